// Copyright (c) 2024, Jay Shah, Ganesh Bikshandi, Ying Zhang, Vijay Thakkar, Pradeep Ramani, Tri Dao.
// Splitting the different template instantiations to different files to speed up compilation.
// This file is auto-generated. See "generate_kernels.py"

#include "flash_fwd_hdim64_e4m3_paged_split_softcap_sm90.cu"
#include "flash_fwd_hdim96_e4m3_paged_split_softcap_sm90.cu"
#include "flash_fwd_hdim128_e4m3_paged_split_softcap_sm90.cu"
#include "flash_fwd_hdim192_e4m3_paged_split_softcap_sm90.cu"
#include "flash_fwd_hdim256_e4m3_paged_split_softcap_sm90.cu"

// ===== COMPILED SASS (sm_90a) =====

	.target	sm_90a

	.elftype	@"ET_EXEC"


//--------------------- .note.nv.tkinfo           --------------------------
	.section	.note.nv.tkinfo,"",@"SHT_NOTE"
	.sectionflags	@"SHF_NOTE_NV_TKINFO"
	.tkinfo
        /*0018*/ 	.word	0x00000002
        /*0030*/ 	.string	""
        /*0030*/ 	.string	"ptxas"
        /*0030*/ 	.string	"Cuda compilation tools, release 13.0, V13.0.88"
        /*0030*/ 	.string	"Build cuda_13.0.r13.0/compiler.36424714_0"
        /*0030*/ 	.string	"-arch sm_90a -m 64 "



//--------------------- .note.nv.cuinfo           --------------------------
	.section	.note.nv.cuinfo,"",@"SHT_NOTE"
	.sectionflags	@"SHF_NOTE_NV_CUINFO"
        /*0018*/ 	.short	0x0002
        /*001a*/ 	.short	0x005a
        /*001c*/ 	.short	0x0082
	.zero		2


//--------------------- .nv.info                  --------------------------
	.section	.nv.info,"",@"SHT_CUDA_INFO"
	.align	4


	//----- nvinfo : EIATTR_REGCOUNT
	.align		4
        /*0000*/ 	.byte	0x04, 0x2f
        /*0002*/ 	.short	(.L_56 - .L_55)
	.align		4
.L_55:
        /*0004*/ 	.word	index@(_ZN7cutlass13device_kernelIN5flash11enable_sm90INS1_16FlashAttnFwdSm90INS1_25CollectiveMainloopFwdSm90ILi2EN4cute5tupleIJNS5_1CILi1EEES8_S8_EEENS6_IJNS7_ILi192EEENS7_ILi160EEENS7_ILi64EEEEEELi64ENS_12float_e4m3_tEfNS_4arch4Sm90ELb1ELb0ELb1ELb1ELb1ELb1ELb0ELb1ELb1ELb1ELb1ELb0EEENS1_21CollectiveEpilogueFwdINS6_IJSA_SC_SB_EEES9_NS_10bfloat16_tESG_Li384ELb1ELb1ELb1ELb1EEENS1_36VarlenDynamicPersistentTileSchedulerILi192ELi160ELi384ELi128ELb1ELb1ELb1ELb1ELb1ELb1EEEEEEEEEvNT_6ParamsE)
        /*0008*/ 	.word	0x00000080


	//----- nvinfo : EIATTR_FRAME_SIZE
	.align		4
.L_56:
        /*000c*/ 	.byte	0x04, 0x11
        /*000e*/ 	.short	(.L_58 - .L_57)
	.align		4
.L_57:
        /*0010*/ 	.word	index@(_ZN7cutlass13device_kernelIN5flash11enable_sm90INS1_16FlashAttnFwdSm90INS1_25CollectiveMainloopFwdSm90ILi2EN4cute5tupleIJNS5_1CILi1EEES8_S8_EEENS6_IJNS7_ILi192EEENS7_ILi160EEENS7_ILi64EEEEEELi64ENS_12float_e4m3_tEfNS_4arch4Sm90ELb1ELb0ELb1ELb1ELb1ELb1ELb0ELb1ELb1ELb1ELb1ELb0EEENS1_21CollectiveEpilogueFwdINS6_IJSA_SC_SB_EEES9_NS_10bfloat16_tESG_Li384ELb1ELb1ELb1ELb1EEENS1_36VarlenDynamicPersistentTileSchedulerILi192ELi160ELi384ELi128ELb1ELb1ELb1ELb1ELb1ELb1EEEEEEEEEvNT_6ParamsE)
        /*0014*/ 	.word	0x000000a8


	//----- nvinfo : EIATTR_REGCOUNT
	.align		4
.L_58:
        /*0018*/ 	.byte	0x04, 0x2f
        /*001a*/ 	.short	(.L_60 - .L_59)
	.align		4
.L_59:
        /*001c*/ 	.word	index@(_ZN7cutlass13device_kernelIN5flash11enable_sm90INS1_16FlashAttnFwdSm90INS1_25CollectiveMainloopFwdSm90ILi2EN4cute5tupleIJNS5_1CILi1EEES8_S8_EEENS6_IJNS7_ILi192EEENS7_ILi160EEENS7_ILi64EEEEEELi64ENS_12float_e4m3_tEfNS_4arch4Sm90ELb1ELb0ELb1ELb1ELb1ELb0ELb0ELb1ELb1ELb1ELb1ELb0EEENS1_21CollectiveEpilogueFwdINS6_IJSA_SC_SB_EEES9_NS_10bfloat16_tESG_Li384ELb1ELb1ELb1ELb1EEENS1_36VarlenDynamicPersistentTileSchedulerILi192ELi160ELi384ELi128ELb1ELb1ELb1ELb1ELb1ELb1EEEEEEEEEvNT_6ParamsE)
        /*0020*/ 	.word	0x00000080


	//----- nvinfo : EIATTR_FRAME_SIZE
	.align		4
.L_60:
        /*0024*/ 	.byte	0x04, 0x11
        /*0026*/ 	.short	(.L_62 - .L_61)
	.align		4
.L_61:
        /*0028*/ 	.word	index@(_ZN7cutlass13device_kernelIN5flash11enable_sm90INS1_16FlashAttnFwdSm90INS1_25CollectiveMainloopFwdSm90ILi2EN4cute5tupleIJNS5_1CILi1EEES8_S8_EEENS6_IJNS7_ILi192EEENS7_ILi160EEENS7_ILi64EEEEEELi64ENS_12float_e4m3_tEfNS_4arch4Sm90ELb1ELb0ELb1ELb1ELb1ELb0ELb0ELb1ELb1ELb1ELb1ELb0EEENS1_21CollectiveEpilogueFwdINS6_IJSA_SC_SB_EEES9_NS_10bfloat16_tESG_Li384ELb1ELb1ELb1ELb1EEENS1_36VarlenDynamicPersistentTileSchedulerILi192ELi160ELi384ELi128ELb1ELb1ELb1ELb1ELb1ELb1EEEEEEEEEvNT_6ParamsE)
        /*002c*/ 	.word	0x00000048


	//----- nvinfo : EIATTR_REGCOUNT
	.align		4
.L_62:
        /*0030*/ 	.byte	0x04, 0x2f
        /*0032*/ 	.short	(.L_64 - .L_63)
	.align		4
.L_63:
        /*0034*/ 	.word	index@(_ZN7cutlass13device_kernelIN5flash11enable_sm90INS1_16FlashAttnFwdSm90INS1_25CollectiveMainloopFwdSm90ILi2EN4cute5tupleIJNS5_1CILi1EEES8_S8_EEENS6_IJNS7_ILi192EEENS7_ILi160EEENS7_ILi64EEEEEELi64ENS_12float_e4m3_tEfNS_4arch4Sm90ELb1ELb0ELb1ELb0ELb1ELb0ELb0ELb1ELb1ELb1ELb1ELb0EEENS1_21CollectiveEpilogueFwdINS6_IJSA_SC_SB_EEES9_NS_10bfloat16_tESG_Li384ELb0ELb1ELb1ELb1EEENS1_19SingleTileSchedulerILb0ELb1ELb1ELi192EEEEEEEEEvNT_6ParamsE)
        /*0038*/ 	.word	0x00000080


	//----- nvinfo : EIATTR_FRAME_SIZE
	.align		4
.L_64:
        /*003c*/ 	.byte	0x04, 0x11
        /*003e*/ 	.short	(.L_66 - .L_65)
	.align		4
.L_65:
        /*0040*/ 	.word	index@(_ZN7cutlass13device_kernelIN5flash11enable_sm90INS1_16FlashAttnFwdSm90INS1_25CollectiveMainloopFwdSm90ILi2EN4cute5tupleIJNS5_1CILi1EEES8_S8_EEENS6_IJNS7_ILi192EEENS7_ILi160EEENS7_ILi64EEEEEELi64ENS_12float_e4m3_tEfNS_4arch4Sm90ELb1ELb0ELb1ELb0ELb1ELb0ELb0ELb1ELb1ELb1ELb1ELb0EEENS1_21CollectiveEpilogueFwdINS6_IJSA_SC_SB_EEES9_NS_10bfloat16_tESG_Li384ELb0ELb1ELb1ELb1EEENS1_19SingleTileSchedulerILb0ELb1ELb1ELi192EEEEEEEEEvNT_6ParamsE)
        /*0044*/ 	.word	0x00000028


	//----- nvinfo : EIATTR_REGCOUNT
	.align		4
.L_66:
        /*0048*/ 	.byte	0x04, 0x2f
        /*004a*/ 	.short	(.L_68 - .L_67)
	.align		4
.L_67:
        /*004c*/ 	.word	index@(_ZN7cutlass13device_kernelIN5flash11enable_sm90INS1_16FlashAttnFwdSm90INS1_25CollectiveMainloopFwdSm90ILi2EN4cute5tupleIJNS5_1CILi1EEES8_S8_EEENS6_IJNS7_ILi192EEENS7_ILi160EEENS7_ILi64EEEEEELi64ENS_12float_e4m3_tEfNS_4arch4Sm90ELb0ELb1ELb1ELb1ELb1ELb1ELb0ELb1ELb1ELb1ELb1ELb0EEENS1_21CollectiveEpilogueFwdINS6_IJSA_SC_SB_EEES9_NS_10bfloat16_tESG_Li384ELb1ELb1ELb1ELb1EEENS1_36VarlenDynamicPersistentTileSchedulerILi192ELi160ELi384ELi128ELb1ELb1ELb1ELb1ELb0ELb1EEEEEEEEEvNT_6ParamsE)
        /*0050*/ 	.word	0x00000080


	//----- nvinfo : EIATTR_FRAME_SIZE
	.align		4
.L_68:
        /*0054*/ 	.byte	0x04, 0x11
        /*0056*/ 	.short	(.L_70 - .L_69)
	.align		4
.L_69:
        /*0058*/ 	.word	index@(_ZN7cutlass13device_kernelIN5flash11enable_sm90INS1_16FlashAttnFwdSm90INS1_25CollectiveMainloopFwdSm90ILi2EN4cute5tupleIJNS5_1CILi1EEES8_S8_EEENS6_IJNS7_ILi192EEENS7_ILi160EEENS7_ILi64EEEEEELi64ENS_12float_e4m3_tEfNS_4arch4Sm90ELb0ELb1ELb1ELb1ELb1ELb1ELb0ELb1ELb1ELb1ELb1ELb0EEENS1_21CollectiveEpilogueFwdINS6_IJSA_SC_SB_EEES9_NS_10bfloat16_tESG_Li384ELb1ELb1ELb1ELb1EEENS1_36VarlenDynamicPersistentTileSchedulerILi192ELi160ELi384ELi128ELb1ELb1ELb1ELb1ELb0ELb1EEEEEEEEEvNT_6ParamsE)
        /*005c*/ 	.word	0x00000070


	//----- nvinfo : EIATTR_REGCOUNT
	.align		4
.L_70:
        /*0060*/ 	.byte	0x04, 0x2f
        /*0062*/ 	.short	(.L_72 - .L_71)
	.align		4
.L_71:
        /*0064*/ 	.word	index@(_ZN7cutlass13device_kernelIN5flash11enable_sm90INS1_16FlashAttnFwdSm90INS1_25CollectiveMainloopFwdSm90ILi2EN4cute5tupleIJNS5_1CILi1EEES8_S8_EEENS6_IJNS7_ILi192EEENS7_ILi160EEENS7_ILi64EEEEEELi64ENS_12float_e4m3_tEfNS_4arch4Sm90ELb0ELb1ELb1ELb1ELb1ELb0ELb0ELb1ELb1ELb1ELb1ELb0EEENS1_21CollectiveEpilogueFwdINS6_IJSA_SC_SB_EEES9_NS_10bfloat16_tESG_Li384ELb1ELb1ELb1ELb1EEENS1_36VarlenDynamicPersistentTileSchedulerILi192ELi160ELi384ELi128ELb1ELb1ELb1ELb1ELb0ELb1EEEEEEEEEvNT_6ParamsE)
        /*0068*/ 	.word	0x00000080


	//----- nvinfo : EIATTR_FRAME_SIZE
	.align		4
.L_72:
        /*006c*/ 	.byte	0x04, 0x11
        /*006e*/ 	.short	(.L_74 - .L_73)
	.align		4
.L_73:
        /*0070*/ 	.word	index@(_ZN7cutlass13device_kernelIN5flash11enable_sm90INS1_16FlashAttnFwdSm90INS1_25CollectiveMainloopFwdSm90ILi2EN4cute5tupleIJNS5_1CILi1EEES8_S8_EEENS6_IJNS7_ILi192EEENS7_ILi160EEENS7_ILi64EEEEEELi64ENS_12float_e4m3_tEfNS_4arch4Sm90ELb0ELb1ELb1ELb1ELb1ELb0ELb0ELb1ELb1ELb1ELb1ELb0EEENS1_21CollectiveEpilogueFwdINS6_IJSA_SC_SB_EEES9_NS_10bfloat16_tESG_Li384ELb1ELb1ELb1ELb1EEENS1_36VarlenDynamicPersistentTileSchedulerILi192ELi160ELi384ELi128ELb1ELb1ELb1ELb1ELb0ELb1EEEEEEEEEvNT_6ParamsE)
        /*0074*/ 	.word	0x00000038


	//----- nvinfo : EIATTR_REGCOUNT
	.align		4
.L_74:
        /*0078*/ 	.byte	0x04, 0x2f
        /*007a*/ 	.short	(.L_76 - .L_75)
	.align		4
.L_75:
        /*007c*/ 	.word	index@(_ZN7cutlass13device_kernelIN5flash11enable_sm90INS1_16FlashAttnFwdSm90INS1_25CollectiveMainloopFwdSm90ILi2EN4cute5tupleIJNS5_1CILi1EEES8_S8_EEENS6_IJNS7_ILi192EEENS7_ILi160EEENS7_ILi64EEEEEELi64ENS_12float_e4m3_tEfNS_4arch4Sm90ELb0ELb1ELb1ELb0ELb1ELb0ELb0ELb1ELb1ELb1ELb1ELb0EEENS1_21CollectiveEpilogueFwdINS6_IJSA_SC_SB_EEES9_NS_10bfloat16_tESG_Li384ELb0ELb1ELb1ELb1EEENS1_19SingleTileSchedulerILb0ELb1ELb1ELi192EEEEEEEEEvNT_6ParamsE)
        /*0080*/ 	.word	0x00000080


	//----- nvinfo : EIATTR_FRAME_SIZE
	.align		4
.L_76:
        /*0084*/ 	.byte	0x04, 0x11
        /*0086*/ 	.short	(.L_78 - .L_77)
	.align		4
.L_77:
        /*0088*/ 	.word	index@(_ZN7cutlass13device_kernelIN5flash11enable_sm90INS1_16FlashAttnFwdSm90INS1_25CollectiveMainloopFwdSm90ILi2EN4cute5tupleIJNS5_1CILi1EEES8_S8_EEENS6_IJNS7_ILi192EEENS7_ILi160EEENS7_ILi64EEEEEELi64ENS_12float_e4m3_tEfNS_4arch4Sm90ELb0ELb1ELb1ELb0ELb1ELb0ELb0ELb1ELb1ELb1ELb1ELb0EEENS1_21CollectiveEpilogueFwdINS6_IJSA_SC_SB_EEES9_NS_10bfloat16_tESG_Li384ELb0ELb1ELb1ELb1EEENS1_19SingleTileSchedulerILb0ELb1ELb1ELi192EEEEEEEEEvNT_6ParamsE)
        /*008c*/ 	.word	0x00000028


	//----- nvinfo : EIATTR_REGCOUNT
	.align		4
.L_78:
        /*0090*/ 	.byte	0x04, 0x2f
        /*0092*/ 	.short	(.L_80 - .L_79)
	.align		4
.L_79:
        /*0094*/ 	.word	index@(_ZN7cutlass13device_kernelIN5flash11enable_sm90INS1_16FlashAttnFwdSm90INS1_25CollectiveMainloopFwdSm90ILi2EN4cute5tupleIJNS5_1CILi1EEES8_S8_EEENS6_IJNS7_ILi192EEENS7_ILi160EEENS7_ILi64EEEEEELi64ENS_12float_e4m3_tEfNS_4arch4Sm90ELb0ELb0ELb1ELb1ELb1ELb1ELb0ELb1ELb1ELb1ELb1ELb0EEENS1_21CollectiveEpilogueFwdINS6_IJSA_SC_SB_EEES9_NS_10bfloat16_tESG_Li384ELb1ELb1ELb1ELb1EEENS1_36VarlenDynamicPersistentTileSchedulerILi192ELi160ELi384ELi128ELb1ELb1ELb1ELb0ELb1ELb1EEEEEEEEEvNT_6ParamsE)
        /*0098*/ 	.word	0x00000080


	//----- nvinfo : EIATTR_FRAME_SIZE
	.align		4
.L_80:
        /*009c*/ 	.byte	0x04, 0x11
        /*009e*/ 	.short	(.L_82 - .L_81)
	.align		4
.L_81:
        /*00a0*/ 	.word	index@(_ZN7cutlass13device_kernelIN5flash11enable_sm90INS1_16FlashAttnFwdSm90INS1_25CollectiveMainloopFwdSm90ILi2EN4cute5tupleIJNS5_1CILi1EEES8_S8_EEENS6_IJNS7_ILi192EEENS7_ILi160EEENS7_ILi64EEEEEELi64ENS_12float_e4m3_tEfNS_4arch4Sm90ELb0ELb0ELb1ELb1ELb1ELb1ELb0ELb1ELb1ELb1ELb1ELb0EEENS1_21CollectiveEpilogueFwdINS6_IJSA_SC_SB_EEES9_NS_10bfloat16_tESG_Li384ELb1ELb1ELb1ELb1EEENS1_36VarlenDynamicPersistentTileSchedulerILi192ELi160ELi384ELi128ELb1ELb1ELb1ELb0ELb1ELb1EEEEEEEEEvNT_6ParamsE)
        /*00a4*/ 	.word	0x000000a8


	//----- nvinfo : EIATTR_REGCOUNT
	.align		4
.L_82:
        /*00a8*/ 	.byte	0x04, 0x2f
        /*00aa*/ 	.short	(.L_84 - .L_83)
	.align		4
.L_83:
        /*00ac*/ 	.word	index@(_ZN7cutlass13device_kernelIN5flash11enable_sm90INS1_16FlashAttnFwdSm90INS1_25CollectiveMainloopFwdSm90ILi2EN4cute5tupleIJNS5_1CILi1EEES8_S8_EEENS6_IJNS7_ILi192EEENS7_ILi160EEENS7_ILi64EEEEEELi64ENS_12float_e4m3_tEfNS_4arch4Sm90ELb0ELb0ELb1ELb1ELb1ELb0ELb0ELb1ELb1ELb1ELb1ELb0EEENS1_21CollectiveEpilogueFwdINS6_IJSA_SC_SB_EEES9_NS_10bfloat16_tESG_Li384ELb1ELb1ELb1ELb1EEENS1_36VarlenDynamicPersistentTileSchedulerILi192ELi160ELi384ELi128ELb1ELb1ELb1ELb0ELb1ELb1EEEEEEEEEvNT_6ParamsE)
        /*00b0*/ 	.word	0x00000080


	//----- nvinfo : EIATTR_FRAME_SIZE
	.align		4
.L_84:
        /*00b4*/ 	.byte	0x04, 0x11
        /*00b6*/ 	.short	(.L_86 - .L_85)
	.align		4
.L_85:
        /*00b8*/ 	.word	index@(_ZN7cutlass13device_kernelIN5flash11enable_sm90INS1_16FlashAttnFwdSm90INS1_25CollectiveMainloopFwdSm90ILi2EN4cute5tupleIJNS5_1CILi1EEES8_S8_EEENS6_IJNS7_ILi192EEENS7_ILi160EEENS7_ILi64EEEEEELi64ENS_12float_e4m3_tEfNS_4arch4Sm90ELb0ELb0ELb1ELb1ELb1ELb0ELb0ELb1ELb1ELb1ELb1ELb0EEENS1_21CollectiveEpilogueFwdINS6_IJSA_SC_SB_EEES9_NS_10bfloat16_tESG_Li384ELb1ELb1ELb1ELb1EEENS1_36VarlenDynamicPersistentTileSchedulerILi192ELi160ELi384ELi128ELb1ELb1ELb1ELb0ELb1ELb1EEEEEEEEEvNT_6ParamsE)
        /*00bc*/ 	.word	0x00000048


	//----- nvinfo : EIATTR_REGCOUNT
	.align		4
.L_86:
        /*00c0*/ 	.byte	0x04, 0x2f
        /*00c2*/ 	.short	(.L_88 - .L_87)
	.align		4
.L_87:
        /*00c4*/ 	.word	index@(_ZN7cutlass13device_kernelIN5flash11enable_sm90INS1_16FlashAttnFwdSm90INS1_25CollectiveMainloopFwdSm90ILi2EN4cute5tupleIJNS5_1CILi1EEES8_S8_EEENS6_IJNS7_ILi192EEENS7_ILi160EEENS7_ILi64EEEEEELi64ENS_12float_e4m3_tEfNS_4arch4Sm90ELb0ELb0ELb1ELb0ELb1ELb0ELb0ELb1ELb1ELb1ELb1ELb0EEENS1_21CollectiveEpilogueFwdINS6_IJSA_SC_SB_EEES9_NS_10bfloat16_tESG_Li384ELb0ELb1ELb1ELb1EEENS1_19SingleTileSchedulerILb0ELb1ELb1ELi192EEEEEEEEEvNT_6ParamsE)
        /*00c8*/ 	.word	0x00000080


	//----- nvinfo : EIATTR_FRAME_SIZE
	.align		4
.L_88:
        /*00cc*/ 	.byte	0x04, 0x11
        /*00ce*/ 	.short	(.L_90 - .L_89)
	.align		4
.L_89:
        /*00d0*/ 	.word	index@(_ZN7cutlass13device_kernelIN5flash11enable_sm90INS1_16FlashAttnFwdSm90INS1_25CollectiveMainloopFwdSm90ILi2EN4cute5tupleIJNS5_1CILi1EEES8_S8_EEENS6_IJNS7_ILi192EEENS7_ILi160EEENS7_ILi64EEEEEELi64ENS_12float_e4m3_tEfNS_4arch4Sm90ELb0ELb0ELb1ELb0ELb1ELb0ELb0ELb1ELb1ELb1ELb1ELb0EEENS1_21CollectiveEpilogueFwdINS6_IJSA_SC_SB_EEES9_NS_10bfloat16_tESG_Li384ELb0ELb1ELb1ELb1EEENS1_19SingleTileSchedulerILb0ELb1ELb1ELi192EEEEEEEEEvNT_6ParamsE)
        /*00d4*/ 	.word	0x00000020


	//----- nvinfo : EIATTR_REGCOUNT
	.align		4
.L_90:
        /*00d8*/ 	.byte	0x04, 0x2f
        /*00da*/ 	.short	(.L_92 - .L_91)
	.align		4
.L_91:
        /*00dc*/ 	.word	index@(_ZN7cutlass13device_kernelIN5flash11enable_sm90INS1_16FlashAttnFwdSm90INS1_25CollectiveMainloopFwdSm90ILi2EN4cute5tupleIJNS5_1CILi1EEES8_S8_EEENS6_IJNS7_ILi192EEENS7_ILi128EEENS7_ILi96EEEEEELi96ENS_12float_e4m3_tEfNS_4arch4Sm90ELb1ELb0ELb1ELb1ELb1ELb1ELb0ELb1ELb1ELb1ELb1ELb0EEENS1_21CollectiveEpilogueFwdINS6_IJSA_SC_SB_EEES9_NS_10bfloat16_tESG_Li384ELb1ELb1ELb1ELb1EEENS1_36VarlenDynamicPersistentTileSchedulerILi192ELi128ELi384ELi128ELb1ELb1ELb1ELb1ELb1ELb1EEEEEEEEEvNT_6ParamsE)
        /*00e0*/ 	.word	0x00000080


	//----- nvinfo : EIATTR_FRAME_SIZE
	.align		4
.L_92:
        /*00e4*/ 	.byte	0x04, 0x11
        /*00e6*/ 	.short	(.L_94 - .L_93)
	.align		4
.L_93:
        /*00e8*/ 	.word	index@(_ZN7cutlass13device_kernelIN5flash11enable_sm90INS1_16FlashAttnFwdSm90INS1_25CollectiveMainloopFwdSm90ILi2EN4cute5tupleIJNS5_1CILi1EEES8_S8_EEENS6_IJNS7_ILi192EEENS7_ILi128EEENS7_ILi96EEEEEELi96ENS_12float_e4m3_tEfNS_4arch4Sm90ELb1ELb0ELb1ELb1ELb1ELb1ELb0ELb1ELb1ELb1ELb1ELb0EEENS1_21CollectiveEpilogueFwdINS6_IJSA_SC_SB_EEES9_NS_10bfloat16_tESG_Li384ELb1ELb1ELb1ELb1EEENS1_36VarlenDynamicPersistentTileSchedulerILi192ELi128ELi384ELi128ELb1ELb1ELb1ELb1ELb1ELb1EEEEEEEEEvNT_6ParamsE)
        /*00ec*/ 	.word	0x000000b8


	//----- nvinfo : EIATTR_REGCOUNT
	.align		4
.L_94:
        /*00f0*/ 	.byte	0x04, 0x2f
        /*00f2*/ 	.short	(.L_96 - .L_95)
	.align		4
.L_95:
        /*00f4*/ 	.word	index@(_ZN7cutlass13device_kernelIN5flash11enable_sm90INS1_16FlashAttnFwdSm90INS1_25CollectiveMainloopFwdSm90ILi2EN4cute5tupleIJNS5_1CILi1EEES8_S8_EEENS6_IJNS7_ILi192EEENS7_ILi128EEENS7_ILi96EEEEEELi96ENS_12float_e4m3_tEfNS_4arch4Sm90ELb1ELb0ELb1ELb1ELb1ELb0ELb0ELb1ELb1ELb1ELb1ELb0EEENS1_21CollectiveEpilogueFwdINS6_IJSA_SC_SB_EEES9_NS_10bfloat16_tESG_Li384ELb1ELb1ELb1ELb1EEENS1_36VarlenDynamicPersistentTileSchedulerILi192ELi128ELi384ELi128ELb1ELb1ELb1ELb1ELb1ELb1EEEEEEEEEvNT_6ParamsE)
        /*00f8*/ 	.word	0x00000080


	//----- nvinfo : EIATTR_FRAME_SIZE
	.align		4
.L_96:
        /*00fc*/ 	.byte	0x04, 0x11
        /*00fe*/ 	.short	(.L_98 - .L_97)
	.align		4
.L_97:
        /*0100*/ 	.word	index@(_ZN7cutlass13device_kernelIN5flash11enable_sm90INS1_16FlashAttnFwdSm90INS1_25CollectiveMainloopFwdSm90ILi2EN4cute5tupleIJNS5_1CILi1EEES8_S8_EEENS6_IJNS7_ILi192EEENS7_ILi128EEENS7_ILi96EEEEEELi96ENS_12float_e4m3_tEfNS_4arch4Sm90ELb1ELb0ELb1ELb1ELb1ELb0ELb0ELb1ELb1ELb1ELb1ELb0EEENS1_21CollectiveEpilogueFwdINS6_IJSA_SC_SB_EEES9_NS_10bfloat16_tESG_Li384ELb1ELb1ELb1ELb1EEENS1_36VarlenDynamicPersistentTileSchedulerILi192ELi128ELi384ELi128ELb1ELb1ELb1ELb1ELb1ELb1EEEEEEEEEvNT_6ParamsE)
        /*0104*/ 	.word	0x00000038


	//----- nvinfo : EIATTR_REGCOUNT
	.align		4
.L_98:
        /*0108*/ 	.byte	0x04, 0x2f
        /*010a*/ 	.short	(.L_100 - .L_99)
	.align		4
.L_99:
        /*010c*/ 	.word	index@(_ZN7cutlass13device_kernelIN5flash11enable_sm90INS1_16FlashAttnFwdSm90INS1_25CollectiveMainloopFwdSm90ILi2EN4cute5tupleIJNS5_1CILi1EEES8_S8_EEENS6_IJNS7_ILi192EEENS7_ILi128EEENS7_ILi96EEEEEELi96ENS_12float_e4m3_tEfNS_4arch4Sm90ELb1ELb0ELb1ELb0ELb1ELb0ELb0ELb1ELb1ELb1ELb1ELb0EEENS1_21CollectiveEpilogueFwdINS6_IJSA_SC_SB_EEES9_NS_10bfloat16_tESG_Li384ELb0ELb1ELb1ELb1EEENS1_19SingleTileSchedulerILb0ELb1ELb1ELi192EEEEEEEEEvNT_6ParamsE)
        /*0110*/ 	.word	0x00000080


	//----- nvinfo : EIATTR_FRAME_SIZE
	.align		4
.L_100:
        /*0114*/ 	.byte	0x04, 0x11
        /*0116*/ 	.short	(.L_102 - .L_101)
	.align		4
.L_101:
        /*0118*/ 	.word	index@(_ZN7cutlass13device_kernelIN5flash11enable_sm90INS1_16FlashAttnFwdSm90INS1_25CollectiveMainloopFwdSm90ILi2EN4cute5tupleIJNS5_1CILi1EEES8_S8_EEENS6_IJNS7_ILi192EEENS7_ILi128EEENS7_ILi96EEEEEELi96ENS_12float_e4m3_tEfNS_4arch4Sm90ELb1ELb0ELb1ELb0ELb1ELb0ELb0ELb1ELb1ELb1ELb1ELb0EEENS1_21CollectiveEpilogueFwdINS6_IJSA_SC_SB_EEES9_NS_10bfloat16_tESG_Li384ELb0ELb1ELb1ELb1EEENS1_19SingleTileSchedulerILb0ELb1ELb1ELi192EEEEEEEEEvNT_6ParamsE)
        /*011c*/ 	.word	0x00000008


	//----- nvinfo : EIATTR_REGCOUNT
	.align		4
.L_102:
        /*0120*/ 	.byte	0x04, 0x2f
        /*0122*/ 	.short	(.L_104 - .L_103)
	.align		4
.L_103:
        /*0124*/ 	.word	index@(_ZN7cutlass13device_kernelIN5flash11enable_sm90INS1_16FlashAttnFwdSm90INS1_25CollectiveMainloopFwdSm90ILi2EN4cute5tupleIJNS5_1CILi1EEES8_S8_EEENS6_IJNS7_ILi192EEENS7_ILi128EEENS7_ILi96EEEEEELi96ENS_12float_e4m3_tEfNS_4arch4Sm90ELb0ELb1ELb1ELb1ELb1ELb1ELb0ELb1ELb1ELb1ELb1ELb0EEENS1_21CollectiveEpilogueFwdINS6_IJSA_SC_SB_EEES9_NS_10bfloat16_tESG_Li384ELb1ELb1ELb1ELb1EEENS1_36VarlenDynamicPersistentTileSchedulerILi192ELi128ELi384ELi128ELb1ELb1ELb1ELb1ELb0ELb1EEEEEEEEEvNT_6ParamsE)
        /*0128*/ 	.word	0x00000080


	//----- nvinfo : EIATTR_FRAME_SIZE
	.align		4
.L_104:
        /*012c*/ 	.byte	0x04, 0x11
        /*012e*/ 	.short	(.L_106 - .L_105)
	.align		4
.L_105:
        /*0130*/ 	.word	index@(_ZN7cutlass13device_kernelIN5flash11enable_sm90INS1_16FlashAttnFwdSm90INS1_25CollectiveMainloopFwdSm90ILi2EN4cute5tupleIJNS5_1CILi1EEES8_S8_EEENS6_IJNS7_ILi192EEENS7_ILi128EEENS7_ILi96EEEEEELi96ENS_12float_e4m3_tEfNS_4arch4Sm90ELb0ELb1ELb1ELb1ELb1ELb1ELb0ELb1ELb1ELb1ELb1ELb0EEENS1_21CollectiveEpilogueFwdINS6_IJSA_SC_SB_EEES9_NS_10bfloat16_tESG_Li384ELb1ELb1ELb1ELb1EEENS1_36VarlenDynamicPersistentTileSchedulerILi192ELi128ELi384ELi128ELb1ELb1ELb1ELb1ELb0ELb1EEEEEEEEEvNT_6ParamsE)
        /*0134*/ 	.word	0x00000090


	//----- nvinfo : EIATTR_REGCOUNT
	.align		4
.L_106:
        /*0138*/ 	.byte	0x04, 0x2f
        /*013a*/ 	.short	(.L_108 - .L_107)
	.align		4
.L_107:
        /*013c*/ 	.word	index@(_ZN7cutlass13device_kernelIN5flash11enable_sm90INS1_16FlashAttnFwdSm90INS1_25CollectiveMainloopFwdSm90ILi2EN4cute5tupleIJNS5_1CILi1EEES8_S8_EEENS6_IJNS7_ILi192EEENS7_ILi128EEENS7_ILi96EEEEEELi96ENS_12float_e4m3_tEfNS_4arch4Sm90ELb0ELb1ELb1ELb1ELb1ELb0ELb0ELb1ELb1ELb1ELb1ELb0EEENS1_21CollectiveEpilogueFwdINS6_IJSA_SC_SB_EEES9_NS_10bfloat16_tESG_Li384ELb1ELb1ELb1ELb1EEENS1_36VarlenDynamicPersistentTileSchedulerILi192ELi128ELi384ELi128ELb1ELb1ELb1ELb1ELb0ELb1EEEEEEEEEvNT_6ParamsE)
        /*0140*/ 	.word	0x00000080


	//----- nvinfo : EIATTR_FRAME_SIZE
	.align		4
.L_108:
        /*0144*/ 	.byte	0x04, 0x11
        /*0146*/ 	.short	(.L_110 - .L_109)
	.align		4
.L_109:
        /*0148*/ 	.word	index@(_ZN7cutlass13device_kernelIN5flash11enable_sm90INS1_16FlashAttnFwdSm90INS1_25CollectiveMainloopFwdSm90ILi2EN4cute5tupleIJNS5_1CILi1EEES8_S8_EEENS6_IJNS7_ILi192EEENS7_ILi128EEENS7_ILi96EEEEEELi96ENS_12float_e4m3_tEfNS_4arch4Sm90ELb0ELb1ELb1ELb1ELb1ELb0ELb0ELb1ELb1ELb1ELb1ELb0EEENS1_21CollectiveEpilogueFwdINS6_IJSA_SC_SB_EEES9_NS_10bfloat16_tESG_Li384ELb1ELb1ELb1ELb1EEENS1_36VarlenDynamicPersistentTileSchedulerILi192ELi128ELi384ELi128ELb1ELb1ELb1ELb1ELb0ELb1EEEEEEEEEvNT_6ParamsE)
        /*014c*/ 	.word	0x00000028


	//----- nvinfo : EIATTR_REGCOUNT
	.align		4
.L_110:
        /*0150*/ 	.byte	0x04, 0x2f
        /*0152*/ 	.short	(.L_112 - .L_111)
	.align		4
.L_111:
        /*0154*/ 	.word	index@(_ZN7cutlass13device_kernelIN5flash11enable_sm90INS1_16FlashAttnFwdSm90INS1_25CollectiveMainloopFwdSm90ILi2EN4cute5tupleIJNS5_1CILi1EEES8_S8_EEENS6_IJNS7_ILi192EEENS7_ILi128EEENS7_ILi96EEEEEELi96ENS_12float_e4m3_tEfNS_4arch4Sm90ELb0ELb1ELb1ELb0ELb1ELb0ELb0ELb1ELb1ELb1ELb1ELb0EEENS1_21CollectiveEpilogueFwdINS6_IJSA_SC_SB_EEES9_NS_10bfloat16_tESG_Li384ELb0ELb1ELb1ELb1EEENS1_19SingleTileSchedulerILb0ELb1ELb1ELi192EEEEEEEEEvNT_6ParamsE)
        /*0158*/ 	.word	0x00000080


	//----- nvinfo : EIATTR_FRAME_SIZE
	.align		4
.L_112:
        /*015c*/ 	.byte	0x04, 0x11
        /*015e*/ 	.short	(.L_114 - .L_113)
	.align		4
.L_113:
        /*0160*/ 	.word	index@(_ZN7cutlass13device_kernelIN5flash11enable_sm90INS1_16FlashAttnFwdSm90INS1_25CollectiveMainloopFwdSm90ILi2EN4cute5tupleIJNS5_1CILi1EEES8_S8_EEENS6_IJNS7_ILi192EEENS7_ILi128EEENS7_ILi96EEEEEELi96ENS_12float_e4m3_tEfNS_4arch4Sm90ELb0ELb1ELb1ELb0ELb1ELb0ELb0ELb1ELb1ELb1ELb1ELb0EEENS1_21CollectiveEpilogueFwdINS6_IJSA_SC_SB_EEES9_NS_10bfloat16_tESG_Li384ELb0ELb1ELb1ELb1EEENS1_19SingleTileSchedulerILb0ELb1ELb1ELi192EEEEEEEEEvNT_6ParamsE)
        /*0164*/ 	.word	0x00000008


	//----- nvinfo : EIATTR_REGCOUNT
	.align		4
.L_114:
        /*0168*/ 	.byte	0x04, 0x2f
        /*016a*/ 	.short	(.L_116 - .L_115)
	.align		4
.L_115:
        /*016c*/ 	.word	index@(_ZN7cutlass13device_kernelIN5flash11enable_sm90INS1_16FlashAttnFwdSm90INS1_25CollectiveMainloopFwdSm90ILi2EN4cute5tupleIJNS5_1CILi1EEES8_S8_EEENS6_IJNS7_ILi192EEENS7_ILi128EEENS7_ILi96EEEEEELi96ENS_12float_e4m3_tEfNS_4arch4Sm90ELb0ELb0ELb1ELb1ELb1ELb1ELb0ELb1ELb1ELb1ELb1ELb0EEENS1_21CollectiveEpilogueFwdINS6_IJSA_SC_SB_EEES9_NS_10bfloat16_tESG_Li384ELb1ELb1ELb1ELb1EEENS1_36VarlenDynamicPersistentTileSchedulerILi192ELi128ELi384ELi128ELb1ELb1ELb1ELb0ELb1ELb1EEEEEEEEEvNT_6ParamsE)
        /*0170*/ 	.word	0x00000080


	//----- nvinfo : EIATTR_FRAME_SIZE
	.align		4
.L_116:
        /*0174*/ 	.byte	0x04, 0x11
        /*0176*/ 	.short	(.L_118 - .L_117)
	.align		4
.L_117:
        /*0178*/ 	.word	index@(_ZN7cutlass13device_kernelIN5flash11enable_sm90INS1_16FlashAttnFwdSm90INS1_25CollectiveMainloopFwdSm90ILi2EN4cute5tupleIJNS5_1CILi1EEES8_S8_EEENS6_IJNS7_ILi192EEENS7_ILi128EEENS7_ILi96EEEEEELi96ENS_12float_e4m3_tEfNS_4arch4Sm90ELb0ELb0ELb1ELb1ELb1ELb1ELb0ELb1ELb1ELb1ELb1ELb0EEENS1_21CollectiveEpilogueFwdINS6_IJSA_SC_SB_EEES9_NS_10bfloat16_tESG_Li384ELb1ELb1ELb1ELb1EEENS1_36VarlenDynamicPersistentTileSchedulerILi192ELi128ELi384ELi128ELb1ELb1ELb1ELb0ELb1ELb1EEEEEEEEEvNT_6ParamsE)
        /*017c*/ 	.word	0x000000b8


	//----- nvinfo : EIATTR_REGCOUNT
	.align		4
.L_118:
        /*0180*/ 	.byte	0x04, 0x2f
        /*0182*/ 	.short	(.L_120 - .L_119)
	.align		4
.L_119:
        /*0184*/ 	.word	index@(_ZN7cutlass13device_kernelIN5flash11enable_sm90INS1_16FlashAttnFwdSm90INS1_25CollectiveMainloopFwdSm90ILi2EN4cute5tupleIJNS5_1CILi1EEES8_S8_EEENS6_IJNS7_ILi192EEENS7_ILi128EEENS7_ILi96EEEEEELi96ENS_12float_e4m3_tEfNS_4arch4Sm90ELb0ELb0ELb1ELb1ELb1ELb0ELb0ELb1ELb1ELb1ELb1ELb0EEENS1_21CollectiveEpilogueFwdINS6_IJSA_SC_SB_EEES9_NS_10bfloat16_tESG_Li384ELb1ELb1ELb1ELb1EEENS1_36VarlenDynamicPersistentTileSchedulerILi192ELi128ELi384ELi128ELb1ELb1ELb1ELb0ELb1ELb1EEEEEEEEEvNT_6ParamsE)
        /*0188*/ 	.word	0x00000080


	//----- nvinfo : EIATTR_FRAME_SIZE
	.align		4
.L_120:
        /*018c*/ 	.byte	0x04, 0x11
        /*018e*/ 	.short	(.L_122 - .L_121)
	.align		4
.L_121:
        /*0190*/ 	.word	index@(_ZN7cutlass13device_kernelIN5flash11enable_sm90INS1_16FlashAttnFwdSm90INS1_25CollectiveMainloopFwdSm90ILi2EN4cute5tupleIJNS5_1CILi1EEES8_S8_EEENS6_IJNS7_ILi192EEENS7_ILi128EEENS7_ILi96EEEEEELi96ENS_12float_e4m3_tEfNS_4arch4Sm90ELb0ELb0ELb1ELb1ELb1ELb0ELb0ELb1ELb1ELb1ELb1ELb0EEENS1_21CollectiveEpilogueFwdINS6_IJSA_SC_SB_EEES9_NS_10bfloat16_tESG_Li384ELb1ELb1ELb1ELb1EEENS1_36VarlenDynamicPersistentTileSchedulerILi192ELi128ELi384ELi128ELb1ELb1ELb1ELb0ELb1ELb1EEEEEEEEEvNT_6ParamsE)
        /*0194*/ 	.word	0x00000040


	//----- nvinfo : EIATTR_REGCOUNT
	.align		4
.L_122:
        /*0198*/ 	.byte	0x04, 0x2f
        /*019a*/ 	.short	(.L_124 - .L_123)
	.align		4
.L_123:
        /*019c*/ 	.word	index@(_ZN7cutlass13device_kernelIN5flash11enable_sm90INS1_16FlashAttnFwdSm90INS1_25CollectiveMainloopFwdSm90ILi2EN4cute5tupleIJNS5_1CILi1EEES8_S8_EEENS6_IJNS7_ILi192EEENS7_ILi128EEENS7_ILi96EEEEEELi96ENS_12float_e4m3_tEfNS_4arch4Sm90ELb0ELb0ELb1ELb0ELb1ELb0ELb0ELb1ELb1ELb1ELb1ELb0EEENS1_21CollectiveEpilogueFwdINS6_IJSA_SC_SB_EEES9_NS_10bfloat16_tESG_Li384ELb0ELb1ELb1ELb1EEENS1_19SingleTileSchedulerILb0ELb1ELb1ELi192EEEEEEEEEvNT_6ParamsE)
        /*01a0*/ 	.word	0x00000080


	//----- nvinfo : EIATTR_FRAME_SIZE
	.align		4
.L_124:
        /*01a4*/ 	.byte	0x04, 0x11
        /*01a6*/ 	.short	(.L_126 - .L_125)
	.align		4
.L_125:
        /*01a8*/ 	.word	index@(_ZN7cutlass13device_kernelIN5flash11enable_sm90INS1_16FlashAttnFwdSm90INS1_25CollectiveMainloopFwdSm90ILi2EN4cute5tupleIJNS5_1CILi1EEES8_S8_EEENS6_IJNS7_ILi192EEENS7_ILi128EEENS7_ILi96EEEEEELi96ENS_12float_e4m3_tEfNS_4arch4Sm90ELb0ELb0ELb1ELb0ELb1ELb0ELb0ELb1ELb1ELb1ELb1ELb0EEENS1_21CollectiveEpilogueFwdINS6_IJSA_SC_SB_EEES9_NS_10bfloat16_tESG_Li384ELb0ELb1ELb1ELb1EEENS1_19SingleTileSchedulerILb0ELb1ELb1ELi192EEEEEEEEEvNT_6ParamsE)
        /*01ac*/ 	.word	0x00000010


	//----- nvinfo : EIATTR_REGCOUNT
	.align		4
.L_126:
        /*01b0*/ 	.byte	0x04, 0x2f
        /*01b2*/ 	.short	(.L_128 - .L_127)
	.align		4
.L_127:
        /*01b4*/ 	.word	index@(_ZN7cutlass13device_kernelIN5flash11enable_sm90INS1_16FlashAttnFwdSm90INS1_25CollectiveMainloopFwdSm90ILi2EN4cute5tupleIJNS5_1CILi1EEES8_S8_EEENS6_IJNS7_ILi128EEENS7_ILi160EEESA_EEELi128ENS_12float_e4m3_tEfNS_4arch4Sm90ELb1ELb0ELb1ELb1ELb1ELb1ELb0ELb1ELb1ELb1ELb1ELb0EEENS1_21CollectiveEpilogueFwdINS6_IJSA_SA_SB_EEES9_NS_10bfloat16_tESF_Li256ELb1ELb1ELb1ELb1EEENS1_36VarlenDynamicPersistentTileSchedulerILi128ELi160ELi256ELi128ELb1ELb1ELb1ELb1ELb1ELb1EEEEEEEEEvNT_6ParamsE)
        /*01b8*/ 	.word	0x000000a8


	//----- nvinfo : EIATTR_FRAME_SIZE
	.align		4
.L_128:
        /*01bc*/ 	.byte	0x04, 0x11
        /*01be*/ 	.short	(.L_130 - .L_129)
	.align		4
.L_129:
        /*01c0*/ 	.word	index@(_ZN7cutlass13device_kernelIN5flash11enable_sm90INS1_16FlashAttnFwdSm90INS1_25CollectiveMainloopFwdSm90ILi2EN4cute5tupleIJNS5_1CILi1EEES8_S8_EEENS6_IJNS7_ILi128EEENS7_ILi160EEESA_EEELi128ENS_12float_e4m3_tEfNS_4arch4Sm90ELb1ELb0ELb1ELb1ELb1ELb1ELb0ELb1ELb1ELb1ELb1ELb0EEENS1_21CollectiveEpilogueFwdINS6_IJSA_SA_SB_EEES9_NS_10bfloat16_tESF_Li256ELb1ELb1ELb1ELb1EEENS1_36VarlenDynamicPersistentTileSchedulerILi128ELi160ELi256ELi128ELb1ELb1ELb1ELb1ELb1ELb1EEEEEEEEEvNT_6ParamsE)
        /*01c4*/ 	.word	0x00000050


	//----- nvinfo : EIATTR_REGCOUNT
	.align		4
.L_130:
        /*01c8*/ 	.byte	0x04, 0x2f
        /*01ca*/ 	.short	(.L_132 - .L_131)
	.align		4
.L_131:
        /*01cc*/ 	.word	index@(_ZN7cutlass13device_kernelIN5flash11enable_sm90INS1_16FlashAttnFwdSm90INS1_25CollectiveMainloopFwdSm90ILi2EN4cute5tupleIJNS5_1CILi1EEES8_S8_EEENS6_IJNS7_ILi128EEENS7_ILi160EEESA_EEELi128ENS_12float_e4m3_tEfNS_4arch4Sm90ELb1ELb0ELb1ELb1ELb1ELb0ELb0ELb1ELb1ELb1ELb1ELb0EEENS1_21CollectiveEpilogueFwdINS6_IJSA_SA_SB_EEES9_NS_10bfloat16_tESF_Li256ELb1ELb1ELb1ELb1EEENS1_36VarlenDynamicPersistentTileSchedulerILi128ELi160ELi256ELi128ELb1ELb1ELb1ELb1ELb1ELb1EEEEEEEEEvNT_6ParamsE)
        /*01d0*/ 	.word	0x000000a8


	//----- nvinfo : EIATTR_FRAME_SIZE
	.align		4
.L_132:
        /*01d4*/ 	.byte	0x04, 0x11
        /*01d6*/ 	.short	(.L_134 - .L_133)
	.align		4
.L_133:
        /*01d8*/ 	.word	index@(_ZN7cutlass13device_kernelIN5flash11enable_sm90INS1_16FlashAttnFwdSm90INS1_25CollectiveMainloopFwdSm90ILi2EN4cute5tupleIJNS5_1CILi1EEES8_S8_EEENS6_IJNS7_ILi128EEENS7_ILi160EEESA_EEELi128ENS_12float_e4m3_tEfNS_4arch4Sm90ELb1ELb0ELb1ELb1ELb1ELb0ELb0ELb1ELb1ELb1ELb1ELb0EEENS1_21CollectiveEpilogueFwdINS6_IJSA_SA_SB_EEES9_NS_10bfloat16_tESF_Li256ELb1ELb1ELb1ELb1EEENS1_36VarlenDynamicPersistentTileSchedulerILi128ELi160ELi256ELi128ELb1ELb1ELb1ELb1ELb1ELb1EEEEEEEEEvNT_6ParamsE)
        /*01dc*/ 	.word	0x00000030


	//----- nvinfo : EIATTR_REGCOUNT
	.align		4
.L_134:
        /*01e0*/ 	.byte	0x04, 0x2f
        /*01e2*/ 	.short	(.L_136 - .L_135)
	.align		4
.L_135:
        /*01e4*/ 	.word	index@(_ZN7cutlass13device_kernelIN5flash11enable_sm90INS1_16FlashAttnFwdSm90INS1_25CollectiveMainloopFwdSm90ILi2EN4cute5tupleIJNS5_1CILi1EEES8_S8_EEENS6_IJNS7_ILi128EEENS7_ILi160EEESA_EEELi128ENS_12float_e4m3_tEfNS_4arch4Sm90ELb1ELb0ELb1ELb0ELb1ELb0ELb0ELb1ELb1ELb1ELb1ELb0EEENS1_21CollectiveEpilogueFwdINS6_IJSA_SA_SB_EEES9_NS_10bfloat16_tESF_Li256ELb0ELb1ELb1ELb1EEENS1_19SingleTileSchedulerILb0ELb1ELb1ELi128EEEEEEEEEvNT_6ParamsE)
        /*01e8*/ 	.word	0x000000a8


	//----- nvinfo : EIATTR_FRAME_SIZE
	.align		4
.L_136:
        /*01ec*/ 	.byte	0x04, 0x11
        /*01ee*/ 	.short	(.L_138 - .L_137)
	.align		4
.L_137:
        /*01f0*/ 	.word	index@(_ZN7cutlass13device_kernelIN5flash11enable_sm90INS1_16FlashAttnFwdSm90INS1_25CollectiveMainloopFwdSm90ILi2EN4cute5tupleIJNS5_1CILi1EEES8_S8_EEENS6_IJNS7_ILi128EEENS7_ILi160EEESA_EEELi128ENS_12float_e4m3_tEfNS_4arch4Sm90ELb1ELb0ELb1ELb0ELb1ELb0ELb0ELb1ELb1ELb1ELb1ELb0EEENS1_21CollectiveEpilogueFwdINS6_IJSA_SA_SB_EEES9_NS_10bfloat16_tESF_Li256ELb0ELb1ELb1ELb1EEENS1_19SingleTileSchedulerILb0ELb1ELb1ELi128EEEEEEEEEvNT_6ParamsE)
        /*01f4*/ 	.word	0x00000010


	//----- nvinfo : EIATTR_REGCOUNT
	.align		4
.L_138:
        /*01f8*/ 	.byte	0x04, 0x2f
        /*01fa*/ 	.short	(.L_140 - .L_139)
	.align		4
.L_139:
        /*01fc*/ 	.word	index@(_ZN7cutlass13device_kernelIN5flash11enable_sm90INS1_16FlashAttnFwdSm90INS1_25CollectiveMainloopFwdSm90ILi2EN4cute5tupleIJNS5_1CILi1EEES8_S8_EEENS6_IJNS7_ILi128EEENS7_ILi160EEESA_EEELi128ENS_12float_e4m3_tEfNS_4arch4Sm90ELb0ELb1ELb1ELb1ELb1ELb1ELb0ELb1ELb1ELb1ELb1ELb0EEENS1_21CollectiveEpilogueFwdINS6_IJSA_SA_SB_EEES9_NS_10bfloat16_tESF_Li256ELb1ELb1ELb1ELb1EEENS1_36VarlenDynamicPersistentTileSchedulerILi128ELi160ELi256ELi128ELb1ELb1ELb1ELb1ELb0ELb1EEEEEEEEEvNT_6ParamsE)
        /*0200*/ 	.word	0x000000a8


	//----- nvinfo : EIATTR_FRAME_SIZE
	.align		4
.L_140:
        /*0204*/ 	.byte	0x04, 0x11
        /*0206*/ 	.short	(.L_142 - .L_141)
	.align		4
.L_141:
        /*0208*/ 	.word	index@(_ZN7cutlass13device_kernelIN5flash11enable_sm90INS1_16FlashAttnFwdSm90INS1_25CollectiveMainloopFwdSm90ILi2EN4cute5tupleIJNS5_1CILi1EEES8_S8_EEENS6_IJNS7_ILi128EEENS7_ILi160EEESA_EEELi128ENS_12float_e4m3_tEfNS_4arch4Sm90ELb0ELb1ELb1ELb1ELb1ELb1ELb0ELb1ELb1ELb1ELb1ELb0EEENS1_21CollectiveEpilogueFwdINS6_IJSA_SA_SB_EEES9_NS_10bfloat16_tESF_Li256ELb1ELb1ELb1ELb1EEENS1_36VarlenDynamicPersistentTileSchedulerILi128ELi160ELi256ELi128ELb1ELb1ELb1ELb1ELb0ELb1EEEEEEEEEvNT_6ParamsE)
        /*020c*/ 	.word	0x00000050


	//----- nvinfo : EIATTR_REGCOUNT
	.align		4
.L_142:
        /*0210*/ 	.byte	0x04, 0x2f
        /*0212*/ 	.short	(.L_144 - .L_143)
	.align		4
.L_143:
        /*0214*/ 	.word	index@(_ZN7cutlass13device_kernelIN5flash11enable_sm90INS1_16FlashAttnFwdSm90INS1_25CollectiveMainloopFwdSm90ILi2EN4cute5tupleIJNS5_1CILi1EEES8_S8_EEENS6_IJNS7_ILi128EEENS7_ILi160EEESA_EEELi128ENS_12float_e4m3_tEfNS_4arch4Sm90ELb0ELb1ELb1ELb1ELb1ELb0ELb0ELb1ELb1ELb1ELb1ELb0EEENS1_21CollectiveEpilogueFwdINS6_IJSA_SA_SB_EEES9_NS_10bfloat16_tESF_Li256ELb1ELb1ELb1ELb1EEENS1_36VarlenDynamicPersistentTileSchedulerILi128ELi160ELi256ELi128ELb1ELb1ELb1ELb1ELb0ELb1EEEEEEEEEvNT_6ParamsE)
        /*0218*/ 	.word	0x000000a8


	//----- nvinfo : EIATTR_FRAME_SIZE
	.align		4
.L_144:
        /*021c*/ 	.byte	0x04, 0x11
        /*021e*/ 	.short	(.L_146 - .L_145)
	.align		4
.L_145:
        /*0220*/ 	.word	index@(_ZN7cutlass13device_kernelIN5flash11enable_sm90INS1_16FlashAttnFwdSm90INS1_25CollectiveMainloopFwdSm90ILi2EN4cute5tupleIJNS5_1CILi1EEES8_S8_EEENS6_IJNS7_ILi128EEENS7_ILi160EEESA_EEELi128ENS_12float_e4m3_tEfNS_4arch4Sm90ELb0ELb1ELb1ELb1ELb1ELb0ELb0ELb1ELb1ELb1ELb1ELb0EEENS1_21CollectiveEpilogueFwdINS6_IJSA_SA_SB_EEES9_NS_10bfloat16_tESF_Li256ELb1ELb1ELb1ELb1EEENS1_36VarlenDynamicPersistentTileSchedulerILi128ELi160ELi256ELi128ELb1ELb1ELb1ELb1ELb0ELb1EEEEEEEEEvNT_6ParamsE)
        /*0224*/ 	.word	0x00000028


	//----- nvinfo : EIATTR_REGCOUNT
	.align		4
.L_146:
        /*0228*/ 	.byte	0x04, 0x2f
        /*022a*/ 	.short	(.L_148 - .L_147)
	.align		4
.L_147:
        /*022c*/ 	.word	index@(_ZN7cutlass13device_kernelIN5flash11enable_sm90INS1_16FlashAttnFwdSm90INS1_25CollectiveMainloopFwdSm90ILi2EN4cute5tupleIJNS5_1CILi1EEES8_S8_EEENS6_IJNS7_ILi128EEENS7_ILi160EEESA_EEELi128ENS_12float_e4m3_tEfNS_4arch4Sm90ELb0ELb1ELb1ELb0ELb1ELb0ELb0ELb1ELb1ELb1ELb1ELb0EEENS1_21CollectiveEpilogueFwdINS6_IJSA_SA_SB_EEES9_NS_10bfloat16_tESF_Li256ELb0ELb1ELb1ELb1EEENS1_19SingleTileSchedulerILb0ELb1ELb1ELi128EEEEEEEEEvNT_6ParamsE)
        /*0230*/ 	.word	0x000000a8


	//----- nvinfo : EIATTR_FRAME_SIZE
	.align		4
.L_148:
        /*0234*/ 	.byte	0x04, 0x11
        /*0236*/ 	.short	(.L_150 - .L_149)
	.align		4
.L_149:
        /*0238*/ 	.word	index@(_ZN7cutlass13device_kernelIN5flash11enable_sm90INS1_16FlashAttnFwdSm90INS1_25CollectiveMainloopFwdSm90ILi2EN4cute5tupleIJNS5_1CILi1EEES8_S8_EEENS6_IJNS7_ILi128EEENS7_ILi160EEESA_EEELi128ENS_12float_e4m3_tEfNS_4arch4Sm90ELb0ELb1ELb1ELb0ELb1ELb0ELb0ELb1ELb1ELb1ELb1ELb0EEENS1_21CollectiveEpilogueFwdINS6_IJSA_SA_SB_EEES9_NS_10bfloat16_tESF_Li256ELb0ELb1ELb1ELb1EEENS1_19SingleTileSchedulerILb0ELb1ELb1ELi128EEEEEEEEEvNT_6ParamsE)
        /*023c*/ 	.word	0x00000010


	//----- nvinfo : EIATTR_REGCOUNT
	.align		4
.L_150:
        /*0240*/ 	.byte	0x04, 0x2f
        /*0242*/ 	.short	(.L_152 - .L_151)
	.align		4
.L_151:
        /*0244*/ 	.word	index@(_ZN7cutlass13device_kernelIN5flash11enable_sm90INS1_16FlashAttnFwdSm90INS1_25CollectiveMainloopFwdSm90ILi2EN4cute5tupleIJNS5_1CILi1EEES8_S8_EEENS6_IJNS7_ILi128EEENS7_ILi160EEESA_EEELi128ENS_12float_e4m3_tEfNS_4arch4Sm90ELb0ELb0ELb1ELb1ELb1ELb1ELb0ELb1ELb1ELb1ELb1ELb0EEENS1_21CollectiveEpilogueFwdINS6_IJSA_SA_SB_EEES9_NS_10bfloat16_tESF_Li256ELb1ELb1ELb1ELb1EEENS1_36VarlenDynamicPersistentTileSchedulerILi128ELi160ELi256ELi128ELb1ELb1ELb1ELb0ELb1ELb1EEEEEEEEEvNT_6ParamsE)
        /*0248*/ 	.word	0x000000a8


	//----- nvinfo : EIATTR_FRAME_SIZE
	.align		4
.L_152:
        /*024c*/ 	.byte	0x04, 0x11
        /*024e*/ 	.short	(.L_154 - .L_153)
	.align		4
.L_153:
        /*0250*/ 	.word	index@(_ZN7cutlass13device_kernelIN5flash11enable_sm90INS1_16FlashAttnFwdSm90INS1_25CollectiveMainloopFwdSm90ILi2EN4cute5tupleIJNS5_1CILi1EEES8_S8_EEENS6_IJNS7_ILi128EEENS7_ILi160EEESA_EEELi128ENS_12float_e4m3_tEfNS_4arch4Sm90ELb0ELb0ELb1ELb1ELb1ELb1ELb0ELb1ELb1ELb1ELb1ELb0EEENS1_21CollectiveEpilogueFwdINS6_IJSA_SA_SB_EEES9_NS_10bfloat16_tESF_Li256ELb1ELb1ELb1ELb1EEENS1_36VarlenDynamicPersistentTileSchedulerILi128ELi160ELi256ELi128ELb1ELb1ELb1ELb0ELb1ELb1EEEEEEEEEvNT_6ParamsE)
        /*0254*/ 	.word	0x00000070


	//----- nvinfo : EIATTR_REGCOUNT
	.align		4
.L_154:
        /*0258*/ 	.byte	0x04, 0x2f
        /*025a*/ 	.short	(.L_156 - .L_155)
	.align		4
.L_155:
        /*025c*/ 	.word	index@(_ZN7cutlass13device_kernelIN5flash11enable_sm90INS1_16FlashAttnFwdSm90INS1_25CollectiveMainloopFwdSm90ILi2EN4cute5tupleIJNS5_1CILi1EEES8_S8_EEENS6_IJNS7_ILi128EEENS7_ILi160EEESA_EEELi128ENS_12float_e4m3_tEfNS_4arch4Sm90ELb0ELb0ELb1ELb1ELb1ELb0ELb0ELb1ELb1ELb1ELb1ELb0EEENS1_21CollectiveEpilogueFwdINS6_IJSA_SA_SB_EEES9_NS_10bfloat16_tESF_Li256ELb1ELb1ELb1ELb1EEENS1_36VarlenDynamicPersistentTileSchedulerILi128ELi160ELi256ELi128ELb1ELb1ELb1ELb0ELb1ELb1EEEEEEEEEvNT_6ParamsE)
        /*0260*/ 	.word	0x000000a8


	//----- nvinfo : EIATTR_FRAME_SIZE
	.align		4
.L_156:
        /*0264*/ 	.byte	0x04, 0x11
        /*0266*/ 	.short	(.L_158 - .L_157)
	.align		4
.L_157:
        /*0268*/ 	.word	index@(_ZN7cutlass13device_kernelIN5flash11enable_sm90INS1_16FlashAttnFwdSm90INS1_25CollectiveMainloopFwdSm90ILi2EN4cute5tupleIJNS5_1CILi1EEES8_S8_EEENS6_IJNS7_ILi128EEENS7_ILi160EEESA_EEELi128ENS_12float_e4m3_tEfNS_4arch4Sm90ELb0ELb0ELb1ELb1ELb1ELb0ELb0ELb1ELb1ELb1ELb1ELb0EEENS1_21CollectiveEpilogueFwdINS6_IJSA_SA_SB_EEES9_NS_10bfloat16_tESF_Li256ELb1ELb1ELb1ELb1EEENS1_36VarlenDynamicPersistentTileSchedulerILi128ELi160ELi256ELi128ELb1ELb1ELb1ELb0ELb1ELb1EEEEEEEEEvNT_6ParamsE)
        /*026c*/ 	.word	0x00000030


	//----- nvinfo : EIATTR_REGCOUNT
	.align		4
.L_158:
        /*0270*/ 	.byte	0x04, 0x2f
        /*0272*/ 	.short	(.L_160 - .L_159)
	.align		4
.L_159:
        /*0274*/ 	.word	index@(_ZN7cutlass13device_kernelIN5flash11enable_sm90INS1_16FlashAttnFwdSm90INS1_25CollectiveMainloopFwdSm90ILi2EN4cute5tupleIJNS5_1CILi1EEES8_S8_EEENS6_IJNS7_ILi128EEENS7_ILi160EEESA_EEELi128ENS_12float_e4m3_tEfNS_4arch4Sm90ELb0ELb0ELb1ELb0ELb1ELb0ELb0ELb1ELb1ELb1ELb1ELb0EEENS1_21CollectiveEpilogueFwdINS6_IJSA_SA_SB_EEES9_NS_10bfloat16_tESF_Li256ELb0ELb1ELb1ELb1EEENS1_19SingleTileSchedulerILb0ELb1ELb1ELi128EEEEEEEEEvNT_6ParamsE)
        /*0278*/ 	.word	0x000000a8


	//----- nvinfo : EIATTR_FRAME_SIZE
	.align		4
.L_160:
        /*027c*/ 	.byte	0x04, 0x11
        /*027e*/ 	.short	(.L_162 - .L_161)
	.align		4
.L_161:
        /*0280*/ 	.word	index@(_ZN7cutlass13device_kernelIN5flash11enable_sm90INS1_16FlashAttnFwdSm90INS1_25CollectiveMainloopFwdSm90ILi2EN4cute5tupleIJNS5_1CILi1EEES8_S8_EEENS6_IJNS7_ILi128EEENS7_ILi160EEESA_EEELi128ENS_12float_e4m3_tEfNS_4arch4Sm90ELb0ELb0ELb1ELb0ELb1ELb0ELb0ELb1ELb1ELb1ELb1ELb0EEENS1_21CollectiveEpilogueFwdINS6_IJSA_SA_SB_EEES9_NS_10bfloat16_tESF_Li256ELb0ELb1ELb1ELb1EEENS1_19SingleTileSchedulerILb0ELb1ELb1ELi128EEEEEEEEEvNT_6ParamsE)
        /*0284*/ 	.word	0x00000010


	//----- nvinfo : EIATTR_REGCOUNT
	.align		4
.L_162:
        /*0288*/ 	.byte	0x04, 0x2f
        /*028a*/ 	.short	(.L_164 - .L_163)
	.align		4
.L_163:
        /*028c*/ 	.word	index@(_ZN7cutlass13device_kernelIN5flash11enable_sm90INS1_16FlashAttnFwdSm90INS1_25CollectiveMainloopFwdSm90ILi2EN4cute5tupleIJNS5_1CILi1EEES8_S8_EEENS6_IJNS7_ILi128EEENS7_ILi160EEENS7_ILi192EEEEEELi192ENS_12float_e4m3_tEfNS_4arch4Sm90ELb1ELb0ELb1ELb1ELb1ELb1ELb0ELb1ELb1ELb1ELb1ELb0EEENS1_21CollectiveEpilogueFwdINS6_IJSA_SC_SB_EEES9_NS_10bfloat16_tESG_Li256ELb1ELb1ELb1ELb1EEENS1_36VarlenDynamicPersistentTileSchedulerILi128ELi160ELi256ELi128ELb1ELb1ELb1ELb1ELb1ELb1EEEEEEEEEvNT_6ParamsE)
        /*0290*/ 	.word	0x000000a8


	//----- nvinfo : EIATTR_FRAME_SIZE
	.align		4
.L_164:
        /*0294*/ 	.byte	0x04, 0x11
        /*0296*/ 	.short	(.L_166 - .L_165)
	.align		4
.L_165:
        /*0298*/ 	.word	index@(_ZN7cutlass13device_kernelIN5flash11enable_sm90INS1_16FlashAttnFwdSm90INS1_25CollectiveMainloopFwdSm90ILi2EN4cute5tupleIJNS5_1CILi1EEES8_S8_EEENS6_IJNS7_ILi128EEENS7_ILi160EEENS7_ILi192EEEEEELi192ENS_12float_e4m3_tEfNS_4arch4Sm90ELb1ELb0ELb1ELb1ELb1ELb1ELb0ELb1ELb1ELb1ELb1ELb0EEENS1_21CollectiveEpilogueFwdINS6_IJSA_SC_SB_EEES9_NS_10bfloat16_tESG_Li256ELb1ELb1ELb1ELb1EEENS1_36VarlenDynamicPersistentTileSchedulerILi128ELi160ELi256ELi128ELb1ELb1ELb1ELb1ELb1ELb1EEEEEEEEEvNT_6ParamsE)
        /*029c*/ 	.word	0x00000148


	//----- nvinfo : EIATTR_REGCOUNT
	.align		4
.L_166:
        /*02a0*/ 	.byte	0x04, 0x2f
        /*02a2*/ 	.short	(.L_168 - .L_167)
	.align		4
.L_167:
        /*02a4*/ 	.word	index@(_ZN7cutlass13device_kernelIN5flash11enable_sm90INS1_16FlashAttnFwdSm90INS1_25CollectiveMainloopFwdSm90ILi2EN4cute5tupleIJNS5_1CILi1EEES8_S8_EEENS6_IJNS7_ILi128EEENS7_ILi160EEENS7_ILi192EEEEEELi192ENS_12float_e4m3_tEfNS_4arch4Sm90ELb1ELb0ELb1ELb1ELb1ELb0ELb0ELb1ELb1ELb1ELb1ELb0EEENS1_21CollectiveEpilogueFwdINS6_IJSA_SC_SB_EEES9_NS_10bfloat16_tESG_Li256ELb1ELb1ELb1ELb1EEENS1_36VarlenDynamicPersistentTileSchedulerILi128ELi160ELi256ELi128ELb1ELb1ELb1ELb1ELb1ELb1EEEEEEEEEvNT_6ParamsE)
        /*02a8*/ 	.word	0x000000a8


	//----- nvinfo : EIATTR_FRAME_SIZE
	.align		4
.L_168:
        /*02ac*/ 	.byte	0x04, 0x11
        /*02ae*/ 	.short	(.L_170 - .L_169)
	.align		4
.L_169:
        /*02b0*/ 	.word	index@(_ZN7cutlass13device_kernelIN5flash11enable_sm90INS1_16FlashAttnFwdSm90INS1_25CollectiveMainloopFwdSm90ILi2EN4cute5tupleIJNS5_1CILi1EEES8_S8_EEENS6_IJNS7_ILi128EEENS7_ILi160EEENS7_ILi192EEEEEELi192ENS_12float_e4m3_tEfNS_4arch4Sm90ELb1ELb0ELb1ELb1ELb1ELb0ELb0ELb1ELb1ELb1ELb1ELb0EEENS1_21CollectiveEpilogueFwdINS6_IJSA_SC_SB_EEES9_NS_10bfloat16_tESG_Li256ELb1ELb1ELb1ELb1EEENS1_36VarlenDynamicPersistentTileSchedulerILi128ELi160ELi256ELi128ELb1ELb1ELb1ELb1ELb1ELb1EEEEEEEEEvNT_6ParamsE)
        /*02b4*/ 	.word	0x00000030


	//----- nvinfo : EIATTR_REGCOUNT
	.align		4
.L_170:
        /*02b8*/ 	.byte	0x04, 0x2f
        /*02ba*/ 	.short	(.L_172 - .L_171)
	.align		4
.L_171:
        /*02bc*/ 	.word	index@(_ZN7cutlass13device_kernelIN5flash11enable_sm90INS1_16FlashAttnFwdSm90INS1_25CollectiveMainloopFwdSm90ILi2EN4cute5tupleIJNS5_1CILi1EEES8_S8_EEENS6_IJNS7_ILi128EEENS7_ILi160EEENS7_ILi192EEEEEELi192ENS_12float_e4m3_tEfNS_4arch4Sm90ELb1ELb0ELb1ELb0ELb1ELb0ELb0ELb1ELb1ELb1ELb1ELb0EEENS1_21CollectiveEpilogueFwdINS6_IJSA_SC_SB_EEES9_NS_10bfloat16_tESG_Li256ELb0ELb1ELb1ELb1EEENS1_19SingleTileSchedulerILb0ELb1ELb1ELi128EEEEEEEEEvNT_6ParamsE)
        /*02c0*/ 	.word	0x000000a8


	//----- nvinfo : EIATTR_FRAME_SIZE
	.align		4
.L_172:
        /*02c4*/ 	.byte	0x04, 0x11
        /*02c6*/ 	.short	(.L_174 - .L_173)
	.align		4
.L_173:
        /*02c8*/ 	.word	index@(_ZN7cutlass13device_kernelIN5flash11enable_sm90INS1_16FlashAttnFwdSm90INS1_25CollectiveMainloopFwdSm90ILi2EN4cute5tupleIJNS5_1CILi1EEES8_S8_EEENS6_IJNS7_ILi128EEENS7_ILi160EEENS7_ILi192EEEEEELi192ENS_12float_e4m3_tEfNS_4arch4Sm90ELb1ELb0ELb1ELb0ELb1ELb0ELb0ELb1ELb1ELb1ELb1ELb0EEENS1_21CollectiveEpilogueFwdINS6_IJSA_SC_SB_EEES9_NS_10bfloat16_tESG_Li256ELb0ELb1ELb1ELb1EEENS1_19SingleTileSchedulerILb0ELb1ELb1ELi128EEEEEEEEEvNT_6ParamsE)
        /*02cc*/ 	.word	0x00000018


	//----- nvinfo : EIATTR_REGCOUNT
	.align		4
.L_174:
        /*02d0*/ 	.byte	0x04, 0x2f
        /*02d2*/ 	.short	(.L_176 - .L_175)
	.align		4
.L_175:
        /*02d4*/ 	.word	index@(_ZN7cutlass13device_kernelIN5flash11enable_sm90INS1_16FlashAttnFwdSm90INS1_25CollectiveMainloopFwdSm90ILi2EN4cute5tupleIJNS5_1CILi1EEES8_S8_EEENS6_IJNS7_ILi128EEESA_NS7_ILi192EEEEEELi192ENS_12float_e4m3_tEfNS_4arch4Sm90ELb0ELb1ELb1ELb1ELb1ELb1ELb0ELb1ELb1ELb1ELb1ELb0EEENS1_21CollectiveEpilogueFwdINS6_IJSA_SB_SA_EEES9_NS_10bfloat16_tESF_Li256ELb1ELb1ELb1ELb1EEENS1_36VarlenDynamicPersistentTileSchedulerILi128ELi128ELi256ELi128ELb1ELb1ELb1ELb1ELb0ELb1EEEEEEEEEvNT_6ParamsE)
        /*02d8*/ 	.word	0x000000a8


	//----- nvinfo : EIATTR_FRAME_SIZE
	.align		4
.L_176:
        /*02dc*/ 	.byte	0x04, 0x11
        /*02de*/ 	.short	(.L_178 - .L_177)
	.align		4
.L_177:
        /*02e0*/ 	.word	index@(_ZN7cutlass13device_kernelIN5flash11enable_sm90INS1_16FlashAttnFwdSm90INS1_25CollectiveMainloopFwdSm90ILi2EN4cute5tupleIJNS5_1CILi1EEES8_S8_EEENS6_IJNS7_ILi128EEESA_NS7_ILi192EEEEEELi192ENS_12float_e4m3_tEfNS_4arch4Sm90ELb0ELb1ELb1ELb1ELb1ELb1ELb0ELb1ELb1ELb1ELb1ELb0EEENS1_21CollectiveEpilogueFwdINS6_IJSA_SB_SA_EEES9_NS_10bfloat16_tESF_Li256ELb1ELb1ELb1ELb1EEENS1_36VarlenDynamicPersistentTileSchedulerILi128ELi128ELi256ELi128ELb1ELb1ELb1ELb1ELb0ELb1EEEEEEEEEvNT_6ParamsE)
        /*02e4*/ 	.word	0x00000048


	//----- nvinfo : EIATTR_REGCOUNT
	.align		4
.L_178:
        /*02e8*/ 	.byte	0x04, 0x2f
        /*02ea*/ 	.short	(.L_180 - .L_179)
	.align		4
.L_179:
        /*02ec*/ 	.word	index@(_ZN7cutlass13device_kernelIN5flash11enable_sm90INS1_16FlashAttnFwdSm90INS1_25CollectiveMainloopFwdSm90ILi2EN4cute5tupleIJNS5_1CILi1EEES8_S8_EEENS6_IJNS7_ILi128EEESA_NS7_ILi192EEEEEELi192ENS_12float_e4m3_tEfNS_4arch4Sm90ELb0ELb1ELb1ELb1ELb1ELb0ELb0ELb1ELb1ELb1ELb1ELb0EEENS1_21CollectiveEpilogueFwdINS6_IJSA_SB_SA_EEES9_NS_10bfloat16_tESF_Li256ELb1ELb1ELb1ELb1EEENS1_36VarlenDynamicPersistentTileSchedulerILi128ELi128ELi256ELi128ELb1ELb1ELb1ELb1ELb0ELb1EEEEEEEEEvNT_6ParamsE)
        /*02f0*/ 	.word	0x000000a8


	//----- nvinfo : EIATTR_FRAME_SIZE
	.align		4
.L_180:
        /*02f4*/ 	.byte	0x04, 0x11
        /*02f6*/ 	.short	(.L_182 - .L_181)
	.align		4
.L_181:
        /*02f8*/ 	.word	index@(_ZN7cutlass13device_kernelIN5flash11enable_sm90INS1_16FlashAttnFwdSm90INS1_25CollectiveMainloopFwdSm90ILi2EN4cute5tupleIJNS5_1CILi1EEES8_S8_EEENS6_IJNS7_ILi128EEESA_NS7_ILi192EEEEEELi192ENS_12float_e4m3_tEfNS_4arch4Sm90ELb0ELb1ELb1ELb1ELb1ELb0ELb0ELb1ELb1ELb1ELb1ELb0EEENS1_21CollectiveEpilogueFwdINS6_IJSA_SB_SA_EEES9_NS_10bfloat16_tESF_Li256ELb1ELb1ELb1ELb1EEENS1_36VarlenDynamicPersistentTileSchedulerILi128ELi128ELi256ELi128ELb1ELb1ELb1ELb1ELb0ELb1EEEEEEEEEvNT_6ParamsE)
        /*02fc*/ 	.word	0x00000018


	//----- nvinfo : EIATTR_REGCOUNT
	.align		4
.L_182:
        /*0300*/ 	.byte	0x04, 0x2f
        /*0302*/ 	.short	(.L_184 - .L_183)
	.align		4
.L_183:
        /*0304*/ 	.word	index@(_ZN7cutlass13device_kernelIN5flash11enable_sm90INS1_16FlashAttnFwdSm90INS1_25CollectiveMainloopFwdSm90ILi2EN4cute5tupleIJNS5_1CILi1EEES8_S8_EEENS6_IJNS7_ILi128EEESA_NS7_ILi192EEEEEELi192ENS_12float_e4m3_tEfNS_4arch4Sm90ELb0ELb1ELb1ELb0ELb1ELb0ELb0ELb1ELb1ELb1ELb1ELb0EEENS1_21CollectiveEpilogueFwdINS6_IJSA_SB_SA_EEES9_NS_10bfloat16_tESF_Li256ELb0ELb1ELb1ELb1EEENS1_19SingleTileSchedulerILb0ELb1ELb1ELi128EEEEEEEEEvNT_6ParamsE)
        /*0308*/ 	.word	0x000000a8


	//----- nvinfo : EIATTR_FRAME_SIZE
	.align		4
.L_184:
        /*030c*/ 	.byte	0x04, 0x11
        /*030e*/ 	.short	(.L_186 - .L_185)
	.align		4
.L_185:
        /*0310*/ 	.word	index@(_ZN7cutlass13device_kernelIN5flash11enable_sm90INS1_16FlashAttnFwdSm90INS1_25CollectiveMainloopFwdSm90ILi2EN4cute5tupleIJNS5_1CILi1EEES8_S8_EEENS6_IJNS7_ILi128EEESA_NS7_ILi192EEEEEELi192ENS_12float_e4m3_tEfNS_4arch4Sm90ELb0ELb1ELb1ELb0ELb1ELb0ELb0ELb1ELb1ELb1ELb1ELb0EEENS1_21CollectiveEpilogueFwdINS6_IJSA_SB_SA_EEES9_NS_10bfloat16_tESF_Li256ELb0ELb1ELb1ELb1EEENS1_19SingleTileSchedulerILb0ELb1ELb1ELi128EEEEEEEEEvNT_6ParamsE)
        /*0314*/ 	.word	0x00000008


	//----- nvinfo : EIATTR_REGCOUNT
	.align		4
.L_186:
        /*0318*/ 	.byte	0x04, 0x2f
        /*031a*/ 	.short	(.L_188 - .L_187)
	.align		4
.L_187:
        /*031c*/ 	.word	index@(_ZN7cutlass13device_kernelIN5flash11enable_sm90INS1_16FlashAttnFwdSm90INS1_25CollectiveMainloopFwdSm90ILi2EN4cute5tupleIJNS5_1CILi1EEES8_S8_EEENS6_IJNS7_ILi128EEENS7_ILi160EEENS7_ILi192EEEEEELi192ENS_12float_e4m3_tEfNS_4arch4Sm90ELb0ELb0ELb1ELb1ELb1ELb1ELb0ELb1ELb1ELb1ELb1ELb0EEENS1_21CollectiveEpilogueFwdINS6_IJSA_SC_SB_EEES9_NS_10bfloat16_tESG_Li256ELb1ELb1ELb1ELb1EEENS1_36VarlenDynamicPersistentTileSchedulerILi128ELi160ELi256ELi128ELb1ELb1ELb1ELb0ELb1ELb1EEEEEEEEEvNT_6ParamsE)
        /*0320*/ 	.word	0x000000a8


	//----- nvinfo : EIATTR_FRAME_SIZE
	.align		4
.L_188:
        /*0324*/ 	.byte	0x04, 0x11
        /*0326*/ 	.short	(.L_190 - .L_189)
	.align		4
.L_189:
        /*0328*/ 	.word	index@(_ZN7cutlass13device_kernelIN5flash11enable_sm90INS1_16FlashAttnFwdSm90INS1_25CollectiveMainloopFwdSm90ILi2EN4cute5tupleIJNS5_1CILi1EEES8_S8_EEENS6_IJNS7_ILi128EEENS7_ILi160EEENS7_ILi192EEEEEELi192ENS_12float_e4m3_tEfNS_4arch4Sm90ELb0ELb0ELb1ELb1ELb1ELb1ELb0ELb1ELb1ELb1ELb1ELb0EEENS1_21CollectiveEpilogueFwdINS6_IJSA_SC_SB_EEES9_NS_10bfloat16_tESG_Li256ELb1ELb1ELb1ELb1EEENS1_36VarlenDynamicPersistentTileSchedulerILi128ELi160ELi256ELi128ELb1ELb1ELb1ELb0ELb1ELb1EEEEEEEEEvNT_6ParamsE)
        /*032c*/ 	.word	0x00000140


	//----- nvinfo : EIATTR_REGCOUNT
	.align		4
.L_190:
        /*0330*/ 	.byte	0x04, 0x2f
        /*0332*/ 	.short	(.L_192 - .L_191)
	.align		4
.L_191:
        /*0334*/ 	.word	index@(_ZN7cutlass13device_kernelIN5flash11enable_sm90INS1_16FlashAttnFwdSm90INS1_25CollectiveMainloopFwdSm90ILi2EN4cute5tupleIJNS5_1CILi1EEES8_S8_EEENS6_IJNS7_ILi128EEENS7_ILi160EEENS7_ILi192EEEEEELi192ENS_12float_e4m3_tEfNS_4arch4Sm90ELb0ELb0ELb1ELb1ELb1ELb0ELb0ELb1ELb1ELb1ELb1ELb0EEENS1_21CollectiveEpilogueFwdINS6_IJSA_SC_SB_EEES9_NS_10bfloat16_tESG_Li256ELb1ELb1ELb1ELb1EEENS1_36VarlenDynamicPersistentTileSchedulerILi128ELi160ELi256ELi128ELb1ELb1ELb1ELb0ELb1ELb1EEEEEEEEEvNT_6ParamsE)
        /*0338*/ 	.word	0x000000a8


	//----- nvinfo : EIATTR_FRAME_SIZE
	.align		4
.L_192:
        /*033c*/ 	.byte	0x04, 0x11
        /*033e*/ 	.short	(.L_194 - .L_193)
	.align		4
.L_193:
        /*0340*/ 	.word	index@(_ZN7cutlass13device_kernelIN5flash11enable_sm90INS1_16FlashAttnFwdSm90INS1_25CollectiveMainloopFwdSm90ILi2EN4cute5tupleIJNS5_1CILi1EEES8_S8_EEENS6_IJNS7_ILi128EEENS7_ILi160EEENS7_ILi192EEEEEELi192ENS_12float_e4m3_tEfNS_4arch4Sm90ELb0ELb0ELb1ELb1ELb1ELb0ELb0ELb1ELb1ELb1ELb1ELb0EEENS1_21CollectiveEpilogueFwdINS6_IJSA_SC_SB_EEES9_NS_10bfloat16_tESG_Li256ELb1ELb1ELb1ELb1EEENS1_36VarlenDynamicPersistentTileSchedulerILi128ELi160ELi256ELi128ELb1ELb1ELb1ELb0ELb1ELb1EEEEEEEEEvNT_6ParamsE)
        /*0344*/ 	.word	0x00000030


	//----- nvinfo : EIATTR_REGCOUNT
	.align		4
.L_194:
        /*0348*/ 	.byte	0x04, 0x2f
        /*034a*/ 	.short	(.L_196 - .L_195)
	.align		4
.L_195:
        /*034c*/ 	.word	index@(_ZN7cutlass13device_kernelIN5flash11enable_sm90INS1_16FlashAttnFwdSm90INS1_25CollectiveMainloopFwdSm90ILi2EN4cute5tupleIJNS5_1CILi1EEES8_S8_EEENS6_IJNS7_ILi128EEENS7_ILi160EEENS7_ILi192EEEEEELi192ENS_12float_e4m3_tEfNS_4arch4Sm90ELb0ELb0ELb1ELb0ELb1ELb0ELb0ELb1ELb1ELb1ELb1ELb0EEENS1_21CollectiveEpilogueFwdINS6_IJSA_SC_SB_EEES9_NS_10bfloat16_tESG_Li256ELb0ELb1ELb1ELb1EEENS1_19SingleTileSchedulerILb0ELb1ELb1ELi128EEEEEEEEEvNT_6ParamsE)
        /*0350*/ 	.word	0x000000a8


	//----- nvinfo : EIATTR_FRAME_SIZE
	.align		4
.L_196:
        /*0354*/ 	.byte	0x04, 0x11
        /*0356*/ 	.short	(.L_198 - .L_197)
	.align		4
.L_197:
        /*0358*/ 	.word	index@(_ZN7cutlass13device_kernelIN5flash11enable_sm90INS1_16FlashAttnFwdSm90INS1_25CollectiveMainloopFwdSm90ILi2EN4cute5tupleIJNS5_1CILi1EEES8_S8_EEENS6_IJNS7_ILi128EEENS7_ILi160EEENS7_ILi192EEEEEELi192ENS_12float_e4m3_tEfNS_4arch4Sm90ELb0ELb0ELb1ELb0ELb1ELb0ELb0ELb1ELb1ELb1ELb1ELb0EEENS1_21CollectiveEpilogueFwdINS6_IJSA_SC_SB_EEES9_NS_10bfloat16_tESG_Li256ELb0ELb1ELb1ELb1EEENS1_19SingleTileSchedulerILb0ELb1ELb1ELi128EEEEEEEEEvNT_6ParamsE)
        /*035c*/ 	.word	0x00000010


	//----- nvinfo : EIATTR_REGCOUNT
	.align		4
.L_198:
        /*0360*/ 	.byte	0x04, 0x2f
        /*0362*/ 	.short	(.L_200 - .L_199)
	.align		4
.L_199:
        /*0364*/ 	.word	index@(_ZN7cutlass13device_kernelIN5flash11enable_sm90INS1_16FlashAttnFwdSm90INS1_25CollectiveMainloopFwdSm90ILi2EN4cute5tupleIJNS5_1CILi1EEES8_S8_EEENS6_IJNS7_ILi128EEESA_NS7_ILi256EEEEEELi256ENS_12float_e4m3_tEfNS_4arch4Sm90ELb1ELb0ELb1ELb1ELb1ELb1ELb0ELb1ELb0ELb1ELb1ELb0EEENS1_21CollectiveEpilogueFwdINS6_IJSA_SB_SA_EEES9_NS_10bfloat16_tESF_Li256ELb1ELb1ELb1ELb1EEENS1_36VarlenDynamicPersistentTileSchedulerILi128ELi128ELi256ELi128ELb1ELb1ELb1ELb1ELb1ELb1EEEEEEEEEvNT_6ParamsE)
        /*0368*/ 	.word	0x000000a8


	//----- nvinfo : EIATTR_FRAME_SIZE
	.align		4
.L_200:
        /*036c*/ 	.byte	0x04, 0x11
        /*036e*/ 	.short	(.L_202 - .L_201)
	.align		4
.L_201:
        /*0370*/ 	.word	index@(_ZN7cutlass13device_kernelIN5flash11enable_sm90INS1_16FlashAttnFwdSm90INS1_25CollectiveMainloopFwdSm90ILi2EN4cute5tupleIJNS5_1CILi1EEES8_S8_EEENS6_IJNS7_ILi128EEESA_NS7_ILi256EEEEEELi256ENS_12float_e4m3_tEfNS_4arch4Sm90ELb1ELb0ELb1ELb1ELb1ELb1ELb0ELb1ELb0ELb1ELb1ELb0EEENS1_21CollectiveEpilogueFwdINS6_IJSA_SB_SA_EEES9_NS_10bfloat16_tESF_Li256ELb1ELb1ELb1ELb1EEENS1_36VarlenDynamicPersistentTileSchedulerILi128ELi128ELi256ELi128ELb1ELb1ELb1ELb1ELb1ELb1EEEEEEEEEvNT_6ParamsE)
        /*0374*/ 	.word	0x000001d8


	//----- nvinfo : EIATTR_REGCOUNT
	.align		4
.L_202:
        /*0378*/ 	.byte	0x04, 0x2f
        /*037a*/ 	.short	(.L_204 - .L_203)
	.align		4
.L_203:
        /*037c*/ 	.word	index@(_ZN7cutlass13device_kernelIN5flash11enable_sm90INS1_16FlashAttnFwdSm90INS1_25CollectiveMainloopFwdSm90ILi2EN4cute5tupleIJNS5_1CILi1EEES8_S8_EEENS6_IJNS7_ILi128EEESA_NS7_ILi256EEEEEELi256ENS_12float_e4m3_tEfNS_4arch4Sm90ELb1ELb0ELb1ELb1ELb1ELb0ELb0ELb1ELb0ELb1ELb1ELb0EEENS1_21CollectiveEpilogueFwdINS6_IJSA_SB_SA_EEES9_NS_10bfloat16_tESF_Li256ELb1ELb1ELb1ELb1EEENS1_36VarlenDynamicPersistentTileSchedulerILi128ELi128ELi256ELi128ELb1ELb1ELb1ELb1ELb1ELb1EEEEEEEEEvNT_6ParamsE)
        /*0380*/ 	.word	0x000000a8


	//----- nvinfo : EIATTR_FRAME_SIZE
	.align		4
.L_204:
        /*0384*/ 	.byte	0x04, 0x11
        /*0386*/ 	.short	(.L_206 - .L_205)
	.align		4
.L_205:
        /*0388*/ 	.word	index@(_ZN7cutlass13device_kernelIN5flash11enable_sm90INS1_16FlashAttnFwdSm90INS1_25CollectiveMainloopFwdSm90ILi2EN4cute5tupleIJNS5_1CILi1EEES8_S8_EEENS6_IJNS7_ILi128EEESA_NS7_ILi256EEEEEELi256ENS_12float_e4m3_tEfNS_4arch4Sm90ELb1ELb0ELb1ELb1ELb1ELb0ELb0ELb1ELb0ELb1ELb1ELb0EEENS1_21CollectiveEpilogueFwdINS6_IJSA_SB_SA_EEES9_NS_10bfloat16_tESF_Li256ELb1ELb1ELb1ELb1EEENS1_36VarlenDynamicPersistentTileSchedulerILi128ELi128ELi256ELi128ELb1ELb1ELb1ELb1ELb1ELb1EEEEEEEEEvNT_6ParamsE)
        /*038c*/ 	.word	0x00000028


	//----- nvinfo : EIATTR_REGCOUNT
	.align		4
.L_206:
        /*0390*/ 	.byte	0x04, 0x2f
        /*0392*/ 	.short	(.L_208 - .L_207)
	.align		4
.L_207:
        /*0394*/ 	.word	index@(_ZN7cutlass13device_kernelIN5flash11enable_sm90INS1_16FlashAttnFwdSm90INS1_25CollectiveMainloopFwdSm90ILi2EN4cute5tupleIJNS5_1CILi1EEES8_S8_EEENS6_IJNS7_ILi128EEESA_NS7_ILi256EEEEEELi256ENS_12float_e4m3_tEfNS_4arch4Sm90ELb1ELb0ELb1ELb0ELb1ELb0ELb0ELb1ELb0ELb1ELb1ELb0EEENS1_21CollectiveEpilogueFwdINS6_IJSA_SB_SA_EEES9_NS_10bfloat16_tESF_Li256ELb0ELb1ELb1ELb1EEENS1_19SingleTileSchedulerILb0ELb1ELb1ELi128EEEEEEEEEvNT_6ParamsE)
        /*0398*/ 	.word	0x000000a8


	//----- nvinfo : EIATTR_FRAME_SIZE
	.align		4
.L_208:
        /*039c*/ 	.byte	0x04, 0x11
        /*039e*/ 	.short	(.L_210 - .L_209)
	.align		4
.L_209:
        /*03a0*/ 	.word	index@(_ZN7cutlass13device_kernelIN5flash11enable_sm90INS1_16FlashAttnFwdSm90INS1_25CollectiveMainloopFwdSm90ILi2EN4cute5tupleIJNS5_1CILi1EEES8_S8_EEENS6_IJNS7_ILi128EEESA_NS7_ILi256EEEEEELi256ENS_12float_e4m3_tEfNS_4arch4Sm90ELb1ELb0ELb1ELb0ELb1ELb0ELb0ELb1ELb0ELb1ELb1ELb0EEENS1_21CollectiveEpilogueFwdINS6_IJSA_SB_SA_EEES9_NS_10bfloat16_tESF_Li256ELb0ELb1ELb1ELb1EEENS1_19SingleTileSchedulerILb0ELb1ELb1ELi128EEEEEEEEEvNT_6ParamsE)
        /*03a4*/ 	.word	0x00000018


	//----- nvinfo : EIATTR_REGCOUNT
	.align		4
.L_210:
        /*03a8*/ 	.byte	0x04, 0x2f
        /*03aa*/ 	.short	(.L_212 - .L_211)
	.align		4
.L_211:
        /*03ac*/ 	.word	index@(_ZN7cutlass13device_kernelIN5flash11enable_sm90INS1_16FlashAttnFwdSm90INS1_25CollectiveMainloopFwdSm90ILi2EN4cute5tupleIJNS5_1CILi1EEES8_S8_EEENS6_IJNS7_ILi128EEENS7_ILi64EEENS7_ILi256EEEEEELi256ENS_12float_e4m3_tEfNS_4arch4Sm90ELb0ELb1ELb1ELb1ELb1ELb1ELb0ELb1ELb0ELb1ELb1ELb0EEENS1_21CollectiveEpilogueFwdINS6_IJSA_SC_SB_EEES9_NS_10bfloat16_tESG_Li256ELb1ELb1ELb1ELb1EEENS1_36VarlenDynamicPersistentTileSchedulerILi128ELi64ELi256ELi128ELb1ELb1ELb1ELb1ELb0ELb1EEEEEEEEEvNT_6ParamsE)
        /*03b0*/ 	.word	0x000000a8


	//----- nvinfo : EIATTR_FRAME_SIZE
	.align		4
.L_212:
        /*03b4*/ 	.byte	0x04, 0x11
        /*03b6*/ 	.short	(.L_214 - .L_213)
	.align		4
.L_213:
        /*03b8*/ 	.word	index@(_ZN7cutlass13device_kernelIN5flash11enable_sm90INS1_16FlashAttnFwdSm90INS1_25CollectiveMainloopFwdSm90ILi2EN4cute5tupleIJNS5_1CILi1EEES8_S8_EEENS6_IJNS7_ILi128EEENS7_ILi64EEENS7_ILi256EEEEEELi256ENS_12float_e4m3_tEfNS_4arch4Sm90ELb0ELb1ELb1ELb1ELb1ELb1ELb0ELb1ELb0ELb1ELb1ELb0EEENS1_21CollectiveEpilogueFwdINS6_IJSA_SC_SB_EEES9_NS_10bfloat16_tESG_Li256ELb1ELb1ELb1ELb1EEENS1_36VarlenDynamicPersistentTileSchedulerILi128ELi64ELi256ELi128ELb1ELb1ELb1ELb1ELb0ELb1EEEEEEEEEvNT_6ParamsE)
        /*03bc*/ 	.word	0x00000098


	//----- nvinfo : EIATTR_REGCOUNT
	.align		4
.L_214:
        /*03c0*/ 	.byte	0x04, 0x2f
        /*03c2*/ 	.short	(.L_216 - .L_215)
	.align		4
.L_215:
        /*03c4*/ 	.word	index@(_ZN7cutlass13device_kernelIN5flash11enable_sm90INS1_16FlashAttnFwdSm90INS1_25CollectiveMainloopFwdSm90ILi2EN4cute5tupleIJNS5_1CILi1EEES8_S8_EEENS6_IJNS7_ILi128EEENS7_ILi64EEENS7_ILi256EEEEEELi256ENS_12float_e4m3_tEfNS_4arch4Sm90ELb0ELb1ELb1ELb1ELb1ELb0ELb0ELb1ELb0ELb1ELb1ELb0EEENS1_21CollectiveEpilogueFwdINS6_IJSA_SC_SB_EEES9_NS_10bfloat16_tESG_Li256ELb1ELb1ELb1ELb1EEENS1_36VarlenDynamicPersistentTileSchedulerILi128ELi64ELi256ELi128ELb1ELb1ELb1ELb1ELb0ELb1EEEEEEEEEvNT_6ParamsE)
        /*03c8*/ 	.word	0x000000a8


	//----- nvinfo : EIATTR_FRAME_SIZE
	.align		4
.L_216:
        /*03cc*/ 	.byte	0x04, 0x11
        /*03ce*/ 	.short	(.L_218 - .L_217)
	.align		4
.L_217:
        /*03d0*/ 	.word	index@(_ZN7cutlass13device_kernelIN5flash11enable_sm90INS1_16FlashAttnFwdSm90INS1_25CollectiveMainloopFwdSm90ILi2EN4cute5tupleIJNS5_1CILi1EEES8_S8_EEENS6_IJNS7_ILi128EEENS7_ILi64EEENS7_ILi256EEEEEELi256ENS_12float_e4m3_tEfNS_4arch4Sm90ELb0ELb1ELb1ELb1ELb1ELb0ELb0ELb1ELb0ELb1ELb1ELb0EEENS1_21CollectiveEpilogueFwdINS6_IJSA_SC_SB_EEES9_NS_10bfloat16_tESG_Li256ELb1ELb1ELb1ELb1EEENS1_36VarlenDynamicPersistentTileSchedulerILi128ELi64ELi256ELi128ELb1ELb1ELb1ELb1ELb0ELb1EEEEEEEEEvNT_6ParamsE)
        /*03d4*/ 	.word	0x00000018


	//----- nvinfo : EIATTR_REGCOUNT
	.align		4
.L_218:
        /*03d8*/ 	.byte	0x04, 0x2f
        /*03da*/ 	.short	(.L_220 - .L_219)
	.align		4
.L_219:
        /*03dc*/ 	.word	index@(_ZN7cutlass13device_kernelIN5flash11enable_sm90INS1_16FlashAttnFwdSm90INS1_25CollectiveMainloopFwdSm90ILi2EN4cute5tupleIJNS5_1CILi1EEES8_S8_EEENS6_IJNS7_ILi128EEENS7_ILi64EEENS7_ILi256EEEEEELi256ENS_12float_e4m3_tEfNS_4arch4Sm90ELb0ELb1ELb1ELb0ELb1ELb0ELb0ELb1ELb0ELb1ELb1ELb0EEENS1_21CollectiveEpilogueFwdINS6_IJSA_SC_SB_EEES9_NS_10bfloat16_tESG_Li256ELb0ELb1ELb1ELb1EEENS1_19SingleTileSchedulerILb0ELb1ELb1ELi128EEEEEEEEEvNT_6ParamsE)
        /*03e0*/ 	.word	0x000000a8


	//----- nvinfo : EIATTR_FRAME_SIZE
	.align		4
.L_220:
        /*03e4*/ 	.byte	0x04, 0x11
        /*03e6*/ 	.short	(.L_222 - .L_221)
	.align		4
.L_221:
        /*03e8*/ 	.word	index@(_ZN7cutlass13device_kernelIN5flash11enable_sm90INS1_16FlashAttnFwdSm90INS1_25CollectiveMainloopFwdSm90ILi2EN4cute5tupleIJNS5_1CILi1EEES8_S8_EEENS6_IJNS7_ILi128EEENS7_ILi64EEENS7_ILi256EEEEEELi256ENS_12float_e4m3_tEfNS_4arch4Sm90ELb0ELb1ELb1ELb0ELb1ELb0ELb0ELb1ELb0ELb1ELb1ELb0EEENS1_21CollectiveEpilogueFwdINS6_IJSA_SC_SB_EEES9_NS_10bfloat16_tESG_Li256ELb0ELb1ELb1ELb1EEENS1_19SingleTileSchedulerILb0ELb1ELb1ELi128EEEEEEEEEvNT_6ParamsE)
        /*03ec*/ 	.word	0x00000008


	//----- nvinfo : EIATTR_REGCOUNT
	.align		4
.L_222:
        /*03f0*/ 	.byte	0x04, 0x2f
        /*03f2*/ 	.short	(.L_224 - .L_223)
	.align		4
.L_223:
        /*03f4*/ 	.word	index@(_ZN7cutlass13device_kernelIN5flash11enable_sm90INS1_16FlashAttnFwdSm90INS1_25CollectiveMainloopFwdSm90ILi2EN4cute5tupleIJNS5_1CILi1EEES8_S8_EEENS6_IJNS7_ILi128EEESA_NS7_ILi256EEEEEELi256ENS_12float_e4m3_tEfNS_4arch4Sm90ELb0ELb0ELb1ELb1ELb1ELb1ELb0ELb1ELb0ELb1ELb1ELb0EEENS1_21CollectiveEpilogueFwdINS6_IJSA_SB_SA_EEES9_NS_10bfloat16_tESF_Li256ELb1ELb1ELb1ELb1EEENS1_36VarlenDynamicPersistentTileSchedulerILi128ELi128ELi256ELi128ELb1ELb1ELb1ELb0ELb1ELb1EEEEEEEEEvNT_6ParamsE)
        /*03f8*/ 	.word	0x000000a8


	//----- nvinfo : EIATTR_FRAME_SIZE
	.align		4
.L_224:
        /*03fc*/ 	.byte	0x04, 0x11
        /*03fe*/ 	.short	(.L_226 - .L_225)
	.align		4
.L_225:
        /*0400*/ 	.word	index@(_ZN7cutlass13device_kernelIN5flash11enable_sm90INS1_16FlashAttnFwdSm90INS1_25CollectiveMainloopFwdSm90ILi2EN4cute5tupleIJNS5_1CILi1EEES8_S8_EEENS6_IJNS7_ILi128EEESA_NS7_ILi256EEEEEELi256ENS_12float_e4m3_tEfNS_4arch4Sm90ELb0ELb0ELb1ELb1ELb1ELb1ELb0ELb1ELb0ELb1ELb1ELb0EEENS1_21CollectiveEpilogueFwdINS6_IJSA_SB_SA_EEES9_NS_10bfloat16_tESF_Li256ELb1ELb1ELb1ELb1EEENS1_36VarlenDynamicPersistentTileSchedulerILi128ELi128ELi256ELi128ELb1ELb1ELb1ELb0ELb1ELb1EEEEEEEEEvNT_6ParamsE)
        /*0404*/ 	.word	0x000001a8


	//----- nvinfo : EIATTR_REGCOUNT
	.align		4
.L_226:
        /*0408*/ 	.byte	0x04, 0x2f
        /*040a*/ 	.short	(.L_228 - .L_227)
	.align		4
.L_227:
        /*040c*/ 	.word	index@(_ZN7cutlass13device_kernelIN5flash11enable_sm90INS1_16FlashAttnFwdSm90INS1_25CollectiveMainloopFwdSm90ILi2EN4cute5tupleIJNS5_1CILi1EEES8_S8_EEENS6_IJNS7_ILi128EEESA_NS7_ILi256EEEEEELi256ENS_12float_e4m3_tEfNS_4arch4Sm90ELb0ELb0ELb1ELb1ELb1ELb0ELb0ELb1ELb0ELb1ELb1ELb0EEENS1_21CollectiveEpilogueFwdINS6_IJSA_SB_SA_EEES9_NS_10bfloat16_tESF_Li256ELb1ELb1ELb1ELb1EEENS1_36VarlenDynamicPersistentTileSchedulerILi128ELi128ELi256ELi128ELb1ELb1ELb1ELb0ELb1ELb1EEEEEEEEEvNT_6ParamsE)
        /*0410*/ 	.word	0x000000a8


	//----- nvinfo : EIATTR_FRAME_SIZE
	.align		4
.L_228:
        /*0414*/ 	.byte	0x04, 0x11
        /*0416*/ 	.short	(.L_230 - .L_229)
	.align		4
.L_229:
        /*0418*/ 	.word	index@(_ZN7cutlass13device_kernelIN5flash11enable_sm90INS1_16FlashAttnFwdSm90INS1_25CollectiveMainloopFwdSm90ILi2EN4cute5tupleIJNS5_1CILi1EEES8_S8_EEENS6_IJNS7_ILi128EEESA_NS7_ILi256EEEEEELi256ENS_12float_e4m3_tEfNS_4arch4Sm90ELb0ELb0ELb1ELb1ELb1ELb0ELb0ELb1ELb0ELb1ELb1ELb0EEENS1_21CollectiveEpilogueFwdINS6_IJSA_SB_SA_EEES9_NS_10bfloat16_tESF_Li256ELb1ELb1ELb1ELb1EEENS1_36VarlenDynamicPersistentTileSchedulerILi128ELi128ELi256ELi128ELb1ELb1ELb1ELb0ELb1ELb1EEEEEEEEEvNT_6ParamsE)
        /*041c*/ 	.word	0x00000030


	//----- nvinfo : EIATTR_REGCOUNT
	.align		4
.L_230:
        /*0420*/ 	.byte	0x04, 0x2f
        /*0422*/ 	.short	(.L_232 - .L_231)
	.align		4
.L_231:
        /*0424*/ 	.word	index@(_ZN7cutlass13device_kernelIN5flash11enable_sm90INS1_16FlashAttnFwdSm90INS1_25CollectiveMainloopFwdSm90ILi2EN4cute5tupleIJNS5_1CILi1EEES8_S8_EEENS6_IJNS7_ILi128EEESA_NS7_ILi256EEEEEELi256ENS_12float_e4m3_tEfNS_4arch4Sm90ELb0ELb0ELb1ELb0ELb1ELb0ELb0ELb1ELb0ELb1ELb1ELb0EEENS1_21CollectiveEpilogueFwdINS6_IJSA_SB_SA_EEES9_NS_10bfloat16_tESF_Li256ELb0ELb1ELb1ELb1EEENS1_19SingleTileSchedulerILb0ELb1ELb1ELi128EEEEEEEEEvNT_6ParamsE)
        /*0428*/ 	.word	0x000000a8


	//----- nvinfo : EIATTR_FRAME_SIZE
	.align		4
.L_232:
        /*042c*/ 	.byte	0x04, 0x11
        /*042e*/ 	.short	(.L_234 - .L_233)
	.align		4
.L_233:
        /*0430*/ 	.word	index@(_ZN7cutlass13device_kernelIN5flash11enable_sm90INS1_16FlashAttnFwdSm90INS1_25CollectiveMainloopFwdSm90ILi2EN4cute5tupleIJNS5_1CILi1EEES8_S8_EEENS6_IJNS7_ILi128EEESA_NS7_ILi256EEEEEELi256ENS_12float_e4m3_tEfNS_4arch4Sm90ELb0ELb0ELb1ELb0ELb1ELb0ELb0ELb1ELb0ELb1ELb1ELb0EEENS1_21CollectiveEpilogueFwdINS6_IJSA_SB_SA_EEES9_NS_10bfloat16_tESF_Li256ELb0ELb1ELb1ELb1EEENS1_19SingleTileSchedulerILb0ELb1ELb1ELi128EEEEEEEEEvNT_6ParamsE)
        /*0434*/ 	.word	0x00000018


	//----- nvinfo : EIATTR_MIN_STACK_SIZE
	.align		4
.L_234:
        /*0438*/ 	.byte	0x04, 0x12
        /*043a*/ 	.short	(.L_236 - .L_235)
	.align		4
.L_235:
        /*043c*/ 	.word	index@(_ZN7cutlass13device_kernelIN5flash11enable_sm90INS1_16FlashAttnFwdSm90INS1_25CollectiveMainloopFwdSm90ILi2EN4cute5tupleIJNS5_1CILi1EEES8_S8_EEENS6_IJNS7_ILi128EEESA_NS7_ILi256EEEEEELi256ENS_12float_e4m3_tEfNS_4arch4Sm90ELb0ELb0ELb1ELb0ELb1ELb0ELb0ELb1ELb0ELb1ELb1ELb0EEENS1_21CollectiveEpilogueFwdINS6_IJSA_SB_SA_EEES9_NS_10bfloat16_tESF_Li256ELb0ELb1ELb1ELb1EEENS1_19SingleTileSchedulerILb0ELb1ELb1ELi128EEEEEEEEEvNT_6ParamsE)
        /*0440*/ 	.word	0x00000018


	//----- nvinfo : EIATTR_MIN_STACK_SIZE
	.align		4
.L_236:
        /*0444*/ 	.byte	0x04, 0x12
        /*0446*/ 	.short	(.L_238 - .L_237)
	.align		4
.L_237:
        /*0448*/ 	.word	index@(_ZN7cutlass13device_kernelIN5flash11enable_sm90INS1_16FlashAttnFwdSm90INS1_25CollectiveMainloopFwdSm90ILi2EN4cute5tupleIJNS5_1CILi1EEES8_S8_EEENS6_IJNS7_ILi128EEESA_NS7_ILi256EEEEEELi256ENS_12float_e4m3_tEfNS_4arch4Sm90ELb0ELb0ELb1ELb1ELb1ELb0ELb0ELb1ELb0ELb1ELb1ELb0EEENS1_21CollectiveEpilogueFwdINS6_IJSA_SB_SA_EEES9_NS_10bfloat16_tESF_Li256ELb1ELb1ELb1ELb1EEENS1_36VarlenDynamicPersistentTileSchedulerILi128ELi128ELi256ELi128ELb1ELb1ELb1ELb0ELb1ELb1EEEEEEEEEvNT_6ParamsE)
        /*044c*/ 	.word	0x00000030


	//----- nvinfo : EIATTR_MIN_STACK_SIZE
	.align		4
.L_238:
        /*0450*/ 	.byte	0x04, 0x12
        /*0452*/ 	.short	(.L_240 - .L_239)
	.align		4
.L_239:
        /*0454*/ 	.word	index@(_ZN7cutlass13device_kernelIN5flash11enable_sm90INS1_16FlashAttnFwdSm90INS1_25CollectiveMainloopFwdSm90ILi2EN4cute5tupleIJNS5_1CILi1EEES8_S8_EEENS6_IJNS7_ILi128EEESA_NS7_ILi256EEEEEELi256ENS_12float_e4m3_tEfNS_4arch4Sm90ELb0ELb0ELb1ELb1ELb1ELb1ELb0ELb1ELb0ELb1ELb1ELb0EEENS1_21CollectiveEpilogueFwdINS6_IJSA_SB_SA_EEES9_NS_10bfloat16_tESF_Li256ELb1ELb1ELb1ELb1EEENS1_36VarlenDynamicPersistentTileSchedulerILi128ELi128ELi256ELi128ELb1ELb1ELb1ELb0ELb1ELb1EEEEEEEEEvNT_6ParamsE)
        /*0458*/ 	.word	0x000001a8


	//----- nvinfo : EIATTR_MIN_STACK_SIZE
	.align		4
.L_240:
        /*045c*/ 	.byte	0x04, 0x12
        /*045e*/ 	.short	(.L_242 - .L_241)
	.align		4
.L_241:
        /*0460*/ 	.word	index@(_ZN7cutlass13device_kernelIN5flash11enable_sm90INS1_16FlashAttnFwdSm90INS1_25CollectiveMainloopFwdSm90ILi2EN4cute5tupleIJNS5_1CILi1EEES8_S8_EEENS6_IJNS7_ILi128EEENS7_ILi64EEENS7_ILi256EEEEEELi256ENS_12float_e4m3_tEfNS_4arch4Sm90ELb0ELb1ELb1ELb0ELb1ELb0ELb0ELb1ELb0ELb1ELb1ELb0EEENS1_21CollectiveEpilogueFwdINS6_IJSA_SC_SB_EEES9_NS_10bfloat16_tESG_Li256ELb0ELb1ELb1ELb1EEENS1_19SingleTileSchedulerILb0ELb1ELb1ELi128EEEEEEEEEvNT_6ParamsE)
        /*0464*/ 	.word	0x00000008


	//----- nvinfo : EIATTR_MIN_STACK_SIZE
	.align		4
.L_242:
        /*0468*/ 	.byte	0x04, 0x12
        /*046a*/ 	.short	(.L_244 - .L_243)
	.align		4
.L_243:
        /*046c*/ 	.word	index@(_ZN7cutlass13device_kernelIN5flash11enable_sm90INS1_16FlashAttnFwdSm90INS1_25CollectiveMainloopFwdSm90ILi2EN4cute5tupleIJNS5_1CILi1EEES8_S8_EEENS6_IJNS7_ILi128EEENS7_ILi64EEENS7_ILi256EEEEEELi256ENS_12float_e4m3_tEfNS_4arch4Sm90ELb0ELb1ELb1ELb1ELb1ELb0ELb0ELb1ELb0ELb1ELb1ELb0EEENS1_21CollectiveEpilogueFwdINS6_IJSA_SC_SB_EEES9_NS_10bfloat16_tESG_Li256ELb1ELb1ELb1ELb1EEENS1_36VarlenDynamicPersistentTileSchedulerILi128ELi64ELi256ELi128ELb1ELb1ELb1ELb1ELb0ELb1EEEEEEEEEvNT_6ParamsE)
        /*0470*/ 	.word	0x00000018


	//----- nvinfo : EIATTR_MIN_STACK_SIZE
	.align		4
.L_244:
        /*0474*/ 	.byte	0x04, 0x12
        /*0476*/ 	.short	(.L_246 - .L_245)
	.align		4
.L_245:
        /*0478*/ 	.word	index@(_ZN7cutlass13device_kernelIN5flash11enable_sm90INS1_16FlashAttnFwdSm90INS1_25CollectiveMainloopFwdSm90ILi2EN4cute5tupleIJNS5_1CILi1EEES8_S8_EEENS6_IJNS7_ILi128EEENS7_ILi64EEENS7_ILi256EEEEEELi256ENS_12float_e4m3_tEfNS_4arch4Sm90ELb0ELb1ELb1ELb1ELb1ELb1ELb0ELb1ELb0ELb1ELb1ELb0EEENS1_21CollectiveEpilogueFwdINS6_IJSA_SC_SB_EEES9_NS_10bfloat16_tESG_Li256ELb1ELb1ELb1ELb1EEENS1_36VarlenDynamicPersistentTileSchedulerILi128ELi64ELi256ELi128ELb1ELb1ELb1ELb1ELb0ELb1EEEEEEEEEvNT_6ParamsE)
        /*047c*/ 	.word	0x00000098


	//----- nvinfo : EIATTR_MIN_STACK_SIZE
	.align		4
.L_246:
        /*0480*/ 	.byte	0x04, 0x12
        /*0482*/ 	.short	(.L_248 - .L_247)
	.align		4
.L_247:
        /*0484*/ 	.word	index@(_ZN7cutlass13device_kernelIN5flash11enable_sm90INS1_16FlashAttnFwdSm90INS1_25CollectiveMainloopFwdSm90ILi2EN4cute5tupleIJNS5_1CILi1EEES8_S8_EEENS6_IJNS7_ILi128EEESA_NS7_ILi256EEEEEELi256ENS_12float_e4m3_tEfNS_4arch4Sm90ELb1ELb0ELb1ELb0ELb1ELb0ELb0ELb1ELb0ELb1ELb1ELb0EEENS1_21CollectiveEpilogueFwdINS6_IJSA_SB_SA_EEES9_NS_10bfloat16_tESF_Li256ELb0ELb1ELb1ELb1EEENS1_19SingleTileSchedulerILb0ELb1ELb1ELi128EEEEEEEEEvNT_6ParamsE)
        /*0488*/ 	.word	0x00000018


	//----- nvinfo : EIATTR_MIN_STACK_SIZE
	.align		4
.L_248:
        /*048c*/ 	.byte	0x04, 0x12
        /*048e*/ 	.short	(.L_250 - .L_249)
	.align		4
.L_249:
        /*0490*/ 	.word	index@(_ZN7cutlass13device_kernelIN5flash11enable_sm90INS1_16FlashAttnFwdSm90INS1_25CollectiveMainloopFwdSm90ILi2EN4cute5tupleIJNS5_1CILi1EEES8_S8_EEENS6_IJNS7_ILi128EEESA_NS7_ILi256EEEEEELi256ENS_12float_e4m3_tEfNS_4arch4Sm90ELb1ELb0ELb1ELb1ELb1ELb0ELb0ELb1ELb0ELb1ELb1ELb0EEENS1_21CollectiveEpilogueFwdINS6_IJSA_SB_SA_EEES9_NS_10bfloat16_tESF_Li256ELb1ELb1ELb1ELb1EEENS1_36VarlenDynamicPersistentTileSchedulerILi128ELi128ELi256ELi128ELb1ELb1ELb1ELb1ELb1ELb1EEEEEEEEEvNT_6ParamsE)
        /*0494*/ 	.word	0x00000028


	//----- nvinfo : EIATTR_MIN_STACK_SIZE
	.align		4
.L_250:
        /*0498*/ 	.byte	0x04, 0x12
        /*049a*/ 	.short	(.L_252 - .L_251)
	.align		4
.L_251:
        /*049c*/ 	.word	index@(_ZN7cutlass13device_kernelIN5flash11enable_sm90INS1_16FlashAttnFwdSm90INS1_25CollectiveMainloopFwdSm90ILi2EN4cute5tupleIJNS5_1CILi1EEES8_S8_EEENS6_IJNS7_ILi128EEESA_NS7_ILi256EEEEEELi256ENS_12float_e4m3_tEfNS_4arch4Sm90ELb1ELb0ELb1ELb1ELb1ELb1ELb0ELb1ELb0ELb1ELb1ELb0EEENS1_21CollectiveEpilogueFwdINS6_IJSA_SB_SA_EEES9_NS_10bfloat16_tESF_Li256ELb1ELb1ELb1ELb1EEENS1_36VarlenDynamicPersistentTileSchedulerILi128ELi128ELi256ELi128ELb1ELb1ELb1ELb1ELb1ELb1EEEEEEEEEvNT_6ParamsE)
        /*04a0*/ 	.word	0x000001d8


	//----- nvinfo : EIATTR_MIN_STACK_SIZE
	.align		4
.L_252:
        /*04a4*/ 	.byte	0x04, 0x12
        /*04a6*/ 	.short	(.L_254 - .L_253)
	.align		4
.L_253:
        /*04a8*/ 	.word	index@(_ZN7cutlass13device_kernelIN5flash11enable_sm90INS1_16FlashAttnFwdSm90INS1_25CollectiveMainloopFwdSm90ILi2EN4cute5tupleIJNS5_1CILi1EEES8_S8_EEENS6_IJNS7_ILi128EEENS7_ILi160EEENS7_ILi192EEEEEELi192ENS_12float_e4m3_tEfNS_4arch4Sm90ELb0ELb0ELb1ELb0ELb1ELb0ELb0ELb1ELb1ELb1ELb1ELb0EEENS1_21CollectiveEpilogueFwdINS6_IJSA_SC_SB_EEES9_NS_10bfloat16_tESG_Li256ELb0ELb1ELb1ELb1EEENS1_19SingleTileSchedulerILb0ELb1ELb1ELi128EEEEEEEEEvNT_6ParamsE)
        /*04ac*/ 	.word	0x00000010


	//----- nvinfo : EIATTR_MIN_STACK_SIZE
	.align		4
.L_254:
        /*04b0*/ 	.byte	0x04, 0x12
        /*04b2*/ 	.short	(.L_256 - .L_255)
	.align		4
.L_255:
        /*04b4*/ 	.word	index@(_ZN7cutlass13device_kernelIN5flash11enable_sm90INS1_16FlashAttnFwdSm90INS1_25CollectiveMainloopFwdSm90ILi2EN4cute5tupleIJNS5_1CILi1EEES8_S8_EEENS6_IJNS7_ILi128EEENS7_ILi160EEENS7_ILi192EEEEEELi192ENS_12float_e4m3_tEfNS_4arch4Sm90ELb0ELb0ELb1ELb1ELb1ELb0ELb0ELb1ELb1ELb1ELb1ELb0EEENS1_21CollectiveEpilogueFwdINS6_IJSA_SC_SB_EEES9_NS_10bfloat16_tESG_Li256ELb1ELb1ELb1ELb1EEENS1_36VarlenDynamicPersistentTileSchedulerILi128ELi160ELi256ELi128ELb1ELb1ELb1ELb0ELb1ELb1EEEEEEEEEvNT_6ParamsE)
        /*04b8*/ 	.word	0x00000030


	//----- nvinfo : EIATTR_MIN_STACK_SIZE
	.align		4
.L_256:
        /*04bc*/ 	.byte	0x04, 0x12
        /*04be*/ 	.short	(.L_258 - .L_257)
	.align		4
.L_257:
        /*04c0*/ 	.word	index@(_ZN7cutlass13device_kernelIN5flash11enable_sm90INS1_16FlashAttnFwdSm90INS1_25CollectiveMainloopFwdSm90ILi2EN4cute5tupleIJNS5_1CILi1EEES8_S8_EEENS6_IJNS7_ILi128EEENS7_ILi160EEENS7_ILi192EEEEEELi192ENS_12float_e4m3_tEfNS_4arch4Sm90ELb0ELb0ELb1ELb1ELb1ELb1ELb0ELb1ELb1ELb1ELb1ELb0EEENS1_21CollectiveEpilogueFwdINS6_IJSA_SC_SB_EEES9_NS_10bfloat16_tESG_Li256ELb1ELb1ELb1ELb1EEENS1_36VarlenDynamicPersistentTileSchedulerILi128ELi160ELi256ELi128ELb1ELb1ELb1ELb0ELb1ELb1EEEEEEEEEvNT_6ParamsE)
        /*04c4*/ 	.word	0x00000140


	//----- nvinfo : EIATTR_MIN_STACK_SIZE
	.align		4
.L_258:
        /*04c8*/ 	.byte	0x04, 0x12
        /*04ca*/ 	.short	(.L_260 - .L_259)
	.align		4
.L_259:
        /*04cc*/ 	.word	index@(_ZN7cutlass13device_kernelIN5flash11enable_sm90INS1_16FlashAttnFwdSm90INS1_25CollectiveMainloopFwdSm90ILi2EN4cute5tupleIJNS5_1CILi1EEES8_S8_EEENS6_IJNS7_ILi128EEESA_NS7_ILi192EEEEEELi192ENS_12float_e4m3_tEfNS_4arch4Sm90ELb0ELb1ELb1ELb0ELb1ELb0ELb0ELb1ELb1ELb1ELb1ELb0EEENS1_21CollectiveEpilogueFwdINS6_IJSA_SB_SA_EEES9_NS_10bfloat16_tESF_Li256ELb0ELb1ELb1ELb1EEENS1_19SingleTileSchedulerILb0ELb1ELb1ELi128EEEEEEEEEvNT_6ParamsE)
        /*04d0*/ 	.word	0x00000008


	//----- nvinfo : EIATTR_MIN_STACK_SIZE
	.align		4
.L_260:
        /*04d4*/ 	.byte	0x04, 0x12
        /*04d6*/ 	.short	(.L_262 - .L_261)
	.align		4
.L_261:
        /*04d8*/ 	.word	index@(_ZN7cutlass13device_kernelIN5flash11enable_sm90INS1_16FlashAttnFwdSm90INS1_25CollectiveMainloopFwdSm90ILi2EN4cute5tupleIJNS5_1CILi1EEES8_S8_EEENS6_IJNS7_ILi128EEESA_NS7_ILi192EEEEEELi192ENS_12float_e4m3_tEfNS_4arch4Sm90ELb0ELb1ELb1ELb1ELb1ELb0ELb0ELb1ELb1ELb1ELb1ELb0EEENS1_21CollectiveEpilogueFwdINS6_IJSA_SB_SA_EEES9_NS_10bfloat16_tESF_Li256ELb1ELb1ELb1ELb1EEENS1_36VarlenDynamicPersistentTileSchedulerILi128ELi128ELi256ELi128ELb1ELb1ELb1ELb1ELb0ELb1EEEEEEEEEvNT_6ParamsE)
        /*04dc*/ 	.word	0x00000018


	//----- nvinfo : EIATTR_MIN_STACK_SIZE
	.align		4
.L_262:
        /*04e0*/ 	.byte	0x04, 0x12
        /*04e2*/ 	.short	(.L_264 - .L_263)
	.align		4
.L_263:
        /*04e4*/ 	.word	index@(_ZN7cutlass13device_kernelIN5flash11enable_sm90INS1_16FlashAttnFwdSm90INS1_25CollectiveMainloopFwdSm90ILi2EN4cute5tupleIJNS5_1CILi1EEES8_S8_EEENS6_IJNS7_ILi128EEESA_NS7_ILi192EEEEEELi192ENS_12float_e4m3_tEfNS_4arch4Sm90ELb0ELb1ELb1ELb1ELb1ELb1ELb0ELb1ELb1ELb1ELb1ELb0EEENS1_21CollectiveEpilogueFwdINS6_IJSA_SB_SA_EEES9_NS_10bfloat16_tESF_Li256ELb1ELb1ELb1ELb1EEENS1_36VarlenDynamicPersistentTileSchedulerILi128ELi128ELi256ELi128ELb1ELb1ELb1ELb1ELb0ELb1EEEEEEEEEvNT_6ParamsE)
        /*04e8*/ 	.word	0x00000048


	//----- nvinfo : EIATTR_MIN_STACK_SIZE
	.align		4
.L_264:
        /*04ec*/ 	.byte	0x04, 0x12
        /*04ee*/ 	.short	(.L_266 - .L_265)
	.align		4
.L_265:
        /*04f0*/ 	.word	index@(_ZN7cutlass13device_kernelIN5flash11enable_sm90INS1_16FlashAttnFwdSm90INS1_25CollectiveMainloopFwdSm90ILi2EN4cute5tupleIJNS5_1CILi1EEES8_S8_EEENS6_IJNS7_ILi128EEENS7_ILi160EEENS7_ILi192EEEEEELi192ENS_12float_e4m3_tEfNS_4arch4Sm90ELb1ELb0ELb1ELb0ELb1ELb0ELb0ELb1ELb1ELb1ELb1ELb0EEENS1_21CollectiveEpilogueFwdINS6_IJSA_SC_SB_EEES9_NS_10bfloat16_tESG_Li256ELb0ELb1ELb1ELb1EEENS1_19SingleTileSchedulerILb0ELb1ELb1ELi128EEEEEEEEEvNT_6ParamsE)
        /*04f4*/ 	.word	0x00000018


	//----- nvinfo : EIATTR_MIN_STACK_SIZE
	.align		4
.L_266:
        /*04f8*/ 	.byte	0x04, 0x12
        /*04fa*/ 	.short	(.L_268 - .L_267)
	.align		4
.L_267:
        /*04fc*/ 	.word	index@(_ZN7cutlass13device_kernelIN5flash11enable_sm90INS1_16FlashAttnFwdSm90INS1_25CollectiveMainloopFwdSm90ILi2EN4cute5tupleIJNS5_1CILi1EEES8_S8_EEENS6_IJNS7_ILi128EEENS7_ILi160EEENS7_ILi192EEEEEELi192ENS_12float_e4m3_tEfNS_4arch4Sm90ELb1ELb0ELb1ELb1ELb1ELb0ELb0ELb1ELb1ELb1ELb1ELb0EEENS1_21CollectiveEpilogueFwdINS6_IJSA_SC_SB_EEES9_NS_10bfloat16_tESG_Li256ELb1ELb1ELb1ELb1EEENS1_36VarlenDynamicPersistentTileSchedulerILi128ELi160ELi256ELi128ELb1ELb1ELb1ELb1ELb1ELb1EEEEEEEEEvNT_6ParamsE)
        /*0500*/ 	.word	0x00000030


	//----- nvinfo : EIATTR_MIN_STACK_SIZE
	.align		4
.L_268:
        /*0504*/ 	.byte	0x04, 0x12
        /*0506*/ 	.short	(.L_270 - .L_269)
	.align		4
.L_269:
        /*0508*/ 	.word	index@(_ZN7cutlass13device_kernelIN5flash11enable_sm90INS1_16FlashAttnFwdSm90INS1_25CollectiveMainloopFwdSm90ILi2EN4cute5tupleIJNS5_1CILi1EEES8_S8_EEENS6_IJNS7_ILi128EEENS7_ILi160EEENS7_ILi192EEEEEELi192ENS_12float_e4m3_tEfNS_4arch4Sm90ELb1ELb0ELb1ELb1ELb1ELb1ELb0ELb1ELb1ELb1ELb1ELb0EEENS1_21CollectiveEpilogueFwdINS6_IJSA_SC_SB_EEES9_NS_10bfloat16_tESG_Li256ELb1ELb1ELb1ELb1EEENS1_36VarlenDynamicPersistentTileSchedulerILi128ELi160ELi256ELi128ELb1ELb1ELb1ELb1ELb1ELb1EEEEEEEEEvNT_6ParamsE)
        /*050c*/ 	.word	0x00000148


	//----- nvinfo : EIATTR_MIN_STACK_SIZE
	.align		4
.L_270:
        /*0510*/ 	.byte	0x04, 0x12
        /*0512*/ 	.short	(.L_272 - .L_271)
	.align		4
.L_271:
        /*0514*/ 	.word	index@(_ZN7cutlass13device_kernelIN5flash11enable_sm90INS1_16FlashAttnFwdSm90INS1_25CollectiveMainloopFwdSm90ILi2EN4cute5tupleIJNS5_1CILi1EEES8_S8_EEENS6_IJNS7_ILi128EEENS7_ILi160EEESA_EEELi128ENS_12float_e4m3_tEfNS_4arch4Sm90ELb0ELb0ELb1ELb0ELb1ELb0ELb0ELb1ELb1ELb1ELb1ELb0EEENS1_21CollectiveEpilogueFwdINS6_IJSA_SA_SB_EEES9_NS_10bfloat16_tESF_Li256ELb0ELb1ELb1ELb1EEENS1_19SingleTileSchedulerILb0ELb1ELb1ELi128EEEEEEEEEvNT_6ParamsE)
        /*0518*/ 	.word	0x00000010


	//----- nvinfo : EIATTR_MIN_STACK_SIZE
	.align		4
.L_272:
        /*051c*/ 	.byte	0x04, 0x12
        /*051e*/ 	.short	(.L_274 - .L_273)
	.align		4
.L_273:
        /*0520*/ 	.word	index@(_ZN7cutlass13device_kernelIN5flash11enable_sm90INS1_16FlashAttnFwdSm90INS1_25CollectiveMainloopFwdSm90ILi2EN4cute5tupleIJNS5_1CILi1EEES8_S8_EEENS6_IJNS7_ILi128EEENS7_ILi160EEESA_EEELi128ENS_12float_e4m3_tEfNS_4arch4Sm90ELb0ELb0ELb1ELb1ELb1ELb0ELb0ELb1ELb1ELb1ELb1ELb0EEENS1_21CollectiveEpilogueFwdINS6_IJSA_SA_SB_EEES9_NS_10bfloat16_tESF_Li256ELb1ELb1ELb1ELb1EEENS1_36VarlenDynamicPersistentTileSchedulerILi128ELi160ELi256ELi128ELb1ELb1ELb1ELb0ELb1ELb1EEEEEEEEEvNT_6ParamsE)
        /*0524*/ 	.word	0x00000030


	//----- nvinfo : EIATTR_MIN_STACK_SIZE
	.align		4
.L_274:
        /*0528*/ 	.byte	0x04, 0x12
        /*052a*/ 	.short	(.L_276 - .L_275)
	.align		4
.L_275:
        /*052c*/ 	.word	index@(_ZN7cutlass13device_kernelIN5flash11enable_sm90INS1_16FlashAttnFwdSm90INS1_25CollectiveMainloopFwdSm90ILi2EN4cute5tupleIJNS5_1CILi1EEES8_S8_EEENS6_IJNS7_ILi128EEENS7_ILi160EEESA_EEELi128ENS_12float_e4m3_tEfNS_4arch4Sm90ELb0ELb0ELb1ELb1ELb1ELb1ELb0ELb1ELb1ELb1ELb1ELb0EEENS1_21CollectiveEpilogueFwdINS6_IJSA_SA_SB_EEES9_NS_10bfloat16_tESF_Li256ELb1ELb1ELb1ELb1EEENS1_36VarlenDynamicPersistentTileSchedulerILi128ELi160ELi256ELi128ELb1ELb1ELb1ELb0ELb1ELb1EEEEEEEEEvNT_6ParamsE)
        /*0530*/ 	.word	0x00000070


	//----- nvinfo : EIATTR_MIN_STACK_SIZE
	.align		4
.L_276:
        /*0534*/ 	.byte	0x04, 0x12
        /*0536*/ 	.short	(.L_278 - .L_277)
	.align		4
.L_277:
        /*0538*/ 	.word	index@(_ZN7cutlass13device_kernelIN5flash11enable_sm90INS1_16FlashAttnFwdSm90INS1_25CollectiveMainloopFwdSm90ILi2EN4cute5tupleIJNS5_1CILi1EEES8_S8_EEENS6_IJNS7_ILi128EEENS7_ILi160EEESA_EEELi128ENS_12float_e4m3_tEfNS_4arch4Sm90ELb0ELb1ELb1ELb0ELb1ELb0ELb0ELb1ELb1ELb1ELb1ELb0EEENS1_21CollectiveEpilogueFwdINS6_IJSA_SA_SB_EEES9_NS_10bfloat16_tESF_Li256ELb0ELb1ELb1ELb1EEENS1_19SingleTileSchedulerILb0ELb1ELb1ELi128EEEEEEEEEvNT_6ParamsE)
        /*053c*/ 	.word	0x00000010


	//----- nvinfo : EIATTR_MIN_STACK_SIZE
	.align		4
.L_278:
        /*0540*/ 	.byte	0x04, 0x12
        /*0542*/ 	.short	(.L_280 - .L_279)
	.align		4
.L_279:
        /*0544*/ 	.word	index@(_ZN7cutlass13device_kernelIN5flash11enable_sm90INS1_16FlashAttnFwdSm90INS1_25CollectiveMainloopFwdSm90ILi2EN4cute5tupleIJNS5_1CILi1EEES8_S8_EEENS6_IJNS7_ILi128EEENS7_ILi160EEESA_EEELi128ENS_12float_e4m3_tEfNS_4arch4Sm90ELb0ELb1ELb1ELb1ELb1ELb0ELb0ELb1ELb1ELb1ELb1ELb0EEENS1_21CollectiveEpilogueFwdINS6_IJSA_SA_SB_EEES9_NS_10bfloat16_tESF_Li256ELb1ELb1ELb1ELb1EEENS1_36VarlenDynamicPersistentTileSchedulerILi128ELi160ELi256ELi128ELb1ELb1ELb1ELb1ELb0ELb1EEEEEEEEEvNT_6ParamsE)
        /*0548*/ 	.word	0x00000028


	//----- nvinfo : EIATTR_MIN_STACK_SIZE
	.align		4
.L_280:
        /*054c*/ 	.byte	0x04, 0x12
        /*054e*/ 	.short	(.L_282 - .L_281)
	.align		4
.L_281:
        /*0550*/ 	.word	index@(_ZN7cutlass13device_kernelIN5flash11enable_sm90INS1_16FlashAttnFwdSm90INS1_25CollectiveMainloopFwdSm90ILi2EN4cute5tupleIJNS5_1CILi1EEES8_S8_EEENS6_IJNS7_ILi128EEENS7_ILi160EEESA_EEELi128ENS_12float_e4m3_tEfNS_4arch4Sm90ELb0ELb1ELb1ELb1ELb1ELb1ELb0ELb1ELb1ELb1ELb1ELb0EEENS1_21CollectiveEpilogueFwdINS6_IJSA_SA_SB_EEES9_NS_10bfloat16_tESF_Li256ELb1ELb1ELb1ELb1EEENS1_36VarlenDynamicPersistentTileSchedulerILi128ELi160ELi256ELi128ELb1ELb1ELb1ELb1ELb0ELb1EEEEEEEEEvNT_6ParamsE)
        /*0554*/ 	.word	0x00000050


	//----- nvinfo : EIATTR_MIN_STACK_SIZE
	.align		4
.L_282:
        /*0558*/ 	.byte	0x04, 0x12
        /*055a*/ 	.short	(.L_284 - .L_283)
	.align		4
.L_283:
        /*055c*/ 	.word	index@(_ZN7cutlass13device_kernelIN5flash11enable_sm90INS1_16FlashAttnFwdSm90INS1_25CollectiveMainloopFwdSm90ILi2EN4cute5tupleIJNS5_1CILi1EEES8_S8_EEENS6_IJNS7_ILi128EEENS7_ILi160EEESA_EEELi128ENS_12float_e4m3_tEfNS_4arch4Sm90ELb1ELb0ELb1ELb0ELb1ELb0ELb0ELb1ELb1ELb1ELb1ELb0EEENS1_21CollectiveEpilogueFwdINS6_IJSA_SA_SB_EEES9_NS_10bfloat16_tESF_Li256ELb0ELb1ELb1ELb1EEENS1_19SingleTileSchedulerILb0ELb1ELb1ELi128EEEEEEEEEvNT_6ParamsE)
        /*0560*/ 	.word	0x00000010


	//----- nvinfo : EIATTR_MIN_STACK_SIZE
	.align		4
.L_284:
        /*0564*/ 	.byte	0x04, 0x12
        /*0566*/ 	.short	(.L_286 - .L_285)
	.align		4
.L_285:
        /*0568*/ 	.word	index@(_ZN7cutlass13device_kernelIN5flash11enable_sm90INS1_16FlashAttnFwdSm90INS1_25CollectiveMainloopFwdSm90ILi2EN4cute5tupleIJNS5_1CILi1EEES8_S8_EEENS6_IJNS7_ILi128EEENS7_ILi160EEESA_EEELi128ENS_12float_e4m3_tEfNS_4arch4Sm90ELb1ELb0ELb1ELb1ELb1ELb0ELb0ELb1ELb1ELb1ELb1ELb0EEENS1_21CollectiveEpilogueFwdINS6_IJSA_SA_SB_EEES9_NS_10bfloat16_tESF_Li256ELb1ELb1ELb1ELb1EEENS1_36VarlenDynamicPersistentTileSchedulerILi128ELi160ELi256ELi128ELb1ELb1ELb1ELb1ELb1ELb1EEEEEEEEEvNT_6ParamsE)
        /*056c*/ 	.word	0x00000030


	//----- nvinfo : EIATTR_MIN_STACK_SIZE
	.align		4
.L_286:
        /*0570*/ 	.byte	0x04, 0x12
        /*0572*/ 	.short	(.L_288 - .L_287)
	.align		4
.L_287:
        /*0574*/ 	.word	index@(_ZN7cutlass13device_kernelIN5flash11enable_sm90INS1_16FlashAttnFwdSm90INS1_25CollectiveMainloopFwdSm90ILi2EN4cute5tupleIJNS5_1CILi1EEES8_S8_EEENS6_IJNS7_ILi128EEENS7_ILi160EEESA_EEELi128ENS_12float_e4m3_tEfNS_4arch4Sm90ELb1ELb0ELb1ELb1ELb1ELb1ELb0ELb1ELb1ELb1ELb1ELb0EEENS1_21CollectiveEpilogueFwdINS6_IJSA_SA_SB_EEES9_NS_10bfloat16_tESF_Li256ELb1ELb1ELb1ELb1EEENS1_36VarlenDynamicPersistentTileSchedulerILi128ELi160ELi256ELi128ELb1ELb1ELb1ELb1ELb1ELb1EEEEEEEEEvNT_6ParamsE)
        /*0578*/ 	.word	0x00000050


	//----- nvinfo : EIATTR_MIN_STACK_SIZE
	.align		4
.L_288:
        /*057c*/ 	.byte	0x04, 0x12
        /*057e*/ 	.short	(.L_290 - .L_289)
	.align		4
.L_289:
        /*0580*/ 	.word	index@(_ZN7cutlass13device_kernelIN5flash11enable_sm90INS1_16FlashAttnFwdSm90INS1_25CollectiveMainloopFwdSm90ILi2EN4cute5tupleIJNS5_1CILi1EEES8_S8_EEENS6_IJNS7_ILi192EEENS7_ILi128EEENS7_ILi96EEEEEELi96ENS_12float_e4m3_tEfNS_4arch4Sm90ELb0ELb0ELb1ELb0ELb1ELb0ELb0ELb1ELb1ELb1ELb1ELb0EEENS1_21CollectiveEpilogueFwdINS6_IJSA_SC_SB_EEES9_NS_10bfloat16_tESG_Li384ELb0ELb1ELb1ELb1EEENS1_19SingleTileSchedulerILb0ELb1ELb1ELi192EEEEEEEEEvNT_6ParamsE)
        /*0584*/ 	.word	0x00000010


	//----- nvinfo : EIATTR_MIN_STACK_SIZE
	.align		4
.L_290:
        /*0588*/ 	.byte	0x04, 0x12
        /*058a*/ 	.short	(.L_292 - .L_291)
	.align		4
.L_291:
        /*058c*/ 	.word	index@(_ZN7cutlass13device_kernelIN5flash11enable_sm90INS1_16FlashAttnFwdSm90INS1_25CollectiveMainloopFwdSm90ILi2EN4cute5tupleIJNS5_1CILi1EEES8_S8_EEENS6_IJNS7_ILi192EEENS7_ILi128EEENS7_ILi96EEEEEELi96ENS_12float_e4m3_tEfNS_4arch4Sm90ELb0ELb0ELb1ELb1ELb1ELb0ELb0ELb1ELb1ELb1ELb1ELb0EEENS1_21CollectiveEpilogueFwdINS6_IJSA_SC_SB_EEES9_NS_10bfloat16_tESG_Li384ELb1ELb1ELb1ELb1EEENS1_36VarlenDynamicPersistentTileSchedulerILi192ELi128ELi384ELi128ELb1ELb1ELb1ELb0ELb1ELb1EEEEEEEEEvNT_6ParamsE)
        /*0590*/ 	.word	0x00000040


	//----- nvinfo : EIATTR_MIN_STACK_SIZE
	.align		4
.L_292:
        /*0594*/ 	.byte	0x04, 0x12
        /*0596*/ 	.short	(.L_294 - .L_293)
	.align		4
.L_293:
        /*0598*/ 	.word	index@(_ZN7cutlass13device_kernelIN5flash11enable_sm90INS1_16FlashAttnFwdSm90INS1_25CollectiveMainloopFwdSm90ILi2EN4cute5tupleIJNS5_1CILi1EEES8_S8_EEENS6_IJNS7_ILi192EEENS7_ILi128EEENS7_ILi96EEEEEELi96ENS_12float_e4m3_tEfNS_4arch4Sm90ELb0ELb0ELb1ELb1ELb1ELb1ELb0ELb1ELb1ELb1ELb1ELb0EEENS1_21CollectiveEpilogueFwdINS6_IJSA_SC_SB_EEES9_NS_10bfloat16_tESG_Li384ELb1ELb1ELb1ELb1EEENS1_36VarlenDynamicPersistentTileSchedulerILi192ELi128ELi384ELi128ELb1ELb1ELb1ELb0ELb1ELb1EEEEEEEEEvNT_6ParamsE)
        /*059c*/ 	.word	0x000000b8


	//----- nvinfo : EIATTR_MIN_STACK_SIZE
	.align		4
.L_294:
        /*05a0*/ 	.byte	0x04, 0x12
        /*05a2*/ 	.short	(.L_296 - .L_295)
	.align		4
.L_295:
        /*05a4*/ 	.word	index@(_ZN7cutlass13device_kernelIN5flash11enable_sm90INS1_16FlashAttnFwdSm90INS1_25CollectiveMainloopFwdSm90ILi2EN4cute5tupleIJNS5_1CILi1EEES8_S8_EEENS6_IJNS7_ILi192EEENS7_ILi128EEENS7_ILi96EEEEEELi96ENS_12float_e4m3_tEfNS_4arch4Sm90ELb0ELb1ELb1ELb0ELb1ELb0ELb0ELb1ELb1ELb1ELb1ELb0EEENS1_21CollectiveEpilogueFwdINS6_IJSA_SC_SB_EEES9_NS_10bfloat16_tESG_Li384ELb0ELb1ELb1ELb1EEENS1_19SingleTileSchedulerILb0ELb1ELb1ELi192EEEEEEEEEvNT_6ParamsE)
        /*05a8*/ 	.word	0x00000008


	//----- nvinfo : EIATTR_MIN_STACK_SIZE
	.align		4
.L_296:
        /*05ac*/ 	.byte	0x04, 0x12
        /*05ae*/ 	.short	(.L_298 - .L_297)
	.align		4
.L_297:
        /*05b0*/ 	.word	index@(_ZN7cutlass13device_kernelIN5flash11enable_sm90INS1_16FlashAttnFwdSm90INS1_25CollectiveMainloopFwdSm90ILi2EN4cute5tupleIJNS5_1CILi1EEES8_S8_EEENS6_IJNS7_ILi192EEENS7_ILi128EEENS7_ILi96EEEEEELi96ENS_12float_e4m3_tEfNS_4arch4Sm90ELb0ELb1ELb1ELb1ELb1ELb0ELb0ELb1ELb1ELb1ELb1ELb0EEENS1_21CollectiveEpilogueFwdINS6_IJSA_SC_SB_EEES9_NS_10bfloat16_tESG_Li384ELb1ELb1ELb1ELb1EEENS1_36VarlenDynamicPersistentTileSchedulerILi192ELi128ELi384ELi128ELb1ELb1ELb1ELb1ELb0ELb1EEEEEEEEEvNT_6ParamsE)
        /*05b4*/ 	.word	0x00000028


	//----- nvinfo : EIATTR_MIN_STACK_SIZE
	.align		4
.L_298:
        /*05b8*/ 	.byte	0x04, 0x12
        /*05ba*/ 	.short	(.L_300 - .L_299)
	.align		4
.L_299:
        /*05bc*/ 	.word	index@(_ZN7cutlass13device_kernelIN5flash11enable_sm90INS1_16FlashAttnFwdSm90INS1_25CollectiveMainloopFwdSm90ILi2EN4cute5tupleIJNS5_1CILi1EEES8_S8_EEENS6_IJNS7_ILi192EEENS7_ILi128EEENS7_ILi96EEEEEELi96ENS_12float_e4m3_tEfNS_4arch4Sm90ELb0ELb1ELb1ELb1ELb1ELb1ELb0ELb1ELb1ELb1ELb1ELb0EEENS1_21CollectiveEpilogueFwdINS6_IJSA_SC_SB_EEES9_NS_10bfloat16_tESG_Li384ELb1ELb1ELb1ELb1EEENS1_36VarlenDynamicPersistentTileSchedulerILi192ELi128ELi384ELi128ELb1ELb1ELb1ELb1ELb0ELb1EEEEEEEEEvNT_6ParamsE)
        /*05c0*/ 	.word	0x00000090


	//----- nvinfo : EIATTR_MIN_STACK_SIZE
	.align		4
.L_300:
        /*05c4*/ 	.byte	0x04, 0x12
        /*05c6*/ 	.short	(.L_302 - .L_301)
	.align		4
.L_301:
        /*05c8*/ 	.word	index@(_ZN7cutlass13device_kernelIN5flash11enable_sm90INS1_16FlashAttnFwdSm90INS1_25CollectiveMainloopFwdSm90ILi2EN4cute5tupleIJNS5_1CILi1EEES8_S8_EEENS6_IJNS7_ILi192EEENS7_ILi128EEENS7_ILi96EEEEEELi96ENS_12float_e4m3_tEfNS_4arch4Sm90ELb1ELb0ELb1ELb0ELb1ELb0ELb0ELb1ELb1ELb1ELb1ELb0EEENS1_21CollectiveEpilogueFwdINS6_IJSA_SC_SB_EEES9_NS_10bfloat16_tESG_Li384ELb0ELb1ELb1ELb1EEENS1_19SingleTileSchedulerILb0ELb1ELb1ELi192EEEEEEEEEvNT_6ParamsE)
        /*05cc*/ 	.word	0x00000008


	//----- nvinfo : EIATTR_MIN_STACK_SIZE
	.align		4
.L_302:
        /*05d0*/ 	.byte	0x04, 0x12
        /*05d2*/ 	.short	(.L_304 - .L_303)
	.align		4
.L_303:
        /*05d4*/ 	.word	index@(_ZN7cutlass13device_kernelIN5flash11enable_sm90INS1_16FlashAttnFwdSm90INS1_25CollectiveMainloopFwdSm90ILi2EN4cute5tupleIJNS5_1CILi1EEES8_S8_EEENS6_IJNS7_ILi192EEENS7_ILi128EEENS7_ILi96EEEEEELi96ENS_12float_e4m3_tEfNS_4arch4Sm90ELb1ELb0ELb1ELb1ELb1ELb0ELb0ELb1ELb1ELb1ELb1ELb0EEENS1_21CollectiveEpilogueFwdINS6_IJSA_SC_SB_EEES9_NS_10bfloat16_tESG_Li384ELb1ELb1ELb1ELb1EEENS1_36VarlenDynamicPersistentTileSchedulerILi192ELi128ELi384ELi128ELb1ELb1ELb1ELb1ELb1ELb1EEEEEEEEEvNT_6ParamsE)
        /*05d8*/ 	.word	0x00000038


	//----- nvinfo : EIATTR_MIN_STACK_SIZE
	.align		4
.L_304:
        /*05dc*/ 	.byte	0x04, 0x12
        /*05de*/ 	.short	(.L_306 - .L_305)
	.align		4
.L_305:
        /*05e0*/ 	.word	index@(_ZN7cutlass13device_kernelIN5flash11enable_sm90INS1_16FlashAttnFwdSm90INS1_25CollectiveMainloopFwdSm90ILi2EN4cute5tupleIJNS5_1CILi1EEES8_S8_EEENS6_IJNS7_ILi192EEENS7_ILi128EEENS7_ILi96EEEEEELi96ENS_12float_e4m3_tEfNS_4arch4Sm90ELb1ELb0ELb1ELb1ELb1ELb1ELb0ELb1ELb1ELb1ELb1ELb0EEENS1_21CollectiveEpilogueFwdINS6_IJSA_SC_SB_EEES9_NS_10bfloat16_tESG_Li384ELb1ELb1ELb1ELb1EEENS1_36VarlenDynamicPersistentTileSchedulerILi192ELi128ELi384ELi128ELb1ELb1ELb1ELb1ELb1ELb1EEEEEEEEEvNT_6ParamsE)
        /*05e4*/ 	.word	0x000000b8


	//----- nvinfo : EIATTR_MIN_STACK_SIZE
	.align		4
.L_306:
        /*05e8*/ 	.byte	0x04, 0x12
        /*05ea*/ 	.short	(.L_308 - .L_307)
	.align		4
.L_307:
        /*05ec*/ 	.word	index@(_ZN7cutlass13device_kernelIN5flash11enable_sm90INS1_16FlashAttnFwdSm90INS1_25CollectiveMainloopFwdSm90ILi2EN4cute5tupleIJNS5_1CILi1EEES8_S8_EEENS6_IJNS7_ILi192EEENS7_ILi160EEENS7_ILi64EEEEEELi64ENS_12float_e4m3_tEfNS_4arch4Sm90ELb0ELb0ELb1ELb0ELb1ELb0ELb0ELb1ELb1ELb1ELb1ELb0EEENS1_21CollectiveEpilogueFwdINS6_IJSA_SC_SB_EEES9_NS_10bfloat16_tESG_Li384ELb0ELb1ELb1ELb1EEENS1_19SingleTileSchedulerILb0ELb1ELb1ELi192EEEEEEEEEvNT_6ParamsE)
        /*05f0*/ 	.word	0x00000020


	//----- nvinfo : EIATTR_MIN_STACK_SIZE
	.align		4
.L_308:
        /*05f4*/ 	.byte	0x04, 0x12
        /*05f6*/ 	.short	(.L_310 - .L_309)
	.align		4
.L_309:
        /*05f8*/ 	.word	index@(_ZN7cutlass13device_kernelIN5flash11enable_sm90INS1_16FlashAttnFwdSm90INS1_25CollectiveMainloopFwdSm90ILi2EN4cute5tupleIJNS5_1CILi1EEES8_S8_EEENS6_IJNS7_ILi192EEENS7_ILi160EEENS7_ILi64EEEEEELi64ENS_12float_e4m3_tEfNS_4arch4Sm90ELb0ELb0ELb1ELb1ELb1ELb0ELb0ELb1ELb1ELb1ELb1ELb0EEENS1_21CollectiveEpilogueFwdINS6_IJSA_SC_SB_EEES9_NS_10bfloat16_tESG_Li384ELb1ELb1ELb1ELb1EEENS1_36VarlenDynamicPersistentTileSchedulerILi192ELi160ELi384ELi128ELb1ELb1ELb1ELb0ELb1ELb1EEEEEEEEEvNT_6ParamsE)
        /*05fc*/ 	.word	0x00000048


	//----- nvinfo : EIATTR_MIN_STACK_SIZE
	.align		4
.L_310:
        /*0600*/ 	.byte	0x04, 0x12
        /*0602*/ 	.short	(.L_312 - .L_311)
	.align		4
.L_311:
        /*0604*/ 	.word	index@(_ZN7cutlass13device_kernelIN5flash11enable_sm90INS1_16FlashAttnFwdSm90INS1_25CollectiveMainloopFwdSm90ILi2EN4cute5tupleIJNS5_1CILi1EEES8_S8_EEENS6_IJNS7_ILi192EEENS7_ILi160EEENS7_ILi64EEEEEELi64ENS_12float_e4m3_tEfNS_4arch4Sm90ELb0ELb0ELb1ELb1ELb1ELb1ELb0ELb1ELb1ELb1ELb1ELb0EEENS1_21CollectiveEpilogueFwdINS6_IJSA_SC_SB_EEES9_NS_10bfloat16_tESG_Li384ELb1ELb1ELb1ELb1EEENS1_36VarlenDynamicPersistentTileSchedulerILi192ELi160ELi384ELi128ELb1ELb1ELb1ELb0ELb1ELb1EEEEEEEEEvNT_6ParamsE)
        /*0608*/ 	.word	0x000000a8


	//----- nvinfo : EIATTR_MIN_STACK_SIZE
	.align		4
.L_312:
        /*060c*/ 	.byte	0x04, 0x12
        /*060e*/ 	.short	(.L_314 - .L_313)
	.align		4
.L_313:
        /*0610*/ 	.word	index@(_ZN7cutlass13device_kernelIN5flash11enable_sm90INS1_16FlashAttnFwdSm90INS1_25CollectiveMainloopFwdSm90ILi2EN4cute5tupleIJNS5_1CILi1EEES8_S8_EEENS6_IJNS7_ILi192EEENS7_ILi160EEENS7_ILi64EEEEEELi64ENS_12float_e4m3_tEfNS_4arch4Sm90ELb0ELb1ELb1ELb0ELb1ELb0ELb0ELb1ELb1ELb1ELb1ELb0EEENS1_21CollectiveEpilogueFwdINS6_IJSA_SC_SB_EEES9_NS_10bfloat16_tESG_Li384ELb0ELb1ELb1ELb1EEENS1_19SingleTileSchedulerILb0ELb1ELb1ELi192EEEEEEEEEvNT_6ParamsE)
        /*0614*/ 	.word	0x00000028


	//----- nvinfo : EIATTR_MIN_STACK_SIZE
	.align		4
.L_314:
        /*0618*/ 	.byte	0x04, 0x12
        /*061a*/ 	.short	(.L_316 - .L_315)
	.align		4
.L_315:
        /*061c*/ 	.word	index@(_ZN7cutlass13device_kernelIN5flash11enable_sm90INS1_16FlashAttnFwdSm90INS1_25CollectiveMainloopFwdSm90ILi2EN4cute5tupleIJNS5_1CILi1EEES8_S8_EEENS6_IJNS7_ILi192EEENS7_ILi160EEENS7_ILi64EEEEEELi64ENS_12float_e4m3_tEfNS_4arch4Sm90ELb0ELb1ELb1ELb1ELb1ELb0ELb0ELb1ELb1ELb1ELb1ELb0EEENS1_21CollectiveEpilogueFwdINS6_IJSA_SC_SB_EEES9_NS_10bfloat16_tESG_Li384ELb1ELb1ELb1ELb1EEENS1_36VarlenDynamicPersistentTileSchedulerILi192ELi160ELi384ELi128ELb1ELb1ELb1ELb1ELb0ELb1EEEEEEEEEvNT_6ParamsE)
        /*0620*/ 	.word	0x00000038


	//----- nvinfo : EIATTR_MIN_STACK_SIZE
	.align		4
.L_316:
        /*0624*/ 	.byte	0x04, 0x12
        /*0626*/ 	.short	(.L_318 - .L_317)
	.align		4
.L_317:
        /*0628*/ 	.word	index@(_ZN7cutlass13device_kernelIN5flash11enable_sm90INS1_16FlashAttnFwdSm90INS1_25CollectiveMainloopFwdSm90ILi2EN4cute5tupleIJNS5_1CILi1EEES8_S8_EEENS6_IJNS7_ILi192EEENS7_ILi160EEENS7_ILi64EEEEEELi64ENS_12float_e4m3_tEfNS_4arch4Sm90ELb0ELb1ELb1ELb1ELb1ELb1ELb0ELb1ELb1ELb1ELb1ELb0EEENS1_21CollectiveEpilogueFwdINS6_IJSA_SC_SB_EEES9_NS_10bfloat16_tESG_Li384ELb1ELb1ELb1ELb1EEENS1_36VarlenDynamicPersistentTileSchedulerILi192ELi160ELi384ELi128ELb1ELb1ELb1ELb1ELb0ELb1EEEEEEEEEvNT_6ParamsE)
        /*062c*/ 	.word	0x00000070


	//----- nvinfo : EIATTR_MIN_STACK_SIZE
	.align		4
.L_318:
        /*0630*/ 	.byte	0x04, 0x12
        /*0632*/ 	.short	(.L_320 - .L_319)
	.align		4
.L_319:
        /*0634*/ 	.word	index@(_ZN7cutlass13device_kernelIN5flash11enable_sm90INS1_16FlashAttnFwdSm90INS1_25CollectiveMainloopFwdSm90ILi2EN4cute5tupleIJNS5_1CILi1EEES8_S8_EEENS6_IJNS7_ILi192EEENS7_ILi160EEENS7_ILi64EEEEEELi64ENS_12float_e4m3_tEfNS_4arch4Sm90ELb1ELb0ELb1ELb0ELb1ELb0ELb0ELb1ELb1ELb1ELb1ELb0EEENS1_21CollectiveEpilogueFwdINS6_IJSA_SC_SB_EEES9_NS_10bfloat16_tESG_Li384ELb0ELb1ELb1ELb1EEENS1_19SingleTileSchedulerILb0ELb1ELb1ELi192EEEEEEEEEvNT_6ParamsE)
        /*0638*/ 	.word	0x00000028


	//----- nvinfo : EIATTR_MIN_STACK_SIZE
	.align		4
.L_320:
        /*063c*/ 	.byte	0x04, 0x12
        /*063e*/ 	.short	(.L_322 - .L_321)
	.align		4
.L_321:
        /*0640*/ 	.word	index@(_ZN7cutlass13device_kernelIN5flash11enable_sm90INS1_16FlashAttnFwdSm90INS1_25CollectiveMainloopFwdSm90ILi2EN4cute5tupleIJNS5_1CILi1EEES8_S8_EEENS6_IJNS7_ILi192EEENS7_ILi160EEENS7_ILi64EEEEEELi64ENS_12float_e4m3_tEfNS_4arch4Sm90ELb1ELb0ELb1ELb1ELb1ELb0ELb0ELb1ELb1ELb1ELb1ELb0EEENS1_21CollectiveEpilogueFwdINS6_IJSA_SC_SB_EEES9_NS_10bfloat16_tESG_Li384ELb1ELb1ELb1ELb1EEENS1_36VarlenDynamicPersistentTileSchedulerILi192ELi160ELi384ELi128ELb1ELb1ELb1ELb1ELb1ELb1EEEEEEEEEvNT_6ParamsE)
        /*0644*/ 	.word	0x00000048


	//----- nvinfo : EIATTR_MIN_STACK_SIZE
	.align		4
.L_322:
        /*0648*/ 	.byte	0x04, 0x12
        /*064a*/ 	.short	(.L_324 - .L_323)
	.align		4
.L_323:
        /*064c*/ 	.word	index@(_ZN7cutlass13device_kernelIN5flash11enable_sm90INS1_16FlashAttnFwdSm90INS1_25CollectiveMainloopFwdSm90ILi2EN4cute5tupleIJNS5_1CILi1EEES8_S8_EEENS6_IJNS7_ILi192EEENS7_ILi160EEENS7_ILi64EEEEEELi64ENS_12float_e4m3_tEfNS_4arch4Sm90ELb1ELb0ELb1ELb1ELb1ELb1ELb0ELb1ELb1ELb1ELb1ELb0EEENS1_21CollectiveEpilogueFwdINS6_IJSA_SC_SB_EEES9_NS_10bfloat16_tESG_Li384ELb1ELb1ELb1ELb1EEENS1_36VarlenDynamicPersistentTileSchedulerILi192ELi160ELi384ELi128ELb1ELb1ELb1ELb1ELb1ELb1EEEEEEEEEvNT_6ParamsE)
        /*0650*/ 	.word	0x000000a8
.L_324:


//--------------------- .nv.compat                --------------------------
	.section	.nv.compat,"",@"SHT_CUDA_COMPAT_INFO"
	.align	4
        /*0000*/ 	.byte	0x02, 0x09, 0x01, 0x00, 0x02, 0x02, 0x04, 0x00, 0x02, 0x05, 0x05, 0x00, 0x03, 0x07, 0x01, 0x01
        /*0010*/ 	.byte	0x02, 0x03, 0x01, 0x00, 0x02, 0x06, 0x01, 0x00, 0x04, 0x0b, 0x08, 0x00, 0x00, 0x00, 0x00, 0x00
        /*0020*/ 	.byte	0x00, 0x00, 0x00, 0x00


//--------------------- .nv.info._ZN7cutlass13device_kernelIN5flash11enable_sm90INS1_16FlashAttnFwdSm90INS1_25CollectiveMainloopFwdSm90ILi2EN4cute5tupleIJNS5_1CILi1EEES8_S8_EEENS6_IJNS7_ILi128EEESA_NS7_ILi256EEEEEELi256ENS_12float_e4m3_tEfNS_4arch4Sm90ELb0ELb0ELb1ELb0ELb1ELb0ELb0ELb1ELb0ELb1ELb1ELb0EEENS1_21CollectiveEpilogueFwdINS6_IJSA_SB_SA_EEES9_NS_10bfloat16_tESF_Li256ELb0ELb1ELb1ELb1EEENS1_19SingleTileSchedulerILb0ELb1ELb1ELi128EEEEEEEEEvNT_6ParamsE --------------------------
	.section	.nv.info._ZN7cutlass13device_kernelIN5flash11enable_sm90INS1_16FlashAttnFwdSm90INS1_25CollectiveMainloopFwdSm90ILi2EN4cute5tupleIJNS5_1CILi1EEES8_S8_EEENS6_IJNS7_ILi128EEESA_NS7_ILi256EEEEEELi256ENS_12float_e4m3_tEfNS_4arch4Sm90ELb0ELb0ELb1ELb0ELb1ELb0ELb0ELb1ELb0ELb1ELb1ELb0EEENS1_21CollectiveEpilogueFwdINS6_IJSA_SB_SA_EEES9_NS_10bfloat16_tESF_Li256ELb0ELb1ELb1ELb1EEENS1_19SingleTileSchedulerILb0ELb1ELb1ELi128EEEEEEEEEvNT_6ParamsE,"",@"SHT_CUDA_INFO"
	.sectionflags	@""
	.align	4


	//----- nvinfo : EIATTR_CUDA_API_VERSION
	.align		4
        /*0000*/ 	.byte	0x04, 0x37
        /*0002*/ 	.short	(.L_326 - .L_325)
.L_325:
        /*0004*/ 	.word	0x00000082


	//----- nvinfo : EIATTR_KPARAM_INFO
	.align		4
.L_326:
        /*0008*/ 	.byte	0x04, 0x17
        /*000a*/ 	.short	(.L_328 - .L_327)
.L_327:
        /*000c*/ 	.word	0x00000000
        /*0010*/ 	.short	0x0000
        /*0012*/ 	.short	0x0070
        /*0014*/ 	.byte	0x00, 0xf0, 0x01, 0x28


	//----- nvinfo : EIATTR_SPARSE_MMA_MASK
	.align		4
.L_328:
        /*0018*/ 	.byte	0x03, 0x50
        /*001a*/ 	.short	0x0000


	//----- nvinfo : EIATTR_MAXREG_COUNT
	.align		4
        /*001c*/ 	.byte	0x03, 0x1b
        /*001e*/ 	.short	0x00a8


	//----- nvinfo : EIATTR_NUM_BARRIERS
	.align		4
        /*0020*/ 	.byte	0x02, 0x4c
        /*0022*/ 	.byte	0x10
	.zero		1


	//----- nvinfo : EIATTR_EXTERNS
	.align		4
        /*0024*/ 	.byte	0x04, 0x0f
        /*0026*/ 	.short	(.L_330 - .L_329)


	//   ....[0]....
	.align		4
.L_329:
        /*0028*/ 	.word	index@(__assertfail)


	//----- nvinfo : EIATTR_ANNOTATIONS
	.align		4
.L_330:
        /*002c*/ 	.byte	0x04, 0x55
        /*002e*/ 	.short	(.L_332 - .L_331)


	//   ....[0]....
.L_331:
        /*0030*/ 	.word	0x00000001
        /*0034*/ 	.byte	0x20, 0xc2, 0x00, 0x00, 0x01, 0x00, 0x00, 0x00, 0x20, 0xc3, 0x00, 0x00, 0x01, 0x00, 0x00, 0x00
        /*0044*/ 	.byte	0x70, 0xc3, 0x00, 0x00, 0x01, 0x00, 0x00, 0x00, 0xa0, 0xde, 0x00, 0x00, 0x01, 0x00, 0x00, 0x00
        /*0054*/ 	.byte	0xb0, 0xde, 0x00, 0x00, 0x01, 0x00, 0x00, 0x00, 0x90, 0xdf, 0x00, 0x00, 0x01, 0x00, 0x00, 0x00
        /*0064*/ 	.byte	0xa0, 0xdf, 0x00, 0x00, 0x01, 0x00, 0x00, 0x00, 0xb0, 0xdf, 0x00, 0x00, 0x01, 0x00, 0x00, 0x00
        /*0074*/ 	.byte	0xb0, 0xee, 0x00, 0x00, 0x01, 0x00, 0x00, 0x00, 0xe0, 0xef, 0x00, 0x00, 0x01, 0x00, 0x00, 0x00
        /*0084*/ 	.byte	0xd0, 0xf1, 0x00, 0x00, 0x01, 0x00, 0x00, 0x00, 0xc0, 0xf3, 0x00, 0x00, 0x01, 0x00, 0x00, 0x00
        /*0094*/ 	.byte	0x60, 0xf9, 0x00, 0x00, 0x01, 0x00, 0x00, 0x00, 0x70, 0xf9, 0x00, 0x00


	//----- nvinfo : EIATTR_MERCURY_ISA_VERSION
	.align		4
.L_332:
        /*00a0*/ 	.byte	0x03, 0x5f
        /*00a2*/ 	.short	0x0101


	//----- nvinfo : EIATTR_INT_WARP_WIDE_INSTR_OFFSETS
	.align		4
        /*00a4*/ 	.byte	0x04, 0x31
        /*00a6*/ 	.short	(.L_334 - .L_333)


	//   ....[0]....
.L_333:
        /*00a8*/ 	.word	0x000000c0


	//   ....[1]....
        /*00ac*/ 	.word	0x000000d0


	//   ....[2]....
        /*00b0*/ 	.word	0x00000170


	//----- nvinfo : EIATTR_COOP_GROUP_MASK_REGIDS
	.align		4
.L_334:
        /*00b4*/ 	.byte	0x04, 0x29
        /*00b6*/ 	.short	(.L_336 - .L_335)


	//   ....[0]....
.L_335:
        /*00b8*/ 	.word	0xffffffff


	//   ....[1]....
        /*00bc*/ 	.word	0xffffffff


	//   ....[2]....
        /*00c0*/ 	.word	0xffffffff


	//   ....[3]....
        /*00c4*/ 	.word	0xffffffff


	//   ....[4]....
        /*00c8*/ 	.word	0xffffffff


	//   ....[5]....
        /*00cc*/ 	.word	0xffffffff


	//   ....[6]....
        /*00d0*/ 	.word	0xffffffff


	//   ....[7]....
        /*00d4*/ 	.word	0xffffffff


	//   ....[8]....
        /*00d8*/ 	.word	0xffffffff


	//   ....[9]....
        /*00dc*/ 	.word	0xffffffff


	//   ....[10]....
        /*00e0*/ 	.word	0xffffffff


	//   ....[11]....
        /*00e4*/ 	.word	0xffffffff


	//   ....[12]....
        /*00e8*/ 	.word	0xffffffff


	//   ....[13]....
        /*00ec*/ 	.word	0xffffffff


	//   ....[14]....
        /*00f0*/ 	.word	0xffffffff


	//   ....[15]....
        /*00f4*/ 	.word	0xffffffff


	//   ....[16]....
        /*00f8*/ 	.word	0xffffffff


	//   ....[17]....
        /*00fc*/ 	.word	0xffffffff


	//   ....[18]....
        /*0100*/ 	.word	0xffffffff


	//   ....[19]....
        /*0104*/ 	.word	0xffffffff


	//   ....[20]....
        /*0108*/ 	.word	0xffffffff


	//   ....[21]....
        /*010c*/ 	.word	0xffffffff


	//   ....[22]....
        /*0110*/ 	.word	0xffffffff


	//   ....[23]....
        /*0114*/ 	.word	0xffffffff


	//   ....[24]....
        /*0118*/ 	.word	0xffffffff


	//   ....[25]....
        /*011c*/ 	.word	0xffffffff


	//   ....[26]....
        /*0120*/ 	.word	0xffffffff


	//   ....[27]....
        /*0124*/ 	.word	0xffffffff


	//   ....[28]....
        /*0128*/ 	.word	0xffffffff


	//   ....[29]....
        /*012c*/ 	.word	0xffffffff


	//   ....[30]....
        /*0130*/ 	.word	0xffffffff


	//   ....[31]....
        /*0134*/ 	.word	0xffffffff


	//   ....[32]....
        /*0138*/ 	.word	0xffffffff


	//   ....[33]....
        /*013c*/ 	.word	0xffffffff


	//   ....[34]....
        /*0140*/ 	.word	0xffffffff


	//   ....[35]....
        /*0144*/ 	.word	0xffffffff


	//   ....[36]....
        /*0148*/ 	.word	0xffffffff


	//   ....[37]....
        /*014c*/ 	.word	0xffffffff


	//   ....[38]....
        /*0150*/ 	.word	0xffffffff


	//   ....[39]....
        /*0154*/ 	.word	0xffffffff


	//   ....[40]....
        /*0158*/ 	.word	0xffffffff


	//   ....[41]....
        /*015c*/ 	.word	0xffffffff


	//   ....[42]....
        /*0160*/ 	.word	0xffffffff


	//   ....[43]....
        /*0164*/ 	.word	0xffffffff


	//   ....[44]....
        /*0168*/ 	.word	0xffffffff


	//   ....[45]....
        /*016c*/ 	.word	0xffffffff


	//   ....[46]....
        /*0170*/ 	.word	0xffffffff


	//   ....[47]....
        /*0174*/ 	.word	0xffffffff


	//   ....[48]....
        /*0178*/ 	.word	0xffffffff


	//   ....[49]....
        /*017c*/ 	.word	0xffffffff


	//   ....[50]....
        /*0180*/ 	.word	0xffffffff


	//   ....[51]....
        /*0184*/ 	.word	0xffffffff


	//   ....[52]....
        /*0188*/ 	.word	0xffffffff


	//   ....[53]....
        /*018c*/ 	.word	0xffffffff


	//   ....[54]....
        /*0190*/ 	.word	0xffffffff


	//   ....[55]....
        /*0194*/ 	.word	0xffffffff


	//   ....[56]....
        /*0198*/ 	.word	0xffffffff


	//   ....[57]....
        /*019c*/ 	.word	0xffffffff


	//   ....[58]....
        /*01a0*/ 	.word	0xffffffff


	//   ....[59]....
        /*01a4*/ 	.word	0xffffffff


	//   ....[60]....
        /*01a8*/ 	.word	0xffffffff


	//   ....[61]....
        /*01ac*/ 	.word	0xffffffff


	//   ....[62]....
        /*01b0*/ 	.word	0xffffffff


	//   ....[63]....
        /*01b4*/ 	.word	0xffffffff


	//   ....[64]....
        /*01b8*/ 	.word	0xffffffff


	//   ....[65]....
        /*01bc*/ 	.word	0xffffffff


	//   ....[66]....
        /*01c0*/ 	.word	0xffffffff


	//   ....[67]....
        /*01c4*/ 	.word	0xffffffff


	//   ....[68]....
        /*01c8*/ 	.word	0xffffffff


	//   ....[69]....
        /*01cc*/ 	.word	0xffffffff


	//   ....[70]....
        /*01d0*/ 	.word	0xffffffff


	//   ....[71]....
        /*01d4*/ 	.word	0xffffffff


	//   ....[72]....
        /*01d8*/ 	.word	0xffffffff


	//   ....[73]....
        /*01dc*/ 	.word	0xffffffff


	//   ....[74]....
        /*01e0*/ 	.word	0xffffffff


	//   ....[75]....
        /*01e4*/ 	.word	0xffffffff


	//   ....[76]....
        /*01e8*/ 	.word	0xffffffff


	//   ....[77]....
        /*01ec*/ 	.word	0xffffffff


	//   ....[78]....
        /*01f0*/ 	.word	0xffffffff


	//   ....[79]....
        /*01f4*/ 	.word	0xffffffff


	//   ....[80]....
        /*01f8*/ 	.word	0xffffffff


	//   ....[81]....
        /*01fc*/ 	.word	0xffffffff


	//   ....[82]....
        /*0200*/ 	.word	0xffffffff


	//   ....[83]....
        /*0204*/ 	.word	0xffffffff


	//   ....[84]....
        /*0208*/ 	.word	0xffffffff


	//   ....[85]....
        /*020c*/ 	.word	0xffffffff


	//   ....[86]....
        /*0210*/ 	.word	0xffffffff


	//   ....[87]....
        /*0214*/ 	.word	0xffffffff


	//   ....[88]....
        /*0218*/ 	.word	0xffffffff


	//   ....[89]....
        /*021c*/ 	.word	0xffffffff


	//   ....[90]....
        /*0220*/ 	.word	0xffffffff


	//   ....[91]....
        /*0224*/ 	.word	0xffffffff


	//   ....[92]....
        /*0228*/ 	.word	0xffffffff


	//   ....[93]....
        /*022c*/ 	.word	0xffffffff


	//   ....[94]....
        /*0230*/ 	.word	0xffffffff


	//   ....[95]....
        /*0234*/ 	.word	0xffffffff


	//   ....[96]....
        /*0238*/ 	.word	0xffffffff


	//   ....[97]....
        /*023c*/ 	.word	0xffffffff


	//   ....[98]....
        /*0240*/ 	.word	0xffffffff


	//   ....[99]....
        /*0244*/ 	.word	0xffffffff


	//   ....[100]....
        /*0248*/ 	.word	0xffffffff


	//   ....[101]....
        /*024c*/ 	.word	0xffffffff


	//   ....[102]....
        /*0250*/ 	.word	0xffffffff


	//   ....[103]....
        /*0254*/ 	.word	0xffffffff


	//   ....[104]....
        /*0258*/ 	.word	0xffffffff


	//   ....[105]....
        /*025c*/ 	.word	0xffffffff


	//   ....[106]....
        /*0260*/ 	.word	0xffffffff


	//   ....[107]....
        /*0264*/ 	.word	0xffffffff


	//   ....[108]....
        /*0268*/ 	.word	0xffffffff


	//   ....[109]....
        /*026c*/ 	.word	0xffffffff


	//   ....[110]....
        /*0270*/ 	.word	0xffffffff


	//   ....[111]....
        /*0274*/ 	.word	0xffffffff


	//   ....[112]....
        /*0278*/ 	.word	0xffffffff


	//   ....[113]....
        /*027c*/ 	.word	0xffffffff


	//   ....[114]....
        /*0280*/ 	.word	0xffffffff


	//   ....[115]....
        /*0284*/ 	.word	0xffffffff


	//   ....[116]....
        /*0288*/ 	.word	0xffffffff


	//   ....[117]....
        /*028c*/ 	.word	0xffffffff


	//   ....[118]....
        /*0290*/ 	.word	0xffffffff


	//   ....[119]....
        /*0294*/ 	.word	0xffffffff


	//   ....[120]....
        /*0298*/ 	.word	0xffffffff


	//   ....[121]....
        /*029c*/ 	.word	0xffffffff


	//   ....[122]....
        /*02a0*/ 	.word	0xffffffff


	//   ....[123]....
        /*02a4*/ 	.word	0xffffffff


	//   ....[124]....
        /*02a8*/ 	.word	0xffffffff


	//   ....[125]....
        /*02ac*/ 	.word	0xffffffff


	//   ....[126]....
        /*02b0*/ 	.word	0xffffffff


	//   ....[127]....
        /*02b4*/ 	.word	0xffffffff


	//   ....[128]....
        /*02b8*/ 	.word	0xffffffff


	//   ....[129]....
        /*02bc*/ 	.word	0xffffffff


	//   ....[130]....
        /*02c0*/ 	.word	0xffffffff


	//   ....[131]....
        /*02c4*/ 	.word	0xffffffff


	//   ....[132]....
        /*02c8*/ 	.word	0xffffffff


	//   ....[133]....
        /*02cc*/ 	.word	0xffffffff


	//   ....[134]....
        /*02d0*/ 	.word	0xffffffff


	//   ....[135]....
        /*02d4*/ 	.word	0xffffffff


	//   ....[136]....
        /*02d8*/ 	.word	0xffffffff


	//   ....[137]....
        /*02dc*/ 	.word	0xffffffff


	//   ....[138]....
        /*02e0*/ 	.word	0xffffffff


	//   ....[139]....
        /*02e4*/ 	.word	0xffffffff


	//   ....[140]....
        /*02e8*/ 	.word	0xffffffff


	//   ....[141]....
        /*02ec*/ 	.word	0xffffffff


	//   ....[142]....
        /*02f0*/ 	.word	0xffffffff


	//   ....[143]....
        /*02f4*/ 	.word	0xffffffff


	//   ....[144]....
        /*02f8*/ 	.word	0xffffffff


	//   ....[145]....
        /*02fc*/ 	.word	0xffffffff


	//   ....[146]....
        /*0300*/ 	.word	0xffffffff


	//   ....[147]....
        /*0304*/ 	.word	0xffffffff


	//   ....[148]....
        /*0308*/ 	.word	0xffffffff


	//   ....[149]....
        /*030c*/ 	.word	0xffffffff


	//   ....[150]....
        /*0310*/ 	.word	0xffffffff


	//   ....[151]....
        /*0314*/ 	.word	0xffffffff


	//   ....[152]....
        /*0318*/ 	.word	0xffffffff


	//   ....[153]....
        /*031c*/ 	.word	0xffffffff


	//   ....[154]....
        /*0320*/ 	.word	0xffffffff


	//   ....[155]....
        /*0324*/ 	.word	0xffffffff


	//   ....[156]....
        /*0328*/ 	.word	0xffffffff


	//   ....[157]....
        /*032c*/ 	.word	0xffffffff


	//   ....[158]....
        /*0330*/ 	.word	0xffffffff


	//   ....[159]....
        /*0334*/ 	.word	0xffffffff


	//   ....[160]....
        /*0338*/ 	.word	0xffffffff


	//   ....[161]....
        /*033c*/ 	.word	0xffffffff


	//   ....[162]....
        /*0340*/ 	.word	0xffffffff


	//   ....[163]....
        /*0344*/ 	.word	0xffffffff


	//   ....[164]....
        /*0348*/ 	.word	0xffffffff


	//   ....[165]....
        /*034c*/ 	.word	0xffffffff


	//   ....[166]....
        /*0350*/ 	.word	0xffffffff


	//   ....[167]....
        /*0354*/ 	.word	0xffffffff


	//   ....[168]....
        /*0358*/ 	.word	0xffffffff


	//   ....[169]....
        /*035c*/ 	.word	0xffffffff


	//   ....[170]....
        /*0360*/ 	.word	0xffffffff


	//   ....[171]....
        /*0364*/ 	.word	0xffffffff


	//   ....[172]....
        /*0368*/ 	.word	0xffffffff


	//   ....[173]....
        /*036c*/ 	.word	0xffffffff


	//   ....[174]....
        /*0370*/ 	.word	0xffffffff


	//   ....[175]....
        /*0374*/ 	.word	0xffffffff


	//   ....[176]....
        /*0378*/ 	.word	0xffffffff


	//   ....[177]....
        /*037c*/ 	.word	0xffffffff


	//   ....[178]....
        /*0380*/ 	.word	0xffffffff


	//   ....[179]....
        /*0384*/ 	.word	0xffffffff


	//   ....[180]....
        /*0388*/ 	.word	0xffffffff


	//   ....[181]....
        /*038c*/ 	.word	0xffffffff


	//   ....[182]....
        /*0390*/ 	.word	0xffffffff


	//   ....[183]....
        /*0394*/ 	.word	0xffffffff


	//   ....[184]....
        /*0398*/ 	.word	0xffffffff


	//   ....[185]....
        /*039c*/ 	.word	0xffffffff


	//   ....[186]....
        /*03a0*/ 	.word	0xffffffff


	//   ....[187]....
        /*03a4*/ 	.word	0xffffffff


	//   ....[188]....
        /*03a8*/ 	.word	0xffffffff


	//   ....[189]....
        /*03ac*/ 	.word	0xffffffff


	//   ....[190]....
        /*03b0*/ 	.word	0xffffffff


	//   ....[191]....
        /*03b4*/ 	.word	0xffffffff


	//   ....[192]....
        /*03b8*/ 	.word	0xffffffff


	//   ....[193]....
        /*03bc*/ 	.word	0xffffffff


	//   ....[194]....
        /*03c0*/ 	.word	0xffffffff


	//   ....[195]....
        /*03c4*/ 	.word	0xffffffff


	//   ....[196]....
        /*03c8*/ 	.word	0xffffffff


	//   ....[197]....
        /*03cc*/ 	.word	0xffffffff


	//   ....[198]....
        /*03d0*/ 	.word	0xffffffff


	//   ....[199]....
        /*03d4*/ 	.word	0xffffffff


	//   ....[200]....
        /*03d8*/ 	.word	0xffffffff


	//   ....[201]....
        /*03dc*/ 	.word	0xffffffff


	//   ....[202]....
        /*03e0*/ 	.word	0xffffffff


	//   ....[203]....
        /*03e4*/ 	.word	0xffffffff


	//   ....[204]....
        /*03e8*/ 	.word	0xffffffff


	//   ....[205]....
        /*03ec*/ 	.word	0xffffffff


	//   ....[206]....
        /*03f0*/ 	.word	0xffffffff


	//   ....[207]....
        /*03f4*/ 	.word	0xffffffff


	//   ....[208]....
        /*03f8*/ 	.word	0xffffffff


	//   ....[209]....
        /*03fc*/ 	.word	0xffffffff


	//   ....[210]....
        /*0400*/ 	.word	0xffffffff


	//   ....[211]....
        /*0404*/ 	.word	0xffffffff


	//   ....[212]....
        /*0408*/ 	.word	0xffffffff


	//   ....[213]....
        /*040c*/ 	.word	0xffffffff


	//   ....[214]....
        /*0410*/ 	.word	0xffffffff


	//   ....[215]....
        /*0414*/ 	.word	0xffffffff


	//   ....[216]....
        /*0418*/ 	.word	0xffffffff


	//   ....[217]....
        /*041c*/ 	.word	0xffffffff


	//   ....[218]....
        /*0420*/ 	.word	0xffffffff


	//   ....[219]....
        /*0424*/ 	.word	0xffffffff


	//   ....[220]....
        /*0428*/ 	.word	0xffffffff


	//   ....[221]....
        /*042c*/ 	.word	0xffffffff


	//   ....[222]....
        /*0430*/ 	.word	0xffffffff


	//   ....[223]....
        /*0434*/ 	.word	0xffffffff


	//   ....[224]....
        /*0438*/ 	.word	0xffffffff


	//   ....[225]....
        /*043c*/ 	.word	0xffffffff


	//   ....[226]....
        /*0440*/ 	.word	0xffffffff


	//   ....[227]....
        /*0444*/ 	.word	0xffffffff


	//   ....[228]....
        /*0448*/ 	.word	0xffffffff


	//   ....[229]....
        /*044c*/ 	.word	0xffffffff


	//   ....[230]....
        /*0450*/ 	.word	0xffffffff


	//   ....[231]....
        /*0454*/ 	.word	0xffffffff


	//   ....[232]....
        /*0458*/ 	.word	0xffffffff


	//   ....[233]....
        /*045c*/ 	.word	0xffffffff


	//   ....[234]....
        /*0460*/ 	.word	0xffffffff


	//   ....[235]....
        /*0464*/ 	.word	0xffffffff


	//   ....[236]....
        /*0468*/ 	.word	0xffffffff


	//   ....[237]....
        /*046c*/ 	.word	0x0500000f


	//   ....[238]....
        /*0470*/ 	.word	0x0500000f


	//   ....[239]....
        /*0474*/ 	.word	0x0500000f


	//   ....[240]....
        /*0478*/ 	.word	0x0500000f


	//   ....[241]....
        /*047c*/ 	.word	0x0500000f


	//   ....[242]....
        /*0480*/ 	.word	0x0500000f


	//   ....[243]....
        /*0484*/ 	.word	0x0500000f


	//   ....[244]....
        /*0488*/ 	.word	0x0500000f


	//   ....[245]....
        /*048c*/ 	.word	0x0500000f


	//   ....[246]....
        /*0490*/ 	.word	0x0500000f


	//   ....[247]....
        /*0494*/ 	.word	0x0500000f


	//   ....[248]....
        /*0498*/ 	.word	0x0500000f


	//   ....[249]....
        /*049c*/ 	.word	0x0500000f


	//   ....[250]....
        /*04a0*/ 	.word	0x0500000f


	//   ....[251]....
        /*04a4*/ 	.word	0x0500000f


	//   ....[252]....
        /*04a8*/ 	.word	0x0500000f


	//   ....[253]....
        /*04ac*/ 	.word	0x0500000f


	//   ....[254]....
        /*04b0*/ 	.word	0x0500000f


	//   ....[255]....
        /*04b4*/ 	.word	0x0500000f


	//   ....[0]....
        /*04b8*/ 	.word	0x0500000f


	//   ....[1]....
        /*04bc*/ 	.word	0x0500000f


	//   ....[2]....
        /*04c0*/ 	.word	0x0500000f


	//   ....[3]....
        /*04c4*/ 	.word	0x0500000f


	//   ....[4]....
        /*04c8*/ 	.word	0x0500000f


	//   ....[5]....
        /*04cc*/ 	.word	0x0500000f


	//   ....[6]....
        /*04d0*/ 	.word	0x0500000f


	//   ....[7]....
        /*04d4*/ 	.word	0x0500000f


	//   ....[8]....
        /*04d8*/ 	.word	0x0500000f


	//   ....[9]....
        /*04dc*/ 	.word	0x0500000f


	//   ....[10]....
        /*04e0*/ 	.word	0x0500000f


	//   ....[11]....
        /*04e4*/ 	.word	0x0500000f


	//   ....[12]....
        /*04e8*/ 	.word	0x0500000f


	//   ....[13]....
        /*04ec*/ 	.word	0x0500000f


	//   ....[14]....
        /*04f0*/ 	.word	0x0500000f


	//   ....[15]....
        /*04f4*/ 	.word	0x0500000f


	//   ....[16]....
        /*04f8*/ 	.word	0x0500000f


	//   ....[17]....
        /*04fc*/ 	.word	0x0500000f


	//   ....[18]....
        /*0500*/ 	.word	0x0500000f


	//   ....[19]....
        /*0504*/ 	.word	0x0500000f


	//   ....[20]....
        /*0508*/ 	.word	0x0500000f


	//   ....[21]....
        /*050c*/ 	.word	0x0500000f


	//   ....[22]....
        /*0510*/ 	.word	0x0500000f


	//   ....[23]....
        /*0514*/ 	.word	0x0500000f


	//   ....[24]....
        /*0518*/ 	.word	0x0500000f


	//   ....[25]....
        /*051c*/ 	.word	0x0500000f


	//   ....[26]....
        /*0520*/ 	.word	0x0500000f


	//   ....[27]....
        /*0524*/ 	.word	0x0500000f


	//   ....[28]....
        /*0528*/ 	.word	0x0500000f


	//   ....[29]....
        /*052c*/ 	.word	0x0500000f


	//   ....[30]....
        /*0530*/ 	.word	0x0500000f


	//   ....[31]....
        /*0534*/ 	.word	0x0500000f


	//   ....[32]....
        /*0538*/ 	.word	0x0500000f


	//   ....[33]....
        /*053c*/ 	.word	0x0500000f


	//   ....[34]....
        /*0540*/ 	.word	0x0500000f


	//   ....[35]....
        /*0544*/ 	.word	0x0500000f


	//   ....[36]....
        /*0548*/ 	.word	0x0500000f


	//   ....[37]....
        /*054c*/ 	.word	0x0500000f


	//   ....[38]....
        /*0550*/ 	.word	0x0500000f


	//   ....[39]....
        /*0554*/ 	.word	0x0500000f


	//   ....[40]....
        /*0558*/ 	.word	0x0500000f


	//   ....[41]....
        /*055c*/ 	.word	0x0500000f


	//   ....[42]....
        /*0560*/ 	.word	0x0500000f


	//   ....[43]....
        /*0564*/ 	.word	0x0500000f


	//   ....[44]....
        /*0568*/ 	.word	0x0500000f


	//   ....[45]....
        /*056c*/ 	.word	0x0500000f


	//   ....[46]....
        /*0570*/ 	.word	0x0500000f


	//   ....[47]....
        /*0574*/ 	.word	0x0500000f


	//   ....[48]....
        /*0578*/ 	.word	0x0500000f


	//   ....[49]....
        /*057c*/ 	.word	0x0500000f


	//   ....[50]....
        /*0580*/ 	.word	0x0500000f


	//   ....[51]....
        /*0584*/ 	.word	0x0500000f


	//   ....[52]....
        /*0588*/ 	.word	0x0500000f


	//   ....[53]....
        /*058c*/ 	.word	0x0500000f


	//   ....[54]....
        /*0590*/ 	.word	0x0500000f


	//   ....[55]....
        /*0594*/ 	.word	0x0500000f


	//   ....[56]....
        /*0598*/ 	.word	0x0500000f


	//   ....[57]....
        /*059c*/ 	.word	0x0500000f


	//   ....[58]....
        /*05a0*/ 	.word	0x0500000f


	//   ....[59]....
        /*05a4*/ 	.word	0x0500000f


	//   ....[60]....
        /*05a8*/ 	.word	0x0500000f


	//   ....[61]....
        /*05ac*/ 	.word	0x0500000f


	//----- nvinfo : EIATTR_COOP_GROUP_INSTR_OFFSETS
	.align		4
.L_336:
        /*05b0*/ 	.byte	0x04, 0x28
        /*05b2*/ 	.short	(.L_338 - .L_337)


	//   ....[0]....
.L_337:
        /*05b4*/ 	.word	0x00000080


	//   ....[1]....
        /*05b8*/ 	.word	0x00000090


	//   ....[2]....
        /*05bc*/ 	.word	0x000002d0


	//   ....[3]....
        /*05c0*/ 	.word	0x00000430


	//   ....[4]....
        /*05c4*/ 	.word	0x00000550


	//   ....[5]....
        /*05c8*/ 	.word	0x000006b0


	//   ....[6]....
        /*05cc*/ 	.word	0x00001280


	//   ....[7]....
        /*05d0*/ 	.word	0x00002cb0


	//   ....[8]....
        /*05d4*/ 	.word	0x00002d30


	//   ....[9]....
        /*05d8*/ 	.word	0x00003260


	//   ....[10]....
        /*05dc*/ 	.word	0x000032f0


	//   ....[11]....
        /*05e0*/ 	.word	0x00004de0


	//   ....[12]....
        /*05e4*/ 	.word	0x00004e50


	//   ....[13]....
        /*05e8*/ 	.word	0x00005430


	//   ....[14]....
        /*05ec*/ 	.word	0x000055a0


	//   ....[15]....
        /*05f0*/ 	.word	0x00006d40


	//   ....[16]....
        /*05f4*/ 	.word	0x00006d50


	//   ....[17]....
        /*05f8*/ 	.word	0x00006da0


	//   ....[18]....
        /*05fc*/ 	.word	0x00006db0


	//   ....[19]....
        /*0600*/ 	.word	0x00008320


	//   ....[20]....
        /*0604*/ 	.word	0x00008350


	//   ....[21]....
        /*0608*/ 	.word	0x00008380


	//   ....[22]....
        /*060c*/ 	.word	0x00008390


	//   ....[23]....
        /*0610*/ 	.word	0x000083a0


	//   ....[24]....
        /*0614*/ 	.word	0x000083b0


	//   ....[25]....
        /*0618*/ 	.word	0x000083c0


	//   ....[26]....
        /*061c*/ 	.word	0x000083d0


	//   ....[27]....
        /*0620*/ 	.word	0x000083f0


	//   ....[28]....
        /*0624*/ 	.word	0x00008400


	//   ....[29]....
        /*0628*/ 	.word	0x00008410


	//   ....[30]....
        /*062c*/ 	.word	0x00008420


	//   ....[31]....
        /*0630*/ 	.word	0x00008430


	//   ....[32]....
        /*0634*/ 	.word	0x00008440


	//   ....[33]....
        /*0638*/ 	.word	0x00008450


	//   ....[34]....
        /*063c*/ 	.word	0x00008460


	//   ....[35]....
        /*0640*/ 	.word	0x00008470


	//   ....[36]....
        /*0644*/ 	.word	0x00008480


	//   ....[37]....
        /*0648*/ 	.word	0x00008490


	//   ....[38]....
        /*064c*/ 	.word	0x000084a0


	//   ....[39]....
        /*0650*/ 	.word	0x000084b0


	//   ....[40]....
        /*0654*/ 	.word	0x000084c0


	//   ....[41]....
        /*0658*/ 	.word	0x000084d0


	//   ....[42]....
        /*065c*/ 	.word	0x000084e0


	//   ....[43]....
        /*0660*/ 	.word	0x000084f0


	//   ....[44]....
        /*0664*/ 	.word	0x00008500


	//   ....[45]....
        /*0668*/ 	.word	0x00008510


	//   ....[46]....
        /*066c*/ 	.word	0x00008520


	//   ....[47]....
        /*0670*/ 	.word	0x00008530


	//   ....[48]....
        /*0674*/ 	.word	0x00008540


	//   ....[49]....
        /*0678*/ 	.word	0x00008550


	//   ....[50]....
        /*067c*/ 	.word	0x00008560


	//   ....[51]....
        /*0680*/ 	.word	0x00008570


	//   ....[52]....
        /*0684*/ 	.word	0x00008580


	//   ....[53]....
        /*0688*/ 	.word	0x00008590


	//   ....[54]....
        /*068c*/ 	.word	0x000085a0


	//   ....[55]....
        /*0690*/ 	.word	0x000085b0


	//   ....[56]....
        /*0694*/ 	.word	0x000085c0


	//   ....[57]....
        /*0698*/ 	.word	0x000085d0


	//   ....[58]....
        /*069c*/ 	.word	0x000085e0


	//   ....[59]....
        /*06a0*/ 	.word	0x000085f0


	//   ....[60]....
        /*06a4*/ 	.word	0x00008600


	//   ....[61]....
        /*06a8*/ 	.word	0x00008610


	//   ....[62]....
        /*06ac*/ 	.word	0x00008620


	//   ....[63]....
        /*06b0*/ 	.word	0x00008630


	//   ....[64]....
        /*06b4*/ 	.word	0x00008640


	//   ....[65]....
        /*06b8*/ 	.word	0x00008650


	//   ....[66]....
        /*06bc*/ 	.word	0x00008660


	//   ....[67]....
        /*06c0*/ 	.word	0x00008670


	//   ....[68]....
        /*06c4*/ 	.word	0x00008680


	//   ....[69]....
        /*06c8*/ 	.word	0x00008690


	//   ....[70]....
        /*06cc*/ 	.word	0x000086a0


	//   ....[71]....
        /*06d0*/ 	.word	0x000086b0


	//   ....[72]....
        /*06d4*/ 	.word	0x000086c0


	//   ....[73]....
        /*06d8*/ 	.word	0x000086d0


	//   ....[74]....
        /*06dc*/ 	.word	0x000086e0


	//   ....[75]....
        /*06e0*/ 	.word	0x000086f0


	//   ....[76]....
        /*06e4*/ 	.word	0x00008700


	//   ....[77]....
        /*06e8*/ 	.word	0x00008710


	//   ....[78]....
        /*06ec*/ 	.word	0x00008720


	//   ....[79]....
        /*06f0*/ 	.word	0x00008730


	//   ....[80]....
        /*06f4*/ 	.word	0x00008740


	//   ....[81]....
        /*06f8*/ 	.word	0x00008750


	//   ....[82]....
        /*06fc*/ 	.word	0x00008760


	//   ....[83]....
        /*0700*/ 	.word	0x00008770


	//   ....[84]....
        /*0704*/ 	.word	0x00008780


	//   ....[85]....
        /*0708*/ 	.word	0x00008790


	//   ....[86]....
        /*070c*/ 	.word	0x000087a0


	//   ....[87]....
        /*0710*/ 	.word	0x000087b0


	//   ....[88]....
        /*0714*/ 	.word	0x000087c0


	//   ....[89]....
        /*0718*/ 	.word	0x000087d0


	//   ....[90]....
        /*071c*/ 	.word	0x000087e0


	//   ....[91]....
        /*0720*/ 	.word	0x000087f0


	//   ....[92]....
        /*0724*/ 	.word	0x00008800


	//   ....[93]....
        /*0728*/ 	.word	0x00008810


	//   ....[94]....
        /*072c*/ 	.word	0x00008820


	//   ....[95]....
        /*0730*/ 	.word	0x00008830


	//   ....[96]....
        /*0734*/ 	.word	0x00008850


	//   ....[97]....
        /*0738*/ 	.word	0x00008860


	//   ....[98]....
        /*073c*/ 	.word	0x00008870


	//   ....[99]....
        /*0740*/ 	.word	0x00008880


	//   ....[100]....
        /*0744*/ 	.word	0x00008890


	//   ....[101]....
        /*0748*/ 	.word	0x000088a0


	//   ....[102]....
        /*074c*/ 	.word	0x000088c0


	//   ....[103]....
        /*0750*/ 	.word	0x000088d0


	//   ....[104]....
        /*0754*/ 	.word	0x000088e0


	//   ....[105]....
        /*0758*/ 	.word	0x000088f0


	//   ....[106]....
        /*075c*/ 	.word	0x00008920


	//   ....[107]....
        /*0760*/ 	.word	0x00008940


	//   ....[108]....
        /*0764*/ 	.word	0x00008950


	//   ....[109]....
        /*0768*/ 	.word	0x00008960


	//   ....[110]....
        /*076c*/ 	.word	0x00008980


	//   ....[111]....
        /*0770*/ 	.word	0x00008990


	//   ....[112]....
        /*0774*/ 	.word	0x000089b0


	//   ....[113]....
        /*0778*/ 	.word	0x000089d0


	//   ....[114]....
        /*077c*/ 	.word	0x000089f0


	//   ....[115]....
        /*0780*/ 	.word	0x00008a20


	//   ....[116]....
        /*0784*/ 	.word	0x00008a50


	//   ....[117]....
        /*0788*/ 	.word	0x00008a80


	//   ....[118]....
        /*078c*/ 	.word	0x00008ab0


	//   ....[119]....
        /*0790*/ 	.word	0x00008ae0


	//   ....[120]....
        /*0794*/ 	.word	0x00008b10


	//   ....[121]....
        /*0798*/ 	.word	0x00008b40


	//   ....[122]....
        /*079c*/ 	.word	0x00008b70


	//   ....[123]....
        /*07a0*/ 	.word	0x00008bb0


	//   ....[124]....
        /*07a4*/ 	.word	0x00008be0


	//   ....[125]....
        /*07a8*/ 	.word	0x00008c10


	//   ....[126]....
        /*07ac*/ 	.word	0x00008c40


	//   ....[127]....
        /*07b0*/ 	.word	0x00008c70


	//   ....[128]....
        /*07b4*/ 	.word	0x00008cb0


	//   ....[129]....
        /*07b8*/ 	.word	0x00008ce0


	//   ....[130]....
        /*07bc*/ 	.word	0x00008d20


	//   ....[131]....
        /*07c0*/ 	.word	0x00008d50


	//   ....[132]....
        /*07c4*/ 	.word	0x00008d80


	//   ....[133]....
        /*07c8*/ 	.word	0x00008dc0


	//   ....[134]....
        /*07cc*/ 	.word	0x00008e00


	//   ....[135]....
        /*07d0*/ 	.word	0x00008e40


	//   ....[136]....
        /*07d4*/ 	.word	0x00008e80


	//   ....[137]....
        /*07d8*/ 	.word	0x00008eb0


	//   ....[138]....
        /*07dc*/ 	.word	0x00008ee0


	//   ....[139]....
        /*07e0*/ 	.word	0x00008f20


	//   ....[140]....
        /*07e4*/ 	.word	0x00008f60


	//   ....[141]....
        /*07e8*/ 	.word	0x00008fa0


	//   ....[142]....
        /*07ec*/ 	.word	0x00008fe0


	//   ....[143]....
        /*07f0*/ 	.word	0x000090c0


	//   ....[144]....
        /*07f4*/ 	.word	0x00009110


	//   ....[145]....
        /*07f8*/ 	.word	0x00009140


	//   ....[146]....
        /*07fc*/ 	.word	0x00009190


	//   ....[147]....
        /*0800*/ 	.word	0x000094b0


	//   ....[148]....
        /*0804*/ 	.word	0x00009500


	//   ....[149]....
        /*0808*/ 	.word	0x00009540


	//   ....[150]....
        /*080c*/ 	.word	0x00009580


	//   ....[151]....
        /*0810*/ 	.word	0x000095b0


	//   ....[152]....
        /*0814*/ 	.word	0x000095e0


	//   ....[153]....
        /*0818*/ 	.word	0x0000a360


	//   ....[154]....
        /*081c*/ 	.word	0x0000a390


	//   ....[155]....
        /*0820*/ 	.word	0x0000b4e0


	//   ....[156]....
        /*0824*/ 	.word	0x0000c730


	//   ....[157]....
        /*0828*/ 	.word	0x0000c770


	//   ....[158]....
        /*082c*/ 	.word	0x0000c810


	//   ....[159]....
        /*0830*/ 	.word	0x0000c880


	//   ....[160]....
        /*0834*/ 	.word	0x0000c8a0


	//   ....[161]....
        /*0838*/ 	.word	0x0000c900


	//   ....[162]....
        /*083c*/ 	.word	0x0000c920


	//   ....[163]....
        /*0840*/ 	.word	0x0000c980


	//   ....[164]....
        /*0844*/ 	.word	0x0000c9a0


	//   ....[165]....
        /*0848*/ 	.word	0x0000ca00


	//   ....[166]....
        /*084c*/ 	.word	0x0000ca20


	//   ....[167]....
        /*0850*/ 	.word	0x0000ca80


	//   ....[168]....
        /*0854*/ 	.word	0x0000caa0


	//   ....[169]....
        /*0858*/ 	.word	0x0000cb00


	//   ....[170]....
        /*085c*/ 	.word	0x0000cb20


	//   ....[171]....
        /*0860*/ 	.word	0x0000cb30


	//   ....[172]....
        /*0864*/ 	.word	0x0000ced0


	//   ....[173]....
        /*0868*/ 	.word	0x0000cf00


	//   ....[174]....
        /*086c*/ 	.word	0x0000cf90


	//   ....[175]....
        /*0870*/ 	.word	0x0000cfd0


	//   ....[176]....
        /*0874*/ 	.word	0x0000d000


	//   ....[177]....
        /*0878*/ 	.word	0x0000d030


	//   ....[178]....
        /*087c*/ 	.word	0x0000d090


	//   ....[179]....
        /*0880*/ 	.word	0x0000d0c0


	//   ....[180]....
        /*0884*/ 	.word	0x0000d120


	//   ....[181]....
        /*0888*/ 	.word	0x0000d150


	//   ....[182]....
        /*088c*/ 	.word	0x0000d1b0


	//   ....[183]....
        /*0890*/ 	.word	0x0000d1d0


	//   ....[184]....
        /*0894*/ 	.word	0x0000d210


	//   ....[185]....
        /*0898*/ 	.word	0x0000d230


	//   ....[186]....
        /*089c*/ 	.word	0x0000d2c0


	//   ....[187]....
        /*08a0*/ 	.word	0x0000d2f0


	//   ....[188]....
        /*08a4*/ 	.word	0x0000d870


	//   ....[189]....
        /*08a8*/ 	.word	0x0000d8a0


	//   ....[190]....
        /*08ac*/ 	.word	0x0000d8c0


	//   ....[191]....
        /*08b0*/ 	.word	0x0000d920


	//   ....[192]....
        /*08b4*/ 	.word	0x0000d9a0


	//   ....[193]....
        /*08b8*/ 	.word	0x0000d9c0


	//   ....[194]....
        /*08bc*/ 	.word	0x0000da40


	//   ....[195]....
        /*08c0*/ 	.word	0x0000da60


	//   ....[196]....
        /*08c4*/ 	.word	0x0000dae0


	//   ....[197]....
        /*08c8*/ 	.word	0x0000db00


	//   ....[198]....
        /*08cc*/ 	.word	0x0000db80


	//   ....[199]....
        /*08d0*/ 	.word	0x0000dba0


	//   ....[200]....
        /*08d4*/ 	.word	0x0000dc20


	//   ....[201]....
        /*08d8*/ 	.word	0x0000dc40


	//   ....[202]....
        /*08dc*/ 	.word	0x0000dcc0


	//   ....[203]....
        /*08e0*/ 	.word	0x0000dcf0


	//   ....[204]....
        /*08e4*/ 	.word	0x0000e3c0


	//   ....[205]....
        /*08e8*/ 	.word	0x0000e3e0


	//   ....[206]....
        /*08ec*/ 	.word	0x0000e400


	//   ....[207]....
        /*08f0*/ 	.word	0x0000e440


	//   ....[208]....
        /*08f4*/ 	.word	0x0000e460


	//   ....[209]....
        /*08f8*/ 	.word	0x0000e4a0


	//   ....[210]....
        /*08fc*/ 	.word	0x0000e4c0


	//   ....[211]....
        /*0900*/ 	.word	0x0000e500


	//   ....[212]....
        /*0904*/ 	.word	0x0000e520


	//   ....[213]....
        /*0908*/ 	.word	0x0000e560


	//   ....[214]....
        /*090c*/ 	.word	0x0000e580


	//   ....[215]....
        /*0910*/ 	.word	0x0000e5c0


	//   ....[216]....
        /*0914*/ 	.word	0x0000e5e0


	//   ....[217]....
        /*0918*/ 	.word	0x0000e620


	//   ....[218]....
        /*091c*/ 	.word	0x0000e640


	//   ....[219]....
        /*0920*/ 	.word	0x0000e650


	//   ....[220]....
        /*0924*/ 	.word	0x0000e980


	//   ....[221]....
        /*0928*/ 	.word	0x0000e9a0


	//   ....[222]....
        /*092c*/ 	.word	0x0000e9c0


	//   ....[223]....
        /*0930*/ 	.word	0x0000e9d0


	//   ....[224]....
        /*0934*/ 	.word	0x0000e9e0


	//   ....[225]....
        /*0938*/ 	.word	0x0000e9f0


	//   ....[226]....
        /*093c*/ 	.word	0x0000ea10


	//   ....[227]....
        /*0940*/ 	.word	0x0000ea60


	//   ....[228]....
        /*0944*/ 	.word	0x0000ea80


	//   ....[229]....
        /*0948*/ 	.word	0x0000eac0


	//   ....[230]....
        /*094c*/ 	.word	0x0000eae0


	//   ....[231]....
        /*0950*/ 	.word	0x0000eb20


	//   ....[232]....
        /*0954*/ 	.word	0x0000eb40


	//   ....[233]....
        /*0958*/ 	.word	0x0000eb90


	//   ....[234]....
        /*095c*/ 	.word	0x0000ebc0


	//   ....[235]....
        /*0960*/ 	.word	0x0000ebe0


	//   ....[236]....
        /*0964*/ 	.word	0x00010310


	//   ....[237]....
        /*0968*/ 	.word	0x00010830


	//   ....[238]....
        /*096c*/ 	.word	0x00010910


	//   ....[239]....
        /*0970*/ 	.word	0x000109f0


	//   ....[240]....
        /*0974*/ 	.word	0x00010ab0


	//   ....[241]....
        /*0978*/ 	.word	0x00010b80


	//   ....[242]....
        /*097c*/ 	.word	0x00010be0


	//   ....[243]....
        /*0980*/ 	.word	0x00010cb0


	//   ....[244]....
        /*0984*/ 	.word	0x00010d10


	//   ....[245]....
        /*0988*/ 	.word	0x00010de0


	//   ....[246]....
        /*098c*/ 	.word	0x00010e40


	//   ....[247]....
        /*0990*/ 	.word	0x00010f10


	//   ....[248]....
        /*0994*/ 	.word	0x00010f70


	//   ....[249]....
        /*0998*/ 	.word	0x00011040


	//   ....[250]....
        /*099c*/ 	.word	0x000110a0


	//   ....[251]....
        /*09a0*/ 	.word	0x00011170


	//   ....[252]....
        /*09a4*/ 	.word	0x000111d0


	//   ....[253]....
        /*09a8*/ 	.word	0x00011290


	//   ....[254]....
        /*09ac*/ 	.word	0x00011410


	//   ....[255]....
        /*09b0*/ 	.word	0x000114a0


	//   ....[0]....
        /*09b4*/ 	.word	0x00011590


	//   ....[1]....
        /*09b8*/ 	.word	0x000115e0


	//   ....[2]....
        /*09bc*/ 	.word	0x000116e0


	//   ....[3]....
        /*09c0*/ 	.word	0x00011730


	//   ....[4]....
        /*09c4*/ 	.word	0x00011830


	//   ....[5]....
        /*09c8*/ 	.word	0x00011880


	//   ....[6]....
        /*09cc*/ 	.word	0x00011960


	//   ....[7]....
        /*09d0*/ 	.word	0x00011a00


	//   ....[8]....
        /*09d4*/ 	.word	0x00011a80


	//   ....[9]....
        /*09d8*/ 	.word	0x00011b30


	//   ....[10]....
        /*09dc*/ 	.word	0x00011b90


	//   ....[11]....
        /*09e0*/ 	.word	0x00011c60


	//   ....[12]....
        /*09e4*/ 	.word	0x00011ce0


	//   ....[13]....
        /*09e8*/ 	.word	0x00011d90


	//   ....[14]....
        /*09ec*/ 	.word	0x00011e10


	//   ....[15]....
        /*09f0*/ 	.word	0x00011e60


	//   ....[16]....
        /*09f4*/ 	.word	0x00011f30


	//   ....[17]....
        /*09f8*/ 	.word	0x00011ff0


	//   ....[18]....
        /*09fc*/ 	.word	0x00012060


	//   ....[19]....
        /*0a00*/ 	.word	0x00012140


	//   ....[20]....
        /*0a04*/ 	.word	0x000121b0


	//   ....[21]....
        /*0a08*/ 	.word	0x00012290


	//   ....[22]....
        /*0a0c*/ 	.word	0x00012300


	//   ....[23]....
        /*0a10*/ 	.word	0x000123e0


	//   ....[24]....
        /*0a14*/ 	.word	0x00012460


	//   ....[25]....
        /*0a18*/ 	.word	0x00012530


	//   ....[26]....
        /*0a1c*/ 	.word	0x000125a0


	//   ....[27]....
        /*0a20*/ 	.word	0x00012670


	//   ....[28]....
        /*0a24*/ 	.word	0x000126f0


	//   ....[29]....
        /*0a28*/ 	.word	0x000127a0


	//   ....[30]....
        /*0a2c*/ 	.word	0x000128d0


	//   ....[31]....
        /*0a30*/ 	.word	0x00012970


	//   ....[32]....
        /*0a34*/ 	.word	0x000129d0


	//   ....[33]....
        /*0a38*/ 	.word	0x00012a80


	//   ....[34]....
        /*0a3c*/ 	.word	0x00012ae0


	//   ....[35]....
        /*0a40*/ 	.word	0x00012b90


	//   ....[36]....
        /*0a44*/ 	.word	0x00012bf0


	//   ....[37]....
        /*0a48*/ 	.word	0x00012ca0


	//   ....[38]....
        /*0a4c*/ 	.word	0x00012d00


	//   ....[39]....
        /*0a50*/ 	.word	0x00012db0


	//   ....[40]....
        /*0a54*/ 	.word	0x00012e10


	//   ....[41]....
        /*0a58*/ 	.word	0x00012ec0


	//   ....[42]....
        /*0a5c*/ 	.word	0x00012f20


	//   ....[43]....
        /*0a60*/ 	.word	0x00012fd0


	//   ....[44]....
        /*0a64*/ 	.word	0x00013030


	//   ....[45]....
        /*0a68*/ 	.word	0x000130e0


	//   ....[46]....
        /*0a6c*/ 	.word	0x000131c0


	//   ....[47]....
        /*0a70*/ 	.word	0x00013260


	//   ....[48]....
        /*0a74*/ 	.word	0x000132d0


	//   ....[49]....
        /*0a78*/ 	.word	0x00013380


	//   ....[50]....
        /*0a7c*/ 	.word	0x000133e0


	//   ....[51]....
        /*0a80*/ 	.word	0x000134a0


	//   ....[52]....
        /*0a84*/ 	.word	0x00013500


	//   ....[53]....
        /*0a88*/ 	.word	0x000135b0


	//   ....[54]....
        /*0a8c*/ 	.word	0x00013640


	//   ....[55]....
        /*0a90*/ 	.word	0x000136e0


	//   ....[56]....
        /*0a94*/ 	.word	0x00013740


	//   ....[57]....
        /*0a98*/ 	.word	0x00013800


	//   ....[58]....
        /*0a9c*/ 	.word	0x00013860


	//   ....[59]....
        /*0aa0*/ 	.word	0x00013910


	//   ....[60]....
        /*0aa4*/ 	.word	0x000139a0


	//   ....[61]....
        /*0aa8*/ 	.word	0x00013a40


	//----- nvinfo : EIATTR_REG_RECONFIG
	.align		4
.L_338:
        /*0aac*/ 	.byte	0x01, 0x54
	.zero		2


	//----- nvinfo : EIATTR_SYSCALL_OFFSETS
	.align		4
        /*0ab0*/ 	.byte	0x04, 0x46
        /*0ab2*/ 	.short	(.L_340 - .L_339)


	//   ....[0]....
.L_339:
        /*0ab4*/ 	.word	0x00001440


	//   ....[1]....
        /*0ab8*/ 	.word	0x0000bc30


	//   ....[2]....
        /*0abc*/ 	.word	0x0000bd70


	//   ....[3]....
        /*0ac0*/ 	.word	0x0000beb0


	//   ....[4]....
        /*0ac4*/ 	.word	0x0000bfd0


	//   ....[5]....
        /*0ac8*/ 	.word	0x0000d5f0


	//----- nvinfo : EIATTR_MBARRIER_INSTR_OFFSETS
	.align		4
.L_340:
        /*0acc*/ 	.byte	0x04, 0x39
        /*0ace*/ 	.short	(.L_342 - .L_341)


	//   ....[0]....
.L_341:
        /*0ad0*/ 	.word	0x00000180
        /*0ad4*/ 	.word	0x000000ff
        /*0ad8*/ 	.word	0x00038800
        /*0adc*/ 	.short	0x0100
        /*0ade*/ 	.byte	0x08
	.zero		1


	//   ....[1]....
        /*0ae0*/ 	.word	0x00000190
        /*0ae4*/ 	.word	0x000000ff
        /*0ae8*/ 	.word	0x00038820
        /*0aec*/ 	.short	0x0100
        /*0aee*/ 	.byte	0x08
	.zero		1


	//   ....[2]....
        /*0af0*/ 	.word	0x00000280
        /*0af4*/ 	.word	0x000000ff
        /*0af8*/ 	.word	0x00038830
        /*0afc*/ 	.short	0x0100
        /*0afe*/ 	.byte	0x08
	.zero		1


	//   ....[3]....
        /*0b00*/ 	.word	0x00000290
        /*0b04*/ 	.word	0x000000ff
        /*0b08*/ 	.word	0x00038840
        /*0b0c*/ 	.short	0x0100
        /*0b0e*/ 	.byte	0x08
	.zero		1


	//   ....[4]....
        /*0b10*/ 	.word	0x000002a0
        /*0b14*/ 	.word	0x000000ff
        /*0b18*/ 	.word	0x00038838
        /*0b1c*/ 	.short	0x0100
        /*0b1e*/ 	.byte	0x08
	.zero		1


	//   ....[5]....
        /*0b20*/ 	.word	0x000002b0
        /*0b24*/ 	.word	0x000000ff
        /*0b28*/ 	.word	0x00038848
        /*0b2c*/ 	.short	0x0100
        /*0b2e*/ 	.byte	0x08
	.zero		1


	//   ....[6]....
        /*0b30*/ 	.word	0x000003e0
        /*0b34*/ 	.word	0x000000ff
        /*0b38*/ 	.word	0x00038850
        /*0b3c*/ 	.short	0x0100
        /*0b3e*/ 	.byte	0x08
	.zero		1


	//   ....[7]....
        /*0b40*/ 	.word	0x000003f0
        /*0b44*/ 	.word	0x000000ff
        /*0b48*/ 	.word	0x00038860
        /*0b4c*/ 	.short	0x0100
        /*0b4e*/ 	.byte	0x08
	.zero		1


	//   ....[8]....
        /*0b50*/ 	.word	0x00000400
        /*0b54*/ 	.word	0x000000ff
        /*0b58*/ 	.word	0x00038858
        /*0b5c*/ 	.short	0x0100
        /*0b5e*/ 	.byte	0x08
	.zero		1


	//   ....[9]....
        /*0b60*/ 	.word	0x00000410
        /*0b64*/ 	.word	0x000000ff
        /*0b68*/ 	.word	0x00038868
        /*0b6c*/ 	.short	0x0100
        /*0b6e*/ 	.byte	0x08
	.zero		1


	//   ....[10]....
        /*0b70*/ 	.word	0x00000500
        /*0b74*/ 	.word	0x000000ff
        /*0b78*/ 	.word	0x00038870
        /*0b7c*/ 	.short	0x0100
        /*0b7e*/ 	.byte	0x06
	.zero		1


	//   ....[11]....
        /*0b80*/ 	.word	0x00000510
        /*0b84*/ 	.word	0x000000ff
        /*0b88*/ 	.word	0x00038880
        /*0b8c*/ 	.short	0x0100
        /*0b8e*/ 	.byte	0x06
	.zero		1


	//   ....[12]....
        /*0b90*/ 	.word	0x00000520
        /*0b94*/ 	.word	0x000000ff
        /*0b98*/ 	.word	0x00038878
        /*0b9c*/ 	.short	0x0100
        /*0b9e*/ 	.byte	0x06
	.zero		1


	//   ....[13]....
        /*0ba0*/ 	.word	0x00000530
        /*0ba4*/ 	.word	0x000000ff
        /*0ba8*/ 	.word	0x00038888
        /*0bac*/ 	.short	0x0100
        /*0bae*/ 	.byte	0x06
	.zero		1


	//   ....[14]....
        /*0bb0*/ 	.word	0x00000660
        /*0bb4*/ 	.word	0x000000ff
        /*0bb8*/ 	.word	0x00038890
        /*0bbc*/ 	.short	0x0100
        /*0bbe*/ 	.byte	0x08
	.zero		1


	//   ....[15]....
        /*0bc0*/ 	.word	0x00000670
        /*0bc4*/ 	.word	0x000000ff
        /*0bc8*/ 	.word	0x000388a0
        /*0bcc*/ 	.short	0x0100
        /*0bce*/ 	.byte	0x08
	.zero		1


	//   ....[16]....
        /*0bd0*/ 	.word	0x00000680
        /*0bd4*/ 	.word	0x000000ff
        /*0bd8*/ 	.word	0x00038898
        /*0bdc*/ 	.short	0x0100
        /*0bde*/ 	.byte	0x08
	.zero		1


	//   ....[17]....
        /*0be0*/ 	.word	0x00000690
        /*0be4*/ 	.word	0x000000ff
        /*0be8*/ 	.word	0x000388a8
        /*0bec*/ 	.short	0x0100
        /*0bee*/ 	.byte	0x08
	.zero		1


	//   ....[18]....
        /*0bf0*/ 	.word	0x000007d0
        /*0bf4*/ 	.word	0x000000ff
        /*0bf8*/ 	.word	0x000388b0
        /*0bfc*/ 	.short	0x0100
        /*0bfe*/ 	.byte	0x08
	.zero		1


	//   ....[19]....
        /*0c00*/ 	.word	0x000007e0
        /*0c04*/ 	.word	0x000000ff
        /*0c08*/ 	.word	0x000388c0
        /*0c0c*/ 	.short	0x0100
        /*0c0e*/ 	.byte	0x08
	.zero		1


	//   ....[20]....
        /*0c10*/ 	.word	0x000007f0
        /*0c14*/ 	.word	0x000000ff
        /*0c18*/ 	.word	0x000388b8
        /*0c1c*/ 	.short	0x0100
        /*0c1e*/ 	.byte	0x08
	.zero		1


	//   ....[21]....
        /*0c20*/ 	.word	0x00000800
        /*0c24*/ 	.word	0x000000ff
        /*0c28*/ 	.word	0x000388c8
        /*0c2c*/ 	.short	0x0100
        /*0c2e*/ 	.byte	0x08
	.zero		1


	//   ....[22]....
        /*0c30*/ 	.word	0x00001710
        /*0c34*/ 	.word	0x000000ff
        /*0c38*/ 	.word	0x00038800
        /*0c3c*/ 	.short	0x010a
        /*0c3e*/ 	.byte	0x29
	.zero		1


	//   ....[23]....
        /*0c40*/ 	.word	0x000017d0
        /*0c44*/ 	.word	0x000000ff
        /*0c48*/ 	.word	0x00038830
        /*0c4c*/ 	.short	0x010a
        /*0c4e*/ 	.byte	0x29
	.zero		1


	//   ....[24]....
        /*0c50*/ 	.word	0x00001810
        /*0c54*/ 	.word	0x000000ff
        /*0c58*/ 	.word	0x00038830
        /*0c5c*/ 	.short	0x010a
        /*0c5e*/ 	.byte	0x29
	.zero		1


	//   ....[25]....
        /*0c60*/ 	.word	0x00002330
        /*0c64*/ 	.word	0x000000ff
        /*0c68*/ 	.word	0x00000000
        /*0c6c*/ 	.short	0x0101
        /*0c6e*/ 	.byte	0x06
	.zero		1


	//   ....[26]....
        /*0c70*/ 	.word	0x00003e30
        /*0c74*/ 	.word	0x000000ff
        /*0c78*/ 	.word	0x00038850
        /*0c7c*/ 	.short	0x010a
        /*0c7e*/ 	.byte	0x29
	.zero		1


	//   ....[27]....
        /*0c80*/ 	.word	0x00003e70
        /*0c84*/ 	.word	0x000000ff
        /*0c88*/ 	.word	0x00038850
        /*0c8c*/ 	.short	0x010a
        /*0c8e*/ 	.byte	0x29
	.zero		1


	//   ....[28]....
        /*0c90*/ 	.word	0x00004100
        /*0c94*/ 	.word	0x000000ff
        /*0c98*/ 	.word	0x00000000
        /*0c9c*/ 	.short	0x0101
        /*0c9e*/ 	.byte	0x06
	.zero		1


	//   ....[29]....
        /*0ca0*/ 	.word	0x00004260
        /*0ca4*/ 	.word	0x000000ff
        /*0ca8*/ 	.word	0x00038830
        /*0cac*/ 	.short	0x010a
        /*0cae*/ 	.byte	0x33
	.zero		1


	//   ....[30]....
        /*0cb0*/ 	.word	0x000042b0
        /*0cb4*/ 	.word	0x000000ff
        /*0cb8*/ 	.word	0x00038830
        /*0cbc*/ 	.short	0x010a
        /*0cbe*/ 	.byte	0x33
	.zero		1


	//   ....[31]....
        /*0cc0*/ 	.word	0x000049d0
        /*0cc4*/ 	.word	0x000000ff
        /*0cc8*/ 	.word	0x00000000
        /*0ccc*/ 	.short	0x0101
        /*0cce*/ 	.byte	0x06
	.zero		1


	//   ....[32]....
        /*0cd0*/ 	.word	0x00006920
        /*0cd4*/ 	.word	0x000000ff
        /*0cd8*/ 	.word	0x00038850
        /*0cdc*/ 	.short	0x010a
        /*0cde*/ 	.byte	0x33
	.zero		1


	//   ....[33]....
        /*0ce0*/ 	.word	0x00006970
        /*0ce4*/ 	.word	0x000000ff
        /*0ce8*/ 	.word	0x00038850
        /*0cec*/ 	.short	0x010a
        /*0cee*/ 	.byte	0x33
	.zero		1


	//   ....[34]....
        /*0cf0*/ 	.word	0x00006b90
        /*0cf4*/ 	.word	0x000000ff
        /*0cf8*/ 	.word	0x00000000
        /*0cfc*/ 	.short	0x0101
        /*0cfe*/ 	.byte	0x33
	.zero		1


	//   ....[35]....
        /*0d00*/ 	.word	0x000095d0
        /*0d04*/ 	.word	0x000000ff
        /*0d08*/ 	.word	0x00000000
        /*0d0c*/ 	.short	0x0101
        /*0d0e*/ 	.byte	0x04
	.zero		1


	//   ....[36]....
        /*0d10*/ 	.word	0x0000c500
        /*0d14*/ 	.word	0x000000ff
        /*0d18*/ 	.word	0x00038880
        /*0d1c*/ 	.short	0x010a
        /*0d1e*/ 	.byte	0x2a
	.zero		1


	//   ....[37]....
        /*0d20*/ 	.word	0x0000cc70
        /*0d24*/ 	.word	0x000000ff
        /*0d28*/ 	.word	0x00038870
        /*0d2c*/ 	.short	0x0107
        /*0d2e*/ 	.byte	0x2a
	.zero		1


	//   ....[38]....
        /*0d30*/ 	.word	0x0000cd00
        /*0d34*/ 	.word	0x000000ff
        /*0d38*/ 	.word	0x00038870
        /*0d3c*/ 	.short	0x0101
        /*0d3e*/ 	.byte	0x2a
	.zero		1


	//   ....[39]....
        /*0d40*/ 	.word	0x0000cd30
        /*0d44*/ 	.word	0x000000ff
        /*0d48*/ 	.word	0x00038840
        /*0d4c*/ 	.short	0x010a
        /*0d4e*/ 	.byte	0x2a
	.zero		1


	//   ....[40]....
        /*0d50*/ 	.word	0x0000d390
        /*0d54*/ 	.word	0x000000ff
        /*0d58*/ 	.word	0x00038830
        /*0d5c*/ 	.short	0x0107
        /*0d5e*/ 	.byte	0x2a
	.zero		1


	//   ....[41]....
        /*0d60*/ 	.word	0x0000d420
        /*0d64*/ 	.word	0x000000ff
        /*0d68*/ 	.word	0x00038830
        /*0d6c*/ 	.short	0x0101
        /*0d6e*/ 	.byte	0x2a
	.zero		1


	//   ....[42]....
        /*0d70*/ 	.word	0x0000dde0
        /*0d74*/ 	.word	0x000000ff
        /*0d78*/ 	.word	0x00038800
        /*0d7c*/ 	.short	0x0107
        /*0d7e*/ 	.byte	0x2a
	.zero		1


	//   ....[43]....
        /*0d80*/ 	.word	0x0000de20
        /*0d84*/ 	.word	0x000000ff
        /*0d88*/ 	.word	0x00038800
        /*0d8c*/ 	.short	0x0101
        /*0d8e*/ 	.byte	0x2a
	.zero		1


	//   ....[44]....
        /*0d90*/ 	.word	0x0000de30
        /*0d94*/ 	.word	0x000000ff
        /*0d98*/ 	.word	0x00038820
        /*0d9c*/ 	.short	0x010a
        /*0d9e*/ 	.byte	0x2a
	.zero		1


	//   ....[45]....
        /*0da0*/ 	.word	0x0000e1d0
        /*0da4*/ 	.word	0x00000004
        /*0da8*/ 	.word	0x00038880
        /*0dac*/ 	.short	0x010a
        /*0dae*/ 	.byte	0x3f
	.zero		1


	//   ....[46]....
        /*0db0*/ 	.word	0x0000e710
        /*0db4*/ 	.word	0x00000004
        /*0db8*/ 	.word	0x00038870
        /*0dbc*/ 	.short	0x0107
        /*0dbe*/ 	.byte	0x3f
	.zero		1


	//   ....[47]....
        /*0dc0*/ 	.word	0x0000e7a0
        /*0dc4*/ 	.word	0x00000004
        /*0dc8*/ 	.word	0x00038870
        /*0dcc*/ 	.short	0x0101
        /*0dce*/ 	.byte	0x3f
	.zero		1


	//   ....[48]....
        /*0dd0*/ 	.word	0x0000e7d0
        /*0dd4*/ 	.word	0x00000004
        /*0dd8*/ 	.word	0x00038840
        /*0ddc*/ 	.short	0x010a
        /*0dde*/ 	.byte	0x3f
	.zero		1


	//   ....[49]....
        /*0de0*/ 	.word	0x0000ece0
        /*0de4*/ 	.word	0x00000004
        /*0de8*/ 	.word	0x00038830
        /*0dec*/ 	.short	0x0107
        /*0dee*/ 	.byte	0x3f
	.zero		1


	//   ....[50]....
        /*0df0*/ 	.word	0x0000ed80
        /*0df4*/ 	.word	0x00000004
        /*0df8*/ 	.word	0x00038830
        /*0dfc*/ 	.short	0x0101
        /*0dfe*/ 	.byte	0x3f
	.zero		1


	//   ....[51]....
        /*0e00*/ 	.word	0x0000ee00
        /*0e04*/ 	.word	0x00000012
        /*0e08*/ 	.word	0x00038870
        /*0e0c*/ 	.short	0x010a
        /*0e0e*/ 	.byte	0x3f
	.zero		1


	//   ....[52]....
        /*0e10*/ 	.word	0x0000ee90
        /*0e14*/ 	.word	0x00000012
        /*0e18*/ 	.word	0x00038860
        /*0e1c*/ 	.short	0x010a
        /*0e1e*/ 	.byte	0x3f
	.zero		1


	//   ....[53]....
        /*0e20*/ 	.word	0x0000f720
        /*0e24*/ 	.word	0x00000012
        /*0e28*/ 	.word	0x00038850
        /*0e2c*/ 	.short	0x0101
        /*0e2e*/ 	.byte	0x3f
	.zero		1


	//   ....[54]....
        /*0e30*/ 	.word	0x0000f7c0
        /*0e34*/ 	.word	0x00000012
        /*0e38*/ 	.word	0x00000000
        /*0e3c*/ 	.short	0x0101
        /*0e3e*/ 	.byte	0x3f
	.zero		1


	//   ....[55]....
        /*0e40*/ 	.word	0x0000f890
        /*0e44*/ 	.word	0x00000012
        /*0e48*/ 	.word	0x00038870
        /*0e4c*/ 	.short	0x010a
        /*0e4e*/ 	.byte	0x3f
	.zero		1


	//   ....[56]....
        /*0e50*/ 	.word	0x0000f930
        /*0e54*/ 	.word	0x00000012
        /*0e58*/ 	.word	0x00038860
        /*0e5c*/ 	.short	0x010a
        /*0e5e*/ 	.byte	0x3f
	.zero		1


	//   ....[57]....
        /*0e60*/ 	.word	0x000101a0
        /*0e64*/ 	.word	0x00000012
        /*0e68*/ 	.word	0x00038850
        /*0e6c*/ 	.short	0x0101
        /*0e6e*/ 	.byte	0x3f
	.zero		1


	//   ....[58]....
        /*0e70*/ 	.word	0x00010270
        /*0e74*/ 	.word	0x00000012
        /*0e78*/ 	.word	0x00000000
        /*0e7c*/ 	.short	0x0101
        /*0e7e*/ 	.byte	0x3f
	.zero		1


	//   ....[59]....
        /*0e80*/ 	.word	0x000102c0
        /*0e84*/ 	.word	0x00000005
        /*0e88*/ 	.word	0x00038820
        /*0e8c*/ 	.short	0x010a
        /*0e8e*/ 	.byte	0x3f
	.zero		1


	//   ....[60]....
        /*0e90*/ 	.word	0x000103e0
        /*0e94*/ 	.word	0x00000004
        /*0e98*/ 	.word	0x00038840
        /*0e9c*/ 	.short	0x010a
        /*0e9e*/ 	.byte	0x3f
	.zero		1


	//   ....[61]....
        /*0ea0*/ 	.word	0x00010480
        /*0ea4*/ 	.word	0x00000005
        /*0ea8*/ 	.word	0x00038840
        /*0eac*/ 	.short	0x010a
        /*0eae*/ 	.byte	0x3f
	.zero		1


	//   ....[62]....
        /*0eb0*/ 	.word	0x000104c0
        /*0eb4*/ 	.word	0x00000004
        /*0eb8*/ 	.word	0x00038860
        /*0ebc*/ 	.short	0x010a
        /*0ebe*/ 	.byte	0x3f
	.zero		1


	//   ....[63]....
        /*0ec0*/ 	.word	0x00010500
        /*0ec4*/ 	.word	0x00000005
        /*0ec8*/ 	.word	0x00038860
        /*0ecc*/ 	.short	0x010a
        /*0ece*/ 	.byte	0x3f
	.zero		1


	//   ....[64]....
        /*0ed0*/ 	.word	0x00010540
        /*0ed4*/ 	.word	0x00000004
        /*0ed8*/ 	.word	0x00038880
        /*0edc*/ 	.short	0x010a
        /*0ede*/ 	.byte	0x3f
	.zero		1


	//   ....[65]....
        /*0ee0*/ 	.word	0x00010580
        /*0ee4*/ 	.word	0x00000005
        /*0ee8*/ 	.word	0x00038880
        /*0eec*/ 	.short	0x010a
        /*0eee*/ 	.byte	0x3f
	.zero		1


	//   ....[66]....
        /*0ef0*/ 	.word	0x000105f0
        /*0ef4*/ 	.word	0x00000005
        /*0ef8*/ 	.word	0x00038800
        /*0efc*/ 	.short	0x010a
        /*0efe*/ 	.byte	0x3f
	.zero		1


	//   ....[67]....
        /*0f00*/ 	.word	0x00010650
        /*0f04*/ 	.word	0x00000005
        /*0f08*/ 	.word	0x00038830
        /*0f0c*/ 	.short	0x010a
        /*0f0e*/ 	.byte	0x3f
	.zero		1


	//   ....[68]....
        /*0f10*/ 	.word	0x000106b0
        /*0f14*/ 	.word	0x00000007
        /*0f18*/ 	.word	0x00038850
        /*0f1c*/ 	.short	0x010a
        /*0f1e*/ 	.byte	0x3f
	.zero		1


	//   ....[69]....
        /*0f20*/ 	.word	0x00010720
        /*0f24*/ 	.word	0x00000002
        /*0f28*/ 	.word	0x00038830
        /*0f2c*/ 	.short	0x010a
        /*0f2e*/ 	.byte	0x3f
	.zero		1


	//   ....[70]....
        /*0f30*/ 	.word	0x00010790
        /*0f34*/ 	.word	0x00000004
        /*0f38*/ 	.word	0x00038850
        /*0f3c*/ 	.short	0x010a
        /*0f3e*/ 	.byte	0x3f
	.zero		1


	//   ....[71]....
        /*0f40*/ 	.word	0x00010860
        /*0f44*/ 	.word	0x00000016
        /*0f48*/ 	.word	0x00038880
        /*0f4c*/ 	.short	0x010a
        /*0f4e*/ 	.byte	0x3f
	.zero		1


	//   ....[72]....
        /*0f50*/ 	.word	0x00011360
        /*0f54*/ 	.word	0x00000016
        /*0f58*/ 	.word	0x00038840
        /*0f5c*/ 	.short	0x010a
        /*0f5e*/ 	.byte	0x3f
	.zero		1


	//   ....[73]....
        /*0f60*/ 	.word	0x000127d0
        /*0f64*/ 	.word	0x00000016
        /*0f68*/ 	.word	0x00038820
        /*0f6c*/ 	.short	0x010a
        /*0f6e*/ 	.byte	0x3f
	.zero		1


	//   ....[74]....
        /*0f70*/ 	.word	0x00012820
        /*0f74*/ 	.word	0x00000004
        /*0f78*/ 	.word	0x00038880
        /*0f7c*/ 	.short	0x010a
        /*0f7e*/ 	.byte	0x3f
	.zero		1


	//   ....[75]....
        /*0f80*/ 	.word	0x00013110
        /*0f84*/ 	.word	0x00000004
        /*0f88*/ 	.word	0x00038840
        /*0f8c*/ 	.short	0x010a
        /*0f8e*/ 	.byte	0x3f
	.zero		1


	//   ....[76]....
        /*0f90*/ 	.word	0x00013a70
        /*0f94*/ 	.word	0x00000012
        /*0f98*/ 	.word	0x00038870
        /*0f9c*/ 	.short	0x010a
        /*0f9e*/ 	.byte	0x3f
	.zero		1


	//   ....[77]....
        /*0fa0*/ 	.word	0x00013ac0
        /*0fa4*/ 	.word	0x00000012
        /*0fa8*/ 	.word	0x00038860
        /*0fac*/ 	.short	0x010a
        /*0fae*/ 	.byte	0x3f
	.zero		1


	//   ....[78]....
        /*0fb0*/ 	.word	0x00013b10
        /*0fb4*/ 	.word	0x00000012
        /*0fb8*/ 	.word	0x00038870
        /*0fbc*/ 	.short	0x010a
        /*0fbe*/ 	.byte	0x3f
	.zero		1


	//   ....[79]....
        /*0fc0*/ 	.word	0x00013b60
        /*0fc4*/ 	.word	0x00000012
        /*0fc8*/ 	.word	0x00038860
        /*0fcc*/ 	.short	0x010a
        /*0fce*/ 	.byte	0x3f
	.zero		1


	//   ....[80]....
        /*0fd0*/ 	.word	0x00013bb0
        /*0fd4*/ 	.word	0x00000005
        /*0fd8*/ 	.word	0x00038820
        /*0fdc*/ 	.short	0x010a
        /*0fde*/ 	.byte	0x3f
	.zero		1


	//   ....[81]....
        /*0fe0*/ 	.word	0x00013c00
        /*0fe4*/ 	.word	0x00000004
        /*0fe8*/ 	.word	0x00038840
        /*0fec*/ 	.short	0x010a
        /*0fee*/ 	.byte	0x3f
	.zero		1


	//   ....[82]....
        /*0ff0*/ 	.word	0x00013c50
        /*0ff4*/ 	.word	0x00000005
        /*0ff8*/ 	.word	0x00038840
        /*0ffc*/ 	.short	0x010a
        /*0ffe*/ 	.byte	0x3f
	.zero		1


	//   ....[83]....
        /*1000*/ 	.word	0x00013ca0
        /*1004*/ 	.word	0x00000004
        /*1008*/ 	.word	0x00038860
        /*100c*/ 	.short	0x010a
        /*100e*/ 	.byte	0x3f
	.zero		1


	//   ....[84]....
        /*1010*/ 	.word	0x00013cf0
        /*1014*/ 	.word	0x00000005
        /*1018*/ 	.word	0x00038860
        /*101c*/ 	.short	0x010a
        /*101e*/ 	.byte	0x3f
	.zero		1


	//   ....[85]....
        /*1020*/ 	.word	0x00013d40
        /*1024*/ 	.word	0x00000004
        /*1028*/ 	.word	0x00038880
        /*102c*/ 	.short	0x010a
        /*102e*/ 	.byte	0x3f
	.zero		1


	//----- nvinfo : EIATTR_NUM_MBARRIERS
	.align		4
.L_342:
        /*1030*/ 	.byte	0x03, 0x38
        /*1032*/ 	.short	0x0016


	//----- nvinfo : EIATTR_EXIT_INSTR_OFFSETS
	.align		4
        /*1034*/ 	.byte	0x04, 0x1c
        /*1036*/ 	.short	(.L_344 - .L_343)


	//   ....[0]....
.L_343:
        /*1038*/ 	.word	0x000105d0


	//----- nvinfo : EIATTR_MAX_THREADS
	.align		4
.L_344:
        /*103c*/ 	.byte	0x04, 0x05
        /*103e*/ 	.short	(.L_346 - .L_345)
.L_345:
        /*1040*/ 	.word	0x00000180
        /*1044*/ 	.word	0x00000001
        /*1048*/ 	.word	0x00000001


	//----- nvinfo : EIATTR_CRS_STACK_SIZE
	.align		4
.L_346:
        /*104c*/ 	.byte	0x04, 0x1e
        /*104e*/ 	.short	(.L_348 - .L_347)
.L_347:
        /*1050*/ 	.word	0x00000000


	//----- nvinfo : EIATTR_CBANK_PARAM_SIZE
	.align		4
.L_348:
        /*1054*/ 	.byte	0x03, 0x19
        /*1056*/ 	.short	0x0a70


	//----- nvinfo : EIATTR_PARAM_CBANK
	.align		4
        /*1058*/ 	.byte	0x04, 0x0a
        /*105a*/ 	.short	(.L_350 - .L_349)
	.align		4
.L_349:
        /*105c*/ 	.word	index@(.nv.constant0._ZN7cutlass13device_kernelIN5flash11enable_sm90INS1_16FlashAttnFwdSm90INS1_25CollectiveMainloopFwdSm90ILi2EN4cute5tupleIJNS5_1CILi1EEES8_S8_EEENS6_IJNS7_ILi128EEESA_NS7_ILi256EEEEEELi256ENS_12float_e4m3_tEfNS_4arch4Sm90ELb0ELb0ELb1ELb0ELb1ELb0ELb0ELb1ELb0ELb1ELb1ELb0EEENS1_21CollectiveEpilogueFwdINS6_IJSA_SB_SA_EEES9_NS_10bfloat16_tESF_Li256ELb0ELb1ELb1ELb1EEENS1_19SingleTileSchedulerILb0ELb1ELb1ELi128EEEEEEEEEvNT_6ParamsE)
        /*1060*/ 	.short	0x0210
        /*1062*/ 	.short	0x0a70


	//----- nvinfo : EIATTR_SW_WAR
	.align		4
.L_350:
        /*1064*/ 	.byte	0x04, 0x36
        /*1066*/ 	.short	(.L_352 - .L_351)
.L_351:
        /*1068*/ 	.word	0x00000008
.L_352:


//--------------------- .nv.info._ZN7cutlass13device_kernelIN5flash11enable_sm90INS1_16FlashAttnFwdSm90INS1_25CollectiveMainloopFwdSm90ILi2EN4cute5tupleIJNS5_1CILi1EEES8_S8_EEENS6_IJNS7_ILi128EEESA_NS7_ILi256EEEEEELi256ENS_12float_e4m3_tEfNS_4arch4Sm90ELb0ELb0ELb1ELb1ELb1ELb0ELb0ELb1ELb0ELb1ELb1ELb0EEENS1_21CollectiveEpilogueFwdINS6_IJSA_SB_SA_EEES9_NS_10bfloat16_tESF_Li256ELb1ELb1ELb1ELb1EEENS1_36VarlenDynamicPersistentTileSchedulerILi128ELi128ELi256ELi128ELb1ELb1ELb1ELb0ELb1ELb1EEEEEEEEEvNT_6ParamsE --------------------------
	.section	.nv.info._ZN7cutlass13device_kernelIN5flash11enable_sm90INS1_16FlashAttnFwdSm90INS1_25CollectiveMainloopFwdSm90ILi2EN4cute5tupleIJNS5_1CILi1EEES8_S8_EEENS6_IJNS7_ILi128EEESA_NS7_ILi256EEEEEELi256ENS_12float_e4m3_tEfNS_4arch4Sm90ELb0ELb0ELb1ELb1ELb1ELb0ELb0ELb1ELb0ELb1ELb1ELb0EEENS1_21CollectiveEpilogueFwdINS6_IJSA_SB_SA_EEES9_NS_10bfloat16_tESF_Li256ELb1ELb1ELb1ELb1EEENS1_36VarlenDynamicPersistentTileSchedulerILi128ELi128ELi256ELi128ELb1ELb1ELb1ELb0ELb1ELb1EEEEEEEEEvNT_6ParamsE,"",@"SHT_CUDA_INFO"
	.sectionflags	@""
	.align	4


	//----- nvinfo : EIATTR_CUDA_API_VERSION
	.align		4
        /*0000*/ 	.byte	0x04, 0x37
        /*0002*/ 	.short	(.L_354 - .L_353)
.L_353:
        /*0004*/ 	.word	0x00000082


	//----- nvinfo : EIATTR_KPARAM_INFO
	.align		4
.L_354:
        /*0008*/ 	.byte	0x04, 0x17
        /*000a*/ 	.short	(.L_356 - .L_355)
.L_355:
        /*000c*/ 	.word	0x00000000
        /*0010*/ 	.short	0x0000
        /*0012*/ 	.short	0x0070
        /*0014*/ 	.byte	0x00, 0xf0, 0x01, 0x2a


	//----- nvinfo : EIATTR_SPARSE_MMA_MASK
	.align		4
.L_356:
        /*0018*/ 	.byte	0x03, 0x50
        /*001a*/ 	.short	0x0000


	//----- nvinfo : EIATTR_MAXREG_COUNT
	.align		4
        /*001c*/ 	.byte	0x03, 0x1b
        /*001e*/ 	.short	0x00a8


	//----- nvinfo : EIATTR_NUM_BARRIERS
	.align		4
        /*0020*/ 	.byte	0x02, 0x4c
        /*0022*/ 	.byte	0x10
	.zero		1


	//----- nvinfo : EIATTR_EXTERNS
	.align		4
        /*0024*/ 	.byte	0x04, 0x0f
        /*0026*/ 	.short	(.L_358 - .L_357)


	//   ....[0]....
	.align		4
.L_357:
        /*0028*/ 	.word	index@(__assertfail)


	//----- nvinfo : EIATTR_ANNOTATIONS
	.align		4
.L_358:
        /*002c*/ 	.byte	0x04, 0x55
        /*002e*/ 	.short	(.L_360 - .L_359)


	//   ....[0]....
.L_359:
        /*0030*/ 	.word	0x00000001
        /*0034*/ 	.byte	0xf0, 0x0a, 0x00, 0x00, 0x01, 0x00, 0x00, 0x00, 0xc0, 0x0c, 0x00, 0x00, 0x01, 0x00, 0x00, 0x00
        /* <DEDUP_REMOVED lines=13> */
        /*0114*/ 	.byte	0x30, 0x51, 0x01, 0x00


	//----- nvinfo : EIATTR_MERCURY_ISA_VERSION
	.align		4
.L_360:
        /*0118*/ 	.byte	0x03, 0x5f
        /*011a*/ 	.short	0x0101


	//----- nvinfo : EIATTR_UNUSED_LOAD_BYTE_OFFSET
	.align		4
        /*011c*/ 	.byte	0x04, 0x44
        /*011e*/ 	.short	(.L_362 - .L_361)


	//   ....[0]....
.L_361:
        /*0120*/ 	.word	0x00000980
        /*0124*/ 	.word	0x0000fff0


	//   ....[1]....
        /*0128*/ 	.word	0x000080b0
        /*012c*/ 	.word	0x0000fff0


	//----- nvinfo : EIATTR_INT_WARP_WIDE_INSTR_OFFSETS
	.align		4
.L_362:
        /*0130*/ 	.byte	0x04, 0x31
        /*0132*/ 	.short	(.L_364 - .L_363)


	//   ....[0]....
.L_363:
        /*0134*/ 	.word	0x000000c0


	//   ....[1]....
        /*0138*/ 	.word	0x000000d0


	//   ....[2]....
        /*013c*/ 	.word	0x00000170


	//   ....[3]....
        /*0140*/ 	.word	0x0000f990


	//   ....[4]....
        /*0144*/ 	.word	0x0000fa20


	//   ....[5]....
        /*0148*/ 	.word	0x00013a30


	//   ....[6]....
        /*014c*/ 	.word	0x00013ac0


	//----- nvinfo : EIATTR_COOP_GROUP_MASK_REGIDS
	.align		4
.L_364:
        /*0150*/ 	.byte	0x04, 0x29
        /*0152*/ 	.short	(.L_366 - .L_365)


	//   ....[0]....
.L_365:
        /*0154*/ 	.word	0xffffffff


	//   ....[1]....
        /*0158*/ 	.word	0xffffffff


	//   ....[2]....
        /*015c*/ 	.word	0xffffffff


	//   ....[3]....
        /*0160*/ 	.word	0xffffffff


	//   ....[4]....
        /*0164*/ 	.word	0xffffffff


	//   ....[5]....
        /*0168*/ 	.word	0xffffffff


	//   ....[6]....
        /*016c*/ 	.word	0xffffffff


	//   ....[7]....
        /*0170*/ 	.word	0xffffffff


	//   ....[8]....
        /*0174*/ 	.word	0xffffffff


	//   ....[9]....
        /*0178*/ 	.word	0xffffffff


	//   ....[10]....
        /*017c*/ 	.word	0xffffffff


	//   ....[11]....
        /*0180*/ 	.word	0xffffffff


	//   ....[12]....
        /*0184*/ 	.word	0xffffffff


	//   ....[13]....
        /*0188*/ 	.word	0xffffffff


	//   ....[14]....
        /*018c*/ 	.word	0xffffffff


	//   ....[15]....
        /*0190*/ 	.word	0xffffffff


	//   ....[16]....
        /*0194*/ 	.word	0xffffffff


	//   ....[17]....
        /*0198*/ 	.word	0xffffffff


	//   ....[18]....
        /*019c*/ 	.word	0xffffffff


	//   ....[19]....
        /*01a0*/ 	.word	0xffffffff


	//   ....[20]....
        /*01a4*/ 	.word	0xffffffff


	//   ....[21]....
        /*01a8*/ 	.word	0xffffffff


	//   ....[22]....
        /*01ac*/ 	.word	0xffffffff


	//   ....[23]....
        /*01b0*/ 	.word	0xffffffff


	//   ....[24]....
        /*01b4*/ 	.word	0xffffffff


	//   ....[25]....
        /*01b8*/ 	.word	0xffffffff


	//   ....[26]....
        /*01bc*/ 	.word	0xffffffff


	//   ....[27]....
        /*01c0*/ 	.word	0xffffffff


	//   ....[28]....
        /*01c4*/ 	.word	0xffffffff


	//   ....[29]....
        /*01c8*/ 	.word	0xffffffff


	//   ....[30]....
        /*01cc*/ 	.word	0xffffffff


	//   ....[31]....
        /*01d0*/ 	.word	0xffffffff


	//   ....[32]....
        /*01d4*/ 	.word	0xffffffff


	//   ....[33]....
        /*01d8*/ 	.word	0xffffffff


	//   ....[34]....
        /*01dc*/ 	.word	0xffffffff


	//   ....[35]....
        /*01e0*/ 	.word	0xffffffff


	//   ....[36]....
        /*01e4*/ 	.word	0xffffffff


	//   ....[37]....
        /*01e8*/ 	.word	0xffffffff


	//   ....[38]....
        /*01ec*/ 	.word	0xffffffff


	//   ....[39]....
        /*01f0*/ 	.word	0xffffffff


	//   ....[40]....
        /*01f4*/ 	.word	0xffffffff


	//   ....[41]....
        /*01f8*/ 	.word	0xffffffff


	//   ....[42]....
        /*01fc*/ 	.word	0xffffffff


	//   ....[43]....
        /*0200*/ 	.word	0xffffffff


	//   ....[44]....
        /*0204*/ 	.word	0xffffffff


	//   ....[45]....
        /*0208*/ 	.word	0xffffffff


	//   ....[46]....
        /*020c*/ 	.word	0xffffffff


	//   ....[47]....
        /*0210*/ 	.word	0xffffffff


	//   ....[48]....
        /*0214*/ 	.word	0xffffffff


	//   ....[49]....
        /*0218*/ 	.word	0xffffffff


	//   ....[50]....
        /*021c*/ 	.word	0xffffffff


	//   ....[51]....
        /*0220*/ 	.word	0xffffffff


	//   ....[52]....
        /*0224*/ 	.word	0xffffffff


	//   ....[53]....
        /*0228*/ 	.word	0xffffffff


	//   ....[54]....
        /*022c*/ 	.word	0xffffffff


	//   ....[55]....
        /*0230*/ 	.word	0xffffffff


	//   ....[56]....
        /*0234*/ 	.word	0xffffffff


	//   ....[57]....
        /*0238*/ 	.word	0xffffffff


	//   ....[58]....
        /*023c*/ 	.word	0xffffffff


	//   ....[59]....
        /*0240*/ 	.word	0xffffffff


	//   ....[60]....
        /*0244*/ 	.word	0xffffffff


	//   ....[61]....
        /*0248*/ 	.word	0xffffffff


	//   ....[62]....
        /*024c*/ 	.word	0xffffffff


	//   ....[63]....
        /*0250*/ 	.word	0xffffffff


	//   ....[64]....
        /*0254*/ 	.word	0xffffffff


	//   ....[65]....
        /*0258*/ 	.word	0xffffffff


	//   ....[66]....
        /*025c*/ 	.word	0xffffffff


	//   ....[67]....
        /*0260*/ 	.word	0xffffffff


	//   ....[68]....
        /*0264*/ 	.word	0xffffffff


	//   ....[69]....
        /*0268*/ 	.word	0xffffffff


	//   ....[70]....
        /*026c*/ 	.word	0xffffffff


	//   ....[71]....
        /*0270*/ 	.word	0xffffffff


	//   ....[72]....
        /*0274*/ 	.word	0xffffffff


	//   ....[73]....
        /*0278*/ 	.word	0xffffffff


	//   ....[74]....
        /*027c*/ 	.word	0xffffffff


	//   ....[75]....
        /*0280*/ 	.word	0xffffffff


	//   ....[76]....
        /*0284*/ 	.word	0xffffffff


	//   ....[77]....
        /*0288*/ 	.word	0xffffffff


	//   ....[78]....
        /*028c*/ 	.word	0xffffffff


	//   ....[79]....
        /*0290*/ 	.word	0xffffffff


	//   ....[80]....
        /*0294*/ 	.word	0xffffffff


	//   ....[81]....
        /*0298*/ 	.word	0xffffffff


	//   ....[82]....
        /*029c*/ 	.word	0xffffffff


	//   ....[83]....
        /*02a0*/ 	.word	0xffffffff


	//   ....[84]....
        /*02a4*/ 	.word	0xffffffff


	//   ....[85]....
        /*02a8*/ 	.word	0xffffffff


	//   ....[86]....
        /*02ac*/ 	.word	0xffffffff


	//   ....[87]....
        /*02b0*/ 	.word	0xffffffff


	//   ....[88]....
        /*02b4*/ 	.word	0xffffffff


	//   ....[89]....
        /*02b8*/ 	.word	0xffffffff


	//   ....[90]....
        /*02bc*/ 	.word	0xffffffff


	//   ....[91]....
        /*02c0*/ 	.word	0xffffffff


	//   ....[92]....
        /*02c4*/ 	.word	0xffffffff


	//   ....[93]....
        /*02c8*/ 	.word	0xffffffff


	//   ....[94]....
        /*02cc*/ 	.word	0xffffffff


	//   ....[95]....
        /*02d0*/ 	.word	0xffffffff


	//   ....[96]....
        /*02d4*/ 	.word	0xffffffff


	//   ....[97]....
        /*02d8*/ 	.word	0xffffffff


	//   ....[98]....
        /*02dc*/ 	.word	0xffffffff


	//   ....[99]....
        /*02e0*/ 	.word	0xffffffff


	//   ....[100]....
        /*02e4*/ 	.word	0xffffffff


	//   ....[101]....
        /*02e8*/ 	.word	0xffffffff


	//   ....[102]....
        /*02ec*/ 	.word	0xffffffff


	//   ....[103]....
        /*02f0*/ 	.word	0xffffffff


	//   ....[104]....
        /*02f4*/ 	.word	0xffffffff


	//   ....[105]....
        /*02f8*/ 	.word	0xffffffff


	//   ....[106]....
        /*02fc*/ 	.word	0xffffffff


	//   ....[107]....
        /*0300*/ 	.word	0xffffffff


	//   ....[108]....
        /*0304*/ 	.word	0xffffffff


	//   ....[109]....
        /*0308*/ 	.word	0xffffffff


	//   ....[110]....
        /*030c*/ 	.word	0xffffffff


	//   ....[111]....
        /*0310*/ 	.word	0xffffffff


	//   ....[112]....
        /*0314*/ 	.word	0xffffffff


	//   ....[113]....
        /*0318*/ 	.word	0xffffffff


	//   ....[114]....
        /*031c*/ 	.word	0xffffffff


	//   ....[115]....
        /*0320*/ 	.word	0xffffffff


	//   ....[116]....
        /*0324*/ 	.word	0xffffffff


	//   ....[117]....
        /*0328*/ 	.word	0xffffffff


	//   ....[118]....
        /*032c*/ 	.word	0xffffffff


	//   ....[119]....
        /*0330*/ 	.word	0xffffffff


	//   ....[120]....
        /*0334*/ 	.word	0xffffffff


	//   ....[121]....
        /*0338*/ 	.word	0xffffffff


	//   ....[122]....
        /*033c*/ 	.word	0xffffffff


	//   ....[123]....
        /*0340*/ 	.word	0xffffffff


	//   ....[124]....
        /*0344*/ 	.word	0xffffffff


	//   ....[125]....
        /*0348*/ 	.word	0xffffffff


	//   ....[126]....
        /*034c*/ 	.word	0xffffffff


	//   ....[127]....
        /*0350*/ 	.word	0xffffffff


	//   ....[128]....
        /*0354*/ 	.word	0xffffffff


	//   ....[129]....
        /*0358*/ 	.word	0xffffffff


	//   ....[130]....
        /*035c*/ 	.word	0xffffffff


	//   ....[131]....
        /*0360*/ 	.word	0xffffffff


	//   ....[132]....
        /*0364*/ 	.word	0xffffffff


	//   ....[133]....
        /*0368*/ 	.word	0xffffffff


	//   ....[134]....
        /*036c*/ 	.word	0xffffffff


	//   ....[135]....
        /*0370*/ 	.word	0xffffffff


	//   ....[136]....
        /*0374*/ 	.word	0xffffffff


	//   ....[137]....
        /*0378*/ 	.word	0xffffffff


	//   ....[138]....
        /*037c*/ 	.word	0xffffffff


	//   ....[139]....
        /*0380*/ 	.word	0xffffffff


	//   ....[140]....
        /*0384*/ 	.word	0xffffffff


	//   ....[141]....
        /*0388*/ 	.word	0xffffffff


	//   ....[142]....
        /*038c*/ 	.word	0xffffffff


	//   ....[143]....
        /*0390*/ 	.word	0xffffffff


	//   ....[144]....
        /*0394*/ 	.word	0xffffffff


	//   ....[145]....
        /*0398*/ 	.word	0xffffffff


	//   ....[146]....
        /*039c*/ 	.word	0xffffffff


	//   ....[147]....
        /*03a0*/ 	.word	0xffffffff


	//   ....[148]....
        /*03a4*/ 	.word	0xffffffff


	//   ....[149]....
        /*03a8*/ 	.word	0xffffffff


	//   ....[150]....
        /*03ac*/ 	.word	0xffffffff


	//   ....[151]....
        /*03b0*/ 	.word	0xffffffff


	//   ....[152]....
        /*03b4*/ 	.word	0xffffffff


	//   ....[153]....
        /*03b8*/ 	.word	0xffffffff


	//   ....[154]....
        /*03bc*/ 	.word	0xffffffff


	//   ....[155]....
        /*03c0*/ 	.word	0xffffffff


	//   ....[156]....
        /*03c4*/ 	.word	0xffffffff


	//   ....[157]....
        /*03c8*/ 	.word	0xffffffff


	//   ....[158]....
        /*03cc*/ 	.word	0xffffffff


	//   ....[159]....
        /*03d0*/ 	.word	0xffffffff


	//   ....[160]....
        /*03d4*/ 	.word	0xffffffff


	//   ....[161]....
        /*03d8*/ 	.word	0xffffffff


	//   ....[162]....
        /*03dc*/ 	.word	0xffffffff


	//   ....[163]....
        /*03e0*/ 	.word	0xffffffff


	//   ....[164]....
        /*03e4*/ 	.word	0xffffffff


	//   ....[165]....
        /*03e8*/ 	.word	0xffffffff


	//   ....[166]....
        /*03ec*/ 	.word	0xffffffff


	//   ....[167]....
        /*03f0*/ 	.word	0xffffffff


	//   ....[168]....
        /*03f4*/ 	.word	0xffffffff


	//   ....[169]....
        /*03f8*/ 	.word	0xffffffff


	//   ....[170]....
        /*03fc*/ 	.word	0xffffffff


	//   ....[171]....
        /*0400*/ 	.word	0xffffffff


	//   ....[172]....
        /*0404*/ 	.word	0xffffffff


	//   ....[173]....
        /*0408*/ 	.word	0xffffffff


	//   ....[174]....
        /*040c*/ 	.word	0xffffffff


	//   ....[175]....
        /*0410*/ 	.word	0xffffffff


	//   ....[176]....
        /*0414*/ 	.word	0xffffffff


	//   ....[177]....
        /*0418*/ 	.word	0xffffffff


	//   ....[178]....
        /*041c*/ 	.word	0xffffffff


	//   ....[179]....
        /*0420*/ 	.word	0xffffffff


	//   ....[180]....
        /*0424*/ 	.word	0xffffffff


	//   ....[181]....
        /*0428*/ 	.word	0xffffffff


	//   ....[182]....
        /*042c*/ 	.word	0xffffffff


	//   ....[183]....
        /*0430*/ 	.word	0xffffffff


	//   ....[184]....
        /*0434*/ 	.word	0xffffffff


	//   ....[185]....
        /*0438*/ 	.word	0xffffffff


	//   ....[186]....
        /*043c*/ 	.word	0xffffffff


	//   ....[187]....
        /*0440*/ 	.word	0xffffffff


	//   ....[188]....
        /*0444*/ 	.word	0xffffffff


	//   ....[189]....
        /*0448*/ 	.word	0xffffffff


	//   ....[190]....
        /*044c*/ 	.word	0xffffffff


	//   ....[191]....
        /*0450*/ 	.word	0xffffffff


	//   ....[192]....
        /*0454*/ 	.word	0xffffffff


	//   ....[193]....
        /*0458*/ 	.word	0xffffffff


	//   ....[194]....
        /*045c*/ 	.word	0xffffffff


	//   ....[195]....
        /*0460*/ 	.word	0xffffffff


	//   ....[196]....
        /*0464*/ 	.word	0xffffffff


	//   ....[197]....
        /*0468*/ 	.word	0xffffffff


	//   ....[198]....
        /*046c*/ 	.word	0xffffffff


	//   ....[199]....
        /*0470*/ 	.word	0xffffffff


	//   ....[200]....
        /*0474*/ 	.word	0xffffffff


	//   ....[201]....
        /*0478*/ 	.word	0xffffffff


	//   ....[202]....
        /*047c*/ 	.word	0xffffffff


	//   ....[203]....
        /*0480*/ 	.word	0xffffffff


	//   ....[204]....
        /*0484*/ 	.word	0xffffffff


	//   ....[205]....
        /*0488*/ 	.word	0xffffffff


	//   ....[206]....
        /*048c*/ 	.word	0xffffffff


	//   ....[207]....
        /*0490*/ 	.word	0xffffffff


	//   ....[208]....
        /*0494*/ 	.word	0xffffffff


	//   ....[209]....
        /*0498*/ 	.word	0xffffffff


	//   ....[210]....
        /*049c*/ 	.word	0xffffffff


	//   ....[211]....
        /*04a0*/ 	.word	0xffffffff


	//   ....[212]....
        /*04a4*/ 	.word	0xffffffff


	//   ....[213]....
        /*04a8*/ 	.word	0xffffffff


	//   ....[214]....
        /*04ac*/ 	.word	0xffffffff


	//   ....[215]....
        /*04b0*/ 	.word	0xffffffff


	//   ....[216]....
        /*04b4*/ 	.word	0xffffffff


	//   ....[217]....
        /*04b8*/ 	.word	0xffffffff


	//   ....[218]....
        /*04bc*/ 	.word	0xffffffff


	//   ....[219]....
        /*04c0*/ 	.word	0xffffffff


	//   ....[220]....
        /*04c4*/ 	.word	0xffffffff


	//   ....[221]....
        /*04c8*/ 	.word	0xffffffff


	//   ....[222]....
        /*04cc*/ 	.word	0xffffffff


	//   ....[223]....
        /*04d0*/ 	.word	0xffffffff


	//   ....[224]....
        /*04d4*/ 	.word	0xffffffff


	//   ....[225]....
        /*04d8*/ 	.word	0xffffffff


	//   ....[226]....
        /*04dc*/ 	.word	0xffffffff


	//   ....[227]....
        /*04e0*/ 	.word	0xffffffff


	//   ....[228]....
        /*04e4*/ 	.word	0xffffffff


	//   ....[229]....
        /*04e8*/ 	.word	0xffffffff


	//   ....[230]....
        /*04ec*/ 	.word	0xffffffff


	//   ....[231]....
        /*04f0*/ 	.word	0xffffffff


	//   ....[232]....
        /*04f4*/ 	.word	0xffffffff


	//   ....[233]....
        /*04f8*/ 	.word	0xffffffff


	//   ....[234]....
        /*04fc*/ 	.word	0xffffffff


	//   ....[235]....
        /*0500*/ 	.word	0xffffffff


	//   ....[236]....
        /*0504*/ 	.word	0xffffffff


	//   ....[237]....
        /*0508*/ 	.word	0xffffffff


	//   ....[238]....
        /*050c*/ 	.word	0xffffffff


	//   ....[239]....
        /*0510*/ 	.word	0xffffffff


	//   ....[240]....
        /*0514*/ 	.word	0xffffffff


	//   ....[241]....
        /*0518*/ 	.word	0xffffffff


	//   ....[242]....
        /*051c*/ 	.word	0xffffffff


	//   ....[243]....
        /*0520*/ 	.word	0xffffffff


	//   ....[244]....
        /*0524*/ 	.word	0xffffffff


	//   ....[245]....
        /*0528*/ 	.word	0xffffffff


	//   ....[246]....
        /*052c*/ 	.word	0xffffffff


	//   ....[247]....
        /*0530*/ 	.word	0xffffffff


	//   ....[248]....
        /*0534*/ 	.word	0xffffffff


	//   ....[249]....
        /*0538*/ 	.word	0xffffffff


	//   ....[250]....
        /*053c*/ 	.word	0xffffffff


	//   ....[251]....
        /*0540*/ 	.word	0xffffffff


	//   ....[252]....
        /*0544*/ 	.word	0xffffffff


	//   ....[253]....
        /*0548*/ 	.word	0xffffffff


	//   ....[254]....
        /*054c*/ 	.word	0xffffffff


	//   ....[255]....
        /*0550*/ 	.word	0xffffffff


	//   ....[0]....
        /*0554*/ 	.word	0xffffffff


	//   ....[1]....
        /*0558*/ 	.word	0xffffffff


	//   ....[2]....
        /*055c*/ 	.word	0xffffffff


	//   ....[3]....
        /*0560*/ 	.word	0xffffffff


	//   ....[4]....
        /*0564*/ 	.word	0xffffffff


	//   ....[5]....
        /*0568*/ 	.word	0xffffffff


	//   ....[6]....
        /*056c*/ 	.word	0xffffffff


	//   ....[7]....
        /*0570*/ 	.word	0xffffffff


	//   ....[8]....
        /*0574*/ 	.word	0xffffffff


	//   ....[9]....
        /*0578*/ 	.word	0xffffffff


	//   ....[10]....
        /*057c*/ 	.word	0xffffffff


	//   ....[11]....
        /*0580*/ 	.word	0xffffffff


	//   ....[12]....
        /*0584*/ 	.word	0xffffffff


	//   ....[13]....
        /*0588*/ 	.word	0xffffffff


	//   ....[14]....
        /*058c*/ 	.word	0xffffffff


	//   ....[15]....
        /*0590*/ 	.word	0xffffffff


	//   ....[16]....
        /*0594*/ 	.word	0xffffffff


	//   ....[17]....
        /*0598*/ 	.word	0xffffffff


	//   ....[18]....
        /*059c*/ 	.word	0xffffffff


	//   ....[19]....
        /*05a0*/ 	.word	0xffffffff


	//   ....[20]....
        /*05a4*/ 	.word	0xffffffff


	//   ....[21]....
        /*05a8*/ 	.word	0xffffffff


	//   ....[22]....
        /*05ac*/ 	.word	0xffffffff


	//   ....[23]....
        /*05b0*/ 	.word	0xffffffff


	//   ....[24]....
        /*05b4*/ 	.word	0xffffffff


	//   ....[25]....
        /*05b8*/ 	.word	0xffffffff


	//   ....[26]....
        /*05bc*/ 	.word	0xffffffff


	//   ....[27]....
        /*05c0*/ 	.word	0xffffffff


	//   ....[28]....
        /*05c4*/ 	.word	0xffffffff


	//   ....[29]....
        /*05c8*/ 	.word	0xffffffff


	//   ....[30]....
        /*05cc*/ 	.word	0xffffffff


	//   ....[31]....
        /*05d0*/ 	.word	0x0500000f


	//   ....[32]....
        /*05d4*/ 	.word	0x0500000f


	//   ....[33]....
        /*05d8*/ 	.word	0x0500000f


	//   ....[34]....
        /*05dc*/ 	.word	0x0500000f


	//   ....[35]....
        /*05e0*/ 	.word	0x0500000f


	//   ....[36]....
        /*05e4*/ 	.word	0x0500000f


	//   ....[37]....
        /*05e8*/ 	.word	0x0500000f


	//   ....[38]....
        /*05ec*/ 	.word	0x0500000f


	//   ....[39]....
        /*05f0*/ 	.word	0x0500000f


	//   ....[40]....
        /*05f4*/ 	.word	0x0500000f


	//   ....[41]....
        /*05f8*/ 	.word	0x0500000f


	//   ....[42]....
        /*05fc*/ 	.word	0x0500000f


	//   ....[43]....
        /*0600*/ 	.word	0x0500000f


	//   ....[44]....
        /*0604*/ 	.word	0x0500000f


	//   ....[45]....
        /*0608*/ 	.word	0x0500000f


	//   ....[46]....
        /*060c*/ 	.word	0x0500000f


	//   ....[47]....
        /*0610*/ 	.word	0x0500000f


	//   ....[48]....
        /*0614*/ 	.word	0x0500000f


	//   ....[49]....
        /*0618*/ 	.word	0x0500000f


	//   ....[50]....
        /*061c*/ 	.word	0x0500000f


	//   ....[51]....
        /*0620*/ 	.word	0x0500000f


	//   ....[52]....
        /*0624*/ 	.word	0x0500000f


	//   ....[53]....
        /*0628*/ 	.word	0x0500000f


	//   ....[54]....
        /*062c*/ 	.word	0x0500000f


	//   ....[55]....
        /*0630*/ 	.word	0x0500000f


	//   ....[56]....
        /*0634*/ 	.word	0x0500000f


	//   ....[57]....
        /*0638*/ 	.word	0x0500000f


	//   ....[58]....
        /*063c*/ 	.word	0x0500000f


	//   ....[59]....
        /*0640*/ 	.word	0x0500000f


	//   ....[60]....
        /*0644*/ 	.word	0x0500000f


	//   ....[61]....
        /*0648*/ 	.word	0x0500000f


	//   ....[62]....
        /*064c*/ 	.word	0x0500000f


	//   ....[63]....
        /*0650*/ 	.word	0x0500000f


	//   ....[64]....
        /*0654*/ 	.word	0x0500000f


	//   ....[65]....
        /*0658*/ 	.word	0x0500000f


	//   ....[66]....
        /*065c*/ 	.word	0x0500000f


	//   ....[67]....
        /*0660*/ 	.word	0x0500000f


	//   ....[68]....
        /*0664*/ 	.word	0x0500000f


	//   ....[69]....
        /*0668*/ 	.word	0x0500000f


	//   ....[70]....
        /*066c*/ 	.word	0x0500000f


	//   ....[71]....
        /*0670*/ 	.word	0x0500000f


	//   ....[72]....
        /*0674*/ 	.word	0x0500000f


	//   ....[73]....
        /*0678*/ 	.word	0x0500000f


	//   ....[74]....
        /*067c*/ 	.word	0x0500000f


	//   ....[75]....
        /*0680*/ 	.word	0x0500000f


	//   ....[76]....
        /*0684*/ 	.word	0x0500000f


	//   ....[77]....
        /*0688*/ 	.word	0x0500000f


	//   ....[78]....
        /*068c*/ 	.word	0x0500000f


	//   ....[79]....
        /*0690*/ 	.word	0x0500000f


	//   ....[80]....
        /*0694*/ 	.word	0x0500000f


	//   ....[81]....
        /*0698*/ 	.word	0x0500000f


	//   ....[82]....
        /*069c*/ 	.word	0x0500000f


	//   ....[83]....
        /*06a0*/ 	.word	0x0500000f


	//   ....[84]....
        /*06a4*/ 	.word	0x0500000f


	//   ....[85]....
        /*06a8*/ 	.word	0x0500000f


	//   ....[86]....
        /*06ac*/ 	.word	0x0500000f


	//   ....[87]....
        /*06b0*/ 	.word	0x0500000f


	//   ....[88]....
        /*06b4*/ 	.word	0x0500000f


	//   ....[89]....
        /*06b8*/ 	.word	0x0500000f


	//   ....[90]....
        /*06bc*/ 	.word	0x0500000f


	//   ....[91]....
        /*06c0*/ 	.word	0x0500000f


	//   ....[92]....
        /*06c4*/ 	.word	0x0500000f


	//   ....[93]....
        /*06c8*/ 	.word	0x0500000f


	//   ....[94]....
        /*06cc*/ 	.word	0x0500000f


	//   ....[95]....
        /*06d0*/ 	.word	0x0500000f


	//   ....[96]....
        /*06d4*/ 	.word	0x0500000f


	//   ....[97]....
        /*06d8*/ 	.word	0x0500000f


	//   ....[98]....
        /*06dc*/ 	.word	0x0500000f


	//   ....[99]....
        /*06e0*/ 	.word	0x0500000f


	//   ....[100]....
        /*06e4*/ 	.word	0x0500000f


	//   ....[101]....
        /*06e8*/ 	.word	0x0500000f


	//   ....[102]....
        /*06ec*/ 	.word	0x0500000f


	//   ....[103]....
        /*06f0*/ 	.word	0x0500000f


	//   ....[104]....
        /*06f4*/ 	.word	0x0500000f


	//   ....[105]....
        /*06f8*/ 	.word	0x0500000f


	//   ....[106]....
        /*06fc*/ 	.word	0x0500000f


	//   ....[107]....
        /*0700*/ 	.word	0x0500000f


	//   ....[108]....
        /*0704*/ 	.word	0x0500000f


	//   ....[109]....
        /*0708*/ 	.word	0x0500000f


	//   ....[110]....
        /*070c*/ 	.word	0x0500000f


	//   ....[111]....
        /*0710*/ 	.word	0x0500000f


	//   ....[112]....
        /*0714*/ 	.word	0x0500000f


	//----- nvinfo : EIATTR_COOP_GROUP_INSTR_OFFSETS
	.align		4
.L_366:
        /*0718*/ 	.byte	0x04, 0x28
        /*071a*/ 	.short	(.L_368 - .L_367)


	//   ....[0]....
.L_367:
        /*071c*/ 	.word	0x00000080


	//   ....[1]....
        /*0720*/ 	.word	0x00000090


	//   ....[2]....
        /*0724*/ 	.word	0x000002d0


	//   ....[3]....
        /*0728*/ 	.word	0x00000430


	//   ....[4]....
        /*072c*/ 	.word	0x00000550


	//   ....[5]....
        /*0730*/ 	.word	0x000006b0


	//   ....[6]....
        /*0734*/ 	.word	0x00001c50


	//   ....[7]....
        /*0738*/ 	.word	0x00003570


	//   ....[8]....
        /*073c*/ 	.word	0x000035b0


	//   ....[9]....
        /*0740*/ 	.word	0x00003b10


	//   ....[10]....
        /*0744*/ 	.word	0x00003ba0


	//   ....[11]....
        /*0748*/ 	.word	0x00005570


	//   ....[12]....
        /*074c*/ 	.word	0x00005590


	//   ....[13]....
        /*0750*/ 	.word	0x00006210


	//   ....[14]....
        /*0754*/ 	.word	0x00006290


	//   ....[15]....
        /*0758*/ 	.word	0x00007600


	//   ....[16]....
        /*075c*/ 	.word	0x00007630


	//   ....[17]....
        /*0760*/ 	.word	0x000076b0


	//   ....[18]....
        /*0764*/ 	.word	0x000076c0


	//   ....[19]....
        /*0768*/ 	.word	0x00008e40


	//   ....[20]....
        /*076c*/ 	.word	0x00008e70


	//   ....[21]....
        /*0770*/ 	.word	0x00008ea0


	//   ....[22]....
        /*0774*/ 	.word	0x00008ed0


	//   ....[23]....
        /*0778*/ 	.word	0x00008f00


	//   ....[24]....
        /*077c*/ 	.word	0x00008f30


	//   ....[25]....
        /*0780*/ 	.word	0x00008f60


	//   ....[26]....
        /*0784*/ 	.word	0x00008f90


	//   ....[27]....
        /*0788*/ 	.word	0x00008fd0


	//   ....[28]....
        /*078c*/ 	.word	0x00009010


	//   ....[29]....
        /*0790*/ 	.word	0x00009050


	//   ....[30]....
        /*0794*/ 	.word	0x00009080


	//   ....[31]....
        /*0798*/ 	.word	0x000090b0


	//   ....[32]....
        /*079c*/ 	.word	0x000090d0


	//   ....[33]....
        /*07a0*/ 	.word	0x000090e0


	//   ....[34]....
        /*07a4*/ 	.word	0x000090f0


	//   ....[35]....
        /*07a8*/ 	.word	0x00009100


	//   ....[36]....
        /*07ac*/ 	.word	0x00009110


	//   ....[37]....
        /*07b0*/ 	.word	0x00009120


	//   ....[38]....
        /*07b4*/ 	.word	0x00009130


	//   ....[39]....
        /*07b8*/ 	.word	0x00009140


	//   ....[40]....
        /*07bc*/ 	.word	0x00009150


	//   ....[41]....
        /*07c0*/ 	.word	0x00009160


	//   ....[42]....
        /*07c4*/ 	.word	0x00009170


	//   ....[43]....
        /*07c8*/ 	.word	0x00009180


	//   ....[44]....
        /*07cc*/ 	.word	0x00009190


	//   ....[45]....
        /*07d0*/ 	.word	0x000091a0


	//   ....[46]....
        /*07d4*/ 	.word	0x000091b0


	//   ....[47]....
        /*07d8*/ 	.word	0x000091c0


	//   ....[48]....
        /*07dc*/ 	.word	0x000091d0


	//   ....[49]....
        /*07e0*/ 	.word	0x000091e0


	//   ....[50]....
        /*07e4*/ 	.word	0x000091f0


	//   ....[51]....
        /*07e8*/ 	.word	0x00009200


	//   ....[52]....
        /*07ec*/ 	.word	0x00009210


	//   ....[53]....
        /*07f0*/ 	.word	0x00009220


	//   ....[54]....
        /*07f4*/ 	.word	0x00009230


	//   ....[55]....
        /*07f8*/ 	.word	0x00009240


	//   ....[56]....
        /*07fc*/ 	.word	0x00009250


	//   ....[57]....
        /*0800*/ 	.word	0x00009260


	//   ....[58]....
        /*0804*/ 	.word	0x00009270


	//   ....[59]....
        /*0808*/ 	.word	0x00009280


	//   ....[60]....
        /*080c*/ 	.word	0x00009290


	//   ....[61]....
        /*0810*/ 	.word	0x000092a0


	//   ....[62]....
        /*0814*/ 	.word	0x000092b0


	//   ....[63]....
        /*0818*/ 	.word	0x000092c0


	//   ....[64]....
        /*081c*/ 	.word	0x000092d0


	//   ....[65]....
        /*0820*/ 	.word	0x000092e0


	//   ....[66]....
        /*0824*/ 	.word	0x000092f0


	//   ....[67]....
        /*0828*/ 	.word	0x00009300


	//   ....[68]....
        /*082c*/ 	.word	0x00009310


	//   ....[69]....
        /*0830*/ 	.word	0x00009320


	//   ....[70]....
        /*0834*/ 	.word	0x00009330


	//   ....[71]....
        /*0838*/ 	.word	0x00009340


	//   ....[72]....
        /*083c*/ 	.word	0x00009350


	//   ....[73]....
        /*0840*/ 	.word	0x00009360


	//   ....[74]....
        /*0844*/ 	.word	0x00009370


	//   ....[75]....
        /*0848*/ 	.word	0x00009380


	//   ....[76]....
        /*084c*/ 	.word	0x00009390


	//   ....[77]....
        /*0850*/ 	.word	0x000093a0


	//   ....[78]....
        /*0854*/ 	.word	0x000093b0


	//   ....[79]....
        /*0858*/ 	.word	0x000093c0


	//   ....[80]....
        /*085c*/ 	.word	0x000093d0


	//   ....[81]....
        /*0860*/ 	.word	0x000093e0


	//   ....[82]....
        /*0864*/ 	.word	0x000093f0


	//   ....[83]....
        /*0868*/ 	.word	0x00009400


	//   ....[84]....
        /*086c*/ 	.word	0x00009410


	//   ....[85]....
        /*0870*/ 	.word	0x00009430


	//   ....[86]....
        /*0874*/ 	.word	0x00009440


	//   ....[87]....
        /*0878*/ 	.word	0x00009450


	//   ....[88]....
        /*087c*/ 	.word	0x00009460


	//   ....[89]....
        /*0880*/ 	.word	0x00009470


	//   ....[90]....
        /*0884*/ 	.word	0x00009480


	//   ....[91]....
        /*0888*/ 	.word	0x00009490


	//   ....[92]....
        /*088c*/ 	.word	0x000094a0


	//   ....[93]....
        /*0890*/ 	.word	0x000094b0


	//   ....[94]....
        /*0894*/ 	.word	0x000094c0


	//   ....[95]....
        /*0898*/ 	.word	0x000094d0


	//   ....[96]....
        /*089c*/ 	.word	0x000094e0


	//   ....[97]....
        /*08a0*/ 	.word	0x000094f0


	//   ....[98]....
        /*08a4*/ 	.word	0x00009500


	//   ....[99]....
        /*08a8*/ 	.word	0x00009510


	//   ....[100]....
        /*08ac*/ 	.word	0x00009520


	//   ....[101]....
        /*08b0*/ 	.word	0x00009530


	//   ....[102]....
        /*08b4*/ 	.word	0x00009540


	//   ....[103]....
        /*08b8*/ 	.word	0x00009550


	//   ....[104]....
        /*08bc*/ 	.word	0x00009560


	//   ....[105]....
        /*08c0*/ 	.word	0x00009570


	//   ....[106]....
        /*08c4*/ 	.word	0x00009580


	//   ....[107]....
        /*08c8*/ 	.word	0x00009590


	//   ....[108]....
        /*08cc*/ 	.word	0x000095a0


	//   ....[109]....
        /*08d0*/ 	.word	0x000095b0


	//   ....[110]....
        /*08d4*/ 	.word	0x000095c0


	//   ....[111]....
        /*08d8*/ 	.word	0x000095d0


	//   ....[112]....
        /*08dc*/ 	.word	0x000095e0


	//   ....[113]....
        /*08e0*/ 	.word	0x000095f0


	//   ....[114]....
        /*08e4*/ 	.word	0x00009610


	//   ....[115]....
        /*08e8*/ 	.word	0x00009620


	//   ....[116]....
        /*08ec*/ 	.word	0x00009630


	//   ....[117]....
        /*08f0*/ 	.word	0x00009640


	//   ....[118]....
        /*08f4*/ 	.word	0x00009650


	//   ....[119]....
        /*08f8*/ 	.word	0x00009660


	//   ....[120]....
        /*08fc*/ 	.word	0x00009670


	//   ....[121]....
        /*0900*/ 	.word	0x00009680


	//   ....[122]....
        /*0904*/ 	.word	0x00009690


	//   ....[123]....
        /*0908*/ 	.word	0x000096a0


	//   ....[124]....
        /*090c*/ 	.word	0x000096b0


	//   ....[125]....
        /*0910*/ 	.word	0x000096c0


	//   ....[126]....
        /*0914*/ 	.word	0x000096d0


	//   ....[127]....
        /*0918*/ 	.word	0x000096f0


	//   ....[128]....
        /*091c*/ 	.word	0x00009700


	//   ....[129]....
        /*0920*/ 	.word	0x00009710


	//   ....[130]....
        /*0924*/ 	.word	0x00009730


	//   ....[131]....
        /*0928*/ 	.word	0x00009750


	//   ....[132]....
        /*092c*/ 	.word	0x00009770


	//   ....[133]....
        /*0930*/ 	.word	0x00009790


	//   ....[134]....
        /*0934*/ 	.word	0x000097b0


	//   ....[135]....
        /*0938*/ 	.word	0x00009820


	//   ....[136]....
        /*093c*/ 	.word	0x00009850


	//   ....[137]....
        /*0940*/ 	.word	0x00009880


	//   ....[138]....
        /*0944*/ 	.word	0x000098b0


	//   ....[139]....
        /*0948*/ 	.word	0x000098e0


	//   ....[140]....
        /*094c*/ 	.word	0x00009910


	//   ....[141]....
        /*0950*/ 	.word	0x00009940


	//   ....[142]....
        /*0954*/ 	.word	0x00009970


	//   ....[143]....
        /*0958*/ 	.word	0x000099a0


	//   ....[144]....
        /*095c*/ 	.word	0x000099d0


	//   ....[145]....
        /*0960*/ 	.word	0x00009a00


	//   ....[146]....
        /*0964*/ 	.word	0x00009a30


	//   ....[147]....
        /*0968*/ 	.word	0x0000aab0


	//   ....[148]....
        /*096c*/ 	.word	0x0000aac0


	//   ....[149]....
        /*0970*/ 	.word	0x0000aad0


	//   ....[150]....
        /*0974*/ 	.word	0x0000aae0


	//   ....[151]....
        /*0978*/ 	.word	0x0000b5c0


	//   ....[152]....
        /*097c*/ 	.word	0x0000b5e0


	//   ....[153]....
        /*0980*/ 	.word	0x0000b780


	//   ....[154]....
        /*0984*/ 	.word	0x0000b7a0


	//   ....[155]....
        /*0988*/ 	.word	0x0000b8e0


	//   ....[156]....
        /*098c*/ 	.word	0x0000b900


	//   ....[157]....
        /*0990*/ 	.word	0x0000ba50


	//   ....[158]....
        /*0994*/ 	.word	0x0000ba70


	//   ....[159]....
        /*0998*/ 	.word	0x0000c050


	//   ....[160]....
        /*099c*/ 	.word	0x0000c090


	//   ....[161]....
        /*09a0*/ 	.word	0x0000ca30


	//   ....[162]....
        /*09a4*/ 	.word	0x0000ca40


	//   ....[163]....
        /*09a8*/ 	.word	0x0000dc80


	//   ....[164]....
        /*09ac*/ 	.word	0x0000dcb0


	//   ....[165]....
        /*09b0*/ 	.word	0x0000de20


	//   ....[166]....
        /*09b4*/ 	.word	0x0000de40


	//   ....[167]....
        /*09b8*/ 	.word	0x0000df80


	//   ....[168]....
        /*09bc*/ 	.word	0x0000dfa0


	//   ....[169]....
        /*09c0*/ 	.word	0x0000e0f0


	//   ....[170]....
        /*09c4*/ 	.word	0x0000e110


	//   ....[171]....
        /*09c8*/ 	.word	0x0000e2e0


	//   ....[172]....
        /*09cc*/ 	.word	0x0000e4d0


	//   ....[173]....
        /*09d0*/ 	.word	0x0000e500


	//   ....[174]....
        /*09d4*/ 	.word	0x0000e530


	//   ....[175]....
        /*09d8*/ 	.word	0x0000e560


	//   ....[176]....
        /*09dc*/ 	.word	0x0000e590


	//   ....[177]....
        /*09e0*/ 	.word	0x0000e5d0


	//   ....[178]....
        /*09e4*/ 	.word	0x0000e740


	//   ....[179]....
        /*09e8*/ 	.word	0x0000e780


	//   ....[180]....
        /*09ec*/ 	.word	0x0000e7b0


	//   ....[181]....
        /*09f0*/ 	.word	0x0000e7e0


	//   ....[182]....
        /*09f4*/ 	.word	0x0000e810


	//   ....[183]....
        /*09f8*/ 	.word	0x0000e840


	//   ....[184]....
        /*09fc*/ 	.word	0x0000e8d0


	//   ....[185]....
        /*0a00*/ 	.word	0x0000e920


	//   ....[186]....
        /*0a04*/ 	.word	0x0000e930


	//   ....[187]....
        /*0a08*/ 	.word	0x0000e9d0


	//   ....[188]....
        /*0a0c*/ 	.word	0x00010580


	//   ....[189]....
        /*0a10*/ 	.word	0x000105c0


	//   ....[190]....
        /*0a14*/ 	.word	0x000106d0


	//   ....[191]....
        /*0a18*/ 	.word	0x000106e0


	//   ....[192]....
        /*0a1c*/ 	.word	0x00010750


	//   ....[193]....
        /*0a20*/ 	.word	0x00010760


	//   ....[194]....
        /*0a24*/ 	.word	0x000107d0


	//   ....[195]....
        /*0a28*/ 	.word	0x000107e0


	//   ....[196]....
        /*0a2c*/ 	.word	0x00010850


	//   ....[197]....
        /*0a30*/ 	.word	0x00010860


	//   ....[198]....
        /*0a34*/ 	.word	0x000108d0


	//   ....[199]....
        /*0a38*/ 	.word	0x000108e0


	//   ....[200]....
        /*0a3c*/ 	.word	0x00010950


	//   ....[201]....
        /*0a40*/ 	.word	0x00010960


	//   ....[202]....
        /*0a44*/ 	.word	0x00010970


	//   ....[203]....
        /*0a48*/ 	.word	0x000109f0


	//   ....[204]....
        /*0a4c*/ 	.word	0x00010d60


	//   ....[205]....
        /*0a50*/ 	.word	0x00010d90


	//   ....[206]....
        /*0a54*/ 	.word	0x00010eb0


	//   ....[207]....
        /*0a58*/ 	.word	0x00010ec0


	//   ....[208]....
        /*0a5c*/ 	.word	0x00010f50


	//   ....[209]....
        /*0a60*/ 	.word	0x00010f60


	//   ....[210]....
        /*0a64*/ 	.word	0x00010ff0


	//   ....[211]....
        /*0a68*/ 	.word	0x00011000


	//   ....[212]....
        /*0a6c*/ 	.word	0x00011080


	//   ....[213]....
        /*0a70*/ 	.word	0x00011090


	//   ....[214]....
        /*0a74*/ 	.word	0x00011110


	//   ....[215]....
        /*0a78*/ 	.word	0x00011120


	//   ....[216]....
        /*0a7c*/ 	.word	0x000111a0


	//   ....[217]....
        /*0a80*/ 	.word	0x000111b0


	//   ....[218]....
        /*0a84*/ 	.word	0x000111c0


	//   ....[219]....
        /*0a88*/ 	.word	0x000111d0


	//   ....[220]....
        /*0a8c*/ 	.word	0x00011930


	//   ....[221]....
        /*0a90*/ 	.word	0x00011960


	//   ....[222]....
        /*0a94*/ 	.word	0x00011980


	//   ....[223]....
        /*0a98*/ 	.word	0x00011a10


	//   ....[224]....
        /*0a9c*/ 	.word	0x00011a30


	//   ....[225]....
        /*0aa0*/ 	.word	0x00011ac0


	//   ....[226]....
        /*0aa4*/ 	.word	0x00011ae0


	//   ....[227]....
        /*0aa8*/ 	.word	0x00011b70


	//   ....[228]....
        /*0aac*/ 	.word	0x00011b90


	//   ....[229]....
        /*0ab0*/ 	.word	0x00011c20


	//   ....[230]....
        /*0ab4*/ 	.word	0x00011c40


	//   ....[231]....
        /*0ab8*/ 	.word	0x00011cd0


	//   ....[232]....
        /*0abc*/ 	.word	0x00011cf0


	//   ....[233]....
        /*0ac0*/ 	.word	0x00011d80


	//   ....[234]....
        /*0ac4*/ 	.word	0x00011da0


	//   ....[235]....
        /*0ac8*/ 	.word	0x00011db0


	//   ....[236]....
        /*0acc*/ 	.word	0x00012500


	//   ....[237]....
        /*0ad0*/ 	.word	0x00012520


	//   ....[238]....
        /*0ad4*/ 	.word	0x00012580


	//   ....[239]....
        /*0ad8*/ 	.word	0x00012590


	//   ....[240]....
        /*0adc*/ 	.word	0x000125e0


	//   ....[241]....
        /*0ae0*/ 	.word	0x000125f0


	//   ....[242]....
        /*0ae4*/ 	.word	0x00012640


	//   ....[243]....
        /*0ae8*/ 	.word	0x00012650


	//   ....[244]....
        /*0aec*/ 	.word	0x000126a0


	//   ....[245]....
        /*0af0*/ 	.word	0x000126b0


	//   ....[246]....
        /*0af4*/ 	.word	0x00012700


	//   ....[247]....
        /*0af8*/ 	.word	0x00012710


	//   ....[248]....
        /*0afc*/ 	.word	0x00012760


	//   ....[249]....
        /*0b00*/ 	.word	0x00012770


	//   ....[250]....
        /*0b04*/ 	.word	0x00012780


	//   ....[251]....
        /*0b08*/ 	.word	0x000127d0


	//   ....[252]....
        /*0b0c*/ 	.word	0x00012af0


	//   ....[253]....
        /*0b10*/ 	.word	0x00012b00


	//   ....[254]....
        /*0b14*/ 	.word	0x00012b60


	//   ....[255]....
        /*0b18*/ 	.word	0x00012b70


	//   ....[0]....
        /*0b1c*/ 	.word	0x00012bc0


	//   ....[1]....
        /*0b20*/ 	.word	0x00012bd0


	//   ....[2]....
        /*0b24*/ 	.word	0x00012c20


	//   ....[3]....
        /*0b28*/ 	.word	0x00012c30


	//   ....[4]....
        /*0b2c*/ 	.word	0x00012c80


	//   ....[5]....
        /*0b30*/ 	.word	0x00012c90


	//   ....[6]....
        /*0b34*/ 	.word	0x00012ce0


	//   ....[7]....
        /*0b38*/ 	.word	0x00012cf0


	//   ....[8]....
        /*0b3c*/ 	.word	0x00012d40


	//   ....[9]....
        /*0b40*/ 	.word	0x00012d50


	//   ....[10]....
        /*0b44*/ 	.word	0x00012d60


	//   ....[11]....
        /*0b48*/ 	.word	0x00012db0


	//   ....[12]....
        /*0b4c*/ 	.word	0x000147a0


	//   ....[13]....
        /*0b50*/ 	.word	0x000147d0


	//   ....[14]....
        /*0b54*/ 	.word	0x00014800


	//   ....[15]....
        /*0b58*/ 	.word	0x00014810


	//   ....[16]....
        /*0b5c*/ 	.word	0x00014830


	//   ....[17]....
        /*0b60*/ 	.word	0x00014850


	//   ....[18]....
        /*0b64*/ 	.word	0x00014890


	//   ....[19]....
        /*0b68*/ 	.word	0x000148c0


	//   ....[20]....
        /*0b6c*/ 	.word	0x00014a30


	//   ....[21]....
        /*0b70*/ 	.word	0x00014a60


	//   ....[22]....
        /*0b74*/ 	.word	0x00014a90


	//   ....[23]....
        /*0b78*/ 	.word	0x00014ac0


	//   ....[24]....
        /*0b7c*/ 	.word	0x00014af0


	//   ....[25]....
        /*0b80*/ 	.word	0x00014b30


	//   ....[26]....
        /*0b84*/ 	.word	0x00014bb0


	//   ....[27]....
        /*0b88*/ 	.word	0x00014c00


	//   ....[28]....
        /*0b8c*/ 	.word	0x00014c10


	//   ....[29]....
        /*0b90*/ 	.word	0x00014ca0


	//   ....[30]....
        /*0b94*/ 	.word	0x00015250


	//   ....[31]....
        /*0b98*/ 	.word	0x000157d0


	//   ....[32]....
        /*0b9c*/ 	.word	0x000158b0


	//   ....[33]....
        /*0ba0*/ 	.word	0x000159a0


	//   ....[34]....
        /*0ba4*/ 	.word	0x00015a60


	//   ....[35]....
        /*0ba8*/ 	.word	0x00015b40


	//   ....[36]....
        /*0bac*/ 	.word	0x00015ba0


	//   ....[37]....
        /*0bb0*/ 	.word	0x00015c80


	//   ....[38]....
        /*0bb4*/ 	.word	0x00015ce0


	//   ....[39]....
        /*0bb8*/ 	.word	0x00015dc0


	//   ....[40]....
        /*0bbc*/ 	.word	0x00015e20


	//   ....[41]....
        /*0bc0*/ 	.word	0x00015f00


	//   ....[42]....
        /*0bc4*/ 	.word	0x00015f60


	//   ....[43]....
        /*0bc8*/ 	.word	0x00016040


	//   ....[44]....
        /*0bcc*/ 	.word	0x000160a0


	//   ....[45]....
        /*0bd0*/ 	.word	0x00016180


	//   ....[46]....
        /*0bd4*/ 	.word	0x000161e0


	//   ....[47]....
        /*0bd8*/ 	.word	0x000162b0


	//   ....[48]....
        /*0bdc*/ 	.word	0x00016440


	//   ....[49]....
        /*0be0*/ 	.word	0x000164d0


	//   ....[50]....
        /*0be4*/ 	.word	0x000165f0


	//   ....[51]....
        /*0be8*/ 	.word	0x00016640


	//   ....[52]....
        /*0bec*/ 	.word	0x00016760


	//   ....[53]....
        /*0bf0*/ 	.word	0x000167b0


	//   ....[54]....
        /*0bf4*/ 	.word	0x000168d0


	//   ....[55]....
        /*0bf8*/ 	.word	0x00016920


	//   ....[56]....
        /*0bfc*/ 	.word	0x00016a20


	//   ....[57]....
        /*0c00*/ 	.word	0x00016ac0


	//   ....[58]....
        /*0c04*/ 	.word	0x00016b20


	//   ....[59]....
        /*0c08*/ 	.word	0x00016c10


	//   ....[60]....
        /*0c0c*/ 	.word	0x00016c70


	//   ....[61]....
        /*0c10*/ 	.word	0x00016d60


	//   ....[62]....
        /*0c14*/ 	.word	0x00016dc0


	//   ....[63]....
        /*0c18*/ 	.word	0x00016e60


	//   ....[64]....
        /*0c1c*/ 	.word	0x00016f60


	//   ....[65]....
        /*0c20*/ 	.word	0x00016fd0


	//   ....[66]....
        /*0c24*/ 	.word	0x00017030


	//   ....[67]....
        /*0c28*/ 	.word	0x00017140


	//   ....[68]....
        /*0c2c*/ 	.word	0x000171a0


	//   ....[69]....
        /*0c30*/ 	.word	0x000172b0


	//   ....[70]....
        /*0c34*/ 	.word	0x00017310


	//   ....[71]....
        /*0c38*/ 	.word	0x00017420


	//   ....[72]....
        /*0c3c*/ 	.word	0x00017480


	//   ....[73]....
        /*0c40*/ 	.word	0x00017590


	//   ....[74]....
        /*0c44*/ 	.word	0x000175f0


	//   ....[75]....
        /*0c48*/ 	.word	0x00017700


	//   ....[76]....
        /*0c4c*/ 	.word	0x00017760


	//   ....[77]....
        /*0c50*/ 	.word	0x00017860


	//   ....[78]....
        /*0c54*/ 	.word	0x000178c0


	//   ....[79]....
        /*0c58*/ 	.word	0x000179b0


	//   ....[80]....
        /*0c5c*/ 	.word	0x00017ae0


	//   ....[81]....
        /*0c60*/ 	.word	0x00017b80


	//   ....[82]....
        /*0c64*/ 	.word	0x00017be0


	//   ....[83]....
        /*0c68*/ 	.word	0x00017ca0


	//   ....[84]....
        /*0c6c*/ 	.word	0x00017d00


	//   ....[85]....
        /*0c70*/ 	.word	0x00017dc0


	//   ....[86]....
        /*0c74*/ 	.word	0x00017e20


	//   ....[87]....
        /*0c78*/ 	.word	0x00017ee0


	//   ....[88]....
        /*0c7c*/ 	.word	0x00017f40


	//   ....[89]....
        /*0c80*/ 	.word	0x00018000


	//   ....[90]....
        /*0c84*/ 	.word	0x00018060


	//   ....[91]....
        /*0c88*/ 	.word	0x00018120


	//   ....[92]....
        /*0c8c*/ 	.word	0x00018180


	//   ....[93]....
        /*0c90*/ 	.word	0x00018240


	//   ....[94]....
        /*0c94*/ 	.word	0x000182a0


	//   ....[95]....
        /*0c98*/ 	.word	0x00018360


	//   ....[96]....
        /*0c9c*/ 	.word	0x00018450


	//   ....[97]....
        /*0ca0*/ 	.word	0x000184e0


	//   ....[98]....
        /*0ca4*/ 	.word	0x00018540


	//   ....[99]....
        /*0ca8*/ 	.word	0x00018600


	//   ....[100]....
        /*0cac*/ 	.word	0x00018660


	//   ....[101]....
        /*0cb0*/ 	.word	0x00018720


	//   ....[102]....
        /*0cb4*/ 	.word	0x00018780


	//   ....[103]....
        /*0cb8*/ 	.word	0x00018840


	//   ....[104]....
        /*0cbc*/ 	.word	0x000188a0


	//   ....[105]....
        /*0cc0*/ 	.word	0x00018960


	//   ....[106]....
        /*0cc4*/ 	.word	0x000189c0


	//   ....[107]....
        /*0cc8*/ 	.word	0x00018a80


	//   ....[108]....
        /*0ccc*/ 	.word	0x00018ae0


	//   ....[109]....
        /*0cd0*/ 	.word	0x00018ba0


	//   ....[110]....
        /*0cd4*/ 	.word	0x00018c00


	//   ....[111]....
        /*0cd8*/ 	.word	0x00018cc0


	//   ....[112]....
        /*0cdc*/ 	.word	0x00018f20


	//----- nvinfo : EIATTR_REG_RECONFIG
	.align		4
.L_368:
        /*0ce0*/ 	.byte	0x01, 0x54
	.zero		2


	//----- nvinfo : EIATTR_SYSCALL_OFFSETS
	.align		4
        /*0ce4*/ 	.byte	0x04, 0x46
        /*0ce6*/ 	.short	(.L_370 - .L_369)


	//   ....[0]....
.L_369:
        /*0ce8*/ 	.word	0x00001dd0


	//   ....[1]....
        /*0cec*/ 	.word	0x0000fb80


	//   ....[2]....
        /*0cf0*/ 	.word	0x0000fcf0


	//   ....[3]....
        /*0cf4*/ 	.word	0x0000fe40


	//   ....[4]....
        /*0cf8*/ 	.word	0x0000ff80


	//   ....[5]....
        /*0cfc*/ 	.word	0x000115b0


	//----- nvinfo : EIATTR_MBARRIER_INSTR_OFFSETS
	.align		4
.L_370:
        /*0d00*/ 	.byte	0x04, 0x39
        /*0d02*/ 	.short	(.L_372 - .L_371)


	//   ....[0]....
.L_371:
        /*0d04*/ 	.word	0x00000180
        /*0d08*/ 	.word	0x000000ff
        /*0d0c*/ 	.word	0x00038800
        /*0d10*/ 	.short	0x0100
        /*0d12*/ 	.byte	0x08
	.zero		1


	//   ....[1]....
        /*0d14*/ 	.word	0x00000190
        /*0d18*/ 	.word	0x000000ff
        /*0d1c*/ 	.word	0x00038820
        /*0d20*/ 	.short	0x0100
        /*0d22*/ 	.byte	0x08
	.zero		1


	//   ....[2]....
        /*0d24*/ 	.word	0x00000280
        /*0d28*/ 	.word	0x000000ff
        /*0d2c*/ 	.word	0x00038830
        /*0d30*/ 	.short	0x0100
        /*0d32*/ 	.byte	0x08
	.zero		1


	//   ....[3]....
        /*0d34*/ 	.word	0x00000290
        /*0d38*/ 	.word	0x000000ff
        /*0d3c*/ 	.word	0x00038840
        /*0d40*/ 	.short	0x0100
        /*0d42*/ 	.byte	0x08
	.zero		1


	//   ....[4]....
        /*0d44*/ 	.word	0x000002a0
        /*0d48*/ 	.word	0x000000ff
        /*0d4c*/ 	.word	0x00038838
        /*0d50*/ 	.short	0x0100
        /*0d52*/ 	.byte	0x08
	.zero		1


	//   ....[5]....
        /*0d54*/ 	.word	0x000002b0
        /*0d58*/ 	.word	0x000000ff
        /*0d5c*/ 	.word	0x00038848
        /*0d60*/ 	.short	0x0100
        /*0d62*/ 	.byte	0x08
	.zero		1


	//   ....[6]....
        /*0d64*/ 	.word	0x000003e0
        /*0d68*/ 	.word	0x000000ff
        /*0d6c*/ 	.word	0x00038850
        /*0d70*/ 	.short	0x0100
        /*0d72*/ 	.byte	0x08
	.zero		1


	//   ....[7]....
        /*0d74*/ 	.word	0x000003f0
        /*0d78*/ 	.word	0x000000ff
        /*0d7c*/ 	.word	0x00038860
        /*0d80*/ 	.short	0x0100
        /*0d82*/ 	.byte	0x08
	.zero		1


	//   ....[8]....
        /*0d84*/ 	.word	0x00000400
        /*0d88*/ 	.word	0x000000ff
        /*0d8c*/ 	.word	0x00038858
        /*0d90*/ 	.short	0x0100
        /*0d92*/ 	.byte	0x08
	.zero		1


	//   ....[9]....
        /*0d94*/ 	.word	0x00000410
        /*0d98*/ 	.word	0x000000ff
        /*0d9c*/ 	.word	0x00038868
        /*0da0*/ 	.short	0x0100
        /*0da2*/ 	.byte	0x08
	.zero		1


	//   ....[10]....
        /*0da4*/ 	.word	0x00000500
        /*0da8*/ 	.word	0x000000ff
        /*0dac*/ 	.word	0x00038870
        /*0db0*/ 	.short	0x0100
        /*0db2*/ 	.byte	0x06
	.zero		1


	//   ....[11]....
        /*0db4*/ 	.word	0x00000510
        /*0db8*/ 	.word	0x000000ff
        /*0dbc*/ 	.word	0x00038880
        /*0dc0*/ 	.short	0x0100
        /*0dc2*/ 	.byte	0x06
	.zero		1


	//   ....[12]....
        /*0dc4*/ 	.word	0x00000520
        /*0dc8*/ 	.word	0x000000ff
        /*0dcc*/ 	.word	0x00038878
        /*0dd0*/ 	.short	0x0100
        /*0dd2*/ 	.byte	0x06
	.zero		1


	//   ....[13]....
        /*0dd4*/ 	.word	0x00000530
        /*0dd8*/ 	.word	0x000000ff
        /*0ddc*/ 	.word	0x00038888
        /*0de0*/ 	.short	0x0100
        /*0de2*/ 	.byte	0x06
	.zero		1


	//   ....[14]....
        /*0de4*/ 	.word	0x00000660
        /*0de8*/ 	.word	0x000000ff
        /*0dec*/ 	.word	0x00038890
        /*0df0*/ 	.short	0x0100
        /*0df2*/ 	.byte	0x08
	.zero		1


	//   ....[15]....
        /*0df4*/ 	.word	0x00000670
        /*0df8*/ 	.word	0x000000ff
        /*0dfc*/ 	.word	0x000388a0
        /*0e00*/ 	.short	0x0100
        /*0e02*/ 	.byte	0x08
	.zero		1


	//   ....[16]....
        /*0e04*/ 	.word	0x00000680
        /*0e08*/ 	.word	0x000000ff
        /*0e0c*/ 	.word	0x00038898
        /*0e10*/ 	.short	0x0100
        /*0e12*/ 	.byte	0x08
	.zero		1


	//   ....[17]....
        /*0e14*/ 	.word	0x00000690
        /*0e18*/ 	.word	0x000000ff
        /*0e1c*/ 	.word	0x000388a8
        /*0e20*/ 	.short	0x0100
        /*0e22*/ 	.byte	0x08
	.zero		1


	//   ....[18]....
        /*0e24*/ 	.word	0x000007e0
        /*0e28*/ 	.word	0x000000ff
        /*0e2c*/ 	.word	0x000388b0
        /*0e30*/ 	.short	0x0100
        /*0e32*/ 	.byte	0x08
	.zero		1


	//   ....[19]....
        /*0e34*/ 	.word	0x000007f0
        /*0e38*/ 	.word	0x000000ff
        /*0e3c*/ 	.word	0x000388c0
        /*0e40*/ 	.short	0x0100
        /*0e42*/ 	.byte	0x08
	.zero		1


	//   ....[20]....
        /*0e44*/ 	.word	0x00000800
        /*0e48*/ 	.word	0x000000ff
        /*0e4c*/ 	.word	0x000388b8
        /*0e50*/ 	.short	0x0100
        /*0e52*/ 	.byte	0x08
	.zero		1


	//   ....[21]....
        /*0e54*/ 	.word	0x00000810
        /*0e58*/ 	.word	0x000000ff
        /*0e5c*/ 	.word	0x000388c8
        /*0e60*/ 	.short	0x0100
        /*0e62*/ 	.byte	0x08
	.zero		1


	//   ....[22]....
        /*0e64*/ 	.word	0x00002030
        /*0e68*/ 	.word	0x000000ff
        /*0e6c*/ 	.word	0x00038800
        /*0e70*/ 	.short	0x010a
        /*0e72*/ 	.byte	0x33
	.zero		1


	//   ....[23]....
        /*0e74*/ 	.word	0x00002110
        /*0e78*/ 	.word	0x000000ff
        /*0e7c*/ 	.word	0x00038830
        /*0e80*/ 	.short	0x010a
        /*0e82*/ 	.byte	0x37
	.zero		1


	//   ....[24]....
        /*0e84*/ 	.word	0x00002150
        /*0e88*/ 	.word	0x000000ff
        /*0e8c*/ 	.word	0x00038830
        /*0e90*/ 	.short	0x010a
        /*0e92*/ 	.byte	0x37
	.zero		1


	//   ....[25]....
        /*0e94*/ 	.word	0x00002c40
        /*0e98*/ 	.word	0x000000ff
        /*0e9c*/ 	.word	0x00000000
        /*0ea0*/ 	.short	0x0101
        /*0ea2*/ 	.byte	0x06
	.zero		1


	//   ....[26]....
        /*0ea4*/ 	.word	0x00004700
        /*0ea8*/ 	.word	0x000000ff
        /*0eac*/ 	.word	0x00038850
        /*0eb0*/ 	.short	0x010a
        /*0eb2*/ 	.byte	0x37
	.zero		1


	//   ....[27]....
        /*0eb4*/ 	.word	0x00004740
        /*0eb8*/ 	.word	0x000000ff
        /*0ebc*/ 	.word	0x00038850
        /*0ec0*/ 	.short	0x010a
        /*0ec2*/ 	.byte	0x37
	.zero		1


	//   ....[28]....
        /*0ec4*/ 	.word	0x00004970
        /*0ec8*/ 	.word	0x000000ff
        /*0ecc*/ 	.word	0x00000000
        /*0ed0*/ 	.short	0x0101
        /*0ed2*/ 	.byte	0x37
	.zero		1


	//   ....[29]....
        /*0ed4*/ 	.word	0x00004b10
        /*0ed8*/ 	.word	0x000000ff
        /*0edc*/ 	.word	0x00038830
        /*0ee0*/ 	.short	0x010a
        /*0ee2*/ 	.byte	0x31
	.zero		1


	//   ....[30]....
        /*0ee4*/ 	.word	0x00004b60
        /*0ee8*/ 	.word	0x000000ff
        /*0eec*/ 	.word	0x00038830
        /*0ef0*/ 	.short	0x010a
        /*0ef2*/ 	.byte	0x31
	.zero		1


	//   ....[31]....
        /*0ef4*/ 	.word	0x00005260
        /*0ef8*/ 	.word	0x000000ff
        /*0efc*/ 	.word	0x00000000
        /*0f00*/ 	.short	0x0101
        /*0f02*/ 	.byte	0x06
	.zero		1


	//   ....[32]....
        /*0f04*/ 	.word	0x000071f0
        /*0f08*/ 	.word	0x000000ff
        /*0f0c*/ 	.word	0x00038850
        /*0f10*/ 	.short	0x010a
        /*0f12*/ 	.byte	0x31
	.zero		1


	//   ....[33]....
        /*0f14*/ 	.word	0x00007240
        /*0f18*/ 	.word	0x000000ff
        /*0f1c*/ 	.word	0x00038850
        /*0f20*/ 	.short	0x010a
        /*0f22*/ 	.byte	0x31
	.zero		1


	//   ....[34]....
        /*0f24*/ 	.word	0x00007490
        /*0f28*/ 	.word	0x000000ff
        /*0f2c*/ 	.word	0x00000000
        /*0f30*/ 	.short	0x0101
        /*0f32*/ 	.byte	0x31
	.zero		1


	//   ....[35]....
        /*0f34*/ 	.word	0x0000b5b0
        /*0f38*/ 	.word	0x000000ff
        /*0f3c*/ 	.word	0x00000000
        /*0f40*/ 	.short	0x0101
        /*0f42*/ 	.byte	0x08
	.zero		1


	//   ....[36]....
        /*0f44*/ 	.word	0x0000be60
        /*0f48*/ 	.word	0x000000ff
        /*0f4c*/ 	.word	0x00000000
        /*0f50*/ 	.short	0x0101
        /*0f52*/ 	.byte	0x08
	.zero		1


	//   ....[37]....
        /*0f54*/ 	.word	0x00010390
        /*0f58*/ 	.word	0x00000006
        /*0f5c*/ 	.word	0x00038880
        /*0f60*/ 	.short	0x010a
        /*0f62*/ 	.byte	0x3f
	.zero		1


	//   ....[38]....
        /*0f64*/ 	.word	0x00010ae0
        /*0f68*/ 	.word	0x00000006
        /*0f6c*/ 	.word	0x00038870
        /*0f70*/ 	.short	0x0107
        /*0f72*/ 	.byte	0x3f
	.zero		1


	//   ....[39]....
        /*0f74*/ 	.word	0x00010ba0
        /*0f78*/ 	.word	0x00000006
        /*0f7c*/ 	.word	0x00038870
        /*0f80*/ 	.short	0x0101
        /*0f82*/ 	.byte	0x3f
	.zero		1


	//   ....[40]....
        /*0f84*/ 	.word	0x00010bd0
        /*0f88*/ 	.word	0x00000006
        /*0f8c*/ 	.word	0x00038840
        /*0f90*/ 	.short	0x010a
        /*0f92*/ 	.byte	0x3f
	.zero		1


	//   ....[41]....
        /*0f94*/ 	.word	0x00011300
        /*0f98*/ 	.word	0x00000006
        /*0f9c*/ 	.word	0x00038830
        /*0fa0*/ 	.short	0x0107
        /*0fa2*/ 	.byte	0x3f
	.zero		1


	//   ....[42]....
        /*0fa4*/ 	.word	0x000113c0
        /*0fa8*/ 	.word	0x00000006
        /*0fac*/ 	.word	0x00038830
        /*0fb0*/ 	.short	0x0101
        /*0fb2*/ 	.byte	0x3f
	.zero		1


	//   ....[43]....
        /*0fb4*/ 	.word	0x00011ef0
        /*0fb8*/ 	.word	0x00000011
        /*0fbc*/ 	.word	0x00038800
        /*0fc0*/ 	.short	0x0107
        /*0fc2*/ 	.byte	0x3f
	.zero		1


	//   ....[44]....
        /*0fc4*/ 	.word	0x00012000
        /*0fc8*/ 	.word	0x00000011
        /*0fcc*/ 	.word	0x00038800
        /*0fd0*/ 	.short	0x0101
        /*0fd2*/ 	.byte	0x3f
	.zero		1


	//   ....[45]....
        /*0fd4*/ 	.word	0x00012020
        /*0fd8*/ 	.word	0x00000011
        /*0fdc*/ 	.word	0x00038820
        /*0fe0*/ 	.short	0x010a
        /*0fe2*/ 	.byte	0x3f
	.zero		1


	//   ....[46]....
        /*0fe4*/ 	.word	0x00012350
        /*0fe8*/ 	.word	0x00000000
        /*0fec*/ 	.word	0x00038880
        /*0ff0*/ 	.short	0x010a
        /*0ff2*/ 	.byte	0x3f
	.zero		1


	//   ....[47]....
        /*0ff4*/ 	.word	0x00012860
        /*0ff8*/ 	.word	0x00000000
        /*0ffc*/ 	.word	0x00038870
        /*1000*/ 	.short	0x0107
        /*1002*/ 	.byte	0x3f
	.zero		1


	//   ....[48]....
        /*1004*/ 	.word	0x00012920
        /*1008*/ 	.word	0x00000000
        /*100c*/ 	.word	0x00038870
        /*1010*/ 	.short	0x0101
        /*1012*/ 	.byte	0x3f
	.zero		1


	//   ....[49]....
        /*1014*/ 	.word	0x00012950
        /*1018*/ 	.word	0x00000000
        /*101c*/ 	.word	0x00038840
        /*1020*/ 	.short	0x010a
        /*1022*/ 	.byte	0x3f
	.zero		1


	//   ....[50]....
        /*1024*/ 	.word	0x00012e40
        /*1028*/ 	.word	0x00000000
        /*102c*/ 	.word	0x00038830
        /*1030*/ 	.short	0x0107
        /*1032*/ 	.byte	0x3f
	.zero		1


	//   ....[51]....
        /*1034*/ 	.word	0x00012f00
        /*1038*/ 	.word	0x00000000
        /*103c*/ 	.word	0x00038830
        /*1040*/ 	.short	0x0101
        /*1042*/ 	.byte	0x3f
	.zero		1


	//   ....[52]....
        /*1044*/ 	.word	0x00012f90
        /*1048*/ 	.word	0x00000000
        /*104c*/ 	.word	0x00038870
        /*1050*/ 	.short	0x010a
        /*1052*/ 	.byte	0x3f
	.zero		1


	//   ....[53]....
        /*1054*/ 	.word	0x00013020
        /*1058*/ 	.word	0x00000000
        /*105c*/ 	.word	0x00038860
        /*1060*/ 	.short	0x010a
        /*1062*/ 	.byte	0x3f
	.zero		1


	//   ....[54]....
        /*1064*/ 	.word	0x00013910
        /*1068*/ 	.word	0x00000000
        /*106c*/ 	.word	0x00038850
        /*1070*/ 	.short	0x0101
        /*1072*/ 	.byte	0x3f
	.zero		1


	//   ....[55]....
        /*1074*/ 	.word	0x00013990
        /*1078*/ 	.word	0x00000003
        /*107c*/ 	.word	0x00000000
        /*1080*/ 	.short	0x0101
        /*1082*/ 	.byte	0x3f
	.zero		1


	//   ....[56]....
        /*1084*/ 	.word	0x00013b50
        /*1088*/ 	.word	0x00000002
        /*108c*/ 	.word	0x00038870
        /*1090*/ 	.short	0x010a
        /*1092*/ 	.byte	0x3f
	.zero		1


	//   ....[57]....
        /*1094*/ 	.word	0x00013bd0
        /*1098*/ 	.word	0x00000002
        /*109c*/ 	.word	0x00038860
        /*10a0*/ 	.short	0x010a
        /*10a2*/ 	.byte	0x3f
	.zero		1


	//   ....[58]....
        /*10a4*/ 	.word	0x000144d0
        /*10a8*/ 	.word	0x00000002
        /*10ac*/ 	.word	0x00038850
        /*10b0*/ 	.short	0x0101
        /*10b2*/ 	.byte	0x3f
	.zero		1


	//   ....[59]....
        /*10b4*/ 	.word	0x00014550
        /*10b8*/ 	.word	0x00000003
        /*10bc*/ 	.word	0x00000000
        /*10c0*/ 	.short	0x0101
        /*10c2*/ 	.byte	0x3f
	.zero		1


	//   ....[60]....
        /*10c4*/ 	.word	0x000151d0
        /*10c8*/ 	.word	0x00000007
        /*10cc*/ 	.word	0x00038820
        /*10d0*/ 	.short	0x010a
        /*10d2*/ 	.byte	0x3f
	.zero		1


	//   ....[61]....
        /*10d4*/ 	.word	0x00015350
        /*10d8*/ 	.word	0x00000005
        /*10dc*/ 	.word	0x00038840
        /*10e0*/ 	.short	0x010a
        /*10e2*/ 	.byte	0x3f
	.zero		1


	//   ....[62]....
        /*10e4*/ 	.word	0x000153f0
        /*10e8*/ 	.word	0x00000003
        /*10ec*/ 	.word	0x00038840
        /*10f0*/ 	.short	0x010a
        /*10f2*/ 	.byte	0x3f
	.zero		1


	//   ....[63]....
        /*10f4*/ 	.word	0x00015430
        /*10f8*/ 	.word	0x00000005
        /*10fc*/ 	.word	0x00038860
        /*1100*/ 	.short	0x010a
        /*1102*/ 	.byte	0x3f
	.zero		1


	//   ....[64]....
        /*1104*/ 	.word	0x00015470
        /*1108*/ 	.word	0x00000003
        /*110c*/ 	.word	0x00038860
        /*1110*/ 	.short	0x010a
        /*1112*/ 	.byte	0x3f
	.zero		1


	//   ....[65]....
        /*1114*/ 	.word	0x000154b0
        /*1118*/ 	.word	0x00000005
        /*111c*/ 	.word	0x00038880
        /*1120*/ 	.short	0x010a
        /*1122*/ 	.byte	0x3f
	.zero		1


	//   ....[66]....
        /*1124*/ 	.word	0x000154f0
        /*1128*/ 	.word	0x00000003
        /*112c*/ 	.word	0x00038880
        /*1130*/ 	.short	0x010a
        /*1132*/ 	.byte	0x3f
	.zero		1


	//   ....[67]....
        /*1134*/ 	.word	0x00015560
        /*1138*/ 	.word	0x00000003
        /*113c*/ 	.word	0x00038800
        /*1140*/ 	.short	0x010a
        /*1142*/ 	.byte	0x3f
	.zero		1


	//   ....[68]....
        /*1144*/ 	.word	0x000155c0
        /*1148*/ 	.word	0x00000003
        /*114c*/ 	.word	0x00038830
        /*1150*/ 	.short	0x010a
        /*1152*/ 	.byte	0x3f
	.zero		1


	//   ....[69]....
        /*1154*/ 	.word	0x00015620
        /*1158*/ 	.word	0x00000007
        /*115c*/ 	.word	0x00038850
        /*1160*/ 	.short	0x010a
        /*1162*/ 	.byte	0x3f
	.zero		1


	//   ....[70]....
        /*1164*/ 	.word	0x00015690
        /*1168*/ 	.word	0x00000002
        /*116c*/ 	.word	0x00038830
        /*1170*/ 	.short	0x010a
        /*1172*/ 	.byte	0x3f
	.zero		1


	//   ....[71]....
        /*1174*/ 	.word	0x00015700
        /*1178*/ 	.word	0x00000005
        /*117c*/ 	.word	0x00038850
        /*1180*/ 	.short	0x010a
        /*1182*/ 	.byte	0x3f
	.zero		1


	//   ....[72]....
        /*1184*/ 	.word	0x00015800
        /*1188*/ 	.word	0x00000006
        /*118c*/ 	.word	0x00038880
        /*1190*/ 	.short	0x010a
        /*1192*/ 	.byte	0x3f
	.zero		1


	//   ....[73]....
        /*1194*/ 	.word	0x00016390
        /*1198*/ 	.word	0x00000006
        /*119c*/ 	.word	0x00038840
        /*11a0*/ 	.short	0x010a
        /*11a2*/ 	.byte	0x3f
	.zero		1


	//   ....[74]....
        /*11a4*/ 	.word	0x000179e0
        /*11a8*/ 	.word	0x00000011
        /*11ac*/ 	.word	0x00038820
        /*11b0*/ 	.short	0x010a
        /*11b2*/ 	.byte	0x3f
	.zero		1


	//   ....[75]....
        /*11b4*/ 	.word	0x00017a30
        /*11b8*/ 	.word	0x00000000
        /*11bc*/ 	.word	0x00038880
        /*11c0*/ 	.short	0x010a
        /*11c2*/ 	.byte	0x3f
	.zero		1


	//   ....[76]....
        /*11c4*/ 	.word	0x000183a0
        /*11c8*/ 	.word	0x00000000
        /*11cc*/ 	.word	0x00038840
        /*11d0*/ 	.short	0x010a
        /*11d2*/ 	.byte	0x3f
	.zero		1


	//   ....[77]....
        /*11d4*/ 	.word	0x00018d00
        /*11d8*/ 	.word	0x00000000
        /*11dc*/ 	.word	0x00038870
        /*11e0*/ 	.short	0x010a
        /*11e2*/ 	.byte	0x3f
	.zero		1


	//   ....[78]....
        /*11e4*/ 	.word	0x00018d50
        /*11e8*/ 	.word	0x00000000
        /*11ec*/ 	.word	0x00038860
        /*11f0*/ 	.short	0x010a
        /*11f2*/ 	.byte	0x3f
	.zero		1


	//   ....[79]....
        /*11f4*/ 	.word	0x00018da0
        /*11f8*/ 	.word	0x00000002
        /*11fc*/ 	.word	0x00038870
        /*1200*/ 	.short	0x010a
        /*1202*/ 	.byte	0x3f
	.zero		1


	//   ....[80]....
        /*1204*/ 	.word	0x00018df0
        /*1208*/ 	.word	0x00000002
        /*120c*/ 	.word	0x00038860
        /*1210*/ 	.short	0x010a
        /*1212*/ 	.byte	0x3f
	.zero		1


	//   ....[81]....
        /*1214*/ 	.word	0x00018e40
        /*1218*/ 	.word	0x00000007
        /*121c*/ 	.word	0x00038820
        /*1220*/ 	.short	0x010a
        /*1222*/ 	.byte	0x3f
	.zero		1


	//   ....[82]....
        /*1224*/ 	.word	0x00018fe0
        /*1228*/ 	.word	0x00000005
        /*122c*/ 	.word	0x00038840
        /*1230*/ 	.short	0x010a
        /*1232*/ 	.byte	0x3f
	.zero		1


	//   ....[83]....
        /*1234*/ 	.word	0x00019030
        /*1238*/ 	.word	0x00000003
        /*123c*/ 	.word	0x00038840
        /*1240*/ 	.short	0x010a
        /*1242*/ 	.byte	0x3f
	.zero		1


	//   ....[84]....
        /*1244*/ 	.word	0x00019080
        /*1248*/ 	.word	0x00000005
        /*124c*/ 	.word	0x00038860
        /*1250*/ 	.short	0x010a
        /*1252*/ 	.byte	0x3f
	.zero		1


	//   ....[85]....
        /*1254*/ 	.word	0x000190d0
        /*1258*/ 	.word	0x00000003
        /*125c*/ 	.word	0x00038860
        /*1260*/ 	.short	0x010a
        /*1262*/ 	.byte	0x3f
	.zero		1


	//   ....[86]....
        /*1264*/ 	.word	0x00019120
        /*1268*/ 	.word	0x00000005
        /*126c*/ 	.word	0x00038880
        /*1270*/ 	.short	0x010a
        /*1272*/ 	.byte	0x3f
	.zero		1


	//----- nvinfo : EIATTR_NUM_MBARRIERS
	.align		4
.L_372:
        /*1274*/ 	.byte	0x03, 0x38
        /*1276*/ 	.short	0x0016


	//----- nvinfo : EIATTR_EXIT_INSTR_OFFSETS
	.align		4
        /*1278*/ 	.byte	0x04, 0x1c
        /*127a*/ 	.short	(.L_374 - .L_373)


	//   ....[0]....
.L_373:
        /*127c*/ 	.word	0x000009c0


	//   ....[1]....
        /*1280*/ 	.word	0x0000e290


	//   ....[2]....
        /*1284*/ 	.word	0x00015540


	//----- nvinfo : EIATTR_MAX_THREADS
	.align		4
.L_374:
        /*1288*/ 	.byte	0x04, 0x05
        /*128a*/ 	.short	(.L_376 - .L_375)
.L_375:
        /*128c*/ 	.word	0x00000180
        /*1290*/ 	.word	0x00000001
        /*1294*/ 	.word	0x00000001


	//----- nvinfo : EIATTR_CRS_STACK_SIZE
	.align		4
.L_376:
        /*1298*/ 	.byte	0x04, 0x1e
        /*129a*/ 	.short	(.L_378 - .L_377)
.L_377:
        /*129c*/ 	.word	0x00000000


	//----- nvinfo : EIATTR_CBANK_PARAM_SIZE
	.align		4
.L_378:
        /*12a0*/ 	.byte	0x03, 0x19
        /*12a2*/ 	.short	0x0af0


	//----- nvinfo : EIATTR_PARAM_CBANK
	.align		4
        /*12a4*/ 	.byte	0x04, 0x0a
        /*12a6*/ 	.short	(.L_380 - .L_379)
	.align		4
.L_379:
        /*12a8*/ 	.word	index@(.nv.constant0._ZN7cutlass13device_kernelIN5flash11enable_sm90INS1_16FlashAttnFwdSm90INS1_25CollectiveMainloopFwdSm90ILi2EN4cute5tupleIJNS5_1CILi1EEES8_S8_EEENS6_IJNS7_ILi128EEESA_NS7_ILi256EEEEEELi256ENS_12float_e4m3_tEfNS_4arch4Sm90ELb0ELb0ELb1ELb1ELb1ELb0ELb0ELb1ELb0ELb1ELb1ELb0EEENS1_21CollectiveEpilogueFwdINS6_IJSA_SB_SA_EEES9_NS_10bfloat16_tESF_Li256ELb1ELb1ELb1ELb1EEENS1_36VarlenDynamicPersistentTileSchedulerILi128ELi128ELi256ELi128ELb1ELb1ELb1ELb0ELb1ELb1EEEEEEEEEvNT_6ParamsE)
        /*12ac*/ 	.short	0x0210
        /*12ae*/ 	.short	0x0af0


	//----- nvinfo : EIATTR_SW_WAR
	.align		4
.L_380:
        /*12b0*/ 	.byte	0x04, 0x36
        /*12b2*/ 	.short	(.L_382 - .L_381)
.L_381:
        /*12b4*/ 	.word	0x00000008
.L_382:


//--------------------- .nv.info._ZN7cutlass13device_kernelIN5flash11enable_sm90INS1_16FlashAttnFwdSm90INS1_25CollectiveMainloopFwdSm90ILi2EN4cute5tupleIJNS5_1CILi1EEES8_S8_EEENS6_IJNS7_ILi128EEESA_NS7_ILi256EEEEEELi256ENS_12float_e4m3_tEfNS_4arch4Sm90ELb0ELb0ELb1ELb1ELb1ELb1ELb0ELb1ELb0ELb1ELb1ELb0EEENS1_21CollectiveEpilogueFwdINS6_IJSA_SB_SA_EEES9_NS_10bfloat16_tESF_Li256ELb1ELb1ELb1ELb1EEENS1_36VarlenDynamicPersistentTileSchedulerILi128ELi128ELi256ELi128ELb1ELb1ELb1ELb0ELb1ELb1EEEEEEEEEvNT_6ParamsE --------------------------
	.section	.nv.info._ZN7cutlass13device_kernelIN5flash11enable_sm90INS1_16FlashAttnFwdSm90INS1_25CollectiveMainloopFwdSm90ILi2EN4cute5tupleIJNS5_1CILi1EEES8_S8_EEENS6_IJNS7_ILi128EEESA_NS7_ILi256EEEEEELi256ENS_12float_e4m3_tEfNS_4arch4Sm90ELb0ELb0ELb1ELb1ELb1ELb1ELb0ELb1ELb0ELb1ELb1ELb0EEENS1_21CollectiveEpilogueFwdINS6_IJSA_SB_SA_EEES9_NS_10bfloat16_tESF_Li256ELb1ELb1ELb1ELb1EEENS1_36VarlenDynamicPersistentTileSchedulerILi128ELi128ELi256ELi128ELb1ELb1ELb1ELb0ELb1ELb1EEEEEEEEEvNT_6ParamsE,"",@"SHT_CUDA_INFO"
	.sectionflags	@""
	.align	4


	//----- nvinfo : EIATTR_CUDA_API_VERSION
	.align		4
        /*0000*/ 	.byte	0x04, 0x37
        /*0002*/ 	.short	(.L_384 - .L_383)
.L_383:
        /*0004*/ 	.word	0x00000082


	//----- nvinfo : EIATTR_KPARAM_INFO
	.align		4
.L_384:
        /*0008*/ 	.byte	0x04, 0x17
        /*000a*/ 	.short	(.L_386 - .L_385)
.L_385:
        /*000c*/ 	.word	0x00000000
        /*0010*/ 	.short	0x0000
        /*0012*/ 	.short	0x0070
        /*0014*/ 	.byte	0x00, 0xf0, 0x01, 0x2a


	//----- nvinfo : EIATTR_SPARSE_MMA_MASK
	.align		4
.L_386:
        /*0018*/ 	.byte	0x03, 0x50
        /*001a*/ 	.short	0x0000


	//----- nvinfo : EIATTR_MAXREG_COUNT
	.align		4
        /*001c*/ 	.byte	0x03, 0x1b
        /*001e*/ 	.short	0x00a8


	//----- nvinfo : EIATTR_NUM_BARRIERS
	.align		4
        /*0020*/ 	.byte	0x02, 0x4c
        /*0022*/ 	.byte	0x10
	.zero		1


	//----- nvinfo : EIATTR_EXTERNS
	.align		4
        /*0024*/ 	.byte	0x04, 0x0f
        /*0026*/ 	.short	(.L_388 - .L_387)


	//   ....[0]....
	.align		4
.L_387:
        /*0028*/ 	.word	index@(__assertfail)


	//----- nvinfo : EIATTR_ANNOTATIONS
	.align		4
.L_388:
        /*002c*/ 	.byte	0x04, 0x55
        /*002e*/ 	.short	(.L_390 - .L_389)


	//   ....[0]....
.L_389:
        /* <DEDUP_REMOVED lines=210> */
        /*0d44*/ 	.byte	0xd0, 0x12, 0x03, 0x00, 0x01, 0x00, 0x00, 0x00, 0x60, 0x1c, 0x03, 0x00


	//----- nvinfo : EIATTR_MERCURY_ISA_VERSION
	.align		4
.L_390:
        /*0d50*/ 	.byte	0x03, 0x5f
        /*0d52*/ 	.short	0x0101


	//----- nvinfo : EIATTR_UNUSED_LOAD_BYTE_OFFSET
	.align		4
        /*0d54*/ 	.byte	0x04, 0x44
        /*0d56*/ 	.short	(.L_392 - .L_391)


	//   ....[0]....
.L_391:
        /*0d58*/ 	.word	0x00000ab0
        /*0d5c*/ 	.word	0x0000fff0


	//   ....[1]....
        /*0d60*/ 	.word	0x0001b570
        /*0d64*/ 	.word	0x0000fff0


	//----- nvinfo : EIATTR_INT_WARP_WIDE_INSTR_OFFSETS
	.align		4
.L_392:
        /*0d68*/ 	.byte	0x04, 0x31
        /*0d6a*/ 	.short	(.L_394 - .L_393)


	//   ....[0]....
.L_393:
        /*0d6c*/ 	.word	0x00000130


	//   ....[1]....
        /*0d70*/ 	.word	0x00000170


	//   ....[2]....
        /*0d74*/ 	.word	0x000001e0


	//   ....[3]....
        /*0d78*/ 	.word	0x000252b0


	//   ....[4]....
        /*0d7c*/ 	.word	0x00025340


	//   ....[5]....
        /*0d80*/ 	.word	0x000294d0


	//   ....[6]....
        /*0d84*/ 	.word	0x00029560


	//----- nvinfo : EIATTR_COOP_GROUP_MASK_REGIDS
	.align		4
.L_394:
        /*0d88*/ 	.byte	0x04, 0x29
        /*0d8a*/ 	.short	(.L_396 - .L_395)


	//   ....[0]....
.L_395:
        /*0d8c*/ 	.word	0xffffffff


	//   ....[1]....
        /*0d90*/ 	.word	0xffffffff


	//   ....[2]....
        /*0d94*/ 	.word	0xffffffff


	//   ....[3]....
        /*0d98*/ 	.word	0xffffffff


	//   ....[4]....
        /*0d9c*/ 	.word	0xffffffff


	//   ....[5]....
        /*0da0*/ 	.word	0xffffffff


	//   ....[6]....
        /*0da4*/ 	.word	0xffffffff


	//   ....[7]....
        /*0da8*/ 	.word	0xffffffff


	//   ....[8]....
        /*0dac*/ 	.word	0xffffffff


	//   ....[9]....
        /*0db0*/ 	.word	0xffffffff


	//   ....[10]....
        /*0db4*/ 	.word	0xffffffff


	//   ....[11]....
        /*0db8*/ 	.word	0xffffffff


	//   ....[12]....
        /*0dbc*/ 	.word	0xffffffff


	//   ....[13]....
        /*0dc0*/ 	.word	0xffffffff


	//   ....[14]....
        /*0dc4*/ 	.word	0xffffffff


	//   ....[15]....
        /*0dc8*/ 	.word	0xffffffff


	//   ....[16]....
        /*0dcc*/ 	.word	0xffffffff


	//   ....[17]....
        /*0dd0*/ 	.word	0xffffffff


	//   ....[18]....
        /*0dd4*/ 	.word	0xffffffff


	//   ....[19]....
        /*0dd8*/ 	.word	0xffffffff


	//   ....[20]....
        /*0ddc*/ 	.word	0xffffffff


	//   ....[21]....
        /*0de0*/ 	.word	0xffffffff


	//   ....[22]....
        /*0de4*/ 	.word	0xffffffff


	//   ....[23]....
        /*0de8*/ 	.word	0xffffffff


	//   ....[24]....
        /*0dec*/ 	.word	0xffffffff


	//   ....[25]....
        /*0df0*/ 	.word	0xffffffff


	//   ....[26]....
        /*0df4*/ 	.word	0xffffffff


	//   ....[27]....
        /*0df8*/ 	.word	0xffffffff


	//   ....[28]....
        /*0dfc*/ 	.word	0xffffffff


	//   ....[29]....
        /*0e00*/ 	.word	0xffffffff


	//   ....[30]....
        /*0e04*/ 	.word	0xffffffff


	//   ....[31]....
        /*0e08*/ 	.word	0xffffffff


	//   ....[32]....
        /*0e0c*/ 	.word	0xffffffff


	//   ....[33]....
        /*0e10*/ 	.word	0xffffffff


	//   ....[34]....
        /*0e14*/ 	.word	0xffffffff


	//   ....[35]....
        /*0e18*/ 	.word	0xffffffff


	//   ....[36]....
        /*0e1c*/ 	.word	0xffffffff


	//   ....[37]....
        /*0e20*/ 	.word	0xffffffff


	//   ....[38]....
        /*0e24*/ 	.word	0xffffffff


	//   ....[39]....
        /*0e28*/ 	.word	0xffffffff


	//   ....[40]....
        /*0e2c*/ 	.word	0xffffffff


	//   ....[41]....
        /*0e30*/ 	.word	0xffffffff


	//   ....[42]....
        /*0e34*/ 	.word	0xffffffff


	//   ....[43]....
        /*0e38*/ 	.word	0xffffffff


	//   ....[44]....
        /*0e3c*/ 	.word	0xffffffff


	//   ....[45]....
        /*0e40*/ 	.word	0xffffffff


	//   ....[46]....
        /*0e44*/ 	.word	0xffffffff


	//   ....[47]....
        /*0e48*/ 	.word	0xffffffff


	//   ....[48]....
        /*0e4c*/ 	.word	0xffffffff


	//   ....[49]....
        /*0e50*/ 	.word	0xffffffff


	//   ....[50]....
        /*0e54*/ 	.word	0xffffffff


	//   ....[51]....
        /*0e58*/ 	.word	0xffffffff


	//   ....[52]....
        /*0e5c*/ 	.word	0xffffffff


	//   ....[53]....
        /*0e60*/ 	.word	0xffffffff


	//   ....[54]....
        /*0e64*/ 	.word	0xffffffff


	//   ....[55]....
        /*0e68*/ 	.word	0xffffffff


	//   ....[56]....
        /*0e6c*/ 	.word	0xffffffff


	//   ....[57]....
        /*0e70*/ 	.word	0xffffffff


	//   ....[58]....
        /*0e74*/ 	.word	0xffffffff


	//   ....[59]....
        /*0e78*/ 	.word	0xffffffff


	//   ....[60]....
        /*0e7c*/ 	.word	0xffffffff


	//   ....[61]....
        /*0e80*/ 	.word	0xffffffff


	//   ....[62]....
        /*0e84*/ 	.word	0xffffffff


	//   ....[63]....
        /*0e88*/ 	.word	0xffffffff


	//   ....[64]....
        /*0e8c*/ 	.word	0xffffffff


	//   ....[65]....
        /*0e90*/ 	.word	0xffffffff


	//   ....[66]....
        /*0e94*/ 	.word	0xffffffff


	//   ....[67]....
        /*0e98*/ 	.word	0xffffffff


	//   ....[68]....
        /*0e9c*/ 	.word	0xffffffff


	//   ....[69]....
        /*0ea0*/ 	.word	0xffffffff


	//   ....[70]....
        /*0ea4*/ 	.word	0xffffffff


	//   ....[71]....
        /*0ea8*/ 	.word	0xffffffff


	//   ....[72]....
        /*0eac*/ 	.word	0xffffffff


	//   ....[73]....
        /*0eb0*/ 	.word	0xffffffff


	//   ....[74]....
        /*0eb4*/ 	.word	0xffffffff


	//   ....[75]....
        /*0eb8*/ 	.word	0xffffffff


	//   ....[76]....
        /*0ebc*/ 	.word	0xffffffff


	//   ....[77]....
        /*0ec0*/ 	.word	0xffffffff


	//   ....[78]....
        /*0ec4*/ 	.word	0xffffffff


	//   ....[79]....
        /*0ec8*/ 	.word	0xffffffff


	//   ....[80]....
        /*0ecc*/ 	.word	0xffffffff


	//   ....[81]....
        /*0ed0*/ 	.word	0xffffffff


	//   ....[82]....
        /*0ed4*/ 	.word	0xffffffff


	//   ....[83]....
        /*0ed8*/ 	.word	0xffffffff


	//   ....[84]....
        /*0edc*/ 	.word	0xffffffff


	//   ....[85]....
        /*0ee0*/ 	.word	0xffffffff


	//   ....[86]....
        /*0ee4*/ 	.word	0xffffffff


	//   ....[87]....
        /*0ee8*/ 	.word	0xffffffff


	//   ....[88]....
        /*0eec*/ 	.word	0xffffffff


	//   ....[89]....
        /*0ef0*/ 	.word	0xffffffff


	//   ....[90]....
        /*0ef4*/ 	.word	0xffffffff


	//   ....[91]....
        /*0ef8*/ 	.word	0xffffffff


	//   ....[92]....
        /*0efc*/ 	.word	0xffffffff


	//   ....[93]....
        /*0f00*/ 	.word	0xffffffff


	//   ....[94]....
        /*0f04*/ 	.word	0xffffffff


	//   ....[95]....
        /*0f08*/ 	.word	0xffffffff


	//   ....[96]....
        /*0f0c*/ 	.word	0xffffffff


	//   ....[97]....
        /*0f10*/ 	.word	0xffffffff


	//   ....[98]....
        /*0f14*/ 	.word	0xffffffff


	//   ....[99]....
        /*0f18*/ 	.word	0xffffffff


	//   ....[100]....
        /*0f1c*/ 	.word	0xffffffff


	//   ....[101]....
        /*0f20*/ 	.word	0xffffffff


	//   ....[102]....
        /*0f24*/ 	.word	0xffffffff


	//   ....[103]....
        /*0f28*/ 	.word	0xffffffff


	//   ....[104]....
        /*0f2c*/ 	.word	0xffffffff


	//   ....[105]....
        /*0f30*/ 	.word	0xffffffff


	//   ....[106]....
        /*0f34*/ 	.word	0xffffffff


	//   ....[107]....
        /*0f38*/ 	.word	0xffffffff


	//   ....[108]....
        /*0f3c*/ 	.word	0xffffffff


	//   ....[109]....
        /*0f40*/ 	.word	0xffffffff


	//   ....[110]....
        /*0f44*/ 	.word	0xffffffff


	//   ....[111]....
        /*0f48*/ 	.word	0xffffffff


	//   ....[112]....
        /*0f4c*/ 	.word	0xffffffff


	//   ....[113]....
        /*0f50*/ 	.word	0xffffffff


	//   ....[114]....
        /*0f54*/ 	.word	0xffffffff


	//   ....[115]....
        /*0f58*/ 	.word	0xffffffff


	//   ....[116]....
        /*0f5c*/ 	.word	0xffffffff


	//   ....[117]....
        /*0f60*/ 	.word	0xffffffff


	//   ....[118]....
        /*0f64*/ 	.word	0xffffffff


	//   ....[119]....
        /*0f68*/ 	.word	0xffffffff


	//   ....[120]....
        /*0f6c*/ 	.word	0xffffffff


	//   ....[121]....
        /*0f70*/ 	.word	0xffffffff


	//   ....[122]....
        /*0f74*/ 	.word	0xffffffff


	//   ....[123]....
        /*0f78*/ 	.word	0xffffffff


	//   ....[124]....
        /*0f7c*/ 	.word	0xffffffff


	//   ....[125]....
        /*0f80*/ 	.word	0xffffffff


	//   ....[126]....
        /*0f84*/ 	.word	0xffffffff


	//   ....[127]....
        /*0f88*/ 	.word	0xffffffff


	//   ....[128]....
        /*0f8c*/ 	.word	0xffffffff


	//   ....[129]....
        /*0f90*/ 	.word	0xffffffff


	//   ....[130]....
        /*0f94*/ 	.word	0xffffffff


	//   ....[131]....
        /*0f98*/ 	.word	0xffffffff


	//   ....[132]....
        /*0f9c*/ 	.word	0xffffffff


	//   ....[133]....
        /*0fa0*/ 	.word	0xffffffff


	//   ....[134]....
        /*0fa4*/ 	.word	0xffffffff


	//   ....[135]....
        /*0fa8*/ 	.word	0xffffffff


	//   ....[136]....
        /*0fac*/ 	.word	0xffffffff


	//   ....[137]....
        /*0fb0*/ 	.word	0xffffffff


	//   ....[138]....
        /*0fb4*/ 	.word	0xffffffff


	//   ....[139]....
        /*0fb8*/ 	.word	0xffffffff


	//   ....[140]....
        /*0fbc*/ 	.word	0xffffffff


	//   ....[141]....
        /*0fc0*/ 	.word	0xffffffff


	//   ....[142]....
        /*0fc4*/ 	.word	0xffffffff


	//   ....[143]....
        /*0fc8*/ 	.word	0xffffffff


	//   ....[144]....
        /*0fcc*/ 	.word	0xffffffff


	//   ....[145]....
        /*0fd0*/ 	.word	0xffffffff


	//   ....[146]....
        /*0fd4*/ 	.word	0xffffffff


	//   ....[147]....
        /*0fd8*/ 	.word	0xffffffff


	//   ....[148]....
        /*0fdc*/ 	.word	0xffffffff


	//   ....[149]....
        /*0fe0*/ 	.word	0xffffffff


	//   ....[150]....
        /*0fe4*/ 	.word	0xffffffff


	//   ....[151]....
        /*0fe8*/ 	.word	0xffffffff


	//   ....[152]....
        /*0fec*/ 	.word	0xffffffff


	//   ....[153]....
        /*0ff0*/ 	.word	0xffffffff


	//   ....[154]....
        /*0ff4*/ 	.word	0xffffffff


	//   ....[155]....
        /*0ff8*/ 	.word	0xffffffff


	//   ....[156]....
        /*0ffc*/ 	.word	0xffffffff


	//   ....[157]....
        /*1000*/ 	.word	0xffffffff


	//   ....[158]....
        /*1004*/ 	.word	0xffffffff


	//   ....[159]....
        /*1008*/ 	.word	0xffffffff


	//   ....[160]....
        /*100c*/ 	.word	0xffffffff


	//   ....[161]....
        /*1010*/ 	.word	0xffffffff


	//   ....[162]....
        /*1014*/ 	.word	0xffffffff


	//   ....[163]....
        /*1018*/ 	.word	0xffffffff


	//   ....[164]....
        /*101c*/ 	.word	0xffffffff


	//   ....[165]....
        /*1020*/ 	.word	0xffffffff


	//   ....[166]....
        /*1024*/ 	.word	0xffffffff


	//   ....[167]....
        /*1028*/ 	.word	0xffffffff


	//   ....[168]....
        /*102c*/ 	.word	0xffffffff


	//   ....[169]....
        /*1030*/ 	.word	0xffffffff


	//   ....[170]....
        /*1034*/ 	.word	0xffffffff


	//   ....[171]....
        /*1038*/ 	.word	0xffffffff


	//   ....[172]....
        /*103c*/ 	.word	0xffffffff


	//   ....[173]....
        /*1040*/ 	.word	0xffffffff


	//   ....[174]....
        /*1044*/ 	.word	0xffffffff


	//   ....[175]....
        /*1048*/ 	.word	0xffffffff


	//   ....[176]....
        /*104c*/ 	.word	0xffffffff


	//   ....[177]....
        /*1050*/ 	.word	0xffffffff


	//   ....[178]....
        /*1054*/ 	.word	0xffffffff


	//   ....[179]....
        /*1058*/ 	.word	0xffffffff


	//   ....[180]....
        /*105c*/ 	.word	0xffffffff


	//   ....[181]....
        /*1060*/ 	.word	0xffffffff


	//   ....[182]....
        /*1064*/ 	.word	0xffffffff


	//   ....[183]....
        /*1068*/ 	.word	0xffffffff


	//   ....[184]....
        /*106c*/ 	.word	0xffffffff


	//   ....[185]....
        /*1070*/ 	.word	0xffffffff


	//   ....[186]....
        /*1074*/ 	.word	0xffffffff


	//   ....[187]....
        /*1078*/ 	.word	0xffffffff


	//   ....[188]....
        /*107c*/ 	.word	0xffffffff


	//   ....[189]....
        /*1080*/ 	.word	0xffffffff


	//   ....[190]....
        /*1084*/ 	.word	0xffffffff


	//   ....[191]....
        /*1088*/ 	.word	0xffffffff


	//   ....[192]....
        /*108c*/ 	.word	0xffffffff


	//   ....[193]....
        /*1090*/ 	.word	0xffffffff


	//   ....[194]....
        /*1094*/ 	.word	0xffffffff


	//   ....[195]....
        /*1098*/ 	.word	0xffffffff


	//   ....[196]....
        /*109c*/ 	.word	0xffffffff


	//   ....[197]....
        /*10a0*/ 	.word	0xffffffff


	//   ....[198]....
        /*10a4*/ 	.word	0xffffffff


	//   ....[199]....
        /*10a8*/ 	.word	0xffffffff


	//   ....[200]....
        /*10ac*/ 	.word	0xffffffff


	//   ....[201]....
        /*10b0*/ 	.word	0xffffffff


	//   ....[202]....
        /*10b4*/ 	.word	0xffffffff


	//   ....[203]....
        /*10b8*/ 	.word	0xffffffff


	//   ....[204]....
        /*10bc*/ 	.word	0xffffffff


	//   ....[205]....
        /*10c0*/ 	.word	0xffffffff


	//   ....[206]....
        /*10c4*/ 	.word	0xffffffff


	//   ....[207]....
        /*10c8*/ 	.word	0xffffffff


	//   ....[208]....
        /*10cc*/ 	.word	0xffffffff


	//   ....[209]....
        /*10d0*/ 	.word	0xffffffff


	//   ....[210]....
        /*10d4*/ 	.word	0xffffffff


	//   ....[211]....
        /*10d8*/ 	.word	0xffffffff


	//   ....[212]....
        /*10dc*/ 	.word	0xffffffff


	//   ....[213]....
        /*10e0*/ 	.word	0xffffffff


	//   ....[214]....
        /*10e4*/ 	.word	0xffffffff


	//   ....[215]....
        /*10e8*/ 	.word	0xffffffff


	//   ....[216]....
        /*10ec*/ 	.word	0xffffffff


	//   ....[217]....
        /*10f0*/ 	.word	0xffffffff


	//   ....[218]....
        /*10f4*/ 	.word	0xffffffff


	//   ....[219]....
        /*10f8*/ 	.word	0xffffffff


	//   ....[220]....
        /*10fc*/ 	.word	0xffffffff


	//   ....[221]....
        /*1100*/ 	.word	0xffffffff


	//   ....[222]....
        /*1104*/ 	.word	0xffffffff


	//   ....[223]....
        /*1108*/ 	.word	0xffffffff


	//   ....[224]....
        /*110c*/ 	.word	0xffffffff


	//   ....[225]....
        /*1110*/ 	.word	0xffffffff


	//   ....[226]....
        /*1114*/ 	.word	0xffffffff


	//   ....[227]....
        /*1118*/ 	.word	0xffffffff


	//   ....[228]....
        /*111c*/ 	.word	0xffffffff


	//   ....[229]....
        /*1120*/ 	.word	0xffffffff


	//   ....[230]....
        /*1124*/ 	.word	0xffffffff


	//   ....[231]....
        /*1128*/ 	.word	0xffffffff


	//   ....[232]....
        /*112c*/ 	.word	0xffffffff


	//   ....[233]....
        /*1130*/ 	.word	0xffffffff


	//   ....[234]....
        /*1134*/ 	.word	0xffffffff


	//   ....[235]....
        /*1138*/ 	.word	0xffffffff


	//   ....[236]....
        /*113c*/ 	.word	0xffffffff


	//   ....[237]....
        /*1140*/ 	.word	0xffffffff


	//   ....[238]....
        /*1144*/ 	.word	0xffffffff


	//   ....[239]....
        /*1148*/ 	.word	0xffffffff


	//   ....[240]....
        /*114c*/ 	.word	0xffffffff


	//   ....[241]....
        /*1150*/ 	.word	0xffffffff


	//   ....[242]....
        /*1154*/ 	.word	0xffffffff


	//   ....[243]....
        /*1158*/ 	.word	0xffffffff


	//   ....[244]....
        /*115c*/ 	.word	0xffffffff


	//   ....[245]....
        /*1160*/ 	.word	0xffffffff


	//   ....[246]....
        /*1164*/ 	.word	0xffffffff


	//   ....[247]....
        /*1168*/ 	.word	0xffffffff


	//   ....[248]....
        /*116c*/ 	.word	0xffffffff


	//   ....[249]....
        /*1170*/ 	.word	0xffffffff


	//   ....[250]....
        /*1174*/ 	.word	0xffffffff


	//   ....[251]....
        /*1178*/ 	.word	0xffffffff


	//   ....[252]....
        /*117c*/ 	.word	0xffffffff


	//   ....[253]....
        /*1180*/ 	.word	0xffffffff


	//   ....[254]....
        /*1184*/ 	.word	0xffffffff


	//   ....[255]....
        /*1188*/ 	.word	0xffffffff


	//   ....[0]....
        /*118c*/ 	.word	0xffffffff


	//   ....[1]....
        /*1190*/ 	.word	0xffffffff


	//   ....[2]....
        /*1194*/ 	.word	0xffffffff


	//   ....[3]....
        /*1198*/ 	.word	0xffffffff


	//   ....[4]....
        /*119c*/ 	.word	0xffffffff


	//   ....[5]....
        /*11a0*/ 	.word	0xffffffff


	//   ....[6]....
        /*11a4*/ 	.word	0xffffffff


	//   ....[7]....
        /*11a8*/ 	.word	0xffffffff


	//   ....[8]....
        /*11ac*/ 	.word	0xffffffff


	//   ....[9]....
        /*11b0*/ 	.word	0xffffffff


	//   ....[10]....
        /*11b4*/ 	.word	0xffffffff


	//   ....[11]....
        /*11b8*/ 	.word	0xffffffff


	//   ....[12]....
        /*11bc*/ 	.word	0xffffffff


	//   ....[13]....
        /*11c0*/ 	.word	0xffffffff


	//   ....[14]....
        /*11c4*/ 	.word	0xffffffff


	//   ....[15]....
        /*11c8*/ 	.word	0xffffffff


	//   ....[16]....
        /*11cc*/ 	.word	0xffffffff


	//   ....[17]....
        /*11d0*/ 	.word	0xffffffff


	//   ....[18]....
        /*11d4*/ 	.word	0xffffffff


	//   ....[19]....
        /*11d8*/ 	.word	0xffffffff


	//   ....[20]....
        /*11dc*/ 	.word	0xffffffff


	//   ....[21]....
        /*11e0*/ 	.word	0xffffffff


	//   ....[22]....
        /*11e4*/ 	.word	0xffffffff


	//   ....[23]....
        /*11e8*/ 	.word	0xffffffff


	//   ....[24]....
        /*11ec*/ 	.word	0xffffffff


	//   ....[25]....
        /*11f0*/ 	.word	0xffffffff


	//   ....[26]....
        /*11f4*/ 	.word	0xffffffff


	//   ....[27]....
        /*11f8*/ 	.word	0xffffffff


	//   ....[28]....
        /*11fc*/ 	.word	0xffffffff


	//   ....[29]....
        /*1200*/ 	.word	0xffffffff


	//   ....[30]....
        /*1204*/ 	.word	0xffffffff


	//   ....[31]....
        /*1208*/ 	.word	0xffffffff


	//   ....[32]....
        /*120c*/ 	.word	0xffffffff


	//   ....[33]....
        /*1210*/ 	.word	0xffffffff


	//   ....[34]....
        /*1214*/ 	.word	0xffffffff


	//   ....[35]....
        /*1218*/ 	.word	0xffffffff


	//   ....[36]....
        /*121c*/ 	.word	0xffffffff


	//   ....[37]....
        /*1220*/ 	.word	0xffffffff


	//   ....[38]....
        /*1224*/ 	.word	0xffffffff


	//   ....[39]....
        /*1228*/ 	.word	0xffffffff


	//   ....[40]....
        /*122c*/ 	.word	0xffffffff


	//   ....[41]....
        /*1230*/ 	.word	0xffffffff


	//   ....[42]....
        /*1234*/ 	.word	0xffffffff


	//   ....[43]....
        /*1238*/ 	.word	0xffffffff


	//   ....[44]....
        /*123c*/ 	.word	0xffffffff


	//   ....[45]....
        /*1240*/ 	.word	0xffffffff


	//   ....[46]....
        /*1244*/ 	.word	0xffffffff


	//   ....[47]....
        /*1248*/ 	.word	0xffffffff


	//   ....[48]....
        /*124c*/ 	.word	0xffffffff


	//   ....[49]....
        /*1250*/ 	.word	0xffffffff


	//   ....[50]....
        /*1254*/ 	.word	0xffffffff


	//   ....[51]....
        /*1258*/ 	.word	0xffffffff


	//   ....[52]....
        /*125c*/ 	.word	0xffffffff


	//   ....[53]....
        /*1260*/ 	.word	0xffffffff


	//   ....[54]....
        /*1264*/ 	.word	0xffffffff


	//   ....[55]....
        /*1268*/ 	.word	0xffffffff


	//   ....[56]....
        /*126c*/ 	.word	0xffffffff


	//   ....[57]....
        /*1270*/ 	.word	0xffffffff


	//   ....[58]....
        /*1274*/ 	.word	0xffffffff


	//   ....[59]....
        /*1278*/ 	.word	0xffffffff


	//   ....[60]....
        /*127c*/ 	.word	0xffffffff


	//   ....[61]....
        /*1280*/ 	.word	0xffffffff


	//   ....[62]....
        /*1284*/ 	.word	0xffffffff


	//   ....[63]....
        /*1288*/ 	.word	0xffffffff


	//   ....[64]....
        /*128c*/ 	.word	0xffffffff


	//   ....[65]....
        /*1290*/ 	.word	0xffffffff


	//   ....[66]....
        /*1294*/ 	.word	0xffffffff


	//   ....[67]....
        /*1298*/ 	.word	0xffffffff


	//   ....[68]....
        /*129c*/ 	.word	0xffffffff


	//   ....[69]....
        /*12a0*/ 	.word	0xffffffff


	//   ....[70]....
        /*12a4*/ 	.word	0xffffffff


	//   ....[71]....
        /*12a8*/ 	.word	0xffffffff


	//   ....[72]....
        /*12ac*/ 	.word	0xffffffff


	//   ....[73]....
        /*12b0*/ 	.word	0x0500000f


	//   ....[74]....
        /*12b4*/ 	.word	0x0500000f


	//   ....[75]....
        /*12b8*/ 	.word	0x0500000f


	//   ....[76]....
        /*12bc*/ 	.word	0x0500000f


	//   ....[77]....
        /*12c0*/ 	.word	0x0500000f


	//   ....[78]....
        /*12c4*/ 	.word	0x0500000f


	//   ....[79]....
        /*12c8*/ 	.word	0x0500000f


	//   ....[80]....
        /*12cc*/ 	.word	0x0500000f


	//   ....[81]....
        /*12d0*/ 	.word	0x0500000f


	//   ....[82]....
        /*12d4*/ 	.word	0x0500000f


	//   ....[83]....
        /*12d8*/ 	.word	0x0500000f


	//   ....[84]....
        /*12dc*/ 	.word	0x0500000f


	//   ....[85]....
        /*12e0*/ 	.word	0x0500000f


	//   ....[86]....
        /*12e4*/ 	.word	0x0500000f


	//   ....[87]....
        /*12e8*/ 	.word	0x0500000f


	//   ....[88]....
        /*12ec*/ 	.word	0x0500000f


	//   ....[89]....
        /*12f0*/ 	.word	0x0500000f


	//   ....[90]....
        /*12f4*/ 	.word	0x0500000f


	//   ....[91]....
        /*12f8*/ 	.word	0x0500000f


	//   ....[92]....
        /*12fc*/ 	.word	0x0500000f


	//   ....[93]....
        /*1300*/ 	.word	0x0500000f


	//   ....[94]....
        /*1304*/ 	.word	0x0500000f


	//   ....[95]....
        /*1308*/ 	.word	0x0500000f


	//   ....[96]....
        /*130c*/ 	.word	0x0500000f


	//   ....[97]....
        /*1310*/ 	.word	0x0500000f


	//   ....[98]....
        /*1314*/ 	.word	0x0500000f


	//   ....[99]....
        /*1318*/ 	.word	0x0500000f


	//   ....[100]....
        /*131c*/ 	.word	0x0500000f


	//   ....[101]....
        /*1320*/ 	.word	0x0500000f


	//   ....[102]....
        /*1324*/ 	.word	0x0500000f


	//   ....[103]....
        /*1328*/ 	.word	0x0500000f


	//   ....[104]....
        /*132c*/ 	.word	0x0500000f


	//   ....[105]....
        /*1330*/ 	.word	0x0500000f


	//   ....[106]....
        /*1334*/ 	.word	0x0500000f


	//   ....[107]....
        /*1338*/ 	.word	0x0500000f


	//   ....[108]....
        /*133c*/ 	.word	0x0500000f


	//   ....[109]....
        /*1340*/ 	.word	0x0500000f


	//   ....[110]....
        /*1344*/ 	.word	0x0500000f


	//   ....[111]....
        /*1348*/ 	.word	0x0500000f


	//   ....[112]....
        /*134c*/ 	.word	0x0500000f


	//   ....[113]....
        /*1350*/ 	.word	0x0500000f


	//   ....[114]....
        /*1354*/ 	.word	0x0500000f


	//   ....[115]....
        /*1358*/ 	.word	0x0500000f


	//   ....[116]....
        /*135c*/ 	.word	0x0500000f


	//   ....[117]....
        /*1360*/ 	.word	0x0500000f


	//   ....[118]....
        /*1364*/ 	.word	0x0500000f


	//   ....[119]....
        /*1368*/ 	.word	0x0500000f


	//   ....[120]....
        /*136c*/ 	.word	0x0500000f


	//   ....[121]....
        /*1370*/ 	.word	0x0500000f


	//   ....[122]....
        /*1374*/ 	.word	0x0500000f


	//   ....[123]....
        /*1378*/ 	.word	0x0500000f


	//   ....[124]....
        /*137c*/ 	.word	0x0500000f


	//   ....[125]....
        /*1380*/ 	.word	0x0500000f


	//   ....[126]....
        /*1384*/ 	.word	0x0500000f


	//   ....[127]....
        /*1388*/ 	.word	0x0500000f


	//   ....[128]....
        /*138c*/ 	.word	0x0500000f


	//   ....[129]....
        /*1390*/ 	.word	0x0500000f


	//   ....[130]....
        /*1394*/ 	.word	0x0500000f


	//   ....[131]....
        /*1398*/ 	.word	0x0500000f


	//   ....[132]....
        /*139c*/ 	.word	0x0500000f


	//   ....[133]....
        /*13a0*/ 	.word	0x0500000f


	//   ....[134]....
        /*13a4*/ 	.word	0x0500000f


	//   ....[135]....
        /*13a8*/ 	.word	0x0500000f


	//   ....[136]....
        /*13ac*/ 	.word	0x0500000f


	//   ....[137]....
        /*13b0*/ 	.word	0x0500000f


	//   ....[138]....
        /*13b4*/ 	.word	0x0500000f


	//   ....[139]....
        /*13b8*/ 	.word	0x0500000f


	//   ....[140]....
        /*13bc*/ 	.word	0x0500000f


	//   ....[141]....
        /*13c0*/ 	.word	0x0500000f


	//   ....[142]....
        /*13c4*/ 	.word	0x0500000f


	//   ....[143]....
        /*13c8*/ 	.word	0x0500000f


	//   ....[144]....
        /*13cc*/ 	.word	0x0500000f


	//   ....[145]....
        /*13d0*/ 	.word	0x0500000f


	//   ....[146]....
        /*13d4*/ 	.word	0x0500000f


	//   ....[147]....
        /*13d8*/ 	.word	0x0500000f


	//   ....[148]....
        /*13dc*/ 	.word	0x0500000f


	//   ....[149]....
        /*13e0*/ 	.word	0x0500000f


	//   ....[150]....
        /*13e4*/ 	.word	0x0500000f


	//   ....[151]....
        /*13e8*/ 	.word	0x0500000f


	//   ....[152]....
        /*13ec*/ 	.word	0x0500000f


	//   ....[153]....
        /*13f0*/ 	.word	0x0500000f


	//   ....[154]....
        /*13f4*/ 	.word	0x0500000f


	//   ....[155]....
        /*13f8*/ 	.word	0x0500000f


	//   ....[156]....
        /*13fc*/ 	.word	0x0500000f


	//   ....[157]....
        /*1400*/ 	.word	0x0500000f


	//   ....[158]....
        /*1404*/ 	.word	0x0500000f


	//   ....[159]....
        /*1408*/ 	.word	0x0500000f


	//   ....[160]....
        /*140c*/ 	.word	0x0500000f


	//   ....[161]....
        /*1410*/ 	.word	0x0500000f


	//   ....[162]....
        /*1414*/ 	.word	0x0500000f


	//   ....[163]....
        /*1418*/ 	.word	0x0500000f


	//   ....[164]....
        /*141c*/ 	.word	0x0500000f


	//   ....[165]....
        /*1420*/ 	.word	0x0500000f


	//   ....[166]....
        /*1424*/ 	.word	0x0500000f


	//   ....[167]....
        /*1428*/ 	.word	0x0500000f


	//   ....[168]....
        /*142c*/ 	.word	0x0500000f


	//   ....[169]....
        /*1430*/ 	.word	0x0500000f


	//   ....[170]....
        /*1434*/ 	.word	0x0500000f


	//   ....[171]....
        /*1438*/ 	.word	0x0500000f


	//   ....[172]....
        /*143c*/ 	.word	0x0500000f


	//   ....[173]....
        /*1440*/ 	.word	0x0500000f


	//   ....[174]....
        /*1444*/ 	.word	0x0500000f


	//   ....[175]....
        /*1448*/ 	.word	0x0500000f


	//   ....[176]....
        /*144c*/ 	.word	0x0500000f


	//   ....[177]....
        /*1450*/ 	.word	0x0500000f


	//   ....[178]....
        /*1454*/ 	.word	0x0500000f


	//   ....[179]....
        /*1458*/ 	.word	0x0500000f


	//   ....[180]....
        /*145c*/ 	.word	0x0500000f


	//   ....[181]....
        /*1460*/ 	.word	0x0500000f


	//   ....[182]....
        /*1464*/ 	.word	0x0500000f


	//   ....[183]....
        /*1468*/ 	.word	0x0500000f


	//   ....[184]....
        /*146c*/ 	.word	0x0500000f


	//   ....[185]....
        /*1470*/ 	.word	0x0500000f


	//   ....[186]....
        /*1474*/ 	.word	0x0500000f


	//   ....[187]....
        /*1478*/ 	.word	0x0500000f


	//   ....[188]....
        /*147c*/ 	.word	0x0500000f


	//   ....[189]....
        /*1480*/ 	.word	0x0500000f


	//   ....[190]....
        /*1484*/ 	.word	0x0500000f


	//   ....[191]....
        /*1488*/ 	.word	0x0500000f


	//   ....[192]....
        /*148c*/ 	.word	0x0500000f


	//   ....[193]....
        /*1490*/ 	.word	0x0500000f


	//   ....[194]....
        /*1494*/ 	.word	0x0500000f


	//   ....[195]....
        /*1498*/ 	.word	0x0500000f


	//   ....[196]....
        /*149c*/ 	.word	0x0500000f


	//   ....[197]....
        /*14a0*/ 	.word	0x0500000f


	//   ....[198]....
        /*14a4*/ 	.word	0x0500000f


	//   ....[199]....
        /*14a8*/ 	.word	0x0500000f


	//   ....[200]....
        /*14ac*/ 	.word	0x0500000f


	//   ....[201]....
        /*14b0*/ 	.word	0x0500000f


	//   ....[202]....
        /*14b4*/ 	.word	0x0500000f


	//   ....[203]....
        /*14b8*/ 	.word	0x0500000f


	//   ....[204]....
        /*14bc*/ 	.word	0x0500000f


	//   ....[205]....
        /*14c0*/ 	.word	0x0500000f


	//   ....[206]....
        /*14c4*/ 	.word	0x0500000f


	//   ....[207]....
        /*14c8*/ 	.word	0x0500000f


	//   ....[208]....
        /*14cc*/ 	.word	0x0500000f


	//   ....[209]....
        /*14d0*/ 	.word	0x0500000f


	//   ....[210]....
        /*14d4*/ 	.word	0x0500000f


	//   ....[211]....
        /*14d8*/ 	.word	0x0500000f


	//   ....[212]....
        /*14dc*/ 	.word	0x0500000f


	//   ....[213]....
        /*14e0*/ 	.word	0x0500000f


	//   ....[214]....
        /*14e4*/ 	.word	0x0500000f


	//   ....[215]....
        /*14e8*/ 	.word	0x0500000f


	//   ....[216]....
        /*14ec*/ 	.word	0x0500000f


	//   ....[217]....
        /*14f0*/ 	.word	0x0500000f


	//   ....[218]....
        /*14f4*/ 	.word	0x0500000f


	//   ....[219]....
        /*14f8*/ 	.word	0x0500000f


	//   ....[220]....
        /*14fc*/ 	.word	0x0500000f


	//   ....[221]....
        /*1500*/ 	.word	0x0500000f


	//   ....[222]....
        /*1504*/ 	.word	0x0500000f


	//   ....[223]....
        /*1508*/ 	.word	0x0500000f


	//   ....[224]....
        /*150c*/ 	.word	0x0500000f


	//   ....[225]....
        /*1510*/ 	.word	0x0500000f


	//   ....[226]....
        /*1514*/ 	.word	0x0500000f


	//   ....[227]....
        /*1518*/ 	.word	0x0500000f


	//   ....[228]....
        /*151c*/ 	.word	0x0500000f


	//   ....[229]....
        /*1520*/ 	.word	0x0500000f


	//   ....[230]....
        /*1524*/ 	.word	0x0500000f


	//   ....[231]....
        /*1528*/ 	.word	0x0500000f


	//   ....[232]....
        /*152c*/ 	.word	0x0500000f


	//   ....[233]....
        /*1530*/ 	.word	0x0500000f


	//   ....[234]....
        /*1534*/ 	.word	0x0500000f


	//   ....[235]....
        /*1538*/ 	.word	0x0500000f


	//   ....[236]....
        /*153c*/ 	.word	0x0500000f


	//   ....[237]....
        /*1540*/ 	.word	0x0500000f


	//   ....[238]....
        /*1544*/ 	.word	0x0500000f


	//   ....[239]....
        /*1548*/ 	.word	0x0500000f


	//   ....[240]....
        /*154c*/ 	.word	0x0500000f


	//   ....[241]....
        /*1550*/ 	.word	0x0500000f


	//   ....[242]....
        /*1554*/ 	.word	0x0500000f


	//   ....[243]....
        /*1558*/ 	.word	0x0500000f


	//   ....[244]....
        /*155c*/ 	.word	0x0500000f


	//   ....[245]....
        /*1560*/ 	.word	0x0500000f


	//   ....[246]....
        /*1564*/ 	.word	0x0500000f


	//   ....[247]....
        /*1568*/ 	.word	0x0500000f


	//   ....[248]....
        /*156c*/ 	.word	0x0500000f


	//   ....[249]....
        /*1570*/ 	.word	0x0500000f


	//   ....[250]....
        /*1574*/ 	.word	0x0500000f


	//   ....[251]....
        /*1578*/ 	.word	0x0500000f


	//   ....[252]....
        /*157c*/ 	.word	0x0500000f


	//   ....[253]....
        /*1580*/ 	.word	0x0500000f


	//   ....[254]....
        /*1584*/ 	.word	0x0500000f


	//   ....[255]....
        /*1588*/ 	.word	0x0500000f


	//   ....[0]....
        /*158c*/ 	.word	0x0500000f


	//   ....[1]....
        /*1590*/ 	.word	0x0500000f


	//   ....[2]....
        /*1594*/ 	.word	0x0500000f


	//   ....[3]....
        /*1598*/ 	.word	0x0500000f


	//   ....[4]....
        /*159c*/ 	.word	0x0500000f


	//   ....[5]....
        /*15a0*/ 	.word	0x0500000f


	//   ....[6]....
        /*15a4*/ 	.word	0x0500000f


	//   ....[7]....
        /*15a8*/ 	.word	0x0500000f


	//   ....[8]....
        /*15ac*/ 	.word	0x0500000f


	//   ....[9]....
        /*15b0*/ 	.word	0x0500000f


	//   ....[10]....
        /*15b4*/ 	.word	0x0500000f


	//   ....[11]....
        /*15b8*/ 	.word	0x0500000f


	//   ....[12]....
        /*15bc*/ 	.word	0x0500000f


	//   ....[13]....
        /*15c0*/ 	.word	0x0500000f


	//   ....[14]....
        /*15c4*/ 	.word	0x0500000f


	//   ....[15]....
        /*15c8*/ 	.word	0x0500000f


	//   ....[16]....
        /*15cc*/ 	.word	0x0500000f


	//   ....[17]....
        /*15d0*/ 	.word	0x0500000f


	//   ....[18]....
        /*15d4*/ 	.word	0x0500000f


	//   ....[19]....
        /*15d8*/ 	.word	0x0500000f


	//   ....[20]....
        /*15dc*/ 	.word	0x0500000f


	//   ....[21]....
        /*15e0*/ 	.word	0x0500000f


	//   ....[22]....
        /*15e4*/ 	.word	0x0500000f


	//   ....[23]....
        /*15e8*/ 	.word	0x0500000f


	//   ....[24]....
        /*15ec*/ 	.word	0x0500000f


	//   ....[25]....
        /*15f0*/ 	.word	0x0500000f


	//   ....[26]....
        /*15f4*/ 	.word	0x0500000f


	//   ....[27]....
        /*15f8*/ 	.word	0x0500000f


	//   ....[28]....
        /*15fc*/ 	.word	0x0500000f


	//   ....[29]....
        /*1600*/ 	.word	0x0500000f


	//   ....[30]....
        /*1604*/ 	.word	0x0500000f


	//   ....[31]....
        /*1608*/ 	.word	0x0500000f


	//   ....[32]....
        /*160c*/ 	.word	0x0500000f


	//   ....[33]....
        /*1610*/ 	.word	0x0500000f


	//   ....[34]....
        /*1614*/ 	.word	0x0500000f


	//   ....[35]....
        /*1618*/ 	.word	0x0500000f


	//   ....[36]....
        /*161c*/ 	.word	0x0500000f


	//   ....[37]....
        /*1620*/ 	.word	0x0500000f


	//   ....[38]....
        /*1624*/ 	.word	0x0500000f


	//   ....[39]....
        /*1628*/ 	.word	0x0500000f


	//   ....[40]....
        /*162c*/ 	.word	0x0500000f


	//   ....[41]....
        /*1630*/ 	.word	0x0500000f


	//   ....[42]....
        /*1634*/ 	.word	0x0500000f


	//   ....[43]....
        /*1638*/ 	.word	0x0500000f


	//   ....[44]....
        /*163c*/ 	.word	0x0500000f


	//   ....[45]....
        /*1640*/ 	.word	0x0500000f


	//   ....[46]....
        /*1644*/ 	.word	0x0500000f


	//   ....[47]....
        /*1648*/ 	.word	0x0500000f


	//   ....[48]....
        /*164c*/ 	.word	0x0500000f


	//   ....[49]....
        /*1650*/ 	.word	0x0500000f


	//   ....[50]....
        /*1654*/ 	.word	0x0500000f


	//   ....[51]....
        /*1658*/ 	.word	0x0500000f


	//   ....[52]....
        /*165c*/ 	.word	0x0500000f


	//   ....[53]....
        /*1660*/ 	.word	0x0500000f


	//   ....[54]....
        /*1664*/ 	.word	0x0500000f


	//   ....[55]....
        /*1668*/ 	.word	0x0500000f


	//   ....[56]....
        /*166c*/ 	.word	0x0500000f


	//   ....[57]....
        /*1670*/ 	.word	0x0500000f


	//   ....[58]....
        /*1674*/ 	.word	0x0500000f


	//   ....[59]....
        /*1678*/ 	.word	0x0500000f


	//   ....[60]....
        /*167c*/ 	.word	0x0500000f


	//   ....[61]....
        /*1680*/ 	.word	0x0500000f


	//   ....[62]....
        /*1684*/ 	.word	0x0500000f


	//   ....[63]....
        /*1688*/ 	.word	0x0500000f


	//   ....[64]....
        /*168c*/ 	.word	0x0500000f


	//   ....[65]....
        /*1690*/ 	.word	0x0500000f


	//   ....[66]....
        /*1694*/ 	.word	0x0500000f


	//   ....[67]....
        /*1698*/ 	.word	0x0500000f


	//   ....[68]....
        /*169c*/ 	.word	0x0500000f


	//   ....[69]....
        /*16a0*/ 	.word	0x0500000f


	//   ....[70]....
        /*16a4*/ 	.word	0x0500000f


	//   ....[71]....
        /*16a8*/ 	.word	0x0500000f


	//   ....[72]....
        /*16ac*/ 	.word	0x0500000f


	//   ....[73]....
        /*16b0*/ 	.word	0x0500000f


	//   ....[74]....
        /*16b4*/ 	.word	0x0500000f


	//   ....[75]....
        /*16b8*/ 	.word	0x0500000f


	//   ....[76]....
        /*16bc*/ 	.word	0x0500000f


	//   ....[77]....
        /*16c0*/ 	.word	0x0500000f


	//   ....[78]....
        /*16c4*/ 	.word	0x0500000f


	//   ....[79]....
        /*16c8*/ 	.word	0x0500000f


	//   ....[80]....
        /*16cc*/ 	.word	0x0500000f


	//   ....[81]....
        /*16d0*/ 	.word	0x0500000f


	//   ....[82]....
        /*16d4*/ 	.word	0x0500000f


	//   ....[83]....
        /*16d8*/ 	.word	0x0500000f


	//   ....[84]....
        /*16dc*/ 	.word	0x0500000f


	//   ....[85]....
        /*16e0*/ 	.word	0x0500000f


	//   ....[86]....
        /*16e4*/ 	.word	0x0500000f


	//   ....[87]....
        /*16e8*/ 	.word	0x0500000f


	//   ....[88]....
        /*16ec*/ 	.word	0x0500000f


	//   ....[89]....
        /*16f0*/ 	.word	0x0500000f


	//   ....[90]....
        /*16f4*/ 	.word	0x0500000f


	//   ....[91]....
        /*16f8*/ 	.word	0x0500000f


	//   ....[92]....
        /*16fc*/ 	.word	0x0500000f


	//   ....[93]....
        /*1700*/ 	.word	0x0500000f


	//   ....[94]....
        /*1704*/ 	.word	0x0500000f


	//   ....[95]....
        /*1708*/ 	.word	0x0500000f


	//   ....[96]....
        /*170c*/ 	.word	0x0500000f


	//   ....[97]....
        /*1710*/ 	.word	0x0500000f


	//   ....[98]....
        /*1714*/ 	.word	0x0500000f


	//----- nvinfo : EIATTR_COOP_GROUP_INSTR_OFFSETS
	.align		4
.L_396:
        /*1718*/ 	.byte	0x04, 0x28
        /*171a*/ 	.short	(.L_398 - .L_397)


	//   ....[0]....
.L_397:
        /*171c*/ 	.word	0x00000070


	//   ....[1]....
        /*1720*/ 	.word	0x00000140


	//   ....[2]....
        /*1724*/ 	.word	0x00000190


	//   ....[3]....
        /*1728*/ 	.word	0x000003c0


	//   ....[4]....
        /*172c*/ 	.word	0x00000520


	//   ....[5]....
        /*1730*/ 	.word	0x00000640


	//   ....[6]....
        /*1734*/ 	.word	0x000007a0


	//   ....[7]....
        /*1738*/ 	.word	0x00003c70


	//   ....[8]....
        /*173c*/ 	.word	0x00003c80


	//   ....[9]....
        /*1740*/ 	.word	0x00004bf0


	//   ....[10]....
        /*1744*/ 	.word	0x00004c00


	//   ....[11]....
        /*1748*/ 	.word	0x00005b30


	//   ....[12]....
        /*174c*/ 	.word	0x00005b40


	//   ....[13]....
        /*1750*/ 	.word	0x00006ab0


	//   ....[14]....
        /*1754*/ 	.word	0x00006ac0


	//   ....[15]....
        /*1758*/ 	.word	0x00008080


	//   ....[16]....
        /*175c*/ 	.word	0x00008090


	//   ....[17]....
        /*1760*/ 	.word	0x00009110


	//   ....[18]....
        /*1764*/ 	.word	0x00009120


	//   ....[19]....
        /*1768*/ 	.word	0x0000a1b0


	//   ....[20]....
        /*176c*/ 	.word	0x0000a1c0


	//   ....[21]....
        /*1770*/ 	.word	0x0000b1d0


	//   ....[22]....
        /*1774*/ 	.word	0x0000b1e0


	//   ....[23]....
        /*1778*/ 	.word	0x0000c420


	//   ....[24]....
        /*177c*/ 	.word	0x0000c430


	//   ....[25]....
        /*1780*/ 	.word	0x0000c540


	//   ....[26]....
        /*1784*/ 	.word	0x0000c550


	//   ....[27]....
        /*1788*/ 	.word	0x0000c670


	//   ....[28]....
        /*178c*/ 	.word	0x0000c680


	//   ....[29]....
        /*1790*/ 	.word	0x0000c7a0


	//   ....[30]....
        /*1794*/ 	.word	0x0000c7b0


	//   ....[31]....
        /*1798*/ 	.word	0x0000cb20


	//   ....[32]....
        /*179c*/ 	.word	0x0000cb40


	//   ....[33]....
        /*17a0*/ 	.word	0x0000cc20


	//   ....[34]....
        /*17a4*/ 	.word	0x0000cc40


	//   ....[35]....
        /*17a8*/ 	.word	0x0000cd20


	//   ....[36]....
        /*17ac*/ 	.word	0x0000cd40


	//   ....[37]....
        /*17b0*/ 	.word	0x0000ce20


	//   ....[38]....
        /*17b4*/ 	.word	0x0000ce40


	//   ....[39]....
        /*17b8*/ 	.word	0x0000d820


	//   ....[40]....
        /*17bc*/ 	.word	0x0000dfb0


	//   ....[41]....
        /*17c0*/ 	.word	0x0000dfc0


	//   ....[42]....
        /*17c4*/ 	.word	0x0000dfd0


	//   ....[43]....
        /*17c8*/ 	.word	0x0000dfe0


	//   ....[44]....
        /*17cc*/ 	.word	0x00011620


	//   ....[45]....
        /*17d0*/ 	.word	0x00011630


	//   ....[46]....
        /*17d4*/ 	.word	0x00011640


	//   ....[47]....
        /*17d8*/ 	.word	0x00011650


	//   ....[48]....
        /*17dc*/ 	.word	0x000166a0


	//   ....[49]....
        /*17e0*/ 	.word	0x000166c0


	//   ....[50]....
        /*17e4*/ 	.word	0x00016c50


	//   ....[51]....
        /*17e8*/ 	.word	0x00016ce0


	//   ....[52]....
        /*17ec*/ 	.word	0x00018910


	//   ....[53]....
        /*17f0*/ 	.word	0x00018930


	//   ....[54]....
        /*17f4*/ 	.word	0x000195d0


	//   ....[55]....
        /*17f8*/ 	.word	0x00019640


	//   ....[56]....
        /*17fc*/ 	.word	0x0001a940


	//   ....[57]....
        /*1800*/ 	.word	0x0001a9a0


	//   ....[58]....
        /*1804*/ 	.word	0x0001aa80


	//   ....[59]....
        /*1808*/ 	.word	0x0001aaa0


	//   ....[60]....
        /*180c*/ 	.word	0x0001bd90


	//   ....[61]....
        /*1810*/ 	.word	0x0001bdc0


	//   ....[62]....
        /*1814*/ 	.word	0x0001bdf0


	//   ....[63]....
        /*1818*/ 	.word	0x0001be20


	//   ....[64]....
        /*181c*/ 	.word	0x0001be50


	//   ....[65]....
        /*1820*/ 	.word	0x0001be80


	//   ....[66]....
        /*1824*/ 	.word	0x0001beb0


	//   ....[67]....
        /*1828*/ 	.word	0x0001bee0


	//   ....[68]....
        /*182c*/ 	.word	0x0001bf10


	//   ....[69]....
        /*1830*/ 	.word	0x0001bf40


	//   ....[70]....
        /*1834*/ 	.word	0x0001bf70


	//   ....[71]....
        /*1838*/ 	.word	0x0001bfa0


	//   ....[72]....
        /*183c*/ 	.word	0x0001bfd0


	//   ....[73]....
        /*1840*/ 	.word	0x0001c000


	//   ....[74]....
        /*1844*/ 	.word	0x0001c040


	//   ....[75]....
        /*1848*/ 	.word	0x0001c070


	//   ....[76]....
        /*184c*/ 	.word	0x0001c0a0


	//   ....[77]....
        /*1850*/ 	.word	0x0001c0d0


	//   ....[78]....
        /*1854*/ 	.word	0x0001c100


	//   ....[79]....
        /*1858*/ 	.word	0x0001c130


	//   ....[80]....
        /*185c*/ 	.word	0x0001c160


	//   ....[81]....
        /*1860*/ 	.word	0x0001c190


	//   ....[82]....
        /*1864*/ 	.word	0x0001c1c0


	//   ....[83]....
        /*1868*/ 	.word	0x0001c200


	//   ....[84]....
        /*186c*/ 	.word	0x0001c230


	//   ....[85]....
        /*1870*/ 	.word	0x0001c260


	//   ....[86]....
        /*1874*/ 	.word	0x0001c290


	//   ....[87]....
        /*1878*/ 	.word	0x0001c2c0


	//   ....[88]....
        /*187c*/ 	.word	0x0001c2f0


	//   ....[89]....
        /*1880*/ 	.word	0x0001c320


	//   ....[90]....
        /*1884*/ 	.word	0x0001c350


	//   ....[91]....
        /*1888*/ 	.word	0x0001c380


	//   ....[92]....
        /*188c*/ 	.word	0x0001c3b0


	//   ....[93]....
        /*1890*/ 	.word	0x0001c3e0


	//   ....[94]....
        /*1894*/ 	.word	0x0001c410


	//   ....[95]....
        /*1898*/ 	.word	0x0001c440


	//   ....[96]....
        /*189c*/ 	.word	0x0001c470


	//   ....[97]....
        /*18a0*/ 	.word	0x0001c4a0


	//   ....[98]....
        /*18a4*/ 	.word	0x0001c4d0


	//   ....[99]....
        /*18a8*/ 	.word	0x0001c500


	//   ....[100]....
        /*18ac*/ 	.word	0x0001c530


	//   ....[101]....
        /*18b0*/ 	.word	0x0001c560


	//   ....[102]....
        /*18b4*/ 	.word	0x0001c590


	//   ....[103]....
        /*18b8*/ 	.word	0x0001c5c0


	//   ....[104]....
        /*18bc*/ 	.word	0x0001c5f0


	//   ....[105]....
        /*18c0*/ 	.word	0x0001c620


	//   ....[106]....
        /*18c4*/ 	.word	0x0001c650


	//   ....[107]....
        /*18c8*/ 	.word	0x0001c680


	//   ....[108]....
        /*18cc*/ 	.word	0x0001c6b0


	//   ....[109]....
        /*18d0*/ 	.word	0x0001c6e0


	//   ....[110]....
        /*18d4*/ 	.word	0x0001c710


	//   ....[111]....
        /*18d8*/ 	.word	0x0001c740


	//   ....[112]....
        /*18dc*/ 	.word	0x0001c770


	//   ....[113]....
        /*18e0*/ 	.word	0x0001c7a0


	//   ....[114]....
        /*18e4*/ 	.word	0x0001c7d0


	//   ....[115]....
        /*18e8*/ 	.word	0x0001c800


	//   ....[116]....
        /*18ec*/ 	.word	0x0001c830


	//   ....[117]....
        /*18f0*/ 	.word	0x0001c860


	//   ....[118]....
        /*18f4*/ 	.word	0x0001c890


	//   ....[119]....
        /*18f8*/ 	.word	0x0001c8c0


	//   ....[120]....
        /*18fc*/ 	.word	0x0001c8f0


	//   ....[121]....
        /*1900*/ 	.word	0x0001c920


	//   ....[122]....
        /*1904*/ 	.word	0x0001c950


	//   ....[123]....
        /*1908*/ 	.word	0x0001c980


	//   ....[124]....
        /*190c*/ 	.word	0x0001c9b0


	//   ....[125]....
        /*1910*/ 	.word	0x0001c9e0


	//   ....[126]....
        /*1914*/ 	.word	0x0001ca10


	//   ....[127]....
        /*1918*/ 	.word	0x0001ca40


	//   ....[128]....
        /*191c*/ 	.word	0x0001ca70


	//   ....[129]....
        /*1920*/ 	.word	0x0001caa0


	//   ....[130]....
        /*1924*/ 	.word	0x0001cad0


	//   ....[131]....
        /*1928*/ 	.word	0x0001cb00


	//   ....[132]....
        /*192c*/ 	.word	0x0001cb30


	//   ....[133]....
        /*1930*/ 	.word	0x0001cb60


	//   ....[134]....
        /*1934*/ 	.word	0x0001cb90


	//   ....[135]....
        /*1938*/ 	.word	0x0001cbc0


	//   ....[136]....
        /*193c*/ 	.word	0x0001cbf0


	//   ....[137]....
        /*1940*/ 	.word	0x0001cc20


	//   ....[138]....
        /*1944*/ 	.word	0x0001cc50


	//   ....[139]....
        /*1948*/ 	.word	0x0001cc80


	//   ....[140]....
        /*194c*/ 	.word	0x0001ccb0


	//   ....[141]....
        /*1950*/ 	.word	0x0001cce0


	//   ....[142]....
        /*1954*/ 	.word	0x0001cd10


	//   ....[143]....
        /*1958*/ 	.word	0x0001cd40


	//   ....[144]....
        /*195c*/ 	.word	0x0001cd70


	//   ....[145]....
        /*1960*/ 	.word	0x0001cda0


	//   ....[146]....
        /*1964*/ 	.word	0x0001cdd0


	//   ....[147]....
        /*1968*/ 	.word	0x0001ce00


	//   ....[148]....
        /*196c*/ 	.word	0x0001ce30


	//   ....[149]....
        /*1970*/ 	.word	0x0001ce60


	//   ....[150]....
        /*1974*/ 	.word	0x0001ce90


	//   ....[151]....
        /*1978*/ 	.word	0x0001cec0


	//   ....[152]....
        /*197c*/ 	.word	0x0001cef0


	//   ....[153]....
        /*1980*/ 	.word	0x0001cf20


	//   ....[154]....
        /*1984*/ 	.word	0x0001cf50


	//   ....[155]....
        /*1988*/ 	.word	0x0001cf80


	//   ....[156]....
        /*198c*/ 	.word	0x0001cfb0


	//   ....[157]....
        /*1990*/ 	.word	0x0001cfe0


	//   ....[158]....
        /*1994*/ 	.word	0x0001d010


	//   ....[159]....
        /*1998*/ 	.word	0x0001d040


	//   ....[160]....
        /*199c*/ 	.word	0x0001d070


	//   ....[161]....
        /*19a0*/ 	.word	0x0001d0a0


	//   ....[162]....
        /*19a4*/ 	.word	0x0001d0d0


	//   ....[163]....
        /*19a8*/ 	.word	0x0001d100


	//   ....[164]....
        /*19ac*/ 	.word	0x0001d130


	//   ....[165]....
        /*19b0*/ 	.word	0x0001d160


	//   ....[166]....
        /*19b4*/ 	.word	0x0001d190


	//   ....[167]....
        /*19b8*/ 	.word	0x0001d1c0


	//   ....[168]....
        /*19bc*/ 	.word	0x0001d1f0


	//   ....[169]....
        /*19c0*/ 	.word	0x0001d220


	//   ....[170]....
        /*19c4*/ 	.word	0x0001d250


	//   ....[171]....
        /*19c8*/ 	.word	0x0001d280


	//   ....[172]....
        /*19cc*/ 	.word	0x0001d2b0


	//   ....[173]....
        /*19d0*/ 	.word	0x0001d2c0


	//   ....[174]....
        /*19d4*/ 	.word	0x0001d2f0


	//   ....[175]....
        /*19d8*/ 	.word	0x0001d300


	//   ....[176]....
        /*19dc*/ 	.word	0x0001d330


	//   ....[177]....
        /*19e0*/ 	.word	0x0001d360


	//   ....[178]....
        /*19e4*/ 	.word	0x0001d390


	//   ....[179]....
        /*19e8*/ 	.word	0x0001d3c0


	//   ....[180]....
        /*19ec*/ 	.word	0x0001d3f0


	//   ....[181]....
        /*19f0*/ 	.word	0x0001d400


	//   ....[182]....
        /*19f4*/ 	.word	0x0001d430


	//   ....[183]....
        /*19f8*/ 	.word	0x0001d440


	//   ....[184]....
        /*19fc*/ 	.word	0x0001d470


	//   ....[185]....
        /*1a00*/ 	.word	0x0001d480


	//   ....[186]....
        /*1a04*/ 	.word	0x0001d4b0


	//   ....[187]....
        /*1a08*/ 	.word	0x0001d4d0


	//   ....[188]....
        /*1a0c*/ 	.word	0x0001dff0


	//   ....[189]....
        /*1a10*/ 	.word	0x0001e010


	//   ....[190]....
        /*1a14*/ 	.word	0x0001e020


	//   ....[191]....
        /*1a18*/ 	.word	0x0001e030


	//   ....[192]....
        /*1a1c*/ 	.word	0x0001ea40


	//   ....[193]....
        /*1a20*/ 	.word	0x0001ea50


	//   ....[194]....
        /*1a24*/ 	.word	0x0001ec20


	//   ....[195]....
        /*1a28*/ 	.word	0x0001ec30


	//   ....[196]....
        /*1a2c*/ 	.word	0x0001ee10


	//   ....[197]....
        /*1a30*/ 	.word	0x0001ee20


	//   ....[198]....
        /*1a34*/ 	.word	0x0001f000


	//   ....[199]....
        /*1a38*/ 	.word	0x0001f010


	//   ....[200]....
        /*1a3c*/ 	.word	0x0001f490


	//   ....[201]....
        /*1a40*/ 	.word	0x0001f4a0


	//   ....[202]....
        /*1a44*/ 	.word	0x000204b0


	//   ....[203]....
        /*1a48*/ 	.word	0x000204c0


	//   ....[204]....
        /*1a4c*/ 	.word	0x00021fe0


	//   ....[205]....
        /*1a50*/ 	.word	0x00021ff0


	//   ....[206]....
        /*1a54*/ 	.word	0x000221d0


	//   ....[207]....
        /*1a58*/ 	.word	0x000221e0


	//   ....[208]....
        /*1a5c*/ 	.word	0x000223c0


	//   ....[209]....
        /*1a60*/ 	.word	0x000223d0


	//   ....[210]....
        /*1a64*/ 	.word	0x000225b0


	//   ....[211]....
        /*1a68*/ 	.word	0x000225c0


	//   ....[212]....
        /*1a6c*/ 	.word	0x000227f0


	//   ....[213]....
        /*1a70*/ 	.word	0x00022a00


	//   ....[214]....
        /*1a74*/ 	.word	0x00022a30


	//   ....[215]....
        /*1a78*/ 	.word	0x00022a60


	//   ....[216]....
        /*1a7c*/ 	.word	0x00022a90


	//   ....[217]....
        /*1a80*/ 	.word	0x00022ac0


	//   ....[218]....
        /*1a84*/ 	.word	0x00022af0


	//   ....[219]....
        /*1a88*/ 	.word	0x00022c80


	//   ....[220]....
        /*1a8c*/ 	.word	0x00022cb0


	//   ....[221]....
        /*1a90*/ 	.word	0x00022ce0


	//   ....[222]....
        /*1a94*/ 	.word	0x00022d10


	//   ....[223]....
        /*1a98*/ 	.word	0x00022d40


	//   ....[224]....
        /*1a9c*/ 	.word	0x00022d70


	//   ....[225]....
        /*1aa0*/ 	.word	0x00022e00


	//   ....[226]....
        /*1aa4*/ 	.word	0x00022e30


	//   ....[227]....
        /*1aa8*/ 	.word	0x00022e40


	//   ....[228]....
        /*1aac*/ 	.word	0x00022ed0


	//   ....[229]....
        /*1ab0*/ 	.word	0x00024020


	//   ....[230]....
        /*1ab4*/ 	.word	0x00025ee0


	//   ....[231]....
        /*1ab8*/ 	.word	0x00025f00


	//   ....[232]....
        /*1abc*/ 	.word	0x00026000


	//   ....[233]....
        /*1ac0*/ 	.word	0x00026010


	//   ....[234]....
        /*1ac4*/ 	.word	0x00026080


	//   ....[235]....
        /*1ac8*/ 	.word	0x00026090


	//   ....[236]....
        /*1acc*/ 	.word	0x00026100


	//   ....[237]....
        /*1ad0*/ 	.word	0x00026110


	//   ....[238]....
        /*1ad4*/ 	.word	0x00026180


	//   ....[239]....
        /*1ad8*/ 	.word	0x00026190


	//   ....[240]....
        /*1adc*/ 	.word	0x00026240


	//   ....[241]....
        /*1ae0*/ 	.word	0x00026250


	//   ....[242]....
        /*1ae4*/ 	.word	0x000262c0


	//   ....[243]....
        /*1ae8*/ 	.word	0x000262d0


	//   ....[244]....
        /*1aec*/ 	.word	0x000262e0


	//   ....[245]....
        /*1af0*/ 	.word	0x000262f0


	//   ....[246]....
        /*1af4*/ 	.word	0x00026700


	//   ....[247]....
        /*1af8*/ 	.word	0x00026730


	//   ....[248]....
        /*1afc*/ 	.word	0x00026860


	//   ....[249]....
        /*1b00*/ 	.word	0x00026870


	//   ....[250]....
        /*1b04*/ 	.word	0x00026900


	//   ....[251]....
        /*1b08*/ 	.word	0x00026910


	//   ....[252]....
        /*1b0c*/ 	.word	0x000269a0


	//   ....[253]....
        /*1b10*/ 	.word	0x000269b0


	//   ....[254]....
        /*1b14*/ 	.word	0x00026a30


	//   ....[255]....
        /*1b18*/ 	.word	0x00026a40


	//   ....[0]....
        /*1b1c*/ 	.word	0x00026ac0


	//   ....[1]....
        /*1b20*/ 	.word	0x00026ad0


	//   ....[2]....
        /*1b24*/ 	.word	0x00026b50


	//   ....[3]....
        /*1b28*/ 	.word	0x00026b60


	//   ....[4]....
        /*1b2c*/ 	.word	0x00026b70


	//   ....[5]....
        /*1b30*/ 	.word	0x00026b80


	//   ....[6]....
        /*1b34*/ 	.word	0x00027310


	//   ....[7]....
        /*1b38*/ 	.word	0x00027340


	//   ....[8]....
        /*1b3c*/ 	.word	0x000273f0


	//   ....[9]....
        /*1b40*/ 	.word	0x00027410


	//   ....[10]....
        /*1b44*/ 	.word	0x000274a0


	//   ....[11]....
        /*1b48*/ 	.word	0x000274c0


	//   ....[12]....
        /*1b4c*/ 	.word	0x00027550


	//   ....[13]....
        /*1b50*/ 	.word	0x00027570


	//   ....[14]....
        /*1b54*/ 	.word	0x00027600


	//   ....[15]....
        /*1b58*/ 	.word	0x00027620


	//   ....[16]....
        /*1b5c*/ 	.word	0x000276b0


	//   ....[17]....
        /*1b60*/ 	.word	0x000276d0


	//   ....[18]....
        /*1b64*/ 	.word	0x00027760


	//   ....[19]....
        /*1b68*/ 	.word	0x00027780


	//   ....[20]....
        /*1b6c*/ 	.word	0x00027790


	//   ....[21]....
        /*1b70*/ 	.word	0x000277a0


	//   ....[22]....
        /*1b74*/ 	.word	0x00027ee0


	//   ....[23]....
        /*1b78*/ 	.word	0x00027f00


	//   ....[24]....
        /*1b7c*/ 	.word	0x00027f60


	//   ....[25]....
        /*1b80*/ 	.word	0x00027f70


	//   ....[26]....
        /*1b84*/ 	.word	0x00027fc0


	//   ....[27]....
        /*1b88*/ 	.word	0x00027fd0


	//   ....[28]....
        /*1b8c*/ 	.word	0x00028020


	//   ....[29]....
        /*1b90*/ 	.word	0x00028030


	//   ....[30]....
        /*1b94*/ 	.word	0x00028080


	//   ....[31]....
        /*1b98*/ 	.word	0x00028090


	//   ....[32]....
        /*1b9c*/ 	.word	0x000280e0


	//   ....[33]....
        /*1ba0*/ 	.word	0x000280f0


	//   ....[34]....
        /*1ba4*/ 	.word	0x00028140


	//   ....[35]....
        /*1ba8*/ 	.word	0x00028150


	//   ....[36]....
        /*1bac*/ 	.word	0x00028160


	//   ....[37]....
        /*1bb0*/ 	.word	0x000281b0


	//   ....[38]....
        /*1bb4*/ 	.word	0x000284d0


	//   ....[39]....
        /*1bb8*/ 	.word	0x000284e0


	//   ....[40]....
        /*1bbc*/ 	.word	0x00028540


	//   ....[41]....
        /*1bc0*/ 	.word	0x00028550


	//   ....[42]....
        /*1bc4*/ 	.word	0x000285a0


	//   ....[43]....
        /*1bc8*/ 	.word	0x000285b0


	//   ....[44]....
        /*1bcc*/ 	.word	0x00028600


	//   ....[45]....
        /*1bd0*/ 	.word	0x00028610


	//   ....[46]....
        /*1bd4*/ 	.word	0x00028660


	//   ....[47]....
        /*1bd8*/ 	.word	0x00028670


	//   ....[48]....
        /*1bdc*/ 	.word	0x000286c0


	//   ....[49]....
        /*1be0*/ 	.word	0x000286d0


	//   ....[50]....
        /*1be4*/ 	.word	0x00028720


	//   ....[51]....
        /*1be8*/ 	.word	0x00028730


	//   ....[52]....
        /*1bec*/ 	.word	0x00028740


	//   ....[53]....
        /*1bf0*/ 	.word	0x00028790


	//   ....[54]....
        /*1bf4*/ 	.word	0x0002a2d0


	//   ....[55]....
        /*1bf8*/ 	.word	0x0002a300


	//   ....[56]....
        /*1bfc*/ 	.word	0x0002a370


	//   ....[57]....
        /*1c00*/ 	.word	0x0002a3a0


	//   ....[58]....
        /*1c04*/ 	.word	0x0002a3d0


	//   ....[59]....
        /*1c08*/ 	.word	0x0002a400


	//   ....[60]....
        /*1c0c*/ 	.word	0x0002a430


	//   ....[61]....
        /*1c10*/ 	.word	0x0002a460


	//   ....[62]....
        /*1c14*/ 	.word	0x0002a600


	//   ....[63]....
        /*1c18*/ 	.word	0x0002a630


	//   ....[64]....
        /*1c1c*/ 	.word	0x0002a660


	//   ....[65]....
        /*1c20*/ 	.word	0x0002a690


	//   ....[66]....
        /*1c24*/ 	.word	0x0002a6c0


	//   ....[67]....
        /*1c28*/ 	.word	0x0002a6f0


	//   ....[68]....
        /*1c2c*/ 	.word	0x0002a7b0


	//   ....[69]....
        /*1c30*/ 	.word	0x0002a7d0


	//   ....[70]....
        /*1c34*/ 	.word	0x0002a7e0


	//   ....[71]....
        /*1c38*/ 	.word	0x0002a840


	//   ....[72]....
        /*1c3c*/ 	.word	0x0002ae80


	//   ....[73]....
        /*1c40*/ 	.word	0x0002b240


	//   ....[74]....
        /*1c44*/ 	.word	0x0002b2d0


	//   ....[75]....
        /*1c48*/ 	.word	0x0002b370


	//   ....[76]....
        /*1c4c*/ 	.word	0x0002b400


	//   ....[77]....
        /*1c50*/ 	.word	0x0002b4a0


	//   ....[78]....
        /*1c54*/ 	.word	0x0002b530


	//   ....[79]....
        /*1c58*/ 	.word	0x0002b5d0


	//   ....[80]....
        /*1c5c*/ 	.word	0x0002b660


	//   ....[81]....
        /*1c60*/ 	.word	0x0002b750


	//   ....[82]....
        /*1c64*/ 	.word	0x0002b7e0


	//   ....[83]....
        /*1c68*/ 	.word	0x0002b880


	//   ....[84]....
        /*1c6c*/ 	.word	0x0002b910


	//   ....[85]....
        /*1c70*/ 	.word	0x0002b9b0


	//   ....[86]....
        /*1c74*/ 	.word	0x0002ba40


	//   ....[87]....
        /*1c78*/ 	.word	0x0002bae0


	//   ....[88]....
        /*1c7c*/ 	.word	0x0002bb70


	//   ....[89]....
        /*1c80*/ 	.word	0x0002bc60


	//   ....[90]....
        /*1c84*/ 	.word	0x0002bcf0


	//   ....[91]....
        /*1c88*/ 	.word	0x0002bd80


	//   ....[92]....
        /*1c8c*/ 	.word	0x0002be10


	//   ....[93]....
        /*1c90*/ 	.word	0x0002bea0


	//   ....[94]....
        /*1c94*/ 	.word	0x0002bf30


	//   ....[95]....
        /*1c98*/ 	.word	0x0002bfc0


	//   ....[96]....
        /*1c9c*/ 	.word	0x0002c050


	//   ....[97]....
        /*1ca0*/ 	.word	0x0002c120


	//   ....[98]....
        /*1ca4*/ 	.word	0x0002c1c0


	//   ....[99]....
        /*1ca8*/ 	.word	0x0002c250


	//   ....[100]....
        /*1cac*/ 	.word	0x0002c2a0


	//   ....[101]....
        /*1cb0*/ 	.word	0x0002c2f0


	//   ....[102]....
        /*1cb4*/ 	.word	0x0002c3e0


	//   ....[103]....
        /*1cb8*/ 	.word	0x0002c470


	//   ....[104]....
        /*1cbc*/ 	.word	0x0002c4c0


	//   ....[105]....
        /*1cc0*/ 	.word	0x0002c510


	//   ....[106]....
        /*1cc4*/ 	.word	0x0002c780


	//   ....[107]....
        /*1cc8*/ 	.word	0x0002c8a0


	//   ....[108]....
        /*1ccc*/ 	.word	0x0002c9c0


	//   ....[109]....
        /*1cd0*/ 	.word	0x0002cae0


	//   ....[110]....
        /*1cd4*/ 	.word	0x0002cc00


	//   ....[111]....
        /*1cd8*/ 	.word	0x0002cd20


	//   ....[112]....
        /*1cdc*/ 	.word	0x0002ce40


	//   ....[113]....
        /*1ce0*/ 	.word	0x0002cf60


	//   ....[114]....
        /*1ce4*/ 	.word	0x0002d080


	//   ....[115]....
        /*1ce8*/ 	.word	0x0002d1a0


	//   ....[116]....
        /*1cec*/ 	.word	0x0002d2c0


	//   ....[117]....
        /*1cf0*/ 	.word	0x0002d330


	//   ....[118]....
        /*1cf4*/ 	.word	0x0002d3b0


	//   ....[119]....
        /*1cf8*/ 	.word	0x0002d420


	//   ....[120]....
        /*1cfc*/ 	.word	0x0002d480


	//   ....[121]....
        /*1d00*/ 	.word	0x0002d4d0


	//   ....[122]....
        /*1d04*/ 	.word	0x0002d550


	//   ....[123]....
        /*1d08*/ 	.word	0x0002d5c0


	//   ....[124]....
        /*1d0c*/ 	.word	0x0002d620


	//   ....[125]....
        /*1d10*/ 	.word	0x0002d670


	//   ....[126]....
        /*1d14*/ 	.word	0x0002d6f0


	//   ....[127]....
        /*1d18*/ 	.word	0x0002d760


	//   ....[128]....
        /*1d1c*/ 	.word	0x0002d7c0


	//   ....[129]....
        /*1d20*/ 	.word	0x0002d810


	//   ....[130]....
        /*1d24*/ 	.word	0x0002d890


	//   ....[131]....
        /*1d28*/ 	.word	0x0002d900


	//   ....[132]....
        /*1d2c*/ 	.word	0x0002d960


	//   ....[133]....
        /*1d30*/ 	.word	0x0002d9b0


	//   ....[134]....
        /*1d34*/ 	.word	0x0002da30


	//   ....[135]....
        /*1d38*/ 	.word	0x0002daa0


	//   ....[136]....
        /*1d3c*/ 	.word	0x0002db00


	//   ....[137]....
        /*1d40*/ 	.word	0x0002db50


	//   ....[138]....
        /*1d44*/ 	.word	0x0002dbd0


	//   ....[139]....
        /*1d48*/ 	.word	0x0002dc40


	//   ....[140]....
        /*1d4c*/ 	.word	0x0002dca0


	//   ....[141]....
        /*1d50*/ 	.word	0x0002dcf0


	//   ....[142]....
        /*1d54*/ 	.word	0x0002dd70


	//   ....[143]....
        /*1d58*/ 	.word	0x0002dde0


	//   ....[144]....
        /*1d5c*/ 	.word	0x0002de40


	//   ....[145]....
        /*1d60*/ 	.word	0x0002de90


	//   ....[146]....
        /*1d64*/ 	.word	0x0002df10


	//   ....[147]....
        /*1d68*/ 	.word	0x0002df80


	//   ....[148]....
        /*1d6c*/ 	.word	0x0002dfe0


	//   ....[149]....
        /*1d70*/ 	.word	0x0002e030


	//   ....[150]....
        /*1d74*/ 	.word	0x0002e0b0


	//   ....[151]....
        /*1d78*/ 	.word	0x0002e120


	//   ....[152]....
        /*1d7c*/ 	.word	0x0002e180


	//   ....[153]....
        /*1d80*/ 	.word	0x0002e1d0


	//   ....[154]....
        /*1d84*/ 	.word	0x0002e250


	//   ....[155]....
        /*1d88*/ 	.word	0x0002e2c0


	//   ....[156]....
        /*1d8c*/ 	.word	0x0002e320


	//   ....[157]....
        /*1d90*/ 	.word	0x0002e370


	//   ....[158]....
        /*1d94*/ 	.word	0x0002e3f0


	//   ....[159]....
        /*1d98*/ 	.word	0x0002e460


	//   ....[160]....
        /*1d9c*/ 	.word	0x0002e4c0


	//   ....[161]....
        /*1da0*/ 	.word	0x0002e510


	//   ....[162]....
        /*1da4*/ 	.word	0x0002e590


	//   ....[163]....
        /*1da8*/ 	.word	0x0002e600


	//   ....[164]....
        /*1dac*/ 	.word	0x0002e660


	//   ....[165]....
        /*1db0*/ 	.word	0x0002e6b0


	//   ....[166]....
        /*1db4*/ 	.word	0x0002e730


	//   ....[167]....
        /*1db8*/ 	.word	0x0002e7a0


	//   ....[168]....
        /*1dbc*/ 	.word	0x0002e800


	//   ....[169]....
        /*1dc0*/ 	.word	0x0002e850


	//   ....[170]....
        /*1dc4*/ 	.word	0x0002e8d0


	//   ....[171]....
        /*1dc8*/ 	.word	0x0002e940


	//   ....[172]....
        /*1dcc*/ 	.word	0x0002e9a0


	//   ....[173]....
        /*1dd0*/ 	.word	0x0002e9f0


	//   ....[174]....
        /*1dd4*/ 	.word	0x0002ea70


	//   ....[175]....
        /*1dd8*/ 	.word	0x0002eae0


	//   ....[176]....
        /*1ddc*/ 	.word	0x0002eb40


	//   ....[177]....
        /*1de0*/ 	.word	0x0002eb90


	//   ....[178]....
        /*1de4*/ 	.word	0x0002ec10


	//   ....[179]....
        /*1de8*/ 	.word	0x0002ec80


	//   ....[180]....
        /*1dec*/ 	.word	0x0002ece0


	//   ....[181]....
        /*1df0*/ 	.word	0x0002ed30


	//   ....[182]....
        /*1df4*/ 	.word	0x0002edb0


	//   ....[183]....
        /*1df8*/ 	.word	0x0002ee20


	//   ....[184]....
        /*1dfc*/ 	.word	0x0002ee80


	//   ....[185]....
        /*1e00*/ 	.word	0x0002eed0


	//   ....[186]....
        /*1e04*/ 	.word	0x0002ef50


	//   ....[187]....
        /*1e08*/ 	.word	0x0002efc0


	//   ....[188]....
        /*1e0c*/ 	.word	0x0002f020


	//   ....[189]....
        /*1e10*/ 	.word	0x0002f070


	//   ....[190]....
        /*1e14*/ 	.word	0x0002f0f0


	//   ....[191]....
        /*1e18*/ 	.word	0x0002f160


	//   ....[192]....
        /*1e1c*/ 	.word	0x0002f1c0


	//   ....[193]....
        /*1e20*/ 	.word	0x0002f210


	//   ....[194]....
        /*1e24*/ 	.word	0x0002f290


	//   ....[195]....
        /*1e28*/ 	.word	0x0002f300


	//   ....[196]....
        /*1e2c*/ 	.word	0x0002f360


	//   ....[197]....
        /*1e30*/ 	.word	0x0002f3b0


	//   ....[198]....
        /*1e34*/ 	.word	0x0002f430


	//   ....[199]....
        /*1e38*/ 	.word	0x0002f4a0


	//   ....[200]....
        /*1e3c*/ 	.word	0x0002f500


	//   ....[201]....
        /*1e40*/ 	.word	0x0002f550


	//   ....[202]....
        /*1e44*/ 	.word	0x0002f5d0


	//   ....[203]....
        /*1e48*/ 	.word	0x0002f640


	//   ....[204]....
        /*1e4c*/ 	.word	0x0002f6a0


	//   ....[205]....
        /*1e50*/ 	.word	0x0002f6f0


	//   ....[206]....
        /*1e54*/ 	.word	0x0002f770


	//   ....[207]....
        /*1e58*/ 	.word	0x0002f7e0


	//   ....[208]....
        /*1e5c*/ 	.word	0x0002f840


	//   ....[209]....
        /*1e60*/ 	.word	0x0002f890


	//   ....[210]....
        /*1e64*/ 	.word	0x0002f910


	//   ....[211]....
        /*1e68*/ 	.word	0x0002f980


	//   ....[212]....
        /*1e6c*/ 	.word	0x0002f9e0


	//   ....[213]....
        /*1e70*/ 	.word	0x0002fa30


	//   ....[214]....
        /*1e74*/ 	.word	0x0002fab0


	//   ....[215]....
        /*1e78*/ 	.word	0x0002fb20


	//   ....[216]....
        /*1e7c*/ 	.word	0x0002fb80


	//   ....[217]....
        /*1e80*/ 	.word	0x0002fbd0


	//   ....[218]....
        /*1e84*/ 	.word	0x0002fc50


	//   ....[219]....
        /*1e88*/ 	.word	0x0002fcc0


	//   ....[220]....
        /*1e8c*/ 	.word	0x0002fd20


	//   ....[221]....
        /*1e90*/ 	.word	0x0002fd70


	//   ....[222]....
        /*1e94*/ 	.word	0x0002fdf0


	//   ....[223]....
        /*1e98*/ 	.word	0x0002fe60


	//   ....[224]....
        /*1e9c*/ 	.word	0x0002fec0


	//   ....[225]....
        /*1ea0*/ 	.word	0x0002ff10


	//   ....[226]....
        /*1ea4*/ 	.word	0x0002ff90


	//   ....[227]....
        /*1ea8*/ 	.word	0x00030000


	//   ....[228]....
        /*1eac*/ 	.word	0x00030060


	//   ....[229]....
        /*1eb0*/ 	.word	0x000300b0


	//   ....[230]....
        /*1eb4*/ 	.word	0x00030130


	//   ....[231]....
        /*1eb8*/ 	.word	0x000301a0


	//   ....[232]....
        /*1ebc*/ 	.word	0x00030210


	//   ....[233]....
        /*1ec0*/ 	.word	0x00030260


	//   ....[234]....
        /*1ec4*/ 	.word	0x000302f0


	//   ....[235]....
        /*1ec8*/ 	.word	0x00030340


	//   ....[236]....
        /*1ecc*/ 	.word	0x000303d0


	//   ....[237]....
        /*1ed0*/ 	.word	0x00030460


	//   ....[238]....
        /*1ed4*/ 	.word	0x000304f0


	//   ....[239]....
        /*1ed8*/ 	.word	0x00030580


	//   ....[240]....
        /*1edc*/ 	.word	0x00030610


	//   ....[241]....
        /*1ee0*/ 	.word	0x000306a0


	//   ....[242]....
        /*1ee4*/ 	.word	0x00030720


	//   ....[243]....
        /*1ee8*/ 	.word	0x00030770


	//   ....[244]....
        /*1eec*/ 	.word	0x00030810


	//   ....[245]....
        /*1ef0*/ 	.word	0x000308a0


	//   ....[246]....
        /*1ef4*/ 	.word	0x00030930


	//   ....[247]....
        /*1ef8*/ 	.word	0x00030980


	//   ....[248]....
        /*1efc*/ 	.word	0x00030a10


	//   ....[249]....
        /*1f00*/ 	.word	0x00030aa0


	//   ....[250]....
        /*1f04*/ 	.word	0x00030b30


	//   ....[251]....
        /*1f08*/ 	.word	0x00030bc0


	//   ....[252]....
        /*1f0c*/ 	.word	0x00030c50


	//   ....[253]....
        /*1f10*/ 	.word	0x00030ce0


	//   ....[254]....
        /*1f14*/ 	.word	0x00030da0


	//   ....[255]....
        /*1f18*/ 	.word	0x00031080


	//   ....[0]....
        /*1f1c*/ 	.word	0x00031170


	//   ....[1]....
        /*1f20*/ 	.word	0x00031210


	//   ....[2]....
        /*1f24*/ 	.word	0x00031310


	//   ....[3]....
        /*1f28*/ 	.word	0x000313e0


	//   ....[4]....
        /*1f2c*/ 	.word	0x00031440


	//   ....[5]....
        /*1f30*/ 	.word	0x00031520


	//   ....[6]....
        /*1f34*/ 	.word	0x00031580


	//   ....[7]....
        /*1f38*/ 	.word	0x00031660


	//   ....[8]....
        /*1f3c*/ 	.word	0x000316c0


	//   ....[9]....
        /*1f40*/ 	.word	0x000317a0


	//   ....[10]....
        /*1f44*/ 	.word	0x00031800


	//   ....[11]....
        /*1f48*/ 	.word	0x00031920


	//   ....[12]....
        /*1f4c*/ 	.word	0x00031980


	//   ....[13]....
        /*1f50*/ 	.word	0x00031a60


	//   ....[14]....
        /*1f54*/ 	.word	0x00031ac0


	//   ....[15]....
        /*1f58*/ 	.word	0x00031b90


	//   ....[16]....
        /*1f5c*/ 	.word	0x00031d30


	//   ....[17]....
        /*1f60*/ 	.word	0x00031dc0


	//   ....[18]....
        /*1f64*/ 	.word	0x00031ee0


	//   ....[19]....
        /*1f68*/ 	.word	0x00031f30


	//   ....[20]....
        /*1f6c*/ 	.word	0x00032050


	//   ....[21]....
        /*1f70*/ 	.word	0x000320a0


	//   ....[22]....
        /*1f74*/ 	.word	0x000321c0


	//   ....[23]....
        /*1f78*/ 	.word	0x00032210


	//   ....[24]....
        /*1f7c*/ 	.word	0x00032310


	//   ....[25]....
        /*1f80*/ 	.word	0x000323b0


	//   ....[26]....
        /*1f84*/ 	.word	0x00032410


	//   ....[27]....
        /*1f88*/ 	.word	0x00032500


	//   ....[28]....
        /*1f8c*/ 	.word	0x00032560


	//   ....[29]....
        /*1f90*/ 	.word	0x00032650


	//   ....[30]....
        /*1f94*/ 	.word	0x000326b0


	//   ....[31]....
        /*1f98*/ 	.word	0x00032790


	//   ....[32]....
        /*1f9c*/ 	.word	0x00032880


	//   ....[33]....
        /*1fa0*/ 	.word	0x000328f0


	//   ....[34]....
        /*1fa4*/ 	.word	0x00032950


	//   ....[35]....
        /*1fa8*/ 	.word	0x00032a60


	//   ....[36]....
        /*1fac*/ 	.word	0x00032ac0


	//   ....[37]....
        /*1fb0*/ 	.word	0x00032bd0


	//   ....[38]....
        /*1fb4*/ 	.word	0x00032c30


	//   ....[39]....
        /*1fb8*/ 	.word	0x00032d40


	//   ....[40]....
        /*1fbc*/ 	.word	0x00032da0


	//   ....[41]....
        /*1fc0*/ 	.word	0x00032eb0


	//   ....[42]....
        /*1fc4*/ 	.word	0x00032f10


	//   ....[43]....
        /*1fc8*/ 	.word	0x00033020


	//   ....[44]....
        /*1fcc*/ 	.word	0x00033080


	//   ....[45]....
        /*1fd0*/ 	.word	0x00033180


	//   ....[46]....
        /*1fd4*/ 	.word	0x000331e0


	//   ....[47]....
        /*1fd8*/ 	.word	0x00033280


	//   ....[48]....
        /*1fdc*/ 	.word	0x00033410


	//   ....[49]....
        /*1fe0*/ 	.word	0x000334b0


	//   ....[50]....
        /*1fe4*/ 	.word	0x00033510


	//   ....[51]....
        /*1fe8*/ 	.word	0x000335d0


	//   ....[52]....
        /*1fec*/ 	.word	0x00033630


	//   ....[53]....
        /*1ff0*/ 	.word	0x000336f0


	//   ....[54]....
        /*1ff4*/ 	.word	0x00033750


	//   ....[55]....
        /*1ff8*/ 	.word	0x00033810


	//   ....[56]....
        /*1ffc*/ 	.word	0x00033870


	//   ....[57]....
        /*2000*/ 	.word	0x00033930


	//   ....[58]....
        /*2004*/ 	.word	0x00033990


	//   ....[59]....
        /*2008*/ 	.word	0x00033a50


	//   ....[60]....
        /*200c*/ 	.word	0x00033ab0


	//   ....[61]....
        /*2010*/ 	.word	0x00033b70


	//   ....[62]....
        /*2014*/ 	.word	0x00033bd0


	//   ....[63]....
        /*2018*/ 	.word	0x00033c90


	//   ....[64]....
        /*201c*/ 	.word	0x00033d80


	//   ....[65]....
        /*2020*/ 	.word	0x00033e10


	//   ....[66]....
        /*2024*/ 	.word	0x00033e70


	//   ....[67]....
        /*2028*/ 	.word	0x00033f30


	//   ....[68]....
        /*202c*/ 	.word	0x00033f90


	//   ....[69]....
        /*2030*/ 	.word	0x00034050


	//   ....[70]....
        /*2034*/ 	.word	0x000340b0


	//   ....[71]....
        /*2038*/ 	.word	0x00034170


	//   ....[72]....
        /*203c*/ 	.word	0x000341d0


	//   ....[73]....
        /*2040*/ 	.word	0x00034290


	//   ....[74]....
        /*2044*/ 	.word	0x000342f0


	//   ....[75]....
        /*2048*/ 	.word	0x000343b0


	//   ....[76]....
        /*204c*/ 	.word	0x00034410


	//   ....[77]....
        /*2050*/ 	.word	0x000344d0


	//   ....[78]....
        /*2054*/ 	.word	0x00034530


	//   ....[79]....
        /*2058*/ 	.word	0x000345f0


	//   ....[80]....
        /*205c*/ 	.word	0x000347d0


	//   ....[81]....
        /*2060*/ 	.word	0x00034870


	//   ....[82]....
        /*2064*/ 	.word	0x000349f0


	//   ....[83]....
        /*2068*/ 	.word	0x00034a60


	//   ....[84]....
        /*206c*/ 	.word	0x00034ad0


	//   ....[85]....
        /*2070*/ 	.word	0x00034b40


	//   ....[86]....
        /*2074*/ 	.word	0x00034bb0


	//   ....[87]....
        /*2078*/ 	.word	0x00034c30


	//   ....[88]....
        /*207c*/ 	.word	0x00034cb0


	//   ....[89]....
        /*2080*/ 	.word	0x00034d40


	//   ....[90]....
        /*2084*/ 	.word	0x00034db0


	//   ....[91]....
        /*2088*/ 	.word	0x00034e20


	//   ....[92]....
        /*208c*/ 	.word	0x00034e90


	//   ....[93]....
        /*2090*/ 	.word	0x00034f10


	//   ....[94]....
        /*2094*/ 	.word	0x00034f80


	//   ....[95]....
        /*2098*/ 	.word	0x00035020


	//   ....[96]....
        /*209c*/ 	.word	0x00035070


	//   ....[97]....
        /*20a0*/ 	.word	0x00035100


	//   ....[98]....
        /*20a4*/ 	.word	0x00035230


	//----- nvinfo : EIATTR_REG_RECONFIG
	.align		4
.L_398:
        /*20a8*/ 	.byte	0x01, 0x54
	.zero		2


	//----- nvinfo : EIATTR_SYSCALL_OFFSETS
	.align		4
        /*20ac*/ 	.byte	0x04, 0x46
        /*20ae*/ 	.short	(.L_400 - .L_399)


	//   ....[0]....
.L_399:
        /*20b0*/ 	.word	0x000025a0


	//   ....[1]....
        /*20b4*/ 	.word	0x000026f0


	//   ....[2]....
        /*20b8*/ 	.word	0x0000d9e0


	//   ....[3]....
        /*20bc*/ 	.word	0x0000df30


	//   ....[4]....
        /*20c0*/ 	.word	0x000254a0


	//   ....[5]....
        /*20c4*/ 	.word	0x00025630


	//   ....[6]....
        /*20c8*/ 	.word	0x00025780


	//   ....[7]....
        /*20cc*/ 	.word	0x000258d0


	//   ....[8]....
        /*20d0*/ 	.word	0x00026fb0


	//----- nvinfo : EIATTR_MBARRIER_INSTR_OFFSETS
	.align		4
.L_400:
        /*20d4*/ 	.byte	0x04, 0x39
        /*20d6*/ 	.short	(.L_402 - .L_401)


	//   ....[0]....
.L_401:
        /*20d8*/ 	.word	0x00000270
        /*20dc*/ 	.word	0x000000ff
        /*20e0*/ 	.word	0x00038800
        /*20e4*/ 	.short	0x0100
        /*20e6*/ 	.byte	0x08
	.zero		1


	//   ....[1]....
        /*20e8*/ 	.word	0x00000280
        /*20ec*/ 	.word	0x000000ff
        /*20f0*/ 	.word	0x00038820
        /*20f4*/ 	.short	0x0100
        /*20f6*/ 	.byte	0x08
	.zero		1


	//   ....[2]....
        /*20f8*/ 	.word	0x00000370
        /*20fc*/ 	.word	0x000000ff
        /*2100*/ 	.word	0x00038830
        /*2104*/ 	.short	0x0100
        /*2106*/ 	.byte	0x08
	.zero		1


	//   ....[3]....
        /*2108*/ 	.word	0x00000380
        /*210c*/ 	.word	0x000000ff
        /*2110*/ 	.word	0x00038840
        /*2114*/ 	.short	0x0100
        /*2116*/ 	.byte	0x08
	.zero		1


	//   ....[4]....
        /*2118*/ 	.word	0x00000390
        /*211c*/ 	.word	0x000000ff
        /*2120*/ 	.word	0x00038838
        /*2124*/ 	.short	0x0100
        /*2126*/ 	.byte	0x08
	.zero		1


	//   ....[5]....
        /*2128*/ 	.word	0x000003a0
        /*212c*/ 	.word	0x000000ff
        /*2130*/ 	.word	0x00038848
        /*2134*/ 	.short	0x0100
        /*2136*/ 	.byte	0x08
	.zero		1


	//   ....[6]....
        /*2138*/ 	.word	0x000004d0
        /*213c*/ 	.word	0x000000ff
        /*2140*/ 	.word	0x00038850
        /*2144*/ 	.short	0x0100
        /*2146*/ 	.byte	0x08
	.zero		1


	//   ....[7]....
        /*2148*/ 	.word	0x000004e0
        /*214c*/ 	.word	0x000000ff
        /*2150*/ 	.word	0x00038860
        /*2154*/ 	.short	0x0100
        /*2156*/ 	.byte	0x08
	.zero		1


	//   ....[8]....
        /*2158*/ 	.word	0x000004f0
        /*215c*/ 	.word	0x000000ff
        /*2160*/ 	.word	0x00038858
        /*2164*/ 	.short	0x0100
        /*2166*/ 	.byte	0x08
	.zero		1


	//   ....[9]....
        /*2168*/ 	.word	0x00000500
        /*216c*/ 	.word	0x000000ff
        /*2170*/ 	.word	0x00038868
        /*2174*/ 	.short	0x0100
        /*2176*/ 	.byte	0x08
	.zero		1


	//   ....[10]....
        /*2178*/ 	.word	0x000005f0
        /*217c*/ 	.word	0x000000ff
        /*2180*/ 	.word	0x00038870
        /*2184*/ 	.short	0x0100
        /*2186*/ 	.byte	0x06
	.zero		1


	//   ....[11]....
        /*2188*/ 	.word	0x00000600
        /*218c*/ 	.word	0x000000ff
        /*2190*/ 	.word	0x00038880
        /*2194*/ 	.short	0x0100
        /*2196*/ 	.byte	0x06
	.zero		1


	//   ....[12]....
        /*2198*/ 	.word	0x00000610
        /*219c*/ 	.word	0x000000ff
        /*21a0*/ 	.word	0x00038878
        /*21a4*/ 	.short	0x0100
        /*21a6*/ 	.byte	0x06
	.zero		1


	//   ....[13]....
        /*21a8*/ 	.word	0x00000620
        /*21ac*/ 	.word	0x000000ff
        /*21b0*/ 	.word	0x00038888
        /*21b4*/ 	.short	0x0100
        /*21b6*/ 	.byte	0x06
	.zero		1


	//   ....[14]....
        /*21b8*/ 	.word	0x00000750
        /*21bc*/ 	.word	0x000000ff
        /*21c0*/ 	.word	0x00038890
        /*21c4*/ 	.short	0x0100
        /*21c6*/ 	.byte	0x08
	.zero		1


	//   ....[15]....
        /*21c8*/ 	.word	0x00000760
        /*21cc*/ 	.word	0x000000ff
        /*21d0*/ 	.word	0x000388a0
        /*21d4*/ 	.short	0x0100
        /*21d6*/ 	.byte	0x08
	.zero		1


	//   ....[16]....
        /*21d8*/ 	.word	0x00000770
        /*21dc*/ 	.word	0x000000ff
        /*21e0*/ 	.word	0x00038898
        /*21e4*/ 	.short	0x0100
        /*21e6*/ 	.byte	0x08
	.zero		1


	//   ....[17]....
        /*21e8*/ 	.word	0x00000780
        /*21ec*/ 	.word	0x000000ff
        /*21f0*/ 	.word	0x000388a8
        /*21f4*/ 	.short	0x0100
        /*21f6*/ 	.byte	0x08
	.zero		1


	//   ....[18]....
        /*21f8*/ 	.word	0x000008c0
        /*21fc*/ 	.word	0x000000ff
        /*2200*/ 	.word	0x000388b0
        /*2204*/ 	.short	0x0100
        /*2206*/ 	.byte	0x08
	.zero		1


	//   ....[19]....
        /*2208*/ 	.word	0x000008d0
        /*220c*/ 	.word	0x000000ff
        /*2210*/ 	.word	0x000388c0
        /*2214*/ 	.short	0x0100
        /*2216*/ 	.byte	0x08
	.zero		1


	//   ....[20]....
        /*2218*/ 	.word	0x000008e0
        /*221c*/ 	.word	0x000000ff
        /*2220*/ 	.word	0x000388b8
        /*2224*/ 	.short	0x0100
        /*2226*/ 	.byte	0x08
	.zero		1


	//   ....[21]....
        /*2228*/ 	.word	0x000008f0
        /*222c*/ 	.word	0x000000ff
        /*2230*/ 	.word	0x000388c8
        /*2234*/ 	.short	0x0100
        /*2236*/ 	.byte	0x08
	.zero		1


	//   ....[22]....
        /*2238*/ 	.word	0x00003c20
        /*223c*/ 	.word	0x00000051
        /*2240*/ 	.word	0x00038890
        /*2244*/ 	.short	0x010a
        /*2246*/ 	.byte	0x3f
	.zero		1


	//   ....[23]....
        /*2248*/ 	.word	0x00008020
        /*224c*/ 	.word	0x00000051
        /*2250*/ 	.word	0x00038890
        /*2254*/ 	.short	0x010a
        /*2256*/ 	.byte	0x3f
	.zero		1


	//   ....[24]....
        /*2258*/ 	.word	0x0000c280
        /*225c*/ 	.word	0x00000051
        /*2260*/ 	.word	0x00038890
        /*2264*/ 	.short	0x010a
        /*2266*/ 	.byte	0x3f
	.zero		1


	//   ....[25]....
        /*2268*/ 	.word	0x0000c970
        /*226c*/ 	.word	0x0000000b
        /*2270*/ 	.word	0x00000000
        /*2274*/ 	.short	0x0101
        /*2276*/ 	.byte	0x3f
	.zero		1


	//   ....[26]....
        /*2278*/ 	.word	0x0000c9b0
        /*227c*/ 	.word	0x00000051
        /*2280*/ 	.word	0x000388b0
        /*2284*/ 	.short	0x010a
        /*2286*/ 	.byte	0x3f
	.zero		1


	//   ....[27]....
        /*2288*/ 	.word	0x0000cfc0
        /*228c*/ 	.word	0x00000051
        /*2290*/ 	.word	0x00000000
        /*2294*/ 	.short	0x0101
        /*2296*/ 	.byte	0x3f
	.zero		1


	//   ....[28]....
        /*2298*/ 	.word	0x0000dca0
        /*229c*/ 	.word	0x00000013
        /*22a0*/ 	.word	0x00038800
        /*22a4*/ 	.short	0x010a
        /*22a6*/ 	.byte	0x3f
	.zero		1


	//   ....[29]....
        /*22a8*/ 	.word	0x0000dcf0
        /*22ac*/ 	.word	0x00000013
        /*22b0*/ 	.word	0x00038800
        /*22b4*/ 	.short	0x010a
        /*22b6*/ 	.byte	0x3f
	.zero		1


	//   ....[30]....
        /*22b8*/ 	.word	0x0000e210
        /*22bc*/ 	.word	0x00000013
        /*22c0*/ 	.word	0x00038800
        /*22c4*/ 	.short	0x010a
        /*22c6*/ 	.byte	0x3f
	.zero		1


	//   ....[31]....
        /*22c8*/ 	.word	0x00011870
        /*22cc*/ 	.word	0x00000013
        /*22d0*/ 	.word	0x00038800
        /*22d4*/ 	.short	0x010a
        /*22d6*/ 	.byte	0x3f
	.zero		1


	//   ....[32]....
        /*22d8*/ 	.word	0x000150a0
        /*22dc*/ 	.word	0x00000000
        /*22e0*/ 	.word	0x00038830
        /*22e4*/ 	.short	0x010a
        /*22e6*/ 	.byte	0x3f
	.zero		1


	//   ....[33]....
        /*22e8*/ 	.word	0x000150e0
        /*22ec*/ 	.word	0x00000000
        /*22f0*/ 	.word	0x00038830
        /*22f4*/ 	.short	0x010a
        /*22f6*/ 	.byte	0x3f
	.zero		1


	//   ....[34]....
        /*22f8*/ 	.word	0x00017430
        /*22fc*/ 	.word	0x0000002b
        /*2300*/ 	.word	0x00000000
        /*2304*/ 	.short	0x0101
        /*2306*/ 	.byte	0x3f
	.zero		1


	//   ....[35]....
        /*2308*/ 	.word	0x00017860
        /*230c*/ 	.word	0x00000000
        /*2310*/ 	.word	0x00038850
        /*2314*/ 	.short	0x010a
        /*2316*/ 	.byte	0x3f
	.zero		1


	//   ....[36]....
        /*2318*/ 	.word	0x000178b0
        /*231c*/ 	.word	0x00000000
        /*2320*/ 	.word	0x00038850
        /*2324*/ 	.short	0x010a
        /*2326*/ 	.byte	0x3f
	.zero		1


	//   ....[37]....
        /*2328*/ 	.word	0x00017ba0
        /*232c*/ 	.word	0x00000000
        /*2330*/ 	.word	0x00000000
        /*2334*/ 	.short	0x0101
        /*2336*/ 	.byte	0x3f
	.zero		1


	//   ....[38]....
        /*2338*/ 	.word	0x00017ce0
        /*233c*/ 	.word	0x00000005
        /*2340*/ 	.word	0x00038830
        /*2344*/ 	.short	0x010a
        /*2346*/ 	.byte	0x3f
	.zero		1


	//   ....[39]....
        /*2348*/ 	.word	0x00017d80
        /*234c*/ 	.word	0x00000005
        /*2350*/ 	.word	0x00038830
        /*2354*/ 	.short	0x010a
        /*2356*/ 	.byte	0x3f
	.zero		1


	//   ....[40]....
        /*2358*/ 	.word	0x00019c30
        /*235c*/ 	.word	0x000000a6
        /*2360*/ 	.word	0x00000000
        /*2364*/ 	.short	0x0101
        /*2366*/ 	.byte	0x3f
	.zero		1


	//   ....[41]....
        /*2368*/ 	.word	0x0001a5c0
        /*236c*/ 	.word	0x00000005
        /*2370*/ 	.word	0x00038850
        /*2374*/ 	.short	0x010a
        /*2376*/ 	.byte	0x3f
	.zero		1


	//   ....[42]....
        /*2378*/ 	.word	0x0001a610
        /*237c*/ 	.word	0x00000005
        /*2380*/ 	.word	0x00038850
        /*2384*/ 	.short	0x010a
        /*2386*/ 	.byte	0x3f
	.zero		1


	//   ....[43]....
        /*2388*/ 	.word	0x0001a8f0
        /*238c*/ 	.word	0x00000005
        /*2390*/ 	.word	0x00000000
        /*2394*/ 	.short	0x0101
        /*2396*/ 	.byte	0x3f
	.zero		1


	//   ....[44]....
        /*2398*/ 	.word	0x0001e940
        /*239c*/ 	.word	0x00000000
        /*23a0*/ 	.word	0x00000000
        /*23a4*/ 	.short	0x0101
        /*23a6*/ 	.byte	0x3f
	.zero		1


	//   ....[45]....
        /*23a8*/ 	.word	0x0001f2f0
        /*23ac*/ 	.word	0x0000000b
        /*23b0*/ 	.word	0x00000000
        /*23b4*/ 	.short	0x0101
        /*23b6*/ 	.byte	0x3f
	.zero		1


	//   ....[46]....
        /*23b8*/ 	.word	0x00024100
        /*23bc*/ 	.word	0x00000010
        /*23c0*/ 	.word	0x00038820
        /*23c4*/ 	.short	0x010a
        /*23c6*/ 	.byte	0x3f
	.zero		1


	//   ....[47]....
        /*23c8*/ 	.word	0x00024190
        /*23cc*/ 	.word	0x00000009
        /*23d0*/ 	.word	0x000388a0
        /*23d4*/ 	.short	0x010a
        /*23d6*/ 	.byte	0x3f
	.zero		1


	//   ....[48]....
        /*23d8*/ 	.word	0x000244e0
        /*23dc*/ 	.word	0x00000009
        /*23e0*/ 	.word	0x000388c0
        /*23e4*/ 	.short	0x010a
        /*23e6*/ 	.byte	0x3f
	.zero		1


	//   ....[49]....
        /*23e8*/ 	.word	0x00024900
        /*23ec*/ 	.word	0x00000009
        /*23f0*/ 	.word	0x000388a0
        /*23f4*/ 	.short	0x010a
        /*23f6*/ 	.byte	0x3f
	.zero		1


	//   ....[50]....
        /*23f8*/ 	.word	0x00024c40
        /*23fc*/ 	.word	0x00000009
        /*2400*/ 	.word	0x000388c0
        /*2404*/ 	.short	0x010a
        /*2406*/ 	.byte	0x3f
	.zero		1


	//   ....[51]....
        /*2408*/ 	.word	0x00025cd0
        /*240c*/ 	.word	0x00000006
        /*2410*/ 	.word	0x00038880
        /*2414*/ 	.short	0x010a
        /*2416*/ 	.byte	0x3f
	.zero		1


	//   ....[52]....
        /*2418*/ 	.word	0x00026460
        /*241c*/ 	.word	0x00000006
        /*2420*/ 	.word	0x00038870
        /*2424*/ 	.short	0x0107
        /*2426*/ 	.byte	0x3f
	.zero		1


	//   ....[53]....
        /*2428*/ 	.word	0x00026520
        /*242c*/ 	.word	0x00000006
        /*2430*/ 	.word	0x00038870
        /*2434*/ 	.short	0x0101
        /*2436*/ 	.byte	0x3f
	.zero		1


	//   ....[54]....
        /*2438*/ 	.word	0x00026550
        /*243c*/ 	.word	0x00000006
        /*2440*/ 	.word	0x00038840
        /*2444*/ 	.short	0x010a
        /*2446*/ 	.byte	0x3f
	.zero		1


	//   ....[55]....
        /*2448*/ 	.word	0x00026cb0
        /*244c*/ 	.word	0x00000006
        /*2450*/ 	.word	0x00038830
        /*2454*/ 	.short	0x0107
        /*2456*/ 	.byte	0x3f
	.zero		1


	//   ....[56]....
        /*2458*/ 	.word	0x00026d80
        /*245c*/ 	.word	0x00000006
        /*2460*/ 	.word	0x00038830
        /*2464*/ 	.short	0x0101
        /*2466*/ 	.byte	0x3f
	.zero		1


	//   ....[57]....
        /*2468*/ 	.word	0x000278e0
        /*246c*/ 	.word	0x00000010
        /*2470*/ 	.word	0x00038800
        /*2474*/ 	.short	0x0107
        /*2476*/ 	.byte	0x3f
	.zero		1


	//   ....[58]....
        /*2478*/ 	.word	0x000279f0
        /*247c*/ 	.word	0x00000010
        /*2480*/ 	.word	0x00038800
        /*2484*/ 	.short	0x0101
        /*2486*/ 	.byte	0x3f
	.zero		1


	//   ....[59]....
        /*2488*/ 	.word	0x00027a10
        /*248c*/ 	.word	0x00000010
        /*2490*/ 	.word	0x00038820
        /*2494*/ 	.short	0x010a
        /*2496*/ 	.byte	0x3f
	.zero		1


	//   ....[60]....
        /*2498*/ 	.word	0x00027d30
        /*249c*/ 	.word	0x00000000
        /*24a0*/ 	.word	0x00038880
        /*24a4*/ 	.short	0x010a
        /*24a6*/ 	.byte	0x3f
	.zero		1


	//   ....[61]....
        /*24a8*/ 	.word	0x00028240
        /*24ac*/ 	.word	0x00000000
        /*24b0*/ 	.word	0x00038870
        /*24b4*/ 	.short	0x0107
        /*24b6*/ 	.byte	0x3f
	.zero		1


	//   ....[62]....
        /*24b8*/ 	.word	0x00028300
        /*24bc*/ 	.word	0x00000000
        /*24c0*/ 	.word	0x00038870
        /*24c4*/ 	.short	0x0101
        /*24c6*/ 	.byte	0x3f
	.zero		1


	//   ....[63]....
        /*24c8*/ 	.word	0x00028330
        /*24cc*/ 	.word	0x00000000
        /*24d0*/ 	.word	0x00038840
        /*24d4*/ 	.short	0x010a
        /*24d6*/ 	.byte	0x3f
	.zero		1


	//   ....[64]....
        /*24d8*/ 	.word	0x00028820
        /*24dc*/ 	.word	0x00000000
        /*24e0*/ 	.word	0x00038830
        /*24e4*/ 	.short	0x0107
        /*24e6*/ 	.byte	0x3f
	.zero		1


	//   ....[65]....
        /*24e8*/ 	.word	0x000288e0
        /*24ec*/ 	.word	0x00000000
        /*24f0*/ 	.word	0x00038830
        /*24f4*/ 	.short	0x0101
        /*24f6*/ 	.byte	0x3f
	.zero		1


	//   ....[66]....
        /*24f8*/ 	.word	0x00028970
        /*24fc*/ 	.word	0x00000002
        /*2500*/ 	.word	0x00038870
        /*2504*/ 	.short	0x010a
        /*2506*/ 	.byte	0x3f
	.zero		1


	//   ....[67]....
        /*2508*/ 	.word	0x00028a00
        /*250c*/ 	.word	0x00000002
        /*2510*/ 	.word	0x00038860
        /*2514*/ 	.short	0x010a
        /*2516*/ 	.byte	0x3f
	.zero		1


	//   ....[68]....
        /*2518*/ 	.word	0x000293a0
        /*251c*/ 	.word	0x00000002
        /*2520*/ 	.word	0x00038850
        /*2524*/ 	.short	0x0101
        /*2526*/ 	.byte	0x3f
	.zero		1


	//   ....[69]....
        /*2528*/ 	.word	0x00029430
        /*252c*/ 	.word	0x00000002
        /*2530*/ 	.word	0x00000000
        /*2534*/ 	.short	0x0101
        /*2536*/ 	.byte	0x3f
	.zero		1


	//   ....[70]....
        /*2538*/ 	.word	0x000295f0
        /*253c*/ 	.word	0x00000000
        /*2540*/ 	.word	0x00038870
        /*2544*/ 	.short	0x010a
        /*2546*/ 	.byte	0x3f
	.zero		1


	//   ....[71]....
        /*2548*/ 	.word	0x00029670
        /*254c*/ 	.word	0x00000000
        /*2550*/ 	.word	0x00038860
        /*2554*/ 	.short	0x010a
        /*2556*/ 	.byte	0x3f
	.zero		1


	//   ....[72]....
        /*2558*/ 	.word	0x0002a020
        /*255c*/ 	.word	0x00000000
        /*2560*/ 	.word	0x00038850
        /*2564*/ 	.short	0x0101
        /*2566*/ 	.byte	0x3f
	.zero		1


	//   ....[73]....
        /*2568*/ 	.word	0x0002a0e0
        /*256c*/ 	.word	0x00000000
        /*2570*/ 	.word	0x00000000
        /*2574*/ 	.short	0x0101
        /*2576*/ 	.byte	0x3f
	.zero		1


	//   ....[74]....
        /*2578*/ 	.word	0x0002ae00
        /*257c*/ 	.word	0x00000004
        /*2580*/ 	.word	0x00038820
        /*2584*/ 	.short	0x010a
        /*2586*/ 	.byte	0x3f
	.zero		1


	//   ....[75]....
        /*2588*/ 	.word	0x0002af90
        /*258c*/ 	.word	0x00000005
        /*2590*/ 	.word	0x00038840
        /*2594*/ 	.short	0x010a
        /*2596*/ 	.byte	0x3f
	.zero		1


	//   ....[76]....
        /*2598*/ 	.word	0x0002b030
        /*259c*/ 	.word	0x0000001d
        /*25a0*/ 	.word	0x00038840
        /*25a4*/ 	.short	0x010a
        /*25a6*/ 	.byte	0x3f
	.zero		1


	//   ....[77]....
        /*25a8*/ 	.word	0x0002b070
        /*25ac*/ 	.word	0x00000005
        /*25b0*/ 	.word	0x00038860
        /*25b4*/ 	.short	0x010a
        /*25b6*/ 	.byte	0x3f
	.zero		1


	//   ....[78]....
        /*25b8*/ 	.word	0x0002b0b0
        /*25bc*/ 	.word	0x0000001d
        /*25c0*/ 	.word	0x00038860
        /*25c4*/ 	.short	0x010a
        /*25c6*/ 	.byte	0x3f
	.zero		1


	//   ....[79]....
        /*25c8*/ 	.word	0x0002b0f0
        /*25cc*/ 	.word	0x00000005
        /*25d0*/ 	.word	0x00038880
        /*25d4*/ 	.short	0x010a
        /*25d6*/ 	.byte	0x3f
	.zero		1


	//   ....[80]....
        /*25d8*/ 	.word	0x0002b130
        /*25dc*/ 	.word	0x0000001d
        /*25e0*/ 	.word	0x00038880
        /*25e4*/ 	.short	0x010a
        /*25e6*/ 	.byte	0x3f
	.zero		1


	//   ....[81]....
        /*25e8*/ 	.word	0x0002b190
        /*25ec*/ 	.word	0x00000051
        /*25f0*/ 	.word	0x00038890
        /*25f4*/ 	.short	0x010a
        /*25f6*/ 	.byte	0x3f
	.zero		1


	//   ....[82]....
        /*25f8*/ 	.word	0x0002b6a0
        /*25fc*/ 	.word	0x00000051
        /*2600*/ 	.word	0x00038890
        /*2604*/ 	.short	0x010a
        /*2606*/ 	.byte	0x3f
	.zero		1


	//   ....[83]....
        /*2608*/ 	.word	0x0002bbb0
        /*260c*/ 	.word	0x00000051
        /*2610*/ 	.word	0x00038890
        /*2614*/ 	.short	0x010a
        /*2616*/ 	.byte	0x3f
	.zero		1


	//   ....[84]....
        /*2618*/ 	.word	0x0002c080
        /*261c*/ 	.word	0x00000051
        /*2620*/ 	.word	0x000388b0
        /*2624*/ 	.short	0x010a
        /*2626*/ 	.byte	0x3f
	.zero		1


	//   ....[85]....
        /*2628*/ 	.word	0x0002c330
        /*262c*/ 	.word	0x00000013
        /*2630*/ 	.word	0x00038800
        /*2634*/ 	.short	0x010a
        /*2636*/ 	.byte	0x3f
	.zero		1


	//   ....[86]....
        /*2638*/ 	.word	0x0002c540
        /*263c*/ 	.word	0x00000013
        /*2640*/ 	.word	0x00038800
        /*2644*/ 	.short	0x010a
        /*2646*/ 	.byte	0x3f
	.zero		1


	//   ....[87]....
        /*2648*/ 	.word	0x0002c590
        /*264c*/ 	.word	0x00000000
        /*2650*/ 	.word	0x00038830
        /*2654*/ 	.short	0x010a
        /*2656*/ 	.byte	0x3f
	.zero		1


	//   ....[88]....
        /*2658*/ 	.word	0x0002c5e0
        /*265c*/ 	.word	0x00000000
        /*2660*/ 	.word	0x00038850
        /*2664*/ 	.short	0x010a
        /*2666*/ 	.byte	0x3f
	.zero		1


	//   ....[89]....
        /*2668*/ 	.word	0x0002c630
        /*266c*/ 	.word	0x00000005
        /*2670*/ 	.word	0x00038830
        /*2674*/ 	.short	0x010a
        /*2676*/ 	.byte	0x3f
	.zero		1


	//   ....[90]....
        /*2678*/ 	.word	0x0002c680
        /*267c*/ 	.word	0x00000005
        /*2680*/ 	.word	0x00038850
        /*2684*/ 	.short	0x010a
        /*2686*/ 	.byte	0x3f
	.zero		1


	//   ....[91]....
        /*2688*/ 	.word	0x00030e60
        /*268c*/ 	.word	0x00000010
        /*2690*/ 	.word	0x00038820
        /*2694*/ 	.short	0x010a
        /*2696*/ 	.byte	0x3f
	.zero		1


	//   ....[92]....
        /*2698*/ 	.word	0x00030eb0
        /*269c*/ 	.word	0x00000009
        /*26a0*/ 	.word	0x000388a0
        /*26a4*/ 	.short	0x010a
        /*26a6*/ 	.byte	0x3f
	.zero		1


	//   ....[93]....
        /*26a8*/ 	.word	0x00030f00
        /*26ac*/ 	.word	0x00000009
        /*26b0*/ 	.word	0x000388c0
        /*26b4*/ 	.short	0x010a
        /*26b6*/ 	.byte	0x3f
	.zero		1


	//   ....[94]....
        /*26b8*/ 	.word	0x00030f50
        /*26bc*/ 	.word	0x00000009
        /*26c0*/ 	.word	0x000388a0
        /*26c4*/ 	.short	0x010a
        /*26c6*/ 	.byte	0x3f
	.zero		1


	//   ....[95]....
        /*26c8*/ 	.word	0x00030fa0
        /*26cc*/ 	.word	0x00000009
        /*26d0*/ 	.word	0x000388c0
        /*26d4*/ 	.short	0x010a
        /*26d6*/ 	.byte	0x3f
	.zero		1


	//   ....[96]....
        /*26d8*/ 	.word	0x000310c0
        /*26dc*/ 	.word	0x00000006
        /*26e0*/ 	.word	0x00038880
        /*26e4*/ 	.short	0x010a
        /*26e6*/ 	.byte	0x3f
	.zero		1


	//   ....[97]....
        /*26e8*/ 	.word	0x00031c80
        /*26ec*/ 	.word	0x00000006
        /*26f0*/ 	.word	0x00038840
        /*26f4*/ 	.short	0x010a
        /*26f6*/ 	.byte	0x3f
	.zero		1


	//   ....[98]....
        /*26f8*/ 	.word	0x00033310
        /*26fc*/ 	.word	0x00000010
        /*2700*/ 	.word	0x00038820
        /*2704*/ 	.short	0x010a
        /*2706*/ 	.byte	0x3f
	.zero		1


	//   ....[99]....
        /*2708*/ 	.word	0x00033360
        /*270c*/ 	.word	0x00000000
        /*2710*/ 	.word	0x00038880
        /*2714*/ 	.short	0x010a
        /*2716*/ 	.byte	0x3f
	.zero		1


	//   ....[100]....
        /*2718*/ 	.word	0x00033cd0
        /*271c*/ 	.word	0x00000000
        /*2720*/ 	.word	0x00038840
        /*2724*/ 	.short	0x010a
        /*2726*/ 	.byte	0x3f
	.zero		1


	//   ....[101]....
        /*2728*/ 	.word	0x00034630
        /*272c*/ 	.word	0x00000002
        /*2730*/ 	.word	0x00038870
        /*2734*/ 	.short	0x010a
        /*2736*/ 	.byte	0x3f
	.zero		1


	//   ....[102]....
        /*2738*/ 	.word	0x00034680
        /*273c*/ 	.word	0x00000002
        /*2740*/ 	.word	0x00038860
        /*2744*/ 	.short	0x010a
        /*2746*/ 	.byte	0x3f
	.zero		1


	//   ....[103]....
        /*2748*/ 	.word	0x000346d0
        /*274c*/ 	.word	0x00000000
        /*2750*/ 	.word	0x00038870
        /*2754*/ 	.short	0x010a
        /*2756*/ 	.byte	0x3f
	.zero		1


	//   ....[104]....
        /*2758*/ 	.word	0x00034720
        /*275c*/ 	.word	0x00000000
        /*2760*/ 	.word	0x00038860
        /*2764*/ 	.short	0x010a
        /*2766*/ 	.byte	0x3f
	.zero		1


	//   ....[105]....
        /*2768*/ 	.word	0x00035150
        /*276c*/ 	.word	0x00000004
        /*2770*/ 	.word	0x00038820
        /*2774*/ 	.short	0x010a
        /*2776*/ 	.byte	0x3f
	.zero		1


	//   ....[106]....
        /*2778*/ 	.word	0x000352f0
        /*277c*/ 	.word	0x00000005
        /*2780*/ 	.word	0x00038840
        /*2784*/ 	.short	0x010a
        /*2786*/ 	.byte	0x3f
	.zero		1


	//   ....[107]....
        /*2788*/ 	.word	0x00035340
        /*278c*/ 	.word	0x0000001d
        /*2790*/ 	.word	0x00038840
        /*2794*/ 	.short	0x010a
        /*2796*/ 	.byte	0x3f
	.zero		1


	//   ....[108]....
        /*2798*/ 	.word	0x00035390
        /*279c*/ 	.word	0x00000005
        /*27a0*/ 	.word	0x00038860
        /*27a4*/ 	.short	0x010a
        /*27a6*/ 	.byte	0x3f
	.zero		1


	//   ....[109]....
        /*27a8*/ 	.word	0x000353e0
        /*27ac*/ 	.word	0x0000001d
        /*27b0*/ 	.word	0x00038860
        /*27b4*/ 	.short	0x010a
        /*27b6*/ 	.byte	0x3f
	.zero		1


	//   ....[110]....
        /*27b8*/ 	.word	0x00035430
        /*27bc*/ 	.word	0x00000005
        /*27c0*/ 	.word	0x00038880
        /*27c4*/ 	.short	0x010a
        /*27c6*/ 	.byte	0x3f
	.zero		1


	//----- nvinfo : EIATTR_NUM_MBARRIERS
	.align		4
.L_402:
        /*27c8*/ 	.byte	0x03, 0x38
        /*27ca*/ 	.short	0x0016


	//----- nvinfo : EIATTR_EXIT_INSTR_OFFSETS
	.align		4
        /*27cc*/ 	.byte	0x04, 0x1c
        /*27ce*/ 	.short	(.L_404 - .L_403)


	//   ....[0]....
.L_403:
        /*27d0*/ 	.word	0x0002b180


	//----- nvinfo : EIATTR_MAX_THREADS
	.align		4
.L_404:
        /*27d4*/ 	.byte	0x04, 0x05
        /*27d6*/ 	.short	(.L_406 - .L_405)
.L_405:
        /*27d8*/ 	.word	0x00000180
        /*27dc*/ 	.word	0x00000001
        /*27e0*/ 	.word	0x00000001


	//----- nvinfo : EIATTR_CRS_STACK_SIZE
	.align		4
.L_406:
        /*27e4*/ 	.byte	0x04, 0x1e
        /*27e6*/ 	.short	(.L_408 - .L_407)
.L_407:
        /*27e8*/ 	.word	0x00000000


	//----- nvinfo : EIATTR_CBANK_PARAM_SIZE
	.align		4
.L_408:
        /*27ec*/ 	.byte	0x03, 0x19
        /*27ee*/ 	.short	0x0af0


	//----- nvinfo : EIATTR_PARAM_CBANK
	.align		4
        /*27f0*/ 	.byte	0x04, 0x0a
        /*27f2*/ 	.short	(.L_410 - .L_409)
	.align		4
.L_409:
        /*27f4*/ 	.word	index@(.nv.constant0._ZN7cutlass13device_kernelIN5flash11enable_sm90INS1_16FlashAttnFwdSm90INS1_25CollectiveMainloopFwdSm90ILi2EN4cute5tupleIJNS5_1CILi1EEES8_S8_EEENS6_IJNS7_ILi128EEESA_NS7_ILi256EEEEEELi256ENS_12float_e4m3_tEfNS_4arch4Sm90ELb0ELb0ELb1ELb1ELb1ELb1ELb0ELb1ELb0ELb1ELb1ELb0EEENS1_21CollectiveEpilogueFwdINS6_IJSA_SB_SA_EEES9_NS_10bfloat16_tESF_Li256ELb1ELb1ELb1ELb1EEENS1_36VarlenDynamicPersistentTileSchedulerILi128ELi128ELi256ELi128ELb1ELb1ELb1ELb0ELb1ELb1EEEEEEEEEvNT_6ParamsE)
        /*27f8*/ 	.short	0x0210
        /*27fa*/ 	.short	0x0af0


	//----- nvinfo : EIATTR_SW_WAR
	.align		4
.L_410:
        /*27fc*/ 	.byte	0x04, 0x36
        /*27fe*/ 	.short	(.L_412 - .L_411)
.L_411:
        /*2800*/ 	.word	0x00000008
.L_412:


//--------------------- .nv.info._ZN7cutlass13device_kernelIN5flash11enable_sm90INS1_16FlashAttnFwdSm90INS1_25CollectiveMainloopFwdSm90ILi2EN4cute5tupleIJNS5_1CILi1EEES8_S8_EEENS6_IJNS7_ILi128EEENS7_ILi64EEENS7_ILi256EEEEEELi256ENS_12float_e4m3_tEfNS_4arch4Sm90ELb0ELb1ELb1ELb0ELb1ELb0ELb0ELb1ELb0ELb1ELb1ELb0EEENS1_21CollectiveEpilogueFwdINS6_IJSA_SC_SB_EEES9_NS_10bfloat16_tESG_Li256ELb0ELb1ELb1ELb1EEENS1_19SingleTileSchedulerILb0ELb1ELb1ELi128EEEEEEEEEvNT_6ParamsE --------------------------
	.section	.nv.info._ZN7cutlass13device_kernelIN5flash11enable_sm90INS1_16FlashAttnFwdSm90INS1_25CollectiveMainloopFwdSm90ILi2EN4cute5tupleIJNS5_1CILi1EEES8_S8_EEENS6_IJNS7_ILi128EEENS7_ILi64EEENS7_ILi256EEEEEELi256ENS_12float_e4m3_tEfNS_4arch4Sm90ELb0ELb1ELb1ELb0ELb1ELb0ELb0ELb1ELb0ELb1ELb1ELb0EEENS1_21CollectiveEpilogueFwdINS6_IJSA_SC_SB_EEES9_NS_10bfloat16_tESG_Li256ELb0ELb1ELb1ELb1EEENS1_19SingleTileSchedulerILb0ELb1ELb1ELi128EEEEEEEEEvNT_6ParamsE,"",@"SHT_CUDA_INFO"
	.sectionflags	@""
	.align	4


	//----- nvinfo : EIATTR_CUDA_API_VERSION
	.align		4
        /*0000*/ 	.byte	0x04, 0x37
        /*0002*/ 	.short	(.L_414 - .L_413)
.L_413:
        /*0004*/ 	.word	0x00000082


	//----- nvinfo : EIATTR_KPARAM_INFO
	.align		4
.L_414:
        /*0008*/ 	.byte	0x04, 0x17
        /*000a*/ 	.short	(.L_416 - .L_415)
.L_415:
        /*000c*/ 	.word	0x00000000
        /*0010*/ 	.short	0x0000
        /*0012*/ 	.short	0x0070
        /*0014*/ 	.byte	0x00, 0xf0, 0x01, 0x28


	//----- nvinfo : EIATTR_SPARSE_MMA_MASK
	.align		4
.L_416:
        /*0018*/ 	.byte	0x03, 0x50
        /*001a*/ 	.short	0x0000


	//----- nvinfo : EIATTR_MAXREG_COUNT
	.align		4
        /*001c*/ 	.byte	0x03, 0x1b
        /*001e*/ 	.short	0x00a8


	//----- nvinfo : EIATTR_NUM_BARRIERS
	.align		4
        /*0020*/ 	.byte	0x02, 0x4c
        /*0022*/ 	.byte	0x10
	.zero		1


	//----- nvinfo : EIATTR_EXTERNS
	.align		4
        /*0024*/ 	.byte	0x04, 0x0f
        /*0026*/ 	.short	(.L_418 - .L_417)


	//   ....[0]....
	.align		4
.L_417:
        /*0028*/ 	.word	index@(__assertfail)


	//----- nvinfo : EIATTR_ANNOTATIONS
	.align		4
.L_418:
        /*002c*/ 	.byte	0x04, 0x55
        /*002e*/ 	.short	(.L_420 - .L_419)


	//   ....[0]....
.L_419:
        /*0030*/ 	.word	0x00000001
        /*0034*/ 	.byte	0x10, 0x0d, 0x01, 0x00, 0x01, 0x00, 0x00, 0x00, 0xf0, 0x26, 0x01, 0x00


	//----- nvinfo : EIATTR_MERCURY_ISA_VERSION
	.align		4
.L_420:
        /*0040*/ 	.byte	0x03, 0x5f
        /*0042*/ 	.short	0x0101


	//----- nvinfo : EIATTR_INT_WARP_WIDE_INSTR_OFFSETS
	.align		4
        /*0044*/ 	.byte	0x04, 0x31
        /*0046*/ 	.short	(.L_422 - .L_421)


	//   ....[0]....
.L_421:
        /*0048*/ 	.word	0x000000c0


	//   ....[1]....
        /*004c*/ 	.word	0x000000d0


	//   ....[2]....
        /*0050*/ 	.word	0x00000170


	//----- nvinfo : EIATTR_COOP_GROUP_MASK_REGIDS
	.align		4
.L_422:
        /*0054*/ 	.byte	0x04, 0x29
        /*0056*/ 	.short	(.L_424 - .L_423)


	//   ....[0]....
.L_423:
        /*0058*/ 	.word	0xffffffff


	//   ....[1]....
        /*005c*/ 	.word	0xffffffff


	//   ....[2]....
        /*0060*/ 	.word	0xffffffff


	//   ....[3]....
        /*0064*/ 	.word	0xffffffff


	//   ....[4]....
        /*0068*/ 	.word	0xffffffff


	//   ....[5]....
        /*006c*/ 	.word	0xffffffff


	//   ....[6]....
        /*0070*/ 	.word	0xffffffff


	//   ....[7]....
        /*0074*/ 	.word	0xffffffff


	//   ....[8]....
        /*0078*/ 	.word	0xffffffff


	//   ....[9]....
        /*007c*/ 	.word	0xffffffff


	//   ....[10]....
        /*0080*/ 	.word	0xffffffff


	//   ....[11]....
        /*0084*/ 	.word	0xffffffff


	//   ....[12]....
        /*0088*/ 	.word	0xffffffff


	//   ....[13]....
        /*008c*/ 	.word	0xffffffff


	//   ....[14]....
        /*0090*/ 	.word	0xffffffff


	//   ....[15]....
        /*0094*/ 	.word	0xffffffff


	//   ....[16]....
        /*0098*/ 	.word	0xffffffff


	//   ....[17]....
        /*009c*/ 	.word	0xffffffff


	//   ....[18]....
        /*00a0*/ 	.word	0xffffffff


	//   ....[19]....
        /*00a4*/ 	.word	0xffffffff


	//   ....[20]....
        /*00a8*/ 	.word	0xffffffff


	//   ....[21]....
        /*00ac*/ 	.word	0xffffffff


	//   ....[22]....
        /*00b0*/ 	.word	0xffffffff


	//   ....[23]....
        /*00b4*/ 	.word	0xffffffff


	//   ....[24]....
        /*00b8*/ 	.word	0xffffffff


	//   ....[25]....
        /*00bc*/ 	.word	0xffffffff


	//   ....[26]....
        /*00c0*/ 	.word	0xffffffff


	//   ....[27]....
        /*00c4*/ 	.word	0xffffffff


	//   ....[28]....
        /*00c8*/ 	.word	0xffffffff


	//   ....[29]....
        /*00cc*/ 	.word	0xffffffff


	//   ....[30]....
        /*00d0*/ 	.word	0xffffffff


	//   ....[31]....
        /*00d4*/ 	.word	0xffffffff


	//   ....[32]....
        /*00d8*/ 	.word	0xffffffff


	//   ....[33]....
        /*00dc*/ 	.word	0xffffffff


	//   ....[34]....
        /*00e0*/ 	.word	0xffffffff


	//   ....[35]....
        /*00e4*/ 	.word	0xffffffff


	//   ....[36]....
        /*00e8*/ 	.word	0xffffffff


	//   ....[37]....
        /*00ec*/ 	.word	0xffffffff


	//   ....[38]....
        /*00f0*/ 	.word	0xffffffff


	//   ....[39]....
        /*00f4*/ 	.word	0xffffffff


	//   ....[40]....
        /*00f8*/ 	.word	0xffffffff


	//   ....[41]....
        /*00fc*/ 	.word	0xffffffff


	//   ....[42]....
        /*0100*/ 	.word	0xffffffff


	//   ....[43]....
        /*0104*/ 	.word	0xffffffff


	//   ....[44]....
        /*0108*/ 	.word	0xffffffff


	//   ....[45]....
        /*010c*/ 	.word	0xffffffff


	//   ....[46]....
        /*0110*/ 	.word	0xffffffff


	//   ....[47]....
        /*0114*/ 	.word	0xffffffff


	//   ....[48]....
        /*0118*/ 	.word	0xffffffff


	//   ....[49]....
        /*011c*/ 	.word	0xffffffff


	//   ....[50]....
        /*0120*/ 	.word	0xffffffff


	//   ....[51]....
        /*0124*/ 	.word	0xffffffff


	//   ....[52]....
        /*0128*/ 	.word	0xffffffff


	//   ....[53]....
        /*012c*/ 	.word	0xffffffff


	//   ....[54]....
        /*0130*/ 	.word	0xffffffff


	//   ....[55]....
        /*0134*/ 	.word	0xffffffff


	//   ....[56]....
        /*0138*/ 	.word	0xffffffff


	//   ....[57]....
        /*013c*/ 	.word	0xffffffff


	//   ....[58]....
        /*0140*/ 	.word	0xffffffff


	//   ....[59]....
        /*0144*/ 	.word	0xffffffff


	//   ....[60]....
        /*0148*/ 	.word	0xffffffff


	//   ....[61]....
        /*014c*/ 	.word	0xffffffff


	//   ....[62]....
        /*0150*/ 	.word	0xffffffff


	//   ....[63]....
        /*0154*/ 	.word	0xffffffff


	//   ....[64]....
        /*0158*/ 	.word	0xffffffff


	//   ....[65]....
        /*015c*/ 	.word	0xffffffff


	//   ....[66]....
        /*0160*/ 	.word	0xffffffff


	//   ....[67]....
        /*0164*/ 	.word	0xffffffff


	//   ....[68]....
        /*0168*/ 	.word	0xffffffff


	//   ....[69]....
        /*016c*/ 	.word	0xffffffff


	//   ....[70]....
        /*0170*/ 	.word	0xffffffff


	//   ....[71]....
        /*0174*/ 	.word	0xffffffff


	//   ....[72]....
        /*0178*/ 	.word	0xffffffff


	//   ....[73]....
        /*017c*/ 	.word	0xffffffff


	//   ....[74]....
        /*0180*/ 	.word	0xffffffff


	//   ....[75]....
        /*0184*/ 	.word	0xffffffff


	//   ....[76]....
        /*0188*/ 	.word	0xffffffff


	//   ....[77]....
        /*018c*/ 	.word	0xffffffff


	//   ....[78]....
        /*0190*/ 	.word	0xffffffff


	//   ....[79]....
        /*0194*/ 	.word	0xffffffff


	//   ....[80]....
        /*0198*/ 	.word	0xffffffff


	//   ....[81]....
        /*019c*/ 	.word	0xffffffff


	//   ....[82]....
        /*01a0*/ 	.word	0xffffffff


	//   ....[83]....
        /*01a4*/ 	.word	0xffffffff


	//   ....[84]....
        /*01a8*/ 	.word	0xffffffff


	//   ....[85]....
        /*01ac*/ 	.word	0xffffffff


	//   ....[86]....
        /*01b0*/ 	.word	0xffffffff


	//   ....[87]....
        /*01b4*/ 	.word	0xffffffff


	//   ....[88]....
        /*01b8*/ 	.word	0xffffffff


	//   ....[89]....
        /*01bc*/ 	.word	0xffffffff


	//   ....[90]....
        /*01c0*/ 	.word	0xffffffff


	//   ....[91]....
        /*01c4*/ 	.word	0xffffffff


	//   ....[92]....
        /*01c8*/ 	.word	0xffffffff


	//   ....[93]....
        /*01cc*/ 	.word	0xffffffff


	//   ....[94]....
        /*01d0*/ 	.word	0xffffffff


	//   ....[95]....
        /*01d4*/ 	.word	0xffffffff


	//   ....[96]....
        /*01d8*/ 	.word	0xffffffff


	//   ....[97]....
        /*01dc*/ 	.word	0xffffffff


	//   ....[98]....
        /*01e0*/ 	.word	0xffffffff


	//   ....[99]....
        /*01e4*/ 	.word	0xffffffff


	//   ....[100]....
        /*01e8*/ 	.word	0xffffffff


	//   ....[101]....
        /*01ec*/ 	.word	0xffffffff


	//   ....[102]....
        /*01f0*/ 	.word	0xffffffff


	//   ....[103]....
        /*01f4*/ 	.word	0xffffffff


	//   ....[104]....
        /*01f8*/ 	.word	0xffffffff


	//   ....[105]....
        /*01fc*/ 	.word	0xffffffff


	//   ....[106]....
        /*0200*/ 	.word	0xffffffff


	//   ....[107]....
        /*0204*/ 	.word	0xffffffff


	//   ....[108]....
        /*0208*/ 	.word	0xffffffff


	//   ....[109]....
        /*020c*/ 	.word	0xffffffff


	//   ....[110]....
        /*0210*/ 	.word	0xffffffff


	//   ....[111]....
        /*0214*/ 	.word	0xffffffff


	//   ....[112]....
        /*0218*/ 	.word	0xffffffff


	//   ....[113]....
        /*021c*/ 	.word	0xffffffff


	//   ....[114]....
        /*0220*/ 	.word	0xffffffff


	//   ....[115]....
        /*0224*/ 	.word	0xffffffff


	//   ....[116]....
        /*0228*/ 	.word	0xffffffff


	//   ....[117]....
        /*022c*/ 	.word	0xffffffff


	//   ....[118]....
        /*0230*/ 	.word	0xffffffff


	//   ....[119]....
        /*0234*/ 	.word	0xffffffff


	//   ....[120]....
        /*0238*/ 	.word	0xffffffff


	//   ....[121]....
        /*023c*/ 	.word	0xffffffff


	//   ....[122]....
        /*0240*/ 	.word	0xffffffff


	//   ....[123]....
        /*0244*/ 	.word	0xffffffff


	//   ....[124]....
        /*0248*/ 	.word	0xffffffff


	//   ....[125]....
        /*024c*/ 	.word	0xffffffff


	//   ....[126]....
        /*0250*/ 	.word	0xffffffff


	//   ....[127]....
        /*0254*/ 	.word	0xffffffff


	//   ....[128]....
        /*0258*/ 	.word	0xffffffff


	//   ....[129]....
        /*025c*/ 	.word	0xffffffff


	//   ....[130]....
        /*0260*/ 	.word	0xffffffff


	//   ....[131]....
        /*0264*/ 	.word	0xffffffff


	//   ....[132]....
        /*0268*/ 	.word	0xffffffff


	//   ....[133]....
        /*026c*/ 	.word	0xffffffff


	//   ....[134]....
        /*0270*/ 	.word	0xffffffff


	//   ....[135]....
        /*0274*/ 	.word	0xffffffff


	//   ....[136]....
        /*0278*/ 	.word	0xffffffff


	//   ....[137]....
        /*027c*/ 	.word	0xffffffff


	//   ....[138]....
        /*0280*/ 	.word	0xffffffff


	//   ....[139]....
        /*0284*/ 	.word	0xffffffff


	//   ....[140]....
        /*0288*/ 	.word	0xffffffff


	//   ....[141]....
        /*028c*/ 	.word	0xffffffff


	//   ....[142]....
        /*0290*/ 	.word	0xffffffff


	//   ....[143]....
        /*0294*/ 	.word	0xffffffff


	//   ....[144]....
        /*0298*/ 	.word	0xffffffff


	//   ....[145]....
        /*029c*/ 	.word	0xffffffff


	//   ....[146]....
        /*02a0*/ 	.word	0xffffffff


	//   ....[147]....
        /*02a4*/ 	.word	0xffffffff


	//   ....[148]....
        /*02a8*/ 	.word	0xffffffff


	//   ....[149]....
        /*02ac*/ 	.word	0xffffffff


	//   ....[150]....
        /*02b0*/ 	.word	0xffffffff


	//   ....[151]....
        /*02b4*/ 	.word	0xffffffff


	//   ....[152]....
        /*02b8*/ 	.word	0xffffffff


	//   ....[153]....
        /*02bc*/ 	.word	0xffffffff


	//   ....[154]....
        /*02c0*/ 	.word	0xffffffff


	//   ....[155]....
        /*02c4*/ 	.word	0xffffffff


	//   ....[156]....
        /*02c8*/ 	.word	0xffffffff


	//   ....[157]....
        /*02cc*/ 	.word	0xffffffff


	//   ....[158]....
        /*02d0*/ 	.word	0xffffffff


	//   ....[159]....
        /*02d4*/ 	.word	0xffffffff


	//   ....[160]....
        /*02d8*/ 	.word	0xffffffff


	//   ....[161]....
        /*02dc*/ 	.word	0xffffffff


	//   ....[162]....
        /*02e0*/ 	.word	0xffffffff


	//   ....[163]....
        /*02e4*/ 	.word	0xffffffff


	//   ....[164]....
        /*02e8*/ 	.word	0xffffffff


	//   ....[165]....
        /*02ec*/ 	.word	0xffffffff


	//   ....[166]....
        /*02f0*/ 	.word	0xffffffff


	//   ....[167]....
        /*02f4*/ 	.word	0xffffffff


	//   ....[168]....
        /*02f8*/ 	.word	0xffffffff


	//   ....[169]....
        /*02fc*/ 	.word	0xffffffff


	//   ....[170]....
        /*0300*/ 	.word	0xffffffff


	//   ....[171]....
        /*0304*/ 	.word	0xffffffff


	//   ....[172]....
        /*0308*/ 	.word	0xffffffff


	//   ....[173]....
        /*030c*/ 	.word	0xffffffff


	//   ....[174]....
        /*0310*/ 	.word	0xffffffff


	//   ....[175]....
        /*0314*/ 	.word	0xffffffff


	//   ....[176]....
        /*0318*/ 	.word	0xffffffff


	//   ....[177]....
        /*031c*/ 	.word	0xffffffff


	//   ....[178]....
        /*0320*/ 	.word	0xffffffff


	//   ....[179]....
        /*0324*/ 	.word	0xffffffff


	//   ....[180]....
        /*0328*/ 	.word	0xffffffff


	//   ....[181]....
        /*032c*/ 	.word	0xffffffff


	//   ....[182]....
        /*0330*/ 	.word	0xffffffff


	//   ....[183]....
        /*0334*/ 	.word	0xffffffff


	//   ....[184]....
        /*0338*/ 	.word	0xffffffff


	//   ....[185]....
        /*033c*/ 	.word	0xffffffff


	//   ....[186]....
        /*0340*/ 	.word	0xffffffff


	//   ....[187]....
        /*0344*/ 	.word	0xffffffff


	//   ....[188]....
        /*0348*/ 	.word	0xffffffff


	//   ....[189]....
        /*034c*/ 	.word	0xffffffff


	//   ....[190]....
        /*0350*/ 	.word	0xffffffff


	//   ....[191]....
        /*0354*/ 	.word	0xffffffff


	//   ....[192]....
        /*0358*/ 	.word	0xffffffff


	//   ....[193]....
        /*035c*/ 	.word	0xffffffff


	//   ....[194]....
        /*0360*/ 	.word	0xffffffff


	//   ....[195]....
        /*0364*/ 	.word	0xffffffff


	//   ....[196]....
        /*0368*/ 	.word	0xffffffff


	//   ....[197]....
        /*036c*/ 	.word	0xffffffff


	//   ....[198]....
        /*0370*/ 	.word	0xffffffff


	//   ....[199]....
        /*0374*/ 	.word	0xffffffff


	//   ....[200]....
        /*0378*/ 	.word	0xffffffff


	//   ....[201]....
        /*037c*/ 	.word	0xffffffff


	//   ....[202]....
        /*0380*/ 	.word	0xffffffff


	//   ....[203]....
        /*0384*/ 	.word	0xffffffff


	//   ....[204]....
        /*0388*/ 	.word	0xffffffff


	//   ....[205]....
        /*038c*/ 	.word	0xffffffff


	//   ....[206]....
        /*0390*/ 	.word	0xffffffff


	//   ....[207]....
        /*0394*/ 	.word	0xffffffff


	//   ....[208]....
        /*0398*/ 	.word	0xffffffff


	//   ....[209]....
        /*039c*/ 	.word	0xffffffff


	//   ....[210]....
        /*03a0*/ 	.word	0xffffffff


	//   ....[211]....
        /*03a4*/ 	.word	0xffffffff


	//   ....[212]....
        /*03a8*/ 	.word	0xffffffff


	//   ....[213]....
        /*03ac*/ 	.word	0xffffffff


	//   ....[214]....
        /*03b0*/ 	.word	0xffffffff


	//   ....[215]....
        /*03b4*/ 	.word	0xffffffff


	//   ....[216]....
        /*03b8*/ 	.word	0xffffffff


	//   ....[217]....
        /*03bc*/ 	.word	0xffffffff


	//   ....[218]....
        /*03c0*/ 	.word	0xffffffff


	//   ....[219]....
        /*03c4*/ 	.word	0x0500000f


	//   ....[220]....
        /*03c8*/ 	.word	0x0500000f


	//   ....[221]....
        /*03cc*/ 	.word	0x0500000f


	//   ....[222]....
        /*03d0*/ 	.word	0x0500000f


	//   ....[223]....
        /*03d4*/ 	.word	0x0500000f


	//   ....[224]....
        /*03d8*/ 	.word	0x0500000f


	//   ....[225]....
        /*03dc*/ 	.word	0x0500000f


	//   ....[226]....
        /*03e0*/ 	.word	0x0500000f


	//   ....[227]....
        /*03e4*/ 	.word	0x0500000f


	//   ....[228]....
        /*03e8*/ 	.word	0x0500000f


	//   ....[229]....
        /*03ec*/ 	.word	0x0500000f


	//   ....[230]....
        /*03f0*/ 	.word	0x0500000f


	//   ....[231]....
        /*03f4*/ 	.word	0x0500000f


	//   ....[232]....
        /*03f8*/ 	.word	0x0500000f


	//   ....[233]....
        /*03fc*/ 	.word	0x0500000f


	//   ....[234]....
        /*0400*/ 	.word	0x0500000f


	//   ....[235]....
        /*0404*/ 	.word	0x0500000f


	//   ....[236]....
        /*0408*/ 	.word	0x0500000f


	//   ....[237]....
        /*040c*/ 	.word	0x0500000f


	//   ....[238]....
        /*0410*/ 	.word	0x0500000f


	//   ....[239]....
        /*0414*/ 	.word	0x0500000f


	//   ....[240]....
        /*0418*/ 	.word	0x0500000f


	//   ....[241]....
        /*041c*/ 	.word	0x0500000f


	//   ....[242]....
        /*0420*/ 	.word	0x0500000f


	//   ....[243]....
        /*0424*/ 	.word	0x0500000f


	//   ....[244]....
        /*0428*/ 	.word	0x0500000f


	//   ....[245]....
        /*042c*/ 	.word	0x0500000f


	//   ....[246]....
        /*0430*/ 	.word	0x0500000f


	//   ....[247]....
        /*0434*/ 	.word	0x0500000f


	//   ....[248]....
        /*0438*/ 	.word	0x0500000f


	//   ....[249]....
        /*043c*/ 	.word	0x0500000f


	//   ....[250]....
        /*0440*/ 	.word	0x0500000f


	//   ....[251]....
        /*0444*/ 	.word	0x0500000f


	//   ....[252]....
        /*0448*/ 	.word	0x0500000f


	//   ....[253]....
        /*044c*/ 	.word	0x0500000f


	//   ....[254]....
        /*0450*/ 	.word	0x0500000f


	//   ....[255]....
        /*0454*/ 	.word	0x0500000f


	//   ....[0]....
        /*0458*/ 	.word	0x0500000f


	//   ....[1]....
        /*045c*/ 	.word	0x0500000f


	//   ....[2]....
        /*0460*/ 	.word	0x0500000f


	//   ....[3]....
        /*0464*/ 	.word	0x0500000f


	//   ....[4]....
        /*0468*/ 	.word	0x0500000f


	//   ....[5]....
        /*046c*/ 	.word	0x0500000f


	//   ....[6]....
        /*0470*/ 	.word	0x0500000f


	//   ....[7]....
        /*0474*/ 	.word	0x0500000f


	//   ....[8]....
        /*0478*/ 	.word	0x0500000f


	//   ....[9]....
        /*047c*/ 	.word	0x0500000f


	//   ....[10]....
        /*0480*/ 	.word	0x0500000f


	//   ....[11]....
        /*0484*/ 	.word	0x0500000f


	//----- nvinfo : EIATTR_COOP_GROUP_INSTR_OFFSETS
	.align		4
.L_424:
        /*0488*/ 	.byte	0x04, 0x28
        /*048a*/ 	.short	(.L_426 - .L_425)


	//   ....[0]....
.L_425:
        /*048c*/ 	.word	0x00000080


	//   ....[1]....
        /*0490*/ 	.word	0x00000090


	//   ....[2]....
        /*0494*/ 	.word	0x000002d0


	//   ....[3]....
        /*0498*/ 	.word	0x00000430


	//   ....[4]....
        /*049c*/ 	.word	0x00000550


	//   ....[5]....
        /*04a0*/ 	.word	0x000006b0


	//   ....[6]....
        /*04a4*/ 	.word	0x00001730


	//   ....[7]....
        /*04a8*/ 	.word	0x000024b0


	//   ....[8]....
        /*04ac*/ 	.word	0x00002a70


	//   ....[9]....
        /*04b0*/ 	.word	0x000034b0


	//   ....[10]....
        /*04b4*/ 	.word	0x00003590


	//   ....[11]....
        /*04b8*/ 	.word	0x00003820


	//   ....[12]....
        /*04bc*/ 	.word	0x00003890


	//   ....[13]....
        /*04c0*/ 	.word	0x00004940


	//   ....[14]....
        /*04c4*/ 	.word	0x00004e80


	//   ....[15]....
        /*04c8*/ 	.word	0x00005560


	//   ....[16]....
        /*04cc*/ 	.word	0x00005660


	//   ....[17]....
        /*04d0*/ 	.word	0x00005a30


	//   ....[18]....
        /*04d4*/ 	.word	0x00005aa0


	//   ....[19]....
        /*04d8*/ 	.word	0x00007630


	//   ....[20]....
        /*04dc*/ 	.word	0x000076b0


	//   ....[21]....
        /*04e0*/ 	.word	0x000079d0


	//   ....[22]....
        /*04e4*/ 	.word	0x00007b90


	//   ....[23]....
        /*04e8*/ 	.word	0x00009070


	//   ....[24]....
        /*04ec*/ 	.word	0x000095a0


	//   ....[25]....
        /*04f0*/ 	.word	0x00009c80


	//   ....[26]....
        /*04f4*/ 	.word	0x00009d80


	//   ....[27]....
        /*04f8*/ 	.word	0x0000a120


	//   ....[28]....
        /*04fc*/ 	.word	0x0000a190


	//   ....[29]....
        /*0500*/ 	.word	0x0000b390


	//   ....[30]....
        /*0504*/ 	.word	0x0000b3a0


	//   ....[31]....
        /*0508*/ 	.word	0x0000b3f0


	//   ....[32]....
        /*050c*/ 	.word	0x0000b400


	//   ....[33]....
        /*0510*/ 	.word	0x0000c980


	//   ....[34]....
        /*0514*/ 	.word	0x0000c9b0


	//   ....[35]....
        /*0518*/ 	.word	0x0000c9d0


	//   ....[36]....
        /*051c*/ 	.word	0x0000c9f0


	//   ....[37]....
        /*0520*/ 	.word	0x0000ca00


	//   ....[38]....
        /*0524*/ 	.word	0x0000ca10


	//   ....[39]....
        /*0528*/ 	.word	0x0000ca20


	//   ....[40]....
        /*052c*/ 	.word	0x0000ca30


	//   ....[41]....
        /*0530*/ 	.word	0x0000ca40


	//   ....[42]....
        /*0534*/ 	.word	0x0000ca50


	//   ....[43]....
        /*0538*/ 	.word	0x0000ca60


	//   ....[44]....
        /*053c*/ 	.word	0x0000ca80


	//   ....[45]....
        /*0540*/ 	.word	0x0000ca90


	//   ....[46]....
        /*0544*/ 	.word	0x0000caa0


	//   ....[47]....
        /*0548*/ 	.word	0x0000cab0


	//   ....[48]....
        /*054c*/ 	.word	0x0000cac0


	//   ....[49]....
        /*0550*/ 	.word	0x0000cad0


	//   ....[50]....
        /*0554*/ 	.word	0x0000cae0


	//   ....[51]....
        /*0558*/ 	.word	0x0000caf0


	//   ....[52]....
        /*055c*/ 	.word	0x0000cb10


	//   ....[53]....
        /*0560*/ 	.word	0x0000cb20


	//   ....[54]....
        /*0564*/ 	.word	0x0000cb30


	//   ....[55]....
        /*0568*/ 	.word	0x0000cb40


	//   ....[56]....
        /*056c*/ 	.word	0x0000cb50


	//   ....[57]....
        /*0570*/ 	.word	0x0000cb60


	//   ....[58]....
        /*0574*/ 	.word	0x0000cb70


	//   ....[59]....
        /*0578*/ 	.word	0x0000cb80


	//   ....[60]....
        /*057c*/ 	.word	0x0000cb90


	//   ....[61]....
        /*0580*/ 	.word	0x0000cba0


	//   ....[62]....
        /*0584*/ 	.word	0x0000cbb0


	//   ....[63]....
        /*0588*/ 	.word	0x0000cbc0


	//   ....[64]....
        /*058c*/ 	.word	0x0000cbd0


	//   ....[65]....
        /*0590*/ 	.word	0x0000cbe0


	//   ....[66]....
        /*0594*/ 	.word	0x0000cbf0


	//   ....[67]....
        /*0598*/ 	.word	0x0000cc00


	//   ....[68]....
        /*059c*/ 	.word	0x0000cc20


	//   ....[69]....
        /*05a0*/ 	.word	0x0000cc40


	//   ....[70]....
        /*05a4*/ 	.word	0x0000cc50


	//   ....[71]....
        /*05a8*/ 	.word	0x0000cc60


	//   ....[72]....
        /*05ac*/ 	.word	0x0000cc70


	//   ....[73]....
        /*05b0*/ 	.word	0x0000cc90


	//   ....[74]....
        /*05b4*/ 	.word	0x0000ccb0


	//   ....[75]....
        /*05b8*/ 	.word	0x0000ccd0


	//   ....[76]....
        /*05bc*/ 	.word	0x0000cce0


	//   ....[77]....
        /*05c0*/ 	.word	0x0000ccf0


	//   ....[78]....
        /*05c4*/ 	.word	0x0000cd10


	//   ....[79]....
        /*05c8*/ 	.word	0x0000cd20


	//   ....[80]....
        /*05cc*/ 	.word	0x0000cd30


	//   ....[81]....
        /*05d0*/ 	.word	0x0000cd40


	//   ....[82]....
        /*05d4*/ 	.word	0x0000cd50


	//   ....[83]....
        /*05d8*/ 	.word	0x0000cd60


	//   ....[84]....
        /*05dc*/ 	.word	0x0000cd70


	//   ....[85]....
        /*05e0*/ 	.word	0x0000cd90


	//   ....[86]....
        /*05e4*/ 	.word	0x0000cda0


	//   ....[87]....
        /*05e8*/ 	.word	0x0000cdb0


	//   ....[88]....
        /*05ec*/ 	.word	0x0000cdd0


	//   ....[89]....
        /*05f0*/ 	.word	0x0000ce00


	//   ....[90]....
        /*05f4*/ 	.word	0x0000ce30


	//   ....[91]....
        /*05f8*/ 	.word	0x0000ce40


	//   ....[92]....
        /*05fc*/ 	.word	0x0000ce50


	//   ....[93]....
        /*0600*/ 	.word	0x0000ce60


	//   ....[94]....
        /*0604*/ 	.word	0x0000ce70


	//   ....[95]....
        /*0608*/ 	.word	0x0000ce90


	//   ....[96]....
        /*060c*/ 	.word	0x0000cea0


	//   ....[97]....
        /*0610*/ 	.word	0x0000ceb0


	//   ....[98]....
        /*0614*/ 	.word	0x0000cec0


	//   ....[99]....
        /*0618*/ 	.word	0x0000ced0


	//   ....[100]....
        /*061c*/ 	.word	0x0000cef0


	//   ....[101]....
        /*0620*/ 	.word	0x0000cf20


	//   ....[102]....
        /*0624*/ 	.word	0x0000cf40


	//   ....[103]....
        /*0628*/ 	.word	0x0000cf70


	//   ....[104]....
        /*062c*/ 	.word	0x0000cfa0


	//   ....[105]....
        /*0630*/ 	.word	0x0000cfc0


	//   ....[106]....
        /*0634*/ 	.word	0x0000cfe0


	//   ....[107]....
        /*0638*/ 	.word	0x0000d010


	//   ....[108]....
        /*063c*/ 	.word	0x0000d040


	//   ....[109]....
        /*0640*/ 	.word	0x0000d050


	//   ....[110]....
        /*0644*/ 	.word	0x0000d060


	//   ....[111]....
        /*0648*/ 	.word	0x0000d070


	//   ....[112]....
        /*064c*/ 	.word	0x0000d080


	//   ....[113]....
        /*0650*/ 	.word	0x0000d090


	//   ....[114]....
        /*0654*/ 	.word	0x0000d0a0


	//   ....[115]....
        /*0658*/ 	.word	0x0000d0b0


	//   ....[116]....
        /*065c*/ 	.word	0x0000d0c0


	//   ....[117]....
        /*0660*/ 	.word	0x0000d0d0


	//   ....[118]....
        /*0664*/ 	.word	0x0000d0e0


	//   ....[119]....
        /*0668*/ 	.word	0x0000d0f0


	//   ....[120]....
        /*066c*/ 	.word	0x0000d100


	//   ....[121]....
        /*0670*/ 	.word	0x0000d110


	//   ....[122]....
        /*0674*/ 	.word	0x0000d120


	//   ....[123]....
        /*0678*/ 	.word	0x0000d130


	//   ....[124]....
        /*067c*/ 	.word	0x0000d140


	//   ....[125]....
        /*0680*/ 	.word	0x0000d150


	//   ....[126]....
        /*0684*/ 	.word	0x0000d160


	//   ....[127]....
        /*0688*/ 	.word	0x0000d170


	//   ....[128]....
        /*068c*/ 	.word	0x0000d180


	//   ....[129]....
        /*0690*/ 	.word	0x0000d190


	//   ....[130]....
        /*0694*/ 	.word	0x0000d1a0


	//   ....[131]....
        /*0698*/ 	.word	0x0000d1b0


	//   ....[132]....
        /*069c*/ 	.word	0x0000d1d0


	//   ....[133]....
        /*06a0*/ 	.word	0x0000d1e0


	//   ....[134]....
        /*06a4*/ 	.word	0x0000d1f0


	//   ....[135]....
        /*06a8*/ 	.word	0x0000d200


	//   ....[136]....
        /*06ac*/ 	.word	0x0000d220


	//   ....[137]....
        /*06b0*/ 	.word	0x0000d250


	//   ....[138]....
        /*06b4*/ 	.word	0x0000d280


	//   ....[139]....
        /*06b8*/ 	.word	0x0000d2b0


	//   ....[140]....
        /*06bc*/ 	.word	0x0000d2e0


	//   ....[141]....
        /*06c0*/ 	.word	0x0000d310


	//   ....[142]....
        /*06c4*/ 	.word	0x0000d340


	//   ....[143]....
        /*06c8*/ 	.word	0x0000d370


	//   ....[144]....
        /*06cc*/ 	.word	0x0000d380


	//   ....[145]....
        /*06d0*/ 	.word	0x0000d3b0


	//   ....[146]....
        /*06d4*/ 	.word	0x0000d3e0


	//   ....[147]....
        /*06d8*/ 	.word	0x0000d410


	//   ....[148]....
        /*06dc*/ 	.word	0x0000d440


	//   ....[149]....
        /*06e0*/ 	.word	0x0000d470


	//   ....[150]....
        /*06e4*/ 	.word	0x0000d4a0


	//   ....[151]....
        /*06e8*/ 	.word	0x0000d4d0


	//   ....[152]....
        /*06ec*/ 	.word	0x0000d500


	//   ....[153]....
        /*06f0*/ 	.word	0x0000d530


	//   ....[154]....
        /*06f4*/ 	.word	0x0000d560


	//   ....[155]....
        /*06f8*/ 	.word	0x0000d590


	//   ....[156]....
        /*06fc*/ 	.word	0x0000d5c0


	//   ....[157]....
        /*0700*/ 	.word	0x0000d5f0


	//   ....[158]....
        /*0704*/ 	.word	0x0000d630


	//   ....[159]....
        /*0708*/ 	.word	0x0000d660


	//   ....[160]....
        /*070c*/ 	.word	0x0000d6a0


	//   ....[161]....
        /*0710*/ 	.word	0x0000dbc0


	//   ....[162]....
        /*0714*/ 	.word	0x0000dc00


	//   ....[163]....
        /*0718*/ 	.word	0x0000dc40


	//   ....[164]....
        /*071c*/ 	.word	0x0000dc80


	//   ....[165]....
        /*0720*/ 	.word	0x0000dce0


	//   ....[166]....
        /*0724*/ 	.word	0x0000dd10


	//   ....[167]....
        /*0728*/ 	.word	0x0000e9c0


	//   ....[168]....
        /*072c*/ 	.word	0x0000e9f0


	//   ....[169]....
        /*0730*/ 	.word	0x0000fb40


	//   ....[170]....
        /*0734*/ 	.word	0x00011280


	//   ....[171]....
        /*0738*/ 	.word	0x000112c0


	//   ....[172]....
        /*073c*/ 	.word	0x00011300


	//   ....[173]....
        /*0740*/ 	.word	0x00011370


	//   ....[174]....
        /*0744*/ 	.word	0x00011390


	//   ....[175]....
        /*0748*/ 	.word	0x000113f0


	//   ....[176]....
        /*074c*/ 	.word	0x00011410


	//   ....[177]....
        /*0750*/ 	.word	0x00011420


	//   ....[178]....
        /*0754*/ 	.word	0x000117b0


	//   ....[179]....
        /*0758*/ 	.word	0x000117d0


	//   ....[180]....
        /*075c*/ 	.word	0x000117e0


	//   ....[181]....
        /*0760*/ 	.word	0x00011820


	//   ....[182]....
        /*0764*/ 	.word	0x00011880


	//   ....[183]....
        /*0768*/ 	.word	0x000118a0


	//   ....[184]....
        /*076c*/ 	.word	0x00011900


	//   ....[185]....
        /*0770*/ 	.word	0x00011920


	//   ....[186]....
        /*0774*/ 	.word	0x00011f00


	//   ....[187]....
        /*0778*/ 	.word	0x00011f30


	//   ....[188]....
        /*077c*/ 	.word	0x00011f60


	//   ....[189]....
        /*0780*/ 	.word	0x00011fb0


	//   ....[190]....
        /*0784*/ 	.word	0x00012030


	//   ....[191]....
        /*0788*/ 	.word	0x00012050


	//   ....[192]....
        /*078c*/ 	.word	0x000120d0


	//   ....[193]....
        /*0790*/ 	.word	0x000120f0


	//   ....[194]....
        /*0794*/ 	.word	0x00012170


	//   ....[195]....
        /*0798*/ 	.word	0x00012190


	//   ....[196]....
        /*079c*/ 	.word	0x00012210


	//   ....[197]....
        /*07a0*/ 	.word	0x00012230


	//   ....[198]....
        /*07a4*/ 	.word	0x000122b0


	//   ....[199]....
        /*07a8*/ 	.word	0x000122d0


	//   ....[200]....
        /*07ac*/ 	.word	0x00012350


	//   ....[201]....
        /*07b0*/ 	.word	0x00012380


	//   ....[202]....
        /*07b4*/ 	.word	0x00012b40


	//   ....[203]....
        /*07b8*/ 	.word	0x00012b60


	//   ....[204]....
        /*07bc*/ 	.word	0x00012b70


	//   ....[205]....
        /*07c0*/ 	.word	0x00012b80


	//   ....[206]....
        /*07c4*/ 	.word	0x00012b90


	//   ....[207]....
        /*07c8*/ 	.word	0x00012ba0


	//   ....[208]....
        /*07cc*/ 	.word	0x00012bc0


	//   ....[209]....
        /*07d0*/ 	.word	0x00012be0


	//   ....[210]....
        /*07d4*/ 	.word	0x00012fb0


	//   ....[211]....
        /*07d8*/ 	.word	0x00012fd0


	//   ....[212]....
        /*07dc*/ 	.word	0x00012ff0


	//   ....[213]....
        /*07e0*/ 	.word	0x00013000


	//   ....[214]....
        /*07e4*/ 	.word	0x00013010


	//   ....[215]....
        /*07e8*/ 	.word	0x00013020


	//   ....[216]....
        /*07ec*/ 	.word	0x00013040


	//   ....[217]....
        /*07f0*/ 	.word	0x00013090


	//   ....[218]....
        /*07f4*/ 	.word	0x000140f0


	//   ....[219]....
        /*07f8*/ 	.word	0x00014770


	//   ....[220]....
        /*07fc*/ 	.word	0x00014850


	//   ....[221]....
        /*0800*/ 	.word	0x00014920


	//   ....[222]....
        /*0804*/ 	.word	0x000149a0


	//   ....[223]....
        /*0808*/ 	.word	0x00014a70


	//   ....[224]....
        /*080c*/ 	.word	0x00014ad0


	//   ....[225]....
        /*0810*/ 	.word	0x00014ba0


	//   ....[226]....
        /*0814*/ 	.word	0x00014c00


	//   ....[227]....
        /*0818*/ 	.word	0x00014cc0


	//   ....[228]....
        /*081c*/ 	.word	0x00014df0


	//   ....[229]....
        /*0820*/ 	.word	0x00014e80


	//   ....[230]....
        /*0824*/ 	.word	0x00014f50


	//   ....[231]....
        /*0828*/ 	.word	0x00014ff0


	//   ....[232]....
        /*082c*/ 	.word	0x00015060


	//   ....[233]....
        /*0830*/ 	.word	0x00015120


	//   ....[234]....
        /*0834*/ 	.word	0x00015190


	//   ....[235]....
        /*0838*/ 	.word	0x00015250


	//   ....[236]....
        /*083c*/ 	.word	0x000152e0


	//   ....[237]....
        /*0840*/ 	.word	0x00015340


	//   ....[238]....
        /*0844*/ 	.word	0x000153f0


	//   ....[239]....
        /*0848*/ 	.word	0x000154b0


	//   ....[240]....
        /*084c*/ 	.word	0x00015530


	//   ....[241]....
        /*0850*/ 	.word	0x00015600


	//   ....[242]....
        /*0854*/ 	.word	0x00015670


	//   ....[243]....
        /*0858*/ 	.word	0x00015750


	//   ....[244]....
        /*085c*/ 	.word	0x000157c0


	//   ....[245]....
        /*0860*/ 	.word	0x000158a0


	//   ....[246]....
        /*0864*/ 	.word	0x00015910


	//   ....[247]....
        /*0868*/ 	.word	0x000159f0


	//   ....[248]....
        /*086c*/ 	.word	0x00015a60


	//   ....[249]....
        /*0870*/ 	.word	0x00015b30


	//   ....[250]....
        /*0874*/ 	.word	0x00015bb0


	//   ....[251]....
        /*0878*/ 	.word	0x00015c60


	//   ....[252]....
        /*087c*/ 	.word	0x00015d90


	//   ....[253]....
        /*0880*/ 	.word	0x00015e30


	//   ....[254]....
        /*0884*/ 	.word	0x00015e90


	//   ....[255]....
        /*0888*/ 	.word	0x00015f40


	//   ....[0]....
        /*088c*/ 	.word	0x00015fd0


	//   ....[1]....
        /*0890*/ 	.word	0x00016070


	//   ....[2]....
        /*0894*/ 	.word	0x000160f0


	//   ....[3]....
        /*0898*/ 	.word	0x00016190


	//   ....[4]....
        /*089c*/ 	.word	0x00016270


	//   ....[5]....
        /*08a0*/ 	.word	0x00016310


	//   ....[6]....
        /*08a4*/ 	.word	0x00016380


	//   ....[7]....
        /*08a8*/ 	.word	0x00016440


	//   ....[8]....
        /*08ac*/ 	.word	0x000164a0


	//   ....[9]....
        /*08b0*/ 	.word	0x00016550


	//   ....[10]....
        /*08b4*/ 	.word	0x000165e0


	//   ....[11]....
        /*08b8*/ 	.word	0x00016680


	//----- nvinfo : EIATTR_REG_RECONFIG
	.align		4
.L_426:
        /*08bc*/ 	.byte	0x01, 0x54
	.zero		2


	//----- nvinfo : EIATTR_SYSCALL_OFFSETS
	.align		4
        /*08c0*/ 	.byte	0x04, 0x46
        /*08c2*/ 	.short	(.L_428 - .L_427)


	//   ....[0]....
.L_427:
        /*08c4*/ 	.word	0x000018f0


	//   ....[1]....
        /*08c8*/ 	.word	0x00010710


	//   ....[2]....
        /*08cc*/ 	.word	0x00010850


	//   ....[3]....
        /*08d0*/ 	.word	0x00010990


	//   ....[4]....
        /*08d4*/ 	.word	0x00010ab0


	//   ....[5]....
        /*08d8*/ 	.word	0x00011c30


	//----- nvinfo : EIATTR_MBARRIER_INSTR_OFFSETS
	.align		4
.L_428:
        /*08dc*/ 	.byte	0x04, 0x39
        /*08de*/ 	.short	(.L_430 - .L_429)


	//   ....[0]....
.L_429:
        /*08e0*/ 	.word	0x00000180
        /*08e4*/ 	.word	0x000000ff
        /*08e8*/ 	.word	0x00020800
        /*08ec*/ 	.short	0x0100
        /*08ee*/ 	.byte	0x08
	.zero		1


	//   ....[1]....
        /*08f0*/ 	.word	0x00000190
        /*08f4*/ 	.word	0x000000ff
        /*08f8*/ 	.word	0x00020820
        /*08fc*/ 	.short	0x0100
        /*08fe*/ 	.byte	0x08
	.zero		1


	//   ....[2]....
        /*0900*/ 	.word	0x00000280
        /*0904*/ 	.word	0x000000ff
        /*0908*/ 	.word	0x00020830
        /*090c*/ 	.short	0x0100
        /*090e*/ 	.byte	0x08
	.zero		1


	//   ....[3]....
        /*0910*/ 	.word	0x00000290
        /*0914*/ 	.word	0x000000ff
        /*0918*/ 	.word	0x00020840
        /*091c*/ 	.short	0x0100
        /*091e*/ 	.byte	0x08
	.zero		1


	//   ....[4]....
        /*0920*/ 	.word	0x000002a0
        /*0924*/ 	.word	0x000000ff
        /*0928*/ 	.word	0x00020838
        /*092c*/ 	.short	0x0100
        /*092e*/ 	.byte	0x08
	.zero		1


	//   ....[5]....
        /*0930*/ 	.word	0x000002b0
        /*0934*/ 	.word	0x000000ff
        /*0938*/ 	.word	0x00020848
        /*093c*/ 	.short	0x0100
        /*093e*/ 	.byte	0x08
	.zero		1


	//   ....[6]....
        /*0940*/ 	.word	0x000003e0
        /*0944*/ 	.word	0x000000ff
        /*0948*/ 	.word	0x00020850
        /*094c*/ 	.short	0x0100
        /*094e*/ 	.byte	0x08
	.zero		1


	//   ....[7]....
        /*0950*/ 	.word	0x000003f0
        /*0954*/ 	.word	0x000000ff
        /*0958*/ 	.word	0x00020860
        /*095c*/ 	.short	0x0100
        /*095e*/ 	.byte	0x08
	.zero		1


	//   ....[8]....
        /*0960*/ 	.word	0x00000400
        /*0964*/ 	.word	0x000000ff
        /*0968*/ 	.word	0x00020858
        /*096c*/ 	.short	0x0100
        /*096e*/ 	.byte	0x08
	.zero		1


	//   ....[9]....
        /*0970*/ 	.word	0x00000410
        /*0974*/ 	.word	0x000000ff
        /*0978*/ 	.word	0x00020868
        /*097c*/ 	.short	0x0100
        /*097e*/ 	.byte	0x08
	.zero		1


	//   ....[10]....
        /*0980*/ 	.word	0x00000500
        /*0984*/ 	.word	0x000000ff
        /*0988*/ 	.word	0x00020870
        /*098c*/ 	.short	0x0100
        /*098e*/ 	.byte	0x06
	.zero		1


	//   ....[11]....
        /*0990*/ 	.word	0x00000510
        /*0994*/ 	.word	0x000000ff
        /*0998*/ 	.word	0x00020880
        /*099c*/ 	.short	0x0100
        /*099e*/ 	.byte	0x06
	.zero		1


	//   ....[12]....
        /*09a0*/ 	.word	0x00000520
        /*09a4*/ 	.word	0x000000ff
        /*09a8*/ 	.word	0x00020878
        /*09ac*/ 	.short	0x0100
        /*09ae*/ 	.byte	0x06
	.zero		1


	//   ....[13]....
        /*09b0*/ 	.word	0x00000530
        /*09b4*/ 	.word	0x000000ff
        /*09b8*/ 	.word	0x00020888
        /*09bc*/ 	.short	0x0100
        /*09be*/ 	.byte	0x06
	.zero		1


	//   ....[14]....
        /*09c0*/ 	.word	0x00000660
        /*09c4*/ 	.word	0x000000ff
        /*09c8*/ 	.word	0x00020890
        /*09cc*/ 	.short	0x0100
        /*09ce*/ 	.byte	0x08
	.zero		1


	//   ....[15]....
        /*09d0*/ 	.word	0x00000670
        /*09d4*/ 	.word	0x000000ff
        /*09d8*/ 	.word	0x000208a0
        /*09dc*/ 	.short	0x0100
        /*09de*/ 	.byte	0x08
	.zero		1


	//   ....[16]....
        /*09e0*/ 	.word	0x00000680
        /*09e4*/ 	.word	0x000000ff
        /*09e8*/ 	.word	0x00020898
        /*09ec*/ 	.short	0x0100
        /*09ee*/ 	.byte	0x08
	.zero		1


	//   ....[17]....
        /*09f0*/ 	.word	0x00000690
        /*09f4*/ 	.word	0x000000ff
        /*09f8*/ 	.word	0x000208a8
        /*09fc*/ 	.short	0x0100
        /*09fe*/ 	.byte	0x08
	.zero		1


	//   ....[18]....
        /*0a00*/ 	.word	0x000007d0
        /*0a04*/ 	.word	0x000000ff
        /*0a08*/ 	.word	0x000208b0
        /*0a0c*/ 	.short	0x0100
        /*0a0e*/ 	.byte	0x08
	.zero		1


	//   ....[19]....
        /*0a10*/ 	.word	0x000007e0
        /*0a14*/ 	.word	0x000000ff
        /*0a18*/ 	.word	0x000208c0
        /*0a1c*/ 	.short	0x0100
        /*0a1e*/ 	.byte	0x08
	.zero		1


	//   ....[20]....
        /*0a20*/ 	.word	0x000007f0
        /*0a24*/ 	.word	0x000000ff
        /*0a28*/ 	.word	0x000208b8
        /*0a2c*/ 	.short	0x0100
        /*0a2e*/ 	.byte	0x08
	.zero		1


	//   ....[21]....
        /*0a30*/ 	.word	0x00000800
        /*0a34*/ 	.word	0x000000ff
        /*0a38*/ 	.word	0x000208c8
        /*0a3c*/ 	.short	0x0100
        /*0a3e*/ 	.byte	0x08
	.zero		1


	//   ....[22]....
        /*0a40*/ 	.word	0x00001bc0
        /*0a44*/ 	.word	0x000000ff
        /*0a48*/ 	.word	0x00020800
        /*0a4c*/ 	.short	0x010a
        /*0a4e*/ 	.byte	0x29
	.zero		1


	//   ....[23]....
        /*0a50*/ 	.word	0x00001c90
        /*0a54*/ 	.word	0x000000ff
        /*0a58*/ 	.word	0x00020830
        /*0a5c*/ 	.short	0x010a
        /*0a5e*/ 	.byte	0x29
	.zero		1


	//   ....[24]....
        /*0a60*/ 	.word	0x00001cd0
        /*0a64*/ 	.word	0x000000ff
        /*0a68*/ 	.word	0x00020830
        /*0a6c*/ 	.short	0x010a
        /*0a6e*/ 	.byte	0x29
	.zero		1


	//   ....[25]....
        /*0a70*/ 	.word	0x00002690
        /*0a74*/ 	.word	0x000000ff
        /*0a78*/ 	.word	0x00000000
        /*0a7c*/ 	.short	0x0101
        /*0a7e*/ 	.byte	0x06
	.zero		1


	//   ....[26]....
        /*0a80*/ 	.word	0x00003ea0
        /*0a84*/ 	.word	0x000000ff
        /*0a88*/ 	.word	0x00020850
        /*0a8c*/ 	.short	0x010a
        /*0a8e*/ 	.byte	0x29
	.zero		1


	//   ....[27]....
        /*0a90*/ 	.word	0x00003ee0
        /*0a94*/ 	.word	0x000000ff
        /*0a98*/ 	.word	0x00020850
        /*0a9c*/ 	.short	0x010a
        /*0a9e*/ 	.byte	0x29
	.zero		1


	//   ....[28]....
        /*0aa0*/ 	.word	0x000040d0
        /*0aa4*/ 	.word	0x000000ff
        /*0aa8*/ 	.word	0x00000000
        /*0aac*/ 	.short	0x0101
        /*0aae*/ 	.byte	0x0a
	.zero		1


	//   ....[29]....
        /*0ab0*/ 	.word	0x00004440
        /*0ab4*/ 	.word	0x000000ff
        /*0ab8*/ 	.word	0x00020830
        /*0abc*/ 	.short	0x010a
        /*0abe*/ 	.byte	0x37
	.zero		1


	//   ....[30]....
        /*0ac0*/ 	.word	0x00004480
        /*0ac4*/ 	.word	0x000000ff
        /*0ac8*/ 	.word	0x00020830
        /*0acc*/ 	.short	0x010a
        /*0ace*/ 	.byte	0x37
	.zero		1


	//   ....[31]....
        /*0ad0*/ 	.word	0x00004ad0
        /*0ad4*/ 	.word	0x000000ff
        /*0ad8*/ 	.word	0x00000000
        /*0adc*/ 	.short	0x0101
        /*0ade*/ 	.byte	0x06
	.zero		1


	//   ....[32]....
        /*0ae0*/ 	.word	0x00006910
        /*0ae4*/ 	.word	0x000000ff
        /*0ae8*/ 	.word	0x00020850
        /*0aec*/ 	.short	0x010a
        /*0aee*/ 	.byte	0x37
	.zero		1


	//   ....[33]....
        /*0af0*/ 	.word	0x00006950
        /*0af4*/ 	.word	0x000000ff
        /*0af8*/ 	.word	0x00020850
        /*0afc*/ 	.short	0x010a
        /*0afe*/ 	.byte	0x37
	.zero		1


	//   ....[34]....
        /*0b00*/ 	.word	0x00006ac0
        /*0b04*/ 	.word	0x000000ff
        /*0b08*/ 	.word	0x00000000
        /*0b0c*/ 	.short	0x0101
        /*0b0e*/ 	.byte	0x37
	.zero		1


	//   ....[35]....
        /*0b10*/ 	.word	0x00006ec0
        /*0b14*/ 	.word	0x000000ff
        /*0b18*/ 	.word	0x00020830
        /*0b1c*/ 	.short	0x010a
        /*0b1e*/ 	.byte	0x35
	.zero		1


	//   ....[36]....
        /*0b20*/ 	.word	0x00006f00
        /*0b24*/ 	.word	0x000000ff
        /*0b28*/ 	.word	0x00020830
        /*0b2c*/ 	.short	0x010a
        /*0b2e*/ 	.byte	0x35
	.zero		1


	//   ....[37]....
        /*0b30*/ 	.word	0x00007440
        /*0b34*/ 	.word	0x000000ff
        /*0b38*/ 	.word	0x00000000
        /*0b3c*/ 	.short	0x0101
        /*0b3e*/ 	.byte	0x06
	.zero		1


	//   ....[38]....
        /*0b40*/ 	.word	0x00008880
        /*0b44*/ 	.word	0x000000ff
        /*0b48*/ 	.word	0x00020850
        /*0b4c*/ 	.short	0x010a
        /*0b4e*/ 	.byte	0x35
	.zero		1


	//   ....[39]....
        /*0b50*/ 	.word	0x000088c0
        /*0b54*/ 	.word	0x000000ff
        /*0b58*/ 	.word	0x00020850
        /*0b5c*/ 	.short	0x010a
        /*0b5e*/ 	.byte	0x35
	.zero		1


	//   ....[40]....
        /*0b60*/ 	.word	0x00008a10
        /*0b64*/ 	.word	0x000000ff
        /*0b68*/ 	.word	0x00000000
        /*0b6c*/ 	.short	0x0101
        /*0b6e*/ 	.byte	0x35
	.zero		1


	//   ....[41]....
        /*0b70*/ 	.word	0x00008b80
        /*0b74*/ 	.word	0x000000ff
        /*0b78*/ 	.word	0x00020830
        /*0b7c*/ 	.short	0x010a
        /*0b7e*/ 	.byte	0x39
	.zero		1


	//   ....[42]....
        /*0b80*/ 	.word	0x00008bc0
        /*0b84*/ 	.word	0x000000ff
        /*0b88*/ 	.word	0x00020830
        /*0b8c*/ 	.short	0x010a
        /*0b8e*/ 	.byte	0x39
	.zero		1


	//   ....[43]....
        /*0b90*/ 	.word	0x000091f0
        /*0b94*/ 	.word	0x000000ff
        /*0b98*/ 	.word	0x00000000
        /*0b9c*/ 	.short	0x0101
        /*0b9e*/ 	.byte	0x06
	.zero		1


	//   ....[44]....
        /*0ba0*/ 	.word	0x0000b030
        /*0ba4*/ 	.word	0x000000ff
        /*0ba8*/ 	.word	0x00020850
        /*0bac*/ 	.short	0x010a
        /*0bae*/ 	.byte	0x39
	.zero		1


	//   ....[45]....
        /*0bb0*/ 	.word	0x0000b070
        /*0bb4*/ 	.word	0x000000ff
        /*0bb8*/ 	.word	0x00020850
        /*0bbc*/ 	.short	0x010a
        /*0bbe*/ 	.byte	0x39
	.zero		1


	//   ....[46]....
        /*0bc0*/ 	.word	0x0000b1e0
        /*0bc4*/ 	.word	0x000000ff
        /*0bc8*/ 	.word	0x00000000
        /*0bcc*/ 	.short	0x0101
        /*0bce*/ 	.byte	0x39
	.zero		1


	//   ....[47]....
        /*0bd0*/ 	.word	0x0000dcc0
        /*0bd4*/ 	.word	0x000000ff
        /*0bd8*/ 	.word	0x00000000
        /*0bdc*/ 	.short	0x0101
        /*0bde*/ 	.byte	0x04
	.zero		1


	//   ....[48]....
        /*0be0*/ 	.word	0x00011040
        /*0be4*/ 	.word	0x000000ff
        /*0be8*/ 	.word	0x00020880
        /*0bec*/ 	.short	0x010a
        /*0bee*/ 	.byte	0x2e
	.zero		1


	//   ....[49]....
        /*0bf0*/ 	.word	0x00011520
        /*0bf4*/ 	.word	0x000000ff
        /*0bf8*/ 	.word	0x00020870
        /*0bfc*/ 	.short	0x0107
        /*0bfe*/ 	.byte	0x2e
	.zero		1


	//   ....[50]....
        /*0c00*/ 	.word	0x000115b0
        /*0c04*/ 	.word	0x000000ff
        /*0c08*/ 	.word	0x00020870
        /*0c0c*/ 	.short	0x0101
        /*0c0e*/ 	.byte	0x2e
	.zero		1


	//   ....[51]....
        /*0c10*/ 	.word	0x000115e0
        /*0c14*/ 	.word	0x000000ff
        /*0c18*/ 	.word	0x00020840
        /*0c1c*/ 	.short	0x010a
        /*0c1e*/ 	.byte	0x2e
	.zero		1


	//   ....[52]....
        /*0c20*/ 	.word	0x000119d0
        /*0c24*/ 	.word	0x000000ff
        /*0c28*/ 	.word	0x00020830
        /*0c2c*/ 	.short	0x0107
        /*0c2e*/ 	.byte	0x2e
	.zero		1


	//   ....[53]....
        /*0c30*/ 	.word	0x00011a60
        /*0c34*/ 	.word	0x000000ff
        /*0c38*/ 	.word	0x00020830
        /*0c3c*/ 	.short	0x0101
        /*0c3e*/ 	.byte	0x2e
	.zero		1


	//   ....[54]....
        /*0c40*/ 	.word	0x00012460
        /*0c44*/ 	.word	0x000000ff
        /*0c48*/ 	.word	0x00020800
        /*0c4c*/ 	.short	0x0107
        /*0c4e*/ 	.byte	0x2e
	.zero		1


	//   ....[55]....
        /*0c50*/ 	.word	0x000124b0
        /*0c54*/ 	.word	0x000000ff
        /*0c58*/ 	.word	0x00020800
        /*0c5c*/ 	.short	0x0101
        /*0c5e*/ 	.byte	0x2e
	.zero		1


	//   ....[56]....
        /*0c60*/ 	.word	0x000124e0
        /*0c64*/ 	.word	0x000000ff
        /*0c68*/ 	.word	0x00020820
        /*0c6c*/ 	.short	0x010a
        /*0c6e*/ 	.byte	0x2e
	.zero		1


	//   ....[57]....
        /*0c70*/ 	.word	0x00012910
        /*0c74*/ 	.word	0x00000004
        /*0c78*/ 	.word	0x00020880
        /*0c7c*/ 	.short	0x010a
        /*0c7e*/ 	.byte	0x3f
	.zero		1


	//   ....[58]....
        /*0c80*/ 	.word	0x00012d10
        /*0c84*/ 	.word	0x00000004
        /*0c88*/ 	.word	0x00020870
        /*0c8c*/ 	.short	0x0107
        /*0c8e*/ 	.byte	0x3f
	.zero		1


	//   ....[59]....
        /*0c90*/ 	.word	0x00012da0
        /*0c94*/ 	.word	0x00000004
        /*0c98*/ 	.word	0x00020870
        /*0c9c*/ 	.short	0x0101
        /*0c9e*/ 	.byte	0x3f
	.zero		1


	//   ....[60]....
        /*0ca0*/ 	.word	0x00012dd0
        /*0ca4*/ 	.word	0x00000004
        /*0ca8*/ 	.word	0x00020840
        /*0cac*/ 	.short	0x010a
        /*0cae*/ 	.byte	0x3f
	.zero		1


	//   ....[61]....
        /*0cb0*/ 	.word	0x00013190
        /*0cb4*/ 	.word	0x00000004
        /*0cb8*/ 	.word	0x00020830
        /*0cbc*/ 	.short	0x0107
        /*0cbe*/ 	.byte	0x3f
	.zero		1


	//   ....[62]....
        /*0cc0*/ 	.word	0x00013230
        /*0cc4*/ 	.word	0x00000004
        /*0cc8*/ 	.word	0x00020830
        /*0ccc*/ 	.short	0x0101
        /*0cce*/ 	.byte	0x3f
	.zero		1


	//   ....[63]....
        /*0cd0*/ 	.word	0x000132b0
        /*0cd4*/ 	.word	0x00000002
        /*0cd8*/ 	.word	0x00020870
        /*0cdc*/ 	.short	0x010a
        /*0cde*/ 	.byte	0x3f
	.zero		1


	//   ....[64]....
        /*0ce0*/ 	.word	0x00013340
        /*0ce4*/ 	.word	0x00000002
        /*0ce8*/ 	.word	0x00020860
        /*0cec*/ 	.short	0x010a
        /*0cee*/ 	.byte	0x3f
	.zero		1


	//   ....[65]....
        /*0cf0*/ 	.word	0x00013860
        /*0cf4*/ 	.word	0x00000002
        /*0cf8*/ 	.word	0x00020850
        /*0cfc*/ 	.short	0x0101
        /*0cfe*/ 	.byte	0x3f
	.zero		1


	//   ....[66]....
        /*0d00*/ 	.word	0x00013900
        /*0d04*/ 	.word	0x00000002
        /*0d08*/ 	.word	0x00000000
        /*0d0c*/ 	.short	0x0101
        /*0d0e*/ 	.byte	0x3f
	.zero		1


	//   ....[67]....
        /*0d10*/ 	.word	0x000139d0
        /*0d14*/ 	.word	0x00000003
        /*0d18*/ 	.word	0x00020870
        /*0d1c*/ 	.short	0x010a
        /*0d1e*/ 	.byte	0x3f
	.zero		1


	//   ....[68]....
        /*0d20*/ 	.word	0x00013a70
        /*0d24*/ 	.word	0x00000003
        /*0d28*/ 	.word	0x00020860
        /*0d2c*/ 	.short	0x010a
        /*0d2e*/ 	.byte	0x3f
	.zero		1


	//   ....[69]....
        /*0d30*/ 	.word	0x00013f80
        /*0d34*/ 	.word	0x00000003
        /*0d38*/ 	.word	0x00020850
        /*0d3c*/ 	.short	0x0101
        /*0d3e*/ 	.byte	0x3f
	.zero		1


	//   ....[70]....
        /*0d40*/ 	.word	0x00014030
        /*0d44*/ 	.word	0x00000003
        /*0d48*/ 	.word	0x00000000
        /*0d4c*/ 	.short	0x0101
        /*0d4e*/ 	.byte	0x3f
	.zero		1


	//   ....[71]....
        /*0d50*/ 	.word	0x000140a0
        /*0d54*/ 	.word	0x00000007
        /*0d58*/ 	.word	0x00020820
        /*0d5c*/ 	.short	0x010a
        /*0d5e*/ 	.byte	0x3f
	.zero		1


	//   ....[72]....
        /*0d60*/ 	.word	0x000141c0
        /*0d64*/ 	.word	0x00000005
        /*0d68*/ 	.word	0x00020840
        /*0d6c*/ 	.short	0x010a
        /*0d6e*/ 	.byte	0x3f
	.zero		1


	//   ....[73]....
        /*0d70*/ 	.word	0x00014260
        /*0d74*/ 	.word	0x00000007
        /*0d78*/ 	.word	0x00020840
        /*0d7c*/ 	.short	0x010a
        /*0d7e*/ 	.byte	0x3f
	.zero		1


	//   ....[74]....
        /*0d80*/ 	.word	0x000142a0
        /*0d84*/ 	.word	0x00000005
        /*0d88*/ 	.word	0x00020860
        /*0d8c*/ 	.short	0x010a
        /*0d8e*/ 	.byte	0x3f
	.zero		1


	//   ....[75]....
        /*0d90*/ 	.word	0x000142e0
        /*0d94*/ 	.word	0x00000007
        /*0d98*/ 	.word	0x00020860
        /*0d9c*/ 	.short	0x010a
        /*0d9e*/ 	.byte	0x3f
	.zero		1


	//   ....[76]....
        /*0da0*/ 	.word	0x00014320
        /*0da4*/ 	.word	0x00000005
        /*0da8*/ 	.word	0x00020880
        /*0dac*/ 	.short	0x010a
        /*0dae*/ 	.byte	0x3f
	.zero		1


	//   ....[77]....
        /*0db0*/ 	.word	0x00014360
        /*0db4*/ 	.word	0x00000007
        /*0db8*/ 	.word	0x00020880
        /*0dbc*/ 	.short	0x010a
        /*0dbe*/ 	.byte	0x3f
	.zero		1


	//   ....[78]....
        /*0dc0*/ 	.word	0x000143d0
        /*0dc4*/ 	.word	0x00000004
        /*0dc8*/ 	.word	0x00020800
        /*0dcc*/ 	.short	0x010a
        /*0dce*/ 	.byte	0x3f
	.zero		1


	//   ....[79]....
        /*0dd0*/ 	.word	0x00014430
        /*0dd4*/ 	.word	0x00000004
        /*0dd8*/ 	.word	0x00020830
        /*0ddc*/ 	.short	0x010a
        /*0dde*/ 	.byte	0x3f
	.zero		1


	//   ....[80]....
        /*0de0*/ 	.word	0x00014490
        /*0de4*/ 	.word	0x0000000a
        /*0de8*/ 	.word	0x00020850
        /*0dec*/ 	.short	0x010a
        /*0dee*/ 	.byte	0x3f
	.zero		1


	//   ....[81]....
        /*0df0*/ 	.word	0x000144f0
        /*0df4*/ 	.word	0x0000000d
        /*0df8*/ 	.word	0x00020830
        /*0dfc*/ 	.short	0x010a
        /*0dfe*/ 	.byte	0x3f
	.zero		1


	//   ....[82]....
        /*0e00*/ 	.word	0x00014550
        /*0e04*/ 	.word	0x0000000b
        /*0e08*/ 	.word	0x00020850
        /*0e0c*/ 	.short	0x010a
        /*0e0e*/ 	.byte	0x3f
	.zero		1


	//   ....[83]....
        /*0e10*/ 	.word	0x000145b0
        /*0e14*/ 	.word	0x00000006
        /*0e18*/ 	.word	0x00020830
        /*0e1c*/ 	.short	0x010a
        /*0e1e*/ 	.byte	0x3f
	.zero		1


	//   ....[84]....
        /*0e20*/ 	.word	0x00014610
        /*0e24*/ 	.word	0x0000000c
        /*0e28*/ 	.word	0x00020850
        /*0e2c*/ 	.short	0x010a
        /*0e2e*/ 	.byte	0x3f
	.zero		1


	//   ....[85]....
        /*0e30*/ 	.word	0x00014670
        /*0e34*/ 	.word	0x0000000e
        /*0e38*/ 	.word	0x00020830
        /*0e3c*/ 	.short	0x010a
        /*0e3e*/ 	.byte	0x3f
	.zero		1


	//   ....[86]....
        /*0e40*/ 	.word	0x000146d0
        /*0e44*/ 	.word	0x0000000c
        /*0e48*/ 	.word	0x00020850
        /*0e4c*/ 	.short	0x010a
        /*0e4e*/ 	.byte	0x3f
	.zero		1


	//   ....[87]....
        /*0e50*/ 	.word	0x000147a0
        /*0e54*/ 	.word	0x00000013
        /*0e58*/ 	.word	0x00020880
        /*0e5c*/ 	.short	0x010a
        /*0e5e*/ 	.byte	0x3f
	.zero		1


	//   ....[88]....
        /*0e60*/ 	.word	0x00014d40
        /*0e64*/ 	.word	0x00000013
        /*0e68*/ 	.word	0x00020840
        /*0e6c*/ 	.short	0x010a
        /*0e6e*/ 	.byte	0x3f
	.zero		1


	//   ....[89]....
        /*0e70*/ 	.word	0x00015c90
        /*0e74*/ 	.word	0x00000013
        /*0e78*/ 	.word	0x00020820
        /*0e7c*/ 	.short	0x010a
        /*0e7e*/ 	.byte	0x3f
	.zero		1


	//   ....[90]....
        /*0e80*/ 	.word	0x00015ce0
        /*0e84*/ 	.word	0x00000004
        /*0e88*/ 	.word	0x00020880
        /*0e8c*/ 	.short	0x010a
        /*0e8e*/ 	.byte	0x3f
	.zero		1


	//   ....[91]....
        /*0e90*/ 	.word	0x000161c0
        /*0e94*/ 	.word	0x00000004
        /*0e98*/ 	.word	0x00020840
        /*0e9c*/ 	.short	0x010a
        /*0e9e*/ 	.byte	0x3f
	.zero		1


	//   ....[92]....
        /*0ea0*/ 	.word	0x000166b0
        /*0ea4*/ 	.word	0x00000002
        /*0ea8*/ 	.word	0x00020870
        /*0eac*/ 	.short	0x010a
        /*0eae*/ 	.byte	0x3f
	.zero		1


	//   ....[93]....
        /*0eb0*/ 	.word	0x00016700
        /*0eb4*/ 	.word	0x00000002
        /*0eb8*/ 	.word	0x00020860
        /*0ebc*/ 	.short	0x010a
        /*0ebe*/ 	.byte	0x3f
	.zero		1


	//   ....[94]....
        /*0ec0*/ 	.word	0x00016750
        /*0ec4*/ 	.word	0x00000003
        /*0ec8*/ 	.word	0x00020870
        /*0ecc*/ 	.short	0x010a
        /*0ece*/ 	.byte	0x3f
	.zero		1


	//   ....[95]....
        /*0ed0*/ 	.word	0x000167a0
        /*0ed4*/ 	.word	0x00000003
        /*0ed8*/ 	.word	0x00020860
        /*0edc*/ 	.short	0x010a
        /*0ede*/ 	.byte	0x3f
	.zero		1


	//   ....[96]....
        /*0ee0*/ 	.word	0x000167f0
        /*0ee4*/ 	.word	0x00000007
        /*0ee8*/ 	.word	0x00020820
        /*0eec*/ 	.short	0x010a
        /*0eee*/ 	.byte	0x3f
	.zero		1


	//   ....[97]....
        /*0ef0*/ 	.word	0x00016840
        /*0ef4*/ 	.word	0x00000005
        /*0ef8*/ 	.word	0x00020840
        /*0efc*/ 	.short	0x010a
        /*0efe*/ 	.byte	0x3f
	.zero		1


	//   ....[98]....
        /*0f00*/ 	.word	0x00016890
        /*0f04*/ 	.word	0x00000007
        /*0f08*/ 	.word	0x00020840
        /*0f0c*/ 	.short	0x010a
        /*0f0e*/ 	.byte	0x3f
	.zero		1


	//   ....[99]....
        /*0f10*/ 	.word	0x000168e0
        /*0f14*/ 	.word	0x00000005
        /*0f18*/ 	.word	0x00020860
        /*0f1c*/ 	.short	0x010a
        /*0f1e*/ 	.byte	0x3f
	.zero		1


	//   ....[100]....
        /*0f20*/ 	.word	0x00016930
        /*0f24*/ 	.word	0x00000007
        /*0f28*/ 	.word	0x00020860
        /*0f2c*/ 	.short	0x010a
        /*0f2e*/ 	.byte	0x3f
	.zero		1


	//   ....[101]....
        /*0f30*/ 	.word	0x00016980
        /*0f34*/ 	.word	0x00000005
        /*0f38*/ 	.word	0x00020880
        /*0f3c*/ 	.short	0x010a
        /*0f3e*/ 	.byte	0x3f
	.zero		1


	//----- nvinfo : EIATTR_NUM_MBARRIERS
	.align		4
.L_430:
        /*0f40*/ 	.byte	0x03, 0x38
        /*0f42*/ 	.short	0x0016


	//----- nvinfo : EIATTR_EXIT_INSTR_OFFSETS
	.align		4
        /*0f44*/ 	.byte	0x04, 0x1c
        /*0f46*/ 	.short	(.L_432 - .L_431)


	//   ....[0]....
.L_431:
        /*0f48*/ 	.word	0x000143b0


	//----- nvinfo : EIATTR_MAX_THREADS
	.align		4
.L_432:
        /*0f4c*/ 	.byte	0x04, 0x05
        /*0f4e*/ 	.short	(.L_434 - .L_433)
.L_433:
        /*0f50*/ 	.word	0x00000180
        /*0f54*/ 	.word	0x00000001
        /*0f58*/ 	.word	0x00000001


	//----- nvinfo : EIATTR_CRS_STACK_SIZE
	.align		4
.L_434:
        /*0f5c*/ 	.byte	0x04, 0x1e
        /*0f5e*/ 	.short	(.L_436 - .L_435)
.L_435:
        /*0f60*/ 	.word	0x00000000


	//----- nvinfo : EIATTR_CBANK_PARAM_SIZE
	.align		4
.L_436:
        /*0f64*/ 	.byte	0x03, 0x19
        /*0f66*/ 	.short	0x0a70


	//----- nvinfo : EIATTR_PARAM_CBANK
	.align		4
        /*0f68*/ 	.byte	0x04, 0x0a
        /*0f6a*/ 	.short	(.L_438 - .L_437)
	.align		4
.L_437:
        /*0f6c*/ 	.word	index@(.nv.constant0._ZN7cutlass13device_kernelIN5flash11enable_sm90INS1_16FlashAttnFwdSm90INS1_25CollectiveMainloopFwdSm90ILi2EN4cute5tupleIJNS5_1CILi1EEES8_S8_EEENS6_IJNS7_ILi128EEENS7_ILi64EEENS7_ILi256EEEEEELi256ENS_12float_e4m3_tEfNS_4arch4Sm90ELb0ELb1ELb1ELb0ELb1ELb0ELb0ELb1ELb0ELb1ELb1ELb0EEENS1_21CollectiveEpilogueFwdINS6_IJSA_SC_SB_EEES9_NS_10bfloat16_tESG_Li256ELb0ELb1ELb1ELb1EEENS1_19SingleTileSchedulerILb0ELb1ELb1ELi128EEEEEEEEEvNT_6ParamsE)
        /*0f70*/ 	.short	0x0210
        /*0f72*/ 	.short	0x0a70


	//----- nvinfo : EIATTR_SW_WAR
	.align		4
.L_438:
        /*0f74*/ 	.byte	0x04, 0x36
        /*0f76*/ 	.short	(.L_440 - .L_439)
.L_439:
        /*0f78*/ 	.word	0x00000008
.L_440:


//--------------------- .nv.info._ZN7cutlass13device_kernelIN5flash11enable_sm90INS1_16FlashAttnFwdSm90INS1_25CollectiveMainloopFwdSm90ILi2EN4cute5tupleIJNS5_1CILi1EEES8_S8_EEENS6_IJNS7_ILi128EEENS7_ILi64EEENS7_ILi256EEEEEELi256ENS_12float_e4m3_tEfNS_4arch4Sm90ELb0ELb1ELb1ELb1ELb1ELb0ELb0ELb1ELb0ELb1ELb1ELb0EEENS1_21CollectiveEpilogueFwdINS6_IJSA_SC_SB_EEES9_NS_10bfloat16_tESG_Li256ELb1ELb1ELb1ELb1EEENS1_36VarlenDynamicPersistentTileSchedulerILi128ELi64ELi256ELi128ELb1ELb1ELb1ELb1ELb0ELb1EEEEEEEEEvNT_6ParamsE --------------------------
	.section	.nv.info._ZN7cutlass13device_kernelIN5flash11enable_sm90INS1_16FlashAttnFwdSm90INS1_25CollectiveMainloopFwdSm90ILi2EN4cute5tupleIJNS5_1CILi1EEES8_S8_EEENS6_IJNS7_ILi128EEENS7_ILi64EEENS7_ILi256EEEEEELi256ENS_12float_e4m3_tEfNS_4arch4Sm90ELb0ELb1ELb1ELb1ELb1ELb0ELb0ELb1ELb0ELb1ELb1ELb0EEENS1_21CollectiveEpilogueFwdINS6_IJSA_SC_SB_EEES9_NS_10bfloat16_tESG_Li256ELb1ELb1ELb1ELb1EEENS1_36VarlenDynamicPersistentTileSchedulerILi128ELi64ELi256ELi128ELb1ELb1ELb1ELb1ELb0ELb1EEEEEEEEEvNT_6ParamsE,"",@"SHT_CUDA_INFO"
	.sectionflags	@""
	.align	4


	//----- nvinfo : EIATTR_CUDA_API_VERSION
	.align		4
        /*0000*/ 	.byte	0x04, 0x37
        /*0002*/ 	.short	(.L_442 - .L_441)
.L_441:
        /*0004*/ 	.word	0x00000082


	//----- nvinfo : EIATTR_KPARAM_INFO
	.align		4
.L_442:
        /*0008*/ 	.byte	0x04, 0x17
        /*000a*/ 	.short	(.L_444 - .L_443)
.L_443:
        /*000c*/ 	.word	0x00000000
        /*0010*/ 	.short	0x0000
        /*0012*/ 	.short	0x0070
        /*0014*/ 	.byte	0x00, 0xf0, 0x01, 0x2a


	//----- nvinfo : EIATTR_SPARSE_MMA_MASK
	.align		4
.L_444:
        /*0018*/ 	.byte	0x03, 0x50
        /*001a*/ 	.short	0x0000


	//----- nvinfo : EIATTR_MAXREG_COUNT
	.align		4
        /*001c*/ 	.byte	0x03, 0x1b
        /*001e*/ 	.short	0x00a8


	//----- nvinfo : EIATTR_NUM_BARRIERS
	.align		4
        /*0020*/ 	.byte	0x02, 0x4c
        /*0022*/ 	.byte	0x10
	.zero		1


	//----- nvinfo : EIATTR_EXTERNS
	.align		4
        /*0024*/ 	.byte	0x04, 0x0f
        /*0026*/ 	.short	(.L_446 - .L_445)


	//   ....[0]....
	.align		4
.L_445:
        /*0028*/ 	.word	index@(__assertfail)


	//----- nvinfo : EIATTR_ANNOTATIONS
	.align		4
.L_446:
        /*002c*/ 	.byte	0x04, 0x55
        /*002e*/ 	.short	(.L_448 - .L_447)


	//   ....[0]....
.L_447:
        /* <DEDUP_REMOVED lines=10> */


	//----- nvinfo : EIATTR_MERCURY_ISA_VERSION
	.align		4
.L_448:
        /*00b8*/ 	.byte	0x03, 0x5f
        /*00ba*/ 	.short	0x0101


	//----- nvinfo : EIATTR_UNUSED_LOAD_BYTE_OFFSET
	.align		4
        /*00bc*/ 	.byte	0x04, 0x44
        /*00be*/ 	.short	(.L_450 - .L_449)


	//   ....[0]....
.L_449:
        /*00c0*/ 	.word	0x000009a0
        /*00c4*/ 	.word	0x0000fff0


	//   ....[1]....
        /*00c8*/ 	.word	0x0000ce90
        /*00cc*/ 	.word	0x0000fff0


	//----- nvinfo : EIATTR_INT_WARP_WIDE_INSTR_OFFSETS
	.align		4
.L_450:
        /*00d0*/ 	.byte	0x04, 0x31
        /*00d2*/ 	.short	(.L_452 - .L_451)


	//   ....[0]....
.L_451:
        /*00d4*/ 	.word	0x000000c0


	//   ....[1]....
        /*00d8*/ 	.word	0x000000d0


	//   ....[2]....
        /*00dc*/ 	.word	0x00000170


	//   ....[3]....
        /*00e0*/ 	.word	0x00014e60


	//   ....[4]....
        /*00e4*/ 	.word	0x00014ef0


	//   ....[5]....
        /*00e8*/ 	.word	0x00018130


	//   ....[6]....
        /*00ec*/ 	.word	0x000181c0


	//----- nvinfo : EIATTR_COOP_GROUP_MASK_REGIDS
	.align		4
.L_452:
        /*00f0*/ 	.byte	0x04, 0x29
        /*00f2*/ 	.short	(.L_454 - .L_453)


	//   ....[0]....
.L_453:
        /*00f4*/ 	.word	0xffffffff


	//   ....[1]....
        /*00f8*/ 	.word	0xffffffff


	//   ....[2]....
        /*00fc*/ 	.word	0xffffffff


	//   ....[3]....
        /*0100*/ 	.word	0xffffffff


	//   ....[4]....
        /*0104*/ 	.word	0xffffffff


	//   ....[5]....
        /*0108*/ 	.word	0xffffffff


	//   ....[6]....
        /*010c*/ 	.word	0xffffffff


	//   ....[7]....
        /*0110*/ 	.word	0xffffffff


	//   ....[8]....
        /*0114*/ 	.word	0xffffffff


	//   ....[9]....
        /*0118*/ 	.word	0xffffffff


	//   ....[10]....
        /*011c*/ 	.word	0xffffffff


	//   ....[11]....
        /*0120*/ 	.word	0xffffffff


	//   ....[12]....
        /*0124*/ 	.word	0xffffffff


	//   ....[13]....
        /*0128*/ 	.word	0xffffffff


	//   ....[14]....
        /*012c*/ 	.word	0xffffffff


	//   ....[15]....
        /*0130*/ 	.word	0xffffffff


	//   ....[16]....
        /*0134*/ 	.word	0xffffffff


	//   ....[17]....
        /*0138*/ 	.word	0xffffffff


	//   ....[18]....
        /*013c*/ 	.word	0xffffffff


	//   ....[19]....
        /*0140*/ 	.word	0xffffffff


	//   ....[20]....
        /*0144*/ 	.word	0xffffffff


	//   ....[21]....
        /*0148*/ 	.word	0xffffffff


	//   ....[22]....
        /*014c*/ 	.word	0xffffffff


	//   ....[23]....
        /*0150*/ 	.word	0xffffffff


	//   ....[24]....
        /*0154*/ 	.word	0xffffffff


	//   ....[25]....
        /*0158*/ 	.word	0xffffffff


	//   ....[26]....
        /*015c*/ 	.word	0xffffffff


	//   ....[27]....
        /*0160*/ 	.word	0xffffffff


	//   ....[28]....
        /*0164*/ 	.word	0xffffffff


	//   ....[29]....
        /*0168*/ 	.word	0xffffffff


	//   ....[30]....
        /*016c*/ 	.word	0xffffffff


	//   ....[31]....
        /*0170*/ 	.word	0xffffffff


	//   ....[32]....
        /*0174*/ 	.word	0xffffffff


	//   ....[33]....
        /*0178*/ 	.word	0xffffffff


	//   ....[34]....
        /*017c*/ 	.word	0xffffffff


	//   ....[35]....
        /*0180*/ 	.word	0xffffffff


	//   ....[36]....
        /*0184*/ 	.word	0xffffffff


	//   ....[37]....
        /*0188*/ 	.word	0xffffffff


	//   ....[38]....
        /*018c*/ 	.word	0xffffffff


	//   ....[39]....
        /*0190*/ 	.word	0xffffffff


	//   ....[40]....
        /*0194*/ 	.word	0xffffffff


	//   ....[41]....
        /*0198*/ 	.word	0xffffffff


	//   ....[42]....
        /*019c*/ 	.word	0xffffffff


	//   ....[43]....
        /*01a0*/ 	.word	0xffffffff


	//   ....[44]....
        /*01a4*/ 	.word	0xffffffff


	//   ....[45]....
        /*01a8*/ 	.word	0xffffffff


	//   ....[46]....
        /*01ac*/ 	.word	0xffffffff


	//   ....[47]....
        /*01b0*/ 	.word	0xffffffff


	//   ....[48]....
        /*01b4*/ 	.word	0xffffffff


	//   ....[49]....
        /*01b8*/ 	.word	0xffffffff


	//   ....[50]....
        /*01bc*/ 	.word	0xffffffff


	//   ....[51]....
        /*01c0*/ 	.word	0xffffffff


	//   ....[52]....
        /*01c4*/ 	.word	0xffffffff


	//   ....[53]....
        /*01c8*/ 	.word	0xffffffff


	//   ....[54]....
        /*01cc*/ 	.word	0xffffffff


	//   ....[55]....
        /*01d0*/ 	.word	0xffffffff


	//   ....[56]....
        /*01d4*/ 	.word	0xffffffff


	//   ....[57]....
        /*01d8*/ 	.word	0xffffffff


	//   ....[58]....
        /*01dc*/ 	.word	0xffffffff


	//   ....[59]....
        /*01e0*/ 	.word	0xffffffff


	//   ....[60]....
        /*01e4*/ 	.word	0xffffffff


	//   ....[61]....
        /*01e8*/ 	.word	0xffffffff


	//   ....[62]....
        /*01ec*/ 	.word	0xffffffff


	//   ....[63]....
        /*01f0*/ 	.word	0xffffffff


	//   ....[64]....
        /*01f4*/ 	.word	0xffffffff


	//   ....[65]....
        /*01f8*/ 	.word	0xffffffff


	//   ....[66]....
        /*01fc*/ 	.word	0xffffffff


	//   ....[67]....
        /*0200*/ 	.word	0xffffffff


	//   ....[68]....
        /*0204*/ 	.word	0xffffffff


	//   ....[69]....
        /*0208*/ 	.word	0xffffffff


	//   ....[70]....
        /*020c*/ 	.word	0xffffffff


	//   ....[71]....
        /*0210*/ 	.word	0xffffffff


	//   ....[72]....
        /*0214*/ 	.word	0xffffffff


	//   ....[73]....
        /*0218*/ 	.word	0xffffffff


	//   ....[74]....
        /*021c*/ 	.word	0xffffffff


	//   ....[75]....
        /*0220*/ 	.word	0xffffffff


	//   ....[76]....
        /*0224*/ 	.word	0xffffffff


	//   ....[77]....
        /*0228*/ 	.word	0xffffffff


	//   ....[78]....
        /*022c*/ 	.word	0xffffffff


	//   ....[79]....
        /*0230*/ 	.word	0xffffffff


	//   ....[80]....
        /*0234*/ 	.word	0xffffffff


	//   ....[81]....
        /*0238*/ 	.word	0xffffffff


	//   ....[82]....
        /*023c*/ 	.word	0xffffffff


	//   ....[83]....
        /*0240*/ 	.word	0xffffffff


	//   ....[84]....
        /*0244*/ 	.word	0xffffffff


	//   ....[85]....
        /*0248*/ 	.word	0xffffffff


	//   ....[86]....
        /*024c*/ 	.word	0xffffffff


	//   ....[87]....
        /*0250*/ 	.word	0xffffffff


	//   ....[88]....
        /*0254*/ 	.word	0xffffffff


	//   ....[89]....
        /*0258*/ 	.word	0xffffffff


	//   ....[90]....
        /*025c*/ 	.word	0xffffffff


	//   ....[91]....
        /*0260*/ 	.word	0xffffffff


	//   ....[92]....
        /*0264*/ 	.word	0xffffffff


	//   ....[93]....
        /*0268*/ 	.word	0xffffffff


	//   ....[94]....
        /*026c*/ 	.word	0xffffffff


	//   ....[95]....
        /*0270*/ 	.word	0xffffffff


	//   ....[96]....
        /*0274*/ 	.word	0xffffffff


	//   ....[97]....
        /*0278*/ 	.word	0xffffffff


	//   ....[98]....
        /*027c*/ 	.word	0xffffffff


	//   ....[99]....
        /*0280*/ 	.word	0xffffffff


	//   ....[100]....
        /*0284*/ 	.word	0xffffffff


	//   ....[101]....
        /*0288*/ 	.word	0xffffffff


	//   ....[102]....
        /*028c*/ 	.word	0xffffffff


	//   ....[103]....
        /*0290*/ 	.word	0xffffffff


	//   ....[104]....
        /*0294*/ 	.word	0xffffffff


	//   ....[105]....
        /*0298*/ 	.word	0xffffffff


	//   ....[106]....
        /*029c*/ 	.word	0xffffffff


	//   ....[107]....
        /*02a0*/ 	.word	0xffffffff


	//   ....[108]....
        /*02a4*/ 	.word	0xffffffff


	//   ....[109]....
        /*02a8*/ 	.word	0xffffffff


	//   ....[110]....
        /*02ac*/ 	.word	0xffffffff


	//   ....[111]....
        /*02b0*/ 	.word	0xffffffff


	//   ....[112]....
        /*02b4*/ 	.word	0xffffffff


	//   ....[113]....
        /*02b8*/ 	.word	0xffffffff


	//   ....[114]....
        /*02bc*/ 	.word	0xffffffff


	//   ....[115]....
        /*02c0*/ 	.word	0xffffffff


	//   ....[116]....
        /*02c4*/ 	.word	0xffffffff


	//   ....[117]....
        /*02c8*/ 	.word	0xffffffff


	//   ....[118]....
        /*02cc*/ 	.word	0xffffffff


	//   ....[119]....
        /*02d0*/ 	.word	0xffffffff


	//   ....[120]....
        /*02d4*/ 	.word	0xffffffff


	//   ....[121]....
        /*02d8*/ 	.word	0xffffffff


	//   ....[122]....
        /*02dc*/ 	.word	0xffffffff


	//   ....[123]....
        /*02e0*/ 	.word	0xffffffff


	//   ....[124]....
        /*02e4*/ 	.word	0xffffffff


	//   ....[125]....
        /*02e8*/ 	.word	0xffffffff


	//   ....[126]....
        /*02ec*/ 	.word	0xffffffff


	//   ....[127]....
        /*02f0*/ 	.word	0xffffffff


	//   ....[128]....
        /*02f4*/ 	.word	0xffffffff


	//   ....[129]....
        /*02f8*/ 	.word	0xffffffff


	//   ....[130]....
        /*02fc*/ 	.word	0xffffffff


	//   ....[131]....
        /*0300*/ 	.word	0xffffffff


	//   ....[132]....
        /*0304*/ 	.word	0xffffffff


	//   ....[133]....
        /*0308*/ 	.word	0xffffffff


	//   ....[134]....
        /*030c*/ 	.word	0xffffffff


	//   ....[135]....
        /*0310*/ 	.word	0xffffffff


	//   ....[136]....
        /*0314*/ 	.word	0xffffffff


	//   ....[137]....
        /*0318*/ 	.word	0xffffffff


	//   ....[138]....
        /*031c*/ 	.word	0xffffffff


	//   ....[139]....
        /*0320*/ 	.word	0xffffffff


	//   ....[140]....
        /*0324*/ 	.word	0xffffffff


	//   ....[141]....
        /*0328*/ 	.word	0xffffffff


	//   ....[142]....
        /*032c*/ 	.word	0xffffffff


	//   ....[143]....
        /*0330*/ 	.word	0xffffffff


	//   ....[144]....
        /*0334*/ 	.word	0xffffffff


	//   ....[145]....
        /*0338*/ 	.word	0xffffffff


	//   ....[146]....
        /*033c*/ 	.word	0xffffffff


	//   ....[147]....
        /*0340*/ 	.word	0xffffffff


	//   ....[148]....
        /*0344*/ 	.word	0xffffffff


	//   ....[149]....
        /*0348*/ 	.word	0xffffffff


	//   ....[150]....
        /*034c*/ 	.word	0xffffffff


	//   ....[151]....
        /*0350*/ 	.word	0xffffffff


	//   ....[152]....
        /*0354*/ 	.word	0xffffffff


	//   ....[153]....
        /*0358*/ 	.word	0xffffffff


	//   ....[154]....
        /*035c*/ 	.word	0xffffffff


	//   ....[155]....
        /*0360*/ 	.word	0xffffffff


	//   ....[156]....
        /*0364*/ 	.word	0xffffffff


	//   ....[157]....
        /*0368*/ 	.word	0xffffffff


	//   ....[158]....
        /*036c*/ 	.word	0xffffffff


	//   ....[159]....
        /*0370*/ 	.word	0xffffffff


	//   ....[160]....
        /*0374*/ 	.word	0xffffffff


	//   ....[161]....
        /*0378*/ 	.word	0xffffffff


	//   ....[162]....
        /*037c*/ 	.word	0xffffffff


	//   ....[163]....
        /*0380*/ 	.word	0xffffffff


	//   ....[164]....
        /*0384*/ 	.word	0xffffffff


	//   ....[165]....
        /*0388*/ 	.word	0xffffffff


	//   ....[166]....
        /*038c*/ 	.word	0xffffffff


	//   ....[167]....
        /*0390*/ 	.word	0xffffffff


	//   ....[168]....
        /*0394*/ 	.word	0xffffffff


	//   ....[169]....
        /*0398*/ 	.word	0xffffffff


	//   ....[170]....
        /*039c*/ 	.word	0xffffffff


	//   ....[171]....
        /*03a0*/ 	.word	0xffffffff


	//   ....[172]....
        /*03a4*/ 	.word	0xffffffff


	//   ....[173]....
        /*03a8*/ 	.word	0xffffffff


	//   ....[174]....
        /*03ac*/ 	.word	0xffffffff


	//   ....[175]....
        /*03b0*/ 	.word	0xffffffff


	//   ....[176]....
        /*03b4*/ 	.word	0xffffffff


	//   ....[177]....
        /*03b8*/ 	.word	0xffffffff


	//   ....[178]....
        /*03bc*/ 	.word	0xffffffff


	//   ....[179]....
        /*03c0*/ 	.word	0xffffffff


	//   ....[180]....
        /*03c4*/ 	.word	0xffffffff


	//   ....[181]....
        /*03c8*/ 	.word	0xffffffff


	//   ....[182]....
        /*03cc*/ 	.word	0xffffffff


	//   ....[183]....
        /*03d0*/ 	.word	0xffffffff


	//   ....[184]....
        /*03d4*/ 	.word	0xffffffff


	//   ....[185]....
        /*03d8*/ 	.word	0xffffffff


	//   ....[186]....
        /*03dc*/ 	.word	0xffffffff


	//   ....[187]....
        /*03e0*/ 	.word	0xffffffff


	//   ....[188]....
        /*03e4*/ 	.word	0xffffffff


	//   ....[189]....
        /*03e8*/ 	.word	0xffffffff


	//   ....[190]....
        /*03ec*/ 	.word	0xffffffff


	//   ....[191]....
        /*03f0*/ 	.word	0xffffffff


	//   ....[192]....
        /*03f4*/ 	.word	0xffffffff


	//   ....[193]....
        /*03f8*/ 	.word	0xffffffff


	//   ....[194]....
        /*03fc*/ 	.word	0xffffffff


	//   ....[195]....
        /*0400*/ 	.word	0xffffffff


	//   ....[196]....
        /*0404*/ 	.word	0xffffffff


	//   ....[197]....
        /*0408*/ 	.word	0xffffffff


	//   ....[198]....
        /*040c*/ 	.word	0xffffffff


	//   ....[199]....
        /*0410*/ 	.word	0xffffffff


	//   ....[200]....
        /*0414*/ 	.word	0xffffffff


	//   ....[201]....
        /*0418*/ 	.word	0xffffffff


	//   ....[202]....
        /*041c*/ 	.word	0xffffffff


	//   ....[203]....
        /*0420*/ 	.word	0xffffffff


	//   ....[204]....
        /*0424*/ 	.word	0xffffffff


	//   ....[205]....
        /*0428*/ 	.word	0xffffffff


	//   ....[206]....
        /*042c*/ 	.word	0xffffffff


	//   ....[207]....
        /*0430*/ 	.word	0xffffffff


	//   ....[208]....
        /*0434*/ 	.word	0xffffffff


	//   ....[209]....
        /*0438*/ 	.word	0xffffffff


	//   ....[210]....
        /*043c*/ 	.word	0xffffffff


	//   ....[211]....
        /*0440*/ 	.word	0xffffffff


	//   ....[212]....
        /*0444*/ 	.word	0xffffffff


	//   ....[213]....
        /*0448*/ 	.word	0xffffffff


	//   ....[214]....
        /*044c*/ 	.word	0xffffffff


	//   ....[215]....
        /*0450*/ 	.word	0xffffffff


	//   ....[216]....
        /*0454*/ 	.word	0xffffffff


	//   ....[217]....
        /*0458*/ 	.word	0xffffffff


	//   ....[218]....
        /*045c*/ 	.word	0xffffffff


	//   ....[219]....
        /*0460*/ 	.word	0xffffffff


	//   ....[220]....
        /*0464*/ 	.word	0xffffffff


	//   ....[221]....
        /*0468*/ 	.word	0xffffffff


	//   ....[222]....
        /*046c*/ 	.word	0xffffffff


	//   ....[223]....
        /*0470*/ 	.word	0xffffffff


	//   ....[224]....
        /*0474*/ 	.word	0xffffffff


	//   ....[225]....
        /*0478*/ 	.word	0xffffffff


	//   ....[226]....
        /*047c*/ 	.word	0xffffffff


	//   ....[227]....
        /*0480*/ 	.word	0xffffffff


	//   ....[228]....
        /*0484*/ 	.word	0xffffffff


	//   ....[229]....
        /*0488*/ 	.word	0xffffffff


	//   ....[230]....
        /*048c*/ 	.word	0xffffffff


	//   ....[231]....
        /*0490*/ 	.word	0xffffffff


	//   ....[232]....
        /*0494*/ 	.word	0xffffffff


	//   ....[233]....
        /*0498*/ 	.word	0xffffffff


	//   ....[234]....
        /*049c*/ 	.word	0xffffffff


	//   ....[235]....
        /*04a0*/ 	.word	0xffffffff


	//   ....[236]....
        /*04a4*/ 	.word	0xffffffff


	//   ....[237]....
        /*04a8*/ 	.word	0xffffffff


	//   ....[238]....
        /*04ac*/ 	.word	0xffffffff


	//   ....[239]....
        /*04b0*/ 	.word	0xffffffff


	//   ....[240]....
        /*04b4*/ 	.word	0xffffffff


	//   ....[241]....
        /*04b8*/ 	.word	0xffffffff


	//   ....[242]....
        /*04bc*/ 	.word	0xffffffff


	//   ....[243]....
        /*04c0*/ 	.word	0xffffffff


	//   ....[244]....
        /*04c4*/ 	.word	0xffffffff


	//   ....[245]....
        /*04c8*/ 	.word	0xffffffff


	//   ....[246]....
        /*04cc*/ 	.word	0xffffffff


	//   ....[247]....
        /*04d0*/ 	.word	0xffffffff


	//   ....[248]....
        /*04d4*/ 	.word	0xffffffff


	//   ....[249]....
        /*04d8*/ 	.word	0xffffffff


	//   ....[250]....
        /*04dc*/ 	.word	0xffffffff


	//   ....[251]....
        /*04e0*/ 	.word	0xffffffff


	//   ....[252]....
        /*04e4*/ 	.word	0xffffffff


	//   ....[253]....
        /*04e8*/ 	.word	0xffffffff


	//   ....[254]....
        /*04ec*/ 	.word	0xffffffff


	//   ....[255]....
        /*04f0*/ 	.word	0xffffffff


	//   ....[0]....
        /*04f4*/ 	.word	0xffffffff


	//   ....[1]....
        /*04f8*/ 	.word	0xffffffff


	//   ....[2]....
        /*04fc*/ 	.word	0xffffffff


	//   ....[3]....
        /*0500*/ 	.word	0xffffffff


	//   ....[4]....
        /*0504*/ 	.word	0xffffffff


	//   ....[5]....
        /*0508*/ 	.word	0xffffffff


	//   ....[6]....
        /*050c*/ 	.word	0xffffffff


	//   ....[7]....
        /*0510*/ 	.word	0xffffffff


	//   ....[8]....
        /*0514*/ 	.word	0xffffffff


	//   ....[9]....
        /*0518*/ 	.word	0xffffffff


	//   ....[10]....
        /*051c*/ 	.word	0xffffffff


	//   ....[11]....
        /*0520*/ 	.word	0xffffffff


	//   ....[12]....
        /*0524*/ 	.word	0xffffffff


	//   ....[13]....
        /*0528*/ 	.word	0x0500000f


	//   ....[14]....
        /*052c*/ 	.word	0x0500000f


	//   ....[15]....
        /*0530*/ 	.word	0x0500000f


	//   ....[16]....
        /*0534*/ 	.word	0x0500000f


	//   ....[17]....
        /*0538*/ 	.word	0x0500000f


	//   ....[18]....
        /*053c*/ 	.word	0x0500000f


	//   ....[19]....
        /*0540*/ 	.word	0x0500000f


	//   ....[20]....
        /*0544*/ 	.word	0x0500000f


	//   ....[21]....
        /*0548*/ 	.word	0x0500000f


	//   ....[22]....
        /*054c*/ 	.word	0x0500000f


	//   ....[23]....
        /*0550*/ 	.word	0x0500000f


	//   ....[24]....
        /*0554*/ 	.word	0x0500000f


	//   ....[25]....
        /*0558*/ 	.word	0x0500000f


	//   ....[26]....
        /*055c*/ 	.word	0x0500000f


	//   ....[27]....
        /*0560*/ 	.word	0x0500000f


	//   ....[28]....
        /*0564*/ 	.word	0x0500000f


	//   ....[29]....
        /*0568*/ 	.word	0x0500000f


	//   ....[30]....
        /*056c*/ 	.word	0x0500000f


	//   ....[31]....
        /*0570*/ 	.word	0x0500000f


	//   ....[32]....
        /*0574*/ 	.word	0x0500000f


	//   ....[33]....
        /*0578*/ 	.word	0x0500000f


	//   ....[34]....
        /*057c*/ 	.word	0x0500000f


	//   ....[35]....
        /*0580*/ 	.word	0x0500000f


	//   ....[36]....
        /*0584*/ 	.word	0x0500000f


	//   ....[37]....
        /*0588*/ 	.word	0x0500000f


	//   ....[38]....
        /*058c*/ 	.word	0x0500000f


	//   ....[39]....
        /*0590*/ 	.word	0x0500000f


	//   ....[40]....
        /*0594*/ 	.word	0x0500000f


	//   ....[41]....
        /*0598*/ 	.word	0x0500000f


	//   ....[42]....
        /*059c*/ 	.word	0x0500000f


	//   ....[43]....
        /*05a0*/ 	.word	0x0500000f


	//   ....[44]....
        /*05a4*/ 	.word	0x0500000f


	//   ....[45]....
        /*05a8*/ 	.word	0x0500000f


	//   ....[46]....
        /*05ac*/ 	.word	0x0500000f


	//   ....[47]....
        /*05b0*/ 	.word	0x0500000f


	//   ....[48]....
        /*05b4*/ 	.word	0x0500000f


	//   ....[49]....
        /*05b8*/ 	.word	0x0500000f


	//   ....[50]....
        /*05bc*/ 	.word	0x0500000f


	//   ....[51]....
        /*05c0*/ 	.word	0x0500000f


	//   ....[52]....
        /*05c4*/ 	.word	0x0500000f


	//   ....[53]....
        /*05c8*/ 	.word	0x0500000f


	//   ....[54]....
        /*05cc*/ 	.word	0x0500000f


	//   ....[55]....
        /*05d0*/ 	.word	0x0500000f


	//   ....[56]....
        /*05d4*/ 	.word	0x0500000f


	//   ....[57]....
        /*05d8*/ 	.word	0x0500000f


	//   ....[58]....
        /*05dc*/ 	.word	0x0500000f


	//   ....[59]....
        /*05e0*/ 	.word	0x0500000f


	//   ....[60]....
        /*05e4*/ 	.word	0x0500000f


	//   ....[61]....
        /*05e8*/ 	.word	0x0500000f


	//   ....[62]....
        /*05ec*/ 	.word	0x0500000f


	//----- nvinfo : EIATTR_COOP_GROUP_INSTR_OFFSETS
	.align		4
.L_454:
        /*05f0*/ 	.byte	0x04, 0x28
        /*05f2*/ 	.short	(.L_456 - .L_455)


	//   ....[0]....
.L_455:
        /*05f4*/ 	.word	0x00000080


	//   ....[1]....
        /*05f8*/ 	.word	0x00000090


	//   ....[2]....
        /*05fc*/ 	.word	0x000002d0


	//   ....[3]....
        /*0600*/ 	.word	0x00000430


	//   ....[4]....
        /*0604*/ 	.word	0x00000550


	//   ....[5]....
        /*0608*/ 	.word	0x000006b0


	//   ....[6]....
        /*060c*/ 	.word	0x00002270


	//   ....[7]....
        /*0610*/ 	.word	0x00002e40


	//   ....[8]....
        /*0614*/ 	.word	0x000033e0


	//   ....[9]....
        /*0618*/ 	.word	0x00003cc0


	//   ....[10]....
        /*061c*/ 	.word	0x00003de0


	//   ....[11]....
        /*0620*/ 	.word	0x000041a0


	//   ....[12]....
        /*0624*/ 	.word	0x00004200


	//   ....[13]....
        /*0628*/ 	.word	0x00005300


	//   ....[14]....
        /*062c*/ 	.word	0x00005820


	//   ....[15]....
        /*0630*/ 	.word	0x000060e0


	//   ....[16]....
        /*0634*/ 	.word	0x000061c0


	//   ....[17]....
        /*0638*/ 	.word	0x00006850


	//   ....[18]....
        /*063c*/ 	.word	0x00006a20


	//   ....[19]....
        /*0640*/ 	.word	0x00008240


	//   ....[20]....
        /*0644*/ 	.word	0x00008260


	//   ....[21]....
        /*0648*/ 	.word	0x00008b80


	//   ....[22]....
        /*064c*/ 	.word	0x00008c20


	//   ....[23]....
        /*0650*/ 	.word	0x00009e10


	//   ....[24]....
        /*0654*/ 	.word	0x0000a320


	//   ....[25]....
        /*0658*/ 	.word	0x0000abe0


	//   ....[26]....
        /*065c*/ 	.word	0x0000acc0


	//   ....[27]....
        /*0660*/ 	.word	0x0000b350


	//   ....[28]....
        /*0664*/ 	.word	0x0000b520


	//   ....[29]....
        /*0668*/ 	.word	0x0000c3d0


	//   ....[30]....
        /*066c*/ 	.word	0x0000c400


	//   ....[31]....
        /*0670*/ 	.word	0x0000c480


	//   ....[32]....
        /*0674*/ 	.word	0x0000c4a0


	//   ....[33]....
        /*0678*/ 	.word	0x0000d6c0


	//   ....[34]....
        /*067c*/ 	.word	0x0000d6d0


	//   ....[35]....
        /*0680*/ 	.word	0x0000d6e0


	//   ....[36]....
        /*0684*/ 	.word	0x0000d6f0


	//   ....[37]....
        /*0688*/ 	.word	0x0000d720


	//   ....[38]....
        /*068c*/ 	.word	0x0000d740


	//   ....[39]....
        /*0690*/ 	.word	0x0000d750


	//   ....[40]....
        /*0694*/ 	.word	0x0000d760


	//   ....[41]....
        /*0698*/ 	.word	0x0000d780


	//   ....[42]....
        /*069c*/ 	.word	0x0000d790


	//   ....[43]....
        /*06a0*/ 	.word	0x0000d7a0


	//   ....[44]....
        /*06a4*/ 	.word	0x0000d7b0


	//   ....[45]....
        /*06a8*/ 	.word	0x0000d7c0


	//   ....[46]....
        /*06ac*/ 	.word	0x0000d7d0


	//   ....[47]....
        /*06b0*/ 	.word	0x0000d7e0


	//   ....[48]....
        /*06b4*/ 	.word	0x0000d7f0


	//   ....[49]....
        /*06b8*/ 	.word	0x0000e000


	//   ....[50]....
        /*06bc*/ 	.word	0x0000e030


	//   ....[51]....
        /*06c0*/ 	.word	0x0000e070


	//   ....[52]....
        /*06c4*/ 	.word	0x0000e0a0


	//   ....[53]....
        /*06c8*/ 	.word	0x0000e0d0


	//   ....[54]....
        /*06cc*/ 	.word	0x0000e100


	//   ....[55]....
        /*06d0*/ 	.word	0x0000e120


	//   ....[56]....
        /*06d4*/ 	.word	0x0000e140


	//   ....[57]....
        /*06d8*/ 	.word	0x0000e150


	//   ....[58]....
        /*06dc*/ 	.word	0x0000e160


	//   ....[59]....
        /*06e0*/ 	.word	0x0000e170


	//   ....[60]....
        /*06e4*/ 	.word	0x0000e190


	//   ....[61]....
        /*06e8*/ 	.word	0x0000e1a0


	//   ....[62]....
        /*06ec*/ 	.word	0x0000e1b0


	//   ....[63]....
        /*06f0*/ 	.word	0x0000e1c0


	//   ....[64]....
        /*06f4*/ 	.word	0x0000e1d0


	//   ....[65]....
        /*06f8*/ 	.word	0x0000e1e0


	//   ....[66]....
        /*06fc*/ 	.word	0x0000e1f0


	//   ....[67]....
        /*0700*/ 	.word	0x0000e200


	//   ....[68]....
        /*0704*/ 	.word	0x0000e210


	//   ....[69]....
        /*0708*/ 	.word	0x0000e220


	//   ....[70]....
        /*070c*/ 	.word	0x0000e230


	//   ....[71]....
        /*0710*/ 	.word	0x0000e240


	//   ....[72]....
        /*0714*/ 	.word	0x0000e250


	//   ....[73]....
        /*0718*/ 	.word	0x0000e260


	//   ....[74]....
        /*071c*/ 	.word	0x0000e270


	//   ....[75]....
        /*0720*/ 	.word	0x0000e280


	//   ....[76]....
        /*0724*/ 	.word	0x0000e290


	//   ....[77]....
        /*0728*/ 	.word	0x0000e2a0


	//   ....[78]....
        /*072c*/ 	.word	0x0000e2b0


	//   ....[79]....
        /*0730*/ 	.word	0x0000e2d0


	//   ....[80]....
        /*0734*/ 	.word	0x0000e2e0


	//   ....[81]....
        /*0738*/ 	.word	0x0000e2f0


	//   ....[82]....
        /*073c*/ 	.word	0x0000e300


	//   ....[83]....
        /*0740*/ 	.word	0x0000e310


	//   ....[84]....
        /*0744*/ 	.word	0x0000e320


	//   ....[85]....
        /*0748*/ 	.word	0x0000e330


	//   ....[86]....
        /*074c*/ 	.word	0x0000e340


	//   ....[87]....
        /*0750*/ 	.word	0x0000e350


	//   ....[88]....
        /*0754*/ 	.word	0x0000e360


	//   ....[89]....
        /*0758*/ 	.word	0x0000e370


	//   ....[90]....
        /*075c*/ 	.word	0x0000e380


	//   ....[91]....
        /*0760*/ 	.word	0x0000e390


	//   ....[92]....
        /*0764*/ 	.word	0x0000e3a0


	//   ....[93]....
        /*0768*/ 	.word	0x0000e3b0


	//   ....[94]....
        /*076c*/ 	.word	0x0000e3c0


	//   ....[95]....
        /*0770*/ 	.word	0x0000e3d0


	//   ....[96]....
        /*0774*/ 	.word	0x0000e3e0


	//   ....[97]....
        /*0778*/ 	.word	0x0000e3f0


	//   ....[98]....
        /*077c*/ 	.word	0x0000e400


	//   ....[99]....
        /*0780*/ 	.word	0x0000e410


	//   ....[100]....
        /*0784*/ 	.word	0x0000e420


	//   ....[101]....
        /*0788*/ 	.word	0x0000e430


	//   ....[102]....
        /*078c*/ 	.word	0x0000e440


	//   ....[103]....
        /*0790*/ 	.word	0x0000e450


	//   ....[104]....
        /*0794*/ 	.word	0x0000e460


	//   ....[105]....
        /*0798*/ 	.word	0x0000e470


	//   ....[106]....
        /*079c*/ 	.word	0x0000e480


	//   ....[107]....
        /*07a0*/ 	.word	0x0000e490


	//   ....[108]....
        /*07a4*/ 	.word	0x0000e4a0


	//   ....[109]....
        /*07a8*/ 	.word	0x0000e4b0


	//   ....[110]....
        /*07ac*/ 	.word	0x0000e4c0


	//   ....[111]....
        /*07b0*/ 	.word	0x0000e4d0


	//   ....[112]....
        /*07b4*/ 	.word	0x0000e4e0


	//   ....[113]....
        /*07b8*/ 	.word	0x0000e4f0


	//   ....[114]....
        /*07bc*/ 	.word	0x0000e500


	//   ....[115]....
        /*07c0*/ 	.word	0x0000e510


	//   ....[116]....
        /*07c4*/ 	.word	0x0000e520


	//   ....[117]....
        /*07c8*/ 	.word	0x0000e530


	//   ....[118]....
        /*07cc*/ 	.word	0x0000e540


	//   ....[119]....
        /*07d0*/ 	.word	0x0000e550


	//   ....[120]....
        /*07d4*/ 	.word	0x0000e560


	//   ....[121]....
        /*07d8*/ 	.word	0x0000e570


	//   ....[122]....
        /*07dc*/ 	.word	0x0000e580


	//   ....[123]....
        /*07e0*/ 	.word	0x0000e590


	//   ....[124]....
        /*07e4*/ 	.word	0x0000e5a0


	//   ....[125]....
        /*07e8*/ 	.word	0x0000e5b0


	//   ....[126]....
        /*07ec*/ 	.word	0x0000e5c0


	//   ....[127]....
        /*07f0*/ 	.word	0x0000e5d0


	//   ....[128]....
        /*07f4*/ 	.word	0x0000e5e0


	//   ....[129]....
        /*07f8*/ 	.word	0x0000e5f0


	//   ....[130]....
        /*07fc*/ 	.word	0x0000e600


	//   ....[131]....
        /*0800*/ 	.word	0x0000e610


	//   ....[132]....
        /*0804*/ 	.word	0x0000e620


	//   ....[133]....
        /*0808*/ 	.word	0x0000e630


	//   ....[134]....
        /*080c*/ 	.word	0x0000e640


	//   ....[135]....
        /*0810*/ 	.word	0x0000e650


	//   ....[136]....
        /*0814*/ 	.word	0x0000e660


	//   ....[137]....
        /*0818*/ 	.word	0x0000e670


	//   ....[138]....
        /*081c*/ 	.word	0x0000e680


	//   ....[139]....
        /*0820*/ 	.word	0x0000e690


	//   ....[140]....
        /*0824*/ 	.word	0x0000e6a0


	//   ....[141]....
        /*0828*/ 	.word	0x0000e6b0


	//   ....[142]....
        /*082c*/ 	.word	0x0000e6c0


	//   ....[143]....
        /*0830*/ 	.word	0x0000e6d0


	//   ....[144]....
        /*0834*/ 	.word	0x0000e6e0


	//   ....[145]....
        /*0838*/ 	.word	0x0000e6f0


	//   ....[146]....
        /*083c*/ 	.word	0x0000e700


	//   ....[147]....
        /*0840*/ 	.word	0x0000e710


	//   ....[148]....
        /*0844*/ 	.word	0x0000e720


	//   ....[149]....
        /*0848*/ 	.word	0x0000e750


	//   ....[150]....
        /*084c*/ 	.word	0x0000e780


	//   ....[151]....
        /*0850*/ 	.word	0x0000e7a0


	//   ....[152]....
        /*0854*/ 	.word	0x0000e7d0


	//   ....[153]....
        /*0858*/ 	.word	0x0000e800


	//   ....[154]....
        /*085c*/ 	.word	0x0000e830


	//   ....[155]....
        /*0860*/ 	.word	0x0000e870


	//   ....[156]....
        /*0864*/ 	.word	0x0000e8a0


	//   ....[157]....
        /*0868*/ 	.word	0x0000e8f0


	//   ....[158]....
        /*086c*/ 	.word	0x0000eaf0


	//   ....[159]....
        /*0870*/ 	.word	0x0000eb20


	//   ....[160]....
        /*0874*/ 	.word	0x0000eb60


	//   ....[161]....
        /*0878*/ 	.word	0x0000f870


	//   ....[162]....
        /*087c*/ 	.word	0x0000f890


	//   ....[163]....
        /*0880*/ 	.word	0x0000f8a0


	//   ....[164]....
        /*0884*/ 	.word	0x0000f8b0


	//   ....[165]....
        /*0888*/ 	.word	0x00010360


	//   ....[166]....
        /*088c*/ 	.word	0x00010380


	//   ....[167]....
        /*0890*/ 	.word	0x00010530


	//   ....[168]....
        /*0894*/ 	.word	0x00010550


	//   ....[169]....
        /*0898*/ 	.word	0x00010690


	//   ....[170]....
        /*089c*/ 	.word	0x000106b0


	//   ....[171]....
        /*08a0*/ 	.word	0x00010800


	//   ....[172]....
        /*08a4*/ 	.word	0x00010820


	//   ....[173]....
        /*08a8*/ 	.word	0x00010d20


	//   ....[174]....
        /*08ac*/ 	.word	0x00010d30


	//   ....[175]....
        /*08b0*/ 	.word	0x000115e0


	//   ....[176]....
        /*08b4*/ 	.word	0x000115f0


	//   ....[177]....
        /*08b8*/ 	.word	0x00012810


	//   ....[178]....
        /*08bc*/ 	.word	0x00012840


	//   ....[179]....
        /*08c0*/ 	.word	0x000129b0


	//   ....[180]....
        /*08c4*/ 	.word	0x000129d0


	//   ....[181]....
        /*08c8*/ 	.word	0x00012b10


	//   ....[182]....
        /*08cc*/ 	.word	0x00012b30


	//   ....[183]....
        /*08d0*/ 	.word	0x00012c80


	//   ....[184]....
        /*08d4*/ 	.word	0x00012ca0


	//   ....[185]....
        /*08d8*/ 	.word	0x00012e70


	//   ....[186]....
        /*08dc*/ 	.word	0x00013050


	//   ....[187]....
        /*08e0*/ 	.word	0x00013080


	//   ....[188]....
        /*08e4*/ 	.word	0x000130b0


	//   ....[189]....
        /*08e8*/ 	.word	0x000130e0


	//   ....[190]....
        /*08ec*/ 	.word	0x00013110


	//   ....[191]....
        /*08f0*/ 	.word	0x00013160


	//   ....[192]....
        /*08f4*/ 	.word	0x000132e0


	//   ....[193]....
        /*08f8*/ 	.word	0x00013310


	//   ....[194]....
        /*08fc*/ 	.word	0x00013340


	//   ....[195]....
        /*0900*/ 	.word	0x00013370


	//   ....[196]....
        /*0904*/ 	.word	0x000133a0


	//   ....[197]....
        /*0908*/ 	.word	0x000133d0


	//   ....[198]....
        /*090c*/ 	.word	0x00013480


	//   ....[199]....
        /*0910*/ 	.word	0x000134e0


	//   ....[200]....
        /*0914*/ 	.word	0x000134f0


	//   ....[201]....
        /*0918*/ 	.word	0x00013540


	//   ....[202]....
        /*091c*/ 	.word	0x00015a80


	//   ....[203]....
        /*0920*/ 	.word	0x00015ac0


	//   ....[204]....
        /*0924*/ 	.word	0x00015b70


	//   ....[205]....
        /*0928*/ 	.word	0x00015b80


	//   ....[206]....
        /*092c*/ 	.word	0x00015bf0


	//   ....[207]....
        /*0930*/ 	.word	0x00015c00


	//   ....[208]....
        /*0934*/ 	.word	0x00015c10


	//   ....[209]....
        /*0938*/ 	.word	0x00015c90


	//   ....[210]....
        /*093c*/ 	.word	0x00015fa0


	//   ....[211]....
        /*0940*/ 	.word	0x00015fc0


	//   ....[212]....
        /*0944*/ 	.word	0x00016000


	//   ....[213]....
        /*0948*/ 	.word	0x00016030


	//   ....[214]....
        /*094c*/ 	.word	0x00016080


	//   ....[215]....
        /*0950*/ 	.word	0x000160b0


	//   ....[216]....
        /*0954*/ 	.word	0x000160d0


	//   ....[217]....
        /*0958*/ 	.word	0x00016110


	//   ....[218]....
        /*095c*/ 	.word	0x00016830


	//   ....[219]....
        /*0960*/ 	.word	0x00016860


	//   ....[220]....
        /*0964*/ 	.word	0x000168c0


	//   ....[221]....
        /*0968*/ 	.word	0x00016900


	//   ....[222]....
        /*096c*/ 	.word	0x00016950


	//   ....[223]....
        /*0970*/ 	.word	0x000169a0


	//   ....[224]....
        /*0974*/ 	.word	0x000169f0


	//   ....[225]....
        /*0978*/ 	.word	0x00016a40


	//   ....[226]....
        /*097c*/ 	.word	0x00016a90


	//   ....[227]....
        /*0980*/ 	.word	0x00016ae0


	//   ....[228]....
        /*0984*/ 	.word	0x00016b30


	//   ....[229]....
        /*0988*/ 	.word	0x00016b80


	//   ....[230]....
        /*098c*/ 	.word	0x00016bd0


	//   ....[231]....
        /*0990*/ 	.word	0x00016c20


	//   ....[232]....
        /*0994*/ 	.word	0x00016c40


	//   ....[233]....
        /*0998*/ 	.word	0x00016c80


	//   ....[234]....
        /*099c*/ 	.word	0x00017390


	//   ....[235]....
        /*09a0*/ 	.word	0x000173b0


	//   ....[236]....
        /*09a4*/ 	.word	0x00017410


	//   ....[237]....
        /*09a8*/ 	.word	0x00017420


	//   ....[238]....
        /*09ac*/ 	.word	0x00017470


	//   ....[239]....
        /*09b0*/ 	.word	0x00017480


	//   ....[240]....
        /*09b4*/ 	.word	0x00017490


	//   ....[241]....
        /*09b8*/ 	.word	0x000174e0


	//   ....[242]....
        /*09bc*/ 	.word	0x000177e0


	//   ....[243]....
        /*09c0*/ 	.word	0x000177f0


	//   ....[244]....
        /*09c4*/ 	.word	0x00017800


	//   ....[245]....
        /*09c8*/ 	.word	0x00017810


	//   ....[246]....
        /*09cc*/ 	.word	0x00017830


	//   ....[247]....
        /*09d0*/ 	.word	0x000178b0


	//   ....[248]....
        /*09d4*/ 	.word	0x000178c0


	//   ....[249]....
        /*09d8*/ 	.word	0x000178d0


	//   ....[250]....
        /*09dc*/ 	.word	0x00018a50


	//   ....[251]....
        /*09e0*/ 	.word	0x00018a90


	//   ....[252]....
        /*09e4*/ 	.word	0x00018ac0


	//   ....[253]....
        /*09e8*/ 	.word	0x00018ad0


	//   ....[254]....
        /*09ec*/ 	.word	0x00018b00


	//   ....[255]....
        /*09f0*/ 	.word	0x00018b10


	//   ....[0]....
        /*09f4*/ 	.word	0x00018b40


	//   ....[1]....
        /*09f8*/ 	.word	0x00018b70


	//   ....[2]....
        /*09fc*/ 	.word	0x00018ce0


	//   ....[3]....
        /*0a00*/ 	.word	0x00018d10


	//   ....[4]....
        /*0a04*/ 	.word	0x00018d50


	//   ....[5]....
        /*0a08*/ 	.word	0x00018d80


	//   ....[6]....
        /*0a0c*/ 	.word	0x00018db0


	//   ....[7]....
        /*0a10*/ 	.word	0x00018de0


	//   ....[8]....
        /*0a14*/ 	.word	0x00018e70


	//   ....[9]....
        /*0a18*/ 	.word	0x00018ec0


	//   ....[10]....
        /*0a1c*/ 	.word	0x00018ed0


	//   ....[11]....
        /*0a20*/ 	.word	0x00018f10


	//   ....[12]....
        /*0a24*/ 	.word	0x00019930


	//   ....[13]....
        /*0a28*/ 	.word	0x0001a030


	//   ....[14]....
        /*0a2c*/ 	.word	0x0001a110


	//   ....[15]....
        /*0a30*/ 	.word	0x0001a200


	//   ....[16]....
        /*0a34*/ 	.word	0x0001a260


	//   ....[17]....
        /*0a38*/ 	.word	0x0001a340


	//   ....[18]....
        /*0a3c*/ 	.word	0x0001a3a0


	//   ....[19]....
        /*0a40*/ 	.word	0x0001a480


	//   ....[20]....
        /*0a44*/ 	.word	0x0001a4e0


	//   ....[21]....
        /*0a48*/ 	.word	0x0001a5b0


	//   ....[22]....
        /*0a4c*/ 	.word	0x0001a6f0


	//   ....[23]....
        /*0a50*/ 	.word	0x0001a780


	//   ....[24]....
        /*0a54*/ 	.word	0x0001a850


	//   ....[25]....
        /*0a58*/ 	.word	0x0001a8f0


	//   ....[26]....
        /*0a5c*/ 	.word	0x0001a970


	//   ....[27]....
        /*0a60*/ 	.word	0x0001aa20


	//   ....[28]....
        /*0a64*/ 	.word	0x0001aaa0


	//   ....[29]....
        /*0a68*/ 	.word	0x0001ab50


	//   ....[30]....
        /*0a6c*/ 	.word	0x0001abf0


	//   ....[31]....
        /*0a70*/ 	.word	0x0001ac60


	//   ....[32]....
        /*0a74*/ 	.word	0x0001ace0


	//   ....[33]....
        /*0a78*/ 	.word	0x0001ad90


	//   ....[34]....
        /*0a7c*/ 	.word	0x0001ae10


	//   ....[35]....
        /*0a80*/ 	.word	0x0001aee0


	//   ....[36]....
        /*0a84*/ 	.word	0x0001af60


	//   ....[37]....
        /*0a88*/ 	.word	0x0001b030


	//   ....[38]....
        /*0a8c*/ 	.word	0x0001b0b0


	//   ....[39]....
        /*0a90*/ 	.word	0x0001b180


	//   ....[40]....
        /*0a94*/ 	.word	0x0001b200


	//   ....[41]....
        /*0a98*/ 	.word	0x0001b2d0


	//   ....[42]....
        /*0a9c*/ 	.word	0x0001b350


	//   ....[43]....
        /*0aa0*/ 	.word	0x0001b420


	//   ....[44]....
        /*0aa4*/ 	.word	0x0001b4a0


	//   ....[45]....
        /*0aa8*/ 	.word	0x0001b550


	//   ....[46]....
        /*0aac*/ 	.word	0x0001b680


	//   ....[47]....
        /*0ab0*/ 	.word	0x0001b720


	//   ....[48]....
        /*0ab4*/ 	.word	0x0001b780


	//   ....[49]....
        /*0ab8*/ 	.word	0x0001b840


	//   ....[50]....
        /*0abc*/ 	.word	0x0001b8a0


	//   ....[51]....
        /*0ac0*/ 	.word	0x0001b960


	//   ....[52]....
        /*0ac4*/ 	.word	0x0001b9c0


	//   ....[53]....
        /*0ac8*/ 	.word	0x0001ba80


	//   ....[54]....
        /*0acc*/ 	.word	0x0001bb70


	//   ....[55]....
        /*0ad0*/ 	.word	0x0001bc00


	//   ....[56]....
        /*0ad4*/ 	.word	0x0001bc60


	//   ....[57]....
        /*0ad8*/ 	.word	0x0001bd10


	//   ....[58]....
        /*0adc*/ 	.word	0x0001bd70


	//   ....[59]....
        /*0ae0*/ 	.word	0x0001be30


	//   ....[60]....
        /*0ae4*/ 	.word	0x0001be90


	//   ....[61]....
        /*0ae8*/ 	.word	0x0001bf50


	//   ....[62]....
        /*0aec*/ 	.word	0x0001c1a0


	//----- nvinfo : EIATTR_REG_RECONFIG
	.align		4
.L_456:
        /*0af0*/ 	.byte	0x01, 0x54
	.zero		2


	//----- nvinfo : EIATTR_SYSCALL_OFFSETS
	.align		4
        /*0af4*/ 	.byte	0x04, 0x46
        /*0af6*/ 	.short	(.L_458 - .L_457)


	//   ....[0]....
.L_457:
        /*0af8*/ 	.word	0x000023f0


	//   ....[1]....
        /*0afc*/ 	.word	0x00015050


	//   ....[2]....
        /*0b00*/ 	.word	0x000151c0


	//   ....[3]....
        /*0b04*/ 	.word	0x00015310


	//   ....[4]....
        /*0b08*/ 	.word	0x00015450


	//   ....[5]....
        /*0b0c*/ 	.word	0x00016440


	//----- nvinfo : EIATTR_MBARRIER_INSTR_OFFSETS
	.align		4
.L_458:
        /*0b10*/ 	.byte	0x04, 0x39
        /*0b12*/ 	.short	(.L_460 - .L_459)


	//   ....[0]....
.L_459:
        /*0b14*/ 	.word	0x00000180
        /*0b18*/ 	.word	0x000000ff
        /*0b1c*/ 	.word	0x00028400
        /*0b20*/ 	.short	0x0100
        /*0b22*/ 	.byte	0x08
	.zero		1


	//   ....[1]....
        /*0b24*/ 	.word	0x00000190
        /*0b28*/ 	.word	0x000000ff
        /*0b2c*/ 	.word	0x00028420
        /*0b30*/ 	.short	0x0100
        /*0b32*/ 	.byte	0x08
	.zero		1


	//   ....[2]....
        /*0b34*/ 	.word	0x00000280
        /*0b38*/ 	.word	0x000000ff
        /*0b3c*/ 	.word	0x00028430
        /*0b40*/ 	.short	0x0100
        /*0b42*/ 	.byte	0x08
	.zero		1


	//   ....[3]....
        /*0b44*/ 	.word	0x00000290
        /*0b48*/ 	.word	0x000000ff
        /*0b4c*/ 	.word	0x00028440
        /*0b50*/ 	.short	0x0100
        /*0b52*/ 	.byte	0x08
	.zero		1


	//   ....[4]....
        /*0b54*/ 	.word	0x000002a0
        /*0b58*/ 	.word	0x000000ff
        /*0b5c*/ 	.word	0x00028438
        /*0b60*/ 	.short	0x0100
        /*0b62*/ 	.byte	0x08
	.zero		1


	//   ....[5]....
        /*0b64*/ 	.word	0x000002b0
        /*0b68*/ 	.word	0x000000ff
        /*0b6c*/ 	.word	0x00028448
        /*0b70*/ 	.short	0x0100
        /*0b72*/ 	.byte	0x08
	.zero		1


	//   ....[6]....
        /*0b74*/ 	.word	0x000003e0
        /*0b78*/ 	.word	0x000000ff
        /*0b7c*/ 	.word	0x00028450
        /*0b80*/ 	.short	0x0100
        /*0b82*/ 	.byte	0x08
	.zero		1


	//   ....[7]....
        /*0b84*/ 	.word	0x000003f0
        /*0b88*/ 	.word	0x000000ff
        /*0b8c*/ 	.word	0x00028460
        /*0b90*/ 	.short	0x0100
        /*0b92*/ 	.byte	0x08
	.zero		1


	//   ....[8]....
        /*0b94*/ 	.word	0x00000400
        /*0b98*/ 	.word	0x000000ff
        /*0b9c*/ 	.word	0x00028458
        /*0ba0*/ 	.short	0x0100
        /*0ba2*/ 	.byte	0x08
	.zero		1


	//   ....[9]....
        /*0ba4*/ 	.word	0x00000410
        /*0ba8*/ 	.word	0x000000ff
        /*0bac*/ 	.word	0x00028468
        /*0bb0*/ 	.short	0x0100
        /*0bb2*/ 	.byte	0x08
	.zero		1


	//   ....[10]....
        /*0bb4*/ 	.word	0x00000500
        /*0bb8*/ 	.word	0x000000ff
        /*0bbc*/ 	.word	0x00028470
        /*0bc0*/ 	.short	0x0100
        /*0bc2*/ 	.byte	0x06
	.zero		1


	//   ....[11]....
        /*0bc4*/ 	.word	0x00000510
        /*0bc8*/ 	.word	0x000000ff
        /*0bcc*/ 	.word	0x00028480
        /*0bd0*/ 	.short	0x0100
        /*0bd2*/ 	.byte	0x06
	.zero		1


	//   ....[12]....
        /*0bd4*/ 	.word	0x00000520
        /*0bd8*/ 	.word	0x000000ff
        /*0bdc*/ 	.word	0x00028478
        /*0be0*/ 	.short	0x0100
        /*0be2*/ 	.byte	0x06
	.zero		1


	//   ....[13]....
        /*0be4*/ 	.word	0x00000530
        /*0be8*/ 	.word	0x000000ff
        /*0bec*/ 	.word	0x00028488
        /*0bf0*/ 	.short	0x0100
        /*0bf2*/ 	.byte	0x06
	.zero		1


	//   ....[14]....
        /*0bf4*/ 	.word	0x00000660
        /*0bf8*/ 	.word	0x000000ff
        /*0bfc*/ 	.word	0x00028490
        /*0c00*/ 	.short	0x0100
        /*0c02*/ 	.byte	0x08
	.zero		1


	//   ....[15]....
        /*0c04*/ 	.word	0x00000670
        /*0c08*/ 	.word	0x000000ff
        /*0c0c*/ 	.word	0x000284a0
        /*0c10*/ 	.short	0x0100
        /*0c12*/ 	.byte	0x08
	.zero		1


	//   ....[16]....
        /*0c14*/ 	.word	0x00000680
        /*0c18*/ 	.word	0x000000ff
        /*0c1c*/ 	.word	0x00028498
        /*0c20*/ 	.short	0x0100
        /*0c22*/ 	.byte	0x08
	.zero		1


	//   ....[17]....
        /*0c24*/ 	.word	0x00000690
        /*0c28*/ 	.word	0x000000ff
        /*0c2c*/ 	.word	0x000284a8
        /*0c30*/ 	.short	0x0100
        /*0c32*/ 	.byte	0x08
	.zero		1


	//   ....[18]....
        /*0c34*/ 	.word	0x000007e0
        /*0c38*/ 	.word	0x000000ff
        /*0c3c*/ 	.word	0x000284b0
        /*0c40*/ 	.short	0x0100
        /*0c42*/ 	.byte	0x08
	.zero		1


	//   ....[19]....
        /*0c44*/ 	.word	0x000007f0
        /*0c48*/ 	.word	0x000000ff
        /*0c4c*/ 	.word	0x000284c0
        /*0c50*/ 	.short	0x0100
        /*0c52*/ 	.byte	0x08
	.zero		1


	//   ....[20]....
        /*0c54*/ 	.word	0x00000800
        /*0c58*/ 	.word	0x000000ff
        /*0c5c*/ 	.word	0x000284b8
        /*0c60*/ 	.short	0x0100
        /*0c62*/ 	.byte	0x08
	.zero		1


	//   ....[21]....
        /*0c64*/ 	.word	0x00000810
        /*0c68*/ 	.word	0x000000ff
        /*0c6c*/ 	.word	0x000284c8
        /*0c70*/ 	.short	0x0100
        /*0c72*/ 	.byte	0x08
	.zero		1


	//   ....[22]....
        /*0c74*/ 	.word	0x000026e0
        /*0c78*/ 	.word	0x000000ff
        /*0c7c*/ 	.word	0x00028400
        /*0c80*/ 	.short	0x010a
        /*0c82*/ 	.byte	0x2b
	.zero		1


	//   ....[23]....
        /*0c84*/ 	.word	0x000027e0
        /*0c88*/ 	.word	0x000000ff
        /*0c8c*/ 	.word	0x00028430
        /*0c90*/ 	.short	0x010a
        /*0c92*/ 	.byte	0x2d
	.zero		1


	//   ....[24]....
        /*0c94*/ 	.word	0x00002820
        /*0c98*/ 	.word	0x000000ff
        /*0c9c*/ 	.word	0x00028430
        /*0ca0*/ 	.short	0x010a
        /*0ca2*/ 	.byte	0x2d
	.zero		1


	//   ....[25]....
        /*0ca4*/ 	.word	0x00002f60
        /*0ca8*/ 	.word	0x000000ff
        /*0cac*/ 	.word	0x00000000
        /*0cb0*/ 	.short	0x0101
        /*0cb2*/ 	.byte	0x06
	.zero		1


	//   ....[26]....
        /*0cb4*/ 	.word	0x00004810
        /*0cb8*/ 	.word	0x000000ff
        /*0cbc*/ 	.word	0x00028450
        /*0cc0*/ 	.short	0x010a
        /*0cc2*/ 	.byte	0x2d
	.zero		1


	//   ....[27]....
        /*0cc4*/ 	.word	0x00004850
        /*0cc8*/ 	.word	0x000000ff
        /*0ccc*/ 	.word	0x00028450
        /*0cd0*/ 	.short	0x010a
        /*0cd2*/ 	.byte	0x2d
	.zero		1


	//   ....[28]....
        /*0cd4*/ 	.word	0x00004a60
        /*0cd8*/ 	.word	0x000000ff
        /*0cdc*/ 	.word	0x00000000
        /*0ce0*/ 	.short	0x0101
        /*0ce2*/ 	.byte	0x2d
	.zero		1


	//   ....[29]....
        /*0ce4*/ 	.word	0x00004da0
        /*0ce8*/ 	.word	0x000000ff
        /*0cec*/ 	.word	0x00028430
        /*0cf0*/ 	.short	0x010a
        /*0cf2*/ 	.byte	0x2d
	.zero		1


	//   ....[30]....
        /*0cf4*/ 	.word	0x00004de0
        /*0cf8*/ 	.word	0x000000ff
        /*0cfc*/ 	.word	0x00028430
        /*0d00*/ 	.short	0x010a
        /*0d02*/ 	.byte	0x2d
	.zero		1


	//   ....[31]....
        /*0d04*/ 	.word	0x00005440
        /*0d08*/ 	.word	0x000000ff
        /*0d0c*/ 	.word	0x00000000
        /*0d10*/ 	.short	0x0101
        /*0d12*/ 	.byte	0x06
	.zero		1


	//   ....[32]....
        /*0d14*/ 	.word	0x00007570
        /*0d18*/ 	.word	0x000000ff
        /*0d1c*/ 	.word	0x00028450
        /*0d20*/ 	.short	0x010a
        /*0d22*/ 	.byte	0x2d
	.zero		1


	//   ....[33]....
        /*0d24*/ 	.word	0x000075c0
        /*0d28*/ 	.word	0x000000ff
        /*0d2c*/ 	.word	0x00028450
        /*0d30*/ 	.short	0x010a
        /*0d32*/ 	.byte	0x2d
	.zero		1


	//   ....[34]....
        /*0d34*/ 	.word	0x00007740
        /*0d38*/ 	.word	0x000000ff
        /*0d3c*/ 	.word	0x00000000
        /*0d40*/ 	.short	0x0101
        /*0d42*/ 	.byte	0x2d
	.zero		1


	//   ....[35]....
        /*0d44*/ 	.word	0x00007b50
        /*0d48*/ 	.word	0x000000ff
        /*0d4c*/ 	.word	0x00028430
        /*0d50*/ 	.short	0x010a
        /*0d52*/ 	.byte	0x2b
	.zero		1


	//   ....[36]....
        /*0d54*/ 	.word	0x00007b90
        /*0d58*/ 	.word	0x000000ff
        /*0d5c*/ 	.word	0x00028430
        /*0d60*/ 	.short	0x010a
        /*0d62*/ 	.byte	0x2b
	.zero		1


	//   ....[37]....
        /*0d64*/ 	.word	0x00008070
        /*0d68*/ 	.word	0x000000ff
        /*0d6c*/ 	.word	0x00000000
        /*0d70*/ 	.short	0x0101
        /*0d72*/ 	.byte	0x06
	.zero		1


	//   ....[38]....
        /*0d74*/ 	.word	0x00009550
        /*0d78*/ 	.word	0x000000ff
        /*0d7c*/ 	.word	0x00028450
        /*0d80*/ 	.short	0x010a
        /*0d82*/ 	.byte	0x2b
	.zero		1


	//   ....[39]....
        /*0d84*/ 	.word	0x000095a0
        /*0d88*/ 	.word	0x000000ff
        /*0d8c*/ 	.word	0x00028450
        /*0d90*/ 	.short	0x010a
        /*0d92*/ 	.byte	0x2b
	.zero		1


	//   ....[40]....
        /*0d94*/ 	.word	0x00009700
        /*0d98*/ 	.word	0x000000ff
        /*0d9c*/ 	.word	0x00000000
        /*0da0*/ 	.short	0x0101
        /*0da2*/ 	.byte	0x2b
	.zero		1


	//   ....[41]....
        /*0da4*/ 	.word	0x000098b0
        /*0da8*/ 	.word	0x000000ff
        /*0dac*/ 	.word	0x00028430
        /*0db0*/ 	.short	0x010a
        /*0db2*/ 	.byte	0x2c
	.zero		1


	//   ....[42]....
        /*0db4*/ 	.word	0x000098f0
        /*0db8*/ 	.word	0x000000ff
        /*0dbc*/ 	.word	0x00028430
        /*0dc0*/ 	.short	0x010a
        /*0dc2*/ 	.byte	0x2c
	.zero		1


	//   ....[43]....
        /*0dc4*/ 	.word	0x00009f40
        /*0dc8*/ 	.word	0x000000ff
        /*0dcc*/ 	.word	0x00000000
        /*0dd0*/ 	.short	0x0101
        /*0dd2*/ 	.byte	0x06
	.zero		1


	//   ....[44]....
        /*0dd4*/ 	.word	0x0000c070
        /*0dd8*/ 	.word	0x000000ff
        /*0ddc*/ 	.word	0x00028450
        /*0de0*/ 	.short	0x010a
        /*0de2*/ 	.byte	0x2c
	.zero		1


	//   ....[45]....
        /*0de4*/ 	.word	0x0000c0c0
        /*0de8*/ 	.word	0x000000ff
        /*0dec*/ 	.word	0x00028450
        /*0df0*/ 	.short	0x010a
        /*0df2*/ 	.byte	0x2c
	.zero		1


	//   ....[46]....
        /*0df4*/ 	.word	0x0000c240
        /*0df8*/ 	.word	0x000000ff
        /*0dfc*/ 	.word	0x00000000
        /*0e00*/ 	.short	0x0101
        /*0e02*/ 	.byte	0x2c
	.zero		1


	//   ....[47]....
        /*0e04*/ 	.word	0x00010390
        /*0e08*/ 	.word	0x000000ff
        /*0e0c*/ 	.word	0x00000000
        /*0e10*/ 	.short	0x0101
        /*0e12*/ 	.byte	0x07
	.zero		1


	//   ....[48]....
        /*0e14*/ 	.word	0x00010c00
        /*0e18*/ 	.word	0x000000ff
        /*0e1c*/ 	.word	0x00000000
        /*0e20*/ 	.short	0x0101
        /*0e22*/ 	.byte	0x07
	.zero		1


	//   ....[49]....
        /*0e24*/ 	.word	0x000158c0
        /*0e28*/ 	.word	0x00000000
        /*0e2c*/ 	.word	0x00028480
        /*0e30*/ 	.short	0x010a
        /*0e32*/ 	.byte	0x3f
	.zero		1


	//   ....[50]....
        /*0e34*/ 	.word	0x00015d40
        /*0e38*/ 	.word	0x00000000
        /*0e3c*/ 	.word	0x00028470
        /*0e40*/ 	.short	0x0107
        /*0e42*/ 	.byte	0x3f
	.zero		1


	//   ....[51]....
        /*0e44*/ 	.word	0x00015df0
        /*0e48*/ 	.word	0x00000000
        /*0e4c*/ 	.word	0x00028470
        /*0e50*/ 	.short	0x0101
        /*0e52*/ 	.byte	0x3f
	.zero		1


	//   ....[52]....
        /*0e54*/ 	.word	0x00015e20
        /*0e58*/ 	.word	0x00000000
        /*0e5c*/ 	.word	0x00028440
        /*0e60*/ 	.short	0x010a
        /*0e62*/ 	.byte	0x3f
	.zero		1


	//   ....[53]....
        /*0e64*/ 	.word	0x000161d0
        /*0e68*/ 	.word	0x00000000
        /*0e6c*/ 	.word	0x00028430
        /*0e70*/ 	.short	0x0107
        /*0e72*/ 	.byte	0x3f
	.zero		1


	//   ....[54]....
        /*0e74*/ 	.word	0x00016280
        /*0e78*/ 	.word	0x00000000
        /*0e7c*/ 	.word	0x00028430
        /*0e80*/ 	.short	0x0101
        /*0e82*/ 	.byte	0x3f
	.zero		1


	//   ....[55]....
        /*0e84*/ 	.word	0x00016d70
        /*0e88*/ 	.word	0x00000011
        /*0e8c*/ 	.word	0x00028400
        /*0e90*/ 	.short	0x0107
        /*0e92*/ 	.byte	0x3f
	.zero		1


	//   ....[56]....
        /*0e94*/ 	.word	0x00016e70
        /*0e98*/ 	.word	0x00000011
        /*0e9c*/ 	.word	0x00028400
        /*0ea0*/ 	.short	0x0101
        /*0ea2*/ 	.byte	0x3f
	.zero		1


	//   ....[57]....
        /*0ea4*/ 	.word	0x00016ea0
        /*0ea8*/ 	.word	0x00000011
        /*0eac*/ 	.word	0x00028420
        /*0eb0*/ 	.short	0x010a
        /*0eb2*/ 	.byte	0x3f
	.zero		1


	//   ....[58]....
        /*0eb4*/ 	.word	0x000171f0
        /*0eb8*/ 	.word	0x00000000
        /*0ebc*/ 	.word	0x00028480
        /*0ec0*/ 	.short	0x010a
        /*0ec2*/ 	.byte	0x3f
	.zero		1


	//   ....[59]....
        /*0ec4*/ 	.word	0x00017570
        /*0ec8*/ 	.word	0x00000000
        /*0ecc*/ 	.word	0x00028470
        /*0ed0*/ 	.short	0x0107
        /*0ed2*/ 	.byte	0x3f
	.zero		1


	//   ....[60]....
        /*0ed4*/ 	.word	0x00017620
        /*0ed8*/ 	.word	0x00000000
        /*0edc*/ 	.word	0x00028470
        /*0ee0*/ 	.short	0x0101
        /*0ee2*/ 	.byte	0x3f
	.zero		1


	//   ....[61]....
        /*0ee4*/ 	.word	0x00017650
        /*0ee8*/ 	.word	0x00000000
        /*0eec*/ 	.word	0x00028440
        /*0ef0*/ 	.short	0x010a
        /*0ef2*/ 	.byte	0x3f
	.zero		1


	//   ....[62]....
        /*0ef4*/ 	.word	0x000179a0
        /*0ef8*/ 	.word	0x00000000
        /*0efc*/ 	.word	0x00028430
        /*0f00*/ 	.short	0x0107
        /*0f02*/ 	.byte	0x3f
	.zero		1


	//   ....[63]....
        /*0f04*/ 	.word	0x00017a50
        /*0f08*/ 	.word	0x00000000
        /*0f0c*/ 	.word	0x00028430
        /*0f10*/ 	.short	0x0101
        /*0f12*/ 	.byte	0x3f
	.zero		1


	//   ....[64]....
        /*0f14*/ 	.word	0x00017ae0
        /*0f18*/ 	.word	0x00000000
        /*0f1c*/ 	.word	0x00028470
        /*0f20*/ 	.short	0x010a
        /*0f22*/ 	.byte	0x3f
	.zero		1


	//   ....[65]....
        /*0f24*/ 	.word	0x00017b60
        /*0f28*/ 	.word	0x00000000
        /*0f2c*/ 	.word	0x00028460
        /*0f30*/ 	.short	0x010a
        /*0f32*/ 	.byte	0x3f
	.zero		1


	//   ....[66]....
        /*0f34*/ 	.word	0x00018010
        /*0f38*/ 	.word	0x00000000
        /*0f3c*/ 	.word	0x00028450
        /*0f40*/ 	.short	0x0101
        /*0f42*/ 	.byte	0x3f
	.zero		1


	//   ....[67]....
        /*0f44*/ 	.word	0x00018090
        /*0f48*/ 	.word	0x00000003
        /*0f4c*/ 	.word	0x00000000
        /*0f50*/ 	.short	0x0101
        /*0f52*/ 	.byte	0x3f
	.zero		1


	//   ....[68]....
        /*0f54*/ 	.word	0x00018250
        /*0f58*/ 	.word	0x00000002
        /*0f5c*/ 	.word	0x00028470
        /*0f60*/ 	.short	0x010a
        /*0f62*/ 	.byte	0x3f
	.zero		1


	//   ....[69]....
        /*0f64*/ 	.word	0x000182c0
        /*0f68*/ 	.word	0x00000002
        /*0f6c*/ 	.word	0x00028460
        /*0f70*/ 	.short	0x010a
        /*0f72*/ 	.byte	0x3f
	.zero		1


	//   ....[70]....
        /*0f74*/ 	.word	0x00018780
        /*0f78*/ 	.word	0x00000002
        /*0f7c*/ 	.word	0x00028450
        /*0f80*/ 	.short	0x0101
        /*0f82*/ 	.byte	0x3f
	.zero		1


	//   ....[71]....
        /*0f84*/ 	.word	0x00018800
        /*0f88*/ 	.word	0x00000003
        /*0f8c*/ 	.word	0x00000000
        /*0f90*/ 	.short	0x0101
        /*0f92*/ 	.byte	0x3f
	.zero		1


	//   ....[72]....
        /*0f94*/ 	.word	0x000198b0
        /*0f98*/ 	.word	0x00000005
        /*0f9c*/ 	.word	0x00028420
        /*0fa0*/ 	.short	0x010a
        /*0fa2*/ 	.byte	0x3f
	.zero		1


	//   ....[73]....
        /*0fa4*/ 	.word	0x00019a50
        /*0fa8*/ 	.word	0x00000003
        /*0fac*/ 	.word	0x00028440
        /*0fb0*/ 	.short	0x010a
        /*0fb2*/ 	.byte	0x3f
	.zero		1


	//   ....[74]....
        /*0fb4*/ 	.word	0x00019af0
        /*0fb8*/ 	.word	0x00000013
        /*0fbc*/ 	.word	0x00028440
        /*0fc0*/ 	.short	0x010a
        /*0fc2*/ 	.byte	0x3f
	.zero		1


	//   ....[75]....
        /*0fc4*/ 	.word	0x00019b30
        /*0fc8*/ 	.word	0x00000003
        /*0fcc*/ 	.word	0x00028460
        /*0fd0*/ 	.short	0x010a
        /*0fd2*/ 	.byte	0x3f
	.zero		1


	//   ....[76]....
        /*0fd4*/ 	.word	0x00019b70
        /*0fd8*/ 	.word	0x00000013
        /*0fdc*/ 	.word	0x00028460
        /*0fe0*/ 	.short	0x010a
        /*0fe2*/ 	.byte	0x3f
	.zero		1


	//   ....[77]....
        /*0fe4*/ 	.word	0x00019bb0
        /*0fe8*/ 	.word	0x00000003
        /*0fec*/ 	.word	0x00028480
        /*0ff0*/ 	.short	0x010a
        /*0ff2*/ 	.byte	0x3f
	.zero		1


	//   ....[78]....
        /*0ff4*/ 	.word	0x00019bf0
        /*0ff8*/ 	.word	0x00000013
        /*0ffc*/ 	.word	0x00028480
        /*1000*/ 	.short	0x010a
        /*1002*/ 	.byte	0x3f
	.zero		1


	//   ....[79]....
        /*1004*/ 	.word	0x00019c60
        /*1008*/ 	.word	0x00000004
        /*100c*/ 	.word	0x00028400
        /*1010*/ 	.short	0x010a
        /*1012*/ 	.byte	0x3f
	.zero		1


	//   ....[80]....
        /*1014*/ 	.word	0x00019cc0
        /*1018*/ 	.word	0x00000004
        /*101c*/ 	.word	0x00028430
        /*1020*/ 	.short	0x010a
        /*1022*/ 	.byte	0x3f
	.zero		1


	//   ....[81]....
        /*1024*/ 	.word	0x00019d20
        /*1028*/ 	.word	0x00000008
        /*102c*/ 	.word	0x00028450
        /*1030*/ 	.short	0x010a
        /*1032*/ 	.byte	0x3f
	.zero		1


	//   ....[82]....
        /*1034*/ 	.word	0x00019d80
        /*1038*/ 	.word	0x00000005
        /*103c*/ 	.word	0x00028430
        /*1040*/ 	.short	0x010a
        /*1042*/ 	.byte	0x3f
	.zero		1


	//   ....[83]....
        /*1044*/ 	.word	0x00019de0
        /*1048*/ 	.word	0x00000007
        /*104c*/ 	.word	0x00028450
        /*1050*/ 	.short	0x010a
        /*1052*/ 	.byte	0x3f
	.zero		1


	//   ....[84]....
        /*1054*/ 	.word	0x00019e40
        /*1058*/ 	.word	0x00000005
        /*105c*/ 	.word	0x00028430
        /*1060*/ 	.short	0x010a
        /*1062*/ 	.byte	0x3f
	.zero		1


	//   ....[85]....
        /*1064*/ 	.word	0x00019ea0
        /*1068*/ 	.word	0x0000000b
        /*106c*/ 	.word	0x00028450
        /*1070*/ 	.short	0x010a
        /*1072*/ 	.byte	0x3f
	.zero		1


	//   ....[86]....
        /*1074*/ 	.word	0x00019f00
        /*1078*/ 	.word	0x00000005
        /*107c*/ 	.word	0x00028430
        /*1080*/ 	.short	0x010a
        /*1082*/ 	.byte	0x3f
	.zero		1


	//   ....[87]....
        /*1084*/ 	.word	0x00019f60
        /*1088*/ 	.word	0x00000007
        /*108c*/ 	.word	0x00028450
        /*1090*/ 	.short	0x010a
        /*1092*/ 	.byte	0x3f
	.zero		1


	//   ....[88]....
        /*1094*/ 	.word	0x0001a060
        /*1098*/ 	.word	0x00000000
        /*109c*/ 	.word	0x00028480
        /*10a0*/ 	.short	0x010a
        /*10a2*/ 	.byte	0x3f
	.zero		1


	//   ....[89]....
        /*10a4*/ 	.word	0x0001a640
        /*10a8*/ 	.word	0x00000000
        /*10ac*/ 	.word	0x00028440
        /*10b0*/ 	.short	0x010a
        /*10b2*/ 	.byte	0x3f
	.zero		1


	//   ....[90]....
        /*10b4*/ 	.word	0x0001b580
        /*10b8*/ 	.word	0x00000011
        /*10bc*/ 	.word	0x00028420
        /*10c0*/ 	.short	0x010a
        /*10c2*/ 	.byte	0x3f
	.zero		1


	//   ....[91]....
        /*10c4*/ 	.word	0x0001b5d0
        /*10c8*/ 	.word	0x00000000
        /*10cc*/ 	.word	0x00028480
        /*10d0*/ 	.short	0x010a
        /*10d2*/ 	.byte	0x3f
	.zero		1


	//   ....[92]....
        /*10d4*/ 	.word	0x0001bac0
        /*10d8*/ 	.word	0x00000000
        /*10dc*/ 	.word	0x00028440
        /*10e0*/ 	.short	0x010a
        /*10e2*/ 	.byte	0x3f
	.zero		1


	//   ....[93]....
        /*10e4*/ 	.word	0x0001bf80
        /*10e8*/ 	.word	0x00000000
        /*10ec*/ 	.word	0x00028470
        /*10f0*/ 	.short	0x010a
        /*10f2*/ 	.byte	0x3f
	.zero		1


	//   ....[94]....
        /*10f4*/ 	.word	0x0001bfd0
        /*10f8*/ 	.word	0x00000000
        /*10fc*/ 	.word	0x00028460
        /*1100*/ 	.short	0x010a
        /*1102*/ 	.byte	0x3f
	.zero		1


	//   ....[95]....
        /*1104*/ 	.word	0x0001c020
        /*1108*/ 	.word	0x00000002
        /*110c*/ 	.word	0x00028470
        /*1110*/ 	.short	0x010a
        /*1112*/ 	.byte	0x3f
	.zero		1


	//   ....[96]....
        /*1114*/ 	.word	0x0001c070
        /*1118*/ 	.word	0x00000002
        /*111c*/ 	.word	0x00028460
        /*1120*/ 	.short	0x010a
        /*1122*/ 	.byte	0x3f
	.zero		1


	//   ....[97]....
        /*1124*/ 	.word	0x0001c0c0
        /*1128*/ 	.word	0x00000005
        /*112c*/ 	.word	0x00028420
        /*1130*/ 	.short	0x010a
        /*1132*/ 	.byte	0x3f
	.zero		1


	//   ....[98]....
        /*1134*/ 	.word	0x0001c260
        /*1138*/ 	.word	0x00000003
        /*113c*/ 	.word	0x00028440
        /*1140*/ 	.short	0x010a
        /*1142*/ 	.byte	0x3f
	.zero		1


	//   ....[99]....
        /*1144*/ 	.word	0x0001c2b0
        /*1148*/ 	.word	0x00000013
        /*114c*/ 	.word	0x00028440
        /*1150*/ 	.short	0x010a
        /*1152*/ 	.byte	0x3f
	.zero		1


	//   ....[100]....
        /*1154*/ 	.word	0x0001c300
        /*1158*/ 	.word	0x00000003
        /*115c*/ 	.word	0x00028460
        /*1160*/ 	.short	0x010a
        /*1162*/ 	.byte	0x3f
	.zero		1


	//   ....[101]....
        /*1164*/ 	.word	0x0001c350
        /*1168*/ 	.word	0x00000013
        /*116c*/ 	.word	0x00028460
        /*1170*/ 	.short	0x010a
        /*1172*/ 	.byte	0x3f
	.zero		1


	//   ....[102]....
        /*1174*/ 	.word	0x0001c3a0
        /*1178*/ 	.word	0x00000003
        /*117c*/ 	.word	0x00028480
        /*1180*/ 	.short	0x010a
        /*1182*/ 	.byte	0x3f
	.zero		1


	//----- nvinfo : EIATTR_NUM_MBARRIERS
	.align		4
.L_460:
        /*1184*/ 	.byte	0x03, 0x38
        /*1186*/ 	.short	0x0016


	//----- nvinfo : EIATTR_EXIT_INSTR_OFFSETS
	.align		4
        /*1188*/ 	.byte	0x04, 0x1c
        /*118a*/ 	.short	(.L_462 - .L_461)


	//   ....[0]....
.L_461:
        /*118c*/ 	.word	0x000009e0


	//   ....[1]....
        /*1190*/ 	.word	0x00012e20


	//   ....[2]....
        /*1194*/ 	.word	0x00019c40


	//----- nvinfo : EIATTR_MAX_THREADS
	.align		4
.L_462:
        /*1198*/ 	.byte	0x04, 0x05
        /*119a*/ 	.short	(.L_464 - .L_463)
.L_463:
        /*119c*/ 	.word	0x00000180
        /*11a0*/ 	.word	0x00000001
        /*11a4*/ 	.word	0x00000001


	//----- nvinfo : EIATTR_CRS_STACK_SIZE
	.align		4
.L_464:
        /*11a8*/ 	.byte	0x04, 0x1e
        /*11aa*/ 	.short	(.L_466 - .L_465)
.L_465:
        /*11ac*/ 	.word	0x00000000


	//----- nvinfo : EIATTR_CBANK_PARAM_SIZE
	.align		4
.L_466:
        /*11b0*/ 	.byte	0x03, 0x19
        /*11b2*/ 	.short	0x0af0


	//----- nvinfo : EIATTR_PARAM_CBANK
	.align		4
        /*11b4*/ 	.byte	0x04, 0x0a
        /*11b6*/ 	.short	(.L_468 - .L_467)
	.align		4
.L_467:
        /*11b8*/ 	.word	index@(.nv.constant0._ZN7cutlass13device_kernelIN5flash11enable_sm90INS1_16FlashAttnFwdSm90INS1_25CollectiveMainloopFwdSm90ILi2EN4cute5tupleIJNS5_1CILi1EEES8_S8_EEENS6_IJNS7_ILi128EEENS7_ILi64EEENS7_ILi256EEEEEELi256ENS_12float_e4m3_tEfNS_4arch4Sm90ELb0ELb1ELb1ELb1ELb1ELb0ELb0ELb1ELb0ELb1ELb1ELb0EEENS1_21CollectiveEpilogueFwdINS6_IJSA_SC_SB_EEES9_NS_10bfloat16_tESG_Li256ELb1ELb1ELb1ELb1EEENS1_36VarlenDynamicPersistentTileSchedulerILi128ELi64ELi256ELi128ELb1ELb1ELb1ELb1ELb0ELb1EEEEEEEEEvNT_6ParamsE)
        /*11bc*/ 	.short	0x0210
        /*11be*/ 	.short	0x0af0


	//----- nvinfo : EIATTR_SW_WAR
	.align		4
.L_468:
        /*11c0*/ 	.byte	0x04, 0x36
        /*11c2*/ 	.short	(.L_470 - .L_469)
.L_469:
        /*11c4*/ 	.word	0x00000008
.L_470:


//--------------------- .nv.info._ZN7cutlass13device_kernelIN5flash11enable_sm90INS1_16FlashAttnFwdSm90INS1_25CollectiveMainloopFwdSm90ILi2EN4cute5tupleIJNS5_1CILi1EEES8_S8_EEENS6_IJNS7_ILi128EEENS7_ILi64EEENS7_ILi256EEEEEELi256ENS_12float_e4m3_tEfNS_4arch4Sm90ELb0ELb1ELb1ELb1ELb1ELb1ELb0ELb1ELb0ELb1ELb1ELb0EEENS1_21CollectiveEpilogueFwdINS6_IJSA_SC_SB_EEES9_NS_10bfloat16_tESG_Li256ELb1ELb1ELb1ELb1EEENS1_36VarlenDynamicPersistentTileSchedulerILi128ELi64ELi256ELi128ELb1ELb1ELb1ELb1ELb0ELb1EEEEEEEEEvNT_6ParamsE --------------------------
	.section	.nv.info._ZN7cutlass13device_kernelIN5flash11enable_sm90INS1_16FlashAttnFwdSm90INS1_25CollectiveMainloopFwdSm90ILi2EN4cute5tupleIJNS5_1CILi1EEES8_S8_EEENS6_IJNS7_ILi128EEENS7_ILi64EEENS7_ILi256EEEEEELi256ENS_12float_e4m3_tEfNS_4arch4Sm90ELb0ELb1ELb1ELb1ELb1ELb1ELb0ELb1ELb0ELb1ELb1ELb0EEENS1_21CollectiveEpilogueFwdINS6_IJSA_SC_SB_EEES9_NS_10bfloat16_tESG_Li256ELb1ELb1ELb1ELb1EEENS1_36VarlenDynamicPersistentTileSchedulerILi128ELi64ELi256ELi128ELb1ELb1ELb1ELb1ELb0ELb1EEEEEEEEEvNT_6ParamsE,"",@"SHT_CUDA_INFO"
	.sectionflags	@""
	.align	4


	//----- nvinfo : EIATTR_CUDA_API_VERSION
	.align		4
        /*0000*/ 	.byte	0x04, 0x37
        /*0002*/ 	.short	(.L_472 - .L_471)
.L_471:
        /*0004*/ 	.word	0x00000082


	//----- nvinfo : EIATTR_KPARAM_INFO
	.align		4
.L_472:
        /*0008*/ 	.byte	0x04, 0x17
        /*000a*/ 	.short	(.L_474 - .L_473)
.L_473:
        /*000c*/ 	.word	0x00000000
        /*0010*/ 	.short	0x0000
        /*0012*/ 	.short	0x0070
        /*0014*/ 	.byte	0x00, 0xf0, 0x01, 0x2a


	//----- nvinfo : EIATTR_SPARSE_MMA_MASK
	.align		4
.L_474:
        /*0018*/ 	.byte	0x03, 0x50
        /*001a*/ 	.short	0x0000


	//----- nvinfo : EIATTR_MAXREG_COUNT
	.align		4
        /*001c*/ 	.byte	0x03, 0x1b
        /*001e*/ 	.short	0x00a8


	//----- nvinfo : EIATTR_NUM_BARRIERS
	.align		4
        /*0020*/ 	.byte	0x02, 0x4c
        /*0022*/ 	.byte	0x10
	.zero		1


	//----- nvinfo : EIATTR_EXTERNS
	.align		4
        /*0024*/ 	.byte	0x04, 0x0f
        /*0026*/ 	.short	(.L_476 - .L_475)


	//   ....[0]....
	.align		4
.L_475:
        /*0028*/ 	.word	index@(__assertfail)


	//----- nvinfo : EIATTR_ANNOTATIONS
	.align		4
.L_476:
        /*002c*/ 	.byte	0x04, 0x55
        /*002e*/ 	.short	(.L_478 - .L_477)


	//   ....[0]....
.L_477:
        /* <DEDUP_REMOVED lines=54> */


	//----- nvinfo : EIATTR_MERCURY_ISA_VERSION
	.align		4
.L_478:
        /*0378*/ 	.byte	0x03, 0x5f
        /*037a*/ 	.short	0x0101


	//----- nvinfo : EIATTR_UNUSED_LOAD_BYTE_OFFSET
	.align		4
        /*037c*/ 	.byte	0x04, 0x44
        /*037e*/ 	.short	(.L_480 - .L_479)


	//   ....[0]....
.L_479:
        /*0380*/ 	.word	0x00000aa0
        /*0384*/ 	.word	0x0000fff0


	//   ....[1]....
        /*0388*/ 	.word	0x0001cd00
        /*038c*/ 	.word	0x0000fff0


	//----- nvinfo : EIATTR_INT_WARP_WIDE_INSTR_OFFSETS
	.align		4
.L_480:
        /*0390*/ 	.byte	0x04, 0x31
        /*0392*/ 	.short	(.L_482 - .L_481)


	//   ....[0]....
.L_481:
        /*0394*/ 	.word	0x00000130


	//   ....[1]....
        /*0398*/ 	.word	0x00000170


	//   ....[2]....
        /*039c*/ 	.word	0x000001e0


	//   ....[3]....
        /*03a0*/ 	.word	0x000272a0


	//   ....[4]....
        /*03a4*/ 	.word	0x00027330


	//   ....[5]....
        /*03a8*/ 	.word	0x0002a730


	//   ....[6]....
        /*03ac*/ 	.word	0x0002a7c0


	//----- nvinfo : EIATTR_COOP_GROUP_MASK_REGIDS
	.align		4
.L_482:
        /*03b0*/ 	.byte	0x04, 0x29
        /*03b2*/ 	.short	(.L_484 - .L_483)


	//   ....[0]....
.L_483:
        /*03b4*/ 	.word	0xffffffff


	//   ....[1]....
        /*03b8*/ 	.word	0xffffffff


	//   ....[2]....
        /*03bc*/ 	.word	0xffffffff


	//   ....[3]....
        /*03c0*/ 	.word	0xffffffff


	//   ....[4]....
        /*03c4*/ 	.word	0xffffffff


	//   ....[5]....
        /*03c8*/ 	.word	0xffffffff


	//   ....[6]....
        /*03cc*/ 	.word	0xffffffff


	//   ....[7]....
        /*03d0*/ 	.word	0xffffffff


	//   ....[8]....
        /*03d4*/ 	.word	0xffffffff


	//   ....[9]....
        /*03d8*/ 	.word	0xffffffff


	//   ....[10]....
        /*03dc*/ 	.word	0xffffffff


	//   ....[11]....
        /*03e0*/ 	.word	0xffffffff


	//   ....[12]....
        /*03e4*/ 	.word	0xffffffff


	//   ....[13]....
        /*03e8*/ 	.word	0xffffffff


	//   ....[14]....
        /*03ec*/ 	.word	0xffffffff


	//   ....[15]....
        /*03f0*/ 	.word	0xffffffff


	//   ....[16]....
        /*03f4*/ 	.word	0xffffffff


	//   ....[17]....
        /*03f8*/ 	.word	0xffffffff


	//   ....[18]....
        /*03fc*/ 	.word	0xffffffff


	//   ....[19]....
        /*0400*/ 	.word	0xffffffff


	//   ....[20]....
        /*0404*/ 	.word	0xffffffff


	//   ....[21]....
        /*0408*/ 	.word	0xffffffff


	//   ....[22]....
        /*040c*/ 	.word	0xffffffff


	//   ....[23]....
        /*0410*/ 	.word	0xffffffff


	//   ....[24]....
        /*0414*/ 	.word	0xffffffff


	//   ....[25]....
        /*0418*/ 	.word	0xffffffff


	//   ....[26]....
        /*041c*/ 	.word	0xffffffff


	//   ....[27]....
        /*0420*/ 	.word	0xffffffff


	//   ....[28]....
        /*0424*/ 	.word	0xffffffff


	//   ....[29]....
        /*0428*/ 	.word	0xffffffff


	//   ....[30]....
        /*042c*/ 	.word	0xffffffff


	//   ....[31]....
        /*0430*/ 	.word	0xffffffff


	//   ....[32]....
        /*0434*/ 	.word	0xffffffff


	//   ....[33]....
        /*0438*/ 	.word	0xffffffff


	//   ....[34]....
        /*043c*/ 	.word	0xffffffff


	//   ....[35]....
        /*0440*/ 	.word	0xffffffff


	//   ....[36]....
        /*0444*/ 	.word	0xffffffff


	//   ....[37]....
        /*0448*/ 	.word	0xffffffff


	//   ....[38]....
        /*044c*/ 	.word	0xffffffff


	//   ....[39]....
        /*0450*/ 	.word	0xffffffff


	//   ....[40]....
        /*0454*/ 	.word	0xffffffff


	//   ....[41]....
        /*0458*/ 	.word	0xffffffff


	//   ....[42]....
        /*045c*/ 	.word	0xffffffff


	//   ....[43]....
        /*0460*/ 	.word	0xffffffff


	//   ....[44]....
        /*0464*/ 	.word	0xffffffff


	//   ....[45]....
        /*0468*/ 	.word	0xffffffff


	//   ....[46]....
        /*046c*/ 	.word	0xffffffff


	//   ....[47]....
        /*0470*/ 	.word	0xffffffff


	//   ....[48]....
        /*0474*/ 	.word	0xffffffff


	//   ....[49]....
        /*0478*/ 	.word	0xffffffff


	//   ....[50]....
        /*047c*/ 	.word	0xffffffff


	//   ....[51]....
        /*0480*/ 	.word	0xffffffff


	//   ....[52]....
        /*0484*/ 	.word	0xffffffff


	//   ....[53]....
        /*0488*/ 	.word	0xffffffff


	//   ....[54]....
        /*048c*/ 	.word	0xffffffff


	//   ....[55]....
        /*0490*/ 	.word	0xffffffff


	//   ....[56]....
        /*0494*/ 	.word	0xffffffff


	//   ....[57]....
        /*0498*/ 	.word	0xffffffff


	//   ....[58]....
        /*049c*/ 	.word	0xffffffff


	//   ....[59]....
        /*04a0*/ 	.word	0xffffffff


	//   ....[60]....
        /*04a4*/ 	.word	0xffffffff


	//   ....[61]....
        /*04a8*/ 	.word	0xffffffff


	//   ....[62]....
        /*04ac*/ 	.word	0xffffffff


	//   ....[63]....
        /*04b0*/ 	.word	0xffffffff


	//   ....[64]....
        /*04b4*/ 	.word	0xffffffff


	//   ....[65]....
        /*04b8*/ 	.word	0xffffffff


	//   ....[66]....
        /*04bc*/ 	.word	0xffffffff


	//   ....[67]....
        /*04c0*/ 	.word	0xffffffff


	//   ....[68]....
        /*04c4*/ 	.word	0xffffffff


	//   ....[69]....
        /*04c8*/ 	.word	0xffffffff


	//   ....[70]....
        /*04cc*/ 	.word	0xffffffff


	//   ....[71]....
        /*04d0*/ 	.word	0xffffffff


	//   ....[72]....
        /*04d4*/ 	.word	0xffffffff


	//   ....[73]....
        /*04d8*/ 	.word	0xffffffff


	//   ....[74]....
        /*04dc*/ 	.word	0xffffffff


	//   ....[75]....
        /*04e0*/ 	.word	0xffffffff


	//   ....[76]....
        /*04e4*/ 	.word	0xffffffff


	//   ....[77]....
        /*04e8*/ 	.word	0xffffffff


	//   ....[78]....
        /*04ec*/ 	.word	0xffffffff


	//   ....[79]....
        /*04f0*/ 	.word	0xffffffff


	//   ....[80]....
        /*04f4*/ 	.word	0xffffffff


	//   ....[81]....
        /*04f8*/ 	.word	0xffffffff


	//   ....[82]....
        /*04fc*/ 	.word	0xffffffff


	//   ....[83]....
        /*0500*/ 	.word	0xffffffff


	//   ....[84]....
        /*0504*/ 	.word	0xffffffff


	//   ....[85]....
        /*0508*/ 	.word	0xffffffff


	//   ....[86]....
        /*050c*/ 	.word	0xffffffff


	//   ....[87]....
        /*0510*/ 	.word	0xffffffff


	//   ....[88]....
        /*0514*/ 	.word	0xffffffff


	//   ....[89]....
        /*0518*/ 	.word	0xffffffff


	//   ....[90]....
        /*051c*/ 	.word	0xffffffff


	//   ....[91]....
        /*0520*/ 	.word	0xffffffff


	//   ....[92]....
        /*0524*/ 	.word	0xffffffff


	//   ....[93]....
        /*0528*/ 	.word	0xffffffff


	//   ....[94]....
        /*052c*/ 	.word	0xffffffff


	//   ....[95]....
        /*0530*/ 	.word	0xffffffff


	//   ....[96]....
        /*0534*/ 	.word	0xffffffff


	//   ....[97]....
        /*0538*/ 	.word	0xffffffff


	//   ....[98]....
        /*053c*/ 	.word	0xffffffff


	//   ....[99]....
        /*0540*/ 	.word	0xffffffff


	//   ....[100]....
        /*0544*/ 	.word	0xffffffff


	//   ....[101]....
        /*0548*/ 	.word	0xffffffff


	//   ....[102]....
        /*054c*/ 	.word	0xffffffff


	//   ....[103]....
        /*0550*/ 	.word	0xffffffff


	//   ....[104]....
        /*0554*/ 	.word	0xffffffff


	//   ....[105]....
        /*0558*/ 	.word	0xffffffff


	//   ....[106]....
        /*055c*/ 	.word	0xffffffff


	//   ....[107]....
        /*0560*/ 	.word	0xffffffff


	//   ....[108]....
        /*0564*/ 	.word	0xffffffff


	//   ....[109]....
        /*0568*/ 	.word	0xffffffff


	//   ....[110]....
        /*056c*/ 	.word	0xffffffff


	//   ....[111]....
        /*0570*/ 	.word	0xffffffff


	//   ....[112]....
        /*0574*/ 	.word	0xffffffff


	//   ....[113]....
        /*0578*/ 	.word	0xffffffff


	//   ....[114]....
        /*057c*/ 	.word	0xffffffff


	//   ....[115]....
        /*0580*/ 	.word	0xffffffff


	//   ....[116]....
        /*0584*/ 	.word	0xffffffff


	//   ....[117]....
        /*0588*/ 	.word	0xffffffff


	//   ....[118]....
        /*058c*/ 	.word	0xffffffff


	//   ....[119]....
        /*0590*/ 	.word	0xffffffff


	//   ....[120]....
        /*0594*/ 	.word	0xffffffff


	//   ....[121]....
        /*0598*/ 	.word	0xffffffff


	//   ....[122]....
        /*059c*/ 	.word	0xffffffff


	//   ....[123]....
        /*05a0*/ 	.word	0xffffffff


	//   ....[124]....
        /*05a4*/ 	.word	0xffffffff


	//   ....[125]....
        /*05a8*/ 	.word	0xffffffff


	//   ....[126]....
        /*05ac*/ 	.word	0xffffffff


	//   ....[127]....
        /*05b0*/ 	.word	0xffffffff


	//   ....[128]....
        /*05b4*/ 	.word	0xffffffff


	//   ....[129]....
        /*05b8*/ 	.word	0xffffffff


	//   ....[130]....
        /*05bc*/ 	.word	0xffffffff


	//   ....[131]....
        /*05c0*/ 	.word	0xffffffff


	//   ....[132]....
        /*05c4*/ 	.word	0xffffffff


	//   ....[133]....
        /*05c8*/ 	.word	0xffffffff


	//   ....[134]....
        /*05cc*/ 	.word	0xffffffff


	//   ....[135]....
        /*05d0*/ 	.word	0xffffffff


	//   ....[136]....
        /*05d4*/ 	.word	0xffffffff


	//   ....[137]....
        /*05d8*/ 	.word	0xffffffff


	//   ....[138]....
        /*05dc*/ 	.word	0xffffffff


	//   ....[139]....
        /*05e0*/ 	.word	0xffffffff


	//   ....[140]....
        /*05e4*/ 	.word	0xffffffff


	//   ....[141]....
        /*05e8*/ 	.word	0xffffffff


	//   ....[142]....
        /*05ec*/ 	.word	0xffffffff


	//   ....[143]....
        /*05f0*/ 	.word	0xffffffff


	//   ....[144]....
        /*05f4*/ 	.word	0xffffffff


	//   ....[145]....
        /*05f8*/ 	.word	0xffffffff


	//   ....[146]....
        /*05fc*/ 	.word	0xffffffff


	//   ....[147]....
        /*0600*/ 	.word	0xffffffff


	//   ....[148]....
        /*0604*/ 	.word	0xffffffff


	//   ....[149]....
        /*0608*/ 	.word	0xffffffff


	//   ....[150]....
        /*060c*/ 	.word	0xffffffff


	//   ....[151]....
        /*0610*/ 	.word	0xffffffff


	//   ....[152]....
        /*0614*/ 	.word	0xffffffff


	//   ....[153]....
        /*0618*/ 	.word	0xffffffff


	//   ....[154]....
        /*061c*/ 	.word	0xffffffff


	//   ....[155]....
        /*0620*/ 	.word	0xffffffff


	//   ....[156]....
        /*0624*/ 	.word	0xffffffff


	//   ....[157]....
        /*0628*/ 	.word	0xffffffff


	//   ....[158]....
        /*062c*/ 	.word	0xffffffff


	//   ....[159]....
        /*0630*/ 	.word	0xffffffff


	//   ....[160]....
        /*0634*/ 	.word	0xffffffff


	//   ....[161]....
        /*0638*/ 	.word	0xffffffff


	//   ....[162]....
        /*063c*/ 	.word	0xffffffff


	//   ....[163]....
        /*0640*/ 	.word	0xffffffff


	//   ....[164]....
        /*0644*/ 	.word	0xffffffff


	//   ....[165]....
        /*0648*/ 	.word	0xffffffff


	//   ....[166]....
        /*064c*/ 	.word	0xffffffff


	//   ....[167]....
        /*0650*/ 	.word	0xffffffff


	//   ....[168]....
        /*0654*/ 	.word	0xffffffff


	//   ....[169]....
        /*0658*/ 	.word	0xffffffff


	//   ....[170]....
        /*065c*/ 	.word	0xffffffff


	//   ....[171]....
        /*0660*/ 	.word	0xffffffff


	//   ....[172]....
        /*0664*/ 	.word	0xffffffff


	//   ....[173]....
        /*0668*/ 	.word	0xffffffff


	//   ....[174]....
        /*066c*/ 	.word	0xffffffff


	//   ....[175]....
        /*0670*/ 	.word	0xffffffff


	//   ....[176]....
        /*0674*/ 	.word	0xffffffff


	//   ....[177]....
        /*0678*/ 	.word	0xffffffff


	//   ....[178]....
        /*067c*/ 	.word	0xffffffff


	//   ....[179]....
        /*0680*/ 	.word	0xffffffff


	//   ....[180]....
        /*0684*/ 	.word	0xffffffff


	//   ....[181]....
        /*0688*/ 	.word	0xffffffff


	//   ....[182]....
        /*068c*/ 	.word	0xffffffff


	//   ....[183]....
        /*0690*/ 	.word	0xffffffff


	//   ....[184]....
        /*0694*/ 	.word	0xffffffff


	//   ....[185]....
        /*0698*/ 	.word	0xffffffff


	//   ....[186]....
        /*069c*/ 	.word	0xffffffff


	//   ....[187]....
        /*06a0*/ 	.word	0xffffffff


	//   ....[188]....
        /*06a4*/ 	.word	0xffffffff


	//   ....[189]....
        /*06a8*/ 	.word	0xffffffff


	//   ....[190]....
        /*06ac*/ 	.word	0xffffffff


	//   ....[191]....
        /*06b0*/ 	.word	0xffffffff


	//   ....[192]....
        /*06b4*/ 	.word	0xffffffff


	//   ....[193]....
        /*06b8*/ 	.word	0xffffffff


	//   ....[194]....
        /*06bc*/ 	.word	0xffffffff


	//   ....[195]....
        /*06c0*/ 	.word	0xffffffff


	//   ....[196]....
        /*06c4*/ 	.word	0xffffffff


	//   ....[197]....
        /*06c8*/ 	.word	0xffffffff


	//   ....[198]....
        /*06cc*/ 	.word	0xffffffff


	//   ....[199]....
        /*06d0*/ 	.word	0xffffffff


	//   ....[200]....
        /*06d4*/ 	.word	0xffffffff


	//   ....[201]....
        /*06d8*/ 	.word	0xffffffff


	//   ....[202]....
        /*06dc*/ 	.word	0xffffffff


	//   ....[203]....
        /*06e0*/ 	.word	0xffffffff


	//   ....[204]....
        /*06e4*/ 	.word	0xffffffff


	//   ....[205]....
        /*06e8*/ 	.word	0xffffffff


	//   ....[206]....
        /*06ec*/ 	.word	0xffffffff


	//   ....[207]....
        /*06f0*/ 	.word	0xffffffff


	//   ....[208]....
        /*06f4*/ 	.word	0xffffffff


	//   ....[209]....
        /*06f8*/ 	.word	0xffffffff


	//   ....[210]....
        /*06fc*/ 	.word	0xffffffff


	//   ....[211]....
        /*0700*/ 	.word	0xffffffff


	//   ....[212]....
        /*0704*/ 	.word	0xffffffff


	//   ....[213]....
        /*0708*/ 	.word	0xffffffff


	//   ....[214]....
        /*070c*/ 	.word	0xffffffff


	//   ....[215]....
        /*0710*/ 	.word	0xffffffff


	//   ....[216]....
        /*0714*/ 	.word	0xffffffff


	//   ....[217]....
        /*0718*/ 	.word	0xffffffff


	//   ....[218]....
        /*071c*/ 	.word	0xffffffff


	//   ....[219]....
        /*0720*/ 	.word	0xffffffff


	//   ....[220]....
        /*0724*/ 	.word	0xffffffff


	//   ....[221]....
        /*0728*/ 	.word	0xffffffff


	//   ....[222]....
        /*072c*/ 	.word	0xffffffff


	//   ....[223]....
        /*0730*/ 	.word	0xffffffff


	//   ....[224]....
        /*0734*/ 	.word	0xffffffff


	//   ....[225]....
        /*0738*/ 	.word	0xffffffff


	//   ....[226]....
        /*073c*/ 	.word	0xffffffff


	//   ....[227]....
        /*0740*/ 	.word	0xffffffff


	//   ....[228]....
        /*0744*/ 	.word	0xffffffff


	//   ....[229]....
        /*0748*/ 	.word	0xffffffff


	//   ....[230]....
        /*074c*/ 	.word	0xffffffff


	//   ....[231]....
        /*0750*/ 	.word	0xffffffff


	//   ....[232]....
        /*0754*/ 	.word	0xffffffff


	//   ....[233]....
        /*0758*/ 	.word	0xffffffff


	//   ....[234]....
        /*075c*/ 	.word	0xffffffff


	//   ....[235]....
        /*0760*/ 	.word	0xffffffff


	//   ....[236]....
        /*0764*/ 	.word	0xffffffff


	//   ....[237]....
        /*0768*/ 	.word	0xffffffff


	//   ....[238]....
        /*076c*/ 	.word	0xffffffff


	//   ....[239]....
        /*0770*/ 	.word	0xffffffff


	//   ....[240]....
        /*0774*/ 	.word	0xffffffff


	//   ....[241]....
        /*0778*/ 	.word	0xffffffff


	//   ....[242]....
        /*077c*/ 	.word	0xffffffff


	//   ....[243]....
        /*0780*/ 	.word	0xffffffff


	//   ....[244]....
        /*0784*/ 	.word	0xffffffff


	//   ....[245]....
        /*0788*/ 	.word	0xffffffff


	//   ....[246]....
        /*078c*/ 	.word	0xffffffff


	//   ....[247]....
        /*0790*/ 	.word	0xffffffff


	//   ....[248]....
        /*0794*/ 	.word	0xffffffff


	//   ....[249]....
        /*0798*/ 	.word	0xffffffff


	//   ....[250]....
        /*079c*/ 	.word	0xffffffff


	//   ....[251]....
        /*07a0*/ 	.word	0xffffffff


	//   ....[252]....
        /*07a4*/ 	.word	0xffffffff


	//   ....[253]....
        /*07a8*/ 	.word	0xffffffff


	//   ....[254]....
        /*07ac*/ 	.word	0xffffffff


	//   ....[255]....
        /*07b0*/ 	.word	0xffffffff


	//   ....[0]....
        /*07b4*/ 	.word	0xffffffff


	//   ....[1]....
        /*07b8*/ 	.word	0xffffffff


	//   ....[2]....
        /*07bc*/ 	.word	0xffffffff


	//   ....[3]....
        /*07c0*/ 	.word	0xffffffff


	//   ....[4]....
        /*07c4*/ 	.word	0xffffffff


	//   ....[5]....
        /*07c8*/ 	.word	0xffffffff


	//   ....[6]....
        /*07cc*/ 	.word	0xffffffff


	//   ....[7]....
        /*07d0*/ 	.word	0xffffffff


	//   ....[8]....
        /*07d4*/ 	.word	0xffffffff


	//   ....[9]....
        /*07d8*/ 	.word	0xffffffff


	//   ....[10]....
        /*07dc*/ 	.word	0xffffffff


	//   ....[11]....
        /*07e0*/ 	.word	0xffffffff


	//   ....[12]....
        /*07e4*/ 	.word	0xffffffff


	//   ....[13]....
        /*07e8*/ 	.word	0xffffffff


	//   ....[14]....
        /*07ec*/ 	.word	0xffffffff


	//   ....[15]....
        /*07f0*/ 	.word	0xffffffff


	//   ....[16]....
        /*07f4*/ 	.word	0xffffffff


	//   ....[17]....
        /*07f8*/ 	.word	0xffffffff


	//   ....[18]....
        /*07fc*/ 	.word	0xffffffff


	//   ....[19]....
        /*0800*/ 	.word	0xffffffff


	//   ....[20]....
        /*0804*/ 	.word	0xffffffff


	//   ....[21]....
        /*0808*/ 	.word	0xffffffff


	//   ....[22]....
        /*080c*/ 	.word	0xffffffff


	//   ....[23]....
        /*0810*/ 	.word	0xffffffff


	//   ....[24]....
        /*0814*/ 	.word	0xffffffff


	//   ....[25]....
        /*0818*/ 	.word	0xffffffff


	//   ....[26]....
        /*081c*/ 	.word	0xffffffff


	//   ....[27]....
        /*0820*/ 	.word	0xffffffff


	//   ....[28]....
        /*0824*/ 	.word	0xffffffff


	//   ....[29]....
        /*0828*/ 	.word	0xffffffff


	//   ....[30]....
        /*082c*/ 	.word	0xffffffff


	//   ....[31]....
        /*0830*/ 	.word	0xffffffff


	//   ....[32]....
        /*0834*/ 	.word	0xffffffff


	//   ....[33]....
        /*0838*/ 	.word	0xffffffff


	//   ....[34]....
        /*083c*/ 	.word	0xffffffff


	//   ....[35]....
        /*0840*/ 	.word	0xffffffff


	//   ....[36]....
        /*0844*/ 	.word	0xffffffff


	//   ....[37]....
        /*0848*/ 	.word	0xffffffff


	//   ....[38]....
        /*084c*/ 	.word	0xffffffff


	//   ....[39]....
        /*0850*/ 	.word	0xffffffff


	//   ....[40]....
        /*0854*/ 	.word	0xffffffff


	//   ....[41]....
        /*0858*/ 	.word	0xffffffff


	//   ....[42]....
        /*085c*/ 	.word	0xffffffff


	//   ....[43]....
        /*0860*/ 	.word	0xffffffff


	//   ....[44]....
        /*0864*/ 	.word	0xffffffff


	//   ....[45]....
        /*0868*/ 	.word	0xffffffff


	//   ....[46]....
        /*086c*/ 	.word	0xffffffff


	//   ....[47]....
        /*0870*/ 	.word	0xffffffff


	//   ....[48]....
        /*0874*/ 	.word	0xffffffff


	//   ....[49]....
        /*0878*/ 	.word	0xffffffff


	//   ....[50]....
        /*087c*/ 	.word	0xffffffff


	//   ....[51]....
        /*0880*/ 	.word	0xffffffff


	//   ....[52]....
        /*0884*/ 	.word	0xffffffff


	//   ....[53]....
        /*0888*/ 	.word	0xffffffff


	//   ....[54]....
        /*088c*/ 	.word	0xffffffff


	//   ....[55]....
        /*0890*/ 	.word	0xffffffff


	//   ....[56]....
        /*0894*/ 	.word	0xffffffff


	//   ....[57]....
        /*0898*/ 	.word	0xffffffff


	//   ....[58]....
        /*089c*/ 	.word	0xffffffff


	//   ....[59]....
        /*08a0*/ 	.word	0xffffffff


	//   ....[60]....
        /*08a4*/ 	.word	0xffffffff


	//   ....[61]....
        /*08a8*/ 	.word	0xffffffff


	//   ....[62]....
        /*08ac*/ 	.word	0xffffffff


	//   ....[63]....
        /*08b0*/ 	.word	0x0500000f


	//   ....[64]....
        /*08b4*/ 	.word	0x0500000f


	//   ....[65]....
        /*08b8*/ 	.word	0x0500000f


	//   ....[66]....
        /*08bc*/ 	.word	0x0500000f


	//   ....[67]....
        /*08c0*/ 	.word	0x0500000f


	//   ....[68]....
        /*08c4*/ 	.word	0x0500000f


	//   ....[69]....
        /*08c8*/ 	.word	0x0500000f


	//   ....[70]....
        /*08cc*/ 	.word	0x0500000f


	//   ....[71]....
        /*08d0*/ 	.word	0x0500000f


	//   ....[72]....
        /*08d4*/ 	.word	0x0500000f


	//   ....[73]....
        /*08d8*/ 	.word	0x0500000f


	//   ....[74]....
        /*08dc*/ 	.word	0x0500000f


	//   ....[75]....
        /*08e0*/ 	.word	0x0500000f


	//   ....[76]....
        /*08e4*/ 	.word	0x0500000f


	//   ....[77]....
        /*08e8*/ 	.word	0x0500000f


	//   ....[78]....
        /*08ec*/ 	.word	0x0500000f


	//   ....[79]....
        /*08f0*/ 	.word	0x0500000f


	//   ....[80]....
        /*08f4*/ 	.word	0x0500000f


	//   ....[81]....
        /*08f8*/ 	.word	0x0500000f


	//   ....[82]....
        /*08fc*/ 	.word	0x0500000f


	//   ....[83]....
        /*0900*/ 	.word	0x0500000f


	//   ....[84]....
        /*0904*/ 	.word	0x0500000f


	//   ....[85]....
        /*0908*/ 	.word	0x0500000f


	//   ....[86]....
        /*090c*/ 	.word	0x0500000f


	//   ....[87]....
        /*0910*/ 	.word	0x0500000f


	//   ....[88]....
        /*0914*/ 	.word	0x0500000f


	//   ....[89]....
        /*0918*/ 	.word	0x0500000f


	//   ....[90]....
        /*091c*/ 	.word	0x0500000f


	//   ....[91]....
        /*0920*/ 	.word	0x0500000f


	//   ....[92]....
        /*0924*/ 	.word	0x0500000f


	//   ....[93]....
        /*0928*/ 	.word	0x0500000f


	//   ....[94]....
        /*092c*/ 	.word	0x0500000f


	//   ....[95]....
        /*0930*/ 	.word	0x0500000f


	//   ....[96]....
        /*0934*/ 	.word	0x0500000f


	//   ....[97]....
        /*0938*/ 	.word	0x0500000f


	//   ....[98]....
        /*093c*/ 	.word	0x0500000f


	//   ....[99]....
        /*0940*/ 	.word	0x0500000f


	//   ....[100]....
        /*0944*/ 	.word	0x0500000f


	//   ....[101]....
        /*0948*/ 	.word	0x0500000f


	//   ....[102]....
        /*094c*/ 	.word	0x0500000f


	//   ....[103]....
        /*0950*/ 	.word	0x0500000f


	//   ....[104]....
        /*0954*/ 	.word	0x0500000f


	//   ....[105]....
        /*0958*/ 	.word	0x0500000f


	//   ....[106]....
        /*095c*/ 	.word	0x0500000f


	//   ....[107]....
        /*0960*/ 	.word	0x0500000f


	//   ....[108]....
        /*0964*/ 	.word	0x0500000f


	//   ....[109]....
        /*0968*/ 	.word	0x0500000f


	//   ....[110]....
        /*096c*/ 	.word	0x0500000f


	//   ....[111]....
        /*0970*/ 	.word	0x0500000f


	//   ....[112]....
        /*0974*/ 	.word	0x0500000f


	//   ....[113]....
        /*0978*/ 	.word	0x0500000f


	//   ....[114]....
        /*097c*/ 	.word	0x0500000f


	//   ....[115]....
        /*0980*/ 	.word	0x0500000f


	//   ....[116]....
        /*0984*/ 	.word	0x0500000f


	//   ....[117]....
        /*0988*/ 	.word	0x0500000f


	//   ....[118]....
        /*098c*/ 	.word	0x0500000f


	//   ....[119]....
        /*0990*/ 	.word	0x0500000f


	//   ....[120]....
        /*0994*/ 	.word	0x0500000f


	//   ....[121]....
        /*0998*/ 	.word	0x0500000f


	//   ....[122]....
        /*099c*/ 	.word	0x0500000f


	//   ....[123]....
        /*09a0*/ 	.word	0x0500000f


	//   ....[124]....
        /*09a4*/ 	.word	0x0500000f


	//   ....[125]....
        /*09a8*/ 	.word	0x0500000f


	//   ....[126]....
        /*09ac*/ 	.word	0x0500000f


	//   ....[127]....
        /*09b0*/ 	.word	0x0500000f


	//   ....[128]....
        /*09b4*/ 	.word	0x0500000f


	//   ....[129]....
        /*09b8*/ 	.word	0x0500000f


	//   ....[130]....
        /*09bc*/ 	.word	0x0500000f


	//   ....[131]....
        /*09c0*/ 	.word	0x0500000f


	//   ....[132]....
        /*09c4*/ 	.word	0x0500000f


	//   ....[133]....
        /*09c8*/ 	.word	0x0500000f


	//   ....[134]....
        /*09cc*/ 	.word	0x0500000f


	//   ....[135]....
        /*09d0*/ 	.word	0x0500000f


	//   ....[136]....
        /*09d4*/ 	.word	0x0500000f


	//   ....[137]....
        /*09d8*/ 	.word	0x0500000f


	//   ....[138]....
        /*09dc*/ 	.word	0x0500000f


	//   ....[139]....
        /*09e0*/ 	.word	0x0500000f


	//   ....[140]....
        /*09e4*/ 	.word	0x0500000f


	//   ....[141]....
        /*09e8*/ 	.word	0x0500000f


	//   ....[142]....
        /*09ec*/ 	.word	0x0500000f


	//   ....[143]....
        /*09f0*/ 	.word	0x0500000f


	//   ....[144]....
        /*09f4*/ 	.word	0x0500000f


	//   ....[145]....
        /*09f8*/ 	.word	0x0500000f


	//   ....[146]....
        /*09fc*/ 	.word	0x0500000f


	//   ....[147]....
        /*0a00*/ 	.word	0x0500000f


	//   ....[148]....
        /*0a04*/ 	.word	0x0500000f


	//   ....[149]....
        /*0a08*/ 	.word	0x0500000f


	//   ....[150]....
        /*0a0c*/ 	.word	0x0500000f


	//   ....[151]....
        /*0a10*/ 	.word	0x0500000f


	//   ....[152]....
        /*0a14*/ 	.word	0x0500000f


	//   ....[153]....
        /*0a18*/ 	.word	0x0500000f


	//   ....[154]....
        /*0a1c*/ 	.word	0x0500000f


	//   ....[155]....
        /*0a20*/ 	.word	0x0500000f


	//   ....[156]....
        /*0a24*/ 	.word	0x0500000f


	//   ....[157]....
        /*0a28*/ 	.word	0x0500000f


	//   ....[158]....
        /*0a2c*/ 	.word	0x0500000f


	//   ....[159]....
        /*0a30*/ 	.word	0x0500000f


	//   ....[160]....
        /*0a34*/ 	.word	0x0500000f


	//   ....[161]....
        /*0a38*/ 	.word	0x0500000f


	//   ....[162]....
        /*0a3c*/ 	.word	0x0500000f


	//   ....[163]....
        /*0a40*/ 	.word	0x0500000f


	//   ....[164]....
        /*0a44*/ 	.word	0x0500000f


	//   ....[165]....
        /*0a48*/ 	.word	0x0500000f


	//   ....[166]....
        /*0a4c*/ 	.word	0x0500000f


	//   ....[167]....
        /*0a50*/ 	.word	0x0500000f


	//   ....[168]....
        /*0a54*/ 	.word	0x0500000f


	//   ....[169]....
        /*0a58*/ 	.word	0x0500000f


	//   ....[170]....
        /*0a5c*/ 	.word	0x0500000f


	//   ....[171]....
        /*0a60*/ 	.word	0x0500000f


	//   ....[172]....
        /*0a64*/ 	.word	0x0500000f


	//   ....[173]....
        /*0a68*/ 	.word	0x0500000f


	//   ....[174]....
        /*0a6c*/ 	.word	0x0500000f


	//   ....[175]....
        /*0a70*/ 	.word	0x0500000f


	//   ....[176]....
        /*0a74*/ 	.word	0x0500000f


	//   ....[177]....
        /*0a78*/ 	.word	0x0500000f


	//   ....[178]....
        /*0a7c*/ 	.word	0x0500000f


	//   ....[179]....
        /*0a80*/ 	.word	0x0500000f


	//   ....[180]....
        /*0a84*/ 	.word	0x0500000f


	//   ....[181]....
        /*0a88*/ 	.word	0x0500000f


	//   ....[182]....
        /*0a8c*/ 	.word	0x0500000f


	//   ....[183]....
        /*0a90*/ 	.word	0x0500000f


	//   ....[184]....
        /*0a94*/ 	.word	0x0500000f


	//   ....[185]....
        /*0a98*/ 	.word	0x0500000f


	//   ....[186]....
        /*0a9c*/ 	.word	0x0500000f


	//   ....[187]....
        /*0aa0*/ 	.word	0x0500000f


	//   ....[188]....
        /*0aa4*/ 	.word	0x0500000f


	//   ....[189]....
        /*0aa8*/ 	.word	0x0500000f


	//   ....[190]....
        /*0aac*/ 	.word	0x0500000f


	//   ....[191]....
        /*0ab0*/ 	.word	0x0500000f


	//   ....[192]....
        /*0ab4*/ 	.word	0x0500000f


	//   ....[193]....
        /*0ab8*/ 	.word	0x0500000f


	//   ....[194]....
        /*0abc*/ 	.word	0x0500000f


	//   ....[195]....
        /*0ac0*/ 	.word	0x0500000f


	//   ....[196]....
        /*0ac4*/ 	.word	0x0500000f


	//   ....[197]....
        /*0ac8*/ 	.word	0x0500000f


	//   ....[198]....
        /*0acc*/ 	.word	0x0500000f


	//   ....[199]....
        /*0ad0*/ 	.word	0x0500000f


	//   ....[200]....
        /*0ad4*/ 	.word	0x0500000f


	//   ....[201]....
        /*0ad8*/ 	.word	0x0500000f


	//   ....[202]....
        /*0adc*/ 	.word	0x0500000f


	//   ....[203]....
        /*0ae0*/ 	.word	0x0500000f


	//   ....[204]....
        /*0ae4*/ 	.word	0x0500000f


	//   ....[205]....
        /*0ae8*/ 	.word	0x0500000f


	//   ....[206]....
        /*0aec*/ 	.word	0x0500000f


	//   ....[207]....
        /*0af0*/ 	.word	0x0500000f


	//   ....[208]....
        /*0af4*/ 	.word	0x0500000f


	//   ....[209]....
        /*0af8*/ 	.word	0x0500000f


	//   ....[210]....
        /*0afc*/ 	.word	0x0500000f


	//   ....[211]....
        /*0b00*/ 	.word	0x0500000f


	//   ....[212]....
        /*0b04*/ 	.word	0x0500000f


	//   ....[213]....
        /*0b08*/ 	.word	0x0500000f


	//   ....[214]....
        /*0b0c*/ 	.word	0x0500000f


	//   ....[215]....
        /*0b10*/ 	.word	0x0500000f


	//   ....[216]....
        /*0b14*/ 	.word	0x0500000f


	//   ....[217]....
        /*0b18*/ 	.word	0x0500000f


	//   ....[218]....
        /*0b1c*/ 	.word	0x0500000f


	//   ....[219]....
        /*0b20*/ 	.word	0x0500000f


	//   ....[220]....
        /*0b24*/ 	.word	0x0500000f


	//   ....[221]....
        /*0b28*/ 	.word	0x0500000f


	//   ....[222]....
        /*0b2c*/ 	.word	0x0500000f


	//   ....[223]....
        /*0b30*/ 	.word	0x0500000f


	//   ....[224]....
        /*0b34*/ 	.word	0x0500000f


	//   ....[225]....
        /*0b38*/ 	.word	0x0500000f


	//   ....[226]....
        /*0b3c*/ 	.word	0x0500000f


	//   ....[227]....
        /*0b40*/ 	.word	0x0500000f


	//   ....[228]....
        /*0b44*/ 	.word	0x0500000f


	//   ....[229]....
        /*0b48*/ 	.word	0x0500000f


	//   ....[230]....
        /*0b4c*/ 	.word	0x0500000f


	//   ....[231]....
        /*0b50*/ 	.word	0x0500000f


	//   ....[232]....
        /*0b54*/ 	.word	0x0500000f


	//   ....[233]....
        /*0b58*/ 	.word	0x0500000f


	//   ....[234]....
        /*0b5c*/ 	.word	0x0500000f


	//   ....[235]....
        /*0b60*/ 	.word	0x0500000f


	//   ....[236]....
        /*0b64*/ 	.word	0x0500000f


	//   ....[237]....
        /*0b68*/ 	.word	0x0500000f


	//   ....[238]....
        /*0b6c*/ 	.word	0x0500000f


	//   ....[239]....
        /*0b70*/ 	.word	0x0500000f


	//   ....[240]....
        /*0b74*/ 	.word	0x0500000f


	//   ....[241]....
        /*0b78*/ 	.word	0x0500000f


	//   ....[242]....
        /*0b7c*/ 	.word	0x0500000f


	//   ....[243]....
        /*0b80*/ 	.word	0x0500000f


	//   ....[244]....
        /*0b84*/ 	.word	0x0500000f


	//   ....[245]....
        /*0b88*/ 	.word	0x0500000f


	//   ....[246]....
        /*0b8c*/ 	.word	0x0500000f


	//   ....[247]....
        /*0b90*/ 	.word	0x0500000f


	//   ....[248]....
        /*0b94*/ 	.word	0x0500000f


	//   ....[249]....
        /*0b98*/ 	.word	0x0500000f


	//   ....[250]....
        /*0b9c*/ 	.word	0x0500000f


	//   ....[251]....
        /*0ba0*/ 	.word	0x0500000f


	//   ....[252]....
        /*0ba4*/ 	.word	0x0500000f


	//   ....[253]....
        /*0ba8*/ 	.word	0x0500000f


	//   ....[254]....
        /*0bac*/ 	.word	0x0500000f


	//   ....[255]....
        /*0bb0*/ 	.word	0x0500000f


	//   ....[0]....
        /*0bb4*/ 	.word	0x0500000f


	//   ....[1]....
        /*0bb8*/ 	.word	0x0500000f


	//   ....[2]....
        /*0bbc*/ 	.word	0x0500000f


	//   ....[3]....
        /*0bc0*/ 	.word	0x0500000f


	//   ....[4]....
        /*0bc4*/ 	.word	0x0500000f


	//   ....[5]....
        /*0bc8*/ 	.word	0x0500000f


	//   ....[6]....
        /*0bcc*/ 	.word	0x0500000f


	//   ....[7]....
        /*0bd0*/ 	.word	0x0500000f


	//   ....[8]....
        /*0bd4*/ 	.word	0x0500000f


	//   ....[9]....
        /*0bd8*/ 	.word	0x0500000f


	//   ....[10]....
        /*0bdc*/ 	.word	0x0500000f


	//   ....[11]....
        /*0be0*/ 	.word	0x0500000f


	//   ....[12]....
        /*0be4*/ 	.word	0x0500000f


	//   ....[13]....
        /*0be8*/ 	.word	0x0500000f


	//   ....[14]....
        /*0bec*/ 	.word	0x0500000f


	//   ....[15]....
        /*0bf0*/ 	.word	0x0500000f


	//   ....[16]....
        /*0bf4*/ 	.word	0x0500000f


	//   ....[17]....
        /*0bf8*/ 	.word	0x0500000f


	//   ....[18]....
        /*0bfc*/ 	.word	0x0500000f


	//   ....[19]....
        /*0c00*/ 	.word	0x0500000f


	//   ....[20]....
        /*0c04*/ 	.word	0x0500000f


	//   ....[21]....
        /*0c08*/ 	.word	0x0500000f


	//   ....[22]....
        /*0c0c*/ 	.word	0x0500000f


	//   ....[23]....
        /*0c10*/ 	.word	0x0500000f


	//   ....[24]....
        /*0c14*/ 	.word	0x0500000f


	//   ....[25]....
        /*0c18*/ 	.word	0x0500000f


	//   ....[26]....
        /*0c1c*/ 	.word	0x0500000f


	//   ....[27]....
        /*0c20*/ 	.word	0x0500000f


	//   ....[28]....
        /*0c24*/ 	.word	0x0500000f


	//   ....[29]....
        /*0c28*/ 	.word	0x0500000f


	//   ....[30]....
        /*0c2c*/ 	.word	0x0500000f


	//   ....[31]....
        /*0c30*/ 	.word	0x0500000f


	//   ....[32]....
        /*0c34*/ 	.word	0x0500000f


	//   ....[33]....
        /*0c38*/ 	.word	0x0500000f


	//   ....[34]....
        /*0c3c*/ 	.word	0x0500000f


	//   ....[35]....
        /*0c40*/ 	.word	0x0500000f


	//   ....[36]....
        /*0c44*/ 	.word	0x0500000f


	//   ....[37]....
        /*0c48*/ 	.word	0x0500000f


	//   ....[38]....
        /*0c4c*/ 	.word	0x0500000f


	//   ....[39]....
        /*0c50*/ 	.word	0x0500000f


	//   ....[40]....
        /*0c54*/ 	.word	0x0500000f


	//   ....[41]....
        /*0c58*/ 	.word	0x0500000f


	//   ....[42]....
        /*0c5c*/ 	.word	0x0500000f


	//   ....[43]....
        /*0c60*/ 	.word	0x0500000f


	//   ....[44]....
        /*0c64*/ 	.word	0x0500000f


	//   ....[45]....
        /*0c68*/ 	.word	0x0500000f


	//   ....[46]....
        /*0c6c*/ 	.word	0x0500000f


	//   ....[47]....
        /*0c70*/ 	.word	0x0500000f


	//   ....[48]....
        /*0c74*/ 	.word	0x0500000f


	//   ....[49]....
        /*0c78*/ 	.word	0x0500000f


	//   ....[50]....
        /*0c7c*/ 	.word	0x0500000f


	//   ....[51]....
        /*0c80*/ 	.word	0x0500000f


	//   ....[52]....
        /*0c84*/ 	.word	0x0500000f


	//   ....[53]....
        /*0c88*/ 	.word	0x0500000f


	//   ....[54]....
        /*0c8c*/ 	.word	0x0500000f


	//   ....[55]....
        /*0c90*/ 	.word	0x0500000f


	//   ....[56]....
        /*0c94*/ 	.word	0x0500000f


	//   ....[57]....
        /*0c98*/ 	.word	0x0500000f


	//   ....[58]....
        /*0c9c*/ 	.word	0x0500000f


	//   ....[59]....
        /*0ca0*/ 	.word	0x0500000f


	//   ....[60]....
        /*0ca4*/ 	.word	0x0500000f


	//   ....[61]....
        /*0ca8*/ 	.word	0x0500000f


	//   ....[62]....
        /*0cac*/ 	.word	0x0500000f


	//   ....[63]....
        /*0cb0*/ 	.word	0x0500000f


	//   ....[64]....
        /*0cb4*/ 	.word	0x0500000f


	//   ....[65]....
        /*0cb8*/ 	.word	0x0500000f


	//   ....[66]....
        /*0cbc*/ 	.word	0x0500000f


	//   ....[67]....
        /*0cc0*/ 	.word	0x0500000f


	//   ....[68]....
        /*0cc4*/ 	.word	0x0500000f


	//----- nvinfo : EIATTR_COOP_GROUP_INSTR_OFFSETS
	.align		4
.L_484:
        /*0cc8*/ 	.byte	0x04, 0x28
        /*0cca*/ 	.short	(.L_486 - .L_485)


	//   ....[0]....
.L_485:
        /*0ccc*/ 	.word	0x00000070


	//   ....[1]....
        /*0cd0*/ 	.word	0x00000140


	//   ....[2]....
        /*0cd4*/ 	.word	0x00000190


	//   ....[3]....
        /*0cd8*/ 	.word	0x000003c0


	//   ....[4]....
        /*0cdc*/ 	.word	0x00000520


	//   ....[5]....
        /*0ce0*/ 	.word	0x00000640


	//   ....[6]....
        /*0ce4*/ 	.word	0x000007a0


	//   ....[7]....
        /*0ce8*/ 	.word	0x00003390


	//   ....[8]....
        /*0cec*/ 	.word	0x000033a0


	//   ....[9]....
        /*0cf0*/ 	.word	0x000042a0


	//   ....[10]....
        /*0cf4*/ 	.word	0x000042b0


	//   ....[11]....
        /*0cf8*/ 	.word	0x000054f0


	//   ....[12]....
        /*0cfc*/ 	.word	0x00005500


	//   ....[13]....
        /*0d00*/ 	.word	0x000064a0


	//   ....[14]....
        /*0d04*/ 	.word	0x000064b0


	//   ....[15]....
        /*0d08*/ 	.word	0x00007690


	//   ....[16]....
        /*0d0c*/ 	.word	0x000076a0


	//   ....[17]....
        /*0d10*/ 	.word	0x000077b0


	//   ....[18]....
        /*0d14*/ 	.word	0x000077c0


	//   ....[19]....
        /*0d18*/ 	.word	0x00007b20


	//   ....[20]....
        /*0d1c*/ 	.word	0x00007b40


	//   ....[21]....
        /*0d20*/ 	.word	0x00007c30


	//   ....[22]....
        /*0d24*/ 	.word	0x00007c50


	//   ....[23]....
        /*0d28*/ 	.word	0x00008a00


	//   ....[24]....
        /*0d2c*/ 	.word	0x00009330


	//   ....[25]....
        /*0d30*/ 	.word	0x00009340


	//   ....[26]....
        /*0d34*/ 	.word	0x00009350


	//   ....[27]....
        /*0d38*/ 	.word	0x00009360


	//   ....[28]....
        /*0d3c*/ 	.word	0x00009560


	//   ....[29]....
        /*0d40*/ 	.word	0x00009570


	//   ....[30]....
        /*0d44*/ 	.word	0x00009580


	//   ....[31]....
        /*0d48*/ 	.word	0x00009590


	//   ....[32]....
        /*0d4c*/ 	.word	0x00009770


	//   ....[33]....
        /*0d50*/ 	.word	0x00009780


	//   ....[34]....
        /*0d54*/ 	.word	0x00009790


	//   ....[35]....
        /*0d58*/ 	.word	0x000097a0


	//   ....[36]....
        /*0d5c*/ 	.word	0x000099a0


	//   ....[37]....
        /*0d60*/ 	.word	0x000099b0


	//   ....[38]....
        /*0d64*/ 	.word	0x000099c0


	//   ....[39]....
        /*0d68*/ 	.word	0x000099d0


	//   ....[40]....
        /*0d6c*/ 	.word	0x0000dca0


	//   ....[41]....
        /*0d70*/ 	.word	0x0000dcc0


	//   ....[42]....
        /*0d74*/ 	.word	0x0000dcd0


	//   ....[43]....
        /*0d78*/ 	.word	0x0000dce0


	//   ....[44]....
        /*0d7c*/ 	.word	0x0000dda0


	//   ....[45]....
        /*0d80*/ 	.word	0x0000ddc0


	//   ....[46]....
        /*0d84*/ 	.word	0x0000ddd0


	//   ....[47]....
        /*0d88*/ 	.word	0x0000dde0


	//   ....[48]....
        /*0d8c*/ 	.word	0x0000dfc0


	//   ....[49]....
        /*0d90*/ 	.word	0x0000dfe0


	//   ....[50]....
        /*0d94*/ 	.word	0x0000e000


	//   ....[51]....
        /*0d98*/ 	.word	0x0000e010


	//   ....[52]....
        /*0d9c*/ 	.word	0x0000e090


	//   ....[53]....
        /*0da0*/ 	.word	0x0000e0a0


	//   ....[54]....
        /*0da4*/ 	.word	0x0000e0b0


	//   ....[55]....
        /*0da8*/ 	.word	0x0000e0c0


	//   ....[56]....
        /*0dac*/ 	.word	0x00012f20


	//   ....[57]....
        /*0db0*/ 	.word	0x00013790


	//   ....[58]....
        /*0db4*/ 	.word	0x00013dd0


	//   ....[59]....
        /*0db8*/ 	.word	0x00013df0


	//   ....[60]....
        /*0dbc*/ 	.word	0x00014120


	//   ....[61]....
        /*0dc0*/ 	.word	0x00014170


	//   ....[62]....
        /*0dc4*/ 	.word	0x00015450


	//   ....[63]....
        /*0dc8*/ 	.word	0x000158b0


	//   ....[64]....
        /*0dcc*/ 	.word	0x00015f80


	//   ....[65]....
        /*0dd0*/ 	.word	0x00015fe0


	//   ....[66]....
        /*0dd4*/ 	.word	0x00016860


	//   ....[67]....
        /*0dd8*/ 	.word	0x00016a30


	//   ....[68]....
        /*0ddc*/ 	.word	0x00018170


	//   ....[69]....
        /*0de0*/ 	.word	0x00018190


	//   ....[70]....
        /*0de4*/ 	.word	0x00018af0


	//   ....[71]....
        /*0de8*/ 	.word	0x00018ba0


	//   ....[72]....
        /*0dec*/ 	.word	0x00019fc0


	//   ....[73]....
        /*0df0*/ 	.word	0x0001a400


	//   ....[74]....
        /*0df4*/ 	.word	0x0001a9b0


	//   ....[75]....
        /*0df8*/ 	.word	0x0001a9d0


	//   ....[76]....
        /*0dfc*/ 	.word	0x0001b460


	//   ....[77]....
        /*0e00*/ 	.word	0x0001b5d0


	//   ....[78]....
        /*0e04*/ 	.word	0x0001c0d0


	//   ....[79]....
        /*0e08*/ 	.word	0x0001c120


	//   ....[80]....
        /*0e0c*/ 	.word	0x0001c320


	//   ....[81]....
        /*0e10*/ 	.word	0x0001c350


	//   ....[82]....
        /*0e14*/ 	.word	0x0001d560


	//   ....[83]....
        /*0e18*/ 	.word	0x0001d590


	//   ....[84]....
        /*0e1c*/ 	.word	0x0001d5c0


	//   ....[85]....
        /*0e20*/ 	.word	0x0001d5f0


	//   ....[86]....
        /*0e24*/ 	.word	0x0001d620


	//   ....[87]....
        /*0e28*/ 	.word	0x0001d650


	//   ....[88]....
        /*0e2c*/ 	.word	0x0001d680


	//   ....[89]....
        /*0e30*/ 	.word	0x0001d6b0


	//   ....[90]....
        /*0e34*/ 	.word	0x0001d6e0


	//   ....[91]....
        /*0e38*/ 	.word	0x0001d740


	//   ....[92]....
        /*0e3c*/ 	.word	0x0001d770


	//   ....[93]....
        /*0e40*/ 	.word	0x0001d7a0


	//   ....[94]....
        /*0e44*/ 	.word	0x0001d7d0


	//   ....[95]....
        /*0e48*/ 	.word	0x0001d800


	//   ....[96]....
        /*0e4c*/ 	.word	0x0001d830


	//   ....[97]....
        /*0e50*/ 	.word	0x0001d860


	//   ....[98]....
        /*0e54*/ 	.word	0x0001d890


	//   ....[99]....
        /*0e58*/ 	.word	0x0001d8c0


	//   ....[100]....
        /*0e5c*/ 	.word	0x0001d8f0


	//   ....[101]....
        /*0e60*/ 	.word	0x0001d920


	//   ....[102]....
        /*0e64*/ 	.word	0x0001d950


	//   ....[103]....
        /*0e68*/ 	.word	0x0001d980


	//   ....[104]....
        /*0e6c*/ 	.word	0x0001d9b0


	//   ....[105]....
        /*0e70*/ 	.word	0x0001d9e0


	//   ....[106]....
        /*0e74*/ 	.word	0x0001da10


	//   ....[107]....
        /*0e78*/ 	.word	0x0001da40


	//   ....[108]....
        /*0e7c*/ 	.word	0x0001da70


	//   ....[109]....
        /*0e80*/ 	.word	0x0001daa0


	//   ....[110]....
        /*0e84*/ 	.word	0x0001dad0


	//   ....[111]....
        /*0e88*/ 	.word	0x0001db00


	//   ....[112]....
        /*0e8c*/ 	.word	0x0001db30


	//   ....[113]....
        /*0e90*/ 	.word	0x0001db60


	//   ....[114]....
        /*0e94*/ 	.word	0x0001db90


	//   ....[115]....
        /*0e98*/ 	.word	0x0001dbc0


	//   ....[116]....
        /*0e9c*/ 	.word	0x0001dbf0


	//   ....[117]....
        /*0ea0*/ 	.word	0x0001dc20


	//   ....[118]....
        /*0ea4*/ 	.word	0x0001dc50


	//   ....[119]....
        /*0ea8*/ 	.word	0x0001dc80


	//   ....[120]....
        /*0eac*/ 	.word	0x0001dcb0


	//   ....[121]....
        /*0eb0*/ 	.word	0x0001dce0


	//   ....[122]....
        /*0eb4*/ 	.word	0x0001dd10


	//   ....[123]....
        /*0eb8*/ 	.word	0x0001dd40


	//   ....[124]....
        /*0ebc*/ 	.word	0x0001dd70


	//   ....[125]....
        /*0ec0*/ 	.word	0x0001dda0


	//   ....[126]....
        /*0ec4*/ 	.word	0x0001ddd0


	//   ....[127]....
        /*0ec8*/ 	.word	0x0001de00


	//   ....[128]....
        /*0ecc*/ 	.word	0x0001de30


	//   ....[129]....
        /*0ed0*/ 	.word	0x0001de60


	//   ....[130]....
        /*0ed4*/ 	.word	0x0001de90


	//   ....[131]....
        /*0ed8*/ 	.word	0x0001dec0


	//   ....[132]....
        /*0edc*/ 	.word	0x0001def0


	//   ....[133]....
        /*0ee0*/ 	.word	0x0001df20


	//   ....[134]....
        /*0ee4*/ 	.word	0x0001df50


	//   ....[135]....
        /*0ee8*/ 	.word	0x0001df80


	//   ....[136]....
        /*0eec*/ 	.word	0x0001dfb0


	//   ....[137]....
        /*0ef0*/ 	.word	0x0001dfe0


	//   ....[138]....
        /*0ef4*/ 	.word	0x0001e010


	//   ....[139]....
        /*0ef8*/ 	.word	0x0001e040


	//   ....[140]....
        /*0efc*/ 	.word	0x0001e070


	//   ....[141]....
        /*0f00*/ 	.word	0x0001e0a0


	//   ....[142]....
        /*0f04*/ 	.word	0x0001e0d0


	//   ....[143]....
        /*0f08*/ 	.word	0x0001e100


	//   ....[144]....
        /*0f0c*/ 	.word	0x0001e130


	//   ....[145]....
        /*0f10*/ 	.word	0x0001e160


	//   ....[146]....
        /*0f14*/ 	.word	0x0001e190


	//   ....[147]....
        /*0f18*/ 	.word	0x0001e1c0


	//   ....[148]....
        /*0f1c*/ 	.word	0x0001e1f0


	//   ....[149]....
        /*0f20*/ 	.word	0x0001e220


	//   ....[150]....
        /*0f24*/ 	.word	0x0001e250


	//   ....[151]....
        /*0f28*/ 	.word	0x0001e280


	//   ....[152]....
        /*0f2c*/ 	.word	0x0001e2b0


	//   ....[153]....
        /*0f30*/ 	.word	0x0001e2e0


	//   ....[154]....
        /*0f34*/ 	.word	0x0001e310


	//   ....[155]....
        /*0f38*/ 	.word	0x0001e340


	//   ....[156]....
        /*0f3c*/ 	.word	0x0001e370


	//   ....[157]....
        /*0f40*/ 	.word	0x0001e3a0


	//   ....[158]....
        /*0f44*/ 	.word	0x0001e3d0


	//   ....[159]....
        /*0f48*/ 	.word	0x0001e400


	//   ....[160]....
        /*0f4c*/ 	.word	0x0001e430


	//   ....[161]....
        /*0f50*/ 	.word	0x0001e460


	//   ....[162]....
        /*0f54*/ 	.word	0x0001e490


	//   ....[163]....
        /*0f58*/ 	.word	0x0001e4c0


	//   ....[164]....
        /*0f5c*/ 	.word	0x0001e4f0


	//   ....[165]....
        /*0f60*/ 	.word	0x0001e520


	//   ....[166]....
        /*0f64*/ 	.word	0x0001e550


	//   ....[167]....
        /*0f68*/ 	.word	0x0001e580


	//   ....[168]....
        /*0f6c*/ 	.word	0x0001e5b0


	//   ....[169]....
        /*0f70*/ 	.word	0x0001e5e0


	//   ....[170]....
        /*0f74*/ 	.word	0x0001e610


	//   ....[171]....
        /*0f78*/ 	.word	0x0001e640


	//   ....[172]....
        /*0f7c*/ 	.word	0x0001e670


	//   ....[173]....
        /*0f80*/ 	.word	0x0001e690


	//   ....[174]....
        /*0f84*/ 	.word	0x0001e6c0


	//   ....[175]....
        /*0f88*/ 	.word	0x0001e6d0


	//   ....[176]....
        /*0f8c*/ 	.word	0x0001e700


	//   ....[177]....
        /*0f90*/ 	.word	0x0001e710


	//   ....[178]....
        /*0f94*/ 	.word	0x0001e740


	//   ....[179]....
        /*0f98*/ 	.word	0x0001e750


	//   ....[180]....
        /*0f9c*/ 	.word	0x0001e780


	//   ....[181]....
        /*0fa0*/ 	.word	0x0001e790


	//   ....[182]....
        /*0fa4*/ 	.word	0x0001e7c0


	//   ....[183]....
        /*0fa8*/ 	.word	0x0001e7d0


	//   ....[184]....
        /*0fac*/ 	.word	0x0001e800


	//   ....[185]....
        /*0fb0*/ 	.word	0x0001e810


	//   ....[186]....
        /*0fb4*/ 	.word	0x0001e840


	//   ....[187]....
        /*0fb8*/ 	.word	0x0001e850


	//   ....[188]....
        /*0fbc*/ 	.word	0x0001e880


	//   ....[189]....
        /*0fc0*/ 	.word	0x0001e890


	//   ....[190]....
        /*0fc4*/ 	.word	0x0001e8c0


	//   ....[191]....
        /*0fc8*/ 	.word	0x0001e8d0


	//   ....[192]....
        /*0fcc*/ 	.word	0x0001e900


	//   ....[193]....
        /*0fd0*/ 	.word	0x0001e910


	//   ....[194]....
        /*0fd4*/ 	.word	0x0001e940


	//   ....[195]....
        /*0fd8*/ 	.word	0x0001e950


	//   ....[196]....
        /*0fdc*/ 	.word	0x0001e980


	//   ....[197]....
        /*0fe0*/ 	.word	0x0001e9b0


	//   ....[198]....
        /*0fe4*/ 	.word	0x0001e9c0


	//   ....[199]....
        /*0fe8*/ 	.word	0x0001e9f0


	//   ....[200]....
        /*0fec*/ 	.word	0x0001ea00


	//   ....[201]....
        /*0ff0*/ 	.word	0x0001ea30


	//   ....[202]....
        /*0ff4*/ 	.word	0x0001ea60


	//   ....[203]....
        /*0ff8*/ 	.word	0x0001ea70


	//   ....[204]....
        /*0ffc*/ 	.word	0x0001eaa0


	//   ....[205]....
        /*1000*/ 	.word	0x0001ead0


	//   ....[206]....
        /*1004*/ 	.word	0x0001eb50


	//   ....[207]....
        /*1008*/ 	.word	0x0001eb80


	//   ....[208]....
        /*100c*/ 	.word	0x0001ebb0


	//   ....[209]....
        /*1010*/ 	.word	0x0001ec70


	//   ....[210]....
        /*1014*/ 	.word	0x0001f8d0


	//   ....[211]....
        /*1018*/ 	.word	0x0001f8f0


	//   ....[212]....
        /*101c*/ 	.word	0x0001f910


	//   ....[213]....
        /*1020*/ 	.word	0x0001f920


	//   ....[214]....
        /*1024*/ 	.word	0x00020340


	//   ....[215]....
        /*1028*/ 	.word	0x00020350


	//   ....[216]....
        /*102c*/ 	.word	0x000204d0


	//   ....[217]....
        /*1030*/ 	.word	0x000204e0


	//   ....[218]....
        /*1034*/ 	.word	0x00020670


	//   ....[219]....
        /*1038*/ 	.word	0x00020680


	//   ....[220]....
        /*103c*/ 	.word	0x00020810


	//   ....[221]....
        /*1040*/ 	.word	0x00020820


	//   ....[222]....
        /*1044*/ 	.word	0x00020c50


	//   ....[223]....
        /*1048*/ 	.word	0x00020c60


	//   ....[224]....
        /*104c*/ 	.word	0x00021dc0


	//   ....[225]....
        /*1050*/ 	.word	0x00021dd0


	//   ....[226]....
        /*1054*/ 	.word	0x00023580


	//   ....[227]....
        /*1058*/ 	.word	0x00023590


	//   ....[228]....
        /*105c*/ 	.word	0x00023720


	//   ....[229]....
        /*1060*/ 	.word	0x00023730


	//   ....[230]....
        /*1064*/ 	.word	0x000238c0


	//   ....[231]....
        /*1068*/ 	.word	0x000238d0


	//   ....[232]....
        /*106c*/ 	.word	0x00023a60


	//   ....[233]....
        /*1070*/ 	.word	0x00023a70


	//   ....[234]....
        /*1074*/ 	.word	0x00023c50


	//   ....[235]....
        /*1078*/ 	.word	0x00023e30


	//   ....[236]....
        /*107c*/ 	.word	0x00023e60


	//   ....[237]....
        /*1080*/ 	.word	0x00023e90


	//   ....[238]....
        /*1084*/ 	.word	0x00023ec0


	//   ....[239]....
        /*1088*/ 	.word	0x00023ef0


	//   ....[240]....
        /*108c*/ 	.word	0x00023f20


	//   ....[241]....
        /*1090*/ 	.word	0x000240a0


	//   ....[242]....
        /*1094*/ 	.word	0x000240d0


	//   ....[243]....
        /*1098*/ 	.word	0x00024100


	//   ....[244]....
        /*109c*/ 	.word	0x00024130


	//   ....[245]....
        /*10a0*/ 	.word	0x00024160


	//   ....[246]....
        /*10a4*/ 	.word	0x00024190


	//   ....[247]....
        /*10a8*/ 	.word	0x00024220


	//   ....[248]....
        /*10ac*/ 	.word	0x00024250


	//   ....[249]....
        /*10b0*/ 	.word	0x00024260


	//   ....[250]....
        /*10b4*/ 	.word	0x000242a0


	//   ....[251]....
        /*10b8*/ 	.word	0x00025be0


	//   ....[252]....
        /*10bc*/ 	.word	0x00027e80


	//   ....[253]....
        /*10c0*/ 	.word	0x00027eb0


	//   ....[254]....
        /*10c4*/ 	.word	0x00027f30


	//   ....[255]....
        /*10c8*/ 	.word	0x00027f70


	//   ....[0]....
        /*10cc*/ 	.word	0x00027fb0


	//   ....[1]....
        /*10d0*/ 	.word	0x00027fc0


	//   ....[2]....
        /*10d4*/ 	.word	0x00028000


	//   ....[3]....
        /*10d8*/ 	.word	0x00028010


	//   ....[4]....
        /*10dc*/ 	.word	0x000283a0


	//   ....[5]....
        /*10e0*/ 	.word	0x000283c0


	//   ....[6]....
        /*10e4*/ 	.word	0x00028450


	//   ....[7]....
        /*10e8*/ 	.word	0x00028460


	//   ....[8]....
        /*10ec*/ 	.word	0x000284e0


	//   ....[9]....
        /*10f0*/ 	.word	0x000284f0


	//   ....[10]....
        /*10f4*/ 	.word	0x00028500


	//   ....[11]....
        /*10f8*/ 	.word	0x00028510


	//   ....[12]....
        /*10fc*/ 	.word	0x00028ca0


	//   ....[13]....
        /*1100*/ 	.word	0x00028cd0


	//   ....[14]....
        /*1104*/ 	.word	0x00028cf0


	//   ....[15]....
        /*1108*/ 	.word	0x00028d80


	//   ....[16]....
        /*110c*/ 	.word	0x00028da0


	//   ....[17]....
        /*1110*/ 	.word	0x00028e30


	//   ....[18]....
        /*1114*/ 	.word	0x00028e50


	//   ....[19]....
        /*1118*/ 	.word	0x00028ee0


	//   ....[20]....
        /*111c*/ 	.word	0x00028f00


	//   ....[21]....
        /*1120*/ 	.word	0x00028f90


	//   ....[22]....
        /*1124*/ 	.word	0x00028fb0


	//   ....[23]....
        /*1128*/ 	.word	0x00029040


	//   ....[24]....
        /*112c*/ 	.word	0x00029060


	//   ....[25]....
        /*1130*/ 	.word	0x000290f0


	//   ....[26]....
        /*1134*/ 	.word	0x00029110


	//   ....[27]....
        /*1138*/ 	.word	0x00029120


	//   ....[28]....
        /*113c*/ 	.word	0x00029890


	//   ....[29]....
        /*1140*/ 	.word	0x000298b0


	//   ....[30]....
        /*1144*/ 	.word	0x00029910


	//   ....[31]....
        /*1148*/ 	.word	0x00029920


	//   ....[32]....
        /*114c*/ 	.word	0x00029970


	//   ....[33]....
        /*1150*/ 	.word	0x00029980


	//   ....[34]....
        /*1154*/ 	.word	0x00029990


	//   ....[35]....
        /*1158*/ 	.word	0x000299e0


	//   ....[36]....
        /*115c*/ 	.word	0x00029cf0


	//   ....[37]....
        /*1160*/ 	.word	0x00029d00


	//   ....[38]....
        /*1164*/ 	.word	0x00029d60


	//   ....[39]....
        /*1168*/ 	.word	0x00029d70


	//   ....[40]....
        /*116c*/ 	.word	0x00029dc0


	//   ....[41]....
        /*1170*/ 	.word	0x00029dd0


	//   ....[42]....
        /*1174*/ 	.word	0x00029de0


	//   ....[43]....
        /*1178*/ 	.word	0x00029e30


	//   ....[44]....
        /*117c*/ 	.word	0x0002b0f0


	//   ....[45]....
        /*1180*/ 	.word	0x0002b120


	//   ....[46]....
        /*1184*/ 	.word	0x0002b180


	//   ....[47]....
        /*1188*/ 	.word	0x0002b1b0


	//   ....[48]....
        /*118c*/ 	.word	0x0002b1e0


	//   ....[49]....
        /*1190*/ 	.word	0x0002b210


	//   ....[50]....
        /*1194*/ 	.word	0x0002b240


	//   ....[51]....
        /*1198*/ 	.word	0x0002b270


	//   ....[52]....
        /*119c*/ 	.word	0x0002b410


	//   ....[53]....
        /*11a0*/ 	.word	0x0002b440


	//   ....[54]....
        /*11a4*/ 	.word	0x0002b470


	//   ....[55]....
        /*11a8*/ 	.word	0x0002b4a0


	//   ....[56]....
        /*11ac*/ 	.word	0x0002b4d0


	//   ....[57]....
        /*11b0*/ 	.word	0x0002b500


	//   ....[58]....
        /*11b4*/ 	.word	0x0002b5c0


	//   ....[59]....
        /*11b8*/ 	.word	0x0002b5e0


	//   ....[60]....
        /*11bc*/ 	.word	0x0002b600


	//   ....[61]....
        /*11c0*/ 	.word	0x0002b660


	//   ....[62]....
        /*11c4*/ 	.word	0x0002c080


	//   ....[63]....
        /*11c8*/ 	.word	0x0002c440


	//   ....[64]....
        /*11cc*/ 	.word	0x0002c4d0


	//   ....[65]....
        /*11d0*/ 	.word	0x0002c560


	//   ....[66]....
        /*11d4*/ 	.word	0x0002c5f0


	//   ....[67]....
        /*11d8*/ 	.word	0x0002c6d0


	//   ....[68]....
        /*11dc*/ 	.word	0x0002c760


	//   ....[69]....
        /*11e0*/ 	.word	0x0002c800


	//   ....[70]....
        /*11e4*/ 	.word	0x0002c890


	//   ....[71]....
        /*11e8*/ 	.word	0x0002c970


	//   ....[72]....
        /*11ec*/ 	.word	0x0002ca00


	//   ....[73]....
        /*11f0*/ 	.word	0x0002ca90


	//   ....[74]....
        /*11f4*/ 	.word	0x0002cb20


	//   ....[75]....
        /*11f8*/ 	.word	0x0002cbf0


	//   ....[76]....
        /*11fc*/ 	.word	0x0002cc90


	//   ....[77]....
        /*1200*/ 	.word	0x0002cd20


	//   ....[78]....
        /*1204*/ 	.word	0x0002cd70


	//   ....[79]....
        /*1208*/ 	.word	0x0002cdc0


	//   ....[80]....
        /*120c*/ 	.word	0x0002ce50


	//   ....[81]....
        /*1210*/ 	.word	0x0002cee0


	//   ....[82]....
        /*1214*/ 	.word	0x0002cf30


	//   ....[83]....
        /*1218*/ 	.word	0x0002cf80


	//   ....[84]....
        /*121c*/ 	.word	0x0002d010


	//   ....[85]....
        /*1220*/ 	.word	0x0002d0a0


	//   ....[86]....
        /*1224*/ 	.word	0x0002d0f0


	//   ....[87]....
        /*1228*/ 	.word	0x0002d140


	//   ....[88]....
        /*122c*/ 	.word	0x0002d1d0


	//   ....[89]....
        /*1230*/ 	.word	0x0002d260


	//   ....[90]....
        /*1234*/ 	.word	0x0002d2b0


	//   ....[91]....
        /*1238*/ 	.word	0x0002d300


	//   ....[92]....
        /*123c*/ 	.word	0x0002d400


	//   ....[93]....
        /*1240*/ 	.word	0x0002d4b0


	//   ....[94]....
        /*1244*/ 	.word	0x0002d510


	//   ....[95]....
        /*1248*/ 	.word	0x0002d590


	//   ....[96]....
        /*124c*/ 	.word	0x0002d610


	//   ....[97]....
        /*1250*/ 	.word	0x0002d660


	//   ....[98]....
        /*1254*/ 	.word	0x0002d6b0


	//   ....[99]....
        /*1258*/ 	.word	0x0002d700


	//   ....[100]....
        /*125c*/ 	.word	0x0002d860


	//   ....[101]....
        /*1260*/ 	.word	0x0002d900


	//   ....[102]....
        /*1264*/ 	.word	0x0002d960


	//   ....[103]....
        /*1268*/ 	.word	0x0002d9d0


	//   ....[104]....
        /*126c*/ 	.word	0x0002da70


	//   ....[105]....
        /*1270*/ 	.word	0x0002dac0


	//   ....[106]....
        /*1274*/ 	.word	0x0002db10


	//   ....[107]....
        /*1278*/ 	.word	0x0002db60


	//   ....[108]....
        /*127c*/ 	.word	0x0002dfc0


	//   ....[109]....
        /*1280*/ 	.word	0x0002e0e0


	//   ....[110]....
        /*1284*/ 	.word	0x0002e200


	//   ....[111]....
        /*1288*/ 	.word	0x0002e320


	//   ....[112]....
        /*128c*/ 	.word	0x0002e450


	//   ....[113]....
        /*1290*/ 	.word	0x0002e570


	//   ....[114]....
        /*1294*/ 	.word	0x0002e6a0


	//   ....[115]....
        /*1298*/ 	.word	0x0002e7b0


	//   ....[116]....
        /*129c*/ 	.word	0x0002e8e0


	//   ....[117]....
        /*12a0*/ 	.word	0x0002ea00


	//   ....[118]....
        /*12a4*/ 	.word	0x0002eac0


	//   ....[119]....
        /*12a8*/ 	.word	0x0002eb10


	//   ....[120]....
        /*12ac*/ 	.word	0x0002eb90


	//   ....[121]....
        /*12b0*/ 	.word	0x0002ebf0


	//   ....[122]....
        /*12b4*/ 	.word	0x0002ec50


	//   ....[123]....
        /*12b8*/ 	.word	0x0002eca0


	//   ....[124]....
        /*12bc*/ 	.word	0x0002ed20


	//   ....[125]....
        /*12c0*/ 	.word	0x0002ed90


	//   ....[126]....
        /*12c4*/ 	.word	0x0002edf0


	//   ....[127]....
        /*12c8*/ 	.word	0x0002ee40


	//   ....[128]....
        /*12cc*/ 	.word	0x0002eec0


	//   ....[129]....
        /*12d0*/ 	.word	0x0002ef30


	//   ....[130]....
        /*12d4*/ 	.word	0x0002ef90


	//   ....[131]....
        /*12d8*/ 	.word	0x0002efe0


	//   ....[132]....
        /*12dc*/ 	.word	0x0002f060


	//   ....[133]....
        /*12e0*/ 	.word	0x0002f0d0


	//   ....[134]....
        /*12e4*/ 	.word	0x0002f130


	//   ....[135]....
        /*12e8*/ 	.word	0x0002f180


	//   ....[136]....
        /*12ec*/ 	.word	0x0002f200


	//   ....[137]....
        /*12f0*/ 	.word	0x0002f270


	//   ....[138]....
        /*12f4*/ 	.word	0x0002f2d0


	//   ....[139]....
        /*12f8*/ 	.word	0x0002f320


	//   ....[140]....
        /*12fc*/ 	.word	0x0002f3a0


	//   ....[141]....
        /*1300*/ 	.word	0x0002f410


	//   ....[142]....
        /*1304*/ 	.word	0x0002f470


	//   ....[143]....
        /*1308*/ 	.word	0x0002f4c0


	//   ....[144]....
        /*130c*/ 	.word	0x0002f540


	//   ....[145]....
        /*1310*/ 	.word	0x0002f5b0


	//   ....[146]....
        /*1314*/ 	.word	0x0002f610


	//   ....[147]....
        /*1318*/ 	.word	0x0002f660


	//   ....[148]....
        /*131c*/ 	.word	0x0002f6e0


	//   ....[149]....
        /*1320*/ 	.word	0x0002f730


	//   ....[150]....
        /*1324*/ 	.word	0x0002f790


	//   ....[151]....
        /*1328*/ 	.word	0x0002f7e0


	//   ....[152]....
        /*132c*/ 	.word	0x0002f850


	//   ....[153]....
        /*1330*/ 	.word	0x0002f8c0


	//   ....[154]....
        /*1334*/ 	.word	0x0002f920


	//   ....[155]....
        /*1338*/ 	.word	0x0002f970


	//   ....[156]....
        /*133c*/ 	.word	0x0002f9f0


	//   ....[157]....
        /*1340*/ 	.word	0x0002fa60


	//   ....[158]....
        /*1344*/ 	.word	0x0002fac0


	//   ....[159]....
        /*1348*/ 	.word	0x0002fb10


	//   ....[160]....
        /*134c*/ 	.word	0x0002fb70


	//   ....[161]....
        /*1350*/ 	.word	0x0002fbe0


	//   ....[162]....
        /*1354*/ 	.word	0x0002fc40


	//   ....[163]....
        /*1358*/ 	.word	0x0002fc90


	//   ....[164]....
        /*135c*/ 	.word	0x0002fcf0


	//   ....[165]....
        /*1360*/ 	.word	0x0002fd40


	//   ....[166]....
        /*1364*/ 	.word	0x0002fda0


	//   ....[167]....
        /*1368*/ 	.word	0x0002fdf0


	//   ....[168]....
        /*136c*/ 	.word	0x0002fe50


	//   ....[169]....
        /*1370*/ 	.word	0x0002fea0


	//   ....[170]....
        /*1374*/ 	.word	0x0002ff00


	//   ....[171]....
        /*1378*/ 	.word	0x0002ff50


	//   ....[172]....
        /*137c*/ 	.word	0x0002ffb0


	//   ....[173]....
        /*1380*/ 	.word	0x00030000


	//   ....[174]....
        /*1384*/ 	.word	0x00030060


	//   ....[175]....
        /*1388*/ 	.word	0x000300b0


	//   ....[176]....
        /*138c*/ 	.word	0x00030130


	//   ....[177]....
        /*1390*/ 	.word	0x00030180


	//   ....[178]....
        /*1394*/ 	.word	0x000301e0


	//   ....[179]....
        /*1398*/ 	.word	0x00030230


	//   ....[180]....
        /*139c*/ 	.word	0x000302b0


	//   ....[181]....
        /*13a0*/ 	.word	0x00030320


	//   ....[182]....
        /*13a4*/ 	.word	0x00030380


	//   ....[183]....
        /*13a8*/ 	.word	0x000303d0


	//   ....[184]....
        /*13ac*/ 	.word	0x00030450


	//   ....[185]....
        /*13b0*/ 	.word	0x000304c0


	//   ....[186]....
        /*13b4*/ 	.word	0x00030520


	//   ....[187]....
        /*13b8*/ 	.word	0x00030570


	//   ....[188]....
        /*13bc*/ 	.word	0x000305f0


	//   ....[189]....
        /*13c0*/ 	.word	0x00030660


	//   ....[190]....
        /*13c4*/ 	.word	0x000306c0


	//   ....[191]....
        /*13c8*/ 	.word	0x00030710


	//   ....[192]....
        /*13cc*/ 	.word	0x00030790


	//   ....[193]....
        /*13d0*/ 	.word	0x000307e0


	//   ....[194]....
        /*13d4*/ 	.word	0x00030840


	//   ....[195]....
        /*13d8*/ 	.word	0x00030890


	//   ....[196]....
        /*13dc*/ 	.word	0x000308f0


	//   ....[197]....
        /*13e0*/ 	.word	0x00030960


	//   ....[198]....
        /*13e4*/ 	.word	0x000309c0


	//   ....[199]....
        /*13e8*/ 	.word	0x00030a10


	//   ....[200]....
        /*13ec*/ 	.word	0x00030a90


	//   ....[201]....
        /*13f0*/ 	.word	0x00030b00


	//   ....[202]....
        /*13f4*/ 	.word	0x00030b60


	//   ....[203]....
        /*13f8*/ 	.word	0x00030bb0


	//   ....[204]....
        /*13fc*/ 	.word	0x00030c30


	//   ....[205]....
        /*1400*/ 	.word	0x00030ca0


	//   ....[206]....
        /*1404*/ 	.word	0x00030d00


	//   ....[207]....
        /*1408*/ 	.word	0x00030d50


	//   ....[208]....
        /*140c*/ 	.word	0x00030dd0


	//   ....[209]....
        /*1410*/ 	.word	0x00030e40


	//   ....[210]....
        /*1414*/ 	.word	0x00030ea0


	//   ....[211]....
        /*1418*/ 	.word	0x00030ef0


	//   ....[212]....
        /*141c*/ 	.word	0x00030f70


	//   ....[213]....
        /*1420*/ 	.word	0x00030fc0


	//   ....[214]....
        /*1424*/ 	.word	0x00031020


	//   ....[215]....
        /*1428*/ 	.word	0x00031070


	//   ....[216]....
        /*142c*/ 	.word	0x000310f0


	//   ....[217]....
        /*1430*/ 	.word	0x00031160


	//   ....[218]....
        /*1434*/ 	.word	0x000311c0


	//   ....[219]....
        /*1438*/ 	.word	0x00031210


	//   ....[220]....
        /*143c*/ 	.word	0x00031290


	//   ....[221]....
        /*1440*/ 	.word	0x00031300


	//   ....[222]....
        /*1444*/ 	.word	0x00031360


	//   ....[223]....
        /*1448*/ 	.word	0x000313b0


	//   ....[224]....
        /*144c*/ 	.word	0x00031430


	//   ....[225]....
        /*1450*/ 	.word	0x000314a0


	//   ....[226]....
        /*1454*/ 	.word	0x00031500


	//   ....[227]....
        /*1458*/ 	.word	0x00031550


	//   ....[228]....
        /*145c*/ 	.word	0x000315d0


	//   ....[229]....
        /*1460*/ 	.word	0x00031640


	//   ....[230]....
        /*1464*/ 	.word	0x000316a0


	//   ....[231]....
        /*1468*/ 	.word	0x000316f0


	//   ....[232]....
        /*146c*/ 	.word	0x00031770


	//   ....[233]....
        /*1470*/ 	.word	0x000317f0


	//   ....[234]....
        /*1474*/ 	.word	0x00031890


	//   ....[235]....
        /*1478*/ 	.word	0x000319d0


	//   ....[236]....
        /*147c*/ 	.word	0x00031be0


	//   ....[237]....
        /*1480*/ 	.word	0x00031c30


	//   ....[238]....
        /*1484*/ 	.word	0x00031cc0


	//   ....[239]....
        /*1488*/ 	.word	0x00031d50


	//   ....[240]....
        /*148c*/ 	.word	0x00031de0


	//   ....[241]....
        /*1490*/ 	.word	0x00031e70


	//   ....[242]....
        /*1494*/ 	.word	0x00031f00


	//   ....[243]....
        /*1498*/ 	.word	0x00031f90


	//   ....[244]....
        /*149c*/ 	.word	0x00032010


	//   ....[245]....
        /*14a0*/ 	.word	0x00032060


	//   ....[246]....
        /*14a4*/ 	.word	0x00032100


	//   ....[247]....
        /*14a8*/ 	.word	0x00032190


	//   ....[248]....
        /*14ac*/ 	.word	0x00032220


	//   ....[249]....
        /*14b0*/ 	.word	0x00032270


	//   ....[250]....
        /*14b4*/ 	.word	0x00032300


	//   ....[251]....
        /*14b8*/ 	.word	0x00032390


	//   ....[252]....
        /*14bc*/ 	.word	0x00032420


	//   ....[253]....
        /*14c0*/ 	.word	0x000324b0


	//   ....[254]....
        /*14c4*/ 	.word	0x00032540


	//   ....[255]....
        /*14c8*/ 	.word	0x000325d0


	//   ....[0]....
        /*14cc*/ 	.word	0x00032690


	//   ....[1]....
        /*14d0*/ 	.word	0x00032970


	//   ....[2]....
        /*14d4*/ 	.word	0x00032a60


	//   ....[3]....
        /*14d8*/ 	.word	0x00032b10


	//   ....[4]....
        /*14dc*/ 	.word	0x00032c10


	//   ....[5]....
        /*14e0*/ 	.word	0x00032cc0


	//   ....[6]....
        /*14e4*/ 	.word	0x00032d20


	//   ....[7]....
        /*14e8*/ 	.word	0x00032df0


	//   ....[8]....
        /*14ec*/ 	.word	0x00032e90


	//   ....[9]....
        /*14f0*/ 	.word	0x00032f60


	//   ....[10]....
        /*14f4*/ 	.word	0x000330a0


	//   ....[11]....
        /*14f8*/ 	.word	0x00033130


	//   ....[12]....
        /*14fc*/ 	.word	0x00033230


	//   ....[13]....
        /*1500*/ 	.word	0x000332d0


	//   ....[14]....
        /*1504*/ 	.word	0x00033330


	//   ....[15]....
        /*1508*/ 	.word	0x00033420


	//   ....[16]....
        /*150c*/ 	.word	0x00033480


	//   ....[17]....
        /*1510*/ 	.word	0x00033520


	//   ....[18]....
        /*1514*/ 	.word	0x00033620


	//   ....[19]....
        /*1518*/ 	.word	0x00033690


	//   ....[20]....
        /*151c*/ 	.word	0x000336f0


	//   ....[21]....
        /*1520*/ 	.word	0x000337f0


	//   ....[22]....
        /*1524*/ 	.word	0x00033850


	//   ....[23]....
        /*1528*/ 	.word	0x00033960


	//   ....[24]....
        /*152c*/ 	.word	0x000339c0


	//   ....[25]....
        /*1530*/ 	.word	0x00033ad0


	//   ....[26]....
        /*1534*/ 	.word	0x00033b30


	//   ....[27]....
        /*1538*/ 	.word	0x00033c40


	//   ....[28]....
        /*153c*/ 	.word	0x00033ca0


	//   ....[29]....
        /*1540*/ 	.word	0x00033db0


	//   ....[30]....
        /*1544*/ 	.word	0x00033e10


	//   ....[31]....
        /*1548*/ 	.word	0x00033f20


	//   ....[32]....
        /*154c*/ 	.word	0x00033f80


	//   ....[33]....
        /*1550*/ 	.word	0x00034070


	//   ....[34]....
        /*1554*/ 	.word	0x000341a0


	//   ....[35]....
        /*1558*/ 	.word	0x00034240


	//   ....[36]....
        /*155c*/ 	.word	0x000342a0


	//   ....[37]....
        /*1560*/ 	.word	0x00034360


	//   ....[38]....
        /*1564*/ 	.word	0x000343c0


	//   ....[39]....
        /*1568*/ 	.word	0x00034480


	//   ....[40]....
        /*156c*/ 	.word	0x000344e0


	//   ....[41]....
        /*1570*/ 	.word	0x000345a0


	//   ....[42]....
        /*1574*/ 	.word	0x00034690


	//   ....[43]....
        /*1578*/ 	.word	0x00034720


	//   ....[44]....
        /*157c*/ 	.word	0x00034780


	//   ....[45]....
        /*1580*/ 	.word	0x00034840


	//   ....[46]....
        /*1584*/ 	.word	0x000348a0


	//   ....[47]....
        /*1588*/ 	.word	0x00034960


	//   ....[48]....
        /*158c*/ 	.word	0x000349c0


	//   ....[49]....
        /*1590*/ 	.word	0x00034a80


	//   ....[50]....
        /*1594*/ 	.word	0x00034c60


	//   ....[51]....
        /*1598*/ 	.word	0x00034d00


	//   ....[52]....
        /*159c*/ 	.word	0x00034e70


	//   ....[53]....
        /*15a0*/ 	.word	0x00034ee0


	//   ....[54]....
        /*15a4*/ 	.word	0x00034f50


	//   ....[55]....
        /*15a8*/ 	.word	0x00034fc0


	//   ....[56]....
        /*15ac*/ 	.word	0x00035030


	//   ....[57]....
        /*15b0*/ 	.word	0x000350b0


	//   ....[58]....
        /*15b4*/ 	.word	0x00035130


	//   ....[59]....
        /*15b8*/ 	.word	0x000351c0


	//   ....[60]....
        /*15bc*/ 	.word	0x00035230


	//   ....[61]....
        /*15c0*/ 	.word	0x000352a0


	//   ....[62]....
        /*15c4*/ 	.word	0x00035310


	//   ....[63]....
        /*15c8*/ 	.word	0x00035390


	//   ....[64]....
        /*15cc*/ 	.word	0x00035400


	//   ....[65]....
        /*15d0*/ 	.word	0x000354b0


	//   ....[66]....
        /*15d4*/ 	.word	0x00035500


	//   ....[67]....
        /*15d8*/ 	.word	0x00035590


	//   ....[68]....
        /*15dc*/ 	.word	0x000356c0


	//----- nvinfo : EIATTR_REG_RECONFIG
	.align		4
.L_486:
        /*15e0*/ 	.byte	0x01, 0x54
	.zero		2


	//----- nvinfo : EIATTR_SYSCALL_OFFSETS
	.align		4
        /*15e4*/ 	.byte	0x04, 0x46
        /*15e6*/ 	.short	(.L_488 - .L_487)


	//   ....[0]....
.L_487:
        /*15e8*/ 	.word	0x00002430


	//   ....[1]....
        /*15ec*/ 	.word	0x00002580


	//   ....[2]....
        /*15f0*/ 	.word	0x00008bb0


	//   ....[3]....
        /*15f4*/ 	.word	0x00009100


	//   ....[4]....
        /*15f8*/ 	.word	0x00027490


	//   ....[5]....
        /*15fc*/ 	.word	0x00027600


	//   ....[6]....
        /*1600*/ 	.word	0x00027750


	//   ....[7]....
        /*1604*/ 	.word	0x00027890


	//   ....[8]....
        /*1608*/ 	.word	0x00028940


	//----- nvinfo : EIATTR_MBARRIER_INSTR_OFFSETS
	.align		4
.L_488:
        /*160c*/ 	.byte	0x04, 0x39
        /*160e*/ 	.short	(.L_490 - .L_489)


	//   ....[0]....
.L_489:
        /*1610*/ 	.word	0x00000270
        /*1614*/ 	.word	0x000000ff
        /*1618*/ 	.word	0x00028400
        /*161c*/ 	.short	0x0100
        /*161e*/ 	.byte	0x08
	.zero		1


	//   ....[1]....
        /*1620*/ 	.word	0x00000280
        /*1624*/ 	.word	0x000000ff
        /*1628*/ 	.word	0x00028420
        /*162c*/ 	.short	0x0100
        /*162e*/ 	.byte	0x08
	.zero		1


	//   ....[2]....
        /*1630*/ 	.word	0x00000370
        /*1634*/ 	.word	0x000000ff
        /*1638*/ 	.word	0x00028430
        /*163c*/ 	.short	0x0100
        /*163e*/ 	.byte	0x08
	.zero		1


	//   ....[3]....
        /*1640*/ 	.word	0x00000380
        /*1644*/ 	.word	0x000000ff
        /*1648*/ 	.word	0x00028440
        /*164c*/ 	.short	0x0100
        /*164e*/ 	.byte	0x08
	.zero		1


	//   ....[4]....
        /*1650*/ 	.word	0x00000390
        /*1654*/ 	.word	0x000000ff
        /*1658*/ 	.word	0x00028438
        /*165c*/ 	.short	0x0100
        /*165e*/ 	.byte	0x08
	.zero		1


	//   ....[5]....
        /*1660*/ 	.word	0x000003a0
        /*1664*/ 	.word	0x000000ff
        /*1668*/ 	.word	0x00028448
        /*166c*/ 	.short	0x0100
        /*166e*/ 	.byte	0x08
	.zero		1


	//   ....[6]....
        /*1670*/ 	.word	0x000004d0
        /*1674*/ 	.word	0x000000ff
        /*1678*/ 	.word	0x00028450
        /*167c*/ 	.short	0x0100
        /*167e*/ 	.byte	0x08
	.zero		1


	//   ....[7]....
        /*1680*/ 	.word	0x000004e0
        /*1684*/ 	.word	0x000000ff
        /*1688*/ 	.word	0x00028460
        /*168c*/ 	.short	0x0100
        /*168e*/ 	.byte	0x08
	.zero		1


	//   ....[8]....
        /*1690*/ 	.word	0x000004f0
        /*1694*/ 	.word	0x000000ff
        /*1698*/ 	.word	0x00028458
        /*169c*/ 	.short	0x0100
        /*169e*/ 	.byte	0x08
	.zero		1


	//   ....[9]....
        /*16a0*/ 	.word	0x00000500
        /*16a4*/ 	.word	0x000000ff
        /*16a8*/ 	.word	0x00028468
        /*16ac*/ 	.short	0x0100
        /*16ae*/ 	.byte	0x08
	.zero		1


	//   ....[10]....
        /*16b0*/ 	.word	0x000005f0
        /*16b4*/ 	.word	0x000000ff
        /*16b8*/ 	.word	0x00028470
        /*16bc*/ 	.short	0x0100
        /*16be*/ 	.byte	0x06
	.zero		1


	//   ....[11]....
        /*16c0*/ 	.word	0x00000600
        /*16c4*/ 	.word	0x000000ff
        /*16c8*/ 	.word	0x00028480
        /*16cc*/ 	.short	0x0100
        /*16ce*/ 	.byte	0x06
	.zero		1


	//   ....[12]....
        /*16d0*/ 	.word	0x00000610
        /*16d4*/ 	.word	0x000000ff
        /*16d8*/ 	.word	0x00028478
        /*16dc*/ 	.short	0x0100
        /*16de*/ 	.byte	0x06
	.zero		1


	//   ....[13]....
        /*16e0*/ 	.word	0x00000620
        /*16e4*/ 	.word	0x000000ff
        /*16e8*/ 	.word	0x00028488
        /*16ec*/ 	.short	0x0100
        /*16ee*/ 	.byte	0x06
	.zero		1


	//   ....[14]....
        /*16f0*/ 	.word	0x00000750
        /*16f4*/ 	.word	0x000000ff
        /*16f8*/ 	.word	0x00028490
        /*16fc*/ 	.short	0x0100
        /*16fe*/ 	.byte	0x08
	.zero		1


	//   ....[15]....
        /*1700*/ 	.word	0x00000760
        /*1704*/ 	.word	0x000000ff
        /*1708*/ 	.word	0x000284a0
        /*170c*/ 	.short	0x0100
        /*170e*/ 	.byte	0x08
	.zero		1


	//   ....[16]....
        /*1710*/ 	.word	0x00000770
        /*1714*/ 	.word	0x000000ff
        /*1718*/ 	.word	0x00028498
        /*171c*/ 	.short	0x0100
        /*171e*/ 	.byte	0x08
	.zero		1


	//   ....[17]....
        /*1720*/ 	.word	0x00000780
        /*1724*/ 	.word	0x000000ff
        /*1728*/ 	.word	0x000284a8
        /*172c*/ 	.short	0x0100
        /*172e*/ 	.byte	0x08
	.zero		1


	//   ....[18]....
        /*1730*/ 	.word	0x000008c0
        /*1734*/ 	.word	0x000000ff
        /*1738*/ 	.word	0x000284b0
        /*173c*/ 	.short	0x0100
        /*173e*/ 	.byte	0x08
	.zero		1


	//   ....[19]....
        /*1740*/ 	.word	0x000008d0
        /*1744*/ 	.word	0x000000ff
        /*1748*/ 	.word	0x000284c0
        /*174c*/ 	.short	0x0100
        /*174e*/ 	.byte	0x08
	.zero		1


	//   ....[20]....
        /*1750*/ 	.word	0x000008e0
        /*1754*/ 	.word	0x000000ff
        /*1758*/ 	.word	0x000284b8
        /*175c*/ 	.short	0x0100
        /*175e*/ 	.byte	0x08
	.zero		1


	//   ....[21]....
        /*1760*/ 	.word	0x000008f0
        /*1764*/ 	.word	0x000000ff
        /*1768*/ 	.word	0x000284c8
        /*176c*/ 	.short	0x0100
        /*176e*/ 	.byte	0x08
	.zero		1


	//   ....[22]....
        /*1770*/ 	.word	0x00003340
        /*1774*/ 	.word	0x0000004c
        /*1778*/ 	.word	0x00028490
        /*177c*/ 	.short	0x010a
        /*177e*/ 	.byte	0x3f
	.zero		1


	//   ....[23]....
        /*1780*/ 	.word	0x00005490
        /*1784*/ 	.word	0x0000004c
        /*1788*/ 	.word	0x00028490
        /*178c*/ 	.short	0x010a
        /*178e*/ 	.byte	0x3f
	.zero		1


	//   ....[24]....
        /*1790*/ 	.word	0x000074f0
        /*1794*/ 	.word	0x0000004c
        /*1798*/ 	.word	0x00028490
        /*179c*/ 	.short	0x010a
        /*179e*/ 	.byte	0x3f
	.zero		1


	//   ....[25]....
        /*17a0*/ 	.word	0x00007980
        /*17a4*/ 	.word	0x00000004
        /*17a8*/ 	.word	0x00000000
        /*17ac*/ 	.short	0x0101
        /*17ae*/ 	.byte	0x3f
	.zero		1


	//   ....[26]....
        /*17b0*/ 	.word	0x000079c0
        /*17b4*/ 	.word	0x0000004c
        /*17b8*/ 	.word	0x000284b0
        /*17bc*/ 	.short	0x010a
        /*17be*/ 	.byte	0x3f
	.zero		1


	//   ....[27]....
        /*17c0*/ 	.word	0x00007de0
        /*17c4*/ 	.word	0x0000004c
        /*17c8*/ 	.word	0x00000000
        /*17cc*/ 	.short	0x0101
        /*17ce*/ 	.byte	0x3f
	.zero		1


	//   ....[28]....
        /*17d0*/ 	.word	0x00008e60
        /*17d4*/ 	.word	0x00000016
        /*17d8*/ 	.word	0x00028400
        /*17dc*/ 	.short	0x010a
        /*17de*/ 	.byte	0x3f
	.zero		1


	//   ....[29]....
        /*17e0*/ 	.word	0x00008eb0
        /*17e4*/ 	.word	0x00000016
        /*17e8*/ 	.word	0x00028400
        /*17ec*/ 	.short	0x010a
        /*17ee*/ 	.byte	0x3f
	.zero		1


	//   ....[30]....
        /*17f0*/ 	.word	0x00009bd0
        /*17f4*/ 	.word	0x00000016
        /*17f8*/ 	.word	0x00028400
        /*17fc*/ 	.short	0x010a
        /*17fe*/ 	.byte	0x3f
	.zero		1


	//   ....[31]....
        /*1800*/ 	.word	0x0000e300
        /*1804*/ 	.word	0x00000016
        /*1808*/ 	.word	0x00028400
        /*180c*/ 	.short	0x010a
        /*180e*/ 	.byte	0x3f
	.zero		1


	//   ....[32]....
        /*1810*/ 	.word	0x00012550
        /*1814*/ 	.word	0x00000005
        /*1818*/ 	.word	0x00028430
        /*181c*/ 	.short	0x010a
        /*181e*/ 	.byte	0x3f
	.zero		1


	//   ....[33]....
        /*1820*/ 	.word	0x00012590
        /*1824*/ 	.word	0x00000005
        /*1828*/ 	.word	0x00028430
        /*182c*/ 	.short	0x010a
        /*182e*/ 	.byte	0x3f
	.zero		1


	//   ....[34]....
        /*1830*/ 	.word	0x00012f50
        /*1834*/ 	.word	0x00000015
        /*1838*/ 	.word	0x00000000
        /*183c*/ 	.short	0x0101
        /*183e*/ 	.byte	0x3f
	.zero		1


	//   ....[35]....
        /*1840*/ 	.word	0x00014730
        /*1844*/ 	.word	0x00000005
        /*1848*/ 	.word	0x00028450
        /*184c*/ 	.short	0x010a
        /*184e*/ 	.byte	0x3f
	.zero		1


	//   ....[36]....
        /*1850*/ 	.word	0x00014780
        /*1854*/ 	.word	0x00000005
        /*1858*/ 	.word	0x00028450
        /*185c*/ 	.short	0x010a
        /*185e*/ 	.byte	0x3f
	.zero		1


	//   ....[37]....
        /*1860*/ 	.word	0x00014990
        /*1864*/ 	.word	0x00000005
        /*1868*/ 	.word	0x00000000
        /*186c*/ 	.short	0x0101
        /*186e*/ 	.byte	0x3f
	.zero		1


	//   ....[38]....
        /*1870*/ 	.word	0x00014cd0
        /*1874*/ 	.word	0x000000cd
        /*1878*/ 	.word	0x00028430
        /*187c*/ 	.short	0x010a
        /*187e*/ 	.byte	0x3f
	.zero		1


	//   ....[39]....
        /*1880*/ 	.word	0x00014d50
        /*1884*/ 	.word	0x000000cd
        /*1888*/ 	.word	0x00028430
        /*188c*/ 	.short	0x010a
        /*188e*/ 	.byte	0x3f
	.zero		1


	//   ....[40]....
        /*1890*/ 	.word	0x00015520
        /*1894*/ 	.word	0x0000000a
        /*1898*/ 	.word	0x00000000
        /*189c*/ 	.short	0x0101
        /*189e*/ 	.byte	0x3f
	.zero		1


	//   ....[41]....
        /*18a0*/ 	.word	0x00017320
        /*18a4*/ 	.word	0x000000cd
        /*18a8*/ 	.word	0x00028450
        /*18ac*/ 	.short	0x010a
        /*18ae*/ 	.byte	0x3f
	.zero		1


	//   ....[42]....
        /*18b0*/ 	.word	0x00017370
        /*18b4*/ 	.word	0x000000cd
        /*18b8*/ 	.word	0x00028450
        /*18bc*/ 	.short	0x010a
        /*18be*/ 	.byte	0x3f
	.zero		1


	//   ....[43]....
        /*18c0*/ 	.word	0x00017560
        /*18c4*/ 	.word	0x00000006
        /*18c8*/ 	.word	0x00000000
        /*18cc*/ 	.short	0x0101
        /*18ce*/ 	.byte	0x3f
	.zero		1


	//   ....[44]....
        /*18d0*/ 	.word	0x00017930
        /*18d4*/ 	.word	0x00000005
        /*18d8*/ 	.word	0x00028430
        /*18dc*/ 	.short	0x010a
        /*18de*/ 	.byte	0x3f
	.zero		1


	//   ....[45]....
        /*18e0*/ 	.word	0x000179b0
        /*18e4*/ 	.word	0x00000005
        /*18e8*/ 	.word	0x00028430
        /*18ec*/ 	.short	0x010a
        /*18ee*/ 	.byte	0x3f
	.zero		1


	//   ....[46]....
        /*18f0*/ 	.word	0x000192c0
        /*18f4*/ 	.word	0x0000000e
        /*18f8*/ 	.word	0x00000000
        /*18fc*/ 	.short	0x0101
        /*18fe*/ 	.byte	0x3f
	.zero		1


	//   ....[47]....
        /*1900*/ 	.word	0x000194f0
        /*1904*/ 	.word	0x00000005
        /*1908*/ 	.word	0x00028450
        /*190c*/ 	.short	0x010a
        /*190e*/ 	.byte	0x3f
	.zero		1


	//   ....[48]....
        /*1910*/ 	.word	0x00019540
        /*1914*/ 	.word	0x00000005
        /*1918*/ 	.word	0x00028450
        /*191c*/ 	.short	0x010a
        /*191e*/ 	.byte	0x3f
	.zero		1


	//   ....[49]....
        /*1920*/ 	.word	0x00019720
        /*1924*/ 	.word	0x00000005
        /*1928*/ 	.word	0x00000000
        /*192c*/ 	.short	0x0101
        /*192e*/ 	.byte	0x3f
	.zero		1


	//   ....[50]....
        /*1930*/ 	.word	0x00019840
        /*1934*/ 	.word	0x0000000a
        /*1938*/ 	.word	0x00028430
        /*193c*/ 	.short	0x010a
        /*193e*/ 	.byte	0x3f
	.zero		1


	//   ....[51]....
        /*1940*/ 	.word	0x000198c0
        /*1944*/ 	.word	0x0000000a
        /*1948*/ 	.word	0x00028430
        /*194c*/ 	.short	0x010a
        /*194e*/ 	.byte	0x3f
	.zero		1


	//   ....[52]....
        /*1950*/ 	.word	0x0001a060
        /*1954*/ 	.word	0x00000006
        /*1958*/ 	.word	0x00000000
        /*195c*/ 	.short	0x0101
        /*195e*/ 	.byte	0x3f
	.zero		1


	//   ....[53]....
        /*1960*/ 	.word	0x0001be50
        /*1964*/ 	.word	0x0000000a
        /*1968*/ 	.word	0x00028450
        /*196c*/ 	.short	0x010a
        /*196e*/ 	.byte	0x3f
	.zero		1


	//   ....[54]....
        /*1970*/ 	.word	0x0001bea0
        /*1974*/ 	.word	0x0000000a
        /*1978*/ 	.word	0x00028450
        /*197c*/ 	.short	0x010a
        /*197e*/ 	.byte	0x3f
	.zero		1


	//   ....[55]....
        /*1980*/ 	.word	0x0001c0a0
        /*1984*/ 	.word	0x00000008
        /*1988*/ 	.word	0x00000000
        /*198c*/ 	.short	0x0101
        /*198e*/ 	.byte	0x3f
	.zero		1


	//   ....[56]....
        /*1990*/ 	.word	0x000202d0
        /*1994*/ 	.word	0x00000000
        /*1998*/ 	.word	0x00000000
        /*199c*/ 	.short	0x0101
        /*199e*/ 	.byte	0x3f
	.zero		1


	//   ....[57]....
        /*19a0*/ 	.word	0x00020ab0
        /*19a4*/ 	.word	0x0000000b
        /*19a8*/ 	.word	0x00000000
        /*19ac*/ 	.short	0x0101
        /*19ae*/ 	.byte	0x3f
	.zero		1


	//   ....[58]....
        /*19b0*/ 	.word	0x00025cc0
        /*19b4*/ 	.word	0x00000016
        /*19b8*/ 	.word	0x00028420
        /*19bc*/ 	.short	0x010a
        /*19be*/ 	.byte	0x3f
	.zero		1


	//   ....[59]....
        /*19c0*/ 	.word	0x00025d50
        /*19c4*/ 	.word	0x0000000b
        /*19c8*/ 	.word	0x000284a0
        /*19cc*/ 	.short	0x010a
        /*19ce*/ 	.byte	0x3f
	.zero		1


	//   ....[60]....
        /*19d0*/ 	.word	0x000260a0
        /*19d4*/ 	.word	0x0000000b
        /*19d8*/ 	.word	0x000284c0
        /*19dc*/ 	.short	0x010a
        /*19de*/ 	.byte	0x3f
	.zero		1


	//   ....[61]....
        /*19e0*/ 	.word	0x000264c0
        /*19e4*/ 	.word	0x0000000a
        /*19e8*/ 	.word	0x000284a0
        /*19ec*/ 	.short	0x010a
        /*19ee*/ 	.byte	0x3f
	.zero		1


	//   ....[62]....
        /*19f0*/ 	.word	0x00026800
        /*19f4*/ 	.word	0x0000000a
        /*19f8*/ 	.word	0x000284c0
        /*19fc*/ 	.short	0x010a
        /*19fe*/ 	.byte	0x3f
	.zero		1


	//   ....[63]....
        /*1a00*/ 	.word	0x00027cb0
        /*1a04*/ 	.word	0x00000006
        /*1a08*/ 	.word	0x00028480
        /*1a0c*/ 	.short	0x010a
        /*1a0e*/ 	.byte	0x3f
	.zero		1


	//   ....[64]....
        /*1a10*/ 	.word	0x00028130
        /*1a14*/ 	.word	0x00000006
        /*1a18*/ 	.word	0x00028470
        /*1a1c*/ 	.short	0x0107
        /*1a1e*/ 	.byte	0x3f
	.zero		1


	//   ....[65]....
        /*1a20*/ 	.word	0x000281e0
        /*1a24*/ 	.word	0x00000006
        /*1a28*/ 	.word	0x00028470
        /*1a2c*/ 	.short	0x0101
        /*1a2e*/ 	.byte	0x3f
	.zero		1


	//   ....[66]....
        /*1a30*/ 	.word	0x00028210
        /*1a34*/ 	.word	0x00000006
        /*1a38*/ 	.word	0x00028440
        /*1a3c*/ 	.short	0x010a
        /*1a3e*/ 	.byte	0x3f
	.zero		1


	//   ....[67]....
        /*1a40*/ 	.word	0x00028630
        /*1a44*/ 	.word	0x00000006
        /*1a48*/ 	.word	0x00028430
        /*1a4c*/ 	.short	0x0107
        /*1a4e*/ 	.byte	0x3f
	.zero		1


	//   ....[68]....
        /*1a50*/ 	.word	0x000286f0
        /*1a54*/ 	.word	0x00000006
        /*1a58*/ 	.word	0x00028430
        /*1a5c*/ 	.short	0x0101
        /*1a5e*/ 	.byte	0x3f
	.zero		1


	//   ....[69]....
        /*1a60*/ 	.word	0x00029260
        /*1a64*/ 	.word	0x00000016
        /*1a68*/ 	.word	0x00028400
        /*1a6c*/ 	.short	0x0107
        /*1a6e*/ 	.byte	0x3f
	.zero		1


	//   ....[70]....
        /*1a70*/ 	.word	0x00029370
        /*1a74*/ 	.word	0x00000016
        /*1a78*/ 	.word	0x00028400
        /*1a7c*/ 	.short	0x0101
        /*1a7e*/ 	.byte	0x3f
	.zero		1


	//   ....[71]....
        /*1a80*/ 	.word	0x00029390
        /*1a84*/ 	.word	0x00000016
        /*1a88*/ 	.word	0x00028420
        /*1a8c*/ 	.short	0x010a
        /*1a8e*/ 	.byte	0x3f
	.zero		1


	//   ....[72]....
        /*1a90*/ 	.word	0x000296d0
        /*1a94*/ 	.word	0x00000000
        /*1a98*/ 	.word	0x00028480
        /*1a9c*/ 	.short	0x010a
        /*1a9e*/ 	.byte	0x3f
	.zero		1


	//   ....[73]....
        /*1aa0*/ 	.word	0x00029a70
        /*1aa4*/ 	.word	0x00000000
        /*1aa8*/ 	.word	0x00028470
        /*1aac*/ 	.short	0x0107
        /*1aae*/ 	.byte	0x3f
	.zero		1


	//   ....[74]....
        /*1ab0*/ 	.word	0x00029b20
        /*1ab4*/ 	.word	0x00000000
        /*1ab8*/ 	.word	0x00028470
        /*1abc*/ 	.short	0x0101
        /*1abe*/ 	.byte	0x3f
	.zero		1


	//   ....[75]....
        /*1ac0*/ 	.word	0x00029b50
        /*1ac4*/ 	.word	0x00000000
        /*1ac8*/ 	.word	0x00028440
        /*1acc*/ 	.short	0x010a
        /*1ace*/ 	.byte	0x3f
	.zero		1


	//   ....[76]....
        /*1ad0*/ 	.word	0x00029ec0
        /*1ad4*/ 	.word	0x00000000
        /*1ad8*/ 	.word	0x00028430
        /*1adc*/ 	.short	0x0107
        /*1ade*/ 	.byte	0x3f
	.zero		1


	//   ....[77]....
        /*1ae0*/ 	.word	0x00029f70
        /*1ae4*/ 	.word	0x00000000
        /*1ae8*/ 	.word	0x00028430
        /*1aec*/ 	.short	0x0101
        /*1aee*/ 	.byte	0x3f
	.zero		1


	//   ....[78]....
        /*1af0*/ 	.word	0x0002a000
        /*1af4*/ 	.word	0x00000003
        /*1af8*/ 	.word	0x00028470
        /*1afc*/ 	.short	0x010a
        /*1afe*/ 	.byte	0x3f
	.zero		1


	//   ....[79]....
        /*1b00*/ 	.word	0x0002a080
        /*1b04*/ 	.word	0x00000003
        /*1b08*/ 	.word	0x00028460
        /*1b0c*/ 	.short	0x010a
        /*1b0e*/ 	.byte	0x3f
	.zero		1


	//   ....[80]....
        /*1b10*/ 	.word	0x0002a610
        /*1b14*/ 	.word	0x00000003
        /*1b18*/ 	.word	0x00028450
        /*1b1c*/ 	.short	0x0101
        /*1b1e*/ 	.byte	0x3f
	.zero		1


	//   ....[81]....
        /*1b20*/ 	.word	0x0002a690
        /*1b24*/ 	.word	0x00000000
        /*1b28*/ 	.word	0x00000000
        /*1b2c*/ 	.short	0x0101
        /*1b2e*/ 	.byte	0x3f
	.zero		1


	//   ....[82]....
        /*1b30*/ 	.word	0x0002a850
        /*1b34*/ 	.word	0x00000000
        /*1b38*/ 	.word	0x00028470
        /*1b3c*/ 	.short	0x010a
        /*1b3e*/ 	.byte	0x3f
	.zero		1


	//   ....[83]....
        /*1b40*/ 	.word	0x0002a8c0
        /*1b44*/ 	.word	0x00000000
        /*1b48*/ 	.word	0x00028460
        /*1b4c*/ 	.short	0x010a
        /*1b4e*/ 	.byte	0x3f
	.zero		1


	//   ....[84]....
        /*1b50*/ 	.word	0x0002ae60
        /*1b54*/ 	.word	0x00000000
        /*1b58*/ 	.word	0x00028450
        /*1b5c*/ 	.short	0x0101
        /*1b5e*/ 	.byte	0x3f
	.zero		1


	//   ....[85]....
        /*1b60*/ 	.word	0x0002aee0
        /*1b64*/ 	.word	0x00000000
        /*1b68*/ 	.word	0x00000000
        /*1b6c*/ 	.short	0x0101
        /*1b6e*/ 	.byte	0x3f
	.zero		1


	//   ....[86]....
        /*1b70*/ 	.word	0x0002c000
        /*1b74*/ 	.word	0x00000004
        /*1b78*/ 	.word	0x00028420
        /*1b7c*/ 	.short	0x010a
        /*1b7e*/ 	.byte	0x3f
	.zero		1


	//   ....[87]....
        /*1b80*/ 	.word	0x0002c190
        /*1b84*/ 	.word	0x00000005
        /*1b88*/ 	.word	0x00028440
        /*1b8c*/ 	.short	0x010a
        /*1b8e*/ 	.byte	0x3f
	.zero		1


	//   ....[88]....
        /*1b90*/ 	.word	0x0002c230
        /*1b94*/ 	.word	0x00000019
        /*1b98*/ 	.word	0x00028440
        /*1b9c*/ 	.short	0x010a
        /*1b9e*/ 	.byte	0x3f
	.zero		1


	//   ....[89]....
        /*1ba0*/ 	.word	0x0002c270
        /*1ba4*/ 	.word	0x00000005
        /*1ba8*/ 	.word	0x00028460
        /*1bac*/ 	.short	0x010a
        /*1bae*/ 	.byte	0x3f
	.zero		1


	//   ....[90]....
        /*1bb0*/ 	.word	0x0002c2b0
        /*1bb4*/ 	.word	0x00000019
        /*1bb8*/ 	.word	0x00028460
        /*1bbc*/ 	.short	0x010a
        /*1bbe*/ 	.byte	0x3f
	.zero		1


	//   ....[91]....
        /*1bc0*/ 	.word	0x0002c2f0
        /*1bc4*/ 	.word	0x00000005
        /*1bc8*/ 	.word	0x00028480
        /*1bcc*/ 	.short	0x010a
        /*1bce*/ 	.byte	0x3f
	.zero		1


	//   ....[92]....
        /*1bd0*/ 	.word	0x0002c330
        /*1bd4*/ 	.word	0x00000019
        /*1bd8*/ 	.word	0x00028480
        /*1bdc*/ 	.short	0x010a
        /*1bde*/ 	.byte	0x3f
	.zero		1


	//   ....[93]....
        /*1be0*/ 	.word	0x0002c390
        /*1be4*/ 	.word	0x0000004c
        /*1be8*/ 	.word	0x00028490
        /*1bec*/ 	.short	0x010a
        /*1bee*/ 	.byte	0x3f
	.zero		1


	//   ....[94]....
        /*1bf0*/ 	.word	0x0002c620
        /*1bf4*/ 	.word	0x0000004c
        /*1bf8*/ 	.word	0x00028490
        /*1bfc*/ 	.short	0x010a
        /*1bfe*/ 	.byte	0x3f
	.zero		1


	//   ....[95]....
        /*1c00*/ 	.word	0x0002c8c0
        /*1c04*/ 	.word	0x0000004c
        /*1c08*/ 	.word	0x00028490
        /*1c0c*/ 	.short	0x010a
        /*1c0e*/ 	.byte	0x3f
	.zero		1


	//   ....[96]....
        /*1c10*/ 	.word	0x0002cb50
        /*1c14*/ 	.word	0x0000004c
        /*1c18*/ 	.word	0x000284b0
        /*1c1c*/ 	.short	0x010a
        /*1c1e*/ 	.byte	0x3f
	.zero		1


	//   ....[97]....
        /*1c20*/ 	.word	0x0002d340
        /*1c24*/ 	.word	0x00000016
        /*1c28*/ 	.word	0x00028400
        /*1c2c*/ 	.short	0x010a
        /*1c2e*/ 	.byte	0x3f
	.zero		1


	//   ....[98]....
        /*1c30*/ 	.word	0x0002dc70
        /*1c34*/ 	.word	0x00000016
        /*1c38*/ 	.word	0x00028400
        /*1c3c*/ 	.short	0x010a
        /*1c3e*/ 	.byte	0x3f
	.zero		1


	//   ....[99]....
        /*1c40*/ 	.word	0x0002dcc0
        /*1c44*/ 	.word	0x00000005
        /*1c48*/ 	.word	0x00028430
        /*1c4c*/ 	.short	0x010a
        /*1c4e*/ 	.byte	0x3f
	.zero		1


	//   ....[100]....
        /*1c50*/ 	.word	0x0002dd10
        /*1c54*/ 	.word	0x00000005
        /*1c58*/ 	.word	0x00028450
        /*1c5c*/ 	.short	0x010a
        /*1c5e*/ 	.byte	0x3f
	.zero		1


	//   ....[101]....
        /*1c60*/ 	.word	0x0002dd60
        /*1c64*/ 	.word	0x000000cd
        /*1c68*/ 	.word	0x00028430
        /*1c6c*/ 	.short	0x010a
        /*1c6e*/ 	.byte	0x3f
	.zero		1


	//   ....[102]....
        /*1c70*/ 	.word	0x0002ddb0
        /*1c74*/ 	.word	0x000000cd
        /*1c78*/ 	.word	0x00028450
        /*1c7c*/ 	.short	0x010a
        /*1c7e*/ 	.byte	0x3f
	.zero		1


	//   ....[103]....
        /*1c80*/ 	.word	0x0002de00
        /*1c84*/ 	.word	0x00000005
        /*1c88*/ 	.word	0x00028430
        /*1c8c*/ 	.short	0x010a
        /*1c8e*/ 	.byte	0x3f
	.zero		1


	//   ....[104]....
        /*1c90*/ 	.word	0x0002de50
        /*1c94*/ 	.word	0x00000005
        /*1c98*/ 	.word	0x00028450
        /*1c9c*/ 	.short	0x010a
        /*1c9e*/ 	.byte	0x3f
	.zero		1


	//   ....[105]....
        /*1ca0*/ 	.word	0x0002dea0
        /*1ca4*/ 	.word	0x0000000a
        /*1ca8*/ 	.word	0x00028430
        /*1cac*/ 	.short	0x010a
        /*1cae*/ 	.byte	0x3f
	.zero		1


	//   ....[106]....
        /*1cb0*/ 	.word	0x0002def0
        /*1cb4*/ 	.word	0x0000000a
        /*1cb8*/ 	.word	0x00028450
        /*1cbc*/ 	.short	0x010a
        /*1cbe*/ 	.byte	0x3f
	.zero		1


	//   ....[107]....
        /*1cc0*/ 	.word	0x00032750
        /*1cc4*/ 	.word	0x00000016
        /*1cc8*/ 	.word	0x00028420
        /*1ccc*/ 	.short	0x010a
        /*1cce*/ 	.byte	0x3f
	.zero		1


	//   ....[108]....
        /*1cd0*/ 	.word	0x000327a0
        /*1cd4*/ 	.word	0x0000000b
        /*1cd8*/ 	.word	0x000284a0
        /*1cdc*/ 	.short	0x010a
        /*1cde*/ 	.byte	0x3f
	.zero		1


	//   ....[109]....
        /*1ce0*/ 	.word	0x000327f0
        /*1ce4*/ 	.word	0x0000000b
        /*1ce8*/ 	.word	0x000284c0
        /*1cec*/ 	.short	0x010a
        /*1cee*/ 	.byte	0x3f
	.zero		1


	//   ....[110]....
        /*1cf0*/ 	.word	0x00032840
        /*1cf4*/ 	.word	0x0000000a
        /*1cf8*/ 	.word	0x000284a0
        /*1cfc*/ 	.short	0x010a
        /*1cfe*/ 	.byte	0x3f
	.zero		1


	//   ....[111]....
        /*1d00*/ 	.word	0x00032890
        /*1d04*/ 	.word	0x0000000a
        /*1d08*/ 	.word	0x000284c0
        /*1d0c*/ 	.short	0x010a
        /*1d0e*/ 	.byte	0x3f
	.zero		1


	//   ....[112]....
        /*1d10*/ 	.word	0x000329b0
        /*1d14*/ 	.word	0x00000006
        /*1d18*/ 	.word	0x00028480
        /*1d1c*/ 	.short	0x010a
        /*1d1e*/ 	.byte	0x3f
	.zero		1


	//   ....[113]....
        /*1d20*/ 	.word	0x00032ff0
        /*1d24*/ 	.word	0x00000006
        /*1d28*/ 	.word	0x00028440
        /*1d2c*/ 	.short	0x010a
        /*1d2e*/ 	.byte	0x3f
	.zero		1


	//   ....[114]....
        /*1d30*/ 	.word	0x000340a0
        /*1d34*/ 	.word	0x00000016
        /*1d38*/ 	.word	0x00028420
        /*1d3c*/ 	.short	0x010a
        /*1d3e*/ 	.byte	0x3f
	.zero		1


	//   ....[115]....
        /*1d40*/ 	.word	0x000340f0
        /*1d44*/ 	.word	0x00000000
        /*1d48*/ 	.word	0x00028480
        /*1d4c*/ 	.short	0x010a
        /*1d4e*/ 	.byte	0x3f
	.zero		1


	//   ....[116]....
        /*1d50*/ 	.word	0x000345e0
        /*1d54*/ 	.word	0x00000000
        /*1d58*/ 	.word	0x00028440
        /*1d5c*/ 	.short	0x010a
        /*1d5e*/ 	.byte	0x3f
	.zero		1


	//   ....[117]....
        /*1d60*/ 	.word	0x00034ac0
        /*1d64*/ 	.word	0x00000003
        /*1d68*/ 	.word	0x00028470
        /*1d6c*/ 	.short	0x010a
        /*1d6e*/ 	.byte	0x3f
	.zero		1


	//   ....[118]....
        /*1d70*/ 	.word	0x00034b10
        /*1d74*/ 	.word	0x00000003
        /*1d78*/ 	.word	0x00028460
        /*1d7c*/ 	.short	0x010a
        /*1d7e*/ 	.byte	0x3f
	.zero		1


	//   ....[119]....
        /*1d80*/ 	.word	0x00034b60
        /*1d84*/ 	.word	0x00000000
        /*1d88*/ 	.word	0x00028470
        /*1d8c*/ 	.short	0x010a
        /*1d8e*/ 	.byte	0x3f
	.zero		1


	//   ....[120]....
        /*1d90*/ 	.word	0x00034bb0
        /*1d94*/ 	.word	0x00000000
        /*1d98*/ 	.word	0x00028460
        /*1d9c*/ 	.short	0x010a
        /*1d9e*/ 	.byte	0x3f
	.zero		1


	//   ....[121]....
        /*1da0*/ 	.word	0x000355e0
        /*1da4*/ 	.word	0x00000004
        /*1da8*/ 	.word	0x00028420
        /*1dac*/ 	.short	0x010a
        /*1dae*/ 	.byte	0x3f
	.zero		1


	//   ....[122]....
        /*1db0*/ 	.word	0x00035780
        /*1db4*/ 	.word	0x00000005
        /*1db8*/ 	.word	0x00028440
        /*1dbc*/ 	.short	0x010a
        /*1dbe*/ 	.byte	0x3f
	.zero		1


	//   ....[123]....
        /*1dc0*/ 	.word	0x000357d0
        /*1dc4*/ 	.word	0x00000019
        /*1dc8*/ 	.word	0x00028440
        /*1dcc*/ 	.short	0x010a
        /*1dce*/ 	.byte	0x3f
	.zero		1


	//   ....[124]....
        /*1dd0*/ 	.word	0x00035820
        /*1dd4*/ 	.word	0x00000005
        /*1dd8*/ 	.word	0x00028460
        /*1ddc*/ 	.short	0x010a
        /*1dde*/ 	.byte	0x3f
	.zero		1


	//   ....[125]....
        /*1de0*/ 	.word	0x00035870
        /*1de4*/ 	.word	0x00000019
        /*1de8*/ 	.word	0x00028460
        /*1dec*/ 	.short	0x010a
        /*1dee*/ 	.byte	0x3f
	.zero		1


	//   ....[126]....
        /*1df0*/ 	.word	0x000358c0
        /*1df4*/ 	.word	0x00000005
        /*1df8*/ 	.word	0x00028480
        /*1dfc*/ 	.short	0x010a
        /*1dfe*/ 	.byte	0x3f
	.zero		1


	//----- nvinfo : EIATTR_NUM_MBARRIERS
	.align		4
.L_490:
        /*1e00*/ 	.byte	0x03, 0x38
        /*1e02*/ 	.short	0x0016


	//----- nvinfo : EIATTR_EXIT_INSTR_OFFSETS
	.align		4
        /*1e04*/ 	.byte	0x04, 0x1c
        /*1e06*/ 	.short	(.L_492 - .L_491)


	//   ....[0]....
.L_491:
        /*1e08*/ 	.word	0x0002c380


	//----- nvinfo : EIATTR_MAX_THREADS
	.align		4
.L_492:
        /*1e0c*/ 	.byte	0x04, 0x05
        /*1e0e*/ 	.short	(.L_494 - .L_493)
.L_493:
        /*1e10*/ 	.word	0x00000180
        /*1e14*/ 	.word	0x00000001
        /*1e18*/ 	.word	0x00000001


	//----- nvinfo : EIATTR_CRS_STACK_SIZE
	.align		4
.L_494:
        /*1e1c*/ 	.byte	0x04, 0x1e
        /*1e1e*/ 	.short	(.L_496 - .L_495)
.L_495:
        /*1e20*/ 	.word	0x00000000


	//----- nvinfo : EIATTR_CBANK_PARAM_SIZE
	.align		4
.L_496:
        /*1e24*/ 	.byte	0x03, 0x19
        /*1e26*/ 	.short	0x0af0


	//----- nvinfo : EIATTR_PARAM_CBANK
	.align		4
        /*1e28*/ 	.byte	0x04, 0x0a
        /*1e2a*/ 	.short	(.L_498 - .L_497)
	.align		4
.L_497:
        /*1e2c*/ 	.word	index@(.nv.constant0._ZN7cutlass13device_kernelIN5flash11enable_sm90INS1_16FlashAttnFwdSm90INS1_25CollectiveMainloopFwdSm90ILi2EN4cute5tupleIJNS5_1CILi1EEES8_S8_EEENS6_IJNS7_ILi128EEENS7_ILi64EEENS7_ILi256EEEEEELi256ENS_12float_e4m3_tEfNS_4arch4Sm90ELb0ELb1ELb1ELb1ELb1ELb1ELb0ELb1ELb0ELb1ELb1ELb0EEENS1_21CollectiveEpilogueFwdINS6_IJSA_SC_SB_EEES9_NS_10bfloat16_tESG_Li256ELb1ELb1ELb1ELb1EEENS1_36VarlenDynamicPersistentTileSchedulerILi128ELi64ELi256ELi128ELb1ELb1ELb1ELb1ELb0ELb1EEEEEEEEEvNT_6ParamsE)
        /*1e30*/ 	.short	0x0210
        /*1e32*/ 	.short	0x0af0


	//----- nvinfo : EIATTR_SW_WAR
	.align		4
.L_498:
        /*1e34*/ 	.byte	0x04, 0x36
        /*1e36*/ 	.short	(.L_500 - .L_499)
.L_499:
        /*1e38*/ 	.word	0x00000008
.L_500:


//--------------------- .nv.info._ZN7cutlass13device_kernelIN5flash11enable_sm90INS1_16FlashAttnFwdSm90INS1_25CollectiveMainloopFwdSm90ILi2EN4cute5tupleIJNS5_1CILi1EEES8_S8_EEENS6_IJNS7_ILi128EEESA_NS7_ILi256EEEEEELi256ENS_12float_e4m3_tEfNS_4arch4Sm90ELb1ELb0ELb1ELb0ELb1ELb0ELb0ELb1ELb0ELb1ELb1ELb0EEENS1_21CollectiveEpilogueFwdINS6_IJSA_SB_SA_EEES9_NS_10bfloat16_tESF_Li256ELb0ELb1ELb1ELb1EEENS1_19SingleTileSchedulerILb0ELb1ELb1ELi128EEEEEEEEEvNT_6ParamsE --------------------------
	.section	.nv.info._ZN7cutlass13device_kernelIN5flash11enable_sm90INS1_16FlashAttnFwdSm90INS1_25CollectiveMainloopFwdSm90ILi2EN4cute5tupleIJNS5_1CILi1EEES8_S8_EEENS6_IJNS7_ILi128EEESA_NS7_ILi256EEEEEELi256ENS_12float_e4m3_tEfNS_4arch4Sm90ELb1ELb0ELb1ELb0ELb1ELb0ELb0ELb1ELb0ELb1ELb1ELb0EEENS1_21CollectiveEpilogueFwdINS6_IJSA_SB_SA_EEES9_NS_10bfloat16_tESF_Li256ELb0ELb1ELb1ELb1EEENS1_19SingleTileSchedulerILb0ELb1ELb1ELi128EEEEEEEEEvNT_6ParamsE,"",@"SHT_CUDA_INFO"
	.sectionflags	@""
	.align	4


	//----- nvinfo : EIATTR_CUDA_API_VERSION
	.align		4
        /*0000*/ 	.byte	0x04, 0x37
        /*0002*/ 	.short	(.L_502 - .L_501)
.L_501:
        /*0004*/ 	.word	0x00000082


	//----- nvinfo : EIATTR_KPARAM_INFO
	.align		4
.L_502:
        /*0008*/ 	.byte	0x04, 0x17
        /*000a*/ 	.short	(.L_504 - .L_503)
.L_503:
        /*000c*/ 	.word	0x00000000
        /*0010*/ 	.short	0x0000
        /*0012*/ 	.short	0x0070
        /*0014*/ 	.byte	0x00, 0xf0, 0x01, 0x28


	//----- nvinfo : EIATTR_SPARSE_MMA_MASK
	.align		4
.L_504:
        /*0018*/ 	.byte	0x03, 0x50
        /*001a*/ 	.short	0x0000


	//----- nvinfo : EIATTR_MAXREG_COUNT
	.align		4
        /*001c*/ 	.byte	0x03, 0x1b
        /*001e*/ 	.short	0x00a8


	//----- nvinfo : EIATTR_NUM_BARRIERS
	.align		4
        /*0020*/ 	.byte	0x02, 0x4c
        /*0022*/ 	.byte	0x10
	.zero		1


	//----- nvinfo : EIATTR_EXTERNS
	.align		4
        /*0024*/ 	.byte	0x04, 0x0f
        /*0026*/ 	.short	(.L_506 - .L_505)


	//   ....[0]....
	.align		4
.L_505:
        /*0028*/ 	.word	index@(__assertfail)


	//----- nvinfo : EIATTR_ANNOTATIONS
	.align		4
.L_506:
        /*002c*/ 	.byte	0x04, 0x55
        /*002e*/ 	.short	(.L_508 - .L_507)


	//   ....[0]....
.L_507:
        /* <DEDUP_REMOVED lines=8> */


	//----- nvinfo : EIATTR_MERCURY_ISA_VERSION
	.align		4
.L_508:
        /*00a0*/ 	.byte	0x03, 0x5f
        /*00a2*/ 	.short	0x0101


	//----- nvinfo : EIATTR_INT_WARP_WIDE_INSTR_OFFSETS
	.align		4
        /*00a4*/ 	.byte	0x04, 0x31
        /*00a6*/ 	.short	(.L_510 - .L_509)


	//   ....[0]....
.L_509:
        /*00a8*/ 	.word	0x000000c0


	//   ....[1]....
        /*00ac*/ 	.word	0x000000d0


	//   ....[2]....
        /*00b0*/ 	.word	0x00000170


	//----- nvinfo : EIATTR_COOP_GROUP_MASK_REGIDS
	.align		4
.L_510:
        /*00b4*/ 	.byte	0x04, 0x29
        /*00b6*/ 	.short	(.L_512 - .L_511)


	//   ....[0]....
.L_511:
        /*00b8*/ 	.word	0xffffffff


	//   ....[1]....
        /*00bc*/ 	.word	0xffffffff


	//   ....[2]....
        /*00c0*/ 	.word	0xffffffff


	//   ....[3]....
        /*00c4*/ 	.word	0xffffffff


	//   ....[4]....
        /*00c8*/ 	.word	0xffffffff


	//   ....[5]....
        /*00cc*/ 	.word	0xffffffff


	//   ....[6]....
        /*00d0*/ 	.word	0xffffffff


	//   ....[7]....
        /*00d4*/ 	.word	0xffffffff


	//   ....[8]....
        /*00d8*/ 	.word	0xffffffff


	//   ....[9]....
        /*00dc*/ 	.word	0xffffffff


	//   ....[10]....
        /*00e0*/ 	.word	0xffffffff


	//   ....[11]....
        /*00e4*/ 	.word	0xffffffff


	//   ....[12]....
        /*00e8*/ 	.word	0xffffffff


	//   ....[13]....
        /*00ec*/ 	.word	0xffffffff


	//   ....[14]....
        /*00f0*/ 	.word	0xffffffff


	//   ....[15]....
        /*00f4*/ 	.word	0xffffffff


	//   ....[16]....
        /*00f8*/ 	.word	0xffffffff


	//   ....[17]....
        /*00fc*/ 	.word	0xffffffff


	//   ....[18]....
        /*0100*/ 	.word	0xffffffff


	//   ....[19]....
        /*0104*/ 	.word	0xffffffff


	//   ....[20]....
        /*0108*/ 	.word	0xffffffff


	//   ....[21]....
        /*010c*/ 	.word	0xffffffff


	//   ....[22]....
        /*0110*/ 	.word	0xffffffff


	//   ....[23]....
        /*0114*/ 	.word	0xffffffff


	//   ....[24]....
        /*0118*/ 	.word	0xffffffff


	//   ....[25]....
        /*011c*/ 	.word	0xffffffff


	//   ....[26]....
        /*0120*/ 	.word	0xffffffff


	//   ....[27]....
        /*0124*/ 	.word	0xffffffff


	//   ....[28]....
        /*0128*/ 	.word	0xffffffff


	//   ....[29]....
        /*012c*/ 	.word	0xffffffff


	//   ....[30]....
        /*0130*/ 	.word	0xffffffff


	//   ....[31]....
        /*0134*/ 	.word	0xffffffff


	//   ....[32]....
        /*0138*/ 	.word	0xffffffff


	//   ....[33]....
        /*013c*/ 	.word	0xffffffff


	//   ....[34]....
        /*0140*/ 	.word	0xffffffff


	//   ....[35]....
        /*0144*/ 	.word	0xffffffff


	//   ....[36]....
        /*0148*/ 	.word	0xffffffff


	//   ....[37]....
        /*014c*/ 	.word	0xffffffff


	//   ....[38]....
        /*0150*/ 	.word	0xffffffff


	//   ....[39]....
        /*0154*/ 	.word	0xffffffff


	//   ....[40]....
        /*0158*/ 	.word	0xffffffff


	//   ....[41]....
        /*015c*/ 	.word	0xffffffff


	//   ....[42]....
        /*0160*/ 	.word	0xffffffff


	//   ....[43]....
        /*0164*/ 	.word	0xffffffff


	//   ....[44]....
        /*0168*/ 	.word	0xffffffff


	//   ....[45]....
        /*016c*/ 	.word	0xffffffff


	//   ....[46]....
        /*0170*/ 	.word	0xffffffff


	//   ....[47]....
        /*0174*/ 	.word	0xffffffff


	//   ....[48]....
        /*0178*/ 	.word	0xffffffff


	//   ....[49]....
        /*017c*/ 	.word	0xffffffff


	//   ....[50]....
        /*0180*/ 	.word	0xffffffff


	//   ....[51]....
        /*0184*/ 	.word	0xffffffff


	//   ....[52]....
        /*0188*/ 	.word	0xffffffff


	//   ....[53]....
        /*018c*/ 	.word	0xffffffff


	//   ....[54]....
        /*0190*/ 	.word	0xffffffff


	//   ....[55]....
        /*0194*/ 	.word	0xffffffff


	//   ....[56]....
        /*0198*/ 	.word	0xffffffff


	//   ....[57]....
        /*019c*/ 	.word	0xffffffff


	//   ....[58]....
        /*01a0*/ 	.word	0xffffffff


	//   ....[59]....
        /*01a4*/ 	.word	0xffffffff


	//   ....[60]....
        /*01a8*/ 	.word	0xffffffff


	//   ....[61]....
        /*01ac*/ 	.word	0xffffffff


	//   ....[62]....
        /*01b0*/ 	.word	0xffffffff


	//   ....[63]....
        /*01b4*/ 	.word	0xffffffff


	//   ....[64]....
        /*01b8*/ 	.word	0xffffffff


	//   ....[65]....
        /*01bc*/ 	.word	0xffffffff


	//   ....[66]....
        /*01c0*/ 	.word	0xffffffff


	//   ....[67]....
        /*01c4*/ 	.word	0xffffffff


	//   ....[68]....
        /*01c8*/ 	.word	0xffffffff


	//   ....[69]....
        /*01cc*/ 	.word	0xffffffff


	//   ....[70]....
        /*01d0*/ 	.word	0xffffffff


	//   ....[71]....
        /*01d4*/ 	.word	0xffffffff


	//   ....[72]....
        /*01d8*/ 	.word	0xffffffff


	//   ....[73]....
        /*01dc*/ 	.word	0xffffffff


	//   ....[74]....
        /*01e0*/ 	.word	0xffffffff


	//   ....[75]....
        /*01e4*/ 	.word	0xffffffff


	//   ....[76]....
        /*01e8*/ 	.word	0xffffffff


	//   ....[77]....
        /*01ec*/ 	.word	0xffffffff


	//   ....[78]....
        /*01f0*/ 	.word	0xffffffff


	//   ....[79]....
        /*01f4*/ 	.word	0xffffffff


	//   ....[80]....
        /*01f8*/ 	.word	0xffffffff


	//   ....[81]....
        /*01fc*/ 	.word	0xffffffff


	//   ....[82]....
        /*0200*/ 	.word	0xffffffff


	//   ....[83]....
        /*0204*/ 	.word	0xffffffff


	//   ....[84]....
        /*0208*/ 	.word	0xffffffff


	//   ....[85]....
        /*020c*/ 	.word	0xffffffff


	//   ....[86]....
        /*0210*/ 	.word	0xffffffff


	//   ....[87]....
        /*0214*/ 	.word	0xffffffff


	//   ....[88]....
        /*0218*/ 	.word	0xffffffff


	//   ....[89]....
        /*021c*/ 	.word	0xffffffff


	//   ....[90]....
        /*0220*/ 	.word	0xffffffff


	//   ....[91]....
        /*0224*/ 	.word	0xffffffff


	//   ....[92]....
        /*0228*/ 	.word	0xffffffff


	//   ....[93]....
        /*022c*/ 	.word	0xffffffff


	//   ....[94]....
        /*0230*/ 	.word	0xffffffff


	//   ....[95]....
        /*0234*/ 	.word	0xffffffff


	//   ....[96]....
        /*0238*/ 	.word	0xffffffff


	//   ....[97]....
        /*023c*/ 	.word	0xffffffff


	//   ....[98]....
        /*0240*/ 	.word	0xffffffff


	//   ....[99]....
        /*0244*/ 	.word	0xffffffff


	//   ....[100]....
        /*0248*/ 	.word	0xffffffff


	//   ....[101]....
        /*024c*/ 	.word	0xffffffff


	//   ....[102]....
        /*0250*/ 	.word	0xffffffff


	//   ....[103]....
        /*0254*/ 	.word	0xffffffff


	//   ....[104]....
        /*0258*/ 	.word	0xffffffff


	//   ....[105]....
        /*025c*/ 	.word	0xffffffff


	//   ....[106]....
        /*0260*/ 	.word	0xffffffff


	//   ....[107]....
        /*0264*/ 	.word	0xffffffff


	//   ....[108]....
        /*0268*/ 	.word	0xffffffff


	//   ....[109]....
        /*026c*/ 	.word	0xffffffff


	//   ....[110]....
        /*0270*/ 	.word	0xffffffff


	//   ....[111]....
        /*0274*/ 	.word	0xffffffff


	//   ....[112]....
        /*0278*/ 	.word	0xffffffff


	//   ....[113]....
        /*027c*/ 	.word	0xffffffff


	//   ....[114]....
        /*0280*/ 	.word	0xffffffff


	//   ....[115]....
        /*0284*/ 	.word	0xffffffff


	//   ....[116]....
        /*0288*/ 	.word	0xffffffff


	//   ....[117]....
        /*028c*/ 	.word	0xffffffff


	//   ....[118]....
        /*0290*/ 	.word	0xffffffff


	//   ....[119]....
        /*0294*/ 	.word	0xffffffff


	//   ....[120]....
        /*0298*/ 	.word	0xffffffff


	//   ....[121]....
        /*029c*/ 	.word	0xffffffff


	//   ....[122]....
        /*02a0*/ 	.word	0xffffffff


	//   ....[123]....
        /*02a4*/ 	.word	0xffffffff


	//   ....[124]....
        /*02a8*/ 	.word	0xffffffff


	//   ....[125]....
        /*02ac*/ 	.word	0xffffffff


	//   ....[126]....
        /*02b0*/ 	.word	0xffffffff


	//   ....[127]....
        /*02b4*/ 	.word	0xffffffff


	//   ....[128]....
        /*02b8*/ 	.word	0xffffffff


	//   ....[129]....
        /*02bc*/ 	.word	0xffffffff


	//   ....[130]....
        /*02c0*/ 	.word	0xffffffff


	//   ....[131]....
        /*02c4*/ 	.word	0xffffffff


	//   ....[132]....
        /*02c8*/ 	.word	0xffffffff


	//   ....[133]....
        /*02cc*/ 	.word	0xffffffff


	//   ....[134]....
        /*02d0*/ 	.word	0xffffffff


	//   ....[135]....
        /*02d4*/ 	.word	0xffffffff


	//   ....[136]....
        /*02d8*/ 	.word	0xffffffff


	//   ....[137]....
        /*02dc*/ 	.word	0xffffffff


	//   ....[138]....
        /*02e0*/ 	.word	0xffffffff


	//   ....[139]....
        /*02e4*/ 	.word	0xffffffff


	//   ....[140]....
        /*02e8*/ 	.word	0xffffffff


	//   ....[141]....
        /*02ec*/ 	.word	0xffffffff


	//   ....[142]....
        /*02f0*/ 	.word	0xffffffff


	//   ....[143]....
        /*02f4*/ 	.word	0xffffffff


	//   ....[144]....
        /*02f8*/ 	.word	0xffffffff


	//   ....[145]....
        /*02fc*/ 	.word	0xffffffff


	//   ....[146]....
        /*0300*/ 	.word	0xffffffff


	//   ....[147]....
        /*0304*/ 	.word	0xffffffff


	//   ....[148]....
        /*0308*/ 	.word	0xffffffff


	//   ....[149]....
        /*030c*/ 	.word	0xffffffff


	//   ....[150]....
        /*0310*/ 	.word	0xffffffff


	//   ....[151]....
        /*0314*/ 	.word	0xffffffff


	//   ....[152]....
        /*0318*/ 	.word	0xffffffff


	//   ....[153]....
        /*031c*/ 	.word	0xffffffff


	//   ....[154]....
        /*0320*/ 	.word	0xffffffff


	//   ....[155]....
        /*0324*/ 	.word	0xffffffff


	//   ....[156]....
        /*0328*/ 	.word	0xffffffff


	//   ....[157]....
        /*032c*/ 	.word	0xffffffff


	//   ....[158]....
        /*0330*/ 	.word	0xffffffff


	//   ....[159]....
        /*0334*/ 	.word	0xffffffff


	//   ....[160]....
        /*0338*/ 	.word	0xffffffff


	//   ....[161]....
        /*033c*/ 	.word	0xffffffff


	//   ....[162]....
        /*0340*/ 	.word	0xffffffff


	//   ....[163]....
        /*0344*/ 	.word	0xffffffff


	//   ....[164]....
        /*0348*/ 	.word	0xffffffff


	//   ....[165]....
        /*034c*/ 	.word	0xffffffff


	//   ....[166]....
        /*0350*/ 	.word	0xffffffff


	//   ....[167]....
        /*0354*/ 	.word	0xffffffff


	//   ....[168]....
        /*0358*/ 	.word	0xffffffff


	//   ....[169]....
        /*035c*/ 	.word	0xffffffff


	//   ....[170]....
        /*0360*/ 	.word	0xffffffff


	//   ....[171]....
        /*0364*/ 	.word	0xffffffff


	//   ....[172]....
        /*0368*/ 	.word	0xffffffff


	//   ....[173]....
        /*036c*/ 	.word	0xffffffff


	//   ....[174]....
        /*0370*/ 	.word	0xffffffff


	//   ....[175]....
        /*0374*/ 	.word	0xffffffff


	//   ....[176]....
        /*0378*/ 	.word	0xffffffff


	//   ....[177]....
        /*037c*/ 	.word	0xffffffff


	//   ....[178]....
        /*0380*/ 	.word	0xffffffff


	//   ....[179]....
        /*0384*/ 	.word	0xffffffff


	//   ....[180]....
        /*0388*/ 	.word	0xffffffff


	//   ....[181]....
        /*038c*/ 	.word	0xffffffff


	//   ....[182]....
        /*0390*/ 	.word	0xffffffff


	//   ....[183]....
        /*0394*/ 	.word	0xffffffff


	//   ....[184]....
        /*0398*/ 	.word	0xffffffff


	//   ....[185]....
        /*039c*/ 	.word	0xffffffff


	//   ....[186]....
        /*03a0*/ 	.word	0xffffffff


	//   ....[187]....
        /*03a4*/ 	.word	0xffffffff


	//   ....[188]....
        /*03a8*/ 	.word	0xffffffff


	//   ....[189]....
        /*03ac*/ 	.word	0xffffffff


	//   ....[190]....
        /*03b0*/ 	.word	0xffffffff


	//   ....[191]....
        /*03b4*/ 	.word	0xffffffff


	//   ....[192]....
        /*03b8*/ 	.word	0xffffffff


	//   ....[193]....
        /*03bc*/ 	.word	0xffffffff


	//   ....[194]....
        /*03c0*/ 	.word	0xffffffff


	//   ....[195]....
        /*03c4*/ 	.word	0xffffffff


	//   ....[196]....
        /*03c8*/ 	.word	0xffffffff


	//   ....[197]....
        /*03cc*/ 	.word	0xffffffff


	//   ....[198]....
        /*03d0*/ 	.word	0xffffffff


	//   ....[199]....
        /*03d4*/ 	.word	0xffffffff


	//   ....[200]....
        /*03d8*/ 	.word	0xffffffff


	//   ....[201]....
        /*03dc*/ 	.word	0xffffffff


	//   ....[202]....
        /*03e0*/ 	.word	0xffffffff


	//   ....[203]....
        /*03e4*/ 	.word	0xffffffff


	//   ....[204]....
        /*03e8*/ 	.word	0xffffffff


	//   ....[205]....
        /*03ec*/ 	.word	0xffffffff


	//   ....[206]....
        /*03f0*/ 	.word	0xffffffff


	//   ....[207]....
        /*03f4*/ 	.word	0xffffffff


	//   ....[208]....
        /*03f8*/ 	.word	0xffffffff


	//   ....[209]....
        /*03fc*/ 	.word	0xffffffff


	//   ....[210]....
        /*0400*/ 	.word	0xffffffff


	//   ....[211]....
        /*0404*/ 	.word	0xffffffff


	//   ....[212]....
        /*0408*/ 	.word	0xffffffff


	//   ....[213]....
        /*040c*/ 	.word	0xffffffff


	//   ....[214]....
        /*0410*/ 	.word	0xffffffff


	//   ....[215]....
        /*0414*/ 	.word	0xffffffff


	//   ....[216]....
        /*0418*/ 	.word	0xffffffff


	//   ....[217]....
        /*041c*/ 	.word	0xffffffff


	//   ....[218]....
        /*0420*/ 	.word	0xffffffff


	//   ....[219]....
        /*0424*/ 	.word	0xffffffff


	//   ....[220]....
        /*0428*/ 	.word	0xffffffff


	//   ....[221]....
        /*042c*/ 	.word	0xffffffff


	//   ....[222]....
        /*0430*/ 	.word	0xffffffff


	//   ....[223]....
        /*0434*/ 	.word	0xffffffff


	//   ....[224]....
        /*0438*/ 	.word	0xffffffff


	//   ....[225]....
        /*043c*/ 	.word	0xffffffff


	//   ....[226]....
        /*0440*/ 	.word	0xffffffff


	//   ....[227]....
        /*0444*/ 	.word	0xffffffff


	//   ....[228]....
        /*0448*/ 	.word	0xffffffff


	//   ....[229]....
        /*044c*/ 	.word	0xffffffff


	//   ....[230]....
        /*0450*/ 	.word	0xffffffff


	//   ....[231]....
        /*0454*/ 	.word	0xffffffff


	//   ....[232]....
        /*0458*/ 	.word	0xffffffff


	//   ....[233]....
        /*045c*/ 	.word	0xffffffff


	//   ....[234]....
        /*0460*/ 	.word	0xffffffff


	//   ....[235]....
        /*0464*/ 	.word	0xffffffff


	//   ....[236]....
        /*0468*/ 	.word	0xffffffff


	//   ....[237]....
        /*046c*/ 	.word	0xffffffff


	//   ....[238]....
        /*0470*/ 	.word	0xffffffff


	//   ....[239]....
        /*0474*/ 	.word	0xffffffff


	//   ....[240]....
        /*0478*/ 	.word	0xffffffff


	//   ....[241]....
        /*047c*/ 	.word	0xffffffff


	//   ....[242]....
        /*0480*/ 	.word	0xffffffff


	//   ....[243]....
        /*0484*/ 	.word	0xffffffff


	//   ....[244]....
        /*0488*/ 	.word	0xffffffff


	//   ....[245]....
        /*048c*/ 	.word	0x0500000f


	//   ....[246]....
        /*0490*/ 	.word	0x0500000f


	//   ....[247]....
        /*0494*/ 	.word	0x0500000f


	//   ....[248]....
        /*0498*/ 	.word	0x0500000f


	//   ....[249]....
        /*049c*/ 	.word	0x0500000f


	//   ....[250]....
        /*04a0*/ 	.word	0x0500000f


	//   ....[251]....
        /*04a4*/ 	.word	0x0500000f


	//   ....[252]....
        /*04a8*/ 	.word	0x0500000f


	//   ....[253]....
        /*04ac*/ 	.word	0x0500000f


	//   ....[254]....
        /*04b0*/ 	.word	0x0500000f


	//   ....[255]....
        /*04b4*/ 	.word	0x0500000f


	//   ....[0]....
        /*04b8*/ 	.word	0x0500000f


	//   ....[1]....
        /*04bc*/ 	.word	0x0500000f


	//   ....[2]....
        /*04c0*/ 	.word	0x0500000f


	//   ....[3]....
        /*04c4*/ 	.word	0x0500000f


	//   ....[4]....
        /*04c8*/ 	.word	0x0500000f


	//   ....[5]....
        /*04cc*/ 	.word	0x0500000f


	//   ....[6]....
        /*04d0*/ 	.word	0x0500000f


	//   ....[7]....
        /*04d4*/ 	.word	0x0500000f


	//   ....[8]....
        /*04d8*/ 	.word	0x0500000f


	//   ....[9]....
        /*04dc*/ 	.word	0x0500000f


	//   ....[10]....
        /*04e0*/ 	.word	0x0500000f


	//   ....[11]....
        /*04e4*/ 	.word	0x0500000f


	//   ....[12]....
        /*04e8*/ 	.word	0x0500000f


	//   ....[13]....
        /*04ec*/ 	.word	0x0500000f


	//   ....[14]....
        /*04f0*/ 	.word	0x0500000f


	//   ....[15]....
        /*04f4*/ 	.word	0x0500000f


	//   ....[16]....
        /*04f8*/ 	.word	0x0500000f


	//   ....[17]....
        /*04fc*/ 	.word	0x0500000f


	//   ....[18]....
        /*0500*/ 	.word	0x0500000f


	//   ....[19]....
        /*0504*/ 	.word	0x0500000f


	//   ....[20]....
        /*0508*/ 	.word	0x0500000f


	//   ....[21]....
        /*050c*/ 	.word	0x0500000f


	//   ....[22]....
        /*0510*/ 	.word	0x0500000f


	//   ....[23]....
        /*0514*/ 	.word	0x0500000f


	//   ....[24]....
        /*0518*/ 	.word	0x0500000f


	//   ....[25]....
        /*051c*/ 	.word	0x0500000f


	//   ....[26]....
        /*0520*/ 	.word	0x0500000f


	//   ....[27]....
        /*0524*/ 	.word	0x0500000f


	//   ....[28]....
        /*0528*/ 	.word	0x0500000f


	//   ....[29]....
        /*052c*/ 	.word	0x0500000f


	//   ....[30]....
        /*0530*/ 	.word	0x0500000f


	//   ....[31]....
        /*0534*/ 	.word	0x0500000f


	//   ....[32]....
        /*0538*/ 	.word	0x0500000f


	//   ....[33]....
        /*053c*/ 	.word	0x0500000f


	//   ....[34]....
        /*0540*/ 	.word	0x0500000f


	//   ....[35]....
        /*0544*/ 	.word	0x0500000f


	//   ....[36]....
        /*0548*/ 	.word	0x0500000f


	//   ....[37]....
        /*054c*/ 	.word	0x0500000f


	//   ....[38]....
        /*0550*/ 	.word	0x0500000f


	//   ....[39]....
        /*0554*/ 	.word	0x0500000f


	//   ....[40]....
        /*0558*/ 	.word	0x0500000f


	//   ....[41]....
        /*055c*/ 	.word	0x0500000f


	//   ....[42]....
        /*0560*/ 	.word	0x0500000f


	//   ....[43]....
        /*0564*/ 	.word	0x0500000f


	//   ....[44]....
        /*0568*/ 	.word	0x0500000f


	//   ....[45]....
        /*056c*/ 	.word	0x0500000f


	//   ....[46]....
        /*0570*/ 	.word	0x0500000f


	//   ....[47]....
        /*0574*/ 	.word	0x0500000f


	//   ....[48]....
        /*0578*/ 	.word	0x0500000f


	//   ....[49]....
        /*057c*/ 	.word	0x0500000f


	//   ....[50]....
        /*0580*/ 	.word	0x0500000f


	//   ....[51]....
        /*0584*/ 	.word	0x0500000f


	//   ....[52]....
        /*0588*/ 	.word	0x0500000f


	//   ....[53]....
        /*058c*/ 	.word	0x0500000f


	//   ....[54]....
        /*0590*/ 	.word	0x0500000f


	//   ....[55]....
        /*0594*/ 	.word	0x0500000f


	//   ....[56]....
        /*0598*/ 	.word	0x0500000f


	//   ....[57]....
        /*059c*/ 	.word	0x0500000f


	//   ....[58]....
        /*05a0*/ 	.word	0x0500000f


	//   ....[59]....
        /*05a4*/ 	.word	0x0500000f


	//   ....[60]....
        /*05a8*/ 	.word	0x0500000f


	//   ....[61]....
        /*05ac*/ 	.word	0x0500000f


	//   ....[62]....
        /*05b0*/ 	.word	0x0500000f


	//   ....[63]....
        /*05b4*/ 	.word	0x0500000f


	//   ....[64]....
        /*05b8*/ 	.word	0x0500000f


	//   ....[65]....
        /*05bc*/ 	.word	0x0500000f


	//   ....[66]....
        /*05c0*/ 	.word	0x0500000f


	//   ....[67]....
        /*05c4*/ 	.word	0x0500000f


	//   ....[68]....
        /*05c8*/ 	.word	0x0500000f


	//   ....[69]....
        /*05cc*/ 	.word	0x0500000f


	//----- nvinfo : EIATTR_COOP_GROUP_INSTR_OFFSETS
	.align		4
.L_512:
        /*05d0*/ 	.byte	0x04, 0x28
        /*05d2*/ 	.short	(.L_514 - .L_513)


	//   ....[0]....
.L_513:
        /*05d4*/ 	.word	0x00000080


	//   ....[1]....
        /*05d8*/ 	.word	0x00000090


	//   ....[2]....
        /*05dc*/ 	.word	0x000002d0


	//   ....[3]....
        /*05e0*/ 	.word	0x00000430


	//   ....[4]....
        /*05e4*/ 	.word	0x00000550


	//   ....[5]....
        /*05e8*/ 	.word	0x000006b0


	//   ....[6]....
        /*05ec*/ 	.word	0x000013a0


	//   ....[7]....
        /*05f0*/ 	.word	0x000021c0


	//   ....[8]....
        /*05f4*/ 	.word	0x00002550


	//   ....[9]....
        /*05f8*/ 	.word	0x00002d20


	//   ....[10]....
        /*05fc*/ 	.word	0x00002d80


	//   ....[11]....
        /*0600*/ 	.word	0x00003790


	//   ....[12]....
        /*0604*/ 	.word	0x000037f0


	//   ....[13]....
        /*0608*/ 	.word	0x00004d70


	//   ....[14]....
        /*060c*/ 	.word	0x000057b0


	//   ....[15]....
        /*0610*/ 	.word	0x00005900


	//   ....[16]....
        /*0614*/ 	.word	0x000059d0


	//   ....[17]....
        /*0618*/ 	.word	0x00006350


	//   ....[18]....
        /*061c*/ 	.word	0x000063d0


	//   ....[19]....
        /*0620*/ 	.word	0x000087d0


	//   ....[20]....
        /*0624*/ 	.word	0x00008840


	//   ....[21]....
        /*0628*/ 	.word	0x00008e60


	//   ....[22]....
        /*062c*/ 	.word	0x00008fc0


	//   ....[23]....
        /*0630*/ 	.word	0x0000a730


	//   ....[24]....
        /*0634*/ 	.word	0x0000a740


	//   ....[25]....
        /*0638*/ 	.word	0x0000a7a0


	//   ....[26]....
        /*063c*/ 	.word	0x0000a7b0


	//   ....[27]....
        /*0640*/ 	.word	0x0000bd10


	//   ....[28]....
        /*0644*/ 	.word	0x0000bd40


	//   ....[29]....
        /*0648*/ 	.word	0x0000bd70


	//   ....[30]....
        /*064c*/ 	.word	0x0000bd90


	//   ....[31]....
        /*0650*/ 	.word	0x0000bda0


	//   ....[32]....
        /*0654*/ 	.word	0x0000bdb0


	//   ....[33]....
        /*0658*/ 	.word	0x0000bdc0


	//   ....[34]....
        /*065c*/ 	.word	0x0000bdd0


	//   ....[35]....
        /*0660*/ 	.word	0x0000bde0


	//   ....[36]....
        /*0664*/ 	.word	0x0000bdf0


	//   ....[37]....
        /*0668*/ 	.word	0x0000be00


	//   ....[38]....
        /*066c*/ 	.word	0x0000be10


	//   ....[39]....
        /*0670*/ 	.word	0x0000be20


	//   ....[40]....
        /*0674*/ 	.word	0x0000be30


	//   ....[41]....
        /*0678*/ 	.word	0x0000be40


	//   ....[42]....
        /*067c*/ 	.word	0x0000be50


	//   ....[43]....
        /*0680*/ 	.word	0x0000be60


	//   ....[44]....
        /*0684*/ 	.word	0x0000be70


	//   ....[45]....
        /*0688*/ 	.word	0x0000be80


	//   ....[46]....
        /*068c*/ 	.word	0x0000be90


	//   ....[47]....
        /*0690*/ 	.word	0x0000beb0


	//   ....[48]....
        /*0694*/ 	.word	0x0000bec0


	//   ....[49]....
        /*0698*/ 	.word	0x0000bed0


	//   ....[50]....
        /*069c*/ 	.word	0x0000bee0


	//   ....[51]....
        /*06a0*/ 	.word	0x0000bef0


	//   ....[52]....
        /*06a4*/ 	.word	0x0000bf00


	//   ....[53]....
        /*06a8*/ 	.word	0x0000bf20


	//   ....[54]....
        /*06ac*/ 	.word	0x0000bf30


	//   ....[55]....
        /*06b0*/ 	.word	0x0000bf40


	//   ....[56]....
        /*06b4*/ 	.word	0x0000bf50


	//   ....[57]....
        /*06b8*/ 	.word	0x0000bf60


	//   ....[58]....
        /*06bc*/ 	.word	0x0000bf70


	//   ....[59]....
        /*06c0*/ 	.word	0x0000bf80


	//   ....[60]....
        /*06c4*/ 	.word	0x0000bf90


	//   ....[61]....
        /*06c8*/ 	.word	0x0000bfa0


	//   ....[62]....
        /*06cc*/ 	.word	0x0000bfb0


	//   ....[63]....
        /*06d0*/ 	.word	0x0000bfc0


	//   ....[64]....
        /*06d4*/ 	.word	0x0000bfd0


	//   ....[65]....
        /*06d8*/ 	.word	0x0000bfe0


	//   ....[66]....
        /*06dc*/ 	.word	0x0000bff0


	//   ....[67]....
        /*06e0*/ 	.word	0x0000c000


	//   ....[68]....
        /*06e4*/ 	.word	0x0000c010


	//   ....[69]....
        /*06e8*/ 	.word	0x0000c020


	//   ....[70]....
        /*06ec*/ 	.word	0x0000c030


	//   ....[71]....
        /*06f0*/ 	.word	0x0000c040


	//   ....[72]....
        /*06f4*/ 	.word	0x0000c050


	//   ....[73]....
        /*06f8*/ 	.word	0x0000c070


	//   ....[74]....
        /*06fc*/ 	.word	0x0000c090


	//   ....[75]....
        /*0700*/ 	.word	0x0000c0b0


	//   ....[76]....
        /*0704*/ 	.word	0x0000c0e0


	//   ....[77]....
        /*0708*/ 	.word	0x0000c100


	//   ....[78]....
        /*070c*/ 	.word	0x0000c110


	//   ....[79]....
        /*0710*/ 	.word	0x0000c120


	//   ....[80]....
        /*0714*/ 	.word	0x0000c130


	//   ....[81]....
        /*0718*/ 	.word	0x0000c150


	//   ....[82]....
        /*071c*/ 	.word	0x0000c160


	//   ....[83]....
        /*0720*/ 	.word	0x0000c180


	//   ....[84]....
        /*0724*/ 	.word	0x0000c1a0


	//   ....[85]....
        /*0728*/ 	.word	0x0000c1c0


	//   ....[86]....
        /*072c*/ 	.word	0x0000c1f0


	//   ....[87]....
        /*0730*/ 	.word	0x0000c220


	//   ....[88]....
        /*0734*/ 	.word	0x0000c250


	//   ....[89]....
        /*0738*/ 	.word	0x0000c280


	//   ....[90]....
        /*073c*/ 	.word	0x0000c2b0


	//   ....[91]....
        /*0740*/ 	.word	0x0000c2d0


	//   ....[92]....
        /*0744*/ 	.word	0x0000c300


	//   ....[93]....
        /*0748*/ 	.word	0x0000c320


	//   ....[94]....
        /*074c*/ 	.word	0x0000c340


	//   ....[95]....
        /*0750*/ 	.word	0x0000c370


	//   ....[96]....
        /*0754*/ 	.word	0x0000c3a0


	//   ....[97]....
        /*0758*/ 	.word	0x0000c3d0


	//   ....[98]....
        /*075c*/ 	.word	0x0000c400


	//   ....[99]....
        /*0760*/ 	.word	0x0000c430


	//   ....[100]....
        /*0764*/ 	.word	0x0000c450


	//   ....[101]....
        /*0768*/ 	.word	0x0000c460


	//   ....[102]....
        /*076c*/ 	.word	0x0000c470


	//   ....[103]....
        /*0770*/ 	.word	0x0000c480


	//   ....[104]....
        /*0774*/ 	.word	0x0000c4b0


	//   ....[105]....
        /*0778*/ 	.word	0x0000c4d0


	//   ....[106]....
        /*077c*/ 	.word	0x0000c510


	//   ....[107]....
        /*0780*/ 	.word	0x0000c530


	//   ....[108]....
        /*0784*/ 	.word	0x0000c560


	//   ....[109]....
        /*0788*/ 	.word	0x0000c580


	//   ....[110]....
        /*078c*/ 	.word	0x0000c590


	//   ....[111]....
        /*0790*/ 	.word	0x0000c5a0


	//   ....[112]....
        /*0794*/ 	.word	0x0000c5b0


	//   ....[113]....
        /*0798*/ 	.word	0x0000c5e0


	//   ....[114]....
        /*079c*/ 	.word	0x0000c610


	//   ....[115]....
        /*07a0*/ 	.word	0x0000c650


	//   ....[116]....
        /*07a4*/ 	.word	0x0000c680


	//   ....[117]....
        /*07a8*/ 	.word	0x0000c6b0


	//   ....[118]....
        /*07ac*/ 	.word	0x0000c6f0


	//   ....[119]....
        /*07b0*/ 	.word	0x0000c720


	//   ....[120]....
        /*07b4*/ 	.word	0x0000c760


	//   ....[121]....
        /*07b8*/ 	.word	0x0000c7a0


	//   ....[122]....
        /*07bc*/ 	.word	0x0000c7e0


	//   ....[123]....
        /*07c0*/ 	.word	0x0000c820


	//   ....[124]....
        /*07c4*/ 	.word	0x0000c840


	//   ....[125]....
        /*07c8*/ 	.word	0x0000c860


	//   ....[126]....
        /*07cc*/ 	.word	0x0000c870


	//   ....[127]....
        /*07d0*/ 	.word	0x0000c880


	//   ....[128]....
        /*07d4*/ 	.word	0x0000c890


	//   ....[129]....
        /*07d8*/ 	.word	0x0000c8c0


	//   ....[130]....
        /*07dc*/ 	.word	0x0000c8d0


	//   ....[131]....
        /*07e0*/ 	.word	0x0000c8e0


	//   ....[132]....
        /*07e4*/ 	.word	0x0000c8f0


	//   ....[133]....
        /*07e8*/ 	.word	0x0000c900


	//   ....[134]....
        /*07ec*/ 	.word	0x0000c910


	//   ....[135]....
        /*07f0*/ 	.word	0x0000c920


	//   ....[136]....
        /*07f4*/ 	.word	0x0000c930


	//   ....[137]....
        /*07f8*/ 	.word	0x0000c940


	//   ....[138]....
        /*07fc*/ 	.word	0x0000c950


	//   ....[139]....
        /*0800*/ 	.word	0x0000c960


	//   ....[140]....
        /*0804*/ 	.word	0x0000c970


	//   ....[141]....
        /*0808*/ 	.word	0x0000c980


	//   ....[142]....
        /*080c*/ 	.word	0x0000c990


	//   ....[143]....
        /*0810*/ 	.word	0x0000c9b0


	//   ....[144]....
        /*0814*/ 	.word	0x0000c9d0


	//   ....[145]....
        /*0818*/ 	.word	0x0000c9f0


	//   ....[146]....
        /*081c*/ 	.word	0x0000ca40


	//   ....[147]....
        /*0820*/ 	.word	0x0000cac0


	//   ....[148]....
        /*0824*/ 	.word	0x0000cb90


	//   ....[149]....
        /*0828*/ 	.word	0x0000cbd0


	//   ....[150]....
        /*082c*/ 	.word	0x0000cc20


	//   ....[151]....
        /*0830*/ 	.word	0x0000cc90


	//   ....[152]....
        /*0834*/ 	.word	0x0000ccd0


	//   ....[153]....
        /*0838*/ 	.word	0x0000cd10


	//   ....[154]....
        /*083c*/ 	.word	0x0000cd50


	//   ....[155]....
        /*0840*/ 	.word	0x0000ce70


	//   ....[156]....
        /*0844*/ 	.word	0x0000cec0


	//   ....[157]....
        /*0848*/ 	.word	0x0000cf00


	//   ....[158]....
        /*084c*/ 	.word	0x0000cf40


	//   ....[159]....
        /*0850*/ 	.word	0x0000cfc0


	//   ....[160]....
        /*0854*/ 	.word	0x0000cff0


	//   ....[161]....
        /*0858*/ 	.word	0x0000dd60


	//   ....[162]....
        /*085c*/ 	.word	0x0000dd90


	//   ....[163]....
        /*0860*/ 	.word	0x0000eee0


	//   ....[164]....
        /*0864*/ 	.word	0x00010200


	//   ....[165]....
        /*0868*/ 	.word	0x00010240


	//   ....[166]....
        /*086c*/ 	.word	0x000102e0


	//   ....[167]....
        /*0870*/ 	.word	0x00010350


	//   ....[168]....
        /*0874*/ 	.word	0x00010370


	//   ....[169]....
        /*0878*/ 	.word	0x000103d0


	//   ....[170]....
        /*087c*/ 	.word	0x000103f0


	//   ....[171]....
        /*0880*/ 	.word	0x00010450


	//   ....[172]....
        /*0884*/ 	.word	0x00010470


	//   ....[173]....
        /*0888*/ 	.word	0x000104d0


	//   ....[174]....
        /*088c*/ 	.word	0x000104f0


	//   ....[175]....
        /*0890*/ 	.word	0x00010550


	//   ....[176]....
        /*0894*/ 	.word	0x00010570


	//   ....[177]....
        /*0898*/ 	.word	0x000105d0


	//   ....[178]....
        /*089c*/ 	.word	0x000105f0


	//   ....[179]....
        /*08a0*/ 	.word	0x00010600


	//   ....[180]....
        /*08a4*/ 	.word	0x000109a0


	//   ....[181]....
        /*08a8*/ 	.word	0x000109d0


	//   ....[182]....
        /*08ac*/ 	.word	0x00010a60


	//   ....[183]....
        /*08b0*/ 	.word	0x00010aa0


	//   ....[184]....
        /*08b4*/ 	.word	0x00010ad0


	//   ....[185]....
        /*08b8*/ 	.word	0x00010b00


	//   ....[186]....
        /*08bc*/ 	.word	0x00010b60


	//   ....[187]....
        /*08c0*/ 	.word	0x00010b90


	//   ....[188]....
        /*08c4*/ 	.word	0x00010bf0


	//   ....[189]....
        /*08c8*/ 	.word	0x00010c20


	//   ....[190]....
        /*08cc*/ 	.word	0x00010c70


	//   ....[191]....
        /*08d0*/ 	.word	0x00010ca0


	//   ....[192]....
        /*08d4*/ 	.word	0x00010ce0


	//   ....[193]....
        /*08d8*/ 	.word	0x00010d10


	//   ....[194]....
        /*08dc*/ 	.word	0x00010d80


	//   ....[195]....
        /*08e0*/ 	.word	0x00010da0


	//   ....[196]....
        /*08e4*/ 	.word	0x00011370


	//   ....[197]....
        /*08e8*/ 	.word	0x000113a0


	//   ....[198]....
        /*08ec*/ 	.word	0x000113d0


	//   ....[199]....
        /*08f0*/ 	.word	0x00011430


	//   ....[200]....
        /*08f4*/ 	.word	0x000114b0


	//   ....[201]....
        /*08f8*/ 	.word	0x000114d0


	//   ....[202]....
        /*08fc*/ 	.word	0x00011550


	//   ....[203]....
        /*0900*/ 	.word	0x00011570


	//   ....[204]....
        /*0904*/ 	.word	0x000115f0


	//   ....[205]....
        /*0908*/ 	.word	0x00011610


	//   ....[206]....
        /*090c*/ 	.word	0x00011690


	//   ....[207]....
        /*0910*/ 	.word	0x000116b0


	//   ....[208]....
        /*0914*/ 	.word	0x00011730


	//   ....[209]....
        /*0918*/ 	.word	0x00011750


	//   ....[210]....
        /*091c*/ 	.word	0x000117d0


	//   ....[211]....
        /*0920*/ 	.word	0x00011800


	//   ....[212]....
        /*0924*/ 	.word	0x00011ed0


	//   ....[213]....
        /*0928*/ 	.word	0x00011ef0


	//   ....[214]....
        /*092c*/ 	.word	0x00011f10


	//   ....[215]....
        /*0930*/ 	.word	0x00011f50


	//   ....[216]....
        /*0934*/ 	.word	0x00011f70


	//   ....[217]....
        /*0938*/ 	.word	0x00011fb0


	//   ....[218]....
        /*093c*/ 	.word	0x00011fd0


	//   ....[219]....
        /*0940*/ 	.word	0x00012010


	//   ....[220]....
        /*0944*/ 	.word	0x00012030


	//   ....[221]....
        /*0948*/ 	.word	0x00012070


	//   ....[222]....
        /*094c*/ 	.word	0x00012090


	//   ....[223]....
        /*0950*/ 	.word	0x000120d0


	//   ....[224]....
        /*0954*/ 	.word	0x000120f0


	//   ....[225]....
        /*0958*/ 	.word	0x00012130


	//   ....[226]....
        /*095c*/ 	.word	0x00012150


	//   ....[227]....
        /*0960*/ 	.word	0x00012160


	//   ....[228]....
        /*0964*/ 	.word	0x00012490


	//   ....[229]....
        /*0968*/ 	.word	0x000124b0


	//   ....[230]....
        /*096c*/ 	.word	0x000124d0


	//   ....[231]....
        /*0970*/ 	.word	0x000124e0


	//   ....[232]....
        /*0974*/ 	.word	0x000124f0


	//   ....[233]....
        /*0978*/ 	.word	0x00012500


	//   ....[234]....
        /*097c*/ 	.word	0x00012520


	//   ....[235]....
        /*0980*/ 	.word	0x00012570


	//   ....[236]....
        /*0984*/ 	.word	0x00012590


	//   ....[237]....
        /*0988*/ 	.word	0x000125d0


	//   ....[238]....
        /*098c*/ 	.word	0x000125f0


	//   ....[239]....
        /*0990*/ 	.word	0x00012630


	//   ....[240]....
        /*0994*/ 	.word	0x00012650


	//   ....[241]....
        /*0998*/ 	.word	0x000126a0


	//   ....[242]....
        /*099c*/ 	.word	0x000126d0


	//   ....[243]....
        /*09a0*/ 	.word	0x000126f0


	//   ....[244]....
        /*09a4*/ 	.word	0x00013e20


	//   ....[245]....
        /*09a8*/ 	.word	0x00014400


	//   ....[246]....
        /*09ac*/ 	.word	0x000144e0


	//   ....[247]....
        /*09b0*/ 	.word	0x000145d0


	//   ....[248]....
        /*09b4*/ 	.word	0x00014680


	//   ....[249]....
        /*09b8*/ 	.word	0x00014750


	//   ....[250]....
        /*09bc*/ 	.word	0x000147b0


	//   ....[251]....
        /*09c0*/ 	.word	0x00014880


	//   ....[252]....
        /*09c4*/ 	.word	0x000148e0


	//   ....[253]....
        /*09c8*/ 	.word	0x000149b0


	//   ....[254]....
        /*09cc*/ 	.word	0x00014a10


	//   ....[255]....
        /*09d0*/ 	.word	0x00014ae0


	//   ....[0]....
        /*09d4*/ 	.word	0x00014b40


	//   ....[1]....
        /*09d8*/ 	.word	0x00014c10


	//   ....[2]....
        /*09dc*/ 	.word	0x00014c70


	//   ....[3]....
        /*09e0*/ 	.word	0x00014d40


	//   ....[4]....
        /*09e4*/ 	.word	0x00014da0


	//   ....[5]....
        /*09e8*/ 	.word	0x00014e60


	//   ....[6]....
        /*09ec*/ 	.word	0x00014fe0


	//   ....[7]....
        /*09f0*/ 	.word	0x00015070


	//   ....[8]....
        /*09f4*/ 	.word	0x00015160


	//   ....[9]....
        /*09f8*/ 	.word	0x000151b0


	//   ....[10]....
        /*09fc*/ 	.word	0x000152b0


	//   ....[11]....
        /*0a00*/ 	.word	0x00015300


	//   ....[12]....
        /*0a04*/ 	.word	0x00015400


	//   ....[13]....
        /*0a08*/ 	.word	0x00015450


	//   ....[14]....
        /*0a0c*/ 	.word	0x00015530


	//   ....[15]....
        /*0a10*/ 	.word	0x000155d0


	//   ....[16]....
        /*0a14*/ 	.word	0x00015650


	//   ....[17]....
        /*0a18*/ 	.word	0x00015700


	//   ....[18]....
        /*0a1c*/ 	.word	0x00015760


	//   ....[19]....
        /*0a20*/ 	.word	0x00015830


	//   ....[20]....
        /*0a24*/ 	.word	0x000158a0


	//   ....[21]....
        /*0a28*/ 	.word	0x00015960


	//   ....[22]....
        /*0a2c*/ 	.word	0x000159f0


	//   ....[23]....
        /*0a30*/ 	.word	0x00015a60


	//   ....[24]....
        /*0a34*/ 	.word	0x00015b10


	//   ....[25]....
        /*0a38*/ 	.word	0x00015bd0


	//   ....[26]....
        /*0a3c*/ 	.word	0x00015c50


	//   ....[27]....
        /*0a40*/ 	.word	0x00015d20


	//   ....[28]....
        /*0a44*/ 	.word	0x00015d90


	//   ....[29]....
        /*0a48*/ 	.word	0x00015e70


	//   ....[30]....
        /*0a4c*/ 	.word	0x00015ee0


	//   ....[31]....
        /*0a50*/ 	.word	0x00015fc0


	//   ....[32]....
        /*0a54*/ 	.word	0x00016030


	//   ....[33]....
        /*0a58*/ 	.word	0x00016110


	//   ....[34]....
        /*0a5c*/ 	.word	0x00016180


	//   ....[35]....
        /*0a60*/ 	.word	0x00016250


	//   ....[36]....
        /*0a64*/ 	.word	0x000162c0


	//   ....[37]....
        /*0a68*/ 	.word	0x00016380


	//   ....[38]....
        /*0a6c*/ 	.word	0x000164b0


	//   ....[39]....
        /*0a70*/ 	.word	0x00016550


	//   ....[40]....
        /*0a74*/ 	.word	0x000165b0


	//   ....[41]....
        /*0a78*/ 	.word	0x00016660


	//   ....[42]....
        /*0a7c*/ 	.word	0x000166c0


	//   ....[43]....
        /*0a80*/ 	.word	0x00016770


	//   ....[44]....
        /*0a84*/ 	.word	0x000167d0


	//   ....[45]....
        /*0a88*/ 	.word	0x00016880


	//   ....[46]....
        /*0a8c*/ 	.word	0x000168e0


	//   ....[47]....
        /*0a90*/ 	.word	0x00016990


	//   ....[48]....
        /*0a94*/ 	.word	0x000169f0


	//   ....[49]....
        /*0a98*/ 	.word	0x00016aa0


	//   ....[50]....
        /*0a9c*/ 	.word	0x00016b00


	//   ....[51]....
        /*0aa0*/ 	.word	0x00016bb0


	//   ....[52]....
        /*0aa4*/ 	.word	0x00016c10


	//   ....[53]....
        /*0aa8*/ 	.word	0x00016cc0


	//   ....[54]....
        /*0aac*/ 	.word	0x00016da0


	//   ....[55]....
        /*0ab0*/ 	.word	0x00016e40


	//   ....[56]....
        /*0ab4*/ 	.word	0x00016eb0


	//   ....[57]....
        /*0ab8*/ 	.word	0x00016f60


	//   ....[58]....
        /*0abc*/ 	.word	0x00016fc0


	//   ....[59]....
        /*0ac0*/ 	.word	0x00017080


	//   ....[60]....
        /*0ac4*/ 	.word	0x000170e0


	//   ....[61]....
        /*0ac8*/ 	.word	0x00017190


	//   ....[62]....
        /*0acc*/ 	.word	0x00017220


	//   ....[63]....
        /*0ad0*/ 	.word	0x000172c0


	//   ....[64]....
        /*0ad4*/ 	.word	0x00017320


	//   ....[65]....
        /*0ad8*/ 	.word	0x000173e0


	//   ....[66]....
        /*0adc*/ 	.word	0x00017440


	//   ....[67]....
        /*0ae0*/ 	.word	0x000174f0


	//   ....[68]....
        /*0ae4*/ 	.word	0x00017580


	//   ....[69]....
        /*0ae8*/ 	.word	0x00017620


	//----- nvinfo : EIATTR_REG_RECONFIG
	.align		4
.L_514:
        /*0aec*/ 	.byte	0x01, 0x54
	.zero		2


	//----- nvinfo : EIATTR_SYSCALL_OFFSETS
	.align		4
        /*0af0*/ 	.byte	0x04, 0x46
        /*0af2*/ 	.short	(.L_516 - .L_515)


	//   ....[0]....
.L_515:
        /*0af4*/ 	.word	0x00001560


	//   ....[1]....
        /*0af8*/ 	.word	0x0000f710


	//   ....[2]....
        /*0afc*/ 	.word	0x0000f850


	//   ....[3]....
        /*0b00*/ 	.word	0x0000f990


	//   ....[4]....
        /*0b04*/ 	.word	0x0000fab0


	//   ....[5]....
        /*0b08*/ 	.word	0x000110c0


	//----- nvinfo : EIATTR_MBARRIER_INSTR_OFFSETS
	.align		4
.L_516:
        /*0b0c*/ 	.byte	0x04, 0x39
        /*0b0e*/ 	.short	(.L_518 - .L_517)


	//   ....[0]....
.L_517:
        /*0b10*/ 	.word	0x00000180
        /*0b14*/ 	.word	0x000000ff
        /*0b18*/ 	.word	0x00038800
        /*0b1c*/ 	.short	0x0100
        /*0b1e*/ 	.byte	0x08
	.zero		1


	//   ....[1]....
        /*0b20*/ 	.word	0x00000190
        /*0b24*/ 	.word	0x000000ff
        /*0b28*/ 	.word	0x00038820
        /*0b2c*/ 	.short	0x0100
        /*0b2e*/ 	.byte	0x08
	.zero		1


	//   ....[2]....
        /*0b30*/ 	.word	0x00000280
        /*0b34*/ 	.word	0x000000ff
        /*0b38*/ 	.word	0x00038830
        /*0b3c*/ 	.short	0x0100
        /*0b3e*/ 	.byte	0x08
	.zero		1


	//   ....[3]....
        /*0b40*/ 	.word	0x00000290
        /*0b44*/ 	.word	0x000000ff
        /*0b48*/ 	.word	0x00038840
        /*0b4c*/ 	.short	0x0100
        /*0b4e*/ 	.byte	0x08
	.zero		1


	//   ....[4]....
        /*0b50*/ 	.word	0x000002a0
        /*0b54*/ 	.word	0x000000ff
        /*0b58*/ 	.word	0x00038838
        /*0b5c*/ 	.short	0x0100
        /*0b5e*/ 	.byte	0x08
	.zero		1


	//   ....[5]....
        /*0b60*/ 	.word	0x000002b0
        /*0b64*/ 	.word	0x000000ff
        /*0b68*/ 	.word	0x00038848
        /*0b6c*/ 	.short	0x0100
        /*0b6e*/ 	.byte	0x08
	.zero		1


	//   ....[6]....
        /*0b70*/ 	.word	0x000003e0
        /*0b74*/ 	.word	0x000000ff
        /*0b78*/ 	.word	0x00038850
        /*0b7c*/ 	.short	0x0100
        /*0b7e*/ 	.byte	0x08
	.zero		1


	//   ....[7]....
        /*0b80*/ 	.word	0x000003f0
        /*0b84*/ 	.word	0x000000ff
        /*0b88*/ 	.word	0x00038860
        /*0b8c*/ 	.short	0x0100
        /*0b8e*/ 	.byte	0x08
	.zero		1


	//   ....[8]....
        /*0b90*/ 	.word	0x00000400
        /*0b94*/ 	.word	0x000000ff
        /*0b98*/ 	.word	0x00038858
        /*0b9c*/ 	.short	0x0100
        /*0b9e*/ 	.byte	0x08
	.zero		1


	//   ....[9]....
        /*0ba0*/ 	.word	0x00000410
        /*0ba4*/ 	.word	0x000000ff
        /*0ba8*/ 	.word	0x00038868
        /*0bac*/ 	.short	0x0100
        /*0bae*/ 	.byte	0x08
	.zero		1


	//   ....[10]....
        /*0bb0*/ 	.word	0x00000500
        /*0bb4*/ 	.word	0x000000ff
        /*0bb8*/ 	.word	0x00038870
        /*0bbc*/ 	.short	0x0100
        /*0bbe*/ 	.byte	0x06
	.zero		1


	//   ....[11]....
        /*0bc0*/ 	.word	0x00000510
        /*0bc4*/ 	.word	0x000000ff
        /*0bc8*/ 	.word	0x00038880
        /*0bcc*/ 	.short	0x0100
        /*0bce*/ 	.byte	0x06
	.zero		1


	//   ....[12]....
        /*0bd0*/ 	.word	0x00000520
        /*0bd4*/ 	.word	0x000000ff
        /*0bd8*/ 	.word	0x00038878
        /*0bdc*/ 	.short	0x0100
        /*0bde*/ 	.byte	0x06
	.zero		1


	//   ....[13]....
        /*0be0*/ 	.word	0x00000530
        /*0be4*/ 	.word	0x000000ff
        /*0be8*/ 	.word	0x00038888
        /*0bec*/ 	.short	0x0100
        /*0bee*/ 	.byte	0x06
	.zero		1


	//   ....[14]....
        /*0bf0*/ 	.word	0x00000660
        /*0bf4*/ 	.word	0x000000ff
        /*0bf8*/ 	.word	0x00038890
        /*0bfc*/ 	.short	0x0100
        /*0bfe*/ 	.byte	0x08
	.zero		1


	//   ....[15]....
        /*0c00*/ 	.word	0x00000670
        /*0c04*/ 	.word	0x000000ff
        /*0c08*/ 	.word	0x000388a0
        /*0c0c*/ 	.short	0x0100
        /*0c0e*/ 	.byte	0x08
	.zero		1


	//   ....[16]....
        /*0c10*/ 	.word	0x00000680
        /*0c14*/ 	.word	0x000000ff
        /*0c18*/ 	.word	0x00038898
        /*0c1c*/ 	.short	0x0100
        /*0c1e*/ 	.byte	0x08
	.zero		1


	//   ....[17]....
        /*0c20*/ 	.word	0x00000690
        /*0c24*/ 	.word	0x000000ff
        /*0c28*/ 	.word	0x000388a8
        /*0c2c*/ 	.short	0x0100
        /*0c2e*/ 	.byte	0x08
	.zero		1


	//   ....[18]....
        /*0c30*/ 	.word	0x000007d0
        /*0c34*/ 	.word	0x000000ff
        /*0c38*/ 	.word	0x000388b0
        /*0c3c*/ 	.short	0x0100
        /*0c3e*/ 	.byte	0x08
	.zero		1


	//   ....[19]....
        /*0c40*/ 	.word	0x000007e0
        /*0c44*/ 	.word	0x000000ff
        /*0c48*/ 	.word	0x000388c0
        /*0c4c*/ 	.short	0x0100
        /*0c4e*/ 	.byte	0x08
	.zero		1


	//   ....[20]....
        /*0c50*/ 	.word	0x000007f0
        /*0c54*/ 	.word	0x000000ff
        /*0c58*/ 	.word	0x000388b8
        /*0c5c*/ 	.short	0x0100
        /*0c5e*/ 	.byte	0x08
	.zero		1


	//   ....[21]....
        /*0c60*/ 	.word	0x00000800
        /*0c64*/ 	.word	0x000000ff
        /*0c68*/ 	.word	0x000388c8
        /*0c6c*/ 	.short	0x0100
        /*0c6e*/ 	.byte	0x08
	.zero		1


	//   ....[22]....
        /*0c70*/ 	.word	0x00001830
        /*0c74*/ 	.word	0x000000ff
        /*0c78*/ 	.word	0x00038800
        /*0c7c*/ 	.short	0x010a
        /*0c7e*/ 	.byte	0x29
	.zero		1


	//   ....[23]....
        /*0c80*/ 	.word	0x000018f0
        /*0c84*/ 	.word	0x000000ff
        /*0c88*/ 	.word	0x00038830
        /*0c8c*/ 	.short	0x010a
        /*0c8e*/ 	.byte	0x29
	.zero		1


	//   ....[24]....
        /*0c90*/ 	.word	0x00001930
        /*0c94*/ 	.word	0x000000ff
        /*0c98*/ 	.word	0x00038830
        /*0c9c*/ 	.short	0x010a
        /*0c9e*/ 	.byte	0x29
	.zero		1


	//   ....[25]....
        /*0ca0*/ 	.word	0x00002850
        /*0ca4*/ 	.word	0x000000ff
        /*0ca8*/ 	.word	0x00000000
        /*0cac*/ 	.short	0x0101
        /*0cae*/ 	.byte	0x06
	.zero		1


	//   ....[26]....
        /*0cb0*/ 	.word	0x000043a0
        /*0cb4*/ 	.word	0x000000ff
        /*0cb8*/ 	.word	0x00038850
        /*0cbc*/ 	.short	0x010a
        /*0cbe*/ 	.byte	0x29
	.zero		1


	//   ....[27]....
        /*0cc0*/ 	.word	0x000043e0
        /*0cc4*/ 	.word	0x000000ff
        /*0cc8*/ 	.word	0x00038850
        /*0ccc*/ 	.short	0x010a
        /*0cce*/ 	.byte	0x29
	.zero		1


	//   ....[28]....
        /*0cd0*/ 	.word	0x000046b0
        /*0cd4*/ 	.word	0x000000ff
        /*0cd8*/ 	.word	0x00000000
        /*0cdc*/ 	.short	0x0101
        /*0cde*/ 	.byte	0x06
	.zero		1


	//   ....[29]....
        /*0ce0*/ 	.word	0x00004870
        /*0ce4*/ 	.word	0x000000ff
        /*0ce8*/ 	.word	0x00038830
        /*0cec*/ 	.short	0x010a
        /*0cee*/ 	.byte	0x36
	.zero		1


	//   ....[30]....
        /*0cf0*/ 	.word	0x000048c0
        /*0cf4*/ 	.word	0x000000ff
        /*0cf8*/ 	.word	0x00038830
        /*0cfc*/ 	.short	0x010a
        /*0cfe*/ 	.byte	0x36
	.zero		1


	//   ....[31]....
        /*0d00*/ 	.word	0x00005210
        /*0d04*/ 	.word	0x000000ff
        /*0d08*/ 	.word	0x00000000
        /*0d0c*/ 	.short	0x0101
        /*0d0e*/ 	.byte	0x06
	.zero		1


	//   ....[32]....
        /*0d10*/ 	.word	0x000078b0
        /*0d14*/ 	.word	0x000000ff
        /*0d18*/ 	.word	0x00038850
        /*0d1c*/ 	.short	0x010a
        /*0d1e*/ 	.byte	0x36
	.zero		1


	//   ....[33]....
        /*0d20*/ 	.word	0x00007900
        /*0d24*/ 	.word	0x000000ff
        /*0d28*/ 	.word	0x00038850
        /*0d2c*/ 	.short	0x010a
        /*0d2e*/ 	.byte	0x36
	.zero		1


	//   ....[34]....
        /*0d30*/ 	.word	0x00007b40
        /*0d34*/ 	.word	0x000000ff
        /*0d38*/ 	.word	0x00000000
        /*0d3c*/ 	.short	0x0101
        /*0d3e*/ 	.byte	0x36
	.zero		1


	//   ....[35]....
        /*0d40*/ 	.word	0x00007c70
        /*0d44*/ 	.word	0x000000ff
        /*0d48*/ 	.word	0x00038830
        /*0d4c*/ 	.short	0x010a
        /*0d4e*/ 	.byte	0x2c
	.zero		1


	//   ....[36]....
        /*0d50*/ 	.word	0x00007cb0
        /*0d54*/ 	.word	0x000000ff
        /*0d58*/ 	.word	0x00038830
        /*0d5c*/ 	.short	0x010a
        /*0d5e*/ 	.byte	0x2c
	.zero		1


	//   ....[37]....
        /*0d60*/ 	.word	0x00008410
        /*0d64*/ 	.word	0x000000ff
        /*0d68*/ 	.word	0x00000000
        /*0d6c*/ 	.short	0x0101
        /*0d6e*/ 	.byte	0x06
	.zero		1


	//   ....[38]....
        /*0d70*/ 	.word	0x0000a300
        /*0d74*/ 	.word	0x000000ff
        /*0d78*/ 	.word	0x00038850
        /*0d7c*/ 	.short	0x010a
        /*0d7e*/ 	.byte	0x2c
	.zero		1


	//   ....[39]....
        /*0d80*/ 	.word	0x0000a340
        /*0d84*/ 	.word	0x000000ff
        /*0d88*/ 	.word	0x00038850
        /*0d8c*/ 	.short	0x010a
        /*0d8e*/ 	.byte	0x2c
	.zero		1


	//   ....[40]....
        /*0d90*/ 	.word	0x0000a580
        /*0d94*/ 	.word	0x000000ff
        /*0d98*/ 	.word	0x00000000
        /*0d9c*/ 	.short	0x0101
        /*0d9e*/ 	.byte	0x2c
	.zero		1


	//   ....[41]....
        /*0da0*/ 	.word	0x0000cf70
        /*0da4*/ 	.word	0x000000ff
        /*0da8*/ 	.word	0x00000000
        /*0dac*/ 	.short	0x0101
        /*0dae*/ 	.byte	0x04
	.zero		1


	//   ....[42]....
        /*0db0*/ 	.word	0x0000ffd0
        /*0db4*/ 	.word	0x000000ff
        /*0db8*/ 	.word	0x00038880
        /*0dbc*/ 	.short	0x010a
        /*0dbe*/ 	.byte	0x2c
	.zero		1


	//   ....[43]....
        /*0dc0*/ 	.word	0x00010740
        /*0dc4*/ 	.word	0x000000ff
        /*0dc8*/ 	.word	0x00038870
        /*0dcc*/ 	.short	0x0107
        /*0dce*/ 	.byte	0x2c
	.zero		1


	//   ....[44]....
        /*0dd0*/ 	.word	0x000107d0
        /*0dd4*/ 	.word	0x000000ff
        /*0dd8*/ 	.word	0x00038870
        /*0ddc*/ 	.short	0x0101
        /*0dde*/ 	.byte	0x2c
	.zero		1


	//   ....[45]....
        /*0de0*/ 	.word	0x00010800
        /*0de4*/ 	.word	0x000000ff
        /*0de8*/ 	.word	0x00038840
        /*0dec*/ 	.short	0x010a
        /*0dee*/ 	.byte	0x2c
	.zero		1


	//   ....[46]....
        /*0df0*/ 	.word	0x00010e60
        /*0df4*/ 	.word	0x000000ff
        /*0df8*/ 	.word	0x00038830
        /*0dfc*/ 	.short	0x0107
        /*0dfe*/ 	.byte	0x2c
	.zero		1


	//   ....[47]....
        /*0e00*/ 	.word	0x00010ef0
        /*0e04*/ 	.word	0x000000ff
        /*0e08*/ 	.word	0x00038830
        /*0e0c*/ 	.short	0x0101
        /*0e0e*/ 	.byte	0x2c
	.zero		1


	//   ....[48]....
        /*0e10*/ 	.word	0x000118e0
        /*0e14*/ 	.word	0x000000ff
        /*0e18*/ 	.word	0x00038800
        /*0e1c*/ 	.short	0x0107
        /*0e1e*/ 	.byte	0x2c
	.zero		1


	//   ....[49]....
        /*0e20*/ 	.word	0x00011930
        /*0e24*/ 	.word	0x000000ff
        /*0e28*/ 	.word	0x00038800
        /*0e2c*/ 	.short	0x0101
        /*0e2e*/ 	.byte	0x2c
	.zero		1


	//   ....[50]....
        /*0e30*/ 	.word	0x00011960
        /*0e34*/ 	.word	0x000000ff
        /*0e38*/ 	.word	0x00038820
        /*0e3c*/ 	.short	0x010a
        /*0e3e*/ 	.byte	0x2c
	.zero		1


	//   ....[51]....
        /*0e40*/ 	.word	0x00011ce0
        /*0e44*/ 	.word	0x00000004
        /*0e48*/ 	.word	0x00038880
        /*0e4c*/ 	.short	0x010a
        /*0e4e*/ 	.byte	0x3f
	.zero		1


	//   ....[52]....
        /*0e50*/ 	.word	0x00012220
        /*0e54*/ 	.word	0x00000004
        /*0e58*/ 	.word	0x00038870
        /*0e5c*/ 	.short	0x0107
        /*0e5e*/ 	.byte	0x3f
	.zero		1


	//   ....[53]....
        /*0e60*/ 	.word	0x000122b0
        /*0e64*/ 	.word	0x00000004
        /*0e68*/ 	.word	0x00038870
        /*0e6c*/ 	.short	0x0101
        /*0e6e*/ 	.byte	0x3f
	.zero		1


	//   ....[54]....
        /*0e70*/ 	.word	0x000122e0
        /*0e74*/ 	.word	0x00000004
        /*0e78*/ 	.word	0x00038840
        /*0e7c*/ 	.short	0x010a
        /*0e7e*/ 	.byte	0x3f
	.zero		1


	//   ....[55]....
        /*0e80*/ 	.word	0x000127f0
        /*0e84*/ 	.word	0x00000004
        /*0e88*/ 	.word	0x00038830
        /*0e8c*/ 	.short	0x0107
        /*0e8e*/ 	.byte	0x3f
	.zero		1


	//   ....[56]....
        /*0e90*/ 	.word	0x00012890
        /*0e94*/ 	.word	0x00000004
        /*0e98*/ 	.word	0x00038830
        /*0e9c*/ 	.short	0x0101
        /*0e9e*/ 	.byte	0x3f
	.zero		1


	//   ....[57]....
        /*0ea0*/ 	.word	0x00012910
        /*0ea4*/ 	.word	0x00000012
        /*0ea8*/ 	.word	0x00038870
        /*0eac*/ 	.short	0x010a
        /*0eae*/ 	.byte	0x3f
	.zero		1


	//   ....[58]....
        /*0eb0*/ 	.word	0x000129a0
        /*0eb4*/ 	.word	0x00000012
        /*0eb8*/ 	.word	0x00038860
        /*0ebc*/ 	.short	0x010a
        /*0ebe*/ 	.byte	0x3f
	.zero		1


	//   ....[59]....
        /*0ec0*/ 	.word	0x00013230
        /*0ec4*/ 	.word	0x00000012
        /*0ec8*/ 	.word	0x00038850
        /*0ecc*/ 	.short	0x0101
        /*0ece*/ 	.byte	0x3f
	.zero		1


	//   ....[60]....
        /*0ed0*/ 	.word	0x000132d0
        /*0ed4*/ 	.word	0x00000012
        /*0ed8*/ 	.word	0x00000000
        /*0edc*/ 	.short	0x0101
        /*0ede*/ 	.byte	0x3f
	.zero		1


	//   ....[61]....
        /*0ee0*/ 	.word	0x000133a0
        /*0ee4*/ 	.word	0x00000012
        /*0ee8*/ 	.word	0x00038870
        /*0eec*/ 	.short	0x010a
        /*0eee*/ 	.byte	0x3f
	.zero		1


	//   ....[62]....
        /*0ef0*/ 	.word	0x00013440
        /*0ef4*/ 	.word	0x00000012
        /*0ef8*/ 	.word	0x00038860
        /*0efc*/ 	.short	0x010a
        /*0efe*/ 	.byte	0x3f
	.zero		1


	//   ....[63]....
        /*0f00*/ 	.word	0x00013cb0
        /*0f04*/ 	.word	0x00000012
        /*0f08*/ 	.word	0x00038850
        /*0f0c*/ 	.short	0x0101
        /*0f0e*/ 	.byte	0x3f
	.zero		1


	//   ....[64]....
        /*0f10*/ 	.word	0x00013d80
        /*0f14*/ 	.word	0x00000012
        /*0f18*/ 	.word	0x00000000
        /*0f1c*/ 	.short	0x0101
        /*0f1e*/ 	.byte	0x3f
	.zero		1


	//   ....[65]....
        /*0f20*/ 	.word	0x00013dd0
        /*0f24*/ 	.word	0x00000005
        /*0f28*/ 	.word	0x00038820
        /*0f2c*/ 	.short	0x010a
        /*0f2e*/ 	.byte	0x3f
	.zero		1


	//   ....[66]....
        /*0f30*/ 	.word	0x00013ef0
        /*0f34*/ 	.word	0x00000004
        /*0f38*/ 	.word	0x00038840
        /*0f3c*/ 	.short	0x010a
        /*0f3e*/ 	.byte	0x3f
	.zero		1


	//   ....[67]....
        /*0f40*/ 	.word	0x00013f90
        /*0f44*/ 	.word	0x00000005
        /*0f48*/ 	.word	0x00038840
        /*0f4c*/ 	.short	0x010a
        /*0f4e*/ 	.byte	0x3f
	.zero		1


	//   ....[68]....
        /*0f50*/ 	.word	0x00013fd0
        /*0f54*/ 	.word	0x00000004
        /*0f58*/ 	.word	0x00038860
        /*0f5c*/ 	.short	0x010a
        /*0f5e*/ 	.byte	0x3f
	.zero		1


	//   ....[69]....
        /*0f60*/ 	.word	0x00014010
        /*0f64*/ 	.word	0x00000005
        /*0f68*/ 	.word	0x00038860
        /*0f6c*/ 	.short	0x010a
        /*0f6e*/ 	.byte	0x3f
	.zero		1


	//   ....[70]....
        /*0f70*/ 	.word	0x00014050
        /*0f74*/ 	.word	0x00000004
        /*0f78*/ 	.word	0x00038880
        /*0f7c*/ 	.short	0x010a
        /*0f7e*/ 	.byte	0x3f
	.zero		1


	//   ....[71]....
        /*0f80*/ 	.word	0x00014090
        /*0f84*/ 	.word	0x00000005
        /*0f88*/ 	.word	0x00038880
        /*0f8c*/ 	.short	0x010a
        /*0f8e*/ 	.byte	0x3f
	.zero		1


	//   ....[72]....
        /*0f90*/ 	.word	0x00014100
        /*0f94*/ 	.word	0x00000003
        /*0f98*/ 	.word	0x00038800
        /*0f9c*/ 	.short	0x010a
        /*0f9e*/ 	.byte	0x3f
	.zero		1


	//   ....[73]....
        /*0fa0*/ 	.word	0x00014160
        /*0fa4*/ 	.word	0x00000003
        /*0fa8*/ 	.word	0x00038830
        /*0fac*/ 	.short	0x010a
        /*0fae*/ 	.byte	0x3f
	.zero		1


	//   ....[74]....
        /*0fb0*/ 	.word	0x000141c0
        /*0fb4*/ 	.word	0x00000009
        /*0fb8*/ 	.word	0x00038850
        /*0fbc*/ 	.short	0x010a
        /*0fbe*/ 	.byte	0x3f
	.zero		1


	//   ....[75]....
        /*0fc0*/ 	.word	0x00014230
        /*0fc4*/ 	.word	0x00000004
        /*0fc8*/ 	.word	0x00038830
        /*0fcc*/ 	.short	0x010a
        /*0fce*/ 	.byte	0x3f
	.zero		1


	//   ....[76]....
        /*0fd0*/ 	.word	0x000142a0
        /*0fd4*/ 	.word	0x00000008
        /*0fd8*/ 	.word	0x00038850
        /*0fdc*/ 	.short	0x010a
        /*0fde*/ 	.byte	0x3f
	.zero		1


	//   ....[77]....
        /*0fe0*/ 	.word	0x00014300
        /*0fe4*/ 	.word	0x0000000a
        /*0fe8*/ 	.word	0x00038830
        /*0fec*/ 	.short	0x010a
        /*0fee*/ 	.byte	0x3f
	.zero		1


	//   ....[78]....
        /*0ff0*/ 	.word	0x00014360
        /*0ff4*/ 	.word	0x00000008
        /*0ff8*/ 	.word	0x00038850
        /*0ffc*/ 	.short	0x010a
        /*0ffe*/ 	.byte	0x3f
	.zero		1


	//   ....[79]....
        /*1000*/ 	.word	0x00014430
        /*1004*/ 	.word	0x00000017
        /*1008*/ 	.word	0x00038880
        /*100c*/ 	.short	0x010a
        /*100e*/ 	.byte	0x3f
	.zero		1


	//   ....[80]....
        /*1010*/ 	.word	0x00014f30
        /*1014*/ 	.word	0x00000017
        /*1018*/ 	.word	0x00038840
        /*101c*/ 	.short	0x010a
        /*101e*/ 	.byte	0x3f
	.zero		1


	//   ....[81]....
        /*1020*/ 	.word	0x000163b0
        /*1024*/ 	.word	0x00000017
        /*1028*/ 	.word	0x00038820
        /*102c*/ 	.short	0x010a
        /*102e*/ 	.byte	0x3f
	.zero		1


	//   ....[82]....
        /*1030*/ 	.word	0x00016400
        /*1034*/ 	.word	0x00000004
        /*1038*/ 	.word	0x00038880
        /*103c*/ 	.short	0x010a
        /*103e*/ 	.byte	0x3f
	.zero		1


	//   ....[83]....
        /*1040*/ 	.word	0x00016cf0
        /*1044*/ 	.word	0x00000004
        /*1048*/ 	.word	0x00038840
        /*104c*/ 	.short	0x010a
        /*104e*/ 	.byte	0x3f
	.zero		1


	//   ....[84]....
        /*1050*/ 	.word	0x00017650
        /*1054*/ 	.word	0x00000012
        /*1058*/ 	.word	0x00038870
        /*105c*/ 	.short	0x010a
        /*105e*/ 	.byte	0x3f
	.zero		1


	//   ....[85]....
        /*1060*/ 	.word	0x000176a0
        /*1064*/ 	.word	0x00000012
        /*1068*/ 	.word	0x00038860
        /*106c*/ 	.short	0x010a
        /*106e*/ 	.byte	0x3f
	.zero		1


	//   ....[86]....
        /*1070*/ 	.word	0x000176f0
        /*1074*/ 	.word	0x00000012
        /*1078*/ 	.word	0x00038870
        /*107c*/ 	.short	0x010a
        /*107e*/ 	.byte	0x3f
	.zero		1


	//   ....[87]....
        /*1080*/ 	.word	0x00017740
        /*1084*/ 	.word	0x00000012
        /*1088*/ 	.word	0x00038860
        /*108c*/ 	.short	0x010a
        /*108e*/ 	.byte	0x3f
	.zero		1


	//   ....[88]....
        /*1090*/ 	.word	0x00017790
        /*1094*/ 	.word	0x00000005
        /*1098*/ 	.word	0x00038820
        /*109c*/ 	.short	0x010a
        /*109e*/ 	.byte	0x3f
	.zero		1


	//   ....[89]....
        /*10a0*/ 	.word	0x000177e0
        /*10a4*/ 	.word	0x00000004
        /*10a8*/ 	.word	0x00038840
        /*10ac*/ 	.short	0x010a
        /*10ae*/ 	.byte	0x3f
	.zero		1


	//   ....[90]....
        /*10b0*/ 	.word	0x00017830
        /*10b4*/ 	.word	0x00000005
        /*10b8*/ 	.word	0x00038840
        /*10bc*/ 	.short	0x010a
        /*10be*/ 	.byte	0x3f
	.zero		1


	//   ....[91]....
        /*10c0*/ 	.word	0x00017880
        /*10c4*/ 	.word	0x00000004
        /*10c8*/ 	.word	0x00038860
        /*10cc*/ 	.short	0x010a
        /*10ce*/ 	.byte	0x3f
	.zero		1


	//   ....[92]....
        /*10d0*/ 	.word	0x000178d0
        /*10d4*/ 	.word	0x00000005
        /*10d8*/ 	.word	0x00038860
        /*10dc*/ 	.short	0x010a
        /*10de*/ 	.byte	0x3f
	.zero		1


	//   ....[93]....
        /*10e0*/ 	.word	0x00017920
        /*10e4*/ 	.word	0x00000004
        /*10e8*/ 	.word	0x00038880
        /*10ec*/ 	.short	0x010a
        /*10ee*/ 	.byte	0x3f
	.zero		1


	//----- nvinfo : EIATTR_NUM_MBARRIERS
	.align		4
.L_518:
        /*10f0*/ 	.byte	0x03, 0x38
        /*10f2*/ 	.short	0x0016


	//----- nvinfo : EIATTR_EXIT_INSTR_OFFSETS
	.align		4
        /*10f4*/ 	.byte	0x04, 0x1c
        /*10f6*/ 	.short	(.L_520 - .L_519)


	//   ....[0]....
.L_519:
        /*10f8*/ 	.word	0x000140e0


	//----- nvinfo : EIATTR_MAX_THREADS
	.align		4
.L_520:
        /*10fc*/ 	.byte	0x04, 0x05
        /*10fe*/ 	.short	(.L_522 - .L_521)
.L_521:
        /*1100*/ 	.word	0x00000180
        /*1104*/ 	.word	0x00000001
        /*1108*/ 	.word	0x00000001


	//----- nvinfo : EIATTR_CRS_STACK_SIZE
	.align		4
.L_522:
        /*110c*/ 	.byte	0x04, 0x1e
        /*110e*/ 	.short	(.L_524 - .L_523)
.L_523:
        /*1110*/ 	.word	0x00000000


	//----- nvinfo : EIATTR_CBANK_PARAM_SIZE
	.align		4
.L_524:
        /*1114*/ 	.byte	0x03, 0x19
        /*1116*/ 	.short	0x0a70


	//----- nvinfo : EIATTR_PARAM_CBANK
	.align		4
        /*1118*/ 	.byte	0x04, 0x0a
        /*111a*/ 	.short	(.L_526 - .L_525)
	.align		4
.L_525:
        /*111c*/ 	.word	index@(.nv.constant0._ZN7cutlass13device_kernelIN5flash11enable_sm90INS1_16FlashAttnFwdSm90INS1_25CollectiveMainloopFwdSm90ILi2EN4cute5tupleIJNS5_1CILi1EEES8_S8_EEENS6_IJNS7_ILi128EEESA_NS7_ILi256EEEEEELi256ENS_12float_e4m3_tEfNS_4arch4Sm90ELb1ELb0ELb1ELb0ELb1ELb0ELb0ELb1ELb0ELb1ELb1ELb0EEENS1_21CollectiveEpilogueFwdINS6_IJSA_SB_SA_EEES9_NS_10bfloat16_tESF_Li256ELb0ELb1ELb1ELb1EEENS1_19SingleTileSchedulerILb0ELb1ELb1ELi128EEEEEEEEEvNT_6ParamsE)
        /*1120*/ 	.short	0x0210
        /*1122*/ 	.short	0x0a70


	//----- nvinfo : EIATTR_SW_WAR
	.align		4
.L_526:
        /*1124*/ 	.byte	0x04, 0x36
        /*1126*/ 	.short	(.L_528 - .L_527)
.L_527:
        /*1128*/ 	.word	0x00000008
.L_528:


//--------------------- .nv.info._ZN7cutlass13device_kernelIN5flash11enable_sm90INS1_16FlashAttnFwdSm90INS1_25CollectiveMainloopFwdSm90ILi2EN4cute5tupleIJNS5_1CILi1EEES8_S8_EEENS6_IJNS7_ILi128EEESA_NS7_ILi256EEEEEELi256ENS_12float_e4m3_tEfNS_4arch4Sm90ELb1ELb0ELb1ELb1ELb1ELb0ELb0ELb1ELb0ELb1ELb1ELb0EEENS1_21CollectiveEpilogueFwdINS6_IJSA_SB_SA_EEES9_NS_10bfloat16_tESF_Li256ELb1ELb1ELb1ELb1EEENS1_36VarlenDynamicPersistentTileSchedulerILi128ELi128ELi256ELi128ELb1ELb1ELb1ELb1ELb1ELb1EEEEEEEEEvNT_6ParamsE --------------------------
	.section	.nv.info._ZN7cutlass13device_kernelIN5flash11enable_sm90INS1_16FlashAttnFwdSm90INS1_25CollectiveMainloopFwdSm90ILi2EN4cute5tupleIJNS5_1CILi1EEES8_S8_EEENS6_IJNS7_ILi128EEESA_NS7_ILi256EEEEEELi256ENS_12float_e4m3_tEfNS_4arch4Sm90ELb1ELb0ELb1ELb1ELb1ELb0ELb0ELb1ELb0ELb1ELb1ELb0EEENS1_21CollectiveEpilogueFwdINS6_IJSA_SB_SA_EEES9_NS_10bfloat16_tESF_Li256ELb1ELb1ELb1ELb1EEENS1_36VarlenDynamicPersistentTileSchedulerILi128ELi128ELi256ELi128ELb1ELb1ELb1ELb1ELb1ELb1EEEEEEEEEvNT_6ParamsE,"",@"SHT_CUDA_INFO"
	.sectionflags	@""
	.align	4


	//----- nvinfo : EIATTR_CUDA_API_VERSION
	.align		4
        /*0000*/ 	.byte	0x04, 0x37
        /*0002*/ 	.short	(.L_530 - .L_529)
.L_529:
        /*0004*/ 	.word	0x00000082


	//----- nvinfo : EIATTR_KPARAM_INFO
	.align		4
.L_530:
        /*0008*/ 	.byte	0x04, 0x17
        /*000a*/ 	.short	(.L_532 - .L_531)
.L_531:
        /*000c*/ 	.word	0x00000000
        /*0010*/ 	.short	0x0000
        /*0012*/ 	.short	0x0070
        /*0014*/ 	.byte	0x00, 0xf0, 0x01, 0x2a


	//----- nvinfo : EIATTR_SPARSE_MMA_MASK
	.align		4
.L_532:
        /*0018*/ 	.byte	0x03, 0x50
        /*001a*/ 	.short	0x0000


	//----- nvinfo : EIATTR_MAXREG_COUNT
	.align		4
        /*001c*/ 	.byte	0x03, 0x1b
        /*001e*/ 	.short	0x00a8


	//----- nvinfo : EIATTR_NUM_BARRIERS
	.align		4
        /*0020*/ 	.byte	0x02, 0x4c
        /*0022*/ 	.byte	0x10
	.zero		1


	//----- nvinfo : EIATTR_EXTERNS
	.align		4
        /*0024*/ 	.byte	0x04, 0x0f
        /*0026*/ 	.short	(.L_534 - .L_533)


	//   ....[0]....
	.align		4
.L_533:
        /*0028*/ 	.word	index@(__assertfail)


	//----- nvinfo : EIATTR_ANNOTATIONS
	.align		4
.L_534:
        /*002c*/ 	.byte	0x04, 0x55
        /*002e*/ 	.short	(.L_536 - .L_535)


	//   ....[0]....
.L_535:
        /* <DEDUP_REMOVED lines=15> */


	//----- nvinfo : EIATTR_MERCURY_ISA_VERSION
	.align		4
.L_536:
        /*0108*/ 	.byte	0x03, 0x5f
        /*010a*/ 	.short	0x0101


	//----- nvinfo : EIATTR_UNUSED_LOAD_BYTE_OFFSET
	.align		4
        /*010c*/ 	.byte	0x04, 0x44
        /*010e*/ 	.short	(.L_538 - .L_537)


	//   ....[0]....
.L_537:
        /*0110*/ 	.word	0x00000980
        /*0114*/ 	.word	0x0000fff0


	//   ....[1]....
        /*0118*/ 	.word	0x0000ba90
        /*011c*/ 	.word	0x0000fff0


	//----- nvinfo : EIATTR_INT_WARP_WIDE_INSTR_OFFSETS
	.align		4
.L_538:
        /*0120*/ 	.byte	0x04, 0x31
        /*0122*/ 	.short	(.L_540 - .L_539)


	//   ....[0]....
.L_539:
        /*0124*/ 	.word	0x000000c0


	//   ....[1]....
        /*0128*/ 	.word	0x000000d0


	//   ....[2]....
        /*012c*/ 	.word	0x00000170


	//   ....[3]....
        /*0130*/ 	.word	0x00013830


	//   ....[4]....
        /*0134*/ 	.word	0x000138c0


	//   ....[5]....
        /*0138*/ 	.word	0x000178c0


	//   ....[6]....
        /*013c*/ 	.word	0x00017950


	//----- nvinfo : EIATTR_COOP_GROUP_MASK_REGIDS
	.align		4
.L_540:
        /*0140*/ 	.byte	0x04, 0x29
        /*0142*/ 	.short	(.L_542 - .L_541)


	//   ....[0]....
.L_541:
        /*0144*/ 	.word	0xffffffff


	//   ....[1]....
        /*0148*/ 	.word	0xffffffff


	//   ....[2]....
        /*014c*/ 	.word	0xffffffff


	//   ....[3]....
        /*0150*/ 	.word	0xffffffff


	//   ....[4]....
        /*0154*/ 	.word	0xffffffff


	//   ....[5]....
        /*0158*/ 	.word	0xffffffff


	//   ....[6]....
        /*015c*/ 	.word	0xffffffff


	//   ....[7]....
        /*0160*/ 	.word	0xffffffff


	//   ....[8]....
        /*0164*/ 	.word	0xffffffff


	//   ....[9]....
        /*0168*/ 	.word	0xffffffff


	//   ....[10]....
        /*016c*/ 	.word	0xffffffff


	//   ....[11]....
        /*0170*/ 	.word	0xffffffff


	//   ....[12]....
        /*0174*/ 	.word	0xffffffff


	//   ....[13]....
        /*0178*/ 	.word	0xffffffff


	//   ....[14]....
        /*017c*/ 	.word	0xffffffff


	//   ....[15]....
        /*0180*/ 	.word	0xffffffff


	//   ....[16]....
        /*0184*/ 	.word	0xffffffff


	//   ....[17]....
        /*0188*/ 	.word	0xffffffff


	//   ....[18]....
        /*018c*/ 	.word	0xffffffff


	//   ....[19]....
        /*0190*/ 	.word	0xffffffff


	//   ....[20]....
        /*0194*/ 	.word	0xffffffff


	//   ....[21]....
        /*0198*/ 	.word	0xffffffff


	//   ....[22]....
        /*019c*/ 	.word	0xffffffff


	//   ....[23]....
        /*01a0*/ 	.word	0xffffffff


	//   ....[24]....
        /*01a4*/ 	.word	0xffffffff


	//   ....[25]....
        /*01a8*/ 	.word	0xffffffff


	//   ....[26]....
        /*01ac*/ 	.word	0xffffffff


	//   ....[27]....
        /*01b0*/ 	.word	0xffffffff


	//   ....[28]....
        /*01b4*/ 	.word	0xffffffff


	//   ....[29]....
        /*01b8*/ 	.word	0xffffffff


	//   ....[30]....
        /*01bc*/ 	.word	0xffffffff


	//   ....[31]....
        /*01c0*/ 	.word	0xffffffff


	//   ....[32]....
        /*01c4*/ 	.word	0xffffffff


	//   ....[33]....
        /*01c8*/ 	.word	0xffffffff


	//   ....[34]....
        /*01cc*/ 	.word	0xffffffff


	//   ....[35]....
        /*01d0*/ 	.word	0xffffffff


	//   ....[36]....
        /*01d4*/ 	.word	0xffffffff


	//   ....[37]....
        /*01d8*/ 	.word	0xffffffff


	//   ....[38]....
        /*01dc*/ 	.word	0xffffffff


	//   ....[39]....
        /*01e0*/ 	.word	0xffffffff


	//   ....[40]....
        /*01e4*/ 	.word	0xffffffff


	//   ....[41]....
        /*01e8*/ 	.word	0xffffffff


	//   ....[42]....
        /*01ec*/ 	.word	0xffffffff


	//   ....[43]....
        /*01f0*/ 	.word	0xffffffff


	//   ....[44]....
        /*01f4*/ 	.word	0xffffffff


	//   ....[45]....
        /*01f8*/ 	.word	0xffffffff


	//   ....[46]....
        /*01fc*/ 	.word	0xffffffff


	//   ....[47]....
        /*0200*/ 	.word	0xffffffff


	//   ....[48]....
        /*0204*/ 	.word	0xffffffff


	//   ....[49]....
        /*0208*/ 	.word	0xffffffff


	//   ....[50]....
        /*020c*/ 	.word	0xffffffff


	//   ....[51]....
        /*0210*/ 	.word	0xffffffff


	//   ....[52]....
        /*0214*/ 	.word	0xffffffff


	//   ....[53]....
        /*0218*/ 	.word	0xffffffff


	//   ....[54]....
        /*021c*/ 	.word	0xffffffff


	//   ....[55]....
        /*0220*/ 	.word	0xffffffff


	//   ....[56]....
        /*0224*/ 	.word	0xffffffff


	//   ....[57]....
        /*0228*/ 	.word	0xffffffff


	//   ....[58]....
        /*022c*/ 	.word	0xffffffff


	//   ....[59]....
        /*0230*/ 	.word	0xffffffff


	//   ....[60]....
        /*0234*/ 	.word	0xffffffff


	//   ....[61]....
        /*0238*/ 	.word	0xffffffff


	//   ....[62]....
        /*023c*/ 	.word	0xffffffff


	//   ....[63]....
        /*0240*/ 	.word	0xffffffff


	//   ....[64]....
        /*0244*/ 	.word	0xffffffff


	//   ....[65]....
        /*0248*/ 	.word	0xffffffff


	//   ....[66]....
        /*024c*/ 	.word	0xffffffff


	//   ....[67]....
        /*0250*/ 	.word	0xffffffff


	//   ....[68]....
        /*0254*/ 	.word	0xffffffff


	//   ....[69]....
        /*0258*/ 	.word	0xffffffff


	//   ....[70]....
        /*025c*/ 	.word	0xffffffff


	//   ....[71]....
        /*0260*/ 	.word	0xffffffff


	//   ....[72]....
        /*0264*/ 	.word	0xffffffff


	//   ....[73]....
        /*0268*/ 	.word	0xffffffff


	//   ....[74]....
        /*026c*/ 	.word	0xffffffff


	//   ....[75]....
        /*0270*/ 	.word	0xffffffff


	//   ....[76]....
        /*0274*/ 	.word	0xffffffff


	//   ....[77]....
        /*0278*/ 	.word	0xffffffff


	//   ....[78]....
        /*027c*/ 	.word	0xffffffff


	//   ....[79]....
        /*0280*/ 	.word	0xffffffff


	//   ....[80]....
        /*0284*/ 	.word	0xffffffff


	//   ....[81]....
        /*0288*/ 	.word	0xffffffff


	//   ....[82]....
        /*028c*/ 	.word	0xffffffff


	//   ....[83]....
        /*0290*/ 	.word	0xffffffff


	//   ....[84]....
        /*0294*/ 	.word	0xffffffff


	//   ....[85]....
        /*0298*/ 	.word	0xffffffff


	//   ....[86]....
        /*029c*/ 	.word	0xffffffff


	//   ....[87]....
        /*02a0*/ 	.word	0xffffffff


	//   ....[88]....
        /*02a4*/ 	.word	0xffffffff


	//   ....[89]....
        /*02a8*/ 	.word	0xffffffff


	//   ....[90]....
        /*02ac*/ 	.word	0xffffffff


	//   ....[91]....
        /*02b0*/ 	.word	0xffffffff


	//   ....[92]....
        /*02b4*/ 	.word	0xffffffff


	//   ....[93]....
        /*02b8*/ 	.word	0xffffffff


	//   ....[94]....
        /*02bc*/ 	.word	0xffffffff


	//   ....[95]....
        /*02c0*/ 	.word	0xffffffff


	//   ....[96]....
        /*02c4*/ 	.word	0xffffffff


	//   ....[97]....
        /*02c8*/ 	.word	0xffffffff


	//   ....[98]....
        /*02cc*/ 	.word	0xffffffff


	//   ....[99]....
        /*02d0*/ 	.word	0xffffffff


	//   ....[100]....
        /*02d4*/ 	.word	0xffffffff


	//   ....[101]....
        /*02d8*/ 	.word	0xffffffff


	//   ....[102]....
        /*02dc*/ 	.word	0xffffffff


	//   ....[103]....
        /*02e0*/ 	.word	0xffffffff


	//   ....[104]....
        /*02e4*/ 	.word	0xffffffff


	//   ....[105]....
        /*02e8*/ 	.word	0xffffffff


	//   ....[106]....
        /*02ec*/ 	.word	0xffffffff


	//   ....[107]....
        /*02f0*/ 	.word	0xffffffff


	//   ....[108]....
        /*02f4*/ 	.word	0xffffffff


	//   ....[109]....
        /*02f8*/ 	.word	0xffffffff


	//   ....[110]....
        /*02fc*/ 	.word	0xffffffff


	//   ....[111]....
        /*0300*/ 	.word	0xffffffff


	//   ....[112]....
        /*0304*/ 	.word	0xffffffff


	//   ....[113]....
        /*0308*/ 	.word	0xffffffff


	//   ....[114]....
        /*030c*/ 	.word	0xffffffff


	//   ....[115]....
        /*0310*/ 	.word	0xffffffff


	//   ....[116]....
        /*0314*/ 	.word	0xffffffff


	//   ....[117]....
        /*0318*/ 	.word	0xffffffff


	//   ....[118]....
        /*031c*/ 	.word	0xffffffff


	//   ....[119]....
        /*0320*/ 	.word	0xffffffff


	//   ....[120]....
        /*0324*/ 	.word	0xffffffff


	//   ....[121]....
        /*0328*/ 	.word	0xffffffff


	//   ....[122]....
        /*032c*/ 	.word	0xffffffff


	//   ....[123]....
        /*0330*/ 	.word	0xffffffff


	//   ....[124]....
        /*0334*/ 	.word	0xffffffff


	//   ....[125]....
        /*0338*/ 	.word	0xffffffff


	//   ....[126]....
        /*033c*/ 	.word	0xffffffff


	//   ....[127]....
        /*0340*/ 	.word	0xffffffff


	//   ....[128]....
        /*0344*/ 	.word	0xffffffff


	//   ....[129]....
        /*0348*/ 	.word	0xffffffff


	//   ....[130]....
        /*034c*/ 	.word	0xffffffff


	//   ....[131]....
        /*0350*/ 	.word	0xffffffff


	//   ....[132]....
        /*0354*/ 	.word	0xffffffff


	//   ....[133]....
        /*0358*/ 	.word	0xffffffff


	//   ....[134]....
        /*035c*/ 	.word	0xffffffff


	//   ....[135]....
        /*0360*/ 	.word	0xffffffff


	//   ....[136]....
        /*0364*/ 	.word	0xffffffff


	//   ....[137]....
        /*0368*/ 	.word	0xffffffff


	//   ....[138]....
        /*036c*/ 	.word	0xffffffff


	//   ....[139]....
        /*0370*/ 	.word	0xffffffff


	//   ....[140]....
        /*0374*/ 	.word	0xffffffff


	//   ....[141]....
        /*0378*/ 	.word	0xffffffff


	//   ....[142]....
        /*037c*/ 	.word	0xffffffff


	//   ....[143]....
        /*0380*/ 	.word	0xffffffff


	//   ....[144]....
        /*0384*/ 	.word	0xffffffff


	//   ....[145]....
        /*0388*/ 	.word	0xffffffff


	//   ....[146]....
        /*038c*/ 	.word	0xffffffff


	//   ....[147]....
        /*0390*/ 	.word	0xffffffff


	//   ....[148]....
        /*0394*/ 	.word	0xffffffff


	//   ....[149]....
        /*0398*/ 	.word	0xffffffff


	//   ....[150]....
        /*039c*/ 	.word	0xffffffff


	//   ....[151]....
        /*03a0*/ 	.word	0xffffffff


	//   ....[152]....
        /*03a4*/ 	.word	0xffffffff


	//   ....[153]....
        /*03a8*/ 	.word	0xffffffff


	//   ....[154]....
        /*03ac*/ 	.word	0xffffffff


	//   ....[155]....
        /*03b0*/ 	.word	0xffffffff


	//   ....[156]....
        /*03b4*/ 	.word	0xffffffff


	//   ....[157]....
        /*03b8*/ 	.word	0xffffffff


	//   ....[158]....
        /*03bc*/ 	.word	0xffffffff


	//   ....[159]....
        /*03c0*/ 	.word	0xffffffff


	//   ....[160]....
        /*03c4*/ 	.word	0xffffffff


	//   ....[161]....
        /*03c8*/ 	.word	0xffffffff


	//   ....[162]....
        /*03cc*/ 	.word	0xffffffff


	//   ....[163]....
        /*03d0*/ 	.word	0xffffffff


	//   ....[164]....
        /*03d4*/ 	.word	0xffffffff


	//   ....[165]....
        /*03d8*/ 	.word	0xffffffff


	//   ....[166]....
        /*03dc*/ 	.word	0xffffffff


	//   ....[167]....
        /*03e0*/ 	.word	0xffffffff


	//   ....[168]....
        /*03e4*/ 	.word	0xffffffff


	//   ....[169]....
        /*03e8*/ 	.word	0xffffffff


	//   ....[170]....
        /*03ec*/ 	.word	0xffffffff


	//   ....[171]....
        /*03f0*/ 	.word	0xffffffff


	//   ....[172]....
        /*03f4*/ 	.word	0xffffffff


	//   ....[173]....
        /*03f8*/ 	.word	0xffffffff


	//   ....[174]....
        /*03fc*/ 	.word	0xffffffff


	//   ....[175]....
        /*0400*/ 	.word	0xffffffff


	//   ....[176]....
        /*0404*/ 	.word	0xffffffff


	//   ....[177]....
        /*0408*/ 	.word	0xffffffff


	//   ....[178]....
        /*040c*/ 	.word	0xffffffff


	//   ....[179]....
        /*0410*/ 	.word	0xffffffff


	//   ....[180]....
        /*0414*/ 	.word	0xffffffff


	//   ....[181]....
        /*0418*/ 	.word	0xffffffff


	//   ....[182]....
        /*041c*/ 	.word	0xffffffff


	//   ....[183]....
        /*0420*/ 	.word	0xffffffff


	//   ....[184]....
        /*0424*/ 	.word	0xffffffff


	//   ....[185]....
        /*0428*/ 	.word	0xffffffff


	//   ....[186]....
        /*042c*/ 	.word	0xffffffff


	//   ....[187]....
        /*0430*/ 	.word	0xffffffff


	//   ....[188]....
        /*0434*/ 	.word	0xffffffff


	//   ....[189]....
        /*0438*/ 	.word	0xffffffff


	//   ....[190]....
        /*043c*/ 	.word	0xffffffff


	//   ....[191]....
        /*0440*/ 	.word	0xffffffff


	//   ....[192]....
        /*0444*/ 	.word	0xffffffff


	//   ....[193]....
        /*0448*/ 	.word	0xffffffff


	//   ....[194]....
        /*044c*/ 	.word	0xffffffff


	//   ....[195]....
        /*0450*/ 	.word	0xffffffff


	//   ....[196]....
        /*0454*/ 	.word	0xffffffff


	//   ....[197]....
        /*0458*/ 	.word	0xffffffff


	//   ....[198]....
        /*045c*/ 	.word	0xffffffff


	//   ....[199]....
        /*0460*/ 	.word	0xffffffff


	//   ....[200]....
        /*0464*/ 	.word	0xffffffff


	//   ....[201]....
        /*0468*/ 	.word	0xffffffff


	//   ....[202]....
        /*046c*/ 	.word	0xffffffff


	//   ....[203]....
        /*0470*/ 	.word	0xffffffff


	//   ....[204]....
        /*0474*/ 	.word	0xffffffff


	//   ....[205]....
        /*0478*/ 	.word	0xffffffff


	//   ....[206]....
        /*047c*/ 	.word	0xffffffff


	//   ....[207]....
        /*0480*/ 	.word	0xffffffff


	//   ....[208]....
        /*0484*/ 	.word	0xffffffff


	//   ....[209]....
        /*0488*/ 	.word	0xffffffff


	//   ....[210]....
        /*048c*/ 	.word	0xffffffff


	//   ....[211]....
        /*0490*/ 	.word	0xffffffff


	//   ....[212]....
        /*0494*/ 	.word	0xffffffff


	//   ....[213]....
        /*0498*/ 	.word	0xffffffff


	//   ....[214]....
        /*049c*/ 	.word	0xffffffff


	//   ....[215]....
        /*04a0*/ 	.word	0xffffffff


	//   ....[216]....
        /*04a4*/ 	.word	0xffffffff


	//   ....[217]....
        /*04a8*/ 	.word	0xffffffff


	//   ....[218]....
        /*04ac*/ 	.word	0xffffffff


	//   ....[219]....
        /*04b0*/ 	.word	0xffffffff


	//   ....[220]....
        /*04b4*/ 	.word	0xffffffff


	//   ....[221]....
        /*04b8*/ 	.word	0xffffffff


	//   ....[222]....
        /*04bc*/ 	.word	0xffffffff


	//   ....[223]....
        /*04c0*/ 	.word	0xffffffff


	//   ....[224]....
        /*04c4*/ 	.word	0xffffffff


	//   ....[225]....
        /*04c8*/ 	.word	0xffffffff


	//   ....[226]....
        /*04cc*/ 	.word	0xffffffff


	//   ....[227]....
        /*04d0*/ 	.word	0xffffffff


	//   ....[228]....
        /*04d4*/ 	.word	0xffffffff


	//   ....[229]....
        /*04d8*/ 	.word	0xffffffff


	//   ....[230]....
        /*04dc*/ 	.word	0xffffffff


	//   ....[231]....
        /*04e0*/ 	.word	0xffffffff


	//   ....[232]....
        /*04e4*/ 	.word	0xffffffff


	//   ....[233]....
        /*04e8*/ 	.word	0xffffffff


	//   ....[234]....
        /*04ec*/ 	.word	0xffffffff


	//   ....[235]....
        /*04f0*/ 	.word	0xffffffff


	//   ....[236]....
        /*04f4*/ 	.word	0xffffffff


	//   ....[237]....
        /*04f8*/ 	.word	0xffffffff


	//   ....[238]....
        /*04fc*/ 	.word	0xffffffff


	//   ....[239]....
        /*0500*/ 	.word	0xffffffff


	//   ....[240]....
        /*0504*/ 	.word	0xffffffff


	//   ....[241]....
        /*0508*/ 	.word	0xffffffff


	//   ....[242]....
        /*050c*/ 	.word	0xffffffff


	//   ....[243]....
        /*0510*/ 	.word	0xffffffff


	//   ....[244]....
        /*0514*/ 	.word	0xffffffff


	//   ....[245]....
        /*0518*/ 	.word	0xffffffff


	//   ....[246]....
        /*051c*/ 	.word	0xffffffff


	//   ....[247]....
        /*0520*/ 	.word	0xffffffff


	//   ....[248]....
        /*0524*/ 	.word	0xffffffff


	//   ....[249]....
        /*0528*/ 	.word	0xffffffff


	//   ....[250]....
        /*052c*/ 	.word	0xffffffff


	//   ....[251]....
        /*0530*/ 	.word	0xffffffff


	//   ....[252]....
        /*0534*/ 	.word	0xffffffff


	//   ....[253]....
        /*0538*/ 	.word	0xffffffff


	//   ....[254]....
        /*053c*/ 	.word	0xffffffff


	//   ....[255]....
        /*0540*/ 	.word	0xffffffff


	//   ....[0]....
        /*0544*/ 	.word	0xffffffff


	//   ....[1]....
        /*0548*/ 	.word	0xffffffff


	//   ....[2]....
        /*054c*/ 	.word	0xffffffff


	//   ....[3]....
        /*0550*/ 	.word	0xffffffff


	//   ....[4]....
        /*0554*/ 	.word	0xffffffff


	//   ....[5]....
        /*0558*/ 	.word	0xffffffff


	//   ....[6]....
        /*055c*/ 	.word	0xffffffff


	//   ....[7]....
        /*0560*/ 	.word	0xffffffff


	//   ....[8]....
        /*0564*/ 	.word	0xffffffff


	//   ....[9]....
        /*0568*/ 	.word	0xffffffff


	//   ....[10]....
        /*056c*/ 	.word	0xffffffff


	//   ....[11]....
        /*0570*/ 	.word	0xffffffff


	//   ....[12]....
        /*0574*/ 	.word	0xffffffff


	//   ....[13]....
        /*0578*/ 	.word	0xffffffff


	//   ....[14]....
        /*057c*/ 	.word	0xffffffff


	//   ....[15]....
        /*0580*/ 	.word	0xffffffff


	//   ....[16]....
        /*0584*/ 	.word	0xffffffff


	//   ....[17]....
        /*0588*/ 	.word	0xffffffff


	//   ....[18]....
        /*058c*/ 	.word	0xffffffff


	//   ....[19]....
        /*0590*/ 	.word	0xffffffff


	//   ....[20]....
        /*0594*/ 	.word	0xffffffff


	//   ....[21]....
        /*0598*/ 	.word	0xffffffff


	//   ....[22]....
        /*059c*/ 	.word	0xffffffff


	//   ....[23]....
        /*05a0*/ 	.word	0xffffffff


	//   ....[24]....
        /*05a4*/ 	.word	0xffffffff


	//   ....[25]....
        /*05a8*/ 	.word	0xffffffff


	//   ....[26]....
        /*05ac*/ 	.word	0xffffffff


	//   ....[27]....
        /*05b0*/ 	.word	0xffffffff


	//   ....[28]....
        /*05b4*/ 	.word	0xffffffff


	//   ....[29]....
        /*05b8*/ 	.word	0xffffffff


	//   ....[30]....
        /*05bc*/ 	.word	0xffffffff


	//   ....[31]....
        /*05c0*/ 	.word	0xffffffff


	//   ....[32]....
        /*05c4*/ 	.word	0xffffffff


	//   ....[33]....
        /*05c8*/ 	.word	0xffffffff


	//   ....[34]....
        /*05cc*/ 	.word	0xffffffff


	//   ....[35]....
        /*05d0*/ 	.word	0xffffffff


	//   ....[36]....
        /*05d4*/ 	.word	0xffffffff


	//   ....[37]....
        /*05d8*/ 	.word	0xffffffff


	//   ....[38]....
        /*05dc*/ 	.word	0xffffffff


	//   ....[39]....
        /*05e0*/ 	.word	0x0500000f


	//   ....[40]....
        /*05e4*/ 	.word	0x0500000f


	//   ....[41]....
        /*05e8*/ 	.word	0x0500000f


	//   ....[42]....
        /*05ec*/ 	.word	0x0500000f


	//   ....[43]....
        /*05f0*/ 	.word	0x0500000f


	//   ....[44]....
        /*05f4*/ 	.word	0x0500000f


	//   ....[45]....
        /*05f8*/ 	.word	0x0500000f


	//   ....[46]....
        /*05fc*/ 	.word	0x0500000f


	//   ....[47]....
        /*0600*/ 	.word	0x0500000f


	//   ....[48]....
        /*0604*/ 	.word	0x0500000f


	//   ....[49]....
        /*0608*/ 	.word	0x0500000f


	//   ....[50]....
        /*060c*/ 	.word	0x0500000f


	//   ....[51]....
        /*0610*/ 	.word	0x0500000f


	//   ....[52]....
        /*0614*/ 	.word	0x0500000f


	//   ....[53]....
        /*0618*/ 	.word	0x0500000f


	//   ....[54]....
        /*061c*/ 	.word	0x0500000f


	//   ....[55]....
        /*0620*/ 	.word	0x0500000f


	//   ....[56]....
        /*0624*/ 	.word	0x0500000f


	//   ....[57]....
        /*0628*/ 	.word	0x0500000f


	//   ....[58]....
        /*062c*/ 	.word	0x0500000f


	//   ....[59]....
        /*0630*/ 	.word	0x0500000f


	//   ....[60]....
        /*0634*/ 	.word	0x0500000f


	//   ....[61]....
        /*0638*/ 	.word	0x0500000f


	//   ....[62]....
        /*063c*/ 	.word	0x0500000f


	//   ....[63]....
        /*0640*/ 	.word	0x0500000f


	//   ....[64]....
        /*0644*/ 	.word	0x0500000f


	//   ....[65]....
        /*0648*/ 	.word	0x0500000f


	//   ....[66]....
        /*064c*/ 	.word	0x0500000f


	//   ....[67]....
        /*0650*/ 	.word	0x0500000f


	//   ....[68]....
        /*0654*/ 	.word	0x0500000f


	//   ....[69]....
        /*0658*/ 	.word	0x0500000f


	//   ....[70]....
        /*065c*/ 	.word	0x0500000f


	//   ....[71]....
        /*0660*/ 	.word	0x0500000f


	//   ....[72]....
        /*0664*/ 	.word	0x0500000f


	//   ....[73]....
        /*0668*/ 	.word	0x0500000f


	//   ....[74]....
        /*066c*/ 	.word	0x0500000f


	//   ....[75]....
        /*0670*/ 	.word	0x0500000f


	//   ....[76]....
        /*0674*/ 	.word	0x0500000f


	//   ....[77]....
        /*0678*/ 	.word	0x0500000f


	//   ....[78]....
        /*067c*/ 	.word	0x0500000f


	//   ....[79]....
        /*0680*/ 	.word	0x0500000f


	//   ....[80]....
        /*0684*/ 	.word	0x0500000f


	//   ....[81]....
        /*0688*/ 	.word	0x0500000f


	//   ....[82]....
        /*068c*/ 	.word	0x0500000f


	//   ....[83]....
        /*0690*/ 	.word	0x0500000f


	//   ....[84]....
        /*0694*/ 	.word	0x0500000f


	//   ....[85]....
        /*0698*/ 	.word	0x0500000f


	//   ....[86]....
        /*069c*/ 	.word	0x0500000f


	//   ....[87]....
        /*06a0*/ 	.word	0x0500000f


	//   ....[88]....
        /*06a4*/ 	.word	0x0500000f


	//   ....[89]....
        /*06a8*/ 	.word	0x0500000f


	//   ....[90]....
        /*06ac*/ 	.word	0x0500000f


	//   ....[91]....
        /*06b0*/ 	.word	0x0500000f


	//   ....[92]....
        /*06b4*/ 	.word	0x0500000f


	//   ....[93]....
        /*06b8*/ 	.word	0x0500000f


	//   ....[94]....
        /*06bc*/ 	.word	0x0500000f


	//   ....[95]....
        /*06c0*/ 	.word	0x0500000f


	//   ....[96]....
        /*06c4*/ 	.word	0x0500000f


	//   ....[97]....
        /*06c8*/ 	.word	0x0500000f


	//   ....[98]....
        /*06cc*/ 	.word	0x0500000f


	//   ....[99]....
        /*06d0*/ 	.word	0x0500000f


	//   ....[100]....
        /*06d4*/ 	.word	0x0500000f


	//   ....[101]....
        /*06d8*/ 	.word	0x0500000f


	//   ....[102]....
        /*06dc*/ 	.word	0x0500000f


	//   ....[103]....
        /*06e0*/ 	.word	0x0500000f


	//   ....[104]....
        /*06e4*/ 	.word	0x0500000f


	//   ....[105]....
        /*06e8*/ 	.word	0x0500000f


	//   ....[106]....
        /*06ec*/ 	.word	0x0500000f


	//   ....[107]....
        /*06f0*/ 	.word	0x0500000f


	//   ....[108]....
        /*06f4*/ 	.word	0x0500000f


	//   ....[109]....
        /*06f8*/ 	.word	0x0500000f


	//   ....[110]....
        /*06fc*/ 	.word	0x0500000f


	//   ....[111]....
        /*0700*/ 	.word	0x0500000f


	//   ....[112]....
        /*0704*/ 	.word	0x0500000f


	//   ....[113]....
        /*0708*/ 	.word	0x0500000f


	//   ....[114]....
        /*070c*/ 	.word	0x0500000f


	//   ....[115]....
        /*0710*/ 	.word	0x0500000f


	//   ....[116]....
        /*0714*/ 	.word	0x0500000f


	//   ....[117]....
        /*0718*/ 	.word	0x0500000f


	//   ....[118]....
        /*071c*/ 	.word	0x0500000f


	//   ....[119]....
        /*0720*/ 	.word	0x0500000f


	//   ....[120]....
        /*0724*/ 	.word	0x0500000f


	//----- nvinfo : EIATTR_COOP_GROUP_INSTR_OFFSETS
	.align		4
.L_542:
        /*0728*/ 	.byte	0x04, 0x28
        /*072a*/ 	.short	(.L_544 - .L_543)


	//   ....[0]....
.L_543:
        /*072c*/ 	.word	0x00000080


	//   ....[1]....
        /*0730*/ 	.word	0x00000090


	//   ....[2]....
        /*0734*/ 	.word	0x000002d0


	//   ....[3]....
        /*0738*/ 	.word	0x00000430


	//   ....[4]....
        /*073c*/ 	.word	0x00000550


	//   ....[5]....
        /*0740*/ 	.word	0x000006b0


	//   ....[6]....
        /*0744*/ 	.word	0x00001ec0


	//   ....[7]....
        /*0748*/ 	.word	0x000029d0


	//   ....[8]....
        /*074c*/ 	.word	0x00002e30


	//   ....[9]....
        /*0750*/ 	.word	0x00003590


	//   ....[10]....
        /*0754*/ 	.word	0x00003600


	//   ....[11]....
        /*0758*/ 	.word	0x00004040


	//   ....[12]....
        /*075c*/ 	.word	0x000040a0


	//   ....[13]....
        /*0760*/ 	.word	0x000055e0


	//   ....[14]....
        /*0764*/ 	.word	0x00005630


	//   ....[15]....
        /*0768*/ 	.word	0x00006340


	//   ....[16]....
        /*076c*/ 	.word	0x00006400


	//   ....[17]....
        /*0770*/ 	.word	0x000071c0


	//   ....[18]....
        /*0774*/ 	.word	0x00007270


	//   ....[19]....
        /*0778*/ 	.word	0x00008ec0


	//   ....[20]....
        /*077c*/ 	.word	0x00008ee0


	//   ....[21]....
        /*0780*/ 	.word	0x00009be0


	//   ....[22]....
        /*0784*/ 	.word	0x00009c60


	//   ....[23]....
        /*0788*/ 	.word	0x0000afd0


	//   ....[24]....
        /*078c*/ 	.word	0x0000b000


	//   ....[25]....
        /*0790*/ 	.word	0x0000b080


	//   ....[26]....
        /*0794*/ 	.word	0x0000b0a0


	//   ....[27]....
        /*0798*/ 	.word	0x0000c5b0


	//   ....[28]....
        /*079c*/ 	.word	0x0000c5e0


	//   ....[29]....
        /*07a0*/ 	.word	0x0000c610


	//   ....[30]....
        /*07a4*/ 	.word	0x0000c640


	//   ....[31]....
        /*07a8*/ 	.word	0x0000c670


	//   ....[32]....
        /*07ac*/ 	.word	0x0000c6b0


	//   ....[33]....
        /*07b0*/ 	.word	0x0000c6e0


	//   ....[34]....
        /*07b4*/ 	.word	0x0000c710


	//   ....[35]....
        /*07b8*/ 	.word	0x0000c740


	//   ....[36]....
        /*07bc*/ 	.word	0x0000c780


	//   ....[37]....
        /*07c0*/ 	.word	0x0000c800


	//   ....[38]....
        /*07c4*/ 	.word	0x0000c830


	//   ....[39]....
        /*07c8*/ 	.word	0x0000c880


	//   ....[40]....
        /*07cc*/ 	.word	0x0000c8b0


	//   ....[41]....
        /*07d0*/ 	.word	0x0000c8e0


	//   ....[42]....
        /*07d4*/ 	.word	0x0000c920


	//   ....[43]....
        /*07d8*/ 	.word	0x0000c950


	//   ....[44]....
        /*07dc*/ 	.word	0x0000c980


	//   ....[45]....
        /*07e0*/ 	.word	0x0000c9b0


	//   ....[46]....
        /*07e4*/ 	.word	0x0000c9e0


	//   ....[47]....
        /*07e8*/ 	.word	0x0000ca10


	//   ....[48]....
        /*07ec*/ 	.word	0x0000ca40


	//   ....[49]....
        /*07f0*/ 	.word	0x0000ca70


	//   ....[50]....
        /*07f4*/ 	.word	0x0000caa0


	//   ....[51]....
        /*07f8*/ 	.word	0x0000cad0


	//   ....[52]....
        /*07fc*/ 	.word	0x0000cb00


	//   ....[53]....
        /*0800*/ 	.word	0x0000cb40


	//   ....[54]....
        /*0804*/ 	.word	0x0000cb80


	//   ....[55]....
        /*0808*/ 	.word	0x0000cbb0


	//   ....[56]....
        /*080c*/ 	.word	0x0000cbe0


	//   ....[57]....
        /*0810*/ 	.word	0x0000cc10


	//   ....[58]....
        /*0814*/ 	.word	0x0000cc20


	//   ....[59]....
        /*0818*/ 	.word	0x0000cc30


	//   ....[60]....
        /*081c*/ 	.word	0x0000cc40


	//   ....[61]....
        /*0820*/ 	.word	0x0000cc50


	//   ....[62]....
        /*0824*/ 	.word	0x0000cc60


	//   ....[63]....
        /*0828*/ 	.word	0x0000cc70


	//   ....[64]....
        /*082c*/ 	.word	0x0000cc80


	//   ....[65]....
        /*0830*/ 	.word	0x0000cc90


	//   ....[66]....
        /*0834*/ 	.word	0x0000cca0


	//   ....[67]....
        /*0838*/ 	.word	0x0000ccb0


	//   ....[68]....
        /*083c*/ 	.word	0x0000ccc0


	//   ....[69]....
        /*0840*/ 	.word	0x0000ccd0


	//   ....[70]....
        /*0844*/ 	.word	0x0000cce0


	//   ....[71]....
        /*0848*/ 	.word	0x0000ccf0


	//   ....[72]....
        /*084c*/ 	.word	0x0000cd00


	//   ....[73]....
        /*0850*/ 	.word	0x0000cd10


	//   ....[74]....
        /*0854*/ 	.word	0x0000cd20


	//   ....[75]....
        /*0858*/ 	.word	0x0000cd30


	//   ....[76]....
        /*085c*/ 	.word	0x0000cd40


	//   ....[77]....
        /*0860*/ 	.word	0x0000cd50


	//   ....[78]....
        /*0864*/ 	.word	0x0000cd60


	//   ....[79]....
        /*0868*/ 	.word	0x0000cd70


	//   ....[80]....
        /*086c*/ 	.word	0x0000cd80


	//   ....[81]....
        /*0870*/ 	.word	0x0000cd90


	//   ....[82]....
        /*0874*/ 	.word	0x0000cda0


	//   ....[83]....
        /*0878*/ 	.word	0x0000cdb0


	//   ....[84]....
        /*087c*/ 	.word	0x0000cdc0


	//   ....[85]....
        /*0880*/ 	.word	0x0000cdd0


	//   ....[86]....
        /*0884*/ 	.word	0x0000cde0


	//   ....[87]....
        /*0888*/ 	.word	0x0000cdf0


	//   ....[88]....
        /*088c*/ 	.word	0x0000ce00


	//   ....[89]....
        /*0890*/ 	.word	0x0000ce10


	//   ....[90]....
        /*0894*/ 	.word	0x0000ce20


	//   ....[91]....
        /*0898*/ 	.word	0x0000ce30


	//   ....[92]....
        /*089c*/ 	.word	0x0000ce40


	//   ....[93]....
        /*08a0*/ 	.word	0x0000ce60


	//   ....[94]....
        /*08a4*/ 	.word	0x0000ce70


	//   ....[95]....
        /*08a8*/ 	.word	0x0000ce80


	//   ....[96]....
        /*08ac*/ 	.word	0x0000ce90


	//   ....[97]....
        /*08b0*/ 	.word	0x0000cea0


	//   ....[98]....
        /*08b4*/ 	.word	0x0000cec0


	//   ....[99]....
        /*08b8*/ 	.word	0x0000ced0


	//   ....[100]....
        /*08bc*/ 	.word	0x0000cee0


	//   ....[101]....
        /*08c0*/ 	.word	0x0000cf00


	//   ....[102]....
        /*08c4*/ 	.word	0x0000cf20


	//   ....[103]....
        /*08c8*/ 	.word	0x0000cf30


	//   ....[104]....
        /*08cc*/ 	.word	0x0000cf40


	//   ....[105]....
        /*08d0*/ 	.word	0x0000cf60


	//   ....[106]....
        /*08d4*/ 	.word	0x0000cf70


	//   ....[107]....
        /*08d8*/ 	.word	0x0000cf80


	//   ....[108]....
        /*08dc*/ 	.word	0x0000cfa0


	//   ....[109]....
        /*08e0*/ 	.word	0x0000cfc0


	//   ....[110]....
        /*08e4*/ 	.word	0x0000cff0


	//   ....[111]....
        /*08e8*/ 	.word	0x0000d020


	//   ....[112]....
        /*08ec*/ 	.word	0x0000d050


	//   ....[113]....
        /*08f0*/ 	.word	0x0000d080


	//   ....[114]....
        /*08f4*/ 	.word	0x0000d0a0


	//   ....[115]....
        /*08f8*/ 	.word	0x0000d0c0


	//   ....[116]....
        /*08fc*/ 	.word	0x0000d0f0


	//   ....[117]....
        /*0900*/ 	.word	0x0000d120


	//   ....[118]....
        /*0904*/ 	.word	0x0000d150


	//   ....[119]....
        /*0908*/ 	.word	0x0000d180


	//   ....[120]....
        /*090c*/ 	.word	0x0000d1b0


	//   ....[121]....
        /*0910*/ 	.word	0x0000d1e0


	//   ....[122]....
        /*0914*/ 	.word	0x0000d210


	//   ....[123]....
        /*0918*/ 	.word	0x0000d240


	//   ....[124]....
        /*091c*/ 	.word	0x0000d270


	//   ....[125]....
        /*0920*/ 	.word	0x0000d2a0


	//   ....[126]....
        /*0924*/ 	.word	0x0000d2d0


	//   ....[127]....
        /*0928*/ 	.word	0x0000d300


	//   ....[128]....
        /*092c*/ 	.word	0x0000d330


	//   ....[129]....
        /*0930*/ 	.word	0x0000d360


	//   ....[130]....
        /*0934*/ 	.word	0x0000d390


	//   ....[131]....
        /*0938*/ 	.word	0x0000d3c0


	//   ....[132]....
        /*093c*/ 	.word	0x0000d3f0


	//   ....[133]....
        /*0940*/ 	.word	0x0000d420


	//   ....[134]....
        /*0944*/ 	.word	0x0000d430


	//   ....[135]....
        /*0948*/ 	.word	0x0000d440


	//   ....[136]....
        /*094c*/ 	.word	0x0000d450


	//   ....[137]....
        /*0950*/ 	.word	0x0000d460


	//   ....[138]....
        /*0954*/ 	.word	0x0000d470


	//   ....[139]....
        /*0958*/ 	.word	0x0000d490


	//   ....[140]....
        /*095c*/ 	.word	0x0000d4c0


	//   ....[141]....
        /*0960*/ 	.word	0x0000d4e0


	//   ....[142]....
        /*0964*/ 	.word	0x0000d500


	//   ....[143]....
        /*0968*/ 	.word	0x0000d530


	//   ....[144]....
        /*096c*/ 	.word	0x0000d560


	//   ....[145]....
        /*0970*/ 	.word	0x0000d580


	//   ....[146]....
        /*0974*/ 	.word	0x0000d590


	//   ....[147]....
        /*0978*/ 	.word	0x0000d5a0


	//   ....[148]....
        /*097c*/ 	.word	0x0000d5c0


	//   ....[149]....
        /*0980*/ 	.word	0x0000d5f0


	//   ....[150]....
        /*0984*/ 	.word	0x0000d620


	//   ....[151]....
        /*0988*/ 	.word	0x0000d650


	//   ....[152]....
        /*098c*/ 	.word	0x0000d680


	//   ....[153]....
        /*0990*/ 	.word	0x0000d6b0


	//   ....[154]....
        /*0994*/ 	.word	0x0000d6e0


	//   ....[155]....
        /*0998*/ 	.word	0x0000e460


	//   ....[156]....
        /*099c*/ 	.word	0x0000e470


	//   ....[157]....
        /*09a0*/ 	.word	0x0000e480


	//   ....[158]....
        /*09a4*/ 	.word	0x0000e490


	//   ....[159]....
        /*09a8*/ 	.word	0x0000ef50


	//   ....[160]....
        /*09ac*/ 	.word	0x0000ef70


	//   ....[161]....
        /*09b0*/ 	.word	0x0000f110


	//   ....[162]....
        /*09b4*/ 	.word	0x0000f130


	//   ....[163]....
        /*09b8*/ 	.word	0x0000f270


	//   ....[164]....
        /*09bc*/ 	.word	0x0000f290


	//   ....[165]....
        /*09c0*/ 	.word	0x0000f3e0


	//   ....[166]....
        /*09c4*/ 	.word	0x0000f400


	//   ....[167]....
        /*09c8*/ 	.word	0x0000f9e0


	//   ....[168]....
        /*09cc*/ 	.word	0x0000fa20


	//   ....[169]....
        /*09d0*/ 	.word	0x000103e0


	//   ....[170]....
        /*09d4*/ 	.word	0x000103f0


	//   ....[171]....
        /*09d8*/ 	.word	0x00011600


	//   ....[172]....
        /*09dc*/ 	.word	0x00011630


	//   ....[173]....
        /*09e0*/ 	.word	0x000117a0


	//   ....[174]....
        /*09e4*/ 	.word	0x000117c0


	//   ....[175]....
        /*09e8*/ 	.word	0x00011900


	//   ....[176]....
        /*09ec*/ 	.word	0x00011920


	//   ....[177]....
        /*09f0*/ 	.word	0x00011a70


	//   ....[178]....
        /*09f4*/ 	.word	0x00011a90


	//   ....[179]....
        /*09f8*/ 	.word	0x00011c60


	//   ....[180]....
        /*09fc*/ 	.word	0x00011e40


	//   ....[181]....
        /*0a00*/ 	.word	0x00011e70


	//   ....[182]....
        /*0a04*/ 	.word	0x00011ea0


	//   ....[183]....
        /*0a08*/ 	.word	0x00011ed0


	//   ....[184]....
        /*0a0c*/ 	.word	0x00011f00


	//   ....[185]....
        /*0a10*/ 	.word	0x00011f50


	//   ....[186]....
        /*0a14*/ 	.word	0x000120d0


	//   ....[187]....
        /*0a18*/ 	.word	0x00012100


	//   ....[188]....
        /*0a1c*/ 	.word	0x00012130


	//   ....[189]....
        /*0a20*/ 	.word	0x00012160


	//   ....[190]....
        /*0a24*/ 	.word	0x00012190


	//   ....[191]....
        /*0a28*/ 	.word	0x000121c0


	//   ....[192]....
        /*0a2c*/ 	.word	0x00012270


	//   ....[193]....
        /*0a30*/ 	.word	0x000122d0


	//   ....[194]....
        /*0a34*/ 	.word	0x000122e0


	//   ....[195]....
        /*0a38*/ 	.word	0x00012330


	//   ....[196]....
        /*0a3c*/ 	.word	0x00014420


	//   ....[197]....
        /*0a40*/ 	.word	0x00014460


	//   ....[198]....
        /*0a44*/ 	.word	0x00014570


	//   ....[199]....
        /*0a48*/ 	.word	0x00014580


	//   ....[200]....
        /*0a4c*/ 	.word	0x000145f0


	//   ....[201]....
        /*0a50*/ 	.word	0x00014600


	//   ....[202]....
        /*0a54*/ 	.word	0x00014670


	//   ....[203]....
        /*0a58*/ 	.word	0x00014680


	//   ....[204]....
        /*0a5c*/ 	.word	0x000146f0


	//   ....[205]....
        /*0a60*/ 	.word	0x00014700


	//   ....[206]....
        /*0a64*/ 	.word	0x00014770


	//   ....[207]....
        /*0a68*/ 	.word	0x00014780


	//   ....[208]....
        /*0a6c*/ 	.word	0x000147f0


	//   ....[209]....
        /*0a70*/ 	.word	0x00014800


	//   ....[210]....
        /*0a74*/ 	.word	0x00014810


	//   ....[211]....
        /*0a78*/ 	.word	0x00014890


	//   ....[212]....
        /*0a7c*/ 	.word	0x00014c00


	//   ....[213]....
        /*0a80*/ 	.word	0x00014c30


	//   ....[214]....
        /*0a84*/ 	.word	0x00014d50


	//   ....[215]....
        /*0a88*/ 	.word	0x00014d60


	//   ....[216]....
        /*0a8c*/ 	.word	0x00014df0


	//   ....[217]....
        /*0a90*/ 	.word	0x00014e00


	//   ....[218]....
        /*0a94*/ 	.word	0x00014e90


	//   ....[219]....
        /*0a98*/ 	.word	0x00014ea0


	//   ....[220]....
        /*0a9c*/ 	.word	0x00014f20


	//   ....[221]....
        /*0aa0*/ 	.word	0x00014f30


	//   ....[222]....
        /*0aa4*/ 	.word	0x00014fb0


	//   ....[223]....
        /*0aa8*/ 	.word	0x00014fc0


	//   ....[224]....
        /*0aac*/ 	.word	0x00015040


	//   ....[225]....
        /*0ab0*/ 	.word	0x00015050


	//   ....[226]....
        /*0ab4*/ 	.word	0x00015060


	//   ....[227]....
        /*0ab8*/ 	.word	0x00015070


	//   ....[228]....
        /*0abc*/ 	.word	0x000157c0


	//   ....[229]....
        /*0ac0*/ 	.word	0x000157f0


	//   ....[230]....
        /*0ac4*/ 	.word	0x00015810


	//   ....[231]....
        /*0ac8*/ 	.word	0x000158a0


	//   ....[232]....
        /*0acc*/ 	.word	0x000158c0


	//   ....[233]....
        /*0ad0*/ 	.word	0x00015950


	//   ....[234]....
        /*0ad4*/ 	.word	0x00015970


	//   ....[235]....
        /*0ad8*/ 	.word	0x00015a00


	//   ....[236]....
        /*0adc*/ 	.word	0x00015a20


	//   ....[237]....
        /*0ae0*/ 	.word	0x00015ab0


	//   ....[238]....
        /*0ae4*/ 	.word	0x00015ad0


	//   ....[239]....
        /*0ae8*/ 	.word	0x00015b60


	//   ....[240]....
        /*0aec*/ 	.word	0x00015b80


	//   ....[241]....
        /*0af0*/ 	.word	0x00015c10


	//   ....[242]....
        /*0af4*/ 	.word	0x00015c30


	//   ....[243]....
        /*0af8*/ 	.word	0x00015c40


	//   ....[244]....
        /*0afc*/ 	.word	0x00016390


	//   ....[245]....
        /*0b00*/ 	.word	0x000163b0


	//   ....[246]....
        /*0b04*/ 	.word	0x00016410


	//   ....[247]....
        /*0b08*/ 	.word	0x00016420


	//   ....[248]....
        /*0b0c*/ 	.word	0x00016470


	//   ....[249]....
        /*0b10*/ 	.word	0x00016480


	//   ....[250]....
        /*0b14*/ 	.word	0x000164d0


	//   ....[251]....
        /*0b18*/ 	.word	0x000164e0


	//   ....[252]....
        /*0b1c*/ 	.word	0x00016530


	//   ....[253]....
        /*0b20*/ 	.word	0x00016540


	//   ....[254]....
        /*0b24*/ 	.word	0x00016590


	//   ....[255]....
        /*0b28*/ 	.word	0x000165a0


	//   ....[0]....
        /*0b2c*/ 	.word	0x000165f0


	//   ....[1]....
        /*0b30*/ 	.word	0x00016600


	//   ....[2]....
        /*0b34*/ 	.word	0x00016610


	//   ....[3]....
        /*0b38*/ 	.word	0x00016660


	//   ....[4]....
        /*0b3c*/ 	.word	0x00016980


	//   ....[5]....
        /*0b40*/ 	.word	0x00016990


	//   ....[6]....
        /*0b44*/ 	.word	0x000169f0


	//   ....[7]....
        /*0b48*/ 	.word	0x00016a00


	//   ....[8]....
        /*0b4c*/ 	.word	0x00016a50


	//   ....[9]....
        /*0b50*/ 	.word	0x00016a60


	//   ....[10]....
        /*0b54*/ 	.word	0x00016ab0


	//   ....[11]....
        /*0b58*/ 	.word	0x00016ac0


	//   ....[12]....
        /*0b5c*/ 	.word	0x00016b10


	//   ....[13]....
        /*0b60*/ 	.word	0x00016b20


	//   ....[14]....
        /*0b64*/ 	.word	0x00016b70


	//   ....[15]....
        /*0b68*/ 	.word	0x00016b80


	//   ....[16]....
        /*0b6c*/ 	.word	0x00016bd0


	//   ....[17]....
        /*0b70*/ 	.word	0x00016be0


	//   ....[18]....
        /*0b74*/ 	.word	0x00016bf0


	//   ....[19]....
        /*0b78*/ 	.word	0x00016c40


	//   ....[20]....
        /*0b7c*/ 	.word	0x00018630


	//   ....[21]....
        /*0b80*/ 	.word	0x00018670


	//   ....[22]....
        /*0b84*/ 	.word	0x000186a0


	//   ....[23]....
        /*0b88*/ 	.word	0x000186b0


	//   ....[24]....
        /*0b8c*/ 	.word	0x000186e0


	//   ....[25]....
        /*0b90*/ 	.word	0x000186f0


	//   ....[26]....
        /*0b94*/ 	.word	0x00018720


	//   ....[27]....
        /*0b98*/ 	.word	0x00018750


	//   ....[28]....
        /*0b9c*/ 	.word	0x000188c0


	//   ....[29]....
        /*0ba0*/ 	.word	0x000188f0


	//   ....[30]....
        /*0ba4*/ 	.word	0x00018930


	//   ....[31]....
        /*0ba8*/ 	.word	0x00018960


	//   ....[32]....
        /*0bac*/ 	.word	0x00018990


	//   ....[33]....
        /*0bb0*/ 	.word	0x000189c0


	//   ....[34]....
        /*0bb4*/ 	.word	0x00018a50


	//   ....[35]....
        /*0bb8*/ 	.word	0x00018aa0


	//   ....[36]....
        /*0bbc*/ 	.word	0x00018ab0


	//   ....[37]....
        /*0bc0*/ 	.word	0x00018af0


	//   ....[38]....
        /*0bc4*/ 	.word	0x00019510


	//   ....[39]....
        /*0bc8*/ 	.word	0x00019b30


	//   ....[40]....
        /*0bcc*/ 	.word	0x00019c10


	//   ....[41]....
        /*0bd0*/ 	.word	0x00019d00


	//   ....[42]....
        /*0bd4*/ 	.word	0x00019dc0


	//   ....[43]....
        /*0bd8*/ 	.word	0x00019ea0


	//   ....[44]....
        /*0bdc*/ 	.word	0x00019f00


	//   ....[45]....
        /*0be0*/ 	.word	0x00019fe0


	//   ....[46]....
        /*0be4*/ 	.word	0x0001a040


	//   ....[47]....
        /*0be8*/ 	.word	0x0001a120


	//   ....[48]....
        /*0bec*/ 	.word	0x0001a180


	//   ....[49]....
        /*0bf0*/ 	.word	0x0001a260


	//   ....[50]....
        /*0bf4*/ 	.word	0x0001a2c0


	//   ....[51]....
        /*0bf8*/ 	.word	0x0001a3a0


	//   ....[52]....
        /*0bfc*/ 	.word	0x0001a400


	//   ....[53]....
        /*0c00*/ 	.word	0x0001a4e0


	//   ....[54]....
        /*0c04*/ 	.word	0x0001a540


	//   ....[55]....
        /*0c08*/ 	.word	0x0001a610


	//   ....[56]....
        /*0c0c*/ 	.word	0x0001a7a0


	//   ....[57]....
        /*0c10*/ 	.word	0x0001a830


	//   ....[58]....
        /*0c14*/ 	.word	0x0001a950


	//   ....[59]....
        /*0c18*/ 	.word	0x0001a9a0


	//   ....[60]....
        /*0c1c*/ 	.word	0x0001aac0


	//   ....[61]....
        /*0c20*/ 	.word	0x0001ab10


	//   ....[62]....
        /*0c24*/ 	.word	0x0001ac30


	//   ....[63]....
        /*0c28*/ 	.word	0x0001ac80


	//   ....[64]....
        /*0c2c*/ 	.word	0x0001ad80


	//   ....[65]....
        /*0c30*/ 	.word	0x0001ae20


	//   ....[66]....
        /*0c34*/ 	.word	0x0001ae80


	//   ....[67]....
        /*0c38*/ 	.word	0x0001af70


	//   ....[68]....
        /*0c3c*/ 	.word	0x0001afd0


	//   ....[69]....
        /*0c40*/ 	.word	0x0001b0c0


	//   ....[70]....
        /*0c44*/ 	.word	0x0001b120


	//   ....[71]....
        /*0c48*/ 	.word	0x0001b1c0


	//   ....[72]....
        /*0c4c*/ 	.word	0x0001b2c0


	//   ....[73]....
        /*0c50*/ 	.word	0x0001b330


	//   ....[74]....
        /*0c54*/ 	.word	0x0001b390


	//   ....[75]....
        /*0c58*/ 	.word	0x0001b4a0


	//   ....[76]....
        /*0c5c*/ 	.word	0x0001b500


	//   ....[77]....
        /*0c60*/ 	.word	0x0001b610


	//   ....[78]....
        /*0c64*/ 	.word	0x0001b670


	//   ....[79]....
        /*0c68*/ 	.word	0x0001b780


	//   ....[80]....
        /*0c6c*/ 	.word	0x0001b7e0


	//   ....[81]....
        /*0c70*/ 	.word	0x0001b8f0


	//   ....[82]....
        /*0c74*/ 	.word	0x0001b950


	//   ....[83]....
        /*0c78*/ 	.word	0x0001ba60


	//   ....[84]....
        /*0c7c*/ 	.word	0x0001bac0


	//   ....[85]....
        /*0c80*/ 	.word	0x0001bbc0


	//   ....[86]....
        /*0c84*/ 	.word	0x0001bc20


	//   ....[87]....
        /*0c88*/ 	.word	0x0001bd10


	//   ....[88]....
        /*0c8c*/ 	.word	0x0001be40


	//   ....[89]....
        /*0c90*/ 	.word	0x0001bee0


	//   ....[90]....
        /*0c94*/ 	.word	0x0001bf40


	//   ....[91]....
        /*0c98*/ 	.word	0x0001c000


	//   ....[92]....
        /*0c9c*/ 	.word	0x0001c060


	//   ....[93]....
        /*0ca0*/ 	.word	0x0001c120


	//   ....[94]....
        /*0ca4*/ 	.word	0x0001c180


	//   ....[95]....
        /*0ca8*/ 	.word	0x0001c240


	//   ....[96]....
        /*0cac*/ 	.word	0x0001c2a0


	//   ....[97]....
        /*0cb0*/ 	.word	0x0001c360


	//   ....[98]....
        /*0cb4*/ 	.word	0x0001c3c0


	//   ....[99]....
        /*0cb8*/ 	.word	0x0001c480


	//   ....[100]....
        /*0cbc*/ 	.word	0x0001c4e0


	//   ....[101]....
        /*0cc0*/ 	.word	0x0001c5a0


	//   ....[102]....
        /*0cc4*/ 	.word	0x0001c600


	//   ....[103]....
        /*0cc8*/ 	.word	0x0001c6c0


	//   ....[104]....
        /*0ccc*/ 	.word	0x0001c7b0


	//   ....[105]....
        /*0cd0*/ 	.word	0x0001c840


	//   ....[106]....
        /*0cd4*/ 	.word	0x0001c8a0


	//   ....[107]....
        /*0cd8*/ 	.word	0x0001c960


	//   ....[108]....
        /*0cdc*/ 	.word	0x0001c9c0


	//   ....[109]....
        /*0ce0*/ 	.word	0x0001ca80


	//   ....[110]....
        /*0ce4*/ 	.word	0x0001cae0


	//   ....[111]....
        /*0ce8*/ 	.word	0x0001cba0


	//   ....[112]....
        /*0cec*/ 	.word	0x0001cc00


	//   ....[113]....
        /*0cf0*/ 	.word	0x0001ccc0


	//   ....[114]....
        /*0cf4*/ 	.word	0x0001cd20


	//   ....[115]....
        /*0cf8*/ 	.word	0x0001cde0


	//   ....[116]....
        /*0cfc*/ 	.word	0x0001ce40


	//   ....[117]....
        /*0d00*/ 	.word	0x0001cf00


	//   ....[118]....
        /*0d04*/ 	.word	0x0001cf60


	//   ....[119]....
        /*0d08*/ 	.word	0x0001d020


	//   ....[120]....
        /*0d0c*/ 	.word	0x0001d280


	//----- nvinfo : EIATTR_REG_RECONFIG
	.align		4
.L_544:
        /*0d10*/ 	.byte	0x01, 0x54
	.zero		2


	//----- nvinfo : EIATTR_SYSCALL_OFFSETS
	.align		4
        /*0d14*/ 	.byte	0x04, 0x46
        /*0d16*/ 	.short	(.L_546 - .L_545)


	//   ....[0]....
.L_545:
        /*0d18*/ 	.word	0x00002040


	//   ....[1]....
        /*0d1c*/ 	.word	0x00013a20


	//   ....[2]....
        /*0d20*/ 	.word	0x00013b90


	//   ....[3]....
        /*0d24*/ 	.word	0x00013ce0


	//   ....[4]....
        /*0d28*/ 	.word	0x00013e20


	//   ....[5]....
        /*0d2c*/ 	.word	0x00015450


	//----- nvinfo : EIATTR_MBARRIER_INSTR_OFFSETS
	.align		4
.L_546:
        /*0d30*/ 	.byte	0x04, 0x39
        /*0d32*/ 	.short	(.L_548 - .L_547)


	//   ....[0]....
.L_547:
        /*0d34*/ 	.word	0x00000180
        /*0d38*/ 	.word	0x000000ff
        /*0d3c*/ 	.word	0x00038800
        /*0d40*/ 	.short	0x0100
        /*0d42*/ 	.byte	0x08
	.zero		1


	//   ....[1]....
        /*0d44*/ 	.word	0x00000190
        /*0d48*/ 	.word	0x000000ff
        /*0d4c*/ 	.word	0x00038820
        /*0d50*/ 	.short	0x0100
        /*0d52*/ 	.byte	0x08
	.zero		1


	//   ....[2]....
        /*0d54*/ 	.word	0x00000280
        /*0d58*/ 	.word	0x000000ff
        /*0d5c*/ 	.word	0x00038830
        /*0d60*/ 	.short	0x0100
        /*0d62*/ 	.byte	0x08
	.zero		1


	//   ....[3]....
        /*0d64*/ 	.word	0x00000290
        /*0d68*/ 	.word	0x000000ff
        /*0d6c*/ 	.word	0x00038840
        /*0d70*/ 	.short	0x0100
        /*0d72*/ 	.byte	0x08
	.zero		1


	//   ....[4]....
        /*0d74*/ 	.word	0x000002a0
        /*0d78*/ 	.word	0x000000ff
        /*0d7c*/ 	.word	0x00038838
        /*0d80*/ 	.short	0x0100
        /*0d82*/ 	.byte	0x08
	.zero		1


	//   ....[5]....
        /*0d84*/ 	.word	0x000002b0
        /*0d88*/ 	.word	0x000000ff
        /*0d8c*/ 	.word	0x00038848
        /*0d90*/ 	.short	0x0100
        /*0d92*/ 	.byte	0x08
	.zero		1


	//   ....[6]....
        /*0d94*/ 	.word	0x000003e0
        /*0d98*/ 	.word	0x000000ff
        /*0d9c*/ 	.word	0x00038850
        /*0da0*/ 	.short	0x0100
        /*0da2*/ 	.byte	0x08
	.zero		1


	//   ....[7]....
        /*0da4*/ 	.word	0x000003f0
        /*0da8*/ 	.word	0x000000ff
        /*0dac*/ 	.word	0x00038860
        /*0db0*/ 	.short	0x0100
        /*0db2*/ 	.byte	0x08
	.zero		1


	//   ....[8]....
        /*0db4*/ 	.word	0x00000400
        /*0db8*/ 	.word	0x000000ff
        /*0dbc*/ 	.word	0x00038858
        /*0dc0*/ 	.short	0x0100
        /*0dc2*/ 	.byte	0x08
	.zero		1


	//   ....[9]....
        /*0dc4*/ 	.word	0x00000410
        /*0dc8*/ 	.word	0x000000ff
        /*0dcc*/ 	.word	0x00038868
        /*0dd0*/ 	.short	0x0100
        /*0dd2*/ 	.byte	0x08
	.zero		1


	//   ....[10]....
        /*0dd4*/ 	.word	0x00000500
        /*0dd8*/ 	.word	0x000000ff
        /*0ddc*/ 	.word	0x00038870
        /*0de0*/ 	.short	0x0100
        /*0de2*/ 	.byte	0x06
	.zero		1


	//   ....[11]....
        /*0de4*/ 	.word	0x00000510
        /*0de8*/ 	.word	0x000000ff
        /*0dec*/ 	.word	0x00038880
        /*0df0*/ 	.short	0x0100
        /*0df2*/ 	.byte	0x06
	.zero		1


	//   ....[12]....
        /*0df4*/ 	.word	0x00000520
        /*0df8*/ 	.word	0x000000ff
        /*0dfc*/ 	.word	0x00038878
        /*0e00*/ 	.short	0x0100
        /*0e02*/ 	.byte	0x06
	.zero		1


	//   ....[13]....
        /*0e04*/ 	.word	0x00000530
        /*0e08*/ 	.word	0x000000ff
        /*0e0c*/ 	.word	0x00038888
        /*0e10*/ 	.short	0x0100
        /*0e12*/ 	.byte	0x06
	.zero		1


	//   ....[14]....
        /*0e14*/ 	.word	0x00000660
        /*0e18*/ 	.word	0x000000ff
        /*0e1c*/ 	.word	0x00038890
        /*0e20*/ 	.short	0x0100
        /*0e22*/ 	.byte	0x08
	.zero		1


	//   ....[15]....
        /*0e24*/ 	.word	0x00000670
        /*0e28*/ 	.word	0x000000ff
        /*0e2c*/ 	.word	0x000388a0
        /*0e30*/ 	.short	0x0100
        /*0e32*/ 	.byte	0x08
	.zero		1


	//   ....[16]....
        /*0e34*/ 	.word	0x00000680
        /*0e38*/ 	.word	0x000000ff
        /*0e3c*/ 	.word	0x00038898
        /*0e40*/ 	.short	0x0100
        /*0e42*/ 	.byte	0x08
	.zero		1


	//   ....[17]....
        /*0e44*/ 	.word	0x00000690
        /*0e48*/ 	.word	0x000000ff
        /*0e4c*/ 	.word	0x000388a8
        /*0e50*/ 	.short	0x0100
        /*0e52*/ 	.byte	0x08
	.zero		1


	//   ....[18]....
        /*0e54*/ 	.word	0x000007e0
        /*0e58*/ 	.word	0x000000ff
        /*0e5c*/ 	.word	0x000388b0
        /*0e60*/ 	.short	0x0100
        /*0e62*/ 	.byte	0x08
	.zero		1


	//   ....[19]....
        /*0e64*/ 	.word	0x000007f0
        /*0e68*/ 	.word	0x000000ff
        /*0e6c*/ 	.word	0x000388c0
        /*0e70*/ 	.short	0x0100
        /*0e72*/ 	.byte	0x08
	.zero		1


	//   ....[20]....
        /*0e74*/ 	.word	0x00000800
        /*0e78*/ 	.word	0x000000ff
        /*0e7c*/ 	.word	0x000388b8
        /*0e80*/ 	.short	0x0100
        /*0e82*/ 	.byte	0x08
	.zero		1


	//   ....[21]....
        /*0e84*/ 	.word	0x00000810
        /*0e88*/ 	.word	0x000000ff
        /*0e8c*/ 	.word	0x000388c8
        /*0e90*/ 	.short	0x0100
        /*0e92*/ 	.byte	0x08
	.zero		1


	//   ....[22]....
        /*0e94*/ 	.word	0x000022a0
        /*0e98*/ 	.word	0x000000ff
        /*0e9c*/ 	.word	0x00038800
        /*0ea0*/ 	.short	0x010a
        /*0ea2*/ 	.byte	0x34
	.zero		1


	//   ....[23]....
        /*0ea4*/ 	.word	0x00002380
        /*0ea8*/ 	.word	0x000000ff
        /*0eac*/ 	.word	0x00038830
        /*0eb0*/ 	.short	0x010a
        /*0eb2*/ 	.byte	0x39
	.zero		1


	//   ....[24]....
        /*0eb4*/ 	.word	0x000023c0
        /*0eb8*/ 	.word	0x000000ff
        /*0ebc*/ 	.word	0x00038830
        /*0ec0*/ 	.short	0x010a
        /*0ec2*/ 	.byte	0x39
	.zero		1


	//   ....[25]....
        /*0ec4*/ 	.word	0x00002f40
        /*0ec8*/ 	.word	0x000000ff
        /*0ecc*/ 	.word	0x00000000
        /*0ed0*/ 	.short	0x0101
        /*0ed2*/ 	.byte	0x06
	.zero		1


	//   ....[26]....
        /*0ed4*/ 	.word	0x00004c50
        /*0ed8*/ 	.word	0x000000ff
        /*0edc*/ 	.word	0x00038850
        /*0ee0*/ 	.short	0x010a
        /*0ee2*/ 	.byte	0x39
	.zero		1


	//   ....[27]....
        /*0ee4*/ 	.word	0x00004c90
        /*0ee8*/ 	.word	0x000000ff
        /*0eec*/ 	.word	0x00038850
        /*0ef0*/ 	.short	0x010a
        /*0ef2*/ 	.byte	0x39
	.zero		1


	//   ....[28]....
        /*0ef4*/ 	.word	0x00004f30
        /*0ef8*/ 	.word	0x000000ff
        /*0efc*/ 	.word	0x00000000
        /*0f00*/ 	.short	0x0101
        /*0f02*/ 	.byte	0x39
	.zero		1


	//   ....[29]....
        /*0f04*/ 	.word	0x000050d0
        /*0f08*/ 	.word	0x000000ff
        /*0f0c*/ 	.word	0x00038830
        /*0f10*/ 	.short	0x010a
        /*0f12*/ 	.byte	0x38
	.zero		1


	//   ....[30]....
        /*0f14*/ 	.word	0x00005110
        /*0f18*/ 	.word	0x000000ff
        /*0f1c*/ 	.word	0x00038830
        /*0f20*/ 	.short	0x010a
        /*0f22*/ 	.byte	0x38
	.zero		1


	//   ....[31]....
        /*0f24*/ 	.word	0x00005bc0
        /*0f28*/ 	.word	0x000000ff
        /*0f2c*/ 	.word	0x00000000
        /*0f30*/ 	.short	0x0101
        /*0f32*/ 	.byte	0x06
	.zero		1


	//   ....[32]....
        /*0f34*/ 	.word	0x00008100
        /*0f38*/ 	.word	0x000000ff
        /*0f3c*/ 	.word	0x00038850
        /*0f40*/ 	.short	0x010a
        /*0f42*/ 	.byte	0x38
	.zero		1


	//   ....[33]....
        /*0f44*/ 	.word	0x00008140
        /*0f48*/ 	.word	0x000000ff
        /*0f4c*/ 	.word	0x00038850
        /*0f50*/ 	.short	0x010a
        /*0f52*/ 	.byte	0x38
	.zero		1


	//   ....[34]....
        /*0f54*/ 	.word	0x000083b0
        /*0f58*/ 	.word	0x000000ff
        /*0f5c*/ 	.word	0x00000000
        /*0f60*/ 	.short	0x0101
        /*0f62*/ 	.byte	0x38
	.zero		1


	//   ....[35]....
        /*0f64*/ 	.word	0x00008500
        /*0f68*/ 	.word	0x000000ff
        /*0f6c*/ 	.word	0x00038830
        /*0f70*/ 	.short	0x010a
        /*0f72*/ 	.byte	0x32
	.zero		1


	//   ....[36]....
        /*0f74*/ 	.word	0x00008540
        /*0f78*/ 	.word	0x000000ff
        /*0f7c*/ 	.word	0x00038830
        /*0f80*/ 	.short	0x010a
        /*0f82*/ 	.byte	0x32
	.zero		1


	//   ....[37]....
        /*0f84*/ 	.word	0x00008b50
        /*0f88*/ 	.word	0x000000ff
        /*0f8c*/ 	.word	0x00000000
        /*0f90*/ 	.short	0x0101
        /*0f92*/ 	.byte	0x06
	.zero		1


	//   ....[38]....
        /*0f94*/ 	.word	0x0000abc0
        /*0f98*/ 	.word	0x000000ff
        /*0f9c*/ 	.word	0x00038850
        /*0fa0*/ 	.short	0x010a
        /*0fa2*/ 	.byte	0x32
	.zero		1


	//   ....[39]....
        /*0fa4*/ 	.word	0x0000ac00
        /*0fa8*/ 	.word	0x000000ff
        /*0fac*/ 	.word	0x00038850
        /*0fb0*/ 	.short	0x010a
        /*0fb2*/ 	.byte	0x32
	.zero		1


	//   ....[40]....
        /*0fb4*/ 	.word	0x0000ae70
        /*0fb8*/ 	.word	0x000000ff
        /*0fbc*/ 	.word	0x00000000
        /*0fc0*/ 	.short	0x0101
        /*0fc2*/ 	.byte	0x32
	.zero		1


	//   ....[41]....
        /*0fc4*/ 	.word	0x0000ef40
        /*0fc8*/ 	.word	0x000000ff
        /*0fcc*/ 	.word	0x00000000
        /*0fd0*/ 	.short	0x0101
        /*0fd2*/ 	.byte	0x08
	.zero		1


	//   ....[42]....
        /*0fd4*/ 	.word	0x0000f7f0
        /*0fd8*/ 	.word	0x000000ff
        /*0fdc*/ 	.word	0x00000000
        /*0fe0*/ 	.short	0x0101
        /*0fe2*/ 	.byte	0x08
	.zero		1


	//   ....[43]....
        /*0fe4*/ 	.word	0x00014230
        /*0fe8*/ 	.word	0x00000006
        /*0fec*/ 	.word	0x00038880
        /*0ff0*/ 	.short	0x010a
        /*0ff2*/ 	.byte	0x3f
	.zero		1


	//   ....[44]....
        /*0ff4*/ 	.word	0x00014980
        /*0ff8*/ 	.word	0x00000006
        /*0ffc*/ 	.word	0x00038870
        /*1000*/ 	.short	0x0107
        /*1002*/ 	.byte	0x3f
	.zero		1


	//   ....[45]....
        /*1004*/ 	.word	0x00014a40
        /*1008*/ 	.word	0x00000006
        /*100c*/ 	.word	0x00038870
        /*1010*/ 	.short	0x0101
        /*1012*/ 	.byte	0x3f
	.zero		1


	//   ....[46]....
        /*1014*/ 	.word	0x00014a70
        /*1018*/ 	.word	0x00000006
        /*101c*/ 	.word	0x00038840
        /*1020*/ 	.short	0x010a
        /*1022*/ 	.byte	0x3f
	.zero		1


	//   ....[47]....
        /*1024*/ 	.word	0x000151a0
        /*1028*/ 	.word	0x00000006
        /*102c*/ 	.word	0x00038830
        /*1030*/ 	.short	0x0107
        /*1032*/ 	.byte	0x3f
	.zero		1


	//   ....[48]....
        /*1034*/ 	.word	0x00015260
        /*1038*/ 	.word	0x00000006
        /*103c*/ 	.word	0x00038830
        /*1040*/ 	.short	0x0101
        /*1042*/ 	.byte	0x3f
	.zero		1


	//   ....[49]....
        /*1044*/ 	.word	0x00015d80
        /*1048*/ 	.word	0x00000011
        /*104c*/ 	.word	0x00038800
        /*1050*/ 	.short	0x0107
        /*1052*/ 	.byte	0x3f
	.zero		1


	//   ....[50]....
        /*1054*/ 	.word	0x00015e90
        /*1058*/ 	.word	0x00000011
        /*105c*/ 	.word	0x00038800
        /*1060*/ 	.short	0x0101
        /*1062*/ 	.byte	0x3f
	.zero		1


	//   ....[51]....
        /*1064*/ 	.word	0x00015eb0
        /*1068*/ 	.word	0x00000011
        /*106c*/ 	.word	0x00038820
        /*1070*/ 	.short	0x010a
        /*1072*/ 	.byte	0x3f
	.zero		1


	//   ....[52]....
        /*1074*/ 	.word	0x000161e0
        /*1078*/ 	.word	0x00000000
        /*107c*/ 	.word	0x00038880
        /*1080*/ 	.short	0x010a
        /*1082*/ 	.byte	0x3f
	.zero		1


	//   ....[53]....
        /*1084*/ 	.word	0x000166f0
        /*1088*/ 	.word	0x00000000
        /*108c*/ 	.word	0x00038870
        /*1090*/ 	.short	0x0107
        /*1092*/ 	.byte	0x3f
	.zero		1


	//   ....[54]....
        /*1094*/ 	.word	0x000167b0
        /*1098*/ 	.word	0x00000000
        /*109c*/ 	.word	0x00038870
        /*10a0*/ 	.short	0x0101
        /*10a2*/ 	.byte	0x3f
	.zero		1


	//   ....[55]....
        /*10a4*/ 	.word	0x000167e0
        /*10a8*/ 	.word	0x00000000
        /*10ac*/ 	.word	0x00038840
        /*10b0*/ 	.short	0x010a
        /*10b2*/ 	.byte	0x3f
	.zero		1


	//   ....[56]....
        /*10b4*/ 	.word	0x00016cd0
        /*10b8*/ 	.word	0x00000000
        /*10bc*/ 	.word	0x00038830
        /*10c0*/ 	.short	0x0107
        /*10c2*/ 	.byte	0x3f
	.zero		1


	//   ....[57]....
        /*10c4*/ 	.word	0x00016d90
        /*10c8*/ 	.word	0x00000000
        /*10cc*/ 	.word	0x00038830
        /*10d0*/ 	.short	0x0101
        /*10d2*/ 	.byte	0x3f
	.zero		1


	//   ....[58]....
        /*10d4*/ 	.word	0x00016e20
        /*10d8*/ 	.word	0x00000000
        /*10dc*/ 	.word	0x00038870
        /*10e0*/ 	.short	0x010a
        /*10e2*/ 	.byte	0x3f
	.zero		1


	//   ....[59]....
        /*10e4*/ 	.word	0x00016eb0
        /*10e8*/ 	.word	0x00000000
        /*10ec*/ 	.word	0x00038860
        /*10f0*/ 	.short	0x010a
        /*10f2*/ 	.byte	0x3f
	.zero		1


	//   ....[60]....
        /*10f4*/ 	.word	0x000177a0
        /*10f8*/ 	.word	0x00000000
        /*10fc*/ 	.word	0x00038850
        /*1100*/ 	.short	0x0101
        /*1102*/ 	.byte	0x3f
	.zero		1


	//   ....[61]....
        /*1104*/ 	.word	0x00017820
        /*1108*/ 	.word	0x00000003
        /*110c*/ 	.word	0x00000000
        /*1110*/ 	.short	0x0101
        /*1112*/ 	.byte	0x3f
	.zero		1


	//   ....[62]....
        /*1114*/ 	.word	0x000179e0
        /*1118*/ 	.word	0x00000002
        /*111c*/ 	.word	0x00038870
        /*1120*/ 	.short	0x010a
        /*1122*/ 	.byte	0x3f
	.zero		1


	//   ....[63]....
        /*1124*/ 	.word	0x00017a60
        /*1128*/ 	.word	0x00000002
        /*112c*/ 	.word	0x00038860
        /*1130*/ 	.short	0x010a
        /*1132*/ 	.byte	0x3f
	.zero		1


	//   ....[64]....
        /*1134*/ 	.word	0x00018360
        /*1138*/ 	.word	0x00000002
        /*113c*/ 	.word	0x00038850
        /*1140*/ 	.short	0x0101
        /*1142*/ 	.byte	0x3f
	.zero		1


	//   ....[65]....
        /*1144*/ 	.word	0x000183e0
        /*1148*/ 	.word	0x00000003
        /*114c*/ 	.word	0x00000000
        /*1150*/ 	.short	0x0101
        /*1152*/ 	.byte	0x3f
	.zero		1


	//   ....[66]....
        /*1154*/ 	.word	0x00019490
        /*1158*/ 	.word	0x00000004
        /*115c*/ 	.word	0x00038820
        /*1160*/ 	.short	0x010a
        /*1162*/ 	.byte	0x3f
	.zero		1


	//   ....[67]....
        /*1164*/ 	.word	0x00019610
        /*1168*/ 	.word	0x00000005
        /*116c*/ 	.word	0x00038840
        /*1170*/ 	.short	0x010a
        /*1172*/ 	.byte	0x3f
	.zero		1


	//   ....[68]....
        /*1174*/ 	.word	0x000196b0
        /*1178*/ 	.word	0x00000019
        /*117c*/ 	.word	0x00038840
        /*1180*/ 	.short	0x010a
        /*1182*/ 	.byte	0x3f
	.zero		1


	//   ....[69]....
        /*1184*/ 	.word	0x000196f0
        /*1188*/ 	.word	0x00000005
        /*118c*/ 	.word	0x00038860
        /*1190*/ 	.short	0x010a
        /*1192*/ 	.byte	0x3f
	.zero		1


	//   ....[70]....
        /*1194*/ 	.word	0x00019730
        /*1198*/ 	.word	0x00000019
        /*119c*/ 	.word	0x00038860
        /*11a0*/ 	.short	0x010a
        /*11a2*/ 	.byte	0x3f
	.zero		1


	//   ....[71]....
        /*11a4*/ 	.word	0x00019770
        /*11a8*/ 	.word	0x00000005
        /*11ac*/ 	.word	0x00038880
        /*11b0*/ 	.short	0x010a
        /*11b2*/ 	.byte	0x3f
	.zero		1


	//   ....[72]....
        /*11b4*/ 	.word	0x000197b0
        /*11b8*/ 	.word	0x00000019
        /*11bc*/ 	.word	0x00038880
        /*11c0*/ 	.short	0x010a
        /*11c2*/ 	.byte	0x3f
	.zero		1


	//   ....[73]....
        /*11c4*/ 	.word	0x00019820
        /*11c8*/ 	.word	0x00000003
        /*11cc*/ 	.word	0x00038800
        /*11d0*/ 	.short	0x010a
        /*11d2*/ 	.byte	0x3f
	.zero		1


	//   ....[74]....
        /*11d4*/ 	.word	0x00019880
        /*11d8*/ 	.word	0x00000003
        /*11dc*/ 	.word	0x00038830
        /*11e0*/ 	.short	0x010a
        /*11e2*/ 	.byte	0x3f
	.zero		1


	//   ....[75]....
        /*11e4*/ 	.word	0x000198e0
        /*11e8*/ 	.word	0x00000007
        /*11ec*/ 	.word	0x00038850
        /*11f0*/ 	.short	0x010a
        /*11f2*/ 	.byte	0x3f
	.zero		1


	//   ....[76]....
        /*11f4*/ 	.word	0x00019940
        /*11f8*/ 	.word	0x00000004
        /*11fc*/ 	.word	0x00038830
        /*1200*/ 	.short	0x010a
        /*1202*/ 	.byte	0x3f
	.zero		1


	//   ....[77]....
        /*1204*/ 	.word	0x000199a0
        /*1208*/ 	.word	0x00000006
        /*120c*/ 	.word	0x00038850
        /*1210*/ 	.short	0x010a
        /*1212*/ 	.byte	0x3f
	.zero		1


	//   ....[78]....
        /*1214*/ 	.word	0x00019a00
        /*1218*/ 	.word	0x00000004
        /*121c*/ 	.word	0x00038830
        /*1220*/ 	.short	0x010a
        /*1222*/ 	.byte	0x3f
	.zero		1


	//   ....[79]....
        /*1224*/ 	.word	0x00019a60
        /*1228*/ 	.word	0x00000006
        /*122c*/ 	.word	0x00038850
        /*1230*/ 	.short	0x010a
        /*1232*/ 	.byte	0x3f
	.zero		1


	//   ....[80]....
        /*1234*/ 	.word	0x00019b60
        /*1238*/ 	.word	0x00000006
        /*123c*/ 	.word	0x00038880
        /*1240*/ 	.short	0x010a
        /*1242*/ 	.byte	0x3f
	.zero		1


	//   ....[81]....
        /*1244*/ 	.word	0x0001a6f0
        /*1248*/ 	.word	0x00000006
        /*124c*/ 	.word	0x00038840
        /*1250*/ 	.short	0x010a
        /*1252*/ 	.byte	0x3f
	.zero		1


	//   ....[82]....
        /*1254*/ 	.word	0x0001bd40
        /*1258*/ 	.word	0x00000011
        /*125c*/ 	.word	0x00038820
        /*1260*/ 	.short	0x010a
        /*1262*/ 	.byte	0x3f
	.zero		1


	//   ....[83]....
        /*1264*/ 	.word	0x0001bd90
        /*1268*/ 	.word	0x00000000
        /*126c*/ 	.word	0x00038880
        /*1270*/ 	.short	0x010a
        /*1272*/ 	.byte	0x3f
	.zero		1


	//   ....[84]....
        /*1274*/ 	.word	0x0001c700
        /*1278*/ 	.word	0x00000000
        /*127c*/ 	.word	0x00038840
        /*1280*/ 	.short	0x010a
        /*1282*/ 	.byte	0x3f
	.zero		1


	//   ....[85]....
        /*1284*/ 	.word	0x0001d060
        /*1288*/ 	.word	0x00000000
        /*128c*/ 	.word	0x00038870
        /*1290*/ 	.short	0x010a
        /*1292*/ 	.byte	0x3f
	.zero		1


	//   ....[86]....
        /*1294*/ 	.word	0x0001d0b0
        /*1298*/ 	.word	0x00000000
        /*129c*/ 	.word	0x00038860
        /*12a0*/ 	.short	0x010a
        /*12a2*/ 	.byte	0x3f
	.zero		1


	//   ....[87]....
        /*12a4*/ 	.word	0x0001d100
        /*12a8*/ 	.word	0x00000002
        /*12ac*/ 	.word	0x00038870
        /*12b0*/ 	.short	0x010a
        /*12b2*/ 	.byte	0x3f
	.zero		1


	//   ....[88]....
        /*12b4*/ 	.word	0x0001d150
        /*12b8*/ 	.word	0x00000002
        /*12bc*/ 	.word	0x00038860
        /*12c0*/ 	.short	0x010a
        /*12c2*/ 	.byte	0x3f
	.zero		1


	//   ....[89]....
        /*12c4*/ 	.word	0x0001d1a0
        /*12c8*/ 	.word	0x00000004
        /*12cc*/ 	.word	0x00038820
        /*12d0*/ 	.short	0x010a
        /*12d2*/ 	.byte	0x3f
	.zero		1


	//   ....[90]....
        /*12d4*/ 	.word	0x0001d340
        /*12d8*/ 	.word	0x00000005
        /*12dc*/ 	.word	0x00038840
        /*12e0*/ 	.short	0x010a
        /*12e2*/ 	.byte	0x3f
	.zero		1


	//   ....[91]....
        /*12e4*/ 	.word	0x0001d390
        /*12e8*/ 	.word	0x00000019
        /*12ec*/ 	.word	0x00038840
        /*12f0*/ 	.short	0x010a
        /*12f2*/ 	.byte	0x3f
	.zero		1


	//   ....[92]....
        /*12f4*/ 	.word	0x0001d3e0
        /*12f8*/ 	.word	0x00000005
        /*12fc*/ 	.word	0x00038860
        /*1300*/ 	.short	0x010a
        /*1302*/ 	.byte	0x3f
	.zero		1


	//   ....[93]....
        /*1304*/ 	.word	0x0001d430
        /*1308*/ 	.word	0x00000019
        /*130c*/ 	.word	0x00038860
        /*1310*/ 	.short	0x010a
        /*1312*/ 	.byte	0x3f
	.zero		1


	//   ....[94]....
        /*1314*/ 	.word	0x0001d480
        /*1318*/ 	.word	0x00000005
        /*131c*/ 	.word	0x00038880
        /*1320*/ 	.short	0x010a
        /*1322*/ 	.byte	0x3f
	.zero		1


	//----- nvinfo : EIATTR_NUM_MBARRIERS
	.align		4
.L_548:
        /*1324*/ 	.byte	0x03, 0x38
        /*1326*/ 	.short	0x0016


	//----- nvinfo : EIATTR_EXIT_INSTR_OFFSETS
	.align		4
        /*1328*/ 	.byte	0x04, 0x1c
        /*132a*/ 	.short	(.L_550 - .L_549)


	//   ....[0]....
.L_549:
        /*132c*/ 	.word	0x000009c0


	//   ....[1]....
        /*1330*/ 	.word	0x00011c10


	//   ....[2]....
        /*1334*/ 	.word	0x00019800


	//----- nvinfo : EIATTR_MAX_THREADS
	.align		4
.L_550:
        /*1338*/ 	.byte	0x04, 0x05
        /*133a*/ 	.short	(.L_552 - .L_551)
.L_551:
        /*133c*/ 	.word	0x00000180
        /*1340*/ 	.word	0x00000001
        /*1344*/ 	.word	0x00000001


	//----- nvinfo : EIATTR_CRS_STACK_SIZE
	.align		4
.L_552:
        /*1348*/ 	.byte	0x04, 0x1e
        /*134a*/ 	.short	(.L_554 - .L_553)
.L_553:
        /*134c*/ 	.word	0x00000000


	//----- nvinfo : EIATTR_CBANK_PARAM_SIZE
	.align		4
.L_554:
        /*1350*/ 	.byte	0x03, 0x19
        /*1352*/ 	.short	0x0af0


	//----- nvinfo : EIATTR_PARAM_CBANK
	.align		4
        /*1354*/ 	.byte	0x04, 0x0a
        /*1356*/ 	.short	(.L_556 - .L_555)
	.align		4
.L_555:
        /*1358*/ 	.word	index@(.nv.constant0._ZN7cutlass13device_kernelIN5flash11enable_sm90INS1_16FlashAttnFwdSm90INS1_25CollectiveMainloopFwdSm90ILi2EN4cute5tupleIJNS5_1CILi1EEES8_S8_EEENS6_IJNS7_ILi128EEESA_NS7_ILi256EEEEEELi256ENS_12float_e4m3_tEfNS_4arch4Sm90ELb1ELb0ELb1ELb1ELb1ELb0ELb0ELb1ELb0ELb1ELb1ELb0EEENS1_21CollectiveEpilogueFwdINS6_IJSA_SB_SA_EEES9_NS_10bfloat16_tESF_Li256ELb1ELb1ELb1ELb1EEENS1_36VarlenDynamicPersistentTileSchedulerILi128ELi128ELi256ELi128ELb1ELb1ELb1ELb1ELb1ELb1EEEEEEEEEvNT_6ParamsE)
        /*135c*/ 	.short	0x0210
        /*135e*/ 	.short	0x0af0


	//----- nvinfo : EIATTR_SW_WAR
	.align		4
.L_556:
        /*1360*/ 	.byte	0x04, 0x36
        /*1362*/ 	.short	(.L_558 - .L_557)
.L_557:
        /*1364*/ 	.word	0x00000008
.L_558:


//--------------------- .nv.info._ZN7cutlass13device_kernelIN5flash11enable_sm90INS1_16FlashAttnFwdSm90INS1_25CollectiveMainloopFwdSm90ILi2EN4cute5tupleIJNS5_1CILi1EEES8_S8_EEENS6_IJNS7_ILi128EEESA_NS7_ILi256EEEEEELi256ENS_12float_e4m3_tEfNS_4arch4Sm90ELb1ELb0ELb1ELb1ELb1ELb1ELb0ELb1ELb0ELb1ELb1ELb0EEENS1_21CollectiveEpilogueFwdINS6_IJSA_SB_SA_EEES9_NS_10bfloat16_tESF_Li256ELb1ELb1ELb1ELb1EEENS1_36VarlenDynamicPersistentTileSchedulerILi128ELi128ELi256ELi128ELb1ELb1ELb1ELb1ELb1ELb1EEEEEEEEEvNT_6ParamsE --------------------------
	.section	.nv.info._ZN7cutlass13device_kernelIN5flash11enable_sm90INS1_16FlashAttnFwdSm90INS1_25CollectiveMainloopFwdSm90ILi2EN4cute5tupleIJNS5_1CILi1EEES8_S8_EEENS6_IJNS7_ILi128EEESA_NS7_ILi256EEEEEELi256ENS_12float_e4m3_tEfNS_4arch4Sm90ELb1ELb0ELb1ELb1ELb1ELb1ELb0ELb1ELb0ELb1ELb1ELb0EEENS1_21CollectiveEpilogueFwdINS6_IJSA_SB_SA_EEES9_NS_10bfloat16_tESF_Li256ELb1ELb1ELb1ELb1EEENS1_36VarlenDynamicPersistentTileSchedulerILi128ELi128ELi256ELi128ELb1ELb1ELb1ELb1ELb1ELb1EEEEEEEEEvNT_6ParamsE,"",@"SHT_CUDA_INFO"
	.sectionflags	@""
	.align	4


	//----- nvinfo : EIATTR_CUDA_API_VERSION
	.align		4
        /*0000*/ 	.byte	0x04, 0x37
        /*0002*/ 	.short	(.L_560 - .L_559)
.L_559:
        /*0004*/ 	.word	0x00000082


	//----- nvinfo : EIATTR_KPARAM_INFO
	.align		4
.L_560:
        /*0008*/ 	.byte	0x04, 0x17
        /*000a*/ 	.short	(.L_562 - .L_561)
.L_561:
        /*000c*/ 	.word	0x00000000
        /*0010*/ 	.short	0x0000
        /*0012*/ 	.short	0x0070
        /*0014*/ 	.byte	0x00, 0xf0, 0x01, 0x2a


	//----- nvinfo : EIATTR_SPARSE_MMA_MASK
	.align		4
.L_562:
        /*0018*/ 	.byte	0x03, 0x50
        /*001a*/ 	.short	0x0000


	//----- nvinfo : EIATTR_MAXREG_COUNT
	.align		4
        /*001c*/ 	.byte	0x03, 0x1b
        /*001e*/ 	.short	0x00a8


	//----- nvinfo : EIATTR_NUM_BARRIERS
	.align		4
        /*0020*/ 	.byte	0x02, 0x4c
        /*0022*/ 	.byte	0x10
	.zero		1


	//----- nvinfo : EIATTR_EXTERNS
	.align		4
        /*0024*/ 	.byte	0x04, 0x0f
        /*0026*/ 	.short	(.L_564 - .L_563)


	//   ....[0]....
	.align		4
.L_563:
        /*0028*/ 	.word	index@(__assertfail)


	//----- nvinfo : EIATTR_ANNOTATIONS
	.align		4
.L_564:
        /*002c*/ 	.byte	0x04, 0x55
        /*002e*/ 	.short	(.L_566 - .L_565)


	//   ....[0]....
.L_565:
        /* <DEDUP_REMOVED lines=225> */


	//----- nvinfo : EIATTR_MERCURY_ISA_VERSION
	.align		4
.L_566:
        /*0e28*/ 	.byte	0x03, 0x5f
        /*0e2a*/ 	.short	0x0101


	//----- nvinfo : EIATTR_UNUSED_LOAD_BYTE_OFFSET
	.align		4
        /*0e2c*/ 	.byte	0x04, 0x44
        /*0e2e*/ 	.short	(.L_568 - .L_567)


	//   ....[0]....
.L_567:
        /*0e30*/ 	.word	0x00000a90
        /*0e34*/ 	.word	0x0000fff0


	//   ....[1]....
        /*0e38*/ 	.word	0x00021cd0
        /*0e3c*/ 	.word	0x0000fff0


	//----- nvinfo : EIATTR_INT_WARP_WIDE_INSTR_OFFSETS
	.align		4
.L_568:
        /*0e40*/ 	.byte	0x04, 0x31
        /*0e42*/ 	.short	(.L_570 - .L_569)


	//   ....[0]....
.L_569:
        /*0e44*/ 	.word	0x00000130


	//   ....[1]....
        /*0e48*/ 	.word	0x00000170


	//   ....[2]....
        /*0e4c*/ 	.word	0x000001e0


	//   ....[3]....
        /*0e50*/ 	.word	0x0002c470


	//   ....[4]....
        /*0e54*/ 	.word	0x0002c500


	//   ....[5]....
        /*0e58*/ 	.word	0x00030690


	//   ....[6]....
        /*0e5c*/ 	.word	0x00030720


	//----- nvinfo : EIATTR_COOP_GROUP_MASK_REGIDS
	.align		4
.L_570:
        /*0e60*/ 	.byte	0x04, 0x29
        /*0e62*/ 	.short	(.L_572 - .L_571)


	//   ....[0]....
.L_571:
        /*0e64*/ 	.word	0xffffffff


	//   ....[1]....
        /*0e68*/ 	.word	0xffffffff


	//   ....[2]....
        /*0e6c*/ 	.word	0xffffffff


	//   ....[3]....
        /*0e70*/ 	.word	0xffffffff


	//   ....[4]....
        /*0e74*/ 	.word	0xffffffff


	//   ....[5]....
        /*0e78*/ 	.word	0xffffffff


	//   ....[6]....
        /*0e7c*/ 	.word	0xffffffff


	//   ....[7]....
        /*0e80*/ 	.word	0xffffffff


	//   ....[8]....
        /*0e84*/ 	.word	0xffffffff


	//   ....[9]....
        /*0e88*/ 	.word	0xffffffff


	//   ....[10]....
        /*0e8c*/ 	.word	0xffffffff


	//   ....[11]....
        /*0e90*/ 	.word	0xffffffff


	//   ....[12]....
        /*0e94*/ 	.word	0xffffffff


	//   ....[13]....
        /*0e98*/ 	.word	0xffffffff


	//   ....[14]....
        /*0e9c*/ 	.word	0xffffffff


	//   ....[15]....
        /*0ea0*/ 	.word	0xffffffff


	//   ....[16]....
        /*0ea4*/ 	.word	0xffffffff


	//   ....[17]....
        /*0ea8*/ 	.word	0xffffffff


	//   ....[18]....
        /*0eac*/ 	.word	0xffffffff


	//   ....[19]....
        /*0eb0*/ 	.word	0xffffffff


	//   ....[20]....
        /*0eb4*/ 	.word	0xffffffff


	//   ....[21]....
        /*0eb8*/ 	.word	0xffffffff


	//   ....[22]....
        /*0ebc*/ 	.word	0xffffffff


	//   ....[23]....
        /*0ec0*/ 	.word	0xffffffff


	//   ....[24]....
        /*0ec4*/ 	.word	0xffffffff


	//   ....[25]....
        /*0ec8*/ 	.word	0xffffffff


	//   ....[26]....
        /*0ecc*/ 	.word	0xffffffff


	//   ....[27]....
        /*0ed0*/ 	.word	0xffffffff


	//   ....[28]....
        /*0ed4*/ 	.word	0xffffffff


	//   ....[29]....
        /*0ed8*/ 	.word	0xffffffff


	//   ....[30]....
        /*0edc*/ 	.word	0xffffffff


	//   ....[31]....
        /*0ee0*/ 	.word	0xffffffff


	//   ....[32]....
        /*0ee4*/ 	.word	0xffffffff


	//   ....[33]....
        /*0ee8*/ 	.word	0xffffffff


	//   ....[34]....
        /*0eec*/ 	.word	0xffffffff


	//   ....[35]....
        /*0ef0*/ 	.word	0xffffffff


	//   ....[36]....
        /*0ef4*/ 	.word	0xffffffff


	//   ....[37]....
        /*0ef8*/ 	.word	0xffffffff


	//   ....[38]....
        /*0efc*/ 	.word	0xffffffff


	//   ....[39]....
        /*0f00*/ 	.word	0xffffffff


	//   ....[40]....
        /*0f04*/ 	.word	0xffffffff


	//   ....[41]....
        /*0f08*/ 	.word	0xffffffff


	//   ....[42]....
        /*0f0c*/ 	.word	0xffffffff


	//   ....[43]....
        /*0f10*/ 	.word	0xffffffff


	//   ....[44]....
        /*0f14*/ 	.word	0xffffffff


	//   ....[45]....
        /*0f18*/ 	.word	0xffffffff


	//   ....[46]....
        /*0f1c*/ 	.word	0xffffffff


	//   ....[47]....
        /*0f20*/ 	.word	0xffffffff


	//   ....[48]....
        /*0f24*/ 	.word	0xffffffff


	//   ....[49]....
        /*0f28*/ 	.word	0xffffffff


	//   ....[50]....
        /*0f2c*/ 	.word	0xffffffff


	//   ....[51]....
        /*0f30*/ 	.word	0xffffffff


	//   ....[52]....
        /*0f34*/ 	.word	0xffffffff


	//   ....[53]....
        /*0f38*/ 	.word	0xffffffff


	//   ....[54]....
        /*0f3c*/ 	.word	0xffffffff


	//   ....[55]....
        /*0f40*/ 	.word	0xffffffff


	//   ....[56]....
        /*0f44*/ 	.word	0xffffffff


	//   ....[57]....
        /*0f48*/ 	.word	0xffffffff


	//   ....[58]....
        /*0f4c*/ 	.word	0xffffffff


	//   ....[59]....
        /*0f50*/ 	.word	0xffffffff


	//   ....[60]....
        /*0f54*/ 	.word	0xffffffff


	//   ....[61]....
        /*0f58*/ 	.word	0xffffffff


	//   ....[62]....
        /*0f5c*/ 	.word	0xffffffff


	//   ....[63]....
        /*0f60*/ 	.word	0xffffffff


	//   ....[64]....
        /*0f64*/ 	.word	0xffffffff


	//   ....[65]....
        /*0f68*/ 	.word	0xffffffff


	//   ....[66]....
        /*0f6c*/ 	.word	0xffffffff


	//   ....[67]....
        /*0f70*/ 	.word	0xffffffff


	//   ....[68]....
        /*0f74*/ 	.word	0xffffffff


	//   ....[69]....
        /*0f78*/ 	.word	0xffffffff


	//   ....[70]....
        /*0f7c*/ 	.word	0xffffffff


	//   ....[71]....
        /*0f80*/ 	.word	0xffffffff


	//   ....[72]....
        /*0f84*/ 	.word	0xffffffff


	//   ....[73]....
        /*0f88*/ 	.word	0xffffffff


	//   ....[74]....
        /*0f8c*/ 	.word	0xffffffff


	//   ....[75]....
        /*0f90*/ 	.word	0xffffffff


	//   ....[76]....
        /*0f94*/ 	.word	0xffffffff


	//   ....[77]....
        /*0f98*/ 	.word	0xffffffff


	//   ....[78]....
        /*0f9c*/ 	.word	0xffffffff


	//   ....[79]....
        /*0fa0*/ 	.word	0xffffffff


	//   ....[80]....
        /*0fa4*/ 	.word	0xffffffff


	//   ....[81]....
        /*0fa8*/ 	.word	0xffffffff


	//   ....[82]....
        /*0fac*/ 	.word	0xffffffff


	//   ....[83]....
        /*0fb0*/ 	.word	0xffffffff


	//   ....[84]....
        /*0fb4*/ 	.word	0xffffffff


	//   ....[85]....
        /*0fb8*/ 	.word	0xffffffff


	//   ....[86]....
        /*0fbc*/ 	.word	0xffffffff


	//   ....[87]....
        /*0fc0*/ 	.word	0xffffffff


	//   ....[88]....
        /*0fc4*/ 	.word	0xffffffff


	//   ....[89]....
        /*0fc8*/ 	.word	0xffffffff


	//   ....[90]....
        /*0fcc*/ 	.word	0xffffffff


	//   ....[91]....
        /*0fd0*/ 	.word	0xffffffff


	//   ....[92]....
        /*0fd4*/ 	.word	0xffffffff


	//   ....[93]....
        /*0fd8*/ 	.word	0xffffffff


	//   ....[94]....
        /*0fdc*/ 	.word	0xffffffff


	//   ....[95]....
        /*0fe0*/ 	.word	0xffffffff


	//   ....[96]....
        /*0fe4*/ 	.word	0xffffffff


	//   ....[97]....
        /*0fe8*/ 	.word	0xffffffff


	//   ....[98]....
        /*0fec*/ 	.word	0xffffffff


	//   ....[99]....
        /*0ff0*/ 	.word	0xffffffff


	//   ....[100]....
        /*0ff4*/ 	.word	0xffffffff


	//   ....[101]....
        /*0ff8*/ 	.word	0xffffffff


	//   ....[102]....
        /*0ffc*/ 	.word	0xffffffff


	//   ....[103]....
        /*1000*/ 	.word	0xffffffff


	//   ....[104]....
        /*1004*/ 	.word	0xffffffff


	//   ....[105]....
        /*1008*/ 	.word	0xffffffff


	//   ....[106]....
        /*100c*/ 	.word	0xffffffff


	//   ....[107]....
        /*1010*/ 	.word	0xffffffff


	//   ....[108]....
        /*1014*/ 	.word	0xffffffff


	//   ....[109]....
        /*1018*/ 	.word	0xffffffff


	//   ....[110]....
        /*101c*/ 	.word	0xffffffff


	//   ....[111]....
        /*1020*/ 	.word	0xffffffff


	//   ....[112]....
        /*1024*/ 	.word	0xffffffff


	//   ....[113]....
        /*1028*/ 	.word	0xffffffff


	//   ....[114]....
        /*102c*/ 	.word	0xffffffff


	//   ....[115]....
        /*1030*/ 	.word	0xffffffff


	//   ....[116]....
        /*1034*/ 	.word	0xffffffff


	//   ....[117]....
        /*1038*/ 	.word	0xffffffff


	//   ....[118]....
        /*103c*/ 	.word	0xffffffff


	//   ....[119]....
        /*1040*/ 	.word	0xffffffff


	//   ....[120]....
        /*1044*/ 	.word	0xffffffff


	//   ....[121]....
        /*1048*/ 	.word	0xffffffff


	//   ....[122]....
        /*104c*/ 	.word	0xffffffff


	//   ....[123]....
        /*1050*/ 	.word	0xffffffff


	//   ....[124]....
        /*1054*/ 	.word	0xffffffff


	//   ....[125]....
        /*1058*/ 	.word	0xffffffff


	//   ....[126]....
        /*105c*/ 	.word	0xffffffff


	//   ....[127]....
        /*1060*/ 	.word	0xffffffff


	//   ....[128]....
        /*1064*/ 	.word	0xffffffff


	//   ....[129]....
        /*1068*/ 	.word	0xffffffff


	//   ....[130]....
        /*106c*/ 	.word	0xffffffff


	//   ....[131]....
        /*1070*/ 	.word	0xffffffff


	//   ....[132]....
        /*1074*/ 	.word	0xffffffff


	//   ....[133]....
        /*1078*/ 	.word	0xffffffff


	//   ....[134]....
        /*107c*/ 	.word	0xffffffff


	//   ....[135]....
        /*1080*/ 	.word	0xffffffff


	//   ....[136]....
        /*1084*/ 	.word	0xffffffff


	//   ....[137]....
        /*1088*/ 	.word	0xffffffff


	//   ....[138]....
        /*108c*/ 	.word	0xffffffff


	//   ....[139]....
        /*1090*/ 	.word	0xffffffff


	//   ....[140]....
        /*1094*/ 	.word	0xffffffff


	//   ....[141]....
        /*1098*/ 	.word	0xffffffff


	//   ....[142]....
        /*109c*/ 	.word	0xffffffff


	//   ....[143]....
        /*10a0*/ 	.word	0xffffffff


	//   ....[144]....
        /*10a4*/ 	.word	0xffffffff


	//   ....[145]....
        /*10a8*/ 	.word	0xffffffff


	//   ....[146]....
        /*10ac*/ 	.word	0xffffffff


	//   ....[147]....
        /*10b0*/ 	.word	0xffffffff


	//   ....[148]....
        /*10b4*/ 	.word	0xffffffff


	//   ....[149]....
        /*10b8*/ 	.word	0xffffffff


	//   ....[150]....
        /*10bc*/ 	.word	0xffffffff


	//   ....[151]....
        /*10c0*/ 	.word	0xffffffff


	//   ....[152]....
        /*10c4*/ 	.word	0xffffffff


	//   ....[153]....
        /*10c8*/ 	.word	0xffffffff


	//   ....[154]....
        /*10cc*/ 	.word	0xffffffff


	//   ....[155]....
        /*10d0*/ 	.word	0xffffffff


	//   ....[156]....
        /*10d4*/ 	.word	0xffffffff


	//   ....[157]....
        /*10d8*/ 	.word	0xffffffff


	//   ....[158]....
        /*10dc*/ 	.word	0xffffffff


	//   ....[159]....
        /*10e0*/ 	.word	0xffffffff


	//   ....[160]....
        /*10e4*/ 	.word	0xffffffff


	//   ....[161]....
        /*10e8*/ 	.word	0xffffffff


	//   ....[162]....
        /*10ec*/ 	.word	0xffffffff


	//   ....[163]....
        /*10f0*/ 	.word	0xffffffff


	//   ....[164]....
        /*10f4*/ 	.word	0xffffffff


	//   ....[165]....
        /*10f8*/ 	.word	0xffffffff


	//   ....[166]....
        /*10fc*/ 	.word	0xffffffff


	//   ....[167]....
        /*1100*/ 	.word	0xffffffff


	//   ....[168]....
        /*1104*/ 	.word	0xffffffff


	//   ....[169]....
        /*1108*/ 	.word	0xffffffff


	//   ....[170]....
        /*110c*/ 	.word	0xffffffff


	//   ....[171]....
        /*1110*/ 	.word	0xffffffff


	//   ....[172]....
        /*1114*/ 	.word	0xffffffff


	//   ....[173]....
        /*1118*/ 	.word	0xffffffff


	//   ....[174]....
        /*111c*/ 	.word	0xffffffff


	//   ....[175]....
        /*1120*/ 	.word	0xffffffff


	//   ....[176]....
        /*1124*/ 	.word	0xffffffff


	//   ....[177]....
        /*1128*/ 	.word	0xffffffff


	//   ....[178]....
        /*112c*/ 	.word	0xffffffff


	//   ....[179]....
        /*1130*/ 	.word	0xffffffff


	//   ....[180]....
        /*1134*/ 	.word	0xffffffff


	//   ....[181]....
        /*1138*/ 	.word	0xffffffff


	//   ....[182]....
        /*113c*/ 	.word	0xffffffff


	//   ....[183]....
        /*1140*/ 	.word	0xffffffff


	//   ....[184]....
        /*1144*/ 	.word	0xffffffff


	//   ....[185]....
        /*1148*/ 	.word	0xffffffff


	//   ....[186]....
        /*114c*/ 	.word	0xffffffff


	//   ....[187]....
        /*1150*/ 	.word	0xffffffff


	//   ....[188]....
        /*1154*/ 	.word	0xffffffff


	//   ....[189]....
        /*1158*/ 	.word	0xffffffff


	//   ....[190]....
        /*115c*/ 	.word	0xffffffff


	//   ....[191]....
        /*1160*/ 	.word	0xffffffff


	//   ....[192]....
        /*1164*/ 	.word	0xffffffff


	//   ....[193]....
        /*1168*/ 	.word	0xffffffff


	//   ....[194]....
        /*116c*/ 	.word	0xffffffff


	//   ....[195]....
        /*1170*/ 	.word	0xffffffff


	//   ....[196]....
        /*1174*/ 	.word	0xffffffff


	//   ....[197]....
        /*1178*/ 	.word	0xffffffff


	//   ....[198]....
        /*117c*/ 	.word	0xffffffff


	//   ....[199]....
        /*1180*/ 	.word	0xffffffff


	//   ....[200]....
        /*1184*/ 	.word	0xffffffff


	//   ....[201]....
        /*1188*/ 	.word	0xffffffff


	//   ....[202]....
        /*118c*/ 	.word	0xffffffff


	//   ....[203]....
        /*1190*/ 	.word	0xffffffff


	//   ....[204]....
        /*1194*/ 	.word	0xffffffff


	//   ....[205]....
        /*1198*/ 	.word	0xffffffff


	//   ....[206]....
        /*119c*/ 	.word	0xffffffff


	//   ....[207]....
        /*11a0*/ 	.word	0xffffffff


	//   ....[208]....
        /*11a4*/ 	.word	0xffffffff


	//   ....[209]....
        /*11a8*/ 	.word	0xffffffff


	//   ....[210]....
        /*11ac*/ 	.word	0xffffffff


	//   ....[211]....
        /*11b0*/ 	.word	0xffffffff


	//   ....[212]....
        /*11b4*/ 	.word	0xffffffff


	//   ....[213]....
        /*11b8*/ 	.word	0xffffffff


	//   ....[214]....
        /*11bc*/ 	.word	0xffffffff


	//   ....[215]....
        /*11c0*/ 	.word	0xffffffff


	//   ....[216]....
        /*11c4*/ 	.word	0xffffffff


	//   ....[217]....
        /*11c8*/ 	.word	0xffffffff


	//   ....[218]....
        /*11cc*/ 	.word	0xffffffff


	//   ....[219]....
        /*11d0*/ 	.word	0xffffffff


	//   ....[220]....
        /*11d4*/ 	.word	0xffffffff


	//   ....[221]....
        /*11d8*/ 	.word	0xffffffff


	//   ....[222]....
        /*11dc*/ 	.word	0xffffffff


	//   ....[223]....
        /*11e0*/ 	.word	0xffffffff


	//   ....[224]....
        /*11e4*/ 	.word	0xffffffff


	//   ....[225]....
        /*11e8*/ 	.word	0xffffffff


	//   ....[226]....
        /*11ec*/ 	.word	0xffffffff


	//   ....[227]....
        /*11f0*/ 	.word	0xffffffff


	//   ....[228]....
        /*11f4*/ 	.word	0xffffffff


	//   ....[229]....
        /*11f8*/ 	.word	0xffffffff


	//   ....[230]....
        /*11fc*/ 	.word	0xffffffff


	//   ....[231]....
        /*1200*/ 	.word	0xffffffff


	//   ....[232]....
        /*1204*/ 	.word	0xffffffff


	//   ....[233]....
        /*1208*/ 	.word	0xffffffff


	//   ....[234]....
        /*120c*/ 	.word	0xffffffff


	//   ....[235]....
        /*1210*/ 	.word	0xffffffff


	//   ....[236]....
        /*1214*/ 	.word	0xffffffff


	//   ....[237]....
        /*1218*/ 	.word	0xffffffff


	//   ....[238]....
        /*121c*/ 	.word	0xffffffff


	//   ....[239]....
        /*1220*/ 	.word	0xffffffff


	//   ....[240]....
        /*1224*/ 	.word	0xffffffff


	//   ....[241]....
        /*1228*/ 	.word	0xffffffff


	//   ....[242]....
        /*122c*/ 	.word	0xffffffff


	//   ....[243]....
        /*1230*/ 	.word	0xffffffff


	//   ....[244]....
        /*1234*/ 	.word	0xffffffff


	//   ....[245]....
        /*1238*/ 	.word	0xffffffff


	//   ....[246]....
        /*123c*/ 	.word	0xffffffff


	//   ....[247]....
        /*1240*/ 	.word	0xffffffff


	//   ....[248]....
        /*1244*/ 	.word	0xffffffff


	//   ....[249]....
        /*1248*/ 	.word	0xffffffff


	//   ....[250]....
        /*124c*/ 	.word	0xffffffff


	//   ....[251]....
        /*1250*/ 	.word	0xffffffff


	//   ....[252]....
        /*1254*/ 	.word	0xffffffff


	//   ....[253]....
        /*1258*/ 	.word	0xffffffff


	//   ....[254]....
        /*125c*/ 	.word	0xffffffff


	//   ....[255]....
        /*1260*/ 	.word	0xffffffff


	//   ....[0]....
        /*1264*/ 	.word	0xffffffff


	//   ....[1]....
        /*1268*/ 	.word	0xffffffff


	//   ....[2]....
        /*126c*/ 	.word	0xffffffff


	//   ....[3]....
        /*1270*/ 	.word	0xffffffff


	//   ....[4]....
        /*1274*/ 	.word	0xffffffff


	//   ....[5]....
        /*1278*/ 	.word	0xffffffff


	//   ....[6]....
        /*127c*/ 	.word	0xffffffff


	//   ....[7]....
        /*1280*/ 	.word	0xffffffff


	//   ....[8]....
        /*1284*/ 	.word	0xffffffff


	//   ....[9]....
        /*1288*/ 	.word	0xffffffff


	//   ....[10]....
        /*128c*/ 	.word	0xffffffff


	//   ....[11]....
        /*1290*/ 	.word	0xffffffff


	//   ....[12]....
        /*1294*/ 	.word	0xffffffff


	//   ....[13]....
        /*1298*/ 	.word	0xffffffff


	//   ....[14]....
        /*129c*/ 	.word	0xffffffff


	//   ....[15]....
        /*12a0*/ 	.word	0xffffffff


	//   ....[16]....
        /*12a4*/ 	.word	0xffffffff


	//   ....[17]....
        /*12a8*/ 	.word	0xffffffff


	//   ....[18]....
        /*12ac*/ 	.word	0xffffffff


	//   ....[19]....
        /*12b0*/ 	.word	0xffffffff


	//   ....[20]....
        /*12b4*/ 	.word	0xffffffff


	//   ....[21]....
        /*12b8*/ 	.word	0xffffffff


	//   ....[22]....
        /*12bc*/ 	.word	0xffffffff


	//   ....[23]....
        /*12c0*/ 	.word	0xffffffff


	//   ....[24]....
        /*12c4*/ 	.word	0xffffffff


	//   ....[25]....
        /*12c8*/ 	.word	0xffffffff


	//   ....[26]....
        /*12cc*/ 	.word	0xffffffff


	//   ....[27]....
        /*12d0*/ 	.word	0xffffffff


	//   ....[28]....
        /*12d4*/ 	.word	0xffffffff


	//   ....[29]....
        /*12d8*/ 	.word	0xffffffff


	//   ....[30]....
        /*12dc*/ 	.word	0xffffffff


	//   ....[31]....
        /*12e0*/ 	.word	0xffffffff


	//   ....[32]....
        /*12e4*/ 	.word	0xffffffff


	//   ....[33]....
        /*12e8*/ 	.word	0xffffffff


	//   ....[34]....
        /*12ec*/ 	.word	0xffffffff


	//   ....[35]....
        /*12f0*/ 	.word	0xffffffff


	//   ....[36]....
        /*12f4*/ 	.word	0xffffffff


	//   ....[37]....
        /*12f8*/ 	.word	0xffffffff


	//   ....[38]....
        /*12fc*/ 	.word	0xffffffff


	//   ....[39]....
        /*1300*/ 	.word	0xffffffff


	//   ....[40]....
        /*1304*/ 	.word	0xffffffff


	//   ....[41]....
        /*1308*/ 	.word	0xffffffff


	//   ....[42]....
        /*130c*/ 	.word	0xffffffff


	//   ....[43]....
        /*1310*/ 	.word	0xffffffff


	//   ....[44]....
        /*1314*/ 	.word	0xffffffff


	//   ....[45]....
        /*1318*/ 	.word	0xffffffff


	//   ....[46]....
        /*131c*/ 	.word	0xffffffff


	//   ....[47]....
        /*1320*/ 	.word	0xffffffff


	//   ....[48]....
        /*1324*/ 	.word	0xffffffff


	//   ....[49]....
        /*1328*/ 	.word	0xffffffff


	//   ....[50]....
        /*132c*/ 	.word	0xffffffff


	//   ....[51]....
        /*1330*/ 	.word	0xffffffff


	//   ....[52]....
        /*1334*/ 	.word	0xffffffff


	//   ....[53]....
        /*1338*/ 	.word	0xffffffff


	//   ....[54]....
        /*133c*/ 	.word	0xffffffff


	//   ....[55]....
        /*1340*/ 	.word	0xffffffff


	//   ....[56]....
        /*1344*/ 	.word	0xffffffff


	//   ....[57]....
        /*1348*/ 	.word	0xffffffff


	//   ....[58]....
        /*134c*/ 	.word	0xffffffff


	//   ....[59]....
        /*1350*/ 	.word	0xffffffff


	//   ....[60]....
        /*1354*/ 	.word	0xffffffff


	//   ....[61]....
        /*1358*/ 	.word	0xffffffff


	//   ....[62]....
        /*135c*/ 	.word	0xffffffff


	//   ....[63]....
        /*1360*/ 	.word	0xffffffff


	//   ....[64]....
        /*1364*/ 	.word	0xffffffff


	//   ....[65]....
        /*1368*/ 	.word	0xffffffff


	//   ....[66]....
        /*136c*/ 	.word	0xffffffff


	//   ....[67]....
        /*1370*/ 	.word	0xffffffff


	//   ....[68]....
        /*1374*/ 	.word	0xffffffff


	//   ....[69]....
        /*1378*/ 	.word	0xffffffff


	//   ....[70]....
        /*137c*/ 	.word	0xffffffff


	//   ....[71]....
        /*1380*/ 	.word	0xffffffff


	//   ....[72]....
        /*1384*/ 	.word	0xffffffff


	//   ....[73]....
        /*1388*/ 	.word	0xffffffff


	//   ....[74]....
        /*138c*/ 	.word	0xffffffff


	//   ....[75]....
        /*1390*/ 	.word	0xffffffff


	//   ....[76]....
        /*1394*/ 	.word	0xffffffff


	//   ....[77]....
        /*1398*/ 	.word	0xffffffff


	//   ....[78]....
        /*139c*/ 	.word	0xffffffff


	//   ....[79]....
        /*13a0*/ 	.word	0xffffffff


	//   ....[80]....
        /*13a4*/ 	.word	0xffffffff


	//   ....[81]....
        /*13a8*/ 	.word	0xffffffff


	//   ....[82]....
        /*13ac*/ 	.word	0xffffffff


	//   ....[83]....
        /*13b0*/ 	.word	0xffffffff


	//   ....[84]....
        /*13b4*/ 	.word	0xffffffff


	//   ....[85]....
        /*13b8*/ 	.word	0xffffffff


	//   ....[86]....
        /*13bc*/ 	.word	0xffffffff


	//   ....[87]....
        /*13c0*/ 	.word	0xffffffff


	//   ....[88]....
        /*13c4*/ 	.word	0xffffffff


	//   ....[89]....
        /*13c8*/ 	.word	0xffffffff


	//   ....[90]....
        /*13cc*/ 	.word	0xffffffff


	//   ....[91]....
        /*13d0*/ 	.word	0xffffffff


	//   ....[92]....
        /*13d4*/ 	.word	0xffffffff


	//   ....[93]....
        /*13d8*/ 	.word	0xffffffff


	//   ....[94]....
        /*13dc*/ 	.word	0xffffffff


	//   ....[95]....
        /*13e0*/ 	.word	0xffffffff


	//   ....[96]....
        /*13e4*/ 	.word	0xffffffff


	//   ....[97]....
        /*13e8*/ 	.word	0xffffffff


	//   ....[98]....
        /*13ec*/ 	.word	0xffffffff


	//   ....[99]....
        /*13f0*/ 	.word	0xffffffff


	//   ....[100]....
        /*13f4*/ 	.word	0xffffffff


	//   ....[101]....
        /*13f8*/ 	.word	0xffffffff


	//   ....[102]....
        /*13fc*/ 	.word	0xffffffff


	//   ....[103]....
        /*1400*/ 	.word	0xffffffff


	//   ....[104]....
        /*1404*/ 	.word	0xffffffff


	//   ....[105]....
        /*1408*/ 	.word	0x0500000f


	//   ....[106]....
        /*140c*/ 	.word	0x0500000f


	//   ....[107]....
        /*1410*/ 	.word	0x0500000f


	//   ....[108]....
        /*1414*/ 	.word	0x0500000f


	//   ....[109]....
        /*1418*/ 	.word	0x0500000f


	//   ....[110]....
        /*141c*/ 	.word	0x0500000f


	//   ....[111]....
        /*1420*/ 	.word	0x0500000f


	//   ....[112]....
        /*1424*/ 	.word	0x0500000f


	//   ....[113]....
        /*1428*/ 	.word	0x0500000f


	//   ....[114]....
        /*142c*/ 	.word	0x0500000f


	//   ....[115]....
        /*1430*/ 	.word	0x0500000f


	//   ....[116]....
        /*1434*/ 	.word	0x0500000f


	//   ....[117]....
        /*1438*/ 	.word	0x0500000f


	//   ....[118]....
        /*143c*/ 	.word	0x0500000f


	//   ....[119]....
        /*1440*/ 	.word	0x0500000f


	//   ....[120]....
        /*1444*/ 	.word	0x0500000f


	//   ....[121]....
        /*1448*/ 	.word	0x0500000f


	//   ....[122]....
        /*144c*/ 	.word	0x0500000f


	//   ....[123]....
        /*1450*/ 	.word	0x0500000f


	//   ....[124]....
        /*1454*/ 	.word	0x0500000f


	//   ....[125]....
        /*1458*/ 	.word	0x0500000f


	//   ....[126]....
        /*145c*/ 	.word	0x0500000f


	//   ....[127]....
        /*1460*/ 	.word	0x0500000f


	//   ....[128]....
        /*1464*/ 	.word	0x0500000f


	//   ....[129]....
        /*1468*/ 	.word	0x0500000f


	//   ....[130]....
        /*146c*/ 	.word	0x0500000f


	//   ....[131]....
        /*1470*/ 	.word	0x0500000f


	//   ....[132]....
        /*1474*/ 	.word	0x0500000f


	//   ....[133]....
        /*1478*/ 	.word	0x0500000f


	//   ....[134]....
        /*147c*/ 	.word	0x0500000f


	//   ....[135]....
        /*1480*/ 	.word	0x0500000f


	//   ....[136]....
        /*1484*/ 	.word	0x0500000f


	//   ....[137]....
        /*1488*/ 	.word	0x0500000f


	//   ....[138]....
        /*148c*/ 	.word	0x0500000f


	//   ....[139]....
        /*1490*/ 	.word	0x0500000f


	//   ....[140]....
        /*1494*/ 	.word	0x0500000f


	//   ....[141]....
        /*1498*/ 	.word	0x0500000f


	//   ....[142]....
        /*149c*/ 	.word	0x0500000f


	//   ....[143]....
        /*14a0*/ 	.word	0x0500000f


	//   ....[144]....
        /*14a4*/ 	.word	0x0500000f


	//   ....[145]....
        /*14a8*/ 	.word	0x0500000f


	//   ....[146]....
        /*14ac*/ 	.word	0x0500000f


	//   ....[147]....
        /*14b0*/ 	.word	0x0500000f


	//   ....[148]....
        /*14b4*/ 	.word	0x0500000f


	//   ....[149]....
        /*14b8*/ 	.word	0x0500000f


	//   ....[150]....
        /*14bc*/ 	.word	0x0500000f


	//   ....[151]....
        /*14c0*/ 	.word	0x0500000f


	//   ....[152]....
        /*14c4*/ 	.word	0x0500000f


	//   ....[153]....
        /*14c8*/ 	.word	0x0500000f


	//   ....[154]....
        /*14cc*/ 	.word	0x0500000f


	//   ....[155]....
        /*14d0*/ 	.word	0x0500000f


	//   ....[156]....
        /*14d4*/ 	.word	0x0500000f


	//   ....[157]....
        /*14d8*/ 	.word	0x0500000f


	//   ....[158]....
        /*14dc*/ 	.word	0x0500000f


	//   ....[159]....
        /*14e0*/ 	.word	0x0500000f


	//   ....[160]....
        /*14e4*/ 	.word	0x0500000f


	//   ....[161]....
        /*14e8*/ 	.word	0x0500000f


	//   ....[162]....
        /*14ec*/ 	.word	0x0500000f


	//   ....[163]....
        /*14f0*/ 	.word	0x0500000f


	//   ....[164]....
        /*14f4*/ 	.word	0x0500000f


	//   ....[165]....
        /*14f8*/ 	.word	0x0500000f


	//   ....[166]....
        /*14fc*/ 	.word	0x0500000f


	//   ....[167]....
        /*1500*/ 	.word	0x0500000f


	//   ....[168]....
        /*1504*/ 	.word	0x0500000f


	//   ....[169]....
        /*1508*/ 	.word	0x0500000f


	//   ....[170]....
        /*150c*/ 	.word	0x0500000f


	//   ....[171]....
        /*1510*/ 	.word	0x0500000f


	//   ....[172]....
        /*1514*/ 	.word	0x0500000f


	//   ....[173]....
        /*1518*/ 	.word	0x0500000f


	//   ....[174]....
        /*151c*/ 	.word	0x0500000f


	//   ....[175]....
        /*1520*/ 	.word	0x0500000f


	//   ....[176]....
        /*1524*/ 	.word	0x0500000f


	//   ....[177]....
        /*1528*/ 	.word	0x0500000f


	//   ....[178]....
        /*152c*/ 	.word	0x0500000f


	//   ....[179]....
        /*1530*/ 	.word	0x0500000f


	//   ....[180]....
        /*1534*/ 	.word	0x0500000f


	//   ....[181]....
        /*1538*/ 	.word	0x0500000f


	//   ....[182]....
        /*153c*/ 	.word	0x0500000f


	//   ....[183]....
        /*1540*/ 	.word	0x0500000f


	//   ....[184]....
        /*1544*/ 	.word	0x0500000f


	//   ....[185]....
        /*1548*/ 	.word	0x0500000f


	//   ....[186]....
        /*154c*/ 	.word	0x0500000f


	//   ....[187]....
        /*1550*/ 	.word	0x0500000f


	//   ....[188]....
        /*1554*/ 	.word	0x0500000f


	//   ....[189]....
        /*1558*/ 	.word	0x0500000f


	//   ....[190]....
        /*155c*/ 	.word	0x0500000f


	//   ....[191]....
        /*1560*/ 	.word	0x0500000f


	//   ....[192]....
        /*1564*/ 	.word	0x0500000f


	//   ....[193]....
        /*1568*/ 	.word	0x0500000f


	//   ....[194]....
        /*156c*/ 	.word	0x0500000f


	//   ....[195]....
        /*1570*/ 	.word	0x0500000f


	//   ....[196]....
        /*1574*/ 	.word	0x0500000f


	//   ....[197]....
        /*1578*/ 	.word	0x0500000f


	//   ....[198]....
        /*157c*/ 	.word	0x0500000f


	//   ....[199]....
        /*1580*/ 	.word	0x0500000f


	//   ....[200]....
        /*1584*/ 	.word	0x0500000f


	//   ....[201]....
        /*1588*/ 	.word	0x0500000f


	//   ....[202]....
        /*158c*/ 	.word	0x0500000f


	//   ....[203]....
        /*1590*/ 	.word	0x0500000f


	//   ....[204]....
        /*1594*/ 	.word	0x0500000f


	//   ....[205]....
        /*1598*/ 	.word	0x0500000f


	//   ....[206]....
        /*159c*/ 	.word	0x0500000f


	//   ....[207]....
        /*15a0*/ 	.word	0x0500000f


	//   ....[208]....
        /*15a4*/ 	.word	0x0500000f


	//   ....[209]....
        /*15a8*/ 	.word	0x0500000f


	//   ....[210]....
        /*15ac*/ 	.word	0x0500000f


	//   ....[211]....
        /*15b0*/ 	.word	0x0500000f


	//   ....[212]....
        /*15b4*/ 	.word	0x0500000f


	//   ....[213]....
        /*15b8*/ 	.word	0x0500000f


	//   ....[214]....
        /*15bc*/ 	.word	0x0500000f


	//   ....[215]....
        /*15c0*/ 	.word	0x0500000f


	//   ....[216]....
        /*15c4*/ 	.word	0x0500000f


	//   ....[217]....
        /*15c8*/ 	.word	0x0500000f


	//   ....[218]....
        /*15cc*/ 	.word	0x0500000f


	//   ....[219]....
        /*15d0*/ 	.word	0x0500000f


	//   ....[220]....
        /*15d4*/ 	.word	0x0500000f


	//   ....[221]....
        /*15d8*/ 	.word	0x0500000f


	//   ....[222]....
        /*15dc*/ 	.word	0x0500000f


	//   ....[223]....
        /*15e0*/ 	.word	0x0500000f


	//   ....[224]....
        /*15e4*/ 	.word	0x0500000f


	//   ....[225]....
        /*15e8*/ 	.word	0x0500000f


	//   ....[226]....
        /*15ec*/ 	.word	0x0500000f


	//   ....[227]....
        /*15f0*/ 	.word	0x0500000f


	//   ....[228]....
        /*15f4*/ 	.word	0x0500000f


	//   ....[229]....
        /*15f8*/ 	.word	0x0500000f


	//   ....[230]....
        /*15fc*/ 	.word	0x0500000f


	//   ....[231]....
        /*1600*/ 	.word	0x0500000f


	//   ....[232]....
        /*1604*/ 	.word	0x0500000f


	//   ....[233]....
        /*1608*/ 	.word	0x0500000f


	//   ....[234]....
        /*160c*/ 	.word	0x0500000f


	//   ....[235]....
        /*1610*/ 	.word	0x0500000f


	//   ....[236]....
        /*1614*/ 	.word	0x0500000f


	//   ....[237]....
        /*1618*/ 	.word	0x0500000f


	//   ....[238]....
        /*161c*/ 	.word	0x0500000f


	//   ....[239]....
        /*1620*/ 	.word	0x0500000f


	//   ....[240]....
        /*1624*/ 	.word	0x0500000f


	//   ....[241]....
        /*1628*/ 	.word	0x0500000f


	//   ....[242]....
        /*162c*/ 	.word	0x0500000f


	//   ....[243]....
        /*1630*/ 	.word	0x0500000f


	//   ....[244]....
        /*1634*/ 	.word	0x0500000f


	//   ....[245]....
        /*1638*/ 	.word	0x0500000f


	//   ....[246]....
        /*163c*/ 	.word	0x0500000f


	//   ....[247]....
        /*1640*/ 	.word	0x0500000f


	//   ....[248]....
        /*1644*/ 	.word	0x0500000f


	//   ....[249]....
        /*1648*/ 	.word	0x0500000f


	//   ....[250]....
        /*164c*/ 	.word	0x0500000f


	//   ....[251]....
        /*1650*/ 	.word	0x0500000f


	//   ....[252]....
        /*1654*/ 	.word	0x0500000f


	//   ....[253]....
        /*1658*/ 	.word	0x0500000f


	//   ....[254]....
        /*165c*/ 	.word	0x0500000f


	//   ....[255]....
        /*1660*/ 	.word	0x0500000f


	//   ....[0]....
        /*1664*/ 	.word	0x0500000f


	//   ....[1]....
        /*1668*/ 	.word	0x0500000f


	//   ....[2]....
        /*166c*/ 	.word	0x0500000f


	//   ....[3]....
        /*1670*/ 	.word	0x0500000f


	//   ....[4]....
        /*1674*/ 	.word	0x0500000f


	//   ....[5]....
        /*1678*/ 	.word	0x0500000f


	//   ....[6]....
        /*167c*/ 	.word	0x0500000f


	//   ....[7]....
        /*1680*/ 	.word	0x0500000f


	//   ....[8]....
        /*1684*/ 	.word	0x0500000f


	//   ....[9]....
        /*1688*/ 	.word	0x0500000f


	//   ....[10]....
        /*168c*/ 	.word	0x0500000f


	//   ....[11]....
        /*1690*/ 	.word	0x0500000f


	//   ....[12]....
        /*1694*/ 	.word	0x0500000f


	//   ....[13]....
        /*1698*/ 	.word	0x0500000f


	//   ....[14]....
        /*169c*/ 	.word	0x0500000f


	//   ....[15]....
        /*16a0*/ 	.word	0x0500000f


	//   ....[16]....
        /*16a4*/ 	.word	0x0500000f


	//   ....[17]....
        /*16a8*/ 	.word	0x0500000f


	//   ....[18]....
        /*16ac*/ 	.word	0x0500000f


	//   ....[19]....
        /*16b0*/ 	.word	0x0500000f


	//   ....[20]....
        /*16b4*/ 	.word	0x0500000f


	//   ....[21]....
        /*16b8*/ 	.word	0x0500000f


	//   ....[22]....
        /*16bc*/ 	.word	0x0500000f


	//   ....[23]....
        /*16c0*/ 	.word	0x0500000f


	//   ....[24]....
        /*16c4*/ 	.word	0x0500000f


	//   ....[25]....
        /*16c8*/ 	.word	0x0500000f


	//   ....[26]....
        /*16cc*/ 	.word	0x0500000f


	//   ....[27]....
        /*16d0*/ 	.word	0x0500000f


	//   ....[28]....
        /*16d4*/ 	.word	0x0500000f


	//   ....[29]....
        /*16d8*/ 	.word	0x0500000f


	//   ....[30]....
        /*16dc*/ 	.word	0x0500000f


	//   ....[31]....
        /*16e0*/ 	.word	0x0500000f


	//   ....[32]....
        /*16e4*/ 	.word	0x0500000f


	//   ....[33]....
        /*16e8*/ 	.word	0x0500000f


	//   ....[34]....
        /*16ec*/ 	.word	0x0500000f


	//   ....[35]....
        /*16f0*/ 	.word	0x0500000f


	//   ....[36]....
        /*16f4*/ 	.word	0x0500000f


	//   ....[37]....
        /*16f8*/ 	.word	0x0500000f


	//   ....[38]....
        /*16fc*/ 	.word	0x0500000f


	//   ....[39]....
        /*1700*/ 	.word	0x0500000f


	//   ....[40]....
        /*1704*/ 	.word	0x0500000f


	//   ....[41]....
        /*1708*/ 	.word	0x0500000f


	//   ....[42]....
        /*170c*/ 	.word	0x0500000f


	//   ....[43]....
        /*1710*/ 	.word	0x0500000f


	//   ....[44]....
        /*1714*/ 	.word	0x0500000f


	//   ....[45]....
        /*1718*/ 	.word	0x0500000f


	//   ....[46]....
        /*171c*/ 	.word	0x0500000f


	//   ....[47]....
        /*1720*/ 	.word	0x0500000f


	//   ....[48]....
        /*1724*/ 	.word	0x0500000f


	//   ....[49]....
        /*1728*/ 	.word	0x0500000f


	//   ....[50]....
        /*172c*/ 	.word	0x0500000f


	//   ....[51]....
        /*1730*/ 	.word	0x0500000f


	//   ....[52]....
        /*1734*/ 	.word	0x0500000f


	//   ....[53]....
        /*1738*/ 	.word	0x0500000f


	//   ....[54]....
        /*173c*/ 	.word	0x0500000f


	//   ....[55]....
        /*1740*/ 	.word	0x0500000f


	//   ....[56]....
        /*1744*/ 	.word	0x0500000f


	//   ....[57]....
        /*1748*/ 	.word	0x0500000f


	//   ....[58]....
        /*174c*/ 	.word	0x0500000f


	//   ....[59]....
        /*1750*/ 	.word	0x0500000f


	//   ....[60]....
        /*1754*/ 	.word	0x0500000f


	//   ....[61]....
        /*1758*/ 	.word	0x0500000f


	//   ....[62]....
        /*175c*/ 	.word	0x0500000f


	//   ....[63]....
        /*1760*/ 	.word	0x0500000f


	//   ....[64]....
        /*1764*/ 	.word	0x0500000f


	//   ....[65]....
        /*1768*/ 	.word	0x0500000f


	//   ....[66]....
        /*176c*/ 	.word	0x0500000f


	//   ....[67]....
        /*1770*/ 	.word	0x0500000f


	//   ....[68]....
        /*1774*/ 	.word	0x0500000f


	//   ....[69]....
        /*1778*/ 	.word	0x0500000f


	//   ....[70]....
        /*177c*/ 	.word	0x0500000f


	//   ....[71]....
        /*1780*/ 	.word	0x0500000f


	//   ....[72]....
        /*1784*/ 	.word	0x0500000f


	//   ....[73]....
        /*1788*/ 	.word	0x0500000f


	//   ....[74]....
        /*178c*/ 	.word	0x0500000f


	//   ....[75]....
        /*1790*/ 	.word	0x0500000f


	//   ....[76]....
        /*1794*/ 	.word	0x0500000f


	//   ....[77]....
        /*1798*/ 	.word	0x0500000f


	//   ....[78]....
        /*179c*/ 	.word	0x0500000f


	//   ....[79]....
        /*17a0*/ 	.word	0x0500000f


	//   ....[80]....
        /*17a4*/ 	.word	0x0500000f


	//   ....[81]....
        /*17a8*/ 	.word	0x0500000f


	//   ....[82]....
        /*17ac*/ 	.word	0x0500000f


	//   ....[83]....
        /*17b0*/ 	.word	0x0500000f


	//   ....[84]....
        /*17b4*/ 	.word	0x0500000f


	//   ....[85]....
        /*17b8*/ 	.word	0x0500000f


	//   ....[86]....
        /*17bc*/ 	.word	0x0500000f


	//   ....[87]....
        /*17c0*/ 	.word	0x0500000f


	//   ....[88]....
        /*17c4*/ 	.word	0x0500000f


	//   ....[89]....
        /*17c8*/ 	.word	0x0500000f


	//   ....[90]....
        /*17cc*/ 	.word	0x0500000f


	//   ....[91]....
        /*17d0*/ 	.word	0x0500000f


	//   ....[92]....
        /*17d4*/ 	.word	0x0500000f


	//   ....[93]....
        /*17d8*/ 	.word	0x0500000f


	//   ....[94]....
        /*17dc*/ 	.word	0x0500000f


	//   ....[95]....
        /*17e0*/ 	.word	0x0500000f


	//   ....[96]....
        /*17e4*/ 	.word	0x0500000f


	//   ....[97]....
        /*17e8*/ 	.word	0x0500000f


	//   ....[98]....
        /*17ec*/ 	.word	0x0500000f


	//   ....[99]....
        /*17f0*/ 	.word	0x0500000f


	//   ....[100]....
        /*17f4*/ 	.word	0x0500000f


	//   ....[101]....
        /*17f8*/ 	.word	0x0500000f


	//   ....[102]....
        /*17fc*/ 	.word	0x0500000f


	//   ....[103]....
        /*1800*/ 	.word	0x0500000f


	//   ....[104]....
        /*1804*/ 	.word	0x0500000f


	//   ....[105]....
        /*1808*/ 	.word	0x0500000f


	//   ....[106]....
        /*180c*/ 	.word	0x0500000f


	//   ....[107]....
        /*1810*/ 	.word	0x0500000f


	//   ....[108]....
        /*1814*/ 	.word	0x0500000f


	//   ....[109]....
        /*1818*/ 	.word	0x0500000f


	//   ....[110]....
        /*181c*/ 	.word	0x0500000f


	//   ....[111]....
        /*1820*/ 	.word	0x0500000f


	//   ....[112]....
        /*1824*/ 	.word	0x0500000f


	//   ....[113]....
        /*1828*/ 	.word	0x0500000f


	//   ....[114]....
        /*182c*/ 	.word	0x0500000f


	//   ....[115]....
        /*1830*/ 	.word	0x0500000f


	//   ....[116]....
        /*1834*/ 	.word	0x0500000f


	//   ....[117]....
        /*1838*/ 	.word	0x0500000f


	//   ....[118]....
        /*183c*/ 	.word	0x0500000f


	//   ....[119]....
        /*1840*/ 	.word	0x0500000f


	//   ....[120]....
        /*1844*/ 	.word	0x0500000f


	//   ....[121]....
        /*1848*/ 	.word	0x0500000f


	//   ....[122]....
        /*184c*/ 	.word	0x0500000f


	//   ....[123]....
        /*1850*/ 	.word	0x0500000f


	//   ....[124]....
        /*1854*/ 	.word	0x0500000f


	//   ....[125]....
        /*1858*/ 	.word	0x0500000f


	//   ....[126]....
        /*185c*/ 	.word	0x0500000f


	//   ....[127]....
        /*1860*/ 	.word	0x0500000f


	//   ....[128]....
        /*1864*/ 	.word	0x0500000f


	//   ....[129]....
        /*1868*/ 	.word	0x0500000f


	//   ....[130]....
        /*186c*/ 	.word	0x0500000f


	//   ....[131]....
        /*1870*/ 	.word	0x0500000f


	//   ....[132]....
        /*1874*/ 	.word	0x0500000f


	//   ....[133]....
        /*1878*/ 	.word	0x0500000f


	//   ....[134]....
        /*187c*/ 	.word	0x0500000f


	//   ....[135]....
        /*1880*/ 	.word	0x0500000f


	//   ....[136]....
        /*1884*/ 	.word	0x0500000f


	//   ....[137]....
        /*1888*/ 	.word	0x0500000f


	//   ....[138]....
        /*188c*/ 	.word	0x0500000f


	//   ....[139]....
        /*1890*/ 	.word	0x0500000f


	//   ....[140]....
        /*1894*/ 	.word	0x0500000f


	//   ....[141]....
        /*1898*/ 	.word	0x0500000f


	//   ....[142]....
        /*189c*/ 	.word	0x0500000f


	//   ....[143]....
        /*18a0*/ 	.word	0x0500000f


	//   ....[144]....
        /*18a4*/ 	.word	0x0500000f


	//   ....[145]....
        /*18a8*/ 	.word	0x0500000f


	//   ....[146]....
        /*18ac*/ 	.word	0x0500000f


	//   ....[147]....
        /*18b0*/ 	.word	0x0500000f


	//   ....[148]....
        /*18b4*/ 	.word	0x0500000f


	//   ....[149]....
        /*18b8*/ 	.word	0x0500000f


	//   ....[150]....
        /*18bc*/ 	.word	0x0500000f


	//   ....[151]....
        /*18c0*/ 	.word	0x0500000f


	//   ....[152]....
        /*18c4*/ 	.word	0x0500000f


	//   ....[153]....
        /*18c8*/ 	.word	0x0500000f


	//   ....[154]....
        /*18cc*/ 	.word	0x0500000f


	//----- nvinfo : EIATTR_COOP_GROUP_INSTR_OFFSETS
	.align		4
.L_572:
        /*18d0*/ 	.byte	0x04, 0x28
        /*18d2*/ 	.short	(.L_574 - .L_573)


	//   ....[0]....
.L_573:
        /*18d4*/ 	.word	0x00000070


	//   ....[1]....
        /*18d8*/ 	.word	0x00000140


	//   ....[2]....
        /*18dc*/ 	.word	0x00000190


	//   ....[3]....
        /*18e0*/ 	.word	0x000003c0


	//   ....[4]....
        /*18e4*/ 	.word	0x00000520


	//   ....[5]....
        /*18e8*/ 	.word	0x00000640


	//   ....[6]....
        /*18ec*/ 	.word	0x000007a0


	//   ....[7]....
        /*18f0*/ 	.word	0x00003d40


	//   ....[8]....
        /*18f4*/ 	.word	0x00003d50


	//   ....[9]....
        /*18f8*/ 	.word	0x00004cd0


	//   ....[10]....
        /*18fc*/ 	.word	0x00004ce0


	//   ....[11]....
        /*1900*/ 	.word	0x00005c40


	//   ....[12]....
        /*1904*/ 	.word	0x00005c50


	//   ....[13]....
        /*1908*/ 	.word	0x00006ba0


	//   ....[14]....
        /*190c*/ 	.word	0x00006bb0


	//   ....[15]....
        /*1910*/ 	.word	0x00008170


	//   ....[16]....
        /*1914*/ 	.word	0x00008180


	//   ....[17]....
        /*1918*/ 	.word	0x000091e0


	//   ....[18]....
        /*191c*/ 	.word	0x000091f0


	//   ....[19]....
        /*1920*/ 	.word	0x0000a230


	//   ....[20]....
        /*1924*/ 	.word	0x0000a240


	//   ....[21]....
        /*1928*/ 	.word	0x0000b290


	//   ....[22]....
        /*192c*/ 	.word	0x0000b2a0


	//   ....[23]....
        /*1930*/ 	.word	0x0000c510


	//   ....[24]....
        /*1934*/ 	.word	0x0000c520


	//   ....[25]....
        /*1938*/ 	.word	0x0000c630


	//   ....[26]....
        /*193c*/ 	.word	0x0000c640


	//   ....[27]....
        /*1940*/ 	.word	0x0000c760


	//   ....[28]....
        /*1944*/ 	.word	0x0000c770


	//   ....[29]....
        /*1948*/ 	.word	0x0000c890


	//   ....[30]....
        /*194c*/ 	.word	0x0000c8a0


	//   ....[31]....
        /*1950*/ 	.word	0x0000cc10


	//   ....[32]....
        /*1954*/ 	.word	0x0000cc30


	//   ....[33]....
        /*1958*/ 	.word	0x0000cd10


	//   ....[34]....
        /*195c*/ 	.word	0x0000cd30


	//   ....[35]....
        /*1960*/ 	.word	0x0000ce10


	//   ....[36]....
        /*1964*/ 	.word	0x0000ce30


	//   ....[37]....
        /*1968*/ 	.word	0x0000cf10


	//   ....[38]....
        /*196c*/ 	.word	0x0000cf30


	//   ....[39]....
        /*1970*/ 	.word	0x0000d9e0


	//   ....[40]....
        /*1974*/ 	.word	0x0000e320


	//   ....[41]....
        /*1978*/ 	.word	0x0000e330


	//   ....[42]....
        /*197c*/ 	.word	0x0000e340


	//   ....[43]....
        /*1980*/ 	.word	0x0000e350


	//   ....[44]....
        /*1984*/ 	.word	0x0000e570


	//   ....[45]....
        /*1988*/ 	.word	0x0000e580


	//   ....[46]....
        /*198c*/ 	.word	0x0000e590


	//   ....[47]....
        /*1990*/ 	.word	0x0000e5a0


	//   ....[48]....
        /*1994*/ 	.word	0x0000e790


	//   ....[49]....
        /*1998*/ 	.word	0x0000e7a0


	//   ....[50]....
        /*199c*/ 	.word	0x0000e7b0


	//   ....[51]....
        /*19a0*/ 	.word	0x0000e7c0


	//   ....[52]....
        /*19a4*/ 	.word	0x0000e9d0


	//   ....[53]....
        /*19a8*/ 	.word	0x0000e9e0


	//   ....[54]....
        /*19ac*/ 	.word	0x0000e9f0


	//   ....[55]....
        /*19b0*/ 	.word	0x0000ea00


	//   ....[56]....
        /*19b4*/ 	.word	0x00012d40


	//   ....[57]....
        /*19b8*/ 	.word	0x00012d50


	//   ....[58]....
        /*19bc*/ 	.word	0x00012d60


	//   ....[59]....
        /*19c0*/ 	.word	0x00012d70


	//   ....[60]....
        /*19c4*/ 	.word	0x00012e40


	//   ....[61]....
        /*19c8*/ 	.word	0x00012e60


	//   ....[62]....
        /*19cc*/ 	.word	0x00012e70


	//   ....[63]....
        /*19d0*/ 	.word	0x00012e80


	//   ....[64]....
        /*19d4*/ 	.word	0x00013060


	//   ....[65]....
        /*19d8*/ 	.word	0x00013080


	//   ....[66]....
        /*19dc*/ 	.word	0x000130a0


	//   ....[67]....
        /*19e0*/ 	.word	0x000130b0


	//   ....[68]....
        /*19e4*/ 	.word	0x00013130


	//   ....[69]....
        /*19e8*/ 	.word	0x00013140


	//   ....[70]....
        /*19ec*/ 	.word	0x00013150


	//   ....[71]....
        /*19f0*/ 	.word	0x00013160


	//   ....[72]....
        /*19f4*/ 	.word	0x000182e0


	//   ....[73]....
        /*19f8*/ 	.word	0x00018b60


	//   ....[74]....
        /*19fc*/ 	.word	0x00018b70


	//   ....[75]....
        /*1a00*/ 	.word	0x00018b90


	//   ....[76]....
        /*1a04*/ 	.word	0x000194d0


	//   ....[77]....
        /*1a08*/ 	.word	0x00019510


	//   ....[78]....
        /*1a0c*/ 	.word	0x0001b620


	//   ....[79]....
        /*1a10*/ 	.word	0x0001b670


	//   ....[80]....
        /*1a14*/ 	.word	0x0001c480


	//   ....[81]....
        /*1a18*/ 	.word	0x0001c4a0


	//   ....[82]....
        /*1a1c*/ 	.word	0x0001ca90


	//   ....[83]....
        /*1a20*/ 	.word	0x0001cad0


	//   ....[84]....
        /*1a24*/ 	.word	0x0001f010


	//   ....[85]....
        /*1a28*/ 	.word	0x0001f070


	//   ....[86]....
        /*1a2c*/ 	.word	0x0001fce0


	//   ....[87]....
        /*1a30*/ 	.word	0x0001fd60


	//   ....[88]....
        /*1a34*/ 	.word	0x000210a0


	//   ....[89]....
        /*1a38*/ 	.word	0x00021110


	//   ....[90]....
        /*1a3c*/ 	.word	0x000211e0


	//   ....[91]....
        /*1a40*/ 	.word	0x00021200


	//   ....[92]....
        /*1a44*/ 	.word	0x000224a0


	//   ....[93]....
        /*1a48*/ 	.word	0x000224e0


	//   ....[94]....
        /*1a4c*/ 	.word	0x00022510


	//   ....[95]....
        /*1a50*/ 	.word	0x00022540


	//   ....[96]....
        /*1a54*/ 	.word	0x00022570


	//   ....[97]....
        /*1a58*/ 	.word	0x000225a0


	//   ....[98]....
        /*1a5c*/ 	.word	0x000225d0


	//   ....[99]....
        /*1a60*/ 	.word	0x00022600


	//   ....[100]....
        /*1a64*/ 	.word	0x00022630


	//   ....[101]....
        /*1a68*/ 	.word	0x00022660


	//   ....[102]....
        /*1a6c*/ 	.word	0x00022690


	//   ....[103]....
        /*1a70*/ 	.word	0x000226c0


	//   ....[104]....
        /*1a74*/ 	.word	0x000226f0


	//   ....[105]....
        /*1a78*/ 	.word	0x00022720


	//   ....[106]....
        /*1a7c*/ 	.word	0x00022750


	//   ....[107]....
        /*1a80*/ 	.word	0x00022780


	//   ....[108]....
        /*1a84*/ 	.word	0x000227b0


	//   ....[109]....
        /*1a88*/ 	.word	0x000227e0


	//   ....[110]....
        /*1a8c*/ 	.word	0x00022810


	//   ....[111]....
        /*1a90*/ 	.word	0x00022840


	//   ....[112]....
        /*1a94*/ 	.word	0x00022870


	//   ....[113]....
        /*1a98*/ 	.word	0x000228a0


	//   ....[114]....
        /*1a9c*/ 	.word	0x000228d0


	//   ....[115]....
        /*1aa0*/ 	.word	0x00022900


	//   ....[116]....
        /*1aa4*/ 	.word	0x00022930


	//   ....[117]....
        /*1aa8*/ 	.word	0x00022960


	//   ....[118]....
        /*1aac*/ 	.word	0x00022990


	//   ....[119]....
        /*1ab0*/ 	.word	0x000229c0


	//   ....[120]....
        /*1ab4*/ 	.word	0x000229f0


	//   ....[121]....
        /*1ab8*/ 	.word	0x00022a20


	//   ....[122]....
        /*1abc*/ 	.word	0x00022a50


	//   ....[123]....
        /*1ac0*/ 	.word	0x00022a80


	//   ....[124]....
        /*1ac4*/ 	.word	0x00022ab0


	//   ....[125]....
        /*1ac8*/ 	.word	0x00022ae0


	//   ....[126]....
        /*1acc*/ 	.word	0x00022b10


	//   ....[127]....
        /*1ad0*/ 	.word	0x00022b40


	//   ....[128]....
        /*1ad4*/ 	.word	0x00022b70


	//   ....[129]....
        /*1ad8*/ 	.word	0x00022ba0


	//   ....[130]....
        /*1adc*/ 	.word	0x00022bd0


	//   ....[131]....
        /*1ae0*/ 	.word	0x00022c00


	//   ....[132]....
        /*1ae4*/ 	.word	0x00022c30


	//   ....[133]....
        /*1ae8*/ 	.word	0x00022c60


	//   ....[134]....
        /*1aec*/ 	.word	0x00022c90


	//   ....[135]....
        /*1af0*/ 	.word	0x00022cc0


	//   ....[136]....
        /*1af4*/ 	.word	0x00022cf0


	//   ....[137]....
        /*1af8*/ 	.word	0x00022d20


	//   ....[138]....
        /*1afc*/ 	.word	0x00022d50


	//   ....[139]....
        /*1b00*/ 	.word	0x00022d80


	//   ....[140]....
        /*1b04*/ 	.word	0x00022db0


	//   ....[141]....
        /*1b08*/ 	.word	0x00022de0


	//   ....[142]....
        /*1b0c*/ 	.word	0x00022e10


	//   ....[143]....
        /*1b10*/ 	.word	0x00022e40


	//   ....[144]....
        /*1b14*/ 	.word	0x00022e70


	//   ....[145]....
        /*1b18*/ 	.word	0x00022ea0


	//   ....[146]....
        /*1b1c*/ 	.word	0x00022ed0


	//   ....[147]....
        /*1b20*/ 	.word	0x00022f00


	//   ....[148]....
        /*1b24*/ 	.word	0x00022f30


	//   ....[149]....
        /*1b28*/ 	.word	0x00022f60


	//   ....[150]....
        /*1b2c*/ 	.word	0x00022f90


	//   ....[151]....
        /*1b30*/ 	.word	0x00022fc0


	//   ....[152]....
        /*1b34*/ 	.word	0x00022ff0


	//   ....[153]....
        /*1b38*/ 	.word	0x00023020


	//   ....[154]....
        /*1b3c*/ 	.word	0x00023050


	//   ....[155]....
        /*1b40*/ 	.word	0x00023080


	//   ....[156]....
        /*1b44*/ 	.word	0x000230b0


	//   ....[157]....
        /*1b48*/ 	.word	0x000230e0


	//   ....[158]....
        /*1b4c*/ 	.word	0x00023110


	//   ....[159]....
        /*1b50*/ 	.word	0x00023140


	//   ....[160]....
        /*1b54*/ 	.word	0x00023170


	//   ....[161]....
        /*1b58*/ 	.word	0x000231a0


	//   ....[162]....
        /*1b5c*/ 	.word	0x000231d0


	//   ....[163]....
        /*1b60*/ 	.word	0x00023200


	//   ....[164]....
        /*1b64*/ 	.word	0x00023230


	//   ....[165]....
        /*1b68*/ 	.word	0x00023260


	//   ....[166]....
        /*1b6c*/ 	.word	0x00023290


	//   ....[167]....
        /*1b70*/ 	.word	0x000232c0


	//   ....[168]....
        /*1b74*/ 	.word	0x000232f0


	//   ....[169]....
        /*1b78*/ 	.word	0x00023320


	//   ....[170]....
        /*1b7c*/ 	.word	0x00023350


	//   ....[171]....
        /*1b80*/ 	.word	0x00023380


	//   ....[172]....
        /*1b84*/ 	.word	0x000233b0


	//   ....[173]....
        /*1b88*/ 	.word	0x000233e0


	//   ....[174]....
        /*1b8c*/ 	.word	0x00023410


	//   ....[175]....
        /*1b90*/ 	.word	0x00023440


	//   ....[176]....
        /*1b94*/ 	.word	0x00023470


	//   ....[177]....
        /*1b98*/ 	.word	0x000234a0


	//   ....[178]....
        /*1b9c*/ 	.word	0x000234d0


	//   ....[179]....
        /*1ba0*/ 	.word	0x00023500


	//   ....[180]....
        /*1ba4*/ 	.word	0x00023530


	//   ....[181]....
        /*1ba8*/ 	.word	0x00023560


	//   ....[182]....
        /*1bac*/ 	.word	0x00023590


	//   ....[183]....
        /*1bb0*/ 	.word	0x000235c0


	//   ....[184]....
        /*1bb4*/ 	.word	0x000235f0


	//   ....[185]....
        /*1bb8*/ 	.word	0x00023620


	//   ....[186]....
        /*1bbc*/ 	.word	0x00023650


	//   ....[187]....
        /*1bc0*/ 	.word	0x00023680


	//   ....[188]....
        /*1bc4*/ 	.word	0x000236b0


	//   ....[189]....
        /*1bc8*/ 	.word	0x000236e0


	//   ....[190]....
        /*1bcc*/ 	.word	0x00023710


	//   ....[191]....
        /*1bd0*/ 	.word	0x00023740


	//   ....[192]....
        /*1bd4*/ 	.word	0x00023770


	//   ....[193]....
        /*1bd8*/ 	.word	0x000237a0


	//   ....[194]....
        /*1bdc*/ 	.word	0x000237d0


	//   ....[195]....
        /*1be0*/ 	.word	0x00023800


	//   ....[196]....
        /*1be4*/ 	.word	0x00023830


	//   ....[197]....
        /*1be8*/ 	.word	0x00023860


	//   ....[198]....
        /*1bec*/ 	.word	0x00023890


	//   ....[199]....
        /*1bf0*/ 	.word	0x000238c0


	//   ....[200]....
        /*1bf4*/ 	.word	0x000238f0


	//   ....[201]....
        /*1bf8*/ 	.word	0x00023920


	//   ....[202]....
        /*1bfc*/ 	.word	0x00023950


	//   ....[203]....
        /*1c00*/ 	.word	0x00023980


	//   ....[204]....
        /*1c04*/ 	.word	0x000239b0


	//   ....[205]....
        /*1c08*/ 	.word	0x000239e0


	//   ....[206]....
        /*1c0c*/ 	.word	0x00023a10


	//   ....[207]....
        /*1c10*/ 	.word	0x00023a40


	//   ....[208]....
        /*1c14*/ 	.word	0x00023a70


	//   ....[209]....
        /*1c18*/ 	.word	0x00023aa0


	//   ....[210]....
        /*1c1c*/ 	.word	0x00023ad0


	//   ....[211]....
        /*1c20*/ 	.word	0x00023ae0


	//   ....[212]....
        /*1c24*/ 	.word	0x00023b10


	//   ....[213]....
        /*1c28*/ 	.word	0x00023b20


	//   ....[214]....
        /*1c2c*/ 	.word	0x00023b50


	//   ....[215]....
        /*1c30*/ 	.word	0x00023b60


	//   ....[216]....
        /*1c34*/ 	.word	0x00023b90


	//   ....[217]....
        /*1c38*/ 	.word	0x00023ba0


	//   ....[218]....
        /*1c3c*/ 	.word	0x00023bd0


	//   ....[219]....
        /*1c40*/ 	.word	0x00023be0


	//   ....[220]....
        /*1c44*/ 	.word	0x000246c0


	//   ....[221]....
        /*1c48*/ 	.word	0x000246e0


	//   ....[222]....
        /*1c4c*/ 	.word	0x000246f0


	//   ....[223]....
        /*1c50*/ 	.word	0x00024700


	//   ....[224]....
        /*1c54*/ 	.word	0x00025120


	//   ....[225]....
        /*1c58*/ 	.word	0x00025130


	//   ....[226]....
        /*1c5c*/ 	.word	0x00025300


	//   ....[227]....
        /*1c60*/ 	.word	0x00025310


	//   ....[228]....
        /*1c64*/ 	.word	0x000254f0


	//   ....[229]....
        /*1c68*/ 	.word	0x00025500


	//   ....[230]....
        /*1c6c*/ 	.word	0x000256e0


	//   ....[231]....
        /*1c70*/ 	.word	0x000256f0


	//   ....[232]....
        /*1c74*/ 	.word	0x00025b70


	//   ....[233]....
        /*1c78*/ 	.word	0x00025b80


	//   ....[234]....
        /*1c7c*/ 	.word	0x00026ba0


	//   ....[235]....
        /*1c80*/ 	.word	0x00026bb0


	//   ....[236]....
        /*1c84*/ 	.word	0x00028c10


	//   ....[237]....
        /*1c88*/ 	.word	0x00028c20


	//   ....[238]....
        /*1c8c*/ 	.word	0x00028e00


	//   ....[239]....
        /*1c90*/ 	.word	0x00028e10


	//   ....[240]....
        /*1c94*/ 	.word	0x00028ff0


	//   ....[241]....
        /*1c98*/ 	.word	0x00029000


	//   ....[242]....
        /*1c9c*/ 	.word	0x000291e0


	//   ....[243]....
        /*1ca0*/ 	.word	0x000291f0


	//   ....[244]....
        /*1ca4*/ 	.word	0x00029420


	//   ....[245]....
        /*1ca8*/ 	.word	0x00029630


	//   ....[246]....
        /*1cac*/ 	.word	0x00029660


	//   ....[247]....
        /*1cb0*/ 	.word	0x00029690


	//   ....[248]....
        /*1cb4*/ 	.word	0x000296c0


	//   ....[249]....
        /*1cb8*/ 	.word	0x000296f0


	//   ....[250]....
        /*1cbc*/ 	.word	0x00029720


	//   ....[251]....
        /*1cc0*/ 	.word	0x000298b0


	//   ....[252]....
        /*1cc4*/ 	.word	0x000298e0


	//   ....[253]....
        /*1cc8*/ 	.word	0x00029910


	//   ....[254]....
        /*1ccc*/ 	.word	0x00029940


	//   ....[255]....
        /*1cd0*/ 	.word	0x00029970


	//   ....[0]....
        /*1cd4*/ 	.word	0x000299a0


	//   ....[1]....
        /*1cd8*/ 	.word	0x00029a30


	//   ....[2]....
        /*1cdc*/ 	.word	0x00029a60


	//   ....[3]....
        /*1ce0*/ 	.word	0x00029a70


	//   ....[4]....
        /*1ce4*/ 	.word	0x00029ab0


	//   ....[5]....
        /*1ce8*/ 	.word	0x0002b100


	//   ....[6]....
        /*1cec*/ 	.word	0x0002d0b0


	//   ....[7]....
        /*1cf0*/ 	.word	0x0002d0d0


	//   ....[8]....
        /*1cf4*/ 	.word	0x0002d1d0


	//   ....[9]....
        /*1cf8*/ 	.word	0x0002d1e0


	//   ....[10]....
        /*1cfc*/ 	.word	0x0002d250


	//   ....[11]....
        /*1d00*/ 	.word	0x0002d260


	//   ....[12]....
        /*1d04*/ 	.word	0x0002d2d0


	//   ....[13]....
        /*1d08*/ 	.word	0x0002d2e0


	//   ....[14]....
        /*1d0c*/ 	.word	0x0002d350


	//   ....[15]....
        /*1d10*/ 	.word	0x0002d360


	//   ....[16]....
        /*1d14*/ 	.word	0x0002d410


	//   ....[17]....
        /*1d18*/ 	.word	0x0002d420


	//   ....[18]....
        /*1d1c*/ 	.word	0x0002d490


	//   ....[19]....
        /*1d20*/ 	.word	0x0002d4a0


	//   ....[20]....
        /*1d24*/ 	.word	0x0002d4b0


	//   ....[21]....
        /*1d28*/ 	.word	0x0002d4c0


	//   ....[22]....
        /*1d2c*/ 	.word	0x0002d8d0


	//   ....[23]....
        /*1d30*/ 	.word	0x0002d900


	//   ....[24]....
        /*1d34*/ 	.word	0x0002da30


	//   ....[25]....
        /*1d38*/ 	.word	0x0002da40


	//   ....[26]....
        /*1d3c*/ 	.word	0x0002dad0


	//   ....[27]....
        /*1d40*/ 	.word	0x0002dae0


	//   ....[28]....
        /*1d44*/ 	.word	0x0002db70


	//   ....[29]....
        /*1d48*/ 	.word	0x0002db80


	//   ....[30]....
        /*1d4c*/ 	.word	0x0002dc00


	//   ....[31]....
        /*1d50*/ 	.word	0x0002dc10


	//   ....[32]....
        /*1d54*/ 	.word	0x0002dc90


	//   ....[33]....
        /*1d58*/ 	.word	0x0002dca0


	//   ....[34]....
        /*1d5c*/ 	.word	0x0002dd20


	//   ....[35]....
        /*1d60*/ 	.word	0x0002dd30


	//   ....[36]....
        /*1d64*/ 	.word	0x0002dd40


	//   ....[37]....
        /*1d68*/ 	.word	0x0002dd50


	//   ....[38]....
        /*1d6c*/ 	.word	0x0002e4a0


	//   ....[39]....
        /*1d70*/ 	.word	0x0002e4d0


	//   ....[40]....
        /*1d74*/ 	.word	0x0002e580


	//   ....[41]....
        /*1d78*/ 	.word	0x0002e5a0


	//   ....[42]....
        /*1d7c*/ 	.word	0x0002e630


	//   ....[43]....
        /*1d80*/ 	.word	0x0002e650


	//   ....[44]....
        /*1d84*/ 	.word	0x0002e6e0


	//   ....[45]....
        /*1d88*/ 	.word	0x0002e700


	//   ....[46]....
        /*1d8c*/ 	.word	0x0002e790


	//   ....[47]....
        /*1d90*/ 	.word	0x0002e7b0


	//   ....[48]....
        /*1d94*/ 	.word	0x0002e840


	//   ....[49]....
        /*1d98*/ 	.word	0x0002e860


	//   ....[50]....
        /*1d9c*/ 	.word	0x0002e8f0


	//   ....[51]....
        /*1da0*/ 	.word	0x0002e910


	//   ....[52]....
        /*1da4*/ 	.word	0x0002e920


	//   ....[53]....
        /*1da8*/ 	.word	0x0002e930


	//   ....[54]....
        /*1dac*/ 	.word	0x0002f0a0


	//   ....[55]....
        /*1db0*/ 	.word	0x0002f0c0


	//   ....[56]....
        /*1db4*/ 	.word	0x0002f120


	//   ....[57]....
        /*1db8*/ 	.word	0x0002f130


	//   ....[58]....
        /*1dbc*/ 	.word	0x0002f180


	//   ....[59]....
        /*1dc0*/ 	.word	0x0002f190


	//   ....[60]....
        /*1dc4*/ 	.word	0x0002f1e0


	//   ....[61]....
        /*1dc8*/ 	.word	0x0002f1f0


	//   ....[62]....
        /*1dcc*/ 	.word	0x0002f240


	//   ....[63]....
        /*1dd0*/ 	.word	0x0002f250


	//   ....[64]....
        /*1dd4*/ 	.word	0x0002f2a0


	//   ....[65]....
        /*1dd8*/ 	.word	0x0002f2b0


	//   ....[66]....
        /*1ddc*/ 	.word	0x0002f300


	//   ....[67]....
        /*1de0*/ 	.word	0x0002f310


	//   ....[68]....
        /*1de4*/ 	.word	0x0002f320


	//   ....[69]....
        /*1de8*/ 	.word	0x0002f370


	//   ....[70]....
        /*1dec*/ 	.word	0x0002f690


	//   ....[71]....
        /*1df0*/ 	.word	0x0002f6a0


	//   ....[72]....
        /*1df4*/ 	.word	0x0002f700


	//   ....[73]....
        /*1df8*/ 	.word	0x0002f710


	//   ....[74]....
        /*1dfc*/ 	.word	0x0002f760


	//   ....[75]....
        /*1e00*/ 	.word	0x0002f770


	//   ....[76]....
        /*1e04*/ 	.word	0x0002f7c0


	//   ....[77]....
        /*1e08*/ 	.word	0x0002f7d0


	//   ....[78]....
        /*1e0c*/ 	.word	0x0002f820


	//   ....[79]....
        /*1e10*/ 	.word	0x0002f830


	//   ....[80]....
        /*1e14*/ 	.word	0x0002f880


	//   ....[81]....
        /*1e18*/ 	.word	0x0002f890


	//   ....[82]....
        /*1e1c*/ 	.word	0x0002f8e0


	//   ....[83]....
        /*1e20*/ 	.word	0x0002f8f0


	//   ....[84]....
        /*1e24*/ 	.word	0x0002f900


	//   ....[85]....
        /*1e28*/ 	.word	0x0002f950


	//   ....[86]....
        /*1e2c*/ 	.word	0x00031490


	//   ....[87]....
        /*1e30*/ 	.word	0x000314c0


	//   ....[88]....
        /*1e34*/ 	.word	0x00031530


	//   ....[89]....
        /*1e38*/ 	.word	0x00031560


	//   ....[90]....
        /*1e3c*/ 	.word	0x00031590


	//   ....[91]....
        /*1e40*/ 	.word	0x000315c0


	//   ....[92]....
        /*1e44*/ 	.word	0x000315f0


	//   ....[93]....
        /*1e48*/ 	.word	0x00031620


	//   ....[94]....
        /*1e4c*/ 	.word	0x000317c0


	//   ....[95]....
        /*1e50*/ 	.word	0x000317f0


	//   ....[96]....
        /*1e54*/ 	.word	0x00031820


	//   ....[97]....
        /*1e58*/ 	.word	0x00031850


	//   ....[98]....
        /*1e5c*/ 	.word	0x00031880


	//   ....[99]....
        /*1e60*/ 	.word	0x000318b0


	//   ....[100]....
        /*1e64*/ 	.word	0x00031970


	//   ....[101]....
        /*1e68*/ 	.word	0x00031990


	//   ....[102]....
        /*1e6c*/ 	.word	0x000319b0


	//   ....[103]....
        /*1e70*/ 	.word	0x00031a10


	//   ....[104]....
        /*1e74*/ 	.word	0x00032460


	//   ....[105]....
        /*1e78*/ 	.word	0x00032800


	//   ....[106]....
        /*1e7c*/ 	.word	0x00032890


	//   ....[107]....
        /*1e80*/ 	.word	0x00032930


	//   ....[108]....
        /*1e84*/ 	.word	0x000329c0


	//   ....[109]....
        /*1e88*/ 	.word	0x00032a60


	//   ....[110]....
        /*1e8c*/ 	.word	0x00032af0


	//   ....[111]....
        /*1e90*/ 	.word	0x00032b90


	//   ....[112]....
        /*1e94*/ 	.word	0x00032c20


	//   ....[113]....
        /*1e98*/ 	.word	0x00032d10


	//   ....[114]....
        /*1e9c*/ 	.word	0x00032da0


	//   ....[115]....
        /*1ea0*/ 	.word	0x00032e40


	//   ....[116]....
        /*1ea4*/ 	.word	0x00032ed0


	//   ....[117]....
        /*1ea8*/ 	.word	0x00032f70


	//   ....[118]....
        /*1eac*/ 	.word	0x00033000


	//   ....[119]....
        /*1eb0*/ 	.word	0x000330a0


	//   ....[120]....
        /*1eb4*/ 	.word	0x00033130


	//   ....[121]....
        /*1eb8*/ 	.word	0x00033220


	//   ....[122]....
        /*1ebc*/ 	.word	0x000332b0


	//   ....[123]....
        /*1ec0*/ 	.word	0x00033340


	//   ....[124]....
        /*1ec4*/ 	.word	0x000333d0


	//   ....[125]....
        /*1ec8*/ 	.word	0x00033460


	//   ....[126]....
        /*1ecc*/ 	.word	0x000334f0


	//   ....[127]....
        /*1ed0*/ 	.word	0x00033580


	//   ....[128]....
        /*1ed4*/ 	.word	0x00033610


	//   ....[129]....
        /*1ed8*/ 	.word	0x000336e0


	//   ....[130]....
        /*1edc*/ 	.word	0x00033780


	//   ....[131]....
        /*1ee0*/ 	.word	0x00033810


	//   ....[132]....
        /*1ee4*/ 	.word	0x00033860


	//   ....[133]....
        /*1ee8*/ 	.word	0x000338b0


	//   ....[134]....
        /*1eec*/ 	.word	0x00033940


	//   ....[135]....
        /*1ef0*/ 	.word	0x000339d0


	//   ....[136]....
        /*1ef4*/ 	.word	0x00033a20


	//   ....[137]....
        /*1ef8*/ 	.word	0x00033a70


	//   ....[138]....
        /*1efc*/ 	.word	0x00033b00


	//   ....[139]....
        /*1f00*/ 	.word	0x00033b90


	//   ....[140]....
        /*1f04*/ 	.word	0x00033be0


	//   ....[141]....
        /*1f08*/ 	.word	0x00033c30


	//   ....[142]....
        /*1f0c*/ 	.word	0x00033cc0


	//   ....[143]....
        /*1f10*/ 	.word	0x00033d50


	//   ....[144]....
        /*1f14*/ 	.word	0x00033da0


	//   ....[145]....
        /*1f18*/ 	.word	0x00033df0


	//   ....[146]....
        /*1f1c*/ 	.word	0x00033ef0


	//   ....[147]....
        /*1f20*/ 	.word	0x00033fa0


	//   ....[148]....
        /*1f24*/ 	.word	0x00033ff0


	//   ....[149]....
        /*1f28*/ 	.word	0x00034040


	//   ....[150]....
        /*1f2c*/ 	.word	0x00034150


	//   ....[151]....
        /*1f30*/ 	.word	0x000341a0


	//   ....[152]....
        /*1f34*/ 	.word	0x000341f0


	//   ....[153]....
        /*1f38*/ 	.word	0x00034240


	//   ....[154]....
        /*1f3c*/ 	.word	0x00034360


	//   ....[155]....
        /*1f40*/ 	.word	0x00034400


	//   ....[156]....
        /*1f44*/ 	.word	0x00034460


	//   ....[157]....
        /*1f48*/ 	.word	0x000344d0


	//   ....[158]....
        /*1f4c*/ 	.word	0x00034570


	//   ....[159]....
        /*1f50*/ 	.word	0x000345c0


	//   ....[160]....
        /*1f54*/ 	.word	0x00034610


	//   ....[161]....
        /*1f58*/ 	.word	0x00034660


	//   ....[162]....
        /*1f5c*/ 	.word	0x00034a00


	//   ....[163]....
        /*1f60*/ 	.word	0x00034b20


	//   ....[164]....
        /*1f64*/ 	.word	0x00034c40


	//   ....[165]....
        /*1f68*/ 	.word	0x00034d60


	//   ....[166]....
        /*1f6c*/ 	.word	0x00034e90


	//   ....[167]....
        /*1f70*/ 	.word	0x00034fa0


	//   ....[168]....
        /*1f74*/ 	.word	0x000350d0


	//   ....[169]....
        /*1f78*/ 	.word	0x000351e0


	//   ....[170]....
        /*1f7c*/ 	.word	0x00035310


	//   ....[171]....
        /*1f80*/ 	.word	0x00035430


	//   ....[172]....
        /*1f84*/ 	.word	0x00035550


	//   ....[173]....
        /*1f88*/ 	.word	0x000355f0


	//   ....[174]....
        /*1f8c*/ 	.word	0x00035670


	//   ....[175]....
        /*1f90*/ 	.word	0x000356e0


	//   ....[176]....
        /*1f94*/ 	.word	0x00035740


	//   ....[177]....
        /*1f98*/ 	.word	0x00035790


	//   ....[178]....
        /*1f9c*/ 	.word	0x00035810


	//   ....[179]....
        /*1fa0*/ 	.word	0x00035880


	//   ....[180]....
        /*1fa4*/ 	.word	0x000358e0


	//   ....[181]....
        /*1fa8*/ 	.word	0x00035930


	//   ....[182]....
        /*1fac*/ 	.word	0x000359b0


	//   ....[183]....
        /*1fb0*/ 	.word	0x00035a20


	//   ....[184]....
        /*1fb4*/ 	.word	0x00035a80


	//   ....[185]....
        /*1fb8*/ 	.word	0x00035ad0


	//   ....[186]....
        /*1fbc*/ 	.word	0x00035b50


	//   ....[187]....
        /*1fc0*/ 	.word	0x00035bc0


	//   ....[188]....
        /*1fc4*/ 	.word	0x00035c20


	//   ....[189]....
        /*1fc8*/ 	.word	0x00035c70


	//   ....[190]....
        /*1fcc*/ 	.word	0x00035cf0


	//   ....[191]....
        /*1fd0*/ 	.word	0x00035d60


	//   ....[192]....
        /*1fd4*/ 	.word	0x00035dc0


	//   ....[193]....
        /*1fd8*/ 	.word	0x00035e10


	//   ....[194]....
        /*1fdc*/ 	.word	0x00035e90


	//   ....[195]....
        /*1fe0*/ 	.word	0x00035f00


	//   ....[196]....
        /*1fe4*/ 	.word	0x00035f60


	//   ....[197]....
        /*1fe8*/ 	.word	0x00035fb0


	//   ....[198]....
        /*1fec*/ 	.word	0x00036030


	//   ....[199]....
        /*1ff0*/ 	.word	0x000360a0


	//   ....[200]....
        /*1ff4*/ 	.word	0x00036100


	//   ....[201]....
        /*1ff8*/ 	.word	0x00036150


	//   ....[202]....
        /*1ffc*/ 	.word	0x000361d0


	//   ....[203]....
        /*2000*/ 	.word	0x00036240


	//   ....[204]....
        /*2004*/ 	.word	0x000362a0


	//   ....[205]....
        /*2008*/ 	.word	0x000362f0


	//   ....[206]....
        /*200c*/ 	.word	0x00036370


	//   ....[207]....
        /*2010*/ 	.word	0x000363e0


	//   ....[208]....
        /*2014*/ 	.word	0x00036440


	//   ....[209]....
        /*2018*/ 	.word	0x00036490


	//   ....[210]....
        /*201c*/ 	.word	0x00036510


	//   ....[211]....
        /*2020*/ 	.word	0x00036580


	//   ....[212]....
        /*2024*/ 	.word	0x000365e0


	//   ....[213]....
        /*2028*/ 	.word	0x00036630


	//   ....[214]....
        /*202c*/ 	.word	0x000366b0


	//   ....[215]....
        /*2030*/ 	.word	0x00036720


	//   ....[216]....
        /*2034*/ 	.word	0x00036780


	//   ....[217]....
        /*2038*/ 	.word	0x000367d0


	//   ....[218]....
        /*203c*/ 	.word	0x00036850


	//   ....[219]....
        /*2040*/ 	.word	0x000368c0


	//   ....[220]....
        /*2044*/ 	.word	0x00036920


	//   ....[221]....
        /*2048*/ 	.word	0x00036970


	//   ....[222]....
        /*204c*/ 	.word	0x000369f0


	//   ....[223]....
        /*2050*/ 	.word	0x00036a60


	//   ....[224]....
        /*2054*/ 	.word	0x00036ac0


	//   ....[225]....
        /*2058*/ 	.word	0x00036b10


	//   ....[226]....
        /*205c*/ 	.word	0x00036b90


	//   ....[227]....
        /*2060*/ 	.word	0x00036c00


	//   ....[228]....
        /*2064*/ 	.word	0x00036c60


	//   ....[229]....
        /*2068*/ 	.word	0x00036cb0


	//   ....[230]....
        /*206c*/ 	.word	0x00036d30


	//   ....[231]....
        /*2070*/ 	.word	0x00036da0


	//   ....[232]....
        /*2074*/ 	.word	0x00036e00


	//   ....[233]....
        /*2078*/ 	.word	0x00036e50


	//   ....[234]....
        /*207c*/ 	.word	0x00036ed0


	//   ....[235]....
        /*2080*/ 	.word	0x00036f40


	//   ....[236]....
        /*2084*/ 	.word	0x00036fa0


	//   ....[237]....
        /*2088*/ 	.word	0x00036ff0


	//   ....[238]....
        /*208c*/ 	.word	0x00037070


	//   ....[239]....
        /*2090*/ 	.word	0x000370e0


	//   ....[240]....
        /*2094*/ 	.word	0x00037140


	//   ....[241]....
        /*2098*/ 	.word	0x00037190


	//   ....[242]....
        /*209c*/ 	.word	0x00037210


	//   ....[243]....
        /*20a0*/ 	.word	0x00037280


	//   ....[244]....
        /*20a4*/ 	.word	0x000372e0


	//   ....[245]....
        /*20a8*/ 	.word	0x00037330


	//   ....[246]....
        /*20ac*/ 	.word	0x000373b0


	//   ....[247]....
        /*20b0*/ 	.word	0x00037420


	//   ....[248]....
        /*20b4*/ 	.word	0x00037480


	//   ....[249]....
        /*20b8*/ 	.word	0x000374d0


	//   ....[250]....
        /*20bc*/ 	.word	0x00037550


	//   ....[251]....
        /*20c0*/ 	.word	0x000375c0


	//   ....[252]....
        /*20c4*/ 	.word	0x00037620


	//   ....[253]....
        /*20c8*/ 	.word	0x00037670


	//   ....[254]....
        /*20cc*/ 	.word	0x000376f0


	//   ....[255]....
        /*20d0*/ 	.word	0x00037760


	//   ....[0]....
        /*20d4*/ 	.word	0x000377c0


	//   ....[1]....
        /*20d8*/ 	.word	0x00037810


	//   ....[2]....
        /*20dc*/ 	.word	0x00037890


	//   ....[3]....
        /*20e0*/ 	.word	0x00037900


	//   ....[4]....
        /*20e4*/ 	.word	0x00037960


	//   ....[5]....
        /*20e8*/ 	.word	0x000379b0


	//   ....[6]....
        /*20ec*/ 	.word	0x00037a30


	//   ....[7]....
        /*20f0*/ 	.word	0x00037aa0


	//   ....[8]....
        /*20f4*/ 	.word	0x00037b00


	//   ....[9]....
        /*20f8*/ 	.word	0x00037b50


	//   ....[10]....
        /*20fc*/ 	.word	0x00037bd0


	//   ....[11]....
        /*2100*/ 	.word	0x00037c40


	//   ....[12]....
        /*2104*/ 	.word	0x00037ca0


	//   ....[13]....
        /*2108*/ 	.word	0x00037cf0


	//   ....[14]....
        /*210c*/ 	.word	0x00037d70


	//   ....[15]....
        /*2110*/ 	.word	0x00037de0


	//   ....[16]....
        /*2114*/ 	.word	0x00037e40


	//   ....[17]....
        /*2118*/ 	.word	0x00037e90


	//   ....[18]....
        /*211c*/ 	.word	0x00037f10


	//   ....[19]....
        /*2120*/ 	.word	0x00037f80


	//   ....[20]....
        /*2124*/ 	.word	0x00037fe0


	//   ....[21]....
        /*2128*/ 	.word	0x00038030


	//   ....[22]....
        /*212c*/ 	.word	0x000380b0


	//   ....[23]....
        /*2130*/ 	.word	0x00038120


	//   ....[24]....
        /*2134*/ 	.word	0x00038180


	//   ....[25]....
        /*2138*/ 	.word	0x000381d0


	//   ....[26]....
        /*213c*/ 	.word	0x00038250


	//   ....[27]....
        /*2140*/ 	.word	0x000382c0


	//   ....[28]....
        /*2144*/ 	.word	0x00038320


	//   ....[29]....
        /*2148*/ 	.word	0x00038370


	//   ....[30]....
        /*214c*/ 	.word	0x000383f0


	//   ....[31]....
        /*2150*/ 	.word	0x00038460


	//   ....[32]....
        /*2154*/ 	.word	0x000384c0


	//   ....[33]....
        /*2158*/ 	.word	0x00038510


	//   ....[34]....
        /*215c*/ 	.word	0x000385b0


	//   ....[35]....
        /*2160*/ 	.word	0x00038600


	//   ....[36]....
        /*2164*/ 	.word	0x00038690


	//   ....[37]....
        /*2168*/ 	.word	0x00038720


	//   ....[38]....
        /*216c*/ 	.word	0x000387b0


	//   ....[39]....
        /*2170*/ 	.word	0x00038840


	//   ....[40]....
        /*2174*/ 	.word	0x000388d0


	//   ....[41]....
        /*2178*/ 	.word	0x00038960


	//   ....[42]....
        /*217c*/ 	.word	0x000389e0


	//   ....[43]....
        /*2180*/ 	.word	0x00038a30


	//   ....[44]....
        /*2184*/ 	.word	0x00038ad0


	//   ....[45]....
        /*2188*/ 	.word	0x00038b60


	//   ....[46]....
        /*218c*/ 	.word	0x00038bf0


	//   ....[47]....
        /*2190*/ 	.word	0x00038c40


	//   ....[48]....
        /*2194*/ 	.word	0x00038cd0


	//   ....[49]....
        /*2198*/ 	.word	0x00038d60


	//   ....[50]....
        /*219c*/ 	.word	0x00038df0


	//   ....[51]....
        /*21a0*/ 	.word	0x00038e80


	//   ....[52]....
        /*21a4*/ 	.word	0x00038f10


	//   ....[53]....
        /*21a8*/ 	.word	0x00038fa0


	//   ....[54]....
        /*21ac*/ 	.word	0x00039060


	//   ....[55]....
        /*21b0*/ 	.word	0x00039340


	//   ....[56]....
        /*21b4*/ 	.word	0x00039430


	//   ....[57]....
        /*21b8*/ 	.word	0x000394e0


	//   ....[58]....
        /*21bc*/ 	.word	0x00039560


	//   ....[59]....
        /*21c0*/ 	.word	0x00039690


	//   ....[60]....
        /*21c4*/ 	.word	0x000396f0


	//   ....[61]....
        /*21c8*/ 	.word	0x000397d0


	//   ....[62]....
        /*21cc*/ 	.word	0x00039830


	//   ....[63]....
        /*21d0*/ 	.word	0x00039910


	//   ....[64]....
        /*21d4*/ 	.word	0x00039970


	//   ....[65]....
        /*21d8*/ 	.word	0x00039a50


	//   ....[66]....
        /*21dc*/ 	.word	0x00039ab0


	//   ....[67]....
        /*21e0*/ 	.word	0x00039bd0


	//   ....[68]....
        /*21e4*/ 	.word	0x00039c30


	//   ....[69]....
        /*21e8*/ 	.word	0x00039d10


	//   ....[70]....
        /*21ec*/ 	.word	0x00039d70


	//   ....[71]....
        /*21f0*/ 	.word	0x00039e40


	//   ....[72]....
        /*21f4*/ 	.word	0x00039fe0


	//   ....[73]....
        /*21f8*/ 	.word	0x0003a070


	//   ....[74]....
        /*21fc*/ 	.word	0x0003a190


	//   ....[75]....
        /*2200*/ 	.word	0x0003a1e0


	//   ....[76]....
        /*2204*/ 	.word	0x0003a300


	//   ....[77]....
        /*2208*/ 	.word	0x0003a350


	//   ....[78]....
        /*220c*/ 	.word	0x0003a470


	//   ....[79]....
        /*2210*/ 	.word	0x0003a4c0


	//   ....[80]....
        /*2214*/ 	.word	0x0003a5c0


	//   ....[81]....
        /*2218*/ 	.word	0x0003a660


	//   ....[82]....
        /*221c*/ 	.word	0x0003a6c0


	//   ....[83]....
        /*2220*/ 	.word	0x0003a7b0


	//   ....[84]....
        /*2224*/ 	.word	0x0003a810


	//   ....[85]....
        /*2228*/ 	.word	0x0003a900


	//   ....[86]....
        /*222c*/ 	.word	0x0003a960


	//   ....[87]....
        /*2230*/ 	.word	0x0003aa00


	//   ....[88]....
        /*2234*/ 	.word	0x0003ab00


	//   ....[89]....
        /*2238*/ 	.word	0x0003ab70


	//   ....[90]....
        /*223c*/ 	.word	0x0003abd0


	//   ....[91]....
        /*2240*/ 	.word	0x0003ace0


	//   ....[92]....
        /*2244*/ 	.word	0x0003ad40


	//   ....[93]....
        /*2248*/ 	.word	0x0003ae50


	//   ....[94]....
        /*224c*/ 	.word	0x0003aeb0


	//   ....[95]....
        /*2250*/ 	.word	0x0003afc0


	//   ....[96]....
        /*2254*/ 	.word	0x0003b020


	//   ....[97]....
        /*2258*/ 	.word	0x0003b130


	//   ....[98]....
        /*225c*/ 	.word	0x0003b190


	//   ....[99]....
        /*2260*/ 	.word	0x0003b2a0


	//   ....[100]....
        /*2264*/ 	.word	0x0003b300


	//   ....[101]....
        /*2268*/ 	.word	0x0003b400


	//   ....[102]....
        /*226c*/ 	.word	0x0003b460


	//   ....[103]....
        /*2270*/ 	.word	0x0003b500


	//   ....[104]....
        /*2274*/ 	.word	0x0003b690


	//   ....[105]....
        /*2278*/ 	.word	0x0003b730


	//   ....[106]....
        /*227c*/ 	.word	0x0003b790


	//   ....[107]....
        /*2280*/ 	.word	0x0003b850


	//   ....[108]....
        /*2284*/ 	.word	0x0003b8b0


	//   ....[109]....
        /*2288*/ 	.word	0x0003b970


	//   ....[110]....
        /*228c*/ 	.word	0x0003b9d0


	//   ....[111]....
        /*2290*/ 	.word	0x0003ba90


	//   ....[112]....
        /*2294*/ 	.word	0x0003baf0


	//   ....[113]....
        /*2298*/ 	.word	0x0003bbb0


	//   ....[114]....
        /*229c*/ 	.word	0x0003bc10


	//   ....[115]....
        /*22a0*/ 	.word	0x0003bcd0


	//   ....[116]....
        /*22a4*/ 	.word	0x0003bd30


	//   ....[117]....
        /*22a8*/ 	.word	0x0003bdf0


	//   ....[118]....
        /*22ac*/ 	.word	0x0003be50


	//   ....[119]....
        /*22b0*/ 	.word	0x0003bf10


	//   ....[120]....
        /*22b4*/ 	.word	0x0003c000


	//   ....[121]....
        /*22b8*/ 	.word	0x0003c090


	//   ....[122]....
        /*22bc*/ 	.word	0x0003c0f0


	//   ....[123]....
        /*22c0*/ 	.word	0x0003c1b0


	//   ....[124]....
        /*22c4*/ 	.word	0x0003c210


	//   ....[125]....
        /*22c8*/ 	.word	0x0003c2d0


	//   ....[126]....
        /*22cc*/ 	.word	0x0003c330


	//   ....[127]....
        /*22d0*/ 	.word	0x0003c3f0


	//   ....[128]....
        /*22d4*/ 	.word	0x0003c450


	//   ....[129]....
        /*22d8*/ 	.word	0x0003c510


	//   ....[130]....
        /*22dc*/ 	.word	0x0003c570


	//   ....[131]....
        /*22e0*/ 	.word	0x0003c630


	//   ....[132]....
        /*22e4*/ 	.word	0x0003c690


	//   ....[133]....
        /*22e8*/ 	.word	0x0003c750


	//   ....[134]....
        /*22ec*/ 	.word	0x0003c7b0


	//   ....[135]....
        /*22f0*/ 	.word	0x0003c870


	//   ....[136]....
        /*22f4*/ 	.word	0x0003ca50


	//   ....[137]....
        /*22f8*/ 	.word	0x0003caf0


	//   ....[138]....
        /*22fc*/ 	.word	0x0003cc60


	//   ....[139]....
        /*2300*/ 	.word	0x0003ccd0


	//   ....[140]....
        /*2304*/ 	.word	0x0003cd40


	//   ....[141]....
        /*2308*/ 	.word	0x0003cdb0


	//   ....[142]....
        /*230c*/ 	.word	0x0003ce20


	//   ....[143]....
        /*2310*/ 	.word	0x0003cea0


	//   ....[144]....
        /*2314*/ 	.word	0x0003cf20


	//   ....[145]....
        /*2318*/ 	.word	0x0003cfb0


	//   ....[146]....
        /*231c*/ 	.word	0x0003d020


	//   ....[147]....
        /*2320*/ 	.word	0x0003d090


	//   ....[148]....
        /*2324*/ 	.word	0x0003d100


	//   ....[149]....
        /*2328*/ 	.word	0x0003d180


	//   ....[150]....
        /*232c*/ 	.word	0x0003d1f0


	//   ....[151]....
        /*2330*/ 	.word	0x0003d2a0


	//   ....[152]....
        /*2334*/ 	.word	0x0003d2f0


	//   ....[153]....
        /*2338*/ 	.word	0x0003d380


	//   ....[154]....
        /*233c*/ 	.word	0x0003d4b0


	//----- nvinfo : EIATTR_REG_RECONFIG
	.align		4
.L_574:
        /*2340*/ 	.byte	0x01, 0x54
	.zero		2


	//----- nvinfo : EIATTR_SYSCALL_OFFSETS
	.align		4
        /*2344*/ 	.byte	0x04, 0x46
        /*2346*/ 	.short	(.L_576 - .L_575)


	//   ....[0]....
.L_575:
        /*2348*/ 	.word	0x000025f0


	//   ....[1]....
        /*234c*/ 	.word	0x00002740


	//   ....[2]....
        /*2350*/ 	.word	0x0000db80


	//   ....[3]....
        /*2354*/ 	.word	0x0000e0d0


	//   ....[4]....
        /*2358*/ 	.word	0x0002c660


	//   ....[5]....
        /*235c*/ 	.word	0x0002c7f0


	//   ....[6]....
        /*2360*/ 	.word	0x0002c940


	//   ....[7]....
        /*2364*/ 	.word	0x0002ca90


	//   ....[8]....
        /*2368*/ 	.word	0x0002e160


	//----- nvinfo : EIATTR_MBARRIER_INSTR_OFFSETS
	.align		4
.L_576:
        /*236c*/ 	.byte	0x04, 0x39
        /*236e*/ 	.short	(.L_578 - .L_577)


	//   ....[0]....
.L_577:
        /*2370*/ 	.word	0x00000270
        /*2374*/ 	.word	0x000000ff
        /*2378*/ 	.word	0x00038800
        /*237c*/ 	.short	0x0100
        /*237e*/ 	.byte	0x08
	.zero		1


	//   ....[1]....
        /*2380*/ 	.word	0x00000280
        /*2384*/ 	.word	0x000000ff
        /*2388*/ 	.word	0x00038820
        /*238c*/ 	.short	0x0100
        /*238e*/ 	.byte	0x08
	.zero		1


	//   ....[2]....
        /*2390*/ 	.word	0x00000370
        /*2394*/ 	.word	0x000000ff
        /*2398*/ 	.word	0x00038830
        /*239c*/ 	.short	0x0100
        /*239e*/ 	.byte	0x08
	.zero		1


	//   ....[3]....
        /*23a0*/ 	.word	0x00000380
        /*23a4*/ 	.word	0x000000ff
        /*23a8*/ 	.word	0x00038840
        /*23ac*/ 	.short	0x0100
        /*23ae*/ 	.byte	0x08
	.zero		1


	//   ....[4]....
        /*23b0*/ 	.word	0x00000390
        /*23b4*/ 	.word	0x000000ff
        /*23b8*/ 	.word	0x00038838
        /*23bc*/ 	.short	0x0100
        /*23be*/ 	.byte	0x08
	.zero		1


	//   ....[5]....
        /*23c0*/ 	.word	0x000003a0
        /*23c4*/ 	.word	0x000000ff
        /*23c8*/ 	.word	0x00038848
        /*23cc*/ 	.short	0x0100
        /*23ce*/ 	.byte	0x08
	.zero		1


	//   ....[6]....
        /*23d0*/ 	.word	0x000004d0
        /*23d4*/ 	.word	0x000000ff
        /*23d8*/ 	.word	0x00038850
        /*23dc*/ 	.short	0x0100
        /*23de*/ 	.byte	0x08
	.zero		1


	//   ....[7]....
        /*23e0*/ 	.word	0x000004e0
        /*23e4*/ 	.word	0x000000ff
        /*23e8*/ 	.word	0x00038860
        /*23ec*/ 	.short	0x0100
        /*23ee*/ 	.byte	0x08
	.zero		1


	//   ....[8]....
        /*23f0*/ 	.word	0x000004f0
        /*23f4*/ 	.word	0x000000ff
        /*23f8*/ 	.word	0x00038858
        /*23fc*/ 	.short	0x0100
        /*23fe*/ 	.byte	0x08
	.zero		1


	//   ....[9]....
        /*2400*/ 	.word	0x00000500
        /*2404*/ 	.word	0x000000ff
        /*2408*/ 	.word	0x00038868
        /*240c*/ 	.short	0x0100
        /*240e*/ 	.byte	0x08
	.zero		1


	//   ....[10]....
        /*2410*/ 	.word	0x000005f0
        /*2414*/ 	.word	0x000000ff
        /*2418*/ 	.word	0x00038870
        /*241c*/ 	.short	0x0100
        /*241e*/ 	.byte	0x06
	.zero		1


	//   ....[11]....
        /*2420*/ 	.word	0x00000600
        /*2424*/ 	.word	0x000000ff
        /*2428*/ 	.word	0x00038880
        /*242c*/ 	.short	0x0100
        /*242e*/ 	.byte	0x06
	.zero		1


	//   ....[12]....
        /*2430*/ 	.word	0x00000610
        /*2434*/ 	.word	0x000000ff
        /*2438*/ 	.word	0x00038878
        /*243c*/ 	.short	0x0100
        /*243e*/ 	.byte	0x06
	.zero		1


	//   ....[13]....
        /*2440*/ 	.word	0x00000620
        /*2444*/ 	.word	0x000000ff
        /*2448*/ 	.word	0x00038888
        /*244c*/ 	.short	0x0100
        /*244e*/ 	.byte	0x06
	.zero		1


	//   ....[14]....
        /*2450*/ 	.word	0x00000750
        /*2454*/ 	.word	0x000000ff
        /*2458*/ 	.word	0x00038890
        /*245c*/ 	.short	0x0100
        /*245e*/ 	.byte	0x08
	.zero		1


	//   ....[15]....
        /*2460*/ 	.word	0x00000760
        /*2464*/ 	.word	0x000000ff
        /*2468*/ 	.word	0x000388a0
        /*246c*/ 	.short	0x0100
        /*246e*/ 	.byte	0x08
	.zero		1


	//   ....[16]....
        /*2470*/ 	.word	0x00000770
        /*2474*/ 	.word	0x000000ff
        /*2478*/ 	.word	0x00038898
        /*247c*/ 	.short	0x0100
        /*247e*/ 	.byte	0x08
	.zero		1


	//   ....[17]....
        /*2480*/ 	.word	0x00000780
        /*2484*/ 	.word	0x000000ff
        /*2488*/ 	.word	0x000388a8
        /*248c*/ 	.short	0x0100
        /*248e*/ 	.byte	0x08
	.zero		1


	//   ....[18]....
        /*2490*/ 	.word	0x000008c0
        /*2494*/ 	.word	0x000000ff
        /*2498*/ 	.word	0x000388b0
        /*249c*/ 	.short	0x0100
        /*249e*/ 	.byte	0x08
	.zero		1


	//   ....[19]....
        /*24a0*/ 	.word	0x000008d0
        /*24a4*/ 	.word	0x000000ff
        /*24a8*/ 	.word	0x000388c0
        /*24ac*/ 	.short	0x0100
        /*24ae*/ 	.byte	0x08
	.zero		1


	//   ....[20]....
        /*24b0*/ 	.word	0x000008e0
        /*24b4*/ 	.word	0x000000ff
        /*24b8*/ 	.word	0x000388b8
        /*24bc*/ 	.short	0x0100
        /*24be*/ 	.byte	0x08
	.zero		1


	//   ....[21]....
        /*24c0*/ 	.word	0x000008f0
        /*24c4*/ 	.word	0x000000ff
        /*24c8*/ 	.word	0x000388c8
        /*24cc*/ 	.short	0x0100
        /*24ce*/ 	.byte	0x08
	.zero		1


	//   ....[22]....
        /*24d0*/ 	.word	0x00003cf0
        /*24d4*/ 	.word	0x00000058
        /*24d8*/ 	.word	0x00038890
        /*24dc*/ 	.short	0x010a
        /*24de*/ 	.byte	0x3f
	.zero		1


	//   ....[23]....
        /*24e0*/ 	.word	0x00008110
        /*24e4*/ 	.word	0x00000058
        /*24e8*/ 	.word	0x00038890
        /*24ec*/ 	.short	0x010a
        /*24ee*/ 	.byte	0x3f
	.zero		1


	//   ....[24]....
        /*24f0*/ 	.word	0x0000c370
        /*24f4*/ 	.word	0x00000058
        /*24f8*/ 	.word	0x00038890
        /*24fc*/ 	.short	0x010a
        /*24fe*/ 	.byte	0x3f
	.zero		1


	//   ....[25]....
        /*2500*/ 	.word	0x0000ca60
        /*2504*/ 	.word	0x0000000b
        /*2508*/ 	.word	0x00000000
        /*250c*/ 	.short	0x0101
        /*250e*/ 	.byte	0x3f
	.zero		1


	//   ....[26]....
        /*2510*/ 	.word	0x0000caa0
        /*2514*/ 	.word	0x00000058
        /*2518*/ 	.word	0x000388b0
        /*251c*/ 	.short	0x010a
        /*251e*/ 	.byte	0x3f
	.zero		1


	//   ....[27]....
        /*2520*/ 	.word	0x0000d0b0
        /*2524*/ 	.word	0x00000058
        /*2528*/ 	.word	0x00000000
        /*252c*/ 	.short	0x0101
        /*252e*/ 	.byte	0x3f
	.zero		1


	//   ....[28]....
        /*2530*/ 	.word	0x0000de50
        /*2534*/ 	.word	0x00000017
        /*2538*/ 	.word	0x00038800
        /*253c*/ 	.short	0x010a
        /*253e*/ 	.byte	0x3f
	.zero		1


	//   ....[29]....
        /*2540*/ 	.word	0x0000dea0
        /*2544*/ 	.word	0x00000017
        /*2548*/ 	.word	0x00038800
        /*254c*/ 	.short	0x010a
        /*254e*/ 	.byte	0x3f
	.zero		1


	//   ....[30]....
        /*2550*/ 	.word	0x0000ec20
        /*2554*/ 	.word	0x00000017
        /*2558*/ 	.word	0x00038800
        /*255c*/ 	.short	0x010a
        /*255e*/ 	.byte	0x3f
	.zero		1


	//   ....[31]....
        /*2560*/ 	.word	0x000133c0
        /*2564*/ 	.word	0x00000017
        /*2568*/ 	.word	0x00038800
        /*256c*/ 	.short	0x010a
        /*256e*/ 	.byte	0x3f
	.zero		1


	//   ....[32]....
        /*2570*/ 	.word	0x00017700
        /*2574*/ 	.word	0x00000003
        /*2578*/ 	.word	0x00038830
        /*257c*/ 	.short	0x010a
        /*257e*/ 	.byte	0x3f
	.zero		1


	//   ....[33]....
        /*2580*/ 	.word	0x00017740
        /*2584*/ 	.word	0x00000003
        /*2588*/ 	.word	0x00038830
        /*258c*/ 	.short	0x010a
        /*258e*/ 	.byte	0x3f
	.zero		1


	//   ....[34]....
        /*2590*/ 	.word	0x00019d30
        /*2594*/ 	.word	0x0000002a
        /*2598*/ 	.word	0x00000000
        /*259c*/ 	.short	0x0101
        /*259e*/ 	.byte	0x3f
	.zero		1


	//   ....[35]....
        /*25a0*/ 	.word	0x0001a2a0
        /*25a4*/ 	.word	0x00000003
        /*25a8*/ 	.word	0x00038850
        /*25ac*/ 	.short	0x010a
        /*25ae*/ 	.byte	0x3f
	.zero		1


	//   ....[36]....
        /*25b0*/ 	.word	0x0001a2f0
        /*25b4*/ 	.word	0x00000003
        /*25b8*/ 	.word	0x00038850
        /*25bc*/ 	.short	0x010a
        /*25be*/ 	.byte	0x3f
	.zero		1


	//   ....[37]....
        /*25c0*/ 	.word	0x0001a640
        /*25c4*/ 	.word	0x00000003
        /*25c8*/ 	.word	0x00000000
        /*25cc*/ 	.short	0x0101
        /*25ce*/ 	.byte	0x3f
	.zero		1


	//   ....[38]....
        /*25d0*/ 	.word	0x0001a7f0
        /*25d4*/ 	.word	0x00000006
        /*25d8*/ 	.word	0x00038830
        /*25dc*/ 	.short	0x010a
        /*25de*/ 	.byte	0x3f
	.zero		1


	//   ....[39]....
        /*25e0*/ 	.word	0x0001a870
        /*25e4*/ 	.word	0x00000006
        /*25e8*/ 	.word	0x00038830
        /*25ec*/ 	.short	0x010a
        /*25ee*/ 	.byte	0x3f
	.zero		1


	//   ....[40]....
        /*25f0*/ 	.word	0x0001d570
        /*25f4*/ 	.word	0x0000009b
        /*25f8*/ 	.word	0x00000000
        /*25fc*/ 	.short	0x0101
        /*25fe*/ 	.byte	0x3f
	.zero		1


	//   ....[41]....
        /*2600*/ 	.word	0x0001df20
        /*2604*/ 	.word	0x00000006
        /*2608*/ 	.word	0x00038850
        /*260c*/ 	.short	0x010a
        /*260e*/ 	.byte	0x3f
	.zero		1


	//   ....[42]....
        /*2610*/ 	.word	0x0001df70
        /*2614*/ 	.word	0x00000006
        /*2618*/ 	.word	0x00038850
        /*261c*/ 	.short	0x010a
        /*261e*/ 	.byte	0x3f
	.zero		1


	//   ....[43]....
        /*2620*/ 	.word	0x0001e250
        /*2624*/ 	.word	0x00000006
        /*2628*/ 	.word	0x00000000
        /*262c*/ 	.short	0x0101
        /*262e*/ 	.byte	0x3f
	.zero		1


	//   ....[44]....
        /*2630*/ 	.word	0x0001e390
        /*2634*/ 	.word	0x00000006
        /*2638*/ 	.word	0x00038830
        /*263c*/ 	.short	0x010a
        /*263e*/ 	.byte	0x3f
	.zero		1


	//   ....[45]....
        /*2640*/ 	.word	0x0001e410
        /*2644*/ 	.word	0x00000006
        /*2648*/ 	.word	0x00038830
        /*264c*/ 	.short	0x010a
        /*264e*/ 	.byte	0x3f
	.zero		1


	//   ....[46]....
        /*2650*/ 	.word	0x00020350
        /*2654*/ 	.word	0x0000009a
        /*2658*/ 	.word	0x00000000
        /*265c*/ 	.short	0x0101
        /*265e*/ 	.byte	0x3f
	.zero		1


	//   ....[47]....
        /*2660*/ 	.word	0x00020d00
        /*2664*/ 	.word	0x00000006
        /*2668*/ 	.word	0x00038850
        /*266c*/ 	.short	0x010a
        /*266e*/ 	.byte	0x3f
	.zero		1


	//   ....[48]....
        /*2670*/ 	.word	0x00020d50
        /*2674*/ 	.word	0x00000006
        /*2678*/ 	.word	0x00038850
        /*267c*/ 	.short	0x010a
        /*267e*/ 	.byte	0x3f
	.zero		1


	//   ....[49]....
        /*2680*/ 	.word	0x00021030
        /*2684*/ 	.word	0x00000006
        /*2688*/ 	.word	0x00000000
        /*268c*/ 	.short	0x0101
        /*268e*/ 	.byte	0x3f
	.zero		1


	//   ....[50]....
        /*2690*/ 	.word	0x00025060
        /*2694*/ 	.word	0x00000008
        /*2698*/ 	.word	0x00000000
        /*269c*/ 	.short	0x0101
        /*269e*/ 	.byte	0x3f
	.zero		1


	//   ....[51]....
        /*26a0*/ 	.word	0x00025ad0
        /*26a4*/ 	.word	0x0000000e
        /*26a8*/ 	.word	0x00000000
        /*26ac*/ 	.short	0x0101
        /*26ae*/ 	.byte	0x3f
	.zero		1


	//   ....[52]....
        /*26b0*/ 	.word	0x0002b1e0
        /*26b4*/ 	.word	0x00000016
        /*26b8*/ 	.word	0x00038820
        /*26bc*/ 	.short	0x010a
        /*26be*/ 	.byte	0x3f
	.zero		1


	//   ....[53]....
        /*26c0*/ 	.word	0x0002b270
        /*26c4*/ 	.word	0x00000009
        /*26c8*/ 	.word	0x000388a0
        /*26cc*/ 	.short	0x010a
        /*26ce*/ 	.byte	0x3f
	.zero		1


	//   ....[54]....
        /*26d0*/ 	.word	0x0002b5c0
        /*26d4*/ 	.word	0x00000009
        /*26d8*/ 	.word	0x000388c0
        /*26dc*/ 	.short	0x010a
        /*26de*/ 	.byte	0x3f
	.zero		1


	//   ....[55]....
        /*26e0*/ 	.word	0x0002b9e0
        /*26e4*/ 	.word	0x00000009
        /*26e8*/ 	.word	0x000388a0
        /*26ec*/ 	.short	0x010a
        /*26ee*/ 	.byte	0x3f
	.zero		1


	//   ....[56]....
        /*26f0*/ 	.word	0x0002bd20
        /*26f4*/ 	.word	0x00000009
        /*26f8*/ 	.word	0x000388c0
        /*26fc*/ 	.short	0x010a
        /*26fe*/ 	.byte	0x3f
	.zero		1


	//   ....[57]....
        /*2700*/ 	.word	0x0002cea0
        /*2704*/ 	.word	0x00000006
        /*2708*/ 	.word	0x00038880
        /*270c*/ 	.short	0x010a
        /*270e*/ 	.byte	0x3f
	.zero		1


	//   ....[58]....
        /*2710*/ 	.word	0x0002d630
        /*2714*/ 	.word	0x00000006
        /*2718*/ 	.word	0x00038870
        /*271c*/ 	.short	0x0107
        /*271e*/ 	.byte	0x3f
	.zero		1


	//   ....[59]....
        /*2720*/ 	.word	0x0002d6f0
        /*2724*/ 	.word	0x00000006
        /*2728*/ 	.word	0x00038870
        /*272c*/ 	.short	0x0101
        /*272e*/ 	.byte	0x3f
	.zero		1


	//   ....[60]....
        /*2730*/ 	.word	0x0002d720
        /*2734*/ 	.word	0x00000006
        /*2738*/ 	.word	0x00038840
        /*273c*/ 	.short	0x010a
        /*273e*/ 	.byte	0x3f
	.zero		1


	//   ....[61]....
        /*2740*/ 	.word	0x0002de80
        /*2744*/ 	.word	0x00000006
        /*2748*/ 	.word	0x00038830
        /*274c*/ 	.short	0x0107
        /*274e*/ 	.byte	0x3f
	.zero		1


	//   ....[62]....
        /*2750*/ 	.word	0x0002df70
        /*2754*/ 	.word	0x00000006
        /*2758*/ 	.word	0x00038830
        /*275c*/ 	.short	0x0101
        /*275e*/ 	.byte	0x3f
	.zero		1


	//   ....[63]....
        /*2760*/ 	.word	0x0002ea70
        /*2764*/ 	.word	0x00000016
        /*2768*/ 	.word	0x00038800
        /*276c*/ 	.short	0x0107
        /*276e*/ 	.byte	0x3f
	.zero		1


	//   ....[64]....
        /*2770*/ 	.word	0x0002eb80
        /*2774*/ 	.word	0x00000016
        /*2778*/ 	.word	0x00038800
        /*277c*/ 	.short	0x0101
        /*277e*/ 	.byte	0x3f
	.zero		1


	//   ....[65]....
        /*2780*/ 	.word	0x0002ebb0
        /*2784*/ 	.word	0x00000016
        /*2788*/ 	.word	0x00038820
        /*278c*/ 	.short	0x010a
        /*278e*/ 	.byte	0x3f
	.zero		1


	//   ....[66]....
        /*2790*/ 	.word	0x0002eef0
        /*2794*/ 	.word	0x00000000
        /*2798*/ 	.word	0x00038880
        /*279c*/ 	.short	0x010a
        /*279e*/ 	.byte	0x3f
	.zero		1


	//   ....[67]....
        /*27a0*/ 	.word	0x0002f400
        /*27a4*/ 	.word	0x00000000
        /*27a8*/ 	.word	0x00038870
        /*27ac*/ 	.short	0x0107
        /*27ae*/ 	.byte	0x3f
	.zero		1


	//   ....[68]....
        /*27b0*/ 	.word	0x0002f4c0
        /*27b4*/ 	.word	0x00000000
        /*27b8*/ 	.word	0x00038870
        /*27bc*/ 	.short	0x0101
        /*27be*/ 	.byte	0x3f
	.zero		1


	//   ....[69]....
        /*27c0*/ 	.word	0x0002f4f0
        /*27c4*/ 	.word	0x00000000
        /*27c8*/ 	.word	0x00038840
        /*27cc*/ 	.short	0x010a
        /*27ce*/ 	.byte	0x3f
	.zero		1


	//   ....[70]....
        /*27d0*/ 	.word	0x0002f9e0
        /*27d4*/ 	.word	0x00000000
        /*27d8*/ 	.word	0x00038830
        /*27dc*/ 	.short	0x0107
        /*27de*/ 	.byte	0x3f
	.zero		1


	//   ....[71]....
        /*27e0*/ 	.word	0x0002faa0
        /*27e4*/ 	.word	0x00000000
        /*27e8*/ 	.word	0x00038830
        /*27ec*/ 	.short	0x0101
        /*27ee*/ 	.byte	0x3f
	.zero		1


	//   ....[72]....
        /*27f0*/ 	.word	0x0002fb30
        /*27f4*/ 	.word	0x00000002
        /*27f8*/ 	.word	0x00038870
        /*27fc*/ 	.short	0x010a
        /*27fe*/ 	.byte	0x3f
	.zero		1


	//   ....[73]....
        /*2800*/ 	.word	0x0002fbc0
        /*2804*/ 	.word	0x00000002
        /*2808*/ 	.word	0x00038860
        /*280c*/ 	.short	0x010a
        /*280e*/ 	.byte	0x3f
	.zero		1


	//   ....[74]....
        /*2810*/ 	.word	0x00030560
        /*2814*/ 	.word	0x00000002
        /*2818*/ 	.word	0x00038850
        /*281c*/ 	.short	0x0101
        /*281e*/ 	.byte	0x3f
	.zero		1


	//   ....[75]....
        /*2820*/ 	.word	0x000305f0
        /*2824*/ 	.word	0x00000002
        /*2828*/ 	.word	0x00000000
        /*282c*/ 	.short	0x0101
        /*282e*/ 	.byte	0x3f
	.zero		1


	//   ....[76]....
        /*2830*/ 	.word	0x000307b0
        /*2834*/ 	.word	0x00000000
        /*2838*/ 	.word	0x00038870
        /*283c*/ 	.short	0x010a
        /*283e*/ 	.byte	0x3f
	.zero		1


	//   ....[77]....
        /*2840*/ 	.word	0x00030830
        /*2844*/ 	.word	0x00000000
        /*2848*/ 	.word	0x00038860
        /*284c*/ 	.short	0x010a
        /*284e*/ 	.byte	0x3f
	.zero		1


	//   ....[78]....
        /*2850*/ 	.word	0x000311e0
        /*2854*/ 	.word	0x00000000
        /*2858*/ 	.word	0x00038850
        /*285c*/ 	.short	0x0101
        /*285e*/ 	.byte	0x3f
	.zero		1


	//   ....[79]....
        /*2860*/ 	.word	0x000312a0
        /*2864*/ 	.word	0x00000000
        /*2868*/ 	.word	0x00000000
        /*286c*/ 	.short	0x0101
        /*286e*/ 	.byte	0x3f
	.zero		1


	//   ....[80]....
        /*2870*/ 	.word	0x000323e0
        /*2874*/ 	.word	0x00000007
        /*2878*/ 	.word	0x00038820
        /*287c*/ 	.short	0x010a
        /*287e*/ 	.byte	0x3f
	.zero		1


	//   ....[81]....
        /*2880*/ 	.word	0x00032550
        /*2884*/ 	.word	0x00000005
        /*2888*/ 	.word	0x00038840
        /*288c*/ 	.short	0x010a
        /*288e*/ 	.byte	0x3f
	.zero		1


	//   ....[82]....
        /*2890*/ 	.word	0x000325f0
        /*2894*/ 	.word	0x00000003
        /*2898*/ 	.word	0x00038840
        /*289c*/ 	.short	0x010a
        /*289e*/ 	.byte	0x3f
	.zero		1


	//   ....[83]....
        /*28a0*/ 	.word	0x00032630
        /*28a4*/ 	.word	0x00000005
        /*28a8*/ 	.word	0x00038860
        /*28ac*/ 	.short	0x010a
        /*28ae*/ 	.byte	0x3f
	.zero		1


	//   ....[84]....
        /*28b0*/ 	.word	0x00032670
        /*28b4*/ 	.word	0x00000003
        /*28b8*/ 	.word	0x00038860
        /*28bc*/ 	.short	0x010a
        /*28be*/ 	.byte	0x3f
	.zero		1


	//   ....[85]....
        /*28c0*/ 	.word	0x000326b0
        /*28c4*/ 	.word	0x00000005
        /*28c8*/ 	.word	0x00038880
        /*28cc*/ 	.short	0x010a
        /*28ce*/ 	.byte	0x3f
	.zero		1


	//   ....[86]....
        /*28d0*/ 	.word	0x000326f0
        /*28d4*/ 	.word	0x00000003
        /*28d8*/ 	.word	0x00038880
        /*28dc*/ 	.short	0x010a
        /*28de*/ 	.byte	0x3f
	.zero		1


	//   ....[87]....
        /*28e0*/ 	.word	0x00032750
        /*28e4*/ 	.word	0x00000058
        /*28e8*/ 	.word	0x00038890
        /*28ec*/ 	.short	0x010a
        /*28ee*/ 	.byte	0x3f
	.zero		1


	//   ....[88]....
        /*28f0*/ 	.word	0x00032c60
        /*28f4*/ 	.word	0x00000058
        /*28f8*/ 	.word	0x00038890
        /*28fc*/ 	.short	0x010a
        /*28fe*/ 	.byte	0x3f
	.zero		1


	//   ....[89]....
        /*2900*/ 	.word	0x00033170
        /*2904*/ 	.word	0x00000058
        /*2908*/ 	.word	0x00038890
        /*290c*/ 	.short	0x010a
        /*290e*/ 	.byte	0x3f
	.zero		1


	//   ....[90]....
        /*2910*/ 	.word	0x00033640
        /*2914*/ 	.word	0x00000058
        /*2918*/ 	.word	0x000388b0
        /*291c*/ 	.short	0x010a
        /*291e*/ 	.byte	0x3f
	.zero		1


	//   ....[91]....
        /*2920*/ 	.word	0x00033e30
        /*2924*/ 	.word	0x00000017
        /*2928*/ 	.word	0x00038800
        /*292c*/ 	.short	0x010a
        /*292e*/ 	.byte	0x3f
	.zero		1


	//   ....[92]....
        /*2930*/ 	.word	0x00034770
        /*2934*/ 	.word	0x00000017
        /*2938*/ 	.word	0x00038800
        /*293c*/ 	.short	0x010a
        /*293e*/ 	.byte	0x3f
	.zero		1


	//   ....[93]....
        /*2940*/ 	.word	0x000347c0
        /*2944*/ 	.word	0x00000003
        /*2948*/ 	.word	0x00038830
        /*294c*/ 	.short	0x010a
        /*294e*/ 	.byte	0x3f
	.zero		1


	//   ....[94]....
        /*2950*/ 	.word	0x00034810
        /*2954*/ 	.word	0x00000003
        /*2958*/ 	.word	0x00038850
        /*295c*/ 	.short	0x010a
        /*295e*/ 	.byte	0x3f
	.zero		1


	//   ....[95]....
        /*2960*/ 	.word	0x00034860
        /*2964*/ 	.word	0x00000006
        /*2968*/ 	.word	0x00038830
        /*296c*/ 	.short	0x010a
        /*296e*/ 	.byte	0x3f
	.zero		1


	//   ....[96]....
        /*2970*/ 	.word	0x000348b0
        /*2974*/ 	.word	0x00000006
        /*2978*/ 	.word	0x00038850
        /*297c*/ 	.short	0x010a
        /*297e*/ 	.byte	0x3f
	.zero		1


	//   ....[97]....
        /*2980*/ 	.word	0x00034900
        /*2984*/ 	.word	0x00000006
        /*2988*/ 	.word	0x00038830
        /*298c*/ 	.short	0x010a
        /*298e*/ 	.byte	0x3f
	.zero		1


	//   ....[98]....
        /*2990*/ 	.word	0x00034950
        /*2994*/ 	.word	0x00000006
        /*2998*/ 	.word	0x00038850
        /*299c*/ 	.short	0x010a
        /*299e*/ 	.byte	0x3f
	.zero		1


	//   ....[99]....
        /*29a0*/ 	.word	0x00039120
        /*29a4*/ 	.word	0x00000016
        /*29a8*/ 	.word	0x00038820
        /*29ac*/ 	.short	0x010a
        /*29ae*/ 	.byte	0x3f
	.zero		1


	//   ....[100]....
        /*29b0*/ 	.word	0x00039170
        /*29b4*/ 	.word	0x00000009
        /*29b8*/ 	.word	0x000388a0
        /*29bc*/ 	.short	0x010a
        /*29be*/ 	.byte	0x3f
	.zero		1


	//   ....[101]....
        /*29c0*/ 	.word	0x000391c0
        /*29c4*/ 	.word	0x00000009
        /*29c8*/ 	.word	0x000388c0
        /*29cc*/ 	.short	0x010a
        /*29ce*/ 	.byte	0x3f
	.zero		1


	//   ....[102]....
        /*29d0*/ 	.word	0x00039210
        /*29d4*/ 	.word	0x00000009
        /*29d8*/ 	.word	0x000388a0
        /*29dc*/ 	.short	0x010a
        /*29de*/ 	.byte	0x3f
	.zero		1


	//   ....[103]....
        /*29e0*/ 	.word	0x00039260
        /*29e4*/ 	.word	0x00000009
        /*29e8*/ 	.word	0x000388c0
        /*29ec*/ 	.short	0x010a
        /*29ee*/ 	.byte	0x3f
	.zero		1


	//   ....[104]....
        /*29f0*/ 	.word	0x00039380
        /*29f4*/ 	.word	0x00000006
        /*29f8*/ 	.word	0x00038880
        /*29fc*/ 	.short	0x010a
        /*29fe*/ 	.byte	0x3f
	.zero		1


	//   ....[105]....
        /*2a00*/ 	.word	0x00039f30
        /*2a04*/ 	.word	0x00000006
        /*2a08*/ 	.word	0x00038840
        /*2a0c*/ 	.short	0x010a
        /*2a0e*/ 	.byte	0x3f
	.zero		1


	//   ....[106]....
        /*2a10*/ 	.word	0x0003b590
        /*2a14*/ 	.word	0x00000016
        /*2a18*/ 	.word	0x00038820
        /*2a1c*/ 	.short	0x010a
        /*2a1e*/ 	.byte	0x3f
	.zero		1


	//   ....[107]....
        /*2a20*/ 	.word	0x0003b5e0
        /*2a24*/ 	.word	0x00000000
        /*2a28*/ 	.word	0x00038880
        /*2a2c*/ 	.short	0x010a
        /*2a2e*/ 	.byte	0x3f
	.zero		1


	//   ....[108]....
        /*2a30*/ 	.word	0x0003bf50
        /*2a34*/ 	.word	0x00000000
        /*2a38*/ 	.word	0x00038840
        /*2a3c*/ 	.short	0x010a
        /*2a3e*/ 	.byte	0x3f
	.zero		1


	//   ....[109]....
        /*2a40*/ 	.word	0x0003c8b0
        /*2a44*/ 	.word	0x00000002
        /*2a48*/ 	.word	0x00038870
        /*2a4c*/ 	.short	0x010a
        /*2a4e*/ 	.byte	0x3f
	.zero		1


	//   ....[110]....
        /*2a50*/ 	.word	0x0003c900
        /*2a54*/ 	.word	0x00000002
        /*2a58*/ 	.word	0x00038860
        /*2a5c*/ 	.short	0x010a
        /*2a5e*/ 	.byte	0x3f
	.zero		1


	//   ....[111]....
        /*2a60*/ 	.word	0x0003c950
        /*2a64*/ 	.word	0x00000000
        /*2a68*/ 	.word	0x00038870
        /*2a6c*/ 	.short	0x010a
        /*2a6e*/ 	.byte	0x3f
	.zero		1


	//   ....[112]....
        /*2a70*/ 	.word	0x0003c9a0
        /*2a74*/ 	.word	0x00000000
        /*2a78*/ 	.word	0x00038860
        /*2a7c*/ 	.short	0x010a
        /*2a7e*/ 	.byte	0x3f
	.zero		1


	//   ....[113]....
        /*2a80*/ 	.word	0x0003d3d0
        /*2a84*/ 	.word	0x00000007
        /*2a88*/ 	.word	0x00038820
        /*2a8c*/ 	.short	0x010a
        /*2a8e*/ 	.byte	0x3f
	.zero		1


	//   ....[114]....
        /*2a90*/ 	.word	0x0003d570
        /*2a94*/ 	.word	0x00000005
        /*2a98*/ 	.word	0x00038840
        /*2a9c*/ 	.short	0x010a
        /*2a9e*/ 	.byte	0x3f
	.zero		1


	//   ....[115]....
        /*2aa0*/ 	.word	0x0003d5c0
        /*2aa4*/ 	.word	0x00000003
        /*2aa8*/ 	.word	0x00038840
        /*2aac*/ 	.short	0x010a
        /*2aae*/ 	.byte	0x3f
	.zero		1


	//   ....[116]....
        /*2ab0*/ 	.word	0x0003d610
        /*2ab4*/ 	.word	0x00000005
        /*2ab8*/ 	.word	0x00038860
        /*2abc*/ 	.short	0x010a
        /*2abe*/ 	.byte	0x3f
	.zero		1


	//   ....[117]....
        /*2ac0*/ 	.word	0x0003d660
        /*2ac4*/ 	.word	0x00000003
        /*2ac8*/ 	.word	0x00038860
        /*2acc*/ 	.short	0x010a
        /*2ace*/ 	.byte	0x3f
	.zero		1


	//   ....[118]....
        /*2ad0*/ 	.word	0x0003d6b0
        /*2ad4*/ 	.word	0x00000005
        /*2ad8*/ 	.word	0x00038880
        /*2adc*/ 	.short	0x010a
        /*2ade*/ 	.byte	0x3f
	.zero		1


	//----- nvinfo : EIATTR_NUM_MBARRIERS
	.align		4
.L_578:
        /*2ae0*/ 	.byte	0x03, 0x38
        /*2ae2*/ 	.short	0x0016


	//----- nvinfo : EIATTR_EXIT_INSTR_OFFSETS
	.align		4
        /*2ae4*/ 	.byte	0x04, 0x1c
        /*2ae6*/ 	.short	(.L_580 - .L_579)


	//   ....[0]....
.L_579:
        /*2ae8*/ 	.word	0x00032740


	//----- nvinfo : EIATTR_MAX_THREADS
	.align		4
.L_580:
        /*2aec*/ 	.byte	0x04, 0x05
        /*2aee*/ 	.short	(.L_582 - .L_581)
.L_581:
        /*2af0*/ 	.word	0x00000180
        /*2af4*/ 	.word	0x00000001
        /*2af8*/ 	.word	0x00000001


	//----- nvinfo : EIATTR_CRS_STACK_SIZE
	.align		4
.L_582:
        /*2afc*/ 	.byte	0x04, 0x1e
        /*2afe*/ 	.short	(.L_584 - .L_583)
.L_583:
        /*2b00*/ 	.word	0x00000000


	//----- nvinfo : EIATTR_CBANK_PARAM_SIZE
	.align		4
.L_584:
        /*2b04*/ 	.byte	0x03, 0x19
        /*2b06*/ 	.short	0x0af0


	//----- nvinfo : EIATTR_PARAM_CBANK
	.align		4
        /*2b08*/ 	.byte	0x04, 0x0a
        /*2b0a*/ 	.short	(.L_586 - .L_585)
	.align		4
.L_585:
        /*2b0c*/ 	.word	index@(.nv.constant0._ZN7cutlass13device_kernelIN5flash11enable_sm90INS1_16FlashAttnFwdSm90INS1_25CollectiveMainloopFwdSm90ILi2EN4cute5tupleIJNS5_1CILi1EEES8_S8_EEENS6_IJNS7_ILi128EEESA_NS7_ILi256EEEEEELi256ENS_12float_e4m3_tEfNS_4arch4Sm90ELb1ELb0ELb1ELb1ELb1ELb1ELb0ELb1ELb0ELb1ELb1ELb0EEENS1_21CollectiveEpilogueFwdINS6_IJSA_SB_SA_EEES9_NS_10bfloat16_tESF_Li256ELb1ELb1ELb1ELb1EEENS1_36VarlenDynamicPersistentTileSchedulerILi128ELi128ELi256ELi128ELb1ELb1ELb1ELb1ELb1ELb1EEEEEEEEEvNT_6ParamsE)
        /*2b10*/ 	.short	0x0210
        /*2b12*/ 	.short	0x0af0


	//----- nvinfo : EIATTR_SW_WAR
	.align		4
.L_586:
        /*2b14*/ 	.byte	0x04, 0x36
        /*2b16*/ 	.short	(.L_588 - .L_587)
.L_587:
        /*2b18*/ 	.word	0x00000008
.L_588:


//--------------------- .nv.info._ZN7cutlass13device_kernelIN5flash11enable_sm90INS1_16FlashAttnFwdSm90INS1_25CollectiveMainloopFwdSm90ILi2EN4cute5tupleIJNS5_1CILi1EEES8_S8_EEENS6_IJNS7_ILi128EEENS7_ILi160EEENS7_ILi192EEEEEELi192ENS_12float_e4m3_tEfNS_4arch4Sm90ELb0ELb0ELb1ELb0ELb1ELb0ELb0ELb1ELb1ELb1ELb1ELb0EEENS1_21CollectiveEpilogueFwdINS6_IJSA_SC_SB_EEES9_NS_10bfloat16_tESG_Li256ELb0ELb1ELb1ELb1EEENS1_19SingleTileSchedulerILb0ELb1ELb1ELi128EEEEEEEEEvNT_6ParamsE --------------------------
	.section	.nv.info._ZN7cutlass13device_kernelIN5flash11enable_sm90INS1_16FlashAttnFwdSm90INS1_25CollectiveMainloopFwdSm90ILi2EN4cute5tupleIJNS5_1CILi1EEES8_S8_EEENS6_IJNS7_ILi128EEENS7_ILi160EEENS7_ILi192EEEEEELi192ENS_12float_e4m3_tEfNS_4arch4Sm90ELb0ELb0ELb1ELb0ELb1ELb0ELb0ELb1ELb1ELb1ELb1ELb0EEENS1_21CollectiveEpilogueFwdINS6_IJSA_SC_SB_EEES9_NS_10bfloat16_tESG_Li256ELb0ELb1ELb1ELb1EEENS1_19SingleTileSchedulerILb0ELb1ELb1ELi128EEEEEEEEEvNT_6ParamsE,"",@"SHT_CUDA_INFO"
	.sectionflags	@""
	.align	4


	//----- nvinfo : EIATTR_CUDA_API_VERSION
	.align		4
        /*0000*/ 	.byte	0x04, 0x37
        /*0002*/ 	.short	(.L_590 - .L_589)
.L_589:
        /*0004*/ 	.word	0x00000082


	//----- nvinfo : EIATTR_KPARAM_INFO
	.align		4
.L_590:
        /*0008*/ 	.byte	0x04, 0x17
        /*000a*/ 	.short	(.L_592 - .L_591)
.L_591:
        /*000c*/ 	.word	0x00000000
        /*0010*/ 	.short	0x0000
        /*0012*/ 	.short	0x0070
        /*0014*/ 	.byte	0x00, 0xf0, 0x01, 0x28


	//----- nvinfo : EIATTR_SPARSE_MMA_MASK
	.align		4
.L_592:
        /*0018*/ 	.byte	0x03, 0x50
        /*001a*/ 	.short	0x0000


	//----- nvinfo : EIATTR_MAXREG_COUNT
	.align		4
        /*001c*/ 	.byte	0x03, 0x1b
        /*001e*/ 	.short	0x00a8


	//----- nvinfo : EIATTR_NUM_BARRIERS
	.align		4
        /*0020*/ 	.byte	0x02, 0x4c
        /*0022*/ 	.byte	0x10
	.zero		1


	//----- nvinfo : EIATTR_EXTERNS
	.align		4
        /*0024*/ 	.byte	0x04, 0x0f
        /*0026*/ 	.short	(.L_594 - .L_593)


	//   ....[0]....
	.align		4
.L_593:
        /*0028*/ 	.word	index@(__assertfail)


	//----- nvinfo : EIATTR_ANNOTATIONS
	.align		4
.L_594:
        /*002c*/ 	.byte	0x04, 0x55
        /*002e*/ 	.short	(.L_596 - .L_595)


	//   ....[0]....
.L_595:
        /*0030*/ 	.word	0x00000001
        /*0034*/ 	.byte	0x10, 0xdc, 0x00, 0x00, 0x01, 0x00, 0x00, 0x00, 0x80, 0xdc, 0x00, 0x00, 0x01, 0x00, 0x00, 0x00
        /*0044*/ 	.byte	0x80, 0xe2, 0x00, 0x00, 0x01, 0x00, 0x00, 0x00, 0x50, 0xe5, 0x00, 0x00, 0x01, 0x00, 0x00, 0x00
        /*0054*/ 	.byte	0xc0, 0xf9, 0x00, 0x00, 0x01, 0x00, 0x00, 0x00, 0xe0, 0xf9, 0x00, 0x00, 0x01, 0x00, 0x00, 0x00
        /*0064*/ 	.byte	0x70, 0x05, 0x01, 0x00, 0x01, 0x00, 0x00, 0x00, 0xb0, 0x27, 0x01, 0x00, 0x01, 0x00, 0x00, 0x00
        /*0074*/ 	.byte	0x90, 0x42, 0x01, 0x00


	//----- nvinfo : EIATTR_MERCURY_ISA_VERSION
	.align		4
.L_596:
        /*0078*/ 	.byte	0x03, 0x5f
        /*007a*/ 	.short	0x0101


	//----- nvinfo : EIATTR_INT_WARP_WIDE_INSTR_OFFSETS
	.align		4
        /*007c*/ 	.byte	0x04, 0x31
        /*007e*/ 	.short	(.L_598 - .L_597)


	//   ....[0]....
.L_597:
        /*0080*/ 	.word	0x000000c0


	//   ....[1]....
        /*0084*/ 	.word	0x000000d0


	//   ....[2]....
        /*0088*/ 	.word	0x00000170


	//----- nvinfo : EIATTR_COOP_GROUP_MASK_REGIDS
	.align		4
.L_598:
        /*008c*/ 	.byte	0x04, 0x29
        /*008e*/ 	.short	(.L_600 - .L_599)


	//   ....[0]....
.L_599:
        /*0090*/ 	.word	0xffffffff


	//   ....[1]....
        /*0094*/ 	.word	0xffffffff


	//   ....[2]....
        /*0098*/ 	.word	0xffffffff


	//   ....[3]....
        /*009c*/ 	.word	0xffffffff


	//   ....[4]....
        /*00a0*/ 	.word	0xffffffff


	//   ....[5]....
        /*00a4*/ 	.word	0xffffffff


	//   ....[6]....
        /*00a8*/ 	.word	0xffffffff


	//   ....[7]....
        /*00ac*/ 	.word	0xffffffff


	//   ....[8]....
        /*00b0*/ 	.word	0xffffffff


	//   ....[9]....
        /*00b4*/ 	.word	0xffffffff


	//   ....[10]....
        /*00b8*/ 	.word	0xffffffff


	//   ....[11]....
        /*00bc*/ 	.word	0xffffffff


	//   ....[12]....
        /*00c0*/ 	.word	0xffffffff


	//   ....[13]....
        /*00c4*/ 	.word	0xffffffff


	//   ....[14]....
        /*00c8*/ 	.word	0xffffffff


	//   ....[15]....
        /*00cc*/ 	.word	0xffffffff


	//   ....[16]....
        /*00d0*/ 	.word	0xffffffff


	//   ....[17]....
        /*00d4*/ 	.word	0xffffffff


	//   ....[18]....
        /*00d8*/ 	.word	0xffffffff


	//   ....[19]....
        /*00dc*/ 	.word	0xffffffff


	//   ....[20]....
        /*00e0*/ 	.word	0xffffffff


	//   ....[21]....
        /*00e4*/ 	.word	0xffffffff


	//   ....[22]....
        /*00e8*/ 	.word	0xffffffff


	//   ....[23]....
        /*00ec*/ 	.word	0xffffffff


	//   ....[24]....
        /*00f0*/ 	.word	0xffffffff


	//   ....[25]....
        /*00f4*/ 	.word	0xffffffff


	//   ....[26]....
        /*00f8*/ 	.word	0xffffffff


	//   ....[27]....
        /*00fc*/ 	.word	0xffffffff


	//   ....[28]....
        /*0100*/ 	.word	0xffffffff


	//   ....[29]....
        /*0104*/ 	.word	0xffffffff


	//   ....[30]....
        /*0108*/ 	.word	0xffffffff


	//   ....[31]....
        /*010c*/ 	.word	0xffffffff


	//   ....[32]....
        /*0110*/ 	.word	0xffffffff


	//   ....[33]....
        /*0114*/ 	.word	0xffffffff


	//   ....[34]....
        /*0118*/ 	.word	0xffffffff


	//   ....[35]....
        /*011c*/ 	.word	0xffffffff


	//   ....[36]....
        /*0120*/ 	.word	0xffffffff


	//   ....[37]....
        /*0124*/ 	.word	0xffffffff


	//   ....[38]....
        /*0128*/ 	.word	0xffffffff


	//   ....[39]....
        /*012c*/ 	.word	0xffffffff


	//   ....[40]....
        /*0130*/ 	.word	0xffffffff


	//   ....[41]....
        /*0134*/ 	.word	0xffffffff


	//   ....[42]....
        /*0138*/ 	.word	0xffffffff


	//   ....[43]....
        /*013c*/ 	.word	0xffffffff


	//   ....[44]....
        /*0140*/ 	.word	0xffffffff


	//   ....[45]....
        /*0144*/ 	.word	0xffffffff


	//   ....[46]....
        /*0148*/ 	.word	0xffffffff


	//   ....[47]....
        /*014c*/ 	.word	0xffffffff


	//   ....[48]....
        /*0150*/ 	.word	0xffffffff


	//   ....[49]....
        /*0154*/ 	.word	0xffffffff


	//   ....[50]....
        /*0158*/ 	.word	0xffffffff


	//   ....[51]....
        /*015c*/ 	.word	0xffffffff


	//   ....[52]....
        /*0160*/ 	.word	0xffffffff


	//   ....[53]....
        /*0164*/ 	.word	0xffffffff


	//   ....[54]....
        /*0168*/ 	.word	0xffffffff


	//   ....[55]....
        /*016c*/ 	.word	0xffffffff


	//   ....[56]....
        /*0170*/ 	.word	0xffffffff


	//   ....[57]....
        /*0174*/ 	.word	0xffffffff


	//   ....[58]....
        /*0178*/ 	.word	0xffffffff


	//   ....[59]....
        /*017c*/ 	.word	0xffffffff


	//   ....[60]....
        /*0180*/ 	.word	0xffffffff


	//   ....[61]....
        /*0184*/ 	.word	0xffffffff


	//   ....[62]....
        /*0188*/ 	.word	0xffffffff


	//   ....[63]....
        /*018c*/ 	.word	0xffffffff


	//   ....[64]....
        /*0190*/ 	.word	0xffffffff


	//   ....[65]....
        /*0194*/ 	.word	0xffffffff


	//   ....[66]....
        /*0198*/ 	.word	0xffffffff


	//   ....[67]....
        /*019c*/ 	.word	0xffffffff


	//   ....[68]....
        /*01a0*/ 	.word	0xffffffff


	//   ....[69]....
        /*01a4*/ 	.word	0xffffffff


	//   ....[70]....
        /*01a8*/ 	.word	0xffffffff


	//   ....[71]....
        /*01ac*/ 	.word	0xffffffff


	//   ....[72]....
        /*01b0*/ 	.word	0xffffffff


	//   ....[73]....
        /*01b4*/ 	.word	0xffffffff


	//   ....[74]....
        /*01b8*/ 	.word	0xffffffff


	//   ....[75]....
        /*01bc*/ 	.word	0xffffffff


	//   ....[76]....
        /*01c0*/ 	.word	0xffffffff


	//   ....[77]....
        /*01c4*/ 	.word	0xffffffff


	//   ....[78]....
        /*01c8*/ 	.word	0xffffffff


	//   ....[79]....
        /*01cc*/ 	.word	0xffffffff


	//   ....[80]....
        /*01d0*/ 	.word	0xffffffff


	//   ....[81]....
        /*01d4*/ 	.word	0xffffffff


	//   ....[82]....
        /*01d8*/ 	.word	0xffffffff


	//   ....[83]....
        /*01dc*/ 	.word	0xffffffff


	//   ....[84]....
        /*01e0*/ 	.word	0xffffffff


	//   ....[85]....
        /*01e4*/ 	.word	0xffffffff


	//   ....[86]....
        /*01e8*/ 	.word	0xffffffff


	//   ....[87]....
        /*01ec*/ 	.word	0xffffffff


	//   ....[88]....
        /*01f0*/ 	.word	0xffffffff


	//   ....[89]....
        /*01f4*/ 	.word	0xffffffff


	//   ....[90]....
        /*01f8*/ 	.word	0xffffffff


	//   ....[91]....
        /*01fc*/ 	.word	0xffffffff


	//   ....[92]....
        /*0200*/ 	.word	0xffffffff


	//   ....[93]....
        /*0204*/ 	.word	0xffffffff


	//   ....[94]....
        /*0208*/ 	.word	0xffffffff


	//   ....[95]....
        /*020c*/ 	.word	0xffffffff


	//   ....[96]....
        /*0210*/ 	.word	0xffffffff


	//   ....[97]....
        /*0214*/ 	.word	0xffffffff


	//   ....[98]....
        /*0218*/ 	.word	0xffffffff


	//   ....[99]....
        /*021c*/ 	.word	0xffffffff


	//   ....[100]....
        /*0220*/ 	.word	0xffffffff


	//   ....[101]....
        /*0224*/ 	.word	0xffffffff


	//   ....[102]....
        /*0228*/ 	.word	0xffffffff


	//   ....[103]....
        /*022c*/ 	.word	0xffffffff


	//   ....[104]....
        /*0230*/ 	.word	0xffffffff


	//   ....[105]....
        /*0234*/ 	.word	0xffffffff


	//   ....[106]....
        /*0238*/ 	.word	0xffffffff


	//   ....[107]....
        /*023c*/ 	.word	0xffffffff


	//   ....[108]....
        /*0240*/ 	.word	0xffffffff


	//   ....[109]....
        /*0244*/ 	.word	0xffffffff


	//   ....[110]....
        /*0248*/ 	.word	0xffffffff


	//   ....[111]....
        /*024c*/ 	.word	0xffffffff


	//   ....[112]....
        /*0250*/ 	.word	0xffffffff


	//   ....[113]....
        /*0254*/ 	.word	0xffffffff


	//   ....[114]....
        /*0258*/ 	.word	0xffffffff


	//   ....[115]....
        /*025c*/ 	.word	0xffffffff


	//   ....[116]....
        /*0260*/ 	.word	0xffffffff


	//   ....[117]....
        /*0264*/ 	.word	0xffffffff


	//   ....[118]....
        /*0268*/ 	.word	0xffffffff


	//   ....[119]....
        /*026c*/ 	.word	0xffffffff


	//   ....[120]....
        /*0270*/ 	.word	0xffffffff


	//   ....[121]....
        /*0274*/ 	.word	0xffffffff


	//   ....[122]....
        /*0278*/ 	.word	0xffffffff


	//   ....[123]....
        /*027c*/ 	.word	0xffffffff


	//   ....[124]....
        /*0280*/ 	.word	0xffffffff


	//   ....[125]....
        /*0284*/ 	.word	0xffffffff


	//   ....[126]....
        /*0288*/ 	.word	0xffffffff


	//   ....[127]....
        /*028c*/ 	.word	0xffffffff


	//   ....[128]....
        /*0290*/ 	.word	0xffffffff


	//   ....[129]....
        /*0294*/ 	.word	0xffffffff


	//   ....[130]....
        /*0298*/ 	.word	0xffffffff


	//   ....[131]....
        /*029c*/ 	.word	0xffffffff


	//   ....[132]....
        /*02a0*/ 	.word	0xffffffff


	//   ....[133]....
        /*02a4*/ 	.word	0xffffffff


	//   ....[134]....
        /*02a8*/ 	.word	0xffffffff


	//   ....[135]....
        /*02ac*/ 	.word	0xffffffff


	//   ....[136]....
        /*02b0*/ 	.word	0xffffffff


	//   ....[137]....
        /*02b4*/ 	.word	0xffffffff


	//   ....[138]....
        /*02b8*/ 	.word	0xffffffff


	//   ....[139]....
        /*02bc*/ 	.word	0xffffffff


	//   ....[140]....
        /*02c0*/ 	.word	0xffffffff


	//   ....[141]....
        /*02c4*/ 	.word	0xffffffff


	//   ....[142]....
        /*02c8*/ 	.word	0xffffffff


	//   ....[143]....
        /*02cc*/ 	.word	0xffffffff


	//   ....[144]....
        /*02d0*/ 	.word	0xffffffff


	//   ....[145]....
        /*02d4*/ 	.word	0xffffffff


	//   ....[146]....
        /*02d8*/ 	.word	0xffffffff


	//   ....[147]....
        /*02dc*/ 	.word	0xffffffff


	//   ....[148]....
        /*02e0*/ 	.word	0xffffffff


	//   ....[149]....
        /*02e4*/ 	.word	0xffffffff


	//   ....[150]....
        /*02e8*/ 	.word	0xffffffff


	//   ....[151]....
        /*02ec*/ 	.word	0xffffffff


	//   ....[152]....
        /*02f0*/ 	.word	0xffffffff


	//   ....[153]....
        /*02f4*/ 	.word	0xffffffff


	//   ....[154]....
        /*02f8*/ 	.word	0xffffffff


	//   ....[155]....
        /*02fc*/ 	.word	0xffffffff


	//   ....[156]....
        /*0300*/ 	.word	0xffffffff


	//   ....[157]....
        /*0304*/ 	.word	0xffffffff


	//   ....[158]....
        /*0308*/ 	.word	0xffffffff


	//   ....[159]....
        /*030c*/ 	.word	0xffffffff


	//   ....[160]....
        /*0310*/ 	.word	0xffffffff


	//   ....[161]....
        /*0314*/ 	.word	0xffffffff


	//   ....[162]....
        /*0318*/ 	.word	0xffffffff


	//   ....[163]....
        /*031c*/ 	.word	0xffffffff


	//   ....[164]....
        /*0320*/ 	.word	0xffffffff


	//   ....[165]....
        /*0324*/ 	.word	0xffffffff


	//   ....[166]....
        /*0328*/ 	.word	0xffffffff


	//   ....[167]....
        /*032c*/ 	.word	0xffffffff


	//   ....[168]....
        /*0330*/ 	.word	0xffffffff


	//   ....[169]....
        /*0334*/ 	.word	0xffffffff


	//   ....[170]....
        /*0338*/ 	.word	0xffffffff


	//   ....[171]....
        /*033c*/ 	.word	0xffffffff


	//   ....[172]....
        /*0340*/ 	.word	0xffffffff


	//   ....[173]....
        /*0344*/ 	.word	0x0500000f


	//   ....[174]....
        /*0348*/ 	.word	0x0500000f


	//   ....[175]....
        /*034c*/ 	.word	0x0500000f


	//   ....[176]....
        /*0350*/ 	.word	0x0500000f


	//   ....[177]....
        /*0354*/ 	.word	0x0500000f


	//   ....[178]....
        /*0358*/ 	.word	0x0500000f


	//   ....[179]....
        /*035c*/ 	.word	0x0500000f


	//   ....[180]....
        /*0360*/ 	.word	0x0500000f


	//   ....[181]....
        /*0364*/ 	.word	0x0500000f


	//   ....[182]....
        /*0368*/ 	.word	0x0500000f


	//   ....[183]....
        /*036c*/ 	.word	0x0500000f


	//   ....[184]....
        /*0370*/ 	.word	0x0500000f


	//   ....[185]....
        /*0374*/ 	.word	0x0500000f


	//   ....[186]....
        /*0378*/ 	.word	0x0500000f


	//   ....[187]....
        /*037c*/ 	.word	0x0500000f


	//   ....[188]....
        /*0380*/ 	.word	0x0500000f


	//   ....[189]....
        /*0384*/ 	.word	0x0500000f


	//   ....[190]....
        /*0388*/ 	.word	0x0500000f


	//   ....[191]....
        /*038c*/ 	.word	0x0500000f


	//   ....[192]....
        /*0390*/ 	.word	0x0500000f


	//   ....[193]....
        /*0394*/ 	.word	0x0500000f


	//   ....[194]....
        /*0398*/ 	.word	0x0500000f


	//   ....[195]....
        /*039c*/ 	.word	0x0500000f


	//   ....[196]....
        /*03a0*/ 	.word	0x0500000f


	//   ....[197]....
        /*03a4*/ 	.word	0x0500000f


	//   ....[198]....
        /*03a8*/ 	.word	0x0500000f


	//   ....[199]....
        /*03ac*/ 	.word	0x0500000f


	//   ....[200]....
        /*03b0*/ 	.word	0x0500000f


	//   ....[201]....
        /*03b4*/ 	.word	0x0500000f


	//   ....[202]....
        /*03b8*/ 	.word	0x0500000f


	//   ....[203]....
        /*03bc*/ 	.word	0x0500000f


	//   ....[204]....
        /*03c0*/ 	.word	0x0500000f


	//   ....[205]....
        /*03c4*/ 	.word	0x0500000f


	//   ....[206]....
        /*03c8*/ 	.word	0x0500000f


	//   ....[207]....
        /*03cc*/ 	.word	0x0500000f


	//   ....[208]....
        /*03d0*/ 	.word	0x0500000f


	//   ....[209]....
        /*03d4*/ 	.word	0x0500000f


	//   ....[210]....
        /*03d8*/ 	.word	0x0500000f


	//   ....[211]....
        /*03dc*/ 	.word	0x0500000f


	//   ....[212]....
        /*03e0*/ 	.word	0x0500000f


	//   ....[213]....
        /*03e4*/ 	.word	0x0500000f


	//   ....[214]....
        /*03e8*/ 	.word	0x0500000f


	//   ....[215]....
        /*03ec*/ 	.word	0x0500000f


	//   ....[216]....
        /*03f0*/ 	.word	0x0500000f


	//   ....[217]....
        /*03f4*/ 	.word	0x0500000f


	//   ....[218]....
        /*03f8*/ 	.word	0x0500000f


	//   ....[219]....
        /*03fc*/ 	.word	0x0500000f


	//   ....[220]....
        /*0400*/ 	.word	0x0500000f


	//   ....[221]....
        /*0404*/ 	.word	0x0500000f


	//----- nvinfo : EIATTR_COOP_GROUP_INSTR_OFFSETS
	.align		4
.L_600:
        /*0408*/ 	.byte	0x04, 0x28
        /*040a*/ 	.short	(.L_602 - .L_601)


	//   ....[0]....
.L_601:
        /*040c*/ 	.word	0x00000080


	//   ....[1]....
        /*0410*/ 	.word	0x00000090


	//   ....[2]....
        /*0414*/ 	.word	0x000002d0


	//   ....[3]....
        /*0418*/ 	.word	0x00000430


	//   ....[4]....
        /*041c*/ 	.word	0x00000550


	//   ....[5]....
        /*0420*/ 	.word	0x000006b0


	//   ....[6]....
        /*0424*/ 	.word	0x000011e0


	//   ....[7]....
        /*0428*/ 	.word	0x00003ad0


	//   ....[8]....
        /*042c*/ 	.word	0x00003b30


	//   ....[9]....
        /*0430*/ 	.word	0x00004200


	//   ....[10]....
        /*0434*/ 	.word	0x000042c0


	//   ....[11]....
        /*0438*/ 	.word	0x000077d0


	//   ....[12]....
        /*043c*/ 	.word	0x000077f0


	//   ....[13]....
        /*0440*/ 	.word	0x00007830


	//   ....[14]....
        /*0444*/ 	.word	0x00007840


	//   ....[15]....
        /*0448*/ 	.word	0x00009570


	//   ....[16]....
        /*044c*/ 	.word	0x00009580


	//   ....[17]....
        /*0450*/ 	.word	0x000095b0


	//   ....[18]....
        /*0454*/ 	.word	0x000095c0


	//   ....[19]....
        /*0458*/ 	.word	0x0000a860


	//   ....[20]....
        /*045c*/ 	.word	0x0000a870


	//   ....[21]....
        /*0460*/ 	.word	0x0000a880


	//   ....[22]....
        /*0464*/ 	.word	0x0000a890


	//   ....[23]....
        /*0468*/ 	.word	0x0000a8a0


	//   ....[24]....
        /*046c*/ 	.word	0x0000a8b0


	//   ....[25]....
        /*0470*/ 	.word	0x0000a8c0


	//   ....[26]....
        /*0474*/ 	.word	0x0000a8d0


	//   ....[27]....
        /*0478*/ 	.word	0x0000a8e0


	//   ....[28]....
        /*047c*/ 	.word	0x0000a8f0


	//   ....[29]....
        /*0480*/ 	.word	0x0000a900


	//   ....[30]....
        /*0484*/ 	.word	0x0000a910


	//   ....[31]....
        /*0488*/ 	.word	0x0000a920


	//   ....[32]....
        /*048c*/ 	.word	0x0000a930


	//   ....[33]....
        /*0490*/ 	.word	0x0000a940


	//   ....[34]....
        /*0494*/ 	.word	0x0000a970


	//   ....[35]....
        /*0498*/ 	.word	0x0000a980


	//   ....[36]....
        /*049c*/ 	.word	0x0000a990


	//   ....[37]....
        /*04a0*/ 	.word	0x0000a9a0


	//   ....[38]....
        /*04a4*/ 	.word	0x0000a9b0


	//   ....[39]....
        /*04a8*/ 	.word	0x0000a9c0


	//   ....[40]....
        /*04ac*/ 	.word	0x0000a9e0


	//   ....[41]....
        /*04b0*/ 	.word	0x0000aa10


	//   ....[42]....
        /*04b4*/ 	.word	0x0000aa30


	//   ....[43]....
        /*04b8*/ 	.word	0x0000aa40


	//   ....[44]....
        /*04bc*/ 	.word	0x0000aa50


	//   ....[45]....
        /*04c0*/ 	.word	0x0000aa60


	//   ....[46]....
        /*04c4*/ 	.word	0x0000aa80


	//   ....[47]....
        /*04c8*/ 	.word	0x0000aa90


	//   ....[48]....
        /*04cc*/ 	.word	0x0000aaa0


	//   ....[49]....
        /*04d0*/ 	.word	0x0000aab0


	//   ....[50]....
        /*04d4*/ 	.word	0x0000aad0


	//   ....[51]....
        /*04d8*/ 	.word	0x0000aae0


	//   ....[52]....
        /*04dc*/ 	.word	0x0000aaf0


	//   ....[53]....
        /*04e0*/ 	.word	0x0000ab00


	//   ....[54]....
        /*04e4*/ 	.word	0x0000ab10


	//   ....[55]....
        /*04e8*/ 	.word	0x0000ab20


	//   ....[56]....
        /*04ec*/ 	.word	0x0000ab40


	//   ....[57]....
        /*04f0*/ 	.word	0x0000ab50


	//   ....[58]....
        /*04f4*/ 	.word	0x0000ab60


	//   ....[59]....
        /*04f8*/ 	.word	0x0000ab70


	//   ....[60]....
        /*04fc*/ 	.word	0x0000ab80


	//   ....[61]....
        /*0500*/ 	.word	0x0000ab90


	//   ....[62]....
        /*0504*/ 	.word	0x0000aba0


	//   ....[63]....
        /*0508*/ 	.word	0x0000abb0


	//   ....[64]....
        /*050c*/ 	.word	0x0000abc0


	//   ....[65]....
        /*0510*/ 	.word	0x0000abd0


	//   ....[66]....
        /*0514*/ 	.word	0x0000abe0


	//   ....[67]....
        /*0518*/ 	.word	0x0000abf0


	//   ....[68]....
        /*051c*/ 	.word	0x0000ac00


	//   ....[69]....
        /*0520*/ 	.word	0x0000ac10


	//   ....[70]....
        /*0524*/ 	.word	0x0000ac20


	//   ....[71]....
        /*0528*/ 	.word	0x0000ac30


	//   ....[72]....
        /*052c*/ 	.word	0x0000ac40


	//   ....[73]....
        /*0530*/ 	.word	0x0000ac50


	//   ....[74]....
        /*0534*/ 	.word	0x0000ac60


	//   ....[75]....
        /*0538*/ 	.word	0x0000ac70


	//   ....[76]....
        /*053c*/ 	.word	0x0000ac80


	//   ....[77]....
        /*0540*/ 	.word	0x0000ac90


	//   ....[78]....
        /*0544*/ 	.word	0x0000aca0


	//   ....[79]....
        /*0548*/ 	.word	0x0000acb0


	//   ....[80]....
        /*054c*/ 	.word	0x0000acc0


	//   ....[81]....
        /*0550*/ 	.word	0x0000acd0


	//   ....[82]....
        /*0554*/ 	.word	0x0000acf0


	//   ....[83]....
        /*0558*/ 	.word	0x0000ad20


	//   ....[84]....
        /*055c*/ 	.word	0x0000ad50


	//   ....[85]....
        /*0560*/ 	.word	0x0000ad80


	//   ....[86]....
        /*0564*/ 	.word	0x0000adb0


	//   ....[87]....
        /*0568*/ 	.word	0x0000ade0


	//   ....[88]....
        /*056c*/ 	.word	0x0000ae10


	//   ....[89]....
        /*0570*/ 	.word	0x0000ae40


	//   ....[90]....
        /*0574*/ 	.word	0x0000ae70


	//   ....[91]....
        /*0578*/ 	.word	0x0000aea0


	//   ....[92]....
        /*057c*/ 	.word	0x0000aed0


	//   ....[93]....
        /*0580*/ 	.word	0x0000af00


	//   ....[94]....
        /*0584*/ 	.word	0x0000af30


	//   ....[95]....
        /*0588*/ 	.word	0x0000af50


	//   ....[96]....
        /*058c*/ 	.word	0x0000af70


	//   ....[97]....
        /*0590*/ 	.word	0x0000afa0


	//   ....[98]....
        /*0594*/ 	.word	0x0000afd0


	//   ....[99]....
        /*0598*/ 	.word	0x0000b010


	//   ....[100]....
        /*059c*/ 	.word	0x0000b050


	//   ....[101]....
        /*05a0*/ 	.word	0x0000b080


	//   ....[102]....
        /*05a4*/ 	.word	0x0000b0c0


	//   ....[103]....
        /*05a8*/ 	.word	0x0000b100


	//   ....[104]....
        /*05ac*/ 	.word	0x0000b130


	//   ....[105]....
        /*05b0*/ 	.word	0x0000b160


	//   ....[106]....
        /*05b4*/ 	.word	0x0000b180


	//   ....[107]....
        /*05b8*/ 	.word	0x0000b1b0


	//   ....[108]....
        /*05bc*/ 	.word	0x0000b1d0


	//   ....[109]....
        /*05c0*/ 	.word	0x0000b1f0


	//   ....[110]....
        /*05c4*/ 	.word	0x0000b200


	//   ....[111]....
        /*05c8*/ 	.word	0x0000b210


	//   ....[112]....
        /*05cc*/ 	.word	0x0000b220


	//   ....[113]....
        /*05d0*/ 	.word	0x0000b250


	//   ....[114]....
        /*05d4*/ 	.word	0x0000b270


	//   ....[115]....
        /*05d8*/ 	.word	0x0000b650


	//   ....[116]....
        /*05dc*/ 	.word	0x0000b6c0


	//   ....[117]....
        /*05e0*/ 	.word	0x0000b700


	//   ....[118]....
        /*05e4*/ 	.word	0x0000b740


	//   ....[119]....
        /*05e8*/ 	.word	0x0000b780


	//   ....[120]....
        /*05ec*/ 	.word	0x0000b7b0


	//   ....[121]....
        /*05f0*/ 	.word	0x0000c140


	//   ....[122]....
        /*05f4*/ 	.word	0x0000c170


	//   ....[123]....
        /*05f8*/ 	.word	0x0000cfc0


	//   ....[124]....
        /*05fc*/ 	.word	0x0000e580


	//   ....[125]....
        /*0600*/ 	.word	0x0000e5b0


	//   ....[126]....
        /*0604*/ 	.word	0x0000e5d0


	//   ....[127]....
        /*0608*/ 	.word	0x0000e5f0


	//   ....[128]....
        /*060c*/ 	.word	0x0000e6c0


	//   ....[129]....
        /*0610*/ 	.word	0x0000e6d0


	//   ....[130]....
        /*0614*/ 	.word	0x0000e760


	//   ....[131]....
        /*0618*/ 	.word	0x0000e770


	//   ....[132]....
        /*061c*/ 	.word	0x0000e780


	//   ....[133]....
        /*0620*/ 	.word	0x0000e810


	//   ....[134]....
        /*0624*/ 	.word	0x0000ec50


	//   ....[135]....
        /*0628*/ 	.word	0x0000ec80


	//   ....[136]....
        /*062c*/ 	.word	0x0000eca0


	//   ....[137]....
        /*0630*/ 	.word	0x0000ed10


	//   ....[138]....
        /*0634*/ 	.word	0x0000ed60


	//   ....[139]....
        /*0638*/ 	.word	0x0000ed90


	//   ....[140]....
        /*063c*/ 	.word	0x0000edb0


	//   ....[141]....
        /*0640*/ 	.word	0x0000ee20


	//   ....[142]....
        /*0644*/ 	.word	0x0000ee40


	//   ....[143]....
        /*0648*/ 	.word	0x0000eed0


	//   ....[144]....
        /*064c*/ 	.word	0x0000f4f0


	//   ....[145]....
        /*0650*/ 	.word	0x0000f520


	//   ....[146]....
        /*0654*/ 	.word	0x0000f550


	//   ....[147]....
        /*0658*/ 	.word	0x0000f5a0


	//   ....[148]....
        /*065c*/ 	.word	0x0000f620


	//   ....[149]....
        /*0660*/ 	.word	0x0000f650


	//   ....[150]....
        /*0664*/ 	.word	0x0000f6d0


	//   ....[151]....
        /*0668*/ 	.word	0x0000f6f0


	//   ....[152]....
        /*066c*/ 	.word	0x0000ffc0


	//   ....[153]....
        /*0670*/ 	.word	0x0000ffe0


	//   ....[154]....
        /*0674*/ 	.word	0x0000fff0


	//   ....[155]....
        /*0678*/ 	.word	0x00010000


	//   ....[156]....
        /*067c*/ 	.word	0x00010010


	//   ....[157]....
        /*0680*/ 	.word	0x00010070


	//   ....[158]....
        /*0684*/ 	.word	0x00010080


	//   ....[159]....
        /*0688*/ 	.word	0x000100e0


	//   ....[160]....
        /*068c*/ 	.word	0x00010110


	//   ....[161]....
        /*0690*/ 	.word	0x00010150


	//   ....[162]....
        /*0694*/ 	.word	0x00010580


	//   ....[163]....
        /*0698*/ 	.word	0x00010590


	//   ....[164]....
        /*069c*/ 	.word	0x000105a0


	//   ....[165]....
        /*06a0*/ 	.word	0x000105c0


	//   ....[166]....
        /*06a4*/ 	.word	0x000105e0


	//   ....[167]....
        /*06a8*/ 	.word	0x00010600


	//   ....[168]....
        /*06ac*/ 	.word	0x00010620


	//   ....[169]....
        /*06b0*/ 	.word	0x00010630


	//   ....[170]....
        /*06b4*/ 	.word	0x00010650


	//   ....[171]....
        /*06b8*/ 	.word	0x00010680


	//   ....[172]....
        /*06bc*/ 	.word	0x000121a0


	//   ....[173]....
        /*06c0*/ 	.word	0x000126a0


	//   ....[174]....
        /*06c4*/ 	.word	0x00012780


	//   ....[175]....
        /*06c8*/ 	.word	0x00012850


	//   ....[176]....
        /*06cc*/ 	.word	0x000129b0


	//   ....[177]....
        /*06d0*/ 	.word	0x00012a40


	//   ....[178]....
        /*06d4*/ 	.word	0x00012aa0


	//   ....[179]....
        /*06d8*/ 	.word	0x00012ba0


	//   ....[180]....
        /*06dc*/ 	.word	0x00012c00


	//   ....[181]....
        /*06e0*/ 	.word	0x00012cd0


	//   ....[182]....
        /*06e4*/ 	.word	0x00012d90


	//   ....[183]....
        /*06e8*/ 	.word	0x00012e60


	//   ....[184]....
        /*06ec*/ 	.word	0x00012fd0


	//   ....[185]....
        /*06f0*/ 	.word	0x00013070


	//   ....[186]....
        /*06f4*/ 	.word	0x00013190


	//   ....[187]....
        /*06f8*/ 	.word	0x000131e0


	//   ....[188]....
        /*06fc*/ 	.word	0x000132c0


	//   ....[189]....
        /*0700*/ 	.word	0x00013370


	//   ....[190]....
        /*0704*/ 	.word	0x000133e0


	//   ....[191]....
        /*0708*/ 	.word	0x000134b0


	//   ....[192]....
        /*070c*/ 	.word	0x00013530


	//   ....[193]....
        /*0710*/ 	.word	0x000135f0


	//   ....[194]....
        /*0714*/ 	.word	0x00013680


	//   ....[195]....
        /*0718*/ 	.word	0x000136e0


	//   ....[196]....
        /*071c*/ 	.word	0x00013790


	//   ....[197]....
        /*0720*/ 	.word	0x00013850


	//   ....[198]....
        /*0724*/ 	.word	0x000138c0


	//   ....[199]....
        /*0728*/ 	.word	0x000139b0


	//   ....[200]....
        /*072c*/ 	.word	0x00013a20


	//   ....[201]....
        /*0730*/ 	.word	0x00013af0


	//   ....[202]....
        /*0734*/ 	.word	0x00013c20


	//   ....[203]....
        /*0738*/ 	.word	0x00013cc0


	//   ....[204]....
        /*073c*/ 	.word	0x00013d20


	//   ....[205]....
        /*0740*/ 	.word	0x00013df0


	//   ....[206]....
        /*0744*/ 	.word	0x00013e50


	//   ....[207]....
        /*0748*/ 	.word	0x00013f20


	//   ....[208]....
        /*074c*/ 	.word	0x00013f80


	//   ....[209]....
        /*0750*/ 	.word	0x00014050


	//   ....[210]....
        /*0754*/ 	.word	0x000140b0


	//   ....[211]....
        /*0758*/ 	.word	0x00014180


	//   ....[212]....
        /*075c*/ 	.word	0x00014260


	//   ....[213]....
        /*0760*/ 	.word	0x00014300


	//   ....[214]....
        /*0764*/ 	.word	0x00014360


	//   ....[215]....
        /*0768*/ 	.word	0x00014440


	//   ....[216]....
        /*076c*/ 	.word	0x000144a0


	//   ....[217]....
        /*0770*/ 	.word	0x00014560


	//   ....[218]....
        /*0774*/ 	.word	0x000145c0


	//   ....[219]....
        /*0778*/ 	.word	0x00014680


	//   ....[220]....
        /*077c*/ 	.word	0x000146e0


	//   ....[221]....
        /*0780*/ 	.word	0x000147a0


	//----- nvinfo : EIATTR_REG_RECONFIG
	.align		4
.L_602:
        /*0784*/ 	.byte	0x01, 0x54
	.zero		2


	//----- nvinfo : EIATTR_SYSCALL_OFFSETS
	.align		4
        /*0788*/ 	.byte	0x04, 0x46
        /*078a*/ 	.short	(.L_604 - .L_603)


	//   ....[0]....
.L_603:
        /*078c*/ 	.word	0x000013a0


	//   ....[1]....
        /*0790*/ 	.word	0x0000d710


	//   ....[2]....
        /*0794*/ 	.word	0x0000d850


	//   ....[3]....
        /*0798*/ 	.word	0x0000d990


	//   ....[4]....
        /*079c*/ 	.word	0x0000dab0


	//   ....[5]....
        /*07a0*/ 	.word	0x0000f270


	//----- nvinfo : EIATTR_MBARRIER_INSTR_OFFSETS
	.align		4
.L_604:
        /*07a4*/ 	.byte	0x04, 0x39
        /*07a6*/ 	.short	(.L_606 - .L_605)


	//   ....[0]....
.L_605:
        /*07a8*/ 	.word	0x00000180
        /*07ac*/ 	.word	0x000000ff
        /*07b0*/ 	.word	0x00033400
        /*07b4*/ 	.short	0x0100
        /*07b6*/ 	.byte	0x08
	.zero		1


	//   ....[1]....
        /*07b8*/ 	.word	0x00000190
        /*07bc*/ 	.word	0x000000ff
        /*07c0*/ 	.word	0x00033420
        /*07c4*/ 	.short	0x0100
        /*07c6*/ 	.byte	0x08
	.zero		1


	//   ....[2]....
        /*07c8*/ 	.word	0x00000280
        /*07cc*/ 	.word	0x000000ff
        /*07d0*/ 	.word	0x00033430
        /*07d4*/ 	.short	0x0100
        /*07d6*/ 	.byte	0x08
	.zero		1


	//   ....[3]....
        /*07d8*/ 	.word	0x00000290
        /*07dc*/ 	.word	0x000000ff
        /*07e0*/ 	.word	0x00033440
        /*07e4*/ 	.short	0x0100
        /*07e6*/ 	.byte	0x08
	.zero		1


	//   ....[4]....
        /*07e8*/ 	.word	0x000002a0
        /*07ec*/ 	.word	0x000000ff
        /*07f0*/ 	.word	0x00033438
        /*07f4*/ 	.short	0x0100
        /*07f6*/ 	.byte	0x08
	.zero		1


	//   ....[5]....
        /*07f8*/ 	.word	0x000002b0
        /*07fc*/ 	.word	0x000000ff
        /*0800*/ 	.word	0x00033448
        /*0804*/ 	.short	0x0100
        /*0806*/ 	.byte	0x08
	.zero		1


	//   ....[6]....
        /*0808*/ 	.word	0x000003e0
        /*080c*/ 	.word	0x000000ff
        /*0810*/ 	.word	0x00033450
        /*0814*/ 	.short	0x0100
        /*0816*/ 	.byte	0x08
	.zero		1


	//   ....[7]....
        /*0818*/ 	.word	0x000003f0
        /*081c*/ 	.word	0x000000ff
        /*0820*/ 	.word	0x00033460
        /*0824*/ 	.short	0x0100
        /*0826*/ 	.byte	0x08
	.zero		1


	//   ....[8]....
        /*0828*/ 	.word	0x00000400
        /*082c*/ 	.word	0x000000ff
        /*0830*/ 	.word	0x00033458
        /*0834*/ 	.short	0x0100
        /*0836*/ 	.byte	0x08
	.zero		1


	//   ....[9]....
        /*0838*/ 	.word	0x00000410
        /*083c*/ 	.word	0x000000ff
        /*0840*/ 	.word	0x00033468
        /*0844*/ 	.short	0x0100
        /*0846*/ 	.byte	0x08
	.zero		1


	//   ....[10]....
        /*0848*/ 	.word	0x00000500
        /*084c*/ 	.word	0x000000ff
        /*0850*/ 	.word	0x00033470
        /*0854*/ 	.short	0x0100
        /*0856*/ 	.byte	0x06
	.zero		1


	//   ....[11]....
        /*0858*/ 	.word	0x00000510
        /*085c*/ 	.word	0x000000ff
        /*0860*/ 	.word	0x00033480
        /*0864*/ 	.short	0x0100
        /*0866*/ 	.byte	0x06
	.zero		1


	//   ....[12]....
        /*0868*/ 	.word	0x00000520
        /*086c*/ 	.word	0x000000ff
        /*0870*/ 	.word	0x00033478
        /*0874*/ 	.short	0x0100
        /*0876*/ 	.byte	0x06
	.zero		1


	//   ....[13]....
        /*0878*/ 	.word	0x00000530
        /*087c*/ 	.word	0x000000ff
        /*0880*/ 	.word	0x00033488
        /*0884*/ 	.short	0x0100
        /*0886*/ 	.byte	0x06
	.zero		1


	//   ....[14]....
        /*0888*/ 	.word	0x00000660
        /*088c*/ 	.word	0x000000ff
        /*0890*/ 	.word	0x00033490
        /*0894*/ 	.short	0x0100
        /*0896*/ 	.byte	0x08
	.zero		1


	//   ....[15]....
        /*0898*/ 	.word	0x00000670
        /*089c*/ 	.word	0x000000ff
        /*08a0*/ 	.word	0x000334a0
        /*08a4*/ 	.short	0x0100
        /*08a6*/ 	.byte	0x08
	.zero		1


	//   ....[16]....
        /*08a8*/ 	.word	0x00000680
        /*08ac*/ 	.word	0x000000ff
        /*08b0*/ 	.word	0x00033498
        /*08b4*/ 	.short	0x0100
        /*08b6*/ 	.byte	0x08
	.zero		1


	//   ....[17]....
        /*08b8*/ 	.word	0x00000690
        /*08bc*/ 	.word	0x000000ff
        /*08c0*/ 	.word	0x000334a8
        /*08c4*/ 	.short	0x0100
        /*08c6*/ 	.byte	0x08
	.zero		1


	//   ....[18]....
        /*08c8*/ 	.word	0x000007d0
        /*08cc*/ 	.word	0x000000ff
        /*08d0*/ 	.word	0x000334b0
        /*08d4*/ 	.short	0x0100
        /*08d6*/ 	.byte	0x08
	.zero		1


	//   ....[19]....
        /*08d8*/ 	.word	0x000007e0
        /*08dc*/ 	.word	0x000000ff
        /*08e0*/ 	.word	0x000334c0
        /*08e4*/ 	.short	0x0100
        /*08e6*/ 	.byte	0x08
	.zero		1


	//   ....[20]....
        /*08e8*/ 	.word	0x000007f0
        /*08ec*/ 	.word	0x000000ff
        /*08f0*/ 	.word	0x000334b8
        /*08f4*/ 	.short	0x0100
        /*08f6*/ 	.byte	0x08
	.zero		1


	//   ....[21]....
        /*08f8*/ 	.word	0x00000800
        /*08fc*/ 	.word	0x000000ff
        /*0900*/ 	.word	0x000334c8
        /*0904*/ 	.short	0x0100
        /*0906*/ 	.byte	0x08
	.zero		1


	//   ....[22]....
        /*0908*/ 	.word	0x00001670
        /*090c*/ 	.word	0x000000ff
        /*0910*/ 	.word	0x00033400
        /*0914*/ 	.short	0x010a
        /*0916*/ 	.byte	0x24
	.zero		1


	//   ....[23]....
        /*0918*/ 	.word	0x00001700
        /*091c*/ 	.word	0x000000ff
        /*0920*/ 	.word	0x00033430
        /*0924*/ 	.short	0x010a
        /*0926*/ 	.byte	0x24
	.zero		1


	//   ....[24]....
        /*0928*/ 	.word	0x00001760
        /*092c*/ 	.word	0x000000ff
        /*0930*/ 	.word	0x00033430
        /*0934*/ 	.short	0x010a
        /*0936*/ 	.byte	0x24
	.zero		1


	//   ....[25]....
        /*0938*/ 	.word	0x00002e10
        /*093c*/ 	.word	0x000000ff
        /*0940*/ 	.word	0x00000000
        /*0944*/ 	.short	0x0101
        /*0946*/ 	.byte	0x04
	.zero		1


	//   ....[26]....
        /*0948*/ 	.word	0x00005900
        /*094c*/ 	.word	0x000000ff
        /*0950*/ 	.word	0x00033430
        /*0954*/ 	.short	0x010a
        /*0956*/ 	.byte	0x04
	.zero		1


	//   ....[27]....
        /*0958*/ 	.word	0x00005940
        /*095c*/ 	.word	0x000000ff
        /*0960*/ 	.word	0x00033430
        /*0964*/ 	.short	0x010a
        /*0966*/ 	.byte	0x04
	.zero		1


	//   ....[28]....
        /*0968*/ 	.word	0x00006610
        /*096c*/ 	.word	0x000000ff
        /*0970*/ 	.word	0x00033450
        /*0974*/ 	.short	0x010a
        /*0976*/ 	.byte	0x04
	.zero		1


	//   ....[29]....
        /*0978*/ 	.word	0x00006650
        /*097c*/ 	.word	0x000000ff
        /*0980*/ 	.word	0x00033450
        /*0984*/ 	.short	0x010a
        /*0986*/ 	.byte	0x04
	.zero		1


	//   ....[30]....
        /*0988*/ 	.word	0x00006fa0
        /*098c*/ 	.word	0x000000ff
        /*0990*/ 	.word	0x00000000
        /*0994*/ 	.short	0x0101
        /*0996*/ 	.byte	0x04
	.zero		1


	//   ....[31]....
        /*0998*/ 	.word	0x00008960
        /*099c*/ 	.word	0x000000ff
        /*09a0*/ 	.word	0x00000000
        /*09a4*/ 	.short	0x0101
        /*09a6*/ 	.byte	0x04
	.zero		1


	//   ....[32]....
        /*09a8*/ 	.word	0x000091d0
        /*09ac*/ 	.word	0x000000ff
        /*09b0*/ 	.word	0x00033450
        /*09b4*/ 	.short	0x010a
        /*09b6*/ 	.byte	0x09
	.zero		1


	//   ....[33]....
        /*09b8*/ 	.word	0x00009210
        /*09bc*/ 	.word	0x000000ff
        /*09c0*/ 	.word	0x00033450
        /*09c4*/ 	.short	0x010a
        /*09c6*/ 	.byte	0x09
	.zero		1


	//   ....[34]....
        /*09c8*/ 	.word	0x000098a0
        /*09cc*/ 	.word	0x000000ff
        /*09d0*/ 	.word	0x00000000
        /*09d4*/ 	.short	0x0101
        /*09d6*/ 	.byte	0x04
	.zero		1


	//   ....[35]....
        /*09d8*/ 	.word	0x0000b7c0
        /*09dc*/ 	.word	0x000000ff
        /*09e0*/ 	.word	0x00000000
        /*09e4*/ 	.short	0x0101
        /*09e6*/ 	.byte	0x04
	.zero		1


	//   ....[36]....
        /*09e8*/ 	.word	0x0000e230
        /*09ec*/ 	.word	0x000000ff
        /*09f0*/ 	.word	0x00033480
        /*09f4*/ 	.short	0x010a
        /*09f6*/ 	.byte	0x2a
	.zero		1


	//   ....[37]....
        /*09f8*/ 	.word	0x0000e960
        /*09fc*/ 	.word	0x000000ff
        /*0a00*/ 	.word	0x00033470
        /*0a04*/ 	.short	0x0107
        /*0a06*/ 	.byte	0x2a
	.zero		1


	//   ....[38]....
        /*0a08*/ 	.word	0x0000e9f0
        /*0a0c*/ 	.word	0x000000ff
        /*0a10*/ 	.word	0x00033470
        /*0a14*/ 	.short	0x0101
        /*0a16*/ 	.byte	0x2a
	.zero		1


	//   ....[39]....
        /*0a18*/ 	.word	0x0000ea20
        /*0a1c*/ 	.word	0x000000ff
        /*0a20*/ 	.word	0x00033440
        /*0a24*/ 	.short	0x010a
        /*0a26*/ 	.byte	0x2a
	.zero		1


	//   ....[40]....
        /*0a28*/ 	.word	0x0000f010
        /*0a2c*/ 	.word	0x000000ff
        /*0a30*/ 	.word	0x00033430
        /*0a34*/ 	.short	0x0107
        /*0a36*/ 	.byte	0x2a
	.zero		1


	//   ....[41]....
        /*0a38*/ 	.word	0x0000f0a0
        /*0a3c*/ 	.word	0x000000ff
        /*0a40*/ 	.word	0x00033430
        /*0a44*/ 	.short	0x0101
        /*0a46*/ 	.byte	0x2a
	.zero		1


	//   ....[42]....
        /*0a48*/ 	.word	0x0000f800
        /*0a4c*/ 	.word	0x000000ff
        /*0a50*/ 	.word	0x00033400
        /*0a54*/ 	.short	0x0107
        /*0a56*/ 	.byte	0x2a
	.zero		1


	//   ....[43]....
        /*0a58*/ 	.word	0x0000f860
        /*0a5c*/ 	.word	0x000000ff
        /*0a60*/ 	.word	0x00033400
        /*0a64*/ 	.short	0x0101
        /*0a66*/ 	.byte	0x2a
	.zero		1


	//   ....[44]....
        /*0a68*/ 	.word	0x0000f870
        /*0a6c*/ 	.word	0x000000ff
        /*0a70*/ 	.word	0x00033420
        /*0a74*/ 	.short	0x010a
        /*0a76*/ 	.byte	0x2a
	.zero		1


	//   ....[45]....
        /*0a78*/ 	.word	0x0000fcd0
        /*0a7c*/ 	.word	0x00000004
        /*0a80*/ 	.word	0x00033480
        /*0a84*/ 	.short	0x010a
        /*0a86*/ 	.byte	0x3f
	.zero		1


	//   ....[46]....
        /*0a88*/ 	.word	0x00010240
        /*0a8c*/ 	.word	0x00000004
        /*0a90*/ 	.word	0x00033470
        /*0a94*/ 	.short	0x0107
        /*0a96*/ 	.byte	0x3f
	.zero		1


	//   ....[47]....
        /*0a98*/ 	.word	0x000102d0
        /*0a9c*/ 	.word	0x00000004
        /*0aa0*/ 	.word	0x00033470
        /*0aa4*/ 	.short	0x0101
        /*0aa6*/ 	.byte	0x3f
	.zero		1


	//   ....[48]....
        /*0aa8*/ 	.word	0x00010300
        /*0aac*/ 	.word	0x00000004
        /*0ab0*/ 	.word	0x00033440
        /*0ab4*/ 	.short	0x010a
        /*0ab6*/ 	.byte	0x3f
	.zero		1


	//   ....[49]....
        /*0ab8*/ 	.word	0x00010810
        /*0abc*/ 	.word	0x00000004
        /*0ac0*/ 	.word	0x00033430
        /*0ac4*/ 	.short	0x0107
        /*0ac6*/ 	.byte	0x3f
	.zero		1


	//   ....[50]....
        /*0ac8*/ 	.word	0x000108b0
        /*0acc*/ 	.word	0x00000004
        /*0ad0*/ 	.word	0x00033430
        /*0ad4*/ 	.short	0x0101
        /*0ad6*/ 	.byte	0x3f
	.zero		1


	//   ....[51]....
        /*0ad8*/ 	.word	0x00010930
        /*0adc*/ 	.word	0x00000003
        /*0ae0*/ 	.word	0x00033470
        /*0ae4*/ 	.short	0x010a
        /*0ae6*/ 	.byte	0x3f
	.zero		1


	//   ....[52]....
        /*0ae8*/ 	.word	0x000109c0
        /*0aec*/ 	.word	0x00000003
        /*0af0*/ 	.word	0x00033460
        /*0af4*/ 	.short	0x010a
        /*0af6*/ 	.byte	0x3f
	.zero		1


	//   ....[53]....
        /*0af8*/ 	.word	0x000113f0
        /*0afc*/ 	.word	0x00000003
        /*0b00*/ 	.word	0x00033450
        /*0b04*/ 	.short	0x0101
        /*0b06*/ 	.byte	0x3f
	.zero		1


	//   ....[54]....
        /*0b08*/ 	.word	0x00011490
        /*0b0c*/ 	.word	0x00000003
        /*0b10*/ 	.word	0x00000000
        /*0b14*/ 	.short	0x0101
        /*0b16*/ 	.byte	0x3f
	.zero		1


	//   ....[55]....
        /*0b18*/ 	.word	0x00011560
        /*0b1c*/ 	.word	0x00000003
        /*0b20*/ 	.word	0x00033470
        /*0b24*/ 	.short	0x010a
        /*0b26*/ 	.byte	0x3f
	.zero		1


	//   ....[56]....
        /*0b28*/ 	.word	0x00011600
        /*0b2c*/ 	.word	0x00000003
        /*0b30*/ 	.word	0x00033460
        /*0b34*/ 	.short	0x010a
        /*0b36*/ 	.byte	0x3f
	.zero		1


	//   ....[57]....
        /*0b38*/ 	.word	0x00012030
        /*0b3c*/ 	.word	0x00000003
        /*0b40*/ 	.word	0x00033450
        /*0b44*/ 	.short	0x0101
        /*0b46*/ 	.byte	0x3f
	.zero		1


	//   ....[58]....
        /*0b48*/ 	.word	0x000120b0
        /*0b4c*/ 	.word	0x00000003
        /*0b50*/ 	.word	0x00000000
        /*0b54*/ 	.short	0x0101
        /*0b56*/ 	.byte	0x3f
	.zero		1


	//   ....[59]....
        /*0b58*/ 	.word	0x00012150
        /*0b5c*/ 	.word	0x00000006
        /*0b60*/ 	.word	0x00033420
        /*0b64*/ 	.short	0x010a
        /*0b66*/ 	.byte	0x3f
	.zero		1


	//   ....[60]....
        /*0b68*/ 	.word	0x00012270
        /*0b6c*/ 	.word	0x00000005
        /*0b70*/ 	.word	0x00033440
        /*0b74*/ 	.short	0x010a
        /*0b76*/ 	.byte	0x3f
	.zero		1


	//   ....[61]....
        /*0b78*/ 	.word	0x00012310
        /*0b7c*/ 	.word	0x00000003
        /*0b80*/ 	.word	0x00033440
        /*0b84*/ 	.short	0x010a
        /*0b86*/ 	.byte	0x3f
	.zero		1


	//   ....[62]....
        /*0b88*/ 	.word	0x00012350
        /*0b8c*/ 	.word	0x00000005
        /*0b90*/ 	.word	0x00033460
        /*0b94*/ 	.short	0x010a
        /*0b96*/ 	.byte	0x3f
	.zero		1


	//   ....[63]....
        /*0b98*/ 	.word	0x00012390
        /*0b9c*/ 	.word	0x00000003
        /*0ba0*/ 	.word	0x00033460
        /*0ba4*/ 	.short	0x010a
        /*0ba6*/ 	.byte	0x3f
	.zero		1


	//   ....[64]....
        /*0ba8*/ 	.word	0x000123d0
        /*0bac*/ 	.word	0x00000005
        /*0bb0*/ 	.word	0x00033480
        /*0bb4*/ 	.short	0x010a
        /*0bb6*/ 	.byte	0x3f
	.zero		1


	//   ....[65]....
        /*0bb8*/ 	.word	0x00012410
        /*0bbc*/ 	.word	0x00000003
        /*0bc0*/ 	.word	0x00033480
        /*0bc4*/ 	.short	0x010a
        /*0bc6*/ 	.byte	0x3f
	.zero		1


	//   ....[66]....
        /*0bc8*/ 	.word	0x00012480
        /*0bcc*/ 	.word	0x00000003
        /*0bd0*/ 	.word	0x00033400
        /*0bd4*/ 	.short	0x010a
        /*0bd6*/ 	.byte	0x3f
	.zero		1


	//   ....[67]....
        /*0bd8*/ 	.word	0x000124e0
        /*0bdc*/ 	.word	0x00000003
        /*0be0*/ 	.word	0x00033430
        /*0be4*/ 	.short	0x010a
        /*0be6*/ 	.byte	0x3f
	.zero		1


	//   ....[68]....
        /*0be8*/ 	.word	0x00012540
        /*0bec*/ 	.word	0x00000009
        /*0bf0*/ 	.word	0x00033430
        /*0bf4*/ 	.short	0x010a
        /*0bf6*/ 	.byte	0x3f
	.zero		1


	//   ....[69]....
        /*0bf8*/ 	.word	0x000125a0
        /*0bfc*/ 	.word	0x0000000a
        /*0c00*/ 	.word	0x00033450
        /*0c04*/ 	.short	0x010a
        /*0c06*/ 	.byte	0x3f
	.zero		1


	//   ....[70]....
        /*0c08*/ 	.word	0x00012600
        /*0c0c*/ 	.word	0x00000003
        /*0c10*/ 	.word	0x00033450
        /*0c14*/ 	.short	0x010a
        /*0c16*/ 	.byte	0x3f
	.zero		1


	//   ....[71]....
        /*0c18*/ 	.word	0x000126d0
        /*0c1c*/ 	.word	0x0000001e
        /*0c20*/ 	.word	0x00033480
        /*0c24*/ 	.short	0x010a
        /*0c26*/ 	.byte	0x3f
	.zero		1


	//   ....[72]....
        /*0c28*/ 	.word	0x00012f20
        /*0c2c*/ 	.word	0x0000001e
        /*0c30*/ 	.word	0x00033440
        /*0c34*/ 	.short	0x010a
        /*0c36*/ 	.byte	0x3f
	.zero		1


	//   ....[73]....
        /*0c38*/ 	.word	0x00013b20
        /*0c3c*/ 	.word	0x0000001e
        /*0c40*/ 	.word	0x00033420
        /*0c44*/ 	.short	0x010a
        /*0c46*/ 	.byte	0x3f
	.zero		1


	//   ....[74]....
        /*0c48*/ 	.word	0x00013b70
        /*0c4c*/ 	.word	0x00000004
        /*0c50*/ 	.word	0x00033480
        /*0c54*/ 	.short	0x010a
        /*0c56*/ 	.byte	0x3f
	.zero		1


	//   ....[75]....
        /*0c58*/ 	.word	0x000141b0
        /*0c5c*/ 	.word	0x00000004
        /*0c60*/ 	.word	0x00033440
        /*0c64*/ 	.short	0x010a
        /*0c66*/ 	.byte	0x3f
	.zero		1


	//   ....[76]....
        /*0c68*/ 	.word	0x000147d0
        /*0c6c*/ 	.word	0x00000003
        /*0c70*/ 	.word	0x00033470
        /*0c74*/ 	.short	0x010a
        /*0c76*/ 	.byte	0x3f
	.zero		1


	//   ....[77]....
        /*0c78*/ 	.word	0x00014820
        /*0c7c*/ 	.word	0x00000003
        /*0c80*/ 	.word	0x00033460
        /*0c84*/ 	.short	0x010a
        /*0c86*/ 	.byte	0x3f
	.zero		1


	//   ....[78]....
        /*0c88*/ 	.word	0x00014870
        /*0c8c*/ 	.word	0x00000003
        /*0c90*/ 	.word	0x00033470
        /*0c94*/ 	.short	0x010a
        /*0c96*/ 	.byte	0x3f
	.zero		1


	//   ....[79]....
        /*0c98*/ 	.word	0x000148c0
        /*0c9c*/ 	.word	0x00000003
        /*0ca0*/ 	.word	0x00033460
        /*0ca4*/ 	.short	0x010a
        /*0ca6*/ 	.byte	0x3f
	.zero		1


	//   ....[80]....
        /*0ca8*/ 	.word	0x00014910
        /*0cac*/ 	.word	0x00000006
        /*0cb0*/ 	.word	0x00033420
        /*0cb4*/ 	.short	0x010a
        /*0cb6*/ 	.byte	0x3f
	.zero		1


	//   ....[81]....
        /*0cb8*/ 	.word	0x00014960
        /*0cbc*/ 	.word	0x00000005
        /*0cc0*/ 	.word	0x00033440
        /*0cc4*/ 	.short	0x010a
        /*0cc6*/ 	.byte	0x3f
	.zero		1


	//   ....[82]....
        /*0cc8*/ 	.word	0x000149b0
        /*0ccc*/ 	.word	0x00000003
        /*0cd0*/ 	.word	0x00033440
        /*0cd4*/ 	.short	0x010a
        /*0cd6*/ 	.byte	0x3f
	.zero		1


	//   ....[83]....
        /*0cd8*/ 	.word	0x00014a00
        /*0cdc*/ 	.word	0x00000005
        /*0ce0*/ 	.word	0x00033460
        /*0ce4*/ 	.short	0x010a
        /*0ce6*/ 	.byte	0x3f
	.zero		1


	//   ....[84]....
        /*0ce8*/ 	.word	0x00014a50
        /*0cec*/ 	.word	0x00000003
        /*0cf0*/ 	.word	0x00033460
        /*0cf4*/ 	.short	0x010a
        /*0cf6*/ 	.byte	0x3f
	.zero		1


	//   ....[85]....
        /*0cf8*/ 	.word	0x00014aa0
        /*0cfc*/ 	.word	0x00000005
        /*0d00*/ 	.word	0x00033480
        /*0d04*/ 	.short	0x010a
        /*0d06*/ 	.byte	0x3f
	.zero		1


	//----- nvinfo : EIATTR_NUM_MBARRIERS
	.align		4
.L_606:
        /*0d08*/ 	.byte	0x03, 0x38
        /*0d0a*/ 	.short	0x0016


	//----- nvinfo : EIATTR_EXIT_INSTR_OFFSETS
	.align		4
        /*0d0c*/ 	.byte	0x04, 0x1c
        /*0d0e*/ 	.short	(.L_608 - .L_607)


	//   ....[0]....
.L_607:
        /*0d10*/ 	.word	0x00012460


	//----- nvinfo : EIATTR_MAX_THREADS
	.align		4
.L_608:
        /*0d14*/ 	.byte	0x04, 0x05
        /*0d16*/ 	.short	(.L_610 - .L_609)
.L_609:
        /*0d18*/ 	.word	0x00000180
        /*0d1c*/ 	.word	0x00000001
        /*0d20*/ 	.word	0x00000001


	//----- nvinfo : EIATTR_CRS_STACK_SIZE
	.align		4
.L_610:
        /*0d24*/ 	.byte	0x04, 0x1e
        /*0d26*/ 	.short	(.L_612 - .L_611)
.L_611:
        /*0d28*/ 	.word	0x00000000


	//----- nvinfo : EIATTR_CBANK_PARAM_SIZE
	.align		4
.L_612:
        /*0d2c*/ 	.byte	0x03, 0x19
        /*0d2e*/ 	.short	0x0a70


	//----- nvinfo : EIATTR_PARAM_CBANK
	.align		4
        /*0d30*/ 	.byte	0x04, 0x0a
        /*0d32*/ 	.short	(.L_614 - .L_613)
	.align		4
.L_613:
        /*0d34*/ 	.word	index@(.nv.constant0._ZN7cutlass13device_kernelIN5flash11enable_sm90INS1_16FlashAttnFwdSm90INS1_25CollectiveMainloopFwdSm90ILi2EN4cute5tupleIJNS5_1CILi1EEES8_S8_EEENS6_IJNS7_ILi128EEENS7_ILi160EEENS7_ILi192EEEEEELi192ENS_12float_e4m3_tEfNS_4arch4Sm90ELb0ELb0ELb1ELb0ELb1ELb0ELb0ELb1ELb1ELb1ELb1ELb0EEENS1_21CollectiveEpilogueFwdINS6_IJSA_SC_SB_EEES9_NS_10bfloat16_tESG_Li256ELb0ELb1ELb1ELb1EEENS1_19SingleTileSchedulerILb0ELb1ELb1ELi128EEEEEEEEEvNT_6ParamsE)
        /*0d38*/ 	.short	0x0210
        /*0d3a*/ 	.short	0x0a70


	//----- nvinfo : EIATTR_SW_WAR
	.align		4
.L_614:
        /*0d3c*/ 	.byte	0x04, 0x36
        /*0d3e*/ 	.short	(.L_616 - .L_615)
.L_615:
        /*0d40*/ 	.word	0x00000008
.L_616:


//--------------------- .nv.info._ZN7cutlass13device_kernelIN5flash11enable_sm90INS1_16FlashAttnFwdSm90INS1_25CollectiveMainloopFwdSm90ILi2EN4cute5tupleIJNS5_1CILi1EEES8_S8_EEENS6_IJNS7_ILi128EEENS7_ILi160EEENS7_ILi192EEEEEELi192ENS_12float_e4m3_tEfNS_4arch4Sm90ELb0ELb0ELb1ELb1ELb1ELb0ELb0ELb1ELb1ELb1ELb1ELb0EEENS1_21CollectiveEpilogueFwdINS6_IJSA_SC_SB_EEES9_NS_10bfloat16_tESG_Li256ELb1ELb1ELb1ELb1EEENS1_36VarlenDynamicPersistentTileSchedulerILi128ELi160ELi256ELi128ELb1ELb1ELb1ELb0ELb1ELb1EEEEEEEEEvNT_6ParamsE --------------------------
	.section	.nv.info._ZN7cutlass13device_kernelIN5flash11enable_sm90INS1_16FlashAttnFwdSm90INS1_25CollectiveMainloopFwdSm90ILi2EN4cute5tupleIJNS5_1CILi1EEES8_S8_EEENS6_IJNS7_ILi128EEENS7_ILi160EEENS7_ILi192EEEEEELi192ENS_12float_e4m3_tEfNS_4arch4Sm90ELb0ELb0ELb1ELb1ELb1ELb0ELb0ELb1ELb1ELb1ELb1ELb0EEENS1_21CollectiveEpilogueFwdINS6_IJSA_SC_SB_EEES9_NS_10bfloat16_tESG_Li256ELb1ELb1ELb1ELb1EEENS1_36VarlenDynamicPersistentTileSchedulerILi128ELi160ELi256ELi128ELb1ELb1ELb1ELb0ELb1ELb1EEEEEEEEEvNT_6ParamsE,"",@"SHT_CUDA_INFO"
	.sectionflags	@""
	.align	4


	//----- nvinfo : EIATTR_CUDA_API_VERSION
	.align		4
        /*0000*/ 	.byte	0x04, 0x37
        /*0002*/ 	.short	(.L_618 - .L_617)
.L_617:
        /*0004*/ 	.word	0x00000082


	//----- nvinfo : EIATTR_KPARAM_INFO
	.align		4
.L_618:
        /*0008*/ 	.byte	0x04, 0x17
        /*000a*/ 	.short	(.L_620 - .L_619)
.L_619:
        /*000c*/ 	.word	0x00000000
        /*0010*/ 	.short	0x0000
        /*0012*/ 	.short	0x0070
        /*0014*/ 	.byte	0x00, 0xf0, 0x01, 0x2a


	//----- nvinfo : EIATTR_SPARSE_MMA_MASK
	.align		4
.L_620:
        /*0018*/ 	.byte	0x03, 0x50
        /*001a*/ 	.short	0x0000


	//----- nvinfo : EIATTR_MAXREG_COUNT
	.align		4
        /*001c*/ 	.byte	0x03, 0x1b
        /*001e*/ 	.short	0x00a8


	//----- nvinfo : EIATTR_NUM_BARRIERS
	.align		4
        /*0020*/ 	.byte	0x02, 0x4c
        /*0022*/ 	.byte	0x10
	.zero		1


	//----- nvinfo : EIATTR_EXTERNS
	.align		4
        /*0024*/ 	.byte	0x04, 0x0f
        /*0026*/ 	.short	(.L_622 - .L_621)


	//   ....[0]....
	.align		4
.L_621:
        /*0028*/ 	.word	index@(__assertfail)


	//----- nvinfo : EIATTR_ANNOTATIONS
	.align		4
.L_622:
        /*002c*/ 	.byte	0x04, 0x55
        /*002e*/ 	.short	(.L_624 - .L_623)


	//   ....[0]....
.L_623:
        /* <DEDUP_REMOVED lines=28> */


	//----- nvinfo : EIATTR_MERCURY_ISA_VERSION
	.align		4
.L_624:
        /*01e0*/ 	.byte	0x03, 0x5f
        /*01e2*/ 	.short	0x0101


	//----- nvinfo : EIATTR_UNUSED_LOAD_BYTE_OFFSET
	.align		4
        /*01e4*/ 	.byte	0x04, 0x44
        /*01e6*/ 	.short	(.L_626 - .L_625)


	//   ....[0]....
.L_625:
        /*01e8*/ 	.word	0x00000980
        /*01ec*/ 	.word	0x0000fff0


	//   ....[1]....
        /*01f0*/ 	.word	0x0000a550
        /*01f4*/ 	.word	0x0000fff0


	//----- nvinfo : EIATTR_INT_WARP_WIDE_INSTR_OFFSETS
	.align		4
.L_626:
        /*01f8*/ 	.byte	0x04, 0x31
        /*01fa*/ 	.short	(.L_628 - .L_627)


	//   ....[0]....
.L_627:
        /*01fc*/ 	.word	0x000000c0


	//   ....[1]....
        /*0200*/ 	.word	0x000000d0


	//   ....[2]....
        /*0204*/ 	.word	0x00000170


	//   ....[3]....
        /*0208*/ 	.word	0x00010d00


	//   ....[4]....
        /*020c*/ 	.word	0x00010d90


	//   ....[5]....
        /*0210*/ 	.word	0x000150e0


	//   ....[6]....
        /*0214*/ 	.word	0x00015170


	//----- nvinfo : EIATTR_COOP_GROUP_MASK_REGIDS
	.align		4
.L_628:
        /*0218*/ 	.byte	0x04, 0x29
        /*021a*/ 	.short	(.L_630 - .L_629)


	//   ....[0]....
.L_629:
        /*021c*/ 	.word	0xffffffff


	//   ....[1]....
        /*0220*/ 	.word	0xffffffff


	//   ....[2]....
        /*0224*/ 	.word	0xffffffff


	//   ....[3]....
        /*0228*/ 	.word	0xffffffff


	//   ....[4]....
        /*022c*/ 	.word	0xffffffff


	//   ....[5]....
        /*0230*/ 	.word	0xffffffff


	//   ....[6]....
        /*0234*/ 	.word	0xffffffff


	//   ....[7]....
        /*0238*/ 	.word	0xffffffff


	//   ....[8]....
        /*023c*/ 	.word	0xffffffff


	//   ....[9]....
        /*0240*/ 	.word	0xffffffff


	//   ....[10]....
        /*0244*/ 	.word	0xffffffff


	//   ....[11]....
        /*0248*/ 	.word	0xffffffff


	//   ....[12]....
        /*024c*/ 	.word	0xffffffff


	//   ....[13]....
        /*0250*/ 	.word	0xffffffff


	//   ....[14]....
        /*0254*/ 	.word	0xffffffff


	//   ....[15]....
        /*0258*/ 	.word	0xffffffff


	//   ....[16]....
        /*025c*/ 	.word	0xffffffff


	//   ....[17]....
        /*0260*/ 	.word	0xffffffff


	//   ....[18]....
        /*0264*/ 	.word	0xffffffff


	//   ....[19]....
        /*0268*/ 	.word	0xffffffff


	//   ....[20]....
        /*026c*/ 	.word	0xffffffff


	//   ....[21]....
        /*0270*/ 	.word	0xffffffff


	//   ....[22]....
        /*0274*/ 	.word	0xffffffff


	//   ....[23]....
        /*0278*/ 	.word	0xffffffff


	//   ....[24]....
        /*027c*/ 	.word	0xffffffff


	//   ....[25]....
        /*0280*/ 	.word	0xffffffff


	//   ....[26]....
        /*0284*/ 	.word	0xffffffff


	//   ....[27]....
        /*0288*/ 	.word	0xffffffff


	//   ....[28]....
        /*028c*/ 	.word	0xffffffff


	//   ....[29]....
        /*0290*/ 	.word	0xffffffff


	//   ....[30]....
        /*0294*/ 	.word	0xffffffff


	//   ....[31]....
        /*0298*/ 	.word	0xffffffff


	//   ....[32]....
        /*029c*/ 	.word	0xffffffff


	//   ....[33]....
        /*02a0*/ 	.word	0xffffffff


	//   ....[34]....
        /*02a4*/ 	.word	0xffffffff


	//   ....[35]....
        /*02a8*/ 	.word	0xffffffff


	//   ....[36]....
        /*02ac*/ 	.word	0xffffffff


	//   ....[37]....
        /*02b0*/ 	.word	0xffffffff


	//   ....[38]....
        /*02b4*/ 	.word	0xffffffff


	//   ....[39]....
        /*02b8*/ 	.word	0xffffffff


	//   ....[40]....
        /*02bc*/ 	.word	0xffffffff


	//   ....[41]....
        /*02c0*/ 	.word	0xffffffff


	//   ....[42]....
        /*02c4*/ 	.word	0xffffffff


	//   ....[43]....
        /*02c8*/ 	.word	0xffffffff


	//   ....[44]....
        /*02cc*/ 	.word	0xffffffff


	//   ....[45]....
        /*02d0*/ 	.word	0xffffffff


	//   ....[46]....
        /*02d4*/ 	.word	0xffffffff


	//   ....[47]....
        /*02d8*/ 	.word	0xffffffff


	//   ....[48]....
        /*02dc*/ 	.word	0xffffffff


	//   ....[49]....
        /*02e0*/ 	.word	0xffffffff


	//   ....[50]....
        /*02e4*/ 	.word	0xffffffff


	//   ....[51]....
        /*02e8*/ 	.word	0xffffffff


	//   ....[52]....
        /*02ec*/ 	.word	0xffffffff


	//   ....[53]....
        /*02f0*/ 	.word	0xffffffff


	//   ....[54]....
        /*02f4*/ 	.word	0xffffffff


	//   ....[55]....
        /*02f8*/ 	.word	0xffffffff


	//   ....[56]....
        /*02fc*/ 	.word	0xffffffff


	//   ....[57]....
        /*0300*/ 	.word	0xffffffff


	//   ....[58]....
        /*0304*/ 	.word	0xffffffff


	//   ....[59]....
        /*0308*/ 	.word	0xffffffff


	//   ....[60]....
        /*030c*/ 	.word	0xffffffff


	//   ....[61]....
        /*0310*/ 	.word	0xffffffff


	//   ....[62]....
        /*0314*/ 	.word	0xffffffff


	//   ....[63]....
        /*0318*/ 	.word	0xffffffff


	//   ....[64]....
        /*031c*/ 	.word	0xffffffff


	//   ....[65]....
        /*0320*/ 	.word	0xffffffff


	//   ....[66]....
        /*0324*/ 	.word	0xffffffff


	//   ....[67]....
        /*0328*/ 	.word	0xffffffff


	//   ....[68]....
        /*032c*/ 	.word	0xffffffff


	//   ....[69]....
        /*0330*/ 	.word	0xffffffff


	//   ....[70]....
        /*0334*/ 	.word	0xffffffff


	//   ....[71]....
        /*0338*/ 	.word	0xffffffff


	//   ....[72]....
        /*033c*/ 	.word	0xffffffff


	//   ....[73]....
        /*0340*/ 	.word	0xffffffff


	//   ....[74]....
        /*0344*/ 	.word	0xffffffff


	//   ....[75]....
        /*0348*/ 	.word	0xffffffff


	//   ....[76]....
        /*034c*/ 	.word	0xffffffff


	//   ....[77]....
        /*0350*/ 	.word	0xffffffff


	//   ....[78]....
        /*0354*/ 	.word	0xffffffff


	//   ....[79]....
        /*0358*/ 	.word	0xffffffff


	//   ....[80]....
        /*035c*/ 	.word	0xffffffff


	//   ....[81]....
        /*0360*/ 	.word	0xffffffff


	//   ....[82]....
        /*0364*/ 	.word	0xffffffff


	//   ....[83]....
        /*0368*/ 	.word	0xffffffff


	//   ....[84]....
        /*036c*/ 	.word	0xffffffff


	//   ....[85]....
        /*0370*/ 	.word	0xffffffff


	//   ....[86]....
        /*0374*/ 	.word	0xffffffff


	//   ....[87]....
        /*0378*/ 	.word	0xffffffff


	//   ....[88]....
        /*037c*/ 	.word	0xffffffff


	//   ....[89]....
        /*0380*/ 	.word	0xffffffff


	//   ....[90]....
        /*0384*/ 	.word	0xffffffff


	//   ....[91]....
        /*0388*/ 	.word	0xffffffff


	//   ....[92]....
        /*038c*/ 	.word	0xffffffff


	//   ....[93]....
        /*0390*/ 	.word	0xffffffff


	//   ....[94]....
        /*0394*/ 	.word	0xffffffff


	//   ....[95]....
        /*0398*/ 	.word	0xffffffff


	//   ....[96]....
        /*039c*/ 	.word	0xffffffff


	//   ....[97]....
        /*03a0*/ 	.word	0xffffffff


	//   ....[98]....
        /*03a4*/ 	.word	0xffffffff


	//   ....[99]....
        /*03a8*/ 	.word	0xffffffff


	//   ....[100]....
        /*03ac*/ 	.word	0xffffffff


	//   ....[101]....
        /*03b0*/ 	.word	0xffffffff


	//   ....[102]....
        /*03b4*/ 	.word	0xffffffff


	//   ....[103]....
        /*03b8*/ 	.word	0xffffffff


	//   ....[104]....
        /*03bc*/ 	.word	0xffffffff


	//   ....[105]....
        /*03c0*/ 	.word	0xffffffff


	//   ....[106]....
        /*03c4*/ 	.word	0xffffffff


	//   ....[107]....
        /*03c8*/ 	.word	0xffffffff


	//   ....[108]....
        /*03cc*/ 	.word	0xffffffff


	//   ....[109]....
        /*03d0*/ 	.word	0xffffffff


	//   ....[110]....
        /*03d4*/ 	.word	0xffffffff


	//   ....[111]....
        /*03d8*/ 	.word	0xffffffff


	//   ....[112]....
        /*03dc*/ 	.word	0xffffffff


	//   ....[113]....
        /*03e0*/ 	.word	0xffffffff


	//   ....[114]....
        /*03e4*/ 	.word	0xffffffff


	//   ....[115]....
        /*03e8*/ 	.word	0xffffffff


	//   ....[116]....
        /*03ec*/ 	.word	0xffffffff


	//   ....[117]....
        /*03f0*/ 	.word	0xffffffff


	//   ....[118]....
        /*03f4*/ 	.word	0xffffffff


	//   ....[119]....
        /*03f8*/ 	.word	0xffffffff


	//   ....[120]....
        /*03fc*/ 	.word	0xffffffff


	//   ....[121]....
        /*0400*/ 	.word	0xffffffff


	//   ....[122]....
        /*0404*/ 	.word	0xffffffff


	//   ....[123]....
        /*0408*/ 	.word	0xffffffff


	//   ....[124]....
        /*040c*/ 	.word	0xffffffff


	//   ....[125]....
        /*0410*/ 	.word	0xffffffff


	//   ....[126]....
        /*0414*/ 	.word	0xffffffff


	//   ....[127]....
        /*0418*/ 	.word	0xffffffff


	//   ....[128]....
        /*041c*/ 	.word	0xffffffff


	//   ....[129]....
        /*0420*/ 	.word	0xffffffff


	//   ....[130]....
        /*0424*/ 	.word	0xffffffff


	//   ....[131]....
        /*0428*/ 	.word	0xffffffff


	//   ....[132]....
        /*042c*/ 	.word	0xffffffff


	//   ....[133]....
        /*0430*/ 	.word	0xffffffff


	//   ....[134]....
        /*0434*/ 	.word	0xffffffff


	//   ....[135]....
        /*0438*/ 	.word	0xffffffff


	//   ....[136]....
        /*043c*/ 	.word	0xffffffff


	//   ....[137]....
        /*0440*/ 	.word	0xffffffff


	//   ....[138]....
        /*0444*/ 	.word	0xffffffff


	//   ....[139]....
        /*0448*/ 	.word	0xffffffff


	//   ....[140]....
        /*044c*/ 	.word	0xffffffff


	//   ....[141]....
        /*0450*/ 	.word	0xffffffff


	//   ....[142]....
        /*0454*/ 	.word	0xffffffff


	//   ....[143]....
        /*0458*/ 	.word	0xffffffff


	//   ....[144]....
        /*045c*/ 	.word	0xffffffff


	//   ....[145]....
        /*0460*/ 	.word	0xffffffff


	//   ....[146]....
        /*0464*/ 	.word	0xffffffff


	//   ....[147]....
        /*0468*/ 	.word	0xffffffff


	//   ....[148]....
        /*046c*/ 	.word	0xffffffff


	//   ....[149]....
        /*0470*/ 	.word	0xffffffff


	//   ....[150]....
        /*0474*/ 	.word	0xffffffff


	//   ....[151]....
        /*0478*/ 	.word	0xffffffff


	//   ....[152]....
        /*047c*/ 	.word	0xffffffff


	//   ....[153]....
        /*0480*/ 	.word	0xffffffff


	//   ....[154]....
        /*0484*/ 	.word	0xffffffff


	//   ....[155]....
        /*0488*/ 	.word	0xffffffff


	//   ....[156]....
        /*048c*/ 	.word	0xffffffff


	//   ....[157]....
        /*0490*/ 	.word	0xffffffff


	//   ....[158]....
        /*0494*/ 	.word	0xffffffff


	//   ....[159]....
        /*0498*/ 	.word	0xffffffff


	//   ....[160]....
        /*049c*/ 	.word	0xffffffff


	//   ....[161]....
        /*04a0*/ 	.word	0xffffffff


	//   ....[162]....
        /*04a4*/ 	.word	0xffffffff


	//   ....[163]....
        /*04a8*/ 	.word	0xffffffff


	//   ....[164]....
        /*04ac*/ 	.word	0xffffffff


	//   ....[165]....
        /*04b0*/ 	.word	0xffffffff


	//   ....[166]....
        /*04b4*/ 	.word	0xffffffff


	//   ....[167]....
        /*04b8*/ 	.word	0xffffffff


	//   ....[168]....
        /*04bc*/ 	.word	0xffffffff


	//   ....[169]....
        /*04c0*/ 	.word	0xffffffff


	//   ....[170]....
        /*04c4*/ 	.word	0xffffffff


	//   ....[171]....
        /*04c8*/ 	.word	0xffffffff


	//   ....[172]....
        /*04cc*/ 	.word	0xffffffff


	//   ....[173]....
        /*04d0*/ 	.word	0xffffffff


	//   ....[174]....
        /*04d4*/ 	.word	0xffffffff


	//   ....[175]....
        /*04d8*/ 	.word	0xffffffff


	//   ....[176]....
        /*04dc*/ 	.word	0xffffffff


	//   ....[177]....
        /*04e0*/ 	.word	0xffffffff


	//   ....[178]....
        /*04e4*/ 	.word	0xffffffff


	//   ....[179]....
        /*04e8*/ 	.word	0xffffffff


	//   ....[180]....
        /*04ec*/ 	.word	0xffffffff


	//   ....[181]....
        /*04f0*/ 	.word	0xffffffff


	//   ....[182]....
        /*04f4*/ 	.word	0xffffffff


	//   ....[183]....
        /*04f8*/ 	.word	0xffffffff


	//   ....[184]....
        /*04fc*/ 	.word	0xffffffff


	//   ....[185]....
        /*0500*/ 	.word	0xffffffff


	//   ....[186]....
        /*0504*/ 	.word	0xffffffff


	//   ....[187]....
        /*0508*/ 	.word	0xffffffff


	//   ....[188]....
        /*050c*/ 	.word	0xffffffff


	//   ....[189]....
        /*0510*/ 	.word	0xffffffff


	//   ....[190]....
        /*0514*/ 	.word	0xffffffff


	//   ....[191]....
        /*0518*/ 	.word	0xffffffff


	//   ....[192]....
        /*051c*/ 	.word	0xffffffff


	//   ....[193]....
        /*0520*/ 	.word	0xffffffff


	//   ....[194]....
        /*0524*/ 	.word	0xffffffff


	//   ....[195]....
        /*0528*/ 	.word	0xffffffff


	//   ....[196]....
        /*052c*/ 	.word	0xffffffff


	//   ....[197]....
        /*0530*/ 	.word	0xffffffff


	//   ....[198]....
        /*0534*/ 	.word	0xffffffff


	//   ....[199]....
        /*0538*/ 	.word	0xffffffff


	//   ....[200]....
        /*053c*/ 	.word	0xffffffff


	//   ....[201]....
        /*0540*/ 	.word	0xffffffff


	//   ....[202]....
        /*0544*/ 	.word	0xffffffff


	//   ....[203]....
        /*0548*/ 	.word	0xffffffff


	//   ....[204]....
        /*054c*/ 	.word	0xffffffff


	//   ....[205]....
        /*0550*/ 	.word	0xffffffff


	//   ....[206]....
        /*0554*/ 	.word	0xffffffff


	//   ....[207]....
        /*0558*/ 	.word	0xffffffff


	//   ....[208]....
        /*055c*/ 	.word	0xffffffff


	//   ....[209]....
        /*0560*/ 	.word	0xffffffff


	//   ....[210]....
        /*0564*/ 	.word	0xffffffff


	//   ....[211]....
        /*0568*/ 	.word	0xffffffff


	//   ....[212]....
        /*056c*/ 	.word	0xffffffff


	//   ....[213]....
        /*0570*/ 	.word	0xffffffff


	//   ....[214]....
        /*0574*/ 	.word	0xffffffff


	//   ....[215]....
        /*0578*/ 	.word	0xffffffff


	//   ....[216]....
        /*057c*/ 	.word	0xffffffff


	//   ....[217]....
        /*0580*/ 	.word	0xffffffff


	//   ....[218]....
        /*0584*/ 	.word	0xffffffff


	//   ....[219]....
        /*0588*/ 	.word	0xffffffff


	//   ....[220]....
        /*058c*/ 	.word	0xffffffff


	//   ....[221]....
        /*0590*/ 	.word	0xffffffff


	//   ....[222]....
        /*0594*/ 	.word	0xffffffff


	//   ....[223]....
        /*0598*/ 	.word	0x0500000f


	//   ....[224]....
        /*059c*/ 	.word	0x0500000f


	//   ....[225]....
        /*05a0*/ 	.word	0x0500000f


	//   ....[226]....
        /*05a4*/ 	.word	0x0500000f


	//   ....[227]....
        /*05a8*/ 	.word	0x0500000f


	//   ....[228]....
        /*05ac*/ 	.word	0x0500000f


	//   ....[229]....
        /*05b0*/ 	.word	0x0500000f


	//   ....[230]....
        /*05b4*/ 	.word	0x0500000f


	//   ....[231]....
        /*05b8*/ 	.word	0x0500000f


	//   ....[232]....
        /*05bc*/ 	.word	0x0500000f


	//   ....[233]....
        /*05c0*/ 	.word	0x0500000f


	//   ....[234]....
        /*05c4*/ 	.word	0x0500000f


	//   ....[235]....
        /*05c8*/ 	.word	0x0500000f


	//   ....[236]....
        /*05cc*/ 	.word	0x0500000f


	//   ....[237]....
        /*05d0*/ 	.word	0x0500000f


	//   ....[238]....
        /*05d4*/ 	.word	0x0500000f


	//   ....[239]....
        /*05d8*/ 	.word	0x0500000f


	//   ....[240]....
        /*05dc*/ 	.word	0x0500000f


	//   ....[241]....
        /*05e0*/ 	.word	0x0500000f


	//   ....[242]....
        /*05e4*/ 	.word	0x0500000f


	//   ....[243]....
        /*05e8*/ 	.word	0x0500000f


	//   ....[244]....
        /*05ec*/ 	.word	0x0500000f


	//   ....[245]....
        /*05f0*/ 	.word	0x0500000f


	//   ....[246]....
        /*05f4*/ 	.word	0x0500000f


	//   ....[247]....
        /*05f8*/ 	.word	0x0500000f


	//   ....[248]....
        /*05fc*/ 	.word	0x0500000f


	//   ....[249]....
        /*0600*/ 	.word	0x0500000f


	//   ....[250]....
        /*0604*/ 	.word	0x0500000f


	//   ....[251]....
        /*0608*/ 	.word	0x0500000f


	//   ....[252]....
        /*060c*/ 	.word	0x0500000f


	//   ....[253]....
        /*0610*/ 	.word	0x0500000f


	//   ....[254]....
        /*0614*/ 	.word	0x0500000f


	//   ....[255]....
        /*0618*/ 	.word	0x0500000f


	//   ....[0]....
        /*061c*/ 	.word	0x0500000f


	//   ....[1]....
        /*0620*/ 	.word	0x0500000f


	//   ....[2]....
        /*0624*/ 	.word	0x0500000f


	//   ....[3]....
        /*0628*/ 	.word	0x0500000f


	//   ....[4]....
        /*062c*/ 	.word	0x0500000f


	//   ....[5]....
        /*0630*/ 	.word	0x0500000f


	//   ....[6]....
        /*0634*/ 	.word	0x0500000f


	//   ....[7]....
        /*0638*/ 	.word	0x0500000f


	//   ....[8]....
        /*063c*/ 	.word	0x0500000f


	//   ....[9]....
        /*0640*/ 	.word	0x0500000f


	//   ....[10]....
        /*0644*/ 	.word	0x0500000f


	//   ....[11]....
        /*0648*/ 	.word	0x0500000f


	//   ....[12]....
        /*064c*/ 	.word	0x0500000f


	//   ....[13]....
        /*0650*/ 	.word	0x0500000f


	//   ....[14]....
        /*0654*/ 	.word	0x0500000f


	//   ....[15]....
        /*0658*/ 	.word	0x0500000f


	//   ....[16]....
        /*065c*/ 	.word	0x0500000f


	//----- nvinfo : EIATTR_COOP_GROUP_INSTR_OFFSETS
	.align		4
.L_630:
        /*0660*/ 	.byte	0x04, 0x28
        /*0662*/ 	.short	(.L_632 - .L_631)


	//   ....[0]....
.L_631:
        /*0664*/ 	.word	0x00000080


	//   ....[1]....
        /*0668*/ 	.word	0x00000090


	//   ....[2]....
        /*066c*/ 	.word	0x000002d0


	//   ....[3]....
        /*0670*/ 	.word	0x00000430


	//   ....[4]....
        /*0674*/ 	.word	0x00000550


	//   ....[5]....
        /*0678*/ 	.word	0x000006b0


	//   ....[6]....
        /*067c*/ 	.word	0x00001a40


	//   ....[7]....
        /*0680*/ 	.word	0x00004140


	//   ....[8]....
        /*0684*/ 	.word	0x000041e0


	//   ....[9]....
        /*0688*/ 	.word	0x00004870


	//   ....[10]....
        /*068c*/ 	.word	0x000048f0


	//   ....[11]....
        /*0690*/ 	.word	0x00007ec0


	//   ....[12]....
        /*0694*/ 	.word	0x00007ee0


	//   ....[13]....
        /*0698*/ 	.word	0x00007f00


	//   ....[14]....
        /*069c*/ 	.word	0x00007f30


	//   ....[15]....
        /*06a0*/ 	.word	0x00009b90


	//   ....[16]....
        /*06a4*/ 	.word	0x00009ba0


	//   ....[17]....
        /*06a8*/ 	.word	0x00009c20


	//   ....[18]....
        /*06ac*/ 	.word	0x00009c30


	//   ....[19]....
        /*06b0*/ 	.word	0x0000b0a0


	//   ....[20]....
        /*06b4*/ 	.word	0x0000b0d0


	//   ....[21]....
        /*06b8*/ 	.word	0x0000b0f0


	//   ....[22]....
        /*06bc*/ 	.word	0x0000b110


	//   ....[23]....
        /*06c0*/ 	.word	0x0000b130


	//   ....[24]....
        /*06c4*/ 	.word	0x0000b150


	//   ....[25]....
        /*06c8*/ 	.word	0x0000b170


	//   ....[26]....
        /*06cc*/ 	.word	0x0000b190


	//   ....[27]....
        /*06d0*/ 	.word	0x0000b1b0


	//   ....[28]....
        /*06d4*/ 	.word	0x0000b1d0


	//   ....[29]....
        /*06d8*/ 	.word	0x0000b1f0


	//   ....[30]....
        /*06dc*/ 	.word	0x0000b200


	//   ....[31]....
        /*06e0*/ 	.word	0x0000b210


	//   ....[32]....
        /*06e4*/ 	.word	0x0000b220


	//   ....[33]....
        /*06e8*/ 	.word	0x0000b230


	//   ....[34]....
        /*06ec*/ 	.word	0x0000b240


	//   ....[35]....
        /*06f0*/ 	.word	0x0000b250


	//   ....[36]....
        /*06f4*/ 	.word	0x0000b260


	//   ....[37]....
        /*06f8*/ 	.word	0x0000b270


	//   ....[38]....
        /*06fc*/ 	.word	0x0000b280


	//   ....[39]....
        /*0700*/ 	.word	0x0000b290


	//   ....[40]....
        /*0704*/ 	.word	0x0000b2a0


	//   ....[41]....
        /*0708*/ 	.word	0x0000b2b0


	//   ....[42]....
        /*070c*/ 	.word	0x0000b2c0


	//   ....[43]....
        /*0710*/ 	.word	0x0000b2d0


	//   ....[44]....
        /*0714*/ 	.word	0x0000b2e0


	//   ....[45]....
        /*0718*/ 	.word	0x0000b2f0


	//   ....[46]....
        /*071c*/ 	.word	0x0000b300


	//   ....[47]....
        /*0720*/ 	.word	0x0000b310


	//   ....[48]....
        /*0724*/ 	.word	0x0000b320


	//   ....[49]....
        /*0728*/ 	.word	0x0000b330


	//   ....[50]....
        /*072c*/ 	.word	0x0000b340


	//   ....[51]....
        /*0730*/ 	.word	0x0000b350


	//   ....[52]....
        /*0734*/ 	.word	0x0000b360


	//   ....[53]....
        /*0738*/ 	.word	0x0000b370


	//   ....[54]....
        /*073c*/ 	.word	0x0000b380


	//   ....[55]....
        /*0740*/ 	.word	0x0000b390


	//   ....[56]....
        /*0744*/ 	.word	0x0000b3a0


	//   ....[57]....
        /*0748*/ 	.word	0x0000b3b0


	//   ....[58]....
        /*074c*/ 	.word	0x0000b3c0


	//   ....[59]....
        /*0750*/ 	.word	0x0000b3d0


	//   ....[60]....
        /*0754*/ 	.word	0x0000b3e0


	//   ....[61]....
        /*0758*/ 	.word	0x0000b3f0


	//   ....[62]....
        /*075c*/ 	.word	0x0000b400


	//   ....[63]....
        /*0760*/ 	.word	0x0000b410


	//   ....[64]....
        /*0764*/ 	.word	0x0000b420


	//   ....[65]....
        /*0768*/ 	.word	0x0000b430


	//   ....[66]....
        /*076c*/ 	.word	0x0000b440


	//   ....[67]....
        /*0770*/ 	.word	0x0000b450


	//   ....[68]....
        /*0774*/ 	.word	0x0000b460


	//   ....[69]....
        /*0778*/ 	.word	0x0000b470


	//   ....[70]....
        /*077c*/ 	.word	0x0000b480


	//   ....[71]....
        /*0780*/ 	.word	0x0000b490


	//   ....[72]....
        /*0784*/ 	.word	0x0000b4a0


	//   ....[73]....
        /*0788*/ 	.word	0x0000b4b0


	//   ....[74]....
        /*078c*/ 	.word	0x0000b4c0


	//   ....[75]....
        /*0790*/ 	.word	0x0000b4d0


	//   ....[76]....
        /*0794*/ 	.word	0x0000b4e0


	//   ....[77]....
        /*0798*/ 	.word	0x0000b4f0


	//   ....[78]....
        /*079c*/ 	.word	0x0000b500


	//   ....[79]....
        /*07a0*/ 	.word	0x0000b510


	//   ....[80]....
        /*07a4*/ 	.word	0x0000b520


	//   ....[81]....
        /*07a8*/ 	.word	0x0000b530


	//   ....[82]....
        /*07ac*/ 	.word	0x0000b540


	//   ....[83]....
        /*07b0*/ 	.word	0x0000b550


	//   ....[84]....
        /*07b4*/ 	.word	0x0000b560


	//   ....[85]....
        /*07b8*/ 	.word	0x0000b570


	//   ....[86]....
        /*07bc*/ 	.word	0x0000b580


	//   ....[87]....
        /*07c0*/ 	.word	0x0000b590


	//   ....[88]....
        /*07c4*/ 	.word	0x0000b5a0


	//   ....[89]....
        /*07c8*/ 	.word	0x0000b5b0


	//   ....[90]....
        /*07cc*/ 	.word	0x0000b5c0


	//   ....[91]....
        /*07d0*/ 	.word	0x0000b5d0


	//   ....[92]....
        /*07d4*/ 	.word	0x0000b5e0


	//   ....[93]....
        /*07d8*/ 	.word	0x0000b5f0


	//   ....[94]....
        /*07dc*/ 	.word	0x0000b600


	//   ....[95]....
        /*07e0*/ 	.word	0x0000b610


	//   ....[96]....
        /*07e4*/ 	.word	0x0000b620


	//   ....[97]....
        /*07e8*/ 	.word	0x0000b630


	//   ....[98]....
        /*07ec*/ 	.word	0x0000b640


	//   ....[99]....
        /*07f0*/ 	.word	0x0000b650


	//   ....[100]....
        /*07f4*/ 	.word	0x0000b660


	//   ....[101]....
        /*07f8*/ 	.word	0x0000b670


	//   ....[102]....
        /*07fc*/ 	.word	0x0000b680


	//   ....[103]....
        /*0800*/ 	.word	0x0000b690


	//   ....[104]....
        /*0804*/ 	.word	0x0000b6a0


	//   ....[105]....
        /*0808*/ 	.word	0x0000b6b0


	//   ....[106]....
        /*080c*/ 	.word	0x0000b6c0


	//   ....[107]....
        /*0810*/ 	.word	0x0000b6d0


	//   ....[108]....
        /*0814*/ 	.word	0x0000b6e0


	//   ....[109]....
        /*0818*/ 	.word	0x0000b6f0


	//   ....[110]....
        /*081c*/ 	.word	0x0000b700


	//   ....[111]....
        /*0820*/ 	.word	0x0000b710


	//   ....[112]....
        /*0824*/ 	.word	0x0000b720


	//   ....[113]....
        /*0828*/ 	.word	0x0000b730


	//   ....[114]....
        /*082c*/ 	.word	0x0000b740


	//   ....[115]....
        /*0830*/ 	.word	0x0000c620


	//   ....[116]....
        /*0834*/ 	.word	0x0000c640


	//   ....[117]....
        /*0838*/ 	.word	0x0000c650


	//   ....[118]....
        /*083c*/ 	.word	0x0000c660


	//   ....[119]....
        /*0840*/ 	.word	0x0000cf50


	//   ....[120]....
        /*0844*/ 	.word	0x0000cf70


	//   ....[121]....
        /*0848*/ 	.word	0x0000d0b0


	//   ....[122]....
        /*084c*/ 	.word	0x0000d0d0


	//   ....[123]....
        /*0850*/ 	.word	0x0000d1d0


	//   ....[124]....
        /*0854*/ 	.word	0x0000d1f0


	//   ....[125]....
        /*0858*/ 	.word	0x0000d300


	//   ....[126]....
        /*085c*/ 	.word	0x0000d320


	//   ....[127]....
        /*0860*/ 	.word	0x0000d7b0


	//   ....[128]....
        /*0864*/ 	.word	0x0000d7c0


	//   ....[129]....
        /*0868*/ 	.word	0x0000df70


	//   ....[130]....
        /*086c*/ 	.word	0x0000df80


	//   ....[131]....
        /*0870*/ 	.word	0x0000f070


	//   ....[132]....
        /*0874*/ 	.word	0x0000f0a0


	//   ....[133]....
        /*0878*/ 	.word	0x0000f1c0


	//   ....[134]....
        /*087c*/ 	.word	0x0000f1e0


	//   ....[135]....
        /*0880*/ 	.word	0x0000f2e0


	//   ....[136]....
        /*0884*/ 	.word	0x0000f300


	//   ....[137]....
        /*0888*/ 	.word	0x0000f410


	//   ....[138]....
        /*088c*/ 	.word	0x0000f430


	//   ....[139]....
        /*0890*/ 	.word	0x0000f5c0


	//   ....[140]....
        /*0894*/ 	.word	0x0000f7e0


	//   ....[141]....
        /*0898*/ 	.word	0x0000f810


	//   ....[142]....
        /*089c*/ 	.word	0x0000f840


	//   ....[143]....
        /*08a0*/ 	.word	0x0000f870


	//   ....[144]....
        /*08a4*/ 	.word	0x0000f8a0


	//   ....[145]....
        /*08a8*/ 	.word	0x0000f8e0


	//   ....[146]....
        /*08ac*/ 	.word	0x0000fa60


	//   ....[147]....
        /*08b0*/ 	.word	0x0000fa90


	//   ....[148]....
        /*08b4*/ 	.word	0x0000fac0


	//   ....[149]....
        /*08b8*/ 	.word	0x0000faf0


	//   ....[150]....
        /*08bc*/ 	.word	0x0000fb20


	//   ....[151]....
        /*08c0*/ 	.word	0x0000fb50


	//   ....[152]....
        /*08c4*/ 	.word	0x0000fbe0


	//   ....[153]....
        /*08c8*/ 	.word	0x0000fc30


	//   ....[154]....
        /*08cc*/ 	.word	0x0000fc40


	//   ....[155]....
        /*08d0*/ 	.word	0x0000fce0


	//   ....[156]....
        /*08d4*/ 	.word	0x00011c60


	//   ....[157]....
        /*08d8*/ 	.word	0x00011c90


	//   ....[158]....
        /*08dc*/ 	.word	0x00011cc0


	//   ....[159]....
        /*08e0*/ 	.word	0x00011dd0


	//   ....[160]....
        /*08e4*/ 	.word	0x00011de0


	//   ....[161]....
        /*08e8*/ 	.word	0x00011e70


	//   ....[162]....
        /*08ec*/ 	.word	0x00011e80


	//   ....[163]....
        /*08f0*/ 	.word	0x00011e90


	//   ....[164]....
        /*08f4*/ 	.word	0x00011f20


	//   ....[165]....
        /*08f8*/ 	.word	0x00011fc0


	//   ....[166]....
        /*08fc*/ 	.word	0x000123a0


	//   ....[167]....
        /*0900*/ 	.word	0x000123e0


	//   ....[168]....
        /*0904*/ 	.word	0x00012410


	//   ....[169]....
        /*0908*/ 	.word	0x00012430


	//   ....[170]....
        /*090c*/ 	.word	0x00012500


	//   ....[171]....
        /*0910*/ 	.word	0x00012510


	//   ....[172]....
        /*0914*/ 	.word	0x000125a0


	//   ....[173]....
        /*0918*/ 	.word	0x000125b0


	//   ....[174]....
        /*091c*/ 	.word	0x000125c0


	//   ....[175]....
        /*0920*/ 	.word	0x000125d0


	//   ....[176]....
        /*0924*/ 	.word	0x00012e60


	//   ....[177]....
        /*0928*/ 	.word	0x00012e90


	//   ....[178]....
        /*092c*/ 	.word	0x00012ef0


	//   ....[179]....
        /*0930*/ 	.word	0x00012f50


	//   ....[180]....
        /*0934*/ 	.word	0x00012fa0


	//   ....[181]....
        /*0938*/ 	.word	0x00012ff0


	//   ....[182]....
        /*093c*/ 	.word	0x00013010


	//   ....[183]....
        /*0940*/ 	.word	0x00013050


	//   ....[184]....
        /*0944*/ 	.word	0x00013a50


	//   ....[185]....
        /*0948*/ 	.word	0x00013a60


	//   ....[186]....
        /*094c*/ 	.word	0x00013a70


	//   ....[187]....
        /*0950*/ 	.word	0x00013ab0


	//   ....[188]....
        /*0954*/ 	.word	0x00013af0


	//   ....[189]....
        /*0958*/ 	.word	0x00013b00


	//   ....[190]....
        /*095c*/ 	.word	0x00013b60


	//   ....[191]....
        /*0960*/ 	.word	0x00013b90


	//   ....[192]....
        /*0964*/ 	.word	0x00013bd0


	//   ....[193]....
        /*0968*/ 	.word	0x00013c30


	//   ....[194]....
        /*096c*/ 	.word	0x00014050


	//   ....[195]....
        /*0970*/ 	.word	0x00014060


	//   ....[196]....
        /*0974*/ 	.word	0x00014070


	//   ....[197]....
        /*0978*/ 	.word	0x00014080


	//   ....[198]....
        /*097c*/ 	.word	0x00014090


	//   ....[199]....
        /*0980*/ 	.word	0x000140f0


	//   ....[200]....
        /*0984*/ 	.word	0x00014100


	//   ....[201]....
        /*0988*/ 	.word	0x00014160


	//   ....[202]....
        /*098c*/ 	.word	0x00014190


	//   ....[203]....
        /*0990*/ 	.word	0x000141d0


	//   ....[204]....
        /*0994*/ 	.word	0x000160b0


	//   ....[205]....
        /*0998*/ 	.word	0x00016100


	//   ....[206]....
        /*099c*/ 	.word	0x00016130


	//   ....[207]....
        /*09a0*/ 	.word	0x00016160


	//   ....[208]....
        /*09a4*/ 	.word	0x00016190


	//   ....[209]....
        /*09a8*/ 	.word	0x000161a0


	//   ....[210]....
        /*09ac*/ 	.word	0x000161d0


	//   ....[211]....
        /*09b0*/ 	.word	0x00016220


	//   ....[212]....
        /*09b4*/ 	.word	0x00016380


	//   ....[213]....
        /*09b8*/ 	.word	0x000163b0


	//   ....[214]....
        /*09bc*/ 	.word	0x000163e0


	//   ....[215]....
        /*09c0*/ 	.word	0x00016410


	//   ....[216]....
        /*09c4*/ 	.word	0x00016440


	//   ....[217]....
        /*09c8*/ 	.word	0x00016480


	//   ....[218]....
        /*09cc*/ 	.word	0x00016500


	//   ....[219]....
        /*09d0*/ 	.word	0x00016550


	//   ....[220]....
        /*09d4*/ 	.word	0x00016560


	//   ....[221]....
        /*09d8*/ 	.word	0x000165f0


	//   ....[222]....
        /*09dc*/ 	.word	0x00016c60


	//   ....[223]....
        /*09e0*/ 	.word	0x000171b0


	//   ....[224]....
        /*09e4*/ 	.word	0x00017290


	//   ....[225]....
        /*09e8*/ 	.word	0x00017360


	//   ....[226]....
        /*09ec*/ 	.word	0x000174e0


	//   ....[227]....
        /*09f0*/ 	.word	0x00017570


	//   ....[228]....
        /*09f4*/ 	.word	0x000175d0


	//   ....[229]....
        /*09f8*/ 	.word	0x000176d0


	//   ....[230]....
        /*09fc*/ 	.word	0x00017730


	//   ....[231]....
        /*0a00*/ 	.word	0x00017800


	//   ....[232]....
        /*0a04*/ 	.word	0x000178c0


	//   ....[233]....
        /*0a08*/ 	.word	0x00017990


	//   ....[234]....
        /*0a0c*/ 	.word	0x00017b10


	//   ....[235]....
        /*0a10*/ 	.word	0x00017bd0


	//   ....[236]....
        /*0a14*/ 	.word	0x00017d20


	//   ....[237]....
        /*0a18*/ 	.word	0x00017d70


	//   ....[238]....
        /*0a1c*/ 	.word	0x00017e70


	//   ....[239]....
        /*0a20*/ 	.word	0x00017f20


	//   ....[240]....
        /*0a24*/ 	.word	0x00017f80


	//   ....[241]....
        /*0a28*/ 	.word	0x00018020


	//   ....[242]....
        /*0a2c*/ 	.word	0x000180e0


	//   ....[243]....
        /*0a30*/ 	.word	0x000181d0


	//   ....[244]....
        /*0a34*/ 	.word	0x00018270


	//   ....[245]....
        /*0a38*/ 	.word	0x000182e0


	//   ....[246]....
        /*0a3c*/ 	.word	0x00018360


	//   ....[247]....
        /*0a40*/ 	.word	0x00018430


	//   ....[248]....
        /*0a44*/ 	.word	0x000184b0


	//   ....[249]....
        /*0a48*/ 	.word	0x00018580


	//   ....[250]....
        /*0a4c*/ 	.word	0x00018600


	//   ....[251]....
        /*0a50*/ 	.word	0x000186c0


	//   ....[252]....
        /*0a54*/ 	.word	0x000187f0


	//   ....[253]....
        /*0a58*/ 	.word	0x00018880


	//   ....[254]....
        /*0a5c*/ 	.word	0x000188e0


	//   ....[255]....
        /*0a60*/ 	.word	0x000189c0


	//   ....[0]....
        /*0a64*/ 	.word	0x00018a20


	//   ....[1]....
        /*0a68*/ 	.word	0x00018af0


	//   ....[2]....
        /*0a6c*/ 	.word	0x00018b50


	//   ....[3]....
        /*0a70*/ 	.word	0x00018c20


	//   ....[4]....
        /*0a74*/ 	.word	0x00018c80


	//   ....[5]....
        /*0a78*/ 	.word	0x00018d50


	//   ....[6]....
        /*0a7c*/ 	.word	0x00018e40


	//   ....[7]....
        /*0a80*/ 	.word	0x00018ed0


	//   ....[8]....
        /*0a84*/ 	.word	0x00018f30


	//   ....[9]....
        /*0a88*/ 	.word	0x00019000


	//   ....[10]....
        /*0a8c*/ 	.word	0x00019060


	//   ....[11]....
        /*0a90*/ 	.word	0x00019130


	//   ....[12]....
        /*0a94*/ 	.word	0x00019190


	//   ....[13]....
        /*0a98*/ 	.word	0x00019260


	//   ....[14]....
        /*0a9c*/ 	.word	0x000192c0


	//   ....[15]....
        /*0aa0*/ 	.word	0x00019390


	//   ....[16]....
        /*0aa4*/ 	.word	0x000195e0


	//----- nvinfo : EIATTR_REG_RECONFIG
	.align		4
.L_632:
        /*0aa8*/ 	.byte	0x01, 0x54
	.zero		2


	//----- nvinfo : EIATTR_SYSCALL_OFFSETS
	.align		4
        /*0aac*/ 	.byte	0x04, 0x46
        /*0aae*/ 	.short	(.L_634 - .L_633)


	//   ....[0]....
.L_633:
        /*0ab0*/ 	.word	0x00001bc0


	//   ....[1]....
        /*0ab4*/ 	.word	0x00010f00


	//   ....[2]....
        /*0ab8*/ 	.word	0x00011070


	//   ....[3]....
        /*0abc*/ 	.word	0x000111c0


	//   ....[4]....
        /*0ac0*/ 	.word	0x00011300


	//   ....[5]....
        /*0ac4*/ 	.word	0x00012ab0


	//----- nvinfo : EIATTR_MBARRIER_INSTR_OFFSETS
	.align		4
.L_634:
        /*0ac8*/ 	.byte	0x04, 0x39
        /*0aca*/ 	.short	(.L_636 - .L_635)


	//   ....[0]....
.L_635:
        /*0acc*/ 	.word	0x00000180
        /*0ad0*/ 	.word	0x000000ff
        /*0ad4*/ 	.word	0x00033400
        /*0ad8*/ 	.short	0x0100
        /*0ada*/ 	.byte	0x08
	.zero		1


	//   ....[1]....
        /*0adc*/ 	.word	0x00000190
        /*0ae0*/ 	.word	0x000000ff
        /*0ae4*/ 	.word	0x00033420
        /*0ae8*/ 	.short	0x0100
        /*0aea*/ 	.byte	0x08
	.zero		1


	//   ....[2]....
        /*0aec*/ 	.word	0x00000280
        /*0af0*/ 	.word	0x000000ff
        /*0af4*/ 	.word	0x00033430
        /*0af8*/ 	.short	0x0100
        /*0afa*/ 	.byte	0x08
	.zero		1


	//   ....[3]....
        /*0afc*/ 	.word	0x00000290
        /*0b00*/ 	.word	0x000000ff
        /*0b04*/ 	.word	0x00033440
        /*0b08*/ 	.short	0x0100
        /*0b0a*/ 	.byte	0x08
	.zero		1


	//   ....[4]....
        /*0b0c*/ 	.word	0x000002a0
        /*0b10*/ 	.word	0x000000ff
        /*0b14*/ 	.word	0x00033438
        /*0b18*/ 	.short	0x0100
        /*0b1a*/ 	.byte	0x08
	.zero		1


	//   ....[5]....
        /*0b1c*/ 	.word	0x000002b0
        /*0b20*/ 	.word	0x000000ff
        /*0b24*/ 	.word	0x00033448
        /*0b28*/ 	.short	0x0100
        /*0b2a*/ 	.byte	0x08
	.zero		1


	//   ....[6]....
        /*0b2c*/ 	.word	0x000003e0
        /*0b30*/ 	.word	0x000000ff
        /*0b34*/ 	.word	0x00033450
        /*0b38*/ 	.short	0x0100
        /*0b3a*/ 	.byte	0x08
	.zero		1


	//   ....[7]....
        /*0b3c*/ 	.word	0x000003f0
        /*0b40*/ 	.word	0x000000ff
        /*0b44*/ 	.word	0x00033460
        /*0b48*/ 	.short	0x0100
        /*0b4a*/ 	.byte	0x08
	.zero		1


	//   ....[8]....
        /*0b4c*/ 	.word	0x00000400
        /*0b50*/ 	.word	0x000000ff
        /*0b54*/ 	.word	0x00033458
        /*0b58*/ 	.short	0x0100
        /*0b5a*/ 	.byte	0x08
	.zero		1


	//   ....[9]....
        /*0b5c*/ 	.word	0x00000410
        /*0b60*/ 	.word	0x000000ff
        /*0b64*/ 	.word	0x00033468
        /*0b68*/ 	.short	0x0100
        /*0b6a*/ 	.byte	0x08
	.zero		1


	//   ....[10]....
        /*0b6c*/ 	.word	0x00000500
        /*0b70*/ 	.word	0x000000ff
        /*0b74*/ 	.word	0x00033470
        /*0b78*/ 	.short	0x0100
        /*0b7a*/ 	.byte	0x06
	.zero		1


	//   ....[11]....
        /*0b7c*/ 	.word	0x00000510
        /*0b80*/ 	.word	0x000000ff
        /*0b84*/ 	.word	0x00033480
        /*0b88*/ 	.short	0x0100
        /*0b8a*/ 	.byte	0x06
	.zero		1


	//   ....[12]....
        /*0b8c*/ 	.word	0x00000520
        /*0b90*/ 	.word	0x000000ff
        /*0b94*/ 	.word	0x00033478
        /*0b98*/ 	.short	0x0100
        /*0b9a*/ 	.byte	0x06
	.zero		1


	//   ....[13]....
        /*0b9c*/ 	.word	0x00000530
        /*0ba0*/ 	.word	0x000000ff
        /*0ba4*/ 	.word	0x00033488
        /*0ba8*/ 	.short	0x0100
        /*0baa*/ 	.byte	0x06
	.zero		1


	//   ....[14]....
        /*0bac*/ 	.word	0x00000660
        /*0bb0*/ 	.word	0x000000ff
        /*0bb4*/ 	.word	0x00033490
        /*0bb8*/ 	.short	0x0100
        /*0bba*/ 	.byte	0x08
	.zero		1


	//   ....[15]....
        /*0bbc*/ 	.word	0x00000670
        /*0bc0*/ 	.word	0x000000ff
        /*0bc4*/ 	.word	0x000334a0
        /*0bc8*/ 	.short	0x0100
        /*0bca*/ 	.byte	0x08
	.zero		1


	//   ....[16]....
        /*0bcc*/ 	.word	0x00000680
        /*0bd0*/ 	.word	0x000000ff
        /*0bd4*/ 	.word	0x00033498
        /*0bd8*/ 	.short	0x0100
        /*0bda*/ 	.byte	0x08
	.zero		1


	//   ....[17]....
        /*0bdc*/ 	.word	0x00000690
        /*0be0*/ 	.word	0x000000ff
        /*0be4*/ 	.word	0x000334a8
        /*0be8*/ 	.short	0x0100
        /*0bea*/ 	.byte	0x08
	.zero		1


	//   ....[18]....
        /*0bec*/ 	.word	0x000007e0
        /*0bf0*/ 	.word	0x000000ff
        /*0bf4*/ 	.word	0x000334b0
        /*0bf8*/ 	.short	0x0100
        /*0bfa*/ 	.byte	0x08
	.zero		1


	//   ....[19]....
        /*0bfc*/ 	.word	0x000007f0
        /*0c00*/ 	.word	0x000000ff
        /*0c04*/ 	.word	0x000334c0
        /*0c08*/ 	.short	0x0100
        /*0c0a*/ 	.byte	0x08
	.zero		1


	//   ....[20]....
        /*0c0c*/ 	.word	0x00000800
        /*0c10*/ 	.word	0x000000ff
        /*0c14*/ 	.word	0x000334b8
        /*0c18*/ 	.short	0x0100
        /*0c1a*/ 	.byte	0x08
	.zero		1


	//   ....[21]....
        /*0c1c*/ 	.word	0x00000810
        /*0c20*/ 	.word	0x000000ff
        /*0c24*/ 	.word	0x000334c8
        /*0c28*/ 	.short	0x0100
        /*0c2a*/ 	.byte	0x08
	.zero		1


	//   ....[22]....
        /*0c2c*/ 	.word	0x00001e10
        /*0c30*/ 	.word	0x000000ff
        /*0c34*/ 	.word	0x00033400
        /*0c38*/ 	.short	0x010a
        /*0c3a*/ 	.byte	0x31
	.zero		1


	//   ....[23]....
        /*0c3c*/ 	.word	0x00001ed0
        /*0c40*/ 	.word	0x00000003
        /*0c44*/ 	.word	0x00033430
        /*0c48*/ 	.short	0x010a
        /*0c4a*/ 	.byte	0x3f
	.zero		1


	//   ....[24]....
        /*0c4c*/ 	.word	0x00001f20
        /*0c50*/ 	.word	0x00000003
        /*0c54*/ 	.word	0x00033430
        /*0c58*/ 	.short	0x010a
        /*0c5a*/ 	.byte	0x3f
	.zero		1


	//   ....[25]....
        /*0c5c*/ 	.word	0x00003500
        /*0c60*/ 	.word	0x000000ff
        /*0c64*/ 	.word	0x00000000
        /*0c68*/ 	.short	0x0101
        /*0c6a*/ 	.byte	0x07
	.zero		1


	//   ....[26]....
        /*0c6c*/ 	.word	0x00005ff0
        /*0c70*/ 	.word	0x000000ff
        /*0c74*/ 	.word	0x00033430
        /*0c78*/ 	.short	0x010a
        /*0c7a*/ 	.byte	0x06
	.zero		1


	//   ....[27]....
        /*0c7c*/ 	.word	0x00006030
        /*0c80*/ 	.word	0x000000ff
        /*0c84*/ 	.word	0x00033430
        /*0c88*/ 	.short	0x010a
        /*0c8a*/ 	.byte	0x06
	.zero		1


	//   ....[28]....
        /*0c8c*/ 	.word	0x00006cb0
        /*0c90*/ 	.word	0x000000ff
        /*0c94*/ 	.word	0x00033450
        /*0c98*/ 	.short	0x010a
        /*0c9a*/ 	.byte	0x06
	.zero		1


	//   ....[29]....
        /*0c9c*/ 	.word	0x00006cf0
        /*0ca0*/ 	.word	0x000000ff
        /*0ca4*/ 	.word	0x00033450
        /*0ca8*/ 	.short	0x010a
        /*0caa*/ 	.byte	0x06
	.zero		1


	//   ....[30]....
        /*0cac*/ 	.word	0x00007680
        /*0cb0*/ 	.word	0x000000ff
        /*0cb4*/ 	.word	0x00000000
        /*0cb8*/ 	.short	0x0101
        /*0cba*/ 	.byte	0x07
	.zero		1


	//   ....[31]....
        /*0cbc*/ 	.word	0x00009050
        /*0cc0*/ 	.word	0x000000ff
        /*0cc4*/ 	.word	0x00000000
        /*0cc8*/ 	.short	0x0101
        /*0cca*/ 	.byte	0x07
	.zero		1


	//   ....[32]....
        /*0ccc*/ 	.word	0x000098e0
        /*0cd0*/ 	.word	0x000000ff
        /*0cd4*/ 	.word	0x00033450
        /*0cd8*/ 	.short	0x010a
        /*0cda*/ 	.byte	0x05
	.zero		1


	//   ....[33]....
        /*0cdc*/ 	.word	0x00009920
        /*0ce0*/ 	.word	0x000000ff
        /*0ce4*/ 	.word	0x00033450
        /*0ce8*/ 	.short	0x010a
        /*0cea*/ 	.byte	0x05
	.zero		1


	//   ....[34]....
        /*0cec*/ 	.word	0x0000a120
        /*0cf0*/ 	.word	0x000000ff
        /*0cf4*/ 	.word	0x00000000
        /*0cf8*/ 	.short	0x0101
        /*0cfa*/ 	.byte	0x04
	.zero		1


	//   ....[35]....
        /*0cfc*/ 	.word	0x0000cf40
        /*0d00*/ 	.word	0x000000ff
        /*0d04*/ 	.word	0x00000000
        /*0d08*/ 	.short	0x0101
        /*0d0a*/ 	.byte	0x08
	.zero		1


	//   ....[36]....
        /*0d0c*/ 	.word	0x0000d5c0
        /*0d10*/ 	.word	0x000000ff
        /*0d14*/ 	.word	0x00000000
        /*0d18*/ 	.short	0x0101
        /*0d1a*/ 	.byte	0x08
	.zero		1


	//   ....[37]....
        /*0d1c*/ 	.word	0x00011980
        /*0d20*/ 	.word	0x00000004
        /*0d24*/ 	.word	0x00033480
        /*0d28*/ 	.short	0x010a
        /*0d2a*/ 	.byte	0x3f
	.zero		1


	//   ....[38]....
        /*0d2c*/ 	.word	0x00012090
        /*0d30*/ 	.word	0x00000004
        /*0d34*/ 	.word	0x00033470
        /*0d38*/ 	.short	0x0107
        /*0d3a*/ 	.byte	0x3f
	.zero		1


	//   ....[39]....
        /*0d3c*/ 	.word	0x00012150
        /*0d40*/ 	.word	0x00000004
        /*0d44*/ 	.word	0x00033470
        /*0d48*/ 	.short	0x0101
        /*0d4a*/ 	.byte	0x3f
	.zero		1


	//   ....[40]....
        /*0d4c*/ 	.word	0x00012180
        /*0d50*/ 	.word	0x00000004
        /*0d54*/ 	.word	0x00033440
        /*0d58*/ 	.short	0x010a
        /*0d5a*/ 	.byte	0x3f
	.zero		1


	//   ....[41]....
        /*0d5c*/ 	.word	0x000127f0
        /*0d60*/ 	.word	0x00000004
        /*0d64*/ 	.word	0x00033430
        /*0d68*/ 	.short	0x0107
        /*0d6a*/ 	.byte	0x3f
	.zero		1


	//   ....[42]....
        /*0d6c*/ 	.word	0x000128c0
        /*0d70*/ 	.word	0x00000004
        /*0d74*/ 	.word	0x00033430
        /*0d78*/ 	.short	0x0101
        /*0d7a*/ 	.byte	0x3f
	.zero		1


	//   ....[43]....
        /*0d7c*/ 	.word	0x00013160
        /*0d80*/ 	.word	0x00000012
        /*0d84*/ 	.word	0x00033400
        /*0d88*/ 	.short	0x0107
        /*0d8a*/ 	.byte	0x3f
	.zero		1


	//   ....[44]....
        /*0d8c*/ 	.word	0x00013260
        /*0d90*/ 	.word	0x00000012
        /*0d94*/ 	.word	0x00033400
        /*0d98*/ 	.short	0x0101
        /*0d9a*/ 	.byte	0x3f
	.zero		1


	//   ....[45]....
        /*0d9c*/ 	.word	0x00013280
        /*0da0*/ 	.word	0x00000012
        /*0da4*/ 	.word	0x00033420
        /*0da8*/ 	.short	0x010a
        /*0daa*/ 	.byte	0x3f
	.zero		1


	//   ....[46]....
        /*0dac*/ 	.word	0x000137a0
        /*0db0*/ 	.word	0x00000004
        /*0db4*/ 	.word	0x00033480
        /*0db8*/ 	.short	0x010a
        /*0dba*/ 	.byte	0x3f
	.zero		1


	//   ....[47]....
        /*0dbc*/ 	.word	0x00013cd0
        /*0dc0*/ 	.word	0x00000004
        /*0dc4*/ 	.word	0x00033470
        /*0dc8*/ 	.short	0x0107
        /*0dca*/ 	.byte	0x3f
	.zero		1


	//   ....[48]....
        /*0dcc*/ 	.word	0x00013d90
        /*0dd0*/ 	.word	0x00000004
        /*0dd4*/ 	.word	0x00033470
        /*0dd8*/ 	.short	0x0101
        /*0dda*/ 	.byte	0x3f
	.zero		1


	//   ....[49]....
        /*0ddc*/ 	.word	0x00013dc0
        /*0de0*/ 	.word	0x00000004
        /*0de4*/ 	.word	0x00033440
        /*0de8*/ 	.short	0x010a
        /*0dea*/ 	.byte	0x3f
	.zero		1


	//   ....[50]....
        /*0dec*/ 	.word	0x000142c0
        /*0df0*/ 	.word	0x00000004
        /*0df4*/ 	.word	0x00033430
        /*0df8*/ 	.short	0x0107
        /*0dfa*/ 	.byte	0x3f
	.zero		1


	//   ....[51]....
        /*0dfc*/ 	.word	0x00014390
        /*0e00*/ 	.word	0x00000004
        /*0e04*/ 	.word	0x00033430
        /*0e08*/ 	.short	0x0101
        /*0e0a*/ 	.byte	0x3f
	.zero		1


	//   ....[52]....
        /*0e0c*/ 	.word	0x00014410
        /*0e10*/ 	.word	0x00000002
        /*0e14*/ 	.word	0x00033470
        /*0e18*/ 	.short	0x010a
        /*0e1a*/ 	.byte	0x3f
	.zero		1


	//   ....[53]....
        /*0e1c*/ 	.word	0x000144a0
        /*0e20*/ 	.word	0x00000002
        /*0e24*/ 	.word	0x00033460
        /*0e28*/ 	.short	0x010a
        /*0e2a*/ 	.byte	0x3f
	.zero		1


	//   ....[54]....
        /*0e2c*/ 	.word	0x00014fb0
        /*0e30*/ 	.word	0x00000002
        /*0e34*/ 	.word	0x00033450
        /*0e38*/ 	.short	0x0101
        /*0e3a*/ 	.byte	0x3f
	.zero		1


	//   ....[55]....
        /*0e3c*/ 	.word	0x00015040
        /*0e40*/ 	.word	0x00000002
        /*0e44*/ 	.word	0x00000000
        /*0e48*/ 	.short	0x0101
        /*0e4a*/ 	.byte	0x3f
	.zero		1


	//   ....[56]....
        /*0e4c*/ 	.word	0x00015210
        /*0e50*/ 	.word	0x00000000
        /*0e54*/ 	.word	0x00033470
        /*0e58*/ 	.short	0x010a
        /*0e5a*/ 	.byte	0x3f
	.zero		1


	//   ....[57]....
        /*0e5c*/ 	.word	0x00015290
        /*0e60*/ 	.word	0x00000000
        /*0e64*/ 	.word	0x00033460
        /*0e68*/ 	.short	0x010a
        /*0e6a*/ 	.byte	0x3f
	.zero		1


	//   ....[58]....
        /*0e6c*/ 	.word	0x00015db0
        /*0e70*/ 	.word	0x00000000
        /*0e74*/ 	.word	0x00033450
        /*0e78*/ 	.short	0x0101
        /*0e7a*/ 	.byte	0x3f
	.zero		1


	//   ....[59]....
        /*0e7c*/ 	.word	0x00015e50
        /*0e80*/ 	.word	0x00000000
        /*0e84*/ 	.word	0x00000000
        /*0e88*/ 	.short	0x0101
        /*0e8a*/ 	.byte	0x3f
	.zero		1


	//   ....[60]....
        /*0e8c*/ 	.word	0x00016be0
        /*0e90*/ 	.word	0x00000005
        /*0e94*/ 	.word	0x00033420
        /*0e98*/ 	.short	0x010a
        /*0e9a*/ 	.byte	0x3f
	.zero		1


	//   ....[61]....
        /*0e9c*/ 	.word	0x00016d60
        /*0ea0*/ 	.word	0x00000003
        /*0ea4*/ 	.word	0x00033440
        /*0ea8*/ 	.short	0x010a
        /*0eaa*/ 	.byte	0x3f
	.zero		1


	//   ....[62]....
        /*0eac*/ 	.word	0x00016e00
        /*0eb0*/ 	.word	0x00000005
        /*0eb4*/ 	.word	0x00033440
        /*0eb8*/ 	.short	0x010a
        /*0eba*/ 	.byte	0x3f
	.zero		1


	//   ....[63]....
        /*0ebc*/ 	.word	0x00016e40
        /*0ec0*/ 	.word	0x00000003
        /*0ec4*/ 	.word	0x00033460
        /*0ec8*/ 	.short	0x010a
        /*0eca*/ 	.byte	0x3f
	.zero		1


	//   ....[64]....
        /*0ecc*/ 	.word	0x00016e80
        /*0ed0*/ 	.word	0x00000005
        /*0ed4*/ 	.word	0x00033460
        /*0ed8*/ 	.short	0x010a
        /*0eda*/ 	.byte	0x3f
	.zero		1


	//   ....[65]....
        /*0edc*/ 	.word	0x00016ec0
        /*0ee0*/ 	.word	0x00000003
        /*0ee4*/ 	.word	0x00033480
        /*0ee8*/ 	.short	0x010a
        /*0eea*/ 	.byte	0x3f
	.zero		1


	//   ....[66]....
        /*0eec*/ 	.word	0x00016f00
        /*0ef0*/ 	.word	0x00000005
        /*0ef4*/ 	.word	0x00033480
        /*0ef8*/ 	.short	0x010a
        /*0efa*/ 	.byte	0x3f
	.zero		1


	//   ....[67]....
        /*0efc*/ 	.word	0x00016f70
        /*0f00*/ 	.word	0x00000003
        /*0f04*/ 	.word	0x00033400
        /*0f08*/ 	.short	0x010a
        /*0f0a*/ 	.byte	0x3f
	.zero		1


	//   ....[68]....
        /*0f0c*/ 	.word	0x00016fc0
        /*0f10*/ 	.word	0x00000003
        /*0f14*/ 	.word	0x00033430
        /*0f18*/ 	.short	0x010a
        /*0f1a*/ 	.byte	0x3f
	.zero		1


	//   ....[69]....
        /*0f1c*/ 	.word	0x00017020
        /*0f20*/ 	.word	0x00000008
        /*0f24*/ 	.word	0x00033430
        /*0f28*/ 	.short	0x010a
        /*0f2a*/ 	.byte	0x3f
	.zero		1


	//   ....[70]....
        /*0f2c*/ 	.word	0x00017080
        /*0f30*/ 	.word	0x00000008
        /*0f34*/ 	.word	0x00033450
        /*0f38*/ 	.short	0x010a
        /*0f3a*/ 	.byte	0x3f
	.zero		1


	//   ....[71]....
        /*0f3c*/ 	.word	0x000170e0
        /*0f40*/ 	.word	0x00000005
        /*0f44*/ 	.word	0x00033450
        /*0f48*/ 	.short	0x010a
        /*0f4a*/ 	.byte	0x3f
	.zero		1


	//   ....[72]....
        /*0f4c*/ 	.word	0x000171e0
        /*0f50*/ 	.word	0x00000004
        /*0f54*/ 	.word	0x00033480
        /*0f58*/ 	.short	0x010a
        /*0f5a*/ 	.byte	0x3f
	.zero		1


	//   ....[73]....
        /*0f5c*/ 	.word	0x00017a60
        /*0f60*/ 	.word	0x00000004
        /*0f64*/ 	.word	0x00033440
        /*0f68*/ 	.short	0x010a
        /*0f6a*/ 	.byte	0x3f
	.zero		1


	//   ....[74]....
        /*0f6c*/ 	.word	0x000186f0
        /*0f70*/ 	.word	0x00000012
        /*0f74*/ 	.word	0x00033420
        /*0f78*/ 	.short	0x010a
        /*0f7a*/ 	.byte	0x3f
	.zero		1


	//   ....[75]....
        /*0f7c*/ 	.word	0x00018740
        /*0f80*/ 	.word	0x00000004
        /*0f84*/ 	.word	0x00033480
        /*0f88*/ 	.short	0x010a
        /*0f8a*/ 	.byte	0x3f
	.zero		1


	//   ....[76]....
        /*0f8c*/ 	.word	0x00018d90
        /*0f90*/ 	.word	0x00000004
        /*0f94*/ 	.word	0x00033440
        /*0f98*/ 	.short	0x010a
        /*0f9a*/ 	.byte	0x3f
	.zero		1


	//   ....[77]....
        /*0f9c*/ 	.word	0x000193c0
        /*0fa0*/ 	.word	0x00000002
        /*0fa4*/ 	.word	0x00033470
        /*0fa8*/ 	.short	0x010a
        /*0faa*/ 	.byte	0x3f
	.zero		1


	//   ....[78]....
        /*0fac*/ 	.word	0x00019410
        /*0fb0*/ 	.word	0x00000002
        /*0fb4*/ 	.word	0x00033460
        /*0fb8*/ 	.short	0x010a
        /*0fba*/ 	.byte	0x3f
	.zero		1


	//   ....[79]....
        /*0fbc*/ 	.word	0x00019460
        /*0fc0*/ 	.word	0x00000000
        /*0fc4*/ 	.word	0x00033470
        /*0fc8*/ 	.short	0x010a
        /*0fca*/ 	.byte	0x3f
	.zero		1


	//   ....[80]....
        /*0fcc*/ 	.word	0x000194b0
        /*0fd0*/ 	.word	0x00000000
        /*0fd4*/ 	.word	0x00033460
        /*0fd8*/ 	.short	0x010a
        /*0fda*/ 	.byte	0x3f
	.zero		1


	//   ....[81]....
        /*0fdc*/ 	.word	0x00019500
        /*0fe0*/ 	.word	0x00000005
        /*0fe4*/ 	.word	0x00033420
        /*0fe8*/ 	.short	0x010a
        /*0fea*/ 	.byte	0x3f
	.zero		1


	//   ....[82]....
        /*0fec*/ 	.word	0x000196a0
        /*0ff0*/ 	.word	0x00000003
        /*0ff4*/ 	.word	0x00033440
        /*0ff8*/ 	.short	0x010a
        /*0ffa*/ 	.byte	0x3f
	.zero		1


	//   ....[83]....
        /*0ffc*/ 	.word	0x000196f0
        /*1000*/ 	.word	0x00000005
        /*1004*/ 	.word	0x00033440
        /*1008*/ 	.short	0x010a
        /*100a*/ 	.byte	0x3f
	.zero		1


	//   ....[84]....
        /*100c*/ 	.word	0x00019740
        /*1010*/ 	.word	0x00000003
        /*1014*/ 	.word	0x00033460
        /*1018*/ 	.short	0x010a
        /*101a*/ 	.byte	0x3f
	.zero		1


	//   ....[85]....
        /*101c*/ 	.word	0x00019790
        /*1020*/ 	.word	0x00000005
        /*1024*/ 	.word	0x00033460
        /*1028*/ 	.short	0x010a
        /*102a*/ 	.byte	0x3f
	.zero		1


	//   ....[86]....
        /*102c*/ 	.word	0x000197e0
        /*1030*/ 	.word	0x00000003
        /*1034*/ 	.word	0x00033480
        /*1038*/ 	.short	0x010a
        /*103a*/ 	.byte	0x3f
	.zero		1


	//----- nvinfo : EIATTR_NUM_MBARRIERS
	.align		4
.L_636:
        /*103c*/ 	.byte	0x03, 0x38
        /*103e*/ 	.short	0x0016


	//----- nvinfo : EIATTR_EXIT_INSTR_OFFSETS
	.align		4
        /*1040*/ 	.byte	0x04, 0x1c
        /*1042*/ 	.short	(.L_638 - .L_637)


	//   ....[0]....
.L_637:
        /*1044*/ 	.word	0x000009c0


	//   ....[1]....
        /*1048*/ 	.word	0x0000f570


	//   ....[2]....
        /*104c*/ 	.word	0x00016f50


	//----- nvinfo : EIATTR_MAX_THREADS
	.align		4
.L_638:
        /*1050*/ 	.byte	0x04, 0x05
        /*1052*/ 	.short	(.L_640 - .L_639)
.L_639:
        /*1054*/ 	.word	0x00000180
        /*1058*/ 	.word	0x00000001
        /*105c*/ 	.word	0x00000001


	//----- nvinfo : EIATTR_CRS_STACK_SIZE
	.align		4
.L_640:
        /*1060*/ 	.byte	0x04, 0x1e
        /*1062*/ 	.short	(.L_642 - .L_641)
.L_641:
        /*1064*/ 	.word	0x00000000


	//----- nvinfo : EIATTR_CBANK_PARAM_SIZE
	.align		4
.L_642:
        /*1068*/ 	.byte	0x03, 0x19
        /*106a*/ 	.short	0x0af0


	//----- nvinfo : EIATTR_PARAM_CBANK
	.align		4
        /*106c*/ 	.byte	0x04, 0x0a
        /*106e*/ 	.short	(.L_644 - .L_643)
	.align		4
.L_643:
        /*1070*/ 	.word	index@(.nv.constant0._ZN7cutlass13device_kernelIN5flash11enable_sm90INS1_16FlashAttnFwdSm90INS1_25CollectiveMainloopFwdSm90ILi2EN4cute5tupleIJNS5_1CILi1EEES8_S8_EEENS6_IJNS7_ILi128EEENS7_ILi160EEENS7_ILi192EEEEEELi192ENS_12float_e4m3_tEfNS_4arch4Sm90ELb0ELb0ELb1ELb1ELb1ELb0ELb0ELb1ELb1ELb1ELb1ELb0EEENS1_21CollectiveEpilogueFwdINS6_IJSA_SC_SB_EEES9_NS_10bfloat16_tESG_Li256ELb1ELb1ELb1ELb1EEENS1_36VarlenDynamicPersistentTileSchedulerILi128ELi160ELi256ELi128ELb1ELb1ELb1ELb0ELb1ELb1EEEEEEEEEvNT_6ParamsE)
        /*1074*/ 	.short	0x0210
        /*1076*/ 	.short	0x0af0


	//----- nvinfo : EIATTR_SW_WAR
	.align		4
.L_644:
        /*1078*/ 	.byte	0x04, 0x36
        /*107a*/ 	.short	(.L_646 - .L_645)
.L_645:
        /*107c*/ 	.word	0x00000008
.L_646:


//--------------------- .nv.info._ZN7cutlass13device_kernelIN5flash11enable_sm90INS1_16FlashAttnFwdSm90INS1_25CollectiveMainloopFwdSm90ILi2EN4cute5tupleIJNS5_1CILi1EEES8_S8_EEENS6_IJNS7_ILi128EEENS7_ILi160EEENS7_ILi192EEEEEELi192ENS_12float_e4m3_tEfNS_4arch4Sm90ELb0ELb0ELb1ELb1ELb1ELb1ELb0ELb1ELb1ELb1ELb1ELb0EEENS1_21CollectiveEpilogueFwdINS6_IJSA_SC_SB_EEES9_NS_10bfloat16_tESG_Li256ELb1ELb1ELb1ELb1EEENS1_36VarlenDynamicPersistentTileSchedulerILi128ELi160ELi256ELi128ELb1ELb1ELb1ELb0ELb1ELb1EEEEEEEEEvNT_6ParamsE --------------------------
	.section	.nv.info._ZN7cutlass13device_kernelIN5flash11enable_sm90INS1_16FlashAttnFwdSm90INS1_25CollectiveMainloopFwdSm90ILi2EN4cute5tupleIJNS5_1CILi1EEES8_S8_EEENS6_IJNS7_ILi128EEENS7_ILi160EEENS7_ILi192EEEEEELi192ENS_12float_e4m3_tEfNS_4arch4Sm90ELb0ELb0ELb1ELb1ELb1ELb1ELb0ELb1ELb1ELb1ELb1ELb0EEENS1_21CollectiveEpilogueFwdINS6_IJSA_SC_SB_EEES9_NS_10bfloat16_tESG_Li256ELb1ELb1ELb1ELb1EEENS1_36VarlenDynamicPersistentTileSchedulerILi128ELi160ELi256ELi128ELb1ELb1ELb1ELb0ELb1ELb1EEEEEEEEEvNT_6ParamsE,"",@"SHT_CUDA_INFO"
	.sectionflags	@""
	.align	4


	//----- nvinfo : EIATTR_CUDA_API_VERSION
	.align		4
        /*0000*/ 	.byte	0x04, 0x37
        /*0002*/ 	.short	(.L_648 - .L_647)
.L_647:
        /*0004*/ 	.word	0x00000082


	//----- nvinfo : EIATTR_KPARAM_INFO
	.align		4
.L_648:
        /*0008*/ 	.byte	0x04, 0x17
        /*000a*/ 	.short	(.L_650 - .L_649)
.L_649:
        /*000c*/ 	.word	0x00000000
        /*0010*/ 	.short	0x0000
        /*0012*/ 	.short	0x0070
        /*0014*/ 	.byte	0x00, 0xf0, 0x01, 0x2a


	//----- nvinfo : EIATTR_SPARSE_MMA_MASK
	.align		4
.L_650:
        /*0018*/ 	.byte	0x03, 0x50
        /*001a*/ 	.short	0x0000


	//----- nvinfo : EIATTR_MAXREG_COUNT
	.align		4
        /*001c*/ 	.byte	0x03, 0x1b
        /*001e*/ 	.short	0x00a8


	//----- nvinfo : EIATTR_NUM_BARRIERS
	.align		4
        /*0020*/ 	.byte	0x02, 0x4c
        /*0022*/ 	.byte	0x10
	.zero		1


	//----- nvinfo : EIATTR_EXTERNS
	.align		4
        /*0024*/ 	.byte	0x04, 0x0f
        /*0026*/ 	.short	(.L_652 - .L_651)


	//   ....[0]....
	.align		4
.L_651:
        /*0028*/ 	.word	index@(__assertfail)


	//----- nvinfo : EIATTR_ANNOTATIONS
	.align		4
.L_652:
        /*002c*/ 	.byte	0x04, 0x55
        /*002e*/ 	.short	(.L_654 - .L_653)


	//   ....[0]....
.L_653:
        /* <DEDUP_REMOVED lines=177> */


	//----- nvinfo : EIATTR_MERCURY_ISA_VERSION
	.align		4
.L_654:
        /*0b28*/ 	.byte	0x03, 0x5f
        /*0b2a*/ 	.short	0x0101


	//----- nvinfo : EIATTR_UNUSED_LOAD_BYTE_OFFSET
	.align		4
        /*0b2c*/ 	.byte	0x04, 0x44
        /*0b2e*/ 	.short	(.L_656 - .L_655)


	//   ....[0]....
.L_655:
        /*0b30*/ 	.word	0x00000a90
        /*0b34*/ 	.word	0x0000fff0


	//   ....[1]....
        /*0b38*/ 	.word	0x00022180
        /*0b3c*/ 	.word	0x0000fff0


	//----- nvinfo : EIATTR_INT_WARP_WIDE_INSTR_OFFSETS
	.align		4
.L_656:
        /*0b40*/ 	.byte	0x04, 0x31
        /*0b42*/ 	.short	(.L_658 - .L_657)


	//   ....[0]....
.L_657:
        /*0b44*/ 	.word	0x00000130


	//   ....[1]....
        /*0b48*/ 	.word	0x00000170


	//   ....[2]....
        /*0b4c*/ 	.word	0x000001e0


	//   ....[3]....
        /*0b50*/ 	.word	0x0002abf0


	//   ....[4]....
        /*0b54*/ 	.word	0x0002ac80


	//   ....[5]....
        /*0b58*/ 	.word	0x0002f2c0


	//   ....[6]....
        /*0b5c*/ 	.word	0x0002f350


	//----- nvinfo : EIATTR_COOP_GROUP_MASK_REGIDS
	.align		4
.L_658:
        /*0b60*/ 	.byte	0x04, 0x29
        /*0b62*/ 	.short	(.L_660 - .L_659)


	//   ....[0]....
.L_659:
        /*0b64*/ 	.word	0xffffffff


	//   ....[1]....
        /*0b68*/ 	.word	0xffffffff


	//   ....[2]....
        /*0b6c*/ 	.word	0xffffffff


	//   ....[3]....
        /*0b70*/ 	.word	0xffffffff


	//   ....[4]....
        /*0b74*/ 	.word	0xffffffff


	//   ....[5]....
        /*0b78*/ 	.word	0xffffffff


	//   ....[6]....
        /*0b7c*/ 	.word	0xffffffff


	//   ....[7]....
        /*0b80*/ 	.word	0xffffffff


	//   ....[8]....
        /*0b84*/ 	.word	0xffffffff


	//   ....[9]....
        /*0b88*/ 	.word	0xffffffff


	//   ....[10]....
        /*0b8c*/ 	.word	0xffffffff


	//   ....[11]....
        /*0b90*/ 	.word	0xffffffff


	//   ....[12]....
        /*0b94*/ 	.word	0xffffffff


	//   ....[13]....
        /*0b98*/ 	.word	0xffffffff


	//   ....[14]....
        /*0b9c*/ 	.word	0xffffffff


	//   ....[15]....
        /*0ba0*/ 	.word	0xffffffff


	//   ....[16]....
        /*0ba4*/ 	.word	0xffffffff


	//   ....[17]....
        /*0ba8*/ 	.word	0xffffffff


	//   ....[18]....
        /*0bac*/ 	.word	0xffffffff


	//   ....[19]....
        /*0bb0*/ 	.word	0xffffffff


	//   ....[20]....
        /*0bb4*/ 	.word	0xffffffff


	//   ....[21]....
        /*0bb8*/ 	.word	0xffffffff


	//   ....[22]....
        /*0bbc*/ 	.word	0xffffffff


	//   ....[23]....
        /*0bc0*/ 	.word	0xffffffff


	//   ....[24]....
        /*0bc4*/ 	.word	0xffffffff


	//   ....[25]....
        /*0bc8*/ 	.word	0xffffffff


	//   ....[26]....
        /*0bcc*/ 	.word	0xffffffff


	//   ....[27]....
        /*0bd0*/ 	.word	0xffffffff


	//   ....[28]....
        /*0bd4*/ 	.word	0xffffffff


	//   ....[29]....
        /*0bd8*/ 	.word	0xffffffff


	//   ....[30]....
        /*0bdc*/ 	.word	0xffffffff


	//   ....[31]....
        /*0be0*/ 	.word	0xffffffff


	//   ....[32]....
        /*0be4*/ 	.word	0xffffffff


	//   ....[33]....
        /*0be8*/ 	.word	0xffffffff


	//   ....[34]....
        /*0bec*/ 	.word	0xffffffff


	//   ....[35]....
        /*0bf0*/ 	.word	0xffffffff


	//   ....[36]....
        /*0bf4*/ 	.word	0xffffffff


	//   ....[37]....
        /*0bf8*/ 	.word	0xffffffff


	//   ....[38]....
        /*0bfc*/ 	.word	0xffffffff


	//   ....[39]....
        /*0c00*/ 	.word	0xffffffff


	//   ....[40]....
        /*0c04*/ 	.word	0xffffffff


	//   ....[41]....
        /*0c08*/ 	.word	0xffffffff


	//   ....[42]....
        /*0c0c*/ 	.word	0xffffffff


	//   ....[43]....
        /*0c10*/ 	.word	0xffffffff


	//   ....[44]....
        /*0c14*/ 	.word	0xffffffff


	//   ....[45]....
        /*0c18*/ 	.word	0xffffffff


	//   ....[46]....
        /*0c1c*/ 	.word	0xffffffff


	//   ....[47]....
        /*0c20*/ 	.word	0xffffffff


	//   ....[48]....
        /*0c24*/ 	.word	0xffffffff


	//   ....[49]....
        /*0c28*/ 	.word	0xffffffff


	//   ....[50]....
        /*0c2c*/ 	.word	0xffffffff


	//   ....[51]....
        /*0c30*/ 	.word	0xffffffff


	//   ....[52]....
        /*0c34*/ 	.word	0xffffffff


	//   ....[53]....
        /*0c38*/ 	.word	0xffffffff


	//   ....[54]....
        /*0c3c*/ 	.word	0xffffffff


	//   ....[55]....
        /*0c40*/ 	.word	0xffffffff


	//   ....[56]....
        /*0c44*/ 	.word	0xffffffff


	//   ....[57]....
        /*0c48*/ 	.word	0xffffffff


	//   ....[58]....
        /*0c4c*/ 	.word	0xffffffff


	//   ....[59]....
        /*0c50*/ 	.word	0xffffffff


	//   ....[60]....
        /*0c54*/ 	.word	0xffffffff


	//   ....[61]....
        /*0c58*/ 	.word	0xffffffff


	//   ....[62]....
        /*0c5c*/ 	.word	0xffffffff


	//   ....[63]....
        /*0c60*/ 	.word	0xffffffff


	//   ....[64]....
        /*0c64*/ 	.word	0xffffffff


	//   ....[65]....
        /*0c68*/ 	.word	0xffffffff


	//   ....[66]....
        /*0c6c*/ 	.word	0xffffffff


	//   ....[67]....
        /*0c70*/ 	.word	0xffffffff


	//   ....[68]....
        /*0c74*/ 	.word	0xffffffff


	//   ....[69]....
        /*0c78*/ 	.word	0xffffffff


	//   ....[70]....
        /*0c7c*/ 	.word	0xffffffff


	//   ....[71]....
        /*0c80*/ 	.word	0xffffffff


	//   ....[72]....
        /*0c84*/ 	.word	0xffffffff


	//   ....[73]....
        /*0c88*/ 	.word	0xffffffff


	//   ....[74]....
        /*0c8c*/ 	.word	0xffffffff


	//   ....[75]....
        /*0c90*/ 	.word	0xffffffff


	//   ....[76]....
        /*0c94*/ 	.word	0xffffffff


	//   ....[77]....
        /*0c98*/ 	.word	0xffffffff


	//   ....[78]....
        /*0c9c*/ 	.word	0xffffffff


	//   ....[79]....
        /*0ca0*/ 	.word	0xffffffff


	//   ....[80]....
        /*0ca4*/ 	.word	0xffffffff


	//   ....[81]....
        /*0ca8*/ 	.word	0xffffffff


	//   ....[82]....
        /*0cac*/ 	.word	0xffffffff


	//   ....[83]....
        /*0cb0*/ 	.word	0xffffffff


	//   ....[84]....
        /*0cb4*/ 	.word	0xffffffff


	//   ....[85]....
        /*0cb8*/ 	.word	0xffffffff


	//   ....[86]....
        /*0cbc*/ 	.word	0xffffffff


	//   ....[87]....
        /*0cc0*/ 	.word	0xffffffff


	//   ....[88]....
        /*0cc4*/ 	.word	0xffffffff


	//   ....[89]....
        /*0cc8*/ 	.word	0xffffffff


	//   ....[90]....
        /*0ccc*/ 	.word	0xffffffff


	//   ....[91]....
        /*0cd0*/ 	.word	0xffffffff


	//   ....[92]....
        /*0cd4*/ 	.word	0xffffffff


	//   ....[93]....
        /*0cd8*/ 	.word	0xffffffff


	//   ....[94]....
        /*0cdc*/ 	.word	0xffffffff


	//   ....[95]....
        /*0ce0*/ 	.word	0xffffffff


	//   ....[96]....
        /*0ce4*/ 	.word	0xffffffff


	//   ....[97]....
        /*0ce8*/ 	.word	0xffffffff


	//   ....[98]....
        /*0cec*/ 	.word	0xffffffff


	//   ....[99]....
        /*0cf0*/ 	.word	0xffffffff


	//   ....[100]....
        /*0cf4*/ 	.word	0xffffffff


	//   ....[101]....
        /*0cf8*/ 	.word	0xffffffff


	//   ....[102]....
        /*0cfc*/ 	.word	0xffffffff


	//   ....[103]....
        /*0d00*/ 	.word	0xffffffff


	//   ....[104]....
        /*0d04*/ 	.word	0xffffffff


	//   ....[105]....
        /*0d08*/ 	.word	0xffffffff


	//   ....[106]....
        /*0d0c*/ 	.word	0xffffffff


	//   ....[107]....
        /*0d10*/ 	.word	0xffffffff


	//   ....[108]....
        /*0d14*/ 	.word	0xffffffff


	//   ....[109]....
        /*0d18*/ 	.word	0xffffffff


	//   ....[110]....
        /*0d1c*/ 	.word	0xffffffff


	//   ....[111]....
        /*0d20*/ 	.word	0xffffffff


	//   ....[112]....
        /*0d24*/ 	.word	0xffffffff


	//   ....[113]....
        /*0d28*/ 	.word	0xffffffff


	//   ....[114]....
        /*0d2c*/ 	.word	0xffffffff


	//   ....[115]....
        /*0d30*/ 	.word	0xffffffff


	//   ....[116]....
        /*0d34*/ 	.word	0xffffffff


	//   ....[117]....
        /*0d38*/ 	.word	0xffffffff


	//   ....[118]....
        /*0d3c*/ 	.word	0xffffffff


	//   ....[119]....
        /*0d40*/ 	.word	0xffffffff


	//   ....[120]....
        /*0d44*/ 	.word	0xffffffff


	//   ....[121]....
        /*0d48*/ 	.word	0xffffffff


	//   ....[122]....
        /*0d4c*/ 	.word	0xffffffff


	//   ....[123]....
        /*0d50*/ 	.word	0xffffffff


	//   ....[124]....
        /*0d54*/ 	.word	0xffffffff


	//   ....[125]....
        /*0d58*/ 	.word	0xffffffff


	//   ....[126]....
        /*0d5c*/ 	.word	0xffffffff


	//   ....[127]....
        /*0d60*/ 	.word	0xffffffff


	//   ....[128]....
        /*0d64*/ 	.word	0xffffffff


	//   ....[129]....
        /*0d68*/ 	.word	0xffffffff


	//   ....[130]....
        /*0d6c*/ 	.word	0xffffffff


	//   ....[131]....
        /*0d70*/ 	.word	0xffffffff


	//   ....[132]....
        /*0d74*/ 	.word	0xffffffff


	//   ....[133]....
        /*0d78*/ 	.word	0xffffffff


	//   ....[134]....
        /*0d7c*/ 	.word	0xffffffff


	//   ....[135]....
        /*0d80*/ 	.word	0xffffffff


	//   ....[136]....
        /*0d84*/ 	.word	0xffffffff


	//   ....[137]....
        /*0d88*/ 	.word	0xffffffff


	//   ....[138]....
        /*0d8c*/ 	.word	0xffffffff


	//   ....[139]....
        /*0d90*/ 	.word	0xffffffff


	//   ....[140]....
        /*0d94*/ 	.word	0xffffffff


	//   ....[141]....
        /*0d98*/ 	.word	0xffffffff


	//   ....[142]....
        /*0d9c*/ 	.word	0xffffffff


	//   ....[143]....
        /*0da0*/ 	.word	0xffffffff


	//   ....[144]....
        /*0da4*/ 	.word	0xffffffff


	//   ....[145]....
        /*0da8*/ 	.word	0xffffffff


	//   ....[146]....
        /*0dac*/ 	.word	0xffffffff


	//   ....[147]....
        /*0db0*/ 	.word	0xffffffff


	//   ....[148]....
        /*0db4*/ 	.word	0xffffffff


	//   ....[149]....
        /*0db8*/ 	.word	0xffffffff


	//   ....[150]....
        /*0dbc*/ 	.word	0xffffffff


	//   ....[151]....
        /*0dc0*/ 	.word	0xffffffff


	//   ....[152]....
        /*0dc4*/ 	.word	0xffffffff


	//   ....[153]....
        /*0dc8*/ 	.word	0xffffffff


	//   ....[154]....
        /*0dcc*/ 	.word	0xffffffff


	//   ....[155]....
        /*0dd0*/ 	.word	0xffffffff


	//   ....[156]....
        /*0dd4*/ 	.word	0xffffffff


	//   ....[157]....
        /*0dd8*/ 	.word	0xffffffff


	//   ....[158]....
        /*0ddc*/ 	.word	0xffffffff


	//   ....[159]....
        /*0de0*/ 	.word	0xffffffff


	//   ....[160]....
        /*0de4*/ 	.word	0xffffffff


	//   ....[161]....
        /*0de8*/ 	.word	0xffffffff


	//   ....[162]....
        /*0dec*/ 	.word	0xffffffff


	//   ....[163]....
        /*0df0*/ 	.word	0xffffffff


	//   ....[164]....
        /*0df4*/ 	.word	0xffffffff


	//   ....[165]....
        /*0df8*/ 	.word	0xffffffff


	//   ....[166]....
        /*0dfc*/ 	.word	0xffffffff


	//   ....[167]....
        /*0e00*/ 	.word	0xffffffff


	//   ....[168]....
        /*0e04*/ 	.word	0xffffffff


	//   ....[169]....
        /*0e08*/ 	.word	0xffffffff


	//   ....[170]....
        /*0e0c*/ 	.word	0xffffffff


	//   ....[171]....
        /*0e10*/ 	.word	0xffffffff


	//   ....[172]....
        /*0e14*/ 	.word	0xffffffff


	//   ....[173]....
        /*0e18*/ 	.word	0xffffffff


	//   ....[174]....
        /*0e1c*/ 	.word	0xffffffff


	//   ....[175]....
        /*0e20*/ 	.word	0xffffffff


	//   ....[176]....
        /*0e24*/ 	.word	0xffffffff


	//   ....[177]....
        /*0e28*/ 	.word	0xffffffff


	//   ....[178]....
        /*0e2c*/ 	.word	0xffffffff


	//   ....[179]....
        /*0e30*/ 	.word	0xffffffff


	//   ....[180]....
        /*0e34*/ 	.word	0xffffffff


	//   ....[181]....
        /*0e38*/ 	.word	0xffffffff


	//   ....[182]....
        /*0e3c*/ 	.word	0xffffffff


	//   ....[183]....
        /*0e40*/ 	.word	0xffffffff


	//   ....[184]....
        /*0e44*/ 	.word	0xffffffff


	//   ....[185]....
        /*0e48*/ 	.word	0xffffffff


	//   ....[186]....
        /*0e4c*/ 	.word	0xffffffff


	//   ....[187]....
        /*0e50*/ 	.word	0xffffffff


	//   ....[188]....
        /*0e54*/ 	.word	0xffffffff


	//   ....[189]....
        /*0e58*/ 	.word	0xffffffff


	//   ....[190]....
        /*0e5c*/ 	.word	0xffffffff


	//   ....[191]....
        /*0e60*/ 	.word	0xffffffff


	//   ....[192]....
        /*0e64*/ 	.word	0xffffffff


	//   ....[193]....
        /*0e68*/ 	.word	0xffffffff


	//   ....[194]....
        /*0e6c*/ 	.word	0xffffffff


	//   ....[195]....
        /*0e70*/ 	.word	0xffffffff


	//   ....[196]....
        /*0e74*/ 	.word	0xffffffff


	//   ....[197]....
        /*0e78*/ 	.word	0xffffffff


	//   ....[198]....
        /*0e7c*/ 	.word	0xffffffff


	//   ....[199]....
        /*0e80*/ 	.word	0xffffffff


	//   ....[200]....
        /*0e84*/ 	.word	0xffffffff


	//   ....[201]....
        /*0e88*/ 	.word	0xffffffff


	//   ....[202]....
        /*0e8c*/ 	.word	0xffffffff


	//   ....[203]....
        /*0e90*/ 	.word	0xffffffff


	//   ....[204]....
        /*0e94*/ 	.word	0xffffffff


	//   ....[205]....
        /*0e98*/ 	.word	0xffffffff


	//   ....[206]....
        /*0e9c*/ 	.word	0xffffffff


	//   ....[207]....
        /*0ea0*/ 	.word	0xffffffff


	//   ....[208]....
        /*0ea4*/ 	.word	0xffffffff


	//   ....[209]....
        /*0ea8*/ 	.word	0xffffffff


	//   ....[210]....
        /*0eac*/ 	.word	0xffffffff


	//   ....[211]....
        /*0eb0*/ 	.word	0xffffffff


	//   ....[212]....
        /*0eb4*/ 	.word	0xffffffff


	//   ....[213]....
        /*0eb8*/ 	.word	0xffffffff


	//   ....[214]....
        /*0ebc*/ 	.word	0xffffffff


	//   ....[215]....
        /*0ec0*/ 	.word	0xffffffff


	//   ....[216]....
        /*0ec4*/ 	.word	0xffffffff


	//   ....[217]....
        /*0ec8*/ 	.word	0xffffffff


	//   ....[218]....
        /*0ecc*/ 	.word	0xffffffff


	//   ....[219]....
        /*0ed0*/ 	.word	0xffffffff


	//   ....[220]....
        /*0ed4*/ 	.word	0xffffffff


	//   ....[221]....
        /*0ed8*/ 	.word	0xffffffff


	//   ....[222]....
        /*0edc*/ 	.word	0xffffffff


	//   ....[223]....
        /*0ee0*/ 	.word	0xffffffff


	//   ....[224]....
        /*0ee4*/ 	.word	0xffffffff


	//   ....[225]....
        /*0ee8*/ 	.word	0xffffffff


	//   ....[226]....
        /*0eec*/ 	.word	0xffffffff


	//   ....[227]....
        /*0ef0*/ 	.word	0xffffffff


	//   ....[228]....
        /*0ef4*/ 	.word	0xffffffff


	//   ....[229]....
        /*0ef8*/ 	.word	0xffffffff


	//   ....[230]....
        /*0efc*/ 	.word	0xffffffff


	//   ....[231]....
        /*0f00*/ 	.word	0xffffffff


	//   ....[232]....
        /*0f04*/ 	.word	0xffffffff


	//   ....[233]....
        /*0f08*/ 	.word	0xffffffff


	//   ....[234]....
        /*0f0c*/ 	.word	0xffffffff


	//   ....[235]....
        /*0f10*/ 	.word	0xffffffff


	//   ....[236]....
        /*0f14*/ 	.word	0xffffffff


	//   ....[237]....
        /*0f18*/ 	.word	0xffffffff


	//   ....[238]....
        /*0f1c*/ 	.word	0xffffffff


	//   ....[239]....
        /*0f20*/ 	.word	0xffffffff


	//   ....[240]....
        /*0f24*/ 	.word	0xffffffff


	//   ....[241]....
        /*0f28*/ 	.word	0xffffffff


	//   ....[242]....
        /*0f2c*/ 	.word	0xffffffff


	//   ....[243]....
        /*0f30*/ 	.word	0xffffffff


	//   ....[244]....
        /*0f34*/ 	.word	0xffffffff


	//   ....[245]....
        /*0f38*/ 	.word	0xffffffff


	//   ....[246]....
        /*0f3c*/ 	.word	0xffffffff


	//   ....[247]....
        /*0f40*/ 	.word	0xffffffff


	//   ....[248]....
        /*0f44*/ 	.word	0xffffffff


	//   ....[249]....
        /*0f48*/ 	.word	0x0500000f


	//   ....[250]....
        /*0f4c*/ 	.word	0x0500000f


	//   ....[251]....
        /*0f50*/ 	.word	0x0500000f


	//   ....[252]....
        /*0f54*/ 	.word	0x0500000f


	//   ....[253]....
        /*0f58*/ 	.word	0x0500000f


	//   ....[254]....
        /*0f5c*/ 	.word	0x0500000f


	//   ....[255]....
        /*0f60*/ 	.word	0x0500000f


	//   ....[0]....
        /*0f64*/ 	.word	0x0500000f


	//   ....[1]....
        /*0f68*/ 	.word	0x0500000f


	//   ....[2]....
        /*0f6c*/ 	.word	0x0500000f


	//   ....[3]....
        /*0f70*/ 	.word	0x0500000f


	//   ....[4]....
        /*0f74*/ 	.word	0x0500000f


	//   ....[5]....
        /*0f78*/ 	.word	0x0500000f


	//   ....[6]....
        /*0f7c*/ 	.word	0x0500000f


	//   ....[7]....
        /*0f80*/ 	.word	0x0500000f


	//   ....[8]....
        /*0f84*/ 	.word	0x0500000f


	//   ....[9]....
        /*0f88*/ 	.word	0x0500000f


	//   ....[10]....
        /*0f8c*/ 	.word	0x0500000f


	//   ....[11]....
        /*0f90*/ 	.word	0x0500000f


	//   ....[12]....
        /*0f94*/ 	.word	0x0500000f


	//   ....[13]....
        /*0f98*/ 	.word	0x0500000f


	//   ....[14]....
        /*0f9c*/ 	.word	0x0500000f


	//   ....[15]....
        /*0fa0*/ 	.word	0x0500000f


	//   ....[16]....
        /*0fa4*/ 	.word	0x0500000f


	//   ....[17]....
        /*0fa8*/ 	.word	0x0500000f


	//   ....[18]....
        /*0fac*/ 	.word	0x0500000f


	//   ....[19]....
        /*0fb0*/ 	.word	0x0500000f


	//   ....[20]....
        /*0fb4*/ 	.word	0x0500000f


	//   ....[21]....
        /*0fb8*/ 	.word	0x0500000f


	//   ....[22]....
        /*0fbc*/ 	.word	0x0500000f


	//   ....[23]....
        /*0fc0*/ 	.word	0x0500000f


	//   ....[24]....
        /*0fc4*/ 	.word	0x0500000f


	//   ....[25]....
        /*0fc8*/ 	.word	0x0500000f


	//   ....[26]....
        /*0fcc*/ 	.word	0x0500000f


	//   ....[27]....
        /*0fd0*/ 	.word	0x0500000f


	//   ....[28]....
        /*0fd4*/ 	.word	0x0500000f


	//   ....[29]....
        /*0fd8*/ 	.word	0x0500000f


	//   ....[30]....
        /*0fdc*/ 	.word	0x0500000f


	//   ....[31]....
        /*0fe0*/ 	.word	0x0500000f


	//   ....[32]....
        /*0fe4*/ 	.word	0x0500000f


	//   ....[33]....
        /*0fe8*/ 	.word	0x0500000f


	//   ....[34]....
        /*0fec*/ 	.word	0x0500000f


	//   ....[35]....
        /*0ff0*/ 	.word	0x0500000f


	//   ....[36]....
        /*0ff4*/ 	.word	0x0500000f


	//   ....[37]....
        /*0ff8*/ 	.word	0x0500000f


	//   ....[38]....
        /*0ffc*/ 	.word	0x0500000f


	//   ....[39]....
        /*1000*/ 	.word	0x0500000f


	//   ....[40]....
        /*1004*/ 	.word	0x0500000f


	//   ....[41]....
        /*1008*/ 	.word	0x0500000f


	//   ....[42]....
        /*100c*/ 	.word	0x0500000f


	//   ....[43]....
        /*1010*/ 	.word	0x0500000f


	//   ....[44]....
        /*1014*/ 	.word	0x0500000f


	//   ....[45]....
        /*1018*/ 	.word	0x0500000f


	//   ....[46]....
        /*101c*/ 	.word	0x0500000f


	//   ....[47]....
        /*1020*/ 	.word	0x0500000f


	//   ....[48]....
        /*1024*/ 	.word	0x0500000f


	//   ....[49]....
        /*1028*/ 	.word	0x0500000f


	//   ....[50]....
        /*102c*/ 	.word	0x0500000f


	//   ....[51]....
        /*1030*/ 	.word	0x0500000f


	//   ....[52]....
        /*1034*/ 	.word	0x0500000f


	//   ....[53]....
        /*1038*/ 	.word	0x0500000f


	//   ....[54]....
        /*103c*/ 	.word	0x0500000f


	//   ....[55]....
        /*1040*/ 	.word	0x0500000f


	//   ....[56]....
        /*1044*/ 	.word	0x0500000f


	//   ....[57]....
        /*1048*/ 	.word	0x0500000f


	//   ....[58]....
        /*104c*/ 	.word	0x0500000f


	//   ....[59]....
        /*1050*/ 	.word	0x0500000f


	//   ....[60]....
        /*1054*/ 	.word	0x0500000f


	//   ....[61]....
        /*1058*/ 	.word	0x0500000f


	//   ....[62]....
        /*105c*/ 	.word	0x0500000f


	//   ....[63]....
        /*1060*/ 	.word	0x0500000f


	//   ....[64]....
        /*1064*/ 	.word	0x0500000f


	//   ....[65]....
        /*1068*/ 	.word	0x0500000f


	//   ....[66]....
        /*106c*/ 	.word	0x0500000f


	//   ....[67]....
        /*1070*/ 	.word	0x0500000f


	//   ....[68]....
        /*1074*/ 	.word	0x0500000f


	//   ....[69]....
        /*1078*/ 	.word	0x0500000f


	//   ....[70]....
        /*107c*/ 	.word	0x0500000f


	//   ....[71]....
        /*1080*/ 	.word	0x0500000f


	//   ....[72]....
        /*1084*/ 	.word	0x0500000f


	//   ....[73]....
        /*1088*/ 	.word	0x0500000f


	//   ....[74]....
        /*108c*/ 	.word	0x0500000f


	//   ....[75]....
        /*1090*/ 	.word	0x0500000f


	//   ....[76]....
        /*1094*/ 	.word	0x0500000f


	//   ....[77]....
        /*1098*/ 	.word	0x0500000f


	//   ....[78]....
        /*109c*/ 	.word	0x0500000f


	//   ....[79]....
        /*10a0*/ 	.word	0x0500000f


	//   ....[80]....
        /*10a4*/ 	.word	0x0500000f


	//   ....[81]....
        /*10a8*/ 	.word	0x0500000f


	//   ....[82]....
        /*10ac*/ 	.word	0x0500000f


	//   ....[83]....
        /*10b0*/ 	.word	0x0500000f


	//   ....[84]....
        /*10b4*/ 	.word	0x0500000f


	//   ....[85]....
        /*10b8*/ 	.word	0x0500000f


	//   ....[86]....
        /*10bc*/ 	.word	0x0500000f


	//   ....[87]....
        /*10c0*/ 	.word	0x0500000f


	//   ....[88]....
        /*10c4*/ 	.word	0x0500000f


	//   ....[89]....
        /*10c8*/ 	.word	0x0500000f


	//   ....[90]....
        /*10cc*/ 	.word	0x0500000f


	//   ....[91]....
        /*10d0*/ 	.word	0x0500000f


	//   ....[92]....
        /*10d4*/ 	.word	0x0500000f


	//   ....[93]....
        /*10d8*/ 	.word	0x0500000f


	//   ....[94]....
        /*10dc*/ 	.word	0x0500000f


	//   ....[95]....
        /*10e0*/ 	.word	0x0500000f


	//   ....[96]....
        /*10e4*/ 	.word	0x0500000f


	//   ....[97]....
        /*10e8*/ 	.word	0x0500000f


	//   ....[98]....
        /*10ec*/ 	.word	0x0500000f


	//   ....[99]....
        /*10f0*/ 	.word	0x0500000f


	//   ....[100]....
        /*10f4*/ 	.word	0x0500000f


	//   ....[101]....
        /*10f8*/ 	.word	0x0500000f


	//   ....[102]....
        /*10fc*/ 	.word	0x0500000f


	//   ....[103]....
        /*1100*/ 	.word	0x0500000f


	//   ....[104]....
        /*1104*/ 	.word	0x0500000f


	//   ....[105]....
        /*1108*/ 	.word	0x0500000f


	//   ....[106]....
        /*110c*/ 	.word	0x0500000f


	//   ....[107]....
        /*1110*/ 	.word	0x0500000f


	//   ....[108]....
        /*1114*/ 	.word	0x0500000f


	//   ....[109]....
        /*1118*/ 	.word	0x0500000f


	//   ....[110]....
        /*111c*/ 	.word	0x0500000f


	//   ....[111]....
        /*1120*/ 	.word	0x0500000f


	//   ....[112]....
        /*1124*/ 	.word	0x0500000f


	//   ....[113]....
        /*1128*/ 	.word	0x0500000f


	//   ....[114]....
        /*112c*/ 	.word	0x0500000f


	//   ....[115]....
        /*1130*/ 	.word	0x0500000f


	//   ....[116]....
        /*1134*/ 	.word	0x0500000f


	//   ....[117]....
        /*1138*/ 	.word	0x0500000f


	//   ....[118]....
        /*113c*/ 	.word	0x0500000f


	//   ....[119]....
        /*1140*/ 	.word	0x0500000f


	//   ....[120]....
        /*1144*/ 	.word	0x0500000f


	//   ....[121]....
        /*1148*/ 	.word	0x0500000f


	//   ....[122]....
        /*114c*/ 	.word	0x0500000f


	//   ....[123]....
        /*1150*/ 	.word	0x0500000f


	//   ....[124]....
        /*1154*/ 	.word	0x0500000f


	//   ....[125]....
        /*1158*/ 	.word	0x0500000f


	//   ....[126]....
        /*115c*/ 	.word	0x0500000f


	//   ....[127]....
        /*1160*/ 	.word	0x0500000f


	//   ....[128]....
        /*1164*/ 	.word	0x0500000f


	//   ....[129]....
        /*1168*/ 	.word	0x0500000f


	//   ....[130]....
        /*116c*/ 	.word	0x0500000f


	//   ....[131]....
        /*1170*/ 	.word	0x0500000f


	//   ....[132]....
        /*1174*/ 	.word	0x0500000f


	//   ....[133]....
        /*1178*/ 	.word	0x0500000f


	//   ....[134]....
        /*117c*/ 	.word	0x0500000f


	//   ....[135]....
        /*1180*/ 	.word	0x0500000f


	//   ....[136]....
        /*1184*/ 	.word	0x0500000f


	//   ....[137]....
        /*1188*/ 	.word	0x0500000f


	//   ....[138]....
        /*118c*/ 	.word	0x0500000f


	//   ....[139]....
        /*1190*/ 	.word	0x0500000f


	//   ....[140]....
        /*1194*/ 	.word	0x0500000f


	//   ....[141]....
        /*1198*/ 	.word	0x0500000f


	//   ....[142]....
        /*119c*/ 	.word	0x0500000f


	//   ....[143]....
        /*11a0*/ 	.word	0x0500000f


	//   ....[144]....
        /*11a4*/ 	.word	0x0500000f


	//   ....[145]....
        /*11a8*/ 	.word	0x0500000f


	//   ....[146]....
        /*11ac*/ 	.word	0x0500000f


	//   ....[147]....
        /*11b0*/ 	.word	0x0500000f


	//   ....[148]....
        /*11b4*/ 	.word	0x0500000f


	//   ....[149]....
        /*11b8*/ 	.word	0x0500000f


	//   ....[150]....
        /*11bc*/ 	.word	0x0500000f


	//   ....[151]....
        /*11c0*/ 	.word	0x0500000f


	//   ....[152]....
        /*11c4*/ 	.word	0x0500000f


	//   ....[153]....
        /*11c8*/ 	.word	0x0500000f


	//   ....[154]....
        /*11cc*/ 	.word	0x0500000f


	//   ....[155]....
        /*11d0*/ 	.word	0x0500000f


	//   ....[156]....
        /*11d4*/ 	.word	0x0500000f


	//   ....[157]....
        /*11d8*/ 	.word	0x0500000f


	//   ....[158]....
        /*11dc*/ 	.word	0x0500000f


	//   ....[159]....
        /*11e0*/ 	.word	0x0500000f


	//   ....[160]....
        /*11e4*/ 	.word	0x0500000f


	//   ....[161]....
        /*11e8*/ 	.word	0x0500000f


	//   ....[162]....
        /*11ec*/ 	.word	0x0500000f


	//   ....[163]....
        /*11f0*/ 	.word	0x0500000f


	//   ....[164]....
        /*11f4*/ 	.word	0x0500000f


	//   ....[165]....
        /*11f8*/ 	.word	0x0500000f


	//   ....[166]....
        /*11fc*/ 	.word	0x0500000f


	//   ....[167]....
        /*1200*/ 	.word	0x0500000f


	//   ....[168]....
        /*1204*/ 	.word	0x0500000f


	//   ....[169]....
        /*1208*/ 	.word	0x0500000f


	//   ....[170]....
        /*120c*/ 	.word	0x0500000f


	//   ....[171]....
        /*1210*/ 	.word	0x0500000f


	//   ....[172]....
        /*1214*/ 	.word	0x0500000f


	//   ....[173]....
        /*1218*/ 	.word	0x0500000f


	//   ....[174]....
        /*121c*/ 	.word	0x0500000f


	//   ....[175]....
        /*1220*/ 	.word	0x0500000f


	//   ....[176]....
        /*1224*/ 	.word	0x0500000f


	//   ....[177]....
        /*1228*/ 	.word	0x0500000f


	//   ....[178]....
        /*122c*/ 	.word	0x0500000f


	//   ....[179]....
        /*1230*/ 	.word	0x0500000f


	//   ....[180]....
        /*1234*/ 	.word	0x0500000f


	//   ....[181]....
        /*1238*/ 	.word	0x0500000f


	//   ....[182]....
        /*123c*/ 	.word	0x0500000f


	//   ....[183]....
        /*1240*/ 	.word	0x0500000f


	//   ....[184]....
        /*1244*/ 	.word	0x0500000f


	//   ....[185]....
        /*1248*/ 	.word	0x0500000f


	//   ....[186]....
        /*124c*/ 	.word	0x0500000f


	//   ....[187]....
        /*1250*/ 	.word	0x0500000f


	//   ....[188]....
        /*1254*/ 	.word	0x0500000f


	//   ....[189]....
        /*1258*/ 	.word	0x0500000f


	//   ....[190]....
        /*125c*/ 	.word	0x0500000f


	//   ....[191]....
        /*1260*/ 	.word	0x0500000f


	//   ....[192]....
        /*1264*/ 	.word	0x0500000f


	//   ....[193]....
        /*1268*/ 	.word	0x0500000f


	//   ....[194]....
        /*126c*/ 	.word	0x0500000f


	//   ....[195]....
        /*1270*/ 	.word	0x0500000f


	//   ....[196]....
        /*1274*/ 	.word	0x0500000f


	//   ....[197]....
        /*1278*/ 	.word	0x0500000f


	//   ....[198]....
        /*127c*/ 	.word	0x0500000f


	//----- nvinfo : EIATTR_COOP_GROUP_INSTR_OFFSETS
	.align		4
.L_660:
        /*1280*/ 	.byte	0x04, 0x28
        /*1282*/ 	.short	(.L_662 - .L_661)


	//   ....[0]....
.L_661:
        /*1284*/ 	.word	0x00000070


	//   ....[1]....
        /*1288*/ 	.word	0x00000140


	//   ....[2]....
        /*128c*/ 	.word	0x00000190


	//   ....[3]....
        /*1290*/ 	.word	0x000003c0


	//   ....[4]....
        /*1294*/ 	.word	0x00000520


	//   ....[5]....
        /*1298*/ 	.word	0x00000640


	//   ....[6]....
        /*129c*/ 	.word	0x000007a0


	//   ....[7]....
        /*12a0*/ 	.word	0x00003ec0


	//   ....[8]....
        /*12a4*/ 	.word	0x00003ed0


	//   ....[9]....
        /*12a8*/ 	.word	0x00006d30


	//   ....[10]....
        /*12ac*/ 	.word	0x00006d40


	//   ....[11]....
        /*12b0*/ 	.word	0x0000a370


	//   ....[12]....
        /*12b4*/ 	.word	0x0000a380


	//   ....[13]....
        /*12b8*/ 	.word	0x0000d4a0


	//   ....[14]....
        /*12bc*/ 	.word	0x0000d4b0


	//   ....[15]....
        /*12c0*/ 	.word	0x000106c0


	//   ....[16]....
        /*12c4*/ 	.word	0x000106d0


	//   ....[17]....
        /*12c8*/ 	.word	0x00010950


	//   ....[18]....
        /*12cc*/ 	.word	0x00010960


	//   ....[19]....
        /*12d0*/ 	.word	0x00010e40


	//   ....[20]....
        /*12d4*/ 	.word	0x00010ea0


	//   ....[21]....
        /*12d8*/ 	.word	0x00011100


	//   ....[22]....
        /*12dc*/ 	.word	0x00011120


	//   ....[23]....
        /*12e0*/ 	.word	0x00011ba0


	//   ....[24]....
        /*12e4*/ 	.word	0x00012380


	//   ....[25]....
        /*12e8*/ 	.word	0x00012390


	//   ....[26]....
        /*12ec*/ 	.word	0x000123a0


	//   ....[27]....
        /*12f0*/ 	.word	0x000123b0


	//   ....[28]....
        /*12f4*/ 	.word	0x00015970


	//   ....[29]....
        /*12f8*/ 	.word	0x00015980


	//   ....[30]....
        /*12fc*/ 	.word	0x00015990


	//   ....[31]....
        /*1300*/ 	.word	0x000159a0


	//   ....[32]....
        /*1304*/ 	.word	0x0001b470


	//   ....[33]....
        /*1308*/ 	.word	0x0001b490


	//   ....[34]....
        /*130c*/ 	.word	0x0001b9a0


	//   ....[35]....
        /*1310*/ 	.word	0x0001b9c0


	//   ....[36]....
        /*1314*/ 	.word	0x0001f500


	//   ....[37]....
        /*1318*/ 	.word	0x0001f550


	//   ....[38]....
        /*131c*/ 	.word	0x0001f930


	//   ....[39]....
        /*1320*/ 	.word	0x0001f950


	//   ....[40]....
        /*1324*/ 	.word	0x00021770


	//   ....[41]....
        /*1328*/ 	.word	0x000217d0


	//   ....[42]....
        /*132c*/ 	.word	0x000217f0


	//   ....[43]....
        /*1330*/ 	.word	0x00021810


	//   ....[44]....
        /*1334*/ 	.word	0x000227c0


	//   ....[45]....
        /*1338*/ 	.word	0x000227f0


	//   ....[46]....
        /*133c*/ 	.word	0x00022840


	//   ....[47]....
        /*1340*/ 	.word	0x00022870


	//   ....[48]....
        /*1344*/ 	.word	0x000228a0


	//   ....[49]....
        /*1348*/ 	.word	0x000228d0


	//   ....[50]....
        /*134c*/ 	.word	0x00022900


	//   ....[51]....
        /*1350*/ 	.word	0x00022940


	//   ....[52]....
        /*1354*/ 	.word	0x00022970


	//   ....[53]....
        /*1358*/ 	.word	0x000229a0


	//   ....[54]....
        /*135c*/ 	.word	0x000229d0


	//   ....[55]....
        /*1360*/ 	.word	0x00022a00


	//   ....[56]....
        /*1364*/ 	.word	0x00022a30


	//   ....[57]....
        /*1368*/ 	.word	0x00022a60


	//   ....[58]....
        /*136c*/ 	.word	0x00022a90


	//   ....[59]....
        /*1370*/ 	.word	0x00022ac0


	//   ....[60]....
        /*1374*/ 	.word	0x00022af0


	//   ....[61]....
        /*1378*/ 	.word	0x00022b20


	//   ....[62]....
        /*137c*/ 	.word	0x00022b50


	//   ....[63]....
        /*1380*/ 	.word	0x00022b80


	//   ....[64]....
        /*1384*/ 	.word	0x00022bb0


	//   ....[65]....
        /*1388*/ 	.word	0x00022be0


	//   ....[66]....
        /*138c*/ 	.word	0x00022c10


	//   ....[67]....
        /*1390*/ 	.word	0x00022c40


	//   ....[68]....
        /*1394*/ 	.word	0x00022c70


	//   ....[69]....
        /*1398*/ 	.word	0x00022ca0


	//   ....[70]....
        /*139c*/ 	.word	0x00022cd0


	//   ....[71]....
        /*13a0*/ 	.word	0x00022d00


	//   ....[72]....
        /*13a4*/ 	.word	0x00022d30


	//   ....[73]....
        /*13a8*/ 	.word	0x00022d60


	//   ....[74]....
        /*13ac*/ 	.word	0x00022d90


	//   ....[75]....
        /*13b0*/ 	.word	0x00022dc0


	//   ....[76]....
        /*13b4*/ 	.word	0x00022df0


	//   ....[77]....
        /*13b8*/ 	.word	0x00022e20


	//   ....[78]....
        /*13bc*/ 	.word	0x00022e50


	//   ....[79]....
        /*13c0*/ 	.word	0x00022e80


	//   ....[80]....
        /*13c4*/ 	.word	0x00022eb0


	//   ....[81]....
        /*13c8*/ 	.word	0x00022ee0


	//   ....[82]....
        /*13cc*/ 	.word	0x00022f10


	//   ....[83]....
        /*13d0*/ 	.word	0x00022f40


	//   ....[84]....
        /*13d4*/ 	.word	0x00022f70


	//   ....[85]....
        /*13d8*/ 	.word	0x00022fa0


	//   ....[86]....
        /*13dc*/ 	.word	0x00022fd0


	//   ....[87]....
        /*13e0*/ 	.word	0x00023000


	//   ....[88]....
        /*13e4*/ 	.word	0x00023030


	//   ....[89]....
        /*13e8*/ 	.word	0x00023060


	//   ....[90]....
        /*13ec*/ 	.word	0x00023090


	//   ....[91]....
        /*13f0*/ 	.word	0x000230c0


	//   ....[92]....
        /*13f4*/ 	.word	0x000230f0


	//   ....[93]....
        /*13f8*/ 	.word	0x00023120


	//   ....[94]....
        /*13fc*/ 	.word	0x00023150


	//   ....[95]....
        /*1400*/ 	.word	0x00023180


	//   ....[96]....
        /*1404*/ 	.word	0x000231b0


	//   ....[97]....
        /*1408*/ 	.word	0x000231e0


	//   ....[98]....
        /*140c*/ 	.word	0x00023210


	//   ....[99]....
        /*1410*/ 	.word	0x00023240


	//   ....[100]....
        /*1414*/ 	.word	0x00023270


	//   ....[101]....
        /*1418*/ 	.word	0x000232a0


	//   ....[102]....
        /*141c*/ 	.word	0x000232d0


	//   ....[103]....
        /*1420*/ 	.word	0x00023300


	//   ....[104]....
        /*1424*/ 	.word	0x00023330


	//   ....[105]....
        /*1428*/ 	.word	0x00023360


	//   ....[106]....
        /*142c*/ 	.word	0x00023390


	//   ....[107]....
        /*1430*/ 	.word	0x000233c0


	//   ....[108]....
        /*1434*/ 	.word	0x000233f0


	//   ....[109]....
        /*1438*/ 	.word	0x00023420


	//   ....[110]....
        /*143c*/ 	.word	0x00023450


	//   ....[111]....
        /*1440*/ 	.word	0x00023480


	//   ....[112]....
        /*1444*/ 	.word	0x000234b0


	//   ....[113]....
        /*1448*/ 	.word	0x000234e0


	//   ....[114]....
        /*144c*/ 	.word	0x00023510


	//   ....[115]....
        /*1450*/ 	.word	0x00023530


	//   ....[116]....
        /*1454*/ 	.word	0x00023540


	//   ....[117]....
        /*1458*/ 	.word	0x00023550


	//   ....[118]....
        /*145c*/ 	.word	0x00023560


	//   ....[119]....
        /*1460*/ 	.word	0x00023570


	//   ....[120]....
        /*1464*/ 	.word	0x00023580


	//   ....[121]....
        /*1468*/ 	.word	0x00023590


	//   ....[122]....
        /*146c*/ 	.word	0x000235a0


	//   ....[123]....
        /*1470*/ 	.word	0x000235b0


	//   ....[124]....
        /*1474*/ 	.word	0x000235c0


	//   ....[125]....
        /*1478*/ 	.word	0x000235d0


	//   ....[126]....
        /*147c*/ 	.word	0x000235e0


	//   ....[127]....
        /*1480*/ 	.word	0x00023610


	//   ....[128]....
        /*1484*/ 	.word	0x00023640


	//   ....[129]....
        /*1488*/ 	.word	0x00023650


	//   ....[130]....
        /*148c*/ 	.word	0x00023680


	//   ....[131]....
        /*1490*/ 	.word	0x000236b0


	//   ....[132]....
        /*1494*/ 	.word	0x000236c0


	//   ....[133]....
        /*1498*/ 	.word	0x000236f0


	//   ....[134]....
        /*149c*/ 	.word	0x00023720


	//   ....[135]....
        /*14a0*/ 	.word	0x00023750


	//   ....[136]....
        /*14a4*/ 	.word	0x00023780


	//   ....[137]....
        /*14a8*/ 	.word	0x000237b0


	//   ....[138]....
        /*14ac*/ 	.word	0x000237e0


	//   ....[139]....
        /*14b0*/ 	.word	0x00023810


	//   ....[140]....
        /*14b4*/ 	.word	0x00024210


	//   ....[141]....
        /*14b8*/ 	.word	0x00024230


	//   ....[142]....
        /*14bc*/ 	.word	0x00024240


	//   ....[143]....
        /*14c0*/ 	.word	0x00024250


	//   ....[144]....
        /*14c4*/ 	.word	0x00024af0


	//   ....[145]....
        /*14c8*/ 	.word	0x00024b00


	//   ....[146]....
        /*14cc*/ 	.word	0x00024cd0


	//   ....[147]....
        /*14d0*/ 	.word	0x00024ce0


	//   ....[148]....
        /*14d4*/ 	.word	0x00024e30


	//   ....[149]....
        /*14d8*/ 	.word	0x00024e40


	//   ....[150]....
        /*14dc*/ 	.word	0x00024f90


	//   ....[151]....
        /*14e0*/ 	.word	0x00024fa0


	//   ....[152]....
        /*14e4*/ 	.word	0x00025390


	//   ....[153]....
        /*14e8*/ 	.word	0x000253a0


	//   ....[154]....
        /*14ec*/ 	.word	0x00025ff0


	//   ....[155]....
        /*14f0*/ 	.word	0x00026000


	//   ....[156]....
        /*14f4*/ 	.word	0x00027780


	//   ....[157]....
        /*14f8*/ 	.word	0x00027790


	//   ....[158]....
        /*14fc*/ 	.word	0x000278f0


	//   ....[159]....
        /*1500*/ 	.word	0x00027900


	//   ....[160]....
        /*1504*/ 	.word	0x00027a50


	//   ....[161]....
        /*1508*/ 	.word	0x00027a60


	//   ....[162]....
        /*150c*/ 	.word	0x00027bb0


	//   ....[163]....
        /*1510*/ 	.word	0x00027bc0


	//   ....[164]....
        /*1514*/ 	.word	0x00027d60


	//   ....[165]....
        /*1518*/ 	.word	0x00027f70


	//   ....[166]....
        /*151c*/ 	.word	0x00027fa0


	//   ....[167]....
        /*1520*/ 	.word	0x00027fd0


	//   ....[168]....
        /*1524*/ 	.word	0x00028000


	//   ....[169]....
        /*1528*/ 	.word	0x00028030


	//   ....[170]....
        /*152c*/ 	.word	0x00028060


	//   ....[171]....
        /*1530*/ 	.word	0x000281f0


	//   ....[172]....
        /*1534*/ 	.word	0x00028220


	//   ....[173]....
        /*1538*/ 	.word	0x00028250


	//   ....[174]....
        /*153c*/ 	.word	0x00028280


	//   ....[175]....
        /*1540*/ 	.word	0x000282b0


	//   ....[176]....
        /*1544*/ 	.word	0x000282e0


	//   ....[177]....
        /*1548*/ 	.word	0x00028370


	//   ....[178]....
        /*154c*/ 	.word	0x000283a0


	//   ....[179]....
        /*1550*/ 	.word	0x000283b0


	//   ....[180]....
        /*1554*/ 	.word	0x00028440


	//   ....[181]....
        /*1558*/ 	.word	0x00029520


	//   ....[182]....
        /*155c*/ 	.word	0x0002bbe0


	//   ....[183]....
        /*1560*/ 	.word	0x0002bbf0


	//   ....[184]....
        /*1564*/ 	.word	0x0002bd70


	//   ....[185]....
        /*1568*/ 	.word	0x0002bd80


	//   ....[186]....
        /*156c*/ 	.word	0x0002be10


	//   ....[187]....
        /*1570*/ 	.word	0x0002be20


	//   ....[188]....
        /*1574*/ 	.word	0x0002be30


	//   ....[189]....
        /*1578*/ 	.word	0x0002bec0


	//   ....[190]....
        /*157c*/ 	.word	0x0002bf60


	//   ....[191]....
        /*1580*/ 	.word	0x0002bf70


	//   ....[192]....
        /*1584*/ 	.word	0x0002c410


	//   ....[193]....
        /*1588*/ 	.word	0x0002c430


	//   ....[194]....
        /*158c*/ 	.word	0x0002c460


	//   ....[195]....
        /*1590*/ 	.word	0x0002c590


	//   ....[196]....
        /*1594*/ 	.word	0x0002c5a0


	//   ....[197]....
        /*1598*/ 	.word	0x0002c630


	//   ....[198]....
        /*159c*/ 	.word	0x0002c640


	//   ....[199]....
        /*15a0*/ 	.word	0x0002c650


	//   ....[200]....
        /*15a4*/ 	.word	0x0002c660


	//   ....[201]....
        /*15a8*/ 	.word	0x0002c740


	//   ....[202]....
        /*15ac*/ 	.word	0x0002cf40


	//   ....[203]....
        /*15b0*/ 	.word	0x0002cf70


	//   ....[204]....
        /*15b4*/ 	.word	0x0002cf90


	//   ....[205]....
        /*15b8*/ 	.word	0x0002d050


	//   ....[206]....
        /*15bc*/ 	.word	0x0002d060


	//   ....[207]....
        /*15c0*/ 	.word	0x0002d100


	//   ....[208]....
        /*15c4*/ 	.word	0x0002d110


	//   ....[209]....
        /*15c8*/ 	.word	0x0002d120


	//   ....[210]....
        /*15cc*/ 	.word	0x0002dba0


	//   ....[211]....
        /*15d0*/ 	.word	0x0002dbb0


	//   ....[212]....
        /*15d4*/ 	.word	0x0002dbc0


	//   ....[213]....
        /*15d8*/ 	.word	0x0002dc20


	//   ....[214]....
        /*15dc*/ 	.word	0x0002dc60


	//   ....[215]....
        /*15e0*/ 	.word	0x0002dc70


	//   ....[216]....
        /*15e4*/ 	.word	0x0002dcd0


	//   ....[217]....
        /*15e8*/ 	.word	0x0002dd00


	//   ....[218]....
        /*15ec*/ 	.word	0x0002dd40


	//   ....[219]....
        /*15f0*/ 	.word	0x0002dda0


	//   ....[220]....
        /*15f4*/ 	.word	0x0002e230


	//   ....[221]....
        /*15f8*/ 	.word	0x0002e240


	//   ....[222]....
        /*15fc*/ 	.word	0x0002e250


	//   ....[223]....
        /*1600*/ 	.word	0x0002e260


	//   ....[224]....
        /*1604*/ 	.word	0x0002e2c0


	//   ....[225]....
        /*1608*/ 	.word	0x0002e2d0


	//   ....[226]....
        /*160c*/ 	.word	0x0002e330


	//   ....[227]....
        /*1610*/ 	.word	0x0002e360


	//   ....[228]....
        /*1614*/ 	.word	0x0002e3a0


	//   ....[229]....
        /*1618*/ 	.word	0x0002e400


	//   ....[230]....
        /*161c*/ 	.word	0x00030230


	//   ....[231]....
        /*1620*/ 	.word	0x00030260


	//   ....[232]....
        /*1624*/ 	.word	0x000302d0


	//   ....[233]....
        /*1628*/ 	.word	0x00030300


	//   ....[234]....
        /*162c*/ 	.word	0x00030330


	//   ....[235]....
        /*1630*/ 	.word	0x00030360


	//   ....[236]....
        /*1634*/ 	.word	0x00030390


	//   ....[237]....
        /*1638*/ 	.word	0x000303c0


	//   ....[238]....
        /*163c*/ 	.word	0x00030560


	//   ....[239]....
        /*1640*/ 	.word	0x00030590


	//   ....[240]....
        /*1644*/ 	.word	0x000305c0


	//   ....[241]....
        /*1648*/ 	.word	0x000305f0


	//   ....[242]....
        /*164c*/ 	.word	0x00030620


	//   ....[243]....
        /*1650*/ 	.word	0x00030650


	//   ....[244]....
        /*1654*/ 	.word	0x00030710


	//   ....[245]....
        /*1658*/ 	.word	0x00030730


	//   ....[246]....
        /*165c*/ 	.word	0x00030740


	//   ....[247]....
        /*1660*/ 	.word	0x000307a0


	//   ....[248]....
        /*1664*/ 	.word	0x00030de0


	//   ....[249]....
        /*1668*/ 	.word	0x00031180


	//   ....[250]....
        /*166c*/ 	.word	0x00031210


	//   ....[251]....
        /*1670*/ 	.word	0x000312b0


	//   ....[252]....
        /*1674*/ 	.word	0x00031340


	//   ....[253]....
        /*1678*/ 	.word	0x00031430


	//   ....[254]....
        /*167c*/ 	.word	0x000314c0


	//   ....[255]....
        /*1680*/ 	.word	0x00031560


	//   ....[0]....
        /*1684*/ 	.word	0x000315f0


	//   ....[1]....
        /*1688*/ 	.word	0x000316e0


	//   ....[2]....
        /*168c*/ 	.word	0x00031770


	//   ....[3]....
        /*1690*/ 	.word	0x00031810


	//   ....[4]....
        /*1694*/ 	.word	0x000318a0


	//   ....[5]....
        /*1698*/ 	.word	0x00031980


	//   ....[6]....
        /*169c*/ 	.word	0x00031a30


	//   ....[7]....
        /*16a0*/ 	.word	0x00031ac0


	//   ....[8]....
        /*16a4*/ 	.word	0x00031b10


	//   ....[9]....
        /*16a8*/ 	.word	0x00031b60


	//   ....[10]....
        /*16ac*/ 	.word	0x00031c50


	//   ....[11]....
        /*16b0*/ 	.word	0x00031ce0


	//   ....[12]....
        /*16b4*/ 	.word	0x00031d30


	//   ....[13]....
        /*16b8*/ 	.word	0x00031d80


	//   ....[14]....
        /*16bc*/ 	.word	0x00032110


	//   ....[15]....
        /*16c0*/ 	.word	0x00032220


	//   ....[16]....
        /*16c4*/ 	.word	0x00032350


	//   ....[17]....
        /*16c8*/ 	.word	0x00032480


	//   ....[18]....
        /*16cc*/ 	.word	0x000325a0


	//   ....[19]....
        /*16d0*/ 	.word	0x000326c0


	//   ....[20]....
        /*16d4*/ 	.word	0x00032780


	//   ....[21]....
        /*16d8*/ 	.word	0x000327d0


	//   ....[22]....
        /*16dc*/ 	.word	0x00032850


	//   ....[23]....
        /*16e0*/ 	.word	0x000328c0


	//   ....[24]....
        /*16e4*/ 	.word	0x00032920


	//   ....[25]....
        /*16e8*/ 	.word	0x00032970


	//   ....[26]....
        /*16ec*/ 	.word	0x000329d0


	//   ....[27]....
        /*16f0*/ 	.word	0x00032a20


	//   ....[28]....
        /*16f4*/ 	.word	0x00032a80


	//   ....[29]....
        /*16f8*/ 	.word	0x00032ad0


	//   ....[30]....
        /*16fc*/ 	.word	0x00032b50


	//   ....[31]....
        /*1700*/ 	.word	0x00032bc0


	//   ....[32]....
        /*1704*/ 	.word	0x00032c20


	//   ....[33]....
        /*1708*/ 	.word	0x00032c90


	//   ....[34]....
        /*170c*/ 	.word	0x00032cf0


	//   ....[35]....
        /*1710*/ 	.word	0x00032d80


	//   ....[36]....
        /*1714*/ 	.word	0x00032de0


	//   ....[37]....
        /*1718*/ 	.word	0x00032e30


	//   ....[38]....
        /*171c*/ 	.word	0x00032e90


	//   ....[39]....
        /*1720*/ 	.word	0x00032f20


	//   ....[40]....
        /*1724*/ 	.word	0x00032f80


	//   ....[41]....
        /*1728*/ 	.word	0x00032fd0


	//   ....[42]....
        /*172c*/ 	.word	0x00033030


	//   ....[43]....
        /*1730*/ 	.word	0x000330c0


	//   ....[44]....
        /*1734*/ 	.word	0x00033120


	//   ....[45]....
        /*1738*/ 	.word	0x00033170


	//   ....[46]....
        /*173c*/ 	.word	0x000331d0


	//   ....[47]....
        /*1740*/ 	.word	0x00033260


	//   ....[48]....
        /*1744*/ 	.word	0x000332c0


	//   ....[49]....
        /*1748*/ 	.word	0x00033310


	//   ....[50]....
        /*174c*/ 	.word	0x00033370


	//   ....[51]....
        /*1750*/ 	.word	0x00033400


	//   ....[52]....
        /*1754*/ 	.word	0x00033460


	//   ....[53]....
        /*1758*/ 	.word	0x000334b0


	//   ....[54]....
        /*175c*/ 	.word	0x00033510


	//   ....[55]....
        /*1760*/ 	.word	0x000335a0


	//   ....[56]....
        /*1764*/ 	.word	0x00033600


	//   ....[57]....
        /*1768*/ 	.word	0x00033650


	//   ....[58]....
        /*176c*/ 	.word	0x000336b0


	//   ....[59]....
        /*1770*/ 	.word	0x00033740


	//   ....[60]....
        /*1774*/ 	.word	0x000337a0


	//   ....[61]....
        /*1778*/ 	.word	0x000337f0


	//   ....[62]....
        /*177c*/ 	.word	0x00033850


	//   ....[63]....
        /*1780*/ 	.word	0x000338e0


	//   ....[64]....
        /*1784*/ 	.word	0x00033940


	//   ....[65]....
        /*1788*/ 	.word	0x00033990


	//   ....[66]....
        /*178c*/ 	.word	0x000339f0


	//   ....[67]....
        /*1790*/ 	.word	0x00033a80


	//   ....[68]....
        /*1794*/ 	.word	0x00033ae0


	//   ....[69]....
        /*1798*/ 	.word	0x00033b30


	//   ....[70]....
        /*179c*/ 	.word	0x00033b90


	//   ....[71]....
        /*17a0*/ 	.word	0x00033c20


	//   ....[72]....
        /*17a4*/ 	.word	0x00033c80


	//   ....[73]....
        /*17a8*/ 	.word	0x00033cd0


	//   ....[74]....
        /*17ac*/ 	.word	0x00033d30


	//   ....[75]....
        /*17b0*/ 	.word	0x00033dc0


	//   ....[76]....
        /*17b4*/ 	.word	0x00033e20


	//   ....[77]....
        /*17b8*/ 	.word	0x00033e70


	//   ....[78]....
        /*17bc*/ 	.word	0x00033ed0


	//   ....[79]....
        /*17c0*/ 	.word	0x00033f60


	//   ....[80]....
        /*17c4*/ 	.word	0x00033fc0


	//   ....[81]....
        /*17c8*/ 	.word	0x00034010


	//   ....[82]....
        /*17cc*/ 	.word	0x00034090


	//   ....[83]....
        /*17d0*/ 	.word	0x000340e0


	//   ....[84]....
        /*17d4*/ 	.word	0x00034140


	//   ....[85]....
        /*17d8*/ 	.word	0x00034190


	//   ....[86]....
        /*17dc*/ 	.word	0x000341f0


	//   ....[87]....
        /*17e0*/ 	.word	0x00034260


	//   ....[88]....
        /*17e4*/ 	.word	0x000342c0


	//   ....[89]....
        /*17e8*/ 	.word	0x00034310


	//   ....[90]....
        /*17ec*/ 	.word	0x00034390


	//   ....[91]....
        /*17f0*/ 	.word	0x00034400


	//   ....[92]....
        /*17f4*/ 	.word	0x00034460


	//   ....[93]....
        /*17f8*/ 	.word	0x000344b0


	//   ....[94]....
        /*17fc*/ 	.word	0x00034530


	//   ....[95]....
        /*1800*/ 	.word	0x000345a0


	//   ....[96]....
        /*1804*/ 	.word	0x00034600


	//   ....[97]....
        /*1808*/ 	.word	0x00034650


	//   ....[98]....
        /*180c*/ 	.word	0x000346d0


	//   ....[99]....
        /*1810*/ 	.word	0x00034740


	//   ....[100]....
        /*1814*/ 	.word	0x000347a0


	//   ....[101]....
        /*1818*/ 	.word	0x000347f0


	//   ....[102]....
        /*181c*/ 	.word	0x00034870


	//   ....[103]....
        /*1820*/ 	.word	0x000348e0


	//   ....[104]....
        /*1824*/ 	.word	0x00034940


	//   ....[105]....
        /*1828*/ 	.word	0x00034990


	//   ....[106]....
        /*182c*/ 	.word	0x00034a60


	//   ....[107]....
        /*1830*/ 	.word	0x00034ae0


	//   ....[108]....
        /*1834*/ 	.word	0x00034b80


	//   ....[109]....
        /*1838*/ 	.word	0x00034bd0


	//   ....[110]....
        /*183c*/ 	.word	0x00034c60


	//   ....[111]....
        /*1840*/ 	.word	0x00034cb0


	//   ....[112]....
        /*1844*/ 	.word	0x00034d40


	//   ....[113]....
        /*1848*/ 	.word	0x00034dd0


	//   ....[114]....
        /*184c*/ 	.word	0x00034e60


	//   ....[115]....
        /*1850*/ 	.word	0x00034ef0


	//   ....[116]....
        /*1854*/ 	.word	0x00034f80


	//   ....[117]....
        /*1858*/ 	.word	0x00035010


	//   ....[118]....
        /*185c*/ 	.word	0x00035090


	//   ....[119]....
        /*1860*/ 	.word	0x000350e0


	//   ....[120]....
        /*1864*/ 	.word	0x00035180


	//   ....[121]....
        /*1868*/ 	.word	0x00035210


	//   ....[122]....
        /*186c*/ 	.word	0x00035290


	//   ....[123]....
        /*1870*/ 	.word	0x000352e0


	//   ....[124]....
        /*1874*/ 	.word	0x00035370


	//   ....[125]....
        /*1878*/ 	.word	0x00035400


	//   ....[126]....
        /*187c*/ 	.word	0x00035490


	//   ....[127]....
        /*1880*/ 	.word	0x00035520


	//   ....[128]....
        /*1884*/ 	.word	0x000355b0


	//   ....[129]....
        /*1888*/ 	.word	0x00035640


	//   ....[130]....
        /*188c*/ 	.word	0x00035700


	//   ....[131]....
        /*1890*/ 	.word	0x000359d0


	//   ....[132]....
        /*1894*/ 	.word	0x00035ad0


	//   ....[133]....
        /*1898*/ 	.word	0x00035b70


	//   ....[134]....
        /*189c*/ 	.word	0x00035d30


	//   ....[135]....
        /*18a0*/ 	.word	0x00035dd0


	//   ....[136]....
        /*18a4*/ 	.word	0x00035ee0


	//   ....[137]....
        /*18a8*/ 	.word	0x00035fa0


	//   ....[138]....
        /*18ac*/ 	.word	0x000360b0


	//   ....[139]....
        /*18b0*/ 	.word	0x00036170


	//   ....[140]....
        /*18b4*/ 	.word	0x00036220


	//   ....[141]....
        /*18b8*/ 	.word	0x000362f0


	//   ....[142]....
        /*18bc*/ 	.word	0x00036460


	//   ....[143]....
        /*18c0*/ 	.word	0x00036500


	//   ....[144]....
        /*18c4*/ 	.word	0x000366c0


	//   ....[145]....
        /*18c8*/ 	.word	0x00036710


	//   ....[146]....
        /*18cc*/ 	.word	0x00036810


	//   ....[147]....
        /*18d0*/ 	.word	0x000368c0


	//   ....[148]....
        /*18d4*/ 	.word	0x00036920


	//   ....[149]....
        /*18d8*/ 	.word	0x000369c0


	//   ....[150]....
        /*18dc*/ 	.word	0x00036a80


	//   ....[151]....
        /*18e0*/ 	.word	0x00036b50


	//   ....[152]....
        /*18e4*/ 	.word	0x00036c00


	//   ....[153]....
        /*18e8*/ 	.word	0x00036c70


	//   ....[154]....
        /*18ec*/ 	.word	0x00036cd0


	//   ....[155]....
        /*18f0*/ 	.word	0x00036df0


	//   ....[156]....
        /*18f4*/ 	.word	0x00036e50


	//   ....[157]....
        /*18f8*/ 	.word	0x00036f60


	//   ....[158]....
        /*18fc*/ 	.word	0x00036fc0


	//   ....[159]....
        /*1900*/ 	.word	0x000370c0


	//   ....[160]....
        /*1904*/ 	.word	0x000371f0


	//   ....[161]....
        /*1908*/ 	.word	0x00037280


	//   ....[162]....
        /*190c*/ 	.word	0x000372e0


	//   ....[163]....
        /*1910*/ 	.word	0x000373d0


	//   ....[164]....
        /*1914*/ 	.word	0x00037450


	//   ....[165]....
        /*1918*/ 	.word	0x00037520


	//   ....[166]....
        /*191c*/ 	.word	0x00037590


	//   ....[167]....
        /*1920*/ 	.word	0x00037620


	//   ....[168]....
        /*1924*/ 	.word	0x000376f0


	//   ....[169]....
        /*1928*/ 	.word	0x00037740


	//   ....[170]....
        /*192c*/ 	.word	0x000378d0


	//   ....[171]....
        /*1930*/ 	.word	0x00037960


	//   ....[172]....
        /*1934*/ 	.word	0x000379c0


	//   ....[173]....
        /*1938*/ 	.word	0x00037a90


	//   ....[174]....
        /*193c*/ 	.word	0x00037af0


	//   ....[175]....
        /*1940*/ 	.word	0x00037bc0


	//   ....[176]....
        /*1944*/ 	.word	0x00037c20


	//   ....[177]....
        /*1948*/ 	.word	0x00037cf0


	//   ....[178]....
        /*194c*/ 	.word	0x00037d50


	//   ....[179]....
        /*1950*/ 	.word	0x00037e20


	//   ....[180]....
        /*1954*/ 	.word	0x00038000


	//   ....[181]....
        /*1958*/ 	.word	0x000380a0


	//   ....[182]....
        /*195c*/ 	.word	0x00038220


	//   ....[183]....
        /*1960*/ 	.word	0x00038290


	//   ....[184]....
        /*1964*/ 	.word	0x00038300


	//   ....[185]....
        /*1968*/ 	.word	0x00038370


	//   ....[186]....
        /*196c*/ 	.word	0x000383e0


	//   ....[187]....
        /*1970*/ 	.word	0x00038460


	//   ....[188]....
        /*1974*/ 	.word	0x000384e0


	//   ....[189]....
        /*1978*/ 	.word	0x00038570


	//   ....[190]....
        /*197c*/ 	.word	0x000385e0


	//   ....[191]....
        /*1980*/ 	.word	0x00038650


	//   ....[192]....
        /*1984*/ 	.word	0x000386c0


	//   ....[193]....
        /*1988*/ 	.word	0x00038740


	//   ....[194]....
        /*198c*/ 	.word	0x000387b0


	//   ....[195]....
        /*1990*/ 	.word	0x00038850


	//   ....[196]....
        /*1994*/ 	.word	0x000388a0


	//   ....[197]....
        /*1998*/ 	.word	0x00038930


	//   ....[198]....
        /*199c*/ 	.word	0x00038a60


	//----- nvinfo : EIATTR_REG_RECONFIG
	.align		4
.L_662:
        /*19a0*/ 	.byte	0x01, 0x54
	.zero		2


	//----- nvinfo : EIATTR_SYSCALL_OFFSETS
	.align		4
        /*19a4*/ 	.byte	0x04, 0x46
        /*19a6*/ 	.short	(.L_664 - .L_663)


	//   ....[0]....
.L_663:
        /*19a8*/ 	.word	0x00002440


	//   ....[1]....
        /*19ac*/ 	.word	0x00002590


	//   ....[2]....
        /*19b0*/ 	.word	0x00011d50


	//   ....[3]....
        /*19b4*/ 	.word	0x000122b0


	//   ....[4]....
        /*19b8*/ 	.word	0x0002ade0


	//   ....[5]....
        /*19bc*/ 	.word	0x0002af70


	//   ....[6]....
        /*19c0*/ 	.word	0x0002b0c0


	//   ....[7]....
        /*19c4*/ 	.word	0x0002b200


	//   ....[8]....
        /*19c8*/ 	.word	0x0002cb90


	//----- nvinfo : EIATTR_MBARRIER_INSTR_OFFSETS
	.align		4
.L_664:
        /*19cc*/ 	.byte	0x04, 0x39
        /*19ce*/ 	.short	(.L_666 - .L_665)


	//   ....[0]....
.L_665:
        /*19d0*/ 	.word	0x00000270
        /*19d4*/ 	.word	0x000000ff
        /*19d8*/ 	.word	0x00033400
        /*19dc*/ 	.short	0x0100
        /*19de*/ 	.byte	0x08
	.zero		1


	//   ....[1]....
        /*19e0*/ 	.word	0x00000280
        /*19e4*/ 	.word	0x000000ff
        /*19e8*/ 	.word	0x00033420
        /*19ec*/ 	.short	0x0100
        /*19ee*/ 	.byte	0x08
	.zero		1


	//   ....[2]....
        /*19f0*/ 	.word	0x00000370
        /*19f4*/ 	.word	0x000000ff
        /*19f8*/ 	.word	0x00033430
        /*19fc*/ 	.short	0x0100
        /*19fe*/ 	.byte	0x08
	.zero		1


	//   ....[3]....
        /*1a00*/ 	.word	0x00000380
        /*1a04*/ 	.word	0x000000ff
        /*1a08*/ 	.word	0x00033440
        /*1a0c*/ 	.short	0x0100
        /*1a0e*/ 	.byte	0x08
	.zero		1


	//   ....[4]....
        /*1a10*/ 	.word	0x00000390
        /*1a14*/ 	.word	0x000000ff
        /*1a18*/ 	.word	0x00033438
        /*1a1c*/ 	.short	0x0100
        /*1a1e*/ 	.byte	0x08
	.zero		1


	//   ....[5]....
        /*1a20*/ 	.word	0x000003a0
        /*1a24*/ 	.word	0x000000ff
        /*1a28*/ 	.word	0x00033448
        /*1a2c*/ 	.short	0x0100
        /*1a2e*/ 	.byte	0x08
	.zero		1


	//   ....[6]....
        /*1a30*/ 	.word	0x000004d0
        /*1a34*/ 	.word	0x000000ff
        /*1a38*/ 	.word	0x00033450
        /*1a3c*/ 	.short	0x0100
        /*1a3e*/ 	.byte	0x08
	.zero		1


	//   ....[7]....
        /*1a40*/ 	.word	0x000004e0
        /*1a44*/ 	.word	0x000000ff
        /*1a48*/ 	.word	0x00033460
        /*1a4c*/ 	.short	0x0100
        /*1a4e*/ 	.byte	0x08
	.zero		1


	//   ....[8]....
        /*1a50*/ 	.word	0x000004f0
        /*1a54*/ 	.word	0x000000ff
        /*1a58*/ 	.word	0x00033458
        /*1a5c*/ 	.short	0x0100
        /*1a5e*/ 	.byte	0x08
	.zero		1


	//   ....[9]....
        /*1a60*/ 	.word	0x00000500
        /*1a64*/ 	.word	0x000000ff
        /*1a68*/ 	.word	0x00033468
        /*1a6c*/ 	.short	0x0100
        /*1a6e*/ 	.byte	0x08
	.zero		1


	//   ....[10]....
        /*1a70*/ 	.word	0x000005f0
        /*1a74*/ 	.word	0x000000ff
        /*1a78*/ 	.word	0x00033470
        /*1a7c*/ 	.short	0x0100
        /*1a7e*/ 	.byte	0x06
	.zero		1


	//   ....[11]....
        /*1a80*/ 	.word	0x00000600
        /*1a84*/ 	.word	0x000000ff
        /*1a88*/ 	.word	0x00033480
        /*1a8c*/ 	.short	0x0100
        /*1a8e*/ 	.byte	0x06
	.zero		1


	//   ....[12]....
        /*1a90*/ 	.word	0x00000610
        /*1a94*/ 	.word	0x000000ff
        /*1a98*/ 	.word	0x00033478
        /*1a9c*/ 	.short	0x0100
        /*1a9e*/ 	.byte	0x06
	.zero		1


	//   ....[13]....
        /*1aa0*/ 	.word	0x00000620
        /*1aa4*/ 	.word	0x000000ff
        /*1aa8*/ 	.word	0x00033488
        /*1aac*/ 	.short	0x0100
        /*1aae*/ 	.byte	0x06
	.zero		1


	//   ....[14]....
        /*1ab0*/ 	.word	0x00000750
        /*1ab4*/ 	.word	0x000000ff
        /*1ab8*/ 	.word	0x00033490
        /*1abc*/ 	.short	0x0100
        /*1abe*/ 	.byte	0x08
	.zero		1


	//   ....[15]....
        /*1ac0*/ 	.word	0x00000760
        /*1ac4*/ 	.word	0x000000ff
        /*1ac8*/ 	.word	0x000334a0
        /*1acc*/ 	.short	0x0100
        /*1ace*/ 	.byte	0x08
	.zero		1


	//   ....[16]....
        /*1ad0*/ 	.word	0x00000770
        /*1ad4*/ 	.word	0x000000ff
        /*1ad8*/ 	.word	0x00033498
        /*1adc*/ 	.short	0x0100
        /*1ade*/ 	.byte	0x08
	.zero		1


	//   ....[17]....
        /*1ae0*/ 	.word	0x00000780
        /*1ae4*/ 	.word	0x000000ff
        /*1ae8*/ 	.word	0x000334a8
        /*1aec*/ 	.short	0x0100
        /*1aee*/ 	.byte	0x08
	.zero		1


	//   ....[18]....
        /*1af0*/ 	.word	0x000008c0
        /*1af4*/ 	.word	0x000000ff
        /*1af8*/ 	.word	0x000334b0
        /*1afc*/ 	.short	0x0100
        /*1afe*/ 	.byte	0x08
	.zero		1


	//   ....[19]....
        /*1b00*/ 	.word	0x000008d0
        /*1b04*/ 	.word	0x000000ff
        /*1b08*/ 	.word	0x000334c0
        /*1b0c*/ 	.short	0x0100
        /*1b0e*/ 	.byte	0x08
	.zero		1


	//   ....[20]....
        /*1b10*/ 	.word	0x000008e0
        /*1b14*/ 	.word	0x000000ff
        /*1b18*/ 	.word	0x000334b8
        /*1b1c*/ 	.short	0x0100
        /*1b1e*/ 	.byte	0x08
	.zero		1


	//   ....[21]....
        /*1b20*/ 	.word	0x000008f0
        /*1b24*/ 	.word	0x000000ff
        /*1b28*/ 	.word	0x000334c8
        /*1b2c*/ 	.short	0x0100
        /*1b2e*/ 	.byte	0x08
	.zero		1


	//   ....[22]....
        /*1b30*/ 	.word	0x00003e70
        /*1b34*/ 	.word	0x0000005d
        /*1b38*/ 	.word	0x00033490
        /*1b3c*/ 	.short	0x010a
        /*1b3e*/ 	.byte	0x3f
	.zero		1


	//   ....[23]....
        /*1b40*/ 	.word	0x0000a300
        /*1b44*/ 	.word	0x0000005d
        /*1b48*/ 	.word	0x00033490
        /*1b4c*/ 	.short	0x010a
        /*1b4e*/ 	.byte	0x3f
	.zero		1


	//   ....[24]....
        /*1b50*/ 	.word	0x000104d0
        /*1b54*/ 	.word	0x0000005d
        /*1b58*/ 	.word	0x00033490
        /*1b5c*/ 	.short	0x010a
        /*1b5e*/ 	.byte	0x3f
	.zero		1


	//   ....[25]....
        /*1b60*/ 	.word	0x00010c90
        /*1b64*/ 	.word	0x0000000b
        /*1b68*/ 	.word	0x00000000
        /*1b6c*/ 	.short	0x0101
        /*1b6e*/ 	.byte	0x3f
	.zero		1


	//   ....[26]....
        /*1b70*/ 	.word	0x00010cd0
        /*1b74*/ 	.word	0x0000005d
        /*1b78*/ 	.word	0x000334b0
        /*1b7c*/ 	.short	0x010a
        /*1b7e*/ 	.byte	0x3f
	.zero		1


	//   ....[27]....
        /*1b80*/ 	.word	0x00011430
        /*1b84*/ 	.word	0x0000005d
        /*1b88*/ 	.word	0x00000000
        /*1b8c*/ 	.short	0x0101
        /*1b8e*/ 	.byte	0x3f
	.zero		1


	//   ....[28]....
        /*1b90*/ 	.word	0x00012010
        /*1b94*/ 	.word	0x00000012
        /*1b98*/ 	.word	0x00033400
        /*1b9c*/ 	.short	0x010a
        /*1b9e*/ 	.byte	0x3f
	.zero		1


	//   ....[29]....
        /*1ba0*/ 	.word	0x00012060
        /*1ba4*/ 	.word	0x00000012
        /*1ba8*/ 	.word	0x00033400
        /*1bac*/ 	.short	0x010a
        /*1bae*/ 	.byte	0x3f
	.zero		1


	//   ....[30]....
        /*1bb0*/ 	.word	0x00012990
        /*1bb4*/ 	.word	0x00000012
        /*1bb8*/ 	.word	0x00033400
        /*1bbc*/ 	.short	0x010a
        /*1bbe*/ 	.byte	0x3f
	.zero		1


	//   ....[31]....
        /*1bc0*/ 	.word	0x00015dc0
        /*1bc4*/ 	.word	0x00000012
        /*1bc8*/ 	.word	0x00033400
        /*1bcc*/ 	.short	0x010a
        /*1bce*/ 	.byte	0x3f
	.zero		1


	//   ....[32]....
        /*1bd0*/ 	.word	0x00018f40
        /*1bd4*/ 	.word	0x00000000
        /*1bd8*/ 	.word	0x00033430
        /*1bdc*/ 	.short	0x010a
        /*1bde*/ 	.byte	0x3f
	.zero		1


	//   ....[33]....
        /*1be0*/ 	.word	0x00018f90
        /*1be4*/ 	.word	0x00000000
        /*1be8*/ 	.word	0x00033430
        /*1bec*/ 	.short	0x010a
        /*1bee*/ 	.byte	0x3f
	.zero		1


	//   ....[34]....
        /*1bf0*/ 	.word	0x0001bf70
        /*1bf4*/ 	.word	0x00000000
        /*1bf8*/ 	.word	0x00000000
        /*1bfc*/ 	.short	0x0101
        /*1bfe*/ 	.byte	0x3f
	.zero		1


	//   ....[35]....
        /*1c00*/ 	.word	0x0001d4b0
        /*1c04*/ 	.word	0x00000005
        /*1c08*/ 	.word	0x00033430
        /*1c0c*/ 	.short	0x010a
        /*1c0e*/ 	.byte	0x3f
	.zero		1


	//   ....[36]....
        /*1c10*/ 	.word	0x0001d500
        /*1c14*/ 	.word	0x00000005
        /*1c18*/ 	.word	0x00033430
        /*1c1c*/ 	.short	0x010a
        /*1c1e*/ 	.byte	0x3f
	.zero		1


	//   ....[37]....
        /*1c20*/ 	.word	0x0001e610
        /*1c24*/ 	.word	0x00000004
        /*1c28*/ 	.word	0x00033450
        /*1c2c*/ 	.short	0x010a
        /*1c2e*/ 	.byte	0x3f
	.zero		1


	//   ....[38]....
        /*1c30*/ 	.word	0x0001e650
        /*1c34*/ 	.word	0x00000004
        /*1c38*/ 	.word	0x00033450
        /*1c3c*/ 	.short	0x010a
        /*1c3e*/ 	.byte	0x3f
	.zero		1


	//   ....[39]....
        /*1c40*/ 	.word	0x0001f120
        /*1c44*/ 	.word	0x000000bf
        /*1c48*/ 	.word	0x00000000
        /*1c4c*/ 	.short	0x0101
        /*1c4e*/ 	.byte	0x3f
	.zero		1


	//   ....[40]....
        /*1c50*/ 	.word	0x00020c00
        /*1c54*/ 	.word	0x00000000
        /*1c58*/ 	.word	0x00000000
        /*1c5c*/ 	.short	0x0101
        /*1c5e*/ 	.byte	0x3f
	.zero		1


	//   ....[41]....
        /*1c60*/ 	.word	0x00021400
        /*1c64*/ 	.word	0x00000008
        /*1c68*/ 	.word	0x00033450
        /*1c6c*/ 	.short	0x010a
        /*1c6e*/ 	.byte	0x3f
	.zero		1


	//   ....[42]....
        /*1c70*/ 	.word	0x00021480
        /*1c74*/ 	.word	0x00000008
        /*1c78*/ 	.word	0x00033450
        /*1c7c*/ 	.short	0x010a
        /*1c7e*/ 	.byte	0x3f
	.zero		1


	//   ....[43]....
        /*1c80*/ 	.word	0x00021d70
        /*1c84*/ 	.word	0x00000003
        /*1c88*/ 	.word	0x00000000
        /*1c8c*/ 	.short	0x0101
        /*1c8e*/ 	.byte	0x3f
	.zero		1


	//   ....[44]....
        /*1c90*/ 	.word	0x00024a30
        /*1c94*/ 	.word	0x00000000
        /*1c98*/ 	.word	0x00000000
        /*1c9c*/ 	.short	0x0101
        /*1c9e*/ 	.byte	0x3f
	.zero		1


	//   ....[45]....
        /*1ca0*/ 	.word	0x00025310
        /*1ca4*/ 	.word	0x00000024
        /*1ca8*/ 	.word	0x00000000
        /*1cac*/ 	.short	0x0101
        /*1cae*/ 	.byte	0x3f
	.zero		1


	//   ....[46]....
        /*1cb0*/ 	.word	0x00029600
        /*1cb4*/ 	.word	0x00000011
        /*1cb8*/ 	.word	0x00033420
        /*1cbc*/ 	.short	0x010a
        /*1cbe*/ 	.byte	0x3f
	.zero		1


	//   ....[47]....
        /*1cc0*/ 	.word	0x000296c0
        /*1cc4*/ 	.word	0x0000000b
        /*1cc8*/ 	.word	0x000334a0
        /*1ccc*/ 	.short	0x010a
        /*1cce*/ 	.byte	0x3f
	.zero		1


	//   ....[48]....
        /*1cd0*/ 	.word	0x00029af0
        /*1cd4*/ 	.word	0x0000000b
        /*1cd8*/ 	.word	0x000334c0
        /*1cdc*/ 	.short	0x010a
        /*1cde*/ 	.byte	0x3f
	.zero		1


	//   ....[49]....
        /*1ce0*/ 	.word	0x0002a050
        /*1ce4*/ 	.word	0x0000000a
        /*1ce8*/ 	.word	0x000334a0
        /*1cec*/ 	.short	0x010a
        /*1cee*/ 	.byte	0x3f
	.zero		1


	//   ....[50]....
        /*1cf0*/ 	.word	0x0002a470
        /*1cf4*/ 	.word	0x0000000a
        /*1cf8*/ 	.word	0x000334c0
        /*1cfc*/ 	.short	0x010a
        /*1cfe*/ 	.byte	0x3f
	.zero		1


	//   ....[51]....
        /*1d00*/ 	.word	0x0002b880
        /*1d04*/ 	.word	0x00000004
        /*1d08*/ 	.word	0x00033480
        /*1d0c*/ 	.short	0x010a
        /*1d0e*/ 	.byte	0x3f
	.zero		1


	//   ....[52]....
        /*1d10*/ 	.word	0x0002c0a0
        /*1d14*/ 	.word	0x00000004
        /*1d18*/ 	.word	0x00033470
        /*1d1c*/ 	.short	0x0107
        /*1d1e*/ 	.byte	0x3f
	.zero		1


	//   ....[53]....
        /*1d20*/ 	.word	0x0002c160
        /*1d24*/ 	.word	0x00000004
        /*1d28*/ 	.word	0x00033470
        /*1d2c*/ 	.short	0x0101
        /*1d2e*/ 	.byte	0x3f
	.zero		1


	//   ....[54]....
        /*1d30*/ 	.word	0x0002c1b0
        /*1d34*/ 	.word	0x00000004
        /*1d38*/ 	.word	0x00033440
        /*1d3c*/ 	.short	0x010a
        /*1d3e*/ 	.byte	0x3f
	.zero		1


	//   ....[55]....
        /*1d40*/ 	.word	0x0002c8a0
        /*1d44*/ 	.word	0x00000004
        /*1d48*/ 	.word	0x00033430
        /*1d4c*/ 	.short	0x0107
        /*1d4e*/ 	.byte	0x3f
	.zero		1


	//   ....[56]....
        /*1d50*/ 	.word	0x0002c980
        /*1d54*/ 	.word	0x00000004
        /*1d58*/ 	.word	0x00033430
        /*1d5c*/ 	.short	0x0101
        /*1d5e*/ 	.byte	0x3f
	.zero		1


	//   ....[57]....
        /*1d60*/ 	.word	0x0002d280
        /*1d64*/ 	.word	0x00000011
        /*1d68*/ 	.word	0x00033400
        /*1d6c*/ 	.short	0x0107
        /*1d6e*/ 	.byte	0x3f
	.zero		1


	//   ....[58]....
        /*1d70*/ 	.word	0x0002d380
        /*1d74*/ 	.word	0x00000011
        /*1d78*/ 	.word	0x00033400
        /*1d7c*/ 	.short	0x0101
        /*1d7e*/ 	.byte	0x3f
	.zero		1


	//   ....[59]....
        /*1d80*/ 	.word	0x0002d3b0
        /*1d84*/ 	.word	0x00000011
        /*1d88*/ 	.word	0x00033420
        /*1d8c*/ 	.short	0x010a
        /*1d8e*/ 	.byte	0x3f
	.zero		1


	//   ....[60]....
        /*1d90*/ 	.word	0x0002d890
        /*1d94*/ 	.word	0x00000004
        /*1d98*/ 	.word	0x00033480
        /*1d9c*/ 	.short	0x010a
        /*1d9e*/ 	.byte	0x3f
	.zero		1


	//   ....[61]....
        /*1da0*/ 	.word	0x0002de70
        /*1da4*/ 	.word	0x00000004
        /*1da8*/ 	.word	0x00033470
        /*1dac*/ 	.short	0x0107
        /*1dae*/ 	.byte	0x3f
	.zero		1


	//   ....[62]....
        /*1db0*/ 	.word	0x0002df30
        /*1db4*/ 	.word	0x00000004
        /*1db8*/ 	.word	0x00033470
        /*1dbc*/ 	.short	0x0101
        /*1dbe*/ 	.byte	0x3f
	.zero		1


	//   ....[63]....
        /*1dc0*/ 	.word	0x0002df60
        /*1dc4*/ 	.word	0x00000004
        /*1dc8*/ 	.word	0x00033440
        /*1dcc*/ 	.short	0x010a
        /*1dce*/ 	.byte	0x3f
	.zero		1


	//   ....[64]....
        /*1dd0*/ 	.word	0x0002e4a0
        /*1dd4*/ 	.word	0x00000004
        /*1dd8*/ 	.word	0x00033430
        /*1ddc*/ 	.short	0x0107
        /*1dde*/ 	.byte	0x3f
	.zero		1


	//   ....[65]....
        /*1de0*/ 	.word	0x0002e570
        /*1de4*/ 	.word	0x00000004
        /*1de8*/ 	.word	0x00033430
        /*1dec*/ 	.short	0x0101
        /*1dee*/ 	.byte	0x3f
	.zero		1


	//   ....[66]....
        /*1df0*/ 	.word	0x0002e5f0
        /*1df4*/ 	.word	0x00000002
        /*1df8*/ 	.word	0x00033470
        /*1dfc*/ 	.short	0x010a
        /*1dfe*/ 	.byte	0x3f
	.zero		1


	//   ....[67]....
        /*1e00*/ 	.word	0x0002e680
        /*1e04*/ 	.word	0x00000002
        /*1e08*/ 	.word	0x00033460
        /*1e0c*/ 	.short	0x010a
        /*1e0e*/ 	.byte	0x3f
	.zero		1


	//   ....[68]....
        /*1e10*/ 	.word	0x0002f190
        /*1e14*/ 	.word	0x00000002
        /*1e18*/ 	.word	0x00033450
        /*1e1c*/ 	.short	0x0101
        /*1e1e*/ 	.byte	0x3f
	.zero		1


	//   ....[69]....
        /*1e20*/ 	.word	0x0002f220
        /*1e24*/ 	.word	0x00000002
        /*1e28*/ 	.word	0x00000000
        /*1e2c*/ 	.short	0x0101
        /*1e2e*/ 	.byte	0x3f
	.zero		1


	//   ....[70]....
        /*1e30*/ 	.word	0x0002f3e0
        /*1e34*/ 	.word	0x00000000
        /*1e38*/ 	.word	0x00033470
        /*1e3c*/ 	.short	0x010a
        /*1e3e*/ 	.byte	0x3f
	.zero		1


	//   ....[71]....
        /*1e40*/ 	.word	0x0002f460
        /*1e44*/ 	.word	0x00000000
        /*1e48*/ 	.word	0x00033460
        /*1e4c*/ 	.short	0x010a
        /*1e4e*/ 	.byte	0x3f
	.zero		1


	//   ....[72]....
        /*1e50*/ 	.word	0x0002ff80
        /*1e54*/ 	.word	0x00000000
        /*1e58*/ 	.word	0x00033450
        /*1e5c*/ 	.short	0x0101
        /*1e5e*/ 	.byte	0x3f
	.zero		1


	//   ....[73]....
        /*1e60*/ 	.word	0x00030020
        /*1e64*/ 	.word	0x00000000
        /*1e68*/ 	.word	0x00000000
        /*1e6c*/ 	.short	0x0101
        /*1e6e*/ 	.byte	0x3f
	.zero		1


	//   ....[74]....
        /*1e70*/ 	.word	0x00030d60
        /*1e74*/ 	.word	0x00000005
        /*1e78*/ 	.word	0x00033420
        /*1e7c*/ 	.short	0x010a
        /*1e7e*/ 	.byte	0x3f
	.zero		1


	//   ....[75]....
        /*1e80*/ 	.word	0x00030ed0
        /*1e84*/ 	.word	0x00000003
        /*1e88*/ 	.word	0x00033440
        /*1e8c*/ 	.short	0x010a
        /*1e8e*/ 	.byte	0x3f
	.zero		1


	//   ....[76]....
        /*1e90*/ 	.word	0x00030f70
        /*1e94*/ 	.word	0x00000005
        /*1e98*/ 	.word	0x00033440
        /*1e9c*/ 	.short	0x010a
        /*1e9e*/ 	.byte	0x3f
	.zero		1


	//   ....[77]....
        /*1ea0*/ 	.word	0x00030fb0
        /*1ea4*/ 	.word	0x00000003
        /*1ea8*/ 	.word	0x00033460
        /*1eac*/ 	.short	0x010a
        /*1eae*/ 	.byte	0x3f
	.zero		1


	//   ....[78]....
        /*1eb0*/ 	.word	0x00030ff0
        /*1eb4*/ 	.word	0x00000005
        /*1eb8*/ 	.word	0x00033460
        /*1ebc*/ 	.short	0x010a
        /*1ebe*/ 	.byte	0x3f
	.zero		1


	//   ....[79]....
        /*1ec0*/ 	.word	0x00031030
        /*1ec4*/ 	.word	0x00000003
        /*1ec8*/ 	.word	0x00033480
        /*1ecc*/ 	.short	0x010a
        /*1ece*/ 	.byte	0x3f
	.zero		1


	//   ....[80]....
        /*1ed0*/ 	.word	0x00031070
        /*1ed4*/ 	.word	0x00000005
        /*1ed8*/ 	.word	0x00033480
        /*1edc*/ 	.short	0x010a
        /*1ede*/ 	.byte	0x3f
	.zero		1


	//   ....[81]....
        /*1ee0*/ 	.word	0x000310d0
        /*1ee4*/ 	.word	0x0000005d
        /*1ee8*/ 	.word	0x00033490
        /*1eec*/ 	.short	0x010a
        /*1eee*/ 	.byte	0x3f
	.zero		1


	//   ....[82]....
        /*1ef0*/ 	.word	0x00031380
        /*1ef4*/ 	.word	0x0000005d
        /*1ef8*/ 	.word	0x00033490
        /*1efc*/ 	.short	0x010a
        /*1efe*/ 	.byte	0x3f
	.zero		1


	//   ....[83]....
        /*1f00*/ 	.word	0x00031630
        /*1f04*/ 	.word	0x0000005d
        /*1f08*/ 	.word	0x00033490
        /*1f0c*/ 	.short	0x010a
        /*1f0e*/ 	.byte	0x3f
	.zero		1


	//   ....[84]....
        /*1f10*/ 	.word	0x000318e0
        /*1f14*/ 	.word	0x0000005d
        /*1f18*/ 	.word	0x000334b0
        /*1f1c*/ 	.short	0x010a
        /*1f1e*/ 	.byte	0x3f
	.zero		1


	//   ....[85]....
        /*1f20*/ 	.word	0x00031ba0
        /*1f24*/ 	.word	0x00000012
        /*1f28*/ 	.word	0x00033400
        /*1f2c*/ 	.short	0x010a
        /*1f2e*/ 	.byte	0x3f
	.zero		1


	//   ....[86]....
        /*1f30*/ 	.word	0x00031dc0
        /*1f34*/ 	.word	0x00000012
        /*1f38*/ 	.word	0x00033400
        /*1f3c*/ 	.short	0x010a
        /*1f3e*/ 	.byte	0x3f
	.zero		1


	//   ....[87]....
        /*1f40*/ 	.word	0x00031e10
        /*1f44*/ 	.word	0x00000000
        /*1f48*/ 	.word	0x00033430
        /*1f4c*/ 	.short	0x010a
        /*1f4e*/ 	.byte	0x3f
	.zero		1


	//   ....[88]....
        /*1f50*/ 	.word	0x00031e60
        /*1f54*/ 	.word	0x00000005
        /*1f58*/ 	.word	0x00033430
        /*1f5c*/ 	.short	0x010a
        /*1f5e*/ 	.byte	0x3f
	.zero		1


	//   ....[89]....
        /*1f60*/ 	.word	0x00031eb0
        /*1f64*/ 	.word	0x00000004
        /*1f68*/ 	.word	0x00033450
        /*1f6c*/ 	.short	0x010a
        /*1f6e*/ 	.byte	0x3f
	.zero		1


	//   ....[90]....
        /*1f70*/ 	.word	0x00031f00
        /*1f74*/ 	.word	0x00000008
        /*1f78*/ 	.word	0x00033450
        /*1f7c*/ 	.short	0x010a
        /*1f7e*/ 	.byte	0x3f
	.zero		1


	//   ....[91]....
        /*1f80*/ 	.word	0x000357c0
        /*1f84*/ 	.word	0x00000011
        /*1f88*/ 	.word	0x00033420
        /*1f8c*/ 	.short	0x010a
        /*1f8e*/ 	.byte	0x3f
	.zero		1


	//   ....[92]....
        /*1f90*/ 	.word	0x00035810
        /*1f94*/ 	.word	0x0000000b
        /*1f98*/ 	.word	0x000334a0
        /*1f9c*/ 	.short	0x010a
        /*1f9e*/ 	.byte	0x3f
	.zero		1


	//   ....[93]....
        /*1fa0*/ 	.word	0x00035860
        /*1fa4*/ 	.word	0x0000000b
        /*1fa8*/ 	.word	0x000334c0
        /*1fac*/ 	.short	0x010a
        /*1fae*/ 	.byte	0x3f
	.zero		1


	//   ....[94]....
        /*1fb0*/ 	.word	0x000358b0
        /*1fb4*/ 	.word	0x0000000a
        /*1fb8*/ 	.word	0x000334a0
        /*1fbc*/ 	.short	0x010a
        /*1fbe*/ 	.byte	0x3f
	.zero		1


	//   ....[95]....
        /*1fc0*/ 	.word	0x00035900
        /*1fc4*/ 	.word	0x0000000a
        /*1fc8*/ 	.word	0x000334c0
        /*1fcc*/ 	.short	0x010a
        /*1fce*/ 	.byte	0x3f
	.zero		1


	//   ....[96]....
        /*1fd0*/ 	.word	0x00035a20
        /*1fd4*/ 	.word	0x00000004
        /*1fd8*/ 	.word	0x00033480
        /*1fdc*/ 	.short	0x010a
        /*1fde*/ 	.byte	0x3f
	.zero		1


	//   ....[97]....
        /*1fe0*/ 	.word	0x000363b0
        /*1fe4*/ 	.word	0x00000004
        /*1fe8*/ 	.word	0x00033440
        /*1fec*/ 	.short	0x010a
        /*1fee*/ 	.byte	0x3f
	.zero		1


	//   ....[98]....
        /*1ff0*/ 	.word	0x000370f0
        /*1ff4*/ 	.word	0x00000011
        /*1ff8*/ 	.word	0x00033420
        /*1ffc*/ 	.short	0x010a
        /*1ffe*/ 	.byte	0x3f
	.zero		1


	//   ....[99]....
        /*2000*/ 	.word	0x00037140
        /*2004*/ 	.word	0x00000004
        /*2008*/ 	.word	0x00033480
        /*200c*/ 	.short	0x010a
        /*200e*/ 	.byte	0x3f
	.zero		1


	//   ....[100]....
        /*2010*/ 	.word	0x00037820
        /*2014*/ 	.word	0x00000004
        /*2018*/ 	.word	0x00033440
        /*201c*/ 	.short	0x010a
        /*201e*/ 	.byte	0x3f
	.zero		1


	//   ....[101]....
        /*2020*/ 	.word	0x00037e60
        /*2024*/ 	.word	0x00000002
        /*2028*/ 	.word	0x00033470
        /*202c*/ 	.short	0x010a
        /*202e*/ 	.byte	0x3f
	.zero		1


	//   ....[102]....
        /*2030*/ 	.word	0x00037eb0
        /*2034*/ 	.word	0x00000002
        /*2038*/ 	.word	0x00033460
        /*203c*/ 	.short	0x010a
        /*203e*/ 	.byte	0x3f
	.zero		1


	//   ....[103]....
        /*2040*/ 	.word	0x00037f00
        /*2044*/ 	.word	0x00000000
        /*2048*/ 	.word	0x00033470
        /*204c*/ 	.short	0x010a
        /*204e*/ 	.byte	0x3f
	.zero		1


	//   ....[104]....
        /*2050*/ 	.word	0x00037f50
        /*2054*/ 	.word	0x00000000
        /*2058*/ 	.word	0x00033460
        /*205c*/ 	.short	0x010a
        /*205e*/ 	.byte	0x3f
	.zero		1


	//   ....[105]....
        /*2060*/ 	.word	0x00038980
        /*2064*/ 	.word	0x00000005
        /*2068*/ 	.word	0x00033420
        /*206c*/ 	.short	0x010a
        /*206e*/ 	.byte	0x3f
	.zero		1


	//   ....[106]....
        /*2070*/ 	.word	0x00038b20
        /*2074*/ 	.word	0x00000003
        /*2078*/ 	.word	0x00033440
        /*207c*/ 	.short	0x010a
        /*207e*/ 	.byte	0x3f
	.zero		1


	//   ....[107]....
        /*2080*/ 	.word	0x00038b70
        /*2084*/ 	.word	0x00000005
        /*2088*/ 	.word	0x00033440
        /*208c*/ 	.short	0x010a
        /*208e*/ 	.byte	0x3f
	.zero		1


	//   ....[108]....
        /*2090*/ 	.word	0x00038bc0
        /*2094*/ 	.word	0x00000003
        /*2098*/ 	.word	0x00033460
        /*209c*/ 	.short	0x010a
        /*209e*/ 	.byte	0x3f
	.zero		1


	//   ....[109]....
        /*20a0*/ 	.word	0x00038c10
        /*20a4*/ 	.word	0x00000005
        /*20a8*/ 	.word	0x00033460
        /*20ac*/ 	.short	0x010a
        /*20ae*/ 	.byte	0x3f
	.zero		1


	//   ....[110]....
        /*20b0*/ 	.word	0x00038c60
        /*20b4*/ 	.word	0x00000003
        /*20b8*/ 	.word	0x00033480
        /*20bc*/ 	.short	0x010a
        /*20be*/ 	.byte	0x3f
	.zero		1


	//----- nvinfo : EIATTR_NUM_MBARRIERS
	.align		4
.L_666:
        /*20c0*/ 	.byte	0x03, 0x38
        /*20c2*/ 	.short	0x0016


	//----- nvinfo : EIATTR_EXIT_INSTR_OFFSETS
	.align		4
        /*20c4*/ 	.byte	0x04, 0x1c
        /*20c6*/ 	.short	(.L_668 - .L_667)


	//   ....[0]....
.L_667:
        /*20c8*/ 	.word	0x000310c0


	//----- nvinfo : EIATTR_MAX_THREADS
	.align		4
.L_668:
        /*20cc*/ 	.byte	0x04, 0x05
        /*20ce*/ 	.short	(.L_670 - .L_669)
.L_669:
        /*20d0*/ 	.word	0x00000180
        /*20d4*/ 	.word	0x00000001
        /*20d8*/ 	.word	0x00000001


	//----- nvinfo : EIATTR_CRS_STACK_SIZE
	.align		4
.L_670:
        /*20dc*/ 	.byte	0x04, 0x1e
        /*20de*/ 	.short	(.L_672 - .L_671)
.L_671:
        /*20e0*/ 	.word	0x00000000


	//----- nvinfo : EIATTR_CBANK_PARAM_SIZE
	.align		4
.L_672:
        /*20e4*/ 	.byte	0x03, 0x19
        /*20e6*/ 	.short	0x0af0


	//----- nvinfo : EIATTR_PARAM_CBANK
	.align		4
        /*20e8*/ 	.byte	0x04, 0x0a
        /*20ea*/ 	.short	(.L_674 - .L_673)
	.align		4
.L_673:
        /*20ec*/ 	.word	index@(.nv.constant0._ZN7cutlass13device_kernelIN5flash11enable_sm90INS1_16FlashAttnFwdSm90INS1_25CollectiveMainloopFwdSm90ILi2EN4cute5tupleIJNS5_1CILi1EEES8_S8_EEENS6_IJNS7_ILi128EEENS7_ILi160EEENS7_ILi192EEEEEELi192ENS_12float_e4m3_tEfNS_4arch4Sm90ELb0ELb0ELb1ELb1ELb1ELb1ELb0ELb1ELb1ELb1ELb1ELb0EEENS1_21CollectiveEpilogueFwdINS6_IJSA_SC_SB_EEES9_NS_10bfloat16_tESG_Li256ELb1ELb1ELb1ELb1EEENS1_36VarlenDynamicPersistentTileSchedulerILi128ELi160ELi256ELi128ELb1ELb1ELb1ELb0ELb1ELb1EEEEEEEEEvNT_6ParamsE)
        /*20f0*/ 	.short	0x0210
        /*20f2*/ 	.short	0x0af0


	//----- nvinfo : EIATTR_SW_WAR
	.align		4
.L_674:
        /*20f4*/ 	.byte	0x04, 0x36
        /*20f6*/ 	.short	(.L_676 - .L_675)
.L_675:
        /*20f8*/ 	.word	0x00000008
.L_676:


//--------------------- .nv.info._ZN7cutlass13device_kernelIN5flash11enable_sm90INS1_16FlashAttnFwdSm90INS1_25CollectiveMainloopFwdSm90ILi2EN4cute5tupleIJNS5_1CILi1EEES8_S8_EEENS6_IJNS7_ILi128EEESA_NS7_ILi192EEEEEELi192ENS_12float_e4m3_tEfNS_4arch4Sm90ELb0ELb1ELb1ELb0ELb1ELb0ELb0ELb1ELb1ELb1ELb1ELb0EEENS1_21CollectiveEpilogueFwdINS6_IJSA_SB_SA_EEES9_NS_10bfloat16_tESF_Li256ELb0ELb1ELb1ELb1EEENS1_19SingleTileSchedulerILb0ELb1ELb1ELi128EEEEEEEEEvNT_6ParamsE --------------------------
	.section	.nv.info._ZN7cutlass13device_kernelIN5flash11enable_sm90INS1_16FlashAttnFwdSm90INS1_25CollectiveMainloopFwdSm90ILi2EN4cute5tupleIJNS5_1CILi1EEES8_S8_EEENS6_IJNS7_ILi128EEESA_NS7_ILi192EEEEEELi192ENS_12float_e4m3_tEfNS_4arch4Sm90ELb0ELb1ELb1ELb0ELb1ELb0ELb0ELb1ELb1ELb1ELb1ELb0EEENS1_21CollectiveEpilogueFwdINS6_IJSA_SB_SA_EEES9_NS_10bfloat16_tESF_Li256ELb0ELb1ELb1ELb1EEENS1_19SingleTileSchedulerILb0ELb1ELb1ELi128EEEEEEEEEvNT_6ParamsE,"",@"SHT_CUDA_INFO"
	.sectionflags	@""
	.align	4


	//----- nvinfo : EIATTR_CUDA_API_VERSION
	.align		4
        /*0000*/ 	.byte	0x04, 0x37
        /*0002*/ 	.short	(.L_678 - .L_677)
.L_677:
        /*0004*/ 	.word	0x00000082


	//----- nvinfo : EIATTR_KPARAM_INFO
	.align		4
.L_678:
        /*0008*/ 	.byte	0x04, 0x17
        /*000a*/ 	.short	(.L_680 - .L_679)
.L_679:
        /*000c*/ 	.word	0x00000000
        /*0010*/ 	.short	0x0000
        /*0012*/ 	.short	0x0070
        /*0014*/ 	.byte	0x00, 0xf0, 0x01, 0x28


	//----- nvinfo : EIATTR_SPARSE_MMA_MASK
	.align		4
.L_680:
        /*0018*/ 	.byte	0x03, 0x50
        /*001a*/ 	.short	0x0000


	//----- nvinfo : EIATTR_MAXREG_COUNT
	.align		4
        /*001c*/ 	.byte	0x03, 0x1b
        /*001e*/ 	.short	0x00a8


	//----- nvinfo : EIATTR_NUM_BARRIERS
	.align		4
        /*0020*/ 	.byte	0x02, 0x4c
        /*0022*/ 	.byte	0x10
	.zero		1


	//----- nvinfo : EIATTR_EXTERNS
	.align		4
        /*0024*/ 	.byte	0x04, 0x0f
        /*0026*/ 	.short	(.L_682 - .L_681)


	//   ....[0]....
	.align		4
.L_681:
        /*0028*/ 	.word	index@(__assertfail)


	//----- nvinfo : EIATTR_ANNOTATIONS
	.align		4
.L_682:
        /*002c*/ 	.byte	0x04, 0x55
        /*002e*/ 	.short	(.L_684 - .L_683)


	//   ....[0]....
.L_683:
        /*0030*/ 	.word	0x00000001
        /*0034*/ 	.byte	0x80, 0x4b, 0x01, 0x00, 0x01, 0x00, 0x00, 0x00, 0x90, 0x4b, 0x01, 0x00, 0x01, 0x00, 0x00, 0x00
        /*0044*/ 	.byte	0x70, 0x60, 0x01, 0x00, 0x01, 0x00, 0x00, 0x00, 0x80, 0x60, 0x01, 0x00, 0x01, 0x00, 0x00, 0x00
        /*0054*/ 	.byte	0x70, 0x75, 0x01, 0x00, 0x01, 0x00, 0x00, 0x00, 0x80, 0x75, 0x01, 0x00


	//----- nvinfo : EIATTR_MERCURY_ISA_VERSION
	.align		4
.L_684:
        /*0060*/ 	.byte	0x03, 0x5f
        /*0062*/ 	.short	0x0101


	//----- nvinfo : EIATTR_INT_WARP_WIDE_INSTR_OFFSETS
	.align		4
        /*0064*/ 	.byte	0x04, 0x31
        /*0066*/ 	.short	(.L_686 - .L_685)


	//   ....[0]....
.L_685:
        /*0068*/ 	.word	0x000000c0


	//   ....[1]....
        /*006c*/ 	.word	0x000000d0


	//   ....[2]....
        /*0070*/ 	.word	0x00000170


	//----- nvinfo : EIATTR_COOP_GROUP_MASK_REGIDS
	.align		4
.L_686:
        /*0074*/ 	.byte	0x04, 0x29
        /*0076*/ 	.short	(.L_688 - .L_687)


	//   ....[0]....
.L_687:
        /*0078*/ 	.word	0xffffffff


	//   ....[1]....
        /*007c*/ 	.word	0xffffffff


	//   ....[2]....
        /*0080*/ 	.word	0xffffffff


	//   ....[3]....
        /*0084*/ 	.word	0xffffffff


	//   ....[4]....
        /*0088*/ 	.word	0xffffffff


	//   ....[5]....
        /*008c*/ 	.word	0xffffffff


	//   ....[6]....
        /*0090*/ 	.word	0xffffffff


	//   ....[7]....
        /*0094*/ 	.word	0xffffffff


	//   ....[8]....
        /*0098*/ 	.word	0xffffffff


	//   ....[9]....
        /*009c*/ 	.word	0xffffffff


	//   ....[10]....
        /*00a0*/ 	.word	0xffffffff


	//   ....[11]....
        /*00a4*/ 	.word	0xffffffff


	//   ....[12]....
        /*00a8*/ 	.word	0xffffffff


	//   ....[13]....
        /*00ac*/ 	.word	0xffffffff


	//   ....[14]....
        /*00b0*/ 	.word	0xffffffff


	//   ....[15]....
        /*00b4*/ 	.word	0xffffffff


	//   ....[16]....
        /*00b8*/ 	.word	0xffffffff


	//   ....[17]....
        /*00bc*/ 	.word	0xffffffff


	//   ....[18]....
        /*00c0*/ 	.word	0xffffffff


	//   ....[19]....
        /*00c4*/ 	.word	0xffffffff


	//   ....[20]....
        /*00c8*/ 	.word	0xffffffff


	//   ....[21]....
        /*00cc*/ 	.word	0xffffffff


	//   ....[22]....
        /*00d0*/ 	.word	0xffffffff


	//   ....[23]....
        /*00d4*/ 	.word	0xffffffff


	//   ....[24]....
        /*00d8*/ 	.word	0xffffffff


	//   ....[25]....
        /*00dc*/ 	.word	0xffffffff


	//   ....[26]....
        /*00e0*/ 	.word	0xffffffff


	//   ....[27]....
        /*00e4*/ 	.word	0xffffffff


	//   ....[28]....
        /*00e8*/ 	.word	0xffffffff


	//   ....[29]....
        /*00ec*/ 	.word	0xffffffff


	//   ....[30]....
        /*00f0*/ 	.word	0xffffffff


	//   ....[31]....
        /*00f4*/ 	.word	0xffffffff


	//   ....[32]....
        /*00f8*/ 	.word	0xffffffff


	//   ....[33]....
        /*00fc*/ 	.word	0xffffffff


	//   ....[34]....
        /*0100*/ 	.word	0xffffffff


	//   ....[35]....
        /*0104*/ 	.word	0xffffffff


	//   ....[36]....
        /*0108*/ 	.word	0xffffffff


	//   ....[37]....
        /*010c*/ 	.word	0xffffffff


	//   ....[38]....
        /*0110*/ 	.word	0xffffffff


	//   ....[39]....
        /*0114*/ 	.word	0xffffffff


	//   ....[40]....
        /*0118*/ 	.word	0xffffffff


	//   ....[41]....
        /*011c*/ 	.word	0xffffffff


	//   ....[42]....
        /*0120*/ 	.word	0xffffffff


	//   ....[43]....
        /*0124*/ 	.word	0xffffffff


	//   ....[44]....
        /*0128*/ 	.word	0xffffffff


	//   ....[45]....
        /*012c*/ 	.word	0xffffffff


	//   ....[46]....
        /*0130*/ 	.word	0xffffffff


	//   ....[47]....
        /*0134*/ 	.word	0xffffffff


	//   ....[48]....
        /*0138*/ 	.word	0xffffffff


	//   ....[49]....
        /*013c*/ 	.word	0xffffffff


	//   ....[50]....
        /*0140*/ 	.word	0xffffffff


	//   ....[51]....
        /*0144*/ 	.word	0xffffffff


	//   ....[52]....
        /*0148*/ 	.word	0xffffffff


	//   ....[53]....
        /*014c*/ 	.word	0xffffffff


	//   ....[54]....
        /*0150*/ 	.word	0xffffffff


	//   ....[55]....
        /*0154*/ 	.word	0xffffffff


	//   ....[56]....
        /*0158*/ 	.word	0xffffffff


	//   ....[57]....
        /*015c*/ 	.word	0xffffffff


	//   ....[58]....
        /*0160*/ 	.word	0xffffffff


	//   ....[59]....
        /*0164*/ 	.word	0xffffffff


	//   ....[60]....
        /*0168*/ 	.word	0xffffffff


	//   ....[61]....
        /*016c*/ 	.word	0xffffffff


	//   ....[62]....
        /*0170*/ 	.word	0xffffffff


	//   ....[63]....
        /*0174*/ 	.word	0xffffffff


	//   ....[64]....
        /*0178*/ 	.word	0xffffffff


	//   ....[65]....
        /*017c*/ 	.word	0xffffffff


	//   ....[66]....
        /*0180*/ 	.word	0xffffffff


	//   ....[67]....
        /*0184*/ 	.word	0xffffffff


	//   ....[68]....
        /*0188*/ 	.word	0xffffffff


	//   ....[69]....
        /*018c*/ 	.word	0xffffffff


	//   ....[70]....
        /*0190*/ 	.word	0xffffffff


	//   ....[71]....
        /*0194*/ 	.word	0xffffffff


	//   ....[72]....
        /*0198*/ 	.word	0xffffffff


	//   ....[73]....
        /*019c*/ 	.word	0xffffffff


	//   ....[74]....
        /*01a0*/ 	.word	0xffffffff


	//   ....[75]....
        /*01a4*/ 	.word	0xffffffff


	//   ....[76]....
        /*01a8*/ 	.word	0xffffffff


	//   ....[77]....
        /*01ac*/ 	.word	0xffffffff


	//   ....[78]....
        /*01b0*/ 	.word	0xffffffff


	//   ....[79]....
        /*01b4*/ 	.word	0xffffffff


	//   ....[80]....
        /*01b8*/ 	.word	0xffffffff


	//   ....[81]....
        /*01bc*/ 	.word	0xffffffff


	//   ....[82]....
        /*01c0*/ 	.word	0xffffffff


	//   ....[83]....
        /*01c4*/ 	.word	0xffffffff


	//   ....[84]....
        /*01c8*/ 	.word	0xffffffff


	//   ....[85]....
        /*01cc*/ 	.word	0xffffffff


	//   ....[86]....
        /*01d0*/ 	.word	0xffffffff


	//   ....[87]....
        /*01d4*/ 	.word	0xffffffff


	//   ....[88]....
        /*01d8*/ 	.word	0xffffffff


	//   ....[89]....
        /*01dc*/ 	.word	0xffffffff


	//   ....[90]....
        /*01e0*/ 	.word	0xffffffff


	//   ....[91]....
        /*01e4*/ 	.word	0xffffffff


	//   ....[92]....
        /*01e8*/ 	.word	0xffffffff


	//   ....[93]....
        /*01ec*/ 	.word	0xffffffff


	//   ....[94]....
        /*01f0*/ 	.word	0xffffffff


	//   ....[95]....
        /*01f4*/ 	.word	0xffffffff


	//   ....[96]....
        /*01f8*/ 	.word	0xffffffff


	//   ....[97]....
        /*01fc*/ 	.word	0xffffffff


	//   ....[98]....
        /*0200*/ 	.word	0xffffffff


	//   ....[99]....
        /*0204*/ 	.word	0xffffffff


	//   ....[100]....
        /*0208*/ 	.word	0xffffffff


	//   ....[101]....
        /*020c*/ 	.word	0xffffffff


	//   ....[102]....
        /*0210*/ 	.word	0xffffffff


	//   ....[103]....
        /*0214*/ 	.word	0xffffffff


	//   ....[104]....
        /*0218*/ 	.word	0xffffffff


	//   ....[105]....
        /*021c*/ 	.word	0xffffffff


	//   ....[106]....
        /*0220*/ 	.word	0xffffffff


	//   ....[107]....
        /*0224*/ 	.word	0xffffffff


	//   ....[108]....
        /*0228*/ 	.word	0xffffffff


	//   ....[109]....
        /*022c*/ 	.word	0xffffffff


	//   ....[110]....
        /*0230*/ 	.word	0xffffffff


	//   ....[111]....
        /*0234*/ 	.word	0xffffffff


	//   ....[112]....
        /*0238*/ 	.word	0xffffffff


	//   ....[113]....
        /*023c*/ 	.word	0xffffffff


	//   ....[114]....
        /*0240*/ 	.word	0xffffffff


	//   ....[115]....
        /*0244*/ 	.word	0xffffffff


	//   ....[116]....
        /*0248*/ 	.word	0xffffffff


	//   ....[117]....
        /*024c*/ 	.word	0xffffffff


	//   ....[118]....
        /*0250*/ 	.word	0xffffffff


	//   ....[119]....
        /*0254*/ 	.word	0xffffffff


	//   ....[120]....
        /*0258*/ 	.word	0xffffffff


	//   ....[121]....
        /*025c*/ 	.word	0xffffffff


	//   ....[122]....
        /*0260*/ 	.word	0xffffffff


	//   ....[123]....
        /*0264*/ 	.word	0xffffffff


	//   ....[124]....
        /*0268*/ 	.word	0xffffffff


	//   ....[125]....
        /*026c*/ 	.word	0xffffffff


	//   ....[126]....
        /*0270*/ 	.word	0xffffffff


	//   ....[127]....
        /*0274*/ 	.word	0xffffffff


	//   ....[128]....
        /*0278*/ 	.word	0xffffffff


	//   ....[129]....
        /*027c*/ 	.word	0xffffffff


	//   ....[130]....
        /*0280*/ 	.word	0xffffffff


	//   ....[131]....
        /*0284*/ 	.word	0xffffffff


	//   ....[132]....
        /*0288*/ 	.word	0xffffffff


	//   ....[133]....
        /*028c*/ 	.word	0xffffffff


	//   ....[134]....
        /*0290*/ 	.word	0xffffffff


	//   ....[135]....
        /*0294*/ 	.word	0xffffffff


	//   ....[136]....
        /*0298*/ 	.word	0xffffffff


	//   ....[137]....
        /*029c*/ 	.word	0xffffffff


	//   ....[138]....
        /*02a0*/ 	.word	0xffffffff


	//   ....[139]....
        /*02a4*/ 	.word	0xffffffff


	//   ....[140]....
        /*02a8*/ 	.word	0xffffffff


	//   ....[141]....
        /*02ac*/ 	.word	0xffffffff


	//   ....[142]....
        /*02b0*/ 	.word	0xffffffff


	//   ....[143]....
        /*02b4*/ 	.word	0xffffffff


	//   ....[144]....
        /*02b8*/ 	.word	0xffffffff


	//   ....[145]....
        /*02bc*/ 	.word	0xffffffff


	//   ....[146]....
        /*02c0*/ 	.word	0xffffffff


	//   ....[147]....
        /*02c4*/ 	.word	0xffffffff


	//   ....[148]....
        /*02c8*/ 	.word	0xffffffff


	//   ....[149]....
        /*02cc*/ 	.word	0xffffffff


	//   ....[150]....
        /*02d0*/ 	.word	0xffffffff


	//   ....[151]....
        /*02d4*/ 	.word	0xffffffff


	//   ....[152]....
        /*02d8*/ 	.word	0xffffffff


	//   ....[153]....
        /*02dc*/ 	.word	0xffffffff


	//   ....[154]....
        /*02e0*/ 	.word	0xffffffff


	//   ....[155]....
        /*02e4*/ 	.word	0xffffffff


	//   ....[156]....
        /*02e8*/ 	.word	0xffffffff


	//   ....[157]....
        /*02ec*/ 	.word	0xffffffff


	//   ....[158]....
        /*02f0*/ 	.word	0xffffffff


	//   ....[159]....
        /*02f4*/ 	.word	0xffffffff


	//   ....[160]....
        /*02f8*/ 	.word	0xffffffff


	//   ....[161]....
        /*02fc*/ 	.word	0xffffffff


	//   ....[162]....
        /*0300*/ 	.word	0xffffffff


	//   ....[163]....
        /*0304*/ 	.word	0xffffffff


	//   ....[164]....
        /*0308*/ 	.word	0xffffffff


	//   ....[165]....
        /*030c*/ 	.word	0xffffffff


	//   ....[166]....
        /*0310*/ 	.word	0xffffffff


	//   ....[167]....
        /*0314*/ 	.word	0xffffffff


	//   ....[168]....
        /*0318*/ 	.word	0xffffffff


	//   ....[169]....
        /*031c*/ 	.word	0xffffffff


	//   ....[170]....
        /*0320*/ 	.word	0xffffffff


	//   ....[171]....
        /*0324*/ 	.word	0xffffffff


	//   ....[172]....
        /*0328*/ 	.word	0xffffffff


	//   ....[173]....
        /*032c*/ 	.word	0xffffffff


	//   ....[174]....
        /*0330*/ 	.word	0xffffffff


	//   ....[175]....
        /*0334*/ 	.word	0xffffffff


	//   ....[176]....
        /*0338*/ 	.word	0xffffffff


	//   ....[177]....
        /*033c*/ 	.word	0xffffffff


	//   ....[178]....
        /*0340*/ 	.word	0xffffffff


	//   ....[179]....
        /*0344*/ 	.word	0x0500000f


	//   ....[180]....
        /*0348*/ 	.word	0x0500000f


	//   ....[181]....
        /*034c*/ 	.word	0x0500000f


	//   ....[182]....
        /*0350*/ 	.word	0x0500000f


	//   ....[183]....
        /*0354*/ 	.word	0x0500000f


	//   ....[184]....
        /*0358*/ 	.word	0x0500000f


	//   ....[185]....
        /*035c*/ 	.word	0x0500000f


	//   ....[186]....
        /*0360*/ 	.word	0x0500000f


	//   ....[187]....
        /*0364*/ 	.word	0x0500000f


	//   ....[188]....
        /*0368*/ 	.word	0x0500000f


	//   ....[189]....
        /*036c*/ 	.word	0x0500000f


	//   ....[190]....
        /*0370*/ 	.word	0x0500000f


	//   ....[191]....
        /*0374*/ 	.word	0x0500000f


	//   ....[192]....
        /*0378*/ 	.word	0x0500000f


	//   ....[193]....
        /*037c*/ 	.word	0x0500000f


	//   ....[194]....
        /*0380*/ 	.word	0x0500000f


	//   ....[195]....
        /*0384*/ 	.word	0x0500000f


	//   ....[196]....
        /*0388*/ 	.word	0x0500000f


	//   ....[197]....
        /*038c*/ 	.word	0x0500000f


	//   ....[198]....
        /*0390*/ 	.word	0x0500000f


	//   ....[199]....
        /*0394*/ 	.word	0x0500000f


	//   ....[200]....
        /*0398*/ 	.word	0x0500000f


	//   ....[201]....
        /*039c*/ 	.word	0x0500000f


	//   ....[202]....
        /*03a0*/ 	.word	0x0500000f


	//   ....[203]....
        /*03a4*/ 	.word	0x0500000f


	//   ....[204]....
        /*03a8*/ 	.word	0x0500000f


	//   ....[205]....
        /*03ac*/ 	.word	0x0500000f


	//   ....[206]....
        /*03b0*/ 	.word	0x0500000f


	//   ....[207]....
        /*03b4*/ 	.word	0x0500000f


	//   ....[208]....
        /*03b8*/ 	.word	0x0500000f


	//   ....[209]....
        /*03bc*/ 	.word	0x0500000f


	//   ....[210]....
        /*03c0*/ 	.word	0x0500000f


	//   ....[211]....
        /*03c4*/ 	.word	0x0500000f


	//   ....[212]....
        /*03c8*/ 	.word	0x0500000f


	//   ....[213]....
        /*03cc*/ 	.word	0x0500000f


	//   ....[214]....
        /*03d0*/ 	.word	0x0500000f


	//   ....[215]....
        /*03d4*/ 	.word	0x0500000f


	//   ....[216]....
        /*03d8*/ 	.word	0x0500000f


	//   ....[217]....
        /*03dc*/ 	.word	0x0500000f


	//   ....[218]....
        /*03e0*/ 	.word	0x0500000f


	//   ....[219]....
        /*03e4*/ 	.word	0x0500000f


	//----- nvinfo : EIATTR_COOP_GROUP_INSTR_OFFSETS
	.align		4
.L_688:
        /*03e8*/ 	.byte	0x04, 0x28
        /*03ea*/ 	.short	(.L_690 - .L_689)


	//   ....[0]....
.L_689:
        /*03ec*/ 	.word	0x00000080


	//   ....[1]....
        /*03f0*/ 	.word	0x00000090


	//   ....[2]....
        /*03f4*/ 	.word	0x000002d0


	//   ....[3]....
        /*03f8*/ 	.word	0x00000430


	//   ....[4]....
        /*03fc*/ 	.word	0x00000550


	//   ....[5]....
        /*0400*/ 	.word	0x000006b0


	//   ....[6]....
        /*0404*/ 	.word	0x000016b0


	//   ....[7]....
        /*0408*/ 	.word	0x00002360


	//   ....[8]....
        /*040c*/ 	.word	0x00002f80


	//   ....[9]....
        /*0410*/ 	.word	0x00003f60


	//   ....[10]....
        /*0414*/ 	.word	0x00004050


	//   ....[11]....
        /*0418*/ 	.word	0x000047f0


	//   ....[12]....
        /*041c*/ 	.word	0x00004880


	//   ....[13]....
        /*0420*/ 	.word	0x000063d0


	//   ....[14]....
        /*0424*/ 	.word	0x00006d30


	//   ....[15]....
        /*0428*/ 	.word	0x00007890


	//   ....[16]....
        /*042c*/ 	.word	0x000078d0


	//   ....[17]....
        /*0430*/ 	.word	0x000082f0


	//   ....[18]....
        /*0434*/ 	.word	0x00008370


	//   ....[19]....
        /*0438*/ 	.word	0x0000aad0


	//   ....[20]....
        /*043c*/ 	.word	0x0000aaf0


	//   ....[21]....
        /*0440*/ 	.word	0x0000ab20


	//   ....[22]....
        /*0444*/ 	.word	0x0000ab30


	//   ....[23]....
        /*0448*/ 	.word	0x0000c900


	//   ....[24]....
        /*044c*/ 	.word	0x0000d240


	//   ....[25]....
        /*0450*/ 	.word	0x0000de40


	//   ....[26]....
        /*0454*/ 	.word	0x0000df00


	//   ....[27]....
        /*0458*/ 	.word	0x0000e7b0


	//   ....[28]....
        /*045c*/ 	.word	0x0000e840


	//   ....[29]....
        /*0460*/ 	.word	0x0000fe00


	//   ....[30]....
        /*0464*/ 	.word	0x0000fe10


	//   ....[31]....
        /*0468*/ 	.word	0x0000fe40


	//   ....[32]....
        /*046c*/ 	.word	0x0000fe50


	//   ....[33]....
        /*0470*/ 	.word	0x000110f0


	//   ....[34]....
        /*0474*/ 	.word	0x00011100


	//   ....[35]....
        /*0478*/ 	.word	0x00011110


	//   ....[36]....
        /*047c*/ 	.word	0x00011120


	//   ....[37]....
        /*0480*/ 	.word	0x00011130


	//   ....[38]....
        /*0484*/ 	.word	0x00011140


	//   ....[39]....
        /*0488*/ 	.word	0x00011150


	//   ....[40]....
        /*048c*/ 	.word	0x00011160


	//   ....[41]....
        /*0490*/ 	.word	0x00011170


	//   ....[42]....
        /*0494*/ 	.word	0x00011180


	//   ....[43]....
        /*0498*/ 	.word	0x00011190


	//   ....[44]....
        /*049c*/ 	.word	0x000111a0


	//   ....[45]....
        /*04a0*/ 	.word	0x000111b0


	//   ....[46]....
        /*04a4*/ 	.word	0x000111c0


	//   ....[47]....
        /*04a8*/ 	.word	0x000111f0


	//   ....[48]....
        /*04ac*/ 	.word	0x00011200


	//   ....[49]....
        /*04b0*/ 	.word	0x00011210


	//   ....[50]....
        /*04b4*/ 	.word	0x00011220


	//   ....[51]....
        /*04b8*/ 	.word	0x00011230


	//   ....[52]....
        /*04bc*/ 	.word	0x00011240


	//   ....[53]....
        /*04c0*/ 	.word	0x00011250


	//   ....[54]....
        /*04c4*/ 	.word	0x00011270


	//   ....[55]....
        /*04c8*/ 	.word	0x000112a0


	//   ....[56]....
        /*04cc*/ 	.word	0x000112c0


	//   ....[57]....
        /*04d0*/ 	.word	0x000112d0


	//   ....[58]....
        /*04d4*/ 	.word	0x000112e0


	//   ....[59]....
        /*04d8*/ 	.word	0x000112f0


	//   ....[60]....
        /*04dc*/ 	.word	0x00011310


	//   ....[61]....
        /*04e0*/ 	.word	0x00011320


	//   ....[62]....
        /*04e4*/ 	.word	0x00011330


	//   ....[63]....
        /*04e8*/ 	.word	0x00011340


	//   ....[64]....
        /*04ec*/ 	.word	0x00011350


	//   ....[65]....
        /*04f0*/ 	.word	0x00011360


	//   ....[66]....
        /*04f4*/ 	.word	0x00011370


	//   ....[67]....
        /*04f8*/ 	.word	0x00011380


	//   ....[68]....
        /*04fc*/ 	.word	0x00011390


	//   ....[69]....
        /*0500*/ 	.word	0x000113a0


	//   ....[70]....
        /*0504*/ 	.word	0x000113b0


	//   ....[71]....
        /*0508*/ 	.word	0x000113c0


	//   ....[72]....
        /*050c*/ 	.word	0x000113d0


	//   ....[73]....
        /*0510*/ 	.word	0x000113e0


	//   ....[74]....
        /*0514*/ 	.word	0x000113f0


	//   ....[75]....
        /*0518*/ 	.word	0x00011400


	//   ....[76]....
        /*051c*/ 	.word	0x00011410


	//   ....[77]....
        /*0520*/ 	.word	0x00011420


	//   ....[78]....
        /*0524*/ 	.word	0x00011430


	//   ....[79]....
        /*0528*/ 	.word	0x00011440


	//   ....[80]....
        /*052c*/ 	.word	0x00011450


	//   ....[81]....
        /*0530*/ 	.word	0x00011460


	//   ....[82]....
        /*0534*/ 	.word	0x00011470


	//   ....[83]....
        /*0538*/ 	.word	0x00011480


	//   ....[84]....
        /*053c*/ 	.word	0x00011490


	//   ....[85]....
        /*0540*/ 	.word	0x000114a0


	//   ....[86]....
        /*0544*/ 	.word	0x000114b0


	//   ....[87]....
        /*0548*/ 	.word	0x000114c0


	//   ....[88]....
        /*054c*/ 	.word	0x000114d0


	//   ....[89]....
        /*0550*/ 	.word	0x000114e0


	//   ....[90]....
        /*0554*/ 	.word	0x000114f0


	//   ....[91]....
        /*0558*/ 	.word	0x00011500


	//   ....[92]....
        /*055c*/ 	.word	0x00011510


	//   ....[93]....
        /*0560*/ 	.word	0x00011520


	//   ....[94]....
        /*0564*/ 	.word	0x00011530


	//   ....[95]....
        /*0568*/ 	.word	0x00011540


	//   ....[96]....
        /*056c*/ 	.word	0x00011550


	//   ....[97]....
        /*0570*/ 	.word	0x00011560


	//   ....[98]....
        /*0574*/ 	.word	0x00011590


	//   ....[99]....
        /*0578*/ 	.word	0x000115c0


	//   ....[100]....
        /*057c*/ 	.word	0x000115f0


	//   ....[101]....
        /*0580*/ 	.word	0x00011620


	//   ....[102]....
        /*0584*/ 	.word	0x00011650


	//   ....[103]....
        /*0588*/ 	.word	0x00011680


	//   ....[104]....
        /*058c*/ 	.word	0x000116b0


	//   ....[105]....
        /*0590*/ 	.word	0x000116e0


	//   ....[106]....
        /*0594*/ 	.word	0x00011710


	//   ....[107]....
        /*0598*/ 	.word	0x00011740


	//   ....[108]....
        /*059c*/ 	.word	0x00011770


	//   ....[109]....
        /*05a0*/ 	.word	0x00011790


	//   ....[110]....
        /*05a4*/ 	.word	0x000117c0


	//   ....[111]....
        /*05a8*/ 	.word	0x000117f0


	//   ....[112]....
        /*05ac*/ 	.word	0x00011820


	//   ....[113]....
        /*05b0*/ 	.word	0x00011850


	//   ....[114]....
        /*05b4*/ 	.word	0x00011880


	//   ....[115]....
        /*05b8*/ 	.word	0x000118b0


	//   ....[116]....
        /*05bc*/ 	.word	0x000118e0


	//   ....[117]....
        /*05c0*/ 	.word	0x00011920


	//   ....[118]....
        /*05c4*/ 	.word	0x00011960


	//   ....[119]....
        /*05c8*/ 	.word	0x000119a0


	//   ....[120]....
        /*05cc*/ 	.word	0x000119d0


	//   ....[121]....
        /*05d0*/ 	.word	0x00011a10


	//   ....[122]....
        /*05d4*/ 	.word	0x00011a50


	//   ....[123]....
        /*05d8*/ 	.word	0x00011a80


	//   ....[124]....
        /*05dc*/ 	.word	0x00011ab0


	//   ....[125]....
        /*05e0*/ 	.word	0x00011ae0


	//   ....[126]....
        /*05e4*/ 	.word	0x00011b00


	//   ....[127]....
        /*05e8*/ 	.word	0x00011b10


	//   ....[128]....
        /*05ec*/ 	.word	0x00011b20


	//   ....[129]....
        /*05f0*/ 	.word	0x00011f30


	//   ....[130]....
        /*05f4*/ 	.word	0x00011f70


	//   ....[131]....
        /*05f8*/ 	.word	0x00011fb0


	//   ....[132]....
        /*05fc*/ 	.word	0x00011fe0


	//   ....[133]....
        /*0600*/ 	.word	0x00012020


	//   ....[134]....
        /*0604*/ 	.word	0x00012050


	//   ....[135]....
        /*0608*/ 	.word	0x000129d0


	//   ....[136]....
        /*060c*/ 	.word	0x00012a00


	//   ....[137]....
        /*0610*/ 	.word	0x00013850


	//   ....[138]....
        /*0614*/ 	.word	0x00014fa0


	//   ....[139]....
        /*0618*/ 	.word	0x00014fe0


	//   ....[140]....
        /*061c*/ 	.word	0x00015040


	//   ....[141]....
        /*0620*/ 	.word	0x000150e0


	//   ....[142]....
        /*0624*/ 	.word	0x00015100


	//   ....[143]....
        /*0628*/ 	.word	0x00015180


	//   ....[144]....
        /*062c*/ 	.word	0x000151a0


	//   ....[145]....
        /*0630*/ 	.word	0x000151b0


	//   ....[146]....
        /*0634*/ 	.word	0x00015540


	//   ....[147]....
        /*0638*/ 	.word	0x00015560


	//   ....[148]....
        /*063c*/ 	.word	0x00015570


	//   ....[149]....
        /*0640*/ 	.word	0x000155b0


	//   ....[150]....
        /*0644*/ 	.word	0x00015620


	//   ....[151]....
        /*0648*/ 	.word	0x00015640


	//   ....[152]....
        /*064c*/ 	.word	0x000156c0


	//   ....[153]....
        /*0650*/ 	.word	0x00015700


	//   ....[154]....
        /*0654*/ 	.word	0x00015c90


	//   ....[155]....
        /*0658*/ 	.word	0x00015cc0


	//   ....[156]....
        /*065c*/ 	.word	0x00015cf0


	//   ....[157]....
        /*0660*/ 	.word	0x00015d40


	//   ....[158]....
        /*0664*/ 	.word	0x00015dd0


	//   ....[159]....
        /*0668*/ 	.word	0x00015df0


	//   ....[160]....
        /*066c*/ 	.word	0x00015e80


	//   ....[161]....
        /*0670*/ 	.word	0x00015ec0


	//   ....[162]....
        /*0674*/ 	.word	0x00016580


	//   ....[163]....
        /*0678*/ 	.word	0x000165a0


	//   ....[164]....
        /*067c*/ 	.word	0x000165b0


	//   ....[165]....
        /*0680*/ 	.word	0x000165d0


	//   ....[166]....
        /*0684*/ 	.word	0x00016620


	//   ....[167]....
        /*0688*/ 	.word	0x00016630


	//   ....[168]....
        /*068c*/ 	.word	0x00016690


	//   ....[169]....
        /*0690*/ 	.word	0x000166c0


	//   ....[170]....
        /*0694*/ 	.word	0x000169f0


	//   ....[171]....
        /*0698*/ 	.word	0x00016a10


	//   ....[172]....
        /*069c*/ 	.word	0x00016a30


	//   ....[173]....
        /*06a0*/ 	.word	0x00016a50


	//   ....[174]....
        /*06a4*/ 	.word	0x00016a70


	//   ....[175]....
        /*06a8*/ 	.word	0x00016ac0


	//   ....[176]....
        /*06ac*/ 	.word	0x00016ae0


	//   ....[177]....
        /*06b0*/ 	.word	0x00016b20


	//   ....[178]....
        /*06b4*/ 	.word	0x00017cd0


	//   ....[179]....
        /*06b8*/ 	.word	0x00018350


	//   ....[180]....
        /*06bc*/ 	.word	0x00018430


	//   ....[181]....
        /*06c0*/ 	.word	0x00018500


	//   ....[182]....
        /*06c4*/ 	.word	0x00018590


	//   ....[183]....
        /*06c8*/ 	.word	0x00018680


	//   ....[184]....
        /*06cc*/ 	.word	0x000186e0


	//   ....[185]....
        /*06d0*/ 	.word	0x000187d0


	//   ....[186]....
        /*06d4*/ 	.word	0x00018830


	//   ....[187]....
        /*06d8*/ 	.word	0x000188f0


	//   ....[188]....
        /*06dc*/ 	.word	0x00018a60


	//   ....[189]....
        /*06e0*/ 	.word	0x00018af0


	//   ....[190]....
        /*06e4*/ 	.word	0x00018bc0


	//   ....[191]....
        /*06e8*/ 	.word	0x00018c70


	//   ....[192]....
        /*06ec*/ 	.word	0x00018ce0


	//   ....[193]....
        /*06f0*/ 	.word	0x00018db0


	//   ....[194]....
        /*06f4*/ 	.word	0x00018e20


	//   ....[195]....
        /*06f8*/ 	.word	0x00018ef0


	//   ....[196]....
        /*06fc*/ 	.word	0x00018f80


	//   ....[197]....
        /*0700*/ 	.word	0x00018fe0


	//   ....[198]....
        /*0704*/ 	.word	0x00019090


	//   ....[199]....
        /*0708*/ 	.word	0x00019160


	//   ....[200]....
        /*070c*/ 	.word	0x000191d0


	//   ....[201]....
        /*0710*/ 	.word	0x000192b0


	//   ....[202]....
        /*0714*/ 	.word	0x00019320


	//   ....[203]....
        /*0718*/ 	.word	0x000193f0


	//   ....[204]....
        /*071c*/ 	.word	0x00019520


	//   ....[205]....
        /*0720*/ 	.word	0x000195c0


	//   ....[206]....
        /*0724*/ 	.word	0x00019620


	//   ....[207]....
        /*0728*/ 	.word	0x000196e0


	//   ....[208]....
        /*072c*/ 	.word	0x00019740


	//   ....[209]....
        /*0730*/ 	.word	0x00019810


	//   ....[210]....
        /*0734*/ 	.word	0x00019870


	//   ....[211]....
        /*0738*/ 	.word	0x00019940


	//   ....[212]....
        /*073c*/ 	.word	0x00019a20


	//   ....[213]....
        /*0740*/ 	.word	0x00019ac0


	//   ....[214]....
        /*0744*/ 	.word	0x00019b30


	//   ....[215]....
        /*0748*/ 	.word	0x00019bf0


	//   ....[216]....
        /*074c*/ 	.word	0x00019c50


	//   ....[217]....
        /*0750*/ 	.word	0x00019d10


	//   ....[218]....
        /*0754*/ 	.word	0x00019d70


	//   ....[219]....
        /*0758*/ 	.word	0x00019e40


	//----- nvinfo : EIATTR_REG_RECONFIG
	.align		4
.L_690:
        /*075c*/ 	.byte	0x01, 0x54
	.zero		2


	//----- nvinfo : EIATTR_SYSCALL_OFFSETS
	.align		4
        /*0760*/ 	.byte	0x04, 0x46
        /*0762*/ 	.short	(.L_692 - .L_691)


	//   ....[0]....
.L_691:
        /*0764*/ 	.word	0x00001870


	//   ....[1]....
        /*0768*/ 	.word	0x00014420


	//   ....[2]....
        /*076c*/ 	.word	0x00014560


	//   ....[3]....
        /*0770*/ 	.word	0x000146a0


	//   ....[4]....
        /*0774*/ 	.word	0x000147c0


	//   ....[5]....
        /*0778*/ 	.word	0x000159f0


	//----- nvinfo : EIATTR_MBARRIER_INSTR_OFFSETS
	.align		4
.L_692:
        /*077c*/ 	.byte	0x04, 0x39
        /*077e*/ 	.short	(.L_694 - .L_693)


	//   ....[0]....
.L_693:
        /*0780*/ 	.word	0x00000180
        /*0784*/ 	.word	0x000000ff
        /*0788*/ 	.word	0x0002a800
        /*078c*/ 	.short	0x0100
        /*078e*/ 	.byte	0x08
	.zero		1


	//   ....[1]....
        /*0790*/ 	.word	0x00000190
        /*0794*/ 	.word	0x000000ff
        /*0798*/ 	.word	0x0002a820
        /*079c*/ 	.short	0x0100
        /*079e*/ 	.byte	0x08
	.zero		1


	//   ....[2]....
        /*07a0*/ 	.word	0x00000280
        /*07a4*/ 	.word	0x000000ff
        /*07a8*/ 	.word	0x0002a830
        /*07ac*/ 	.short	0x0100
        /*07ae*/ 	.byte	0x08
	.zero		1


	//   ....[3]....
        /*07b0*/ 	.word	0x00000290
        /*07b4*/ 	.word	0x000000ff
        /*07b8*/ 	.word	0x0002a840
        /*07bc*/ 	.short	0x0100
        /*07be*/ 	.byte	0x08
	.zero		1


	//   ....[4]....
        /*07c0*/ 	.word	0x000002a0
        /*07c4*/ 	.word	0x000000ff
        /*07c8*/ 	.word	0x0002a838
        /*07cc*/ 	.short	0x0100
        /*07ce*/ 	.byte	0x08
	.zero		1


	//   ....[5]....
        /*07d0*/ 	.word	0x000002b0
        /*07d4*/ 	.word	0x000000ff
        /*07d8*/ 	.word	0x0002a848
        /*07dc*/ 	.short	0x0100
        /*07de*/ 	.byte	0x08
	.zero		1


	//   ....[6]....
        /*07e0*/ 	.word	0x000003e0
        /*07e4*/ 	.word	0x000000ff
        /*07e8*/ 	.word	0x0002a850
        /*07ec*/ 	.short	0x0100
        /*07ee*/ 	.byte	0x08
	.zero		1


	//   ....[7]....
        /*07f0*/ 	.word	0x000003f0
        /*07f4*/ 	.word	0x000000ff
        /*07f8*/ 	.word	0x0002a860
        /*07fc*/ 	.short	0x0100
        /*07fe*/ 	.byte	0x08
	.zero		1


	//   ....[8]....
        /*0800*/ 	.word	0x00000400
        /*0804*/ 	.word	0x000000ff
        /*0808*/ 	.word	0x0002a858
        /*080c*/ 	.short	0x0100
        /*080e*/ 	.byte	0x08
	.zero		1


	//   ....[9]....
        /*0810*/ 	.word	0x00000410
        /*0814*/ 	.word	0x000000ff
        /*0818*/ 	.word	0x0002a868
        /*081c*/ 	.short	0x0100
        /*081e*/ 	.byte	0x08
	.zero		1


	//   ....[10]....
        /*0820*/ 	.word	0x00000500
        /*0824*/ 	.word	0x000000ff
        /*0828*/ 	.word	0x0002a870
        /*082c*/ 	.short	0x0100
        /*082e*/ 	.byte	0x06
	.zero		1


	//   ....[11]....
        /*0830*/ 	.word	0x00000510
        /*0834*/ 	.word	0x000000ff
        /*0838*/ 	.word	0x0002a880
        /*083c*/ 	.short	0x0100
        /*083e*/ 	.byte	0x06
	.zero		1


	//   ....[12]....
        /*0840*/ 	.word	0x00000520
        /*0844*/ 	.word	0x000000ff
        /*0848*/ 	.word	0x0002a878
        /*084c*/ 	.short	0x0100
        /*084e*/ 	.byte	0x06
	.zero		1


	//   ....[13]....
        /*0850*/ 	.word	0x00000530
        /*0854*/ 	.word	0x000000ff
        /*0858*/ 	.word	0x0002a888
        /*085c*/ 	.short	0x0100
        /*085e*/ 	.byte	0x06
	.zero		1


	//   ....[14]....
        /*0860*/ 	.word	0x00000660
        /*0864*/ 	.word	0x000000ff
        /*0868*/ 	.word	0x0002a890
        /*086c*/ 	.short	0x0100
        /*086e*/ 	.byte	0x08
	.zero		1


	//   ....[15]....
        /*0870*/ 	.word	0x00000670
        /*0874*/ 	.word	0x000000ff
        /*0878*/ 	.word	0x0002a8a0
        /*087c*/ 	.short	0x0100
        /*087e*/ 	.byte	0x08
	.zero		1


	//   ....[16]....
        /*0880*/ 	.word	0x00000680
        /*0884*/ 	.word	0x000000ff
        /*0888*/ 	.word	0x0002a898
        /*088c*/ 	.short	0x0100
        /*088e*/ 	.byte	0x08
	.zero		1


	//   ....[17]....
        /*0890*/ 	.word	0x00000690
        /*0894*/ 	.word	0x000000ff
        /*0898*/ 	.word	0x0002a8a8
        /*089c*/ 	.short	0x0100
        /*089e*/ 	.byte	0x08
	.zero		1


	//   ....[18]....
        /*08a0*/ 	.word	0x000007d0
        /*08a4*/ 	.word	0x000000ff
        /*08a8*/ 	.word	0x0002a8b0
        /*08ac*/ 	.short	0x0100
        /*08ae*/ 	.byte	0x08
	.zero		1


	//   ....[19]....
        /*08b0*/ 	.word	0x000007e0
        /*08b4*/ 	.word	0x000000ff
        /*08b8*/ 	.word	0x0002a8c0
        /*08bc*/ 	.short	0x0100
        /*08be*/ 	.byte	0x08
	.zero		1


	//   ....[20]....
        /*08c0*/ 	.word	0x000007f0
        /*08c4*/ 	.word	0x000000ff
        /*08c8*/ 	.word	0x0002a8b8
        /*08cc*/ 	.short	0x0100
        /*08ce*/ 	.byte	0x08
	.zero		1


	//   ....[21]....
        /*08d0*/ 	.word	0x00000800
        /*08d4*/ 	.word	0x000000ff
        /*08d8*/ 	.word	0x0002a8c8
        /*08dc*/ 	.short	0x0100
        /*08de*/ 	.byte	0x08
	.zero		1


	//   ....[22]....
        /*08e0*/ 	.word	0x00001b40
        /*08e4*/ 	.word	0x000000ff
        /*08e8*/ 	.word	0x0002a800
        /*08ec*/ 	.short	0x010a
        /*08ee*/ 	.byte	0x24
	.zero		1


	//   ....[23]....
        /*08f0*/ 	.word	0x00001bd0
        /*08f4*/ 	.word	0x000000ff
        /*08f8*/ 	.word	0x0002a830
        /*08fc*/ 	.short	0x010a
        /*08fe*/ 	.byte	0x24
	.zero		1


	//   ....[24]....
        /*0900*/ 	.word	0x00001c30
        /*0904*/ 	.word	0x000000ff
        /*0908*/ 	.word	0x0002a830
        /*090c*/ 	.short	0x010a
        /*090e*/ 	.byte	0x24
	.zero		1


	//   ....[25]....
        /*0910*/ 	.word	0x00002660
        /*0914*/ 	.word	0x000000ff
        /*0918*/ 	.word	0x00000000
        /*091c*/ 	.short	0x0101
        /*091e*/ 	.byte	0x06
	.zero		1


	//   ....[26]....
        /*0920*/ 	.word	0x00005cc0
        /*0924*/ 	.word	0x000000ff
        /*0928*/ 	.word	0x0002a830
        /*092c*/ 	.short	0x010a
        /*092e*/ 	.byte	0x06
	.zero		1


	//   ....[27]....
        /*0930*/ 	.word	0x00005d00
        /*0934*/ 	.word	0x000000ff
        /*0938*/ 	.word	0x0002a830
        /*093c*/ 	.short	0x010a
        /*093e*/ 	.byte	0x06
	.zero		1


	//   ....[28]....
        /*0940*/ 	.word	0x00005fd0
        /*0944*/ 	.word	0x000000ff
        /*0948*/ 	.word	0x0002a850
        /*094c*/ 	.short	0x010a
        /*094e*/ 	.byte	0x06
	.zero		1


	//   ....[29]....
        /*0950*/ 	.word	0x00006010
        /*0954*/ 	.word	0x000000ff
        /*0958*/ 	.word	0x0002a850
        /*095c*/ 	.short	0x010a
        /*095e*/ 	.byte	0x06
	.zero		1


	//   ....[30]....
        /*0960*/ 	.word	0x00006780
        /*0964*/ 	.word	0x000000ff
        /*0968*/ 	.word	0x00000000
        /*096c*/ 	.short	0x0101
        /*096e*/ 	.byte	0x06
	.zero		1


	//   ....[31]....
        /*0970*/ 	.word	0x00008dd0
        /*0974*/ 	.word	0x000000ff
        /*0978*/ 	.word	0x00000000
        /*097c*/ 	.short	0x0101
        /*097e*/ 	.byte	0x0a
	.zero		1


	//   ....[32]....
        /*0980*/ 	.word	0x00009930
        /*0984*/ 	.word	0x000000ff
        /*0988*/ 	.word	0x0002a830
        /*098c*/ 	.short	0x010a
        /*098e*/ 	.byte	0x06
	.zero		1


	//   ....[33]....
        /*0990*/ 	.word	0x00009970
        /*0994*/ 	.word	0x000000ff
        /*0998*/ 	.word	0x0002a830
        /*099c*/ 	.short	0x010a
        /*099e*/ 	.byte	0x06
	.zero		1


	//   ....[34]....
        /*09a0*/ 	.word	0x00009c40
        /*09a4*/ 	.word	0x000000ff
        /*09a8*/ 	.word	0x0002a850
        /*09ac*/ 	.short	0x010a
        /*09ae*/ 	.byte	0x06
	.zero		1


	//   ....[35]....
        /*09b0*/ 	.word	0x00009c80
        /*09b4*/ 	.word	0x000000ff
        /*09b8*/ 	.word	0x0002a850
        /*09bc*/ 	.short	0x010a
        /*09be*/ 	.byte	0x06
	.zero		1


	//   ....[36]....
        /*09c0*/ 	.word	0x0000a3a0
        /*09c4*/ 	.word	0x000000ff
        /*09c8*/ 	.word	0x00000000
        /*09cc*/ 	.short	0x0101
        /*09ce*/ 	.byte	0x07
	.zero		1


	//   ....[37]....
        /*09d0*/ 	.word	0x0000b920
        /*09d4*/ 	.word	0x000000ff
        /*09d8*/ 	.word	0x00000000
        /*09dc*/ 	.short	0x0101
        /*09de*/ 	.byte	0x07
	.zero		1


	//   ....[38]....
        /*09e0*/ 	.word	0x0000c240
        /*09e4*/ 	.word	0x000000ff
        /*09e8*/ 	.word	0x0002a830
        /*09ec*/ 	.short	0x010a
        /*09ee*/ 	.byte	0x06
	.zero		1


	//   ....[39]....
        /*09f0*/ 	.word	0x0000c280
        /*09f4*/ 	.word	0x000000ff
        /*09f8*/ 	.word	0x0002a830
        /*09fc*/ 	.short	0x010a
        /*09fe*/ 	.byte	0x06
	.zero		1


	//   ....[40]....
        /*0a00*/ 	.word	0x0000c510
        /*0a04*/ 	.word	0x000000ff
        /*0a08*/ 	.word	0x0002a850
        /*0a0c*/ 	.short	0x010a
        /*0a0e*/ 	.byte	0x06
	.zero		1


	//   ....[41]....
        /*0a10*/ 	.word	0x0000c550
        /*0a14*/ 	.word	0x000000ff
        /*0a18*/ 	.word	0x0002a850
        /*0a1c*/ 	.short	0x010a
        /*0a1e*/ 	.byte	0x06
	.zero		1


	//   ....[42]....
        /*0a20*/ 	.word	0x0000cca0
        /*0a24*/ 	.word	0x000000ff
        /*0a28*/ 	.word	0x00000000
        /*0a2c*/ 	.short	0x0101
        /*0a2e*/ 	.byte	0x06
	.zero		1


	//   ....[43]....
        /*0a30*/ 	.word	0x0000f2e0
        /*0a34*/ 	.word	0x000000ff
        /*0a38*/ 	.word	0x00000000
        /*0a3c*/ 	.short	0x0101
        /*0a3e*/ 	.byte	0x07
	.zero		1


	//   ....[44]....
        /*0a40*/ 	.word	0x0000fad0
        /*0a44*/ 	.word	0x000000ff
        /*0a48*/ 	.word	0x0002a850
        /*0a4c*/ 	.short	0x010a
        /*0a4e*/ 	.byte	0x0b
	.zero		1


	//   ....[45]....
        /*0a50*/ 	.word	0x0000fb10
        /*0a54*/ 	.word	0x000000ff
        /*0a58*/ 	.word	0x0002a850
        /*0a5c*/ 	.short	0x010a
        /*0a5e*/ 	.byte	0x0b
	.zero		1


	//   ....[46]....
        /*0a60*/ 	.word	0x00010130
        /*0a64*/ 	.word	0x000000ff
        /*0a68*/ 	.word	0x00000000
        /*0a6c*/ 	.short	0x0101
        /*0a6e*/ 	.byte	0x04
	.zero		1


	//   ....[47]....
        /*0a70*/ 	.word	0x00012060
        /*0a74*/ 	.word	0x000000ff
        /*0a78*/ 	.word	0x00000000
        /*0a7c*/ 	.short	0x0101
        /*0a7e*/ 	.byte	0x04
	.zero		1


	//   ....[48]....
        /*0a80*/ 	.word	0x00014d70
        /*0a84*/ 	.word	0x000000ff
        /*0a88*/ 	.word	0x0002a880
        /*0a8c*/ 	.short	0x010a
        /*0a8e*/ 	.byte	0x30
	.zero		1


	//   ....[49]....
        /*0a90*/ 	.word	0x000152f0
        /*0a94*/ 	.word	0x000000ff
        /*0a98*/ 	.word	0x0002a870
        /*0a9c*/ 	.short	0x0107
        /*0a9e*/ 	.byte	0x30
	.zero		1


	//   ....[50]....
        /*0aa0*/ 	.word	0x00015360
        /*0aa4*/ 	.word	0x000000ff
        /*0aa8*/ 	.word	0x0002a870
        /*0aac*/ 	.short	0x0101
        /*0aae*/ 	.byte	0x30
	.zero		1


	//   ....[51]....
        /*0ab0*/ 	.word	0x00015390
        /*0ab4*/ 	.word	0x000000ff
        /*0ab8*/ 	.word	0x0002a840
        /*0abc*/ 	.short	0x010a
        /*0abe*/ 	.byte	0x30
	.zero		1


	//   ....[52]....
        /*0ac0*/ 	.word	0x000157b0
        /*0ac4*/ 	.word	0x000000ff
        /*0ac8*/ 	.word	0x0002a830
        /*0acc*/ 	.short	0x0107
        /*0ace*/ 	.byte	0x30
	.zero		1


	//   ....[53]....
        /*0ad0*/ 	.word	0x00015820
        /*0ad4*/ 	.word	0x000000ff
        /*0ad8*/ 	.word	0x0002a830
        /*0adc*/ 	.short	0x0101
        /*0ade*/ 	.byte	0x30
	.zero		1


	//   ....[54]....
        /*0ae0*/ 	.word	0x00015fa0
        /*0ae4*/ 	.word	0x000000ff
        /*0ae8*/ 	.word	0x0002a800
        /*0aec*/ 	.short	0x0107
        /*0aee*/ 	.byte	0x30
	.zero		1


	//   ....[55]....
        /*0af0*/ 	.word	0x00016000
        /*0af4*/ 	.word	0x000000ff
        /*0af8*/ 	.word	0x0002a800
        /*0afc*/ 	.short	0x0101
        /*0afe*/ 	.byte	0x30
	.zero		1


	//   ....[56]....
        /*0b00*/ 	.word	0x00016030
        /*0b04*/ 	.word	0x000000ff
        /*0b08*/ 	.word	0x0002a820
        /*0b0c*/ 	.short	0x010a
        /*0b0e*/ 	.byte	0x30
	.zero		1


	//   ....[57]....
        /*0b10*/ 	.word	0x00016380
        /*0b14*/ 	.word	0x00000006
        /*0b18*/ 	.word	0x0002a880
        /*0b1c*/ 	.short	0x010a
        /*0b1e*/ 	.byte	0x3f
	.zero		1


	//   ....[58]....
        /*0b20*/ 	.word	0x00016790
        /*0b24*/ 	.word	0x00000006
        /*0b28*/ 	.word	0x0002a870
        /*0b2c*/ 	.short	0x0107
        /*0b2e*/ 	.byte	0x3f
	.zero		1


	//   ....[59]....
        /*0b30*/ 	.word	0x00016800
        /*0b34*/ 	.word	0x00000006
        /*0b38*/ 	.word	0x0002a870
        /*0b3c*/ 	.short	0x0101
        /*0b3e*/ 	.byte	0x3f
	.zero		1


	//   ....[60]....
        /*0b40*/ 	.word	0x00016830
        /*0b44*/ 	.word	0x00000006
        /*0b48*/ 	.word	0x0002a840
        /*0b4c*/ 	.short	0x010a
        /*0b4e*/ 	.byte	0x3f
	.zero		1


	//   ....[61]....
        /*0b50*/ 	.word	0x00016c10
        /*0b54*/ 	.word	0x00000006
        /*0b58*/ 	.word	0x0002a830
        /*0b5c*/ 	.short	0x0107
        /*0b5e*/ 	.byte	0x3f
	.zero		1


	//   ....[62]....
        /*0b60*/ 	.word	0x00016c90
        /*0b64*/ 	.word	0x00000006
        /*0b68*/ 	.word	0x0002a830
        /*0b6c*/ 	.short	0x0101
        /*0b6e*/ 	.byte	0x3f
	.zero		1


	//   ....[63]....
        /*0b70*/ 	.word	0x00016d10
        /*0b74*/ 	.word	0x00000002
        /*0b78*/ 	.word	0x0002a870
        /*0b7c*/ 	.short	0x010a
        /*0b7e*/ 	.byte	0x3f
	.zero		1


	//   ....[64]....
        /*0b80*/ 	.word	0x00016d80
        /*0b84*/ 	.word	0x00000002
        /*0b88*/ 	.word	0x0002a860
        /*0b8c*/ 	.short	0x010a
        /*0b8e*/ 	.byte	0x3f
	.zero		1


	//   ....[65]....
        /*0b90*/ 	.word	0x00017350
        /*0b94*/ 	.word	0x00000002
        /*0b98*/ 	.word	0x0002a850
        /*0b9c*/ 	.short	0x0101
        /*0b9e*/ 	.byte	0x3f
	.zero		1


	//   ....[66]....
        /*0ba0*/ 	.word	0x000173f0
        /*0ba4*/ 	.word	0x00000002
        /*0ba8*/ 	.word	0x00000000
        /*0bac*/ 	.short	0x0101
        /*0bae*/ 	.byte	0x3f
	.zero		1


	//   ....[67]....
        /*0bb0*/ 	.word	0x000174c0
        /*0bb4*/ 	.word	0x0000000c
        /*0bb8*/ 	.word	0x0002a870
        /*0bbc*/ 	.short	0x010a
        /*0bbe*/ 	.byte	0x3f
	.zero		1


	//   ....[68]....
        /*0bc0*/ 	.word	0x00017540
        /*0bc4*/ 	.word	0x0000000c
        /*0bc8*/ 	.word	0x0002a860
        /*0bcc*/ 	.short	0x010a
        /*0bce*/ 	.byte	0x3f
	.zero		1


	//   ....[69]....
        /*0bd0*/ 	.word	0x00017b60
        /*0bd4*/ 	.word	0x0000000c
        /*0bd8*/ 	.word	0x0002a850
        /*0bdc*/ 	.short	0x0101
        /*0bde*/ 	.byte	0x3f
	.zero		1


	//   ....[70]....
        /*0be0*/ 	.word	0x00017c30
        /*0be4*/ 	.word	0x0000000c
        /*0be8*/ 	.word	0x00000000
        /*0bec*/ 	.short	0x0101
        /*0bee*/ 	.byte	0x3f
	.zero		1


	//   ....[71]....
        /*0bf0*/ 	.word	0x00017c80
        /*0bf4*/ 	.word	0x00000007
        /*0bf8*/ 	.word	0x0002a820
        /*0bfc*/ 	.short	0x010a
        /*0bfe*/ 	.byte	0x3f
	.zero		1


	//   ....[72]....
        /*0c00*/ 	.word	0x00017da0
        /*0c04*/ 	.word	0x00000005
        /*0c08*/ 	.word	0x0002a840
        /*0c0c*/ 	.short	0x010a
        /*0c0e*/ 	.byte	0x3f
	.zero		1


	//   ....[73]....
        /*0c10*/ 	.word	0x00017e40
        /*0c14*/ 	.word	0x00000007
        /*0c18*/ 	.word	0x0002a840
        /*0c1c*/ 	.short	0x010a
        /*0c1e*/ 	.byte	0x3f
	.zero		1


	//   ....[74]....
        /*0c20*/ 	.word	0x00017e80
        /*0c24*/ 	.word	0x00000005
        /*0c28*/ 	.word	0x0002a860
        /*0c2c*/ 	.short	0x010a
        /*0c2e*/ 	.byte	0x3f
	.zero		1


	//   ....[75]....
        /*0c30*/ 	.word	0x00017ec0
        /*0c34*/ 	.word	0x00000007
        /*0c38*/ 	.word	0x0002a860
        /*0c3c*/ 	.short	0x010a
        /*0c3e*/ 	.byte	0x3f
	.zero		1


	//   ....[76]....
        /*0c40*/ 	.word	0x00017f00
        /*0c44*/ 	.word	0x00000005
        /*0c48*/ 	.word	0x0002a880
        /*0c4c*/ 	.short	0x010a
        /*0c4e*/ 	.byte	0x3f
	.zero		1


	//   ....[77]....
        /*0c50*/ 	.word	0x00017f40
        /*0c54*/ 	.word	0x00000007
        /*0c58*/ 	.word	0x0002a880
        /*0c5c*/ 	.short	0x010a
        /*0c5e*/ 	.byte	0x3f
	.zero		1


	//   ....[78]....
        /*0c60*/ 	.word	0x00017fb0
        /*0c64*/ 	.word	0x00000003
        /*0c68*/ 	.word	0x0002a800
        /*0c6c*/ 	.short	0x010a
        /*0c6e*/ 	.byte	0x3f
	.zero		1


	//   ....[79]....
        /*0c70*/ 	.word	0x00018010
        /*0c74*/ 	.word	0x00000003
        /*0c78*/ 	.word	0x0002a830
        /*0c7c*/ 	.short	0x010a
        /*0c7e*/ 	.byte	0x3f
	.zero		1


	//   ....[80]....
        /*0c80*/ 	.word	0x00018070
        /*0c84*/ 	.word	0x0000000c
        /*0c88*/ 	.word	0x0002a830
        /*0c8c*/ 	.short	0x010a
        /*0c8e*/ 	.byte	0x3f
	.zero		1


	//   ....[81]....
        /*0c90*/ 	.word	0x000180d0
        /*0c94*/ 	.word	0x0000000c
        /*0c98*/ 	.word	0x0002a850
        /*0c9c*/ 	.short	0x010a
        /*0c9e*/ 	.byte	0x3f
	.zero		1


	//   ....[82]....
        /*0ca0*/ 	.word	0x00018130
        /*0ca4*/ 	.word	0x0000000c
        /*0ca8*/ 	.word	0x0002a830
        /*0cac*/ 	.short	0x010a
        /*0cae*/ 	.byte	0x3f
	.zero		1


	//   ....[83]....
        /*0cb0*/ 	.word	0x00018190
        /*0cb4*/ 	.word	0x0000000c
        /*0cb8*/ 	.word	0x0002a850
        /*0cbc*/ 	.short	0x010a
        /*0cbe*/ 	.byte	0x3f
	.zero		1


	//   ....[84]....
        /*0cc0*/ 	.word	0x000181f0
        /*0cc4*/ 	.word	0x0000000d
        /*0cc8*/ 	.word	0x0002a830
        /*0ccc*/ 	.short	0x010a
        /*0cce*/ 	.byte	0x3f
	.zero		1


	//   ....[85]....
        /*0cd0*/ 	.word	0x00018250
        /*0cd4*/ 	.word	0x0000000d
        /*0cd8*/ 	.word	0x0002a850
        /*0cdc*/ 	.short	0x010a
        /*0cde*/ 	.byte	0x3f
	.zero		1


	//   ....[86]....
        /*0ce0*/ 	.word	0x000182b0
        /*0ce4*/ 	.word	0x00000005
        /*0ce8*/ 	.word	0x0002a850
        /*0cec*/ 	.short	0x010a
        /*0cee*/ 	.byte	0x3f
	.zero		1


	//   ....[87]....
        /*0cf0*/ 	.word	0x00018380
        /*0cf4*/ 	.word	0x00000022
        /*0cf8*/ 	.word	0x0002a880
        /*0cfc*/ 	.short	0x010a
        /*0cfe*/ 	.byte	0x3f
	.zero		1


	//   ....[88]....
        /*0d00*/ 	.word	0x000189b0
        /*0d04*/ 	.word	0x00000022
        /*0d08*/ 	.word	0x0002a840
        /*0d0c*/ 	.short	0x010a
        /*0d0e*/ 	.byte	0x3f
	.zero		1


	//   ....[89]....
        /*0d10*/ 	.word	0x00019420
        /*0d14*/ 	.word	0x00000022
        /*0d18*/ 	.word	0x0002a820
        /*0d1c*/ 	.short	0x010a
        /*0d1e*/ 	.byte	0x3f
	.zero		1


	//   ....[90]....
        /*0d20*/ 	.word	0x00019470
        /*0d24*/ 	.word	0x00000006
        /*0d28*/ 	.word	0x0002a880
        /*0d2c*/ 	.short	0x010a
        /*0d2e*/ 	.byte	0x3f
	.zero		1


	//   ....[91]....
        /*0d30*/ 	.word	0x00019970
        /*0d34*/ 	.word	0x00000006
        /*0d38*/ 	.word	0x0002a840
        /*0d3c*/ 	.short	0x010a
        /*0d3e*/ 	.byte	0x3f
	.zero		1


	//   ....[92]....
        /*0d40*/ 	.word	0x00019e70
        /*0d44*/ 	.word	0x00000002
        /*0d48*/ 	.word	0x0002a870
        /*0d4c*/ 	.short	0x010a
        /*0d4e*/ 	.byte	0x3f
	.zero		1


	//   ....[93]....
        /*0d50*/ 	.word	0x00019ec0
        /*0d54*/ 	.word	0x00000002
        /*0d58*/ 	.word	0x0002a860
        /*0d5c*/ 	.short	0x010a
        /*0d5e*/ 	.byte	0x3f
	.zero		1


	//   ....[94]....
        /*0d60*/ 	.word	0x00019f10
        /*0d64*/ 	.word	0x0000000c
        /*0d68*/ 	.word	0x0002a870
        /*0d6c*/ 	.short	0x010a
        /*0d6e*/ 	.byte	0x3f
	.zero		1


	//   ....[95]....
        /*0d70*/ 	.word	0x00019f60
        /*0d74*/ 	.word	0x0000000c
        /*0d78*/ 	.word	0x0002a860
        /*0d7c*/ 	.short	0x010a
        /*0d7e*/ 	.byte	0x3f
	.zero		1


	//   ....[96]....
        /*0d80*/ 	.word	0x00019fb0
        /*0d84*/ 	.word	0x00000007
        /*0d88*/ 	.word	0x0002a820
        /*0d8c*/ 	.short	0x010a
        /*0d8e*/ 	.byte	0x3f
	.zero		1


	//   ....[97]....
        /*0d90*/ 	.word	0x0001a000
        /*0d94*/ 	.word	0x00000005
        /*0d98*/ 	.word	0x0002a840
        /*0d9c*/ 	.short	0x010a
        /*0d9e*/ 	.byte	0x3f
	.zero		1


	//   ....[98]....
        /*0da0*/ 	.word	0x0001a050
        /*0da4*/ 	.word	0x00000007
        /*0da8*/ 	.word	0x0002a840
        /*0dac*/ 	.short	0x010a
        /*0dae*/ 	.byte	0x3f
	.zero		1


	//   ....[99]....
        /*0db0*/ 	.word	0x0001a0a0
        /*0db4*/ 	.word	0x00000005
        /*0db8*/ 	.word	0x0002a860
        /*0dbc*/ 	.short	0x010a
        /*0dbe*/ 	.byte	0x3f
	.zero		1


	//   ....[100]....
        /*0dc0*/ 	.word	0x0001a0f0
        /*0dc4*/ 	.word	0x00000007
        /*0dc8*/ 	.word	0x0002a860
        /*0dcc*/ 	.short	0x010a
        /*0dce*/ 	.byte	0x3f
	.zero		1


	//   ....[101]....
        /*0dd0*/ 	.word	0x0001a140
        /*0dd4*/ 	.word	0x00000005
        /*0dd8*/ 	.word	0x0002a880
        /*0ddc*/ 	.short	0x010a
        /*0dde*/ 	.byte	0x3f
	.zero		1


	//----- nvinfo : EIATTR_NUM_MBARRIERS
	.align		4
.L_694:
        /*0de0*/ 	.byte	0x03, 0x38
        /*0de2*/ 	.short	0x0016


	//----- nvinfo : EIATTR_EXIT_INSTR_OFFSETS
	.align		4
        /*0de4*/ 	.byte	0x04, 0x1c
        /*0de6*/ 	.short	(.L_696 - .L_695)


	//   ....[0]....
.L_695:
        /*0de8*/ 	.word	0x00017f90


	//----- nvinfo : EIATTR_MAX_THREADS
	.align		4
.L_696:
        /*0dec*/ 	.byte	0x04, 0x05
        /*0dee*/ 	.short	(.L_698 - .L_697)
.L_697:
        /*0df0*/ 	.word	0x00000180
        /*0df4*/ 	.word	0x00000001
        /*0df8*/ 	.word	0x00000001


	//----- nvinfo : EIATTR_CRS_STACK_SIZE
	.align		4
.L_698:
        /*0dfc*/ 	.byte	0x04, 0x1e
        /*0dfe*/ 	.short	(.L_700 - .L_699)
.L_699:
        /*0e00*/ 	.word	0x00000000


	//----- nvinfo : EIATTR_CBANK_PARAM_SIZE
	.align		4
.L_700:
        /*0e04*/ 	.byte	0x03, 0x19
        /*0e06*/ 	.short	0x0a70


	//----- nvinfo : EIATTR_PARAM_CBANK
	.align		4
        /*0e08*/ 	.byte	0x04, 0x0a
        /*0e0a*/ 	.short	(.L_702 - .L_701)
	.align		4
.L_701:
        /*0e0c*/ 	.word	index@(.nv.constant0._ZN7cutlass13device_kernelIN5flash11enable_sm90INS1_16FlashAttnFwdSm90INS1_25CollectiveMainloopFwdSm90ILi2EN4cute5tupleIJNS5_1CILi1EEES8_S8_EEENS6_IJNS7_ILi128EEESA_NS7_ILi192EEEEEELi192ENS_12float_e4m3_tEfNS_4arch4Sm90ELb0ELb1ELb1ELb0ELb1ELb0ELb0ELb1ELb1ELb1ELb1ELb0EEENS1_21CollectiveEpilogueFwdINS6_IJSA_SB_SA_EEES9_NS_10bfloat16_tESF_Li256ELb0ELb1ELb1ELb1EEENS1_19SingleTileSchedulerILb0ELb1ELb1ELi128EEEEEEEEEvNT_6ParamsE)
        /*0e10*/ 	.short	0x0210
        /*0e12*/ 	.short	0x0a70


	//----- nvinfo : EIATTR_SW_WAR
	.align		4
.L_702:
        /*0e14*/ 	.byte	0x04, 0x36
        /*0e16*/ 	.short	(.L_704 - .L_703)
.L_703:
        /*0e18*/ 	.word	0x00000008
.L_704:


//--------------------- .nv.info._ZN7cutlass13device_kernelIN5flash11enable_sm90INS1_16FlashAttnFwdSm90INS1_25CollectiveMainloopFwdSm90ILi2EN4cute5tupleIJNS5_1CILi1EEES8_S8_EEENS6_IJNS7_ILi128EEESA_NS7_ILi192EEEEEELi192ENS_12float_e4m3_tEfNS_4arch4Sm90ELb0ELb1ELb1ELb1ELb1ELb0ELb0ELb1ELb1ELb1ELb1ELb0EEENS1_21CollectiveEpilogueFwdINS6_IJSA_SB_SA_EEES9_NS_10bfloat16_tESF_Li256ELb1ELb1ELb1ELb1EEENS1_36VarlenDynamicPersistentTileSchedulerILi128ELi128ELi256ELi128ELb1ELb1ELb1ELb1ELb0ELb1EEEEEEEEEvNT_6ParamsE --------------------------
	.section	.nv.info._ZN7cutlass13device_kernelIN5flash11enable_sm90INS1_16FlashAttnFwdSm90INS1_25CollectiveMainloopFwdSm90ILi2EN4cute5tupleIJNS5_1CILi1EEES8_S8_EEENS6_IJNS7_ILi128EEESA_NS7_ILi192EEEEEELi192ENS_12float_e4m3_tEfNS_4arch4Sm90ELb0ELb1ELb1ELb1ELb1ELb0ELb0ELb1ELb1ELb1ELb1ELb0EEENS1_21CollectiveEpilogueFwdINS6_IJSA_SB_SA_EEES9_NS_10bfloat16_tESF_Li256ELb1ELb1ELb1ELb1EEENS1_36VarlenDynamicPersistentTileSchedulerILi128ELi128ELi256ELi128ELb1ELb1ELb1ELb1ELb0ELb1EEEEEEEEEvNT_6ParamsE,"",@"SHT_CUDA_INFO"
	.sectionflags	@""
	.align	4


	//----- nvinfo : EIATTR_CUDA_API_VERSION
	.align		4
        /*0000*/ 	.byte	0x04, 0x37
        /*0002*/ 	.short	(.L_706 - .L_705)
.L_705:
        /*0004*/ 	.word	0x00000082


	//----- nvinfo : EIATTR_KPARAM_INFO
	.align		4
.L_706:
        /*0008*/ 	.byte	0x04, 0x17
        /*000a*/ 	.short	(.L_708 - .L_707)
.L_707:
        /*000c*/ 	.word	0x00000000
        /*0010*/ 	.short	0x0000
        /*0012*/ 	.short	0x0070
        /*0014*/ 	.byte	0x00, 0xf0, 0x01, 0x2a


	//----- nvinfo : EIATTR_SPARSE_MMA_MASK
	.align		4
.L_708:
        /*0018*/ 	.byte	0x03, 0x50
        /*001a*/ 	.short	0x0000


	//----- nvinfo : EIATTR_MAXREG_COUNT
	.align		4
        /*001c*/ 	.byte	0x03, 0x1b
        /*001e*/ 	.short	0x00a8


	//----- nvinfo : EIATTR_NUM_BARRIERS
	.align		4
        /*0020*/ 	.byte	0x02, 0x4c
        /*0022*/ 	.byte	0x10
	.zero		1


	//----- nvinfo : EIATTR_EXTERNS
	.align		4
        /*0024*/ 	.byte	0x04, 0x0f
        /*0026*/ 	.short	(.L_710 - .L_709)


	//   ....[0]....
	.align		4
.L_709:
        /*0028*/ 	.word	index@(__assertfail)


	//----- nvinfo : EIATTR_ANNOTATIONS
	.align		4
.L_710:
        /*002c*/ 	.byte	0x04, 0x55
        /*002e*/ 	.short	(.L_712 - .L_711)


	//   ....[0]....
.L_711:
        /* <DEDUP_REMOVED lines=8> */


	//----- nvinfo : EIATTR_MERCURY_ISA_VERSION
	.align		4
.L_712:
        /*00a0*/ 	.byte	0x03, 0x5f
        /*00a2*/ 	.short	0x0101


	//----- nvinfo : EIATTR_UNUSED_LOAD_BYTE_OFFSET
	.align		4
        /*00a4*/ 	.byte	0x04, 0x44
        /*00a6*/ 	.short	(.L_714 - .L_713)


	//   ....[0]....
.L_713:
        /*00a8*/ 	.word	0x00000980
        /*00ac*/ 	.word	0x0000fff0


	//   ....[1]....
        /*00b0*/ 	.word	0x00011360
        /*00b4*/ 	.word	0x0000fff0


	//----- nvinfo : EIATTR_INT_WARP_WIDE_INSTR_OFFSETS
	.align		4
.L_714:
        /*00b8*/ 	.byte	0x04, 0x31
        /*00ba*/ 	.short	(.L_716 - .L_715)


	//   ....[0]....
.L_715:
        /*00bc*/ 	.word	0x000000c0


	//   ....[1]....
        /*00c0*/ 	.word	0x000000d0


	//   ....[2]....
        /*00c4*/ 	.word	0x00000170


	//   ....[3]....
        /*00c8*/ 	.word	0x000181b0


	//   ....[4]....
        /*00cc*/ 	.word	0x00018240


	//   ....[5]....
        /*00d0*/ 	.word	0x0001b7a0


	//   ....[6]....
        /*00d4*/ 	.word	0x0001b830


	//----- nvinfo : EIATTR_COOP_GROUP_MASK_REGIDS
	.align		4
.L_716:
        /*00d8*/ 	.byte	0x04, 0x29
        /*00da*/ 	.short	(.L_718 - .L_717)


	//   ....[0]....
.L_717:
        /*00dc*/ 	.word	0xffffffff


	//   ....[1]....
        /*00e0*/ 	.word	0xffffffff


	//   ....[2]....
        /*00e4*/ 	.word	0xffffffff


	//   ....[3]....
        /*00e8*/ 	.word	0xffffffff


	//   ....[4]....
        /*00ec*/ 	.word	0xffffffff


	//   ....[5]....
        /*00f0*/ 	.word	0xffffffff


	//   ....[6]....
        /*00f4*/ 	.word	0xffffffff


	//   ....[7]....
        /*00f8*/ 	.word	0xffffffff


	//   ....[8]....
        /*00fc*/ 	.word	0xffffffff


	//   ....[9]....
        /*0100*/ 	.word	0xffffffff


	//   ....[10]....
        /*0104*/ 	.word	0xffffffff


	//   ....[11]....
        /*0108*/ 	.word	0xffffffff


	//   ....[12]....
        /*010c*/ 	.word	0xffffffff


	//   ....[13]....
        /*0110*/ 	.word	0xffffffff


	//   ....[14]....
        /*0114*/ 	.word	0xffffffff


	//   ....[15]....
        /*0118*/ 	.word	0xffffffff


	//   ....[16]....
        /*011c*/ 	.word	0xffffffff


	//   ....[17]....
        /*0120*/ 	.word	0xffffffff


	//   ....[18]....
        /*0124*/ 	.word	0xffffffff


	//   ....[19]....
        /*0128*/ 	.word	0xffffffff


	//   ....[20]....
        /*012c*/ 	.word	0xffffffff


	//   ....[21]....
        /*0130*/ 	.word	0xffffffff


	//   ....[22]....
        /*0134*/ 	.word	0xffffffff


	//   ....[23]....
        /*0138*/ 	.word	0xffffffff


	//   ....[24]....
        /*013c*/ 	.word	0xffffffff


	//   ....[25]....
        /*0140*/ 	.word	0xffffffff


	//   ....[26]....
        /*0144*/ 	.word	0xffffffff


	//   ....[27]....
        /*0148*/ 	.word	0xffffffff


	//   ....[28]....
        /*014c*/ 	.word	0xffffffff


	//   ....[29]....
        /*0150*/ 	.word	0xffffffff


	//   ....[30]....
        /*0154*/ 	.word	0xffffffff


	//   ....[31]....
        /*0158*/ 	.word	0xffffffff


	//   ....[32]....
        /*015c*/ 	.word	0xffffffff


	//   ....[33]....
        /*0160*/ 	.word	0xffffffff


	//   ....[34]....
        /*0164*/ 	.word	0xffffffff


	//   ....[35]....
        /*0168*/ 	.word	0xffffffff


	//   ....[36]....
        /*016c*/ 	.word	0xffffffff


	//   ....[37]....
        /*0170*/ 	.word	0xffffffff


	//   ....[38]....
        /*0174*/ 	.word	0xffffffff


	//   ....[39]....
        /*0178*/ 	.word	0xffffffff


	//   ....[40]....
        /*017c*/ 	.word	0xffffffff


	//   ....[41]....
        /*0180*/ 	.word	0xffffffff


	//   ....[42]....
        /*0184*/ 	.word	0xffffffff


	//   ....[43]....
        /*0188*/ 	.word	0xffffffff


	//   ....[44]....
        /*018c*/ 	.word	0xffffffff


	//   ....[45]....
        /*0190*/ 	.word	0xffffffff


	//   ....[46]....
        /*0194*/ 	.word	0xffffffff


	//   ....[47]....
        /*0198*/ 	.word	0xffffffff


	//   ....[48]....
        /*019c*/ 	.word	0xffffffff


	//   ....[49]....
        /*01a0*/ 	.word	0xffffffff


	//   ....[50]....
        /*01a4*/ 	.word	0xffffffff


	//   ....[51]....
        /*01a8*/ 	.word	0xffffffff


	//   ....[52]....
        /*01ac*/ 	.word	0xffffffff


	//   ....[53]....
        /*01b0*/ 	.word	0xffffffff


	//   ....[54]....
        /*01b4*/ 	.word	0xffffffff


	//   ....[55]....
        /*01b8*/ 	.word	0xffffffff


	//   ....[56]....
        /*01bc*/ 	.word	0xffffffff


	//   ....[57]....
        /*01c0*/ 	.word	0xffffffff


	//   ....[58]....
        /*01c4*/ 	.word	0xffffffff


	//   ....[59]....
        /*01c8*/ 	.word	0xffffffff


	//   ....[60]....
        /*01cc*/ 	.word	0xffffffff


	//   ....[61]....
        /*01d0*/ 	.word	0xffffffff


	//   ....[62]....
        /*01d4*/ 	.word	0xffffffff


	//   ....[63]....
        /*01d8*/ 	.word	0xffffffff


	//   ....[64]....
        /*01dc*/ 	.word	0xffffffff


	//   ....[65]....
        /*01e0*/ 	.word	0xffffffff


	//   ....[66]....
        /*01e4*/ 	.word	0xffffffff


	//   ....[67]....
        /*01e8*/ 	.word	0xffffffff


	//   ....[68]....
        /*01ec*/ 	.word	0xffffffff


	//   ....[69]....
        /*01f0*/ 	.word	0xffffffff


	//   ....[70]....
        /*01f4*/ 	.word	0xffffffff


	//   ....[71]....
        /*01f8*/ 	.word	0xffffffff


	//   ....[72]....
        /*01fc*/ 	.word	0xffffffff


	//   ....[73]....
        /*0200*/ 	.word	0xffffffff


	//   ....[74]....
        /*0204*/ 	.word	0xffffffff


	//   ....[75]....
        /*0208*/ 	.word	0xffffffff


	//   ....[76]....
        /*020c*/ 	.word	0xffffffff


	//   ....[77]....
        /*0210*/ 	.word	0xffffffff


	//   ....[78]....
        /*0214*/ 	.word	0xffffffff


	//   ....[79]....
        /*0218*/ 	.word	0xffffffff


	//   ....[80]....
        /*021c*/ 	.word	0xffffffff


	//   ....[81]....
        /*0220*/ 	.word	0xffffffff


	//   ....[82]....
        /*0224*/ 	.word	0xffffffff


	//   ....[83]....
        /*0228*/ 	.word	0xffffffff


	//   ....[84]....
        /*022c*/ 	.word	0xffffffff


	//   ....[85]....
        /*0230*/ 	.word	0xffffffff


	//   ....[86]....
        /*0234*/ 	.word	0xffffffff


	//   ....[87]....
        /*0238*/ 	.word	0xffffffff


	//   ....[88]....
        /*023c*/ 	.word	0xffffffff


	//   ....[89]....
        /*0240*/ 	.word	0xffffffff


	//   ....[90]....
        /*0244*/ 	.word	0xffffffff


	//   ....[91]....
        /*0248*/ 	.word	0xffffffff


	//   ....[92]....
        /*024c*/ 	.word	0xffffffff


	//   ....[93]....
        /*0250*/ 	.word	0xffffffff


	//   ....[94]....
        /*0254*/ 	.word	0xffffffff


	//   ....[95]....
        /*0258*/ 	.word	0xffffffff


	//   ....[96]....
        /*025c*/ 	.word	0xffffffff


	//   ....[97]....
        /*0260*/ 	.word	0xffffffff


	//   ....[98]....
        /*0264*/ 	.word	0xffffffff


	//   ....[99]....
        /*0268*/ 	.word	0xffffffff


	//   ....[100]....
        /*026c*/ 	.word	0xffffffff


	//   ....[101]....
        /*0270*/ 	.word	0xffffffff


	//   ....[102]....
        /*0274*/ 	.word	0xffffffff


	//   ....[103]....
        /*0278*/ 	.word	0xffffffff


	//   ....[104]....
        /*027c*/ 	.word	0xffffffff


	//   ....[105]....
        /*0280*/ 	.word	0xffffffff


	//   ....[106]....
        /*0284*/ 	.word	0xffffffff


	//   ....[107]....
        /*0288*/ 	.word	0xffffffff


	//   ....[108]....
        /*028c*/ 	.word	0xffffffff


	//   ....[109]....
        /*0290*/ 	.word	0xffffffff


	//   ....[110]....
        /*0294*/ 	.word	0xffffffff


	//   ....[111]....
        /*0298*/ 	.word	0xffffffff


	//   ....[112]....
        /*029c*/ 	.word	0xffffffff


	//   ....[113]....
        /*02a0*/ 	.word	0xffffffff


	//   ....[114]....
        /*02a4*/ 	.word	0xffffffff


	//   ....[115]....
        /*02a8*/ 	.word	0xffffffff


	//   ....[116]....
        /*02ac*/ 	.word	0xffffffff


	//   ....[117]....
        /*02b0*/ 	.word	0xffffffff


	//   ....[118]....
        /*02b4*/ 	.word	0xffffffff


	//   ....[119]....
        /*02b8*/ 	.word	0xffffffff


	//   ....[120]....
        /*02bc*/ 	.word	0xffffffff


	//   ....[121]....
        /*02c0*/ 	.word	0xffffffff


	//   ....[122]....
        /*02c4*/ 	.word	0xffffffff


	//   ....[123]....
        /*02c8*/ 	.word	0xffffffff


	//   ....[124]....
        /*02cc*/ 	.word	0xffffffff


	//   ....[125]....
        /*02d0*/ 	.word	0xffffffff


	//   ....[126]....
        /*02d4*/ 	.word	0xffffffff


	//   ....[127]....
        /*02d8*/ 	.word	0xffffffff


	//   ....[128]....
        /*02dc*/ 	.word	0xffffffff


	//   ....[129]....
        /*02e0*/ 	.word	0xffffffff


	//   ....[130]....
        /*02e4*/ 	.word	0xffffffff


	//   ....[131]....
        /*02e8*/ 	.word	0xffffffff


	//   ....[132]....
        /*02ec*/ 	.word	0xffffffff


	//   ....[133]....
        /*02f0*/ 	.word	0xffffffff


	//   ....[134]....
        /*02f4*/ 	.word	0xffffffff


	//   ....[135]....
        /*02f8*/ 	.word	0xffffffff


	//   ....[136]....
        /*02fc*/ 	.word	0xffffffff


	//   ....[137]....
        /*0300*/ 	.word	0xffffffff


	//   ....[138]....
        /*0304*/ 	.word	0xffffffff


	//   ....[139]....
        /*0308*/ 	.word	0xffffffff


	//   ....[140]....
        /*030c*/ 	.word	0xffffffff


	//   ....[141]....
        /*0310*/ 	.word	0xffffffff


	//   ....[142]....
        /*0314*/ 	.word	0xffffffff


	//   ....[143]....
        /*0318*/ 	.word	0xffffffff


	//   ....[144]....
        /*031c*/ 	.word	0xffffffff


	//   ....[145]....
        /*0320*/ 	.word	0xffffffff


	//   ....[146]....
        /*0324*/ 	.word	0xffffffff


	//   ....[147]....
        /*0328*/ 	.word	0xffffffff


	//   ....[148]....
        /*032c*/ 	.word	0xffffffff


	//   ....[149]....
        /*0330*/ 	.word	0xffffffff


	//   ....[150]....
        /*0334*/ 	.word	0xffffffff


	//   ....[151]....
        /*0338*/ 	.word	0xffffffff


	//   ....[152]....
        /*033c*/ 	.word	0xffffffff


	//   ....[153]....
        /*0340*/ 	.word	0xffffffff


	//   ....[154]....
        /*0344*/ 	.word	0xffffffff


	//   ....[155]....
        /*0348*/ 	.word	0xffffffff


	//   ....[156]....
        /*034c*/ 	.word	0xffffffff


	//   ....[157]....
        /*0350*/ 	.word	0xffffffff


	//   ....[158]....
        /*0354*/ 	.word	0xffffffff


	//   ....[159]....
        /*0358*/ 	.word	0xffffffff


	//   ....[160]....
        /*035c*/ 	.word	0xffffffff


	//   ....[161]....
        /*0360*/ 	.word	0xffffffff


	//   ....[162]....
        /*0364*/ 	.word	0xffffffff


	//   ....[163]....
        /*0368*/ 	.word	0xffffffff


	//   ....[164]....
        /*036c*/ 	.word	0xffffffff


	//   ....[165]....
        /*0370*/ 	.word	0xffffffff


	//   ....[166]....
        /*0374*/ 	.word	0xffffffff


	//   ....[167]....
        /*0378*/ 	.word	0xffffffff


	//   ....[168]....
        /*037c*/ 	.word	0xffffffff


	//   ....[169]....
        /*0380*/ 	.word	0xffffffff


	//   ....[170]....
        /*0384*/ 	.word	0xffffffff


	//   ....[171]....
        /*0388*/ 	.word	0xffffffff


	//   ....[172]....
        /*038c*/ 	.word	0xffffffff


	//   ....[173]....
        /*0390*/ 	.word	0xffffffff


	//   ....[174]....
        /*0394*/ 	.word	0xffffffff


	//   ....[175]....
        /*0398*/ 	.word	0xffffffff


	//   ....[176]....
        /*039c*/ 	.word	0xffffffff


	//   ....[177]....
        /*03a0*/ 	.word	0xffffffff


	//   ....[178]....
        /*03a4*/ 	.word	0xffffffff


	//   ....[179]....
        /*03a8*/ 	.word	0xffffffff


	//   ....[180]....
        /*03ac*/ 	.word	0xffffffff


	//   ....[181]....
        /*03b0*/ 	.word	0xffffffff


	//   ....[182]....
        /*03b4*/ 	.word	0xffffffff


	//   ....[183]....
        /*03b8*/ 	.word	0xffffffff


	//   ....[184]....
        /*03bc*/ 	.word	0xffffffff


	//   ....[185]....
        /*03c0*/ 	.word	0xffffffff


	//   ....[186]....
        /*03c4*/ 	.word	0xffffffff


	//   ....[187]....
        /*03c8*/ 	.word	0xffffffff


	//   ....[188]....
        /*03cc*/ 	.word	0xffffffff


	//   ....[189]....
        /*03d0*/ 	.word	0xffffffff


	//   ....[190]....
        /*03d4*/ 	.word	0xffffffff


	//   ....[191]....
        /*03d8*/ 	.word	0xffffffff


	//   ....[192]....
        /*03dc*/ 	.word	0xffffffff


	//   ....[193]....
        /*03e0*/ 	.word	0xffffffff


	//   ....[194]....
        /*03e4*/ 	.word	0xffffffff


	//   ....[195]....
        /*03e8*/ 	.word	0xffffffff


	//   ....[196]....
        /*03ec*/ 	.word	0xffffffff


	//   ....[197]....
        /*03f0*/ 	.word	0xffffffff


	//   ....[198]....
        /*03f4*/ 	.word	0xffffffff


	//   ....[199]....
        /*03f8*/ 	.word	0xffffffff


	//   ....[200]....
        /*03fc*/ 	.word	0xffffffff


	//   ....[201]....
        /*0400*/ 	.word	0xffffffff


	//   ....[202]....
        /*0404*/ 	.word	0xffffffff


	//   ....[203]....
        /*0408*/ 	.word	0xffffffff


	//   ....[204]....
        /*040c*/ 	.word	0xffffffff


	//   ....[205]....
        /*0410*/ 	.word	0xffffffff


	//   ....[206]....
        /*0414*/ 	.word	0xffffffff


	//   ....[207]....
        /*0418*/ 	.word	0xffffffff


	//   ....[208]....
        /*041c*/ 	.word	0xffffffff


	//   ....[209]....
        /*0420*/ 	.word	0xffffffff


	//   ....[210]....
        /*0424*/ 	.word	0xffffffff


	//   ....[211]....
        /*0428*/ 	.word	0xffffffff


	//   ....[212]....
        /*042c*/ 	.word	0xffffffff


	//   ....[213]....
        /*0430*/ 	.word	0xffffffff


	//   ....[214]....
        /*0434*/ 	.word	0xffffffff


	//   ....[215]....
        /*0438*/ 	.word	0xffffffff


	//   ....[216]....
        /*043c*/ 	.word	0xffffffff


	//   ....[217]....
        /*0440*/ 	.word	0xffffffff


	//   ....[218]....
        /*0444*/ 	.word	0xffffffff


	//   ....[219]....
        /*0448*/ 	.word	0xffffffff


	//   ....[220]....
        /*044c*/ 	.word	0xffffffff


	//   ....[221]....
        /*0450*/ 	.word	0xffffffff


	//   ....[222]....
        /*0454*/ 	.word	0xffffffff


	//   ....[223]....
        /*0458*/ 	.word	0xffffffff


	//   ....[224]....
        /*045c*/ 	.word	0xffffffff


	//   ....[225]....
        /*0460*/ 	.word	0xffffffff


	//   ....[226]....
        /*0464*/ 	.word	0xffffffff


	//   ....[227]....
        /*0468*/ 	.word	0xffffffff


	//   ....[228]....
        /*046c*/ 	.word	0xffffffff


	//   ....[229]....
        /*0470*/ 	.word	0x0500000f


	//   ....[230]....
        /*0474*/ 	.word	0x0500000f


	//   ....[231]....
        /*0478*/ 	.word	0x0500000f


	//   ....[232]....
        /*047c*/ 	.word	0x0500000f


	//   ....[233]....
        /*0480*/ 	.word	0x0500000f


	//   ....[234]....
        /*0484*/ 	.word	0x0500000f


	//   ....[235]....
        /*0488*/ 	.word	0x0500000f


	//   ....[236]....
        /*048c*/ 	.word	0x0500000f


	//   ....[237]....
        /*0490*/ 	.word	0x0500000f


	//   ....[238]....
        /*0494*/ 	.word	0x0500000f


	//   ....[239]....
        /*0498*/ 	.word	0x0500000f


	//   ....[240]....
        /*049c*/ 	.word	0x0500000f


	//   ....[241]....
        /*04a0*/ 	.word	0x0500000f


	//   ....[242]....
        /*04a4*/ 	.word	0x0500000f


	//   ....[243]....
        /*04a8*/ 	.word	0x0500000f


	//   ....[244]....
        /*04ac*/ 	.word	0x0500000f


	//   ....[245]....
        /*04b0*/ 	.word	0x0500000f


	//   ....[246]....
        /*04b4*/ 	.word	0x0500000f


	//   ....[247]....
        /*04b8*/ 	.word	0x0500000f


	//   ....[248]....
        /*04bc*/ 	.word	0x0500000f


	//   ....[249]....
        /*04c0*/ 	.word	0x0500000f


	//   ....[250]....
        /*04c4*/ 	.word	0x0500000f


	//   ....[251]....
        /*04c8*/ 	.word	0x0500000f


	//   ....[252]....
        /*04cc*/ 	.word	0x0500000f


	//   ....[253]....
        /*04d0*/ 	.word	0x0500000f


	//   ....[254]....
        /*04d4*/ 	.word	0x0500000f


	//   ....[255]....
        /*04d8*/ 	.word	0x0500000f


	//   ....[0]....
        /*04dc*/ 	.word	0x0500000f


	//   ....[1]....
        /*04e0*/ 	.word	0x0500000f


	//   ....[2]....
        /*04e4*/ 	.word	0x0500000f


	//   ....[3]....
        /*04e8*/ 	.word	0x0500000f


	//   ....[4]....
        /*04ec*/ 	.word	0x0500000f


	//   ....[5]....
        /*04f0*/ 	.word	0x0500000f


	//   ....[6]....
        /*04f4*/ 	.word	0x0500000f


	//   ....[7]....
        /*04f8*/ 	.word	0x0500000f


	//   ....[8]....
        /*04fc*/ 	.word	0x0500000f


	//   ....[9]....
        /*0500*/ 	.word	0x0500000f


	//   ....[10]....
        /*0504*/ 	.word	0x0500000f


	//   ....[11]....
        /*0508*/ 	.word	0x0500000f


	//   ....[12]....
        /*050c*/ 	.word	0x0500000f


	//   ....[13]....
        /*0510*/ 	.word	0x0500000f


	//   ....[14]....
        /*0514*/ 	.word	0x0500000f


	//----- nvinfo : EIATTR_COOP_GROUP_INSTR_OFFSETS
	.align		4
.L_718:
        /*0518*/ 	.byte	0x04, 0x28
        /*051a*/ 	.short	(.L_720 - .L_719)


	//   ....[0]....
.L_719:
        /*051c*/ 	.word	0x00000080


	//   ....[1]....
        /*0520*/ 	.word	0x00000090


	//   ....[2]....
        /*0524*/ 	.word	0x000002d0


	//   ....[3]....
        /*0528*/ 	.word	0x00000430


	//   ....[4]....
        /*052c*/ 	.word	0x00000550


	//   ....[5]....
        /*0530*/ 	.word	0x000006b0


	//   ....[6]....
        /*0534*/ 	.word	0x000020e0


	//   ....[7]....
        /*0538*/ 	.word	0x00002b30


	//   ....[8]....
        /*053c*/ 	.word	0x000034e0


	//   ....[9]....
        /*0540*/ 	.word	0x00004730


	//   ....[10]....
        /*0544*/ 	.word	0x00004a20


	//   ....[11]....
        /*0548*/ 	.word	0x00005010


	//   ....[12]....
        /*054c*/ 	.word	0x00005060


	//   ....[13]....
        /*0550*/ 	.word	0x00006c20


	//   ....[14]....
        /*0554*/ 	.word	0x00007510


	//   ....[15]....
        /*0558*/ 	.word	0x00008500


	//   ....[16]....
        /*055c*/ 	.word	0x00008620


	//   ....[17]....
        /*0560*/ 	.word	0x00008c50


	//   ....[18]....
        /*0564*/ 	.word	0x00008cb0


	//   ....[19]....
        /*0568*/ 	.word	0x0000b050


	//   ....[20]....
        /*056c*/ 	.word	0x0000b0b0


	//   ....[21]....
        /*0570*/ 	.word	0x0000b520


	//   ....[22]....
        /*0574*/ 	.word	0x0000b540


	//   ....[23]....
        /*0578*/ 	.word	0x0000d350


	//   ....[24]....
        /*057c*/ 	.word	0x0000dc40


	//   ....[25]....
        /*0580*/ 	.word	0x0000ec30


	//   ....[26]....
        /*0584*/ 	.word	0x0000ed50


	//   ....[27]....
        /*0588*/ 	.word	0x0000f370


	//   ....[28]....
        /*058c*/ 	.word	0x0000f3d0


	//   ....[29]....
        /*0590*/ 	.word	0x000109f0


	//   ....[30]....
        /*0594*/ 	.word	0x00010a00


	//   ....[31]....
        /*0598*/ 	.word	0x00010a30


	//   ....[32]....
        /*059c*/ 	.word	0x00010a40


	//   ....[33]....
        /*05a0*/ 	.word	0x00011ae0


	//   ....[34]....
        /*05a4*/ 	.word	0x00011af0


	//   ....[35]....
        /*05a8*/ 	.word	0x00011b00


	//   ....[36]....
        /*05ac*/ 	.word	0x00011b20


	//   ....[37]....
        /*05b0*/ 	.word	0x00011b40


	//   ....[38]....
        /*05b4*/ 	.word	0x00011b70


	//   ....[39]....
        /*05b8*/ 	.word	0x00011c30


	//   ....[40]....
        /*05bc*/ 	.word	0x00011c60


	//   ....[41]....
        /*05c0*/ 	.word	0x00011d50


	//   ....[42]....
        /*05c4*/ 	.word	0x00011d80


	//   ....[43]....
        /*05c8*/ 	.word	0x00011db0


	//   ....[44]....
        /*05cc*/ 	.word	0x00011de0


	//   ....[45]....
        /*05d0*/ 	.word	0x00011e10


	//   ....[46]....
        /*05d4*/ 	.word	0x00011e40


	//   ....[47]....
        /*05d8*/ 	.word	0x00011e70


	//   ....[48]....
        /*05dc*/ 	.word	0x00011ea0


	//   ....[49]....
        /*05e0*/ 	.word	0x00011ed0


	//   ....[50]....
        /*05e4*/ 	.word	0x00011f00


	//   ....[51]....
        /*05e8*/ 	.word	0x00011f30


	//   ....[52]....
        /*05ec*/ 	.word	0x00011f60


	//   ....[53]....
        /*05f0*/ 	.word	0x00011f90


	//   ....[54]....
        /*05f4*/ 	.word	0x00011fc0


	//   ....[55]....
        /*05f8*/ 	.word	0x00011ff0


	//   ....[56]....
        /*05fc*/ 	.word	0x00012020


	//   ....[57]....
        /*0600*/ 	.word	0x00012050


	//   ....[58]....
        /*0604*/ 	.word	0x00012080


	//   ....[59]....
        /*0608*/ 	.word	0x000120b0


	//   ....[60]....
        /*060c*/ 	.word	0x000120e0


	//   ....[61]....
        /*0610*/ 	.word	0x00012110


	//   ....[62]....
        /*0614*/ 	.word	0x00012130


	//   ....[63]....
        /*0618*/ 	.word	0x00012140


	//   ....[64]....
        /*061c*/ 	.word	0x00012150


	//   ....[65]....
        /*0620*/ 	.word	0x00012180


	//   ....[66]....
        /*0624*/ 	.word	0x000121b0


	//   ....[67]....
        /*0628*/ 	.word	0x000121c0


	//   ....[68]....
        /*062c*/ 	.word	0x000121d0


	//   ....[69]....
        /*0630*/ 	.word	0x000121e0


	//   ....[70]....
        /*0634*/ 	.word	0x000121f0


	//   ....[71]....
        /*0638*/ 	.word	0x00012220


	//   ....[72]....
        /*063c*/ 	.word	0x00012230


	//   ....[73]....
        /*0640*/ 	.word	0x00012260


	//   ....[74]....
        /*0644*/ 	.word	0x00012270


	//   ....[75]....
        /*0648*/ 	.word	0x00012280


	//   ....[76]....
        /*064c*/ 	.word	0x00012290


	//   ....[77]....
        /*0650*/ 	.word	0x000122a0


	//   ....[78]....
        /*0654*/ 	.word	0x000122b0


	//   ....[79]....
        /*0658*/ 	.word	0x000122e0


	//   ....[80]....
        /*065c*/ 	.word	0x000122f0


	//   ....[81]....
        /*0660*/ 	.word	0x00012300


	//   ....[82]....
        /*0664*/ 	.word	0x00012310


	//   ....[83]....
        /*0668*/ 	.word	0x00012320


	//   ....[84]....
        /*066c*/ 	.word	0x00012330


	//   ....[85]....
        /*0670*/ 	.word	0x00012350


	//   ....[86]....
        /*0674*/ 	.word	0x00012360


	//   ....[87]....
        /*0678*/ 	.word	0x00012390


	//   ....[88]....
        /*067c*/ 	.word	0x000123c0


	//   ....[89]....
        /*0680*/ 	.word	0x000123e0


	//   ....[90]....
        /*0684*/ 	.word	0x000123f0


	//   ....[91]....
        /*0688*/ 	.word	0x00012420


	//   ....[92]....
        /*068c*/ 	.word	0x00012450


	//   ....[93]....
        /*0690*/ 	.word	0x00012480


	//   ....[94]....
        /*0694*/ 	.word	0x00012490


	//   ....[95]....
        /*0698*/ 	.word	0x000124a0


	//   ....[96]....
        /*069c*/ 	.word	0x000124c0


	//   ....[97]....
        /*06a0*/ 	.word	0x000124f0


	//   ....[98]....
        /*06a4*/ 	.word	0x00012500


	//   ....[99]....
        /*06a8*/ 	.word	0x00012530


	//   ....[100]....
        /*06ac*/ 	.word	0x00012560


	//   ....[101]....
        /*06b0*/ 	.word	0x00012590


	//   ....[102]....
        /*06b4*/ 	.word	0x000125c0


	//   ....[103]....
        /*06b8*/ 	.word	0x000125f0


	//   ....[104]....
        /*06bc*/ 	.word	0x00012620


	//   ....[105]....
        /*06c0*/ 	.word	0x00012650


	//   ....[106]....
        /*06c4*/ 	.word	0x00012660


	//   ....[107]....
        /*06c8*/ 	.word	0x00012670


	//   ....[108]....
        /*06cc*/ 	.word	0x00012680


	//   ....[109]....
        /*06d0*/ 	.word	0x00012690


	//   ....[110]....
        /*06d4*/ 	.word	0x000126a0


	//   ....[111]....
        /*06d8*/ 	.word	0x000126b0


	//   ....[112]....
        /*06dc*/ 	.word	0x000126c0


	//   ....[113]....
        /*06e0*/ 	.word	0x000126f0


	//   ....[114]....
        /*06e4*/ 	.word	0x00012720


	//   ....[115]....
        /*06e8*/ 	.word	0x00012750


	//   ....[116]....
        /*06ec*/ 	.word	0x00012780


	//   ....[117]....
        /*06f0*/ 	.word	0x000127b0


	//   ....[118]....
        /*06f4*/ 	.word	0x000127e0


	//   ....[119]....
        /*06f8*/ 	.word	0x00012810


	//   ....[120]....
        /*06fc*/ 	.word	0x00012840


	//   ....[121]....
        /*0700*/ 	.word	0x00012870


	//   ....[122]....
        /*0704*/ 	.word	0x000128a0


	//   ....[123]....
        /*0708*/ 	.word	0x000128d0


	//   ....[124]....
        /*070c*/ 	.word	0x00012900


	//   ....[125]....
        /*0710*/ 	.word	0x00012930


	//   ....[126]....
        /*0714*/ 	.word	0x00012960


	//   ....[127]....
        /*0718*/ 	.word	0x00012990


	//   ....[128]....
        /*071c*/ 	.word	0x000129c0


	//   ....[129]....
        /*0720*/ 	.word	0x00013400


	//   ....[130]....
        /*0724*/ 	.word	0x00013420


	//   ....[131]....
        /*0728*/ 	.word	0x00013430


	//   ....[132]....
        /*072c*/ 	.word	0x00013440


	//   ....[133]....
        /*0730*/ 	.word	0x00013d20


	//   ....[134]....
        /*0734*/ 	.word	0x00013d40


	//   ....[135]....
        /*0738*/ 	.word	0x00013e70


	//   ....[136]....
        /*073c*/ 	.word	0x00013e90


	//   ....[137]....
        /*0740*/ 	.word	0x00013f90


	//   ....[138]....
        /*0744*/ 	.word	0x00013fb0


	//   ....[139]....
        /*0748*/ 	.word	0x000140c0


	//   ....[140]....
        /*074c*/ 	.word	0x000140e0


	//   ....[141]....
        /*0750*/ 	.word	0x000145f0


	//   ....[142]....
        /*0754*/ 	.word	0x00014600


	//   ....[143]....
        /*0758*/ 	.word	0x00014c40


	//   ....[144]....
        /*075c*/ 	.word	0x00014c50


	//   ....[145]....
        /*0760*/ 	.word	0x00015bb0


	//   ....[146]....
        /*0764*/ 	.word	0x00015be0


	//   ....[147]....
        /*0768*/ 	.word	0x00015d00


	//   ....[148]....
        /*076c*/ 	.word	0x00015d20


	//   ....[149]....
        /*0770*/ 	.word	0x00015e20


	//   ....[150]....
        /*0774*/ 	.word	0x00015e40


	//   ....[151]....
        /*0778*/ 	.word	0x00015f50


	//   ....[152]....
        /*077c*/ 	.word	0x00015f70


	//   ....[153]....
        /*0780*/ 	.word	0x00016100


	//   ....[154]....
        /*0784*/ 	.word	0x000162e0


	//   ....[155]....
        /*0788*/ 	.word	0x00016310


	//   ....[156]....
        /*078c*/ 	.word	0x00016340


	//   ....[157]....
        /*0790*/ 	.word	0x00016370


	//   ....[158]....
        /*0794*/ 	.word	0x000163a0


	//   ....[159]....
        /*0798*/ 	.word	0x000163f0


	//   ....[160]....
        /*079c*/ 	.word	0x00016570


	//   ....[161]....
        /*07a0*/ 	.word	0x000165a0


	//   ....[162]....
        /*07a4*/ 	.word	0x000165d0


	//   ....[163]....
        /*07a8*/ 	.word	0x00016600


	//   ....[164]....
        /*07ac*/ 	.word	0x00016630


	//   ....[165]....
        /*07b0*/ 	.word	0x00016660


	//   ....[166]....
        /*07b4*/ 	.word	0x00016710


	//   ....[167]....
        /*07b8*/ 	.word	0x00016770


	//   ....[168]....
        /*07bc*/ 	.word	0x00016780


	//   ....[169]....
        /*07c0*/ 	.word	0x000167d0


	//   ....[170]....
        /*07c4*/ 	.word	0x00018dc0


	//   ....[171]....
        /*07c8*/ 	.word	0x00018df0


	//   ....[172]....
        /*07cc*/ 	.word	0x00018f10


	//   ....[173]....
        /*07d0*/ 	.word	0x00018f20


	//   ....[174]....
        /*07d4*/ 	.word	0x00018fb0


	//   ....[175]....
        /*07d8*/ 	.word	0x00018fc0


	//   ....[176]....
        /*07dc*/ 	.word	0x00018fd0


	//   ....[177]....
        /*07e0*/ 	.word	0x00019070


	//   ....[178]....
        /*07e4*/ 	.word	0x000193d0


	//   ....[179]....
        /*07e8*/ 	.word	0x000193f0


	//   ....[180]....
        /*07ec*/ 	.word	0x00019490


	//   ....[181]....
        /*07f0*/ 	.word	0x000194a0


	//   ....[182]....
        /*07f4*/ 	.word	0x00019530


	//   ....[183]....
        /*07f8*/ 	.word	0x00019540


	//   ....[184]....
        /*07fc*/ 	.word	0x00019550


	//   ....[185]....
        /*0800*/ 	.word	0x00019560


	//   ....[186]....
        /*0804*/ 	.word	0x00019d40


	//   ....[187]....
        /*0808*/ 	.word	0x00019d70


	//   ....[188]....
        /*080c*/ 	.word	0x00019e30


	//   ....[189]....
        /*0810*/ 	.word	0x00019e50


	//   ....[190]....
        /*0814*/ 	.word	0x00019ef0


	//   ....[191]....
        /*0818*/ 	.word	0x00019f10


	//   ....[192]....
        /*081c*/ 	.word	0x00019f20


	//   ....[193]....
        /*0820*/ 	.word	0x00019f30


	//   ....[194]....
        /*0824*/ 	.word	0x0001a6b0


	//   ....[195]....
        /*0828*/ 	.word	0x0001a6c0


	//   ....[196]....
        /*082c*/ 	.word	0x0001a700


	//   ....[197]....
        /*0830*/ 	.word	0x0001a740


	//   ....[198]....
        /*0834*/ 	.word	0x0001a750


	//   ....[199]....
        /*0838*/ 	.word	0x0001a7b0


	//   ....[200]....
        /*083c*/ 	.word	0x0001a7e0


	//   ....[201]....
        /*0840*/ 	.word	0x0001a820


	//   ....[202]....
        /*0844*/ 	.word	0x0001ab60


	//   ....[203]....
        /*0848*/ 	.word	0x0001ab70


	//   ....[204]....
        /*084c*/ 	.word	0x0001ab80


	//   ....[205]....
        /*0850*/ 	.word	0x0001abe0


	//   ....[206]....
        /*0854*/ 	.word	0x0001abf0


	//   ....[207]....
        /*0858*/ 	.word	0x0001ac50


	//   ....[208]....
        /*085c*/ 	.word	0x0001ac80


	//   ....[209]....
        /*0860*/ 	.word	0x0001acc0


	//   ....[210]....
        /*0864*/ 	.word	0x0001c350


	//   ....[211]....
        /*0868*/ 	.word	0x0001c370


	//   ....[212]....
        /*086c*/ 	.word	0x0001c3a0


	//   ....[213]....
        /*0870*/ 	.word	0x0001c3b0


	//   ....[214]....
        /*0874*/ 	.word	0x0001c3f0


	//   ....[215]....
        /*0878*/ 	.word	0x0001c430


	//   ....[216]....
        /*087c*/ 	.word	0x0001c460


	//   ....[217]....
        /*0880*/ 	.word	0x0001c490


	//   ....[218]....
        /*0884*/ 	.word	0x0001c5f0


	//   ....[219]....
        /*0888*/ 	.word	0x0001c620


	//   ....[220]....
        /*088c*/ 	.word	0x0001c660


	//   ....[221]....
        /*0890*/ 	.word	0x0001c690


	//   ....[222]....
        /*0894*/ 	.word	0x0001c6c0


	//   ....[223]....
        /*0898*/ 	.word	0x0001c6f0


	//   ....[224]....
        /*089c*/ 	.word	0x0001c770


	//   ....[225]....
        /*08a0*/ 	.word	0x0001c7c0


	//   ....[226]....
        /*08a4*/ 	.word	0x0001c7d0


	//   ....[227]....
        /*08a8*/ 	.word	0x0001c810


	//   ....[228]....
        /*08ac*/ 	.word	0x0001d240


	//   ....[229]....
        /*08b0*/ 	.word	0x0001d910


	//   ....[230]....
        /*08b4*/ 	.word	0x0001d9f0


	//   ....[231]....
        /*08b8*/ 	.word	0x0001dab0


	//   ....[232]....
        /*08bc*/ 	.word	0x0001dc20


	//   ....[233]....
        /*08c0*/ 	.word	0x0001dcb0


	//   ....[234]....
        /*08c4*/ 	.word	0x0001dd10


	//   ....[235]....
        /*08c8*/ 	.word	0x0001de10


	//   ....[236]....
        /*08cc*/ 	.word	0x0001de70


	//   ....[237]....
        /*08d0*/ 	.word	0x0001df40


	//   ....[238]....
        /*08d4*/ 	.word	0x0001e0c0


	//   ....[239]....
        /*08d8*/ 	.word	0x0001e150


	//   ....[240]....
        /*08dc*/ 	.word	0x0001e250


	//   ....[241]....
        /*08e0*/ 	.word	0x0001e300


	//   ....[242]....
        /*08e4*/ 	.word	0x0001e360


	//   ....[243]....
        /*08e8*/ 	.word	0x0001e460


	//   ....[244]....
        /*08ec*/ 	.word	0x0001e4c0


	//   ....[245]....
        /*08f0*/ 	.word	0x0001e560


	//   ....[246]....
        /*08f4*/ 	.word	0x0001e670


	//   ....[247]....
        /*08f8*/ 	.word	0x0001e6e0


	//   ....[248]....
        /*08fc*/ 	.word	0x0001e740


	//   ....[249]....
        /*0900*/ 	.word	0x0001e850


	//   ....[250]....
        /*0904*/ 	.word	0x0001e8b0


	//   ....[251]....
        /*0908*/ 	.word	0x0001e9d0


	//   ....[252]....
        /*090c*/ 	.word	0x0001ea30


	//   ....[253]....
        /*0910*/ 	.word	0x0001ead0


	//   ....[254]....
        /*0914*/ 	.word	0x0001ec70


	//   ....[255]....
        /*0918*/ 	.word	0x0001ed00


	//   ....[0]....
        /*091c*/ 	.word	0x0001ed60


	//   ....[1]....
        /*0920*/ 	.word	0x0001ee40


	//   ....[2]....
        /*0924*/ 	.word	0x0001eea0


	//   ....[3]....
        /*0928*/ 	.word	0x0001ef70


	//   ....[4]....
        /*092c*/ 	.word	0x0001efd0


	//   ....[5]....
        /*0930*/ 	.word	0x0001f0a0


	//   ....[6]....
        /*0934*/ 	.word	0x0001f190


	//   ....[7]....
        /*0938*/ 	.word	0x0001f220


	//   ....[8]....
        /*093c*/ 	.word	0x0001f280


	//   ....[9]....
        /*0940*/ 	.word	0x0001f350


	//   ....[10]....
        /*0944*/ 	.word	0x0001f3b0


	//   ....[11]....
        /*0948*/ 	.word	0x0001f480


	//   ....[12]....
        /*094c*/ 	.word	0x0001f4e0


	//   ....[13]....
        /*0950*/ 	.word	0x0001f5b0


	//   ....[14]....
        /*0954*/ 	.word	0x0001f810


	//----- nvinfo : EIATTR_REG_RECONFIG
	.align		4
.L_720:
        /*0958*/ 	.byte	0x01, 0x54
	.zero		2


	//----- nvinfo : EIATTR_SYSCALL_OFFSETS
	.align		4
        /*095c*/ 	.byte	0x04, 0x46
        /*095e*/ 	.short	(.L_722 - .L_721)


	//   ....[0]....
.L_721:
        /*0960*/ 	.word	0x00002260


	//   ....[1]....
        /*0964*/ 	.word	0x000183a0


	//   ....[2]....
        /*0968*/ 	.word	0x00018510


	//   ....[3]....
        /*096c*/ 	.word	0x00018660


	//   ....[4]....
        /*0970*/ 	.word	0x000187a0


	//   ....[5]....
        /*0974*/ 	.word	0x00019920


	//----- nvinfo : EIATTR_MBARRIER_INSTR_OFFSETS
	.align		4
.L_722:
        /*0978*/ 	.byte	0x04, 0x39
        /*097a*/ 	.short	(.L_724 - .L_723)


	//   ....[0]....
.L_723:
        /*097c*/ 	.word	0x00000180
        /*0980*/ 	.word	0x000000ff
        /*0984*/ 	.word	0x0002a800
        /*0988*/ 	.short	0x0100
        /*098a*/ 	.byte	0x08
	.zero		1


	//   ....[1]....
        /*098c*/ 	.word	0x00000190
        /*0990*/ 	.word	0x000000ff
        /*0994*/ 	.word	0x0002a820
        /*0998*/ 	.short	0x0100
        /*099a*/ 	.byte	0x08
	.zero		1


	//   ....[2]....
        /*099c*/ 	.word	0x00000280
        /*09a0*/ 	.word	0x000000ff
        /*09a4*/ 	.word	0x0002a830
        /*09a8*/ 	.short	0x0100
        /*09aa*/ 	.byte	0x08
	.zero		1


	//   ....[3]....
        /*09ac*/ 	.word	0x00000290
        /*09b0*/ 	.word	0x000000ff
        /*09b4*/ 	.word	0x0002a840
        /*09b8*/ 	.short	0x0100
        /*09ba*/ 	.byte	0x08
	.zero		1


	//   ....[4]....
        /*09bc*/ 	.word	0x000002a0
        /*09c0*/ 	.word	0x000000ff
        /*09c4*/ 	.word	0x0002a838
        /*09c8*/ 	.short	0x0100
        /*09ca*/ 	.byte	0x08
	.zero		1


	//   ....[5]....
        /*09cc*/ 	.word	0x000002b0
        /*09d0*/ 	.word	0x000000ff
        /*09d4*/ 	.word	0x0002a848
        /*09d8*/ 	.short	0x0100
        /*09da*/ 	.byte	0x08
	.zero		1


	//   ....[6]....
        /*09dc*/ 	.word	0x000003e0
        /*09e0*/ 	.word	0x000000ff
        /*09e4*/ 	.word	0x0002a850
        /*09e8*/ 	.short	0x0100
        /*09ea*/ 	.byte	0x08
	.zero		1


	//   ....[7]....
        /*09ec*/ 	.word	0x000003f0
        /*09f0*/ 	.word	0x000000ff
        /*09f4*/ 	.word	0x0002a860
        /*09f8*/ 	.short	0x0100
        /*09fa*/ 	.byte	0x08
	.zero		1


	//   ....[8]....
        /*09fc*/ 	.word	0x00000400
        /*0a00*/ 	.word	0x000000ff
        /*0a04*/ 	.word	0x0002a858
        /*0a08*/ 	.short	0x0100
        /*0a0a*/ 	.byte	0x08
	.zero		1


	//   ....[9]....
        /*0a0c*/ 	.word	0x00000410
        /*0a10*/ 	.word	0x000000ff
        /*0a14*/ 	.word	0x0002a868
        /*0a18*/ 	.short	0x0100
        /*0a1a*/ 	.byte	0x08
	.zero		1


	//   ....[10]....
        /*0a1c*/ 	.word	0x00000500
        /*0a20*/ 	.word	0x000000ff
        /*0a24*/ 	.word	0x0002a870
        /*0a28*/ 	.short	0x0100
        /*0a2a*/ 	.byte	0x06
	.zero		1


	//   ....[11]....
        /*0a2c*/ 	.word	0x00000510
        /*0a30*/ 	.word	0x000000ff
        /*0a34*/ 	.word	0x0002a880
        /*0a38*/ 	.short	0x0100
        /*0a3a*/ 	.byte	0x06
	.zero		1


	//   ....[12]....
        /*0a3c*/ 	.word	0x00000520
        /*0a40*/ 	.word	0x000000ff
        /*0a44*/ 	.word	0x0002a878
        /*0a48*/ 	.short	0x0100
        /*0a4a*/ 	.byte	0x06
	.zero		1


	//   ....[13]....
        /*0a4c*/ 	.word	0x00000530
        /*0a50*/ 	.word	0x000000ff
        /*0a54*/ 	.word	0x0002a888
        /*0a58*/ 	.short	0x0100
        /*0a5a*/ 	.byte	0x06
	.zero		1


	//   ....[14]....
        /*0a5c*/ 	.word	0x00000660
        /*0a60*/ 	.word	0x000000ff
        /*0a64*/ 	.word	0x0002a890
        /*0a68*/ 	.short	0x0100
        /*0a6a*/ 	.byte	0x08
	.zero		1


	//   ....[15]....
        /*0a6c*/ 	.word	0x00000670
        /*0a70*/ 	.word	0x000000ff
        /*0a74*/ 	.word	0x0002a8a0
        /*0a78*/ 	.short	0x0100
        /*0a7a*/ 	.byte	0x08
	.zero		1


	//   ....[16]....
        /*0a7c*/ 	.word	0x00000680
        /*0a80*/ 	.word	0x000000ff
        /*0a84*/ 	.word	0x0002a898
        /*0a88*/ 	.short	0x0100
        /*0a8a*/ 	.byte	0x08
	.zero		1


	//   ....[17]....
        /*0a8c*/ 	.word	0x00000690
        /*0a90*/ 	.word	0x000000ff
        /*0a94*/ 	.word	0x0002a8a8
        /*0a98*/ 	.short	0x0100
        /*0a9a*/ 	.byte	0x08
	.zero		1


	//   ....[18]....
        /*0a9c*/ 	.word	0x000007e0
        /*0aa0*/ 	.word	0x000000ff
        /*0aa4*/ 	.word	0x0002a8b0
        /*0aa8*/ 	.short	0x0100
        /*0aaa*/ 	.byte	0x08
	.zero		1


	//   ....[19]....
        /*0aac*/ 	.word	0x000007f0
        /*0ab0*/ 	.word	0x000000ff
        /*0ab4*/ 	.word	0x0002a8c0
        /*0ab8*/ 	.short	0x0100
        /*0aba*/ 	.byte	0x08
	.zero		1


	//   ....[20]....
        /*0abc*/ 	.word	0x00000800
        /*0ac0*/ 	.word	0x000000ff
        /*0ac4*/ 	.word	0x0002a8b8
        /*0ac8*/ 	.short	0x0100
        /*0aca*/ 	.byte	0x08
	.zero		1


	//   ....[21]....
        /*0acc*/ 	.word	0x00000810
        /*0ad0*/ 	.word	0x000000ff
        /*0ad4*/ 	.word	0x0002a8c8
        /*0ad8*/ 	.short	0x0100
        /*0ada*/ 	.byte	0x08
	.zero		1


	//   ....[22]....
        /*0adc*/ 	.word	0x00002550
        /*0ae0*/ 	.word	0x000000ff
        /*0ae4*/ 	.word	0x0002a800
        /*0ae8*/ 	.short	0x010a
        /*0aea*/ 	.byte	0x24
	.zero		1


	//   ....[23]....
        /*0aec*/ 	.word	0x000025f0
        /*0af0*/ 	.word	0x00000002
        /*0af4*/ 	.word	0x0002a830
        /*0af8*/ 	.short	0x010a
        /*0afa*/ 	.byte	0x3f
	.zero		1


	//   ....[24]....
        /*0afc*/ 	.word	0x00002630
        /*0b00*/ 	.word	0x00000002
        /*0b04*/ 	.word	0x0002a830
        /*0b08*/ 	.short	0x010a
        /*0b0a*/ 	.byte	0x3f
	.zero		1


	//   ....[25]....
        /*0b0c*/ 	.word	0x00002e80
        /*0b10*/ 	.word	0x000000ff
        /*0b14*/ 	.word	0x00000000
        /*0b18*/ 	.short	0x0101
        /*0b1a*/ 	.byte	0x06
	.zero		1


	//   ....[26]....
        /*0b1c*/ 	.word	0x000064a0
        /*0b20*/ 	.word	0x000000ff
        /*0b24*/ 	.word	0x0002a830
        /*0b28*/ 	.short	0x010a
        /*0b2a*/ 	.byte	0x06
	.zero		1


	//   ....[27]....
        /*0b2c*/ 	.word	0x000064e0
        /*0b30*/ 	.word	0x000000ff
        /*0b34*/ 	.word	0x0002a830
        /*0b38*/ 	.short	0x010a
        /*0b3a*/ 	.byte	0x06
	.zero		1


	//   ....[28]....
        /*0b3c*/ 	.word	0x000067b0
        /*0b40*/ 	.word	0x000000ff
        /*0b44*/ 	.word	0x0002a850
        /*0b48*/ 	.short	0x010a
        /*0b4a*/ 	.byte	0x06
	.zero		1


	//   ....[29]....
        /*0b4c*/ 	.word	0x000067f0
        /*0b50*/ 	.word	0x000000ff
        /*0b54*/ 	.word	0x0002a850
        /*0b58*/ 	.short	0x010a
        /*0b5a*/ 	.byte	0x06
	.zero		1


	//   ....[30]....
        /*0b5c*/ 	.word	0x00006f20
        /*0b60*/ 	.word	0x000000ff
        /*0b64*/ 	.word	0x00000000
        /*0b68*/ 	.short	0x0101
        /*0b6a*/ 	.byte	0x06
	.zero		1


	//   ....[31]....
        /*0b6c*/ 	.word	0x000097e0
        /*0b70*/ 	.word	0x000000ff
        /*0b74*/ 	.word	0x00000000
        /*0b78*/ 	.short	0x0101
        /*0b7a*/ 	.byte	0x06
	.zero		1


	//   ....[32]....
        /*0b7c*/ 	.word	0x0000a310
        /*0b80*/ 	.word	0x000000ff
        /*0b84*/ 	.word	0x0002a830
        /*0b88*/ 	.short	0x010a
        /*0b8a*/ 	.byte	0x06
	.zero		1


	//   ....[33]....
        /*0b8c*/ 	.word	0x0000a350
        /*0b90*/ 	.word	0x000000ff
        /*0b94*/ 	.word	0x0002a830
        /*0b98*/ 	.short	0x010a
        /*0b9a*/ 	.byte	0x06
	.zero		1


	//   ....[34]....
        /*0b9c*/ 	.word	0x0000a620
        /*0ba0*/ 	.word	0x000000ff
        /*0ba4*/ 	.word	0x0002a850
        /*0ba8*/ 	.short	0x010a
        /*0baa*/ 	.byte	0x06
	.zero		1


	//   ....[35]....
        /*0bac*/ 	.word	0x0000a660
        /*0bb0*/ 	.word	0x000000ff
        /*0bb4*/ 	.word	0x0002a850
        /*0bb8*/ 	.short	0x010a
        /*0bba*/ 	.byte	0x06
	.zero		1


	//   ....[36]....
        /*0bbc*/ 	.word	0x0000ace0
        /*0bc0*/ 	.word	0x000000ff
        /*0bc4*/ 	.word	0x00000000
        /*0bc8*/ 	.short	0x0101
        /*0bca*/ 	.byte	0x06
	.zero		1


	//   ....[37]....
        /*0bcc*/ 	.word	0x0000c310
        /*0bd0*/ 	.word	0x000000ff
        /*0bd4*/ 	.word	0x00000000
        /*0bd8*/ 	.short	0x0101
        /*0bda*/ 	.byte	0x06
	.zero		1


	//   ....[38]....
        /*0bdc*/ 	.word	0x0000cc00
        /*0be0*/ 	.word	0x000000ff
        /*0be4*/ 	.word	0x0002a830
        /*0be8*/ 	.short	0x010a
        /*0bea*/ 	.byte	0x06
	.zero		1


	//   ....[39]....
        /*0bec*/ 	.word	0x0000cc40
        /*0bf0*/ 	.word	0x000000ff
        /*0bf4*/ 	.word	0x0002a830
        /*0bf8*/ 	.short	0x010a
        /*0bfa*/ 	.byte	0x06
	.zero		1


	//   ....[40]....
        /*0bfc*/ 	.word	0x0000cee0
        /*0c00*/ 	.word	0x000000ff
        /*0c04*/ 	.word	0x0002a850
        /*0c08*/ 	.short	0x010a
        /*0c0a*/ 	.byte	0x06
	.zero		1


	//   ....[41]....
        /*0c0c*/ 	.word	0x0000cf20
        /*0c10*/ 	.word	0x000000ff
        /*0c14*/ 	.word	0x0002a850
        /*0c18*/ 	.short	0x010a
        /*0c1a*/ 	.byte	0x06
	.zero		1


	//   ....[42]....
        /*0c1c*/ 	.word	0x0000d650
        /*0c20*/ 	.word	0x000000ff
        /*0c24*/ 	.word	0x00000000
        /*0c28*/ 	.short	0x0101
        /*0c2a*/ 	.byte	0x06
	.zero		1


	//   ....[43]....
        /*0c2c*/ 	.word	0x0000ff10
        /*0c30*/ 	.word	0x000000ff
        /*0c34*/ 	.word	0x00000000
        /*0c38*/ 	.short	0x0101
        /*0c3a*/ 	.byte	0x06
	.zero		1


	//   ....[44]....
        /*0c3c*/ 	.word	0x00010700
        /*0c40*/ 	.word	0x000000ff
        /*0c44*/ 	.word	0x0002a850
        /*0c48*/ 	.short	0x010a
        /*0c4a*/ 	.byte	0x09
	.zero		1


	//   ....[45]....
        /*0c4c*/ 	.word	0x00010740
        /*0c50*/ 	.word	0x000000ff
        /*0c54*/ 	.word	0x0002a850
        /*0c58*/ 	.short	0x010a
        /*0c5a*/ 	.byte	0x09
	.zero		1


	//   ....[46]....
        /*0c5c*/ 	.word	0x00010d20
        /*0c60*/ 	.word	0x000000ff
        /*0c64*/ 	.word	0x00000000
        /*0c68*/ 	.short	0x0101
        /*0c6a*/ 	.byte	0x04
	.zero		1


	//   ....[47]....
        /*0c6c*/ 	.word	0x00013d10
        /*0c70*/ 	.word	0x000000ff
        /*0c74*/ 	.word	0x00000000
        /*0c78*/ 	.short	0x0101
        /*0c7a*/ 	.byte	0x07
	.zero		1


	//   ....[48]....
        /*0c7c*/ 	.word	0x00014380
        /*0c80*/ 	.word	0x000000ff
        /*0c84*/ 	.word	0x00000000
        /*0c88*/ 	.short	0x0101
        /*0c8a*/ 	.byte	0x07
	.zero		1


	//   ....[49]....
        /*0c8c*/ 	.word	0x00018c00
        /*0c90*/ 	.word	0x00000004
        /*0c94*/ 	.word	0x0002a880
        /*0c98*/ 	.short	0x010a
        /*0c9a*/ 	.byte	0x3f
	.zero		1


	//   ....[50]....
        /*0c9c*/ 	.word	0x00019140
        /*0ca0*/ 	.word	0x00000004
        /*0ca4*/ 	.word	0x0002a870
        /*0ca8*/ 	.short	0x0107
        /*0caa*/ 	.byte	0x3f
	.zero		1


	//   ....[51]....
        /*0cac*/ 	.word	0x00019200
        /*0cb0*/ 	.word	0x00000004
        /*0cb4*/ 	.word	0x0002a870
        /*0cb8*/ 	.short	0x0101
        /*0cba*/ 	.byte	0x3f
	.zero		1


	//   ....[52]....
        /*0cbc*/ 	.word	0x00019230
        /*0cc0*/ 	.word	0x00000004
        /*0cc4*/ 	.word	0x0002a840
        /*0cc8*/ 	.short	0x010a
        /*0cca*/ 	.byte	0x3f
	.zero		1


	//   ....[53]....
        /*0ccc*/ 	.word	0x000196a0
        /*0cd0*/ 	.word	0x00000004
        /*0cd4*/ 	.word	0x0002a830
        /*0cd8*/ 	.short	0x0107
        /*0cda*/ 	.byte	0x3f
	.zero		1


	//   ....[54]....
        /*0cdc*/ 	.word	0x00019760
        /*0ce0*/ 	.word	0x00000004
        /*0ce4*/ 	.word	0x0002a830
        /*0ce8*/ 	.short	0x0101
        /*0cea*/ 	.byte	0x3f
	.zero		1


	//   ....[55]....
        /*0cec*/ 	.word	0x0001a090
        /*0cf0*/ 	.word	0x00000012
        /*0cf4*/ 	.word	0x0002a800
        /*0cf8*/ 	.short	0x0107
        /*0cfa*/ 	.byte	0x3f
	.zero		1


	//   ....[56]....
        /*0cfc*/ 	.word	0x0001a190
        /*0d00*/ 	.word	0x00000012
        /*0d04*/ 	.word	0x0002a800
        /*0d08*/ 	.short	0x0101
        /*0d0a*/ 	.byte	0x3f
	.zero		1


	//   ....[57]....
        /*0d0c*/ 	.word	0x0001a1c0
        /*0d10*/ 	.word	0x00000012
        /*0d14*/ 	.word	0x0002a820
        /*0d18*/ 	.short	0x010a
        /*0d1a*/ 	.byte	0x3f
	.zero		1


	//   ....[58]....
        /*0d1c*/ 	.word	0x0001a500
        /*0d20*/ 	.word	0x00000004
        /*0d24*/ 	.word	0x0002a880
        /*0d28*/ 	.short	0x010a
        /*0d2a*/ 	.byte	0x3f
	.zero		1


	//   ....[59]....
        /*0d2c*/ 	.word	0x0001a8c0
        /*0d30*/ 	.word	0x00000004
        /*0d34*/ 	.word	0x0002a870
        /*0d38*/ 	.short	0x0107
        /*0d3a*/ 	.byte	0x3f
	.zero		1


	//   ....[60]....
        /*0d3c*/ 	.word	0x0001a980
        /*0d40*/ 	.word	0x00000004
        /*0d44*/ 	.word	0x0002a870
        /*0d48*/ 	.short	0x0101
        /*0d4a*/ 	.byte	0x3f
	.zero		1


	//   ....[61]....
        /*0d4c*/ 	.word	0x0001a9b0
        /*0d50*/ 	.word	0x00000004
        /*0d54*/ 	.word	0x0002a840
        /*0d58*/ 	.short	0x010a
        /*0d5a*/ 	.byte	0x3f
	.zero		1


	//   ....[62]....
        /*0d5c*/ 	.word	0x0001ad60
        /*0d60*/ 	.word	0x00000004
        /*0d64*/ 	.word	0x0002a830
        /*0d68*/ 	.short	0x0107
        /*0d6a*/ 	.byte	0x3f
	.zero		1


	//   ....[63]....
        /*0d6c*/ 	.word	0x0001ae30
        /*0d70*/ 	.word	0x00000004
        /*0d74*/ 	.word	0x0002a830
        /*0d78*/ 	.short	0x0101
        /*0d7a*/ 	.byte	0x3f
	.zero		1


	//   ....[64]....
        /*0d7c*/ 	.word	0x0001aeb0
        /*0d80*/ 	.word	0x00000000
        /*0d84*/ 	.word	0x0002a870
        /*0d88*/ 	.short	0x010a
        /*0d8a*/ 	.byte	0x3f
	.zero		1


	//   ....[65]....
        /*0d8c*/ 	.word	0x0001af40
        /*0d90*/ 	.word	0x00000000
        /*0d94*/ 	.word	0x0002a860
        /*0d98*/ 	.short	0x010a
        /*0d9a*/ 	.byte	0x3f
	.zero		1


	//   ....[66]....
        /*0d9c*/ 	.word	0x0001b680
        /*0da0*/ 	.word	0x00000000
        /*0da4*/ 	.word	0x0002a850
        /*0da8*/ 	.short	0x0101
        /*0daa*/ 	.byte	0x3f
	.zero		1


	//   ....[67]....
        /*0dac*/ 	.word	0x0001b700
        /*0db0*/ 	.word	0x00000000
        /*0db4*/ 	.word	0x00000000
        /*0db8*/ 	.short	0x0101
        /*0dba*/ 	.byte	0x3f
	.zero		1


	//   ....[68]....
        /*0dbc*/ 	.word	0x0001b8c0
        /*0dc0*/ 	.word	0x00000000
        /*0dc4*/ 	.word	0x0002a870
        /*0dc8*/ 	.short	0x010a
        /*0dca*/ 	.byte	0x3f
	.zero		1


	//   ....[69]....
        /*0dcc*/ 	.word	0x0001b940
        /*0dd0*/ 	.word	0x00000000
        /*0dd4*/ 	.word	0x0002a860
        /*0dd8*/ 	.short	0x010a
        /*0dda*/ 	.byte	0x3f
	.zero		1


	//   ....[70]....
        /*0ddc*/ 	.word	0x0001c090
        /*0de0*/ 	.word	0x00000000
        /*0de4*/ 	.word	0x0002a850
        /*0de8*/ 	.short	0x0101
        /*0dea*/ 	.byte	0x3f
	.zero		1


	//   ....[71]....
        /*0dec*/ 	.word	0x0001c110
        /*0df0*/ 	.word	0x00000000
        /*0df4*/ 	.word	0x00000000
        /*0df8*/ 	.short	0x0101
        /*0dfa*/ 	.byte	0x3f
	.zero		1


	//   ....[72]....
        /*0dfc*/ 	.word	0x0001d1c0
        /*0e00*/ 	.word	0x00000007
        /*0e04*/ 	.word	0x0002a820
        /*0e08*/ 	.short	0x010a
        /*0e0a*/ 	.byte	0x3f
	.zero		1


	//   ....[73]....
        /*0e0c*/ 	.word	0x0001d340
        /*0e10*/ 	.word	0x00000005
        /*0e14*/ 	.word	0x0002a840
        /*0e18*/ 	.short	0x010a
        /*0e1a*/ 	.byte	0x3f
	.zero		1


	//   ....[74]....
        /*0e1c*/ 	.word	0x0001d3e0
        /*0e20*/ 	.word	0x00000003
        /*0e24*/ 	.word	0x0002a840
        /*0e28*/ 	.short	0x010a
        /*0e2a*/ 	.byte	0x3f
	.zero		1


	//   ....[75]....
        /*0e2c*/ 	.word	0x0001d420
        /*0e30*/ 	.word	0x00000005
        /*0e34*/ 	.word	0x0002a860
        /*0e38*/ 	.short	0x010a
        /*0e3a*/ 	.byte	0x3f
	.zero		1


	//   ....[76]....
        /*0e3c*/ 	.word	0x0001d460
        /*0e40*/ 	.word	0x00000003
        /*0e44*/ 	.word	0x0002a860
        /*0e48*/ 	.short	0x010a
        /*0e4a*/ 	.byte	0x3f
	.zero		1


	//   ....[77]....
        /*0e4c*/ 	.word	0x0001d4a0
        /*0e50*/ 	.word	0x00000005
        /*0e54*/ 	.word	0x0002a880
        /*0e58*/ 	.short	0x010a
        /*0e5a*/ 	.byte	0x3f
	.zero		1


	//   ....[78]....
        /*0e5c*/ 	.word	0x0001d4e0
        /*0e60*/ 	.word	0x00000003
        /*0e64*/ 	.word	0x0002a880
        /*0e68*/ 	.short	0x010a
        /*0e6a*/ 	.byte	0x3f
	.zero		1


	//   ....[79]....
        /*0e6c*/ 	.word	0x0001d550
        /*0e70*/ 	.word	0x00000003
        /*0e74*/ 	.word	0x0002a800
        /*0e78*/ 	.short	0x010a
        /*0e7a*/ 	.byte	0x3f
	.zero		1


	//   ....[80]....
        /*0e7c*/ 	.word	0x0001d5a0
        /*0e80*/ 	.word	0x00000002
        /*0e84*/ 	.word	0x0002a830
        /*0e88*/ 	.short	0x010a
        /*0e8a*/ 	.byte	0x3f
	.zero		1


	//   ....[81]....
        /*0e8c*/ 	.word	0x0001d600
        /*0e90*/ 	.word	0x00000008
        /*0e94*/ 	.word	0x0002a830
        /*0e98*/ 	.short	0x010a
        /*0e9a*/ 	.byte	0x3f
	.zero		1


	//   ....[82]....
        /*0e9c*/ 	.word	0x0001d660
        /*0ea0*/ 	.word	0x00000008
        /*0ea4*/ 	.word	0x0002a850
        /*0ea8*/ 	.short	0x010a
        /*0eaa*/ 	.byte	0x3f
	.zero		1


	//   ....[83]....
        /*0eac*/ 	.word	0x0001d6c0
        /*0eb0*/ 	.word	0x00000008
        /*0eb4*/ 	.word	0x0002a830
        /*0eb8*/ 	.short	0x010a
        /*0eba*/ 	.byte	0x3f
	.zero		1


	//   ....[84]....
        /*0ebc*/ 	.word	0x0001d720
        /*0ec0*/ 	.word	0x00000008
        /*0ec4*/ 	.word	0x0002a850
        /*0ec8*/ 	.short	0x010a
        /*0eca*/ 	.byte	0x3f
	.zero		1


	//   ....[85]....
        /*0ecc*/ 	.word	0x0001d780
        /*0ed0*/ 	.word	0x00000008
        /*0ed4*/ 	.word	0x0002a830
        /*0ed8*/ 	.short	0x010a
        /*0eda*/ 	.byte	0x3f
	.zero		1


	//   ....[86]....
        /*0edc*/ 	.word	0x0001d7e0
        /*0ee0*/ 	.word	0x00000008
        /*0ee4*/ 	.word	0x0002a850
        /*0ee8*/ 	.short	0x010a
        /*0eea*/ 	.byte	0x3f
	.zero		1


	//   ....[87]....
        /*0eec*/ 	.word	0x0001d840
        /*0ef0*/ 	.word	0x00000005
        /*0ef4*/ 	.word	0x0002a850
        /*0ef8*/ 	.short	0x010a
        /*0efa*/ 	.byte	0x3f
	.zero		1


	//   ....[88]....
        /*0efc*/ 	.word	0x0001d940
        /*0f00*/ 	.word	0x00000004
        /*0f04*/ 	.word	0x0002a880
        /*0f08*/ 	.short	0x010a
        /*0f0a*/ 	.byte	0x3f
	.zero		1


	//   ....[89]....
        /*0f0c*/ 	.word	0x0001e010
        /*0f10*/ 	.word	0x00000004
        /*0f14*/ 	.word	0x0002a840
        /*0f18*/ 	.short	0x010a
        /*0f1a*/ 	.byte	0x3f
	.zero		1


	//   ....[90]....
        /*0f1c*/ 	.word	0x0001eb70
        /*0f20*/ 	.word	0x00000012
        /*0f24*/ 	.word	0x0002a820
        /*0f28*/ 	.short	0x010a
        /*0f2a*/ 	.byte	0x3f
	.zero		1


	//   ....[91]....
        /*0f2c*/ 	.word	0x0001ebc0
        /*0f30*/ 	.word	0x00000004
        /*0f34*/ 	.word	0x0002a880
        /*0f38*/ 	.short	0x010a
        /*0f3a*/ 	.byte	0x3f
	.zero		1


	//   ....[92]....
        /*0f3c*/ 	.word	0x0001f0e0
        /*0f40*/ 	.word	0x00000004
        /*0f44*/ 	.word	0x0002a840
        /*0f48*/ 	.short	0x010a
        /*0f4a*/ 	.byte	0x3f
	.zero		1


	//   ....[93]....
        /*0f4c*/ 	.word	0x0001f5f0
        /*0f50*/ 	.word	0x00000000
        /*0f54*/ 	.word	0x0002a870
        /*0f58*/ 	.short	0x010a
        /*0f5a*/ 	.byte	0x3f
	.zero		1


	//   ....[94]....
        /*0f5c*/ 	.word	0x0001f640
        /*0f60*/ 	.word	0x00000000
        /*0f64*/ 	.word	0x0002a860
        /*0f68*/ 	.short	0x010a
        /*0f6a*/ 	.byte	0x3f
	.zero		1


	//   ....[95]....
        /*0f6c*/ 	.word	0x0001f690
        /*0f70*/ 	.word	0x00000000
        /*0f74*/ 	.word	0x0002a870
        /*0f78*/ 	.short	0x010a
        /*0f7a*/ 	.byte	0x3f
	.zero		1


	//   ....[96]....
        /*0f7c*/ 	.word	0x0001f6e0
        /*0f80*/ 	.word	0x00000000
        /*0f84*/ 	.word	0x0002a860
        /*0f88*/ 	.short	0x010a
        /*0f8a*/ 	.byte	0x3f
	.zero		1


	//   ....[97]....
        /*0f8c*/ 	.word	0x0001f730
        /*0f90*/ 	.word	0x00000007
        /*0f94*/ 	.word	0x0002a820
        /*0f98*/ 	.short	0x010a
        /*0f9a*/ 	.byte	0x3f
	.zero		1


	//   ....[98]....
        /*0f9c*/ 	.word	0x0001f8d0
        /*0fa0*/ 	.word	0x00000005
        /*0fa4*/ 	.word	0x0002a840
        /*0fa8*/ 	.short	0x010a
        /*0faa*/ 	.byte	0x3f
	.zero		1


	//   ....[99]....
        /*0fac*/ 	.word	0x0001f920
        /*0fb0*/ 	.word	0x00000003
        /*0fb4*/ 	.word	0x0002a840
        /*0fb8*/ 	.short	0x010a
        /*0fba*/ 	.byte	0x3f
	.zero		1


	//   ....[100]....
        /*0fbc*/ 	.word	0x0001f970
        /*0fc0*/ 	.word	0x00000005
        /*0fc4*/ 	.word	0x0002a860
        /*0fc8*/ 	.short	0x010a
        /*0fca*/ 	.byte	0x3f
	.zero		1


	//   ....[101]....
        /*0fcc*/ 	.word	0x0001f9c0
        /*0fd0*/ 	.word	0x00000003
        /*0fd4*/ 	.word	0x0002a860
        /*0fd8*/ 	.short	0x010a
        /*0fda*/ 	.byte	0x3f
	.zero		1


	//   ....[102]....
        /*0fdc*/ 	.word	0x0001fa10
        /*0fe0*/ 	.word	0x00000005
        /*0fe4*/ 	.word	0x0002a880
        /*0fe8*/ 	.short	0x010a
        /*0fea*/ 	.byte	0x3f
	.zero		1


	//----- nvinfo : EIATTR_NUM_MBARRIERS
	.align		4
.L_724:
        /*0fec*/ 	.byte	0x03, 0x38
        /*0fee*/ 	.short	0x0016


	//----- nvinfo : EIATTR_EXIT_INSTR_OFFSETS
	.align		4
        /*0ff0*/ 	.byte	0x04, 0x1c
        /*0ff2*/ 	.short	(.L_726 - .L_725)


	//   ....[0]....
.L_725:
        /*0ff4*/ 	.word	0x000009c0


	//   ....[1]....
        /*0ff8*/ 	.word	0x000160b0


	//   ....[2]....
        /*0ffc*/ 	.word	0x0001d530


	//----- nvinfo : EIATTR_MAX_THREADS
	.align		4
.L_726:
        /*1000*/ 	.byte	0x04, 0x05
        /*1002*/ 	.short	(.L_728 - .L_727)
.L_727:
        /*1004*/ 	.word	0x00000180
        /*1008*/ 	.word	0x00000001
        /*100c*/ 	.word	0x00000001


	//----- nvinfo : EIATTR_CRS_STACK_SIZE
	.align		4
.L_728:
        /*1010*/ 	.byte	0x04, 0x1e
        /*1012*/ 	.short	(.L_730 - .L_729)
.L_729:
        /*1014*/ 	.word	0x00000000


	//----- nvinfo : EIATTR_CBANK_PARAM_SIZE
	.align		4
.L_730:
        /*1018*/ 	.byte	0x03, 0x19
        /*101a*/ 	.short	0x0af0


	//----- nvinfo : EIATTR_PARAM_CBANK
	.align		4
        /*101c*/ 	.byte	0x04, 0x0a
        /*101e*/ 	.short	(.L_732 - .L_731)
	.align		4
.L_731:
        /*1020*/ 	.word	index@(.nv.constant0._ZN7cutlass13device_kernelIN5flash11enable_sm90INS1_16FlashAttnFwdSm90INS1_25CollectiveMainloopFwdSm90ILi2EN4cute5tupleIJNS5_1CILi1EEES8_S8_EEENS6_IJNS7_ILi128EEESA_NS7_ILi192EEEEEELi192ENS_12float_e4m3_tEfNS_4arch4Sm90ELb0ELb1ELb1ELb1ELb1ELb0ELb0ELb1ELb1ELb1ELb1ELb0EEENS1_21CollectiveEpilogueFwdINS6_IJSA_SB_SA_EEES9_NS_10bfloat16_tESF_Li256ELb1ELb1ELb1ELb1EEENS1_36VarlenDynamicPersistentTileSchedulerILi128ELi128ELi256ELi128ELb1ELb1ELb1ELb1ELb0ELb1EEEEEEEEEvNT_6ParamsE)
        /*1024*/ 	.short	0x0210
        /*1026*/ 	.short	0x0af0


	//----- nvinfo : EIATTR_SW_WAR
	.align		4
.L_732:
        /*1028*/ 	.byte	0x04, 0x36
        /*102a*/ 	.short	(.L_734 - .L_733)
.L_733:
        /*102c*/ 	.word	0x00000008
.L_734:


//--------------------- .nv.info._ZN7cutlass13device_kernelIN5flash11enable_sm90INS1_16FlashAttnFwdSm90INS1_25CollectiveMainloopFwdSm90ILi2EN4cute5tupleIJNS5_1CILi1EEES8_S8_EEENS6_IJNS7_ILi128EEESA_NS7_ILi192EEEEEELi192ENS_12float_e4m3_tEfNS_4arch4Sm90ELb0ELb1ELb1ELb1ELb1ELb1ELb0ELb1ELb1ELb1ELb1ELb0EEENS1_21CollectiveEpilogueFwdINS6_IJSA_SB_SA_EEES9_NS_10bfloat16_tESF_Li256ELb1ELb1ELb1ELb1EEENS1_36VarlenDynamicPersistentTileSchedulerILi128ELi128ELi256ELi128ELb1ELb1ELb1ELb1ELb0ELb1EEEEEEEEEvNT_6ParamsE --------------------------
	.section	.nv.info._ZN7cutlass13device_kernelIN5flash11enable_sm90INS1_16FlashAttnFwdSm90INS1_25CollectiveMainloopFwdSm90ILi2EN4cute5tupleIJNS5_1CILi1EEES8_S8_EEENS6_IJNS7_ILi128EEESA_NS7_ILi192EEEEEELi192ENS_12float_e4m3_tEfNS_4arch4Sm90ELb0ELb1ELb1ELb1ELb1ELb1ELb0ELb1ELb1ELb1ELb1ELb0EEENS1_21CollectiveEpilogueFwdINS6_IJSA_SB_SA_EEES9_NS_10bfloat16_tESF_Li256ELb1ELb1ELb1ELb1EEENS1_36VarlenDynamicPersistentTileSchedulerILi128ELi128ELi256ELi128ELb1ELb1ELb1ELb1ELb0ELb1EEEEEEEEEvNT_6ParamsE,"",@"SHT_CUDA_INFO"
	.sectionflags	@""
	.align	4


	//----- nvinfo : EIATTR_CUDA_API_VERSION
	.align		4
        /*0000*/ 	.byte	0x04, 0x37
        /*0002*/ 	.short	(.L_736 - .L_735)
.L_735:
        /*0004*/ 	.word	0x00000082


	//----- nvinfo : EIATTR_KPARAM_INFO
	.align		4
.L_736:
        /*0008*/ 	.byte	0x04, 0x17
        /*000a*/ 	.short	(.L_738 - .L_737)
.L_737:
        /*000c*/ 	.word	0x00000000
        /*0010*/ 	.short	0x0000
        /*0012*/ 	.short	0x0070
        /*0014*/ 	.byte	0x00, 0xf0, 0x01, 0x2a


	//----- nvinfo : EIATTR_SPARSE_MMA_MASK
	.align		4
.L_738:
        /*0018*/ 	.byte	0x03, 0x50
        /*001a*/ 	.short	0x0000


	//----- nvinfo : EIATTR_MAXREG_COUNT
	.align		4
        /*001c*/ 	.byte	0x03, 0x1b
        /*001e*/ 	.short	0x00a8


	//----- nvinfo : EIATTR_NUM_BARRIERS
	.align		4
        /*0020*/ 	.byte	0x02, 0x4c
        /*0022*/ 	.byte	0x10
	.zero		1


	//----- nvinfo : EIATTR_EXTERNS
	.align		4
        /*0024*/ 	.byte	0x04, 0x0f
        /*0026*/ 	.short	(.L_740 - .L_739)


	//   ....[0]....
	.align		4
.L_739:
        /*0028*/ 	.word	index@(__assertfail)


	//----- nvinfo : EIATTR_ANNOTATIONS
	.align		4
.L_740:
        /*002c*/ 	.byte	0x04, 0x55
        /*002e*/ 	.short	(.L_742 - .L_741)


	//   ....[0]....
.L_741:
        /* <DEDUP_REMOVED lines=35> */


	//----- nvinfo : EIATTR_MERCURY_ISA_VERSION
	.align		4
.L_742:
        /*0250*/ 	.byte	0x03, 0x5f
        /*0252*/ 	.short	0x0101


	//----- nvinfo : EIATTR_UNUSED_LOAD_BYTE_OFFSET
	.align		4
        /*0254*/ 	.byte	0x04, 0x44
        /*0256*/ 	.short	(.L_744 - .L_743)


	//   ....[0]....
.L_743:
        /*0258*/ 	.word	0x00000a80
        /*025c*/ 	.word	0x0000fff0


	//   ....[1]....
        /*0260*/ 	.word	0x00020f50
        /*0264*/ 	.word	0x0000fff0


	//----- nvinfo : EIATTR_INT_WARP_WIDE_INSTR_OFFSETS
	.align		4
.L_744:
        /*0268*/ 	.byte	0x04, 0x31
        /*026a*/ 	.short	(.L_746 - .L_745)


	//   ....[0]....
.L_745:
        /*026c*/ 	.word	0x00000130


	//   ....[1]....
        /*0270*/ 	.word	0x00000170


	//   ....[2]....
        /*0274*/ 	.word	0x000001e0


	//   ....[3]....
        /*0278*/ 	.word	0x0002a420


	//   ....[4]....
        /*027c*/ 	.word	0x0002a4b0


	//   ....[5]....
        /*0280*/ 	.word	0x0002da50


	//   ....[6]....
        /*0284*/ 	.word	0x0002dae0


	//----- nvinfo : EIATTR_COOP_GROUP_MASK_REGIDS
	.align		4
.L_746:
        /*0288*/ 	.byte	0x04, 0x29
        /*028a*/ 	.short	(.L_748 - .L_747)


	//   ....[0]....
.L_747:
        /*028c*/ 	.word	0xffffffff


	//   ....[1]....
        /*0290*/ 	.word	0xffffffff


	//   ....[2]....
        /*0294*/ 	.word	0xffffffff


	//   ....[3]....
        /*0298*/ 	.word	0xffffffff


	//   ....[4]....
        /*029c*/ 	.word	0xffffffff


	//   ....[5]....
        /*02a0*/ 	.word	0xffffffff


	//   ....[6]....
        /*02a4*/ 	.word	0xffffffff


	//   ....[7]....
        /*02a8*/ 	.word	0xffffffff


	//   ....[8]....
        /*02ac*/ 	.word	0xffffffff


	//   ....[9]....
        /*02b0*/ 	.word	0xffffffff


	//   ....[10]....
        /*02b4*/ 	.word	0xffffffff


	//   ....[11]....
        /*02b8*/ 	.word	0xffffffff


	//   ....[12]....
        /*02bc*/ 	.word	0xffffffff


	//   ....[13]....
        /*02c0*/ 	.word	0xffffffff


	//   ....[14]....
        /*02c4*/ 	.word	0xffffffff


	//   ....[15]....
        /*02c8*/ 	.word	0xffffffff


	//   ....[16]....
        /*02cc*/ 	.word	0xffffffff


	//   ....[17]....
        /*02d0*/ 	.word	0xffffffff


	//   ....[18]....
        /*02d4*/ 	.word	0xffffffff


	//   ....[19]....
        /*02d8*/ 	.word	0xffffffff


	//   ....[20]....
        /*02dc*/ 	.word	0xffffffff


	//   ....[21]....
        /*02e0*/ 	.word	0xffffffff


	//   ....[22]....
        /*02e4*/ 	.word	0xffffffff


	//   ....[23]....
        /*02e8*/ 	.word	0xffffffff


	//   ....[24]....
        /*02ec*/ 	.word	0xffffffff


	//   ....[25]....
        /*02f0*/ 	.word	0xffffffff


	//   ....[26]....
        /*02f4*/ 	.word	0xffffffff


	//   ....[27]....
        /*02f8*/ 	.word	0xffffffff


	//   ....[28]....
        /*02fc*/ 	.word	0xffffffff


	//   ....[29]....
        /*0300*/ 	.word	0xffffffff


	//   ....[30]....
        /*0304*/ 	.word	0xffffffff


	//   ....[31]....
        /*0308*/ 	.word	0xffffffff


	//   ....[32]....
        /*030c*/ 	.word	0xffffffff


	//   ....[33]....
        /*0310*/ 	.word	0xffffffff


	//   ....[34]....
        /*0314*/ 	.word	0xffffffff


	//   ....[35]....
        /*0318*/ 	.word	0xffffffff


	//   ....[36]....
        /*031c*/ 	.word	0xffffffff


	//   ....[37]....
        /*0320*/ 	.word	0xffffffff


	//   ....[38]....
        /*0324*/ 	.word	0xffffffff


	//   ....[39]....
        /*0328*/ 	.word	0xffffffff


	//   ....[40]....
        /*032c*/ 	.word	0xffffffff


	//   ....[41]....
        /*0330*/ 	.word	0xffffffff


	//   ....[42]....
        /*0334*/ 	.word	0xffffffff


	//   ....[43]....
        /*0338*/ 	.word	0xffffffff


	//   ....[44]....
        /*033c*/ 	.word	0xffffffff


	//   ....[45]....
        /*0340*/ 	.word	0xffffffff


	//   ....[46]....
        /*0344*/ 	.word	0xffffffff


	//   ....[47]....
        /*0348*/ 	.word	0xffffffff


	//   ....[48]....
        /*034c*/ 	.word	0xffffffff


	//   ....[49]....
        /*0350*/ 	.word	0xffffffff


	//   ....[50]....
        /*0354*/ 	.word	0xffffffff


	//   ....[51]....
        /*0358*/ 	.word	0xffffffff


	//   ....[52]....
        /*035c*/ 	.word	0xffffffff


	//   ....[53]....
        /*0360*/ 	.word	0xffffffff


	//   ....[54]....
        /*0364*/ 	.word	0xffffffff


	//   ....[55]....
        /*0368*/ 	.word	0xffffffff


	//   ....[56]....
        /*036c*/ 	.word	0xffffffff


	//   ....[57]....
        /*0370*/ 	.word	0xffffffff


	//   ....[58]....
        /*0374*/ 	.word	0xffffffff


	//   ....[59]....
        /*0378*/ 	.word	0xffffffff


	//   ....[60]....
        /*037c*/ 	.word	0xffffffff


	//   ....[61]....
        /*0380*/ 	.word	0xffffffff


	//   ....[62]....
        /*0384*/ 	.word	0xffffffff


	//   ....[63]....
        /*0388*/ 	.word	0xffffffff


	//   ....[64]....
        /*038c*/ 	.word	0xffffffff


	//   ....[65]....
        /*0390*/ 	.word	0xffffffff


	//   ....[66]....
        /*0394*/ 	.word	0xffffffff


	//   ....[67]....
        /*0398*/ 	.word	0xffffffff


	//   ....[68]....
        /*039c*/ 	.word	0xffffffff


	//   ....[69]....
        /*03a0*/ 	.word	0xffffffff


	//   ....[70]....
        /*03a4*/ 	.word	0xffffffff


	//   ....[71]....
        /*03a8*/ 	.word	0xffffffff


	//   ....[72]....
        /*03ac*/ 	.word	0xffffffff


	//   ....[73]....
        /*03b0*/ 	.word	0xffffffff


	//   ....[74]....
        /*03b4*/ 	.word	0xffffffff


	//   ....[75]....
        /*03b8*/ 	.word	0xffffffff


	//   ....[76]....
        /*03bc*/ 	.word	0xffffffff


	//   ....[77]....
        /*03c0*/ 	.word	0xffffffff


	//   ....[78]....
        /*03c4*/ 	.word	0xffffffff


	//   ....[79]....
        /*03c8*/ 	.word	0xffffffff


	//   ....[80]....
        /*03cc*/ 	.word	0xffffffff


	//   ....[81]....
        /*03d0*/ 	.word	0xffffffff


	//   ....[82]....
        /*03d4*/ 	.word	0xffffffff


	//   ....[83]....
        /*03d8*/ 	.word	0xffffffff


	//   ....[84]....
        /*03dc*/ 	.word	0xffffffff


	//   ....[85]....
        /*03e0*/ 	.word	0xffffffff


	//   ....[86]....
        /*03e4*/ 	.word	0xffffffff


	//   ....[87]....
        /*03e8*/ 	.word	0xffffffff


	//   ....[88]....
        /*03ec*/ 	.word	0xffffffff


	//   ....[89]....
        /*03f0*/ 	.word	0xffffffff


	//   ....[90]....
        /*03f4*/ 	.word	0xffffffff


	//   ....[91]....
        /*03f8*/ 	.word	0xffffffff


	//   ....[92]....
        /*03fc*/ 	.word	0xffffffff


	//   ....[93]....
        /*0400*/ 	.word	0xffffffff


	//   ....[94]....
        /*0404*/ 	.word	0xffffffff


	//   ....[95]....
        /*0408*/ 	.word	0xffffffff


	//   ....[96]....
        /*040c*/ 	.word	0xffffffff


	//   ....[97]....
        /*0410*/ 	.word	0xffffffff


	//   ....[98]....
        /*0414*/ 	.word	0xffffffff


	//   ....[99]....
        /*0418*/ 	.word	0xffffffff


	//   ....[100]....
        /*041c*/ 	.word	0xffffffff


	//   ....[101]....
        /*0420*/ 	.word	0xffffffff


	//   ....[102]....
        /*0424*/ 	.word	0xffffffff


	//   ....[103]....
        /*0428*/ 	.word	0xffffffff


	//   ....[104]....
        /*042c*/ 	.word	0xffffffff


	//   ....[105]....
        /*0430*/ 	.word	0xffffffff


	//   ....[106]....
        /*0434*/ 	.word	0xffffffff


	//   ....[107]....
        /*0438*/ 	.word	0xffffffff


	//   ....[108]....
        /*043c*/ 	.word	0xffffffff


	//   ....[109]....
        /*0440*/ 	.word	0xffffffff


	//   ....[110]....
        /*0444*/ 	.word	0xffffffff


	//   ....[111]....
        /*0448*/ 	.word	0xffffffff


	//   ....[112]....
        /*044c*/ 	.word	0xffffffff


	//   ....[113]....
        /*0450*/ 	.word	0xffffffff


	//   ....[114]....
        /*0454*/ 	.word	0xffffffff


	//   ....[115]....
        /*0458*/ 	.word	0xffffffff


	//   ....[116]....
        /*045c*/ 	.word	0xffffffff


	//   ....[117]....
        /*0460*/ 	.word	0xffffffff


	//   ....[118]....
        /*0464*/ 	.word	0xffffffff


	//   ....[119]....
        /*0468*/ 	.word	0xffffffff


	//   ....[120]....
        /*046c*/ 	.word	0xffffffff


	//   ....[121]....
        /*0470*/ 	.word	0xffffffff


	//   ....[122]....
        /*0474*/ 	.word	0xffffffff


	//   ....[123]....
        /*0478*/ 	.word	0xffffffff


	//   ....[124]....
        /*047c*/ 	.word	0xffffffff


	//   ....[125]....
        /*0480*/ 	.word	0xffffffff


	//   ....[126]....
        /*0484*/ 	.word	0xffffffff


	//   ....[127]....
        /*0488*/ 	.word	0xffffffff


	//   ....[128]....
        /*048c*/ 	.word	0xffffffff


	//   ....[129]....
        /*0490*/ 	.word	0xffffffff


	//   ....[130]....
        /*0494*/ 	.word	0xffffffff


	//   ....[131]....
        /*0498*/ 	.word	0xffffffff


	//   ....[132]....
        /*049c*/ 	.word	0xffffffff


	//   ....[133]....
        /*04a0*/ 	.word	0xffffffff


	//   ....[134]....
        /*04a4*/ 	.word	0xffffffff


	//   ....[135]....
        /*04a8*/ 	.word	0xffffffff


	//   ....[136]....
        /*04ac*/ 	.word	0xffffffff


	//   ....[137]....
        /*04b0*/ 	.word	0xffffffff


	//   ....[138]....
        /*04b4*/ 	.word	0xffffffff


	//   ....[139]....
        /*04b8*/ 	.word	0xffffffff


	//   ....[140]....
        /*04bc*/ 	.word	0xffffffff


	//   ....[141]....
        /*04c0*/ 	.word	0xffffffff


	//   ....[142]....
        /*04c4*/ 	.word	0xffffffff


	//   ....[143]....
        /*04c8*/ 	.word	0xffffffff


	//   ....[144]....
        /*04cc*/ 	.word	0xffffffff


	//   ....[145]....
        /*04d0*/ 	.word	0xffffffff


	//   ....[146]....
        /*04d4*/ 	.word	0xffffffff


	//   ....[147]....
        /*04d8*/ 	.word	0xffffffff


	//   ....[148]....
        /*04dc*/ 	.word	0xffffffff


	//   ....[149]....
        /*04e0*/ 	.word	0xffffffff


	//   ....[150]....
        /*04e4*/ 	.word	0xffffffff


	//   ....[151]....
        /*04e8*/ 	.word	0xffffffff


	//   ....[152]....
        /*04ec*/ 	.word	0xffffffff


	//   ....[153]....
        /*04f0*/ 	.word	0xffffffff


	//   ....[154]....
        /*04f4*/ 	.word	0xffffffff


	//   ....[155]....
        /*04f8*/ 	.word	0xffffffff


	//   ....[156]....
        /*04fc*/ 	.word	0xffffffff


	//   ....[157]....
        /*0500*/ 	.word	0xffffffff


	//   ....[158]....
        /*0504*/ 	.word	0xffffffff


	//   ....[159]....
        /*0508*/ 	.word	0xffffffff


	//   ....[160]....
        /*050c*/ 	.word	0xffffffff


	//   ....[161]....
        /*0510*/ 	.word	0xffffffff


	//   ....[162]....
        /*0514*/ 	.word	0xffffffff


	//   ....[163]....
        /*0518*/ 	.word	0xffffffff


	//   ....[164]....
        /*051c*/ 	.word	0xffffffff


	//   ....[165]....
        /*0520*/ 	.word	0xffffffff


	//   ....[166]....
        /*0524*/ 	.word	0xffffffff


	//   ....[167]....
        /*0528*/ 	.word	0xffffffff


	//   ....[168]....
        /*052c*/ 	.word	0xffffffff


	//   ....[169]....
        /*0530*/ 	.word	0xffffffff


	//   ....[170]....
        /*0534*/ 	.word	0xffffffff


	//   ....[171]....
        /*0538*/ 	.word	0xffffffff


	//   ....[172]....
        /*053c*/ 	.word	0xffffffff


	//   ....[173]....
        /*0540*/ 	.word	0xffffffff


	//   ....[174]....
        /*0544*/ 	.word	0xffffffff


	//   ....[175]....
        /*0548*/ 	.word	0xffffffff


	//   ....[176]....
        /*054c*/ 	.word	0xffffffff


	//   ....[177]....
        /*0550*/ 	.word	0xffffffff


	//   ....[178]....
        /*0554*/ 	.word	0xffffffff


	//   ....[179]....
        /*0558*/ 	.word	0xffffffff


	//   ....[180]....
        /*055c*/ 	.word	0xffffffff


	//   ....[181]....
        /*0560*/ 	.word	0xffffffff


	//   ....[182]....
        /*0564*/ 	.word	0xffffffff


	//   ....[183]....
        /*0568*/ 	.word	0xffffffff


	//   ....[184]....
        /*056c*/ 	.word	0xffffffff


	//   ....[185]....
        /*0570*/ 	.word	0xffffffff


	//   ....[186]....
        /*0574*/ 	.word	0xffffffff


	//   ....[187]....
        /*0578*/ 	.word	0xffffffff


	//   ....[188]....
        /*057c*/ 	.word	0xffffffff


	//   ....[189]....
        /*0580*/ 	.word	0xffffffff


	//   ....[190]....
        /*0584*/ 	.word	0xffffffff


	//   ....[191]....
        /*0588*/ 	.word	0xffffffff


	//   ....[192]....
        /*058c*/ 	.word	0xffffffff


	//   ....[193]....
        /*0590*/ 	.word	0xffffffff


	//   ....[194]....
        /*0594*/ 	.word	0xffffffff


	//   ....[195]....
        /*0598*/ 	.word	0xffffffff


	//   ....[196]....
        /*059c*/ 	.word	0xffffffff


	//   ....[197]....
        /*05a0*/ 	.word	0xffffffff


	//   ....[198]....
        /*05a4*/ 	.word	0xffffffff


	//   ....[199]....
        /*05a8*/ 	.word	0xffffffff


	//   ....[200]....
        /*05ac*/ 	.word	0xffffffff


	//   ....[201]....
        /*05b0*/ 	.word	0xffffffff


	//   ....[202]....
        /*05b4*/ 	.word	0xffffffff


	//   ....[203]....
        /*05b8*/ 	.word	0xffffffff


	//   ....[204]....
        /*05bc*/ 	.word	0xffffffff


	//   ....[205]....
        /*05c0*/ 	.word	0xffffffff


	//   ....[206]....
        /*05c4*/ 	.word	0xffffffff


	//   ....[207]....
        /*05c8*/ 	.word	0xffffffff


	//   ....[208]....
        /*05cc*/ 	.word	0xffffffff


	//   ....[209]....
        /*05d0*/ 	.word	0xffffffff


	//   ....[210]....
        /*05d4*/ 	.word	0xffffffff


	//   ....[211]....
        /*05d8*/ 	.word	0xffffffff


	//   ....[212]....
        /*05dc*/ 	.word	0xffffffff


	//   ....[213]....
        /*05e0*/ 	.word	0xffffffff


	//   ....[214]....
        /*05e4*/ 	.word	0xffffffff


	//   ....[215]....
        /*05e8*/ 	.word	0xffffffff


	//   ....[216]....
        /*05ec*/ 	.word	0xffffffff


	//   ....[217]....
        /*05f0*/ 	.word	0xffffffff


	//   ....[218]....
        /*05f4*/ 	.word	0xffffffff


	//   ....[219]....
        /*05f8*/ 	.word	0xffffffff


	//   ....[220]....
        /*05fc*/ 	.word	0xffffffff


	//   ....[221]....
        /*0600*/ 	.word	0xffffffff


	//   ....[222]....
        /*0604*/ 	.word	0xffffffff


	//   ....[223]....
        /*0608*/ 	.word	0xffffffff


	//   ....[224]....
        /*060c*/ 	.word	0xffffffff


	//   ....[225]....
        /*0610*/ 	.word	0xffffffff


	//   ....[226]....
        /*0614*/ 	.word	0xffffffff


	//   ....[227]....
        /*0618*/ 	.word	0xffffffff


	//   ....[228]....
        /*061c*/ 	.word	0xffffffff


	//   ....[229]....
        /*0620*/ 	.word	0xffffffff


	//   ....[230]....
        /*0624*/ 	.word	0xffffffff


	//   ....[231]....
        /*0628*/ 	.word	0xffffffff


	//   ....[232]....
        /*062c*/ 	.word	0xffffffff


	//   ....[233]....
        /*0630*/ 	.word	0xffffffff


	//   ....[234]....
        /*0634*/ 	.word	0xffffffff


	//   ....[235]....
        /*0638*/ 	.word	0xffffffff


	//   ....[236]....
        /*063c*/ 	.word	0xffffffff


	//   ....[237]....
        /*0640*/ 	.word	0xffffffff


	//   ....[238]....
        /*0644*/ 	.word	0xffffffff


	//   ....[239]....
        /*0648*/ 	.word	0xffffffff


	//   ....[240]....
        /*064c*/ 	.word	0xffffffff


	//   ....[241]....
        /*0650*/ 	.word	0xffffffff


	//   ....[242]....
        /*0654*/ 	.word	0xffffffff


	//   ....[243]....
        /*0658*/ 	.word	0xffffffff


	//   ....[244]....
        /*065c*/ 	.word	0xffffffff


	//   ....[245]....
        /*0660*/ 	.word	0xffffffff


	//   ....[246]....
        /*0664*/ 	.word	0xffffffff


	//   ....[247]....
        /*0668*/ 	.word	0x0500000f


	//   ....[248]....
        /*066c*/ 	.word	0x0500000f


	//   ....[249]....
        /*0670*/ 	.word	0x0500000f


	//   ....[250]....
        /*0674*/ 	.word	0x0500000f


	//   ....[251]....
        /*0678*/ 	.word	0x0500000f


	//   ....[252]....
        /*067c*/ 	.word	0x0500000f


	//   ....[253]....
        /*0680*/ 	.word	0x0500000f


	//   ....[254]....
        /*0684*/ 	.word	0x0500000f


	//   ....[255]....
        /*0688*/ 	.word	0x0500000f


	//   ....[0]....
        /*068c*/ 	.word	0x0500000f


	//   ....[1]....
        /*0690*/ 	.word	0x0500000f


	//   ....[2]....
        /*0694*/ 	.word	0x0500000f


	//   ....[3]....
        /*0698*/ 	.word	0x0500000f


	//   ....[4]....
        /*069c*/ 	.word	0x0500000f


	//   ....[5]....
        /*06a0*/ 	.word	0x0500000f


	//   ....[6]....
        /*06a4*/ 	.word	0x0500000f


	//   ....[7]....
        /*06a8*/ 	.word	0x0500000f


	//   ....[8]....
        /*06ac*/ 	.word	0x0500000f


	//   ....[9]....
        /*06b0*/ 	.word	0x0500000f


	//   ....[10]....
        /*06b4*/ 	.word	0x0500000f


	//   ....[11]....
        /*06b8*/ 	.word	0x0500000f


	//   ....[12]....
        /*06bc*/ 	.word	0x0500000f


	//   ....[13]....
        /*06c0*/ 	.word	0x0500000f


	//   ....[14]....
        /*06c4*/ 	.word	0x0500000f


	//   ....[15]....
        /*06c8*/ 	.word	0x0500000f


	//   ....[16]....
        /*06cc*/ 	.word	0x0500000f


	//   ....[17]....
        /*06d0*/ 	.word	0x0500000f


	//   ....[18]....
        /*06d4*/ 	.word	0x0500000f


	//   ....[19]....
        /*06d8*/ 	.word	0x0500000f


	//   ....[20]....
        /*06dc*/ 	.word	0x0500000f


	//   ....[21]....
        /*06e0*/ 	.word	0x0500000f


	//   ....[22]....
        /*06e4*/ 	.word	0x0500000f


	//   ....[23]....
        /*06e8*/ 	.word	0x0500000f


	//   ....[24]....
        /*06ec*/ 	.word	0x0500000f


	//   ....[25]....
        /*06f0*/ 	.word	0x0500000f


	//   ....[26]....
        /*06f4*/ 	.word	0x0500000f


	//   ....[27]....
        /*06f8*/ 	.word	0x0500000f


	//   ....[28]....
        /*06fc*/ 	.word	0x0500000f


	//   ....[29]....
        /*0700*/ 	.word	0x0500000f


	//   ....[30]....
        /*0704*/ 	.word	0x0500000f


	//   ....[31]....
        /*0708*/ 	.word	0x0500000f


	//   ....[32]....
        /*070c*/ 	.word	0x0500000f


	//   ....[33]....
        /*0710*/ 	.word	0x0500000f


	//   ....[34]....
        /*0714*/ 	.word	0x0500000f


	//   ....[35]....
        /*0718*/ 	.word	0x0500000f


	//   ....[36]....
        /*071c*/ 	.word	0x0500000f


	//   ....[37]....
        /*0720*/ 	.word	0x0500000f


	//   ....[38]....
        /*0724*/ 	.word	0x0500000f


	//   ....[39]....
        /*0728*/ 	.word	0x0500000f


	//   ....[40]....
        /*072c*/ 	.word	0x0500000f


	//   ....[41]....
        /*0730*/ 	.word	0x0500000f


	//   ....[42]....
        /*0734*/ 	.word	0x0500000f


	//   ....[43]....
        /*0738*/ 	.word	0x0500000f


	//   ....[44]....
        /*073c*/ 	.word	0x0500000f


	//   ....[45]....
        /*0740*/ 	.word	0x0500000f


	//   ....[46]....
        /*0744*/ 	.word	0x0500000f


	//   ....[47]....
        /*0748*/ 	.word	0x0500000f


	//   ....[48]....
        /*074c*/ 	.word	0x0500000f


	//   ....[49]....
        /*0750*/ 	.word	0x0500000f


	//   ....[50]....
        /*0754*/ 	.word	0x0500000f


	//   ....[51]....
        /*0758*/ 	.word	0x0500000f


	//   ....[52]....
        /*075c*/ 	.word	0x0500000f


	//   ....[53]....
        /*0760*/ 	.word	0x0500000f


	//   ....[54]....
        /*0764*/ 	.word	0x0500000f


	//   ....[55]....
        /*0768*/ 	.word	0x0500000f


	//   ....[56]....
        /*076c*/ 	.word	0x0500000f


	//   ....[57]....
        /*0770*/ 	.word	0x0500000f


	//   ....[58]....
        /*0774*/ 	.word	0x0500000f


	//   ....[59]....
        /*0778*/ 	.word	0x0500000f


	//   ....[60]....
        /*077c*/ 	.word	0x0500000f


	//   ....[61]....
        /*0780*/ 	.word	0x0500000f


	//   ....[62]....
        /*0784*/ 	.word	0x0500000f


	//   ....[63]....
        /*0788*/ 	.word	0x0500000f


	//   ....[64]....
        /*078c*/ 	.word	0x0500000f


	//   ....[65]....
        /*0790*/ 	.word	0x0500000f


	//   ....[66]....
        /*0794*/ 	.word	0x0500000f


	//   ....[67]....
        /*0798*/ 	.word	0x0500000f


	//   ....[68]....
        /*079c*/ 	.word	0x0500000f


	//   ....[69]....
        /*07a0*/ 	.word	0x0500000f


	//   ....[70]....
        /*07a4*/ 	.word	0x0500000f


	//   ....[71]....
        /*07a8*/ 	.word	0x0500000f


	//   ....[72]....
        /*07ac*/ 	.word	0x0500000f


	//   ....[73]....
        /*07b0*/ 	.word	0x0500000f


	//   ....[74]....
        /*07b4*/ 	.word	0x0500000f


	//   ....[75]....
        /*07b8*/ 	.word	0x0500000f


	//   ....[76]....
        /*07bc*/ 	.word	0x0500000f


	//   ....[77]....
        /*07c0*/ 	.word	0x0500000f


	//   ....[78]....
        /*07c4*/ 	.word	0x0500000f


	//   ....[79]....
        /*07c8*/ 	.word	0x0500000f


	//   ....[80]....
        /*07cc*/ 	.word	0x0500000f


	//   ....[81]....
        /*07d0*/ 	.word	0x0500000f


	//   ....[82]....
        /*07d4*/ 	.word	0x0500000f


	//   ....[83]....
        /*07d8*/ 	.word	0x0500000f


	//   ....[84]....
        /*07dc*/ 	.word	0x0500000f


	//   ....[85]....
        /*07e0*/ 	.word	0x0500000f


	//   ....[86]....
        /*07e4*/ 	.word	0x0500000f


	//   ....[87]....
        /*07e8*/ 	.word	0x0500000f


	//   ....[88]....
        /*07ec*/ 	.word	0x0500000f


	//   ....[89]....
        /*07f0*/ 	.word	0x0500000f


	//   ....[90]....
        /*07f4*/ 	.word	0x0500000f


	//   ....[91]....
        /*07f8*/ 	.word	0x0500000f


	//   ....[92]....
        /*07fc*/ 	.word	0x0500000f


	//   ....[93]....
        /*0800*/ 	.word	0x0500000f


	//   ....[94]....
        /*0804*/ 	.word	0x0500000f


	//   ....[95]....
        /*0808*/ 	.word	0x0500000f


	//   ....[96]....
        /*080c*/ 	.word	0x0500000f


	//   ....[97]....
        /*0810*/ 	.word	0x0500000f


	//   ....[98]....
        /*0814*/ 	.word	0x0500000f


	//   ....[99]....
        /*0818*/ 	.word	0x0500000f


	//   ....[100]....
        /*081c*/ 	.word	0x0500000f


	//   ....[101]....
        /*0820*/ 	.word	0x0500000f


	//   ....[102]....
        /*0824*/ 	.word	0x0500000f


	//   ....[103]....
        /*0828*/ 	.word	0x0500000f


	//   ....[104]....
        /*082c*/ 	.word	0x0500000f


	//   ....[105]....
        /*0830*/ 	.word	0x0500000f


	//   ....[106]....
        /*0834*/ 	.word	0x0500000f


	//   ....[107]....
        /*0838*/ 	.word	0x0500000f


	//   ....[108]....
        /*083c*/ 	.word	0x0500000f


	//   ....[109]....
        /*0840*/ 	.word	0x0500000f


	//   ....[110]....
        /*0844*/ 	.word	0x0500000f


	//   ....[111]....
        /*0848*/ 	.word	0x0500000f


	//   ....[112]....
        /*084c*/ 	.word	0x0500000f


	//   ....[113]....
        /*0850*/ 	.word	0x0500000f


	//   ....[114]....
        /*0854*/ 	.word	0x0500000f


	//   ....[115]....
        /*0858*/ 	.word	0x0500000f


	//   ....[116]....
        /*085c*/ 	.word	0x0500000f


	//   ....[117]....
        /*0860*/ 	.word	0x0500000f


	//   ....[118]....
        /*0864*/ 	.word	0x0500000f


	//   ....[119]....
        /*0868*/ 	.word	0x0500000f


	//   ....[120]....
        /*086c*/ 	.word	0x0500000f


	//   ....[121]....
        /*0870*/ 	.word	0x0500000f


	//   ....[122]....
        /*0874*/ 	.word	0x0500000f


	//   ....[123]....
        /*0878*/ 	.word	0x0500000f


	//   ....[124]....
        /*087c*/ 	.word	0x0500000f


	//   ....[125]....
        /*0880*/ 	.word	0x0500000f


	//   ....[126]....
        /*0884*/ 	.word	0x0500000f


	//   ....[127]....
        /*0888*/ 	.word	0x0500000f


	//   ....[128]....
        /*088c*/ 	.word	0x0500000f


	//   ....[129]....
        /*0890*/ 	.word	0x0500000f


	//   ....[130]....
        /*0894*/ 	.word	0x0500000f


	//   ....[131]....
        /*0898*/ 	.word	0x0500000f


	//   ....[132]....
        /*089c*/ 	.word	0x0500000f


	//   ....[133]....
        /*08a0*/ 	.word	0x0500000f


	//   ....[134]....
        /*08a4*/ 	.word	0x0500000f


	//   ....[135]....
        /*08a8*/ 	.word	0x0500000f


	//   ....[136]....
        /*08ac*/ 	.word	0x0500000f


	//   ....[137]....
        /*08b0*/ 	.word	0x0500000f


	//   ....[138]....
        /*08b4*/ 	.word	0x0500000f


	//   ....[139]....
        /*08b8*/ 	.word	0x0500000f


	//   ....[140]....
        /*08bc*/ 	.word	0x0500000f


	//   ....[141]....
        /*08c0*/ 	.word	0x0500000f


	//   ....[142]....
        /*08c4*/ 	.word	0x0500000f


	//   ....[143]....
        /*08c8*/ 	.word	0x0500000f


	//   ....[144]....
        /*08cc*/ 	.word	0x0500000f


	//   ....[145]....
        /*08d0*/ 	.word	0x0500000f


	//   ....[146]....
        /*08d4*/ 	.word	0x0500000f


	//   ....[147]....
        /*08d8*/ 	.word	0x0500000f


	//   ....[148]....
        /*08dc*/ 	.word	0x0500000f


	//   ....[149]....
        /*08e0*/ 	.word	0x0500000f


	//   ....[150]....
        /*08e4*/ 	.word	0x0500000f


	//   ....[151]....
        /*08e8*/ 	.word	0x0500000f


	//   ....[152]....
        /*08ec*/ 	.word	0x0500000f


	//   ....[153]....
        /*08f0*/ 	.word	0x0500000f


	//   ....[154]....
        /*08f4*/ 	.word	0x0500000f


	//   ....[155]....
        /*08f8*/ 	.word	0x0500000f


	//   ....[156]....
        /*08fc*/ 	.word	0x0500000f


	//   ....[157]....
        /*0900*/ 	.word	0x0500000f


	//   ....[158]....
        /*0904*/ 	.word	0x0500000f


	//   ....[159]....
        /*0908*/ 	.word	0x0500000f


	//   ....[160]....
        /*090c*/ 	.word	0x0500000f


	//   ....[161]....
        /*0910*/ 	.word	0x0500000f


	//   ....[162]....
        /*0914*/ 	.word	0x0500000f


	//   ....[163]....
        /*0918*/ 	.word	0x0500000f


	//   ....[164]....
        /*091c*/ 	.word	0x0500000f


	//   ....[165]....
        /*0920*/ 	.word	0x0500000f


	//   ....[166]....
        /*0924*/ 	.word	0x0500000f


	//   ....[167]....
        /*0928*/ 	.word	0x0500000f


	//   ....[168]....
        /*092c*/ 	.word	0x0500000f


	//   ....[169]....
        /*0930*/ 	.word	0x0500000f


	//   ....[170]....
        /*0934*/ 	.word	0x0500000f


	//   ....[171]....
        /*0938*/ 	.word	0x0500000f


	//   ....[172]....
        /*093c*/ 	.word	0x0500000f


	//   ....[173]....
        /*0940*/ 	.word	0x0500000f


	//   ....[174]....
        /*0944*/ 	.word	0x0500000f


	//   ....[175]....
        /*0948*/ 	.word	0x0500000f


	//   ....[176]....
        /*094c*/ 	.word	0x0500000f


	//   ....[177]....
        /*0950*/ 	.word	0x0500000f


	//   ....[178]....
        /*0954*/ 	.word	0x0500000f


	//   ....[179]....
        /*0958*/ 	.word	0x0500000f


	//   ....[180]....
        /*095c*/ 	.word	0x0500000f


	//   ....[181]....
        /*0960*/ 	.word	0x0500000f


	//   ....[182]....
        /*0964*/ 	.word	0x0500000f


	//----- nvinfo : EIATTR_COOP_GROUP_INSTR_OFFSETS
	.align		4
.L_748:
        /*0968*/ 	.byte	0x04, 0x28
        /*096a*/ 	.short	(.L_750 - .L_749)


	//   ....[0]....
.L_749:
        /*096c*/ 	.word	0x00000070


	//   ....[1]....
        /*0970*/ 	.word	0x00000140


	//   ....[2]....
        /*0974*/ 	.word	0x00000190


	//   ....[3]....
        /*0978*/ 	.word	0x000003c0


	//   ....[4]....
        /*097c*/ 	.word	0x00000520


	//   ....[5]....
        /*0980*/ 	.word	0x00000640


	//   ....[6]....
        /*0984*/ 	.word	0x000007a0


	//   ....[7]....
        /*0988*/ 	.word	0x00003540


	//   ....[8]....
        /*098c*/ 	.word	0x00003550


	//   ....[9]....
        /*0990*/ 	.word	0x00006640


	//   ....[10]....
        /*0994*/ 	.word	0x00006650


	//   ....[11]....
        /*0998*/ 	.word	0x000097d0


	//   ....[12]....
        /*099c*/ 	.word	0x000097e0


	//   ....[13]....
        /*09a0*/ 	.word	0x00009c80


	//   ....[14]....
        /*09a4*/ 	.word	0x00009ca0


	//   ....[15]....
        /*09a8*/ 	.word	0x0000ab30


	//   ....[16]....
        /*09ac*/ 	.word	0x0000b420


	//   ....[17]....
        /*09b0*/ 	.word	0x0000b430


	//   ....[18]....
        /*09b4*/ 	.word	0x0000b440


	//   ....[19]....
        /*09b8*/ 	.word	0x0000b450


	//   ....[20]....
        /*09bc*/ 	.word	0x0000eaf0


	//   ....[21]....
        /*09c0*/ 	.word	0x0000eb00


	//   ....[22]....
        /*09c4*/ 	.word	0x0000eb10


	//   ....[23]....
        /*09c8*/ 	.word	0x0000eb20


	//   ....[24]....
        /*09cc*/ 	.word	0x00012b60


	//   ....[25]....
        /*09d0*/ 	.word	0x00012f90


	//   ....[26]....
        /*09d4*/ 	.word	0x00014040


	//   ....[27]....
        /*09d8*/ 	.word	0x00014100


	//   ....[28]....
        /*09dc*/ 	.word	0x00014a10


	//   ....[29]....
        /*09e0*/ 	.word	0x00014ab0


	//   ....[30]....
        /*09e4*/ 	.word	0x00016b50


	//   ....[31]....
        /*09e8*/ 	.word	0x00016fd0


	//   ....[32]....
        /*09ec*/ 	.word	0x00017980


	//   ....[33]....
        /*09f0*/ 	.word	0x000179a0


	//   ....[34]....
        /*09f4*/ 	.word	0x00018650


	//   ....[35]....
        /*09f8*/ 	.word	0x00018680


	//   ....[36]....
        /*09fc*/ 	.word	0x0001abc0


	//   ....[37]....
        /*0a00*/ 	.word	0x0001ac20


	//   ....[38]....
        /*0a04*/ 	.word	0x0001b010


	//   ....[39]....
        /*0a08*/ 	.word	0x0001b030


	//   ....[40]....
        /*0a0c*/ 	.word	0x0001d530


	//   ....[41]....
        /*0a10*/ 	.word	0x0001d920


	//   ....[42]....
        /*0a14*/ 	.word	0x0001e2d0


	//   ....[43]....
        /*0a18*/ 	.word	0x0001e2f0


	//   ....[44]....
        /*0a1c*/ 	.word	0x0001efb0


	//   ....[45]....
        /*0a20*/ 	.word	0x0001efd0


	//   ....[46]....
        /*0a24*/ 	.word	0x00020570


	//   ....[47]....
        /*0a28*/ 	.word	0x00020580


	//   ....[48]....
        /*0a2c*/ 	.word	0x00020600


	//   ....[49]....
        /*0a30*/ 	.word	0x00020610


	//   ....[50]....
        /*0a34*/ 	.word	0x00021590


	//   ....[51]....
        /*0a38*/ 	.word	0x000215c0


	//   ....[52]....
        /*0a3c*/ 	.word	0x00021610


	//   ....[53]....
        /*0a40*/ 	.word	0x00021640


	//   ....[54]....
        /*0a44*/ 	.word	0x00021670


	//   ....[55]....
        /*0a48*/ 	.word	0x000216a0


	//   ....[56]....
        /*0a4c*/ 	.word	0x000216d0


	//   ....[57]....
        /*0a50*/ 	.word	0x00021700


	//   ....[58]....
        /*0a54*/ 	.word	0x00021730


	//   ....[59]....
        /*0a58*/ 	.word	0x00021760


	//   ....[60]....
        /*0a5c*/ 	.word	0x00021790


	//   ....[61]....
        /*0a60*/ 	.word	0x000217c0


	//   ....[62]....
        /*0a64*/ 	.word	0x000217f0


	//   ....[63]....
        /*0a68*/ 	.word	0x00021820


	//   ....[64]....
        /*0a6c*/ 	.word	0x00021850


	//   ....[65]....
        /*0a70*/ 	.word	0x00021880


	//   ....[66]....
        /*0a74*/ 	.word	0x000218b0


	//   ....[67]....
        /*0a78*/ 	.word	0x000218f0


	//   ....[68]....
        /*0a7c*/ 	.word	0x00021920


	//   ....[69]....
        /*0a80*/ 	.word	0x00021950


	//   ....[70]....
        /*0a84*/ 	.word	0x00021980


	//   ....[71]....
        /*0a88*/ 	.word	0x000219b0


	//   ....[72]....
        /*0a8c*/ 	.word	0x000219e0


	//   ....[73]....
        /*0a90*/ 	.word	0x00021a10


	//   ....[74]....
        /*0a94*/ 	.word	0x00021a40


	//   ....[75]....
        /*0a98*/ 	.word	0x00021a70


	//   ....[76]....
        /*0a9c*/ 	.word	0x00021aa0


	//   ....[77]....
        /*0aa0*/ 	.word	0x00021ad0


	//   ....[78]....
        /*0aa4*/ 	.word	0x00021b00


	//   ....[79]....
        /*0aa8*/ 	.word	0x00021b30


	//   ....[80]....
        /*0aac*/ 	.word	0x00021b60


	//   ....[81]....
        /*0ab0*/ 	.word	0x00021b90


	//   ....[82]....
        /*0ab4*/ 	.word	0x00021bc0


	//   ....[83]....
        /*0ab8*/ 	.word	0x00021bf0


	//   ....[84]....
        /*0abc*/ 	.word	0x00021c20


	//   ....[85]....
        /*0ac0*/ 	.word	0x00021c50


	//   ....[86]....
        /*0ac4*/ 	.word	0x00021c80


	//   ....[87]....
        /*0ac8*/ 	.word	0x00021cb0


	//   ....[88]....
        /*0acc*/ 	.word	0x00021ce0


	//   ....[89]....
        /*0ad0*/ 	.word	0x00021d10


	//   ....[90]....
        /*0ad4*/ 	.word	0x00021d40


	//   ....[91]....
        /*0ad8*/ 	.word	0x00021d70


	//   ....[92]....
        /*0adc*/ 	.word	0x00021da0


	//   ....[93]....
        /*0ae0*/ 	.word	0x00021dd0


	//   ....[94]....
        /*0ae4*/ 	.word	0x00021e00


	//   ....[95]....
        /*0ae8*/ 	.word	0x00021e30


	//   ....[96]....
        /*0aec*/ 	.word	0x00021e60


	//   ....[97]....
        /*0af0*/ 	.word	0x00021e90


	//   ....[98]....
        /*0af4*/ 	.word	0x00021ec0


	//   ....[99]....
        /*0af8*/ 	.word	0x00021ef0


	//   ....[100]....
        /*0afc*/ 	.word	0x00021f20


	//   ....[101]....
        /*0b00*/ 	.word	0x00021f50


	//   ....[102]....
        /*0b04*/ 	.word	0x00021f70


	//   ....[103]....
        /*0b08*/ 	.word	0x00021f80


	//   ....[104]....
        /*0b0c*/ 	.word	0x00021fb0


	//   ....[105]....
        /*0b10*/ 	.word	0x00021fe0


	//   ....[106]....
        /*0b14*/ 	.word	0x00022010


	//   ....[107]....
        /*0b18*/ 	.word	0x00022040


	//   ....[108]....
        /*0b1c*/ 	.word	0x00022070


	//   ....[109]....
        /*0b20*/ 	.word	0x000220a0


	//   ....[110]....
        /*0b24*/ 	.word	0x000220b0


	//   ....[111]....
        /*0b28*/ 	.word	0x000220c0


	//   ....[112]....
        /*0b2c*/ 	.word	0x000220d0


	//   ....[113]....
        /*0b30*/ 	.word	0x000220e0


	//   ....[114]....
        /*0b34*/ 	.word	0x000220f0


	//   ....[115]....
        /*0b38*/ 	.word	0x00022100


	//   ....[116]....
        /*0b3c*/ 	.word	0x00022110


	//   ....[117]....
        /*0b40*/ 	.word	0x00022120


	//   ....[118]....
        /*0b44*/ 	.word	0x00022130


	//   ....[119]....
        /*0b48*/ 	.word	0x00022140


	//   ....[120]....
        /*0b4c*/ 	.word	0x00022150


	//   ....[121]....
        /*0b50*/ 	.word	0x00022160


	//   ....[122]....
        /*0b54*/ 	.word	0x00022170


	//   ....[123]....
        /*0b58*/ 	.word	0x00022180


	//   ....[124]....
        /*0b5c*/ 	.word	0x00022190


	//   ....[125]....
        /*0b60*/ 	.word	0x000221a0


	//   ....[126]....
        /*0b64*/ 	.word	0x000221b0


	//   ....[127]....
        /*0b68*/ 	.word	0x000221c0


	//   ....[128]....
        /*0b6c*/ 	.word	0x000221d0


	//   ....[129]....
        /*0b70*/ 	.word	0x00022200


	//   ....[130]....
        /*0b74*/ 	.word	0x00022230


	//   ....[131]....
        /*0b78*/ 	.word	0x00022260


	//   ....[132]....
        /*0b7c*/ 	.word	0x00022290


	//   ....[133]....
        /*0b80*/ 	.word	0x000222c0


	//   ....[134]....
        /*0b84*/ 	.word	0x000222f0


	//   ....[135]....
        /*0b88*/ 	.word	0x00022300


	//   ....[136]....
        /*0b8c*/ 	.word	0x00022310


	//   ....[137]....
        /*0b90*/ 	.word	0x00022340


	//   ....[138]....
        /*0b94*/ 	.word	0x00022370


	//   ....[139]....
        /*0b98*/ 	.word	0x000223a0


	//   ....[140]....
        /*0b9c*/ 	.word	0x000223d0


	//   ....[141]....
        /*0ba0*/ 	.word	0x00022400


	//   ....[142]....
        /*0ba4*/ 	.word	0x00022430


	//   ....[143]....
        /*0ba8*/ 	.word	0x00022460


	//   ....[144]....
        /*0bac*/ 	.word	0x00022470


	//   ....[145]....
        /*0bb0*/ 	.word	0x00022490


	//   ....[146]....
        /*0bb4*/ 	.word	0x00022fb0


	//   ....[147]....
        /*0bb8*/ 	.word	0x00022fd0


	//   ....[148]....
        /*0bbc*/ 	.word	0x00022fe0


	//   ....[149]....
        /*0bc0*/ 	.word	0x00022ff0


	//   ....[150]....
        /*0bc4*/ 	.word	0x000238d0


	//   ....[151]....
        /*0bc8*/ 	.word	0x000238e0


	//   ....[152]....
        /*0bcc*/ 	.word	0x00023a30


	//   ....[153]....
        /*0bd0*/ 	.word	0x00023a40


	//   ....[154]....
        /*0bd4*/ 	.word	0x00023b90


	//   ....[155]....
        /*0bd8*/ 	.word	0x00023ba0


	//   ....[156]....
        /*0bdc*/ 	.word	0x00023cf0


	//   ....[157]....
        /*0be0*/ 	.word	0x00023d00


	//   ....[158]....
        /*0be4*/ 	.word	0x000240f0


	//   ....[159]....
        /*0be8*/ 	.word	0x00024100


	//   ....[160]....
        /*0bec*/ 	.word	0x00024e40


	//   ....[161]....
        /*0bf0*/ 	.word	0x00024e50


	//   ....[162]....
        /*0bf4*/ 	.word	0x00026380


	//   ....[163]....
        /*0bf8*/ 	.word	0x00026390


	//   ....[164]....
        /*0bfc*/ 	.word	0x000264f0


	//   ....[165]....
        /*0c00*/ 	.word	0x00026500


	//   ....[166]....
        /*0c04*/ 	.word	0x00026650


	//   ....[167]....
        /*0c08*/ 	.word	0x00026660


	//   ....[168]....
        /*0c0c*/ 	.word	0x000267b0


	//   ....[169]....
        /*0c10*/ 	.word	0x000267c0


	//   ....[170]....
        /*0c14*/ 	.word	0x00026960


	//   ....[171]....
        /*0c18*/ 	.word	0x00026b50


	//   ....[172]....
        /*0c1c*/ 	.word	0x00026b80


	//   ....[173]....
        /*0c20*/ 	.word	0x00026bb0


	//   ....[174]....
        /*0c24*/ 	.word	0x00026be0


	//   ....[175]....
        /*0c28*/ 	.word	0x00026c10


	//   ....[176]....
        /*0c2c*/ 	.word	0x00026c40


	//   ....[177]....
        /*0c30*/ 	.word	0x00026dd0


	//   ....[178]....
        /*0c34*/ 	.word	0x00026e00


	//   ....[179]....
        /*0c38*/ 	.word	0x00026e30


	//   ....[180]....
        /*0c3c*/ 	.word	0x00026e60


	//   ....[181]....
        /*0c40*/ 	.word	0x00026e90


	//   ....[182]....
        /*0c44*/ 	.word	0x00026ec0


	//   ....[183]....
        /*0c48*/ 	.word	0x00026f50


	//   ....[184]....
        /*0c4c*/ 	.word	0x00026f80


	//   ....[185]....
        /*0c50*/ 	.word	0x00026f90


	//   ....[186]....
        /*0c54*/ 	.word	0x00026fd0


	//   ....[187]....
        /*0c58*/ 	.word	0x00028980


	//   ....[188]....
        /*0c5c*/ 	.word	0x0002afd0


	//   ....[189]....
        /*0c60*/ 	.word	0x0002b000


	//   ....[190]....
        /*0c64*/ 	.word	0x0002b130


	//   ....[191]....
        /*0c68*/ 	.word	0x0002b140


	//   ....[192]....
        /*0c6c*/ 	.word	0x0002b1d0


	//   ....[193]....
        /*0c70*/ 	.word	0x0002b1e0


	//   ....[194]....
        /*0c74*/ 	.word	0x0002b1f0


	//   ....[195]....
        /*0c78*/ 	.word	0x0002b290


	//   ....[196]....
        /*0c7c*/ 	.word	0x0002b610


	//   ....[197]....
        /*0c80*/ 	.word	0x0002b630


	//   ....[198]....
        /*0c84*/ 	.word	0x0002b6d0


	//   ....[199]....
        /*0c88*/ 	.word	0x0002b6e0


	//   ....[200]....
        /*0c8c*/ 	.word	0x0002b770


	//   ....[201]....
        /*0c90*/ 	.word	0x0002b780


	//   ....[202]....
        /*0c94*/ 	.word	0x0002b790


	//   ....[203]....
        /*0c98*/ 	.word	0x0002b7a0


	//   ....[204]....
        /*0c9c*/ 	.word	0x0002bf90


	//   ....[205]....
        /*0ca0*/ 	.word	0x0002bfc0


	//   ....[206]....
        /*0ca4*/ 	.word	0x0002c080


	//   ....[207]....
        /*0ca8*/ 	.word	0x0002c0a0


	//   ....[208]....
        /*0cac*/ 	.word	0x0002c140


	//   ....[209]....
        /*0cb0*/ 	.word	0x0002c160


	//   ....[210]....
        /*0cb4*/ 	.word	0x0002c170


	//   ....[211]....
        /*0cb8*/ 	.word	0x0002c200


	//   ....[212]....
        /*0cbc*/ 	.word	0x0002c920


	//   ....[213]....
        /*0cc0*/ 	.word	0x0002c930


	//   ....[214]....
        /*0cc4*/ 	.word	0x0002c970


	//   ....[215]....
        /*0cc8*/ 	.word	0x0002c9b0


	//   ....[216]....
        /*0ccc*/ 	.word	0x0002c9c0


	//   ....[217]....
        /*0cd0*/ 	.word	0x0002ca20


	//   ....[218]....
        /*0cd4*/ 	.word	0x0002ca50


	//   ....[219]....
        /*0cd8*/ 	.word	0x0002ca90


	//   ....[220]....
        /*0cdc*/ 	.word	0x0002cde0


	//   ....[221]....
        /*0ce0*/ 	.word	0x0002cdf0


	//   ....[222]....
        /*0ce4*/ 	.word	0x0002ce00


	//   ....[223]....
        /*0ce8*/ 	.word	0x0002ce60


	//   ....[224]....
        /*0cec*/ 	.word	0x0002ce70


	//   ....[225]....
        /*0cf0*/ 	.word	0x0002ced0


	//   ....[226]....
        /*0cf4*/ 	.word	0x0002cf00


	//   ....[227]....
        /*0cf8*/ 	.word	0x0002cf40


	//   ....[228]....
        /*0cfc*/ 	.word	0x0002e600


	//   ....[229]....
        /*0d00*/ 	.word	0x0002e630


	//   ....[230]....
        /*0d04*/ 	.word	0x0002e690


	//   ....[231]....
        /*0d08*/ 	.word	0x0002e6c0


	//   ....[232]....
        /*0d0c*/ 	.word	0x0002e6f0


	//   ....[233]....
        /*0d10*/ 	.word	0x0002e720


	//   ....[234]....
        /*0d14*/ 	.word	0x0002e750


	//   ....[235]....
        /*0d18*/ 	.word	0x0002e780


	//   ....[236]....
        /*0d1c*/ 	.word	0x0002e920


	//   ....[237]....
        /*0d20*/ 	.word	0x0002e950


	//   ....[238]....
        /*0d24*/ 	.word	0x0002e980


	//   ....[239]....
        /*0d28*/ 	.word	0x0002e9b0


	//   ....[240]....
        /*0d2c*/ 	.word	0x0002e9e0


	//   ....[241]....
        /*0d30*/ 	.word	0x0002ea10


	//   ....[242]....
        /*0d34*/ 	.word	0x0002ead0


	//   ....[243]....
        /*0d38*/ 	.word	0x0002eaf0


	//   ....[244]....
        /*0d3c*/ 	.word	0x0002eb10


	//   ....[245]....
        /*0d40*/ 	.word	0x0002eb70


	//   ....[246]....
        /*0d44*/ 	.word	0x0002f5b0


	//   ....[247]....
        /*0d48*/ 	.word	0x0002f950


	//   ....[248]....
        /*0d4c*/ 	.word	0x0002f9e0


	//   ....[249]....
        /*0d50*/ 	.word	0x0002fac0


	//   ....[250]....
        /*0d54*/ 	.word	0x0002fb50


	//   ....[251]....
        /*0d58*/ 	.word	0x0002fc30


	//   ....[252]....
        /*0d5c*/ 	.word	0x0002fcc0


	//   ....[253]....
        /*0d60*/ 	.word	0x0002fd90


	//   ....[254]....
        /*0d64*/ 	.word	0x0002fe30


	//   ....[255]....
        /*0d68*/ 	.word	0x0002fec0


	//   ....[0]....
        /*0d6c*/ 	.word	0x0002ff10


	//   ....[1]....
        /*0d70*/ 	.word	0x0002ff60


	//   ....[2]....
        /*0d74*/ 	.word	0x00030040


	//   ....[3]....
        /*0d78*/ 	.word	0x000300d0


	//   ....[4]....
        /*0d7c*/ 	.word	0x00030120


	//   ....[5]....
        /*0d80*/ 	.word	0x00030170


	//   ....[6]....
        /*0d84*/ 	.word	0x00030640


	//   ....[7]....
        /*0d88*/ 	.word	0x00030760


	//   ....[8]....
        /*0d8c*/ 	.word	0x00030890


	//   ....[9]....
        /*0d90*/ 	.word	0x000309c0


	//   ....[10]....
        /*0d94*/ 	.word	0x00030af0


	//   ....[11]....
        /*0d98*/ 	.word	0x00030c10


	//   ....[12]....
        /*0d9c*/ 	.word	0x00030cb0


	//   ....[13]....
        /*0da0*/ 	.word	0x00030d00


	//   ....[14]....
        /*0da4*/ 	.word	0x00030d80


	//   ....[15]....
        /*0da8*/ 	.word	0x00030df0


	//   ....[16]....
        /*0dac*/ 	.word	0x00030e70


	//   ....[17]....
        /*0db0*/ 	.word	0x00030ec0


	//   ....[18]....
        /*0db4*/ 	.word	0x00030f40


	//   ....[19]....
        /*0db8*/ 	.word	0x00030fb0


	//   ....[20]....
        /*0dbc*/ 	.word	0x00031010


	//   ....[21]....
        /*0dc0*/ 	.word	0x00031060


	//   ....[22]....
        /*0dc4*/ 	.word	0x000310c0


	//   ....[23]....
        /*0dc8*/ 	.word	0x00031130


	//   ....[24]....
        /*0dcc*/ 	.word	0x00031190


	//   ....[25]....
        /*0dd0*/ 	.word	0x000311e0


	//   ....[26]....
        /*0dd4*/ 	.word	0x00031260


	//   ....[27]....
        /*0dd8*/ 	.word	0x000312b0


	//   ....[28]....
        /*0ddc*/ 	.word	0x00031310


	//   ....[29]....
        /*0de0*/ 	.word	0x00031360


	//   ....[30]....
        /*0de4*/ 	.word	0x000313e0


	//   ....[31]....
        /*0de8*/ 	.word	0x00031450


	//   ....[32]....
        /*0dec*/ 	.word	0x000314b0


	//   ....[33]....
        /*0df0*/ 	.word	0x00031500


	//   ....[34]....
        /*0df4*/ 	.word	0x00031580


	//   ....[35]....
        /*0df8*/ 	.word	0x000315f0


	//   ....[36]....
        /*0dfc*/ 	.word	0x00031650


	//   ....[37]....
        /*0e00*/ 	.word	0x000316a0


	//   ....[38]....
        /*0e04*/ 	.word	0x00031720


	//   ....[39]....
        /*0e08*/ 	.word	0x00031790


	//   ....[40]....
        /*0e0c*/ 	.word	0x000317f0


	//   ....[41]....
        /*0e10*/ 	.word	0x00031840


	//   ....[42]....
        /*0e14*/ 	.word	0x000318c0


	//   ....[43]....
        /*0e18*/ 	.word	0x00031930


	//   ....[44]....
        /*0e1c*/ 	.word	0x00031990


	//   ....[45]....
        /*0e20*/ 	.word	0x000319e0


	//   ....[46]....
        /*0e24*/ 	.word	0x00031a60


	//   ....[47]....
        /*0e28*/ 	.word	0x00031ad0


	//   ....[48]....
        /*0e2c*/ 	.word	0x00031b30


	//   ....[49]....
        /*0e30*/ 	.word	0x00031b80


	//   ....[50]....
        /*0e34*/ 	.word	0x00031be0


	//   ....[51]....
        /*0e38*/ 	.word	0x00031c50


	//   ....[52]....
        /*0e3c*/ 	.word	0x00031cb0


	//   ....[53]....
        /*0e40*/ 	.word	0x00031d00


	//   ....[54]....
        /*0e44*/ 	.word	0x00031d80


	//   ....[55]....
        /*0e48*/ 	.word	0x00031dd0


	//   ....[56]....
        /*0e4c*/ 	.word	0x00031e30


	//   ....[57]....
        /*0e50*/ 	.word	0x00031e80


	//   ....[58]....
        /*0e54*/ 	.word	0x00031ee0


	//   ....[59]....
        /*0e58*/ 	.word	0x00031f50


	//   ....[60]....
        /*0e5c*/ 	.word	0x00031fb0


	//   ....[61]....
        /*0e60*/ 	.word	0x00032000


	//   ....[62]....
        /*0e64*/ 	.word	0x00032060


	//   ....[63]....
        /*0e68*/ 	.word	0x000320b0


	//   ....[64]....
        /*0e6c*/ 	.word	0x00032110


	//   ....[65]....
        /*0e70*/ 	.word	0x00032160


	//   ....[66]....
        /*0e74*/ 	.word	0x000321c0


	//   ....[67]....
        /*0e78*/ 	.word	0x00032210


	//   ....[68]....
        /*0e7c*/ 	.word	0x00032270


	//   ....[69]....
        /*0e80*/ 	.word	0x000322c0


	//   ....[70]....
        /*0e84*/ 	.word	0x00032320


	//   ....[71]....
        /*0e88*/ 	.word	0x00032370


	//   ....[72]....
        /*0e8c*/ 	.word	0x000323d0


	//   ....[73]....
        /*0e90*/ 	.word	0x00032420


	//   ....[74]....
        /*0e94*/ 	.word	0x00032480


	//   ....[75]....
        /*0e98*/ 	.word	0x000324d0


	//   ....[76]....
        /*0e9c*/ 	.word	0x00032530


	//   ....[77]....
        /*0ea0*/ 	.word	0x00032580


	//   ....[78]....
        /*0ea4*/ 	.word	0x00032600


	//   ....[79]....
        /*0ea8*/ 	.word	0x00032670


	//   ....[80]....
        /*0eac*/ 	.word	0x000326d0


	//   ....[81]....
        /*0eb0*/ 	.word	0x00032720


	//   ....[82]....
        /*0eb4*/ 	.word	0x000327a0


	//   ....[83]....
        /*0eb8*/ 	.word	0x00032810


	//   ....[84]....
        /*0ebc*/ 	.word	0x00032870


	//   ....[85]....
        /*0ec0*/ 	.word	0x000328c0


	//   ....[86]....
        /*0ec4*/ 	.word	0x00032940


	//   ....[87]....
        /*0ec8*/ 	.word	0x000329b0


	//   ....[88]....
        /*0ecc*/ 	.word	0x00032a10


	//   ....[89]....
        /*0ed0*/ 	.word	0x00032a60


	//   ....[90]....
        /*0ed4*/ 	.word	0x00032ac0


	//   ....[91]....
        /*0ed8*/ 	.word	0x00032b30


	//   ....[92]....
        /*0edc*/ 	.word	0x00032b90


	//   ....[93]....
        /*0ee0*/ 	.word	0x00032be0


	//   ....[94]....
        /*0ee4*/ 	.word	0x00032c60


	//   ....[95]....
        /*0ee8*/ 	.word	0x00032cb0


	//   ....[96]....
        /*0eec*/ 	.word	0x00032d10


	//   ....[97]....
        /*0ef0*/ 	.word	0x00032d60


	//   ....[98]....
        /*0ef4*/ 	.word	0x00032e20


	//   ....[99]....
        /*0ef8*/ 	.word	0x00032e90


	//   ....[100]....
        /*0efc*/ 	.word	0x00032f50


	//   ....[101]....
        /*0f00*/ 	.word	0x00033070


	//   ....[102]....
        /*0f04*/ 	.word	0x00033190


	//   ....[103]....
        /*0f08*/ 	.word	0x000331e0


	//   ....[104]....
        /*0f0c*/ 	.word	0x00033270


	//   ....[105]....
        /*0f10*/ 	.word	0x00033300


	//   ....[106]....
        /*0f14*/ 	.word	0x00033390


	//   ....[107]....
        /*0f18*/ 	.word	0x00033420


	//   ....[108]....
        /*0f1c*/ 	.word	0x000334b0


	//   ....[109]....
        /*0f20*/ 	.word	0x00033540


	//   ....[110]....
        /*0f24*/ 	.word	0x000335c0


	//   ....[111]....
        /*0f28*/ 	.word	0x00033610


	//   ....[112]....
        /*0f2c*/ 	.word	0x000336b0


	//   ....[113]....
        /*0f30*/ 	.word	0x00033740


	//   ....[114]....
        /*0f34*/ 	.word	0x000337d0


	//   ....[115]....
        /*0f38*/ 	.word	0x00033820


	//   ....[116]....
        /*0f3c*/ 	.word	0x000338b0


	//   ....[117]....
        /*0f40*/ 	.word	0x00033940


	//   ....[118]....
        /*0f44*/ 	.word	0x000339d0


	//   ....[119]....
        /*0f48*/ 	.word	0x00033a60


	//   ....[120]....
        /*0f4c*/ 	.word	0x00033af0


	//   ....[121]....
        /*0f50*/ 	.word	0x00033b80


	//   ....[122]....
        /*0f54*/ 	.word	0x00033c40


	//   ....[123]....
        /*0f58*/ 	.word	0x00033f20


	//   ....[124]....
        /*0f5c*/ 	.word	0x00034020


	//   ....[125]....
        /*0f60*/ 	.word	0x000340e0


	//   ....[126]....
        /*0f64*/ 	.word	0x00034260


	//   ....[127]....
        /*0f68*/ 	.word	0x000342f0


	//   ....[128]....
        /*0f6c*/ 	.word	0x00034350


	//   ....[129]....
        /*0f70*/ 	.word	0x00034450


	//   ....[130]....
        /*0f74*/ 	.word	0x000344b0


	//   ....[131]....
        /*0f78*/ 	.word	0x00034580


	//   ....[132]....
        /*0f7c*/ 	.word	0x00034710


	//   ....[133]....
        /*0f80*/ 	.word	0x000347a0


	//   ....[134]....
        /*0f84*/ 	.word	0x000348a0


	//   ....[135]....
        /*0f88*/ 	.word	0x00034950


	//   ....[136]....
        /*0f8c*/ 	.word	0x000349b0


	//   ....[137]....
        /*0f90*/ 	.word	0x00034ab0


	//   ....[138]....
        /*0f94*/ 	.word	0x00034b10


	//   ....[139]....
        /*0f98*/ 	.word	0x00034bb0


	//   ....[140]....
        /*0f9c*/ 	.word	0x00034cc0


	//   ....[141]....
        /*0fa0*/ 	.word	0x00034d30


	//   ....[142]....
        /*0fa4*/ 	.word	0x00034d90


	//   ....[143]....
        /*0fa8*/ 	.word	0x00034ea0


	//   ....[144]....
        /*0fac*/ 	.word	0x00034f00


	//   ....[145]....
        /*0fb0*/ 	.word	0x00035020


	//   ....[146]....
        /*0fb4*/ 	.word	0x00035080


	//   ....[147]....
        /*0fb8*/ 	.word	0x00035120


	//   ....[148]....
        /*0fbc*/ 	.word	0x000352c0


	//   ....[149]....
        /*0fc0*/ 	.word	0x00035350


	//   ....[150]....
        /*0fc4*/ 	.word	0x000353b0


	//   ....[151]....
        /*0fc8*/ 	.word	0x00035490


	//   ....[152]....
        /*0fcc*/ 	.word	0x000354f0


	//   ....[153]....
        /*0fd0*/ 	.word	0x000355c0


	//   ....[154]....
        /*0fd4*/ 	.word	0x00035620


	//   ....[155]....
        /*0fd8*/ 	.word	0x000356f0


	//   ....[156]....
        /*0fdc*/ 	.word	0x000357e0


	//   ....[157]....
        /*0fe0*/ 	.word	0x00035870


	//   ....[158]....
        /*0fe4*/ 	.word	0x000358d0


	//   ....[159]....
        /*0fe8*/ 	.word	0x000359a0


	//   ....[160]....
        /*0fec*/ 	.word	0x00035a00


	//   ....[161]....
        /*0ff0*/ 	.word	0x00035ad0


	//   ....[162]....
        /*0ff4*/ 	.word	0x00035b30


	//   ....[163]....
        /*0ff8*/ 	.word	0x00035c00


	//   ....[164]....
        /*0ffc*/ 	.word	0x00035de0


	//   ....[165]....
        /*1000*/ 	.word	0x00035e80


	//   ....[166]....
        /*1004*/ 	.word	0x00036000


	//   ....[167]....
        /*1008*/ 	.word	0x00036080


	//   ....[168]....
        /*100c*/ 	.word	0x00036100


	//   ....[169]....
        /*1010*/ 	.word	0x00036180


	//   ....[170]....
        /*1014*/ 	.word	0x00036200


	//   ....[171]....
        /*1018*/ 	.word	0x00036290


	//   ....[172]....
        /*101c*/ 	.word	0x00036330


	//   ....[173]....
        /*1020*/ 	.word	0x000363e0


	//   ....[174]....
        /*1024*/ 	.word	0x00036460


	//   ....[175]....
        /*1028*/ 	.word	0x000364e0


	//   ....[176]....
        /*102c*/ 	.word	0x00036560


	//   ....[177]....
        /*1030*/ 	.word	0x000365f0


	//   ....[178]....
        /*1034*/ 	.word	0x00036670


	//   ....[179]....
        /*1038*/ 	.word	0x00036720


	//   ....[180]....
        /*103c*/ 	.word	0x00036770


	//   ....[181]....
        /*1040*/ 	.word	0x00036810


	//   ....[182]....
        /*1044*/ 	.word	0x00036940


	//----- nvinfo : EIATTR_REG_RECONFIG
	.align		4
.L_750:
        /*1048*/ 	.byte	0x01, 0x54
	.zero		2


	//----- nvinfo : EIATTR_SYSCALL_OFFSETS
	.align		4
        /*104c*/ 	.byte	0x04, 0x46
        /*104e*/ 	.short	(.L_752 - .L_751)


	//   ....[0]....
.L_751:
        /*1050*/ 	.word	0x000022f0


	//   ....[1]....
        /*1054*/ 	.word	0x00002440


	//   ....[2]....
        /*1058*/ 	.word	0x0000acc0


	//   ....[3]....
        /*105c*/ 	.word	0x0000b200


	//   ....[4]....
        /*1060*/ 	.word	0x0002a610


	//   ....[5]....
        /*1064*/ 	.word	0x0002a780


	//   ....[6]....
        /*1068*/ 	.word	0x0002a8d0


	//   ....[7]....
        /*106c*/ 	.word	0x0002aa10


	//   ....[8]....
        /*1070*/ 	.word	0x0002bc00


	//----- nvinfo : EIATTR_MBARRIER_INSTR_OFFSETS
	.align		4
.L_752:
        /*1074*/ 	.byte	0x04, 0x39
        /*1076*/ 	.short	(.L_754 - .L_753)


	//   ....[0]....
.L_753:
        /*1078*/ 	.word	0x00000270
        /*107c*/ 	.word	0x000000ff
        /*1080*/ 	.word	0x0002a800
        /*1084*/ 	.short	0x0100
        /*1086*/ 	.byte	0x08
	.zero		1


	//   ....[1]....
        /*1088*/ 	.word	0x00000280
        /*108c*/ 	.word	0x000000ff
        /*1090*/ 	.word	0x0002a820
        /*1094*/ 	.short	0x0100
        /*1096*/ 	.byte	0x08
	.zero		1


	//   ....[2]....
        /*1098*/ 	.word	0x00000370
        /*109c*/ 	.word	0x000000ff
        /*10a0*/ 	.word	0x0002a830
        /*10a4*/ 	.short	0x0100
        /*10a6*/ 	.byte	0x08
	.zero		1


	//   ....[3]....
        /*10a8*/ 	.word	0x00000380
        /*10ac*/ 	.word	0x000000ff
        /*10b0*/ 	.word	0x0002a840
        /*10b4*/ 	.short	0x0100
        /*10b6*/ 	.byte	0x08
	.zero		1


	//   ....[4]....
        /*10b8*/ 	.word	0x00000390
        /*10bc*/ 	.word	0x000000ff
        /*10c0*/ 	.word	0x0002a838
        /*10c4*/ 	.short	0x0100
        /*10c6*/ 	.byte	0x08
	.zero		1


	//   ....[5]....
        /*10c8*/ 	.word	0x000003a0
        /*10cc*/ 	.word	0x000000ff
        /*10d0*/ 	.word	0x0002a848
        /*10d4*/ 	.short	0x0100
        /*10d6*/ 	.byte	0x08
	.zero		1


	//   ....[6]....
        /*10d8*/ 	.word	0x000004d0
        /*10dc*/ 	.word	0x000000ff
        /*10e0*/ 	.word	0x0002a850
        /*10e4*/ 	.short	0x0100
        /*10e6*/ 	.byte	0x08
	.zero		1


	//   ....[7]....
        /*10e8*/ 	.word	0x000004e0
        /*10ec*/ 	.word	0x000000ff
        /*10f0*/ 	.word	0x0002a860
        /*10f4*/ 	.short	0x0100
        /*10f6*/ 	.byte	0x08
	.zero		1


	//   ....[8]....
        /*10f8*/ 	.word	0x000004f0
        /*10fc*/ 	.word	0x000000ff
        /*1100*/ 	.word	0x0002a858
        /*1104*/ 	.short	0x0100
        /*1106*/ 	.byte	0x08
	.zero		1


	//   ....[9]....
        /*1108*/ 	.word	0x00000500
        /*110c*/ 	.word	0x000000ff
        /*1110*/ 	.word	0x0002a868
        /*1114*/ 	.short	0x0100
        /*1116*/ 	.byte	0x08
	.zero		1


	//   ....[10]....
        /*1118*/ 	.word	0x000005f0
        /*111c*/ 	.word	0x000000ff
        /*1120*/ 	.word	0x0002a870
        /*1124*/ 	.short	0x0100
        /*1126*/ 	.byte	0x06
	.zero		1


	//   ....[11]....
        /*1128*/ 	.word	0x00000600
        /*112c*/ 	.word	0x000000ff
        /*1130*/ 	.word	0x0002a880
        /*1134*/ 	.short	0x0100
        /*1136*/ 	.byte	0x06
	.zero		1


	//   ....[12]....
        /*1138*/ 	.word	0x00000610
        /*113c*/ 	.word	0x000000ff
        /*1140*/ 	.word	0x0002a878
        /*1144*/ 	.short	0x0100
        /*1146*/ 	.byte	0x06
	.zero		1


	//   ....[13]....
        /*1148*/ 	.word	0x00000620
        /*114c*/ 	.word	0x000000ff
        /*1150*/ 	.word	0x0002a888
        /*1154*/ 	.short	0x0100
        /*1156*/ 	.byte	0x06
	.zero		1


	//   ....[14]....
        /*1158*/ 	.word	0x00000750
        /*115c*/ 	.word	0x000000ff
        /*1160*/ 	.word	0x0002a890
        /*1164*/ 	.short	0x0100
        /*1166*/ 	.byte	0x08
	.zero		1


	//   ....[15]....
        /*1168*/ 	.word	0x00000760
        /*116c*/ 	.word	0x000000ff
        /*1170*/ 	.word	0x0002a8a0
        /*1174*/ 	.short	0x0100
        /*1176*/ 	.byte	0x08
	.zero		1


	//   ....[16]....
        /*1178*/ 	.word	0x00000770
        /*117c*/ 	.word	0x000000ff
        /*1180*/ 	.word	0x0002a898
        /*1184*/ 	.short	0x0100
        /*1186*/ 	.byte	0x08
	.zero		1


	//   ....[17]....
        /*1188*/ 	.word	0x00000780
        /*118c*/ 	.word	0x000000ff
        /*1190*/ 	.word	0x0002a8a8
        /*1194*/ 	.short	0x0100
        /*1196*/ 	.byte	0x08
	.zero		1


	//   ....[18]....
        /*1198*/ 	.word	0x000008c0
        /*119c*/ 	.word	0x000000ff
        /*11a0*/ 	.word	0x0002a8b0
        /*11a4*/ 	.short	0x0100
        /*11a6*/ 	.byte	0x08
	.zero		1


	//   ....[19]....
        /*11a8*/ 	.word	0x000008d0
        /*11ac*/ 	.word	0x000000ff
        /*11b0*/ 	.word	0x0002a8c0
        /*11b4*/ 	.short	0x0100
        /*11b6*/ 	.byte	0x08
	.zero		1


	//   ....[20]....
        /*11b8*/ 	.word	0x000008e0
        /*11bc*/ 	.word	0x000000ff
        /*11c0*/ 	.word	0x0002a8b8
        /*11c4*/ 	.short	0x0100
        /*11c6*/ 	.byte	0x08
	.zero		1


	//   ....[21]....
        /*11c8*/ 	.word	0x000008f0
        /*11cc*/ 	.word	0x000000ff
        /*11d0*/ 	.word	0x0002a8c8
        /*11d4*/ 	.short	0x0100
        /*11d6*/ 	.byte	0x08
	.zero		1


	//   ....[22]....
        /*11d8*/ 	.word	0x000034f0
        /*11dc*/ 	.word	0x00000052
        /*11e0*/ 	.word	0x0002a890
        /*11e4*/ 	.short	0x010a
        /*11e6*/ 	.byte	0x3f
	.zero		1


	//   ....[23]....
        /*11e8*/ 	.word	0x000065f0
        /*11ec*/ 	.word	0x00000052
        /*11f0*/ 	.word	0x0002a890
        /*11f4*/ 	.short	0x010a
        /*11f6*/ 	.byte	0x3f
	.zero		1


	//   ....[24]....
        /*11f8*/ 	.word	0x00009640
        /*11fc*/ 	.word	0x00000052
        /*1200*/ 	.word	0x0002a890
        /*1204*/ 	.short	0x010a
        /*1206*/ 	.byte	0x3f
	.zero		1


	//   ....[25]....
        /*1208*/ 	.word	0x00009af0
        /*120c*/ 	.word	0x00000004
        /*1210*/ 	.word	0x00000000
        /*1214*/ 	.short	0x0101
        /*1216*/ 	.byte	0x3f
	.zero		1


	//   ....[26]....
        /*1218*/ 	.word	0x00009b30
        /*121c*/ 	.word	0x00000052
        /*1220*/ 	.word	0x0002a8b0
        /*1224*/ 	.short	0x010a
        /*1226*/ 	.byte	0x3f
	.zero		1


	//   ....[27]....
        /*1228*/ 	.word	0x00009fc0
        /*122c*/ 	.word	0x00000052
        /*1230*/ 	.word	0x00000000
        /*1234*/ 	.short	0x0101
        /*1236*/ 	.byte	0x3f
	.zero		1


	//   ....[28]....
        /*1238*/ 	.word	0x0000af80
        /*123c*/ 	.word	0x00000010
        /*1240*/ 	.word	0x0002a800
        /*1244*/ 	.short	0x010a
        /*1246*/ 	.byte	0x3f
	.zero		1


	//   ....[29]....
        /*1248*/ 	.word	0x0000afd0
        /*124c*/ 	.word	0x00000010
        /*1250*/ 	.word	0x0002a800
        /*1254*/ 	.short	0x010a
        /*1256*/ 	.byte	0x3f
	.zero		1


	//   ....[30]....
        /*1258*/ 	.word	0x0000b9c0
        /*125c*/ 	.word	0x00000010
        /*1260*/ 	.word	0x0002a800
        /*1264*/ 	.short	0x010a
        /*1266*/ 	.byte	0x3f
	.zero		1


	//   ....[31]....
        /*1268*/ 	.word	0x0000ef40
        /*126c*/ 	.word	0x00000010
        /*1270*/ 	.word	0x0002a800
        /*1274*/ 	.short	0x010a
        /*1276*/ 	.byte	0x3f
	.zero		1


	//   ....[32]....
        /*1278*/ 	.word	0x00012040
        /*127c*/ 	.word	0x00000015
        /*1280*/ 	.word	0x0002a830
        /*1284*/ 	.short	0x010a
        /*1286*/ 	.byte	0x3f
	.zero		1


	//   ....[33]....
        /*1288*/ 	.word	0x00012080
        /*128c*/ 	.word	0x00000015
        /*1290*/ 	.word	0x0002a830
        /*1294*/ 	.short	0x010a
        /*1296*/ 	.byte	0x3f
	.zero		1


	//   ....[34]....
        /*1298*/ 	.word	0x00012b90
        /*129c*/ 	.word	0x00000008
        /*12a0*/ 	.word	0x00000000
        /*12a4*/ 	.short	0x0101
        /*12a6*/ 	.byte	0x3f
	.zero		1


	//   ....[35]....
        /*12a8*/ 	.word	0x00015eb0
        /*12ac*/ 	.word	0x00000007
        /*12b0*/ 	.word	0x0002a830
        /*12b4*/ 	.short	0x010a
        /*12b6*/ 	.byte	0x3f
	.zero		1


	//   ....[36]....
        /*12b8*/ 	.word	0x00015f00
        /*12bc*/ 	.word	0x00000007
        /*12c0*/ 	.word	0x0002a830
        /*12c4*/ 	.short	0x010a
        /*12c6*/ 	.byte	0x3f
	.zero		1


	//   ....[37]....
        /*12c8*/ 	.word	0x00016250
        /*12cc*/ 	.word	0x00000007
        /*12d0*/ 	.word	0x0002a850
        /*12d4*/ 	.short	0x010a
        /*12d6*/ 	.byte	0x3f
	.zero		1


	//   ....[38]....
        /*12d8*/ 	.word	0x00016290
        /*12dc*/ 	.word	0x00000007
        /*12e0*/ 	.word	0x0002a850
        /*12e4*/ 	.short	0x010a
        /*12e6*/ 	.byte	0x3f
	.zero		1


	//   ....[39]....
        /*12e8*/ 	.word	0x00016840
        /*12ec*/ 	.word	0x0000007a
        /*12f0*/ 	.word	0x00000000
        /*12f4*/ 	.short	0x0101
        /*12f6*/ 	.byte	0x3f
	.zero		1


	//   ....[40]....
        /*12f8*/ 	.word	0x000191a0
        /*12fc*/ 	.word	0x00000011
        /*1300*/ 	.word	0x00000000
        /*1304*/ 	.short	0x0101
        /*1306*/ 	.byte	0x3f
	.zero		1


	//   ....[41]....
        /*1308*/ 	.word	0x00019ca0
        /*130c*/ 	.word	0x00000007
        /*1310*/ 	.word	0x0002a830
        /*1314*/ 	.short	0x010a
        /*1316*/ 	.byte	0x3f
	.zero		1


	//   ....[42]....
        /*1318*/ 	.word	0x00019cf0
        /*131c*/ 	.word	0x00000007
        /*1320*/ 	.word	0x0002a830
        /*1324*/ 	.short	0x010a
        /*1326*/ 	.byte	0x3f
	.zero		1


	//   ....[43]....
        /*1328*/ 	.word	0x0001a070
        /*132c*/ 	.word	0x00000007
        /*1330*/ 	.word	0x0002a850
        /*1334*/ 	.short	0x010a
        /*1336*/ 	.byte	0x3f
	.zero		1


	//   ....[44]....
        /*1338*/ 	.word	0x0001a0b0
        /*133c*/ 	.word	0x00000007
        /*1340*/ 	.word	0x0002a850
        /*1344*/ 	.short	0x010a
        /*1346*/ 	.byte	0x3f
	.zero		1


	//   ....[45]....
        /*1348*/ 	.word	0x0001a440
        /*134c*/ 	.word	0x0000000a
        /*1350*/ 	.word	0x00000000
        /*1354*/ 	.short	0x0101
        /*1356*/ 	.byte	0x3f
	.zero		1


	//   ....[46]....
        /*1358*/ 	.word	0x0001bf60
        /*135c*/ 	.word	0x0000000f
        /*1360*/ 	.word	0x00000000
        /*1364*/ 	.short	0x0101
        /*1366*/ 	.byte	0x3f
	.zero		1


	//   ....[47]....
        /*1368*/ 	.word	0x0001c7d0
        /*136c*/ 	.word	0x00000007
        /*1370*/ 	.word	0x0002a830
        /*1374*/ 	.short	0x010a
        /*1376*/ 	.byte	0x3f
	.zero		1


	//   ....[48]....
        /*1378*/ 	.word	0x0001c820
        /*137c*/ 	.word	0x00000007
        /*1380*/ 	.word	0x0002a830
        /*1384*/ 	.short	0x010a
        /*1386*/ 	.byte	0x3f
	.zero		1


	//   ....[49]....
        /*1388*/ 	.word	0x0001cba0
        /*138c*/ 	.word	0x00000007
        /*1390*/ 	.word	0x0002a850
        /*1394*/ 	.short	0x010a
        /*1396*/ 	.byte	0x3f
	.zero		1


	//   ....[50]....
        /*1398*/ 	.word	0x0001cbe0
        /*139c*/ 	.word	0x00000007
        /*13a0*/ 	.word	0x0002a850
        /*13a4*/ 	.short	0x010a
        /*13a6*/ 	.byte	0x3f
	.zero		1


	//   ....[51]....
        /*13a8*/ 	.word	0x0001d580
        /*13ac*/ 	.word	0x0000007b
        /*13b0*/ 	.word	0x00000000
        /*13b4*/ 	.short	0x0101
        /*13b6*/ 	.byte	0x3f
	.zero		1


	//   ....[52]....
        /*13b8*/ 	.word	0x0001faf0
        /*13bc*/ 	.word	0x0000000d
        /*13c0*/ 	.word	0x00000000
        /*13c4*/ 	.short	0x0101
        /*13c6*/ 	.byte	0x3f
	.zero		1


	//   ....[53]....
        /*13c8*/ 	.word	0x00020290
        /*13cc*/ 	.word	0x00000002
        /*13d0*/ 	.word	0x0002a850
        /*13d4*/ 	.short	0x010a
        /*13d6*/ 	.byte	0x3f
	.zero		1


	//   ....[54]....
        /*13d8*/ 	.word	0x00020310
        /*13dc*/ 	.word	0x00000002
        /*13e0*/ 	.word	0x0002a850
        /*13e4*/ 	.short	0x010a
        /*13e6*/ 	.byte	0x3f
	.zero		1


	//   ....[55]....
        /*13e8*/ 	.word	0x000208d0
        /*13ec*/ 	.word	0x00000006
        /*13f0*/ 	.word	0x00000000
        /*13f4*/ 	.short	0x0101
        /*13f6*/ 	.byte	0x3f
	.zero		1


	//   ....[56]....
        /*13f8*/ 	.word	0x00023870
        /*13fc*/ 	.word	0x00000000
        /*1400*/ 	.word	0x00000000
        /*1404*/ 	.short	0x0101
        /*1406*/ 	.byte	0x3f
	.zero		1


	//   ....[57]....
        /*1408*/ 	.word	0x00024070
        /*140c*/ 	.word	0x00000020
        /*1410*/ 	.word	0x00000000
        /*1414*/ 	.short	0x0101
        /*1416*/ 	.byte	0x3f
	.zero		1


	//   ....[58]....
        /*1418*/ 	.word	0x00028a60
        /*141c*/ 	.word	0x00000017
        /*1420*/ 	.word	0x0002a820
        /*1424*/ 	.short	0x010a
        /*1426*/ 	.byte	0x3f
	.zero		1


	//   ....[59]....
        /*1428*/ 	.word	0x00028af0
        /*142c*/ 	.word	0x0000000b
        /*1430*/ 	.word	0x0002a8a0
        /*1434*/ 	.short	0x010a
        /*1436*/ 	.byte	0x3f
	.zero		1


	//   ....[60]....
        /*1438*/ 	.word	0x00028f40
        /*143c*/ 	.word	0x0000000b
        /*1440*/ 	.word	0x0002a8c0
        /*1444*/ 	.short	0x010a
        /*1446*/ 	.byte	0x3f
	.zero		1


	//   ....[61]....
        /*1448*/ 	.word	0x00029450
        /*144c*/ 	.word	0x0000000a
        /*1450*/ 	.word	0x0002a8a0
        /*1454*/ 	.short	0x010a
        /*1456*/ 	.byte	0x3f
	.zero		1


	//   ....[62]....
        /*1458*/ 	.word	0x00029890
        /*145c*/ 	.word	0x0000000a
        /*1460*/ 	.word	0x0002a8c0
        /*1464*/ 	.short	0x010a
        /*1466*/ 	.byte	0x3f
	.zero		1


	//   ....[63]....
        /*1468*/ 	.word	0x0002ae20
        /*146c*/ 	.word	0x00000006
        /*1470*/ 	.word	0x0002a880
        /*1474*/ 	.short	0x010a
        /*1476*/ 	.byte	0x3f
	.zero		1


	//   ....[64]....
        /*1478*/ 	.word	0x0002b360
        /*147c*/ 	.word	0x00000006
        /*1480*/ 	.word	0x0002a870
        /*1484*/ 	.short	0x0107
        /*1486*/ 	.byte	0x3f
	.zero		1


	//   ....[65]....
        /*1488*/ 	.word	0x0002b420
        /*148c*/ 	.word	0x00000006
        /*1490*/ 	.word	0x0002a870
        /*1494*/ 	.short	0x0101
        /*1496*/ 	.byte	0x3f
	.zero		1


	//   ....[66]....
        /*1498*/ 	.word	0x0002b470
        /*149c*/ 	.word	0x00000006
        /*14a0*/ 	.word	0x0002a840
        /*14a4*/ 	.short	0x010a
        /*14a6*/ 	.byte	0x3f
	.zero		1


	//   ....[67]....
        /*14a8*/ 	.word	0x0002b8e0
        /*14ac*/ 	.word	0x00000006
        /*14b0*/ 	.word	0x0002a830
        /*14b4*/ 	.short	0x0107
        /*14b6*/ 	.byte	0x3f
	.zero		1


	//   ....[68]....
        /*14b8*/ 	.word	0x0002b9b0
        /*14bc*/ 	.word	0x00000006
        /*14c0*/ 	.word	0x0002a830
        /*14c4*/ 	.short	0x0101
        /*14c6*/ 	.byte	0x3f
	.zero		1


	//   ....[69]....
        /*14c8*/ 	.word	0x0002c2e0
        /*14cc*/ 	.word	0x00000017
        /*14d0*/ 	.word	0x0002a800
        /*14d4*/ 	.short	0x0107
        /*14d6*/ 	.byte	0x3f
	.zero		1


	//   ....[70]....
        /*14d8*/ 	.word	0x0002c3e0
        /*14dc*/ 	.word	0x00000017
        /*14e0*/ 	.word	0x0002a800
        /*14e4*/ 	.short	0x0101
        /*14e6*/ 	.byte	0x3f
	.zero		1


	//   ....[71]....
        /*14e8*/ 	.word	0x0002c400
        /*14ec*/ 	.word	0x00000017
        /*14f0*/ 	.word	0x0002a820
        /*14f4*/ 	.short	0x010a
        /*14f6*/ 	.byte	0x3f
	.zero		1


	//   ....[72]....
        /*14f8*/ 	.word	0x0002c750
        /*14fc*/ 	.word	0x00000004
        /*1500*/ 	.word	0x0002a880
        /*1504*/ 	.short	0x010a
        /*1506*/ 	.byte	0x3f
	.zero		1


	//   ....[73]....
        /*1508*/ 	.word	0x0002cb30
        /*150c*/ 	.word	0x00000004
        /*1510*/ 	.word	0x0002a870
        /*1514*/ 	.short	0x0107
        /*1516*/ 	.byte	0x3f
	.zero		1


	//   ....[74]....
        /*1518*/ 	.word	0x0002cbf0
        /*151c*/ 	.word	0x00000004
        /*1520*/ 	.word	0x0002a870
        /*1524*/ 	.short	0x0101
        /*1526*/ 	.byte	0x3f
	.zero		1


	//   ....[75]....
        /*1528*/ 	.word	0x0002cc20
        /*152c*/ 	.word	0x00000004
        /*1530*/ 	.word	0x0002a840
        /*1534*/ 	.short	0x010a
        /*1536*/ 	.byte	0x3f
	.zero		1


	//   ....[76]....
        /*1538*/ 	.word	0x0002cfe0
        /*153c*/ 	.word	0x00000004
        /*1540*/ 	.word	0x0002a830
        /*1544*/ 	.short	0x0107
        /*1546*/ 	.byte	0x3f
	.zero		1


	//   ....[77]....
        /*1548*/ 	.word	0x0002d0b0
        /*154c*/ 	.word	0x00000004
        /*1550*/ 	.word	0x0002a830
        /*1554*/ 	.short	0x0101
        /*1556*/ 	.byte	0x3f
	.zero		1


	//   ....[78]....
        /*1558*/ 	.word	0x0002d130
        /*155c*/ 	.word	0x00000002
        /*1560*/ 	.word	0x0002a870
        /*1564*/ 	.short	0x010a
        /*1566*/ 	.byte	0x3f
	.zero		1


	//   ....[79]....
        /*1568*/ 	.word	0x0002d1c0
        /*156c*/ 	.word	0x00000002
        /*1570*/ 	.word	0x0002a860
        /*1574*/ 	.short	0x010a
        /*1576*/ 	.byte	0x3f
	.zero		1


	//   ....[80]....
        /*1578*/ 	.word	0x0002d930
        /*157c*/ 	.word	0x00000002
        /*1580*/ 	.word	0x0002a850
        /*1584*/ 	.short	0x0101
        /*1586*/ 	.byte	0x3f
	.zero		1


	//   ....[81]....
        /*1588*/ 	.word	0x0002d9b0
        /*158c*/ 	.word	0x00000002
        /*1590*/ 	.word	0x00000000
        /*1594*/ 	.short	0x0101
        /*1596*/ 	.byte	0x3f
	.zero		1


	//   ....[82]....
        /*1598*/ 	.word	0x0002db70
        /*159c*/ 	.word	0x00000002
        /*15a0*/ 	.word	0x0002a870
        /*15a4*/ 	.short	0x010a
        /*15a6*/ 	.byte	0x3f
	.zero		1


	//   ....[83]....
        /*15a8*/ 	.word	0x0002dbf0
        /*15ac*/ 	.word	0x00000002
        /*15b0*/ 	.word	0x0002a860
        /*15b4*/ 	.short	0x010a
        /*15b6*/ 	.byte	0x3f
	.zero		1


	//   ....[84]....
        /*15b8*/ 	.word	0x0002e370
        /*15bc*/ 	.word	0x00000002
        /*15c0*/ 	.word	0x0002a850
        /*15c4*/ 	.short	0x0101
        /*15c6*/ 	.byte	0x3f
	.zero		1


	//   ....[85]....
        /*15c8*/ 	.word	0x0002e3f0
        /*15cc*/ 	.word	0x00000002
        /*15d0*/ 	.word	0x00000000
        /*15d4*/ 	.short	0x0101
        /*15d6*/ 	.byte	0x3f
	.zero		1


	//   ....[86]....
        /*15d8*/ 	.word	0x0002f530
        /*15dc*/ 	.word	0x00000004
        /*15e0*/ 	.word	0x0002a820
        /*15e4*/ 	.short	0x010a
        /*15e6*/ 	.byte	0x3f
	.zero		1


	//   ....[87]....
        /*15e8*/ 	.word	0x0002f6a0
        /*15ec*/ 	.word	0x00000005
        /*15f0*/ 	.word	0x0002a840
        /*15f4*/ 	.short	0x010a
        /*15f6*/ 	.byte	0x3f
	.zero		1


	//   ....[88]....
        /*15f8*/ 	.word	0x0002f740
        /*15fc*/ 	.word	0x00000019
        /*1600*/ 	.word	0x0002a840
        /*1604*/ 	.short	0x010a
        /*1606*/ 	.byte	0x3f
	.zero		1


	//   ....[89]....
        /*1608*/ 	.word	0x0002f780
        /*160c*/ 	.word	0x00000005
        /*1610*/ 	.word	0x0002a860
        /*1614*/ 	.short	0x010a
        /*1616*/ 	.byte	0x3f
	.zero		1


	//   ....[90]....
        /*1618*/ 	.word	0x0002f7c0
        /*161c*/ 	.word	0x00000019
        /*1620*/ 	.word	0x0002a860
        /*1624*/ 	.short	0x010a
        /*1626*/ 	.byte	0x3f
	.zero		1


	//   ....[91]....
        /*1628*/ 	.word	0x0002f800
        /*162c*/ 	.word	0x00000005
        /*1630*/ 	.word	0x0002a880
        /*1634*/ 	.short	0x010a
        /*1636*/ 	.byte	0x3f
	.zero		1


	//   ....[92]....
        /*1638*/ 	.word	0x0002f840
        /*163c*/ 	.word	0x00000019
        /*1640*/ 	.word	0x0002a880
        /*1644*/ 	.short	0x010a
        /*1646*/ 	.byte	0x3f
	.zero		1


	//   ....[93]....
        /*1648*/ 	.word	0x0002f8a0
        /*164c*/ 	.word	0x00000052
        /*1650*/ 	.word	0x0002a890
        /*1654*/ 	.short	0x010a
        /*1656*/ 	.byte	0x3f
	.zero		1


	//   ....[94]....
        /*1658*/ 	.word	0x0002fa10
        /*165c*/ 	.word	0x00000052
        /*1660*/ 	.word	0x0002a890
        /*1664*/ 	.short	0x010a
        /*1666*/ 	.byte	0x3f
	.zero		1


	//   ....[95]....
        /*1668*/ 	.word	0x0002fb90
        /*166c*/ 	.word	0x00000052
        /*1670*/ 	.word	0x0002a890
        /*1674*/ 	.short	0x010a
        /*1676*/ 	.byte	0x3f
	.zero		1


	//   ....[96]....
        /*1678*/ 	.word	0x0002fcf0
        /*167c*/ 	.word	0x00000052
        /*1680*/ 	.word	0x0002a8b0
        /*1684*/ 	.short	0x010a
        /*1686*/ 	.byte	0x3f
	.zero		1


	//   ....[97]....
        /*1688*/ 	.word	0x0002ffa0
        /*168c*/ 	.word	0x00000010
        /*1690*/ 	.word	0x0002a800
        /*1694*/ 	.short	0x010a
        /*1696*/ 	.byte	0x3f
	.zero		1


	//   ....[98]....
        /*1698*/ 	.word	0x000301b0
        /*169c*/ 	.word	0x00000010
        /*16a0*/ 	.word	0x0002a800
        /*16a4*/ 	.short	0x010a
        /*16a6*/ 	.byte	0x3f
	.zero		1


	//   ....[99]....
        /*16a8*/ 	.word	0x00030200
        /*16ac*/ 	.word	0x00000015
        /*16b0*/ 	.word	0x0002a830
        /*16b4*/ 	.short	0x010a
        /*16b6*/ 	.byte	0x3f
	.zero		1


	//   ....[100]....
        /*16b8*/ 	.word	0x00030250
        /*16bc*/ 	.word	0x00000007
        /*16c0*/ 	.word	0x0002a830
        /*16c4*/ 	.short	0x010a
        /*16c6*/ 	.byte	0x3f
	.zero		1


	//   ....[101]....
        /*16c8*/ 	.word	0x000302a0
        /*16cc*/ 	.word	0x00000007
        /*16d0*/ 	.word	0x0002a850
        /*16d4*/ 	.short	0x010a
        /*16d6*/ 	.byte	0x3f
	.zero		1


	//   ....[102]....
        /*16d8*/ 	.word	0x000302f0
        /*16dc*/ 	.word	0x00000007
        /*16e0*/ 	.word	0x0002a830
        /*16e4*/ 	.short	0x010a
        /*16e6*/ 	.byte	0x3f
	.zero		1


	//   ....[103]....
        /*16e8*/ 	.word	0x00030340
        /*16ec*/ 	.word	0x00000007
        /*16f0*/ 	.word	0x0002a850
        /*16f4*/ 	.short	0x010a
        /*16f6*/ 	.byte	0x3f
	.zero		1


	//   ....[104]....
        /*16f8*/ 	.word	0x00030390
        /*16fc*/ 	.word	0x00000007
        /*1700*/ 	.word	0x0002a830
        /*1704*/ 	.short	0x010a
        /*1706*/ 	.byte	0x3f
	.zero		1


	//   ....[105]....
        /*1708*/ 	.word	0x000303e0
        /*170c*/ 	.word	0x00000007
        /*1710*/ 	.word	0x0002a850
        /*1714*/ 	.short	0x010a
        /*1716*/ 	.byte	0x3f
	.zero		1


	//   ....[106]....
        /*1718*/ 	.word	0x00030430
        /*171c*/ 	.word	0x00000002
        /*1720*/ 	.word	0x0002a850
        /*1724*/ 	.short	0x010a
        /*1726*/ 	.byte	0x3f
	.zero		1


	//   ....[107]....
        /*1728*/ 	.word	0x00033d00
        /*172c*/ 	.word	0x00000017
        /*1730*/ 	.word	0x0002a820
        /*1734*/ 	.short	0x010a
        /*1736*/ 	.byte	0x3f
	.zero		1


	//   ....[108]....
        /*1738*/ 	.word	0x00033d50
        /*173c*/ 	.word	0x0000000b
        /*1740*/ 	.word	0x0002a8a0
        /*1744*/ 	.short	0x010a
        /*1746*/ 	.byte	0x3f
	.zero		1


	//   ....[109]....
        /*1748*/ 	.word	0x00033da0
        /*174c*/ 	.word	0x0000000b
        /*1750*/ 	.word	0x0002a8c0
        /*1754*/ 	.short	0x010a
        /*1756*/ 	.byte	0x3f
	.zero		1


	//   ....[110]....
        /*1758*/ 	.word	0x00033df0
        /*175c*/ 	.word	0x0000000a
        /*1760*/ 	.word	0x0002a8a0
        /*1764*/ 	.short	0x010a
        /*1766*/ 	.byte	0x3f
	.zero		1


	//   ....[111]....
        /*1768*/ 	.word	0x00033e40
        /*176c*/ 	.word	0x0000000a
        /*1770*/ 	.word	0x0002a8c0
        /*1774*/ 	.short	0x010a
        /*1776*/ 	.byte	0x3f
	.zero		1


	//   ....[112]....
        /*1778*/ 	.word	0x00033f70
        /*177c*/ 	.word	0x00000006
        /*1780*/ 	.word	0x0002a880
        /*1784*/ 	.short	0x010a
        /*1786*/ 	.byte	0x3f
	.zero		1


	//   ....[113]....
        /*1788*/ 	.word	0x00034660
        /*178c*/ 	.word	0x00000006
        /*1790*/ 	.word	0x0002a840
        /*1794*/ 	.short	0x010a
        /*1796*/ 	.byte	0x3f
	.zero		1


	//   ....[114]....
        /*1798*/ 	.word	0x000351c0
        /*179c*/ 	.word	0x00000017
        /*17a0*/ 	.word	0x0002a820
        /*17a4*/ 	.short	0x010a
        /*17a6*/ 	.byte	0x3f
	.zero		1


	//   ....[115]....
        /*17a8*/ 	.word	0x00035210
        /*17ac*/ 	.word	0x00000004
        /*17b0*/ 	.word	0x0002a880
        /*17b4*/ 	.short	0x010a
        /*17b6*/ 	.byte	0x3f
	.zero		1


	//   ....[116]....
        /*17b8*/ 	.word	0x00035730
        /*17bc*/ 	.word	0x00000004
        /*17c0*/ 	.word	0x0002a840
        /*17c4*/ 	.short	0x010a
        /*17c6*/ 	.byte	0x3f
	.zero		1


	//   ....[117]....
        /*17c8*/ 	.word	0x00035c40
        /*17cc*/ 	.word	0x00000002
        /*17d0*/ 	.word	0x0002a870
        /*17d4*/ 	.short	0x010a
        /*17d6*/ 	.byte	0x3f
	.zero		1


	//   ....[118]....
        /*17d8*/ 	.word	0x00035c90
        /*17dc*/ 	.word	0x00000002
        /*17e0*/ 	.word	0x0002a860
        /*17e4*/ 	.short	0x010a
        /*17e6*/ 	.byte	0x3f
	.zero		1


	//   ....[119]....
        /*17e8*/ 	.word	0x00035ce0
        /*17ec*/ 	.word	0x00000002
        /*17f0*/ 	.word	0x0002a870
        /*17f4*/ 	.short	0x010a
        /*17f6*/ 	.byte	0x3f
	.zero		1


	//   ....[120]....
        /*17f8*/ 	.word	0x00035d30
        /*17fc*/ 	.word	0x00000002
        /*1800*/ 	.word	0x0002a860
        /*1804*/ 	.short	0x010a
        /*1806*/ 	.byte	0x3f
	.zero		1


	//   ....[121]....
        /*1808*/ 	.word	0x00036860
        /*180c*/ 	.word	0x00000004
        /*1810*/ 	.word	0x0002a820
        /*1814*/ 	.short	0x010a
        /*1816*/ 	.byte	0x3f
	.zero		1


	//   ....[122]....
        /*1818*/ 	.word	0x00036a00
        /*181c*/ 	.word	0x00000005
        /*1820*/ 	.word	0x0002a840
        /*1824*/ 	.short	0x010a
        /*1826*/ 	.byte	0x3f
	.zero		1


	//   ....[123]....
        /*1828*/ 	.word	0x00036a50
        /*182c*/ 	.word	0x00000019
        /*1830*/ 	.word	0x0002a840
        /*1834*/ 	.short	0x010a
        /*1836*/ 	.byte	0x3f
	.zero		1


	//   ....[124]....
        /*1838*/ 	.word	0x00036aa0
        /*183c*/ 	.word	0x00000005
        /*1840*/ 	.word	0x0002a860
        /*1844*/ 	.short	0x010a
        /*1846*/ 	.byte	0x3f
	.zero		1


	//   ....[125]....
        /*1848*/ 	.word	0x00036af0
        /*184c*/ 	.word	0x00000019
        /*1850*/ 	.word	0x0002a860
        /*1854*/ 	.short	0x010a
        /*1856*/ 	.byte	0x3f
	.zero		1


	//   ....[126]....
        /*1858*/ 	.word	0x00036b40
        /*185c*/ 	.word	0x00000005
        /*1860*/ 	.word	0x0002a880
        /*1864*/ 	.short	0x010a
        /*1866*/ 	.byte	0x3f
	.zero		1


	//----- nvinfo : EIATTR_NUM_MBARRIERS
	.align		4
.L_754:
        /*1868*/ 	.byte	0x03, 0x38
        /*186a*/ 	.short	0x0016


	//----- nvinfo : EIATTR_EXIT_INSTR_OFFSETS
	.align		4
        /*186c*/ 	.byte	0x04, 0x1c
        /*186e*/ 	.short	(.L_756 - .L_755)


	//   ....[0]....
.L_755:
        /*1870*/ 	.word	0x0002f890


	//----- nvinfo : EIATTR_MAX_THREADS
	.align		4
.L_756:
        /*1874*/ 	.byte	0x04, 0x05
        /*1876*/ 	.short	(.L_758 - .L_757)
.L_757:
        /*1878*/ 	.word	0x00000180
        /*187c*/ 	.word	0x00000001
        /*1880*/ 	.word	0x00000001


	//----- nvinfo : EIATTR_CRS_STACK_SIZE
	.align		4
.L_758:
        /*1884*/ 	.byte	0x04, 0x1e
        /*1886*/ 	.short	(.L_760 - .L_759)
.L_759:
        /*1888*/ 	.word	0x00000000


	//----- nvinfo : EIATTR_CBANK_PARAM_SIZE
	.align		4
.L_760:
        /*188c*/ 	.byte	0x03, 0x19
        /*188e*/ 	.short	0x0af0


	//----- nvinfo : EIATTR_PARAM_CBANK
	.align		4
        /*1890*/ 	.byte	0x04, 0x0a
        /*1892*/ 	.short	(.L_762 - .L_761)
	.align		4
.L_761:
        /*1894*/ 	.word	index@(.nv.constant0._ZN7cutlass13device_kernelIN5flash11enable_sm90INS1_16FlashAttnFwdSm90INS1_25CollectiveMainloopFwdSm90ILi2EN4cute5tupleIJNS5_1CILi1EEES8_S8_EEENS6_IJNS7_ILi128EEESA_NS7_ILi192EEEEEELi192ENS_12float_e4m3_tEfNS_4arch4Sm90ELb0ELb1ELb1ELb1ELb1ELb1ELb0ELb1ELb1ELb1ELb1ELb0EEENS1_21CollectiveEpilogueFwdINS6_IJSA_SB_SA_EEES9_NS_10bfloat16_tESF_Li256ELb1ELb1ELb1ELb1EEENS1_36VarlenDynamicPersistentTileSchedulerILi128ELi128ELi256ELi128ELb1ELb1ELb1ELb1ELb0ELb1EEEEEEEEEvNT_6ParamsE)
        /*1898*/ 	.short	0x0210
        /*189a*/ 	.short	0x0af0


	//----- nvinfo : EIATTR_SW_WAR
	.align		4
.L_762:
        /*189c*/ 	.byte	0x04, 0x36
        /*189e*/ 	.short	(.L_764 - .L_763)
.L_763:
        /*18a0*/ 	.word	0x00000008
.L_764:


//--------------------- .nv.info._ZN7cutlass13device_kernelIN5flash11enable_sm90INS1_16FlashAttnFwdSm90INS1_25CollectiveMainloopFwdSm90ILi2EN4cute5tupleIJNS5_1CILi1EEES8_S8_EEENS6_IJNS7_ILi128EEENS7_ILi160EEENS7_ILi192EEEEEELi192ENS_12float_e4m3_tEfNS_4arch4Sm90ELb1ELb0ELb1ELb0ELb1ELb0ELb0ELb1ELb1ELb1ELb1ELb0EEENS1_21CollectiveEpilogueFwdINS6_IJSA_SC_SB_EEES9_NS_10bfloat16_tESG_Li256ELb0ELb1ELb1ELb1EEENS1_19SingleTileSchedulerILb0ELb1ELb1ELi128EEEEEEEEEvNT_6ParamsE --------------------------
	.section	.nv.info._ZN7cutlass13device_kernelIN5flash11enable_sm90INS1_16FlashAttnFwdSm90INS1_25CollectiveMainloopFwdSm90ILi2EN4cute5tupleIJNS5_1CILi1EEES8_S8_EEENS6_IJNS7_ILi128EEENS7_ILi160EEENS7_ILi192EEEEEELi192ENS_12float_e4m3_tEfNS_4arch4Sm90ELb1ELb0ELb1ELb0ELb1ELb0ELb0ELb1ELb1ELb1ELb1ELb0EEENS1_21CollectiveEpilogueFwdINS6_IJSA_SC_SB_EEES9_NS_10bfloat16_tESG_Li256ELb0ELb1ELb1ELb1EEENS1_19SingleTileSchedulerILb0ELb1ELb1ELi128EEEEEEEEEvNT_6ParamsE,"",@"SHT_CUDA_INFO"
	.sectionflags	@""
	.align	4


	//----- nvinfo : EIATTR_CUDA_API_VERSION
	.align		4
        /*0000*/ 	.byte	0x04, 0x37
        /*0002*/ 	.short	(.L_766 - .L_765)
.L_765:
        /*0004*/ 	.word	0x00000082


	//----- nvinfo : EIATTR_KPARAM_INFO
	.align		4
.L_766:
        /*0008*/ 	.byte	0x04, 0x17
        /*000a*/ 	.short	(.L_768 - .L_767)
.L_767:
        /*000c*/ 	.word	0x00000000
        /*0010*/ 	.short	0x0000
        /*0012*/ 	.short	0x0070
        /*0014*/ 	.byte	0x00, 0xf0, 0x01, 0x28


	//----- nvinfo : EIATTR_SPARSE_MMA_MASK
	.align		4
.L_768:
        /*0018*/ 	.byte	0x03, 0x50
        /*001a*/ 	.short	0x0000


	//----- nvinfo : EIATTR_MAXREG_COUNT
	.align		4
        /*001c*/ 	.byte	0x03, 0x1b
        /*001e*/ 	.short	0x00a8


	//----- nvinfo : EIATTR_NUM_BARRIERS
	.align		4
        /*0020*/ 	.byte	0x02, 0x4c
        /*0022*/ 	.byte	0x10
	.zero		1


	//----- nvinfo : EIATTR_EXTERNS
	.align		4
        /*0024*/ 	.byte	0x04, 0x0f
        /*0026*/ 	.short	(.L_770 - .L_769)


	//   ....[0]....
	.align		4
.L_769:
        /*0028*/ 	.word	index@(__assertfail)


	//----- nvinfo : EIATTR_ANNOTATIONS
	.align		4
.L_770:
        /*002c*/ 	.byte	0x04, 0x55
        /*002e*/ 	.short	(.L_772 - .L_771)


	//   ....[0]....
.L_771:
        /* <DEDUP_REMOVED lines=10> */


	//----- nvinfo : EIATTR_MERCURY_ISA_VERSION
	.align		4
.L_772:
        /*00b8*/ 	.byte	0x03, 0x5f
        /*00ba*/ 	.short	0x0101


	//----- nvinfo : EIATTR_INT_WARP_WIDE_INSTR_OFFSETS
	.align		4
        /*00bc*/ 	.byte	0x04, 0x31
        /*00be*/ 	.short	(.L_774 - .L_773)


	//   ....[0]....
.L_773:
        /*00c0*/ 	.word	0x000000c0


	//   ....[1]....
        /*00c4*/ 	.word	0x000000d0


	//   ....[2]....
        /*00c8*/ 	.word	0x00000170


	//----- nvinfo : EIATTR_COOP_GROUP_MASK_REGIDS
	.align		4
.L_774:
        /*00cc*/ 	.byte	0x04, 0x29
        /*00ce*/ 	.short	(.L_776 - .L_775)


	//   ....[0]....
.L_775:
        /*00d0*/ 	.word	0xffffffff


	//   ....[1]....
        /*00d4*/ 	.word	0xffffffff


	//   ....[2]....
        /*00d8*/ 	.word	0xffffffff


	//   ....[3]....
        /*00dc*/ 	.word	0xffffffff


	//   ....[4]....
        /*00e0*/ 	.word	0xffffffff


	//   ....[5]....
        /*00e4*/ 	.word	0xffffffff


	//   ....[6]....
        /*00e8*/ 	.word	0xffffffff


	//   ....[7]....
        /*00ec*/ 	.word	0xffffffff


	//   ....[8]....
        /*00f0*/ 	.word	0xffffffff


	//   ....[9]....
        /*00f4*/ 	.word	0xffffffff


	//   ....[10]....
        /*00f8*/ 	.word	0xffffffff


	//   ....[11]....
        /*00fc*/ 	.word	0xffffffff


	//   ....[12]....
        /*0100*/ 	.word	0xffffffff


	//   ....[13]....
        /*0104*/ 	.word	0xffffffff


	//   ....[14]....
        /*0108*/ 	.word	0xffffffff


	//   ....[15]....
        /*010c*/ 	.word	0xffffffff


	//   ....[16]....
        /*0110*/ 	.word	0xffffffff


	//   ....[17]....
        /*0114*/ 	.word	0xffffffff


	//   ....[18]....
        /*0118*/ 	.word	0xffffffff


	//   ....[19]....
        /*011c*/ 	.word	0xffffffff


	//   ....[20]....
        /*0120*/ 	.word	0xffffffff


	//   ....[21]....
        /*0124*/ 	.word	0xffffffff


	//   ....[22]....
        /*0128*/ 	.word	0xffffffff


	//   ....[23]....
        /*012c*/ 	.word	0xffffffff


	//   ....[24]....
        /*0130*/ 	.word	0xffffffff


	//   ....[25]....
        /*0134*/ 	.word	0xffffffff


	//   ....[26]....
        /*0138*/ 	.word	0xffffffff


	//   ....[27]....
        /*013c*/ 	.word	0xffffffff


	//   ....[28]....
        /*0140*/ 	.word	0xffffffff


	//   ....[29]....
        /*0144*/ 	.word	0xffffffff


	//   ....[30]....
        /*0148*/ 	.word	0xffffffff


	//   ....[31]....
        /*014c*/ 	.word	0xffffffff


	//   ....[32]....
        /*0150*/ 	.word	0xffffffff


	//   ....[33]....
        /*0154*/ 	.word	0xffffffff


	//   ....[34]....
        /*0158*/ 	.word	0xffffffff


	//   ....[35]....
        /*015c*/ 	.word	0xffffffff


	//   ....[36]....
        /*0160*/ 	.word	0xffffffff


	//   ....[37]....
        /*0164*/ 	.word	0xffffffff


	//   ....[38]....
        /*0168*/ 	.word	0xffffffff


	//   ....[39]....
        /*016c*/ 	.word	0xffffffff


	//   ....[40]....
        /*0170*/ 	.word	0xffffffff


	//   ....[41]....
        /*0174*/ 	.word	0xffffffff


	//   ....[42]....
        /*0178*/ 	.word	0xffffffff


	//   ....[43]....
        /*017c*/ 	.word	0xffffffff


	//   ....[44]....
        /*0180*/ 	.word	0xffffffff


	//   ....[45]....
        /*0184*/ 	.word	0xffffffff


	//   ....[46]....
        /*0188*/ 	.word	0xffffffff


	//   ....[47]....
        /*018c*/ 	.word	0xffffffff


	//   ....[48]....
        /*0190*/ 	.word	0xffffffff


	//   ....[49]....
        /*0194*/ 	.word	0xffffffff


	//   ....[50]....
        /*0198*/ 	.word	0xffffffff


	//   ....[51]....
        /*019c*/ 	.word	0xffffffff


	//   ....[52]....
        /*01a0*/ 	.word	0xffffffff


	//   ....[53]....
        /*01a4*/ 	.word	0xffffffff


	//   ....[54]....
        /*01a8*/ 	.word	0xffffffff


	//   ....[55]....
        /*01ac*/ 	.word	0xffffffff


	//   ....[56]....
        /*01b0*/ 	.word	0xffffffff


	//   ....[57]....
        /*01b4*/ 	.word	0xffffffff


	//   ....[58]....
        /*01b8*/ 	.word	0xffffffff


	//   ....[59]....
        /*01bc*/ 	.word	0xffffffff


	//   ....[60]....
        /*01c0*/ 	.word	0xffffffff


	//   ....[61]....
        /*01c4*/ 	.word	0xffffffff


	//   ....[62]....
        /*01c8*/ 	.word	0xffffffff


	//   ....[63]....
        /*01cc*/ 	.word	0xffffffff


	//   ....[64]....
        /*01d0*/ 	.word	0xffffffff


	//   ....[65]....
        /*01d4*/ 	.word	0xffffffff


	//   ....[66]....
        /*01d8*/ 	.word	0xffffffff


	//   ....[67]....
        /*01dc*/ 	.word	0xffffffff


	//   ....[68]....
        /*01e0*/ 	.word	0xffffffff


	//   ....[69]....
        /*01e4*/ 	.word	0xffffffff


	//   ....[70]....
        /*01e8*/ 	.word	0xffffffff


	//   ....[71]....
        /*01ec*/ 	.word	0xffffffff


	//   ....[72]....
        /*01f0*/ 	.word	0xffffffff


	//   ....[73]....
        /*01f4*/ 	.word	0xffffffff


	//   ....[74]....
        /*01f8*/ 	.word	0xffffffff


	//   ....[75]....
        /*01fc*/ 	.word	0xffffffff


	//   ....[76]....
        /*0200*/ 	.word	0xffffffff


	//   ....[77]....
        /*0204*/ 	.word	0xffffffff


	//   ....[78]....
        /*0208*/ 	.word	0xffffffff


	//   ....[79]....
        /*020c*/ 	.word	0xffffffff


	//   ....[80]....
        /*0210*/ 	.word	0xffffffff


	//   ....[81]....
        /*0214*/ 	.word	0xffffffff


	//   ....[82]....
        /*0218*/ 	.word	0xffffffff


	//   ....[83]....
        /*021c*/ 	.word	0xffffffff


	//   ....[84]....
        /*0220*/ 	.word	0xffffffff


	//   ....[85]....
        /*0224*/ 	.word	0xffffffff


	//   ....[86]....
        /*0228*/ 	.word	0xffffffff


	//   ....[87]....
        /*022c*/ 	.word	0xffffffff


	//   ....[88]....
        /*0230*/ 	.word	0xffffffff


	//   ....[89]....
        /*0234*/ 	.word	0xffffffff


	//   ....[90]....
        /*0238*/ 	.word	0xffffffff


	//   ....[91]....
        /*023c*/ 	.word	0xffffffff


	//   ....[92]....
        /*0240*/ 	.word	0xffffffff


	//   ....[93]....
        /*0244*/ 	.word	0xffffffff


	//   ....[94]....
        /*0248*/ 	.word	0xffffffff


	//   ....[95]....
        /*024c*/ 	.word	0xffffffff


	//   ....[96]....
        /*0250*/ 	.word	0xffffffff


	//   ....[97]....
        /*0254*/ 	.word	0xffffffff


	//   ....[98]....
        /*0258*/ 	.word	0xffffffff


	//   ....[99]....
        /*025c*/ 	.word	0xffffffff


	//   ....[100]....
        /*0260*/ 	.word	0xffffffff


	//   ....[101]....
        /*0264*/ 	.word	0xffffffff


	//   ....[102]....
        /*0268*/ 	.word	0xffffffff


	//   ....[103]....
        /*026c*/ 	.word	0xffffffff


	//   ....[104]....
        /*0270*/ 	.word	0xffffffff


	//   ....[105]....
        /*0274*/ 	.word	0xffffffff


	//   ....[106]....
        /*0278*/ 	.word	0xffffffff


	//   ....[107]....
        /*027c*/ 	.word	0xffffffff


	//   ....[108]....
        /*0280*/ 	.word	0xffffffff


	//   ....[109]....
        /*0284*/ 	.word	0xffffffff


	//   ....[110]....
        /*0288*/ 	.word	0xffffffff


	//   ....[111]....
        /*028c*/ 	.word	0xffffffff


	//   ....[112]....
        /*0290*/ 	.word	0xffffffff


	//   ....[113]....
        /*0294*/ 	.word	0xffffffff


	//   ....[114]....
        /*0298*/ 	.word	0xffffffff


	//   ....[115]....
        /*029c*/ 	.word	0xffffffff


	//   ....[116]....
        /*02a0*/ 	.word	0xffffffff


	//   ....[117]....
        /*02a4*/ 	.word	0xffffffff


	//   ....[118]....
        /*02a8*/ 	.word	0xffffffff


	//   ....[119]....
        /*02ac*/ 	.word	0xffffffff


	//   ....[120]....
        /*02b0*/ 	.word	0xffffffff


	//   ....[121]....
        /*02b4*/ 	.word	0xffffffff


	//   ....[122]....
        /*02b8*/ 	.word	0xffffffff


	//   ....[123]....
        /*02bc*/ 	.word	0xffffffff


	//   ....[124]....
        /*02c0*/ 	.word	0xffffffff


	//   ....[125]....
        /*02c4*/ 	.word	0xffffffff


	//   ....[126]....
        /*02c8*/ 	.word	0xffffffff


	//   ....[127]....
        /*02cc*/ 	.word	0xffffffff


	//   ....[128]....
        /*02d0*/ 	.word	0xffffffff


	//   ....[129]....
        /*02d4*/ 	.word	0xffffffff


	//   ....[130]....
        /*02d8*/ 	.word	0xffffffff


	//   ....[131]....
        /*02dc*/ 	.word	0xffffffff


	//   ....[132]....
        /*02e0*/ 	.word	0xffffffff


	//   ....[133]....
        /*02e4*/ 	.word	0xffffffff


	//   ....[134]....
        /*02e8*/ 	.word	0xffffffff


	//   ....[135]....
        /*02ec*/ 	.word	0xffffffff


	//   ....[136]....
        /*02f0*/ 	.word	0xffffffff


	//   ....[137]....
        /*02f4*/ 	.word	0xffffffff


	//   ....[138]....
        /*02f8*/ 	.word	0xffffffff


	//   ....[139]....
        /*02fc*/ 	.word	0xffffffff


	//   ....[140]....
        /*0300*/ 	.word	0xffffffff


	//   ....[141]....
        /*0304*/ 	.word	0xffffffff


	//   ....[142]....
        /*0308*/ 	.word	0xffffffff


	//   ....[143]....
        /*030c*/ 	.word	0xffffffff


	//   ....[144]....
        /*0310*/ 	.word	0xffffffff


	//   ....[145]....
        /*0314*/ 	.word	0xffffffff


	//   ....[146]....
        /*0318*/ 	.word	0xffffffff


	//   ....[147]....
        /*031c*/ 	.word	0xffffffff


	//   ....[148]....
        /*0320*/ 	.word	0xffffffff


	//   ....[149]....
        /*0324*/ 	.word	0xffffffff


	//   ....[150]....
        /*0328*/ 	.word	0xffffffff


	//   ....[151]....
        /*032c*/ 	.word	0xffffffff


	//   ....[152]....
        /*0330*/ 	.word	0xffffffff


	//   ....[153]....
        /*0334*/ 	.word	0xffffffff


	//   ....[154]....
        /*0338*/ 	.word	0xffffffff


	//   ....[155]....
        /*033c*/ 	.word	0xffffffff


	//   ....[156]....
        /*0340*/ 	.word	0xffffffff


	//   ....[157]....
        /*0344*/ 	.word	0xffffffff


	//   ....[158]....
        /*0348*/ 	.word	0xffffffff


	//   ....[159]....
        /*034c*/ 	.word	0xffffffff


	//   ....[160]....
        /*0350*/ 	.word	0xffffffff


	//   ....[161]....
        /*0354*/ 	.word	0xffffffff


	//   ....[162]....
        /*0358*/ 	.word	0xffffffff


	//   ....[163]....
        /*035c*/ 	.word	0xffffffff


	//   ....[164]....
        /*0360*/ 	.word	0xffffffff


	//   ....[165]....
        /*0364*/ 	.word	0xffffffff


	//   ....[166]....
        /*0368*/ 	.word	0xffffffff


	//   ....[167]....
        /*036c*/ 	.word	0xffffffff


	//   ....[168]....
        /*0370*/ 	.word	0xffffffff


	//   ....[169]....
        /*0374*/ 	.word	0xffffffff


	//   ....[170]....
        /*0378*/ 	.word	0xffffffff


	//   ....[171]....
        /*037c*/ 	.word	0xffffffff


	//   ....[172]....
        /*0380*/ 	.word	0xffffffff


	//   ....[173]....
        /*0384*/ 	.word	0xffffffff


	//   ....[174]....
        /*0388*/ 	.word	0xffffffff


	//   ....[175]....
        /*038c*/ 	.word	0xffffffff


	//   ....[176]....
        /*0390*/ 	.word	0xffffffff


	//   ....[177]....
        /*0394*/ 	.word	0xffffffff


	//   ....[178]....
        /*0398*/ 	.word	0xffffffff


	//   ....[179]....
        /*039c*/ 	.word	0xffffffff


	//   ....[180]....
        /*03a0*/ 	.word	0xffffffff


	//   ....[181]....
        /*03a4*/ 	.word	0x0500000f


	//   ....[182]....
        /*03a8*/ 	.word	0x0500000f


	//   ....[183]....
        /*03ac*/ 	.word	0x0500000f


	//   ....[184]....
        /*03b0*/ 	.word	0x0500000f


	//   ....[185]....
        /*03b4*/ 	.word	0x0500000f


	//   ....[186]....
        /*03b8*/ 	.word	0x0500000f


	//   ....[187]....
        /*03bc*/ 	.word	0x0500000f


	//   ....[188]....
        /*03c0*/ 	.word	0x0500000f


	//   ....[189]....
        /*03c4*/ 	.word	0x0500000f


	//   ....[190]....
        /*03c8*/ 	.word	0x0500000f


	//   ....[191]....
        /*03cc*/ 	.word	0x0500000f


	//   ....[192]....
        /*03d0*/ 	.word	0x0500000f


	//   ....[193]....
        /*03d4*/ 	.word	0x0500000f


	//   ....[194]....
        /*03d8*/ 	.word	0x0500000f


	//   ....[195]....
        /*03dc*/ 	.word	0x0500000f


	//   ....[196]....
        /*03e0*/ 	.word	0x0500000f


	//   ....[197]....
        /*03e4*/ 	.word	0x0500000f


	//   ....[198]....
        /*03e8*/ 	.word	0x0500000f


	//   ....[199]....
        /*03ec*/ 	.word	0x0500000f


	//   ....[200]....
        /*03f0*/ 	.word	0x0500000f


	//   ....[201]....
        /*03f4*/ 	.word	0x0500000f


	//   ....[202]....
        /*03f8*/ 	.word	0x0500000f


	//   ....[203]....
        /*03fc*/ 	.word	0x0500000f


	//   ....[204]....
        /*0400*/ 	.word	0x0500000f


	//   ....[205]....
        /*0404*/ 	.word	0x0500000f


	//   ....[206]....
        /*0408*/ 	.word	0x0500000f


	//   ....[207]....
        /*040c*/ 	.word	0x0500000f


	//   ....[208]....
        /*0410*/ 	.word	0x0500000f


	//   ....[209]....
        /*0414*/ 	.word	0x0500000f


	//   ....[210]....
        /*0418*/ 	.word	0x0500000f


	//   ....[211]....
        /*041c*/ 	.word	0x0500000f


	//   ....[212]....
        /*0420*/ 	.word	0x0500000f


	//   ....[213]....
        /*0424*/ 	.word	0x0500000f


	//   ....[214]....
        /*0428*/ 	.word	0x0500000f


	//   ....[215]....
        /*042c*/ 	.word	0x0500000f


	//   ....[216]....
        /*0430*/ 	.word	0x0500000f


	//   ....[217]....
        /*0434*/ 	.word	0x0500000f


	//   ....[218]....
        /*0438*/ 	.word	0x0500000f


	//   ....[219]....
        /*043c*/ 	.word	0x0500000f


	//   ....[220]....
        /*0440*/ 	.word	0x0500000f


	//   ....[221]....
        /*0444*/ 	.word	0x0500000f


	//   ....[222]....
        /*0448*/ 	.word	0x0500000f


	//   ....[223]....
        /*044c*/ 	.word	0x0500000f


	//   ....[224]....
        /*0450*/ 	.word	0x0500000f


	//   ....[225]....
        /*0454*/ 	.word	0x0500000f


	//   ....[226]....
        /*0458*/ 	.word	0x0500000f


	//   ....[227]....
        /*045c*/ 	.word	0x0500000f


	//   ....[228]....
        /*0460*/ 	.word	0x0500000f


	//   ....[229]....
        /*0464*/ 	.word	0x0500000f


	//----- nvinfo : EIATTR_COOP_GROUP_INSTR_OFFSETS
	.align		4
.L_776:
        /*0468*/ 	.byte	0x04, 0x28
        /*046a*/ 	.short	(.L_778 - .L_777)


	//   ....[0]....
.L_777:
        /*046c*/ 	.word	0x00000080


	//   ....[1]....
        /*0470*/ 	.word	0x00000090


	//   ....[2]....
        /*0474*/ 	.word	0x000002d0


	//   ....[3]....
        /*0478*/ 	.word	0x00000430


	//   ....[4]....
        /*047c*/ 	.word	0x00000550


	//   ....[5]....
        /*0480*/ 	.word	0x000006b0


	//   ....[6]....
        /*0484*/ 	.word	0x00001350


	//   ....[7]....
        /*0488*/ 	.word	0x00002d60


	//   ....[8]....
        /*048c*/ 	.word	0x00003b30


	//   ....[9]....
        /*0490*/ 	.word	0x00003b50


	//   ....[10]....
        /*0494*/ 	.word	0x00003ba0


	//   ....[11]....
        /*0498*/ 	.word	0x000048b0


	//   ....[12]....
        /*049c*/ 	.word	0x00004950


	//   ....[13]....
        /*04a0*/ 	.word	0x00006f70


	//   ....[14]....
        /*04a4*/ 	.word	0x00007440


	//   ....[15]....
        /*04a8*/ 	.word	0x00007e30


	//   ....[16]....
        /*04ac*/ 	.word	0x00007e90


	//   ....[17]....
        /*04b0*/ 	.word	0x00008b60


	//   ....[18]....
        /*04b4*/ 	.word	0x00008bd0


	//   ....[19]....
        /*04b8*/ 	.word	0x0000c1b0


	//   ....[20]....
        /*04bc*/ 	.word	0x0000c1d0


	//   ....[21]....
        /*04c0*/ 	.word	0x0000c1f0


	//   ....[22]....
        /*04c4*/ 	.word	0x0000c210


	//   ....[23]....
        /*04c8*/ 	.word	0x0000df50


	//   ....[24]....
        /*04cc*/ 	.word	0x0000df60


	//   ....[25]....
        /*04d0*/ 	.word	0x0000df90


	//   ....[26]....
        /*04d4*/ 	.word	0x0000dfa0


	//   ....[27]....
        /*04d8*/ 	.word	0x0000f270


	//   ....[28]....
        /*04dc*/ 	.word	0x0000f280


	//   ....[29]....
        /*04e0*/ 	.word	0x0000f290


	//   ....[30]....
        /*04e4*/ 	.word	0x0000f2a0


	//   ....[31]....
        /*04e8*/ 	.word	0x0000f2b0


	//   ....[32]....
        /*04ec*/ 	.word	0x0000f2c0


	//   ....[33]....
        /*04f0*/ 	.word	0x0000f2d0


	//   ....[34]....
        /*04f4*/ 	.word	0x0000f2e0


	//   ....[35]....
        /*04f8*/ 	.word	0x0000f2f0


	//   ....[36]....
        /*04fc*/ 	.word	0x0000f300


	//   ....[37]....
        /*0500*/ 	.word	0x0000f310


	//   ....[38]....
        /*0504*/ 	.word	0x0000f320


	//   ....[39]....
        /*0508*/ 	.word	0x0000f330


	//   ....[40]....
        /*050c*/ 	.word	0x0000f350


	//   ....[41]....
        /*0510*/ 	.word	0x0000f360


	//   ....[42]....
        /*0514*/ 	.word	0x0000f370


	//   ....[43]....
        /*0518*/ 	.word	0x0000f380


	//   ....[44]....
        /*051c*/ 	.word	0x0000f390


	//   ....[45]....
        /*0520*/ 	.word	0x0000f3a0


	//   ....[46]....
        /*0524*/ 	.word	0x0000f3b0


	//   ....[47]....
        /*0528*/ 	.word	0x0000f3c0


	//   ....[48]....
        /*052c*/ 	.word	0x0000f3d0


	//   ....[49]....
        /*0530*/ 	.word	0x0000f3f0


	//   ....[50]....
        /*0534*/ 	.word	0x0000f400


	//   ....[51]....
        /*0538*/ 	.word	0x0000f410


	//   ....[52]....
        /*053c*/ 	.word	0x0000f420


	//   ....[53]....
        /*0540*/ 	.word	0x0000f430


	//   ....[54]....
        /*0544*/ 	.word	0x0000f450


	//   ....[55]....
        /*0548*/ 	.word	0x0000f480


	//   ....[56]....
        /*054c*/ 	.word	0x0000f4b0


	//   ....[57]....
        /*0550*/ 	.word	0x0000f4d0


	//   ....[58]....
        /*0554*/ 	.word	0x0000f500


	//   ....[59]....
        /*0558*/ 	.word	0x0000f530


	//   ....[60]....
        /*055c*/ 	.word	0x0000f540


	//   ....[61]....
        /*0560*/ 	.word	0x0000f560


	//   ....[62]....
        /*0564*/ 	.word	0x0000f570


	//   ....[63]....
        /*0568*/ 	.word	0x0000f590


	//   ....[64]....
        /*056c*/ 	.word	0x0000f5a0


	//   ....[65]....
        /*0570*/ 	.word	0x0000f5b0


	//   ....[66]....
        /*0574*/ 	.word	0x0000f5c0


	//   ....[67]....
        /*0578*/ 	.word	0x0000f5d0


	//   ....[68]....
        /*057c*/ 	.word	0x0000f5e0


	//   ....[69]....
        /*0580*/ 	.word	0x0000f600


	//   ....[70]....
        /*0584*/ 	.word	0x0000f620


	//   ....[71]....
        /*0588*/ 	.word	0x0000f630


	//   ....[72]....
        /*058c*/ 	.word	0x0000f650


	//   ....[73]....
        /*0590*/ 	.word	0x0000f660


	//   ....[74]....
        /*0594*/ 	.word	0x0000f670


	//   ....[75]....
        /*0598*/ 	.word	0x0000f690


	//   ....[76]....
        /*059c*/ 	.word	0x0000f6a0


	//   ....[77]....
        /*05a0*/ 	.word	0x0000f6b0


	//   ....[78]....
        /*05a4*/ 	.word	0x0000f6c0


	//   ....[79]....
        /*05a8*/ 	.word	0x0000f6f0


	//   ....[80]....
        /*05ac*/ 	.word	0x0000f720


	//   ....[81]....
        /*05b0*/ 	.word	0x0000f750


	//   ....[82]....
        /*05b4*/ 	.word	0x0000f780


	//   ....[83]....
        /*05b8*/ 	.word	0x0000f7b0


	//   ....[84]....
        /*05bc*/ 	.word	0x0000f7f0


	//   ....[85]....
        /*05c0*/ 	.word	0x0000f830


	//   ....[86]....
        /*05c4*/ 	.word	0x0000f840


	//   ....[87]....
        /*05c8*/ 	.word	0x0000f850


	//   ....[88]....
        /*05cc*/ 	.word	0x0000f860


	//   ....[89]....
        /*05d0*/ 	.word	0x0000f870


	//   ....[90]....
        /*05d4*/ 	.word	0x0000f880


	//   ....[91]....
        /*05d8*/ 	.word	0x0000f8b0


	//   ....[92]....
        /*05dc*/ 	.word	0x0000f8d0


	//   ....[93]....
        /*05e0*/ 	.word	0x0000f8f0


	//   ....[94]....
        /*05e4*/ 	.word	0x0000f910


	//   ....[95]....
        /*05e8*/ 	.word	0x0000f920


	//   ....[96]....
        /*05ec*/ 	.word	0x0000f930


	//   ....[97]....
        /*05f0*/ 	.word	0x0000f940


	//   ....[98]....
        /*05f4*/ 	.word	0x0000f950


	//   ....[99]....
        /*05f8*/ 	.word	0x0000f960


	//   ....[100]....
        /*05fc*/ 	.word	0x0000f970


	//   ....[101]....
        /*0600*/ 	.word	0x0000f980


	//   ....[102]....
        /*0604*/ 	.word	0x0000f990


	//   ....[103]....
        /*0608*/ 	.word	0x0000f9a0


	//   ....[104]....
        /*060c*/ 	.word	0x0000f9d0


	//   ....[105]....
        /*0610*/ 	.word	0x0000fa10


	//   ....[106]....
        /*0614*/ 	.word	0x0000fa30


	//   ....[107]....
        /*0618*/ 	.word	0x0000fa60


	//   ....[108]....
        /*061c*/ 	.word	0x0000fa90


	//   ....[109]....
        /*0620*/ 	.word	0x0000fac0


	//   ....[110]....
        /*0624*/ 	.word	0x0000fae0


	//   ....[111]....
        /*0628*/ 	.word	0x0000fb10


	//   ....[112]....
        /*062c*/ 	.word	0x0000fb40


	//   ....[113]....
        /*0630*/ 	.word	0x0000fb70


	//   ....[114]....
        /*0634*/ 	.word	0x0000fba0


	//   ....[115]....
        /*0638*/ 	.word	0x0000fbd0


	//   ....[116]....
        /*063c*/ 	.word	0x0000fc00


	//   ....[117]....
        /*0640*/ 	.word	0x0000fc30


	//   ....[118]....
        /*0644*/ 	.word	0x0000fc60


	//   ....[119]....
        /*0648*/ 	.word	0x0000fc90


	//   ....[120]....
        /*064c*/ 	.word	0x0000fcc0


	//   ....[121]....
        /*0650*/ 	.word	0x0000fce0


	//   ....[122]....
        /*0654*/ 	.word	0x0000fcf0


	//   ....[123]....
        /*0658*/ 	.word	0x00010080


	//   ....[124]....
        /*065c*/ 	.word	0x000100d0


	//   ....[125]....
        /*0660*/ 	.word	0x00010110


	//   ....[126]....
        /*0664*/ 	.word	0x00010150


	//   ....[127]....
        /*0668*/ 	.word	0x00010190


	//   ....[128]....
        /*066c*/ 	.word	0x000101c0


	//   ....[129]....
        /*0670*/ 	.word	0x00010b50


	//   ....[130]....
        /*0674*/ 	.word	0x00010b80


	//   ....[131]....
        /*0678*/ 	.word	0x00011a00


	//   ....[132]....
        /*067c*/ 	.word	0x000130e0


	//   ....[133]....
        /*0680*/ 	.word	0x00013110


	//   ....[134]....
        /*0684*/ 	.word	0x00013130


	//   ....[135]....
        /*0688*/ 	.word	0x00013150


	//   ....[136]....
        /*068c*/ 	.word	0x00013220


	//   ....[137]....
        /*0690*/ 	.word	0x00013230


	//   ....[138]....
        /*0694*/ 	.word	0x000132c0


	//   ....[139]....
        /*0698*/ 	.word	0x000132d0


	//   ....[140]....
        /*069c*/ 	.word	0x000132e0


	//   ....[141]....
        /*06a0*/ 	.word	0x00013370


	//   ....[142]....
        /*06a4*/ 	.word	0x00013790


	//   ....[143]....
        /*06a8*/ 	.word	0x000137c0


	//   ....[144]....
        /*06ac*/ 	.word	0x000137e0


	//   ....[145]....
        /*06b0*/ 	.word	0x00013850


	//   ....[146]....
        /*06b4*/ 	.word	0x000138a0


	//   ....[147]....
        /*06b8*/ 	.word	0x000138d0


	//   ....[148]....
        /*06bc*/ 	.word	0x000138f0


	//   ....[149]....
        /*06c0*/ 	.word	0x00013960


	//   ....[150]....
        /*06c4*/ 	.word	0x00013980


	//   ....[151]....
        /*06c8*/ 	.word	0x00013a10


	//   ....[152]....
        /*06cc*/ 	.word	0x00014040


	//   ....[153]....
        /*06d0*/ 	.word	0x00014070


	//   ....[154]....
        /*06d4*/ 	.word	0x000140a0


	//   ....[155]....
        /*06d8*/ 	.word	0x00014100


	//   ....[156]....
        /*06dc*/ 	.word	0x00014190


	//   ....[157]....
        /*06e0*/ 	.word	0x000141b0


	//   ....[158]....
        /*06e4*/ 	.word	0x00014230


	//   ....[159]....
        /*06e8*/ 	.word	0x00014250


	//   ....[160]....
        /*06ec*/ 	.word	0x00014b30


	//   ....[161]....
        /*06f0*/ 	.word	0x00014b50


	//   ....[162]....
        /*06f4*/ 	.word	0x00014b60


	//   ....[163]....
        /*06f8*/ 	.word	0x00014b70


	//   ....[164]....
        /*06fc*/ 	.word	0x00014b80


	//   ....[165]....
        /*0700*/ 	.word	0x00014be0


	//   ....[166]....
        /*0704*/ 	.word	0x00014bf0


	//   ....[167]....
        /*0708*/ 	.word	0x00014c50


	//   ....[168]....
        /*070c*/ 	.word	0x00014c80


	//   ....[169]....
        /*0710*/ 	.word	0x00014cc0


	//   ....[170]....
        /*0714*/ 	.word	0x000150d0


	//   ....[171]....
        /*0718*/ 	.word	0x000150e0


	//   ....[172]....
        /*071c*/ 	.word	0x000150f0


	//   ....[173]....
        /*0720*/ 	.word	0x00015110


	//   ....[174]....
        /*0724*/ 	.word	0x00015130


	//   ....[175]....
        /*0728*/ 	.word	0x00015150


	//   ....[176]....
        /*072c*/ 	.word	0x00015170


	//   ....[177]....
        /*0730*/ 	.word	0x00015180


	//   ....[178]....
        /*0734*/ 	.word	0x000151a0


	//   ....[179]....
        /*0738*/ 	.word	0x000151d0


	//   ....[180]....
        /*073c*/ 	.word	0x00016c60


	//   ....[181]....
        /*0740*/ 	.word	0x00017240


	//   ....[182]....
        /*0744*/ 	.word	0x00017320


	//   ....[183]....
        /*0748*/ 	.word	0x000173f0


	//   ....[184]....
        /*074c*/ 	.word	0x00017550


	//   ....[185]....
        /*0750*/ 	.word	0x000175e0


	//   ....[186]....
        /*0754*/ 	.word	0x00017640


	//   ....[187]....
        /*0758*/ 	.word	0x00017740


	//   ....[188]....
        /*075c*/ 	.word	0x000177a0


	//   ....[189]....
        /*0760*/ 	.word	0x00017870


	//   ....[190]....
        /*0764*/ 	.word	0x00017930


	//   ....[191]....
        /*0768*/ 	.word	0x00017a00


	//   ....[192]....
        /*076c*/ 	.word	0x00017b70


	//   ....[193]....
        /*0770*/ 	.word	0x00017c10


	//   ....[194]....
        /*0774*/ 	.word	0x00017d30


	//   ....[195]....
        /*0778*/ 	.word	0x00017d80


	//   ....[196]....
        /*077c*/ 	.word	0x00017e60


	//   ....[197]....
        /*0780*/ 	.word	0x00017f10


	//   ....[198]....
        /*0784*/ 	.word	0x00017f80


	//   ....[199]....
        /*0788*/ 	.word	0x00018050


	//   ....[200]....
        /*078c*/ 	.word	0x000180c0


	//   ....[201]....
        /*0790*/ 	.word	0x00018190


	//   ....[202]....
        /*0794*/ 	.word	0x00018220


	//   ....[203]....
        /*0798*/ 	.word	0x00018270


	//   ....[204]....
        /*079c*/ 	.word	0x00018340


	//   ....[205]....
        /*07a0*/ 	.word	0x00018400


	//   ....[206]....
        /*07a4*/ 	.word	0x00018470


	//   ....[207]....
        /*07a8*/ 	.word	0x00018560


	//   ....[208]....
        /*07ac*/ 	.word	0x000185d0


	//   ....[209]....
        /*07b0*/ 	.word	0x000186a0


	//   ....[210]....
        /*07b4*/ 	.word	0x000187d0


	//   ....[211]....
        /*07b8*/ 	.word	0x00018870


	//   ....[212]....
        /*07bc*/ 	.word	0x000188d0


	//   ....[213]....
        /*07c0*/ 	.word	0x000189a0


	//   ....[214]....
        /*07c4*/ 	.word	0x00018a00


	//   ....[215]....
        /*07c8*/ 	.word	0x00018ad0


	//   ....[216]....
        /*07cc*/ 	.word	0x00018b30


	//   ....[217]....
        /*07d0*/ 	.word	0x00018c00


	//   ....[218]....
        /*07d4*/ 	.word	0x00018c60


	//   ....[219]....
        /*07d8*/ 	.word	0x00018d30


	//   ....[220]....
        /*07dc*/ 	.word	0x00018e10


	//   ....[221]....
        /*07e0*/ 	.word	0x00018eb0


	//   ....[222]....
        /*07e4*/ 	.word	0x00018f10


	//   ....[223]....
        /*07e8*/ 	.word	0x00018ff0


	//   ....[224]....
        /*07ec*/ 	.word	0x00019050


	//   ....[225]....
        /*07f0*/ 	.word	0x00019110


	//   ....[226]....
        /*07f4*/ 	.word	0x00019170


	//   ....[227]....
        /*07f8*/ 	.word	0x00019230


	//   ....[228]....
        /*07fc*/ 	.word	0x00019290


	//   ....[229]....
        /*0800*/ 	.word	0x00019350


	//----- nvinfo : EIATTR_REG_RECONFIG
	.align		4
.L_778:
        /*0804*/ 	.byte	0x01, 0x54
	.zero		2


	//----- nvinfo : EIATTR_SYSCALL_OFFSETS
	.align		4
        /*0808*/ 	.byte	0x04, 0x46
        /*080a*/ 	.short	(.L_780 - .L_779)


	//   ....[0]....
.L_779:
        /*080c*/ 	.word	0x00001510


	//   ....[1]....
        /*0810*/ 	.word	0x00012250


	//   ....[2]....
        /*0814*/ 	.word	0x00012390


	//   ....[3]....
        /*0818*/ 	.word	0x000124d0


	//   ....[4]....
        /*081c*/ 	.word	0x000125f0


	//   ....[5]....
        /*0820*/ 	.word	0x00013d90


	//----- nvinfo : EIATTR_MBARRIER_INSTR_OFFSETS
	.align		4
.L_780:
        /*0824*/ 	.byte	0x04, 0x39
        /*0826*/ 	.short	(.L_782 - .L_781)


	//   ....[0]....
.L_781:
        /*0828*/ 	.word	0x00000180
        /*082c*/ 	.word	0x000000ff
        /*0830*/ 	.word	0x00033400
        /*0834*/ 	.short	0x0100
        /*0836*/ 	.byte	0x08
	.zero		1


	//   ....[1]....
        /*0838*/ 	.word	0x00000190
        /*083c*/ 	.word	0x000000ff
        /*0840*/ 	.word	0x00033420
        /*0844*/ 	.short	0x0100
        /*0846*/ 	.byte	0x08
	.zero		1


	//   ....[2]....
        /*0848*/ 	.word	0x00000280
        /*084c*/ 	.word	0x000000ff
        /*0850*/ 	.word	0x00033430
        /*0854*/ 	.short	0x0100
        /*0856*/ 	.byte	0x08
	.zero		1


	//   ....[3]....
        /*0858*/ 	.word	0x00000290
        /*085c*/ 	.word	0x000000ff
        /*0860*/ 	.word	0x00033440
        /*0864*/ 	.short	0x0100
        /*0866*/ 	.byte	0x08
	.zero		1


	//   ....[4]....
        /*0868*/ 	.word	0x000002a0
        /*086c*/ 	.word	0x000000ff
        /*0870*/ 	.word	0x00033438
        /*0874*/ 	.short	0x0100
        /*0876*/ 	.byte	0x08
	.zero		1


	//   ....[5]....
        /*0878*/ 	.word	0x000002b0
        /*087c*/ 	.word	0x000000ff
        /*0880*/ 	.word	0x00033448
        /*0884*/ 	.short	0x0100
        /*0886*/ 	.byte	0x08
	.zero		1


	//   ....[6]....
        /*0888*/ 	.word	0x000003e0
        /*088c*/ 	.word	0x000000ff
        /*0890*/ 	.word	0x00033450
        /*0894*/ 	.short	0x0100
        /*0896*/ 	.byte	0x08
	.zero		1


	//   ....[7]....
        /*0898*/ 	.word	0x000003f0
        /*089c*/ 	.word	0x000000ff
        /*08a0*/ 	.word	0x00033460
        /*08a4*/ 	.short	0x0100
        /*08a6*/ 	.byte	0x08
	.zero		1


	//   ....[8]....
        /*08a8*/ 	.word	0x00000400
        /*08ac*/ 	.word	0x000000ff
        /*08b0*/ 	.word	0x00033458
        /*08b4*/ 	.short	0x0100
        /*08b6*/ 	.byte	0x08
	.zero		1


	//   ....[9]....
        /*08b8*/ 	.word	0x00000410
        /*08bc*/ 	.word	0x000000ff
        /*08c0*/ 	.word	0x00033468
        /*08c4*/ 	.short	0x0100
        /*08c6*/ 	.byte	0x08
	.zero		1


	//   ....[10]....
        /*08c8*/ 	.word	0x00000500
        /*08cc*/ 	.word	0x000000ff
        /*08d0*/ 	.word	0x00033470
        /*08d4*/ 	.short	0x0100
        /*08d6*/ 	.byte	0x06
	.zero		1


	//   ....[11]....
        /*08d8*/ 	.word	0x00000510
        /*08dc*/ 	.word	0x000000ff
        /*08e0*/ 	.word	0x00033480
        /*08e4*/ 	.short	0x0100
        /*08e6*/ 	.byte	0x06
	.zero		1


	//   ....[12]....
        /*08e8*/ 	.word	0x00000520
        /*08ec*/ 	.word	0x000000ff
        /*08f0*/ 	.word	0x00033478
        /*08f4*/ 	.short	0x0100
        /*08f6*/ 	.byte	0x06
	.zero		1


	//   ....[13]....
        /*08f8*/ 	.word	0x00000530
        /*08fc*/ 	.word	0x000000ff
        /*0900*/ 	.word	0x00033488
        /*0904*/ 	.short	0x0100
        /*0906*/ 	.byte	0x06
	.zero		1


	//   ....[14]....
        /*0908*/ 	.word	0x00000660
        /*090c*/ 	.word	0x000000ff
        /*0910*/ 	.word	0x00033490
        /*0914*/ 	.short	0x0100
        /*0916*/ 	.byte	0x08
	.zero		1


	//   ....[15]....
        /*0918*/ 	.word	0x00000670
        /*091c*/ 	.word	0x000000ff
        /*0920*/ 	.word	0x000334a0
        /*0924*/ 	.short	0x0100
        /*0926*/ 	.byte	0x08
	.zero		1


	//   ....[16]....
        /*0928*/ 	.word	0x00000680
        /*092c*/ 	.word	0x000000ff
        /*0930*/ 	.word	0x00033498
        /*0934*/ 	.short	0x0100
        /*0936*/ 	.byte	0x08
	.zero		1


	//   ....[17]....
        /*0938*/ 	.word	0x00000690
        /*093c*/ 	.word	0x000000ff
        /*0940*/ 	.word	0x000334a8
        /*0944*/ 	.short	0x0100
        /*0946*/ 	.byte	0x08
	.zero		1


	//   ....[18]....
        /*0948*/ 	.word	0x000007d0
        /*094c*/ 	.word	0x000000ff
        /*0950*/ 	.word	0x000334b0
        /*0954*/ 	.short	0x0100
        /*0956*/ 	.byte	0x08
	.zero		1


	//   ....[19]....
        /*0958*/ 	.word	0x000007e0
        /*095c*/ 	.word	0x000000ff
        /*0960*/ 	.word	0x000334c0
        /*0964*/ 	.short	0x0100
        /*0966*/ 	.byte	0x08
	.zero		1


	//   ....[20]....
        /*0968*/ 	.word	0x000007f0
        /*096c*/ 	.word	0x000000ff
        /*0970*/ 	.word	0x000334b8
        /*0974*/ 	.short	0x0100
        /*0976*/ 	.byte	0x08
	.zero		1


	//   ....[21]....
        /*0978*/ 	.word	0x00000800
        /*097c*/ 	.word	0x000000ff
        /*0980*/ 	.word	0x000334c8
        /*0984*/ 	.short	0x0100
        /*0986*/ 	.byte	0x08
	.zero		1


	//   ....[22]....
        /*0988*/ 	.word	0x00001810
        /*098c*/ 	.word	0x000000ff
        /*0990*/ 	.word	0x00033400
        /*0994*/ 	.short	0x010a
        /*0996*/ 	.byte	0x26
	.zero		1


	//   ....[23]....
        /*0998*/ 	.word	0x000018c0
        /*099c*/ 	.word	0x000000ff
        /*09a0*/ 	.word	0x00033430
        /*09a4*/ 	.short	0x010a
        /*09a6*/ 	.byte	0x26
	.zero		1


	//   ....[24]....
        /*09a8*/ 	.word	0x00001920
        /*09ac*/ 	.word	0x000000ff
        /*09b0*/ 	.word	0x00033430
        /*09b4*/ 	.short	0x010a
        /*09b6*/ 	.byte	0x26
	.zero		1


	//   ....[25]....
        /*09b8*/ 	.word	0x000033f0
        /*09bc*/ 	.word	0x000000ff
        /*09c0*/ 	.word	0x00000000
        /*09c4*/ 	.short	0x0101
        /*09c6*/ 	.byte	0x07
	.zero		1


	//   ....[26]....
        /*09c8*/ 	.word	0x00005e70
        /*09cc*/ 	.word	0x000000ff
        /*09d0*/ 	.word	0x00033430
        /*09d4*/ 	.short	0x010a
        /*09d6*/ 	.byte	0x04
	.zero		1


	//   ....[27]....
        /*09d8*/ 	.word	0x00005eb0
        /*09dc*/ 	.word	0x000000ff
        /*09e0*/ 	.word	0x00033430
        /*09e4*/ 	.short	0x010a
        /*09e6*/ 	.byte	0x04
	.zero		1


	//   ....[28]....
        /*09e8*/ 	.word	0x00006b20
        /*09ec*/ 	.word	0x000000ff
        /*09f0*/ 	.word	0x00033450
        /*09f4*/ 	.short	0x010a
        /*09f6*/ 	.byte	0x0a
	.zero		1


	//   ....[29]....
        /*09f8*/ 	.word	0x00006b60
        /*09fc*/ 	.word	0x000000ff
        /*0a00*/ 	.word	0x00033450
        /*0a04*/ 	.short	0x010a
        /*0a06*/ 	.byte	0x0a
	.zero		1


	//   ....[30]....
        /*0a08*/ 	.word	0x00007600
        /*0a0c*/ 	.word	0x000000ff
        /*0a10*/ 	.word	0x00000000
        /*0a14*/ 	.short	0x0101
        /*0a16*/ 	.byte	0x07
	.zero		1


	//   ....[31]....
        /*0a18*/ 	.word	0x000099d0
        /*0a1c*/ 	.word	0x000000ff
        /*0a20*/ 	.word	0x00000000
        /*0a24*/ 	.short	0x0101
        /*0a26*/ 	.byte	0x06
	.zero		1


	//   ....[32]....
        /*0a28*/ 	.word	0x0000a360
        /*0a2c*/ 	.word	0x000000ff
        /*0a30*/ 	.word	0x00033430
        /*0a34*/ 	.short	0x010a
        /*0a36*/ 	.byte	0x0a
	.zero		1


	//   ....[33]....
        /*0a38*/ 	.word	0x0000a3a0
        /*0a3c*/ 	.word	0x000000ff
        /*0a40*/ 	.word	0x00033430
        /*0a44*/ 	.short	0x010a
        /*0a46*/ 	.byte	0x0a
	.zero		1


	//   ....[34]....
        /*0a48*/ 	.word	0x0000aff0
        /*0a4c*/ 	.word	0x000000ff
        /*0a50*/ 	.word	0x00033450
        /*0a54*/ 	.short	0x010a
        /*0a56*/ 	.byte	0x0a
	.zero		1


	//   ....[35]....
        /*0a58*/ 	.word	0x0000b030
        /*0a5c*/ 	.word	0x000000ff
        /*0a60*/ 	.word	0x00033450
        /*0a64*/ 	.short	0x010a
        /*0a66*/ 	.byte	0x0a
	.zero		1


	//   ....[36]....
        /*0a68*/ 	.word	0x0000b970
        /*0a6c*/ 	.word	0x000000ff
        /*0a70*/ 	.word	0x00000000
        /*0a74*/ 	.short	0x0101
        /*0a76*/ 	.byte	0x0b
	.zero		1


	//   ....[37]....
        /*0a78*/ 	.word	0x0000d310
        /*0a7c*/ 	.word	0x000000ff
        /*0a80*/ 	.word	0x00000000
        /*0a84*/ 	.short	0x0101
        /*0a86*/ 	.byte	0x07
	.zero		1


	//   ....[38]....
        /*0a88*/ 	.word	0x0000db90
        /*0a8c*/ 	.word	0x000000ff
        /*0a90*/ 	.word	0x00033450
        /*0a94*/ 	.short	0x010a
        /*0a96*/ 	.byte	0x09
	.zero		1


	//   ....[39]....
        /*0a98*/ 	.word	0x0000dbd0
        /*0a9c*/ 	.word	0x000000ff
        /*0aa0*/ 	.word	0x00033450
        /*0aa4*/ 	.short	0x010a
        /*0aa6*/ 	.byte	0x09
	.zero		1


	//   ....[40]....
        /*0aa8*/ 	.word	0x0000e280
        /*0aac*/ 	.word	0x000000ff
        /*0ab0*/ 	.word	0x00000000
        /*0ab4*/ 	.short	0x0101
        /*0ab6*/ 	.byte	0x04
	.zero		1


	//   ....[41]....
        /*0ab8*/ 	.word	0x000101e0
        /*0abc*/ 	.word	0x000000ff
        /*0ac0*/ 	.word	0x00000000
        /*0ac4*/ 	.short	0x0101
        /*0ac6*/ 	.byte	0x04
	.zero		1


	//   ....[42]....
        /*0ac8*/ 	.word	0x00012da0
        /*0acc*/ 	.word	0x000000ff
        /*0ad0*/ 	.word	0x00033480
        /*0ad4*/ 	.short	0x010a
        /*0ad6*/ 	.byte	0x2d
	.zero		1


	//   ....[43]....
        /*0ad8*/ 	.word	0x000134c0
        /*0adc*/ 	.word	0x000000ff
        /*0ae0*/ 	.word	0x00033470
        /*0ae4*/ 	.short	0x0107
        /*0ae6*/ 	.byte	0x2d
	.zero		1


	//   ....[44]....
        /*0ae8*/ 	.word	0x00013530
        /*0aec*/ 	.word	0x000000ff
        /*0af0*/ 	.word	0x00033470
        /*0af4*/ 	.short	0x0101
        /*0af6*/ 	.byte	0x2d
	.zero		1


	//   ....[45]....
        /*0af8*/ 	.word	0x00013560
        /*0afc*/ 	.word	0x000000ff
        /*0b00*/ 	.word	0x00033440
        /*0b04*/ 	.short	0x010a
        /*0b06*/ 	.byte	0x2d
	.zero		1


	//   ....[46]....
        /*0b08*/ 	.word	0x00013b50
        /*0b0c*/ 	.word	0x000000ff
        /*0b10*/ 	.word	0x00033430
        /*0b14*/ 	.short	0x0107
        /*0b16*/ 	.byte	0x2d
	.zero		1


	//   ....[47]....
        /*0b18*/ 	.word	0x00013bc0
        /*0b1c*/ 	.word	0x000000ff
        /*0b20*/ 	.word	0x00033430
        /*0b24*/ 	.short	0x0101
        /*0b26*/ 	.byte	0x2d
	.zero		1


	//   ....[48]....
        /*0b28*/ 	.word	0x00014360
        /*0b2c*/ 	.word	0x000000ff
        /*0b30*/ 	.word	0x00033400
        /*0b34*/ 	.short	0x0107
        /*0b36*/ 	.byte	0x2d
	.zero		1


	//   ....[49]....
        /*0b38*/ 	.word	0x000143c0
        /*0b3c*/ 	.word	0x000000ff
        /*0b40*/ 	.word	0x00033400
        /*0b44*/ 	.short	0x0101
        /*0b46*/ 	.byte	0x2d
	.zero		1


	//   ....[50]....
        /*0b48*/ 	.word	0x000143d0
        /*0b4c*/ 	.word	0x000000ff
        /*0b50*/ 	.word	0x00033420
        /*0b54*/ 	.short	0x010a
        /*0b56*/ 	.byte	0x2d
	.zero		1


	//   ....[51]....
        /*0b58*/ 	.word	0x00014840
        /*0b5c*/ 	.word	0x00000000
        /*0b60*/ 	.word	0x00033480
        /*0b64*/ 	.short	0x010a
        /*0b66*/ 	.byte	0x3f
	.zero		1


	//   ....[52]....
        /*0b68*/ 	.word	0x00014db0
        /*0b6c*/ 	.word	0x00000000
        /*0b70*/ 	.word	0x00033470
        /*0b74*/ 	.short	0x0107
        /*0b76*/ 	.byte	0x3f
	.zero		1


	//   ....[53]....
        /*0b78*/ 	.word	0x00014e20
        /*0b7c*/ 	.word	0x00000000
        /*0b80*/ 	.word	0x00033470
        /*0b84*/ 	.short	0x0101
        /*0b86*/ 	.byte	0x3f
	.zero		1


	//   ....[54]....
        /*0b88*/ 	.word	0x00014e50
        /*0b8c*/ 	.word	0x00000000
        /*0b90*/ 	.word	0x00033440
        /*0b94*/ 	.short	0x010a
        /*0b96*/ 	.byte	0x3f
	.zero		1


	//   ....[55]....
        /*0b98*/ 	.word	0x00015360
        /*0b9c*/ 	.word	0x00000000
        /*0ba0*/ 	.word	0x00033430
        /*0ba4*/ 	.short	0x0107
        /*0ba6*/ 	.byte	0x3f
	.zero		1


	//   ....[56]....
        /*0ba8*/ 	.word	0x000153e0
        /*0bac*/ 	.word	0x00000000
        /*0bb0*/ 	.word	0x00033430
        /*0bb4*/ 	.short	0x0101
        /*0bb6*/ 	.byte	0x3f
	.zero		1


	//   ....[57]....
        /*0bb8*/ 	.word	0x00015450
        /*0bbc*/ 	.word	0x00000002
        /*0bc0*/ 	.word	0x00033470
        /*0bc4*/ 	.short	0x010a
        /*0bc6*/ 	.byte	0x3f
	.zero		1


	//   ....[58]....
        /*0bc8*/ 	.word	0x000154c0
        /*0bcc*/ 	.word	0x00000002
        /*0bd0*/ 	.word	0x00033460
        /*0bd4*/ 	.short	0x010a
        /*0bd6*/ 	.byte	0x3f
	.zero		1


	//   ....[59]....
        /*0bd8*/ 	.word	0x00015ed0
        /*0bdc*/ 	.word	0x00000002
        /*0be0*/ 	.word	0x00033450
        /*0be4*/ 	.short	0x0101
        /*0be6*/ 	.byte	0x3f
	.zero		1


	//   ....[60]....
        /*0be8*/ 	.word	0x00015f70
        /*0bec*/ 	.word	0x00000002
        /*0bf0*/ 	.word	0x00000000
        /*0bf4*/ 	.short	0x0101
        /*0bf6*/ 	.byte	0x3f
	.zero		1


	//   ....[61]....
        /*0bf8*/ 	.word	0x00016060
        /*0bfc*/ 	.word	0x00000002
        /*0c00*/ 	.word	0x00033470
        /*0c04*/ 	.short	0x010a
        /*0c06*/ 	.byte	0x3f
	.zero		1


	//   ....[62]....
        /*0c08*/ 	.word	0x000160e0
        /*0c0c*/ 	.word	0x00000002
        /*0c10*/ 	.word	0x00033460
        /*0c14*/ 	.short	0x010a
        /*0c16*/ 	.byte	0x3f
	.zero		1


	//   ....[63]....
        /*0c18*/ 	.word	0x00016af0
        /*0c1c*/ 	.word	0x00000002
        /*0c20*/ 	.word	0x00033450
        /*0c24*/ 	.short	0x0101
        /*0c26*/ 	.byte	0x3f
	.zero		1


	//   ....[64]....
        /*0c28*/ 	.word	0x00016b70
        /*0c2c*/ 	.word	0x00000002
        /*0c30*/ 	.word	0x00000000
        /*0c34*/ 	.short	0x0101
        /*0c36*/ 	.byte	0x3f
	.zero		1


	//   ....[65]....
        /*0c38*/ 	.word	0x00016c10
        /*0c3c*/ 	.word	0x00000006
        /*0c40*/ 	.word	0x00033420
        /*0c44*/ 	.short	0x010a
        /*0c46*/ 	.byte	0x3f
	.zero		1


	//   ....[66]....
        /*0c48*/ 	.word	0x00016d50
        /*0c4c*/ 	.word	0x00000005
        /*0c50*/ 	.word	0x00033440
        /*0c54*/ 	.short	0x010a
        /*0c56*/ 	.byte	0x3f
	.zero		1


	//   ....[67]....
        /*0c58*/ 	.word	0x00016df0
        /*0c5c*/ 	.word	0x00000003
        /*0c60*/ 	.word	0x00033440
        /*0c64*/ 	.short	0x010a
        /*0c66*/ 	.byte	0x3f
	.zero		1


	//   ....[68]....
        /*0c68*/ 	.word	0x00016e30
        /*0c6c*/ 	.word	0x00000005
        /*0c70*/ 	.word	0x00033460
        /*0c74*/ 	.short	0x010a
        /*0c76*/ 	.byte	0x3f
	.zero		1


	//   ....[69]....
        /*0c78*/ 	.word	0x00016e70
        /*0c7c*/ 	.word	0x00000003
        /*0c80*/ 	.word	0x00033460
        /*0c84*/ 	.short	0x010a
        /*0c86*/ 	.byte	0x3f
	.zero		1


	//   ....[70]....
        /*0c88*/ 	.word	0x00016eb0
        /*0c8c*/ 	.word	0x00000005
        /*0c90*/ 	.word	0x00033480
        /*0c94*/ 	.short	0x010a
        /*0c96*/ 	.byte	0x3f
	.zero		1


	//   ....[71]....
        /*0c98*/ 	.word	0x00016ef0
        /*0c9c*/ 	.word	0x00000003
        /*0ca0*/ 	.word	0x00033480
        /*0ca4*/ 	.short	0x010a
        /*0ca6*/ 	.byte	0x3f
	.zero		1


	//   ....[72]....
        /*0ca8*/ 	.word	0x00016f60
        /*0cac*/ 	.word	0x00000003
        /*0cb0*/ 	.word	0x00033400
        /*0cb4*/ 	.short	0x010a
        /*0cb6*/ 	.byte	0x3f
	.zero		1


	//   ....[73]....
        /*0cb8*/ 	.word	0x00016fc0
        /*0cbc*/ 	.word	0x00000005
        /*0cc0*/ 	.word	0x00033430
        /*0cc4*/ 	.short	0x010a
        /*0cc6*/ 	.byte	0x3f
	.zero		1


	//   ....[74]....
        /*0cc8*/ 	.word	0x00017020
        /*0ccc*/ 	.word	0x0000000b
        /*0cd0*/ 	.word	0x00033430
        /*0cd4*/ 	.short	0x010a
        /*0cd6*/ 	.byte	0x3f
	.zero		1


	//   ....[75]....
        /*0cd8*/ 	.word	0x00017080
        /*0cdc*/ 	.word	0x0000000b
        /*0ce0*/ 	.word	0x00033450
        /*0ce4*/ 	.short	0x010a
        /*0ce6*/ 	.byte	0x3f
	.zero		1


	//   ....[76]....
        /*0ce8*/ 	.word	0x000170e0
        /*0cec*/ 	.word	0x0000000a
        /*0cf0*/ 	.word	0x00033430
        /*0cf4*/ 	.short	0x010a
        /*0cf6*/ 	.byte	0x3f
	.zero		1


	//   ....[77]....
        /*0cf8*/ 	.word	0x00017140
        /*0cfc*/ 	.word	0x0000000a
        /*0d00*/ 	.word	0x00033450
        /*0d04*/ 	.short	0x010a
        /*0d06*/ 	.byte	0x3f
	.zero		1


	//   ....[78]....
        /*0d08*/ 	.word	0x000171a0
        /*0d0c*/ 	.word	0x00000003
        /*0d10*/ 	.word	0x00033450
        /*0d14*/ 	.short	0x010a
        /*0d16*/ 	.byte	0x3f
	.zero		1


	//   ....[79]....
        /*0d18*/ 	.word	0x00017270
        /*0d1c*/ 	.word	0x0000001e
        /*0d20*/ 	.word	0x00033480
        /*0d24*/ 	.short	0x010a
        /*0d26*/ 	.byte	0x3f
	.zero		1


	//   ....[80]....
        /*0d28*/ 	.word	0x00017ac0
        /*0d2c*/ 	.word	0x0000001e
        /*0d30*/ 	.word	0x00033440
        /*0d34*/ 	.short	0x010a
        /*0d36*/ 	.byte	0x3f
	.zero		1


	//   ....[81]....
        /*0d38*/ 	.word	0x000186d0
        /*0d3c*/ 	.word	0x0000001e
        /*0d40*/ 	.word	0x00033420
        /*0d44*/ 	.short	0x010a
        /*0d46*/ 	.byte	0x3f
	.zero		1


	//   ....[82]....
        /*0d48*/ 	.word	0x00018720
        /*0d4c*/ 	.word	0x00000000
        /*0d50*/ 	.word	0x00033480
        /*0d54*/ 	.short	0x010a
        /*0d56*/ 	.byte	0x3f
	.zero		1


	//   ....[83]....
        /*0d58*/ 	.word	0x00018d60
        /*0d5c*/ 	.word	0x00000000
        /*0d60*/ 	.word	0x00033440
        /*0d64*/ 	.short	0x010a
        /*0d66*/ 	.byte	0x3f
	.zero		1


	//   ....[84]....
        /*0d68*/ 	.word	0x00019380
        /*0d6c*/ 	.word	0x00000002
        /*0d70*/ 	.word	0x00033470
        /*0d74*/ 	.short	0x010a
        /*0d76*/ 	.byte	0x3f
	.zero		1


	//   ....[85]....
        /*0d78*/ 	.word	0x000193d0
        /*0d7c*/ 	.word	0x00000002
        /*0d80*/ 	.word	0x00033460
        /*0d84*/ 	.short	0x010a
        /*0d86*/ 	.byte	0x3f
	.zero		1


	//   ....[86]....
        /*0d88*/ 	.word	0x00019420
        /*0d8c*/ 	.word	0x00000002
        /*0d90*/ 	.word	0x00033470
        /*0d94*/ 	.short	0x010a
        /*0d96*/ 	.byte	0x3f
	.zero		1


	//   ....[87]....
        /*0d98*/ 	.word	0x00019470
        /*0d9c*/ 	.word	0x00000002
        /*0da0*/ 	.word	0x00033460
        /*0da4*/ 	.short	0x010a
        /*0da6*/ 	.byte	0x3f
	.zero		1


	//   ....[88]....
        /*0da8*/ 	.word	0x000194c0
        /*0dac*/ 	.word	0x00000006
        /*0db0*/ 	.word	0x00033420
        /*0db4*/ 	.short	0x010a
        /*0db6*/ 	.byte	0x3f
	.zero		1


	//   ....[89]....
        /*0db8*/ 	.word	0x00019510
        /*0dbc*/ 	.word	0x00000005
        /*0dc0*/ 	.word	0x00033440
        /*0dc4*/ 	.short	0x010a
        /*0dc6*/ 	.byte	0x3f
	.zero		1


	//   ....[90]....
        /*0dc8*/ 	.word	0x00019560
        /*0dcc*/ 	.word	0x00000003
        /*0dd0*/ 	.word	0x00033440
        /*0dd4*/ 	.short	0x010a
        /*0dd6*/ 	.byte	0x3f
	.zero		1


	//   ....[91]....
        /*0dd8*/ 	.word	0x000195b0
        /*0ddc*/ 	.word	0x00000005
        /*0de0*/ 	.word	0x00033460
        /*0de4*/ 	.short	0x010a
        /*0de6*/ 	.byte	0x3f
	.zero		1


	//   ....[92]....
        /*0de8*/ 	.word	0x00019600
        /*0dec*/ 	.word	0x00000003
        /*0df0*/ 	.word	0x00033460
        /*0df4*/ 	.short	0x010a
        /*0df6*/ 	.byte	0x3f
	.zero		1


	//   ....[93]....
        /*0df8*/ 	.word	0x00019650
        /*0dfc*/ 	.word	0x00000005
        /*0e00*/ 	.word	0x00033480
        /*0e04*/ 	.short	0x010a
        /*0e06*/ 	.byte	0x3f
	.zero		1


	//----- nvinfo : EIATTR_NUM_MBARRIERS
	.align		4
.L_782:
        /*0e08*/ 	.byte	0x03, 0x38
        /*0e0a*/ 	.short	0x0016


	//----- nvinfo : EIATTR_EXIT_INSTR_OFFSETS
	.align		4
        /*0e0c*/ 	.byte	0x04, 0x1c
        /*0e0e*/ 	.short	(.L_784 - .L_783)


	//   ....[0]....
.L_783:
        /*0e10*/ 	.word	0x00016f40


	//----- nvinfo : EIATTR_MAX_THREADS
	.align		4
.L_784:
        /*0e14*/ 	.byte	0x04, 0x05
        /*0e16*/ 	.short	(.L_786 - .L_785)
.L_785:
        /*0e18*/ 	.word	0x00000180
        /*0e1c*/ 	.word	0x00000001
        /*0e20*/ 	.word	0x00000001


	//----- nvinfo : EIATTR_CRS_STACK_SIZE
	.align		4
.L_786:
        /*0e24*/ 	.byte	0x04, 0x1e
        /*0e26*/ 	.short	(.L_788 - .L_787)
.L_787:
        /*0e28*/ 	.word	0x00000000


	//----- nvinfo : EIATTR_CBANK_PARAM_SIZE
	.align		4
.L_788:
        /*0e2c*/ 	.byte	0x03, 0x19
        /*0e2e*/ 	.short	0x0a70


	//----- nvinfo : EIATTR_PARAM_CBANK
	.align		4
        /*0e30*/ 	.byte	0x04, 0x0a
        /*0e32*/ 	.short	(.L_790 - .L_789)
	.align		4
.L_789:
        /*0e34*/ 	.word	index@(.nv.constant0._ZN7cutlass13device_kernelIN5flash11enable_sm90INS1_16FlashAttnFwdSm90INS1_25CollectiveMainloopFwdSm90ILi2EN4cute5tupleIJNS5_1CILi1EEES8_S8_EEENS6_IJNS7_ILi128EEENS7_ILi160EEENS7_ILi192EEEEEELi192ENS_12float_e4m3_tEfNS_4arch4Sm90ELb1ELb0ELb1ELb0ELb1ELb0ELb0ELb1ELb1ELb1ELb1ELb0EEENS1_21CollectiveEpilogueFwdINS6_IJSA_SC_SB_EEES9_NS_10bfloat16_tESG_Li256ELb0ELb1ELb1ELb1EEENS1_19SingleTileSchedulerILb0ELb1ELb1ELi128EEEEEEEEEvNT_6ParamsE)
        /*0e38*/ 	.short	0x0210
        /*0e3a*/ 	.short	0x0a70


	//----- nvinfo : EIATTR_SW_WAR
	.align		4
.L_790:
        /*0e3c*/ 	.byte	0x04, 0x36
        /*0e3e*/ 	.short	(.L_792 - .L_791)
.L_791:
        /*0e40*/ 	.word	0x00000008
.L_792:


//--------------------- .nv.info._ZN7cutlass13device_kernelIN5flash11enable_sm90INS1_16FlashAttnFwdSm90INS1_25CollectiveMainloopFwdSm90ILi2EN4cute5tupleIJNS5_1CILi1EEES8_S8_EEENS6_IJNS7_ILi128EEENS7_ILi160EEENS7_ILi192EEEEEELi192ENS_12float_e4m3_tEfNS_4arch4Sm90ELb1ELb0ELb1ELb1ELb1ELb0ELb0ELb1ELb1ELb1ELb1ELb0EEENS1_21CollectiveEpilogueFwdINS6_IJSA_SC_SB_EEES9_NS_10bfloat16_tESG_Li256ELb1ELb1ELb1ELb1EEENS1_36VarlenDynamicPersistentTileSchedulerILi128ELi160ELi256ELi128ELb1ELb1ELb1ELb1ELb1ELb1EEEEEEEEEvNT_6ParamsE --------------------------
	.section	.nv.info._ZN7cutlass13device_kernelIN5flash11enable_sm90INS1_16FlashAttnFwdSm90INS1_25CollectiveMainloopFwdSm90ILi2EN4cute5tupleIJNS5_1CILi1EEES8_S8_EEENS6_IJNS7_ILi128EEENS7_ILi160EEENS7_ILi192EEEEEELi192ENS_12float_e4m3_tEfNS_4arch4Sm90ELb1ELb0ELb1ELb1ELb1ELb0ELb0ELb1ELb1ELb1ELb1ELb0EEENS1_21CollectiveEpilogueFwdINS6_IJSA_SC_SB_EEES9_NS_10bfloat16_tESG_Li256ELb1ELb1ELb1ELb1EEENS1_36VarlenDynamicPersistentTileSchedulerILi128ELi160ELi256ELi128ELb1ELb1ELb1ELb1ELb1ELb1EEEEEEEEEvNT_6ParamsE,"",@"SHT_CUDA_INFO"
	.sectionflags	@""
	.align	4


	//----- nvinfo : EIATTR_CUDA_API_VERSION
	.align		4
        /*0000*/ 	.byte	0x04, 0x37
        /*0002*/ 	.short	(.L_794 - .L_793)
.L_793:
        /*0004*/ 	.word	0x00000082


	//----- nvinfo : EIATTR_KPARAM_INFO
	.align		4
.L_794:
        /*0008*/ 	.byte	0x04, 0x17
        /*000a*/ 	.short	(.L_796 - .L_795)
.L_795:
        /*000c*/ 	.word	0x00000000
        /*0010*/ 	.short	0x0000
        /*0012*/ 	.short	0x0070
        /*0014*/ 	.byte	0x00, 0xf0, 0x01, 0x2a


	//----- nvinfo : EIATTR_SPARSE_MMA_MASK
	.align		4
.L_796:
        /*0018*/ 	.byte	0x03, 0x50
        /*001a*/ 	.short	0x0000


	//----- nvinfo : EIATTR_MAXREG_COUNT
	.align		4
        /*001c*/ 	.byte	0x03, 0x1b
        /*001e*/ 	.short	0x00a8


	//----- nvinfo : EIATTR_NUM_BARRIERS
	.align		4
        /*0020*/ 	.byte	0x02, 0x4c
        /*0022*/ 	.byte	0x10
	.zero		1


	//----- nvinfo : EIATTR_EXTERNS
	.align		4
        /*0024*/ 	.byte	0x04, 0x0f
        /*0026*/ 	.short	(.L_798 - .L_797)


	//   ....[0]....
	.align		4
.L_797:
        /*0028*/ 	.word	index@(__assertfail)


	//----- nvinfo : EIATTR_ANNOTATIONS
	.align		4
.L_798:
        /*002c*/ 	.byte	0x04, 0x55
        /*002e*/ 	.short	(.L_800 - .L_799)


	//   ....[0]....
.L_799:
        /* <DEDUP_REMOVED lines=31> */


	//----- nvinfo : EIATTR_MERCURY_ISA_VERSION
	.align		4
.L_800:
        /*0208*/ 	.byte	0x03, 0x5f
        /*020a*/ 	.short	0x0101


	//----- nvinfo : EIATTR_UNUSED_LOAD_BYTE_OFFSET
	.align		4
        /*020c*/ 	.byte	0x04, 0x44
        /*020e*/ 	.short	(.L_802 - .L_801)


	//   ....[0]....
.L_801:
        /*0210*/ 	.word	0x000009a0
        /*0214*/ 	.word	0x0000fff0


	//   ....[1]....
        /*0218*/ 	.word	0x0000ee10
        /*021c*/ 	.word	0x0000fff0


	//----- nvinfo : EIATTR_INT_WARP_WIDE_INSTR_OFFSETS
	.align		4
.L_802:
        /*0220*/ 	.byte	0x04, 0x31
        /*0222*/ 	.short	(.L_804 - .L_803)


	//   ....[0]....
.L_803:
        /*0224*/ 	.word	0x000000c0


	//   ....[1]....
        /*0228*/ 	.word	0x000000d0


	//   ....[2]....
        /*022c*/ 	.word	0x00000170


	//   ....[3]....
        /*0230*/ 	.word	0x00015ac0


	//   ....[4]....
        /*0234*/ 	.word	0x00015b50


	//   ....[5]....
        /*0238*/ 	.word	0x00019db0


	//   ....[6]....
        /*023c*/ 	.word	0x00019e40


	//----- nvinfo : EIATTR_COOP_GROUP_MASK_REGIDS
	.align		4
.L_804:
        /*0240*/ 	.byte	0x04, 0x29
        /*0242*/ 	.short	(.L_806 - .L_805)


	//   ....[0]....
.L_805:
        /*0244*/ 	.word	0xffffffff


	//   ....[1]....
        /*0248*/ 	.word	0xffffffff


	//   ....[2]....
        /*024c*/ 	.word	0xffffffff


	//   ....[3]....
        /*0250*/ 	.word	0xffffffff


	//   ....[4]....
        /*0254*/ 	.word	0xffffffff


	//   ....[5]....
        /*0258*/ 	.word	0xffffffff


	//   ....[6]....
        /*025c*/ 	.word	0xffffffff


	//   ....[7]....
        /*0260*/ 	.word	0xffffffff


	//   ....[8]....
        /*0264*/ 	.word	0xffffffff


	//   ....[9]....
        /*0268*/ 	.word	0xffffffff


	//   ....[10]....
        /*026c*/ 	.word	0xffffffff


	//   ....[11]....
        /*0270*/ 	.word	0xffffffff


	//   ....[12]....
        /*0274*/ 	.word	0xffffffff


	//   ....[13]....
        /*0278*/ 	.word	0xffffffff


	//   ....[14]....
        /*027c*/ 	.word	0xffffffff


	//   ....[15]....
        /*0280*/ 	.word	0xffffffff


	//   ....[16]....
        /*0284*/ 	.word	0xffffffff


	//   ....[17]....
        /*0288*/ 	.word	0xffffffff


	//   ....[18]....
        /*028c*/ 	.word	0xffffffff


	//   ....[19]....
        /*0290*/ 	.word	0xffffffff


	//   ....[20]....
        /*0294*/ 	.word	0xffffffff


	//   ....[21]....
        /*0298*/ 	.word	0xffffffff


	//   ....[22]....
        /*029c*/ 	.word	0xffffffff


	//   ....[23]....
        /*02a0*/ 	.word	0xffffffff


	//   ....[24]....
        /*02a4*/ 	.word	0xffffffff


	//   ....[25]....
        /*02a8*/ 	.word	0xffffffff


	//   ....[26]....
        /*02ac*/ 	.word	0xffffffff


	//   ....[27]....
        /*02b0*/ 	.word	0xffffffff


	//   ....[28]....
        /*02b4*/ 	.word	0xffffffff


	//   ....[29]....
        /*02b8*/ 	.word	0xffffffff


	//   ....[30]....
        /*02bc*/ 	.word	0xffffffff


	//   ....[31]....
        /*02c0*/ 	.word	0xffffffff


	//   ....[32]....
        /*02c4*/ 	.word	0xffffffff


	//   ....[33]....
        /*02c8*/ 	.word	0xffffffff


	//   ....[34]....
        /*02cc*/ 	.word	0xffffffff


	//   ....[35]....
        /*02d0*/ 	.word	0xffffffff


	//   ....[36]....
        /*02d4*/ 	.word	0xffffffff


	//   ....[37]....
        /*02d8*/ 	.word	0xffffffff


	//   ....[38]....
        /*02dc*/ 	.word	0xffffffff


	//   ....[39]....
        /*02e0*/ 	.word	0xffffffff


	//   ....[40]....
        /*02e4*/ 	.word	0xffffffff


	//   ....[41]....
        /*02e8*/ 	.word	0xffffffff


	//   ....[42]....
        /*02ec*/ 	.word	0xffffffff


	//   ....[43]....
        /*02f0*/ 	.word	0xffffffff


	//   ....[44]....
        /*02f4*/ 	.word	0xffffffff


	//   ....[45]....
        /*02f8*/ 	.word	0xffffffff


	//   ....[46]....
        /*02fc*/ 	.word	0xffffffff


	//   ....[47]....
        /*0300*/ 	.word	0xffffffff


	//   ....[48]....
        /*0304*/ 	.word	0xffffffff


	//   ....[49]....
        /*0308*/ 	.word	0xffffffff


	//   ....[50]....
        /*030c*/ 	.word	0xffffffff


	//   ....[51]....
        /*0310*/ 	.word	0xffffffff


	//   ....[52]....
        /*0314*/ 	.word	0xffffffff


	//   ....[53]....
        /*0318*/ 	.word	0xffffffff


	//   ....[54]....
        /*031c*/ 	.word	0xffffffff


	//   ....[55]....
        /*0320*/ 	.word	0xffffffff


	//   ....[56]....
        /*0324*/ 	.word	0xffffffff


	//   ....[57]....
        /*0328*/ 	.word	0xffffffff


	//   ....[58]....
        /*032c*/ 	.word	0xffffffff


	//   ....[59]....
        /*0330*/ 	.word	0xffffffff


	//   ....[60]....
        /*0334*/ 	.word	0xffffffff


	//   ....[61]....
        /*0338*/ 	.word	0xffffffff


	//   ....[62]....
        /*033c*/ 	.word	0xffffffff


	//   ....[63]....
        /*0340*/ 	.word	0xffffffff


	//   ....[64]....
        /*0344*/ 	.word	0xffffffff


	//   ....[65]....
        /*0348*/ 	.word	0xffffffff


	//   ....[66]....
        /*034c*/ 	.word	0xffffffff


	//   ....[67]....
        /*0350*/ 	.word	0xffffffff


	//   ....[68]....
        /*0354*/ 	.word	0xffffffff


	//   ....[69]....
        /*0358*/ 	.word	0xffffffff


	//   ....[70]....
        /*035c*/ 	.word	0xffffffff


	//   ....[71]....
        /*0360*/ 	.word	0xffffffff


	//   ....[72]....
        /*0364*/ 	.word	0xffffffff


	//   ....[73]....
        /*0368*/ 	.word	0xffffffff


	//   ....[74]....
        /*036c*/ 	.word	0xffffffff


	//   ....[75]....
        /*0370*/ 	.word	0xffffffff


	//   ....[76]....
        /*0374*/ 	.word	0xffffffff


	//   ....[77]....
        /*0378*/ 	.word	0xffffffff


	//   ....[78]....
        /*037c*/ 	.word	0xffffffff


	//   ....[79]....
        /*0380*/ 	.word	0xffffffff


	//   ....[80]....
        /*0384*/ 	.word	0xffffffff


	//   ....[81]....
        /*0388*/ 	.word	0xffffffff


	//   ....[82]....
        /*038c*/ 	.word	0xffffffff


	//   ....[83]....
        /*0390*/ 	.word	0xffffffff


	//   ....[84]....
        /*0394*/ 	.word	0xffffffff


	//   ....[85]....
        /*0398*/ 	.word	0xffffffff


	//   ....[86]....
        /*039c*/ 	.word	0xffffffff


	//   ....[87]....
        /*03a0*/ 	.word	0xffffffff


	//   ....[88]....
        /*03a4*/ 	.word	0xffffffff


	//   ....[89]....
        /*03a8*/ 	.word	0xffffffff


	//   ....[90]....
        /*03ac*/ 	.word	0xffffffff


	//   ....[91]....
        /*03b0*/ 	.word	0xffffffff


	//   ....[92]....
        /*03b4*/ 	.word	0xffffffff


	//   ....[93]....
        /*03b8*/ 	.word	0xffffffff


	//   ....[94]....
        /*03bc*/ 	.word	0xffffffff


	//   ....[95]....
        /*03c0*/ 	.word	0xffffffff


	//   ....[96]....
        /*03c4*/ 	.word	0xffffffff


	//   ....[97]....
        /*03c8*/ 	.word	0xffffffff


	//   ....[98]....
        /*03cc*/ 	.word	0xffffffff


	//   ....[99]....
        /*03d0*/ 	.word	0xffffffff


	//   ....[100]....
        /*03d4*/ 	.word	0xffffffff


	//   ....[101]....
        /*03d8*/ 	.word	0xffffffff


	//   ....[102]....
        /*03dc*/ 	.word	0xffffffff


	//   ....[103]....
        /*03e0*/ 	.word	0xffffffff


	//   ....[104]....
        /*03e4*/ 	.word	0xffffffff


	//   ....[105]....
        /*03e8*/ 	.word	0xffffffff


	//   ....[106]....
        /*03ec*/ 	.word	0xffffffff


	//   ....[107]....
        /*03f0*/ 	.word	0xffffffff


	//   ....[108]....
        /*03f4*/ 	.word	0xffffffff


	//   ....[109]....
        /*03f8*/ 	.word	0xffffffff


	//   ....[110]....
        /*03fc*/ 	.word	0xffffffff


	//   ....[111]....
        /*0400*/ 	.word	0xffffffff


	//   ....[112]....
        /*0404*/ 	.word	0xffffffff


	//   ....[113]....
        /*0408*/ 	.word	0xffffffff


	//   ....[114]....
        /*040c*/ 	.word	0xffffffff


	//   ....[115]....
        /*0410*/ 	.word	0xffffffff


	//   ....[116]....
        /*0414*/ 	.word	0xffffffff


	//   ....[117]....
        /*0418*/ 	.word	0xffffffff


	//   ....[118]....
        /*041c*/ 	.word	0xffffffff


	//   ....[119]....
        /*0420*/ 	.word	0xffffffff


	//   ....[120]....
        /*0424*/ 	.word	0xffffffff


	//   ....[121]....
        /*0428*/ 	.word	0xffffffff


	//   ....[122]....
        /*042c*/ 	.word	0xffffffff


	//   ....[123]....
        /*0430*/ 	.word	0xffffffff


	//   ....[124]....
        /*0434*/ 	.word	0xffffffff


	//   ....[125]....
        /*0438*/ 	.word	0xffffffff


	//   ....[126]....
        /*043c*/ 	.word	0xffffffff


	//   ....[127]....
        /*0440*/ 	.word	0xffffffff


	//   ....[128]....
        /*0444*/ 	.word	0xffffffff


	//   ....[129]....
        /*0448*/ 	.word	0xffffffff


	//   ....[130]....
        /*044c*/ 	.word	0xffffffff


	//   ....[131]....
        /*0450*/ 	.word	0xffffffff


	//   ....[132]....
        /*0454*/ 	.word	0xffffffff


	//   ....[133]....
        /*0458*/ 	.word	0xffffffff


	//   ....[134]....
        /*045c*/ 	.word	0xffffffff


	//   ....[135]....
        /*0460*/ 	.word	0xffffffff


	//   ....[136]....
        /*0464*/ 	.word	0xffffffff


	//   ....[137]....
        /*0468*/ 	.word	0xffffffff


	//   ....[138]....
        /*046c*/ 	.word	0xffffffff


	//   ....[139]....
        /*0470*/ 	.word	0xffffffff


	//   ....[140]....
        /*0474*/ 	.word	0xffffffff


	//   ....[141]....
        /*0478*/ 	.word	0xffffffff


	//   ....[142]....
        /*047c*/ 	.word	0xffffffff


	//   ....[143]....
        /*0480*/ 	.word	0xffffffff


	//   ....[144]....
        /*0484*/ 	.word	0xffffffff


	//   ....[145]....
        /*0488*/ 	.word	0xffffffff


	//   ....[146]....
        /*048c*/ 	.word	0xffffffff


	//   ....[147]....
        /*0490*/ 	.word	0xffffffff


	//   ....[148]....
        /*0494*/ 	.word	0xffffffff


	//   ....[149]....
        /*0498*/ 	.word	0xffffffff


	//   ....[150]....
        /*049c*/ 	.word	0xffffffff


	//   ....[151]....
        /*04a0*/ 	.word	0xffffffff


	//   ....[152]....
        /*04a4*/ 	.word	0xffffffff


	//   ....[153]....
        /*04a8*/ 	.word	0xffffffff


	//   ....[154]....
        /*04ac*/ 	.word	0xffffffff


	//   ....[155]....
        /*04b0*/ 	.word	0xffffffff


	//   ....[156]....
        /*04b4*/ 	.word	0xffffffff


	//   ....[157]....
        /*04b8*/ 	.word	0xffffffff


	//   ....[158]....
        /*04bc*/ 	.word	0xffffffff


	//   ....[159]....
        /*04c0*/ 	.word	0xffffffff


	//   ....[160]....
        /*04c4*/ 	.word	0xffffffff


	//   ....[161]....
        /*04c8*/ 	.word	0xffffffff


	//   ....[162]....
        /*04cc*/ 	.word	0xffffffff


	//   ....[163]....
        /*04d0*/ 	.word	0xffffffff


	//   ....[164]....
        /*04d4*/ 	.word	0xffffffff


	//   ....[165]....
        /*04d8*/ 	.word	0xffffffff


	//   ....[166]....
        /*04dc*/ 	.word	0xffffffff


	//   ....[167]....
        /*04e0*/ 	.word	0xffffffff


	//   ....[168]....
        /*04e4*/ 	.word	0xffffffff


	//   ....[169]....
        /*04e8*/ 	.word	0xffffffff


	//   ....[170]....
        /*04ec*/ 	.word	0xffffffff


	//   ....[171]....
        /*04f0*/ 	.word	0xffffffff


	//   ....[172]....
        /*04f4*/ 	.word	0xffffffff


	//   ....[173]....
        /*04f8*/ 	.word	0xffffffff


	//   ....[174]....
        /*04fc*/ 	.word	0xffffffff


	//   ....[175]....
        /*0500*/ 	.word	0xffffffff


	//   ....[176]....
        /*0504*/ 	.word	0xffffffff


	//   ....[177]....
        /*0508*/ 	.word	0xffffffff


	//   ....[178]....
        /*050c*/ 	.word	0xffffffff


	//   ....[179]....
        /*0510*/ 	.word	0xffffffff


	//   ....[180]....
        /*0514*/ 	.word	0xffffffff


	//   ....[181]....
        /*0518*/ 	.word	0xffffffff


	//   ....[182]....
        /*051c*/ 	.word	0xffffffff


	//   ....[183]....
        /*0520*/ 	.word	0xffffffff


	//   ....[184]....
        /*0524*/ 	.word	0xffffffff


	//   ....[185]....
        /*0528*/ 	.word	0xffffffff


	//   ....[186]....
        /*052c*/ 	.word	0xffffffff


	//   ....[187]....
        /*0530*/ 	.word	0xffffffff


	//   ....[188]....
        /*0534*/ 	.word	0xffffffff


	//   ....[189]....
        /*0538*/ 	.word	0xffffffff


	//   ....[190]....
        /*053c*/ 	.word	0xffffffff


	//   ....[191]....
        /*0540*/ 	.word	0xffffffff


	//   ....[192]....
        /*0544*/ 	.word	0xffffffff


	//   ....[193]....
        /*0548*/ 	.word	0xffffffff


	//   ....[194]....
        /*054c*/ 	.word	0xffffffff


	//   ....[195]....
        /*0550*/ 	.word	0xffffffff


	//   ....[196]....
        /*0554*/ 	.word	0xffffffff


	//   ....[197]....
        /*0558*/ 	.word	0xffffffff


	//   ....[198]....
        /*055c*/ 	.word	0xffffffff


	//   ....[199]....
        /*0560*/ 	.word	0xffffffff


	//   ....[200]....
        /*0564*/ 	.word	0xffffffff


	//   ....[201]....
        /*0568*/ 	.word	0xffffffff


	//   ....[202]....
        /*056c*/ 	.word	0xffffffff


	//   ....[203]....
        /*0570*/ 	.word	0xffffffff


	//   ....[204]....
        /*0574*/ 	.word	0xffffffff


	//   ....[205]....
        /*0578*/ 	.word	0xffffffff


	//   ....[206]....
        /*057c*/ 	.word	0xffffffff


	//   ....[207]....
        /*0580*/ 	.word	0xffffffff


	//   ....[208]....
        /*0584*/ 	.word	0xffffffff


	//   ....[209]....
        /*0588*/ 	.word	0xffffffff


	//   ....[210]....
        /*058c*/ 	.word	0xffffffff


	//   ....[211]....
        /*0590*/ 	.word	0xffffffff


	//   ....[212]....
        /*0594*/ 	.word	0xffffffff


	//   ....[213]....
        /*0598*/ 	.word	0xffffffff


	//   ....[214]....
        /*059c*/ 	.word	0xffffffff


	//   ....[215]....
        /*05a0*/ 	.word	0xffffffff


	//   ....[216]....
        /*05a4*/ 	.word	0xffffffff


	//   ....[217]....
        /*05a8*/ 	.word	0xffffffff


	//   ....[218]....
        /*05ac*/ 	.word	0xffffffff


	//   ....[219]....
        /*05b0*/ 	.word	0xffffffff


	//   ....[220]....
        /*05b4*/ 	.word	0xffffffff


	//   ....[221]....
        /*05b8*/ 	.word	0xffffffff


	//   ....[222]....
        /*05bc*/ 	.word	0xffffffff


	//   ....[223]....
        /*05c0*/ 	.word	0xffffffff


	//   ....[224]....
        /*05c4*/ 	.word	0xffffffff


	//   ....[225]....
        /*05c8*/ 	.word	0xffffffff


	//   ....[226]....
        /*05cc*/ 	.word	0xffffffff


	//   ....[227]....
        /*05d0*/ 	.word	0xffffffff


	//   ....[228]....
        /*05d4*/ 	.word	0xffffffff


	//   ....[229]....
        /*05d8*/ 	.word	0xffffffff


	//   ....[230]....
        /*05dc*/ 	.word	0xffffffff


	//   ....[231]....
        /*05e0*/ 	.word	0x0500000f


	//   ....[232]....
        /*05e4*/ 	.word	0x0500000f


	//   ....[233]....
        /*05e8*/ 	.word	0x0500000f


	//   ....[234]....
        /*05ec*/ 	.word	0x0500000f


	//   ....[235]....
        /*05f0*/ 	.word	0x0500000f


	//   ....[236]....
        /*05f4*/ 	.word	0x0500000f


	//   ....[237]....
        /*05f8*/ 	.word	0x0500000f


	//   ....[238]....
        /*05fc*/ 	.word	0x0500000f


	//   ....[239]....
        /*0600*/ 	.word	0x0500000f


	//   ....[240]....
        /*0604*/ 	.word	0x0500000f


	//   ....[241]....
        /*0608*/ 	.word	0x0500000f


	//   ....[242]....
        /*060c*/ 	.word	0x0500000f


	//   ....[243]....
        /*0610*/ 	.word	0x0500000f


	//   ....[244]....
        /*0614*/ 	.word	0x0500000f


	//   ....[245]....
        /*0618*/ 	.word	0x0500000f


	//   ....[246]....
        /*061c*/ 	.word	0x0500000f


	//   ....[247]....
        /*0620*/ 	.word	0x0500000f


	//   ....[248]....
        /*0624*/ 	.word	0x0500000f


	//   ....[249]....
        /*0628*/ 	.word	0x0500000f


	//   ....[250]....
        /*062c*/ 	.word	0x0500000f


	//   ....[251]....
        /*0630*/ 	.word	0x0500000f


	//   ....[252]....
        /*0634*/ 	.word	0x0500000f


	//   ....[253]....
        /*0638*/ 	.word	0x0500000f


	//   ....[254]....
        /*063c*/ 	.word	0x0500000f


	//   ....[255]....
        /*0640*/ 	.word	0x0500000f


	//   ....[0]....
        /*0644*/ 	.word	0x0500000f


	//   ....[1]....
        /*0648*/ 	.word	0x0500000f


	//   ....[2]....
        /*064c*/ 	.word	0x0500000f


	//   ....[3]....
        /*0650*/ 	.word	0x0500000f


	//   ....[4]....
        /*0654*/ 	.word	0x0500000f


	//   ....[5]....
        /*0658*/ 	.word	0x0500000f


	//   ....[6]....
        /*065c*/ 	.word	0x0500000f


	//   ....[7]....
        /*0660*/ 	.word	0x0500000f


	//   ....[8]....
        /*0664*/ 	.word	0x0500000f


	//   ....[9]....
        /*0668*/ 	.word	0x0500000f


	//   ....[10]....
        /*066c*/ 	.word	0x0500000f


	//   ....[11]....
        /*0670*/ 	.word	0x0500000f


	//   ....[12]....
        /*0674*/ 	.word	0x0500000f


	//   ....[13]....
        /*0678*/ 	.word	0x0500000f


	//   ....[14]....
        /*067c*/ 	.word	0x0500000f


	//   ....[15]....
        /*0680*/ 	.word	0x0500000f


	//   ....[16]....
        /*0684*/ 	.word	0x0500000f


	//   ....[17]....
        /*0688*/ 	.word	0x0500000f


	//   ....[18]....
        /*068c*/ 	.word	0x0500000f


	//   ....[19]....
        /*0690*/ 	.word	0x0500000f


	//   ....[20]....
        /*0694*/ 	.word	0x0500000f


	//   ....[21]....
        /*0698*/ 	.word	0x0500000f


	//   ....[22]....
        /*069c*/ 	.word	0x0500000f


	//   ....[23]....
        /*06a0*/ 	.word	0x0500000f


	//   ....[24]....
        /*06a4*/ 	.word	0x0500000f


	//----- nvinfo : EIATTR_COOP_GROUP_INSTR_OFFSETS
	.align		4
.L_806:
        /*06a8*/ 	.byte	0x04, 0x28
        /*06aa*/ 	.short	(.L_808 - .L_807)


	//   ....[0]....
.L_807:
        /*06ac*/ 	.word	0x00000080


	//   ....[1]....
        /*06b0*/ 	.word	0x00000090


	//   ....[2]....
        /*06b4*/ 	.word	0x000002d0


	//   ....[3]....
        /*06b8*/ 	.word	0x00000430


	//   ....[4]....
        /*06bc*/ 	.word	0x00000550


	//   ....[5]....
        /*06c0*/ 	.word	0x000006b0


	//   ....[6]....
        /*06c4*/ 	.word	0x00001d00


	//   ....[7]....
        /*06c8*/ 	.word	0x000031c0


	//   ....[8]....
        /*06cc*/ 	.word	0x00003640


	//   ....[9]....
        /*06d0*/ 	.word	0x000041e0


	//   ....[10]....
        /*06d4*/ 	.word	0x00004250


	//   ....[11]....
        /*06d8*/ 	.word	0x00004ed0


	//   ....[12]....
        /*06dc*/ 	.word	0x00004f20


	//   ....[13]....
        /*06e0*/ 	.word	0x000075d0


	//   ....[14]....
        /*06e4*/ 	.word	0x00008540


	//   ....[15]....
        /*06e8*/ 	.word	0x00008590


	//   ....[16]....
        /*06ec*/ 	.word	0x000085b0


	//   ....[17]....
        /*06f0*/ 	.word	0x00009250


	//   ....[18]....
        /*06f4*/ 	.word	0x000092d0


	//   ....[19]....
        /*06f8*/ 	.word	0x0000c7c0


	//   ....[20]....
        /*06fc*/ 	.word	0x0000c7e0


	//   ....[21]....
        /*0700*/ 	.word	0x0000c820


	//   ....[22]....
        /*0704*/ 	.word	0x0000c830


	//   ....[23]....
        /*0708*/ 	.word	0x0000e4a0


	//   ....[24]....
        /*070c*/ 	.word	0x0000e4b0


	//   ....[25]....
        /*0710*/ 	.word	0x0000e4e0


	//   ....[26]....
        /*0714*/ 	.word	0x0000e4f0


	//   ....[27]....
        /*0718*/ 	.word	0x0000f5a0


	//   ....[28]....
        /*071c*/ 	.word	0x0000f5b0


	//   ....[29]....
        /*0720*/ 	.word	0x0000f5c0


	//   ....[30]....
        /*0724*/ 	.word	0x0000f5e0


	//   ....[31]....
        /*0728*/ 	.word	0x0000f610


	//   ....[32]....
        /*072c*/ 	.word	0x0000f6e0


	//   ....[33]....
        /*0730*/ 	.word	0x0000f710


	//   ....[34]....
        /*0734*/ 	.word	0x0000f7f0


	//   ....[35]....
        /*0738*/ 	.word	0x0000f820


	//   ....[36]....
        /*073c*/ 	.word	0x0000f850


	//   ....[37]....
        /*0740*/ 	.word	0x0000f880


	//   ....[38]....
        /*0744*/ 	.word	0x0000f8b0


	//   ....[39]....
        /*0748*/ 	.word	0x0000f8e0


	//   ....[40]....
        /*074c*/ 	.word	0x0000f910


	//   ....[41]....
        /*0750*/ 	.word	0x0000f940


	//   ....[42]....
        /*0754*/ 	.word	0x0000f970


	//   ....[43]....
        /*0758*/ 	.word	0x0000f9a0


	//   ....[44]....
        /*075c*/ 	.word	0x0000f9d0


	//   ....[45]....
        /*0760*/ 	.word	0x0000fa00


	//   ....[46]....
        /*0764*/ 	.word	0x0000fa30


	//   ....[47]....
        /*0768*/ 	.word	0x0000fa60


	//   ....[48]....
        /*076c*/ 	.word	0x0000fa90


	//   ....[49]....
        /*0770*/ 	.word	0x0000fac0


	//   ....[50]....
        /*0774*/ 	.word	0x0000faf0


	//   ....[51]....
        /*0778*/ 	.word	0x0000fb20


	//   ....[52]....
        /*077c*/ 	.word	0x0000fb50


	//   ....[53]....
        /*0780*/ 	.word	0x0000fb80


	//   ....[54]....
        /*0784*/ 	.word	0x0000fbb0


	//   ....[55]....
        /*0788*/ 	.word	0x0000fbe0


	//   ....[56]....
        /*078c*/ 	.word	0x0000fc10


	//   ....[57]....
        /*0790*/ 	.word	0x0000fc40


	//   ....[58]....
        /*0794*/ 	.word	0x0000fc70


	//   ....[59]....
        /*0798*/ 	.word	0x0000fca0


	//   ....[60]....
        /*079c*/ 	.word	0x0000fcc0


	//   ....[61]....
        /*07a0*/ 	.word	0x0000fcd0


	//   ....[62]....
        /*07a4*/ 	.word	0x0000fce0


	//   ....[63]....
        /*07a8*/ 	.word	0x0000fd10


	//   ....[64]....
        /*07ac*/ 	.word	0x0000fd20


	//   ....[65]....
        /*07b0*/ 	.word	0x0000fd50


	//   ....[66]....
        /*07b4*/ 	.word	0x0000fd80


	//   ....[67]....
        /*07b8*/ 	.word	0x0000fd90


	//   ....[68]....
        /*07bc*/ 	.word	0x0000fda0


	//   ....[69]....
        /*07c0*/ 	.word	0x0000fdb0


	//   ....[70]....
        /*07c4*/ 	.word	0x0000fdc0


	//   ....[71]....
        /*07c8*/ 	.word	0x0000fdd0


	//   ....[72]....
        /*07cc*/ 	.word	0x0000fde0


	//   ....[73]....
        /*07d0*/ 	.word	0x0000fe10


	//   ....[74]....
        /*07d4*/ 	.word	0x0000fe30


	//   ....[75]....
        /*07d8*/ 	.word	0x0000fe60


	//   ....[76]....
        /*07dc*/ 	.word	0x0000fe70


	//   ....[77]....
        /*07e0*/ 	.word	0x0000fe80


	//   ....[78]....
        /*07e4*/ 	.word	0x0000fe90


	//   ....[79]....
        /*07e8*/ 	.word	0x0000feb0


	//   ....[80]....
        /*07ec*/ 	.word	0x0000fec0


	//   ....[81]....
        /*07f0*/ 	.word	0x0000fed0


	//   ....[82]....
        /*07f4*/ 	.word	0x0000fee0


	//   ....[83]....
        /*07f8*/ 	.word	0x0000fef0


	//   ....[84]....
        /*07fc*/ 	.word	0x0000ff00


	//   ....[85]....
        /*0800*/ 	.word	0x0000ff10


	//   ....[86]....
        /*0804*/ 	.word	0x0000ff20


	//   ....[87]....
        /*0808*/ 	.word	0x0000ff30


	//   ....[88]....
        /*080c*/ 	.word	0x0000ff40


	//   ....[89]....
        /*0810*/ 	.word	0x0000ff50


	//   ....[90]....
        /*0814*/ 	.word	0x0000ff60


	//   ....[91]....
        /*0818*/ 	.word	0x0000ff70


	//   ....[92]....
        /*081c*/ 	.word	0x0000ff80


	//   ....[93]....
        /*0820*/ 	.word	0x0000ff90


	//   ....[94]....
        /*0824*/ 	.word	0x0000ffa0


	//   ....[95]....
        /*0828*/ 	.word	0x0000ffb0


	//   ....[96]....
        /*082c*/ 	.word	0x0000ffc0


	//   ....[97]....
        /*0830*/ 	.word	0x0000ffd0


	//   ....[98]....
        /*0834*/ 	.word	0x00010000


	//   ....[99]....
        /*0838*/ 	.word	0x00010030


	//   ....[100]....
        /*083c*/ 	.word	0x00010060


	//   ....[101]....
        /*0840*/ 	.word	0x00010080


	//   ....[102]....
        /*0844*/ 	.word	0x000100b0


	//   ....[103]....
        /*0848*/ 	.word	0x000100e0


	//   ....[104]....
        /*084c*/ 	.word	0x00010100


	//   ....[105]....
        /*0850*/ 	.word	0x00010120


	//   ....[106]....
        /*0854*/ 	.word	0x00010140


	//   ....[107]....
        /*0858*/ 	.word	0x00010170


	//   ....[108]....
        /*085c*/ 	.word	0x000101a0


	//   ....[109]....
        /*0860*/ 	.word	0x000101d0


	//   ....[110]....
        /*0864*/ 	.word	0x000101e0


	//   ....[111]....
        /*0868*/ 	.word	0x00010200


	//   ....[112]....
        /*086c*/ 	.word	0x00010230


	//   ....[113]....
        /*0870*/ 	.word	0x00010250


	//   ....[114]....
        /*0874*/ 	.word	0x00010280


	//   ....[115]....
        /*0878*/ 	.word	0x000102b0


	//   ....[116]....
        /*087c*/ 	.word	0x000102e0


	//   ....[117]....
        /*0880*/ 	.word	0x00010310


	//   ....[118]....
        /*0884*/ 	.word	0x00010340


	//   ....[119]....
        /*0888*/ 	.word	0x00010370


	//   ....[120]....
        /*088c*/ 	.word	0x000103a0


	//   ....[121]....
        /*0890*/ 	.word	0x000103d0


	//   ....[122]....
        /*0894*/ 	.word	0x00010400


	//   ....[123]....
        /*0898*/ 	.word	0x00010eb0


	//   ....[124]....
        /*089c*/ 	.word	0x00010ec0


	//   ....[125]....
        /*08a0*/ 	.word	0x00010ed0


	//   ....[126]....
        /*08a4*/ 	.word	0x00010ee0


	//   ....[127]....
        /*08a8*/ 	.word	0x000117d0


	//   ....[128]....
        /*08ac*/ 	.word	0x000117f0


	//   ....[129]....
        /*08b0*/ 	.word	0x00011920


	//   ....[130]....
        /*08b4*/ 	.word	0x00011940


	//   ....[131]....
        /*08b8*/ 	.word	0x00011a40


	//   ....[132]....
        /*08bc*/ 	.word	0x00011a60


	//   ....[133]....
        /*08c0*/ 	.word	0x00011b70


	//   ....[134]....
        /*08c4*/ 	.word	0x00011b90


	//   ....[135]....
        /*08c8*/ 	.word	0x00012020


	//   ....[136]....
        /*08cc*/ 	.word	0x00012030


	//   ....[137]....
        /*08d0*/ 	.word	0x00012800


	//   ....[138]....
        /*08d4*/ 	.word	0x00012810


	//   ....[139]....
        /*08d8*/ 	.word	0x000138f0


	//   ....[140]....
        /*08dc*/ 	.word	0x00013920


	//   ....[141]....
        /*08e0*/ 	.word	0x00013a40


	//   ....[142]....
        /*08e4*/ 	.word	0x00013a60


	//   ....[143]....
        /*08e8*/ 	.word	0x00013b60


	//   ....[144]....
        /*08ec*/ 	.word	0x00013b80


	//   ....[145]....
        /*08f0*/ 	.word	0x00013c90


	//   ....[146]....
        /*08f4*/ 	.word	0x00013cb0


	//   ....[147]....
        /*08f8*/ 	.word	0x00013e40


	//   ....[148]....
        /*08fc*/ 	.word	0x00014050


	//   ....[149]....
        /*0900*/ 	.word	0x00014080


	//   ....[150]....
        /*0904*/ 	.word	0x000140b0


	//   ....[151]....
        /*0908*/ 	.word	0x000140e0


	//   ....[152]....
        /*090c*/ 	.word	0x00014110


	//   ....[153]....
        /*0910*/ 	.word	0x00014160


	//   ....[154]....
        /*0914*/ 	.word	0x000142e0


	//   ....[155]....
        /*0918*/ 	.word	0x00014310


	//   ....[156]....
        /*091c*/ 	.word	0x00014340


	//   ....[157]....
        /*0920*/ 	.word	0x00014370


	//   ....[158]....
        /*0924*/ 	.word	0x000143a0


	//   ....[159]....
        /*0928*/ 	.word	0x000143d0


	//   ....[160]....
        /*092c*/ 	.word	0x00014460


	//   ....[161]....
        /*0930*/ 	.word	0x000144c0


	//   ....[162]....
        /*0934*/ 	.word	0x000144d0


	//   ....[163]....
        /*0938*/ 	.word	0x00014520


	//   ....[164]....
        /*093c*/ 	.word	0x000169e0


	//   ....[165]....
        /*0940*/ 	.word	0x00016a10


	//   ....[166]....
        /*0944*/ 	.word	0x00016a40


	//   ....[167]....
        /*0948*/ 	.word	0x00016b50


	//   ....[168]....
        /*094c*/ 	.word	0x00016b60


	//   ....[169]....
        /*0950*/ 	.word	0x00016bf0


	//   ....[170]....
        /*0954*/ 	.word	0x00016c00


	//   ....[171]....
        /*0958*/ 	.word	0x00016c10


	//   ....[172]....
        /*095c*/ 	.word	0x00016ca0


	//   ....[173]....
        /*0960*/ 	.word	0x00016d40


	//   ....[174]....
        /*0964*/ 	.word	0x00017110


	//   ....[175]....
        /*0968*/ 	.word	0x00017150


	//   ....[176]....
        /*096c*/ 	.word	0x00017180


	//   ....[177]....
        /*0970*/ 	.word	0x000171a0


	//   ....[178]....
        /*0974*/ 	.word	0x00017270


	//   ....[179]....
        /*0978*/ 	.word	0x00017280


	//   ....[180]....
        /*097c*/ 	.word	0x00017310


	//   ....[181]....
        /*0980*/ 	.word	0x00017320


	//   ....[182]....
        /*0984*/ 	.word	0x00017330


	//   ....[183]....
        /*0988*/ 	.word	0x00017340


	//   ....[184]....
        /*098c*/ 	.word	0x00017b90


	//   ....[185]....
        /*0990*/ 	.word	0x00017bc0


	//   ....[186]....
        /*0994*/ 	.word	0x00017c20


	//   ....[187]....
        /*0998*/ 	.word	0x00017c80


	//   ....[188]....
        /*099c*/ 	.word	0x00017cd0


	//   ....[189]....
        /*09a0*/ 	.word	0x00017d20


	//   ....[190]....
        /*09a4*/ 	.word	0x00017d40


	//   ....[191]....
        /*09a8*/ 	.word	0x00017d80


	//   ....[192]....
        /*09ac*/ 	.word	0x00018760


	//   ....[193]....
        /*09b0*/ 	.word	0x00018770


	//   ....[194]....
        /*09b4*/ 	.word	0x00018780


	//   ....[195]....
        /*09b8*/ 	.word	0x000187c0


	//   ....[196]....
        /*09bc*/ 	.word	0x00018800


	//   ....[197]....
        /*09c0*/ 	.word	0x00018810


	//   ....[198]....
        /*09c4*/ 	.word	0x00018870


	//   ....[199]....
        /*09c8*/ 	.word	0x000188a0


	//   ....[200]....
        /*09cc*/ 	.word	0x000188e0


	//   ....[201]....
        /*09d0*/ 	.word	0x00018940


	//   ....[202]....
        /*09d4*/ 	.word	0x00018d50


	//   ....[203]....
        /*09d8*/ 	.word	0x00018d60


	//   ....[204]....
        /*09dc*/ 	.word	0x00018d70


	//   ....[205]....
        /*09e0*/ 	.word	0x00018d80


	//   ....[206]....
        /*09e4*/ 	.word	0x00018d90


	//   ....[207]....
        /*09e8*/ 	.word	0x00018df0


	//   ....[208]....
        /*09ec*/ 	.word	0x00018e00


	//   ....[209]....
        /*09f0*/ 	.word	0x00018e60


	//   ....[210]....
        /*09f4*/ 	.word	0x00018e90


	//   ....[211]....
        /*09f8*/ 	.word	0x00018ed0


	//   ....[212]....
        /*09fc*/ 	.word	0x0001ad60


	//   ....[213]....
        /*0a00*/ 	.word	0x0001adb0


	//   ....[214]....
        /*0a04*/ 	.word	0x0001ade0


	//   ....[215]....
        /*0a08*/ 	.word	0x0001ae10


	//   ....[216]....
        /*0a0c*/ 	.word	0x0001ae40


	//   ....[217]....
        /*0a10*/ 	.word	0x0001ae50


	//   ....[218]....
        /*0a14*/ 	.word	0x0001ae80


	//   ....[219]....
        /*0a18*/ 	.word	0x0001aed0


	//   ....[220]....
        /*0a1c*/ 	.word	0x0001b030


	//   ....[221]....
        /*0a20*/ 	.word	0x0001b060


	//   ....[222]....
        /*0a24*/ 	.word	0x0001b0a0


	//   ....[223]....
        /*0a28*/ 	.word	0x0001b0d0


	//   ....[224]....
        /*0a2c*/ 	.word	0x0001b100


	//   ....[225]....
        /*0a30*/ 	.word	0x0001b130


	//   ....[226]....
        /*0a34*/ 	.word	0x0001b1d0


	//   ....[227]....
        /*0a38*/ 	.word	0x0001b220


	//   ....[228]....
        /*0a3c*/ 	.word	0x0001b230


	//   ....[229]....
        /*0a40*/ 	.word	0x0001b270


	//   ....[230]....
        /*0a44*/ 	.word	0x0001bd60


	//   ....[231]....
        /*0a48*/ 	.word	0x0001c390


	//   ....[232]....
        /*0a4c*/ 	.word	0x0001c470


	//   ....[233]....
        /*0a50*/ 	.word	0x0001c530


	//   ....[234]....
        /*0a54*/ 	.word	0x0001c6c0


	//   ....[235]....
        /*0a58*/ 	.word	0x0001c750


	//   ....[236]....
        /*0a5c*/ 	.word	0x0001c7b0


	//   ....[237]....
        /*0a60*/ 	.word	0x0001c8b0


	//   ....[238]....
        /*0a64*/ 	.word	0x0001c910


	//   ....[239]....
        /*0a68*/ 	.word	0x0001c9e0


	//   ....[240]....
        /*0a6c*/ 	.word	0x0001caa0


	//   ....[241]....
        /*0a70*/ 	.word	0x0001cb70


	//   ....[242]....
        /*0a74*/ 	.word	0x0001ccf0


	//   ....[243]....
        /*0a78*/ 	.word	0x0001cdb0


	//   ....[244]....
        /*0a7c*/ 	.word	0x0001cf00


	//   ....[245]....
        /*0a80*/ 	.word	0x0001cf50


	//   ....[246]....
        /*0a84*/ 	.word	0x0001d050


	//   ....[247]....
        /*0a88*/ 	.word	0x0001d100


	//   ....[248]....
        /*0a8c*/ 	.word	0x0001d160


	//   ....[249]....
        /*0a90*/ 	.word	0x0001d200


	//   ....[250]....
        /*0a94*/ 	.word	0x0001d2c0


	//   ....[251]....
        /*0a98*/ 	.word	0x0001d390


	//   ....[252]....
        /*0a9c*/ 	.word	0x0001d430


	//   ....[253]....
        /*0aa0*/ 	.word	0x0001d4a0


	//   ....[254]....
        /*0aa4*/ 	.word	0x0001d520


	//   ....[255]....
        /*0aa8*/ 	.word	0x0001d5f0


	//   ....[0]....
        /*0aac*/ 	.word	0x0001d670


	//   ....[1]....
        /*0ab0*/ 	.word	0x0001d740


	//   ....[2]....
        /*0ab4*/ 	.word	0x0001d7c0


	//   ....[3]....
        /*0ab8*/ 	.word	0x0001d880


	//   ....[4]....
        /*0abc*/ 	.word	0x0001d9b0


	//   ....[5]....
        /*0ac0*/ 	.word	0x0001da40


	//   ....[6]....
        /*0ac4*/ 	.word	0x0001daa0


	//   ....[7]....
        /*0ac8*/ 	.word	0x0001db80


	//   ....[8]....
        /*0acc*/ 	.word	0x0001dbe0


	//   ....[9]....
        /*0ad0*/ 	.word	0x0001dcb0


	//   ....[10]....
        /*0ad4*/ 	.word	0x0001dd10


	//   ....[11]....
        /*0ad8*/ 	.word	0x0001dde0


	//   ....[12]....
        /*0adc*/ 	.word	0x0001de40


	//   ....[13]....
        /*0ae0*/ 	.word	0x0001df10


	//   ....[14]....
        /*0ae4*/ 	.word	0x0001e000


	//   ....[15]....
        /*0ae8*/ 	.word	0x0001e090


	//   ....[16]....
        /*0aec*/ 	.word	0x0001e0f0


	//   ....[17]....
        /*0af0*/ 	.word	0x0001e1c0


	//   ....[18]....
        /*0af4*/ 	.word	0x0001e220


	//   ....[19]....
        /*0af8*/ 	.word	0x0001e2f0


	//   ....[20]....
        /*0afc*/ 	.word	0x0001e350


	//   ....[21]....
        /*0b00*/ 	.word	0x0001e420


	//   ....[22]....
        /*0b04*/ 	.word	0x0001e480


	//   ....[23]....
        /*0b08*/ 	.word	0x0001e550


	//   ....[24]....
        /*0b0c*/ 	.word	0x0001e7a0


	//----- nvinfo : EIATTR_REG_RECONFIG
	.align		4
.L_808:
        /*0b10*/ 	.byte	0x01, 0x54
	.zero		2


	//----- nvinfo : EIATTR_SYSCALL_OFFSETS
	.align		4
        /*0b14*/ 	.byte	0x04, 0x46
        /*0b16*/ 	.short	(.L_810 - .L_809)


	//   ....[0]....
.L_809:
        /*0b18*/ 	.word	0x00001e80


	//   ....[1]....
        /*0b1c*/ 	.word	0x00015cc0


	//   ....[2]....
        /*0b20*/ 	.word	0x00015e30


	//   ....[3]....
        /*0b24*/ 	.word	0x00015f80


	//   ....[4]....
        /*0b28*/ 	.word	0x000160c0


	//   ....[5]....
        /*0b2c*/ 	.word	0x000177f0


	//----- nvinfo : EIATTR_MBARRIER_INSTR_OFFSETS
	.align		4
.L_810:
        /*0b30*/ 	.byte	0x04, 0x39
        /*0b32*/ 	.short	(.L_812 - .L_811)


	//   ....[0]....
.L_811:
        /*0b34*/ 	.word	0x00000180
        /*0b38*/ 	.word	0x000000ff
        /*0b3c*/ 	.word	0x00033400
        /*0b40*/ 	.short	0x0100
        /*0b42*/ 	.byte	0x08
	.zero		1


	//   ....[1]....
        /*0b44*/ 	.word	0x00000190
        /*0b48*/ 	.word	0x000000ff
        /*0b4c*/ 	.word	0x00033420
        /*0b50*/ 	.short	0x0100
        /*0b52*/ 	.byte	0x08
	.zero		1


	//   ....[2]....
        /*0b54*/ 	.word	0x00000280
        /*0b58*/ 	.word	0x000000ff
        /*0b5c*/ 	.word	0x00033430
        /*0b60*/ 	.short	0x0100
        /*0b62*/ 	.byte	0x08
	.zero		1


	//   ....[3]....
        /*0b64*/ 	.word	0x00000290
        /*0b68*/ 	.word	0x000000ff
        /*0b6c*/ 	.word	0x00033440
        /*0b70*/ 	.short	0x0100
        /*0b72*/ 	.byte	0x08
	.zero		1


	//   ....[4]....
        /*0b74*/ 	.word	0x000002a0
        /*0b78*/ 	.word	0x000000ff
        /*0b7c*/ 	.word	0x00033438
        /*0b80*/ 	.short	0x0100
        /*0b82*/ 	.byte	0x08
	.zero		1


	//   ....[5]....
        /*0b84*/ 	.word	0x000002b0
        /*0b88*/ 	.word	0x000000ff
        /*0b8c*/ 	.word	0x00033448
        /*0b90*/ 	.short	0x0100
        /*0b92*/ 	.byte	0x08
	.zero		1


	//   ....[6]....
        /*0b94*/ 	.word	0x000003e0
        /*0b98*/ 	.word	0x000000ff
        /*0b9c*/ 	.word	0x00033450
        /*0ba0*/ 	.short	0x0100
        /*0ba2*/ 	.byte	0x08
	.zero		1


	//   ....[7]....
        /*0ba4*/ 	.word	0x000003f0
        /*0ba8*/ 	.word	0x000000ff
        /*0bac*/ 	.word	0x00033460
        /*0bb0*/ 	.short	0x0100
        /*0bb2*/ 	.byte	0x08
	.zero		1


	//   ....[8]....
        /*0bb4*/ 	.word	0x00000400
        /*0bb8*/ 	.word	0x000000ff
        /*0bbc*/ 	.word	0x00033458
        /*0bc0*/ 	.short	0x0100
        /*0bc2*/ 	.byte	0x08
	.zero		1


	//   ....[9]....
        /*0bc4*/ 	.word	0x00000410
        /*0bc8*/ 	.word	0x000000ff
        /*0bcc*/ 	.word	0x00033468
        /*0bd0*/ 	.short	0x0100
        /*0bd2*/ 	.byte	0x08
	.zero		1


	//   ....[10]....
        /*0bd4*/ 	.word	0x00000500
        /*0bd8*/ 	.word	0x000000ff
        /*0bdc*/ 	.word	0x00033470
        /*0be0*/ 	.short	0x0100
        /*0be2*/ 	.byte	0x06
	.zero		1


	//   ....[11]....
        /*0be4*/ 	.word	0x00000510
        /*0be8*/ 	.word	0x000000ff
        /*0bec*/ 	.word	0x00033480
        /*0bf0*/ 	.short	0x0100
        /*0bf2*/ 	.byte	0x06
	.zero		1


	//   ....[12]....
        /*0bf4*/ 	.word	0x00000520
        /*0bf8*/ 	.word	0x000000ff
        /*0bfc*/ 	.word	0x00033478
        /*0c00*/ 	.short	0x0100
        /*0c02*/ 	.byte	0x06
	.zero		1


	//   ....[13]....
        /*0c04*/ 	.word	0x00000530
        /*0c08*/ 	.word	0x000000ff
        /*0c0c*/ 	.word	0x00033488
        /*0c10*/ 	.short	0x0100
        /*0c12*/ 	.byte	0x06
	.zero		1


	//   ....[14]....
        /*0c14*/ 	.word	0x00000660
        /*0c18*/ 	.word	0x000000ff
        /*0c1c*/ 	.word	0x00033490
        /*0c20*/ 	.short	0x0100
        /*0c22*/ 	.byte	0x08
	.zero		1


	//   ....[15]....
        /*0c24*/ 	.word	0x00000670
        /*0c28*/ 	.word	0x000000ff
        /*0c2c*/ 	.word	0x000334a0
        /*0c30*/ 	.short	0x0100
        /*0c32*/ 	.byte	0x08
	.zero		1


	//   ....[16]....
        /*0c34*/ 	.word	0x00000680
        /*0c38*/ 	.word	0x000000ff
        /*0c3c*/ 	.word	0x00033498
        /*0c40*/ 	.short	0x0100
        /*0c42*/ 	.byte	0x08
	.zero		1


	//   ....[17]....
        /*0c44*/ 	.word	0x00000690
        /*0c48*/ 	.word	0x000000ff
        /*0c4c*/ 	.word	0x000334a8
        /*0c50*/ 	.short	0x0100
        /*0c52*/ 	.byte	0x08
	.zero		1


	//   ....[18]....
        /*0c54*/ 	.word	0x000007e0
        /*0c58*/ 	.word	0x000000ff
        /*0c5c*/ 	.word	0x000334b0
        /*0c60*/ 	.short	0x0100
        /*0c62*/ 	.byte	0x08
	.zero		1


	//   ....[19]....
        /*0c64*/ 	.word	0x000007f0
        /*0c68*/ 	.word	0x000000ff
        /*0c6c*/ 	.word	0x000334c0
        /*0c70*/ 	.short	0x0100
        /*0c72*/ 	.byte	0x08
	.zero		1


	//   ....[20]....
        /*0c74*/ 	.word	0x00000800
        /*0c78*/ 	.word	0x000000ff
        /*0c7c*/ 	.word	0x000334b8
        /*0c80*/ 	.short	0x0100
        /*0c82*/ 	.byte	0x08
	.zero		1


	//   ....[21]....
        /*0c84*/ 	.word	0x00000810
        /*0c88*/ 	.word	0x000000ff
        /*0c8c*/ 	.word	0x000334c8
        /*0c90*/ 	.short	0x0100
        /*0c92*/ 	.byte	0x08
	.zero		1


	//   ....[22]....
        /*0c94*/ 	.word	0x000020d0
        /*0c98*/ 	.word	0x000000ff
        /*0c9c*/ 	.word	0x00033400
        /*0ca0*/ 	.short	0x010a
        /*0ca2*/ 	.byte	0x27
	.zero		1


	//   ....[23]....
        /*0ca4*/ 	.word	0x00002190
        /*0ca8*/ 	.word	0x00000002
        /*0cac*/ 	.word	0x00033430
        /*0cb0*/ 	.short	0x010a
        /*0cb2*/ 	.byte	0x3f
	.zero		1


	//   ....[24]....
        /*0cb4*/ 	.word	0x000021d0
        /*0cb8*/ 	.word	0x00000002
        /*0cbc*/ 	.word	0x00033430
        /*0cc0*/ 	.short	0x010a
        /*0cc2*/ 	.byte	0x3f
	.zero		1


	//   ....[25]....
        /*0cc4*/ 	.word	0x000039f0
        /*0cc8*/ 	.word	0x000000ff
        /*0ccc*/ 	.word	0x00000000
        /*0cd0*/ 	.short	0x0101
        /*0cd2*/ 	.byte	0x05
	.zero		1


	//   ....[26]....
        /*0cd4*/ 	.word	0x000064d0
        /*0cd8*/ 	.word	0x000000ff
        /*0cdc*/ 	.word	0x00033430
        /*0ce0*/ 	.short	0x010a
        /*0ce2*/ 	.byte	0x06
	.zero		1


	//   ....[27]....
        /*0ce4*/ 	.word	0x00006510
        /*0ce8*/ 	.word	0x000000ff
        /*0cec*/ 	.word	0x00033430
        /*0cf0*/ 	.short	0x010a
        /*0cf2*/ 	.byte	0x06
	.zero		1


	//   ....[28]....
        /*0cf4*/ 	.word	0x00007160
        /*0cf8*/ 	.word	0x000000ff
        /*0cfc*/ 	.word	0x00033450
        /*0d00*/ 	.short	0x010a
        /*0d02*/ 	.byte	0x06
	.zero		1


	//   ....[29]....
        /*0d04*/ 	.word	0x000071a0
        /*0d08*/ 	.word	0x000000ff
        /*0d0c*/ 	.word	0x00033450
        /*0d10*/ 	.short	0x010a
        /*0d12*/ 	.byte	0x06
	.zero		1


	//   ....[30]....
        /*0d14*/ 	.word	0x00007cb0
        /*0d18*/ 	.word	0x000000ff
        /*0d1c*/ 	.word	0x00000000
        /*0d20*/ 	.short	0x0101
        /*0d22*/ 	.byte	0x06
	.zero		1


	//   ....[31]....
        /*0d24*/ 	.word	0x0000a020
        /*0d28*/ 	.word	0x000000ff
        /*0d2c*/ 	.word	0x00000000
        /*0d30*/ 	.short	0x0101
        /*0d32*/ 	.byte	0x05
	.zero		1


	//   ....[32]....
        /*0d34*/ 	.word	0x0000a980
        /*0d38*/ 	.word	0x000000ff
        /*0d3c*/ 	.word	0x00033430
        /*0d40*/ 	.short	0x010a
        /*0d42*/ 	.byte	0x06
	.zero		1


	//   ....[33]....
        /*0d44*/ 	.word	0x0000a9c0
        /*0d48*/ 	.word	0x000000ff
        /*0d4c*/ 	.word	0x00033430
        /*0d50*/ 	.short	0x010a
        /*0d52*/ 	.byte	0x06
	.zero		1


	//   ....[34]....
        /*0d54*/ 	.word	0x0000b5e0
        /*0d58*/ 	.word	0x000000ff
        /*0d5c*/ 	.word	0x00033450
        /*0d60*/ 	.short	0x010a
        /*0d62*/ 	.byte	0x06
	.zero		1


	//   ....[35]....
        /*0d64*/ 	.word	0x0000b620
        /*0d68*/ 	.word	0x000000ff
        /*0d6c*/ 	.word	0x00033450
        /*0d70*/ 	.short	0x010a
        /*0d72*/ 	.byte	0x06
	.zero		1


	//   ....[36]....
        /*0d74*/ 	.word	0x0000bf80
        /*0d78*/ 	.word	0x000000ff
        /*0d7c*/ 	.word	0x00000000
        /*0d80*/ 	.short	0x0101
        /*0d82*/ 	.byte	0x06
	.zero		1


	//   ....[37]....
        /*0d84*/ 	.word	0x0000d930
        /*0d88*/ 	.word	0x000000ff
        /*0d8c*/ 	.word	0x00000000
        /*0d90*/ 	.short	0x0101
        /*0d92*/ 	.byte	0x05
	.zero		1


	//   ....[38]....
        /*0d94*/ 	.word	0x0000e1b0
        /*0d98*/ 	.word	0x000000ff
        /*0d9c*/ 	.word	0x00033450
        /*0da0*/ 	.short	0x010a
        /*0da2*/ 	.byte	0x05
	.zero		1


	//   ....[39]....
        /*0da4*/ 	.word	0x0000e1f0
        /*0da8*/ 	.word	0x000000ff
        /*0dac*/ 	.word	0x00033450
        /*0db0*/ 	.short	0x010a
        /*0db2*/ 	.byte	0x05
	.zero		1


	//   ....[40]....
        /*0db4*/ 	.word	0x0000e930
        /*0db8*/ 	.word	0x000000ff
        /*0dbc*/ 	.word	0x00000000
        /*0dc0*/ 	.short	0x0101
        /*0dc2*/ 	.byte	0x04
	.zero		1


	//   ....[41]....
        /*0dc4*/ 	.word	0x000117c0
        /*0dc8*/ 	.word	0x000000ff
        /*0dcc*/ 	.word	0x00000000
        /*0dd0*/ 	.short	0x0101
        /*0dd2*/ 	.byte	0x08
	.zero		1


	//   ....[42]....
        /*0dd4*/ 	.word	0x00011e30
        /*0dd8*/ 	.word	0x000000ff
        /*0ddc*/ 	.word	0x00000000
        /*0de0*/ 	.short	0x0101
        /*0de2*/ 	.byte	0x08
	.zero		1


	//   ....[43]....
        /*0de4*/ 	.word	0x00016700
        /*0de8*/ 	.word	0x00000004
        /*0dec*/ 	.word	0x00033480
        /*0df0*/ 	.short	0x010a
        /*0df2*/ 	.byte	0x3f
	.zero		1


	//   ....[44]....
        /*0df4*/ 	.word	0x00016e10
        /*0df8*/ 	.word	0x00000004
        /*0dfc*/ 	.word	0x00033470
        /*0e00*/ 	.short	0x0107
        /*0e02*/ 	.byte	0x3f
	.zero		1


	//   ....[45]....
        /*0e04*/ 	.word	0x00016ec0
        /*0e08*/ 	.word	0x00000004
        /*0e0c*/ 	.word	0x00033470
        /*0e10*/ 	.short	0x0101
        /*0e12*/ 	.byte	0x3f
	.zero		1


	//   ....[46]....
        /*0e14*/ 	.word	0x00016ef0
        /*0e18*/ 	.word	0x00000004
        /*0e1c*/ 	.word	0x00033440
        /*0e20*/ 	.short	0x010a
        /*0e22*/ 	.byte	0x3f
	.zero		1


	//   ....[47]....
        /*0e24*/ 	.word	0x00017540
        /*0e28*/ 	.word	0x00000004
        /*0e2c*/ 	.word	0x00033430
        /*0e30*/ 	.short	0x0107
        /*0e32*/ 	.byte	0x3f
	.zero		1


	//   ....[48]....
        /*0e34*/ 	.word	0x00017600
        /*0e38*/ 	.word	0x00000004
        /*0e3c*/ 	.word	0x00033430
        /*0e40*/ 	.short	0x0101
        /*0e42*/ 	.byte	0x3f
	.zero		1


	//   ....[49]....
        /*0e44*/ 	.word	0x00017e90
        /*0e48*/ 	.word	0x00000012
        /*0e4c*/ 	.word	0x00033400
        /*0e50*/ 	.short	0x0107
        /*0e52*/ 	.byte	0x3f
	.zero		1


	//   ....[50]....
        /*0e54*/ 	.word	0x00017fa0
        /*0e58*/ 	.word	0x00000012
        /*0e5c*/ 	.word	0x00033400
        /*0e60*/ 	.short	0x0101
        /*0e62*/ 	.byte	0x3f
	.zero		1


	//   ....[51]....
        /*0e64*/ 	.word	0x00017fc0
        /*0e68*/ 	.word	0x00000012
        /*0e6c*/ 	.word	0x00033420
        /*0e70*/ 	.short	0x010a
        /*0e72*/ 	.byte	0x3f
	.zero		1


	//   ....[52]....
        /*0e74*/ 	.word	0x000184b0
        /*0e78*/ 	.word	0x00000004
        /*0e7c*/ 	.word	0x00033480
        /*0e80*/ 	.short	0x010a
        /*0e82*/ 	.byte	0x3f
	.zero		1


	//   ....[53]....
        /*0e84*/ 	.word	0x000189e0
        /*0e88*/ 	.word	0x00000004
        /*0e8c*/ 	.word	0x00033470
        /*0e90*/ 	.short	0x0107
        /*0e92*/ 	.byte	0x3f
	.zero		1


	//   ....[54]....
        /*0e94*/ 	.word	0x00018a90
        /*0e98*/ 	.word	0x00000004
        /*0e9c*/ 	.word	0x00033470
        /*0ea0*/ 	.short	0x0101
        /*0ea2*/ 	.byte	0x3f
	.zero		1


	//   ....[55]....
        /*0ea4*/ 	.word	0x00018ac0
        /*0ea8*/ 	.word	0x00000004
        /*0eac*/ 	.word	0x00033440
        /*0eb0*/ 	.short	0x010a
        /*0eb2*/ 	.byte	0x3f
	.zero		1


	//   ....[56]....
        /*0eb4*/ 	.word	0x00018fc0
        /*0eb8*/ 	.word	0x00000004
        /*0ebc*/ 	.word	0x00033430
        /*0ec0*/ 	.short	0x0107
        /*0ec2*/ 	.byte	0x3f
	.zero		1


	//   ....[57]....
        /*0ec4*/ 	.word	0x00019080
        /*0ec8*/ 	.word	0x00000004
        /*0ecc*/ 	.word	0x00033430
        /*0ed0*/ 	.short	0x0101
        /*0ed2*/ 	.byte	0x3f
	.zero		1


	//   ....[58]....
        /*0ed4*/ 	.word	0x00019100
        /*0ed8*/ 	.word	0x00000002
        /*0edc*/ 	.word	0x00033470
        /*0ee0*/ 	.short	0x010a
        /*0ee2*/ 	.byte	0x3f
	.zero		1


	//   ....[59]....
        /*0ee4*/ 	.word	0x00019180
        /*0ee8*/ 	.word	0x00000002
        /*0eec*/ 	.word	0x00033460
        /*0ef0*/ 	.short	0x010a
        /*0ef2*/ 	.byte	0x3f
	.zero		1


	//   ....[60]....
        /*0ef4*/ 	.word	0x00019c80
        /*0ef8*/ 	.word	0x00000002
        /*0efc*/ 	.word	0x00033450
        /*0f00*/ 	.short	0x0101
        /*0f02*/ 	.byte	0x3f
	.zero		1


	//   ....[61]....
        /*0f04*/ 	.word	0x00019d10
        /*0f08*/ 	.word	0x00000002
        /*0f0c*/ 	.word	0x00000000
        /*0f10*/ 	.short	0x0101
        /*0f12*/ 	.byte	0x3f
	.zero		1


	//   ....[62]....
        /*0f14*/ 	.word	0x00019ee0
        /*0f18*/ 	.word	0x00000000
        /*0f1c*/ 	.word	0x00033470
        /*0f20*/ 	.short	0x010a
        /*0f22*/ 	.byte	0x3f
	.zero		1


	//   ....[63]....
        /*0f24*/ 	.word	0x00019f50
        /*0f28*/ 	.word	0x00000000
        /*0f2c*/ 	.word	0x00033460
        /*0f30*/ 	.short	0x010a
        /*0f32*/ 	.byte	0x3f
	.zero		1


	//   ....[64]....
        /*0f34*/ 	.word	0x0001aa60
        /*0f38*/ 	.word	0x00000000
        /*0f3c*/ 	.word	0x00033450
        /*0f40*/ 	.short	0x0101
        /*0f42*/ 	.byte	0x3f
	.zero		1


	//   ....[65]....
        /*0f44*/ 	.word	0x0001ab20
        /*0f48*/ 	.word	0x00000000
        /*0f4c*/ 	.word	0x00000000
        /*0f50*/ 	.short	0x0101
        /*0f52*/ 	.byte	0x3f
	.zero		1


	//   ....[66]....
        /*0f54*/ 	.word	0x0001bce0
        /*0f58*/ 	.word	0x00000004
        /*0f5c*/ 	.word	0x00033420
        /*0f60*/ 	.short	0x010a
        /*0f62*/ 	.byte	0x3f
	.zero		1


	//   ....[67]....
        /*0f64*/ 	.word	0x0001be80
        /*0f68*/ 	.word	0x00000005
        /*0f6c*/ 	.word	0x00033440
        /*0f70*/ 	.short	0x010a
        /*0f72*/ 	.byte	0x3f
	.zero		1


	//   ....[68]....
        /*0f74*/ 	.word	0x0001bf20
        /*0f78*/ 	.word	0x0000001f
        /*0f7c*/ 	.word	0x00033440
        /*0f80*/ 	.short	0x010a
        /*0f82*/ 	.byte	0x3f
	.zero		1


	//   ....[69]....
        /*0f84*/ 	.word	0x0001bf60
        /*0f88*/ 	.word	0x00000005
        /*0f8c*/ 	.word	0x00033460
        /*0f90*/ 	.short	0x010a
        /*0f92*/ 	.byte	0x3f
	.zero		1


	//   ....[70]....
        /*0f94*/ 	.word	0x0001bfa0
        /*0f98*/ 	.word	0x0000001f
        /*0f9c*/ 	.word	0x00033460
        /*0fa0*/ 	.short	0x010a
        /*0fa2*/ 	.byte	0x3f
	.zero		1


	//   ....[71]....
        /*0fa4*/ 	.word	0x0001bfe0
        /*0fa8*/ 	.word	0x00000005
        /*0fac*/ 	.word	0x00033480
        /*0fb0*/ 	.short	0x010a
        /*0fb2*/ 	.byte	0x3f
	.zero		1


	//   ....[72]....
        /*0fb4*/ 	.word	0x0001c020
        /*0fb8*/ 	.word	0x0000001f
        /*0fbc*/ 	.word	0x00033480
        /*0fc0*/ 	.short	0x010a
        /*0fc2*/ 	.byte	0x3f
	.zero		1


	//   ....[73]....
        /*0fc4*/ 	.word	0x0001c090
        /*0fc8*/ 	.word	0x00000003
        /*0fcc*/ 	.word	0x00033400
        /*0fd0*/ 	.short	0x010a
        /*0fd2*/ 	.byte	0x3f
	.zero		1


	//   ....[74]....
        /*0fd4*/ 	.word	0x0001c0e0
        /*0fd8*/ 	.word	0x00000002
        /*0fdc*/ 	.word	0x00033430
        /*0fe0*/ 	.short	0x010a
        /*0fe2*/ 	.byte	0x3f
	.zero		1


	//   ....[75]....
        /*0fe4*/ 	.word	0x0001c140
        /*0fe8*/ 	.word	0x00000007
        /*0fec*/ 	.word	0x00033430
        /*0ff0*/ 	.short	0x010a
        /*0ff2*/ 	.byte	0x3f
	.zero		1


	//   ....[76]....
        /*0ff4*/ 	.word	0x0001c1a0
        /*0ff8*/ 	.word	0x00000007
        /*0ffc*/ 	.word	0x00033450
        /*1000*/ 	.short	0x010a
        /*1002*/ 	.byte	0x3f
	.zero		1


	//   ....[77]....
        /*1004*/ 	.word	0x0001c200
        /*1008*/ 	.word	0x00000007
        /*100c*/ 	.word	0x00033430
        /*1010*/ 	.short	0x010a
        /*1012*/ 	.byte	0x3f
	.zero		1


	//   ....[78]....
        /*1014*/ 	.word	0x0001c260
        /*1018*/ 	.word	0x00000007
        /*101c*/ 	.word	0x00033450
        /*1020*/ 	.short	0x010a
        /*1022*/ 	.byte	0x3f
	.zero		1


	//   ....[79]....
        /*1024*/ 	.word	0x0001c2c0
        /*1028*/ 	.word	0x00000005
        /*102c*/ 	.word	0x00033450
        /*1030*/ 	.short	0x010a
        /*1032*/ 	.byte	0x3f
	.zero		1


	//   ....[80]....
        /*1034*/ 	.word	0x0001c3c0
        /*1038*/ 	.word	0x00000004
        /*103c*/ 	.word	0x00033480
        /*1040*/ 	.short	0x010a
        /*1042*/ 	.byte	0x3f
	.zero		1


	//   ....[81]....
        /*1044*/ 	.word	0x0001cc40
        /*1048*/ 	.word	0x00000004
        /*104c*/ 	.word	0x00033440
        /*1050*/ 	.short	0x010a
        /*1052*/ 	.byte	0x3f
	.zero		1


	//   ....[82]....
        /*1054*/ 	.word	0x0001d8b0
        /*1058*/ 	.word	0x00000012
        /*105c*/ 	.word	0x00033420
        /*1060*/ 	.short	0x010a
        /*1062*/ 	.byte	0x3f
	.zero		1


	//   ....[83]....
        /*1064*/ 	.word	0x0001d900
        /*1068*/ 	.word	0x00000004
        /*106c*/ 	.word	0x00033480
        /*1070*/ 	.short	0x010a
        /*1072*/ 	.byte	0x3f
	.zero		1


	//   ....[84]....
        /*1074*/ 	.word	0x0001df50
        /*1078*/ 	.word	0x00000004
        /*107c*/ 	.word	0x00033440
        /*1080*/ 	.short	0x010a
        /*1082*/ 	.byte	0x3f
	.zero		1


	//   ....[85]....
        /*1084*/ 	.word	0x0001e580
        /*1088*/ 	.word	0x00000002
        /*108c*/ 	.word	0x00033470
        /*1090*/ 	.short	0x010a
        /*1092*/ 	.byte	0x3f
	.zero		1


	//   ....[86]....
        /*1094*/ 	.word	0x0001e5d0
        /*1098*/ 	.word	0x00000002
        /*109c*/ 	.word	0x00033460
        /*10a0*/ 	.short	0x010a
        /*10a2*/ 	.byte	0x3f
	.zero		1


	//   ....[87]....
        /*10a4*/ 	.word	0x0001e620
        /*10a8*/ 	.word	0x00000000
        /*10ac*/ 	.word	0x00033470
        /*10b0*/ 	.short	0x010a
        /*10b2*/ 	.byte	0x3f
	.zero		1


	//   ....[88]....
        /*10b4*/ 	.word	0x0001e670
        /*10b8*/ 	.word	0x00000000
        /*10bc*/ 	.word	0x00033460
        /*10c0*/ 	.short	0x010a
        /*10c2*/ 	.byte	0x3f
	.zero		1


	//   ....[89]....
        /*10c4*/ 	.word	0x0001e6c0
        /*10c8*/ 	.word	0x00000004
        /*10cc*/ 	.word	0x00033420
        /*10d0*/ 	.short	0x010a
        /*10d2*/ 	.byte	0x3f
	.zero		1


	//   ....[90]....
        /*10d4*/ 	.word	0x0001e860
        /*10d8*/ 	.word	0x00000005
        /*10dc*/ 	.word	0x00033440
        /*10e0*/ 	.short	0x010a
        /*10e2*/ 	.byte	0x3f
	.zero		1


	//   ....[91]....
        /*10e4*/ 	.word	0x0001e8b0
        /*10e8*/ 	.word	0x0000001f
        /*10ec*/ 	.word	0x00033440
        /*10f0*/ 	.short	0x010a
        /*10f2*/ 	.byte	0x3f
	.zero		1


	//   ....[92]....
        /*10f4*/ 	.word	0x0001e900
        /*10f8*/ 	.word	0x00000005
        /*10fc*/ 	.word	0x00033460
        /*1100*/ 	.short	0x010a
        /*1102*/ 	.byte	0x3f
	.zero		1


	//   ....[93]....
        /*1104*/ 	.word	0x0001e950
        /*1108*/ 	.word	0x0000001f
        /*110c*/ 	.word	0x00033460
        /*1110*/ 	.short	0x010a
        /*1112*/ 	.byte	0x3f
	.zero		1


	//   ....[94]....
        /*1114*/ 	.word	0x0001e9a0
        /*1118*/ 	.word	0x00000005
        /*111c*/ 	.word	0x00033480
        /*1120*/ 	.short	0x010a
        /*1122*/ 	.byte	0x3f
	.zero		1


	//----- nvinfo : EIATTR_NUM_MBARRIERS
	.align		4
.L_812:
        /*1124*/ 	.byte	0x03, 0x38
        /*1126*/ 	.short	0x0016


	//----- nvinfo : EIATTR_EXIT_INSTR_OFFSETS
	.align		4
        /*1128*/ 	.byte	0x04, 0x1c
        /*112a*/ 	.short	(.L_814 - .L_813)


	//   ....[0]....
.L_813:
        /*112c*/ 	.word	0x000009e0


	//   ....[1]....
        /*1130*/ 	.word	0x00013df0


	//   ....[2]....
        /*1134*/ 	.word	0x0001c070


	//----- nvinfo : EIATTR_MAX_THREADS
	.align		4
.L_814:
        /*1138*/ 	.byte	0x04, 0x05
        /*113a*/ 	.short	(.L_816 - .L_815)
.L_815:
        /*113c*/ 	.word	0x00000180
        /*1140*/ 	.word	0x00000001
        /*1144*/ 	.word	0x00000001


	//----- nvinfo : EIATTR_CRS_STACK_SIZE
	.align		4
.L_816:
        /*1148*/ 	.byte	0x04, 0x1e
        /*114a*/ 	.short	(.L_818 - .L_817)
.L_817:
        /*114c*/ 	.word	0x00000000


	//----- nvinfo : EIATTR_CBANK_PARAM_SIZE
	.align		4
.L_818:
        /*1150*/ 	.byte	0x03, 0x19
        /*1152*/ 	.short	0x0af0


	//----- nvinfo : EIATTR_PARAM_CBANK
	.align		4
        /*1154*/ 	.byte	0x04, 0x0a
        /*1156*/ 	.short	(.L_820 - .L_819)
	.align		4
.L_819:
        /*1158*/ 	.word	index@(.nv.constant0._ZN7cutlass13device_kernelIN5flash11enable_sm90INS1_16FlashAttnFwdSm90INS1_25CollectiveMainloopFwdSm90ILi2EN4cute5tupleIJNS5_1CILi1EEES8_S8_EEENS6_IJNS7_ILi128EEENS7_ILi160EEENS7_ILi192EEEEEELi192ENS_12float_e4m3_tEfNS_4arch4Sm90ELb1ELb0ELb1ELb1ELb1ELb0ELb0ELb1ELb1ELb1ELb1ELb0EEENS1_21CollectiveEpilogueFwdINS6_IJSA_SC_SB_EEES9_NS_10bfloat16_tESG_Li256ELb1ELb1ELb1ELb1EEENS1_36VarlenDynamicPersistentTileSchedulerILi128ELi160ELi256ELi128ELb1ELb1ELb1ELb1ELb1ELb1EEEEEEEEEvNT_6ParamsE)
        /*115c*/ 	.short	0x0210
        /*115e*/ 	.short	0x0af0


	//----- nvinfo : EIATTR_SW_WAR
	.align		4
.L_820:
        /*1160*/ 	.byte	0x04, 0x36
        /*1162*/ 	.short	(.L_822 - .L_821)
.L_821:
        /*1164*/ 	.word	0x00000008
.L_822:


//--------------------- .nv.info._ZN7cutlass13device_kernelIN5flash11enable_sm90INS1_16FlashAttnFwdSm90INS1_25CollectiveMainloopFwdSm90ILi2EN4cute5tupleIJNS5_1CILi1EEES8_S8_EEENS6_IJNS7_ILi128EEENS7_ILi160EEENS7_ILi192EEEEEELi192ENS_12float_e4m3_tEfNS_4arch4Sm90ELb1ELb0ELb1ELb1ELb1ELb1ELb0ELb1ELb1ELb1ELb1ELb0EEENS1_21CollectiveEpilogueFwdINS6_IJSA_SC_SB_EEES9_NS_10bfloat16_tESG_Li256ELb1ELb1ELb1ELb1EEENS1_36VarlenDynamicPersistentTileSchedulerILi128ELi160ELi256ELi128ELb1ELb1ELb1ELb1ELb1ELb1EEEEEEEEEvNT_6ParamsE --------------------------
	.section	.nv.info._ZN7cutlass13device_kernelIN5flash11enable_sm90INS1_16FlashAttnFwdSm90INS1_25CollectiveMainloopFwdSm90ILi2EN4cute5tupleIJNS5_1CILi1EEES8_S8_EEENS6_IJNS7_ILi128EEENS7_ILi160EEENS7_ILi192EEEEEELi192ENS_12float_e4m3_tEfNS_4arch4Sm90ELb1ELb0ELb1ELb1ELb1ELb1ELb0ELb1ELb1ELb1ELb1ELb0EEENS1_21CollectiveEpilogueFwdINS6_IJSA_SC_SB_EEES9_NS_10bfloat16_tESG_Li256ELb1ELb1ELb1ELb1EEENS1_36VarlenDynamicPersistentTileSchedulerILi128ELi160ELi256ELi128ELb1ELb1ELb1ELb1ELb1ELb1EEEEEEEEEvNT_6ParamsE,"",@"SHT_CUDA_INFO"
	.sectionflags	@""
	.align	4


	//----- nvinfo : EIATTR_CUDA_API_VERSION
	.align		4
        /*0000*/ 	.byte	0x04, 0x37
        /*0002*/ 	.short	(.L_824 - .L_823)
.L_823:
        /*0004*/ 	.word	0x00000082


	//----- nvinfo : EIATTR_KPARAM_INFO
	.align		4
.L_824:
        /*0008*/ 	.byte	0x04, 0x17
        /*000a*/ 	.short	(.L_826 - .L_825)
.L_825:
        /*000c*/ 	.word	0x00000000
        /*0010*/ 	.short	0x0000
        /*0012*/ 	.short	0x0070
        /*0014*/ 	.byte	0x00, 0xf0, 0x01, 0x2a


	//----- nvinfo : EIATTR_SPARSE_MMA_MASK
	.align		4
.L_826:
        /*0018*/ 	.byte	0x03, 0x50
        /*001a*/ 	.short	0x0000


	//----- nvinfo : EIATTR_MAXREG_COUNT
	.align		4
        /*001c*/ 	.byte	0x03, 0x1b
        /*001e*/ 	.short	0x00a8


	//----- nvinfo : EIATTR_NUM_BARRIERS
	.align		4
        /*0020*/ 	.byte	0x02, 0x4c
        /*0022*/ 	.byte	0x10
	.zero		1


	//----- nvinfo : EIATTR_EXTERNS
	.align		4
        /*0024*/ 	.byte	0x04, 0x0f
        /*0026*/ 	.short	(.L_828 - .L_827)


	//   ....[0]....
	.align		4
.L_827:
        /*0028*/ 	.word	index@(__assertfail)


	//----- nvinfo : EIATTR_ANNOTATIONS
	.align		4
.L_828:
        /*002c*/ 	.byte	0x04, 0x55
        /*002e*/ 	.short	(.L_830 - .L_829)


	//   ....[0]....
.L_829:
        /* <DEDUP_REMOVED lines=183> */


	//----- nvinfo : EIATTR_MERCURY_ISA_VERSION
	.align		4
.L_830:
        /*0b88*/ 	.byte	0x03, 0x5f
        /*0b8a*/ 	.short	0x0101


	//----- nvinfo : EIATTR_UNUSED_LOAD_BYTE_OFFSET
	.align		4
        /*0b8c*/ 	.byte	0x04, 0x44
        /*0b8e*/ 	.short	(.L_832 - .L_831)


	//   ....[0]....
.L_831:
        /*0b90*/ 	.word	0x00000a90
        /*0b94*/ 	.word	0x0000fff0


	//   ....[1]....
        /*0b98*/ 	.word	0x00027350
        /*0b9c*/ 	.word	0x0000fff0


	//----- nvinfo : EIATTR_INT_WARP_WIDE_INSTR_OFFSETS
	.align		4
.L_832:
        /*0ba0*/ 	.byte	0x04, 0x31
        /*0ba2*/ 	.short	(.L_834 - .L_833)


	//   ....[0]....
.L_833:
        /*0ba4*/ 	.word	0x00000130


	//   ....[1]....
        /*0ba8*/ 	.word	0x00000170


	//   ....[2]....
        /*0bac*/ 	.word	0x000001e0


	//   ....[3]....
        /*0bb0*/ 	.word	0x000303e0


	//   ....[4]....
        /*0bb4*/ 	.word	0x00030470


	//   ....[5]....
        /*0bb8*/ 	.word	0x00034ab0


	//   ....[6]....
        /*0bbc*/ 	.word	0x00034b40


	//----- nvinfo : EIATTR_COOP_GROUP_MASK_REGIDS
	.align		4
.L_834:
        /*0bc0*/ 	.byte	0x04, 0x29
        /*0bc2*/ 	.short	(.L_836 - .L_835)


	//   ....[0]....
.L_835:
        /*0bc4*/ 	.word	0xffffffff


	//   ....[1]....
        /*0bc8*/ 	.word	0xffffffff


	//   ....[2]....
        /*0bcc*/ 	.word	0xffffffff


	//   ....[3]....
        /*0bd0*/ 	.word	0xffffffff


	//   ....[4]....
        /*0bd4*/ 	.word	0xffffffff


	//   ....[5]....
        /*0bd8*/ 	.word	0xffffffff


	//   ....[6]....
        /*0bdc*/ 	.word	0xffffffff


	//   ....[7]....
        /*0be0*/ 	.word	0xffffffff


	//   ....[8]....
        /*0be4*/ 	.word	0xffffffff


	//   ....[9]....
        /*0be8*/ 	.word	0xffffffff


	//   ....[10]....
        /*0bec*/ 	.word	0xffffffff


	//   ....[11]....
        /*0bf0*/ 	.word	0xffffffff


	//   ....[12]....
        /*0bf4*/ 	.word	0xffffffff


	//   ....[13]....
        /*0bf8*/ 	.word	0xffffffff


	//   ....[14]....
        /*0bfc*/ 	.word	0xffffffff


	//   ....[15]....
        /*0c00*/ 	.word	0xffffffff


	//   ....[16]....
        /*0c04*/ 	.word	0xffffffff


	//   ....[17]....
        /*0c08*/ 	.word	0xffffffff


	//   ....[18]....
        /*0c0c*/ 	.word	0xffffffff


	//   ....[19]....
        /*0c10*/ 	.word	0xffffffff


	//   ....[20]....
        /*0c14*/ 	.word	0xffffffff


	//   ....[21]....
        /*0c18*/ 	.word	0xffffffff


	//   ....[22]....
        /*0c1c*/ 	.word	0xffffffff


	//   ....[23]....
        /*0c20*/ 	.word	0xffffffff


	//   ....[24]....
        /*0c24*/ 	.word	0xffffffff


	//   ....[25]....
        /*0c28*/ 	.word	0xffffffff


	//   ....[26]....
        /*0c2c*/ 	.word	0xffffffff


	//   ....[27]....
        /*0c30*/ 	.word	0xffffffff


	//   ....[28]....
        /*0c34*/ 	.word	0xffffffff


	//   ....[29]....
        /*0c38*/ 	.word	0xffffffff


	//   ....[30]....
        /*0c3c*/ 	.word	0xffffffff


	//   ....[31]....
        /*0c40*/ 	.word	0xffffffff


	//   ....[32]....
        /*0c44*/ 	.word	0xffffffff


	//   ....[33]....
        /*0c48*/ 	.word	0xffffffff


	//   ....[34]....
        /*0c4c*/ 	.word	0xffffffff


	//   ....[35]....
        /*0c50*/ 	.word	0xffffffff


	//   ....[36]....
        /*0c54*/ 	.word	0xffffffff


	//   ....[37]....
        /*0c58*/ 	.word	0xffffffff


	//   ....[38]....
        /*0c5c*/ 	.word	0xffffffff


	//   ....[39]....
        /*0c60*/ 	.word	0xffffffff


	//   ....[40]....
        /*0c64*/ 	.word	0xffffffff


	//   ....[41]....
        /*0c68*/ 	.word	0xffffffff


	//   ....[42]....
        /*0c6c*/ 	.word	0xffffffff


	//   ....[43]....
        /*0c70*/ 	.word	0xffffffff


	//   ....[44]....
        /*0c74*/ 	.word	0xffffffff


	//   ....[45]....
        /*0c78*/ 	.word	0xffffffff


	//   ....[46]....
        /*0c7c*/ 	.word	0xffffffff


	//   ....[47]....
        /*0c80*/ 	.word	0xffffffff


	//   ....[48]....
        /*0c84*/ 	.word	0xffffffff


	//   ....[49]....
        /*0c88*/ 	.word	0xffffffff


	//   ....[50]....
        /*0c8c*/ 	.word	0xffffffff


	//   ....[51]....
        /*0c90*/ 	.word	0xffffffff


	//   ....[52]....
        /*0c94*/ 	.word	0xffffffff


	//   ....[53]....
        /*0c98*/ 	.word	0xffffffff


	//   ....[54]....
        /*0c9c*/ 	.word	0xffffffff


	//   ....[55]....
        /*0ca0*/ 	.word	0xffffffff


	//   ....[56]....
        /*0ca4*/ 	.word	0xffffffff


	//   ....[57]....
        /*0ca8*/ 	.word	0xffffffff


	//   ....[58]....
        /*0cac*/ 	.word	0xffffffff


	//   ....[59]....
        /*0cb0*/ 	.word	0xffffffff


	//   ....[60]....
        /*0cb4*/ 	.word	0xffffffff


	//   ....[61]....
        /*0cb8*/ 	.word	0xffffffff


	//   ....[62]....
        /*0cbc*/ 	.word	0xffffffff


	//   ....[63]....
        /*0cc0*/ 	.word	0xffffffff


	//   ....[64]....
        /*0cc4*/ 	.word	0xffffffff


	//   ....[65]....
        /*0cc8*/ 	.word	0xffffffff


	//   ....[66]....
        /*0ccc*/ 	.word	0xffffffff


	//   ....[67]....
        /*0cd0*/ 	.word	0xffffffff


	//   ....[68]....
        /*0cd4*/ 	.word	0xffffffff


	//   ....[69]....
        /*0cd8*/ 	.word	0xffffffff


	//   ....[70]....
        /*0cdc*/ 	.word	0xffffffff


	//   ....[71]....
        /*0ce0*/ 	.word	0xffffffff


	//   ....[72]....
        /*0ce4*/ 	.word	0xffffffff


	//   ....[73]....
        /*0ce8*/ 	.word	0xffffffff


	//   ....[74]....
        /*0cec*/ 	.word	0xffffffff


	//   ....[75]....
        /*0cf0*/ 	.word	0xffffffff


	//   ....[76]....
        /*0cf4*/ 	.word	0xffffffff


	//   ....[77]....
        /*0cf8*/ 	.word	0xffffffff


	//   ....[78]....
        /*0cfc*/ 	.word	0xffffffff


	//   ....[79]....
        /*0d00*/ 	.word	0xffffffff


	//   ....[80]....
        /*0d04*/ 	.word	0xffffffff


	//   ....[81]....
        /*0d08*/ 	.word	0xffffffff


	//   ....[82]....
        /*0d0c*/ 	.word	0xffffffff


	//   ....[83]....
        /*0d10*/ 	.word	0xffffffff


	//   ....[84]....
        /*0d14*/ 	.word	0xffffffff


	//   ....[85]....
        /*0d18*/ 	.word	0xffffffff


	//   ....[86]....
        /*0d1c*/ 	.word	0xffffffff


	//   ....[87]....
        /*0d20*/ 	.word	0xffffffff


	//   ....[88]....
        /*0d24*/ 	.word	0xffffffff


	//   ....[89]....
        /*0d28*/ 	.word	0xffffffff


	//   ....[90]....
        /*0d2c*/ 	.word	0xffffffff


	//   ....[91]....
        /*0d30*/ 	.word	0xffffffff


	//   ....[92]....
        /*0d34*/ 	.word	0xffffffff


	//   ....[93]....
        /*0d38*/ 	.word	0xffffffff


	//   ....[94]....
        /*0d3c*/ 	.word	0xffffffff


	//   ....[95]....
        /*0d40*/ 	.word	0xffffffff


	//   ....[96]....
        /*0d44*/ 	.word	0xffffffff


	//   ....[97]....
        /*0d48*/ 	.word	0xffffffff


	//   ....[98]....
        /*0d4c*/ 	.word	0xffffffff


	//   ....[99]....
        /*0d50*/ 	.word	0xffffffff


	//   ....[100]....
        /*0d54*/ 	.word	0xffffffff


	//   ....[101]....
        /*0d58*/ 	.word	0xffffffff


	//   ....[102]....
        /*0d5c*/ 	.word	0xffffffff


	//   ....[103]....
        /*0d60*/ 	.word	0xffffffff


	//   ....[104]....
        /*0d64*/ 	.word	0xffffffff


	//   ....[105]....
        /*0d68*/ 	.word	0xffffffff


	//   ....[106]....
        /*0d6c*/ 	.word	0xffffffff


	//   ....[107]....
        /*0d70*/ 	.word	0xffffffff


	//   ....[108]....
        /*0d74*/ 	.word	0xffffffff


	//   ....[109]....
        /*0d78*/ 	.word	0xffffffff


	//   ....[110]....
        /*0d7c*/ 	.word	0xffffffff


	//   ....[111]....
        /*0d80*/ 	.word	0xffffffff


	//   ....[112]....
        /*0d84*/ 	.word	0xffffffff


	//   ....[113]....
        /*0d88*/ 	.word	0xffffffff


	//   ....[114]....
        /*0d8c*/ 	.word	0xffffffff


	//   ....[115]....
        /*0d90*/ 	.word	0xffffffff


	//   ....[116]....
        /*0d94*/ 	.word	0xffffffff


	//   ....[117]....
        /*0d98*/ 	.word	0xffffffff


	//   ....[118]....
        /*0d9c*/ 	.word	0xffffffff


	//   ....[119]....
        /*0da0*/ 	.word	0xffffffff


	//   ....[120]....
        /*0da4*/ 	.word	0xffffffff


	//   ....[121]....
        /*0da8*/ 	.word	0xffffffff


	//   ....[122]....
        /*0dac*/ 	.word	0xffffffff


	//   ....[123]....
        /*0db0*/ 	.word	0xffffffff


	//   ....[124]....
        /*0db4*/ 	.word	0xffffffff


	//   ....[125]....
        /*0db8*/ 	.word	0xffffffff


	//   ....[126]....
        /*0dbc*/ 	.word	0xffffffff


	//   ....[127]....
        /*0dc0*/ 	.word	0xffffffff


	//   ....[128]....
        /*0dc4*/ 	.word	0xffffffff


	//   ....[129]....
        /*0dc8*/ 	.word	0xffffffff


	//   ....[130]....
        /*0dcc*/ 	.word	0xffffffff


	//   ....[131]....
        /*0dd0*/ 	.word	0xffffffff


	//   ....[132]....
        /*0dd4*/ 	.word	0xffffffff


	//   ....[133]....
        /*0dd8*/ 	.word	0xffffffff


	//   ....[134]....
        /*0ddc*/ 	.word	0xffffffff


	//   ....[135]....
        /*0de0*/ 	.word	0xffffffff


	//   ....[136]....
        /*0de4*/ 	.word	0xffffffff


	//   ....[137]....
        /*0de8*/ 	.word	0xffffffff


	//   ....[138]....
        /*0dec*/ 	.word	0xffffffff


	//   ....[139]....
        /*0df0*/ 	.word	0xffffffff


	//   ....[140]....
        /*0df4*/ 	.word	0xffffffff


	//   ....[141]....
        /*0df8*/ 	.word	0xffffffff


	//   ....[142]....
        /*0dfc*/ 	.word	0xffffffff


	//   ....[143]....
        /*0e00*/ 	.word	0xffffffff


	//   ....[144]....
        /*0e04*/ 	.word	0xffffffff


	//   ....[145]....
        /*0e08*/ 	.word	0xffffffff


	//   ....[146]....
        /*0e0c*/ 	.word	0xffffffff


	//   ....[147]....
        /*0e10*/ 	.word	0xffffffff


	//   ....[148]....
        /*0e14*/ 	.word	0xffffffff


	//   ....[149]....
        /*0e18*/ 	.word	0xffffffff


	//   ....[150]....
        /*0e1c*/ 	.word	0xffffffff


	//   ....[151]....
        /*0e20*/ 	.word	0xffffffff


	//   ....[152]....
        /*0e24*/ 	.word	0xffffffff


	//   ....[153]....
        /*0e28*/ 	.word	0xffffffff


	//   ....[154]....
        /*0e2c*/ 	.word	0xffffffff


	//   ....[155]....
        /*0e30*/ 	.word	0xffffffff


	//   ....[156]....
        /*0e34*/ 	.word	0xffffffff


	//   ....[157]....
        /*0e38*/ 	.word	0xffffffff


	//   ....[158]....
        /*0e3c*/ 	.word	0xffffffff


	//   ....[159]....
        /*0e40*/ 	.word	0xffffffff


	//   ....[160]....
        /*0e44*/ 	.word	0xffffffff


	//   ....[161]....
        /*0e48*/ 	.word	0xffffffff


	//   ....[162]....
        /*0e4c*/ 	.word	0xffffffff


	//   ....[163]....
        /*0e50*/ 	.word	0xffffffff


	//   ....[164]....
        /*0e54*/ 	.word	0xffffffff


	//   ....[165]....
        /*0e58*/ 	.word	0xffffffff


	//   ....[166]....
        /*0e5c*/ 	.word	0xffffffff


	//   ....[167]....
        /*0e60*/ 	.word	0xffffffff


	//   ....[168]....
        /*0e64*/ 	.word	0xffffffff


	//   ....[169]....
        /*0e68*/ 	.word	0xffffffff


	//   ....[170]....
        /*0e6c*/ 	.word	0xffffffff


	//   ....[171]....
        /*0e70*/ 	.word	0xffffffff


	//   ....[172]....
        /*0e74*/ 	.word	0xffffffff


	//   ....[173]....
        /*0e78*/ 	.word	0xffffffff


	//   ....[174]....
        /*0e7c*/ 	.word	0xffffffff


	//   ....[175]....
        /*0e80*/ 	.word	0xffffffff


	//   ....[176]....
        /*0e84*/ 	.word	0xffffffff


	//   ....[177]....
        /*0e88*/ 	.word	0xffffffff


	//   ....[178]....
        /*0e8c*/ 	.word	0xffffffff


	//   ....[179]....
        /*0e90*/ 	.word	0xffffffff


	//   ....[180]....
        /*0e94*/ 	.word	0xffffffff


	//   ....[181]....
        /*0e98*/ 	.word	0xffffffff


	//   ....[182]....
        /*0e9c*/ 	.word	0xffffffff


	//   ....[183]....
        /*0ea0*/ 	.word	0xffffffff


	//   ....[184]....
        /*0ea4*/ 	.word	0xffffffff


	//   ....[185]....
        /*0ea8*/ 	.word	0xffffffff


	//   ....[186]....
        /*0eac*/ 	.word	0xffffffff


	//   ....[187]....
        /*0eb0*/ 	.word	0xffffffff


	//   ....[188]....
        /*0eb4*/ 	.word	0xffffffff


	//   ....[189]....
        /*0eb8*/ 	.word	0xffffffff


	//   ....[190]....
        /*0ebc*/ 	.word	0xffffffff


	//   ....[191]....
        /*0ec0*/ 	.word	0xffffffff


	//   ....[192]....
        /*0ec4*/ 	.word	0xffffffff


	//   ....[193]....
        /*0ec8*/ 	.word	0xffffffff


	//   ....[194]....
        /*0ecc*/ 	.word	0xffffffff


	//   ....[195]....
        /*0ed0*/ 	.word	0xffffffff


	//   ....[196]....
        /*0ed4*/ 	.word	0xffffffff


	//   ....[197]....
        /*0ed8*/ 	.word	0xffffffff


	//   ....[198]....
        /*0edc*/ 	.word	0xffffffff


	//   ....[199]....
        /*0ee0*/ 	.word	0xffffffff


	//   ....[200]....
        /*0ee4*/ 	.word	0xffffffff


	//   ....[201]....
        /*0ee8*/ 	.word	0xffffffff


	//   ....[202]....
        /*0eec*/ 	.word	0xffffffff


	//   ....[203]....
        /*0ef0*/ 	.word	0xffffffff


	//   ....[204]....
        /*0ef4*/ 	.word	0xffffffff


	//   ....[205]....
        /*0ef8*/ 	.word	0xffffffff


	//   ....[206]....
        /*0efc*/ 	.word	0xffffffff


	//   ....[207]....
        /*0f00*/ 	.word	0xffffffff


	//   ....[208]....
        /*0f04*/ 	.word	0xffffffff


	//   ....[209]....
        /*0f08*/ 	.word	0xffffffff


	//   ....[210]....
        /*0f0c*/ 	.word	0xffffffff


	//   ....[211]....
        /*0f10*/ 	.word	0xffffffff


	//   ....[212]....
        /*0f14*/ 	.word	0xffffffff


	//   ....[213]....
        /*0f18*/ 	.word	0xffffffff


	//   ....[214]....
        /*0f1c*/ 	.word	0xffffffff


	//   ....[215]....
        /*0f20*/ 	.word	0xffffffff


	//   ....[216]....
        /*0f24*/ 	.word	0xffffffff


	//   ....[217]....
        /*0f28*/ 	.word	0xffffffff


	//   ....[218]....
        /*0f2c*/ 	.word	0xffffffff


	//   ....[219]....
        /*0f30*/ 	.word	0xffffffff


	//   ....[220]....
        /*0f34*/ 	.word	0xffffffff


	//   ....[221]....
        /*0f38*/ 	.word	0xffffffff


	//   ....[222]....
        /*0f3c*/ 	.word	0xffffffff


	//   ....[223]....
        /*0f40*/ 	.word	0xffffffff


	//   ....[224]....
        /*0f44*/ 	.word	0xffffffff


	//   ....[225]....
        /*0f48*/ 	.word	0xffffffff


	//   ....[226]....
        /*0f4c*/ 	.word	0xffffffff


	//   ....[227]....
        /*0f50*/ 	.word	0xffffffff


	//   ....[228]....
        /*0f54*/ 	.word	0xffffffff


	//   ....[229]....
        /*0f58*/ 	.word	0xffffffff


	//   ....[230]....
        /*0f5c*/ 	.word	0xffffffff


	//   ....[231]....
        /*0f60*/ 	.word	0xffffffff


	//   ....[232]....
        /*0f64*/ 	.word	0xffffffff


	//   ....[233]....
        /*0f68*/ 	.word	0xffffffff


	//   ....[234]....
        /*0f6c*/ 	.word	0xffffffff


	//   ....[235]....
        /*0f70*/ 	.word	0xffffffff


	//   ....[236]....
        /*0f74*/ 	.word	0xffffffff


	//   ....[237]....
        /*0f78*/ 	.word	0xffffffff


	//   ....[238]....
        /*0f7c*/ 	.word	0xffffffff


	//   ....[239]....
        /*0f80*/ 	.word	0xffffffff


	//   ....[240]....
        /*0f84*/ 	.word	0xffffffff


	//   ....[241]....
        /*0f88*/ 	.word	0xffffffff


	//   ....[242]....
        /*0f8c*/ 	.word	0xffffffff


	//   ....[243]....
        /*0f90*/ 	.word	0xffffffff


	//   ....[244]....
        /*0f94*/ 	.word	0xffffffff


	//   ....[245]....
        /*0f98*/ 	.word	0xffffffff


	//   ....[246]....
        /*0f9c*/ 	.word	0xffffffff


	//   ....[247]....
        /*0fa0*/ 	.word	0xffffffff


	//   ....[248]....
        /*0fa4*/ 	.word	0xffffffff


	//   ....[249]....
        /*0fa8*/ 	.word	0xffffffff


	//   ....[250]....
        /*0fac*/ 	.word	0xffffffff


	//   ....[251]....
        /*0fb0*/ 	.word	0xffffffff


	//   ....[252]....
        /*0fb4*/ 	.word	0xffffffff


	//   ....[253]....
        /*0fb8*/ 	.word	0xffffffff


	//   ....[254]....
        /*0fbc*/ 	.word	0xffffffff


	//   ....[255]....
        /*0fc0*/ 	.word	0xffffffff


	//   ....[0]....
        /*0fc4*/ 	.word	0xffffffff


	//   ....[1]....
        /*0fc8*/ 	.word	0x0500000f


	//   ....[2]....
        /*0fcc*/ 	.word	0x0500000f


	//   ....[3]....
        /*0fd0*/ 	.word	0x0500000f


	//   ....[4]....
        /*0fd4*/ 	.word	0x0500000f


	//   ....[5]....
        /*0fd8*/ 	.word	0x0500000f


	//   ....[6]....
        /*0fdc*/ 	.word	0x0500000f


	//   ....[7]....
        /*0fe0*/ 	.word	0x0500000f


	//   ....[8]....
        /*0fe4*/ 	.word	0x0500000f


	//   ....[9]....
        /*0fe8*/ 	.word	0x0500000f


	//   ....[10]....
        /*0fec*/ 	.word	0x0500000f


	//   ....[11]....
        /*0ff0*/ 	.word	0x0500000f


	//   ....[12]....
        /*0ff4*/ 	.word	0x0500000f


	//   ....[13]....
        /*0ff8*/ 	.word	0x0500000f


	//   ....[14]....
        /*0ffc*/ 	.word	0x0500000f


	//   ....[15]....
        /*1000*/ 	.word	0x0500000f


	//   ....[16]....
        /*1004*/ 	.word	0x0500000f


	//   ....[17]....
        /*1008*/ 	.word	0x0500000f


	//   ....[18]....
        /*100c*/ 	.word	0x0500000f


	//   ....[19]....
        /*1010*/ 	.word	0x0500000f


	//   ....[20]....
        /*1014*/ 	.word	0x0500000f


	//   ....[21]....
        /*1018*/ 	.word	0x0500000f


	//   ....[22]....
        /*101c*/ 	.word	0x0500000f


	//   ....[23]....
        /*1020*/ 	.word	0x0500000f


	//   ....[24]....
        /*1024*/ 	.word	0x0500000f


	//   ....[25]....
        /*1028*/ 	.word	0x0500000f


	//   ....[26]....
        /*102c*/ 	.word	0x0500000f


	//   ....[27]....
        /*1030*/ 	.word	0x0500000f


	//   ....[28]....
        /*1034*/ 	.word	0x0500000f


	//   ....[29]....
        /*1038*/ 	.word	0x0500000f


	//   ....[30]....
        /*103c*/ 	.word	0x0500000f


	//   ....[31]....
        /*1040*/ 	.word	0x0500000f


	//   ....[32]....
        /*1044*/ 	.word	0x0500000f


	//   ....[33]....
        /*1048*/ 	.word	0x0500000f


	//   ....[34]....
        /*104c*/ 	.word	0x0500000f


	//   ....[35]....
        /*1050*/ 	.word	0x0500000f


	//   ....[36]....
        /*1054*/ 	.word	0x0500000f


	//   ....[37]....
        /*1058*/ 	.word	0x0500000f


	//   ....[38]....
        /*105c*/ 	.word	0x0500000f


	//   ....[39]....
        /*1060*/ 	.word	0x0500000f


	//   ....[40]....
        /*1064*/ 	.word	0x0500000f


	//   ....[41]....
        /*1068*/ 	.word	0x0500000f


	//   ....[42]....
        /*106c*/ 	.word	0x0500000f


	//   ....[43]....
        /*1070*/ 	.word	0x0500000f


	//   ....[44]....
        /*1074*/ 	.word	0x0500000f


	//   ....[45]....
        /*1078*/ 	.word	0x0500000f


	//   ....[46]....
        /*107c*/ 	.word	0x0500000f


	//   ....[47]....
        /*1080*/ 	.word	0x0500000f


	//   ....[48]....
        /*1084*/ 	.word	0x0500000f


	//   ....[49]....
        /*1088*/ 	.word	0x0500000f


	//   ....[50]....
        /*108c*/ 	.word	0x0500000f


	//   ....[51]....
        /*1090*/ 	.word	0x0500000f


	//   ....[52]....
        /*1094*/ 	.word	0x0500000f


	//   ....[53]....
        /*1098*/ 	.word	0x0500000f


	//   ....[54]....
        /*109c*/ 	.word	0x0500000f


	//   ....[55]....
        /*10a0*/ 	.word	0x0500000f


	//   ....[56]....
        /*10a4*/ 	.word	0x0500000f


	//   ....[57]....
        /*10a8*/ 	.word	0x0500000f


	//   ....[58]....
        /*10ac*/ 	.word	0x0500000f


	//   ....[59]....
        /*10b0*/ 	.word	0x0500000f


	//   ....[60]....
        /*10b4*/ 	.word	0x0500000f


	//   ....[61]....
        /*10b8*/ 	.word	0x0500000f


	//   ....[62]....
        /*10bc*/ 	.word	0x0500000f


	//   ....[63]....
        /*10c0*/ 	.word	0x0500000f


	//   ....[64]....
        /*10c4*/ 	.word	0x0500000f


	//   ....[65]....
        /*10c8*/ 	.word	0x0500000f


	//   ....[66]....
        /*10cc*/ 	.word	0x0500000f


	//   ....[67]....
        /*10d0*/ 	.word	0x0500000f


	//   ....[68]....
        /*10d4*/ 	.word	0x0500000f


	//   ....[69]....
        /*10d8*/ 	.word	0x0500000f


	//   ....[70]....
        /*10dc*/ 	.word	0x0500000f


	//   ....[71]....
        /*10e0*/ 	.word	0x0500000f


	//   ....[72]....
        /*10e4*/ 	.word	0x0500000f


	//   ....[73]....
        /*10e8*/ 	.word	0x0500000f


	//   ....[74]....
        /*10ec*/ 	.word	0x0500000f


	//   ....[75]....
        /*10f0*/ 	.word	0x0500000f


	//   ....[76]....
        /*10f4*/ 	.word	0x0500000f


	//   ....[77]....
        /*10f8*/ 	.word	0x0500000f


	//   ....[78]....
        /*10fc*/ 	.word	0x0500000f


	//   ....[79]....
        /*1100*/ 	.word	0x0500000f


	//   ....[80]....
        /*1104*/ 	.word	0x0500000f


	//   ....[81]....
        /*1108*/ 	.word	0x0500000f


	//   ....[82]....
        /*110c*/ 	.word	0x0500000f


	//   ....[83]....
        /*1110*/ 	.word	0x0500000f


	//   ....[84]....
        /*1114*/ 	.word	0x0500000f


	//   ....[85]....
        /*1118*/ 	.word	0x0500000f


	//   ....[86]....
        /*111c*/ 	.word	0x0500000f


	//   ....[87]....
        /*1120*/ 	.word	0x0500000f


	//   ....[88]....
        /*1124*/ 	.word	0x0500000f


	//   ....[89]....
        /*1128*/ 	.word	0x0500000f


	//   ....[90]....
        /*112c*/ 	.word	0x0500000f


	//   ....[91]....
        /*1130*/ 	.word	0x0500000f


	//   ....[92]....
        /*1134*/ 	.word	0x0500000f


	//   ....[93]....
        /*1138*/ 	.word	0x0500000f


	//   ....[94]....
        /*113c*/ 	.word	0x0500000f


	//   ....[95]....
        /*1140*/ 	.word	0x0500000f


	//   ....[96]....
        /*1144*/ 	.word	0x0500000f


	//   ....[97]....
        /*1148*/ 	.word	0x0500000f


	//   ....[98]....
        /*114c*/ 	.word	0x0500000f


	//   ....[99]....
        /*1150*/ 	.word	0x0500000f


	//   ....[100]....
        /*1154*/ 	.word	0x0500000f


	//   ....[101]....
        /*1158*/ 	.word	0x0500000f


	//   ....[102]....
        /*115c*/ 	.word	0x0500000f


	//   ....[103]....
        /*1160*/ 	.word	0x0500000f


	//   ....[104]....
        /*1164*/ 	.word	0x0500000f


	//   ....[105]....
        /*1168*/ 	.word	0x0500000f


	//   ....[106]....
        /*116c*/ 	.word	0x0500000f


	//   ....[107]....
        /*1170*/ 	.word	0x0500000f


	//   ....[108]....
        /*1174*/ 	.word	0x0500000f


	//   ....[109]....
        /*1178*/ 	.word	0x0500000f


	//   ....[110]....
        /*117c*/ 	.word	0x0500000f


	//   ....[111]....
        /*1180*/ 	.word	0x0500000f


	//   ....[112]....
        /*1184*/ 	.word	0x0500000f


	//   ....[113]....
        /*1188*/ 	.word	0x0500000f


	//   ....[114]....
        /*118c*/ 	.word	0x0500000f


	//   ....[115]....
        /*1190*/ 	.word	0x0500000f


	//   ....[116]....
        /*1194*/ 	.word	0x0500000f


	//   ....[117]....
        /*1198*/ 	.word	0x0500000f


	//   ....[118]....
        /*119c*/ 	.word	0x0500000f


	//   ....[119]....
        /*11a0*/ 	.word	0x0500000f


	//   ....[120]....
        /*11a4*/ 	.word	0x0500000f


	//   ....[121]....
        /*11a8*/ 	.word	0x0500000f


	//   ....[122]....
        /*11ac*/ 	.word	0x0500000f


	//   ....[123]....
        /*11b0*/ 	.word	0x0500000f


	//   ....[124]....
        /*11b4*/ 	.word	0x0500000f


	//   ....[125]....
        /*11b8*/ 	.word	0x0500000f


	//   ....[126]....
        /*11bc*/ 	.word	0x0500000f


	//   ....[127]....
        /*11c0*/ 	.word	0x0500000f


	//   ....[128]....
        /*11c4*/ 	.word	0x0500000f


	//   ....[129]....
        /*11c8*/ 	.word	0x0500000f


	//   ....[130]....
        /*11cc*/ 	.word	0x0500000f


	//   ....[131]....
        /*11d0*/ 	.word	0x0500000f


	//   ....[132]....
        /*11d4*/ 	.word	0x0500000f


	//   ....[133]....
        /*11d8*/ 	.word	0x0500000f


	//   ....[134]....
        /*11dc*/ 	.word	0x0500000f


	//   ....[135]....
        /*11e0*/ 	.word	0x0500000f


	//   ....[136]....
        /*11e4*/ 	.word	0x0500000f


	//   ....[137]....
        /*11e8*/ 	.word	0x0500000f


	//   ....[138]....
        /*11ec*/ 	.word	0x0500000f


	//   ....[139]....
        /*11f0*/ 	.word	0x0500000f


	//   ....[140]....
        /*11f4*/ 	.word	0x0500000f


	//   ....[141]....
        /*11f8*/ 	.word	0x0500000f


	//   ....[142]....
        /*11fc*/ 	.word	0x0500000f


	//   ....[143]....
        /*1200*/ 	.word	0x0500000f


	//   ....[144]....
        /*1204*/ 	.word	0x0500000f


	//   ....[145]....
        /*1208*/ 	.word	0x0500000f


	//   ....[146]....
        /*120c*/ 	.word	0x0500000f


	//   ....[147]....
        /*1210*/ 	.word	0x0500000f


	//   ....[148]....
        /*1214*/ 	.word	0x0500000f


	//   ....[149]....
        /*1218*/ 	.word	0x0500000f


	//   ....[150]....
        /*121c*/ 	.word	0x0500000f


	//   ....[151]....
        /*1220*/ 	.word	0x0500000f


	//   ....[152]....
        /*1224*/ 	.word	0x0500000f


	//   ....[153]....
        /*1228*/ 	.word	0x0500000f


	//   ....[154]....
        /*122c*/ 	.word	0x0500000f


	//   ....[155]....
        /*1230*/ 	.word	0x0500000f


	//   ....[156]....
        /*1234*/ 	.word	0x0500000f


	//   ....[157]....
        /*1238*/ 	.word	0x0500000f


	//   ....[158]....
        /*123c*/ 	.word	0x0500000f


	//   ....[159]....
        /*1240*/ 	.word	0x0500000f


	//   ....[160]....
        /*1244*/ 	.word	0x0500000f


	//   ....[161]....
        /*1248*/ 	.word	0x0500000f


	//   ....[162]....
        /*124c*/ 	.word	0x0500000f


	//   ....[163]....
        /*1250*/ 	.word	0x0500000f


	//   ....[164]....
        /*1254*/ 	.word	0x0500000f


	//   ....[165]....
        /*1258*/ 	.word	0x0500000f


	//   ....[166]....
        /*125c*/ 	.word	0x0500000f


	//   ....[167]....
        /*1260*/ 	.word	0x0500000f


	//   ....[168]....
        /*1264*/ 	.word	0x0500000f


	//   ....[169]....
        /*1268*/ 	.word	0x0500000f


	//   ....[170]....
        /*126c*/ 	.word	0x0500000f


	//   ....[171]....
        /*1270*/ 	.word	0x0500000f


	//   ....[172]....
        /*1274*/ 	.word	0x0500000f


	//   ....[173]....
        /*1278*/ 	.word	0x0500000f


	//   ....[174]....
        /*127c*/ 	.word	0x0500000f


	//   ....[175]....
        /*1280*/ 	.word	0x0500000f


	//   ....[176]....
        /*1284*/ 	.word	0x0500000f


	//   ....[177]....
        /*1288*/ 	.word	0x0500000f


	//   ....[178]....
        /*128c*/ 	.word	0x0500000f


	//   ....[179]....
        /*1290*/ 	.word	0x0500000f


	//   ....[180]....
        /*1294*/ 	.word	0x0500000f


	//   ....[181]....
        /*1298*/ 	.word	0x0500000f


	//   ....[182]....
        /*129c*/ 	.word	0x0500000f


	//   ....[183]....
        /*12a0*/ 	.word	0x0500000f


	//   ....[184]....
        /*12a4*/ 	.word	0x0500000f


	//   ....[185]....
        /*12a8*/ 	.word	0x0500000f


	//   ....[186]....
        /*12ac*/ 	.word	0x0500000f


	//   ....[187]....
        /*12b0*/ 	.word	0x0500000f


	//   ....[188]....
        /*12b4*/ 	.word	0x0500000f


	//   ....[189]....
        /*12b8*/ 	.word	0x0500000f


	//   ....[190]....
        /*12bc*/ 	.word	0x0500000f


	//   ....[191]....
        /*12c0*/ 	.word	0x0500000f


	//   ....[192]....
        /*12c4*/ 	.word	0x0500000f


	//   ....[193]....
        /*12c8*/ 	.word	0x0500000f


	//   ....[194]....
        /*12cc*/ 	.word	0x0500000f


	//   ....[195]....
        /*12d0*/ 	.word	0x0500000f


	//   ....[196]....
        /*12d4*/ 	.word	0x0500000f


	//   ....[197]....
        /*12d8*/ 	.word	0x0500000f


	//   ....[198]....
        /*12dc*/ 	.word	0x0500000f


	//   ....[199]....
        /*12e0*/ 	.word	0x0500000f


	//   ....[200]....
        /*12e4*/ 	.word	0x0500000f


	//   ....[201]....
        /*12e8*/ 	.word	0x0500000f


	//   ....[202]....
        /*12ec*/ 	.word	0x0500000f


	//   ....[203]....
        /*12f0*/ 	.word	0x0500000f


	//   ....[204]....
        /*12f4*/ 	.word	0x0500000f


	//   ....[205]....
        /*12f8*/ 	.word	0x0500000f


	//   ....[206]....
        /*12fc*/ 	.word	0x0500000f


	//----- nvinfo : EIATTR_COOP_GROUP_INSTR_OFFSETS
	.align		4
.L_836:
        /*1300*/ 	.byte	0x04, 0x28
        /*1302*/ 	.short	(.L_838 - .L_837)


	//   ....[0]....
.L_837:
        /*1304*/ 	.word	0x00000070


	//   ....[1]....
        /*1308*/ 	.word	0x00000140


	//   ....[2]....
        /*130c*/ 	.word	0x00000190


	//   ....[3]....
        /*1310*/ 	.word	0x000003c0


	//   ....[4]....
        /*1314*/ 	.word	0x00000520


	//   ....[5]....
        /*1318*/ 	.word	0x00000640


	//   ....[6]....
        /*131c*/ 	.word	0x000007a0


	//   ....[7]....
        /*1320*/ 	.word	0x00003fa0


	//   ....[8]....
        /*1324*/ 	.word	0x00003fb0


	//   ....[9]....
        /*1328*/ 	.word	0x00006e30


	//   ....[10]....
        /*132c*/ 	.word	0x00006e40


	//   ....[11]....
        /*1330*/ 	.word	0x0000a490


	//   ....[12]....
        /*1334*/ 	.word	0x0000a4a0


	//   ....[13]....
        /*1338*/ 	.word	0x0000d5c0


	//   ....[14]....
        /*133c*/ 	.word	0x0000d5d0


	//   ....[15]....
        /*1340*/ 	.word	0x000107e0


	//   ....[16]....
        /*1344*/ 	.word	0x000107f0


	//   ....[17]....
        /*1348*/ 	.word	0x00010a90


	//   ....[18]....
        /*134c*/ 	.word	0x00010aa0


	//   ....[19]....
        /*1350*/ 	.word	0x00011020


	//   ....[20]....
        /*1354*/ 	.word	0x00011040


	//   ....[21]....
        /*1358*/ 	.word	0x00011280


	//   ....[22]....
        /*135c*/ 	.word	0x000112a0


	//   ....[23]....
        /*1360*/ 	.word	0x00011e00


	//   ....[24]....
        /*1364*/ 	.word	0x00012770


	//   ....[25]....
        /*1368*/ 	.word	0x00012780


	//   ....[26]....
        /*136c*/ 	.word	0x00012790


	//   ....[27]....
        /*1370*/ 	.word	0x000127a0


	//   ....[28]....
        /*1374*/ 	.word	0x00015ef0


	//   ....[29]....
        /*1378*/ 	.word	0x00015f00


	//   ....[30]....
        /*137c*/ 	.word	0x00015f10


	//   ....[31]....
        /*1380*/ 	.word	0x00015f20


	//   ....[32]....
        /*1384*/ 	.word	0x0001ab30


	//   ....[33]....
        /*1388*/ 	.word	0x0001b800


	//   ....[34]....
        /*138c*/ 	.word	0x0001b810


	//   ....[35]....
        /*1390*/ 	.word	0x0001b830


	//   ....[36]....
        /*1394*/ 	.word	0x0001c290


	//   ....[37]....
        /*1398*/ 	.word	0x0001c2c0


	//   ....[38]....
        /*139c*/ 	.word	0x0001f4c0


	//   ....[39]....
        /*13a0*/ 	.word	0x0001fbb0


	//   ....[40]....
        /*13a4*/ 	.word	0x000206e0


	//   ....[41]....
        /*13a8*/ 	.word	0x00020700


	//   ....[42]....
        /*13ac*/ 	.word	0x00020d80


	//   ....[43]....
        /*13b0*/ 	.word	0x00020db0


	//   ....[44]....
        /*13b4*/ 	.word	0x00024600


	//   ....[45]....
        /*13b8*/ 	.word	0x00024660


	//   ....[46]....
        /*13bc*/ 	.word	0x00024b50


	//   ....[47]....
        /*13c0*/ 	.word	0x00024b70


	//   ....[48]....
        /*13c4*/ 	.word	0x00026970


	//   ....[49]....
        /*13c8*/ 	.word	0x000269d0


	//   ....[50]....
        /*13cc*/ 	.word	0x000269f0


	//   ....[51]....
        /*13d0*/ 	.word	0x00026a10


	//   ....[52]....
        /*13d4*/ 	.word	0x000279b0


	//   ....[53]....
        /*13d8*/ 	.word	0x000279e0


	//   ....[54]....
        /*13dc*/ 	.word	0x00027a10


	//   ....[55]....
        /*13e0*/ 	.word	0x00027a40


	//   ....[56]....
        /*13e4*/ 	.word	0x00027a80


	//   ....[57]....
        /*13e8*/ 	.word	0x00027ab0


	//   ....[58]....
        /*13ec*/ 	.word	0x00027ae0


	//   ....[59]....
        /*13f0*/ 	.word	0x00027b10


	//   ....[60]....
        /*13f4*/ 	.word	0x00027b40


	//   ....[61]....
        /*13f8*/ 	.word	0x00027b70


	//   ....[62]....
        /*13fc*/ 	.word	0x00027ba0


	//   ....[63]....
        /*1400*/ 	.word	0x00027be0


	//   ....[64]....
        /*1404*/ 	.word	0x00027c10


	//   ....[65]....
        /*1408*/ 	.word	0x00027c40


	//   ....[66]....
        /*140c*/ 	.word	0x00027c70


	//   ....[67]....
        /*1410*/ 	.word	0x00027ca0


	//   ....[68]....
        /*1414*/ 	.word	0x00027cd0


	//   ....[69]....
        /*1418*/ 	.word	0x00027d00


	//   ....[70]....
        /*141c*/ 	.word	0x00027d30


	//   ....[71]....
        /*1420*/ 	.word	0x00027d60


	//   ....[72]....
        /*1424*/ 	.word	0x00027d90


	//   ....[73]....
        /*1428*/ 	.word	0x00027dc0


	//   ....[74]....
        /*142c*/ 	.word	0x00027df0


	//   ....[75]....
        /*1430*/ 	.word	0x00027e20


	//   ....[76]....
        /*1434*/ 	.word	0x00027e50


	//   ....[77]....
        /*1438*/ 	.word	0x00027e80


	//   ....[78]....
        /*143c*/ 	.word	0x00027eb0


	//   ....[79]....
        /*1440*/ 	.word	0x00027ee0


	//   ....[80]....
        /*1444*/ 	.word	0x00027f10


	//   ....[81]....
        /*1448*/ 	.word	0x00027f40


	//   ....[82]....
        /*144c*/ 	.word	0x00027f70


	//   ....[83]....
        /*1450*/ 	.word	0x00027fa0


	//   ....[84]....
        /*1454*/ 	.word	0x00027fd0


	//   ....[85]....
        /*1458*/ 	.word	0x00028000


	//   ....[86]....
        /*145c*/ 	.word	0x00028030


	//   ....[87]....
        /*1460*/ 	.word	0x00028060


	//   ....[88]....
        /*1464*/ 	.word	0x00028090


	//   ....[89]....
        /*1468*/ 	.word	0x000280c0


	//   ....[90]....
        /*146c*/ 	.word	0x000280f0


	//   ....[91]....
        /*1470*/ 	.word	0x00028120


	//   ....[92]....
        /*1474*/ 	.word	0x00028150


	//   ....[93]....
        /*1478*/ 	.word	0x00028180


	//   ....[94]....
        /*147c*/ 	.word	0x000281b0


	//   ....[95]....
        /*1480*/ 	.word	0x000281e0


	//   ....[96]....
        /*1484*/ 	.word	0x00028210


	//   ....[97]....
        /*1488*/ 	.word	0x00028240


	//   ....[98]....
        /*148c*/ 	.word	0x00028270


	//   ....[99]....
        /*1490*/ 	.word	0x000282a0


	//   ....[100]....
        /*1494*/ 	.word	0x000282d0


	//   ....[101]....
        /*1498*/ 	.word	0x00028300


	//   ....[102]....
        /*149c*/ 	.word	0x00028330


	//   ....[103]....
        /*14a0*/ 	.word	0x00028360


	//   ....[104]....
        /*14a4*/ 	.word	0x00028390


	//   ....[105]....
        /*14a8*/ 	.word	0x000283c0


	//   ....[106]....
        /*14ac*/ 	.word	0x000283f0


	//   ....[107]....
        /*14b0*/ 	.word	0x00028420


	//   ....[108]....
        /*14b4*/ 	.word	0x00028450


	//   ....[109]....
        /*14b8*/ 	.word	0x00028480


	//   ....[110]....
        /*14bc*/ 	.word	0x000284b0


	//   ....[111]....
        /*14c0*/ 	.word	0x000284e0


	//   ....[112]....
        /*14c4*/ 	.word	0x00028510


	//   ....[113]....
        /*14c8*/ 	.word	0x00028540


	//   ....[114]....
        /*14cc*/ 	.word	0x00028570


	//   ....[115]....
        /*14d0*/ 	.word	0x000285a0


	//   ....[116]....
        /*14d4*/ 	.word	0x000285d0


	//   ....[117]....
        /*14d8*/ 	.word	0x00028600


	//   ....[118]....
        /*14dc*/ 	.word	0x00028630


	//   ....[119]....
        /*14e0*/ 	.word	0x00028660


	//   ....[120]....
        /*14e4*/ 	.word	0x00028690


	//   ....[121]....
        /*14e8*/ 	.word	0x000286c0


	//   ....[122]....
        /*14ec*/ 	.word	0x000286f0


	//   ....[123]....
        /*14f0*/ 	.word	0x00028700


	//   ....[124]....
        /*14f4*/ 	.word	0x00028710


	//   ....[125]....
        /*14f8*/ 	.word	0x00028720


	//   ....[126]....
        /*14fc*/ 	.word	0x00028730


	//   ....[127]....
        /*1500*/ 	.word	0x00028740


	//   ....[128]....
        /*1504*/ 	.word	0x00028750


	//   ....[129]....
        /*1508*/ 	.word	0x00028760


	//   ....[130]....
        /*150c*/ 	.word	0x00028770


	//   ....[131]....
        /*1510*/ 	.word	0x00028780


	//   ....[132]....
        /*1514*/ 	.word	0x00028790


	//   ....[133]....
        /*1518*/ 	.word	0x000287a0


	//   ....[134]....
        /*151c*/ 	.word	0x000287b0


	//   ....[135]....
        /*1520*/ 	.word	0x000287e0


	//   ....[136]....
        /*1524*/ 	.word	0x00028810


	//   ....[137]....
        /*1528*/ 	.word	0x00028820


	//   ....[138]....
        /*152c*/ 	.word	0x00028850


	//   ....[139]....
        /*1530*/ 	.word	0x00028880


	//   ....[140]....
        /*1534*/ 	.word	0x000288b0


	//   ....[141]....
        /*1538*/ 	.word	0x000288c0


	//   ....[142]....
        /*153c*/ 	.word	0x000288f0


	//   ....[143]....
        /*1540*/ 	.word	0x00028920


	//   ....[144]....
        /*1544*/ 	.word	0x00028950


	//   ....[145]....
        /*1548*/ 	.word	0x00028980


	//   ....[146]....
        /*154c*/ 	.word	0x000289b0


	//   ....[147]....
        /*1550*/ 	.word	0x000289e0


	//   ....[148]....
        /*1554*/ 	.word	0x000293e0


	//   ....[149]....
        /*1558*/ 	.word	0x00029400


	//   ....[150]....
        /*155c*/ 	.word	0x00029410


	//   ....[151]....
        /*1560*/ 	.word	0x00029420


	//   ....[152]....
        /*1564*/ 	.word	0x00029cd0


	//   ....[153]....
        /*1568*/ 	.word	0x00029ce0


	//   ....[154]....
        /*156c*/ 	.word	0x00029e90


	//   ....[155]....
        /*1570*/ 	.word	0x00029ea0


	//   ....[156]....
        /*1574*/ 	.word	0x00029ff0


	//   ....[157]....
        /*1578*/ 	.word	0x0002a000


	//   ....[158]....
        /*157c*/ 	.word	0x0002a150


	//   ....[159]....
        /*1580*/ 	.word	0x0002a160


	//   ....[160]....
        /*1584*/ 	.word	0x0002a550


	//   ....[161]....
        /*1588*/ 	.word	0x0002a560


	//   ....[162]....
        /*158c*/ 	.word	0x0002b210


	//   ....[163]....
        /*1590*/ 	.word	0x0002b220


	//   ....[164]....
        /*1594*/ 	.word	0x0002c9e0


	//   ....[165]....
        /*1598*/ 	.word	0x0002c9f0


	//   ....[166]....
        /*159c*/ 	.word	0x0002cb50


	//   ....[167]....
        /*15a0*/ 	.word	0x0002cb60


	//   ....[168]....
        /*15a4*/ 	.word	0x0002ccb0


	//   ....[169]....
        /*15a8*/ 	.word	0x0002ccc0


	//   ....[170]....
        /*15ac*/ 	.word	0x0002ce10


	//   ....[171]....
        /*15b0*/ 	.word	0x0002ce20


	//   ....[172]....
        /*15b4*/ 	.word	0x0002cfc0


	//   ....[173]....
        /*15b8*/ 	.word	0x0002d1d0


	//   ....[174]....
        /*15bc*/ 	.word	0x0002d200


	//   ....[175]....
        /*15c0*/ 	.word	0x0002d230


	//   ....[176]....
        /*15c4*/ 	.word	0x0002d260


	//   ....[177]....
        /*15c8*/ 	.word	0x0002d290


	//   ....[178]....
        /*15cc*/ 	.word	0x0002d2c0


	//   ....[179]....
        /*15d0*/ 	.word	0x0002d450


	//   ....[180]....
        /*15d4*/ 	.word	0x0002d480


	//   ....[181]....
        /*15d8*/ 	.word	0x0002d4b0


	//   ....[182]....
        /*15dc*/ 	.word	0x0002d4e0


	//   ....[183]....
        /*15e0*/ 	.word	0x0002d510


	//   ....[184]....
        /*15e4*/ 	.word	0x0002d540


	//   ....[185]....
        /*15e8*/ 	.word	0x0002d5d0


	//   ....[186]....
        /*15ec*/ 	.word	0x0002d600


	//   ....[187]....
        /*15f0*/ 	.word	0x0002d610


	//   ....[188]....
        /*15f4*/ 	.word	0x0002d650


	//   ....[189]....
        /*15f8*/ 	.word	0x0002ec40


	//   ....[190]....
        /*15fc*/ 	.word	0x000313e0


	//   ....[191]....
        /*1600*/ 	.word	0x000313f0


	//   ....[192]....
        /*1604*/ 	.word	0x00031570


	//   ....[193]....
        /*1608*/ 	.word	0x00031580


	//   ....[194]....
        /*160c*/ 	.word	0x00031610


	//   ....[195]....
        /*1610*/ 	.word	0x00031620


	//   ....[196]....
        /*1614*/ 	.word	0x00031630


	//   ....[197]....
        /*1618*/ 	.word	0x000316c0


	//   ....[198]....
        /*161c*/ 	.word	0x00031760


	//   ....[199]....
        /*1620*/ 	.word	0x00031770


	//   ....[200]....
        /*1624*/ 	.word	0x00031c20


	//   ....[201]....
        /*1628*/ 	.word	0x00031c40


	//   ....[202]....
        /*162c*/ 	.word	0x00031c70


	//   ....[203]....
        /*1630*/ 	.word	0x00031da0


	//   ....[204]....
        /*1634*/ 	.word	0x00031db0


	//   ....[205]....
        /*1638*/ 	.word	0x00031e40


	//   ....[206]....
        /*163c*/ 	.word	0x00031e50


	//   ....[207]....
        /*1640*/ 	.word	0x00031e60


	//   ....[208]....
        /*1644*/ 	.word	0x00031e70


	//   ....[209]....
        /*1648*/ 	.word	0x00031f50


	//   ....[210]....
        /*164c*/ 	.word	0x00032730


	//   ....[211]....
        /*1650*/ 	.word	0x00032760


	//   ....[212]....
        /*1654*/ 	.word	0x00032790


	//   ....[213]....
        /*1658*/ 	.word	0x00032840


	//   ....[214]....
        /*165c*/ 	.word	0x00032850


	//   ....[215]....
        /*1660*/ 	.word	0x000328f0


	//   ....[216]....
        /*1664*/ 	.word	0x00032900


	//   ....[217]....
        /*1668*/ 	.word	0x00032910


	//   ....[218]....
        /*166c*/ 	.word	0x00033390


	//   ....[219]....
        /*1670*/ 	.word	0x000333a0


	//   ....[220]....
        /*1674*/ 	.word	0x000333b0


	//   ....[221]....
        /*1678*/ 	.word	0x00033410


	//   ....[222]....
        /*167c*/ 	.word	0x00033450


	//   ....[223]....
        /*1680*/ 	.word	0x00033460


	//   ....[224]....
        /*1684*/ 	.word	0x000334c0


	//   ....[225]....
        /*1688*/ 	.word	0x000334f0


	//   ....[226]....
        /*168c*/ 	.word	0x00033530


	//   ....[227]....
        /*1690*/ 	.word	0x00033590


	//   ....[228]....
        /*1694*/ 	.word	0x00033a20


	//   ....[229]....
        /*1698*/ 	.word	0x00033a30


	//   ....[230]....
        /*169c*/ 	.word	0x00033a40


	//   ....[231]....
        /*16a0*/ 	.word	0x00033a50


	//   ....[232]....
        /*16a4*/ 	.word	0x00033ab0


	//   ....[233]....
        /*16a8*/ 	.word	0x00033ac0


	//   ....[234]....
        /*16ac*/ 	.word	0x00033b20


	//   ....[235]....
        /*16b0*/ 	.word	0x00033b50


	//   ....[236]....
        /*16b4*/ 	.word	0x00033b90


	//   ....[237]....
        /*16b8*/ 	.word	0x00033bf0


	//   ....[238]....
        /*16bc*/ 	.word	0x00035a30


	//   ....[239]....
        /*16c0*/ 	.word	0x00035a60


	//   ....[240]....
        /*16c4*/ 	.word	0x00035ac0


	//   ....[241]....
        /*16c8*/ 	.word	0x00035af0


	//   ....[242]....
        /*16cc*/ 	.word	0x00035b20


	//   ....[243]....
        /*16d0*/ 	.word	0x00035b50


	//   ....[244]....
        /*16d4*/ 	.word	0x00035b80


	//   ....[245]....
        /*16d8*/ 	.word	0x00035bb0


	//   ....[246]....
        /*16dc*/ 	.word	0x00035d50


	//   ....[247]....
        /*16e0*/ 	.word	0x00035d80


	//   ....[248]....
        /*16e4*/ 	.word	0x00035db0


	//   ....[249]....
        /*16e8*/ 	.word	0x00035de0


	//   ....[250]....
        /*16ec*/ 	.word	0x00035e10


	//   ....[251]....
        /*16f0*/ 	.word	0x00035e40


	//   ....[252]....
        /*16f4*/ 	.word	0x00035f00


	//   ....[253]....
        /*16f8*/ 	.word	0x00035f20


	//   ....[254]....
        /*16fc*/ 	.word	0x00035f40


	//   ....[255]....
        /*1700*/ 	.word	0x00035fa0


	//   ....[0]....
        /*1704*/ 	.word	0x000369e0


	//   ....[1]....
        /*1708*/ 	.word	0x00036d80


	//   ....[2]....
        /*170c*/ 	.word	0x00036e10


	//   ....[3]....
        /*1710*/ 	.word	0x00036eb0


	//   ....[4]....
        /*1714*/ 	.word	0x00036f40


	//   ....[5]....
        /*1718*/ 	.word	0x00037030


	//   ....[6]....
        /*171c*/ 	.word	0x000370c0


	//   ....[7]....
        /*1720*/ 	.word	0x00037160


	//   ....[8]....
        /*1724*/ 	.word	0x000371f0


	//   ....[9]....
        /*1728*/ 	.word	0x000372e0


	//   ....[10]....
        /*172c*/ 	.word	0x00037370


	//   ....[11]....
        /*1730*/ 	.word	0x00037410


	//   ....[12]....
        /*1734*/ 	.word	0x000374a0


	//   ....[13]....
        /*1738*/ 	.word	0x00037580


	//   ....[14]....
        /*173c*/ 	.word	0x00037620


	//   ....[15]....
        /*1740*/ 	.word	0x000376b0


	//   ....[16]....
        /*1744*/ 	.word	0x00037700


	//   ....[17]....
        /*1748*/ 	.word	0x00037750


	//   ....[18]....
        /*174c*/ 	.word	0x00037830


	//   ....[19]....
        /*1750*/ 	.word	0x000378c0


	//   ....[20]....
        /*1754*/ 	.word	0x00037910


	//   ....[21]....
        /*1758*/ 	.word	0x00037960


	//   ....[22]....
        /*175c*/ 	.word	0x00037c90


	//   ....[23]....
        /*1760*/ 	.word	0x00037db0


	//   ....[24]....
        /*1764*/ 	.word	0x00037ed0


	//   ....[25]....
        /*1768*/ 	.word	0x00037ff0


	//   ....[26]....
        /*176c*/ 	.word	0x00038120


	//   ....[27]....
        /*1770*/ 	.word	0x00038240


	//   ....[28]....
        /*1774*/ 	.word	0x00038370


	//   ....[29]....
        /*1778*/ 	.word	0x00038450


	//   ....[30]....
        /*177c*/ 	.word	0x000384d0


	//   ....[31]....
        /*1780*/ 	.word	0x00038540


	//   ....[32]....
        /*1784*/ 	.word	0x000385a0


	//   ....[33]....
        /*1788*/ 	.word	0x000385f0


	//   ....[34]....
        /*178c*/ 	.word	0x00038670


	//   ....[35]....
        /*1790*/ 	.word	0x000386e0


	//   ....[36]....
        /*1794*/ 	.word	0x00038740


	//   ....[37]....
        /*1798*/ 	.word	0x00038790


	//   ....[38]....
        /*179c*/ 	.word	0x00038810


	//   ....[39]....
        /*17a0*/ 	.word	0x00038860


	//   ....[40]....
        /*17a4*/ 	.word	0x000388c0


	//   ....[41]....
        /*17a8*/ 	.word	0x00038910


	//   ....[42]....
        /*17ac*/ 	.word	0x00038970


	//   ....[43]....
        /*17b0*/ 	.word	0x00038a00


	//   ....[44]....
        /*17b4*/ 	.word	0x00038a60


	//   ....[45]....
        /*17b8*/ 	.word	0x00038ab0


	//   ....[46]....
        /*17bc*/ 	.word	0x00038b10


	//   ....[47]....
        /*17c0*/ 	.word	0x00038ba0


	//   ....[48]....
        /*17c4*/ 	.word	0x00038c00


	//   ....[49]....
        /*17c8*/ 	.word	0x00038c50


	//   ....[50]....
        /*17cc*/ 	.word	0x00038cb0


	//   ....[51]....
        /*17d0*/ 	.word	0x00038d40


	//   ....[52]....
        /*17d4*/ 	.word	0x00038da0


	//   ....[53]....
        /*17d8*/ 	.word	0x00038df0


	//   ....[54]....
        /*17dc*/ 	.word	0x00038e50


	//   ....[55]....
        /*17e0*/ 	.word	0x00038ee0


	//   ....[56]....
        /*17e4*/ 	.word	0x00038f40


	//   ....[57]....
        /*17e8*/ 	.word	0x00038f90


	//   ....[58]....
        /*17ec*/ 	.word	0x00038ff0


	//   ....[59]....
        /*17f0*/ 	.word	0x00039080


	//   ....[60]....
        /*17f4*/ 	.word	0x000390e0


	//   ....[61]....
        /*17f8*/ 	.word	0x00039130


	//   ....[62]....
        /*17fc*/ 	.word	0x00039190


	//   ....[63]....
        /*1800*/ 	.word	0x00039220


	//   ....[64]....
        /*1804*/ 	.word	0x00039280


	//   ....[65]....
        /*1808*/ 	.word	0x000392d0


	//   ....[66]....
        /*180c*/ 	.word	0x00039330


	//   ....[67]....
        /*1810*/ 	.word	0x000393c0


	//   ....[68]....
        /*1814*/ 	.word	0x00039420


	//   ....[69]....
        /*1818*/ 	.word	0x00039470


	//   ....[70]....
        /*181c*/ 	.word	0x000394d0


	//   ....[71]....
        /*1820*/ 	.word	0x00039560


	//   ....[72]....
        /*1824*/ 	.word	0x000395c0


	//   ....[73]....
        /*1828*/ 	.word	0x00039610


	//   ....[74]....
        /*182c*/ 	.word	0x00039670


	//   ....[75]....
        /*1830*/ 	.word	0x00039700


	//   ....[76]....
        /*1834*/ 	.word	0x00039760


	//   ....[77]....
        /*1838*/ 	.word	0x000397b0


	//   ....[78]....
        /*183c*/ 	.word	0x00039810


	//   ....[79]....
        /*1840*/ 	.word	0x000398a0


	//   ....[80]....
        /*1844*/ 	.word	0x00039900


	//   ....[81]....
        /*1848*/ 	.word	0x00039950


	//   ....[82]....
        /*184c*/ 	.word	0x000399b0


	//   ....[83]....
        /*1850*/ 	.word	0x00039a40


	//   ....[84]....
        /*1854*/ 	.word	0x00039aa0


	//   ....[85]....
        /*1858*/ 	.word	0x00039af0


	//   ....[86]....
        /*185c*/ 	.word	0x00039b50


	//   ....[87]....
        /*1860*/ 	.word	0x00039be0


	//   ....[88]....
        /*1864*/ 	.word	0x00039c40


	//   ....[89]....
        /*1868*/ 	.word	0x00039c90


	//   ....[90]....
        /*186c*/ 	.word	0x00039d10


	//   ....[91]....
        /*1870*/ 	.word	0x00039d60


	//   ....[92]....
        /*1874*/ 	.word	0x00039dc0


	//   ....[93]....
        /*1878*/ 	.word	0x00039e10


	//   ....[94]....
        /*187c*/ 	.word	0x00039e90


	//   ....[95]....
        /*1880*/ 	.word	0x00039f00


	//   ....[96]....
        /*1884*/ 	.word	0x00039f60


	//   ....[97]....
        /*1888*/ 	.word	0x00039fb0


	//   ....[98]....
        /*188c*/ 	.word	0x0003a030


	//   ....[99]....
        /*1890*/ 	.word	0x0003a080


	//   ....[100]....
        /*1894*/ 	.word	0x0003a0e0


	//   ....[101]....
        /*1898*/ 	.word	0x0003a130


	//   ....[102]....
        /*189c*/ 	.word	0x0003a1b0


	//   ....[103]....
        /*18a0*/ 	.word	0x0003a220


	//   ....[104]....
        /*18a4*/ 	.word	0x0003a280


	//   ....[105]....
        /*18a8*/ 	.word	0x0003a2d0


	//   ....[106]....
        /*18ac*/ 	.word	0x0003a350


	//   ....[107]....
        /*18b0*/ 	.word	0x0003a3c0


	//   ....[108]....
        /*18b4*/ 	.word	0x0003a420


	//   ....[109]....
        /*18b8*/ 	.word	0x0003a470


	//   ....[110]....
        /*18bc*/ 	.word	0x0003a4f0


	//   ....[111]....
        /*18c0*/ 	.word	0x0003a560


	//   ....[112]....
        /*18c4*/ 	.word	0x0003a5c0


	//   ....[113]....
        /*18c8*/ 	.word	0x0003a610


	//   ....[114]....
        /*18cc*/ 	.word	0x0003a6d0


	//   ....[115]....
        /*18d0*/ 	.word	0x0003a760


	//   ....[116]....
        /*18d4*/ 	.word	0x0003a800


	//   ....[117]....
        /*18d8*/ 	.word	0x0003a850


	//   ....[118]....
        /*18dc*/ 	.word	0x0003a8e0


	//   ....[119]....
        /*18e0*/ 	.word	0x0003a930


	//   ....[120]....
        /*18e4*/ 	.word	0x0003a9c0


	//   ....[121]....
        /*18e8*/ 	.word	0x0003aa50


	//   ....[122]....
        /*18ec*/ 	.word	0x0003aae0


	//   ....[123]....
        /*18f0*/ 	.word	0x0003ab70


	//   ....[124]....
        /*18f4*/ 	.word	0x0003ac00


	//   ....[125]....
        /*18f8*/ 	.word	0x0003ac90


	//   ....[126]....
        /*18fc*/ 	.word	0x0003ad10


	//   ....[127]....
        /*1900*/ 	.word	0x0003ad60


	//   ....[128]....
        /*1904*/ 	.word	0x0003ae00


	//   ....[129]....
        /*1908*/ 	.word	0x0003ae90


	//   ....[130]....
        /*190c*/ 	.word	0x0003af10


	//   ....[131]....
        /*1910*/ 	.word	0x0003af60


	//   ....[132]....
        /*1914*/ 	.word	0x0003aff0


	//   ....[133]....
        /*1918*/ 	.word	0x0003b080


	//   ....[134]....
        /*191c*/ 	.word	0x0003b110


	//   ....[135]....
        /*1920*/ 	.word	0x0003b1a0


	//   ....[136]....
        /*1924*/ 	.word	0x0003b230


	//   ....[137]....
        /*1928*/ 	.word	0x0003b2c0


	//   ....[138]....
        /*192c*/ 	.word	0x0003b380


	//   ....[139]....
        /*1930*/ 	.word	0x0003b650


	//   ....[140]....
        /*1934*/ 	.word	0x0003b750


	//   ....[141]....
        /*1938*/ 	.word	0x0003b7f0


	//   ....[142]....
        /*193c*/ 	.word	0x0003b9b0


	//   ....[143]....
        /*1940*/ 	.word	0x0003ba50


	//   ....[144]....
        /*1944*/ 	.word	0x0003bb60


	//   ....[145]....
        /*1948*/ 	.word	0x0003bc20


	//   ....[146]....
        /*194c*/ 	.word	0x0003bd30


	//   ....[147]....
        /*1950*/ 	.word	0x0003bdf0


	//   ....[148]....
        /*1954*/ 	.word	0x0003bea0


	//   ....[149]....
        /*1958*/ 	.word	0x0003bf70


	//   ....[150]....
        /*195c*/ 	.word	0x0003c0e0


	//   ....[151]....
        /*1960*/ 	.word	0x0003c180


	//   ....[152]....
        /*1964*/ 	.word	0x0003c340


	//   ....[153]....
        /*1968*/ 	.word	0x0003c390


	//   ....[154]....
        /*196c*/ 	.word	0x0003c490


	//   ....[155]....
        /*1970*/ 	.word	0x0003c540


	//   ....[156]....
        /*1974*/ 	.word	0x0003c5a0


	//   ....[157]....
        /*1978*/ 	.word	0x0003c640


	//   ....[158]....
        /*197c*/ 	.word	0x0003c700


	//   ....[159]....
        /*1980*/ 	.word	0x0003c7d0


	//   ....[160]....
        /*1984*/ 	.word	0x0003c890


	//   ....[161]....
        /*1988*/ 	.word	0x0003c8f0


	//   ....[162]....
        /*198c*/ 	.word	0x0003c950


	//   ....[163]....
        /*1990*/ 	.word	0x0003ca70


	//   ....[164]....
        /*1994*/ 	.word	0x0003cad0


	//   ....[165]....
        /*1998*/ 	.word	0x0003cbe0


	//   ....[166]....
        /*199c*/ 	.word	0x0003cc40


	//   ....[167]....
        /*19a0*/ 	.word	0x0003cd40


	//   ....[168]....
        /*19a4*/ 	.word	0x0003ce70


	//   ....[169]....
        /*19a8*/ 	.word	0x0003cf00


	//   ....[170]....
        /*19ac*/ 	.word	0x0003cf60


	//   ....[171]....
        /*19b0*/ 	.word	0x0003d050


	//   ....[172]....
        /*19b4*/ 	.word	0x0003d0d0


	//   ....[173]....
        /*19b8*/ 	.word	0x0003d1a0


	//   ....[174]....
        /*19bc*/ 	.word	0x0003d210


	//   ....[175]....
        /*19c0*/ 	.word	0x0003d2a0


	//   ....[176]....
        /*19c4*/ 	.word	0x0003d370


	//   ....[177]....
        /*19c8*/ 	.word	0x0003d3c0


	//   ....[178]....
        /*19cc*/ 	.word	0x0003d550


	//   ....[179]....
        /*19d0*/ 	.word	0x0003d5e0


	//   ....[180]....
        /*19d4*/ 	.word	0x0003d640


	//   ....[181]....
        /*19d8*/ 	.word	0x0003d710


	//   ....[182]....
        /*19dc*/ 	.word	0x0003d770


	//   ....[183]....
        /*19e0*/ 	.word	0x0003d840


	//   ....[184]....
        /*19e4*/ 	.word	0x0003d8a0


	//   ....[185]....
        /*19e8*/ 	.word	0x0003d970


	//   ....[186]....
        /*19ec*/ 	.word	0x0003d9d0


	//   ....[187]....
        /*19f0*/ 	.word	0x0003daa0


	//   ....[188]....
        /*19f4*/ 	.word	0x0003dc80


	//   ....[189]....
        /*19f8*/ 	.word	0x0003dd20


	//   ....[190]....
        /*19fc*/ 	.word	0x0003de90


	//   ....[191]....
        /*1a00*/ 	.word	0x0003df00


	//   ....[192]....
        /*1a04*/ 	.word	0x0003df70


	//   ....[193]....
        /*1a08*/ 	.word	0x0003dfe0


	//   ....[194]....
        /*1a0c*/ 	.word	0x0003e050


	//   ....[195]....
        /*1a10*/ 	.word	0x0003e0d0


	//   ....[196]....
        /*1a14*/ 	.word	0x0003e150


	//   ....[197]....
        /*1a18*/ 	.word	0x0003e1e0


	//   ....[198]....
        /*1a1c*/ 	.word	0x0003e250


	//   ....[199]....
        /*1a20*/ 	.word	0x0003e2c0


	//   ....[200]....
        /*1a24*/ 	.word	0x0003e330


	//   ....[201]....
        /*1a28*/ 	.word	0x0003e3b0


	//   ....[202]....
        /*1a2c*/ 	.word	0x0003e420


	//   ....[203]....
        /*1a30*/ 	.word	0x0003e4b0


	//   ....[204]....
        /*1a34*/ 	.word	0x0003e510


	//   ....[205]....
        /*1a38*/ 	.word	0x0003e5a0


	//   ....[206]....
        /*1a3c*/ 	.word	0x0003e6d0


	//----- nvinfo : EIATTR_REG_RECONFIG
	.align		4
.L_838:
        /*1a40*/ 	.byte	0x01, 0x54
	.zero		2


	//----- nvinfo : EIATTR_SYSCALL_OFFSETS
	.align		4
        /*1a44*/ 	.byte	0x04, 0x46
        /*1a46*/ 	.short	(.L_840 - .L_839)


	//   ....[0]....
.L_839:
        /*1a48*/ 	.word	0x00002540


	//   ....[1]....
        /*1a4c*/ 	.word	0x00002690


	//   ....[2]....
        /*1a50*/ 	.word	0x00011fb0


	//   ....[3]....
        /*1a54*/ 	.word	0x000124f0


	//   ....[4]....
        /*1a58*/ 	.word	0x000305d0


	//   ....[5]....
        /*1a5c*/ 	.word	0x00030760


	//   ....[6]....
        /*1a60*/ 	.word	0x000308b0


	//   ....[7]....
        /*1a64*/ 	.word	0x000309f0


	//   ....[8]....
        /*1a68*/ 	.word	0x000323a0


	//----- nvinfo : EIATTR_MBARRIER_INSTR_OFFSETS
	.align		4
.L_840:
        /*1a6c*/ 	.byte	0x04, 0x39
        /*1a6e*/ 	.short	(.L_842 - .L_841)


	//   ....[0]....
.L_841:
        /*1a70*/ 	.word	0x00000270
        /*1a74*/ 	.word	0x000000ff
        /*1a78*/ 	.word	0x00033400
        /*1a7c*/ 	.short	0x0100
        /*1a7e*/ 	.byte	0x08
	.zero		1


	//   ....[1]....
        /*1a80*/ 	.word	0x00000280
        /*1a84*/ 	.word	0x000000ff
        /*1a88*/ 	.word	0x00033420
        /*1a8c*/ 	.short	0x0100
        /*1a8e*/ 	.byte	0x08
	.zero		1


	//   ....[2]....
        /*1a90*/ 	.word	0x00000370
        /*1a94*/ 	.word	0x000000ff
        /*1a98*/ 	.word	0x00033430
        /*1a9c*/ 	.short	0x0100
        /*1a9e*/ 	.byte	0x08
	.zero		1


	//   ....[3]....
        /*1aa0*/ 	.word	0x00000380
        /*1aa4*/ 	.word	0x000000ff
        /*1aa8*/ 	.word	0x00033440
        /*1aac*/ 	.short	0x0100
        /*1aae*/ 	.byte	0x08
	.zero		1


	//   ....[4]....
        /*1ab0*/ 	.word	0x00000390
        /*1ab4*/ 	.word	0x000000ff
        /*1ab8*/ 	.word	0x00033438
        /*1abc*/ 	.short	0x0100
        /*1abe*/ 	.byte	0x08
	.zero		1


	//   ....[5]....
        /*1ac0*/ 	.word	0x000003a0
        /*1ac4*/ 	.word	0x000000ff
        /*1ac8*/ 	.word	0x00033448
        /*1acc*/ 	.short	0x0100
        /*1ace*/ 	.byte	0x08
	.zero		1


	//   ....[6]....
        /*1ad0*/ 	.word	0x000004d0
        /*1ad4*/ 	.word	0x000000ff
        /*1ad8*/ 	.word	0x00033450
        /*1adc*/ 	.short	0x0100
        /*1ade*/ 	.byte	0x08
	.zero		1


	//   ....[7]....
        /*1ae0*/ 	.word	0x000004e0
        /*1ae4*/ 	.word	0x000000ff
        /*1ae8*/ 	.word	0x00033460
        /*1aec*/ 	.short	0x0100
        /*1aee*/ 	.byte	0x08
	.zero		1


	//   ....[8]....
        /*1af0*/ 	.word	0x000004f0
        /*1af4*/ 	.word	0x000000ff
        /*1af8*/ 	.word	0x00033458
        /*1afc*/ 	.short	0x0100
        /*1afe*/ 	.byte	0x08
	.zero		1


	//   ....[9]....
        /*1b00*/ 	.word	0x00000500
        /*1b04*/ 	.word	0x000000ff
        /*1b08*/ 	.word	0x00033468
        /*1b0c*/ 	.short	0x0100
        /*1b0e*/ 	.byte	0x08
	.zero		1


	//   ....[10]....
        /*1b10*/ 	.word	0x000005f0
        /*1b14*/ 	.word	0x000000ff
        /*1b18*/ 	.word	0x00033470
        /*1b1c*/ 	.short	0x0100
        /*1b1e*/ 	.byte	0x06
	.zero		1


	//   ....[11]....
        /*1b20*/ 	.word	0x00000600
        /*1b24*/ 	.word	0x000000ff
        /*1b28*/ 	.word	0x00033480
        /*1b2c*/ 	.short	0x0100
        /*1b2e*/ 	.byte	0x06
	.zero		1


	//   ....[12]....
        /*1b30*/ 	.word	0x00000610
        /*1b34*/ 	.word	0x000000ff
        /*1b38*/ 	.word	0x00033478
        /*1b3c*/ 	.short	0x0100
        /*1b3e*/ 	.byte	0x06
	.zero		1


	//   ....[13]....
        /*1b40*/ 	.word	0x00000620
        /*1b44*/ 	.word	0x000000ff
        /*1b48*/ 	.word	0x00033488
        /*1b4c*/ 	.short	0x0100
        /*1b4e*/ 	.byte	0x06
	.zero		1


	//   ....[14]....
        /*1b50*/ 	.word	0x00000750
        /*1b54*/ 	.word	0x000000ff
        /*1b58*/ 	.word	0x00033490
        /*1b5c*/ 	.short	0x0100
        /*1b5e*/ 	.byte	0x08
	.zero		1


	//   ....[15]....
        /*1b60*/ 	.word	0x00000760
        /*1b64*/ 	.word	0x000000ff
        /*1b68*/ 	.word	0x000334a0
        /*1b6c*/ 	.short	0x0100
        /*1b6e*/ 	.byte	0x08
	.zero		1


	//   ....[16]....
        /*1b70*/ 	.word	0x00000770
        /*1b74*/ 	.word	0x000000ff
        /*1b78*/ 	.word	0x00033498
        /*1b7c*/ 	.short	0x0100
        /*1b7e*/ 	.byte	0x08
	.zero		1


	//   ....[17]....
        /*1b80*/ 	.word	0x00000780
        /*1b84*/ 	.word	0x000000ff
        /*1b88*/ 	.word	0x000334a8
        /*1b8c*/ 	.short	0x0100
        /*1b8e*/ 	.byte	0x08
	.zero		1


	//   ....[18]....
        /*1b90*/ 	.word	0x000008c0
        /*1b94*/ 	.word	0x000000ff
        /*1b98*/ 	.word	0x000334b0
        /*1b9c*/ 	.short	0x0100
        /*1b9e*/ 	.byte	0x08
	.zero		1


	//   ....[19]....
        /*1ba0*/ 	.word	0x000008d0
        /*1ba4*/ 	.word	0x000000ff
        /*1ba8*/ 	.word	0x000334c0
        /*1bac*/ 	.short	0x0100
        /*1bae*/ 	.byte	0x08
	.zero		1


	//   ....[20]....
        /*1bb0*/ 	.word	0x000008e0
        /*1bb4*/ 	.word	0x000000ff
        /*1bb8*/ 	.word	0x000334b8
        /*1bbc*/ 	.short	0x0100
        /*1bbe*/ 	.byte	0x08
	.zero		1


	//   ....[21]....
        /*1bc0*/ 	.word	0x000008f0
        /*1bc4*/ 	.word	0x000000ff
        /*1bc8*/ 	.word	0x000334c8
        /*1bcc*/ 	.short	0x0100
        /*1bce*/ 	.byte	0x08
	.zero		1


	//   ....[22]....
        /*1bd0*/ 	.word	0x00003f50
        /*1bd4*/ 	.word	0x0000005d
        /*1bd8*/ 	.word	0x00033490
        /*1bdc*/ 	.short	0x010a
        /*1bde*/ 	.byte	0x3f
	.zero		1


	//   ....[23]....
        /*1be0*/ 	.word	0x0000a420
        /*1be4*/ 	.word	0x0000005d
        /*1be8*/ 	.word	0x00033490
        /*1bec*/ 	.short	0x010a
        /*1bee*/ 	.byte	0x3f
	.zero		1


	//   ....[24]....
        /*1bf0*/ 	.word	0x000105f0
        /*1bf4*/ 	.word	0x0000005d
        /*1bf8*/ 	.word	0x00033490
        /*1bfc*/ 	.short	0x010a
        /*1bfe*/ 	.byte	0x3f
	.zero		1


	//   ....[25]....
        /*1c00*/ 	.word	0x00010df0
        /*1c04*/ 	.word	0x0000000b
        /*1c08*/ 	.word	0x00000000
        /*1c0c*/ 	.short	0x0101
        /*1c0e*/ 	.byte	0x3f
	.zero		1


	//   ....[26]....
        /*1c10*/ 	.word	0x00010e30
        /*1c14*/ 	.word	0x0000005d
        /*1c18*/ 	.word	0x000334b0
        /*1c1c*/ 	.short	0x010a
        /*1c1e*/ 	.byte	0x3f
	.zero		1


	//   ....[27]....
        /*1c20*/ 	.word	0x000115b0
        /*1c24*/ 	.word	0x0000005d
        /*1c28*/ 	.word	0x00000000
        /*1c2c*/ 	.short	0x0101
        /*1c2e*/ 	.byte	0x3f
	.zero		1


	//   ....[28]....
        /*1c30*/ 	.word	0x00012270
        /*1c34*/ 	.word	0x00000012
        /*1c38*/ 	.word	0x00033400
        /*1c3c*/ 	.short	0x010a
        /*1c3e*/ 	.byte	0x3f
	.zero		1


	//   ....[29]....
        /*1c40*/ 	.word	0x000122c0
        /*1c44*/ 	.word	0x00000012
        /*1c48*/ 	.word	0x00033400
        /*1c4c*/ 	.short	0x010a
        /*1c4e*/ 	.byte	0x3f
	.zero		1


	//   ....[30]....
        /*1c50*/ 	.word	0x00012d70
        /*1c54*/ 	.word	0x00000012
        /*1c58*/ 	.word	0x00033400
        /*1c5c*/ 	.short	0x010a
        /*1c5e*/ 	.byte	0x3f
	.zero		1


	//   ....[31]....
        /*1c60*/ 	.word	0x00016330
        /*1c64*/ 	.word	0x00000012
        /*1c68*/ 	.word	0x00033400
        /*1c6c*/ 	.short	0x010a
        /*1c6e*/ 	.byte	0x3f
	.zero		1


	//   ....[32]....
        /*1c70*/ 	.word	0x000194a0
        /*1c74*/ 	.word	0x00000000
        /*1c78*/ 	.word	0x00033430
        /*1c7c*/ 	.short	0x010a
        /*1c7e*/ 	.byte	0x3f
	.zero		1


	//   ....[33]....
        /*1c80*/ 	.word	0x000194e0
        /*1c84*/ 	.word	0x00000000
        /*1c88*/ 	.word	0x00033430
        /*1c8c*/ 	.short	0x010a
        /*1c8e*/ 	.byte	0x3f
	.zero		1


	//   ....[34]....
        /*1c90*/ 	.word	0x0001cc00
        /*1c94*/ 	.word	0x00000000
        /*1c98*/ 	.word	0x00000000
        /*1c9c*/ 	.short	0x0101
        /*1c9e*/ 	.byte	0x3f
	.zero		1


	//   ....[35]....
        /*1ca0*/ 	.word	0x0001db90
        /*1ca4*/ 	.word	0x00000005
        /*1ca8*/ 	.word	0x00033430
        /*1cac*/ 	.short	0x010a
        /*1cae*/ 	.byte	0x3f
	.zero		1


	//   ....[36]....
        /*1cb0*/ 	.word	0x0001dbe0
        /*1cb4*/ 	.word	0x00000005
        /*1cb8*/ 	.word	0x00033430
        /*1cbc*/ 	.short	0x010a
        /*1cbe*/ 	.byte	0x3f
	.zero		1


	//   ....[37]....
        /*1cc0*/ 	.word	0x0001ece0
        /*1cc4*/ 	.word	0x00000005
        /*1cc8*/ 	.word	0x00033450
        /*1ccc*/ 	.short	0x010a
        /*1cce*/ 	.byte	0x3f
	.zero		1


	//   ....[38]....
        /*1cd0*/ 	.word	0x0001ed20
        /*1cd4*/ 	.word	0x00000005
        /*1cd8*/ 	.word	0x00033450
        /*1cdc*/ 	.short	0x010a
        /*1cde*/ 	.byte	0x3f
	.zero		1


	//   ....[39]....
        /*1ce0*/ 	.word	0x000211e0
        /*1ce4*/ 	.word	0x000000c1
        /*1ce8*/ 	.word	0x00000000
        /*1cec*/ 	.short	0x0101
        /*1cee*/ 	.byte	0x3f
	.zero		1


	//   ....[40]....
        /*1cf0*/ 	.word	0x00021e60
        /*1cf4*/ 	.word	0x00000003
        /*1cf8*/ 	.word	0x00000000
        /*1cfc*/ 	.short	0x0101
        /*1cfe*/ 	.byte	0x3f
	.zero		1


	//   ....[41]....
        /*1d00*/ 	.word	0x00022720
        /*1d04*/ 	.word	0x00000004
        /*1d08*/ 	.word	0x00033430
        /*1d0c*/ 	.short	0x010a
        /*1d0e*/ 	.byte	0x3f
	.zero		1


	//   ....[42]....
        /*1d10*/ 	.word	0x00022770
        /*1d14*/ 	.word	0x00000004
        /*1d18*/ 	.word	0x00033430
        /*1d1c*/ 	.short	0x010a
        /*1d1e*/ 	.byte	0x3f
	.zero		1


	//   ....[43]....
        /*1d20*/ 	.word	0x00023840
        /*1d24*/ 	.word	0x00000005
        /*1d28*/ 	.word	0x00033450
        /*1d2c*/ 	.short	0x010a
        /*1d2e*/ 	.byte	0x3f
	.zero		1


	//   ....[44]....
        /*1d30*/ 	.word	0x00023880
        /*1d34*/ 	.word	0x00000005
        /*1d38*/ 	.word	0x00033450
        /*1d3c*/ 	.short	0x010a
        /*1d3e*/ 	.byte	0x3f
	.zero		1


	//   ....[45]....
        /*1d40*/ 	.word	0x00023c80
        /*1d44*/ 	.word	0x00000004
        /*1d48*/ 	.word	0x00000000
        /*1d4c*/ 	.short	0x0101
        /*1d4e*/ 	.byte	0x3f
	.zero		1


	//   ....[46]....
        /*1d50*/ 	.word	0x00025e10
        /*1d54*/ 	.word	0x00000000
        /*1d58*/ 	.word	0x00000000
        /*1d5c*/ 	.short	0x0101
        /*1d5e*/ 	.byte	0x3f
	.zero		1


	//   ....[47]....
        /*1d60*/ 	.word	0x00026610
        /*1d64*/ 	.word	0x00000005
        /*1d68*/ 	.word	0x00033450
        /*1d6c*/ 	.short	0x010a
        /*1d6e*/ 	.byte	0x3f
	.zero		1


	//   ....[48]....
        /*1d70*/ 	.word	0x00026690
        /*1d74*/ 	.word	0x00000005
        /*1d78*/ 	.word	0x00033450
        /*1d7c*/ 	.short	0x010a
        /*1d7e*/ 	.byte	0x3f
	.zero		1


	//   ....[49]....
        /*1d80*/ 	.word	0x00026fe0
        /*1d84*/ 	.word	0x00000005
        /*1d88*/ 	.word	0x00000000
        /*1d8c*/ 	.short	0x0101
        /*1d8e*/ 	.byte	0x3f
	.zero		1


	//   ....[50]....
        /*1d90*/ 	.word	0x00029c00
        /*1d94*/ 	.word	0x00000000
        /*1d98*/ 	.word	0x00000000
        /*1d9c*/ 	.short	0x0101
        /*1d9e*/ 	.byte	0x3f
	.zero		1


	//   ....[51]....
        /*1da0*/ 	.word	0x0002a450
        /*1da4*/ 	.word	0x00000024
        /*1da8*/ 	.word	0x00000000
        /*1dac*/ 	.short	0x0101
        /*1dae*/ 	.byte	0x3f
	.zero		1


	//   ....[52]....
        /*1db0*/ 	.word	0x0002ed20
        /*1db4*/ 	.word	0x00000011
        /*1db8*/ 	.word	0x00033420
        /*1dbc*/ 	.short	0x010a
        /*1dbe*/ 	.byte	0x3f
	.zero		1


	//   ....[53]....
        /*1dc0*/ 	.word	0x0002ede0
        /*1dc4*/ 	.word	0x0000000c
        /*1dc8*/ 	.word	0x000334a0
        /*1dcc*/ 	.short	0x010a
        /*1dce*/ 	.byte	0x3f
	.zero		1


	//   ....[54]....
        /*1dd0*/ 	.word	0x0002f210
        /*1dd4*/ 	.word	0x0000000c
        /*1dd8*/ 	.word	0x000334c0
        /*1ddc*/ 	.short	0x010a
        /*1dde*/ 	.byte	0x3f
	.zero		1


	//   ....[55]....
        /*1de0*/ 	.word	0x0002f770
        /*1de4*/ 	.word	0x0000000b
        /*1de8*/ 	.word	0x000334a0
        /*1dec*/ 	.short	0x010a
        /*1dee*/ 	.byte	0x3f
	.zero		1


	//   ....[56]....
        /*1df0*/ 	.word	0x0002fb90
        /*1df4*/ 	.word	0x0000000b
        /*1df8*/ 	.word	0x000334c0
        /*1dfc*/ 	.short	0x010a
        /*1dfe*/ 	.byte	0x3f
	.zero		1


	//   ....[57]....
        /*1e00*/ 	.word	0x00031070
        /*1e04*/ 	.word	0x00000004
        /*1e08*/ 	.word	0x00033480
        /*1e0c*/ 	.short	0x010a
        /*1e0e*/ 	.byte	0x3f
	.zero		1


	//   ....[58]....
        /*1e10*/ 	.word	0x000318a0
        /*1e14*/ 	.word	0x00000004
        /*1e18*/ 	.word	0x00033470
        /*1e1c*/ 	.short	0x0107
        /*1e1e*/ 	.byte	0x3f
	.zero		1


	//   ....[59]....
        /*1e20*/ 	.word	0x00031960
        /*1e24*/ 	.word	0x00000004
        /*1e28*/ 	.word	0x00033470
        /*1e2c*/ 	.short	0x0101
        /*1e2e*/ 	.byte	0x3f
	.zero		1


	//   ....[60]....
        /*1e30*/ 	.word	0x000319b0
        /*1e34*/ 	.word	0x00000004
        /*1e38*/ 	.word	0x00033440
        /*1e3c*/ 	.short	0x010a
        /*1e3e*/ 	.byte	0x3f
	.zero		1


	//   ....[61]....
        /*1e40*/ 	.word	0x000320b0
        /*1e44*/ 	.word	0x00000004
        /*1e48*/ 	.word	0x00033430
        /*1e4c*/ 	.short	0x0107
        /*1e4e*/ 	.byte	0x3f
	.zero		1


	//   ....[62]....
        /*1e50*/ 	.word	0x00032190
        /*1e54*/ 	.word	0x00000004
        /*1e58*/ 	.word	0x00033430
        /*1e5c*/ 	.short	0x0101
        /*1e5e*/ 	.byte	0x3f
	.zero		1


	//   ....[63]....
        /*1e60*/ 	.word	0x00032a70
        /*1e64*/ 	.word	0x00000011
        /*1e68*/ 	.word	0x00033400
        /*1e6c*/ 	.short	0x0107
        /*1e6e*/ 	.byte	0x3f
	.zero		1


	//   ....[64]....
        /*1e70*/ 	.word	0x00032b70
        /*1e74*/ 	.word	0x00000011
        /*1e78*/ 	.word	0x00033400
        /*1e7c*/ 	.short	0x0101
        /*1e7e*/ 	.byte	0x3f
	.zero		1


	//   ....[65]....
        /*1e80*/ 	.word	0x00032ba0
        /*1e84*/ 	.word	0x00000011
        /*1e88*/ 	.word	0x00033420
        /*1e8c*/ 	.short	0x010a
        /*1e8e*/ 	.byte	0x3f
	.zero		1


	//   ....[66]....
        /*1e90*/ 	.word	0x00033080
        /*1e94*/ 	.word	0x00000004
        /*1e98*/ 	.word	0x00033480
        /*1e9c*/ 	.short	0x010a
        /*1e9e*/ 	.byte	0x3f
	.zero		1


	//   ....[67]....
        /*1ea0*/ 	.word	0x00033660
        /*1ea4*/ 	.word	0x00000004
        /*1ea8*/ 	.word	0x00033470
        /*1eac*/ 	.short	0x0107
        /*1eae*/ 	.byte	0x3f
	.zero		1


	//   ....[68]....
        /*1eb0*/ 	.word	0x00033720
        /*1eb4*/ 	.word	0x00000004
        /*1eb8*/ 	.word	0x00033470
        /*1ebc*/ 	.short	0x0101
        /*1ebe*/ 	.byte	0x3f
	.zero		1


	//   ....[69]....
        /*1ec0*/ 	.word	0x00033750
        /*1ec4*/ 	.word	0x00000004
        /*1ec8*/ 	.word	0x00033440
        /*1ecc*/ 	.short	0x010a
        /*1ece*/ 	.byte	0x3f
	.zero		1


	//   ....[70]....
        /*1ed0*/ 	.word	0x00033c90
        /*1ed4*/ 	.word	0x00000004
        /*1ed8*/ 	.word	0x00033430
        /*1edc*/ 	.short	0x0107
        /*1ede*/ 	.byte	0x3f
	.zero		1


	//   ....[71]....
        /*1ee0*/ 	.word	0x00033d60
        /*1ee4*/ 	.word	0x00000004
        /*1ee8*/ 	.word	0x00033430
        /*1eec*/ 	.short	0x0101
        /*1eee*/ 	.byte	0x3f
	.zero		1


	//   ....[72]....
        /*1ef0*/ 	.word	0x00033de0
        /*1ef4*/ 	.word	0x00000002
        /*1ef8*/ 	.word	0x00033470
        /*1efc*/ 	.short	0x010a
        /*1efe*/ 	.byte	0x3f
	.zero		1


	//   ....[73]....
        /*1f00*/ 	.word	0x00033e70
        /*1f04*/ 	.word	0x00000002
        /*1f08*/ 	.word	0x00033460
        /*1f0c*/ 	.short	0x010a
        /*1f0e*/ 	.byte	0x3f
	.zero		1


	//   ....[74]....
        /*1f10*/ 	.word	0x00034980
        /*1f14*/ 	.word	0x00000002
        /*1f18*/ 	.word	0x00033450
        /*1f1c*/ 	.short	0x0101
        /*1f1e*/ 	.byte	0x3f
	.zero		1


	//   ....[75]....
        /*1f20*/ 	.word	0x00034a10
        /*1f24*/ 	.word	0x00000002
        /*1f28*/ 	.word	0x00000000
        /*1f2c*/ 	.short	0x0101
        /*1f2e*/ 	.byte	0x3f
	.zero		1


	//   ....[76]....
        /*1f30*/ 	.word	0x00034bd0
        /*1f34*/ 	.word	0x00000000
        /*1f38*/ 	.word	0x00033470
        /*1f3c*/ 	.short	0x010a
        /*1f3e*/ 	.byte	0x3f
	.zero		1


	//   ....[77]....
        /*1f40*/ 	.word	0x00034c50
        /*1f44*/ 	.word	0x00000000
        /*1f48*/ 	.word	0x00033460
        /*1f4c*/ 	.short	0x010a
        /*1f4e*/ 	.byte	0x3f
	.zero		1


	//   ....[78]....
        /*1f50*/ 	.word	0x00035770
        /*1f54*/ 	.word	0x00000000
        /*1f58*/ 	.word	0x00033450
        /*1f5c*/ 	.short	0x0101
        /*1f5e*/ 	.byte	0x3f
	.zero		1


	//   ....[79]....
        /*1f60*/ 	.word	0x00035810
        /*1f64*/ 	.word	0x00000000
        /*1f68*/ 	.word	0x00000000
        /*1f6c*/ 	.short	0x0101
        /*1f6e*/ 	.byte	0x3f
	.zero		1


	//   ....[80]....
        /*1f70*/ 	.word	0x00036960
        /*1f74*/ 	.word	0x00000005
        /*1f78*/ 	.word	0x00033420
        /*1f7c*/ 	.short	0x010a
        /*1f7e*/ 	.byte	0x3f
	.zero		1


	//   ....[81]....
        /*1f80*/ 	.word	0x00036ad0
        /*1f84*/ 	.word	0x00000003
        /*1f88*/ 	.word	0x00033440
        /*1f8c*/ 	.short	0x010a
        /*1f8e*/ 	.byte	0x3f
	.zero		1


	//   ....[82]....
        /*1f90*/ 	.word	0x00036b70
        /*1f94*/ 	.word	0x00000005
        /*1f98*/ 	.word	0x00033440
        /*1f9c*/ 	.short	0x010a
        /*1f9e*/ 	.byte	0x3f
	.zero		1


	//   ....[83]....
        /*1fa0*/ 	.word	0x00036bb0
        /*1fa4*/ 	.word	0x00000003
        /*1fa8*/ 	.word	0x00033460
        /*1fac*/ 	.short	0x010a
        /*1fae*/ 	.byte	0x3f
	.zero		1


	//   ....[84]....
        /*1fb0*/ 	.word	0x00036bf0
        /*1fb4*/ 	.word	0x00000005
        /*1fb8*/ 	.word	0x00033460
        /*1fbc*/ 	.short	0x010a
        /*1fbe*/ 	.byte	0x3f
	.zero		1


	//   ....[85]....
        /*1fc0*/ 	.word	0x00036c30
        /*1fc4*/ 	.word	0x00000003
        /*1fc8*/ 	.word	0x00033480
        /*1fcc*/ 	.short	0x010a
        /*1fce*/ 	.byte	0x3f
	.zero		1


	//   ....[86]....
        /*1fd0*/ 	.word	0x00036c70
        /*1fd4*/ 	.word	0x00000005
        /*1fd8*/ 	.word	0x00033480
        /*1fdc*/ 	.short	0x010a
        /*1fde*/ 	.byte	0x3f
	.zero		1


	//   ....[87]....
        /*1fe0*/ 	.word	0x00036cd0
        /*1fe4*/ 	.word	0x0000005d
        /*1fe8*/ 	.word	0x00033490
        /*1fec*/ 	.short	0x010a
        /*1fee*/ 	.byte	0x3f
	.zero		1


	//   ....[88]....
        /*1ff0*/ 	.word	0x00036f80
        /*1ff4*/ 	.word	0x0000005d
        /*1ff8*/ 	.word	0x00033490
        /*1ffc*/ 	.short	0x010a
        /*1ffe*/ 	.byte	0x3f
	.zero		1


	//   ....[89]....
        /*2000*/ 	.word	0x00037230
        /*2004*/ 	.word	0x0000005d
        /*2008*/ 	.word	0x00033490
        /*200c*/ 	.short	0x010a
        /*200e*/ 	.byte	0x3f
	.zero		1


	//   ....[90]....
        /*2010*/ 	.word	0x000374e0
        /*2014*/ 	.word	0x0000005d
        /*2018*/ 	.word	0x000334b0
        /*201c*/ 	.short	0x010a
        /*201e*/ 	.byte	0x3f
	.zero		1


	//   ....[91]....
        /*2020*/ 	.word	0x00037790
        /*2024*/ 	.word	0x00000012
        /*2028*/ 	.word	0x00033400
        /*202c*/ 	.short	0x010a
        /*202e*/ 	.byte	0x3f
	.zero		1


	//   ....[92]....
        /*2030*/ 	.word	0x000379a0
        /*2034*/ 	.word	0x00000012
        /*2038*/ 	.word	0x00033400
        /*203c*/ 	.short	0x010a
        /*203e*/ 	.byte	0x3f
	.zero		1


	//   ....[93]....
        /*2040*/ 	.word	0x000379f0
        /*2044*/ 	.word	0x00000000
        /*2048*/ 	.word	0x00033430
        /*204c*/ 	.short	0x010a
        /*204e*/ 	.byte	0x3f
	.zero		1


	//   ....[94]....
        /*2050*/ 	.word	0x00037a40
        /*2054*/ 	.word	0x00000005
        /*2058*/ 	.word	0x00033430
        /*205c*/ 	.short	0x010a
        /*205e*/ 	.byte	0x3f
	.zero		1


	//   ....[95]....
        /*2060*/ 	.word	0x00037a90
        /*2064*/ 	.word	0x00000005
        /*2068*/ 	.word	0x00033450
        /*206c*/ 	.short	0x010a
        /*206e*/ 	.byte	0x3f
	.zero		1


	//   ....[96]....
        /*2070*/ 	.word	0x00037ae0
        /*2074*/ 	.word	0x00000004
        /*2078*/ 	.word	0x00033430
        /*207c*/ 	.short	0x010a
        /*207e*/ 	.byte	0x3f
	.zero		1


	//   ....[97]....
        /*2080*/ 	.word	0x00037b30
        /*2084*/ 	.word	0x00000005
        /*2088*/ 	.word	0x00033450
        /*208c*/ 	.short	0x010a
        /*208e*/ 	.byte	0x3f
	.zero		1


	//   ....[98]....
        /*2090*/ 	.word	0x00037b80
        /*2094*/ 	.word	0x00000005
        /*2098*/ 	.word	0x00033450
        /*209c*/ 	.short	0x010a
        /*209e*/ 	.byte	0x3f
	.zero		1


	//   ....[99]....
        /*20a0*/ 	.word	0x0003b440
        /*20a4*/ 	.word	0x00000011
        /*20a8*/ 	.word	0x00033420
        /*20ac*/ 	.short	0x010a
        /*20ae*/ 	.byte	0x3f
	.zero		1


	//   ....[100]....
        /*20b0*/ 	.word	0x0003b490
        /*20b4*/ 	.word	0x0000000c
        /*20b8*/ 	.word	0x000334a0
        /*20bc*/ 	.short	0x010a
        /*20be*/ 	.byte	0x3f
	.zero		1


	//   ....[101]....
        /*20c0*/ 	.word	0x0003b4e0
        /*20c4*/ 	.word	0x0000000c
        /*20c8*/ 	.word	0x000334c0
        /*20cc*/ 	.short	0x010a
        /*20ce*/ 	.byte	0x3f
	.zero		1


	//   ....[102]....
        /*20d0*/ 	.word	0x0003b530
        /*20d4*/ 	.word	0x0000000b
        /*20d8*/ 	.word	0x000334a0
        /*20dc*/ 	.short	0x010a
        /*20de*/ 	.byte	0x3f
	.zero		1


	//   ....[103]....
        /*20e0*/ 	.word	0x0003b580
        /*20e4*/ 	.word	0x0000000b
        /*20e8*/ 	.word	0x000334c0
        /*20ec*/ 	.short	0x010a
        /*20ee*/ 	.byte	0x3f
	.zero		1


	//   ....[104]....
        /*20f0*/ 	.word	0x0003b6a0
        /*20f4*/ 	.word	0x00000004
        /*20f8*/ 	.word	0x00033480
        /*20fc*/ 	.short	0x010a
        /*20fe*/ 	.byte	0x3f
	.zero		1


	//   ....[105]....
        /*2100*/ 	.word	0x0003c030
        /*2104*/ 	.word	0x00000004
        /*2108*/ 	.word	0x00033440
        /*210c*/ 	.short	0x010a
        /*210e*/ 	.byte	0x3f
	.zero		1


	//   ....[106]....
        /*2110*/ 	.word	0x0003cd70
        /*2114*/ 	.word	0x00000011
        /*2118*/ 	.word	0x00033420
        /*211c*/ 	.short	0x010a
        /*211e*/ 	.byte	0x3f
	.zero		1


	//   ....[107]....
        /*2120*/ 	.word	0x0003cdc0
        /*2124*/ 	.word	0x00000004
        /*2128*/ 	.word	0x00033480
        /*212c*/ 	.short	0x010a
        /*212e*/ 	.byte	0x3f
	.zero		1


	//   ....[108]....
        /*2130*/ 	.word	0x0003d4a0
        /*2134*/ 	.word	0x00000004
        /*2138*/ 	.word	0x00033440
        /*213c*/ 	.short	0x010a
        /*213e*/ 	.byte	0x3f
	.zero		1


	//   ....[109]....
        /*2140*/ 	.word	0x0003dae0
        /*2144*/ 	.word	0x00000002
        /*2148*/ 	.word	0x00033470
        /*214c*/ 	.short	0x010a
        /*214e*/ 	.byte	0x3f
	.zero		1


	//   ....[110]....
        /*2150*/ 	.word	0x0003db30
        /*2154*/ 	.word	0x00000002
        /*2158*/ 	.word	0x00033460
        /*215c*/ 	.short	0x010a
        /*215e*/ 	.byte	0x3f
	.zero		1


	//   ....[111]....
        /*2160*/ 	.word	0x0003db80
        /*2164*/ 	.word	0x00000000
        /*2168*/ 	.word	0x00033470
        /*216c*/ 	.short	0x010a
        /*216e*/ 	.byte	0x3f
	.zero		1


	//   ....[112]....
        /*2170*/ 	.word	0x0003dbd0
        /*2174*/ 	.word	0x00000000
        /*2178*/ 	.word	0x00033460
        /*217c*/ 	.short	0x010a
        /*217e*/ 	.byte	0x3f
	.zero		1


	//   ....[113]....
        /*2180*/ 	.word	0x0003e5f0
        /*2184*/ 	.word	0x00000005
        /*2188*/ 	.word	0x00033420
        /*218c*/ 	.short	0x010a
        /*218e*/ 	.byte	0x3f
	.zero		1


	//   ....[114]....
        /*2190*/ 	.word	0x0003e790
        /*2194*/ 	.word	0x00000003
        /*2198*/ 	.word	0x00033440
        /*219c*/ 	.short	0x010a
        /*219e*/ 	.byte	0x3f
	.zero		1


	//   ....[115]....
        /*21a0*/ 	.word	0x0003e7e0
        /*21a4*/ 	.word	0x00000005
        /*21a8*/ 	.word	0x00033440
        /*21ac*/ 	.short	0x010a
        /*21ae*/ 	.byte	0x3f
	.zero		1


	//   ....[116]....
        /*21b0*/ 	.word	0x0003e830
        /*21b4*/ 	.word	0x00000003
        /*21b8*/ 	.word	0x00033460
        /*21bc*/ 	.short	0x010a
        /*21be*/ 	.byte	0x3f
	.zero		1


	//   ....[117]....
        /*21c0*/ 	.word	0x0003e880
        /*21c4*/ 	.word	0x00000005
        /*21c8*/ 	.word	0x00033460
        /*21cc*/ 	.short	0x010a
        /*21ce*/ 	.byte	0x3f
	.zero		1


	//   ....[118]....
        /*21d0*/ 	.word	0x0003e8d0
        /*21d4*/ 	.word	0x00000003
        /*21d8*/ 	.word	0x00033480
        /*21dc*/ 	.short	0x010a
        /*21de*/ 	.byte	0x3f
	.zero		1


	//----- nvinfo : EIATTR_NUM_MBARRIERS
	.align		4
.L_842:
        /*21e0*/ 	.byte	0x03, 0x38
        /*21e2*/ 	.short	0x0016


	//----- nvinfo : EIATTR_EXIT_INSTR_OFFSETS
	.align		4
        /*21e4*/ 	.byte	0x04, 0x1c
        /*21e6*/ 	.short	(.L_844 - .L_843)


	//   ....[0]....
.L_843:
        /*21e8*/ 	.word	0x00036cc0


	//----- nvinfo : EIATTR_MAX_THREADS
	.align		4
.L_844:
        /*21ec*/ 	.byte	0x04, 0x05
        /*21ee*/ 	.short	(.L_846 - .L_845)
.L_845:
        /*21f0*/ 	.word	0x00000180
        /*21f4*/ 	.word	0x00000001
        /*21f8*/ 	.word	0x00000001


	//----- nvinfo : EIATTR_CRS_STACK_SIZE
	.align		4
.L_846:
        /*21fc*/ 	.byte	0x04, 0x1e
        /*21fe*/ 	.short	(.L_848 - .L_847)
.L_847:
        /*2200*/ 	.word	0x00000000


	//----- nvinfo : EIATTR_CBANK_PARAM_SIZE
	.align		4
.L_848:
        /*2204*/ 	.byte	0x03, 0x19
        /*2206*/ 	.short	0x0af0


	//----- nvinfo : EIATTR_PARAM_CBANK
	.align		4
        /*2208*/ 	.byte	0x04, 0x0a
        /*220a*/ 	.short	(.L_850 - .L_849)
	.align		4
.L_849:
        /*220c*/ 	.word	index@(.nv.constant0._ZN7cutlass13device_kernelIN5flash11enable_sm90INS1_16FlashAttnFwdSm90INS1_25CollectiveMainloopFwdSm90ILi2EN4cute5tupleIJNS5_1CILi1EEES8_S8_EEENS6_IJNS7_ILi128EEENS7_ILi160EEENS7_ILi192EEEEEELi192ENS_12float_e4m3_tEfNS_4arch4Sm90ELb1ELb0ELb1ELb1ELb1ELb1ELb0ELb1ELb1ELb1ELb1ELb0EEENS1_21CollectiveEpilogueFwdINS6_IJSA_SC_SB_EEES9_NS_10bfloat16_tESG_Li256ELb1ELb1ELb1ELb1EEENS1_36VarlenDynamicPersistentTileSchedulerILi128ELi160ELi256ELi128ELb1ELb1ELb1ELb1ELb1ELb1EEEEEEEEEvNT_6ParamsE)
        /*2210*/ 	.short	0x0210
        /*2212*/ 	.short	0x0af0


	//----- nvinfo : EIATTR_SW_WAR
	.align		4
.L_850:
        /*2214*/ 	.byte	0x04, 0x36
        /*2216*/ 	.short	(.L_852 - .L_851)
.L_851:
        /*2218*/ 	.word	0x00000008
.L_852:


//--------------------- .nv.info._ZN7cutlass13device_kernelIN5flash11enable_sm90INS1_16FlashAttnFwdSm90INS1_25CollectiveMainloopFwdSm90ILi2EN4cute5tupleIJNS5_1CILi1EEES8_S8_EEENS6_IJNS7_ILi128EEENS7_ILi160EEESA_EEELi128ENS_12float_e4m3_tEfNS_4arch4Sm90ELb0ELb0ELb1ELb0ELb1ELb0ELb0ELb1ELb1ELb1ELb1ELb0EEENS1_21CollectiveEpilogueFwdINS6_IJSA_SA_SB_EEES9_NS_10bfloat16_tESF_Li256ELb0ELb1ELb1ELb1EEENS1_19SingleTileSchedulerILb0ELb1ELb1ELi128EEEEEEEEEvNT_6ParamsE --------------------------
	.section	.nv.info._ZN7cutlass13device_kernelIN5flash11enable_sm90INS1_16FlashAttnFwdSm90INS1_25CollectiveMainloopFwdSm90ILi2EN4cute5tupleIJNS5_1CILi1EEES8_S8_EEENS6_IJNS7_ILi128EEENS7_ILi160EEESA_EEELi128ENS_12float_e4m3_tEfNS_4arch4Sm90ELb0ELb0ELb1ELb0ELb1ELb0ELb0ELb1ELb1ELb1ELb1ELb0EEENS1_21CollectiveEpilogueFwdINS6_IJSA_SA_SB_EEES9_NS_10bfloat16_tESF_Li256ELb0ELb1ELb1ELb1EEENS1_19SingleTileSchedulerILb0ELb1ELb1ELi128EEEEEEEEEvNT_6ParamsE,"",@"SHT_CUDA_INFO"
	.sectionflags	@""
	.align	4


	//----- nvinfo : EIATTR_CUDA_API_VERSION
	.align		4
        /*0000*/ 	.byte	0x04, 0x37
        /*0002*/ 	.short	(.L_854 - .L_853)
.L_853:
        /*0004*/ 	.word	0x00000082


	//----- nvinfo : EIATTR_KPARAM_INFO
	.align		4
.L_854:
        /*0008*/ 	.byte	0x04, 0x17
        /*000a*/ 	.short	(.L_856 - .L_855)
.L_855:
        /*000c*/ 	.word	0x00000000
        /*0010*/ 	.short	0x0000
        /*0012*/ 	.short	0x0070
        /*0014*/ 	.byte	0x00, 0xf0, 0x01, 0x28


	//----- nvinfo : EIATTR_SPARSE_MMA_MASK
	.align		4
.L_856:
        /*0018*/ 	.byte	0x03, 0x50
        /*001a*/ 	.short	0x0000


	//----- nvinfo : EIATTR_MAXREG_COUNT
	.align		4
        /*001c*/ 	.byte	0x03, 0x1b
        /*001e*/ 	.short	0x00a8


	//----- nvinfo : EIATTR_NUM_BARRIERS
	.align		4
        /*0020*/ 	.byte	0x02, 0x4c
        /*0022*/ 	.byte	0x10
	.zero		1


	//----- nvinfo : EIATTR_EXTERNS
	.align		4
        /*0024*/ 	.byte	0x04, 0x0f
        /*0026*/ 	.short	(.L_858 - .L_857)


	//   ....[0]....
	.align		4
.L_857:
        /*0028*/ 	.word	index@(__assertfail)


	//----- nvinfo : EIATTR_ANNOTATIONS
	.align		4
.L_858:
        /*002c*/ 	.byte	0x04, 0x55
        /*002e*/ 	.short	(.L_860 - .L_859)


	//   ....[0]....
.L_859:
        /*0030*/ 	.word	0x00000001
        /*0034*/ 	.byte	0xd0, 0xc3, 0x00, 0x00, 0x01, 0x00, 0x00, 0x00, 0xf0, 0xc3, 0x00, 0x00, 0x01, 0x00, 0x00, 0x00
        /*0044*/ 	.byte	0x70, 0xdf, 0x00, 0x00, 0x01, 0x00, 0x00, 0x00, 0x30, 0xe0, 0x00, 0x00, 0x01, 0x00, 0x00, 0x00
        /*0054*/ 	.byte	0x30, 0xf2, 0x00, 0x00, 0x01, 0x00, 0x00, 0x00, 0x40, 0xf2, 0x00, 0x00, 0x01, 0x00, 0x00, 0x00
        /*0064*/ 	.byte	0x70, 0xf9, 0x00, 0x00, 0x01, 0x00, 0x00, 0x00, 0xe0, 0xf9, 0x00, 0x00


	//----- nvinfo : EIATTR_MERCURY_ISA_VERSION
	.align		4
.L_860:
        /*0070*/ 	.byte	0x03, 0x5f
        /*0072*/ 	.short	0x0101


	//----- nvinfo : EIATTR_INT_WARP_WIDE_INSTR_OFFSETS
	.align		4
        /*0074*/ 	.byte	0x04, 0x31
        /*0076*/ 	.short	(.L_862 - .L_861)


	//   ....[0]....
.L_861:
        /*0078*/ 	.word	0x000000c0


	//   ....[1]....
        /*007c*/ 	.word	0x000000d0


	//   ....[2]....
        /*0080*/ 	.word	0x00000170


	//----- nvinfo : EIATTR_COOP_GROUP_MASK_REGIDS
	.align		4
.L_862:
        /*0084*/ 	.byte	0x04, 0x29
        /*0086*/ 	.short	(.L_864 - .L_863)


	//   ....[0]....
.L_863:
        /*0088*/ 	.word	0xffffffff


	//   ....[1]....
        /*008c*/ 	.word	0xffffffff


	//   ....[2]....
        /*0090*/ 	.word	0xffffffff


	//   ....[3]....
        /*0094*/ 	.word	0xffffffff


	//   ....[4]....
        /*0098*/ 	.word	0xffffffff


	//   ....[5]....
        /*009c*/ 	.word	0xffffffff


	//   ....[6]....
        /*00a0*/ 	.word	0xffffffff


	//   ....[7]....
        /*00a4*/ 	.word	0xffffffff


	//   ....[8]....
        /*00a8*/ 	.word	0xffffffff


	//   ....[9]....
        /*00ac*/ 	.word	0xffffffff


	//   ....[10]....
        /*00b0*/ 	.word	0xffffffff


	//   ....[11]....
        /*00b4*/ 	.word	0xffffffff


	//   ....[12]....
        /*00b8*/ 	.word	0xffffffff


	//   ....[13]....
        /*00bc*/ 	.word	0xffffffff


	//   ....[14]....
        /*00c0*/ 	.word	0xffffffff


	//   ....[15]....
        /*00c4*/ 	.word	0xffffffff


	//   ....[16]....
        /*00c8*/ 	.word	0xffffffff


	//   ....[17]....
        /*00cc*/ 	.word	0xffffffff


	//   ....[18]....
        /*00d0*/ 	.word	0xffffffff


	//   ....[19]....
        /*00d4*/ 	.word	0xffffffff


	//   ....[20]....
        /*00d8*/ 	.word	0xffffffff


	//   ....[21]....
        /*00dc*/ 	.word	0xffffffff


	//   ....[22]....
        /*00e0*/ 	.word	0xffffffff


	//   ....[23]....
        /*00e4*/ 	.word	0xffffffff


	//   ....[24]....
        /*00e8*/ 	.word	0xffffffff


	//   ....[25]....
        /*00ec*/ 	.word	0xffffffff


	//   ....[26]....
        /*00f0*/ 	.word	0xffffffff


	//   ....[27]....
        /*00f4*/ 	.word	0xffffffff


	//   ....[28]....
        /*00f8*/ 	.word	0xffffffff


	//   ....[29]....
        /*00fc*/ 	.word	0xffffffff


	//   ....[30]....
        /*0100*/ 	.word	0xffffffff


	//   ....[31]....
        /*0104*/ 	.word	0xffffffff


	//   ....[32]....
        /*0108*/ 	.word	0xffffffff


	//   ....[33]....
        /*010c*/ 	.word	0xffffffff


	//   ....[34]....
        /*0110*/ 	.word	0xffffffff


	//   ....[35]....
        /*0114*/ 	.word	0xffffffff


	//   ....[36]....
        /*0118*/ 	.word	0xffffffff


	//   ....[37]....
        /*011c*/ 	.word	0xffffffff


	//   ....[38]....
        /*0120*/ 	.word	0xffffffff


	//   ....[39]....
        /*0124*/ 	.word	0xffffffff


	//   ....[40]....
        /*0128*/ 	.word	0xffffffff


	//   ....[41]....
        /*012c*/ 	.word	0xffffffff


	//   ....[42]....
        /*0130*/ 	.word	0xffffffff


	//   ....[43]....
        /*0134*/ 	.word	0xffffffff


	//   ....[44]....
        /*0138*/ 	.word	0xffffffff


	//   ....[45]....
        /*013c*/ 	.word	0xffffffff


	//   ....[46]....
        /*0140*/ 	.word	0xffffffff


	//   ....[47]....
        /*0144*/ 	.word	0xffffffff


	//   ....[48]....
        /*0148*/ 	.word	0xffffffff


	//   ....[49]....
        /*014c*/ 	.word	0xffffffff


	//   ....[50]....
        /*0150*/ 	.word	0xffffffff


	//   ....[51]....
        /*0154*/ 	.word	0xffffffff


	//   ....[52]....
        /*0158*/ 	.word	0xffffffff


	//   ....[53]....
        /*015c*/ 	.word	0xffffffff


	//   ....[54]....
        /*0160*/ 	.word	0xffffffff


	//   ....[55]....
        /*0164*/ 	.word	0xffffffff


	//   ....[56]....
        /*0168*/ 	.word	0xffffffff


	//   ....[57]....
        /*016c*/ 	.word	0xffffffff


	//   ....[58]....
        /*0170*/ 	.word	0xffffffff


	//   ....[59]....
        /*0174*/ 	.word	0xffffffff


	//   ....[60]....
        /*0178*/ 	.word	0xffffffff


	//   ....[61]....
        /*017c*/ 	.word	0xffffffff


	//   ....[62]....
        /*0180*/ 	.word	0xffffffff


	//   ....[63]....
        /*0184*/ 	.word	0xffffffff


	//   ....[64]....
        /*0188*/ 	.word	0xffffffff


	//   ....[65]....
        /*018c*/ 	.word	0xffffffff


	//   ....[66]....
        /*0190*/ 	.word	0xffffffff


	//   ....[67]....
        /*0194*/ 	.word	0xffffffff


	//   ....[68]....
        /*0198*/ 	.word	0xffffffff


	//   ....[69]....
        /*019c*/ 	.word	0xffffffff


	//   ....[70]....
        /*01a0*/ 	.word	0xffffffff


	//   ....[71]....
        /*01a4*/ 	.word	0xffffffff


	//   ....[72]....
        /*01a8*/ 	.word	0xffffffff


	//   ....[73]....
        /*01ac*/ 	.word	0xffffffff


	//   ....[74]....
        /*01b0*/ 	.word	0xffffffff


	//   ....[75]....
        /*01b4*/ 	.word	0xffffffff


	//   ....[76]....
        /*01b8*/ 	.word	0xffffffff


	//   ....[77]....
        /*01bc*/ 	.word	0xffffffff


	//   ....[78]....
        /*01c0*/ 	.word	0xffffffff


	//   ....[79]....
        /*01c4*/ 	.word	0xffffffff


	//   ....[80]....
        /*01c8*/ 	.word	0xffffffff


	//   ....[81]....
        /*01cc*/ 	.word	0xffffffff


	//   ....[82]....
        /*01d0*/ 	.word	0xffffffff


	//   ....[83]....
        /*01d4*/ 	.word	0xffffffff


	//   ....[84]....
        /*01d8*/ 	.word	0xffffffff


	//   ....[85]....
        /*01dc*/ 	.word	0xffffffff


	//   ....[86]....
        /*01e0*/ 	.word	0xffffffff


	//   ....[87]....
        /*01e4*/ 	.word	0xffffffff


	//   ....[88]....
        /*01e8*/ 	.word	0xffffffff


	//   ....[89]....
        /*01ec*/ 	.word	0xffffffff


	//   ....[90]....
        /*01f0*/ 	.word	0xffffffff


	//   ....[91]....
        /*01f4*/ 	.word	0xffffffff


	//   ....[92]....
        /*01f8*/ 	.word	0xffffffff


	//   ....[93]....
        /*01fc*/ 	.word	0xffffffff


	//   ....[94]....
        /*0200*/ 	.word	0xffffffff


	//   ....[95]....
        /*0204*/ 	.word	0xffffffff


	//   ....[96]....
        /*0208*/ 	.word	0xffffffff


	//   ....[97]....
        /*020c*/ 	.word	0xffffffff


	//   ....[98]....
        /*0210*/ 	.word	0xffffffff


	//   ....[99]....
        /*0214*/ 	.word	0xffffffff


	//   ....[100]....
        /*0218*/ 	.word	0xffffffff


	//   ....[101]....
        /*021c*/ 	.word	0xffffffff


	//   ....[102]....
        /*0220*/ 	.word	0xffffffff


	//   ....[103]....
        /*0224*/ 	.word	0xffffffff


	//   ....[104]....
        /*0228*/ 	.word	0xffffffff


	//   ....[105]....
        /*022c*/ 	.word	0xffffffff


	//   ....[106]....
        /*0230*/ 	.word	0xffffffff


	//   ....[107]....
        /*0234*/ 	.word	0xffffffff


	//   ....[108]....
        /*0238*/ 	.word	0xffffffff


	//   ....[109]....
        /*023c*/ 	.word	0xffffffff


	//   ....[110]....
        /*0240*/ 	.word	0xffffffff


	//   ....[111]....
        /*0244*/ 	.word	0xffffffff


	//   ....[112]....
        /*0248*/ 	.word	0xffffffff


	//   ....[113]....
        /*024c*/ 	.word	0xffffffff


	//   ....[114]....
        /*0250*/ 	.word	0xffffffff


	//   ....[115]....
        /*0254*/ 	.word	0xffffffff


	//   ....[116]....
        /*0258*/ 	.word	0xffffffff


	//   ....[117]....
        /*025c*/ 	.word	0xffffffff


	//   ....[118]....
        /*0260*/ 	.word	0xffffffff


	//   ....[119]....
        /*0264*/ 	.word	0xffffffff


	//   ....[120]....
        /*0268*/ 	.word	0xffffffff


	//   ....[121]....
        /*026c*/ 	.word	0xffffffff


	//   ....[122]....
        /*0270*/ 	.word	0xffffffff


	//   ....[123]....
        /*0274*/ 	.word	0xffffffff


	//   ....[124]....
        /*0278*/ 	.word	0xffffffff


	//   ....[125]....
        /*027c*/ 	.word	0xffffffff


	//   ....[126]....
        /*0280*/ 	.word	0xffffffff


	//   ....[127]....
        /*0284*/ 	.word	0xffffffff


	//   ....[128]....
        /*0288*/ 	.word	0xffffffff


	//   ....[129]....
        /*028c*/ 	.word	0xffffffff


	//   ....[130]....
        /*0290*/ 	.word	0xffffffff


	//   ....[131]....
        /*0294*/ 	.word	0xffffffff


	//   ....[132]....
        /*0298*/ 	.word	0xffffffff


	//   ....[133]....
        /*029c*/ 	.word	0xffffffff


	//   ....[134]....
        /*02a0*/ 	.word	0xffffffff


	//   ....[135]....
        /*02a4*/ 	.word	0xffffffff


	//   ....[136]....
        /*02a8*/ 	.word	0xffffffff


	//   ....[137]....
        /*02ac*/ 	.word	0xffffffff


	//   ....[138]....
        /*02b0*/ 	.word	0xffffffff


	//   ....[139]....
        /*02b4*/ 	.word	0xffffffff


	//   ....[140]....
        /*02b8*/ 	.word	0xffffffff


	//   ....[141]....
        /*02bc*/ 	.word	0xffffffff


	//   ....[142]....
        /*02c0*/ 	.word	0xffffffff


	//   ....[143]....
        /*02c4*/ 	.word	0xffffffff


	//   ....[144]....
        /*02c8*/ 	.word	0xffffffff


	//   ....[145]....
        /*02cc*/ 	.word	0xffffffff


	//   ....[146]....
        /*02d0*/ 	.word	0xffffffff


	//   ....[147]....
        /*02d4*/ 	.word	0xffffffff


	//   ....[148]....
        /*02d8*/ 	.word	0xffffffff


	//   ....[149]....
        /*02dc*/ 	.word	0xffffffff


	//   ....[150]....
        /*02e0*/ 	.word	0xffffffff


	//   ....[151]....
        /*02e4*/ 	.word	0xffffffff


	//   ....[152]....
        /*02e8*/ 	.word	0xffffffff


	//   ....[153]....
        /*02ec*/ 	.word	0xffffffff


	//   ....[154]....
        /*02f0*/ 	.word	0xffffffff


	//   ....[155]....
        /*02f4*/ 	.word	0xffffffff


	//   ....[156]....
        /*02f8*/ 	.word	0xffffffff


	//   ....[157]....
        /*02fc*/ 	.word	0xffffffff


	//   ....[158]....
        /*0300*/ 	.word	0xffffffff


	//   ....[159]....
        /*0304*/ 	.word	0xffffffff


	//   ....[160]....
        /*0308*/ 	.word	0xffffffff


	//   ....[161]....
        /*030c*/ 	.word	0xffffffff


	//   ....[162]....
        /*0310*/ 	.word	0xffffffff


	//   ....[163]....
        /*0314*/ 	.word	0xffffffff


	//   ....[164]....
        /*0318*/ 	.word	0xffffffff


	//   ....[165]....
        /*031c*/ 	.word	0xffffffff


	//   ....[166]....
        /*0320*/ 	.word	0xffffffff


	//   ....[167]....
        /*0324*/ 	.word	0xffffffff


	//   ....[168]....
        /*0328*/ 	.word	0xffffffff


	//   ....[169]....
        /*032c*/ 	.word	0xffffffff


	//   ....[170]....
        /*0330*/ 	.word	0xffffffff


	//   ....[171]....
        /*0334*/ 	.word	0xffffffff


	//   ....[172]....
        /*0338*/ 	.word	0xffffffff


	//   ....[173]....
        /*033c*/ 	.word	0xffffffff


	//   ....[174]....
        /*0340*/ 	.word	0xffffffff


	//   ....[175]....
        /*0344*/ 	.word	0xffffffff


	//   ....[176]....
        /*0348*/ 	.word	0xffffffff


	//   ....[177]....
        /*034c*/ 	.word	0xffffffff


	//   ....[178]....
        /*0350*/ 	.word	0xffffffff


	//   ....[179]....
        /*0354*/ 	.word	0xffffffff


	//   ....[180]....
        /*0358*/ 	.word	0xffffffff


	//   ....[181]....
        /*035c*/ 	.word	0xffffffff


	//   ....[182]....
        /*0360*/ 	.word	0xffffffff


	//   ....[183]....
        /*0364*/ 	.word	0xffffffff


	//   ....[184]....
        /*0368*/ 	.word	0xffffffff


	//   ....[185]....
        /*036c*/ 	.word	0xffffffff


	//   ....[186]....
        /*0370*/ 	.word	0xffffffff


	//   ....[187]....
        /*0374*/ 	.word	0xffffffff


	//   ....[188]....
        /*0378*/ 	.word	0xffffffff


	//   ....[189]....
        /*037c*/ 	.word	0x0500000f


	//   ....[190]....
        /*0380*/ 	.word	0x0500000f


	//   ....[191]....
        /*0384*/ 	.word	0x0500000f


	//   ....[192]....
        /*0388*/ 	.word	0x0500000f


	//   ....[193]....
        /*038c*/ 	.word	0x0500000f


	//   ....[194]....
        /*0390*/ 	.word	0x0500000f


	//   ....[195]....
        /*0394*/ 	.word	0x0500000f


	//   ....[196]....
        /*0398*/ 	.word	0x0500000f


	//   ....[197]....
        /*039c*/ 	.word	0x0500000f


	//   ....[198]....
        /*03a0*/ 	.word	0x0500000f


	//   ....[199]....
        /*03a4*/ 	.word	0x0500000f


	//   ....[200]....
        /*03a8*/ 	.word	0x0500000f


	//   ....[201]....
        /*03ac*/ 	.word	0x0500000f


	//   ....[202]....
        /*03b0*/ 	.word	0x0500000f


	//   ....[203]....
        /*03b4*/ 	.word	0x0500000f


	//   ....[204]....
        /*03b8*/ 	.word	0x0500000f


	//   ....[205]....
        /*03bc*/ 	.word	0x0500000f


	//   ....[206]....
        /*03c0*/ 	.word	0x0500000f


	//   ....[207]....
        /*03c4*/ 	.word	0x0500000f


	//   ....[208]....
        /*03c8*/ 	.word	0x0500000f


	//   ....[209]....
        /*03cc*/ 	.word	0x0500000f


	//   ....[210]....
        /*03d0*/ 	.word	0x0500000f


	//   ....[211]....
        /*03d4*/ 	.word	0x0500000f


	//   ....[212]....
        /*03d8*/ 	.word	0x0500000f


	//   ....[213]....
        /*03dc*/ 	.word	0x0500000f


	//   ....[214]....
        /*03e0*/ 	.word	0x0500000f


	//   ....[215]....
        /*03e4*/ 	.word	0x0500000f


	//   ....[216]....
        /*03e8*/ 	.word	0x0500000f


	//   ....[217]....
        /*03ec*/ 	.word	0x0500000f


	//   ....[218]....
        /*03f0*/ 	.word	0x0500000f


	//   ....[219]....
        /*03f4*/ 	.word	0x0500000f


	//   ....[220]....
        /*03f8*/ 	.word	0x0500000f


	//   ....[221]....
        /*03fc*/ 	.word	0x0500000f


	//   ....[222]....
        /*0400*/ 	.word	0x0500000f


	//   ....[223]....
        /*0404*/ 	.word	0x0500000f


	//   ....[224]....
        /*0408*/ 	.word	0x0500000f


	//   ....[225]....
        /*040c*/ 	.word	0x0500000f


	//   ....[226]....
        /*0410*/ 	.word	0x0500000f


	//   ....[227]....
        /*0414*/ 	.word	0x0500000f


	//   ....[228]....
        /*0418*/ 	.word	0x0500000f


	//   ....[229]....
        /*041c*/ 	.word	0x0500000f


	//   ....[230]....
        /*0420*/ 	.word	0x0500000f


	//   ....[231]....
        /*0424*/ 	.word	0x0500000f


	//   ....[232]....
        /*0428*/ 	.word	0x0500000f


	//   ....[233]....
        /*042c*/ 	.word	0x0500000f


	//   ....[234]....
        /*0430*/ 	.word	0x0500000f


	//   ....[235]....
        /*0434*/ 	.word	0x0500000f


	//   ....[236]....
        /*0438*/ 	.word	0x0500000f


	//   ....[237]....
        /*043c*/ 	.word	0x0500000f


	//   ....[238]....
        /*0440*/ 	.word	0x0500000f


	//   ....[239]....
        /*0444*/ 	.word	0x0500000f


	//   ....[240]....
        /*0448*/ 	.word	0x0500000f


	//   ....[241]....
        /*044c*/ 	.word	0x0500000f


	//   ....[242]....
        /*0450*/ 	.word	0x0500000f


	//   ....[243]....
        /*0454*/ 	.word	0x0500000f


	//   ....[244]....
        /*0458*/ 	.word	0x0500000f


	//   ....[245]....
        /*045c*/ 	.word	0x0500000f


	//   ....[246]....
        /*0460*/ 	.word	0x0500000f


	//   ....[247]....
        /*0464*/ 	.word	0x0500000f


	//   ....[248]....
        /*0468*/ 	.word	0x0500000f


	//   ....[249]....
        /*046c*/ 	.word	0x0500000f


	//   ....[250]....
        /*0470*/ 	.word	0x0500000f


	//   ....[251]....
        /*0474*/ 	.word	0x0500000f


	//   ....[252]....
        /*0478*/ 	.word	0x0500000f


	//   ....[253]....
        /*047c*/ 	.word	0x0500000f


	//   ....[254]....
        /*0480*/ 	.word	0x0500000f


	//   ....[255]....
        /*0484*/ 	.word	0x0500000f


	//   ....[0]....
        /*0488*/ 	.word	0x0500000f


	//   ....[1]....
        /*048c*/ 	.word	0x0500000f


	//   ....[2]....
        /*0490*/ 	.word	0x0500000f


	//   ....[3]....
        /*0494*/ 	.word	0x0500000f


	//   ....[4]....
        /*0498*/ 	.word	0x0500000f


	//   ....[5]....
        /*049c*/ 	.word	0x0500000f


	//   ....[6]....
        /*04a0*/ 	.word	0x0500000f


	//   ....[7]....
        /*04a4*/ 	.word	0x0500000f


	//   ....[8]....
        /*04a8*/ 	.word	0x0500000f


	//   ....[9]....
        /*04ac*/ 	.word	0x0500000f


	//   ....[10]....
        /*04b0*/ 	.word	0x0500000f


	//   ....[11]....
        /*04b4*/ 	.word	0x0500000f


	//   ....[12]....
        /*04b8*/ 	.word	0x0500000f


	//   ....[13]....
        /*04bc*/ 	.word	0x0500000f


	//   ....[14]....
        /*04c0*/ 	.word	0x0500000f


	//   ....[15]....
        /*04c4*/ 	.word	0x0500000f


	//   ....[16]....
        /*04c8*/ 	.word	0x0500000f


	//   ....[17]....
        /*04cc*/ 	.word	0x0500000f


	//   ....[18]....
        /*04d0*/ 	.word	0x0500000f


	//   ....[19]....
        /*04d4*/ 	.word	0x0500000f


	//   ....[20]....
        /*04d8*/ 	.word	0x0500000f


	//   ....[21]....
        /*04dc*/ 	.word	0x0500000f


	//   ....[22]....
        /*04e0*/ 	.word	0x0500000f


	//   ....[23]....
        /*04e4*/ 	.word	0x0500000f


	//   ....[24]....
        /*04e8*/ 	.word	0x0500000f


	//   ....[25]....
        /*04ec*/ 	.word	0x0500000f


	//   ....[26]....
        /*04f0*/ 	.word	0x0500000f


	//   ....[27]....
        /*04f4*/ 	.word	0x0500000f


	//   ....[28]....
        /*04f8*/ 	.word	0x0500000f


	//   ....[29]....
        /*04fc*/ 	.word	0x0500000f


	//----- nvinfo : EIATTR_COOP_GROUP_INSTR_OFFSETS
	.align		4
.L_864:
        /*0500*/ 	.byte	0x04, 0x28
        /*0502*/ 	.short	(.L_866 - .L_865)


	//   ....[0]....
.L_865:
        /*0504*/ 	.word	0x00000070


	//   ....[1]....
        /*0508*/ 	.word	0x000000b0


	//   ....[2]....
        /*050c*/ 	.word	0x000002d0


	//   ....[3]....
        /*0510*/ 	.word	0x00000430


	//   ....[4]....
        /*0514*/ 	.word	0x00000550


	//   ....[5]....
        /*0518*/ 	.word	0x000006b0


	//   ....[6]....
        /*051c*/ 	.word	0x000010e0


	//   ....[7]....
        /*0520*/ 	.word	0x00003520


	//   ....[8]....
        /*0524*/ 	.word	0x000035e0


	//   ....[9]....
        /*0528*/ 	.word	0x000039d0


	//   ....[10]....
        /*052c*/ 	.word	0x00003ad0


	//   ....[11]....
        /*0530*/ 	.word	0x00006b80


	//   ....[12]....
        /*0534*/ 	.word	0x00006bb0


	//   ....[13]....
        /*0538*/ 	.word	0x00006bd0


	//   ....[14]....
        /*053c*/ 	.word	0x00006bf0


	//   ....[15]....
        /*0540*/ 	.word	0x000086f0


	//   ....[16]....
        /*0544*/ 	.word	0x00008700


	//   ....[17]....
        /*0548*/ 	.word	0x00008780


	//   ....[18]....
        /*054c*/ 	.word	0x00008790


	//   ....[19]....
        /*0550*/ 	.word	0x00009620


	//   ....[20]....
        /*0554*/ 	.word	0x00009630


	//   ....[21]....
        /*0558*/ 	.word	0x00009640


	//   ....[22]....
        /*055c*/ 	.word	0x00009660


	//   ....[23]....
        /*0560*/ 	.word	0x00009670


	//   ....[24]....
        /*0564*/ 	.word	0x00009680


	//   ....[25]....
        /*0568*/ 	.word	0x00009690


	//   ....[26]....
        /*056c*/ 	.word	0x000096a0


	//   ....[27]....
        /*0570*/ 	.word	0x000096b0


	//   ....[28]....
        /*0574*/ 	.word	0x000096c0


	//   ....[29]....
        /*0578*/ 	.word	0x000096d0


	//   ....[30]....
        /*057c*/ 	.word	0x000096f0


	//   ....[31]....
        /*0580*/ 	.word	0x00009700


	//   ....[32]....
        /*0584*/ 	.word	0x00009710


	//   ....[33]....
        /*0588*/ 	.word	0x00009720


	//   ....[34]....
        /*058c*/ 	.word	0x00009730


	//   ....[35]....
        /*0590*/ 	.word	0x00009740


	//   ....[36]....
        /*0594*/ 	.word	0x00009750


	//   ....[37]....
        /*0598*/ 	.word	0x00009760


	//   ....[38]....
        /*059c*/ 	.word	0x00009770


	//   ....[39]....
        /*05a0*/ 	.word	0x00009780


	//   ....[40]....
        /*05a4*/ 	.word	0x00009790


	//   ....[41]....
        /*05a8*/ 	.word	0x000097a0


	//   ....[42]....
        /*05ac*/ 	.word	0x000097b0


	//   ....[43]....
        /*05b0*/ 	.word	0x000097c0


	//   ....[44]....
        /*05b4*/ 	.word	0x000097d0


	//   ....[45]....
        /*05b8*/ 	.word	0x000097e0


	//   ....[46]....
        /*05bc*/ 	.word	0x000097f0


	//   ....[47]....
        /*05c0*/ 	.word	0x00009810


	//   ....[48]....
        /*05c4*/ 	.word	0x00009820


	//   ....[49]....
        /*05c8*/ 	.word	0x00009830


	//   ....[50]....
        /*05cc*/ 	.word	0x00009840


	//   ....[51]....
        /*05d0*/ 	.word	0x00009850


	//   ....[52]....
        /*05d4*/ 	.word	0x00009860


	//   ....[53]....
        /*05d8*/ 	.word	0x00009870


	//   ....[54]....
        /*05dc*/ 	.word	0x00009880


	//   ....[55]....
        /*05e0*/ 	.word	0x00009890


	//   ....[56]....
        /*05e4*/ 	.word	0x000098b0


	//   ....[57]....
        /*05e8*/ 	.word	0x000098c0


	//   ....[58]....
        /*05ec*/ 	.word	0x000098d0


	//   ....[59]....
        /*05f0*/ 	.word	0x000098f0


	//   ....[60]....
        /*05f4*/ 	.word	0x00009900


	//   ....[61]....
        /*05f8*/ 	.word	0x00009910


	//   ....[62]....
        /*05fc*/ 	.word	0x00009920


	//   ....[63]....
        /*0600*/ 	.word	0x00009930


	//   ....[64]....
        /*0604*/ 	.word	0x00009940


	//   ....[65]....
        /*0608*/ 	.word	0x00009960


	//   ....[66]....
        /*060c*/ 	.word	0x00009970


	//   ....[67]....
        /*0610*/ 	.word	0x00009980


	//   ....[68]....
        /*0614*/ 	.word	0x00009990


	//   ....[69]....
        /*0618*/ 	.word	0x000099a0


	//   ....[70]....
        /*061c*/ 	.word	0x000099d0


	//   ....[71]....
        /*0620*/ 	.word	0x00009a00


	//   ....[72]....
        /*0624*/ 	.word	0x00009a30


	//   ....[73]....
        /*0628*/ 	.word	0x00009a60


	//   ....[74]....
        /*062c*/ 	.word	0x00009aa0


	//   ....[75]....
        /*0630*/ 	.word	0x00009ad0


	//   ....[76]....
        /*0634*/ 	.word	0x00009b00


	//   ....[77]....
        /*0638*/ 	.word	0x00009b30


	//   ....[78]....
        /*063c*/ 	.word	0x00009b50


	//   ....[79]....
        /*0640*/ 	.word	0x00009b60


	//   ....[80]....
        /*0644*/ 	.word	0x00009b80


	//   ....[81]....
        /*0648*/ 	.word	0x00009b90


	//   ....[82]....
        /*064c*/ 	.word	0x00009ba0


	//   ....[83]....
        /*0650*/ 	.word	0x0000a000


	//   ....[84]....
        /*0654*/ 	.word	0x0000a040


	//   ....[85]....
        /*0658*/ 	.word	0x0000a080


	//   ....[86]....
        /*065c*/ 	.word	0x0000a0c0


	//   ....[87]....
        /*0660*/ 	.word	0x0000a0f0


	//   ....[88]....
        /*0664*/ 	.word	0x0000a130


	//   ....[89]....
        /*0668*/ 	.word	0x0000a7f0


	//   ....[90]....
        /*066c*/ 	.word	0x0000a820


	//   ....[91]....
        /*0670*/ 	.word	0x0000b370


	//   ....[92]....
        /*0674*/ 	.word	0x0000c840


	//   ....[93]....
        /*0678*/ 	.word	0x0000c870


	//   ....[94]....
        /*067c*/ 	.word	0x0000c8a0


	//   ....[95]....
        /*0680*/ 	.word	0x0000c920


	//   ....[96]....
        /*0684*/ 	.word	0x0000c930


	//   ....[97]....
        /*0688*/ 	.word	0x0000c980


	//   ....[98]....
        /*068c*/ 	.word	0x0000c990


	//   ....[99]....
        /*0690*/ 	.word	0x0000c9e0


	//   ....[100]....
        /*0694*/ 	.word	0x0000c9f0


	//   ....[101]....
        /*0698*/ 	.word	0x0000ca40


	//   ....[102]....
        /*069c*/ 	.word	0x0000ca50


	//   ....[103]....
        /*06a0*/ 	.word	0x0000caa0


	//   ....[104]....
        /*06a4*/ 	.word	0x0000cab0


	//   ....[105]....
        /*06a8*/ 	.word	0x0000cb00


	//   ....[106]....
        /*06ac*/ 	.word	0x0000cb10


	//   ....[107]....
        /*06b0*/ 	.word	0x0000cb20


	//   ....[108]....
        /*06b4*/ 	.word	0x0000cb70


	//   ....[109]....
        /*06b8*/ 	.word	0x0000cbc0


	//   ....[110]....
        /*06bc*/ 	.word	0x0000cbe0


	//   ....[111]....
        /*06c0*/ 	.word	0x0000cbf0


	//   ....[112]....
        /*06c4*/ 	.word	0x0000d080


	//   ....[113]....
        /*06c8*/ 	.word	0x0000d0b0


	//   ....[114]....
        /*06cc*/ 	.word	0x0000d140


	//   ....[115]....
        /*06d0*/ 	.word	0x0000d170


	//   ....[116]....
        /*06d4*/ 	.word	0x0000d190


	//   ....[117]....
        /*06d8*/ 	.word	0x0000d1d0


	//   ....[118]....
        /*06dc*/ 	.word	0x0000d200


	//   ....[119]....
        /*06e0*/ 	.word	0x0000d250


	//   ....[120]....
        /*06e4*/ 	.word	0x0000d280


	//   ....[121]....
        /*06e8*/ 	.word	0x0000d2a0


	//   ....[122]....
        /*06ec*/ 	.word	0x0000d300


	//   ....[123]....
        /*06f0*/ 	.word	0x0000d320


	//   ....[124]....
        /*06f4*/ 	.word	0x0000d380


	//   ....[125]....
        /*06f8*/ 	.word	0x0000d3a0


	//   ....[126]....
        /*06fc*/ 	.word	0x0000d3e0


	//   ....[127]....
        /*0700*/ 	.word	0x0000d400


	//   ....[128]....
        /*0704*/ 	.word	0x0000d420


	//   ....[129]....
        /*0708*/ 	.word	0x0000d450


	//   ....[130]....
        /*070c*/ 	.word	0x0000d480


	//   ....[131]....
        /*0710*/ 	.word	0x0000d4e0


	//   ....[132]....
        /*0714*/ 	.word	0x0000da50


	//   ....[133]....
        /*0718*/ 	.word	0x0000da80


	//   ....[134]....
        /*071c*/ 	.word	0x0000daa0


	//   ....[135]....
        /*0720*/ 	.word	0x0000dae0


	//   ....[136]....
        /*0724*/ 	.word	0x0000db30


	//   ....[137]....
        /*0728*/ 	.word	0x0000db40


	//   ....[138]....
        /*072c*/ 	.word	0x0000dba0


	//   ....[139]....
        /*0730*/ 	.word	0x0000dbd0


	//   ....[140]....
        /*0734*/ 	.word	0x0000dc40


	//   ....[141]....
        /*0738*/ 	.word	0x0000dc60


	//   ....[142]....
        /*073c*/ 	.word	0x0000dc90


	//   ....[143]....
        /*0740*/ 	.word	0x0000dcc0


	//   ....[144]....
        /*0744*/ 	.word	0x0000dd00


	//   ....[145]....
        /*0748*/ 	.word	0x0000dd30


	//   ....[146]....
        /*074c*/ 	.word	0x0000dd60


	//   ....[147]....
        /*0750*/ 	.word	0x0000dde0


	//   ....[148]....
        /*0754*/ 	.word	0x0000e660


	//   ....[149]....
        /*0758*/ 	.word	0x0000e680


	//   ....[150]....
        /*075c*/ 	.word	0x0000e690


	//   ....[151]....
        /*0760*/ 	.word	0x0000e6a0


	//   ....[152]....
        /*0764*/ 	.word	0x0000e6b0


	//   ....[153]....
        /*0768*/ 	.word	0x0000e700


	//   ....[154]....
        /*076c*/ 	.word	0x0000e720


	//   ....[155]....
        /*0770*/ 	.word	0x0000e740


	//   ....[156]....
        /*0774*/ 	.word	0x0000e750


	//   ....[157]....
        /*0778*/ 	.word	0x0000e790


	//   ....[158]....
        /*077c*/ 	.word	0x0000e7a0


	//   ....[159]....
        /*0780*/ 	.word	0x0000e7e0


	//   ....[160]....
        /*0784*/ 	.word	0x0000e7f0


	//   ....[161]....
        /*0788*/ 	.word	0x0000e830


	//   ....[162]....
        /*078c*/ 	.word	0x0000e840


	//   ....[163]....
        /*0790*/ 	.word	0x0000e880


	//   ....[164]....
        /*0794*/ 	.word	0x0000e890


	//   ....[165]....
        /*0798*/ 	.word	0x0000e8a0


	//   ....[166]....
        /*079c*/ 	.word	0x0000e8e0


	//   ....[167]....
        /*07a0*/ 	.word	0x0000e900


	//   ....[168]....
        /*07a4*/ 	.word	0x0000ece0


	//   ....[169]....
        /*07a8*/ 	.word	0x0000ed00


	//   ....[170]....
        /*07ac*/ 	.word	0x0000ed20


	//   ....[171]....
        /*07b0*/ 	.word	0x0000ed30


	//   ....[172]....
        /*07b4*/ 	.word	0x0000ed40


	//   ....[173]....
        /*07b8*/ 	.word	0x0000ed50


	//   ....[174]....
        /*07bc*/ 	.word	0x0000ed70


	//   ....[175]....
        /*07c0*/ 	.word	0x0000ed90


	//   ....[176]....
        /*07c4*/ 	.word	0x0000edb0


	//   ....[177]....
        /*07c8*/ 	.word	0x0000edd0


	//   ....[178]....
        /*07cc*/ 	.word	0x0000edf0


	//   ....[179]....
        /*07d0*/ 	.word	0x0000ee20


	//   ....[180]....
        /*07d4*/ 	.word	0x0000ee40


	//   ....[181]....
        /*07d8*/ 	.word	0x0000ee70


	//   ....[182]....
        /*07dc*/ 	.word	0x0000ee90


	//   ....[183]....
        /*07e0*/ 	.word	0x0000eec0


	//   ....[184]....
        /*07e4*/ 	.word	0x0000eee0


	//   ....[185]....
        /*07e8*/ 	.word	0x0000ef00


	//   ....[186]....
        /*07ec*/ 	.word	0x0000ef10


	//   ....[187]....
        /*07f0*/ 	.word	0x0000efd0


	//   ....[188]....
        /*07f4*/ 	.word	0x00010070


	//   ....[189]....
        /*07f8*/ 	.word	0x00010570


	//   ....[190]....
        /*07fc*/ 	.word	0x00010650


	//   ....[191]....
        /*0800*/ 	.word	0x00010720


	//   ....[192]....
        /*0804*/ 	.word	0x000107a0


	//   ....[193]....
        /*0808*/ 	.word	0x00010860


	//   ....[194]....
        /*080c*/ 	.word	0x000108c0


	//   ....[195]....
        /*0810*/ 	.word	0x00010980


	//   ....[196]....
        /*0814*/ 	.word	0x000109e0


	//   ....[197]....
        /*0818*/ 	.word	0x00010aa0


	//   ....[198]....
        /*081c*/ 	.word	0x00010b00


	//   ....[199]....
        /*0820*/ 	.word	0x00010bc0


	//   ....[200]....
        /*0824*/ 	.word	0x00010c20


	//   ....[201]....
        /*0828*/ 	.word	0x00010ce0


	//   ....[202]....
        /*082c*/ 	.word	0x00010d40


	//   ....[203]....
        /*0830*/ 	.word	0x00010e00


	//   ....[204]....
        /*0834*/ 	.word	0x00010e60


	//   ....[205]....
        /*0838*/ 	.word	0x00010f20


	//   ....[206]....
        /*083c*/ 	.word	0x00010f80


	//   ....[207]....
        /*0840*/ 	.word	0x00011040


	//   ....[208]....
        /*0844*/ 	.word	0x000110a0


	//   ....[209]....
        /*0848*/ 	.word	0x00011190


	//   ....[210]....
        /*084c*/ 	.word	0x000112f0


	//   ....[211]....
        /*0850*/ 	.word	0x000113c0


	//   ....[212]....
        /*0854*/ 	.word	0x000114a0


	//   ....[213]....
        /*0858*/ 	.word	0x000114f0


	//   ....[214]....
        /*085c*/ 	.word	0x000115c0


	//   ....[215]....
        /*0860*/ 	.word	0x00011610


	//   ....[216]....
        /*0864*/ 	.word	0x00011700


	//   ....[217]....
        /*0868*/ 	.word	0x00011750


	//   ....[218]....
        /*086c*/ 	.word	0x00011840


	//   ....[219]....
        /*0870*/ 	.word	0x00011890


	//   ....[220]....
        /*0874*/ 	.word	0x00011910


	//   ....[221]....
        /*0878*/ 	.word	0x000119c0


	//   ....[222]....
        /*087c*/ 	.word	0x00011a30


	//   ....[223]....
        /*0880*/ 	.word	0x00011ae0


	//   ....[224]....
        /*0884*/ 	.word	0x00011b50


	//   ....[225]....
        /*0888*/ 	.word	0x00011c00


	//   ....[226]....
        /*088c*/ 	.word	0x00011c60


	//   ....[227]....
        /*0890*/ 	.word	0x00011d20


	//   ....[228]....
        /*0894*/ 	.word	0x00011d90


	//   ....[229]....
        /*0898*/ 	.word	0x00011e40


	//   ....[230]....
        /*089c*/ 	.word	0x00011ec0


	//   ....[231]....
        /*08a0*/ 	.word	0x00011f10


	//   ....[232]....
        /*08a4*/ 	.word	0x00011fe0


	//   ....[233]....
        /*08a8*/ 	.word	0x000120a0


	//   ....[234]....
        /*08ac*/ 	.word	0x00012100


	//   ....[235]....
        /*08b0*/ 	.word	0x000121e0


	//   ....[236]....
        /*08b4*/ 	.word	0x00012250


	//   ....[237]....
        /*08b8*/ 	.word	0x00012320


	//   ....[238]....
        /*08bc*/ 	.word	0x00012380


	//   ....[239]....
        /*08c0*/ 	.word	0x00012440


	//   ....[240]....
        /*08c4*/ 	.word	0x000124a0


	//   ....[241]....
        /*08c8*/ 	.word	0x00012560


	//   ....[242]....
        /*08cc*/ 	.word	0x000125c0


	//   ....[243]....
        /*08d0*/ 	.word	0x00012680


	//   ....[244]....
        /*08d4*/ 	.word	0x00012700


	//   ....[245]....
        /*08d8*/ 	.word	0x000127b0


	//   ....[246]....
        /*08dc*/ 	.word	0x000128e0


	//   ....[247]....
        /*08e0*/ 	.word	0x00012980


	//   ....[248]....
        /*08e4*/ 	.word	0x000129e0


	//   ....[249]....
        /*08e8*/ 	.word	0x00012a90


	//   ....[250]....
        /*08ec*/ 	.word	0x00012b20


	//   ....[251]....
        /*08f0*/ 	.word	0x00012bb0


	//   ....[252]....
        /*08f4*/ 	.word	0x00012c10


	//   ....[253]....
        /*08f8*/ 	.word	0x00012cc0


	//   ....[254]....
        /*08fc*/ 	.word	0x00012d20


	//   ....[255]....
        /*0900*/ 	.word	0x00012dd0


	//   ....[0]....
        /*0904*/ 	.word	0x00012e30


	//   ....[1]....
        /*0908*/ 	.word	0x00012ee0


	//   ....[2]....
        /*090c*/ 	.word	0x00012f40


	//   ....[3]....
        /*0910*/ 	.word	0x00012ff0


	//   ....[4]....
        /*0914*/ 	.word	0x00013050


	//   ....[5]....
        /*0918*/ 	.word	0x00013100


	//   ....[6]....
        /*091c*/ 	.word	0x00013190


	//   ....[7]....
        /*0920*/ 	.word	0x00013220


	//   ....[8]....
        /*0924*/ 	.word	0x00013280


	//   ....[9]....
        /*0928*/ 	.word	0x00013330


	//   ....[10]....
        /*092c*/ 	.word	0x00013410


	//   ....[11]....
        /*0930*/ 	.word	0x000134b0


	//   ....[12]....
        /*0934*/ 	.word	0x00013520


	//   ....[13]....
        /*0938*/ 	.word	0x000135c0


	//   ....[14]....
        /*093c*/ 	.word	0x00013620


	//   ....[15]....
        /*0940*/ 	.word	0x000136c0


	//   ....[16]....
        /*0944*/ 	.word	0x00013720


	//   ....[17]....
        /*0948*/ 	.word	0x000137d0


	//   ....[18]....
        /*094c*/ 	.word	0x00013830


	//   ....[19]....
        /*0950*/ 	.word	0x000138d0


	//   ....[20]....
        /*0954*/ 	.word	0x00013930


	//   ....[21]....
        /*0958*/ 	.word	0x000139e0


	//   ....[22]....
        /*095c*/ 	.word	0x00013a60


	//   ....[23]....
        /*0960*/ 	.word	0x00013af0


	//   ....[24]....
        /*0964*/ 	.word	0x00013b50


	//   ....[25]....
        /*0968*/ 	.word	0x00013bc0


	//   ....[26]....
        /*096c*/ 	.word	0x00013c90


	//   ....[27]....
        /*0970*/ 	.word	0x00013d20


	//   ....[28]....
        /*0974*/ 	.word	0x00013d80


	//   ....[29]....
        /*0978*/ 	.word	0x00013e30


	//----- nvinfo : EIATTR_REG_RECONFIG
	.align		4
.L_866:
        /*097c*/ 	.byte	0x01, 0x54
	.zero		2


	//----- nvinfo : EIATTR_SYSCALL_OFFSETS
	.align		4
        /*0980*/ 	.byte	0x04, 0x46
        /*0982*/ 	.short	(.L_868 - .L_867)


	//   ....[0]....
.L_867:
        /*0984*/ 	.word	0x000012a0


	//   ....[1]....
        /*0988*/ 	.word	0x0000bac0


	//   ....[2]....
        /*098c*/ 	.word	0x0000bc00


	//   ....[3]....
        /*0990*/ 	.word	0x0000bd40


	//   ....[4]....
        /*0994*/ 	.word	0x0000be60


	//   ....[5]....
        /*0998*/ 	.word	0x0000d7f0


	//----- nvinfo : EIATTR_MBARRIER_INSTR_OFFSETS
	.align		4
.L_868:
        /*099c*/ 	.byte	0x04, 0x39
        /*099e*/ 	.short	(.L_870 - .L_869)


	//   ....[0]....
.L_869:
        /*09a0*/ 	.word	0x00000180
        /*09a4*/ 	.word	0x000000ff
        /*09a8*/ 	.word	0x00022800
        /*09ac*/ 	.short	0x0100
        /*09ae*/ 	.byte	0x08
	.zero		1


	//   ....[1]....
        /*09b0*/ 	.word	0x00000190
        /*09b4*/ 	.word	0x000000ff
        /*09b8*/ 	.word	0x00022820
        /*09bc*/ 	.short	0x0100
        /*09be*/ 	.byte	0x08
	.zero		1


	//   ....[2]....
        /*09c0*/ 	.word	0x00000280
        /*09c4*/ 	.word	0x000000ff
        /*09c8*/ 	.word	0x00022830
        /*09cc*/ 	.short	0x0100
        /*09ce*/ 	.byte	0x08
	.zero		1


	//   ....[3]....
        /*09d0*/ 	.word	0x00000290
        /*09d4*/ 	.word	0x000000ff
        /*09d8*/ 	.word	0x00022840
        /*09dc*/ 	.short	0x0100
        /*09de*/ 	.byte	0x08
	.zero		1


	//   ....[4]....
        /*09e0*/ 	.word	0x000002a0
        /*09e4*/ 	.word	0x000000ff
        /*09e8*/ 	.word	0x00022838
        /*09ec*/ 	.short	0x0100
        /*09ee*/ 	.byte	0x08
	.zero		1


	//   ....[5]....
        /*09f0*/ 	.word	0x000002b0
        /*09f4*/ 	.word	0x000000ff
        /*09f8*/ 	.word	0x00022848
        /*09fc*/ 	.short	0x0100
        /*09fe*/ 	.byte	0x08
	.zero		1


	//   ....[6]....
        /*0a00*/ 	.word	0x000003e0
        /*0a04*/ 	.word	0x000000ff
        /*0a08*/ 	.word	0x00022850
        /*0a0c*/ 	.short	0x0100
        /*0a0e*/ 	.byte	0x08
	.zero		1


	//   ....[7]....
        /*0a10*/ 	.word	0x000003f0
        /*0a14*/ 	.word	0x000000ff
        /*0a18*/ 	.word	0x00022860
        /*0a1c*/ 	.short	0x0100
        /*0a1e*/ 	.byte	0x08
	.zero		1


	//   ....[8]....
        /*0a20*/ 	.word	0x00000400
        /*0a24*/ 	.word	0x000000ff
        /*0a28*/ 	.word	0x00022858
        /*0a2c*/ 	.short	0x0100
        /*0a2e*/ 	.byte	0x08
	.zero		1


	//   ....[9]....
        /*0a30*/ 	.word	0x00000410
        /*0a34*/ 	.word	0x000000ff
        /*0a38*/ 	.word	0x00022868
        /*0a3c*/ 	.short	0x0100
        /*0a3e*/ 	.byte	0x08
	.zero		1


	//   ....[10]....
        /*0a40*/ 	.word	0x00000500
        /*0a44*/ 	.word	0x000000ff
        /*0a48*/ 	.word	0x00022870
        /*0a4c*/ 	.short	0x0100
        /*0a4e*/ 	.byte	0x06
	.zero		1


	//   ....[11]....
        /*0a50*/ 	.word	0x00000510
        /*0a54*/ 	.word	0x000000ff
        /*0a58*/ 	.word	0x00022880
        /*0a5c*/ 	.short	0x0100
        /*0a5e*/ 	.byte	0x06
	.zero		1


	//   ....[12]....
        /*0a60*/ 	.word	0x00000520
        /*0a64*/ 	.word	0x000000ff
        /*0a68*/ 	.word	0x00022878
        /*0a6c*/ 	.short	0x0100
        /*0a6e*/ 	.byte	0x06
	.zero		1


	//   ....[13]....
        /*0a70*/ 	.word	0x00000530
        /*0a74*/ 	.word	0x000000ff
        /*0a78*/ 	.word	0x00022888
        /*0a7c*/ 	.short	0x0100
        /*0a7e*/ 	.byte	0x06
	.zero		1


	//   ....[14]....
        /*0a80*/ 	.word	0x00000660
        /*0a84*/ 	.word	0x000000ff
        /*0a88*/ 	.word	0x00022890
        /*0a8c*/ 	.short	0x0100
        /*0a8e*/ 	.byte	0x08
	.zero		1


	//   ....[15]....
        /*0a90*/ 	.word	0x00000670
        /*0a94*/ 	.word	0x000000ff
        /*0a98*/ 	.word	0x000228a0
        /*0a9c*/ 	.short	0x0100
        /*0a9e*/ 	.byte	0x08
	.zero		1


	//   ....[16]....
        /*0aa0*/ 	.word	0x00000680
        /*0aa4*/ 	.word	0x000000ff
        /*0aa8*/ 	.word	0x00022898
        /*0aac*/ 	.short	0x0100
        /*0aae*/ 	.byte	0x08
	.zero		1


	//   ....[17]....
        /*0ab0*/ 	.word	0x00000690
        /*0ab4*/ 	.word	0x000000ff
        /*0ab8*/ 	.word	0x000228a8
        /*0abc*/ 	.short	0x0100
        /*0abe*/ 	.byte	0x08
	.zero		1


	//   ....[18]....
        /*0ac0*/ 	.word	0x000007d0
        /*0ac4*/ 	.word	0x000000ff
        /*0ac8*/ 	.word	0x000228b0
        /*0acc*/ 	.short	0x0100
        /*0ace*/ 	.byte	0x08
	.zero		1


	//   ....[19]....
        /*0ad0*/ 	.word	0x000007e0
        /*0ad4*/ 	.word	0x000000ff
        /*0ad8*/ 	.word	0x000228c0
        /*0adc*/ 	.short	0x0100
        /*0ade*/ 	.byte	0x08
	.zero		1


	//   ....[20]....
        /*0ae0*/ 	.word	0x000007f0
        /*0ae4*/ 	.word	0x000000ff
        /*0ae8*/ 	.word	0x000228b8
        /*0aec*/ 	.short	0x0100
        /*0aee*/ 	.byte	0x08
	.zero		1


	//   ....[21]....
        /*0af0*/ 	.word	0x00000800
        /*0af4*/ 	.word	0x000000ff
        /*0af8*/ 	.word	0x000228c8
        /*0afc*/ 	.short	0x0100
        /*0afe*/ 	.byte	0x08
	.zero		1


	//   ....[22]....
        /*0b00*/ 	.word	0x00001570
        /*0b04*/ 	.word	0x000000ff
        /*0b08*/ 	.word	0x00022800
        /*0b0c*/ 	.short	0x010a
        /*0b0e*/ 	.byte	0x29
	.zero		1


	//   ....[23]....
        /*0b10*/ 	.word	0x00001600
        /*0b14*/ 	.word	0x000000ff
        /*0b18*/ 	.word	0x00022830
        /*0b1c*/ 	.short	0x010a
        /*0b1e*/ 	.byte	0x29
	.zero		1


	//   ....[24]....
        /*0b20*/ 	.word	0x00001660
        /*0b24*/ 	.word	0x000000ff
        /*0b28*/ 	.word	0x00022830
        /*0b2c*/ 	.short	0x010a
        /*0b2e*/ 	.byte	0x29
	.zero		1


	//   ....[25]....
        /*0b30*/ 	.word	0x00002960
        /*0b34*/ 	.word	0x000000ff
        /*0b38*/ 	.word	0x00000000
        /*0b3c*/ 	.short	0x0101
        /*0b3e*/ 	.byte	0x04
	.zero		1


	//   ....[26]....
        /*0b40*/ 	.word	0x00005080
        /*0b44*/ 	.word	0x000000ff
        /*0b48*/ 	.word	0x00022830
        /*0b4c*/ 	.short	0x010a
        /*0b4e*/ 	.byte	0x04
	.zero		1


	//   ....[27]....
        /*0b50*/ 	.word	0x000050c0
        /*0b54*/ 	.word	0x000000ff
        /*0b58*/ 	.word	0x00022830
        /*0b5c*/ 	.short	0x010a
        /*0b5e*/ 	.byte	0x04
	.zero		1


	//   ....[28]....
        /*0b60*/ 	.word	0x000059b0
        /*0b64*/ 	.word	0x000000ff
        /*0b68*/ 	.word	0x00022850
        /*0b6c*/ 	.short	0x010a
        /*0b6e*/ 	.byte	0x04
	.zero		1


	//   ....[29]....
        /*0b70*/ 	.word	0x000059f0
        /*0b74*/ 	.word	0x000000ff
        /*0b78*/ 	.word	0x00022850
        /*0b7c*/ 	.short	0x010a
        /*0b7e*/ 	.byte	0x04
	.zero		1


	//   ....[30]....
        /*0b80*/ 	.word	0x000062c0
        /*0b84*/ 	.word	0x000000ff
        /*0b88*/ 	.word	0x00000000
        /*0b8c*/ 	.short	0x0101
        /*0b8e*/ 	.byte	0x04
	.zero		1


	//   ....[31]....
        /*0b90*/ 	.word	0x00007d00
        /*0b94*/ 	.word	0x000000ff
        /*0b98*/ 	.word	0x00000000
        /*0b9c*/ 	.short	0x0101
        /*0b9e*/ 	.byte	0x04
	.zero		1


	//   ....[32]....
        /*0ba0*/ 	.word	0x000083a0
        /*0ba4*/ 	.word	0x000000ff
        /*0ba8*/ 	.word	0x00022850
        /*0bac*/ 	.short	0x010a
        /*0bae*/ 	.byte	0x09
	.zero		1


	//   ....[33]....
        /*0bb0*/ 	.word	0x000083e0
        /*0bb4*/ 	.word	0x000000ff
        /*0bb8*/ 	.word	0x00022850
        /*0bbc*/ 	.short	0x010a
        /*0bbe*/ 	.byte	0x09
	.zero		1


	//   ....[34]....
        /*0bc0*/ 	.word	0x00008a50
        /*0bc4*/ 	.word	0x000000ff
        /*0bc8*/ 	.word	0x00000000
        /*0bcc*/ 	.short	0x0101
        /*0bce*/ 	.byte	0x04
	.zero		1


	//   ....[35]....
        /*0bd0*/ 	.word	0x0000a120
        /*0bd4*/ 	.word	0x000000ff
        /*0bd8*/ 	.word	0x00000000
        /*0bdc*/ 	.short	0x0101
        /*0bde*/ 	.byte	0x04
	.zero		1


	//   ....[36]....
        /*0be0*/ 	.word	0x0000c4f0
        /*0be4*/ 	.word	0x000000ff
        /*0be8*/ 	.word	0x00022880
        /*0bec*/ 	.short	0x010a
        /*0bee*/ 	.byte	0x2a
	.zero		1


	//   ....[37]....
        /*0bf0*/ 	.word	0x0000cd50
        /*0bf4*/ 	.word	0x000000ff
        /*0bf8*/ 	.word	0x00022870
        /*0bfc*/ 	.short	0x0107
        /*0bfe*/ 	.byte	0x2a
	.zero		1


	//   ....[38]....
        /*0c00*/ 	.word	0x0000cde0
        /*0c04*/ 	.word	0x000000ff
        /*0c08*/ 	.word	0x00022870
        /*0c0c*/ 	.short	0x0101
        /*0c0e*/ 	.byte	0x2a
	.zero		1


	//   ....[39]....
        /*0c10*/ 	.word	0x0000ce10
        /*0c14*/ 	.word	0x000000ff
        /*0c18*/ 	.word	0x00022840
        /*0c1c*/ 	.short	0x010a
        /*0c1e*/ 	.byte	0x2a
	.zero		1


	//   ....[40]....
        /*0c20*/ 	.word	0x0000d590
        /*0c24*/ 	.word	0x000000ff
        /*0c28*/ 	.word	0x00022830
        /*0c2c*/ 	.short	0x0107
        /*0c2e*/ 	.byte	0x2a
	.zero		1


	//   ....[41]....
        /*0c30*/ 	.word	0x0000d620
        /*0c34*/ 	.word	0x000000ff
        /*0c38*/ 	.word	0x00022830
        /*0c3c*/ 	.short	0x0101
        /*0c3e*/ 	.byte	0x2a
	.zero		1


	//   ....[42]....
        /*0c40*/ 	.word	0x0000deb0
        /*0c44*/ 	.word	0x000000ff
        /*0c48*/ 	.word	0x00022800
        /*0c4c*/ 	.short	0x0107
        /*0c4e*/ 	.byte	0x2a
	.zero		1


	//   ....[43]....
        /*0c50*/ 	.word	0x0000def0
        /*0c54*/ 	.word	0x000000ff
        /*0c58*/ 	.word	0x00022800
        /*0c5c*/ 	.short	0x0101
        /*0c5e*/ 	.byte	0x2a
	.zero		1


	//   ....[44]....
        /*0c60*/ 	.word	0x0000df00
        /*0c64*/ 	.word	0x000000ff
        /*0c68*/ 	.word	0x00022820
        /*0c6c*/ 	.short	0x010a
        /*0c6e*/ 	.byte	0x2a
	.zero		1


	//   ....[45]....
        /*0c70*/ 	.word	0x0000e380
        /*0c74*/ 	.word	0x00000003
        /*0c78*/ 	.word	0x00022880
        /*0c7c*/ 	.short	0x010a
        /*0c7e*/ 	.byte	0x3f
	.zero		1


	//   ....[46]....
        /*0c80*/ 	.word	0x0000e9d0
        /*0c84*/ 	.word	0x00000003
        /*0c88*/ 	.word	0x00022870
        /*0c8c*/ 	.short	0x0107
        /*0c8e*/ 	.byte	0x3f
	.zero		1


	//   ....[47]....
        /*0c90*/ 	.word	0x0000ea60
        /*0c94*/ 	.word	0x00000003
        /*0c98*/ 	.word	0x00022870
        /*0c9c*/ 	.short	0x0101
        /*0c9e*/ 	.byte	0x3f
	.zero		1


	//   ....[48]....
        /*0ca0*/ 	.word	0x0000ea90
        /*0ca4*/ 	.word	0x00000003
        /*0ca8*/ 	.word	0x00022840
        /*0cac*/ 	.short	0x010a
        /*0cae*/ 	.byte	0x3f
	.zero		1


	//   ....[49]....
        /*0cb0*/ 	.word	0x0000f060
        /*0cb4*/ 	.word	0x00000003
        /*0cb8*/ 	.word	0x00022830
        /*0cbc*/ 	.short	0x0107
        /*0cbe*/ 	.byte	0x3f
	.zero		1


	//   ....[50]....
        /*0cc0*/ 	.word	0x0000f100
        /*0cc4*/ 	.word	0x00000003
        /*0cc8*/ 	.word	0x00022830
        /*0ccc*/ 	.short	0x0101
        /*0cce*/ 	.byte	0x3f
	.zero		1


	//   ....[51]....
        /*0cd0*/ 	.word	0x0000f180
        /*0cd4*/ 	.word	0x00000006
        /*0cd8*/ 	.word	0x00022870
        /*0cdc*/ 	.short	0x010a
        /*0cde*/ 	.byte	0x3f
	.zero		1


	//   ....[52]....
        /*0ce0*/ 	.word	0x0000f210
        /*0ce4*/ 	.word	0x00000006
        /*0ce8*/ 	.word	0x00022860
        /*0cec*/ 	.short	0x010a
        /*0cee*/ 	.byte	0x3f
	.zero		1


	//   ....[53]....
        /*0cf0*/ 	.word	0x0000f780
        /*0cf4*/ 	.word	0x00000006
        /*0cf8*/ 	.word	0x00022850
        /*0cfc*/ 	.short	0x0101
        /*0cfe*/ 	.byte	0x3f
	.zero		1


	//   ....[54]....
        /*0d00*/ 	.word	0x0000f820
        /*0d04*/ 	.word	0x00000006
        /*0d08*/ 	.word	0x00000000
        /*0d0c*/ 	.short	0x0101
        /*0d0e*/ 	.byte	0x3f
	.zero		1


	//   ....[55]....
        /*0d10*/ 	.word	0x0000f8f0
        /*0d14*/ 	.word	0x00000010
        /*0d18*/ 	.word	0x00022870
        /*0d1c*/ 	.short	0x010a
        /*0d1e*/ 	.byte	0x3f
	.zero		1


	//   ....[56]....
        /*0d20*/ 	.word	0x0000f9a0
        /*0d24*/ 	.word	0x00000010
        /*0d28*/ 	.word	0x00022860
        /*0d2c*/ 	.short	0x010a
        /*0d2e*/ 	.byte	0x3f
	.zero		1


	//   ....[57]....
        /*0d30*/ 	.word	0x0000ff00
        /*0d34*/ 	.word	0x00000010
        /*0d38*/ 	.word	0x00022850
        /*0d3c*/ 	.short	0x0101
        /*0d3e*/ 	.byte	0x3f
	.zero		1


	//   ....[58]....
        /*0d40*/ 	.word	0x0000ffc0
        /*0d44*/ 	.word	0x00000010
        /*0d48*/ 	.word	0x00000000
        /*0d4c*/ 	.short	0x0101
        /*0d4e*/ 	.byte	0x3f
	.zero		1


	//   ....[59]....
        /*0d50*/ 	.word	0x00010020
        /*0d54*/ 	.word	0x00000006
        /*0d58*/ 	.word	0x00022820
        /*0d5c*/ 	.short	0x010a
        /*0d5e*/ 	.byte	0x3f
	.zero		1


	//   ....[60]....
        /*0d60*/ 	.word	0x00010140
        /*0d64*/ 	.word	0x00000005
        /*0d68*/ 	.word	0x00022840
        /*0d6c*/ 	.short	0x010a
        /*0d6e*/ 	.byte	0x3f
	.zero		1


	//   ....[61]....
        /*0d70*/ 	.word	0x000101e0
        /*0d74*/ 	.word	0x00000003
        /*0d78*/ 	.word	0x00022840
        /*0d7c*/ 	.short	0x010a
        /*0d7e*/ 	.byte	0x3f
	.zero		1


	//   ....[62]....
        /*0d80*/ 	.word	0x00010220
        /*0d84*/ 	.word	0x00000005
        /*0d88*/ 	.word	0x00022860
        /*0d8c*/ 	.short	0x010a
        /*0d8e*/ 	.byte	0x3f
	.zero		1


	//   ....[63]....
        /*0d90*/ 	.word	0x00010260
        /*0d94*/ 	.word	0x00000003
        /*0d98*/ 	.word	0x00022860
        /*0d9c*/ 	.short	0x010a
        /*0d9e*/ 	.byte	0x3f
	.zero		1


	//   ....[64]....
        /*0da0*/ 	.word	0x000102a0
        /*0da4*/ 	.word	0x00000005
        /*0da8*/ 	.word	0x00022880
        /*0dac*/ 	.short	0x010a
        /*0dae*/ 	.byte	0x3f
	.zero		1


	//   ....[65]....
        /*0db0*/ 	.word	0x000102e0
        /*0db4*/ 	.word	0x00000003
        /*0db8*/ 	.word	0x00022880
        /*0dbc*/ 	.short	0x010a
        /*0dbe*/ 	.byte	0x3f
	.zero		1


	//   ....[66]....
        /*0dc0*/ 	.word	0x00010350
        /*0dc4*/ 	.word	0x00000003
        /*0dc8*/ 	.word	0x00022800
        /*0dcc*/ 	.short	0x010a
        /*0dce*/ 	.byte	0x3f
	.zero		1


	//   ....[67]....
        /*0dd0*/ 	.word	0x000103b0
        /*0dd4*/ 	.word	0x00000005
        /*0dd8*/ 	.word	0x00022830
        /*0ddc*/ 	.short	0x010a
        /*0dde*/ 	.byte	0x3f
	.zero		1


	//   ....[68]....
        /*0de0*/ 	.word	0x00010410
        /*0de4*/ 	.word	0x00000008
        /*0de8*/ 	.word	0x00022830
        /*0dec*/ 	.short	0x010a
        /*0dee*/ 	.byte	0x3f
	.zero		1


	//   ....[69]....
        /*0df0*/ 	.word	0x00010470
        /*0df4*/ 	.word	0x00000009
        /*0df8*/ 	.word	0x00022850
        /*0dfc*/ 	.short	0x010a
        /*0dfe*/ 	.byte	0x3f
	.zero		1


	//   ....[70]....
        /*0e00*/ 	.word	0x000104d0
        /*0e04*/ 	.word	0x00000005
        /*0e08*/ 	.word	0x00022850
        /*0e0c*/ 	.short	0x010a
        /*0e0e*/ 	.byte	0x3f
	.zero		1


	//   ....[71]....
        /*0e10*/ 	.word	0x000105a0
        /*0e14*/ 	.word	0x00000019
        /*0e18*/ 	.word	0x00022880
        /*0e1c*/ 	.short	0x010a
        /*0e1e*/ 	.byte	0x3f
	.zero		1


	//   ....[72]....
        /*0e20*/ 	.word	0x00011240
        /*0e24*/ 	.word	0x00000019
        /*0e28*/ 	.word	0x00022840
        /*0e2c*/ 	.short	0x010a
        /*0e2e*/ 	.byte	0x3f
	.zero		1


	//   ....[73]....
        /*0e30*/ 	.word	0x000127e0
        /*0e34*/ 	.word	0x00000019
        /*0e38*/ 	.word	0x00022820
        /*0e3c*/ 	.short	0x010a
        /*0e3e*/ 	.byte	0x3f
	.zero		1


	//   ....[74]....
        /*0e40*/ 	.word	0x00012830
        /*0e44*/ 	.word	0x00000003
        /*0e48*/ 	.word	0x00022880
        /*0e4c*/ 	.short	0x010a
        /*0e4e*/ 	.byte	0x3f
	.zero		1


	//   ....[75]....
        /*0e50*/ 	.word	0x00013360
        /*0e54*/ 	.word	0x00000003
        /*0e58*/ 	.word	0x00022840
        /*0e5c*/ 	.short	0x010a
        /*0e5e*/ 	.byte	0x3f
	.zero		1


	//   ....[76]....
        /*0e60*/ 	.word	0x00013e60
        /*0e64*/ 	.word	0x00000006
        /*0e68*/ 	.word	0x00022870
        /*0e6c*/ 	.short	0x010a
        /*0e6e*/ 	.byte	0x3f
	.zero		1


	//   ....[77]....
        /*0e70*/ 	.word	0x00013eb0
        /*0e74*/ 	.word	0x00000006
        /*0e78*/ 	.word	0x00022860
        /*0e7c*/ 	.short	0x010a
        /*0e7e*/ 	.byte	0x3f
	.zero		1


	//   ....[78]....
        /*0e80*/ 	.word	0x00013f00
        /*0e84*/ 	.word	0x00000010
        /*0e88*/ 	.word	0x00022870
        /*0e8c*/ 	.short	0x010a
        /*0e8e*/ 	.byte	0x3f
	.zero		1


	//   ....[79]....
        /*0e90*/ 	.word	0x00013f50
        /*0e94*/ 	.word	0x00000010
        /*0e98*/ 	.word	0x00022860
        /*0e9c*/ 	.short	0x010a
        /*0e9e*/ 	.byte	0x3f
	.zero		1


	//   ....[80]....
        /*0ea0*/ 	.word	0x00013fa0
        /*0ea4*/ 	.word	0x00000006
        /*0ea8*/ 	.word	0x00022820
        /*0eac*/ 	.short	0x010a
        /*0eae*/ 	.byte	0x3f
	.zero		1


	//   ....[81]....
        /*0eb0*/ 	.word	0x00013ff0
        /*0eb4*/ 	.word	0x00000005
        /*0eb8*/ 	.word	0x00022840
        /*0ebc*/ 	.short	0x010a
        /*0ebe*/ 	.byte	0x3f
	.zero		1


	//   ....[82]....
        /*0ec0*/ 	.word	0x00014040
        /*0ec4*/ 	.word	0x00000003
        /*0ec8*/ 	.word	0x00022840
        /*0ecc*/ 	.short	0x010a
        /*0ece*/ 	.byte	0x3f
	.zero		1


	//   ....[83]....
        /*0ed0*/ 	.word	0x00014090
        /*0ed4*/ 	.word	0x00000005
        /*0ed8*/ 	.word	0x00022860
        /*0edc*/ 	.short	0x010a
        /*0ede*/ 	.byte	0x3f
	.zero		1


	//   ....[84]....
        /*0ee0*/ 	.word	0x000140e0
        /*0ee4*/ 	.word	0x00000003
        /*0ee8*/ 	.word	0x00022860
        /*0eec*/ 	.short	0x010a
        /*0eee*/ 	.byte	0x3f
	.zero		1


	//   ....[85]....
        /*0ef0*/ 	.word	0x00014130
        /*0ef4*/ 	.word	0x00000005
        /*0ef8*/ 	.word	0x00022880
        /*0efc*/ 	.short	0x010a
        /*0efe*/ 	.byte	0x3f
	.zero		1


	//----- nvinfo : EIATTR_NUM_MBARRIERS
	.align		4
.L_870:
        /*0f00*/ 	.byte	0x03, 0x38
        /*0f02*/ 	.short	0x0016


	//----- nvinfo : EIATTR_EXIT_INSTR_OFFSETS
	.align		4
        /*0f04*/ 	.byte	0x04, 0x1c
        /*0f06*/ 	.short	(.L_872 - .L_871)


	//   ....[0]....
.L_871:
        /*0f08*/ 	.word	0x00010330


	//----- nvinfo : EIATTR_MAX_THREADS
	.align		4
.L_872:
        /*0f0c*/ 	.byte	0x04, 0x05
        /*0f0e*/ 	.short	(.L_874 - .L_873)
.L_873:
        /*0f10*/ 	.word	0x00000180
        /*0f14*/ 	.word	0x00000001
        /*0f18*/ 	.word	0x00000001


	//----- nvinfo : EIATTR_CRS_STACK_SIZE
	.align		4
.L_874:
        /*0f1c*/ 	.byte	0x04, 0x1e
        /*0f1e*/ 	.short	(.L_876 - .L_875)
.L_875:
        /*0f20*/ 	.word	0x00000000


	//----- nvinfo : EIATTR_CBANK_PARAM_SIZE
	.align		4
.L_876:
        /*0f24*/ 	.byte	0x03, 0x19
        /*0f26*/ 	.short	0x0a70


	//----- nvinfo : EIATTR_PARAM_CBANK
	.align		4
        /*0f28*/ 	.byte	0x04, 0x0a
        /*0f2a*/ 	.short	(.L_878 - .L_877)
	.align		4
.L_877:
        /*0f2c*/ 	.word	index@(.nv.constant0._ZN7cutlass13device_kernelIN5flash11enable_sm90INS1_16FlashAttnFwdSm90INS1_25CollectiveMainloopFwdSm90ILi2EN4cute5tupleIJNS5_1CILi1EEES8_S8_EEENS6_IJNS7_ILi128EEENS7_ILi160EEESA_EEELi128ENS_12float_e4m3_tEfNS_4arch4Sm90ELb0ELb0ELb1ELb0ELb1ELb0ELb0ELb1ELb1ELb1ELb1ELb0EEENS1_21CollectiveEpilogueFwdINS6_IJSA_SA_SB_EEES9_NS_10bfloat16_tESF_Li256ELb0ELb1ELb1ELb1EEENS1_19SingleTileSchedulerILb0ELb1ELb1ELi128EEEEEEEEEvNT_6ParamsE)
        /*0f30*/ 	.short	0x0210
        /*0f32*/ 	.short	0x0a70


	//----- nvinfo : EIATTR_SW_WAR
	.align		4
.L_878:
        /*0f34*/ 	.byte	0x04, 0x36
        /*0f36*/ 	.short	(.L_880 - .L_879)
.L_879:
        /*0f38*/ 	.word	0x00000008
.L_880:


//--------------------- .nv.info._ZN7cutlass13device_kernelIN5flash11enable_sm90INS1_16FlashAttnFwdSm90INS1_25CollectiveMainloopFwdSm90ILi2EN4cute5tupleIJNS5_1CILi1EEES8_S8_EEENS6_IJNS7_ILi128EEENS7_ILi160EEESA_EEELi128ENS_12float_e4m3_tEfNS_4arch4Sm90ELb0ELb0ELb1ELb1ELb1ELb0ELb0ELb1ELb1ELb1ELb1ELb0EEENS1_21CollectiveEpilogueFwdINS6_IJSA_SA_SB_EEES9_NS_10bfloat16_tESF_Li256ELb1ELb1ELb1ELb1EEENS1_36VarlenDynamicPersistentTileSchedulerILi128ELi160ELi256ELi128ELb1ELb1ELb1ELb0ELb1ELb1EEEEEEEEEvNT_6ParamsE --------------------------
	.section	.nv.info._ZN7cutlass13device_kernelIN5flash11enable_sm90INS1_16FlashAttnFwdSm90INS1_25CollectiveMainloopFwdSm90ILi2EN4cute5tupleIJNS5_1CILi1EEES8_S8_EEENS6_IJNS7_ILi128EEENS7_ILi160EEESA_EEELi128ENS_12float_e4m3_tEfNS_4arch4Sm90ELb0ELb0ELb1ELb1ELb1ELb0ELb0ELb1ELb1ELb1ELb1ELb0EEENS1_21CollectiveEpilogueFwdINS6_IJSA_SA_SB_EEES9_NS_10bfloat16_tESF_Li256ELb1ELb1ELb1ELb1EEENS1_36VarlenDynamicPersistentTileSchedulerILi128ELi160ELi256ELi128ELb1ELb1ELb1ELb0ELb1ELb1EEEEEEEEEvNT_6ParamsE,"",@"SHT_CUDA_INFO"
	.sectionflags	@""
	.align	4


	//----- nvinfo : EIATTR_CUDA_API_VERSION
	.align		4
        /*0000*/ 	.byte	0x04, 0x37
        /*0002*/ 	.short	(.L_882 - .L_881)
.L_881:
        /*0004*/ 	.word	0x00000082


	//----- nvinfo : EIATTR_KPARAM_INFO
	.align		4
.L_882:
        /*0008*/ 	.byte	0x04, 0x17
        /*000a*/ 	.short	(.L_884 - .L_883)
.L_883:
        /*000c*/ 	.word	0x00000000
        /*0010*/ 	.short	0x0000
        /*0012*/ 	.short	0x0070
        /*0014*/ 	.byte	0x00, 0xf0, 0x01, 0x2a


	//----- nvinfo : EIATTR_SPARSE_MMA_MASK
	.align		4
.L_884:
        /*0018*/ 	.byte	0x03, 0x50
        /*001a*/ 	.short	0x0000


	//----- nvinfo : EIATTR_MAXREG_COUNT
	.align		4
        /*001c*/ 	.byte	0x03, 0x1b
        /*001e*/ 	.short	0x00a8


	//----- nvinfo : EIATTR_NUM_BARRIERS
	.align		4
        /*0020*/ 	.byte	0x02, 0x4c
        /*0022*/ 	.byte	0x10
	.zero		1


	//----- nvinfo : EIATTR_EXTERNS
	.align		4
        /*0024*/ 	.byte	0x04, 0x0f
        /*0026*/ 	.short	(.L_886 - .L_885)


	//   ....[0]....
	.align		4
.L_885:
        /*0028*/ 	.word	index@(__assertfail)


	//----- nvinfo : EIATTR_ANNOTATIONS
	.align		4
.L_886:
        /*002c*/ 	.byte	0x04, 0x55
        /*002e*/ 	.short	(.L_888 - .L_887)


	//   ....[0]....
.L_887:
        /* <DEDUP_REMOVED lines=29> */


	//----- nvinfo : EIATTR_MERCURY_ISA_VERSION
	.align		4
.L_888:
        /*01e8*/ 	.byte	0x03, 0x5f
        /*01ea*/ 	.short	0x0101


	//----- nvinfo : EIATTR_UNUSED_LOAD_BYTE_OFFSET
	.align		4
        /*01ec*/ 	.byte	0x04, 0x44
        /*01ee*/ 	.short	(.L_890 - .L_889)


	//   ....[0]....
.L_889:
        /*01f0*/ 	.word	0x00000980
        /*01f4*/ 	.word	0x0000fff0


	//   ....[1]....
        /*01f8*/ 	.word	0x000094b0
        /*01fc*/ 	.word	0x0000fff0


	//----- nvinfo : EIATTR_INT_WARP_WIDE_INSTR_OFFSETS
	.align		4
.L_890:
        /*0200*/ 	.byte	0x04, 0x31
        /*0202*/ 	.short	(.L_892 - .L_891)


	//   ....[0]....
.L_891:
        /*0204*/ 	.word	0x000000c0


	//   ....[1]....
        /*0208*/ 	.word	0x000000d0


	//   ....[2]....
        /*020c*/ 	.word	0x00000170


	//   ....[3]....
        /*0210*/ 	.word	0x0000e790


	//   ....[4]....
        /*0214*/ 	.word	0x0000e820


	//   ....[5]....
        /*0218*/ 	.word	0x000129a0


	//   ....[6]....
        /*021c*/ 	.word	0x00012a30


	//----- nvinfo : EIATTR_COOP_GROUP_MASK_REGIDS
	.align		4
.L_892:
        /*0220*/ 	.byte	0x04, 0x29
        /*0222*/ 	.short	(.L_894 - .L_893)


	//   ....[0]....
.L_893:
        /*0224*/ 	.word	0xffffffff


	//   ....[1]....
        /*0228*/ 	.word	0xffffffff


	//   ....[2]....
        /*022c*/ 	.word	0xffffffff


	//   ....[3]....
        /*0230*/ 	.word	0xffffffff


	//   ....[4]....
        /*0234*/ 	.word	0xffffffff


	//   ....[5]....
        /*0238*/ 	.word	0xffffffff


	//   ....[6]....
        /*023c*/ 	.word	0xffffffff


	//   ....[7]....
        /*0240*/ 	.word	0xffffffff


	//   ....[8]....
        /*0244*/ 	.word	0xffffffff


	//   ....[9]....
        /*0248*/ 	.word	0xffffffff


	//   ....[10]....
        /*024c*/ 	.word	0xffffffff


	//   ....[11]....
        /*0250*/ 	.word	0xffffffff


	//   ....[12]....
        /*0254*/ 	.word	0xffffffff


	//   ....[13]....
        /*0258*/ 	.word	0xffffffff


	//   ....[14]....
        /*025c*/ 	.word	0xffffffff


	//   ....[15]....
        /*0260*/ 	.word	0xffffffff


	//   ....[16]....
        /*0264*/ 	.word	0xffffffff


	//   ....[17]....
        /*0268*/ 	.word	0xffffffff


	//   ....[18]....
        /*026c*/ 	.word	0xffffffff


	//   ....[19]....
        /*0270*/ 	.word	0xffffffff


	//   ....[20]....
        /*0274*/ 	.word	0xffffffff


	//   ....[21]....
        /*0278*/ 	.word	0xffffffff


	//   ....[22]....
        /*027c*/ 	.word	0xffffffff


	//   ....[23]....
        /*0280*/ 	.word	0xffffffff


	//   ....[24]....
        /*0284*/ 	.word	0xffffffff


	//   ....[25]....
        /*0288*/ 	.word	0xffffffff


	//   ....[26]....
        /*028c*/ 	.word	0xffffffff


	//   ....[27]....
        /*0290*/ 	.word	0xffffffff


	//   ....[28]....
        /*0294*/ 	.word	0xffffffff


	//   ....[29]....
        /*0298*/ 	.word	0xffffffff


	//   ....[30]....
        /*029c*/ 	.word	0xffffffff


	//   ....[31]....
        /*02a0*/ 	.word	0xffffffff


	//   ....[32]....
        /*02a4*/ 	.word	0xffffffff


	//   ....[33]....
        /*02a8*/ 	.word	0xffffffff


	//   ....[34]....
        /*02ac*/ 	.word	0xffffffff


	//   ....[35]....
        /*02b0*/ 	.word	0xffffffff


	//   ....[36]....
        /*02b4*/ 	.word	0xffffffff


	//   ....[37]....
        /*02b8*/ 	.word	0xffffffff


	//   ....[38]....
        /*02bc*/ 	.word	0xffffffff


	//   ....[39]....
        /*02c0*/ 	.word	0xffffffff


	//   ....[40]....
        /*02c4*/ 	.word	0xffffffff


	//   ....[41]....
        /*02c8*/ 	.word	0xffffffff


	//   ....[42]....
        /*02cc*/ 	.word	0xffffffff


	//   ....[43]....
        /*02d0*/ 	.word	0xffffffff


	//   ....[44]....
        /*02d4*/ 	.word	0xffffffff


	//   ....[45]....
        /*02d8*/ 	.word	0xffffffff


	//   ....[46]....
        /*02dc*/ 	.word	0xffffffff


	//   ....[47]....
        /*02e0*/ 	.word	0xffffffff


	//   ....[48]....
        /*02e4*/ 	.word	0xffffffff


	//   ....[49]....
        /*02e8*/ 	.word	0xffffffff


	//   ....[50]....
        /*02ec*/ 	.word	0xffffffff


	//   ....[51]....
        /*02f0*/ 	.word	0xffffffff


	//   ....[52]....
        /*02f4*/ 	.word	0xffffffff


	//   ....[53]....
        /*02f8*/ 	.word	0xffffffff


	//   ....[54]....
        /*02fc*/ 	.word	0xffffffff


	//   ....[55]....
        /*0300*/ 	.word	0xffffffff


	//   ....[56]....
        /*0304*/ 	.word	0xffffffff


	//   ....[57]....
        /*0308*/ 	.word	0xffffffff


	//   ....[58]....
        /*030c*/ 	.word	0xffffffff


	//   ....[59]....
        /*0310*/ 	.word	0xffffffff


	//   ....[60]....
        /*0314*/ 	.word	0xffffffff


	//   ....[61]....
        /*0318*/ 	.word	0xffffffff


	//   ....[62]....
        /*031c*/ 	.word	0xffffffff


	//   ....[63]....
        /*0320*/ 	.word	0xffffffff


	//   ....[64]....
        /*0324*/ 	.word	0xffffffff


	//   ....[65]....
        /*0328*/ 	.word	0xffffffff


	//   ....[66]....
        /*032c*/ 	.word	0xffffffff


	//   ....[67]....
        /*0330*/ 	.word	0xffffffff


	//   ....[68]....
        /*0334*/ 	.word	0xffffffff


	//   ....[69]....
        /*0338*/ 	.word	0xffffffff


	//   ....[70]....
        /*033c*/ 	.word	0xffffffff


	//   ....[71]....
        /*0340*/ 	.word	0xffffffff


	//   ....[72]....
        /*0344*/ 	.word	0xffffffff


	//   ....[73]....
        /*0348*/ 	.word	0xffffffff


	//   ....[74]....
        /*034c*/ 	.word	0xffffffff


	//   ....[75]....
        /*0350*/ 	.word	0xffffffff


	//   ....[76]....
        /*0354*/ 	.word	0xffffffff


	//   ....[77]....
        /*0358*/ 	.word	0xffffffff


	//   ....[78]....
        /*035c*/ 	.word	0xffffffff


	//   ....[79]....
        /*0360*/ 	.word	0xffffffff


	//   ....[80]....
        /*0364*/ 	.word	0xffffffff


	//   ....[81]....
        /*0368*/ 	.word	0xffffffff


	//   ....[82]....
        /*036c*/ 	.word	0xffffffff


	//   ....[83]....
        /*0370*/ 	.word	0xffffffff


	//   ....[84]....
        /*0374*/ 	.word	0xffffffff


	//   ....[85]....
        /*0378*/ 	.word	0xffffffff


	//   ....[86]....
        /*037c*/ 	.word	0xffffffff


	//   ....[87]....
        /*0380*/ 	.word	0xffffffff


	//   ....[88]....
        /*0384*/ 	.word	0xffffffff


	//   ....[89]....
        /*0388*/ 	.word	0xffffffff


	//   ....[90]....
        /*038c*/ 	.word	0xffffffff


	//   ....[91]....
        /*0390*/ 	.word	0xffffffff


	//   ....[92]....
        /*0394*/ 	.word	0xffffffff


	//   ....[93]....
        /*0398*/ 	.word	0xffffffff


	//   ....[94]....
        /*039c*/ 	.word	0xffffffff


	//   ....[95]....
        /*03a0*/ 	.word	0xffffffff


	//   ....[96]....
        /*03a4*/ 	.word	0xffffffff


	//   ....[97]....
        /*03a8*/ 	.word	0xffffffff


	//   ....[98]....
        /*03ac*/ 	.word	0xffffffff


	//   ....[99]....
        /*03b0*/ 	.word	0xffffffff


	//   ....[100]....
        /*03b4*/ 	.word	0xffffffff


	//   ....[101]....
        /*03b8*/ 	.word	0xffffffff


	//   ....[102]....
        /*03bc*/ 	.word	0xffffffff


	//   ....[103]....
        /*03c0*/ 	.word	0xffffffff


	//   ....[104]....
        /*03c4*/ 	.word	0xffffffff


	//   ....[105]....
        /*03c8*/ 	.word	0xffffffff


	//   ....[106]....
        /*03cc*/ 	.word	0xffffffff


	//   ....[107]....
        /*03d0*/ 	.word	0xffffffff


	//   ....[108]....
        /*03d4*/ 	.word	0xffffffff


	//   ....[109]....
        /*03d8*/ 	.word	0xffffffff


	//   ....[110]....
        /*03dc*/ 	.word	0xffffffff


	//   ....[111]....
        /*03e0*/ 	.word	0xffffffff


	//   ....[112]....
        /*03e4*/ 	.word	0xffffffff


	//   ....[113]....
        /*03e8*/ 	.word	0xffffffff


	//   ....[114]....
        /*03ec*/ 	.word	0xffffffff


	//   ....[115]....
        /*03f0*/ 	.word	0xffffffff


	//   ....[116]....
        /*03f4*/ 	.word	0xffffffff


	//   ....[117]....
        /*03f8*/ 	.word	0xffffffff


	//   ....[118]....
        /*03fc*/ 	.word	0xffffffff


	//   ....[119]....
        /*0400*/ 	.word	0xffffffff


	//   ....[120]....
        /*0404*/ 	.word	0xffffffff


	//   ....[121]....
        /*0408*/ 	.word	0xffffffff


	//   ....[122]....
        /*040c*/ 	.word	0xffffffff


	//   ....[123]....
        /*0410*/ 	.word	0xffffffff


	//   ....[124]....
        /*0414*/ 	.word	0xffffffff


	//   ....[125]....
        /*0418*/ 	.word	0xffffffff


	//   ....[126]....
        /*041c*/ 	.word	0xffffffff


	//   ....[127]....
        /*0420*/ 	.word	0xffffffff


	//   ....[128]....
        /*0424*/ 	.word	0xffffffff


	//   ....[129]....
        /*0428*/ 	.word	0xffffffff


	//   ....[130]....
        /*042c*/ 	.word	0xffffffff


	//   ....[131]....
        /*0430*/ 	.word	0xffffffff


	//   ....[132]....
        /*0434*/ 	.word	0xffffffff


	//   ....[133]....
        /*0438*/ 	.word	0xffffffff


	//   ....[134]....
        /*043c*/ 	.word	0xffffffff


	//   ....[135]....
        /*0440*/ 	.word	0xffffffff


	//   ....[136]....
        /*0444*/ 	.word	0xffffffff


	//   ....[137]....
        /*0448*/ 	.word	0xffffffff


	//   ....[138]....
        /*044c*/ 	.word	0xffffffff


	//   ....[139]....
        /*0450*/ 	.word	0xffffffff


	//   ....[140]....
        /*0454*/ 	.word	0xffffffff


	//   ....[141]....
        /*0458*/ 	.word	0xffffffff


	//   ....[142]....
        /*045c*/ 	.word	0xffffffff


	//   ....[143]....
        /*0460*/ 	.word	0xffffffff


	//   ....[144]....
        /*0464*/ 	.word	0xffffffff


	//   ....[145]....
        /*0468*/ 	.word	0xffffffff


	//   ....[146]....
        /*046c*/ 	.word	0xffffffff


	//   ....[147]....
        /*0470*/ 	.word	0xffffffff


	//   ....[148]....
        /*0474*/ 	.word	0xffffffff


	//   ....[149]....
        /*0478*/ 	.word	0xffffffff


	//   ....[150]....
        /*047c*/ 	.word	0xffffffff


	//   ....[151]....
        /*0480*/ 	.word	0xffffffff


	//   ....[152]....
        /*0484*/ 	.word	0xffffffff


	//   ....[153]....
        /*0488*/ 	.word	0xffffffff


	//   ....[154]....
        /*048c*/ 	.word	0xffffffff


	//   ....[155]....
        /*0490*/ 	.word	0xffffffff


	//   ....[156]....
        /*0494*/ 	.word	0xffffffff


	//   ....[157]....
        /*0498*/ 	.word	0xffffffff


	//   ....[158]....
        /*049c*/ 	.word	0xffffffff


	//   ....[159]....
        /*04a0*/ 	.word	0xffffffff


	//   ....[160]....
        /*04a4*/ 	.word	0xffffffff


	//   ....[161]....
        /*04a8*/ 	.word	0xffffffff


	//   ....[162]....
        /*04ac*/ 	.word	0xffffffff


	//   ....[163]....
        /*04b0*/ 	.word	0xffffffff


	//   ....[164]....
        /*04b4*/ 	.word	0xffffffff


	//   ....[165]....
        /*04b8*/ 	.word	0xffffffff


	//   ....[166]....
        /*04bc*/ 	.word	0xffffffff


	//   ....[167]....
        /*04c0*/ 	.word	0xffffffff


	//   ....[168]....
        /*04c4*/ 	.word	0xffffffff


	//   ....[169]....
        /*04c8*/ 	.word	0xffffffff


	//   ....[170]....
        /*04cc*/ 	.word	0xffffffff


	//   ....[171]....
        /*04d0*/ 	.word	0xffffffff


	//   ....[172]....
        /*04d4*/ 	.word	0xffffffff


	//   ....[173]....
        /*04d8*/ 	.word	0xffffffff


	//   ....[174]....
        /*04dc*/ 	.word	0xffffffff


	//   ....[175]....
        /*04e0*/ 	.word	0xffffffff


	//   ....[176]....
        /*04e4*/ 	.word	0xffffffff


	//   ....[177]....
        /*04e8*/ 	.word	0xffffffff


	//   ....[178]....
        /*04ec*/ 	.word	0xffffffff


	//   ....[179]....
        /*04f0*/ 	.word	0xffffffff


	//   ....[180]....
        /*04f4*/ 	.word	0xffffffff


	//   ....[181]....
        /*04f8*/ 	.word	0xffffffff


	//   ....[182]....
        /*04fc*/ 	.word	0xffffffff


	//   ....[183]....
        /*0500*/ 	.word	0xffffffff


	//   ....[184]....
        /*0504*/ 	.word	0xffffffff


	//   ....[185]....
        /*0508*/ 	.word	0xffffffff


	//   ....[186]....
        /*050c*/ 	.word	0xffffffff


	//   ....[187]....
        /*0510*/ 	.word	0xffffffff


	//   ....[188]....
        /*0514*/ 	.word	0xffffffff


	//   ....[189]....
        /*0518*/ 	.word	0xffffffff


	//   ....[190]....
        /*051c*/ 	.word	0xffffffff


	//   ....[191]....
        /*0520*/ 	.word	0xffffffff


	//   ....[192]....
        /*0524*/ 	.word	0xffffffff


	//   ....[193]....
        /*0528*/ 	.word	0xffffffff


	//   ....[194]....
        /*052c*/ 	.word	0xffffffff


	//   ....[195]....
        /*0530*/ 	.word	0xffffffff


	//   ....[196]....
        /*0534*/ 	.word	0xffffffff


	//   ....[197]....
        /*0538*/ 	.word	0xffffffff


	//   ....[198]....
        /*053c*/ 	.word	0xffffffff


	//   ....[199]....
        /*0540*/ 	.word	0xffffffff


	//   ....[200]....
        /*0544*/ 	.word	0xffffffff


	//   ....[201]....
        /*0548*/ 	.word	0xffffffff


	//   ....[202]....
        /*054c*/ 	.word	0xffffffff


	//   ....[203]....
        /*0550*/ 	.word	0xffffffff


	//   ....[204]....
        /*0554*/ 	.word	0xffffffff


	//   ....[205]....
        /*0558*/ 	.word	0xffffffff


	//   ....[206]....
        /*055c*/ 	.word	0xffffffff


	//   ....[207]....
        /*0560*/ 	.word	0xffffffff


	//   ....[208]....
        /*0564*/ 	.word	0xffffffff


	//   ....[209]....
        /*0568*/ 	.word	0xffffffff


	//   ....[210]....
        /*056c*/ 	.word	0xffffffff


	//   ....[211]....
        /*0570*/ 	.word	0xffffffff


	//   ....[212]....
        /*0574*/ 	.word	0xffffffff


	//   ....[213]....
        /*0578*/ 	.word	0xffffffff


	//   ....[214]....
        /*057c*/ 	.word	0xffffffff


	//   ....[215]....
        /*0580*/ 	.word	0xffffffff


	//   ....[216]....
        /*0584*/ 	.word	0xffffffff


	//   ....[217]....
        /*0588*/ 	.word	0xffffffff


	//   ....[218]....
        /*058c*/ 	.word	0xffffffff


	//   ....[219]....
        /*0590*/ 	.word	0xffffffff


	//   ....[220]....
        /*0594*/ 	.word	0xffffffff


	//   ....[221]....
        /*0598*/ 	.word	0xffffffff


	//   ....[222]....
        /*059c*/ 	.word	0xffffffff


	//   ....[223]....
        /*05a0*/ 	.word	0xffffffff


	//   ....[224]....
        /*05a4*/ 	.word	0xffffffff


	//   ....[225]....
        /*05a8*/ 	.word	0xffffffff


	//   ....[226]....
        /*05ac*/ 	.word	0xffffffff


	//   ....[227]....
        /*05b0*/ 	.word	0xffffffff


	//   ....[228]....
        /*05b4*/ 	.word	0xffffffff


	//   ....[229]....
        /*05b8*/ 	.word	0xffffffff


	//   ....[230]....
        /*05bc*/ 	.word	0xffffffff


	//   ....[231]....
        /*05c0*/ 	.word	0xffffffff


	//   ....[232]....
        /*05c4*/ 	.word	0xffffffff


	//   ....[233]....
        /*05c8*/ 	.word	0xffffffff


	//   ....[234]....
        /*05cc*/ 	.word	0xffffffff


	//   ....[235]....
        /*05d0*/ 	.word	0xffffffff


	//   ....[236]....
        /*05d4*/ 	.word	0xffffffff


	//   ....[237]....
        /*05d8*/ 	.word	0xffffffff


	//   ....[238]....
        /*05dc*/ 	.word	0xffffffff


	//   ....[239]....
        /*05e0*/ 	.word	0x0500000f


	//   ....[240]....
        /*05e4*/ 	.word	0x0500000f


	//   ....[241]....
        /*05e8*/ 	.word	0x0500000f


	//   ....[242]....
        /*05ec*/ 	.word	0x0500000f


	//   ....[243]....
        /*05f0*/ 	.word	0x0500000f


	//   ....[244]....
        /*05f4*/ 	.word	0x0500000f


	//   ....[245]....
        /*05f8*/ 	.word	0x0500000f


	//   ....[246]....
        /*05fc*/ 	.word	0x0500000f


	//   ....[247]....
        /*0600*/ 	.word	0x0500000f


	//   ....[248]....
        /*0604*/ 	.word	0x0500000f


	//   ....[249]....
        /*0608*/ 	.word	0x0500000f


	//   ....[250]....
        /*060c*/ 	.word	0x0500000f


	//   ....[251]....
        /*0610*/ 	.word	0x0500000f


	//   ....[252]....
        /*0614*/ 	.word	0x0500000f


	//   ....[253]....
        /*0618*/ 	.word	0x0500000f


	//   ....[254]....
        /*061c*/ 	.word	0x0500000f


	//   ....[255]....
        /*0620*/ 	.word	0x0500000f


	//   ....[0]....
        /*0624*/ 	.word	0x0500000f


	//   ....[1]....
        /*0628*/ 	.word	0x0500000f


	//   ....[2]....
        /*062c*/ 	.word	0x0500000f


	//   ....[3]....
        /*0630*/ 	.word	0x0500000f


	//   ....[4]....
        /*0634*/ 	.word	0x0500000f


	//   ....[5]....
        /*0638*/ 	.word	0x0500000f


	//   ....[6]....
        /*063c*/ 	.word	0x0500000f


	//   ....[7]....
        /*0640*/ 	.word	0x0500000f


	//   ....[8]....
        /*0644*/ 	.word	0x0500000f


	//   ....[9]....
        /*0648*/ 	.word	0x0500000f


	//   ....[10]....
        /*064c*/ 	.word	0x0500000f


	//   ....[11]....
        /*0650*/ 	.word	0x0500000f


	//   ....[12]....
        /*0654*/ 	.word	0x0500000f


	//   ....[13]....
        /*0658*/ 	.word	0x0500000f


	//   ....[14]....
        /*065c*/ 	.word	0x0500000f


	//   ....[15]....
        /*0660*/ 	.word	0x0500000f


	//   ....[16]....
        /*0664*/ 	.word	0x0500000f


	//   ....[17]....
        /*0668*/ 	.word	0x0500000f


	//   ....[18]....
        /*066c*/ 	.word	0x0500000f


	//   ....[19]....
        /*0670*/ 	.word	0x0500000f


	//   ....[20]....
        /*0674*/ 	.word	0x0500000f


	//   ....[21]....
        /*0678*/ 	.word	0x0500000f


	//   ....[22]....
        /*067c*/ 	.word	0x0500000f


	//   ....[23]....
        /*0680*/ 	.word	0x0500000f


	//   ....[24]....
        /*0684*/ 	.word	0x0500000f


	//   ....[25]....
        /*0688*/ 	.word	0x0500000f


	//   ....[26]....
        /*068c*/ 	.word	0x0500000f


	//   ....[27]....
        /*0690*/ 	.word	0x0500000f


	//   ....[28]....
        /*0694*/ 	.word	0x0500000f


	//   ....[29]....
        /*0698*/ 	.word	0x0500000f


	//   ....[30]....
        /*069c*/ 	.word	0x0500000f


	//   ....[31]....
        /*06a0*/ 	.word	0x0500000f


	//   ....[32]....
        /*06a4*/ 	.word	0x0500000f


	//   ....[33]....
        /*06a8*/ 	.word	0x0500000f


	//   ....[34]....
        /*06ac*/ 	.word	0x0500000f


	//   ....[35]....
        /*06b0*/ 	.word	0x0500000f


	//   ....[36]....
        /*06b4*/ 	.word	0x0500000f


	//   ....[37]....
        /*06b8*/ 	.word	0x0500000f


	//   ....[38]....
        /*06bc*/ 	.word	0x0500000f


	//   ....[39]....
        /*06c0*/ 	.word	0x0500000f


	//   ....[40]....
        /*06c4*/ 	.word	0x0500000f


	//   ....[41]....
        /*06c8*/ 	.word	0x0500000f


	//   ....[42]....
        /*06cc*/ 	.word	0x0500000f


	//   ....[43]....
        /*06d0*/ 	.word	0x0500000f


	//   ....[44]....
        /*06d4*/ 	.word	0x0500000f


	//   ....[45]....
        /*06d8*/ 	.word	0x0500000f


	//   ....[46]....
        /*06dc*/ 	.word	0x0500000f


	//   ....[47]....
        /*06e0*/ 	.word	0x0500000f


	//   ....[48]....
        /*06e4*/ 	.word	0x0500000f


	//   ....[49]....
        /*06e8*/ 	.word	0x0500000f


	//   ....[50]....
        /*06ec*/ 	.word	0x0500000f


	//   ....[51]....
        /*06f0*/ 	.word	0x0500000f


	//   ....[52]....
        /*06f4*/ 	.word	0x0500000f


	//   ....[53]....
        /*06f8*/ 	.word	0x0500000f


	//   ....[54]....
        /*06fc*/ 	.word	0x0500000f


	//   ....[55]....
        /*0700*/ 	.word	0x0500000f


	//   ....[56]....
        /*0704*/ 	.word	0x0500000f


	//   ....[57]....
        /*0708*/ 	.word	0x0500000f


	//   ....[58]....
        /*070c*/ 	.word	0x0500000f


	//   ....[59]....
        /*0710*/ 	.word	0x0500000f


	//   ....[60]....
        /*0714*/ 	.word	0x0500000f


	//   ....[61]....
        /*0718*/ 	.word	0x0500000f


	//   ....[62]....
        /*071c*/ 	.word	0x0500000f


	//   ....[63]....
        /*0720*/ 	.word	0x0500000f


	//   ....[64]....
        /*0724*/ 	.word	0x0500000f


	//   ....[65]....
        /*0728*/ 	.word	0x0500000f


	//   ....[66]....
        /*072c*/ 	.word	0x0500000f


	//   ....[67]....
        /*0730*/ 	.word	0x0500000f


	//   ....[68]....
        /*0734*/ 	.word	0x0500000f


	//   ....[69]....
        /*0738*/ 	.word	0x0500000f


	//   ....[70]....
        /*073c*/ 	.word	0x0500000f


	//   ....[71]....
        /*0740*/ 	.word	0x0500000f


	//   ....[72]....
        /*0744*/ 	.word	0x0500000f


	//   ....[73]....
        /*0748*/ 	.word	0x0500000f


	//   ....[74]....
        /*074c*/ 	.word	0x0500000f


	//   ....[75]....
        /*0750*/ 	.word	0x0500000f


	//   ....[76]....
        /*0754*/ 	.word	0x0500000f


	//   ....[77]....
        /*0758*/ 	.word	0x0500000f


	//   ....[78]....
        /*075c*/ 	.word	0x0500000f


	//   ....[79]....
        /*0760*/ 	.word	0x0500000f


	//   ....[80]....
        /*0764*/ 	.word	0x0500000f


	//----- nvinfo : EIATTR_COOP_GROUP_INSTR_OFFSETS
	.align		4
.L_894:
        /*0768*/ 	.byte	0x04, 0x28
        /*076a*/ 	.short	(.L_896 - .L_895)


	//   ....[0]....
.L_895:
        /*076c*/ 	.word	0x00000080


	//   ....[1]....
        /*0770*/ 	.word	0x00000090


	//   ....[2]....
        /*0774*/ 	.word	0x000002d0


	//   ....[3]....
        /*0778*/ 	.word	0x00000430


	//   ....[4]....
        /*077c*/ 	.word	0x00000550


	//   ....[5]....
        /*0780*/ 	.word	0x000006b0


	//   ....[6]....
        /*0784*/ 	.word	0x00001860


	//   ....[7]....
        /*0788*/ 	.word	0x00003a70


	//   ....[8]....
        /*078c*/ 	.word	0x00003b20


	//   ....[9]....
        /*0790*/ 	.word	0x00004130


	//   ....[10]....
        /*0794*/ 	.word	0x000041d0


	//   ....[11]....
        /*0798*/ 	.word	0x000071f0


	//   ....[12]....
        /*079c*/ 	.word	0x00007240


	//   ....[13]....
        /*07a0*/ 	.word	0x00007260


	//   ....[14]....
        /*07a4*/ 	.word	0x00007280


	//   ....[15]....
        /*07a8*/ 	.word	0x00008cf0


	//   ....[16]....
        /*07ac*/ 	.word	0x00008d00


	//   ....[17]....
        /*07b0*/ 	.word	0x00008d80


	//   ....[18]....
        /*07b4*/ 	.word	0x00008d90


	//   ....[19]....
        /*07b8*/ 	.word	0x00009d00


	//   ....[20]....
        /*07bc*/ 	.word	0x00009d10


	//   ....[21]....
        /*07c0*/ 	.word	0x00009d20


	//   ....[22]....
        /*07c4*/ 	.word	0x00009d30


	//   ....[23]....
        /*07c8*/ 	.word	0x00009d40


	//   ....[24]....
        /*07cc*/ 	.word	0x00009d50


	//   ....[25]....
        /*07d0*/ 	.word	0x00009d60


	//   ....[26]....
        /*07d4*/ 	.word	0x00009d70


	//   ....[27]....
        /*07d8*/ 	.word	0x00009d80


	//   ....[28]....
        /*07dc*/ 	.word	0x00009d90


	//   ....[29]....
        /*07e0*/ 	.word	0x00009dc0


	//   ....[30]....
        /*07e4*/ 	.word	0x00009dd0


	//   ....[31]....
        /*07e8*/ 	.word	0x00009de0


	//   ....[32]....
        /*07ec*/ 	.word	0x00009df0


	//   ....[33]....
        /*07f0*/ 	.word	0x00009e00


	//   ....[34]....
        /*07f4*/ 	.word	0x00009e10


	//   ....[35]....
        /*07f8*/ 	.word	0x00009e20


	//   ....[36]....
        /*07fc*/ 	.word	0x00009e40


	//   ....[37]....
        /*0800*/ 	.word	0x00009e50


	//   ....[38]....
        /*0804*/ 	.word	0x00009e60


	//   ....[39]....
        /*0808*/ 	.word	0x00009e70


	//   ....[40]....
        /*080c*/ 	.word	0x00009e80


	//   ....[41]....
        /*0810*/ 	.word	0x00009e90


	//   ....[42]....
        /*0814*/ 	.word	0x00009ea0


	//   ....[43]....
        /*0818*/ 	.word	0x00009eb0


	//   ....[44]....
        /*081c*/ 	.word	0x00009ec0


	//   ....[45]....
        /*0820*/ 	.word	0x00009ed0


	//   ....[46]....
        /*0824*/ 	.word	0x00009ee0


	//   ....[47]....
        /*0828*/ 	.word	0x00009ef0


	//   ....[48]....
        /*082c*/ 	.word	0x00009f00


	//   ....[49]....
        /*0830*/ 	.word	0x00009f10


	//   ....[50]....
        /*0834*/ 	.word	0x00009f20


	//   ....[51]....
        /*0838*/ 	.word	0x00009f30


	//   ....[52]....
        /*083c*/ 	.word	0x00009f50


	//   ....[53]....
        /*0840*/ 	.word	0x00009f60


	//   ....[54]....
        /*0844*/ 	.word	0x00009f80


	//   ....[55]....
        /*0848*/ 	.word	0x00009f90


	//   ....[56]....
        /*084c*/ 	.word	0x00009fa0


	//   ....[57]....
        /*0850*/ 	.word	0x00009fb0


	//   ....[58]....
        /*0854*/ 	.word	0x00009fc0


	//   ....[59]....
        /*0858*/ 	.word	0x00009fd0


	//   ....[60]....
        /*085c*/ 	.word	0x00009fe0


	//   ....[61]....
        /*0860*/ 	.word	0x0000a000


	//   ....[62]....
        /*0864*/ 	.word	0x0000a010


	//   ....[63]....
        /*0868*/ 	.word	0x0000a030


	//   ....[64]....
        /*086c*/ 	.word	0x0000a050


	//   ....[65]....
        /*0870*/ 	.word	0x0000a060


	//   ....[66]....
        /*0874*/ 	.word	0x0000a090


	//   ....[67]....
        /*0878*/ 	.word	0x0000a0c0


	//   ....[68]....
        /*087c*/ 	.word	0x0000a0f0


	//   ....[69]....
        /*0880*/ 	.word	0x0000a120


	//   ....[70]....
        /*0884*/ 	.word	0x0000a150


	//   ....[71]....
        /*0888*/ 	.word	0x0000a180


	//   ....[72]....
        /*088c*/ 	.word	0x0000a1b0


	//   ....[73]....
        /*0890*/ 	.word	0x0000a1e0


	//   ....[74]....
        /*0894*/ 	.word	0x0000a210


	//   ....[75]....
        /*0898*/ 	.word	0x0000a240


	//   ....[76]....
        /*089c*/ 	.word	0x0000a270


	//   ....[77]....
        /*08a0*/ 	.word	0x0000a2a0


	//   ....[78]....
        /*08a4*/ 	.word	0x0000a2d0


	//   ....[79]....
        /*08a8*/ 	.word	0x0000a300


	//   ....[80]....
        /*08ac*/ 	.word	0x0000a330


	//   ....[81]....
        /*08b0*/ 	.word	0x0000a360


	//   ....[82]....
        /*08b4*/ 	.word	0x0000a390


	//   ....[83]....
        /*08b8*/ 	.word	0x0000ac50


	//   ....[84]....
        /*08bc*/ 	.word	0x0000ac90


	//   ....[85]....
        /*08c0*/ 	.word	0x0000acc0


	//   ....[86]....
        /*08c4*/ 	.word	0x0000ace0


	//   ....[87]....
        /*08c8*/ 	.word	0x0000b3d0


	//   ....[88]....
        /*08cc*/ 	.word	0x0000b410


	//   ....[89]....
        /*08d0*/ 	.word	0x0000b4d0


	//   ....[90]....
        /*08d4*/ 	.word	0x0000b4f0


	//   ....[91]....
        /*08d8*/ 	.word	0x0000b5b0


	//   ....[92]....
        /*08dc*/ 	.word	0x0000b5d0


	//   ....[93]....
        /*08e0*/ 	.word	0x0000b6a0


	//   ....[94]....
        /*08e4*/ 	.word	0x0000b6c0


	//   ....[95]....
        /*08e8*/ 	.word	0x0000ba70


	//   ....[96]....
        /*08ec*/ 	.word	0x0000ba80


	//   ....[97]....
        /*08f0*/ 	.word	0x0000beb0


	//   ....[98]....
        /*08f4*/ 	.word	0x0000bec0


	//   ....[99]....
        /*08f8*/ 	.word	0x0000cbc0


	//   ....[100]....
        /*08fc*/ 	.word	0x0000cbf0


	//   ....[101]....
        /*0900*/ 	.word	0x0000ccc0


	//   ....[102]....
        /*0904*/ 	.word	0x0000cce0


	//   ....[103]....
        /*0908*/ 	.word	0x0000cda0


	//   ....[104]....
        /*090c*/ 	.word	0x0000cdc0


	//   ....[105]....
        /*0910*/ 	.word	0x0000ce90


	//   ....[106]....
        /*0914*/ 	.word	0x0000ceb0


	//   ....[107]....
        /*0918*/ 	.word	0x0000cff0


	//   ....[108]....
        /*091c*/ 	.word	0x0000d210


	//   ....[109]....
        /*0920*/ 	.word	0x0000d240


	//   ....[110]....
        /*0924*/ 	.word	0x0000d270


	//   ....[111]....
        /*0928*/ 	.word	0x0000d2a0


	//   ....[112]....
        /*092c*/ 	.word	0x0000d2d0


	//   ....[113]....
        /*0930*/ 	.word	0x0000d310


	//   ....[114]....
        /*0934*/ 	.word	0x0000d490


	//   ....[115]....
        /*0938*/ 	.word	0x0000d4c0


	//   ....[116]....
        /*093c*/ 	.word	0x0000d4f0


	//   ....[117]....
        /*0940*/ 	.word	0x0000d520


	//   ....[118]....
        /*0944*/ 	.word	0x0000d550


	//   ....[119]....
        /*0948*/ 	.word	0x0000d580


	//   ....[120]....
        /*094c*/ 	.word	0x0000d610


	//   ....[121]....
        /*0950*/ 	.word	0x0000d660


	//   ....[122]....
        /*0954*/ 	.word	0x0000d670


	//   ....[123]....
        /*0958*/ 	.word	0x0000d710


	//   ....[124]....
        /*095c*/ 	.word	0x0000f690


	//   ....[125]....
        /*0960*/ 	.word	0x0000f6c0


	//   ....[126]....
        /*0964*/ 	.word	0x0000f760


	//   ....[127]....
        /*0968*/ 	.word	0x0000f770


	//   ....[128]....
        /*096c*/ 	.word	0x0000f7c0


	//   ....[129]....
        /*0970*/ 	.word	0x0000f7d0


	//   ....[130]....
        /*0974*/ 	.word	0x0000f820


	//   ....[131]....
        /*0978*/ 	.word	0x0000f830


	//   ....[132]....
        /*097c*/ 	.word	0x0000f880


	//   ....[133]....
        /*0980*/ 	.word	0x0000f890


	//   ....[134]....
        /*0984*/ 	.word	0x0000f8e0


	//   ....[135]....
        /*0988*/ 	.word	0x0000f8f0


	//   ....[136]....
        /*098c*/ 	.word	0x0000f940


	//   ....[137]....
        /*0990*/ 	.word	0x0000f950


	//   ....[138]....
        /*0994*/ 	.word	0x0000f960


	//   ....[139]....
        /*0998*/ 	.word	0x0000f9b0


	//   ....[140]....
        /*099c*/ 	.word	0x0000fa00


	//   ....[141]....
        /*09a0*/ 	.word	0x0000fa10


	//   ....[142]....
        /*09a4*/ 	.word	0x0000fa20


	//   ....[143]....
        /*09a8*/ 	.word	0x0000fa80


	//   ....[144]....
        /*09ac*/ 	.word	0x0000ff10


	//   ....[145]....
        /*09b0*/ 	.word	0x0000ff40


	//   ....[146]....
        /*09b4*/ 	.word	0x0000ff80


	//   ....[147]....
        /*09b8*/ 	.word	0x0000ffd0


	//   ....[148]....
        /*09bc*/ 	.word	0x0000fff0


	//   ....[149]....
        /*09c0*/ 	.word	0x00010030


	//   ....[150]....
        /*09c4*/ 	.word	0x00010060


	//   ....[151]....
        /*09c8*/ 	.word	0x000100b0


	//   ....[152]....
        /*09cc*/ 	.word	0x000100e0


	//   ....[153]....
        /*09d0*/ 	.word	0x00010140


	//   ....[154]....
        /*09d4*/ 	.word	0x00010160


	//   ....[155]....
        /*09d8*/ 	.word	0x000101b0


	//   ....[156]....
        /*09dc*/ 	.word	0x000101d0


	//   ....[157]....
        /*09e0*/ 	.word	0x00010220


	//   ....[158]....
        /*09e4*/ 	.word	0x00010240


	//   ....[159]....
        /*09e8*/ 	.word	0x00010250


	//   ....[160]....
        /*09ec*/ 	.word	0x000102e0


	//   ....[161]....
        /*09f0*/ 	.word	0x00010300


	//   ....[162]....
        /*09f4*/ 	.word	0x00010310


	//   ....[163]....
        /*09f8*/ 	.word	0x00010360


	//   ....[164]....
        /*09fc*/ 	.word	0x00010a10


	//   ....[165]....
        /*0a00*/ 	.word	0x00010a40


	//   ....[166]....
        /*0a04*/ 	.word	0x00010aa0


	//   ....[167]....
        /*0a08*/ 	.word	0x00010ae0


	//   ....[168]....
        /*0a0c*/ 	.word	0x00010b20


	//   ....[169]....
        /*0a10*/ 	.word	0x00010b60


	//   ....[170]....
        /*0a14*/ 	.word	0x00010ba0


	//   ....[171]....
        /*0a18*/ 	.word	0x00010be0


	//   ....[172]....
        /*0a1c*/ 	.word	0x00010c20


	//   ....[173]....
        /*0a20*/ 	.word	0x00010c60


	//   ....[174]....
        /*0a24*/ 	.word	0x00010ca0


	//   ....[175]....
        /*0a28*/ 	.word	0x00010ce0


	//   ....[176]....
        /*0a2c*/ 	.word	0x00010d20


	//   ....[177]....
        /*0a30*/ 	.word	0x00010d50


	//   ....[178]....
        /*0a34*/ 	.word	0x00010d60


	//   ....[179]....
        /*0a38*/ 	.word	0x00010da0


	//   ....[180]....
        /*0a3c*/ 	.word	0x000116d0


	//   ....[181]....
        /*0a40*/ 	.word	0x000116f0


	//   ....[182]....
        /*0a44*/ 	.word	0x00011700


	//   ....[183]....
        /*0a48*/ 	.word	0x00011710


	//   ....[184]....
        /*0a4c*/ 	.word	0x00011720


	//   ....[185]....
        /*0a50*/ 	.word	0x00011730


	//   ....[186]....
        /*0a54*/ 	.word	0x00011790


	//   ....[187]....
        /*0a58*/ 	.word	0x000117d0


	//   ....[188]....
        /*0a5c*/ 	.word	0x000117f0


	//   ....[189]....
        /*0a60*/ 	.word	0x00011800


	//   ....[190]....
        /*0a64*/ 	.word	0x00011840


	//   ....[191]....
        /*0a68*/ 	.word	0x00011850


	//   ....[192]....
        /*0a6c*/ 	.word	0x00011890


	//   ....[193]....
        /*0a70*/ 	.word	0x000118a0


	//   ....[194]....
        /*0a74*/ 	.word	0x000118e0


	//   ....[195]....
        /*0a78*/ 	.word	0x000118f0


	//   ....[196]....
        /*0a7c*/ 	.word	0x00011900


	//   ....[197]....
        /*0a80*/ 	.word	0x00011910


	//   ....[198]....
        /*0a84*/ 	.word	0x00011920


	//   ....[199]....
        /*0a88*/ 	.word	0x000119c0


	//   ....[200]....
        /*0a8c*/ 	.word	0x00011d70


	//   ....[201]....
        /*0a90*/ 	.word	0x00011d80


	//   ....[202]....
        /*0a94*/ 	.word	0x00011d90


	//   ....[203]....
        /*0a98*/ 	.word	0x00011da0


	//   ....[204]....
        /*0a9c*/ 	.word	0x00011db0


	//   ....[205]....
        /*0aa0*/ 	.word	0x00011dc0


	//   ....[206]....
        /*0aa4*/ 	.word	0x00011de0


	//   ....[207]....
        /*0aa8*/ 	.word	0x00011e30


	//   ....[208]....
        /*0aac*/ 	.word	0x00011e70


	//   ....[209]....
        /*0ab0*/ 	.word	0x00011e90


	//   ....[210]....
        /*0ab4*/ 	.word	0x00011ea0


	//   ....[211]....
        /*0ab8*/ 	.word	0x00011ee0


	//   ....[212]....
        /*0abc*/ 	.word	0x00011ef0


	//   ....[213]....
        /*0ac0*/ 	.word	0x00011f30


	//   ....[214]....
        /*0ac4*/ 	.word	0x00011f40


	//   ....[215]....
        /*0ac8*/ 	.word	0x00011f80


	//   ....[216]....
        /*0acc*/ 	.word	0x00011f90


	//   ....[217]....
        /*0ad0*/ 	.word	0x00011fa0


	//   ....[218]....
        /*0ad4*/ 	.word	0x00011fb0


	//   ....[219]....
        /*0ad8*/ 	.word	0x00011fc0


	//   ....[220]....
        /*0adc*/ 	.word	0x00013460


	//   ....[221]....
        /*0ae0*/ 	.word	0x00013490


	//   ....[222]....
        /*0ae4*/ 	.word	0x000134c0


	//   ....[223]....
        /*0ae8*/ 	.word	0x000134f0


	//   ....[224]....
        /*0aec*/ 	.word	0x00013520


	//   ....[225]....
        /*0af0*/ 	.word	0x00013530


	//   ....[226]....
        /*0af4*/ 	.word	0x00013570


	//   ....[227]....
        /*0af8*/ 	.word	0x00013580


	//   ....[228]....
        /*0afc*/ 	.word	0x000136f0


	//   ....[229]....
        /*0b00*/ 	.word	0x00013720


	//   ....[230]....
        /*0b04*/ 	.word	0x00013750


	//   ....[231]....
        /*0b08*/ 	.word	0x00013780


	//   ....[232]....
        /*0b0c*/ 	.word	0x000137b0


	//   ....[233]....
        /*0b10*/ 	.word	0x000137f0


	//   ....[234]....
        /*0b14*/ 	.word	0x00013870


	//   ....[235]....
        /*0b18*/ 	.word	0x000138c0


	//   ....[236]....
        /*0b1c*/ 	.word	0x000138d0


	//   ....[237]....
        /*0b20*/ 	.word	0x00013960


	//   ....[238]....
        /*0b24*/ 	.word	0x00013fe0


	//   ....[239]....
        /*0b28*/ 	.word	0x00014530


	//   ....[240]....
        /*0b2c*/ 	.word	0x00014610


	//   ....[241]....
        /*0b30*/ 	.word	0x000146e0


	//   ....[242]....
        /*0b34*/ 	.word	0x00014760


	//   ....[243]....
        /*0b38*/ 	.word	0x00014820


	//   ....[244]....
        /*0b3c*/ 	.word	0x00014880


	//   ....[245]....
        /*0b40*/ 	.word	0x00014940


	//   ....[246]....
        /*0b44*/ 	.word	0x000149a0


	//   ....[247]....
        /*0b48*/ 	.word	0x00014a60


	//   ....[248]....
        /*0b4c*/ 	.word	0x00014ac0


	//   ....[249]....
        /*0b50*/ 	.word	0x00014b80


	//   ....[250]....
        /*0b54*/ 	.word	0x00014be0


	//   ....[251]....
        /*0b58*/ 	.word	0x00014ca0


	//   ....[252]....
        /*0b5c*/ 	.word	0x00014d00


	//   ....[253]....
        /*0b60*/ 	.word	0x00014dc0


	//   ....[254]....
        /*0b64*/ 	.word	0x00014e20


	//   ....[255]....
        /*0b68*/ 	.word	0x00014ee0


	//   ....[0]....
        /*0b6c*/ 	.word	0x00014f40


	//   ....[1]....
        /*0b70*/ 	.word	0x00015000


	//   ....[2]....
        /*0b74*/ 	.word	0x00015060


	//   ....[3]....
        /*0b78*/ 	.word	0x00015130


	//   ....[4]....
        /*0b7c*/ 	.word	0x000152f0


	//   ....[5]....
        /*0b80*/ 	.word	0x00015380


	//   ....[6]....
        /*0b84*/ 	.word	0x00015450


	//   ....[7]....
        /*0b88*/ 	.word	0x000154a0


	//   ....[8]....
        /*0b8c*/ 	.word	0x00015570


	//   ....[9]....
        /*0b90*/ 	.word	0x000155c0


	//   ....[10]....
        /*0b94*/ 	.word	0x00015620


	//   ....[11]....
        /*0b98*/ 	.word	0x000156f0


	//   ....[12]....
        /*0b9c*/ 	.word	0x00015750


	//   ....[13]....
        /*0ba0*/ 	.word	0x00015820


	//   ....[14]....
        /*0ba4*/ 	.word	0x00015880


	//   ....[15]....
        /*0ba8*/ 	.word	0x00015950


	//   ....[16]....
        /*0bac*/ 	.word	0x000159b0


	//   ....[17]....
        /*0bb0*/ 	.word	0x00015a70


	//   ....[18]....
        /*0bb4*/ 	.word	0x00015ad0


	//   ....[19]....
        /*0bb8*/ 	.word	0x00015b90


	//   ....[20]....
        /*0bbc*/ 	.word	0x00015c00


	//   ....[21]....
        /*0bc0*/ 	.word	0x00015cb0


	//   ....[22]....
        /*0bc4*/ 	.word	0x00015d30


	//   ....[23]....
        /*0bc8*/ 	.word	0x00015dd0


	//   ....[24]....
        /*0bcc*/ 	.word	0x00015e70


	//   ....[25]....
        /*0bd0*/ 	.word	0x00015ee0


	//   ....[26]....
        /*0bd4*/ 	.word	0x00015f60


	//   ....[27]....
        /*0bd8*/ 	.word	0x00016010


	//   ....[28]....
        /*0bdc*/ 	.word	0x00016090


	//   ....[29]....
        /*0be0*/ 	.word	0x00016140


	//   ....[30]....
        /*0be4*/ 	.word	0x000161c0


	//   ....[31]....
        /*0be8*/ 	.word	0x00016270


	//   ....[32]....
        /*0bec*/ 	.word	0x000162f0


	//   ....[33]....
        /*0bf0*/ 	.word	0x000163a0


	//   ....[34]....
        /*0bf4*/ 	.word	0x00016420


	//   ....[35]....
        /*0bf8*/ 	.word	0x000164d0


	//   ....[36]....
        /*0bfc*/ 	.word	0x00016550


	//   ....[37]....
        /*0c00*/ 	.word	0x000165f0


	//   ....[38]....
        /*0c04*/ 	.word	0x00016670


	//   ....[39]....
        /*0c08*/ 	.word	0x00016700


	//   ....[40]....
        /*0c0c*/ 	.word	0x00016830


	//   ....[41]....
        /*0c10*/ 	.word	0x000168d0


	//   ....[42]....
        /*0c14*/ 	.word	0x00016930


	//   ....[43]....
        /*0c18*/ 	.word	0x000169e0


	//   ....[44]....
        /*0c1c*/ 	.word	0x00016a60


	//   ....[45]....
        /*0c20*/ 	.word	0x00016af0


	//   ....[46]....
        /*0c24*/ 	.word	0x00016b80


	//   ....[47]....
        /*0c28*/ 	.word	0x00016c10


	//   ....[48]....
        /*0c2c*/ 	.word	0x00016c70


	//   ....[49]....
        /*0c30*/ 	.word	0x00016d20


	//   ....[50]....
        /*0c34*/ 	.word	0x00016d80


	//   ....[51]....
        /*0c38*/ 	.word	0x00016e30


	//   ....[52]....
        /*0c3c*/ 	.word	0x00016e90


	//   ....[53]....
        /*0c40*/ 	.word	0x00016f40


	//   ....[54]....
        /*0c44*/ 	.word	0x00016fa0


	//   ....[55]....
        /*0c48*/ 	.word	0x00017050


	//   ....[56]....
        /*0c4c*/ 	.word	0x000170b0


	//   ....[57]....
        /*0c50*/ 	.word	0x00017160


	//   ....[58]....
        /*0c54*/ 	.word	0x000171c0


	//   ....[59]....
        /*0c58*/ 	.word	0x00017270


	//   ....[60]....
        /*0c5c*/ 	.word	0x00017360


	//   ....[61]....
        /*0c60*/ 	.word	0x000173f0


	//   ....[62]....
        /*0c64*/ 	.word	0x00017450


	//   ....[63]....
        /*0c68*/ 	.word	0x00017500


	//   ....[64]....
        /*0c6c*/ 	.word	0x00017580


	//   ....[65]....
        /*0c70*/ 	.word	0x00017610


	//   ....[66]....
        /*0c74*/ 	.word	0x000176a0


	//   ....[67]....
        /*0c78*/ 	.word	0x00017730


	//   ....[68]....
        /*0c7c*/ 	.word	0x00017790


	//   ....[69]....
        /*0c80*/ 	.word	0x00017840


	//   ....[70]....
        /*0c84*/ 	.word	0x000178a0


	//   ....[71]....
        /*0c88*/ 	.word	0x00017950


	//   ....[72]....
        /*0c8c*/ 	.word	0x000179b0


	//   ....[73]....
        /*0c90*/ 	.word	0x00017a60


	//   ....[74]....
        /*0c94*/ 	.word	0x00017ac0


	//   ....[75]....
        /*0c98*/ 	.word	0x00017b70


	//   ....[76]....
        /*0c9c*/ 	.word	0x00017bd0


	//   ....[77]....
        /*0ca0*/ 	.word	0x00017c80


	//   ....[78]....
        /*0ca4*/ 	.word	0x00017ce0


	//   ....[79]....
        /*0ca8*/ 	.word	0x00017d90


	//   ....[80]....
        /*0cac*/ 	.word	0x00017fe0


	//----- nvinfo : EIATTR_REG_RECONFIG
	.align		4
.L_896:
        /*0cb0*/ 	.byte	0x01, 0x54
	.zero		2


	//----- nvinfo : EIATTR_SYSCALL_OFFSETS
	.align		4
        /*0cb4*/ 	.byte	0x04, 0x46
        /*0cb6*/ 	.short	(.L_898 - .L_897)


	//   ....[0]....
.L_897:
        /*0cb8*/ 	.word	0x00001a40


	//   ....[1]....
        /*0cbc*/ 	.word	0x0000e990


	//   ....[2]....
        /*0cc0*/ 	.word	0x0000eb00


	//   ....[3]....
        /*0cc4*/ 	.word	0x0000ec60


	//   ....[4]....
        /*0cc8*/ 	.word	0x0000eda0


	//   ....[5]....
        /*0ccc*/ 	.word	0x000106b0


	//----- nvinfo : EIATTR_MBARRIER_INSTR_OFFSETS
	.align		4
.L_898:
        /*0cd0*/ 	.byte	0x04, 0x39
        /*0cd2*/ 	.short	(.L_900 - .L_899)


	//   ....[0]....
.L_899:
        /*0cd4*/ 	.word	0x00000180
        /*0cd8*/ 	.word	0x000000ff
        /*0cdc*/ 	.word	0x00022800
        /*0ce0*/ 	.short	0x0100
        /*0ce2*/ 	.byte	0x08
	.zero		1


	//   ....[1]....
        /*0ce4*/ 	.word	0x00000190
        /*0ce8*/ 	.word	0x000000ff
        /*0cec*/ 	.word	0x00022820
        /*0cf0*/ 	.short	0x0100
        /*0cf2*/ 	.byte	0x08
	.zero		1


	//   ....[2]....
        /*0cf4*/ 	.word	0x00000280
        /*0cf8*/ 	.word	0x000000ff
        /*0cfc*/ 	.word	0x00022830
        /*0d00*/ 	.short	0x0100
        /*0d02*/ 	.byte	0x08
	.zero		1


	//   ....[3]....
        /*0d04*/ 	.word	0x00000290
        /*0d08*/ 	.word	0x000000ff
        /*0d0c*/ 	.word	0x00022840
        /*0d10*/ 	.short	0x0100
        /*0d12*/ 	.byte	0x08
	.zero		1


	//   ....[4]....
        /*0d14*/ 	.word	0x000002a0
        /*0d18*/ 	.word	0x000000ff
        /*0d1c*/ 	.word	0x00022838
        /*0d20*/ 	.short	0x0100
        /*0d22*/ 	.byte	0x08
	.zero		1


	//   ....[5]....
        /*0d24*/ 	.word	0x000002b0
        /*0d28*/ 	.word	0x000000ff
        /*0d2c*/ 	.word	0x00022848
        /*0d30*/ 	.short	0x0100
        /*0d32*/ 	.byte	0x08
	.zero		1


	//   ....[6]....
        /*0d34*/ 	.word	0x000003e0
        /*0d38*/ 	.word	0x000000ff
        /*0d3c*/ 	.word	0x00022850
        /*0d40*/ 	.short	0x0100
        /*0d42*/ 	.byte	0x08
	.zero		1


	//   ....[7]....
        /*0d44*/ 	.word	0x000003f0
        /*0d48*/ 	.word	0x000000ff
        /*0d4c*/ 	.word	0x00022860
        /*0d50*/ 	.short	0x0100
        /*0d52*/ 	.byte	0x08
	.zero		1


	//   ....[8]....
        /*0d54*/ 	.word	0x00000400
        /*0d58*/ 	.word	0x000000ff
        /*0d5c*/ 	.word	0x00022858
        /*0d60*/ 	.short	0x0100
        /*0d62*/ 	.byte	0x08
	.zero		1


	//   ....[9]....
        /*0d64*/ 	.word	0x00000410
        /*0d68*/ 	.word	0x000000ff
        /*0d6c*/ 	.word	0x00022868
        /*0d70*/ 	.short	0x0100
        /*0d72*/ 	.byte	0x08
	.zero		1


	//   ....[10]....
        /*0d74*/ 	.word	0x00000500
        /*0d78*/ 	.word	0x000000ff
        /*0d7c*/ 	.word	0x00022870
        /*0d80*/ 	.short	0x0100
        /*0d82*/ 	.byte	0x06
	.zero		1


	//   ....[11]....
        /*0d84*/ 	.word	0x00000510
        /*0d88*/ 	.word	0x000000ff
        /*0d8c*/ 	.word	0x00022880
        /*0d90*/ 	.short	0x0100
        /*0d92*/ 	.byte	0x06
	.zero		1


	//   ....[12]....
        /*0d94*/ 	.word	0x00000520
        /*0d98*/ 	.word	0x000000ff
        /*0d9c*/ 	.word	0x00022878
        /*0da0*/ 	.short	0x0100
        /*0da2*/ 	.byte	0x06
	.zero		1


	//   ....[13]....
        /*0da4*/ 	.word	0x00000530
        /*0da8*/ 	.word	0x000000ff
        /*0dac*/ 	.word	0x00022888
        /*0db0*/ 	.short	0x0100
        /*0db2*/ 	.byte	0x06
	.zero		1


	//   ....[14]....
        /*0db4*/ 	.word	0x00000660
        /*0db8*/ 	.word	0x000000ff
        /*0dbc*/ 	.word	0x00022890
        /*0dc0*/ 	.short	0x0100
        /*0dc2*/ 	.byte	0x08
	.zero		1


	//   ....[15]....
        /*0dc4*/ 	.word	0x00000670
        /*0dc8*/ 	.word	0x000000ff
        /*0dcc*/ 	.word	0x000228a0
        /*0dd0*/ 	.short	0x0100
        /*0dd2*/ 	.byte	0x08
	.zero		1


	//   ....[16]....
        /*0dd4*/ 	.word	0x00000680
        /*0dd8*/ 	.word	0x000000ff
        /*0ddc*/ 	.word	0x00022898
        /*0de0*/ 	.short	0x0100
        /*0de2*/ 	.byte	0x08
	.zero		1


	//   ....[17]....
        /*0de4*/ 	.word	0x00000690
        /*0de8*/ 	.word	0x000000ff
        /*0dec*/ 	.word	0x000228a8
        /*0df0*/ 	.short	0x0100
        /*0df2*/ 	.byte	0x08
	.zero		1


	//   ....[18]....
        /*0df4*/ 	.word	0x000007e0
        /*0df8*/ 	.word	0x000000ff
        /*0dfc*/ 	.word	0x000228b0
        /*0e00*/ 	.short	0x0100
        /*0e02*/ 	.byte	0x08
	.zero		1


	//   ....[19]....
        /*0e04*/ 	.word	0x000007f0
        /*0e08*/ 	.word	0x000000ff
        /*0e0c*/ 	.word	0x000228c0
        /*0e10*/ 	.short	0x0100
        /*0e12*/ 	.byte	0x08
	.zero		1


	//   ....[20]....
        /*0e14*/ 	.word	0x00000800
        /*0e18*/ 	.word	0x000000ff
        /*0e1c*/ 	.word	0x000228b8
        /*0e20*/ 	.short	0x0100
        /*0e22*/ 	.byte	0x08
	.zero		1


	//   ....[21]....
        /*0e24*/ 	.word	0x00000810
        /*0e28*/ 	.word	0x000000ff
        /*0e2c*/ 	.word	0x000228c8
        /*0e30*/ 	.short	0x0100
        /*0e32*/ 	.byte	0x08
	.zero		1


	//   ....[22]....
        /*0e34*/ 	.word	0x00001ca0
        /*0e38*/ 	.word	0x000000ff
        /*0e3c*/ 	.word	0x00022800
        /*0e40*/ 	.short	0x010a
        /*0e42*/ 	.byte	0x36
	.zero		1


	//   ....[23]....
        /*0e44*/ 	.word	0x00001d50
        /*0e48*/ 	.word	0x00000004
        /*0e4c*/ 	.word	0x00022830
        /*0e50*/ 	.short	0x010a
        /*0e52*/ 	.byte	0x3f
	.zero		1


	//   ....[24]....
        /*0e54*/ 	.word	0x00001d90
        /*0e58*/ 	.word	0x00000004
        /*0e5c*/ 	.word	0x00022830
        /*0e60*/ 	.short	0x010a
        /*0e62*/ 	.byte	0x3f
	.zero		1


	//   ....[25]....
        /*0e64*/ 	.word	0x00002f20
        /*0e68*/ 	.word	0x000000ff
        /*0e6c*/ 	.word	0x00000000
        /*0e70*/ 	.short	0x0101
        /*0e72*/ 	.byte	0x06
	.zero		1


	//   ....[26]....
        /*0e74*/ 	.word	0x00005720
        /*0e78*/ 	.word	0x000000ff
        /*0e7c*/ 	.word	0x00022830
        /*0e80*/ 	.short	0x010a
        /*0e82*/ 	.byte	0x06
	.zero		1


	//   ....[27]....
        /*0e84*/ 	.word	0x00005760
        /*0e88*/ 	.word	0x000000ff
        /*0e8c*/ 	.word	0x00022830
        /*0e90*/ 	.short	0x010a
        /*0e92*/ 	.byte	0x06
	.zero		1


	//   ....[28]....
        /*0e94*/ 	.word	0x00006020
        /*0e98*/ 	.word	0x000000ff
        /*0e9c*/ 	.word	0x00022850
        /*0ea0*/ 	.short	0x010a
        /*0ea2*/ 	.byte	0x06
	.zero		1


	//   ....[29]....
        /*0ea4*/ 	.word	0x00006060
        /*0ea8*/ 	.word	0x000000ff
        /*0eac*/ 	.word	0x00022850
        /*0eb0*/ 	.short	0x010a
        /*0eb2*/ 	.byte	0x06
	.zero		1


	//   ....[30]....
        /*0eb4*/ 	.word	0x000069d0
        /*0eb8*/ 	.word	0x000000ff
        /*0ebc*/ 	.word	0x00000000
        /*0ec0*/ 	.short	0x0101
        /*0ec2*/ 	.byte	0x06
	.zero		1


	//   ....[31]....
        /*0ec4*/ 	.word	0x000083b0
        /*0ec8*/ 	.word	0x000000ff
        /*0ecc*/ 	.word	0x00000000
        /*0ed0*/ 	.short	0x0101
        /*0ed2*/ 	.byte	0x06
	.zero		1


	//   ....[32]....
        /*0ed4*/ 	.word	0x00008a40
        /*0ed8*/ 	.word	0x000000ff
        /*0edc*/ 	.word	0x00022850
        /*0ee0*/ 	.short	0x010a
        /*0ee2*/ 	.byte	0x05
	.zero		1


	//   ....[33]....
        /*0ee4*/ 	.word	0x00008a80
        /*0ee8*/ 	.word	0x000000ff
        /*0eec*/ 	.word	0x00022850
        /*0ef0*/ 	.short	0x010a
        /*0ef2*/ 	.byte	0x05
	.zero		1


	//   ....[34]....
        /*0ef4*/ 	.word	0x00009070
        /*0ef8*/ 	.word	0x000000ff
        /*0efc*/ 	.word	0x00000000
        /*0f00*/ 	.short	0x0101
        /*0f02*/ 	.byte	0x04
	.zero		1


	//   ....[35]....
        /*0f04*/ 	.word	0x0000b400
        /*0f08*/ 	.word	0x00000020
        /*0f0c*/ 	.word	0x00000000
        /*0f10*/ 	.short	0x0101
        /*0f12*/ 	.byte	0x3f
	.zero		1


	//   ....[36]....
        /*0f14*/ 	.word	0x0000b870
        /*0f18*/ 	.word	0x00000020
        /*0f1c*/ 	.word	0x00000000
        /*0f20*/ 	.short	0x0101
        /*0f22*/ 	.byte	0x3f
	.zero		1


	//   ....[37]....
        /*0f24*/ 	.word	0x0000f360
        /*0f28*/ 	.word	0x00000000
        /*0f2c*/ 	.word	0x00022880
        /*0f30*/ 	.short	0x010a
        /*0f32*/ 	.byte	0x3f
	.zero		1


	//   ....[38]....
        /*0f34*/ 	.word	0x0000fbe0
        /*0f38*/ 	.word	0x00000000
        /*0f3c*/ 	.word	0x00022870
        /*0f40*/ 	.short	0x0107
        /*0f42*/ 	.byte	0x3f
	.zero		1


	//   ....[39]....
        /*0f44*/ 	.word	0x0000fca0
        /*0f48*/ 	.word	0x00000000
        /*0f4c*/ 	.word	0x00022870
        /*0f50*/ 	.short	0x0101
        /*0f52*/ 	.byte	0x3f
	.zero		1


	//   ....[40]....
        /*0f54*/ 	.word	0x0000fcd0
        /*0f58*/ 	.word	0x00000000
        /*0f5c*/ 	.word	0x00022840
        /*0f60*/ 	.short	0x010a
        /*0f62*/ 	.byte	0x3f
	.zero		1


	//   ....[41]....
        /*0f64*/ 	.word	0x00010400
        /*0f68*/ 	.word	0x00000000
        /*0f6c*/ 	.word	0x00022830
        /*0f70*/ 	.short	0x0107
        /*0f72*/ 	.byte	0x3f
	.zero		1


	//   ....[42]....
        /*0f74*/ 	.word	0x000104c0
        /*0f78*/ 	.word	0x00000000
        /*0f7c*/ 	.word	0x00022830
        /*0f80*/ 	.short	0x0101
        /*0f82*/ 	.byte	0x3f
	.zero		1


	//   ....[43]....
        /*0f84*/ 	.word	0x00010e50
        /*0f88*/ 	.word	0x00000010
        /*0f8c*/ 	.word	0x00022800
        /*0f90*/ 	.short	0x0107
        /*0f92*/ 	.byte	0x3f
	.zero		1


	//   ....[44]....
        /*0f94*/ 	.word	0x00010f40
        /*0f98*/ 	.word	0x00000010
        /*0f9c*/ 	.word	0x00022800
        /*0fa0*/ 	.short	0x0101
        /*0fa2*/ 	.byte	0x3f
	.zero		1


	//   ....[45]....
        /*0fa4*/ 	.word	0x00010f60
        /*0fa8*/ 	.word	0x00000010
        /*0fac*/ 	.word	0x00022820
        /*0fb0*/ 	.short	0x010a
        /*0fb2*/ 	.byte	0x3f
	.zero		1


	//   ....[46]....
        /*0fb4*/ 	.word	0x00011460
        /*0fb8*/ 	.word	0x00000000
        /*0fbc*/ 	.word	0x00022880
        /*0fc0*/ 	.short	0x010a
        /*0fc2*/ 	.byte	0x3f
	.zero		1


	//   ....[47]....
        /*0fc4*/ 	.word	0x00011a40
        /*0fc8*/ 	.word	0x00000000
        /*0fcc*/ 	.word	0x00022870
        /*0fd0*/ 	.short	0x0107
        /*0fd2*/ 	.byte	0x3f
	.zero		1


	//   ....[48]....
        /*0fd4*/ 	.word	0x00011b00
        /*0fd8*/ 	.word	0x00000000
        /*0fdc*/ 	.word	0x00022870
        /*0fe0*/ 	.short	0x0101
        /*0fe2*/ 	.byte	0x3f
	.zero		1


	//   ....[49]....
        /*0fe4*/ 	.word	0x00011b30
        /*0fe8*/ 	.word	0x00000000
        /*0fec*/ 	.word	0x00022840
        /*0ff0*/ 	.short	0x010a
        /*0ff2*/ 	.byte	0x3f
	.zero		1


	//   ....[50]....
        /*0ff4*/ 	.word	0x000120d0
        /*0ff8*/ 	.word	0x00000000
        /*0ffc*/ 	.word	0x00022830
        /*1000*/ 	.short	0x0107
        /*1002*/ 	.byte	0x3f
	.zero		1


	//   ....[51]....
        /*1004*/ 	.word	0x00012190
        /*1008*/ 	.word	0x00000000
        /*100c*/ 	.word	0x00022830
        /*1010*/ 	.short	0x0101
        /*1012*/ 	.byte	0x3f
	.zero		1


	//   ....[52]....
        /*1014*/ 	.word	0x00012220
        /*1018*/ 	.word	0x00000000
        /*101c*/ 	.word	0x00022870
        /*1020*/ 	.short	0x010a
        /*1022*/ 	.byte	0x3f
	.zero		1


	//   ....[53]....
        /*1024*/ 	.word	0x000122b0
        /*1028*/ 	.word	0x00000000
        /*102c*/ 	.word	0x00022860
        /*1030*/ 	.short	0x010a
        /*1032*/ 	.byte	0x3f
	.zero		1


	//   ....[54]....
        /*1034*/ 	.word	0x00012870
        /*1038*/ 	.word	0x00000000
        /*103c*/ 	.word	0x00022850
        /*1040*/ 	.short	0x0101
        /*1042*/ 	.byte	0x3f
	.zero		1


	//   ....[55]....
        /*1044*/ 	.word	0x00012900
        /*1048*/ 	.word	0x00000000
        /*104c*/ 	.word	0x00000000
        /*1050*/ 	.short	0x0101
        /*1052*/ 	.byte	0x3f
	.zero		1


	//   ....[56]....
        /*1054*/ 	.word	0x00012ad0
        /*1058*/ 	.word	0x00000002
        /*105c*/ 	.word	0x00022870
        /*1060*/ 	.short	0x010a
        /*1062*/ 	.byte	0x3f
	.zero		1


	//   ....[57]....
        /*1064*/ 	.word	0x00012b50
        /*1068*/ 	.word	0x00000002
        /*106c*/ 	.word	0x00022860
        /*1070*/ 	.short	0x010a
        /*1072*/ 	.byte	0x3f
	.zero		1


	//   ....[58]....
        /*1074*/ 	.word	0x00013120
        /*1078*/ 	.word	0x00000002
        /*107c*/ 	.word	0x00022850
        /*1080*/ 	.short	0x0101
        /*1082*/ 	.byte	0x3f
	.zero		1


	//   ....[59]....
        /*1084*/ 	.word	0x000131d0
        /*1088*/ 	.word	0x00000002
        /*108c*/ 	.word	0x00000000
        /*1090*/ 	.short	0x0101
        /*1092*/ 	.byte	0x3f
	.zero		1


	//   ....[60]....
        /*1094*/ 	.word	0x00013f60
        /*1098*/ 	.word	0x00000005
        /*109c*/ 	.word	0x00022820
        /*10a0*/ 	.short	0x010a
        /*10a2*/ 	.byte	0x3f
	.zero		1


	//   ....[61]....
        /*10a4*/ 	.word	0x000140e0
        /*10a8*/ 	.word	0x00000003
        /*10ac*/ 	.word	0x00022840
        /*10b0*/ 	.short	0x010a
        /*10b2*/ 	.byte	0x3f
	.zero		1


	//   ....[62]....
        /*10b4*/ 	.word	0x00014180
        /*10b8*/ 	.word	0x0000001f
        /*10bc*/ 	.word	0x00022840
        /*10c0*/ 	.short	0x010a
        /*10c2*/ 	.byte	0x3f
	.zero		1


	//   ....[63]....
        /*10c4*/ 	.word	0x000141c0
        /*10c8*/ 	.word	0x00000003
        /*10cc*/ 	.word	0x00022860
        /*10d0*/ 	.short	0x010a
        /*10d2*/ 	.byte	0x3f
	.zero		1


	//   ....[64]....
        /*10d4*/ 	.word	0x00014200
        /*10d8*/ 	.word	0x0000001f
        /*10dc*/ 	.word	0x00022860
        /*10e0*/ 	.short	0x010a
        /*10e2*/ 	.byte	0x3f
	.zero		1


	//   ....[65]....
        /*10e4*/ 	.word	0x00014240
        /*10e8*/ 	.word	0x00000003
        /*10ec*/ 	.word	0x00022880
        /*10f0*/ 	.short	0x010a
        /*10f2*/ 	.byte	0x3f
	.zero		1


	//   ....[66]....
        /*10f4*/ 	.word	0x00014280
        /*10f8*/ 	.word	0x0000001f
        /*10fc*/ 	.word	0x00022880
        /*1100*/ 	.short	0x010a
        /*1102*/ 	.byte	0x3f
	.zero		1


	//   ....[67]....
        /*1104*/ 	.word	0x000142f0
        /*1108*/ 	.word	0x00000003
        /*110c*/ 	.word	0x00022800
        /*1110*/ 	.short	0x010a
        /*1112*/ 	.byte	0x3f
	.zero		1


	//   ....[68]....
        /*1114*/ 	.word	0x00014340
        /*1118*/ 	.word	0x00000004
        /*111c*/ 	.word	0x00022830
        /*1120*/ 	.short	0x010a
        /*1122*/ 	.byte	0x3f
	.zero		1


	//   ....[69]....
        /*1124*/ 	.word	0x000143a0
        /*1128*/ 	.word	0x00000009
        /*112c*/ 	.word	0x00022830
        /*1130*/ 	.short	0x010a
        /*1132*/ 	.byte	0x3f
	.zero		1


	//   ....[70]....
        /*1134*/ 	.word	0x00014400
        /*1138*/ 	.word	0x00000009
        /*113c*/ 	.word	0x00022850
        /*1140*/ 	.short	0x010a
        /*1142*/ 	.byte	0x3f
	.zero		1


	//   ....[71]....
        /*1144*/ 	.word	0x00014460
        /*1148*/ 	.word	0x00000003
        /*114c*/ 	.word	0x00022850
        /*1150*/ 	.short	0x010a
        /*1152*/ 	.byte	0x3f
	.zero		1


	//   ....[72]....
        /*1154*/ 	.word	0x00014560
        /*1158*/ 	.word	0x00000000
        /*115c*/ 	.word	0x00022880
        /*1160*/ 	.short	0x010a
        /*1162*/ 	.byte	0x3f
	.zero		1


	//   ....[73]....
        /*1164*/ 	.word	0x00015240
        /*1168*/ 	.word	0x00000000
        /*116c*/ 	.word	0x00022840
        /*1170*/ 	.short	0x010a
        /*1172*/ 	.byte	0x3f
	.zero		1


	//   ....[74]....
        /*1174*/ 	.word	0x00016730
        /*1178*/ 	.word	0x00000010
        /*117c*/ 	.word	0x00022820
        /*1180*/ 	.short	0x010a
        /*1182*/ 	.byte	0x3f
	.zero		1


	//   ....[75]....
        /*1184*/ 	.word	0x00016780
        /*1188*/ 	.word	0x00000000
        /*118c*/ 	.word	0x00022880
        /*1190*/ 	.short	0x010a
        /*1192*/ 	.byte	0x3f
	.zero		1


	//   ....[76]....
        /*1194*/ 	.word	0x000172b0
        /*1198*/ 	.word	0x00000000
        /*119c*/ 	.word	0x00022840
        /*11a0*/ 	.short	0x010a
        /*11a2*/ 	.byte	0x3f
	.zero		1


	//   ....[77]....
        /*11a4*/ 	.word	0x00017dc0
        /*11a8*/ 	.word	0x00000000
        /*11ac*/ 	.word	0x00022870
        /*11b0*/ 	.short	0x010a
        /*11b2*/ 	.byte	0x3f
	.zero		1


	//   ....[78]....
        /*11b4*/ 	.word	0x00017e10
        /*11b8*/ 	.word	0x00000000
        /*11bc*/ 	.word	0x00022860
        /*11c0*/ 	.short	0x010a
        /*11c2*/ 	.byte	0x3f
	.zero		1


	//   ....[79]....
        /*11c4*/ 	.word	0x00017e60
        /*11c8*/ 	.word	0x00000002
        /*11cc*/ 	.word	0x00022870
        /*11d0*/ 	.short	0x010a
        /*11d2*/ 	.byte	0x3f
	.zero		1


	//   ....[80]....
        /*11d4*/ 	.word	0x00017eb0
        /*11d8*/ 	.word	0x00000002
        /*11dc*/ 	.word	0x00022860
        /*11e0*/ 	.short	0x010a
        /*11e2*/ 	.byte	0x3f
	.zero		1


	//   ....[81]....
        /*11e4*/ 	.word	0x00017f00
        /*11e8*/ 	.word	0x00000005
        /*11ec*/ 	.word	0x00022820
        /*11f0*/ 	.short	0x010a
        /*11f2*/ 	.byte	0x3f
	.zero		1


	//   ....[82]....
        /*11f4*/ 	.word	0x000180a0
        /*11f8*/ 	.word	0x00000003
        /*11fc*/ 	.word	0x00022840
        /*1200*/ 	.short	0x010a
        /*1202*/ 	.byte	0x3f
	.zero		1


	//   ....[83]....
        /*1204*/ 	.word	0x000180f0
        /*1208*/ 	.word	0x0000001f
        /*120c*/ 	.word	0x00022840
        /*1210*/ 	.short	0x010a
        /*1212*/ 	.byte	0x3f
	.zero		1


	//   ....[84]....
        /*1214*/ 	.word	0x00018140
        /*1218*/ 	.word	0x00000003
        /*121c*/ 	.word	0x00022860
        /*1220*/ 	.short	0x010a
        /*1222*/ 	.byte	0x3f
	.zero		1


	//   ....[85]....
        /*1224*/ 	.word	0x00018190
        /*1228*/ 	.word	0x0000001f
        /*122c*/ 	.word	0x00022860
        /*1230*/ 	.short	0x010a
        /*1232*/ 	.byte	0x3f
	.zero		1


	//   ....[86]....
        /*1234*/ 	.word	0x000181e0
        /*1238*/ 	.word	0x00000003
        /*123c*/ 	.word	0x00022880
        /*1240*/ 	.short	0x010a
        /*1242*/ 	.byte	0x3f
	.zero		1


	//----- nvinfo : EIATTR_NUM_MBARRIERS
	.align		4
.L_900:
        /*1244*/ 	.byte	0x03, 0x38
        /*1246*/ 	.short	0x0016


	//----- nvinfo : EIATTR_EXIT_INSTR_OFFSETS
	.align		4
        /*1248*/ 	.byte	0x04, 0x1c
        /*124a*/ 	.short	(.L_902 - .L_901)


	//   ....[0]....
.L_901:
        /*124c*/ 	.word	0x000009c0


	//   ....[1]....
        /*1250*/ 	.word	0x0000cfa0


	//   ....[2]....
        /*1254*/ 	.word	0x000142d0


	//----- nvinfo : EIATTR_MAX_THREADS
	.align		4
.L_902:
        /*1258*/ 	.byte	0x04, 0x05
        /*125a*/ 	.short	(.L_904 - .L_903)
.L_903:
        /*125c*/ 	.word	0x00000180
        /*1260*/ 	.word	0x00000001
        /*1264*/ 	.word	0x00000001


	//----- nvinfo : EIATTR_CRS_STACK_SIZE
	.align		4
.L_904:
        /*1268*/ 	.byte	0x04, 0x1e
        /*126a*/ 	.short	(.L_906 - .L_905)
.L_905:
        /*126c*/ 	.word	0x00000000


	//----- nvinfo : EIATTR_CBANK_PARAM_SIZE
	.align		4
.L_906:
        /*1270*/ 	.byte	0x03, 0x19
        /*1272*/ 	.short	0x0af0


	//----- nvinfo : EIATTR_PARAM_CBANK
	.align		4
        /*1274*/ 	.byte	0x04, 0x0a
        /*1276*/ 	.short	(.L_908 - .L_907)
	.align		4
.L_907:
        /*1278*/ 	.word	index@(.nv.constant0._ZN7cutlass13device_kernelIN5flash11enable_sm90INS1_16FlashAttnFwdSm90INS1_25CollectiveMainloopFwdSm90ILi2EN4cute5tupleIJNS5_1CILi1EEES8_S8_EEENS6_IJNS7_ILi128EEENS7_ILi160EEESA_EEELi128ENS_12float_e4m3_tEfNS_4arch4Sm90ELb0ELb0ELb1ELb1ELb1ELb0ELb0ELb1ELb1ELb1ELb1ELb0EEENS1_21CollectiveEpilogueFwdINS6_IJSA_SA_SB_EEES9_NS_10bfloat16_tESF_Li256ELb1ELb1ELb1ELb1EEENS1_36VarlenDynamicPersistentTileSchedulerILi128ELi160ELi256ELi128ELb1ELb1ELb1ELb0ELb1ELb1EEEEEEEEEvNT_6ParamsE)
        /*127c*/ 	.short	0x0210
        /*127e*/ 	.short	0x0af0


	//----- nvinfo : EIATTR_SW_WAR
	.align		4
.L_908:
        /*1280*/ 	.byte	0x04, 0x36
        /*1282*/ 	.short	(.L_910 - .L_909)
.L_909:
        /*1284*/ 	.word	0x00000008
.L_910:


//--------------------- .nv.info._ZN7cutlass13device_kernelIN5flash11enable_sm90INS1_16FlashAttnFwdSm90INS1_25CollectiveMainloopFwdSm90ILi2EN4cute5tupleIJNS5_1CILi1EEES8_S8_EEENS6_IJNS7_ILi128EEENS7_ILi160EEESA_EEELi128ENS_12float_e4m3_tEfNS_4arch4Sm90ELb0ELb0ELb1ELb1ELb1ELb1ELb0ELb1ELb1ELb1ELb1ELb0EEENS1_21CollectiveEpilogueFwdINS6_IJSA_SA_SB_EEES9_NS_10bfloat16_tESF_Li256ELb1ELb1ELb1ELb1EEENS1_36VarlenDynamicPersistentTileSchedulerILi128ELi160ELi256ELi128ELb1ELb1ELb1ELb0ELb1ELb1EEEEEEEEEvNT_6ParamsE --------------------------
	.section	.nv.info._ZN7cutlass13device_kernelIN5flash11enable_sm90INS1_16FlashAttnFwdSm90INS1_25CollectiveMainloopFwdSm90ILi2EN4cute5tupleIJNS5_1CILi1EEES8_S8_EEENS6_IJNS7_ILi128EEENS7_ILi160EEESA_EEELi128ENS_12float_e4m3_tEfNS_4arch4Sm90ELb0ELb0ELb1ELb1ELb1ELb1ELb0ELb1ELb1ELb1ELb1ELb0EEENS1_21CollectiveEpilogueFwdINS6_IJSA_SA_SB_EEES9_NS_10bfloat16_tESF_Li256ELb1ELb1ELb1ELb1EEENS1_36VarlenDynamicPersistentTileSchedulerILi128ELi160ELi256ELi128ELb1ELb1ELb1ELb0ELb1ELb1EEEEEEEEEvNT_6ParamsE,"",@"SHT_CUDA_INFO"
	.sectionflags	@""
	.align	4


	//----- nvinfo : EIATTR_CUDA_API_VERSION
	.align		4
        /*0000*/ 	.byte	0x04, 0x37
        /*0002*/ 	.short	(.L_912 - .L_911)
.L_911:
        /*0004*/ 	.word	0x00000082


	//----- nvinfo : EIATTR_KPARAM_INFO
	.align		4
.L_912:
        /*0008*/ 	.byte	0x04, 0x17
        /*000a*/ 	.short	(.L_914 - .L_913)
.L_913:
        /*000c*/ 	.word	0x00000000
        /*0010*/ 	.short	0x0000
        /*0012*/ 	.short	0x0070
        /*0014*/ 	.byte	0x00, 0xf0, 0x01, 0x2a


	//----- nvinfo : EIATTR_SPARSE_MMA_MASK
	.align		4
.L_914:
        /*0018*/ 	.byte	0x03, 0x50
        /*001a*/ 	.short	0x0000


	//----- nvinfo : EIATTR_MAXREG_COUNT
	.align		4
        /*001c*/ 	.byte	0x03, 0x1b
        /*001e*/ 	.short	0x00a8


	//----- nvinfo : EIATTR_NUM_BARRIERS
	.align		4
        /*0020*/ 	.byte	0x02, 0x4c
        /*0022*/ 	.byte	0x10
	.zero		1


	//----- nvinfo : EIATTR_EXTERNS
	.align		4
        /*0024*/ 	.byte	0x04, 0x0f
        /*0026*/ 	.short	(.L_916 - .L_915)


	//   ....[0]....
	.align		4
.L_915:
        /*0028*/ 	.word	index@(__assertfail)


	//----- nvinfo : EIATTR_ANNOTATIONS
	.align		4
.L_916:
        /*002c*/ 	.byte	0x04, 0x55
        /*002e*/ 	.short	(.L_918 - .L_917)


	//   ....[0]....
.L_917:
        /* <DEDUP_REMOVED lines=79> */


	//----- nvinfo : EIATTR_MERCURY_ISA_VERSION
	.align		4
.L_918:
        /*0508*/ 	.byte	0x03, 0x5f
        /*050a*/ 	.short	0x0101


	//----- nvinfo : EIATTR_UNUSED_LOAD_BYTE_OFFSET
	.align		4
        /*050c*/ 	.byte	0x04, 0x44
        /*050e*/ 	.short	(.L_920 - .L_919)


	//   ....[0]....
.L_919:
        /*0510*/ 	.word	0x00000a60
        /*0514*/ 	.word	0x0000fff0


	//   ....[1]....
        /*0518*/ 	.word	0x00016760
        /*051c*/ 	.word	0x0000fff0


	//----- nvinfo : EIATTR_INT_WARP_WIDE_INSTR_OFFSETS
	.align		4
.L_920:
        /*0520*/ 	.byte	0x04, 0x31
        /*0522*/ 	.short	(.L_922 - .L_921)


	//   ....[0]....
.L_921:
        /*0524*/ 	.word	0x00000120


	//   ....[1]....
        /*0528*/ 	.word	0x000001c0


	//   ....[2]....
        /*052c*/ 	.word	0x00000230


	//   ....[3]....
        /*0530*/ 	.word	0x0001d230


	//   ....[4]....
        /*0534*/ 	.word	0x0001d2c0


	//   ....[5]....
        /*0538*/ 	.word	0x00021680


	//   ....[6]....
        /*053c*/ 	.word	0x00021710


	//----- nvinfo : EIATTR_COOP_GROUP_MASK_REGIDS
	.align		4
.L_922:
        /*0540*/ 	.byte	0x04, 0x29
        /*0542*/ 	.short	(.L_924 - .L_923)


	//   ....[0]....
.L_923:
        /*0544*/ 	.word	0xffffffff


	//   ....[1]....
        /*0548*/ 	.word	0xffffffff


	//   ....[2]....
        /*054c*/ 	.word	0xffffffff


	//   ....[3]....
        /*0550*/ 	.word	0xffffffff


	//   ....[4]....
        /*0554*/ 	.word	0xffffffff


	//   ....[5]....
        /*0558*/ 	.word	0xffffffff


	//   ....[6]....
        /*055c*/ 	.word	0xffffffff


	//   ....[7]....
        /*0560*/ 	.word	0xffffffff


	//   ....[8]....
        /*0564*/ 	.word	0xffffffff


	//   ....[9]....
        /*0568*/ 	.word	0xffffffff


	//   ....[10]....
        /*056c*/ 	.word	0xffffffff


	//   ....[11]....
        /*0570*/ 	.word	0xffffffff


	//   ....[12]....
        /*0574*/ 	.word	0xffffffff


	//   ....[13]....
        /*0578*/ 	.word	0xffffffff


	//   ....[14]....
        /*057c*/ 	.word	0xffffffff


	//   ....[15]....
        /*0580*/ 	.word	0xffffffff


	//   ....[16]....
        /*0584*/ 	.word	0xffffffff


	//   ....[17]....
        /*0588*/ 	.word	0xffffffff


	//   ....[18]....
        /*058c*/ 	.word	0xffffffff


	//   ....[19]....
        /*0590*/ 	.word	0xffffffff


	//   ....[20]....
        /*0594*/ 	.word	0xffffffff


	//   ....[21]....
        /*0598*/ 	.word	0xffffffff


	//   ....[22]....
        /*059c*/ 	.word	0xffffffff


	//   ....[23]....
        /*05a0*/ 	.word	0xffffffff


	//   ....[24]....
        /*05a4*/ 	.word	0xffffffff


	//   ....[25]....
        /*05a8*/ 	.word	0xffffffff


	//   ....[26]....
        /*05ac*/ 	.word	0xffffffff


	//   ....[27]....
        /*05b0*/ 	.word	0xffffffff


	//   ....[28]....
        /*05b4*/ 	.word	0xffffffff


	//   ....[29]....
        /*05b8*/ 	.word	0xffffffff


	//   ....[30]....
        /*05bc*/ 	.word	0xffffffff


	//   ....[31]....
        /*05c0*/ 	.word	0xffffffff


	//   ....[32]....
        /*05c4*/ 	.word	0xffffffff


	//   ....[33]....
        /*05c8*/ 	.word	0xffffffff


	//   ....[34]....
        /*05cc*/ 	.word	0xffffffff


	//   ....[35]....
        /*05d0*/ 	.word	0xffffffff


	//   ....[36]....
        /*05d4*/ 	.word	0xffffffff


	//   ....[37]....
        /*05d8*/ 	.word	0xffffffff


	//   ....[38]....
        /*05dc*/ 	.word	0xffffffff


	//   ....[39]....
        /*05e0*/ 	.word	0xffffffff


	//   ....[40]....
        /*05e4*/ 	.word	0xffffffff


	//   ....[41]....
        /*05e8*/ 	.word	0xffffffff


	//   ....[42]....
        /*05ec*/ 	.word	0xffffffff


	//   ....[43]....
        /*05f0*/ 	.word	0xffffffff


	//   ....[44]....
        /*05f4*/ 	.word	0xffffffff


	//   ....[45]....
        /*05f8*/ 	.word	0xffffffff


	//   ....[46]....
        /*05fc*/ 	.word	0xffffffff


	//   ....[47]....
        /*0600*/ 	.word	0xffffffff


	//   ....[48]....
        /*0604*/ 	.word	0xffffffff


	//   ....[49]....
        /*0608*/ 	.word	0xffffffff


	//   ....[50]....
        /*060c*/ 	.word	0xffffffff


	//   ....[51]....
        /*0610*/ 	.word	0xffffffff


	//   ....[52]....
        /*0614*/ 	.word	0xffffffff


	//   ....[53]....
        /*0618*/ 	.word	0xffffffff


	//   ....[54]....
        /*061c*/ 	.word	0xffffffff


	//   ....[55]....
        /*0620*/ 	.word	0xffffffff


	//   ....[56]....
        /*0624*/ 	.word	0xffffffff


	//   ....[57]....
        /*0628*/ 	.word	0xffffffff


	//   ....[58]....
        /*062c*/ 	.word	0xffffffff


	//   ....[59]....
        /*0630*/ 	.word	0xffffffff


	//   ....[60]....
        /*0634*/ 	.word	0xffffffff


	//   ....[61]....
        /*0638*/ 	.word	0xffffffff


	//   ....[62]....
        /*063c*/ 	.word	0xffffffff


	//   ....[63]....
        /*0640*/ 	.word	0xffffffff


	//   ....[64]....
        /*0644*/ 	.word	0xffffffff


	//   ....[65]....
        /*0648*/ 	.word	0xffffffff


	//   ....[66]....
        /*064c*/ 	.word	0xffffffff


	//   ....[67]....
        /*0650*/ 	.word	0xffffffff


	//   ....[68]....
        /*0654*/ 	.word	0xffffffff


	//   ....[69]....
        /*0658*/ 	.word	0xffffffff


	//   ....[70]....
        /*065c*/ 	.word	0xffffffff


	//   ....[71]....
        /*0660*/ 	.word	0xffffffff


	//   ....[72]....
        /*0664*/ 	.word	0xffffffff


	//   ....[73]....
        /*0668*/ 	.word	0xffffffff


	//   ....[74]....
        /*066c*/ 	.word	0xffffffff


	//   ....[75]....
        /*0670*/ 	.word	0xffffffff


	//   ....[76]....
        /*0674*/ 	.word	0xffffffff


	//   ....[77]....
        /*0678*/ 	.word	0xffffffff


	//   ....[78]....
        /*067c*/ 	.word	0xffffffff


	//   ....[79]....
        /*0680*/ 	.word	0xffffffff


	//   ....[80]....
        /*0684*/ 	.word	0xffffffff


	//   ....[81]....
        /*0688*/ 	.word	0xffffffff


	//   ....[82]....
        /*068c*/ 	.word	0xffffffff


	//   ....[83]....
        /*0690*/ 	.word	0xffffffff


	//   ....[84]....
        /*0694*/ 	.word	0xffffffff


	//   ....[85]....
        /*0698*/ 	.word	0xffffffff


	//   ....[86]....
        /*069c*/ 	.word	0xffffffff


	//   ....[87]....
        /*06a0*/ 	.word	0xffffffff


	//   ....[88]....
        /*06a4*/ 	.word	0xffffffff


	//   ....[89]....
        /*06a8*/ 	.word	0xffffffff


	//   ....[90]....
        /*06ac*/ 	.word	0xffffffff


	//   ....[91]....
        /*06b0*/ 	.word	0xffffffff


	//   ....[92]....
        /*06b4*/ 	.word	0xffffffff


	//   ....[93]....
        /*06b8*/ 	.word	0xffffffff


	//   ....[94]....
        /*06bc*/ 	.word	0xffffffff


	//   ....[95]....
        /*06c0*/ 	.word	0xffffffff


	//   ....[96]....
        /*06c4*/ 	.word	0xffffffff


	//   ....[97]....
        /*06c8*/ 	.word	0xffffffff


	//   ....[98]....
        /*06cc*/ 	.word	0xffffffff


	//   ....[99]....
        /*06d0*/ 	.word	0xffffffff


	//   ....[100]....
        /*06d4*/ 	.word	0xffffffff


	//   ....[101]....
        /*06d8*/ 	.word	0xffffffff


	//   ....[102]....
        /*06dc*/ 	.word	0xffffffff


	//   ....[103]....
        /*06e0*/ 	.word	0xffffffff


	//   ....[104]....
        /*06e4*/ 	.word	0xffffffff


	//   ....[105]....
        /*06e8*/ 	.word	0xffffffff


	//   ....[106]....
        /*06ec*/ 	.word	0xffffffff


	//   ....[107]....
        /*06f0*/ 	.word	0xffffffff


	//   ....[108]....
        /*06f4*/ 	.word	0xffffffff


	//   ....[109]....
        /*06f8*/ 	.word	0xffffffff


	//   ....[110]....
        /*06fc*/ 	.word	0xffffffff


	//   ....[111]....
        /*0700*/ 	.word	0xffffffff


	//   ....[112]....
        /*0704*/ 	.word	0xffffffff


	//   ....[113]....
        /*0708*/ 	.word	0xffffffff


	//   ....[114]....
        /*070c*/ 	.word	0xffffffff


	//   ....[115]....
        /*0710*/ 	.word	0xffffffff


	//   ....[116]....
        /*0714*/ 	.word	0xffffffff


	//   ....[117]....
        /*0718*/ 	.word	0xffffffff


	//   ....[118]....
        /*071c*/ 	.word	0xffffffff


	//   ....[119]....
        /*0720*/ 	.word	0xffffffff


	//   ....[120]....
        /*0724*/ 	.word	0xffffffff


	//   ....[121]....
        /*0728*/ 	.word	0xffffffff


	//   ....[122]....
        /*072c*/ 	.word	0xffffffff


	//   ....[123]....
        /*0730*/ 	.word	0xffffffff


	//   ....[124]....
        /*0734*/ 	.word	0xffffffff


	//   ....[125]....
        /*0738*/ 	.word	0xffffffff


	//   ....[126]....
        /*073c*/ 	.word	0xffffffff


	//   ....[127]....
        /*0740*/ 	.word	0xffffffff


	//   ....[128]....
        /*0744*/ 	.word	0xffffffff


	//   ....[129]....
        /*0748*/ 	.word	0xffffffff


	//   ....[130]....
        /*074c*/ 	.word	0xffffffff


	//   ....[131]....
        /*0750*/ 	.word	0xffffffff


	//   ....[132]....
        /*0754*/ 	.word	0xffffffff


	//   ....[133]....
        /*0758*/ 	.word	0xffffffff


	//   ....[134]....
        /*075c*/ 	.word	0xffffffff


	//   ....[135]....
        /*0760*/ 	.word	0xffffffff


	//   ....[136]....
        /*0764*/ 	.word	0xffffffff


	//   ....[137]....
        /*0768*/ 	.word	0xffffffff


	//   ....[138]....
        /*076c*/ 	.word	0xffffffff


	//   ....[139]....
        /*0770*/ 	.word	0xffffffff


	//   ....[140]....
        /*0774*/ 	.word	0xffffffff


	//   ....[141]....
        /*0778*/ 	.word	0xffffffff


	//   ....[142]....
        /*077c*/ 	.word	0xffffffff


	//   ....[143]....
        /*0780*/ 	.word	0xffffffff


	//   ....[144]....
        /*0784*/ 	.word	0xffffffff


	//   ....[145]....
        /*0788*/ 	.word	0xffffffff


	//   ....[146]....
        /*078c*/ 	.word	0xffffffff


	//   ....[147]....
        /*0790*/ 	.word	0xffffffff


	//   ....[148]....
        /*0794*/ 	.word	0xffffffff


	//   ....[149]....
        /*0798*/ 	.word	0xffffffff


	//   ....[150]....
        /*079c*/ 	.word	0xffffffff


	//   ....[151]....
        /*07a0*/ 	.word	0xffffffff


	//   ....[152]....
        /*07a4*/ 	.word	0xffffffff


	//   ....[153]....
        /*07a8*/ 	.word	0xffffffff


	//   ....[154]....
        /*07ac*/ 	.word	0xffffffff


	//   ....[155]....
        /*07b0*/ 	.word	0xffffffff


	//   ....[156]....
        /*07b4*/ 	.word	0xffffffff


	//   ....[157]....
        /*07b8*/ 	.word	0xffffffff


	//   ....[158]....
        /*07bc*/ 	.word	0xffffffff


	//   ....[159]....
        /*07c0*/ 	.word	0xffffffff


	//   ....[160]....
        /*07c4*/ 	.word	0xffffffff


	//   ....[161]....
        /*07c8*/ 	.word	0xffffffff


	//   ....[162]....
        /*07cc*/ 	.word	0xffffffff


	//   ....[163]....
        /*07d0*/ 	.word	0xffffffff


	//   ....[164]....
        /*07d4*/ 	.word	0xffffffff


	//   ....[165]....
        /*07d8*/ 	.word	0xffffffff


	//   ....[166]....
        /*07dc*/ 	.word	0xffffffff


	//   ....[167]....
        /*07e0*/ 	.word	0xffffffff


	//   ....[168]....
        /*07e4*/ 	.word	0xffffffff


	//   ....[169]....
        /*07e8*/ 	.word	0xffffffff


	//   ....[170]....
        /*07ec*/ 	.word	0xffffffff


	//   ....[171]....
        /*07f0*/ 	.word	0xffffffff


	//   ....[172]....
        /*07f4*/ 	.word	0xffffffff


	//   ....[173]....
        /*07f8*/ 	.word	0xffffffff


	//   ....[174]....
        /*07fc*/ 	.word	0xffffffff


	//   ....[175]....
        /*0800*/ 	.word	0xffffffff


	//   ....[176]....
        /*0804*/ 	.word	0xffffffff


	//   ....[177]....
        /*0808*/ 	.word	0xffffffff


	//   ....[178]....
        /*080c*/ 	.word	0xffffffff


	//   ....[179]....
        /*0810*/ 	.word	0xffffffff


	//   ....[180]....
        /*0814*/ 	.word	0xffffffff


	//   ....[181]....
        /*0818*/ 	.word	0xffffffff


	//   ....[182]....
        /*081c*/ 	.word	0xffffffff


	//   ....[183]....
        /*0820*/ 	.word	0xffffffff


	//   ....[184]....
        /*0824*/ 	.word	0xffffffff


	//   ....[185]....
        /*0828*/ 	.word	0xffffffff


	//   ....[186]....
        /*082c*/ 	.word	0xffffffff


	//   ....[187]....
        /*0830*/ 	.word	0xffffffff


	//   ....[188]....
        /*0834*/ 	.word	0xffffffff


	//   ....[189]....
        /*0838*/ 	.word	0xffffffff


	//   ....[190]....
        /*083c*/ 	.word	0xffffffff


	//   ....[191]....
        /*0840*/ 	.word	0xffffffff


	//   ....[192]....
        /*0844*/ 	.word	0xffffffff


	//   ....[193]....
        /*0848*/ 	.word	0xffffffff


	//   ....[194]....
        /*084c*/ 	.word	0xffffffff


	//   ....[195]....
        /*0850*/ 	.word	0xffffffff


	//   ....[196]....
        /*0854*/ 	.word	0xffffffff


	//   ....[197]....
        /*0858*/ 	.word	0xffffffff


	//   ....[198]....
        /*085c*/ 	.word	0xffffffff


	//   ....[199]....
        /*0860*/ 	.word	0xffffffff


	//   ....[200]....
        /*0864*/ 	.word	0xffffffff


	//   ....[201]....
        /*0868*/ 	.word	0xffffffff


	//   ....[202]....
        /*086c*/ 	.word	0xffffffff


	//   ....[203]....
        /*0870*/ 	.word	0xffffffff


	//   ....[204]....
        /*0874*/ 	.word	0xffffffff


	//   ....[205]....
        /*0878*/ 	.word	0xffffffff


	//   ....[206]....
        /*087c*/ 	.word	0xffffffff


	//   ....[207]....
        /*0880*/ 	.word	0xffffffff


	//   ....[208]....
        /*0884*/ 	.word	0xffffffff


	//   ....[209]....
        /*0888*/ 	.word	0xffffffff


	//   ....[210]....
        /*088c*/ 	.word	0xffffffff


	//   ....[211]....
        /*0890*/ 	.word	0xffffffff


	//   ....[212]....
        /*0894*/ 	.word	0xffffffff


	//   ....[213]....
        /*0898*/ 	.word	0xffffffff


	//   ....[214]....
        /*089c*/ 	.word	0xffffffff


	//   ....[215]....
        /*08a0*/ 	.word	0xffffffff


	//   ....[216]....
        /*08a4*/ 	.word	0xffffffff


	//   ....[217]....
        /*08a8*/ 	.word	0xffffffff


	//   ....[218]....
        /*08ac*/ 	.word	0xffffffff


	//   ....[219]....
        /*08b0*/ 	.word	0xffffffff


	//   ....[220]....
        /*08b4*/ 	.word	0xffffffff


	//   ....[221]....
        /*08b8*/ 	.word	0xffffffff


	//   ....[222]....
        /*08bc*/ 	.word	0xffffffff


	//   ....[223]....
        /*08c0*/ 	.word	0xffffffff


	//   ....[224]....
        /*08c4*/ 	.word	0xffffffff


	//   ....[225]....
        /*08c8*/ 	.word	0xffffffff


	//   ....[226]....
        /*08cc*/ 	.word	0xffffffff


	//   ....[227]....
        /*08d0*/ 	.word	0xffffffff


	//   ....[228]....
        /*08d4*/ 	.word	0xffffffff


	//   ....[229]....
        /*08d8*/ 	.word	0xffffffff


	//   ....[230]....
        /*08dc*/ 	.word	0xffffffff


	//   ....[231]....
        /*08e0*/ 	.word	0xffffffff


	//   ....[232]....
        /*08e4*/ 	.word	0xffffffff


	//   ....[233]....
        /*08e8*/ 	.word	0xffffffff


	//   ....[234]....
        /*08ec*/ 	.word	0xffffffff


	//   ....[235]....
        /*08f0*/ 	.word	0xffffffff


	//   ....[236]....
        /*08f4*/ 	.word	0xffffffff


	//   ....[237]....
        /*08f8*/ 	.word	0xffffffff


	//   ....[238]....
        /*08fc*/ 	.word	0xffffffff


	//   ....[239]....
        /*0900*/ 	.word	0xffffffff


	//   ....[240]....
        /*0904*/ 	.word	0xffffffff


	//   ....[241]....
        /*0908*/ 	.word	0xffffffff


	//   ....[242]....
        /*090c*/ 	.word	0xffffffff


	//   ....[243]....
        /*0910*/ 	.word	0xffffffff


	//   ....[244]....
        /*0914*/ 	.word	0xffffffff


	//   ....[245]....
        /*0918*/ 	.word	0xffffffff


	//   ....[246]....
        /*091c*/ 	.word	0xffffffff


	//   ....[247]....
        /*0920*/ 	.word	0xffffffff


	//   ....[248]....
        /*0924*/ 	.word	0xffffffff


	//   ....[249]....
        /*0928*/ 	.word	0xffffffff


	//   ....[250]....
        /*092c*/ 	.word	0xffffffff


	//   ....[251]....
        /*0930*/ 	.word	0xffffffff


	//   ....[252]....
        /*0934*/ 	.word	0xffffffff


	//   ....[253]....
        /*0938*/ 	.word	0xffffffff


	//   ....[254]....
        /*093c*/ 	.word	0xffffffff


	//   ....[255]....
        /*0940*/ 	.word	0xffffffff


	//   ....[0]....
        /*0944*/ 	.word	0xffffffff


	//   ....[1]....
        /*0948*/ 	.word	0xffffffff


	//   ....[2]....
        /*094c*/ 	.word	0xffffffff


	//   ....[3]....
        /*0950*/ 	.word	0xffffffff


	//   ....[4]....
        /*0954*/ 	.word	0xffffffff


	//   ....[5]....
        /*0958*/ 	.word	0xffffffff


	//   ....[6]....
        /*095c*/ 	.word	0xffffffff


	//   ....[7]....
        /*0960*/ 	.word	0xffffffff


	//   ....[8]....
        /*0964*/ 	.word	0xffffffff


	//   ....[9]....
        /*0968*/ 	.word	0xffffffff


	//   ....[10]....
        /*096c*/ 	.word	0xffffffff


	//   ....[11]....
        /*0970*/ 	.word	0xffffffff


	//   ....[12]....
        /*0974*/ 	.word	0xffffffff


	//   ....[13]....
        /*0978*/ 	.word	0xffffffff


	//   ....[14]....
        /*097c*/ 	.word	0xffffffff


	//   ....[15]....
        /*0980*/ 	.word	0xffffffff


	//   ....[16]....
        /*0984*/ 	.word	0xffffffff


	//   ....[17]....
        /*0988*/ 	.word	0x0500000f


	//   ....[18]....
        /*098c*/ 	.word	0x0500000f


	//   ....[19]....
        /*0990*/ 	.word	0x0500000f


	//   ....[20]....
        /*0994*/ 	.word	0x0500000f


	//   ....[21]....
        /*0998*/ 	.word	0x0500000f


	//   ....[22]....
        /*099c*/ 	.word	0x0500000f


	//   ....[23]....
        /*09a0*/ 	.word	0x0500000f


	//   ....[24]....
        /*09a4*/ 	.word	0x0500000f


	//   ....[25]....
        /*09a8*/ 	.word	0x0500000f


	//   ....[26]....
        /*09ac*/ 	.word	0x0500000f


	//   ....[27]....
        /*09b0*/ 	.word	0x0500000f


	//   ....[28]....
        /*09b4*/ 	.word	0x0500000f


	//   ....[29]....
        /*09b8*/ 	.word	0x0500000f


	//   ....[30]....
        /*09bc*/ 	.word	0x0500000f


	//   ....[31]....
        /*09c0*/ 	.word	0x0500000f


	//   ....[32]....
        /*09c4*/ 	.word	0x0500000f


	//   ....[33]....
        /*09c8*/ 	.word	0x0500000f


	//   ....[34]....
        /*09cc*/ 	.word	0x0500000f


	//   ....[35]....
        /*09d0*/ 	.word	0x0500000f


	//   ....[36]....
        /*09d4*/ 	.word	0x0500000f


	//   ....[37]....
        /*09d8*/ 	.word	0x0500000f


	//   ....[38]....
        /*09dc*/ 	.word	0x0500000f


	//   ....[39]....
        /*09e0*/ 	.word	0x0500000f


	//   ....[40]....
        /*09e4*/ 	.word	0x0500000f


	//   ....[41]....
        /*09e8*/ 	.word	0x0500000f


	//   ....[42]....
        /*09ec*/ 	.word	0x0500000f


	//   ....[43]....
        /*09f0*/ 	.word	0x0500000f


	//   ....[44]....
        /*09f4*/ 	.word	0x0500000f


	//   ....[45]....
        /*09f8*/ 	.word	0x0500000f


	//   ....[46]....
        /*09fc*/ 	.word	0x0500000f


	//   ....[47]....
        /*0a00*/ 	.word	0x0500000f


	//   ....[48]....
        /*0a04*/ 	.word	0x0500000f


	//   ....[49]....
        /*0a08*/ 	.word	0x0500000f


	//   ....[50]....
        /*0a0c*/ 	.word	0x0500000f


	//   ....[51]....
        /*0a10*/ 	.word	0x0500000f


	//   ....[52]....
        /*0a14*/ 	.word	0x0500000f


	//   ....[53]....
        /*0a18*/ 	.word	0x0500000f


	//   ....[54]....
        /*0a1c*/ 	.word	0x0500000f


	//   ....[55]....
        /*0a20*/ 	.word	0x0500000f


	//   ....[56]....
        /*0a24*/ 	.word	0x0500000f


	//   ....[57]....
        /*0a28*/ 	.word	0x0500000f


	//   ....[58]....
        /*0a2c*/ 	.word	0x0500000f


	//   ....[59]....
        /*0a30*/ 	.word	0x0500000f


	//   ....[60]....
        /*0a34*/ 	.word	0x0500000f


	//   ....[61]....
        /*0a38*/ 	.word	0x0500000f


	//   ....[62]....
        /*0a3c*/ 	.word	0x0500000f


	//   ....[63]....
        /*0a40*/ 	.word	0x0500000f


	//   ....[64]....
        /*0a44*/ 	.word	0x0500000f


	//   ....[65]....
        /*0a48*/ 	.word	0x0500000f


	//   ....[66]....
        /*0a4c*/ 	.word	0x0500000f


	//   ....[67]....
        /*0a50*/ 	.word	0x0500000f


	//   ....[68]....
        /*0a54*/ 	.word	0x0500000f


	//   ....[69]....
        /*0a58*/ 	.word	0x0500000f


	//   ....[70]....
        /*0a5c*/ 	.word	0x0500000f


	//   ....[71]....
        /*0a60*/ 	.word	0x0500000f


	//   ....[72]....
        /*0a64*/ 	.word	0x0500000f


	//   ....[73]....
        /*0a68*/ 	.word	0x0500000f


	//   ....[74]....
        /*0a6c*/ 	.word	0x0500000f


	//   ....[75]....
        /*0a70*/ 	.word	0x0500000f


	//   ....[76]....
        /*0a74*/ 	.word	0x0500000f


	//   ....[77]....
        /*0a78*/ 	.word	0x0500000f


	//   ....[78]....
        /*0a7c*/ 	.word	0x0500000f


	//   ....[79]....
        /*0a80*/ 	.word	0x0500000f


	//   ....[80]....
        /*0a84*/ 	.word	0x0500000f


	//   ....[81]....
        /*0a88*/ 	.word	0x0500000f


	//   ....[82]....
        /*0a8c*/ 	.word	0x0500000f


	//   ....[83]....
        /*0a90*/ 	.word	0x0500000f


	//   ....[84]....
        /*0a94*/ 	.word	0x0500000f


	//   ....[85]....
        /*0a98*/ 	.word	0x0500000f


	//   ....[86]....
        /*0a9c*/ 	.word	0x0500000f


	//   ....[87]....
        /*0aa0*/ 	.word	0x0500000f


	//   ....[88]....
        /*0aa4*/ 	.word	0x0500000f


	//   ....[89]....
        /*0aa8*/ 	.word	0x0500000f


	//   ....[90]....
        /*0aac*/ 	.word	0x0500000f


	//   ....[91]....
        /*0ab0*/ 	.word	0x0500000f


	//   ....[92]....
        /*0ab4*/ 	.word	0x0500000f


	//   ....[93]....
        /*0ab8*/ 	.word	0x0500000f


	//   ....[94]....
        /*0abc*/ 	.word	0x0500000f


	//   ....[95]....
        /*0ac0*/ 	.word	0x0500000f


	//   ....[96]....
        /*0ac4*/ 	.word	0x0500000f


	//   ....[97]....
        /*0ac8*/ 	.word	0x0500000f


	//   ....[98]....
        /*0acc*/ 	.word	0x0500000f


	//   ....[99]....
        /*0ad0*/ 	.word	0x0500000f


	//   ....[100]....
        /*0ad4*/ 	.word	0x0500000f


	//   ....[101]....
        /*0ad8*/ 	.word	0x0500000f


	//   ....[102]....
        /*0adc*/ 	.word	0x0500000f


	//   ....[103]....
        /*0ae0*/ 	.word	0x0500000f


	//   ....[104]....
        /*0ae4*/ 	.word	0x0500000f


	//   ....[105]....
        /*0ae8*/ 	.word	0x0500000f


	//   ....[106]....
        /*0aec*/ 	.word	0x0500000f


	//   ....[107]....
        /*0af0*/ 	.word	0x0500000f


	//   ....[108]....
        /*0af4*/ 	.word	0x0500000f


	//   ....[109]....
        /*0af8*/ 	.word	0x0500000f


	//   ....[110]....
        /*0afc*/ 	.word	0x0500000f


	//   ....[111]....
        /*0b00*/ 	.word	0x0500000f


	//   ....[112]....
        /*0b04*/ 	.word	0x0500000f


	//   ....[113]....
        /*0b08*/ 	.word	0x0500000f


	//   ....[114]....
        /*0b0c*/ 	.word	0x0500000f


	//   ....[115]....
        /*0b10*/ 	.word	0x0500000f


	//   ....[116]....
        /*0b14*/ 	.word	0x0500000f


	//   ....[117]....
        /*0b18*/ 	.word	0x0500000f


	//   ....[118]....
        /*0b1c*/ 	.word	0x0500000f


	//   ....[119]....
        /*0b20*/ 	.word	0x0500000f


	//   ....[120]....
        /*0b24*/ 	.word	0x0500000f


	//   ....[121]....
        /*0b28*/ 	.word	0x0500000f


	//   ....[122]....
        /*0b2c*/ 	.word	0x0500000f


	//   ....[123]....
        /*0b30*/ 	.word	0x0500000f


	//   ....[124]....
        /*0b34*/ 	.word	0x0500000f


	//   ....[125]....
        /*0b38*/ 	.word	0x0500000f


	//   ....[126]....
        /*0b3c*/ 	.word	0x0500000f


	//   ....[127]....
        /*0b40*/ 	.word	0x0500000f


	//   ....[128]....
        /*0b44*/ 	.word	0x0500000f


	//   ....[129]....
        /*0b48*/ 	.word	0x0500000f


	//   ....[130]....
        /*0b4c*/ 	.word	0x0500000f


	//   ....[131]....
        /*0b50*/ 	.word	0x0500000f


	//   ....[132]....
        /*0b54*/ 	.word	0x0500000f


	//   ....[133]....
        /*0b58*/ 	.word	0x0500000f


	//   ....[134]....
        /*0b5c*/ 	.word	0x0500000f


	//   ....[135]....
        /*0b60*/ 	.word	0x0500000f


	//   ....[136]....
        /*0b64*/ 	.word	0x0500000f


	//   ....[137]....
        /*0b68*/ 	.word	0x0500000f


	//   ....[138]....
        /*0b6c*/ 	.word	0x0500000f


	//   ....[139]....
        /*0b70*/ 	.word	0x0500000f


	//   ....[140]....
        /*0b74*/ 	.word	0x0500000f


	//   ....[141]....
        /*0b78*/ 	.word	0x0500000f


	//   ....[142]....
        /*0b7c*/ 	.word	0x0500000f


	//   ....[143]....
        /*0b80*/ 	.word	0x0500000f


	//   ....[144]....
        /*0b84*/ 	.word	0x0500000f


	//   ....[145]....
        /*0b88*/ 	.word	0x0500000f


	//   ....[146]....
        /*0b8c*/ 	.word	0x0500000f


	//   ....[147]....
        /*0b90*/ 	.word	0x0500000f


	//   ....[148]....
        /*0b94*/ 	.word	0x0500000f


	//   ....[149]....
        /*0b98*/ 	.word	0x0500000f


	//   ....[150]....
        /*0b9c*/ 	.word	0x0500000f


	//   ....[151]....
        /*0ba0*/ 	.word	0x0500000f


	//   ....[152]....
        /*0ba4*/ 	.word	0x0500000f


	//   ....[153]....
        /*0ba8*/ 	.word	0x0500000f


	//   ....[154]....
        /*0bac*/ 	.word	0x0500000f


	//   ....[155]....
        /*0bb0*/ 	.word	0x0500000f


	//   ....[156]....
        /*0bb4*/ 	.word	0x0500000f


	//   ....[157]....
        /*0bb8*/ 	.word	0x0500000f


	//   ....[158]....
        /*0bbc*/ 	.word	0x0500000f


	//   ....[159]....
        /*0bc0*/ 	.word	0x0500000f


	//   ....[160]....
        /*0bc4*/ 	.word	0x0500000f


	//   ....[161]....
        /*0bc8*/ 	.word	0x0500000f


	//   ....[162]....
        /*0bcc*/ 	.word	0x0500000f


	//   ....[163]....
        /*0bd0*/ 	.word	0x0500000f


	//   ....[164]....
        /*0bd4*/ 	.word	0x0500000f


	//   ....[165]....
        /*0bd8*/ 	.word	0x0500000f


	//   ....[166]....
        /*0bdc*/ 	.word	0x0500000f


	//   ....[167]....
        /*0be0*/ 	.word	0x0500000f


	//   ....[168]....
        /*0be4*/ 	.word	0x0500000f


	//   ....[169]....
        /*0be8*/ 	.word	0x0500000f


	//   ....[170]....
        /*0bec*/ 	.word	0x0500000f


	//   ....[171]....
        /*0bf0*/ 	.word	0x0500000f


	//   ....[172]....
        /*0bf4*/ 	.word	0x0500000f


	//   ....[173]....
        /*0bf8*/ 	.word	0x0500000f


	//   ....[174]....
        /*0bfc*/ 	.word	0x0500000f


	//   ....[175]....
        /*0c00*/ 	.word	0x0500000f


	//   ....[176]....
        /*0c04*/ 	.word	0x0500000f


	//   ....[177]....
        /*0c08*/ 	.word	0x0500000f


	//   ....[178]....
        /*0c0c*/ 	.word	0x0500000f


	//   ....[179]....
        /*0c10*/ 	.word	0x0500000f


	//   ....[180]....
        /*0c14*/ 	.word	0x0500000f


	//   ....[181]....
        /*0c18*/ 	.word	0x0500000f


	//   ....[182]....
        /*0c1c*/ 	.word	0x0500000f


	//   ....[183]....
        /*0c20*/ 	.word	0x0500000f


	//   ....[184]....
        /*0c24*/ 	.word	0x0500000f


	//   ....[185]....
        /*0c28*/ 	.word	0x0500000f


	//   ....[186]....
        /*0c2c*/ 	.word	0x0500000f


	//   ....[187]....
        /*0c30*/ 	.word	0x0500000f


	//   ....[188]....
        /*0c34*/ 	.word	0x0500000f


	//   ....[189]....
        /*0c38*/ 	.word	0x0500000f


	//   ....[190]....
        /*0c3c*/ 	.word	0x0500000f


	//   ....[191]....
        /*0c40*/ 	.word	0x0500000f


	//   ....[192]....
        /*0c44*/ 	.word	0x0500000f


	//   ....[193]....
        /*0c48*/ 	.word	0x0500000f


	//   ....[194]....
        /*0c4c*/ 	.word	0x0500000f


	//   ....[195]....
        /*0c50*/ 	.word	0x0500000f


	//   ....[196]....
        /*0c54*/ 	.word	0x0500000f


	//   ....[197]....
        /*0c58*/ 	.word	0x0500000f


	//   ....[198]....
        /*0c5c*/ 	.word	0x0500000f


	//   ....[199]....
        /*0c60*/ 	.word	0x0500000f


	//   ....[200]....
        /*0c64*/ 	.word	0x0500000f


	//   ....[201]....
        /*0c68*/ 	.word	0x0500000f


	//   ....[202]....
        /*0c6c*/ 	.word	0x0500000f


	//   ....[203]....
        /*0c70*/ 	.word	0x0500000f


	//   ....[204]....
        /*0c74*/ 	.word	0x0500000f


	//   ....[205]....
        /*0c78*/ 	.word	0x0500000f


	//   ....[206]....
        /*0c7c*/ 	.word	0x0500000f


	//   ....[207]....
        /*0c80*/ 	.word	0x0500000f


	//   ....[208]....
        /*0c84*/ 	.word	0x0500000f


	//   ....[209]....
        /*0c88*/ 	.word	0x0500000f


	//   ....[210]....
        /*0c8c*/ 	.word	0x0500000f


	//   ....[211]....
        /*0c90*/ 	.word	0x0500000f


	//   ....[212]....
        /*0c94*/ 	.word	0x0500000f


	//   ....[213]....
        /*0c98*/ 	.word	0x0500000f


	//   ....[214]....
        /*0c9c*/ 	.word	0x0500000f


	//   ....[215]....
        /*0ca0*/ 	.word	0x0500000f


	//   ....[216]....
        /*0ca4*/ 	.word	0x0500000f


	//   ....[217]....
        /*0ca8*/ 	.word	0x0500000f


	//   ....[218]....
        /*0cac*/ 	.word	0x0500000f


	//   ....[219]....
        /*0cb0*/ 	.word	0x0500000f


	//   ....[220]....
        /*0cb4*/ 	.word	0x0500000f


	//   ....[221]....
        /*0cb8*/ 	.word	0x0500000f


	//   ....[222]....
        /*0cbc*/ 	.word	0x0500000f


	//   ....[223]....
        /*0cc0*/ 	.word	0x0500000f


	//   ....[224]....
        /*0cc4*/ 	.word	0x0500000f


	//   ....[225]....
        /*0cc8*/ 	.word	0x0500000f


	//   ....[226]....
        /*0ccc*/ 	.word	0x0500000f


	//   ....[227]....
        /*0cd0*/ 	.word	0x0500000f


	//   ....[228]....
        /*0cd4*/ 	.word	0x0500000f


	//   ....[229]....
        /*0cd8*/ 	.word	0x0500000f


	//   ....[230]....
        /*0cdc*/ 	.word	0x0500000f


	//   ....[231]....
        /*0ce0*/ 	.word	0x0500000f


	//   ....[232]....
        /*0ce4*/ 	.word	0x0500000f


	//   ....[233]....
        /*0ce8*/ 	.word	0x0500000f


	//   ....[234]....
        /*0cec*/ 	.word	0x0500000f


	//   ....[235]....
        /*0cf0*/ 	.word	0x0500000f


	//   ....[236]....
        /*0cf4*/ 	.word	0x0500000f


	//   ....[237]....
        /*0cf8*/ 	.word	0x0500000f


	//   ....[238]....
        /*0cfc*/ 	.word	0x0500000f


	//   ....[239]....
        /*0d00*/ 	.word	0x0500000f


	//   ....[240]....
        /*0d04*/ 	.word	0x0500000f


	//   ....[241]....
        /*0d08*/ 	.word	0x0500000f


	//   ....[242]....
        /*0d0c*/ 	.word	0x0500000f


	//   ....[243]....
        /*0d10*/ 	.word	0x0500000f


	//   ....[244]....
        /*0d14*/ 	.word	0x0500000f


	//----- nvinfo : EIATTR_COOP_GROUP_INSTR_OFFSETS
	.align		4
.L_924:
        /*0d18*/ 	.byte	0x04, 0x28
        /*0d1a*/ 	.short	(.L_926 - .L_925)


	//   ....[0]....
.L_925:
        /*0d1c*/ 	.word	0x00000060


	//   ....[1]....
        /*0d20*/ 	.word	0x00000130


	//   ....[2]....
        /*0d24*/ 	.word	0x000001e0


	//   ....[3]....
        /*0d28*/ 	.word	0x000003a0


	//   ....[4]....
        /*0d2c*/ 	.word	0x00000500


	//   ....[5]....
        /*0d30*/ 	.word	0x00000620


	//   ....[6]....
        /*0d34*/ 	.word	0x00000780


	//   ....[7]....
        /*0d38*/ 	.word	0x00002fc0


	//   ....[8]....
        /*0d3c*/ 	.word	0x00002fd0


	//   ....[9]....
        /*0d40*/ 	.word	0x00003ee0


	//   ....[10]....
        /*0d44*/ 	.word	0x00003ef0


	//   ....[11]....
        /*0d48*/ 	.word	0x00004e00


	//   ....[12]....
        /*0d4c*/ 	.word	0x00004e10


	//   ....[13]....
        /*0d50*/ 	.word	0x000061b0


	//   ....[14]....
        /*0d54*/ 	.word	0x000061c0


	//   ....[15]....
        /*0d58*/ 	.word	0x00007110


	//   ....[16]....
        /*0d5c*/ 	.word	0x00007120


	//   ....[17]....
        /*0d60*/ 	.word	0x000080f0


	//   ....[18]....
        /*0d64*/ 	.word	0x00008100


	//   ....[19]....
        /*0d68*/ 	.word	0x00009280


	//   ....[20]....
        /*0d6c*/ 	.word	0x00009290


	//   ....[21]....
        /*0d70*/ 	.word	0x000093a0


	//   ....[22]....
        /*0d74*/ 	.word	0x000093b0


	//   ....[23]....
        /*0d78*/ 	.word	0x000094d0


	//   ....[24]....
        /*0d7c*/ 	.word	0x000094e0


	//   ....[25]....
        /*0d80*/ 	.word	0x00009850


	//   ....[26]....
        /*0d84*/ 	.word	0x00009870


	//   ....[27]....
        /*0d88*/ 	.word	0x00009950


	//   ....[28]....
        /*0d8c*/ 	.word	0x00009970


	//   ....[29]....
        /*0d90*/ 	.word	0x00009a50


	//   ....[30]....
        /*0d94*/ 	.word	0x00009a70


	//   ....[31]....
        /*0d98*/ 	.word	0x0000a2f0


	//   ....[32]....
        /*0d9c*/ 	.word	0x0000aa60


	//   ....[33]....
        /*0da0*/ 	.word	0x0000aa70


	//   ....[34]....
        /*0da4*/ 	.word	0x0000aa80


	//   ....[35]....
        /*0da8*/ 	.word	0x0000aa90


	//   ....[36]....
        /*0dac*/ 	.word	0x0000c930


	//   ....[37]....
        /*0db0*/ 	.word	0x0000c940


	//   ....[38]....
        /*0db4*/ 	.word	0x0000c950


	//   ....[39]....
        /*0db8*/ 	.word	0x0000c960


	//   ....[40]....
        /*0dbc*/ 	.word	0x00010940


	//   ....[41]....
        /*0dc0*/ 	.word	0x000109d0


	//   ....[42]....
        /*0dc4*/ 	.word	0x00010d40


	//   ....[43]....
        /*0dc8*/ 	.word	0x00010e70


	//   ....[44]....
        /*0dcc*/ 	.word	0x00013fb0


	//   ....[45]....
        /*0dd0*/ 	.word	0x00014010


	//   ....[46]....
        /*0dd4*/ 	.word	0x000144e0


	//   ....[47]....
        /*0dd8*/ 	.word	0x00014500


	//   ....[48]....
        /*0ddc*/ 	.word	0x00015fa0


	//   ....[49]....
        /*0de0*/ 	.word	0x00015fb0


	//   ....[50]....
        /*0de4*/ 	.word	0x00016030


	//   ....[51]....
        /*0de8*/ 	.word	0x00016040


	//   ....[52]....
        /*0dec*/ 	.word	0x00016bc0


	//   ....[53]....
        /*0df0*/ 	.word	0x00016bf0


	//   ....[54]....
        /*0df4*/ 	.word	0x00016c20


	//   ....[55]....
        /*0df8*/ 	.word	0x00016c50


	//   ....[56]....
        /*0dfc*/ 	.word	0x00016c80


	//   ....[57]....
        /*0e00*/ 	.word	0x00016cb0


	//   ....[58]....
        /*0e04*/ 	.word	0x00016ce0


	//   ....[59]....
        /*0e08*/ 	.word	0x00016d10


	//   ....[60]....
        /*0e0c*/ 	.word	0x00016d40


	//   ....[61]....
        /*0e10*/ 	.word	0x00016d70


	//   ....[62]....
        /*0e14*/ 	.word	0x00016da0


	//   ....[63]....
        /*0e18*/ 	.word	0x00016dd0


	//   ....[64]....
        /*0e1c*/ 	.word	0x00016e00


	//   ....[65]....
        /*0e20*/ 	.word	0x00016e30


	//   ....[66]....
        /*0e24*/ 	.word	0x00016e60


	//   ....[67]....
        /*0e28*/ 	.word	0x00016e90


	//   ....[68]....
        /*0e2c*/ 	.word	0x00016ec0


	//   ....[69]....
        /*0e30*/ 	.word	0x00016ef0


	//   ....[70]....
        /*0e34*/ 	.word	0x00016f20


	//   ....[71]....
        /*0e38*/ 	.word	0x00016f50


	//   ....[72]....
        /*0e3c*/ 	.word	0x00016f80


	//   ....[73]....
        /*0e40*/ 	.word	0x00016fb0


	//   ....[74]....
        /*0e44*/ 	.word	0x00016fe0


	//   ....[75]....
        /*0e48*/ 	.word	0x00017010


	//   ....[76]....
        /*0e4c*/ 	.word	0x00017040


	//   ....[77]....
        /*0e50*/ 	.word	0x00017070


	//   ....[78]....
        /*0e54*/ 	.word	0x000170a0


	//   ....[79]....
        /*0e58*/ 	.word	0x000170d0


	//   ....[80]....
        /*0e5c*/ 	.word	0x00017100


	//   ....[81]....
        /*0e60*/ 	.word	0x00017130


	//   ....[82]....
        /*0e64*/ 	.word	0x00017160


	//   ....[83]....
        /*0e68*/ 	.word	0x00017190


	//   ....[84]....
        /*0e6c*/ 	.word	0x000171c0


	//   ....[85]....
        /*0e70*/ 	.word	0x000171f0


	//   ....[86]....
        /*0e74*/ 	.word	0x00017220


	//   ....[87]....
        /*0e78*/ 	.word	0x00017250


	//   ....[88]....
        /*0e7c*/ 	.word	0x00017280


	//   ....[89]....
        /*0e80*/ 	.word	0x000172b0


	//   ....[90]....
        /*0e84*/ 	.word	0x000172d0


	//   ....[91]....
        /*0e88*/ 	.word	0x000172e0


	//   ....[92]....
        /*0e8c*/ 	.word	0x00017300


	//   ....[93]....
        /*0e90*/ 	.word	0x00017320


	//   ....[94]....
        /*0e94*/ 	.word	0x00017340


	//   ....[95]....
        /*0e98*/ 	.word	0x00017360


	//   ....[96]....
        /*0e9c*/ 	.word	0x00017370


	//   ....[97]....
        /*0ea0*/ 	.word	0x000173a0


	//   ....[98]....
        /*0ea4*/ 	.word	0x000173d0


	//   ....[99]....
        /*0ea8*/ 	.word	0x00017400


	//   ....[100]....
        /*0eac*/ 	.word	0x00017430


	//   ....[101]....
        /*0eb0*/ 	.word	0x00017460


	//   ....[102]....
        /*0eb4*/ 	.word	0x00017490


	//   ....[103]....
        /*0eb8*/ 	.word	0x000174c0


	//   ....[104]....
        /*0ebc*/ 	.word	0x000174f0


	//   ....[105]....
        /*0ec0*/ 	.word	0x00017520


	//   ....[106]....
        /*0ec4*/ 	.word	0x00017550


	//   ....[107]....
        /*0ec8*/ 	.word	0x00017560


	//   ....[108]....
        /*0ecc*/ 	.word	0x00017590


	//   ....[109]....
        /*0ed0*/ 	.word	0x000175c0


	//   ....[110]....
        /*0ed4*/ 	.word	0x000175f0


	//   ....[111]....
        /*0ed8*/ 	.word	0x00017620


	//   ....[112]....
        /*0edc*/ 	.word	0x00017650


	//   ....[113]....
        /*0ee0*/ 	.word	0x00017680


	//   ....[114]....
        /*0ee4*/ 	.word	0x000176b0


	//   ....[115]....
        /*0ee8*/ 	.word	0x000176e0


	//   ....[116]....
        /*0eec*/ 	.word	0x00017ef0


	//   ....[117]....
        /*0ef0*/ 	.word	0x00017f10


	//   ....[118]....
        /*0ef4*/ 	.word	0x00017f20


	//   ....[119]....
        /*0ef8*/ 	.word	0x00017f30


	//   ....[120]....
        /*0efc*/ 	.word	0x00018620


	//   ....[121]....
        /*0f00*/ 	.word	0x00018630


	//   ....[122]....
        /*0f04*/ 	.word	0x00018760


	//   ....[123]....
        /*0f08*/ 	.word	0x00018770


	//   ....[124]....
        /*0f0c*/ 	.word	0x000188a0


	//   ....[125]....
        /*0f10*/ 	.word	0x000188b0


	//   ....[126]....
        /*0f14*/ 	.word	0x000189e0


	//   ....[127]....
        /*0f18*/ 	.word	0x000189f0


	//   ....[128]....
        /*0f1c*/ 	.word	0x00018dd0


	//   ....[129]....
        /*0f20*/ 	.word	0x00018de0


	//   ....[130]....
        /*0f24*/ 	.word	0x000195e0


	//   ....[131]....
        /*0f28*/ 	.word	0x000195f0


	//   ....[132]....
        /*0f2c*/ 	.word	0x0001a580


	//   ....[133]....
        /*0f30*/ 	.word	0x0001a590


	//   ....[134]....
        /*0f34*/ 	.word	0x0001a6d0


	//   ....[135]....
        /*0f38*/ 	.word	0x0001a6e0


	//   ....[136]....
        /*0f3c*/ 	.word	0x0001a810


	//   ....[137]....
        /*0f40*/ 	.word	0x0001a820


	//   ....[138]....
        /*0f44*/ 	.word	0x0001a950


	//   ....[139]....
        /*0f48*/ 	.word	0x0001a960


	//   ....[140]....
        /*0f4c*/ 	.word	0x0001aae0


	//   ....[141]....
        /*0f50*/ 	.word	0x0001acd0


	//   ....[142]....
        /*0f54*/ 	.word	0x0001ad00


	//   ....[143]....
        /*0f58*/ 	.word	0x0001ad30


	//   ....[144]....
        /*0f5c*/ 	.word	0x0001ad60


	//   ....[145]....
        /*0f60*/ 	.word	0x0001ad90


	//   ....[146]....
        /*0f64*/ 	.word	0x0001adc0


	//   ....[147]....
        /*0f68*/ 	.word	0x0001af50


	//   ....[148]....
        /*0f6c*/ 	.word	0x0001af80


	//   ....[149]....
        /*0f70*/ 	.word	0x0001afb0


	//   ....[150]....
        /*0f74*/ 	.word	0x0001afe0


	//   ....[151]....
        /*0f78*/ 	.word	0x0001b010


	//   ....[152]....
        /*0f7c*/ 	.word	0x0001b040


	//   ....[153]....
        /*0f80*/ 	.word	0x0001b0d0


	//   ....[154]....
        /*0f84*/ 	.word	0x0001b100


	//   ....[155]....
        /*0f88*/ 	.word	0x0001b110


	//   ....[156]....
        /*0f8c*/ 	.word	0x0001b1a0


	//   ....[157]....
        /*0f90*/ 	.word	0x0001c320


	//   ....[158]....
        /*0f94*/ 	.word	0x0001e140


	//   ....[159]....
        /*0f98*/ 	.word	0x0001e170


	//   ....[160]....
        /*0f9c*/ 	.word	0x0001e1a0


	//   ....[161]....
        /*0fa0*/ 	.word	0x0001e200


	//   ....[162]....
        /*0fa4*/ 	.word	0x0001e230


	//   ....[163]....
        /*0fa8*/ 	.word	0x0001e260


	//   ....[164]....
        /*0fac*/ 	.word	0x0001e290


	//   ....[165]....
        /*0fb0*/ 	.word	0x0001e2b0


	//   ....[166]....
        /*0fb4*/ 	.word	0x0001e2f0


	//   ....[167]....
        /*0fb8*/ 	.word	0x0001e320


	//   ....[168]....
        /*0fbc*/ 	.word	0x0001e350


	//   ....[169]....
        /*0fc0*/ 	.word	0x0001e380


	//   ....[170]....
        /*0fc4*/ 	.word	0x0001e3b0


	//   ....[171]....
        /*0fc8*/ 	.word	0x0001e3e0


	//   ....[172]....
        /*0fcc*/ 	.word	0x0001e3f0


	//   ....[173]....
        /*0fd0*/ 	.word	0x0001e400


	//   ....[174]....
        /*0fd4*/ 	.word	0x0001e470


	//   ....[175]....
        /*0fd8*/ 	.word	0x0001e490


	//   ....[176]....
        /*0fdc*/ 	.word	0x0001e4d0


	//   ....[177]....
        /*0fe0*/ 	.word	0x0001e500


	//   ....[178]....
        /*0fe4*/ 	.word	0x0001e9d0


	//   ....[179]....
        /*0fe8*/ 	.word	0x0001e9f0


	//   ....[180]....
        /*0fec*/ 	.word	0x0001eac0


	//   ....[181]....
        /*0ff0*/ 	.word	0x0001eaf0


	//   ....[182]....
        /*0ff4*/ 	.word	0x0001eb30


	//   ....[183]....
        /*0ff8*/ 	.word	0x0001eb60


	//   ....[184]....
        /*0ffc*/ 	.word	0x0001eba0


	//   ....[185]....
        /*1000*/ 	.word	0x0001ebd0


	//   ....[186]....
        /*1004*/ 	.word	0x0001ec10


	//   ....[187]....
        /*1008*/ 	.word	0x0001ec40


	//   ....[188]....
        /*100c*/ 	.word	0x0001ec80


	//   ....[189]....
        /*1010*/ 	.word	0x0001eca0


	//   ....[190]....
        /*1014*/ 	.word	0x0001ece0


	//   ....[191]....
        /*1018*/ 	.word	0x0001ed00


	//   ....[192]....
        /*101c*/ 	.word	0x0001ed10


	//   ....[193]....
        /*1020*/ 	.word	0x0001ed60


	//   ....[194]....
        /*1024*/ 	.word	0x0001ed70


	//   ....[195]....
        /*1028*/ 	.word	0x0001ed80


	//   ....[196]....
        /*102c*/ 	.word	0x0001edc0


	//   ....[197]....
        /*1030*/ 	.word	0x0001ede0


	//   ....[198]....
        /*1034*/ 	.word	0x0001f510


	//   ....[199]....
        /*1038*/ 	.word	0x0001f540


	//   ....[200]....
        /*103c*/ 	.word	0x0001f560


	//   ....[201]....
        /*1040*/ 	.word	0x0001f5a0


	//   ....[202]....
        /*1044*/ 	.word	0x0001f630


	//   ....[203]....
        /*1048*/ 	.word	0x0001f650


	//   ....[204]....
        /*104c*/ 	.word	0x0001f6d0


	//   ....[205]....
        /*1050*/ 	.word	0x0001f6f0


	//   ....[206]....
        /*1054*/ 	.word	0x0001f770


	//   ....[207]....
        /*1058*/ 	.word	0x0001f790


	//   ....[208]....
        /*105c*/ 	.word	0x0001f810


	//   ....[209]....
        /*1060*/ 	.word	0x0001f830


	//   ....[210]....
        /*1064*/ 	.word	0x0001f8b0


	//   ....[211]....
        /*1068*/ 	.word	0x0001f8d0


	//   ....[212]....
        /*106c*/ 	.word	0x0001f8e0


	//   ....[213]....
        /*1070*/ 	.word	0x0001f950


	//   ....[214]....
        /*1074*/ 	.word	0x000202a0


	//   ....[215]....
        /*1078*/ 	.word	0x000202c0


	//   ....[216]....
        /*107c*/ 	.word	0x000202d0


	//   ....[217]....
        /*1080*/ 	.word	0x000202e0


	//   ....[218]....
        /*1084*/ 	.word	0x00020330


	//   ....[219]....
        /*1088*/ 	.word	0x00020350


	//   ....[220]....
        /*108c*/ 	.word	0x00020370


	//   ....[221]....
        /*1090*/ 	.word	0x00020380


	//   ....[222]....
        /*1094*/ 	.word	0x000203c0


	//   ....[223]....
        /*1098*/ 	.word	0x000203d0


	//   ....[224]....
        /*109c*/ 	.word	0x00020410


	//   ....[225]....
        /*10a0*/ 	.word	0x00020420


	//   ....[226]....
        /*10a4*/ 	.word	0x00020460


	//   ....[227]....
        /*10a8*/ 	.word	0x00020470


	//   ....[228]....
        /*10ac*/ 	.word	0x000204b0


	//   ....[229]....
        /*10b0*/ 	.word	0x000204c0


	//   ....[230]....
        /*10b4*/ 	.word	0x000204d0


	//   ....[231]....
        /*10b8*/ 	.word	0x00020510


	//   ....[232]....
        /*10bc*/ 	.word	0x00020530


	//   ....[233]....
        /*10c0*/ 	.word	0x00020590


	//   ....[234]....
        /*10c4*/ 	.word	0x00020940


	//   ....[235]....
        /*10c8*/ 	.word	0x00020950


	//   ....[236]....
        /*10cc*/ 	.word	0x00020960


	//   ....[237]....
        /*10d0*/ 	.word	0x00020970


	//   ....[238]....
        /*10d4*/ 	.word	0x000209c0


	//   ....[239]....
        /*10d8*/ 	.word	0x000209e0


	//   ....[240]....
        /*10dc*/ 	.word	0x00020a00


	//   ....[241]....
        /*10e0*/ 	.word	0x00020a10


	//   ....[242]....
        /*10e4*/ 	.word	0x00020a50


	//   ....[243]....
        /*10e8*/ 	.word	0x00020a60


	//   ....[244]....
        /*10ec*/ 	.word	0x00020aa0


	//   ....[245]....
        /*10f0*/ 	.word	0x00020ab0


	//   ....[246]....
        /*10f4*/ 	.word	0x00020af0


	//   ....[247]....
        /*10f8*/ 	.word	0x00020b00


	//   ....[248]....
        /*10fc*/ 	.word	0x00020b40


	//   ....[249]....
        /*1100*/ 	.word	0x00020b50


	//   ....[250]....
        /*1104*/ 	.word	0x00020b60


	//   ....[251]....
        /*1108*/ 	.word	0x00020ba0


	//   ....[252]....
        /*110c*/ 	.word	0x00020bc0


	//   ....[253]....
        /*1110*/ 	.word	0x00020c20


	//   ....[254]....
        /*1114*/ 	.word	0x000221e0


	//   ....[255]....
        /*1118*/ 	.word	0x00022210


	//   ....[0]....
        /*111c*/ 	.word	0x00022280


	//   ....[1]....
        /*1120*/ 	.word	0x000222b0


	//   ....[2]....
        /*1124*/ 	.word	0x000222e0


	//   ....[3]....
        /*1128*/ 	.word	0x00022310


	//   ....[4]....
        /*112c*/ 	.word	0x00022340


	//   ....[5]....
        /*1130*/ 	.word	0x00022370


	//   ....[6]....
        /*1134*/ 	.word	0x00022510


	//   ....[7]....
        /*1138*/ 	.word	0x00022540


	//   ....[8]....
        /*113c*/ 	.word	0x00022570


	//   ....[9]....
        /*1140*/ 	.word	0x000225a0


	//   ....[10]....
        /*1144*/ 	.word	0x000225d0


	//   ....[11]....
        /*1148*/ 	.word	0x00022600


	//   ....[12]....
        /*114c*/ 	.word	0x000226c0


	//   ....[13]....
        /*1150*/ 	.word	0x000226e0


	//   ....[14]....
        /*1154*/ 	.word	0x000226f0


	//   ....[15]....
        /*1158*/ 	.word	0x00022750


	//   ....[16]....
        /*115c*/ 	.word	0x00022d90


	//   ....[17]....
        /*1160*/ 	.word	0x00023150


	//   ....[18]....
        /*1164*/ 	.word	0x000231e0


	//   ....[19]....
        /*1168*/ 	.word	0x00023270


	//   ....[20]....
        /*116c*/ 	.word	0x00023300


	//   ....[21]....
        /*1170*/ 	.word	0x00023390


	//   ....[22]....
        /*1174*/ 	.word	0x00023420


	//   ....[23]....
        /*1178*/ 	.word	0x00023500


	//   ....[24]....
        /*117c*/ 	.word	0x00023590


	//   ....[25]....
        /*1180*/ 	.word	0x00023630


	//   ....[26]....
        /*1184*/ 	.word	0x000236c0


	//   ....[27]....
        /*1188*/ 	.word	0x00023750


	//   ....[28]....
        /*118c*/ 	.word	0x000237e0


	//   ....[29]....
        /*1190*/ 	.word	0x000238c0


	//   ....[30]....
        /*1194*/ 	.word	0x00023950


	//   ....[31]....
        /*1198*/ 	.word	0x000239e0


	//   ....[32]....
        /*119c*/ 	.word	0x00023a70


	//   ....[33]....
        /*11a0*/ 	.word	0x00023b00


	//   ....[34]....
        /*11a4*/ 	.word	0x00023b90


	//   ....[35]....
        /*11a8*/ 	.word	0x00023cc0


	//   ....[36]....
        /*11ac*/ 	.word	0x00023d70


	//   ....[37]....
        /*11b0*/ 	.word	0x00023e00


	//   ....[38]....
        /*11b4*/ 	.word	0x00023e50


	//   ....[39]....
        /*11b8*/ 	.word	0x00023ea0


	//   ....[40]....
        /*11bc*/ 	.word	0x00023f80


	//   ....[41]....
        /*11c0*/ 	.word	0x00024010


	//   ....[42]....
        /*11c4*/ 	.word	0x00024060


	//   ....[43]....
        /*11c8*/ 	.word	0x000240b0


	//   ....[44]....
        /*11cc*/ 	.word	0x000242f0


	//   ....[45]....
        /*11d0*/ 	.word	0x00024410


	//   ....[46]....
        /*11d4*/ 	.word	0x00024530


	//   ....[47]....
        /*11d8*/ 	.word	0x00024650


	//   ....[48]....
        /*11dc*/ 	.word	0x00024770


	//   ....[49]....
        /*11e0*/ 	.word	0x00024870


	//   ....[50]....
        /*11e4*/ 	.word	0x000248d0


	//   ....[51]....
        /*11e8*/ 	.word	0x00024920


	//   ....[52]....
        /*11ec*/ 	.word	0x000249a0


	//   ....[53]....
        /*11f0*/ 	.word	0x00024a10


	//   ....[54]....
        /*11f4*/ 	.word	0x00024a70


	//   ....[55]....
        /*11f8*/ 	.word	0x00024ac0


	//   ....[56]....
        /*11fc*/ 	.word	0x00024b40


	//   ....[57]....
        /*1200*/ 	.word	0x00024bb0


	//   ....[58]....
        /*1204*/ 	.word	0x00024c10


	//   ....[59]....
        /*1208*/ 	.word	0x00024c60


	//   ....[60]....
        /*120c*/ 	.word	0x00024ce0


	//   ....[61]....
        /*1210*/ 	.word	0x00024d30


	//   ....[62]....
        /*1214*/ 	.word	0x00024d90


	//   ....[63]....
        /*1218*/ 	.word	0x00024de0


	//   ....[64]....
        /*121c*/ 	.word	0x00024e40


	//   ....[65]....
        /*1220*/ 	.word	0x00024ea0


	//   ....[66]....
        /*1224*/ 	.word	0x00024f00


	//   ....[67]....
        /*1228*/ 	.word	0x00024f50


	//   ....[68]....
        /*122c*/ 	.word	0x00024fb0


	//   ....[69]....
        /*1230*/ 	.word	0x00025020


	//   ....[70]....
        /*1234*/ 	.word	0x00025080


	//   ....[71]....
        /*1238*/ 	.word	0x000250d0


	//   ....[72]....
        /*123c*/ 	.word	0x00025130


	//   ....[73]....
        /*1240*/ 	.word	0x000251a0


	//   ....[74]....
        /*1244*/ 	.word	0x00025200


	//   ....[75]....
        /*1248*/ 	.word	0x00025250


	//   ....[76]....
        /*124c*/ 	.word	0x000252d0


	//   ....[77]....
        /*1250*/ 	.word	0x00025340


	//   ....[78]....
        /*1254*/ 	.word	0x000253f0


	//   ....[79]....
        /*1258*/ 	.word	0x00025470


	//   ....[80]....
        /*125c*/ 	.word	0x00025500


	//   ....[81]....
        /*1260*/ 	.word	0x00025550


	//   ....[82]....
        /*1264*/ 	.word	0x000255c0


	//   ....[83]....
        /*1268*/ 	.word	0x00025630


	//   ....[84]....
        /*126c*/ 	.word	0x00025690


	//   ....[85]....
        /*1270*/ 	.word	0x000256e0


	//   ....[86]....
        /*1274*/ 	.word	0x00025740


	//   ....[87]....
        /*1278*/ 	.word	0x000257b0


	//   ....[88]....
        /*127c*/ 	.word	0x00025810


	//   ....[89]....
        /*1280*/ 	.word	0x00025860


	//   ....[90]....
        /*1284*/ 	.word	0x000258c0


	//   ....[91]....
        /*1288*/ 	.word	0x00025910


	//   ....[92]....
        /*128c*/ 	.word	0x00025970


	//   ....[93]....
        /*1290*/ 	.word	0x000259e0


	//   ....[94]....
        /*1294*/ 	.word	0x00025a40


	//   ....[95]....
        /*1298*/ 	.word	0x00025a90


	//   ....[96]....
        /*129c*/ 	.word	0x00025b10


	//   ....[97]....
        /*12a0*/ 	.word	0x00025ba0


	//   ....[98]....
        /*12a4*/ 	.word	0x00025c00


	//   ....[99]....
        /*12a8*/ 	.word	0x00025c50


	//   ....[100]....
        /*12ac*/ 	.word	0x00025cf0


	//   ....[101]....
        /*12b0*/ 	.word	0x00025d80


	//   ....[102]....
        /*12b4*/ 	.word	0x00025e00


	//   ....[103]....
        /*12b8*/ 	.word	0x00025e50


	//   ....[104]....
        /*12bc*/ 	.word	0x00025ed0


	//   ....[105]....
        /*12c0*/ 	.word	0x00025f40


	//   ....[106]....
        /*12c4*/ 	.word	0x00025fa0


	//   ....[107]....
        /*12c8*/ 	.word	0x00025ff0


	//   ....[108]....
        /*12cc*/ 	.word	0x00026070


	//   ....[109]....
        /*12d0*/ 	.word	0x000260c0


	//   ....[110]....
        /*12d4*/ 	.word	0x00026150


	//   ....[111]....
        /*12d8*/ 	.word	0x000261e0


	//   ....[112]....
        /*12dc*/ 	.word	0x00026270


	//   ....[113]....
        /*12e0*/ 	.word	0x00026300


	//   ....[114]....
        /*12e4*/ 	.word	0x00026390


	//   ....[115]....
        /*12e8*/ 	.word	0x00026420


	//   ....[116]....
        /*12ec*/ 	.word	0x000264a0


	//   ....[117]....
        /*12f0*/ 	.word	0x000264f0


	//   ....[118]....
        /*12f4*/ 	.word	0x00026580


	//   ....[119]....
        /*12f8*/ 	.word	0x00026610


	//   ....[120]....
        /*12fc*/ 	.word	0x00026690


	//   ....[121]....
        /*1300*/ 	.word	0x000266e0


	//   ....[122]....
        /*1304*/ 	.word	0x00026770


	//   ....[123]....
        /*1308*/ 	.word	0x00026800


	//   ....[124]....
        /*130c*/ 	.word	0x00026890


	//   ....[125]....
        /*1310*/ 	.word	0x00026920


	//   ....[126]....
        /*1314*/ 	.word	0x000269b0


	//   ....[127]....
        /*1318*/ 	.word	0x00026a40


	//   ....[128]....
        /*131c*/ 	.word	0x00026b00


	//   ....[129]....
        /*1320*/ 	.word	0x00026dd0


	//   ....[130]....
        /*1324*/ 	.word	0x00026ed0


	//   ....[131]....
        /*1328*/ 	.word	0x00026f90


	//   ....[132]....
        /*132c*/ 	.word	0x00027010


	//   ....[133]....
        /*1330*/ 	.word	0x000270e0


	//   ....[134]....
        /*1334*/ 	.word	0x00027170


	//   ....[135]....
        /*1338*/ 	.word	0x00027210


	//   ....[136]....
        /*133c*/ 	.word	0x000272a0


	//   ....[137]....
        /*1340*/ 	.word	0x00027340


	//   ....[138]....
        /*1344*/ 	.word	0x000273e0


	//   ....[139]....
        /*1348*/ 	.word	0x00027470


	//   ....[140]....
        /*134c*/ 	.word	0x00027500


	//   ....[141]....
        /*1350*/ 	.word	0x000275a0


	//   ....[142]....
        /*1354*/ 	.word	0x00027630


	//   ....[143]....
        /*1358*/ 	.word	0x000276d0


	//   ....[144]....
        /*135c*/ 	.word	0x00027760


	//   ....[145]....
        /*1360*/ 	.word	0x00027800


	//   ....[146]....
        /*1364*/ 	.word	0x00027860


	//   ....[147]....
        /*1368*/ 	.word	0x00027920


	//   ....[148]....
        /*136c*/ 	.word	0x00027980


	//   ....[149]....
        /*1370*/ 	.word	0x00027a50


	//   ....[150]....
        /*1374*/ 	.word	0x00027c20


	//   ....[151]....
        /*1378*/ 	.word	0x00027cb0


	//   ....[152]....
        /*137c*/ 	.word	0x00027d90


	//   ....[153]....
        /*1380*/ 	.word	0x00027de0


	//   ....[154]....
        /*1384*/ 	.word	0x00027ec0


	//   ....[155]....
        /*1388*/ 	.word	0x00027f10


	//   ....[156]....
        /*138c*/ 	.word	0x00027ff0


	//   ....[157]....
        /*1390*/ 	.word	0x00028040


	//   ....[158]....
        /*1394*/ 	.word	0x000280a0


	//   ....[159]....
        /*1398*/ 	.word	0x00028170


	//   ....[160]....
        /*139c*/ 	.word	0x00028250


	//   ....[161]....
        /*13a0*/ 	.word	0x000282a0


	//   ....[162]....
        /*13a4*/ 	.word	0x00028300


	//   ....[163]....
        /*13a8*/ 	.word	0x000283c0


	//   ....[164]....
        /*13ac*/ 	.word	0x00028420


	//   ....[165]....
        /*13b0*/ 	.word	0x000284e0


	//   ....[166]....
        /*13b4*/ 	.word	0x00028540


	//   ....[167]....
        /*13b8*/ 	.word	0x000285f0


	//   ....[168]....
        /*13bc*/ 	.word	0x00028650


	//   ....[169]....
        /*13c0*/ 	.word	0x00028720


	//   ....[170]....
        /*13c4*/ 	.word	0x000287d0


	//   ....[171]....
        /*13c8*/ 	.word	0x00028830


	//   ....[172]....
        /*13cc*/ 	.word	0x00028890


	//   ....[173]....
        /*13d0*/ 	.word	0x00028980


	//   ....[174]....
        /*13d4*/ 	.word	0x000289e0


	//   ....[175]....
        /*13d8*/ 	.word	0x00028ae0


	//   ....[176]....
        /*13dc*/ 	.word	0x00028b40


	//   ....[177]....
        /*13e0*/ 	.word	0x00028c40


	//   ....[178]....
        /*13e4*/ 	.word	0x00028ca0


	//   ....[179]....
        /*13e8*/ 	.word	0x00028da0


	//   ....[180]....
        /*13ec*/ 	.word	0x00028e00


	//   ....[181]....
        /*13f0*/ 	.word	0x00028f00


	//   ....[182]....
        /*13f4*/ 	.word	0x00028f60


	//   ....[183]....
        /*13f8*/ 	.word	0x00029050


	//   ....[184]....
        /*13fc*/ 	.word	0x000290b0


	//   ....[185]....
        /*1400*/ 	.word	0x00029190


	//   ....[186]....
        /*1404*/ 	.word	0x000292d0


	//   ....[187]....
        /*1408*/ 	.word	0x00029370


	//   ....[188]....
        /*140c*/ 	.word	0x000293d0


	//   ....[189]....
        /*1410*/ 	.word	0x00029480


	//   ....[190]....
        /*1414*/ 	.word	0x00029510


	//   ....[191]....
        /*1418*/ 	.word	0x000295a0


	//   ....[192]....
        /*141c*/ 	.word	0x00029600


	//   ....[193]....
        /*1420*/ 	.word	0x000296b0


	//   ....[194]....
        /*1424*/ 	.word	0x00029710


	//   ....[195]....
        /*1428*/ 	.word	0x000297c0


	//   ....[196]....
        /*142c*/ 	.word	0x00029820


	//   ....[197]....
        /*1430*/ 	.word	0x000298d0


	//   ....[198]....
        /*1434*/ 	.word	0x00029930


	//   ....[199]....
        /*1438*/ 	.word	0x000299e0


	//   ....[200]....
        /*143c*/ 	.word	0x00029a40


	//   ....[201]....
        /*1440*/ 	.word	0x00029af0


	//   ....[202]....
        /*1444*/ 	.word	0x00029b80


	//   ....[203]....
        /*1448*/ 	.word	0x00029c10


	//   ....[204]....
        /*144c*/ 	.word	0x00029c70


	//   ....[205]....
        /*1450*/ 	.word	0x00029d20


	//   ....[206]....
        /*1454*/ 	.word	0x00029e10


	//   ....[207]....
        /*1458*/ 	.word	0x00029ea0


	//   ....[208]....
        /*145c*/ 	.word	0x00029f00


	//   ....[209]....
        /*1460*/ 	.word	0x00029fb0


	//   ....[210]....
        /*1464*/ 	.word	0x0002a010


	//   ....[211]....
        /*1468*/ 	.word	0x0002a0c0


	//   ....[212]....
        /*146c*/ 	.word	0x0002a120


	//   ....[213]....
        /*1470*/ 	.word	0x0002a1d0


	//   ....[214]....
        /*1474*/ 	.word	0x0002a230


	//   ....[215]....
        /*1478*/ 	.word	0x0002a2e0


	//   ....[216]....
        /*147c*/ 	.word	0x0002a340


	//   ....[217]....
        /*1480*/ 	.word	0x0002a3f0


	//   ....[218]....
        /*1484*/ 	.word	0x0002a450


	//   ....[219]....
        /*1488*/ 	.word	0x0002a500


	//   ....[220]....
        /*148c*/ 	.word	0x0002a560


	//   ....[221]....
        /*1490*/ 	.word	0x0002a610


	//   ....[222]....
        /*1494*/ 	.word	0x0002a670


	//   ....[223]....
        /*1498*/ 	.word	0x0002a720


	//   ....[224]....
        /*149c*/ 	.word	0x0002a780


	//   ....[225]....
        /*14a0*/ 	.word	0x0002a830


	//   ....[226]....
        /*14a4*/ 	.word	0x0002aa10


	//   ....[227]....
        /*14a8*/ 	.word	0x0002aab0


	//   ....[228]....
        /*14ac*/ 	.word	0x0002ac40


	//   ....[229]....
        /*14b0*/ 	.word	0x0002acb0


	//   ....[230]....
        /*14b4*/ 	.word	0x0002ad20


	//   ....[231]....
        /*14b8*/ 	.word	0x0002ad90


	//   ....[232]....
        /*14bc*/ 	.word	0x0002ae00


	//   ....[233]....
        /*14c0*/ 	.word	0x0002ae80


	//   ....[234]....
        /*14c4*/ 	.word	0x0002af10


	//   ....[235]....
        /*14c8*/ 	.word	0x0002afb0


	//   ....[236]....
        /*14cc*/ 	.word	0x0002b020


	//   ....[237]....
        /*14d0*/ 	.word	0x0002b090


	//   ....[238]....
        /*14d4*/ 	.word	0x0002b100


	//   ....[239]....
        /*14d8*/ 	.word	0x0002b180


	//   ....[240]....
        /*14dc*/ 	.word	0x0002b1f0


	//   ....[241]....
        /*14e0*/ 	.word	0x0002b290


	//   ....[242]....
        /*14e4*/ 	.word	0x0002b2e0


	//   ....[243]....
        /*14e8*/ 	.word	0x0002b370


	//   ....[244]....
        /*14ec*/ 	.word	0x0002b4a0


	//----- nvinfo : EIATTR_REG_RECONFIG
	.align		4
.L_926:
        /*14f0*/ 	.byte	0x01, 0x54
	.zero		2


	//----- nvinfo : EIATTR_SYSCALL_OFFSETS
	.align		4
        /*14f4*/ 	.byte	0x04, 0x46
        /*14f6*/ 	.short	(.L_928 - .L_927)


	//   ....[0]....
.L_927:
        /*14f8*/ 	.word	0x00001d80


	//   ....[1]....
        /*14fc*/ 	.word	0x00001ed0


	//   ....[2]....
        /*1500*/ 	.word	0x0000a490


	//   ....[3]....
        /*1504*/ 	.word	0x0000a9d0


	//   ....[4]....
        /*1508*/ 	.word	0x0001d420


	//   ....[5]....
        /*150c*/ 	.word	0x0001d590


	//   ....[6]....
        /*1510*/ 	.word	0x0001d6e0


	//   ....[7]....
        /*1514*/ 	.word	0x0001d820


	//   ....[8]....
        /*1518*/ 	.word	0x0001f1c0


	//----- nvinfo : EIATTR_MBARRIER_INSTR_OFFSETS
	.align		4
.L_928:
        /*151c*/ 	.byte	0x04, 0x39
        /*151e*/ 	.short	(.L_930 - .L_929)


	//   ....[0]....
.L_929:
        /*1520*/ 	.word	0x00000250
        /*1524*/ 	.word	0x000000ff
        /*1528*/ 	.word	0x00022800
        /*152c*/ 	.short	0x0100
        /*152e*/ 	.byte	0x08
	.zero		1


	//   ....[1]....
        /*1530*/ 	.word	0x00000260
        /*1534*/ 	.word	0x000000ff
        /*1538*/ 	.word	0x00022820
        /*153c*/ 	.short	0x0100
        /*153e*/ 	.byte	0x08
	.zero		1


	//   ....[2]....
        /*1540*/ 	.word	0x00000350
        /*1544*/ 	.word	0x000000ff
        /*1548*/ 	.word	0x00022830
        /*154c*/ 	.short	0x0100
        /*154e*/ 	.byte	0x08
	.zero		1


	//   ....[3]....
        /*1550*/ 	.word	0x00000360
        /*1554*/ 	.word	0x000000ff
        /*1558*/ 	.word	0x00022840
        /*155c*/ 	.short	0x0100
        /*155e*/ 	.byte	0x08
	.zero		1


	//   ....[4]....
        /*1560*/ 	.word	0x00000370
        /*1564*/ 	.word	0x000000ff
        /*1568*/ 	.word	0x00022838
        /*156c*/ 	.short	0x0100
        /*156e*/ 	.byte	0x08
	.zero		1


	//   ....[5]....
        /*1570*/ 	.word	0x00000380
        /*1574*/ 	.word	0x000000ff
        /*1578*/ 	.word	0x00022848
        /*157c*/ 	.short	0x0100
        /*157e*/ 	.byte	0x08
	.zero		1


	//   ....[6]....
        /*1580*/ 	.word	0x000004b0
        /*1584*/ 	.word	0x000000ff
        /*1588*/ 	.word	0x00022850
        /*158c*/ 	.short	0x0100
        /*158e*/ 	.byte	0x08
	.zero		1


	//   ....[7]....
        /*1590*/ 	.word	0x000004c0
        /*1594*/ 	.word	0x000000ff
        /*1598*/ 	.word	0x00022860
        /*159c*/ 	.short	0x0100
        /*159e*/ 	.byte	0x08
	.zero		1


	//   ....[8]....
        /*15a0*/ 	.word	0x000004d0
        /*15a4*/ 	.word	0x000000ff
        /*15a8*/ 	.word	0x00022858
        /*15ac*/ 	.short	0x0100
        /*15ae*/ 	.byte	0x08
	.zero		1


	//   ....[9]....
        /*15b0*/ 	.word	0x000004e0
        /*15b4*/ 	.word	0x000000ff
        /*15b8*/ 	.word	0x00022868
        /*15bc*/ 	.short	0x0100
        /*15be*/ 	.byte	0x08
	.zero		1


	//   ....[10]....
        /*15c0*/ 	.word	0x000005d0
        /*15c4*/ 	.word	0x000000ff
        /*15c8*/ 	.word	0x00022870
        /*15cc*/ 	.short	0x0100
        /*15ce*/ 	.byte	0x06
	.zero		1


	//   ....[11]....
        /*15d0*/ 	.word	0x000005e0
        /*15d4*/ 	.word	0x000000ff
        /*15d8*/ 	.word	0x00022880
        /*15dc*/ 	.short	0x0100
        /*15de*/ 	.byte	0x06
	.zero		1


	//   ....[12]....
        /*15e0*/ 	.word	0x000005f0
        /*15e4*/ 	.word	0x000000ff
        /*15e8*/ 	.word	0x00022878
        /*15ec*/ 	.short	0x0100
        /*15ee*/ 	.byte	0x06
	.zero		1


	//   ....[13]....
        /*15f0*/ 	.word	0x00000600
        /*15f4*/ 	.word	0x000000ff
        /*15f8*/ 	.word	0x00022888
        /*15fc*/ 	.short	0x0100
        /*15fe*/ 	.byte	0x06
	.zero		1


	//   ....[14]....
        /*1600*/ 	.word	0x00000730
        /*1604*/ 	.word	0x000000ff
        /*1608*/ 	.word	0x00022890
        /*160c*/ 	.short	0x0100
        /*160e*/ 	.byte	0x08
	.zero		1


	//   ....[15]....
        /*1610*/ 	.word	0x00000740
        /*1614*/ 	.word	0x000000ff
        /*1618*/ 	.word	0x000228a0
        /*161c*/ 	.short	0x0100
        /*161e*/ 	.byte	0x08
	.zero		1


	//   ....[16]....
        /*1620*/ 	.word	0x00000750
        /*1624*/ 	.word	0x000000ff
        /*1628*/ 	.word	0x00022898
        /*162c*/ 	.short	0x0100
        /*162e*/ 	.byte	0x08
	.zero		1


	//   ....[17]....
        /*1630*/ 	.word	0x00000760
        /*1634*/ 	.word	0x000000ff
        /*1638*/ 	.word	0x000228a8
        /*163c*/ 	.short	0x0100
        /*163e*/ 	.byte	0x08
	.zero		1


	//   ....[18]....
        /*1640*/ 	.word	0x000008a0
        /*1644*/ 	.word	0x000000ff
        /*1648*/ 	.word	0x000228b0
        /*164c*/ 	.short	0x0100
        /*164e*/ 	.byte	0x08
	.zero		1


	//   ....[19]....
        /*1650*/ 	.word	0x000008b0
        /*1654*/ 	.word	0x000000ff
        /*1658*/ 	.word	0x000228c0
        /*165c*/ 	.short	0x0100
        /*165e*/ 	.byte	0x08
	.zero		1


	//   ....[20]....
        /*1660*/ 	.word	0x000008c0
        /*1664*/ 	.word	0x000000ff
        /*1668*/ 	.word	0x000228b8
        /*166c*/ 	.short	0x0100
        /*166e*/ 	.byte	0x08
	.zero		1


	//   ....[21]....
        /*1670*/ 	.word	0x000008d0
        /*1674*/ 	.word	0x000000ff
        /*1678*/ 	.word	0x000228c8
        /*167c*/ 	.short	0x0100
        /*167e*/ 	.byte	0x08
	.zero		1


	//   ....[22]....
        /*1680*/ 	.word	0x00002f70
        /*1684*/ 	.word	0x00000058
        /*1688*/ 	.word	0x00022890
        /*168c*/ 	.short	0x010a
        /*168e*/ 	.byte	0x3f
	.zero		1


	//   ....[23]....
        /*1690*/ 	.word	0x00006150
        /*1694*/ 	.word	0x00000058
        /*1698*/ 	.word	0x00022890
        /*169c*/ 	.short	0x010a
        /*169e*/ 	.byte	0x3f
	.zero		1


	//   ....[24]....
        /*16a0*/ 	.word	0x000090e0
        /*16a4*/ 	.word	0x00000058
        /*16a8*/ 	.word	0x00022890
        /*16ac*/ 	.short	0x010a
        /*16ae*/ 	.byte	0x3f
	.zero		1


	//   ....[25]....
        /*16b0*/ 	.word	0x000096a0
        /*16b4*/ 	.word	0x00000004
        /*16b8*/ 	.word	0x00000000
        /*16bc*/ 	.short	0x0101
        /*16be*/ 	.byte	0x3f
	.zero		1


	//   ....[26]....
        /*16c0*/ 	.word	0x000096e0
        /*16c4*/ 	.word	0x00000058
        /*16c8*/ 	.word	0x000228b0
        /*16cc*/ 	.short	0x010a
        /*16ce*/ 	.byte	0x3f
	.zero		1


	//   ....[27]....
        /*16d0*/ 	.word	0x00009bf0
        /*16d4*/ 	.word	0x00000058
        /*16d8*/ 	.word	0x00000000
        /*16dc*/ 	.short	0x0101
        /*16de*/ 	.byte	0x3f
	.zero		1


	//   ....[28]....
        /*16e0*/ 	.word	0x0000a730
        /*16e4*/ 	.word	0x00000012
        /*16e8*/ 	.word	0x00022800
        /*16ec*/ 	.short	0x010a
        /*16ee*/ 	.byte	0x3f
	.zero		1


	//   ....[29]....
        /*16f0*/ 	.word	0x0000a780
        /*16f4*/ 	.word	0x00000012
        /*16f8*/ 	.word	0x00022800
        /*16fc*/ 	.short	0x010a
        /*16fe*/ 	.byte	0x3f
	.zero		1


	//   ....[30]....
        /*1700*/ 	.word	0x0000ad60
        /*1704*/ 	.word	0x00000012
        /*1708*/ 	.word	0x00022800
        /*170c*/ 	.short	0x010a
        /*170e*/ 	.byte	0x3f
	.zero		1


	//   ....[31]....
        /*1710*/ 	.word	0x0000cb60
        /*1714*/ 	.word	0x00000012
        /*1718*/ 	.word	0x00022800
        /*171c*/ 	.short	0x010a
        /*171e*/ 	.byte	0x3f
	.zero		1


	//   ....[32]....
        /*1720*/ 	.word	0x0000e7c0
        /*1724*/ 	.word	0x00000003
        /*1728*/ 	.word	0x00022830
        /*172c*/ 	.short	0x010a
        /*172e*/ 	.byte	0x3f
	.zero		1


	//   ....[33]....
        /*1730*/ 	.word	0x0000e850
        /*1734*/ 	.word	0x00000003
        /*1738*/ 	.word	0x00022830
        /*173c*/ 	.short	0x010a
        /*173e*/ 	.byte	0x3f
	.zero		1


	//   ....[34]....
        /*1740*/ 	.word	0x000110f0
        /*1744*/ 	.word	0x00000031
        /*1748*/ 	.word	0x00000000
        /*174c*/ 	.short	0x0101
        /*174e*/ 	.byte	0x3f
	.zero		1


	//   ....[35]....
        /*1750*/ 	.word	0x000124b0
        /*1754*/ 	.word	0x0000000d
        /*1758*/ 	.word	0x00022830
        /*175c*/ 	.short	0x010a
        /*175e*/ 	.byte	0x3f
	.zero		1


	//   ....[36]....
        /*1760*/ 	.word	0x00012500
        /*1764*/ 	.word	0x0000000d
        /*1768*/ 	.word	0x00022830
        /*176c*/ 	.short	0x010a
        /*176e*/ 	.byte	0x3f
	.zero		1


	//   ....[37]....
        /*1770*/ 	.word	0x00013200
        /*1774*/ 	.word	0x0000000d
        /*1778*/ 	.word	0x00022850
        /*177c*/ 	.short	0x010a
        /*177e*/ 	.byte	0x3f
	.zero		1


	//   ....[38]....
        /*1780*/ 	.word	0x00013240
        /*1784*/ 	.word	0x0000000d
        /*1788*/ 	.word	0x00022850
        /*178c*/ 	.short	0x010a
        /*178e*/ 	.byte	0x3f
	.zero		1


	//   ....[39]....
        /*1790*/ 	.word	0x00013780
        /*1794*/ 	.word	0x000000a4
        /*1798*/ 	.word	0x00000000
        /*179c*/ 	.short	0x0101
        /*179e*/ 	.byte	0x3f
	.zero		1


	//   ....[40]....
        /*17a0*/ 	.word	0x000155b0
        /*17a4*/ 	.word	0x000000a9
        /*17a8*/ 	.word	0x00000000
        /*17ac*/ 	.short	0x0101
        /*17ae*/ 	.byte	0x3f
	.zero		1


	//   ....[41]....
        /*17b0*/ 	.word	0x00015c60
        /*17b4*/ 	.word	0x0000000d
        /*17b8*/ 	.word	0x00022850
        /*17bc*/ 	.short	0x010a
        /*17be*/ 	.byte	0x3f
	.zero		1


	//   ....[42]....
        /*17c0*/ 	.word	0x00015ce0
        /*17c4*/ 	.word	0x0000000d
        /*17c8*/ 	.word	0x00022850
        /*17cc*/ 	.short	0x010a
        /*17ce*/ 	.byte	0x3f
	.zero		1


	//   ....[43]....
        /*17d0*/ 	.word	0x00016470
        /*17d4*/ 	.word	0x00000000
        /*17d8*/ 	.word	0x00000000
        /*17dc*/ 	.short	0x0101
        /*17de*/ 	.byte	0x3f
	.zero		1


	//   ....[44]....
        /*17e0*/ 	.word	0x00018540
        /*17e4*/ 	.word	0x00000000
        /*17e8*/ 	.word	0x00000000
        /*17ec*/ 	.short	0x0101
        /*17ee*/ 	.byte	0x3f
	.zero		1


	//   ....[45]....
        /*17f0*/ 	.word	0x00018cd0
        /*17f4*/ 	.word	0x00000008
        /*17f8*/ 	.word	0x00000000
        /*17fc*/ 	.short	0x0101
        /*17fe*/ 	.byte	0x3f
	.zero		1


	//   ....[46]....
        /*1800*/ 	.word	0x0001c400
        /*1804*/ 	.word	0x00000016
        /*1808*/ 	.word	0x00022820
        /*180c*/ 	.short	0x010a
        /*180e*/ 	.byte	0x3f
	.zero		1


	//   ....[47]....
        /*1810*/ 	.word	0x0001c4c0
        /*1814*/ 	.word	0x00000006
        /*1818*/ 	.word	0x000228a0
        /*181c*/ 	.short	0x010a
        /*181e*/ 	.byte	0x3f
	.zero		1


	//   ....[48]....
        /*1820*/ 	.word	0x0001c6f0
        /*1824*/ 	.word	0x00000006
        /*1828*/ 	.word	0x000228c0
        /*182c*/ 	.short	0x010a
        /*182e*/ 	.byte	0x3f
	.zero		1


	//   ....[49]....
        /*1830*/ 	.word	0x0001ca70
        /*1834*/ 	.word	0x00000006
        /*1838*/ 	.word	0x000228a0
        /*183c*/ 	.short	0x010a
        /*183e*/ 	.byte	0x3f
	.zero		1


	//   ....[50]....
        /*1840*/ 	.word	0x0001cc90
        /*1844*/ 	.word	0x00000006
        /*1848*/ 	.word	0x000228c0
        /*184c*/ 	.short	0x010a
        /*184e*/ 	.byte	0x3f
	.zero		1


	//   ....[51]....
        /*1850*/ 	.word	0x0001dde0
        /*1854*/ 	.word	0x00000006
        /*1858*/ 	.word	0x00022880
        /*185c*/ 	.short	0x010a
        /*185e*/ 	.byte	0x3f
	.zero		1


	//   ....[52]....
        /*1860*/ 	.word	0x0001e680
        /*1864*/ 	.word	0x00000006
        /*1868*/ 	.word	0x00022870
        /*186c*/ 	.short	0x0107
        /*186e*/ 	.byte	0x3f
	.zero		1


	//   ....[53]....
        /*1870*/ 	.word	0x0001e740
        /*1874*/ 	.word	0x00000006
        /*1878*/ 	.word	0x00022870
        /*187c*/ 	.short	0x0101
        /*187e*/ 	.byte	0x3f
	.zero		1


	//   ....[54]....
        /*1880*/ 	.word	0x0001e790
        /*1884*/ 	.word	0x00000006
        /*1888*/ 	.word	0x00022840
        /*188c*/ 	.short	0x010a
        /*188e*/ 	.byte	0x3f
	.zero		1


	//   ....[55]....
        /*1890*/ 	.word	0x0001eee0
        /*1894*/ 	.word	0x00000006
        /*1898*/ 	.word	0x00022830
        /*189c*/ 	.short	0x0107
        /*189e*/ 	.byte	0x3f
	.zero		1


	//   ....[56]....
        /*18a0*/ 	.word	0x0001efd0
        /*18a4*/ 	.word	0x00000006
        /*18a8*/ 	.word	0x00022830
        /*18ac*/ 	.short	0x0101
        /*18ae*/ 	.byte	0x3f
	.zero		1


	//   ....[57]....
        /*18b0*/ 	.word	0x0001f9f0
        /*18b4*/ 	.word	0x00000016
        /*18b8*/ 	.word	0x00022800
        /*18bc*/ 	.short	0x0107
        /*18be*/ 	.byte	0x3f
	.zero		1


	//   ....[58]....
        /*18c0*/ 	.word	0x0001fae0
        /*18c4*/ 	.word	0x00000016
        /*18c8*/ 	.word	0x00022800
        /*18cc*/ 	.short	0x0101
        /*18ce*/ 	.byte	0x3f
	.zero		1


	//   ....[59]....
        /*18d0*/ 	.word	0x0001fb00
        /*18d4*/ 	.word	0x00000016
        /*18d8*/ 	.word	0x00022820
        /*18dc*/ 	.short	0x010a
        /*18de*/ 	.byte	0x3f
	.zero		1


	//   ....[60]....
        /*18e0*/ 	.word	0x00020030
        /*18e4*/ 	.word	0x00000000
        /*18e8*/ 	.word	0x00022880
        /*18ec*/ 	.short	0x010a
        /*18ee*/ 	.byte	0x3f
	.zero		1


	//   ....[61]....
        /*18f0*/ 	.word	0x00020610
        /*18f4*/ 	.word	0x00000000
        /*18f8*/ 	.word	0x00022870
        /*18fc*/ 	.short	0x0107
        /*18fe*/ 	.byte	0x3f
	.zero		1


	//   ....[62]....
        /*1900*/ 	.word	0x000206d0
        /*1904*/ 	.word	0x00000000
        /*1908*/ 	.word	0x00022870
        /*190c*/ 	.short	0x0101
        /*190e*/ 	.byte	0x3f
	.zero		1


	//   ....[63]....
        /*1910*/ 	.word	0x00020700
        /*1914*/ 	.word	0x00000000
        /*1918*/ 	.word	0x00022840
        /*191c*/ 	.short	0x010a
        /*191e*/ 	.byte	0x3f
	.zero		1


	//   ....[64]....
        /*1920*/ 	.word	0x00020ca0
        /*1924*/ 	.word	0x00000000
        /*1928*/ 	.word	0x00022830
        /*192c*/ 	.short	0x0107
        /*192e*/ 	.byte	0x3f
	.zero		1


	//   ....[65]....
        /*1930*/ 	.word	0x00020d70
        /*1934*/ 	.word	0x00000000
        /*1938*/ 	.word	0x00022830
        /*193c*/ 	.short	0x0101
        /*193e*/ 	.byte	0x3f
	.zero		1


	//   ....[66]....
        /*1940*/ 	.word	0x00020df0
        /*1944*/ 	.word	0x00000002
        /*1948*/ 	.word	0x00022870
        /*194c*/ 	.short	0x010a
        /*194e*/ 	.byte	0x3f
	.zero		1


	//   ....[67]....
        /*1950*/ 	.word	0x00020e80
        /*1954*/ 	.word	0x00000002
        /*1958*/ 	.word	0x00022860
        /*195c*/ 	.short	0x010a
        /*195e*/ 	.byte	0x3f
	.zero		1


	//   ....[68]....
        /*1960*/ 	.word	0x00021550
        /*1964*/ 	.word	0x00000002
        /*1968*/ 	.word	0x00022850
        /*196c*/ 	.short	0x0101
        /*196e*/ 	.byte	0x3f
	.zero		1


	//   ....[69]....
        /*1970*/ 	.word	0x000215e0
        /*1974*/ 	.word	0x00000002
        /*1978*/ 	.word	0x00000000
        /*197c*/ 	.short	0x0101
        /*197e*/ 	.byte	0x3f
	.zero		1


	//   ....[70]....
        /*1980*/ 	.word	0x000217b0
        /*1984*/ 	.word	0x00000000
        /*1988*/ 	.word	0x00022870
        /*198c*/ 	.short	0x010a
        /*198e*/ 	.byte	0x3f
	.zero		1


	//   ....[71]....
        /*1990*/ 	.word	0x00021840
        /*1994*/ 	.word	0x00000000
        /*1998*/ 	.word	0x00022860
        /*199c*/ 	.short	0x010a
        /*199e*/ 	.byte	0x3f
	.zero		1


	//   ....[72]....
        /*19a0*/ 	.word	0x00021f20
        /*19a4*/ 	.word	0x00000000
        /*19a8*/ 	.word	0x00022850
        /*19ac*/ 	.short	0x0101
        /*19ae*/ 	.byte	0x3f
	.zero		1


	//   ....[73]....
        /*19b0*/ 	.word	0x00021fd0
        /*19b4*/ 	.word	0x00000000
        /*19b8*/ 	.word	0x00000000
        /*19bc*/ 	.short	0x0101
        /*19be*/ 	.byte	0x3f
	.zero		1


	//   ....[74]....
        /*19c0*/ 	.word	0x00022d10
        /*19c4*/ 	.word	0x00000005
        /*19c8*/ 	.word	0x00022820
        /*19cc*/ 	.short	0x010a
        /*19ce*/ 	.byte	0x3f
	.zero		1


	//   ....[75]....
        /*19d0*/ 	.word	0x00022eb0
        /*19d4*/ 	.word	0x00000003
        /*19d8*/ 	.word	0x00022840
        /*19dc*/ 	.short	0x010a
        /*19de*/ 	.byte	0x3f
	.zero		1


	//   ....[76]....
        /*19e0*/ 	.word	0x00022f40
        /*19e4*/ 	.word	0x00000005
        /*19e8*/ 	.word	0x00022840
        /*19ec*/ 	.short	0x010a
        /*19ee*/ 	.byte	0x3f
	.zero		1


	//   ....[77]....
        /*19f0*/ 	.word	0x00022f80
        /*19f4*/ 	.word	0x00000003
        /*19f8*/ 	.word	0x00022860
        /*19fc*/ 	.short	0x010a
        /*19fe*/ 	.byte	0x3f
	.zero		1


	//   ....[78]....
        /*1a00*/ 	.word	0x00022fc0
        /*1a04*/ 	.word	0x00000005
        /*1a08*/ 	.word	0x00022860
        /*1a0c*/ 	.short	0x010a
        /*1a0e*/ 	.byte	0x3f
	.zero		1


	//   ....[79]....
        /*1a10*/ 	.word	0x00023000
        /*1a14*/ 	.word	0x00000003
        /*1a18*/ 	.word	0x00022880
        /*1a1c*/ 	.short	0x010a
        /*1a1e*/ 	.byte	0x3f
	.zero		1


	//   ....[80]....
        /*1a20*/ 	.word	0x00023040
        /*1a24*/ 	.word	0x00000005
        /*1a28*/ 	.word	0x00022880
        /*1a2c*/ 	.short	0x010a
        /*1a2e*/ 	.byte	0x3f
	.zero		1


	//   ....[81]....
        /*1a30*/ 	.word	0x000230a0
        /*1a34*/ 	.word	0x00000058
        /*1a38*/ 	.word	0x00022890
        /*1a3c*/ 	.short	0x010a
        /*1a3e*/ 	.byte	0x3f
	.zero		1


	//   ....[82]....
        /*1a40*/ 	.word	0x00023450
        /*1a44*/ 	.word	0x00000058
        /*1a48*/ 	.word	0x00022890
        /*1a4c*/ 	.short	0x010a
        /*1a4e*/ 	.byte	0x3f
	.zero		1


	//   ....[83]....
        /*1a50*/ 	.word	0x00023810
        /*1a54*/ 	.word	0x00000058
        /*1a58*/ 	.word	0x00022890
        /*1a5c*/ 	.short	0x010a
        /*1a5e*/ 	.byte	0x3f
	.zero		1


	//   ....[84]....
        /*1a60*/ 	.word	0x00023bc0
        /*1a64*/ 	.word	0x00000058
        /*1a68*/ 	.word	0x000228b0
        /*1a6c*/ 	.short	0x010a
        /*1a6e*/ 	.byte	0x3f
	.zero		1


	//   ....[85]....
        /*1a70*/ 	.word	0x00023ed0
        /*1a74*/ 	.word	0x00000012
        /*1a78*/ 	.word	0x00022800
        /*1a7c*/ 	.short	0x010a
        /*1a7e*/ 	.byte	0x3f
	.zero		1


	//   ....[86]....
        /*1a80*/ 	.word	0x000240e0
        /*1a84*/ 	.word	0x00000012
        /*1a88*/ 	.word	0x00022800
        /*1a8c*/ 	.short	0x010a
        /*1a8e*/ 	.byte	0x3f
	.zero		1


	//   ....[87]....
        /*1a90*/ 	.word	0x00024130
        /*1a94*/ 	.word	0x00000003
        /*1a98*/ 	.word	0x00022830
        /*1a9c*/ 	.short	0x010a
        /*1a9e*/ 	.byte	0x3f
	.zero		1


	//   ....[88]....
        /*1aa0*/ 	.word	0x00024180
        /*1aa4*/ 	.word	0x0000000d
        /*1aa8*/ 	.word	0x00022830
        /*1aac*/ 	.short	0x010a
        /*1aae*/ 	.byte	0x3f
	.zero		1


	//   ....[89]....
        /*1ab0*/ 	.word	0x000241d0
        /*1ab4*/ 	.word	0x0000000d
        /*1ab8*/ 	.word	0x00022850
        /*1abc*/ 	.short	0x010a
        /*1abe*/ 	.byte	0x3f
	.zero		1


	//   ....[90]....
        /*1ac0*/ 	.word	0x00024220
        /*1ac4*/ 	.word	0x0000000d
        /*1ac8*/ 	.word	0x00022850
        /*1acc*/ 	.short	0x010a
        /*1ace*/ 	.byte	0x3f
	.zero		1


	//   ....[91]....
        /*1ad0*/ 	.word	0x00026bc0
        /*1ad4*/ 	.word	0x00000016
        /*1ad8*/ 	.word	0x00022820
        /*1adc*/ 	.short	0x010a
        /*1ade*/ 	.byte	0x3f
	.zero		1


	//   ....[92]....
        /*1ae0*/ 	.word	0x00026c10
        /*1ae4*/ 	.word	0x00000006
        /*1ae8*/ 	.word	0x000228a0
        /*1aec*/ 	.short	0x010a
        /*1aee*/ 	.byte	0x3f
	.zero		1


	//   ....[93]....
        /*1af0*/ 	.word	0x00026c60
        /*1af4*/ 	.word	0x00000006
        /*1af8*/ 	.word	0x000228c0
        /*1afc*/ 	.short	0x010a
        /*1afe*/ 	.byte	0x3f
	.zero		1


	//   ....[94]....
        /*1b00*/ 	.word	0x00026cb0
        /*1b04*/ 	.word	0x00000006
        /*1b08*/ 	.word	0x000228a0
        /*1b0c*/ 	.short	0x010a
        /*1b0e*/ 	.byte	0x3f
	.zero		1


	//   ....[95]....
        /*1b10*/ 	.word	0x00026d00
        /*1b14*/ 	.word	0x00000006
        /*1b18*/ 	.word	0x000228c0
        /*1b1c*/ 	.short	0x010a
        /*1b1e*/ 	.byte	0x3f
	.zero		1


	//   ....[96]....
        /*1b20*/ 	.word	0x00026e20
        /*1b24*/ 	.word	0x00000006
        /*1b28*/ 	.word	0x00022880
        /*1b2c*/ 	.short	0x010a
        /*1b2e*/ 	.byte	0x3f
	.zero		1


	//   ....[97]....
        /*1b30*/ 	.word	0x00027b70
        /*1b34*/ 	.word	0x00000006
        /*1b38*/ 	.word	0x00022840
        /*1b3c*/ 	.short	0x010a
        /*1b3e*/ 	.byte	0x3f
	.zero		1


	//   ....[98]....
        /*1b40*/ 	.word	0x000291d0
        /*1b44*/ 	.word	0x00000016
        /*1b48*/ 	.word	0x00022820
        /*1b4c*/ 	.short	0x010a
        /*1b4e*/ 	.byte	0x3f
	.zero		1


	//   ....[99]....
        /*1b50*/ 	.word	0x00029220
        /*1b54*/ 	.word	0x00000000
        /*1b58*/ 	.word	0x00022880
        /*1b5c*/ 	.short	0x010a
        /*1b5e*/ 	.byte	0x3f
	.zero		1


	//   ....[100]....
        /*1b60*/ 	.word	0x00029d60
        /*1b64*/ 	.word	0x00000000
        /*1b68*/ 	.word	0x00022840
        /*1b6c*/ 	.short	0x010a
        /*1b6e*/ 	.byte	0x3f
	.zero		1


	//   ....[101]....
        /*1b70*/ 	.word	0x0002a870
        /*1b74*/ 	.word	0x00000002
        /*1b78*/ 	.word	0x00022870
        /*1b7c*/ 	.short	0x010a
        /*1b7e*/ 	.byte	0x3f
	.zero		1


	//   ....[102]....
        /*1b80*/ 	.word	0x0002a8c0
        /*1b84*/ 	.word	0x00000002
        /*1b88*/ 	.word	0x00022860
        /*1b8c*/ 	.short	0x010a
        /*1b8e*/ 	.byte	0x3f
	.zero		1


	//   ....[103]....
        /*1b90*/ 	.word	0x0002a910
        /*1b94*/ 	.word	0x00000000
        /*1b98*/ 	.word	0x00022870
        /*1b9c*/ 	.short	0x010a
        /*1b9e*/ 	.byte	0x3f
	.zero		1


	//   ....[104]....
        /*1ba0*/ 	.word	0x0002a960
        /*1ba4*/ 	.word	0x00000000
        /*1ba8*/ 	.word	0x00022860
        /*1bac*/ 	.short	0x010a
        /*1bae*/ 	.byte	0x3f
	.zero		1


	//   ....[105]....
        /*1bb0*/ 	.word	0x0002b3c0
        /*1bb4*/ 	.word	0x00000005
        /*1bb8*/ 	.word	0x00022820
        /*1bbc*/ 	.short	0x010a
        /*1bbe*/ 	.byte	0x3f
	.zero		1


	//   ....[106]....
        /*1bc0*/ 	.word	0x0002b560
        /*1bc4*/ 	.word	0x00000003
        /*1bc8*/ 	.word	0x00022840
        /*1bcc*/ 	.short	0x010a
        /*1bce*/ 	.byte	0x3f
	.zero		1


	//   ....[107]....
        /*1bd0*/ 	.word	0x0002b5b0
        /*1bd4*/ 	.word	0x00000005
        /*1bd8*/ 	.word	0x00022840
        /*1bdc*/ 	.short	0x010a
        /*1bde*/ 	.byte	0x3f
	.zero		1


	//   ....[108]....
        /*1be0*/ 	.word	0x0002b600
        /*1be4*/ 	.word	0x00000003
        /*1be8*/ 	.word	0x00022860
        /*1bec*/ 	.short	0x010a
        /*1bee*/ 	.byte	0x3f
	.zero		1


	//   ....[109]....
        /*1bf0*/ 	.word	0x0002b650
        /*1bf4*/ 	.word	0x00000005
        /*1bf8*/ 	.word	0x00022860
        /*1bfc*/ 	.short	0x010a
        /*1bfe*/ 	.byte	0x3f
	.zero		1


	//   ....[110]....
        /*1c00*/ 	.word	0x0002b6a0
        /*1c04*/ 	.word	0x00000003
        /*1c08*/ 	.word	0x00022880
        /*1c0c*/ 	.short	0x010a
        /*1c0e*/ 	.byte	0x3f
	.zero		1


	//----- nvinfo : EIATTR_NUM_MBARRIERS
	.align		4
.L_930:
        /*1c10*/ 	.byte	0x03, 0x38
        /*1c12*/ 	.short	0x0016


	//----- nvinfo : EIATTR_EXIT_INSTR_OFFSETS
	.align		4
        /*1c14*/ 	.byte	0x04, 0x1c
        /*1c16*/ 	.short	(.L_932 - .L_931)


	//   ....[0]....
.L_931:
        /*1c18*/ 	.word	0x00023090


	//----- nvinfo : EIATTR_MAX_THREADS
	.align		4
.L_932:
        /*1c1c*/ 	.byte	0x04, 0x05
        /*1c1e*/ 	.short	(.L_934 - .L_933)
.L_933:
        /*1c20*/ 	.word	0x00000180
        /*1c24*/ 	.word	0x00000001
        /*1c28*/ 	.word	0x00000001


	//----- nvinfo : EIATTR_CRS_STACK_SIZE
	.align		4
.L_934:
        /*1c2c*/ 	.byte	0x04, 0x1e
        /*1c2e*/ 	.short	(.L_936 - .L_935)
.L_935:
        /*1c30*/ 	.word	0x00000000


	//----- nvinfo : EIATTR_CBANK_PARAM_SIZE
	.align		4
.L_936:
        /*1c34*/ 	.byte	0x03, 0x19
        /*1c36*/ 	.short	0x0af0


	//----- nvinfo : EIATTR_PARAM_CBANK
	.align		4
        /*1c38*/ 	.byte	0x04, 0x0a
        /*1c3a*/ 	.short	(.L_938 - .L_937)
	.align		4
.L_937:
        /*1c3c*/ 	.word	index@(.nv.constant0._ZN7cutlass13device_kernelIN5flash11enable_sm90INS1_16FlashAttnFwdSm90INS1_25CollectiveMainloopFwdSm90ILi2EN4cute5tupleIJNS5_1CILi1EEES8_S8_EEENS6_IJNS7_ILi128EEENS7_ILi160EEESA_EEELi128ENS_12float_e4m3_tEfNS_4arch4Sm90ELb0ELb0ELb1ELb1ELb1ELb1ELb0ELb1ELb1ELb1ELb1ELb0EEENS1_21CollectiveEpilogueFwdINS6_IJSA_SA_SB_EEES9_NS_10bfloat16_tESF_Li256ELb1ELb1ELb1ELb1EEENS1_36VarlenDynamicPersistentTileSchedulerILi128ELi160ELi256ELi128ELb1ELb1ELb1ELb0ELb1ELb1EEEEEEEEEvNT_6ParamsE)
        /*1c40*/ 	.short	0x0210
        /*1c42*/ 	.short	0x0af0


	//----- nvinfo : EIATTR_SW_WAR
	.align		4
.L_938:
        /*1c44*/ 	.byte	0x04, 0x36
        /*1c46*/ 	.short	(.L_940 - .L_939)
.L_939:
        /*1c48*/ 	.word	0x00000008
.L_940:


//--------------------- .nv.info._ZN7cutlass13device_kernelIN5flash11enable_sm90INS1_16FlashAttnFwdSm90INS1_25CollectiveMainloopFwdSm90ILi2EN4cute5tupleIJNS5_1CILi1EEES8_S8_EEENS6_IJNS7_ILi128EEENS7_ILi160EEESA_EEELi128ENS_12float_e4m3_tEfNS_4arch4Sm90ELb0ELb1ELb1ELb0ELb1ELb0ELb0ELb1ELb1ELb1ELb1ELb0EEENS1_21CollectiveEpilogueFwdINS6_IJSA_SA_SB_EEES9_NS_10bfloat16_tESF_Li256ELb0ELb1ELb1ELb1EEENS1_19SingleTileSchedulerILb0ELb1ELb1ELi128EEEEEEEEEvNT_6ParamsE --------------------------
	.section	.nv.info._ZN7cutlass13device_kernelIN5flash11enable_sm90INS1_16FlashAttnFwdSm90INS1_25CollectiveMainloopFwdSm90ILi2EN4cute5tupleIJNS5_1CILi1EEES8_S8_EEENS6_IJNS7_ILi128EEENS7_ILi160EEESA_EEELi128ENS_12float_e4m3_tEfNS_4arch4Sm90ELb0ELb1ELb1ELb0ELb1ELb0ELb0ELb1ELb1ELb1ELb1ELb0EEENS1_21CollectiveEpilogueFwdINS6_IJSA_SA_SB_EEES9_NS_10bfloat16_tESF_Li256ELb0ELb1ELb1ELb1EEENS1_19SingleTileSchedulerILb0ELb1ELb1ELi128EEEEEEEEEvNT_6ParamsE,"",@"SHT_CUDA_INFO"
	.sectionflags	@""
	.align	4


	//----- nvinfo : EIATTR_CUDA_API_VERSION
	.align		4
        /*0000*/ 	.byte	0x04, 0x37
        /*0002*/ 	.short	(.L_942 - .L_941)
.L_941:
        /*0004*/ 	.word	0x00000082


	//----- nvinfo : EIATTR_KPARAM_INFO
	.align		4
.L_942:
        /*0008*/ 	.byte	0x04, 0x17
        /*000a*/ 	.short	(.L_944 - .L_943)
.L_943:
        /*000c*/ 	.word	0x00000000
        /*0010*/ 	.short	0x0000
        /*0012*/ 	.short	0x0070
        /*0014*/ 	.byte	0x00, 0xf0, 0x01, 0x28


	//----- nvinfo : EIATTR_SPARSE_MMA_MASK
	.align		4
.L_944:
        /*0018*/ 	.byte	0x03, 0x50
        /*001a*/ 	.short	0x0000


	//----- nvinfo : EIATTR_MAXREG_COUNT
	.align		4
        /*001c*/ 	.byte	0x03, 0x1b
        /*001e*/ 	.short	0x00a8


	//----- nvinfo : EIATTR_NUM_BARRIERS
	.align		4
        /*0020*/ 	.byte	0x02, 0x4c
        /*0022*/ 	.byte	0x10
	.zero		1


	//----- nvinfo : EIATTR_EXTERNS
	.align		4
        /*0024*/ 	.byte	0x04, 0x0f
        /*0026*/ 	.short	(.L_946 - .L_945)


	//   ....[0]....
	.align		4
.L_945:
        /*0028*/ 	.word	index@(__assertfail)


	//----- nvinfo : EIATTR_ANNOTATIONS
	.align		4
.L_946:
        /*002c*/ 	.byte	0x04, 0x55
        /*002e*/ 	.short	(.L_948 - .L_947)


	//   ....[0]....
.L_947:
        /*0030*/ 	.word	0x00000001
        /*0034*/ 	.byte	0xc0, 0x83, 0x01, 0x00, 0x01, 0x00, 0x00, 0x00, 0xe0, 0x83, 0x01, 0x00, 0x01, 0x00, 0x00, 0x00
        /*0044*/ 	.byte	0x80, 0x9f, 0x01, 0x00, 0x01, 0x00, 0x00, 0x00, 0x60, 0xa0, 0x01, 0x00, 0x01, 0x00, 0x00, 0x00
        /*0054*/ 	.byte	0x60, 0xb2, 0x01, 0x00, 0x01, 0x00, 0x00, 0x00, 0x70, 0xb2, 0x01, 0x00, 0x01, 0x00, 0x00, 0x00
        /*0064*/ 	.byte	0xa0, 0xb9, 0x01, 0x00, 0x01, 0x00, 0x00, 0x00, 0x10, 0xba, 0x01, 0x00


	//----- nvinfo : EIATTR_MERCURY_ISA_VERSION
	.align		4
.L_948:
        /*0070*/ 	.byte	0x03, 0x5f
        /*0072*/ 	.short	0x0101


	//----- nvinfo : EIATTR_INT_WARP_WIDE_INSTR_OFFSETS
	.align		4
        /*0074*/ 	.byte	0x04, 0x31
        /*0076*/ 	.short	(.L_950 - .L_949)


	//   ....[0]....
.L_949:
        /*0078*/ 	.word	0x000000c0


	//   ....[1]....
        /*007c*/ 	.word	0x000000d0


	//   ....[2]....
        /*0080*/ 	.word	0x00000170


	//----- nvinfo : EIATTR_COOP_GROUP_MASK_REGIDS
	.align		4
.L_950:
        /*0084*/ 	.byte	0x04, 0x29
        /*0086*/ 	.short	(.L_952 - .L_951)


	//   ....[0]....
.L_951:
        /*0088*/ 	.word	0xffffffff


	//   ....[1]....
        /*008c*/ 	.word	0xffffffff


	//   ....[2]....
        /*0090*/ 	.word	0xffffffff


	//   ....[3]....
        /*0094*/ 	.word	0xffffffff


	//   ....[4]....
        /*0098*/ 	.word	0xffffffff


	//   ....[5]....
        /*009c*/ 	.word	0xffffffff


	//   ....[6]....
        /*00a0*/ 	.word	0xffffffff


	//   ....[7]....
        /*00a4*/ 	.word	0xffffffff


	//   ....[8]....
        /*00a8*/ 	.word	0xffffffff


	//   ....[9]....
        /*00ac*/ 	.word	0xffffffff


	//   ....[10]....
        /*00b0*/ 	.word	0xffffffff


	//   ....[11]....
        /*00b4*/ 	.word	0xffffffff


	//   ....[12]....
        /*00b8*/ 	.word	0xffffffff


	//   ....[13]....
        /*00bc*/ 	.word	0xffffffff


	//   ....[14]....
        /*00c0*/ 	.word	0xffffffff


	//   ....[15]....
        /*00c4*/ 	.word	0xffffffff


	//   ....[16]....
        /*00c8*/ 	.word	0xffffffff


	//   ....[17]....
        /*00cc*/ 	.word	0xffffffff


	//   ....[18]....
        /*00d0*/ 	.word	0xffffffff


	//   ....[19]....
        /*00d4*/ 	.word	0xffffffff


	//   ....[20]....
        /*00d8*/ 	.word	0xffffffff


	//   ....[21]....
        /*00dc*/ 	.word	0xffffffff


	//   ....[22]....
        /*00e0*/ 	.word	0xffffffff


	//   ....[23]....
        /*00e4*/ 	.word	0xffffffff


	//   ....[24]....
        /*00e8*/ 	.word	0xffffffff


	//   ....[25]....
        /*00ec*/ 	.word	0xffffffff


	//   ....[26]....
        /*00f0*/ 	.word	0xffffffff


	//   ....[27]....
        /*00f4*/ 	.word	0xffffffff


	//   ....[28]....
        /*00f8*/ 	.word	0xffffffff


	//   ....[29]....
        /*00fc*/ 	.word	0xffffffff


	//   ....[30]....
        /*0100*/ 	.word	0xffffffff


	//   ....[31]....
        /*0104*/ 	.word	0xffffffff


	//   ....[32]....
        /*0108*/ 	.word	0xffffffff


	//   ....[33]....
        /*010c*/ 	.word	0xffffffff


	//   ....[34]....
        /*0110*/ 	.word	0xffffffff


	//   ....[35]....
        /*0114*/ 	.word	0xffffffff


	//   ....[36]....
        /*0118*/ 	.word	0xffffffff


	//   ....[37]....
        /*011c*/ 	.word	0xffffffff


	//   ....[38]....
        /*0120*/ 	.word	0xffffffff


	//   ....[39]....
        /*0124*/ 	.word	0xffffffff


	//   ....[40]....
        /*0128*/ 	.word	0xffffffff


	//   ....[41]....
        /*012c*/ 	.word	0xffffffff


	//   ....[42]....
        /*0130*/ 	.word	0xffffffff


	//   ....[43]....
        /*0134*/ 	.word	0xffffffff


	//   ....[44]....
        /*0138*/ 	.word	0xffffffff


	//   ....[45]....
        /*013c*/ 	.word	0xffffffff


	//   ....[46]....
        /*0140*/ 	.word	0xffffffff


	//   ....[47]....
        /*0144*/ 	.word	0xffffffff


	//   ....[48]....
        /*0148*/ 	.word	0xffffffff


	//   ....[49]....
        /*014c*/ 	.word	0xffffffff


	//   ....[50]....
        /*0150*/ 	.word	0xffffffff


	//   ....[51]....
        /*0154*/ 	.word	0xffffffff


	//   ....[52]....
        /*0158*/ 	.word	0xffffffff


	//   ....[53]....
        /*015c*/ 	.word	0xffffffff


	//   ....[54]....
        /*0160*/ 	.word	0xffffffff


	//   ....[55]....
        /*0164*/ 	.word	0xffffffff


	//   ....[56]....
        /*0168*/ 	.word	0xffffffff


	//   ....[57]....
        /*016c*/ 	.word	0xffffffff


	//   ....[58]....
        /*0170*/ 	.word	0xffffffff


	//   ....[59]....
        /*0174*/ 	.word	0xffffffff


	//   ....[60]....
        /*0178*/ 	.word	0xffffffff


	//   ....[61]....
        /*017c*/ 	.word	0xffffffff


	//   ....[62]....
        /*0180*/ 	.word	0xffffffff


	//   ....[63]....
        /*0184*/ 	.word	0xffffffff


	//   ....[64]....
        /*0188*/ 	.word	0xffffffff


	//   ....[65]....
        /*018c*/ 	.word	0xffffffff


	//   ....[66]....
        /*0190*/ 	.word	0xffffffff


	//   ....[67]....
        /*0194*/ 	.word	0xffffffff


	//   ....[68]....
        /*0198*/ 	.word	0xffffffff


	//   ....[69]....
        /*019c*/ 	.word	0xffffffff


	//   ....[70]....
        /*01a0*/ 	.word	0xffffffff


	//   ....[71]....
        /*01a4*/ 	.word	0xffffffff


	//   ....[72]....
        /*01a8*/ 	.word	0xffffffff


	//   ....[73]....
        /*01ac*/ 	.word	0xffffffff


	//   ....[74]....
        /*01b0*/ 	.word	0xffffffff


	//   ....[75]....
        /*01b4*/ 	.word	0xffffffff


	//   ....[76]....
        /*01b8*/ 	.word	0xffffffff


	//   ....[77]....
        /*01bc*/ 	.word	0xffffffff


	//   ....[78]....
        /*01c0*/ 	.word	0xffffffff


	//   ....[79]....
        /*01c4*/ 	.word	0xffffffff


	//   ....[80]....
        /*01c8*/ 	.word	0xffffffff


	//   ....[81]....
        /*01cc*/ 	.word	0xffffffff


	//   ....[82]....
        /*01d0*/ 	.word	0xffffffff


	//   ....[83]....
        /*01d4*/ 	.word	0xffffffff


	//   ....[84]....
        /*01d8*/ 	.word	0xffffffff


	//   ....[85]....
        /*01dc*/ 	.word	0xffffffff


	//   ....[86]....
        /*01e0*/ 	.word	0xffffffff


	//   ....[87]....
        /*01e4*/ 	.word	0xffffffff


	//   ....[88]....
        /*01e8*/ 	.word	0xffffffff


	//   ....[89]....
        /*01ec*/ 	.word	0xffffffff


	//   ....[90]....
        /*01f0*/ 	.word	0xffffffff


	//   ....[91]....
        /*01f4*/ 	.word	0xffffffff


	//   ....[92]....
        /*01f8*/ 	.word	0xffffffff


	//   ....[93]....
        /*01fc*/ 	.word	0xffffffff


	//   ....[94]....
        /*0200*/ 	.word	0xffffffff


	//   ....[95]....
        /*0204*/ 	.word	0xffffffff


	//   ....[96]....
        /*0208*/ 	.word	0xffffffff


	//   ....[97]....
        /*020c*/ 	.word	0xffffffff


	//   ....[98]....
        /*0210*/ 	.word	0xffffffff


	//   ....[99]....
        /*0214*/ 	.word	0xffffffff


	//   ....[100]....
        /*0218*/ 	.word	0xffffffff


	//   ....[101]....
        /*021c*/ 	.word	0xffffffff


	//   ....[102]....
        /*0220*/ 	.word	0xffffffff


	//   ....[103]....
        /*0224*/ 	.word	0xffffffff


	//   ....[104]....
        /*0228*/ 	.word	0xffffffff


	//   ....[105]....
        /*022c*/ 	.word	0xffffffff


	//   ....[106]....
        /*0230*/ 	.word	0xffffffff


	//   ....[107]....
        /*0234*/ 	.word	0xffffffff


	//   ....[108]....
        /*0238*/ 	.word	0xffffffff


	//   ....[109]....
        /*023c*/ 	.word	0xffffffff


	//   ....[110]....
        /*0240*/ 	.word	0xffffffff


	//   ....[111]....
        /*0244*/ 	.word	0xffffffff


	//   ....[112]....
        /*0248*/ 	.word	0xffffffff


	//   ....[113]....
        /*024c*/ 	.word	0xffffffff


	//   ....[114]....
        /*0250*/ 	.word	0xffffffff


	//   ....[115]....
        /*0254*/ 	.word	0xffffffff


	//   ....[116]....
        /*0258*/ 	.word	0xffffffff


	//   ....[117]....
        /*025c*/ 	.word	0xffffffff


	//   ....[118]....
        /*0260*/ 	.word	0xffffffff


	//   ....[119]....
        /*0264*/ 	.word	0xffffffff


	//   ....[120]....
        /*0268*/ 	.word	0xffffffff


	//   ....[121]....
        /*026c*/ 	.word	0xffffffff


	//   ....[122]....
        /*0270*/ 	.word	0xffffffff


	//   ....[123]....
        /*0274*/ 	.word	0xffffffff


	//   ....[124]....
        /*0278*/ 	.word	0xffffffff


	//   ....[125]....
        /*027c*/ 	.word	0xffffffff


	//   ....[126]....
        /*0280*/ 	.word	0xffffffff


	//   ....[127]....
        /*0284*/ 	.word	0xffffffff


	//   ....[128]....
        /*0288*/ 	.word	0xffffffff


	//   ....[129]....
        /*028c*/ 	.word	0xffffffff


	//   ....[130]....
        /*0290*/ 	.word	0xffffffff


	//   ....[131]....
        /*0294*/ 	.word	0xffffffff


	//   ....[132]....
        /*0298*/ 	.word	0xffffffff


	//   ....[133]....
        /*029c*/ 	.word	0xffffffff


	//   ....[134]....
        /*02a0*/ 	.word	0xffffffff


	//   ....[135]....
        /*02a4*/ 	.word	0xffffffff


	//   ....[136]....
        /*02a8*/ 	.word	0xffffffff


	//   ....[137]....
        /*02ac*/ 	.word	0xffffffff


	//   ....[138]....
        /*02b0*/ 	.word	0xffffffff


	//   ....[139]....
        /*02b4*/ 	.word	0xffffffff


	//   ....[140]....
        /*02b8*/ 	.word	0xffffffff


	//   ....[141]....
        /*02bc*/ 	.word	0xffffffff


	//   ....[142]....
        /*02c0*/ 	.word	0xffffffff


	//   ....[143]....
        /*02c4*/ 	.word	0xffffffff


	//   ....[144]....
        /*02c8*/ 	.word	0xffffffff


	//   ....[145]....
        /*02cc*/ 	.word	0xffffffff


	//   ....[146]....
        /*02d0*/ 	.word	0xffffffff


	//   ....[147]....
        /*02d4*/ 	.word	0xffffffff


	//   ....[148]....
        /*02d8*/ 	.word	0xffffffff


	//   ....[149]....
        /*02dc*/ 	.word	0xffffffff


	//   ....[150]....
        /*02e0*/ 	.word	0xffffffff


	//   ....[151]....
        /*02e4*/ 	.word	0xffffffff


	//   ....[152]....
        /*02e8*/ 	.word	0xffffffff


	//   ....[153]....
        /*02ec*/ 	.word	0xffffffff


	//   ....[154]....
        /*02f0*/ 	.word	0xffffffff


	//   ....[155]....
        /*02f4*/ 	.word	0xffffffff


	//   ....[156]....
        /*02f8*/ 	.word	0xffffffff


	//   ....[157]....
        /*02fc*/ 	.word	0xffffffff


	//   ....[158]....
        /*0300*/ 	.word	0xffffffff


	//   ....[159]....
        /*0304*/ 	.word	0xffffffff


	//   ....[160]....
        /*0308*/ 	.word	0xffffffff


	//   ....[161]....
        /*030c*/ 	.word	0xffffffff


	//   ....[162]....
        /*0310*/ 	.word	0xffffffff


	//   ....[163]....
        /*0314*/ 	.word	0xffffffff


	//   ....[164]....
        /*0318*/ 	.word	0xffffffff


	//   ....[165]....
        /*031c*/ 	.word	0xffffffff


	//   ....[166]....
        /*0320*/ 	.word	0xffffffff


	//   ....[167]....
        /*0324*/ 	.word	0xffffffff


	//   ....[168]....
        /*0328*/ 	.word	0xffffffff


	//   ....[169]....
        /*032c*/ 	.word	0xffffffff


	//   ....[170]....
        /*0330*/ 	.word	0xffffffff


	//   ....[171]....
        /*0334*/ 	.word	0xffffffff


	//   ....[172]....
        /*0338*/ 	.word	0xffffffff


	//   ....[173]....
        /*033c*/ 	.word	0xffffffff


	//   ....[174]....
        /*0340*/ 	.word	0xffffffff


	//   ....[175]....
        /*0344*/ 	.word	0xffffffff


	//   ....[176]....
        /*0348*/ 	.word	0xffffffff


	//   ....[177]....
        /*034c*/ 	.word	0xffffffff


	//   ....[178]....
        /*0350*/ 	.word	0xffffffff


	//   ....[179]....
        /*0354*/ 	.word	0xffffffff


	//   ....[180]....
        /*0358*/ 	.word	0xffffffff


	//   ....[181]....
        /*035c*/ 	.word	0xffffffff


	//   ....[182]....
        /*0360*/ 	.word	0xffffffff


	//   ....[183]....
        /*0364*/ 	.word	0xffffffff


	//   ....[184]....
        /*0368*/ 	.word	0xffffffff


	//   ....[185]....
        /*036c*/ 	.word	0xffffffff


	//   ....[186]....
        /*0370*/ 	.word	0xffffffff


	//   ....[187]....
        /*0374*/ 	.word	0xffffffff


	//   ....[188]....
        /*0378*/ 	.word	0xffffffff


	//   ....[189]....
        /*037c*/ 	.word	0xffffffff


	//   ....[190]....
        /*0380*/ 	.word	0xffffffff


	//   ....[191]....
        /*0384*/ 	.word	0xffffffff


	//   ....[192]....
        /*0388*/ 	.word	0xffffffff


	//   ....[193]....
        /*038c*/ 	.word	0xffffffff


	//   ....[194]....
        /*0390*/ 	.word	0xffffffff


	//   ....[195]....
        /*0394*/ 	.word	0xffffffff


	//   ....[196]....
        /*0398*/ 	.word	0xffffffff


	//   ....[197]....
        /*039c*/ 	.word	0xffffffff


	//   ....[198]....
        /*03a0*/ 	.word	0xffffffff


	//   ....[199]....
        /*03a4*/ 	.word	0xffffffff


	//   ....[200]....
        /*03a8*/ 	.word	0xffffffff


	//   ....[201]....
        /*03ac*/ 	.word	0xffffffff


	//   ....[202]....
        /*03b0*/ 	.word	0xffffffff


	//   ....[203]....
        /*03b4*/ 	.word	0x0500000f


	//   ....[204]....
        /*03b8*/ 	.word	0x0500000f


	//   ....[205]....
        /*03bc*/ 	.word	0x0500000f


	//   ....[206]....
        /*03c0*/ 	.word	0x0500000f


	//   ....[207]....
        /*03c4*/ 	.word	0x0500000f


	//   ....[208]....
        /*03c8*/ 	.word	0x0500000f


	//   ....[209]....
        /*03cc*/ 	.word	0x0500000f


	//   ....[210]....
        /*03d0*/ 	.word	0x0500000f


	//   ....[211]....
        /*03d4*/ 	.word	0x0500000f


	//   ....[212]....
        /*03d8*/ 	.word	0x0500000f


	//   ....[213]....
        /*03dc*/ 	.word	0x0500000f


	//   ....[214]....
        /*03e0*/ 	.word	0x0500000f


	//   ....[215]....
        /*03e4*/ 	.word	0x0500000f


	//   ....[216]....
        /*03e8*/ 	.word	0x0500000f


	//   ....[217]....
        /*03ec*/ 	.word	0x0500000f


	//   ....[218]....
        /*03f0*/ 	.word	0x0500000f


	//   ....[219]....
        /*03f4*/ 	.word	0x0500000f


	//   ....[220]....
        /*03f8*/ 	.word	0x0500000f


	//   ....[221]....
        /*03fc*/ 	.word	0x0500000f


	//   ....[222]....
        /*0400*/ 	.word	0x0500000f


	//   ....[223]....
        /*0404*/ 	.word	0x0500000f


	//   ....[224]....
        /*0408*/ 	.word	0x0500000f


	//   ....[225]....
        /*040c*/ 	.word	0x0500000f


	//   ....[226]....
        /*0410*/ 	.word	0x0500000f


	//   ....[227]....
        /*0414*/ 	.word	0x0500000f


	//   ....[228]....
        /*0418*/ 	.word	0x0500000f


	//   ....[229]....
        /*041c*/ 	.word	0x0500000f


	//   ....[230]....
        /*0420*/ 	.word	0x0500000f


	//   ....[231]....
        /*0424*/ 	.word	0x0500000f


	//   ....[232]....
        /*0428*/ 	.word	0x0500000f


	//   ....[233]....
        /*042c*/ 	.word	0x0500000f


	//   ....[234]....
        /*0430*/ 	.word	0x0500000f


	//   ....[235]....
        /*0434*/ 	.word	0x0500000f


	//   ....[236]....
        /*0438*/ 	.word	0x0500000f


	//   ....[237]....
        /*043c*/ 	.word	0x0500000f


	//   ....[238]....
        /*0440*/ 	.word	0x0500000f


	//   ....[239]....
        /*0444*/ 	.word	0x0500000f


	//   ....[240]....
        /*0448*/ 	.word	0x0500000f


	//   ....[241]....
        /*044c*/ 	.word	0x0500000f


	//   ....[242]....
        /*0450*/ 	.word	0x0500000f


	//   ....[243]....
        /*0454*/ 	.word	0x0500000f


	//   ....[244]....
        /*0458*/ 	.word	0x0500000f


	//   ....[245]....
        /*045c*/ 	.word	0x0500000f


	//   ....[246]....
        /*0460*/ 	.word	0x0500000f


	//   ....[247]....
        /*0464*/ 	.word	0x0500000f


	//   ....[248]....
        /*0468*/ 	.word	0x0500000f


	//   ....[249]....
        /*046c*/ 	.word	0x0500000f


	//   ....[250]....
        /*0470*/ 	.word	0x0500000f


	//   ....[251]....
        /*0474*/ 	.word	0x0500000f


	//   ....[252]....
        /*0478*/ 	.word	0x0500000f


	//   ....[253]....
        /*047c*/ 	.word	0x0500000f


	//   ....[254]....
        /*0480*/ 	.word	0x0500000f


	//   ....[255]....
        /*0484*/ 	.word	0x0500000f


	//   ....[0]....
        /*0488*/ 	.word	0x0500000f


	//   ....[1]....
        /*048c*/ 	.word	0x0500000f


	//   ....[2]....
        /*0490*/ 	.word	0x0500000f


	//   ....[3]....
        /*0494*/ 	.word	0x0500000f


	//   ....[4]....
        /*0498*/ 	.word	0x0500000f


	//   ....[5]....
        /*049c*/ 	.word	0x0500000f


	//   ....[6]....
        /*04a0*/ 	.word	0x0500000f


	//   ....[7]....
        /*04a4*/ 	.word	0x0500000f


	//   ....[8]....
        /*04a8*/ 	.word	0x0500000f


	//   ....[9]....
        /*04ac*/ 	.word	0x0500000f


	//   ....[10]....
        /*04b0*/ 	.word	0x0500000f


	//   ....[11]....
        /*04b4*/ 	.word	0x0500000f


	//   ....[12]....
        /*04b8*/ 	.word	0x0500000f


	//   ....[13]....
        /*04bc*/ 	.word	0x0500000f


	//   ....[14]....
        /*04c0*/ 	.word	0x0500000f


	//   ....[15]....
        /*04c4*/ 	.word	0x0500000f


	//   ....[16]....
        /*04c8*/ 	.word	0x0500000f


	//   ....[17]....
        /*04cc*/ 	.word	0x0500000f


	//   ....[18]....
        /*04d0*/ 	.word	0x0500000f


	//   ....[19]....
        /*04d4*/ 	.word	0x0500000f


	//   ....[20]....
        /*04d8*/ 	.word	0x0500000f


	//   ....[21]....
        /*04dc*/ 	.word	0x0500000f


	//   ....[22]....
        /*04e0*/ 	.word	0x0500000f


	//   ....[23]....
        /*04e4*/ 	.word	0x0500000f


	//   ....[24]....
        /*04e8*/ 	.word	0x0500000f


	//   ....[25]....
        /*04ec*/ 	.word	0x0500000f


	//   ....[26]....
        /*04f0*/ 	.word	0x0500000f


	//   ....[27]....
        /*04f4*/ 	.word	0x0500000f


	//   ....[28]....
        /*04f8*/ 	.word	0x0500000f


	//   ....[29]....
        /*04fc*/ 	.word	0x0500000f


	//   ....[30]....
        /*0500*/ 	.word	0x0500000f


	//   ....[31]....
        /*0504*/ 	.word	0x0500000f


	//   ....[32]....
        /*0508*/ 	.word	0x0500000f


	//   ....[33]....
        /*050c*/ 	.word	0x0500000f


	//   ....[34]....
        /*0510*/ 	.word	0x0500000f


	//   ....[35]....
        /*0514*/ 	.word	0x0500000f


	//   ....[36]....
        /*0518*/ 	.word	0x0500000f


	//   ....[37]....
        /*051c*/ 	.word	0x0500000f


	//   ....[38]....
        /*0520*/ 	.word	0x0500000f


	//   ....[39]....
        /*0524*/ 	.word	0x0500000f


	//   ....[40]....
        /*0528*/ 	.word	0x0500000f


	//   ....[41]....
        /*052c*/ 	.word	0x0500000f


	//   ....[42]....
        /*0530*/ 	.word	0x0500000f


	//   ....[43]....
        /*0534*/ 	.word	0x0500000f


	//----- nvinfo : EIATTR_COOP_GROUP_INSTR_OFFSETS
	.align		4
.L_952:
        /*0538*/ 	.byte	0x04, 0x28
        /*053a*/ 	.short	(.L_954 - .L_953)


	//   ....[0]....
.L_953:
        /*053c*/ 	.word	0x00000080


	//   ....[1]....
        /*0540*/ 	.word	0x00000090


	//   ....[2]....
        /*0544*/ 	.word	0x000002d0


	//   ....[3]....
        /*0548*/ 	.word	0x00000430


	//   ....[4]....
        /*054c*/ 	.word	0x00000550


	//   ....[5]....
        /*0550*/ 	.word	0x000006b0


	//   ....[6]....
        /*0554*/ 	.word	0x00001540


	//   ....[7]....
        /*0558*/ 	.word	0x000029b0


	//   ....[8]....
        /*055c*/ 	.word	0x000032b0


	//   ....[9]....
        /*0560*/ 	.word	0x00004760


	//   ....[10]....
        /*0564*/ 	.word	0x00004870


	//   ....[11]....
        /*0568*/ 	.word	0x000053f0


	//   ....[12]....
        /*056c*/ 	.word	0x00005450


	//   ....[13]....
        /*0570*/ 	.word	0x000076c0


	//   ....[14]....
        /*0574*/ 	.word	0x000081f0


	//   ....[15]....
        /*0578*/ 	.word	0x00009850


	//   ....[16]....
        /*057c*/ 	.word	0x00009960


	//   ....[17]....
        /*0580*/ 	.word	0x0000a4f0


	//   ....[18]....
        /*0584*/ 	.word	0x0000a550


	//   ....[19]....
        /*0588*/ 	.word	0x0000d6f0


	//   ....[20]....
        /*058c*/ 	.word	0x0000d720


	//   ....[21]....
        /*0590*/ 	.word	0x0000d740


	//   ....[22]....
        /*0594*/ 	.word	0x0000d760


	//   ....[23]....
        /*0598*/ 	.word	0x0000fce0


	//   ....[24]....
        /*059c*/ 	.word	0x00010810


	//   ....[25]....
        /*05a0*/ 	.word	0x00011e60


	//   ....[26]....
        /*05a4*/ 	.word	0x00011f80


	//   ....[27]....
        /*05a8*/ 	.word	0x00012b20


	//   ....[28]....
        /*05ac*/ 	.word	0x00012b80


	//   ....[29]....
        /*05b0*/ 	.word	0x00014240


	//   ....[30]....
        /*05b4*/ 	.word	0x00014250


	//   ....[31]....
        /*05b8*/ 	.word	0x000142d0


	//   ....[32]....
        /*05bc*/ 	.word	0x000142e0


	//   ....[33]....
        /*05c0*/ 	.word	0x00015160


	//   ....[34]....
        /*05c4*/ 	.word	0x00015170


	//   ....[35]....
        /*05c8*/ 	.word	0x00015180


	//   ....[36]....
        /*05cc*/ 	.word	0x000151a0


	//   ....[37]....
        /*05d0*/ 	.word	0x000151b0


	//   ....[38]....
        /*05d4*/ 	.word	0x000151c0


	//   ....[39]....
        /*05d8*/ 	.word	0x000151d0


	//   ....[40]....
        /*05dc*/ 	.word	0x000151f0


	//   ....[41]....
        /*05e0*/ 	.word	0x00015200


	//   ....[42]....
        /*05e4*/ 	.word	0x00015210


	//   ....[43]....
        /*05e8*/ 	.word	0x00015220


	//   ....[44]....
        /*05ec*/ 	.word	0x00015230


	//   ....[45]....
        /*05f0*/ 	.word	0x00015240


	//   ....[46]....
        /*05f4*/ 	.word	0x00015260


	//   ....[47]....
        /*05f8*/ 	.word	0x00015270


	//   ....[48]....
        /*05fc*/ 	.word	0x00015280


	//   ....[49]....
        /*0600*/ 	.word	0x00015290


	//   ....[50]....
        /*0604*/ 	.word	0x000152a0


	//   ....[51]....
        /*0608*/ 	.word	0x000152b0


	//   ....[52]....
        /*060c*/ 	.word	0x000152c0


	//   ....[53]....
        /*0610*/ 	.word	0x000152d0


	//   ....[54]....
        /*0614*/ 	.word	0x000152e0


	//   ....[55]....
        /*0618*/ 	.word	0x000152f0


	//   ....[56]....
        /*061c*/ 	.word	0x00015300


	//   ....[57]....
        /*0620*/ 	.word	0x00015310


	//   ....[58]....
        /*0624*/ 	.word	0x00015320


	//   ....[59]....
        /*0628*/ 	.word	0x00015330


	//   ....[60]....
        /*062c*/ 	.word	0x00015340


	//   ....[61]....
        /*0630*/ 	.word	0x00015360


	//   ....[62]....
        /*0634*/ 	.word	0x00015370


	//   ....[63]....
        /*0638*/ 	.word	0x00015380


	//   ....[64]....
        /*063c*/ 	.word	0x00015390


	//   ....[65]....
        /*0640*/ 	.word	0x000153a0


	//   ....[66]....
        /*0644*/ 	.word	0x000153c0


	//   ....[67]....
        /*0648*/ 	.word	0x000153d0


	//   ....[68]....
        /*064c*/ 	.word	0x000153f0


	//   ....[69]....
        /*0650*/ 	.word	0x00015400


	//   ....[70]....
        /*0654*/ 	.word	0x00015410


	//   ....[71]....
        /*0658*/ 	.word	0x00015420


	//   ....[72]....
        /*065c*/ 	.word	0x00015440


	//   ....[73]....
        /*0660*/ 	.word	0x00015450


	//   ....[74]....
        /*0664*/ 	.word	0x00015460


	//   ....[75]....
        /*0668*/ 	.word	0x00015470


	//   ....[76]....
        /*066c*/ 	.word	0x00015480


	//   ....[77]....
        /*0670*/ 	.word	0x00015490


	//   ....[78]....
        /*0674*/ 	.word	0x000154a0


	//   ....[79]....
        /*0678*/ 	.word	0x000154b0


	//   ....[80]....
        /*067c*/ 	.word	0x000154d0


	//   ....[81]....
        /*0680*/ 	.word	0x00015500


	//   ....[82]....
        /*0684*/ 	.word	0x00015530


	//   ....[83]....
        /*0688*/ 	.word	0x00015560


	//   ....[84]....
        /*068c*/ 	.word	0x00015590


	//   ....[85]....
        /*0690*/ 	.word	0x000155c0


	//   ....[86]....
        /*0694*/ 	.word	0x000155e0


	//   ....[87]....
        /*0698*/ 	.word	0x000155f0


	//   ....[88]....
        /*069c*/ 	.word	0x00015600


	//   ....[89]....
        /*06a0*/ 	.word	0x00015610


	//   ....[90]....
        /*06a4*/ 	.word	0x00015620


	//   ....[91]....
        /*06a8*/ 	.word	0x00015650


	//   ....[92]....
        /*06ac*/ 	.word	0x00015680


	//   ....[93]....
        /*06b0*/ 	.word	0x000156b0


	//   ....[94]....
        /*06b4*/ 	.word	0x000156c0


	//   ....[95]....
        /*06b8*/ 	.word	0x000156d0


	//   ....[96]....
        /*06bc*/ 	.word	0x000156e0


	//   ....[97]....
        /*06c0*/ 	.word	0x00015b50


	//   ....[98]....
        /*06c4*/ 	.word	0x00015b90


	//   ....[99]....
        /*06c8*/ 	.word	0x00015bd0


	//   ....[100]....
        /*06cc*/ 	.word	0x00015c00


	//   ....[101]....
        /*06d0*/ 	.word	0x00015c50


	//   ....[102]....
        /*06d4*/ 	.word	0x00015c80


	//   ....[103]....
        /*06d8*/ 	.word	0x00016340


	//   ....[104]....
        /*06dc*/ 	.word	0x00016370


	//   ....[105]....
        /*06e0*/ 	.word	0x00016ec0


	//   ....[106]....
        /*06e4*/ 	.word	0x00018830


	//   ....[107]....
        /*06e8*/ 	.word	0x00018870


	//   ....[108]....
        /*06ec*/ 	.word	0x000188a0


	//   ....[109]....
        /*06f0*/ 	.word	0x000188d0


	//   ....[110]....
        /*06f4*/ 	.word	0x000188f0


	//   ....[111]....
        /*06f8*/ 	.word	0x00018930


	//   ....[112]....
        /*06fc*/ 	.word	0x00018940


	//   ....[113]....
        /*0700*/ 	.word	0x00018990


	//   ....[114]....
        /*0704*/ 	.word	0x000189a0


	//   ....[115]....
        /*0708*/ 	.word	0x000189f0


	//   ....[116]....
        /*070c*/ 	.word	0x00018a00


	//   ....[117]....
        /*0710*/ 	.word	0x00018a50


	//   ....[118]....
        /*0714*/ 	.word	0x00018a60


	//   ....[119]....
        /*0718*/ 	.word	0x00018ab0


	//   ....[120]....
        /*071c*/ 	.word	0x00018ac0


	//   ....[121]....
        /*0720*/ 	.word	0x00018b10


	//   ....[122]....
        /*0724*/ 	.word	0x00018b20


	//   ....[123]....
        /*0728*/ 	.word	0x00018b30


	//   ....[124]....
        /*072c*/ 	.word	0x00018b40


	//   ....[125]....
        /*0730*/ 	.word	0x00018b50


	//   ....[126]....
        /*0734*/ 	.word	0x00019070


	//   ....[127]....
        /*0738*/ 	.word	0x000190a0


	//   ....[128]....
        /*073c*/ 	.word	0x00019130


	//   ....[129]....
        /*0740*/ 	.word	0x00019160


	//   ....[130]....
        /*0744*/ 	.word	0x00019180


	//   ....[131]....
        /*0748*/ 	.word	0x000191c0


	//   ....[132]....
        /*074c*/ 	.word	0x000191f0


	//   ....[133]....
        /*0750*/ 	.word	0x00019240


	//   ....[134]....
        /*0754*/ 	.word	0x00019270


	//   ....[135]....
        /*0758*/ 	.word	0x00019290


	//   ....[136]....
        /*075c*/ 	.word	0x000192f0


	//   ....[137]....
        /*0760*/ 	.word	0x00019310


	//   ....[138]....
        /*0764*/ 	.word	0x00019360


	//   ....[139]....
        /*0768*/ 	.word	0x00019380


	//   ....[140]....
        /*076c*/ 	.word	0x000193d0


	//   ....[141]....
        /*0770*/ 	.word	0x000193f0


	//   ....[142]....
        /*0774*/ 	.word	0x00019410


	//   ....[143]....
        /*0778*/ 	.word	0x00019440


	//   ....[144]....
        /*077c*/ 	.word	0x00019460


	//   ....[145]....
        /*0780*/ 	.word	0x000194e0


	//   ....[146]....
        /*0784*/ 	.word	0x00019a60


	//   ....[147]....
        /*0788*/ 	.word	0x00019a90


	//   ....[148]....
        /*078c*/ 	.word	0x00019ac0


	//   ....[149]....
        /*0790*/ 	.word	0x00019af0


	//   ....[150]....
        /*0794*/ 	.word	0x00019b40


	//   ....[151]....
        /*0798*/ 	.word	0x00019b50


	//   ....[152]....
        /*079c*/ 	.word	0x00019bb0


	//   ....[153]....
        /*07a0*/ 	.word	0x00019be0


	//   ....[154]....
        /*07a4*/ 	.word	0x00019c50


	//   ....[155]....
        /*07a8*/ 	.word	0x00019c70


	//   ....[156]....
        /*07ac*/ 	.word	0x00019ca0


	//   ....[157]....
        /*07b0*/ 	.word	0x00019cd0


	//   ....[158]....
        /*07b4*/ 	.word	0x00019d10


	//   ....[159]....
        /*07b8*/ 	.word	0x00019d40


	//   ....[160]....
        /*07bc*/ 	.word	0x00019d70


	//   ....[161]....
        /*07c0*/ 	.word	0x00019e00


	//   ....[162]....
        /*07c4*/ 	.word	0x0001a690


	//   ....[163]....
        /*07c8*/ 	.word	0x0001a6b0


	//   ....[164]....
        /*07cc*/ 	.word	0x0001a6c0


	//   ....[165]....
        /*07d0*/ 	.word	0x0001a6d0


	//   ....[166]....
        /*07d4*/ 	.word	0x0001a6e0


	//   ....[167]....
        /*07d8*/ 	.word	0x0001a730


	//   ....[168]....
        /*07dc*/ 	.word	0x0001a750


	//   ....[169]....
        /*07e0*/ 	.word	0x0001a770


	//   ....[170]....
        /*07e4*/ 	.word	0x0001a780


	//   ....[171]....
        /*07e8*/ 	.word	0x0001a7c0


	//   ....[172]....
        /*07ec*/ 	.word	0x0001a7d0


	//   ....[173]....
        /*07f0*/ 	.word	0x0001a810


	//   ....[174]....
        /*07f4*/ 	.word	0x0001a820


	//   ....[175]....
        /*07f8*/ 	.word	0x0001a860


	//   ....[176]....
        /*07fc*/ 	.word	0x0001a870


	//   ....[177]....
        /*0800*/ 	.word	0x0001a8b0


	//   ....[178]....
        /*0804*/ 	.word	0x0001a8c0


	//   ....[179]....
        /*0808*/ 	.word	0x0001a8d0


	//   ....[180]....
        /*080c*/ 	.word	0x0001a910


	//   ....[181]....
        /*0810*/ 	.word	0x0001a930


	//   ....[182]....
        /*0814*/ 	.word	0x0001ad10


	//   ....[183]....
        /*0818*/ 	.word	0x0001ad30


	//   ....[184]....
        /*081c*/ 	.word	0x0001ad50


	//   ....[185]....
        /*0820*/ 	.word	0x0001ad60


	//   ....[186]....
        /*0824*/ 	.word	0x0001ad70


	//   ....[187]....
        /*0828*/ 	.word	0x0001ad80


	//   ....[188]....
        /*082c*/ 	.word	0x0001ada0


	//   ....[189]....
        /*0830*/ 	.word	0x0001adb0


	//   ....[190]....
        /*0834*/ 	.word	0x0001add0


	//   ....[191]....
        /*0838*/ 	.word	0x0001ae00


	//   ....[192]....
        /*083c*/ 	.word	0x0001ae20


	//   ....[193]....
        /*0840*/ 	.word	0x0001ae50


	//   ....[194]....
        /*0844*/ 	.word	0x0001ae70


	//   ....[195]....
        /*0848*/ 	.word	0x0001aea0


	//   ....[196]....
        /*084c*/ 	.word	0x0001aec0


	//   ....[197]....
        /*0850*/ 	.word	0x0001aef0


	//   ....[198]....
        /*0854*/ 	.word	0x0001af10


	//   ....[199]....
        /*0858*/ 	.word	0x0001af30


	//   ....[200]....
        /*085c*/ 	.word	0x0001af40


	//   ....[201]....
        /*0860*/ 	.word	0x0001b000


	//   ....[202]....
        /*0864*/ 	.word	0x0001c0a0


	//   ....[203]....
        /*0868*/ 	.word	0x0001c720


	//   ....[204]....
        /*086c*/ 	.word	0x0001c800


	//   ....[205]....
        /*0870*/ 	.word	0x0001c8f0


	//   ....[206]....
        /*0874*/ 	.word	0x0001c950


	//   ....[207]....
        /*0878*/ 	.word	0x0001ca00


	//   ....[208]....
        /*087c*/ 	.word	0x0001ca60


	//   ....[209]....
        /*0880*/ 	.word	0x0001cb20


	//   ....[210]....
        /*0884*/ 	.word	0x0001cb80


	//   ....[211]....
        /*0888*/ 	.word	0x0001cc40


	//   ....[212]....
        /*088c*/ 	.word	0x0001cca0


	//   ....[213]....
        /*0890*/ 	.word	0x0001cd60


	//   ....[214]....
        /*0894*/ 	.word	0x0001cdc0


	//   ....[215]....
        /*0898*/ 	.word	0x0001ce80


	//   ....[216]....
        /*089c*/ 	.word	0x0001cee0


	//   ....[217]....
        /*08a0*/ 	.word	0x0001cfa0


	//   ....[218]....
        /*08a4*/ 	.word	0x0001d000


	//   ....[219]....
        /*08a8*/ 	.word	0x0001d0c0


	//   ....[220]....
        /*08ac*/ 	.word	0x0001d150


	//   ....[221]....
        /*08b0*/ 	.word	0x0001d1f0


	//   ....[222]....
        /*08b4*/ 	.word	0x0001d270


	//   ....[223]....
        /*08b8*/ 	.word	0x0001d350


	//   ....[224]....
        /*08bc*/ 	.word	0x0001d4b0


	//   ....[225]....
        /*08c0*/ 	.word	0x0001d580


	//   ....[226]....
        /*08c4*/ 	.word	0x0001d660


	//   ....[227]....
        /*08c8*/ 	.word	0x0001d6b0


	//   ....[228]....
        /*08cc*/ 	.word	0x0001d780


	//   ....[229]....
        /*08d0*/ 	.word	0x0001d7d0


	//   ....[230]....
        /*08d4*/ 	.word	0x0001d8c0


	//   ....[231]....
        /*08d8*/ 	.word	0x0001d910


	//   ....[232]....
        /*08dc*/ 	.word	0x0001da00


	//   ....[233]....
        /*08e0*/ 	.word	0x0001da50


	//   ....[234]....
        /*08e4*/ 	.word	0x0001dac0


	//   ....[235]....
        /*08e8*/ 	.word	0x0001db80


	//   ....[236]....
        /*08ec*/ 	.word	0x0001dbf0


	//   ....[237]....
        /*08f0*/ 	.word	0x0001dca0


	//   ....[238]....
        /*08f4*/ 	.word	0x0001dd10


	//   ....[239]....
        /*08f8*/ 	.word	0x0001ddc0


	//   ....[240]....
        /*08fc*/ 	.word	0x0001de20


	//   ....[241]....
        /*0900*/ 	.word	0x0001dee0


	//   ....[242]....
        /*0904*/ 	.word	0x0001df50


	//   ....[243]....
        /*0908*/ 	.word	0x0001e000


	//   ....[244]....
        /*090c*/ 	.word	0x0001e090


	//   ....[245]....
        /*0910*/ 	.word	0x0001e0f0


	//   ....[246]....
        /*0914*/ 	.word	0x0001e1a0


	//   ....[247]....
        /*0918*/ 	.word	0x0001e260


	//   ....[248]....
        /*091c*/ 	.word	0x0001e2c0


	//   ....[249]....
        /*0920*/ 	.word	0x0001e3a0


	//   ....[250]....
        /*0924*/ 	.word	0x0001e410


	//   ....[251]....
        /*0928*/ 	.word	0x0001e4e0


	//   ....[252]....
        /*092c*/ 	.word	0x0001e540


	//   ....[253]....
        /*0930*/ 	.word	0x0001e600


	//   ....[254]....
        /*0934*/ 	.word	0x0001e660


	//   ....[255]....
        /*0938*/ 	.word	0x0001e720


	//   ....[0]....
        /*093c*/ 	.word	0x0001e780


	//   ....[1]....
        /*0940*/ 	.word	0x0001e830


	//   ....[2]....
        /*0944*/ 	.word	0x0001e8c0


	//   ....[3]....
        /*0948*/ 	.word	0x0001e970


	//   ....[4]....
        /*094c*/ 	.word	0x0001eaa0


	//   ....[5]....
        /*0950*/ 	.word	0x0001eb40


	//   ....[6]....
        /*0954*/ 	.word	0x0001eba0


	//   ....[7]....
        /*0958*/ 	.word	0x0001ec50


	//   ....[8]....
        /*095c*/ 	.word	0x0001ece0


	//   ....[9]....
        /*0960*/ 	.word	0x0001ed70


	//   ....[10]....
        /*0964*/ 	.word	0x0001edd0


	//   ....[11]....
        /*0968*/ 	.word	0x0001ee80


	//   ....[12]....
        /*096c*/ 	.word	0x0001eee0


	//   ....[13]....
        /*0970*/ 	.word	0x0001ef90


	//   ....[14]....
        /*0974*/ 	.word	0x0001eff0


	//   ....[15]....
        /*0978*/ 	.word	0x0001f0a0


	//   ....[16]....
        /*097c*/ 	.word	0x0001f100


	//   ....[17]....
        /*0980*/ 	.word	0x0001f1b0


	//   ....[18]....
        /*0984*/ 	.word	0x0001f210


	//   ....[19]....
        /*0988*/ 	.word	0x0001f2c0


	//   ....[20]....
        /*098c*/ 	.word	0x0001f350


	//   ....[21]....
        /*0990*/ 	.word	0x0001f3e0


	//   ....[22]....
        /*0994*/ 	.word	0x0001f440


	//   ....[23]....
        /*0998*/ 	.word	0x0001f4f0


	//   ....[24]....
        /*099c*/ 	.word	0x0001f5d0


	//   ....[25]....
        /*09a0*/ 	.word	0x0001f670


	//   ....[26]....
        /*09a4*/ 	.word	0x0001f6e0


	//   ....[27]....
        /*09a8*/ 	.word	0x0001f780


	//   ....[28]....
        /*09ac*/ 	.word	0x0001f7e0


	//   ....[29]....
        /*09b0*/ 	.word	0x0001f880


	//   ....[30]....
        /*09b4*/ 	.word	0x0001f8e0


	//   ....[31]....
        /*09b8*/ 	.word	0x0001f990


	//   ....[32]....
        /*09bc*/ 	.word	0x0001f9f0


	//   ....[33]....
        /*09c0*/ 	.word	0x0001fa90


	//   ....[34]....
        /*09c4*/ 	.word	0x0001faf0


	//   ....[35]....
        /*09c8*/ 	.word	0x0001fba0


	//   ....[36]....
        /*09cc*/ 	.word	0x0001fc20


	//   ....[37]....
        /*09d0*/ 	.word	0x0001fcb0


	//   ....[38]....
        /*09d4*/ 	.word	0x0001fd10


	//   ....[39]....
        /*09d8*/ 	.word	0x0001fdc0


	//   ....[40]....
        /*09dc*/ 	.word	0x0001fe50


	//   ....[41]....
        /*09e0*/ 	.word	0x0001fee0


	//   ....[42]....
        /*09e4*/ 	.word	0x0001ff40


	//   ....[43]....
        /*09e8*/ 	.word	0x0001fff0


	//----- nvinfo : EIATTR_REG_RECONFIG
	.align		4
.L_954:
        /*09ec*/ 	.byte	0x01, 0x54
	.zero		2


	//----- nvinfo : EIATTR_SYSCALL_OFFSETS
	.align		4
        /*09f0*/ 	.byte	0x04, 0x46
        /*09f2*/ 	.short	(.L_956 - .L_955)


	//   ....[0]....
.L_955:
        /*09f4*/ 	.word	0x00001700


	//   ....[1]....
        /*09f8*/ 	.word	0x00017ab0


	//   ....[2]....
        /*09fc*/ 	.word	0x00017bf0


	//   ....[3]....
        /*0a00*/ 	.word	0x00017d30


	//   ....[4]....
        /*0a04*/ 	.word	0x00017e50


	//   ....[5]....
        /*0a08*/ 	.word	0x000197e0


	//----- nvinfo : EIATTR_MBARRIER_INSTR_OFFSETS
	.align		4
.L_956:
        /*0a0c*/ 	.byte	0x04, 0x39
        /*0a0e*/ 	.short	(.L_958 - .L_957)


	//   ....[0]....
.L_957:
        /*0a10*/ 	.word	0x00000180
        /*0a14*/ 	.word	0x000000ff
        /*0a18*/ 	.word	0x00022800
        /*0a1c*/ 	.short	0x0100
        /*0a1e*/ 	.byte	0x08
	.zero		1


	//   ....[1]....
        /*0a20*/ 	.word	0x00000190
        /*0a24*/ 	.word	0x000000ff
        /*0a28*/ 	.word	0x00022820
        /*0a2c*/ 	.short	0x0100
        /*0a2e*/ 	.byte	0x08
	.zero		1


	//   ....[2]....
        /*0a30*/ 	.word	0x00000280
        /*0a34*/ 	.word	0x000000ff
        /*0a38*/ 	.word	0x00022830
        /*0a3c*/ 	.short	0x0100
        /*0a3e*/ 	.byte	0x08
	.zero		1


	//   ....[3]....
        /*0a40*/ 	.word	0x00000290
        /*0a44*/ 	.word	0x000000ff
        /*0a48*/ 	.word	0x00022840
        /*0a4c*/ 	.short	0x0100
        /*0a4e*/ 	.byte	0x08
	.zero		1


	//   ....[4]....
        /*0a50*/ 	.word	0x000002a0
        /*0a54*/ 	.word	0x000000ff
        /*0a58*/ 	.word	0x00022838
        /*0a5c*/ 	.short	0x0100
        /*0a5e*/ 	.byte	0x08
	.zero		1


	//   ....[5]....
        /*0a60*/ 	.word	0x000002b0
        /*0a64*/ 	.word	0x000000ff
        /*0a68*/ 	.word	0x00022848
        /*0a6c*/ 	.short	0x0100
        /*0a6e*/ 	.byte	0x08
	.zero		1


	//   ....[6]....
        /*0a70*/ 	.word	0x000003e0
        /*0a74*/ 	.word	0x000000ff
        /*0a78*/ 	.word	0x00022850
        /*0a7c*/ 	.short	0x0100
        /*0a7e*/ 	.byte	0x08
	.zero		1


	//   ....[7]....
        /*0a80*/ 	.word	0x000003f0
        /*0a84*/ 	.word	0x000000ff
        /*0a88*/ 	.word	0x00022860
        /*0a8c*/ 	.short	0x0100
        /*0a8e*/ 	.byte	0x08
	.zero		1


	//   ....[8]....
        /*0a90*/ 	.word	0x00000400
        /*0a94*/ 	.word	0x000000ff
        /*0a98*/ 	.word	0x00022858
        /*0a9c*/ 	.short	0x0100
        /*0a9e*/ 	.byte	0x08
	.zero		1


	//   ....[9]....
        /*0aa0*/ 	.word	0x00000410
        /*0aa4*/ 	.word	0x000000ff
        /*0aa8*/ 	.word	0x00022868
        /*0aac*/ 	.short	0x0100
        /*0aae*/ 	.byte	0x08
	.zero		1


	//   ....[10]....
        /*0ab0*/ 	.word	0x00000500
        /*0ab4*/ 	.word	0x000000ff
        /*0ab8*/ 	.word	0x00022870
        /*0abc*/ 	.short	0x0100
        /*0abe*/ 	.byte	0x06
	.zero		1


	//   ....[11]....
        /*0ac0*/ 	.word	0x00000510
        /*0ac4*/ 	.word	0x000000ff
        /*0ac8*/ 	.word	0x00022880
        /*0acc*/ 	.short	0x0100
        /*0ace*/ 	.byte	0x06
	.zero		1


	//   ....[12]....
        /*0ad0*/ 	.word	0x00000520
        /*0ad4*/ 	.word	0x000000ff
        /*0ad8*/ 	.word	0x00022878
        /*0adc*/ 	.short	0x0100
        /*0ade*/ 	.byte	0x06
	.zero		1


	//   ....[13]....
        /*0ae0*/ 	.word	0x00000530
        /*0ae4*/ 	.word	0x000000ff
        /*0ae8*/ 	.word	0x00022888
        /*0aec*/ 	.short	0x0100
        /*0aee*/ 	.byte	0x06
	.zero		1


	//   ....[14]....
        /*0af0*/ 	.word	0x00000660
        /*0af4*/ 	.word	0x000000ff
        /*0af8*/ 	.word	0x00022890
        /*0afc*/ 	.short	0x0100
        /*0afe*/ 	.byte	0x08
	.zero		1


	//   ....[15]....
        /*0b00*/ 	.word	0x00000670
        /*0b04*/ 	.word	0x000000ff
        /*0b08*/ 	.word	0x000228a0
        /*0b0c*/ 	.short	0x0100
        /*0b0e*/ 	.byte	0x08
	.zero		1


	//   ....[16]....
        /*0b10*/ 	.word	0x00000680
        /*0b14*/ 	.word	0x000000ff
        /*0b18*/ 	.word	0x00022898
        /*0b1c*/ 	.short	0x0100
        /*0b1e*/ 	.byte	0x08
	.zero		1


	//   ....[17]....
        /*0b20*/ 	.word	0x00000690
        /*0b24*/ 	.word	0x000000ff
        /*0b28*/ 	.word	0x000228a8
        /*0b2c*/ 	.short	0x0100
        /*0b2e*/ 	.byte	0x08
	.zero		1


	//   ....[18]....
        /*0b30*/ 	.word	0x000007d0
        /*0b34*/ 	.word	0x000000ff
        /*0b38*/ 	.word	0x000228b0
        /*0b3c*/ 	.short	0x0100
        /*0b3e*/ 	.byte	0x08
	.zero		1


	//   ....[19]....
        /*0b40*/ 	.word	0x000007e0
        /*0b44*/ 	.word	0x000000ff
        /*0b48*/ 	.word	0x000228c0
        /*0b4c*/ 	.short	0x0100
        /*0b4e*/ 	.byte	0x08
	.zero		1


	//   ....[20]....
        /*0b50*/ 	.word	0x000007f0
        /*0b54*/ 	.word	0x000000ff
        /*0b58*/ 	.word	0x000228b8
        /*0b5c*/ 	.short	0x0100
        /*0b5e*/ 	.byte	0x08
	.zero		1


	//   ....[21]....
        /*0b60*/ 	.word	0x00000800
        /*0b64*/ 	.word	0x000000ff
        /*0b68*/ 	.word	0x000228c8
        /*0b6c*/ 	.short	0x0100
        /*0b6e*/ 	.byte	0x08
	.zero		1


	//   ....[22]....
        /*0b70*/ 	.word	0x000019d0
        /*0b74*/ 	.word	0x000000ff
        /*0b78*/ 	.word	0x00022800
        /*0b7c*/ 	.short	0x010a
        /*0b7e*/ 	.byte	0x29
	.zero		1


	//   ....[23]....
        /*0b80*/ 	.word	0x00001a60
        /*0b84*/ 	.word	0x000000ff
        /*0b88*/ 	.word	0x00022830
        /*0b8c*/ 	.short	0x010a
        /*0b8e*/ 	.byte	0x29
	.zero		1


	//   ....[24]....
        /*0b90*/ 	.word	0x00001ac0
        /*0b94*/ 	.word	0x000000ff
        /*0b98*/ 	.word	0x00022830
        /*0b9c*/ 	.short	0x010a
        /*0b9e*/ 	.byte	0x29
	.zero		1


	//   ....[25]....
        /*0ba0*/ 	.word	0x00002c00
        /*0ba4*/ 	.word	0x000000ff
        /*0ba8*/ 	.word	0x00000000
        /*0bac*/ 	.short	0x0101
        /*0bae*/ 	.byte	0x06
	.zero		1


	//   ....[26]....
        /*0bb0*/ 	.word	0x00006970
        /*0bb4*/ 	.word	0x000000ff
        /*0bb8*/ 	.word	0x00022830
        /*0bbc*/ 	.short	0x010a
        /*0bbe*/ 	.byte	0x06
	.zero		1


	//   ....[27]....
        /*0bc0*/ 	.word	0x000069b0
        /*0bc4*/ 	.word	0x000000ff
        /*0bc8*/ 	.word	0x00022830
        /*0bcc*/ 	.short	0x010a
        /*0bce*/ 	.byte	0x06
	.zero		1


	//   ....[28]....
        /*0bd0*/ 	.word	0x00007260
        /*0bd4*/ 	.word	0x000000ff
        /*0bd8*/ 	.word	0x00022850
        /*0bdc*/ 	.short	0x010a
        /*0bde*/ 	.byte	0x06
	.zero		1


	//   ....[29]....
        /*0be0*/ 	.word	0x000072a0
        /*0be4*/ 	.word	0x000000ff
        /*0be8*/ 	.word	0x00022850
        /*0bec*/ 	.short	0x010a
        /*0bee*/ 	.byte	0x06
	.zero		1


	//   ....[30]....
        /*0bf0*/ 	.word	0x00007b50
        /*0bf4*/ 	.word	0x000000ff
        /*0bf8*/ 	.word	0x00000000
        /*0bfc*/ 	.short	0x0101
        /*0bfe*/ 	.byte	0x06
	.zero		1


	//   ....[31]....
        /*0c00*/ 	.word	0x0000b260
        /*0c04*/ 	.word	0x000000ff
        /*0c08*/ 	.word	0x00000000
        /*0c0c*/ 	.short	0x0101
        /*0c0e*/ 	.byte	0x06
	.zero		1


	//   ....[32]....
        /*0c10*/ 	.word	0x0000bc50
        /*0c14*/ 	.word	0x000000ff
        /*0c18*/ 	.word	0x00022830
        /*0c1c*/ 	.short	0x010a
        /*0c1e*/ 	.byte	0x06
	.zero		1


	//   ....[33]....
        /*0c20*/ 	.word	0x0000bc90
        /*0c24*/ 	.word	0x000000ff
        /*0c28*/ 	.word	0x00022830
        /*0c2c*/ 	.short	0x010a
        /*0c2e*/ 	.byte	0x06
	.zero		1


	//   ....[34]....
        /*0c30*/ 	.word	0x0000c540
        /*0c34*/ 	.word	0x000000ff
        /*0c38*/ 	.word	0x00022850
        /*0c3c*/ 	.short	0x010a
        /*0c3e*/ 	.byte	0x06
	.zero		1


	//   ....[35]....
        /*0c40*/ 	.word	0x0000c580
        /*0c44*/ 	.word	0x000000ff
        /*0c48*/ 	.word	0x00022850
        /*0c4c*/ 	.short	0x010a
        /*0c4e*/ 	.byte	0x06
	.zero		1


	//   ....[36]....
        /*0c50*/ 	.word	0x0000ceb0
        /*0c54*/ 	.word	0x000000ff
        /*0c58*/ 	.word	0x00000000
        /*0c5c*/ 	.short	0x0101
        /*0c5e*/ 	.byte	0x06
	.zero		1


	//   ....[37]....
        /*0c60*/ 	.word	0x0000e850
        /*0c64*/ 	.word	0x000000ff
        /*0c68*/ 	.word	0x00000000
        /*0c6c*/ 	.short	0x0101
        /*0c6e*/ 	.byte	0x06
	.zero		1


	//   ....[38]....
        /*0c70*/ 	.word	0x0000eff0
        /*0c74*/ 	.word	0x000000ff
        /*0c78*/ 	.word	0x00022830
        /*0c7c*/ 	.short	0x010a
        /*0c7e*/ 	.byte	0x06
	.zero		1


	//   ....[39]....
        /*0c80*/ 	.word	0x0000f030
        /*0c84*/ 	.word	0x000000ff
        /*0c88*/ 	.word	0x00022830
        /*0c8c*/ 	.short	0x010a
        /*0c8e*/ 	.byte	0x06
	.zero		1


	//   ....[40]....
        /*0c90*/ 	.word	0x0000f8a0
        /*0c94*/ 	.word	0x000000ff
        /*0c98*/ 	.word	0x00022850
        /*0c9c*/ 	.short	0x010a
        /*0c9e*/ 	.byte	0x06
	.zero		1


	//   ....[41]....
        /*0ca0*/ 	.word	0x0000f8e0
        /*0ca4*/ 	.word	0x000000ff
        /*0ca8*/ 	.word	0x00022850
        /*0cac*/ 	.short	0x010a
        /*0cae*/ 	.byte	0x06
	.zero		1


	//   ....[42]....
        /*0cb0*/ 	.word	0x00010170
        /*0cb4*/ 	.word	0x000000ff
        /*0cb8*/ 	.word	0x00000000
        /*0cbc*/ 	.short	0x0101
        /*0cbe*/ 	.byte	0x06
	.zero		1


	//   ....[43]....
        /*0cc0*/ 	.word	0x00013880
        /*0cc4*/ 	.word	0x000000ff
        /*0cc8*/ 	.word	0x00000000
        /*0ccc*/ 	.short	0x0101
        /*0cce*/ 	.byte	0x06
	.zero		1


	//   ....[44]....
        /*0cd0*/ 	.word	0x00013f00
        /*0cd4*/ 	.word	0x000000ff
        /*0cd8*/ 	.word	0x00022850
        /*0cdc*/ 	.short	0x010a
        /*0cde*/ 	.byte	0x0c
	.zero		1


	//   ....[45]....
        /*0ce0*/ 	.word	0x00013f40
        /*0ce4*/ 	.word	0x000000ff
        /*0ce8*/ 	.word	0x00022850
        /*0cec*/ 	.short	0x010a
        /*0cee*/ 	.byte	0x0c
	.zero		1


	//   ....[46]....
        /*0cf0*/ 	.word	0x000145a0
        /*0cf4*/ 	.word	0x000000ff
        /*0cf8*/ 	.word	0x00000000
        /*0cfc*/ 	.short	0x0101
        /*0cfe*/ 	.byte	0x04
	.zero		1


	//   ....[47]....
        /*0d00*/ 	.word	0x00015c40
        /*0d04*/ 	.word	0x000000ff
        /*0d08*/ 	.word	0x00000000
        /*0d0c*/ 	.short	0x0101
        /*0d0e*/ 	.byte	0x04
	.zero		1


	//   ....[48]....
        /*0d10*/ 	.word	0x000184e0
        /*0d14*/ 	.word	0x000000ff
        /*0d18*/ 	.word	0x00022880
        /*0d1c*/ 	.short	0x010a
        /*0d1e*/ 	.byte	0x2e
	.zero		1


	//   ....[49]....
        /*0d20*/ 	.word	0x00018d40
        /*0d24*/ 	.word	0x000000ff
        /*0d28*/ 	.word	0x00022870
        /*0d2c*/ 	.short	0x0107
        /*0d2e*/ 	.byte	0x2e
	.zero		1


	//   ....[50]....
        /*0d30*/ 	.word	0x00018dd0
        /*0d34*/ 	.word	0x000000ff
        /*0d38*/ 	.word	0x00022870
        /*0d3c*/ 	.short	0x0101
        /*0d3e*/ 	.byte	0x2e
	.zero		1


	//   ....[51]....
        /*0d40*/ 	.word	0x00018e00
        /*0d44*/ 	.word	0x000000ff
        /*0d48*/ 	.word	0x00022840
        /*0d4c*/ 	.short	0x010a
        /*0d4e*/ 	.byte	0x2e
	.zero		1


	//   ....[52]....
        /*0d50*/ 	.word	0x00019580
        /*0d54*/ 	.word	0x000000ff
        /*0d58*/ 	.word	0x00022830
        /*0d5c*/ 	.short	0x0107
        /*0d5e*/ 	.byte	0x2e
	.zero		1


	//   ....[53]....
        /*0d60*/ 	.word	0x00019610
        /*0d64*/ 	.word	0x000000ff
        /*0d68*/ 	.word	0x00022830
        /*0d6c*/ 	.short	0x0101
        /*0d6e*/ 	.byte	0x2e
	.zero		1


	//   ....[54]....
        /*0d70*/ 	.word	0x00019ec0
        /*0d74*/ 	.word	0x000000ff
        /*0d78*/ 	.word	0x00022800
        /*0d7c*/ 	.short	0x0107
        /*0d7e*/ 	.byte	0x2e
	.zero		1


	//   ....[55]....
        /*0d80*/ 	.word	0x00019f00
        /*0d84*/ 	.word	0x000000ff
        /*0d88*/ 	.word	0x00022800
        /*0d8c*/ 	.short	0x0101
        /*0d8e*/ 	.byte	0x2e
	.zero		1


	//   ....[56]....
        /*0d90*/ 	.word	0x00019f10
        /*0d94*/ 	.word	0x000000ff
        /*0d98*/ 	.word	0x00022820
        /*0d9c*/ 	.short	0x010a
        /*0d9e*/ 	.byte	0x2e
	.zero		1


	//   ....[57]....
        /*0da0*/ 	.word	0x0001a3b0
        /*0da4*/ 	.word	0x00000003
        /*0da8*/ 	.word	0x00022880
        /*0dac*/ 	.short	0x010a
        /*0dae*/ 	.byte	0x3f
	.zero		1


	//   ....[58]....
        /*0db0*/ 	.word	0x0001aa00
        /*0db4*/ 	.word	0x00000003
        /*0db8*/ 	.word	0x00022870
        /*0dbc*/ 	.short	0x0107
        /*0dbe*/ 	.byte	0x3f
	.zero		1


	//   ....[59]....
        /*0dc0*/ 	.word	0x0001aa90
        /*0dc4*/ 	.word	0x00000003
        /*0dc8*/ 	.word	0x00022870
        /*0dcc*/ 	.short	0x0101
        /*0dce*/ 	.byte	0x3f
	.zero		1


	//   ....[60]....
        /*0dd0*/ 	.word	0x0001aac0
        /*0dd4*/ 	.word	0x00000003
        /*0dd8*/ 	.word	0x00022840
        /*0ddc*/ 	.short	0x010a
        /*0dde*/ 	.byte	0x3f
	.zero		1


	//   ....[61]....
        /*0de0*/ 	.word	0x0001b090
        /*0de4*/ 	.word	0x00000003
        /*0de8*/ 	.word	0x00022830
        /*0dec*/ 	.short	0x0107
        /*0dee*/ 	.byte	0x3f
	.zero		1


	//   ....[62]....
        /*0df0*/ 	.word	0x0001b130
        /*0df4*/ 	.word	0x00000003
        /*0df8*/ 	.word	0x00022830
        /*0dfc*/ 	.short	0x0101
        /*0dfe*/ 	.byte	0x3f
	.zero		1


	//   ....[63]....
        /*0e00*/ 	.word	0x0001b1b0
        /*0e04*/ 	.word	0x00000006
        /*0e08*/ 	.word	0x00022870
        /*0e0c*/ 	.short	0x010a
        /*0e0e*/ 	.byte	0x3f
	.zero		1


	//   ....[64]....
        /*0e10*/ 	.word	0x0001b240
        /*0e14*/ 	.word	0x00000006
        /*0e18*/ 	.word	0x00022860
        /*0e1c*/ 	.short	0x010a
        /*0e1e*/ 	.byte	0x3f
	.zero		1


	//   ....[65]....
        /*0e20*/ 	.word	0x0001b7b0
        /*0e24*/ 	.word	0x00000006
        /*0e28*/ 	.word	0x00022850
        /*0e2c*/ 	.short	0x0101
        /*0e2e*/ 	.byte	0x3f
	.zero		1


	//   ....[66]....
        /*0e30*/ 	.word	0x0001b850
        /*0e34*/ 	.word	0x00000006
        /*0e38*/ 	.word	0x00000000
        /*0e3c*/ 	.short	0x0101
        /*0e3e*/ 	.byte	0x3f
	.zero		1


	//   ....[67]....
        /*0e40*/ 	.word	0x0001b920
        /*0e44*/ 	.word	0x00000010
        /*0e48*/ 	.word	0x00022870
        /*0e4c*/ 	.short	0x010a
        /*0e4e*/ 	.byte	0x3f
	.zero		1


	//   ....[68]....
        /*0e50*/ 	.word	0x0001b9d0
        /*0e54*/ 	.word	0x00000010
        /*0e58*/ 	.word	0x00022860
        /*0e5c*/ 	.short	0x010a
        /*0e5e*/ 	.byte	0x3f
	.zero		1


	//   ....[69]....
        /*0e60*/ 	.word	0x0001bf30
        /*0e64*/ 	.word	0x00000010
        /*0e68*/ 	.word	0x00022850
        /*0e6c*/ 	.short	0x0101
        /*0e6e*/ 	.byte	0x3f
	.zero		1


	//   ....[70]....
        /*0e70*/ 	.word	0x0001bfc0
        /*0e74*/ 	.word	0x00000010
        /*0e78*/ 	.word	0x00000000
        /*0e7c*/ 	.short	0x0101
        /*0e7e*/ 	.byte	0x3f
	.zero		1


	//   ....[71]....
        /*0e80*/ 	.word	0x0001c050
        /*0e84*/ 	.word	0x00000005
        /*0e88*/ 	.word	0x00022820
        /*0e8c*/ 	.short	0x010a
        /*0e8e*/ 	.byte	0x3f
	.zero		1


	//   ....[72]....
        /*0e90*/ 	.word	0x0001c170
        /*0e94*/ 	.word	0x00000004
        /*0e98*/ 	.word	0x00022840
        /*0e9c*/ 	.short	0x010a
        /*0e9e*/ 	.byte	0x3f
	.zero		1


	//   ....[73]....
        /*0ea0*/ 	.word	0x0001c210
        /*0ea4*/ 	.word	0x00000005
        /*0ea8*/ 	.word	0x00022840
        /*0eac*/ 	.short	0x010a
        /*0eae*/ 	.byte	0x3f
	.zero		1


	//   ....[74]....
        /*0eb0*/ 	.word	0x0001c250
        /*0eb4*/ 	.word	0x00000004
        /*0eb8*/ 	.word	0x00022860
        /*0ebc*/ 	.short	0x010a
        /*0ebe*/ 	.byte	0x3f
	.zero		1


	//   ....[75]....
        /*0ec0*/ 	.word	0x0001c290
        /*0ec4*/ 	.word	0x00000005
        /*0ec8*/ 	.word	0x00022860
        /*0ecc*/ 	.short	0x010a
        /*0ece*/ 	.byte	0x3f
	.zero		1


	//   ....[76]....
        /*0ed0*/ 	.word	0x0001c2d0
        /*0ed4*/ 	.word	0x00000004
        /*0ed8*/ 	.word	0x00022880
        /*0edc*/ 	.short	0x010a
        /*0ede*/ 	.byte	0x3f
	.zero		1


	//   ....[77]....
        /*0ee0*/ 	.word	0x0001c310
        /*0ee4*/ 	.word	0x00000005
        /*0ee8*/ 	.word	0x00022880
        /*0eec*/ 	.short	0x010a
        /*0eee*/ 	.byte	0x3f
	.zero		1


	//   ....[78]....
        /*0ef0*/ 	.word	0x0001c380
        /*0ef4*/ 	.word	0x00000003
        /*0ef8*/ 	.word	0x00022800
        /*0efc*/ 	.short	0x010a
        /*0efe*/ 	.byte	0x3f
	.zero		1


	//   ....[79]....
        /*0f00*/ 	.word	0x0001c3e0
        /*0f04*/ 	.word	0x00000003
        /*0f08*/ 	.word	0x00022830
        /*0f0c*/ 	.short	0x010a
        /*0f0e*/ 	.byte	0x3f
	.zero		1


	//   ....[80]....
        /*0f10*/ 	.word	0x0001c440
        /*0f14*/ 	.word	0x0000000e
        /*0f18*/ 	.word	0x00022830
        /*0f1c*/ 	.short	0x010a
        /*0f1e*/ 	.byte	0x3f
	.zero		1


	//   ....[81]....
        /*0f20*/ 	.word	0x0001c4a0
        /*0f24*/ 	.word	0x0000000e
        /*0f28*/ 	.word	0x00022850
        /*0f2c*/ 	.short	0x010a
        /*0f2e*/ 	.byte	0x3f
	.zero		1


	//   ....[82]....
        /*0f30*/ 	.word	0x0001c500
        /*0f34*/ 	.word	0x0000000e
        /*0f38*/ 	.word	0x00022830
        /*0f3c*/ 	.short	0x010a
        /*0f3e*/ 	.byte	0x3f
	.zero		1


	//   ....[83]....
        /*0f40*/ 	.word	0x0001c560
        /*0f44*/ 	.word	0x0000000e
        /*0f48*/ 	.word	0x00022850
        /*0f4c*/ 	.short	0x010a
        /*0f4e*/ 	.byte	0x3f
	.zero		1


	//   ....[84]....
        /*0f50*/ 	.word	0x0001c5c0
        /*0f54*/ 	.word	0x0000000f
        /*0f58*/ 	.word	0x00022830
        /*0f5c*/ 	.short	0x010a
        /*0f5e*/ 	.byte	0x3f
	.zero		1


	//   ....[85]....
        /*0f60*/ 	.word	0x0001c620
        /*0f64*/ 	.word	0x0000000f
        /*0f68*/ 	.word	0x00022850
        /*0f6c*/ 	.short	0x010a
        /*0f6e*/ 	.byte	0x3f
	.zero		1


	//   ....[86]....
        /*0f70*/ 	.word	0x0001c680
        /*0f74*/ 	.word	0x00000003
        /*0f78*/ 	.word	0x00022850
        /*0f7c*/ 	.short	0x010a
        /*0f7e*/ 	.byte	0x3f
	.zero		1


	//   ....[87]....
        /*0f80*/ 	.word	0x0001c750
        /*0f84*/ 	.word	0x00000019
        /*0f88*/ 	.word	0x00022880
        /*0f8c*/ 	.short	0x010a
        /*0f8e*/ 	.byte	0x3f
	.zero		1


	//   ....[88]....
        /*0f90*/ 	.word	0x0001d400
        /*0f94*/ 	.word	0x00000019
        /*0f98*/ 	.word	0x00022840
        /*0f9c*/ 	.short	0x010a
        /*0f9e*/ 	.byte	0x3f
	.zero		1


	//   ....[89]....
        /*0fa0*/ 	.word	0x0001e9a0
        /*0fa4*/ 	.word	0x00000019
        /*0fa8*/ 	.word	0x00022820
        /*0fac*/ 	.short	0x010a
        /*0fae*/ 	.byte	0x3f
	.zero		1


	//   ....[90]....
        /*0fb0*/ 	.word	0x0001e9f0
        /*0fb4*/ 	.word	0x00000003
        /*0fb8*/ 	.word	0x00022880
        /*0fbc*/ 	.short	0x010a
        /*0fbe*/ 	.byte	0x3f
	.zero		1


	//   ....[91]....
        /*0fc0*/ 	.word	0x0001f520
        /*0fc4*/ 	.word	0x00000003
        /*0fc8*/ 	.word	0x00022840
        /*0fcc*/ 	.short	0x010a
        /*0fce*/ 	.byte	0x3f
	.zero		1


	//   ....[92]....
        /*0fd0*/ 	.word	0x00020020
        /*0fd4*/ 	.word	0x00000006
        /*0fd8*/ 	.word	0x00022870
        /*0fdc*/ 	.short	0x010a
        /*0fde*/ 	.byte	0x3f
	.zero		1


	//   ....[93]....
        /*0fe0*/ 	.word	0x00020070
        /*0fe4*/ 	.word	0x00000006
        /*0fe8*/ 	.word	0x00022860
        /*0fec*/ 	.short	0x010a
        /*0fee*/ 	.byte	0x3f
	.zero		1


	//   ....[94]....
        /*0ff0*/ 	.word	0x000200c0
        /*0ff4*/ 	.word	0x00000010
        /*0ff8*/ 	.word	0x00022870
        /*0ffc*/ 	.short	0x010a
        /*0ffe*/ 	.byte	0x3f
	.zero		1


	//   ....[95]....
        /*1000*/ 	.word	0x00020110
        /*1004*/ 	.word	0x00000010
        /*1008*/ 	.word	0x00022860
        /*100c*/ 	.short	0x010a
        /*100e*/ 	.byte	0x3f
	.zero		1


	//   ....[96]....
        /*1010*/ 	.word	0x00020160
        /*1014*/ 	.word	0x00000005
        /*1018*/ 	.word	0x00022820
        /*101c*/ 	.short	0x010a
        /*101e*/ 	.byte	0x3f
	.zero		1


	//   ....[97]....
        /*1020*/ 	.word	0x000201b0
        /*1024*/ 	.word	0x00000004
        /*1028*/ 	.word	0x00022840
        /*102c*/ 	.short	0x010a
        /*102e*/ 	.byte	0x3f
	.zero		1


	//   ....[98]....
        /*1030*/ 	.word	0x00020200
        /*1034*/ 	.word	0x00000005
        /*1038*/ 	.word	0x00022840
        /*103c*/ 	.short	0x010a
        /*103e*/ 	.byte	0x3f
	.zero		1


	//   ....[99]....
        /*1040*/ 	.word	0x00020250
        /*1044*/ 	.word	0x00000004
        /*1048*/ 	.word	0x00022860
        /*104c*/ 	.short	0x010a
        /*104e*/ 	.byte	0x3f
	.zero		1


	//   ....[100]....
        /*1050*/ 	.word	0x000202a0
        /*1054*/ 	.word	0x00000005
        /*1058*/ 	.word	0x00022860
        /*105c*/ 	.short	0x010a
        /*105e*/ 	.byte	0x3f
	.zero		1


	//   ....[101]....
        /*1060*/ 	.word	0x000202f0
        /*1064*/ 	.word	0x00000004
        /*1068*/ 	.word	0x00022880
        /*106c*/ 	.short	0x010a
        /*106e*/ 	.byte	0x3f
	.zero		1


	//----- nvinfo : EIATTR_NUM_MBARRIERS
	.align		4
.L_958:
        /*1070*/ 	.byte	0x03, 0x38
        /*1072*/ 	.short	0x0016


	//----- nvinfo : EIATTR_EXIT_INSTR_OFFSETS
	.align		4
        /*1074*/ 	.byte	0x04, 0x1c
        /*1076*/ 	.short	(.L_960 - .L_959)


	//   ....[0]....
.L_959:
        /*1078*/ 	.word	0x0001c360


	//----- nvinfo : EIATTR_MAX_THREADS
	.align		4
.L_960:
        /*107c*/ 	.byte	0x04, 0x05
        /*107e*/ 	.short	(.L_962 - .L_961)
.L_961:
        /*1080*/ 	.word	0x00000180
        /*1084*/ 	.word	0x00000001
        /*1088*/ 	.word	0x00000001


	//----- nvinfo : EIATTR_CRS_STACK_SIZE
	.align		4
.L_962:
        /*108c*/ 	.byte	0x04, 0x1e
        /*108e*/ 	.short	(.L_964 - .L_963)
.L_963:
        /*1090*/ 	.word	0x00000000


	//----- nvinfo : EIATTR_CBANK_PARAM_SIZE
	.align		4
.L_964:
        /*1094*/ 	.byte	0x03, 0x19
        /*1096*/ 	.short	0x0a70


	//----- nvinfo : EIATTR_PARAM_CBANK
	.align		4
        /*1098*/ 	.byte	0x04, 0x0a
        /*109a*/ 	.short	(.L_966 - .L_965)
	.align		4
.L_965:
        /*109c*/ 	.word	index@(.nv.constant0._ZN7cutlass13device_kernelIN5flash11enable_sm90INS1_16FlashAttnFwdSm90INS1_25CollectiveMainloopFwdSm90ILi2EN4cute5tupleIJNS5_1CILi1EEES8_S8_EEENS6_IJNS7_ILi128EEENS7_ILi160EEESA_EEELi128ENS_12float_e4m3_tEfNS_4arch4Sm90ELb0ELb1ELb1ELb0ELb1ELb0ELb0ELb1ELb1ELb1ELb1ELb0EEENS1_21CollectiveEpilogueFwdINS6_IJSA_SA_SB_EEES9_NS_10bfloat16_tESF_Li256ELb0ELb1ELb1ELb1EEENS1_19SingleTileSchedulerILb0ELb1ELb1ELi128EEEEEEEEEvNT_6ParamsE)
        /*10a0*/ 	.short	0x0210
        /*10a2*/ 	.short	0x0a70


	//----- nvinfo : EIATTR_SW_WAR
	.align		4
.L_966:
        /*10a4*/ 	.byte	0x04, 0x36
        /*10a6*/ 	.short	(.L_968 - .L_967)
.L_967:
        /*10a8*/ 	.word	0x00000008
.L_968:


//--------------------- .nv.info._ZN7cutlass13device_kernelIN5flash11enable_sm90INS1_16FlashAttnFwdSm90INS1_25CollectiveMainloopFwdSm90ILi2EN4cute5tupleIJNS5_1CILi1EEES8_S8_EEENS6_IJNS7_ILi128EEENS7_ILi160EEESA_EEELi128ENS_12float_e4m3_tEfNS_4arch4Sm90ELb0ELb1ELb1ELb1ELb1ELb0ELb0ELb1ELb1ELb1ELb1ELb0EEENS1_21CollectiveEpilogueFwdINS6_IJSA_SA_SB_EEES9_NS_10bfloat16_tESF_Li256ELb1ELb1ELb1ELb1EEENS1_36VarlenDynamicPersistentTileSchedulerILi128ELi160ELi256ELi128ELb1ELb1ELb1ELb1ELb0ELb1EEEEEEEEEvNT_6ParamsE --------------------------
	.section	.nv.info._ZN7cutlass13device_kernelIN5flash11enable_sm90INS1_16FlashAttnFwdSm90INS1_25CollectiveMainloopFwdSm90ILi2EN4cute5tupleIJNS5_1CILi1EEES8_S8_EEENS6_IJNS7_ILi128EEENS7_ILi160EEESA_EEELi128ENS_12float_e4m3_tEfNS_4arch4Sm90ELb0ELb1ELb1ELb1ELb1ELb0ELb0ELb1ELb1ELb1ELb1ELb0EEENS1_21CollectiveEpilogueFwdINS6_IJSA_SA_SB_EEES9_NS_10bfloat16_tESF_Li256ELb1ELb1ELb1ELb1EEENS1_36VarlenDynamicPersistentTileSchedulerILi128ELi160ELi256ELi128ELb1ELb1ELb1ELb1ELb0ELb1EEEEEEEEEvNT_6ParamsE,"",@"SHT_CUDA_INFO"
	.sectionflags	@""
	.align	4


	//----- nvinfo : EIATTR_CUDA_API_VERSION
	.align		4
        /*0000*/ 	.byte	0x04, 0x37
        /*0002*/ 	.short	(.L_970 - .L_969)
.L_969:
        /*0004*/ 	.word	0x00000082


	//----- nvinfo : EIATTR_KPARAM_INFO
	.align		4
.L_970:
        /*0008*/ 	.byte	0x04, 0x17
        /*000a*/ 	.short	(.L_972 - .L_971)
.L_971:
        /*000c*/ 	.word	0x00000000
        /*0010*/ 	.short	0x0000
        /*0012*/ 	.short	0x0070
        /*0014*/ 	.byte	0x00, 0xf0, 0x01, 0x2a


	//----- nvinfo : EIATTR_SPARSE_MMA_MASK
	.align		4
.L_972:
        /*0018*/ 	.byte	0x03, 0x50
        /*001a*/ 	.short	0x0000


	//----- nvinfo : EIATTR_MAXREG_COUNT
	.align		4
        /*001c*/ 	.byte	0x03, 0x1b
        /*001e*/ 	.short	0x00a8


	//----- nvinfo : EIATTR_NUM_BARRIERS
	.align		4
        /*0020*/ 	.byte	0x02, 0x4c
        /*0022*/ 	.byte	0x10
	.zero		1


	//----- nvinfo : EIATTR_EXTERNS
	.align		4
        /*0024*/ 	.byte	0x04, 0x0f
        /*0026*/ 	.short	(.L_974 - .L_973)


	//   ....[0]....
	.align		4
.L_973:
        /*0028*/ 	.word	index@(__assertfail)


	//----- nvinfo : EIATTR_ANNOTATIONS
	.align		4
.L_974:
        /*002c*/ 	.byte	0x04, 0x55
        /*002e*/ 	.short	(.L_976 - .L_975)


	//   ....[0]....
.L_975:
        /* <DEDUP_REMOVED lines=27> */


	//----- nvinfo : EIATTR_MERCURY_ISA_VERSION
	.align		4
.L_976:
        /*01c8*/ 	.byte	0x03, 0x5f
        /*01ca*/ 	.short	0x0101


	//----- nvinfo : EIATTR_UNUSED_LOAD_BYTE_OFFSET
	.align		4
        /*01cc*/ 	.byte	0x04, 0x44
        /*01ce*/ 	.short	(.L_978 - .L_977)


	//   ....[0]....
.L_977:
        /*01d0*/ 	.word	0x00000980
        /*01d4*/ 	.word	0x0000fff0


	//   ....[1]....
        /*01d8*/ 	.word	0x00014f10
        /*01dc*/ 	.word	0x0000fff0


	//----- nvinfo : EIATTR_INT_WARP_WIDE_INSTR_OFFSETS
	.align		4
.L_978:
        /*01e0*/ 	.byte	0x04, 0x31
        /*01e2*/ 	.short	(.L_980 - .L_979)


	//   ....[0]....
.L_979:
        /*01e4*/ 	.word	0x000000c0


	//   ....[1]....
        /*01e8*/ 	.word	0x000000d0


	//   ....[2]....
        /*01ec*/ 	.word	0x00000170


	//   ....[3]....
        /*01f0*/ 	.word	0x0001ac00


	//   ....[4]....
        /*01f4*/ 	.word	0x0001ac90


	//   ....[5]....
        /*01f8*/ 	.word	0x0001ede0


	//   ....[6]....
        /*01fc*/ 	.word	0x0001ee70


	//----- nvinfo : EIATTR_COOP_GROUP_MASK_REGIDS
	.align		4
.L_980:
        /*0200*/ 	.byte	0x04, 0x29
        /*0202*/ 	.short	(.L_982 - .L_981)


	//   ....[0]....
.L_981:
        /*0204*/ 	.word	0xffffffff


	//   ....[1]....
        /*0208*/ 	.word	0xffffffff


	//   ....[2]....
        /*020c*/ 	.word	0xffffffff


	//   ....[3]....
        /*0210*/ 	.word	0xffffffff


	//   ....[4]....
        /*0214*/ 	.word	0xffffffff


	//   ....[5]....
        /*0218*/ 	.word	0xffffffff


	//   ....[6]....
        /*021c*/ 	.word	0xffffffff


	//   ....[7]....
        /*0220*/ 	.word	0xffffffff


	//   ....[8]....
        /*0224*/ 	.word	0xffffffff


	//   ....[9]....
        /*0228*/ 	.word	0xffffffff


	//   ....[10]....
        /*022c*/ 	.word	0xffffffff


	//   ....[11]....
        /*0230*/ 	.word	0xffffffff


	//   ....[12]....
        /*0234*/ 	.word	0xffffffff


	//   ....[13]....
        /*0238*/ 	.word	0xffffffff


	//   ....[14]....
        /*023c*/ 	.word	0xffffffff


	//   ....[15]....
        /*0240*/ 	.word	0xffffffff


	//   ....[16]....
        /*0244*/ 	.word	0xffffffff


	//   ....[17]....
        /*0248*/ 	.word	0xffffffff


	//   ....[18]....
        /*024c*/ 	.word	0xffffffff


	//   ....[19]....
        /*0250*/ 	.word	0xffffffff


	//   ....[20]....
        /*0254*/ 	.word	0xffffffff


	//   ....[21]....
        /*0258*/ 	.word	0xffffffff


	//   ....[22]....
        /*025c*/ 	.word	0xffffffff


	//   ....[23]....
        /*0260*/ 	.word	0xffffffff


	//   ....[24]....
        /*0264*/ 	.word	0xffffffff


	//   ....[25]....
        /*0268*/ 	.word	0xffffffff


	//   ....[26]....
        /*026c*/ 	.word	0xffffffff


	//   ....[27]....
        /*0270*/ 	.word	0xffffffff


	//   ....[28]....
        /*0274*/ 	.word	0xffffffff


	//   ....[29]....
        /*0278*/ 	.word	0xffffffff


	//   ....[30]....
        /*027c*/ 	.word	0xffffffff


	//   ....[31]....
        /*0280*/ 	.word	0xffffffff


	//   ....[32]....
        /*0284*/ 	.word	0xffffffff


	//   ....[33]....
        /*0288*/ 	.word	0xffffffff


	//   ....[34]....
        /*028c*/ 	.word	0xffffffff


	//   ....[35]....
        /*0290*/ 	.word	0xffffffff


	//   ....[36]....
        /*0294*/ 	.word	0xffffffff


	//   ....[37]....
        /*0298*/ 	.word	0xffffffff


	//   ....[38]....
        /*029c*/ 	.word	0xffffffff


	//   ....[39]....
        /*02a0*/ 	.word	0xffffffff


	//   ....[40]....
        /*02a4*/ 	.word	0xffffffff


	//   ....[41]....
        /*02a8*/ 	.word	0xffffffff


	//   ....[42]....
        /*02ac*/ 	.word	0xffffffff


	//   ....[43]....
        /*02b0*/ 	.word	0xffffffff


	//   ....[44]....
        /*02b4*/ 	.word	0xffffffff


	//   ....[45]....
        /*02b8*/ 	.word	0xffffffff


	//   ....[46]....
        /*02bc*/ 	.word	0xffffffff


	//   ....[47]....
        /*02c0*/ 	.word	0xffffffff


	//   ....[48]....
        /*02c4*/ 	.word	0xffffffff


	//   ....[49]....
        /*02c8*/ 	.word	0xffffffff


	//   ....[50]....
        /*02cc*/ 	.word	0xffffffff


	//   ....[51]....
        /*02d0*/ 	.word	0xffffffff


	//   ....[52]....
        /*02d4*/ 	.word	0xffffffff


	//   ....[53]....
        /*02d8*/ 	.word	0xffffffff


	//   ....[54]....
        /*02dc*/ 	.word	0xffffffff


	//   ....[55]....
        /*02e0*/ 	.word	0xffffffff


	//   ....[56]....
        /*02e4*/ 	.word	0xffffffff


	//   ....[57]....
        /*02e8*/ 	.word	0xffffffff


	//   ....[58]....
        /*02ec*/ 	.word	0xffffffff


	//   ....[59]....
        /*02f0*/ 	.word	0xffffffff


	//   ....[60]....
        /*02f4*/ 	.word	0xffffffff


	//   ....[61]....
        /*02f8*/ 	.word	0xffffffff


	//   ....[62]....
        /*02fc*/ 	.word	0xffffffff


	//   ....[63]....
        /*0300*/ 	.word	0xffffffff


	//   ....[64]....
        /*0304*/ 	.word	0xffffffff


	//   ....[65]....
        /*0308*/ 	.word	0xffffffff


	//   ....[66]....
        /*030c*/ 	.word	0xffffffff


	//   ....[67]....
        /*0310*/ 	.word	0xffffffff


	//   ....[68]....
        /*0314*/ 	.word	0xffffffff


	//   ....[69]....
        /*0318*/ 	.word	0xffffffff


	//   ....[70]....
        /*031c*/ 	.word	0xffffffff


	//   ....[71]....
        /*0320*/ 	.word	0xffffffff


	//   ....[72]....
        /*0324*/ 	.word	0xffffffff


	//   ....[73]....
        /*0328*/ 	.word	0xffffffff


	//   ....[74]....
        /*032c*/ 	.word	0xffffffff


	//   ....[75]....
        /*0330*/ 	.word	0xffffffff


	//   ....[76]....
        /*0334*/ 	.word	0xffffffff


	//   ....[77]....
        /*0338*/ 	.word	0xffffffff


	//   ....[78]....
        /*033c*/ 	.word	0xffffffff


	//   ....[79]....
        /*0340*/ 	.word	0xffffffff


	//   ....[80]....
        /*0344*/ 	.word	0xffffffff


	//   ....[81]....
        /*0348*/ 	.word	0xffffffff


	//   ....[82]....
        /*034c*/ 	.word	0xffffffff


	//   ....[83]....
        /*0350*/ 	.word	0xffffffff


	//   ....[84]....
        /*0354*/ 	.word	0xffffffff


	//   ....[85]....
        /*0358*/ 	.word	0xffffffff


	//   ....[86]....
        /*035c*/ 	.word	0xffffffff


	//   ....[87]....
        /*0360*/ 	.word	0xffffffff


	//   ....[88]....
        /*0364*/ 	.word	0xffffffff


	//   ....[89]....
        /*0368*/ 	.word	0xffffffff


	//   ....[90]....
        /*036c*/ 	.word	0xffffffff


	//   ....[91]....
        /*0370*/ 	.word	0xffffffff


	//   ....[92]....
        /*0374*/ 	.word	0xffffffff


	//   ....[93]....
        /*0378*/ 	.word	0xffffffff


	//   ....[94]....
        /*037c*/ 	.word	0xffffffff


	//   ....[95]....
        /*0380*/ 	.word	0xffffffff


	//   ....[96]....
        /*0384*/ 	.word	0xffffffff


	//   ....[97]....
        /*0388*/ 	.word	0xffffffff


	//   ....[98]....
        /*038c*/ 	.word	0xffffffff


	//   ....[99]....
        /*0390*/ 	.word	0xffffffff


	//   ....[100]....
        /*0394*/ 	.word	0xffffffff


	//   ....[101]....
        /*0398*/ 	.word	0xffffffff


	//   ....[102]....
        /*039c*/ 	.word	0xffffffff


	//   ....[103]....
        /*03a0*/ 	.word	0xffffffff


	//   ....[104]....
        /*03a4*/ 	.word	0xffffffff


	//   ....[105]....
        /*03a8*/ 	.word	0xffffffff


	//   ....[106]....
        /*03ac*/ 	.word	0xffffffff


	//   ....[107]....
        /*03b0*/ 	.word	0xffffffff


	//   ....[108]....
        /*03b4*/ 	.word	0xffffffff


	//   ....[109]....
        /*03b8*/ 	.word	0xffffffff


	//   ....[110]....
        /*03bc*/ 	.word	0xffffffff


	//   ....[111]....
        /*03c0*/ 	.word	0xffffffff


	//   ....[112]....
        /*03c4*/ 	.word	0xffffffff


	//   ....[113]....
        /*03c8*/ 	.word	0xffffffff


	//   ....[114]....
        /*03cc*/ 	.word	0xffffffff


	//   ....[115]....
        /*03d0*/ 	.word	0xffffffff


	//   ....[116]....
        /*03d4*/ 	.word	0xffffffff


	//   ....[117]....
        /*03d8*/ 	.word	0xffffffff


	//   ....[118]....
        /*03dc*/ 	.word	0xffffffff


	//   ....[119]....
        /*03e0*/ 	.word	0xffffffff


	//   ....[120]....
        /*03e4*/ 	.word	0xffffffff


	//   ....[121]....
        /*03e8*/ 	.word	0xffffffff


	//   ....[122]....
        /*03ec*/ 	.word	0xffffffff


	//   ....[123]....
        /*03f0*/ 	.word	0xffffffff


	//   ....[124]....
        /*03f4*/ 	.word	0xffffffff


	//   ....[125]....
        /*03f8*/ 	.word	0xffffffff


	//   ....[126]....
        /*03fc*/ 	.word	0xffffffff


	//   ....[127]....
        /*0400*/ 	.word	0xffffffff


	//   ....[128]....
        /*0404*/ 	.word	0xffffffff


	//   ....[129]....
        /*0408*/ 	.word	0xffffffff


	//   ....[130]....
        /*040c*/ 	.word	0xffffffff


	//   ....[131]....
        /*0410*/ 	.word	0xffffffff


	//   ....[132]....
        /*0414*/ 	.word	0xffffffff


	//   ....[133]....
        /*0418*/ 	.word	0xffffffff


	//   ....[134]....
        /*041c*/ 	.word	0xffffffff


	//   ....[135]....
        /*0420*/ 	.word	0xffffffff


	//   ....[136]....
        /*0424*/ 	.word	0xffffffff


	//   ....[137]....
        /*0428*/ 	.word	0xffffffff


	//   ....[138]....
        /*042c*/ 	.word	0xffffffff


	//   ....[139]....
        /*0430*/ 	.word	0xffffffff


	//   ....[140]....
        /*0434*/ 	.word	0xffffffff


	//   ....[141]....
        /*0438*/ 	.word	0xffffffff


	//   ....[142]....
        /*043c*/ 	.word	0xffffffff


	//   ....[143]....
        /*0440*/ 	.word	0xffffffff


	//   ....[144]....
        /*0444*/ 	.word	0xffffffff


	//   ....[145]....
        /*0448*/ 	.word	0xffffffff


	//   ....[146]....
        /*044c*/ 	.word	0xffffffff


	//   ....[147]....
        /*0450*/ 	.word	0xffffffff


	//   ....[148]....
        /*0454*/ 	.word	0xffffffff


	//   ....[149]....
        /*0458*/ 	.word	0xffffffff


	//   ....[150]....
        /*045c*/ 	.word	0xffffffff


	//   ....[151]....
        /*0460*/ 	.word	0xffffffff


	//   ....[152]....
        /*0464*/ 	.word	0xffffffff


	//   ....[153]....
        /*0468*/ 	.word	0xffffffff


	//   ....[154]....
        /*046c*/ 	.word	0xffffffff


	//   ....[155]....
        /*0470*/ 	.word	0xffffffff


	//   ....[156]....
        /*0474*/ 	.word	0xffffffff


	//   ....[157]....
        /*0478*/ 	.word	0xffffffff


	//   ....[158]....
        /*047c*/ 	.word	0xffffffff


	//   ....[159]....
        /*0480*/ 	.word	0xffffffff


	//   ....[160]....
        /*0484*/ 	.word	0xffffffff


	//   ....[161]....
        /*0488*/ 	.word	0xffffffff


	//   ....[162]....
        /*048c*/ 	.word	0xffffffff


	//   ....[163]....
        /*0490*/ 	.word	0xffffffff


	//   ....[164]....
        /*0494*/ 	.word	0xffffffff


	//   ....[165]....
        /*0498*/ 	.word	0xffffffff


	//   ....[166]....
        /*049c*/ 	.word	0xffffffff


	//   ....[167]....
        /*04a0*/ 	.word	0xffffffff


	//   ....[168]....
        /*04a4*/ 	.word	0xffffffff


	//   ....[169]....
        /*04a8*/ 	.word	0xffffffff


	//   ....[170]....
        /*04ac*/ 	.word	0xffffffff


	//   ....[171]....
        /*04b0*/ 	.word	0xffffffff


	//   ....[172]....
        /*04b4*/ 	.word	0xffffffff


	//   ....[173]....
        /*04b8*/ 	.word	0xffffffff


	//   ....[174]....
        /*04bc*/ 	.word	0xffffffff


	//   ....[175]....
        /*04c0*/ 	.word	0xffffffff


	//   ....[176]....
        /*04c4*/ 	.word	0xffffffff


	//   ....[177]....
        /*04c8*/ 	.word	0xffffffff


	//   ....[178]....
        /*04cc*/ 	.word	0xffffffff


	//   ....[179]....
        /*04d0*/ 	.word	0xffffffff


	//   ....[180]....
        /*04d4*/ 	.word	0xffffffff


	//   ....[181]....
        /*04d8*/ 	.word	0xffffffff


	//   ....[182]....
        /*04dc*/ 	.word	0xffffffff


	//   ....[183]....
        /*04e0*/ 	.word	0xffffffff


	//   ....[184]....
        /*04e4*/ 	.word	0xffffffff


	//   ....[185]....
        /*04e8*/ 	.word	0xffffffff


	//   ....[186]....
        /*04ec*/ 	.word	0xffffffff


	//   ....[187]....
        /*04f0*/ 	.word	0xffffffff


	//   ....[188]....
        /*04f4*/ 	.word	0xffffffff


	//   ....[189]....
        /*04f8*/ 	.word	0xffffffff


	//   ....[190]....
        /*04fc*/ 	.word	0xffffffff


	//   ....[191]....
        /*0500*/ 	.word	0xffffffff


	//   ....[192]....
        /*0504*/ 	.word	0xffffffff


	//   ....[193]....
        /*0508*/ 	.word	0xffffffff


	//   ....[194]....
        /*050c*/ 	.word	0xffffffff


	//   ....[195]....
        /*0510*/ 	.word	0xffffffff


	//   ....[196]....
        /*0514*/ 	.word	0xffffffff


	//   ....[197]....
        /*0518*/ 	.word	0xffffffff


	//   ....[198]....
        /*051c*/ 	.word	0xffffffff


	//   ....[199]....
        /*0520*/ 	.word	0xffffffff


	//   ....[200]....
        /*0524*/ 	.word	0xffffffff


	//   ....[201]....
        /*0528*/ 	.word	0xffffffff


	//   ....[202]....
        /*052c*/ 	.word	0xffffffff


	//   ....[203]....
        /*0530*/ 	.word	0xffffffff


	//   ....[204]....
        /*0534*/ 	.word	0xffffffff


	//   ....[205]....
        /*0538*/ 	.word	0xffffffff


	//   ....[206]....
        /*053c*/ 	.word	0xffffffff


	//   ....[207]....
        /*0540*/ 	.word	0xffffffff


	//   ....[208]....
        /*0544*/ 	.word	0xffffffff


	//   ....[209]....
        /*0548*/ 	.word	0xffffffff


	//   ....[210]....
        /*054c*/ 	.word	0xffffffff


	//   ....[211]....
        /*0550*/ 	.word	0xffffffff


	//   ....[212]....
        /*0554*/ 	.word	0xffffffff


	//   ....[213]....
        /*0558*/ 	.word	0xffffffff


	//   ....[214]....
        /*055c*/ 	.word	0xffffffff


	//   ....[215]....
        /*0560*/ 	.word	0xffffffff


	//   ....[216]....
        /*0564*/ 	.word	0xffffffff


	//   ....[217]....
        /*0568*/ 	.word	0xffffffff


	//   ....[218]....
        /*056c*/ 	.word	0xffffffff


	//   ....[219]....
        /*0570*/ 	.word	0xffffffff


	//   ....[220]....
        /*0574*/ 	.word	0xffffffff


	//   ....[221]....
        /*0578*/ 	.word	0xffffffff


	//   ....[222]....
        /*057c*/ 	.word	0xffffffff


	//   ....[223]....
        /*0580*/ 	.word	0xffffffff


	//   ....[224]....
        /*0584*/ 	.word	0xffffffff


	//   ....[225]....
        /*0588*/ 	.word	0xffffffff


	//   ....[226]....
        /*058c*/ 	.word	0xffffffff


	//   ....[227]....
        /*0590*/ 	.word	0xffffffff


	//   ....[228]....
        /*0594*/ 	.word	0xffffffff


	//   ....[229]....
        /*0598*/ 	.word	0xffffffff


	//   ....[230]....
        /*059c*/ 	.word	0xffffffff


	//   ....[231]....
        /*05a0*/ 	.word	0xffffffff


	//   ....[232]....
        /*05a4*/ 	.word	0xffffffff


	//   ....[233]....
        /*05a8*/ 	.word	0xffffffff


	//   ....[234]....
        /*05ac*/ 	.word	0xffffffff


	//   ....[235]....
        /*05b0*/ 	.word	0xffffffff


	//   ....[236]....
        /*05b4*/ 	.word	0xffffffff


	//   ....[237]....
        /*05b8*/ 	.word	0xffffffff


	//   ....[238]....
        /*05bc*/ 	.word	0xffffffff


	//   ....[239]....
        /*05c0*/ 	.word	0xffffffff


	//   ....[240]....
        /*05c4*/ 	.word	0xffffffff


	//   ....[241]....
        /*05c8*/ 	.word	0xffffffff


	//   ....[242]....
        /*05cc*/ 	.word	0xffffffff


	//   ....[243]....
        /*05d0*/ 	.word	0xffffffff


	//   ....[244]....
        /*05d4*/ 	.word	0xffffffff


	//   ....[245]....
        /*05d8*/ 	.word	0xffffffff


	//   ....[246]....
        /*05dc*/ 	.word	0xffffffff


	//   ....[247]....
        /*05e0*/ 	.word	0xffffffff


	//   ....[248]....
        /*05e4*/ 	.word	0xffffffff


	//   ....[249]....
        /*05e8*/ 	.word	0xffffffff


	//   ....[250]....
        /*05ec*/ 	.word	0xffffffff


	//   ....[251]....
        /*05f0*/ 	.word	0xffffffff


	//   ....[252]....
        /*05f4*/ 	.word	0xffffffff


	//   ....[253]....
        /*05f8*/ 	.word	0x0500000f


	//   ....[254]....
        /*05fc*/ 	.word	0x0500000f


	//   ....[255]....
        /*0600*/ 	.word	0x0500000f


	//   ....[0]....
        /*0604*/ 	.word	0x0500000f


	//   ....[1]....
        /*0608*/ 	.word	0x0500000f


	//   ....[2]....
        /*060c*/ 	.word	0x0500000f


	//   ....[3]....
        /*0610*/ 	.word	0x0500000f


	//   ....[4]....
        /*0614*/ 	.word	0x0500000f


	//   ....[5]....
        /*0618*/ 	.word	0x0500000f


	//   ....[6]....
        /*061c*/ 	.word	0x0500000f


	//   ....[7]....
        /*0620*/ 	.word	0x0500000f


	//   ....[8]....
        /*0624*/ 	.word	0x0500000f


	//   ....[9]....
        /*0628*/ 	.word	0x0500000f


	//   ....[10]....
        /*062c*/ 	.word	0x0500000f


	//   ....[11]....
        /*0630*/ 	.word	0x0500000f


	//   ....[12]....
        /*0634*/ 	.word	0x0500000f


	//   ....[13]....
        /*0638*/ 	.word	0x0500000f


	//   ....[14]....
        /*063c*/ 	.word	0x0500000f


	//   ....[15]....
        /*0640*/ 	.word	0x0500000f


	//   ....[16]....
        /*0644*/ 	.word	0x0500000f


	//   ....[17]....
        /*0648*/ 	.word	0x0500000f


	//   ....[18]....
        /*064c*/ 	.word	0x0500000f


	//   ....[19]....
        /*0650*/ 	.word	0x0500000f


	//   ....[20]....
        /*0654*/ 	.word	0x0500000f


	//   ....[21]....
        /*0658*/ 	.word	0x0500000f


	//   ....[22]....
        /*065c*/ 	.word	0x0500000f


	//   ....[23]....
        /*0660*/ 	.word	0x0500000f


	//   ....[24]....
        /*0664*/ 	.word	0x0500000f


	//   ....[25]....
        /*0668*/ 	.word	0x0500000f


	//   ....[26]....
        /*066c*/ 	.word	0x0500000f


	//   ....[27]....
        /*0670*/ 	.word	0x0500000f


	//   ....[28]....
        /*0674*/ 	.word	0x0500000f


	//   ....[29]....
        /*0678*/ 	.word	0x0500000f


	//   ....[30]....
        /*067c*/ 	.word	0x0500000f


	//   ....[31]....
        /*0680*/ 	.word	0x0500000f


	//   ....[32]....
        /*0684*/ 	.word	0x0500000f


	//   ....[33]....
        /*0688*/ 	.word	0x0500000f


	//   ....[34]....
        /*068c*/ 	.word	0x0500000f


	//   ....[35]....
        /*0690*/ 	.word	0x0500000f


	//   ....[36]....
        /*0694*/ 	.word	0x0500000f


	//   ....[37]....
        /*0698*/ 	.word	0x0500000f


	//   ....[38]....
        /*069c*/ 	.word	0x0500000f


	//   ....[39]....
        /*06a0*/ 	.word	0x0500000f


	//   ....[40]....
        /*06a4*/ 	.word	0x0500000f


	//   ....[41]....
        /*06a8*/ 	.word	0x0500000f


	//   ....[42]....
        /*06ac*/ 	.word	0x0500000f


	//   ....[43]....
        /*06b0*/ 	.word	0x0500000f


	//   ....[44]....
        /*06b4*/ 	.word	0x0500000f


	//   ....[45]....
        /*06b8*/ 	.word	0x0500000f


	//   ....[46]....
        /*06bc*/ 	.word	0x0500000f


	//   ....[47]....
        /*06c0*/ 	.word	0x0500000f


	//   ....[48]....
        /*06c4*/ 	.word	0x0500000f


	//   ....[49]....
        /*06c8*/ 	.word	0x0500000f


	//   ....[50]....
        /*06cc*/ 	.word	0x0500000f


	//   ....[51]....
        /*06d0*/ 	.word	0x0500000f


	//   ....[52]....
        /*06d4*/ 	.word	0x0500000f


	//   ....[53]....
        /*06d8*/ 	.word	0x0500000f


	//   ....[54]....
        /*06dc*/ 	.word	0x0500000f


	//   ....[55]....
        /*06e0*/ 	.word	0x0500000f


	//   ....[56]....
        /*06e4*/ 	.word	0x0500000f


	//   ....[57]....
        /*06e8*/ 	.word	0x0500000f


	//   ....[58]....
        /*06ec*/ 	.word	0x0500000f


	//   ....[59]....
        /*06f0*/ 	.word	0x0500000f


	//   ....[60]....
        /*06f4*/ 	.word	0x0500000f


	//   ....[61]....
        /*06f8*/ 	.word	0x0500000f


	//   ....[62]....
        /*06fc*/ 	.word	0x0500000f


	//   ....[63]....
        /*0700*/ 	.word	0x0500000f


	//   ....[64]....
        /*0704*/ 	.word	0x0500000f


	//   ....[65]....
        /*0708*/ 	.word	0x0500000f


	//   ....[66]....
        /*070c*/ 	.word	0x0500000f


	//   ....[67]....
        /*0710*/ 	.word	0x0500000f


	//   ....[68]....
        /*0714*/ 	.word	0x0500000f


	//   ....[69]....
        /*0718*/ 	.word	0x0500000f


	//   ....[70]....
        /*071c*/ 	.word	0x0500000f


	//   ....[71]....
        /*0720*/ 	.word	0x0500000f


	//   ....[72]....
        /*0724*/ 	.word	0x0500000f


	//   ....[73]....
        /*0728*/ 	.word	0x0500000f


	//   ....[74]....
        /*072c*/ 	.word	0x0500000f


	//   ....[75]....
        /*0730*/ 	.word	0x0500000f


	//   ....[76]....
        /*0734*/ 	.word	0x0500000f


	//   ....[77]....
        /*0738*/ 	.word	0x0500000f


	//   ....[78]....
        /*073c*/ 	.word	0x0500000f


	//   ....[79]....
        /*0740*/ 	.word	0x0500000f


	//   ....[80]....
        /*0744*/ 	.word	0x0500000f


	//   ....[81]....
        /*0748*/ 	.word	0x0500000f


	//   ....[82]....
        /*074c*/ 	.word	0x0500000f


	//   ....[83]....
        /*0750*/ 	.word	0x0500000f


	//   ....[84]....
        /*0754*/ 	.word	0x0500000f


	//   ....[85]....
        /*0758*/ 	.word	0x0500000f


	//   ....[86]....
        /*075c*/ 	.word	0x0500000f


	//   ....[87]....
        /*0760*/ 	.word	0x0500000f


	//   ....[88]....
        /*0764*/ 	.word	0x0500000f


	//   ....[89]....
        /*0768*/ 	.word	0x0500000f


	//   ....[90]....
        /*076c*/ 	.word	0x0500000f


	//   ....[91]....
        /*0770*/ 	.word	0x0500000f


	//   ....[92]....
        /*0774*/ 	.word	0x0500000f


	//   ....[93]....
        /*0778*/ 	.word	0x0500000f


	//   ....[94]....
        /*077c*/ 	.word	0x0500000f


	//----- nvinfo : EIATTR_COOP_GROUP_INSTR_OFFSETS
	.align		4
.L_982:
        /*0780*/ 	.byte	0x04, 0x28
        /*0782*/ 	.short	(.L_984 - .L_983)


	//   ....[0]....
.L_983:
        /*0784*/ 	.word	0x00000080


	//   ....[1]....
        /*0788*/ 	.word	0x00000090


	//   ....[2]....
        /*078c*/ 	.word	0x000002d0


	//   ....[3]....
        /*0790*/ 	.word	0x00000430


	//   ....[4]....
        /*0794*/ 	.word	0x00000550


	//   ....[5]....
        /*0798*/ 	.word	0x000006b0


	//   ....[6]....
        /*079c*/ 	.word	0x00001cb0


	//   ....[7]....
        /*07a0*/ 	.word	0x00002d60


	//   ....[8]....
        /*07a4*/ 	.word	0x00003860


	//   ....[9]....
        /*07a8*/ 	.word	0x00004cf0


	//   ....[10]....
        /*07ac*/ 	.word	0x00004e00


	//   ....[11]....
        /*07b0*/ 	.word	0x00005a30


	//   ....[12]....
        /*07b4*/ 	.word	0x00005a90


	//   ....[13]....
        /*07b8*/ 	.word	0x00007d40


	//   ....[14]....
        /*07bc*/ 	.word	0x00009590


	//   ....[15]....
        /*07c0*/ 	.word	0x00009db0


	//   ....[16]....
        /*07c4*/ 	.word	0x00009ec0


	//   ....[17]....
        /*07c8*/ 	.word	0x0000a9d0


	//   ....[18]....
        /*07cc*/ 	.word	0x0000aa60


	//   ....[19]....
        /*07d0*/ 	.word	0x0000dba0


	//   ....[20]....
        /*07d4*/ 	.word	0x0000dc40


	//   ....[21]....
        /*07d8*/ 	.word	0x0000dc70


	//   ....[22]....
        /*07dc*/ 	.word	0x0000dd70


	//   ....[23]....
        /*07e0*/ 	.word	0x00010350


	//   ....[24]....
        /*07e4*/ 	.word	0x00011ba0


	//   ....[25]....
        /*07e8*/ 	.word	0x000123c0


	//   ....[26]....
        /*07ec*/ 	.word	0x000124d0


	//   ....[27]....
        /*07f0*/ 	.word	0x00012fe0


	//   ....[28]....
        /*07f4*/ 	.word	0x00013070


	//   ....[29]....
        /*07f8*/ 	.word	0x00014750


	//   ....[30]....
        /*07fc*/ 	.word	0x00014760


	//   ....[31]....
        /*0800*/ 	.word	0x000147e0


	//   ....[32]....
        /*0804*/ 	.word	0x000147f0


	//   ....[33]....
        /*0808*/ 	.word	0x00015770


	//   ....[34]....
        /*080c*/ 	.word	0x00015780


	//   ....[35]....
        /*0810*/ 	.word	0x00015790


	//   ....[36]....
        /*0814*/ 	.word	0x000157a0


	//   ....[37]....
        /*0818*/ 	.word	0x000157b0


	//   ....[38]....
        /*081c*/ 	.word	0x000157c0


	//   ....[39]....
        /*0820*/ 	.word	0x000157d0


	//   ....[40]....
        /*0824*/ 	.word	0x000157e0


	//   ....[41]....
        /*0828*/ 	.word	0x000157f0


	//   ....[42]....
        /*082c*/ 	.word	0x00015800


	//   ....[43]....
        /*0830*/ 	.word	0x00015810


	//   ....[44]....
        /*0834*/ 	.word	0x00015840


	//   ....[45]....
        /*0838*/ 	.word	0x00015870


	//   ....[46]....
        /*083c*/ 	.word	0x00015880


	//   ....[47]....
        /*0840*/ 	.word	0x00015890


	//   ....[48]....
        /*0844*/ 	.word	0x000158a0


	//   ....[49]....
        /*0848*/ 	.word	0x000158b0


	//   ....[50]....
        /*084c*/ 	.word	0x000158c0


	//   ....[51]....
        /*0850*/ 	.word	0x000158f0


	//   ....[52]....
        /*0854*/ 	.word	0x00015920


	//   ....[53]....
        /*0858*/ 	.word	0x00015940


	//   ....[54]....
        /*085c*/ 	.word	0x00015950


	//   ....[55]....
        /*0860*/ 	.word	0x00015960


	//   ....[56]....
        /*0864*/ 	.word	0x00015970


	//   ....[57]....
        /*0868*/ 	.word	0x00015980


	//   ....[58]....
        /*086c*/ 	.word	0x00015990


	//   ....[59]....
        /*0870*/ 	.word	0x000159a0


	//   ....[60]....
        /*0874*/ 	.word	0x000159d0


	//   ....[61]....
        /*0878*/ 	.word	0x00015a00


	//   ....[62]....
        /*087c*/ 	.word	0x00015a20


	//   ....[63]....
        /*0880*/ 	.word	0x00015a30


	//   ....[64]....
        /*0884*/ 	.word	0x00015a40


	//   ....[65]....
        /*0888*/ 	.word	0x00015a50


	//   ....[66]....
        /*088c*/ 	.word	0x00015a60


	//   ....[67]....
        /*0890*/ 	.word	0x00015a80


	//   ....[68]....
        /*0894*/ 	.word	0x00015a90


	//   ....[69]....
        /*0898*/ 	.word	0x00015aa0


	//   ....[70]....
        /*089c*/ 	.word	0x00015ab0


	//   ....[71]....
        /*08a0*/ 	.word	0x00015ad0


	//   ....[72]....
        /*08a4*/ 	.word	0x00015b00


	//   ....[73]....
        /*08a8*/ 	.word	0x00015b30


	//   ....[74]....
        /*08ac*/ 	.word	0x00015b50


	//   ....[75]....
        /*08b0*/ 	.word	0x00015b60


	//   ....[76]....
        /*08b4*/ 	.word	0x00015b70


	//   ....[77]....
        /*08b8*/ 	.word	0x00015b90


	//   ....[78]....
        /*08bc*/ 	.word	0x00015ba0


	//   ....[79]....
        /*08c0*/ 	.word	0x00015bc0


	//   ....[80]....
        /*08c4*/ 	.word	0x00015bf0


	//   ....[81]....
        /*08c8*/ 	.word	0x00015c20


	//   ....[82]....
        /*08cc*/ 	.word	0x00015c50


	//   ....[83]....
        /*08d0*/ 	.word	0x00015c80


	//   ....[84]....
        /*08d4*/ 	.word	0x00015cb0


	//   ....[85]....
        /*08d8*/ 	.word	0x00015cc0


	//   ....[86]....
        /*08dc*/ 	.word	0x00015cf0


	//   ....[87]....
        /*08e0*/ 	.word	0x00015d00


	//   ....[88]....
        /*08e4*/ 	.word	0x00015d20


	//   ....[89]....
        /*08e8*/ 	.word	0x00015d30


	//   ....[90]....
        /*08ec*/ 	.word	0x00015d40


	//   ....[91]....
        /*08f0*/ 	.word	0x00015d60


	//   ....[92]....
        /*08f4*/ 	.word	0x00015d90


	//   ....[93]....
        /*08f8*/ 	.word	0x00015dc0


	//   ....[94]....
        /*08fc*/ 	.word	0x00015df0


	//   ....[95]....
        /*0900*/ 	.word	0x00015e20


	//   ....[96]....
        /*0904*/ 	.word	0x00015e50


	//   ....[97]....
        /*0908*/ 	.word	0x000166d0


	//   ....[98]....
        /*090c*/ 	.word	0x00016710


	//   ....[99]....
        /*0910*/ 	.word	0x00016740


	//   ....[100]....
        /*0914*/ 	.word	0x00016770


	//   ....[101]....
        /*0918*/ 	.word	0x00016e30


	//   ....[102]....
        /*091c*/ 	.word	0x00016e70


	//   ....[103]....
        /*0920*/ 	.word	0x00016f30


	//   ....[104]....
        /*0924*/ 	.word	0x00016f50


	//   ....[105]....
        /*0928*/ 	.word	0x00017010


	//   ....[106]....
        /*092c*/ 	.word	0x00017030


	//   ....[107]....
        /*0930*/ 	.word	0x00017100


	//   ....[108]....
        /*0934*/ 	.word	0x00017120


	//   ....[109]....
        /*0938*/ 	.word	0x00017560


	//   ....[110]....
        /*093c*/ 	.word	0x00017570


	//   ....[111]....
        /*0940*/ 	.word	0x000179a0


	//   ....[112]....
        /*0944*/ 	.word	0x000179b0


	//   ....[113]....
        /*0948*/ 	.word	0x00018720


	//   ....[114]....
        /*094c*/ 	.word	0x00018740


	//   ....[115]....
        /*0950*/ 	.word	0x00018800


	//   ....[116]....
        /*0954*/ 	.word	0x00018820


	//   ....[117]....
        /*0958*/ 	.word	0x000188e0


	//   ....[118]....
        /*095c*/ 	.word	0x00018900


	//   ....[119]....
        /*0960*/ 	.word	0x000189d0


	//   ....[120]....
        /*0964*/ 	.word	0x000189f0


	//   ....[121]....
        /*0968*/ 	.word	0x00018b40


	//   ....[122]....
        /*096c*/ 	.word	0x00018d50


	//   ....[123]....
        /*0970*/ 	.word	0x00018d80


	//   ....[124]....
        /*0974*/ 	.word	0x00018db0


	//   ....[125]....
        /*0978*/ 	.word	0x00018de0


	//   ....[126]....
        /*097c*/ 	.word	0x00018e10


	//   ....[127]....
        /*0980*/ 	.word	0x00018e60


	//   ....[128]....
        /*0984*/ 	.word	0x00018fe0


	//   ....[129]....
        /*0988*/ 	.word	0x00019010


	//   ....[130]....
        /*098c*/ 	.word	0x00019040


	//   ....[131]....
        /*0990*/ 	.word	0x00019070


	//   ....[132]....
        /*0994*/ 	.word	0x000190a0


	//   ....[133]....
        /*0998*/ 	.word	0x000190d0


	//   ....[134]....
        /*099c*/ 	.word	0x00019160


	//   ....[135]....
        /*09a0*/ 	.word	0x000191c0


	//   ....[136]....
        /*09a4*/ 	.word	0x000191d0


	//   ....[137]....
        /*09a8*/ 	.word	0x00019220


	//   ....[138]....
        /*09ac*/ 	.word	0x0001bb20


	//   ....[139]....
        /*09b0*/ 	.word	0x0001bb50


	//   ....[140]....
        /*09b4*/ 	.word	0x0001bbf0


	//   ....[141]....
        /*09b8*/ 	.word	0x0001bc00


	//   ....[142]....
        /*09bc*/ 	.word	0x0001bc50


	//   ....[143]....
        /*09c0*/ 	.word	0x0001bc60


	//   ....[144]....
        /*09c4*/ 	.word	0x0001bcb0


	//   ....[145]....
        /*09c8*/ 	.word	0x0001bcc0


	//   ....[146]....
        /*09cc*/ 	.word	0x0001bd10


	//   ....[147]....
        /*09d0*/ 	.word	0x0001bd20


	//   ....[148]....
        /*09d4*/ 	.word	0x0001bd70


	//   ....[149]....
        /*09d8*/ 	.word	0x0001bd80


	//   ....[150]....
        /*09dc*/ 	.word	0x0001bdd0


	//   ....[151]....
        /*09e0*/ 	.word	0x0001bde0


	//   ....[152]....
        /*09e4*/ 	.word	0x0001bdf0


	//   ....[153]....
        /*09e8*/ 	.word	0x0001be40


	//   ....[154]....
        /*09ec*/ 	.word	0x0001be90


	//   ....[155]....
        /*09f0*/ 	.word	0x0001bea0


	//   ....[156]....
        /*09f4*/ 	.word	0x0001beb0


	//   ....[157]....
        /*09f8*/ 	.word	0x0001bf10


	//   ....[158]....
        /*09fc*/ 	.word	0x0001c390


	//   ....[159]....
        /*0a00*/ 	.word	0x0001c3c0


	//   ....[160]....
        /*0a04*/ 	.word	0x0001c410


	//   ....[161]....
        /*0a08*/ 	.word	0x0001c440


	//   ....[162]....
        /*0a0c*/ 	.word	0x0001c480


	//   ....[163]....
        /*0a10*/ 	.word	0x0001c4b0


	//   ....[164]....
        /*0a14*/ 	.word	0x0001c500


	//   ....[165]....
        /*0a18*/ 	.word	0x0001c530


	//   ....[166]....
        /*0a1c*/ 	.word	0x0001c580


	//   ....[167]....
        /*0a20*/ 	.word	0x0001c5b0


	//   ....[168]....
        /*0a24*/ 	.word	0x0001c600


	//   ....[169]....
        /*0a28*/ 	.word	0x0001c620


	//   ....[170]....
        /*0a2c*/ 	.word	0x0001c670


	//   ....[171]....
        /*0a30*/ 	.word	0x0001c690


	//   ....[172]....
        /*0a34*/ 	.word	0x0001c6a0


	//   ....[173]....
        /*0a38*/ 	.word	0x0001c6e0


	//   ....[174]....
        /*0a3c*/ 	.word	0x0001c740


	//   ....[175]....
        /*0a40*/ 	.word	0x0001c760


	//   ....[176]....
        /*0a44*/ 	.word	0x0001c770


	//   ....[177]....
        /*0a48*/ 	.word	0x0001c7d0


	//   ....[178]....
        /*0a4c*/ 	.word	0x0001cec0


	//   ....[179]....
        /*0a50*/ 	.word	0x0001cef0


	//   ....[180]....
        /*0a54*/ 	.word	0x0001cf20


	//   ....[181]....
        /*0a58*/ 	.word	0x0001cf60


	//   ....[182]....
        /*0a5c*/ 	.word	0x0001cfb0


	//   ....[183]....
        /*0a60*/ 	.word	0x0001cfd0


	//   ....[184]....
        /*0a64*/ 	.word	0x0001d020


	//   ....[185]....
        /*0a68*/ 	.word	0x0001d040


	//   ....[186]....
        /*0a6c*/ 	.word	0x0001d090


	//   ....[187]....
        /*0a70*/ 	.word	0x0001d0b0


	//   ....[188]....
        /*0a74*/ 	.word	0x0001d100


	//   ....[189]....
        /*0a78*/ 	.word	0x0001d120


	//   ....[190]....
        /*0a7c*/ 	.word	0x0001d170


	//   ....[191]....
        /*0a80*/ 	.word	0x0001d190


	//   ....[192]....
        /*0a84*/ 	.word	0x0001d1d0


	//   ....[193]....
        /*0a88*/ 	.word	0x0001d1f0


	//   ....[194]....
        /*0a8c*/ 	.word	0x0001db20


	//   ....[195]....
        /*0a90*/ 	.word	0x0001db40


	//   ....[196]....
        /*0a94*/ 	.word	0x0001db50


	//   ....[197]....
        /*0a98*/ 	.word	0x0001db60


	//   ....[198]....
        /*0a9c*/ 	.word	0x0001db70


	//   ....[199]....
        /*0aa0*/ 	.word	0x0001db80


	//   ....[200]....
        /*0aa4*/ 	.word	0x0001dbe0


	//   ....[201]....
        /*0aa8*/ 	.word	0x0001dc20


	//   ....[202]....
        /*0aac*/ 	.word	0x0001dc40


	//   ....[203]....
        /*0ab0*/ 	.word	0x0001dc50


	//   ....[204]....
        /*0ab4*/ 	.word	0x0001dc90


	//   ....[205]....
        /*0ab8*/ 	.word	0x0001dca0


	//   ....[206]....
        /*0abc*/ 	.word	0x0001dce0


	//   ....[207]....
        /*0ac0*/ 	.word	0x0001dcf0


	//   ....[208]....
        /*0ac4*/ 	.word	0x0001dd30


	//   ....[209]....
        /*0ac8*/ 	.word	0x0001dd40


	//   ....[210]....
        /*0acc*/ 	.word	0x0001dd50


	//   ....[211]....
        /*0ad0*/ 	.word	0x0001dd60


	//   ....[212]....
        /*0ad4*/ 	.word	0x0001dd70


	//   ....[213]....
        /*0ad8*/ 	.word	0x0001de10


	//   ....[214]....
        /*0adc*/ 	.word	0x0001e1c0


	//   ....[215]....
        /*0ae0*/ 	.word	0x0001e1d0


	//   ....[216]....
        /*0ae4*/ 	.word	0x0001e1e0


	//   ....[217]....
        /*0ae8*/ 	.word	0x0001e1f0


	//   ....[218]....
        /*0aec*/ 	.word	0x0001e200


	//   ....[219]....
        /*0af0*/ 	.word	0x0001e210


	//   ....[220]....
        /*0af4*/ 	.word	0x0001e230


	//   ....[221]....
        /*0af8*/ 	.word	0x0001e280


	//   ....[222]....
        /*0afc*/ 	.word	0x0001e2c0


	//   ....[223]....
        /*0b00*/ 	.word	0x0001e2e0


	//   ....[224]....
        /*0b04*/ 	.word	0x0001e300


	//   ....[225]....
        /*0b08*/ 	.word	0x0001e330


	//   ....[226]....
        /*0b0c*/ 	.word	0x0001e350


	//   ....[227]....
        /*0b10*/ 	.word	0x0001e380


	//   ....[228]....
        /*0b14*/ 	.word	0x0001e3a0


	//   ....[229]....
        /*0b18*/ 	.word	0x0001e3d0


	//   ....[230]....
        /*0b1c*/ 	.word	0x0001e3e0


	//   ....[231]....
        /*0b20*/ 	.word	0x0001e3f0


	//   ....[232]....
        /*0b24*/ 	.word	0x0001e400


	//   ....[233]....
        /*0b28*/ 	.word	0x0001e410


	//   ....[234]....
        /*0b2c*/ 	.word	0x0001f880


	//   ....[235]....
        /*0b30*/ 	.word	0x0001f8a0


	//   ....[236]....
        /*0b34*/ 	.word	0x0001f8d0


	//   ....[237]....
        /*0b38*/ 	.word	0x0001f900


	//   ....[238]....
        /*0b3c*/ 	.word	0x0001f930


	//   ....[239]....
        /*0b40*/ 	.word	0x0001f940


	//   ....[240]....
        /*0b44*/ 	.word	0x0001f970


	//   ....[241]....
        /*0b48*/ 	.word	0x0001f9b0


	//   ....[242]....
        /*0b4c*/ 	.word	0x0001fb20


	//   ....[243]....
        /*0b50*/ 	.word	0x0001fb50


	//   ....[244]....
        /*0b54*/ 	.word	0x0001fb90


	//   ....[245]....
        /*0b58*/ 	.word	0x0001fbc0


	//   ....[246]....
        /*0b5c*/ 	.word	0x0001fbf0


	//   ....[247]....
        /*0b60*/ 	.word	0x0001fc20


	//   ....[248]....
        /*0b64*/ 	.word	0x0001fcb0


	//   ....[249]....
        /*0b68*/ 	.word	0x0001fd00


	//   ....[250]....
        /*0b6c*/ 	.word	0x0001fd10


	//   ....[251]....
        /*0b70*/ 	.word	0x0001fd50


	//   ....[252]....
        /*0b74*/ 	.word	0x00020850


	//   ....[253]....
        /*0b78*/ 	.word	0x00020f20


	//   ....[254]....
        /*0b7c*/ 	.word	0x00021000


	//   ....[255]....
        /*0b80*/ 	.word	0x000210f0


	//   ....[0]....
        /*0b84*/ 	.word	0x00021150


	//   ....[1]....
        /*0b88*/ 	.word	0x00021210


	//   ....[2]....
        /*0b8c*/ 	.word	0x00021270


	//   ....[3]....
        /*0b90*/ 	.word	0x00021330


	//   ....[4]....
        /*0b94*/ 	.word	0x00021390


	//   ....[5]....
        /*0b98*/ 	.word	0x00021450


	//   ....[6]....
        /*0b9c*/ 	.word	0x000214b0


	//   ....[7]....
        /*0ba0*/ 	.word	0x00021570


	//   ....[8]....
        /*0ba4*/ 	.word	0x000215d0


	//   ....[9]....
        /*0ba8*/ 	.word	0x00021690


	//   ....[10]....
        /*0bac*/ 	.word	0x000216f0


	//   ....[11]....
        /*0bb0*/ 	.word	0x000217b0


	//   ....[12]....
        /*0bb4*/ 	.word	0x00021810


	//   ....[13]....
        /*0bb8*/ 	.word	0x000218d0


	//   ....[14]....
        /*0bbc*/ 	.word	0x00021930


	//   ....[15]....
        /*0bc0*/ 	.word	0x000219f0


	//   ....[16]....
        /*0bc4*/ 	.word	0x00021a50


	//   ....[17]....
        /*0bc8*/ 	.word	0x00021b20


	//   ....[18]....
        /*0bcc*/ 	.word	0x00021ce0


	//   ....[19]....
        /*0bd0*/ 	.word	0x00021d70


	//   ....[20]....
        /*0bd4*/ 	.word	0x00021e40


	//   ....[21]....
        /*0bd8*/ 	.word	0x00021e90


	//   ....[22]....
        /*0bdc*/ 	.word	0x00021f60


	//   ....[23]....
        /*0be0*/ 	.word	0x00021fb0


	//   ....[24]....
        /*0be4*/ 	.word	0x00022030


	//   ....[25]....
        /*0be8*/ 	.word	0x000220e0


	//   ....[26]....
        /*0bec*/ 	.word	0x00022160


	//   ....[27]....
        /*0bf0*/ 	.word	0x00022210


	//   ....[28]....
        /*0bf4*/ 	.word	0x00022290


	//   ....[29]....
        /*0bf8*/ 	.word	0x00022340


	//   ....[30]....
        /*0bfc*/ 	.word	0x000223c0


	//   ....[31]....
        /*0c00*/ 	.word	0x00022460


	//   ....[32]....
        /*0c04*/ 	.word	0x000224e0


	//   ....[33]....
        /*0c08*/ 	.word	0x00022580


	//   ....[34]....
        /*0c0c*/ 	.word	0x000225f0


	//   ....[35]....
        /*0c10*/ 	.word	0x000226a0


	//   ....[36]....
        /*0c14*/ 	.word	0x00022710


	//   ....[37]....
        /*0c18*/ 	.word	0x000227c0


	//   ....[38]....
        /*0c1c*/ 	.word	0x00022860


	//   ....[39]....
        /*0c20*/ 	.word	0x000228d0


	//   ....[40]....
        /*0c24*/ 	.word	0x00022950


	//   ....[41]....
        /*0c28*/ 	.word	0x00022a00


	//   ....[42]....
        /*0c2c*/ 	.word	0x00022a60


	//   ....[43]....
        /*0c30*/ 	.word	0x00022b20


	//   ....[44]....
        /*0c34*/ 	.word	0x00022b80


	//   ....[45]....
        /*0c38*/ 	.word	0x00022c40


	//   ....[46]....
        /*0c3c*/ 	.word	0x00022ca0


	//   ....[47]....
        /*0c40*/ 	.word	0x00022d60


	//   ....[48]....
        /*0c44*/ 	.word	0x00022dc0


	//   ....[49]....
        /*0c48*/ 	.word	0x00022e70


	//   ....[50]....
        /*0c4c*/ 	.word	0x00022ed0


	//   ....[51]....
        /*0c50*/ 	.word	0x00022f90


	//   ....[52]....
        /*0c54*/ 	.word	0x00022ff0


	//   ....[53]....
        /*0c58*/ 	.word	0x00023090


	//   ....[54]....
        /*0c5c*/ 	.word	0x000231c0


	//   ....[55]....
        /*0c60*/ 	.word	0x00023260


	//   ....[56]....
        /*0c64*/ 	.word	0x000232c0


	//   ....[57]....
        /*0c68*/ 	.word	0x00023370


	//   ....[58]....
        /*0c6c*/ 	.word	0x000233f0


	//   ....[59]....
        /*0c70*/ 	.word	0x00023480


	//   ....[60]....
        /*0c74*/ 	.word	0x00023510


	//   ....[61]....
        /*0c78*/ 	.word	0x000235a0


	//   ....[62]....
        /*0c7c*/ 	.word	0x00023600


	//   ....[63]....
        /*0c80*/ 	.word	0x000236b0


	//   ....[64]....
        /*0c84*/ 	.word	0x00023710


	//   ....[65]....
        /*0c88*/ 	.word	0x000237c0


	//   ....[66]....
        /*0c8c*/ 	.word	0x00023820


	//   ....[67]....
        /*0c90*/ 	.word	0x000238d0


	//   ....[68]....
        /*0c94*/ 	.word	0x00023930


	//   ....[69]....
        /*0c98*/ 	.word	0x000239e0


	//   ....[70]....
        /*0c9c*/ 	.word	0x00023a40


	//   ....[71]....
        /*0ca0*/ 	.word	0x00023af0


	//   ....[72]....
        /*0ca4*/ 	.word	0x00023b50


	//   ....[73]....
        /*0ca8*/ 	.word	0x00023c00


	//   ....[74]....
        /*0cac*/ 	.word	0x00023cf0


	//   ....[75]....
        /*0cb0*/ 	.word	0x00023d80


	//   ....[76]....
        /*0cb4*/ 	.word	0x00023de0


	//   ....[77]....
        /*0cb8*/ 	.word	0x00023e90


	//   ....[78]....
        /*0cbc*/ 	.word	0x00023f10


	//   ....[79]....
        /*0cc0*/ 	.word	0x00023fa0


	//   ....[80]....
        /*0cc4*/ 	.word	0x00024030


	//   ....[81]....
        /*0cc8*/ 	.word	0x000240c0


	//   ....[82]....
        /*0ccc*/ 	.word	0x00024120


	//   ....[83]....
        /*0cd0*/ 	.word	0x000241c0


	//   ....[84]....
        /*0cd4*/ 	.word	0x00024220


	//   ....[85]....
        /*0cd8*/ 	.word	0x000242c0


	//   ....[86]....
        /*0cdc*/ 	.word	0x00024320


	//   ....[87]....
        /*0ce0*/ 	.word	0x000243c0


	//   ....[88]....
        /*0ce4*/ 	.word	0x00024420


	//   ....[89]....
        /*0ce8*/ 	.word	0x000244d0


	//   ....[90]....
        /*0cec*/ 	.word	0x00024530


	//   ....[91]....
        /*0cf0*/ 	.word	0x000245e0


	//   ....[92]....
        /*0cf4*/ 	.word	0x00024640


	//   ....[93]....
        /*0cf8*/ 	.word	0x000246f0


	//   ....[94]....
        /*0cfc*/ 	.word	0x00024940


	//----- nvinfo : EIATTR_REG_RECONFIG
	.align		4
.L_984:
        /*0d00*/ 	.byte	0x01, 0x54
	.zero		2


	//----- nvinfo : EIATTR_SYSCALL_OFFSETS
	.align		4
        /*0d04*/ 	.byte	0x04, 0x46
        /*0d06*/ 	.short	(.L_986 - .L_985)


	//   ....[0]....
.L_985:
        /*0d08*/ 	.word	0x00001e90


	//   ....[1]....
        /*0d0c*/ 	.word	0x0001ae00


	//   ....[2]....
        /*0d10*/ 	.word	0x0001af70


	//   ....[3]....
        /*0d14*/ 	.word	0x0001b0c0


	//   ....[4]....
        /*0d18*/ 	.word	0x0001b200


	//   ....[5]....
        /*0d1c*/ 	.word	0x0001caf0


	//----- nvinfo : EIATTR_MBARRIER_INSTR_OFFSETS
	.align		4
.L_986:
        /*0d20*/ 	.byte	0x04, 0x39
        /*0d22*/ 	.short	(.L_988 - .L_987)


	//   ....[0]....
.L_987:
        /*0d24*/ 	.word	0x00000180
        /*0d28*/ 	.word	0x000000ff
        /*0d2c*/ 	.word	0x00022800
        /*0d30*/ 	.short	0x0100
        /*0d32*/ 	.byte	0x08
	.zero		1


	//   ....[1]....
        /*0d34*/ 	.word	0x00000190
        /*0d38*/ 	.word	0x000000ff
        /*0d3c*/ 	.word	0x00022820
        /*0d40*/ 	.short	0x0100
        /*0d42*/ 	.byte	0x08
	.zero		1


	//   ....[2]....
        /*0d44*/ 	.word	0x00000280
        /*0d48*/ 	.word	0x000000ff
        /*0d4c*/ 	.word	0x00022830
        /*0d50*/ 	.short	0x0100
        /*0d52*/ 	.byte	0x08
	.zero		1


	//   ....[3]....
        /*0d54*/ 	.word	0x00000290
        /*0d58*/ 	.word	0x000000ff
        /*0d5c*/ 	.word	0x00022840
        /*0d60*/ 	.short	0x0100
        /*0d62*/ 	.byte	0x08
	.zero		1


	//   ....[4]....
        /*0d64*/ 	.word	0x000002a0
        /*0d68*/ 	.word	0x000000ff
        /*0d6c*/ 	.word	0x00022838
        /*0d70*/ 	.short	0x0100
        /*0d72*/ 	.byte	0x08
	.zero		1


	//   ....[5]....
        /*0d74*/ 	.word	0x000002b0
        /*0d78*/ 	.word	0x000000ff
        /*0d7c*/ 	.word	0x00022848
        /*0d80*/ 	.short	0x0100
        /*0d82*/ 	.byte	0x08
	.zero		1


	//   ....[6]....
        /*0d84*/ 	.word	0x000003e0
        /*0d88*/ 	.word	0x000000ff
        /*0d8c*/ 	.word	0x00022850
        /*0d90*/ 	.short	0x0100
        /*0d92*/ 	.byte	0x08
	.zero		1


	//   ....[7]....
        /*0d94*/ 	.word	0x000003f0
        /*0d98*/ 	.word	0x000000ff
        /*0d9c*/ 	.word	0x00022860
        /*0da0*/ 	.short	0x0100
        /*0da2*/ 	.byte	0x08
	.zero		1


	//   ....[8]....
        /*0da4*/ 	.word	0x00000400
        /*0da8*/ 	.word	0x000000ff
        /*0dac*/ 	.word	0x00022858
        /*0db0*/ 	.short	0x0100
        /*0db2*/ 	.byte	0x08
	.zero		1


	//   ....[9]....
        /*0db4*/ 	.word	0x00000410
        /*0db8*/ 	.word	0x000000ff
        /*0dbc*/ 	.word	0x00022868
        /*0dc0*/ 	.short	0x0100
        /*0dc2*/ 	.byte	0x08
	.zero		1


	//   ....[10]....
        /*0dc4*/ 	.word	0x00000500
        /*0dc8*/ 	.word	0x000000ff
        /*0dcc*/ 	.word	0x00022870
        /*0dd0*/ 	.short	0x0100
        /*0dd2*/ 	.byte	0x06
	.zero		1


	//   ....[11]....
        /*0dd4*/ 	.word	0x00000510
        /*0dd8*/ 	.word	0x000000ff
        /*0ddc*/ 	.word	0x00022880
        /*0de0*/ 	.short	0x0100
        /*0de2*/ 	.byte	0x06
	.zero		1


	//   ....[12]....
        /*0de4*/ 	.word	0x00000520
        /*0de8*/ 	.word	0x000000ff
        /*0dec*/ 	.word	0x00022878
        /*0df0*/ 	.short	0x0100
        /*0df2*/ 	.byte	0x06
	.zero		1


	//   ....[13]....
        /*0df4*/ 	.word	0x00000530
        /*0df8*/ 	.word	0x000000ff
        /*0dfc*/ 	.word	0x00022888
        /*0e00*/ 	.short	0x0100
        /*0e02*/ 	.byte	0x06
	.zero		1


	//   ....[14]....
        /*0e04*/ 	.word	0x00000660
        /*0e08*/ 	.word	0x000000ff
        /*0e0c*/ 	.word	0x00022890
        /*0e10*/ 	.short	0x0100
        /*0e12*/ 	.byte	0x08
	.zero		1


	//   ....[15]....
        /*0e14*/ 	.word	0x00000670
        /*0e18*/ 	.word	0x000000ff
        /*0e1c*/ 	.word	0x000228a0
        /*0e20*/ 	.short	0x0100
        /*0e22*/ 	.byte	0x08
	.zero		1


	//   ....[16]....
        /*0e24*/ 	.word	0x00000680
        /*0e28*/ 	.word	0x000000ff
        /*0e2c*/ 	.word	0x00022898
        /*0e30*/ 	.short	0x0100
        /*0e32*/ 	.byte	0x08
	.zero		1


	//   ....[17]....
        /*0e34*/ 	.word	0x00000690
        /*0e38*/ 	.word	0x000000ff
        /*0e3c*/ 	.word	0x000228a8
        /*0e40*/ 	.short	0x0100
        /*0e42*/ 	.byte	0x08
	.zero		1


	//   ....[18]....
        /*0e44*/ 	.word	0x000007e0
        /*0e48*/ 	.word	0x000000ff
        /*0e4c*/ 	.word	0x000228b0
        /*0e50*/ 	.short	0x0100
        /*0e52*/ 	.byte	0x08
	.zero		1


	//   ....[19]....
        /*0e54*/ 	.word	0x000007f0
        /*0e58*/ 	.word	0x000000ff
        /*0e5c*/ 	.word	0x000228c0
        /*0e60*/ 	.short	0x0100
        /*0e62*/ 	.byte	0x08
	.zero		1


	//   ....[20]....
        /*0e64*/ 	.word	0x00000800
        /*0e68*/ 	.word	0x000000ff
        /*0e6c*/ 	.word	0x000228b8
        /*0e70*/ 	.short	0x0100
        /*0e72*/ 	.byte	0x08
	.zero		1


	//   ....[21]....
        /*0e74*/ 	.word	0x00000810
        /*0e78*/ 	.word	0x000000ff
        /*0e7c*/ 	.word	0x000228c8
        /*0e80*/ 	.short	0x0100
        /*0e82*/ 	.byte	0x08
	.zero		1


	//   ....[22]....
        /*0e84*/ 	.word	0x00002180
        /*0e88*/ 	.word	0x000000ff
        /*0e8c*/ 	.word	0x00022800
        /*0e90*/ 	.short	0x010a
        /*0e92*/ 	.byte	0x2b
	.zero		1


	//   ....[23]....
        /*0e94*/ 	.word	0x00002220
        /*0e98*/ 	.word	0x00000069
        /*0e9c*/ 	.word	0x00022830
        /*0ea0*/ 	.short	0x010a
        /*0ea2*/ 	.byte	0x3f
	.zero		1


	//   ....[24]....
        /*0ea4*/ 	.word	0x00002260
        /*0ea8*/ 	.word	0x00000069
        /*0eac*/ 	.word	0x00022830
        /*0eb0*/ 	.short	0x010a
        /*0eb2*/ 	.byte	0x3f
	.zero		1


	//   ....[25]....
        /*0eb4*/ 	.word	0x00003120
        /*0eb8*/ 	.word	0x000000ff
        /*0ebc*/ 	.word	0x00000000
        /*0ec0*/ 	.short	0x0101
        /*0ec2*/ 	.byte	0x06
	.zero		1


	//   ....[26]....
        /*0ec4*/ 	.word	0x00006f10
        /*0ec8*/ 	.word	0x000000ff
        /*0ecc*/ 	.word	0x00022830
        /*0ed0*/ 	.short	0x010a
        /*0ed2*/ 	.byte	0x06
	.zero		1


	//   ....[27]....
        /*0ed4*/ 	.word	0x00006f50
        /*0ed8*/ 	.word	0x000000ff
        /*0edc*/ 	.word	0x00022830
        /*0ee0*/ 	.short	0x010a
        /*0ee2*/ 	.byte	0x06
	.zero		1


	//   ....[28]....
        /*0ee4*/ 	.word	0x000077e0
        /*0ee8*/ 	.word	0x000000ff
        /*0eec*/ 	.word	0x00022850
        /*0ef0*/ 	.short	0x010a
        /*0ef2*/ 	.byte	0x06
	.zero		1


	//   ....[29]....
        /*0ef4*/ 	.word	0x00007820
        /*0ef8*/ 	.word	0x000000ff
        /*0efc*/ 	.word	0x00022850
        /*0f00*/ 	.short	0x010a
        /*0f02*/ 	.byte	0x06
	.zero		1


	//   ....[30]....
        /*0f04*/ 	.word	0x00008080
        /*0f08*/ 	.word	0x000000ff
        /*0f0c*/ 	.word	0x00000000
        /*0f10*/ 	.short	0x0101
        /*0f12*/ 	.byte	0x06
	.zero		1


	//   ....[31]....
        /*0f14*/ 	.word	0x0000b7e0
        /*0f18*/ 	.word	0x000000ff
        /*0f1c*/ 	.word	0x00000000
        /*0f20*/ 	.short	0x0101
        /*0f22*/ 	.byte	0x06
	.zero		1


	//   ....[32]....
        /*0f24*/ 	.word	0x0000c190
        /*0f28*/ 	.word	0x000000ff
        /*0f2c*/ 	.word	0x00022830
        /*0f30*/ 	.short	0x010a
        /*0f32*/ 	.byte	0x06
	.zero		1


	//   ....[33]....
        /*0f34*/ 	.word	0x0000c1d0
        /*0f38*/ 	.word	0x000000ff
        /*0f3c*/ 	.word	0x00022830
        /*0f40*/ 	.short	0x010a
        /*0f42*/ 	.byte	0x06
	.zero		1


	//   ....[34]....
        /*0f44*/ 	.word	0x0000ca60
        /*0f48*/ 	.word	0x000000ff
        /*0f4c*/ 	.word	0x00022850
        /*0f50*/ 	.short	0x010a
        /*0f52*/ 	.byte	0x06
	.zero		1


	//   ....[35]....
        /*0f54*/ 	.word	0x0000caa0
        /*0f58*/ 	.word	0x000000ff
        /*0f5c*/ 	.word	0x00022850
        /*0f60*/ 	.short	0x010a
        /*0f62*/ 	.byte	0x06
	.zero		1


	//   ....[36]....
        /*0f64*/ 	.word	0x0000d3f0
        /*0f68*/ 	.word	0x000000ff
        /*0f6c*/ 	.word	0x00000000
        /*0f70*/ 	.short	0x0101
        /*0f72*/ 	.byte	0x06
	.zero		1


	//   ....[37]....
        /*0f74*/ 	.word	0x0000eda0
        /*0f78*/ 	.word	0x000000ff
        /*0f7c*/ 	.word	0x00000000
        /*0f80*/ 	.short	0x0101
        /*0f82*/ 	.byte	0x06
	.zero		1


	//   ....[38]....
        /*0f84*/ 	.word	0x0000f520
        /*0f88*/ 	.word	0x000000ff
        /*0f8c*/ 	.word	0x00022830
        /*0f90*/ 	.short	0x010a
        /*0f92*/ 	.byte	0x06
	.zero		1


	//   ....[39]....
        /*0f94*/ 	.word	0x0000f560
        /*0f98*/ 	.word	0x000000ff
        /*0f9c*/ 	.word	0x00022830
        /*0fa0*/ 	.short	0x010a
        /*0fa2*/ 	.byte	0x06
	.zero		1


	//   ....[40]....
        /*0fa4*/ 	.word	0x0000fdf0
        /*0fa8*/ 	.word	0x000000ff
        /*0fac*/ 	.word	0x00022850
        /*0fb0*/ 	.short	0x010a
        /*0fb2*/ 	.byte	0x06
	.zero		1


	//   ....[41]....
        /*0fb4*/ 	.word	0x0000fe30
        /*0fb8*/ 	.word	0x000000ff
        /*0fbc*/ 	.word	0x00022850
        /*0fc0*/ 	.short	0x010a
        /*0fc2*/ 	.byte	0x06
	.zero		1


	//   ....[42]....
        /*0fc4*/ 	.word	0x00010690
        /*0fc8*/ 	.word	0x000000ff
        /*0fcc*/ 	.word	0x00000000
        /*0fd0*/ 	.short	0x0101
        /*0fd2*/ 	.byte	0x06
	.zero		1


	//   ....[43]....
        /*0fd4*/ 	.word	0x00013df0
        /*0fd8*/ 	.word	0x000000ff
        /*0fdc*/ 	.word	0x00000000
        /*0fe0*/ 	.short	0x0101
        /*0fe2*/ 	.byte	0x06
	.zero		1


	//   ....[44]....
        /*0fe4*/ 	.word	0x00014460
        /*0fe8*/ 	.word	0x000000ff
        /*0fec*/ 	.word	0x00022850
        /*0ff0*/ 	.short	0x010a
        /*0ff2*/ 	.byte	0x09
	.zero		1


	//   ....[45]....
        /*0ff4*/ 	.word	0x000144a0
        /*0ff8*/ 	.word	0x000000ff
        /*0ffc*/ 	.word	0x00022850
        /*1000*/ 	.short	0x010a
        /*1002*/ 	.byte	0x09
	.zero		1


	//   ....[46]....
        /*1004*/ 	.word	0x00014ad0
        /*1008*/ 	.word	0x000000ff
        /*100c*/ 	.word	0x00000000
        /*1010*/ 	.short	0x0101
        /*1012*/ 	.byte	0x04
	.zero		1


	//   ....[47]....
        /*1014*/ 	.word	0x00016e60
        /*1018*/ 	.word	0x00000011
        /*101c*/ 	.word	0x00000000
        /*1020*/ 	.short	0x0101
        /*1022*/ 	.byte	0x3f
	.zero		1


	//   ....[48]....
        /*1024*/ 	.word	0x00017300
        /*1028*/ 	.word	0x00000011
        /*102c*/ 	.word	0x00000000
        /*1030*/ 	.short	0x0101
        /*1032*/ 	.byte	0x3f
	.zero		1


	//   ....[49]....
        /*1034*/ 	.word	0x0001b7e0
        /*1038*/ 	.word	0x00000000
        /*103c*/ 	.word	0x00022880
        /*1040*/ 	.short	0x010a
        /*1042*/ 	.byte	0x3f
	.zero		1


	//   ....[50]....
        /*1044*/ 	.word	0x0001c070
        /*1048*/ 	.word	0x00000000
        /*104c*/ 	.word	0x00022870
        /*1050*/ 	.short	0x0107
        /*1052*/ 	.byte	0x3f
	.zero		1


	//   ....[51]....
        /*1054*/ 	.word	0x0001c130
        /*1058*/ 	.word	0x00000000
        /*105c*/ 	.word	0x00022870
        /*1060*/ 	.short	0x0101
        /*1062*/ 	.byte	0x3f
	.zero		1


	//   ....[52]....
        /*1064*/ 	.word	0x0001c160
        /*1068*/ 	.word	0x00000000
        /*106c*/ 	.word	0x00022840
        /*1070*/ 	.short	0x010a
        /*1072*/ 	.byte	0x3f
	.zero		1


	//   ....[53]....
        /*1074*/ 	.word	0x0001c870
        /*1078*/ 	.word	0x00000000
        /*107c*/ 	.word	0x00022830
        /*1080*/ 	.short	0x0107
        /*1082*/ 	.byte	0x3f
	.zero		1


	//   ....[54]....
        /*1084*/ 	.word	0x0001c930
        /*1088*/ 	.word	0x00000000
        /*108c*/ 	.word	0x00022830
        /*1090*/ 	.short	0x0101
        /*1092*/ 	.byte	0x3f
	.zero		1


	//   ....[55]....
        /*1094*/ 	.word	0x0001d2a0
        /*1098*/ 	.word	0x00000011
        /*109c*/ 	.word	0x00022800
        /*10a0*/ 	.short	0x0107
        /*10a2*/ 	.byte	0x3f
	.zero		1


	//   ....[56]....
        /*10a4*/ 	.word	0x0001d390
        /*10a8*/ 	.word	0x00000011
        /*10ac*/ 	.word	0x00022800
        /*10b0*/ 	.short	0x0101
        /*10b2*/ 	.byte	0x3f
	.zero		1


	//   ....[57]....
        /*10b4*/ 	.word	0x0001d3b0
        /*10b8*/ 	.word	0x00000011
        /*10bc*/ 	.word	0x00022820
        /*10c0*/ 	.short	0x010a
        /*10c2*/ 	.byte	0x3f
	.zero		1


	//   ....[58]....
        /*10c4*/ 	.word	0x0001d8b0
        /*10c8*/ 	.word	0x00000000
        /*10cc*/ 	.word	0x00022880
        /*10d0*/ 	.short	0x010a
        /*10d2*/ 	.byte	0x3f
	.zero		1


	//   ....[59]....
        /*10d4*/ 	.word	0x0001de90
        /*10d8*/ 	.word	0x00000000
        /*10dc*/ 	.word	0x00022870
        /*10e0*/ 	.short	0x0107
        /*10e2*/ 	.byte	0x3f
	.zero		1


	//   ....[60]....
        /*10e4*/ 	.word	0x0001df50
        /*10e8*/ 	.word	0x00000000
        /*10ec*/ 	.word	0x00022870
        /*10f0*/ 	.short	0x0101
        /*10f2*/ 	.byte	0x3f
	.zero		1


	//   ....[61]....
        /*10f4*/ 	.word	0x0001df80
        /*10f8*/ 	.word	0x00000000
        /*10fc*/ 	.word	0x00022840
        /*1100*/ 	.short	0x010a
        /*1102*/ 	.byte	0x3f
	.zero		1


	//   ....[62]....
        /*1104*/ 	.word	0x0001e520
        /*1108*/ 	.word	0x00000000
        /*110c*/ 	.word	0x00022830
        /*1110*/ 	.short	0x0107
        /*1112*/ 	.byte	0x3f
	.zero		1


	//   ....[63]....
        /*1114*/ 	.word	0x0001e5e0
        /*1118*/ 	.word	0x00000000
        /*111c*/ 	.word	0x00022830
        /*1120*/ 	.short	0x0101
        /*1122*/ 	.byte	0x3f
	.zero		1


	//   ....[64]....
        /*1124*/ 	.word	0x0001e670
        /*1128*/ 	.word	0x00000003
        /*112c*/ 	.word	0x00022870
        /*1130*/ 	.short	0x010a
        /*1132*/ 	.byte	0x3f
	.zero		1


	//   ....[65]....
        /*1134*/ 	.word	0x0001e700
        /*1138*/ 	.word	0x00000003
        /*113c*/ 	.word	0x00022860
        /*1140*/ 	.short	0x010a
        /*1142*/ 	.byte	0x3f
	.zero		1


	//   ....[66]....
        /*1144*/ 	.word	0x0001ecb0
        /*1148*/ 	.word	0x00000003
        /*114c*/ 	.word	0x00022850
        /*1150*/ 	.short	0x0101
        /*1152*/ 	.byte	0x3f
	.zero		1


	//   ....[67]....
        /*1154*/ 	.word	0x0001ed40
        /*1158*/ 	.word	0x00000003
        /*115c*/ 	.word	0x00000000
        /*1160*/ 	.short	0x0101
        /*1162*/ 	.byte	0x3f
	.zero		1


	//   ....[68]....
        /*1164*/ 	.word	0x0001ef10
        /*1168*/ 	.word	0x00000002
        /*116c*/ 	.word	0x00022870
        /*1170*/ 	.short	0x010a
        /*1172*/ 	.byte	0x3f
	.zero		1


	//   ....[69]....
        /*1174*/ 	.word	0x0001ef90
        /*1178*/ 	.word	0x00000002
        /*117c*/ 	.word	0x00022860
        /*1180*/ 	.short	0x010a
        /*1182*/ 	.byte	0x3f
	.zero		1


	//   ....[70]....
        /*1184*/ 	.word	0x0001f550
        /*1188*/ 	.word	0x00000002
        /*118c*/ 	.word	0x00022850
        /*1190*/ 	.short	0x0101
        /*1192*/ 	.byte	0x3f
	.zero		1


	//   ....[71]....
        /*1194*/ 	.word	0x0001f600
        /*1198*/ 	.word	0x00000002
        /*119c*/ 	.word	0x00000000
        /*11a0*/ 	.short	0x0101
        /*11a2*/ 	.byte	0x3f
	.zero		1


	//   ....[72]....
        /*11a4*/ 	.word	0x000207d0
        /*11a8*/ 	.word	0x00000005
        /*11ac*/ 	.word	0x00022820
        /*11b0*/ 	.short	0x010a
        /*11b2*/ 	.byte	0x3f
	.zero		1


	//   ....[73]....
        /*11b4*/ 	.word	0x00020950
        /*11b8*/ 	.word	0x00000003
        /*11bc*/ 	.word	0x00022840
        /*11c0*/ 	.short	0x010a
        /*11c2*/ 	.byte	0x3f
	.zero		1


	//   ....[74]....
        /*11c4*/ 	.word	0x000209f0
        /*11c8*/ 	.word	0x0000001f
        /*11cc*/ 	.word	0x00022840
        /*11d0*/ 	.short	0x010a
        /*11d2*/ 	.byte	0x3f
	.zero		1


	//   ....[75]....
        /*11d4*/ 	.word	0x00020a30
        /*11d8*/ 	.word	0x00000003
        /*11dc*/ 	.word	0x00022860
        /*11e0*/ 	.short	0x010a
        /*11e2*/ 	.byte	0x3f
	.zero		1


	//   ....[76]....
        /*11e4*/ 	.word	0x00020a70
        /*11e8*/ 	.word	0x0000001f
        /*11ec*/ 	.word	0x00022860
        /*11f0*/ 	.short	0x010a
        /*11f2*/ 	.byte	0x3f
	.zero		1


	//   ....[77]....
        /*11f4*/ 	.word	0x00020ab0
        /*11f8*/ 	.word	0x00000003
        /*11fc*/ 	.word	0x00022880
        /*1200*/ 	.short	0x010a
        /*1202*/ 	.byte	0x3f
	.zero		1


	//   ....[78]....
        /*1204*/ 	.word	0x00020af0
        /*1208*/ 	.word	0x0000001f
        /*120c*/ 	.word	0x00022880
        /*1210*/ 	.short	0x010a
        /*1212*/ 	.byte	0x3f
	.zero		1


	//   ....[79]....
        /*1214*/ 	.word	0x00020b60
        /*1218*/ 	.word	0x00000003
        /*121c*/ 	.word	0x00022800
        /*1220*/ 	.short	0x010a
        /*1222*/ 	.byte	0x3f
	.zero		1


	//   ....[80]....
        /*1224*/ 	.word	0x00020bb0
        /*1228*/ 	.word	0x00000069
        /*122c*/ 	.word	0x00022830
        /*1230*/ 	.short	0x010a
        /*1232*/ 	.byte	0x3f
	.zero		1


	//   ....[81]....
        /*1234*/ 	.word	0x00020c10
        /*1238*/ 	.word	0x0000000a
        /*123c*/ 	.word	0x00022830
        /*1240*/ 	.short	0x010a
        /*1242*/ 	.byte	0x3f
	.zero		1


	//   ....[82]....
        /*1244*/ 	.word	0x00020c70
        /*1248*/ 	.word	0x0000000a
        /*124c*/ 	.word	0x00022850
        /*1250*/ 	.short	0x010a
        /*1252*/ 	.byte	0x3f
	.zero		1


	//   ....[83]....
        /*1254*/ 	.word	0x00020cd0
        /*1258*/ 	.word	0x0000000c
        /*125c*/ 	.word	0x00022830
        /*1260*/ 	.short	0x010a
        /*1262*/ 	.byte	0x3f
	.zero		1


	//   ....[84]....
        /*1264*/ 	.word	0x00020d30
        /*1268*/ 	.word	0x0000000c
        /*126c*/ 	.word	0x00022850
        /*1270*/ 	.short	0x010a
        /*1272*/ 	.byte	0x3f
	.zero		1


	//   ....[85]....
        /*1274*/ 	.word	0x00020d90
        /*1278*/ 	.word	0x0000000a
        /*127c*/ 	.word	0x00022830
        /*1280*/ 	.short	0x010a
        /*1282*/ 	.byte	0x3f
	.zero		1


	//   ....[86]....
        /*1284*/ 	.word	0x00020df0
        /*1288*/ 	.word	0x0000000a
        /*128c*/ 	.word	0x00022850
        /*1290*/ 	.short	0x010a
        /*1292*/ 	.byte	0x3f
	.zero		1


	//   ....[87]....
        /*1294*/ 	.word	0x00020e50
        /*1298*/ 	.word	0x00000005
        /*129c*/ 	.word	0x00022850
        /*12a0*/ 	.short	0x010a
        /*12a2*/ 	.byte	0x3f
	.zero		1


	//   ....[88]....
        /*12a4*/ 	.word	0x00020f50
        /*12a8*/ 	.word	0x00000000
        /*12ac*/ 	.word	0x00022880
        /*12b0*/ 	.short	0x010a
        /*12b2*/ 	.byte	0x3f
	.zero		1


	//   ....[89]....
        /*12b4*/ 	.word	0x00021c30
        /*12b8*/ 	.word	0x00000000
        /*12bc*/ 	.word	0x00022840
        /*12c0*/ 	.short	0x010a
        /*12c2*/ 	.byte	0x3f
	.zero		1


	//   ....[90]....
        /*12c4*/ 	.word	0x000230c0
        /*12c8*/ 	.word	0x00000011
        /*12cc*/ 	.word	0x00022820
        /*12d0*/ 	.short	0x010a
        /*12d2*/ 	.byte	0x3f
	.zero		1


	//   ....[91]....
        /*12d4*/ 	.word	0x00023110
        /*12d8*/ 	.word	0x00000000
        /*12dc*/ 	.word	0x00022880
        /*12e0*/ 	.short	0x010a
        /*12e2*/ 	.byte	0x3f
	.zero		1


	//   ....[92]....
        /*12e4*/ 	.word	0x00023c40
        /*12e8*/ 	.word	0x00000000
        /*12ec*/ 	.word	0x00022840
        /*12f0*/ 	.short	0x010a
        /*12f2*/ 	.byte	0x3f
	.zero		1


	//   ....[93]....
        /*12f4*/ 	.word	0x00024720
        /*12f8*/ 	.word	0x00000003
        /*12fc*/ 	.word	0x00022870
        /*1300*/ 	.short	0x010a
        /*1302*/ 	.byte	0x3f
	.zero		1


	//   ....[94]....
        /*1304*/ 	.word	0x00024770
        /*1308*/ 	.word	0x00000003
        /*130c*/ 	.word	0x00022860
        /*1310*/ 	.short	0x010a
        /*1312*/ 	.byte	0x3f
	.zero		1


	//   ....[95]....
        /*1314*/ 	.word	0x000247c0
        /*1318*/ 	.word	0x00000002
        /*131c*/ 	.word	0x00022870
        /*1320*/ 	.short	0x010a
        /*1322*/ 	.byte	0x3f
	.zero		1


	//   ....[96]....
        /*1324*/ 	.word	0x00024810
        /*1328*/ 	.word	0x00000002
        /*132c*/ 	.word	0x00022860
        /*1330*/ 	.short	0x010a
        /*1332*/ 	.byte	0x3f
	.zero		1


	//   ....[97]....
        /*1334*/ 	.word	0x00024860
        /*1338*/ 	.word	0x00000005
        /*133c*/ 	.word	0x00022820
        /*1340*/ 	.short	0x010a
        /*1342*/ 	.byte	0x3f
	.zero		1


	//   ....[98]....
        /*1344*/ 	.word	0x00024a00
        /*1348*/ 	.word	0x00000003
        /*134c*/ 	.word	0x00022840
        /*1350*/ 	.short	0x010a
        /*1352*/ 	.byte	0x3f
	.zero		1


	//   ....[99]....
        /*1354*/ 	.word	0x00024a50
        /*1358*/ 	.word	0x0000001f
        /*135c*/ 	.word	0x00022840
        /*1360*/ 	.short	0x010a
        /*1362*/ 	.byte	0x3f
	.zero		1


	//   ....[100]....
        /*1364*/ 	.word	0x00024aa0
        /*1368*/ 	.word	0x00000003
        /*136c*/ 	.word	0x00022860
        /*1370*/ 	.short	0x010a
        /*1372*/ 	.byte	0x3f
	.zero		1


	//   ....[101]....
        /*1374*/ 	.word	0x00024af0
        /*1378*/ 	.word	0x0000001f
        /*137c*/ 	.word	0x00022860
        /*1380*/ 	.short	0x010a
        /*1382*/ 	.byte	0x3f
	.zero		1


	//   ....[102]....
        /*1384*/ 	.word	0x00024b40
        /*1388*/ 	.word	0x00000003
        /*138c*/ 	.word	0x00022880
        /*1390*/ 	.short	0x010a
        /*1392*/ 	.byte	0x3f
	.zero		1


	//----- nvinfo : EIATTR_NUM_MBARRIERS
	.align		4
.L_988:
        /*1394*/ 	.byte	0x03, 0x38
        /*1396*/ 	.short	0x0016


	//----- nvinfo : EIATTR_EXIT_INSTR_OFFSETS
	.align		4
        /*1398*/ 	.byte	0x04, 0x1c
        /*139a*/ 	.short	(.L_990 - .L_989)


	//   ....[0]....
.L_989:
        /*139c*/ 	.word	0x000009c0


	//   ....[1]....
        /*13a0*/ 	.word	0x00018af0


	//   ....[2]....
        /*13a4*/ 	.word	0x00020b40


	//----- nvinfo : EIATTR_MAX_THREADS
	.align		4
.L_990:
        /*13a8*/ 	.byte	0x04, 0x05
        /*13aa*/ 	.short	(.L_992 - .L_991)
.L_991:
        /*13ac*/ 	.word	0x00000180
        /*13b0*/ 	.word	0x00000001
        /*13b4*/ 	.word	0x00000001


	//----- nvinfo : EIATTR_CRS_STACK_SIZE
	.align		4
.L_992:
        /*13b8*/ 	.byte	0x04, 0x1e
        /*13ba*/ 	.short	(.L_994 - .L_993)
.L_993:
        /*13bc*/ 	.word	0x00000000


	//----- nvinfo : EIATTR_CBANK_PARAM_SIZE
	.align		4
.L_994:
        /*13c0*/ 	.byte	0x03, 0x19
        /*13c2*/ 	.short	0x0af0


	//----- nvinfo : EIATTR_PARAM_CBANK
	.align		4
        /*13c4*/ 	.byte	0x04, 0x0a
        /*13c6*/ 	.short	(.L_996 - .L_995)
	.align		4
.L_995:
        /*13c8*/ 	.word	index@(.nv.constant0._ZN7cutlass13device_kernelIN5flash11enable_sm90INS1_16FlashAttnFwdSm90INS1_25CollectiveMainloopFwdSm90ILi2EN4cute5tupleIJNS5_1CILi1EEES8_S8_EEENS6_IJNS7_ILi128EEENS7_ILi160EEESA_EEELi128ENS_12float_e4m3_tEfNS_4arch4Sm90ELb0ELb1ELb1ELb1ELb1ELb0ELb0ELb1ELb1ELb1ELb1ELb0EEENS1_21CollectiveEpilogueFwdINS6_IJSA_SA_SB_EEES9_NS_10bfloat16_tESF_Li256ELb1ELb1ELb1ELb1EEENS1_36VarlenDynamicPersistentTileSchedulerILi128ELi160ELi256ELi128ELb1ELb1ELb1ELb1ELb0ELb1EEEEEEEEEvNT_6ParamsE)
        /*13cc*/ 	.short	0x0210
        /*13ce*/ 	.short	0x0af0


	//----- nvinfo : EIATTR_SW_WAR
	.align		4
.L_996:
        /*13d0*/ 	.byte	0x04, 0x36
        /*13d2*/ 	.short	(.L_998 - .L_997)
.L_997:
        /*13d4*/ 	.word	0x00000008
.L_998:


//--------------------- .nv.info._ZN7cutlass13device_kernelIN5flash11enable_sm90INS1_16FlashAttnFwdSm90INS1_25CollectiveMainloopFwdSm90ILi2EN4cute5tupleIJNS5_1CILi1EEES8_S8_EEENS6_IJNS7_ILi128EEENS7_ILi160EEESA_EEELi128ENS_12float_e4m3_tEfNS_4arch4Sm90ELb0ELb1ELb1ELb1ELb1ELb1ELb0ELb1ELb1ELb1ELb1ELb0EEENS1_21CollectiveEpilogueFwdINS6_IJSA_SA_SB_EEES9_NS_10bfloat16_tESF_Li256ELb1ELb1ELb1ELb1EEENS1_36VarlenDynamicPersistentTileSchedulerILi128ELi160ELi256ELi128ELb1ELb1ELb1ELb1ELb0ELb1EEEEEEEEEvNT_6ParamsE --------------------------
	.section	.nv.info._ZN7cutlass13device_kernelIN5flash11enable_sm90INS1_16FlashAttnFwdSm90INS1_25CollectiveMainloopFwdSm90ILi2EN4cute5tupleIJNS5_1CILi1EEES8_S8_EEENS6_IJNS7_ILi128EEENS7_ILi160EEESA_EEELi128ENS_12float_e4m3_tEfNS_4arch4Sm90ELb0ELb1ELb1ELb1ELb1ELb1ELb0ELb1ELb1ELb1ELb1ELb0EEENS1_21CollectiveEpilogueFwdINS6_IJSA_SA_SB_EEES9_NS_10bfloat16_tESF_Li256ELb1ELb1ELb1ELb1EEENS1_36VarlenDynamicPersistentTileSchedulerILi128ELi160ELi256ELi128ELb1ELb1ELb1ELb1ELb0ELb1EEEEEEEEEvNT_6ParamsE,"",@"SHT_CUDA_INFO"
	.sectionflags	@""
	.align	4


	//----- nvinfo : EIATTR_CUDA_API_VERSION
	.align		4
        /*0000*/ 	.byte	0x04, 0x37
        /*0002*/ 	.short	(.L_1000 - .L_999)
.L_999:
        /*0004*/ 	.word	0x00000082


	//----- nvinfo : EIATTR_KPARAM_INFO
	.align		4
.L_1000:
        /*0008*/ 	.byte	0x04, 0x17
        /*000a*/ 	.short	(.L_1002 - .L_1001)
.L_1001:
        /*000c*/ 	.word	0x00000000
        /*0010*/ 	.short	0x0000
        /*0012*/ 	.short	0x0070
        /*0014*/ 	.byte	0x00, 0xf0, 0x01, 0x2a


	//----- nvinfo : EIATTR_SPARSE_MMA_MASK
	.align		4
.L_1002:
        /*0018*/ 	.byte	0x03, 0x50
        /*001a*/ 	.short	0x0000


	//----- nvinfo : EIATTR_MAXREG_COUNT
	.align		4
        /*001c*/ 	.byte	0x03, 0x1b
        /*001e*/ 	.short	0x00a8


	//----- nvinfo : EIATTR_NUM_BARRIERS
	.align		4
        /*0020*/ 	.byte	0x02, 0x4c
        /*0022*/ 	.byte	0x10
	.zero		1


	//----- nvinfo : EIATTR_EXTERNS
	.align		4
        /*0024*/ 	.byte	0x04, 0x0f
        /*0026*/ 	.short	(.L_1004 - .L_1003)


	//   ....[0]....
	.align		4
.L_1003:
        /*0028*/ 	.word	index@(__assertfail)


	//----- nvinfo : EIATTR_ANNOTATIONS
	.align		4
.L_1004:
        /*002c*/ 	.byte	0x04, 0x55
        /*002e*/ 	.short	(.L_1006 - .L_1005)


	//   ....[0]....
.L_1005:
        /* <DEDUP_REMOVED lines=47> */


	//----- nvinfo : EIATTR_MERCURY_ISA_VERSION
	.align		4
.L_1006:
        /*0308*/ 	.byte	0x03, 0x5f
        /*030a*/ 	.short	0x0101


	//----- nvinfo : EIATTR_UNUSED_LOAD_BYTE_OFFSET
	.align		4
        /*030c*/ 	.byte	0x04, 0x44
        /*030e*/ 	.short	(.L_1008 - .L_1007)


	//   ....[0]....
.L_1007:
        /*0310*/ 	.word	0x00000a80
        /*0314*/ 	.word	0x0000fff0


	//   ....[1]....
        /*0318*/ 	.word	0x00023b50
        /*031c*/ 	.word	0x0000fff0


	//----- nvinfo : EIATTR_INT_WARP_WIDE_INSTR_OFFSETS
	.align		4
.L_1008:
        /*0320*/ 	.byte	0x04, 0x31
        /*0322*/ 	.short	(.L_1010 - .L_1009)


	//   ....[0]....
.L_1009:
        /*0324*/ 	.word	0x00000120


	//   ....[1]....
        /*0328*/ 	.word	0x000001c0


	//   ....[2]....
        /*032c*/ 	.word	0x00000230


	//   ....[3]....
        /*0330*/ 	.word	0x0002aec0


	//   ....[4]....
        /*0334*/ 	.word	0x0002af50


	//   ....[5]....
        /*0338*/ 	.word	0x0002f240


	//   ....[6]....
        /*033c*/ 	.word	0x0002f2d0


	//----- nvinfo : EIATTR_COOP_GROUP_MASK_REGIDS
	.align		4
.L_1010:
        /*0340*/ 	.byte	0x04, 0x29
        /*0342*/ 	.short	(.L_1012 - .L_1011)


	//   ....[0]....
.L_1011:
        /*0344*/ 	.word	0xffffffff


	//   ....[1]....
        /*0348*/ 	.word	0xffffffff


	//   ....[2]....
        /*034c*/ 	.word	0xffffffff


	//   ....[3]....
        /*0350*/ 	.word	0xffffffff


	//   ....[4]....
        /*0354*/ 	.word	0xffffffff


	//   ....[5]....
        /*0358*/ 	.word	0xffffffff


	//   ....[6]....
        /*035c*/ 	.word	0xffffffff


	//   ....[7]....
        /*0360*/ 	.word	0xffffffff


	//   ....[8]....
        /*0364*/ 	.word	0xffffffff


	//   ....[9]....
        /*0368*/ 	.word	0xffffffff


	//   ....[10]....
        /*036c*/ 	.word	0xffffffff


	//   ....[11]....
        /*0370*/ 	.word	0xffffffff


	//   ....[12]....
        /*0374*/ 	.word	0xffffffff


	//   ....[13]....
        /*0378*/ 	.word	0xffffffff


	//   ....[14]....
        /*037c*/ 	.word	0xffffffff


	//   ....[15]....
        /*0380*/ 	.word	0xffffffff


	//   ....[16]....
        /*0384*/ 	.word	0xffffffff


	//   ....[17]....
        /*0388*/ 	.word	0xffffffff


	//   ....[18]....
        /*038c*/ 	.word	0xffffffff


	//   ....[19]....
        /*0390*/ 	.word	0xffffffff


	//   ....[20]....
        /*0394*/ 	.word	0xffffffff


	//   ....[21]....
        /*0398*/ 	.word	0xffffffff


	//   ....[22]....
        /*039c*/ 	.word	0xffffffff


	//   ....[23]....
        /*03a0*/ 	.word	0xffffffff


	//   ....[24]....
        /*03a4*/ 	.word	0xffffffff


	//   ....[25]....
        /*03a8*/ 	.word	0xffffffff


	//   ....[26]....
        /*03ac*/ 	.word	0xffffffff


	//   ....[27]....
        /*03b0*/ 	.word	0xffffffff


	//   ....[28]....
        /*03b4*/ 	.word	0xffffffff


	//   ....[29]....
        /*03b8*/ 	.word	0xffffffff


	//   ....[30]....
        /*03bc*/ 	.word	0xffffffff


	//   ....[31]....
        /*03c0*/ 	.word	0xffffffff


	//   ....[32]....
        /*03c4*/ 	.word	0xffffffff


	//   ....[33]....
        /*03c8*/ 	.word	0xffffffff


	//   ....[34]....
        /*03cc*/ 	.word	0xffffffff


	//   ....[35]....
        /*03d0*/ 	.word	0xffffffff


	//   ....[36]....
        /*03d4*/ 	.word	0xffffffff


	//   ....[37]....
        /*03d8*/ 	.word	0xffffffff


	//   ....[38]....
        /*03dc*/ 	.word	0xffffffff


	//   ....[39]....
        /*03e0*/ 	.word	0xffffffff


	//   ....[40]....
        /*03e4*/ 	.word	0xffffffff


	//   ....[41]....
        /*03e8*/ 	.word	0xffffffff


	//   ....[42]....
        /*03ec*/ 	.word	0xffffffff


	//   ....[43]....
        /*03f0*/ 	.word	0xffffffff


	//   ....[44]....
        /*03f4*/ 	.word	0xffffffff


	//   ....[45]....
        /*03f8*/ 	.word	0xffffffff


	//   ....[46]....
        /*03fc*/ 	.word	0xffffffff


	//   ....[47]....
        /*0400*/ 	.word	0xffffffff


	//   ....[48]....
        /*0404*/ 	.word	0xffffffff


	//   ....[49]....
        /*0408*/ 	.word	0xffffffff


	//   ....[50]....
        /*040c*/ 	.word	0xffffffff


	//   ....[51]....
        /*0410*/ 	.word	0xffffffff


	//   ....[52]....
        /*0414*/ 	.word	0xffffffff


	//   ....[53]....
        /*0418*/ 	.word	0xffffffff


	//   ....[54]....
        /*041c*/ 	.word	0xffffffff


	//   ....[55]....
        /*0420*/ 	.word	0xffffffff


	//   ....[56]....
        /*0424*/ 	.word	0xffffffff


	//   ....[57]....
        /*0428*/ 	.word	0xffffffff


	//   ....[58]....
        /*042c*/ 	.word	0xffffffff


	//   ....[59]....
        /*0430*/ 	.word	0xffffffff


	//   ....[60]....
        /*0434*/ 	.word	0xffffffff


	//   ....[61]....
        /*0438*/ 	.word	0xffffffff


	//   ....[62]....
        /*043c*/ 	.word	0xffffffff


	//   ....[63]....
        /*0440*/ 	.word	0xffffffff


	//   ....[64]....
        /*0444*/ 	.word	0xffffffff


	//   ....[65]....
        /*0448*/ 	.word	0xffffffff


	//   ....[66]....
        /*044c*/ 	.word	0xffffffff


	//   ....[67]....
        /*0450*/ 	.word	0xffffffff


	//   ....[68]....
        /*0454*/ 	.word	0xffffffff


	//   ....[69]....
        /*0458*/ 	.word	0xffffffff


	//   ....[70]....
        /*045c*/ 	.word	0xffffffff


	//   ....[71]....
        /*0460*/ 	.word	0xffffffff


	//   ....[72]....
        /*0464*/ 	.word	0xffffffff


	//   ....[73]....
        /*0468*/ 	.word	0xffffffff


	//   ....[74]....
        /*046c*/ 	.word	0xffffffff


	//   ....[75]....
        /*0470*/ 	.word	0xffffffff


	//   ....[76]....
        /*0474*/ 	.word	0xffffffff


	//   ....[77]....
        /*0478*/ 	.word	0xffffffff


	//   ....[78]....
        /*047c*/ 	.word	0xffffffff


	//   ....[79]....
        /*0480*/ 	.word	0xffffffff


	//   ....[80]....
        /*0484*/ 	.word	0xffffffff


	//   ....[81]....
        /*0488*/ 	.word	0xffffffff


	//   ....[82]....
        /*048c*/ 	.word	0xffffffff


	//   ....[83]....
        /*0490*/ 	.word	0xffffffff


	//   ....[84]....
        /*0494*/ 	.word	0xffffffff


	//   ....[85]....
        /*0498*/ 	.word	0xffffffff


	//   ....[86]....
        /*049c*/ 	.word	0xffffffff


	//   ....[87]....
        /*04a0*/ 	.word	0xffffffff


	//   ....[88]....
        /*04a4*/ 	.word	0xffffffff


	//   ....[89]....
        /*04a8*/ 	.word	0xffffffff


	//   ....[90]....
        /*04ac*/ 	.word	0xffffffff


	//   ....[91]....
        /*04b0*/ 	.word	0xffffffff


	//   ....[92]....
        /*04b4*/ 	.word	0xffffffff


	//   ....[93]....
        /*04b8*/ 	.word	0xffffffff


	//   ....[94]....
        /*04bc*/ 	.word	0xffffffff


	//   ....[95]....
        /*04c0*/ 	.word	0xffffffff


	//   ....[96]....
        /*04c4*/ 	.word	0xffffffff


	//   ....[97]....
        /*04c8*/ 	.word	0xffffffff


	//   ....[98]....
        /*04cc*/ 	.word	0xffffffff


	//   ....[99]....
        /*04d0*/ 	.word	0xffffffff


	//   ....[100]....
        /*04d4*/ 	.word	0xffffffff


	//   ....[101]....
        /*04d8*/ 	.word	0xffffffff


	//   ....[102]....
        /*04dc*/ 	.word	0xffffffff


	//   ....[103]....
        /*04e0*/ 	.word	0xffffffff


	//   ....[104]....
        /*04e4*/ 	.word	0xffffffff


	//   ....[105]....
        /*04e8*/ 	.word	0xffffffff


	//   ....[106]....
        /*04ec*/ 	.word	0xffffffff


	//   ....[107]....
        /*04f0*/ 	.word	0xffffffff


	//   ....[108]....
        /*04f4*/ 	.word	0xffffffff


	//   ....[109]....
        /*04f8*/ 	.word	0xffffffff


	//   ....[110]....
        /*04fc*/ 	.word	0xffffffff


	//   ....[111]....
        /*0500*/ 	.word	0xffffffff


	//   ....[112]....
        /*0504*/ 	.word	0xffffffff


	//   ....[113]....
        /*0508*/ 	.word	0xffffffff


	//   ....[114]....
        /*050c*/ 	.word	0xffffffff


	//   ....[115]....
        /*0510*/ 	.word	0xffffffff


	//   ....[116]....
        /*0514*/ 	.word	0xffffffff


	//   ....[117]....
        /*0518*/ 	.word	0xffffffff


	//   ....[118]....
        /*051c*/ 	.word	0xffffffff


	//   ....[119]....
        /*0520*/ 	.word	0xffffffff


	//   ....[120]....
        /*0524*/ 	.word	0xffffffff


	//   ....[121]....
        /*0528*/ 	.word	0xffffffff


	//   ....[122]....
        /*052c*/ 	.word	0xffffffff


	//   ....[123]....
        /*0530*/ 	.word	0xffffffff


	//   ....[124]....
        /*0534*/ 	.word	0xffffffff


	//   ....[125]....
        /*0538*/ 	.word	0xffffffff


	//   ....[126]....
        /*053c*/ 	.word	0xffffffff


	//   ....[127]....
        /*0540*/ 	.word	0xffffffff


	//   ....[128]....
        /*0544*/ 	.word	0xffffffff


	//   ....[129]....
        /*0548*/ 	.word	0xffffffff


	//   ....[130]....
        /*054c*/ 	.word	0xffffffff


	//   ....[131]....
        /*0550*/ 	.word	0xffffffff


	//   ....[132]....
        /*0554*/ 	.word	0xffffffff


	//   ....[133]....
        /*0558*/ 	.word	0xffffffff


	//   ....[134]....
        /*055c*/ 	.word	0xffffffff


	//   ....[135]....
        /*0560*/ 	.word	0xffffffff


	//   ....[136]....
        /*0564*/ 	.word	0xffffffff


	//   ....[137]....
        /*0568*/ 	.word	0xffffffff


	//   ....[138]....
        /*056c*/ 	.word	0xffffffff


	//   ....[139]....
        /*0570*/ 	.word	0xffffffff


	//   ....[140]....
        /*0574*/ 	.word	0xffffffff


	//   ....[141]....
        /*0578*/ 	.word	0xffffffff


	//   ....[142]....
        /*057c*/ 	.word	0xffffffff


	//   ....[143]....
        /*0580*/ 	.word	0xffffffff


	//   ....[144]....
        /*0584*/ 	.word	0xffffffff


	//   ....[145]....
        /*0588*/ 	.word	0xffffffff


	//   ....[146]....
        /*058c*/ 	.word	0xffffffff


	//   ....[147]....
        /*0590*/ 	.word	0xffffffff


	//   ....[148]....
        /*0594*/ 	.word	0xffffffff


	//   ....[149]....
        /*0598*/ 	.word	0xffffffff


	//   ....[150]....
        /*059c*/ 	.word	0xffffffff


	//   ....[151]....
        /*05a0*/ 	.word	0xffffffff


	//   ....[152]....
        /*05a4*/ 	.word	0xffffffff


	//   ....[153]....
        /*05a8*/ 	.word	0xffffffff


	//   ....[154]....
        /*05ac*/ 	.word	0xffffffff


	//   ....[155]....
        /*05b0*/ 	.word	0xffffffff


	//   ....[156]....
        /*05b4*/ 	.word	0xffffffff


	//   ....[157]....
        /*05b8*/ 	.word	0xffffffff


	//   ....[158]....
        /*05bc*/ 	.word	0xffffffff


	//   ....[159]....
        /*05c0*/ 	.word	0xffffffff


	//   ....[160]....
        /*05c4*/ 	.word	0xffffffff


	//   ....[161]....
        /*05c8*/ 	.word	0xffffffff


	//   ....[162]....
        /*05cc*/ 	.word	0xffffffff


	//   ....[163]....
        /*05d0*/ 	.word	0xffffffff


	//   ....[164]....
        /*05d4*/ 	.word	0xffffffff


	//   ....[165]....
        /*05d8*/ 	.word	0xffffffff


	//   ....[166]....
        /*05dc*/ 	.word	0xffffffff


	//   ....[167]....
        /*05e0*/ 	.word	0xffffffff


	//   ....[168]....
        /*05e4*/ 	.word	0xffffffff


	//   ....[169]....
        /*05e8*/ 	.word	0xffffffff


	//   ....[170]....
        /*05ec*/ 	.word	0xffffffff


	//   ....[171]....
        /*05f0*/ 	.word	0xffffffff


	//   ....[172]....
        /*05f4*/ 	.word	0xffffffff


	//   ....[173]....
        /*05f8*/ 	.word	0xffffffff


	//   ....[174]....
        /*05fc*/ 	.word	0xffffffff


	//   ....[175]....
        /*0600*/ 	.word	0xffffffff


	//   ....[176]....
        /*0604*/ 	.word	0xffffffff


	//   ....[177]....
        /*0608*/ 	.word	0xffffffff


	//   ....[178]....
        /*060c*/ 	.word	0xffffffff


	//   ....[179]....
        /*0610*/ 	.word	0xffffffff


	//   ....[180]....
        /*0614*/ 	.word	0xffffffff


	//   ....[181]....
        /*0618*/ 	.word	0xffffffff


	//   ....[182]....
        /*061c*/ 	.word	0xffffffff


	//   ....[183]....
        /*0620*/ 	.word	0xffffffff


	//   ....[184]....
        /*0624*/ 	.word	0xffffffff


	//   ....[185]....
        /*0628*/ 	.word	0xffffffff


	//   ....[186]....
        /*062c*/ 	.word	0xffffffff


	//   ....[187]....
        /*0630*/ 	.word	0xffffffff


	//   ....[188]....
        /*0634*/ 	.word	0xffffffff


	//   ....[189]....
        /*0638*/ 	.word	0xffffffff


	//   ....[190]....
        /*063c*/ 	.word	0xffffffff


	//   ....[191]....
        /*0640*/ 	.word	0xffffffff


	//   ....[192]....
        /*0644*/ 	.word	0xffffffff


	//   ....[193]....
        /*0648*/ 	.word	0xffffffff


	//   ....[194]....
        /*064c*/ 	.word	0xffffffff


	//   ....[195]....
        /*0650*/ 	.word	0xffffffff


	//   ....[196]....
        /*0654*/ 	.word	0xffffffff


	//   ....[197]....
        /*0658*/ 	.word	0xffffffff


	//   ....[198]....
        /*065c*/ 	.word	0xffffffff


	//   ....[199]....
        /*0660*/ 	.word	0xffffffff


	//   ....[200]....
        /*0664*/ 	.word	0xffffffff


	//   ....[201]....
        /*0668*/ 	.word	0xffffffff


	//   ....[202]....
        /*066c*/ 	.word	0xffffffff


	//   ....[203]....
        /*0670*/ 	.word	0xffffffff


	//   ....[204]....
        /*0674*/ 	.word	0xffffffff


	//   ....[205]....
        /*0678*/ 	.word	0xffffffff


	//   ....[206]....
        /*067c*/ 	.word	0xffffffff


	//   ....[207]....
        /*0680*/ 	.word	0xffffffff


	//   ....[208]....
        /*0684*/ 	.word	0xffffffff


	//   ....[209]....
        /*0688*/ 	.word	0xffffffff


	//   ....[210]....
        /*068c*/ 	.word	0xffffffff


	//   ....[211]....
        /*0690*/ 	.word	0xffffffff


	//   ....[212]....
        /*0694*/ 	.word	0xffffffff


	//   ....[213]....
        /*0698*/ 	.word	0xffffffff


	//   ....[214]....
        /*069c*/ 	.word	0xffffffff


	//   ....[215]....
        /*06a0*/ 	.word	0xffffffff


	//   ....[216]....
        /*06a4*/ 	.word	0xffffffff


	//   ....[217]....
        /*06a8*/ 	.word	0xffffffff


	//   ....[218]....
        /*06ac*/ 	.word	0xffffffff


	//   ....[219]....
        /*06b0*/ 	.word	0xffffffff


	//   ....[220]....
        /*06b4*/ 	.word	0xffffffff


	//   ....[221]....
        /*06b8*/ 	.word	0xffffffff


	//   ....[222]....
        /*06bc*/ 	.word	0xffffffff


	//   ....[223]....
        /*06c0*/ 	.word	0xffffffff


	//   ....[224]....
        /*06c4*/ 	.word	0xffffffff


	//   ....[225]....
        /*06c8*/ 	.word	0xffffffff


	//   ....[226]....
        /*06cc*/ 	.word	0xffffffff


	//   ....[227]....
        /*06d0*/ 	.word	0xffffffff


	//   ....[228]....
        /*06d4*/ 	.word	0xffffffff


	//   ....[229]....
        /*06d8*/ 	.word	0xffffffff


	//   ....[230]....
        /*06dc*/ 	.word	0xffffffff


	//   ....[231]....
        /*06e0*/ 	.word	0xffffffff


	//   ....[232]....
        /*06e4*/ 	.word	0xffffffff


	//   ....[233]....
        /*06e8*/ 	.word	0xffffffff


	//   ....[234]....
        /*06ec*/ 	.word	0xffffffff


	//   ....[235]....
        /*06f0*/ 	.word	0xffffffff


	//   ....[236]....
        /*06f4*/ 	.word	0xffffffff


	//   ....[237]....
        /*06f8*/ 	.word	0xffffffff


	//   ....[238]....
        /*06fc*/ 	.word	0xffffffff


	//   ....[239]....
        /*0700*/ 	.word	0xffffffff


	//   ....[240]....
        /*0704*/ 	.word	0xffffffff


	//   ....[241]....
        /*0708*/ 	.word	0xffffffff


	//   ....[242]....
        /*070c*/ 	.word	0xffffffff


	//   ....[243]....
        /*0710*/ 	.word	0xffffffff


	//   ....[244]....
        /*0714*/ 	.word	0xffffffff


	//   ....[245]....
        /*0718*/ 	.word	0xffffffff


	//   ....[246]....
        /*071c*/ 	.word	0xffffffff


	//   ....[247]....
        /*0720*/ 	.word	0xffffffff


	//   ....[248]....
        /*0724*/ 	.word	0xffffffff


	//   ....[249]....
        /*0728*/ 	.word	0xffffffff


	//   ....[250]....
        /*072c*/ 	.word	0xffffffff


	//   ....[251]....
        /*0730*/ 	.word	0xffffffff


	//   ....[252]....
        /*0734*/ 	.word	0xffffffff


	//   ....[253]....
        /*0738*/ 	.word	0xffffffff


	//   ....[254]....
        /*073c*/ 	.word	0xffffffff


	//   ....[255]....
        /*0740*/ 	.word	0xffffffff


	//   ....[0]....
        /*0744*/ 	.word	0xffffffff


	//   ....[1]....
        /*0748*/ 	.word	0xffffffff


	//   ....[2]....
        /*074c*/ 	.word	0xffffffff


	//   ....[3]....
        /*0750*/ 	.word	0xffffffff


	//   ....[4]....
        /*0754*/ 	.word	0xffffffff


	//   ....[5]....
        /*0758*/ 	.word	0xffffffff


	//   ....[6]....
        /*075c*/ 	.word	0xffffffff


	//   ....[7]....
        /*0760*/ 	.word	0xffffffff


	//   ....[8]....
        /*0764*/ 	.word	0xffffffff


	//   ....[9]....
        /*0768*/ 	.word	0xffffffff


	//   ....[10]....
        /*076c*/ 	.word	0xffffffff


	//   ....[11]....
        /*0770*/ 	.word	0xffffffff


	//   ....[12]....
        /*0774*/ 	.word	0xffffffff


	//   ....[13]....
        /*0778*/ 	.word	0xffffffff


	//   ....[14]....
        /*077c*/ 	.word	0xffffffff


	//   ....[15]....
        /*0780*/ 	.word	0xffffffff


	//   ....[16]....
        /*0784*/ 	.word	0xffffffff


	//   ....[17]....
        /*0788*/ 	.word	0xffffffff


	//   ....[18]....
        /*078c*/ 	.word	0xffffffff


	//   ....[19]....
        /*0790*/ 	.word	0xffffffff


	//   ....[20]....
        /*0794*/ 	.word	0xffffffff


	//   ....[21]....
        /*0798*/ 	.word	0xffffffff


	//   ....[22]....
        /*079c*/ 	.word	0xffffffff


	//   ....[23]....
        /*07a0*/ 	.word	0xffffffff


	//   ....[24]....
        /*07a4*/ 	.word	0xffffffff


	//   ....[25]....
        /*07a8*/ 	.word	0xffffffff


	//   ....[26]....
        /*07ac*/ 	.word	0xffffffff


	//   ....[27]....
        /*07b0*/ 	.word	0xffffffff


	//   ....[28]....
        /*07b4*/ 	.word	0xffffffff


	//   ....[29]....
        /*07b8*/ 	.word	0xffffffff


	//   ....[30]....
        /*07bc*/ 	.word	0xffffffff


	//   ....[31]....
        /*07c0*/ 	.word	0xffffffff


	//   ....[32]....
        /*07c4*/ 	.word	0xffffffff


	//   ....[33]....
        /*07c8*/ 	.word	0xffffffff


	//   ....[34]....
        /*07cc*/ 	.word	0xffffffff


	//   ....[35]....
        /*07d0*/ 	.word	0xffffffff


	//   ....[36]....
        /*07d4*/ 	.word	0xffffffff


	//   ....[37]....
        /*07d8*/ 	.word	0xffffffff


	//   ....[38]....
        /*07dc*/ 	.word	0xffffffff


	//   ....[39]....
        /*07e0*/ 	.word	0x0500000f


	//   ....[40]....
        /*07e4*/ 	.word	0x0500000f


	//   ....[41]....
        /*07e8*/ 	.word	0x0500000f


	//   ....[42]....
        /*07ec*/ 	.word	0x0500000f


	//   ....[43]....
        /*07f0*/ 	.word	0x0500000f


	//   ....[44]....
        /*07f4*/ 	.word	0x0500000f


	//   ....[45]....
        /*07f8*/ 	.word	0x0500000f


	//   ....[46]....
        /*07fc*/ 	.word	0x0500000f


	//   ....[47]....
        /*0800*/ 	.word	0x0500000f


	//   ....[48]....
        /*0804*/ 	.word	0x0500000f


	//   ....[49]....
        /*0808*/ 	.word	0x0500000f


	//   ....[50]....
        /*080c*/ 	.word	0x0500000f


	//   ....[51]....
        /*0810*/ 	.word	0x0500000f


	//   ....[52]....
        /*0814*/ 	.word	0x0500000f


	//   ....[53]....
        /*0818*/ 	.word	0x0500000f


	//   ....[54]....
        /*081c*/ 	.word	0x0500000f


	//   ....[55]....
        /*0820*/ 	.word	0x0500000f


	//   ....[56]....
        /*0824*/ 	.word	0x0500000f


	//   ....[57]....
        /*0828*/ 	.word	0x0500000f


	//   ....[58]....
        /*082c*/ 	.word	0x0500000f


	//   ....[59]....
        /*0830*/ 	.word	0x0500000f


	//   ....[60]....
        /*0834*/ 	.word	0x0500000f


	//   ....[61]....
        /*0838*/ 	.word	0x0500000f


	//   ....[62]....
        /*083c*/ 	.word	0x0500000f


	//   ....[63]....
        /*0840*/ 	.word	0x0500000f


	//   ....[64]....
        /*0844*/ 	.word	0x0500000f


	//   ....[65]....
        /*0848*/ 	.word	0x0500000f


	//   ....[66]....
        /*084c*/ 	.word	0x0500000f


	//   ....[67]....
        /*0850*/ 	.word	0x0500000f


	//   ....[68]....
        /*0854*/ 	.word	0x0500000f


	//   ....[69]....
        /*0858*/ 	.word	0x0500000f


	//   ....[70]....
        /*085c*/ 	.word	0x0500000f


	//   ....[71]....
        /*0860*/ 	.word	0x0500000f


	//   ....[72]....
        /*0864*/ 	.word	0x0500000f


	//   ....[73]....
        /*0868*/ 	.word	0x0500000f


	//   ....[74]....
        /*086c*/ 	.word	0x0500000f


	//   ....[75]....
        /*0870*/ 	.word	0x0500000f


	//   ....[76]....
        /*0874*/ 	.word	0x0500000f


	//   ....[77]....
        /*0878*/ 	.word	0x0500000f


	//   ....[78]....
        /*087c*/ 	.word	0x0500000f


	//   ....[79]....
        /*0880*/ 	.word	0x0500000f


	//   ....[80]....
        /*0884*/ 	.word	0x0500000f


	//   ....[81]....
        /*0888*/ 	.word	0x0500000f


	//   ....[82]....
        /*088c*/ 	.word	0x0500000f


	//   ....[83]....
        /*0890*/ 	.word	0x0500000f


	//   ....[84]....
        /*0894*/ 	.word	0x0500000f


	//   ....[85]....
        /*0898*/ 	.word	0x0500000f


	//   ....[86]....
        /*089c*/ 	.word	0x0500000f


	//   ....[87]....
        /*08a0*/ 	.word	0x0500000f


	//   ....[88]....
        /*08a4*/ 	.word	0x0500000f


	//   ....[89]....
        /*08a8*/ 	.word	0x0500000f


	//   ....[90]....
        /*08ac*/ 	.word	0x0500000f


	//   ....[91]....
        /*08b0*/ 	.word	0x0500000f


	//   ....[92]....
        /*08b4*/ 	.word	0x0500000f


	//   ....[93]....
        /*08b8*/ 	.word	0x0500000f


	//   ....[94]....
        /*08bc*/ 	.word	0x0500000f


	//   ....[95]....
        /*08c0*/ 	.word	0x0500000f


	//   ....[96]....
        /*08c4*/ 	.word	0x0500000f


	//   ....[97]....
        /*08c8*/ 	.word	0x0500000f


	//   ....[98]....
        /*08cc*/ 	.word	0x0500000f


	//   ....[99]....
        /*08d0*/ 	.word	0x0500000f


	//   ....[100]....
        /*08d4*/ 	.word	0x0500000f


	//   ....[101]....
        /*08d8*/ 	.word	0x0500000f


	//   ....[102]....
        /*08dc*/ 	.word	0x0500000f


	//   ....[103]....
        /*08e0*/ 	.word	0x0500000f


	//   ....[104]....
        /*08e4*/ 	.word	0x0500000f


	//   ....[105]....
        /*08e8*/ 	.word	0x0500000f


	//   ....[106]....
        /*08ec*/ 	.word	0x0500000f


	//   ....[107]....
        /*08f0*/ 	.word	0x0500000f


	//   ....[108]....
        /*08f4*/ 	.word	0x0500000f


	//   ....[109]....
        /*08f8*/ 	.word	0x0500000f


	//   ....[110]....
        /*08fc*/ 	.word	0x0500000f


	//   ....[111]....
        /*0900*/ 	.word	0x0500000f


	//   ....[112]....
        /*0904*/ 	.word	0x0500000f


	//   ....[113]....
        /*0908*/ 	.word	0x0500000f


	//   ....[114]....
        /*090c*/ 	.word	0x0500000f


	//   ....[115]....
        /*0910*/ 	.word	0x0500000f


	//   ....[116]....
        /*0914*/ 	.word	0x0500000f


	//   ....[117]....
        /*0918*/ 	.word	0x0500000f


	//   ....[118]....
        /*091c*/ 	.word	0x0500000f


	//   ....[119]....
        /*0920*/ 	.word	0x0500000f


	//   ....[120]....
        /*0924*/ 	.word	0x0500000f


	//   ....[121]....
        /*0928*/ 	.word	0x0500000f


	//   ....[122]....
        /*092c*/ 	.word	0x0500000f


	//   ....[123]....
        /*0930*/ 	.word	0x0500000f


	//   ....[124]....
        /*0934*/ 	.word	0x0500000f


	//   ....[125]....
        /*0938*/ 	.word	0x0500000f


	//   ....[126]....
        /*093c*/ 	.word	0x0500000f


	//   ....[127]....
        /*0940*/ 	.word	0x0500000f


	//   ....[128]....
        /*0944*/ 	.word	0x0500000f


	//   ....[129]....
        /*0948*/ 	.word	0x0500000f


	//   ....[130]....
        /*094c*/ 	.word	0x0500000f


	//   ....[131]....
        /*0950*/ 	.word	0x0500000f


	//   ....[132]....
        /*0954*/ 	.word	0x0500000f


	//   ....[133]....
        /*0958*/ 	.word	0x0500000f


	//   ....[134]....
        /*095c*/ 	.word	0x0500000f


	//   ....[135]....
        /*0960*/ 	.word	0x0500000f


	//   ....[136]....
        /*0964*/ 	.word	0x0500000f


	//   ....[137]....
        /*0968*/ 	.word	0x0500000f


	//   ....[138]....
        /*096c*/ 	.word	0x0500000f


	//   ....[139]....
        /*0970*/ 	.word	0x0500000f


	//   ....[140]....
        /*0974*/ 	.word	0x0500000f


	//   ....[141]....
        /*0978*/ 	.word	0x0500000f


	//   ....[142]....
        /*097c*/ 	.word	0x0500000f


	//   ....[143]....
        /*0980*/ 	.word	0x0500000f


	//   ....[144]....
        /*0984*/ 	.word	0x0500000f


	//   ....[145]....
        /*0988*/ 	.word	0x0500000f


	//   ....[146]....
        /*098c*/ 	.word	0x0500000f


	//   ....[147]....
        /*0990*/ 	.word	0x0500000f


	//   ....[148]....
        /*0994*/ 	.word	0x0500000f


	//   ....[149]....
        /*0998*/ 	.word	0x0500000f


	//   ....[150]....
        /*099c*/ 	.word	0x0500000f


	//   ....[151]....
        /*09a0*/ 	.word	0x0500000f


	//   ....[152]....
        /*09a4*/ 	.word	0x0500000f


	//   ....[153]....
        /*09a8*/ 	.word	0x0500000f


	//   ....[154]....
        /*09ac*/ 	.word	0x0500000f


	//   ....[155]....
        /*09b0*/ 	.word	0x0500000f


	//   ....[156]....
        /*09b4*/ 	.word	0x0500000f


	//   ....[157]....
        /*09b8*/ 	.word	0x0500000f


	//   ....[158]....
        /*09bc*/ 	.word	0x0500000f


	//   ....[159]....
        /*09c0*/ 	.word	0x0500000f


	//   ....[160]....
        /*09c4*/ 	.word	0x0500000f


	//   ....[161]....
        /*09c8*/ 	.word	0x0500000f


	//   ....[162]....
        /*09cc*/ 	.word	0x0500000f


	//   ....[163]....
        /*09d0*/ 	.word	0x0500000f


	//   ....[164]....
        /*09d4*/ 	.word	0x0500000f


	//   ....[165]....
        /*09d8*/ 	.word	0x0500000f


	//   ....[166]....
        /*09dc*/ 	.word	0x0500000f


	//   ....[167]....
        /*09e0*/ 	.word	0x0500000f


	//   ....[168]....
        /*09e4*/ 	.word	0x0500000f


	//   ....[169]....
        /*09e8*/ 	.word	0x0500000f


	//   ....[170]....
        /*09ec*/ 	.word	0x0500000f


	//   ....[171]....
        /*09f0*/ 	.word	0x0500000f


	//   ....[172]....
        /*09f4*/ 	.word	0x0500000f


	//   ....[173]....
        /*09f8*/ 	.word	0x0500000f


	//   ....[174]....
        /*09fc*/ 	.word	0x0500000f


	//   ....[175]....
        /*0a00*/ 	.word	0x0500000f


	//   ....[176]....
        /*0a04*/ 	.word	0x0500000f


	//   ....[177]....
        /*0a08*/ 	.word	0x0500000f


	//   ....[178]....
        /*0a0c*/ 	.word	0x0500000f


	//   ....[179]....
        /*0a10*/ 	.word	0x0500000f


	//   ....[180]....
        /*0a14*/ 	.word	0x0500000f


	//   ....[181]....
        /*0a18*/ 	.word	0x0500000f


	//   ....[182]....
        /*0a1c*/ 	.word	0x0500000f


	//   ....[183]....
        /*0a20*/ 	.word	0x0500000f


	//   ....[184]....
        /*0a24*/ 	.word	0x0500000f


	//   ....[185]....
        /*0a28*/ 	.word	0x0500000f


	//   ....[186]....
        /*0a2c*/ 	.word	0x0500000f


	//   ....[187]....
        /*0a30*/ 	.word	0x0500000f


	//   ....[188]....
        /*0a34*/ 	.word	0x0500000f


	//   ....[189]....
        /*0a38*/ 	.word	0x0500000f


	//   ....[190]....
        /*0a3c*/ 	.word	0x0500000f


	//   ....[191]....
        /*0a40*/ 	.word	0x0500000f


	//   ....[192]....
        /*0a44*/ 	.word	0x0500000f


	//   ....[193]....
        /*0a48*/ 	.word	0x0500000f


	//   ....[194]....
        /*0a4c*/ 	.word	0x0500000f


	//   ....[195]....
        /*0a50*/ 	.word	0x0500000f


	//   ....[196]....
        /*0a54*/ 	.word	0x0500000f


	//   ....[197]....
        /*0a58*/ 	.word	0x0500000f


	//   ....[198]....
        /*0a5c*/ 	.word	0x0500000f


	//   ....[199]....
        /*0a60*/ 	.word	0x0500000f


	//   ....[200]....
        /*0a64*/ 	.word	0x0500000f


	//   ....[201]....
        /*0a68*/ 	.word	0x0500000f


	//   ....[202]....
        /*0a6c*/ 	.word	0x0500000f


	//   ....[203]....
        /*0a70*/ 	.word	0x0500000f


	//   ....[204]....
        /*0a74*/ 	.word	0x0500000f


	//   ....[205]....
        /*0a78*/ 	.word	0x0500000f


	//   ....[206]....
        /*0a7c*/ 	.word	0x0500000f


	//   ....[207]....
        /*0a80*/ 	.word	0x0500000f


	//   ....[208]....
        /*0a84*/ 	.word	0x0500000f


	//   ....[209]....
        /*0a88*/ 	.word	0x0500000f


	//   ....[210]....
        /*0a8c*/ 	.word	0x0500000f


	//   ....[211]....
        /*0a90*/ 	.word	0x0500000f


	//   ....[212]....
        /*0a94*/ 	.word	0x0500000f


	//   ....[213]....
        /*0a98*/ 	.word	0x0500000f


	//   ....[214]....
        /*0a9c*/ 	.word	0x0500000f


	//   ....[215]....
        /*0aa0*/ 	.word	0x0500000f


	//   ....[216]....
        /*0aa4*/ 	.word	0x0500000f


	//   ....[217]....
        /*0aa8*/ 	.word	0x0500000f


	//   ....[218]....
        /*0aac*/ 	.word	0x0500000f


	//   ....[219]....
        /*0ab0*/ 	.word	0x0500000f


	//   ....[220]....
        /*0ab4*/ 	.word	0x0500000f


	//   ....[221]....
        /*0ab8*/ 	.word	0x0500000f


	//   ....[222]....
        /*0abc*/ 	.word	0x0500000f


	//   ....[223]....
        /*0ac0*/ 	.word	0x0500000f


	//   ....[224]....
        /*0ac4*/ 	.word	0x0500000f


	//   ....[225]....
        /*0ac8*/ 	.word	0x0500000f


	//   ....[226]....
        /*0acc*/ 	.word	0x0500000f


	//   ....[227]....
        /*0ad0*/ 	.word	0x0500000f


	//   ....[228]....
        /*0ad4*/ 	.word	0x0500000f


	//   ....[229]....
        /*0ad8*/ 	.word	0x0500000f


	//   ....[230]....
        /*0adc*/ 	.word	0x0500000f


	//   ....[231]....
        /*0ae0*/ 	.word	0x0500000f


	//   ....[232]....
        /*0ae4*/ 	.word	0x0500000f


	//   ....[233]....
        /*0ae8*/ 	.word	0x0500000f


	//   ....[234]....
        /*0aec*/ 	.word	0x0500000f


	//   ....[235]....
        /*0af0*/ 	.word	0x0500000f


	//   ....[236]....
        /*0af4*/ 	.word	0x0500000f


	//   ....[237]....
        /*0af8*/ 	.word	0x0500000f


	//   ....[238]....
        /*0afc*/ 	.word	0x0500000f


	//   ....[239]....
        /*0b00*/ 	.word	0x0500000f


	//   ....[240]....
        /*0b04*/ 	.word	0x0500000f


	//   ....[241]....
        /*0b08*/ 	.word	0x0500000f


	//   ....[242]....
        /*0b0c*/ 	.word	0x0500000f


	//   ....[243]....
        /*0b10*/ 	.word	0x0500000f


	//   ....[244]....
        /*0b14*/ 	.word	0x0500000f


	//   ....[245]....
        /*0b18*/ 	.word	0x0500000f


	//   ....[246]....
        /*0b1c*/ 	.word	0x0500000f


	//   ....[247]....
        /*0b20*/ 	.word	0x0500000f


	//   ....[248]....
        /*0b24*/ 	.word	0x0500000f


	//   ....[249]....
        /*0b28*/ 	.word	0x0500000f


	//   ....[250]....
        /*0b2c*/ 	.word	0x0500000f


	//   ....[251]....
        /*0b30*/ 	.word	0x0500000f


	//   ....[252]....
        /*0b34*/ 	.word	0x0500000f


	//   ....[253]....
        /*0b38*/ 	.word	0x0500000f


	//   ....[254]....
        /*0b3c*/ 	.word	0x0500000f


	//   ....[255]....
        /*0b40*/ 	.word	0x0500000f


	//   ....[0]....
        /*0b44*/ 	.word	0x0500000f


	//   ....[1]....
        /*0b48*/ 	.word	0x0500000f


	//   ....[2]....
        /*0b4c*/ 	.word	0x0500000f


	//   ....[3]....
        /*0b50*/ 	.word	0x0500000f


	//   ....[4]....
        /*0b54*/ 	.word	0x0500000f


	//   ....[5]....
        /*0b58*/ 	.word	0x0500000f


	//   ....[6]....
        /*0b5c*/ 	.word	0x0500000f


	//   ....[7]....
        /*0b60*/ 	.word	0x0500000f


	//   ....[8]....
        /*0b64*/ 	.word	0x0500000f


	//   ....[9]....
        /*0b68*/ 	.word	0x0500000f


	//   ....[10]....
        /*0b6c*/ 	.word	0x0500000f


	//   ....[11]....
        /*0b70*/ 	.word	0x0500000f


	//   ....[12]....
        /*0b74*/ 	.word	0x0500000f


	//   ....[13]....
        /*0b78*/ 	.word	0x0500000f


	//   ....[14]....
        /*0b7c*/ 	.word	0x0500000f


	//   ....[15]....
        /*0b80*/ 	.word	0x0500000f


	//   ....[16]....
        /*0b84*/ 	.word	0x0500000f


	//   ....[17]....
        /*0b88*/ 	.word	0x0500000f


	//   ....[18]....
        /*0b8c*/ 	.word	0x0500000f


	//----- nvinfo : EIATTR_COOP_GROUP_INSTR_OFFSETS
	.align		4
.L_1012:
        /*0b90*/ 	.byte	0x04, 0x28
        /*0b92*/ 	.short	(.L_1014 - .L_1013)


	//   ....[0]....
.L_1013:
        /*0b94*/ 	.word	0x00000060


	//   ....[1]....
        /*0b98*/ 	.word	0x00000130


	//   ....[2]....
        /*0b9c*/ 	.word	0x000001e0


	//   ....[3]....
        /*0ba0*/ 	.word	0x000003a0


	//   ....[4]....
        /*0ba4*/ 	.word	0x00000500


	//   ....[5]....
        /*0ba8*/ 	.word	0x00000620


	//   ....[6]....
        /*0bac*/ 	.word	0x00000780


	//   ....[7]....
        /*0bb0*/ 	.word	0x000030d0


	//   ....[8]....
        /*0bb4*/ 	.word	0x000030e0


	//   ....[9]....
        /*0bb8*/ 	.word	0x00003fe0


	//   ....[10]....
        /*0bbc*/ 	.word	0x00003ff0


	//   ....[11]....
        /*0bc0*/ 	.word	0x00004f30


	//   ....[12]....
        /*0bc4*/ 	.word	0x00004f40


	//   ....[13]....
        /*0bc8*/ 	.word	0x00006310


	//   ....[14]....
        /*0bcc*/ 	.word	0x00006320


	//   ....[15]....
        /*0bd0*/ 	.word	0x00007270


	//   ....[16]....
        /*0bd4*/ 	.word	0x00007280


	//   ....[17]....
        /*0bd8*/ 	.word	0x00008250


	//   ....[18]....
        /*0bdc*/ 	.word	0x00008260


	//   ....[19]....
        /*0be0*/ 	.word	0x000093f0


	//   ....[20]....
        /*0be4*/ 	.word	0x00009400


	//   ....[21]....
        /*0be8*/ 	.word	0x00009510


	//   ....[22]....
        /*0bec*/ 	.word	0x00009520


	//   ....[23]....
        /*0bf0*/ 	.word	0x00009640


	//   ....[24]....
        /*0bf4*/ 	.word	0x00009650


	//   ....[25]....
        /*0bf8*/ 	.word	0x000099b0


	//   ....[26]....
        /*0bfc*/ 	.word	0x000099d0


	//   ....[27]....
        /*0c00*/ 	.word	0x00009ac0


	//   ....[28]....
        /*0c04*/ 	.word	0x00009ae0


	//   ....[29]....
        /*0c08*/ 	.word	0x00009bd0


	//   ....[30]....
        /*0c0c*/ 	.word	0x00009bf0


	//   ....[31]....
        /*0c10*/ 	.word	0x0000a850


	//   ....[32]....
        /*0c14*/ 	.word	0x0000b1d0


	//   ....[33]....
        /*0c18*/ 	.word	0x0000b1e0


	//   ....[34]....
        /*0c1c*/ 	.word	0x0000b1f0


	//   ....[35]....
        /*0c20*/ 	.word	0x0000b200


	//   ....[36]....
        /*0c24*/ 	.word	0x0000b410


	//   ....[37]....
        /*0c28*/ 	.word	0x0000b420


	//   ....[38]....
        /*0c2c*/ 	.word	0x0000b430


	//   ....[39]....
        /*0c30*/ 	.word	0x0000b440


	//   ....[40]....
        /*0c34*/ 	.word	0x0000d8d0


	//   ....[41]....
        /*0c38*/ 	.word	0x0000d8f0


	//   ....[42]....
        /*0c3c*/ 	.word	0x0000d900


	//   ....[43]....
        /*0c40*/ 	.word	0x0000d910


	//   ....[44]....
        /*0c44*/ 	.word	0x0000da00


	//   ....[45]....
        /*0c48*/ 	.word	0x0000da20


	//   ....[46]....
        /*0c4c*/ 	.word	0x0000da30


	//   ....[47]....
        /*0c50*/ 	.word	0x0000da40


	//   ....[48]....
        /*0c54*/ 	.word	0x00010e00


	//   ....[49]....
        /*0c58*/ 	.word	0x000116c0


	//   ....[50]....
        /*0c5c*/ 	.word	0x00012f30


	//   ....[51]....
        /*0c60*/ 	.word	0x00012fd0


	//   ....[52]....
        /*0c64*/ 	.word	0x00013760


	//   ....[53]....
        /*0c68*/ 	.word	0x000137f0


	//   ....[54]....
        /*0c6c*/ 	.word	0x000161d0


	//   ....[55]....
        /*0c70*/ 	.word	0x00016960


	//   ....[56]....
        /*0c74*/ 	.word	0x00018620


	//   ....[57]....
        /*0c78*/ 	.word	0x00018640


	//   ....[58]....
        /*0c7c*/ 	.word	0x00018c00


	//   ....[59]....
        /*0c80*/ 	.word	0x00018c90


	//   ....[60]....
        /*0c84*/ 	.word	0x0001c310


	//   ....[61]....
        /*0c88*/ 	.word	0x0001c340


	//   ....[62]....
        /*0c8c*/ 	.word	0x0001c360


	//   ....[63]....
        /*0c90*/ 	.word	0x0001c390


	//   ....[64]....
        /*0c94*/ 	.word	0x0001f1c0


	//   ....[65]....
        /*0c98*/ 	.word	0x0001f950


	//   ....[66]....
        /*0c9c*/ 	.word	0x000212c0


	//   ....[67]....
        /*0ca0*/ 	.word	0x00021360


	//   ....[68]....
        /*0ca4*/ 	.word	0x00021bc0


	//   ....[69]....
        /*0ca8*/ 	.word	0x00021c80


	//   ....[70]....
        /*0cac*/ 	.word	0x00023390


	//   ....[71]....
        /*0cb0*/ 	.word	0x000233f0


	//   ....[72]....
        /*0cb4*/ 	.word	0x00023410


	//   ....[73]....
        /*0cb8*/ 	.word	0x00023430


	//   ....[74]....
        /*0cbc*/ 	.word	0x00023fb0


	//   ....[75]....
        /*0cc0*/ 	.word	0x00024020


	//   ....[76]....
        /*0cc4*/ 	.word	0x00024050


	//   ....[77]....
        /*0cc8*/ 	.word	0x00024080


	//   ....[78]....
        /*0ccc*/ 	.word	0x000240b0


	//   ....[79]....
        /*0cd0*/ 	.word	0x000240e0


	//   ....[80]....
        /*0cd4*/ 	.word	0x00024110


	//   ....[81]....
        /*0cd8*/ 	.word	0x00024140


	//   ....[82]....
        /*0cdc*/ 	.word	0x00024170


	//   ....[83]....
        /*0ce0*/ 	.word	0x000241a0


	//   ....[84]....
        /*0ce4*/ 	.word	0x000241d0


	//   ....[85]....
        /*0ce8*/ 	.word	0x00024200


	//   ....[86]....
        /*0cec*/ 	.word	0x00024230


	//   ....[87]....
        /*0cf0*/ 	.word	0x00024260


	//   ....[88]....
        /*0cf4*/ 	.word	0x00024290


	//   ....[89]....
        /*0cf8*/ 	.word	0x000242c0


	//   ....[90]....
        /*0cfc*/ 	.word	0x000242f0


	//   ....[91]....
        /*0d00*/ 	.word	0x00024320


	//   ....[92]....
        /*0d04*/ 	.word	0x00024350


	//   ....[93]....
        /*0d08*/ 	.word	0x00024380


	//   ....[94]....
        /*0d0c*/ 	.word	0x000243b0


	//   ....[95]....
        /*0d10*/ 	.word	0x000243e0


	//   ....[96]....
        /*0d14*/ 	.word	0x00024410


	//   ....[97]....
        /*0d18*/ 	.word	0x00024440


	//   ....[98]....
        /*0d1c*/ 	.word	0x00024470


	//   ....[99]....
        /*0d20*/ 	.word	0x000244a0


	//   ....[100]....
        /*0d24*/ 	.word	0x000244d0


	//   ....[101]....
        /*0d28*/ 	.word	0x00024500


	//   ....[102]....
        /*0d2c*/ 	.word	0x00024530


	//   ....[103]....
        /*0d30*/ 	.word	0x00024560


	//   ....[104]....
        /*0d34*/ 	.word	0x00024590


	//   ....[105]....
        /*0d38*/ 	.word	0x000245c0


	//   ....[106]....
        /*0d3c*/ 	.word	0x000245f0


	//   ....[107]....
        /*0d40*/ 	.word	0x00024620


	//   ....[108]....
        /*0d44*/ 	.word	0x00024650


	//   ....[109]....
        /*0d48*/ 	.word	0x00024680


	//   ....[110]....
        /*0d4c*/ 	.word	0x000246b0


	//   ....[111]....
        /*0d50*/ 	.word	0x000246e0


	//   ....[112]....
        /*0d54*/ 	.word	0x00024710


	//   ....[113]....
        /*0d58*/ 	.word	0x00024720


	//   ....[114]....
        /*0d5c*/ 	.word	0x00024730


	//   ....[115]....
        /*0d60*/ 	.word	0x00024740


	//   ....[116]....
        /*0d64*/ 	.word	0x00024770


	//   ....[117]....
        /*0d68*/ 	.word	0x00024780


	//   ....[118]....
        /*0d6c*/ 	.word	0x000247b0


	//   ....[119]....
        /*0d70*/ 	.word	0x000247e0


	//   ....[120]....
        /*0d74*/ 	.word	0x00024810


	//   ....[121]....
        /*0d78*/ 	.word	0x00024840


	//   ....[122]....
        /*0d7c*/ 	.word	0x00024870


	//   ....[123]....
        /*0d80*/ 	.word	0x000248a0


	//   ....[124]....
        /*0d84*/ 	.word	0x000248d0


	//   ....[125]....
        /*0d88*/ 	.word	0x000248f0


	//   ....[126]....
        /*0d8c*/ 	.word	0x00024900


	//   ....[127]....
        /*0d90*/ 	.word	0x00024910


	//   ....[128]....
        /*0d94*/ 	.word	0x00024920


	//   ....[129]....
        /*0d98*/ 	.word	0x00024930


	//   ....[130]....
        /*0d9c*/ 	.word	0x00024940


	//   ....[131]....
        /*0da0*/ 	.word	0x00024950


	//   ....[132]....
        /*0da4*/ 	.word	0x00024980


	//   ....[133]....
        /*0da8*/ 	.word	0x000249b0


	//   ....[134]....
        /*0dac*/ 	.word	0x000249e0


	//   ....[135]....
        /*0db0*/ 	.word	0x00024a10


	//   ....[136]....
        /*0db4*/ 	.word	0x00024a40


	//   ....[137]....
        /*0db8*/ 	.word	0x00024a80


	//   ....[138]....
        /*0dbc*/ 	.word	0x000252e0


	//   ....[139]....
        /*0dc0*/ 	.word	0x00025300


	//   ....[140]....
        /*0dc4*/ 	.word	0x00025320


	//   ....[141]....
        /*0dc8*/ 	.word	0x00025330


	//   ....[142]....
        /*0dcc*/ 	.word	0x00025a10


	//   ....[143]....
        /*0dd0*/ 	.word	0x00025a20


	//   ....[144]....
        /*0dd4*/ 	.word	0x00025b50


	//   ....[145]....
        /*0dd8*/ 	.word	0x00025b60


	//   ....[146]....
        /*0ddc*/ 	.word	0x00025c90


	//   ....[147]....
        /*0de0*/ 	.word	0x00025ca0


	//   ....[148]....
        /*0de4*/ 	.word	0x00025dd0


	//   ....[149]....
        /*0de8*/ 	.word	0x00025de0


	//   ....[150]....
        /*0dec*/ 	.word	0x00026370


	//   ....[151]....
        /*0df0*/ 	.word	0x00026380


	//   ....[152]....
        /*0df4*/ 	.word	0x00026910


	//   ....[153]....
        /*0df8*/ 	.word	0x00026920


	//   ....[154]....
        /*0dfc*/ 	.word	0x000275f0


	//   ....[155]....
        /*0e00*/ 	.word	0x00027600


	//   ....[156]....
        /*0e04*/ 	.word	0x00027740


	//   ....[157]....
        /*0e08*/ 	.word	0x00027750


	//   ....[158]....
        /*0e0c*/ 	.word	0x00027880


	//   ....[159]....
        /*0e10*/ 	.word	0x00027890


	//   ....[160]....
        /*0e14*/ 	.word	0x000279c0


	//   ....[161]....
        /*0e18*/ 	.word	0x000279d0


	//   ....[162]....
        /*0e1c*/ 	.word	0x00027b50


	//   ....[163]....
        /*0e20*/ 	.word	0x00027d30


	//   ....[164]....
        /*0e24*/ 	.word	0x00027d60


	//   ....[165]....
        /*0e28*/ 	.word	0x00027d90


	//   ....[166]....
        /*0e2c*/ 	.word	0x00027dc0


	//   ....[167]....
        /*0e30*/ 	.word	0x00027df0


	//   ....[168]....
        /*0e34*/ 	.word	0x00027e20


	//   ....[169]....
        /*0e38*/ 	.word	0x00027fa0


	//   ....[170]....
        /*0e3c*/ 	.word	0x00027fd0


	//   ....[171]....
        /*0e40*/ 	.word	0x00028000


	//   ....[172]....
        /*0e44*/ 	.word	0x00028030


	//   ....[173]....
        /*0e48*/ 	.word	0x00028060


	//   ....[174]....
        /*0e4c*/ 	.word	0x00028090


	//   ....[175]....
        /*0e50*/ 	.word	0x00028120


	//   ....[176]....
        /*0e54*/ 	.word	0x00028150


	//   ....[177]....
        /*0e58*/ 	.word	0x00028160


	//   ....[178]....
        /*0e5c*/ 	.word	0x000281a0


	//   ....[179]....
        /*0e60*/ 	.word	0x00029b00


	//   ....[180]....
        /*0e64*/ 	.word	0x0002bde0


	//   ....[181]....
        /*0e68*/ 	.word	0x0002be10


	//   ....[182]....
        /*0e6c*/ 	.word	0x0002be40


	//   ....[183]....
        /*0e70*/ 	.word	0x0002bea0


	//   ....[184]....
        /*0e74*/ 	.word	0x0002bed0


	//   ....[185]....
        /*0e78*/ 	.word	0x0002bf00


	//   ....[186]....
        /*0e7c*/ 	.word	0x0002bf30


	//   ....[187]....
        /*0e80*/ 	.word	0x0002bf60


	//   ....[188]....
        /*0e84*/ 	.word	0x0002bf90


	//   ....[189]....
        /*0e88*/ 	.word	0x0002bfc0


	//   ....[190]....
        /*0e8c*/ 	.word	0x0002bff0


	//   ....[191]....
        /*0e90*/ 	.word	0x0002c020


	//   ....[192]....
        /*0e94*/ 	.word	0x0002c050


	//   ....[193]....
        /*0e98*/ 	.word	0x0002c080


	//   ....[194]....
        /*0e9c*/ 	.word	0x0002c090


	//   ....[195]....
        /*0ea0*/ 	.word	0x0002c0a0


	//   ....[196]....
        /*0ea4*/ 	.word	0x0002c110


	//   ....[197]....
        /*0ea8*/ 	.word	0x0002c140


	//   ....[198]....
        /*0eac*/ 	.word	0x0002c170


	//   ....[199]....
        /*0eb0*/ 	.word	0x0002c1a0


	//   ....[200]....
        /*0eb4*/ 	.word	0x0002c680


	//   ....[201]....
        /*0eb8*/ 	.word	0x0002c6b0


	//   ....[202]....
        /*0ebc*/ 	.word	0x0002c770


	//   ....[203]....
        /*0ec0*/ 	.word	0x0002c7a0


	//   ....[204]....
        /*0ec4*/ 	.word	0x0002c7e0


	//   ....[205]....
        /*0ec8*/ 	.word	0x0002c810


	//   ....[206]....
        /*0ecc*/ 	.word	0x0002c850


	//   ....[207]....
        /*0ed0*/ 	.word	0x0002c880


	//   ....[208]....
        /*0ed4*/ 	.word	0x0002c8c0


	//   ....[209]....
        /*0ed8*/ 	.word	0x0002c8f0


	//   ....[210]....
        /*0edc*/ 	.word	0x0002c930


	//   ....[211]....
        /*0ee0*/ 	.word	0x0002c950


	//   ....[212]....
        /*0ee4*/ 	.word	0x0002c990


	//   ....[213]....
        /*0ee8*/ 	.word	0x0002c9b0


	//   ....[214]....
        /*0eec*/ 	.word	0x0002c9c0


	//   ....[215]....
        /*0ef0*/ 	.word	0x0002ca10


	//   ....[216]....
        /*0ef4*/ 	.word	0x0002ca20


	//   ....[217]....
        /*0ef8*/ 	.word	0x0002ca30


	//   ....[218]....
        /*0efc*/ 	.word	0x0002ca70


	//   ....[219]....
        /*0f00*/ 	.word	0x0002ca90


	//   ....[220]....
        /*0f04*/ 	.word	0x0002d170


	//   ....[221]....
        /*0f08*/ 	.word	0x0002d1a0


	//   ....[222]....
        /*0f0c*/ 	.word	0x0002d1d0


	//   ....[223]....
        /*0f10*/ 	.word	0x0002d210


	//   ....[224]....
        /*0f14*/ 	.word	0x0002d290


	//   ....[225]....
        /*0f18*/ 	.word	0x0002d2a0


	//   ....[226]....
        /*0f1c*/ 	.word	0x0002d310


	//   ....[227]....
        /*0f20*/ 	.word	0x0002d320


	//   ....[228]....
        /*0f24*/ 	.word	0x0002d390


	//   ....[229]....
        /*0f28*/ 	.word	0x0002d3a0


	//   ....[230]....
        /*0f2c*/ 	.word	0x0002d410


	//   ....[231]....
        /*0f30*/ 	.word	0x0002d420


	//   ....[232]....
        /*0f34*/ 	.word	0x0002d490


	//   ....[233]....
        /*0f38*/ 	.word	0x0002d4a0


	//   ....[234]....
        /*0f3c*/ 	.word	0x0002d4b0


	//   ....[235]....
        /*0f40*/ 	.word	0x0002d4f0


	//   ....[236]....
        /*0f44*/ 	.word	0x0002de60


	//   ....[237]....
        /*0f48*/ 	.word	0x0002de80


	//   ....[238]....
        /*0f4c*/ 	.word	0x0002de90


	//   ....[239]....
        /*0f50*/ 	.word	0x0002dea0


	//   ....[240]....
        /*0f54*/ 	.word	0x0002def0


	//   ....[241]....
        /*0f58*/ 	.word	0x0002df10


	//   ....[242]....
        /*0f5c*/ 	.word	0x0002df30


	//   ....[243]....
        /*0f60*/ 	.word	0x0002df40


	//   ....[244]....
        /*0f64*/ 	.word	0x0002df80


	//   ....[245]....
        /*0f68*/ 	.word	0x0002df90


	//   ....[246]....
        /*0f6c*/ 	.word	0x0002dfd0


	//   ....[247]....
        /*0f70*/ 	.word	0x0002dfe0


	//   ....[248]....
        /*0f74*/ 	.word	0x0002e020


	//   ....[249]....
        /*0f78*/ 	.word	0x0002e030


	//   ....[250]....
        /*0f7c*/ 	.word	0x0002e070


	//   ....[251]....
        /*0f80*/ 	.word	0x0002e080


	//   ....[252]....
        /*0f84*/ 	.word	0x0002e090


	//   ....[253]....
        /*0f88*/ 	.word	0x0002e0d0


	//   ....[254]....
        /*0f8c*/ 	.word	0x0002e0f0


	//   ....[255]....
        /*0f90*/ 	.word	0x0002e150


	//   ....[0]....
        /*0f94*/ 	.word	0x0002e500


	//   ....[1]....
        /*0f98*/ 	.word	0x0002e510


	//   ....[2]....
        /*0f9c*/ 	.word	0x0002e520


	//   ....[3]....
        /*0fa0*/ 	.word	0x0002e530


	//   ....[4]....
        /*0fa4*/ 	.word	0x0002e580


	//   ....[5]....
        /*0fa8*/ 	.word	0x0002e5a0


	//   ....[6]....
        /*0fac*/ 	.word	0x0002e5c0


	//   ....[7]....
        /*0fb0*/ 	.word	0x0002e5d0


	//   ....[8]....
        /*0fb4*/ 	.word	0x0002e610


	//   ....[9]....
        /*0fb8*/ 	.word	0x0002e620


	//   ....[10]....
        /*0fbc*/ 	.word	0x0002e660


	//   ....[11]....
        /*0fc0*/ 	.word	0x0002e670


	//   ....[12]....
        /*0fc4*/ 	.word	0x0002e6b0


	//   ....[13]....
        /*0fc8*/ 	.word	0x0002e6c0


	//   ....[14]....
        /*0fcc*/ 	.word	0x0002e700


	//   ....[15]....
        /*0fd0*/ 	.word	0x0002e710


	//   ....[16]....
        /*0fd4*/ 	.word	0x0002e720


	//   ....[17]....
        /*0fd8*/ 	.word	0x0002e760


	//   ....[18]....
        /*0fdc*/ 	.word	0x0002e780


	//   ....[19]....
        /*0fe0*/ 	.word	0x0002e7e0


	//   ....[20]....
        /*0fe4*/ 	.word	0x0002fdb0


	//   ....[21]....
        /*0fe8*/ 	.word	0x0002fde0


	//   ....[22]....
        /*0fec*/ 	.word	0x0002fe40


	//   ....[23]....
        /*0ff0*/ 	.word	0x0002fe70


	//   ....[24]....
        /*0ff4*/ 	.word	0x0002fea0


	//   ....[25]....
        /*0ff8*/ 	.word	0x0002fed0


	//   ....[26]....
        /*0ffc*/ 	.word	0x0002ff00


	//   ....[27]....
        /*1000*/ 	.word	0x0002ff30


	//   ....[28]....
        /*1004*/ 	.word	0x000300d0


	//   ....[29]....
        /*1008*/ 	.word	0x00030100


	//   ....[30]....
        /*100c*/ 	.word	0x00030130


	//   ....[31]....
        /*1010*/ 	.word	0x00030160


	//   ....[32]....
        /*1014*/ 	.word	0x00030190


	//   ....[33]....
        /*1018*/ 	.word	0x000301c0


	//   ....[34]....
        /*101c*/ 	.word	0x00030280


	//   ....[35]....
        /*1020*/ 	.word	0x000302a0


	//   ....[36]....
        /*1024*/ 	.word	0x000302c0


	//   ....[37]....
        /*1028*/ 	.word	0x00030320


	//   ....[38]....
        /*102c*/ 	.word	0x00030d80


	//   ....[39]....
        /*1030*/ 	.word	0x00031140


	//   ....[40]....
        /*1034*/ 	.word	0x000311d0


	//   ....[41]....
        /*1038*/ 	.word	0x00031260


	//   ....[42]....
        /*103c*/ 	.word	0x000312f0


	//   ....[43]....
        /*1040*/ 	.word	0x00031380


	//   ....[44]....
        /*1044*/ 	.word	0x00031410


	//   ....[45]....
        /*1048*/ 	.word	0x000314f0


	//   ....[46]....
        /*104c*/ 	.word	0x00031580


	//   ....[47]....
        /*1050*/ 	.word	0x00031620


	//   ....[48]....
        /*1054*/ 	.word	0x000316b0


	//   ....[49]....
        /*1058*/ 	.word	0x00031740


	//   ....[50]....
        /*105c*/ 	.word	0x000317d0


	//   ....[51]....
        /*1060*/ 	.word	0x000318b0


	//   ....[52]....
        /*1064*/ 	.word	0x00031940


	//   ....[53]....
        /*1068*/ 	.word	0x000319d0


	//   ....[54]....
        /*106c*/ 	.word	0x00031a60


	//   ....[55]....
        /*1070*/ 	.word	0x00031af0


	//   ....[56]....
        /*1074*/ 	.word	0x00031b80


	//   ....[57]....
        /*1078*/ 	.word	0x00031cb0


	//   ....[58]....
        /*107c*/ 	.word	0x00031d60


	//   ....[59]....
        /*1080*/ 	.word	0x00031df0


	//   ....[60]....
        /*1084*/ 	.word	0x00031e40


	//   ....[61]....
        /*1088*/ 	.word	0x00031e90


	//   ....[62]....
        /*108c*/ 	.word	0x00031f20


	//   ....[63]....
        /*1090*/ 	.word	0x00031fb0


	//   ....[64]....
        /*1094*/ 	.word	0x00032000


	//   ....[65]....
        /*1098*/ 	.word	0x00032050


	//   ....[66]....
        /*109c*/ 	.word	0x00032140


	//   ....[67]....
        /*10a0*/ 	.word	0x000321f0


	//   ....[68]....
        /*10a4*/ 	.word	0x00032250


	//   ....[69]....
        /*10a8*/ 	.word	0x000322d0


	//   ....[70]....
        /*10ac*/ 	.word	0x000323c0


	//   ....[71]....
        /*10b0*/ 	.word	0x00032410


	//   ....[72]....
        /*10b4*/ 	.word	0x00032460


	//   ....[73]....
        /*10b8*/ 	.word	0x000324b0


	//   ....[74]....
        /*10bc*/ 	.word	0x00032920


	//   ....[75]....
        /*10c0*/ 	.word	0x00032a40


	//   ....[76]....
        /*10c4*/ 	.word	0x00032b70


	//   ....[77]....
        /*10c8*/ 	.word	0x00032c90


	//   ....[78]....
        /*10cc*/ 	.word	0x00032dc0


	//   ....[79]....
        /*10d0*/ 	.word	0x00032e20


	//   ....[80]....
        /*10d4*/ 	.word	0x00032e80


	//   ....[81]....
        /*10d8*/ 	.word	0x00032ed0


	//   ....[82]....
        /*10dc*/ 	.word	0x00032f50


	//   ....[83]....
        /*10e0*/ 	.word	0x00032fc0


	//   ....[84]....
        /*10e4*/ 	.word	0x00033020


	//   ....[85]....
        /*10e8*/ 	.word	0x00033070


	//   ....[86]....
        /*10ec*/ 	.word	0x00033110


	//   ....[87]....
        /*10f0*/ 	.word	0x00033170


	//   ....[88]....
        /*10f4*/ 	.word	0x000331d0


	//   ....[89]....
        /*10f8*/ 	.word	0x00033230


	//   ....[90]....
        /*10fc*/ 	.word	0x000332b0


	//   ....[91]....
        /*1100*/ 	.word	0x00033310


	//   ....[92]....
        /*1104*/ 	.word	0x00033370


	//   ....[93]....
        /*1108*/ 	.word	0x000333d0


	//   ....[94]....
        /*110c*/ 	.word	0x00033450


	//   ....[95]....
        /*1110*/ 	.word	0x000334a0


	//   ....[96]....
        /*1114*/ 	.word	0x00033500


	//   ....[97]....
        /*1118*/ 	.word	0x00033550


	//   ....[98]....
        /*111c*/ 	.word	0x000335b0


	//   ....[99]....
        /*1120*/ 	.word	0x00033620


	//   ....[100]....
        /*1124*/ 	.word	0x00033680


	//   ....[101]....
        /*1128*/ 	.word	0x000336e0


	//   ....[102]....
        /*112c*/ 	.word	0x00033760


	//   ....[103]....
        /*1130*/ 	.word	0x000337b0


	//   ....[104]....
        /*1134*/ 	.word	0x00033810


	//   ....[105]....
        /*1138*/ 	.word	0x00033860


	//   ....[106]....
        /*113c*/ 	.word	0x000338e0


	//   ....[107]....
        /*1140*/ 	.word	0x00033950


	//   ....[108]....
        /*1144*/ 	.word	0x000339b0


	//   ....[109]....
        /*1148*/ 	.word	0x00033a30


	//   ....[110]....
        /*114c*/ 	.word	0x00033ab0


	//   ....[111]....
        /*1150*/ 	.word	0x00033b00


	//   ....[112]....
        /*1154*/ 	.word	0x00033b80


	//   ....[113]....
        /*1158*/ 	.word	0x00033bd0


	//   ....[114]....
        /*115c*/ 	.word	0x00033c50


	//   ....[115]....
        /*1160*/ 	.word	0x00033ca0


	//   ....[116]....
        /*1164*/ 	.word	0x00033d10


	//   ....[117]....
        /*1168*/ 	.word	0x00033d70


	//   ....[118]....
        /*116c*/ 	.word	0x00033df0


	//   ....[119]....
        /*1170*/ 	.word	0x00033e40


	//   ....[120]....
        /*1174*/ 	.word	0x00033ea0


	//   ....[121]....
        /*1178*/ 	.word	0x00033ef0


	//   ....[122]....
        /*117c*/ 	.word	0x00033f70


	//   ....[123]....
        /*1180*/ 	.word	0x00033fe0


	//   ....[124]....
        /*1184*/ 	.word	0x00034050


	//   ....[125]....
        /*1188*/ 	.word	0x000340a0


	//   ....[126]....
        /*118c*/ 	.word	0x00034120


	//   ....[127]....
        /*1190*/ 	.word	0x000341a0


	//   ....[128]....
        /*1194*/ 	.word	0x00034200


	//   ....[129]....
        /*1198*/ 	.word	0x00034250


	//   ....[130]....
        /*119c*/ 	.word	0x000342d0


	//   ....[131]....
        /*11a0*/ 	.word	0x00034330


	//   ....[132]....
        /*11a4*/ 	.word	0x00034390


	//   ....[133]....
        /*11a8*/ 	.word	0x00034420


	//   ....[134]....
        /*11ac*/ 	.word	0x000344a0


	//   ....[135]....
        /*11b0*/ 	.word	0x00034510


	//   ....[136]....
        /*11b4*/ 	.word	0x00034570


	//   ....[137]....
        /*11b8*/ 	.word	0x000345c0


	//   ....[138]....
        /*11bc*/ 	.word	0x00034640


	//   ....[139]....
        /*11c0*/ 	.word	0x00034690


	//   ....[140]....
        /*11c4*/ 	.word	0x00034720


	//   ....[141]....
        /*11c8*/ 	.word	0x000347b0


	//   ....[142]....
        /*11cc*/ 	.word	0x00034840


	//   ....[143]....
        /*11d0*/ 	.word	0x000348d0


	//   ....[144]....
        /*11d4*/ 	.word	0x00034960


	//   ....[145]....
        /*11d8*/ 	.word	0x000349f0


	//   ....[146]....
        /*11dc*/ 	.word	0x00034a70


	//   ....[147]....
        /*11e0*/ 	.word	0x00034ac0


	//   ....[148]....
        /*11e4*/ 	.word	0x00034b50


	//   ....[149]....
        /*11e8*/ 	.word	0x00034be0


	//   ....[150]....
        /*11ec*/ 	.word	0x00034c60


	//   ....[151]....
        /*11f0*/ 	.word	0x00034cb0


	//   ....[152]....
        /*11f4*/ 	.word	0x00034d40


	//   ....[153]....
        /*11f8*/ 	.word	0x00034dd0


	//   ....[154]....
        /*11fc*/ 	.word	0x00034e60


	//   ....[155]....
        /*1200*/ 	.word	0x00034ef0


	//   ....[156]....
        /*1204*/ 	.word	0x00034f80


	//   ....[157]....
        /*1208*/ 	.word	0x00035010


	//   ....[158]....
        /*120c*/ 	.word	0x000350d0


	//   ....[159]....
        /*1210*/ 	.word	0x000353a0


	//   ....[160]....
        /*1214*/ 	.word	0x000354a0


	//   ....[161]....
        /*1218*/ 	.word	0x00035580


	//   ....[162]....
        /*121c*/ 	.word	0x000355e0


	//   ....[163]....
        /*1220*/ 	.word	0x000356b0


	//   ....[164]....
        /*1224*/ 	.word	0x00035740


	//   ....[165]....
        /*1228*/ 	.word	0x000357e0


	//   ....[166]....
        /*122c*/ 	.word	0x00035870


	//   ....[167]....
        /*1230*/ 	.word	0x00035910


	//   ....[168]....
        /*1234*/ 	.word	0x000359a0


	//   ....[169]....
        /*1238*/ 	.word	0x00035a40


	//   ....[170]....
        /*123c*/ 	.word	0x00035ad0


	//   ....[171]....
        /*1240*/ 	.word	0x00035b70


	//   ....[172]....
        /*1244*/ 	.word	0x00035c00


	//   ....[173]....
        /*1248*/ 	.word	0x00035ca0


	//   ....[174]....
        /*124c*/ 	.word	0x00035d30


	//   ....[175]....
        /*1250*/ 	.word	0x00035dd0


	//   ....[176]....
        /*1254*/ 	.word	0x00035e30


	//   ....[177]....
        /*1258*/ 	.word	0x00035ef0


	//   ....[178]....
        /*125c*/ 	.word	0x00035f50


	//   ....[179]....
        /*1260*/ 	.word	0x00036020


	//   ....[180]....
        /*1264*/ 	.word	0x000361f0


	//   ....[181]....
        /*1268*/ 	.word	0x00036280


	//   ....[182]....
        /*126c*/ 	.word	0x00036360


	//   ....[183]....
        /*1270*/ 	.word	0x000363b0


	//   ....[184]....
        /*1274*/ 	.word	0x00036490


	//   ....[185]....
        /*1278*/ 	.word	0x000364e0


	//   ....[186]....
        /*127c*/ 	.word	0x000365c0


	//   ....[187]....
        /*1280*/ 	.word	0x00036610


	//   ....[188]....
        /*1284*/ 	.word	0x00036670


	//   ....[189]....
        /*1288*/ 	.word	0x00036740


	//   ....[190]....
        /*128c*/ 	.word	0x00036820


	//   ....[191]....
        /*1290*/ 	.word	0x00036870


	//   ....[192]....
        /*1294*/ 	.word	0x000368d0


	//   ....[193]....
        /*1298*/ 	.word	0x00036990


	//   ....[194]....
        /*129c*/ 	.word	0x000369f0


	//   ....[195]....
        /*12a0*/ 	.word	0x00036ab0


	//   ....[196]....
        /*12a4*/ 	.word	0x00036b10


	//   ....[197]....
        /*12a8*/ 	.word	0x00036bc0


	//   ....[198]....
        /*12ac*/ 	.word	0x00036c20


	//   ....[199]....
        /*12b0*/ 	.word	0x00036cf0


	//   ....[200]....
        /*12b4*/ 	.word	0x00036da0


	//   ....[201]....
        /*12b8*/ 	.word	0x00036e00


	//   ....[202]....
        /*12bc*/ 	.word	0x00036e60


	//   ....[203]....
        /*12c0*/ 	.word	0x00036f30


	//   ....[204]....
        /*12c4*/ 	.word	0x00036f90


	//   ....[205]....
        /*12c8*/ 	.word	0x00037090


	//   ....[206]....
        /*12cc*/ 	.word	0x000370f0


	//   ....[207]....
        /*12d0*/ 	.word	0x000371d0


	//   ....[208]....
        /*12d4*/ 	.word	0x00037230


	//   ....[209]....
        /*12d8*/ 	.word	0x00037310


	//   ....[210]....
        /*12dc*/ 	.word	0x00037370


	//   ....[211]....
        /*12e0*/ 	.word	0x00037450


	//   ....[212]....
        /*12e4*/ 	.word	0x000374b0


	//   ....[213]....
        /*12e8*/ 	.word	0x00037580


	//   ....[214]....
        /*12ec*/ 	.word	0x000375e0


	//   ....[215]....
        /*12f0*/ 	.word	0x000376a0


	//   ....[216]....
        /*12f4*/ 	.word	0x000377e0


	//   ....[217]....
        /*12f8*/ 	.word	0x00037880


	//   ....[218]....
        /*12fc*/ 	.word	0x000378e0


	//   ....[219]....
        /*1300*/ 	.word	0x00037990


	//   ....[220]....
        /*1304*/ 	.word	0x00037a20


	//   ....[221]....
        /*1308*/ 	.word	0x00037ab0


	//   ....[222]....
        /*130c*/ 	.word	0x00037b10


	//   ....[223]....
        /*1310*/ 	.word	0x00037bc0


	//   ....[224]....
        /*1314*/ 	.word	0x00037c20


	//   ....[225]....
        /*1318*/ 	.word	0x00037cd0


	//   ....[226]....
        /*131c*/ 	.word	0x00037d30


	//   ....[227]....
        /*1320*/ 	.word	0x00037de0


	//   ....[228]....
        /*1324*/ 	.word	0x00037e40


	//   ....[229]....
        /*1328*/ 	.word	0x00037ef0


	//   ....[230]....
        /*132c*/ 	.word	0x00037f50


	//   ....[231]....
        /*1330*/ 	.word	0x00038000


	//   ....[232]....
        /*1334*/ 	.word	0x00038090


	//   ....[233]....
        /*1338*/ 	.word	0x00038120


	//   ....[234]....
        /*133c*/ 	.word	0x00038180


	//   ....[235]....
        /*1340*/ 	.word	0x00038230


	//   ....[236]....
        /*1344*/ 	.word	0x00038320


	//   ....[237]....
        /*1348*/ 	.word	0x000383b0


	//   ....[238]....
        /*134c*/ 	.word	0x00038410


	//   ....[239]....
        /*1350*/ 	.word	0x000384c0


	//   ....[240]....
        /*1354*/ 	.word	0x00038520


	//   ....[241]....
        /*1358*/ 	.word	0x000385d0


	//   ....[242]....
        /*135c*/ 	.word	0x00038630


	//   ....[243]....
        /*1360*/ 	.word	0x000386e0


	//   ....[244]....
        /*1364*/ 	.word	0x00038740


	//   ....[245]....
        /*1368*/ 	.word	0x000387f0


	//   ....[246]....
        /*136c*/ 	.word	0x00038850


	//   ....[247]....
        /*1370*/ 	.word	0x00038900


	//   ....[248]....
        /*1374*/ 	.word	0x00038960


	//   ....[249]....
        /*1378*/ 	.word	0x00038a10


	//   ....[250]....
        /*137c*/ 	.word	0x00038a70


	//   ....[251]....
        /*1380*/ 	.word	0x00038b20


	//   ....[252]....
        /*1384*/ 	.word	0x00038b80


	//   ....[253]....
        /*1388*/ 	.word	0x00038c30


	//   ....[254]....
        /*138c*/ 	.word	0x00038c90


	//   ....[255]....
        /*1390*/ 	.word	0x00038d40


	//   ....[0]....
        /*1394*/ 	.word	0x00038f20


	//   ....[1]....
        /*1398*/ 	.word	0x00038fc0


	//   ....[2]....
        /*139c*/ 	.word	0x00039140


	//   ....[3]....
        /*13a0*/ 	.word	0x000391b0


	//   ....[4]....
        /*13a4*/ 	.word	0x00039220


	//   ....[5]....
        /*13a8*/ 	.word	0x00039290


	//   ....[6]....
        /*13ac*/ 	.word	0x00039300


	//   ....[7]....
        /*13b0*/ 	.word	0x00039380


	//   ....[8]....
        /*13b4*/ 	.word	0x00039410


	//   ....[9]....
        /*13b8*/ 	.word	0x000394b0


	//   ....[10]....
        /*13bc*/ 	.word	0x00039520


	//   ....[11]....
        /*13c0*/ 	.word	0x00039590


	//   ....[12]....
        /*13c4*/ 	.word	0x00039600


	//   ....[13]....
        /*13c8*/ 	.word	0x00039680


	//   ....[14]....
        /*13cc*/ 	.word	0x000396f0


	//   ....[15]....
        /*13d0*/ 	.word	0x000397a0


	//   ....[16]....
        /*13d4*/ 	.word	0x000397f0


	//   ....[17]....
        /*13d8*/ 	.word	0x00039880


	//   ....[18]....
        /*13dc*/ 	.word	0x000399b0


	//----- nvinfo : EIATTR_REG_RECONFIG
	.align		4
.L_1014:
        /*13e0*/ 	.byte	0x01, 0x54
	.zero		2


	//----- nvinfo : EIATTR_SYSCALL_OFFSETS
	.align		4
        /*13e4*/ 	.byte	0x04, 0x46
        /*13e6*/ 	.short	(.L_1016 - .L_1015)


	//   ....[0]....
.L_1015:
        /*13e8*/ 	.word	0x00001e80


	//   ....[1]....
        /*13ec*/ 	.word	0x00001fd0


	//   ....[2]....
        /*13f0*/ 	.word	0x0000a9f0


	//   ....[3]....
        /*13f4*/ 	.word	0x0000af30


	//   ....[4]....
        /*13f8*/ 	.word	0x0002b0b0


	//   ....[5]....
        /*13fc*/ 	.word	0x0002b220


	//   ....[6]....
        /*1400*/ 	.word	0x0002b370


	//   ....[7]....
        /*1404*/ 	.word	0x0002b4b0


	//   ....[8]....
        /*1408*/ 	.word	0x0002ce50


	//----- nvinfo : EIATTR_MBARRIER_INSTR_OFFSETS
	.align		4
.L_1016:
        /*140c*/ 	.byte	0x04, 0x39
        /*140e*/ 	.short	(.L_1018 - .L_1017)


	//   ....[0]....
.L_1017:
        /*1410*/ 	.word	0x00000250
        /*1414*/ 	.word	0x000000ff
        /*1418*/ 	.word	0x00022800
        /*141c*/ 	.short	0x0100
        /*141e*/ 	.byte	0x08
	.zero		1


	//   ....[1]....
        /*1420*/ 	.word	0x00000260
        /*1424*/ 	.word	0x000000ff
        /*1428*/ 	.word	0x00022820
        /*142c*/ 	.short	0x0100
        /*142e*/ 	.byte	0x08
	.zero		1


	//   ....[2]....
        /*1430*/ 	.word	0x00000350
        /*1434*/ 	.word	0x000000ff
        /*1438*/ 	.word	0x00022830
        /*143c*/ 	.short	0x0100
        /*143e*/ 	.byte	0x08
	.zero		1


	//   ....[3]....
        /*1440*/ 	.word	0x00000360
        /*1444*/ 	.word	0x000000ff
        /*1448*/ 	.word	0x00022840
        /*144c*/ 	.short	0x0100
        /*144e*/ 	.byte	0x08
	.zero		1


	//   ....[4]....
        /*1450*/ 	.word	0x00000370
        /*1454*/ 	.word	0x000000ff
        /*1458*/ 	.word	0x00022838
        /*145c*/ 	.short	0x0100
        /*145e*/ 	.byte	0x08
	.zero		1


	//   ....[5]....
        /*1460*/ 	.word	0x00000380
        /*1464*/ 	.word	0x000000ff
        /*1468*/ 	.word	0x00022848
        /*146c*/ 	.short	0x0100
        /*146e*/ 	.byte	0x08
	.zero		1


	//   ....[6]....
        /*1470*/ 	.word	0x000004b0
        /*1474*/ 	.word	0x000000ff
        /*1478*/ 	.word	0x00022850
        /*147c*/ 	.short	0x0100
        /*147e*/ 	.byte	0x08
	.zero		1


	//   ....[7]....
        /*1480*/ 	.word	0x000004c0
        /*1484*/ 	.word	0x000000ff
        /*1488*/ 	.word	0x00022860
        /*148c*/ 	.short	0x0100
        /*148e*/ 	.byte	0x08
	.zero		1


	//   ....[8]....
        /*1490*/ 	.word	0x000004d0
        /*1494*/ 	.word	0x000000ff
        /*1498*/ 	.word	0x00022858
        /*149c*/ 	.short	0x0100
        /*149e*/ 	.byte	0x08
	.zero		1


	//   ....[9]....
        /*14a0*/ 	.word	0x000004e0
        /*14a4*/ 	.word	0x000000ff
        /*14a8*/ 	.word	0x00022868
        /*14ac*/ 	.short	0x0100
        /*14ae*/ 	.byte	0x08
	.zero		1


	//   ....[10]....
        /*14b0*/ 	.word	0x000005d0
        /*14b4*/ 	.word	0x000000ff
        /*14b8*/ 	.word	0x00022870
        /*14bc*/ 	.short	0x0100
        /*14be*/ 	.byte	0x06
	.zero		1


	//   ....[11]....
        /*14c0*/ 	.word	0x000005e0
        /*14c4*/ 	.word	0x000000ff
        /*14c8*/ 	.word	0x00022880
        /*14cc*/ 	.short	0x0100
        /*14ce*/ 	.byte	0x06
	.zero		1


	//   ....[12]....
        /*14d0*/ 	.word	0x000005f0
        /*14d4*/ 	.word	0x000000ff
        /*14d8*/ 	.word	0x00022878
        /*14dc*/ 	.short	0x0100
        /*14de*/ 	.byte	0x06
	.zero		1


	//   ....[13]....
        /*14e0*/ 	.word	0x00000600
        /*14e4*/ 	.word	0x000000ff
        /*14e8*/ 	.word	0x00022888
        /*14ec*/ 	.short	0x0100
        /*14ee*/ 	.byte	0x06
	.zero		1


	//   ....[14]....
        /*14f0*/ 	.word	0x00000730
        /*14f4*/ 	.word	0x000000ff
        /*14f8*/ 	.word	0x00022890
        /*14fc*/ 	.short	0x0100
        /*14fe*/ 	.byte	0x08
	.zero		1


	//   ....[15]....
        /*1500*/ 	.word	0x00000740
        /*1504*/ 	.word	0x000000ff
        /*1508*/ 	.word	0x000228a0
        /*150c*/ 	.short	0x0100
        /*150e*/ 	.byte	0x08
	.zero		1


	//   ....[16]....
        /*1510*/ 	.word	0x00000750
        /*1514*/ 	.word	0x000000ff
        /*1518*/ 	.word	0x00022898
        /*151c*/ 	.short	0x0100
        /*151e*/ 	.byte	0x08
	.zero		1


	//   ....[17]....
        /*1520*/ 	.word	0x00000760
        /*1524*/ 	.word	0x000000ff
        /*1528*/ 	.word	0x000228a8
        /*152c*/ 	.short	0x0100
        /*152e*/ 	.byte	0x08
	.zero		1


	//   ....[18]....
        /*1530*/ 	.word	0x000008a0
        /*1534*/ 	.word	0x000000ff
        /*1538*/ 	.word	0x000228b0
        /*153c*/ 	.short	0x0100
        /*153e*/ 	.byte	0x08
	.zero		1


	//   ....[19]....
        /*1540*/ 	.word	0x000008b0
        /*1544*/ 	.word	0x000000ff
        /*1548*/ 	.word	0x000228c0
        /*154c*/ 	.short	0x0100
        /*154e*/ 	.byte	0x08
	.zero		1


	//   ....[20]....
        /*1550*/ 	.word	0x000008c0
        /*1554*/ 	.word	0x000000ff
        /*1558*/ 	.word	0x000228b8
        /*155c*/ 	.short	0x0100
        /*155e*/ 	.byte	0x08
	.zero		1


	//   ....[21]....
        /*1560*/ 	.word	0x000008d0
        /*1564*/ 	.word	0x000000ff
        /*1568*/ 	.word	0x000228c8
        /*156c*/ 	.short	0x0100
        /*156e*/ 	.byte	0x08
	.zero		1


	//   ....[22]....
        /*1570*/ 	.word	0x00003080
        /*1574*/ 	.word	0x00000056
        /*1578*/ 	.word	0x00022890
        /*157c*/ 	.short	0x010a
        /*157e*/ 	.byte	0x3f
	.zero		1


	//   ....[23]....
        /*1580*/ 	.word	0x000062b0
        /*1584*/ 	.word	0x00000056
        /*1588*/ 	.word	0x00022890
        /*158c*/ 	.short	0x010a
        /*158e*/ 	.byte	0x3f
	.zero		1


	//   ....[24]....
        /*1590*/ 	.word	0x00009250
        /*1594*/ 	.word	0x00000056
        /*1598*/ 	.word	0x00022890
        /*159c*/ 	.short	0x010a
        /*159e*/ 	.byte	0x3f
	.zero		1


	//   ....[25]....
        /*15a0*/ 	.word	0x00009810
        /*15a4*/ 	.word	0x00000004
        /*15a8*/ 	.word	0x00000000
        /*15ac*/ 	.short	0x0101
        /*15ae*/ 	.byte	0x3f
	.zero		1


	//   ....[26]....
        /*15b0*/ 	.word	0x00009850
        /*15b4*/ 	.word	0x00000056
        /*15b8*/ 	.word	0x000228b0
        /*15bc*/ 	.short	0x010a
        /*15be*/ 	.byte	0x3f
	.zero		1


	//   ....[27]....
        /*15c0*/ 	.word	0x00009d80
        /*15c4*/ 	.word	0x00000056
        /*15c8*/ 	.word	0x00000000
        /*15cc*/ 	.short	0x0101
        /*15ce*/ 	.byte	0x3f
	.zero		1


	//   ....[28]....
        /*15d0*/ 	.word	0x0000acb0
        /*15d4*/ 	.word	0x00000011
        /*15d8*/ 	.word	0x00022800
        /*15dc*/ 	.short	0x010a
        /*15de*/ 	.byte	0x3f
	.zero		1


	//   ....[29]....
        /*15e0*/ 	.word	0x0000ad00
        /*15e4*/ 	.word	0x00000011
        /*15e8*/ 	.word	0x00022800
        /*15ec*/ 	.short	0x010a
        /*15ee*/ 	.byte	0x3f
	.zero		1


	//   ....[30]....
        /*15f0*/ 	.word	0x0000b650
        /*15f4*/ 	.word	0x00000011
        /*15f8*/ 	.word	0x00022800
        /*15fc*/ 	.short	0x010a
        /*15fe*/ 	.byte	0x3f
	.zero		1


	//   ....[31]....
        /*1600*/ 	.word	0x0000dc40
        /*1604*/ 	.word	0x00000011
        /*1608*/ 	.word	0x00022800
        /*160c*/ 	.short	0x010a
        /*160e*/ 	.byte	0x3f
	.zero		1


	//   ....[32]....
        /*1610*/ 	.word	0x0000fce0
        /*1614*/ 	.word	0x0000000e
        /*1618*/ 	.word	0x00022830
        /*161c*/ 	.short	0x010a
        /*161e*/ 	.byte	0x3f
	.zero		1


	//   ....[33]....
        /*1620*/ 	.word	0x0000fd70
        /*1624*/ 	.word	0x0000000e
        /*1628*/ 	.word	0x00022830
        /*162c*/ 	.short	0x010a
        /*162e*/ 	.byte	0x3f
	.zero		1


	//   ....[34]....
        /*1630*/ 	.word	0x00010f60
        /*1634*/ 	.word	0x0000000e
        /*1638*/ 	.word	0x00000000
        /*163c*/ 	.short	0x0101
        /*163e*/ 	.byte	0x3f
	.zero		1


	//   ....[35]....
        /*1640*/ 	.word	0x00014c50
        /*1644*/ 	.word	0x0000000f
        /*1648*/ 	.word	0x00022830
        /*164c*/ 	.short	0x010a
        /*164e*/ 	.byte	0x3f
	.zero		1


	//   ....[36]....
        /*1650*/ 	.word	0x00014ca0
        /*1654*/ 	.word	0x0000000f
        /*1658*/ 	.word	0x00022830
        /*165c*/ 	.short	0x010a
        /*165e*/ 	.byte	0x3f
	.zero		1


	//   ....[37]....
        /*1660*/ 	.word	0x00015910
        /*1664*/ 	.word	0x0000000f
        /*1668*/ 	.word	0x00022850
        /*166c*/ 	.short	0x010a
        /*166e*/ 	.byte	0x3f
	.zero		1


	//   ....[38]....
        /*1670*/ 	.word	0x00015950
        /*1674*/ 	.word	0x0000000f
        /*1678*/ 	.word	0x00022850
        /*167c*/ 	.short	0x010a
        /*167e*/ 	.byte	0x3f
	.zero		1


	//   ....[39]....
        /*1680*/ 	.word	0x00016280
        /*1684*/ 	.word	0x00000058
        /*1688*/ 	.word	0x00000000
        /*168c*/ 	.short	0x0101
        /*168e*/ 	.byte	0x3f
	.zero		1


	//   ....[40]....
        /*1690*/ 	.word	0x000199e0
        /*1694*/ 	.word	0x0000000f
        /*1698*/ 	.word	0x00000000
        /*169c*/ 	.short	0x0101
        /*169e*/ 	.byte	0x3f
	.zero		1


	//   ....[41]....
        /*16a0*/ 	.word	0x0001a3f0
        /*16a4*/ 	.word	0x0000000e
        /*16a8*/ 	.word	0x00022830
        /*16ac*/ 	.short	0x010a
        /*16ae*/ 	.byte	0x3f
	.zero		1


	//   ....[42]....
        /*16b0*/ 	.word	0x0001a440
        /*16b4*/ 	.word	0x0000000e
        /*16b8*/ 	.word	0x00022830
        /*16bc*/ 	.short	0x010a
        /*16be*/ 	.byte	0x3f
	.zero		1


	//   ....[43]....
        /*16c0*/ 	.word	0x0001b0e0
        /*16c4*/ 	.word	0x0000000f
        /*16c8*/ 	.word	0x00022850
        /*16cc*/ 	.short	0x010a
        /*16ce*/ 	.byte	0x3f
	.zero		1


	//   ....[44]....
        /*16d0*/ 	.word	0x0001b120
        /*16d4*/ 	.word	0x0000000f
        /*16d8*/ 	.word	0x00022850
        /*16dc*/ 	.short	0x010a
        /*16de*/ 	.byte	0x3f
	.zero		1


	//   ....[45]....
        /*16e0*/ 	.word	0x0001ca90
        /*16e4*/ 	.word	0x000000a7
        /*16e8*/ 	.word	0x00000000
        /*16ec*/ 	.short	0x0101
        /*16ee*/ 	.byte	0x3f
	.zero		1


	//   ....[46]....
        /*16f0*/ 	.word	0x0001d4d0
        /*16f4*/ 	.word	0x0000000f
        /*16f8*/ 	.word	0x00000000
        /*16fc*/ 	.short	0x0101
        /*16fe*/ 	.byte	0x3f
	.zero		1


	//   ....[47]....
        /*1700*/ 	.word	0x0001dc00
        /*1704*/ 	.word	0x0000000e
        /*1708*/ 	.word	0x00022830
        /*170c*/ 	.short	0x010a
        /*170e*/ 	.byte	0x3f
	.zero		1


	//   ....[48]....
        /*1710*/ 	.word	0x0001dc50
        /*1714*/ 	.word	0x0000000e
        /*1718*/ 	.word	0x00022830
        /*171c*/ 	.short	0x010a
        /*171e*/ 	.byte	0x3f
	.zero		1


	//   ....[49]....
        /*1720*/ 	.word	0x0001e8f0
        /*1724*/ 	.word	0x0000000f
        /*1728*/ 	.word	0x00022850
        /*172c*/ 	.short	0x010a
        /*172e*/ 	.byte	0x3f
	.zero		1


	//   ....[50]....
        /*1730*/ 	.word	0x0001e930
        /*1734*/ 	.word	0x0000000f
        /*1738*/ 	.word	0x00022850
        /*173c*/ 	.short	0x010a
        /*173e*/ 	.byte	0x3f
	.zero		1


	//   ....[51]....
        /*1740*/ 	.word	0x0001f270
        /*1744*/ 	.word	0x00000058
        /*1748*/ 	.word	0x00000000
        /*174c*/ 	.short	0x0101
        /*174e*/ 	.byte	0x3f
	.zero		1


	//   ....[52]....
        /*1750*/ 	.word	0x000229d0
        /*1754*/ 	.word	0x0000000f
        /*1758*/ 	.word	0x00000000
        /*175c*/ 	.short	0x0101
        /*175e*/ 	.byte	0x3f
	.zero		1


	//   ....[53]....
        /*1760*/ 	.word	0x00023040
        /*1764*/ 	.word	0x0000000b
        /*1768*/ 	.word	0x00022850
        /*176c*/ 	.short	0x010a
        /*176e*/ 	.byte	0x3f
	.zero		1


	//   ....[54]....
        /*1770*/ 	.word	0x000230c0
        /*1774*/ 	.word	0x0000000b
        /*1778*/ 	.word	0x00022850
        /*177c*/ 	.short	0x010a
        /*177e*/ 	.byte	0x3f
	.zero		1


	//   ....[55]....
        /*1780*/ 	.word	0x00023860
        /*1784*/ 	.word	0x00000003
        /*1788*/ 	.word	0x00000000
        /*178c*/ 	.short	0x0101
        /*178e*/ 	.byte	0x3f
	.zero		1


	//   ....[56]....
        /*1790*/ 	.word	0x00025930
        /*1794*/ 	.word	0x00000000
        /*1798*/ 	.word	0x00000000
        /*179c*/ 	.short	0x0101
        /*179e*/ 	.byte	0x3f
	.zero		1


	//   ....[57]....
        /*17a0*/ 	.word	0x000260d0
        /*17a4*/ 	.word	0x00000008
        /*17a8*/ 	.word	0x00000000
        /*17ac*/ 	.short	0x0101
        /*17ae*/ 	.byte	0x3f
	.zero		1


	//   ....[58]....
        /*17b0*/ 	.word	0x00029be0
        /*17b4*/ 	.word	0x00000011
        /*17b8*/ 	.word	0x00022820
        /*17bc*/ 	.short	0x010a
        /*17be*/ 	.byte	0x3f
	.zero		1


	//   ....[59]....
        /*17c0*/ 	.word	0x00029cb0
        /*17c4*/ 	.word	0x00000005
        /*17c8*/ 	.word	0x000228a0
        /*17cc*/ 	.short	0x010a
        /*17ce*/ 	.byte	0x3f
	.zero		1


	//   ....[60]....
        /*17d0*/ 	.word	0x00029ef0
        /*17d4*/ 	.word	0x00000005
        /*17d8*/ 	.word	0x000228c0
        /*17dc*/ 	.short	0x010a
        /*17de*/ 	.byte	0x3f
	.zero		1


	//   ....[61]....
        /*17e0*/ 	.word	0x0002a2a0
        /*17e4*/ 	.word	0x00000005
        /*17e8*/ 	.word	0x000228a0
        /*17ec*/ 	.short	0x010a
        /*17ee*/ 	.byte	0x3f
	.zero		1


	//   ....[62]....
        /*17f0*/ 	.word	0x0002a4d0
        /*17f4*/ 	.word	0x00000005
        /*17f8*/ 	.word	0x000228c0
        /*17fc*/ 	.short	0x010a
        /*17fe*/ 	.byte	0x3f
	.zero		1


	//   ....[63]....
        /*1800*/ 	.word	0x0002ba80
        /*1804*/ 	.word	0x00000004
        /*1808*/ 	.word	0x00022880
        /*180c*/ 	.short	0x010a
        /*180e*/ 	.byte	0x3f
	.zero		1


	//   ....[64]....
        /*1810*/ 	.word	0x0002c320
        /*1814*/ 	.word	0x00000004
        /*1818*/ 	.word	0x00022870
        /*181c*/ 	.short	0x0107
        /*181e*/ 	.byte	0x3f
	.zero		1


	//   ....[65]....
        /*1820*/ 	.word	0x0002c3e0
        /*1824*/ 	.word	0x00000004
        /*1828*/ 	.word	0x00022870
        /*182c*/ 	.short	0x0101
        /*182e*/ 	.byte	0x3f
	.zero		1


	//   ....[66]....
        /*1830*/ 	.word	0x0002c430
        /*1834*/ 	.word	0x00000004
        /*1838*/ 	.word	0x00022840
        /*183c*/ 	.short	0x010a
        /*183e*/ 	.byte	0x3f
	.zero		1


	//   ....[67]....
        /*1840*/ 	.word	0x0002cb70
        /*1844*/ 	.word	0x00000004
        /*1848*/ 	.word	0x00022830
        /*184c*/ 	.short	0x0107
        /*184e*/ 	.byte	0x3f
	.zero		1


	//   ....[68]....
        /*1850*/ 	.word	0x0002cc50
        /*1854*/ 	.word	0x00000004
        /*1858*/ 	.word	0x00022830
        /*185c*/ 	.short	0x0101
        /*185e*/ 	.byte	0x3f
	.zero		1


	//   ....[69]....
        /*1860*/ 	.word	0x0002d5a0
        /*1864*/ 	.word	0x00000011
        /*1868*/ 	.word	0x00022800
        /*186c*/ 	.short	0x0107
        /*186e*/ 	.byte	0x3f
	.zero		1


	//   ....[70]....
        /*1870*/ 	.word	0x0002d690
        /*1874*/ 	.word	0x00000011
        /*1878*/ 	.word	0x00022800
        /*187c*/ 	.short	0x0101
        /*187e*/ 	.byte	0x3f
	.zero		1


	//   ....[71]....
        /*1880*/ 	.word	0x0002d6b0
        /*1884*/ 	.word	0x00000011
        /*1888*/ 	.word	0x00022820
        /*188c*/ 	.short	0x010a
        /*188e*/ 	.byte	0x3f
	.zero		1


	//   ....[72]....
        /*1890*/ 	.word	0x0002dbf0
        /*1894*/ 	.word	0x00000000
        /*1898*/ 	.word	0x00022880
        /*189c*/ 	.short	0x010a
        /*189e*/ 	.byte	0x3f
	.zero		1


	//   ....[73]....
        /*18a0*/ 	.word	0x0002e1d0
        /*18a4*/ 	.word	0x00000000
        /*18a8*/ 	.word	0x00022870
        /*18ac*/ 	.short	0x0107
        /*18ae*/ 	.byte	0x3f
	.zero		1


	//   ....[74]....
        /*18b0*/ 	.word	0x0002e290
        /*18b4*/ 	.word	0x00000000
        /*18b8*/ 	.word	0x00022870
        /*18bc*/ 	.short	0x0101
        /*18be*/ 	.byte	0x3f
	.zero		1


	//   ....[75]....
        /*18c0*/ 	.word	0x0002e2c0
        /*18c4*/ 	.word	0x00000000
        /*18c8*/ 	.word	0x00022840
        /*18cc*/ 	.short	0x010a
        /*18ce*/ 	.byte	0x3f
	.zero		1


	//   ....[76]....
        /*18d0*/ 	.word	0x0002e860
        /*18d4*/ 	.word	0x00000000
        /*18d8*/ 	.word	0x00022830
        /*18dc*/ 	.short	0x0107
        /*18de*/ 	.byte	0x3f
	.zero		1


	//   ....[77]....
        /*18e0*/ 	.word	0x0002e930
        /*18e4*/ 	.word	0x00000000
        /*18e8*/ 	.word	0x00022830
        /*18ec*/ 	.short	0x0101
        /*18ee*/ 	.byte	0x3f
	.zero		1


	//   ....[78]....
        /*18f0*/ 	.word	0x0002e9b0
        /*18f4*/ 	.word	0x00000002
        /*18f8*/ 	.word	0x00022870
        /*18fc*/ 	.short	0x010a
        /*18fe*/ 	.byte	0x3f
	.zero		1


	//   ....[79]....
        /*1900*/ 	.word	0x0002ea40
        /*1904*/ 	.word	0x00000002
        /*1908*/ 	.word	0x00022860
        /*190c*/ 	.short	0x010a
        /*190e*/ 	.byte	0x3f
	.zero		1


	//   ....[80]....
        /*1910*/ 	.word	0x0002f110
        /*1914*/ 	.word	0x00000002
        /*1918*/ 	.word	0x00022850
        /*191c*/ 	.short	0x0101
        /*191e*/ 	.byte	0x3f
	.zero		1


	//   ....[81]....
        /*1920*/ 	.word	0x0002f1a0
        /*1924*/ 	.word	0x00000002
        /*1928*/ 	.word	0x00000000
        /*192c*/ 	.short	0x0101
        /*192e*/ 	.byte	0x3f
	.zero		1


	//   ....[82]....
        /*1930*/ 	.word	0x0002f370
        /*1934*/ 	.word	0x00000000
        /*1938*/ 	.word	0x00022870
        /*193c*/ 	.short	0x010a
        /*193e*/ 	.byte	0x3f
	.zero		1


	//   ....[83]....
        /*1940*/ 	.word	0x0002f400
        /*1944*/ 	.word	0x00000000
        /*1948*/ 	.word	0x00022860
        /*194c*/ 	.short	0x010a
        /*194e*/ 	.byte	0x3f
	.zero		1


	//   ....[84]....
        /*1950*/ 	.word	0x0002fae0
        /*1954*/ 	.word	0x00000000
        /*1958*/ 	.word	0x00022850
        /*195c*/ 	.short	0x0101
        /*195e*/ 	.byte	0x3f
	.zero		1


	//   ....[85]....
        /*1960*/ 	.word	0x0002fb90
        /*1964*/ 	.word	0x00000000
        /*1968*/ 	.word	0x00000000
        /*196c*/ 	.short	0x0101
        /*196e*/ 	.byte	0x3f
	.zero		1


	//   ....[86]....
        /*1970*/ 	.word	0x00030d00
        /*1974*/ 	.word	0x00000005
        /*1978*/ 	.word	0x00022820
        /*197c*/ 	.short	0x010a
        /*197e*/ 	.byte	0x3f
	.zero		1


	//   ....[87]....
        /*1980*/ 	.word	0x00030ea0
        /*1984*/ 	.word	0x00000003
        /*1988*/ 	.word	0x00022840
        /*198c*/ 	.short	0x010a
        /*198e*/ 	.byte	0x3f
	.zero		1


	//   ....[88]....
        /*1990*/ 	.word	0x00030f30
        /*1994*/ 	.word	0x00000023
        /*1998*/ 	.word	0x00022840
        /*199c*/ 	.short	0x010a
        /*199e*/ 	.byte	0x3f
	.zero		1


	//   ....[89]....
        /*19a0*/ 	.word	0x00030f70
        /*19a4*/ 	.word	0x00000003
        /*19a8*/ 	.word	0x00022860
        /*19ac*/ 	.short	0x010a
        /*19ae*/ 	.byte	0x3f
	.zero		1


	//   ....[90]....
        /*19b0*/ 	.word	0x00030fb0
        /*19b4*/ 	.word	0x00000023
        /*19b8*/ 	.word	0x00022860
        /*19bc*/ 	.short	0x010a
        /*19be*/ 	.byte	0x3f
	.zero		1


	//   ....[91]....
        /*19c0*/ 	.word	0x00030ff0
        /*19c4*/ 	.word	0x00000003
        /*19c8*/ 	.word	0x00022880
        /*19cc*/ 	.short	0x010a
        /*19ce*/ 	.byte	0x3f
	.zero		1


	//   ....[92]....
        /*19d0*/ 	.word	0x00031030
        /*19d4*/ 	.word	0x00000023
        /*19d8*/ 	.word	0x00022880
        /*19dc*/ 	.short	0x010a
        /*19de*/ 	.byte	0x3f
	.zero		1


	//   ....[93]....
        /*19e0*/ 	.word	0x00031090
        /*19e4*/ 	.word	0x00000056
        /*19e8*/ 	.word	0x00022890
        /*19ec*/ 	.short	0x010a
        /*19ee*/ 	.byte	0x3f
	.zero		1


	//   ....[94]....
        /*19f0*/ 	.word	0x00031440
        /*19f4*/ 	.word	0x00000056
        /*19f8*/ 	.word	0x00022890
        /*19fc*/ 	.short	0x010a
        /*19fe*/ 	.byte	0x3f
	.zero		1


	//   ....[95]....
        /*1a00*/ 	.word	0x00031800
        /*1a04*/ 	.word	0x00000056
        /*1a08*/ 	.word	0x00022890
        /*1a0c*/ 	.short	0x010a
        /*1a0e*/ 	.byte	0x3f
	.zero		1


	//   ....[96]....
        /*1a10*/ 	.word	0x00031bb0
        /*1a14*/ 	.word	0x00000056
        /*1a18*/ 	.word	0x000228b0
        /*1a1c*/ 	.short	0x010a
        /*1a1e*/ 	.byte	0x3f
	.zero		1


	//   ....[97]....
        /*1a20*/ 	.word	0x00032080
        /*1a24*/ 	.word	0x00000011
        /*1a28*/ 	.word	0x00022800
        /*1a2c*/ 	.short	0x010a
        /*1a2e*/ 	.byte	0x3f
	.zero		1


	//   ....[98]....
        /*1a30*/ 	.word	0x00032570
        /*1a34*/ 	.word	0x00000011
        /*1a38*/ 	.word	0x00022800
        /*1a3c*/ 	.short	0x010a
        /*1a3e*/ 	.byte	0x3f
	.zero		1


	//   ....[99]....
        /*1a40*/ 	.word	0x000325c0
        /*1a44*/ 	.word	0x0000000e
        /*1a48*/ 	.word	0x00022830
        /*1a4c*/ 	.short	0x010a
        /*1a4e*/ 	.byte	0x3f
	.zero		1


	//   ....[100]....
        /*1a50*/ 	.word	0x00032610
        /*1a54*/ 	.word	0x0000000f
        /*1a58*/ 	.word	0x00022830
        /*1a5c*/ 	.short	0x010a
        /*1a5e*/ 	.byte	0x3f
	.zero		1


	//   ....[101]....
        /*1a60*/ 	.word	0x00032660
        /*1a64*/ 	.word	0x0000000f
        /*1a68*/ 	.word	0x00022850
        /*1a6c*/ 	.short	0x010a
        /*1a6e*/ 	.byte	0x3f
	.zero		1


	//   ....[102]....
        /*1a70*/ 	.word	0x000326b0
        /*1a74*/ 	.word	0x0000000e
        /*1a78*/ 	.word	0x00022830
        /*1a7c*/ 	.short	0x010a
        /*1a7e*/ 	.byte	0x3f
	.zero		1


	//   ....[103]....
        /*1a80*/ 	.word	0x00032700
        /*1a84*/ 	.word	0x0000000f
        /*1a88*/ 	.word	0x00022850
        /*1a8c*/ 	.short	0x010a
        /*1a8e*/ 	.byte	0x3f
	.zero		1


	//   ....[104]....
        /*1a90*/ 	.word	0x00032750
        /*1a94*/ 	.word	0x0000000e
        /*1a98*/ 	.word	0x00022830
        /*1a9c*/ 	.short	0x010a
        /*1a9e*/ 	.byte	0x3f
	.zero		1


	//   ....[105]....
        /*1aa0*/ 	.word	0x000327a0
        /*1aa4*/ 	.word	0x0000000f
        /*1aa8*/ 	.word	0x00022850
        /*1aac*/ 	.short	0x010a
        /*1aae*/ 	.byte	0x3f
	.zero		1


	//   ....[106]....
        /*1ab0*/ 	.word	0x000327f0
        /*1ab4*/ 	.word	0x0000000b
        /*1ab8*/ 	.word	0x00022850
        /*1abc*/ 	.short	0x010a
        /*1abe*/ 	.byte	0x3f
	.zero		1


	//   ....[107]....
        /*1ac0*/ 	.word	0x00035190
        /*1ac4*/ 	.word	0x00000011
        /*1ac8*/ 	.word	0x00022820
        /*1acc*/ 	.short	0x010a
        /*1ace*/ 	.byte	0x3f
	.zero		1


	//   ....[108]....
        /*1ad0*/ 	.word	0x000351e0
        /*1ad4*/ 	.word	0x00000005
        /*1ad8*/ 	.word	0x000228a0
        /*1adc*/ 	.short	0x010a
        /*1ade*/ 	.byte	0x3f
	.zero		1


	//   ....[109]....
        /*1ae0*/ 	.word	0x00035230
        /*1ae4*/ 	.word	0x00000005
        /*1ae8*/ 	.word	0x000228c0
        /*1aec*/ 	.short	0x010a
        /*1aee*/ 	.byte	0x3f
	.zero		1


	//   ....[110]....
        /*1af0*/ 	.word	0x00035280
        /*1af4*/ 	.word	0x00000005
        /*1af8*/ 	.word	0x000228a0
        /*1afc*/ 	.short	0x010a
        /*1afe*/ 	.byte	0x3f
	.zero		1


	//   ....[111]....
        /*1b00*/ 	.word	0x000352d0
        /*1b04*/ 	.word	0x00000005
        /*1b08*/ 	.word	0x000228c0
        /*1b0c*/ 	.short	0x010a
        /*1b0e*/ 	.byte	0x3f
	.zero		1


	//   ....[112]....
        /*1b10*/ 	.word	0x000353f0
        /*1b14*/ 	.word	0x00000004
        /*1b18*/ 	.word	0x00022880
        /*1b1c*/ 	.short	0x010a
        /*1b1e*/ 	.byte	0x3f
	.zero		1


	//   ....[113]....
        /*1b20*/ 	.word	0x00036140
        /*1b24*/ 	.word	0x00000004
        /*1b28*/ 	.word	0x00022840
        /*1b2c*/ 	.short	0x010a
        /*1b2e*/ 	.byte	0x3f
	.zero		1


	//   ....[114]....
        /*1b30*/ 	.word	0x000376e0
        /*1b34*/ 	.word	0x00000011
        /*1b38*/ 	.word	0x00022820
        /*1b3c*/ 	.short	0x010a
        /*1b3e*/ 	.byte	0x3f
	.zero		1


	//   ....[115]....
        /*1b40*/ 	.word	0x00037730
        /*1b44*/ 	.word	0x00000000
        /*1b48*/ 	.word	0x00022880
        /*1b4c*/ 	.short	0x010a
        /*1b4e*/ 	.byte	0x3f
	.zero		1


	//   ....[116]....
        /*1b50*/ 	.word	0x00038270
        /*1b54*/ 	.word	0x00000000
        /*1b58*/ 	.word	0x00022840
        /*1b5c*/ 	.short	0x010a
        /*1b5e*/ 	.byte	0x3f
	.zero		1


	//   ....[117]....
        /*1b60*/ 	.word	0x00038d80
        /*1b64*/ 	.word	0x00000002
        /*1b68*/ 	.word	0x00022870
        /*1b6c*/ 	.short	0x010a
        /*1b6e*/ 	.byte	0x3f
	.zero		1


	//   ....[118]....
        /*1b70*/ 	.word	0x00038dd0
        /*1b74*/ 	.word	0x00000002
        /*1b78*/ 	.word	0x00022860
        /*1b7c*/ 	.short	0x010a
        /*1b7e*/ 	.byte	0x3f
	.zero		1


	//   ....[119]....
        /*1b80*/ 	.word	0x00038e20
        /*1b84*/ 	.word	0x00000000
        /*1b88*/ 	.word	0x00022870
        /*1b8c*/ 	.short	0x010a
        /*1b8e*/ 	.byte	0x3f
	.zero		1


	//   ....[120]....
        /*1b90*/ 	.word	0x00038e70
        /*1b94*/ 	.word	0x00000000
        /*1b98*/ 	.word	0x00022860
        /*1b9c*/ 	.short	0x010a
        /*1b9e*/ 	.byte	0x3f
	.zero		1


	//   ....[121]....
        /*1ba0*/ 	.word	0x000398d0
        /*1ba4*/ 	.word	0x00000005
        /*1ba8*/ 	.word	0x00022820
        /*1bac*/ 	.short	0x010a
        /*1bae*/ 	.byte	0x3f
	.zero		1


	//   ....[122]....
        /*1bb0*/ 	.word	0x00039a70
        /*1bb4*/ 	.word	0x00000003
        /*1bb8*/ 	.word	0x00022840
        /*1bbc*/ 	.short	0x010a
        /*1bbe*/ 	.byte	0x3f
	.zero		1


	//   ....[123]....
        /*1bc0*/ 	.word	0x00039ac0
        /*1bc4*/ 	.word	0x00000023
        /*1bc8*/ 	.word	0x00022840
        /*1bcc*/ 	.short	0x010a
        /*1bce*/ 	.byte	0x3f
	.zero		1


	//   ....[124]....
        /*1bd0*/ 	.word	0x00039b10
        /*1bd4*/ 	.word	0x00000003
        /*1bd8*/ 	.word	0x00022860
        /*1bdc*/ 	.short	0x010a
        /*1bde*/ 	.byte	0x3f
	.zero		1


	//   ....[125]....
        /*1be0*/ 	.word	0x00039b60
        /*1be4*/ 	.word	0x00000023
        /*1be8*/ 	.word	0x00022860
        /*1bec*/ 	.short	0x010a
        /*1bee*/ 	.byte	0x3f
	.zero		1


	//   ....[126]....
        /*1bf0*/ 	.word	0x00039bb0
        /*1bf4*/ 	.word	0x00000003
        /*1bf8*/ 	.word	0x00022880
        /*1bfc*/ 	.short	0x010a
        /*1bfe*/ 	.byte	0x3f
	.zero		1


	//----- nvinfo : EIATTR_NUM_MBARRIERS
	.align		4
.L_1018:
        /*1c00*/ 	.byte	0x03, 0x38
        /*1c02*/ 	.short	0x0016


	//----- nvinfo : EIATTR_EXIT_INSTR_OFFSETS
	.align		4
        /*1c04*/ 	.byte	0x04, 0x1c
        /*1c06*/ 	.short	(.L_1020 - .L_1019)


	//   ....[0]....
.L_1019:
        /*1c08*/ 	.word	0x00031080


	//----- nvinfo : EIATTR_MAX_THREADS
	.align		4
.L_1020:
        /*1c0c*/ 	.byte	0x04, 0x05
        /*1c0e*/ 	.short	(.L_1022 - .L_1021)
.L_1021:
        /*1c10*/ 	.word	0x00000180
        /*1c14*/ 	.word	0x00000001
        /*1c18*/ 	.word	0x00000001


	//----- nvinfo : EIATTR_CRS_STACK_SIZE
	.align		4
.L_1022:
        /*1c1c*/ 	.byte	0x04, 0x1e
        /*1c1e*/ 	.short	(.L_1024 - .L_1023)
.L_1023:
        /*1c20*/ 	.word	0x00000000


	//----- nvinfo : EIATTR_CBANK_PARAM_SIZE
	.align		4
.L_1024:
        /*1c24*/ 	.byte	0x03, 0x19
        /*1c26*/ 	.short	0x0af0


	//----- nvinfo : EIATTR_PARAM_CBANK
	.align		4
        /*1c28*/ 	.byte	0x04, 0x0a
        /*1c2a*/ 	.short	(.L_1026 - .L_1025)
	.align		4
.L_1025:
        /*1c2c*/ 	.word	index@(.nv.constant0._ZN7cutlass13device_kernelIN5flash11enable_sm90INS1_16FlashAttnFwdSm90INS1_25CollectiveMainloopFwdSm90ILi2EN4cute5tupleIJNS5_1CILi1EEES8_S8_EEENS6_IJNS7_ILi128EEENS7_ILi160EEESA_EEELi128ENS_12float_e4m3_tEfNS_4arch4Sm90ELb0ELb1ELb1ELb1ELb1ELb1ELb0ELb1ELb1ELb1ELb1ELb0EEENS1_21CollectiveEpilogueFwdINS6_IJSA_SA_SB_EEES9_NS_10bfloat16_tESF_Li256ELb1ELb1ELb1ELb1EEENS1_36VarlenDynamicPersistentTileSchedulerILi128ELi160ELi256ELi128ELb1ELb1ELb1ELb1ELb0ELb1EEEEEEEEEvNT_6ParamsE)
        /*1c30*/ 	.short	0x0210
        /*1c32*/ 	.short	0x0af0


	//----- nvinfo : EIATTR_SW_WAR
	.align		4
.L_1026:
        /*1c34*/ 	.byte	0x04, 0x36
        /*1c36*/ 	.short	(.L_1028 - .L_1027)
.L_1027:
        /*1c38*/ 	.word	0x00000008
.L_1028:


//--------------------- .nv.info._ZN7cutlass13device_kernelIN5flash11enable_sm90INS1_16FlashAttnFwdSm90INS1_25CollectiveMainloopFwdSm90ILi2EN4cute5tupleIJNS5_1CILi1EEES8_S8_EEENS6_IJNS7_ILi128EEENS7_ILi160EEESA_EEELi128ENS_12float_e4m3_tEfNS_4arch4Sm90ELb1ELb0ELb1ELb0ELb1ELb0ELb0ELb1ELb1ELb1ELb1ELb0EEENS1_21CollectiveEpilogueFwdINS6_IJSA_SA_SB_EEES9_NS_10bfloat16_tESF_Li256ELb0ELb1ELb1ELb1EEENS1_19SingleTileSchedulerILb0ELb1ELb1ELi128EEEEEEEEEvNT_6ParamsE --------------------------
	.section	.nv.info._ZN7cutlass13device_kernelIN5flash11enable_sm90INS1_16FlashAttnFwdSm90INS1_25CollectiveMainloopFwdSm90ILi2EN4cute5tupleIJNS5_1CILi1EEES8_S8_EEENS6_IJNS7_ILi128EEENS7_ILi160EEESA_EEELi128ENS_12float_e4m3_tEfNS_4arch4Sm90ELb1ELb0ELb1ELb0ELb1ELb0ELb0ELb1ELb1ELb1ELb1ELb0EEENS1_21CollectiveEpilogueFwdINS6_IJSA_SA_SB_EEES9_NS_10bfloat16_tESF_Li256ELb0ELb1ELb1ELb1EEENS1_19SingleTileSchedulerILb0ELb1ELb1ELi128EEEEEEEEEvNT_6ParamsE,"",@"SHT_CUDA_INFO"
	.sectionflags	@""
	.align	4


	//----- nvinfo : EIATTR_CUDA_API_VERSION
	.align		4
        /*0000*/ 	.byte	0x04, 0x37
        /*0002*/ 	.short	(.L_1030 - .L_1029)
.L_1029:
        /*0004*/ 	.word	0x00000082


	//----- nvinfo : EIATTR_KPARAM_INFO
	.align		4
.L_1030:
        /*0008*/ 	.byte	0x04, 0x17
        /*000a*/ 	.short	(.L_1032 - .L_1031)
.L_1031:
        /*000c*/ 	.word	0x00000000
        /*0010*/ 	.short	0x0000
        /*0012*/ 	.short	0x0070
        /*0014*/ 	.byte	0x00, 0xf0, 0x01, 0x28


	//----- nvinfo : EIATTR_SPARSE_MMA_MASK
	.align		4
.L_1032:
        /*0018*/ 	.byte	0x03, 0x50
        /*001a*/ 	.short	0x0000


	//----- nvinfo : EIATTR_MAXREG_COUNT
	.align		4
        /*001c*/ 	.byte	0x03, 0x1b
        /*001e*/ 	.short	0x00a8


	//----- nvinfo : EIATTR_NUM_BARRIERS
	.align		4
        /*0020*/ 	.byte	0x02, 0x4c
        /*0022*/ 	.byte	0x10
	.zero		1


	//----- nvinfo : EIATTR_EXTERNS
	.align		4
        /*0024*/ 	.byte	0x04, 0x0f
        /*0026*/ 	.short	(.L_1034 - .L_1033)


	//   ....[0]....
	.align		4
.L_1033:
        /*0028*/ 	.word	index@(__assertfail)


	//----- nvinfo : EIATTR_ANNOTATIONS
	.align		4
.L_1034:
        /*002c*/ 	.byte	0x04, 0x55
        /*002e*/ 	.short	(.L_1036 - .L_1035)


	//   ....[0]....
.L_1035:
        /*0030*/ 	.word	0x00000001
        /*0034*/ 	.byte	0x60, 0x07, 0x01, 0x00, 0x01, 0x00, 0x00, 0x00, 0x70, 0x07, 0x01, 0x00, 0x01, 0x00, 0x00, 0x00
        /*0044*/ 	.byte	0x30, 0x23, 0x01, 0x00, 0x01, 0x00, 0x00, 0x00, 0x00, 0x24, 0x01, 0x00, 0x01, 0x00, 0x00, 0x00
        /*0054*/ 	.byte	0x00, 0x36, 0x01, 0x00, 0x01, 0x00, 0x00, 0x00, 0x10, 0x36, 0x01, 0x00, 0x01, 0x00, 0x00, 0x00
        /*0064*/ 	.byte	0x40, 0x3d, 0x01, 0x00, 0x01, 0x00, 0x00, 0x00, 0xb0, 0x3d, 0x01, 0x00


	//----- nvinfo : EIATTR_MERCURY_ISA_VERSION
	.align		4
.L_1036:
        /*0070*/ 	.byte	0x03, 0x5f
        /*0072*/ 	.short	0x0101


	//----- nvinfo : EIATTR_INT_WARP_WIDE_INSTR_OFFSETS
	.align		4
        /*0074*/ 	.byte	0x04, 0x31
        /*0076*/ 	.short	(.L_1038 - .L_1037)


	//   ....[0]....
.L_1037:
        /*0078*/ 	.word	0x000000c0


	//   ....[1]....
        /*007c*/ 	.word	0x000000d0


	//   ....[2]....
        /*0080*/ 	.word	0x00000170


	//----- nvinfo : EIATTR_COOP_GROUP_MASK_REGIDS
	.align		4
.L_1038:
        /*0084*/ 	.byte	0x04, 0x29
        /*0086*/ 	.short	(.L_1040 - .L_1039)


	//   ....[0]....
.L_1039:
        /*0088*/ 	.word	0xffffffff


	//   ....[1]....
        /*008c*/ 	.word	0xffffffff


	//   ....[2]....
        /*0090*/ 	.word	0xffffffff


	//   ....[3]....
        /*0094*/ 	.word	0xffffffff


	//   ....[4]....
        /*0098*/ 	.word	0xffffffff


	//   ....[5]....
        /*009c*/ 	.word	0xffffffff


	//   ....[6]....
        /*00a0*/ 	.word	0xffffffff


	//   ....[7]....
        /*00a4*/ 	.word	0xffffffff


	//   ....[8]....
        /*00a8*/ 	.word	0xffffffff


	//   ....[9]....
        /*00ac*/ 	.word	0xffffffff


	//   ....[10]....
        /*00b0*/ 	.word	0xffffffff


	//   ....[11]....
        /*00b4*/ 	.word	0xffffffff


	//   ....[12]....
        /*00b8*/ 	.word	0xffffffff


	//   ....[13]....
        /*00bc*/ 	.word	0xffffffff


	//   ....[14]....
        /*00c0*/ 	.word	0xffffffff


	//   ....[15]....
        /*00c4*/ 	.word	0xffffffff


	//   ....[16]....
        /*00c8*/ 	.word	0xffffffff


	//   ....[17]....
        /*00cc*/ 	.word	0xffffffff


	//   ....[18]....
        /*00d0*/ 	.word	0xffffffff


	//   ....[19]....
        /*00d4*/ 	.word	0xffffffff


	//   ....[20]....
        /*00d8*/ 	.word	0xffffffff


	//   ....[21]....
        /*00dc*/ 	.word	0xffffffff


	//   ....[22]....
        /*00e0*/ 	.word	0xffffffff


	//   ....[23]....
        /*00e4*/ 	.word	0xffffffff


	//   ....[24]....
        /*00e8*/ 	.word	0xffffffff


	//   ....[25]....
        /*00ec*/ 	.word	0xffffffff


	//   ....[26]....
        /*00f0*/ 	.word	0xffffffff


	//   ....[27]....
        /*00f4*/ 	.word	0xffffffff


	//   ....[28]....
        /*00f8*/ 	.word	0xffffffff


	//   ....[29]....
        /*00fc*/ 	.word	0xffffffff


	//   ....[30]....
        /*0100*/ 	.word	0xffffffff


	//   ....[31]....
        /*0104*/ 	.word	0xffffffff


	//   ....[32]....
        /*0108*/ 	.word	0xffffffff


	//   ....[33]....
        /*010c*/ 	.word	0xffffffff


	//   ....[34]....
        /*0110*/ 	.word	0xffffffff


	//   ....[35]....
        /*0114*/ 	.word	0xffffffff


	//   ....[36]....
        /*0118*/ 	.word	0xffffffff


	//   ....[37]....
        /*011c*/ 	.word	0xffffffff


	//   ....[38]....
        /*0120*/ 	.word	0xffffffff


	//   ....[39]....
        /*0124*/ 	.word	0xffffffff


	//   ....[40]....
        /*0128*/ 	.word	0xffffffff


	//   ....[41]....
        /*012c*/ 	.word	0xffffffff


	//   ....[42]....
        /*0130*/ 	.word	0xffffffff


	//   ....[43]....
        /*0134*/ 	.word	0xffffffff


	//   ....[44]....
        /*0138*/ 	.word	0xffffffff


	//   ....[45]....
        /*013c*/ 	.word	0xffffffff


	//   ....[46]....
        /*0140*/ 	.word	0xffffffff


	//   ....[47]....
        /*0144*/ 	.word	0xffffffff


	//   ....[48]....
        /*0148*/ 	.word	0xffffffff


	//   ....[49]....
        /*014c*/ 	.word	0xffffffff


	//   ....[50]....
        /*0150*/ 	.word	0xffffffff


	//   ....[51]....
        /*0154*/ 	.word	0xffffffff


	//   ....[52]....
        /*0158*/ 	.word	0xffffffff


	//   ....[53]....
        /*015c*/ 	.word	0xffffffff


	//   ....[54]....
        /*0160*/ 	.word	0xffffffff


	//   ....[55]....
        /*0164*/ 	.word	0xffffffff


	//   ....[56]....
        /*0168*/ 	.word	0xffffffff


	//   ....[57]....
        /*016c*/ 	.word	0xffffffff


	//   ....[58]....
        /*0170*/ 	.word	0xffffffff


	//   ....[59]....
        /*0174*/ 	.word	0xffffffff


	//   ....[60]....
        /*0178*/ 	.word	0xffffffff


	//   ....[61]....
        /*017c*/ 	.word	0xffffffff


	//   ....[62]....
        /*0180*/ 	.word	0xffffffff


	//   ....[63]....
        /*0184*/ 	.word	0xffffffff


	//   ....[64]....
        /*0188*/ 	.word	0xffffffff


	//   ....[65]....
        /*018c*/ 	.word	0xffffffff


	//   ....[66]....
        /*0190*/ 	.word	0xffffffff


	//   ....[67]....
        /*0194*/ 	.word	0xffffffff


	//   ....[68]....
        /*0198*/ 	.word	0xffffffff


	//   ....[69]....
        /*019c*/ 	.word	0xffffffff


	//   ....[70]....
        /*01a0*/ 	.word	0xffffffff


	//   ....[71]....
        /*01a4*/ 	.word	0xffffffff


	//   ....[72]....
        /*01a8*/ 	.word	0xffffffff


	//   ....[73]....
        /*01ac*/ 	.word	0xffffffff


	//   ....[74]....
        /*01b0*/ 	.word	0xffffffff


	//   ....[75]....
        /*01b4*/ 	.word	0xffffffff


	//   ....[76]....
        /*01b8*/ 	.word	0xffffffff


	//   ....[77]....
        /*01bc*/ 	.word	0xffffffff


	//   ....[78]....
        /*01c0*/ 	.word	0xffffffff


	//   ....[79]....
        /*01c4*/ 	.word	0xffffffff


	//   ....[80]....
        /*01c8*/ 	.word	0xffffffff


	//   ....[81]....
        /*01cc*/ 	.word	0xffffffff


	//   ....[82]....
        /*01d0*/ 	.word	0xffffffff


	//   ....[83]....
        /*01d4*/ 	.word	0xffffffff


	//   ....[84]....
        /*01d8*/ 	.word	0xffffffff


	//   ....[85]....
        /*01dc*/ 	.word	0xffffffff


	//   ....[86]....
        /*01e0*/ 	.word	0xffffffff


	//   ....[87]....
        /*01e4*/ 	.word	0xffffffff


	//   ....[88]....
        /*01e8*/ 	.word	0xffffffff


	//   ....[89]....
        /*01ec*/ 	.word	0xffffffff


	//   ....[90]....
        /*01f0*/ 	.word	0xffffffff


	//   ....[91]....
        /*01f4*/ 	.word	0xffffffff


	//   ....[92]....
        /*01f8*/ 	.word	0xffffffff


	//   ....[93]....
        /*01fc*/ 	.word	0xffffffff


	//   ....[94]....
        /*0200*/ 	.word	0xffffffff


	//   ....[95]....
        /*0204*/ 	.word	0xffffffff


	//   ....[96]....
        /*0208*/ 	.word	0xffffffff


	//   ....[97]....
        /*020c*/ 	.word	0xffffffff


	//   ....[98]....
        /*0210*/ 	.word	0xffffffff


	//   ....[99]....
        /*0214*/ 	.word	0xffffffff


	//   ....[100]....
        /*0218*/ 	.word	0xffffffff


	//   ....[101]....
        /*021c*/ 	.word	0xffffffff


	//   ....[102]....
        /*0220*/ 	.word	0xffffffff


	//   ....[103]....
        /*0224*/ 	.word	0xffffffff


	//   ....[104]....
        /*0228*/ 	.word	0xffffffff


	//   ....[105]....
        /*022c*/ 	.word	0xffffffff


	//   ....[106]....
        /*0230*/ 	.word	0xffffffff


	//   ....[107]....
        /*0234*/ 	.word	0xffffffff


	//   ....[108]....
        /*0238*/ 	.word	0xffffffff


	//   ....[109]....
        /*023c*/ 	.word	0xffffffff


	//   ....[110]....
        /*0240*/ 	.word	0xffffffff


	//   ....[111]....
        /*0244*/ 	.word	0xffffffff


	//   ....[112]....
        /*0248*/ 	.word	0xffffffff


	//   ....[113]....
        /*024c*/ 	.word	0xffffffff


	//   ....[114]....
        /*0250*/ 	.word	0xffffffff


	//   ....[115]....
        /*0254*/ 	.word	0xffffffff


	//   ....[116]....
        /*0258*/ 	.word	0xffffffff


	//   ....[117]....
        /*025c*/ 	.word	0xffffffff


	//   ....[118]....
        /*0260*/ 	.word	0xffffffff


	//   ....[119]....
        /*0264*/ 	.word	0xffffffff


	//   ....[120]....
        /*0268*/ 	.word	0xffffffff


	//   ....[121]....
        /*026c*/ 	.word	0xffffffff


	//   ....[122]....
        /*0270*/ 	.word	0xffffffff


	//   ....[123]....
        /*0274*/ 	.word	0xffffffff


	//   ....[124]....
        /*0278*/ 	.word	0xffffffff


	//   ....[125]....
        /*027c*/ 	.word	0xffffffff


	//   ....[126]....
        /*0280*/ 	.word	0xffffffff


	//   ....[127]....
        /*0284*/ 	.word	0xffffffff


	//   ....[128]....
        /*0288*/ 	.word	0xffffffff


	//   ....[129]....
        /*028c*/ 	.word	0xffffffff


	//   ....[130]....
        /*0290*/ 	.word	0xffffffff


	//   ....[131]....
        /*0294*/ 	.word	0xffffffff


	//   ....[132]....
        /*0298*/ 	.word	0xffffffff


	//   ....[133]....
        /*029c*/ 	.word	0xffffffff


	//   ....[134]....
        /*02a0*/ 	.word	0xffffffff


	//   ....[135]....
        /*02a4*/ 	.word	0xffffffff


	//   ....[136]....
        /*02a8*/ 	.word	0xffffffff


	//   ....[137]....
        /*02ac*/ 	.word	0xffffffff


	//   ....[138]....
        /*02b0*/ 	.word	0xffffffff


	//   ....[139]....
        /*02b4*/ 	.word	0xffffffff


	//   ....[140]....
        /*02b8*/ 	.word	0xffffffff


	//   ....[141]....
        /*02bc*/ 	.word	0xffffffff


	//   ....[142]....
        /*02c0*/ 	.word	0xffffffff


	//   ....[143]....
        /*02c4*/ 	.word	0xffffffff


	//   ....[144]....
        /*02c8*/ 	.word	0xffffffff


	//   ....[145]....
        /*02cc*/ 	.word	0xffffffff


	//   ....[146]....
        /*02d0*/ 	.word	0xffffffff


	//   ....[147]....
        /*02d4*/ 	.word	0xffffffff


	//   ....[148]....
        /*02d8*/ 	.word	0xffffffff


	//   ....[149]....
        /*02dc*/ 	.word	0xffffffff


	//   ....[150]....
        /*02e0*/ 	.word	0xffffffff


	//   ....[151]....
        /*02e4*/ 	.word	0xffffffff


	//   ....[152]....
        /*02e8*/ 	.word	0xffffffff


	//   ....[153]....
        /*02ec*/ 	.word	0xffffffff


	//   ....[154]....
        /*02f0*/ 	.word	0xffffffff


	//   ....[155]....
        /*02f4*/ 	.word	0xffffffff


	//   ....[156]....
        /*02f8*/ 	.word	0xffffffff


	//   ....[157]....
        /*02fc*/ 	.word	0xffffffff


	//   ....[158]....
        /*0300*/ 	.word	0xffffffff


	//   ....[159]....
        /*0304*/ 	.word	0xffffffff


	//   ....[160]....
        /*0308*/ 	.word	0xffffffff


	//   ....[161]....
        /*030c*/ 	.word	0xffffffff


	//   ....[162]....
        /*0310*/ 	.word	0xffffffff


	//   ....[163]....
        /*0314*/ 	.word	0xffffffff


	//   ....[164]....
        /*0318*/ 	.word	0xffffffff


	//   ....[165]....
        /*031c*/ 	.word	0xffffffff


	//   ....[166]....
        /*0320*/ 	.word	0xffffffff


	//   ....[167]....
        /*0324*/ 	.word	0xffffffff


	//   ....[168]....
        /*0328*/ 	.word	0xffffffff


	//   ....[169]....
        /*032c*/ 	.word	0xffffffff


	//   ....[170]....
        /*0330*/ 	.word	0xffffffff


	//   ....[171]....
        /*0334*/ 	.word	0xffffffff


	//   ....[172]....
        /*0338*/ 	.word	0xffffffff


	//   ....[173]....
        /*033c*/ 	.word	0xffffffff


	//   ....[174]....
        /*0340*/ 	.word	0xffffffff


	//   ....[175]....
        /*0344*/ 	.word	0xffffffff


	//   ....[176]....
        /*0348*/ 	.word	0xffffffff


	//   ....[177]....
        /*034c*/ 	.word	0xffffffff


	//   ....[178]....
        /*0350*/ 	.word	0xffffffff


	//   ....[179]....
        /*0354*/ 	.word	0xffffffff


	//   ....[180]....
        /*0358*/ 	.word	0xffffffff


	//   ....[181]....
        /*035c*/ 	.word	0xffffffff


	//   ....[182]....
        /*0360*/ 	.word	0xffffffff


	//   ....[183]....
        /*0364*/ 	.word	0xffffffff


	//   ....[184]....
        /*0368*/ 	.word	0xffffffff


	//   ....[185]....
        /*036c*/ 	.word	0xffffffff


	//   ....[186]....
        /*0370*/ 	.word	0xffffffff


	//   ....[187]....
        /*0374*/ 	.word	0xffffffff


	//   ....[188]....
        /*0378*/ 	.word	0xffffffff


	//   ....[189]....
        /*037c*/ 	.word	0xffffffff


	//   ....[190]....
        /*0380*/ 	.word	0xffffffff


	//   ....[191]....
        /*0384*/ 	.word	0xffffffff


	//   ....[192]....
        /*0388*/ 	.word	0xffffffff


	//   ....[193]....
        /*038c*/ 	.word	0xffffffff


	//   ....[194]....
        /*0390*/ 	.word	0xffffffff


	//   ....[195]....
        /*0394*/ 	.word	0xffffffff


	//   ....[196]....
        /*0398*/ 	.word	0xffffffff


	//   ....[197]....
        /*039c*/ 	.word	0x0500000f


	//   ....[198]....
        /*03a0*/ 	.word	0x0500000f


	//   ....[199]....
        /*03a4*/ 	.word	0x0500000f


	//   ....[200]....
        /*03a8*/ 	.word	0x0500000f


	//   ....[201]....
        /*03ac*/ 	.word	0x0500000f


	//   ....[202]....
        /*03b0*/ 	.word	0x0500000f


	//   ....[203]....
        /*03b4*/ 	.word	0x0500000f


	//   ....[204]....
        /*03b8*/ 	.word	0x0500000f


	//   ....[205]....
        /*03bc*/ 	.word	0x0500000f


	//   ....[206]....
        /*03c0*/ 	.word	0x0500000f


	//   ....[207]....
        /*03c4*/ 	.word	0x0500000f


	//   ....[208]....
        /*03c8*/ 	.word	0x0500000f


	//   ....[209]....
        /*03cc*/ 	.word	0x0500000f


	//   ....[210]....
        /*03d0*/ 	.word	0x0500000f


	//   ....[211]....
        /*03d4*/ 	.word	0x0500000f


	//   ....[212]....
        /*03d8*/ 	.word	0x0500000f


	//   ....[213]....
        /*03dc*/ 	.word	0x0500000f


	//   ....[214]....
        /*03e0*/ 	.word	0x0500000f


	//   ....[215]....
        /*03e4*/ 	.word	0x0500000f


	//   ....[216]....
        /*03e8*/ 	.word	0x0500000f


	//   ....[217]....
        /*03ec*/ 	.word	0x0500000f


	//   ....[218]....
        /*03f0*/ 	.word	0x0500000f


	//   ....[219]....
        /*03f4*/ 	.word	0x0500000f


	//   ....[220]....
        /*03f8*/ 	.word	0x0500000f


	//   ....[221]....
        /*03fc*/ 	.word	0x0500000f


	//   ....[222]....
        /*0400*/ 	.word	0x0500000f


	//   ....[223]....
        /*0404*/ 	.word	0x0500000f


	//   ....[224]....
        /*0408*/ 	.word	0x0500000f


	//   ....[225]....
        /*040c*/ 	.word	0x0500000f


	//   ....[226]....
        /*0410*/ 	.word	0x0500000f


	//   ....[227]....
        /*0414*/ 	.word	0x0500000f


	//   ....[228]....
        /*0418*/ 	.word	0x0500000f


	//   ....[229]....
        /*041c*/ 	.word	0x0500000f


	//   ....[230]....
        /*0420*/ 	.word	0x0500000f


	//   ....[231]....
        /*0424*/ 	.word	0x0500000f


	//   ....[232]....
        /*0428*/ 	.word	0x0500000f


	//   ....[233]....
        /*042c*/ 	.word	0x0500000f


	//   ....[234]....
        /*0430*/ 	.word	0x0500000f


	//   ....[235]....
        /*0434*/ 	.word	0x0500000f


	//   ....[236]....
        /*0438*/ 	.word	0x0500000f


	//   ....[237]....
        /*043c*/ 	.word	0x0500000f


	//   ....[238]....
        /*0440*/ 	.word	0x0500000f


	//   ....[239]....
        /*0444*/ 	.word	0x0500000f


	//   ....[240]....
        /*0448*/ 	.word	0x0500000f


	//   ....[241]....
        /*044c*/ 	.word	0x0500000f


	//   ....[242]....
        /*0450*/ 	.word	0x0500000f


	//   ....[243]....
        /*0454*/ 	.word	0x0500000f


	//   ....[244]....
        /*0458*/ 	.word	0x0500000f


	//   ....[245]....
        /*045c*/ 	.word	0x0500000f


	//   ....[246]....
        /*0460*/ 	.word	0x0500000f


	//   ....[247]....
        /*0464*/ 	.word	0x0500000f


	//   ....[248]....
        /*0468*/ 	.word	0x0500000f


	//   ....[249]....
        /*046c*/ 	.word	0x0500000f


	//   ....[250]....
        /*0470*/ 	.word	0x0500000f


	//   ....[251]....
        /*0474*/ 	.word	0x0500000f


	//   ....[252]....
        /*0478*/ 	.word	0x0500000f


	//   ....[253]....
        /*047c*/ 	.word	0x0500000f


	//   ....[254]....
        /*0480*/ 	.word	0x0500000f


	//   ....[255]....
        /*0484*/ 	.word	0x0500000f


	//   ....[0]....
        /*0488*/ 	.word	0x0500000f


	//   ....[1]....
        /*048c*/ 	.word	0x0500000f


	//   ....[2]....
        /*0490*/ 	.word	0x0500000f


	//   ....[3]....
        /*0494*/ 	.word	0x0500000f


	//   ....[4]....
        /*0498*/ 	.word	0x0500000f


	//   ....[5]....
        /*049c*/ 	.word	0x0500000f


	//   ....[6]....
        /*04a0*/ 	.word	0x0500000f


	//   ....[7]....
        /*04a4*/ 	.word	0x0500000f


	//   ....[8]....
        /*04a8*/ 	.word	0x0500000f


	//   ....[9]....
        /*04ac*/ 	.word	0x0500000f


	//   ....[10]....
        /*04b0*/ 	.word	0x0500000f


	//   ....[11]....
        /*04b4*/ 	.word	0x0500000f


	//   ....[12]....
        /*04b8*/ 	.word	0x0500000f


	//   ....[13]....
        /*04bc*/ 	.word	0x0500000f


	//   ....[14]....
        /*04c0*/ 	.word	0x0500000f


	//   ....[15]....
        /*04c4*/ 	.word	0x0500000f


	//   ....[16]....
        /*04c8*/ 	.word	0x0500000f


	//   ....[17]....
        /*04cc*/ 	.word	0x0500000f


	//   ....[18]....
        /*04d0*/ 	.word	0x0500000f


	//   ....[19]....
        /*04d4*/ 	.word	0x0500000f


	//   ....[20]....
        /*04d8*/ 	.word	0x0500000f


	//   ....[21]....
        /*04dc*/ 	.word	0x0500000f


	//   ....[22]....
        /*04e0*/ 	.word	0x0500000f


	//   ....[23]....
        /*04e4*/ 	.word	0x0500000f


	//   ....[24]....
        /*04e8*/ 	.word	0x0500000f


	//   ....[25]....
        /*04ec*/ 	.word	0x0500000f


	//   ....[26]....
        /*04f0*/ 	.word	0x0500000f


	//   ....[27]....
        /*04f4*/ 	.word	0x0500000f


	//   ....[28]....
        /*04f8*/ 	.word	0x0500000f


	//   ....[29]....
        /*04fc*/ 	.word	0x0500000f


	//   ....[30]....
        /*0500*/ 	.word	0x0500000f


	//   ....[31]....
        /*0504*/ 	.word	0x0500000f


	//   ....[32]....
        /*0508*/ 	.word	0x0500000f


	//   ....[33]....
        /*050c*/ 	.word	0x0500000f


	//   ....[34]....
        /*0510*/ 	.word	0x0500000f


	//   ....[35]....
        /*0514*/ 	.word	0x0500000f


	//   ....[36]....
        /*0518*/ 	.word	0x0500000f


	//   ....[37]....
        /*051c*/ 	.word	0x0500000f


	//----- nvinfo : EIATTR_COOP_GROUP_INSTR_OFFSETS
	.align		4
.L_1040:
        /*0520*/ 	.byte	0x04, 0x28
        /*0522*/ 	.short	(.L_1042 - .L_1041)


	//   ....[0]....
.L_1041:
        /*0524*/ 	.word	0x00000080


	//   ....[1]....
        /*0528*/ 	.word	0x00000090


	//   ....[2]....
        /*052c*/ 	.word	0x000002d0


	//   ....[3]....
        /*0530*/ 	.word	0x00000430


	//   ....[4]....
        /*0534*/ 	.word	0x00000550


	//   ....[5]....
        /*0538*/ 	.word	0x000006b0


	//   ....[6]....
        /*053c*/ 	.word	0x000011a0


	//   ....[7]....
        /*0540*/ 	.word	0x00002480


	//   ....[8]....
        /*0544*/ 	.word	0x00003170


	//   ....[9]....
        /*0548*/ 	.word	0x000032c0


	//   ....[10]....
        /*054c*/ 	.word	0x00003340


	//   ....[11]....
        /*0550*/ 	.word	0x000040c0


	//   ....[12]....
        /*0554*/ 	.word	0x00004120


	//   ....[13]....
        /*0558*/ 	.word	0x00006200


	//   ....[14]....
        /*055c*/ 	.word	0x00006750


	//   ....[15]....
        /*0560*/ 	.word	0x00007110


	//   ....[16]....
        /*0564*/ 	.word	0x00007210


	//   ....[17]....
        /*0568*/ 	.word	0x00007e30


	//   ....[18]....
        /*056c*/ 	.word	0x00007e90


	//   ....[19]....
        /*0570*/ 	.word	0x0000ae10


	//   ....[20]....
        /*0574*/ 	.word	0x0000ae40


	//   ....[21]....
        /*0578*/ 	.word	0x0000ae60


	//   ....[22]....
        /*057c*/ 	.word	0x0000ae80


	//   ....[23]....
        /*0580*/ 	.word	0x0000c970


	//   ....[24]....
        /*0584*/ 	.word	0x0000c980


	//   ....[25]....
        /*0588*/ 	.word	0x0000ca00


	//   ....[26]....
        /*058c*/ 	.word	0x0000ca10


	//   ....[27]....
        /*0590*/ 	.word	0x0000d890


	//   ....[28]....
        /*0594*/ 	.word	0x0000d8a0


	//   ....[29]....
        /*0598*/ 	.word	0x0000d8b0


	//   ....[30]....
        /*059c*/ 	.word	0x0000d8d0


	//   ....[31]....
        /*05a0*/ 	.word	0x0000d8e0


	//   ....[32]....
        /*05a4*/ 	.word	0x0000d8f0


	//   ....[33]....
        /*05a8*/ 	.word	0x0000d900


	//   ....[34]....
        /*05ac*/ 	.word	0x0000d920


	//   ....[35]....
        /*05b0*/ 	.word	0x0000d930


	//   ....[36]....
        /*05b4*/ 	.word	0x0000d940


	//   ....[37]....
        /*05b8*/ 	.word	0x0000d950


	//   ....[38]....
        /*05bc*/ 	.word	0x0000d960


	//   ....[39]....
        /*05c0*/ 	.word	0x0000d970


	//   ....[40]....
        /*05c4*/ 	.word	0x0000d990


	//   ....[41]....
        /*05c8*/ 	.word	0x0000d9a0


	//   ....[42]....
        /*05cc*/ 	.word	0x0000d9b0


	//   ....[43]....
        /*05d0*/ 	.word	0x0000d9c0


	//   ....[44]....
        /*05d4*/ 	.word	0x0000d9d0


	//   ....[45]....
        /*05d8*/ 	.word	0x0000d9e0


	//   ....[46]....
        /*05dc*/ 	.word	0x0000d9f0


	//   ....[47]....
        /*05e0*/ 	.word	0x0000da00


	//   ....[48]....
        /*05e4*/ 	.word	0x0000da10


	//   ....[49]....
        /*05e8*/ 	.word	0x0000da20


	//   ....[50]....
        /*05ec*/ 	.word	0x0000da30


	//   ....[51]....
        /*05f0*/ 	.word	0x0000da40


	//   ....[52]....
        /*05f4*/ 	.word	0x0000da50


	//   ....[53]....
        /*05f8*/ 	.word	0x0000da60


	//   ....[54]....
        /*05fc*/ 	.word	0x0000da70


	//   ....[55]....
        /*0600*/ 	.word	0x0000da90


	//   ....[56]....
        /*0604*/ 	.word	0x0000daa0


	//   ....[57]....
        /*0608*/ 	.word	0x0000dab0


	//   ....[58]....
        /*060c*/ 	.word	0x0000dac0


	//   ....[59]....
        /*0610*/ 	.word	0x0000dad0


	//   ....[60]....
        /*0614*/ 	.word	0x0000daf0


	//   ....[61]....
        /*0618*/ 	.word	0x0000db00


	//   ....[62]....
        /*061c*/ 	.word	0x0000db20


	//   ....[63]....
        /*0620*/ 	.word	0x0000db30


	//   ....[64]....
        /*0624*/ 	.word	0x0000db40


	//   ....[65]....
        /*0628*/ 	.word	0x0000db50


	//   ....[66]....
        /*062c*/ 	.word	0x0000db70


	//   ....[67]....
        /*0630*/ 	.word	0x0000db80


	//   ....[68]....
        /*0634*/ 	.word	0x0000db90


	//   ....[69]....
        /*0638*/ 	.word	0x0000dba0


	//   ....[70]....
        /*063c*/ 	.word	0x0000dbb0


	//   ....[71]....
        /*0640*/ 	.word	0x0000dbc0


	//   ....[72]....
        /*0644*/ 	.word	0x0000dbd0


	//   ....[73]....
        /*0648*/ 	.word	0x0000dbe0


	//   ....[74]....
        /*064c*/ 	.word	0x0000dc00


	//   ....[75]....
        /*0650*/ 	.word	0x0000dc30


	//   ....[76]....
        /*0654*/ 	.word	0x0000dc60


	//   ....[77]....
        /*0658*/ 	.word	0x0000dc90


	//   ....[78]....
        /*065c*/ 	.word	0x0000dcc0


	//   ....[79]....
        /*0660*/ 	.word	0x0000dcf0


	//   ....[80]....
        /*0664*/ 	.word	0x0000dd10


	//   ....[81]....
        /*0668*/ 	.word	0x0000dd20


	//   ....[82]....
        /*066c*/ 	.word	0x0000dd30


	//   ....[83]....
        /*0670*/ 	.word	0x0000dd40


	//   ....[84]....
        /*0674*/ 	.word	0x0000dd50


	//   ....[85]....
        /*0678*/ 	.word	0x0000dd80


	//   ....[86]....
        /*067c*/ 	.word	0x0000ddb0


	//   ....[87]....
        /*0680*/ 	.word	0x0000dde0


	//   ....[88]....
        /*0684*/ 	.word	0x0000ddf0


	//   ....[89]....
        /*0688*/ 	.word	0x0000de00


	//   ....[90]....
        /*068c*/ 	.word	0x0000de10


	//   ....[91]....
        /*0690*/ 	.word	0x0000e280


	//   ....[92]....
        /*0694*/ 	.word	0x0000e2c0


	//   ....[93]....
        /*0698*/ 	.word	0x0000e300


	//   ....[94]....
        /*069c*/ 	.word	0x0000e340


	//   ....[95]....
        /*06a0*/ 	.word	0x0000e380


	//   ....[96]....
        /*06a4*/ 	.word	0x0000e3b0


	//   ....[97]....
        /*06a8*/ 	.word	0x0000ea70


	//   ....[98]....
        /*06ac*/ 	.word	0x0000eaa0


	//   ....[99]....
        /*06b0*/ 	.word	0x0000f5f0


	//   ....[100]....
        /*06b4*/ 	.word	0x00010bc0


	//   ....[101]....
        /*06b8*/ 	.word	0x00010bf0


	//   ....[102]....
        /*06bc*/ 	.word	0x00010c20


	//   ....[103]....
        /*06c0*/ 	.word	0x00010c50


	//   ....[104]....
        /*06c4*/ 	.word	0x00010c80


	//   ....[105]....
        /*06c8*/ 	.word	0x00010cc0


	//   ....[106]....
        /*06cc*/ 	.word	0x00010cd0


	//   ....[107]....
        /*06d0*/ 	.word	0x00010d20


	//   ....[108]....
        /*06d4*/ 	.word	0x00010d30


	//   ....[109]....
        /*06d8*/ 	.word	0x00010d80


	//   ....[110]....
        /*06dc*/ 	.word	0x00010d90


	//   ....[111]....
        /*06e0*/ 	.word	0x00010de0


	//   ....[112]....
        /*06e4*/ 	.word	0x00010df0


	//   ....[113]....
        /*06e8*/ 	.word	0x00010e40


	//   ....[114]....
        /*06ec*/ 	.word	0x00010e50


	//   ....[115]....
        /*06f0*/ 	.word	0x00010ea0


	//   ....[116]....
        /*06f4*/ 	.word	0x00010eb0


	//   ....[117]....
        /*06f8*/ 	.word	0x00010ec0


	//   ....[118]....
        /*06fc*/ 	.word	0x00010ed0


	//   ....[119]....
        /*0700*/ 	.word	0x00010ee0


	//   ....[120]....
        /*0704*/ 	.word	0x00011400


	//   ....[121]....
        /*0708*/ 	.word	0x00011430


	//   ....[122]....
        /*070c*/ 	.word	0x000114c0


	//   ....[123]....
        /*0710*/ 	.word	0x000114f0


	//   ....[124]....
        /*0714*/ 	.word	0x00011510


	//   ....[125]....
        /*0718*/ 	.word	0x00011550


	//   ....[126]....
        /*071c*/ 	.word	0x00011580


	//   ....[127]....
        /*0720*/ 	.word	0x000115d0


	//   ....[128]....
        /*0724*/ 	.word	0x00011600


	//   ....[129]....
        /*0728*/ 	.word	0x00011620


	//   ....[130]....
        /*072c*/ 	.word	0x00011680


	//   ....[131]....
        /*0730*/ 	.word	0x000116a0


	//   ....[132]....
        /*0734*/ 	.word	0x000116f0


	//   ....[133]....
        /*0738*/ 	.word	0x00011710


	//   ....[134]....
        /*073c*/ 	.word	0x00011770


	//   ....[135]....
        /*0740*/ 	.word	0x00011790


	//   ....[136]....
        /*0744*/ 	.word	0x000117b0


	//   ....[137]....
        /*0748*/ 	.word	0x000117d0


	//   ....[138]....
        /*074c*/ 	.word	0x000117f0


	//   ....[139]....
        /*0750*/ 	.word	0x00011860


	//   ....[140]....
        /*0754*/ 	.word	0x00011e00


	//   ....[141]....
        /*0758*/ 	.word	0x00011e30


	//   ....[142]....
        /*075c*/ 	.word	0x00011e60


	//   ....[143]....
        /*0760*/ 	.word	0x00011e90


	//   ....[144]....
        /*0764*/ 	.word	0x00011ef0


	//   ....[145]....
        /*0768*/ 	.word	0x00011f00


	//   ....[146]....
        /*076c*/ 	.word	0x00011f60


	//   ....[147]....
        /*0770*/ 	.word	0x00011f90


	//   ....[148]....
        /*0774*/ 	.word	0x00012000


	//   ....[149]....
        /*0778*/ 	.word	0x00012020


	//   ....[150]....
        /*077c*/ 	.word	0x00012050


	//   ....[151]....
        /*0780*/ 	.word	0x00012080


	//   ....[152]....
        /*0784*/ 	.word	0x000120c0


	//   ....[153]....
        /*0788*/ 	.word	0x000120f0


	//   ....[154]....
        /*078c*/ 	.word	0x00012120


	//   ....[155]....
        /*0790*/ 	.word	0x000121b0


	//   ....[156]....
        /*0794*/ 	.word	0x00012a30


	//   ....[157]....
        /*0798*/ 	.word	0x00012a50


	//   ....[158]....
        /*079c*/ 	.word	0x00012a60


	//   ....[159]....
        /*07a0*/ 	.word	0x00012a70


	//   ....[160]....
        /*07a4*/ 	.word	0x00012a80


	//   ....[161]....
        /*07a8*/ 	.word	0x00012ad0


	//   ....[162]....
        /*07ac*/ 	.word	0x00012af0


	//   ....[163]....
        /*07b0*/ 	.word	0x00012b10


	//   ....[164]....
        /*07b4*/ 	.word	0x00012b20


	//   ....[165]....
        /*07b8*/ 	.word	0x00012b60


	//   ....[166]....
        /*07bc*/ 	.word	0x00012b70


	//   ....[167]....
        /*07c0*/ 	.word	0x00012bb0


	//   ....[168]....
        /*07c4*/ 	.word	0x00012bc0


	//   ....[169]....
        /*07c8*/ 	.word	0x00012c00


	//   ....[170]....
        /*07cc*/ 	.word	0x00012c10


	//   ....[171]....
        /*07d0*/ 	.word	0x00012c50


	//   ....[172]....
        /*07d4*/ 	.word	0x00012c60


	//   ....[173]....
        /*07d8*/ 	.word	0x00012c70


	//   ....[174]....
        /*07dc*/ 	.word	0x00012cb0


	//   ....[175]....
        /*07e0*/ 	.word	0x00012cd0


	//   ....[176]....
        /*07e4*/ 	.word	0x000130b0


	//   ....[177]....
        /*07e8*/ 	.word	0x000130d0


	//   ....[178]....
        /*07ec*/ 	.word	0x000130f0


	//   ....[179]....
        /*07f0*/ 	.word	0x00013100


	//   ....[180]....
        /*07f4*/ 	.word	0x00013110


	//   ....[181]....
        /*07f8*/ 	.word	0x00013120


	//   ....[182]....
        /*07fc*/ 	.word	0x00013140


	//   ....[183]....
        /*0800*/ 	.word	0x00013150


	//   ....[184]....
        /*0804*/ 	.word	0x00013170


	//   ....[185]....
        /*0808*/ 	.word	0x000131a0


	//   ....[186]....
        /*080c*/ 	.word	0x000131c0


	//   ....[187]....
        /*0810*/ 	.word	0x000131f0


	//   ....[188]....
        /*0814*/ 	.word	0x00013210


	//   ....[189]....
        /*0818*/ 	.word	0x00013240


	//   ....[190]....
        /*081c*/ 	.word	0x00013260


	//   ....[191]....
        /*0820*/ 	.word	0x00013290


	//   ....[192]....
        /*0824*/ 	.word	0x000132b0


	//   ....[193]....
        /*0828*/ 	.word	0x000132d0


	//   ....[194]....
        /*082c*/ 	.word	0x000132e0


	//   ....[195]....
        /*0830*/ 	.word	0x000133a0


	//   ....[196]....
        /*0834*/ 	.word	0x00014440


	//   ....[197]....
        /*0838*/ 	.word	0x00014a00


	//   ....[198]....
        /*083c*/ 	.word	0x00014ae0


	//   ....[199]....
        /*0840*/ 	.word	0x00014bb0


	//   ....[200]....
        /*0844*/ 	.word	0x00014c30


	//   ....[201]....
        /*0848*/ 	.word	0x00014ce0


	//   ....[202]....
        /*084c*/ 	.word	0x00014d40


	//   ....[203]....
        /*0850*/ 	.word	0x00014e00


	//   ....[204]....
        /*0854*/ 	.word	0x00014e60


	//   ....[205]....
        /*0858*/ 	.word	0x00014f20


	//   ....[206]....
        /*085c*/ 	.word	0x00014f80


	//   ....[207]....
        /*0860*/ 	.word	0x00015040


	//   ....[208]....
        /*0864*/ 	.word	0x000150a0


	//   ....[209]....
        /*0868*/ 	.word	0x00015160


	//   ....[210]....
        /*086c*/ 	.word	0x000151c0


	//   ....[211]....
        /*0870*/ 	.word	0x00015280


	//   ....[212]....
        /*0874*/ 	.word	0x000152e0


	//   ....[213]....
        /*0878*/ 	.word	0x000153a0


	//   ....[214]....
        /*087c*/ 	.word	0x00015430


	//   ....[215]....
        /*0880*/ 	.word	0x000154d0


	//   ....[216]....
        /*0884*/ 	.word	0x00015550


	//   ....[217]....
        /*0888*/ 	.word	0x00015630


	//   ....[218]....
        /*088c*/ 	.word	0x00015790


	//   ....[219]....
        /*0890*/ 	.word	0x00015850


	//   ....[220]....
        /*0894*/ 	.word	0x00015940


	//   ....[221]....
        /*0898*/ 	.word	0x00015990


	//   ....[222]....
        /*089c*/ 	.word	0x00015a60


	//   ....[223]....
        /*08a0*/ 	.word	0x00015ab0


	//   ....[224]....
        /*08a4*/ 	.word	0x00015ba0


	//   ....[225]....
        /*08a8*/ 	.word	0x00015bf0


	//   ....[226]....
        /*08ac*/ 	.word	0x00015ce0


	//   ....[227]....
        /*08b0*/ 	.word	0x00015d30


	//   ....[228]....
        /*08b4*/ 	.word	0x00015da0


	//   ....[229]....
        /*08b8*/ 	.word	0x00015e60


	//   ....[230]....
        /*08bc*/ 	.word	0x00015ed0


	//   ....[231]....
        /*08c0*/ 	.word	0x00015f80


	//   ....[232]....
        /*08c4*/ 	.word	0x00016000


	//   ....[233]....
        /*08c8*/ 	.word	0x000160a0


	//   ....[234]....
        /*08cc*/ 	.word	0x00016100


	//   ....[235]....
        /*08d0*/ 	.word	0x000161c0


	//   ....[236]....
        /*08d4*/ 	.word	0x00016230


	//   ....[237]....
        /*08d8*/ 	.word	0x000162e0


	//   ....[238]....
        /*08dc*/ 	.word	0x00016370


	//   ....[239]....
        /*08e0*/ 	.word	0x000163e0


	//   ....[240]....
        /*08e4*/ 	.word	0x00016490


	//   ....[241]....
        /*08e8*/ 	.word	0x00016550


	//   ....[242]....
        /*08ec*/ 	.word	0x000165b0


	//   ....[243]....
        /*08f0*/ 	.word	0x00016690


	//   ....[244]....
        /*08f4*/ 	.word	0x00016700


	//   ....[245]....
        /*08f8*/ 	.word	0x000167d0


	//   ....[246]....
        /*08fc*/ 	.word	0x00016830


	//   ....[247]....
        /*0900*/ 	.word	0x000168f0


	//   ....[248]....
        /*0904*/ 	.word	0x00016950


	//   ....[249]....
        /*0908*/ 	.word	0x00016a10


	//   ....[250]....
        /*090c*/ 	.word	0x00016a70


	//   ....[251]....
        /*0910*/ 	.word	0x00016b30


	//   ....[252]....
        /*0914*/ 	.word	0x00016bb0


	//   ....[253]....
        /*0918*/ 	.word	0x00016c60


	//   ....[254]....
        /*091c*/ 	.word	0x00016d90


	//   ....[255]....
        /*0920*/ 	.word	0x00016e30


	//   ....[0]....
        /*0924*/ 	.word	0x00016e90


	//   ....[1]....
        /*0928*/ 	.word	0x00016f40


	//   ....[2]....
        /*092c*/ 	.word	0x00016fd0


	//   ....[3]....
        /*0930*/ 	.word	0x00017060


	//   ....[4]....
        /*0934*/ 	.word	0x000170c0


	//   ....[5]....
        /*0938*/ 	.word	0x00017170


	//   ....[6]....
        /*093c*/ 	.word	0x000171d0


	//   ....[7]....
        /*0940*/ 	.word	0x00017280


	//   ....[8]....
        /*0944*/ 	.word	0x000172e0


	//   ....[9]....
        /*0948*/ 	.word	0x00017390


	//   ....[10]....
        /*094c*/ 	.word	0x000173f0


	//   ....[11]....
        /*0950*/ 	.word	0x000174a0


	//   ....[12]....
        /*0954*/ 	.word	0x00017500


	//   ....[13]....
        /*0958*/ 	.word	0x000175b0


	//   ....[14]....
        /*095c*/ 	.word	0x00017640


	//   ....[15]....
        /*0960*/ 	.word	0x000176d0


	//   ....[16]....
        /*0964*/ 	.word	0x00017730


	//   ....[17]....
        /*0968*/ 	.word	0x000177e0


	//   ....[18]....
        /*096c*/ 	.word	0x000178c0


	//   ....[19]....
        /*0970*/ 	.word	0x00017960


	//   ....[20]....
        /*0974*/ 	.word	0x000179d0


	//   ....[21]....
        /*0978*/ 	.word	0x00017a70


	//   ....[22]....
        /*097c*/ 	.word	0x00017ad0


	//   ....[23]....
        /*0980*/ 	.word	0x00017b70


	//   ....[24]....
        /*0984*/ 	.word	0x00017bd0


	//   ....[25]....
        /*0988*/ 	.word	0x00017c80


	//   ....[26]....
        /*098c*/ 	.word	0x00017ce0


	//   ....[27]....
        /*0990*/ 	.word	0x00017d80


	//   ....[28]....
        /*0994*/ 	.word	0x00017de0


	//   ....[29]....
        /*0998*/ 	.word	0x00017e90


	//   ....[30]....
        /*099c*/ 	.word	0x00017f10


	//   ....[31]....
        /*09a0*/ 	.word	0x00017fa0


	//   ....[32]....
        /*09a4*/ 	.word	0x00018000


	//   ....[33]....
        /*09a8*/ 	.word	0x00018070


	//   ....[34]....
        /*09ac*/ 	.word	0x00018140


	//   ....[35]....
        /*09b0*/ 	.word	0x000181d0


	//   ....[36]....
        /*09b4*/ 	.word	0x00018230


	//   ....[37]....
        /*09b8*/ 	.word	0x000182e0


	//----- nvinfo : EIATTR_REG_RECONFIG
	.align		4
.L_1042:
        /*09bc*/ 	.byte	0x01, 0x54
	.zero		2


	//----- nvinfo : EIATTR_SYSCALL_OFFSETS
	.align		4
        /*09c0*/ 	.byte	0x04, 0x46
        /*09c2*/ 	.short	(.L_1044 - .L_1043)


	//   ....[0]....
.L_1043:
        /*09c4*/ 	.word	0x00001360


	//   ....[1]....
        /*09c8*/ 	.word	0x0000fe40


	//   ....[2]....
        /*09cc*/ 	.word	0x0000ff80


	//   ....[3]....
        /*09d0*/ 	.word	0x000100c0


	//   ....[4]....
        /*09d4*/ 	.word	0x000101e0


	//   ....[5]....
        /*09d8*/ 	.word	0x00011b70


	//----- nvinfo : EIATTR_MBARRIER_INSTR_OFFSETS
	.align		4
.L_1044:
        /*09dc*/ 	.byte	0x04, 0x39
        /*09de*/ 	.short	(.L_1046 - .L_1045)


	//   ....[0]....
.L_1045:
        /*09e0*/ 	.word	0x00000180
        /*09e4*/ 	.word	0x000000ff
        /*09e8*/ 	.word	0x00022800
        /*09ec*/ 	.short	0x0100
        /*09ee*/ 	.byte	0x08
	.zero		1


	//   ....[1]....
        /*09f0*/ 	.word	0x00000190
        /*09f4*/ 	.word	0x000000ff
        /*09f8*/ 	.word	0x00022820
        /*09fc*/ 	.short	0x0100
        /*09fe*/ 	.byte	0x08
	.zero		1


	//   ....[2]....
        /*0a00*/ 	.word	0x00000280
        /*0a04*/ 	.word	0x000000ff
        /*0a08*/ 	.word	0x00022830
        /*0a0c*/ 	.short	0x0100
        /*0a0e*/ 	.byte	0x08
	.zero		1


	//   ....[3]....
        /*0a10*/ 	.word	0x00000290
        /*0a14*/ 	.word	0x000000ff
        /*0a18*/ 	.word	0x00022840
        /*0a1c*/ 	.short	0x0100
        /*0a1e*/ 	.byte	0x08
	.zero		1


	//   ....[4]....
        /*0a20*/ 	.word	0x000002a0
        /*0a24*/ 	.word	0x000000ff
        /*0a28*/ 	.word	0x00022838
        /*0a2c*/ 	.short	0x0100
        /*0a2e*/ 	.byte	0x08
	.zero		1


	//   ....[5]....
        /*0a30*/ 	.word	0x000002b0
        /*0a34*/ 	.word	0x000000ff
        /*0a38*/ 	.word	0x00022848
        /*0a3c*/ 	.short	0x0100
        /*0a3e*/ 	.byte	0x08
	.zero		1


	//   ....[6]....
        /*0a40*/ 	.word	0x000003e0
        /*0a44*/ 	.word	0x000000ff
        /*0a48*/ 	.word	0x00022850
        /*0a4c*/ 	.short	0x0100
        /*0a4e*/ 	.byte	0x08
	.zero		1


	//   ....[7]....
        /*0a50*/ 	.word	0x000003f0
        /*0a54*/ 	.word	0x000000ff
        /*0a58*/ 	.word	0x00022860
        /*0a5c*/ 	.short	0x0100
        /*0a5e*/ 	.byte	0x08
	.zero		1


	//   ....[8]....
        /*0a60*/ 	.word	0x00000400
        /*0a64*/ 	.word	0x000000ff
        /*0a68*/ 	.word	0x00022858
        /*0a6c*/ 	.short	0x0100
        /*0a6e*/ 	.byte	0x08
	.zero		1


	//   ....[9]....
        /*0a70*/ 	.word	0x00000410
        /*0a74*/ 	.word	0x000000ff
        /*0a78*/ 	.word	0x00022868
        /*0a7c*/ 	.short	0x0100
        /*0a7e*/ 	.byte	0x08
	.zero		1


	//   ....[10]....
        /*0a80*/ 	.word	0x00000500
        /*0a84*/ 	.word	0x000000ff
        /*0a88*/ 	.word	0x00022870
        /*0a8c*/ 	.short	0x0100
        /*0a8e*/ 	.byte	0x06
	.zero		1


	//   ....[11]....
        /*0a90*/ 	.word	0x00000510
        /*0a94*/ 	.word	0x000000ff
        /*0a98*/ 	.word	0x00022880
        /*0a9c*/ 	.short	0x0100
        /*0a9e*/ 	.byte	0x06
	.zero		1


	//   ....[12]....
        /*0aa0*/ 	.word	0x00000520
        /*0aa4*/ 	.word	0x000000ff
        /*0aa8*/ 	.word	0x00022878
        /*0aac*/ 	.short	0x0100
        /*0aae*/ 	.byte	0x06
	.zero		1


	//   ....[13]....
        /*0ab0*/ 	.word	0x00000530
        /*0ab4*/ 	.word	0x000000ff
        /*0ab8*/ 	.word	0x00022888
        /*0abc*/ 	.short	0x0100
        /*0abe*/ 	.byte	0x06
	.zero		1


	//   ....[14]....
        /*0ac0*/ 	.word	0x00000660
        /*0ac4*/ 	.word	0x000000ff
        /*0ac8*/ 	.word	0x00022890
        /*0acc*/ 	.short	0x0100
        /*0ace*/ 	.byte	0x08
	.zero		1


	//   ....[15]....
        /*0ad0*/ 	.word	0x00000670
        /*0ad4*/ 	.word	0x000000ff
        /*0ad8*/ 	.word	0x000228a0
        /*0adc*/ 	.short	0x0100
        /*0ade*/ 	.byte	0x08
	.zero		1


	//   ....[16]....
        /*0ae0*/ 	.word	0x00000680
        /*0ae4*/ 	.word	0x000000ff
        /*0ae8*/ 	.word	0x00022898
        /*0aec*/ 	.short	0x0100
        /*0aee*/ 	.byte	0x08
	.zero		1


	//   ....[17]....
        /*0af0*/ 	.word	0x00000690
        /*0af4*/ 	.word	0x000000ff
        /*0af8*/ 	.word	0x000228a8
        /*0afc*/ 	.short	0x0100
        /*0afe*/ 	.byte	0x08
	.zero		1


	//   ....[18]....
        /*0b00*/ 	.word	0x000007d0
        /*0b04*/ 	.word	0x000000ff
        /*0b08*/ 	.word	0x000228b0
        /*0b0c*/ 	.short	0x0100
        /*0b0e*/ 	.byte	0x08
	.zero		1


	//   ....[19]....
        /*0b10*/ 	.word	0x000007e0
        /*0b14*/ 	.word	0x000000ff
        /*0b18*/ 	.word	0x000228c0
        /*0b1c*/ 	.short	0x0100
        /*0b1e*/ 	.byte	0x08
	.zero		1


	//   ....[20]....
        /*0b20*/ 	.word	0x000007f0
        /*0b24*/ 	.word	0x000000ff
        /*0b28*/ 	.word	0x000228b8
        /*0b2c*/ 	.short	0x0100
        /*0b2e*/ 	.byte	0x08
	.zero		1


	//   ....[21]....
        /*0b30*/ 	.word	0x00000800
        /*0b34*/ 	.word	0x000000ff
        /*0b38*/ 	.word	0x000228c8
        /*0b3c*/ 	.short	0x0100
        /*0b3e*/ 	.byte	0x08
	.zero		1


	//   ....[22]....
        /*0b40*/ 	.word	0x00001630
        /*0b44*/ 	.word	0x000000ff
        /*0b48*/ 	.word	0x00022800
        /*0b4c*/ 	.short	0x010a
        /*0b4e*/ 	.byte	0x29
	.zero		1


	//   ....[23]....
        /*0b50*/ 	.word	0x000016c0
        /*0b54*/ 	.word	0x000000ff
        /*0b58*/ 	.word	0x00022830
        /*0b5c*/ 	.short	0x010a
        /*0b5e*/ 	.byte	0x29
	.zero		1


	//   ....[24]....
        /*0b60*/ 	.word	0x00001720
        /*0b64*/ 	.word	0x000000ff
        /*0b68*/ 	.word	0x00022830
        /*0b6c*/ 	.short	0x010a
        /*0b6e*/ 	.byte	0x29
	.zero		1


	//   ....[25]....
        /*0b70*/ 	.word	0x00002d10
        /*0b74*/ 	.word	0x000000ff
        /*0b78*/ 	.word	0x00000000
        /*0b7c*/ 	.short	0x0101
        /*0b7e*/ 	.byte	0x0a
	.zero		1


	//   ....[26]....
        /*0b80*/ 	.word	0x000054c0
        /*0b84*/ 	.word	0x000000ff
        /*0b88*/ 	.word	0x00022830
        /*0b8c*/ 	.short	0x010a
        /*0b8e*/ 	.byte	0x06
	.zero		1


	//   ....[27]....
        /*0b90*/ 	.word	0x00005500
        /*0b94*/ 	.word	0x000000ff
        /*0b98*/ 	.word	0x00022830
        /*0b9c*/ 	.short	0x010a
        /*0b9e*/ 	.byte	0x06
	.zero		1


	//   ....[28]....
        /*0ba0*/ 	.word	0x00005db0
        /*0ba4*/ 	.word	0x000000ff
        /*0ba8*/ 	.word	0x00022850
        /*0bac*/ 	.short	0x010a
        /*0bae*/ 	.byte	0x06
	.zero		1


	//   ....[29]....
        /*0bb0*/ 	.word	0x00005df0
        /*0bb4*/ 	.word	0x000000ff
        /*0bb8*/ 	.word	0x00022850
        /*0bbc*/ 	.short	0x010a
        /*0bbe*/ 	.byte	0x06
	.zero		1


	//   ....[30]....
        /*0bc0*/ 	.word	0x00006960
        /*0bc4*/ 	.word	0x000000ff
        /*0bc8*/ 	.word	0x00000000
        /*0bcc*/ 	.short	0x0101
        /*0bce*/ 	.byte	0x06
	.zero		1


	//   ....[31]....
        /*0bd0*/ 	.word	0x00008c60
        /*0bd4*/ 	.word	0x000000ff
        /*0bd8*/ 	.word	0x00000000
        /*0bdc*/ 	.short	0x0101
        /*0bde*/ 	.byte	0x06
	.zero		1


	//   ....[32]....
        /*0be0*/ 	.word	0x000093c0
        /*0be4*/ 	.word	0x000000ff
        /*0be8*/ 	.word	0x00022830
        /*0bec*/ 	.short	0x010a
        /*0bee*/ 	.byte	0x06
	.zero		1


	//   ....[33]....
        /*0bf0*/ 	.word	0x00009400
        /*0bf4*/ 	.word	0x000000ff
        /*0bf8*/ 	.word	0x00022830
        /*0bfc*/ 	.short	0x010a
        /*0bfe*/ 	.byte	0x06
	.zero		1


	//   ....[34]....
        /*0c00*/ 	.word	0x00009c70
        /*0c04*/ 	.word	0x000000ff
        /*0c08*/ 	.word	0x00022850
        /*0c0c*/ 	.short	0x010a
        /*0c0e*/ 	.byte	0x06
	.zero		1


	//   ....[35]....
        /*0c10*/ 	.word	0x00009cb0
        /*0c14*/ 	.word	0x000000ff
        /*0c18*/ 	.word	0x00022850
        /*0c1c*/ 	.short	0x010a
        /*0c1e*/ 	.byte	0x06
	.zero		1


	//   ....[36]....
        /*0c20*/ 	.word	0x0000a560
        /*0c24*/ 	.word	0x000000ff
        /*0c28*/ 	.word	0x00000000
        /*0c2c*/ 	.short	0x0101
        /*0c2e*/ 	.byte	0x06
	.zero		1


	//   ....[37]....
        /*0c30*/ 	.word	0x0000bf90
        /*0c34*/ 	.word	0x000000ff
        /*0c38*/ 	.word	0x00000000
        /*0c3c*/ 	.short	0x0101
        /*0c3e*/ 	.byte	0x06
	.zero		1


	//   ....[38]....
        /*0c40*/ 	.word	0x0000c630
        /*0c44*/ 	.word	0x000000ff
        /*0c48*/ 	.word	0x00022850
        /*0c4c*/ 	.short	0x010a
        /*0c4e*/ 	.byte	0x0c
	.zero		1


	//   ....[39]....
        /*0c50*/ 	.word	0x0000c670
        /*0c54*/ 	.word	0x000000ff
        /*0c58*/ 	.word	0x00022850
        /*0c5c*/ 	.short	0x010a
        /*0c5e*/ 	.byte	0x0c
	.zero		1


	//   ....[40]....
        /*0c60*/ 	.word	0x0000ccd0
        /*0c64*/ 	.word	0x000000ff
        /*0c68*/ 	.word	0x00000000
        /*0c6c*/ 	.short	0x0101
        /*0c6e*/ 	.byte	0x04
	.zero		1


	//   ....[41]....
        /*0c70*/ 	.word	0x0000e3a0
        /*0c74*/ 	.word	0x000000ff
        /*0c78*/ 	.word	0x00000000
        /*0c7c*/ 	.short	0x0101
        /*0c7e*/ 	.byte	0x04
	.zero		1


	//   ....[42]....
        /*0c80*/ 	.word	0x00010870
        /*0c84*/ 	.word	0x000000ff
        /*0c88*/ 	.word	0x00022880
        /*0c8c*/ 	.short	0x010a
        /*0c8e*/ 	.byte	0x2c
	.zero		1


	//   ....[43]....
        /*0c90*/ 	.word	0x000110d0
        /*0c94*/ 	.word	0x000000ff
        /*0c98*/ 	.word	0x00022870
        /*0c9c*/ 	.short	0x0107
        /*0c9e*/ 	.byte	0x2c
	.zero		1


	//   ....[44]....
        /*0ca0*/ 	.word	0x00011160
        /*0ca4*/ 	.word	0x000000ff
        /*0ca8*/ 	.word	0x00022870
        /*0cac*/ 	.short	0x0101
        /*0cae*/ 	.byte	0x2c
	.zero		1


	//   ....[45]....
        /*0cb0*/ 	.word	0x00011190
        /*0cb4*/ 	.word	0x000000ff
        /*0cb8*/ 	.word	0x00022840
        /*0cbc*/ 	.short	0x010a
        /*0cbe*/ 	.byte	0x2c
	.zero		1


	//   ....[46]....
        /*0cc0*/ 	.word	0x00011910
        /*0cc4*/ 	.word	0x000000ff
        /*0cc8*/ 	.word	0x00022830
        /*0ccc*/ 	.short	0x0107
        /*0cce*/ 	.byte	0x2c
	.zero		1


	//   ....[47]....
        /*0cd0*/ 	.word	0x000119a0
        /*0cd4*/ 	.word	0x000000ff
        /*0cd8*/ 	.word	0x00022830
        /*0cdc*/ 	.short	0x0101
        /*0cde*/ 	.byte	0x2c
	.zero		1


	//   ....[48]....
        /*0ce0*/ 	.word	0x00012270
        /*0ce4*/ 	.word	0x000000ff
        /*0ce8*/ 	.word	0x00022800
        /*0cec*/ 	.short	0x0107
        /*0cee*/ 	.byte	0x2c
	.zero		1


	//   ....[49]....
        /*0cf0*/ 	.word	0x000122b0
        /*0cf4*/ 	.word	0x000000ff
        /*0cf8*/ 	.word	0x00022800
        /*0cfc*/ 	.short	0x0101
        /*0cfe*/ 	.byte	0x2c
	.zero		1


	//   ....[50]....
        /*0d00*/ 	.word	0x000122c0
        /*0d04*/ 	.word	0x000000ff
        /*0d08*/ 	.word	0x00022820
        /*0d0c*/ 	.short	0x010a
        /*0d0e*/ 	.byte	0x2c
	.zero		1


	//   ....[51]....
        /*0d10*/ 	.word	0x00012750
        /*0d14*/ 	.word	0x00000003
        /*0d18*/ 	.word	0x00022880
        /*0d1c*/ 	.short	0x010a
        /*0d1e*/ 	.byte	0x3f
	.zero		1


	//   ....[52]....
        /*0d20*/ 	.word	0x00012da0
        /*0d24*/ 	.word	0x00000003
        /*0d28*/ 	.word	0x00022870
        /*0d2c*/ 	.short	0x0107
        /*0d2e*/ 	.byte	0x3f
	.zero		1


	//   ....[53]....
        /*0d30*/ 	.word	0x00012e30
        /*0d34*/ 	.word	0x00000003
        /*0d38*/ 	.word	0x00022870
        /*0d3c*/ 	.short	0x0101
        /*0d3e*/ 	.byte	0x3f
	.zero		1


	//   ....[54]....
        /*0d40*/ 	.word	0x00012e60
        /*0d44*/ 	.word	0x00000003
        /*0d48*/ 	.word	0x00022840
        /*0d4c*/ 	.short	0x010a
        /*0d4e*/ 	.byte	0x3f
	.zero		1


	//   ....[55]....
        /*0d50*/ 	.word	0x00013430
        /*0d54*/ 	.word	0x00000003
        /*0d58*/ 	.word	0x00022830
        /*0d5c*/ 	.short	0x0107
        /*0d5e*/ 	.byte	0x3f
	.zero		1


	//   ....[56]....
        /*0d60*/ 	.word	0x000134d0
        /*0d64*/ 	.word	0x00000003
        /*0d68*/ 	.word	0x00022830
        /*0d6c*/ 	.short	0x0101
        /*0d6e*/ 	.byte	0x3f
	.zero		1


	//   ....[57]....
        /*0d70*/ 	.word	0x00013550
        /*0d74*/ 	.word	0x00000006
        /*0d78*/ 	.word	0x00022870
        /*0d7c*/ 	.short	0x010a
        /*0d7e*/ 	.byte	0x3f
	.zero		1


	//   ....[58]....
        /*0d80*/ 	.word	0x000135e0
        /*0d84*/ 	.word	0x00000006
        /*0d88*/ 	.word	0x00022860
        /*0d8c*/ 	.short	0x010a
        /*0d8e*/ 	.byte	0x3f
	.zero		1


	//   ....[59]....
        /*0d90*/ 	.word	0x00013b50
        /*0d94*/ 	.word	0x00000006
        /*0d98*/ 	.word	0x00022850
        /*0d9c*/ 	.short	0x0101
        /*0d9e*/ 	.byte	0x3f
	.zero		1


	//   ....[60]....
        /*0da0*/ 	.word	0x00013bf0
        /*0da4*/ 	.word	0x00000006
        /*0da8*/ 	.word	0x00000000
        /*0dac*/ 	.short	0x0101
        /*0dae*/ 	.byte	0x3f
	.zero		1


	//   ....[61]....
        /*0db0*/ 	.word	0x00013cc0
        /*0db4*/ 	.word	0x00000010
        /*0db8*/ 	.word	0x00022870
        /*0dbc*/ 	.short	0x010a
        /*0dbe*/ 	.byte	0x3f
	.zero		1


	//   ....[62]....
        /*0dc0*/ 	.word	0x00013d70
        /*0dc4*/ 	.word	0x00000010
        /*0dc8*/ 	.word	0x00022860
        /*0dcc*/ 	.short	0x010a
        /*0dce*/ 	.byte	0x3f
	.zero		1


	//   ....[63]....
        /*0dd0*/ 	.word	0x000142d0
        /*0dd4*/ 	.word	0x00000010
        /*0dd8*/ 	.word	0x00022850
        /*0ddc*/ 	.short	0x0101
        /*0dde*/ 	.byte	0x3f
	.zero		1


	//   ....[64]....
        /*0de0*/ 	.word	0x00014360
        /*0de4*/ 	.word	0x00000010
        /*0de8*/ 	.word	0x00000000
        /*0dec*/ 	.short	0x0101
        /*0dee*/ 	.byte	0x3f
	.zero		1


	//   ....[65]....
        /*0df0*/ 	.word	0x000143f0
        /*0df4*/ 	.word	0x00000005
        /*0df8*/ 	.word	0x00022820
        /*0dfc*/ 	.short	0x010a
        /*0dfe*/ 	.byte	0x3f
	.zero		1


	//   ....[66]....
        /*0e00*/ 	.word	0x00014510
        /*0e04*/ 	.word	0x00000004
        /*0e08*/ 	.word	0x00022840
        /*0e0c*/ 	.short	0x010a
        /*0e0e*/ 	.byte	0x3f
	.zero		1


	//   ....[67]....
        /*0e10*/ 	.word	0x000145b0
        /*0e14*/ 	.word	0x00000005
        /*0e18*/ 	.word	0x00022840
        /*0e1c*/ 	.short	0x010a
        /*0e1e*/ 	.byte	0x3f
	.zero		1


	//   ....[68]....
        /*0e20*/ 	.word	0x000145f0
        /*0e24*/ 	.word	0x00000004
        /*0e28*/ 	.word	0x00022860
        /*0e2c*/ 	.short	0x010a
        /*0e2e*/ 	.byte	0x3f
	.zero		1


	//   ....[69]....
        /*0e30*/ 	.word	0x00014630
        /*0e34*/ 	.word	0x00000005
        /*0e38*/ 	.word	0x00022860
        /*0e3c*/ 	.short	0x010a
        /*0e3e*/ 	.byte	0x3f
	.zero		1


	//   ....[70]....
        /*0e40*/ 	.word	0x00014670
        /*0e44*/ 	.word	0x00000004
        /*0e48*/ 	.word	0x00022880
        /*0e4c*/ 	.short	0x010a
        /*0e4e*/ 	.byte	0x3f
	.zero		1


	//   ....[71]....
        /*0e50*/ 	.word	0x000146b0
        /*0e54*/ 	.word	0x00000005
        /*0e58*/ 	.word	0x00022880
        /*0e5c*/ 	.short	0x010a
        /*0e5e*/ 	.byte	0x3f
	.zero		1


	//   ....[72]....
        /*0e60*/ 	.word	0x00014720
        /*0e64*/ 	.word	0x00000003
        /*0e68*/ 	.word	0x00022800
        /*0e6c*/ 	.short	0x010a
        /*0e6e*/ 	.byte	0x3f
	.zero		1


	//   ....[73]....
        /*0e70*/ 	.word	0x00014780
        /*0e74*/ 	.word	0x00000005
        /*0e78*/ 	.word	0x00022830
        /*0e7c*/ 	.short	0x010a
        /*0e7e*/ 	.byte	0x3f
	.zero		1


	//   ....[74]....
        /*0e80*/ 	.word	0x000147e0
        /*0e84*/ 	.word	0x0000000b
        /*0e88*/ 	.word	0x00022830
        /*0e8c*/ 	.short	0x010a
        /*0e8e*/ 	.byte	0x3f
	.zero		1


	//   ....[75]....
        /*0e90*/ 	.word	0x00014840
        /*0e94*/ 	.word	0x0000000b
        /*0e98*/ 	.word	0x00022850
        /*0e9c*/ 	.short	0x010a
        /*0e9e*/ 	.byte	0x3f
	.zero		1


	//   ....[76]....
        /*0ea0*/ 	.word	0x000148a0
        /*0ea4*/ 	.word	0x0000000a
        /*0ea8*/ 	.word	0x00022830
        /*0eac*/ 	.short	0x010a
        /*0eae*/ 	.byte	0x3f
	.zero		1


	//   ....[77]....
        /*0eb0*/ 	.word	0x00014900
        /*0eb4*/ 	.word	0x0000000a
        /*0eb8*/ 	.word	0x00022850
        /*0ebc*/ 	.short	0x010a
        /*0ebe*/ 	.byte	0x3f
	.zero		1


	//   ....[78]....
        /*0ec0*/ 	.word	0x00014960
        /*0ec4*/ 	.word	0x00000003
        /*0ec8*/ 	.word	0x00022850
        /*0ecc*/ 	.short	0x010a
        /*0ece*/ 	.byte	0x3f
	.zero		1


	//   ....[79]....
        /*0ed0*/ 	.word	0x00014a30
        /*0ed4*/ 	.word	0x00000019
        /*0ed8*/ 	.word	0x00022880
        /*0edc*/ 	.short	0x010a
        /*0ede*/ 	.byte	0x3f
	.zero		1


	//   ....[80]....
        /*0ee0*/ 	.word	0x000156e0
        /*0ee4*/ 	.word	0x00000019
        /*0ee8*/ 	.word	0x00022840
        /*0eec*/ 	.short	0x010a
        /*0eee*/ 	.byte	0x3f
	.zero		1


	//   ....[81]....
        /*0ef0*/ 	.word	0x00016c90
        /*0ef4*/ 	.word	0x00000019
        /*0ef8*/ 	.word	0x00022820
        /*0efc*/ 	.short	0x010a
        /*0efe*/ 	.byte	0x3f
	.zero		1


	//   ....[82]....
        /*0f00*/ 	.word	0x00016ce0
        /*0f04*/ 	.word	0x00000003
        /*0f08*/ 	.word	0x00022880
        /*0f0c*/ 	.short	0x010a
        /*0f0e*/ 	.byte	0x3f
	.zero		1


	//   ....[83]....
        /*0f10*/ 	.word	0x00017810
        /*0f14*/ 	.word	0x00000003
        /*0f18*/ 	.word	0x00022840
        /*0f1c*/ 	.short	0x010a
        /*0f1e*/ 	.byte	0x3f
	.zero		1


	//   ....[84]....
        /*0f20*/ 	.word	0x00018310
        /*0f24*/ 	.word	0x00000006
        /*0f28*/ 	.word	0x00022870
        /*0f2c*/ 	.short	0x010a
        /*0f2e*/ 	.byte	0x3f
	.zero		1


	//   ....[85]....
        /*0f30*/ 	.word	0x00018360
        /*0f34*/ 	.word	0x00000006
        /*0f38*/ 	.word	0x00022860
        /*0f3c*/ 	.short	0x010a
        /*0f3e*/ 	.byte	0x3f
	.zero		1


	//   ....[86]....
        /*0f40*/ 	.word	0x000183b0
        /*0f44*/ 	.word	0x00000010
        /*0f48*/ 	.word	0x00022870
        /*0f4c*/ 	.short	0x010a
        /*0f4e*/ 	.byte	0x3f
	.zero		1


	//   ....[87]....
        /*0f50*/ 	.word	0x00018400
        /*0f54*/ 	.word	0x00000010
        /*0f58*/ 	.word	0x00022860
        /*0f5c*/ 	.short	0x010a
        /*0f5e*/ 	.byte	0x3f
	.zero		1


	//   ....[88]....
        /*0f60*/ 	.word	0x00018450
        /*0f64*/ 	.word	0x00000005
        /*0f68*/ 	.word	0x00022820
        /*0f6c*/ 	.short	0x010a
        /*0f6e*/ 	.byte	0x3f
	.zero		1


	//   ....[89]....
        /*0f70*/ 	.word	0x000184a0
        /*0f74*/ 	.word	0x00000004
        /*0f78*/ 	.word	0x00022840
        /*0f7c*/ 	.short	0x010a
        /*0f7e*/ 	.byte	0x3f
	.zero		1


	//   ....[90]....
        /*0f80*/ 	.word	0x000184f0
        /*0f84*/ 	.word	0x00000005
        /*0f88*/ 	.word	0x00022840
        /*0f8c*/ 	.short	0x010a
        /*0f8e*/ 	.byte	0x3f
	.zero		1


	//   ....[91]....
        /*0f90*/ 	.word	0x00018540
        /*0f94*/ 	.word	0x00000004
        /*0f98*/ 	.word	0x00022860
        /*0f9c*/ 	.short	0x010a
        /*0f9e*/ 	.byte	0x3f
	.zero		1


	//   ....[92]....
        /*0fa0*/ 	.word	0x00018590
        /*0fa4*/ 	.word	0x00000005
        /*0fa8*/ 	.word	0x00022860
        /*0fac*/ 	.short	0x010a
        /*0fae*/ 	.byte	0x3f
	.zero		1


	//   ....[93]....
        /*0fb0*/ 	.word	0x000185e0
        /*0fb4*/ 	.word	0x00000004
        /*0fb8*/ 	.word	0x00022880
        /*0fbc*/ 	.short	0x010a
        /*0fbe*/ 	.byte	0x3f
	.zero		1


	//----- nvinfo : EIATTR_NUM_MBARRIERS
	.align		4
.L_1046:
        /*0fc0*/ 	.byte	0x03, 0x38
        /*0fc2*/ 	.short	0x0016


	//----- nvinfo : EIATTR_EXIT_INSTR_OFFSETS
	.align		4
        /*0fc4*/ 	.byte	0x04, 0x1c
        /*0fc6*/ 	.short	(.L_1048 - .L_1047)


	//   ....[0]....
.L_1047:
        /*0fc8*/ 	.word	0x00014700


	//----- nvinfo : EIATTR_MAX_THREADS
	.align		4
.L_1048:
        /*0fcc*/ 	.byte	0x04, 0x05
        /*0fce*/ 	.short	(.L_1050 - .L_1049)
.L_1049:
        /*0fd0*/ 	.word	0x00000180
        /*0fd4*/ 	.word	0x00000001
        /*0fd8*/ 	.word	0x00000001


	//----- nvinfo : EIATTR_CRS_STACK_SIZE
	.align		4
.L_1050:
        /*0fdc*/ 	.byte	0x04, 0x1e
        /*0fde*/ 	.short	(.L_1052 - .L_1051)
.L_1051:
        /*0fe0*/ 	.word	0x00000000


	//----- nvinfo : EIATTR_CBANK_PARAM_SIZE
	.align		4
.L_1052:
        /*0fe4*/ 	.byte	0x03, 0x19
        /*0fe6*/ 	.short	0x0a70


	//----- nvinfo : EIATTR_PARAM_CBANK
	.align		4
        /*0fe8*/ 	.byte	0x04, 0x0a
        /*0fea*/ 	.short	(.L_1054 - .L_1053)
	.align		4
.L_1053:
        /*0fec*/ 	.word	index@(.nv.constant0._ZN7cutlass13device_kernelIN5flash11enable_sm90INS1_16FlashAttnFwdSm90INS1_25CollectiveMainloopFwdSm90ILi2EN4cute5tupleIJNS5_1CILi1EEES8_S8_EEENS6_IJNS7_ILi128EEENS7_ILi160EEESA_EEELi128ENS_12float_e4m3_tEfNS_4arch4Sm90ELb1ELb0ELb1ELb0ELb1ELb0ELb0ELb1ELb1ELb1ELb1ELb0EEENS1_21CollectiveEpilogueFwdINS6_IJSA_SA_SB_EEES9_NS_10bfloat16_tESF_Li256ELb0ELb1ELb1ELb1EEENS1_19SingleTileSchedulerILb0ELb1ELb1ELi128EEEEEEEEEvNT_6ParamsE)
        /*0ff0*/ 	.short	0x0210
        /*0ff2*/ 	.short	0x0a70


	//----- nvinfo : EIATTR_SW_WAR
	.align		4
.L_1054:
        /*0ff4*/ 	.byte	0x04, 0x36
        /*0ff6*/ 	.short	(.L_1056 - .L_1055)
.L_1055:
        /*0ff8*/ 	.word	0x00000008
.L_1056:


//--------------------- .nv.info._ZN7cutlass13device_kernelIN5flash11enable_sm90INS1_16FlashAttnFwdSm90INS1_25CollectiveMainloopFwdSm90ILi2EN4cute5tupleIJNS5_1CILi1EEES8_S8_EEENS6_IJNS7_ILi128EEENS7_ILi160EEESA_EEELi128ENS_12float_e4m3_tEfNS_4arch4Sm90ELb1ELb0ELb1ELb1ELb1ELb0ELb0ELb1ELb1ELb1ELb1ELb0EEENS1_21CollectiveEpilogueFwdINS6_IJSA_SA_SB_EEES9_NS_10bfloat16_tESF_Li256ELb1ELb1ELb1ELb1EEENS1_36VarlenDynamicPersistentTileSchedulerILi128ELi160ELi256ELi128ELb1ELb1ELb1ELb1ELb1ELb1EEEEEEEEEvNT_6ParamsE --------------------------
	.section	.nv.info._ZN7cutlass13device_kernelIN5flash11enable_sm90INS1_16FlashAttnFwdSm90INS1_25CollectiveMainloopFwdSm90ILi2EN4cute5tupleIJNS5_1CILi1EEES8_S8_EEENS6_IJNS7_ILi128EEENS7_ILi160EEESA_EEELi128ENS_12float_e4m3_tEfNS_4arch4Sm90ELb1ELb0ELb1ELb1ELb1ELb0ELb0ELb1ELb1ELb1ELb1ELb0EEENS1_21CollectiveEpilogueFwdINS6_IJSA_SA_SB_EEES9_NS_10bfloat16_tESF_Li256ELb1ELb1ELb1ELb1EEENS1_36VarlenDynamicPersistentTileSchedulerILi128ELi160ELi256ELi128ELb1ELb1ELb1ELb1ELb1ELb1EEEEEEEEEvNT_6ParamsE,"",@"SHT_CUDA_INFO"
	.sectionflags	@""
	.align	4


	//----- nvinfo : EIATTR_CUDA_API_VERSION
	.align		4
        /*0000*/ 	.byte	0x04, 0x37
        /*0002*/ 	.short	(.L_1058 - .L_1057)
.L_1057:
        /*0004*/ 	.word	0x00000082


	//----- nvinfo : EIATTR_KPARAM_INFO
	.align		4
.L_1058:
        /*0008*/ 	.byte	0x04, 0x17
        /*000a*/ 	.short	(.L_1060 - .L_1059)
.L_1059:
        /*000c*/ 	.word	0x00000000
        /*0010*/ 	.short	0x0000
        /*0012*/ 	.short	0x0070
        /*0014*/ 	.byte	0x00, 0xf0, 0x01, 0x2a


	//----- nvinfo : EIATTR_SPARSE_MMA_MASK
	.align		4
.L_1060:
        /*0018*/ 	.byte	0x03, 0x50
        /*001a*/ 	.short	0x0000


	//----- nvinfo : EIATTR_MAXREG_COUNT
	.align		4
        /*001c*/ 	.byte	0x03, 0x1b
        /*001e*/ 	.short	0x00a8


	//----- nvinfo : EIATTR_NUM_BARRIERS
	.align		4
        /*0020*/ 	.byte	0x02, 0x4c
        /*0022*/ 	.byte	0x10
	.zero		1


	//----- nvinfo : EIATTR_EXTERNS
	.align		4
        /*0024*/ 	.byte	0x04, 0x0f
        /*0026*/ 	.short	(.L_1062 - .L_1061)


	//   ....[0]....
	.align		4
.L_1061:
        /*0028*/ 	.word	index@(__assertfail)


	//----- nvinfo : EIATTR_ANNOTATIONS
	.align		4
.L_1062:
        /*002c*/ 	.byte	0x04, 0x55
        /*002e*/ 	.short	(.L_1064 - .L_1063)


	//   ....[0]....
.L_1063:
        /* <DEDUP_REMOVED lines=30> */


	//----- nvinfo : EIATTR_MERCURY_ISA_VERSION
	.align		4
.L_1064:
        /*0200*/ 	.byte	0x03, 0x5f
        /*0202*/ 	.short	0x0101


	//----- nvinfo : EIATTR_UNUSED_LOAD_BYTE_OFFSET
	.align		4
        /*0204*/ 	.byte	0x04, 0x44
        /*0206*/ 	.short	(.L_1066 - .L_1065)


	//   ....[0]....
.L_1065:
        /*0208*/ 	.word	0x00000980
        /*020c*/ 	.word	0x0000fff0


	//   ....[1]....
        /*0210*/ 	.word	0x0000d6f0
        /*0214*/ 	.word	0x0000fff0


	//----- nvinfo : EIATTR_INT_WARP_WIDE_INSTR_OFFSETS
	.align		4
.L_1066:
        /*0218*/ 	.byte	0x04, 0x31
        /*021a*/ 	.short	(.L_1068 - .L_1067)


	//   ....[0]....
.L_1067:
        /*021c*/ 	.word	0x000000c0


	//   ....[1]....
        /*0220*/ 	.word	0x000000d0


	//   ....[2]....
        /*0224*/ 	.word	0x00000170


	//   ....[3]....
        /*0228*/ 	.word	0x00012e60


	//   ....[4]....
        /*022c*/ 	.word	0x00012ef0


	//   ....[5]....
        /*0230*/ 	.word	0x000170d0


	//   ....[6]....
        /*0234*/ 	.word	0x00017160


	//----- nvinfo : EIATTR_COOP_GROUP_MASK_REGIDS
	.align		4
.L_1068:
        /*0238*/ 	.byte	0x04, 0x29
        /*023a*/ 	.short	(.L_1070 - .L_1069)


	//   ....[0]....
.L_1069:
        /*023c*/ 	.word	0xffffffff


	//   ....[1]....
        /*0240*/ 	.word	0xffffffff


	//   ....[2]....
        /*0244*/ 	.word	0xffffffff


	//   ....[3]....
        /*0248*/ 	.word	0xffffffff


	//   ....[4]....
        /*024c*/ 	.word	0xffffffff


	//   ....[5]....
        /*0250*/ 	.word	0xffffffff


	//   ....[6]....
        /*0254*/ 	.word	0xffffffff


	//   ....[7]....
        /*0258*/ 	.word	0xffffffff


	//   ....[8]....
        /*025c*/ 	.word	0xffffffff


	//   ....[9]....
        /*0260*/ 	.word	0xffffffff


	//   ....[10]....
        /*0264*/ 	.word	0xffffffff


	//   ....[11]....
        /*0268*/ 	.word	0xffffffff


	//   ....[12]....
        /*026c*/ 	.word	0xffffffff


	//   ....[13]....
        /*0270*/ 	.word	0xffffffff


	//   ....[14]....
        /*0274*/ 	.word	0xffffffff


	//   ....[15]....
        /*0278*/ 	.word	0xffffffff


	//   ....[16]....
        /*027c*/ 	.word	0xffffffff


	//   ....[17]....
        /*0280*/ 	.word	0xffffffff


	//   ....[18]....
        /*0284*/ 	.word	0xffffffff


	//   ....[19]....
        /*0288*/ 	.word	0xffffffff


	//   ....[20]....
        /*028c*/ 	.word	0xffffffff


	//   ....[21]....
        /*0290*/ 	.word	0xffffffff


	//   ....[22]....
        /*0294*/ 	.word	0xffffffff


	//   ....[23]....
        /*0298*/ 	.word	0xffffffff


	//   ....[24]....
        /*029c*/ 	.word	0xffffffff


	//   ....[25]....
        /*02a0*/ 	.word	0xffffffff


	//   ....[26]....
        /*02a4*/ 	.word	0xffffffff


	//   ....[27]....
        /*02a8*/ 	.word	0xffffffff


	//   ....[28]....
        /*02ac*/ 	.word	0xffffffff


	//   ....[29]....
        /*02b0*/ 	.word	0xffffffff


	//   ....[30]....
        /*02b4*/ 	.word	0xffffffff


	//   ....[31]....
        /*02b8*/ 	.word	0xffffffff


	//   ....[32]....
        /*02bc*/ 	.word	0xffffffff


	//   ....[33]....
        /*02c0*/ 	.word	0xffffffff


	//   ....[34]....
        /*02c4*/ 	.word	0xffffffff


	//   ....[35]....
        /*02c8*/ 	.word	0xffffffff


	//   ....[36]....
        /*02cc*/ 	.word	0xffffffff


	//   ....[37]....
        /*02d0*/ 	.word	0xffffffff


	//   ....[38]....
        /*02d4*/ 	.word	0xffffffff


	//   ....[39]....
        /*02d8*/ 	.word	0xffffffff


	//   ....[40]....
        /*02dc*/ 	.word	0xffffffff


	//   ....[41]....
        /*02e0*/ 	.word	0xffffffff


	//   ....[42]....
        /*02e4*/ 	.word	0xffffffff


	//   ....[43]....
        /*02e8*/ 	.word	0xffffffff


	//   ....[44]....
        /*02ec*/ 	.word	0xffffffff


	//   ....[45]....
        /*02f0*/ 	.word	0xffffffff


	//   ....[46]....
        /*02f4*/ 	.word	0xffffffff


	//   ....[47]....
        /*02f8*/ 	.word	0xffffffff


	//   ....[48]....
        /*02fc*/ 	.word	0xffffffff


	//   ....[49]....
        /*0300*/ 	.word	0xffffffff


	//   ....[50]....
        /*0304*/ 	.word	0xffffffff


	//   ....[51]....
        /*0308*/ 	.word	0xffffffff


	//   ....[52]....
        /*030c*/ 	.word	0xffffffff


	//   ....[53]....
        /*0310*/ 	.word	0xffffffff


	//   ....[54]....
        /*0314*/ 	.word	0xffffffff


	//   ....[55]....
        /*0318*/ 	.word	0xffffffff


	//   ....[56]....
        /*031c*/ 	.word	0xffffffff


	//   ....[57]....
        /*0320*/ 	.word	0xffffffff


	//   ....[58]....
        /*0324*/ 	.word	0xffffffff


	//   ....[59]....
        /*0328*/ 	.word	0xffffffff


	//   ....[60]....
        /*032c*/ 	.word	0xffffffff


	//   ....[61]....
        /*0330*/ 	.word	0xffffffff


	//   ....[62]....
        /*0334*/ 	.word	0xffffffff


	//   ....[63]....
        /*0338*/ 	.word	0xffffffff


	//   ....[64]....
        /*033c*/ 	.word	0xffffffff


	//   ....[65]....
        /*0340*/ 	.word	0xffffffff


	//   ....[66]....
        /*0344*/ 	.word	0xffffffff


	//   ....[67]....
        /*0348*/ 	.word	0xffffffff


	//   ....[68]....
        /*034c*/ 	.word	0xffffffff


	//   ....[69]....
        /*0350*/ 	.word	0xffffffff


	//   ....[70]....
        /*0354*/ 	.word	0xffffffff


	//   ....[71]....
        /*0358*/ 	.word	0xffffffff


	//   ....[72]....
        /*035c*/ 	.word	0xffffffff


	//   ....[73]....
        /*0360*/ 	.word	0xffffffff


	//   ....[74]....
        /*0364*/ 	.word	0xffffffff


	//   ....[75]....
        /*0368*/ 	.word	0xffffffff


	//   ....[76]....
        /*036c*/ 	.word	0xffffffff


	//   ....[77]....
        /*0370*/ 	.word	0xffffffff


	//   ....[78]....
        /*0374*/ 	.word	0xffffffff


	//   ....[79]....
        /*0378*/ 	.word	0xffffffff


	//   ....[80]....
        /*037c*/ 	.word	0xffffffff


	//   ....[81]....
        /*0380*/ 	.word	0xffffffff


	//   ....[82]....
        /*0384*/ 	.word	0xffffffff


	//   ....[83]....
        /*0388*/ 	.word	0xffffffff


	//   ....[84]....
        /*038c*/ 	.word	0xffffffff


	//   ....[85]....
        /*0390*/ 	.word	0xffffffff


	//   ....[86]....
        /*0394*/ 	.word	0xffffffff


	//   ....[87]....
        /*0398*/ 	.word	0xffffffff


	//   ....[88]....
        /*039c*/ 	.word	0xffffffff


	//   ....[89]....
        /*03a0*/ 	.word	0xffffffff


	//   ....[90]....
        /*03a4*/ 	.word	0xffffffff


	//   ....[91]....
        /*03a8*/ 	.word	0xffffffff


	//   ....[92]....
        /*03ac*/ 	.word	0xffffffff


	//   ....[93]....
        /*03b0*/ 	.word	0xffffffff


	//   ....[94]....
        /*03b4*/ 	.word	0xffffffff


	//   ....[95]....
        /*03b8*/ 	.word	0xffffffff


	//   ....[96]....
        /*03bc*/ 	.word	0xffffffff


	//   ....[97]....
        /*03c0*/ 	.word	0xffffffff


	//   ....[98]....
        /*03c4*/ 	.word	0xffffffff


	//   ....[99]....
        /*03c8*/ 	.word	0xffffffff


	//   ....[100]....
        /*03cc*/ 	.word	0xffffffff


	//   ....[101]....
        /*03d0*/ 	.word	0xffffffff


	//   ....[102]....
        /*03d4*/ 	.word	0xffffffff


	//   ....[103]....
        /*03d8*/ 	.word	0xffffffff


	//   ....[104]....
        /*03dc*/ 	.word	0xffffffff


	//   ....[105]....
        /*03e0*/ 	.word	0xffffffff


	//   ....[106]....
        /*03e4*/ 	.word	0xffffffff


	//   ....[107]....
        /*03e8*/ 	.word	0xffffffff


	//   ....[108]....
        /*03ec*/ 	.word	0xffffffff


	//   ....[109]....
        /*03f0*/ 	.word	0xffffffff


	//   ....[110]....
        /*03f4*/ 	.word	0xffffffff


	//   ....[111]....
        /*03f8*/ 	.word	0xffffffff


	//   ....[112]....
        /*03fc*/ 	.word	0xffffffff


	//   ....[113]....
        /*0400*/ 	.word	0xffffffff


	//   ....[114]....
        /*0404*/ 	.word	0xffffffff


	//   ....[115]....
        /*0408*/ 	.word	0xffffffff


	//   ....[116]....
        /*040c*/ 	.word	0xffffffff


	//   ....[117]....
        /*0410*/ 	.word	0xffffffff


	//   ....[118]....
        /*0414*/ 	.word	0xffffffff


	//   ....[119]....
        /*0418*/ 	.word	0xffffffff


	//   ....[120]....
        /*041c*/ 	.word	0xffffffff


	//   ....[121]....
        /*0420*/ 	.word	0xffffffff


	//   ....[122]....
        /*0424*/ 	.word	0xffffffff


	//   ....[123]....
        /*0428*/ 	.word	0xffffffff


	//   ....[124]....
        /*042c*/ 	.word	0xffffffff


	//   ....[125]....
        /*0430*/ 	.word	0xffffffff


	//   ....[126]....
        /*0434*/ 	.word	0xffffffff


	//   ....[127]....
        /*0438*/ 	.word	0xffffffff


	//   ....[128]....
        /*043c*/ 	.word	0xffffffff


	//   ....[129]....
        /*0440*/ 	.word	0xffffffff


	//   ....[130]....
        /*0444*/ 	.word	0xffffffff


	//   ....[131]....
        /*0448*/ 	.word	0xffffffff


	//   ....[132]....
        /*044c*/ 	.word	0xffffffff


	//   ....[133]....
        /*0450*/ 	.word	0xffffffff


	//   ....[134]....
        /*0454*/ 	.word	0xffffffff


	//   ....[135]....
        /*0458*/ 	.word	0xffffffff


	//   ....[136]....
        /*045c*/ 	.word	0xffffffff


	//   ....[137]....
        /*0460*/ 	.word	0xffffffff


	//   ....[138]....
        /*0464*/ 	.word	0xffffffff


	//   ....[139]....
        /*0468*/ 	.word	0xffffffff


	//   ....[140]....
        /*046c*/ 	.word	0xffffffff


	//   ....[141]....
        /*0470*/ 	.word	0xffffffff


	//   ....[142]....
        /*0474*/ 	.word	0xffffffff


	//   ....[143]....
        /*0478*/ 	.word	0xffffffff


	//   ....[144]....
        /*047c*/ 	.word	0xffffffff


	//   ....[145]....
        /*0480*/ 	.word	0xffffffff


	//   ....[146]....
        /*0484*/ 	.word	0xffffffff


	//   ....[147]....
        /*0488*/ 	.word	0xffffffff


	//   ....[148]....
        /*048c*/ 	.word	0xffffffff


	//   ....[149]....
        /*0490*/ 	.word	0xffffffff


	//   ....[150]....
        /*0494*/ 	.word	0xffffffff


	//   ....[151]....
        /*0498*/ 	.word	0xffffffff


	//   ....[152]....
        /*049c*/ 	.word	0xffffffff


	//   ....[153]....
        /*04a0*/ 	.word	0xffffffff


	//   ....[154]....
        /*04a4*/ 	.word	0xffffffff


	//   ....[155]....
        /*04a8*/ 	.word	0xffffffff


	//   ....[156]....
        /*04ac*/ 	.word	0xffffffff


	//   ....[157]....
        /*04b0*/ 	.word	0xffffffff


	//   ....[158]....
        /*04b4*/ 	.word	0xffffffff


	//   ....[159]....
        /*04b8*/ 	.word	0xffffffff


	//   ....[160]....
        /*04bc*/ 	.word	0xffffffff


	//   ....[161]....
        /*04c0*/ 	.word	0xffffffff


	//   ....[162]....
        /*04c4*/ 	.word	0xffffffff


	//   ....[163]....
        /*04c8*/ 	.word	0xffffffff


	//   ....[164]....
        /*04cc*/ 	.word	0xffffffff


	//   ....[165]....
        /*04d0*/ 	.word	0xffffffff


	//   ....[166]....
        /*04d4*/ 	.word	0xffffffff


	//   ....[167]....
        /*04d8*/ 	.word	0xffffffff


	//   ....[168]....
        /*04dc*/ 	.word	0xffffffff


	//   ....[169]....
        /*04e0*/ 	.word	0xffffffff


	//   ....[170]....
        /*04e4*/ 	.word	0xffffffff


	//   ....[171]....
        /*04e8*/ 	.word	0xffffffff


	//   ....[172]....
        /*04ec*/ 	.word	0xffffffff


	//   ....[173]....
        /*04f0*/ 	.word	0xffffffff


	//   ....[174]....
        /*04f4*/ 	.word	0xffffffff


	//   ....[175]....
        /*04f8*/ 	.word	0xffffffff


	//   ....[176]....
        /*04fc*/ 	.word	0xffffffff


	//   ....[177]....
        /*0500*/ 	.word	0xffffffff


	//   ....[178]....
        /*0504*/ 	.word	0xffffffff


	//   ....[179]....
        /*0508*/ 	.word	0xffffffff


	//   ....[180]....
        /*050c*/ 	.word	0xffffffff


	//   ....[181]....
        /*0510*/ 	.word	0xffffffff


	//   ....[182]....
        /*0514*/ 	.word	0xffffffff


	//   ....[183]....
        /*0518*/ 	.word	0xffffffff


	//   ....[184]....
        /*051c*/ 	.word	0xffffffff


	//   ....[185]....
        /*0520*/ 	.word	0xffffffff


	//   ....[186]....
        /*0524*/ 	.word	0xffffffff


	//   ....[187]....
        /*0528*/ 	.word	0xffffffff


	//   ....[188]....
        /*052c*/ 	.word	0xffffffff


	//   ....[189]....
        /*0530*/ 	.word	0xffffffff


	//   ....[190]....
        /*0534*/ 	.word	0xffffffff


	//   ....[191]....
        /*0538*/ 	.word	0xffffffff


	//   ....[192]....
        /*053c*/ 	.word	0xffffffff


	//   ....[193]....
        /*0540*/ 	.word	0xffffffff


	//   ....[194]....
        /*0544*/ 	.word	0xffffffff


	//   ....[195]....
        /*0548*/ 	.word	0xffffffff


	//   ....[196]....
        /*054c*/ 	.word	0xffffffff


	//   ....[197]....
        /*0550*/ 	.word	0xffffffff


	//   ....[198]....
        /*0554*/ 	.word	0xffffffff


	//   ....[199]....
        /*0558*/ 	.word	0xffffffff


	//   ....[200]....
        /*055c*/ 	.word	0xffffffff


	//   ....[201]....
        /*0560*/ 	.word	0xffffffff


	//   ....[202]....
        /*0564*/ 	.word	0xffffffff


	//   ....[203]....
        /*0568*/ 	.word	0xffffffff


	//   ....[204]....
        /*056c*/ 	.word	0xffffffff


	//   ....[205]....
        /*0570*/ 	.word	0xffffffff


	//   ....[206]....
        /*0574*/ 	.word	0xffffffff


	//   ....[207]....
        /*0578*/ 	.word	0xffffffff


	//   ....[208]....
        /*057c*/ 	.word	0xffffffff


	//   ....[209]....
        /*0580*/ 	.word	0xffffffff


	//   ....[210]....
        /*0584*/ 	.word	0xffffffff


	//   ....[211]....
        /*0588*/ 	.word	0xffffffff


	//   ....[212]....
        /*058c*/ 	.word	0xffffffff


	//   ....[213]....
        /*0590*/ 	.word	0xffffffff


	//   ....[214]....
        /*0594*/ 	.word	0xffffffff


	//   ....[215]....
        /*0598*/ 	.word	0xffffffff


	//   ....[216]....
        /*059c*/ 	.word	0xffffffff


	//   ....[217]....
        /*05a0*/ 	.word	0xffffffff


	//   ....[218]....
        /*05a4*/ 	.word	0xffffffff


	//   ....[219]....
        /*05a8*/ 	.word	0xffffffff


	//   ....[220]....
        /*05ac*/ 	.word	0xffffffff


	//   ....[221]....
        /*05b0*/ 	.word	0xffffffff


	//   ....[222]....
        /*05b4*/ 	.word	0xffffffff


	//   ....[223]....
        /*05b8*/ 	.word	0xffffffff


	//   ....[224]....
        /*05bc*/ 	.word	0xffffffff


	//   ....[225]....
        /*05c0*/ 	.word	0xffffffff


	//   ....[226]....
        /*05c4*/ 	.word	0xffffffff


	//   ....[227]....
        /*05c8*/ 	.word	0xffffffff


	//   ....[228]....
        /*05cc*/ 	.word	0xffffffff


	//   ....[229]....
        /*05d0*/ 	.word	0xffffffff


	//   ....[230]....
        /*05d4*/ 	.word	0xffffffff


	//   ....[231]....
        /*05d8*/ 	.word	0xffffffff


	//   ....[232]....
        /*05dc*/ 	.word	0xffffffff


	//   ....[233]....
        /*05e0*/ 	.word	0xffffffff


	//   ....[234]....
        /*05e4*/ 	.word	0xffffffff


	//   ....[235]....
        /*05e8*/ 	.word	0xffffffff


	//   ....[236]....
        /*05ec*/ 	.word	0xffffffff


	//   ....[237]....
        /*05f0*/ 	.word	0xffffffff


	//   ....[238]....
        /*05f4*/ 	.word	0xffffffff


	//   ....[239]....
        /*05f8*/ 	.word	0xffffffff


	//   ....[240]....
        /*05fc*/ 	.word	0xffffffff


	//   ....[241]....
        /*0600*/ 	.word	0xffffffff


	//   ....[242]....
        /*0604*/ 	.word	0xffffffff


	//   ....[243]....
        /*0608*/ 	.word	0xffffffff


	//   ....[244]....
        /*060c*/ 	.word	0xffffffff


	//   ....[245]....
        /*0610*/ 	.word	0xffffffff


	//   ....[246]....
        /*0614*/ 	.word	0xffffffff


	//   ....[247]....
        /*0618*/ 	.word	0x0500000f


	//   ....[248]....
        /*061c*/ 	.word	0x0500000f


	//   ....[249]....
        /*0620*/ 	.word	0x0500000f


	//   ....[250]....
        /*0624*/ 	.word	0x0500000f


	//   ....[251]....
        /*0628*/ 	.word	0x0500000f


	//   ....[252]....
        /*062c*/ 	.word	0x0500000f


	//   ....[253]....
        /*0630*/ 	.word	0x0500000f


	//   ....[254]....
        /*0634*/ 	.word	0x0500000f


	//   ....[255]....
        /*0638*/ 	.word	0x0500000f


	//   ....[0]....
        /*063c*/ 	.word	0x0500000f


	//   ....[1]....
        /*0640*/ 	.word	0x0500000f


	//   ....[2]....
        /*0644*/ 	.word	0x0500000f


	//   ....[3]....
        /*0648*/ 	.word	0x0500000f


	//   ....[4]....
        /*064c*/ 	.word	0x0500000f


	//   ....[5]....
        /*0650*/ 	.word	0x0500000f


	//   ....[6]....
        /*0654*/ 	.word	0x0500000f


	//   ....[7]....
        /*0658*/ 	.word	0x0500000f


	//   ....[8]....
        /*065c*/ 	.word	0x0500000f


	//   ....[9]....
        /*0660*/ 	.word	0x0500000f


	//   ....[10]....
        /*0664*/ 	.word	0x0500000f


	//   ....[11]....
        /*0668*/ 	.word	0x0500000f


	//   ....[12]....
        /*066c*/ 	.word	0x0500000f


	//   ....[13]....
        /*0670*/ 	.word	0x0500000f


	//   ....[14]....
        /*0674*/ 	.word	0x0500000f


	//   ....[15]....
        /*0678*/ 	.word	0x0500000f


	//   ....[16]....
        /*067c*/ 	.word	0x0500000f


	//   ....[17]....
        /*0680*/ 	.word	0x0500000f


	//   ....[18]....
        /*0684*/ 	.word	0x0500000f


	//   ....[19]....
        /*0688*/ 	.word	0x0500000f


	//   ....[20]....
        /*068c*/ 	.word	0x0500000f


	//   ....[21]....
        /*0690*/ 	.word	0x0500000f


	//   ....[22]....
        /*0694*/ 	.word	0x0500000f


	//   ....[23]....
        /*0698*/ 	.word	0x0500000f


	//   ....[24]....
        /*069c*/ 	.word	0x0500000f


	//   ....[25]....
        /*06a0*/ 	.word	0x0500000f


	//   ....[26]....
        /*06a4*/ 	.word	0x0500000f


	//   ....[27]....
        /*06a8*/ 	.word	0x0500000f


	//   ....[28]....
        /*06ac*/ 	.word	0x0500000f


	//   ....[29]....
        /*06b0*/ 	.word	0x0500000f


	//   ....[30]....
        /*06b4*/ 	.word	0x0500000f


	//   ....[31]....
        /*06b8*/ 	.word	0x0500000f


	//   ....[32]....
        /*06bc*/ 	.word	0x0500000f


	//   ....[33]....
        /*06c0*/ 	.word	0x0500000f


	//   ....[34]....
        /*06c4*/ 	.word	0x0500000f


	//   ....[35]....
        /*06c8*/ 	.word	0x0500000f


	//   ....[36]....
        /*06cc*/ 	.word	0x0500000f


	//   ....[37]....
        /*06d0*/ 	.word	0x0500000f


	//   ....[38]....
        /*06d4*/ 	.word	0x0500000f


	//   ....[39]....
        /*06d8*/ 	.word	0x0500000f


	//   ....[40]....
        /*06dc*/ 	.word	0x0500000f


	//   ....[41]....
        /*06e0*/ 	.word	0x0500000f


	//   ....[42]....
        /*06e4*/ 	.word	0x0500000f


	//   ....[43]....
        /*06e8*/ 	.word	0x0500000f


	//   ....[44]....
        /*06ec*/ 	.word	0x0500000f


	//   ....[45]....
        /*06f0*/ 	.word	0x0500000f


	//   ....[46]....
        /*06f4*/ 	.word	0x0500000f


	//   ....[47]....
        /*06f8*/ 	.word	0x0500000f


	//   ....[48]....
        /*06fc*/ 	.word	0x0500000f


	//   ....[49]....
        /*0700*/ 	.word	0x0500000f


	//   ....[50]....
        /*0704*/ 	.word	0x0500000f


	//   ....[51]....
        /*0708*/ 	.word	0x0500000f


	//   ....[52]....
        /*070c*/ 	.word	0x0500000f


	//   ....[53]....
        /*0710*/ 	.word	0x0500000f


	//   ....[54]....
        /*0714*/ 	.word	0x0500000f


	//   ....[55]....
        /*0718*/ 	.word	0x0500000f


	//   ....[56]....
        /*071c*/ 	.word	0x0500000f


	//   ....[57]....
        /*0720*/ 	.word	0x0500000f


	//   ....[58]....
        /*0724*/ 	.word	0x0500000f


	//   ....[59]....
        /*0728*/ 	.word	0x0500000f


	//   ....[60]....
        /*072c*/ 	.word	0x0500000f


	//   ....[61]....
        /*0730*/ 	.word	0x0500000f


	//   ....[62]....
        /*0734*/ 	.word	0x0500000f


	//   ....[63]....
        /*0738*/ 	.word	0x0500000f


	//   ....[64]....
        /*073c*/ 	.word	0x0500000f


	//   ....[65]....
        /*0740*/ 	.word	0x0500000f


	//   ....[66]....
        /*0744*/ 	.word	0x0500000f


	//   ....[67]....
        /*0748*/ 	.word	0x0500000f


	//   ....[68]....
        /*074c*/ 	.word	0x0500000f


	//   ....[69]....
        /*0750*/ 	.word	0x0500000f


	//   ....[70]....
        /*0754*/ 	.word	0x0500000f


	//   ....[71]....
        /*0758*/ 	.word	0x0500000f


	//   ....[72]....
        /*075c*/ 	.word	0x0500000f


	//   ....[73]....
        /*0760*/ 	.word	0x0500000f


	//   ....[74]....
        /*0764*/ 	.word	0x0500000f


	//   ....[75]....
        /*0768*/ 	.word	0x0500000f


	//   ....[76]....
        /*076c*/ 	.word	0x0500000f


	//   ....[77]....
        /*0770*/ 	.word	0x0500000f


	//   ....[78]....
        /*0774*/ 	.word	0x0500000f


	//   ....[79]....
        /*0778*/ 	.word	0x0500000f


	//   ....[80]....
        /*077c*/ 	.word	0x0500000f


	//   ....[81]....
        /*0780*/ 	.word	0x0500000f


	//   ....[82]....
        /*0784*/ 	.word	0x0500000f


	//   ....[83]....
        /*0788*/ 	.word	0x0500000f


	//   ....[84]....
        /*078c*/ 	.word	0x0500000f


	//   ....[85]....
        /*0790*/ 	.word	0x0500000f


	//   ....[86]....
        /*0794*/ 	.word	0x0500000f


	//   ....[87]....
        /*0798*/ 	.word	0x0500000f


	//   ....[88]....
        /*079c*/ 	.word	0x0500000f


	//----- nvinfo : EIATTR_COOP_GROUP_INSTR_OFFSETS
	.align		4
.L_1070:
        /*07a0*/ 	.byte	0x04, 0x28
        /*07a2*/ 	.short	(.L_1072 - .L_1071)


	//   ....[0]....
.L_1071:
        /*07a4*/ 	.word	0x00000080


	//   ....[1]....
        /*07a8*/ 	.word	0x00000090


	//   ....[2]....
        /*07ac*/ 	.word	0x000002d0


	//   ....[3]....
        /*07b0*/ 	.word	0x00000430


	//   ....[4]....
        /*07b4*/ 	.word	0x00000550


	//   ....[5]....
        /*07b8*/ 	.word	0x000006b0


	//   ....[6]....
        /*07bc*/ 	.word	0x00001ab0


	//   ....[7]....
        /*07c0*/ 	.word	0x00002a70


	//   ....[8]....
        /*07c4*/ 	.word	0x00002ee0


	//   ....[9]....
        /*07c8*/ 	.word	0x00003a10


	//   ....[10]....
        /*07cc*/ 	.word	0x00003a90


	//   ....[11]....
        /*07d0*/ 	.word	0x00004700


	//   ....[12]....
        /*07d4*/ 	.word	0x00004780


	//   ....[13]....
        /*07d8*/ 	.word	0x00006890


	//   ....[14]....
        /*07dc*/ 	.word	0x00007710


	//   ....[15]....
        /*07e0*/ 	.word	0x00007740


	//   ....[16]....
        /*07e4*/ 	.word	0x000077e0


	//   ....[17]....
        /*07e8*/ 	.word	0x000084a0


	//   ....[18]....
        /*07ec*/ 	.word	0x000084f0


	//   ....[19]....
        /*07f0*/ 	.word	0x0000b4b0


	//   ....[20]....
        /*07f4*/ 	.word	0x0000b4d0


	//   ....[21]....
        /*07f8*/ 	.word	0x0000b4f0


	//   ....[22]....
        /*07fc*/ 	.word	0x0000b520


	//   ....[23]....
        /*0800*/ 	.word	0x0000cf30


	//   ....[24]....
        /*0804*/ 	.word	0x0000cf40


	//   ....[25]....
        /*0808*/ 	.word	0x0000cfc0


	//   ....[26]....
        /*080c*/ 	.word	0x0000cfd0


	//   ....[27]....
        /*0810*/ 	.word	0x0000df40


	//   ....[28]....
        /*0814*/ 	.word	0x0000df50


	//   ....[29]....
        /*0818*/ 	.word	0x0000df60


	//   ....[30]....
        /*081c*/ 	.word	0x0000df70


	//   ....[31]....
        /*0820*/ 	.word	0x0000df80


	//   ....[32]....
        /*0824*/ 	.word	0x0000df90


	//   ....[33]....
        /*0828*/ 	.word	0x0000dfa0


	//   ....[34]....
        /*082c*/ 	.word	0x0000dfb0


	//   ....[35]....
        /*0830*/ 	.word	0x0000dfc0


	//   ....[36]....
        /*0834*/ 	.word	0x0000dfd0


	//   ....[37]....
        /*0838*/ 	.word	0x0000e000


	//   ....[38]....
        /*083c*/ 	.word	0x0000e010


	//   ....[39]....
        /*0840*/ 	.word	0x0000e020


	//   ....[40]....
        /*0844*/ 	.word	0x0000e030


	//   ....[41]....
        /*0848*/ 	.word	0x0000e040


	//   ....[42]....
        /*084c*/ 	.word	0x0000e050


	//   ....[43]....
        /*0850*/ 	.word	0x0000e060


	//   ....[44]....
        /*0854*/ 	.word	0x0000e070


	//   ....[45]....
        /*0858*/ 	.word	0x0000e080


	//   ....[46]....
        /*085c*/ 	.word	0x0000e0a0


	//   ....[47]....
        /*0860*/ 	.word	0x0000e0b0


	//   ....[48]....
        /*0864*/ 	.word	0x0000e0c0


	//   ....[49]....
        /*0868*/ 	.word	0x0000e0d0


	//   ....[50]....
        /*086c*/ 	.word	0x0000e0e0


	//   ....[51]....
        /*0870*/ 	.word	0x0000e0f0


	//   ....[52]....
        /*0874*/ 	.word	0x0000e100


	//   ....[53]....
        /*0878*/ 	.word	0x0000e110


	//   ....[54]....
        /*087c*/ 	.word	0x0000e120


	//   ....[55]....
        /*0880*/ 	.word	0x0000e130


	//   ....[56]....
        /*0884*/ 	.word	0x0000e140


	//   ....[57]....
        /*0888*/ 	.word	0x0000e150


	//   ....[58]....
        /*088c*/ 	.word	0x0000e160


	//   ....[59]....
        /*0890*/ 	.word	0x0000e170


	//   ....[60]....
        /*0894*/ 	.word	0x0000e180


	//   ....[61]....
        /*0898*/ 	.word	0x0000e1a0


	//   ....[62]....
        /*089c*/ 	.word	0x0000e1b0


	//   ....[63]....
        /*08a0*/ 	.word	0x0000e1c0


	//   ....[64]....
        /*08a4*/ 	.word	0x0000e1e0


	//   ....[65]....
        /*08a8*/ 	.word	0x0000e1f0


	//   ....[66]....
        /*08ac*/ 	.word	0x0000e210


	//   ....[67]....
        /*08b0*/ 	.word	0x0000e220


	//   ....[68]....
        /*08b4*/ 	.word	0x0000e230


	//   ....[69]....
        /*08b8*/ 	.word	0x0000e240


	//   ....[70]....
        /*08bc*/ 	.word	0x0000e260


	//   ....[71]....
        /*08c0*/ 	.word	0x0000e270


	//   ....[72]....
        /*08c4*/ 	.word	0x0000e290


	//   ....[73]....
        /*08c8*/ 	.word	0x0000e2b0


	//   ....[74]....
        /*08cc*/ 	.word	0x0000e2c0


	//   ....[75]....
        /*08d0*/ 	.word	0x0000e2f0


	//   ....[76]....
        /*08d4*/ 	.word	0x0000e320


	//   ....[77]....
        /*08d8*/ 	.word	0x0000e350


	//   ....[78]....
        /*08dc*/ 	.word	0x0000e380


	//   ....[79]....
        /*08e0*/ 	.word	0x0000e3b0


	//   ....[80]....
        /*08e4*/ 	.word	0x0000e3e0


	//   ....[81]....
        /*08e8*/ 	.word	0x0000e410


	//   ....[82]....
        /*08ec*/ 	.word	0x0000e440


	//   ....[83]....
        /*08f0*/ 	.word	0x0000e470


	//   ....[84]....
        /*08f4*/ 	.word	0x0000e4a0


	//   ....[85]....
        /*08f8*/ 	.word	0x0000e4d0


	//   ....[86]....
        /*08fc*/ 	.word	0x0000e500


	//   ....[87]....
        /*0900*/ 	.word	0x0000e530


	//   ....[88]....
        /*0904*/ 	.word	0x0000e560


	//   ....[89]....
        /*0908*/ 	.word	0x0000e590


	//   ....[90]....
        /*090c*/ 	.word	0x0000e5c0


	//   ....[91]....
        /*0910*/ 	.word	0x0000ee70


	//   ....[92]....
        /*0914*/ 	.word	0x0000eeb0


	//   ....[93]....
        /*0918*/ 	.word	0x0000eee0


	//   ....[94]....
        /*091c*/ 	.word	0x0000ef10


	//   ....[95]....
        /*0920*/ 	.word	0x0000f5e0


	//   ....[96]....
        /*0924*/ 	.word	0x0000f600


	//   ....[97]....
        /*0928*/ 	.word	0x0000f6d0


	//   ....[98]....
        /*092c*/ 	.word	0x0000f6f0


	//   ....[99]....
        /*0930*/ 	.word	0x0000f7b0


	//   ....[100]....
        /*0934*/ 	.word	0x0000f7d0


	//   ....[101]....
        /*0938*/ 	.word	0x0000f8a0


	//   ....[102]....
        /*093c*/ 	.word	0x0000f8c0


	//   ....[103]....
        /*0940*/ 	.word	0x0000fc80


	//   ....[104]....
        /*0944*/ 	.word	0x0000fc90


	//   ....[105]....
        /*0948*/ 	.word	0x000100c0


	//   ....[106]....
        /*094c*/ 	.word	0x000100d0


	//   ....[107]....
        /*0950*/ 	.word	0x00010dc0


	//   ....[108]....
        /*0954*/ 	.word	0x00010de0


	//   ....[109]....
        /*0958*/ 	.word	0x00010ea0


	//   ....[110]....
        /*095c*/ 	.word	0x00010ec0


	//   ....[111]....
        /*0960*/ 	.word	0x00010f80


	//   ....[112]....
        /*0964*/ 	.word	0x00010fa0


	//   ....[113]....
        /*0968*/ 	.word	0x00011070


	//   ....[114]....
        /*096c*/ 	.word	0x00011090


	//   ....[115]....
        /*0970*/ 	.word	0x000111d0


	//   ....[116]....
        /*0974*/ 	.word	0x000113e0


	//   ....[117]....
        /*0978*/ 	.word	0x00011410


	//   ....[118]....
        /*097c*/ 	.word	0x00011440


	//   ....[119]....
        /*0980*/ 	.word	0x00011470


	//   ....[120]....
        /*0984*/ 	.word	0x000114a0


	//   ....[121]....
        /*0988*/ 	.word	0x000114f0


	//   ....[122]....
        /*098c*/ 	.word	0x00011670


	//   ....[123]....
        /*0990*/ 	.word	0x000116a0


	//   ....[124]....
        /*0994*/ 	.word	0x000116d0


	//   ....[125]....
        /*0998*/ 	.word	0x00011700


	//   ....[126]....
        /*099c*/ 	.word	0x00011730


	//   ....[127]....
        /*09a0*/ 	.word	0x00011760


	//   ....[128]....
        /*09a4*/ 	.word	0x000117f0


	//   ....[129]....
        /*09a8*/ 	.word	0x00011850


	//   ....[130]....
        /*09ac*/ 	.word	0x00011860


	//   ....[131]....
        /*09b0*/ 	.word	0x000118b0


	//   ....[132]....
        /*09b4*/ 	.word	0x00013d40


	//   ....[133]....
        /*09b8*/ 	.word	0x00013d70


	//   ....[134]....
        /*09bc*/ 	.word	0x00013e10


	//   ....[135]....
        /*09c0*/ 	.word	0x00013e20


	//   ....[136]....
        /*09c4*/ 	.word	0x00013e70


	//   ....[137]....
        /*09c8*/ 	.word	0x00013e80


	//   ....[138]....
        /*09cc*/ 	.word	0x00013ed0


	//   ....[139]....
        /*09d0*/ 	.word	0x00013ee0


	//   ....[140]....
        /*09d4*/ 	.word	0x00013f30


	//   ....[141]....
        /*09d8*/ 	.word	0x00013f40


	//   ....[142]....
        /*09dc*/ 	.word	0x00013f90


	//   ....[143]....
        /*09e0*/ 	.word	0x00013fa0


	//   ....[144]....
        /*09e4*/ 	.word	0x00013ff0


	//   ....[145]....
        /*09e8*/ 	.word	0x00014000


	//   ....[146]....
        /*09ec*/ 	.word	0x00014010


	//   ....[147]....
        /*09f0*/ 	.word	0x00014060


	//   ....[148]....
        /*09f4*/ 	.word	0x000140b0


	//   ....[149]....
        /*09f8*/ 	.word	0x000140c0


	//   ....[150]....
        /*09fc*/ 	.word	0x000140d0


	//   ....[151]....
        /*0a00*/ 	.word	0x00014130


	//   ....[152]....
        /*0a04*/ 	.word	0x000145c0


	//   ....[153]....
        /*0a08*/ 	.word	0x000145f0


	//   ....[154]....
        /*0a0c*/ 	.word	0x00014610


	//   ....[155]....
        /*0a10*/ 	.word	0x000146a0


	//   ....[156]....
        /*0a14*/ 	.word	0x000146b0


	//   ....[157]....
        /*0a18*/ 	.word	0x00014730


	//   ....[158]....
        /*0a1c*/ 	.word	0x00014740


	//   ....[159]....
        /*0a20*/ 	.word	0x000147c0


	//   ....[160]....
        /*0a24*/ 	.word	0x000147d0


	//   ....[161]....
        /*0a28*/ 	.word	0x00014850


	//   ....[162]....
        /*0a2c*/ 	.word	0x00014860


	//   ....[163]....
        /*0a30*/ 	.word	0x000148d0


	//   ....[164]....
        /*0a34*/ 	.word	0x000148e0


	//   ....[165]....
        /*0a38*/ 	.word	0x00014950


	//   ....[166]....
        /*0a3c*/ 	.word	0x00014960


	//   ....[167]....
        /*0a40*/ 	.word	0x00014970


	//   ....[168]....
        /*0a44*/ 	.word	0x00014980


	//   ....[169]....
        /*0a48*/ 	.word	0x00014a40


	//   ....[170]....
        /*0a4c*/ 	.word	0x00014a60


	//   ....[171]....
        /*0a50*/ 	.word	0x00014a70


	//   ....[172]....
        /*0a54*/ 	.word	0x00015140


	//   ....[173]....
        /*0a58*/ 	.word	0x00015170


	//   ....[174]....
        /*0a5c*/ 	.word	0x000151d0


	//   ....[175]....
        /*0a60*/ 	.word	0x00015210


	//   ....[176]....
        /*0a64*/ 	.word	0x00015250


	//   ....[177]....
        /*0a68*/ 	.word	0x00015290


	//   ....[178]....
        /*0a6c*/ 	.word	0x000152d0


	//   ....[179]....
        /*0a70*/ 	.word	0x00015310


	//   ....[180]....
        /*0a74*/ 	.word	0x00015350


	//   ....[181]....
        /*0a78*/ 	.word	0x00015390


	//   ....[182]....
        /*0a7c*/ 	.word	0x000153d0


	//   ....[183]....
        /*0a80*/ 	.word	0x00015410


	//   ....[184]....
        /*0a84*/ 	.word	0x00015450


	//   ....[185]....
        /*0a88*/ 	.word	0x00015480


	//   ....[186]....
        /*0a8c*/ 	.word	0x00015490


	//   ....[187]....
        /*0a90*/ 	.word	0x000154d0


	//   ....[188]....
        /*0a94*/ 	.word	0x00015e00


	//   ....[189]....
        /*0a98*/ 	.word	0x00015e20


	//   ....[190]....
        /*0a9c*/ 	.word	0x00015e30


	//   ....[191]....
        /*0aa0*/ 	.word	0x00015e40


	//   ....[192]....
        /*0aa4*/ 	.word	0x00015e50


	//   ....[193]....
        /*0aa8*/ 	.word	0x00015e60


	//   ....[194]....
        /*0aac*/ 	.word	0x00015ec0


	//   ....[195]....
        /*0ab0*/ 	.word	0x00015f00


	//   ....[196]....
        /*0ab4*/ 	.word	0x00015f20


	//   ....[197]....
        /*0ab8*/ 	.word	0x00015f30


	//   ....[198]....
        /*0abc*/ 	.word	0x00015f70


	//   ....[199]....
        /*0ac0*/ 	.word	0x00015f80


	//   ....[200]....
        /*0ac4*/ 	.word	0x00015fc0


	//   ....[201]....
        /*0ac8*/ 	.word	0x00015fd0


	//   ....[202]....
        /*0acc*/ 	.word	0x00016010


	//   ....[203]....
        /*0ad0*/ 	.word	0x00016020


	//   ....[204]....
        /*0ad4*/ 	.word	0x00016030


	//   ....[205]....
        /*0ad8*/ 	.word	0x00016040


	//   ....[206]....
        /*0adc*/ 	.word	0x00016050


	//   ....[207]....
        /*0ae0*/ 	.word	0x000160f0


	//   ....[208]....
        /*0ae4*/ 	.word	0x000164a0


	//   ....[209]....
        /*0ae8*/ 	.word	0x000164b0


	//   ....[210]....
        /*0aec*/ 	.word	0x000164c0


	//   ....[211]....
        /*0af0*/ 	.word	0x000164d0


	//   ....[212]....
        /*0af4*/ 	.word	0x000164e0


	//   ....[213]....
        /*0af8*/ 	.word	0x000164f0


	//   ....[214]....
        /*0afc*/ 	.word	0x00016510


	//   ....[215]....
        /*0b00*/ 	.word	0x00016560


	//   ....[216]....
        /*0b04*/ 	.word	0x000165a0


	//   ....[217]....
        /*0b08*/ 	.word	0x000165c0


	//   ....[218]....
        /*0b0c*/ 	.word	0x000165d0


	//   ....[219]....
        /*0b10*/ 	.word	0x00016610


	//   ....[220]....
        /*0b14*/ 	.word	0x00016620


	//   ....[221]....
        /*0b18*/ 	.word	0x00016660


	//   ....[222]....
        /*0b1c*/ 	.word	0x00016670


	//   ....[223]....
        /*0b20*/ 	.word	0x000166b0


	//   ....[224]....
        /*0b24*/ 	.word	0x000166c0


	//   ....[225]....
        /*0b28*/ 	.word	0x000166d0


	//   ....[226]....
        /*0b2c*/ 	.word	0x000166e0


	//   ....[227]....
        /*0b30*/ 	.word	0x000166f0


	//   ....[228]....
        /*0b34*/ 	.word	0x00017b80


	//   ....[229]....
        /*0b38*/ 	.word	0x00017ba0


	//   ....[230]....
        /*0b3c*/ 	.word	0x00017bd0


	//   ....[231]....
        /*0b40*/ 	.word	0x00017c00


	//   ....[232]....
        /*0b44*/ 	.word	0x00017c30


	//   ....[233]....
        /*0b48*/ 	.word	0x00017c40


	//   ....[234]....
        /*0b4c*/ 	.word	0x00017c70


	//   ....[235]....
        /*0b50*/ 	.word	0x00017cb0


	//   ....[236]....
        /*0b54*/ 	.word	0x00017e20


	//   ....[237]....
        /*0b58*/ 	.word	0x00017e50


	//   ....[238]....
        /*0b5c*/ 	.word	0x00017e90


	//   ....[239]....
        /*0b60*/ 	.word	0x00017ec0


	//   ....[240]....
        /*0b64*/ 	.word	0x00017ef0


	//   ....[241]....
        /*0b68*/ 	.word	0x00017f20


	//   ....[242]....
        /*0b6c*/ 	.word	0x00017fb0


	//   ....[243]....
        /*0b70*/ 	.word	0x00018000


	//   ....[244]....
        /*0b74*/ 	.word	0x00018010


	//   ....[245]....
        /*0b78*/ 	.word	0x00018050


	//   ....[246]....
        /*0b7c*/ 	.word	0x00018b50


	//   ....[247]....
        /*0b80*/ 	.word	0x00019160


	//   ....[248]....
        /*0b84*/ 	.word	0x00019240


	//   ....[249]....
        /*0b88*/ 	.word	0x00019330


	//   ....[250]....
        /*0b8c*/ 	.word	0x00019390


	//   ....[251]....
        /*0b90*/ 	.word	0x00019450


	//   ....[252]....
        /*0b94*/ 	.word	0x000194b0


	//   ....[253]....
        /*0b98*/ 	.word	0x00019570


	//   ....[254]....
        /*0b9c*/ 	.word	0x000195d0


	//   ....[255]....
        /*0ba0*/ 	.word	0x00019690


	//   ....[0]....
        /*0ba4*/ 	.word	0x000196f0


	//   ....[1]....
        /*0ba8*/ 	.word	0x000197b0


	//   ....[2]....
        /*0bac*/ 	.word	0x00019810


	//   ....[3]....
        /*0bb0*/ 	.word	0x000198d0


	//   ....[4]....
        /*0bb4*/ 	.word	0x00019930


	//   ....[5]....
        /*0bb8*/ 	.word	0x000199f0


	//   ....[6]....
        /*0bbc*/ 	.word	0x00019a50


	//   ....[7]....
        /*0bc0*/ 	.word	0x00019b10


	//   ....[8]....
        /*0bc4*/ 	.word	0x00019b70


	//   ....[9]....
        /*0bc8*/ 	.word	0x00019c30


	//   ....[10]....
        /*0bcc*/ 	.word	0x00019c90


	//   ....[11]....
        /*0bd0*/ 	.word	0x00019d60


	//   ....[12]....
        /*0bd4*/ 	.word	0x00019f20


	//   ....[13]....
        /*0bd8*/ 	.word	0x00019fb0


	//   ....[14]....
        /*0bdc*/ 	.word	0x0001a0b0


	//   ....[15]....
        /*0be0*/ 	.word	0x0001a100


	//   ....[16]....
        /*0be4*/ 	.word	0x0001a200


	//   ....[17]....
        /*0be8*/ 	.word	0x0001a250


	//   ....[18]....
        /*0bec*/ 	.word	0x0001a2b0


	//   ....[19]....
        /*0bf0*/ 	.word	0x0001a3a0


	//   ....[20]....
        /*0bf4*/ 	.word	0x0001a400


	//   ....[21]....
        /*0bf8*/ 	.word	0x0001a4f0


	//   ....[22]....
        /*0bfc*/ 	.word	0x0001a550


	//   ....[23]....
        /*0c00*/ 	.word	0x0001a640


	//   ....[24]....
        /*0c04*/ 	.word	0x0001a6a0


	//   ....[25]....
        /*0c08*/ 	.word	0x0001a780


	//   ....[26]....
        /*0c0c*/ 	.word	0x0001a7e0


	//   ....[27]....
        /*0c10*/ 	.word	0x0001a8c0


	//   ....[28]....
        /*0c14*/ 	.word	0x0001a920


	//   ....[29]....
        /*0c18*/ 	.word	0x0001a9f0


	//   ....[30]....
        /*0c1c*/ 	.word	0x0001aa50


	//   ....[31]....
        /*0c20*/ 	.word	0x0001ab10


	//   ....[32]....
        /*0c24*/ 	.word	0x0001abb0


	//   ....[33]....
        /*0c28*/ 	.word	0x0001ac20


	//   ....[34]....
        /*0c2c*/ 	.word	0x0001aca0


	//   ....[35]....
        /*0c30*/ 	.word	0x0001ad50


	//   ....[36]....
        /*0c34*/ 	.word	0x0001add0


	//   ....[37]....
        /*0c38*/ 	.word	0x0001ae80


	//   ....[38]....
        /*0c3c*/ 	.word	0x0001af00


	//   ....[39]....
        /*0c40*/ 	.word	0x0001afb0


	//   ....[40]....
        /*0c44*/ 	.word	0x0001b030


	//   ....[41]....
        /*0c48*/ 	.word	0x0001b0e0


	//   ....[42]....
        /*0c4c*/ 	.word	0x0001b160


	//   ....[43]....
        /*0c50*/ 	.word	0x0001b210


	//   ....[44]....
        /*0c54*/ 	.word	0x0001b290


	//   ....[45]....
        /*0c58*/ 	.word	0x0001b330


	//   ....[46]....
        /*0c5c*/ 	.word	0x0001b3b0


	//   ....[47]....
        /*0c60*/ 	.word	0x0001b440


	//   ....[48]....
        /*0c64*/ 	.word	0x0001b570


	//   ....[49]....
        /*0c68*/ 	.word	0x0001b610


	//   ....[50]....
        /*0c6c*/ 	.word	0x0001b670


	//   ....[51]....
        /*0c70*/ 	.word	0x0001b720


	//   ....[52]....
        /*0c74*/ 	.word	0x0001b7a0


	//   ....[53]....
        /*0c78*/ 	.word	0x0001b830


	//   ....[54]....
        /*0c7c*/ 	.word	0x0001b8c0


	//   ....[55]....
        /*0c80*/ 	.word	0x0001b950


	//   ....[56]....
        /*0c84*/ 	.word	0x0001b9b0


	//   ....[57]....
        /*0c88*/ 	.word	0x0001ba60


	//   ....[58]....
        /*0c8c*/ 	.word	0x0001bac0


	//   ....[59]....
        /*0c90*/ 	.word	0x0001bb70


	//   ....[60]....
        /*0c94*/ 	.word	0x0001bbd0


	//   ....[61]....
        /*0c98*/ 	.word	0x0001bc80


	//   ....[62]....
        /*0c9c*/ 	.word	0x0001bce0


	//   ....[63]....
        /*0ca0*/ 	.word	0x0001bd90


	//   ....[64]....
        /*0ca4*/ 	.word	0x0001bdf0


	//   ....[65]....
        /*0ca8*/ 	.word	0x0001bea0


	//   ....[66]....
        /*0cac*/ 	.word	0x0001bf00


	//   ....[67]....
        /*0cb0*/ 	.word	0x0001bfb0


	//   ....[68]....
        /*0cb4*/ 	.word	0x0001c0a0


	//   ....[69]....
        /*0cb8*/ 	.word	0x0001c130


	//   ....[70]....
        /*0cbc*/ 	.word	0x0001c190


	//   ....[71]....
        /*0cc0*/ 	.word	0x0001c240


	//   ....[72]....
        /*0cc4*/ 	.word	0x0001c2c0


	//   ....[73]....
        /*0cc8*/ 	.word	0x0001c350


	//   ....[74]....
        /*0ccc*/ 	.word	0x0001c3e0


	//   ....[75]....
        /*0cd0*/ 	.word	0x0001c470


	//   ....[76]....
        /*0cd4*/ 	.word	0x0001c4d0


	//   ....[77]....
        /*0cd8*/ 	.word	0x0001c580


	//   ....[78]....
        /*0cdc*/ 	.word	0x0001c5e0


	//   ....[79]....
        /*0ce0*/ 	.word	0x0001c690


	//   ....[80]....
        /*0ce4*/ 	.word	0x0001c6f0


	//   ....[81]....
        /*0ce8*/ 	.word	0x0001c7a0


	//   ....[82]....
        /*0cec*/ 	.word	0x0001c800


	//   ....[83]....
        /*0cf0*/ 	.word	0x0001c8b0


	//   ....[84]....
        /*0cf4*/ 	.word	0x0001c910


	//   ....[85]....
        /*0cf8*/ 	.word	0x0001c9c0


	//   ....[86]....
        /*0cfc*/ 	.word	0x0001ca20


	//   ....[87]....
        /*0d00*/ 	.word	0x0001cad0


	//   ....[88]....
        /*0d04*/ 	.word	0x0001cd20


	//----- nvinfo : EIATTR_REG_RECONFIG
	.align		4
.L_1072:
        /*0d08*/ 	.byte	0x01, 0x54
	.zero		2


	//----- nvinfo : EIATTR_SYSCALL_OFFSETS
	.align		4
        /*0d0c*/ 	.byte	0x04, 0x46
        /*0d0e*/ 	.short	(.L_1074 - .L_1073)


	//   ....[0]....
.L_1073:
        /*0d10*/ 	.word	0x00001c90


	//   ....[1]....
        /*0d14*/ 	.word	0x00013060


	//   ....[2]....
        /*0d18*/ 	.word	0x000131d0


	//   ....[3]....
        /*0d1c*/ 	.word	0x00013330


	//   ....[4]....
        /*0d20*/ 	.word	0x00013470


	//   ....[5]....
        /*0d24*/ 	.word	0x00014df0


	//----- nvinfo : EIATTR_MBARRIER_INSTR_OFFSETS
	.align		4
.L_1074:
        /*0d28*/ 	.byte	0x04, 0x39
        /*0d2a*/ 	.short	(.L_1076 - .L_1075)


	//   ....[0]....
.L_1075:
        /*0d2c*/ 	.word	0x00000180
        /*0d30*/ 	.word	0x000000ff
        /*0d34*/ 	.word	0x00022800
        /*0d38*/ 	.short	0x0100
        /*0d3a*/ 	.byte	0x08
	.zero		1


	//   ....[1]....
        /*0d3c*/ 	.word	0x00000190
        /*0d40*/ 	.word	0x000000ff
        /*0d44*/ 	.word	0x00022820
        /*0d48*/ 	.short	0x0100
        /*0d4a*/ 	.byte	0x08
	.zero		1


	//   ....[2]....
        /*0d4c*/ 	.word	0x00000280
        /*0d50*/ 	.word	0x000000ff
        /*0d54*/ 	.word	0x00022830
        /*0d58*/ 	.short	0x0100
        /*0d5a*/ 	.byte	0x08
	.zero		1


	//   ....[3]....
        /*0d5c*/ 	.word	0x00000290
        /*0d60*/ 	.word	0x000000ff
        /*0d64*/ 	.word	0x00022840
        /*0d68*/ 	.short	0x0100
        /*0d6a*/ 	.byte	0x08
	.zero		1


	//   ....[4]....
        /*0d6c*/ 	.word	0x000002a0
        /*0d70*/ 	.word	0x000000ff
        /*0d74*/ 	.word	0x00022838
        /*0d78*/ 	.short	0x0100
        /*0d7a*/ 	.byte	0x08
	.zero		1


	//   ....[5]....
        /*0d7c*/ 	.word	0x000002b0
        /*0d80*/ 	.word	0x000000ff
        /*0d84*/ 	.word	0x00022848
        /*0d88*/ 	.short	0x0100
        /*0d8a*/ 	.byte	0x08
	.zero		1


	//   ....[6]....
        /*0d8c*/ 	.word	0x000003e0
        /*0d90*/ 	.word	0x000000ff
        /*0d94*/ 	.word	0x00022850
        /*0d98*/ 	.short	0x0100
        /*0d9a*/ 	.byte	0x08
	.zero		1


	//   ....[7]....
        /*0d9c*/ 	.word	0x000003f0
        /*0da0*/ 	.word	0x000000ff
        /*0da4*/ 	.word	0x00022860
        /*0da8*/ 	.short	0x0100
        /*0daa*/ 	.byte	0x08
	.zero		1


	//   ....[8]....
        /*0dac*/ 	.word	0x00000400
        /*0db0*/ 	.word	0x000000ff
        /*0db4*/ 	.word	0x00022858
        /*0db8*/ 	.short	0x0100
        /*0dba*/ 	.byte	0x08
	.zero		1


	//   ....[9]....
        /*0dbc*/ 	.word	0x00000410
        /*0dc0*/ 	.word	0x000000ff
        /*0dc4*/ 	.word	0x00022868
        /*0dc8*/ 	.short	0x0100
        /*0dca*/ 	.byte	0x08
	.zero		1


	//   ....[10]....
        /*0dcc*/ 	.word	0x00000500
        /*0dd0*/ 	.word	0x000000ff
        /*0dd4*/ 	.word	0x00022870
        /*0dd8*/ 	.short	0x0100
        /*0dda*/ 	.byte	0x06
	.zero		1


	//   ....[11]....
        /*0ddc*/ 	.word	0x00000510
        /*0de0*/ 	.word	0x000000ff
        /*0de4*/ 	.word	0x00022880
        /*0de8*/ 	.short	0x0100
        /*0dea*/ 	.byte	0x06
	.zero		1


	//   ....[12]....
        /*0dec*/ 	.word	0x00000520
        /*0df0*/ 	.word	0x000000ff
        /*0df4*/ 	.word	0x00022878
        /*0df8*/ 	.short	0x0100
        /*0dfa*/ 	.byte	0x06
	.zero		1


	//   ....[13]....
        /*0dfc*/ 	.word	0x00000530
        /*0e00*/ 	.word	0x000000ff
        /*0e04*/ 	.word	0x00022888
        /*0e08*/ 	.short	0x0100
        /*0e0a*/ 	.byte	0x06
	.zero		1


	//   ....[14]....
        /*0e0c*/ 	.word	0x00000660
        /*0e10*/ 	.word	0x000000ff
        /*0e14*/ 	.word	0x00022890
        /*0e18*/ 	.short	0x0100
        /*0e1a*/ 	.byte	0x08
	.zero		1


	//   ....[15]....
        /*0e1c*/ 	.word	0x00000670
        /*0e20*/ 	.word	0x000000ff
        /*0e24*/ 	.word	0x000228a0
        /*0e28*/ 	.short	0x0100
        /*0e2a*/ 	.byte	0x08
	.zero		1


	//   ....[16]....
        /*0e2c*/ 	.word	0x00000680
        /*0e30*/ 	.word	0x000000ff
        /*0e34*/ 	.word	0x00022898
        /*0e38*/ 	.short	0x0100
        /*0e3a*/ 	.byte	0x08
	.zero		1


	//   ....[17]....
        /*0e3c*/ 	.word	0x00000690
        /*0e40*/ 	.word	0x000000ff
        /*0e44*/ 	.word	0x000228a8
        /*0e48*/ 	.short	0x0100
        /*0e4a*/ 	.byte	0x08
	.zero		1


	//   ....[18]....
        /*0e4c*/ 	.word	0x000007e0
        /*0e50*/ 	.word	0x000000ff
        /*0e54*/ 	.word	0x000228b0
        /*0e58*/ 	.short	0x0100
        /*0e5a*/ 	.byte	0x08
	.zero		1


	//   ....[19]....
        /*0e5c*/ 	.word	0x000007f0
        /*0e60*/ 	.word	0x000000ff
        /*0e64*/ 	.word	0x000228c0
        /*0e68*/ 	.short	0x0100
        /*0e6a*/ 	.byte	0x08
	.zero		1


	//   ....[20]....
        /*0e6c*/ 	.word	0x00000800
        /*0e70*/ 	.word	0x000000ff
        /*0e74*/ 	.word	0x000228b8
        /*0e78*/ 	.short	0x0100
        /*0e7a*/ 	.byte	0x08
	.zero		1


	//   ....[21]....
        /*0e7c*/ 	.word	0x00000810
        /*0e80*/ 	.word	0x000000ff
        /*0e84*/ 	.word	0x000228c8
        /*0e88*/ 	.short	0x0100
        /*0e8a*/ 	.byte	0x08
	.zero		1


	//   ....[22]....
        /*0e8c*/ 	.word	0x00001ee0
        /*0e90*/ 	.word	0x000000ff
        /*0e94*/ 	.word	0x00022800
        /*0e98*/ 	.short	0x010a
        /*0e9a*/ 	.byte	0x2b
	.zero		1


	//   ....[23]....
        /*0e9c*/ 	.word	0x00001fa0
        /*0ea0*/ 	.word	0x00000002
        /*0ea4*/ 	.word	0x00022830
        /*0ea8*/ 	.short	0x010a
        /*0eaa*/ 	.byte	0x3f
	.zero		1


	//   ....[24]....
        /*0eac*/ 	.word	0x00001fe0
        /*0eb0*/ 	.word	0x00000002
        /*0eb4*/ 	.word	0x00022830
        /*0eb8*/ 	.short	0x010a
        /*0eba*/ 	.byte	0x3f
	.zero		1


	//   ....[25]....
        /*0ebc*/ 	.word	0x00003850
        /*0ec0*/ 	.word	0x000000ff
        /*0ec4*/ 	.word	0x00000000
        /*0ec8*/ 	.short	0x0101
        /*0eca*/ 	.byte	0x06
	.zero		1


	//   ....[26]....
        /*0ecc*/ 	.word	0x00005b50
        /*0ed0*/ 	.word	0x000000ff
        /*0ed4*/ 	.word	0x00022830
        /*0ed8*/ 	.short	0x010a
        /*0eda*/ 	.byte	0x06
	.zero		1


	//   ....[27]....
        /*0edc*/ 	.word	0x00005b90
        /*0ee0*/ 	.word	0x000000ff
        /*0ee4*/ 	.word	0x00022830
        /*0ee8*/ 	.short	0x010a
        /*0eea*/ 	.byte	0x06
	.zero		1


	//   ....[28]....
        /*0eec*/ 	.word	0x00006420
        /*0ef0*/ 	.word	0x000000ff
        /*0ef4*/ 	.word	0x00022850
        /*0ef8*/ 	.short	0x010a
        /*0efa*/ 	.byte	0x06
	.zero		1


	//   ....[29]....
        /*0efc*/ 	.word	0x00006460
        /*0f00*/ 	.word	0x000000ff
        /*0f04*/ 	.word	0x00022850
        /*0f08*/ 	.short	0x010a
        /*0f0a*/ 	.byte	0x06
	.zero		1


	//   ....[30]....
        /*0f0c*/ 	.word	0x00006f50
        /*0f10*/ 	.word	0x000000ff
        /*0f14*/ 	.word	0x00000000
        /*0f18*/ 	.short	0x0101
        /*0f1a*/ 	.byte	0x06
	.zero		1


	//   ....[31]....
        /*0f1c*/ 	.word	0x000092f0
        /*0f20*/ 	.word	0x000000ff
        /*0f24*/ 	.word	0x00000000
        /*0f28*/ 	.short	0x0101
        /*0f2a*/ 	.byte	0x06
	.zero		1


	//   ....[32]....
        /*0f2c*/ 	.word	0x00009a30
        /*0f30*/ 	.word	0x000000ff
        /*0f34*/ 	.word	0x00022830
        /*0f38*/ 	.short	0x010a
        /*0f3a*/ 	.byte	0x06
	.zero		1


	//   ....[33]....
        /*0f3c*/ 	.word	0x00009a70
        /*0f40*/ 	.word	0x000000ff
        /*0f44*/ 	.word	0x00022830
        /*0f48*/ 	.short	0x010a
        /*0f4a*/ 	.byte	0x06
	.zero		1


	//   ....[34]....
        /*0f4c*/ 	.word	0x0000a2d0
        /*0f50*/ 	.word	0x000000ff
        /*0f54*/ 	.word	0x00022850
        /*0f58*/ 	.short	0x010a
        /*0f5a*/ 	.byte	0x06
	.zero		1


	//   ....[35]....
        /*0f5c*/ 	.word	0x0000a310
        /*0f60*/ 	.word	0x000000ff
        /*0f64*/ 	.word	0x00022850
        /*0f68*/ 	.short	0x010a
        /*0f6a*/ 	.byte	0x06
	.zero		1


	//   ....[36]....
        /*0f6c*/ 	.word	0x0000ac70
        /*0f70*/ 	.word	0x000000ff
        /*0f74*/ 	.word	0x00000000
        /*0f78*/ 	.short	0x0101
        /*0f7a*/ 	.byte	0x06
	.zero		1


	//   ....[37]....
        /*0f7c*/ 	.word	0x0000c630
        /*0f80*/ 	.word	0x000000ff
        /*0f84*/ 	.word	0x00000000
        /*0f88*/ 	.short	0x0101
        /*0f8a*/ 	.byte	0x06
	.zero		1


	//   ....[38]....
        /*0f8c*/ 	.word	0x0000cc90
        /*0f90*/ 	.word	0x000000ff
        /*0f94*/ 	.word	0x00022850
        /*0f98*/ 	.short	0x010a
        /*0f9a*/ 	.byte	0x05
	.zero		1


	//   ....[39]....
        /*0f9c*/ 	.word	0x0000ccd0
        /*0fa0*/ 	.word	0x000000ff
        /*0fa4*/ 	.word	0x00022850
        /*0fa8*/ 	.short	0x010a
        /*0faa*/ 	.byte	0x05
	.zero		1


	//   ....[40]....
        /*0fac*/ 	.word	0x0000d2b0
        /*0fb0*/ 	.word	0x000000ff
        /*0fb4*/ 	.word	0x00000000
        /*0fb8*/ 	.short	0x0101
        /*0fba*/ 	.byte	0x04
	.zero		1


	//   ....[41]....
        /*0fbc*/ 	.word	0x0000f5d0
        /*0fc0*/ 	.word	0x00000003
        /*0fc4*/ 	.word	0x00000000
        /*0fc8*/ 	.short	0x0101
        /*0fca*/ 	.byte	0x3f
	.zero		1


	//   ....[42]....
        /*0fcc*/ 	.word	0x0000fa70
        /*0fd0*/ 	.word	0x00000002
        /*0fd4*/ 	.word	0x00000000
        /*0fd8*/ 	.short	0x0101
        /*0fda*/ 	.byte	0x3f
	.zero		1


	//   ....[43]....
        /*0fdc*/ 	.word	0x00013a10
        /*0fe0*/ 	.word	0x00000000
        /*0fe4*/ 	.word	0x00022880
        /*0fe8*/ 	.short	0x010a
        /*0fea*/ 	.byte	0x3f
	.zero		1


	//   ....[44]....
        /*0fec*/ 	.word	0x00014290
        /*0ff0*/ 	.word	0x00000000
        /*0ff4*/ 	.word	0x00022870
        /*0ff8*/ 	.short	0x0107
        /*0ffa*/ 	.byte	0x3f
	.zero		1


	//   ....[45]....
        /*0ffc*/ 	.word	0x00014350
        /*1000*/ 	.word	0x00000000
        /*1004*/ 	.word	0x00022870
        /*1008*/ 	.short	0x0101
        /*100a*/ 	.byte	0x3f
	.zero		1


	//   ....[46]....
        /*100c*/ 	.word	0x00014380
        /*1010*/ 	.word	0x00000000
        /*1014*/ 	.word	0x00022840
        /*1018*/ 	.short	0x010a
        /*101a*/ 	.byte	0x3f
	.zero		1


	//   ....[47]....
        /*101c*/ 	.word	0x00014b40
        /*1020*/ 	.word	0x00000000
        /*1024*/ 	.word	0x00022830
        /*1028*/ 	.short	0x0107
        /*102a*/ 	.byte	0x3f
	.zero		1


	//   ....[48]....
        /*102c*/ 	.word	0x00014c00
        /*1030*/ 	.word	0x00000000
        /*1034*/ 	.word	0x00022830
        /*1038*/ 	.short	0x0101
        /*103a*/ 	.byte	0x3f
	.zero		1


	//   ....[49]....
        /*103c*/ 	.word	0x00015580
        /*1040*/ 	.word	0x00000010
        /*1044*/ 	.word	0x00022800
        /*1048*/ 	.short	0x0107
        /*104a*/ 	.byte	0x3f
	.zero		1


	//   ....[50]....
        /*104c*/ 	.word	0x00015670
        /*1050*/ 	.word	0x00000010
        /*1054*/ 	.word	0x00022800
        /*1058*/ 	.short	0x0101
        /*105a*/ 	.byte	0x3f
	.zero		1


	//   ....[51]....
        /*105c*/ 	.word	0x00015690
        /*1060*/ 	.word	0x00000010
        /*1064*/ 	.word	0x00022820
        /*1068*/ 	.short	0x010a
        /*106a*/ 	.byte	0x3f
	.zero		1


	//   ....[52]....
        /*106c*/ 	.word	0x00015b90
        /*1070*/ 	.word	0x00000000
        /*1074*/ 	.word	0x00022880
        /*1078*/ 	.short	0x010a
        /*107a*/ 	.byte	0x3f
	.zero		1


	//   ....[53]....
        /*107c*/ 	.word	0x00016170
        /*1080*/ 	.word	0x00000000
        /*1084*/ 	.word	0x00022870
        /*1088*/ 	.short	0x0107
        /*108a*/ 	.byte	0x3f
	.zero		1


	//   ....[54]....
        /*108c*/ 	.word	0x00016230
        /*1090*/ 	.word	0x00000000
        /*1094*/ 	.word	0x00022870
        /*1098*/ 	.short	0x0101
        /*109a*/ 	.byte	0x3f
	.zero		1


	//   ....[55]....
        /*109c*/ 	.word	0x00016260
        /*10a0*/ 	.word	0x00000000
        /*10a4*/ 	.word	0x00022840
        /*10a8*/ 	.short	0x010a
        /*10aa*/ 	.byte	0x3f
	.zero		1


	//   ....[56]....
        /*10ac*/ 	.word	0x00016800
        /*10b0*/ 	.word	0x00000000
        /*10b4*/ 	.word	0x00022830
        /*10b8*/ 	.short	0x0107
        /*10ba*/ 	.byte	0x3f
	.zero		1


	//   ....[57]....
        /*10bc*/ 	.word	0x000168c0
        /*10c0*/ 	.word	0x00000000
        /*10c4*/ 	.word	0x00022830
        /*10c8*/ 	.short	0x0101
        /*10ca*/ 	.byte	0x3f
	.zero		1


	//   ....[58]....
        /*10cc*/ 	.word	0x00016950
        /*10d0*/ 	.word	0x00000000
        /*10d4*/ 	.word	0x00022870
        /*10d8*/ 	.short	0x010a
        /*10da*/ 	.byte	0x3f
	.zero		1


	//   ....[59]....
        /*10dc*/ 	.word	0x000169e0
        /*10e0*/ 	.word	0x00000000
        /*10e4*/ 	.word	0x00022860
        /*10e8*/ 	.short	0x010a
        /*10ea*/ 	.byte	0x3f
	.zero		1


	//   ....[60]....
        /*10ec*/ 	.word	0x00016fa0
        /*10f0*/ 	.word	0x00000000
        /*10f4*/ 	.word	0x00022850
        /*10f8*/ 	.short	0x0101
        /*10fa*/ 	.byte	0x3f
	.zero		1


	//   ....[61]....
        /*10fc*/ 	.word	0x00017030
        /*1100*/ 	.word	0x00000000
        /*1104*/ 	.word	0x00000000
        /*1108*/ 	.short	0x0101
        /*110a*/ 	.byte	0x3f
	.zero		1


	//   ....[62]....
        /*110c*/ 	.word	0x00017200
        /*1110*/ 	.word	0x00000002
        /*1114*/ 	.word	0x00022870
        /*1118*/ 	.short	0x010a
        /*111a*/ 	.byte	0x3f
	.zero		1


	//   ....[63]....
        /*111c*/ 	.word	0x00017280
        /*1120*/ 	.word	0x00000002
        /*1124*/ 	.word	0x00022860
        /*1128*/ 	.short	0x010a
        /*112a*/ 	.byte	0x3f
	.zero		1


	//   ....[64]....
        /*112c*/ 	.word	0x00017850
        /*1130*/ 	.word	0x00000002
        /*1134*/ 	.word	0x00022850
        /*1138*/ 	.short	0x0101
        /*113a*/ 	.byte	0x3f
	.zero		1


	//   ....[65]....
        /*113c*/ 	.word	0x00017900
        /*1140*/ 	.word	0x00000002
        /*1144*/ 	.word	0x00000000
        /*1148*/ 	.short	0x0101
        /*114a*/ 	.byte	0x3f
	.zero		1


	//   ....[66]....
        /*114c*/ 	.word	0x00018ad0
        /*1150*/ 	.word	0x00000005
        /*1154*/ 	.word	0x00022820
        /*1158*/ 	.short	0x010a
        /*115a*/ 	.byte	0x3f
	.zero		1


	//   ....[67]....
        /*115c*/ 	.word	0x00018c50
        /*1160*/ 	.word	0x00000003
        /*1164*/ 	.word	0x00022840
        /*1168*/ 	.short	0x010a
        /*116a*/ 	.byte	0x3f
	.zero		1


	//   ....[68]....
        /*116c*/ 	.word	0x00018cf0
        /*1170*/ 	.word	0x0000001f
        /*1174*/ 	.word	0x00022840
        /*1178*/ 	.short	0x010a
        /*117a*/ 	.byte	0x3f
	.zero		1


	//   ....[69]....
        /*117c*/ 	.word	0x00018d30
        /*1180*/ 	.word	0x00000003
        /*1184*/ 	.word	0x00022860
        /*1188*/ 	.short	0x010a
        /*118a*/ 	.byte	0x3f
	.zero		1


	//   ....[70]....
        /*118c*/ 	.word	0x00018d70
        /*1190*/ 	.word	0x0000001f
        /*1194*/ 	.word	0x00022860
        /*1198*/ 	.short	0x010a
        /*119a*/ 	.byte	0x3f
	.zero		1


	//   ....[71]....
        /*119c*/ 	.word	0x00018db0
        /*11a0*/ 	.word	0x00000003
        /*11a4*/ 	.word	0x00022880
        /*11a8*/ 	.short	0x010a
        /*11aa*/ 	.byte	0x3f
	.zero		1


	//   ....[72]....
        /*11ac*/ 	.word	0x00018df0
        /*11b0*/ 	.word	0x0000001f
        /*11b4*/ 	.word	0x00022880
        /*11b8*/ 	.short	0x010a
        /*11ba*/ 	.byte	0x3f
	.zero		1


	//   ....[73]....
        /*11bc*/ 	.word	0x00018e60
        /*11c0*/ 	.word	0x00000003
        /*11c4*/ 	.word	0x00022800
        /*11c8*/ 	.short	0x010a
        /*11ca*/ 	.byte	0x3f
	.zero		1


	//   ....[74]....
        /*11cc*/ 	.word	0x00018eb0
        /*11d0*/ 	.word	0x00000002
        /*11d4*/ 	.word	0x00022830
        /*11d8*/ 	.short	0x010a
        /*11da*/ 	.byte	0x3f
	.zero		1


	//   ....[75]....
        /*11dc*/ 	.word	0x00018f10
        /*11e0*/ 	.word	0x00000008
        /*11e4*/ 	.word	0x00022830
        /*11e8*/ 	.short	0x010a
        /*11ea*/ 	.byte	0x3f
	.zero		1


	//   ....[76]....
        /*11ec*/ 	.word	0x00018f70
        /*11f0*/ 	.word	0x00000008
        /*11f4*/ 	.word	0x00022850
        /*11f8*/ 	.short	0x010a
        /*11fa*/ 	.byte	0x3f
	.zero		1


	//   ....[77]....
        /*11fc*/ 	.word	0x00018fd0
        /*1200*/ 	.word	0x00000008
        /*1204*/ 	.word	0x00022830
        /*1208*/ 	.short	0x010a
        /*120a*/ 	.byte	0x3f
	.zero		1


	//   ....[78]....
        /*120c*/ 	.word	0x00019030
        /*1210*/ 	.word	0x00000008
        /*1214*/ 	.word	0x00022850
        /*1218*/ 	.short	0x010a
        /*121a*/ 	.byte	0x3f
	.zero		1


	//   ....[79]....
        /*121c*/ 	.word	0x00019090
        /*1220*/ 	.word	0x00000005
        /*1224*/ 	.word	0x00022850
        /*1228*/ 	.short	0x010a
        /*122a*/ 	.byte	0x3f
	.zero		1


	//   ....[80]....
        /*122c*/ 	.word	0x00019190
        /*1230*/ 	.word	0x00000000
        /*1234*/ 	.word	0x00022880
        /*1238*/ 	.short	0x010a
        /*123a*/ 	.byte	0x3f
	.zero		1


	//   ....[81]....
        /*123c*/ 	.word	0x00019e70
        /*1240*/ 	.word	0x00000000
        /*1244*/ 	.word	0x00022840
        /*1248*/ 	.short	0x010a
        /*124a*/ 	.byte	0x3f
	.zero		1


	//   ....[82]....
        /*124c*/ 	.word	0x0001b470
        /*1250*/ 	.word	0x00000010
        /*1254*/ 	.word	0x00022820
        /*1258*/ 	.short	0x010a
        /*125a*/ 	.byte	0x3f
	.zero		1


	//   ....[83]....
        /*125c*/ 	.word	0x0001b4c0
        /*1260*/ 	.word	0x00000000
        /*1264*/ 	.word	0x00022880
        /*1268*/ 	.short	0x010a
        /*126a*/ 	.byte	0x3f
	.zero		1


	//   ....[84]....
        /*126c*/ 	.word	0x0001bff0
        /*1270*/ 	.word	0x00000000
        /*1274*/ 	.word	0x00022840
        /*1278*/ 	.short	0x010a
        /*127a*/ 	.byte	0x3f
	.zero		1


	//   ....[85]....
        /*127c*/ 	.word	0x0001cb00
        /*1280*/ 	.word	0x00000000
        /*1284*/ 	.word	0x00022870
        /*1288*/ 	.short	0x010a
        /*128a*/ 	.byte	0x3f
	.zero		1


	//   ....[86]....
        /*128c*/ 	.word	0x0001cb50
        /*1290*/ 	.word	0x00000000
        /*1294*/ 	.word	0x00022860
        /*1298*/ 	.short	0x010a
        /*129a*/ 	.byte	0x3f
	.zero		1


	//   ....[87]....
        /*129c*/ 	.word	0x0001cba0
        /*12a0*/ 	.word	0x00000002
        /*12a4*/ 	.word	0x00022870
        /*12a8*/ 	.short	0x010a
        /*12aa*/ 	.byte	0x3f
	.zero		1


	//   ....[88]....
        /*12ac*/ 	.word	0x0001cbf0
        /*12b0*/ 	.word	0x00000002
        /*12b4*/ 	.word	0x00022860
        /*12b8*/ 	.short	0x010a
        /*12ba*/ 	.byte	0x3f
	.zero		1


	//   ....[89]....
        /*12bc*/ 	.word	0x0001cc40
        /*12c0*/ 	.word	0x00000005
        /*12c4*/ 	.word	0x00022820
        /*12c8*/ 	.short	0x010a
        /*12ca*/ 	.byte	0x3f
	.zero		1


	//   ....[90]....
        /*12cc*/ 	.word	0x0001cde0
        /*12d0*/ 	.word	0x00000003
        /*12d4*/ 	.word	0x00022840
        /*12d8*/ 	.short	0x010a
        /*12da*/ 	.byte	0x3f
	.zero		1


	//   ....[91]....
        /*12dc*/ 	.word	0x0001ce30
        /*12e0*/ 	.word	0x0000001f
        /*12e4*/ 	.word	0x00022840
        /*12e8*/ 	.short	0x010a
        /*12ea*/ 	.byte	0x3f
	.zero		1


	//   ....[92]....
        /*12ec*/ 	.word	0x0001ce80
        /*12f0*/ 	.word	0x00000003
        /*12f4*/ 	.word	0x00022860
        /*12f8*/ 	.short	0x010a
        /*12fa*/ 	.byte	0x3f
	.zero		1


	//   ....[93]....
        /*12fc*/ 	.word	0x0001ced0
        /*1300*/ 	.word	0x0000001f
        /*1304*/ 	.word	0x00022860
        /*1308*/ 	.short	0x010a
        /*130a*/ 	.byte	0x3f
	.zero		1


	//   ....[94]....
        /*130c*/ 	.word	0x0001cf20
        /*1310*/ 	.word	0x00000003
        /*1314*/ 	.word	0x00022880
        /*1318*/ 	.short	0x010a
        /*131a*/ 	.byte	0x3f
	.zero		1


	//----- nvinfo : EIATTR_NUM_MBARRIERS
	.align		4
.L_1076:
        /*131c*/ 	.byte	0x03, 0x38
        /*131e*/ 	.short	0x0016


	//----- nvinfo : EIATTR_EXIT_INSTR_OFFSETS
	.align		4
        /*1320*/ 	.byte	0x04, 0x1c
        /*1322*/ 	.short	(.L_1078 - .L_1077)


	//   ....[0]....
.L_1077:
        /*1324*/ 	.word	0x000009c0


	//   ....[1]....
        /*1328*/ 	.word	0x00011180


	//   ....[2]....
        /*132c*/ 	.word	0x00018e40


	//----- nvinfo : EIATTR_MAX_THREADS
	.align		4
.L_1078:
        /*1330*/ 	.byte	0x04, 0x05
        /*1332*/ 	.short	(.L_1080 - .L_1079)
.L_1079:
        /*1334*/ 	.word	0x00000180
        /*1338*/ 	.word	0x00000001
        /*133c*/ 	.word	0x00000001


	//----- nvinfo : EIATTR_CRS_STACK_SIZE
	.align		4
.L_1080:
        /*1340*/ 	.byte	0x04, 0x1e
        /*1342*/ 	.short	(.L_1082 - .L_1081)
.L_1081:
        /*1344*/ 	.word	0x00000000


	//----- nvinfo : EIATTR_CBANK_PARAM_SIZE
	.align		4
.L_1082:
        /*1348*/ 	.byte	0x03, 0x19
        /*134a*/ 	.short	0x0af0


	//----- nvinfo : EIATTR_PARAM_CBANK
	.align		4
        /*134c*/ 	.byte	0x04, 0x0a
        /*134e*/ 	.short	(.L_1084 - .L_1083)
	.align		4
.L_1083:
        /*1350*/ 	.word	index@(.nv.constant0._ZN7cutlass13device_kernelIN5flash11enable_sm90INS1_16FlashAttnFwdSm90INS1_25CollectiveMainloopFwdSm90ILi2EN4cute5tupleIJNS5_1CILi1EEES8_S8_EEENS6_IJNS7_ILi128EEENS7_ILi160EEESA_EEELi128ENS_12float_e4m3_tEfNS_4arch4Sm90ELb1ELb0ELb1ELb1ELb1ELb0ELb0ELb1ELb1ELb1ELb1ELb0EEENS1_21CollectiveEpilogueFwdINS6_IJSA_SA_SB_EEES9_NS_10bfloat16_tESF_Li256ELb1ELb1ELb1ELb1EEENS1_36VarlenDynamicPersistentTileSchedulerILi128ELi160ELi256ELi128ELb1ELb1ELb1ELb1ELb1ELb1EEEEEEEEEvNT_6ParamsE)
        /*1354*/ 	.short	0x0210
        /*1356*/ 	.short	0x0af0


	//----- nvinfo : EIATTR_SW_WAR
	.align		4
.L_1084:
        /*1358*/ 	.byte	0x04, 0x36
        /*135a*/ 	.short	(.L_1086 - .L_1085)
.L_1085:
        /*135c*/ 	.word	0x00000008
.L_1086:


//--------------------- .nv.info._ZN7cutlass13device_kernelIN5flash11enable_sm90INS1_16FlashAttnFwdSm90INS1_25CollectiveMainloopFwdSm90ILi2EN4cute5tupleIJNS5_1CILi1EEES8_S8_EEENS6_IJNS7_ILi128EEENS7_ILi160EEESA_EEELi128ENS_12float_e4m3_tEfNS_4arch4Sm90ELb1ELb0ELb1ELb1ELb1ELb1ELb0ELb1ELb1ELb1ELb1ELb0EEENS1_21CollectiveEpilogueFwdINS6_IJSA_SA_SB_EEES9_NS_10bfloat16_tESF_Li256ELb1ELb1ELb1ELb1EEENS1_36VarlenDynamicPersistentTileSchedulerILi128ELi160ELi256ELi128ELb1ELb1ELb1ELb1ELb1ELb1EEEEEEEEEvNT_6ParamsE --------------------------
	.section	.nv.info._ZN7cutlass13device_kernelIN5flash11enable_sm90INS1_16FlashAttnFwdSm90INS1_25CollectiveMainloopFwdSm90ILi2EN4cute5tupleIJNS5_1CILi1EEES8_S8_EEENS6_IJNS7_ILi128EEENS7_ILi160EEESA_EEELi128ENS_12float_e4m3_tEfNS_4arch4Sm90ELb1ELb0ELb1ELb1ELb1ELb1ELb0ELb1ELb1ELb1ELb1ELb0EEENS1_21CollectiveEpilogueFwdINS6_IJSA_SA_SB_EEES9_NS_10bfloat16_tESF_Li256ELb1ELb1ELb1ELb1EEENS1_36VarlenDynamicPersistentTileSchedulerILi128ELi160ELi256ELi128ELb1ELb1ELb1ELb1ELb1ELb1EEEEEEEEEvNT_6ParamsE,"",@"SHT_CUDA_INFO"
	.sectionflags	@""
	.align	4


	//----- nvinfo : EIATTR_CUDA_API_VERSION
	.align		4
        /*0000*/ 	.byte	0x04, 0x37
        /*0002*/ 	.short	(.L_1088 - .L_1087)
.L_1087:
        /*0004*/ 	.word	0x00000082


	//----- nvinfo : EIATTR_KPARAM_INFO
	.align		4
.L_1088:
        /*0008*/ 	.byte	0x04, 0x17
        /*000a*/ 	.short	(.L_1090 - .L_1089)
.L_1089:
        /*000c*/ 	.word	0x00000000
        /*0010*/ 	.short	0x0000
        /*0012*/ 	.short	0x0070
        /*0014*/ 	.byte	0x00, 0xf0, 0x01, 0x2a


	//----- nvinfo : EIATTR_SPARSE_MMA_MASK
	.align		4
.L_1090:
        /*0018*/ 	.byte	0x03, 0x50
        /*001a*/ 	.short	0x0000


	//----- nvinfo : EIATTR_MAXREG_COUNT
	.align		4
        /*001c*/ 	.byte	0x03, 0x1b
        /*001e*/ 	.short	0x00a8


	//----- nvinfo : EIATTR_NUM_BARRIERS
	.align		4
        /*0020*/ 	.byte	0x02, 0x4c
        /*0022*/ 	.byte	0x10
	.zero		1


	//----- nvinfo : EIATTR_EXTERNS
	.align		4
        /*0024*/ 	.byte	0x04, 0x0f
        /*0026*/ 	.short	(.L_1092 - .L_1091)


	//   ....[0]....
	.align		4
.L_1091:
        /*0028*/ 	.word	index@(__assertfail)


	//----- nvinfo : EIATTR_ANNOTATIONS
	.align		4
.L_1092:
        /*002c*/ 	.byte	0x04, 0x55
        /*002e*/ 	.short	(.L_1094 - .L_1093)


	//   ....[0]....
.L_1093:
        /* <DEDUP_REMOVED lines=56> */


	//----- nvinfo : EIATTR_MERCURY_ISA_VERSION
	.align		4
.L_1094:
        /*0398*/ 	.byte	0x03, 0x5f
        /*039a*/ 	.short	0x0101


	//----- nvinfo : EIATTR_UNUSED_LOAD_BYTE_OFFSET
	.align		4
        /*039c*/ 	.byte	0x04, 0x44
        /*039e*/ 	.short	(.L_1096 - .L_1095)


	//   ....[0]....
.L_1095:
        /*03a0*/ 	.word	0x00000aa0
        /*03a4*/ 	.word	0x0000fff0


	//   ....[1]....
        /*03a8*/ 	.word	0x0001c0b0
        /*03ac*/ 	.word	0x0000fff0


	//----- nvinfo : EIATTR_INT_WARP_WIDE_INSTR_OFFSETS
	.align		4
.L_1096:
        /*03b0*/ 	.byte	0x04, 0x31
        /*03b2*/ 	.short	(.L_1098 - .L_1097)


	//   ....[0]....
.L_1097:
        /*03b4*/ 	.word	0x00000130


	//   ....[1]....
        /*03b8*/ 	.word	0x00000170


	//   ....[2]....
        /*03bc*/ 	.word	0x000001e0


	//   ....[3]....
        /*03c0*/ 	.word	0x00023350


	//   ....[4]....
        /*03c4*/ 	.word	0x000233f0


	//   ....[5]....
        /*03c8*/ 	.word	0x00027890


	//   ....[6]....
        /*03cc*/ 	.word	0x00027930


	//----- nvinfo : EIATTR_COOP_GROUP_MASK_REGIDS
	.align		4
.L_1098:
        /*03d0*/ 	.byte	0x04, 0x29
        /*03d2*/ 	.short	(.L_1100 - .L_1099)


	//   ....[0]....
.L_1099:
        /*03d4*/ 	.word	0xffffffff


	//   ....[1]....
        /*03d8*/ 	.word	0xffffffff


	//   ....[2]....
        /*03dc*/ 	.word	0xffffffff


	//   ....[3]....
        /*03e0*/ 	.word	0xffffffff


	//   ....[4]....
        /*03e4*/ 	.word	0xffffffff


	//   ....[5]....
        /*03e8*/ 	.word	0xffffffff


	//   ....[6]....
        /*03ec*/ 	.word	0xffffffff


	//   ....[7]....
        /*03f0*/ 	.word	0xffffffff


	//   ....[8]....
        /*03f4*/ 	.word	0xffffffff


	//   ....[9]....
        /*03f8*/ 	.word	0xffffffff


	//   ....[10]....
        /*03fc*/ 	.word	0xffffffff


	//   ....[11]....
        /*0400*/ 	.word	0xffffffff


	//   ....[12]....
        /*0404*/ 	.word	0xffffffff


	//   ....[13]....
        /*0408*/ 	.word	0xffffffff


	//   ....[14]....
        /*040c*/ 	.word	0xffffffff


	//   ....[15]....
        /*0410*/ 	.word	0xffffffff


	//   ....[16]....
        /*0414*/ 	.word	0xffffffff


	//   ....[17]....
        /*0418*/ 	.word	0xffffffff


	//   ....[18]....
        /*041c*/ 	.word	0xffffffff


	//   ....[19]....
        /*0420*/ 	.word	0xffffffff


	//   ....[20]....
        /*0424*/ 	.word	0xffffffff


	//   ....[21]....
        /*0428*/ 	.word	0xffffffff


	//   ....[22]....
        /*042c*/ 	.word	0xffffffff


	//   ....[23]....
        /*0430*/ 	.word	0xffffffff


	//   ....[24]....
        /*0434*/ 	.word	0xffffffff


	//   ....[25]....
        /*0438*/ 	.word	0xffffffff


	//   ....[26]....
        /*043c*/ 	.word	0xffffffff


	//   ....[27]....
        /*0440*/ 	.word	0xffffffff


	//   ....[28]....
        /*0444*/ 	.word	0xffffffff


	//   ....[29]....
        /*0448*/ 	.word	0xffffffff


	//   ....[30]....
        /*044c*/ 	.word	0xffffffff


	//   ....[31]....
        /*0450*/ 	.word	0xffffffff


	//   ....[32]....
        /*0454*/ 	.word	0xffffffff


	//   ....[33]....
        /*0458*/ 	.word	0xffffffff


	//   ....[34]....
        /*045c*/ 	.word	0xffffffff


	//   ....[35]....
        /*0460*/ 	.word	0xffffffff


	//   ....[36]....
        /*0464*/ 	.word	0xffffffff


	//   ....[37]....
        /*0468*/ 	.word	0xffffffff


	//   ....[38]....
        /*046c*/ 	.word	0xffffffff


	//   ....[39]....
        /*0470*/ 	.word	0xffffffff


	//   ....[40]....
        /*0474*/ 	.word	0xffffffff


	//   ....[41]....
        /*0478*/ 	.word	0xffffffff


	//   ....[42]....
        /*047c*/ 	.word	0xffffffff


	//   ....[43]....
        /*0480*/ 	.word	0xffffffff


	//   ....[44]....
        /*0484*/ 	.word	0xffffffff


	//   ....[45]....
        /*0488*/ 	.word	0xffffffff


	//   ....[46]....
        /*048c*/ 	.word	0xffffffff


	//   ....[47]....
        /*0490*/ 	.word	0xffffffff


	//   ....[48]....
        /*0494*/ 	.word	0xffffffff


	//   ....[49]....
        /*0498*/ 	.word	0xffffffff


	//   ....[50]....
        /*049c*/ 	.word	0xffffffff


	//   ....[51]....
        /*04a0*/ 	.word	0xffffffff


	//   ....[52]....
        /*04a4*/ 	.word	0xffffffff


	//   ....[53]....
        /*04a8*/ 	.word	0xffffffff


	//   ....[54]....
        /*04ac*/ 	.word	0xffffffff


	//   ....[55]....
        /*04b0*/ 	.word	0xffffffff


	//   ....[56]....
        /*04b4*/ 	.word	0xffffffff


	//   ....[57]....
        /*04b8*/ 	.word	0xffffffff


	//   ....[58]....
        /*04bc*/ 	.word	0xffffffff


	//   ....[59]....
        /*04c0*/ 	.word	0xffffffff


	//   ....[60]....
        /*04c4*/ 	.word	0xffffffff


	//   ....[61]....
        /*04c8*/ 	.word	0xffffffff


	//   ....[62]....
        /*04cc*/ 	.word	0xffffffff


	//   ....[63]....
        /*04d0*/ 	.word	0xffffffff


	//   ....[64]....
        /*04d4*/ 	.word	0xffffffff


	//   ....[65]....
        /*04d8*/ 	.word	0xffffffff


	//   ....[66]....
        /*04dc*/ 	.word	0xffffffff


	//   ....[67]....
        /*04e0*/ 	.word	0xffffffff


	//   ....[68]....
        /*04e4*/ 	.word	0xffffffff


	//   ....[69]....
        /*04e8*/ 	.word	0xffffffff


	//   ....[70]....
        /*04ec*/ 	.word	0xffffffff


	//   ....[71]....
        /*04f0*/ 	.word	0xffffffff


	//   ....[72]....
        /*04f4*/ 	.word	0xffffffff


	//   ....[73]....
        /*04f8*/ 	.word	0xffffffff


	//   ....[74]....
        /*04fc*/ 	.word	0xffffffff


	//   ....[75]....
        /*0500*/ 	.word	0xffffffff


	//   ....[76]....
        /*0504*/ 	.word	0xffffffff


	//   ....[77]....
        /*0508*/ 	.word	0xffffffff


	//   ....[78]....
        /*050c*/ 	.word	0xffffffff


	//   ....[79]....
        /*0510*/ 	.word	0xffffffff


	//   ....[80]....
        /*0514*/ 	.word	0xffffffff


	//   ....[81]....
        /*0518*/ 	.word	0xffffffff


	//   ....[82]....
        /*051c*/ 	.word	0xffffffff


	//   ....[83]....
        /*0520*/ 	.word	0xffffffff


	//   ....[84]....
        /*0524*/ 	.word	0xffffffff


	//   ....[85]....
        /*0528*/ 	.word	0xffffffff


	//   ....[86]....
        /*052c*/ 	.word	0xffffffff


	//   ....[87]....
        /*0530*/ 	.word	0xffffffff


	//   ....[88]....
        /*0534*/ 	.word	0xffffffff


	//   ....[89]....
        /*0538*/ 	.word	0xffffffff


	//   ....[90]....
        /*053c*/ 	.word	0xffffffff


	//   ....[91]....
        /*0540*/ 	.word	0xffffffff


	//   ....[92]....
        /*0544*/ 	.word	0xffffffff


	//   ....[93]....
        /*0548*/ 	.word	0xffffffff


	//   ....[94]....
        /*054c*/ 	.word	0xffffffff


	//   ....[95]....
        /*0550*/ 	.word	0xffffffff


	//   ....[96]....
        /*0554*/ 	.word	0xffffffff


	//   ....[97]....
        /*0558*/ 	.word	0xffffffff


	//   ....[98]....
        /*055c*/ 	.word	0xffffffff


	//   ....[99]....
        /*0560*/ 	.word	0xffffffff


	//   ....[100]....
        /*0564*/ 	.word	0xffffffff


	//   ....[101]....
        /*0568*/ 	.word	0xffffffff


	//   ....[102]....
        /*056c*/ 	.word	0xffffffff


	//   ....[103]....
        /*0570*/ 	.word	0xffffffff


	//   ....[104]....
        /*0574*/ 	.word	0xffffffff


	//   ....[105]....
        /*0578*/ 	.word	0xffffffff


	//   ....[106]....
        /*057c*/ 	.word	0xffffffff


	//   ....[107]....
        /*0580*/ 	.word	0xffffffff


	//   ....[108]....
        /*0584*/ 	.word	0xffffffff


	//   ....[109]....
        /*0588*/ 	.word	0xffffffff


	//   ....[110]....
        /*058c*/ 	.word	0xffffffff


	//   ....[111]....
        /*0590*/ 	.word	0xffffffff


	//   ....[112]....
        /*0594*/ 	.word	0xffffffff


	//   ....[113]....
        /*0598*/ 	.word	0xffffffff


	//   ....[114]....
        /*059c*/ 	.word	0xffffffff


	//   ....[115]....
        /*05a0*/ 	.word	0xffffffff


	//   ....[116]....
        /*05a4*/ 	.word	0xffffffff


	//   ....[117]....
        /*05a8*/ 	.word	0xffffffff


	//   ....[118]....
        /*05ac*/ 	.word	0xffffffff


	//   ....[119]....
        /*05b0*/ 	.word	0xffffffff


	//   ....[120]....
        /*05b4*/ 	.word	0xffffffff


	//   ....[121]....
        /*05b8*/ 	.word	0xffffffff


	//   ....[122]....
        /*05bc*/ 	.word	0xffffffff


	//   ....[123]....
        /*05c0*/ 	.word	0xffffffff


	//   ....[124]....
        /*05c4*/ 	.word	0xffffffff


	//   ....[125]....
        /*05c8*/ 	.word	0xffffffff


	//   ....[126]....
        /*05cc*/ 	.word	0xffffffff


	//   ....[127]....
        /*05d0*/ 	.word	0xffffffff


	//   ....[128]....
        /*05d4*/ 	.word	0xffffffff


	//   ....[129]....
        /*05d8*/ 	.word	0xffffffff


	//   ....[130]....
        /*05dc*/ 	.word	0xffffffff


	//   ....[131]....
        /*05e0*/ 	.word	0xffffffff


	//   ....[132]....
        /*05e4*/ 	.word	0xffffffff


	//   ....[133]....
        /*05e8*/ 	.word	0xffffffff


	//   ....[134]....
        /*05ec*/ 	.word	0xffffffff


	//   ....[135]....
        /*05f0*/ 	.word	0xffffffff


	//   ....[136]....
        /*05f4*/ 	.word	0xffffffff


	//   ....[137]....
        /*05f8*/ 	.word	0xffffffff


	//   ....[138]....
        /*05fc*/ 	.word	0xffffffff


	//   ....[139]....
        /*0600*/ 	.word	0xffffffff


	//   ....[140]....
        /*0604*/ 	.word	0xffffffff


	//   ....[141]....
        /*0608*/ 	.word	0xffffffff


	//   ....[142]....
        /*060c*/ 	.word	0xffffffff


	//   ....[143]....
        /*0610*/ 	.word	0xffffffff


	//   ....[144]....
        /*0614*/ 	.word	0xffffffff


	//   ....[145]....
        /*0618*/ 	.word	0xffffffff


	//   ....[146]....
        /*061c*/ 	.word	0xffffffff


	//   ....[147]....
        /*0620*/ 	.word	0xffffffff


	//   ....[148]....
        /*0624*/ 	.word	0xffffffff


	//   ....[149]....
        /*0628*/ 	.word	0xffffffff


	//   ....[150]....
        /*062c*/ 	.word	0xffffffff


	//   ....[151]....
        /*0630*/ 	.word	0xffffffff


	//   ....[152]....
        /*0634*/ 	.word	0xffffffff


	//   ....[153]....
        /*0638*/ 	.word	0xffffffff


	//   ....[154]....
        /*063c*/ 	.word	0xffffffff


	//   ....[155]....
        /*0640*/ 	.word	0xffffffff


	//   ....[156]....
        /*0644*/ 	.word	0xffffffff


	//   ....[157]....
        /*0648*/ 	.word	0xffffffff


	//   ....[158]....
        /*064c*/ 	.word	0xffffffff


	//   ....[159]....
        /*0650*/ 	.word	0xffffffff


	//   ....[160]....
        /*0654*/ 	.word	0xffffffff


	//   ....[161]....
        /*0658*/ 	.word	0xffffffff


	//   ....[162]....
        /*065c*/ 	.word	0xffffffff


	//   ....[163]....
        /*0660*/ 	.word	0xffffffff


	//   ....[164]....
        /*0664*/ 	.word	0xffffffff


	//   ....[165]....
        /*0668*/ 	.word	0xffffffff


	//   ....[166]....
        /*066c*/ 	.word	0xffffffff


	//   ....[167]....
        /*0670*/ 	.word	0xffffffff


	//   ....[168]....
        /*0674*/ 	.word	0xffffffff


	//   ....[169]....
        /*0678*/ 	.word	0xffffffff


	//   ....[170]....
        /*067c*/ 	.word	0xffffffff


	//   ....[171]....
        /*0680*/ 	.word	0xffffffff


	//   ....[172]....
        /*0684*/ 	.word	0xffffffff


	//   ....[173]....
        /*0688*/ 	.word	0xffffffff


	//   ....[174]....
        /*068c*/ 	.word	0xffffffff


	//   ....[175]....
        /*0690*/ 	.word	0xffffffff


	//   ....[176]....
        /*0694*/ 	.word	0xffffffff


	//   ....[177]....
        /*0698*/ 	.word	0xffffffff


	//   ....[178]....
        /*069c*/ 	.word	0xffffffff


	//   ....[179]....
        /*06a0*/ 	.word	0xffffffff


	//   ....[180]....
        /*06a4*/ 	.word	0xffffffff


	//   ....[181]....
        /*06a8*/ 	.word	0xffffffff


	//   ....[182]....
        /*06ac*/ 	.word	0xffffffff


	//   ....[183]....
        /*06b0*/ 	.word	0xffffffff


	//   ....[184]....
        /*06b4*/ 	.word	0xffffffff


	//   ....[185]....
        /*06b8*/ 	.word	0xffffffff


	//   ....[186]....
        /*06bc*/ 	.word	0xffffffff


	//   ....[187]....
        /*06c0*/ 	.word	0xffffffff


	//   ....[188]....
        /*06c4*/ 	.word	0xffffffff


	//   ....[189]....
        /*06c8*/ 	.word	0xffffffff


	//   ....[190]....
        /*06cc*/ 	.word	0xffffffff


	//   ....[191]....
        /*06d0*/ 	.word	0xffffffff


	//   ....[192]....
        /*06d4*/ 	.word	0xffffffff


	//   ....[193]....
        /*06d8*/ 	.word	0xffffffff


	//   ....[194]....
        /*06dc*/ 	.word	0xffffffff


	//   ....[195]....
        /*06e0*/ 	.word	0xffffffff


	//   ....[196]....
        /*06e4*/ 	.word	0xffffffff


	//   ....[197]....
        /*06e8*/ 	.word	0xffffffff


	//   ....[198]....
        /*06ec*/ 	.word	0xffffffff


	//   ....[199]....
        /*06f0*/ 	.word	0xffffffff


	//   ....[200]....
        /*06f4*/ 	.word	0xffffffff


	//   ....[201]....
        /*06f8*/ 	.word	0xffffffff


	//   ....[202]....
        /*06fc*/ 	.word	0xffffffff


	//   ....[203]....
        /*0700*/ 	.word	0xffffffff


	//   ....[204]....
        /*0704*/ 	.word	0xffffffff


	//   ....[205]....
        /*0708*/ 	.word	0xffffffff


	//   ....[206]....
        /*070c*/ 	.word	0xffffffff


	//   ....[207]....
        /*0710*/ 	.word	0xffffffff


	//   ....[208]....
        /*0714*/ 	.word	0xffffffff


	//   ....[209]....
        /*0718*/ 	.word	0xffffffff


	//   ....[210]....
        /*071c*/ 	.word	0xffffffff


	//   ....[211]....
        /*0720*/ 	.word	0xffffffff


	//   ....[212]....
        /*0724*/ 	.word	0xffffffff


	//   ....[213]....
        /*0728*/ 	.word	0xffffffff


	//   ....[214]....
        /*072c*/ 	.word	0xffffffff


	//   ....[215]....
        /*0730*/ 	.word	0xffffffff


	//   ....[216]....
        /*0734*/ 	.word	0xffffffff


	//   ....[217]....
        /*0738*/ 	.word	0xffffffff


	//   ....[218]....
        /*073c*/ 	.word	0xffffffff


	//   ....[219]....
        /*0740*/ 	.word	0xffffffff


	//   ....[220]....
        /*0744*/ 	.word	0xffffffff


	//   ....[221]....
        /*0748*/ 	.word	0xffffffff


	//   ....[222]....
        /*074c*/ 	.word	0xffffffff


	//   ....[223]....
        /*0750*/ 	.word	0xffffffff


	//   ....[224]....
        /*0754*/ 	.word	0xffffffff


	//   ....[225]....
        /*0758*/ 	.word	0xffffffff


	//   ....[226]....
        /*075c*/ 	.word	0xffffffff


	//   ....[227]....
        /*0760*/ 	.word	0xffffffff


	//   ....[228]....
        /*0764*/ 	.word	0xffffffff


	//   ....[229]....
        /*0768*/ 	.word	0xffffffff


	//   ....[230]....
        /*076c*/ 	.word	0xffffffff


	//   ....[231]....
        /*0770*/ 	.word	0xffffffff


	//   ....[232]....
        /*0774*/ 	.word	0xffffffff


	//   ....[233]....
        /*0778*/ 	.word	0xffffffff


	//   ....[234]....
        /*077c*/ 	.word	0xffffffff


	//   ....[235]....
        /*0780*/ 	.word	0xffffffff


	//   ....[236]....
        /*0784*/ 	.word	0xffffffff


	//   ....[237]....
        /*0788*/ 	.word	0xffffffff


	//   ....[238]....
        /*078c*/ 	.word	0xffffffff


	//   ....[239]....
        /*0790*/ 	.word	0xffffffff


	//   ....[240]....
        /*0794*/ 	.word	0xffffffff


	//   ....[241]....
        /*0798*/ 	.word	0xffffffff


	//   ....[242]....
        /*079c*/ 	.word	0xffffffff


	//   ....[243]....
        /*07a0*/ 	.word	0xffffffff


	//   ....[244]....
        /*07a4*/ 	.word	0xffffffff


	//   ....[245]....
        /*07a8*/ 	.word	0xffffffff


	//   ....[246]....
        /*07ac*/ 	.word	0xffffffff


	//   ....[247]....
        /*07b0*/ 	.word	0xffffffff


	//   ....[248]....
        /*07b4*/ 	.word	0xffffffff


	//   ....[249]....
        /*07b8*/ 	.word	0xffffffff


	//   ....[250]....
        /*07bc*/ 	.word	0xffffffff


	//   ....[251]....
        /*07c0*/ 	.word	0xffffffff


	//   ....[252]....
        /*07c4*/ 	.word	0xffffffff


	//   ....[253]....
        /*07c8*/ 	.word	0xffffffff


	//   ....[254]....
        /*07cc*/ 	.word	0xffffffff


	//   ....[255]....
        /*07d0*/ 	.word	0xffffffff


	//   ....[0]....
        /*07d4*/ 	.word	0xffffffff


	//   ....[1]....
        /*07d8*/ 	.word	0xffffffff


	//   ....[2]....
        /*07dc*/ 	.word	0xffffffff


	//   ....[3]....
        /*07e0*/ 	.word	0xffffffff


	//   ....[4]....
        /*07e4*/ 	.word	0xffffffff


	//   ....[5]....
        /*07e8*/ 	.word	0xffffffff


	//   ....[6]....
        /*07ec*/ 	.word	0xffffffff


	//   ....[7]....
        /*07f0*/ 	.word	0xffffffff


	//   ....[8]....
        /*07f4*/ 	.word	0xffffffff


	//   ....[9]....
        /*07f8*/ 	.word	0xffffffff


	//   ....[10]....
        /*07fc*/ 	.word	0xffffffff


	//   ....[11]....
        /*0800*/ 	.word	0xffffffff


	//   ....[12]....
        /*0804*/ 	.word	0xffffffff


	//   ....[13]....
        /*0808*/ 	.word	0xffffffff


	//   ....[14]....
        /*080c*/ 	.word	0xffffffff


	//   ....[15]....
        /*0810*/ 	.word	0xffffffff


	//   ....[16]....
        /*0814*/ 	.word	0xffffffff


	//   ....[17]....
        /*0818*/ 	.word	0xffffffff


	//   ....[18]....
        /*081c*/ 	.word	0xffffffff


	//   ....[19]....
        /*0820*/ 	.word	0xffffffff


	//   ....[20]....
        /*0824*/ 	.word	0xffffffff


	//   ....[21]....
        /*0828*/ 	.word	0xffffffff


	//   ....[22]....
        /*082c*/ 	.word	0xffffffff


	//   ....[23]....
        /*0830*/ 	.word	0xffffffff


	//   ....[24]....
        /*0834*/ 	.word	0xffffffff


	//   ....[25]....
        /*0838*/ 	.word	0xffffffff


	//   ....[26]....
        /*083c*/ 	.word	0xffffffff


	//   ....[27]....
        /*0840*/ 	.word	0xffffffff


	//   ....[28]....
        /*0844*/ 	.word	0xffffffff


	//   ....[29]....
        /*0848*/ 	.word	0xffffffff


	//   ....[30]....
        /*084c*/ 	.word	0xffffffff


	//   ....[31]....
        /*0850*/ 	.word	0xffffffff


	//   ....[32]....
        /*0854*/ 	.word	0xffffffff


	//   ....[33]....
        /*0858*/ 	.word	0x0500000f


	//   ....[34]....
        /*085c*/ 	.word	0x0500000f


	//   ....[35]....
        /*0860*/ 	.word	0x0500000f


	//   ....[36]....
        /*0864*/ 	.word	0x0500000f


	//   ....[37]....
        /*0868*/ 	.word	0x0500000f


	//   ....[38]....
        /*086c*/ 	.word	0x0500000f


	//   ....[39]....
        /*0870*/ 	.word	0x0500000f


	//   ....[40]....
        /*0874*/ 	.word	0x0500000f


	//   ....[41]....
        /*0878*/ 	.word	0x0500000f


	//   ....[42]....
        /*087c*/ 	.word	0x0500000f


	//   ....[43]....
        /*0880*/ 	.word	0x0500000f


	//   ....[44]....
        /*0884*/ 	.word	0x0500000f


	//   ....[45]....
        /*0888*/ 	.word	0x0500000f


	//   ....[46]....
        /*088c*/ 	.word	0x0500000f


	//   ....[47]....
        /*0890*/ 	.word	0x0500000f


	//   ....[48]....
        /*0894*/ 	.word	0x0500000f


	//   ....[49]....
        /*0898*/ 	.word	0x0500000f


	//   ....[50]....
        /*089c*/ 	.word	0x0500000f


	//   ....[51]....
        /*08a0*/ 	.word	0x0500000f


	//   ....[52]....
        /*08a4*/ 	.word	0x0500000f


	//   ....[53]....
        /*08a8*/ 	.word	0x0500000f


	//   ....[54]....
        /*08ac*/ 	.word	0x0500000f


	//   ....[55]....
        /*08b0*/ 	.word	0x0500000f


	//   ....[56]....
        /*08b4*/ 	.word	0x0500000f


	//   ....[57]....
        /*08b8*/ 	.word	0x0500000f


	//   ....[58]....
        /*08bc*/ 	.word	0x0500000f


	//   ....[59]....
        /*08c0*/ 	.word	0x0500000f


	//   ....[60]....
        /*08c4*/ 	.word	0x0500000f


	//   ....[61]....
        /*08c8*/ 	.word	0x0500000f


	//   ....[62]....
        /*08cc*/ 	.word	0x0500000f


	//   ....[63]....
        /*08d0*/ 	.word	0x0500000f


	//   ....[64]....
        /*08d4*/ 	.word	0x0500000f


	//   ....[65]....
        /*08d8*/ 	.word	0x0500000f


	//   ....[66]....
        /*08dc*/ 	.word	0x0500000f


	//   ....[67]....
        /*08e0*/ 	.word	0x0500000f


	//   ....[68]....
        /*08e4*/ 	.word	0x0500000f


	//   ....[69]....
        /*08e8*/ 	.word	0x0500000f


	//   ....[70]....
        /*08ec*/ 	.word	0x0500000f


	//   ....[71]....
        /*08f0*/ 	.word	0x0500000f


	//   ....[72]....
        /*08f4*/ 	.word	0x0500000f


	//   ....[73]....
        /*08f8*/ 	.word	0x0500000f


	//   ....[74]....
        /*08fc*/ 	.word	0x0500000f


	//   ....[75]....
        /*0900*/ 	.word	0x0500000f


	//   ....[76]....
        /*0904*/ 	.word	0x0500000f


	//   ....[77]....
        /*0908*/ 	.word	0x0500000f


	//   ....[78]....
        /*090c*/ 	.word	0x0500000f


	//   ....[79]....
        /*0910*/ 	.word	0x0500000f


	//   ....[80]....
        /*0914*/ 	.word	0x0500000f


	//   ....[81]....
        /*0918*/ 	.word	0x0500000f


	//   ....[82]....
        /*091c*/ 	.word	0x0500000f


	//   ....[83]....
        /*0920*/ 	.word	0x0500000f


	//   ....[84]....
        /*0924*/ 	.word	0x0500000f


	//   ....[85]....
        /*0928*/ 	.word	0x0500000f


	//   ....[86]....
        /*092c*/ 	.word	0x0500000f


	//   ....[87]....
        /*0930*/ 	.word	0x0500000f


	//   ....[88]....
        /*0934*/ 	.word	0x0500000f


	//   ....[89]....
        /*0938*/ 	.word	0x0500000f


	//   ....[90]....
        /*093c*/ 	.word	0x0500000f


	//   ....[91]....
        /*0940*/ 	.word	0x0500000f


	//   ....[92]....
        /*0944*/ 	.word	0x0500000f


	//   ....[93]....
        /*0948*/ 	.word	0x0500000f


	//   ....[94]....
        /*094c*/ 	.word	0x0500000f


	//   ....[95]....
        /*0950*/ 	.word	0x0500000f


	//   ....[96]....
        /*0954*/ 	.word	0x0500000f


	//   ....[97]....
        /*0958*/ 	.word	0x0500000f


	//   ....[98]....
        /*095c*/ 	.word	0x0500000f


	//   ....[99]....
        /*0960*/ 	.word	0x0500000f


	//   ....[100]....
        /*0964*/ 	.word	0x0500000f


	//   ....[101]....
        /*0968*/ 	.word	0x0500000f


	//   ....[102]....
        /*096c*/ 	.word	0x0500000f


	//   ....[103]....
        /*0970*/ 	.word	0x0500000f


	//   ....[104]....
        /*0974*/ 	.word	0x0500000f


	//   ....[105]....
        /*0978*/ 	.word	0x0500000f


	//   ....[106]....
        /*097c*/ 	.word	0x0500000f


	//   ....[107]....
        /*0980*/ 	.word	0x0500000f


	//   ....[108]....
        /*0984*/ 	.word	0x0500000f


	//   ....[109]....
        /*0988*/ 	.word	0x0500000f


	//   ....[110]....
        /*098c*/ 	.word	0x0500000f


	//   ....[111]....
        /*0990*/ 	.word	0x0500000f


	//   ....[112]....
        /*0994*/ 	.word	0x0500000f


	//   ....[113]....
        /*0998*/ 	.word	0x0500000f


	//   ....[114]....
        /*099c*/ 	.word	0x0500000f


	//   ....[115]....
        /*09a0*/ 	.word	0x0500000f


	//   ....[116]....
        /*09a4*/ 	.word	0x0500000f


	//   ....[117]....
        /*09a8*/ 	.word	0x0500000f


	//   ....[118]....
        /*09ac*/ 	.word	0x0500000f


	//   ....[119]....
        /*09b0*/ 	.word	0x0500000f


	//   ....[120]....
        /*09b4*/ 	.word	0x0500000f


	//   ....[121]....
        /*09b8*/ 	.word	0x0500000f


	//   ....[122]....
        /*09bc*/ 	.word	0x0500000f


	//   ....[123]....
        /*09c0*/ 	.word	0x0500000f


	//   ....[124]....
        /*09c4*/ 	.word	0x0500000f


	//   ....[125]....
        /*09c8*/ 	.word	0x0500000f


	//   ....[126]....
        /*09cc*/ 	.word	0x0500000f


	//   ....[127]....
        /*09d0*/ 	.word	0x0500000f


	//   ....[128]....
        /*09d4*/ 	.word	0x0500000f


	//   ....[129]....
        /*09d8*/ 	.word	0x0500000f


	//   ....[130]....
        /*09dc*/ 	.word	0x0500000f


	//   ....[131]....
        /*09e0*/ 	.word	0x0500000f


	//   ....[132]....
        /*09e4*/ 	.word	0x0500000f


	//   ....[133]....
        /*09e8*/ 	.word	0x0500000f


	//   ....[134]....
        /*09ec*/ 	.word	0x0500000f


	//   ....[135]....
        /*09f0*/ 	.word	0x0500000f


	//   ....[136]....
        /*09f4*/ 	.word	0x0500000f


	//   ....[137]....
        /*09f8*/ 	.word	0x0500000f


	//   ....[138]....
        /*09fc*/ 	.word	0x0500000f


	//   ....[139]....
        /*0a00*/ 	.word	0x0500000f


	//   ....[140]....
        /*0a04*/ 	.word	0x0500000f


	//   ....[141]....
        /*0a08*/ 	.word	0x0500000f


	//   ....[142]....
        /*0a0c*/ 	.word	0x0500000f


	//   ....[143]....
        /*0a10*/ 	.word	0x0500000f


	//   ....[144]....
        /*0a14*/ 	.word	0x0500000f


	//   ....[145]....
        /*0a18*/ 	.word	0x0500000f


	//   ....[146]....
        /*0a1c*/ 	.word	0x0500000f


	//   ....[147]....
        /*0a20*/ 	.word	0x0500000f


	//   ....[148]....
        /*0a24*/ 	.word	0x0500000f


	//   ....[149]....
        /*0a28*/ 	.word	0x0500000f


	//   ....[150]....
        /*0a2c*/ 	.word	0x0500000f


	//   ....[151]....
        /*0a30*/ 	.word	0x0500000f


	//   ....[152]....
        /*0a34*/ 	.word	0x0500000f


	//   ....[153]....
        /*0a38*/ 	.word	0x0500000f


	//   ....[154]....
        /*0a3c*/ 	.word	0x0500000f


	//   ....[155]....
        /*0a40*/ 	.word	0x0500000f


	//   ....[156]....
        /*0a44*/ 	.word	0x0500000f


	//   ....[157]....
        /*0a48*/ 	.word	0x0500000f


	//   ....[158]....
        /*0a4c*/ 	.word	0x0500000f


	//   ....[159]....
        /*0a50*/ 	.word	0x0500000f


	//   ....[160]....
        /*0a54*/ 	.word	0x0500000f


	//   ....[161]....
        /*0a58*/ 	.word	0x0500000f


	//   ....[162]....
        /*0a5c*/ 	.word	0x0500000f


	//   ....[163]....
        /*0a60*/ 	.word	0x0500000f


	//   ....[164]....
        /*0a64*/ 	.word	0x0500000f


	//   ....[165]....
        /*0a68*/ 	.word	0x0500000f


	//   ....[166]....
        /*0a6c*/ 	.word	0x0500000f


	//   ....[167]....
        /*0a70*/ 	.word	0x0500000f


	//   ....[168]....
        /*0a74*/ 	.word	0x0500000f


	//   ....[169]....
        /*0a78*/ 	.word	0x0500000f


	//   ....[170]....
        /*0a7c*/ 	.word	0x0500000f


	//   ....[171]....
        /*0a80*/ 	.word	0x0500000f


	//   ....[172]....
        /*0a84*/ 	.word	0x0500000f


	//   ....[173]....
        /*0a88*/ 	.word	0x0500000f


	//   ....[174]....
        /*0a8c*/ 	.word	0x0500000f


	//   ....[175]....
        /*0a90*/ 	.word	0x0500000f


	//   ....[176]....
        /*0a94*/ 	.word	0x0500000f


	//   ....[177]....
        /*0a98*/ 	.word	0x0500000f


	//   ....[178]....
        /*0a9c*/ 	.word	0x0500000f


	//   ....[179]....
        /*0aa0*/ 	.word	0x0500000f


	//   ....[180]....
        /*0aa4*/ 	.word	0x0500000f


	//   ....[181]....
        /*0aa8*/ 	.word	0x0500000f


	//   ....[182]....
        /*0aac*/ 	.word	0x0500000f


	//   ....[183]....
        /*0ab0*/ 	.word	0x0500000f


	//   ....[184]....
        /*0ab4*/ 	.word	0x0500000f


	//   ....[185]....
        /*0ab8*/ 	.word	0x0500000f


	//   ....[186]....
        /*0abc*/ 	.word	0x0500000f


	//   ....[187]....
        /*0ac0*/ 	.word	0x0500000f


	//   ....[188]....
        /*0ac4*/ 	.word	0x0500000f


	//   ....[189]....
        /*0ac8*/ 	.word	0x0500000f


	//   ....[190]....
        /*0acc*/ 	.word	0x0500000f


	//   ....[191]....
        /*0ad0*/ 	.word	0x0500000f


	//   ....[192]....
        /*0ad4*/ 	.word	0x0500000f


	//   ....[193]....
        /*0ad8*/ 	.word	0x0500000f


	//   ....[194]....
        /*0adc*/ 	.word	0x0500000f


	//   ....[195]....
        /*0ae0*/ 	.word	0x0500000f


	//   ....[196]....
        /*0ae4*/ 	.word	0x0500000f


	//   ....[197]....
        /*0ae8*/ 	.word	0x0500000f


	//   ....[198]....
        /*0aec*/ 	.word	0x0500000f


	//   ....[199]....
        /*0af0*/ 	.word	0x0500000f


	//   ....[200]....
        /*0af4*/ 	.word	0x0500000f


	//   ....[201]....
        /*0af8*/ 	.word	0x0500000f


	//   ....[202]....
        /*0afc*/ 	.word	0x0500000f


	//   ....[203]....
        /*0b00*/ 	.word	0x0500000f


	//   ....[204]....
        /*0b04*/ 	.word	0x0500000f


	//   ....[205]....
        /*0b08*/ 	.word	0x0500000f


	//   ....[206]....
        /*0b0c*/ 	.word	0x0500000f


	//   ....[207]....
        /*0b10*/ 	.word	0x0500000f


	//   ....[208]....
        /*0b14*/ 	.word	0x0500000f


	//   ....[209]....
        /*0b18*/ 	.word	0x0500000f


	//   ....[210]....
        /*0b1c*/ 	.word	0x0500000f


	//   ....[211]....
        /*0b20*/ 	.word	0x0500000f


	//   ....[212]....
        /*0b24*/ 	.word	0x0500000f


	//   ....[213]....
        /*0b28*/ 	.word	0x0500000f


	//   ....[214]....
        /*0b2c*/ 	.word	0x0500000f


	//   ....[215]....
        /*0b30*/ 	.word	0x0500000f


	//   ....[216]....
        /*0b34*/ 	.word	0x0500000f


	//   ....[217]....
        /*0b38*/ 	.word	0x0500000f


	//   ....[218]....
        /*0b3c*/ 	.word	0x0500000f


	//   ....[219]....
        /*0b40*/ 	.word	0x0500000f


	//   ....[220]....
        /*0b44*/ 	.word	0x0500000f


	//   ....[221]....
        /*0b48*/ 	.word	0x0500000f


	//   ....[222]....
        /*0b4c*/ 	.word	0x0500000f


	//   ....[223]....
        /*0b50*/ 	.word	0x0500000f


	//   ....[224]....
        /*0b54*/ 	.word	0x0500000f


	//   ....[225]....
        /*0b58*/ 	.word	0x0500000f


	//   ....[226]....
        /*0b5c*/ 	.word	0x0500000f


	//   ....[227]....
        /*0b60*/ 	.word	0x0500000f


	//   ....[228]....
        /*0b64*/ 	.word	0x0500000f


	//   ....[229]....
        /*0b68*/ 	.word	0x0500000f


	//   ....[230]....
        /*0b6c*/ 	.word	0x0500000f


	//   ....[231]....
        /*0b70*/ 	.word	0x0500000f


	//   ....[232]....
        /*0b74*/ 	.word	0x0500000f


	//   ....[233]....
        /*0b78*/ 	.word	0x0500000f


	//   ....[234]....
        /*0b7c*/ 	.word	0x0500000f


	//   ....[235]....
        /*0b80*/ 	.word	0x0500000f


	//   ....[236]....
        /*0b84*/ 	.word	0x0500000f


	//   ....[237]....
        /*0b88*/ 	.word	0x0500000f


	//   ....[238]....
        /*0b8c*/ 	.word	0x0500000f


	//   ....[239]....
        /*0b90*/ 	.word	0x0500000f


	//   ....[240]....
        /*0b94*/ 	.word	0x0500000f


	//   ....[241]....
        /*0b98*/ 	.word	0x0500000f


	//   ....[242]....
        /*0b9c*/ 	.word	0x0500000f


	//   ....[243]....
        /*0ba0*/ 	.word	0x0500000f


	//   ....[244]....
        /*0ba4*/ 	.word	0x0500000f


	//   ....[245]....
        /*0ba8*/ 	.word	0x0500000f


	//   ....[246]....
        /*0bac*/ 	.word	0x0500000f


	//   ....[247]....
        /*0bb0*/ 	.word	0x0500000f


	//   ....[248]....
        /*0bb4*/ 	.word	0x0500000f


	//   ....[249]....
        /*0bb8*/ 	.word	0x0500000f


	//   ....[250]....
        /*0bbc*/ 	.word	0x0500000f


	//   ....[251]....
        /*0bc0*/ 	.word	0x0500000f


	//   ....[252]....
        /*0bc4*/ 	.word	0x0500000f


	//   ....[253]....
        /*0bc8*/ 	.word	0x0500000f


	//   ....[254]....
        /*0bcc*/ 	.word	0x0500000f


	//   ....[255]....
        /*0bd0*/ 	.word	0x0500000f


	//   ....[0]....
        /*0bd4*/ 	.word	0x0500000f


	//   ....[1]....
        /*0bd8*/ 	.word	0x0500000f


	//   ....[2]....
        /*0bdc*/ 	.word	0x0500000f


	//   ....[3]....
        /*0be0*/ 	.word	0x0500000f


	//   ....[4]....
        /*0be4*/ 	.word	0x0500000f


	//   ....[5]....
        /*0be8*/ 	.word	0x0500000f


	//   ....[6]....
        /*0bec*/ 	.word	0x0500000f


	//   ....[7]....
        /*0bf0*/ 	.word	0x0500000f


	//   ....[8]....
        /*0bf4*/ 	.word	0x0500000f


	//   ....[9]....
        /*0bf8*/ 	.word	0x0500000f


	//   ....[10]....
        /*0bfc*/ 	.word	0x0500000f


	//   ....[11]....
        /*0c00*/ 	.word	0x0500000f


	//   ....[12]....
        /*0c04*/ 	.word	0x0500000f


	//----- nvinfo : EIATTR_COOP_GROUP_INSTR_OFFSETS
	.align		4
.L_1100:
        /*0c08*/ 	.byte	0x04, 0x28
        /*0c0a*/ 	.short	(.L_1102 - .L_1101)


	//   ....[0]....
.L_1101:
        /*0c0c*/ 	.word	0x00000070


	//   ....[1]....
        /*0c10*/ 	.word	0x00000140


	//   ....[2]....
        /*0c14*/ 	.word	0x00000190


	//   ....[3]....
        /*0c18*/ 	.word	0x000003c0


	//   ....[4]....
        /*0c1c*/ 	.word	0x00000520


	//   ....[5]....
        /*0c20*/ 	.word	0x00000640


	//   ....[6]....
        /*0c24*/ 	.word	0x000007a0


	//   ....[7]....
        /*0c28*/ 	.word	0x00003090


	//   ....[8]....
        /*0c2c*/ 	.word	0x000030a0


	//   ....[9]....
        /*0c30*/ 	.word	0x00003fd0


	//   ....[10]....
        /*0c34*/ 	.word	0x00003fe0


	//   ....[11]....
        /*0c38*/ 	.word	0x00004f10


	//   ....[12]....
        /*0c3c*/ 	.word	0x00004f20


	//   ....[13]....
        /*0c40*/ 	.word	0x00006340


	//   ....[14]....
        /*0c44*/ 	.word	0x00006350


	//   ....[15]....
        /*0c48*/ 	.word	0x000072b0


	//   ....[16]....
        /*0c4c*/ 	.word	0x000072c0


	//   ....[17]....
        /*0c50*/ 	.word	0x000082a0


	//   ....[18]....
        /*0c54*/ 	.word	0x000082b0


	//   ....[19]....
        /*0c58*/ 	.word	0x00009490


	//   ....[20]....
        /*0c5c*/ 	.word	0x000094a0


	//   ....[21]....
        /*0c60*/ 	.word	0x000095c0


	//   ....[22]....
        /*0c64*/ 	.word	0x000095d0


	//   ....[23]....
        /*0c68*/ 	.word	0x00009700


	//   ....[24]....
        /*0c6c*/ 	.word	0x00009710


	//   ....[25]....
        /*0c70*/ 	.word	0x00009a80


	//   ....[26]....
        /*0c74*/ 	.word	0x00009aa0


	//   ....[27]....
        /*0c78*/ 	.word	0x00009ba0


	//   ....[28]....
        /*0c7c*/ 	.word	0x00009bc0


	//   ....[29]....
        /*0c80*/ 	.word	0x00009cc0


	//   ....[30]....
        /*0c84*/ 	.word	0x00009ce0


	//   ....[31]....
        /*0c88*/ 	.word	0x0000a5c0


	//   ....[32]....
        /*0c8c*/ 	.word	0x0000af60


	//   ....[33]....
        /*0c90*/ 	.word	0x0000af70


	//   ....[34]....
        /*0c94*/ 	.word	0x0000af80


	//   ....[35]....
        /*0c98*/ 	.word	0x0000af90


	//   ....[36]....
        /*0c9c*/ 	.word	0x0000b1b0


	//   ....[37]....
        /*0ca0*/ 	.word	0x0000b1c0


	//   ....[38]....
        /*0ca4*/ 	.word	0x0000b1d0


	//   ....[39]....
        /*0ca8*/ 	.word	0x0000b1e0


	//   ....[40]....
        /*0cac*/ 	.word	0x0000d6b0


	//   ....[41]....
        /*0cb0*/ 	.word	0x0000d6e0


	//   ....[42]....
        /*0cb4*/ 	.word	0x0000d6f0


	//   ....[43]....
        /*0cb8*/ 	.word	0x0000d700


	//   ....[44]....
        /*0cbc*/ 	.word	0x0000d7f0


	//   ....[45]....
        /*0cc0*/ 	.word	0x0000d810


	//   ....[46]....
        /*0cc4*/ 	.word	0x0000d820


	//   ....[47]....
        /*0cc8*/ 	.word	0x0000d830


	//   ....[48]....
        /*0ccc*/ 	.word	0x00010c70


	//   ....[49]....
        /*0cd0*/ 	.word	0x00010cb0


	//   ....[50]....
        /*0cd4*/ 	.word	0x00011940


	//   ....[51]....
        /*0cd8*/ 	.word	0x000119b0


	//   ....[52]....
        /*0cdc*/ 	.word	0x00012580


	//   ....[53]....
        /*0ce0*/ 	.word	0x00012610


	//   ....[54]....
        /*0ce4*/ 	.word	0x00014f60


	//   ....[55]....
        /*0ce8*/ 	.word	0x00014fc0


	//   ....[56]....
        /*0cec*/ 	.word	0x000161e0


	//   ....[57]....
        /*0cf0*/ 	.word	0x00016260


	//   ....[58]....
        /*0cf4*/ 	.word	0x000168d0


	//   ....[59]....
        /*0cf8*/ 	.word	0x00016930


	//   ....[60]....
        /*0cfc*/ 	.word	0x00019880


	//   ....[61]....
        /*0d00*/ 	.word	0x000198e0


	//   ....[62]....
        /*0d04*/ 	.word	0x00019dd0


	//   ....[63]....
        /*0d08*/ 	.word	0x00019df0


	//   ....[64]....
        /*0d0c*/ 	.word	0x0001b880


	//   ....[65]....
        /*0d10*/ 	.word	0x0001b890


	//   ....[66]....
        /*0d14*/ 	.word	0x0001b910


	//   ....[67]....
        /*0d18*/ 	.word	0x0001b920


	//   ....[68]....
        /*0d1c*/ 	.word	0x0001c520


	//   ....[69]....
        /*0d20*/ 	.word	0x0001c560


	//   ....[70]....
        /*0d24*/ 	.word	0x0001c590


	//   ....[71]....
        /*0d28*/ 	.word	0x0001c5c0


	//   ....[72]....
        /*0d2c*/ 	.word	0x0001c5f0


	//   ....[73]....
        /*0d30*/ 	.word	0x0001c620


	//   ....[74]....
        /*0d34*/ 	.word	0x0001c650


	//   ....[75]....
        /*0d38*/ 	.word	0x0001c680


	//   ....[76]....
        /*0d3c*/ 	.word	0x0001c6b0


	//   ....[77]....
        /*0d40*/ 	.word	0x0001c6e0


	//   ....[78]....
        /*0d44*/ 	.word	0x0001c710


	//   ....[79]....
        /*0d48*/ 	.word	0x0001c740


	//   ....[80]....
        /*0d4c*/ 	.word	0x0001c770


	//   ....[81]....
        /*0d50*/ 	.word	0x0001c7a0


	//   ....[82]....
        /*0d54*/ 	.word	0x0001c7d0


	//   ....[83]....
        /*0d58*/ 	.word	0x0001c800


	//   ....[84]....
        /*0d5c*/ 	.word	0x0001c830


	//   ....[85]....
        /*0d60*/ 	.word	0x0001c860


	//   ....[86]....
        /*0d64*/ 	.word	0x0001c890


	//   ....[87]....
        /*0d68*/ 	.word	0x0001c8c0


	//   ....[88]....
        /*0d6c*/ 	.word	0x0001c8f0


	//   ....[89]....
        /*0d70*/ 	.word	0x0001c920


	//   ....[90]....
        /*0d74*/ 	.word	0x0001c950


	//   ....[91]....
        /*0d78*/ 	.word	0x0001c980


	//   ....[92]....
        /*0d7c*/ 	.word	0x0001c9b0


	//   ....[93]....
        /*0d80*/ 	.word	0x0001c9e0


	//   ....[94]....
        /*0d84*/ 	.word	0x0001ca10


	//   ....[95]....
        /*0d88*/ 	.word	0x0001ca40


	//   ....[96]....
        /*0d8c*/ 	.word	0x0001ca70


	//   ....[97]....
        /*0d90*/ 	.word	0x0001caa0


	//   ....[98]....
        /*0d94*/ 	.word	0x0001cad0


	//   ....[99]....
        /*0d98*/ 	.word	0x0001cb00


	//   ....[100]....
        /*0d9c*/ 	.word	0x0001cb30


	//   ....[101]....
        /*0da0*/ 	.word	0x0001cb60


	//   ....[102]....
        /*0da4*/ 	.word	0x0001cb90


	//   ....[103]....
        /*0da8*/ 	.word	0x0001cbc0


	//   ....[104]....
        /*0dac*/ 	.word	0x0001cbf0


	//   ....[105]....
        /*0db0*/ 	.word	0x0001cc00


	//   ....[106]....
        /*0db4*/ 	.word	0x0001cc10


	//   ....[107]....
        /*0db8*/ 	.word	0x0001cc40


	//   ....[108]....
        /*0dbc*/ 	.word	0x0001cc80


	//   ....[109]....
        /*0dc0*/ 	.word	0x0001cc90


	//   ....[110]....
        /*0dc4*/ 	.word	0x0001cca0


	//   ....[111]....
        /*0dc8*/ 	.word	0x0001ccb0


	//   ....[112]....
        /*0dcc*/ 	.word	0x0001ccc0


	//   ....[113]....
        /*0dd0*/ 	.word	0x0001ccd0


	//   ....[114]....
        /*0dd4*/ 	.word	0x0001cce0


	//   ....[115]....
        /*0dd8*/ 	.word	0x0001cd10


	//   ....[116]....
        /*0ddc*/ 	.word	0x0001cd40


	//   ....[117]....
        /*0de0*/ 	.word	0x0001cd70


	//   ....[118]....
        /*0de4*/ 	.word	0x0001cd80


	//   ....[119]....
        /*0de8*/ 	.word	0x0001cdb0


	//   ....[120]....
        /*0dec*/ 	.word	0x0001cde0


	//   ....[121]....
        /*0df0*/ 	.word	0x0001ce10


	//   ....[122]....
        /*0df4*/ 	.word	0x0001ce40


	//   ....[123]....
        /*0df8*/ 	.word	0x0001ce70


	//   ....[124]....
        /*0dfc*/ 	.word	0x0001cea0


	//   ....[125]....
        /*0e00*/ 	.word	0x0001ced0


	//   ....[126]....
        /*0e04*/ 	.word	0x0001cf00


	//   ....[127]....
        /*0e08*/ 	.word	0x0001cf30


	//   ....[128]....
        /*0e0c*/ 	.word	0x0001cf60


	//   ....[129]....
        /*0e10*/ 	.word	0x0001cf90


	//   ....[130]....
        /*0e14*/ 	.word	0x0001cfc0


	//   ....[131]....
        /*0e18*/ 	.word	0x0001cff0


	//   ....[132]....
        /*0e1c*/ 	.word	0x0001d870


	//   ....[133]....
        /*0e20*/ 	.word	0x0001d890


	//   ....[134]....
        /*0e24*/ 	.word	0x0001d8b0


	//   ....[135]....
        /*0e28*/ 	.word	0x0001d8c0


	//   ....[136]....
        /*0e2c*/ 	.word	0x0001dfb0


	//   ....[137]....
        /*0e30*/ 	.word	0x0001dfc0


	//   ....[138]....
        /*0e34*/ 	.word	0x0001e100


	//   ....[139]....
        /*0e38*/ 	.word	0x0001e110


	//   ....[140]....
        /*0e3c*/ 	.word	0x0001e250


	//   ....[141]....
        /*0e40*/ 	.word	0x0001e260


	//   ....[142]....
        /*0e44*/ 	.word	0x0001e3a0


	//   ....[143]....
        /*0e48*/ 	.word	0x0001e3b0


	//   ....[144]....
        /*0e4c*/ 	.word	0x0001e7f0


	//   ....[145]....
        /*0e50*/ 	.word	0x0001e800


	//   ....[146]....
        /*0e54*/ 	.word	0x0001f070


	//   ....[147]....
        /*0e58*/ 	.word	0x0001f080


	//   ....[148]....
        /*0e5c*/ 	.word	0x00020030


	//   ....[149]....
        /*0e60*/ 	.word	0x00020040


	//   ....[150]....
        /*0e64*/ 	.word	0x00020190


	//   ....[151]....
        /*0e68*/ 	.word	0x000201a0


	//   ....[152]....
        /*0e6c*/ 	.word	0x000202e0


	//   ....[153]....
        /*0e70*/ 	.word	0x000202f0


	//   ....[154]....
        /*0e74*/ 	.word	0x00020430


	//   ....[155]....
        /*0e78*/ 	.word	0x00020440


	//   ....[156]....
        /*0e7c*/ 	.word	0x000205d0


	//   ....[157]....
        /*0e80*/ 	.word	0x000207e0


	//   ....[158]....
        /*0e84*/ 	.word	0x00020810


	//   ....[159]....
        /*0e88*/ 	.word	0x00020840


	//   ....[160]....
        /*0e8c*/ 	.word	0x00020870


	//   ....[161]....
        /*0e90*/ 	.word	0x000208a0


	//   ....[162]....
        /*0e94*/ 	.word	0x000208d0


	//   ....[163]....
        /*0e98*/ 	.word	0x00020a60


	//   ....[164]....
        /*0e9c*/ 	.word	0x00020a90


	//   ....[165]....
        /*0ea0*/ 	.word	0x00020ac0


	//   ....[166]....
        /*0ea4*/ 	.word	0x00020af0


	//   ....[167]....
        /*0ea8*/ 	.word	0x00020b20


	//   ....[168]....
        /*0eac*/ 	.word	0x00020b50


	//   ....[169]....
        /*0eb0*/ 	.word	0x00020be0


	//   ....[170]....
        /*0eb4*/ 	.word	0x00020c10


	//   ....[171]....
        /*0eb8*/ 	.word	0x00020c20


	//   ....[172]....
        /*0ebc*/ 	.word	0x00020c60


	//   ....[173]....
        /*0ec0*/ 	.word	0x00022370


	//   ....[174]....
        /*0ec4*/ 	.word	0x000242f0


	//   ....[175]....
        /*0ec8*/ 	.word	0x00024320


	//   ....[176]....
        /*0ecc*/ 	.word	0x00024340


	//   ....[177]....
        /*0ed0*/ 	.word	0x00024390


	//   ....[178]....
        /*0ed4*/ 	.word	0x000243c0


	//   ....[179]....
        /*0ed8*/ 	.word	0x000243f0


	//   ....[180]....
        /*0edc*/ 	.word	0x00024420


	//   ....[181]....
        /*0ee0*/ 	.word	0x00024450


	//   ....[182]....
        /*0ee4*/ 	.word	0x00024480


	//   ....[183]....
        /*0ee8*/ 	.word	0x000244b0


	//   ....[184]....
        /*0eec*/ 	.word	0x000244e0


	//   ....[185]....
        /*0ef0*/ 	.word	0x00024510


	//   ....[186]....
        /*0ef4*/ 	.word	0x00024540


	//   ....[187]....
        /*0ef8*/ 	.word	0x00024570


	//   ....[188]....
        /*0efc*/ 	.word	0x00024580


	//   ....[189]....
        /*0f00*/ 	.word	0x00024590


	//   ....[190]....
        /*0f04*/ 	.word	0x00024600


	//   ....[191]....
        /*0f08*/ 	.word	0x00024640


	//   ....[192]....
        /*0f0c*/ 	.word	0x00024690


	//   ....[193]....
        /*0f10*/ 	.word	0x000246a0


	//   ....[194]....
        /*0f14*/ 	.word	0x00024ba0


	//   ....[195]....
        /*0f18*/ 	.word	0x00024bd0


	//   ....[196]....
        /*0f1c*/ 	.word	0x00024cb0


	//   ....[197]....
        /*0f20*/ 	.word	0x00024ce0


	//   ....[198]....
        /*0f24*/ 	.word	0x00024d20


	//   ....[199]....
        /*0f28*/ 	.word	0x00024d50


	//   ....[200]....
        /*0f2c*/ 	.word	0x00024d90


	//   ....[201]....
        /*0f30*/ 	.word	0x00024dc0


	//   ....[202]....
        /*0f34*/ 	.word	0x00024e00


	//   ....[203]....
        /*0f38*/ 	.word	0x00024e30


	//   ....[204]....
        /*0f3c*/ 	.word	0x00024e70


	//   ....[205]....
        /*0f40*/ 	.word	0x00024e90


	//   ....[206]....
        /*0f44*/ 	.word	0x00024ed0


	//   ....[207]....
        /*0f48*/ 	.word	0x00024ef0


	//   ....[208]....
        /*0f4c*/ 	.word	0x00024f00


	//   ....[209]....
        /*0f50*/ 	.word	0x00024f10


	//   ....[210]....
        /*0f54*/ 	.word	0x00024f60


	//   ....[211]....
        /*0f58*/ 	.word	0x00024fa0


	//   ....[212]....
        /*0f5c*/ 	.word	0x00024fb0


	//   ....[213]....
        /*0f60*/ 	.word	0x00024fc0


	//   ....[214]....
        /*0f64*/ 	.word	0x000256c0


	//   ....[215]....
        /*0f68*/ 	.word	0x00025700


	//   ....[216]....
        /*0f6c*/ 	.word	0x00025730


	//   ....[217]....
        /*0f70*/ 	.word	0x00025770


	//   ....[218]....
        /*0f74*/ 	.word	0x00025800


	//   ....[219]....
        /*0f78*/ 	.word	0x00025820


	//   ....[220]....
        /*0f7c*/ 	.word	0x000258a0


	//   ....[221]....
        /*0f80*/ 	.word	0x000258c0


	//   ....[222]....
        /*0f84*/ 	.word	0x00025940


	//   ....[223]....
        /*0f88*/ 	.word	0x00025960


	//   ....[224]....
        /*0f8c*/ 	.word	0x000259e0


	//   ....[225]....
        /*0f90*/ 	.word	0x00025a00


	//   ....[226]....
        /*0f94*/ 	.word	0x00025a80


	//   ....[227]....
        /*0f98*/ 	.word	0x00025aa0


	//   ....[228]....
        /*0f9c*/ 	.word	0x00025ab0


	//   ....[229]....
        /*0fa0*/ 	.word	0x00025b20


	//   ....[230]....
        /*0fa4*/ 	.word	0x00026470


	//   ....[231]....
        /*0fa8*/ 	.word	0x000264a0


	//   ....[232]....
        /*0fac*/ 	.word	0x000264b0


	//   ....[233]....
        /*0fb0*/ 	.word	0x000264c0


	//   ....[234]....
        /*0fb4*/ 	.word	0x00026510


	//   ....[235]....
        /*0fb8*/ 	.word	0x00026530


	//   ....[236]....
        /*0fbc*/ 	.word	0x00026550


	//   ....[237]....
        /*0fc0*/ 	.word	0x00026560


	//   ....[238]....
        /*0fc4*/ 	.word	0x000265a0


	//   ....[239]....
        /*0fc8*/ 	.word	0x000265b0


	//   ....[240]....
        /*0fcc*/ 	.word	0x000265f0


	//   ....[241]....
        /*0fd0*/ 	.word	0x00026600


	//   ....[242]....
        /*0fd4*/ 	.word	0x00026640


	//   ....[243]....
        /*0fd8*/ 	.word	0x00026650


	//   ....[244]....
        /*0fdc*/ 	.word	0x00026690


	//   ....[245]....
        /*0fe0*/ 	.word	0x000266a0


	//   ....[246]....
        /*0fe4*/ 	.word	0x000266b0


	//   ....[247]....
        /*0fe8*/ 	.word	0x000266f0


	//   ....[248]....
        /*0fec*/ 	.word	0x00026710


	//   ....[249]....
        /*0ff0*/ 	.word	0x00026770


	//   ....[250]....
        /*0ff4*/ 	.word	0x00026b30


	//   ....[251]....
        /*0ff8*/ 	.word	0x00026b50


	//   ....[252]....
        /*0ffc*/ 	.word	0x00026b60


	//   ....[253]....
        /*1000*/ 	.word	0x00026b70


	//   ....[254]....
        /*1004*/ 	.word	0x00026bc0


	//   ....[255]....
        /*1008*/ 	.word	0x00026be0


	//   ....[0]....
        /*100c*/ 	.word	0x00026c00


	//   ....[1]....
        /*1010*/ 	.word	0x00026c10


	//   ....[2]....
        /*1014*/ 	.word	0x00026c50


	//   ....[3]....
        /*1018*/ 	.word	0x00026c60


	//   ....[4]....
        /*101c*/ 	.word	0x00026ca0


	//   ....[5]....
        /*1020*/ 	.word	0x00026cb0


	//   ....[6]....
        /*1024*/ 	.word	0x00026cf0


	//   ....[7]....
        /*1028*/ 	.word	0x00026d00


	//   ....[8]....
        /*102c*/ 	.word	0x00026d40


	//   ....[9]....
        /*1030*/ 	.word	0x00026d50


	//   ....[10]....
        /*1034*/ 	.word	0x00026d60


	//   ....[11]....
        /*1038*/ 	.word	0x00026da0


	//   ....[12]....
        /*103c*/ 	.word	0x00026dc0


	//   ....[13]....
        /*1040*/ 	.word	0x00026e20


	//   ....[14]....
        /*1044*/ 	.word	0x00028430


	//   ....[15]....
        /*1048*/ 	.word	0x00028460


	//   ....[16]....
        /*104c*/ 	.word	0x000284c0


	//   ....[17]....
        /*1050*/ 	.word	0x000284f0


	//   ....[18]....
        /*1054*/ 	.word	0x00028520


	//   ....[19]....
        /*1058*/ 	.word	0x00028550


	//   ....[20]....
        /*105c*/ 	.word	0x00028580


	//   ....[21]....
        /*1060*/ 	.word	0x000285b0


	//   ....[22]....
        /*1064*/ 	.word	0x00028760


	//   ....[23]....
        /*1068*/ 	.word	0x00028790


	//   ....[24]....
        /*106c*/ 	.word	0x000287c0


	//   ....[25]....
        /*1070*/ 	.word	0x000287f0


	//   ....[26]....
        /*1074*/ 	.word	0x00028820


	//   ....[27]....
        /*1078*/ 	.word	0x00028850


	//   ....[28]....
        /*107c*/ 	.word	0x00028910


	//   ....[29]....
        /*1080*/ 	.word	0x00028930


	//   ....[30]....
        /*1084*/ 	.word	0x00028950


	//   ....[31]....
        /*1088*/ 	.word	0x000289b0


	//   ....[32]....
        /*108c*/ 	.word	0x00029400


	//   ....[33]....
        /*1090*/ 	.word	0x000297e0


	//   ....[34]....
        /*1094*/ 	.word	0x00029870


	//   ....[35]....
        /*1098*/ 	.word	0x00029900


	//   ....[36]....
        /*109c*/ 	.word	0x00029990


	//   ....[37]....
        /*10a0*/ 	.word	0x00029a20


	//   ....[38]....
        /*10a4*/ 	.word	0x00029ab0


	//   ....[39]....
        /*10a8*/ 	.word	0x00029b90


	//   ....[40]....
        /*10ac*/ 	.word	0x00029c20


	//   ....[41]....
        /*10b0*/ 	.word	0x00029cc0


	//   ....[42]....
        /*10b4*/ 	.word	0x00029d50


	//   ....[43]....
        /*10b8*/ 	.word	0x00029de0


	//   ....[44]....
        /*10bc*/ 	.word	0x00029e70


	//   ....[45]....
        /*10c0*/ 	.word	0x00029f50


	//   ....[46]....
        /*10c4*/ 	.word	0x00029fe0


	//   ....[47]....
        /*10c8*/ 	.word	0x0002a070


	//   ....[48]....
        /*10cc*/ 	.word	0x0002a100


	//   ....[49]....
        /*10d0*/ 	.word	0x0002a190


	//   ....[50]....
        /*10d4*/ 	.word	0x0002a220


	//   ....[51]....
        /*10d8*/ 	.word	0x0002a350


	//   ....[52]....
        /*10dc*/ 	.word	0x0002a400


	//   ....[53]....
        /*10e0*/ 	.word	0x0002a490


	//   ....[54]....
        /*10e4*/ 	.word	0x0002a4e0


	//   ....[55]....
        /*10e8*/ 	.word	0x0002a530


	//   ....[56]....
        /*10ec*/ 	.word	0x0002a5c0


	//   ....[57]....
        /*10f0*/ 	.word	0x0002a650


	//   ....[58]....
        /*10f4*/ 	.word	0x0002a6a0


	//   ....[59]....
        /*10f8*/ 	.word	0x0002a6f0


	//   ....[60]....
        /*10fc*/ 	.word	0x0002a7e0


	//   ....[61]....
        /*1100*/ 	.word	0x0002a890


	//   ....[62]....
        /*1104*/ 	.word	0x0002a8f0


	//   ....[63]....
        /*1108*/ 	.word	0x0002a970


	//   ....[64]....
        /*110c*/ 	.word	0x0002aa70


	//   ....[65]....
        /*1110*/ 	.word	0x0002aac0


	//   ....[66]....
        /*1114*/ 	.word	0x0002ab10


	//   ....[67]....
        /*1118*/ 	.word	0x0002ab60


	//   ....[68]....
        /*111c*/ 	.word	0x0002af30


	//   ....[69]....
        /*1120*/ 	.word	0x0002b040


	//   ....[70]....
        /*1124*/ 	.word	0x0002b170


	//   ....[71]....
        /*1128*/ 	.word	0x0002b290


	//   ....[72]....
        /*112c*/ 	.word	0x0002b3b0


	//   ....[73]....
        /*1130*/ 	.word	0x0002b450


	//   ....[74]....
        /*1134*/ 	.word	0x0002b4b0


	//   ....[75]....
        /*1138*/ 	.word	0x0002b500


	//   ....[76]....
        /*113c*/ 	.word	0x0002b560


	//   ....[77]....
        /*1140*/ 	.word	0x0002b5d0


	//   ....[78]....
        /*1144*/ 	.word	0x0002b630


	//   ....[79]....
        /*1148*/ 	.word	0x0002b6a0


	//   ....[80]....
        /*114c*/ 	.word	0x0002b720


	//   ....[81]....
        /*1150*/ 	.word	0x0002b790


	//   ....[82]....
        /*1154*/ 	.word	0x0002b7f0


	//   ....[83]....
        /*1158*/ 	.word	0x0002b840


	//   ....[84]....
        /*115c*/ 	.word	0x0002b8c0


	//   ....[85]....
        /*1160*/ 	.word	0x0002b930


	//   ....[86]....
        /*1164*/ 	.word	0x0002b990


	//   ....[87]....
        /*1168*/ 	.word	0x0002b9e0


	//   ....[88]....
        /*116c*/ 	.word	0x0002ba60


	//   ....[89]....
        /*1170*/ 	.word	0x0002bab0


	//   ....[90]....
        /*1174*/ 	.word	0x0002bb10


	//   ....[91]....
        /*1178*/ 	.word	0x0002bb60


	//   ....[92]....
        /*117c*/ 	.word	0x0002bbc0


	//   ....[93]....
        /*1180*/ 	.word	0x0002bc30


	//   ....[94]....
        /*1184*/ 	.word	0x0002bc90


	//   ....[95]....
        /*1188*/ 	.word	0x0002bce0


	//   ....[96]....
        /*118c*/ 	.word	0x0002bd60


	//   ....[97]....
        /*1190*/ 	.word	0x0002bde0


	//   ....[98]....
        /*1194*/ 	.word	0x0002be40


	//   ....[99]....
        /*1198*/ 	.word	0x0002be90


	//   ....[100]....
        /*119c*/ 	.word	0x0002bef0


	//   ....[101]....
        /*11a0*/ 	.word	0x0002bf60


	//   ....[102]....
        /*11a4*/ 	.word	0x0002bfe0


	//   ....[103]....
        /*11a8*/ 	.word	0x0002c050


	//   ....[104]....
        /*11ac*/ 	.word	0x0002c0d0


	//   ....[105]....
        /*11b0*/ 	.word	0x0002c120


	//   ....[106]....
        /*11b4*/ 	.word	0x0002c1a0


	//   ....[107]....
        /*11b8*/ 	.word	0x0002c1f0


	//   ....[108]....
        /*11bc*/ 	.word	0x0002c250


	//   ....[109]....
        /*11c0*/ 	.word	0x0002c2c0


	//   ....[110]....
        /*11c4*/ 	.word	0x0002c330


	//   ....[111]....
        /*11c8*/ 	.word	0x0002c3a0


	//   ....[112]....
        /*11cc*/ 	.word	0x0002c410


	//   ....[113]....
        /*11d0*/ 	.word	0x0002c460


	//   ....[114]....
        /*11d4*/ 	.word	0x0002c4c0


	//   ....[115]....
        /*11d8*/ 	.word	0x0002c510


	//   ....[116]....
        /*11dc*/ 	.word	0x0002c570


	//   ....[117]....
        /*11e0*/ 	.word	0x0002c5e0


	//   ....[118]....
        /*11e4*/ 	.word	0x0002c640


	//   ....[119]....
        /*11e8*/ 	.word	0x0002c690


	//   ....[120]....
        /*11ec*/ 	.word	0x0002c710


	//   ....[121]....
        /*11f0*/ 	.word	0x0002c780


	//   ....[122]....
        /*11f4*/ 	.word	0x0002c830


	//   ....[123]....
        /*11f8*/ 	.word	0x0002c880


	//   ....[124]....
        /*11fc*/ 	.word	0x0002c900


	//   ....[125]....
        /*1200*/ 	.word	0x0002c970


	//   ....[126]....
        /*1204*/ 	.word	0x0002c9e0


	//   ....[127]....
        /*1208*/ 	.word	0x0002ca30


	//   ....[128]....
        /*120c*/ 	.word	0x0002cab0


	//   ....[129]....
        /*1210*/ 	.word	0x0002cb20


	//   ....[130]....
        /*1214*/ 	.word	0x0002cb80


	//   ....[131]....
        /*1218*/ 	.word	0x0002cbd0


	//   ....[132]....
        /*121c*/ 	.word	0x0002cc50


	//   ....[133]....
        /*1220*/ 	.word	0x0002cca0


	//   ....[134]....
        /*1224*/ 	.word	0x0002cd30


	//   ....[135]....
        /*1228*/ 	.word	0x0002cdc0


	//   ....[136]....
        /*122c*/ 	.word	0x0002ce50


	//   ....[137]....
        /*1230*/ 	.word	0x0002cee0


	//   ....[138]....
        /*1234*/ 	.word	0x0002cf70


	//   ....[139]....
        /*1238*/ 	.word	0x0002d000


	//   ....[140]....
        /*123c*/ 	.word	0x0002d080


	//   ....[141]....
        /*1240*/ 	.word	0x0002d0d0


	//   ....[142]....
        /*1244*/ 	.word	0x0002d160


	//   ....[143]....
        /*1248*/ 	.word	0x0002d1f0


	//   ....[144]....
        /*124c*/ 	.word	0x0002d270


	//   ....[145]....
        /*1250*/ 	.word	0x0002d2c0


	//   ....[146]....
        /*1254*/ 	.word	0x0002d350


	//   ....[147]....
        /*1258*/ 	.word	0x0002d3e0


	//   ....[148]....
        /*125c*/ 	.word	0x0002d470


	//   ....[149]....
        /*1260*/ 	.word	0x0002d500


	//   ....[150]....
        /*1264*/ 	.word	0x0002d590


	//   ....[151]....
        /*1268*/ 	.word	0x0002d620


	//   ....[152]....
        /*126c*/ 	.word	0x0002d6e0


	//   ....[153]....
        /*1270*/ 	.word	0x0002d9b0


	//   ....[154]....
        /*1274*/ 	.word	0x0002dab0


	//   ....[155]....
        /*1278*/ 	.word	0x0002db40


	//   ....[156]....
        /*127c*/ 	.word	0x0002dc40


	//   ....[157]....
        /*1280*/ 	.word	0x0002dc90


	//   ....[158]....
        /*1284*/ 	.word	0x0002dd80


	//   ....[159]....
        /*1288*/ 	.word	0x0002ddd0


	//   ....[160]....
        /*128c*/ 	.word	0x0002dec0


	//   ....[161]....
        /*1290*/ 	.word	0x0002df10


	//   ....[162]....
        /*1294*/ 	.word	0x0002e000


	//   ....[163]....
        /*1298*/ 	.word	0x0002e050


	//   ....[164]....
        /*129c*/ 	.word	0x0002e140


	//   ....[165]....
        /*12a0*/ 	.word	0x0002e190


	//   ....[166]....
        /*12a4*/ 	.word	0x0002e280


	//   ....[167]....
        /*12a8*/ 	.word	0x0002e2d0


	//   ....[168]....
        /*12ac*/ 	.word	0x0002e3c0


	//   ....[169]....
        /*12b0*/ 	.word	0x0002e410


	//   ....[170]....
        /*12b4*/ 	.word	0x0002e4f0


	//   ....[171]....
        /*12b8*/ 	.word	0x0002e540


	//   ....[172]....
        /*12bc*/ 	.word	0x0002e680


	//   ....[173]....
        /*12c0*/ 	.word	0x0002e760


	//   ....[174]....
        /*12c4*/ 	.word	0x0002e8b0


	//   ....[175]....
        /*12c8*/ 	.word	0x0002e940


	//   ....[176]....
        /*12cc*/ 	.word	0x0002ea30


	//   ....[177]....
        /*12d0*/ 	.word	0x0002ea80


	//   ....[178]....
        /*12d4*/ 	.word	0x0002eb70


	//   ....[179]....
        /*12d8*/ 	.word	0x0002ebc0


	//   ....[180]....
        /*12dc*/ 	.word	0x0002ecb0


	//   ....[181]....
        /*12e0*/ 	.word	0x0002ed00


	//   ....[182]....
        /*12e4*/ 	.word	0x0002edf0


	//   ....[183]....
        /*12e8*/ 	.word	0x0002ee40


	//   ....[184]....
        /*12ec*/ 	.word	0x0002ef30


	//   ....[185]....
        /*12f0*/ 	.word	0x0002ef80


	//   ....[186]....
        /*12f4*/ 	.word	0x0002f060


	//   ....[187]....
        /*12f8*/ 	.word	0x0002f0b0


	//   ....[188]....
        /*12fc*/ 	.word	0x0002f190


	//   ....[189]....
        /*1300*/ 	.word	0x0002f1e0


	//   ....[190]....
        /*1304*/ 	.word	0x0002f2b0


	//   ....[191]....
        /*1308*/ 	.word	0x0002f300


	//   ....[192]....
        /*130c*/ 	.word	0x0002f3d0


	//   ....[193]....
        /*1310*/ 	.word	0x0002f420


	//   ....[194]....
        /*1314*/ 	.word	0x0002f4d0


	//   ....[195]....
        /*1318*/ 	.word	0x0002f530


	//   ....[196]....
        /*131c*/ 	.word	0x0002f620


	//   ....[197]....
        /*1320*/ 	.word	0x0002f690


	//   ....[198]....
        /*1324*/ 	.word	0x0002f790


	//   ....[199]....
        /*1328*/ 	.word	0x0002f800


	//   ....[200]....
        /*132c*/ 	.word	0x0002f900


	//   ....[201]....
        /*1330*/ 	.word	0x0002f970


	//   ....[202]....
        /*1334*/ 	.word	0x0002fa70


	//   ....[203]....
        /*1338*/ 	.word	0x0002fae0


	//   ....[204]....
        /*133c*/ 	.word	0x0002fbe0


	//   ....[205]....
        /*1340*/ 	.word	0x0002fc50


	//   ....[206]....
        /*1344*/ 	.word	0x0002fd60


	//   ....[207]....
        /*1348*/ 	.word	0x0002fdb0


	//   ....[208]....
        /*134c*/ 	.word	0x0002feb0


	//   ....[209]....
        /*1350*/ 	.word	0x0002ff00


	//   ....[210]....
        /*1354*/ 	.word	0x00030040


	//   ....[211]....
        /*1358*/ 	.word	0x000300e0


	//   ....[212]....
        /*135c*/ 	.word	0x000301b0


	//   ....[213]....
        /*1360*/ 	.word	0x00030200


	//   ....[214]....
        /*1364*/ 	.word	0x000302e0


	//   ....[215]....
        /*1368*/ 	.word	0x00030330


	//   ....[216]....
        /*136c*/ 	.word	0x00030400


	//   ....[217]....
        /*1370*/ 	.word	0x00030450


	//   ....[218]....
        /*1374*/ 	.word	0x00030520


	//   ....[219]....
        /*1378*/ 	.word	0x00030570


	//   ....[220]....
        /*137c*/ 	.word	0x00030640


	//   ....[221]....
        /*1380*/ 	.word	0x00030690


	//   ....[222]....
        /*1384*/ 	.word	0x00030760


	//   ....[223]....
        /*1388*/ 	.word	0x000307b0


	//   ....[224]....
        /*138c*/ 	.word	0x00030810


	//   ....[225]....
        /*1390*/ 	.word	0x00030880


	//   ....[226]....
        /*1394*/ 	.word	0x00030970


	//   ....[227]....
        /*1398*/ 	.word	0x000309c0


	//   ....[228]....
        /*139c*/ 	.word	0x00030a90


	//   ....[229]....
        /*13a0*/ 	.word	0x00030ae0


	//   ....[230]....
        /*13a4*/ 	.word	0x00030bd0


	//   ....[231]....
        /*13a8*/ 	.word	0x00030c60


	//   ....[232]....
        /*13ac*/ 	.word	0x00030d30


	//   ....[233]....
        /*13b0*/ 	.word	0x00030d80


	//   ....[234]....
        /*13b4*/ 	.word	0x00030e50


	//   ....[235]....
        /*13b8*/ 	.word	0x00030ea0


	//   ....[236]....
        /*13bc*/ 	.word	0x00030f70


	//   ....[237]....
        /*13c0*/ 	.word	0x00030fc0


	//   ....[238]....
        /*13c4*/ 	.word	0x00031090


	//   ....[239]....
        /*13c8*/ 	.word	0x000310e0


	//   ....[240]....
        /*13cc*/ 	.word	0x000311b0


	//   ....[241]....
        /*13d0*/ 	.word	0x00031200


	//   ....[242]....
        /*13d4*/ 	.word	0x000312d0


	//   ....[243]....
        /*13d8*/ 	.word	0x00031320


	//   ....[244]....
        /*13dc*/ 	.word	0x00031380


	//   ....[245]....
        /*13e0*/ 	.word	0x000313f0


	//   ....[246]....
        /*13e4*/ 	.word	0x000314d0


	//   ....[247]....
        /*13e8*/ 	.word	0x00031520


	//   ....[248]....
        /*13ec*/ 	.word	0x000315f0


	//   ....[249]....
        /*13f0*/ 	.word	0x00031640


	//   ....[250]....
        /*13f4*/ 	.word	0x00031820


	//   ....[251]....
        /*13f8*/ 	.word	0x000318c0


	//   ....[252]....
        /*13fc*/ 	.word	0x00031a40


	//   ....[253]....
        /*1400*/ 	.word	0x00031ab0


	//   ....[254]....
        /*1404*/ 	.word	0x00031b20


	//   ....[255]....
        /*1408*/ 	.word	0x00031b90


	//   ....[0]....
        /*140c*/ 	.word	0x00031c00


	//   ....[1]....
        /*1410*/ 	.word	0x00031c80


	//   ....[2]....
        /*1414*/ 	.word	0x00031d00


	//   ....[3]....
        /*1418*/ 	.word	0x00031d90


	//   ....[4]....
        /*141c*/ 	.word	0x00031e00


	//   ....[5]....
        /*1420*/ 	.word	0x00031e70


	//   ....[6]....
        /*1424*/ 	.word	0x00031ee0


	//   ....[7]....
        /*1428*/ 	.word	0x00031f60


	//   ....[8]....
        /*142c*/ 	.word	0x00031fd0


	//   ....[9]....
        /*1430*/ 	.word	0x00032080


	//   ....[10]....
        /*1434*/ 	.word	0x000320d0


	//   ....[11]....
        /*1438*/ 	.word	0x00032160


	//   ....[12]....
        /*143c*/ 	.word	0x00032290


	//----- nvinfo : EIATTR_REG_RECONFIG
	.align		4
.L_1102:
        /*1440*/ 	.byte	0x01, 0x54
	.zero		2


	//----- nvinfo : EIATTR_SYSCALL_OFFSETS
	.align		4
        /*1444*/ 	.byte	0x04, 0x46
        /*1446*/ 	.short	(.L_1104 - .L_1103)


	//   ....[0]....
.L_1103:
        /*1448*/ 	.word	0x00001dd0


	//   ....[1]....
        /*144c*/ 	.word	0x00001f20


	//   ....[2]....
        /*1450*/ 	.word	0x0000a760


	//   ....[3]....
        /*1454*/ 	.word	0x0000acc0


	//   ....[4]....
        /*1458*/ 	.word	0x00023550


	//   ....[5]....
        /*145c*/ 	.word	0x000236e0


	//   ....[6]....
        /*1460*/ 	.word	0x00023830


	//   ....[7]....
        /*1464*/ 	.word	0x00023970


	//   ....[8]....
        /*1468*/ 	.word	0x00025390


	//----- nvinfo : EIATTR_MBARRIER_INSTR_OFFSETS
	.align		4
.L_1104:
        /*146c*/ 	.byte	0x04, 0x39
        /*146e*/ 	.short	(.L_1106 - .L_1105)


	//   ....[0]....
.L_1105:
        /*1470*/ 	.word	0x00000270
        /*1474*/ 	.word	0x000000ff
        /*1478*/ 	.word	0x00022800
        /*147c*/ 	.short	0x0100
        /*147e*/ 	.byte	0x08
	.zero		1


	//   ....[1]....
        /*1480*/ 	.word	0x00000280
        /*1484*/ 	.word	0x000000ff
        /*1488*/ 	.word	0x00022820
        /*148c*/ 	.short	0x0100
        /*148e*/ 	.byte	0x08
	.zero		1


	//   ....[2]....
        /*1490*/ 	.word	0x00000370
        /*1494*/ 	.word	0x000000ff
        /*1498*/ 	.word	0x00022830
        /*149c*/ 	.short	0x0100
        /*149e*/ 	.byte	0x08
	.zero		1


	//   ....[3]....
        /*14a0*/ 	.word	0x00000380
        /*14a4*/ 	.word	0x000000ff
        /*14a8*/ 	.word	0x00022840
        /*14ac*/ 	.short	0x0100
        /*14ae*/ 	.byte	0x08
	.zero		1


	//   ....[4]....
        /*14b0*/ 	.word	0x00000390
        /*14b4*/ 	.word	0x000000ff
        /*14b8*/ 	.word	0x00022838
        /*14bc*/ 	.short	0x0100
        /*14be*/ 	.byte	0x08
	.zero		1


	//   ....[5]....
        /*14c0*/ 	.word	0x000003a0
        /*14c4*/ 	.word	0x000000ff
        /*14c8*/ 	.word	0x00022848
        /*14cc*/ 	.short	0x0100
        /*14ce*/ 	.byte	0x08
	.zero		1


	//   ....[6]....
        /*14d0*/ 	.word	0x000004d0
        /*14d4*/ 	.word	0x000000ff
        /*14d8*/ 	.word	0x00022850
        /*14dc*/ 	.short	0x0100
        /*14de*/ 	.byte	0x08
	.zero		1


	//   ....[7]....
        /*14e0*/ 	.word	0x000004e0
        /*14e4*/ 	.word	0x000000ff
        /*14e8*/ 	.word	0x00022860
        /*14ec*/ 	.short	0x0100
        /*14ee*/ 	.byte	0x08
	.zero		1


	//   ....[8]....
        /*14f0*/ 	.word	0x000004f0
        /*14f4*/ 	.word	0x000000ff
        /*14f8*/ 	.word	0x00022858
        /*14fc*/ 	.short	0x0100
        /*14fe*/ 	.byte	0x08
	.zero		1


	//   ....[9]....
        /*1500*/ 	.word	0x00000500
        /*1504*/ 	.word	0x000000ff
        /*1508*/ 	.word	0x00022868
        /*150c*/ 	.short	0x0100
        /*150e*/ 	.byte	0x08
	.zero		1


	//   ....[10]....
        /*1510*/ 	.word	0x000005f0
        /*1514*/ 	.word	0x000000ff
        /*1518*/ 	.word	0x00022870
        /*151c*/ 	.short	0x0100
        /*151e*/ 	.byte	0x06
	.zero		1


	//   ....[11]....
        /*1520*/ 	.word	0x00000600
        /*1524*/ 	.word	0x000000ff
        /*1528*/ 	.word	0x00022880
        /*152c*/ 	.short	0x0100
        /*152e*/ 	.byte	0x06
	.zero		1


	//   ....[12]....
        /*1530*/ 	.word	0x00000610
        /*1534*/ 	.word	0x000000ff
        /*1538*/ 	.word	0x00022878
        /*153c*/ 	.short	0x0100
        /*153e*/ 	.byte	0x06
	.zero		1


	//   ....[13]....
        /*1540*/ 	.word	0x00000620
        /*1544*/ 	.word	0x000000ff
        /*1548*/ 	.word	0x00022888
        /*154c*/ 	.short	0x0100
        /*154e*/ 	.byte	0x06
	.zero		1


	//   ....[14]....
        /*1550*/ 	.word	0x00000750
        /*1554*/ 	.word	0x000000ff
        /*1558*/ 	.word	0x00022890
        /*155c*/ 	.short	0x0100
        /*155e*/ 	.byte	0x08
	.zero		1


	//   ....[15]....
        /*1560*/ 	.word	0x00000760
        /*1564*/ 	.word	0x000000ff
        /*1568*/ 	.word	0x000228a0
        /*156c*/ 	.short	0x0100
        /*156e*/ 	.byte	0x08
	.zero		1


	//   ....[16]....
        /*1570*/ 	.word	0x00000770
        /*1574*/ 	.word	0x000000ff
        /*1578*/ 	.word	0x00022898
        /*157c*/ 	.short	0x0100
        /*157e*/ 	.byte	0x08
	.zero		1


	//   ....[17]....
        /*1580*/ 	.word	0x00000780
        /*1584*/ 	.word	0x000000ff
        /*1588*/ 	.word	0x000228a8
        /*158c*/ 	.short	0x0100
        /*158e*/ 	.byte	0x08
	.zero		1


	//   ....[18]....
        /*1590*/ 	.word	0x000008c0
        /*1594*/ 	.word	0x000000ff
        /*1598*/ 	.word	0x000228b0
        /*159c*/ 	.short	0x0100
        /*159e*/ 	.byte	0x08
	.zero		1


	//   ....[19]....
        /*15a0*/ 	.word	0x000008d0
        /*15a4*/ 	.word	0x000000ff
        /*15a8*/ 	.word	0x000228c0
        /*15ac*/ 	.short	0x0100
        /*15ae*/ 	.byte	0x08
	.zero		1


	//   ....[20]....
        /*15b0*/ 	.word	0x000008e0
        /*15b4*/ 	.word	0x000000ff
        /*15b8*/ 	.word	0x000228b8
        /*15bc*/ 	.short	0x0100
        /*15be*/ 	.byte	0x08
	.zero		1


	//   ....[21]....
        /*15c0*/ 	.word	0x000008f0
        /*15c4*/ 	.word	0x000000ff
        /*15c8*/ 	.word	0x000228c8
        /*15cc*/ 	.short	0x0100
        /*15ce*/ 	.byte	0x08
	.zero		1


	//   ....[22]....
        /*15d0*/ 	.word	0x00003040
        /*15d4*/ 	.word	0x00000056
        /*15d8*/ 	.word	0x00022890
        /*15dc*/ 	.short	0x010a
        /*15de*/ 	.byte	0x3f
	.zero		1


	//   ....[23]....
        /*15e0*/ 	.word	0x000062e0
        /*15e4*/ 	.word	0x00000056
        /*15e8*/ 	.word	0x00022890
        /*15ec*/ 	.short	0x010a
        /*15ee*/ 	.byte	0x3f
	.zero		1


	//   ....[24]....
        /*15f0*/ 	.word	0x000092f0
        /*15f4*/ 	.word	0x00000056
        /*15f8*/ 	.word	0x00022890
        /*15fc*/ 	.short	0x010a
        /*15fe*/ 	.byte	0x3f
	.zero		1


	//   ....[25]....
        /*1600*/ 	.word	0x000098e0
        /*1604*/ 	.word	0x00000004
        /*1608*/ 	.word	0x00000000
        /*160c*/ 	.short	0x0101
        /*160e*/ 	.byte	0x3f
	.zero		1


	//   ....[26]....
        /*1610*/ 	.word	0x00009920
        /*1614*/ 	.word	0x00000056
        /*1618*/ 	.word	0x000228b0
        /*161c*/ 	.short	0x010a
        /*161e*/ 	.byte	0x3f
	.zero		1


	//   ....[27]....
        /*1620*/ 	.word	0x00009e80
        /*1624*/ 	.word	0x00000056
        /*1628*/ 	.word	0x00000000
        /*162c*/ 	.short	0x0101
        /*162e*/ 	.byte	0x3f
	.zero		1


	//   ....[28]....
        /*1630*/ 	.word	0x0000aa40
        /*1634*/ 	.word	0x00000012
        /*1638*/ 	.word	0x00022800
        /*163c*/ 	.short	0x010a
        /*163e*/ 	.byte	0x3f
	.zero		1


	//   ....[29]....
        /*1640*/ 	.word	0x0000aa90
        /*1644*/ 	.word	0x00000012
        /*1648*/ 	.word	0x00022800
        /*164c*/ 	.short	0x010a
        /*164e*/ 	.byte	0x3f
	.zero		1


	//   ....[30]....
        /*1650*/ 	.word	0x0000b4f0
        /*1654*/ 	.word	0x00000012
        /*1658*/ 	.word	0x00022800
        /*165c*/ 	.short	0x010a
        /*165e*/ 	.byte	0x3f
	.zero		1


	//   ....[31]....
        /*1660*/ 	.word	0x0000dac0
        /*1664*/ 	.word	0x00000012
        /*1668*/ 	.word	0x00022800
        /*166c*/ 	.short	0x010a
        /*166e*/ 	.byte	0x3f
	.zero		1


	//   ....[32]....
        /*1670*/ 	.word	0x0000fb40
        /*1674*/ 	.word	0x00000000
        /*1678*/ 	.word	0x00022830
        /*167c*/ 	.short	0x010a
        /*167e*/ 	.byte	0x3f
	.zero		1


	//   ....[33]....
        /*1680*/ 	.word	0x0000fbd0
        /*1684*/ 	.word	0x00000000
        /*1688*/ 	.word	0x00022830
        /*168c*/ 	.short	0x010a
        /*168e*/ 	.byte	0x3f
	.zero		1


	//   ....[34]....
        /*1690*/ 	.word	0x000128c0
        /*1694*/ 	.word	0x00000032
        /*1698*/ 	.word	0x00000000
        /*169c*/ 	.short	0x0101
        /*169e*/ 	.byte	0x3f
	.zero		1


	//   ....[35]....
        /*16a0*/ 	.word	0x00013a70
        /*16a4*/ 	.word	0x0000000f
        /*16a8*/ 	.word	0x00022830
        /*16ac*/ 	.short	0x010a
        /*16ae*/ 	.byte	0x3f
	.zero		1


	//   ....[36]....
        /*16b0*/ 	.word	0x00013ac0
        /*16b4*/ 	.word	0x0000000f
        /*16b8*/ 	.word	0x00022830
        /*16bc*/ 	.short	0x010a
        /*16be*/ 	.byte	0x3f
	.zero		1


	//   ....[37]....
        /*16c0*/ 	.word	0x00014760
        /*16c4*/ 	.word	0x0000000f
        /*16c8*/ 	.word	0x00022850
        /*16cc*/ 	.short	0x010a
        /*16ce*/ 	.byte	0x3f
	.zero		1


	//   ....[38]....
        /*16d0*/ 	.word	0x000147a0
        /*16d4*/ 	.word	0x0000000f
        /*16d8*/ 	.word	0x00022850
        /*16dc*/ 	.short	0x010a
        /*16de*/ 	.byte	0x3f
	.zero		1


	//   ....[39]....
        /*16e0*/ 	.word	0x00016b10
        /*16e4*/ 	.word	0x000000a7
        /*16e8*/ 	.word	0x00000000
        /*16ec*/ 	.short	0x0101
        /*16ee*/ 	.byte	0x3f
	.zero		1


	//   ....[40]....
        /*16f0*/ 	.word	0x00017670
        /*16f4*/ 	.word	0x000000a7
        /*16f8*/ 	.word	0x00000000
        /*16fc*/ 	.short	0x0101
        /*16fe*/ 	.byte	0x3f
	.zero		1


	//   ....[41]....
        /*1700*/ 	.word	0x00017df0
        /*1704*/ 	.word	0x0000000e
        /*1708*/ 	.word	0x00022830
        /*170c*/ 	.short	0x010a
        /*170e*/ 	.byte	0x3f
	.zero		1


	//   ....[42]....
        /*1710*/ 	.word	0x00017e40
        /*1714*/ 	.word	0x0000000e
        /*1718*/ 	.word	0x00022830
        /*171c*/ 	.short	0x010a
        /*171e*/ 	.byte	0x3f
	.zero		1


	//   ....[43]....
        /*1720*/ 	.word	0x00018ab0
        /*1724*/ 	.word	0x0000000f
        /*1728*/ 	.word	0x00022850
        /*172c*/ 	.short	0x010a
        /*172e*/ 	.byte	0x3f
	.zero		1


	//   ....[44]....
        /*1730*/ 	.word	0x00018af0
        /*1734*/ 	.word	0x0000000f
        /*1738*/ 	.word	0x00022850
        /*173c*/ 	.short	0x010a
        /*173e*/ 	.byte	0x3f
	.zero		1


	//   ....[45]....
        /*1740*/ 	.word	0x00018f40
        /*1744*/ 	.word	0x0000000e
        /*1748*/ 	.word	0x00000000
        /*174c*/ 	.short	0x0101
        /*174e*/ 	.byte	0x3f
	.zero		1


	//   ....[46]....
        /*1750*/ 	.word	0x0001ae70
        /*1754*/ 	.word	0x000000a6
        /*1758*/ 	.word	0x00000000
        /*175c*/ 	.short	0x0101
        /*175e*/ 	.byte	0x3f
	.zero		1


	//   ....[47]....
        /*1760*/ 	.word	0x0001b530
        /*1764*/ 	.word	0x0000000b
        /*1768*/ 	.word	0x00022850
        /*176c*/ 	.short	0x010a
        /*176e*/ 	.byte	0x3f
	.zero		1


	//   ....[48]....
        /*1770*/ 	.word	0x0001b5b0
        /*1774*/ 	.word	0x0000000b
        /*1778*/ 	.word	0x00022850
        /*177c*/ 	.short	0x010a
        /*177e*/ 	.byte	0x3f
	.zero		1


	//   ....[49]....
        /*1780*/ 	.word	0x0001bfd0
        /*1784*/ 	.word	0x00000002
        /*1788*/ 	.word	0x00000000
        /*178c*/ 	.short	0x0101
        /*178e*/ 	.byte	0x3f
	.zero		1


	//   ....[50]....
        /*1790*/ 	.word	0x0001ded0
        /*1794*/ 	.word	0x00000000
        /*1798*/ 	.word	0x00000000
        /*179c*/ 	.short	0x0101
        /*179e*/ 	.byte	0x3f
	.zero		1


	//   ....[51]....
        /*17a0*/ 	.word	0x0001e6f0
        /*17a4*/ 	.word	0x0000000c
        /*17a8*/ 	.word	0x00000000
        /*17ac*/ 	.short	0x0101
        /*17ae*/ 	.byte	0x3f
	.zero		1


	//   ....[52]....
        /*17b0*/ 	.word	0x00022450
        /*17b4*/ 	.word	0x00000016
        /*17b8*/ 	.word	0x00022820
        /*17bc*/ 	.short	0x010a
        /*17be*/ 	.byte	0x3f
	.zero		1


	//   ....[53]....
        /*17c0*/ 	.word	0x00022510
        /*17c4*/ 	.word	0x00000006
        /*17c8*/ 	.word	0x000228a0
        /*17cc*/ 	.short	0x010a
        /*17ce*/ 	.byte	0x3f
	.zero		1


	//   ....[54]....
        /*17d0*/ 	.word	0x00022740
        /*17d4*/ 	.word	0x00000006
        /*17d8*/ 	.word	0x000228c0
        /*17dc*/ 	.short	0x010a
        /*17de*/ 	.byte	0x3f
	.zero		1


	//   ....[55]....
        /*17e0*/ 	.word	0x00022ac0
        /*17e4*/ 	.word	0x00000006
        /*17e8*/ 	.word	0x000228a0
        /*17ec*/ 	.short	0x010a
        /*17ee*/ 	.byte	0x3f
	.zero		1


	//   ....[56]....
        /*17f0*/ 	.word	0x00022ce0
        /*17f4*/ 	.word	0x00000006
        /*17f8*/ 	.word	0x000228c0
        /*17fc*/ 	.short	0x010a
        /*17fe*/ 	.byte	0x3f
	.zero		1


	//   ....[57]....
        /*1800*/ 	.word	0x00023f40
        /*1804*/ 	.word	0x00000006
        /*1808*/ 	.word	0x00022880
        /*180c*/ 	.short	0x010a
        /*180e*/ 	.byte	0x3f
	.zero		1


	//   ....[58]....
        /*1810*/ 	.word	0x00024840
        /*1814*/ 	.word	0x00000006
        /*1818*/ 	.word	0x00022870
        /*181c*/ 	.short	0x0107
        /*181e*/ 	.byte	0x3f
	.zero		1


	//   ....[59]....
        /*1820*/ 	.word	0x00024900
        /*1824*/ 	.word	0x00000006
        /*1828*/ 	.word	0x00022870
        /*182c*/ 	.short	0x0101
        /*182e*/ 	.byte	0x3f
	.zero		1


	//   ....[60]....
        /*1830*/ 	.word	0x00024950
        /*1834*/ 	.word	0x00000006
        /*1838*/ 	.word	0x00022840
        /*183c*/ 	.short	0x010a
        /*183e*/ 	.byte	0x3f
	.zero		1


	//   ....[61]....
        /*1840*/ 	.word	0x000250b0
        /*1844*/ 	.word	0x00000006
        /*1848*/ 	.word	0x00022830
        /*184c*/ 	.short	0x0107
        /*184e*/ 	.byte	0x3f
	.zero		1


	//   ....[62]....
        /*1850*/ 	.word	0x000251a0
        /*1854*/ 	.word	0x00000006
        /*1858*/ 	.word	0x00022830
        /*185c*/ 	.short	0x0101
        /*185e*/ 	.byte	0x3f
	.zero		1


	//   ....[63]....
        /*1860*/ 	.word	0x00025bd0
        /*1864*/ 	.word	0x00000016
        /*1868*/ 	.word	0x00022800
        /*186c*/ 	.short	0x0107
        /*186e*/ 	.byte	0x3f
	.zero		1


	//   ....[64]....
        /*1870*/ 	.word	0x00025cd0
        /*1874*/ 	.word	0x00000016
        /*1878*/ 	.word	0x00022800
        /*187c*/ 	.short	0x0101
        /*187e*/ 	.byte	0x3f
	.zero		1


	//   ....[65]....
        /*1880*/ 	.word	0x00025d00
        /*1884*/ 	.word	0x00000016
        /*1888*/ 	.word	0x00022820
        /*188c*/ 	.short	0x010a
        /*188e*/ 	.byte	0x3f
	.zero		1


	//   ....[66]....
        /*1890*/ 	.word	0x00026200
        /*1894*/ 	.word	0x00000000
        /*1898*/ 	.word	0x00022880
        /*189c*/ 	.short	0x010a
        /*189e*/ 	.byte	0x3f
	.zero		1


	//   ....[67]....
        /*18a0*/ 	.word	0x00026800
        /*18a4*/ 	.word	0x00000000
        /*18a8*/ 	.word	0x00022870
        /*18ac*/ 	.short	0x0107
        /*18ae*/ 	.byte	0x3f
	.zero		1


	//   ....[68]....
        /*18b0*/ 	.word	0x000268c0
        /*18b4*/ 	.word	0x00000000
        /*18b8*/ 	.word	0x00022870
        /*18bc*/ 	.short	0x0101
        /*18be*/ 	.byte	0x3f
	.zero		1


	//   ....[69]....
        /*18c0*/ 	.word	0x000268f0
        /*18c4*/ 	.word	0x00000000
        /*18c8*/ 	.word	0x00022840
        /*18cc*/ 	.short	0x010a
        /*18ce*/ 	.byte	0x3f
	.zero		1


	//   ....[70]....
        /*18d0*/ 	.word	0x00026eb0
        /*18d4*/ 	.word	0x00000000
        /*18d8*/ 	.word	0x00022830
        /*18dc*/ 	.short	0x0107
        /*18de*/ 	.byte	0x3f
	.zero		1


	//   ....[71]....
        /*18e0*/ 	.word	0x00026f70
        /*18e4*/ 	.word	0x00000000
        /*18e8*/ 	.word	0x00022830
        /*18ec*/ 	.short	0x0101
        /*18ee*/ 	.byte	0x3f
	.zero		1


	//   ....[72]....
        /*18f0*/ 	.word	0x00027000
        /*18f4*/ 	.word	0x00000002
        /*18f8*/ 	.word	0x00022870
        /*18fc*/ 	.short	0x010a
        /*18fe*/ 	.byte	0x3f
	.zero		1


	//   ....[73]....
        /*1900*/ 	.word	0x00027090
        /*1904*/ 	.word	0x00000002
        /*1908*/ 	.word	0x00022860
        /*190c*/ 	.short	0x010a
        /*190e*/ 	.byte	0x3f
	.zero		1


	//   ....[74]....
        /*1910*/ 	.word	0x00027760
        /*1914*/ 	.word	0x00000002
        /*1918*/ 	.word	0x00022850
        /*191c*/ 	.short	0x0101
        /*191e*/ 	.byte	0x3f
	.zero		1


	//   ....[75]....
        /*1920*/ 	.word	0x000277f0
        /*1924*/ 	.word	0x00000002
        /*1928*/ 	.word	0x00000000
        /*192c*/ 	.short	0x0101
        /*192e*/ 	.byte	0x3f
	.zero		1


	//   ....[76]....
        /*1930*/ 	.word	0x000279d0
        /*1934*/ 	.word	0x00000000
        /*1938*/ 	.word	0x00022870
        /*193c*/ 	.short	0x010a
        /*193e*/ 	.byte	0x3f
	.zero		1


	//   ....[77]....
        /*1940*/ 	.word	0x00027a60
        /*1944*/ 	.word	0x00000000
        /*1948*/ 	.word	0x00022860
        /*194c*/ 	.short	0x010a
        /*194e*/ 	.byte	0x3f
	.zero		1


	//   ....[78]....
        /*1950*/ 	.word	0x00028140
        /*1954*/ 	.word	0x00000000
        /*1958*/ 	.word	0x00022850
        /*195c*/ 	.short	0x0101
        /*195e*/ 	.byte	0x3f
	.zero		1


	//   ....[79]....
        /*1960*/ 	.word	0x000281f0
        /*1964*/ 	.word	0x00000000
        /*1968*/ 	.word	0x00000000
        /*196c*/ 	.short	0x0101
        /*196e*/ 	.byte	0x3f
	.zero		1


	//   ....[80]....
        /*1970*/ 	.word	0x00029380
        /*1974*/ 	.word	0x00000005
        /*1978*/ 	.word	0x00022820
        /*197c*/ 	.short	0x010a
        /*197e*/ 	.byte	0x3f
	.zero		1


	//   ....[81]....
        /*1980*/ 	.word	0x00029540
        /*1984*/ 	.word	0x00000003
        /*1988*/ 	.word	0x00022840
        /*198c*/ 	.short	0x010a
        /*198e*/ 	.byte	0x3f
	.zero		1


	//   ....[82]....
        /*1990*/ 	.word	0x000295d0
        /*1994*/ 	.word	0x00000021
        /*1998*/ 	.word	0x00022840
        /*199c*/ 	.short	0x010a
        /*199e*/ 	.byte	0x3f
	.zero		1


	//   ....[83]....
        /*19a0*/ 	.word	0x00029610
        /*19a4*/ 	.word	0x00000003
        /*19a8*/ 	.word	0x00022860
        /*19ac*/ 	.short	0x010a
        /*19ae*/ 	.byte	0x3f
	.zero		1


	//   ....[84]....
        /*19b0*/ 	.word	0x00029650
        /*19b4*/ 	.word	0x00000021
        /*19b8*/ 	.word	0x00022860
        /*19bc*/ 	.short	0x010a
        /*19be*/ 	.byte	0x3f
	.zero		1


	//   ....[85]....
        /*19c0*/ 	.word	0x00029690
        /*19c4*/ 	.word	0x00000003
        /*19c8*/ 	.word	0x00022880
        /*19cc*/ 	.short	0x010a
        /*19ce*/ 	.byte	0x3f
	.zero		1


	//   ....[86]....
        /*19d0*/ 	.word	0x000296d0
        /*19d4*/ 	.word	0x00000021
        /*19d8*/ 	.word	0x00022880
        /*19dc*/ 	.short	0x010a
        /*19de*/ 	.byte	0x3f
	.zero		1


	//   ....[87]....
        /*19e0*/ 	.word	0x00029730
        /*19e4*/ 	.word	0x00000056
        /*19e8*/ 	.word	0x00022890
        /*19ec*/ 	.short	0x010a
        /*19ee*/ 	.byte	0x3f
	.zero		1


	//   ....[88]....
        /*19f0*/ 	.word	0x00029ae0
        /*19f4*/ 	.word	0x00000056
        /*19f8*/ 	.word	0x00022890
        /*19fc*/ 	.short	0x010a
        /*19fe*/ 	.byte	0x3f
	.zero		1


	//   ....[89]....
        /*1a00*/ 	.word	0x00029ea0
        /*1a04*/ 	.word	0x00000056
        /*1a08*/ 	.word	0x00022890
        /*1a0c*/ 	.short	0x010a
        /*1a0e*/ 	.byte	0x3f
	.zero		1


	//   ....[90]....
        /*1a10*/ 	.word	0x0002a250
        /*1a14*/ 	.word	0x00000056
        /*1a18*/ 	.word	0x000228b0
        /*1a1c*/ 	.short	0x010a
        /*1a1e*/ 	.byte	0x3f
	.zero		1


	//   ....[91]....
        /*1a20*/ 	.word	0x0002a720
        /*1a24*/ 	.word	0x00000012
        /*1a28*/ 	.word	0x00022800
        /*1a2c*/ 	.short	0x010a
        /*1a2e*/ 	.byte	0x3f
	.zero		1


	//   ....[92]....
        /*1a30*/ 	.word	0x0002ac20
        /*1a34*/ 	.word	0x00000012
        /*1a38*/ 	.word	0x00022800
        /*1a3c*/ 	.short	0x010a
        /*1a3e*/ 	.byte	0x3f
	.zero		1


	//   ....[93]....
        /*1a40*/ 	.word	0x0002ac70
        /*1a44*/ 	.word	0x00000000
        /*1a48*/ 	.word	0x00022830
        /*1a4c*/ 	.short	0x010a
        /*1a4e*/ 	.byte	0x3f
	.zero		1


	//   ....[94]....
        /*1a50*/ 	.word	0x0002acc0
        /*1a54*/ 	.word	0x0000000f
        /*1a58*/ 	.word	0x00022830
        /*1a5c*/ 	.short	0x010a
        /*1a5e*/ 	.byte	0x3f
	.zero		1


	//   ....[95]....
        /*1a60*/ 	.word	0x0002ad10
        /*1a64*/ 	.word	0x0000000f
        /*1a68*/ 	.word	0x00022850
        /*1a6c*/ 	.short	0x010a
        /*1a6e*/ 	.byte	0x3f
	.zero		1


	//   ....[96]....
        /*1a70*/ 	.word	0x0002ad60
        /*1a74*/ 	.word	0x0000000e
        /*1a78*/ 	.word	0x00022830
        /*1a7c*/ 	.short	0x010a
        /*1a7e*/ 	.byte	0x3f
	.zero		1


	//   ....[97]....
        /*1a80*/ 	.word	0x0002adb0
        /*1a84*/ 	.word	0x0000000f
        /*1a88*/ 	.word	0x00022850
        /*1a8c*/ 	.short	0x010a
        /*1a8e*/ 	.byte	0x3f
	.zero		1


	//   ....[98]....
        /*1a90*/ 	.word	0x0002ae00
        /*1a94*/ 	.word	0x0000000b
        /*1a98*/ 	.word	0x00022850
        /*1a9c*/ 	.short	0x010a
        /*1a9e*/ 	.byte	0x3f
	.zero		1


	//   ....[99]....
        /*1aa0*/ 	.word	0x0002d7a0
        /*1aa4*/ 	.word	0x00000016
        /*1aa8*/ 	.word	0x00022820
        /*1aac*/ 	.short	0x010a
        /*1aae*/ 	.byte	0x3f
	.zero		1


	//   ....[100]....
        /*1ab0*/ 	.word	0x0002d7f0
        /*1ab4*/ 	.word	0x00000006
        /*1ab8*/ 	.word	0x000228a0
        /*1abc*/ 	.short	0x010a
        /*1abe*/ 	.byte	0x3f
	.zero		1


	//   ....[101]....
        /*1ac0*/ 	.word	0x0002d840
        /*1ac4*/ 	.word	0x00000006
        /*1ac8*/ 	.word	0x000228c0
        /*1acc*/ 	.short	0x010a
        /*1ace*/ 	.byte	0x3f
	.zero		1


	//   ....[102]....
        /*1ad0*/ 	.word	0x0002d890
        /*1ad4*/ 	.word	0x00000006
        /*1ad8*/ 	.word	0x000228a0
        /*1adc*/ 	.short	0x010a
        /*1ade*/ 	.byte	0x3f
	.zero		1


	//   ....[103]....
        /*1ae0*/ 	.word	0x0002d8e0
        /*1ae4*/ 	.word	0x00000006
        /*1ae8*/ 	.word	0x000228c0
        /*1aec*/ 	.short	0x010a
        /*1aee*/ 	.byte	0x3f
	.zero		1


	//   ....[104]....
        /*1af0*/ 	.word	0x0002da00
        /*1af4*/ 	.word	0x00000006
        /*1af8*/ 	.word	0x00022880
        /*1afc*/ 	.short	0x010a
        /*1afe*/ 	.byte	0x3f
	.zero		1


	//   ....[105]....
        /*1b00*/ 	.word	0x0002e800
        /*1b04*/ 	.word	0x00000006
        /*1b08*/ 	.word	0x00022840
        /*1b0c*/ 	.short	0x010a
        /*1b0e*/ 	.byte	0x3f
	.zero		1


	//   ....[106]....
        /*1b10*/ 	.word	0x0002ff40
        /*1b14*/ 	.word	0x00000016
        /*1b18*/ 	.word	0x00022820
        /*1b1c*/ 	.short	0x010a
        /*1b1e*/ 	.byte	0x3f
	.zero		1


	//   ....[107]....
        /*1b20*/ 	.word	0x0002ff90
        /*1b24*/ 	.word	0x00000000
        /*1b28*/ 	.word	0x00022880
        /*1b2c*/ 	.short	0x010a
        /*1b2e*/ 	.byte	0x3f
	.zero		1


	//   ....[108]....
        /*1b30*/ 	.word	0x00030b20
        /*1b34*/ 	.word	0x00000000
        /*1b38*/ 	.word	0x00022840
        /*1b3c*/ 	.short	0x010a
        /*1b3e*/ 	.byte	0x3f
	.zero		1


	//   ....[109]....
        /*1b40*/ 	.word	0x00031680
        /*1b44*/ 	.word	0x00000002
        /*1b48*/ 	.word	0x00022870
        /*1b4c*/ 	.short	0x010a
        /*1b4e*/ 	.byte	0x3f
	.zero		1


	//   ....[110]....
        /*1b50*/ 	.word	0x000316d0
        /*1b54*/ 	.word	0x00000002
        /*1b58*/ 	.word	0x00022860
        /*1b5c*/ 	.short	0x010a
        /*1b5e*/ 	.byte	0x3f
	.zero		1


	//   ....[111]....
        /*1b60*/ 	.word	0x00031720
        /*1b64*/ 	.word	0x00000000
        /*1b68*/ 	.word	0x00022870
        /*1b6c*/ 	.short	0x010a
        /*1b6e*/ 	.byte	0x3f
	.zero		1


	//   ....[112]....
        /*1b70*/ 	.word	0x00031770
        /*1b74*/ 	.word	0x00000000
        /*1b78*/ 	.word	0x00022860
        /*1b7c*/ 	.short	0x010a
        /*1b7e*/ 	.byte	0x3f
	.zero		1


	//   ....[113]....
        /*1b80*/ 	.word	0x000321b0
        /*1b84*/ 	.word	0x00000005
        /*1b88*/ 	.word	0x00022820
        /*1b8c*/ 	.short	0x010a
        /*1b8e*/ 	.byte	0x3f
	.zero		1


	//   ....[114]....
        /*1b90*/ 	.word	0x00032350
        /*1b94*/ 	.word	0x00000003
        /*1b98*/ 	.word	0x00022840
        /*1b9c*/ 	.short	0x010a
        /*1b9e*/ 	.byte	0x3f
	.zero		1


	//   ....[115]....
        /*1ba0*/ 	.word	0x000323a0
        /*1ba4*/ 	.word	0x00000021
        /*1ba8*/ 	.word	0x00022840
        /*1bac*/ 	.short	0x010a
        /*1bae*/ 	.byte	0x3f
	.zero		1


	//   ....[116]....
        /*1bb0*/ 	.word	0x000323f0
        /*1bb4*/ 	.word	0x00000003
        /*1bb8*/ 	.word	0x00022860
        /*1bbc*/ 	.short	0x010a
        /*1bbe*/ 	.byte	0x3f
	.zero		1


	//   ....[117]....
        /*1bc0*/ 	.word	0x00032440
        /*1bc4*/ 	.word	0x00000021
        /*1bc8*/ 	.word	0x00022860
        /*1bcc*/ 	.short	0x010a
        /*1bce*/ 	.byte	0x3f
	.zero		1


	//   ....[118]....
        /*1bd0*/ 	.word	0x00032490
        /*1bd4*/ 	.word	0x00000003
        /*1bd8*/ 	.word	0x00022880
        /*1bdc*/ 	.short	0x010a
        /*1bde*/ 	.byte	0x3f
	.zero		1


	//----- nvinfo : EIATTR_NUM_MBARRIERS
	.align		4
.L_1106:
        /*1be0*/ 	.byte	0x03, 0x38
        /*1be2*/ 	.short	0x0016


	//----- nvinfo : EIATTR_EXIT_INSTR_OFFSETS
	.align		4
        /*1be4*/ 	.byte	0x04, 0x1c
        /*1be6*/ 	.short	(.L_1108 - .L_1107)


	//   ....[0]....
.L_1107:
        /*1be8*/ 	.word	0x00029720


	//----- nvinfo : EIATTR_MAX_THREADS
	.align		4
.L_1108:
        /*1bec*/ 	.byte	0x04, 0x05
        /*1bee*/ 	.short	(.L_1110 - .L_1109)
.L_1109:
        /*1bf0*/ 	.word	0x00000180
        /*1bf4*/ 	.word	0x00000001
        /*1bf8*/ 	.word	0x00000001


	//----- nvinfo : EIATTR_CRS_STACK_SIZE
	.align		4
.L_1110:
        /*1bfc*/ 	.byte	0x04, 0x1e
        /*1bfe*/ 	.short	(.L_1112 - .L_1111)
.L_1111:
        /*1c00*/ 	.word	0x00000000


	//----- nvinfo : EIATTR_CBANK_PARAM_SIZE
	.align		4
.L_1112:
        /*1c04*/ 	.byte	0x03, 0x19
        /*1c06*/ 	.short	0x0af0


	//----- nvinfo : EIATTR_PARAM_CBANK
	.align		4
        /*1c08*/ 	.byte	0x04, 0x0a
        /*1c0a*/ 	.short	(.L_1114 - .L_1113)
	.align		4
.L_1113:
        /*1c0c*/ 	.word	index@(.nv.constant0._ZN7cutlass13device_kernelIN5flash11enable_sm90INS1_16FlashAttnFwdSm90INS1_25CollectiveMainloopFwdSm90ILi2EN4cute5tupleIJNS5_1CILi1EEES8_S8_EEENS6_IJNS7_ILi128EEENS7_ILi160EEESA_EEELi128ENS_12float_e4m3_tEfNS_4arch4Sm90ELb1ELb0ELb1ELb1ELb1ELb1ELb0ELb1ELb1ELb1ELb1ELb0EEENS1_21CollectiveEpilogueFwdINS6_IJSA_SA_SB_EEES9_NS_10bfloat16_tESF_Li256ELb1ELb1ELb1ELb1EEENS1_36VarlenDynamicPersistentTileSchedulerILi128ELi160ELi256ELi128ELb1ELb1ELb1ELb1ELb1ELb1EEEEEEEEEvNT_6ParamsE)
        /*1c10*/ 	.short	0x0210
        /*1c12*/ 	.short	0x0af0


	//----- nvinfo : EIATTR_SW_WAR
	.align		4
.L_1114:
        /*1c14*/ 	.byte	0x04, 0x36
        /*1c16*/ 	.short	(.L_1116 - .L_1115)
.L_1115:
        /*1c18*/ 	.word	0x00000008
.L_1116:


//--------------------- .nv.info._ZN7cutlass13device_kernelIN5flash11enable_sm90INS1_16FlashAttnFwdSm90INS1_25CollectiveMainloopFwdSm90ILi2EN4cute5tupleIJNS5_1CILi1EEES8_S8_EEENS6_IJNS7_ILi192EEENS7_ILi128EEENS7_ILi96EEEEEELi96ENS_12float_e4m3_tEfNS_4arch4Sm90ELb0ELb0ELb1ELb0ELb1ELb0ELb0ELb1ELb1ELb1ELb1ELb0EEENS1_21CollectiveEpilogueFwdINS6_IJSA_SC_SB_EEES9_NS_10bfloat16_tESG_Li384ELb0ELb1ELb1ELb1EEENS1_19SingleTileSchedulerILb0ELb1ELb1ELi192EEEEEEEEEvNT_6ParamsE --------------------------
	.section	.nv.info._ZN7cutlass13device_kernelIN5flash11enable_sm90INS1_16FlashAttnFwdSm90INS1_25CollectiveMainloopFwdSm90ILi2EN4cute5tupleIJNS5_1CILi1EEES8_S8_EEENS6_IJNS7_ILi192EEENS7_ILi128EEENS7_ILi96EEEEEELi96ENS_12float_e4m3_tEfNS_4arch4Sm90ELb0ELb0ELb1ELb0ELb1ELb0ELb0ELb1ELb1ELb1ELb1ELb0EEENS1_21CollectiveEpilogueFwdINS6_IJSA_SC_SB_EEES9_NS_10bfloat16_tESG_Li384ELb0ELb1ELb1ELb1EEENS1_19SingleTileSchedulerILb0ELb1ELb1ELi192EEEEEEEEEvNT_6ParamsE,"",@"SHT_CUDA_INFO"
	.sectionflags	@""
	.align	4


	//----- nvinfo : EIATTR_CUDA_API_VERSION
	.align		4
        /*0000*/ 	.byte	0x04, 0x37
        /*0002*/ 	.short	(.L_1118 - .L_1117)
.L_1117:
        /*0004*/ 	.word	0x00000082


	//----- nvinfo : EIATTR_KPARAM_INFO
	.align		4
.L_1118:
        /*0008*/ 	.byte	0x04, 0x17
        /*000a*/ 	.short	(.L_1120 - .L_1119)
.L_1119:
        /*000c*/ 	.word	0x00000000
        /*0010*/ 	.short	0x0000
        /*0012*/ 	.short	0x0070
        /*0014*/ 	.byte	0x00, 0xf0, 0x01, 0x28


	//----- nvinfo : EIATTR_SPARSE_MMA_MASK
	.align		4
.L_1120:
        /*0018*/ 	.byte	0x03, 0x50
        /*001a*/ 	.short	0x0000


	//----- nvinfo : EIATTR_MAXREG_COUNT
	.align		4
        /*001c*/ 	.byte	0x03, 0x1b
        /*001e*/ 	.short	0x0080


	//----- nvinfo : EIATTR_NUM_BARRIERS
	.align		4
        /*0020*/ 	.byte	0x02, 0x4c
        /*0022*/ 	.byte	0x09
	.zero		1


	//----- nvinfo : EIATTR_EXTERNS
	.align		4
        /*0024*/ 	.byte	0x04, 0x0f
        /*0026*/ 	.short	(.L_1122 - .L_1121)


	//   ....[0]....
	.align		4
.L_1121:
        /*0028*/ 	.word	index@(__assertfail)


	//----- nvinfo : EIATTR_ANNOTATIONS
	.align		4
.L_1122:
        /*002c*/ 	.byte	0x04, 0x55
        /*002e*/ 	.short	(.L_1124 - .L_1123)


	//   ....[0]....
.L_1123:
        /*0030*/ 	.word	0x00000001
        /*0034*/ 	.byte	0x20, 0x98, 0x00, 0x00, 0x01, 0x00, 0x00, 0x00, 0xc0, 0x9a, 0x00, 0x00, 0x01, 0x00, 0x00, 0x00
        /*0044*/ 	.byte	0x40, 0x9c, 0x00, 0x00, 0x01, 0x00, 0x00, 0x00, 0x20, 0x9e, 0x00, 0x00, 0x01, 0x00, 0x00, 0x00
        /*0054*/ 	.byte	0xc0, 0xad, 0x00, 0x00, 0x01, 0x00, 0x00, 0x00, 0xb0, 0xae, 0x00, 0x00, 0x01, 0x00, 0x00, 0x00
        /*0064*/ 	.byte	0xd0, 0xae, 0x00, 0x00, 0x01, 0x00, 0x00, 0x00, 0x60, 0xb7, 0x00, 0x00, 0x01, 0x00, 0x00, 0x00
        /*0074*/ 	.byte	0x80, 0xba, 0x00, 0x00, 0x01, 0x00, 0x00, 0x00, 0x90, 0xc0, 0x00, 0x00, 0x01, 0x00, 0x00, 0x00
        /*0084*/ 	.byte	0xe0, 0xcb, 0x00, 0x00, 0x01, 0x00, 0x00, 0x00, 0x90, 0xd8, 0x00, 0x00


	//----- nvinfo : EIATTR_MERCURY_ISA_VERSION
	.align		4
.L_1124:
        /*0090*/ 	.byte	0x03, 0x5f
        /*0092*/ 	.short	0x0101


	//----- nvinfo : EIATTR_INT_WARP_WIDE_INSTR_OFFSETS
	.align		4
        /*0094*/ 	.byte	0x04, 0x31
        /*0096*/ 	.short	(.L_1126 - .L_1125)


	//   ....[0]....
.L_1125:
        /*0098*/ 	.word	0x000000c0


	//   ....[1]....
        /*009c*/ 	.word	0x000000d0


	//   ....[2]....
        /*00a0*/ 	.word	0x00000170


	//----- nvinfo : EIATTR_COOP_GROUP_MASK_REGIDS
	.align		4
.L_1126:
        /*00a4*/ 	.byte	0x04, 0x29
        /*00a6*/ 	.short	(.L_1128 - .L_1127)


	//   ....[0]....
.L_1127:
        /*00a8*/ 	.word	0xffffffff


	//   ....[1]....
        /*00ac*/ 	.word	0xffffffff


	//   ....[2]....
        /*00b0*/ 	.word	0xffffffff


	//   ....[3]....
        /*00b4*/ 	.word	0xffffffff


	//   ....[4]....
        /*00b8*/ 	.word	0xffffffff


	//   ....[5]....
        /*00bc*/ 	.word	0xffffffff


	//   ....[6]....
        /*00c0*/ 	.word	0xffffffff


	//   ....[7]....
        /*00c4*/ 	.word	0xffffffff


	//   ....[8]....
        /*00c8*/ 	.word	0xffffffff


	//   ....[9]....
        /*00cc*/ 	.word	0xffffffff


	//   ....[10]....
        /*00d0*/ 	.word	0xffffffff


	//   ....[11]....
        /*00d4*/ 	.word	0xffffffff


	//   ....[12]....
        /*00d8*/ 	.word	0xffffffff


	//   ....[13]....
        /*00dc*/ 	.word	0xffffffff


	//   ....[14]....
        /*00e0*/ 	.word	0xffffffff


	//   ....[15]....
        /*00e4*/ 	.word	0xffffffff


	//   ....[16]....
        /*00e8*/ 	.word	0xffffffff


	//   ....[17]....
        /*00ec*/ 	.word	0xffffffff


	//   ....[18]....
        /*00f0*/ 	.word	0xffffffff


	//   ....[19]....
        /*00f4*/ 	.word	0xffffffff


	//   ....[20]....
        /*00f8*/ 	.word	0xffffffff


	//   ....[21]....
        /*00fc*/ 	.word	0xffffffff


	//   ....[22]....
        /*0100*/ 	.word	0xffffffff


	//   ....[23]....
        /*0104*/ 	.word	0xffffffff


	//   ....[24]....
        /*0108*/ 	.word	0xffffffff


	//   ....[25]....
        /*010c*/ 	.word	0xffffffff


	//   ....[26]....
        /*0110*/ 	.word	0xffffffff


	//   ....[27]....
        /*0114*/ 	.word	0xffffffff


	//   ....[28]....
        /*0118*/ 	.word	0xffffffff


	//   ....[29]....
        /*011c*/ 	.word	0xffffffff


	//   ....[30]....
        /*0120*/ 	.word	0xffffffff


	//   ....[31]....
        /*0124*/ 	.word	0xffffffff


	//   ....[32]....
        /*0128*/ 	.word	0xffffffff


	//   ....[33]....
        /*012c*/ 	.word	0xffffffff


	//   ....[34]....
        /*0130*/ 	.word	0xffffffff


	//   ....[35]....
        /*0134*/ 	.word	0xffffffff


	//   ....[36]....
        /*0138*/ 	.word	0xffffffff


	//   ....[37]....
        /*013c*/ 	.word	0xffffffff


	//   ....[38]....
        /*0140*/ 	.word	0xffffffff


	//   ....[39]....
        /*0144*/ 	.word	0xffffffff


	//   ....[40]....
        /*0148*/ 	.word	0xffffffff


	//   ....[41]....
        /*014c*/ 	.word	0xffffffff


	//   ....[42]....
        /*0150*/ 	.word	0xffffffff


	//   ....[43]....
        /*0154*/ 	.word	0xffffffff


	//   ....[44]....
        /*0158*/ 	.word	0xffffffff


	//   ....[45]....
        /*015c*/ 	.word	0xffffffff


	//   ....[46]....
        /*0160*/ 	.word	0xffffffff


	//   ....[47]....
        /*0164*/ 	.word	0xffffffff


	//   ....[48]....
        /*0168*/ 	.word	0xffffffff


	//   ....[49]....
        /*016c*/ 	.word	0xffffffff


	//   ....[50]....
        /*0170*/ 	.word	0xffffffff


	//   ....[51]....
        /*0174*/ 	.word	0xffffffff


	//   ....[52]....
        /*0178*/ 	.word	0xffffffff


	//   ....[53]....
        /*017c*/ 	.word	0xffffffff


	//   ....[54]....
        /*0180*/ 	.word	0xffffffff


	//   ....[55]....
        /*0184*/ 	.word	0xffffffff


	//   ....[56]....
        /*0188*/ 	.word	0xffffffff


	//   ....[57]....
        /*018c*/ 	.word	0xffffffff


	//   ....[58]....
        /*0190*/ 	.word	0xffffffff


	//   ....[59]....
        /*0194*/ 	.word	0xffffffff


	//   ....[60]....
        /*0198*/ 	.word	0xffffffff


	//   ....[61]....
        /*019c*/ 	.word	0xffffffff


	//   ....[62]....
        /*01a0*/ 	.word	0xffffffff


	//   ....[63]....
        /*01a4*/ 	.word	0xffffffff


	//   ....[64]....
        /*01a8*/ 	.word	0xffffffff


	//   ....[65]....
        /*01ac*/ 	.word	0xffffffff


	//   ....[66]....
        /*01b0*/ 	.word	0xffffffff


	//   ....[67]....
        /*01b4*/ 	.word	0xffffffff


	//   ....[68]....
        /*01b8*/ 	.word	0xffffffff


	//   ....[69]....
        /*01bc*/ 	.word	0xffffffff


	//   ....[70]....
        /*01c0*/ 	.word	0xffffffff


	//   ....[71]....
        /*01c4*/ 	.word	0xffffffff


	//   ....[72]....
        /*01c8*/ 	.word	0xffffffff


	//   ....[73]....
        /*01cc*/ 	.word	0xffffffff


	//   ....[74]....
        /*01d0*/ 	.word	0xffffffff


	//   ....[75]....
        /*01d4*/ 	.word	0xffffffff


	//   ....[76]....
        /*01d8*/ 	.word	0xffffffff


	//   ....[77]....
        /*01dc*/ 	.word	0xffffffff


	//   ....[78]....
        /*01e0*/ 	.word	0xffffffff


	//   ....[79]....
        /*01e4*/ 	.word	0xffffffff


	//   ....[80]....
        /*01e8*/ 	.word	0xffffffff


	//   ....[81]....
        /*01ec*/ 	.word	0xffffffff


	//   ....[82]....
        /*01f0*/ 	.word	0xffffffff


	//   ....[83]....
        /*01f4*/ 	.word	0xffffffff


	//   ....[84]....
        /*01f8*/ 	.word	0xffffffff


	//   ....[85]....
        /*01fc*/ 	.word	0xffffffff


	//   ....[86]....
        /*0200*/ 	.word	0xffffffff


	//   ....[87]....
        /*0204*/ 	.word	0xffffffff


	//   ....[88]....
        /*0208*/ 	.word	0xffffffff


	//   ....[89]....
        /*020c*/ 	.word	0xffffffff


	//   ....[90]....
        /*0210*/ 	.word	0xffffffff


	//   ....[91]....
        /*0214*/ 	.word	0xffffffff


	//   ....[92]....
        /*0218*/ 	.word	0xffffffff


	//   ....[93]....
        /*021c*/ 	.word	0xffffffff


	//   ....[94]....
        /*0220*/ 	.word	0xffffffff


	//   ....[95]....
        /*0224*/ 	.word	0xffffffff


	//   ....[96]....
        /*0228*/ 	.word	0xffffffff


	//   ....[97]....
        /*022c*/ 	.word	0xffffffff


	//   ....[98]....
        /*0230*/ 	.word	0xffffffff


	//   ....[99]....
        /*0234*/ 	.word	0x0500000f


	//   ....[100]....
        /*0238*/ 	.word	0x0500000f


	//   ....[101]....
        /*023c*/ 	.word	0x0500000f


	//   ....[102]....
        /*0240*/ 	.word	0x0500000f


	//   ....[103]....
        /*0244*/ 	.word	0x0500000f


	//   ....[104]....
        /*0248*/ 	.word	0x0500000f


	//   ....[105]....
        /*024c*/ 	.word	0x0500000f


	//   ....[106]....
        /*0250*/ 	.word	0x0500000f


	//   ....[107]....
        /*0254*/ 	.word	0x0500000f


	//   ....[108]....
        /*0258*/ 	.word	0x0500000f


	//   ....[109]....
        /*025c*/ 	.word	0x0500000f


	//   ....[110]....
        /*0260*/ 	.word	0x0500000f


	//   ....[111]....
        /*0264*/ 	.word	0x0500000f


	//   ....[112]....
        /*0268*/ 	.word	0x0500000f


	//   ....[113]....
        /*026c*/ 	.word	0x0500000f


	//   ....[114]....
        /*0270*/ 	.word	0x0500000f


	//   ....[115]....
        /*0274*/ 	.word	0x0500000f


	//   ....[116]....
        /*0278*/ 	.word	0x0500000f


	//   ....[117]....
        /*027c*/ 	.word	0x0500000f


	//   ....[118]....
        /*0280*/ 	.word	0x0500000f


	//   ....[119]....
        /*0284*/ 	.word	0x0500000f


	//   ....[120]....
        /*0288*/ 	.word	0x0500000f


	//   ....[121]....
        /*028c*/ 	.word	0x0500000f


	//----- nvinfo : EIATTR_COOP_GROUP_INSTR_OFFSETS
	.align		4
.L_1128:
        /*0290*/ 	.byte	0x04, 0x28
        /*0292*/ 	.short	(.L_1130 - .L_1129)


	//   ....[0]....
.L_1129:
        /*0294*/ 	.word	0x00000070


	//   ....[1]....
        /*0298*/ 	.word	0x000000b0


	//   ....[2]....
        /*029c*/ 	.word	0x000002d0


	//   ....[3]....
        /*02a0*/ 	.word	0x00000430


	//   ....[4]....
        /*02a4*/ 	.word	0x00000550


	//   ....[5]....
        /*02a8*/ 	.word	0x000006b0


	//   ....[6]....
        /*02ac*/ 	.word	0x00000ff0


	//   ....[7]....
        /*02b0*/ 	.word	0x00002b20


	//   ....[8]....
        /*02b4*/ 	.word	0x00002b90


	//   ....[9]....
        /*02b8*/ 	.word	0x00002f70


	//   ....[10]....
        /*02bc*/ 	.word	0x00003050


	//   ....[11]....
        /*02c0*/ 	.word	0x00004f30


	//   ....[12]....
        /*02c4*/ 	.word	0x00004f60


	//   ....[13]....
        /*02c8*/ 	.word	0x00004f90


	//   ....[14]....
        /*02cc*/ 	.word	0x00004fa0


	//   ....[15]....
        /*02d0*/ 	.word	0x00006570


	//   ....[16]....
        /*02d4*/ 	.word	0x00006590


	//   ....[17]....
        /*02d8*/ 	.word	0x00006610


	//   ....[18]....
        /*02dc*/ 	.word	0x00006620


	//   ....[19]....
        /*02e0*/ 	.word	0x000072d0


	//   ....[20]....
        /*02e4*/ 	.word	0x000072e0


	//   ....[21]....
        /*02e8*/ 	.word	0x000072f0


	//   ....[22]....
        /*02ec*/ 	.word	0x00007300


	//   ....[23]....
        /*02f0*/ 	.word	0x00007310


	//   ....[24]....
        /*02f4*/ 	.word	0x00007330


	//   ....[25]....
        /*02f8*/ 	.word	0x00007340


	//   ....[26]....
        /*02fc*/ 	.word	0x00007350


	//   ....[27]....
        /*0300*/ 	.word	0x00007370


	//   ....[28]....
        /*0304*/ 	.word	0x00007380


	//   ....[29]....
        /*0308*/ 	.word	0x00007390


	//   ....[30]....
        /*030c*/ 	.word	0x000073a0


	//   ....[31]....
        /*0310*/ 	.word	0x000073c0


	//   ....[32]....
        /*0314*/ 	.word	0x000073e0


	//   ....[33]....
        /*0318*/ 	.word	0x00007400


	//   ....[34]....
        /*031c*/ 	.word	0x00007410


	//   ....[35]....
        /*0320*/ 	.word	0x00007430


	//   ....[36]....
        /*0324*/ 	.word	0x00007450


	//   ....[37]....
        /*0328*/ 	.word	0x00007460


	//   ....[38]....
        /*032c*/ 	.word	0x00007480


	//   ....[39]....
        /*0330*/ 	.word	0x000074a0


	//   ....[40]....
        /*0334*/ 	.word	0x000074b0


	//   ....[41]....
        /*0338*/ 	.word	0x000074c0


	//   ....[42]....
        /*033c*/ 	.word	0x000074d0


	//   ....[43]....
        /*0340*/ 	.word	0x00007500


	//   ....[44]....
        /*0344*/ 	.word	0x00007510


	//   ....[45]....
        /*0348*/ 	.word	0x00007520


	//   ....[46]....
        /*034c*/ 	.word	0x00007530


	//   ....[47]....
        /*0350*/ 	.word	0x00007550


	//   ....[48]....
        /*0354*/ 	.word	0x00007560


	//   ....[49]....
        /*0358*/ 	.word	0x00007570


	//   ....[50]....
        /*035c*/ 	.word	0x00007580


	//   ....[51]....
        /*0360*/ 	.word	0x00007590


	//   ....[52]....
        /*0364*/ 	.word	0x000075a0


	//   ....[53]....
        /*0368*/ 	.word	0x000075b0


	//   ....[54]....
        /*036c*/ 	.word	0x000075c0


	//   ....[55]....
        /*0370*/ 	.word	0x000075d0


	//   ....[56]....
        /*0374*/ 	.word	0x000075e0


	//   ....[57]....
        /*0378*/ 	.word	0x000075f0


	//   ....[58]....
        /*037c*/ 	.word	0x00007600


	//   ....[59]....
        /*0380*/ 	.word	0x00007620


	//   ....[60]....
        /*0384*/ 	.word	0x00007640


	//   ....[61]....
        /*0388*/ 	.word	0x00007660


	//   ....[62]....
        /*038c*/ 	.word	0x00007670


	//   ....[63]....
        /*0390*/ 	.word	0x00007680


	//   ....[64]....
        /*0394*/ 	.word	0x00007690


	//   ....[65]....
        /*0398*/ 	.word	0x000076a0


	//   ....[66]....
        /*039c*/ 	.word	0x000076b0


	//   ....[67]....
        /*03a0*/ 	.word	0x00007a90


	//   ....[68]....
        /*03a4*/ 	.word	0x00007af0


	//   ....[69]....
        /*03a8*/ 	.word	0x00007b20


	//   ....[70]....
        /*03ac*/ 	.word	0x00007b60


	//   ....[71]....
        /*03b0*/ 	.word	0x00007b90


	//   ....[72]....
        /*03b4*/ 	.word	0x00007bd0


	//   ....[73]....
        /*03b8*/ 	.word	0x00008100


	//   ....[74]....
        /*03bc*/ 	.word	0x00008130


	//   ....[75]....
        /*03c0*/ 	.word	0x00008b00


	//   ....[76]....
        /*03c4*/ 	.word	0x00009e40


	//   ....[77]....
        /*03c8*/ 	.word	0x00009e50


	//   ....[78]....
        /*03cc*/ 	.word	0x00009e60


	//   ....[79]....
        /*03d0*/ 	.word	0x00009f40


	//   ....[80]....
        /*03d4*/ 	.word	0x0000a2b0


	//   ....[81]....
        /*03d8*/ 	.word	0x0000a2c0


	//   ....[82]....
        /*03dc*/ 	.word	0x0000a2d0


	//   ....[83]....
        /*03e0*/ 	.word	0x0000a310


	//   ....[84]....
        /*03e4*/ 	.word	0x0000aa80


	//   ....[85]....
        /*03e8*/ 	.word	0x0000aab0


	//   ....[86]....
        /*03ec*/ 	.word	0x0000aad0


	//   ....[87]....
        /*03f0*/ 	.word	0x0000aaf0


	//   ....[88]....
        /*03f4*/ 	.word	0x0000ab00


	//   ....[89]....
        /*03f8*/ 	.word	0x0000abc0


	//   ....[90]....
        /*03fc*/ 	.word	0x0000b340


	//   ....[91]....
        /*0400*/ 	.word	0x0000b350


	//   ....[92]....
        /*0404*/ 	.word	0x0000b360


	//   ....[93]....
        /*0408*/ 	.word	0x0000b3e0


	//   ....[94]....
        /*040c*/ 	.word	0x0000b770


	//   ....[95]....
        /*0410*/ 	.word	0x0000b780


	//   ....[96]....
        /*0414*/ 	.word	0x0000b790


	//   ....[97]....
        /*0418*/ 	.word	0x0000b7b0


	//   ....[98]....
        /*041c*/ 	.word	0x0000c5d0


	//   ....[99]....
        /*0420*/ 	.word	0x0000cad0


	//   ....[100]....
        /*0424*/ 	.word	0x0000cbb0


	//   ....[101]....
        /*0428*/ 	.word	0x0000cc60


	//   ....[102]....
        /*042c*/ 	.word	0x0000cce0


	//   ....[103]....
        /*0430*/ 	.word	0x0000cd60


	//   ....[104]....
        /*0434*/ 	.word	0x0000cf00


	//   ....[105]....
        /*0438*/ 	.word	0x0000cf90


	//   ....[106]....
        /*043c*/ 	.word	0x0000d010


	//   ....[107]....
        /*0440*/ 	.word	0x0000d0c0


	//   ....[108]....
        /*0444*/ 	.word	0x0000d150


	//   ....[109]....
        /*0448*/ 	.word	0x0000d1a0


	//   ....[110]....
        /*044c*/ 	.word	0x0000d230


	//   ....[111]....
        /*0450*/ 	.word	0x0000d310


	//   ....[112]....
        /*0454*/ 	.word	0x0000d3a0


	//   ....[113]....
        /*0458*/ 	.word	0x0000d470


	//   ....[114]....
        /*045c*/ 	.word	0x0000d5a0


	//   ....[115]....
        /*0460*/ 	.word	0x0000d630


	//   ....[116]....
        /*0464*/ 	.word	0x0000d690


	//   ....[117]....
        /*0468*/ 	.word	0x0000d770


	//   ....[118]....
        /*046c*/ 	.word	0x0000d860


	//   ....[119]....
        /*0470*/ 	.word	0x0000d900


	//   ....[120]....
        /*0474*/ 	.word	0x0000d960


	//   ....[121]....
        /*0478*/ 	.word	0x0000d9c0


	//----- nvinfo : EIATTR_REG_RECONFIG
	.align		4
.L_1130:
        /*047c*/ 	.byte	0x01, 0x54
	.zero		2


	//----- nvinfo : EIATTR_SYSCALL_OFFSETS
	.align		4
        /*0480*/ 	.byte	0x04, 0x46
        /*0482*/ 	.short	(.L_1132 - .L_1131)


	//   ....[0]....
.L_1131:
        /*0484*/ 	.word	0x000011b0


	//   ....[1]....
        /*0488*/ 	.word	0x00009240


	//   ....[2]....
        /*048c*/ 	.word	0x00009380


	//   ....[3]....
        /*0490*/ 	.word	0x000094c0


	//   ....[4]....
        /*0494*/ 	.word	0x000095e0


	//   ....[5]....
        /*0498*/ 	.word	0x0000a620


	//----- nvinfo : EIATTR_MBARRIER_INSTR_OFFSETS
	.align		4
.L_1132:
        /*049c*/ 	.byte	0x04, 0x39
        /*049e*/ 	.short	(.L_1134 - .L_1133)


	//   ....[0]....
.L_1133:
        /*04a0*/ 	.word	0x00000180
        /*04a4*/ 	.word	0x000000ff
        /*04a8*/ 	.word	0x00017000
        /*04ac*/ 	.short	0x0100
        /*04ae*/ 	.byte	0x08
	.zero		1


	//   ....[1]....
        /*04b0*/ 	.word	0x00000190
        /*04b4*/ 	.word	0x000000ff
        /*04b8*/ 	.word	0x00017020
        /*04bc*/ 	.short	0x0100
        /*04be*/ 	.byte	0x08
	.zero		1


	//   ....[2]....
        /*04c0*/ 	.word	0x00000280
        /*04c4*/ 	.word	0x000000ff
        /*04c8*/ 	.word	0x00017030
        /*04cc*/ 	.short	0x0100
        /*04ce*/ 	.byte	0x08
	.zero		1


	//   ....[3]....
        /*04d0*/ 	.word	0x00000290
        /*04d4*/ 	.word	0x000000ff
        /*04d8*/ 	.word	0x00017040
        /*04dc*/ 	.short	0x0100
        /*04de*/ 	.byte	0x08
	.zero		1


	//   ....[4]....
        /*04e0*/ 	.word	0x000002a0
        /*04e4*/ 	.word	0x000000ff
        /*04e8*/ 	.word	0x00017038
        /*04ec*/ 	.short	0x0100
        /*04ee*/ 	.byte	0x08
	.zero		1


	//   ....[5]....
        /*04f0*/ 	.word	0x000002b0
        /*04f4*/ 	.word	0x000000ff
        /*04f8*/ 	.word	0x00017048
        /*04fc*/ 	.short	0x0100
        /*04fe*/ 	.byte	0x08
	.zero		1


	//   ....[6]....
        /*0500*/ 	.word	0x000003e0
        /*0504*/ 	.word	0x000000ff
        /*0508*/ 	.word	0x00017050
        /*050c*/ 	.short	0x0100
        /*050e*/ 	.byte	0x08
	.zero		1


	//   ....[7]....
        /*0510*/ 	.word	0x000003f0
        /*0514*/ 	.word	0x000000ff
        /*0518*/ 	.word	0x00017060
        /*051c*/ 	.short	0x0100
        /*051e*/ 	.byte	0x08
	.zero		1


	//   ....[8]....
        /*0520*/ 	.word	0x00000400
        /*0524*/ 	.word	0x000000ff
        /*0528*/ 	.word	0x00017058
        /*052c*/ 	.short	0x0100
        /*052e*/ 	.byte	0x08
	.zero		1


	//   ....[9]....
        /*0530*/ 	.word	0x00000410
        /*0534*/ 	.word	0x000000ff
        /*0538*/ 	.word	0x00017068
        /*053c*/ 	.short	0x0100
        /*053e*/ 	.byte	0x08
	.zero		1


	//   ....[10]....
        /*0540*/ 	.word	0x00000500
        /*0544*/ 	.word	0x000000ff
        /*0548*/ 	.word	0x00017070
        /*054c*/ 	.short	0x0100
        /*054e*/ 	.byte	0x06
	.zero		1


	//   ....[11]....
        /*0550*/ 	.word	0x00000510
        /*0554*/ 	.word	0x000000ff
        /*0558*/ 	.word	0x00017080
        /*055c*/ 	.short	0x0100
        /*055e*/ 	.byte	0x06
	.zero		1


	//   ....[12]....
        /*0560*/ 	.word	0x00000520
        /*0564*/ 	.word	0x000000ff
        /*0568*/ 	.word	0x00017078
        /*056c*/ 	.short	0x0100
        /*056e*/ 	.byte	0x06
	.zero		1


	//   ....[13]....
        /*0570*/ 	.word	0x00000530
        /*0574*/ 	.word	0x000000ff
        /*0578*/ 	.word	0x00017088
        /*057c*/ 	.short	0x0100
        /*057e*/ 	.byte	0x06
	.zero		1


	//   ....[14]....
        /*0580*/ 	.word	0x00000660
        /*0584*/ 	.word	0x000000ff
        /*0588*/ 	.word	0x00017090
        /*058c*/ 	.short	0x0100
        /*058e*/ 	.byte	0x08
	.zero		1


	//   ....[15]....
        /*0590*/ 	.word	0x00000670
        /*0594*/ 	.word	0x000000ff
        /*0598*/ 	.word	0x000170a0
        /*059c*/ 	.short	0x0100
        /*059e*/ 	.byte	0x08
	.zero		1


	//   ....[16]....
        /*05a0*/ 	.word	0x00000680
        /*05a4*/ 	.word	0x000000ff
        /*05a8*/ 	.word	0x00017098
        /*05ac*/ 	.short	0x0100
        /*05ae*/ 	.byte	0x08
	.zero		1


	//   ....[17]....
        /*05b0*/ 	.word	0x00000690
        /*05b4*/ 	.word	0x000000ff
        /*05b8*/ 	.word	0x000170a8
        /*05bc*/ 	.short	0x0100
        /*05be*/ 	.byte	0x08
	.zero		1


	//   ....[18]....
        /*05c0*/ 	.word	0x000007d0
        /*05c4*/ 	.word	0x000000ff
        /*05c8*/ 	.word	0x000170b0
        /*05cc*/ 	.short	0x0100
        /*05ce*/ 	.byte	0x08
	.zero		1


	//   ....[19]....
        /*05d0*/ 	.word	0x000007e0
        /*05d4*/ 	.word	0x000000ff
        /*05d8*/ 	.word	0x000170c0
        /*05dc*/ 	.short	0x0100
        /*05de*/ 	.byte	0x08
	.zero		1


	//   ....[20]....
        /*05e0*/ 	.word	0x000007f0
        /*05e4*/ 	.word	0x000000ff
        /*05e8*/ 	.word	0x000170b8
        /*05ec*/ 	.short	0x0100
        /*05ee*/ 	.byte	0x08
	.zero		1


	//   ....[21]....
        /*05f0*/ 	.word	0x00000800
        /*05f4*/ 	.word	0x000000ff
        /*05f8*/ 	.word	0x000170c8
        /*05fc*/ 	.short	0x0100
        /*05fe*/ 	.byte	0x08
	.zero		1


	//   ....[22]....
        /*0600*/ 	.word	0x00001480
        /*0604*/ 	.word	0x000000ff
        /*0608*/ 	.word	0x00017000
        /*060c*/ 	.short	0x010a
        /*060e*/ 	.byte	0x28
	.zero		1


	//   ....[23]....
        /*0610*/ 	.word	0x00001510
        /*0614*/ 	.word	0x000000ff
        /*0618*/ 	.word	0x00017030
        /*061c*/ 	.short	0x010a
        /*061e*/ 	.byte	0x28
	.zero		1


	//   ....[24]....
        /*0620*/ 	.word	0x00001570
        /*0624*/ 	.word	0x000000ff
        /*0628*/ 	.word	0x00017030
        /*062c*/ 	.short	0x010a
        /*062e*/ 	.byte	0x28
	.zero		1


	//   ....[25]....
        /*0630*/ 	.word	0x00002510
        /*0634*/ 	.word	0x000000ff
        /*0638*/ 	.word	0x00000000
        /*063c*/ 	.short	0x0101
        /*063e*/ 	.byte	0x04
	.zero		1


	//   ....[26]....
        /*0640*/ 	.word	0x00003f20
        /*0644*/ 	.word	0x000000ff
        /*0648*/ 	.word	0x00017030
        /*064c*/ 	.short	0x010a
        /*064e*/ 	.byte	0x11
	.zero		1


	//   ....[27]....
        /*0650*/ 	.word	0x00003f60
        /*0654*/ 	.word	0x000000ff
        /*0658*/ 	.word	0x00017030
        /*065c*/ 	.short	0x010a
        /*065e*/ 	.byte	0x11
	.zero		1


	//   ....[28]....
        /*0660*/ 	.word	0x000040f0
        /*0664*/ 	.word	0x000000ff
        /*0668*/ 	.word	0x00017050
        /*066c*/ 	.short	0x010a
        /*066e*/ 	.byte	0x0e
	.zero		1


	//   ....[29]....
        /*0670*/ 	.word	0x00004130
        /*0674*/ 	.word	0x000000ff
        /*0678*/ 	.word	0x00017050
        /*067c*/ 	.short	0x010a
        /*067e*/ 	.byte	0x0e
	.zero		1


	//   ....[30]....
        /*0680*/ 	.word	0x00004890
        /*0684*/ 	.word	0x000000ff
        /*0688*/ 	.word	0x00000000
        /*068c*/ 	.short	0x0101
        /*068e*/ 	.byte	0x05
	.zero		1


	//   ....[31]....
        /*0690*/ 	.word	0x00005d70
        /*0694*/ 	.word	0x000000ff
        /*0698*/ 	.word	0x00000000
        /*069c*/ 	.short	0x0101
        /*069e*/ 	.byte	0x05
	.zero		1


	//   ....[32]....
        /*06a0*/ 	.word	0x00006290
        /*06a4*/ 	.word	0x000000ff
        /*06a8*/ 	.word	0x00017050
        /*06ac*/ 	.short	0x010a
        /*06ae*/ 	.byte	0x10
	.zero		1


	//   ....[33]....
        /*06b0*/ 	.word	0x000062d0
        /*06b4*/ 	.word	0x000000ff
        /*06b8*/ 	.word	0x00017050
        /*06bc*/ 	.short	0x010a
        /*06be*/ 	.byte	0x10
	.zero		1


	//   ....[34]....
        /*06c0*/ 	.word	0x000068e0
        /*06c4*/ 	.word	0x000000ff
        /*06c8*/ 	.word	0x00000000
        /*06cc*/ 	.short	0x0101
        /*06ce*/ 	.byte	0x04
	.zero		1


	//   ....[35]....
        /*06d0*/ 	.word	0x00007bb0
        /*06d4*/ 	.word	0x000000ff
        /*06d8*/ 	.word	0x00000000
        /*06dc*/ 	.short	0x0101
        /*06de*/ 	.byte	0x04
	.zero		1


	//   ....[36]....
        /*06e0*/ 	.word	0x00009c00
        /*06e4*/ 	.word	0x000000ff
        /*06e8*/ 	.word	0x00017080
        /*06ec*/ 	.short	0x010a
        /*06ee*/ 	.byte	0x2c
	.zero		1


	//   ....[37]....
        /*06f0*/ 	.word	0x0000a000
        /*06f4*/ 	.word	0x000000ff
        /*06f8*/ 	.word	0x00017070
        /*06fc*/ 	.short	0x0107
        /*06fe*/ 	.byte	0x2c
	.zero		1


	//   ....[38]....
        /*0700*/ 	.word	0x0000a090
        /*0704*/ 	.word	0x000000ff
        /*0708*/ 	.word	0x00017070
        /*070c*/ 	.short	0x0101
        /*070e*/ 	.byte	0x2c
	.zero		1


	//   ....[39]....
        /*0710*/ 	.word	0x0000a0c0
        /*0714*/ 	.word	0x000000ff
        /*0718*/ 	.word	0x00017040
        /*071c*/ 	.short	0x010a
        /*071e*/ 	.byte	0x2c
	.zero		1


	//   ....[40]....
        /*0720*/ 	.word	0x0000a3d0
        /*0724*/ 	.word	0x000000ff
        /*0728*/ 	.word	0x00017030
        /*072c*/ 	.short	0x0107
        /*072e*/ 	.byte	0x2c
	.zero		1


	//   ....[41]....
        /*0730*/ 	.word	0x0000a460
        /*0734*/ 	.word	0x000000ff
        /*0738*/ 	.word	0x00017030
        /*073c*/ 	.short	0x0101
        /*073e*/ 	.byte	0x2c
	.zero		1


	//   ....[42]....
        /*0740*/ 	.word	0x0000ace0
        /*0744*/ 	.word	0x000000ff
        /*0748*/ 	.word	0x00017000
        /*074c*/ 	.short	0x0107
        /*074e*/ 	.byte	0x2c
	.zero		1


	//   ....[43]....
        /*0750*/ 	.word	0x0000ad40
        /*0754*/ 	.word	0x000000ff
        /*0758*/ 	.word	0x00017000
        /*075c*/ 	.short	0x0101
        /*075e*/ 	.byte	0x2c
	.zero		1


	//   ....[44]....
        /*0760*/ 	.word	0x0000ad50
        /*0764*/ 	.word	0x000000ff
        /*0768*/ 	.word	0x00017020
        /*076c*/ 	.short	0x010a
        /*076e*/ 	.byte	0x2c
	.zero		1


	//   ....[45]....
        /*0770*/ 	.word	0x0000b0f0
        /*0774*/ 	.word	0x00000006
        /*0778*/ 	.word	0x00017080
        /*077c*/ 	.short	0x010a
        /*077e*/ 	.byte	0x3f
	.zero		1


	//   ....[46]....
        /*0780*/ 	.word	0x0000b4b0
        /*0784*/ 	.word	0x00000006
        /*0788*/ 	.word	0x00017070
        /*078c*/ 	.short	0x0107
        /*078e*/ 	.byte	0x3f
	.zero		1


	//   ....[47]....
        /*0790*/ 	.word	0x0000b540
        /*0794*/ 	.word	0x00000006
        /*0798*/ 	.word	0x00017070
        /*079c*/ 	.short	0x0101
        /*079e*/ 	.byte	0x3f
	.zero		1


	//   ....[48]....
        /*07a0*/ 	.word	0x0000b570
        /*07a4*/ 	.word	0x00000006
        /*07a8*/ 	.word	0x00017040
        /*07ac*/ 	.short	0x010a
        /*07ae*/ 	.byte	0x3f
	.zero		1


	//   ....[49]....
        /*07b0*/ 	.word	0x0000b8b0
        /*07b4*/ 	.word	0x00000006
        /*07b8*/ 	.word	0x00017030
        /*07bc*/ 	.short	0x0107
        /*07be*/ 	.byte	0x3f
	.zero		1


	//   ....[50]....
        /*07c0*/ 	.word	0x0000b950
        /*07c4*/ 	.word	0x00000006
        /*07c8*/ 	.word	0x00017030
        /*07cc*/ 	.short	0x0101
        /*07ce*/ 	.byte	0x3f
	.zero		1


	//   ....[51]....
        /*07d0*/ 	.word	0x0000b9d0
        /*07d4*/ 	.word	0x00000002
        /*07d8*/ 	.word	0x00017070
        /*07dc*/ 	.short	0x010a
        /*07de*/ 	.byte	0x3f
	.zero		1


	//   ....[52]....
        /*07e0*/ 	.word	0x0000ba60
        /*07e4*/ 	.word	0x00000002
        /*07e8*/ 	.word	0x00017060
        /*07ec*/ 	.short	0x010a
        /*07ee*/ 	.byte	0x3f
	.zero		1


	//   ....[53]....
        /*07f0*/ 	.word	0x0000be50
        /*07f4*/ 	.word	0x00000002
        /*07f8*/ 	.word	0x00017050
        /*07fc*/ 	.short	0x0101
        /*07fe*/ 	.byte	0x3f
	.zero		1


	//   ....[54]....
        /*0800*/ 	.word	0x0000bef0
        /*0804*/ 	.word	0x00000002
        /*0808*/ 	.word	0x00000000
        /*080c*/ 	.short	0x0101
        /*080e*/ 	.byte	0x3f
	.zero		1


	//   ....[55]....
        /*0810*/ 	.word	0x0000bfc0
        /*0814*/ 	.word	0x00000003
        /*0818*/ 	.word	0x00017070
        /*081c*/ 	.short	0x010a
        /*081e*/ 	.byte	0x3f
	.zero		1


	//   ....[56]....
        /*0820*/ 	.word	0x0000c060
        /*0824*/ 	.word	0x00000003
        /*0828*/ 	.word	0x00017060
        /*082c*/ 	.short	0x010a
        /*082e*/ 	.byte	0x3f
	.zero		1


	//   ....[57]....
        /*0830*/ 	.word	0x0000c460
        /*0834*/ 	.word	0x00000003
        /*0838*/ 	.word	0x00017050
        /*083c*/ 	.short	0x0101
        /*083e*/ 	.byte	0x3f
	.zero		1


	//   ....[58]....
        /*0840*/ 	.word	0x0000c510
        /*0844*/ 	.word	0x00000003
        /*0848*/ 	.word	0x00000000
        /*084c*/ 	.short	0x0101
        /*084e*/ 	.byte	0x3f
	.zero		1


	//   ....[59]....
        /*0850*/ 	.word	0x0000c580
        /*0854*/ 	.word	0x00000007
        /*0858*/ 	.word	0x00017020
        /*085c*/ 	.short	0x010a
        /*085e*/ 	.byte	0x3f
	.zero		1


	//   ....[60]....
        /*0860*/ 	.word	0x0000c6a0
        /*0864*/ 	.word	0x00000005
        /*0868*/ 	.word	0x00017040
        /*086c*/ 	.short	0x010a
        /*086e*/ 	.byte	0x3f
	.zero		1


	//   ....[61]....
        /*0870*/ 	.word	0x0000c740
        /*0874*/ 	.word	0x00000007
        /*0878*/ 	.word	0x00017040
        /*087c*/ 	.short	0x010a
        /*087e*/ 	.byte	0x3f
	.zero		1


	//   ....[62]....
        /*0880*/ 	.word	0x0000c780
        /*0884*/ 	.word	0x00000005
        /*0888*/ 	.word	0x00017060
        /*088c*/ 	.short	0x010a
        /*088e*/ 	.byte	0x3f
	.zero		1


	//   ....[63]....
        /*0890*/ 	.word	0x0000c7c0
        /*0894*/ 	.word	0x00000007
        /*0898*/ 	.word	0x00017060
        /*089c*/ 	.short	0x010a
        /*089e*/ 	.byte	0x3f
	.zero		1


	//   ....[64]....
        /*08a0*/ 	.word	0x0000c800
        /*08a4*/ 	.word	0x00000005
        /*08a8*/ 	.word	0x00017080
        /*08ac*/ 	.short	0x010a
        /*08ae*/ 	.byte	0x3f
	.zero		1


	//   ....[65]....
        /*08b0*/ 	.word	0x0000c840
        /*08b4*/ 	.word	0x00000007
        /*08b8*/ 	.word	0x00017080
        /*08bc*/ 	.short	0x010a
        /*08be*/ 	.byte	0x3f
	.zero		1


	//   ....[66]....
        /*08c0*/ 	.word	0x0000c8b0
        /*08c4*/ 	.word	0x00000003
        /*08c8*/ 	.word	0x00017000
        /*08cc*/ 	.short	0x010a
        /*08ce*/ 	.byte	0x3f
	.zero		1


	//   ....[67]....
        /*08d0*/ 	.word	0x0000c910
        /*08d4*/ 	.word	0x00000003
        /*08d8*/ 	.word	0x00017030
        /*08dc*/ 	.short	0x010a
        /*08de*/ 	.byte	0x3f
	.zero		1


	//   ....[68]....
        /*08e0*/ 	.word	0x0000c970
        /*08e4*/ 	.word	0x0000000a
        /*08e8*/ 	.word	0x00017030
        /*08ec*/ 	.short	0x010a
        /*08ee*/ 	.byte	0x3f
	.zero		1


	//   ....[69]....
        /*08f0*/ 	.word	0x0000c9d0
        /*08f4*/ 	.word	0x0000000a
        /*08f8*/ 	.word	0x00017050
        /*08fc*/ 	.short	0x010a
        /*08fe*/ 	.byte	0x3f
	.zero		1


	//   ....[70]....
        /*0900*/ 	.word	0x0000ca30
        /*0904*/ 	.word	0x00000003
        /*0908*/ 	.word	0x00017050
        /*090c*/ 	.short	0x010a
        /*090e*/ 	.byte	0x3f
	.zero		1


	//   ....[71]....
        /*0910*/ 	.word	0x0000cb00
        /*0914*/ 	.word	0x0000001a
        /*0918*/ 	.word	0x00017080
        /*091c*/ 	.short	0x010a
        /*091e*/ 	.byte	0x3f
	.zero		1


	//   ....[72]....
        /*0920*/ 	.word	0x0000ce50
        /*0924*/ 	.word	0x0000001a
        /*0928*/ 	.word	0x00017040
        /*092c*/ 	.short	0x010a
        /*092e*/ 	.byte	0x3f
	.zero		1


	//   ....[73]....
        /*0930*/ 	.word	0x0000d4a0
        /*0934*/ 	.word	0x0000001a
        /*0938*/ 	.word	0x00017020
        /*093c*/ 	.short	0x010a
        /*093e*/ 	.byte	0x3f
	.zero		1


	//   ....[74]....
        /*0940*/ 	.word	0x0000d4f0
        /*0944*/ 	.word	0x00000006
        /*0948*/ 	.word	0x00017080
        /*094c*/ 	.short	0x010a
        /*094e*/ 	.byte	0x3f
	.zero		1


	//   ....[75]....
        /*0950*/ 	.word	0x0000d7b0
        /*0954*/ 	.word	0x00000006
        /*0958*/ 	.word	0x00017040
        /*095c*/ 	.short	0x010a
        /*095e*/ 	.byte	0x3f
	.zero		1


	//   ....[76]....
        /*0960*/ 	.word	0x0000da70
        /*0964*/ 	.word	0x00000002
        /*0968*/ 	.word	0x00017070
        /*096c*/ 	.short	0x010a
        /*096e*/ 	.byte	0x3f
	.zero		1


	//   ....[77]....
        /*0970*/ 	.word	0x0000dac0
        /*0974*/ 	.word	0x00000002
        /*0978*/ 	.word	0x00017060
        /*097c*/ 	.short	0x010a
        /*097e*/ 	.byte	0x3f
	.zero		1


	//   ....[78]....
        /*0980*/ 	.word	0x0000db10
        /*0984*/ 	.word	0x00000003
        /*0988*/ 	.word	0x00017070
        /*098c*/ 	.short	0x010a
        /*098e*/ 	.byte	0x3f
	.zero		1


	//   ....[79]....
        /*0990*/ 	.word	0x0000db60
        /*0994*/ 	.word	0x00000003
        /*0998*/ 	.word	0x00017060
        /*099c*/ 	.short	0x010a
        /*099e*/ 	.byte	0x3f
	.zero		1


	//   ....[80]....
        /*09a0*/ 	.word	0x0000dbb0
        /*09a4*/ 	.word	0x00000007
        /*09a8*/ 	.word	0x00017020
        /*09ac*/ 	.short	0x010a
        /*09ae*/ 	.byte	0x3f
	.zero		1


	//   ....[81]....
        /*09b0*/ 	.word	0x0000dc00
        /*09b4*/ 	.word	0x00000005
        /*09b8*/ 	.word	0x00017040
        /*09bc*/ 	.short	0x010a
        /*09be*/ 	.byte	0x3f
	.zero		1


	//   ....[82]....
        /*09c0*/ 	.word	0x0000dc50
        /*09c4*/ 	.word	0x00000007
        /*09c8*/ 	.word	0x00017040
        /*09cc*/ 	.short	0x010a
        /*09ce*/ 	.byte	0x3f
	.zero		1


	//   ....[83]....
        /*09d0*/ 	.word	0x0000dca0
        /*09d4*/ 	.word	0x00000005
        /*09d8*/ 	.word	0x00017060
        /*09dc*/ 	.short	0x010a
        /*09de*/ 	.byte	0x3f
	.zero		1


	//   ....[84]....
        /*09e0*/ 	.word	0x0000dcf0
        /*09e4*/ 	.word	0x00000007
        /*09e8*/ 	.word	0x00017060
        /*09ec*/ 	.short	0x010a
        /*09ee*/ 	.byte	0x3f
	.zero		1


	//   ....[85]....
        /*09f0*/ 	.word	0x0000dd40
        /*09f4*/ 	.word	0x00000005
        /*09f8*/ 	.word	0x00017080
        /*09fc*/ 	.short	0x010a
        /*09fe*/ 	.byte	0x3f
	.zero		1


	//----- nvinfo : EIATTR_NUM_MBARRIERS
	.align		4
.L_1134:
        /*0a00*/ 	.byte	0x03, 0x38
        /*0a02*/ 	.short	0x0016


	//----- nvinfo : EIATTR_EXIT_INSTR_OFFSETS
	.align		4
        /*0a04*/ 	.byte	0x04, 0x1c
        /*0a06*/ 	.short	(.L_1136 - .L_1135)


	//   ....[0]....
.L_1135:
        /*0a08*/ 	.word	0x0000c890


	//----- nvinfo : EIATTR_MAX_THREADS
	.align		4
.L_1136:
        /*0a0c*/ 	.byte	0x04, 0x05
        /*0a0e*/ 	.short	(.L_1138 - .L_1137)
.L_1137:
        /*0a10*/ 	.word	0x00000200
        /*0a14*/ 	.word	0x00000001
        /*0a18*/ 	.word	0x00000001


	//----- nvinfo : EIATTR_CRS_STACK_SIZE
	.align		4
.L_1138:
        /*0a1c*/ 	.byte	0x04, 0x1e
        /*0a1e*/ 	.short	(.L_1140 - .L_1139)
.L_1139:
        /*0a20*/ 	.word	0x00000000


	//----- nvinfo : EIATTR_CBANK_PARAM_SIZE
	.align		4
.L_1140:
        /*0a24*/ 	.byte	0x03, 0x19
        /*0a26*/ 	.short	0x0a70


	//----- nvinfo : EIATTR_PARAM_CBANK
	.align		4
        /*0a28*/ 	.byte	0x04, 0x0a
        /*0a2a*/ 	.short	(.L_1142 - .L_1141)
	.align		4
.L_1141:
        /*0a2c*/ 	.word	index@(.nv.constant0._ZN7cutlass13device_kernelIN5flash11enable_sm90INS1_16FlashAttnFwdSm90INS1_25CollectiveMainloopFwdSm90ILi2EN4cute5tupleIJNS5_1CILi1EEES8_S8_EEENS6_IJNS7_ILi192EEENS7_ILi128EEENS7_ILi96EEEEEELi96ENS_12float_e4m3_tEfNS_4arch4Sm90ELb0ELb0ELb1ELb0ELb1ELb0ELb0ELb1ELb1ELb1ELb1ELb0EEENS1_21CollectiveEpilogueFwdINS6_IJSA_SC_SB_EEES9_NS_10bfloat16_tESG_Li384ELb0ELb1ELb1ELb1EEENS1_19SingleTileSchedulerILb0ELb1ELb1ELi192EEEEEEEEEvNT_6ParamsE)
        /*0a30*/ 	.short	0x0210
        /*0a32*/ 	.short	0x0a70


	//----- nvinfo : EIATTR_SW_WAR
	.align		4
.L_1142:
        /*0a34*/ 	.byte	0x04, 0x36
        /*0a36*/ 	.short	(.L_1144 - .L_1143)
.L_1143:
        /*0a38*/ 	.word	0x00000008
.L_1144:


//--------------------- .nv.info._ZN7cutlass13device_kernelIN5flash11enable_sm90INS1_16FlashAttnFwdSm90INS1_25CollectiveMainloopFwdSm90ILi2EN4cute5tupleIJNS5_1CILi1EEES8_S8_EEENS6_IJNS7_ILi192EEENS7_ILi128EEENS7_ILi96EEEEEELi96ENS_12float_e4m3_tEfNS_4arch4Sm90ELb0ELb0ELb1ELb1ELb1ELb0ELb0ELb1ELb1ELb1ELb1ELb0EEENS1_21CollectiveEpilogueFwdINS6_IJSA_SC_SB_EEES9_NS_10bfloat16_tESG_Li384ELb1ELb1ELb1ELb1EEENS1_36VarlenDynamicPersistentTileSchedulerILi192ELi128ELi384ELi128ELb1ELb1ELb1ELb0ELb1ELb1EEEEEEEEEvNT_6ParamsE --------------------------
	.section	.nv.info._ZN7cutlass13device_kernelIN5flash11enable_sm90INS1_16FlashAttnFwdSm90INS1_25CollectiveMainloopFwdSm90ILi2EN4cute5tupleIJNS5_1CILi1EEES8_S8_EEENS6_IJNS7_ILi192EEENS7_ILi128EEENS7_ILi96EEEEEELi96ENS_12float_e4m3_tEfNS_4arch4Sm90ELb0ELb0ELb1ELb1ELb1ELb0ELb0ELb1ELb1ELb1ELb1ELb0EEENS1_21CollectiveEpilogueFwdINS6_IJSA_SC_SB_EEES9_NS_10bfloat16_tESG_Li384ELb1ELb1ELb1ELb1EEENS1_36VarlenDynamicPersistentTileSchedulerILi192ELi128ELi384ELi128ELb1ELb1ELb1ELb0ELb1ELb1EEEEEEEEEvNT_6ParamsE,"",@"SHT_CUDA_INFO"
	.sectionflags	@""
	.align	4


	//----- nvinfo : EIATTR_CUDA_API_VERSION
	.align		4
        /*0000*/ 	.byte	0x04, 0x37
        /*0002*/ 	.short	(.L_1146 - .L_1145)
.L_1145:
        /*0004*/ 	.word	0x00000082


	//----- nvinfo : EIATTR_KPARAM_INFO
	.align		4
.L_1146:
        /*0008*/ 	.byte	0x04, 0x17
        /*000a*/ 	.short	(.L_1148 - .L_1147)
.L_1147:
        /*000c*/ 	.word	0x00000000
        /*0010*/ 	.short	0x0000
        /*0012*/ 	.short	0x0070
        /*0014*/ 	.byte	0x00, 0xf0, 0x01, 0x2a


	//----- nvinfo : EIATTR_SPARSE_MMA_MASK
	.align		4
.L_1148:
        /*0018*/ 	.byte	0x03, 0x50
        /*001a*/ 	.short	0x0000


	//----- nvinfo : EIATTR_MAXREG_COUNT
	.align		4
        /*001c*/ 	.byte	0x03, 0x1b
        /*001e*/ 	.short	0x0080


	//----- nvinfo : EIATTR_NUM_BARRIERS
	.align		4
        /*0020*/ 	.byte	0x02, 0x4c
        /*0022*/ 	.byte	0x09
	.zero		1


	//----- nvinfo : EIATTR_EXTERNS
	.align		4
        /*0024*/ 	.byte	0x04, 0x0f
        /*0026*/ 	.short	(.L_1150 - .L_1149)


	//   ....[0]....
	.align		4
.L_1149:
        /*0028*/ 	.word	index@(__assertfail)


	//----- nvinfo : EIATTR_ANNOTATIONS
	.align		4
.L_1150:
        /*002c*/ 	.byte	0x04, 0x55
        /*002e*/ 	.short	(.L_1152 - .L_1151)


	//   ....[0]....
.L_1151:
        /* <DEDUP_REMOVED lines=35> */


	//----- nvinfo : EIATTR_MERCURY_ISA_VERSION
	.align		4
.L_1152:
        /*0248*/ 	.byte	0x03, 0x5f
        /*024a*/ 	.short	0x0101


	//----- nvinfo : EIATTR_UNUSED_LOAD_BYTE_OFFSET
	.align		4
        /*024c*/ 	.byte	0x04, 0x44
        /*024e*/ 	.short	(.L_1154 - .L_1153)


	//   ....[0]....
.L_1153:
        /*0250*/ 	.word	0x00000940
        /*0254*/ 	.word	0x0000fff0


	//   ....[1]....
        /*0258*/ 	.word	0x000072e0
        /*025c*/ 	.word	0x0000fff0


	//----- nvinfo : EIATTR_INT_WARP_WIDE_INSTR_OFFSETS
	.align		4
.L_1154:
        /*0260*/ 	.byte	0x04, 0x31
        /*0262*/ 	.short	(.L_1156 - .L_1155)


	//   ....[0]....
.L_1155:
        /*0264*/ 	.word	0x000000c0


	//   ....[1]....
        /*0268*/ 	.word	0x000000d0


	//   ....[2]....
        /*026c*/ 	.word	0x00000170


	//   ....[3]....
        /*0270*/ 	.word	0x0000be80


	//   ....[4]....
        /*0274*/ 	.word	0x0000bf10


	//   ....[5]....
        /*0278*/ 	.word	0x0000ed80


	//   ....[6]....
        /*027c*/ 	.word	0x0000ee10


	//----- nvinfo : EIATTR_COOP_GROUP_MASK_REGIDS
	.align		4
.L_1156:
        /*0280*/ 	.byte	0x04, 0x29
        /*0282*/ 	.short	(.L_1158 - .L_1157)


	//   ....[0]....
.L_1157:
        /*0284*/ 	.word	0xffffffff


	//   ....[1]....
        /*0288*/ 	.word	0xffffffff


	//   ....[2]....
        /*028c*/ 	.word	0xffffffff


	//   ....[3]....
        /*0290*/ 	.word	0xffffffff


	//   ....[4]....
        /*0294*/ 	.word	0xffffffff


	//   ....[5]....
        /*0298*/ 	.word	0xffffffff


	//   ....[6]....
        /*029c*/ 	.word	0xffffffff


	//   ....[7]....
        /*02a0*/ 	.word	0xffffffff


	//   ....[8]....
        /*02a4*/ 	.word	0xffffffff


	//   ....[9]....
        /*02a8*/ 	.word	0xffffffff


	//   ....[10]....
        /*02ac*/ 	.word	0xffffffff


	//   ....[11]....
        /*02b0*/ 	.word	0xffffffff


	//   ....[12]....
        /*02b4*/ 	.word	0xffffffff


	//   ....[13]....
        /*02b8*/ 	.word	0xffffffff


	//   ....[14]....
        /*02bc*/ 	.word	0xffffffff


	//   ....[15]....
        /*02c0*/ 	.word	0xffffffff


	//   ....[16]....
        /*02c4*/ 	.word	0xffffffff


	//   ....[17]....
        /*02c8*/ 	.word	0xffffffff


	//   ....[18]....
        /*02cc*/ 	.word	0xffffffff


	//   ....[19]....
        /*02d0*/ 	.word	0xffffffff


	//   ....[20]....
        /*02d4*/ 	.word	0xffffffff


	//   ....[21]....
        /*02d8*/ 	.word	0xffffffff


	//   ....[22]....
        /*02dc*/ 	.word	0xffffffff


	//   ....[23]....
        /*02e0*/ 	.word	0xffffffff


	//   ....[24]....
        /*02e4*/ 	.word	0xffffffff


	//   ....[25]....
        /*02e8*/ 	.word	0xffffffff


	//   ....[26]....
        /*02ec*/ 	.word	0xffffffff


	//   ....[27]....
        /*02f0*/ 	.word	0xffffffff


	//   ....[28]....
        /*02f4*/ 	.word	0xffffffff


	//   ....[29]....
        /*02f8*/ 	.word	0xffffffff


	//   ....[30]....
        /*02fc*/ 	.word	0xffffffff


	//   ....[31]....
        /*0300*/ 	.word	0xffffffff


	//   ....[32]....
        /*0304*/ 	.word	0xffffffff


	//   ....[33]....
        /*0308*/ 	.word	0xffffffff


	//   ....[34]....
        /*030c*/ 	.word	0xffffffff


	//   ....[35]....
        /*0310*/ 	.word	0xffffffff


	//   ....[36]....
        /*0314*/ 	.word	0xffffffff


	//   ....[37]....
        /*0318*/ 	.word	0xffffffff


	//   ....[38]....
        /*031c*/ 	.word	0xffffffff


	//   ....[39]....
        /*0320*/ 	.word	0xffffffff


	//   ....[40]....
        /*0324*/ 	.word	0xffffffff


	//   ....[41]....
        /*0328*/ 	.word	0xffffffff


	//   ....[42]....
        /*032c*/ 	.word	0xffffffff


	//   ....[43]....
        /*0330*/ 	.word	0xffffffff


	//   ....[44]....
        /*0334*/ 	.word	0xffffffff


	//   ....[45]....
        /*0338*/ 	.word	0xffffffff


	//   ....[46]....
        /*033c*/ 	.word	0xffffffff


	//   ....[47]....
        /*0340*/ 	.word	0xffffffff


	//   ....[48]....
        /*0344*/ 	.word	0xffffffff


	//   ....[49]....
        /*0348*/ 	.word	0xffffffff


	//   ....[50]....
        /*034c*/ 	.word	0xffffffff


	//   ....[51]....
        /*0350*/ 	.word	0xffffffff


	//   ....[52]....
        /*0354*/ 	.word	0xffffffff


	//   ....[53]....
        /*0358*/ 	.word	0xffffffff


	//   ....[54]....
        /*035c*/ 	.word	0xffffffff


	//   ....[55]....
        /*0360*/ 	.word	0xffffffff


	//   ....[56]....
        /*0364*/ 	.word	0xffffffff


	//   ....[57]....
        /*0368*/ 	.word	0xffffffff


	//   ....[58]....
        /*036c*/ 	.word	0xffffffff


	//   ....[59]....
        /*0370*/ 	.word	0xffffffff


	//   ....[60]....
        /*0374*/ 	.word	0xffffffff


	//   ....[61]....
        /*0378*/ 	.word	0xffffffff


	//   ....[62]....
        /*037c*/ 	.word	0xffffffff


	//   ....[63]....
        /*0380*/ 	.word	0xffffffff


	//   ....[64]....
        /*0384*/ 	.word	0xffffffff


	//   ....[65]....
        /*0388*/ 	.word	0xffffffff


	//   ....[66]....
        /*038c*/ 	.word	0xffffffff


	//   ....[67]....
        /*0390*/ 	.word	0xffffffff


	//   ....[68]....
        /*0394*/ 	.word	0xffffffff


	//   ....[69]....
        /*0398*/ 	.word	0xffffffff


	//   ....[70]....
        /*039c*/ 	.word	0xffffffff


	//   ....[71]....
        /*03a0*/ 	.word	0xffffffff


	//   ....[72]....
        /*03a4*/ 	.word	0xffffffff


	//   ....[73]....
        /*03a8*/ 	.word	0xffffffff


	//   ....[74]....
        /*03ac*/ 	.word	0xffffffff


	//   ....[75]....
        /*03b0*/ 	.word	0xffffffff


	//   ....[76]....
        /*03b4*/ 	.word	0xffffffff


	//   ....[77]....
        /*03b8*/ 	.word	0xffffffff


	//   ....[78]....
        /*03bc*/ 	.word	0xffffffff


	//   ....[79]....
        /*03c0*/ 	.word	0xffffffff


	//   ....[80]....
        /*03c4*/ 	.word	0xffffffff


	//   ....[81]....
        /*03c8*/ 	.word	0xffffffff


	//   ....[82]....
        /*03cc*/ 	.word	0xffffffff


	//   ....[83]....
        /*03d0*/ 	.word	0xffffffff


	//   ....[84]....
        /*03d4*/ 	.word	0xffffffff


	//   ....[85]....
        /*03d8*/ 	.word	0xffffffff


	//   ....[86]....
        /*03dc*/ 	.word	0xffffffff


	//   ....[87]....
        /*03e0*/ 	.word	0xffffffff


	//   ....[88]....
        /*03e4*/ 	.word	0xffffffff


	//   ....[89]....
        /*03e8*/ 	.word	0xffffffff


	//   ....[90]....
        /*03ec*/ 	.word	0xffffffff


	//   ....[91]....
        /*03f0*/ 	.word	0xffffffff


	//   ....[92]....
        /*03f4*/ 	.word	0xffffffff


	//   ....[93]....
        /*03f8*/ 	.word	0xffffffff


	//   ....[94]....
        /*03fc*/ 	.word	0xffffffff


	//   ....[95]....
        /*0400*/ 	.word	0xffffffff


	//   ....[96]....
        /*0404*/ 	.word	0xffffffff


	//   ....[97]....
        /*0408*/ 	.word	0xffffffff


	//   ....[98]....
        /*040c*/ 	.word	0xffffffff


	//   ....[99]....
        /*0410*/ 	.word	0xffffffff


	//   ....[100]....
        /*0414*/ 	.word	0xffffffff


	//   ....[101]....
        /*0418*/ 	.word	0xffffffff


	//   ....[102]....
        /*041c*/ 	.word	0xffffffff


	//   ....[103]....
        /*0420*/ 	.word	0xffffffff


	//   ....[104]....
        /*0424*/ 	.word	0xffffffff


	//   ....[105]....
        /*0428*/ 	.word	0xffffffff


	//   ....[106]....
        /*042c*/ 	.word	0xffffffff


	//   ....[107]....
        /*0430*/ 	.word	0xffffffff


	//   ....[108]....
        /*0434*/ 	.word	0xffffffff


	//   ....[109]....
        /*0438*/ 	.word	0xffffffff


	//   ....[110]....
        /*043c*/ 	.word	0xffffffff


	//   ....[111]....
        /*0440*/ 	.word	0xffffffff


	//   ....[112]....
        /*0444*/ 	.word	0xffffffff


	//   ....[113]....
        /*0448*/ 	.word	0xffffffff


	//   ....[114]....
        /*044c*/ 	.word	0xffffffff


	//   ....[115]....
        /*0450*/ 	.word	0xffffffff


	//   ....[116]....
        /*0454*/ 	.word	0xffffffff


	//   ....[117]....
        /*0458*/ 	.word	0xffffffff


	//   ....[118]....
        /*045c*/ 	.word	0xffffffff


	//   ....[119]....
        /*0460*/ 	.word	0xffffffff


	//   ....[120]....
        /*0464*/ 	.word	0xffffffff


	//   ....[121]....
        /*0468*/ 	.word	0xffffffff


	//   ....[122]....
        /*046c*/ 	.word	0xffffffff


	//   ....[123]....
        /*0470*/ 	.word	0xffffffff


	//   ....[124]....
        /*0474*/ 	.word	0xffffffff


	//   ....[125]....
        /*0478*/ 	.word	0xffffffff


	//   ....[126]....
        /*047c*/ 	.word	0xffffffff


	//   ....[127]....
        /*0480*/ 	.word	0xffffffff


	//   ....[128]....
        /*0484*/ 	.word	0xffffffff


	//   ....[129]....
        /*0488*/ 	.word	0xffffffff


	//   ....[130]....
        /*048c*/ 	.word	0xffffffff


	//   ....[131]....
        /*0490*/ 	.word	0xffffffff


	//   ....[132]....
        /*0494*/ 	.word	0xffffffff


	//   ....[133]....
        /*0498*/ 	.word	0xffffffff


	//   ....[134]....
        /*049c*/ 	.word	0xffffffff


	//   ....[135]....
        /*04a0*/ 	.word	0xffffffff


	//   ....[136]....
        /*04a4*/ 	.word	0xffffffff


	//   ....[137]....
        /*04a8*/ 	.word	0xffffffff


	//   ....[138]....
        /*04ac*/ 	.word	0xffffffff


	//   ....[139]....
        /*04b0*/ 	.word	0xffffffff


	//   ....[140]....
        /*04b4*/ 	.word	0xffffffff


	//   ....[141]....
        /*04b8*/ 	.word	0x0500000f


	//   ....[142]....
        /*04bc*/ 	.word	0x0500000f


	//   ....[143]....
        /*04c0*/ 	.word	0x0500000f


	//   ....[144]....
        /*04c4*/ 	.word	0x0500000f


	//   ....[145]....
        /*04c8*/ 	.word	0x0500000f


	//   ....[146]....
        /*04cc*/ 	.word	0x0500000f


	//   ....[147]....
        /*04d0*/ 	.word	0x0500000f


	//   ....[148]....
        /*04d4*/ 	.word	0x0500000f


	//   ....[149]....
        /*04d8*/ 	.word	0x0500000f


	//   ....[150]....
        /*04dc*/ 	.word	0x0500000f


	//   ....[151]....
        /*04e0*/ 	.word	0x0500000f


	//   ....[152]....
        /*04e4*/ 	.word	0x0500000f


	//   ....[153]....
        /*04e8*/ 	.word	0x0500000f


	//   ....[154]....
        /*04ec*/ 	.word	0x0500000f


	//   ....[155]....
        /*04f0*/ 	.word	0x0500000f


	//   ....[156]....
        /*04f4*/ 	.word	0x0500000f


	//   ....[157]....
        /*04f8*/ 	.word	0x0500000f


	//   ....[158]....
        /*04fc*/ 	.word	0x0500000f


	//   ....[159]....
        /*0500*/ 	.word	0x0500000f


	//   ....[160]....
        /*0504*/ 	.word	0x0500000f


	//   ....[161]....
        /*0508*/ 	.word	0x0500000f


	//   ....[162]....
        /*050c*/ 	.word	0x0500000f


	//   ....[163]....
        /*0510*/ 	.word	0x0500000f


	//   ....[164]....
        /*0514*/ 	.word	0x0500000f


	//----- nvinfo : EIATTR_COOP_GROUP_INSTR_OFFSETS
	.align		4
.L_1158:
        /*0518*/ 	.byte	0x04, 0x28
        /*051a*/ 	.short	(.L_1160 - .L_1159)


	//   ....[0]....
.L_1159:
        /*051c*/ 	.word	0x00000070


	//   ....[1]....
        /*0520*/ 	.word	0x000000b0


	//   ....[2]....
        /*0524*/ 	.word	0x000002d0


	//   ....[3]....
        /*0528*/ 	.word	0x00000430


	//   ....[4]....
        /*052c*/ 	.word	0x00000550


	//   ....[5]....
        /*0530*/ 	.word	0x000006b0


	//   ....[6]....
        /*0534*/ 	.word	0x00001810


	//   ....[7]....
        /*0538*/ 	.word	0x00003230


	//   ....[8]....
        /*053c*/ 	.word	0x00003270


	//   ....[9]....
        /*0540*/ 	.word	0x000037f0


	//   ....[10]....
        /*0544*/ 	.word	0x00003860


	//   ....[11]....
        /*0548*/ 	.word	0x000051e0


	//   ....[12]....
        /*054c*/ 	.word	0x00005250


	//   ....[13]....
        /*0550*/ 	.word	0x000058e0


	//   ....[14]....
        /*0554*/ 	.word	0x00005960


	//   ....[15]....
        /*0558*/ 	.word	0x00006c10


	//   ....[16]....
        /*055c*/ 	.word	0x00006c30


	//   ....[17]....
        /*0560*/ 	.word	0x00006cb0


	//   ....[18]....
        /*0564*/ 	.word	0x00006cc0


	//   ....[19]....
        /*0568*/ 	.word	0x00007920


	//   ....[20]....
        /*056c*/ 	.word	0x00007950


	//   ....[21]....
        /*0570*/ 	.word	0x00007970


	//   ....[22]....
        /*0574*/ 	.word	0x00007990


	//   ....[23]....
        /*0578*/ 	.word	0x000079b0


	//   ....[24]....
        /*057c*/ 	.word	0x000079d0


	//   ....[25]....
        /*0580*/ 	.word	0x000079f0


	//   ....[26]....
        /*0584*/ 	.word	0x00007a00


	//   ....[27]....
        /*0588*/ 	.word	0x00007a10


	//   ....[28]....
        /*058c*/ 	.word	0x00007a20


	//   ....[29]....
        /*0590*/ 	.word	0x00007a30


	//   ....[30]....
        /*0594*/ 	.word	0x00007a40


	//   ....[31]....
        /*0598*/ 	.word	0x00007a50


	//   ....[32]....
        /*059c*/ 	.word	0x00007a60


	//   ....[33]....
        /*05a0*/ 	.word	0x00007a70


	//   ....[34]....
        /*05a4*/ 	.word	0x00007a80


	//   ....[35]....
        /*05a8*/ 	.word	0x00007a90


	//   ....[36]....
        /*05ac*/ 	.word	0x00007aa0


	//   ....[37]....
        /*05b0*/ 	.word	0x00007ab0


	//   ....[38]....
        /*05b4*/ 	.word	0x00007ac0


	//   ....[39]....
        /*05b8*/ 	.word	0x00007ad0


	//   ....[40]....
        /*05bc*/ 	.word	0x00007ae0


	//   ....[41]....
        /*05c0*/ 	.word	0x00007af0


	//   ....[42]....
        /*05c4*/ 	.word	0x00007b00


	//   ....[43]....
        /*05c8*/ 	.word	0x00007b10


	//   ....[44]....
        /*05cc*/ 	.word	0x00007b20


	//   ....[45]....
        /*05d0*/ 	.word	0x00007b30


	//   ....[46]....
        /*05d4*/ 	.word	0x00007b40


	//   ....[47]....
        /*05d8*/ 	.word	0x00007b50


	//   ....[48]....
        /*05dc*/ 	.word	0x00007b60


	//   ....[49]....
        /*05e0*/ 	.word	0x00007b70


	//   ....[50]....
        /*05e4*/ 	.word	0x00007b80


	//   ....[51]....
        /*05e8*/ 	.word	0x00007b90


	//   ....[52]....
        /*05ec*/ 	.word	0x00007ba0


	//   ....[53]....
        /*05f0*/ 	.word	0x00007bb0


	//   ....[54]....
        /*05f4*/ 	.word	0x00007bc0


	//   ....[55]....
        /*05f8*/ 	.word	0x00007bd0


	//   ....[56]....
        /*05fc*/ 	.word	0x00007be0


	//   ....[57]....
        /*0600*/ 	.word	0x00007bf0


	//   ....[58]....
        /*0604*/ 	.word	0x00007c00


	//   ....[59]....
        /*0608*/ 	.word	0x00007c10


	//   ....[60]....
        /*060c*/ 	.word	0x00007c20


	//   ....[61]....
        /*0610*/ 	.word	0x00007c30


	//   ....[62]....
        /*0614*/ 	.word	0x00007c40


	//   ....[63]....
        /*0618*/ 	.word	0x00007c50


	//   ....[64]....
        /*061c*/ 	.word	0x00007c60


	//   ....[65]....
        /*0620*/ 	.word	0x00007c70


	//   ....[66]....
        /*0624*/ 	.word	0x00007c80


	//   ....[67]....
        /*0628*/ 	.word	0x00008660


	//   ....[68]....
        /*062c*/ 	.word	0x00008670


	//   ....[69]....
        /*0630*/ 	.word	0x00008680


	//   ....[70]....
        /*0634*/ 	.word	0x000086d0


	//   ....[71]....
        /*0638*/ 	.word	0x00008dd0


	//   ....[72]....
        /*063c*/ 	.word	0x00008e00


	//   ....[73]....
        /*0640*/ 	.word	0x00008f20


	//   ....[74]....
        /*0644*/ 	.word	0x00008f40


	//   ....[75]....
        /*0648*/ 	.word	0x00009400


	//   ....[76]....
        /*064c*/ 	.word	0x00009410


	//   ....[77]....
        /*0650*/ 	.word	0x00009740


	//   ....[78]....
        /*0654*/ 	.word	0x00009750


	//   ....[79]....
        /*0658*/ 	.word	0x0000a3e0


	//   ....[80]....
        /*065c*/ 	.word	0x0000a3f0


	//   ....[81]....
        /*0660*/ 	.word	0x0000a4f0


	//   ....[82]....
        /*0664*/ 	.word	0x0000a510


	//   ....[83]....
        /*0668*/ 	.word	0x0000a680


	//   ....[84]....
        /*066c*/ 	.word	0x0000a890


	//   ....[85]....
        /*0670*/ 	.word	0x0000a8c0


	//   ....[86]....
        /*0674*/ 	.word	0x0000a8f0


	//   ....[87]....
        /*0678*/ 	.word	0x0000a920


	//   ....[88]....
        /*067c*/ 	.word	0x0000a950


	//   ....[89]....
        /*0680*/ 	.word	0x0000a9a0


	//   ....[90]....
        /*0684*/ 	.word	0x0000ab10


	//   ....[91]....
        /*0688*/ 	.word	0x0000ab40


	//   ....[92]....
        /*068c*/ 	.word	0x0000ab70


	//   ....[93]....
        /*0690*/ 	.word	0x0000aba0


	//   ....[94]....
        /*0694*/ 	.word	0x0000abd0


	//   ....[95]....
        /*0698*/ 	.word	0x0000ac10


	//   ....[96]....
        /*069c*/ 	.word	0x0000ac90


	//   ....[97]....
        /*06a0*/ 	.word	0x0000ace0


	//   ....[98]....
        /*06a4*/ 	.word	0x0000acf0


	//   ....[99]....
        /*06a8*/ 	.word	0x0000ada0


	//   ....[100]....
        /*06ac*/ 	.word	0x0000ca90


	//   ....[101]....
        /*06b0*/ 	.word	0x0000cac0


	//   ....[102]....
        /*06b4*/ 	.word	0x0000cae0


	//   ....[103]....
        /*06b8*/ 	.word	0x0000cbc0


	//   ....[104]....
        /*06bc*/ 	.word	0x0000cf50


	//   ....[105]....
        /*06c0*/ 	.word	0x0000cf60


	//   ....[106]....
        /*06c4*/ 	.word	0x0000cf70


	//   ....[107]....
        /*06c8*/ 	.word	0x0000cf80


	//   ....[108]....
        /*06cc*/ 	.word	0x0000d830


	//   ....[109]....
        /*06d0*/ 	.word	0x0000d860


	//   ....[110]....
        /*06d4*/ 	.word	0x0000d880


	//   ....[111]....
        /*06d8*/ 	.word	0x0000d890


	//   ....[112]....
        /*06dc*/ 	.word	0x0000d990


	//   ....[113]....
        /*06e0*/ 	.word	0x0000d9a0


	//   ....[114]....
        /*06e4*/ 	.word	0x0000e100


	//   ....[115]....
        /*06e8*/ 	.word	0x0000e120


	//   ....[116]....
        /*06ec*/ 	.word	0x0000e130


	//   ....[117]....
        /*06f0*/ 	.word	0x0000e190


	//   ....[118]....
        /*06f4*/ 	.word	0x0000e4e0


	//   ....[119]....
        /*06f8*/ 	.word	0x0000e4f0


	//   ....[120]....
        /*06fc*/ 	.word	0x0000e500


	//   ....[121]....
        /*0700*/ 	.word	0x0000e560


	//   ....[122]....
        /*0704*/ 	.word	0x0000f6f0


	//   ....[123]....
        /*0708*/ 	.word	0x0000f720


	//   ....[124]....
        /*070c*/ 	.word	0x0000f750


	//   ....[125]....
        /*0710*/ 	.word	0x0000f760


	//   ....[126]....
        /*0714*/ 	.word	0x0000f7a0


	//   ....[127]....
        /*0718*/ 	.word	0x0000f7e0


	//   ....[128]....
        /*071c*/ 	.word	0x0000f7f0


	//   ....[129]....
        /*0720*/ 	.word	0x0000f820


	//   ....[130]....
        /*0724*/ 	.word	0x0000f980


	//   ....[131]....
        /*0728*/ 	.word	0x0000f9b0


	//   ....[132]....
        /*072c*/ 	.word	0x0000f9e0


	//   ....[133]....
        /*0730*/ 	.word	0x0000fa10


	//   ....[134]....
        /*0734*/ 	.word	0x0000fa40


	//   ....[135]....
        /*0738*/ 	.word	0x0000fa80


	//   ....[136]....
        /*073c*/ 	.word	0x0000fb00


	//   ....[137]....
        /*0740*/ 	.word	0x0000fb40


	//   ....[138]....
        /*0744*/ 	.word	0x0000fb50


	//   ....[139]....
        /*0748*/ 	.word	0x0000fb90


	//   ....[140]....
        /*074c*/ 	.word	0x00010240


	//   ....[141]....
        /*0750*/ 	.word	0x00010790


	//   ....[142]....
        /*0754*/ 	.word	0x00010870


	//   ....[143]....
        /*0758*/ 	.word	0x00010900


	//   ....[144]....
        /*075c*/ 	.word	0x00010a90


	//   ....[145]....
        /*0760*/ 	.word	0x00010b30


	//   ....[146]....
        /*0764*/ 	.word	0x00010c20


	//   ....[147]....
        /*0768*/ 	.word	0x00010cb0


	//   ....[148]....
        /*076c*/ 	.word	0x00010d10


	//   ....[149]....
        /*0770*/ 	.word	0x00010db0


	//   ....[150]....
        /*0774*/ 	.word	0x00010ec0


	//   ....[151]....
        /*0778*/ 	.word	0x00010f20


	//   ....[152]....
        /*077c*/ 	.word	0x00010f80


	//   ....[153]....
        /*0780*/ 	.word	0x00011020


	//   ....[154]....
        /*0784*/ 	.word	0x000110f0


	//   ....[155]....
        /*0788*/ 	.word	0x000111d0


	//   ....[156]....
        /*078c*/ 	.word	0x00011310


	//   ....[157]....
        /*0790*/ 	.word	0x000113b0


	//   ....[158]....
        /*0794*/ 	.word	0x00011410


	//   ....[159]....
        /*0798*/ 	.word	0x000114e0


	//   ....[160]....
        /*079c*/ 	.word	0x000115d0


	//   ....[161]....
        /*07a0*/ 	.word	0x00011660


	//   ....[162]....
        /*07a4*/ 	.word	0x000116c0


	//   ....[163]....
        /*07a8*/ 	.word	0x00011790


	//   ....[164]....
        /*07ac*/ 	.word	0x000119f0


	//----- nvinfo : EIATTR_REG_RECONFIG
	.align		4
.L_1160:
        /*07b0*/ 	.byte	0x01, 0x54
	.zero		2


	//----- nvinfo : EIATTR_SYSCALL_OFFSETS
	.align		4
        /*07b4*/ 	.byte	0x04, 0x46
        /*07b6*/ 	.short	(.L_1162 - .L_1161)


	//   ....[0]....
.L_1161:
        /*07b8*/ 	.word	0x000019c0


	//   ....[1]....
        /*07bc*/ 	.word	0x0000c080


	//   ....[2]....
        /*07c0*/ 	.word	0x0000c1f0


	//   ....[3]....
        /*07c4*/ 	.word	0x0000c340


	//   ....[4]....
        /*07c8*/ 	.word	0x0000c480


	//   ....[5]....
        /*07cc*/ 	.word	0x0000d350


	//----- nvinfo : EIATTR_MBARRIER_INSTR_OFFSETS
	.align		4
.L_1162:
        /*07d0*/ 	.byte	0x04, 0x39
        /*07d2*/ 	.short	(.L_1164 - .L_1163)


	//   ....[0]....
.L_1163:
        /*07d4*/ 	.word	0x00000180
        /*07d8*/ 	.word	0x000000ff
        /*07dc*/ 	.word	0x00019c00
        /*07e0*/ 	.short	0x0100
        /*07e2*/ 	.byte	0x08
	.zero		1


	//   ....[1]....
        /*07e4*/ 	.word	0x00000190
        /*07e8*/ 	.word	0x000000ff
        /*07ec*/ 	.word	0x00019c20
        /*07f0*/ 	.short	0x0100
        /*07f2*/ 	.byte	0x08
	.zero		1


	//   ....[2]....
        /*07f4*/ 	.word	0x00000280
        /*07f8*/ 	.word	0x000000ff
        /*07fc*/ 	.word	0x00019c30
        /*0800*/ 	.short	0x0100
        /*0802*/ 	.byte	0x08
	.zero		1


	//   ....[3]....
        /*0804*/ 	.word	0x00000290
        /*0808*/ 	.word	0x000000ff
        /*080c*/ 	.word	0x00019c40
        /*0810*/ 	.short	0x0100
        /*0812*/ 	.byte	0x08
	.zero		1


	//   ....[4]....
        /*0814*/ 	.word	0x000002a0
        /*0818*/ 	.word	0x000000ff
        /*081c*/ 	.word	0x00019c38
        /*0820*/ 	.short	0x0100
        /*0822*/ 	.byte	0x08
	.zero		1


	//   ....[5]....
        /*0824*/ 	.word	0x000002b0
        /*0828*/ 	.word	0x000000ff
        /*082c*/ 	.word	0x00019c48
        /*0830*/ 	.short	0x0100
        /*0832*/ 	.byte	0x08
	.zero		1


	//   ....[6]....
        /*0834*/ 	.word	0x000003e0
        /*0838*/ 	.word	0x000000ff
        /*083c*/ 	.word	0x00019c50
        /*0840*/ 	.short	0x0100
        /*0842*/ 	.byte	0x08
	.zero		1


	//   ....[7]....
        /*0844*/ 	.word	0x000003f0
        /*0848*/ 	.word	0x000000ff
        /*084c*/ 	.word	0x00019c60
        /*0850*/ 	.short	0x0100
        /*0852*/ 	.byte	0x08
	.zero		1


	//   ....[8]....
        /*0854*/ 	.word	0x00000400
        /*0858*/ 	.word	0x000000ff
        /*085c*/ 	.word	0x00019c58
        /*0860*/ 	.short	0x0100
        /*0862*/ 	.byte	0x08
	.zero		1


	//   ....[9]....
        /*0864*/ 	.word	0x00000410
        /*0868*/ 	.word	0x000000ff
        /*086c*/ 	.word	0x00019c68
        /*0870*/ 	.short	0x0100
        /*0872*/ 	.byte	0x08
	.zero		1


	//   ....[10]....
        /*0874*/ 	.word	0x00000500
        /*0878*/ 	.word	0x000000ff
        /*087c*/ 	.word	0x00019c70
        /*0880*/ 	.short	0x0100
        /*0882*/ 	.byte	0x06
	.zero		1


	//   ....[11]....
        /*0884*/ 	.word	0x00000510
        /*0888*/ 	.word	0x000000ff
        /*088c*/ 	.word	0x00019c80
        /*0890*/ 	.short	0x0100
        /*0892*/ 	.byte	0x06
	.zero		1


	//   ....[12]....
        /*0894*/ 	.word	0x00000520
        /*0898*/ 	.word	0x000000ff
        /*089c*/ 	.word	0x00019c78
        /*08a0*/ 	.short	0x0100
        /*08a2*/ 	.byte	0x06
	.zero		1


	//   ....[13]....
        /*08a4*/ 	.word	0x00000530
        /*08a8*/ 	.word	0x000000ff
        /*08ac*/ 	.word	0x00019c88
        /*08b0*/ 	.short	0x0100
        /*08b2*/ 	.byte	0x06
	.zero		1


	//   ....[14]....
        /*08b4*/ 	.word	0x00000660
        /*08b8*/ 	.word	0x000000ff
        /*08bc*/ 	.word	0x00019c90
        /*08c0*/ 	.short	0x0100
        /*08c2*/ 	.byte	0x08
	.zero		1


	//   ....[15]....
        /*08c4*/ 	.word	0x00000670
        /*08c8*/ 	.word	0x000000ff
        /*08cc*/ 	.word	0x00019ca0
        /*08d0*/ 	.short	0x0100
        /*08d2*/ 	.byte	0x08
	.zero		1


	//   ....[16]....
        /*08d4*/ 	.word	0x00000680
        /*08d8*/ 	.word	0x000000ff
        /*08dc*/ 	.word	0x00019c98
        /*08e0*/ 	.short	0x0100
        /*08e2*/ 	.byte	0x08
	.zero		1


	//   ....[17]....
        /*08e4*/ 	.word	0x00000690
        /*08e8*/ 	.word	0x000000ff
        /*08ec*/ 	.word	0x00019ca8
        /*08f0*/ 	.short	0x0100
        /*08f2*/ 	.byte	0x08
	.zero		1


	//   ....[18]....
        /*08f4*/ 	.word	0x000007e0
        /*08f8*/ 	.word	0x000000ff
        /*08fc*/ 	.word	0x00019cb0
        /*0900*/ 	.short	0x0100
        /*0902*/ 	.byte	0x08
	.zero		1


	//   ....[19]....
        /*0904*/ 	.word	0x000007f0
        /*0908*/ 	.word	0x000000ff
        /*090c*/ 	.word	0x00019cc0
        /*0910*/ 	.short	0x0100
        /*0912*/ 	.byte	0x08
	.zero		1


	//   ....[20]....
        /*0914*/ 	.word	0x00000800
        /*0918*/ 	.word	0x000000ff
        /*091c*/ 	.word	0x00019cb8
        /*0920*/ 	.short	0x0100
        /*0922*/ 	.byte	0x08
	.zero		1


	//   ....[21]....
        /*0924*/ 	.word	0x00000810
        /*0928*/ 	.word	0x000000ff
        /*092c*/ 	.word	0x00019cc8
        /*0930*/ 	.short	0x0100
        /*0932*/ 	.byte	0x08
	.zero		1


	//   ....[22]....
        /*0934*/ 	.word	0x00001c10
        /*0938*/ 	.word	0x000000ff
        /*093c*/ 	.word	0x00019c00
        /*0940*/ 	.short	0x010a
        /*0942*/ 	.byte	0x33
	.zero		1


	//   ....[23]....
        /*0944*/ 	.word	0x00001cd0
        /*0948*/ 	.word	0x00000003
        /*094c*/ 	.word	0x00019c30
        /*0950*/ 	.short	0x010a
        /*0952*/ 	.byte	0x3f
	.zero		1


	//   ....[24]....
        /*0954*/ 	.word	0x00001d20
        /*0958*/ 	.word	0x00000003
        /*095c*/ 	.word	0x00019c30
        /*0960*/ 	.short	0x010a
        /*0962*/ 	.byte	0x3f
	.zero		1


	//   ....[25]....
        /*0964*/ 	.word	0x000024e0
        /*0968*/ 	.word	0x000000ff
        /*096c*/ 	.word	0x00000000
        /*0970*/ 	.short	0x0101
        /*0972*/ 	.byte	0x06
	.zero		1


	//   ....[26]....
        /*0974*/ 	.word	0x00004660
        /*0978*/ 	.word	0x000000ff
        /*097c*/ 	.word	0x00019c30
        /*0980*/ 	.short	0x010a
        /*0982*/ 	.byte	0x14
	.zero		1


	//   ....[27]....
        /*0984*/ 	.word	0x000046a0
        /*0988*/ 	.word	0x000000ff
        /*098c*/ 	.word	0x00019c30
        /*0990*/ 	.short	0x010a
        /*0992*/ 	.byte	0x14
	.zero		1


	//   ....[28]....
        /*0994*/ 	.word	0x00004800
        /*0998*/ 	.word	0x000000ff
        /*099c*/ 	.word	0x00019c50
        /*09a0*/ 	.short	0x010a
        /*09a2*/ 	.byte	0x0b
	.zero		1


	//   ....[29]....
        /*09a4*/ 	.word	0x00004840
        /*09a8*/ 	.word	0x000000ff
        /*09ac*/ 	.word	0x00019c50
        /*09b0*/ 	.short	0x010a
        /*09b2*/ 	.byte	0x0b
	.zero		1


	//   ....[30]....
        /*09b4*/ 	.word	0x00004dc0
        /*09b8*/ 	.word	0x000000ff
        /*09bc*/ 	.word	0x00000000
        /*09c0*/ 	.short	0x0101
        /*09c2*/ 	.byte	0x14
	.zero		1


	//   ....[31]....
        /*09c4*/ 	.word	0x00006480
        /*09c8*/ 	.word	0x000000ff
        /*09cc*/ 	.word	0x00000000
        /*09d0*/ 	.short	0x0101
        /*09d2*/ 	.byte	0x06
	.zero		1


	//   ....[32]....
        /*09d4*/ 	.word	0x000069c0
        /*09d8*/ 	.word	0x000000ff
        /*09dc*/ 	.word	0x00019c50
        /*09e0*/ 	.short	0x010a
        /*09e2*/ 	.byte	0x05
	.zero		1


	//   ....[33]....
        /*09e4*/ 	.word	0x00006a00
        /*09e8*/ 	.word	0x000000ff
        /*09ec*/ 	.word	0x00019c50
        /*09f0*/ 	.short	0x010a
        /*09f2*/ 	.byte	0x05
	.zero		1


	//   ....[34]....
        /*09f4*/ 	.word	0x00006fa0
        /*09f8*/ 	.word	0x000000ff
        /*09fc*/ 	.word	0x00000000
        /*0a00*/ 	.short	0x0101
        /*0a02*/ 	.byte	0x04
	.zero		1


	//   ....[35]....
        /*0a04*/ 	.word	0x00008df0
        /*0a08*/ 	.word	0x0000004e
        /*0a0c*/ 	.word	0x00000000
        /*0a10*/ 	.short	0x0101
        /*0a12*/ 	.byte	0x3f
	.zero		1


	//   ....[36]....
        /*0a14*/ 	.word	0x00009170
        /*0a18*/ 	.word	0x0000004e
        /*0a1c*/ 	.word	0x00000000
        /*0a20*/ 	.short	0x0101
        /*0a22*/ 	.byte	0x3f
	.zero		1


	//   ....[37]....
        /*0a24*/ 	.word	0x0000c8f0
        /*0a28*/ 	.word	0x00000004
        /*0a2c*/ 	.word	0x00019c80
        /*0a30*/ 	.short	0x010a
        /*0a32*/ 	.byte	0x3f
	.zero		1


	//   ....[38]....
        /*0a34*/ 	.word	0x0000cc90
        /*0a38*/ 	.word	0x00000004
        /*0a3c*/ 	.word	0x00019c70
        /*0a40*/ 	.short	0x0107
        /*0a42*/ 	.byte	0x3f
	.zero		1


	//   ....[39]....
        /*0a44*/ 	.word	0x0000cd50
        /*0a48*/ 	.word	0x00000004
        /*0a4c*/ 	.word	0x00019c70
        /*0a50*/ 	.short	0x0101
        /*0a52*/ 	.byte	0x3f
	.zero		1


	//   ....[40]....
        /*0a54*/ 	.word	0x0000cd80
        /*0a58*/ 	.word	0x00000004
        /*0a5c*/ 	.word	0x00019c40
        /*0a60*/ 	.short	0x010a
        /*0a62*/ 	.byte	0x3f
	.zero		1


	//   ....[41]....
        /*0a64*/ 	.word	0x0000d0a0
        /*0a68*/ 	.word	0x00000004
        /*0a6c*/ 	.word	0x00019c30
        /*0a70*/ 	.short	0x0107
        /*0a72*/ 	.byte	0x3f
	.zero		1


	//   ....[42]....
        /*0a74*/ 	.word	0x0000d160
        /*0a78*/ 	.word	0x00000004
        /*0a7c*/ 	.word	0x00019c30
        /*0a80*/ 	.short	0x0101
        /*0a82*/ 	.byte	0x3f
	.zero		1


	//   ....[43]....
        /*0a84*/ 	.word	0x0000da80
        /*0a88*/ 	.word	0x00000010
        /*0a8c*/ 	.word	0x00019c00
        /*0a90*/ 	.short	0x0107
        /*0a92*/ 	.byte	0x3f
	.zero		1


	//   ....[44]....
        /*0a94*/ 	.word	0x0000db80
        /*0a98*/ 	.word	0x00000010
        /*0a9c*/ 	.word	0x00019c00
        /*0aa0*/ 	.short	0x0101
        /*0aa2*/ 	.byte	0x3f
	.zero		1


	//   ....[45]....
        /*0aa4*/ 	.word	0x0000dba0
        /*0aa8*/ 	.word	0x00000010
        /*0aac*/ 	.word	0x00019c20
        /*0ab0*/ 	.short	0x010a
        /*0ab2*/ 	.byte	0x3f
	.zero		1


	//   ....[46]....
        /*0ab4*/ 	.word	0x0000df30
        /*0ab8*/ 	.word	0x00000005
        /*0abc*/ 	.word	0x00019c80
        /*0ac0*/ 	.short	0x010a
        /*0ac2*/ 	.byte	0x3f
	.zero		1


	//   ....[47]....
        /*0ac4*/ 	.word	0x0000e230
        /*0ac8*/ 	.word	0x00000005
        /*0acc*/ 	.word	0x00019c70
        /*0ad0*/ 	.short	0x0107
        /*0ad2*/ 	.byte	0x3f
	.zero		1


	//   ....[48]....
        /*0ad4*/ 	.word	0x0000e2f0
        /*0ad8*/ 	.word	0x00000005
        /*0adc*/ 	.word	0x00019c70
        /*0ae0*/ 	.short	0x0101
        /*0ae2*/ 	.byte	0x3f
	.zero		1


	//   ....[49]....
        /*0ae4*/ 	.word	0x0000e320
        /*0ae8*/ 	.word	0x00000005
        /*0aec*/ 	.word	0x00019c40
        /*0af0*/ 	.short	0x010a
        /*0af2*/ 	.byte	0x3f
	.zero		1


	//   ....[50]....
        /*0af4*/ 	.word	0x0000e600
        /*0af8*/ 	.word	0x00000005
        /*0afc*/ 	.word	0x00019c30
        /*0b00*/ 	.short	0x0107
        /*0b02*/ 	.byte	0x3f
	.zero		1


	//   ....[51]....
        /*0b04*/ 	.word	0x0000e6d0
        /*0b08*/ 	.word	0x00000005
        /*0b0c*/ 	.word	0x00019c30
        /*0b10*/ 	.short	0x0101
        /*0b12*/ 	.byte	0x3f
	.zero		1


	//   ....[52]....
        /*0b14*/ 	.word	0x0000e750
        /*0b18*/ 	.word	0x00000002
        /*0b1c*/ 	.word	0x00019c70
        /*0b20*/ 	.short	0x010a
        /*0b22*/ 	.byte	0x3f
	.zero		1


	//   ....[53]....
        /*0b24*/ 	.word	0x0000e7e0
        /*0b28*/ 	.word	0x00000002
        /*0b2c*/ 	.word	0x00019c60
        /*0b30*/ 	.short	0x010a
        /*0b32*/ 	.byte	0x3f
	.zero		1


	//   ....[54]....
        /*0b34*/ 	.word	0x0000ec50
        /*0b38*/ 	.word	0x00000002
        /*0b3c*/ 	.word	0x00019c50
        /*0b40*/ 	.short	0x0101
        /*0b42*/ 	.byte	0x3f
	.zero		1


	//   ....[55]....
        /*0b44*/ 	.word	0x0000ece0
        /*0b48*/ 	.word	0x00000002
        /*0b4c*/ 	.word	0x00000000
        /*0b50*/ 	.short	0x0101
        /*0b52*/ 	.byte	0x3f
	.zero		1


	//   ....[56]....
        /*0b54*/ 	.word	0x0000eeb0
        /*0b58*/ 	.word	0x00000000
        /*0b5c*/ 	.word	0x00019c70
        /*0b60*/ 	.short	0x010a
        /*0b62*/ 	.byte	0x3f
	.zero		1


	//   ....[57]....
        /*0b64*/ 	.word	0x0000ef30
        /*0b68*/ 	.word	0x00000000
        /*0b6c*/ 	.word	0x00019c60
        /*0b70*/ 	.short	0x010a
        /*0b72*/ 	.byte	0x3f
	.zero		1


	//   ....[58]....
        /*0b74*/ 	.word	0x0000f3b0
        /*0b78*/ 	.word	0x00000000
        /*0b7c*/ 	.word	0x00019c50
        /*0b80*/ 	.short	0x0101
        /*0b82*/ 	.byte	0x3f
	.zero		1


	//   ....[59]....
        /*0b84*/ 	.word	0x0000f470
        /*0b88*/ 	.word	0x00000000
        /*0b8c*/ 	.word	0x00000000
        /*0b90*/ 	.short	0x0101
        /*0b92*/ 	.byte	0x3f
	.zero		1


	//   ....[60]....
        /*0b94*/ 	.word	0x000101c0
        /*0b98*/ 	.word	0x00000004
        /*0b9c*/ 	.word	0x00019c20
        /*0ba0*/ 	.short	0x010a
        /*0ba2*/ 	.byte	0x3f
	.zero		1


	//   ....[61]....
        /*0ba4*/ 	.word	0x00010340
        /*0ba8*/ 	.word	0x00000005
        /*0bac*/ 	.word	0x00019c40
        /*0bb0*/ 	.short	0x010a
        /*0bb2*/ 	.byte	0x3f
	.zero		1


	//   ....[62]....
        /*0bb4*/ 	.word	0x000103e0
        /*0bb8*/ 	.word	0x00000013
        /*0bbc*/ 	.word	0x00019c40
        /*0bc0*/ 	.short	0x010a
        /*0bc2*/ 	.byte	0x3f
	.zero		1


	//   ....[63]....
        /*0bc4*/ 	.word	0x00010420
        /*0bc8*/ 	.word	0x00000005
        /*0bcc*/ 	.word	0x00019c60
        /*0bd0*/ 	.short	0x010a
        /*0bd2*/ 	.byte	0x3f
	.zero		1


	//   ....[64]....
        /*0bd4*/ 	.word	0x00010460
        /*0bd8*/ 	.word	0x00000013
        /*0bdc*/ 	.word	0x00019c60
        /*0be0*/ 	.short	0x010a
        /*0be2*/ 	.byte	0x3f
	.zero		1


	//   ....[65]....
        /*0be4*/ 	.word	0x000104a0
        /*0be8*/ 	.word	0x00000005
        /*0bec*/ 	.word	0x00019c80
        /*0bf0*/ 	.short	0x010a
        /*0bf2*/ 	.byte	0x3f
	.zero		1


	//   ....[66]....
        /*0bf4*/ 	.word	0x000104e0
        /*0bf8*/ 	.word	0x00000013
        /*0bfc*/ 	.word	0x00019c80
        /*0c00*/ 	.short	0x010a
        /*0c02*/ 	.byte	0x3f
	.zero		1


	//   ....[67]....
        /*0c04*/ 	.word	0x00010550
        /*0c08*/ 	.word	0x00000003
        /*0c0c*/ 	.word	0x00019c00
        /*0c10*/ 	.short	0x010a
        /*0c12*/ 	.byte	0x3f
	.zero		1


	//   ....[68]....
        /*0c14*/ 	.word	0x000105a0
        /*0c18*/ 	.word	0x00000003
        /*0c1c*/ 	.word	0x00019c30
        /*0c20*/ 	.short	0x010a
        /*0c22*/ 	.byte	0x3f
	.zero		1


	//   ....[69]....
        /*0c24*/ 	.word	0x00010600
        /*0c28*/ 	.word	0x00000008
        /*0c2c*/ 	.word	0x00019c30
        /*0c30*/ 	.short	0x010a
        /*0c32*/ 	.byte	0x3f
	.zero		1


	//   ....[70]....
        /*0c34*/ 	.word	0x00010660
        /*0c38*/ 	.word	0x00000008
        /*0c3c*/ 	.word	0x00019c50
        /*0c40*/ 	.short	0x010a
        /*0c42*/ 	.byte	0x3f
	.zero		1


	//   ....[71]....
        /*0c44*/ 	.word	0x000106c0
        /*0c48*/ 	.word	0x00000005
        /*0c4c*/ 	.word	0x00019c50
        /*0c50*/ 	.short	0x010a
        /*0c52*/ 	.byte	0x3f
	.zero		1


	//   ....[72]....
        /*0c54*/ 	.word	0x000107c0
        /*0c58*/ 	.word	0x00000004
        /*0c5c*/ 	.word	0x00019c80
        /*0c60*/ 	.short	0x010a
        /*0c62*/ 	.byte	0x3f
	.zero		1


	//   ....[73]....
        /*0c64*/ 	.word	0x00010b70
        /*0c68*/ 	.word	0x00000004
        /*0c6c*/ 	.word	0x00019c40
        /*0c70*/ 	.short	0x010a
        /*0c72*/ 	.byte	0x3f
	.zero		1


	//   ....[74]....
        /*0c74*/ 	.word	0x00011210
        /*0c78*/ 	.word	0x00000010
        /*0c7c*/ 	.word	0x00019c20
        /*0c80*/ 	.short	0x010a
        /*0c82*/ 	.byte	0x3f
	.zero		1


	//   ....[75]....
        /*0c84*/ 	.word	0x00011260
        /*0c88*/ 	.word	0x00000005
        /*0c8c*/ 	.word	0x00019c80
        /*0c90*/ 	.short	0x010a
        /*0c92*/ 	.byte	0x3f
	.zero		1


	//   ....[76]....
        /*0c94*/ 	.word	0x00011520
        /*0c98*/ 	.word	0x00000005
        /*0c9c*/ 	.word	0x00019c40
        /*0ca0*/ 	.short	0x010a
        /*0ca2*/ 	.byte	0x3f
	.zero		1


	//   ....[77]....
        /*0ca4*/ 	.word	0x000117d0
        /*0ca8*/ 	.word	0x00000002
        /*0cac*/ 	.word	0x00019c70
        /*0cb0*/ 	.short	0x010a
        /*0cb2*/ 	.byte	0x3f
	.zero		1


	//   ....[78]....
        /*0cb4*/ 	.word	0x00011820
        /*0cb8*/ 	.word	0x00000002
        /*0cbc*/ 	.word	0x00019c60
        /*0cc0*/ 	.short	0x010a
        /*0cc2*/ 	.byte	0x3f
	.zero		1


	//   ....[79]....
        /*0cc4*/ 	.word	0x00011870
        /*0cc8*/ 	.word	0x00000000
        /*0ccc*/ 	.word	0x00019c70
        /*0cd0*/ 	.short	0x010a
        /*0cd2*/ 	.byte	0x3f
	.zero		1


	//   ....[80]....
        /*0cd4*/ 	.word	0x000118c0
        /*0cd8*/ 	.word	0x00000000
        /*0cdc*/ 	.word	0x00019c60
        /*0ce0*/ 	.short	0x010a
        /*0ce2*/ 	.byte	0x3f
	.zero		1


	//   ....[81]....
        /*0ce4*/ 	.word	0x00011910
        /*0ce8*/ 	.word	0x00000004
        /*0cec*/ 	.word	0x00019c20
        /*0cf0*/ 	.short	0x010a
        /*0cf2*/ 	.byte	0x3f
	.zero		1


	//   ....[82]....
        /*0cf4*/ 	.word	0x00011ab0
        /*0cf8*/ 	.word	0x00000005
        /*0cfc*/ 	.word	0x00019c40
        /*0d00*/ 	.short	0x010a
        /*0d02*/ 	.byte	0x3f
	.zero		1


	//   ....[83]....
        /*0d04*/ 	.word	0x00011b00
        /*0d08*/ 	.word	0x00000013
        /*0d0c*/ 	.word	0x00019c40
        /*0d10*/ 	.short	0x010a
        /*0d12*/ 	.byte	0x3f
	.zero		1


	//   ....[84]....
        /*0d14*/ 	.word	0x00011b50
        /*0d18*/ 	.word	0x00000005
        /*0d1c*/ 	.word	0x00019c60
        /*0d20*/ 	.short	0x010a
        /*0d22*/ 	.byte	0x3f
	.zero		1


	//   ....[85]....
        /*0d24*/ 	.word	0x00011ba0
        /*0d28*/ 	.word	0x00000013
        /*0d2c*/ 	.word	0x00019c60
        /*0d30*/ 	.short	0x010a
        /*0d32*/ 	.byte	0x3f
	.zero		1


	//   ....[86]....
        /*0d34*/ 	.word	0x00011bf0
        /*0d38*/ 	.word	0x00000005
        /*0d3c*/ 	.word	0x00019c80
        /*0d40*/ 	.short	0x010a
        /*0d42*/ 	.byte	0x3f
	.zero		1


	//----- nvinfo : EIATTR_NUM_MBARRIERS
	.align		4
.L_1164:
        /*0d44*/ 	.byte	0x03, 0x38
        /*0d46*/ 	.short	0x0016


	//----- nvinfo : EIATTR_EXIT_INSTR_OFFSETS
	.align		4
        /*0d48*/ 	.byte	0x04, 0x1c
        /*0d4a*/ 	.short	(.L_1166 - .L_1165)


	//   ....[0]....
.L_1165:
        /*0d4c*/ 	.word	0x00000980


	//   ....[1]....
        /*0d50*/ 	.word	0x0000a630


	//   ....[2]....
        /*0d54*/ 	.word	0x00010530


	//----- nvinfo : EIATTR_MAX_THREADS
	.align		4
.L_1166:
        /*0d58*/ 	.byte	0x04, 0x05
        /*0d5a*/ 	.short	(.L_1168 - .L_1167)
.L_1167:
        /*0d5c*/ 	.word	0x00000200
        /*0d60*/ 	.word	0x00000001
        /*0d64*/ 	.word	0x00000001


	//----- nvinfo : EIATTR_CRS_STACK_SIZE
	.align		4
.L_1168:
        /*0d68*/ 	.byte	0x04, 0x1e
        /*0d6a*/ 	.short	(.L_1170 - .L_1169)
.L_1169:
        /*0d6c*/ 	.word	0x00000000


	//----- nvinfo : EIATTR_CBANK_PARAM_SIZE
	.align		4
.L_1170:
        /*0d70*/ 	.byte	0x03, 0x19
        /*0d72*/ 	.short	0x0af0


	//----- nvinfo : EIATTR_PARAM_CBANK
	.align		4
        /*0d74*/ 	.byte	0x04, 0x0a
        /*0d76*/ 	.short	(.L_1172 - .L_1171)
	.align		4
.L_1171:
        /*0d78*/ 	.word	index@(.nv.constant0._ZN7cutlass13device_kernelIN5flash11enable_sm90INS1_16FlashAttnFwdSm90INS1_25CollectiveMainloopFwdSm90ILi2EN4cute5tupleIJNS5_1CILi1EEES8_S8_EEENS6_IJNS7_ILi192EEENS7_ILi128EEENS7_ILi96EEEEEELi96ENS_12float_e4m3_tEfNS_4arch4Sm90ELb0ELb0ELb1ELb1ELb1ELb0ELb0ELb1ELb1ELb1ELb1ELb0EEENS1_21CollectiveEpilogueFwdINS6_IJSA_SC_SB_EEES9_NS_10bfloat16_tESG_Li384ELb1ELb1ELb1ELb1EEENS1_36VarlenDynamicPersistentTileSchedulerILi192ELi128ELi384ELi128ELb1ELb1ELb1ELb0ELb1ELb1EEEEEEEEEvNT_6ParamsE)
        /*0d7c*/ 	.short	0x0210
        /*0d7e*/ 	.short	0x0af0


	//----- nvinfo : EIATTR_SW_WAR
	.align		4
.L_1172:
        /*0d80*/ 	.byte	0x04, 0x36
        /*0d82*/ 	.short	(.L_1174 - .L_1173)
.L_1173:
        /*0d84*/ 	.word	0x00000008
.L_1174:


//--------------------- .nv.info._ZN7cutlass13device_kernelIN5flash11enable_sm90INS1_16FlashAttnFwdSm90INS1_25CollectiveMainloopFwdSm90ILi2EN4cute5tupleIJNS5_1CILi1EEES8_S8_EEENS6_IJNS7_ILi192EEENS7_ILi128EEENS7_ILi96EEEEEELi96ENS_12float_e4m3_tEfNS_4arch4Sm90ELb0ELb0ELb1ELb1ELb1ELb1ELb0ELb1ELb1ELb1ELb1ELb0EEENS1_21CollectiveEpilogueFwdINS6_IJSA_SC_SB_EEES9_NS_10bfloat16_tESG_Li384ELb1ELb1ELb1ELb1EEENS1_36VarlenDynamicPersistentTileSchedulerILi192ELi128ELi384ELi128ELb1ELb1ELb1ELb0ELb1ELb1EEEEEEEEEvNT_6ParamsE --------------------------
	.section	.nv.info._ZN7cutlass13device_kernelIN5flash11enable_sm90INS1_16FlashAttnFwdSm90INS1_25CollectiveMainloopFwdSm90ILi2EN4cute5tupleIJNS5_1CILi1EEES8_S8_EEENS6_IJNS7_ILi192EEENS7_ILi128EEENS7_ILi96EEEEEELi96ENS_12float_e4m3_tEfNS_4arch4Sm90ELb0ELb0ELb1ELb1ELb1ELb1ELb0ELb1ELb1ELb1ELb1ELb0EEENS1_21CollectiveEpilogueFwdINS6_IJSA_SC_SB_EEES9_NS_10bfloat16_tESG_Li384ELb1ELb1ELb1ELb1EEENS1_36VarlenDynamicPersistentTileSchedulerILi192ELi128ELi384ELi128ELb1ELb1ELb1ELb0ELb1ELb1EEEEEEEEEvNT_6ParamsE,"",@"SHT_CUDA_INFO"
	.sectionflags	@""
	.align	4


	//----- nvinfo : EIATTR_CUDA_API_VERSION
	.align		4
        /*0000*/ 	.byte	0x04, 0x37
        /*0002*/ 	.short	(.L_1176 - .L_1175)
.L_1175:
        /*0004*/ 	.word	0x00000082


	//----- nvinfo : EIATTR_KPARAM_INFO
	.align		4
.L_1176:
        /*0008*/ 	.byte	0x04, 0x17
        /*000a*/ 	.short	(.L_1178 - .L_1177)
.L_1177:
        /*000c*/ 	.word	0x00000000
        /*0010*/ 	.short	0x0000
        /*0012*/ 	.short	0x0070
        /*0014*/ 	.byte	0x00, 0xf0, 0x01, 0x2a


	//----- nvinfo : EIATTR_SPARSE_MMA_MASK
	.align		4
.L_1178:
        /*0018*/ 	.byte	0x03, 0x50
        /*001a*/ 	.short	0x0000


	//----- nvinfo : EIATTR_MAXREG_COUNT
	.align		4
        /*001c*/ 	.byte	0x03, 0x1b
        /*001e*/ 	.short	0x0080


	//----- nvinfo : EIATTR_NUM_BARRIERS
	.align		4
        /*0020*/ 	.byte	0x02, 0x4c
        /*0022*/ 	.byte	0x10
	.zero		1


	//----- nvinfo : EIATTR_EXTERNS
	.align		4
        /*0024*/ 	.byte	0x04, 0x0f
        /*0026*/ 	.short	(.L_1180 - .L_1179)


	//   ....[0]....
	.align		4
.L_1179:
        /*0028*/ 	.word	index@(__assertfail)


	//----- nvinfo : EIATTR_ANNOTATIONS
	.align		4
.L_1180:
        /*002c*/ 	.byte	0x04, 0x55
        /*002e*/ 	.short	(.L_1182 - .L_1181)


	//   ....[0]....
.L_1181:
        /* <DEDUP_REMOVED lines=110> */


	//----- nvinfo : EIATTR_MERCURY_ISA_VERSION
	.align		4
.L_1182:
        /*0700*/ 	.byte	0x03, 0x5f
        /*0702*/ 	.short	0x0101


	//----- nvinfo : EIATTR_UNUSED_LOAD_BYTE_OFFSET
	.align		4
        /*0704*/ 	.byte	0x04, 0x44
        /*0706*/ 	.short	(.L_1184 - .L_1183)


	//   ....[0]....
.L_1183:
        /*0708*/ 	.word	0x00000a50
        /*070c*/ 	.word	0x0000fff0


	//   ....[1]....
        /*0710*/ 	.word	0x000114c0
        /*0714*/ 	.word	0x0000fff0


	//----- nvinfo : EIATTR_INT_WARP_WIDE_INSTR_OFFSETS
	.align		4
.L_1184:
        /*0718*/ 	.byte	0x04, 0x31
        /*071a*/ 	.short	(.L_1186 - .L_1185)


	//   ....[0]....
.L_1185:
        /*071c*/ 	.word	0x00000130


	//   ....[1]....
        /*0720*/ 	.word	0x00000170


	//   ....[2]....
        /*0724*/ 	.word	0x000001e0


	//   ....[3]....
        /*0728*/ 	.word	0x000177b0


	//   ....[4]....
        /*072c*/ 	.word	0x00017840


	//   ....[5]....
        /*0730*/ 	.word	0x0001a9d0


	//   ....[6]....
        /*0734*/ 	.word	0x0001aa60


	//----- nvinfo : EIATTR_COOP_GROUP_MASK_REGIDS
	.align		4
.L_1186:
        /*0738*/ 	.byte	0x04, 0x29
        /*073a*/ 	.short	(.L_1188 - .L_1187)


	//   ....[0]....
.L_1187:
        /*073c*/ 	.word	0xffffffff


	//   ....[1]....
        /*0740*/ 	.word	0xffffffff


	//   ....[2]....
        /*0744*/ 	.word	0xffffffff


	//   ....[3]....
        /*0748*/ 	.word	0xffffffff


	//   ....[4]....
        /*074c*/ 	.word	0xffffffff


	//   ....[5]....
        /*0750*/ 	.word	0xffffffff


	//   ....[6]....
        /*0754*/ 	.word	0xffffffff


	//   ....[7]....
        /*0758*/ 	.word	0xffffffff


	//   ....[8]....
        /*075c*/ 	.word	0xffffffff


	//   ....[9]....
        /*0760*/ 	.word	0xffffffff


	//   ....[10]....
        /*0764*/ 	.word	0xffffffff


	//   ....[11]....
        /*0768*/ 	.word	0xffffffff


	//   ....[12]....
        /*076c*/ 	.word	0xffffffff


	//   ....[13]....
        /*0770*/ 	.word	0xffffffff


	//   ....[14]....
        /*0774*/ 	.word	0xffffffff


	//   ....[15]....
        /*0778*/ 	.word	0xffffffff


	//   ....[16]....
        /*077c*/ 	.word	0xffffffff


	//   ....[17]....
        /*0780*/ 	.word	0xffffffff


	//   ....[18]....
        /*0784*/ 	.word	0xffffffff


	//   ....[19]....
        /*0788*/ 	.word	0xffffffff


	//   ....[20]....
        /*078c*/ 	.word	0xffffffff


	//   ....[21]....
        /*0790*/ 	.word	0xffffffff


	//   ....[22]....
        /*0794*/ 	.word	0xffffffff


	//   ....[23]....
        /*0798*/ 	.word	0xffffffff


	//   ....[24]....
        /*079c*/ 	.word	0xffffffff


	//   ....[25]....
        /*07a0*/ 	.word	0xffffffff


	//   ....[26]....
        /*07a4*/ 	.word	0xffffffff


	//   ....[27]....
        /*07a8*/ 	.word	0xffffffff


	//   ....[28]....
        /*07ac*/ 	.word	0xffffffff


	//   ....[29]....
        /*07b0*/ 	.word	0xffffffff


	//   ....[30]....
        /*07b4*/ 	.word	0xffffffff


	//   ....[31]....
        /*07b8*/ 	.word	0xffffffff


	//   ....[32]....
        /*07bc*/ 	.word	0xffffffff


	//   ....[33]....
        /*07c0*/ 	.word	0xffffffff


	//   ....[34]....
        /*07c4*/ 	.word	0xffffffff


	//   ....[35]....
        /*07c8*/ 	.word	0xffffffff


	//   ....[36]....
        /*07cc*/ 	.word	0xffffffff


	//   ....[37]....
        /*07d0*/ 	.word	0xffffffff


	//   ....[38]....
        /*07d4*/ 	.word	0xffffffff


	//   ....[39]....
        /*07d8*/ 	.word	0xffffffff


	//   ....[40]....
        /*07dc*/ 	.word	0xffffffff


	//   ....[41]....
        /*07e0*/ 	.word	0xffffffff


	//   ....[42]....
        /*07e4*/ 	.word	0xffffffff


	//   ....[43]....
        /*07e8*/ 	.word	0xffffffff


	//   ....[44]....
        /*07ec*/ 	.word	0xffffffff


	//   ....[45]....
        /*07f0*/ 	.word	0xffffffff


	//   ....[46]....
        /*07f4*/ 	.word	0xffffffff


	//   ....[47]....
        /*07f8*/ 	.word	0xffffffff


	//   ....[48]....
        /*07fc*/ 	.word	0xffffffff


	//   ....[49]....
        /*0800*/ 	.word	0xffffffff


	//   ....[50]....
        /*0804*/ 	.word	0xffffffff


	//   ....[51]....
        /*0808*/ 	.word	0xffffffff


	//   ....[52]....
        /*080c*/ 	.word	0xffffffff


	//   ....[53]....
        /*0810*/ 	.word	0xffffffff


	//   ....[54]....
        /*0814*/ 	.word	0xffffffff


	//   ....[55]....
        /*0818*/ 	.word	0xffffffff


	//   ....[56]....
        /*081c*/ 	.word	0xffffffff


	//   ....[57]....
        /*0820*/ 	.word	0xffffffff


	//   ....[58]....
        /*0824*/ 	.word	0xffffffff


	//   ....[59]....
        /*0828*/ 	.word	0xffffffff


	//   ....[60]....
        /*082c*/ 	.word	0xffffffff


	//   ....[61]....
        /*0830*/ 	.word	0xffffffff


	//   ....[62]....
        /*0834*/ 	.word	0xffffffff


	//   ....[63]....
        /*0838*/ 	.word	0xffffffff


	//   ....[64]....
        /*083c*/ 	.word	0xffffffff


	//   ....[65]....
        /*0840*/ 	.word	0xffffffff


	//   ....[66]....
        /*0844*/ 	.word	0xffffffff


	//   ....[67]....
        /*0848*/ 	.word	0xffffffff


	//   ....[68]....
        /*084c*/ 	.word	0xffffffff


	//   ....[69]....
        /*0850*/ 	.word	0xffffffff


	//   ....[70]....
        /*0854*/ 	.word	0xffffffff


	//   ....[71]....
        /*0858*/ 	.word	0xffffffff


	//   ....[72]....
        /*085c*/ 	.word	0xffffffff


	//   ....[73]....
        /*0860*/ 	.word	0xffffffff


	//   ....[74]....
        /*0864*/ 	.word	0xffffffff


	//   ....[75]....
        /*0868*/ 	.word	0xffffffff


	//   ....[76]....
        /*086c*/ 	.word	0xffffffff


	//   ....[77]....
        /*0870*/ 	.word	0xffffffff


	//   ....[78]....
        /*0874*/ 	.word	0xffffffff


	//   ....[79]....
        /*0878*/ 	.word	0xffffffff


	//   ....[80]....
        /*087c*/ 	.word	0xffffffff


	//   ....[81]....
        /*0880*/ 	.word	0xffffffff


	//   ....[82]....
        /*0884*/ 	.word	0xffffffff


	//   ....[83]....
        /*0888*/ 	.word	0xffffffff


	//   ....[84]....
        /*088c*/ 	.word	0xffffffff


	//   ....[85]....
        /*0890*/ 	.word	0xffffffff


	//   ....[86]....
        /*0894*/ 	.word	0xffffffff


	//   ....[87]....
        /*0898*/ 	.word	0xffffffff


	//   ....[88]....
        /*089c*/ 	.word	0xffffffff


	//   ....[89]....
        /*08a0*/ 	.word	0xffffffff


	//   ....[90]....
        /*08a4*/ 	.word	0xffffffff


	//   ....[91]....
        /*08a8*/ 	.word	0xffffffff


	//   ....[92]....
        /*08ac*/ 	.word	0xffffffff


	//   ....[93]....
        /*08b0*/ 	.word	0xffffffff


	//   ....[94]....
        /*08b4*/ 	.word	0xffffffff


	//   ....[95]....
        /*08b8*/ 	.word	0xffffffff


	//   ....[96]....
        /*08bc*/ 	.word	0xffffffff


	//   ....[97]....
        /*08c0*/ 	.word	0xffffffff


	//   ....[98]....
        /*08c4*/ 	.word	0xffffffff


	//   ....[99]....
        /*08c8*/ 	.word	0xffffffff


	//   ....[100]....
        /*08cc*/ 	.word	0xffffffff


	//   ....[101]....
        /*08d0*/ 	.word	0xffffffff


	//   ....[102]....
        /*08d4*/ 	.word	0xffffffff


	//   ....[103]....
        /*08d8*/ 	.word	0xffffffff


	//   ....[104]....
        /*08dc*/ 	.word	0xffffffff


	//   ....[105]....
        /*08e0*/ 	.word	0xffffffff


	//   ....[106]....
        /*08e4*/ 	.word	0xffffffff


	//   ....[107]....
        /*08e8*/ 	.word	0xffffffff


	//   ....[108]....
        /*08ec*/ 	.word	0xffffffff


	//   ....[109]....
        /*08f0*/ 	.word	0xffffffff


	//   ....[110]....
        /*08f4*/ 	.word	0xffffffff


	//   ....[111]....
        /*08f8*/ 	.word	0xffffffff


	//   ....[112]....
        /*08fc*/ 	.word	0xffffffff


	//   ....[113]....
        /*0900*/ 	.word	0xffffffff


	//   ....[114]....
        /*0904*/ 	.word	0xffffffff


	//   ....[115]....
        /*0908*/ 	.word	0xffffffff


	//   ....[116]....
        /*090c*/ 	.word	0xffffffff


	//   ....[117]....
        /*0910*/ 	.word	0xffffffff


	//   ....[118]....
        /*0914*/ 	.word	0xffffffff


	//   ....[119]....
        /*0918*/ 	.word	0xffffffff


	//   ....[120]....
        /*091c*/ 	.word	0xffffffff


	//   ....[121]....
        /*0920*/ 	.word	0xffffffff


	//   ....[122]....
        /*0924*/ 	.word	0xffffffff


	//   ....[123]....
        /*0928*/ 	.word	0xffffffff


	//   ....[124]....
        /*092c*/ 	.word	0xffffffff


	//   ....[125]....
        /*0930*/ 	.word	0xffffffff


	//   ....[126]....
        /*0934*/ 	.word	0xffffffff


	//   ....[127]....
        /*0938*/ 	.word	0xffffffff


	//   ....[128]....
        /*093c*/ 	.word	0xffffffff


	//   ....[129]....
        /*0940*/ 	.word	0xffffffff


	//   ....[130]....
        /*0944*/ 	.word	0xffffffff


	//   ....[131]....
        /*0948*/ 	.word	0xffffffff


	//   ....[132]....
        /*094c*/ 	.word	0xffffffff


	//   ....[133]....
        /*0950*/ 	.word	0xffffffff


	//   ....[134]....
        /*0954*/ 	.word	0xffffffff


	//   ....[135]....
        /*0958*/ 	.word	0xffffffff


	//   ....[136]....
        /*095c*/ 	.word	0xffffffff


	//   ....[137]....
        /*0960*/ 	.word	0xffffffff


	//   ....[138]....
        /*0964*/ 	.word	0xffffffff


	//   ....[139]....
        /*0968*/ 	.word	0xffffffff


	//   ....[140]....
        /*096c*/ 	.word	0xffffffff


	//   ....[141]....
        /*0970*/ 	.word	0xffffffff


	//   ....[142]....
        /*0974*/ 	.word	0xffffffff


	//   ....[143]....
        /*0978*/ 	.word	0xffffffff


	//   ....[144]....
        /*097c*/ 	.word	0xffffffff


	//   ....[145]....
        /*0980*/ 	.word	0xffffffff


	//   ....[146]....
        /*0984*/ 	.word	0xffffffff


	//   ....[147]....
        /*0988*/ 	.word	0xffffffff


	//   ....[148]....
        /*098c*/ 	.word	0xffffffff


	//   ....[149]....
        /*0990*/ 	.word	0xffffffff


	//   ....[150]....
        /*0994*/ 	.word	0xffffffff


	//   ....[151]....
        /*0998*/ 	.word	0xffffffff


	//   ....[152]....
        /*099c*/ 	.word	0xffffffff


	//   ....[153]....
        /*09a0*/ 	.word	0xffffffff


	//   ....[154]....
        /*09a4*/ 	.word	0xffffffff


	//   ....[155]....
        /*09a8*/ 	.word	0xffffffff


	//   ....[156]....
        /*09ac*/ 	.word	0xffffffff


	//   ....[157]....
        /*09b0*/ 	.word	0xffffffff


	//   ....[158]....
        /*09b4*/ 	.word	0xffffffff


	//   ....[159]....
        /*09b8*/ 	.word	0x0500000f


	//   ....[160]....
        /*09bc*/ 	.word	0x0500000f


	//   ....[161]....
        /*09c0*/ 	.word	0x0500000f


	//   ....[162]....
        /*09c4*/ 	.word	0x0500000f


	//   ....[163]....
        /*09c8*/ 	.word	0x0500000f


	//   ....[164]....
        /*09cc*/ 	.word	0x0500000f


	//   ....[165]....
        /*09d0*/ 	.word	0x0500000f


	//   ....[166]....
        /*09d4*/ 	.word	0x0500000f


	//   ....[167]....
        /*09d8*/ 	.word	0x0500000f


	//   ....[168]....
        /*09dc*/ 	.word	0x0500000f


	//   ....[169]....
        /*09e0*/ 	.word	0x0500000f


	//   ....[170]....
        /*09e4*/ 	.word	0x0500000f


	//   ....[171]....
        /*09e8*/ 	.word	0x0500000f


	//   ....[172]....
        /*09ec*/ 	.word	0x0500000f


	//   ....[173]....
        /*09f0*/ 	.word	0x0500000f


	//   ....[174]....
        /*09f4*/ 	.word	0x0500000f


	//   ....[175]....
        /*09f8*/ 	.word	0x0500000f


	//   ....[176]....
        /*09fc*/ 	.word	0x0500000f


	//   ....[177]....
        /*0a00*/ 	.word	0x0500000f


	//   ....[178]....
        /*0a04*/ 	.word	0x0500000f


	//   ....[179]....
        /*0a08*/ 	.word	0x0500000f


	//   ....[180]....
        /*0a0c*/ 	.word	0x0500000f


	//   ....[181]....
        /*0a10*/ 	.word	0x0500000f


	//   ....[182]....
        /*0a14*/ 	.word	0x0500000f


	//   ....[183]....
        /*0a18*/ 	.word	0x0500000f


	//   ....[184]....
        /*0a1c*/ 	.word	0x0500000f


	//   ....[185]....
        /*0a20*/ 	.word	0x0500000f


	//   ....[186]....
        /*0a24*/ 	.word	0x0500000f


	//   ....[187]....
        /*0a28*/ 	.word	0x0500000f


	//   ....[188]....
        /*0a2c*/ 	.word	0x0500000f


	//   ....[189]....
        /*0a30*/ 	.word	0x0500000f


	//   ....[190]....
        /*0a34*/ 	.word	0x0500000f


	//   ....[191]....
        /*0a38*/ 	.word	0x0500000f


	//   ....[192]....
        /*0a3c*/ 	.word	0x0500000f


	//   ....[193]....
        /*0a40*/ 	.word	0x0500000f


	//   ....[194]....
        /*0a44*/ 	.word	0x0500000f


	//   ....[195]....
        /*0a48*/ 	.word	0x0500000f


	//   ....[196]....
        /*0a4c*/ 	.word	0x0500000f


	//   ....[197]....
        /*0a50*/ 	.word	0x0500000f


	//   ....[198]....
        /*0a54*/ 	.word	0x0500000f


	//   ....[199]....
        /*0a58*/ 	.word	0x0500000f


	//   ....[200]....
        /*0a5c*/ 	.word	0x0500000f


	//   ....[201]....
        /*0a60*/ 	.word	0x0500000f


	//   ....[202]....
        /*0a64*/ 	.word	0x0500000f


	//   ....[203]....
        /*0a68*/ 	.word	0x0500000f


	//   ....[204]....
        /*0a6c*/ 	.word	0x0500000f


	//   ....[205]....
        /*0a70*/ 	.word	0x0500000f


	//   ....[206]....
        /*0a74*/ 	.word	0x0500000f


	//   ....[207]....
        /*0a78*/ 	.word	0x0500000f


	//   ....[208]....
        /*0a7c*/ 	.word	0x0500000f


	//   ....[209]....
        /*0a80*/ 	.word	0x0500000f


	//   ....[210]....
        /*0a84*/ 	.word	0x0500000f


	//   ....[211]....
        /*0a88*/ 	.word	0x0500000f


	//   ....[212]....
        /*0a8c*/ 	.word	0x0500000f


	//   ....[213]....
        /*0a90*/ 	.word	0x0500000f


	//   ....[214]....
        /*0a94*/ 	.word	0x0500000f


	//   ....[215]....
        /*0a98*/ 	.word	0x0500000f


	//----- nvinfo : EIATTR_COOP_GROUP_INSTR_OFFSETS
	.align		4
.L_1188:
        /*0a9c*/ 	.byte	0x04, 0x28
        /*0a9e*/ 	.short	(.L_1190 - .L_1189)


	//   ....[0]....
.L_1189:
        /*0aa0*/ 	.word	0x00000070


	//   ....[1]....
        /*0aa4*/ 	.word	0x00000140


	//   ....[2]....
        /*0aa8*/ 	.word	0x00000190


	//   ....[3]....
        /*0aac*/ 	.word	0x000003c0


	//   ....[4]....
        /*0ab0*/ 	.word	0x00000520


	//   ....[5]....
        /*0ab4*/ 	.word	0x00000640


	//   ....[6]....
        /*0ab8*/ 	.word	0x000007a0


	//   ....[7]....
        /*0abc*/ 	.word	0x00002c70


	//   ....[8]....
        /*0ac0*/ 	.word	0x00002c80


	//   ....[9]....
        /*0ac4*/ 	.word	0x00004630


	//   ....[10]....
        /*0ac8*/ 	.word	0x00004640


	//   ....[11]....
        /*0acc*/ 	.word	0x00006820


	//   ....[12]....
        /*0ad0*/ 	.word	0x00006830


	//   ....[13]....
        /*0ad4*/ 	.word	0x00006bf0


	//   ....[14]....
        /*0ad8*/ 	.word	0x00006c00


	//   ....[15]....
        /*0adc*/ 	.word	0x00007380


	//   ....[16]....
        /*0ae0*/ 	.word	0x00007b10


	//   ....[17]....
        /*0ae4*/ 	.word	0x00007b20


	//   ....[18]....
        /*0ae8*/ 	.word	0x00007b30


	//   ....[19]....
        /*0aec*/ 	.word	0x00007b40


	//   ....[20]....
        /*0af0*/ 	.word	0x00009650


	//   ....[21]....
        /*0af4*/ 	.word	0x00009660


	//   ....[22]....
        /*0af8*/ 	.word	0x00009670


	//   ....[23]....
        /*0afc*/ 	.word	0x00009680


	//   ....[24]....
        /*0b00*/ 	.word	0x0000cdc0


	//   ....[25]....
        /*0b04*/ 	.word	0x0000ce50


	//   ....[26]....
        /*0b08*/ 	.word	0x0000d170


	//   ....[27]....
        /*0b0c*/ 	.word	0x0000d190


	//   ....[28]....
        /*0b10*/ 	.word	0x0000f3d0


	//   ....[29]....
        /*0b14*/ 	.word	0x0000f420


	//   ....[30]....
        /*0b18*/ 	.word	0x0000f6c0


	//   ....[31]....
        /*0b1c*/ 	.word	0x0000f6e0


	//   ....[32]....
        /*0b20*/ 	.word	0x00010d20


	//   ....[33]....
        /*0b24*/ 	.word	0x00010d30


	//   ....[34]....
        /*0b28*/ 	.word	0x00010e10


	//   ....[35]....
        /*0b2c*/ 	.word	0x00010f00


	//   ....[36]....
        /*0b30*/ 	.word	0x00011b80


	//   ....[37]....
        /*0b34*/ 	.word	0x00011bc0


	//   ....[38]....
        /*0b38*/ 	.word	0x00011c10


	//   ....[39]....
        /*0b3c*/ 	.word	0x00011c30


	//   ....[40]....
        /*0b40*/ 	.word	0x00011c50


	//   ....[41]....
        /*0b44*/ 	.word	0x00011c70


	//   ....[42]....
        /*0b48*/ 	.word	0x00011c90


	//   ....[43]....
        /*0b4c*/ 	.word	0x00011ca0


	//   ....[44]....
        /*0b50*/ 	.word	0x00011cb0


	//   ....[45]....
        /*0b54*/ 	.word	0x00011cc0


	//   ....[46]....
        /*0b58*/ 	.word	0x00011cd0


	//   ....[47]....
        /*0b5c*/ 	.word	0x00011ce0


	//   ....[48]....
        /*0b60*/ 	.word	0x00011cf0


	//   ....[49]....
        /*0b64*/ 	.word	0x00011d00


	//   ....[50]....
        /*0b68*/ 	.word	0x00011d10


	//   ....[51]....
        /*0b6c*/ 	.word	0x00011d20


	//   ....[52]....
        /*0b70*/ 	.word	0x00011d30


	//   ....[53]....
        /*0b74*/ 	.word	0x00011d40


	//   ....[54]....
        /*0b78*/ 	.word	0x00011d50


	//   ....[55]....
        /*0b7c*/ 	.word	0x00011d60


	//   ....[56]....
        /*0b80*/ 	.word	0x00011d70


	//   ....[57]....
        /*0b84*/ 	.word	0x00011d80


	//   ....[58]....
        /*0b88*/ 	.word	0x00011d90


	//   ....[59]....
        /*0b8c*/ 	.word	0x00011da0


	//   ....[60]....
        /*0b90*/ 	.word	0x00011db0


	//   ....[61]....
        /*0b94*/ 	.word	0x00011dc0


	//   ....[62]....
        /*0b98*/ 	.word	0x00011dd0


	//   ....[63]....
        /*0b9c*/ 	.word	0x00011de0


	//   ....[64]....
        /*0ba0*/ 	.word	0x00011df0


	//   ....[65]....
        /*0ba4*/ 	.word	0x00011e00


	//   ....[66]....
        /*0ba8*/ 	.word	0x00011e10


	//   ....[67]....
        /*0bac*/ 	.word	0x00011e20


	//   ....[68]....
        /*0bb0*/ 	.word	0x00011e30


	//   ....[69]....
        /*0bb4*/ 	.word	0x00011e40


	//   ....[70]....
        /*0bb8*/ 	.word	0x00011e50


	//   ....[71]....
        /*0bbc*/ 	.word	0x00011e60


	//   ....[72]....
        /*0bc0*/ 	.word	0x00011e70


	//   ....[73]....
        /*0bc4*/ 	.word	0x00011e80


	//   ....[74]....
        /*0bc8*/ 	.word	0x00011e90


	//   ....[75]....
        /*0bcc*/ 	.word	0x00011ea0


	//   ....[76]....
        /*0bd0*/ 	.word	0x00011eb0


	//   ....[77]....
        /*0bd4*/ 	.word	0x00011ec0


	//   ....[78]....
        /*0bd8*/ 	.word	0x00011ed0


	//   ....[79]....
        /*0bdc*/ 	.word	0x00011ee0


	//   ....[80]....
        /*0be0*/ 	.word	0x00011ef0


	//   ....[81]....
        /*0be4*/ 	.word	0x00011f00


	//   ....[82]....
        /*0be8*/ 	.word	0x00011f10


	//   ....[83]....
        /*0bec*/ 	.word	0x00011f20


	//   ....[84]....
        /*0bf0*/ 	.word	0x00012860


	//   ....[85]....
        /*0bf4*/ 	.word	0x00012870


	//   ....[86]....
        /*0bf8*/ 	.word	0x00012880


	//   ....[87]....
        /*0bfc*/ 	.word	0x000128c0


	//   ....[88]....
        /*0c00*/ 	.word	0x00012fb0


	//   ....[89]....
        /*0c04*/ 	.word	0x00012fc0


	//   ....[90]....
        /*0c08*/ 	.word	0x000130d0


	//   ....[91]....
        /*0c0c*/ 	.word	0x000130f0


	//   ....[92]....
        /*0c10*/ 	.word	0x000135b0


	//   ....[93]....
        /*0c14*/ 	.word	0x000135c0


	//   ....[94]....
        /*0c18*/ 	.word	0x00013970


	//   ....[95]....
        /*0c1c*/ 	.word	0x00013980


	//   ....[96]....
        /*0c20*/ 	.word	0x000145c0


	//   ....[97]....
        /*0c24*/ 	.word	0x000145d0


	//   ....[98]....
        /*0c28*/ 	.word	0x000146d0


	//   ....[99]....
        /*0c2c*/ 	.word	0x000146f0


	//   ....[100]....
        /*0c30*/ 	.word	0x00014860


	//   ....[101]....
        /*0c34*/ 	.word	0x00014a70


	//   ....[102]....
        /*0c38*/ 	.word	0x00014aa0


	//   ....[103]....
        /*0c3c*/ 	.word	0x00014ad0


	//   ....[104]....
        /*0c40*/ 	.word	0x00014b00


	//   ....[105]....
        /*0c44*/ 	.word	0x00014b30


	//   ....[106]....
        /*0c48*/ 	.word	0x00014b60


	//   ....[107]....
        /*0c4c*/ 	.word	0x00014cf0


	//   ....[108]....
        /*0c50*/ 	.word	0x00014d20


	//   ....[109]....
        /*0c54*/ 	.word	0x00014d50


	//   ....[110]....
        /*0c58*/ 	.word	0x00014d80


	//   ....[111]....
        /*0c5c*/ 	.word	0x00014db0


	//   ....[112]....
        /*0c60*/ 	.word	0x00014de0


	//   ....[113]....
        /*0c64*/ 	.word	0x00014e70


	//   ....[114]....
        /*0c68*/ 	.word	0x00014ea0


	//   ....[115]....
        /*0c6c*/ 	.word	0x00014eb0


	//   ....[116]....
        /*0c70*/ 	.word	0x00014f50


	//   ....[117]....
        /*0c74*/ 	.word	0x000160c0


	//   ....[118]....
        /*0c78*/ 	.word	0x00018450


	//   ....[119]....
        /*0c7c*/ 	.word	0x00018460


	//   ....[120]....
        /*0c80*/ 	.word	0x00018470


	//   ....[121]....
        /*0c84*/ 	.word	0x00018590


	//   ....[122]....
        /*0c88*/ 	.word	0x000189b0


	//   ....[123]....
        /*0c8c*/ 	.word	0x000189c0


	//   ....[124]....
        /*0c90*/ 	.word	0x000189d0


	//   ....[125]....
        /*0c94*/ 	.word	0x000189e0


	//   ....[126]....
        /*0c98*/ 	.word	0x00019370


	//   ....[127]....
        /*0c9c*/ 	.word	0x000193a0


	//   ....[128]....
        /*0ca0*/ 	.word	0x000193c0


	//   ....[129]....
        /*0ca4*/ 	.word	0x000193d0


	//   ....[130]....
        /*0ca8*/ 	.word	0x000194d0


	//   ....[131]....
        /*0cac*/ 	.word	0x000194e0


	//   ....[132]....
        /*0cb0*/ 	.word	0x00019cb0


	//   ....[133]....
        /*0cb4*/ 	.word	0x00019cd0


	//   ....[134]....
        /*0cb8*/ 	.word	0x00019cf0


	//   ....[135]....
        /*0cbc*/ 	.word	0x00019d50


	//   ....[136]....
        /*0cc0*/ 	.word	0x0001a120


	//   ....[137]....
        /*0cc4*/ 	.word	0x0001a130


	//   ....[138]....
        /*0cc8*/ 	.word	0x0001a140


	//   ....[139]....
        /*0ccc*/ 	.word	0x0001a1a0


	//   ....[140]....
        /*0cd0*/ 	.word	0x0001b2b0


	//   ....[141]....
        /*0cd4*/ 	.word	0x0001b2e0


	//   ....[142]....
        /*0cd8*/ 	.word	0x0001b340


	//   ....[143]....
        /*0cdc*/ 	.word	0x0001b370


	//   ....[144]....
        /*0ce0*/ 	.word	0x0001b3a0


	//   ....[145]....
        /*0ce4*/ 	.word	0x0001b3d0


	//   ....[146]....
        /*0ce8*/ 	.word	0x0001b400


	//   ....[147]....
        /*0cec*/ 	.word	0x0001b430


	//   ....[148]....
        /*0cf0*/ 	.word	0x0001b5d0


	//   ....[149]....
        /*0cf4*/ 	.word	0x0001b600


	//   ....[150]....
        /*0cf8*/ 	.word	0x0001b630


	//   ....[151]....
        /*0cfc*/ 	.word	0x0001b660


	//   ....[152]....
        /*0d00*/ 	.word	0x0001b690


	//   ....[153]....
        /*0d04*/ 	.word	0x0001b6c0


	//   ....[154]....
        /*0d08*/ 	.word	0x0001b780


	//   ....[155]....
        /*0d0c*/ 	.word	0x0001b7a0


	//   ....[156]....
        /*0d10*/ 	.word	0x0001b7b0


	//   ....[157]....
        /*0d14*/ 	.word	0x0001b810


	//   ....[158]....
        /*0d18*/ 	.word	0x0001be60


	//   ....[159]....
        /*0d1c*/ 	.word	0x0001c200


	//   ....[160]....
        /*0d20*/ 	.word	0x0001c290


	//   ....[161]....
        /*0d24*/ 	.word	0x0001c370


	//   ....[162]....
        /*0d28*/ 	.word	0x0001c400


	//   ....[163]....
        /*0d2c*/ 	.word	0x0001c4e0


	//   ....[164]....
        /*0d30*/ 	.word	0x0001c570


	//   ....[165]....
        /*0d34*/ 	.word	0x0001c650


	//   ....[166]....
        /*0d38*/ 	.word	0x0001c6e0


	//   ....[167]....
        /*0d3c*/ 	.word	0x0001c730


	//   ....[168]....
        /*0d40*/ 	.word	0x0001c780


	//   ....[169]....
        /*0d44*/ 	.word	0x0001c870


	//   ....[170]....
        /*0d48*/ 	.word	0x0001c900


	//   ....[171]....
        /*0d4c*/ 	.word	0x0001c950


	//   ....[172]....
        /*0d50*/ 	.word	0x0001c9a0


	//   ....[173]....
        /*0d54*/ 	.word	0x0001cc00


	//   ....[174]....
        /*0d58*/ 	.word	0x0001cee0


	//   ....[175]....
        /*0d5c*/ 	.word	0x0001cfe0


	//   ....[176]....
        /*0d60*/ 	.word	0x0001d080


	//   ....[177]....
        /*0d64*/ 	.word	0x0001d230


	//   ....[178]....
        /*0d68*/ 	.word	0x0001d2d0


	//   ....[179]....
        /*0d6c*/ 	.word	0x0001d3d0


	//   ....[180]....
        /*0d70*/ 	.word	0x0001d460


	//   ....[181]....
        /*0d74*/ 	.word	0x0001d4c0


	//   ....[182]....
        /*0d78*/ 	.word	0x0001d560


	//   ....[183]....
        /*0d7c*/ 	.word	0x0001d670


	//   ....[184]....
        /*0d80*/ 	.word	0x0001d6d0


	//   ....[185]....
        /*0d84*/ 	.word	0x0001d730


	//   ....[186]....
        /*0d88*/ 	.word	0x0001d7d0


	//   ....[187]....
        /*0d8c*/ 	.word	0x0001d8a0


	//   ....[188]....
        /*0d90*/ 	.word	0x0001d980


	//   ....[189]....
        /*0d94*/ 	.word	0x0001dac0


	//   ....[190]....
        /*0d98*/ 	.word	0x0001db70


	//   ....[191]....
        /*0d9c*/ 	.word	0x0001dc20


	//   ....[192]....
        /*0da0*/ 	.word	0x0001dcd0


	//   ....[193]....
        /*0da4*/ 	.word	0x0001ddc0


	//   ....[194]....
        /*0da8*/ 	.word	0x0001de50


	//   ....[195]....
        /*0dac*/ 	.word	0x0001deb0


	//   ....[196]....
        /*0db0*/ 	.word	0x0001df80


	//   ....[197]....
        /*0db4*/ 	.word	0x0001e160


	//   ....[198]....
        /*0db8*/ 	.word	0x0001e200


	//   ....[199]....
        /*0dbc*/ 	.word	0x0001e380


	//   ....[200]....
        /*0dc0*/ 	.word	0x0001e400


	//   ....[201]....
        /*0dc4*/ 	.word	0x0001e480


	//   ....[202]....
        /*0dc8*/ 	.word	0x0001e500


	//   ....[203]....
        /*0dcc*/ 	.word	0x0001e580


	//   ....[204]....
        /*0dd0*/ 	.word	0x0001e610


	//   ....[205]....
        /*0dd4*/ 	.word	0x0001e6b0


	//   ....[206]....
        /*0dd8*/ 	.word	0x0001e760


	//   ....[207]....
        /*0ddc*/ 	.word	0x0001e7e0


	//   ....[208]....
        /*0de0*/ 	.word	0x0001e860


	//   ....[209]....
        /*0de4*/ 	.word	0x0001e8e0


	//   ....[210]....
        /*0de8*/ 	.word	0x0001e970


	//   ....[211]....
        /*0dec*/ 	.word	0x0001e9f0


	//   ....[212]....
        /*0df0*/ 	.word	0x0001ea90


	//   ....[213]....
        /*0df4*/ 	.word	0x0001eae0


	//   ....[214]....
        /*0df8*/ 	.word	0x0001eb70


	//   ....[215]....
        /*0dfc*/ 	.word	0x0001eca0


	//----- nvinfo : EIATTR_REG_RECONFIG
	.align		4
.L_1190:
        /*0e00*/ 	.byte	0x01, 0x54
	.zero		2


	//----- nvinfo : EIATTR_SYSCALL_OFFSETS
	.align		4
        /*0e04*/ 	.byte	0x04, 0x46
        /*0e06*/ 	.short	(.L_1192 - .L_1191)


	//   ....[0]....
.L_1191:
        /*0e08*/ 	.word	0x00001d90


	//   ....[1]....
        /*0e0c*/ 	.word	0x00001ee0


	//   ....[2]....
        /*0e10*/ 	.word	0x000074f0


	//   ....[3]....
        /*0e14*/ 	.word	0x00007a60


	//   ....[4]....
        /*0e18*/ 	.word	0x000179a0


	//   ....[5]....
        /*0e1c*/ 	.word	0x00017b30


	//   ....[6]....
        /*0e20*/ 	.word	0x00017c80


	//   ....[7]....
        /*0e24*/ 	.word	0x00017dd0


	//   ....[8]....
        /*0e28*/ 	.word	0x00018e50


	//----- nvinfo : EIATTR_MBARRIER_INSTR_OFFSETS
	.align		4
.L_1192:
        /*0e2c*/ 	.byte	0x04, 0x39
        /*0e2e*/ 	.short	(.L_1194 - .L_1193)


	//   ....[0]....
.L_1193:
        /*0e30*/ 	.word	0x00000270
        /*0e34*/ 	.word	0x000000ff
        /*0e38*/ 	.word	0x00019c00
        /*0e3c*/ 	.short	0x0100
        /*0e3e*/ 	.byte	0x08
	.zero		1


	//   ....[1]....
        /*0e40*/ 	.word	0x00000280
        /*0e44*/ 	.word	0x000000ff
        /*0e48*/ 	.word	0x00019c20
        /*0e4c*/ 	.short	0x0100
        /*0e4e*/ 	.byte	0x08
	.zero		1


	//   ....[2]....
        /*0e50*/ 	.word	0x00000370
        /*0e54*/ 	.word	0x000000ff
        /*0e58*/ 	.word	0x00019c30
        /*0e5c*/ 	.short	0x0100
        /*0e5e*/ 	.byte	0x08
	.zero		1


	//   ....[3]....
        /*0e60*/ 	.word	0x00000380
        /*0e64*/ 	.word	0x000000ff
        /*0e68*/ 	.word	0x00019c40
        /*0e6c*/ 	.short	0x0100
        /*0e6e*/ 	.byte	0x08
	.zero		1


	//   ....[4]....
        /*0e70*/ 	.word	0x00000390
        /*0e74*/ 	.word	0x000000ff
        /*0e78*/ 	.word	0x00019c38
        /*0e7c*/ 	.short	0x0100
        /*0e7e*/ 	.byte	0x08
	.zero		1


	//   ....[5]....
        /*0e80*/ 	.word	0x000003a0
        /*0e84*/ 	.word	0x000000ff
        /*0e88*/ 	.word	0x00019c48
        /*0e8c*/ 	.short	0x0100
        /*0e8e*/ 	.byte	0x08
	.zero		1


	//   ....[6]....
        /*0e90*/ 	.word	0x000004d0
        /*0e94*/ 	.word	0x000000ff
        /*0e98*/ 	.word	0x00019c50
        /*0e9c*/ 	.short	0x0100
        /*0e9e*/ 	.byte	0x08
	.zero		1


	//   ....[7]....
        /*0ea0*/ 	.word	0x000004e0
        /*0ea4*/ 	.word	0x000000ff
        /*0ea8*/ 	.word	0x00019c60
        /*0eac*/ 	.short	0x0100
        /*0eae*/ 	.byte	0x08
	.zero		1


	//   ....[8]....
        /*0eb0*/ 	.word	0x000004f0
        /*0eb4*/ 	.word	0x000000ff
        /*0eb8*/ 	.word	0x00019c58
        /*0ebc*/ 	.short	0x0100
        /*0ebe*/ 	.byte	0x08
	.zero		1


	//   ....[9]....
        /*0ec0*/ 	.word	0x00000500
        /*0ec4*/ 	.word	0x000000ff
        /*0ec8*/ 	.word	0x00019c68
        /*0ecc*/ 	.short	0x0100
        /*0ece*/ 	.byte	0x08
	.zero		1


	//   ....[10]....
        /*0ed0*/ 	.word	0x000005f0
        /*0ed4*/ 	.word	0x000000ff
        /*0ed8*/ 	.word	0x00019c70
        /*0edc*/ 	.short	0x0100
        /*0ede*/ 	.byte	0x06
	.zero		1


	//   ....[11]....
        /*0ee0*/ 	.word	0x00000600
        /*0ee4*/ 	.word	0x000000ff
        /*0ee8*/ 	.word	0x00019c80
        /*0eec*/ 	.short	0x0100
        /*0eee*/ 	.byte	0x06
	.zero		1


	//   ....[12]....
        /*0ef0*/ 	.word	0x00000610
        /*0ef4*/ 	.word	0x000000ff
        /*0ef8*/ 	.word	0x00019c78
        /*0efc*/ 	.short	0x0100
        /*0efe*/ 	.byte	0x06
	.zero		1


	//   ....[13]....
        /*0f00*/ 	.word	0x00000620
        /*0f04*/ 	.word	0x000000ff
        /*0f08*/ 	.word	0x00019c88
        /*0f0c*/ 	.short	0x0100
        /*0f0e*/ 	.byte	0x06
	.zero		1


	//   ....[14]....
        /*0f10*/ 	.word	0x00000750
        /*0f14*/ 	.word	0x000000ff
        /*0f18*/ 	.word	0x00019c90
        /*0f1c*/ 	.short	0x0100
        /*0f1e*/ 	.byte	0x08
	.zero		1


	//   ....[15]....
        /*0f20*/ 	.word	0x00000760
        /*0f24*/ 	.word	0x000000ff
        /*0f28*/ 	.word	0x00019ca0
        /*0f2c*/ 	.short	0x0100
        /*0f2e*/ 	.byte	0x08
	.zero		1


	//   ....[16]....
        /*0f30*/ 	.word	0x00000770
        /*0f34*/ 	.word	0x000000ff
        /*0f38*/ 	.word	0x00019c98
        /*0f3c*/ 	.short	0x0100
        /*0f3e*/ 	.byte	0x08
	.zero		1


	//   ....[17]....
        /*0f40*/ 	.word	0x00000780
        /*0f44*/ 	.word	0x000000ff
        /*0f48*/ 	.word	0x00019ca8
        /*0f4c*/ 	.short	0x0100
        /*0f4e*/ 	.byte	0x08
	.zero		1


	//   ....[18]....
        /*0f50*/ 	.word	0x000008c0
        /*0f54*/ 	.word	0x000000ff
        /*0f58*/ 	.word	0x00019cb0
        /*0f5c*/ 	.short	0x0100
        /*0f5e*/ 	.byte	0x08
	.zero		1


	//   ....[19]....
        /*0f60*/ 	.word	0x000008d0
        /*0f64*/ 	.word	0x000000ff
        /*0f68*/ 	.word	0x00019cc0
        /*0f6c*/ 	.short	0x0100
        /*0f6e*/ 	.byte	0x08
	.zero		1


	//   ....[20]....
        /*0f70*/ 	.word	0x000008e0
        /*0f74*/ 	.word	0x000000ff
        /*0f78*/ 	.word	0x00019cb8
        /*0f7c*/ 	.short	0x0100
        /*0f7e*/ 	.byte	0x08
	.zero		1


	//   ....[21]....
        /*0f80*/ 	.word	0x000008f0
        /*0f84*/ 	.word	0x000000ff
        /*0f88*/ 	.word	0x00019cc8
        /*0f8c*/ 	.short	0x0100
        /*0f8e*/ 	.byte	0x08
	.zero		1


	//   ....[22]....
        /*0f90*/ 	.word	0x00002c20
        /*0f94*/ 	.word	0x00000046
        /*0f98*/ 	.word	0x00019c90
        /*0f9c*/ 	.short	0x010a
        /*0f9e*/ 	.byte	0x3f
	.zero		1


	//   ....[23]....
        /*0fa0*/ 	.word	0x000045e0
        /*0fa4*/ 	.word	0x00000046
        /*0fa8*/ 	.word	0x00019c90
        /*0fac*/ 	.short	0x010a
        /*0fae*/ 	.byte	0x3f
	.zero		1


	//   ....[24]....
        /*0fb0*/ 	.word	0x00006690
        /*0fb4*/ 	.word	0x00000046
        /*0fb8*/ 	.word	0x00019c90
        /*0fbc*/ 	.short	0x010a
        /*0fbe*/ 	.byte	0x3f
	.zero		1


	//   ....[25]....
        /*0fc0*/ 	.word	0x00006a50
        /*0fc4*/ 	.word	0x00000004
        /*0fc8*/ 	.word	0x00000000
        /*0fcc*/ 	.short	0x0101
        /*0fce*/ 	.byte	0x3f
	.zero		1


	//   ....[26]....
        /*0fd0*/ 	.word	0x00006a90
        /*0fd4*/ 	.word	0x00000046
        /*0fd8*/ 	.word	0x00019cb0
        /*0fdc*/ 	.short	0x010a
        /*0fde*/ 	.byte	0x3f
	.zero		1


	//   ....[27]....
        /*0fe0*/ 	.word	0x00006e00
        /*0fe4*/ 	.word	0x00000046
        /*0fe8*/ 	.word	0x00000000
        /*0fec*/ 	.short	0x0101
        /*0fee*/ 	.byte	0x3f
	.zero		1


	//   ....[28]....
        /*0ff0*/ 	.word	0x000077c0
        /*0ff4*/ 	.word	0x00000012
        /*0ff8*/ 	.word	0x00019c00
        /*0ffc*/ 	.short	0x010a
        /*0ffe*/ 	.byte	0x3f
	.zero		1


	//   ....[29]....
        /*1000*/ 	.word	0x00007810
        /*1004*/ 	.word	0x00000012
        /*1008*/ 	.word	0x00019c00
        /*100c*/ 	.short	0x010a
        /*100e*/ 	.byte	0x3f
	.zero		1


	//   ....[30]....
        /*1010*/ 	.word	0x00007e70
        /*1014*/ 	.word	0x00000012
        /*1018*/ 	.word	0x00019c00
        /*101c*/ 	.short	0x010a
        /*101e*/ 	.byte	0x3f
	.zero		1


	//   ....[31]....
        /*1020*/ 	.word	0x00009970
        /*1024*/ 	.word	0x00000012
        /*1028*/ 	.word	0x00019c00
        /*102c*/ 	.short	0x010a
        /*102e*/ 	.byte	0x3f
	.zero		1


	//   ....[32]....
        /*1030*/ 	.word	0x0000bb00
        /*1034*/ 	.word	0x00000000
        /*1038*/ 	.word	0x00019c30
        /*103c*/ 	.short	0x010a
        /*103e*/ 	.byte	0x3f
	.zero		1


	//   ....[33]....
        /*1040*/ 	.word	0x0000bba0
        /*1044*/ 	.word	0x00000000
        /*1048*/ 	.word	0x00019c30
        /*104c*/ 	.short	0x010a
        /*104e*/ 	.byte	0x3f
	.zero		1


	//   ....[34]....
        /*1050*/ 	.word	0x0000d9b0
        /*1054*/ 	.word	0x00000000
        /*1058*/ 	.word	0x00000000
        /*105c*/ 	.short	0x0101
        /*105e*/ 	.byte	0x3f
	.zero		1


	//   ....[35]....
        /*1060*/ 	.word	0x0000e510
        /*1064*/ 	.word	0x0000000b
        /*1068*/ 	.word	0x00019c30
        /*106c*/ 	.short	0x010a
        /*106e*/ 	.byte	0x3f
	.zero		1


	//   ....[36]....
        /*1070*/ 	.word	0x0000e580
        /*1074*/ 	.word	0x0000000b
        /*1078*/ 	.word	0x00019c30
        /*107c*/ 	.short	0x010a
        /*107e*/ 	.byte	0x3f
	.zero		1


	//   ....[37]....
        /*1080*/ 	.word	0x0000e790
        /*1084*/ 	.word	0x0000000c
        /*1088*/ 	.word	0x00019c50
        /*108c*/ 	.short	0x010a
        /*108e*/ 	.byte	0x3f
	.zero		1


	//   ....[38]....
        /*1090*/ 	.word	0x0000e7e0
        /*1094*/ 	.word	0x0000000c
        /*1098*/ 	.word	0x00019c50
        /*109c*/ 	.short	0x010a
        /*109e*/ 	.byte	0x3f
	.zero		1


	//   ....[39]....
        /*10a0*/ 	.word	0x0000f0f0
        /*10a4*/ 	.word	0x00000031
        /*10a8*/ 	.word	0x00000000
        /*10ac*/ 	.short	0x0101
        /*10ae*/ 	.byte	0x3f
	.zero		1


	//   ....[40]....
        /*10b0*/ 	.word	0x00010510
        /*10b4*/ 	.word	0x0000000c
        /*10b8*/ 	.word	0x00000000
        /*10bc*/ 	.short	0x0101
        /*10be*/ 	.byte	0x3f
	.zero		1


	//   ....[41]....
        /*10c0*/ 	.word	0x00010ac0
        /*10c4*/ 	.word	0x0000000a
        /*10c8*/ 	.word	0x00019c50
        /*10cc*/ 	.short	0x010a
        /*10ce*/ 	.byte	0x3f
	.zero		1


	//   ....[42]....
        /*10d0*/ 	.word	0x00010b10
        /*10d4*/ 	.word	0x0000000a
        /*10d8*/ 	.word	0x00019c50
        /*10dc*/ 	.short	0x010a
        /*10de*/ 	.byte	0x3f
	.zero		1


	//   ....[43]....
        /*10e0*/ 	.word	0x000113c0
        /*10e4*/ 	.word	0x00000005
        /*10e8*/ 	.word	0x00000000
        /*10ec*/ 	.short	0x0101
        /*10ee*/ 	.byte	0x3f
	.zero		1


	//   ....[44]....
        /*10f0*/ 	.word	0x00012fd0
        /*10f4*/ 	.word	0x00000000
        /*10f8*/ 	.word	0x00000000
        /*10fc*/ 	.short	0x0101
        /*10fe*/ 	.byte	0x3f
	.zero		1


	//   ....[45]....
        /*1100*/ 	.word	0x000135a0
        /*1104*/ 	.word	0x00000002
        /*1108*/ 	.word	0x00000000
        /*110c*/ 	.short	0x0101
        /*110e*/ 	.byte	0x3f
	.zero		1


	//   ....[46]....
        /*1110*/ 	.word	0x000161a0
        /*1114*/ 	.word	0x00000011
        /*1118*/ 	.word	0x00019c20
        /*111c*/ 	.short	0x010a
        /*111e*/ 	.byte	0x3f
	.zero		1


	//   ....[47]....
        /*1120*/ 	.word	0x00016260
        /*1124*/ 	.word	0x00000008
        /*1128*/ 	.word	0x00019ca0
        /*112c*/ 	.short	0x010a
        /*112e*/ 	.byte	0x3f
	.zero		1


	//   ....[48]....
        /*1130*/ 	.word	0x00016690
        /*1134*/ 	.word	0x00000008
        /*1138*/ 	.word	0x00019cc0
        /*113c*/ 	.short	0x010a
        /*113e*/ 	.byte	0x3f
	.zero		1


	//   ....[49]....
        /*1140*/ 	.word	0x00016bf0
        /*1144*/ 	.word	0x00000009
        /*1148*/ 	.word	0x00019ca0
        /*114c*/ 	.short	0x010a
        /*114e*/ 	.byte	0x3f
	.zero		1


	//   ....[50]....
        /*1150*/ 	.word	0x00017010
        /*1154*/ 	.word	0x00000009
        /*1158*/ 	.word	0x00019cc0
        /*115c*/ 	.short	0x010a
        /*115e*/ 	.byte	0x3f
	.zero		1


	//   ....[51]....
        /*1160*/ 	.word	0x00018280
        /*1164*/ 	.word	0x00000004
        /*1168*/ 	.word	0x00019c80
        /*116c*/ 	.short	0x010a
        /*116e*/ 	.byte	0x3f
	.zero		1


	//   ....[52]....
        /*1170*/ 	.word	0x00018690
        /*1174*/ 	.word	0x00000004
        /*1178*/ 	.word	0x00019c70
        /*117c*/ 	.short	0x0107
        /*117e*/ 	.byte	0x3f
	.zero		1


	//   ....[53]....
        /*1180*/ 	.word	0x00018750
        /*1184*/ 	.word	0x00000004
        /*1188*/ 	.word	0x00019c70
        /*118c*/ 	.short	0x0101
        /*118e*/ 	.byte	0x3f
	.zero		1


	//   ....[54]....
        /*1190*/ 	.word	0x000187a0
        /*1194*/ 	.word	0x00000004
        /*1198*/ 	.word	0x00019c40
        /*119c*/ 	.short	0x010a
        /*119e*/ 	.byte	0x3f
	.zero		1


	//   ....[55]....
        /*11a0*/ 	.word	0x00018b30
        /*11a4*/ 	.word	0x00000004
        /*11a8*/ 	.word	0x00019c30
        /*11ac*/ 	.short	0x0107
        /*11ae*/ 	.byte	0x3f
	.zero		1


	//   ....[56]....
        /*11b0*/ 	.word	0x00018c00
        /*11b4*/ 	.word	0x00000004
        /*11b8*/ 	.word	0x00019c30
        /*11bc*/ 	.short	0x0101
        /*11be*/ 	.byte	0x3f
	.zero		1


	//   ....[57]....
        /*11c0*/ 	.word	0x000195c0
        /*11c4*/ 	.word	0x00000011
        /*11c8*/ 	.word	0x00019c00
        /*11cc*/ 	.short	0x0107
        /*11ce*/ 	.byte	0x3f
	.zero		1


	//   ....[58]....
        /*11d0*/ 	.word	0x000196c0
        /*11d4*/ 	.word	0x00000011
        /*11d8*/ 	.word	0x00019c00
        /*11dc*/ 	.short	0x0101
        /*11de*/ 	.byte	0x3f
	.zero		1


	//   ....[59]....
        /*11e0*/ 	.word	0x000196e0
        /*11e4*/ 	.word	0x00000011
        /*11e8*/ 	.word	0x00019c20
        /*11ec*/ 	.short	0x010a
        /*11ee*/ 	.byte	0x3f
	.zero		1


	//   ....[60]....
        /*11f0*/ 	.word	0x00019a70
        /*11f4*/ 	.word	0x00000000
        /*11f8*/ 	.word	0x00019c80
        /*11fc*/ 	.short	0x010a
        /*11fe*/ 	.byte	0x3f
	.zero		1


	//   ....[61]....
        /*1200*/ 	.word	0x00019e20
        /*1204*/ 	.word	0x00000000
        /*1208*/ 	.word	0x00019c70
        /*120c*/ 	.short	0x0107
        /*120e*/ 	.byte	0x3f
	.zero		1


	//   ....[62]....
        /*1210*/ 	.word	0x00019ee0
        /*1214*/ 	.word	0x00000000
        /*1218*/ 	.word	0x00019c70
        /*121c*/ 	.short	0x0101
        /*121e*/ 	.byte	0x3f
	.zero		1


	//   ....[63]....
        /*1220*/ 	.word	0x00019f10
        /*1224*/ 	.word	0x00000000
        /*1228*/ 	.word	0x00019c40
        /*122c*/ 	.short	0x010a
        /*122e*/ 	.byte	0x3f
	.zero		1


	//   ....[64]....
        /*1230*/ 	.word	0x0001a240
        /*1234*/ 	.word	0x00000000
        /*1238*/ 	.word	0x00019c30
        /*123c*/ 	.short	0x0107
        /*123e*/ 	.byte	0x3f
	.zero		1


	//   ....[65]....
        /*1240*/ 	.word	0x0001a300
        /*1244*/ 	.word	0x00000000
        /*1248*/ 	.word	0x00019c30
        /*124c*/ 	.short	0x0101
        /*124e*/ 	.byte	0x3f
	.zero		1


	//   ....[66]....
        /*1250*/ 	.word	0x0001a390
        /*1254*/ 	.word	0x00000002
        /*1258*/ 	.word	0x00019c70
        /*125c*/ 	.short	0x010a
        /*125e*/ 	.byte	0x3f
	.zero		1


	//   ....[67]....
        /*1260*/ 	.word	0x0001a420
        /*1264*/ 	.word	0x00000002
        /*1268*/ 	.word	0x00019c60
        /*126c*/ 	.short	0x010a
        /*126e*/ 	.byte	0x3f
	.zero		1


	//   ....[68]....
        /*1270*/ 	.word	0x0001a8a0
        /*1274*/ 	.word	0x00000002
        /*1278*/ 	.word	0x00019c50
        /*127c*/ 	.short	0x0101
        /*127e*/ 	.byte	0x3f
	.zero		1


	//   ....[69]....
        /*1280*/ 	.word	0x0001a930
        /*1284*/ 	.word	0x00000002
        /*1288*/ 	.word	0x00000000
        /*128c*/ 	.short	0x0101
        /*128e*/ 	.byte	0x3f
	.zero		1


	//   ....[70]....
        /*1290*/ 	.word	0x0001aaf0
        /*1294*/ 	.word	0x00000000
        /*1298*/ 	.word	0x00019c70
        /*129c*/ 	.short	0x010a
        /*129e*/ 	.byte	0x3f
	.zero		1


	//   ....[71]....
        /*12a0*/ 	.word	0x0001ab70
        /*12a4*/ 	.word	0x00000000
        /*12a8*/ 	.word	0x00019c60
        /*12ac*/ 	.short	0x010a
        /*12ae*/ 	.byte	0x3f
	.zero		1


	//   ....[72]....
        /*12b0*/ 	.word	0x0001b000
        /*12b4*/ 	.word	0x00000000
        /*12b8*/ 	.word	0x00019c50
        /*12bc*/ 	.short	0x0101
        /*12be*/ 	.byte	0x3f
	.zero		1


	//   ....[73]....
        /*12c0*/ 	.word	0x0001b0a0
        /*12c4*/ 	.word	0x00000000
        /*12c8*/ 	.word	0x00000000
        /*12cc*/ 	.short	0x0101
        /*12ce*/ 	.byte	0x3f
	.zero		1


	//   ....[74]....
        /*12d0*/ 	.word	0x0001bde0
        /*12d4*/ 	.word	0x00000005
        /*12d8*/ 	.word	0x00019c20
        /*12dc*/ 	.short	0x010a
        /*12de*/ 	.byte	0x3f
	.zero		1


	//   ....[75]....
        /*12e0*/ 	.word	0x0001bf50
        /*12e4*/ 	.word	0x00000003
        /*12e8*/ 	.word	0x00019c40
        /*12ec*/ 	.short	0x010a
        /*12ee*/ 	.byte	0x3f
	.zero		1


	//   ....[76]....
        /*12f0*/ 	.word	0x0001bff0
        /*12f4*/ 	.word	0x00000013
        /*12f8*/ 	.word	0x00019c40
        /*12fc*/ 	.short	0x010a
        /*12fe*/ 	.byte	0x3f
	.zero		1


	//   ....[77]....
        /*1300*/ 	.word	0x0001c030
        /*1304*/ 	.word	0x00000003
        /*1308*/ 	.word	0x00019c60
        /*130c*/ 	.short	0x010a
        /*130e*/ 	.byte	0x3f
	.zero		1


	//   ....[78]....
        /*1310*/ 	.word	0x0001c070
        /*1314*/ 	.word	0x00000013
        /*1318*/ 	.word	0x00019c60
        /*131c*/ 	.short	0x010a
        /*131e*/ 	.byte	0x3f
	.zero		1


	//   ....[79]....
        /*1320*/ 	.word	0x0001c0b0
        /*1324*/ 	.word	0x00000003
        /*1328*/ 	.word	0x00019c80
        /*132c*/ 	.short	0x010a
        /*132e*/ 	.byte	0x3f
	.zero		1


	//   ....[80]....
        /*1330*/ 	.word	0x0001c0f0
        /*1334*/ 	.word	0x00000013
        /*1338*/ 	.word	0x00019c80
        /*133c*/ 	.short	0x010a
        /*133e*/ 	.byte	0x3f
	.zero		1


	//   ....[81]....
        /*1340*/ 	.word	0x0001c150
        /*1344*/ 	.word	0x00000046
        /*1348*/ 	.word	0x00019c90
        /*134c*/ 	.short	0x010a
        /*134e*/ 	.byte	0x3f
	.zero		1


	//   ....[82]....
        /*1350*/ 	.word	0x0001c2c0
        /*1354*/ 	.word	0x00000046
        /*1358*/ 	.word	0x00019c90
        /*135c*/ 	.short	0x010a
        /*135e*/ 	.byte	0x3f
	.zero		1


	//   ....[83]....
        /*1360*/ 	.word	0x0001c440
        /*1364*/ 	.word	0x00000046
        /*1368*/ 	.word	0x00019c90
        /*136c*/ 	.short	0x010a
        /*136e*/ 	.byte	0x3f
	.zero		1


	//   ....[84]....
        /*1370*/ 	.word	0x0001c5a0
        /*1374*/ 	.word	0x00000046
        /*1378*/ 	.word	0x00019cb0
        /*137c*/ 	.short	0x010a
        /*137e*/ 	.byte	0x3f
	.zero		1


	//   ....[85]....
        /*1380*/ 	.word	0x0001c7c0
        /*1384*/ 	.word	0x00000012
        /*1388*/ 	.word	0x00019c00
        /*138c*/ 	.short	0x010a
        /*138e*/ 	.byte	0x3f
	.zero		1


	//   ....[86]....
        /*1390*/ 	.word	0x0001c9e0
        /*1394*/ 	.word	0x00000012
        /*1398*/ 	.word	0x00019c00
        /*139c*/ 	.short	0x010a
        /*139e*/ 	.byte	0x3f
	.zero		1


	//   ....[87]....
        /*13a0*/ 	.word	0x0001ca30
        /*13a4*/ 	.word	0x00000000
        /*13a8*/ 	.word	0x00019c30
        /*13ac*/ 	.short	0x010a
        /*13ae*/ 	.byte	0x3f
	.zero		1


	//   ....[88]....
        /*13b0*/ 	.word	0x0001ca80
        /*13b4*/ 	.word	0x0000000b
        /*13b8*/ 	.word	0x00019c30
        /*13bc*/ 	.short	0x010a
        /*13be*/ 	.byte	0x3f
	.zero		1


	//   ....[89]....
        /*13c0*/ 	.word	0x0001cad0
        /*13c4*/ 	.word	0x0000000c
        /*13c8*/ 	.word	0x00019c50
        /*13cc*/ 	.short	0x010a
        /*13ce*/ 	.byte	0x3f
	.zero		1


	//   ....[90]....
        /*13d0*/ 	.word	0x0001cb20
        /*13d4*/ 	.word	0x0000000a
        /*13d8*/ 	.word	0x00019c50
        /*13dc*/ 	.short	0x010a
        /*13de*/ 	.byte	0x3f
	.zero		1


	//   ....[91]....
        /*13e0*/ 	.word	0x0001ccc0
        /*13e4*/ 	.word	0x00000011
        /*13e8*/ 	.word	0x00019c20
        /*13ec*/ 	.short	0x010a
        /*13ee*/ 	.byte	0x3f
	.zero		1


	//   ....[92]....
        /*13f0*/ 	.word	0x0001cd10
        /*13f4*/ 	.word	0x00000008
        /*13f8*/ 	.word	0x00019ca0
        /*13fc*/ 	.short	0x010a
        /*13fe*/ 	.byte	0x3f
	.zero		1


	//   ....[93]....
        /*1400*/ 	.word	0x0001cd60
        /*1404*/ 	.word	0x00000008
        /*1408*/ 	.word	0x00019cc0
        /*140c*/ 	.short	0x010a
        /*140e*/ 	.byte	0x3f
	.zero		1


	//   ....[94]....
        /*1410*/ 	.word	0x0001cdb0
        /*1414*/ 	.word	0x00000009
        /*1418*/ 	.word	0x00019ca0
        /*141c*/ 	.short	0x010a
        /*141e*/ 	.byte	0x3f
	.zero		1


	//   ....[95]....
        /*1420*/ 	.word	0x0001ce00
        /*1424*/ 	.word	0x00000009
        /*1428*/ 	.word	0x00019cc0
        /*142c*/ 	.short	0x010a
        /*142e*/ 	.byte	0x3f
	.zero		1


	//   ....[96]....
        /*1430*/ 	.word	0x0001cf30
        /*1434*/ 	.word	0x00000004
        /*1438*/ 	.word	0x00019c80
        /*143c*/ 	.short	0x010a
        /*143e*/ 	.byte	0x3f
	.zero		1


	//   ....[97]....
        /*1440*/ 	.word	0x0001d320
        /*1444*/ 	.word	0x00000004
        /*1448*/ 	.word	0x00019c40
        /*144c*/ 	.short	0x010a
        /*144e*/ 	.byte	0x3f
	.zero		1


	//   ....[98]....
        /*1450*/ 	.word	0x0001d9c0
        /*1454*/ 	.word	0x00000011
        /*1458*/ 	.word	0x00019c20
        /*145c*/ 	.short	0x010a
        /*145e*/ 	.byte	0x3f
	.zero		1


	//   ....[99]....
        /*1460*/ 	.word	0x0001da10
        /*1464*/ 	.word	0x00000000
        /*1468*/ 	.word	0x00019c80
        /*146c*/ 	.short	0x010a
        /*146e*/ 	.byte	0x3f
	.zero		1


	//   ....[100]....
        /*1470*/ 	.word	0x0001dd10
        /*1474*/ 	.word	0x00000000
        /*1478*/ 	.word	0x00019c40
        /*147c*/ 	.short	0x010a
        /*147e*/ 	.byte	0x3f
	.zero		1


	//   ....[101]....
        /*1480*/ 	.word	0x0001dfc0
        /*1484*/ 	.word	0x00000002
        /*1488*/ 	.word	0x00019c70
        /*148c*/ 	.short	0x010a
        /*148e*/ 	.byte	0x3f
	.zero		1


	//   ....[102]....
        /*1490*/ 	.word	0x0001e010
        /*1494*/ 	.word	0x00000002
        /*1498*/ 	.word	0x00019c60
        /*149c*/ 	.short	0x010a
        /*149e*/ 	.byte	0x3f
	.zero		1


	//   ....[103]....
        /*14a0*/ 	.word	0x0001e060
        /*14a4*/ 	.word	0x00000000
        /*14a8*/ 	.word	0x00019c70
        /*14ac*/ 	.short	0x010a
        /*14ae*/ 	.byte	0x3f
	.zero		1


	//   ....[104]....
        /*14b0*/ 	.word	0x0001e0b0
        /*14b4*/ 	.word	0x00000000
        /*14b8*/ 	.word	0x00019c60
        /*14bc*/ 	.short	0x010a
        /*14be*/ 	.byte	0x3f
	.zero		1


	//   ....[105]....
        /*14c0*/ 	.word	0x0001ebc0
        /*14c4*/ 	.word	0x00000005
        /*14c8*/ 	.word	0x00019c20
        /*14cc*/ 	.short	0x010a
        /*14ce*/ 	.byte	0x3f
	.zero		1


	//   ....[106]....
        /*14d0*/ 	.word	0x0001ed60
        /*14d4*/ 	.word	0x00000003
        /*14d8*/ 	.word	0x00019c40
        /*14dc*/ 	.short	0x010a
        /*14de*/ 	.byte	0x3f
	.zero		1


	//   ....[107]....
        /*14e0*/ 	.word	0x0001edb0
        /*14e4*/ 	.word	0x00000013
        /*14e8*/ 	.word	0x00019c40
        /*14ec*/ 	.short	0x010a
        /*14ee*/ 	.byte	0x3f
	.zero		1


	//   ....[108]....
        /*14f0*/ 	.word	0x0001ee00
        /*14f4*/ 	.word	0x00000003
        /*14f8*/ 	.word	0x00019c60
        /*14fc*/ 	.short	0x010a
        /*14fe*/ 	.byte	0x3f
	.zero		1


	//   ....[109]....
        /*1500*/ 	.word	0x0001ee50
        /*1504*/ 	.word	0x00000013
        /*1508*/ 	.word	0x00019c60
        /*150c*/ 	.short	0x010a
        /*150e*/ 	.byte	0x3f
	.zero		1


	//   ....[110]....
        /*1510*/ 	.word	0x0001eea0
        /*1514*/ 	.word	0x00000003
        /*1518*/ 	.word	0x00019c80
        /*151c*/ 	.short	0x010a
        /*151e*/ 	.byte	0x3f
	.zero		1


	//----- nvinfo : EIATTR_NUM_MBARRIERS
	.align		4
.L_1194:
        /*1520*/ 	.byte	0x03, 0x38
        /*1522*/ 	.short	0x0016


	//----- nvinfo : EIATTR_EXIT_INSTR_OFFSETS
	.align		4
        /*1524*/ 	.byte	0x04, 0x1c
        /*1526*/ 	.short	(.L_1196 - .L_1195)


	//   ....[0]....
.L_1195:
        /*1528*/ 	.word	0x0001c140


	//----- nvinfo : EIATTR_MAX_THREADS
	.align		4
.L_1196:
        /*152c*/ 	.byte	0x04, 0x05
        /*152e*/ 	.short	(.L_1198 - .L_1197)
.L_1197:
        /*1530*/ 	.word	0x00000200
        /*1534*/ 	.word	0x00000001
        /*1538*/ 	.word	0x00000001


	//----- nvinfo : EIATTR_CRS_STACK_SIZE
	.align		4
.L_1198:
        /*153c*/ 	.byte	0x04, 0x1e
        /*153e*/ 	.short	(.L_1200 - .L_1199)
.L_1199:
        /*1540*/ 	.word	0x00000000


	//----- nvinfo : EIATTR_CBANK_PARAM_SIZE
	.align		4
.L_1200:
        /*1544*/ 	.byte	0x03, 0x19
        /*1546*/ 	.short	0x0af0


	//----- nvinfo : EIATTR_PARAM_CBANK
	.align		4
        /*1548*/ 	.byte	0x04, 0x0a
        /*154a*/ 	.short	(.L_1202 - .L_1201)
	.align		4
.L_1201:
        /*154c*/ 	.word	index@(.nv.constant0._ZN7cutlass13device_kernelIN5flash11enable_sm90INS1_16FlashAttnFwdSm90INS1_25CollectiveMainloopFwdSm90ILi2EN4cute5tupleIJNS5_1CILi1EEES8_S8_EEENS6_IJNS7_ILi192EEENS7_ILi128EEENS7_ILi96EEEEEELi96ENS_12float_e4m3_tEfNS_4arch4Sm90ELb0ELb0ELb1ELb1ELb1ELb1ELb0ELb1ELb1ELb1ELb1ELb0EEENS1_21CollectiveEpilogueFwdINS6_IJSA_SC_SB_EEES9_NS_10bfloat16_tESG_Li384ELb1ELb1ELb1ELb1EEENS1_36VarlenDynamicPersistentTileSchedulerILi192ELi128ELi384ELi128ELb1ELb1ELb1ELb0ELb1ELb1EEEEEEEEEvNT_6ParamsE)
        /*1550*/ 	.short	0x0210
        /*1552*/ 	.short	0x0af0


	//----- nvinfo : EIATTR_SW_WAR
	.align		4
.L_1202:
        /*1554*/ 	.byte	0x04, 0x36
        /*1556*/ 	.short	(.L_1204 - .L_1203)
.L_1203:
        /*1558*/ 	.word	0x00000008
.L_1204:


//--------------------- .nv.info._ZN7cutlass13device_kernelIN5flash11enable_sm90INS1_16FlashAttnFwdSm90INS1_25CollectiveMainloopFwdSm90ILi2EN4cute5tupleIJNS5_1CILi1EEES8_S8_EEENS6_IJNS7_ILi192EEENS7_ILi128EEENS7_ILi96EEEEEELi96ENS_12float_e4m3_tEfNS_4arch4Sm90ELb0ELb1ELb1ELb0ELb1ELb0ELb0ELb1ELb1ELb1ELb1ELb0EEENS1_21CollectiveEpilogueFwdINS6_IJSA_SC_SB_EEES9_NS_10bfloat16_tESG_Li384ELb0ELb1ELb1ELb1EEENS1_19SingleTileSchedulerILb0ELb1ELb1ELi192EEEEEEEEEvNT_6ParamsE --------------------------
	.section	.nv.info._ZN7cutlass13device_kernelIN5flash11enable_sm90INS1_16FlashAttnFwdSm90INS1_25CollectiveMainloopFwdSm90ILi2EN4cute5tupleIJNS5_1CILi1EEES8_S8_EEENS6_IJNS7_ILi192EEENS7_ILi128EEENS7_ILi96EEEEEELi96ENS_12float_e4m3_tEfNS_4arch4Sm90ELb0ELb1ELb1ELb0ELb1ELb0ELb0ELb1ELb1ELb1ELb1ELb0EEENS1_21CollectiveEpilogueFwdINS6_IJSA_SC_SB_EEES9_NS_10bfloat16_tESG_Li384ELb0ELb1ELb1ELb1EEENS1_19SingleTileSchedulerILb0ELb1ELb1ELi192EEEEEEEEEvNT_6ParamsE,"",@"SHT_CUDA_INFO"
	.sectionflags	@""
	.align	4


	//----- nvinfo : EIATTR_CUDA_API_VERSION
	.align		4
        /*0000*/ 	.byte	0x04, 0x37
        /*0002*/ 	.short	(.L_1206 - .L_1205)
.L_1205:
        /*0004*/ 	.word	0x00000082


	//----- nvinfo : EIATTR_KPARAM_INFO
	.align		4
.L_1206:
        /*0008*/ 	.byte	0x04, 0x17
        /*000a*/ 	.short	(.L_1208 - .L_1207)
.L_1207:
        /*000c*/ 	.word	0x00000000
        /*0010*/ 	.short	0x0000
        /*0012*/ 	.short	0x0070
        /*0014*/ 	.byte	0x00, 0xf0, 0x01, 0x28


	//----- nvinfo : EIATTR_SPARSE_MMA_MASK
	.align		4
.L_1208:
        /*0018*/ 	.byte	0x03, 0x50
        /*001a*/ 	.short	0x0000


	//----- nvinfo : EIATTR_MAXREG_COUNT
	.align		4
        /*001c*/ 	.byte	0x03, 0x1b
        /*001e*/ 	.short	0x0080


	//----- nvinfo : EIATTR_NUM_BARRIERS
	.align		4
        /*0020*/ 	.byte	0x02, 0x4c
        /*0022*/ 	.byte	0x09
	.zero		1


	//----- nvinfo : EIATTR_EXTERNS
	.align		4
        /*0024*/ 	.byte	0x04, 0x0f
        /*0026*/ 	.short	(.L_1210 - .L_1209)


	//   ....[0]....
	.align		4
.L_1209:
        /*0028*/ 	.word	index@(__assertfail)


	//----- nvinfo : EIATTR_ANNOTATIONS
	.align		4
.L_1210:
        /*002c*/ 	.byte	0x04, 0x55
        /*002e*/ 	.short	(.L_1212 - .L_1211)


	//   ....[0]....
.L_1211:
        /*0030*/ 	.word	0x00000001
        /*0034*/ 	.byte	0xa0, 0x22, 0x01, 0x00, 0x01, 0x00, 0x00, 0x00, 0xa0, 0x26, 0x01, 0x00, 0x01, 0x00, 0x00, 0x00
        /*0044*/ 	.byte	0x80, 0x28, 0x01, 0x00, 0x01, 0x00, 0x00, 0x00, 0x80, 0x39, 0x01, 0x00, 0x01, 0x00, 0x00, 0x00
        /*0054*/ 	.byte	0x10, 0x42, 0x01, 0x00, 0x01, 0x00, 0x00, 0x00, 0x90, 0x58, 0x01, 0x00, 0x01, 0x00, 0x00, 0x00
        /*0064*/ 	.byte	0x60, 0x65, 0x01, 0x00


	//----- nvinfo : EIATTR_MERCURY_ISA_VERSION
	.align		4
.L_1212:
        /*0068*/ 	.byte	0x03, 0x5f
        /*006a*/ 	.short	0x0101


	//----- nvinfo : EIATTR_INT_WARP_WIDE_INSTR_OFFSETS
	.align		4
        /*006c*/ 	.byte	0x04, 0x31
        /*006e*/ 	.short	(.L_1214 - .L_1213)


	//   ....[0]....
.L_1213:
        /*0070*/ 	.word	0x000000c0


	//   ....[1]....
        /*0074*/ 	.word	0x000000d0


	//   ....[2]....
        /*0078*/ 	.word	0x00000170


	//----- nvinfo : EIATTR_COOP_GROUP_MASK_REGIDS
	.align		4
.L_1214:
        /*007c*/ 	.byte	0x04, 0x29
        /*007e*/ 	.short	(.L_1216 - .L_1215)


	//   ....[0]....
.L_1215:
        /*0080*/ 	.word	0xffffffff


	//   ....[1]....
        /*0084*/ 	.word	0xffffffff


	//   ....[2]....
        /*0088*/ 	.word	0xffffffff


	//   ....[3]....
        /*008c*/ 	.word	0xffffffff


	//   ....[4]....
        /*0090*/ 	.word	0xffffffff


	//   ....[5]....
        /*0094*/ 	.word	0xffffffff


	//   ....[6]....
        /*0098*/ 	.word	0xffffffff


	//   ....[7]....
        /*009c*/ 	.word	0xffffffff


	//   ....[8]....
        /*00a0*/ 	.word	0xffffffff


	//   ....[9]....
        /*00a4*/ 	.word	0xffffffff


	//   ....[10]....
        /*00a8*/ 	.word	0xffffffff


	//   ....[11]....
        /*00ac*/ 	.word	0xffffffff


	//   ....[12]....
        /*00b0*/ 	.word	0xffffffff


	//   ....[13]....
        /*00b4*/ 	.word	0xffffffff


	//   ....[14]....
        /*00b8*/ 	.word	0xffffffff


	//   ....[15]....
        /*00bc*/ 	.word	0xffffffff


	//   ....[16]....
        /*00c0*/ 	.word	0xffffffff


	//   ....[17]....
        /*00c4*/ 	.word	0xffffffff


	//   ....[18]....
        /*00c8*/ 	.word	0xffffffff


	//   ....[19]....
        /*00cc*/ 	.word	0xffffffff


	//   ....[20]....
        /*00d0*/ 	.word	0xffffffff


	//   ....[21]....
        /*00d4*/ 	.word	0xffffffff


	//   ....[22]....
        /*00d8*/ 	.word	0xffffffff


	//   ....[23]....
        /*00dc*/ 	.word	0xffffffff


	//   ....[24]....
        /*00e0*/ 	.word	0xffffffff


	//   ....[25]....
        /*00e4*/ 	.word	0xffffffff


	//   ....[26]....
        /*00e8*/ 	.word	0xffffffff


	//   ....[27]....
        /*00ec*/ 	.word	0xffffffff


	//   ....[28]....
        /*00f0*/ 	.word	0xffffffff


	//   ....[29]....
        /*00f4*/ 	.word	0xffffffff


	//   ....[30]....
        /*00f8*/ 	.word	0xffffffff


	//   ....[31]....
        /*00fc*/ 	.word	0xffffffff


	//   ....[32]....
        /*0100*/ 	.word	0xffffffff


	//   ....[33]....
        /*0104*/ 	.word	0xffffffff


	//   ....[34]....
        /*0108*/ 	.word	0xffffffff


	//   ....[35]....
        /*010c*/ 	.word	0xffffffff


	//   ....[36]....
        /*0110*/ 	.word	0xffffffff


	//   ....[37]....
        /*0114*/ 	.word	0xffffffff


	//   ....[38]....
        /*0118*/ 	.word	0xffffffff


	//   ....[39]....
        /*011c*/ 	.word	0xffffffff


	//   ....[40]....
        /*0120*/ 	.word	0xffffffff


	//   ....[41]....
        /*0124*/ 	.word	0xffffffff


	//   ....[42]....
        /*0128*/ 	.word	0xffffffff


	//   ....[43]....
        /*012c*/ 	.word	0xffffffff


	//   ....[44]....
        /*0130*/ 	.word	0xffffffff


	//   ....[45]....
        /*0134*/ 	.word	0xffffffff


	//   ....[46]....
        /*0138*/ 	.word	0xffffffff


	//   ....[47]....
        /*013c*/ 	.word	0xffffffff


	//   ....[48]....
        /*0140*/ 	.word	0xffffffff


	//   ....[49]....
        /*0144*/ 	.word	0xffffffff


	//   ....[50]....
        /*0148*/ 	.word	0xffffffff


	//   ....[51]....
        /*014c*/ 	.word	0xffffffff


	//   ....[52]....
        /*0150*/ 	.word	0xffffffff


	//   ....[53]....
        /*0154*/ 	.word	0xffffffff


	//   ....[54]....
        /*0158*/ 	.word	0xffffffff


	//   ....[55]....
        /*015c*/ 	.word	0xffffffff


	//   ....[56]....
        /*0160*/ 	.word	0xffffffff


	//   ....[57]....
        /*0164*/ 	.word	0xffffffff


	//   ....[58]....
        /*0168*/ 	.word	0xffffffff


	//   ....[59]....
        /*016c*/ 	.word	0xffffffff


	//   ....[60]....
        /*0170*/ 	.word	0xffffffff


	//   ....[61]....
        /*0174*/ 	.word	0xffffffff


	//   ....[62]....
        /*0178*/ 	.word	0xffffffff


	//   ....[63]....
        /*017c*/ 	.word	0xffffffff


	//   ....[64]....
        /*0180*/ 	.word	0xffffffff


	//   ....[65]....
        /*0184*/ 	.word	0xffffffff


	//   ....[66]....
        /*0188*/ 	.word	0xffffffff


	//   ....[67]....
        /*018c*/ 	.word	0xffffffff


	//   ....[68]....
        /*0190*/ 	.word	0xffffffff


	//   ....[69]....
        /*0194*/ 	.word	0xffffffff


	//   ....[70]....
        /*0198*/ 	.word	0xffffffff


	//   ....[71]....
        /*019c*/ 	.word	0xffffffff


	//   ....[72]....
        /*01a0*/ 	.word	0xffffffff


	//   ....[73]....
        /*01a4*/ 	.word	0xffffffff


	//   ....[74]....
        /*01a8*/ 	.word	0xffffffff


	//   ....[75]....
        /*01ac*/ 	.word	0xffffffff


	//   ....[76]....
        /*01b0*/ 	.word	0xffffffff


	//   ....[77]....
        /*01b4*/ 	.word	0xffffffff


	//   ....[78]....
        /*01b8*/ 	.word	0xffffffff


	//   ....[79]....
        /*01bc*/ 	.word	0xffffffff


	//   ....[80]....
        /*01c0*/ 	.word	0xffffffff


	//   ....[81]....
        /*01c4*/ 	.word	0xffffffff


	//   ....[82]....
        /*01c8*/ 	.word	0xffffffff


	//   ....[83]....
        /*01cc*/ 	.word	0xffffffff


	//   ....[84]....
        /*01d0*/ 	.word	0xffffffff


	//   ....[85]....
        /*01d4*/ 	.word	0xffffffff


	//   ....[86]....
        /*01d8*/ 	.word	0xffffffff


	//   ....[87]....
        /*01dc*/ 	.word	0xffffffff


	//   ....[88]....
        /*01e0*/ 	.word	0xffffffff


	//   ....[89]....
        /*01e4*/ 	.word	0xffffffff


	//   ....[90]....
        /*01e8*/ 	.word	0xffffffff


	//   ....[91]....
        /*01ec*/ 	.word	0xffffffff


	//   ....[92]....
        /*01f0*/ 	.word	0xffffffff


	//   ....[93]....
        /*01f4*/ 	.word	0xffffffff


	//   ....[94]....
        /*01f8*/ 	.word	0xffffffff


	//   ....[95]....
        /*01fc*/ 	.word	0xffffffff


	//   ....[96]....
        /*0200*/ 	.word	0xffffffff


	//   ....[97]....
        /*0204*/ 	.word	0xffffffff


	//   ....[98]....
        /*0208*/ 	.word	0xffffffff


	//   ....[99]....
        /*020c*/ 	.word	0xffffffff


	//   ....[100]....
        /*0210*/ 	.word	0xffffffff


	//   ....[101]....
        /*0214*/ 	.word	0xffffffff


	//   ....[102]....
        /*0218*/ 	.word	0xffffffff


	//   ....[103]....
        /*021c*/ 	.word	0xffffffff


	//   ....[104]....
        /*0220*/ 	.word	0xffffffff


	//   ....[105]....
        /*0224*/ 	.word	0xffffffff


	//   ....[106]....
        /*0228*/ 	.word	0xffffffff


	//   ....[107]....
        /*022c*/ 	.word	0xffffffff


	//   ....[108]....
        /*0230*/ 	.word	0xffffffff


	//   ....[109]....
        /*0234*/ 	.word	0xffffffff


	//   ....[110]....
        /*0238*/ 	.word	0xffffffff


	//   ....[111]....
        /*023c*/ 	.word	0xffffffff


	//   ....[112]....
        /*0240*/ 	.word	0xffffffff


	//   ....[113]....
        /*0244*/ 	.word	0x0500000f


	//   ....[114]....
        /*0248*/ 	.word	0x0500000f


	//   ....[115]....
        /*024c*/ 	.word	0x0500000f


	//   ....[116]....
        /*0250*/ 	.word	0x0500000f


	//   ....[117]....
        /*0254*/ 	.word	0x0500000f


	//   ....[118]....
        /*0258*/ 	.word	0x0500000f


	//   ....[119]....
        /*025c*/ 	.word	0x0500000f


	//   ....[120]....
        /*0260*/ 	.word	0x0500000f


	//   ....[121]....
        /*0264*/ 	.word	0x0500000f


	//   ....[122]....
        /*0268*/ 	.word	0x0500000f


	//   ....[123]....
        /*026c*/ 	.word	0x0500000f


	//   ....[124]....
        /*0270*/ 	.word	0x0500000f


	//   ....[125]....
        /*0274*/ 	.word	0x0500000f


	//   ....[126]....
        /*0278*/ 	.word	0x0500000f


	//   ....[127]....
        /*027c*/ 	.word	0x0500000f


	//   ....[128]....
        /*0280*/ 	.word	0x0500000f


	//   ....[129]....
        /*0284*/ 	.word	0x0500000f


	//   ....[130]....
        /*0288*/ 	.word	0x0500000f


	//   ....[131]....
        /*028c*/ 	.word	0x0500000f


	//   ....[132]....
        /*0290*/ 	.word	0x0500000f


	//   ....[133]....
        /*0294*/ 	.word	0x0500000f


	//   ....[134]....
        /*0298*/ 	.word	0x0500000f


	//   ....[135]....
        /*029c*/ 	.word	0x0500000f


	//----- nvinfo : EIATTR_COOP_GROUP_INSTR_OFFSETS
	.align		4
.L_1216:
        /*02a0*/ 	.byte	0x04, 0x28
        /*02a2*/ 	.short	(.L_1218 - .L_1217)


	//   ....[0]....
.L_1217:
        /*02a4*/ 	.word	0x00000070


	//   ....[1]....
        /*02a8*/ 	.word	0x000000b0


	//   ....[2]....
        /*02ac*/ 	.word	0x000002d0


	//   ....[3]....
        /*02b0*/ 	.word	0x00000430


	//   ....[4]....
        /*02b4*/ 	.word	0x00000550


	//   ....[5]....
        /*02b8*/ 	.word	0x000006b0


	//   ....[6]....
        /*02bc*/ 	.word	0x000014c0


	//   ....[7]....
        /*02c0*/ 	.word	0x00002020


	//   ....[8]....
        /*02c4*/ 	.word	0x00002ce0


	//   ....[9]....
        /*02c8*/ 	.word	0x00003d00


	//   ....[10]....
        /*02cc*/ 	.word	0x00003e20


	//   ....[11]....
        /*02d0*/ 	.word	0x000046d0


	//   ....[12]....
        /*02d4*/ 	.word	0x00004730


	//   ....[13]....
        /*02d8*/ 	.word	0x00005de0


	//   ....[14]....
        /*02dc*/ 	.word	0x000066f0


	//   ....[15]....
        /*02e0*/ 	.word	0x000072f0


	//   ....[16]....
        /*02e4*/ 	.word	0x000073f0


	//   ....[17]....
        /*02e8*/ 	.word	0x00007c40


	//   ....[18]....
        /*02ec*/ 	.word	0x00007ce0


	//   ....[19]....
        /*02f0*/ 	.word	0x00009fe0


	//   ....[20]....
        /*02f4*/ 	.word	0x0000a000


	//   ....[21]....
        /*02f8*/ 	.word	0x0000a030


	//   ....[22]....
        /*02fc*/ 	.word	0x0000a040


	//   ....[23]....
        /*0300*/ 	.word	0x0000b9c0


	//   ....[24]....
        /*0304*/ 	.word	0x0000c2e0


	//   ....[25]....
        /*0308*/ 	.word	0x0000ced0


	//   ....[26]....
        /*030c*/ 	.word	0x0000cf50


	//   ....[27]....
        /*0310*/ 	.word	0x0000d880


	//   ....[28]....
        /*0314*/ 	.word	0x0000d8f0


	//   ....[29]....
        /*0318*/ 	.word	0x0000eb40


	//   ....[30]....
        /*031c*/ 	.word	0x0000eb60


	//   ....[31]....
        /*0320*/ 	.word	0x0000ebe0


	//   ....[32]....
        /*0324*/ 	.word	0x0000ebf0


	//   ....[33]....
        /*0328*/ 	.word	0x0000f8c0


	//   ....[34]....
        /*032c*/ 	.word	0x0000f8d0


	//   ....[35]....
        /*0330*/ 	.word	0x0000f8e0


	//   ....[36]....
        /*0334*/ 	.word	0x0000f8f0


	//   ....[37]....
        /*0338*/ 	.word	0x0000f900


	//   ....[38]....
        /*033c*/ 	.word	0x0000f920


	//   ....[39]....
        /*0340*/ 	.word	0x0000f930


	//   ....[40]....
        /*0344*/ 	.word	0x0000f940


	//   ....[41]....
        /*0348*/ 	.word	0x0000f960


	//   ....[42]....
        /*034c*/ 	.word	0x0000f970


	//   ....[43]....
        /*0350*/ 	.word	0x0000f980


	//   ....[44]....
        /*0354*/ 	.word	0x0000f990


	//   ....[45]....
        /*0358*/ 	.word	0x0000f9b0


	//   ....[46]....
        /*035c*/ 	.word	0x0000f9d0


	//   ....[47]....
        /*0360*/ 	.word	0x0000f9e0


	//   ....[48]....
        /*0364*/ 	.word	0x0000f9f0


	//   ....[49]....
        /*0368*/ 	.word	0x0000fa10


	//   ....[50]....
        /*036c*/ 	.word	0x0000fa30


	//   ....[51]....
        /*0370*/ 	.word	0x0000fa40


	//   ....[52]....
        /*0374*/ 	.word	0x0000fa60


	//   ....[53]....
        /*0378*/ 	.word	0x0000fa80


	//   ....[54]....
        /*037c*/ 	.word	0x0000fa90


	//   ....[55]....
        /*0380*/ 	.word	0x0000faa0


	//   ....[56]....
        /*0384*/ 	.word	0x0000fab0


	//   ....[57]....
        /*0388*/ 	.word	0x0000fac0


	//   ....[58]....
        /*038c*/ 	.word	0x0000fae0


	//   ....[59]....
        /*0390*/ 	.word	0x0000faf0


	//   ....[60]....
        /*0394*/ 	.word	0x0000fb00


	//   ....[61]....
        /*0398*/ 	.word	0x0000fb10


	//   ....[62]....
        /*039c*/ 	.word	0x0000fb20


	//   ....[63]....
        /*03a0*/ 	.word	0x0000fb30


	//   ....[64]....
        /*03a4*/ 	.word	0x0000fb40


	//   ....[65]....
        /*03a8*/ 	.word	0x0000fb50


	//   ....[66]....
        /*03ac*/ 	.word	0x0000fb70


	//   ....[67]....
        /*03b0*/ 	.word	0x0000fba0


	//   ....[68]....
        /*03b4*/ 	.word	0x0000fbd0


	//   ....[69]....
        /*03b8*/ 	.word	0x0000fc00


	//   ....[70]....
        /*03bc*/ 	.word	0x0000fc40


	//   ....[71]....
        /*03c0*/ 	.word	0x0000fc80


	//   ....[72]....
        /*03c4*/ 	.word	0x0000fcb0


	//   ....[73]....
        /*03c8*/ 	.word	0x0000fcc0


	//   ....[74]....
        /*03cc*/ 	.word	0x0000fcd0


	//   ....[75]....
        /*03d0*/ 	.word	0x0000fce0


	//   ....[76]....
        /*03d4*/ 	.word	0x0000fcf0


	//   ....[77]....
        /*03d8*/ 	.word	0x0000fd00


	//   ....[78]....
        /*03dc*/ 	.word	0x0000fd10


	//   ....[79]....
        /*03e0*/ 	.word	0x0000fd20


	//   ....[80]....
        /*03e4*/ 	.word	0x0000fd30


	//   ....[81]....
        /*03e8*/ 	.word	0x00010080


	//   ....[82]....
        /*03ec*/ 	.word	0x000100e0


	//   ....[83]....
        /*03f0*/ 	.word	0x00010110


	//   ....[84]....
        /*03f4*/ 	.word	0x00010150


	//   ....[85]....
        /*03f8*/ 	.word	0x00010190


	//   ....[86]....
        /*03fc*/ 	.word	0x000101d0


	//   ....[87]....
        /*0400*/ 	.word	0x000106f0


	//   ....[88]....
        /*0404*/ 	.word	0x00010720


	//   ....[89]....
        /*0408*/ 	.word	0x000110f0


	//   ....[90]....
        /*040c*/ 	.word	0x000128a0


	//   ....[91]....
        /*0410*/ 	.word	0x000128b0


	//   ....[92]....
        /*0414*/ 	.word	0x000128c0


	//   ....[93]....
        /*0418*/ 	.word	0x000129a0


	//   ....[94]....
        /*041c*/ 	.word	0x00012d10


	//   ....[95]....
        /*0420*/ 	.word	0x00012d20


	//   ....[96]....
        /*0424*/ 	.word	0x00012d30


	//   ....[97]....
        /*0428*/ 	.word	0x00012d70


	//   ....[98]....
        /*042c*/ 	.word	0x00013500


	//   ....[99]....
        /*0430*/ 	.word	0x00013530


	//   ....[100]....
        /*0434*/ 	.word	0x00013560


	//   ....[101]....
        /*0438*/ 	.word	0x00013580


	//   ....[102]....
        /*043c*/ 	.word	0x00013590


	//   ....[103]....
        /*0440*/ 	.word	0x00013650


	//   ....[104]....
        /*0444*/ 	.word	0x00013df0


	//   ....[105]....
        /*0448*/ 	.word	0x00013e00


	//   ....[106]....
        /*044c*/ 	.word	0x00013e10


	//   ....[107]....
        /*0450*/ 	.word	0x00013e90


	//   ....[108]....
        /*0454*/ 	.word	0x00014220


	//   ....[109]....
        /*0458*/ 	.word	0x00014230


	//   ....[110]....
        /*045c*/ 	.word	0x00014240


	//   ....[111]....
        /*0460*/ 	.word	0x00014260


	//   ....[112]....
        /*0464*/ 	.word	0x000150f0


	//   ....[113]....
        /*0468*/ 	.word	0x00015770


	//   ....[114]....
        /*046c*/ 	.word	0x00015860


	//   ....[115]....
        /*0470*/ 	.word	0x00015910


	//   ....[116]....
        /*0474*/ 	.word	0x00015990


	//   ....[117]....
        /*0478*/ 	.word	0x00015a10


	//   ....[118]....
        /*047c*/ 	.word	0x00015bc0


	//   ....[119]....
        /*0480*/ 	.word	0x00015c50


	//   ....[120]....
        /*0484*/ 	.word	0x00015cd0


	//   ....[121]....
        /*0488*/ 	.word	0x00015d80


	//   ....[122]....
        /*048c*/ 	.word	0x00015e10


	//   ....[123]....
        /*0490*/ 	.word	0x00015e60


	//   ....[124]....
        /*0494*/ 	.word	0x00015ef0


	//   ....[125]....
        /*0498*/ 	.word	0x00015ff0


	//   ....[126]....
        /*049c*/ 	.word	0x00016060


	//   ....[127]....
        /*04a0*/ 	.word	0x00016130


	//   ....[128]....
        /*04a4*/ 	.word	0x00016270


	//   ....[129]....
        /*04a8*/ 	.word	0x00016300


	//   ....[130]....
        /*04ac*/ 	.word	0x00016360


	//   ....[131]....
        /*04b0*/ 	.word	0x00016440


	//   ....[132]....
        /*04b4*/ 	.word	0x00016530


	//   ....[133]....
        /*04b8*/ 	.word	0x000165d0


	//   ....[134]....
        /*04bc*/ 	.word	0x00016630


	//   ....[135]....
        /*04c0*/ 	.word	0x00016690


	//----- nvinfo : EIATTR_REG_RECONFIG
	.align		4
.L_1218:
        /*04c4*/ 	.byte	0x01, 0x54
	.zero		2


	//----- nvinfo : EIATTR_SYSCALL_OFFSETS
	.align		4
        /*04c8*/ 	.byte	0x04, 0x46
        /*04ca*/ 	.short	(.L_1220 - .L_1219)


	//   ....[0]....
.L_1219:
        /*04cc*/ 	.word	0x00001680


	//   ....[1]....
        /*04d0*/ 	.word	0x00011cc0


	//   ....[2]....
        /*04d4*/ 	.word	0x00011e00


	//   ....[3]....
        /*04d8*/ 	.word	0x00011f40


	//   ....[4]....
        /*04dc*/ 	.word	0x00012060


	//   ....[5]....
        /*04e0*/ 	.word	0x00013080


	//----- nvinfo : EIATTR_MBARRIER_INSTR_OFFSETS
	.align		4
.L_1220:
        /*04e4*/ 	.byte	0x04, 0x39
        /*04e6*/ 	.short	(.L_1222 - .L_1221)


	//   ....[0]....
.L_1221:
        /*04e8*/ 	.word	0x00000180
        /*04ec*/ 	.word	0x000000ff
        /*04f0*/ 	.word	0x00017000
        /*04f4*/ 	.short	0x0100
        /*04f6*/ 	.byte	0x08
	.zero		1


	//   ....[1]....
        /*04f8*/ 	.word	0x00000190
        /*04fc*/ 	.word	0x000000ff
        /*0500*/ 	.word	0x00017020
        /*0504*/ 	.short	0x0100
        /*0506*/ 	.byte	0x08
	.zero		1


	//   ....[2]....
        /*0508*/ 	.word	0x00000280
        /*050c*/ 	.word	0x000000ff
        /*0510*/ 	.word	0x00017030
        /*0514*/ 	.short	0x0100
        /*0516*/ 	.byte	0x08
	.zero		1


	//   ....[3]....
        /*0518*/ 	.word	0x00000290
        /*051c*/ 	.word	0x000000ff
        /*0520*/ 	.word	0x00017040
        /*0524*/ 	.short	0x0100
        /*0526*/ 	.byte	0x08
	.zero		1


	//   ....[4]....
        /*0528*/ 	.word	0x000002a0
        /*052c*/ 	.word	0x000000ff
        /*0530*/ 	.word	0x00017038
        /*0534*/ 	.short	0x0100
        /*0536*/ 	.byte	0x08
	.zero		1


	//   ....[5]....
        /*0538*/ 	.word	0x000002b0
        /*053c*/ 	.word	0x000000ff
        /*0540*/ 	.word	0x00017048
        /*0544*/ 	.short	0x0100
        /*0546*/ 	.byte	0x08
	.zero		1


	//   ....[6]....
        /*0548*/ 	.word	0x000003e0
        /*054c*/ 	.word	0x000000ff
        /*0550*/ 	.word	0x00017050
        /*0554*/ 	.short	0x0100
        /*0556*/ 	.byte	0x08
	.zero		1


	//   ....[7]....
        /*0558*/ 	.word	0x000003f0
        /*055c*/ 	.word	0x000000ff
        /*0560*/ 	.word	0x00017060
        /*0564*/ 	.short	0x0100
        /*0566*/ 	.byte	0x08
	.zero		1


	//   ....[8]....
        /*0568*/ 	.word	0x00000400
        /*056c*/ 	.word	0x000000ff
        /*0570*/ 	.word	0x00017058
        /*0574*/ 	.short	0x0100
        /*0576*/ 	.byte	0x08
	.zero		1


	//   ....[9]....
        /*0578*/ 	.word	0x00000410
        /*057c*/ 	.word	0x000000ff
        /*0580*/ 	.word	0x00017068
        /*0584*/ 	.short	0x0100
        /*0586*/ 	.byte	0x08
	.zero		1


	//   ....[10]....
        /*0588*/ 	.word	0x00000500
        /*058c*/ 	.word	0x000000ff
        /*0590*/ 	.word	0x00017070
        /*0594*/ 	.short	0x0100
        /*0596*/ 	.byte	0x06
	.zero		1


	//   ....[11]....
        /*0598*/ 	.word	0x00000510
        /*059c*/ 	.word	0x000000ff
        /*05a0*/ 	.word	0x00017080
        /*05a4*/ 	.short	0x0100
        /*05a6*/ 	.byte	0x06
	.zero		1


	//   ....[12]....
        /*05a8*/ 	.word	0x00000520
        /*05ac*/ 	.word	0x000000ff
        /*05b0*/ 	.word	0x00017078
        /*05b4*/ 	.short	0x0100
        /*05b6*/ 	.byte	0x06
	.zero		1


	//   ....[13]....
        /*05b8*/ 	.word	0x00000530
        /*05bc*/ 	.word	0x000000ff
        /*05c0*/ 	.word	0x00017088
        /*05c4*/ 	.short	0x0100
        /*05c6*/ 	.byte	0x06
	.zero		1


	//   ....[14]....
        /*05c8*/ 	.word	0x00000660
        /*05cc*/ 	.word	0x000000ff
        /*05d0*/ 	.word	0x00017090
        /*05d4*/ 	.short	0x0100
        /*05d6*/ 	.byte	0x08
	.zero		1


	//   ....[15]....
        /*05d8*/ 	.word	0x00000670
        /*05dc*/ 	.word	0x000000ff
        /*05e0*/ 	.word	0x000170a0
        /*05e4*/ 	.short	0x0100
        /*05e6*/ 	.byte	0x08
	.zero		1


	//   ....[16]....
        /*05e8*/ 	.word	0x00000680
        /*05ec*/ 	.word	0x000000ff
        /*05f0*/ 	.word	0x00017098
        /*05f4*/ 	.short	0x0100
        /*05f6*/ 	.byte	0x08
	.zero		1


	//   ....[17]....
        /*05f8*/ 	.word	0x00000690
        /*05fc*/ 	.word	0x000000ff
        /*0600*/ 	.word	0x000170a8
        /*0604*/ 	.short	0x0100
        /*0606*/ 	.byte	0x08
	.zero		1


	//   ....[18]....
        /*0608*/ 	.word	0x000007d0
        /*060c*/ 	.word	0x000000ff
        /*0610*/ 	.word	0x000170b0
        /*0614*/ 	.short	0x0100
        /*0616*/ 	.byte	0x08
	.zero		1


	//   ....[19]....
        /*0618*/ 	.word	0x000007e0
        /*061c*/ 	.word	0x000000ff
        /*0620*/ 	.word	0x000170c0
        /*0624*/ 	.short	0x0100
        /*0626*/ 	.byte	0x08
	.zero		1


	//   ....[20]....
        /*0628*/ 	.word	0x000007f0
        /*062c*/ 	.word	0x000000ff
        /*0630*/ 	.word	0x000170b8
        /*0634*/ 	.short	0x0100
        /*0636*/ 	.byte	0x08
	.zero		1


	//   ....[21]....
        /*0638*/ 	.word	0x00000800
        /*063c*/ 	.word	0x000000ff
        /*0640*/ 	.word	0x000170c8
        /*0644*/ 	.short	0x0100
        /*0646*/ 	.byte	0x08
	.zero		1


	//   ....[22]....
        /*0648*/ 	.word	0x00001950
        /*064c*/ 	.word	0x000000ff
        /*0650*/ 	.word	0x00017000
        /*0654*/ 	.short	0x010a
        /*0656*/ 	.byte	0x2c
	.zero		1


	//   ....[23]....
        /*0658*/ 	.word	0x000019e0
        /*065c*/ 	.word	0x000000ff
        /*0660*/ 	.word	0x00017030
        /*0664*/ 	.short	0x010a
        /*0666*/ 	.byte	0x2c
	.zero		1


	//   ....[24]....
        /*0668*/ 	.word	0x00001a40
        /*066c*/ 	.word	0x000000ff
        /*0670*/ 	.word	0x00017030
        /*0674*/ 	.short	0x010a
        /*0676*/ 	.byte	0x2c
	.zero		1


	//   ....[25]....
        /*0678*/ 	.word	0x000022d0
        /*067c*/ 	.word	0x000000ff
        /*0680*/ 	.word	0x00000000
        /*0684*/ 	.short	0x0101
        /*0686*/ 	.byte	0x04
	.zero		1


	//   ....[26]....
        /*0688*/ 	.word	0x00005810
        /*068c*/ 	.word	0x000000ff
        /*0690*/ 	.word	0x00017030
        /*0694*/ 	.short	0x010a
        /*0696*/ 	.byte	0x1c
	.zero		1


	//   ....[27]....
        /*0698*/ 	.word	0x00005850
        /*069c*/ 	.word	0x000000ff
        /*06a0*/ 	.word	0x00017030
        /*06a4*/ 	.short	0x010a
        /*06a6*/ 	.byte	0x1c
	.zero		1


	//   ....[28]....
        /*06a8*/ 	.word	0x000059d0
        /*06ac*/ 	.word	0x000000ff
        /*06b0*/ 	.word	0x00017050
        /*06b4*/ 	.short	0x010a
        /*06b6*/ 	.byte	0x0f
	.zero		1


	//   ....[29]....
        /*06b8*/ 	.word	0x00005a10
        /*06bc*/ 	.word	0x000000ff
        /*06c0*/ 	.word	0x00017050
        /*06c4*/ 	.short	0x010a
        /*06c6*/ 	.byte	0x0f
	.zero		1


	//   ....[30]....
        /*06c8*/ 	.word	0x00006140
        /*06cc*/ 	.word	0x000000ff
        /*06d0*/ 	.word	0x00000000
        /*06d4*/ 	.short	0x0101
        /*06d6*/ 	.byte	0x0a
	.zero		1


	//   ....[31]....
        /*06d8*/ 	.word	0x00008750
        /*06dc*/ 	.word	0x000000ff
        /*06e0*/ 	.word	0x00000000
        /*06e4*/ 	.short	0x0101
        /*06e6*/ 	.byte	0x0b
	.zero		1


	//   ....[32]....
        /*06e8*/ 	.word	0x00008fc0
        /*06ec*/ 	.word	0x000000ff
        /*06f0*/ 	.word	0x00017030
        /*06f4*/ 	.short	0x010a
        /*06f6*/ 	.byte	0x0a
	.zero		1


	//   ....[33]....
        /*06f8*/ 	.word	0x00009000
        /*06fc*/ 	.word	0x000000ff
        /*0700*/ 	.word	0x00017030
        /*0704*/ 	.short	0x010a
        /*0706*/ 	.byte	0x0a
	.zero		1


	//   ....[34]....
        /*0708*/ 	.word	0x00009180
        /*070c*/ 	.word	0x000000ff
        /*0710*/ 	.word	0x00017050
        /*0714*/ 	.short	0x010a
        /*0716*/ 	.byte	0x0f
	.zero		1


	//   ....[35]....
        /*0718*/ 	.word	0x000091c0
        /*071c*/ 	.word	0x000000ff
        /*0720*/ 	.word	0x00017050
        /*0724*/ 	.short	0x010a
        /*0726*/ 	.byte	0x0f
	.zero		1


	//   ....[36]....
        /*0728*/ 	.word	0x00009840
        /*072c*/ 	.word	0x000000ff
        /*0730*/ 	.word	0x00000000
        /*0734*/ 	.short	0x0101
        /*0736*/ 	.byte	0x0b
	.zero		1


	//   ....[37]....
        /*0738*/ 	.word	0x0000ae00
        /*073c*/ 	.word	0x000000ff
        /*0740*/ 	.word	0x00000000
        /*0744*/ 	.short	0x0101
        /*0746*/ 	.byte	0x0b
	.zero		1


	//   ....[38]....
        /*0748*/ 	.word	0x0000b410
        /*074c*/ 	.word	0x000000ff
        /*0750*/ 	.word	0x00017030
        /*0754*/ 	.short	0x010a
        /*0756*/ 	.byte	0x16
	.zero		1


	//   ....[39]....
        /*0758*/ 	.word	0x0000b450
        /*075c*/ 	.word	0x000000ff
        /*0760*/ 	.word	0x00017030
        /*0764*/ 	.short	0x010a
        /*0766*/ 	.byte	0x16
	.zero		1


	//   ....[40]....
        /*0768*/ 	.word	0x0000b5d0
        /*076c*/ 	.word	0x000000ff
        /*0770*/ 	.word	0x00017050
        /*0774*/ 	.short	0x010a
        /*0776*/ 	.byte	0x0f
	.zero		1


	//   ....[41]....
        /*0778*/ 	.word	0x0000b610
        /*077c*/ 	.word	0x000000ff
        /*0780*/ 	.word	0x00017050
        /*0784*/ 	.short	0x010a
        /*0786*/ 	.byte	0x0f
	.zero		1


	//   ....[42]....
        /*0788*/ 	.word	0x0000bd30
        /*078c*/ 	.word	0x000000ff
        /*0790*/ 	.word	0x00000000
        /*0794*/ 	.short	0x0101
        /*0796*/ 	.byte	0x16
	.zero		1


	//   ....[43]....
        /*0798*/ 	.word	0x0000e340
        /*079c*/ 	.word	0x000000ff
        /*07a0*/ 	.word	0x00000000
        /*07a4*/ 	.short	0x0101
        /*07a6*/ 	.byte	0x0b
	.zero		1


	//   ....[44]....
        /*07a8*/ 	.word	0x0000e860
        /*07ac*/ 	.word	0x000000ff
        /*07b0*/ 	.word	0x00017050
        /*07b4*/ 	.short	0x010a
        /*07b6*/ 	.byte	0x0b
	.zero		1


	//   ....[45]....
        /*07b8*/ 	.word	0x0000e8a0
        /*07bc*/ 	.word	0x000000ff
        /*07c0*/ 	.word	0x00017050
        /*07c4*/ 	.short	0x010a
        /*07c6*/ 	.byte	0x0b
	.zero		1


	//   ....[46]....
        /*07c8*/ 	.word	0x0000eed0
        /*07cc*/ 	.word	0x000000ff
        /*07d0*/ 	.word	0x00000000
        /*07d4*/ 	.short	0x0101
        /*07d6*/ 	.byte	0x04
	.zero		1


	//   ....[47]....
        /*07d8*/ 	.word	0x000101b0
        /*07dc*/ 	.word	0x000000ff
        /*07e0*/ 	.word	0x00000000
        /*07e4*/ 	.short	0x0101
        /*07e6*/ 	.byte	0x04
	.zero		1


	//   ....[48]....
        /*07e8*/ 	.word	0x00012660
        /*07ec*/ 	.word	0x000000ff
        /*07f0*/ 	.word	0x00017080
        /*07f4*/ 	.short	0x010a
        /*07f6*/ 	.byte	0x30
	.zero		1


	//   ....[49]....
        /*07f8*/ 	.word	0x00012a60
        /*07fc*/ 	.word	0x000000ff
        /*0800*/ 	.word	0x00017070
        /*0804*/ 	.short	0x0107
        /*0806*/ 	.byte	0x30
	.zero		1


	//   ....[50]....
        /*0808*/ 	.word	0x00012af0
        /*080c*/ 	.word	0x000000ff
        /*0810*/ 	.word	0x00017070
        /*0814*/ 	.short	0x0101
        /*0816*/ 	.byte	0x30
	.zero		1


	//   ....[51]....
        /*0818*/ 	.word	0x00012b20
        /*081c*/ 	.word	0x000000ff
        /*0820*/ 	.word	0x00017040
        /*0824*/ 	.short	0x010a
        /*0826*/ 	.byte	0x30
	.zero		1


	//   ....[52]....
        /*0828*/ 	.word	0x00012e30
        /*082c*/ 	.word	0x000000ff
        /*0830*/ 	.word	0x00017030
        /*0834*/ 	.short	0x0107
        /*0836*/ 	.byte	0x30
	.zero		1


	//   ....[53]....
        /*0838*/ 	.word	0x00012ec0
        /*083c*/ 	.word	0x000000ff
        /*0840*/ 	.word	0x00017030
        /*0844*/ 	.short	0x0101
        /*0846*/ 	.byte	0x30
	.zero		1


	//   ....[54]....
        /*0848*/ 	.word	0x00013760
        /*084c*/ 	.word	0x000000ff
        /*0850*/ 	.word	0x00017000
        /*0854*/ 	.short	0x0107
        /*0856*/ 	.byte	0x30
	.zero		1


	//   ....[55]....
        /*0858*/ 	.word	0x000137c0
        /*085c*/ 	.word	0x000000ff
        /*0860*/ 	.word	0x00017000
        /*0864*/ 	.short	0x0101
        /*0866*/ 	.byte	0x30
	.zero		1


	//   ....[56]....
        /*0868*/ 	.word	0x000137f0
        /*086c*/ 	.word	0x000000ff
        /*0870*/ 	.word	0x00017020
        /*0874*/ 	.short	0x010a
        /*0876*/ 	.byte	0x30
	.zero		1


	//   ....[57]....
        /*0878*/ 	.word	0x00013ba0
        /*087c*/ 	.word	0x00000005
        /*0880*/ 	.word	0x00017080
        /*0884*/ 	.short	0x010a
        /*0886*/ 	.byte	0x3f
	.zero		1


	//   ....[58]....
        /*0888*/ 	.word	0x00013f60
        /*088c*/ 	.word	0x00000005
        /*0890*/ 	.word	0x00017070
        /*0894*/ 	.short	0x0107
        /*0896*/ 	.byte	0x3f
	.zero		1


	//   ....[59]....
        /*0898*/ 	.word	0x00013ff0
        /*089c*/ 	.word	0x00000005
        /*08a0*/ 	.word	0x00017070
        /*08a4*/ 	.short	0x0101
        /*08a6*/ 	.byte	0x3f
	.zero		1


	//   ....[60]....
        /*08a8*/ 	.word	0x00014020
        /*08ac*/ 	.word	0x00000005
        /*08b0*/ 	.word	0x00017040
        /*08b4*/ 	.short	0x010a
        /*08b6*/ 	.byte	0x3f
	.zero		1


	//   ....[61]....
        /*08b8*/ 	.word	0x00014360
        /*08bc*/ 	.word	0x00000005
        /*08c0*/ 	.word	0x00017030
        /*08c4*/ 	.short	0x0107
        /*08c6*/ 	.byte	0x3f
	.zero		1


	//   ....[62]....
        /*08c8*/ 	.word	0x00014400
        /*08cc*/ 	.word	0x00000005
        /*08d0*/ 	.word	0x00017030
        /*08d4*/ 	.short	0x0101
        /*08d6*/ 	.byte	0x3f
	.zero		1


	//   ....[63]....
        /*08d8*/ 	.word	0x00014480
        /*08dc*/ 	.word	0x00000003
        /*08e0*/ 	.word	0x00017070
        /*08e4*/ 	.short	0x010a
        /*08e6*/ 	.byte	0x3f
	.zero		1


	//   ....[64]....
        /*08e8*/ 	.word	0x00014510
        /*08ec*/ 	.word	0x00000003
        /*08f0*/ 	.word	0x00017060
        /*08f4*/ 	.short	0x010a
        /*08f6*/ 	.byte	0x3f
	.zero		1


	//   ....[65]....
        /*08f8*/ 	.word	0x00014940
        /*08fc*/ 	.word	0x00000003
        /*0900*/ 	.word	0x00017050
        /*0904*/ 	.short	0x0101
        /*0906*/ 	.byte	0x3f
	.zero		1


	//   ....[66]....
        /*0908*/ 	.word	0x000149e0
        /*090c*/ 	.word	0x00000003
        /*0910*/ 	.word	0x00000000
        /*0914*/ 	.short	0x0101
        /*0916*/ 	.byte	0x3f
	.zero		1


	//   ....[67]....
        /*0918*/ 	.word	0x00014ab0
        /*091c*/ 	.word	0x00000003
        /*0920*/ 	.word	0x00017070
        /*0924*/ 	.short	0x010a
        /*0926*/ 	.byte	0x3f
	.zero		1


	//   ....[68]....
        /*0928*/ 	.word	0x00014b50
        /*092c*/ 	.word	0x00000003
        /*0930*/ 	.word	0x00017060
        /*0934*/ 	.short	0x010a
        /*0936*/ 	.byte	0x3f
	.zero		1


	//   ....[69]....
        /*0938*/ 	.word	0x00014f80
        /*093c*/ 	.word	0x00000003
        /*0940*/ 	.word	0x00017050
        /*0944*/ 	.short	0x0101
        /*0946*/ 	.byte	0x3f
	.zero		1


	//   ....[70]....
        /*0948*/ 	.word	0x00015030
        /*094c*/ 	.word	0x00000003
        /*0950*/ 	.word	0x00000000
        /*0954*/ 	.short	0x0101
        /*0956*/ 	.byte	0x3f
	.zero		1


	//   ....[71]....
        /*0958*/ 	.word	0x000150a0
        /*095c*/ 	.word	0x00000007
        /*0960*/ 	.word	0x00017020
        /*0964*/ 	.short	0x010a
        /*0966*/ 	.byte	0x3f
	.zero		1


	//   ....[72]....
        /*0968*/ 	.word	0x000151c0
        /*096c*/ 	.word	0x00000005
        /*0970*/ 	.word	0x00017040
        /*0974*/ 	.short	0x010a
        /*0976*/ 	.byte	0x3f
	.zero		1


	//   ....[73]....
        /*0978*/ 	.word	0x00015260
        /*097c*/ 	.word	0x00000007
        /*0980*/ 	.word	0x00017040
        /*0984*/ 	.short	0x010a
        /*0986*/ 	.byte	0x3f
	.zero		1


	//   ....[74]....
        /*0988*/ 	.word	0x000152a0
        /*098c*/ 	.word	0x00000005
        /*0990*/ 	.word	0x00017060
        /*0994*/ 	.short	0x010a
        /*0996*/ 	.byte	0x3f
	.zero		1


	//   ....[75]....
        /*0998*/ 	.word	0x000152e0
        /*099c*/ 	.word	0x00000007
        /*09a0*/ 	.word	0x00017060
        /*09a4*/ 	.short	0x010a
        /*09a6*/ 	.byte	0x3f
	.zero		1


	//   ....[76]....
        /*09a8*/ 	.word	0x00015320
        /*09ac*/ 	.word	0x00000005
        /*09b0*/ 	.word	0x00017080
        /*09b4*/ 	.short	0x010a
        /*09b6*/ 	.byte	0x3f
	.zero		1


	//   ....[77]....
        /*09b8*/ 	.word	0x00015360
        /*09bc*/ 	.word	0x00000007
        /*09c0*/ 	.word	0x00017080
        /*09c4*/ 	.short	0x010a
        /*09c6*/ 	.byte	0x3f
	.zero		1


	//   ....[78]....
        /*09c8*/ 	.word	0x000153d0
        /*09cc*/ 	.word	0x00000003
        /*09d0*/ 	.word	0x00017000
        /*09d4*/ 	.short	0x010a
        /*09d6*/ 	.byte	0x3f
	.zero		1


	//   ....[79]....
        /*09d8*/ 	.word	0x00015430
        /*09dc*/ 	.word	0x00000003
        /*09e0*/ 	.word	0x00017030
        /*09e4*/ 	.short	0x010a
        /*09e6*/ 	.byte	0x3f
	.zero		1


	//   ....[80]....
        /*09e8*/ 	.word	0x00015490
        /*09ec*/ 	.word	0x0000000c
        /*09f0*/ 	.word	0x00017030
        /*09f4*/ 	.short	0x010a
        /*09f6*/ 	.byte	0x3f
	.zero		1


	//   ....[81]....
        /*09f8*/ 	.word	0x000154f0
        /*09fc*/ 	.word	0x0000000c
        /*0a00*/ 	.word	0x00017050
        /*0a04*/ 	.short	0x010a
        /*0a06*/ 	.byte	0x3f
	.zero		1


	//   ....[82]....
        /*0a08*/ 	.word	0x00015550
        /*0a0c*/ 	.word	0x0000000c
        /*0a10*/ 	.word	0x00017030
        /*0a14*/ 	.short	0x010a
        /*0a16*/ 	.byte	0x3f
	.zero		1


	//   ....[83]....
        /*0a18*/ 	.word	0x000155b0
        /*0a1c*/ 	.word	0x0000000c
        /*0a20*/ 	.word	0x00017050
        /*0a24*/ 	.short	0x010a
        /*0a26*/ 	.byte	0x3f
	.zero		1


	//   ....[84]....
        /*0a28*/ 	.word	0x00015610
        /*0a2c*/ 	.word	0x0000000c
        /*0a30*/ 	.word	0x00017030
        /*0a34*/ 	.short	0x010a
        /*0a36*/ 	.byte	0x3f
	.zero		1


	//   ....[85]....
        /*0a38*/ 	.word	0x00015670
        /*0a3c*/ 	.word	0x0000000c
        /*0a40*/ 	.word	0x00017050
        /*0a44*/ 	.short	0x010a
        /*0a46*/ 	.byte	0x3f
	.zero		1


	//   ....[86]....
        /*0a48*/ 	.word	0x000156d0
        /*0a4c*/ 	.word	0x00000005
        /*0a50*/ 	.word	0x00017050
        /*0a54*/ 	.short	0x010a
        /*0a56*/ 	.byte	0x3f
	.zero		1


	//   ....[87]....
        /*0a58*/ 	.word	0x000157b0
        /*0a5c*/ 	.word	0x00000002
        /*0a60*/ 	.word	0x00017080
        /*0a64*/ 	.short	0x010a
        /*0a66*/ 	.byte	0x3f
	.zero		1


	//   ....[88]....
        /*0a68*/ 	.word	0x00015b10
        /*0a6c*/ 	.word	0x00000002
        /*0a70*/ 	.word	0x00017040
        /*0a74*/ 	.short	0x010a
        /*0a76*/ 	.byte	0x3f
	.zero		1


	//   ....[89]....
        /*0a78*/ 	.word	0x00016170
        /*0a7c*/ 	.word	0x00000002
        /*0a80*/ 	.word	0x00017020
        /*0a84*/ 	.short	0x010a
        /*0a86*/ 	.byte	0x3f
	.zero		1


	//   ....[90]....
        /*0a88*/ 	.word	0x000161c0
        /*0a8c*/ 	.word	0x00000005
        /*0a90*/ 	.word	0x00017080
        /*0a94*/ 	.short	0x010a
        /*0a96*/ 	.byte	0x3f
	.zero		1


	//   ....[91]....
        /*0a98*/ 	.word	0x00016480
        /*0a9c*/ 	.word	0x00000005
        /*0aa0*/ 	.word	0x00017040
        /*0aa4*/ 	.short	0x010a
        /*0aa6*/ 	.byte	0x3f
	.zero		1


	//   ....[92]....
        /*0aa8*/ 	.word	0x00016740
        /*0aac*/ 	.word	0x00000003
        /*0ab0*/ 	.word	0x00017070
        /*0ab4*/ 	.short	0x010a
        /*0ab6*/ 	.byte	0x3f
	.zero		1


	//   ....[93]....
        /*0ab8*/ 	.word	0x00016790
        /*0abc*/ 	.word	0x00000003
        /*0ac0*/ 	.word	0x00017060
        /*0ac4*/ 	.short	0x010a
        /*0ac6*/ 	.byte	0x3f
	.zero		1


	//   ....[94]....
        /*0ac8*/ 	.word	0x000167e0
        /*0acc*/ 	.word	0x00000003
        /*0ad0*/ 	.word	0x00017070
        /*0ad4*/ 	.short	0x010a
        /*0ad6*/ 	.byte	0x3f
	.zero		1


	//   ....[95]....
        /*0ad8*/ 	.word	0x00016830
        /*0adc*/ 	.word	0x00000003
        /*0ae0*/ 	.word	0x00017060
        /*0ae4*/ 	.short	0x010a
        /*0ae6*/ 	.byte	0x3f
	.zero		1


	//   ....[96]....
        /*0ae8*/ 	.word	0x00016880
        /*0aec*/ 	.word	0x00000007
        /*0af0*/ 	.word	0x00017020
        /*0af4*/ 	.short	0x010a
        /*0af6*/ 	.byte	0x3f
	.zero		1


	//   ....[97]....
        /*0af8*/ 	.word	0x000168d0
        /*0afc*/ 	.word	0x00000005
        /*0b00*/ 	.word	0x00017040
        /*0b04*/ 	.short	0x010a
        /*0b06*/ 	.byte	0x3f
	.zero		1


	//   ....[98]....
        /*0b08*/ 	.word	0x00016920
        /*0b0c*/ 	.word	0x00000007
        /*0b10*/ 	.word	0x00017040
        /*0b14*/ 	.short	0x010a
        /*0b16*/ 	.byte	0x3f
	.zero		1


	//   ....[99]....
        /*0b18*/ 	.word	0x00016970
        /*0b1c*/ 	.word	0x00000005
        /*0b20*/ 	.word	0x00017060
        /*0b24*/ 	.short	0x010a
        /*0b26*/ 	.byte	0x3f
	.zero		1


	//   ....[100]....
        /*0b28*/ 	.word	0x000169c0
        /*0b2c*/ 	.word	0x00000007
        /*0b30*/ 	.word	0x00017060
        /*0b34*/ 	.short	0x010a
        /*0b36*/ 	.byte	0x3f
	.zero		1


	//   ....[101]....
        /*0b38*/ 	.word	0x00016a10
        /*0b3c*/ 	.word	0x00000005
        /*0b40*/ 	.word	0x00017080
        /*0b44*/ 	.short	0x010a
        /*0b46*/ 	.byte	0x3f
	.zero		1


	//----- nvinfo : EIATTR_NUM_MBARRIERS
	.align		4
.L_1222:
        /*0b48*/ 	.byte	0x03, 0x38
        /*0b4a*/ 	.short	0x0016


	//----- nvinfo : EIATTR_EXIT_INSTR_OFFSETS
	.align		4
        /*0b4c*/ 	.byte	0x04, 0x1c
        /*0b4e*/ 	.short	(.L_1224 - .L_1223)


	//   ....[0]....
.L_1223:
        /*0b50*/ 	.word	0x000153b0


	//----- nvinfo : EIATTR_MAX_THREADS
	.align		4
.L_1224:
        /*0b54*/ 	.byte	0x04, 0x05
        /*0b56*/ 	.short	(.L_1226 - .L_1225)
.L_1225:
        /*0b58*/ 	.word	0x00000200
        /*0b5c*/ 	.word	0x00000001
        /*0b60*/ 	.word	0x00000001


	//----- nvinfo : EIATTR_CRS_STACK_SIZE
	.align		4
.L_1226:
        /*0b64*/ 	.byte	0x04, 0x1e
        /*0b66*/ 	.short	(.L_1228 - .L_1227)
.L_1227:
        /*0b68*/ 	.word	0x00000000


	//----- nvinfo : EIATTR_CBANK_PARAM_SIZE
	.align		4
.L_1228:
        /*0b6c*/ 	.byte	0x03, 0x19
        /*0b6e*/ 	.short	0x0a70


	//----- nvinfo : EIATTR_PARAM_CBANK
	.align		4
        /*0b70*/ 	.byte	0x04, 0x0a
        /*0b72*/ 	.short	(.L_1230 - .L_1229)
	.align		4
.L_1229:
        /*0b74*/ 	.word	index@(.nv.constant0._ZN7cutlass13device_kernelIN5flash11enable_sm90INS1_16FlashAttnFwdSm90INS1_25CollectiveMainloopFwdSm90ILi2EN4cute5tupleIJNS5_1CILi1EEES8_S8_EEENS6_IJNS7_ILi192EEENS7_ILi128EEENS7_ILi96EEEEEELi96ENS_12float_e4m3_tEfNS_4arch4Sm90ELb0ELb1ELb1ELb0ELb1ELb0ELb0ELb1ELb1ELb1ELb1ELb0EEENS1_21CollectiveEpilogueFwdINS6_IJSA_SC_SB_EEES9_NS_10bfloat16_tESG_Li384ELb0ELb1ELb1ELb1EEENS1_19SingleTileSchedulerILb0ELb1ELb1ELi192EEEEEEEEEvNT_6ParamsE)
        /*0b78*/ 	.short	0x0210
        /*0b7a*/ 	.short	0x0a70


	//----- nvinfo : EIATTR_SW_WAR
	.align		4
.L_1230:
        /*0b7c*/ 	.byte	0x04, 0x36
        /*0b7e*/ 	.short	(.L_1232 - .L_1231)
.L_1231:
        /*0b80*/ 	.word	0x00000008
.L_1232:


//--------------------- .nv.info._ZN7cutlass13device_kernelIN5flash11enable_sm90INS1_16FlashAttnFwdSm90INS1_25CollectiveMainloopFwdSm90ILi2EN4cute5tupleIJNS5_1CILi1EEES8_S8_EEENS6_IJNS7_ILi192EEENS7_ILi128EEENS7_ILi96EEEEEELi96ENS_12float_e4m3_tEfNS_4arch4Sm90ELb0ELb1ELb1ELb1ELb1ELb0ELb0ELb1ELb1ELb1ELb1ELb0EEENS1_21CollectiveEpilogueFwdINS6_IJSA_SC_SB_EEES9_NS_10bfloat16_tESG_Li384ELb1ELb1ELb1ELb1EEENS1_36VarlenDynamicPersistentTileSchedulerILi192ELi128ELi384ELi128ELb1ELb1ELb1ELb1ELb0ELb1EEEEEEEEEvNT_6ParamsE --------------------------
	.section	.nv.info._ZN7cutlass13device_kernelIN5flash11enable_sm90INS1_16FlashAttnFwdSm90INS1_25CollectiveMainloopFwdSm90ILi2EN4cute5tupleIJNS5_1CILi1EEES8_S8_EEENS6_IJNS7_ILi192EEENS7_ILi128EEENS7_ILi96EEEEEELi96ENS_12float_e4m3_tEfNS_4arch4Sm90ELb0ELb1ELb1ELb1ELb1ELb0ELb0ELb1ELb1ELb1ELb1ELb0EEENS1_21CollectiveEpilogueFwdINS6_IJSA_SC_SB_EEES9_NS_10bfloat16_tESG_Li384ELb1ELb1ELb1ELb1EEENS1_36VarlenDynamicPersistentTileSchedulerILi192ELi128ELi384ELi128ELb1ELb1ELb1ELb1ELb0ELb1EEEEEEEEEvNT_6ParamsE,"",@"SHT_CUDA_INFO"
	.sectionflags	@""
	.align	4


	//----- nvinfo : EIATTR_CUDA_API_VERSION
	.align		4
        /*0000*/ 	.byte	0x04, 0x37
        /*0002*/ 	.short	(.L_1234 - .L_1233)
.L_1233:
        /*0004*/ 	.word	0x00000082


	//----- nvinfo : EIATTR_KPARAM_INFO
	.align		4
.L_1234:
        /*0008*/ 	.byte	0x04, 0x17
        /*000a*/ 	.short	(.L_1236 - .L_1235)
.L_1235:
        /*000c*/ 	.word	0x00000000
        /*0010*/ 	.short	0x0000
        /*0012*/ 	.short	0x0070
        /*0014*/ 	.byte	0x00, 0xf0, 0x01, 0x2a


	//----- nvinfo : EIATTR_SPARSE_MMA_MASK
	.align		4
.L_1236:
        /*0018*/ 	.byte	0x03, 0x50
        /*001a*/ 	.short	0x0000


	//----- nvinfo : EIATTR_MAXREG_COUNT
	.align		4
        /*001c*/ 	.byte	0x03, 0x1b
        /*001e*/ 	.short	0x0080


	//----- nvinfo : EIATTR_NUM_BARRIERS
	.align		4
        /*0020*/ 	.byte	0x02, 0x4c
        /*0022*/ 	.byte	0x09
	.zero		1


	//----- nvinfo : EIATTR_EXTERNS
	.align		4
        /*0024*/ 	.byte	0x04, 0x0f
        /*0026*/ 	.short	(.L_1238 - .L_1237)


	//   ....[0]....
	.align		4
.L_1237:
        /*0028*/ 	.word	index@(__assertfail)


	//----- nvinfo : EIATTR_ANNOTATIONS
	.align		4
.L_1238:
        /*002c*/ 	.byte	0x04, 0x55
        /*002e*/ 	.short	(.L_1240 - .L_1239)


	//   ....[0]....
.L_1239:
        /* <DEDUP_REMOVED lines=28> */


	//----- nvinfo : EIATTR_MERCURY_ISA_VERSION
	.align		4
.L_1240:
        /*01e0*/ 	.byte	0x03, 0x5f
        /*01e2*/ 	.short	0x0101


	//----- nvinfo : EIATTR_UNUSED_LOAD_BYTE_OFFSET
	.align		4
        /*01e4*/ 	.byte	0x04, 0x44
        /*01e6*/ 	.short	(.L_1242 - .L_1241)


	//   ....[0]....
.L_1241:
        /*01e8*/ 	.word	0x00000940
        /*01ec*/ 	.word	0x0000fff0


	//   ....[1]....
        /*01f0*/ 	.word	0x0000fcc0
        /*01f4*/ 	.word	0x0000fff0


	//----- nvinfo : EIATTR_INT_WARP_WIDE_INSTR_OFFSETS
	.align		4
.L_1242:
        /*01f8*/ 	.byte	0x04, 0x31
        /*01fa*/ 	.short	(.L_1244 - .L_1243)


	//   ....[0]....
.L_1243:
        /*01fc*/ 	.word	0x000000c0


	//   ....[1]....
        /*0200*/ 	.word	0x000000d0


	//   ....[2]....
        /*0204*/ 	.word	0x00000170


	//   ....[3]....
        /*0208*/ 	.word	0x00015210


	//   ....[4]....
        /*020c*/ 	.word	0x000152a0


	//   ....[5]....
        /*0210*/ 	.word	0x00018190


	//   ....[6]....
        /*0214*/ 	.word	0x00018220


	//----- nvinfo : EIATTR_COOP_GROUP_MASK_REGIDS
	.align		4
.L_1244:
        /*0218*/ 	.byte	0x04, 0x29
        /*021a*/ 	.short	(.L_1246 - .L_1245)


	//   ....[0]....
.L_1245:
        /*021c*/ 	.word	0xffffffff


	//   ....[1]....
        /*0220*/ 	.word	0xffffffff


	//   ....[2]....
        /*0224*/ 	.word	0xffffffff


	//   ....[3]....
        /*0228*/ 	.word	0xffffffff


	//   ....[4]....
        /*022c*/ 	.word	0xffffffff


	//   ....[5]....
        /*0230*/ 	.word	0xffffffff


	//   ....[6]....
        /*0234*/ 	.word	0xffffffff


	//   ....[7]....
        /*0238*/ 	.word	0xffffffff


	//   ....[8]....
        /*023c*/ 	.word	0xffffffff


	//   ....[9]....
        /*0240*/ 	.word	0xffffffff


	//   ....[10]....
        /*0244*/ 	.word	0xffffffff


	//   ....[11]....
        /*0248*/ 	.word	0xffffffff


	//   ....[12]....
        /*024c*/ 	.word	0xffffffff


	//   ....[13]....
        /*0250*/ 	.word	0xffffffff


	//   ....[14]....
        /*0254*/ 	.word	0xffffffff


	//   ....[15]....
        /*0258*/ 	.word	0xffffffff


	//   ....[16]....
        /*025c*/ 	.word	0xffffffff


	//   ....[17]....
        /*0260*/ 	.word	0xffffffff


	//   ....[18]....
        /*0264*/ 	.word	0xffffffff


	//   ....[19]....
        /*0268*/ 	.word	0xffffffff


	//   ....[20]....
        /*026c*/ 	.word	0xffffffff


	//   ....[21]....
        /*0270*/ 	.word	0xffffffff


	//   ....[22]....
        /*0274*/ 	.word	0xffffffff


	//   ....[23]....
        /*0278*/ 	.word	0xffffffff


	//   ....[24]....
        /*027c*/ 	.word	0xffffffff


	//   ....[25]....
        /*0280*/ 	.word	0xffffffff


	//   ....[26]....
        /*0284*/ 	.word	0xffffffff


	//   ....[27]....
        /*0288*/ 	.word	0xffffffff


	//   ....[28]....
        /*028c*/ 	.word	0xffffffff


	//   ....[29]....
        /*0290*/ 	.word	0xffffffff


	//   ....[30]....
        /*0294*/ 	.word	0xffffffff


	//   ....[31]....
        /*0298*/ 	.word	0xffffffff


	//   ....[32]....
        /*029c*/ 	.word	0xffffffff


	//   ....[33]....
        /*02a0*/ 	.word	0xffffffff


	//   ....[34]....
        /*02a4*/ 	.word	0xffffffff


	//   ....[35]....
        /*02a8*/ 	.word	0xffffffff


	//   ....[36]....
        /*02ac*/ 	.word	0xffffffff


	//   ....[37]....
        /*02b0*/ 	.word	0xffffffff


	//   ....[38]....
        /*02b4*/ 	.word	0xffffffff


	//   ....[39]....
        /*02b8*/ 	.word	0xffffffff


	//   ....[40]....
        /*02bc*/ 	.word	0xffffffff


	//   ....[41]....
        /*02c0*/ 	.word	0xffffffff


	//   ....[42]....
        /*02c4*/ 	.word	0xffffffff


	//   ....[43]....
        /*02c8*/ 	.word	0xffffffff


	//   ....[44]....
        /*02cc*/ 	.word	0xffffffff


	//   ....[45]....
        /*02d0*/ 	.word	0xffffffff


	//   ....[46]....
        /*02d4*/ 	.word	0xffffffff


	//   ....[47]....
        /*02d8*/ 	.word	0xffffffff


	//   ....[48]....
        /*02dc*/ 	.word	0xffffffff


	//   ....[49]....
        /*02e0*/ 	.word	0xffffffff


	//   ....[50]....
        /*02e4*/ 	.word	0xffffffff


	//   ....[51]....
        /*02e8*/ 	.word	0xffffffff


	//   ....[52]....
        /*02ec*/ 	.word	0xffffffff


	//   ....[53]....
        /*02f0*/ 	.word	0xffffffff


	//   ....[54]....
        /*02f4*/ 	.word	0xffffffff


	//   ....[55]....
        /*02f8*/ 	.word	0xffffffff


	//   ....[56]....
        /*02fc*/ 	.word	0xffffffff


	//   ....[57]....
        /*0300*/ 	.word	0xffffffff


	//   ....[58]....
        /*0304*/ 	.word	0xffffffff


	//   ....[59]....
        /*0308*/ 	.word	0xffffffff


	//   ....[60]....
        /*030c*/ 	.word	0xffffffff


	//   ....[61]....
        /*0310*/ 	.word	0xffffffff


	//   ....[62]....
        /*0314*/ 	.word	0xffffffff


	//   ....[63]....
        /*0318*/ 	.word	0xffffffff


	//   ....[64]....
        /*031c*/ 	.word	0xffffffff


	//   ....[65]....
        /*0320*/ 	.word	0xffffffff


	//   ....[66]....
        /*0324*/ 	.word	0xffffffff


	//   ....[67]....
        /*0328*/ 	.word	0xffffffff


	//   ....[68]....
        /*032c*/ 	.word	0xffffffff


	//   ....[69]....
        /*0330*/ 	.word	0xffffffff


	//   ....[70]....
        /*0334*/ 	.word	0xffffffff


	//   ....[71]....
        /*0338*/ 	.word	0xffffffff


	//   ....[72]....
        /*033c*/ 	.word	0xffffffff


	//   ....[73]....
        /*0340*/ 	.word	0xffffffff


	//   ....[74]....
        /*0344*/ 	.word	0xffffffff


	//   ....[75]....
        /*0348*/ 	.word	0xffffffff


	//   ....[76]....
        /*034c*/ 	.word	0xffffffff


	//   ....[77]....
        /*0350*/ 	.word	0xffffffff


	//   ....[78]....
        /*0354*/ 	.word	0xffffffff


	//   ....[79]....
        /*0358*/ 	.word	0xffffffff


	//   ....[80]....
        /*035c*/ 	.word	0xffffffff


	//   ....[81]....
        /*0360*/ 	.word	0xffffffff


	//   ....[82]....
        /*0364*/ 	.word	0xffffffff


	//   ....[83]....
        /*0368*/ 	.word	0xffffffff


	//   ....[84]....
        /*036c*/ 	.word	0xffffffff


	//   ....[85]....
        /*0370*/ 	.word	0xffffffff


	//   ....[86]....
        /*0374*/ 	.word	0xffffffff


	//   ....[87]....
        /*0378*/ 	.word	0xffffffff


	//   ....[88]....
        /*037c*/ 	.word	0xffffffff


	//   ....[89]....
        /*0380*/ 	.word	0xffffffff


	//   ....[90]....
        /*0384*/ 	.word	0xffffffff


	//   ....[91]....
        /*0388*/ 	.word	0xffffffff


	//   ....[92]....
        /*038c*/ 	.word	0xffffffff


	//   ....[93]....
        /*0390*/ 	.word	0xffffffff


	//   ....[94]....
        /*0394*/ 	.word	0xffffffff


	//   ....[95]....
        /*0398*/ 	.word	0xffffffff


	//   ....[96]....
        /*039c*/ 	.word	0xffffffff


	//   ....[97]....
        /*03a0*/ 	.word	0xffffffff


	//   ....[98]....
        /*03a4*/ 	.word	0xffffffff


	//   ....[99]....
        /*03a8*/ 	.word	0xffffffff


	//   ....[100]....
        /*03ac*/ 	.word	0xffffffff


	//   ....[101]....
        /*03b0*/ 	.word	0xffffffff


	//   ....[102]....
        /*03b4*/ 	.word	0xffffffff


	//   ....[103]....
        /*03b8*/ 	.word	0xffffffff


	//   ....[104]....
        /*03bc*/ 	.word	0xffffffff


	//   ....[105]....
        /*03c0*/ 	.word	0xffffffff


	//   ....[106]....
        /*03c4*/ 	.word	0xffffffff


	//   ....[107]....
        /*03c8*/ 	.word	0xffffffff


	//   ....[108]....
        /*03cc*/ 	.word	0xffffffff


	//   ....[109]....
        /*03d0*/ 	.word	0xffffffff


	//   ....[110]....
        /*03d4*/ 	.word	0xffffffff


	//   ....[111]....
        /*03d8*/ 	.word	0xffffffff


	//   ....[112]....
        /*03dc*/ 	.word	0xffffffff


	//   ....[113]....
        /*03e0*/ 	.word	0xffffffff


	//   ....[114]....
        /*03e4*/ 	.word	0xffffffff


	//   ....[115]....
        /*03e8*/ 	.word	0xffffffff


	//   ....[116]....
        /*03ec*/ 	.word	0xffffffff


	//   ....[117]....
        /*03f0*/ 	.word	0xffffffff


	//   ....[118]....
        /*03f4*/ 	.word	0xffffffff


	//   ....[119]....
        /*03f8*/ 	.word	0xffffffff


	//   ....[120]....
        /*03fc*/ 	.word	0xffffffff


	//   ....[121]....
        /*0400*/ 	.word	0xffffffff


	//   ....[122]....
        /*0404*/ 	.word	0xffffffff


	//   ....[123]....
        /*0408*/ 	.word	0xffffffff


	//   ....[124]....
        /*040c*/ 	.word	0xffffffff


	//   ....[125]....
        /*0410*/ 	.word	0xffffffff


	//   ....[126]....
        /*0414*/ 	.word	0xffffffff


	//   ....[127]....
        /*0418*/ 	.word	0xffffffff


	//   ....[128]....
        /*041c*/ 	.word	0xffffffff


	//   ....[129]....
        /*0420*/ 	.word	0xffffffff


	//   ....[130]....
        /*0424*/ 	.word	0xffffffff


	//   ....[131]....
        /*0428*/ 	.word	0xffffffff


	//   ....[132]....
        /*042c*/ 	.word	0xffffffff


	//   ....[133]....
        /*0430*/ 	.word	0xffffffff


	//   ....[134]....
        /*0434*/ 	.word	0xffffffff


	//   ....[135]....
        /*0438*/ 	.word	0xffffffff


	//   ....[136]....
        /*043c*/ 	.word	0xffffffff


	//   ....[137]....
        /*0440*/ 	.word	0xffffffff


	//   ....[138]....
        /*0444*/ 	.word	0xffffffff


	//   ....[139]....
        /*0448*/ 	.word	0xffffffff


	//   ....[140]....
        /*044c*/ 	.word	0xffffffff


	//   ....[141]....
        /*0450*/ 	.word	0xffffffff


	//   ....[142]....
        /*0454*/ 	.word	0xffffffff


	//   ....[143]....
        /*0458*/ 	.word	0xffffffff


	//   ....[144]....
        /*045c*/ 	.word	0xffffffff


	//   ....[145]....
        /*0460*/ 	.word	0xffffffff


	//   ....[146]....
        /*0464*/ 	.word	0xffffffff


	//   ....[147]....
        /*0468*/ 	.word	0xffffffff


	//   ....[148]....
        /*046c*/ 	.word	0xffffffff


	//   ....[149]....
        /*0470*/ 	.word	0xffffffff


	//   ....[150]....
        /*0474*/ 	.word	0xffffffff


	//   ....[151]....
        /*0478*/ 	.word	0xffffffff


	//   ....[152]....
        /*047c*/ 	.word	0xffffffff


	//   ....[153]....
        /*0480*/ 	.word	0xffffffff


	//   ....[154]....
        /*0484*/ 	.word	0xffffffff


	//   ....[155]....
        /*0488*/ 	.word	0x0500000f


	//   ....[156]....
        /*048c*/ 	.word	0x0500000f


	//   ....[157]....
        /*0490*/ 	.word	0x0500000f


	//   ....[158]....
        /*0494*/ 	.word	0x0500000f


	//   ....[159]....
        /*0498*/ 	.word	0x0500000f


	//   ....[160]....
        /*049c*/ 	.word	0x0500000f


	//   ....[161]....
        /*04a0*/ 	.word	0x0500000f


	//   ....[162]....
        /*04a4*/ 	.word	0x0500000f


	//   ....[163]....
        /*04a8*/ 	.word	0x0500000f


	//   ....[164]....
        /*04ac*/ 	.word	0x0500000f


	//   ....[165]....
        /*04b0*/ 	.word	0x0500000f


	//   ....[166]....
        /*04b4*/ 	.word	0x0500000f


	//   ....[167]....
        /*04b8*/ 	.word	0x0500000f


	//   ....[168]....
        /*04bc*/ 	.word	0x0500000f


	//   ....[169]....
        /*04c0*/ 	.word	0x0500000f


	//   ....[170]....
        /*04c4*/ 	.word	0x0500000f


	//   ....[171]....
        /*04c8*/ 	.word	0x0500000f


	//   ....[172]....
        /*04cc*/ 	.word	0x0500000f


	//   ....[173]....
        /*04d0*/ 	.word	0x0500000f


	//   ....[174]....
        /*04d4*/ 	.word	0x0500000f


	//   ....[175]....
        /*04d8*/ 	.word	0x0500000f


	//   ....[176]....
        /*04dc*/ 	.word	0x0500000f


	//   ....[177]....
        /*04e0*/ 	.word	0x0500000f


	//   ....[178]....
        /*04e4*/ 	.word	0x0500000f


	//----- nvinfo : EIATTR_COOP_GROUP_INSTR_OFFSETS
	.align		4
.L_1246:
        /*04e8*/ 	.byte	0x04, 0x28
        /*04ea*/ 	.short	(.L_1248 - .L_1247)


	//   ....[0]....
.L_1247:
        /*04ec*/ 	.word	0x00000070


	//   ....[1]....
        /*04f0*/ 	.word	0x000000b0


	//   ....[2]....
        /*04f4*/ 	.word	0x000002d0


	//   ....[3]....
        /*04f8*/ 	.word	0x00000430


	//   ....[4]....
        /*04fc*/ 	.word	0x00000550


	//   ....[5]....
        /*0500*/ 	.word	0x000006b0


	//   ....[6]....
        /*0504*/ 	.word	0x00001dd0


	//   ....[7]....
        /*0508*/ 	.word	0x00002710


	//   ....[8]....
        /*050c*/ 	.word	0x000030b0


	//   ....[9]....
        /*0510*/ 	.word	0x000044c0


	//   ....[10]....
        /*0514*/ 	.word	0x000045e0


	//   ....[11]....
        /*0518*/ 	.word	0x00004dd0


	//   ....[12]....
        /*051c*/ 	.word	0x00004e50


	//   ....[13]....
        /*0520*/ 	.word	0x00006490


	//   ....[14]....
        /*0524*/ 	.word	0x00006dc0


	//   ....[15]....
        /*0528*/ 	.word	0x00007e50


	//   ....[16]....
        /*052c*/ 	.word	0x00007f50


	//   ....[17]....
        /*0530*/ 	.word	0x000084a0


	//   ....[18]....
        /*0534*/ 	.word	0x00008520


	//   ....[19]....
        /*0538*/ 	.word	0x0000a4c0


	//   ....[20]....
        /*053c*/ 	.word	0x0000a520


	//   ....[21]....
        /*0540*/ 	.word	0x0000a910


	//   ....[22]....
        /*0544*/ 	.word	0x0000a930


	//   ....[23]....
        /*0548*/ 	.word	0x0000c280


	//   ....[24]....
        /*054c*/ 	.word	0x0000cb90


	//   ....[25]....
        /*0550*/ 	.word	0x0000daf0


	//   ....[26]....
        /*0554*/ 	.word	0x0000dbe0


	//   ....[27]....
        /*0558*/ 	.word	0x0000e300


	//   ....[28]....
        /*055c*/ 	.word	0x0000e380


	//   ....[29]....
        /*0560*/ 	.word	0x0000f5f0


	//   ....[30]....
        /*0564*/ 	.word	0x0000f610


	//   ....[31]....
        /*0568*/ 	.word	0x0000f690


	//   ....[32]....
        /*056c*/ 	.word	0x0000f6a0


	//   ....[33]....
        /*0570*/ 	.word	0x00010130


	//   ....[34]....
        /*0574*/ 	.word	0x00010140


	//   ....[35]....
        /*0578*/ 	.word	0x00010150


	//   ....[36]....
        /*057c*/ 	.word	0x00010170


	//   ....[37]....
        /*0580*/ 	.word	0x00010190


	//   ....[38]....
        /*0584*/ 	.word	0x00010200


	//   ....[39]....
        /*0588*/ 	.word	0x00010240


	//   ....[40]....
        /*058c*/ 	.word	0x00010280


	//   ....[41]....
        /*0590*/ 	.word	0x000102b0


	//   ....[42]....
        /*0594*/ 	.word	0x000102e0


	//   ....[43]....
        /*0598*/ 	.word	0x00010310


	//   ....[44]....
        /*059c*/ 	.word	0x00010340


	//   ....[45]....
        /*05a0*/ 	.word	0x00010370


	//   ....[46]....
        /*05a4*/ 	.word	0x000103b0


	//   ....[47]....
        /*05a8*/ 	.word	0x000103f0


	//   ....[48]....
        /*05ac*/ 	.word	0x00010420


	//   ....[49]....
        /*05b0*/ 	.word	0x00010450


	//   ....[50]....
        /*05b4*/ 	.word	0x00010480


	//   ....[51]....
        /*05b8*/ 	.word	0x00010490


	//   ....[52]....
        /*05bc*/ 	.word	0x000104a0


	//   ....[53]....
        /*05c0*/ 	.word	0x000104c0


	//   ....[54]....
        /*05c4*/ 	.word	0x000104d0


	//   ....[55]....
        /*05c8*/ 	.word	0x000104e0


	//   ....[56]....
        /*05cc*/ 	.word	0x000104f0


	//   ....[57]....
        /*05d0*/ 	.word	0x00010500


	//   ....[58]....
        /*05d4*/ 	.word	0x00010520


	//   ....[59]....
        /*05d8*/ 	.word	0x00010530


	//   ....[60]....
        /*05dc*/ 	.word	0x00010560


	//   ....[61]....
        /*05e0*/ 	.word	0x00010580


	//   ....[62]....
        /*05e4*/ 	.word	0x00010590


	//   ....[63]....
        /*05e8*/ 	.word	0x000105c0


	//   ....[64]....
        /*05ec*/ 	.word	0x000105d0


	//   ....[65]....
        /*05f0*/ 	.word	0x000105e0


	//   ....[66]....
        /*05f4*/ 	.word	0x000105f0


	//   ....[67]....
        /*05f8*/ 	.word	0x00010600


	//   ....[68]....
        /*05fc*/ 	.word	0x00010620


	//   ....[69]....
        /*0600*/ 	.word	0x00010640


	//   ....[70]....
        /*0604*/ 	.word	0x00010650


	//   ....[71]....
        /*0608*/ 	.word	0x00010670


	//   ....[72]....
        /*060c*/ 	.word	0x000106a0


	//   ....[73]....
        /*0610*/ 	.word	0x000106d0


	//   ....[74]....
        /*0614*/ 	.word	0x00010700


	//   ....[75]....
        /*0618*/ 	.word	0x00010730


	//   ....[76]....
        /*061c*/ 	.word	0x00010760


	//   ....[77]....
        /*0620*/ 	.word	0x00010790


	//   ....[78]....
        /*0624*/ 	.word	0x000107c0


	//   ....[79]....
        /*0628*/ 	.word	0x000107f0


	//   ....[80]....
        /*062c*/ 	.word	0x00010820


	//   ....[81]....
        /*0630*/ 	.word	0x00011030


	//   ....[82]....
        /*0634*/ 	.word	0x00011040


	//   ....[83]....
        /*0638*/ 	.word	0x00011050


	//   ....[84]....
        /*063c*/ 	.word	0x000110a0


	//   ....[85]....
        /*0640*/ 	.word	0x000117c0


	//   ....[86]....
        /*0644*/ 	.word	0x000117d0


	//   ....[87]....
        /*0648*/ 	.word	0x000118d0


	//   ....[88]....
        /*064c*/ 	.word	0x000118f0


	//   ....[89]....
        /*0650*/ 	.word	0x00011e10


	//   ....[90]....
        /*0654*/ 	.word	0x00011e40


	//   ....[91]....
        /*0658*/ 	.word	0x00012180


	//   ....[92]....
        /*065c*/ 	.word	0x00012190


	//   ....[93]....
        /*0660*/ 	.word	0x00012e10


	//   ....[94]....
        /*0664*/ 	.word	0x00012e20


	//   ....[95]....
        /*0668*/ 	.word	0x00012f20


	//   ....[96]....
        /*066c*/ 	.word	0x00012f40


	//   ....[97]....
        /*0670*/ 	.word	0x000130c0


	//   ....[98]....
        /*0674*/ 	.word	0x000132d0


	//   ....[99]....
        /*0678*/ 	.word	0x00013300


	//   ....[100]....
        /*067c*/ 	.word	0x00013330


	//   ....[101]....
        /*0680*/ 	.word	0x00013360


	//   ....[102]....
        /*0684*/ 	.word	0x00013390


	//   ....[103]....
        /*0688*/ 	.word	0x000133e0


	//   ....[104]....
        /*068c*/ 	.word	0x00013560


	//   ....[105]....
        /*0690*/ 	.word	0x00013590


	//   ....[106]....
        /*0694*/ 	.word	0x000135c0


	//   ....[107]....
        /*0698*/ 	.word	0x000135f0


	//   ....[108]....
        /*069c*/ 	.word	0x00013620


	//   ....[109]....
        /*06a0*/ 	.word	0x00013650


	//   ....[110]....
        /*06a4*/ 	.word	0x000136e0


	//   ....[111]....
        /*06a8*/ 	.word	0x00013740


	//   ....[112]....
        /*06ac*/ 	.word	0x00013750


	//   ....[113]....
        /*06b0*/ 	.word	0x000137a0


	//   ....[114]....
        /*06b4*/ 	.word	0x00015e50


	//   ....[115]....
        /*06b8*/ 	.word	0x00015e90


	//   ....[116]....
        /*06bc*/ 	.word	0x00015eb0


	//   ....[117]....
        /*06c0*/ 	.word	0x00015f80


	//   ....[118]....
        /*06c4*/ 	.word	0x00016300


	//   ....[119]....
        /*06c8*/ 	.word	0x00016310


	//   ....[120]....
        /*06cc*/ 	.word	0x00016320


	//   ....[121]....
        /*06d0*/ 	.word	0x00016330


	//   ....[122]....
        /*06d4*/ 	.word	0x00016c70


	//   ....[123]....
        /*06d8*/ 	.word	0x00016ca0


	//   ....[124]....
        /*06dc*/ 	.word	0x00016cc0


	//   ....[125]....
        /*06e0*/ 	.word	0x00016cd0


	//   ....[126]....
        /*06e4*/ 	.word	0x00016ce0


	//   ....[127]....
        /*06e8*/ 	.word	0x00016de0


	//   ....[128]....
        /*06ec*/ 	.word	0x00017510


	//   ....[129]....
        /*06f0*/ 	.word	0x00017530


	//   ....[130]....
        /*06f4*/ 	.word	0x00017540


	//   ....[131]....
        /*06f8*/ 	.word	0x000175a0


	//   ....[132]....
        /*06fc*/ 	.word	0x000178f0


	//   ....[133]....
        /*0700*/ 	.word	0x00017900


	//   ....[134]....
        /*0704*/ 	.word	0x00017910


	//   ....[135]....
        /*0708*/ 	.word	0x00017970


	//   ....[136]....
        /*070c*/ 	.word	0x00018b00


	//   ....[137]....
        /*0710*/ 	.word	0x00018b30


	//   ....[138]....
        /*0714*/ 	.word	0x00018b60


	//   ....[139]....
        /*0718*/ 	.word	0x00018ba0


	//   ....[140]....
        /*071c*/ 	.word	0x00018bb0


	//   ....[141]....
        /*0720*/ 	.word	0x00018be0


	//   ....[142]....
        /*0724*/ 	.word	0x00018bf0


	//   ....[143]....
        /*0728*/ 	.word	0x00018c30


	//   ....[144]....
        /*072c*/ 	.word	0x00018d90


	//   ....[145]....
        /*0730*/ 	.word	0x00018dd0


	//   ....[146]....
        /*0734*/ 	.word	0x00018e00


	//   ....[147]....
        /*0738*/ 	.word	0x00018e30


	//   ....[148]....
        /*073c*/ 	.word	0x00018e60


	//   ....[149]....
        /*0740*/ 	.word	0x00018e90


	//   ....[150]....
        /*0744*/ 	.word	0x00018f10


	//   ....[151]....
        /*0748*/ 	.word	0x00018f50


	//   ....[152]....
        /*074c*/ 	.word	0x00018f60


	//   ....[153]....
        /*0750*/ 	.word	0x00018fa0


	//   ....[154]....
        /*0754*/ 	.word	0x00019ab0


	//   ....[155]....
        /*0758*/ 	.word	0x0001a180


	//   ....[156]....
        /*075c*/ 	.word	0x0001a260


	//   ....[157]....
        /*0760*/ 	.word	0x0001a300


	//   ....[158]....
        /*0764*/ 	.word	0x0001a480


	//   ....[159]....
        /*0768*/ 	.word	0x0001a520


	//   ....[160]....
        /*076c*/ 	.word	0x0001a610


	//   ....[161]....
        /*0770*/ 	.word	0x0001a6a0


	//   ....[162]....
        /*0774*/ 	.word	0x0001a700


	//   ....[163]....
        /*0778*/ 	.word	0x0001a7a0


	//   ....[164]....
        /*077c*/ 	.word	0x0001a8b0


	//   ....[165]....
        /*0780*/ 	.word	0x0001a910


	//   ....[166]....
        /*0784*/ 	.word	0x0001a970


	//   ....[167]....
        /*0788*/ 	.word	0x0001aa10


	//   ....[168]....
        /*078c*/ 	.word	0x0001aad0


	//   ....[169]....
        /*0790*/ 	.word	0x0001ab50


	//   ....[170]....
        /*0794*/ 	.word	0x0001ad00


	//   ....[171]....
        /*0798*/ 	.word	0x0001ada0


	//   ....[172]....
        /*079c*/ 	.word	0x0001ae00


	//   ....[173]....
        /*07a0*/ 	.word	0x0001aed0


	//   ....[174]....
        /*07a4*/ 	.word	0x0001afc0


	//   ....[175]....
        /*07a8*/ 	.word	0x0001b050


	//   ....[176]....
        /*07ac*/ 	.word	0x0001b0b0


	//   ....[177]....
        /*07b0*/ 	.word	0x0001b180


	//   ....[178]....
        /*07b4*/ 	.word	0x0001b3e0


	//----- nvinfo : EIATTR_REG_RECONFIG
	.align		4
.L_1248:
        /*07b8*/ 	.byte	0x01, 0x54
	.zero		2


	//----- nvinfo : EIATTR_SYSCALL_OFFSETS
	.align		4
        /*07bc*/ 	.byte	0x04, 0x46
        /*07be*/ 	.short	(.L_1250 - .L_1249)


	//   ....[0]....
.L_1249:
        /*07c0*/ 	.word	0x00001f80


	//   ....[1]....
        /*07c4*/ 	.word	0x00015410


	//   ....[2]....
        /*07c8*/ 	.word	0x00015580


	//   ....[3]....
        /*07cc*/ 	.word	0x000156d0


	//   ....[4]....
        /*07d0*/ 	.word	0x00015810


	//   ....[5]....
        /*07d4*/ 	.word	0x000166f0


	//----- nvinfo : EIATTR_MBARRIER_INSTR_OFFSETS
	.align		4
.L_1250:
        /*07d8*/ 	.byte	0x04, 0x39
        /*07da*/ 	.short	(.L_1252 - .L_1251)


	//   ....[0]....
.L_1251:
        /*07dc*/ 	.word	0x00000180
        /*07e0*/ 	.word	0x000000ff
        /*07e4*/ 	.word	0x00019c00
        /*07e8*/ 	.short	0x0100
        /*07ea*/ 	.byte	0x08
	.zero		1


	//   ....[1]....
        /*07ec*/ 	.word	0x00000190
        /*07f0*/ 	.word	0x000000ff
        /*07f4*/ 	.word	0x00019c20
        /*07f8*/ 	.short	0x0100
        /*07fa*/ 	.byte	0x08
	.zero		1


	//   ....[2]....
        /*07fc*/ 	.word	0x00000280
        /*0800*/ 	.word	0x000000ff
        /*0804*/ 	.word	0x00019c30
        /*0808*/ 	.short	0x0100
        /*080a*/ 	.byte	0x08
	.zero		1


	//   ....[3]....
        /*080c*/ 	.word	0x00000290
        /*0810*/ 	.word	0x000000ff
        /*0814*/ 	.word	0x00019c40
        /*0818*/ 	.short	0x0100
        /*081a*/ 	.byte	0x08
	.zero		1


	//   ....[4]....
        /*081c*/ 	.word	0x000002a0
        /*0820*/ 	.word	0x000000ff
        /*0824*/ 	.word	0x00019c38
        /*0828*/ 	.short	0x0100
        /*082a*/ 	.byte	0x08
	.zero		1


	//   ....[5]....
        /*082c*/ 	.word	0x000002b0
        /*0830*/ 	.word	0x000000ff
        /*0834*/ 	.word	0x00019c48
        /*0838*/ 	.short	0x0100
        /*083a*/ 	.byte	0x08
	.zero		1


	//   ....[6]....
        /*083c*/ 	.word	0x000003e0
        /*0840*/ 	.word	0x000000ff
        /*0844*/ 	.word	0x00019c50
        /*0848*/ 	.short	0x0100
        /*084a*/ 	.byte	0x08
	.zero		1


	//   ....[7]....
        /*084c*/ 	.word	0x000003f0
        /*0850*/ 	.word	0x000000ff
        /*0854*/ 	.word	0x00019c60
        /*0858*/ 	.short	0x0100
        /*085a*/ 	.byte	0x08
	.zero		1


	//   ....[8]....
        /*085c*/ 	.word	0x00000400
        /*0860*/ 	.word	0x000000ff
        /*0864*/ 	.word	0x00019c58
        /*0868*/ 	.short	0x0100
        /*086a*/ 	.byte	0x08
	.zero		1


	//   ....[9]....
        /*086c*/ 	.word	0x00000410
        /*0870*/ 	.word	0x000000ff
        /*0874*/ 	.word	0x00019c68
        /*0878*/ 	.short	0x0100
        /*087a*/ 	.byte	0x08
	.zero		1


	//   ....[10]....
        /*087c*/ 	.word	0x00000500
        /*0880*/ 	.word	0x000000ff
        /*0884*/ 	.word	0x00019c70
        /*0888*/ 	.short	0x0100
        /*088a*/ 	.byte	0x06
	.zero		1


	//   ....[11]....
        /*088c*/ 	.word	0x00000510
        /*0890*/ 	.word	0x000000ff
        /*0894*/ 	.word	0x00019c80
        /*0898*/ 	.short	0x0100
        /*089a*/ 	.byte	0x06
	.zero		1


	//   ....[12]....
        /*089c*/ 	.word	0x00000520
        /*08a0*/ 	.word	0x000000ff
        /*08a4*/ 	.word	0x00019c78
        /*08a8*/ 	.short	0x0100
        /*08aa*/ 	.byte	0x06
	.zero		1


	//   ....[13]....
        /*08ac*/ 	.word	0x00000530
        /*08b0*/ 	.word	0x000000ff
        /*08b4*/ 	.word	0x00019c88
        /*08b8*/ 	.short	0x0100
        /*08ba*/ 	.byte	0x06
	.zero		1


	//   ....[14]....
        /*08bc*/ 	.word	0x00000660
        /*08c0*/ 	.word	0x000000ff
        /*08c4*/ 	.word	0x00019c90
        /*08c8*/ 	.short	0x0100
        /*08ca*/ 	.byte	0x08
	.zero		1


	//   ....[15]....
        /*08cc*/ 	.word	0x00000670
        /*08d0*/ 	.word	0x000000ff
        /*08d4*/ 	.word	0x00019ca0
        /*08d8*/ 	.short	0x0100
        /*08da*/ 	.byte	0x08
	.zero		1


	//   ....[16]....
        /*08dc*/ 	.word	0x00000680
        /*08e0*/ 	.word	0x000000ff
        /*08e4*/ 	.word	0x00019c98
        /*08e8*/ 	.short	0x0100
        /*08ea*/ 	.byte	0x08
	.zero		1


	//   ....[17]....
        /*08ec*/ 	.word	0x00000690
        /*08f0*/ 	.word	0x000000ff
        /*08f4*/ 	.word	0x00019ca8
        /*08f8*/ 	.short	0x0100
        /*08fa*/ 	.byte	0x08
	.zero		1


	//   ....[18]....
        /*08fc*/ 	.word	0x000007e0
        /*0900*/ 	.word	0x000000ff
        /*0904*/ 	.word	0x00019cb0
        /*0908*/ 	.short	0x0100
        /*090a*/ 	.byte	0x08
	.zero		1


	//   ....[19]....
        /*090c*/ 	.word	0x000007f0
        /*0910*/ 	.word	0x000000ff
        /*0914*/ 	.word	0x00019cc0
        /*0918*/ 	.short	0x0100
        /*091a*/ 	.byte	0x08
	.zero		1


	//   ....[20]....
        /*091c*/ 	.word	0x00000800
        /*0920*/ 	.word	0x000000ff
        /*0924*/ 	.word	0x00019cb8
        /*0928*/ 	.short	0x0100
        /*092a*/ 	.byte	0x08
	.zero		1


	//   ....[21]....
        /*092c*/ 	.word	0x00000810
        /*0930*/ 	.word	0x000000ff
        /*0934*/ 	.word	0x00019cc8
        /*0938*/ 	.short	0x0100
        /*093a*/ 	.byte	0x08
	.zero		1


	//   ....[22]....
        /*093c*/ 	.word	0x00002270
        /*0940*/ 	.word	0x000000ff
        /*0944*/ 	.word	0x00019c00
        /*0948*/ 	.short	0x010a
        /*094a*/ 	.byte	0x2e
	.zero		1


	//   ....[23]....
        /*094c*/ 	.word	0x00002310
        /*0950*/ 	.word	0x00000002
        /*0954*/ 	.word	0x00019c30
        /*0958*/ 	.short	0x010a
        /*095a*/ 	.byte	0x3f
	.zero		1


	//   ....[24]....
        /*095c*/ 	.word	0x00002350
        /*0960*/ 	.word	0x00000002
        /*0964*/ 	.word	0x00019c30
        /*0968*/ 	.short	0x010a
        /*096a*/ 	.byte	0x3f
	.zero		1


	//   ....[25]....
        /*096c*/ 	.word	0x00002a70
        /*0970*/ 	.word	0x000000ff
        /*0974*/ 	.word	0x00000000
        /*0978*/ 	.short	0x0101
        /*097a*/ 	.byte	0x06
	.zero		1


	//   ....[26]....
        /*097c*/ 	.word	0x00005f00
        /*0980*/ 	.word	0x000000ff
        /*0984*/ 	.word	0x00019c30
        /*0988*/ 	.short	0x010a
        /*098a*/ 	.byte	0x14
	.zero		1


	//   ....[27]....
        /*098c*/ 	.word	0x00005f40
        /*0990*/ 	.word	0x000000ff
        /*0994*/ 	.word	0x00019c30
        /*0998*/ 	.short	0x010a
        /*099a*/ 	.byte	0x14
	.zero		1


	//   ....[28]....
        /*099c*/ 	.word	0x000060a0
        /*09a0*/ 	.word	0x000000ff
        /*09a4*/ 	.word	0x00019c50
        /*09a8*/ 	.short	0x010a
        /*09aa*/ 	.byte	0x0a
	.zero		1


	//   ....[29]....
        /*09ac*/ 	.word	0x000060e0
        /*09b0*/ 	.word	0x000000ff
        /*09b4*/ 	.word	0x00019c50
        /*09b8*/ 	.short	0x010a
        /*09ba*/ 	.byte	0x0a
	.zero		1


	//   ....[30]....
        /*09bc*/ 	.word	0x00006810
        /*09c0*/ 	.word	0x000000ff
        /*09c4*/ 	.word	0x00000000
        /*09c8*/ 	.short	0x0101
        /*09ca*/ 	.byte	0x14
	.zero		1


	//   ....[31]....
        /*09cc*/ 	.word	0x00009060
        /*09d0*/ 	.word	0x000000ff
        /*09d4*/ 	.word	0x00000000
        /*09d8*/ 	.short	0x0101
        /*09da*/ 	.byte	0x0a
	.zero		1


	//   ....[32]....
        /*09dc*/ 	.word	0x000098a0
        /*09e0*/ 	.word	0x000000ff
        /*09e4*/ 	.word	0x00019c30
        /*09e8*/ 	.short	0x010a
        /*09ea*/ 	.byte	0x06
	.zero		1


	//   ....[33]....
        /*09ec*/ 	.word	0x000098e0
        /*09f0*/ 	.word	0x000000ff
        /*09f4*/ 	.word	0x00019c30
        /*09f8*/ 	.short	0x010a
        /*09fa*/ 	.byte	0x06
	.zero		1


	//   ....[34]....
        /*09fc*/ 	.word	0x00009a40
        /*0a00*/ 	.word	0x000000ff
        /*0a04*/ 	.word	0x00019c50
        /*0a08*/ 	.short	0x010a
        /*0a0a*/ 	.byte	0x0b
	.zero		1


	//   ....[35]....
        /*0a0c*/ 	.word	0x00009a80
        /*0a10*/ 	.word	0x000000ff
        /*0a14*/ 	.word	0x00019c50
        /*0a18*/ 	.short	0x010a
        /*0a1a*/ 	.byte	0x0b
	.zero		1


	//   ....[36]....
        /*0a1c*/ 	.word	0x0000a1f0
        /*0a20*/ 	.word	0x000000ff
        /*0a24*/ 	.word	0x00000000
        /*0a28*/ 	.short	0x0101
        /*0a2a*/ 	.byte	0x07
	.zero		1


	//   ....[37]....
        /*0a2c*/ 	.word	0x0000b6c0
        /*0a30*/ 	.word	0x000000ff
        /*0a34*/ 	.word	0x00000000
        /*0a38*/ 	.short	0x0101
        /*0a3a*/ 	.byte	0x07
	.zero		1


	//   ....[38]....
        /*0a3c*/ 	.word	0x0000bcd0
        /*0a40*/ 	.word	0x000000ff
        /*0a44*/ 	.word	0x00019c30
        /*0a48*/ 	.short	0x010a
        /*0a4a*/ 	.byte	0x06
	.zero		1


	//   ....[39]....
        /*0a4c*/ 	.word	0x0000bd10
        /*0a50*/ 	.word	0x000000ff
        /*0a54*/ 	.word	0x00019c30
        /*0a58*/ 	.short	0x010a
        /*0a5a*/ 	.byte	0x06
	.zero		1


	//   ....[40]....
        /*0a5c*/ 	.word	0x0000be70
        /*0a60*/ 	.word	0x000000ff
        /*0a64*/ 	.word	0x00019c50
        /*0a68*/ 	.short	0x010a
        /*0a6a*/ 	.byte	0x0b
	.zero		1


	//   ....[41]....
        /*0a6c*/ 	.word	0x0000beb0
        /*0a70*/ 	.word	0x000000ff
        /*0a74*/ 	.word	0x00019c50
        /*0a78*/ 	.short	0x010a
        /*0a7a*/ 	.byte	0x0b
	.zero		1


	//   ....[42]....
        /*0a7c*/ 	.word	0x0000c5a0
        /*0a80*/ 	.word	0x000000ff
        /*0a84*/ 	.word	0x00000000
        /*0a88*/ 	.short	0x0101
        /*0a8a*/ 	.byte	0x06
	.zero		1


	//   ....[43]....
        /*0a8c*/ 	.word	0x0000ee30
        /*0a90*/ 	.word	0x000000ff
        /*0a94*/ 	.word	0x00000000
        /*0a98*/ 	.short	0x0101
        /*0a9a*/ 	.byte	0x07
	.zero		1


	//   ....[44]....
        /*0a9c*/ 	.word	0x0000f360
        /*0aa0*/ 	.word	0x000000ff
        /*0aa4*/ 	.word	0x00019c50
        /*0aa8*/ 	.short	0x010a
        /*0aaa*/ 	.byte	0x0e
	.zero		1


	//   ....[45]....
        /*0aac*/ 	.word	0x0000f3a0
        /*0ab0*/ 	.word	0x000000ff
        /*0ab4*/ 	.word	0x00019c50
        /*0ab8*/ 	.short	0x010a
        /*0aba*/ 	.byte	0x0e
	.zero		1


	//   ....[46]....
        /*0abc*/ 	.word	0x0000f980
        /*0ac0*/ 	.word	0x000000ff
        /*0ac4*/ 	.word	0x00000000
        /*0ac8*/ 	.short	0x0101
        /*0aca*/ 	.byte	0x04
	.zero		1


	//   ....[47]....
        /*0acc*/ 	.word	0x00011710
        /*0ad0*/ 	.word	0x00000003
        /*0ad4*/ 	.word	0x00000000
        /*0ad8*/ 	.short	0x0101
        /*0ada*/ 	.byte	0x3f
	.zero		1


	//   ....[48]....
        /*0adc*/ 	.word	0x00011e30
        /*0ae0*/ 	.word	0x00000002
        /*0ae4*/ 	.word	0x00000000
        /*0ae8*/ 	.short	0x0101
        /*0aea*/ 	.byte	0x3f
	.zero		1


	//   ....[49]....
        /*0aec*/ 	.word	0x00015c80
        /*0af0*/ 	.word	0x00000005
        /*0af4*/ 	.word	0x00019c80
        /*0af8*/ 	.short	0x010a
        /*0afa*/ 	.byte	0x3f
	.zero		1


	//   ....[50]....
        /*0afc*/ 	.word	0x00016050
        /*0b00*/ 	.word	0x00000005
        /*0b04*/ 	.word	0x00019c70
        /*0b08*/ 	.short	0x0107
        /*0b0a*/ 	.byte	0x3f
	.zero		1


	//   ....[51]....
        /*0b0c*/ 	.word	0x00016110
        /*0b10*/ 	.word	0x00000005
        /*0b14*/ 	.word	0x00019c70
        /*0b18*/ 	.short	0x0101
        /*0b1a*/ 	.byte	0x3f
	.zero		1


	//   ....[52]....
        /*0b1c*/ 	.word	0x00016140
        /*0b20*/ 	.word	0x00000005
        /*0b24*/ 	.word	0x00019c40
        /*0b28*/ 	.short	0x010a
        /*0b2a*/ 	.byte	0x3f
	.zero		1


	//   ....[53]....
        /*0b2c*/ 	.word	0x00016470
        /*0b30*/ 	.word	0x00000005
        /*0b34*/ 	.word	0x00019c30
        /*0b38*/ 	.short	0x0107
        /*0b3a*/ 	.byte	0x3f
	.zero		1


	//   ....[54]....
        /*0b3c*/ 	.word	0x00016530
        /*0b40*/ 	.word	0x00000005
        /*0b44*/ 	.word	0x00019c30
        /*0b48*/ 	.short	0x0101
        /*0b4a*/ 	.byte	0x3f
	.zero		1


	//   ....[55]....
        /*0b4c*/ 	.word	0x00016ec0
        /*0b50*/ 	.word	0x00000011
        /*0b54*/ 	.word	0x00019c00
        /*0b58*/ 	.short	0x0107
        /*0b5a*/ 	.byte	0x3f
	.zero		1


	//   ....[56]....
        /*0b5c*/ 	.word	0x00016fc0
        /*0b60*/ 	.word	0x00000011
        /*0b64*/ 	.word	0x00019c00
        /*0b68*/ 	.short	0x0101
        /*0b6a*/ 	.byte	0x3f
	.zero		1


	//   ....[57]....
        /*0b6c*/ 	.word	0x00016fe0
        /*0b70*/ 	.word	0x00000011
        /*0b74*/ 	.word	0x00019c20
        /*0b78*/ 	.short	0x010a
        /*0b7a*/ 	.byte	0x3f
	.zero		1


	//   ....[58]....
        /*0b7c*/ 	.word	0x00017340
        /*0b80*/ 	.word	0x00000004
        /*0b84*/ 	.word	0x00019c80
        /*0b88*/ 	.short	0x010a
        /*0b8a*/ 	.byte	0x3f
	.zero		1


	//   ....[59]....
        /*0b8c*/ 	.word	0x00017640
        /*0b90*/ 	.word	0x00000004
        /*0b94*/ 	.word	0x00019c70
        /*0b98*/ 	.short	0x0107
        /*0b9a*/ 	.byte	0x3f
	.zero		1


	//   ....[60]....
        /*0b9c*/ 	.word	0x00017700
        /*0ba0*/ 	.word	0x00000004
        /*0ba4*/ 	.word	0x00019c70
        /*0ba8*/ 	.short	0x0101
        /*0baa*/ 	.byte	0x3f
	.zero		1


	//   ....[61]....
        /*0bac*/ 	.word	0x00017730
        /*0bb0*/ 	.word	0x00000004
        /*0bb4*/ 	.word	0x00019c40
        /*0bb8*/ 	.short	0x010a
        /*0bba*/ 	.byte	0x3f
	.zero		1


	//   ....[62]....
        /*0bbc*/ 	.word	0x00017a10
        /*0bc0*/ 	.word	0x00000004
        /*0bc4*/ 	.word	0x00019c30
        /*0bc8*/ 	.short	0x0107
        /*0bca*/ 	.byte	0x3f
	.zero		1


	//   ....[63]....
        /*0bcc*/ 	.word	0x00017ae0
        /*0bd0*/ 	.word	0x00000004
        /*0bd4*/ 	.word	0x00019c30
        /*0bd8*/ 	.short	0x0101
        /*0bda*/ 	.byte	0x3f
	.zero		1


	//   ....[64]....
        /*0bdc*/ 	.word	0x00017b60
        /*0be0*/ 	.word	0x00000002
        /*0be4*/ 	.word	0x00019c70
        /*0be8*/ 	.short	0x010a
        /*0bea*/ 	.byte	0x3f
	.zero		1


	//   ....[65]....
        /*0bec*/ 	.word	0x00017bf0
        /*0bf0*/ 	.word	0x00000002
        /*0bf4*/ 	.word	0x00019c60
        /*0bf8*/ 	.short	0x010a
        /*0bfa*/ 	.byte	0x3f
	.zero		1


	//   ....[66]....
        /*0bfc*/ 	.word	0x00018060
        /*0c00*/ 	.word	0x00000002
        /*0c04*/ 	.word	0x00019c50
        /*0c08*/ 	.short	0x0101
        /*0c0a*/ 	.byte	0x3f
	.zero		1


	//   ....[67]....
        /*0c0c*/ 	.word	0x000180f0
        /*0c10*/ 	.word	0x00000002
        /*0c14*/ 	.word	0x00000000
        /*0c18*/ 	.short	0x0101
        /*0c1a*/ 	.byte	0x3f
	.zero		1


	//   ....[68]....
        /*0c1c*/ 	.word	0x000182c0
        /*0c20*/ 	.word	0x00000000
        /*0c24*/ 	.word	0x00019c70
        /*0c28*/ 	.short	0x010a
        /*0c2a*/ 	.byte	0x3f
	.zero		1


	//   ....[69]....
        /*0c2c*/ 	.word	0x00018340
        /*0c30*/ 	.word	0x00000000
        /*0c34*/ 	.word	0x00019c60
        /*0c38*/ 	.short	0x010a
        /*0c3a*/ 	.byte	0x3f
	.zero		1


	//   ....[70]....
        /*0c3c*/ 	.word	0x000187c0
        /*0c40*/ 	.word	0x00000000
        /*0c44*/ 	.word	0x00019c50
        /*0c48*/ 	.short	0x0101
        /*0c4a*/ 	.byte	0x3f
	.zero		1


	//   ....[71]....
        /*0c4c*/ 	.word	0x00018860
        /*0c50*/ 	.word	0x00000000
        /*0c54*/ 	.word	0x00000000
        /*0c58*/ 	.short	0x0101
        /*0c5a*/ 	.byte	0x3f
	.zero		1


	//   ....[72]....
        /*0c5c*/ 	.word	0x00019a30
        /*0c60*/ 	.word	0x00000005
        /*0c64*/ 	.word	0x00019c20
        /*0c68*/ 	.short	0x010a
        /*0c6a*/ 	.byte	0x3f
	.zero		1


	//   ....[73]....
        /*0c6c*/ 	.word	0x00019bb0
        /*0c70*/ 	.word	0x00000003
        /*0c74*/ 	.word	0x00019c40
        /*0c78*/ 	.short	0x010a
        /*0c7a*/ 	.byte	0x3f
	.zero		1


	//   ....[74]....
        /*0c7c*/ 	.word	0x00019c50
        /*0c80*/ 	.word	0x00000005
        /*0c84*/ 	.word	0x00019c40
        /*0c88*/ 	.short	0x010a
        /*0c8a*/ 	.byte	0x3f
	.zero		1


	//   ....[75]....
        /*0c8c*/ 	.word	0x00019c90
        /*0c90*/ 	.word	0x00000003
        /*0c94*/ 	.word	0x00019c60
        /*0c98*/ 	.short	0x010a
        /*0c9a*/ 	.byte	0x3f
	.zero		1


	//   ....[76]....
        /*0c9c*/ 	.word	0x00019cd0
        /*0ca0*/ 	.word	0x00000005
        /*0ca4*/ 	.word	0x00019c60
        /*0ca8*/ 	.short	0x010a
        /*0caa*/ 	.byte	0x3f
	.zero		1


	//   ....[77]....
        /*0cac*/ 	.word	0x00019d10
        /*0cb0*/ 	.word	0x00000003
        /*0cb4*/ 	.word	0x00019c80
        /*0cb8*/ 	.short	0x010a
        /*0cba*/ 	.byte	0x3f
	.zero		1


	//   ....[78]....
        /*0cbc*/ 	.word	0x00019d50
        /*0cc0*/ 	.word	0x00000005
        /*0cc4*/ 	.word	0x00019c80
        /*0cc8*/ 	.short	0x010a
        /*0cca*/ 	.byte	0x3f
	.zero		1


	//   ....[79]....
        /*0ccc*/ 	.word	0x00019dc0
        /*0cd0*/ 	.word	0x00000003
        /*0cd4*/ 	.word	0x00019c00
        /*0cd8*/ 	.short	0x010a
        /*0cda*/ 	.byte	0x3f
	.zero		1


	//   ....[80]....
        /*0cdc*/ 	.word	0x00019e10
        /*0ce0*/ 	.word	0x00000002
        /*0ce4*/ 	.word	0x00019c30
        /*0ce8*/ 	.short	0x010a
        /*0cea*/ 	.byte	0x3f
	.zero		1


	//   ....[81]....
        /*0cec*/ 	.word	0x00019e70
        /*0cf0*/ 	.word	0x00000008
        /*0cf4*/ 	.word	0x00019c30
        /*0cf8*/ 	.short	0x010a
        /*0cfa*/ 	.byte	0x3f
	.zero		1


	//   ....[82]....
        /*0cfc*/ 	.word	0x00019ed0
        /*0d00*/ 	.word	0x00000008
        /*0d04*/ 	.word	0x00019c50
        /*0d08*/ 	.short	0x010a
        /*0d0a*/ 	.byte	0x3f
	.zero		1


	//   ....[83]....
        /*0d0c*/ 	.word	0x00019f30
        /*0d10*/ 	.word	0x00000008
        /*0d14*/ 	.word	0x00019c30
        /*0d18*/ 	.short	0x010a
        /*0d1a*/ 	.byte	0x3f
	.zero		1


	//   ....[84]....
        /*0d1c*/ 	.word	0x00019f90
        /*0d20*/ 	.word	0x00000008
        /*0d24*/ 	.word	0x00019c50
        /*0d28*/ 	.short	0x010a
        /*0d2a*/ 	.byte	0x3f
	.zero		1


	//   ....[85]....
        /*0d2c*/ 	.word	0x00019ff0
        /*0d30*/ 	.word	0x00000008
        /*0d34*/ 	.word	0x00019c30
        /*0d38*/ 	.short	0x010a
        /*0d3a*/ 	.byte	0x3f
	.zero		1


	//   ....[86]....
        /*0d3c*/ 	.word	0x0001a050
        /*0d40*/ 	.word	0x00000008
        /*0d44*/ 	.word	0x00019c50
        /*0d48*/ 	.short	0x010a
        /*0d4a*/ 	.byte	0x3f
	.zero		1


	//   ....[87]....
        /*0d4c*/ 	.word	0x0001a0b0
        /*0d50*/ 	.word	0x00000005
        /*0d54*/ 	.word	0x00019c50
        /*0d58*/ 	.short	0x010a
        /*0d5a*/ 	.byte	0x3f
	.zero		1


	//   ....[88]....
        /*0d5c*/ 	.word	0x0001a1b0
        /*0d60*/ 	.word	0x00000005
        /*0d64*/ 	.word	0x00019c80
        /*0d68*/ 	.short	0x010a
        /*0d6a*/ 	.byte	0x3f
	.zero		1


	//   ....[89]....
        /*0d6c*/ 	.word	0x0001a560
        /*0d70*/ 	.word	0x00000005
        /*0d74*/ 	.word	0x00019c40
        /*0d78*/ 	.short	0x010a
        /*0d7a*/ 	.byte	0x3f
	.zero		1


	//   ....[90]....
        /*0d7c*/ 	.word	0x0001ac00
        /*0d80*/ 	.word	0x00000011
        /*0d84*/ 	.word	0x00019c20
        /*0d88*/ 	.short	0x010a
        /*0d8a*/ 	.byte	0x3f
	.zero		1


	//   ....[91]....
        /*0d8c*/ 	.word	0x0001ac50
        /*0d90*/ 	.word	0x00000004
        /*0d94*/ 	.word	0x00019c80
        /*0d98*/ 	.short	0x010a
        /*0d9a*/ 	.byte	0x3f
	.zero		1


	//   ....[92]....
        /*0d9c*/ 	.word	0x0001af10
        /*0da0*/ 	.word	0x00000004
        /*0da4*/ 	.word	0x00019c40
        /*0da8*/ 	.short	0x010a
        /*0daa*/ 	.byte	0x3f
	.zero		1


	//   ....[93]....
        /*0dac*/ 	.word	0x0001b1c0
        /*0db0*/ 	.word	0x00000002
        /*0db4*/ 	.word	0x00019c70
        /*0db8*/ 	.short	0x010a
        /*0dba*/ 	.byte	0x3f
	.zero		1


	//   ....[94]....
        /*0dbc*/ 	.word	0x0001b210
        /*0dc0*/ 	.word	0x00000002
        /*0dc4*/ 	.word	0x00019c60
        /*0dc8*/ 	.short	0x010a
        /*0dca*/ 	.byte	0x3f
	.zero		1


	//   ....[95]....
        /*0dcc*/ 	.word	0x0001b260
        /*0dd0*/ 	.word	0x00000000
        /*0dd4*/ 	.word	0x00019c70
        /*0dd8*/ 	.short	0x010a
        /*0dda*/ 	.byte	0x3f
	.zero		1


	//   ....[96]....
        /*0ddc*/ 	.word	0x0001b2b0
        /*0de0*/ 	.word	0x00000000
        /*0de4*/ 	.word	0x00019c60
        /*0de8*/ 	.short	0x010a
        /*0dea*/ 	.byte	0x3f
	.zero		1


	//   ....[97]....
        /*0dec*/ 	.word	0x0001b300
        /*0df0*/ 	.word	0x00000005
        /*0df4*/ 	.word	0x00019c20
        /*0df8*/ 	.short	0x010a
        /*0dfa*/ 	.byte	0x3f
	.zero		1


	//   ....[98]....
        /*0dfc*/ 	.word	0x0001b4a0
        /*0e00*/ 	.word	0x00000003
        /*0e04*/ 	.word	0x00019c40
        /*0e08*/ 	.short	0x010a
        /*0e0a*/ 	.byte	0x3f
	.zero		1


	//   ....[99]....
        /*0e0c*/ 	.word	0x0001b4f0
        /*0e10*/ 	.word	0x00000005
        /*0e14*/ 	.word	0x00019c40
        /*0e18*/ 	.short	0x010a
        /*0e1a*/ 	.byte	0x3f
	.zero		1


	//   ....[100]....
        /*0e1c*/ 	.word	0x0001b540
        /*0e20*/ 	.word	0x00000003
        /*0e24*/ 	.word	0x00019c60
        /*0e28*/ 	.short	0x010a
        /*0e2a*/ 	.byte	0x3f
	.zero		1


	//   ....[101]....
        /*0e2c*/ 	.word	0x0001b590
        /*0e30*/ 	.word	0x00000005
        /*0e34*/ 	.word	0x00019c60
        /*0e38*/ 	.short	0x010a
        /*0e3a*/ 	.byte	0x3f
	.zero		1


	//   ....[102]....
        /*0e3c*/ 	.word	0x0001b5e0
        /*0e40*/ 	.word	0x00000003
        /*0e44*/ 	.word	0x00019c80
        /*0e48*/ 	.short	0x010a
        /*0e4a*/ 	.byte	0x3f
	.zero		1


	//----- nvinfo : EIATTR_NUM_MBARRIERS
	.align		4
.L_1252:
        /*0e4c*/ 	.byte	0x03, 0x38
        /*0e4e*/ 	.short	0x0016


	//----- nvinfo : EIATTR_EXIT_INSTR_OFFSETS
	.align		4
        /*0e50*/ 	.byte	0x04, 0x1c
        /*0e52*/ 	.short	(.L_1254 - .L_1253)


	//   ....[0]....
.L_1253:
        /*0e54*/ 	.word	0x00000980


	//   ....[1]....
        /*0e58*/ 	.word	0x00013070


	//   ....[2]....
        /*0e5c*/ 	.word	0x00019da0


	//----- nvinfo : EIATTR_MAX_THREADS
	.align		4
.L_1254:
        /*0e60*/ 	.byte	0x04, 0x05
        /*0e62*/ 	.short	(.L_1256 - .L_1255)
.L_1255:
        /*0e64*/ 	.word	0x00000200
        /*0e68*/ 	.word	0x00000001
        /*0e6c*/ 	.word	0x00000001


	//----- nvinfo : EIATTR_CRS_STACK_SIZE
	.align		4
.L_1256:
        /*0e70*/ 	.byte	0x04, 0x1e
        /*0e72*/ 	.short	(.L_1258 - .L_1257)
.L_1257:
        /*0e74*/ 	.word	0x00000000


	//----- nvinfo : EIATTR_CBANK_PARAM_SIZE
	.align		4
.L_1258:
        /*0e78*/ 	.byte	0x03, 0x19
        /*0e7a*/ 	.short	0x0af0


	//----- nvinfo : EIATTR_PARAM_CBANK
	.align		4
        /*0e7c*/ 	.byte	0x04, 0x0a
        /*0e7e*/ 	.short	(.L_1260 - .L_1259)
	.align		4
.L_1259:
        /*0e80*/ 	.word	index@(.nv.constant0._ZN7cutlass13device_kernelIN5flash11enable_sm90INS1_16FlashAttnFwdSm90INS1_25CollectiveMainloopFwdSm90ILi2EN4cute5tupleIJNS5_1CILi1EEES8_S8_EEENS6_IJNS7_ILi192EEENS7_ILi128EEENS7_ILi96EEEEEELi96ENS_12float_e4m3_tEfNS_4arch4Sm90ELb0ELb1ELb1ELb1ELb1ELb0ELb0ELb1ELb1ELb1ELb1ELb0EEENS1_21CollectiveEpilogueFwdINS6_IJSA_SC_SB_EEES9_NS_10bfloat16_tESG_Li384ELb1ELb1ELb1ELb1EEENS1_36VarlenDynamicPersistentTileSchedulerILi192ELi128ELi384ELi128ELb1ELb1ELb1ELb1ELb0ELb1EEEEEEEEEvNT_6ParamsE)
        /*0e84*/ 	.short	0x0210
        /*0e86*/ 	.short	0x0af0


	//----- nvinfo : EIATTR_SW_WAR
	.align		4
.L_1260:
        /*0e88*/ 	.byte	0x04, 0x36
        /*0e8a*/ 	.short	(.L_1262 - .L_1261)
.L_1261:
        /*0e8c*/ 	.word	0x00000008
.L_1262:


//--------------------- .nv.info._ZN7cutlass13device_kernelIN5flash11enable_sm90INS1_16FlashAttnFwdSm90INS1_25CollectiveMainloopFwdSm90ILi2EN4cute5tupleIJNS5_1CILi1EEES8_S8_EEENS6_IJNS7_ILi192EEENS7_ILi128EEENS7_ILi96EEEEEELi96ENS_12float_e4m3_tEfNS_4arch4Sm90ELb0ELb1ELb1ELb1ELb1ELb1ELb0ELb1ELb1ELb1ELb1ELb0EEENS1_21CollectiveEpilogueFwdINS6_IJSA_SC_SB_EEES9_NS_10bfloat16_tESG_Li384ELb1ELb1ELb1ELb1EEENS1_36VarlenDynamicPersistentTileSchedulerILi192ELi128ELi384ELi128ELb1ELb1ELb1ELb1ELb0ELb1EEEEEEEEEvNT_6ParamsE --------------------------
	.section	.nv.info._ZN7cutlass13device_kernelIN5flash11enable_sm90INS1_16FlashAttnFwdSm90INS1_25CollectiveMainloopFwdSm90ILi2EN4cute5tupleIJNS5_1CILi1EEES8_S8_EEENS6_IJNS7_ILi192EEENS7_ILi128EEENS7_ILi96EEEEEELi96ENS_12float_e4m3_tEfNS_4arch4Sm90ELb0ELb1ELb1ELb1ELb1ELb1ELb0ELb1ELb1ELb1ELb1ELb0EEENS1_21CollectiveEpilogueFwdINS6_IJSA_SC_SB_EEES9_NS_10bfloat16_tESG_Li384ELb1ELb1ELb1ELb1EEENS1_36VarlenDynamicPersistentTileSchedulerILi192ELi128ELi384ELi128ELb1ELb1ELb1ELb1ELb0ELb1EEEEEEEEEvNT_6ParamsE,"",@"SHT_CUDA_INFO"
	.sectionflags	@""
	.align	4


	//----- nvinfo : EIATTR_CUDA_API_VERSION
	.align		4
        /*0000*/ 	.byte	0x04, 0x37
        /*0002*/ 	.short	(.L_1264 - .L_1263)
.L_1263:
        /*0004*/ 	.word	0x00000082


	//----- nvinfo : EIATTR_KPARAM_INFO
	.align		4
.L_1264:
        /*0008*/ 	.byte	0x04, 0x17
        /*000a*/ 	.short	(.L_1266 - .L_1265)
.L_1265:
        /*000c*/ 	.word	0x00000000
        /*0010*/ 	.short	0x0000
        /*0012*/ 	.short	0x0070
        /*0014*/ 	.byte	0x00, 0xf0, 0x01, 0x2a


	//----- nvinfo : EIATTR_SPARSE_MMA_MASK
	.align		4
.L_1266:
        /*0018*/ 	.byte	0x03, 0x50
        /*001a*/ 	.short	0x0000


	//----- nvinfo : EIATTR_MAXREG_COUNT
	.align		4
        /*001c*/ 	.byte	0x03, 0x1b
        /*001e*/ 	.short	0x0080


	//----- nvinfo : EIATTR_NUM_BARRIERS
	.align		4
        /*0020*/ 	.byte	0x02, 0x4c
        /*0022*/ 	.byte	0x10
	.zero		1


	//----- nvinfo : EIATTR_EXTERNS
	.align		4
        /*0024*/ 	.byte	0x04, 0x0f
        /*0026*/ 	.short	(.L_1268 - .L_1267)


	//   ....[0]....
	.align		4
.L_1267:
        /*0028*/ 	.word	index@(__assertfail)


	//----- nvinfo : EIATTR_ANNOTATIONS
	.align		4
.L_1268:
        /*002c*/ 	.byte	0x04, 0x55
        /*002e*/ 	.short	(.L_1270 - .L_1269)


	//   ....[0]....
.L_1269:
        /* <DEDUP_REMOVED lines=108> */


	//----- nvinfo : EIATTR_MERCURY_ISA_VERSION
	.align		4
.L_1270:
        /*06d8*/ 	.byte	0x03, 0x5f
        /*06da*/ 	.short	0x0101


	//----- nvinfo : EIATTR_UNUSED_LOAD_BYTE_OFFSET
	.align		4
        /*06dc*/ 	.byte	0x04, 0x44
        /*06de*/ 	.short	(.L_1272 - .L_1271)


	//   ....[0]....
.L_1271:
        /*06e0*/ 	.word	0x00000a50
        /*06e4*/ 	.word	0x0000fff0


	//   ....[1]....
        /*06e8*/ 	.word	0x0001a930
        /*06ec*/ 	.word	0x0000fff0


	//----- nvinfo : EIATTR_INT_WARP_WIDE_INSTR_OFFSETS
	.align		4
.L_1272:
        /*06f0*/ 	.byte	0x04, 0x31
        /*06f2*/ 	.short	(.L_1274 - .L_1273)


	//   ....[0]....
.L_1273:
        /*06f4*/ 	.word	0x00000130


	//   ....[1]....
        /*06f8*/ 	.word	0x00000170


	//   ....[2]....
        /*06fc*/ 	.word	0x000001e0


	//   ....[3]....
        /*0700*/ 	.word	0x00021810


	//   ....[4]....
        /*0704*/ 	.word	0x000218a0


	//   ....[5]....
        /*0708*/ 	.word	0x000249c0


	//   ....[6]....
        /*070c*/ 	.word	0x00024a50


	//----- nvinfo : EIATTR_COOP_GROUP_MASK_REGIDS
	.align		4
.L_1274:
        /*0710*/ 	.byte	0x04, 0x29
        /*0712*/ 	.short	(.L_1276 - .L_1275)


	//   ....[0]....
.L_1275:
        /*0714*/ 	.word	0xffffffff


	//   ....[1]....
        /*0718*/ 	.word	0xffffffff


	//   ....[2]....
        /*071c*/ 	.word	0xffffffff


	//   ....[3]....
        /*0720*/ 	.word	0xffffffff


	//   ....[4]....
        /*0724*/ 	.word	0xffffffff


	//   ....[5]....
        /*0728*/ 	.word	0xffffffff


	//   ....[6]....
        /*072c*/ 	.word	0xffffffff


	//   ....[7]....
        /*0730*/ 	.word	0xffffffff


	//   ....[8]....
        /*0734*/ 	.word	0xffffffff


	//   ....[9]....
        /*0738*/ 	.word	0xffffffff


	//   ....[10]....
        /*073c*/ 	.word	0xffffffff


	//   ....[11]....
        /*0740*/ 	.word	0xffffffff


	//   ....[12]....
        /*0744*/ 	.word	0xffffffff


	//   ....[13]....
        /*0748*/ 	.word	0xffffffff


	//   ....[14]....
        /*074c*/ 	.word	0xffffffff


	//   ....[15]....
        /*0750*/ 	.word	0xffffffff


	//   ....[16]....
        /*0754*/ 	.word	0xffffffff


	//   ....[17]....
        /*0758*/ 	.word	0xffffffff


	//   ....[18]....
        /*075c*/ 	.word	0xffffffff


	//   ....[19]....
        /*0760*/ 	.word	0xffffffff


	//   ....[20]....
        /*0764*/ 	.word	0xffffffff


	//   ....[21]....
        /*0768*/ 	.word	0xffffffff


	//   ....[22]....
        /*076c*/ 	.word	0xffffffff


	//   ....[23]....
        /*0770*/ 	.word	0xffffffff


	//   ....[24]....
        /*0774*/ 	.word	0xffffffff


	//   ....[25]....
        /*0778*/ 	.word	0xffffffff


	//   ....[26]....
        /*077c*/ 	.word	0xffffffff


	//   ....[27]....
        /*0780*/ 	.word	0xffffffff


	//   ....[28]....
        /*0784*/ 	.word	0xffffffff


	//   ....[29]....
        /*0788*/ 	.word	0xffffffff


	//   ....[30]....
        /*078c*/ 	.word	0xffffffff


	//   ....[31]....
        /*0790*/ 	.word	0xffffffff


	//   ....[32]....
        /*0794*/ 	.word	0xffffffff


	//   ....[33]....
        /*0798*/ 	.word	0xffffffff


	//   ....[34]....
        /*079c*/ 	.word	0xffffffff


	//   ....[35]....
        /*07a0*/ 	.word	0xffffffff


	//   ....[36]....
        /*07a4*/ 	.word	0xffffffff


	//   ....[37]....
        /*07a8*/ 	.word	0xffffffff


	//   ....[38]....
        /*07ac*/ 	.word	0xffffffff


	//   ....[39]....
        /*07b0*/ 	.word	0xffffffff


	//   ....[40]....
        /*07b4*/ 	.word	0xffffffff


	//   ....[41]....
        /*07b8*/ 	.word	0xffffffff


	//   ....[42]....
        /*07bc*/ 	.word	0xffffffff


	//   ....[43]....
        /*07c0*/ 	.word	0xffffffff


	//   ....[44]....
        /*07c4*/ 	.word	0xffffffff


	//   ....[45]....
        /*07c8*/ 	.word	0xffffffff


	//   ....[46]....
        /*07cc*/ 	.word	0xffffffff


	//   ....[47]....
        /*07d0*/ 	.word	0xffffffff


	//   ....[48]....
        /*07d4*/ 	.word	0xffffffff


	//   ....[49]....
        /*07d8*/ 	.word	0xffffffff


	//   ....[50]....
        /*07dc*/ 	.word	0xffffffff


	//   ....[51]....
        /*07e0*/ 	.word	0xffffffff


	//   ....[52]....
        /*07e4*/ 	.word	0xffffffff


	//   ....[53]....
        /*07e8*/ 	.word	0xffffffff


	//   ....[54]....
        /*07ec*/ 	.word	0xffffffff


	//   ....[55]....
        /*07f0*/ 	.word	0xffffffff


	//   ....[56]....
        /*07f4*/ 	.word	0xffffffff


	//   ....[57]....
        /*07f8*/ 	.word	0xffffffff


	//   ....[58]....
        /*07fc*/ 	.word	0xffffffff


	//   ....[59]....
        /*0800*/ 	.word	0xffffffff


	//   ....[60]....
        /*0804*/ 	.word	0xffffffff


	//   ....[61]....
        /*0808*/ 	.word	0xffffffff


	//   ....[62]....
        /*080c*/ 	.word	0xffffffff


	//   ....[63]....
        /*0810*/ 	.word	0xffffffff


	//   ....[64]....
        /*0814*/ 	.word	0xffffffff


	//   ....[65]....
        /*0818*/ 	.word	0xffffffff


	//   ....[66]....
        /*081c*/ 	.word	0xffffffff


	//   ....[67]....
        /*0820*/ 	.word	0xffffffff


	//   ....[68]....
        /*0824*/ 	.word	0xffffffff


	//   ....[69]....
        /*0828*/ 	.word	0xffffffff


	//   ....[70]....
        /*082c*/ 	.word	0xffffffff


	//   ....[71]....
        /*0830*/ 	.word	0xffffffff


	//   ....[72]....
        /*0834*/ 	.word	0xffffffff


	//   ....[73]....
        /*0838*/ 	.word	0xffffffff


	//   ....[74]....
        /*083c*/ 	.word	0xffffffff


	//   ....[75]....
        /*0840*/ 	.word	0xffffffff


	//   ....[76]....
        /*0844*/ 	.word	0xffffffff


	//   ....[77]....
        /*0848*/ 	.word	0xffffffff


	//   ....[78]....
        /*084c*/ 	.word	0xffffffff


	//   ....[79]....
        /*0850*/ 	.word	0xffffffff


	//   ....[80]....
        /*0854*/ 	.word	0xffffffff


	//   ....[81]....
        /*0858*/ 	.word	0xffffffff


	//   ....[82]....
        /*085c*/ 	.word	0xffffffff


	//   ....[83]....
        /*0860*/ 	.word	0xffffffff


	//   ....[84]....
        /*0864*/ 	.word	0xffffffff


	//   ....[85]....
        /*0868*/ 	.word	0xffffffff


	//   ....[86]....
        /*086c*/ 	.word	0xffffffff


	//   ....[87]....
        /*0870*/ 	.word	0xffffffff


	//   ....[88]....
        /*0874*/ 	.word	0xffffffff


	//   ....[89]....
        /*0878*/ 	.word	0xffffffff


	//   ....[90]....
        /*087c*/ 	.word	0xffffffff


	//   ....[91]....
        /*0880*/ 	.word	0xffffffff


	//   ....[92]....
        /*0884*/ 	.word	0xffffffff


	//   ....[93]....
        /*0888*/ 	.word	0xffffffff


	//   ....[94]....
        /*088c*/ 	.word	0xffffffff


	//   ....[95]....
        /*0890*/ 	.word	0xffffffff


	//   ....[96]....
        /*0894*/ 	.word	0xffffffff


	//   ....[97]....
        /*0898*/ 	.word	0xffffffff


	//   ....[98]....
        /*089c*/ 	.word	0xffffffff


	//   ....[99]....
        /*08a0*/ 	.word	0xffffffff


	//   ....[100]....
        /*08a4*/ 	.word	0xffffffff


	//   ....[101]....
        /*08a8*/ 	.word	0xffffffff


	//   ....[102]....
        /*08ac*/ 	.word	0xffffffff


	//   ....[103]....
        /*08b0*/ 	.word	0xffffffff


	//   ....[104]....
        /*08b4*/ 	.word	0xffffffff


	//   ....[105]....
        /*08b8*/ 	.word	0xffffffff


	//   ....[106]....
        /*08bc*/ 	.word	0xffffffff


	//   ....[107]....
        /*08c0*/ 	.word	0xffffffff


	//   ....[108]....
        /*08c4*/ 	.word	0xffffffff


	//   ....[109]....
        /*08c8*/ 	.word	0xffffffff


	//   ....[110]....
        /*08cc*/ 	.word	0xffffffff


	//   ....[111]....
        /*08d0*/ 	.word	0xffffffff


	//   ....[112]....
        /*08d4*/ 	.word	0xffffffff


	//   ....[113]....
        /*08d8*/ 	.word	0xffffffff


	//   ....[114]....
        /*08dc*/ 	.word	0xffffffff


	//   ....[115]....
        /*08e0*/ 	.word	0xffffffff


	//   ....[116]....
        /*08e4*/ 	.word	0xffffffff


	//   ....[117]....
        /*08e8*/ 	.word	0xffffffff


	//   ....[118]....
        /*08ec*/ 	.word	0xffffffff


	//   ....[119]....
        /*08f0*/ 	.word	0xffffffff


	//   ....[120]....
        /*08f4*/ 	.word	0xffffffff


	//   ....[121]....
        /*08f8*/ 	.word	0xffffffff


	//   ....[122]....
        /*08fc*/ 	.word	0xffffffff


	//   ....[123]....
        /*0900*/ 	.word	0xffffffff


	//   ....[124]....
        /*0904*/ 	.word	0xffffffff


	//   ....[125]....
        /*0908*/ 	.word	0xffffffff


	//   ....[126]....
        /*090c*/ 	.word	0xffffffff


	//   ....[127]....
        /*0910*/ 	.word	0xffffffff


	//   ....[128]....
        /*0914*/ 	.word	0xffffffff


	//   ....[129]....
        /*0918*/ 	.word	0xffffffff


	//   ....[130]....
        /*091c*/ 	.word	0xffffffff


	//   ....[131]....
        /*0920*/ 	.word	0xffffffff


	//   ....[132]....
        /*0924*/ 	.word	0xffffffff


	//   ....[133]....
        /*0928*/ 	.word	0xffffffff


	//   ....[134]....
        /*092c*/ 	.word	0xffffffff


	//   ....[135]....
        /*0930*/ 	.word	0xffffffff


	//   ....[136]....
        /*0934*/ 	.word	0xffffffff


	//   ....[137]....
        /*0938*/ 	.word	0xffffffff


	//   ....[138]....
        /*093c*/ 	.word	0xffffffff


	//   ....[139]....
        /*0940*/ 	.word	0xffffffff


	//   ....[140]....
        /*0944*/ 	.word	0xffffffff


	//   ....[141]....
        /*0948*/ 	.word	0xffffffff


	//   ....[142]....
        /*094c*/ 	.word	0xffffffff


	//   ....[143]....
        /*0950*/ 	.word	0xffffffff


	//   ....[144]....
        /*0954*/ 	.word	0xffffffff


	//   ....[145]....
        /*0958*/ 	.word	0xffffffff


	//   ....[146]....
        /*095c*/ 	.word	0xffffffff


	//   ....[147]....
        /*0960*/ 	.word	0xffffffff


	//   ....[148]....
        /*0964*/ 	.word	0xffffffff


	//   ....[149]....
        /*0968*/ 	.word	0xffffffff


	//   ....[150]....
        /*096c*/ 	.word	0xffffffff


	//   ....[151]....
        /*0970*/ 	.word	0xffffffff


	//   ....[152]....
        /*0974*/ 	.word	0xffffffff


	//   ....[153]....
        /*0978*/ 	.word	0xffffffff


	//   ....[154]....
        /*097c*/ 	.word	0xffffffff


	//   ....[155]....
        /*0980*/ 	.word	0xffffffff


	//   ....[156]....
        /*0984*/ 	.word	0xffffffff


	//   ....[157]....
        /*0988*/ 	.word	0xffffffff


	//   ....[158]....
        /*098c*/ 	.word	0xffffffff


	//   ....[159]....
        /*0990*/ 	.word	0xffffffff


	//   ....[160]....
        /*0994*/ 	.word	0xffffffff


	//   ....[161]....
        /*0998*/ 	.word	0xffffffff


	//   ....[162]....
        /*099c*/ 	.word	0xffffffff


	//   ....[163]....
        /*09a0*/ 	.word	0xffffffff


	//   ....[164]....
        /*09a4*/ 	.word	0xffffffff


	//   ....[165]....
        /*09a8*/ 	.word	0xffffffff


	//   ....[166]....
        /*09ac*/ 	.word	0xffffffff


	//   ....[167]....
        /*09b0*/ 	.word	0xffffffff


	//   ....[168]....
        /*09b4*/ 	.word	0xffffffff


	//   ....[169]....
        /*09b8*/ 	.word	0xffffffff


	//   ....[170]....
        /*09bc*/ 	.word	0xffffffff


	//   ....[171]....
        /*09c0*/ 	.word	0xffffffff


	//   ....[172]....
        /*09c4*/ 	.word	0xffffffff


	//   ....[173]....
        /*09c8*/ 	.word	0x0500000f


	//   ....[174]....
        /*09cc*/ 	.word	0x0500000f


	//   ....[175]....
        /*09d0*/ 	.word	0x0500000f


	//   ....[176]....
        /*09d4*/ 	.word	0x0500000f


	//   ....[177]....
        /*09d8*/ 	.word	0x0500000f


	//   ....[178]....
        /*09dc*/ 	.word	0x0500000f


	//   ....[179]....
        /*09e0*/ 	.word	0x0500000f


	//   ....[180]....
        /*09e4*/ 	.word	0x0500000f


	//   ....[181]....
        /*09e8*/ 	.word	0x0500000f


	//   ....[182]....
        /*09ec*/ 	.word	0x0500000f


	//   ....[183]....
        /*09f0*/ 	.word	0x0500000f


	//   ....[184]....
        /*09f4*/ 	.word	0x0500000f


	//   ....[185]....
        /*09f8*/ 	.word	0x0500000f


	//   ....[186]....
        /*09fc*/ 	.word	0x0500000f


	//   ....[187]....
        /*0a00*/ 	.word	0x0500000f


	//   ....[188]....
        /*0a04*/ 	.word	0x0500000f


	//   ....[189]....
        /*0a08*/ 	.word	0x0500000f


	//   ....[190]....
        /*0a0c*/ 	.word	0x0500000f


	//   ....[191]....
        /*0a10*/ 	.word	0x0500000f


	//   ....[192]....
        /*0a14*/ 	.word	0x0500000f


	//   ....[193]....
        /*0a18*/ 	.word	0x0500000f


	//   ....[194]....
        /*0a1c*/ 	.word	0x0500000f


	//   ....[195]....
        /*0a20*/ 	.word	0x0500000f


	//   ....[196]....
        /*0a24*/ 	.word	0x0500000f


	//   ....[197]....
        /*0a28*/ 	.word	0x0500000f


	//   ....[198]....
        /*0a2c*/ 	.word	0x0500000f


	//   ....[199]....
        /*0a30*/ 	.word	0x0500000f


	//   ....[200]....
        /*0a34*/ 	.word	0x0500000f


	//   ....[201]....
        /*0a38*/ 	.word	0x0500000f


	//   ....[202]....
        /*0a3c*/ 	.word	0x0500000f


	//   ....[203]....
        /*0a40*/ 	.word	0x0500000f


	//   ....[204]....
        /*0a44*/ 	.word	0x0500000f


	//   ....[205]....
        /*0a48*/ 	.word	0x0500000f


	//   ....[206]....
        /*0a4c*/ 	.word	0x0500000f


	//   ....[207]....
        /*0a50*/ 	.word	0x0500000f


	//   ....[208]....
        /*0a54*/ 	.word	0x0500000f


	//   ....[209]....
        /*0a58*/ 	.word	0x0500000f


	//   ....[210]....
        /*0a5c*/ 	.word	0x0500000f


	//   ....[211]....
        /*0a60*/ 	.word	0x0500000f


	//   ....[212]....
        /*0a64*/ 	.word	0x0500000f


	//   ....[213]....
        /*0a68*/ 	.word	0x0500000f


	//   ....[214]....
        /*0a6c*/ 	.word	0x0500000f


	//   ....[215]....
        /*0a70*/ 	.word	0x0500000f


	//   ....[216]....
        /*0a74*/ 	.word	0x0500000f


	//   ....[217]....
        /*0a78*/ 	.word	0x0500000f


	//   ....[218]....
        /*0a7c*/ 	.word	0x0500000f


	//   ....[219]....
        /*0a80*/ 	.word	0x0500000f


	//   ....[220]....
        /*0a84*/ 	.word	0x0500000f


	//   ....[221]....
        /*0a88*/ 	.word	0x0500000f


	//   ....[222]....
        /*0a8c*/ 	.word	0x0500000f


	//   ....[223]....
        /*0a90*/ 	.word	0x0500000f


	//   ....[224]....
        /*0a94*/ 	.word	0x0500000f


	//   ....[225]....
        /*0a98*/ 	.word	0x0500000f


	//   ....[226]....
        /*0a9c*/ 	.word	0x0500000f


	//   ....[227]....
        /*0aa0*/ 	.word	0x0500000f


	//   ....[228]....
        /*0aa4*/ 	.word	0x0500000f


	//   ....[229]....
        /*0aa8*/ 	.word	0x0500000f


	//----- nvinfo : EIATTR_COOP_GROUP_INSTR_OFFSETS
	.align		4
.L_1276:
        /*0aac*/ 	.byte	0x04, 0x28
        /*0aae*/ 	.short	(.L_1278 - .L_1277)


	//   ....[0]....
.L_1277:
        /*0ab0*/ 	.word	0x00000070


	//   ....[1]....
        /*0ab4*/ 	.word	0x00000140


	//   ....[2]....
        /*0ab8*/ 	.word	0x00000190


	//   ....[3]....
        /*0abc*/ 	.word	0x000003c0


	//   ....[4]....
        /*0ac0*/ 	.word	0x00000520


	//   ....[5]....
        /*0ac4*/ 	.word	0x00000640


	//   ....[6]....
        /*0ac8*/ 	.word	0x000007a0


	//   ....[7]....
        /*0acc*/ 	.word	0x00002ff0


	//   ....[8]....
        /*0ad0*/ 	.word	0x00003000


	//   ....[9]....
        /*0ad4*/ 	.word	0x00004a00


	//   ....[10]....
        /*0ad8*/ 	.word	0x00004a10


	//   ....[11]....
        /*0adc*/ 	.word	0x00006c10


	//   ....[12]....
        /*0ae0*/ 	.word	0x00006c20


	//   ....[13]....
        /*0ae4*/ 	.word	0x00007010


	//   ....[14]....
        /*0ae8*/ 	.word	0x00007030


	//   ....[15]....
        /*0aec*/ 	.word	0x00007c60


	//   ....[16]....
        /*0af0*/ 	.word	0x000085d0


	//   ....[17]....
        /*0af4*/ 	.word	0x000085e0


	//   ....[18]....
        /*0af8*/ 	.word	0x000085f0


	//   ....[19]....
        /*0afc*/ 	.word	0x00008600


	//   ....[20]....
        /*0b00*/ 	.word	0x0000a2d0


	//   ....[21]....
        /*0b04*/ 	.word	0x0000a2e0


	//   ....[22]....
        /*0b08*/ 	.word	0x0000a2f0


	//   ....[23]....
        /*0b0c*/ 	.word	0x0000a300


	//   ....[24]....
        /*0b10*/ 	.word	0x0000d190


	//   ....[25]....
        /*0b14*/ 	.word	0x0000d7b0


	//   ....[26]....
        /*0b18*/ 	.word	0x0000e8d0


	//   ....[27]....
        /*0b1c*/ 	.word	0x0000e9f0


	//   ....[28]....
        /*0b20*/ 	.word	0x0000f140


	//   ....[29]....
        /*0b24*/ 	.word	0x0000f220


	//   ....[30]....
        /*0b28*/ 	.word	0x00010f10


	//   ....[31]....
        /*0b2c*/ 	.word	0x000114d0


	//   ....[32]....
        /*0b30*/ 	.word	0x00012520


	//   ....[33]....
        /*0b34*/ 	.word	0x00012620


	//   ....[34]....
        /*0b38*/ 	.word	0x00012b30


	//   ....[35]....
        /*0b3c*/ 	.word	0x00012bb0


	//   ....[36]....
        /*0b40*/ 	.word	0x00014fe0


	//   ....[37]....
        /*0b44*/ 	.word	0x00015030


	//   ....[38]....
        /*0b48*/ 	.word	0x000152c0


	//   ....[39]....
        /*0b4c*/ 	.word	0x000152e0


	//   ....[40]....
        /*0b50*/ 	.word	0x00017200


	//   ....[41]....
        /*0b54*/ 	.word	0x000177c0


	//   ....[42]....
        /*0b58*/ 	.word	0x000184f0


	//   ....[43]....
        /*0b5c*/ 	.word	0x00018710


	//   ....[44]....
        /*0b60*/ 	.word	0x00018e10


	//   ....[45]....
        /*0b64*/ 	.word	0x00018e70


	//   ....[46]....
        /*0b68*/ 	.word	0x0001a1c0


	//   ....[47]....
        /*0b6c*/ 	.word	0x0001a260


	//   ....[48]....
        /*0b70*/ 	.word	0x0001a2a0


	//   ....[49]....
        /*0b74*/ 	.word	0x0001a3b0


	//   ....[50]....
        /*0b78*/ 	.word	0x0001aff0


	//   ....[51]....
        /*0b7c*/ 	.word	0x0001b010


	//   ....[52]....
        /*0b80*/ 	.word	0x0001b030


	//   ....[53]....
        /*0b84*/ 	.word	0x0001b050


	//   ....[54]....
        /*0b88*/ 	.word	0x0001b070


	//   ....[55]....
        /*0b8c*/ 	.word	0x0001b090


	//   ....[56]....
        /*0b90*/ 	.word	0x0001b0a0


	//   ....[57]....
        /*0b94*/ 	.word	0x0001b0b0


	//   ....[58]....
        /*0b98*/ 	.word	0x0001b0c0


	//   ....[59]....
        /*0b9c*/ 	.word	0x0001b0d0


	//   ....[60]....
        /*0ba0*/ 	.word	0x0001b0e0


	//   ....[61]....
        /*0ba4*/ 	.word	0x0001b0f0


	//   ....[62]....
        /*0ba8*/ 	.word	0x0001b100


	//   ....[63]....
        /*0bac*/ 	.word	0x0001b110


	//   ....[64]....
        /*0bb0*/ 	.word	0x0001b120


	//   ....[65]....
        /*0bb4*/ 	.word	0x0001b130


	//   ....[66]....
        /*0bb8*/ 	.word	0x0001b140


	//   ....[67]....
        /*0bbc*/ 	.word	0x0001b150


	//   ....[68]....
        /*0bc0*/ 	.word	0x0001b160


	//   ....[69]....
        /*0bc4*/ 	.word	0x0001b170


	//   ....[70]....
        /*0bc8*/ 	.word	0x0001b180


	//   ....[71]....
        /*0bcc*/ 	.word	0x0001b190


	//   ....[72]....
        /*0bd0*/ 	.word	0x0001b1a0


	//   ....[73]....
        /*0bd4*/ 	.word	0x0001b1b0


	//   ....[74]....
        /*0bd8*/ 	.word	0x0001b1c0


	//   ....[75]....
        /*0bdc*/ 	.word	0x0001b1d0


	//   ....[76]....
        /*0be0*/ 	.word	0x0001b1e0


	//   ....[77]....
        /*0be4*/ 	.word	0x0001b1f0


	//   ....[78]....
        /*0be8*/ 	.word	0x0001b200


	//   ....[79]....
        /*0bec*/ 	.word	0x0001b210


	//   ....[80]....
        /*0bf0*/ 	.word	0x0001b220


	//   ....[81]....
        /*0bf4*/ 	.word	0x0001b230


	//   ....[82]....
        /*0bf8*/ 	.word	0x0001b240


	//   ....[83]....
        /*0bfc*/ 	.word	0x0001b250


	//   ....[84]....
        /*0c00*/ 	.word	0x0001b260


	//   ....[85]....
        /*0c04*/ 	.word	0x0001b270


	//   ....[86]....
        /*0c08*/ 	.word	0x0001b280


	//   ....[87]....
        /*0c0c*/ 	.word	0x0001b290


	//   ....[88]....
        /*0c10*/ 	.word	0x0001b2a0


	//   ....[89]....
        /*0c14*/ 	.word	0x0001b2b0


	//   ....[90]....
        /*0c18*/ 	.word	0x0001b2c0


	//   ....[91]....
        /*0c1c*/ 	.word	0x0001b2d0


	//   ....[92]....
        /*0c20*/ 	.word	0x0001b2e0


	//   ....[93]....
        /*0c24*/ 	.word	0x0001b2f0


	//   ....[94]....
        /*0c28*/ 	.word	0x0001b300


	//   ....[95]....
        /*0c2c*/ 	.word	0x0001b310


	//   ....[96]....
        /*0c30*/ 	.word	0x0001b320


	//   ....[97]....
        /*0c34*/ 	.word	0x0001b330


	//   ....[98]....
        /*0c38*/ 	.word	0x0001bc70


	//   ....[99]....
        /*0c3c*/ 	.word	0x0001bc80


	//   ....[100]....
        /*0c40*/ 	.word	0x0001bc90


	//   ....[101]....
        /*0c44*/ 	.word	0x0001bcd0


	//   ....[102]....
        /*0c48*/ 	.word	0x0001c3c0


	//   ....[103]....
        /*0c4c*/ 	.word	0x0001c3e0


	//   ....[104]....
        /*0c50*/ 	.word	0x0001c4e0


	//   ....[105]....
        /*0c54*/ 	.word	0x0001c500


	//   ....[106]....
        /*0c58*/ 	.word	0x0001c920


	//   ....[107]....
        /*0c5c*/ 	.word	0x0001c960


	//   ....[108]....
        /*0c60*/ 	.word	0x0001cdf0


	//   ....[109]....
        /*0c64*/ 	.word	0x0001ce00


	//   ....[110]....
        /*0c68*/ 	.word	0x0001da20


	//   ....[111]....
        /*0c6c*/ 	.word	0x0001da30


	//   ....[112]....
        /*0c70*/ 	.word	0x0001db30


	//   ....[113]....
        /*0c74*/ 	.word	0x0001db50


	//   ....[114]....
        /*0c78*/ 	.word	0x0001dcd0


	//   ....[115]....
        /*0c7c*/ 	.word	0x0001dec0


	//   ....[116]....
        /*0c80*/ 	.word	0x0001def0


	//   ....[117]....
        /*0c84*/ 	.word	0x0001df20


	//   ....[118]....
        /*0c88*/ 	.word	0x0001df50


	//   ....[119]....
        /*0c8c*/ 	.word	0x0001df80


	//   ....[120]....
        /*0c90*/ 	.word	0x0001dfb0


	//   ....[121]....
        /*0c94*/ 	.word	0x0001e140


	//   ....[122]....
        /*0c98*/ 	.word	0x0001e170


	//   ....[123]....
        /*0c9c*/ 	.word	0x0001e1a0


	//   ....[124]....
        /*0ca0*/ 	.word	0x0001e1d0


	//   ....[125]....
        /*0ca4*/ 	.word	0x0001e200


	//   ....[126]....
        /*0ca8*/ 	.word	0x0001e230


	//   ....[127]....
        /*0cac*/ 	.word	0x0001e2c0


	//   ....[128]....
        /*0cb0*/ 	.word	0x0001e2f0


	//   ....[129]....
        /*0cb4*/ 	.word	0x0001e300


	//   ....[130]....
        /*0cb8*/ 	.word	0x0001e340


	//   ....[131]....
        /*0cbc*/ 	.word	0x0001fcf0


	//   ....[132]....
        /*0cc0*/ 	.word	0x00022440


	//   ....[133]....
        /*0cc4*/ 	.word	0x00022450


	//   ....[134]....
        /*0cc8*/ 	.word	0x00022460


	//   ....[135]....
        /*0ccc*/ 	.word	0x00022580


	//   ....[136]....
        /*0cd0*/ 	.word	0x00022990


	//   ....[137]....
        /*0cd4*/ 	.word	0x000229a0


	//   ....[138]....
        /*0cd8*/ 	.word	0x000229b0


	//   ....[139]....
        /*0cdc*/ 	.word	0x000229c0


	//   ....[140]....
        /*0ce0*/ 	.word	0x00023350


	//   ....[141]....
        /*0ce4*/ 	.word	0x00023380


	//   ....[142]....
        /*0ce8*/ 	.word	0x000233a0


	//   ....[143]....
        /*0cec*/ 	.word	0x000233b0


	//   ....[144]....
        /*0cf0*/ 	.word	0x000234b0


	//   ....[145]....
        /*0cf4*/ 	.word	0x000234c0


	//   ....[146]....
        /*0cf8*/ 	.word	0x00023ca0


	//   ....[147]....
        /*0cfc*/ 	.word	0x00023cc0


	//   ....[148]....
        /*0d00*/ 	.word	0x00023ce0


	//   ....[149]....
        /*0d04*/ 	.word	0x00023d40


	//   ....[150]....
        /*0d08*/ 	.word	0x00024110


	//   ....[151]....
        /*0d0c*/ 	.word	0x00024120


	//   ....[152]....
        /*0d10*/ 	.word	0x00024130


	//   ....[153]....
        /*0d14*/ 	.word	0x00024190


	//   ....[154]....
        /*0d18*/ 	.word	0x000252d0


	//   ....[155]....
        /*0d1c*/ 	.word	0x00025300


	//   ....[156]....
        /*0d20*/ 	.word	0x00025370


	//   ....[157]....
        /*0d24*/ 	.word	0x000253a0


	//   ....[158]....
        /*0d28*/ 	.word	0x000253d0


	//   ....[159]....
        /*0d2c*/ 	.word	0x00025400


	//   ....[160]....
        /*0d30*/ 	.word	0x00025430


	//   ....[161]....
        /*0d34*/ 	.word	0x00025460


	//   ....[162]....
        /*0d38*/ 	.word	0x00025600


	//   ....[163]....
        /*0d3c*/ 	.word	0x00025630


	//   ....[164]....
        /*0d40*/ 	.word	0x00025660


	//   ....[165]....
        /*0d44*/ 	.word	0x00025690


	//   ....[166]....
        /*0d48*/ 	.word	0x000256c0


	//   ....[167]....
        /*0d4c*/ 	.word	0x000256f0


	//   ....[168]....
        /*0d50*/ 	.word	0x000257b0


	//   ....[169]....
        /*0d54*/ 	.word	0x000257d0


	//   ....[170]....
        /*0d58*/ 	.word	0x000257f0


	//   ....[171]....
        /*0d5c*/ 	.word	0x00025850


	//   ....[172]....
        /*0d60*/ 	.word	0x000262c0


	//   ....[173]....
        /*0d64*/ 	.word	0x00026680


	//   ....[174]....
        /*0d68*/ 	.word	0x00026710


	//   ....[175]....
        /*0d6c*/ 	.word	0x000267f0


	//   ....[176]....
        /*0d70*/ 	.word	0x00026880


	//   ....[177]....
        /*0d74*/ 	.word	0x00026960


	//   ....[178]....
        /*0d78*/ 	.word	0x000269f0


	//   ....[179]....
        /*0d7c*/ 	.word	0x00026ac0


	//   ....[180]....
        /*0d80*/ 	.word	0x00026b50


	//   ....[181]....
        /*0d84*/ 	.word	0x00026ba0


	//   ....[182]....
        /*0d88*/ 	.word	0x00026bf0


	//   ....[183]....
        /*0d8c*/ 	.word	0x00026cc0


	//   ....[184]....
        /*0d90*/ 	.word	0x00026d50


	//   ....[185]....
        /*0d94*/ 	.word	0x00026da0


	//   ....[186]....
        /*0d98*/ 	.word	0x00026df0


	//   ....[187]....
        /*0d9c*/ 	.word	0x00027190


	//   ....[188]....
        /*0da0*/ 	.word	0x00027470


	//   ....[189]....
        /*0da4*/ 	.word	0x00027560


	//   ....[190]....
        /*0da8*/ 	.word	0x00027600


	//   ....[191]....
        /*0dac*/ 	.word	0x000277b0


	//   ....[192]....
        /*0db0*/ 	.word	0x00027850


	//   ....[193]....
        /*0db4*/ 	.word	0x00027940


	//   ....[194]....
        /*0db8*/ 	.word	0x000279d0


	//   ....[195]....
        /*0dbc*/ 	.word	0x00027a30


	//   ....[196]....
        /*0dc0*/ 	.word	0x00027ad0


	//   ....[197]....
        /*0dc4*/ 	.word	0x00027be0


	//   ....[198]....
        /*0dc8*/ 	.word	0x00027c40


	//   ....[199]....
        /*0dcc*/ 	.word	0x00027ca0


	//   ....[200]....
        /*0dd0*/ 	.word	0x00027d40


	//   ....[201]....
        /*0dd4*/ 	.word	0x00027e10


	//   ....[202]....
        /*0dd8*/ 	.word	0x00027ef0


	//   ....[203]....
        /*0ddc*/ 	.word	0x00028030


	//   ....[204]....
        /*0de0*/ 	.word	0x000280e0


	//   ....[205]....
        /*0de4*/ 	.word	0x00028190


	//   ....[206]....
        /*0de8*/ 	.word	0x00028240


	//   ....[207]....
        /*0dec*/ 	.word	0x00028330


	//   ....[208]....
        /*0df0*/ 	.word	0x000283c0


	//   ....[209]....
        /*0df4*/ 	.word	0x00028420


	//   ....[210]....
        /*0df8*/ 	.word	0x000284f0


	//   ....[211]....
        /*0dfc*/ 	.word	0x000286d0


	//   ....[212]....
        /*0e00*/ 	.word	0x00028770


	//   ....[213]....
        /*0e04*/ 	.word	0x00028900


	//   ....[214]....
        /*0e08*/ 	.word	0x00028980


	//   ....[215]....
        /*0e0c*/ 	.word	0x00028a00


	//   ....[216]....
        /*0e10*/ 	.word	0x00028a80


	//   ....[217]....
        /*0e14*/ 	.word	0x00028b00


	//   ....[218]....
        /*0e18*/ 	.word	0x00028b90


	//   ....[219]....
        /*0e1c*/ 	.word	0x00028c30


	//   ....[220]....
        /*0e20*/ 	.word	0x00028ce0


	//   ....[221]....
        /*0e24*/ 	.word	0x00028d60


	//   ....[222]....
        /*0e28*/ 	.word	0x00028de0


	//   ....[223]....
        /*0e2c*/ 	.word	0x00028e60


	//   ....[224]....
        /*0e30*/ 	.word	0x00028ef0


	//   ....[225]....
        /*0e34*/ 	.word	0x00028f70


	//   ....[226]....
        /*0e38*/ 	.word	0x00029020


	//   ....[227]....
        /*0e3c*/ 	.word	0x00029070


	//   ....[228]....
        /*0e40*/ 	.word	0x00029110


	//   ....[229]....
        /*0e44*/ 	.word	0x00029240


	//----- nvinfo : EIATTR_REG_RECONFIG
	.align		4
.L_1278:
        /*0e48*/ 	.byte	0x01, 0x54
	.zero		2


	//----- nvinfo : EIATTR_SYSCALL_OFFSETS
	.align		4
        /*0e4c*/ 	.byte	0x04, 0x46
        /*0e4e*/ 	.short	(.L_1280 - .L_1279)


	//   ....[0]....
.L_1279:
        /*0e50*/ 	.word	0x00002090


	//   ....[1]....
        /*0e54*/ 	.word	0x000021e0


	//   ....[2]....
        /*0e58*/ 	.word	0x00007dd0


	//   ....[3]....
        /*0e5c*/ 	.word	0x00008330


	//   ....[4]....
        /*0e60*/ 	.word	0x00021a00


	//   ....[5]....
        /*0e64*/ 	.word	0x00021b70


	//   ....[6]....
        /*0e68*/ 	.word	0x00021cc0


	//   ....[7]....
        /*0e6c*/ 	.word	0x00021e00


	//   ....[8]....
        /*0e70*/ 	.word	0x00022e30


	//----- nvinfo : EIATTR_MBARRIER_INSTR_OFFSETS
	.align		4
.L_1280:
        /*0e74*/ 	.byte	0x04, 0x39
        /*0e76*/ 	.short	(.L_1282 - .L_1281)


	//   ....[0]....
.L_1281:
        /*0e78*/ 	.word	0x00000270
        /*0e7c*/ 	.word	0x000000ff
        /*0e80*/ 	.word	0x00019c00
        /*0e84*/ 	.short	0x0100
        /*0e86*/ 	.byte	0x08
	.zero		1


	//   ....[1]....
        /*0e88*/ 	.word	0x00000280
        /*0e8c*/ 	.word	0x000000ff
        /*0e90*/ 	.word	0x00019c20
        /*0e94*/ 	.short	0x0100
        /*0e96*/ 	.byte	0x08
	.zero		1


	//   ....[2]....
        /*0e98*/ 	.word	0x00000370
        /*0e9c*/ 	.word	0x000000ff
        /*0ea0*/ 	.word	0x00019c30
        /*0ea4*/ 	.short	0x0100
        /*0ea6*/ 	.byte	0x08
	.zero		1


	//   ....[3]....
        /*0ea8*/ 	.word	0x00000380
        /*0eac*/ 	.word	0x000000ff
        /*0eb0*/ 	.word	0x00019c40
        /*0eb4*/ 	.short	0x0100
        /*0eb6*/ 	.byte	0x08
	.zero		1


	//   ....[4]....
        /*0eb8*/ 	.word	0x00000390
        /*0ebc*/ 	.word	0x000000ff
        /*0ec0*/ 	.word	0x00019c38
        /*0ec4*/ 	.short	0x0100
        /*0ec6*/ 	.byte	0x08
	.zero		1


	//   ....[5]....
        /*0ec8*/ 	.word	0x000003a0
        /*0ecc*/ 	.word	0x000000ff
        /*0ed0*/ 	.word	0x00019c48
        /*0ed4*/ 	.short	0x0100
        /*0ed6*/ 	.byte	0x08
	.zero		1


	//   ....[6]....
        /*0ed8*/ 	.word	0x000004d0
        /*0edc*/ 	.word	0x000000ff
        /*0ee0*/ 	.word	0x00019c50
        /*0ee4*/ 	.short	0x0100
        /*0ee6*/ 	.byte	0x08
	.zero		1


	//   ....[7]....
        /*0ee8*/ 	.word	0x000004e0
        /*0eec*/ 	.word	0x000000ff
        /*0ef0*/ 	.word	0x00019c60
        /*0ef4*/ 	.short	0x0100
        /*0ef6*/ 	.byte	0x08
	.zero		1


	//   ....[8]....
        /*0ef8*/ 	.word	0x000004f0
        /*0efc*/ 	.word	0x000000ff
        /*0f00*/ 	.word	0x00019c58
        /*0f04*/ 	.short	0x0100
        /*0f06*/ 	.byte	0x08
	.zero		1


	//   ....[9]....
        /*0f08*/ 	.word	0x00000500
        /*0f0c*/ 	.word	0x000000ff
        /*0f10*/ 	.word	0x00019c68
        /*0f14*/ 	.short	0x0100
        /*0f16*/ 	.byte	0x08
	.zero		1


	//   ....[10]....
        /*0f18*/ 	.word	0x000005f0
        /*0f1c*/ 	.word	0x000000ff
        /*0f20*/ 	.word	0x00019c70
        /*0f24*/ 	.short	0x0100
        /*0f26*/ 	.byte	0x06
	.zero		1


	//   ....[11]....
        /*0f28*/ 	.word	0x00000600
        /*0f2c*/ 	.word	0x000000ff
        /*0f30*/ 	.word	0x00019c80
        /*0f34*/ 	.short	0x0100
        /*0f36*/ 	.byte	0x06
	.zero		1


	//   ....[12]....
        /*0f38*/ 	.word	0x00000610
        /*0f3c*/ 	.word	0x000000ff
        /*0f40*/ 	.word	0x00019c78
        /*0f44*/ 	.short	0x0100
        /*0f46*/ 	.byte	0x06
	.zero		1


	//   ....[13]....
        /*0f48*/ 	.word	0x00000620
        /*0f4c*/ 	.word	0x000000ff
        /*0f50*/ 	.word	0x00019c88
        /*0f54*/ 	.short	0x0100
        /*0f56*/ 	.byte	0x06
	.zero		1


	//   ....[14]....
        /*0f58*/ 	.word	0x00000750
        /*0f5c*/ 	.word	0x000000ff
        /*0f60*/ 	.word	0x00019c90
        /*0f64*/ 	.short	0x0100
        /*0f66*/ 	.byte	0x08
	.zero		1


	//   ....[15]....
        /*0f68*/ 	.word	0x00000760
        /*0f6c*/ 	.word	0x000000ff
        /*0f70*/ 	.word	0x00019ca0
        /*0f74*/ 	.short	0x0100
        /*0f76*/ 	.byte	0x08
	.zero		1


	//   ....[16]....
        /*0f78*/ 	.word	0x00000770
        /*0f7c*/ 	.word	0x000000ff
        /*0f80*/ 	.word	0x00019c98
        /*0f84*/ 	.short	0x0100
        /*0f86*/ 	.byte	0x08
	.zero		1


	//   ....[17]....
        /*0f88*/ 	.word	0x00000780
        /*0f8c*/ 	.word	0x000000ff
        /*0f90*/ 	.word	0x00019ca8
        /*0f94*/ 	.short	0x0100
        /*0f96*/ 	.byte	0x08
	.zero		1


	//   ....[18]....
        /*0f98*/ 	.word	0x000008c0
        /*0f9c*/ 	.word	0x000000ff
        /*0fa0*/ 	.word	0x00019cb0
        /*0fa4*/ 	.short	0x0100
        /*0fa6*/ 	.byte	0x08
	.zero		1


	//   ....[19]....
        /*0fa8*/ 	.word	0x000008d0
        /*0fac*/ 	.word	0x000000ff
        /*0fb0*/ 	.word	0x00019cc0
        /*0fb4*/ 	.short	0x0100
        /*0fb6*/ 	.byte	0x08
	.zero		1


	//   ....[20]....
        /*0fb8*/ 	.word	0x000008e0
        /*0fbc*/ 	.word	0x000000ff
        /*0fc0*/ 	.word	0x00019cb8
        /*0fc4*/ 	.short	0x0100
        /*0fc6*/ 	.byte	0x08
	.zero		1


	//   ....[21]....
        /*0fc8*/ 	.word	0x000008f0
        /*0fcc*/ 	.word	0x000000ff
        /*0fd0*/ 	.word	0x00019cc8
        /*0fd4*/ 	.short	0x0100
        /*0fd6*/ 	.byte	0x08
	.zero		1


	//   ....[22]....
        /*0fd8*/ 	.word	0x00002fa0
        /*0fdc*/ 	.word	0x00000044
        /*0fe0*/ 	.word	0x00019c90
        /*0fe4*/ 	.short	0x010a
        /*0fe6*/ 	.byte	0x3f
	.zero		1


	//   ....[23]....
        /*0fe8*/ 	.word	0x000049b0
        /*0fec*/ 	.word	0x00000044
        /*0ff0*/ 	.word	0x00019c90
        /*0ff4*/ 	.short	0x010a
        /*0ff6*/ 	.byte	0x3f
	.zero		1


	//   ....[24]....
        /*0ff8*/ 	.word	0x00006a40
        /*0ffc*/ 	.word	0x00000044
        /*1000*/ 	.word	0x00019c90
        /*1004*/ 	.short	0x010a
        /*1006*/ 	.byte	0x3f
	.zero		1


	//   ....[25]....
        /*1008*/ 	.word	0x00006e60
        /*100c*/ 	.word	0x00000004
        /*1010*/ 	.word	0x00000000
        /*1014*/ 	.short	0x0101
        /*1016*/ 	.byte	0x3f
	.zero		1


	//   ....[26]....
        /*1018*/ 	.word	0x00006ea0
        /*101c*/ 	.word	0x00000044
        /*1020*/ 	.word	0x00019cb0
        /*1024*/ 	.short	0x010a
        /*1026*/ 	.byte	0x3f
	.zero		1


	//   ....[27]....
        /*1028*/ 	.word	0x00007280
        /*102c*/ 	.word	0x00000044
        /*1030*/ 	.word	0x00000000
        /*1034*/ 	.short	0x0101
        /*1036*/ 	.byte	0x3f
	.zero		1


	//   ....[28]....
        /*1038*/ 	.word	0x000080b0
        /*103c*/ 	.word	0x00000010
        /*1040*/ 	.word	0x00019c00
        /*1044*/ 	.short	0x010a
        /*1046*/ 	.byte	0x3f
	.zero		1


	//   ....[29]....
        /*1048*/ 	.word	0x00008100
        /*104c*/ 	.word	0x00000010
        /*1050*/ 	.word	0x00019c00
        /*1054*/ 	.short	0x010a
        /*1056*/ 	.byte	0x3f
	.zero		1


	//   ....[30]....
        /*1058*/ 	.word	0x00008940
        /*105c*/ 	.word	0x00000010
        /*1060*/ 	.word	0x00019c00
        /*1064*/ 	.short	0x010a
        /*1066*/ 	.byte	0x3f
	.zero		1


	//   ....[31]....
        /*1068*/ 	.word	0x0000a600
        /*106c*/ 	.word	0x00000010
        /*1070*/ 	.word	0x00019c00
        /*1074*/ 	.short	0x010a
        /*1076*/ 	.byte	0x3f
	.zero		1


	//   ....[32]....
        /*1078*/ 	.word	0x0000c7d0
        /*107c*/ 	.word	0x00000000
        /*1080*/ 	.word	0x00019c30
        /*1084*/ 	.short	0x010a
        /*1086*/ 	.byte	0x3f
	.zero		1


	//   ....[33]....
        /*1088*/ 	.word	0x0000c880
        /*108c*/ 	.word	0x00000000
        /*1090*/ 	.word	0x00019c30
        /*1094*/ 	.short	0x010a
        /*1096*/ 	.byte	0x3f
	.zero		1


	//   ....[34]....
        /*1098*/ 	.word	0x0000d1a0
        /*109c*/ 	.word	0x0000004c
        /*10a0*/ 	.word	0x00000000
        /*10a4*/ 	.short	0x0101
        /*10a6*/ 	.byte	0x3f
	.zero		1


	//   ....[35]....
        /*10a8*/ 	.word	0x000104b0
        /*10ac*/ 	.word	0x0000000f
        /*10b0*/ 	.word	0x00019c30
        /*10b4*/ 	.short	0x010a
        /*10b6*/ 	.byte	0x3f
	.zero		1


	//   ....[36]....
        /*10b8*/ 	.word	0x00010530
        /*10bc*/ 	.word	0x0000000f
        /*10c0*/ 	.word	0x00019c30
        /*10c4*/ 	.short	0x010a
        /*10c6*/ 	.byte	0x3f
	.zero		1


	//   ....[37]....
        /*10c8*/ 	.word	0x00010730
        /*10cc*/ 	.word	0x00000098
        /*10d0*/ 	.word	0x00019c50
        /*10d4*/ 	.short	0x010a
        /*10d6*/ 	.byte	0x3f
	.zero		1


	//   ....[38]....
        /*10d8*/ 	.word	0x00010780
        /*10dc*/ 	.word	0x00000098
        /*10e0*/ 	.word	0x00019c50
        /*10e4*/ 	.short	0x010a
        /*10e6*/ 	.byte	0x3f
	.zero		1


	//   ....[39]....
        /*10e8*/ 	.word	0x00010ff0
        /*10ec*/ 	.word	0x0000000f
        /*10f0*/ 	.word	0x00000000
        /*10f4*/ 	.short	0x0101
        /*10f6*/ 	.byte	0x3f
	.zero		1


	//   ....[40]....
        /*10f8*/ 	.word	0x00013750
        /*10fc*/ 	.word	0x00000098
        /*1100*/ 	.word	0x00000000
        /*1104*/ 	.short	0x0101
        /*1106*/ 	.byte	0x3f
	.zero		1


	//   ....[41]....
        /*1108*/ 	.word	0x00014100
        /*110c*/ 	.word	0x0000000c
        /*1110*/ 	.word	0x00019c30
        /*1114*/ 	.short	0x010a
        /*1116*/ 	.byte	0x3f
	.zero		1


	//   ....[42]....
        /*1118*/ 	.word	0x00014180
        /*111c*/ 	.word	0x0000000c
        /*1120*/ 	.word	0x00019c30
        /*1124*/ 	.short	0x010a
        /*1126*/ 	.byte	0x3f
	.zero		1


	//   ....[43]....
        /*1128*/ 	.word	0x00014380
        /*112c*/ 	.word	0x00000015
        /*1130*/ 	.word	0x00019c50
        /*1134*/ 	.short	0x010a
        /*1136*/ 	.byte	0x3f
	.zero		1


	//   ....[44]....
        /*1138*/ 	.word	0x000143d0
        /*113c*/ 	.word	0x00000015
        /*1140*/ 	.word	0x00019c50
        /*1144*/ 	.short	0x010a
        /*1146*/ 	.byte	0x3f
	.zero		1


	//   ....[45]....
        /*1148*/ 	.word	0x00014cc0
        /*114c*/ 	.word	0x00000005
        /*1150*/ 	.word	0x00000000
        /*1154*/ 	.short	0x0101
        /*1156*/ 	.byte	0x3f
	.zero		1


	//   ....[46]....
        /*1158*/ 	.word	0x000160f0
        /*115c*/ 	.word	0x00000015
        /*1160*/ 	.word	0x00000000
        /*1164*/ 	.short	0x0101
        /*1166*/ 	.byte	0x3f
	.zero		1


	//   ....[47]....
        /*1168*/ 	.word	0x00016790
        /*116c*/ 	.word	0x0000000c
        /*1170*/ 	.word	0x00019c30
        /*1174*/ 	.short	0x010a
        /*1176*/ 	.byte	0x3f
	.zero		1


	//   ....[48]....
        /*1178*/ 	.word	0x00016810
        /*117c*/ 	.word	0x0000000c
        /*1180*/ 	.word	0x00019c30
        /*1184*/ 	.short	0x010a
        /*1186*/ 	.byte	0x3f
	.zero		1


	//   ....[49]....
        /*1188*/ 	.word	0x00016a10
        /*118c*/ 	.word	0x00000015
        /*1190*/ 	.word	0x00019c50
        /*1194*/ 	.short	0x010a
        /*1196*/ 	.byte	0x3f
	.zero		1


	//   ....[50]....
        /*1198*/ 	.word	0x00016a60
        /*119c*/ 	.word	0x00000015
        /*11a0*/ 	.word	0x00019c50
        /*11a4*/ 	.short	0x010a
        /*11a6*/ 	.byte	0x3f
	.zero		1


	//   ....[51]....
        /*11a8*/ 	.word	0x000172e0
        /*11ac*/ 	.word	0x00000005
        /*11b0*/ 	.word	0x00000000
        /*11b4*/ 	.short	0x0101
        /*11b6*/ 	.byte	0x3f
	.zero		1


	//   ....[52]....
        /*11b8*/ 	.word	0x00019990
        /*11bc*/ 	.word	0x00000015
        /*11c0*/ 	.word	0x00000000
        /*11c4*/ 	.short	0x0101
        /*11c6*/ 	.byte	0x3f
	.zero		1


	//   ....[53]....
        /*11c8*/ 	.word	0x00019f50
        /*11cc*/ 	.word	0x0000000c
        /*11d0*/ 	.word	0x00019c50
        /*11d4*/ 	.short	0x010a
        /*11d6*/ 	.byte	0x3f
	.zero		1


	//   ....[54]....
        /*11d8*/ 	.word	0x00019fa0
        /*11dc*/ 	.word	0x0000000c
        /*11e0*/ 	.word	0x00019c50
        /*11e4*/ 	.short	0x010a
        /*11e6*/ 	.byte	0x3f
	.zero		1


	//   ....[55]....
        /*11e8*/ 	.word	0x0001a860
        /*11ec*/ 	.word	0x0000000c
        /*11f0*/ 	.word	0x00000000
        /*11f4*/ 	.short	0x0101
        /*11f6*/ 	.byte	0x3f
	.zero		1


	//   ....[56]....
        /*11f8*/ 	.word	0x0001c3d0
        /*11fc*/ 	.word	0x00000000
        /*1200*/ 	.word	0x00000000
        /*1204*/ 	.short	0x0101
        /*1206*/ 	.byte	0x3f
	.zero		1


	//   ....[57]....
        /*1208*/ 	.word	0x0001c7f0
        /*120c*/ 	.word	0x00000002
        /*1210*/ 	.word	0x00000000
        /*1214*/ 	.short	0x0101
        /*1216*/ 	.byte	0x3f
	.zero		1


	//   ....[58]....
        /*1218*/ 	.word	0x0001fdd0
        /*121c*/ 	.word	0x00000012
        /*1220*/ 	.word	0x00019c20
        /*1224*/ 	.short	0x010a
        /*1226*/ 	.byte	0x3f
	.zero		1


	//   ....[59]....
        /*1228*/ 	.word	0x0001fe90
        /*122c*/ 	.word	0x00000009
        /*1230*/ 	.word	0x00019ca0
        /*1234*/ 	.short	0x010a
        /*1236*/ 	.byte	0x3f
	.zero		1


	//   ....[60]....
        /*1238*/ 	.word	0x000202c0
        /*123c*/ 	.word	0x00000009
        /*1240*/ 	.word	0x00019cc0
        /*1244*/ 	.short	0x010a
        /*1246*/ 	.byte	0x3f
	.zero		1


	//   ....[61]....
        /*1248*/ 	.word	0x00020820
        /*124c*/ 	.word	0x00000009
        /*1250*/ 	.word	0x00019ca0
        /*1254*/ 	.short	0x010a
        /*1256*/ 	.byte	0x3f
	.zero		1


	//   ....[62]....
        /*1258*/ 	.word	0x00020c40
        /*125c*/ 	.word	0x00000009
        /*1260*/ 	.word	0x00019cc0
        /*1264*/ 	.short	0x010a
        /*1266*/ 	.byte	0x3f
	.zero		1


	//   ....[63]....
        /*1268*/ 	.word	0x00022290
        /*126c*/ 	.word	0x00000004
        /*1270*/ 	.word	0x00019c80
        /*1274*/ 	.short	0x010a
        /*1276*/ 	.byte	0x3f
	.zero		1


	//   ....[64]....
        /*1278*/ 	.word	0x00022680
        /*127c*/ 	.word	0x00000004
        /*1280*/ 	.word	0x00019c70
        /*1284*/ 	.short	0x0107
        /*1286*/ 	.byte	0x3f
	.zero		1


	//   ....[65]....
        /*1288*/ 	.word	0x00022740
        /*128c*/ 	.word	0x00000004
        /*1290*/ 	.word	0x00019c70
        /*1294*/ 	.short	0x0101
        /*1296*/ 	.byte	0x3f
	.zero		1


	//   ....[66]....
        /*1298*/ 	.word	0x00022770
        /*129c*/ 	.word	0x00000004
        /*12a0*/ 	.word	0x00019c40
        /*12a4*/ 	.short	0x010a
        /*12a6*/ 	.byte	0x3f
	.zero		1


	//   ....[67]....
        /*12a8*/ 	.word	0x00022b10
        /*12ac*/ 	.word	0x00000004
        /*12b0*/ 	.word	0x00019c30
        /*12b4*/ 	.short	0x0107
        /*12b6*/ 	.byte	0x3f
	.zero		1


	//   ....[68]....
        /*12b8*/ 	.word	0x00022be0
        /*12bc*/ 	.word	0x00000004
        /*12c0*/ 	.word	0x00019c30
        /*12c4*/ 	.short	0x0101
        /*12c6*/ 	.byte	0x3f
	.zero		1


	//   ....[69]....
        /*12c8*/ 	.word	0x000235a0
        /*12cc*/ 	.word	0x00000012
        /*12d0*/ 	.word	0x00019c00
        /*12d4*/ 	.short	0x0107
        /*12d6*/ 	.byte	0x3f
	.zero		1


	//   ....[70]....
        /*12d8*/ 	.word	0x000236a0
        /*12dc*/ 	.word	0x00000012
        /*12e0*/ 	.word	0x00019c00
        /*12e4*/ 	.short	0x0101
        /*12e6*/ 	.byte	0x3f
	.zero		1


	//   ....[71]....
        /*12e8*/ 	.word	0x000236c0
        /*12ec*/ 	.word	0x00000012
        /*12f0*/ 	.word	0x00019c20
        /*12f4*/ 	.short	0x010a
        /*12f6*/ 	.byte	0x3f
	.zero		1


	//   ....[72]....
        /*12f8*/ 	.word	0x00023a60
        /*12fc*/ 	.word	0x00000000
        /*1300*/ 	.word	0x00019c80
        /*1304*/ 	.short	0x010a
        /*1306*/ 	.byte	0x3f
	.zero		1


	//   ....[73]....
        /*1308*/ 	.word	0x00023e10
        /*130c*/ 	.word	0x00000000
        /*1310*/ 	.word	0x00019c70
        /*1314*/ 	.short	0x0107
        /*1316*/ 	.byte	0x3f
	.zero		1


	//   ....[74]....
        /*1318*/ 	.word	0x00023ed0
        /*131c*/ 	.word	0x00000000
        /*1320*/ 	.word	0x00019c70
        /*1324*/ 	.short	0x0101
        /*1326*/ 	.byte	0x3f
	.zero		1


	//   ....[75]....
        /*1328*/ 	.word	0x00023f00
        /*132c*/ 	.word	0x00000000
        /*1330*/ 	.word	0x00019c40
        /*1334*/ 	.short	0x010a
        /*1336*/ 	.byte	0x3f
	.zero		1


	//   ....[76]....
        /*1338*/ 	.word	0x00024230
        /*133c*/ 	.word	0x00000000
        /*1340*/ 	.word	0x00019c30
        /*1344*/ 	.short	0x0107
        /*1346*/ 	.byte	0x3f
	.zero		1


	//   ....[77]....
        /*1348*/ 	.word	0x000242f0
        /*134c*/ 	.word	0x00000000
        /*1350*/ 	.word	0x00019c30
        /*1354*/ 	.short	0x0101
        /*1356*/ 	.byte	0x3f
	.zero		1


	//   ....[78]....
        /*1358*/ 	.word	0x00024380
        /*135c*/ 	.word	0x00000002
        /*1360*/ 	.word	0x00019c70
        /*1364*/ 	.short	0x010a
        /*1366*/ 	.byte	0x3f
	.zero		1


	//   ....[79]....
        /*1368*/ 	.word	0x00024410
        /*136c*/ 	.word	0x00000002
        /*1370*/ 	.word	0x00019c60
        /*1374*/ 	.short	0x010a
        /*1376*/ 	.byte	0x3f
	.zero		1


	//   ....[80]....
        /*1378*/ 	.word	0x00024890
        /*137c*/ 	.word	0x00000002
        /*1380*/ 	.word	0x00019c50
        /*1384*/ 	.short	0x0101
        /*1386*/ 	.byte	0x3f
	.zero		1


	//   ....[81]....
        /*1388*/ 	.word	0x00024920
        /*138c*/ 	.word	0x00000002
        /*1390*/ 	.word	0x00000000
        /*1394*/ 	.short	0x0101
        /*1396*/ 	.byte	0x3f
	.zero		1


	//   ....[82]....
        /*1398*/ 	.word	0x00024af0
        /*139c*/ 	.word	0x00000000
        /*13a0*/ 	.word	0x00019c70
        /*13a4*/ 	.short	0x010a
        /*13a6*/ 	.byte	0x3f
	.zero		1


	//   ....[83]....
        /*13a8*/ 	.word	0x00024b80
        /*13ac*/ 	.word	0x00000000
        /*13b0*/ 	.word	0x00019c60
        /*13b4*/ 	.short	0x010a
        /*13b6*/ 	.byte	0x3f
	.zero		1


	//   ....[84]....
        /*13b8*/ 	.word	0x00025010
        /*13bc*/ 	.word	0x00000000
        /*13c0*/ 	.word	0x00019c50
        /*13c4*/ 	.short	0x0101
        /*13c6*/ 	.byte	0x3f
	.zero		1


	//   ....[85]....
        /*13c8*/ 	.word	0x000250c0
        /*13cc*/ 	.word	0x00000000
        /*13d0*/ 	.word	0x00000000
        /*13d4*/ 	.short	0x0101
        /*13d6*/ 	.byte	0x3f
	.zero		1


	//   ....[86]....
        /*13d8*/ 	.word	0x00026240
        /*13dc*/ 	.word	0x00000005
        /*13e0*/ 	.word	0x00019c20
        /*13e4*/ 	.short	0x010a
        /*13e6*/ 	.byte	0x3f
	.zero		1


	//   ....[87]....
        /*13e8*/ 	.word	0x000263e0
        /*13ec*/ 	.word	0x00000003
        /*13f0*/ 	.word	0x00019c40
        /*13f4*/ 	.short	0x010a
        /*13f6*/ 	.byte	0x3f
	.zero		1


	//   ....[88]....
        /*13f8*/ 	.word	0x00026470
        /*13fc*/ 	.word	0x00000005
        /*1400*/ 	.word	0x00019c40
        /*1404*/ 	.short	0x010a
        /*1406*/ 	.byte	0x3f
	.zero		1


	//   ....[89]....
        /*1408*/ 	.word	0x000264b0
        /*140c*/ 	.word	0x00000003
        /*1410*/ 	.word	0x00019c60
        /*1414*/ 	.short	0x010a
        /*1416*/ 	.byte	0x3f
	.zero		1


	//   ....[90]....
        /*1418*/ 	.word	0x000264f0
        /*141c*/ 	.word	0x00000005
        /*1420*/ 	.word	0x00019c60
        /*1424*/ 	.short	0x010a
        /*1426*/ 	.byte	0x3f
	.zero		1


	//   ....[91]....
        /*1428*/ 	.word	0x00026530
        /*142c*/ 	.word	0x00000003
        /*1430*/ 	.word	0x00019c80
        /*1434*/ 	.short	0x010a
        /*1436*/ 	.byte	0x3f
	.zero		1


	//   ....[92]....
        /*1438*/ 	.word	0x00026570
        /*143c*/ 	.word	0x00000005
        /*1440*/ 	.word	0x00019c80
        /*1444*/ 	.short	0x010a
        /*1446*/ 	.byte	0x3f
	.zero		1


	//   ....[93]....
        /*1448*/ 	.word	0x000265d0
        /*144c*/ 	.word	0x00000044
        /*1450*/ 	.word	0x00019c90
        /*1454*/ 	.short	0x010a
        /*1456*/ 	.byte	0x3f
	.zero		1


	//   ....[94]....
        /*1458*/ 	.word	0x00026740
        /*145c*/ 	.word	0x00000044
        /*1460*/ 	.word	0x00019c90
        /*1464*/ 	.short	0x010a
        /*1466*/ 	.byte	0x3f
	.zero		1


	//   ....[95]....
        /*1468*/ 	.word	0x000268c0
        /*146c*/ 	.word	0x00000044
        /*1470*/ 	.word	0x00019c90
        /*1474*/ 	.short	0x010a
        /*1476*/ 	.byte	0x3f
	.zero		1


	//   ....[96]....
        /*1478*/ 	.word	0x00026a20
        /*147c*/ 	.word	0x00000044
        /*1480*/ 	.word	0x00019cb0
        /*1484*/ 	.short	0x010a
        /*1486*/ 	.byte	0x3f
	.zero		1


	//   ....[97]....
        /*1488*/ 	.word	0x00026c20
        /*148c*/ 	.word	0x00000010
        /*1490*/ 	.word	0x00019c00
        /*1494*/ 	.short	0x010a
        /*1496*/ 	.byte	0x3f
	.zero		1


	//   ....[98]....
        /*1498*/ 	.word	0x00026e30
        /*149c*/ 	.word	0x00000010
        /*14a0*/ 	.word	0x00019c00
        /*14a4*/ 	.short	0x010a
        /*14a6*/ 	.byte	0x3f
	.zero		1


	//   ....[99]....
        /*14a8*/ 	.word	0x00026e80
        /*14ac*/ 	.word	0x00000000
        /*14b0*/ 	.word	0x00019c30
        /*14b4*/ 	.short	0x010a
        /*14b6*/ 	.byte	0x3f
	.zero		1


	//   ....[100]....
        /*14b8*/ 	.word	0x00026ed0
        /*14bc*/ 	.word	0x0000000f
        /*14c0*/ 	.word	0x00019c30
        /*14c4*/ 	.short	0x010a
        /*14c6*/ 	.byte	0x3f
	.zero		1


	//   ....[101]....
        /*14c8*/ 	.word	0x00026f20
        /*14cc*/ 	.word	0x00000098
        /*14d0*/ 	.word	0x00019c50
        /*14d4*/ 	.short	0x010a
        /*14d6*/ 	.byte	0x3f
	.zero		1


	//   ....[102]....
        /*14d8*/ 	.word	0x00026f70
        /*14dc*/ 	.word	0x0000000c
        /*14e0*/ 	.word	0x00019c30
        /*14e4*/ 	.short	0x010a
        /*14e6*/ 	.byte	0x3f
	.zero		1


	//   ....[103]....
        /*14e8*/ 	.word	0x00026fc0
        /*14ec*/ 	.word	0x00000015
        /*14f0*/ 	.word	0x00019c50
        /*14f4*/ 	.short	0x010a
        /*14f6*/ 	.byte	0x3f
	.zero		1


	//   ....[104]....
        /*14f8*/ 	.word	0x00027010
        /*14fc*/ 	.word	0x0000000c
        /*1500*/ 	.word	0x00019c30
        /*1504*/ 	.short	0x010a
        /*1506*/ 	.byte	0x3f
	.zero		1


	//   ....[105]....
        /*1508*/ 	.word	0x00027060
        /*150c*/ 	.word	0x00000015
        /*1510*/ 	.word	0x00019c50
        /*1514*/ 	.short	0x010a
        /*1516*/ 	.byte	0x3f
	.zero		1


	//   ....[106]....
        /*1518*/ 	.word	0x000270b0
        /*151c*/ 	.word	0x0000000c
        /*1520*/ 	.word	0x00019c50
        /*1524*/ 	.short	0x010a
        /*1526*/ 	.byte	0x3f
	.zero		1


	//   ....[107]....
        /*1528*/ 	.word	0x00027250
        /*152c*/ 	.word	0x00000012
        /*1530*/ 	.word	0x00019c20
        /*1534*/ 	.short	0x010a
        /*1536*/ 	.byte	0x3f
	.zero		1


	//   ....[108]....
        /*1538*/ 	.word	0x000272a0
        /*153c*/ 	.word	0x00000009
        /*1540*/ 	.word	0x00019ca0
        /*1544*/ 	.short	0x010a
        /*1546*/ 	.byte	0x3f
	.zero		1


	//   ....[109]....
        /*1548*/ 	.word	0x000272f0
        /*154c*/ 	.word	0x00000009
        /*1550*/ 	.word	0x00019cc0
        /*1554*/ 	.short	0x010a
        /*1556*/ 	.byte	0x3f
	.zero		1


	//   ....[110]....
        /*1558*/ 	.word	0x00027340
        /*155c*/ 	.word	0x00000009
        /*1560*/ 	.word	0x00019ca0
        /*1564*/ 	.short	0x010a
        /*1566*/ 	.byte	0x3f
	.zero		1


	//   ....[111]....
        /*1568*/ 	.word	0x00027390
        /*156c*/ 	.word	0x00000009
        /*1570*/ 	.word	0x00019cc0
        /*1574*/ 	.short	0x010a
        /*1576*/ 	.byte	0x3f
	.zero		1


	//   ....[112]....
        /*1578*/ 	.word	0x000274b0
        /*157c*/ 	.word	0x00000004
        /*1580*/ 	.word	0x00019c80
        /*1584*/ 	.short	0x010a
        /*1586*/ 	.byte	0x3f
	.zero		1


	//   ....[113]....
        /*1588*/ 	.word	0x00027890
        /*158c*/ 	.word	0x00000004
        /*1590*/ 	.word	0x00019c40
        /*1594*/ 	.short	0x010a
        /*1596*/ 	.byte	0x3f
	.zero		1


	//   ....[114]....
        /*1598*/ 	.word	0x00027f30
        /*159c*/ 	.word	0x00000012
        /*15a0*/ 	.word	0x00019c20
        /*15a4*/ 	.short	0x010a
        /*15a6*/ 	.byte	0x3f
	.zero		1


	//   ....[115]....
        /*15a8*/ 	.word	0x00027f80
        /*15ac*/ 	.word	0x00000000
        /*15b0*/ 	.word	0x00019c80
        /*15b4*/ 	.short	0x010a
        /*15b6*/ 	.byte	0x3f
	.zero		1


	//   ....[116]....
        /*15b8*/ 	.word	0x00028280
        /*15bc*/ 	.word	0x00000000
        /*15c0*/ 	.word	0x00019c40
        /*15c4*/ 	.short	0x010a
        /*15c6*/ 	.byte	0x3f
	.zero		1


	//   ....[117]....
        /*15c8*/ 	.word	0x00028530
        /*15cc*/ 	.word	0x00000002
        /*15d0*/ 	.word	0x00019c70
        /*15d4*/ 	.short	0x010a
        /*15d6*/ 	.byte	0x3f
	.zero		1


	//   ....[118]....
        /*15d8*/ 	.word	0x00028580
        /*15dc*/ 	.word	0x00000002
        /*15e0*/ 	.word	0x00019c60
        /*15e4*/ 	.short	0x010a
        /*15e6*/ 	.byte	0x3f
	.zero		1


	//   ....[119]....
        /*15e8*/ 	.word	0x000285d0
        /*15ec*/ 	.word	0x00000000
        /*15f0*/ 	.word	0x00019c70
        /*15f4*/ 	.short	0x010a
        /*15f6*/ 	.byte	0x3f
	.zero		1


	//   ....[120]....
        /*15f8*/ 	.word	0x00028620
        /*15fc*/ 	.word	0x00000000
        /*1600*/ 	.word	0x00019c60
        /*1604*/ 	.short	0x010a
        /*1606*/ 	.byte	0x3f
	.zero		1


	//   ....[121]....
        /*1608*/ 	.word	0x00029160
        /*160c*/ 	.word	0x00000005
        /*1610*/ 	.word	0x00019c20
        /*1614*/ 	.short	0x010a
        /*1616*/ 	.byte	0x3f
	.zero		1


	//   ....[122]....
        /*1618*/ 	.word	0x00029300
        /*161c*/ 	.word	0x00000003
        /*1620*/ 	.word	0x00019c40
        /*1624*/ 	.short	0x010a
        /*1626*/ 	.byte	0x3f
	.zero		1


	//   ....[123]....
        /*1628*/ 	.word	0x00029350
        /*162c*/ 	.word	0x00000005
        /*1630*/ 	.word	0x00019c40
        /*1634*/ 	.short	0x010a
        /*1636*/ 	.byte	0x3f
	.zero		1


	//   ....[124]....
        /*1638*/ 	.word	0x000293a0
        /*163c*/ 	.word	0x00000003
        /*1640*/ 	.word	0x00019c60
        /*1644*/ 	.short	0x010a
        /*1646*/ 	.byte	0x3f
	.zero		1


	//   ....[125]....
        /*1648*/ 	.word	0x000293f0
        /*164c*/ 	.word	0x00000005
        /*1650*/ 	.word	0x00019c60
        /*1654*/ 	.short	0x010a
        /*1656*/ 	.byte	0x3f
	.zero		1


	//   ....[126]....
        /*1658*/ 	.word	0x00029440
        /*165c*/ 	.word	0x00000003
        /*1660*/ 	.word	0x00019c80
        /*1664*/ 	.short	0x010a
        /*1666*/ 	.byte	0x3f
	.zero		1


	//----- nvinfo : EIATTR_NUM_MBARRIERS
	.align		4
.L_1282:
        /*1668*/ 	.byte	0x03, 0x38
        /*166a*/ 	.short	0x0016


	//----- nvinfo : EIATTR_EXIT_INSTR_OFFSETS
	.align		4
        /*166c*/ 	.byte	0x04, 0x1c
        /*166e*/ 	.short	(.L_1284 - .L_1283)


	//   ....[0]....
.L_1283:
        /*1670*/ 	.word	0x000265c0


	//----- nvinfo : EIATTR_MAX_THREADS
	.align		4
.L_1284:
        /*1674*/ 	.byte	0x04, 0x05
        /*1676*/ 	.short	(.L_1286 - .L_1285)
.L_1285:
        /*1678*/ 	.word	0x00000200
        /*167c*/ 	.word	0x00000001
        /*1680*/ 	.word	0x00000001


	//----- nvinfo : EIATTR_CRS_STACK_SIZE
	.align		4
.L_1286:
        /*1684*/ 	.byte	0x04, 0x1e
        /*1686*/ 	.short	(.L_1288 - .L_1287)
.L_1287:
        /*1688*/ 	.word	0x00000000


	//----- nvinfo : EIATTR_CBANK_PARAM_SIZE
	.align		4
.L_1288:
        /*168c*/ 	.byte	0x03, 0x19
        /*168e*/ 	.short	0x0af0


	//----- nvinfo : EIATTR_PARAM_CBANK
	.align		4
        /*1690*/ 	.byte	0x04, 0x0a
        /*1692*/ 	.short	(.L_1290 - .L_1289)
	.align		4
.L_1289:
        /*1694*/ 	.word	index@(.nv.constant0._ZN7cutlass13device_kernelIN5flash11enable_sm90INS1_16FlashAttnFwdSm90INS1_25CollectiveMainloopFwdSm90ILi2EN4cute5tupleIJNS5_1CILi1EEES8_S8_EEENS6_IJNS7_ILi192EEENS7_ILi128EEENS7_ILi96EEEEEELi96ENS_12float_e4m3_tEfNS_4arch4Sm90ELb0ELb1ELb1ELb1ELb1ELb1ELb0ELb1ELb1ELb1ELb1ELb0EEENS1_21CollectiveEpilogueFwdINS6_IJSA_SC_SB_EEES9_NS_10bfloat16_tESG_Li384ELb1ELb1ELb1ELb1EEENS1_36VarlenDynamicPersistentTileSchedulerILi192ELi128ELi384ELi128ELb1ELb1ELb1ELb1ELb0ELb1EEEEEEEEEvNT_6ParamsE)
        /*1698*/ 	.short	0x0210
        /*169a*/ 	.short	0x0af0


	//----- nvinfo : EIATTR_SW_WAR
	.align		4
.L_1290:
        /*169c*/ 	.byte	0x04, 0x36
        /*169e*/ 	.short	(.L_1292 - .L_1291)
.L_1291:
        /*16a0*/ 	.word	0x00000008
.L_1292:


//--------------------- .nv.info._ZN7cutlass13device_kernelIN5flash11enable_sm90INS1_16FlashAttnFwdSm90INS1_25CollectiveMainloopFwdSm90ILi2EN4cute5tupleIJNS5_1CILi1EEES8_S8_EEENS6_IJNS7_ILi192EEENS7_ILi128EEENS7_ILi96EEEEEELi96ENS_12float_e4m3_tEfNS_4arch4Sm90ELb1ELb0ELb1ELb0ELb1ELb0ELb0ELb1ELb1ELb1ELb1ELb0EEENS1_21CollectiveEpilogueFwdINS6_IJSA_SC_SB_EEES9_NS_10bfloat16_tESG_Li384ELb0ELb1ELb1ELb1EEENS1_19SingleTileSchedulerILb0ELb1ELb1ELi192EEEEEEEEEvNT_6ParamsE --------------------------
	.section	.nv.info._ZN7cutlass13device_kernelIN5flash11enable_sm90INS1_16FlashAttnFwdSm90INS1_25CollectiveMainloopFwdSm90ILi2EN4cute5tupleIJNS5_1CILi1EEES8_S8_EEENS6_IJNS7_ILi192EEENS7_ILi128EEENS7_ILi96EEEEEELi96ENS_12float_e4m3_tEfNS_4arch4Sm90ELb1ELb0ELb1ELb0ELb1ELb0ELb0ELb1ELb1ELb1ELb1ELb0EEENS1_21CollectiveEpilogueFwdINS6_IJSA_SC_SB_EEES9_NS_10bfloat16_tESG_Li384ELb0ELb1ELb1ELb1EEENS1_19SingleTileSchedulerILb0ELb1ELb1ELi192EEEEEEEEEvNT_6ParamsE,"",@"SHT_CUDA_INFO"
	.sectionflags	@""
	.align	4


	//----- nvinfo : EIATTR_CUDA_API_VERSION
	.align		4
        /*0000*/ 	.byte	0x04, 0x37
        /*0002*/ 	.short	(.L_1294 - .L_1293)
.L_1293:
        /*0004*/ 	.word	0x00000082


	//----- nvinfo : EIATTR_KPARAM_INFO
	.align		4
.L_1294:
        /*0008*/ 	.byte	0x04, 0x17
        /*000a*/ 	.short	(.L_1296 - .L_1295)
.L_1295:
        /*000c*/ 	.word	0x00000000
        /*0010*/ 	.short	0x0000
        /*0012*/ 	.short	0x0070
        /*0014*/ 	.byte	0x00, 0xf0, 0x01, 0x28


	//----- nvinfo : EIATTR_SPARSE_MMA_MASK
	.align		4
.L_1296:
        /*0018*/ 	.byte	0x03, 0x50
        /*001a*/ 	.short	0x0000


	//----- nvinfo : EIATTR_MAXREG_COUNT
	.align		4
        /*001c*/ 	.byte	0x03, 0x1b
        /*001e*/ 	.short	0x0080


	//----- nvinfo : EIATTR_NUM_BARRIERS
	.align		4
        /*0020*/ 	.byte	0x02, 0x4c
        /*0022*/ 	.byte	0x09
	.zero		1


	//----- nvinfo : EIATTR_EXTERNS
	.align		4
        /*0024*/ 	.byte	0x04, 0x0f
        /*0026*/ 	.short	(.L_1298 - .L_1297)


	//   ....[0]....
	.align		4
.L_1297:
        /*0028*/ 	.word	index@(__assertfail)


	//----- nvinfo : EIATTR_ANNOTATIONS
	.align		4
.L_1298:
        /*002c*/ 	.byte	0x04, 0x55
        /*002e*/ 	.short	(.L_1300 - .L_1299)


	//   ....[0]....
.L_1299:
        /*0030*/ 	.word	0x00000001
        /*0034*/ 	.byte	0xc0, 0xcb, 0x00, 0x00, 0x01, 0x00, 0x00, 0x00, 0xc0, 0xcf, 0x00, 0x00, 0x01, 0x00, 0x00, 0x00
        /*0044*/ 	.byte	0xd0, 0xd1, 0x00, 0x00, 0x01, 0x00, 0x00, 0x00, 0x50, 0xe3, 0x00, 0x00, 0x01, 0x00, 0x00, 0x00
        /*0054*/ 	.byte	0xe0, 0xeb, 0x00, 0x00, 0x01, 0x00, 0x00, 0x00, 0x90, 0x01, 0x01, 0x00, 0x01, 0x00, 0x00, 0x00
        /*0064*/ 	.byte	0x50, 0x0e, 0x01, 0x00


	//----- nvinfo : EIATTR_MERCURY_ISA_VERSION
	.align		4
.L_1300:
        /*0068*/ 	.byte	0x03, 0x5f
        /*006a*/ 	.short	0x0101


	//----- nvinfo : EIATTR_INT_WARP_WIDE_INSTR_OFFSETS
	.align		4
        /*006c*/ 	.byte	0x04, 0x31
        /*006e*/ 	.short	(.L_1302 - .L_1301)


	//   ....[0]....
.L_1301:
        /*0070*/ 	.word	0x000000c0


	//   ....[1]....
        /*0074*/ 	.word	0x000000d0


	//   ....[2]....
        /*0078*/ 	.word	0x00000170


	//----- nvinfo : EIATTR_COOP_GROUP_MASK_REGIDS
	.align		4
.L_1302:
        /*007c*/ 	.byte	0x04, 0x29
        /*007e*/ 	.short	(.L_1304 - .L_1303)


	//   ....[0]....
.L_1303:
        /*0080*/ 	.word	0xffffffff


	//   ....[1]....
        /*0084*/ 	.word	0xffffffff


	//   ....[2]....
        /*0088*/ 	.word	0xffffffff


	//   ....[3]....
        /*008c*/ 	.word	0xffffffff


	//   ....[4]....
        /*0090*/ 	.word	0xffffffff


	//   ....[5]....
        /*0094*/ 	.word	0xffffffff


	//   ....[6]....
        /*0098*/ 	.word	0xffffffff


	//   ....[7]....
        /*009c*/ 	.word	0xffffffff


	//   ....[8]....
        /*00a0*/ 	.word	0xffffffff


	//   ....[9]....
        /*00a4*/ 	.word	0xffffffff


	//   ....[10]....
        /*00a8*/ 	.word	0xffffffff


	//   ....[11]....
        /*00ac*/ 	.word	0xffffffff


	//   ....[12]....
        /*00b0*/ 	.word	0xffffffff


	//   ....[13]....
        /*00b4*/ 	.word	0xffffffff


	//   ....[14]....
        /*00b8*/ 	.word	0xffffffff


	//   ....[15]....
        /*00bc*/ 	.word	0xffffffff


	//   ....[16]....
        /*00c0*/ 	.word	0xffffffff


	//   ....[17]....
        /*00c4*/ 	.word	0xffffffff


	//   ....[18]....
        /*00c8*/ 	.word	0xffffffff


	//   ....[19]....
        /*00cc*/ 	.word	0xffffffff


	//   ....[20]....
        /*00d0*/ 	.word	0xffffffff


	//   ....[21]....
        /*00d4*/ 	.word	0xffffffff


	//   ....[22]....
        /*00d8*/ 	.word	0xffffffff


	//   ....[23]....
        /*00dc*/ 	.word	0xffffffff


	//   ....[24]....
        /*00e0*/ 	.word	0xffffffff


	//   ....[25]....
        /*00e4*/ 	.word	0xffffffff


	//   ....[26]....
        /*00e8*/ 	.word	0xffffffff


	//   ....[27]....
        /*00ec*/ 	.word	0xffffffff


	//   ....[28]....
        /*00f0*/ 	.word	0xffffffff


	//   ....[29]....
        /*00f4*/ 	.word	0xffffffff


	//   ....[30]....
        /*00f8*/ 	.word	0xffffffff


	//   ....[31]....
        /*00fc*/ 	.word	0xffffffff


	//   ....[32]....
        /*0100*/ 	.word	0xffffffff


	//   ....[33]....
        /*0104*/ 	.word	0xffffffff


	//   ....[34]....
        /*0108*/ 	.word	0xffffffff


	//   ....[35]....
        /*010c*/ 	.word	0xffffffff


	//   ....[36]....
        /*0110*/ 	.word	0xffffffff


	//   ....[37]....
        /*0114*/ 	.word	0xffffffff


	//   ....[38]....
        /*0118*/ 	.word	0xffffffff


	//   ....[39]....
        /*011c*/ 	.word	0xffffffff


	//   ....[40]....
        /*0120*/ 	.word	0xffffffff


	//   ....[41]....
        /*0124*/ 	.word	0xffffffff


	//   ....[42]....
        /*0128*/ 	.word	0xffffffff


	//   ....[43]....
        /*012c*/ 	.word	0xffffffff


	//   ....[44]....
        /*0130*/ 	.word	0xffffffff


	//   ....[45]....
        /*0134*/ 	.word	0xffffffff


	//   ....[46]....
        /*0138*/ 	.word	0xffffffff


	//   ....[47]....
        /*013c*/ 	.word	0xffffffff


	//   ....[48]....
        /*0140*/ 	.word	0xffffffff


	//   ....[49]....
        /*0144*/ 	.word	0xffffffff


	//   ....[50]....
        /*0148*/ 	.word	0xffffffff


	//   ....[51]....
        /*014c*/ 	.word	0xffffffff


	//   ....[52]....
        /*0150*/ 	.word	0xffffffff


	//   ....[53]....
        /*0154*/ 	.word	0xffffffff


	//   ....[54]....
        /*0158*/ 	.word	0xffffffff


	//   ....[55]....
        /*015c*/ 	.word	0xffffffff


	//   ....[56]....
        /*0160*/ 	.word	0xffffffff


	//   ....[57]....
        /*0164*/ 	.word	0xffffffff


	//   ....[58]....
        /*0168*/ 	.word	0xffffffff


	//   ....[59]....
        /*016c*/ 	.word	0xffffffff


	//   ....[60]....
        /*0170*/ 	.word	0xffffffff


	//   ....[61]....
        /*0174*/ 	.word	0xffffffff


	//   ....[62]....
        /*0178*/ 	.word	0xffffffff


	//   ....[63]....
        /*017c*/ 	.word	0xffffffff


	//   ....[64]....
        /*0180*/ 	.word	0xffffffff


	//   ....[65]....
        /*0184*/ 	.word	0xffffffff


	//   ....[66]....
        /*0188*/ 	.word	0xffffffff


	//   ....[67]....
        /*018c*/ 	.word	0xffffffff


	//   ....[68]....
        /*0190*/ 	.word	0xffffffff


	//   ....[69]....
        /*0194*/ 	.word	0xffffffff


	//   ....[70]....
        /*0198*/ 	.word	0xffffffff


	//   ....[71]....
        /*019c*/ 	.word	0xffffffff


	//   ....[72]....
        /*01a0*/ 	.word	0xffffffff


	//   ....[73]....
        /*01a4*/ 	.word	0xffffffff


	//   ....[74]....
        /*01a8*/ 	.word	0xffffffff


	//   ....[75]....
        /*01ac*/ 	.word	0xffffffff


	//   ....[76]....
        /*01b0*/ 	.word	0xffffffff


	//   ....[77]....
        /*01b4*/ 	.word	0xffffffff


	//   ....[78]....
        /*01b8*/ 	.word	0xffffffff


	//   ....[79]....
        /*01bc*/ 	.word	0xffffffff


	//   ....[80]....
        /*01c0*/ 	.word	0xffffffff


	//   ....[81]....
        /*01c4*/ 	.word	0xffffffff


	//   ....[82]....
        /*01c8*/ 	.word	0xffffffff


	//   ....[83]....
        /*01cc*/ 	.word	0xffffffff


	//   ....[84]....
        /*01d0*/ 	.word	0xffffffff


	//   ....[85]....
        /*01d4*/ 	.word	0xffffffff


	//   ....[86]....
        /*01d8*/ 	.word	0xffffffff


	//   ....[87]....
        /*01dc*/ 	.word	0xffffffff


	//   ....[88]....
        /*01e0*/ 	.word	0xffffffff


	//   ....[89]....
        /*01e4*/ 	.word	0xffffffff


	//   ....[90]....
        /*01e8*/ 	.word	0xffffffff


	//   ....[91]....
        /*01ec*/ 	.word	0xffffffff


	//   ....[92]....
        /*01f0*/ 	.word	0xffffffff


	//   ....[93]....
        /*01f4*/ 	.word	0xffffffff


	//   ....[94]....
        /*01f8*/ 	.word	0xffffffff


	//   ....[95]....
        /*01fc*/ 	.word	0xffffffff


	//   ....[96]....
        /*0200*/ 	.word	0xffffffff


	//   ....[97]....
        /*0204*/ 	.word	0xffffffff


	//   ....[98]....
        /*0208*/ 	.word	0xffffffff


	//   ....[99]....
        /*020c*/ 	.word	0xffffffff


	//   ....[100]....
        /*0210*/ 	.word	0xffffffff


	//   ....[101]....
        /*0214*/ 	.word	0xffffffff


	//   ....[102]....
        /*0218*/ 	.word	0xffffffff


	//   ....[103]....
        /*021c*/ 	.word	0xffffffff


	//   ....[104]....
        /*0220*/ 	.word	0xffffffff


	//   ....[105]....
        /*0224*/ 	.word	0xffffffff


	//   ....[106]....
        /*0228*/ 	.word	0xffffffff


	//   ....[107]....
        /*022c*/ 	.word	0x0500000f


	//   ....[108]....
        /*0230*/ 	.word	0x0500000f


	//   ....[109]....
        /*0234*/ 	.word	0x0500000f


	//   ....[110]....
        /*0238*/ 	.word	0x0500000f


	//   ....[111]....
        /*023c*/ 	.word	0x0500000f


	//   ....[112]....
        /*0240*/ 	.word	0x0500000f


	//   ....[113]....
        /*0244*/ 	.word	0x0500000f


	//   ....[114]....
        /*0248*/ 	.word	0x0500000f


	//   ....[115]....
        /*024c*/ 	.word	0x0500000f


	//   ....[116]....
        /*0250*/ 	.word	0x0500000f


	//   ....[117]....
        /*0254*/ 	.word	0x0500000f


	//   ....[118]....
        /*0258*/ 	.word	0x0500000f


	//   ....[119]....
        /*025c*/ 	.word	0x0500000f


	//   ....[120]....
        /*0260*/ 	.word	0x0500000f


	//   ....[121]....
        /*0264*/ 	.word	0x0500000f


	//   ....[122]....
        /*0268*/ 	.word	0x0500000f


	//   ....[123]....
        /*026c*/ 	.word	0x0500000f


	//   ....[124]....
        /*0270*/ 	.word	0x0500000f


	//   ....[125]....
        /*0274*/ 	.word	0x0500000f


	//   ....[126]....
        /*0278*/ 	.word	0x0500000f


	//   ....[127]....
        /*027c*/ 	.word	0x0500000f


	//   ....[128]....
        /*0280*/ 	.word	0x0500000f


	//   ....[129]....
        /*0284*/ 	.word	0x0500000f


	//----- nvinfo : EIATTR_COOP_GROUP_INSTR_OFFSETS
	.align		4
.L_1304:
        /*0288*/ 	.byte	0x04, 0x28
        /*028a*/ 	.short	(.L_1306 - .L_1305)


	//   ....[0]....
.L_1305:
        /*028c*/ 	.word	0x00000070


	//   ....[1]....
        /*0290*/ 	.word	0x000000b0


	//   ....[2]....
        /*0294*/ 	.word	0x000002d0


	//   ....[3]....
        /*0298*/ 	.word	0x00000430


	//   ....[4]....
        /*029c*/ 	.word	0x00000550


	//   ....[5]....
        /*02a0*/ 	.word	0x000006b0


	//   ....[6]....
        /*02a4*/ 	.word	0x00001140


	//   ....[7]....
        /*02a8*/ 	.word	0x00001c90


	//   ....[8]....
        /*02ac*/ 	.word	0x00002010


	//   ....[9]....
        /*02b0*/ 	.word	0x00002ae0


	//   ....[10]....
        /*02b4*/ 	.word	0x00002b50


	//   ....[11]....
        /*02b8*/ 	.word	0x00003550


	//   ....[12]....
        /*02bc*/ 	.word	0x000035a0


	//   ....[13]....
        /*02c0*/ 	.word	0x000049d0


	//   ....[14]....
        /*02c4*/ 	.word	0x000053a0


	//   ....[15]....
        /*02c8*/ 	.word	0x000055a0


	//   ....[16]....
        /*02cc*/ 	.word	0x000056b0


	//   ....[17]....
        /*02d0*/ 	.word	0x00005fd0


	//   ....[18]....
        /*02d4*/ 	.word	0x00006090


	//   ....[19]....
        /*02d8*/ 	.word	0x000081c0


	//   ....[20]....
        /*02dc*/ 	.word	0x000081e0


	//   ....[21]....
        /*02e0*/ 	.word	0x00008210


	//   ....[22]....
        /*02e4*/ 	.word	0x00008220


	//   ....[23]....
        /*02e8*/ 	.word	0x000097f0


	//   ....[24]....
        /*02ec*/ 	.word	0x00009810


	//   ....[25]....
        /*02f0*/ 	.word	0x00009890


	//   ....[26]....
        /*02f4*/ 	.word	0x000098a0


	//   ....[27]....
        /*02f8*/ 	.word	0x0000a570


	//   ....[28]....
        /*02fc*/ 	.word	0x0000a580


	//   ....[29]....
        /*0300*/ 	.word	0x0000a590


	//   ....[30]....
        /*0304*/ 	.word	0x0000a5a0


	//   ....[31]....
        /*0308*/ 	.word	0x0000a5b0


	//   ....[32]....
        /*030c*/ 	.word	0x0000a5d0


	//   ....[33]....
        /*0310*/ 	.word	0x0000a5e0


	//   ....[34]....
        /*0314*/ 	.word	0x0000a5f0


	//   ....[35]....
        /*0318*/ 	.word	0x0000a610


	//   ....[36]....
        /*031c*/ 	.word	0x0000a620


	//   ....[37]....
        /*0320*/ 	.word	0x0000a630


	//   ....[38]....
        /*0324*/ 	.word	0x0000a640


	//   ....[39]....
        /*0328*/ 	.word	0x0000a660


	//   ....[40]....
        /*032c*/ 	.word	0x0000a680


	//   ....[41]....
        /*0330*/ 	.word	0x0000a690


	//   ....[42]....
        /*0334*/ 	.word	0x0000a6a0


	//   ....[43]....
        /*0338*/ 	.word	0x0000a6c0


	//   ....[44]....
        /*033c*/ 	.word	0x0000a6e0


	//   ....[45]....
        /*0340*/ 	.word	0x0000a6f0


	//   ....[46]....
        /*0344*/ 	.word	0x0000a710


	//   ....[47]....
        /*0348*/ 	.word	0x0000a730


	//   ....[48]....
        /*034c*/ 	.word	0x0000a740


	//   ....[49]....
        /*0350*/ 	.word	0x0000a750


	//   ....[50]....
        /*0354*/ 	.word	0x0000a760


	//   ....[51]....
        /*0358*/ 	.word	0x0000a770


	//   ....[52]....
        /*035c*/ 	.word	0x0000a790


	//   ....[53]....
        /*0360*/ 	.word	0x0000a7a0


	//   ....[54]....
        /*0364*/ 	.word	0x0000a7b0


	//   ....[55]....
        /*0368*/ 	.word	0x0000a7c0


	//   ....[56]....
        /*036c*/ 	.word	0x0000a7d0


	//   ....[57]....
        /*0370*/ 	.word	0x0000a7e0


	//   ....[58]....
        /*0374*/ 	.word	0x0000a7f0


	//   ....[59]....
        /*0378*/ 	.word	0x0000a800


	//   ....[60]....
        /*037c*/ 	.word	0x0000a820


	//   ....[61]....
        /*0380*/ 	.word	0x0000a850


	//   ....[62]....
        /*0384*/ 	.word	0x0000a880


	//   ....[63]....
        /*0388*/ 	.word	0x0000a8b0


	//   ....[64]....
        /*038c*/ 	.word	0x0000a8f0


	//   ....[65]....
        /*0390*/ 	.word	0x0000a930


	//   ....[66]....
        /*0394*/ 	.word	0x0000a950


	//   ....[67]....
        /*0398*/ 	.word	0x0000a970


	//   ....[68]....
        /*039c*/ 	.word	0x0000a980


	//   ....[69]....
        /*03a0*/ 	.word	0x0000a990


	//   ....[70]....
        /*03a4*/ 	.word	0x0000a9a0


	//   ....[71]....
        /*03a8*/ 	.word	0x0000a9b0


	//   ....[72]....
        /*03ac*/ 	.word	0x0000a9c0


	//   ....[73]....
        /*03b0*/ 	.word	0x0000a9d0


	//   ....[74]....
        /*03b4*/ 	.word	0x0000a9e0


	//   ....[75]....
        /*03b8*/ 	.word	0x0000ad30


	//   ....[76]....
        /*03bc*/ 	.word	0x0000ad90


	//   ....[77]....
        /*03c0*/ 	.word	0x0000adc0


	//   ....[78]....
        /*03c4*/ 	.word	0x0000ae00


	//   ....[79]....
        /*03c8*/ 	.word	0x0000ae30


	//   ....[80]....
        /*03cc*/ 	.word	0x0000ae70


	//   ....[81]....
        /*03d0*/ 	.word	0x0000b3a0


	//   ....[82]....
        /*03d4*/ 	.word	0x0000b3d0


	//   ....[83]....
        /*03d8*/ 	.word	0x0000bda0


	//   ....[84]....
        /*03dc*/ 	.word	0x0000d1f0


	//   ....[85]....
        /*03e0*/ 	.word	0x0000d200


	//   ....[86]....
        /*03e4*/ 	.word	0x0000d210


	//   ....[87]....
        /*03e8*/ 	.word	0x0000d2f0


	//   ....[88]....
        /*03ec*/ 	.word	0x0000d660


	//   ....[89]....
        /*03f0*/ 	.word	0x0000d670


	//   ....[90]....
        /*03f4*/ 	.word	0x0000d680


	//   ....[91]....
        /*03f8*/ 	.word	0x0000d6c0


	//   ....[92]....
        /*03fc*/ 	.word	0x0000dea0


	//   ....[93]....
        /*0400*/ 	.word	0x0000ded0


	//   ....[94]....
        /*0404*/ 	.word	0x0000df00


	//   ....[95]....
        /*0408*/ 	.word	0x0000df20


	//   ....[96]....
        /*040c*/ 	.word	0x0000df30


	//   ....[97]....
        /*0410*/ 	.word	0x0000e000


	//   ....[98]....
        /*0414*/ 	.word	0x0000e7c0


	//   ....[99]....
        /*0418*/ 	.word	0x0000e7d0


	//   ....[100]....
        /*041c*/ 	.word	0x0000e7e0


	//   ....[101]....
        /*0420*/ 	.word	0x0000e860


	//   ....[102]....
        /*0424*/ 	.word	0x0000ebf0


	//   ....[103]....
        /*0428*/ 	.word	0x0000ec00


	//   ....[104]....
        /*042c*/ 	.word	0x0000ec10


	//   ....[105]....
        /*0430*/ 	.word	0x0000ec30


	//   ....[106]....
        /*0434*/ 	.word	0x0000fac0


	//   ....[107]....
        /*0438*/ 	.word	0x00010080


	//   ....[108]....
        /*043c*/ 	.word	0x00010160


	//   ....[109]....
        /*0440*/ 	.word	0x00010210


	//   ....[110]....
        /*0444*/ 	.word	0x00010290


	//   ....[111]....
        /*0448*/ 	.word	0x00010310


	//   ....[112]....
        /*044c*/ 	.word	0x000104b0


	//   ....[113]....
        /*0450*/ 	.word	0x00010540


	//   ....[114]....
        /*0454*/ 	.word	0x000105c0


	//   ....[115]....
        /*0458*/ 	.word	0x00010670


	//   ....[116]....
        /*045c*/ 	.word	0x00010700


	//   ....[117]....
        /*0460*/ 	.word	0x00010760


	//   ....[118]....
        /*0464*/ 	.word	0x000107f0


	//   ....[119]....
        /*0468*/ 	.word	0x000108d0


	//   ....[120]....
        /*046c*/ 	.word	0x00010960


	//   ....[121]....
        /*0470*/ 	.word	0x00010a30


	//   ....[122]....
        /*0474*/ 	.word	0x00010b60


	//   ....[123]....
        /*0478*/ 	.word	0x00010bf0


	//   ....[124]....
        /*047c*/ 	.word	0x00010c50


	//   ....[125]....
        /*0480*/ 	.word	0x00010d30


	//   ....[126]....
        /*0484*/ 	.word	0x00010e20


	//   ....[127]....
        /*0488*/ 	.word	0x00010ec0


	//   ....[128]....
        /*048c*/ 	.word	0x00010f20


	//   ....[129]....
        /*0490*/ 	.word	0x00010f80


	//----- nvinfo : EIATTR_REG_RECONFIG
	.align		4
.L_1306:
        /*0494*/ 	.byte	0x01, 0x54
	.zero		2


	//----- nvinfo : EIATTR_SYSCALL_OFFSETS
	.align		4
        /*0498*/ 	.byte	0x04, 0x46
        /*049a*/ 	.short	(.L_1308 - .L_1307)


	//   ....[0]....
.L_1307:
        /*049c*/ 	.word	0x00001300


	//   ....[1]....
        /*04a0*/ 	.word	0x0000c5e0


	//   ....[2]....
        /*04a4*/ 	.word	0x0000c720


	//   ....[3]....
        /*04a8*/ 	.word	0x0000c860


	//   ....[4]....
        /*04ac*/ 	.word	0x0000c980


	//   ....[5]....
        /*04b0*/ 	.word	0x0000d9d0


	//----- nvinfo : EIATTR_MBARRIER_INSTR_OFFSETS
	.align		4
.L_1308:
        /*04b4*/ 	.byte	0x04, 0x39
        /*04b6*/ 	.short	(.L_1310 - .L_1309)


	//   ....[0]....
.L_1309:
        /*04b8*/ 	.word	0x00000180
        /*04bc*/ 	.word	0x000000ff
        /*04c0*/ 	.word	0x00017000
        /*04c4*/ 	.short	0x0100
        /*04c6*/ 	.byte	0x08
	.zero		1


	//   ....[1]....
        /*04c8*/ 	.word	0x00000190
        /*04cc*/ 	.word	0x000000ff
        /*04d0*/ 	.word	0x00017020
        /*04d4*/ 	.short	0x0100
        /*04d6*/ 	.byte	0x08
	.zero		1


	//   ....[2]....
        /*04d8*/ 	.word	0x00000280
        /*04dc*/ 	.word	0x000000ff
        /*04e0*/ 	.word	0x00017030
        /*04e4*/ 	.short	0x0100
        /*04e6*/ 	.byte	0x08
	.zero		1


	//   ....[3]....
        /*04e8*/ 	.word	0x00000290
        /*04ec*/ 	.word	0x000000ff
        /*04f0*/ 	.word	0x00017040
        /*04f4*/ 	.short	0x0100
        /*04f6*/ 	.byte	0x08
	.zero		1


	//   ....[4]....
        /*04f8*/ 	.word	0x000002a0
        /*04fc*/ 	.word	0x000000ff
        /*0500*/ 	.word	0x00017038
        /*0504*/ 	.short	0x0100
        /*0506*/ 	.byte	0x08
	.zero		1


	//   ....[5]....
        /*0508*/ 	.word	0x000002b0
        /*050c*/ 	.word	0x000000ff
        /*0510*/ 	.word	0x00017048
        /*0514*/ 	.short	0x0100
        /*0516*/ 	.byte	0x08
	.zero		1


	//   ....[6]....
        /*0518*/ 	.word	0x000003e0
        /*051c*/ 	.word	0x000000ff
        /*0520*/ 	.word	0x00017050
        /*0524*/ 	.short	0x0100
        /*0526*/ 	.byte	0x08
	.zero		1


	//   ....[7]....
        /*0528*/ 	.word	0x000003f0
        /*052c*/ 	.word	0x000000ff
        /*0530*/ 	.word	0x00017060
        /*0534*/ 	.short	0x0100
        /*0536*/ 	.byte	0x08
	.zero		1


	//   ....[8]....
        /*0538*/ 	.word	0x00000400
        /*053c*/ 	.word	0x000000ff
        /*0540*/ 	.word	0x00017058
        /*0544*/ 	.short	0x0100
        /*0546*/ 	.byte	0x08
	.zero		1


	//   ....[9]....
        /*0548*/ 	.word	0x00000410
        /*054c*/ 	.word	0x000000ff
        /*0550*/ 	.word	0x00017068
        /*0554*/ 	.short	0x0100
        /*0556*/ 	.byte	0x08
	.zero		1


	//   ....[10]....
        /*0558*/ 	.word	0x00000500
        /*055c*/ 	.word	0x000000ff
        /*0560*/ 	.word	0x00017070
        /*0564*/ 	.short	0x0100
        /*0566*/ 	.byte	0x06
	.zero		1


	//   ....[11]....
        /*0568*/ 	.word	0x00000510
        /*056c*/ 	.word	0x000000ff
        /*0570*/ 	.word	0x00017080
        /*0574*/ 	.short	0x0100
        /*0576*/ 	.byte	0x06
	.zero		1


	//   ....[12]....
        /*0578*/ 	.word	0x00000520
        /*057c*/ 	.word	0x000000ff
        /*0580*/ 	.word	0x00017078
        /*0584*/ 	.short	0x0100
        /*0586*/ 	.byte	0x06
	.zero		1


	//   ....[13]....
        /*0588*/ 	.word	0x00000530
        /*058c*/ 	.word	0x000000ff
        /*0590*/ 	.word	0x00017088
        /*0594*/ 	.short	0x0100
        /*0596*/ 	.byte	0x06
	.zero		1


	//   ....[14]....
        /*0598*/ 	.word	0x00000660
        /*059c*/ 	.word	0x000000ff
        /*05a0*/ 	.word	0x00017090
        /*05a4*/ 	.short	0x0100
        /*05a6*/ 	.byte	0x08
	.zero		1


	//   ....[15]....
        /*05a8*/ 	.word	0x00000670
        /*05ac*/ 	.word	0x000000ff
        /*05b0*/ 	.word	0x000170a0
        /*05b4*/ 	.short	0x0100
        /*05b6*/ 	.byte	0x08
	.zero		1


	//   ....[16]....
        /*05b8*/ 	.word	0x00000680
        /*05bc*/ 	.word	0x000000ff
        /*05c0*/ 	.word	0x00017098
        /*05c4*/ 	.short	0x0100
        /*05c6*/ 	.byte	0x08
	.zero		1


	//   ....[17]....
        /*05c8*/ 	.word	0x00000690
        /*05cc*/ 	.word	0x000000ff
        /*05d0*/ 	.word	0x000170a8
        /*05d4*/ 	.short	0x0100
        /*05d6*/ 	.byte	0x08
	.zero		1


	//   ....[18]....
        /*05d8*/ 	.word	0x000007d0
        /*05dc*/ 	.word	0x000000ff
        /*05e0*/ 	.word	0x000170b0
        /*05e4*/ 	.short	0x0100
        /*05e6*/ 	.byte	0x08
	.zero		1


	//   ....[19]....
        /*05e8*/ 	.word	0x000007e0
        /*05ec*/ 	.word	0x000000ff
        /*05f0*/ 	.word	0x000170c0
        /*05f4*/ 	.short	0x0100
        /*05f6*/ 	.byte	0x08
	.zero		1


	//   ....[20]....
        /*05f8*/ 	.word	0x000007f0
        /*05fc*/ 	.word	0x000000ff
        /*0600*/ 	.word	0x000170b8
        /*0604*/ 	.short	0x0100
        /*0606*/ 	.byte	0x08
	.zero		1


	//   ....[21]....
        /*0608*/ 	.word	0x00000800
        /*060c*/ 	.word	0x000000ff
        /*0610*/ 	.word	0x000170c8
        /*0614*/ 	.short	0x0100
        /*0616*/ 	.byte	0x08
	.zero		1


	//   ....[22]....
        /*0618*/ 	.word	0x000015d0
        /*061c*/ 	.word	0x000000ff
        /*0620*/ 	.word	0x00017000
        /*0624*/ 	.short	0x010a
        /*0626*/ 	.byte	0x2c
	.zero		1


	//   ....[23]....
        /*0628*/ 	.word	0x00001660
        /*062c*/ 	.word	0x000000ff
        /*0630*/ 	.word	0x00017030
        /*0634*/ 	.short	0x010a
        /*0636*/ 	.byte	0x2c
	.zero		1


	//   ....[24]....
        /*0638*/ 	.word	0x000016c0
        /*063c*/ 	.word	0x000000ff
        /*0640*/ 	.word	0x00017030
        /*0644*/ 	.short	0x010a
        /*0646*/ 	.byte	0x2c
	.zero		1


	//   ....[25]....
        /*0648*/ 	.word	0x00002290
        /*064c*/ 	.word	0x000000ff
        /*0650*/ 	.word	0x00000000
        /*0654*/ 	.short	0x0101
        /*0656*/ 	.byte	0x06
	.zero		1


	//   ....[26]....
        /*0658*/ 	.word	0x00004430
        /*065c*/ 	.word	0x000000ff
        /*0660*/ 	.word	0x00017030
        /*0664*/ 	.short	0x010a
        /*0666*/ 	.byte	0x19
	.zero		1


	//   ....[27]....
        /*0668*/ 	.word	0x00004470
        /*066c*/ 	.word	0x000000ff
        /*0670*/ 	.word	0x00017030
        /*0674*/ 	.short	0x010a
        /*0676*/ 	.byte	0x19
	.zero		1


	//   ....[28]....
        /*0678*/ 	.word	0x000045f0
        /*067c*/ 	.word	0x000000ff
        /*0680*/ 	.word	0x00017050
        /*0684*/ 	.short	0x010a
        /*0686*/ 	.byte	0x0b
	.zero		1


	//   ....[29]....
        /*0688*/ 	.word	0x00004630
        /*068c*/ 	.word	0x000000ff
        /*0690*/ 	.word	0x00017050
        /*0694*/ 	.short	0x010a
        /*0696*/ 	.byte	0x0b
	.zero		1


	//   ....[30]....
        /*0698*/ 	.word	0x00005090
        /*069c*/ 	.word	0x000000ff
        /*06a0*/ 	.word	0x00000000
        /*06a4*/ 	.short	0x0101
        /*06a6*/ 	.byte	0x19
	.zero		1


	//   ....[31]....
        /*06a8*/ 	.word	0x00006bf0
        /*06ac*/ 	.word	0x000000ff
        /*06b0*/ 	.word	0x00000000
        /*06b4*/ 	.short	0x0101
        /*06b6*/ 	.byte	0x07
	.zero		1


	//   ....[32]....
        /*06b8*/ 	.word	0x000071c0
        /*06bc*/ 	.word	0x000000ff
        /*06c0*/ 	.word	0x00017030
        /*06c4*/ 	.short	0x010a
        /*06c6*/ 	.byte	0x16
	.zero		1


	//   ....[33]....
        /*06c8*/ 	.word	0x00007200
        /*06cc*/ 	.word	0x000000ff
        /*06d0*/ 	.word	0x00017030
        /*06d4*/ 	.short	0x010a
        /*06d6*/ 	.byte	0x16
	.zero		1


	//   ....[34]....
        /*06d8*/ 	.word	0x00007380
        /*06dc*/ 	.word	0x000000ff
        /*06e0*/ 	.word	0x00017050
        /*06e4*/ 	.short	0x010a
        /*06e6*/ 	.byte	0x0e
	.zero		1


	//   ....[35]....
        /*06e8*/ 	.word	0x000073c0
        /*06ec*/ 	.word	0x000000ff
        /*06f0*/ 	.word	0x00017050
        /*06f4*/ 	.short	0x010a
        /*06f6*/ 	.byte	0x0e
	.zero		1


	//   ....[36]....
        /*06f8*/ 	.word	0x00007a40
        /*06fc*/ 	.word	0x000000ff
        /*0700*/ 	.word	0x00000000
        /*0704*/ 	.short	0x0101
        /*0706*/ 	.byte	0x06
	.zero		1


	//   ....[37]....
        /*0708*/ 	.word	0x00009000
        /*070c*/ 	.word	0x000000ff
        /*0710*/ 	.word	0x00000000
        /*0714*/ 	.short	0x0101
        /*0716*/ 	.byte	0x07
	.zero		1


	//   ....[38]....
        /*0718*/ 	.word	0x00009510
        /*071c*/ 	.word	0x000000ff
        /*0720*/ 	.word	0x00017050
        /*0724*/ 	.short	0x010a
        /*0726*/ 	.byte	0x10
	.zero		1


	//   ....[39]....
        /*0728*/ 	.word	0x00009550
        /*072c*/ 	.word	0x000000ff
        /*0730*/ 	.word	0x00017050
        /*0734*/ 	.short	0x010a
        /*0736*/ 	.byte	0x10
	.zero		1


	//   ....[40]....
        /*0738*/ 	.word	0x00009b80
        /*073c*/ 	.word	0x000000ff
        /*0740*/ 	.word	0x00000000
        /*0744*/ 	.short	0x0101
        /*0746*/ 	.byte	0x04
	.zero		1


	//   ....[41]....
        /*0748*/ 	.word	0x0000ae50
        /*074c*/ 	.word	0x000000ff
        /*0750*/ 	.word	0x00000000
        /*0754*/ 	.short	0x0101
        /*0756*/ 	.byte	0x04
	.zero		1


	//   ....[42]....
        /*0758*/ 	.word	0x0000cf80
        /*075c*/ 	.word	0x000000ff
        /*0760*/ 	.word	0x00017080
        /*0764*/ 	.short	0x010a
        /*0766*/ 	.byte	0x2e
	.zero		1


	//   ....[43]....
        /*0768*/ 	.word	0x0000d3b0
        /*076c*/ 	.word	0x000000ff
        /*0770*/ 	.word	0x00017070
        /*0774*/ 	.short	0x0107
        /*0776*/ 	.byte	0x2e
	.zero		1


	//   ....[44]....
        /*0778*/ 	.word	0x0000d440
        /*077c*/ 	.word	0x000000ff
        /*0780*/ 	.word	0x00017070
        /*0784*/ 	.short	0x0101
        /*0786*/ 	.byte	0x2e
	.zero		1


	//   ....[45]....
        /*0788*/ 	.word	0x0000d470
        /*078c*/ 	.word	0x000000ff
        /*0790*/ 	.word	0x00017040
        /*0794*/ 	.short	0x010a
        /*0796*/ 	.byte	0x2e
	.zero		1


	//   ....[46]....
        /*0798*/ 	.word	0x0000d780
        /*079c*/ 	.word	0x000000ff
        /*07a0*/ 	.word	0x00017030
        /*07a4*/ 	.short	0x0107
        /*07a6*/ 	.byte	0x2e
	.zero		1


	//   ....[47]....
        /*07a8*/ 	.word	0x0000d810
        /*07ac*/ 	.word	0x000000ff
        /*07b0*/ 	.word	0x00017030
        /*07b4*/ 	.short	0x0101
        /*07b6*/ 	.byte	0x2e
	.zero		1


	//   ....[48]....
        /*07b8*/ 	.word	0x0000e110
        /*07bc*/ 	.word	0x000000ff
        /*07c0*/ 	.word	0x00017000
        /*07c4*/ 	.short	0x0107
        /*07c6*/ 	.byte	0x2e
	.zero		1


	//   ....[49]....
        /*07c8*/ 	.word	0x0000e170
        /*07cc*/ 	.word	0x000000ff
        /*07d0*/ 	.word	0x00017000
        /*07d4*/ 	.short	0x0101
        /*07d6*/ 	.byte	0x2e
	.zero		1


	//   ....[50]....
        /*07d8*/ 	.word	0x0000e1a0
        /*07dc*/ 	.word	0x000000ff
        /*07e0*/ 	.word	0x00017020
        /*07e4*/ 	.short	0x010a
        /*07e6*/ 	.byte	0x2e
	.zero		1


	//   ....[51]....
        /*07e8*/ 	.word	0x0000e570
        /*07ec*/ 	.word	0x00000006
        /*07f0*/ 	.word	0x00017080
        /*07f4*/ 	.short	0x010a
        /*07f6*/ 	.byte	0x3f
	.zero		1


	//   ....[52]....
        /*07f8*/ 	.word	0x0000e930
        /*07fc*/ 	.word	0x00000006
        /*0800*/ 	.word	0x00017070
        /*0804*/ 	.short	0x0107
        /*0806*/ 	.byte	0x3f
	.zero		1


	//   ....[53]....
        /*0808*/ 	.word	0x0000e9c0
        /*080c*/ 	.word	0x00000006
        /*0810*/ 	.word	0x00017070
        /*0814*/ 	.short	0x0101
        /*0816*/ 	.byte	0x3f
	.zero		1


	//   ....[54]....
        /*0818*/ 	.word	0x0000e9f0
        /*081c*/ 	.word	0x00000006
        /*0820*/ 	.word	0x00017040
        /*0824*/ 	.short	0x010a
        /*0826*/ 	.byte	0x3f
	.zero		1


	//   ....[55]....
        /*0828*/ 	.word	0x0000ed30
        /*082c*/ 	.word	0x00000006
        /*0830*/ 	.word	0x00017030
        /*0834*/ 	.short	0x0107
        /*0836*/ 	.byte	0x3f
	.zero		1


	//   ....[56]....
        /*0838*/ 	.word	0x0000edd0
        /*083c*/ 	.word	0x00000006
        /*0840*/ 	.word	0x00017030
        /*0844*/ 	.short	0x0101
        /*0846*/ 	.byte	0x3f
	.zero		1


	//   ....[57]....
        /*0848*/ 	.word	0x0000ee50
        /*084c*/ 	.word	0x00000002
        /*0850*/ 	.word	0x00017070
        /*0854*/ 	.short	0x010a
        /*0856*/ 	.byte	0x3f
	.zero		1


	//   ....[58]....
        /*0858*/ 	.word	0x0000eee0
        /*085c*/ 	.word	0x00000002
        /*0860*/ 	.word	0x00017060
        /*0864*/ 	.short	0x010a
        /*0866*/ 	.byte	0x3f
	.zero		1


	//   ....[59]....
        /*0868*/ 	.word	0x0000f310
        /*086c*/ 	.word	0x00000002
        /*0870*/ 	.word	0x00017050
        /*0874*/ 	.short	0x0101
        /*0876*/ 	.byte	0x3f
	.zero		1


	//   ....[60]....
        /*0878*/ 	.word	0x0000f3b0
        /*087c*/ 	.word	0x00000002
        /*0880*/ 	.word	0x00000000
        /*0884*/ 	.short	0x0101
        /*0886*/ 	.byte	0x3f
	.zero		1


	//   ....[61]....
        /*0888*/ 	.word	0x0000f480
        /*088c*/ 	.word	0x00000003
        /*0890*/ 	.word	0x00017070
        /*0894*/ 	.short	0x010a
        /*0896*/ 	.byte	0x3f
	.zero		1


	//   ....[62]....
        /*0898*/ 	.word	0x0000f520
        /*089c*/ 	.word	0x00000003
        /*08a0*/ 	.word	0x00017060
        /*08a4*/ 	.short	0x010a
        /*08a6*/ 	.byte	0x3f
	.zero		1


	//   ....[63]....
        /*08a8*/ 	.word	0x0000f950
        /*08ac*/ 	.word	0x00000003
        /*08b0*/ 	.word	0x00017050
        /*08b4*/ 	.short	0x0101
        /*08b6*/ 	.byte	0x3f
	.zero		1


	//   ....[64]....
        /*08b8*/ 	.word	0x0000fa00
        /*08bc*/ 	.word	0x00000003
        /*08c0*/ 	.word	0x00000000
        /*08c4*/ 	.short	0x0101
        /*08c6*/ 	.byte	0x3f
	.zero		1


	//   ....[65]....
        /*08c8*/ 	.word	0x0000fa70
        /*08cc*/ 	.word	0x00000007
        /*08d0*/ 	.word	0x00017020
        /*08d4*/ 	.short	0x010a
        /*08d6*/ 	.byte	0x3f
	.zero		1


	//   ....[66]....
        /*08d8*/ 	.word	0x0000fb90
        /*08dc*/ 	.word	0x00000005
        /*08e0*/ 	.word	0x00017040
        /*08e4*/ 	.short	0x010a
        /*08e6*/ 	.byte	0x3f
	.zero		1


	//   ....[67]....
        /*08e8*/ 	.word	0x0000fc30
        /*08ec*/ 	.word	0x00000007
        /*08f0*/ 	.word	0x00017040
        /*08f4*/ 	.short	0x010a
        /*08f6*/ 	.byte	0x3f
	.zero		1


	//   ....[68]....
        /*08f8*/ 	.word	0x0000fc70
        /*08fc*/ 	.word	0x00000005
        /*0900*/ 	.word	0x00017060
        /*0904*/ 	.short	0x010a
        /*0906*/ 	.byte	0x3f
	.zero		1


	//   ....[69]....
        /*0908*/ 	.word	0x0000fcb0
        /*090c*/ 	.word	0x00000007
        /*0910*/ 	.word	0x00017060
        /*0914*/ 	.short	0x010a
        /*0916*/ 	.byte	0x3f
	.zero		1


	//   ....[70]....
        /*0918*/ 	.word	0x0000fcf0
        /*091c*/ 	.word	0x00000005
        /*0920*/ 	.word	0x00017080
        /*0924*/ 	.short	0x010a
        /*0926*/ 	.byte	0x3f
	.zero		1


	//   ....[71]....
        /*0928*/ 	.word	0x0000fd30
        /*092c*/ 	.word	0x00000007
        /*0930*/ 	.word	0x00017080
        /*0934*/ 	.short	0x010a
        /*0936*/ 	.byte	0x3f
	.zero		1


	//   ....[72]....
        /*0938*/ 	.word	0x0000fda0
        /*093c*/ 	.word	0x00000003
        /*0940*/ 	.word	0x00017000
        /*0944*/ 	.short	0x010a
        /*0946*/ 	.byte	0x3f
	.zero		1


	//   ....[73]....
        /*0948*/ 	.word	0x0000fe00
        /*094c*/ 	.word	0x00000003
        /*0950*/ 	.word	0x00017030
        /*0954*/ 	.short	0x010a
        /*0956*/ 	.byte	0x3f
	.zero		1


	//   ....[74]....
        /*0958*/ 	.word	0x0000fe60
        /*095c*/ 	.word	0x0000000b
        /*0960*/ 	.word	0x00017030
        /*0964*/ 	.short	0x010a
        /*0966*/ 	.byte	0x3f
	.zero		1


	//   ....[75]....
        /*0968*/ 	.word	0x0000fec0
        /*096c*/ 	.word	0x0000000b
        /*0970*/ 	.word	0x00017050
        /*0974*/ 	.short	0x010a
        /*0976*/ 	.byte	0x3f
	.zero		1


	//   ....[76]....
        /*0978*/ 	.word	0x0000ff20
        /*097c*/ 	.word	0x00000009
        /*0980*/ 	.word	0x00017030
        /*0984*/ 	.short	0x010a
        /*0986*/ 	.byte	0x3f
	.zero		1


	//   ....[77]....
        /*0988*/ 	.word	0x0000ff80
        /*098c*/ 	.word	0x00000009
        /*0990*/ 	.word	0x00017050
        /*0994*/ 	.short	0x010a
        /*0996*/ 	.byte	0x3f
	.zero		1


	//   ....[78]....
        /*0998*/ 	.word	0x0000ffe0
        /*099c*/ 	.word	0x00000005
        /*09a0*/ 	.word	0x00017050
        /*09a4*/ 	.short	0x010a
        /*09a6*/ 	.byte	0x3f
	.zero		1


	//   ....[79]....
        /*09a8*/ 	.word	0x000100b0
        /*09ac*/ 	.word	0x0000001b
        /*09b0*/ 	.word	0x00017080
        /*09b4*/ 	.short	0x010a
        /*09b6*/ 	.byte	0x3f
	.zero		1


	//   ....[80]....
        /*09b8*/ 	.word	0x00010400
        /*09bc*/ 	.word	0x0000001b
        /*09c0*/ 	.word	0x00017040
        /*09c4*/ 	.short	0x010a
        /*09c6*/ 	.byte	0x3f
	.zero		1


	//   ....[81]....
        /*09c8*/ 	.word	0x00010a60
        /*09cc*/ 	.word	0x0000001b
        /*09d0*/ 	.word	0x00017020
        /*09d4*/ 	.short	0x010a
        /*09d6*/ 	.byte	0x3f
	.zero		1


	//   ....[82]....
        /*09d8*/ 	.word	0x00010ab0
        /*09dc*/ 	.word	0x00000006
        /*09e0*/ 	.word	0x00017080
        /*09e4*/ 	.short	0x010a
        /*09e6*/ 	.byte	0x3f
	.zero		1


	//   ....[83]....
        /*09e8*/ 	.word	0x00010d70
        /*09ec*/ 	.word	0x00000006
        /*09f0*/ 	.word	0x00017040
        /*09f4*/ 	.short	0x010a
        /*09f6*/ 	.byte	0x3f
	.zero		1


	//   ....[84]....
        /*09f8*/ 	.word	0x00011030
        /*09fc*/ 	.word	0x00000002
        /*0a00*/ 	.word	0x00017070
        /*0a04*/ 	.short	0x010a
        /*0a06*/ 	.byte	0x3f
	.zero		1


	//   ....[85]....
        /*0a08*/ 	.word	0x00011080
        /*0a0c*/ 	.word	0x00000002
        /*0a10*/ 	.word	0x00017060
        /*0a14*/ 	.short	0x010a
        /*0a16*/ 	.byte	0x3f
	.zero		1


	//   ....[86]....
        /*0a18*/ 	.word	0x000110d0
        /*0a1c*/ 	.word	0x00000003
        /*0a20*/ 	.word	0x00017070
        /*0a24*/ 	.short	0x010a
        /*0a26*/ 	.byte	0x3f
	.zero		1


	//   ....[87]....
        /*0a28*/ 	.word	0x00011120
        /*0a2c*/ 	.word	0x00000003
        /*0a30*/ 	.word	0x00017060
        /*0a34*/ 	.short	0x010a
        /*0a36*/ 	.byte	0x3f
	.zero		1


	//   ....[88]....
        /*0a38*/ 	.word	0x00011170
        /*0a3c*/ 	.word	0x00000007
        /*0a40*/ 	.word	0x00017020
        /*0a44*/ 	.short	0x010a
        /*0a46*/ 	.byte	0x3f
	.zero		1


	//   ....[89]....
        /*0a48*/ 	.word	0x000111c0
        /*0a4c*/ 	.word	0x00000005
        /*0a50*/ 	.word	0x00017040
        /*0a54*/ 	.short	0x010a
        /*0a56*/ 	.byte	0x3f
	.zero		1


	//   ....[90]....
        /*0a58*/ 	.word	0x00011210
        /*0a5c*/ 	.word	0x00000007
        /*0a60*/ 	.word	0x00017040
        /*0a64*/ 	.short	0x010a
        /*0a66*/ 	.byte	0x3f
	.zero		1


	//   ....[91]....
        /*0a68*/ 	.word	0x00011260
        /*0a6c*/ 	.word	0x00000005
        /*0a70*/ 	.word	0x00017060
        /*0a74*/ 	.short	0x010a
        /*0a76*/ 	.byte	0x3f
	.zero		1


	//   ....[92]....
        /*0a78*/ 	.word	0x000112b0
        /*0a7c*/ 	.word	0x00000007
        /*0a80*/ 	.word	0x00017060
        /*0a84*/ 	.short	0x010a
        /*0a86*/ 	.byte	0x3f
	.zero		1


	//   ....[93]....
        /*0a88*/ 	.word	0x00011300
        /*0a8c*/ 	.word	0x00000005
        /*0a90*/ 	.word	0x00017080
        /*0a94*/ 	.short	0x010a
        /*0a96*/ 	.byte	0x3f
	.zero		1


	//----- nvinfo : EIATTR_NUM_MBARRIERS
	.align		4
.L_1310:
        /*0a98*/ 	.byte	0x03, 0x38
        /*0a9a*/ 	.short	0x0016


	//----- nvinfo : EIATTR_EXIT_INSTR_OFFSETS
	.align		4
        /*0a9c*/ 	.byte	0x04, 0x1c
        /*0a9e*/ 	.short	(.L_1312 - .L_1311)


	//   ....[0]....
.L_1311:
        /*0aa0*/ 	.word	0x0000fd80


	//----- nvinfo : EIATTR_MAX_THREADS
	.align		4
.L_1312:
        /*0aa4*/ 	.byte	0x04, 0x05
        /*0aa6*/ 	.short	(.L_1314 - .L_1313)
.L_1313:
        /*0aa8*/ 	.word	0x00000200
        /*0aac*/ 	.word	0x00000001
        /*0ab0*/ 	.word	0x00000001


	//----- nvinfo : EIATTR_CRS_STACK_SIZE
	.align		4
.L_1314:
        /*0ab4*/ 	.byte	0x04, 0x1e
        /*0ab6*/ 	.short	(.L_1316 - .L_1315)
.L_1315:
        /*0ab8*/ 	.word	0x00000000


	//----- nvinfo : EIATTR_CBANK_PARAM_SIZE
	.align		4
.L_1316:
        /*0abc*/ 	.byte	0x03, 0x19
        /*0abe*/ 	.short	0x0a70


	//----- nvinfo : EIATTR_PARAM_CBANK
	.align		4
        /*0ac0*/ 	.byte	0x04, 0x0a
        /*0ac2*/ 	.short	(.L_1318 - .L_1317)
	.align		4
.L_1317:
        /*0ac4*/ 	.word	index@(.nv.constant0._ZN7cutlass13device_kernelIN5flash11enable_sm90INS1_16FlashAttnFwdSm90INS1_25CollectiveMainloopFwdSm90ILi2EN4cute5tupleIJNS5_1CILi1EEES8_S8_EEENS6_IJNS7_ILi192EEENS7_ILi128EEENS7_ILi96EEEEEELi96ENS_12float_e4m3_tEfNS_4arch4Sm90ELb1ELb0ELb1ELb0ELb1ELb0ELb0ELb1ELb1ELb1ELb1ELb0EEENS1_21CollectiveEpilogueFwdINS6_IJSA_SC_SB_EEES9_NS_10bfloat16_tESG_Li384ELb0ELb1ELb1ELb1EEENS1_19SingleTileSchedulerILb0ELb1ELb1ELi192EEEEEEEEEvNT_6ParamsE)
        /*0ac8*/ 	.short	0x0210
        /*0aca*/ 	.short	0x0a70


	//----- nvinfo : EIATTR_SW_WAR
	.align		4
.L_1318:
        /*0acc*/ 	.byte	0x04, 0x36
        /*0ace*/ 	.short	(.L_1320 - .L_1319)
.L_1319:
        /*0ad0*/ 	.word	0x00000008
.L_1320:


//--------------------- .nv.info._ZN7cutlass13device_kernelIN5flash11enable_sm90INS1_16FlashAttnFwdSm90INS1_25CollectiveMainloopFwdSm90ILi2EN4cute5tupleIJNS5_1CILi1EEES8_S8_EEENS6_IJNS7_ILi192EEENS7_ILi128EEENS7_ILi96EEEEEELi96ENS_12float_e4m3_tEfNS_4arch4Sm90ELb1ELb0ELb1ELb1ELb1ELb0ELb0ELb1ELb1ELb1ELb1ELb0EEENS1_21CollectiveEpilogueFwdINS6_IJSA_SC_SB_EEES9_NS_10bfloat16_tESG_Li384ELb1ELb1ELb1ELb1EEENS1_36VarlenDynamicPersistentTileSchedulerILi192ELi128ELi384ELi128ELb1ELb1ELb1ELb1ELb1ELb1EEEEEEEEEvNT_6ParamsE --------------------------
	.section	.nv.info._ZN7cutlass13device_kernelIN5flash11enable_sm90INS1_16FlashAttnFwdSm90INS1_25CollectiveMainloopFwdSm90ILi2EN4cute5tupleIJNS5_1CILi1EEES8_S8_EEENS6_IJNS7_ILi192EEENS7_ILi128EEENS7_ILi96EEEEEELi96ENS_12float_e4m3_tEfNS_4arch4Sm90ELb1ELb0ELb1ELb1ELb1ELb0ELb0ELb1ELb1ELb1ELb1ELb0EEENS1_21CollectiveEpilogueFwdINS6_IJSA_SC_SB_EEES9_NS_10bfloat16_tESG_Li384ELb1ELb1ELb1ELb1EEENS1_36VarlenDynamicPersistentTileSchedulerILi192ELi128ELi384ELi128ELb1ELb1ELb1ELb1ELb1ELb1EEEEEEEEEvNT_6ParamsE,"",@"SHT_CUDA_INFO"
	.sectionflags	@""
	.align	4


	//----- nvinfo : EIATTR_CUDA_API_VERSION
	.align		4
        /*0000*/ 	.byte	0x04, 0x37
        /*0002*/ 	.short	(.L_1322 - .L_1321)
.L_1321:
        /*0004*/ 	.word	0x00000082


	//----- nvinfo : EIATTR_KPARAM_INFO
	.align		4
.L_1322:
        /*0008*/ 	.byte	0x04, 0x17
        /*000a*/ 	.short	(.L_1324 - .L_1323)
.L_1323:
        /*000c*/ 	.word	0x00000000
        /*0010*/ 	.short	0x0000
        /*0012*/ 	.short	0x0070
        /*0014*/ 	.byte	0x00, 0xf0, 0x01, 0x2a


	//----- nvinfo : EIATTR_SPARSE_MMA_MASK
	.align		4
.L_1324:
        /*0018*/ 	.byte	0x03, 0x50
        /*001a*/ 	.short	0x0000


	//----- nvinfo : EIATTR_MAXREG_COUNT
	.align		4
        /*001c*/ 	.byte	0x03, 0x1b
        /*001e*/ 	.short	0x0080


	//----- nvinfo : EIATTR_NUM_BARRIERS
	.align		4
        /*0020*/ 	.byte	0x02, 0x4c
        /*0022*/ 	.byte	0x09
	.zero		1


	//----- nvinfo : EIATTR_EXTERNS
	.align		4
        /*0024*/ 	.byte	0x04, 0x0f
        /*0026*/ 	.short	(.L_1326 - .L_1325)


	//   ....[0]....
	.align		4
.L_1325:
        /*0028*/ 	.word	index@(__assertfail)


	//----- nvinfo : EIATTR_ANNOTATIONS
	.align		4
.L_1326:
        /*002c*/ 	.byte	0x04, 0x55
        /*002e*/ 	.short	(.L_1328 - .L_1327)


	//   ....[0]....
.L_1327:
        /* <DEDUP_REMOVED lines=33> */


	//----- nvinfo : EIATTR_MERCURY_ISA_VERSION
	.align		4
.L_1328:
        /*0230*/ 	.byte	0x03, 0x5f
        /*0232*/ 	.short	0x0101


	//----- nvinfo : EIATTR_UNUSED_LOAD_BYTE_OFFSET
	.align		4
        /*0234*/ 	.byte	0x04, 0x44
        /*0236*/ 	.short	(.L_1330 - .L_1329)


	//   ....[0]....
.L_1329:
        /*0238*/ 	.word	0x00000940
        /*023c*/ 	.word	0x0000fff0


	//   ....[1]....
        /*0240*/ 	.word	0x0000a430
        /*0244*/ 	.word	0x0000fff0


	//----- nvinfo : EIATTR_INT_WARP_WIDE_INSTR_OFFSETS
	.align		4
.L_1330:
        /*0248*/ 	.byte	0x04, 0x31
        /*024a*/ 	.short	(.L_1332 - .L_1331)


	//   ....[0]....
.L_1331:
        /*024c*/ 	.word	0x000000c0


	//   ....[1]....
        /*0250*/ 	.word	0x000000d0


	//   ....[2]....
        /*0254*/ 	.word	0x00000170


	//   ....[3]....
        /*0258*/ 	.word	0x0000f4e0


	//   ....[4]....
        /*025c*/ 	.word	0x0000f570


	//   ....[5]....
        /*0260*/ 	.word	0x00012400


	//   ....[6]....
        /*0264*/ 	.word	0x00012490


	//----- nvinfo : EIATTR_COOP_GROUP_MASK_REGIDS
	.align		4
.L_1332:
        /*0268*/ 	.byte	0x04, 0x29
        /*026a*/ 	.short	(.L_1334 - .L_1333)


	//   ....[0]....
.L_1333:
        /*026c*/ 	.word	0xffffffff


	//   ....[1]....
        /*0270*/ 	.word	0xffffffff


	//   ....[2]....
        /*0274*/ 	.word	0xffffffff


	//   ....[3]....
        /*0278*/ 	.word	0xffffffff


	//   ....[4]....
        /*027c*/ 	.word	0xffffffff


	//   ....[5]....
        /*0280*/ 	.word	0xffffffff


	//   ....[6]....
        /*0284*/ 	.word	0xffffffff


	//   ....[7]....
        /*0288*/ 	.word	0xffffffff


	//   ....[8]....
        /*028c*/ 	.word	0xffffffff


	//   ....[9]....
        /*0290*/ 	.word	0xffffffff


	//   ....[10]....
        /*0294*/ 	.word	0xffffffff


	//   ....[11]....
        /*0298*/ 	.word	0xffffffff


	//   ....[12]....
        /*029c*/ 	.word	0xffffffff


	//   ....[13]....
        /*02a0*/ 	.word	0xffffffff


	//   ....[14]....
        /*02a4*/ 	.word	0xffffffff


	//   ....[15]....
        /*02a8*/ 	.word	0xffffffff


	//   ....[16]....
        /*02ac*/ 	.word	0xffffffff


	//   ....[17]....
        /*02b0*/ 	.word	0xffffffff


	//   ....[18]....
        /*02b4*/ 	.word	0xffffffff


	//   ....[19]....
        /*02b8*/ 	.word	0xffffffff


	//   ....[20]....
        /*02bc*/ 	.word	0xffffffff


	//   ....[21]....
        /*02c0*/ 	.word	0xffffffff


	//   ....[22]....
        /*02c4*/ 	.word	0xffffffff


	//   ....[23]....
        /*02c8*/ 	.word	0xffffffff


	//   ....[24]....
        /*02cc*/ 	.word	0xffffffff


	//   ....[25]....
        /*02d0*/ 	.word	0xffffffff


	//   ....[26]....
        /*02d4*/ 	.word	0xffffffff


	//   ....[27]....
        /*02d8*/ 	.word	0xffffffff


	//   ....[28]....
        /*02dc*/ 	.word	0xffffffff


	//   ....[29]....
        /*02e0*/ 	.word	0xffffffff


	//   ....[30]....
        /*02e4*/ 	.word	0xffffffff


	//   ....[31]....
        /*02e8*/ 	.word	0xffffffff


	//   ....[32]....
        /*02ec*/ 	.word	0xffffffff


	//   ....[33]....
        /*02f0*/ 	.word	0xffffffff


	//   ....[34]....
        /*02f4*/ 	.word	0xffffffff


	//   ....[35]....
        /*02f8*/ 	.word	0xffffffff


	//   ....[36]....
        /*02fc*/ 	.word	0xffffffff


	//   ....[37]....
        /*0300*/ 	.word	0xffffffff


	//   ....[38]....
        /*0304*/ 	.word	0xffffffff


	//   ....[39]....
        /*0308*/ 	.word	0xffffffff


	//   ....[40]....
        /*030c*/ 	.word	0xffffffff


	//   ....[41]....
        /*0310*/ 	.word	0xffffffff


	//   ....[42]....
        /*0314*/ 	.word	0xffffffff


	//   ....[43]....
        /*0318*/ 	.word	0xffffffff


	//   ....[44]....
        /*031c*/ 	.word	0xffffffff


	//   ....[45]....
        /*0320*/ 	.word	0xffffffff


	//   ....[46]....
        /*0324*/ 	.word	0xffffffff


	//   ....[47]....
        /*0328*/ 	.word	0xffffffff


	//   ....[48]....
        /*032c*/ 	.word	0xffffffff


	//   ....[49]....
        /*0330*/ 	.word	0xffffffff


	//   ....[50]....
        /*0334*/ 	.word	0xffffffff


	//   ....[51]....
        /*0338*/ 	.word	0xffffffff


	//   ....[52]....
        /*033c*/ 	.word	0xffffffff


	//   ....[53]....
        /*0340*/ 	.word	0xffffffff


	//   ....[54]....
        /*0344*/ 	.word	0xffffffff


	//   ....[55]....
        /*0348*/ 	.word	0xffffffff


	//   ....[56]....
        /*034c*/ 	.word	0xffffffff


	//   ....[57]....
        /*0350*/ 	.word	0xffffffff


	//   ....[58]....
        /*0354*/ 	.word	0xffffffff


	//   ....[59]....
        /*0358*/ 	.word	0xffffffff


	//   ....[60]....
        /*035c*/ 	.word	0xffffffff


	//   ....[61]....
        /*0360*/ 	.word	0xffffffff


	//   ....[62]....
        /*0364*/ 	.word	0xffffffff


	//   ....[63]....
        /*0368*/ 	.word	0xffffffff


	//   ....[64]....
        /*036c*/ 	.word	0xffffffff


	//   ....[65]....
        /*0370*/ 	.word	0xffffffff


	//   ....[66]....
        /*0374*/ 	.word	0xffffffff


	//   ....[67]....
        /*0378*/ 	.word	0xffffffff


	//   ....[68]....
        /*037c*/ 	.word	0xffffffff


	//   ....[69]....
        /*0380*/ 	.word	0xffffffff


	//   ....[70]....
        /*0384*/ 	.word	0xffffffff


	//   ....[71]....
        /*0388*/ 	.word	0xffffffff


	//   ....[72]....
        /*038c*/ 	.word	0xffffffff


	//   ....[73]....
        /*0390*/ 	.word	0xffffffff


	//   ....[74]....
        /*0394*/ 	.word	0xffffffff


	//   ....[75]....
        /*0398*/ 	.word	0xffffffff


	//   ....[76]....
        /*039c*/ 	.word	0xffffffff


	//   ....[77]....
        /*03a0*/ 	.word	0xffffffff


	//   ....[78]....
        /*03a4*/ 	.word	0xffffffff


	//   ....[79]....
        /*03a8*/ 	.word	0xffffffff


	//   ....[80]....
        /*03ac*/ 	.word	0xffffffff


	//   ....[81]....
        /*03b0*/ 	.word	0xffffffff


	//   ....[82]....
        /*03b4*/ 	.word	0xffffffff


	//   ....[83]....
        /*03b8*/ 	.word	0xffffffff


	//   ....[84]....
        /*03bc*/ 	.word	0xffffffff


	//   ....[85]....
        /*03c0*/ 	.word	0xffffffff


	//   ....[86]....
        /*03c4*/ 	.word	0xffffffff


	//   ....[87]....
        /*03c8*/ 	.word	0xffffffff


	//   ....[88]....
        /*03cc*/ 	.word	0xffffffff


	//   ....[89]....
        /*03d0*/ 	.word	0xffffffff


	//   ....[90]....
        /*03d4*/ 	.word	0xffffffff


	//   ....[91]....
        /*03d8*/ 	.word	0xffffffff


	//   ....[92]....
        /*03dc*/ 	.word	0xffffffff


	//   ....[93]....
        /*03e0*/ 	.word	0xffffffff


	//   ....[94]....
        /*03e4*/ 	.word	0xffffffff


	//   ....[95]....
        /*03e8*/ 	.word	0xffffffff


	//   ....[96]....
        /*03ec*/ 	.word	0xffffffff


	//   ....[97]....
        /*03f0*/ 	.word	0xffffffff


	//   ....[98]....
        /*03f4*/ 	.word	0xffffffff


	//   ....[99]....
        /*03f8*/ 	.word	0xffffffff


	//   ....[100]....
        /*03fc*/ 	.word	0xffffffff


	//   ....[101]....
        /*0400*/ 	.word	0xffffffff


	//   ....[102]....
        /*0404*/ 	.word	0xffffffff


	//   ....[103]....
        /*0408*/ 	.word	0xffffffff


	//   ....[104]....
        /*040c*/ 	.word	0xffffffff


	//   ....[105]....
        /*0410*/ 	.word	0xffffffff


	//   ....[106]....
        /*0414*/ 	.word	0xffffffff


	//   ....[107]....
        /*0418*/ 	.word	0xffffffff


	//   ....[108]....
        /*041c*/ 	.word	0xffffffff


	//   ....[109]....
        /*0420*/ 	.word	0xffffffff


	//   ....[110]....
        /*0424*/ 	.word	0xffffffff


	//   ....[111]....
        /*0428*/ 	.word	0xffffffff


	//   ....[112]....
        /*042c*/ 	.word	0xffffffff


	//   ....[113]....
        /*0430*/ 	.word	0xffffffff


	//   ....[114]....
        /*0434*/ 	.word	0xffffffff


	//   ....[115]....
        /*0438*/ 	.word	0xffffffff


	//   ....[116]....
        /*043c*/ 	.word	0xffffffff


	//   ....[117]....
        /*0440*/ 	.word	0xffffffff


	//   ....[118]....
        /*0444*/ 	.word	0xffffffff


	//   ....[119]....
        /*0448*/ 	.word	0xffffffff


	//   ....[120]....
        /*044c*/ 	.word	0xffffffff


	//   ....[121]....
        /*0450*/ 	.word	0xffffffff


	//   ....[122]....
        /*0454*/ 	.word	0xffffffff


	//   ....[123]....
        /*0458*/ 	.word	0xffffffff


	//   ....[124]....
        /*045c*/ 	.word	0xffffffff


	//   ....[125]....
        /*0460*/ 	.word	0xffffffff


	//   ....[126]....
        /*0464*/ 	.word	0xffffffff


	//   ....[127]....
        /*0468*/ 	.word	0xffffffff


	//   ....[128]....
        /*046c*/ 	.word	0xffffffff


	//   ....[129]....
        /*0470*/ 	.word	0xffffffff


	//   ....[130]....
        /*0474*/ 	.word	0xffffffff


	//   ....[131]....
        /*0478*/ 	.word	0xffffffff


	//   ....[132]....
        /*047c*/ 	.word	0xffffffff


	//   ....[133]....
        /*0480*/ 	.word	0xffffffff


	//   ....[134]....
        /*0484*/ 	.word	0xffffffff


	//   ....[135]....
        /*0488*/ 	.word	0xffffffff


	//   ....[136]....
        /*048c*/ 	.word	0xffffffff


	//   ....[137]....
        /*0490*/ 	.word	0xffffffff


	//   ....[138]....
        /*0494*/ 	.word	0xffffffff


	//   ....[139]....
        /*0498*/ 	.word	0xffffffff


	//   ....[140]....
        /*049c*/ 	.word	0xffffffff


	//   ....[141]....
        /*04a0*/ 	.word	0xffffffff


	//   ....[142]....
        /*04a4*/ 	.word	0xffffffff


	//   ....[143]....
        /*04a8*/ 	.word	0xffffffff


	//   ....[144]....
        /*04ac*/ 	.word	0xffffffff


	//   ....[145]....
        /*04b0*/ 	.word	0xffffffff


	//   ....[146]....
        /*04b4*/ 	.word	0xffffffff


	//   ....[147]....
        /*04b8*/ 	.word	0xffffffff


	//   ....[148]....
        /*04bc*/ 	.word	0xffffffff


	//   ....[149]....
        /*04c0*/ 	.word	0x0500000f


	//   ....[150]....
        /*04c4*/ 	.word	0x0500000f


	//   ....[151]....
        /*04c8*/ 	.word	0x0500000f


	//   ....[152]....
        /*04cc*/ 	.word	0x0500000f


	//   ....[153]....
        /*04d0*/ 	.word	0x0500000f


	//   ....[154]....
        /*04d4*/ 	.word	0x0500000f


	//   ....[155]....
        /*04d8*/ 	.word	0x0500000f


	//   ....[156]....
        /*04dc*/ 	.word	0x0500000f


	//   ....[157]....
        /*04e0*/ 	.word	0x0500000f


	//   ....[158]....
        /*04e4*/ 	.word	0x0500000f


	//   ....[159]....
        /*04e8*/ 	.word	0x0500000f


	//   ....[160]....
        /*04ec*/ 	.word	0x0500000f


	//   ....[161]....
        /*04f0*/ 	.word	0x0500000f


	//   ....[162]....
        /*04f4*/ 	.word	0x0500000f


	//   ....[163]....
        /*04f8*/ 	.word	0x0500000f


	//   ....[164]....
        /*04fc*/ 	.word	0x0500000f


	//   ....[165]....
        /*0500*/ 	.word	0x0500000f


	//   ....[166]....
        /*0504*/ 	.word	0x0500000f


	//   ....[167]....
        /*0508*/ 	.word	0x0500000f


	//   ....[168]....
        /*050c*/ 	.word	0x0500000f


	//   ....[169]....
        /*0510*/ 	.word	0x0500000f


	//   ....[170]....
        /*0514*/ 	.word	0x0500000f


	//   ....[171]....
        /*0518*/ 	.word	0x0500000f


	//   ....[172]....
        /*051c*/ 	.word	0x0500000f


	//----- nvinfo : EIATTR_COOP_GROUP_INSTR_OFFSETS
	.align		4
.L_1334:
        /*0520*/ 	.byte	0x04, 0x28
        /*0522*/ 	.short	(.L_1336 - .L_1335)


	//   ....[0]....
.L_1335:
        /*0524*/ 	.word	0x00000070


	//   ....[1]....
        /*0528*/ 	.word	0x000000b0


	//   ....[2]....
        /*052c*/ 	.word	0x000002d0


	//   ....[3]....
        /*0530*/ 	.word	0x00000430


	//   ....[4]....
        /*0534*/ 	.word	0x00000550


	//   ....[5]....
        /*0538*/ 	.word	0x000006b0


	//   ....[6]....
        /*053c*/ 	.word	0x00001a70


	//   ....[7]....
        /*0540*/ 	.word	0x00002320


	//   ....[8]....
        /*0544*/ 	.word	0x00002ff0


	//   ....[9]....
        /*0548*/ 	.word	0x00003130


	//   ....[10]....
        /*054c*/ 	.word	0x000031b0


	//   ....[11]....
        /*0550*/ 	.word	0x00003be0


	//   ....[12]....
        /*0554*/ 	.word	0x00003c50


	//   ....[13]....
        /*0558*/ 	.word	0x00005000


	//   ....[14]....
        /*055c*/ 	.word	0x00005050


	//   ....[15]....
        /*0560*/ 	.word	0x00005c60


	//   ....[16]....
        /*0564*/ 	.word	0x00005d20


	//   ....[17]....
        /*0568*/ 	.word	0x00006650


	//   ....[18]....
        /*056c*/ 	.word	0x000066a0


	//   ....[19]....
        /*0570*/ 	.word	0x000083b0


	//   ....[20]....
        /*0574*/ 	.word	0x00008420


	//   ....[21]....
        /*0578*/ 	.word	0x00008830


	//   ....[22]....
        /*057c*/ 	.word	0x00008850


	//   ....[23]....
        /*0580*/ 	.word	0x00009d70


	//   ....[24]....
        /*0584*/ 	.word	0x00009d80


	//   ....[25]....
        /*0588*/ 	.word	0x00009e00


	//   ....[26]....
        /*058c*/ 	.word	0x00009e10


	//   ....[27]....
        /*0590*/ 	.word	0x0000a9f0


	//   ....[28]....
        /*0594*/ 	.word	0x0000aa50


	//   ....[29]....
        /*0598*/ 	.word	0x0000aa80


	//   ....[30]....
        /*059c*/ 	.word	0x0000aab0


	//   ....[31]....
        /*05a0*/ 	.word	0x0000aad0


	//   ....[32]....
        /*05a4*/ 	.word	0x0000aaf0


	//   ....[33]....
        /*05a8*/ 	.word	0x0000ab10


	//   ....[34]....
        /*05ac*/ 	.word	0x0000ab30


	//   ....[35]....
        /*05b0*/ 	.word	0x0000ab40


	//   ....[36]....
        /*05b4*/ 	.word	0x0000ab50


	//   ....[37]....
        /*05b8*/ 	.word	0x0000ab60


	//   ....[38]....
        /*05bc*/ 	.word	0x0000ab70


	//   ....[39]....
        /*05c0*/ 	.word	0x0000ab80


	//   ....[40]....
        /*05c4*/ 	.word	0x0000ab90


	//   ....[41]....
        /*05c8*/ 	.word	0x0000aba0


	//   ....[42]....
        /*05cc*/ 	.word	0x0000abb0


	//   ....[43]....
        /*05d0*/ 	.word	0x0000abc0


	//   ....[44]....
        /*05d4*/ 	.word	0x0000abd0


	//   ....[45]....
        /*05d8*/ 	.word	0x0000abe0


	//   ....[46]....
        /*05dc*/ 	.word	0x0000abf0


	//   ....[47]....
        /*05e0*/ 	.word	0x0000ac00


	//   ....[48]....
        /*05e4*/ 	.word	0x0000ac10


	//   ....[49]....
        /*05e8*/ 	.word	0x0000ac20


	//   ....[50]....
        /*05ec*/ 	.word	0x0000ac30


	//   ....[51]....
        /*05f0*/ 	.word	0x0000ac40


	//   ....[52]....
        /*05f4*/ 	.word	0x0000ac50


	//   ....[53]....
        /*05f8*/ 	.word	0x0000ac60


	//   ....[54]....
        /*05fc*/ 	.word	0x0000ac70


	//   ....[55]....
        /*0600*/ 	.word	0x0000ac80


	//   ....[56]....
        /*0604*/ 	.word	0x0000ac90


	//   ....[57]....
        /*0608*/ 	.word	0x0000aca0


	//   ....[58]....
        /*060c*/ 	.word	0x0000acb0


	//   ....[59]....
        /*0610*/ 	.word	0x0000acc0


	//   ....[60]....
        /*0614*/ 	.word	0x0000acd0


	//   ....[61]....
        /*0618*/ 	.word	0x0000ace0


	//   ....[62]....
        /*061c*/ 	.word	0x0000acf0


	//   ....[63]....
        /*0620*/ 	.word	0x0000ad00


	//   ....[64]....
        /*0624*/ 	.word	0x0000ad10


	//   ....[65]....
        /*0628*/ 	.word	0x0000ad30


	//   ....[66]....
        /*062c*/ 	.word	0x0000ad40


	//   ....[67]....
        /*0630*/ 	.word	0x0000ad50


	//   ....[68]....
        /*0634*/ 	.word	0x0000ad60


	//   ....[69]....
        /*0638*/ 	.word	0x0000ad70


	//   ....[70]....
        /*063c*/ 	.word	0x0000ad80


	//   ....[71]....
        /*0640*/ 	.word	0x0000ad90


	//   ....[72]....
        /*0644*/ 	.word	0x0000ada0


	//   ....[73]....
        /*0648*/ 	.word	0x0000adb0


	//   ....[74]....
        /*064c*/ 	.word	0x0000adc0


	//   ....[75]....
        /*0650*/ 	.word	0x0000b780


	//   ....[76]....
        /*0654*/ 	.word	0x0000b790


	//   ....[77]....
        /*0658*/ 	.word	0x0000b7a0


	//   ....[78]....
        /*065c*/ 	.word	0x0000b7e0


	//   ....[79]....
        /*0660*/ 	.word	0x0000bed0


	//   ....[80]....
        /*0664*/ 	.word	0x0000bf00


	//   ....[81]....
        /*0668*/ 	.word	0x0000c020


	//   ....[82]....
        /*066c*/ 	.word	0x0000c040


	//   ....[83]....
        /*0670*/ 	.word	0x0000c560


	//   ....[84]....
        /*0674*/ 	.word	0x0000c570


	//   ....[85]....
        /*0678*/ 	.word	0x0000c8a0


	//   ....[86]....
        /*067c*/ 	.word	0x0000c8b0


	//   ....[87]....
        /*0680*/ 	.word	0x0000d510


	//   ....[88]....
        /*0684*/ 	.word	0x0000d520


	//   ....[89]....
        /*0688*/ 	.word	0x0000d620


	//   ....[90]....
        /*068c*/ 	.word	0x0000d640


	//   ....[91]....
        /*0690*/ 	.word	0x0000d7b0


	//   ....[92]....
        /*0694*/ 	.word	0x0000d9c0


	//   ....[93]....
        /*0698*/ 	.word	0x0000d9f0


	//   ....[94]....
        /*069c*/ 	.word	0x0000da20


	//   ....[95]....
        /*06a0*/ 	.word	0x0000da50


	//   ....[96]....
        /*06a4*/ 	.word	0x0000da80


	//   ....[97]....
        /*06a8*/ 	.word	0x0000dad0


	//   ....[98]....
        /*06ac*/ 	.word	0x0000dc50


	//   ....[99]....
        /*06b0*/ 	.word	0x0000dc80


	//   ....[100]....
        /*06b4*/ 	.word	0x0000dcb0


	//   ....[101]....
        /*06b8*/ 	.word	0x0000dce0


	//   ....[102]....
        /*06bc*/ 	.word	0x0000dd10


	//   ....[103]....
        /*06c0*/ 	.word	0x0000dd40


	//   ....[104]....
        /*06c4*/ 	.word	0x0000ddd0


	//   ....[105]....
        /*06c8*/ 	.word	0x0000de30


	//   ....[106]....
        /*06cc*/ 	.word	0x0000de40


	//   ....[107]....
        /*06d0*/ 	.word	0x0000de90


	//   ....[108]....
        /*06d4*/ 	.word	0x00010100


	//   ....[109]....
        /*06d8*/ 	.word	0x00010130


	//   ....[110]....
        /*06dc*/ 	.word	0x00010150


	//   ....[111]....
        /*06e0*/ 	.word	0x00010230


	//   ....[112]....
        /*06e4*/ 	.word	0x000105c0


	//   ....[113]....
        /*06e8*/ 	.word	0x000105d0


	//   ....[114]....
        /*06ec*/ 	.word	0x000105e0


	//   ....[115]....
        /*06f0*/ 	.word	0x000105f0


	//   ....[116]....
        /*06f4*/ 	.word	0x00010ea0


	//   ....[117]....
        /*06f8*/ 	.word	0x00010ed0


	//   ....[118]....
        /*06fc*/ 	.word	0x00010ef0


	//   ....[119]....
        /*0700*/ 	.word	0x00010f00


	//   ....[120]....
        /*0704*/ 	.word	0x00011000


	//   ....[121]....
        /*0708*/ 	.word	0x00011010


	//   ....[122]....
        /*070c*/ 	.word	0x00011780


	//   ....[123]....
        /*0710*/ 	.word	0x000117a0


	//   ....[124]....
        /*0714*/ 	.word	0x000117b0


	//   ....[125]....
        /*0718*/ 	.word	0x00011810


	//   ....[126]....
        /*071c*/ 	.word	0x00011b60


	//   ....[127]....
        /*0720*/ 	.word	0x00011b70


	//   ....[128]....
        /*0724*/ 	.word	0x00011b80


	//   ....[129]....
        /*0728*/ 	.word	0x00011be0


	//   ....[130]....
        /*072c*/ 	.word	0x00012d70


	//   ....[131]....
        /*0730*/ 	.word	0x00012da0


	//   ....[132]....
        /*0734*/ 	.word	0x00012dd0


	//   ....[133]....
        /*0738*/ 	.word	0x00012e10


	//   ....[134]....
        /*073c*/ 	.word	0x00012e20


	//   ....[135]....
        /*0740*/ 	.word	0x00012e50


	//   ....[136]....
        /*0744*/ 	.word	0x00012e60


	//   ....[137]....
        /*0748*/ 	.word	0x00012ea0


	//   ....[138]....
        /*074c*/ 	.word	0x00013000


	//   ....[139]....
        /*0750*/ 	.word	0x00013040


	//   ....[140]....
        /*0754*/ 	.word	0x00013070


	//   ....[141]....
        /*0758*/ 	.word	0x000130a0


	//   ....[142]....
        /*075c*/ 	.word	0x000130d0


	//   ....[143]....
        /*0760*/ 	.word	0x00013100


	//   ....[144]....
        /*0764*/ 	.word	0x00013180


	//   ....[145]....
        /*0768*/ 	.word	0x000131c0


	//   ....[146]....
        /*076c*/ 	.word	0x000131d0


	//   ....[147]....
        /*0770*/ 	.word	0x00013210


	//   ....[148]....
        /*0774*/ 	.word	0x00013d20


	//   ....[149]....
        /*0778*/ 	.word	0x00014330


	//   ....[150]....
        /*077c*/ 	.word	0x00014410


	//   ....[151]....
        /*0780*/ 	.word	0x000144a0


	//   ....[152]....
        /*0784*/ 	.word	0x00014630


	//   ....[153]....
        /*0788*/ 	.word	0x000146d0


	//   ....[154]....
        /*078c*/ 	.word	0x000147c0


	//   ....[155]....
        /*0790*/ 	.word	0x00014850


	//   ....[156]....
        /*0794*/ 	.word	0x000148b0


	//   ....[157]....
        /*0798*/ 	.word	0x00014950


	//   ....[158]....
        /*079c*/ 	.word	0x00014a60


	//   ....[159]....
        /*07a0*/ 	.word	0x00014ac0


	//   ....[160]....
        /*07a4*/ 	.word	0x00014b20


	//   ....[161]....
        /*07a8*/ 	.word	0x00014bc0


	//   ....[162]....
        /*07ac*/ 	.word	0x00014c90


	//   ....[163]....
        /*07b0*/ 	.word	0x00014d70


	//   ....[164]....
        /*07b4*/ 	.word	0x00014eb0


	//   ....[165]....
        /*07b8*/ 	.word	0x00014f50


	//   ....[166]....
        /*07bc*/ 	.word	0x00014fb0


	//   ....[167]....
        /*07c0*/ 	.word	0x00015080


	//   ....[168]....
        /*07c4*/ 	.word	0x00015170


	//   ....[169]....
        /*07c8*/ 	.word	0x00015200


	//   ....[170]....
        /*07cc*/ 	.word	0x00015260


	//   ....[171]....
        /*07d0*/ 	.word	0x00015330


	//   ....[172]....
        /*07d4*/ 	.word	0x00015590


	//----- nvinfo : EIATTR_REG_RECONFIG
	.align		4
.L_1336:
        /*07d8*/ 	.byte	0x01, 0x54
	.zero		2


	//----- nvinfo : EIATTR_SYSCALL_OFFSETS
	.align		4
        /*07dc*/ 	.byte	0x04, 0x46
        /*07de*/ 	.short	(.L_1338 - .L_1337)


	//   ....[0]....
.L_1337:
        /*07e0*/ 	.word	0x00001c20


	//   ....[1]....
        /*07e4*/ 	.word	0x0000f6e0


	//   ....[2]....
        /*07e8*/ 	.word	0x0000f850


	//   ....[3]....
        /*07ec*/ 	.word	0x0000f9a0


	//   ....[4]....
        /*07f0*/ 	.word	0x0000fae0


	//   ....[5]....
        /*07f4*/ 	.word	0x000109c0


	//----- nvinfo : EIATTR_MBARRIER_INSTR_OFFSETS
	.align		4
.L_1338:
        /*07f8*/ 	.byte	0x04, 0x39
        /*07fa*/ 	.short	(.L_1340 - .L_1339)


	//   ....[0]....
.L_1339:
        /*07fc*/ 	.word	0x00000180
        /*0800*/ 	.word	0x000000ff
        /*0804*/ 	.word	0x00019c00
        /*0808*/ 	.short	0x0100
        /*080a*/ 	.byte	0x08
	.zero		1


	//   ....[1]....
        /*080c*/ 	.word	0x00000190
        /*0810*/ 	.word	0x000000ff
        /*0814*/ 	.word	0x00019c20
        /*0818*/ 	.short	0x0100
        /*081a*/ 	.byte	0x08
	.zero		1


	//   ....[2]....
        /*081c*/ 	.word	0x00000280
        /*0820*/ 	.word	0x000000ff
        /*0824*/ 	.word	0x00019c30
        /*0828*/ 	.short	0x0100
        /*082a*/ 	.byte	0x08
	.zero		1


	//   ....[3]....
        /*082c*/ 	.word	0x00000290
        /*0830*/ 	.word	0x000000ff
        /*0834*/ 	.word	0x00019c40
        /*0838*/ 	.short	0x0100
        /*083a*/ 	.byte	0x08
	.zero		1


	//   ....[4]....
        /*083c*/ 	.word	0x000002a0
        /*0840*/ 	.word	0x000000ff
        /*0844*/ 	.word	0x00019c38
        /*0848*/ 	.short	0x0100
        /*084a*/ 	.byte	0x08
	.zero		1


	//   ....[5]....
        /*084c*/ 	.word	0x000002b0
        /*0850*/ 	.word	0x000000ff
        /*0854*/ 	.word	0x00019c48
        /*0858*/ 	.short	0x0100
        /*085a*/ 	.byte	0x08
	.zero		1


	//   ....[6]....
        /*085c*/ 	.word	0x000003e0
        /*0860*/ 	.word	0x000000ff
        /*0864*/ 	.word	0x00019c50
        /*0868*/ 	.short	0x0100
        /*086a*/ 	.byte	0x08
	.zero		1


	//   ....[7]....
        /*086c*/ 	.word	0x000003f0
        /*0870*/ 	.word	0x000000ff
        /*0874*/ 	.word	0x00019c60
        /*0878*/ 	.short	0x0100
        /*087a*/ 	.byte	0x08
	.zero		1


	//   ....[8]....
        /*087c*/ 	.word	0x00000400
        /*0880*/ 	.word	0x000000ff
        /*0884*/ 	.word	0x00019c58
        /*0888*/ 	.short	0x0100
        /*088a*/ 	.byte	0x08
	.zero		1


	//   ....[9]....
        /*088c*/ 	.word	0x00000410
        /*0890*/ 	.word	0x000000ff
        /*0894*/ 	.word	0x00019c68
        /*0898*/ 	.short	0x0100
        /*089a*/ 	.byte	0x08
	.zero		1


	//   ....[10]....
        /*089c*/ 	.word	0x00000500
        /*08a0*/ 	.word	0x000000ff
        /*08a4*/ 	.word	0x00019c70
        /*08a8*/ 	.short	0x0100
        /*08aa*/ 	.byte	0x06
	.zero		1


	//   ....[11]....
        /*08ac*/ 	.word	0x00000510
        /*08b0*/ 	.word	0x000000ff
        /*08b4*/ 	.word	0x00019c80
        /*08b8*/ 	.short	0x0100
        /*08ba*/ 	.byte	0x06
	.zero		1


	//   ....[12]....
        /*08bc*/ 	.word	0x00000520
        /*08c0*/ 	.word	0x000000ff
        /*08c4*/ 	.word	0x00019c78
        /*08c8*/ 	.short	0x0100
        /*08ca*/ 	.byte	0x06
	.zero		1


	//   ....[13]....
        /*08cc*/ 	.word	0x00000530
        /*08d0*/ 	.word	0x000000ff
        /*08d4*/ 	.word	0x00019c88
        /*08d8*/ 	.short	0x0100
        /*08da*/ 	.byte	0x06
	.zero		1


	//   ....[14]....
        /*08dc*/ 	.word	0x00000660
        /*08e0*/ 	.word	0x000000ff
        /*08e4*/ 	.word	0x00019c90
        /*08e8*/ 	.short	0x0100
        /*08ea*/ 	.byte	0x08
	.zero		1


	//   ....[15]....
        /*08ec*/ 	.word	0x00000670
        /*08f0*/ 	.word	0x000000ff
        /*08f4*/ 	.word	0x00019ca0
        /*08f8*/ 	.short	0x0100
        /*08fa*/ 	.byte	0x08
	.zero		1


	//   ....[16]....
        /*08fc*/ 	.word	0x00000680
        /*0900*/ 	.word	0x000000ff
        /*0904*/ 	.word	0x00019c98
        /*0908*/ 	.short	0x0100
        /*090a*/ 	.byte	0x08
	.zero		1


	//   ....[17]....
        /*090c*/ 	.word	0x00000690
        /*0910*/ 	.word	0x000000ff
        /*0914*/ 	.word	0x00019ca8
        /*0918*/ 	.short	0x0100
        /*091a*/ 	.byte	0x08
	.zero		1


	//   ....[18]....
        /*091c*/ 	.word	0x000007e0
        /*0920*/ 	.word	0x000000ff
        /*0924*/ 	.word	0x00019cb0
        /*0928*/ 	.short	0x0100
        /*092a*/ 	.byte	0x08
	.zero		1


	//   ....[19]....
        /*092c*/ 	.word	0x000007f0
        /*0930*/ 	.word	0x000000ff
        /*0934*/ 	.word	0x00019cc0
        /*0938*/ 	.short	0x0100
        /*093a*/ 	.byte	0x08
	.zero		1


	//   ....[20]....
        /*093c*/ 	.word	0x00000800
        /*0940*/ 	.word	0x000000ff
        /*0944*/ 	.word	0x00019cb8
        /*0948*/ 	.short	0x0100
        /*094a*/ 	.byte	0x08
	.zero		1


	//   ....[21]....
        /*094c*/ 	.word	0x00000810
        /*0950*/ 	.word	0x000000ff
        /*0954*/ 	.word	0x00019cc8
        /*0958*/ 	.short	0x0100
        /*095a*/ 	.byte	0x08
	.zero		1


	//   ....[22]....
        /*095c*/ 	.word	0x00001e70
        /*0960*/ 	.word	0x000000ff
        /*0964*/ 	.word	0x00019c00
        /*0968*/ 	.short	0x010a
        /*096a*/ 	.byte	0x2e
	.zero		1


	//   ....[23]....
        /*096c*/ 	.word	0x00001f30
        /*0970*/ 	.word	0x00000002
        /*0974*/ 	.word	0x00019c30
        /*0978*/ 	.short	0x010a
        /*097a*/ 	.byte	0x3f
	.zero		1


	//   ....[24]....
        /*097c*/ 	.word	0x00001f70
        /*0980*/ 	.word	0x00000002
        /*0984*/ 	.word	0x00019c30
        /*0988*/ 	.short	0x010a
        /*098a*/ 	.byte	0x3f
	.zero		1


	//   ....[25]....
        /*098c*/ 	.word	0x00002c10
        /*0990*/ 	.word	0x000000ff
        /*0994*/ 	.word	0x00000000
        /*0998*/ 	.short	0x0101
        /*099a*/ 	.byte	0x06
	.zero		1


	//   ....[26]....
        /*099c*/ 	.word	0x00004a80
        /*09a0*/ 	.word	0x000000ff
        /*09a4*/ 	.word	0x00019c30
        /*09a8*/ 	.short	0x010a
        /*09aa*/ 	.byte	0x13
	.zero		1


	//   ....[27]....
        /*09ac*/ 	.word	0x00004ac0
        /*09b0*/ 	.word	0x000000ff
        /*09b4*/ 	.word	0x00019c30
        /*09b8*/ 	.short	0x010a
        /*09ba*/ 	.byte	0x13
	.zero		1


	//   ....[28]....
        /*09bc*/ 	.word	0x00004c20
        /*09c0*/ 	.word	0x000000ff
        /*09c4*/ 	.word	0x00019c50
        /*09c8*/ 	.short	0x010a
        /*09ca*/ 	.byte	0x0b
	.zero		1


	//   ....[29]....
        /*09cc*/ 	.word	0x00004c60
        /*09d0*/ 	.word	0x000000ff
        /*09d4*/ 	.word	0x00019c50
        /*09d8*/ 	.short	0x010a
        /*09da*/ 	.byte	0x0b
	.zero		1


	//   ....[30]....
        /*09dc*/ 	.word	0x00005660
        /*09e0*/ 	.word	0x000000ff
        /*09e4*/ 	.word	0x00000000
        /*09e8*/ 	.short	0x0101
        /*09ea*/ 	.byte	0x13
	.zero		1


	//   ....[31]....
        /*09ec*/ 	.word	0x00007210
        /*09f0*/ 	.word	0x000000ff
        /*09f4*/ 	.word	0x00000000
        /*09f8*/ 	.short	0x0101
        /*09fa*/ 	.byte	0x06
	.zero		1


	//   ....[32]....
        /*09fc*/ 	.word	0x000077e0
        /*0a00*/ 	.word	0x000000ff
        /*0a04*/ 	.word	0x00019c30
        /*0a08*/ 	.short	0x010a
        /*0a0a*/ 	.byte	0x06
	.zero		1


	//   ....[33]....
        /*0a0c*/ 	.word	0x00007820
        /*0a10*/ 	.word	0x000000ff
        /*0a14*/ 	.word	0x00019c30
        /*0a18*/ 	.short	0x010a
        /*0a1a*/ 	.byte	0x06
	.zero		1


	//   ....[34]....
        /*0a1c*/ 	.word	0x00007980
        /*0a20*/ 	.word	0x000000ff
        /*0a24*/ 	.word	0x00019c50
        /*0a28*/ 	.short	0x010a
        /*0a2a*/ 	.byte	0x0b
	.zero		1


	//   ....[35]....
        /*0a2c*/ 	.word	0x000079c0
        /*0a30*/ 	.word	0x000000ff
        /*0a34*/ 	.word	0x00019c50
        /*0a38*/ 	.short	0x010a
        /*0a3a*/ 	.byte	0x0b
	.zero		1


	//   ....[36]....
        /*0a3c*/ 	.word	0x00008080
        /*0a40*/ 	.word	0x000000ff
        /*0a44*/ 	.word	0x00000000
        /*0a48*/ 	.short	0x0101
        /*0a4a*/ 	.byte	0x06
	.zero		1


	//   ....[37]....
        /*0a4c*/ 	.word	0x00009610
        /*0a50*/ 	.word	0x000000ff
        /*0a54*/ 	.word	0x00000000
        /*0a58*/ 	.short	0x0101
        /*0a5a*/ 	.byte	0x06
	.zero		1


	//   ....[38]....
        /*0a5c*/ 	.word	0x00009b20
        /*0a60*/ 	.word	0x000000ff
        /*0a64*/ 	.word	0x00019c50
        /*0a68*/ 	.short	0x010a
        /*0a6a*/ 	.byte	0x05
	.zero		1


	//   ....[39]....
        /*0a6c*/ 	.word	0x00009b60
        /*0a70*/ 	.word	0x000000ff
        /*0a74*/ 	.word	0x00019c50
        /*0a78*/ 	.short	0x010a
        /*0a7a*/ 	.byte	0x05
	.zero		1


	//   ....[40]....
        /*0a7c*/ 	.word	0x0000a0f0
        /*0a80*/ 	.word	0x000000ff
        /*0a84*/ 	.word	0x00000000
        /*0a88*/ 	.short	0x0101
        /*0a8a*/ 	.byte	0x04
	.zero		1


	//   ....[41]....
        /*0a8c*/ 	.word	0x0000bef0
        /*0a90*/ 	.word	0x00000003
        /*0a94*/ 	.word	0x00000000
        /*0a98*/ 	.short	0x0101
        /*0a9a*/ 	.byte	0x3f
	.zero		1


	//   ....[42]....
        /*0a9c*/ 	.word	0x0000c270
        /*0aa0*/ 	.word	0x00000002
        /*0aa4*/ 	.word	0x00000000
        /*0aa8*/ 	.short	0x0101
        /*0aaa*/ 	.byte	0x3f
	.zero		1


	//   ....[43]....
        /*0aac*/ 	.word	0x0000ff60
        /*0ab0*/ 	.word	0x00000004
        /*0ab4*/ 	.word	0x00019c80
        /*0ab8*/ 	.short	0x010a
        /*0aba*/ 	.byte	0x3f
	.zero		1


	//   ....[44]....
        /*0abc*/ 	.word	0x00010300
        /*0ac0*/ 	.word	0x00000004
        /*0ac4*/ 	.word	0x00019c70
        /*0ac8*/ 	.short	0x0107
        /*0aca*/ 	.byte	0x3f
	.zero		1


	//   ....[45]....
        /*0acc*/ 	.word	0x000103c0
        /*0ad0*/ 	.word	0x00000004
        /*0ad4*/ 	.word	0x00019c70
        /*0ad8*/ 	.short	0x0101
        /*0ada*/ 	.byte	0x3f
	.zero		1


	//   ....[46]....
        /*0adc*/ 	.word	0x000103f0
        /*0ae0*/ 	.word	0x00000004
        /*0ae4*/ 	.word	0x00019c40
        /*0ae8*/ 	.short	0x010a
        /*0aea*/ 	.byte	0x3f
	.zero		1


	//   ....[47]....
        /*0aec*/ 	.word	0x00010710
        /*0af0*/ 	.word	0x00000004
        /*0af4*/ 	.word	0x00019c30
        /*0af8*/ 	.short	0x0107
        /*0afa*/ 	.byte	0x3f
	.zero		1


	//   ....[48]....
        /*0afc*/ 	.word	0x000107d0
        /*0b00*/ 	.word	0x00000004
        /*0b04*/ 	.word	0x00019c30
        /*0b08*/ 	.short	0x0101
        /*0b0a*/ 	.byte	0x3f
	.zero		1


	//   ....[49]....
        /*0b0c*/ 	.word	0x000110f0
        /*0b10*/ 	.word	0x00000010
        /*0b14*/ 	.word	0x00019c00
        /*0b18*/ 	.short	0x0107
        /*0b1a*/ 	.byte	0x3f
	.zero		1


	//   ....[50]....
        /*0b1c*/ 	.word	0x000111f0
        /*0b20*/ 	.word	0x00000010
        /*0b24*/ 	.word	0x00019c00
        /*0b28*/ 	.short	0x0101
        /*0b2a*/ 	.byte	0x3f
	.zero		1


	//   ....[51]....
        /*0b2c*/ 	.word	0x00011210
        /*0b30*/ 	.word	0x00000010
        /*0b34*/ 	.word	0x00019c20
        /*0b38*/ 	.short	0x010a
        /*0b3a*/ 	.byte	0x3f
	.zero		1


	//   ....[52]....
        /*0b3c*/ 	.word	0x000115b0
        /*0b40*/ 	.word	0x00000005
        /*0b44*/ 	.word	0x00019c80
        /*0b48*/ 	.short	0x010a
        /*0b4a*/ 	.byte	0x3f
	.zero		1


	//   ....[53]....
        /*0b4c*/ 	.word	0x000118b0
        /*0b50*/ 	.word	0x00000005
        /*0b54*/ 	.word	0x00019c70
        /*0b58*/ 	.short	0x0107
        /*0b5a*/ 	.byte	0x3f
	.zero		1


	//   ....[54]....
        /*0b5c*/ 	.word	0x00011970
        /*0b60*/ 	.word	0x00000005
        /*0b64*/ 	.word	0x00019c70
        /*0b68*/ 	.short	0x0101
        /*0b6a*/ 	.byte	0x3f
	.zero		1


	//   ....[55]....
        /*0b6c*/ 	.word	0x000119a0
        /*0b70*/ 	.word	0x00000005
        /*0b74*/ 	.word	0x00019c40
        /*0b78*/ 	.short	0x010a
        /*0b7a*/ 	.byte	0x3f
	.zero		1


	//   ....[56]....
        /*0b7c*/ 	.word	0x00011c80
        /*0b80*/ 	.word	0x00000005
        /*0b84*/ 	.word	0x00019c30
        /*0b88*/ 	.short	0x0107
        /*0b8a*/ 	.byte	0x3f
	.zero		1


	//   ....[57]....
        /*0b8c*/ 	.word	0x00011d50
        /*0b90*/ 	.word	0x00000005
        /*0b94*/ 	.word	0x00019c30
        /*0b98*/ 	.short	0x0101
        /*0b9a*/ 	.byte	0x3f
	.zero		1


	//   ....[58]....
        /*0b9c*/ 	.word	0x00011dd0
        /*0ba0*/ 	.word	0x00000002
        /*0ba4*/ 	.word	0x00019c70
        /*0ba8*/ 	.short	0x010a
        /*0baa*/ 	.byte	0x3f
	.zero		1


	//   ....[59]....
        /*0bac*/ 	.word	0x00011e60
        /*0bb0*/ 	.word	0x00000002
        /*0bb4*/ 	.word	0x00019c60
        /*0bb8*/ 	.short	0x010a
        /*0bba*/ 	.byte	0x3f
	.zero		1


	//   ....[60]....
        /*0bbc*/ 	.word	0x000122d0
        /*0bc0*/ 	.word	0x00000002
        /*0bc4*/ 	.word	0x00019c50
        /*0bc8*/ 	.short	0x0101
        /*0bca*/ 	.byte	0x3f
	.zero		1


	//   ....[61]....
        /*0bcc*/ 	.word	0x00012360
        /*0bd0*/ 	.word	0x00000002
        /*0bd4*/ 	.word	0x00000000
        /*0bd8*/ 	.short	0x0101
        /*0bda*/ 	.byte	0x3f
	.zero		1


	//   ....[62]....
        /*0bdc*/ 	.word	0x00012530
        /*0be0*/ 	.word	0x00000000
        /*0be4*/ 	.word	0x00019c70
        /*0be8*/ 	.short	0x010a
        /*0bea*/ 	.byte	0x3f
	.zero		1


	//   ....[63]....
        /*0bec*/ 	.word	0x000125b0
        /*0bf0*/ 	.word	0x00000000
        /*0bf4*/ 	.word	0x00019c60
        /*0bf8*/ 	.short	0x010a
        /*0bfa*/ 	.byte	0x3f
	.zero		1


	//   ....[64]....
        /*0bfc*/ 	.word	0x00012a30
        /*0c00*/ 	.word	0x00000000
        /*0c04*/ 	.word	0x00019c50
        /*0c08*/ 	.short	0x0101
        /*0c0a*/ 	.byte	0x3f
	.zero		1


	//   ....[65]....
        /*0c0c*/ 	.word	0x00012af0
        /*0c10*/ 	.word	0x00000000
        /*0c14*/ 	.word	0x00000000
        /*0c18*/ 	.short	0x0101
        /*0c1a*/ 	.byte	0x3f
	.zero		1


	//   ....[66]....
        /*0c1c*/ 	.word	0x00013ca0
        /*0c20*/ 	.word	0x00000004
        /*0c24*/ 	.word	0x00019c20
        /*0c28*/ 	.short	0x010a
        /*0c2a*/ 	.byte	0x3f
	.zero		1


	//   ....[67]....
        /*0c2c*/ 	.word	0x00013e20
        /*0c30*/ 	.word	0x00000005
        /*0c34*/ 	.word	0x00019c40
        /*0c38*/ 	.short	0x010a
        /*0c3a*/ 	.byte	0x3f
	.zero		1


	//   ....[68]....
        /*0c3c*/ 	.word	0x00013ec0
        /*0c40*/ 	.word	0x00000013
        /*0c44*/ 	.word	0x00019c40
        /*0c48*/ 	.short	0x010a
        /*0c4a*/ 	.byte	0x3f
	.zero		1


	//   ....[69]....
        /*0c4c*/ 	.word	0x00013f00
        /*0c50*/ 	.word	0x00000005
        /*0c54*/ 	.word	0x00019c60
        /*0c58*/ 	.short	0x010a
        /*0c5a*/ 	.byte	0x3f
	.zero		1


	//   ....[70]....
        /*0c5c*/ 	.word	0x00013f40
        /*0c60*/ 	.word	0x00000013
        /*0c64*/ 	.word	0x00019c60
        /*0c68*/ 	.short	0x010a
        /*0c6a*/ 	.byte	0x3f
	.zero		1


	//   ....[71]....
        /*0c6c*/ 	.word	0x00013f80
        /*0c70*/ 	.word	0x00000005
        /*0c74*/ 	.word	0x00019c80
        /*0c78*/ 	.short	0x010a
        /*0c7a*/ 	.byte	0x3f
	.zero		1


	//   ....[72]....
        /*0c7c*/ 	.word	0x00013fc0
        /*0c80*/ 	.word	0x00000013
        /*0c84*/ 	.word	0x00019c80
        /*0c88*/ 	.short	0x010a
        /*0c8a*/ 	.byte	0x3f
	.zero		1


	//   ....[73]....
        /*0c8c*/ 	.word	0x00014030
        /*0c90*/ 	.word	0x00000003
        /*0c94*/ 	.word	0x00019c00
        /*0c98*/ 	.short	0x010a
        /*0c9a*/ 	.byte	0x3f
	.zero		1


	//   ....[74]....
        /*0c9c*/ 	.word	0x00014080
        /*0ca0*/ 	.word	0x00000002
        /*0ca4*/ 	.word	0x00019c30
        /*0ca8*/ 	.short	0x010a
        /*0caa*/ 	.byte	0x3f
	.zero		1


	//   ....[75]....
        /*0cac*/ 	.word	0x000140e0
        /*0cb0*/ 	.word	0x00000007
        /*0cb4*/ 	.word	0x00019c30
        /*0cb8*/ 	.short	0x010a
        /*0cba*/ 	.byte	0x3f
	.zero		1


	//   ....[76]....
        /*0cbc*/ 	.word	0x00014140
        /*0cc0*/ 	.word	0x00000007
        /*0cc4*/ 	.word	0x00019c50
        /*0cc8*/ 	.short	0x010a
        /*0cca*/ 	.byte	0x3f
	.zero		1


	//   ....[77]....
        /*0ccc*/ 	.word	0x000141a0
        /*0cd0*/ 	.word	0x00000007
        /*0cd4*/ 	.word	0x00019c30
        /*0cd8*/ 	.short	0x010a
        /*0cda*/ 	.byte	0x3f
	.zero		1


	//   ....[78]....
        /*0cdc*/ 	.word	0x00014200
        /*0ce0*/ 	.word	0x00000007
        /*0ce4*/ 	.word	0x00019c50
        /*0ce8*/ 	.short	0x010a
        /*0cea*/ 	.byte	0x3f
	.zero		1


	//   ....[79]....
        /*0cec*/ 	.word	0x00014260
        /*0cf0*/ 	.word	0x00000005
        /*0cf4*/ 	.word	0x00019c50
        /*0cf8*/ 	.short	0x010a
        /*0cfa*/ 	.byte	0x3f
	.zero		1


	//   ....[80]....
        /*0cfc*/ 	.word	0x00014360
        /*0d00*/ 	.word	0x00000004
        /*0d04*/ 	.word	0x00019c80
        /*0d08*/ 	.short	0x010a
        /*0d0a*/ 	.byte	0x3f
	.zero		1


	//   ....[81]....
        /*0d0c*/ 	.word	0x00014710
        /*0d10*/ 	.word	0x00000004
        /*0d14*/ 	.word	0x00019c40
        /*0d18*/ 	.short	0x010a
        /*0d1a*/ 	.byte	0x3f
	.zero		1


	//   ....[82]....
        /*0d1c*/ 	.word	0x00014db0
        /*0d20*/ 	.word	0x00000010
        /*0d24*/ 	.word	0x00019c20
        /*0d28*/ 	.short	0x010a
        /*0d2a*/ 	.byte	0x3f
	.zero		1


	//   ....[83]....
        /*0d2c*/ 	.word	0x00014e00
        /*0d30*/ 	.word	0x00000005
        /*0d34*/ 	.word	0x00019c80
        /*0d38*/ 	.short	0x010a
        /*0d3a*/ 	.byte	0x3f
	.zero		1


	//   ....[84]....
        /*0d3c*/ 	.word	0x000150c0
        /*0d40*/ 	.word	0x00000005
        /*0d44*/ 	.word	0x00019c40
        /*0d48*/ 	.short	0x010a
        /*0d4a*/ 	.byte	0x3f
	.zero		1


	//   ....[85]....
        /*0d4c*/ 	.word	0x00015370
        /*0d50*/ 	.word	0x00000002
        /*0d54*/ 	.word	0x00019c70
        /*0d58*/ 	.short	0x010a
        /*0d5a*/ 	.byte	0x3f
	.zero		1


	//   ....[86]....
        /*0d5c*/ 	.word	0x000153c0
        /*0d60*/ 	.word	0x00000002
        /*0d64*/ 	.word	0x00019c60
        /*0d68*/ 	.short	0x010a
        /*0d6a*/ 	.byte	0x3f
	.zero		1


	//   ....[87]....
        /*0d6c*/ 	.word	0x00015410
        /*0d70*/ 	.word	0x00000000
        /*0d74*/ 	.word	0x00019c70
        /*0d78*/ 	.short	0x010a
        /*0d7a*/ 	.byte	0x3f
	.zero		1


	//   ....[88]....
        /*0d7c*/ 	.word	0x00015460
        /*0d80*/ 	.word	0x00000000
        /*0d84*/ 	.word	0x00019c60
        /*0d88*/ 	.short	0x010a
        /*0d8a*/ 	.byte	0x3f
	.zero		1


	//   ....[89]....
        /*0d8c*/ 	.word	0x000154b0
        /*0d90*/ 	.word	0x00000004
        /*0d94*/ 	.word	0x00019c20
        /*0d98*/ 	.short	0x010a
        /*0d9a*/ 	.byte	0x3f
	.zero		1


	//   ....[90]....
        /*0d9c*/ 	.word	0x00015650
        /*0da0*/ 	.word	0x00000005
        /*0da4*/ 	.word	0x00019c40
        /*0da8*/ 	.short	0x010a
        /*0daa*/ 	.byte	0x3f
	.zero		1


	//   ....[91]....
        /*0dac*/ 	.word	0x000156a0
        /*0db0*/ 	.word	0x00000013
        /*0db4*/ 	.word	0x00019c40
        /*0db8*/ 	.short	0x010a
        /*0dba*/ 	.byte	0x3f
	.zero		1


	//   ....[92]....
        /*0dbc*/ 	.word	0x000156f0
        /*0dc0*/ 	.word	0x00000005
        /*0dc4*/ 	.word	0x00019c60
        /*0dc8*/ 	.short	0x010a
        /*0dca*/ 	.byte	0x3f
	.zero		1


	//   ....[93]....
        /*0dcc*/ 	.word	0x00015740
        /*0dd0*/ 	.word	0x00000013
        /*0dd4*/ 	.word	0x00019c60
        /*0dd8*/ 	.short	0x010a
        /*0dda*/ 	.byte	0x3f
	.zero		1


	//   ....[94]....
        /*0ddc*/ 	.word	0x00015790
        /*0de0*/ 	.word	0x00000005
        /*0de4*/ 	.word	0x00019c80
        /*0de8*/ 	.short	0x010a
        /*0dea*/ 	.byte	0x3f
	.zero		1


	//----- nvinfo : EIATTR_NUM_MBARRIERS
	.align		4
.L_1340:
        /*0dec*/ 	.byte	0x03, 0x38
        /*0dee*/ 	.short	0x0016


	//----- nvinfo : EIATTR_EXIT_INSTR_OFFSETS
	.align		4
        /*0df0*/ 	.byte	0x04, 0x1c
        /*0df2*/ 	.short	(.L_1342 - .L_1341)


	//   ....[0]....
.L_1341:
        /*0df4*/ 	.word	0x00000980


	//   ....[1]....
        /*0df8*/ 	.word	0x0000d760


	//   ....[2]....
        /*0dfc*/ 	.word	0x00014010


	//----- nvinfo : EIATTR_MAX_THREADS
	.align		4
.L_1342:
        /*0e00*/ 	.byte	0x04, 0x05
        /*0e02*/ 	.short	(.L_1344 - .L_1343)
.L_1343:
        /*0e04*/ 	.word	0x00000200
        /*0e08*/ 	.word	0x00000001
        /*0e0c*/ 	.word	0x00000001


	//----- nvinfo : EIATTR_CRS_STACK_SIZE
	.align		4
.L_1344:
        /*0e10*/ 	.byte	0x04, 0x1e
        /*0e12*/ 	.short	(.L_1346 - .L_1345)
.L_1345:
        /*0e14*/ 	.word	0x00000000


	//----- nvinfo : EIATTR_CBANK_PARAM_SIZE
	.align		4
.L_1346:
        /*0e18*/ 	.byte	0x03, 0x19
        /*0e1a*/ 	.short	0x0af0


	//----- nvinfo : EIATTR_PARAM_CBANK
	.align		4
        /*0e1c*/ 	.byte	0x04, 0x0a
        /*0e1e*/ 	.short	(.L_1348 - .L_1347)
	.align		4
.L_1347:
        /*0e20*/ 	.word	index@(.nv.constant0._ZN7cutlass13device_kernelIN5flash11enable_sm90INS1_16FlashAttnFwdSm90INS1_25CollectiveMainloopFwdSm90ILi2EN4cute5tupleIJNS5_1CILi1EEES8_S8_EEENS6_IJNS7_ILi192EEENS7_ILi128EEENS7_ILi96EEEEEELi96ENS_12float_e4m3_tEfNS_4arch4Sm90ELb1ELb0ELb1ELb1ELb1ELb0ELb0ELb1ELb1ELb1ELb1ELb0EEENS1_21CollectiveEpilogueFwdINS6_IJSA_SC_SB_EEES9_NS_10bfloat16_tESG_Li384ELb1ELb1ELb1ELb1EEENS1_36VarlenDynamicPersistentTileSchedulerILi192ELi128ELi384ELi128ELb1ELb1ELb1ELb1ELb1ELb1EEEEEEEEEvNT_6ParamsE)
        /*0e24*/ 	.short	0x0210
        /*0e26*/ 	.short	0x0af0


	//----- nvinfo : EIATTR_SW_WAR
	.align		4
.L_1348:
        /*0e28*/ 	.byte	0x04, 0x36
        /*0e2a*/ 	.short	(.L_1350 - .L_1349)
.L_1349:
        /*0e2c*/ 	.word	0x00000008
.L_1350:


//--------------------- .nv.info._ZN7cutlass13device_kernelIN5flash11enable_sm90INS1_16FlashAttnFwdSm90INS1_25CollectiveMainloopFwdSm90ILi2EN4cute5tupleIJNS5_1CILi1EEES8_S8_EEENS6_IJNS7_ILi192EEENS7_ILi128EEENS7_ILi96EEEEEELi96ENS_12float_e4m3_tEfNS_4arch4Sm90ELb1ELb0ELb1ELb1ELb1ELb1ELb0ELb1ELb1ELb1ELb1ELb0EEENS1_21CollectiveEpilogueFwdINS6_IJSA_SC_SB_EEES9_NS_10bfloat16_tESG_Li384ELb1ELb1ELb1ELb1EEENS1_36VarlenDynamicPersistentTileSchedulerILi192ELi128ELi384ELi128ELb1ELb1ELb1ELb1ELb1ELb1EEEEEEEEEvNT_6ParamsE --------------------------
	.section	.nv.info._ZN7cutlass13device_kernelIN5flash11enable_sm90INS1_16FlashAttnFwdSm90INS1_25CollectiveMainloopFwdSm90ILi2EN4cute5tupleIJNS5_1CILi1EEES8_S8_EEENS6_IJNS7_ILi192EEENS7_ILi128EEENS7_ILi96EEEEEELi96ENS_12float_e4m3_tEfNS_4arch4Sm90ELb1ELb0ELb1ELb1ELb1ELb1ELb0ELb1ELb1ELb1ELb1ELb0EEENS1_21CollectiveEpilogueFwdINS6_IJSA_SC_SB_EEES9_NS_10bfloat16_tESG_Li384ELb1ELb1ELb1ELb1EEENS1_36VarlenDynamicPersistentTileSchedulerILi192ELi128ELi384ELi128ELb1ELb1ELb1ELb1ELb1ELb1EEEEEEEEEvNT_6ParamsE,"",@"SHT_CUDA_INFO"
	.sectionflags	@""
	.align	4


	//----- nvinfo : EIATTR_CUDA_API_VERSION
	.align		4
        /*0000*/ 	.byte	0x04, 0x37
        /*0002*/ 	.short	(.L_1352 - .L_1351)
.L_1351:
        /*0004*/ 	.word	0x00000082


	//----- nvinfo : EIATTR_KPARAM_INFO
	.align		4
.L_1352:
        /*0008*/ 	.byte	0x04, 0x17
        /*000a*/ 	.short	(.L_1354 - .L_1353)
.L_1353:
        /*000c*/ 	.word	0x00000000
        /*0010*/ 	.short	0x0000
        /*0012*/ 	.short	0x0070
        /*0014*/ 	.byte	0x00, 0xf0, 0x01, 0x2a


	//----- nvinfo : EIATTR_SPARSE_MMA_MASK
	.align		4
.L_1354:
        /*0018*/ 	.byte	0x03, 0x50
        /*001a*/ 	.short	0x0000


	//----- nvinfo : EIATTR_MAXREG_COUNT
	.align		4
        /*001c*/ 	.byte	0x03, 0x1b
        /*001e*/ 	.short	0x0080


	//----- nvinfo : EIATTR_NUM_BARRIERS
	.align		4
        /*0020*/ 	.byte	0x02, 0x4c
        /*0022*/ 	.byte	0x10
	.zero		1


	//----- nvinfo : EIATTR_EXTERNS
	.align		4
        /*0024*/ 	.byte	0x04, 0x0f
        /*0026*/ 	.short	(.L_1356 - .L_1355)


	//   ....[0]....
	.align		4
.L_1355:
        /*0028*/ 	.word	index@(__assertfail)


	//----- nvinfo : EIATTR_ANNOTATIONS
	.align		4
.L_1356:
        /*002c*/ 	.byte	0x04, 0x55
        /*002e*/ 	.short	(.L_1358 - .L_1357)


	//   ....[0]....
.L_1357:
        /* <DEDUP_REMOVED lines=123> */


	//----- nvinfo : EIATTR_MERCURY_ISA_VERSION
	.align		4
.L_1358:
        /*07c8*/ 	.byte	0x03, 0x5f
        /*07ca*/ 	.short	0x0101


	//----- nvinfo : EIATTR_UNUSED_LOAD_BYTE_OFFSET
	.align		4
        /*07cc*/ 	.byte	0x04, 0x44
        /*07ce*/ 	.short	(.L_1360 - .L_1359)


	//   ....[0]....
.L_1359:
        /*07d0*/ 	.word	0x00000a40
        /*07d4*/ 	.word	0x0000fff0


	//   ....[1]....
        /*07d8*/ 	.word	0x00014c80
        /*07dc*/ 	.word	0x0000fff0


	//----- nvinfo : EIATTR_INT_WARP_WIDE_INSTR_OFFSETS
	.align		4
.L_1360:
        /*07e0*/ 	.byte	0x04, 0x31
        /*07e2*/ 	.short	(.L_1362 - .L_1361)


	//   ....[0]....
.L_1361:
        /*07e4*/ 	.word	0x00000120


	//   ....[1]....
        /*07e8*/ 	.word	0x000001c0


	//   ....[2]....
        /*07ec*/ 	.word	0x00000230


	//   ....[3]....
        /*07f0*/ 	.word	0x0001b570


	//   ....[4]....
        /*07f4*/ 	.word	0x0001b5d0


	//   ....[5]....
        /*07f8*/ 	.word	0x0001e790


	//   ....[6]....
        /*07fc*/ 	.word	0x0001e7f0


	//----- nvinfo : EIATTR_COOP_GROUP_MASK_REGIDS
	.align		4
.L_1362:
        /*0800*/ 	.byte	0x04, 0x29
        /*0802*/ 	.short	(.L_1364 - .L_1363)


	//   ....[0]....
.L_1363:
        /*0804*/ 	.word	0xffffffff


	//   ....[1]....
        /*0808*/ 	.word	0xffffffff


	//   ....[2]....
        /*080c*/ 	.word	0xffffffff


	//   ....[3]....
        /*0810*/ 	.word	0xffffffff


	//   ....[4]....
        /*0814*/ 	.word	0xffffffff


	//   ....[5]....
        /*0818*/ 	.word	0xffffffff


	//   ....[6]....
        /*081c*/ 	.word	0xffffffff


	//   ....[7]....
        /*0820*/ 	.word	0xffffffff


	//   ....[8]....
        /*0824*/ 	.word	0xffffffff


	//   ....[9]....
        /*0828*/ 	.word	0xffffffff


	//   ....[10]....
        /*082c*/ 	.word	0xffffffff


	//   ....[11]....
        /*0830*/ 	.word	0xffffffff


	//   ....[12]....
        /*0834*/ 	.word	0xffffffff


	//   ....[13]....
        /*0838*/ 	.word	0xffffffff


	//   ....[14]....
        /*083c*/ 	.word	0xffffffff


	//   ....[15]....
        /*0840*/ 	.word	0xffffffff


	//   ....[16]....
        /*0844*/ 	.word	0xffffffff


	//   ....[17]....
        /*0848*/ 	.word	0xffffffff


	//   ....[18]....
        /*084c*/ 	.word	0xffffffff


	//   ....[19]....
        /*0850*/ 	.word	0xffffffff


	//   ....[20]....
        /*0854*/ 	.word	0xffffffff


	//   ....[21]....
        /*0858*/ 	.word	0xffffffff


	//   ....[22]....
        /*085c*/ 	.word	0xffffffff


	//   ....[23]....
        /*0860*/ 	.word	0xffffffff


	//   ....[24]....
        /*0864*/ 	.word	0xffffffff


	//   ....[25]....
        /*0868*/ 	.word	0xffffffff


	//   ....[26]....
        /*086c*/ 	.word	0xffffffff


	//   ....[27]....
        /*0870*/ 	.word	0xffffffff


	//   ....[28]....
        /*0874*/ 	.word	0xffffffff


	//   ....[29]....
        /*0878*/ 	.word	0xffffffff


	//   ....[30]....
        /*087c*/ 	.word	0xffffffff


	//   ....[31]....
        /*0880*/ 	.word	0xffffffff


	//   ....[32]....
        /*0884*/ 	.word	0xffffffff


	//   ....[33]....
        /*0888*/ 	.word	0xffffffff


	//   ....[34]....
        /*088c*/ 	.word	0xffffffff


	//   ....[35]....
        /*0890*/ 	.word	0xffffffff


	//   ....[36]....
        /*0894*/ 	.word	0xffffffff


	//   ....[37]....
        /*0898*/ 	.word	0xffffffff


	//   ....[38]....
        /*089c*/ 	.word	0xffffffff


	//   ....[39]....
        /*08a0*/ 	.word	0xffffffff


	//   ....[40]....
        /*08a4*/ 	.word	0xffffffff


	//   ....[41]....
        /*08a8*/ 	.word	0xffffffff


	//   ....[42]....
        /*08ac*/ 	.word	0xffffffff


	//   ....[43]....
        /*08b0*/ 	.word	0xffffffff


	//   ....[44]....
        /*08b4*/ 	.word	0xffffffff


	//   ....[45]....
        /*08b8*/ 	.word	0xffffffff


	//   ....[46]....
        /*08bc*/ 	.word	0xffffffff


	//   ....[47]....
        /*08c0*/ 	.word	0xffffffff


	//   ....[48]....
        /*08c4*/ 	.word	0xffffffff


	//   ....[49]....
        /*08c8*/ 	.word	0xffffffff


	//   ....[50]....
        /*08cc*/ 	.word	0xffffffff


	//   ....[51]....
        /*08d0*/ 	.word	0xffffffff


	//   ....[52]....
        /*08d4*/ 	.word	0xffffffff


	//   ....[53]....
        /*08d8*/ 	.word	0xffffffff


	//   ....[54]....
        /*08dc*/ 	.word	0xffffffff


	//   ....[55]....
        /*08e0*/ 	.word	0xffffffff


	//   ....[56]....
        /*08e4*/ 	.word	0xffffffff


	//   ....[57]....
        /*08e8*/ 	.word	0xffffffff


	//   ....[58]....
        /*08ec*/ 	.word	0xffffffff


	//   ....[59]....
        /*08f0*/ 	.word	0xffffffff


	//   ....[60]....
        /*08f4*/ 	.word	0xffffffff


	//   ....[61]....
        /*08f8*/ 	.word	0xffffffff


	//   ....[62]....
        /*08fc*/ 	.word	0xffffffff


	//   ....[63]....
        /*0900*/ 	.word	0xffffffff


	//   ....[64]....
        /*0904*/ 	.word	0xffffffff


	//   ....[65]....
        /*0908*/ 	.word	0xffffffff


	//   ....[66]....
        /*090c*/ 	.word	0xffffffff


	//   ....[67]....
        /*0910*/ 	.word	0xffffffff


	//   ....[68]....
        /*0914*/ 	.word	0xffffffff


	//   ....[69]....
        /*0918*/ 	.word	0xffffffff


	//   ....[70]....
        /*091c*/ 	.word	0xffffffff


	//   ....[71]....
        /*0920*/ 	.word	0xffffffff


	//   ....[72]....
        /*0924*/ 	.word	0xffffffff


	//   ....[73]....
        /*0928*/ 	.word	0xffffffff


	//   ....[74]....
        /*092c*/ 	.word	0xffffffff


	//   ....[75]....
        /*0930*/ 	.word	0xffffffff


	//   ....[76]....
        /*0934*/ 	.word	0xffffffff


	//   ....[77]....
        /*0938*/ 	.word	0xffffffff


	//   ....[78]....
        /*093c*/ 	.word	0xffffffff


	//   ....[79]....
        /*0940*/ 	.word	0xffffffff


	//   ....[80]....
        /*0944*/ 	.word	0xffffffff


	//   ....[81]....
        /*0948*/ 	.word	0xffffffff


	//   ....[82]....
        /*094c*/ 	.word	0xffffffff


	//   ....[83]....
        /*0950*/ 	.word	0xffffffff


	//   ....[84]....
        /*0954*/ 	.word	0xffffffff


	//   ....[85]....
        /*0958*/ 	.word	0xffffffff


	//   ....[86]....
        /*095c*/ 	.word	0xffffffff


	//   ....[87]....
        /*0960*/ 	.word	0xffffffff


	//   ....[88]....
        /*0964*/ 	.word	0xffffffff


	//   ....[89]....
        /*0968*/ 	.word	0xffffffff


	//   ....[90]....
        /*096c*/ 	.word	0xffffffff


	//   ....[91]....
        /*0970*/ 	.word	0xffffffff


	//   ....[92]....
        /*0974*/ 	.word	0xffffffff


	//   ....[93]....
        /*0978*/ 	.word	0xffffffff


	//   ....[94]....
        /*097c*/ 	.word	0xffffffff


	//   ....[95]....
        /*0980*/ 	.word	0xffffffff


	//   ....[96]....
        /*0984*/ 	.word	0xffffffff


	//   ....[97]....
        /*0988*/ 	.word	0xffffffff


	//   ....[98]....
        /*098c*/ 	.word	0xffffffff


	//   ....[99]....
        /*0990*/ 	.word	0xffffffff


	//   ....[100]....
        /*0994*/ 	.word	0xffffffff


	//   ....[101]....
        /*0998*/ 	.word	0xffffffff


	//   ....[102]....
        /*099c*/ 	.word	0xffffffff


	//   ....[103]....
        /*09a0*/ 	.word	0xffffffff


	//   ....[104]....
        /*09a4*/ 	.word	0xffffffff


	//   ....[105]....
        /*09a8*/ 	.word	0xffffffff


	//   ....[106]....
        /*09ac*/ 	.word	0xffffffff


	//   ....[107]....
        /*09b0*/ 	.word	0xffffffff


	//   ....[108]....
        /*09b4*/ 	.word	0xffffffff


	//   ....[109]....
        /*09b8*/ 	.word	0xffffffff


	//   ....[110]....
        /*09bc*/ 	.word	0xffffffff


	//   ....[111]....
        /*09c0*/ 	.word	0xffffffff


	//   ....[112]....
        /*09c4*/ 	.word	0xffffffff


	//   ....[113]....
        /*09c8*/ 	.word	0xffffffff


	//   ....[114]....
        /*09cc*/ 	.word	0xffffffff


	//   ....[115]....
        /*09d0*/ 	.word	0xffffffff


	//   ....[116]....
        /*09d4*/ 	.word	0xffffffff


	//   ....[117]....
        /*09d8*/ 	.word	0xffffffff


	//   ....[118]....
        /*09dc*/ 	.word	0xffffffff


	//   ....[119]....
        /*09e0*/ 	.word	0xffffffff


	//   ....[120]....
        /*09e4*/ 	.word	0xffffffff


	//   ....[121]....
        /*09e8*/ 	.word	0xffffffff


	//   ....[122]....
        /*09ec*/ 	.word	0xffffffff


	//   ....[123]....
        /*09f0*/ 	.word	0xffffffff


	//   ....[124]....
        /*09f4*/ 	.word	0xffffffff


	//   ....[125]....
        /*09f8*/ 	.word	0xffffffff


	//   ....[126]....
        /*09fc*/ 	.word	0xffffffff


	//   ....[127]....
        /*0a00*/ 	.word	0xffffffff


	//   ....[128]....
        /*0a04*/ 	.word	0xffffffff


	//   ....[129]....
        /*0a08*/ 	.word	0xffffffff


	//   ....[130]....
        /*0a0c*/ 	.word	0xffffffff


	//   ....[131]....
        /*0a10*/ 	.word	0xffffffff


	//   ....[132]....
        /*0a14*/ 	.word	0xffffffff


	//   ....[133]....
        /*0a18*/ 	.word	0xffffffff


	//   ....[134]....
        /*0a1c*/ 	.word	0xffffffff


	//   ....[135]....
        /*0a20*/ 	.word	0xffffffff


	//   ....[136]....
        /*0a24*/ 	.word	0xffffffff


	//   ....[137]....
        /*0a28*/ 	.word	0xffffffff


	//   ....[138]....
        /*0a2c*/ 	.word	0xffffffff


	//   ....[139]....
        /*0a30*/ 	.word	0xffffffff


	//   ....[140]....
        /*0a34*/ 	.word	0xffffffff


	//   ....[141]....
        /*0a38*/ 	.word	0xffffffff


	//   ....[142]....
        /*0a3c*/ 	.word	0xffffffff


	//   ....[143]....
        /*0a40*/ 	.word	0xffffffff


	//   ....[144]....
        /*0a44*/ 	.word	0xffffffff


	//   ....[145]....
        /*0a48*/ 	.word	0xffffffff


	//   ....[146]....
        /*0a4c*/ 	.word	0xffffffff


	//   ....[147]....
        /*0a50*/ 	.word	0xffffffff


	//   ....[148]....
        /*0a54*/ 	.word	0xffffffff


	//   ....[149]....
        /*0a58*/ 	.word	0xffffffff


	//   ....[150]....
        /*0a5c*/ 	.word	0xffffffff


	//   ....[151]....
        /*0a60*/ 	.word	0xffffffff


	//   ....[152]....
        /*0a64*/ 	.word	0xffffffff


	//   ....[153]....
        /*0a68*/ 	.word	0xffffffff


	//   ....[154]....
        /*0a6c*/ 	.word	0xffffffff


	//   ....[155]....
        /*0a70*/ 	.word	0xffffffff


	//   ....[156]....
        /*0a74*/ 	.word	0xffffffff


	//   ....[157]....
        /*0a78*/ 	.word	0xffffffff


	//   ....[158]....
        /*0a7c*/ 	.word	0xffffffff


	//   ....[159]....
        /*0a80*/ 	.word	0xffffffff


	//   ....[160]....
        /*0a84*/ 	.word	0xffffffff


	//   ....[161]....
        /*0a88*/ 	.word	0xffffffff


	//   ....[162]....
        /*0a8c*/ 	.word	0xffffffff


	//   ....[163]....
        /*0a90*/ 	.word	0xffffffff


	//   ....[164]....
        /*0a94*/ 	.word	0xffffffff


	//   ....[165]....
        /*0a98*/ 	.word	0xffffffff


	//   ....[166]....
        /*0a9c*/ 	.word	0xffffffff


	//   ....[167]....
        /*0aa0*/ 	.word	0x0500000f


	//   ....[168]....
        /*0aa4*/ 	.word	0x0500000f


	//   ....[169]....
        /*0aa8*/ 	.word	0x0500000f


	//   ....[170]....
        /*0aac*/ 	.word	0x0500000f


	//   ....[171]....
        /*0ab0*/ 	.word	0x0500000f


	//   ....[172]....
        /*0ab4*/ 	.word	0x0500000f


	//   ....[173]....
        /*0ab8*/ 	.word	0x0500000f


	//   ....[174]....
        /*0abc*/ 	.word	0x0500000f


	//   ....[175]....
        /*0ac0*/ 	.word	0x0500000f


	//   ....[176]....
        /*0ac4*/ 	.word	0x0500000f


	//   ....[177]....
        /*0ac8*/ 	.word	0x0500000f


	//   ....[178]....
        /*0acc*/ 	.word	0x0500000f


	//   ....[179]....
        /*0ad0*/ 	.word	0x0500000f


	//   ....[180]....
        /*0ad4*/ 	.word	0x0500000f


	//   ....[181]....
        /*0ad8*/ 	.word	0x0500000f


	//   ....[182]....
        /*0adc*/ 	.word	0x0500000f


	//   ....[183]....
        /*0ae0*/ 	.word	0x0500000f


	//   ....[184]....
        /*0ae4*/ 	.word	0x0500000f


	//   ....[185]....
        /*0ae8*/ 	.word	0x0500000f


	//   ....[186]....
        /*0aec*/ 	.word	0x0500000f


	//   ....[187]....
        /*0af0*/ 	.word	0x0500000f


	//   ....[188]....
        /*0af4*/ 	.word	0x0500000f


	//   ....[189]....
        /*0af8*/ 	.word	0x0500000f


	//   ....[190]....
        /*0afc*/ 	.word	0x0500000f


	//   ....[191]....
        /*0b00*/ 	.word	0x0500000f


	//   ....[192]....
        /*0b04*/ 	.word	0x0500000f


	//   ....[193]....
        /*0b08*/ 	.word	0x0500000f


	//   ....[194]....
        /*0b0c*/ 	.word	0x0500000f


	//   ....[195]....
        /*0b10*/ 	.word	0x0500000f


	//   ....[196]....
        /*0b14*/ 	.word	0x0500000f


	//   ....[197]....
        /*0b18*/ 	.word	0x0500000f


	//   ....[198]....
        /*0b1c*/ 	.word	0x0500000f


	//   ....[199]....
        /*0b20*/ 	.word	0x0500000f


	//   ....[200]....
        /*0b24*/ 	.word	0x0500000f


	//   ....[201]....
        /*0b28*/ 	.word	0x0500000f


	//   ....[202]....
        /*0b2c*/ 	.word	0x0500000f


	//   ....[203]....
        /*0b30*/ 	.word	0x0500000f


	//   ....[204]....
        /*0b34*/ 	.word	0x0500000f


	//   ....[205]....
        /*0b38*/ 	.word	0x0500000f


	//   ....[206]....
        /*0b3c*/ 	.word	0x0500000f


	//   ....[207]....
        /*0b40*/ 	.word	0x0500000f


	//   ....[208]....
        /*0b44*/ 	.word	0x0500000f


	//   ....[209]....
        /*0b48*/ 	.word	0x0500000f


	//   ....[210]....
        /*0b4c*/ 	.word	0x0500000f


	//   ....[211]....
        /*0b50*/ 	.word	0x0500000f


	//   ....[212]....
        /*0b54*/ 	.word	0x0500000f


	//   ....[213]....
        /*0b58*/ 	.word	0x0500000f


	//   ....[214]....
        /*0b5c*/ 	.word	0x0500000f


	//   ....[215]....
        /*0b60*/ 	.word	0x0500000f


	//   ....[216]....
        /*0b64*/ 	.word	0x0500000f


	//   ....[217]....
        /*0b68*/ 	.word	0x0500000f


	//   ....[218]....
        /*0b6c*/ 	.word	0x0500000f


	//   ....[219]....
        /*0b70*/ 	.word	0x0500000f


	//   ....[220]....
        /*0b74*/ 	.word	0x0500000f


	//   ....[221]....
        /*0b78*/ 	.word	0x0500000f


	//   ....[222]....
        /*0b7c*/ 	.word	0x0500000f


	//   ....[223]....
        /*0b80*/ 	.word	0x0500000f


	//----- nvinfo : EIATTR_COOP_GROUP_INSTR_OFFSETS
	.align		4
.L_1364:
        /*0b84*/ 	.byte	0x04, 0x28
        /*0b86*/ 	.short	(.L_1366 - .L_1365)


	//   ....[0]....
.L_1365:
        /*0b88*/ 	.word	0x00000060


	//   ....[1]....
        /*0b8c*/ 	.word	0x00000130


	//   ....[2]....
        /*0b90*/ 	.word	0x000001e0


	//   ....[3]....
        /*0b94*/ 	.word	0x000003a0


	//   ....[4]....
        /*0b98*/ 	.word	0x00000500


	//   ....[5]....
        /*0b9c*/ 	.word	0x00000620


	//   ....[6]....
        /*0ba0*/ 	.word	0x00000780


	//   ....[7]....
        /*0ba4*/ 	.word	0x00002ce0


	//   ....[8]....
        /*0ba8*/ 	.word	0x00002cf0


	//   ....[9]....
        /*0bac*/ 	.word	0x000046b0


	//   ....[10]....
        /*0bb0*/ 	.word	0x000046c0


	//   ....[11]....
        /*0bb4*/ 	.word	0x00006880


	//   ....[12]....
        /*0bb8*/ 	.word	0x00006890


	//   ....[13]....
        /*0bbc*/ 	.word	0x00006c70


	//   ....[14]....
        /*0bc0*/ 	.word	0x00006c90


	//   ....[15]....
        /*0bc4*/ 	.word	0x00007510


	//   ....[16]....
        /*0bc8*/ 	.word	0x00007e70


	//   ....[17]....
        /*0bcc*/ 	.word	0x00007e80


	//   ....[18]....
        /*0bd0*/ 	.word	0x00007e90


	//   ....[19]....
        /*0bd4*/ 	.word	0x00007ea0


	//   ....[20]....
        /*0bd8*/ 	.word	0x00009b50


	//   ....[21]....
        /*0bdc*/ 	.word	0x00009b60


	//   ....[22]....
        /*0be0*/ 	.word	0x00009b70


	//   ....[23]....
        /*0be4*/ 	.word	0x00009b80


	//   ....[24]....
        /*0be8*/ 	.word	0x0000c6f0


	//   ....[25]....
        /*0bec*/ 	.word	0x0000d0c0


	//   ....[26]....
        /*0bf0*/ 	.word	0x0000d0d0


	//   ....[27]....
        /*0bf4*/ 	.word	0x0000d0f0


	//   ....[28]....
        /*0bf8*/ 	.word	0x0000daa0


	//   ....[29]....
        /*0bfc*/ 	.word	0x0000dac0


	//   ....[30]....
        /*0c00*/ 	.word	0x0000f470


	//   ....[31]....
        /*0c04*/ 	.word	0x0000f4b0


	//   ....[32]....
        /*0c08*/ 	.word	0x0000ff70


	//   ....[33]....
        /*0c0c*/ 	.word	0x0000ffb0


	//   ....[34]....
        /*0c10*/ 	.word	0x00010a10


	//   ....[35]....
        /*0c14*/ 	.word	0x00010a40


	//   ....[36]....
        /*0c18*/ 	.word	0x00012bd0


	//   ....[37]....
        /*0c1c*/ 	.word	0x00012c20


	//   ....[38]....
        /*0c20*/ 	.word	0x00012eb0


	//   ....[39]....
        /*0c24*/ 	.word	0x00012ed0


	//   ....[40]....
        /*0c28*/ 	.word	0x00014500


	//   ....[41]....
        /*0c2c*/ 	.word	0x00014510


	//   ....[42]....
        /*0c30*/ 	.word	0x00014660


	//   ....[43]....
        /*0c34*/ 	.word	0x00014670


	//   ....[44]....
        /*0c38*/ 	.word	0x00015340


	//   ....[45]....
        /*0c3c*/ 	.word	0x00015390


	//   ....[46]....
        /*0c40*/ 	.word	0x000153c0


	//   ....[47]....
        /*0c44*/ 	.word	0x000153e0


	//   ....[48]....
        /*0c48*/ 	.word	0x00015400


	//   ....[49]....
        /*0c4c*/ 	.word	0x00015420


	//   ....[50]....
        /*0c50*/ 	.word	0x00015430


	//   ....[51]....
        /*0c54*/ 	.word	0x00015440


	//   ....[52]....
        /*0c58*/ 	.word	0x00015450


	//   ....[53]....
        /*0c5c*/ 	.word	0x00015460


	//   ....[54]....
        /*0c60*/ 	.word	0x00015470


	//   ....[55]....
        /*0c64*/ 	.word	0x00015480


	//   ....[56]....
        /*0c68*/ 	.word	0x00015490


	//   ....[57]....
        /*0c6c*/ 	.word	0x000154a0


	//   ....[58]....
        /*0c70*/ 	.word	0x000154b0


	//   ....[59]....
        /*0c74*/ 	.word	0x000154c0


	//   ....[60]....
        /*0c78*/ 	.word	0x000154d0


	//   ....[61]....
        /*0c7c*/ 	.word	0x000154e0


	//   ....[62]....
        /*0c80*/ 	.word	0x000154f0


	//   ....[63]....
        /*0c84*/ 	.word	0x00015500


	//   ....[64]....
        /*0c88*/ 	.word	0x00015510


	//   ....[65]....
        /*0c8c*/ 	.word	0x00015520


	//   ....[66]....
        /*0c90*/ 	.word	0x00015530


	//   ....[67]....
        /*0c94*/ 	.word	0x00015540


	//   ....[68]....
        /*0c98*/ 	.word	0x00015550


	//   ....[69]....
        /*0c9c*/ 	.word	0x00015560


	//   ....[70]....
        /*0ca0*/ 	.word	0x00015570


	//   ....[71]....
        /*0ca4*/ 	.word	0x00015580


	//   ....[72]....
        /*0ca8*/ 	.word	0x00015590


	//   ....[73]....
        /*0cac*/ 	.word	0x000155a0


	//   ....[74]....
        /*0cb0*/ 	.word	0x000155b0


	//   ....[75]....
        /*0cb4*/ 	.word	0x000155c0


	//   ....[76]....
        /*0cb8*/ 	.word	0x000155d0


	//   ....[77]....
        /*0cbc*/ 	.word	0x000155e0


	//   ....[78]....
        /*0cc0*/ 	.word	0x000155f0


	//   ....[79]....
        /*0cc4*/ 	.word	0x00015600


	//   ....[80]....
        /*0cc8*/ 	.word	0x00015610


	//   ....[81]....
        /*0ccc*/ 	.word	0x00015620


	//   ....[82]....
        /*0cd0*/ 	.word	0x00015630


	//   ....[83]....
        /*0cd4*/ 	.word	0x00015640


	//   ....[84]....
        /*0cd8*/ 	.word	0x00015650


	//   ....[85]....
        /*0cdc*/ 	.word	0x00015660


	//   ....[86]....
        /*0ce0*/ 	.word	0x00015670


	//   ....[87]....
        /*0ce4*/ 	.word	0x00015680


	//   ....[88]....
        /*0ce8*/ 	.word	0x00015690


	//   ....[89]....
        /*0cec*/ 	.word	0x000156a0


	//   ....[90]....
        /*0cf0*/ 	.word	0x000156b0


	//   ....[91]....
        /*0cf4*/ 	.word	0x000156c0


	//   ....[92]....
        /*0cf8*/ 	.word	0x00016000


	//   ....[93]....
        /*0cfc*/ 	.word	0x00016010


	//   ....[94]....
        /*0d00*/ 	.word	0x00016020


	//   ....[95]....
        /*0d04*/ 	.word	0x00016060


	//   ....[96]....
        /*0d08*/ 	.word	0x00016750


	//   ....[97]....
        /*0d0c*/ 	.word	0x00016760


	//   ....[98]....
        /*0d10*/ 	.word	0x00016870


	//   ....[99]....
        /*0d14*/ 	.word	0x00016890


	//   ....[100]....
        /*0d18*/ 	.word	0x00016d10


	//   ....[101]....
        /*0d1c*/ 	.word	0x00016d20


	//   ....[102]....
        /*0d20*/ 	.word	0x00017110


	//   ....[103]....
        /*0d24*/ 	.word	0x00017120


	//   ....[104]....
        /*0d28*/ 	.word	0x00017d50


	//   ....[105]....
        /*0d2c*/ 	.word	0x00017d60


	//   ....[106]....
        /*0d30*/ 	.word	0x00017e60


	//   ....[107]....
        /*0d34*/ 	.word	0x00017e80


	//   ....[108]....
        /*0d38*/ 	.word	0x00017ff0


	//   ....[109]....
        /*0d3c*/ 	.word	0x00018200


	//   ....[110]....
        /*0d40*/ 	.word	0x00018230


	//   ....[111]....
        /*0d44*/ 	.word	0x00018260


	//   ....[112]....
        /*0d48*/ 	.word	0x00018290


	//   ....[113]....
        /*0d4c*/ 	.word	0x000182c0


	//   ....[114]....
        /*0d50*/ 	.word	0x000182f0


	//   ....[115]....
        /*0d54*/ 	.word	0x00018480


	//   ....[116]....
        /*0d58*/ 	.word	0x000184b0


	//   ....[117]....
        /*0d5c*/ 	.word	0x000184e0


	//   ....[118]....
        /*0d60*/ 	.word	0x00018510


	//   ....[119]....
        /*0d64*/ 	.word	0x00018540


	//   ....[120]....
        /*0d68*/ 	.word	0x00018570


	//   ....[121]....
        /*0d6c*/ 	.word	0x00018600


	//   ....[122]....
        /*0d70*/ 	.word	0x00018630


	//   ....[123]....
        /*0d74*/ 	.word	0x00018640


	//   ....[124]....
        /*0d78*/ 	.word	0x00018680


	//   ....[125]....
        /*0d7c*/ 	.word	0x00019d90


	//   ....[126]....
        /*0d80*/ 	.word	0x0001c210


	//   ....[127]....
        /*0d84*/ 	.word	0x0001c220


	//   ....[128]....
        /*0d88*/ 	.word	0x0001c230


	//   ....[129]....
        /*0d8c*/ 	.word	0x0001c350


	//   ....[130]....
        /*0d90*/ 	.word	0x0001c770


	//   ....[131]....
        /*0d94*/ 	.word	0x0001c780


	//   ....[132]....
        /*0d98*/ 	.word	0x0001c790


	//   ....[133]....
        /*0d9c*/ 	.word	0x0001c7a0


	//   ....[134]....
        /*0da0*/ 	.word	0x0001d130


	//   ....[135]....
        /*0da4*/ 	.word	0x0001d160


	//   ....[136]....
        /*0da8*/ 	.word	0x0001d180


	//   ....[137]....
        /*0dac*/ 	.word	0x0001d190


	//   ....[138]....
        /*0db0*/ 	.word	0x0001d290


	//   ....[139]....
        /*0db4*/ 	.word	0x0001d2a0


	//   ....[140]....
        /*0db8*/ 	.word	0x0001da70


	//   ....[141]....
        /*0dbc*/ 	.word	0x0001da90


	//   ....[142]....
        /*0dc0*/ 	.word	0x0001dab0


	//   ....[143]....
        /*0dc4*/ 	.word	0x0001db10


	//   ....[144]....
        /*0dc8*/ 	.word	0x0001dee0


	//   ....[145]....
        /*0dcc*/ 	.word	0x0001def0


	//   ....[146]....
        /*0dd0*/ 	.word	0x0001df00


	//   ....[147]....
        /*0dd4*/ 	.word	0x0001df60


	//   ....[148]....
        /*0dd8*/ 	.word	0x0001f070


	//   ....[149]....
        /*0ddc*/ 	.word	0x0001f0a0


	//   ....[150]....
        /*0de0*/ 	.word	0x0001f110


	//   ....[151]....
        /*0de4*/ 	.word	0x0001f140


	//   ....[152]....
        /*0de8*/ 	.word	0x0001f170


	//   ....[153]....
        /*0dec*/ 	.word	0x0001f1a0


	//   ....[154]....
        /*0df0*/ 	.word	0x0001f1d0


	//   ....[155]....
        /*0df4*/ 	.word	0x0001f200


	//   ....[156]....
        /*0df8*/ 	.word	0x0001f3a0


	//   ....[157]....
        /*0dfc*/ 	.word	0x0001f3d0


	//   ....[158]....
        /*0e00*/ 	.word	0x0001f400


	//   ....[159]....
        /*0e04*/ 	.word	0x0001f430


	//   ....[160]....
        /*0e08*/ 	.word	0x0001f460


	//   ....[161]....
        /*0e0c*/ 	.word	0x0001f490


	//   ....[162]....
        /*0e10*/ 	.word	0x0001f550


	//   ....[163]....
        /*0e14*/ 	.word	0x0001f570


	//   ....[164]....
        /*0e18*/ 	.word	0x0001f590


	//   ....[165]....
        /*0e1c*/ 	.word	0x0001f5f0


	//   ....[166]....
        /*0e20*/ 	.word	0x00020060


	//   ....[167]....
        /*0e24*/ 	.word	0x00020400


	//   ....[168]....
        /*0e28*/ 	.word	0x00020490


	//   ....[169]....
        /*0e2c*/ 	.word	0x00020570


	//   ....[170]....
        /*0e30*/ 	.word	0x00020600


	//   ....[171]....
        /*0e34*/ 	.word	0x000206e0


	//   ....[172]....
        /*0e38*/ 	.word	0x00020770


	//   ....[173]....
        /*0e3c*/ 	.word	0x00020840


	//   ....[174]....
        /*0e40*/ 	.word	0x000208d0


	//   ....[175]....
        /*0e44*/ 	.word	0x00020920


	//   ....[176]....
        /*0e48*/ 	.word	0x00020970


	//   ....[177]....
        /*0e4c*/ 	.word	0x00020a50


	//   ....[178]....
        /*0e50*/ 	.word	0x00020ae0


	//   ....[179]....
        /*0e54*/ 	.word	0x00020b30


	//   ....[180]....
        /*0e58*/ 	.word	0x00020b80


	//   ....[181]....
        /*0e5c*/ 	.word	0x00020e80


	//   ....[182]....
        /*0e60*/ 	.word	0x00021160


	//   ....[183]....
        /*0e64*/ 	.word	0x00021260


	//   ....[184]....
        /*0e68*/ 	.word	0x00021300


	//   ....[185]....
        /*0e6c*/ 	.word	0x000214b0


	//   ....[186]....
        /*0e70*/ 	.word	0x00021550


	//   ....[187]....
        /*0e74*/ 	.word	0x00021650


	//   ....[188]....
        /*0e78*/ 	.word	0x000216e0


	//   ....[189]....
        /*0e7c*/ 	.word	0x00021740


	//   ....[190]....
        /*0e80*/ 	.word	0x000217e0


	//   ....[191]....
        /*0e84*/ 	.word	0x000218f0


	//   ....[192]....
        /*0e88*/ 	.word	0x00021950


	//   ....[193]....
        /*0e8c*/ 	.word	0x000219b0


	//   ....[194]....
        /*0e90*/ 	.word	0x00021a50


	//   ....[195]....
        /*0e94*/ 	.word	0x00021b20


	//   ....[196]....
        /*0e98*/ 	.word	0x00021c00


	//   ....[197]....
        /*0e9c*/ 	.word	0x00021d40


	//   ....[198]....
        /*0ea0*/ 	.word	0x00021df0


	//   ....[199]....
        /*0ea4*/ 	.word	0x00021ea0


	//   ....[200]....
        /*0ea8*/ 	.word	0x00021f50


	//   ....[201]....
        /*0eac*/ 	.word	0x00022040


	//   ....[202]....
        /*0eb0*/ 	.word	0x000220d0


	//   ....[203]....
        /*0eb4*/ 	.word	0x00022130


	//   ....[204]....
        /*0eb8*/ 	.word	0x00022200


	//   ....[205]....
        /*0ebc*/ 	.word	0x000223e0


	//   ....[206]....
        /*0ec0*/ 	.word	0x00022480


	//   ....[207]....
        /*0ec4*/ 	.word	0x00022610


	//   ....[208]....
        /*0ec8*/ 	.word	0x00022690


	//   ....[209]....
        /*0ecc*/ 	.word	0x00022710


	//   ....[210]....
        /*0ed0*/ 	.word	0x00022790


	//   ....[211]....
        /*0ed4*/ 	.word	0x00022810


	//   ....[212]....
        /*0ed8*/ 	.word	0x000228a0


	//   ....[213]....
        /*0edc*/ 	.word	0x00022940


	//   ....[214]....
        /*0ee0*/ 	.word	0x000229f0


	//   ....[215]....
        /*0ee4*/ 	.word	0x00022a70


	//   ....[216]....
        /*0ee8*/ 	.word	0x00022af0


	//   ....[217]....
        /*0eec*/ 	.word	0x00022b70


	//   ....[218]....
        /*0ef0*/ 	.word	0x00022c00


	//   ....[219]....
        /*0ef4*/ 	.word	0x00022c80


	//   ....[220]....
        /*0ef8*/ 	.word	0x00022d30


	//   ....[221]....
        /*0efc*/ 	.word	0x00022d80


	//   ....[222]....
        /*0f00*/ 	.word	0x00022e20


	//   ....[223]....
        /*0f04*/ 	.word	0x00022f50


	//----- nvinfo : EIATTR_REG_RECONFIG
	.align		4
.L_1366:
        /*0f08*/ 	.byte	0x01, 0x54
	.zero		2


	//----- nvinfo : EIATTR_SYSCALL_OFFSETS
	.align		4
        /*0f0c*/ 	.byte	0x04, 0x46
        /*0f0e*/ 	.short	(.L_1368 - .L_1367)


	//   ....[0]....
.L_1367:
        /*0f10*/ 	.word	0x00001e10


	//   ....[1]....
        /*0f14*/ 	.word	0x00001f60


	//   ....[2]....
        /*0f18*/ 	.word	0x00007680


	//   ....[3]....
        /*0f1c*/ 	.word	0x00007bd0


	//   ....[4]....
        /*0f20*/ 	.word	0x0001b760


	//   ....[5]....
        /*0f24*/ 	.word	0x0001b8f0


	//   ....[6]....
        /*0f28*/ 	.word	0x0001ba40


	//   ....[7]....
        /*0f2c*/ 	.word	0x0001bb90


	//   ....[8]....
        /*0f30*/ 	.word	0x0001cc10


	//----- nvinfo : EIATTR_MBARRIER_INSTR_OFFSETS
	.align		4
.L_1368:
        /*0f34*/ 	.byte	0x04, 0x39
        /*0f36*/ 	.short	(.L_1370 - .L_1369)


	//   ....[0]....
.L_1369:
        /*0f38*/ 	.word	0x00000250
        /*0f3c*/ 	.word	0x000000ff
        /*0f40*/ 	.word	0x00019c00
        /*0f44*/ 	.short	0x0100
        /*0f46*/ 	.byte	0x08
	.zero		1


	//   ....[1]....
        /*0f48*/ 	.word	0x00000260
        /*0f4c*/ 	.word	0x000000ff
        /*0f50*/ 	.word	0x00019c20
        /*0f54*/ 	.short	0x0100
        /*0f56*/ 	.byte	0x08
	.zero		1


	//   ....[2]....
        /*0f58*/ 	.word	0x00000350
        /*0f5c*/ 	.word	0x000000ff
        /*0f60*/ 	.word	0x00019c30
        /*0f64*/ 	.short	0x0100
        /*0f66*/ 	.byte	0x08
	.zero		1


	//   ....[3]....
        /*0f68*/ 	.word	0x00000360
        /*0f6c*/ 	.word	0x000000ff
        /*0f70*/ 	.word	0x00019c40
        /*0f74*/ 	.short	0x0100
        /*0f76*/ 	.byte	0x08
	.zero		1


	//   ....[4]....
        /*0f78*/ 	.word	0x00000370
        /*0f7c*/ 	.word	0x000000ff
        /*0f80*/ 	.word	0x00019c38
        /*0f84*/ 	.short	0x0100
        /*0f86*/ 	.byte	0x08
	.zero		1


	//   ....[5]....
        /*0f88*/ 	.word	0x00000380
        /*0f8c*/ 	.word	0x000000ff
        /*0f90*/ 	.word	0x00019c48
        /*0f94*/ 	.short	0x0100
        /*0f96*/ 	.byte	0x08
	.zero		1


	//   ....[6]....
        /*0f98*/ 	.word	0x000004b0
        /*0f9c*/ 	.word	0x000000ff
        /*0fa0*/ 	.word	0x00019c50
        /*0fa4*/ 	.short	0x0100
        /*0fa6*/ 	.byte	0x08
	.zero		1


	//   ....[7]....
        /*0fa8*/ 	.word	0x000004c0
        /*0fac*/ 	.word	0x000000ff
        /*0fb0*/ 	.word	0x00019c60
        /*0fb4*/ 	.short	0x0100
        /*0fb6*/ 	.byte	0x08
	.zero		1


	//   ....[8]....
        /*0fb8*/ 	.word	0x000004d0
        /*0fbc*/ 	.word	0x000000ff
        /*0fc0*/ 	.word	0x00019c58
        /*0fc4*/ 	.short	0x0100
        /*0fc6*/ 	.byte	0x08
	.zero		1


	//   ....[9]....
        /*0fc8*/ 	.word	0x000004e0
        /*0fcc*/ 	.word	0x000000ff
        /*0fd0*/ 	.word	0x00019c68
        /*0fd4*/ 	.short	0x0100
        /*0fd6*/ 	.byte	0x08
	.zero		1


	//   ....[10]....
        /*0fd8*/ 	.word	0x000005d0
        /*0fdc*/ 	.word	0x000000ff
        /*0fe0*/ 	.word	0x00019c70
        /*0fe4*/ 	.short	0x0100
        /*0fe6*/ 	.byte	0x06
	.zero		1


	//   ....[11]....
        /*0fe8*/ 	.word	0x000005e0
        /*0fec*/ 	.word	0x000000ff
        /*0ff0*/ 	.word	0x00019c80
        /*0ff4*/ 	.short	0x0100
        /*0ff6*/ 	.byte	0x06
	.zero		1


	//   ....[12]....
        /*0ff8*/ 	.word	0x000005f0
        /*0ffc*/ 	.word	0x000000ff
        /*1000*/ 	.word	0x00019c78
        /*1004*/ 	.short	0x0100
        /*1006*/ 	.byte	0x06
	.zero		1


	//   ....[13]....
        /*1008*/ 	.word	0x00000600
        /*100c*/ 	.word	0x000000ff
        /*1010*/ 	.word	0x00019c88
        /*1014*/ 	.short	0x0100
        /*1016*/ 	.byte	0x06
	.zero		1


	//   ....[14]....
        /*1018*/ 	.word	0x00000730
        /*101c*/ 	.word	0x000000ff
        /*1020*/ 	.word	0x00019c90
        /*1024*/ 	.short	0x0100
        /*1026*/ 	.byte	0x08
	.zero		1


	//   ....[15]....
        /*1028*/ 	.word	0x00000740
        /*102c*/ 	.word	0x000000ff
        /*1030*/ 	.word	0x00019ca0
        /*1034*/ 	.short	0x0100
        /*1036*/ 	.byte	0x08
	.zero		1


	//   ....[16]....
        /*1038*/ 	.word	0x00000750
        /*103c*/ 	.word	0x000000ff
        /*1040*/ 	.word	0x00019c98
        /*1044*/ 	.short	0x0100
        /*1046*/ 	.byte	0x08
	.zero		1


	//   ....[17]....
        /*1048*/ 	.word	0x00000760
        /*104c*/ 	.word	0x000000ff
        /*1050*/ 	.word	0x00019ca8
        /*1054*/ 	.short	0x0100
        /*1056*/ 	.byte	0x08
	.zero		1


	//   ....[18]....
        /*1058*/ 	.word	0x000008a0
        /*105c*/ 	.word	0x000000ff
        /*1060*/ 	.word	0x00019cb0
        /*1064*/ 	.short	0x0100
        /*1066*/ 	.byte	0x08
	.zero		1


	//   ....[19]....
        /*1068*/ 	.word	0x000008b0
        /*106c*/ 	.word	0x000000ff
        /*1070*/ 	.word	0x00019cc0
        /*1074*/ 	.short	0x0100
        /*1076*/ 	.byte	0x08
	.zero		1


	//   ....[20]....
        /*1078*/ 	.word	0x000008c0
        /*107c*/ 	.word	0x000000ff
        /*1080*/ 	.word	0x00019cb8
        /*1084*/ 	.short	0x0100
        /*1086*/ 	.byte	0x08
	.zero		1


	//   ....[21]....
        /*1088*/ 	.word	0x000008d0
        /*108c*/ 	.word	0x000000ff
        /*1090*/ 	.word	0x00019cc8
        /*1094*/ 	.short	0x0100
        /*1096*/ 	.byte	0x08
	.zero		1


	//   ....[22]....
        /*1098*/ 	.word	0x00002c90
        /*109c*/ 	.word	0x00000046
        /*10a0*/ 	.word	0x00019c90
        /*10a4*/ 	.short	0x010a
        /*10a6*/ 	.byte	0x3f
	.zero		1


	//   ....[23]....
        /*10a8*/ 	.word	0x00004660
        /*10ac*/ 	.word	0x00000046
        /*10b0*/ 	.word	0x00019c90
        /*10b4*/ 	.short	0x010a
        /*10b6*/ 	.byte	0x3f
	.zero		1


	//   ....[24]....
        /*10b8*/ 	.word	0x000066b0
        /*10bc*/ 	.word	0x00000046
        /*10c0*/ 	.word	0x00019c90
        /*10c4*/ 	.short	0x010a
        /*10c6*/ 	.byte	0x3f
	.zero		1


	//   ....[25]....
        /*10c8*/ 	.word	0x00006ac0
        /*10cc*/ 	.word	0x00000004
        /*10d0*/ 	.word	0x00000000
        /*10d4*/ 	.short	0x0101
        /*10d6*/ 	.byte	0x3f
	.zero		1


	//   ....[26]....
        /*10d8*/ 	.word	0x00006b00
        /*10dc*/ 	.word	0x00000046
        /*10e0*/ 	.word	0x00019cb0
        /*10e4*/ 	.short	0x010a
        /*10e6*/ 	.byte	0x3f
	.zero		1


	//   ....[27]....
        /*10e8*/ 	.word	0x00006ec0
        /*10ec*/ 	.word	0x00000046
        /*10f0*/ 	.word	0x00000000
        /*10f4*/ 	.short	0x0101
        /*10f6*/ 	.byte	0x3f
	.zero		1


	//   ....[28]....
        /*10f8*/ 	.word	0x00007950
        /*10fc*/ 	.word	0x00000012
        /*1100*/ 	.word	0x00019c00
        /*1104*/ 	.short	0x010a
        /*1106*/ 	.byte	0x3f
	.zero		1


	//   ....[29]....
        /*1108*/ 	.word	0x000079a0
        /*110c*/ 	.word	0x00000012
        /*1110*/ 	.word	0x00019c00
        /*1114*/ 	.short	0x010a
        /*1116*/ 	.byte	0x3f
	.zero		1


	//   ....[30]....
        /*1118*/ 	.word	0x000081d0
        /*111c*/ 	.word	0x00000012
        /*1120*/ 	.word	0x00019c00
        /*1124*/ 	.short	0x010a
        /*1126*/ 	.byte	0x3f
	.zero		1


	//   ....[31]....
        /*1128*/ 	.word	0x00009e90
        /*112c*/ 	.word	0x00000012
        /*1130*/ 	.word	0x00019c00
        /*1134*/ 	.short	0x010a
        /*1136*/ 	.byte	0x3f
	.zero		1


	//   ....[32]....
        /*1138*/ 	.word	0x0000c040
        /*113c*/ 	.word	0x00000000
        /*1140*/ 	.word	0x00019c30
        /*1144*/ 	.short	0x010a
        /*1146*/ 	.byte	0x3f
	.zero		1


	//   ....[33]....
        /*1148*/ 	.word	0x0000c0e0
        /*114c*/ 	.word	0x00000000
        /*1150*/ 	.word	0x00019c30
        /*1154*/ 	.short	0x010a
        /*1156*/ 	.byte	0x3f
	.zero		1


	//   ....[34]....
        /*1158*/ 	.word	0x0000e190
        /*115c*/ 	.word	0x00000027
        /*1160*/ 	.word	0x00000000
        /*1164*/ 	.short	0x0101
        /*1166*/ 	.byte	0x3f
	.zero		1


	//   ....[35]....
        /*1168*/ 	.word	0x0000ecd0
        /*116c*/ 	.word	0x0000000e
        /*1170*/ 	.word	0x00019c30
        /*1174*/ 	.short	0x010a
        /*1176*/ 	.byte	0x3f
	.zero		1


	//   ....[36]....
        /*1178*/ 	.word	0x0000ed40
        /*117c*/ 	.word	0x0000000e
        /*1180*/ 	.word	0x00019c30
        /*1184*/ 	.short	0x010a
        /*1186*/ 	.byte	0x3f
	.zero		1


	//   ....[37]....
        /*1188*/ 	.word	0x0000ef50
        /*118c*/ 	.word	0x0000000a
        /*1190*/ 	.word	0x00019c50
        /*1194*/ 	.short	0x010a
        /*1196*/ 	.byte	0x3f
	.zero		1


	//   ....[38]....
        /*1198*/ 	.word	0x0000efa0
        /*119c*/ 	.word	0x0000000a
        /*11a0*/ 	.word	0x00019c50
        /*11a4*/ 	.short	0x010a
        /*11a6*/ 	.byte	0x3f
	.zero		1


	//   ....[39]....
        /*11a8*/ 	.word	0x0000f5d0
        /*11ac*/ 	.word	0x0000000e
        /*11b0*/ 	.word	0x00000000
        /*11b4*/ 	.short	0x0101
        /*11b6*/ 	.byte	0x3f
	.zero		1


	//   ....[40]....
        /*11b8*/ 	.word	0x00011650
        /*11bc*/ 	.word	0x0000000a
        /*11c0*/ 	.word	0x00000000
        /*11c4*/ 	.short	0x0101
        /*11c6*/ 	.byte	0x3f
	.zero		1


	//   ....[41]....
        /*11c8*/ 	.word	0x00011cf0
        /*11cc*/ 	.word	0x00000008
        /*11d0*/ 	.word	0x00019c30
        /*11d4*/ 	.short	0x010a
        /*11d6*/ 	.byte	0x3f
	.zero		1


	//   ....[42]....
        /*11d8*/ 	.word	0x00011d60
        /*11dc*/ 	.word	0x00000008
        /*11e0*/ 	.word	0x00019c30
        /*11e4*/ 	.short	0x010a
        /*11e6*/ 	.byte	0x3f
	.zero		1


	//   ....[43]....
        /*11e8*/ 	.word	0x00011f70
        /*11ec*/ 	.word	0x0000000a
        /*11f0*/ 	.word	0x00019c50
        /*11f4*/ 	.short	0x010a
        /*11f6*/ 	.byte	0x3f
	.zero		1


	//   ....[44]....
        /*11f8*/ 	.word	0x00011fc0
        /*11fc*/ 	.word	0x0000000a
        /*1200*/ 	.word	0x00019c50
        /*1204*/ 	.short	0x010a
        /*1206*/ 	.byte	0x3f
	.zero		1


	//   ....[45]....
        /*1208*/ 	.word	0x000128b0
        /*120c*/ 	.word	0x00000008
        /*1210*/ 	.word	0x00000000
        /*1214*/ 	.short	0x0101
        /*1216*/ 	.byte	0x3f
	.zero		1


	//   ....[46]....
        /*1218*/ 	.word	0x00013ce0
        /*121c*/ 	.word	0x0000000a
        /*1220*/ 	.word	0x00000000
        /*1224*/ 	.short	0x0101
        /*1226*/ 	.byte	0x3f
	.zero		1


	//   ....[47]....
        /*1228*/ 	.word	0x000142a0
        /*122c*/ 	.word	0x0000000c
        /*1230*/ 	.word	0x00019c50
        /*1234*/ 	.short	0x010a
        /*1236*/ 	.byte	0x3f
	.zero		1


	//   ....[48]....
        /*1238*/ 	.word	0x000142f0
        /*123c*/ 	.word	0x0000000c
        /*1240*/ 	.word	0x00019c50
        /*1244*/ 	.short	0x010a
        /*1246*/ 	.byte	0x3f
	.zero		1


	//   ....[49]....
        /*1248*/ 	.word	0x000148a0
        /*124c*/ 	.word	0x0000000c
        /*1250*/ 	.word	0x00000000
        /*1254*/ 	.short	0x0101
        /*1256*/ 	.byte	0x3f
	.zero		1


	//   ....[50]....
        /*1258*/ 	.word	0x00016770
        /*125c*/ 	.word	0x00000000
        /*1260*/ 	.word	0x00000000
        /*1264*/ 	.short	0x0101
        /*1266*/ 	.byte	0x3f
	.zero		1


	//   ....[51]....
        /*1268*/ 	.word	0x00016d00
        /*126c*/ 	.word	0x00000002
        /*1270*/ 	.word	0x00000000
        /*1274*/ 	.short	0x0101
        /*1276*/ 	.byte	0x3f
	.zero		1


	//   ....[52]....
        /*1278*/ 	.word	0x00019e70
        /*127c*/ 	.word	0x00000011
        /*1280*/ 	.word	0x00019c20
        /*1284*/ 	.short	0x010a
        /*1286*/ 	.byte	0x3f
	.zero		1


	//   ....[53]....
        /*1288*/ 	.word	0x00019f30
        /*128c*/ 	.word	0x00000008
        /*1290*/ 	.word	0x00019ca0
        /*1294*/ 	.short	0x010a
        /*1296*/ 	.byte	0x3f
	.zero		1


	//   ....[54]....
        /*1298*/ 	.word	0x0001a360
        /*129c*/ 	.word	0x00000008
        /*12a0*/ 	.word	0x00019cc0
        /*12a4*/ 	.short	0x010a
        /*12a6*/ 	.byte	0x3f
	.zero		1


	//   ....[55]....
        /*12a8*/ 	.word	0x0001a8d0
        /*12ac*/ 	.word	0x00000009
        /*12b0*/ 	.word	0x00019ca0
        /*12b4*/ 	.short	0x010a
        /*12b6*/ 	.byte	0x3f
	.zero		1


	//   ....[56]....
        /*12b8*/ 	.word	0x0001acf0
        /*12bc*/ 	.word	0x00000009
        /*12c0*/ 	.word	0x00019cc0
        /*12c4*/ 	.short	0x010a
        /*12c6*/ 	.byte	0x3f
	.zero		1


	//   ....[57]....
        /*12c8*/ 	.word	0x0001c040
        /*12cc*/ 	.word	0x00000004
        /*12d0*/ 	.word	0x00019c80
        /*12d4*/ 	.short	0x010a
        /*12d6*/ 	.byte	0x3f
	.zero		1


	//   ....[58]....
        /*12d8*/ 	.word	0x0001c450
        /*12dc*/ 	.word	0x00000004
        /*12e0*/ 	.word	0x00019c70
        /*12e4*/ 	.short	0x0107
        /*12e6*/ 	.byte	0x3f
	.zero		1


	//   ....[59]....
        /*12e8*/ 	.word	0x0001c510
        /*12ec*/ 	.word	0x00000004
        /*12f0*/ 	.word	0x00019c70
        /*12f4*/ 	.short	0x0101
        /*12f6*/ 	.byte	0x3f
	.zero		1


	//   ....[60]....
        /*12f8*/ 	.word	0x0001c560
        /*12fc*/ 	.word	0x00000004
        /*1300*/ 	.word	0x00019c40
        /*1304*/ 	.short	0x010a
        /*1306*/ 	.byte	0x3f
	.zero		1


	//   ....[61]....
        /*1308*/ 	.word	0x0001c8f0
        /*130c*/ 	.word	0x00000004
        /*1310*/ 	.word	0x00019c30
        /*1314*/ 	.short	0x0107
        /*1316*/ 	.byte	0x3f
	.zero		1


	//   ....[62]....
        /*1318*/ 	.word	0x0001c9c0
        /*131c*/ 	.word	0x00000004
        /*1320*/ 	.word	0x00019c30
        /*1324*/ 	.short	0x0101
        /*1326*/ 	.byte	0x3f
	.zero		1


	//   ....[63]....
        /*1328*/ 	.word	0x0001d380
        /*132c*/ 	.word	0x00000011
        /*1330*/ 	.word	0x00019c00
        /*1334*/ 	.short	0x0107
        /*1336*/ 	.byte	0x3f
	.zero		1


	//   ....[64]....
        /*1338*/ 	.word	0x0001d480
        /*133c*/ 	.word	0x00000011
        /*1340*/ 	.word	0x00019c00
        /*1344*/ 	.short	0x0101
        /*1346*/ 	.byte	0x3f
	.zero		1


	//   ....[65]....
        /*1348*/ 	.word	0x0001d4a0
        /*134c*/ 	.word	0x00000011
        /*1350*/ 	.word	0x00019c20
        /*1354*/ 	.short	0x010a
        /*1356*/ 	.byte	0x3f
	.zero		1


	//   ....[66]....
        /*1358*/ 	.word	0x0001d830
        /*135c*/ 	.word	0x00000000
        /*1360*/ 	.word	0x00019c80
        /*1364*/ 	.short	0x010a
        /*1366*/ 	.byte	0x3f
	.zero		1


	//   ....[67]....
        /*1368*/ 	.word	0x0001dbe0
        /*136c*/ 	.word	0x00000000
        /*1370*/ 	.word	0x00019c70
        /*1374*/ 	.short	0x0107
        /*1376*/ 	.byte	0x3f
	.zero		1


	//   ....[68]....
        /*1378*/ 	.word	0x0001dca0
        /*137c*/ 	.word	0x00000000
        /*1380*/ 	.word	0x00019c70
        /*1384*/ 	.short	0x0101
        /*1386*/ 	.byte	0x3f
	.zero		1


	//   ....[69]....
        /*1388*/ 	.word	0x0001dcd0
        /*138c*/ 	.word	0x00000000
        /*1390*/ 	.word	0x00019c40
        /*1394*/ 	.short	0x010a
        /*1396*/ 	.byte	0x3f
	.zero		1


	//   ....[70]....
        /*1398*/ 	.word	0x0001e000
        /*139c*/ 	.word	0x00000000
        /*13a0*/ 	.word	0x00019c30
        /*13a4*/ 	.short	0x0107
        /*13a6*/ 	.byte	0x3f
	.zero		1


	//   ....[71]....
        /*13a8*/ 	.word	0x0001e0d0
        /*13ac*/ 	.word	0x00000000
        /*13b0*/ 	.word	0x00019c30
        /*13b4*/ 	.short	0x0101
        /*13b6*/ 	.byte	0x3f
	.zero		1


	//   ....[72]....
        /*13b8*/ 	.word	0x0001e150
        /*13bc*/ 	.word	0x00000002
        /*13c0*/ 	.word	0x00019c70
        /*13c4*/ 	.short	0x010a
        /*13c6*/ 	.byte	0x3f
	.zero		1


	//   ....[73]....
        /*13c8*/ 	.word	0x0001e1e0
        /*13cc*/ 	.word	0x00000002
        /*13d0*/ 	.word	0x00019c60
        /*13d4*/ 	.short	0x010a
        /*13d6*/ 	.byte	0x3f
	.zero		1


	//   ....[74]....
        /*13d8*/ 	.word	0x0001e660
        /*13dc*/ 	.word	0x00000002
        /*13e0*/ 	.word	0x00019c50
        /*13e4*/ 	.short	0x0101
        /*13e6*/ 	.byte	0x3f
	.zero		1


	//   ....[75]....
        /*13e8*/ 	.word	0x0001e6f0
        /*13ec*/ 	.word	0x00000002
        /*13f0*/ 	.word	0x00000000
        /*13f4*/ 	.short	0x0101
        /*13f6*/ 	.byte	0x3f
	.zero		1


	//   ....[76]....
        /*13f8*/ 	.word	0x0001e8b0
        /*13fc*/ 	.word	0x00000000
        /*1400*/ 	.word	0x00019c70
        /*1404*/ 	.short	0x010a
        /*1406*/ 	.byte	0x3f
	.zero		1


	//   ....[77]....
        /*1408*/ 	.word	0x0001e930
        /*140c*/ 	.word	0x00000000
        /*1410*/ 	.word	0x00019c60
        /*1414*/ 	.short	0x010a
        /*1416*/ 	.byte	0x3f
	.zero		1


	//   ....[78]....
        /*1418*/ 	.word	0x0001edc0
        /*141c*/ 	.word	0x00000000
        /*1420*/ 	.word	0x00019c50
        /*1424*/ 	.short	0x0101
        /*1426*/ 	.byte	0x3f
	.zero		1


	//   ....[79]....
        /*1428*/ 	.word	0x0001ee60
        /*142c*/ 	.word	0x00000000
        /*1430*/ 	.word	0x00000000
        /*1434*/ 	.short	0x0101
        /*1436*/ 	.byte	0x3f
	.zero		1


	//   ....[80]....
        /*1438*/ 	.word	0x0001ffe0
        /*143c*/ 	.word	0x00000005
        /*1440*/ 	.word	0x00019c20
        /*1444*/ 	.short	0x010a
        /*1446*/ 	.byte	0x3f
	.zero		1


	//   ....[81]....
        /*1448*/ 	.word	0x00020150
        /*144c*/ 	.word	0x00000003
        /*1450*/ 	.word	0x00019c40
        /*1454*/ 	.short	0x010a
        /*1456*/ 	.byte	0x3f
	.zero		1


	//   ....[82]....
        /*1458*/ 	.word	0x000201f0
        /*145c*/ 	.word	0x00000013
        /*1460*/ 	.word	0x00019c40
        /*1464*/ 	.short	0x010a
        /*1466*/ 	.byte	0x3f
	.zero		1


	//   ....[83]....
        /*1468*/ 	.word	0x00020230
        /*146c*/ 	.word	0x00000003
        /*1470*/ 	.word	0x00019c60
        /*1474*/ 	.short	0x010a
        /*1476*/ 	.byte	0x3f
	.zero		1


	//   ....[84]....
        /*1478*/ 	.word	0x00020270
        /*147c*/ 	.word	0x00000013
        /*1480*/ 	.word	0x00019c60
        /*1484*/ 	.short	0x010a
        /*1486*/ 	.byte	0x3f
	.zero		1


	//   ....[85]....
        /*1488*/ 	.word	0x000202b0
        /*148c*/ 	.word	0x00000003
        /*1490*/ 	.word	0x00019c80
        /*1494*/ 	.short	0x010a
        /*1496*/ 	.byte	0x3f
	.zero		1


	//   ....[86]....
        /*1498*/ 	.word	0x000202f0
        /*149c*/ 	.word	0x00000013
        /*14a0*/ 	.word	0x00019c80
        /*14a4*/ 	.short	0x010a
        /*14a6*/ 	.byte	0x3f
	.zero		1


	//   ....[87]....
        /*14a8*/ 	.word	0x00020350
        /*14ac*/ 	.word	0x00000046
        /*14b0*/ 	.word	0x00019c90
        /*14b4*/ 	.short	0x010a
        /*14b6*/ 	.byte	0x3f
	.zero		1


	//   ....[88]....
        /*14b8*/ 	.word	0x000204c0
        /*14bc*/ 	.word	0x00000046
        /*14c0*/ 	.word	0x00019c90
        /*14c4*/ 	.short	0x010a
        /*14c6*/ 	.byte	0x3f
	.zero		1


	//   ....[89]....
        /*14c8*/ 	.word	0x00020640
        /*14cc*/ 	.word	0x00000046
        /*14d0*/ 	.word	0x00019c90
        /*14d4*/ 	.short	0x010a
        /*14d6*/ 	.byte	0x3f
	.zero		1


	//   ....[90]....
        /*14d8*/ 	.word	0x000207a0
        /*14dc*/ 	.word	0x00000046
        /*14e0*/ 	.word	0x00019cb0
        /*14e4*/ 	.short	0x010a
        /*14e6*/ 	.byte	0x3f
	.zero		1


	//   ....[91]....
        /*14e8*/ 	.word	0x000209b0
        /*14ec*/ 	.word	0x00000012
        /*14f0*/ 	.word	0x00019c00
        /*14f4*/ 	.short	0x010a
        /*14f6*/ 	.byte	0x3f
	.zero		1


	//   ....[92]....
        /*14f8*/ 	.word	0x00020bc0
        /*14fc*/ 	.word	0x00000012
        /*1500*/ 	.word	0x00019c00
        /*1504*/ 	.short	0x010a
        /*1506*/ 	.byte	0x3f
	.zero		1


	//   ....[93]....
        /*1508*/ 	.word	0x00020c10
        /*150c*/ 	.word	0x00000000
        /*1510*/ 	.word	0x00019c30
        /*1514*/ 	.short	0x010a
        /*1516*/ 	.byte	0x3f
	.zero		1


	//   ....[94]....
        /*1518*/ 	.word	0x00020c60
        /*151c*/ 	.word	0x0000000e
        /*1520*/ 	.word	0x00019c30
        /*1524*/ 	.short	0x010a
        /*1526*/ 	.byte	0x3f
	.zero		1


	//   ....[95]....
        /*1528*/ 	.word	0x00020cb0
        /*152c*/ 	.word	0x0000000a
        /*1530*/ 	.word	0x00019c50
        /*1534*/ 	.short	0x010a
        /*1536*/ 	.byte	0x3f
	.zero		1


	//   ....[96]....
        /*1538*/ 	.word	0x00020d00
        /*153c*/ 	.word	0x00000008
        /*1540*/ 	.word	0x00019c30
        /*1544*/ 	.short	0x010a
        /*1546*/ 	.byte	0x3f
	.zero		1


	//   ....[97]....
        /*1548*/ 	.word	0x00020d50
        /*154c*/ 	.word	0x0000000a
        /*1550*/ 	.word	0x00019c50
        /*1554*/ 	.short	0x010a
        /*1556*/ 	.byte	0x3f
	.zero		1


	//   ....[98]....
        /*1558*/ 	.word	0x00020da0
        /*155c*/ 	.word	0x0000000c
        /*1560*/ 	.word	0x00019c50
        /*1564*/ 	.short	0x010a
        /*1566*/ 	.byte	0x3f
	.zero		1


	//   ....[99]....
        /*1568*/ 	.word	0x00020f40
        /*156c*/ 	.word	0x00000011
        /*1570*/ 	.word	0x00019c20
        /*1574*/ 	.short	0x010a
        /*1576*/ 	.byte	0x3f
	.zero		1


	//   ....[100]....
        /*1578*/ 	.word	0x00020f90
        /*157c*/ 	.word	0x00000008
        /*1580*/ 	.word	0x00019ca0
        /*1584*/ 	.short	0x010a
        /*1586*/ 	.byte	0x3f
	.zero		1


	//   ....[101]....
        /*1588*/ 	.word	0x00020fe0
        /*158c*/ 	.word	0x00000008
        /*1590*/ 	.word	0x00019cc0
        /*1594*/ 	.short	0x010a
        /*1596*/ 	.byte	0x3f
	.zero		1


	//   ....[102]....
        /*1598*/ 	.word	0x00021030
        /*159c*/ 	.word	0x00000009
        /*15a0*/ 	.word	0x00019ca0
        /*15a4*/ 	.short	0x010a
        /*15a6*/ 	.byte	0x3f
	.zero		1


	//   ....[103]....
        /*15a8*/ 	.word	0x00021080
        /*15ac*/ 	.word	0x00000009
        /*15b0*/ 	.word	0x00019cc0
        /*15b4*/ 	.short	0x010a
        /*15b6*/ 	.byte	0x3f
	.zero		1


	//   ....[104]....
        /*15b8*/ 	.word	0x000211b0
        /*15bc*/ 	.word	0x00000004
        /*15c0*/ 	.word	0x00019c80
        /*15c4*/ 	.short	0x010a
        /*15c6*/ 	.byte	0x3f
	.zero		1


	//   ....[105]....
        /*15c8*/ 	.word	0x000215a0
        /*15cc*/ 	.word	0x00000004
        /*15d0*/ 	.word	0x00019c40
        /*15d4*/ 	.short	0x010a
        /*15d6*/ 	.byte	0x3f
	.zero		1


	//   ....[106]....
        /*15d8*/ 	.word	0x00021c40
        /*15dc*/ 	.word	0x00000011
        /*15e0*/ 	.word	0x00019c20
        /*15e4*/ 	.short	0x010a
        /*15e6*/ 	.byte	0x3f
	.zero		1


	//   ....[107]....
        /*15e8*/ 	.word	0x00021c90
        /*15ec*/ 	.word	0x00000000
        /*15f0*/ 	.word	0x00019c80
        /*15f4*/ 	.short	0x010a
        /*15f6*/ 	.byte	0x3f
	.zero		1


	//   ....[108]....
        /*15f8*/ 	.word	0x00021f90
        /*15fc*/ 	.word	0x00000000
        /*1600*/ 	.word	0x00019c40
        /*1604*/ 	.short	0x010a
        /*1606*/ 	.byte	0x3f
	.zero		1


	//   ....[109]....
        /*1608*/ 	.word	0x00022240
        /*160c*/ 	.word	0x00000002
        /*1610*/ 	.word	0x00019c70
        /*1614*/ 	.short	0x010a
        /*1616*/ 	.byte	0x3f
	.zero		1


	//   ....[110]....
        /*1618*/ 	.word	0x00022290
        /*161c*/ 	.word	0x00000002
        /*1620*/ 	.word	0x00019c60
        /*1624*/ 	.short	0x010a
        /*1626*/ 	.byte	0x3f
	.zero		1


	//   ....[111]....
        /*1628*/ 	.word	0x000222e0
        /*162c*/ 	.word	0x00000000
        /*1630*/ 	.word	0x00019c70
        /*1634*/ 	.short	0x010a
        /*1636*/ 	.byte	0x3f
	.zero		1


	//   ....[112]....
        /*1638*/ 	.word	0x00022330
        /*163c*/ 	.word	0x00000000
        /*1640*/ 	.word	0x00019c60
        /*1644*/ 	.short	0x010a
        /*1646*/ 	.byte	0x3f
	.zero		1


	//   ....[113]....
        /*1648*/ 	.word	0x00022e70
        /*164c*/ 	.word	0x00000005
        /*1650*/ 	.word	0x00019c20
        /*1654*/ 	.short	0x010a
        /*1656*/ 	.byte	0x3f
	.zero		1


	//   ....[114]....
        /*1658*/ 	.word	0x00023010
        /*165c*/ 	.word	0x00000003
        /*1660*/ 	.word	0x00019c40
        /*1664*/ 	.short	0x010a
        /*1666*/ 	.byte	0x3f
	.zero		1


	//   ....[115]....
        /*1668*/ 	.word	0x00023060
        /*166c*/ 	.word	0x00000013
        /*1670*/ 	.word	0x00019c40
        /*1674*/ 	.short	0x010a
        /*1676*/ 	.byte	0x3f
	.zero		1


	//   ....[116]....
        /*1678*/ 	.word	0x000230b0
        /*167c*/ 	.word	0x00000003
        /*1680*/ 	.word	0x00019c60
        /*1684*/ 	.short	0x010a
        /*1686*/ 	.byte	0x3f
	.zero		1


	//   ....[117]....
        /*1688*/ 	.word	0x00023100
        /*168c*/ 	.word	0x00000013
        /*1690*/ 	.word	0x00019c60
        /*1694*/ 	.short	0x010a
        /*1696*/ 	.byte	0x3f
	.zero		1


	//   ....[118]....
        /*1698*/ 	.word	0x00023150
        /*169c*/ 	.word	0x00000003
        /*16a0*/ 	.word	0x00019c80
        /*16a4*/ 	.short	0x010a
        /*16a6*/ 	.byte	0x3f
	.zero		1


	//----- nvinfo : EIATTR_NUM_MBARRIERS
	.align		4
.L_1370:
        /*16a8*/ 	.byte	0x03, 0x38
        /*16aa*/ 	.short	0x0016


	//----- nvinfo : EIATTR_EXIT_INSTR_OFFSETS
	.align		4
        /*16ac*/ 	.byte	0x04, 0x1c
        /*16ae*/ 	.short	(.L_1372 - .L_1371)


	//   ....[0]....
.L_1371:
        /*16b0*/ 	.word	0x00020340


	//----- nvinfo : EIATTR_MAX_THREADS
	.align		4
.L_1372:
        /*16b4*/ 	.byte	0x04, 0x05
        /*16b6*/ 	.short	(.L_1374 - .L_1373)
.L_1373:
        /*16b8*/ 	.word	0x00000200
        /*16bc*/ 	.word	0x00000001
        /*16c0*/ 	.word	0x00000001


	//----- nvinfo : EIATTR_CRS_STACK_SIZE
	.align		4
.L_1374:
        /*16c4*/ 	.byte	0x04, 0x1e
        /*16c6*/ 	.short	(.L_1376 - .L_1375)
.L_1375:
        /*16c8*/ 	.word	0x00000000


	//----- nvinfo : EIATTR_CBANK_PARAM_SIZE
	.align		4
.L_1376:
        /*16cc*/ 	.byte	0x03, 0x19
        /*16ce*/ 	.short	0x0af0


	//----- nvinfo : EIATTR_PARAM_CBANK
	.align		4
        /*16d0*/ 	.byte	0x04, 0x0a
        /*16d2*/ 	.short	(.L_1378 - .L_1377)
	.align		4
.L_1377:
        /*16d4*/ 	.word	index@(.nv.constant0._ZN7cutlass13device_kernelIN5flash11enable_sm90INS1_16FlashAttnFwdSm90INS1_25CollectiveMainloopFwdSm90ILi2EN4cute5tupleIJNS5_1CILi1EEES8_S8_EEENS6_IJNS7_ILi192EEENS7_ILi128EEENS7_ILi96EEEEEELi96ENS_12float_e4m3_tEfNS_4arch4Sm90ELb1ELb0ELb1ELb1ELb1ELb1ELb0ELb1ELb1ELb1ELb1ELb0EEENS1_21CollectiveEpilogueFwdINS6_IJSA_SC_SB_EEES9_NS_10bfloat16_tESG_Li384ELb1ELb1ELb1ELb1EEENS1_36VarlenDynamicPersistentTileSchedulerILi192ELi128ELi384ELi128ELb1ELb1ELb1ELb1ELb1ELb1EEEEEEEEEvNT_6ParamsE)
        /*16d8*/ 	.short	0x0210
        /*16da*/ 	.short	0x0af0


	//----- nvinfo : EIATTR_SW_WAR
	.align		4
.L_1378:
        /*16dc*/ 	.byte	0x04, 0x36
        /*16de*/ 	.short	(.L_1380 - .L_1379)
.L_1379:
        /*16e0*/ 	.word	0x00000008
.L_1380:


//--------------------- .nv.info._ZN7cutlass13device_kernelIN5flash11enable_sm90INS1_16FlashAttnFwdSm90INS1_25CollectiveMainloopFwdSm90ILi2EN4cute5tupleIJNS5_1CILi1EEES8_S8_EEENS6_IJNS7_ILi192EEENS7_ILi160EEENS7_ILi64EEEEEELi64ENS_12float_e4m3_tEfNS_4arch4Sm90ELb0ELb0ELb1ELb0ELb1ELb0ELb0ELb1ELb1ELb1ELb1ELb0EEENS1_21CollectiveEpilogueFwdINS6_IJSA_SC_SB_EEES9_NS_10bfloat16_tESG_Li384ELb0ELb1ELb1ELb1EEENS1_19SingleTileSchedulerILb0ELb1ELb1ELi192EEEEEEEEEvNT_6ParamsE --------------------------
	.section	.nv.info._ZN7cutlass13device_kernelIN5flash11enable_sm90INS1_16FlashAttnFwdSm90INS1_25CollectiveMainloopFwdSm90ILi2EN4cute5tupleIJNS5_1CILi1EEES8_S8_EEENS6_IJNS7_ILi192EEENS7_ILi160EEENS7_ILi64EEEEEELi64ENS_12float_e4m3_tEfNS_4arch4Sm90ELb0ELb0ELb1ELb0ELb1ELb0ELb0ELb1ELb1ELb1ELb1ELb0EEENS1_21CollectiveEpilogueFwdINS6_IJSA_SC_SB_EEES9_NS_10bfloat16_tESG_Li384ELb0ELb1ELb1ELb1EEENS1_19SingleTileSchedulerILb0ELb1ELb1ELi192EEEEEEEEEvNT_6ParamsE,"",@"SHT_CUDA_INFO"
	.sectionflags	@""
	.align	4


	//----- nvinfo : EIATTR_CUDA_API_VERSION
	.align		4
        /*0000*/ 	.byte	0x04, 0x37
        /*0002*/ 	.short	(.L_1382 - .L_1381)
.L_1381:
        /*0004*/ 	.word	0x00000082


	//----- nvinfo : EIATTR_KPARAM_INFO
	.align		4
.L_1382:
        /*0008*/ 	.byte	0x04, 0x17
        /*000a*/ 	.short	(.L_1384 - .L_1383)
.L_1383:
        /*000c*/ 	.word	0x00000000
        /*0010*/ 	.short	0x0000
        /*0012*/ 	.short	0x0070
        /*0014*/ 	.byte	0x00, 0xf0, 0x01, 0x28


	//----- nvinfo : EIATTR_SPARSE_MMA_MASK
	.align		4
.L_1384:
        /*0018*/ 	.byte	0x03, 0x50
        /*001a*/ 	.short	0x0000


	//----- nvinfo : EIATTR_MAXREG_COUNT
	.align		4
        /*001c*/ 	.byte	0x03, 0x1b
        /*001e*/ 	.short	0x0080


	//----- nvinfo : EIATTR_NUM_BARRIERS
	.align		4
        /*0020*/ 	.byte	0x02, 0x4c
        /*0022*/ 	.byte	0x09
	.zero		1


	//----- nvinfo : EIATTR_EXTERNS
	.align		4
        /*0024*/ 	.byte	0x04, 0x0f
        /*0026*/ 	.short	(.L_1386 - .L_1385)


	//   ....[0]....
	.align		4
.L_1385:
        /*0028*/ 	.word	index@(__assertfail)


	//----- nvinfo : EIATTR_ANNOTATIONS
	.align		4
.L_1386:
        /*002c*/ 	.byte	0x04, 0x55
        /*002e*/ 	.short	(.L_1388 - .L_1387)


	//   ....[0]....
.L_1387:
        /* <DEDUP_REMOVED lines=17> */


	//----- nvinfo : EIATTR_MERCURY_ISA_VERSION
	.align		4
.L_1388:
        /*0128*/ 	.byte	0x03, 0x5f
        /*012a*/ 	.short	0x0101


	//----- nvinfo : EIATTR_INT_WARP_WIDE_INSTR_OFFSETS
	.align		4
        /*012c*/ 	.byte	0x04, 0x31
        /*012e*/ 	.short	(.L_1390 - .L_1389)


	//   ....[0]....
.L_1389:
        /*0130*/ 	.word	0x000000c0


	//   ....[1]....
        /*0134*/ 	.word	0x000000d0


	//   ....[2]....
        /*0138*/ 	.word	0x00000170


	//----- nvinfo : EIATTR_COOP_GROUP_MASK_REGIDS
	.align		4
.L_1390:
        /*013c*/ 	.byte	0x04, 0x29
        /*013e*/ 	.short	(.L_1392 - .L_1391)


	//   ....[0]....
.L_1391:
        /*0140*/ 	.word	0xffffffff


	//   ....[1]....
        /*0144*/ 	.word	0xffffffff


	//   ....[2]....
        /*0148*/ 	.word	0xffffffff


	//   ....[3]....
        /*014c*/ 	.word	0xffffffff


	//   ....[4]....
        /*0150*/ 	.word	0xffffffff


	//   ....[5]....
        /*0154*/ 	.word	0xffffffff


	//   ....[6]....
        /*0158*/ 	.word	0xffffffff


	//   ....[7]....
        /*015c*/ 	.word	0xffffffff


	//   ....[8]....
        /*0160*/ 	.word	0xffffffff


	//   ....[9]....
        /*0164*/ 	.word	0xffffffff


	//   ....[10]....
        /*0168*/ 	.word	0xffffffff


	//   ....[11]....
        /*016c*/ 	.word	0xffffffff


	//   ....[12]....
        /*0170*/ 	.word	0xffffffff


	//   ....[13]....
        /*0174*/ 	.word	0xffffffff


	//   ....[14]....
        /*0178*/ 	.word	0xffffffff


	//   ....[15]....
        /*017c*/ 	.word	0xffffffff


	//   ....[16]....
        /*0180*/ 	.word	0xffffffff


	//   ....[17]....
        /*0184*/ 	.word	0xffffffff


	//   ....[18]....
        /*0188*/ 	.word	0xffffffff


	//   ....[19]....
        /*018c*/ 	.word	0xffffffff


	//   ....[20]....
        /*0190*/ 	.word	0xffffffff


	//   ....[21]....
        /*0194*/ 	.word	0xffffffff


	//   ....[22]....
        /*0198*/ 	.word	0xffffffff


	//   ....[23]....
        /*019c*/ 	.word	0xffffffff


	//   ....[24]....
        /*01a0*/ 	.word	0xffffffff


	//   ....[25]....
        /*01a4*/ 	.word	0xffffffff


	//   ....[26]....
        /*01a8*/ 	.word	0xffffffff


	//   ....[27]....
        /*01ac*/ 	.word	0xffffffff


	//   ....[28]....
        /*01b0*/ 	.word	0xffffffff


	//   ....[29]....
        /*01b4*/ 	.word	0xffffffff


	//   ....[30]....
        /*01b8*/ 	.word	0xffffffff


	//   ....[31]....
        /*01bc*/ 	.word	0xffffffff


	//   ....[32]....
        /*01c0*/ 	.word	0xffffffff


	//   ....[33]....
        /*01c4*/ 	.word	0xffffffff


	//   ....[34]....
        /*01c8*/ 	.word	0xffffffff


	//   ....[35]....
        /*01cc*/ 	.word	0xffffffff


	//   ....[36]....
        /*01d0*/ 	.word	0xffffffff


	//   ....[37]....
        /*01d4*/ 	.word	0xffffffff


	//   ....[38]....
        /*01d8*/ 	.word	0xffffffff


	//   ....[39]....
        /*01dc*/ 	.word	0xffffffff


	//   ....[40]....
        /*01e0*/ 	.word	0xffffffff


	//   ....[41]....
        /*01e4*/ 	.word	0xffffffff


	//   ....[42]....
        /*01e8*/ 	.word	0xffffffff


	//   ....[43]....
        /*01ec*/ 	.word	0xffffffff


	//   ....[44]....
        /*01f0*/ 	.word	0xffffffff


	//   ....[45]....
        /*01f4*/ 	.word	0xffffffff


	//   ....[46]....
        /*01f8*/ 	.word	0xffffffff


	//   ....[47]....
        /*01fc*/ 	.word	0xffffffff


	//   ....[48]....
        /*0200*/ 	.word	0xffffffff


	//   ....[49]....
        /*0204*/ 	.word	0xffffffff


	//   ....[50]....
        /*0208*/ 	.word	0xffffffff


	//   ....[51]....
        /*020c*/ 	.word	0xffffffff


	//   ....[52]....
        /*0210*/ 	.word	0xffffffff


	//   ....[53]....
        /*0214*/ 	.word	0xffffffff


	//   ....[54]....
        /*0218*/ 	.word	0xffffffff


	//   ....[55]....
        /*021c*/ 	.word	0xffffffff


	//   ....[56]....
        /*0220*/ 	.word	0xffffffff


	//   ....[57]....
        /*0224*/ 	.word	0xffffffff


	//   ....[58]....
        /*0228*/ 	.word	0xffffffff


	//   ....[59]....
        /*022c*/ 	.word	0xffffffff


	//   ....[60]....
        /*0230*/ 	.word	0xffffffff


	//   ....[61]....
        /*0234*/ 	.word	0xffffffff


	//   ....[62]....
        /*0238*/ 	.word	0xffffffff


	//   ....[63]....
        /*023c*/ 	.word	0xffffffff


	//   ....[64]....
        /*0240*/ 	.word	0xffffffff


	//   ....[65]....
        /*0244*/ 	.word	0xffffffff


	//   ....[66]....
        /*0248*/ 	.word	0xffffffff


	//   ....[67]....
        /*024c*/ 	.word	0xffffffff


	//   ....[68]....
        /*0250*/ 	.word	0xffffffff


	//   ....[69]....
        /*0254*/ 	.word	0xffffffff


	//   ....[70]....
        /*0258*/ 	.word	0xffffffff


	//   ....[71]....
        /*025c*/ 	.word	0xffffffff


	//   ....[72]....
        /*0260*/ 	.word	0xffffffff


	//   ....[73]....
        /*0264*/ 	.word	0xffffffff


	//   ....[74]....
        /*0268*/ 	.word	0xffffffff


	//   ....[75]....
        /*026c*/ 	.word	0xffffffff


	//   ....[76]....
        /*0270*/ 	.word	0xffffffff


	//   ....[77]....
        /*0274*/ 	.word	0xffffffff


	//   ....[78]....
        /*0278*/ 	.word	0xffffffff


	//   ....[79]....
        /*027c*/ 	.word	0xffffffff


	//   ....[80]....
        /*0280*/ 	.word	0xffffffff


	//   ....[81]....
        /*0284*/ 	.word	0xffffffff


	//   ....[82]....
        /*0288*/ 	.word	0xffffffff


	//   ....[83]....
        /*028c*/ 	.word	0xffffffff


	//   ....[84]....
        /*0290*/ 	.word	0xffffffff


	//   ....[85]....
        /*0294*/ 	.word	0xffffffff


	//   ....[86]....
        /*0298*/ 	.word	0xffffffff


	//   ....[87]....
        /*029c*/ 	.word	0xffffffff


	//   ....[88]....
        /*02a0*/ 	.word	0xffffffff


	//   ....[89]....
        /*02a4*/ 	.word	0xffffffff


	//   ....[90]....
        /*02a8*/ 	.word	0xffffffff


	//   ....[91]....
        /*02ac*/ 	.word	0xffffffff


	//   ....[92]....
        /*02b0*/ 	.word	0xffffffff


	//   ....[93]....
        /*02b4*/ 	.word	0xffffffff


	//   ....[94]....
        /*02b8*/ 	.word	0xffffffff


	//   ....[95]....
        /*02bc*/ 	.word	0xffffffff


	//   ....[96]....
        /*02c0*/ 	.word	0xffffffff


	//   ....[97]....
        /*02c4*/ 	.word	0xffffffff


	//   ....[98]....
        /*02c8*/ 	.word	0xffffffff


	//   ....[99]....
        /*02cc*/ 	.word	0xffffffff


	//   ....[100]....
        /*02d0*/ 	.word	0xffffffff


	//   ....[101]....
        /*02d4*/ 	.word	0xffffffff


	//   ....[102]....
        /*02d8*/ 	.word	0xffffffff


	//   ....[103]....
        /*02dc*/ 	.word	0xffffffff


	//   ....[104]....
        /*02e0*/ 	.word	0xffffffff


	//   ....[105]....
        /*02e4*/ 	.word	0xffffffff


	//   ....[106]....
        /*02e8*/ 	.word	0xffffffff


	//   ....[107]....
        /*02ec*/ 	.word	0xffffffff


	//   ....[108]....
        /*02f0*/ 	.word	0xffffffff


	//   ....[109]....
        /*02f4*/ 	.word	0xffffffff


	//   ....[110]....
        /*02f8*/ 	.word	0xffffffff


	//   ....[111]....
        /*02fc*/ 	.word	0xffffffff


	//   ....[112]....
        /*0300*/ 	.word	0xffffffff


	//   ....[113]....
        /*0304*/ 	.word	0x0500000f


	//   ....[114]....
        /*0308*/ 	.word	0x0500000f


	//   ....[115]....
        /*030c*/ 	.word	0x0500000f


	//   ....[116]....
        /*0310*/ 	.word	0x0500000f


	//   ....[117]....
        /*0314*/ 	.word	0x0500000f


	//   ....[118]....
        /*0318*/ 	.word	0x0500000f


	//   ....[119]....
        /*031c*/ 	.word	0x0500000f


	//   ....[120]....
        /*0320*/ 	.word	0x0500000f


	//   ....[121]....
        /*0324*/ 	.word	0x0500000f


	//   ....[122]....
        /*0328*/ 	.word	0x0500000f


	//   ....[123]....
        /*032c*/ 	.word	0x0500000f


	//   ....[124]....
        /*0330*/ 	.word	0x0500000f


	//   ....[125]....
        /*0334*/ 	.word	0x0500000f


	//   ....[126]....
        /*0338*/ 	.word	0x0500000f


	//   ....[127]....
        /*033c*/ 	.word	0x0500000f


	//   ....[128]....
        /*0340*/ 	.word	0x0500000f


	//   ....[129]....
        /*0344*/ 	.word	0x0500000f


	//   ....[130]....
        /*0348*/ 	.word	0x0500000f


	//   ....[131]....
        /*034c*/ 	.word	0x0500000f


	//   ....[132]....
        /*0350*/ 	.word	0x0500000f


	//   ....[133]....
        /*0354*/ 	.word	0x0500000f


	//   ....[134]....
        /*0358*/ 	.word	0x0500000f


	//   ....[135]....
        /*035c*/ 	.word	0x0500000f


	//   ....[136]....
        /*0360*/ 	.word	0x0500000f


	//   ....[137]....
        /*0364*/ 	.word	0x0500000f


	//   ....[138]....
        /*0368*/ 	.word	0x0500000f


	//   ....[139]....
        /*036c*/ 	.word	0x0500000f


	//   ....[140]....
        /*0370*/ 	.word	0x0500000f


	//   ....[141]....
        /*0374*/ 	.word	0x0500000f


	//   ....[142]....
        /*0378*/ 	.word	0x0500000f


	//   ....[143]....
        /*037c*/ 	.word	0x0500000f


	//   ....[144]....
        /*0380*/ 	.word	0x0500000f


	//   ....[145]....
        /*0384*/ 	.word	0x0500000f


	//   ....[146]....
        /*0388*/ 	.word	0x0500000f


	//   ....[147]....
        /*038c*/ 	.word	0x0500000f


	//   ....[148]....
        /*0390*/ 	.word	0x0500000f


	//   ....[149]....
        /*0394*/ 	.word	0x0500000f


	//   ....[150]....
        /*0398*/ 	.word	0x0500000f


	//   ....[151]....
        /*039c*/ 	.word	0x0500000f


	//   ....[152]....
        /*03a0*/ 	.word	0x0500000f


	//   ....[153]....
        /*03a4*/ 	.word	0x0500000f


	//   ....[154]....
        /*03a8*/ 	.word	0x0500000f


	//   ....[155]....
        /*03ac*/ 	.word	0x0500000f


	//   ....[156]....
        /*03b0*/ 	.word	0x0500000f


	//   ....[157]....
        /*03b4*/ 	.word	0x0500000f


	//   ....[158]....
        /*03b8*/ 	.word	0x0500000f


	//   ....[159]....
        /*03bc*/ 	.word	0x0500000f


	//   ....[160]....
        /*03c0*/ 	.word	0x0500000f


	//   ....[161]....
        /*03c4*/ 	.word	0x0500000f


	//   ....[162]....
        /*03c8*/ 	.word	0x0500000f


	//   ....[163]....
        /*03cc*/ 	.word	0x0500000f


	//   ....[164]....
        /*03d0*/ 	.word	0x0500000f


	//   ....[165]....
        /*03d4*/ 	.word	0x0500000f


	//----- nvinfo : EIATTR_COOP_GROUP_INSTR_OFFSETS
	.align		4
.L_1392:
        /*03d8*/ 	.byte	0x04, 0x28
        /*03da*/ 	.short	(.L_1394 - .L_1393)


	//   ....[0]....
.L_1393:
        /*03dc*/ 	.word	0x00000070


	//   ....[1]....
        /*03e0*/ 	.word	0x000000b0


	//   ....[2]....
        /*03e4*/ 	.word	0x000002d0


	//   ....[3]....
        /*03e8*/ 	.word	0x00000430


	//   ....[4]....
        /*03ec*/ 	.word	0x00000550


	//   ....[5]....
        /*03f0*/ 	.word	0x000006b0


	//   ....[6]....
        /*03f4*/ 	.word	0x00000f60


	//   ....[7]....
        /*03f8*/ 	.word	0x00002f20


	//   ....[8]....
        /*03fc*/ 	.word	0x00002fe0


	//   ....[9]....
        /*0400*/ 	.word	0x00003430


	//   ....[10]....
        /*0404*/ 	.word	0x00003520


	//   ....[11]....
        /*0408*/ 	.word	0x00005dd0


	//   ....[12]....
        /*040c*/ 	.word	0x00005e00


	//   ....[13]....
        /*0410*/ 	.word	0x00005e20


	//   ....[14]....
        /*0414*/ 	.word	0x00005e40


	//   ....[15]....
        /*0418*/ 	.word	0x000076e0


	//   ....[16]....
        /*041c*/ 	.word	0x000076f0


	//   ....[17]....
        /*0420*/ 	.word	0x00007770


	//   ....[18]....
        /*0424*/ 	.word	0x00007790


	//   ....[19]....
        /*0428*/ 	.word	0x000082e0


	//   ....[20]....
        /*042c*/ 	.word	0x000082f0


	//   ....[21]....
        /*0430*/ 	.word	0x00008300


	//   ....[22]....
        /*0434*/ 	.word	0x00008310


	//   ....[23]....
        /*0438*/ 	.word	0x00008320


	//   ....[24]....
        /*043c*/ 	.word	0x00008330


	//   ....[25]....
        /*0440*/ 	.word	0x00008340


	//   ....[26]....
        /*0444*/ 	.word	0x00008360


	//   ....[27]....
        /*0448*/ 	.word	0x00008390


	//   ....[28]....
        /*044c*/ 	.word	0x000083b0


	//   ....[29]....
        /*0450*/ 	.word	0x000083c0


	//   ....[30]....
        /*0454*/ 	.word	0x000083f0


	//   ....[31]....
        /*0458*/ 	.word	0x00008410


	//   ....[32]....
        /*045c*/ 	.word	0x00008450


	//   ....[33]....
        /*0460*/ 	.word	0x00008460


	//   ....[34]....
        /*0464*/ 	.word	0x00008490


	//   ....[35]....
        /*0468*/ 	.word	0x000084b0


	//   ....[36]....
        /*046c*/ 	.word	0x000084f0


	//   ....[37]....
        /*0470*/ 	.word	0x00008500


	//   ....[38]....
        /*0474*/ 	.word	0x00008510


	//   ....[39]....
        /*0478*/ 	.word	0x00008520


	//   ....[40]....
        /*047c*/ 	.word	0x00008530


	//   ....[41]....
        /*0480*/ 	.word	0x00008540


	//   ....[42]....
        /*0484*/ 	.word	0x00008550


	//   ....[43]....
        /*0488*/ 	.word	0x00008560


	//   ....[44]....
        /*048c*/ 	.word	0x00008570


	//   ....[45]....
        /*0490*/ 	.word	0x00008580


	//   ....[46]....
        /*0494*/ 	.word	0x00008590


	//   ....[47]....
        /*0498*/ 	.word	0x000085a0


	//   ....[48]....
        /*049c*/ 	.word	0x000085b0


	//   ....[49]....
        /*04a0*/ 	.word	0x000085c0


	//   ....[50]....
        /*04a4*/ 	.word	0x000085e0


	//   ....[51]....
        /*04a8*/ 	.word	0x00008870


	//   ....[52]....
        /*04ac*/ 	.word	0x000088b0


	//   ....[53]....
        /*04b0*/ 	.word	0x000088e0


	//   ....[54]....
        /*04b4*/ 	.word	0x00008920


	//   ....[55]....
        /*04b8*/ 	.word	0x00008950


	//   ....[56]....
        /*04bc*/ 	.word	0x00008980


	//   ....[57]....
        /*04c0*/ 	.word	0x00008d50


	//   ....[58]....
        /*04c4*/ 	.word	0x00008d80


	//   ....[59]....
        /*04c8*/ 	.word	0x00009570


	//   ....[60]....
        /*04cc*/ 	.word	0x0000aaf0


	//   ....[61]....
        /*04d0*/ 	.word	0x0000ab00


	//   ....[62]....
        /*04d4*/ 	.word	0x0000ab10


	//   ....[63]....
        /*04d8*/ 	.word	0x0000abb0


	//   ....[64]....
        /*04dc*/ 	.word	0x0000abc0


	//   ....[65]....
        /*04e0*/ 	.word	0x0000ac10


	//   ....[66]....
        /*04e4*/ 	.word	0x0000ac20


	//   ....[67]....
        /*04e8*/ 	.word	0x0000ac30


	//   ....[68]....
        /*04ec*/ 	.word	0x0000ac80


	//   ....[69]....
        /*04f0*/ 	.word	0x0000ace0


	//   ....[70]....
        /*04f4*/ 	.word	0x0000b150


	//   ....[71]....
        /*04f8*/ 	.word	0x0000b160


	//   ....[72]....
        /*04fc*/ 	.word	0x0000b170


	//   ....[73]....
        /*0500*/ 	.word	0x0000b190


	//   ....[74]....
        /*0504*/ 	.word	0x0000b1d0


	//   ....[75]....
        /*0508*/ 	.word	0x0000b1f0


	//   ....[76]....
        /*050c*/ 	.word	0x0000b200


	//   ....[77]....
        /*0510*/ 	.word	0x0000b240


	//   ....[78]....
        /*0514*/ 	.word	0x0000b260


	//   ....[79]....
        /*0518*/ 	.word	0x0000b270


	//   ....[80]....
        /*051c*/ 	.word	0x0000b9c0


	//   ....[81]....
        /*0520*/ 	.word	0x0000b9f0


	//   ....[82]....
        /*0524*/ 	.word	0x0000ba20


	//   ....[83]....
        /*0528*/ 	.word	0x0000ba40


	//   ....[84]....
        /*052c*/ 	.word	0x0000ba50


	//   ....[85]....
        /*0530*/ 	.word	0x0000ba60


	//   ....[86]....
        /*0534*/ 	.word	0x0000ba80


	//   ....[87]....
        /*0538*/ 	.word	0x0000bab0


	//   ....[88]....
        /*053c*/ 	.word	0x0000bad0


	//   ....[89]....
        /*0540*/ 	.word	0x0000bbe0


	//   ....[90]....
        /*0544*/ 	.word	0x0000bc10


	//   ....[91]....
        /*0548*/ 	.word	0x0000bc30


	//   ....[92]....
        /*054c*/ 	.word	0x0000c570


	//   ....[93]....
        /*0550*/ 	.word	0x0000c580


	//   ....[94]....
        /*0554*/ 	.word	0x0000c590


	//   ....[95]....
        /*0558*/ 	.word	0x0000c600


	//   ....[96]....
        /*055c*/ 	.word	0x0000c610


	//   ....[97]....
        /*0560*/ 	.word	0x0000c650


	//   ....[98]....
        /*0564*/ 	.word	0x0000c660


	//   ....[99]....
        /*0568*/ 	.word	0x0000c670


	//   ....[100]....
        /*056c*/ 	.word	0x0000c6b0


	//   ....[101]....
        /*0570*/ 	.word	0x0000c6f0


	//   ....[102]....
        /*0574*/ 	.word	0x0000cb10


	//   ....[103]....
        /*0578*/ 	.word	0x0000cb20


	//   ....[104]....
        /*057c*/ 	.word	0x0000cb30


	//   ....[105]....
        /*0580*/ 	.word	0x0000cb50


	//   ....[106]....
        /*0584*/ 	.word	0x0000cba0


	//   ....[107]....
        /*0588*/ 	.word	0x0000cbb0


	//   ....[108]....
        /*058c*/ 	.word	0x0000cbf0


	//   ....[109]....
        /*0590*/ 	.word	0x0000cc00


	//   ....[110]....
        /*0594*/ 	.word	0x0000cc10


	//   ....[111]....
        /*0598*/ 	.word	0x0000cc20


	//   ....[112]....
        /*059c*/ 	.word	0x0000da60


	//   ....[113]....
        /*05a0*/ 	.word	0x0000df60


	//   ....[114]....
        /*05a4*/ 	.word	0x0000e060


	//   ....[115]....
        /*05a8*/ 	.word	0x0000e120


	//   ....[116]....
        /*05ac*/ 	.word	0x0000e210


	//   ....[117]....
        /*05b0*/ 	.word	0x0000e2d0


	//   ....[118]....
        /*05b4*/ 	.word	0x0000e390


	//   ....[119]....
        /*05b8*/ 	.word	0x0000e430


	//   ....[120]....
        /*05bc*/ 	.word	0x0000e4f0


	//   ....[121]....
        /*05c0*/ 	.word	0x0000e5a0


	//   ....[122]....
        /*05c4*/ 	.word	0x0000e610


	//   ....[123]....
        /*05c8*/ 	.word	0x0000e6f0


	//   ....[124]....
        /*05cc*/ 	.word	0x0000e810


	//   ....[125]....
        /*05d0*/ 	.word	0x0000e8a0


	//   ....[126]....
        /*05d4*/ 	.word	0x0000e900


	//   ....[127]....
        /*05d8*/ 	.word	0x0000e9b0


	//   ....[128]....
        /*05dc*/ 	.word	0x0000ea10


	//   ....[129]....
        /*05e0*/ 	.word	0x0000eac0


	//   ....[130]....
        /*05e4*/ 	.word	0x0000eb20


	//   ....[131]....
        /*05e8*/ 	.word	0x0000ebf0


	//   ....[132]....
        /*05ec*/ 	.word	0x0000ec50


	//   ....[133]....
        /*05f0*/ 	.word	0x0000ed20


	//   ....[134]....
        /*05f4*/ 	.word	0x0000edb0


	//   ....[135]....
        /*05f8*/ 	.word	0x0000ee00


	//   ....[136]....
        /*05fc*/ 	.word	0x0000eea0


	//   ....[137]....
        /*0600*/ 	.word	0x0000ef50


	//   ....[138]....
        /*0604*/ 	.word	0x0000f020


	//   ....[139]....
        /*0608*/ 	.word	0x0000f0e0


	//   ....[140]....
        /*060c*/ 	.word	0x0000f160


	//   ....[141]....
        /*0610*/ 	.word	0x0000f210


	//   ....[142]....
        /*0614*/ 	.word	0x0000f270


	//   ....[143]....
        /*0618*/ 	.word	0x0000f330


	//   ....[144]....
        /*061c*/ 	.word	0x0000f3b0


	//   ....[145]....
        /*0620*/ 	.word	0x0000f470


	//   ....[146]....
        /*0624*/ 	.word	0x0000f5a0


	//   ....[147]....
        /*0628*/ 	.word	0x0000f640


	//   ....[148]....
        /*062c*/ 	.word	0x0000f700


	//   ....[149]....
        /*0630*/ 	.word	0x0000f7a0


	//   ....[150]....
        /*0634*/ 	.word	0x0000f860


	//   ....[151]....
        /*0638*/ 	.word	0x0000f8f0


	//   ....[152]....
        /*063c*/ 	.word	0x0000f9b0


	//   ....[153]....
        /*0640*/ 	.word	0x0000fa50


	//   ....[154]....
        /*0644*/ 	.word	0x0000fac0


	//   ....[155]....
        /*0648*/ 	.word	0x0000fb80


	//   ....[156]....
        /*064c*/ 	.word	0x0000fc70


	//   ....[157]....
        /*0650*/ 	.word	0x0000fd10


	//   ....[158]....
        /*0654*/ 	.word	0x0000fd70


	//   ....[159]....
        /*0658*/ 	.word	0x0000fe30


	//   ....[160]....
        /*065c*/ 	.word	0x0000fe90


	//   ....[161]....
        /*0660*/ 	.word	0x0000ff40


	//   ....[162]....
        /*0664*/ 	.word	0x0000ffa0


	//   ....[163]....
        /*0668*/ 	.word	0x00010050


	//   ....[164]....
        /*066c*/ 	.word	0x000100b0


	//   ....[165]....
        /*0670*/ 	.word	0x00010160


	//----- nvinfo : EIATTR_REG_RECONFIG
	.align		4
.L_1394:
        /*0674*/ 	.byte	0x01, 0x54
	.zero		2


	//----- nvinfo : EIATTR_SYSCALL_OFFSETS
	.align		4
        /*0678*/ 	.byte	0x04, 0x46
        /*067a*/ 	.short	(.L_1396 - .L_1395)


	//   ....[0]....
.L_1395:
        /*067c*/ 	.word	0x00001130


	//   ....[1]....
        /*0680*/ 	.word	0x00009cc0


	//   ....[2]....
        /*0684*/ 	.word	0x00009e00


	//   ....[3]....
        /*0688*/ 	.word	0x00009f40


	//   ....[4]....
        /*068c*/ 	.word	0x0000a060


	//   ....[5]....
        /*0690*/ 	.word	0x0000b630


	//----- nvinfo : EIATTR_MBARRIER_INSTR_OFFSETS
	.align		4
.L_1396:
        /*0694*/ 	.byte	0x04, 0x39
        /*0696*/ 	.short	(.L_1398 - .L_1397)


	//   ....[0]....
.L_1397:
        /*0698*/ 	.word	0x00000180
        /*069c*/ 	.word	0x000000ff
        /*06a0*/ 	.word	0x00012400
        /*06a4*/ 	.short	0x0100
        /*06a6*/ 	.byte	0x08
	.zero		1


	//   ....[1]....
        /*06a8*/ 	.word	0x00000190
        /*06ac*/ 	.word	0x000000ff
        /*06b0*/ 	.word	0x00012420
        /*06b4*/ 	.short	0x0100
        /*06b6*/ 	.byte	0x08
	.zero		1


	//   ....[2]....
        /*06b8*/ 	.word	0x00000280
        /*06bc*/ 	.word	0x000000ff
        /*06c0*/ 	.word	0x00012430
        /*06c4*/ 	.short	0x0100
        /*06c6*/ 	.byte	0x08
	.zero		1


	//   ....[3]....
        /*06c8*/ 	.word	0x00000290
        /*06cc*/ 	.word	0x000000ff
        /*06d0*/ 	.word	0x00012440
        /*06d4*/ 	.short	0x0100
        /*06d6*/ 	.byte	0x08
	.zero		1


	//   ....[4]....
        /*06d8*/ 	.word	0x000002a0
        /*06dc*/ 	.word	0x000000ff
        /*06e0*/ 	.word	0x00012438
        /*06e4*/ 	.short	0x0100
        /*06e6*/ 	.byte	0x08
	.zero		1


	//   ....[5]....
        /*06e8*/ 	.word	0x000002b0
        /*06ec*/ 	.word	0x000000ff
        /*06f0*/ 	.word	0x00012448
        /*06f4*/ 	.short	0x0100
        /*06f6*/ 	.byte	0x08
	.zero		1


	//   ....[6]....
        /*06f8*/ 	.word	0x000003e0
        /*06fc*/ 	.word	0x000000ff
        /*0700*/ 	.word	0x00012450
        /*0704*/ 	.short	0x0100
        /*0706*/ 	.byte	0x08
	.zero		1


	//   ....[7]....
        /*0708*/ 	.word	0x000003f0
        /*070c*/ 	.word	0x000000ff
        /*0710*/ 	.word	0x00012460
        /*0714*/ 	.short	0x0100
        /*0716*/ 	.byte	0x08
	.zero		1


	//   ....[8]....
        /*0718*/ 	.word	0x00000400
        /*071c*/ 	.word	0x000000ff
        /*0720*/ 	.word	0x00012458
        /*0724*/ 	.short	0x0100
        /*0726*/ 	.byte	0x08
	.zero		1


	//   ....[9]....
        /*0728*/ 	.word	0x00000410
        /*072c*/ 	.word	0x000000ff
        /*0730*/ 	.word	0x00012468
        /*0734*/ 	.short	0x0100
        /*0736*/ 	.byte	0x08
	.zero		1


	//   ....[10]....
        /*0738*/ 	.word	0x00000500
        /*073c*/ 	.word	0x000000ff
        /*0740*/ 	.word	0x00012470
        /*0744*/ 	.short	0x0100
        /*0746*/ 	.byte	0x06
	.zero		1


	//   ....[11]....
        /*0748*/ 	.word	0x00000510
        /*074c*/ 	.word	0x000000ff
        /*0750*/ 	.word	0x00012480
        /*0754*/ 	.short	0x0100
        /*0756*/ 	.byte	0x06
	.zero		1


	//   ....[12]....
        /*0758*/ 	.word	0x00000520
        /*075c*/ 	.word	0x000000ff
        /*0760*/ 	.word	0x00012478
        /*0764*/ 	.short	0x0100
        /*0766*/ 	.byte	0x06
	.zero		1


	//   ....[13]....
        /*0768*/ 	.word	0x00000530
        /*076c*/ 	.word	0x000000ff
        /*0770*/ 	.word	0x00012488
        /*0774*/ 	.short	0x0100
        /*0776*/ 	.byte	0x06
	.zero		1


	//   ....[14]....
        /*0778*/ 	.word	0x00000660
        /*077c*/ 	.word	0x000000ff
        /*0780*/ 	.word	0x00012490
        /*0784*/ 	.short	0x0100
        /*0786*/ 	.byte	0x08
	.zero		1


	//   ....[15]....
        /*0788*/ 	.word	0x00000670
        /*078c*/ 	.word	0x000000ff
        /*0790*/ 	.word	0x000124a0
        /*0794*/ 	.short	0x0100
        /*0796*/ 	.byte	0x08
	.zero		1


	//   ....[16]....
        /*0798*/ 	.word	0x00000680
        /*079c*/ 	.word	0x000000ff
        /*07a0*/ 	.word	0x00012498
        /*07a4*/ 	.short	0x0100
        /*07a6*/ 	.byte	0x08
	.zero		1


	//   ....[17]....
        /*07a8*/ 	.word	0x00000690
        /*07ac*/ 	.word	0x000000ff
        /*07b0*/ 	.word	0x000124a8
        /*07b4*/ 	.short	0x0100
        /*07b6*/ 	.byte	0x08
	.zero		1


	//   ....[18]....
        /*07b8*/ 	.word	0x000007d0
        /*07bc*/ 	.word	0x000000ff
        /*07c0*/ 	.word	0x000124b0
        /*07c4*/ 	.short	0x0100
        /*07c6*/ 	.byte	0x08
	.zero		1


	//   ....[19]....
        /*07c8*/ 	.word	0x000007e0
        /*07cc*/ 	.word	0x000000ff
        /*07d0*/ 	.word	0x000124c0
        /*07d4*/ 	.short	0x0100
        /*07d6*/ 	.byte	0x08
	.zero		1


	//   ....[20]....
        /*07d8*/ 	.word	0x000007f0
        /*07dc*/ 	.word	0x000000ff
        /*07e0*/ 	.word	0x000124b8
        /*07e4*/ 	.short	0x0100
        /*07e6*/ 	.byte	0x08
	.zero		1


	//   ....[21]....
        /*07e8*/ 	.word	0x00000800
        /*07ec*/ 	.word	0x000000ff
        /*07f0*/ 	.word	0x000124c8
        /*07f4*/ 	.short	0x0100
        /*07f6*/ 	.byte	0x08
	.zero		1


	//   ....[22]....
        /*07f8*/ 	.word	0x00001400
        /*07fc*/ 	.word	0x000000ff
        /*0800*/ 	.word	0x00012400
        /*0804*/ 	.short	0x010a
        /*0806*/ 	.byte	0x2d
	.zero		1


	//   ....[23]....
        /*0808*/ 	.word	0x00001490
        /*080c*/ 	.word	0x000000ff
        /*0810*/ 	.word	0x00012430
        /*0814*/ 	.short	0x010a
        /*0816*/ 	.byte	0x2d
	.zero		1


	//   ....[24]....
        /*0818*/ 	.word	0x000014e0
        /*081c*/ 	.word	0x000000ff
        /*0820*/ 	.word	0x00012430
        /*0824*/ 	.short	0x010a
        /*0826*/ 	.byte	0x2d
	.zero		1


	//   ....[25]....
        /*0828*/ 	.word	0x00002b70
        /*082c*/ 	.word	0x000000ff
        /*0830*/ 	.word	0x00000000
        /*0834*/ 	.short	0x0101
        /*0836*/ 	.byte	0x05
	.zero		1


	//   ....[26]....
        /*0838*/ 	.word	0x000047c0
        /*083c*/ 	.word	0x000000ff
        /*0840*/ 	.word	0x00012430
        /*0844*/ 	.short	0x010a
        /*0846*/ 	.byte	0x13
	.zero		1


	//   ....[27]....
        /*0848*/ 	.word	0x00004800
        /*084c*/ 	.word	0x000000ff
        /*0850*/ 	.word	0x00012430
        /*0854*/ 	.short	0x010a
        /*0856*/ 	.byte	0x13
	.zero		1


	//   ....[28]....
        /*0858*/ 	.word	0x00004c50
        /*085c*/ 	.word	0x000000ff
        /*0860*/ 	.word	0x00012450
        /*0864*/ 	.short	0x010a
        /*0866*/ 	.byte	0x0c
	.zero		1


	//   ....[29]....
        /*0868*/ 	.word	0x00004c90
        /*086c*/ 	.word	0x000000ff
        /*0870*/ 	.word	0x00012450
        /*0874*/ 	.short	0x010a
        /*0876*/ 	.byte	0x0c
	.zero		1


	//   ....[30]....
        /*0878*/ 	.word	0x00005530
        /*087c*/ 	.word	0x000000ff
        /*0880*/ 	.word	0x00000000
        /*0884*/ 	.short	0x0101
        /*0886*/ 	.byte	0x13
	.zero		1


	//   ....[31]....
        /*0888*/ 	.word	0x00006f10
        /*088c*/ 	.word	0x000000ff
        /*0890*/ 	.word	0x00000000
        /*0894*/ 	.short	0x0101
        /*0896*/ 	.byte	0x07
	.zero		1


	//   ....[32]....
        /*0898*/ 	.word	0x000073a0
        /*089c*/ 	.word	0x000000ff
        /*08a0*/ 	.word	0x00012450
        /*08a4*/ 	.short	0x010a
        /*08a6*/ 	.byte	0x0e
	.zero		1


	//   ....[33]....
        /*08a8*/ 	.word	0x000073e0
        /*08ac*/ 	.word	0x000000ff
        /*08b0*/ 	.word	0x00012450
        /*08b4*/ 	.short	0x010a
        /*08b6*/ 	.byte	0x0e
	.zero		1


	//   ....[34]....
        /*08b8*/ 	.word	0x00007a50
        /*08bc*/ 	.word	0x000000ff
        /*08c0*/ 	.word	0x00000000
        /*08c4*/ 	.short	0x0101
        /*08c6*/ 	.byte	0x04
	.zero		1


	//   ....[35]....
        /*08c8*/ 	.word	0x00008970
        /*08cc*/ 	.word	0x000000ff
        /*08d0*/ 	.word	0x00000000
        /*08d4*/ 	.short	0x0101
        /*08d6*/ 	.byte	0x04
	.zero		1


	//   ....[36]....
        /*08d8*/ 	.word	0x0000a720
        /*08dc*/ 	.word	0x000000ff
        /*08e0*/ 	.word	0x00012480
        /*08e4*/ 	.short	0x010a
        /*08e6*/ 	.byte	0x2c
	.zero		1


	//   ....[37]....
        /*08e8*/ 	.word	0x0000ada0
        /*08ec*/ 	.word	0x000000ff
        /*08f0*/ 	.word	0x00012470
        /*08f4*/ 	.short	0x0107
        /*08f6*/ 	.byte	0x2c
	.zero		1


	//   ....[38]....
        /*08f8*/ 	.word	0x0000ae30
        /*08fc*/ 	.word	0x000000ff
        /*0900*/ 	.word	0x00012470
        /*0904*/ 	.short	0x0101
        /*0906*/ 	.byte	0x2c
	.zero		1


	//   ....[39]....
        /*0908*/ 	.word	0x0000ae80
        /*090c*/ 	.word	0x000000ff
        /*0910*/ 	.word	0x00012440
        /*0914*/ 	.short	0x010a
        /*0916*/ 	.byte	0x2c
	.zero		1


	//   ....[40]....
        /*0918*/ 	.word	0x0000b3c0
        /*091c*/ 	.word	0x000000ff
        /*0920*/ 	.word	0x00012430
        /*0924*/ 	.short	0x0107
        /*0926*/ 	.byte	0x2c
	.zero		1


	//   ....[41]....
        /*0928*/ 	.word	0x0000b450
        /*092c*/ 	.word	0x000000ff
        /*0930*/ 	.word	0x00012430
        /*0934*/ 	.short	0x0101
        /*0936*/ 	.byte	0x2c
	.zero		1


	//   ....[42]....
        /*0938*/ 	.word	0x0000bd40
        /*093c*/ 	.word	0x000000ff
        /*0940*/ 	.word	0x00012400
        /*0944*/ 	.short	0x0107
        /*0946*/ 	.byte	0x2c
	.zero		1


	//   ....[43]....
        /*0948*/ 	.word	0x0000bd80
        /*094c*/ 	.word	0x000000ff
        /*0950*/ 	.word	0x00012400
        /*0954*/ 	.short	0x0101
        /*0956*/ 	.byte	0x2c
	.zero		1


	//   ....[44]....
        /*0958*/ 	.word	0x0000bd90
        /*095c*/ 	.word	0x000000ff
        /*0960*/ 	.word	0x00012420
        /*0964*/ 	.short	0x010a
        /*0966*/ 	.byte	0x2c
	.zero		1


	//   ....[45]....
        /*0968*/ 	.word	0x0000c230
        /*096c*/ 	.word	0x00000005
        /*0970*/ 	.word	0x00012480
        /*0974*/ 	.short	0x010a
        /*0976*/ 	.byte	0x3f
	.zero		1


	//   ....[46]....
        /*0978*/ 	.word	0x0000c7a0
        /*097c*/ 	.word	0x00000005
        /*0980*/ 	.word	0x00012470
        /*0984*/ 	.short	0x0107
        /*0986*/ 	.byte	0x3f
	.zero		1


	//   ....[47]....
        /*0988*/ 	.word	0x0000c830
        /*098c*/ 	.word	0x00000005
        /*0990*/ 	.word	0x00012470
        /*0994*/ 	.short	0x0101
        /*0996*/ 	.byte	0x3f
	.zero		1


	//   ....[48]....
        /*0998*/ 	.word	0x0000c860
        /*099c*/ 	.word	0x00000005
        /*09a0*/ 	.word	0x00012440
        /*09a4*/ 	.short	0x010a
        /*09a6*/ 	.byte	0x3f
	.zero		1


	//   ....[49]....
        /*09a8*/ 	.word	0x0000cd00
        /*09ac*/ 	.word	0x00000005
        /*09b0*/ 	.word	0x00012430
        /*09b4*/ 	.short	0x0107
        /*09b6*/ 	.byte	0x3f
	.zero		1


	//   ....[50]....
        /*09b8*/ 	.word	0x0000cda0
        /*09bc*/ 	.word	0x00000005
        /*09c0*/ 	.word	0x00012430
        /*09c4*/ 	.short	0x0101
        /*09c6*/ 	.byte	0x3f
	.zero		1


	//   ....[51]....
        /*09c8*/ 	.word	0x0000ce20
        /*09cc*/ 	.word	0x00000003
        /*09d0*/ 	.word	0x00012470
        /*09d4*/ 	.short	0x010a
        /*09d6*/ 	.byte	0x3f
	.zero		1


	//   ....[52]....
        /*09d8*/ 	.word	0x0000ceb0
        /*09dc*/ 	.word	0x00000003
        /*09e0*/ 	.word	0x00012460
        /*09e4*/ 	.short	0x010a
        /*09e6*/ 	.byte	0x3f
	.zero		1


	//   ....[53]....
        /*09e8*/ 	.word	0x0000d2a0
        /*09ec*/ 	.word	0x00000003
        /*09f0*/ 	.word	0x00012450
        /*09f4*/ 	.short	0x0101
        /*09f6*/ 	.byte	0x3f
	.zero		1


	//   ....[54]....
        /*09f8*/ 	.word	0x0000d340
        /*09fc*/ 	.word	0x00000003
        /*0a00*/ 	.word	0x00000000
        /*0a04*/ 	.short	0x0101
        /*0a06*/ 	.byte	0x3f
	.zero		1


	//   ....[55]....
        /*0a08*/ 	.word	0x0000d440
        /*0a0c*/ 	.word	0x00000002
        /*0a10*/ 	.word	0x00012470
        /*0a14*/ 	.short	0x010a
        /*0a16*/ 	.byte	0x3f
	.zero		1


	//   ....[56]....
        /*0a18*/ 	.word	0x0000d4f0
        /*0a1c*/ 	.word	0x00000002
        /*0a20*/ 	.word	0x00012460
        /*0a24*/ 	.short	0x010a
        /*0a26*/ 	.byte	0x3f
	.zero		1


	//   ....[57]....
        /*0a28*/ 	.word	0x0000d8e0
        /*0a2c*/ 	.word	0x00000002
        /*0a30*/ 	.word	0x00012450
        /*0a34*/ 	.short	0x0101
        /*0a36*/ 	.byte	0x3f
	.zero		1


	//   ....[58]....
        /*0a38*/ 	.word	0x0000d970
        /*0a3c*/ 	.word	0x00000002
        /*0a40*/ 	.word	0x00000000
        /*0a44*/ 	.short	0x0101
        /*0a46*/ 	.byte	0x3f
	.zero		1


	//   ....[59]....
        /*0a48*/ 	.word	0x0000da10
        /*0a4c*/ 	.word	0x00000006
        /*0a50*/ 	.word	0x00012420
        /*0a54*/ 	.short	0x010a
        /*0a56*/ 	.byte	0x3f
	.zero		1


	//   ....[60]....
        /*0a58*/ 	.word	0x0000db30
        /*0a5c*/ 	.word	0x00000005
        /*0a60*/ 	.word	0x00012440
        /*0a64*/ 	.short	0x010a
        /*0a66*/ 	.byte	0x3f
	.zero		1


	//   ....[61]....
        /*0a68*/ 	.word	0x0000dbd0
        /*0a6c*/ 	.word	0x00000003
        /*0a70*/ 	.word	0x00012440
        /*0a74*/ 	.short	0x010a
        /*0a76*/ 	.byte	0x3f
	.zero		1


	//   ....[62]....
        /*0a78*/ 	.word	0x0000dc10
        /*0a7c*/ 	.word	0x00000005
        /*0a80*/ 	.word	0x00012460
        /*0a84*/ 	.short	0x010a
        /*0a86*/ 	.byte	0x3f
	.zero		1


	//   ....[63]....
        /*0a88*/ 	.word	0x0000dc50
        /*0a8c*/ 	.word	0x00000003
        /*0a90*/ 	.word	0x00012460
        /*0a94*/ 	.short	0x010a
        /*0a96*/ 	.byte	0x3f
	.zero		1


	//   ....[64]....
        /*0a98*/ 	.word	0x0000dc90
        /*0a9c*/ 	.word	0x00000005
        /*0aa0*/ 	.word	0x00012480
        /*0aa4*/ 	.short	0x010a
        /*0aa6*/ 	.byte	0x3f
	.zero		1


	//   ....[65]....
        /*0aa8*/ 	.word	0x0000dcd0
        /*0aac*/ 	.word	0x00000003
        /*0ab0*/ 	.word	0x00012480
        /*0ab4*/ 	.short	0x010a
        /*0ab6*/ 	.byte	0x3f
	.zero		1


	//   ....[66]....
        /*0ab8*/ 	.word	0x0000dd40
        /*0abc*/ 	.word	0x00000003
        /*0ac0*/ 	.word	0x00012400
        /*0ac4*/ 	.short	0x010a
        /*0ac6*/ 	.byte	0x3f
	.zero		1


	//   ....[67]....
        /*0ac8*/ 	.word	0x0000dda0
        /*0acc*/ 	.word	0x00000003
        /*0ad0*/ 	.word	0x00012430
        /*0ad4*/ 	.short	0x010a
        /*0ad6*/ 	.byte	0x3f
	.zero		1


	//   ....[68]....
        /*0ad8*/ 	.word	0x0000de00
        /*0adc*/ 	.word	0x00000007
        /*0ae0*/ 	.word	0x00012430
        /*0ae4*/ 	.short	0x010a
        /*0ae6*/ 	.byte	0x3f
	.zero		1


	//   ....[69]....
        /*0ae8*/ 	.word	0x0000de60
        /*0aec*/ 	.word	0x00000007
        /*0af0*/ 	.word	0x00012450
        /*0af4*/ 	.short	0x010a
        /*0af6*/ 	.byte	0x3f
	.zero		1


	//   ....[70]....
        /*0af8*/ 	.word	0x0000dec0
        /*0afc*/ 	.word	0x00000007
        /*0b00*/ 	.word	0x00012450
        /*0b04*/ 	.short	0x010a
        /*0b06*/ 	.byte	0x3f
	.zero		1


	//   ....[71]....
        /*0b08*/ 	.word	0x0000dfb0
        /*0b0c*/ 	.word	0x0000001c
        /*0b10*/ 	.word	0x00012480
        /*0b14*/ 	.short	0x010a
        /*0b16*/ 	.byte	0x3f
	.zero		1


	//   ....[72]....
        /*0b18*/ 	.word	0x0000e760
        /*0b1c*/ 	.word	0x0000001c
        /*0b20*/ 	.word	0x00012440
        /*0b24*/ 	.short	0x010a
        /*0b26*/ 	.byte	0x3f
	.zero		1


	//   ....[73]....
        /*0b28*/ 	.word	0x0000f4a0
        /*0b2c*/ 	.word	0x0000001c
        /*0b30*/ 	.word	0x00012420
        /*0b34*/ 	.short	0x010a
        /*0b36*/ 	.byte	0x3f
	.zero		1


	//   ....[74]....
        /*0b38*/ 	.word	0x0000f4f0
        /*0b3c*/ 	.word	0x00000005
        /*0b40*/ 	.word	0x00012480
        /*0b44*/ 	.short	0x010a
        /*0b46*/ 	.byte	0x3f
	.zero		1


	//   ....[75]....
        /*0b48*/ 	.word	0x0000fbc0
        /*0b4c*/ 	.word	0x00000005
        /*0b50*/ 	.word	0x00012440
        /*0b54*/ 	.short	0x010a
        /*0b56*/ 	.byte	0x3f
	.zero		1


	//   ....[76]....
        /*0b58*/ 	.word	0x00010190
        /*0b5c*/ 	.word	0x00000003
        /*0b60*/ 	.word	0x00012470
        /*0b64*/ 	.short	0x010a
        /*0b66*/ 	.byte	0x3f
	.zero		1


	//   ....[77]....
        /*0b68*/ 	.word	0x000101e0
        /*0b6c*/ 	.word	0x00000003
        /*0b70*/ 	.word	0x00012460
        /*0b74*/ 	.short	0x010a
        /*0b76*/ 	.byte	0x3f
	.zero		1


	//   ....[78]....
        /*0b78*/ 	.word	0x00010230
        /*0b7c*/ 	.word	0x00000002
        /*0b80*/ 	.word	0x00012470
        /*0b84*/ 	.short	0x010a
        /*0b86*/ 	.byte	0x3f
	.zero		1


	//   ....[79]....
        /*0b88*/ 	.word	0x00010280
        /*0b8c*/ 	.word	0x00000002
        /*0b90*/ 	.word	0x00012460
        /*0b94*/ 	.short	0x010a
        /*0b96*/ 	.byte	0x3f
	.zero		1


	//   ....[80]....
        /*0b98*/ 	.word	0x000102d0
        /*0b9c*/ 	.word	0x00000006
        /*0ba0*/ 	.word	0x00012420
        /*0ba4*/ 	.short	0x010a
        /*0ba6*/ 	.byte	0x3f
	.zero		1


	//   ....[81]....
        /*0ba8*/ 	.word	0x00010320
        /*0bac*/ 	.word	0x00000005
        /*0bb0*/ 	.word	0x00012440
        /*0bb4*/ 	.short	0x010a
        /*0bb6*/ 	.byte	0x3f
	.zero		1


	//   ....[82]....
        /*0bb8*/ 	.word	0x00010370
        /*0bbc*/ 	.word	0x00000003
        /*0bc0*/ 	.word	0x00012440
        /*0bc4*/ 	.short	0x010a
        /*0bc6*/ 	.byte	0x3f
	.zero		1


	//   ....[83]....
        /*0bc8*/ 	.word	0x000103c0
        /*0bcc*/ 	.word	0x00000005
        /*0bd0*/ 	.word	0x00012460
        /*0bd4*/ 	.short	0x010a
        /*0bd6*/ 	.byte	0x3f
	.zero		1


	//   ....[84]....
        /*0bd8*/ 	.word	0x00010410
        /*0bdc*/ 	.word	0x00000003
        /*0be0*/ 	.word	0x00012460
        /*0be4*/ 	.short	0x010a
        /*0be6*/ 	.byte	0x3f
	.zero		1


	//   ....[85]....
        /*0be8*/ 	.word	0x00010460
        /*0bec*/ 	.word	0x00000005
        /*0bf0*/ 	.word	0x00012480
        /*0bf4*/ 	.short	0x010a
        /*0bf6*/ 	.byte	0x3f
	.zero		1


	//----- nvinfo : EIATTR_NUM_MBARRIERS
	.align		4
.L_1398:
        /*0bf8*/ 	.byte	0x03, 0x38
        /*0bfa*/ 	.short	0x0016


	//----- nvinfo : EIATTR_EXIT_INSTR_OFFSETS
	.align		4
        /*0bfc*/ 	.byte	0x04, 0x1c
        /*0bfe*/ 	.short	(.L_1400 - .L_1399)


	//   ....[0]....
.L_1399:
        /*0c00*/ 	.word	0x0000dd20


	//----- nvinfo : EIATTR_MAX_THREADS
	.align		4
.L_1400:
        /*0c04*/ 	.byte	0x04, 0x05
        /*0c06*/ 	.short	(.L_1402 - .L_1401)
.L_1401:
        /*0c08*/ 	.word	0x00000200
        /*0c0c*/ 	.word	0x00000001
        /*0c10*/ 	.word	0x00000001


	//----- nvinfo : EIATTR_CRS_STACK_SIZE
	.align		4
.L_1402:
        /*0c14*/ 	.byte	0x04, 0x1e
        /*0c16*/ 	.short	(.L_1404 - .L_1403)
.L_1403:
        /*0c18*/ 	.word	0x00000000


	//----- nvinfo : EIATTR_CBANK_PARAM_SIZE
	.align		4
.L_1404:
        /*0c1c*/ 	.byte	0x03, 0x19
        /*0c1e*/ 	.short	0x0a70


	//----- nvinfo : EIATTR_PARAM_CBANK
	.align		4
        /*0c20*/ 	.byte	0x04, 0x0a
        /*0c22*/ 	.short	(.L_1406 - .L_1405)
	.align		4
.L_1405:
        /*0c24*/ 	.word	index@(.nv.constant0._ZN7cutlass13device_kernelIN5flash11enable_sm90INS1_16FlashAttnFwdSm90INS1_25CollectiveMainloopFwdSm90ILi2EN4cute5tupleIJNS5_1CILi1EEES8_S8_EEENS6_IJNS7_ILi192EEENS7_ILi160EEENS7_ILi64EEEEEELi64ENS_12float_e4m3_tEfNS_4arch4Sm90ELb0ELb0ELb1ELb0ELb1ELb0ELb0ELb1ELb1ELb1ELb1ELb0EEENS1_21CollectiveEpilogueFwdINS6_IJSA_SC_SB_EEES9_NS_10bfloat16_tESG_Li384ELb0ELb1ELb1ELb1EEENS1_19SingleTileSchedulerILb0ELb1ELb1ELi192EEEEEEEEEvNT_6ParamsE)
        /*0c28*/ 	.short	0x0210
        /*0c2a*/ 	.short	0x0a70


	//----- nvinfo : EIATTR_SW_WAR
	.align		4
.L_1406:
        /*0c2c*/ 	.byte	0x04, 0x36
        /*0c2e*/ 	.short	(.L_1408 - .L_1407)
.L_1407:
        /*0c30*/ 	.word	0x00000008
.L_1408:


//--------------------- .nv.info._ZN7cutlass13device_kernelIN5flash11enable_sm90INS1_16FlashAttnFwdSm90INS1_25CollectiveMainloopFwdSm90ILi2EN4cute5tupleIJNS5_1CILi1EEES8_S8_EEENS6_IJNS7_ILi192EEENS7_ILi160EEENS7_ILi64EEEEEELi64ENS_12float_e4m3_tEfNS_4arch4Sm90ELb0ELb0ELb1ELb1ELb1ELb0ELb0ELb1ELb1ELb1ELb1ELb0EEENS1_21CollectiveEpilogueFwdINS6_IJSA_SC_SB_EEES9_NS_10bfloat16_tESG_Li384ELb1ELb1ELb1ELb1EEENS1_36VarlenDynamicPersistentTileSchedulerILi192ELi160ELi384ELi128ELb1ELb1ELb1ELb0ELb1ELb1EEEEEEEEEvNT_6ParamsE --------------------------
	.section	.nv.info._ZN7cutlass13device_kernelIN5flash11enable_sm90INS1_16FlashAttnFwdSm90INS1_25CollectiveMainloopFwdSm90ILi2EN4cute5tupleIJNS5_1CILi1EEES8_S8_EEENS6_IJNS7_ILi192EEENS7_ILi160EEENS7_ILi64EEEEEELi64ENS_12float_e4m3_tEfNS_4arch4Sm90ELb0ELb0ELb1ELb1ELb1ELb0ELb0ELb1ELb1ELb1ELb1ELb0EEENS1_21CollectiveEpilogueFwdINS6_IJSA_SC_SB_EEES9_NS_10bfloat16_tESG_Li384ELb1ELb1ELb1ELb1EEENS1_36VarlenDynamicPersistentTileSchedulerILi192ELi160ELi384ELi128ELb1ELb1ELb1ELb0ELb1ELb1EEEEEEEEEvNT_6ParamsE,"",@"SHT_CUDA_INFO"
	.sectionflags	@""
	.align	4


	//----- nvinfo : EIATTR_CUDA_API_VERSION
	.align		4
        /*0000*/ 	.byte	0x04, 0x37
        /*0002*/ 	.short	(.L_1410 - .L_1409)
.L_1409:
        /*0004*/ 	.word	0x00000082


	//----- nvinfo : EIATTR_KPARAM_INFO
	.align		4
.L_1410:
        /*0008*/ 	.byte	0x04, 0x17
        /*000a*/ 	.short	(.L_1412 - .L_1411)
.L_1411:
        /*000c*/ 	.word	0x00000000
        /*0010*/ 	.short	0x0000
        /*0012*/ 	.short	0x0070
        /*0014*/ 	.byte	0x00, 0xf0, 0x01, 0x2a


	//----- nvinfo : EIATTR_SPARSE_MMA_MASK
	.align		4
.L_1412:
        /*0018*/ 	.byte	0x03, 0x50
        /*001a*/ 	.short	0x0000


	//----- nvinfo : EIATTR_MAXREG_COUNT
	.align		4
        /*001c*/ 	.byte	0x03, 0x1b
        /*001e*/ 	.short	0x0080


	//----- nvinfo : EIATTR_NUM_BARRIERS
	.align		4
        /*0020*/ 	.byte	0x02, 0x4c
        /*0022*/ 	.byte	0x09
	.zero		1


	//----- nvinfo : EIATTR_EXTERNS
	.align		4
        /*0024*/ 	.byte	0x04, 0x0f
        /*0026*/ 	.short	(.L_1414 - .L_1413)


	//   ....[0]....
	.align		4
.L_1413:
        /*0028*/ 	.word	index@(__assertfail)


	//----- nvinfo : EIATTR_ANNOTATIONS
	.align		4
.L_1414:
        /*002c*/ 	.byte	0x04, 0x55
        /*002e*/ 	.short	(.L_1416 - .L_1415)


	//   ....[0]....
.L_1415:
        /* <DEDUP_REMOVED lines=57> */


	//----- nvinfo : EIATTR_MERCURY_ISA_VERSION
	.align		4
.L_1416:
        /*03b0*/ 	.byte	0x03, 0x5f
        /*03b2*/ 	.short	0x0101


	//----- nvinfo : EIATTR_UNUSED_LOAD_BYTE_OFFSET
	.align		4
        /*03b4*/ 	.byte	0x04, 0x44
        /*03b6*/ 	.short	(.L_1418 - .L_1417)


	//   ....[0]....
.L_1417:
        /*03b8*/ 	.word	0x00000940
        /*03bc*/ 	.word	0x0000fff0


	//   ....[1]....
        /*03c0*/ 	.word	0x000082f0
        /*03c4*/ 	.word	0x0000fff0


	//----- nvinfo : EIATTR_INT_WARP_WIDE_INSTR_OFFSETS
	.align		4
.L_1418:
        /*03c8*/ 	.byte	0x04, 0x31
        /*03ca*/ 	.short	(.L_1420 - .L_1419)


	//   ....[0]....
.L_1419:
        /*03cc*/ 	.word	0x000000c0


	//   ....[1]....
        /*03d0*/ 	.word	0x000000d0


	//   ....[2]....
        /*03d4*/ 	.word	0x00000170


	//   ....[3]....
        /*03d8*/ 	.word	0x0000c570


	//   ....[4]....
        /*03dc*/ 	.word	0x0000c600


	//   ....[5]....
        /*03e0*/ 	.word	0x00010190


	//   ....[6]....
        /*03e4*/ 	.word	0x00010220


	//----- nvinfo : EIATTR_COOP_GROUP_MASK_REGIDS
	.align		4
.L_1420:
        /*03e8*/ 	.byte	0x04, 0x29
        /*03ea*/ 	.short	(.L_1422 - .L_1421)


	//   ....[0]....
.L_1421:
        /*03ec*/ 	.word	0xffffffff


	//   ....[1]....
        /*03f0*/ 	.word	0xffffffff


	//   ....[2]....
        /*03f4*/ 	.word	0xffffffff


	//   ....[3]....
        /*03f8*/ 	.word	0xffffffff


	//   ....[4]....
        /*03fc*/ 	.word	0xffffffff


	//   ....[5]....
        /*0400*/ 	.word	0xffffffff


	//   ....[6]....
        /*0404*/ 	.word	0xffffffff


	//   ....[7]....
        /*0408*/ 	.word	0xffffffff


	//   ....[8]....
        /*040c*/ 	.word	0xffffffff


	//   ....[9]....
        /*0410*/ 	.word	0xffffffff


	//   ....[10]....
        /*0414*/ 	.word	0xffffffff


	//   ....[11]....
        /*0418*/ 	.word	0xffffffff


	//   ....[12]....
        /*041c*/ 	.word	0xffffffff


	//   ....[13]....
        /*0420*/ 	.word	0xffffffff


	//   ....[14]....
        /*0424*/ 	.word	0xffffffff


	//   ....[15]....
        /*0428*/ 	.word	0xffffffff


	//   ....[16]....
        /*042c*/ 	.word	0xffffffff


	//   ....[17]....
        /*0430*/ 	.word	0xffffffff


	//   ....[18]....
        /*0434*/ 	.word	0xffffffff


	//   ....[19]....
        /*0438*/ 	.word	0xffffffff


	//   ....[20]....
        /*043c*/ 	.word	0xffffffff


	//   ....[21]....
        /*0440*/ 	.word	0xffffffff


	//   ....[22]....
        /*0444*/ 	.word	0xffffffff


	//   ....[23]....
        /*0448*/ 	.word	0xffffffff


	//   ....[24]....
        /*044c*/ 	.word	0xffffffff


	//   ....[25]....
        /*0450*/ 	.word	0xffffffff


	//   ....[26]....
        /*0454*/ 	.word	0xffffffff


	//   ....[27]....
        /*0458*/ 	.word	0xffffffff


	//   ....[28]....
        /*045c*/ 	.word	0xffffffff


	//   ....[29]....
        /*0460*/ 	.word	0xffffffff


	//   ....[30]....
        /*0464*/ 	.word	0xffffffff


	//   ....[31]....
        /*0468*/ 	.word	0xffffffff


	//   ....[32]....
        /*046c*/ 	.word	0xffffffff


	//   ....[33]....
        /*0470*/ 	.word	0xffffffff


	//   ....[34]....
        /*0474*/ 	.word	0xffffffff


	//   ....[35]....
        /*0478*/ 	.word	0xffffffff


	//   ....[36]....
        /*047c*/ 	.word	0xffffffff


	//   ....[37]....
        /*0480*/ 	.word	0xffffffff


	//   ....[38]....
        /*0484*/ 	.word	0xffffffff


	//   ....[39]....
        /*0488*/ 	.word	0xffffffff


	//   ....[40]....
        /*048c*/ 	.word	0xffffffff


	//   ....[41]....
        /*0490*/ 	.word	0xffffffff


	//   ....[42]....
        /*0494*/ 	.word	0xffffffff


	//   ....[43]....
        /*0498*/ 	.word	0xffffffff


	//   ....[44]....
        /*049c*/ 	.word	0xffffffff


	//   ....[45]....
        /*04a0*/ 	.word	0xffffffff


	//   ....[46]....
        /*04a4*/ 	.word	0xffffffff


	//   ....[47]....
        /*04a8*/ 	.word	0xffffffff


	//   ....[48]....
        /*04ac*/ 	.word	0xffffffff


	//   ....[49]....
        /*04b0*/ 	.word	0xffffffff


	//   ....[50]....
        /*04b4*/ 	.word	0xffffffff


	//   ....[51]....
        /*04b8*/ 	.word	0xffffffff


	//   ....[52]....
        /*04bc*/ 	.word	0xffffffff


	//   ....[53]....
        /*04c0*/ 	.word	0xffffffff


	//   ....[54]....
        /*04c4*/ 	.word	0xffffffff


	//   ....[55]....
        /*04c8*/ 	.word	0xffffffff


	//   ....[56]....
        /*04cc*/ 	.word	0xffffffff


	//   ....[57]....
        /*04d0*/ 	.word	0xffffffff


	//   ....[58]....
        /*04d4*/ 	.word	0xffffffff


	//   ....[59]....
        /*04d8*/ 	.word	0xffffffff


	//   ....[60]....
        /*04dc*/ 	.word	0xffffffff


	//   ....[61]....
        /*04e0*/ 	.word	0xffffffff


	//   ....[62]....
        /*04e4*/ 	.word	0xffffffff


	//   ....[63]....
        /*04e8*/ 	.word	0xffffffff


	//   ....[64]....
        /*04ec*/ 	.word	0xffffffff


	//   ....[65]....
        /*04f0*/ 	.word	0xffffffff


	//   ....[66]....
        /*04f4*/ 	.word	0xffffffff


	//   ....[67]....
        /*04f8*/ 	.word	0xffffffff


	//   ....[68]....
        /*04fc*/ 	.word	0xffffffff


	//   ....[69]....
        /*0500*/ 	.word	0xffffffff


	//   ....[70]....
        /*0504*/ 	.word	0xffffffff


	//   ....[71]....
        /*0508*/ 	.word	0xffffffff


	//   ....[72]....
        /*050c*/ 	.word	0xffffffff


	//   ....[73]....
        /*0510*/ 	.word	0xffffffff


	//   ....[74]....
        /*0514*/ 	.word	0xffffffff


	//   ....[75]....
        /*0518*/ 	.word	0xffffffff


	//   ....[76]....
        /*051c*/ 	.word	0xffffffff


	//   ....[77]....
        /*0520*/ 	.word	0xffffffff


	//   ....[78]....
        /*0524*/ 	.word	0xffffffff


	//   ....[79]....
        /*0528*/ 	.word	0xffffffff


	//   ....[80]....
        /*052c*/ 	.word	0xffffffff


	//   ....[81]....
        /*0530*/ 	.word	0xffffffff


	//   ....[82]....
        /*0534*/ 	.word	0xffffffff


	//   ....[83]....
        /*0538*/ 	.word	0xffffffff


	//   ....[84]....
        /*053c*/ 	.word	0xffffffff


	//   ....[85]....
        /*0540*/ 	.word	0xffffffff


	//   ....[86]....
        /*0544*/ 	.word	0xffffffff


	//   ....[87]....
        /*0548*/ 	.word	0xffffffff


	//   ....[88]....
        /*054c*/ 	.word	0xffffffff


	//   ....[89]....
        /*0550*/ 	.word	0xffffffff


	//   ....[90]....
        /*0554*/ 	.word	0xffffffff


	//   ....[91]....
        /*0558*/ 	.word	0xffffffff


	//   ....[92]....
        /*055c*/ 	.word	0xffffffff


	//   ....[93]....
        /*0560*/ 	.word	0xffffffff


	//   ....[94]....
        /*0564*/ 	.word	0xffffffff


	//   ....[95]....
        /*0568*/ 	.word	0xffffffff


	//   ....[96]....
        /*056c*/ 	.word	0xffffffff


	//   ....[97]....
        /*0570*/ 	.word	0xffffffff


	//   ....[98]....
        /*0574*/ 	.word	0xffffffff


	//   ....[99]....
        /*0578*/ 	.word	0xffffffff


	//   ....[100]....
        /*057c*/ 	.word	0xffffffff


	//   ....[101]....
        /*0580*/ 	.word	0xffffffff


	//   ....[102]....
        /*0584*/ 	.word	0xffffffff


	//   ....[103]....
        /*0588*/ 	.word	0xffffffff


	//   ....[104]....
        /*058c*/ 	.word	0xffffffff


	//   ....[105]....
        /*0590*/ 	.word	0xffffffff


	//   ....[106]....
        /*0594*/ 	.word	0xffffffff


	//   ....[107]....
        /*0598*/ 	.word	0xffffffff


	//   ....[108]....
        /*059c*/ 	.word	0xffffffff


	//   ....[109]....
        /*05a0*/ 	.word	0xffffffff


	//   ....[110]....
        /*05a4*/ 	.word	0xffffffff


	//   ....[111]....
        /*05a8*/ 	.word	0xffffffff


	//   ....[112]....
        /*05ac*/ 	.word	0xffffffff


	//   ....[113]....
        /*05b0*/ 	.word	0xffffffff


	//   ....[114]....
        /*05b4*/ 	.word	0xffffffff


	//   ....[115]....
        /*05b8*/ 	.word	0xffffffff


	//   ....[116]....
        /*05bc*/ 	.word	0xffffffff


	//   ....[117]....
        /*05c0*/ 	.word	0xffffffff


	//   ....[118]....
        /*05c4*/ 	.word	0xffffffff


	//   ....[119]....
        /*05c8*/ 	.word	0xffffffff


	//   ....[120]....
        /*05cc*/ 	.word	0xffffffff


	//   ....[121]....
        /*05d0*/ 	.word	0xffffffff


	//   ....[122]....
        /*05d4*/ 	.word	0xffffffff


	//   ....[123]....
        /*05d8*/ 	.word	0xffffffff


	//   ....[124]....
        /*05dc*/ 	.word	0xffffffff


	//   ....[125]....
        /*05e0*/ 	.word	0xffffffff


	//   ....[126]....
        /*05e4*/ 	.word	0xffffffff


	//   ....[127]....
        /*05e8*/ 	.word	0xffffffff


	//   ....[128]....
        /*05ec*/ 	.word	0xffffffff


	//   ....[129]....
        /*05f0*/ 	.word	0xffffffff


	//   ....[130]....
        /*05f4*/ 	.word	0xffffffff


	//   ....[131]....
        /*05f8*/ 	.word	0xffffffff


	//   ....[132]....
        /*05fc*/ 	.word	0xffffffff


	//   ....[133]....
        /*0600*/ 	.word	0xffffffff


	//   ....[134]....
        /*0604*/ 	.word	0xffffffff


	//   ....[135]....
        /*0608*/ 	.word	0xffffffff


	//   ....[136]....
        /*060c*/ 	.word	0xffffffff


	//   ....[137]....
        /*0610*/ 	.word	0xffffffff


	//   ....[138]....
        /*0614*/ 	.word	0xffffffff


	//   ....[139]....
        /*0618*/ 	.word	0xffffffff


	//   ....[140]....
        /*061c*/ 	.word	0xffffffff


	//   ....[141]....
        /*0620*/ 	.word	0xffffffff


	//   ....[142]....
        /*0624*/ 	.word	0xffffffff


	//   ....[143]....
        /*0628*/ 	.word	0xffffffff


	//   ....[144]....
        /*062c*/ 	.word	0xffffffff


	//   ....[145]....
        /*0630*/ 	.word	0xffffffff


	//   ....[146]....
        /*0634*/ 	.word	0xffffffff


	//   ....[147]....
        /*0638*/ 	.word	0xffffffff


	//   ....[148]....
        /*063c*/ 	.word	0xffffffff


	//   ....[149]....
        /*0640*/ 	.word	0xffffffff


	//   ....[150]....
        /*0644*/ 	.word	0xffffffff


	//   ....[151]....
        /*0648*/ 	.word	0xffffffff


	//   ....[152]....
        /*064c*/ 	.word	0xffffffff


	//   ....[153]....
        /*0650*/ 	.word	0xffffffff


	//   ....[154]....
        /*0654*/ 	.word	0xffffffff


	//   ....[155]....
        /*0658*/ 	.word	0xffffffff


	//   ....[156]....
        /*065c*/ 	.word	0xffffffff


	//   ....[157]....
        /*0660*/ 	.word	0xffffffff


	//   ....[158]....
        /*0664*/ 	.word	0xffffffff


	//   ....[159]....
        /*0668*/ 	.word	0xffffffff


	//   ....[160]....
        /*066c*/ 	.word	0xffffffff


	//   ....[161]....
        /*0670*/ 	.word	0xffffffff


	//   ....[162]....
        /*0674*/ 	.word	0xffffffff


	//   ....[163]....
        /*0678*/ 	.word	0x0500000f


	//   ....[164]....
        /*067c*/ 	.word	0x0500000f


	//   ....[165]....
        /*0680*/ 	.word	0x0500000f


	//   ....[166]....
        /*0684*/ 	.word	0x0500000f


	//   ....[167]....
        /*0688*/ 	.word	0x0500000f


	//   ....[168]....
        /*068c*/ 	.word	0x0500000f


	//   ....[169]....
        /*0690*/ 	.word	0x0500000f


	//   ....[170]....
        /*0694*/ 	.word	0x0500000f


	//   ....[171]....
        /*0698*/ 	.word	0x0500000f


	//   ....[172]....
        /*069c*/ 	.word	0x0500000f


	//   ....[173]....
        /*06a0*/ 	.word	0x0500000f


	//   ....[174]....
        /*06a4*/ 	.word	0x0500000f


	//   ....[175]....
        /*06a8*/ 	.word	0x0500000f


	//   ....[176]....
        /*06ac*/ 	.word	0x0500000f


	//   ....[177]....
        /*06b0*/ 	.word	0x0500000f


	//   ....[178]....
        /*06b4*/ 	.word	0x0500000f


	//   ....[179]....
        /*06b8*/ 	.word	0x0500000f


	//   ....[180]....
        /*06bc*/ 	.word	0x0500000f


	//   ....[181]....
        /*06c0*/ 	.word	0x0500000f


	//   ....[182]....
        /*06c4*/ 	.word	0x0500000f


	//   ....[183]....
        /*06c8*/ 	.word	0x0500000f


	//   ....[184]....
        /*06cc*/ 	.word	0x0500000f


	//   ....[185]....
        /*06d0*/ 	.word	0x0500000f


	//   ....[186]....
        /*06d4*/ 	.word	0x0500000f


	//   ....[187]....
        /*06d8*/ 	.word	0x0500000f


	//   ....[188]....
        /*06dc*/ 	.word	0x0500000f


	//   ....[189]....
        /*06e0*/ 	.word	0x0500000f


	//   ....[190]....
        /*06e4*/ 	.word	0x0500000f


	//   ....[191]....
        /*06e8*/ 	.word	0x0500000f


	//   ....[192]....
        /*06ec*/ 	.word	0x0500000f


	//   ....[193]....
        /*06f0*/ 	.word	0x0500000f


	//   ....[194]....
        /*06f4*/ 	.word	0x0500000f


	//   ....[195]....
        /*06f8*/ 	.word	0x0500000f


	//   ....[196]....
        /*06fc*/ 	.word	0x0500000f


	//   ....[197]....
        /*0700*/ 	.word	0x0500000f


	//   ....[198]....
        /*0704*/ 	.word	0x0500000f


	//   ....[199]....
        /*0708*/ 	.word	0x0500000f


	//   ....[200]....
        /*070c*/ 	.word	0x0500000f


	//   ....[201]....
        /*0710*/ 	.word	0x0500000f


	//   ....[202]....
        /*0714*/ 	.word	0x0500000f


	//   ....[203]....
        /*0718*/ 	.word	0x0500000f


	//   ....[204]....
        /*071c*/ 	.word	0x0500000f


	//   ....[205]....
        /*0720*/ 	.word	0x0500000f


	//   ....[206]....
        /*0724*/ 	.word	0x0500000f


	//   ....[207]....
        /*0728*/ 	.word	0x0500000f


	//   ....[208]....
        /*072c*/ 	.word	0x0500000f


	//   ....[209]....
        /*0730*/ 	.word	0x0500000f


	//   ....[210]....
        /*0734*/ 	.word	0x0500000f


	//   ....[211]....
        /*0738*/ 	.word	0x0500000f


	//   ....[212]....
        /*073c*/ 	.word	0x0500000f


	//   ....[213]....
        /*0740*/ 	.word	0x0500000f


	//   ....[214]....
        /*0744*/ 	.word	0x0500000f


	//   ....[215]....
        /*0748*/ 	.word	0x0500000f


	//   ....[216]....
        /*074c*/ 	.word	0x0500000f


	//----- nvinfo : EIATTR_COOP_GROUP_INSTR_OFFSETS
	.align		4
.L_1422:
        /*0750*/ 	.byte	0x04, 0x28
        /*0752*/ 	.short	(.L_1424 - .L_1423)


	//   ....[0]....
.L_1423:
        /*0754*/ 	.word	0x00000070


	//   ....[1]....
        /*0758*/ 	.word	0x000000b0


	//   ....[2]....
        /*075c*/ 	.word	0x000002d0


	//   ....[3]....
        /*0760*/ 	.word	0x00000430


	//   ....[4]....
        /*0764*/ 	.word	0x00000550


	//   ....[5]....
        /*0768*/ 	.word	0x000006b0


	//   ....[6]....
        /*076c*/ 	.word	0x000016d0


	//   ....[7]....
        /*0770*/ 	.word	0x00003490


	//   ....[8]....
        /*0774*/ 	.word	0x000034d0


	//   ....[9]....
        /*0778*/ 	.word	0x00003ba0


	//   ....[10]....
        /*077c*/ 	.word	0x00003c10


	//   ....[11]....
        /*0780*/ 	.word	0x00006470


	//   ....[12]....
        /*0784*/ 	.word	0x00006490


	//   ....[13]....
        /*0788*/ 	.word	0x000064b0


	//   ....[14]....
        /*078c*/ 	.word	0x000064e0


	//   ....[15]....
        /*0790*/ 	.word	0x00007d20


	//   ....[16]....
        /*0794*/ 	.word	0x00007d30


	//   ....[17]....
        /*0798*/ 	.word	0x00007db0


	//   ....[18]....
        /*079c*/ 	.word	0x00007dd0


	//   ....[19]....
        /*07a0*/ 	.word	0x000087b0


	//   ....[20]....
        /*07a4*/ 	.word	0x000087d0


	//   ....[21]....
        /*07a8*/ 	.word	0x000087f0


	//   ....[22]....
        /*07ac*/ 	.word	0x00008810


	//   ....[23]....
        /*07b0*/ 	.word	0x00008820


	//   ....[24]....
        /*07b4*/ 	.word	0x00008830


	//   ....[25]....
        /*07b8*/ 	.word	0x00008840


	//   ....[26]....
        /*07bc*/ 	.word	0x00008850


	//   ....[27]....
        /*07c0*/ 	.word	0x00008860


	//   ....[28]....
        /*07c4*/ 	.word	0x00008870


	//   ....[29]....
        /*07c8*/ 	.word	0x00008880


	//   ....[30]....
        /*07cc*/ 	.word	0x00008890


	//   ....[31]....
        /*07d0*/ 	.word	0x000088a0


	//   ....[32]....
        /*07d4*/ 	.word	0x000088b0


	//   ....[33]....
        /*07d8*/ 	.word	0x000088c0


	//   ....[34]....
        /*07dc*/ 	.word	0x000088d0


	//   ....[35]....
        /*07e0*/ 	.word	0x000088e0


	//   ....[36]....
        /*07e4*/ 	.word	0x000088f0


	//   ....[37]....
        /*07e8*/ 	.word	0x00008900


	//   ....[38]....
        /*07ec*/ 	.word	0x00008910


	//   ....[39]....
        /*07f0*/ 	.word	0x00008920


	//   ....[40]....
        /*07f4*/ 	.word	0x00008930


	//   ....[41]....
        /*07f8*/ 	.word	0x00008940


	//   ....[42]....
        /*07fc*/ 	.word	0x00008950


	//   ....[43]....
        /*0800*/ 	.word	0x00008960


	//   ....[44]....
        /*0804*/ 	.word	0x00008970


	//   ....[45]....
        /*0808*/ 	.word	0x00008980


	//   ....[46]....
        /*080c*/ 	.word	0x00008990


	//   ....[47]....
        /*0810*/ 	.word	0x000089a0


	//   ....[48]....
        /*0814*/ 	.word	0x000089b0


	//   ....[49]....
        /*0818*/ 	.word	0x000089c0


	//   ....[50]....
        /*081c*/ 	.word	0x000089d0


	//   ....[51]....
        /*0820*/ 	.word	0x00009210


	//   ....[52]....
        /*0824*/ 	.word	0x00009220


	//   ....[53]....
        /*0828*/ 	.word	0x00009230


	//   ....[54]....
        /*082c*/ 	.word	0x00009270


	//   ....[55]....
        /*0830*/ 	.word	0x000098b0


	//   ....[56]....
        /*0834*/ 	.word	0x000098f0


	//   ....[57]....
        /*0838*/ 	.word	0x00009910


	//   ....[58]....
        /*083c*/ 	.word	0x00009950


	//   ....[59]....
        /*0840*/ 	.word	0x00009970


	//   ....[60]....
        /*0844*/ 	.word	0x00009980


	//   ....[61]....
        /*0848*/ 	.word	0x000099a0


	//   ....[62]....
        /*084c*/ 	.word	0x000099c0


	//   ....[63]....
        /*0850*/ 	.word	0x00009e00


	//   ....[64]....
        /*0854*/ 	.word	0x00009e10


	//   ....[65]....
        /*0858*/ 	.word	0x0000a040


	//   ....[66]....
        /*085c*/ 	.word	0x0000a050


	//   ....[67]....
        /*0860*/ 	.word	0x0000ab90


	//   ....[68]....
        /*0864*/ 	.word	0x0000abc0


	//   ....[69]....
        /*0868*/ 	.word	0x0000ac00


	//   ....[70]....
        /*086c*/ 	.word	0x0000ac30


	//   ....[71]....
        /*0870*/ 	.word	0x0000ac40


	//   ....[72]....
        /*0874*/ 	.word	0x0000ac50


	//   ....[73]....
        /*0878*/ 	.word	0x0000ac60


	//   ....[74]....
        /*087c*/ 	.word	0x0000ac80


	//   ....[75]....
        /*0880*/ 	.word	0x0000add0


	//   ....[76]....
        /*0884*/ 	.word	0x0000b000


	//   ....[77]....
        /*0888*/ 	.word	0x0000b030


	//   ....[78]....
        /*088c*/ 	.word	0x0000b060


	//   ....[79]....
        /*0890*/ 	.word	0x0000b090


	//   ....[80]....
        /*0894*/ 	.word	0x0000b0c0


	//   ....[81]....
        /*0898*/ 	.word	0x0000b110


	//   ....[82]....
        /*089c*/ 	.word	0x0000b280


	//   ....[83]....
        /*08a0*/ 	.word	0x0000b2b0


	//   ....[84]....
        /*08a4*/ 	.word	0x0000b2e0


	//   ....[85]....
        /*08a8*/ 	.word	0x0000b310


	//   ....[86]....
        /*08ac*/ 	.word	0x0000b340


	//   ....[87]....
        /*08b0*/ 	.word	0x0000b380


	//   ....[88]....
        /*08b4*/ 	.word	0x0000b400


	//   ....[89]....
        /*08b8*/ 	.word	0x0000b450


	//   ....[90]....
        /*08bc*/ 	.word	0x0000b460


	//   ....[91]....
        /*08c0*/ 	.word	0x0000b510


	//   ....[92]....
        /*08c4*/ 	.word	0x0000d570


	//   ....[93]....
        /*08c8*/ 	.word	0x0000d580


	//   ....[94]....
        /*08cc*/ 	.word	0x0000d5f0


	//   ....[95]....
        /*08d0*/ 	.word	0x0000d610


	//   ....[96]....
        /*08d4*/ 	.word	0x0000d650


	//   ....[97]....
        /*08d8*/ 	.word	0x0000d670


	//   ....[98]....
        /*08dc*/ 	.word	0x0000d680


	//   ....[99]....
        /*08e0*/ 	.word	0x0000d690


	//   ....[100]....
        /*08e4*/ 	.word	0x0000d720


	//   ....[101]....
        /*08e8*/ 	.word	0x0000d740


	//   ....[102]....
        /*08ec*/ 	.word	0x0000db90


	//   ....[103]....
        /*08f0*/ 	.word	0x0000dba0


	//   ....[104]....
        /*08f4*/ 	.word	0x0000dbc0


	//   ....[105]....
        /*08f8*/ 	.word	0x0000dc50


	//   ....[106]....
        /*08fc*/ 	.word	0x0000dc60


	//   ....[107]....
        /*0900*/ 	.word	0x0000dcd0


	//   ....[108]....
        /*0904*/ 	.word	0x0000dce0


	//   ....[109]....
        /*0908*/ 	.word	0x0000dcf0


	//   ....[110]....
        /*090c*/ 	.word	0x0000dd00


	//   ....[111]....
        /*0910*/ 	.word	0x0000ddc0


	//   ....[112]....
        /*0914*/ 	.word	0x0000e630


	//   ....[113]....
        /*0918*/ 	.word	0x0000e660


	//   ....[114]....
        /*091c*/ 	.word	0x0000e6f0


	//   ....[115]....
        /*0920*/ 	.word	0x0000e700


	//   ....[116]....
        /*0924*/ 	.word	0x0000e770


	//   ....[117]....
        /*0928*/ 	.word	0x0000e780


	//   ....[118]....
        /*092c*/ 	.word	0x0000e790


	//   ....[119]....
        /*0930*/ 	.word	0x0000e7a0


	//   ....[120]....
        /*0934*/ 	.word	0x0000e880


	//   ....[121]....
        /*0938*/ 	.word	0x0000e890


	//   ....[122]....
        /*093c*/ 	.word	0x0000e8a0


	//   ....[123]....
        /*0940*/ 	.word	0x0000e8b0


	//   ....[124]....
        /*0944*/ 	.word	0x0000f2f0


	//   ....[125]....
        /*0948*/ 	.word	0x0000f300


	//   ....[126]....
        /*094c*/ 	.word	0x0000f370


	//   ....[127]....
        /*0950*/ 	.word	0x0000f380


	//   ....[128]....
        /*0954*/ 	.word	0x0000f3c0


	//   ....[129]....
        /*0958*/ 	.word	0x0000f3d0


	//   ....[130]....
        /*095c*/ 	.word	0x0000f410


	//   ....[131]....
        /*0960*/ 	.word	0x0000f420


	//   ....[132]....
        /*0964*/ 	.word	0x0000f460


	//   ....[133]....
        /*0968*/ 	.word	0x0000f470


	//   ....[134]....
        /*096c*/ 	.word	0x0000f880


	//   ....[135]....
        /*0970*/ 	.word	0x0000f890


	//   ....[136]....
        /*0974*/ 	.word	0x0000f8a0


	//   ....[137]....
        /*0978*/ 	.word	0x0000f8e0


	//   ....[138]....
        /*097c*/ 	.word	0x0000f8f0


	//   ....[139]....
        /*0980*/ 	.word	0x0000f930


	//   ....[140]....
        /*0984*/ 	.word	0x0000f940


	//   ....[141]....
        /*0988*/ 	.word	0x0000f950


	//   ....[142]....
        /*098c*/ 	.word	0x0000f990


	//   ....[143]....
        /*0990*/ 	.word	0x0000f9d0


	//   ....[144]....
        /*0994*/ 	.word	0x00010b40


	//   ....[145]....
        /*0998*/ 	.word	0x00010b70


	//   ....[146]....
        /*099c*/ 	.word	0x00010ba0


	//   ....[147]....
        /*09a0*/ 	.word	0x00010bb0


	//   ....[148]....
        /*09a4*/ 	.word	0x00010be0


	//   ....[149]....
        /*09a8*/ 	.word	0x00010bf0


	//   ....[150]....
        /*09ac*/ 	.word	0x00010c20


	//   ....[151]....
        /*09b0*/ 	.word	0x00010c70


	//   ....[152]....
        /*09b4*/ 	.word	0x00010dd0


	//   ....[153]....
        /*09b8*/ 	.word	0x00010e00


	//   ....[154]....
        /*09bc*/ 	.word	0x00010e30


	//   ....[155]....
        /*09c0*/ 	.word	0x00010e60


	//   ....[156]....
        /*09c4*/ 	.word	0x00010e90


	//   ....[157]....
        /*09c8*/ 	.word	0x00010ed0


	//   ....[158]....
        /*09cc*/ 	.word	0x00010f60


	//   ....[159]....
        /*09d0*/ 	.word	0x00010fb0


	//   ....[160]....
        /*09d4*/ 	.word	0x00010fc0


	//   ....[161]....
        /*09d8*/ 	.word	0x00011050


	//   ....[162]....
        /*09dc*/ 	.word	0x000116c0


	//   ....[163]....
        /*09e0*/ 	.word	0x00011c30


	//   ....[164]....
        /*09e4*/ 	.word	0x00011d20


	//   ....[165]....
        /*09e8*/ 	.word	0x00011db0


	//   ....[166]....
        /*09ec*/ 	.word	0x00011e70


	//   ....[167]....
        /*09f0*/ 	.word	0x00011f30


	//   ....[168]....
        /*09f4*/ 	.word	0x00011fe0


	//   ....[169]....
        /*09f8*/ 	.word	0x00012080


	//   ....[170]....
        /*09fc*/ 	.word	0x00012120


	//   ....[171]....
        /*0a00*/ 	.word	0x000121d0


	//   ....[172]....
        /*0a04*/ 	.word	0x00012250


	//   ....[173]....
        /*0a08*/ 	.word	0x00012320


	//   ....[174]....
        /*0a0c*/ 	.word	0x00012450


	//   ....[175]....
        /*0a10*/ 	.word	0x00012500


	//   ....[176]....
        /*0a14*/ 	.word	0x00012580


	//   ....[177]....
        /*0a18*/ 	.word	0x00012670


	//   ....[178]....
        /*0a1c*/ 	.word	0x000126d0


	//   ....[179]....
        /*0a20*/ 	.word	0x000127b0


	//   ....[180]....
        /*0a24*/ 	.word	0x00012810


	//   ....[181]....
        /*0a28*/ 	.word	0x000128f0


	//   ....[182]....
        /*0a2c*/ 	.word	0x00012950


	//   ....[183]....
        /*0a30*/ 	.word	0x00012a20


	//   ....[184]....
        /*0a34*/ 	.word	0x00012ad0


	//   ....[185]....
        /*0a38*/ 	.word	0x00012b40


	//   ....[186]....
        /*0a3c*/ 	.word	0x00012ba0


	//   ....[187]....
        /*0a40*/ 	.word	0x00012c70


	//   ....[188]....
        /*0a44*/ 	.word	0x00012cd0


	//   ....[189]....
        /*0a48*/ 	.word	0x00012db0


	//   ....[190]....
        /*0a4c*/ 	.word	0x00012e10


	//   ....[191]....
        /*0a50*/ 	.word	0x00012ef0


	//   ....[192]....
        /*0a54*/ 	.word	0x00012f50


	//   ....[193]....
        /*0a58*/ 	.word	0x00013040


	//   ....[194]....
        /*0a5c*/ 	.word	0x000130a0


	//   ....[195]....
        /*0a60*/ 	.word	0x00013160


	//   ....[196]....
        /*0a64*/ 	.word	0x000132a0


	//   ....[197]....
        /*0a68*/ 	.word	0x00013350


	//   ....[198]....
        /*0a6c*/ 	.word	0x00013400


	//   ....[199]....
        /*0a70*/ 	.word	0x000134a0


	//   ....[200]....
        /*0a74*/ 	.word	0x00013550


	//   ....[201]....
        /*0a78*/ 	.word	0x000135f0


	//   ....[202]....
        /*0a7c*/ 	.word	0x000136a0


	//   ....[203]....
        /*0a80*/ 	.word	0x00013740


	//   ....[204]....
        /*0a84*/ 	.word	0x000137b0


	//   ....[205]....
        /*0a88*/ 	.word	0x00013870


	//   ....[206]....
        /*0a8c*/ 	.word	0x00013960


	//   ....[207]....
        /*0a90*/ 	.word	0x000139f0


	//   ....[208]....
        /*0a94*/ 	.word	0x00013a50


	//   ....[209]....
        /*0a98*/ 	.word	0x00013b00


	//   ....[210]....
        /*0a9c*/ 	.word	0x00013b60


	//   ....[211]....
        /*0aa0*/ 	.word	0x00013c10


	//   ....[212]....
        /*0aa4*/ 	.word	0x00013c70


	//   ....[213]....
        /*0aa8*/ 	.word	0x00013d20


	//   ....[214]....
        /*0aac*/ 	.word	0x00013d80


	//   ....[215]....
        /*0ab0*/ 	.word	0x00013e30


	//   ....[216]....
        /*0ab4*/ 	.word	0x00014090


	//----- nvinfo : EIATTR_REG_RECONFIG
	.align		4
.L_1424:
        /*0ab8*/ 	.byte	0x01, 0x54
	.zero		2


	//----- nvinfo : EIATTR_SYSCALL_OFFSETS
	.align		4
        /*0abc*/ 	.byte	0x04, 0x46
        /*0abe*/ 	.short	(.L_1426 - .L_1425)


	//   ....[0]....
.L_1425:
        /*0ac0*/ 	.word	0x00001890


	//   ....[1]....
        /*0ac4*/ 	.word	0x0000c770


	//   ....[2]....
        /*0ac8*/ 	.word	0x0000c900


	//   ....[3]....
        /*0acc*/ 	.word	0x0000ca50


	//   ....[4]....
        /*0ad0*/ 	.word	0x0000cb90


	//   ....[5]....
        /*0ad4*/ 	.word	0x0000e190


	//----- nvinfo : EIATTR_MBARRIER_INSTR_OFFSETS
	.align		4
.L_1426:
        /*0ad8*/ 	.byte	0x04, 0x39
        /*0ada*/ 	.short	(.L_1428 - .L_1427)


	//   ....[0]....
.L_1427:
        /*0adc*/ 	.word	0x00000180
        /*0ae0*/ 	.word	0x000000ff
        /*0ae4*/ 	.word	0x00013200
        /*0ae8*/ 	.short	0x0100
        /*0aea*/ 	.byte	0x08
	.zero		1


	//   ....[1]....
        /*0aec*/ 	.word	0x00000190
        /*0af0*/ 	.word	0x000000ff
        /*0af4*/ 	.word	0x00013220
        /*0af8*/ 	.short	0x0100
        /*0afa*/ 	.byte	0x08
	.zero		1


	//   ....[2]....
        /*0afc*/ 	.word	0x00000280
        /*0b00*/ 	.word	0x000000ff
        /*0b04*/ 	.word	0x00013230
        /*0b08*/ 	.short	0x0100
        /*0b0a*/ 	.byte	0x08
	.zero		1


	//   ....[3]....
        /*0b0c*/ 	.word	0x00000290
        /*0b10*/ 	.word	0x000000ff
        /*0b14*/ 	.word	0x00013240
        /*0b18*/ 	.short	0x0100
        /*0b1a*/ 	.byte	0x08
	.zero		1


	//   ....[4]....
        /*0b1c*/ 	.word	0x000002a0
        /*0b20*/ 	.word	0x000000ff
        /*0b24*/ 	.word	0x00013238
        /*0b28*/ 	.short	0x0100
        /*0b2a*/ 	.byte	0x08
	.zero		1


	//   ....[5]....
        /*0b2c*/ 	.word	0x000002b0
        /*0b30*/ 	.word	0x000000ff
        /*0b34*/ 	.word	0x00013248
        /*0b38*/ 	.short	0x0100
        /*0b3a*/ 	.byte	0x08
	.zero		1


	//   ....[6]....
        /*0b3c*/ 	.word	0x000003e0
        /*0b40*/ 	.word	0x000000ff
        /*0b44*/ 	.word	0x00013250
        /*0b48*/ 	.short	0x0100
        /*0b4a*/ 	.byte	0x08
	.zero		1


	//   ....[7]....
        /*0b4c*/ 	.word	0x000003f0
        /*0b50*/ 	.word	0x000000ff
        /*0b54*/ 	.word	0x00013260
        /*0b58*/ 	.short	0x0100
        /*0b5a*/ 	.byte	0x08
	.zero		1


	//   ....[8]....
        /*0b5c*/ 	.word	0x00000400
        /*0b60*/ 	.word	0x000000ff
        /*0b64*/ 	.word	0x00013258
        /*0b68*/ 	.short	0x0100
        /*0b6a*/ 	.byte	0x08
	.zero		1


	//   ....[9]....
        /*0b6c*/ 	.word	0x00000410
        /*0b70*/ 	.word	0x000000ff
        /*0b74*/ 	.word	0x00013268
        /*0b78*/ 	.short	0x0100
        /*0b7a*/ 	.byte	0x08
	.zero		1


	//   ....[10]....
        /*0b7c*/ 	.word	0x00000500
        /*0b80*/ 	.word	0x000000ff
        /*0b84*/ 	.word	0x00013270
        /*0b88*/ 	.short	0x0100
        /*0b8a*/ 	.byte	0x06
	.zero		1


	//   ....[11]....
        /*0b8c*/ 	.word	0x00000510
        /*0b90*/ 	.word	0x000000ff
        /*0b94*/ 	.word	0x00013280
        /*0b98*/ 	.short	0x0100
        /*0b9a*/ 	.byte	0x06
	.zero		1


	//   ....[12]....
        /*0b9c*/ 	.word	0x00000520
        /*0ba0*/ 	.word	0x000000ff
        /*0ba4*/ 	.word	0x00013278
        /*0ba8*/ 	.short	0x0100
        /*0baa*/ 	.byte	0x06
	.zero		1


	//   ....[13]....
        /*0bac*/ 	.word	0x00000530
        /*0bb0*/ 	.word	0x000000ff
        /*0bb4*/ 	.word	0x00013288
        /*0bb8*/ 	.short	0x0100
        /*0bba*/ 	.byte	0x06
	.zero		1


	//   ....[14]....
        /*0bbc*/ 	.word	0x00000660
        /*0bc0*/ 	.word	0x000000ff
        /*0bc4*/ 	.word	0x00013290
        /*0bc8*/ 	.short	0x0100
        /*0bca*/ 	.byte	0x08
	.zero		1


	//   ....[15]....
        /*0bcc*/ 	.word	0x00000670
        /*0bd0*/ 	.word	0x000000ff
        /*0bd4*/ 	.word	0x000132a0
        /*0bd8*/ 	.short	0x0100
        /*0bda*/ 	.byte	0x08
	.zero		1


	//   ....[16]....
        /*0bdc*/ 	.word	0x00000680
        /*0be0*/ 	.word	0x000000ff
        /*0be4*/ 	.word	0x00013298
        /*0be8*/ 	.short	0x0100
        /*0bea*/ 	.byte	0x08
	.zero		1


	//   ....[17]....
        /*0bec*/ 	.word	0x00000690
        /*0bf0*/ 	.word	0x000000ff
        /*0bf4*/ 	.word	0x000132a8
        /*0bf8*/ 	.short	0x0100
        /*0bfa*/ 	.byte	0x08
	.zero		1


	//   ....[18]....
        /*0bfc*/ 	.word	0x000007e0
        /*0c00*/ 	.word	0x000000ff
        /*0c04*/ 	.word	0x000132b0
        /*0c08*/ 	.short	0x0100
        /*0c0a*/ 	.byte	0x08
	.zero		1


	//   ....[19]....
        /*0c0c*/ 	.word	0x000007f0
        /*0c10*/ 	.word	0x000000ff
        /*0c14*/ 	.word	0x000132c0
        /*0c18*/ 	.short	0x0100
        /*0c1a*/ 	.byte	0x08
	.zero		1


	//   ....[20]....
        /*0c1c*/ 	.word	0x00000800
        /*0c20*/ 	.word	0x000000ff
        /*0c24*/ 	.word	0x000132b8
        /*0c28*/ 	.short	0x0100
        /*0c2a*/ 	.byte	0x08
	.zero		1


	//   ....[21]....
        /*0c2c*/ 	.word	0x00000810
        /*0c30*/ 	.word	0x000000ff
        /*0c34*/ 	.word	0x000132c8
        /*0c38*/ 	.short	0x0100
        /*0c3a*/ 	.byte	0x08
	.zero		1


	//   ....[22]....
        /*0c3c*/ 	.word	0x00001ae0
        /*0c40*/ 	.word	0x00000019
        /*0c44*/ 	.word	0x00013200
        /*0c48*/ 	.short	0x010a
        /*0c4a*/ 	.byte	0x3f
	.zero		1


	//   ....[23]....
        /*0c4c*/ 	.word	0x00001ba0
        /*0c50*/ 	.word	0x00000003
        /*0c54*/ 	.word	0x00013230
        /*0c58*/ 	.short	0x010a
        /*0c5a*/ 	.byte	0x3f
	.zero		1


	//   ....[24]....
        /*0c5c*/ 	.word	0x00001c20
        /*0c60*/ 	.word	0x00000003
        /*0c64*/ 	.word	0x00013230
        /*0c68*/ 	.short	0x010a
        /*0c6a*/ 	.byte	0x3f
	.zero		1


	//   ....[25]....
        /*0c6c*/ 	.word	0x000026b0
        /*0c70*/ 	.word	0x00000018
        /*0c74*/ 	.word	0x00000000
        /*0c78*/ 	.short	0x0101
        /*0c7a*/ 	.byte	0x3f
	.zero		1


	//   ....[26]....
        /*0c7c*/ 	.word	0x00004e60
        /*0c80*/ 	.word	0x000000ff
        /*0c84*/ 	.word	0x00013230
        /*0c88*/ 	.short	0x010a
        /*0c8a*/ 	.byte	0x12
	.zero		1


	//   ....[27]....
        /*0c8c*/ 	.word	0x00004ea0
        /*0c90*/ 	.word	0x000000ff
        /*0c94*/ 	.word	0x00013230
        /*0c98*/ 	.short	0x010a
        /*0c9a*/ 	.byte	0x12
	.zero		1


	//   ....[28]....
        /*0c9c*/ 	.word	0x000052f0
        /*0ca0*/ 	.word	0x000000ff
        /*0ca4*/ 	.word	0x00013250
        /*0ca8*/ 	.short	0x010a
        /*0caa*/ 	.byte	0x09
	.zero		1


	//   ....[29]....
        /*0cac*/ 	.word	0x00005330
        /*0cb0*/ 	.word	0x000000ff
        /*0cb4*/ 	.word	0x00013250
        /*0cb8*/ 	.short	0x010a
        /*0cba*/ 	.byte	0x09
	.zero		1


	//   ....[30]....
        /*0cbc*/ 	.word	0x00005c10
        /*0cc0*/ 	.word	0x000000ff
        /*0cc4*/ 	.word	0x00000000
        /*0cc8*/ 	.short	0x0101
        /*0cca*/ 	.byte	0x12
	.zero		1


	//   ....[31]....
        /*0ccc*/ 	.word	0x000075c0
        /*0cd0*/ 	.word	0x000000ff
        /*0cd4*/ 	.word	0x00000000
        /*0cd8*/ 	.short	0x0101
        /*0cda*/ 	.byte	0x06
	.zero		1


	//   ....[32]....
        /*0cdc*/ 	.word	0x00007a80
        /*0ce0*/ 	.word	0x000000ff
        /*0ce4*/ 	.word	0x00013250
        /*0ce8*/ 	.short	0x010a
        /*0cea*/ 	.byte	0x05
	.zero		1


	//   ....[33]....
        /*0cec*/ 	.word	0x00007ac0
        /*0cf0*/ 	.word	0x000000ff
        /*0cf4*/ 	.word	0x00013250
        /*0cf8*/ 	.short	0x010a
        /*0cfa*/ 	.byte	0x05
	.zero		1


	//   ....[34]....
        /*0cfc*/ 	.word	0x000080b0
        /*0d00*/ 	.word	0x000000ff
        /*0d04*/ 	.word	0x00000000
        /*0d08*/ 	.short	0x0101
        /*0d0a*/ 	.byte	0x04
	.zero		1


	//   ....[35]....
        /*0d0c*/ 	.word	0x000097b0
        /*0d10*/ 	.word	0x00000000
        /*0d14*/ 	.word	0x00000000
        /*0d18*/ 	.short	0x0101
        /*0d1a*/ 	.byte	0x3f
	.zero		1


	//   ....[36]....
        /*0d1c*/ 	.word	0x00009df0
        /*0d20*/ 	.word	0x00000006
        /*0d24*/ 	.word	0x00000000
        /*0d28*/ 	.short	0x0101
        /*0d2a*/ 	.byte	0x3f
	.zero		1


	//   ....[37]....
        /*0d2c*/ 	.word	0x0000d1d0
        /*0d30*/ 	.word	0x00000006
        /*0d34*/ 	.word	0x00013280
        /*0d38*/ 	.short	0x010a
        /*0d3a*/ 	.byte	0x3f
	.zero		1


	//   ....[38]....
        /*0d3c*/ 	.word	0x0000d860
        /*0d40*/ 	.word	0x00000006
        /*0d44*/ 	.word	0x00013270
        /*0d48*/ 	.short	0x0107
        /*0d4a*/ 	.byte	0x3f
	.zero		1


	//   ....[39]....
        /*0d4c*/ 	.word	0x0000d920
        /*0d50*/ 	.word	0x00000006
        /*0d54*/ 	.word	0x00013270
        /*0d58*/ 	.short	0x0101
        /*0d5a*/ 	.byte	0x3f
	.zero		1


	//   ....[40]....
        /*0d5c*/ 	.word	0x0000d970
        /*0d60*/ 	.word	0x00000006
        /*0d64*/ 	.word	0x00013240
        /*0d68*/ 	.short	0x010a
        /*0d6a*/ 	.byte	0x3f
	.zero		1


	//   ....[41]....
        /*0d6c*/ 	.word	0x0000ded0
        /*0d70*/ 	.word	0x00000006
        /*0d74*/ 	.word	0x00013230
        /*0d78*/ 	.short	0x0107
        /*0d7a*/ 	.byte	0x3f
	.zero		1


	//   ....[42]....
        /*0d7c*/ 	.word	0x0000dfa0
        /*0d80*/ 	.word	0x00000006
        /*0d84*/ 	.word	0x00013230
        /*0d88*/ 	.short	0x0101
        /*0d8a*/ 	.byte	0x3f
	.zero		1


	//   ....[43]....
        /*0d8c*/ 	.word	0x0000e990
        /*0d90*/ 	.word	0x00000010
        /*0d94*/ 	.word	0x00013200
        /*0d98*/ 	.short	0x0107
        /*0d9a*/ 	.byte	0x3f
	.zero		1


	//   ....[44]....
        /*0d9c*/ 	.word	0x0000ea80
        /*0da0*/ 	.word	0x00000010
        /*0da4*/ 	.word	0x00013200
        /*0da8*/ 	.short	0x0101
        /*0daa*/ 	.byte	0x3f
	.zero		1


	//   ....[45]....
        /*0dac*/ 	.word	0x0000eaa0
        /*0db0*/ 	.word	0x00000010
        /*0db4*/ 	.word	0x00013220
        /*0db8*/ 	.short	0x010a
        /*0dba*/ 	.byte	0x3f
	.zero		1


	//   ....[46]....
        /*0dbc*/ 	.word	0x0000f020
        /*0dc0*/ 	.word	0x00000000
        /*0dc4*/ 	.word	0x00013280
        /*0dc8*/ 	.short	0x010a
        /*0dca*/ 	.byte	0x3f
	.zero		1


	//   ....[47]....
        /*0dcc*/ 	.word	0x0000f520
        /*0dd0*/ 	.word	0x00000000
        /*0dd4*/ 	.word	0x00013270
        /*0dd8*/ 	.short	0x0107
        /*0dda*/ 	.byte	0x3f
	.zero		1


	//   ....[48]....
        /*0ddc*/ 	.word	0x0000f5e0
        /*0de0*/ 	.word	0x00000000
        /*0de4*/ 	.word	0x00013270
        /*0de8*/ 	.short	0x0101
        /*0dea*/ 	.byte	0x3f
	.zero		1


	//   ....[49]....
        /*0dec*/ 	.word	0x0000f610
        /*0df0*/ 	.word	0x00000000
        /*0df4*/ 	.word	0x00013240
        /*0df8*/ 	.short	0x010a
        /*0dfa*/ 	.byte	0x3f
	.zero		1


	//   ....[50]....
        /*0dfc*/ 	.word	0x0000fa50
        /*0e00*/ 	.word	0x00000000
        /*0e04*/ 	.word	0x00013230
        /*0e08*/ 	.short	0x0107
        /*0e0a*/ 	.byte	0x3f
	.zero		1


	//   ....[51]....
        /*0e0c*/ 	.word	0x0000fb10
        /*0e10*/ 	.word	0x00000000
        /*0e14*/ 	.word	0x00013230
        /*0e18*/ 	.short	0x0101
        /*0e1a*/ 	.byte	0x3f
	.zero		1


	//   ....[52]....
        /*0e1c*/ 	.word	0x0000fba0
        /*0e20*/ 	.word	0x00000002
        /*0e24*/ 	.word	0x00013270
        /*0e28*/ 	.short	0x010a
        /*0e2a*/ 	.byte	0x3f
	.zero		1


	//   ....[53]....
        /*0e2c*/ 	.word	0x0000fc30
        /*0e30*/ 	.word	0x00000002
        /*0e34*/ 	.word	0x00013260
        /*0e38*/ 	.short	0x010a
        /*0e3a*/ 	.byte	0x3f
	.zero		1


	//   ....[54]....
        /*0e3c*/ 	.word	0x00010060
        /*0e40*/ 	.word	0x00000002
        /*0e44*/ 	.word	0x00013250
        /*0e48*/ 	.short	0x0101
        /*0e4a*/ 	.byte	0x3f
	.zero		1


	//   ....[55]....
        /*0e4c*/ 	.word	0x000100f0
        /*0e50*/ 	.word	0x00000002
        /*0e54*/ 	.word	0x00000000
        /*0e58*/ 	.short	0x0101
        /*0e5a*/ 	.byte	0x3f
	.zero		1


	//   ....[56]....
        /*0e5c*/ 	.word	0x000102e0
        /*0e60*/ 	.word	0x00000000
        /*0e64*/ 	.word	0x00013270
        /*0e68*/ 	.short	0x010a
        /*0e6a*/ 	.byte	0x3f
	.zero		1


	//   ....[57]....
        /*0e6c*/ 	.word	0x00010370
        /*0e70*/ 	.word	0x00000000
        /*0e74*/ 	.word	0x00013260
        /*0e78*/ 	.short	0x010a
        /*0e7a*/ 	.byte	0x3f
	.zero		1


	//   ....[58]....
        /*0e7c*/ 	.word	0x000107c0
        /*0e80*/ 	.word	0x00000000
        /*0e84*/ 	.word	0x00013250
        /*0e88*/ 	.short	0x0101
        /*0e8a*/ 	.byte	0x3f
	.zero		1


	//   ....[59]....
        /*0e8c*/ 	.word	0x00010840
        /*0e90*/ 	.word	0x00000000
        /*0e94*/ 	.word	0x00000000
        /*0e98*/ 	.short	0x0101
        /*0e9a*/ 	.byte	0x3f
	.zero		1


	//   ....[60]....
        /*0e9c*/ 	.word	0x00011640
        /*0ea0*/ 	.word	0x00000005
        /*0ea4*/ 	.word	0x00013220
        /*0ea8*/ 	.short	0x010a
        /*0eaa*/ 	.byte	0x3f
	.zero		1


	//   ....[61]....
        /*0eac*/ 	.word	0x000117e0
        /*0eb0*/ 	.word	0x00000004
        /*0eb4*/ 	.word	0x00013240
        /*0eb8*/ 	.short	0x010a
        /*0eba*/ 	.byte	0x3f
	.zero		1


	//   ....[62]....
        /*0ebc*/ 	.word	0x00011890
        /*0ec0*/ 	.word	0x00000005
        /*0ec4*/ 	.word	0x00013240
        /*0ec8*/ 	.short	0x010a
        /*0eca*/ 	.byte	0x3f
	.zero		1


	//   ....[63]....
        /*0ecc*/ 	.word	0x000118d0
        /*0ed0*/ 	.word	0x00000004
        /*0ed4*/ 	.word	0x00013260
        /*0ed8*/ 	.short	0x010a
        /*0eda*/ 	.byte	0x3f
	.zero		1


	//   ....[64]....
        /*0edc*/ 	.word	0x00011910
        /*0ee0*/ 	.word	0x00000005
        /*0ee4*/ 	.word	0x00013260
        /*0ee8*/ 	.short	0x010a
        /*0eea*/ 	.byte	0x3f
	.zero		1


	//   ....[65]....
        /*0eec*/ 	.word	0x00011950
        /*0ef0*/ 	.word	0x00000004
        /*0ef4*/ 	.word	0x00013280
        /*0ef8*/ 	.short	0x010a
        /*0efa*/ 	.byte	0x3f
	.zero		1


	//   ....[66]....
        /*0efc*/ 	.word	0x00011990
        /*0f00*/ 	.word	0x00000005
        /*0f04*/ 	.word	0x00013280
        /*0f08*/ 	.short	0x010a
        /*0f0a*/ 	.byte	0x3f
	.zero		1


	//   ....[67]....
        /*0f0c*/ 	.word	0x000119f0
        /*0f10*/ 	.word	0x00000019
        /*0f14*/ 	.word	0x00013200
        /*0f18*/ 	.short	0x010a
        /*0f1a*/ 	.byte	0x3f
	.zero		1


	//   ....[68]....
        /*0f1c*/ 	.word	0x00011a40
        /*0f20*/ 	.word	0x00000003
        /*0f24*/ 	.word	0x00013230
        /*0f28*/ 	.short	0x010a
        /*0f2a*/ 	.byte	0x3f
	.zero		1


	//   ....[69]....
        /*0f2c*/ 	.word	0x00011aa0
        /*0f30*/ 	.word	0x00000008
        /*0f34*/ 	.word	0x00013230
        /*0f38*/ 	.short	0x010a
        /*0f3a*/ 	.byte	0x3f
	.zero		1


	//   ....[70]....
        /*0f3c*/ 	.word	0x00011b00
        /*0f40*/ 	.word	0x00000008
        /*0f44*/ 	.word	0x00013250
        /*0f48*/ 	.short	0x010a
        /*0f4a*/ 	.byte	0x3f
	.zero		1


	//   ....[71]....
        /*0f4c*/ 	.word	0x00011b60
        /*0f50*/ 	.word	0x00000005
        /*0f54*/ 	.word	0x00013250
        /*0f58*/ 	.short	0x010a
        /*0f5a*/ 	.byte	0x3f
	.zero		1


	//   ....[72]....
        /*0f5c*/ 	.word	0x00011c70
        /*0f60*/ 	.word	0x00000006
        /*0f64*/ 	.word	0x00013280
        /*0f68*/ 	.short	0x010a
        /*0f6a*/ 	.byte	0x3f
	.zero		1


	//   ....[73]....
        /*0f6c*/ 	.word	0x000123a0
        /*0f70*/ 	.word	0x00000006
        /*0f74*/ 	.word	0x00013240
        /*0f78*/ 	.short	0x010a
        /*0f7a*/ 	.byte	0x3f
	.zero		1


	//   ....[74]....
        /*0f7c*/ 	.word	0x000131a0
        /*0f80*/ 	.word	0x00000010
        /*0f84*/ 	.word	0x00013220
        /*0f88*/ 	.short	0x010a
        /*0f8a*/ 	.byte	0x3f
	.zero		1


	//   ....[75]....
        /*0f8c*/ 	.word	0x000131f0
        /*0f90*/ 	.word	0x00000000
        /*0f94*/ 	.word	0x00013280
        /*0f98*/ 	.short	0x010a
        /*0f9a*/ 	.byte	0x3f
	.zero		1


	//   ....[76]....
        /*0f9c*/ 	.word	0x000138b0
        /*0fa0*/ 	.word	0x00000000
        /*0fa4*/ 	.word	0x00013240
        /*0fa8*/ 	.short	0x010a
        /*0faa*/ 	.byte	0x3f
	.zero		1


	//   ....[77]....
        /*0fac*/ 	.word	0x00013e70
        /*0fb0*/ 	.word	0x00000002
        /*0fb4*/ 	.word	0x00013270
        /*0fb8*/ 	.short	0x010a
        /*0fba*/ 	.byte	0x3f
	.zero		1


	//   ....[78]....
        /*0fbc*/ 	.word	0x00013ec0
        /*0fc0*/ 	.word	0x00000002
        /*0fc4*/ 	.word	0x00013260
        /*0fc8*/ 	.short	0x010a
        /*0fca*/ 	.byte	0x3f
	.zero		1


	//   ....[79]....
        /*0fcc*/ 	.word	0x00013f10
        /*0fd0*/ 	.word	0x00000000
        /*0fd4*/ 	.word	0x00013270
        /*0fd8*/ 	.short	0x010a
        /*0fda*/ 	.byte	0x3f
	.zero		1


	//   ....[80]....
        /*0fdc*/ 	.word	0x00013f60
        /*0fe0*/ 	.word	0x00000000
        /*0fe4*/ 	.word	0x00013260
        /*0fe8*/ 	.short	0x010a
        /*0fea*/ 	.byte	0x3f
	.zero		1


	//   ....[81]....
        /*0fec*/ 	.word	0x00013fb0
        /*0ff0*/ 	.word	0x00000005
        /*0ff4*/ 	.word	0x00013220
        /*0ff8*/ 	.short	0x010a
        /*0ffa*/ 	.byte	0x3f
	.zero		1


	//   ....[82]....
        /*0ffc*/ 	.word	0x00014150
        /*1000*/ 	.word	0x00000004
        /*1004*/ 	.word	0x00013240
        /*1008*/ 	.short	0x010a
        /*100a*/ 	.byte	0x3f
	.zero		1


	//   ....[83]....
        /*100c*/ 	.word	0x000141a0
        /*1010*/ 	.word	0x00000005
        /*1014*/ 	.word	0x00013240
        /*1018*/ 	.short	0x010a
        /*101a*/ 	.byte	0x3f
	.zero		1


	//   ....[84]....
        /*101c*/ 	.word	0x000141f0
        /*1020*/ 	.word	0x00000004
        /*1024*/ 	.word	0x00013260
        /*1028*/ 	.short	0x010a
        /*102a*/ 	.byte	0x3f
	.zero		1


	//   ....[85]....
        /*102c*/ 	.word	0x00014240
        /*1030*/ 	.word	0x00000005
        /*1034*/ 	.word	0x00013260
        /*1038*/ 	.short	0x010a
        /*103a*/ 	.byte	0x3f
	.zero		1


	//   ....[86]....
        /*103c*/ 	.word	0x00014290
        /*1040*/ 	.word	0x00000004
        /*1044*/ 	.word	0x00013280
        /*1048*/ 	.short	0x010a
        /*104a*/ 	.byte	0x3f
	.zero		1


	//----- nvinfo : EIATTR_NUM_MBARRIERS
	.align		4
.L_1428:
        /*104c*/ 	.byte	0x03, 0x38
        /*104e*/ 	.short	0x0016


	//----- nvinfo : EIATTR_EXIT_INSTR_OFFSETS
	.align		4
        /*1050*/ 	.byte	0x04, 0x1c
        /*1052*/ 	.short	(.L_1430 - .L_1429)


	//   ....[0]....
.L_1429:
        /*1054*/ 	.word	0x00000980


	//   ....[1]....
        /*1058*/ 	.word	0x0000ad80


	//   ....[2]....
        /*105c*/ 	.word	0x000119e0


	//----- nvinfo : EIATTR_MAX_THREADS
	.align		4
.L_1430:
        /*1060*/ 	.byte	0x04, 0x05
        /*1062*/ 	.short	(.L_1432 - .L_1431)
.L_1431:
        /*1064*/ 	.word	0x00000200
        /*1068*/ 	.word	0x00000001
        /*106c*/ 	.word	0x00000001


	//----- nvinfo : EIATTR_CRS_STACK_SIZE
	.align		4
.L_1432:
        /*1070*/ 	.byte	0x04, 0x1e
        /*1072*/ 	.short	(.L_1434 - .L_1433)
.L_1433:
        /*1074*/ 	.word	0x00000000


	//----- nvinfo : EIATTR_CBANK_PARAM_SIZE
	.align		4
.L_1434:
        /*1078*/ 	.byte	0x03, 0x19
        /*107a*/ 	.short	0x0af0


	//----- nvinfo : EIATTR_PARAM_CBANK
	.align		4
        /*107c*/ 	.byte	0x04, 0x0a
        /*107e*/ 	.short	(.L_1436 - .L_1435)
	.align		4
.L_1435:
        /*1080*/ 	.word	index@(.nv.constant0._ZN7cutlass13device_kernelIN5flash11enable_sm90INS1_16FlashAttnFwdSm90INS1_25CollectiveMainloopFwdSm90ILi2EN4cute5tupleIJNS5_1CILi1EEES8_S8_EEENS6_IJNS7_ILi192EEENS7_ILi160EEENS7_ILi64EEEEEELi64ENS_12float_e4m3_tEfNS_4arch4Sm90ELb0ELb0ELb1ELb1ELb1ELb0ELb0ELb1ELb1ELb1ELb1ELb0EEENS1_21CollectiveEpilogueFwdINS6_IJSA_SC_SB_EEES9_NS_10bfloat16_tESG_Li384ELb1ELb1ELb1ELb1EEENS1_36VarlenDynamicPersistentTileSchedulerILi192ELi160ELi384ELi128ELb1ELb1ELb1ELb0ELb1ELb1EEEEEEEEEvNT_6ParamsE)
        /*1084*/ 	.short	0x0210
        /*1086*/ 	.short	0x0af0


	//----- nvinfo : EIATTR_SW_WAR
	.align		4
.L_1436:
        /*1088*/ 	.byte	0x04, 0x36
        /*108a*/ 	.short	(.L_1438 - .L_1437)
.L_1437:
        /*108c*/ 	.word	0x00000008
.L_1438:


//--------------------- .nv.info._ZN7cutlass13device_kernelIN5flash11enable_sm90INS1_16FlashAttnFwdSm90INS1_25CollectiveMainloopFwdSm90ILi2EN4cute5tupleIJNS5_1CILi1EEES8_S8_EEENS6_IJNS7_ILi192EEENS7_ILi160EEENS7_ILi64EEEEEELi64ENS_12float_e4m3_tEfNS_4arch4Sm90ELb0ELb0ELb1ELb1ELb1ELb1ELb0ELb1ELb1ELb1ELb1ELb0EEENS1_21CollectiveEpilogueFwdINS6_IJSA_SC_SB_EEES9_NS_10bfloat16_tESG_Li384ELb1ELb1ELb1ELb1EEENS1_36VarlenDynamicPersistentTileSchedulerILi192ELi160ELi384ELi128ELb1ELb1ELb1ELb0ELb1ELb1EEEEEEEEEvNT_6ParamsE --------------------------
	.section	.nv.info._ZN7cutlass13device_kernelIN5flash11enable_sm90INS1_16FlashAttnFwdSm90INS1_25CollectiveMainloopFwdSm90ILi2EN4cute5tupleIJNS5_1CILi1EEES8_S8_EEENS6_IJNS7_ILi192EEENS7_ILi160EEENS7_ILi64EEEEEELi64ENS_12float_e4m3_tEfNS_4arch4Sm90ELb0ELb0ELb1ELb1ELb1ELb1ELb0ELb1ELb1ELb1ELb1ELb0EEENS1_21CollectiveEpilogueFwdINS6_IJSA_SC_SB_EEES9_NS_10bfloat16_tESG_Li384ELb1ELb1ELb1ELb1EEENS1_36VarlenDynamicPersistentTileSchedulerILi192ELi160ELi384ELi128ELb1ELb1ELb1ELb0ELb1ELb1EEEEEEEEEvNT_6ParamsE,"",@"SHT_CUDA_INFO"
	.sectionflags	@""
	.align	4


	//----- nvinfo : EIATTR_CUDA_API_VERSION
	.align		4
        /*0000*/ 	.byte	0x04, 0x37
        /*0002*/ 	.short	(.L_1440 - .L_1439)
.L_1439:
        /*0004*/ 	.word	0x00000082


	//----- nvinfo : EIATTR_KPARAM_INFO
	.align		4
.L_1440:
        /*0008*/ 	.byte	0x04, 0x17
        /*000a*/ 	.short	(.L_1442 - .L_1441)
.L_1441:
        /*000c*/ 	.word	0x00000000
        /*0010*/ 	.short	0x0000
        /*0012*/ 	.short	0x0070
        /*0014*/ 	.byte	0x00, 0xf0, 0x01, 0x2a


	//----- nvinfo : EIATTR_SPARSE_MMA_MASK
	.align		4
.L_1442:
        /*0018*/ 	.byte	0x03, 0x50
        /*001a*/ 	.short	0x0000


	//----- nvinfo : EIATTR_MAXREG_COUNT
	.align		4
        /*001c*/ 	.byte	0x03, 0x1b
        /*001e*/ 	.short	0x0080


	//----- nvinfo : EIATTR_NUM_BARRIERS
	.align		4
        /*0020*/ 	.byte	0x02, 0x4c
        /*0022*/ 	.byte	0x10
	.zero		1


	//----- nvinfo : EIATTR_EXTERNS
	.align		4
        /*0024*/ 	.byte	0x04, 0x0f
        /*0026*/ 	.short	(.L_1444 - .L_1443)


	//   ....[0]....
	.align		4
.L_1443:
        /*0028*/ 	.word	index@(__assertfail)


	//----- nvinfo : EIATTR_ANNOTATIONS
	.align		4
.L_1444:
        /*002c*/ 	.byte	0x04, 0x55
        /*002e*/ 	.short	(.L_1446 - .L_1445)


	//   ....[0]....
.L_1445:
        /* <DEDUP_REMOVED lines=138> */


	//----- nvinfo : EIATTR_MERCURY_ISA_VERSION
	.align		4
.L_1446:
        /*08c0*/ 	.byte	0x03, 0x5f
        /*08c2*/ 	.short	0x0101


	//----- nvinfo : EIATTR_UNUSED_LOAD_BYTE_OFFSET
	.align		4
        /*08c4*/ 	.byte	0x04, 0x44
        /*08c6*/ 	.short	(.L_1448 - .L_1447)


	//   ....[0]....
.L_1447:
        /*08c8*/ 	.word	0x00000a40
        /*08cc*/ 	.word	0x0000fff0


	//   ....[1]....
        /*08d0*/ 	.word	0x0000f450
        /*08d4*/ 	.word	0x0000fff0


	//----- nvinfo : EIATTR_INT_WARP_WIDE_INSTR_OFFSETS
	.align		4
.L_1448:
        /*08d8*/ 	.byte	0x04, 0x31
        /*08da*/ 	.short	(.L_1450 - .L_1449)


	//   ....[0]....
.L_1449:
        /*08dc*/ 	.word	0x00000120


	//   ....[1]....
        /*08e0*/ 	.word	0x000001c0


	//   ....[2]....
        /*08e4*/ 	.word	0x00000230


	//   ....[3]....
        /*08e8*/ 	.word	0x00014580


	//   ....[4]....
        /*08ec*/ 	.word	0x00014610


	//   ....[5]....
        /*08f0*/ 	.word	0x00018220


	//   ....[6]....
        /*08f4*/ 	.word	0x000182b0


	//----- nvinfo : EIATTR_COOP_GROUP_MASK_REGIDS
	.align		4
.L_1450:
        /*08f8*/ 	.byte	0x04, 0x29
        /*08fa*/ 	.short	(.L_1452 - .L_1451)


	//   ....[0]....
.L_1451:
        /*08fc*/ 	.word	0xffffffff


	//   ....[1]....
        /*0900*/ 	.word	0xffffffff


	//   ....[2]....
        /*0904*/ 	.word	0xffffffff


	//   ....[3]....
        /*0908*/ 	.word	0xffffffff


	//   ....[4]....
        /*090c*/ 	.word	0xffffffff


	//   ....[5]....
        /*0910*/ 	.word	0xffffffff


	//   ....[6]....
        /*0914*/ 	.word	0xffffffff


	//   ....[7]....
        /*0918*/ 	.word	0xffffffff


	//   ....[8]....
        /*091c*/ 	.word	0xffffffff


	//   ....[9]....
        /*0920*/ 	.word	0xffffffff


	//   ....[10]....
        /*0924*/ 	.word	0xffffffff


	//   ....[11]....
        /*0928*/ 	.word	0xffffffff


	//   ....[12]....
        /*092c*/ 	.word	0xffffffff


	//   ....[13]....
        /*0930*/ 	.word	0xffffffff


	//   ....[14]....
        /*0934*/ 	.word	0xffffffff


	//   ....[15]....
        /*0938*/ 	.word	0xffffffff


	//   ....[16]....
        /*093c*/ 	.word	0xffffffff


	//   ....[17]....
        /*0940*/ 	.word	0xffffffff


	//   ....[18]....
        /*0944*/ 	.word	0xffffffff


	//   ....[19]....
        /*0948*/ 	.word	0xffffffff


	//   ....[20]....
        /*094c*/ 	.word	0xffffffff


	//   ....[21]....
        /*0950*/ 	.word	0xffffffff


	//   ....[22]....
        /*0954*/ 	.word	0xffffffff


	//   ....[23]....
        /*0958*/ 	.word	0xffffffff


	//   ....[24]....
        /*095c*/ 	.word	0xffffffff


	//   ....[25]....
        /*0960*/ 	.word	0xffffffff


	//   ....[26]....
        /*0964*/ 	.word	0xffffffff


	//   ....[27]....
        /*0968*/ 	.word	0xffffffff


	//   ....[28]....
        /*096c*/ 	.word	0xffffffff


	//   ....[29]....
        /*0970*/ 	.word	0xffffffff


	//   ....[30]....
        /*0974*/ 	.word	0xffffffff


	//   ....[31]....
        /*0978*/ 	.word	0xffffffff


	//   ....[32]....
        /*097c*/ 	.word	0xffffffff


	//   ....[33]....
        /*0980*/ 	.word	0xffffffff


	//   ....[34]....
        /*0984*/ 	.word	0xffffffff


	//   ....[35]....
        /*0988*/ 	.word	0xffffffff


	//   ....[36]....
        /*098c*/ 	.word	0xffffffff


	//   ....[37]....
        /*0990*/ 	.word	0xffffffff


	//   ....[38]....
        /*0994*/ 	.word	0xffffffff


	//   ....[39]....
        /*0998*/ 	.word	0xffffffff


	//   ....[40]....
        /*099c*/ 	.word	0xffffffff


	//   ....[41]....
        /*09a0*/ 	.word	0xffffffff


	//   ....[42]....
        /*09a4*/ 	.word	0xffffffff


	//   ....[43]....
        /*09a8*/ 	.word	0xffffffff


	//   ....[44]....
        /*09ac*/ 	.word	0xffffffff


	//   ....[45]....
        /*09b0*/ 	.word	0xffffffff


	//   ....[46]....
        /*09b4*/ 	.word	0xffffffff


	//   ....[47]....
        /*09b8*/ 	.word	0xffffffff


	//   ....[48]....
        /*09bc*/ 	.word	0xffffffff


	//   ....[49]....
        /*09c0*/ 	.word	0xffffffff


	//   ....[50]....
        /*09c4*/ 	.word	0xffffffff


	//   ....[51]....
        /*09c8*/ 	.word	0xffffffff


	//   ....[52]....
        /*09cc*/ 	.word	0xffffffff


	//   ....[53]....
        /*09d0*/ 	.word	0xffffffff


	//   ....[54]....
        /*09d4*/ 	.word	0xffffffff


	//   ....[55]....
        /*09d8*/ 	.word	0xffffffff


	//   ....[56]....
        /*09dc*/ 	.word	0xffffffff


	//   ....[57]....
        /*09e0*/ 	.word	0xffffffff


	//   ....[58]....
        /*09e4*/ 	.word	0xffffffff


	//   ....[59]....
        /*09e8*/ 	.word	0xffffffff


	//   ....[60]....
        /*09ec*/ 	.word	0xffffffff


	//   ....[61]....
        /*09f0*/ 	.word	0xffffffff


	//   ....[62]....
        /*09f4*/ 	.word	0xffffffff


	//   ....[63]....
        /*09f8*/ 	.word	0xffffffff


	//   ....[64]....
        /*09fc*/ 	.word	0xffffffff


	//   ....[65]....
        /*0a00*/ 	.word	0xffffffff


	//   ....[66]....
        /*0a04*/ 	.word	0xffffffff


	//   ....[67]....
        /*0a08*/ 	.word	0xffffffff


	//   ....[68]....
        /*0a0c*/ 	.word	0xffffffff


	//   ....[69]....
        /*0a10*/ 	.word	0xffffffff


	//   ....[70]....
        /*0a14*/ 	.word	0xffffffff


	//   ....[71]....
        /*0a18*/ 	.word	0xffffffff


	//   ....[72]....
        /*0a1c*/ 	.word	0xffffffff


	//   ....[73]....
        /*0a20*/ 	.word	0xffffffff


	//   ....[74]....
        /*0a24*/ 	.word	0xffffffff


	//   ....[75]....
        /*0a28*/ 	.word	0xffffffff


	//   ....[76]....
        /*0a2c*/ 	.word	0xffffffff


	//   ....[77]....
        /*0a30*/ 	.word	0xffffffff


	//   ....[78]....
        /*0a34*/ 	.word	0xffffffff


	//   ....[79]....
        /*0a38*/ 	.word	0xffffffff


	//   ....[80]....
        /*0a3c*/ 	.word	0xffffffff


	//   ....[81]....
        /*0a40*/ 	.word	0xffffffff


	//   ....[82]....
        /*0a44*/ 	.word	0xffffffff


	//   ....[83]....
        /*0a48*/ 	.word	0xffffffff


	//   ....[84]....
        /*0a4c*/ 	.word	0xffffffff


	//   ....[85]....
        /*0a50*/ 	.word	0xffffffff


	//   ....[86]....
        /*0a54*/ 	.word	0xffffffff


	//   ....[87]....
        /*0a58*/ 	.word	0xffffffff


	//   ....[88]....
        /*0a5c*/ 	.word	0xffffffff


	//   ....[89]....
        /*0a60*/ 	.word	0xffffffff


	//   ....[90]....
        /*0a64*/ 	.word	0xffffffff


	//   ....[91]....
        /*0a68*/ 	.word	0xffffffff


	//   ....[92]....
        /*0a6c*/ 	.word	0xffffffff


	//   ....[93]....
        /*0a70*/ 	.word	0xffffffff


	//   ....[94]....
        /*0a74*/ 	.word	0xffffffff


	//   ....[95]....
        /*0a78*/ 	.word	0xffffffff


	//   ....[96]....
        /*0a7c*/ 	.word	0xffffffff


	//   ....[97]....
        /*0a80*/ 	.word	0xffffffff


	//   ....[98]....
        /*0a84*/ 	.word	0xffffffff


	//   ....[99]....
        /*0a88*/ 	.word	0xffffffff


	//   ....[100]....
        /*0a8c*/ 	.word	0xffffffff


	//   ....[101]....
        /*0a90*/ 	.word	0xffffffff


	//   ....[102]....
        /*0a94*/ 	.word	0xffffffff


	//   ....[103]....
        /*0a98*/ 	.word	0xffffffff


	//   ....[104]....
        /*0a9c*/ 	.word	0xffffffff


	//   ....[105]....
        /*0aa0*/ 	.word	0xffffffff


	//   ....[106]....
        /*0aa4*/ 	.word	0xffffffff


	//   ....[107]....
        /*0aa8*/ 	.word	0xffffffff


	//   ....[108]....
        /*0aac*/ 	.word	0xffffffff


	//   ....[109]....
        /*0ab0*/ 	.word	0xffffffff


	//   ....[110]....
        /*0ab4*/ 	.word	0xffffffff


	//   ....[111]....
        /*0ab8*/ 	.word	0xffffffff


	//   ....[112]....
        /*0abc*/ 	.word	0xffffffff


	//   ....[113]....
        /*0ac0*/ 	.word	0xffffffff


	//   ....[114]....
        /*0ac4*/ 	.word	0xffffffff


	//   ....[115]....
        /*0ac8*/ 	.word	0xffffffff


	//   ....[116]....
        /*0acc*/ 	.word	0xffffffff


	//   ....[117]....
        /*0ad0*/ 	.word	0xffffffff


	//   ....[118]....
        /*0ad4*/ 	.word	0xffffffff


	//   ....[119]....
        /*0ad8*/ 	.word	0xffffffff


	//   ....[120]....
        /*0adc*/ 	.word	0xffffffff


	//   ....[121]....
        /*0ae0*/ 	.word	0xffffffff


	//   ....[122]....
        /*0ae4*/ 	.word	0xffffffff


	//   ....[123]....
        /*0ae8*/ 	.word	0xffffffff


	//   ....[124]....
        /*0aec*/ 	.word	0xffffffff


	//   ....[125]....
        /*0af0*/ 	.word	0xffffffff


	//   ....[126]....
        /*0af4*/ 	.word	0xffffffff


	//   ....[127]....
        /*0af8*/ 	.word	0xffffffff


	//   ....[128]....
        /*0afc*/ 	.word	0xffffffff


	//   ....[129]....
        /*0b00*/ 	.word	0xffffffff


	//   ....[130]....
        /*0b04*/ 	.word	0xffffffff


	//   ....[131]....
        /*0b08*/ 	.word	0xffffffff


	//   ....[132]....
        /*0b0c*/ 	.word	0xffffffff


	//   ....[133]....
        /*0b10*/ 	.word	0xffffffff


	//   ....[134]....
        /*0b14*/ 	.word	0xffffffff


	//   ....[135]....
        /*0b18*/ 	.word	0xffffffff


	//   ....[136]....
        /*0b1c*/ 	.word	0xffffffff


	//   ....[137]....
        /*0b20*/ 	.word	0xffffffff


	//   ....[138]....
        /*0b24*/ 	.word	0xffffffff


	//   ....[139]....
        /*0b28*/ 	.word	0xffffffff


	//   ....[140]....
        /*0b2c*/ 	.word	0xffffffff


	//   ....[141]....
        /*0b30*/ 	.word	0xffffffff


	//   ....[142]....
        /*0b34*/ 	.word	0xffffffff


	//   ....[143]....
        /*0b38*/ 	.word	0xffffffff


	//   ....[144]....
        /*0b3c*/ 	.word	0xffffffff


	//   ....[145]....
        /*0b40*/ 	.word	0xffffffff


	//   ....[146]....
        /*0b44*/ 	.word	0xffffffff


	//   ....[147]....
        /*0b48*/ 	.word	0xffffffff


	//   ....[148]....
        /*0b4c*/ 	.word	0xffffffff


	//   ....[149]....
        /*0b50*/ 	.word	0xffffffff


	//   ....[150]....
        /*0b54*/ 	.word	0xffffffff


	//   ....[151]....
        /*0b58*/ 	.word	0xffffffff


	//   ....[152]....
        /*0b5c*/ 	.word	0xffffffff


	//   ....[153]....
        /*0b60*/ 	.word	0xffffffff


	//   ....[154]....
        /*0b64*/ 	.word	0xffffffff


	//   ....[155]....
        /*0b68*/ 	.word	0xffffffff


	//   ....[156]....
        /*0b6c*/ 	.word	0xffffffff


	//   ....[157]....
        /*0b70*/ 	.word	0xffffffff


	//   ....[158]....
        /*0b74*/ 	.word	0xffffffff


	//   ....[159]....
        /*0b78*/ 	.word	0xffffffff


	//   ....[160]....
        /*0b7c*/ 	.word	0xffffffff


	//   ....[161]....
        /*0b80*/ 	.word	0xffffffff


	//   ....[162]....
        /*0b84*/ 	.word	0xffffffff


	//   ....[163]....
        /*0b88*/ 	.word	0xffffffff


	//   ....[164]....
        /*0b8c*/ 	.word	0xffffffff


	//   ....[165]....
        /*0b90*/ 	.word	0xffffffff


	//   ....[166]....
        /*0b94*/ 	.word	0xffffffff


	//   ....[167]....
        /*0b98*/ 	.word	0xffffffff


	//   ....[168]....
        /*0b9c*/ 	.word	0xffffffff


	//   ....[169]....
        /*0ba0*/ 	.word	0xffffffff


	//   ....[170]....
        /*0ba4*/ 	.word	0xffffffff


	//   ....[171]....
        /*0ba8*/ 	.word	0xffffffff


	//   ....[172]....
        /*0bac*/ 	.word	0xffffffff


	//   ....[173]....
        /*0bb0*/ 	.word	0xffffffff


	//   ....[174]....
        /*0bb4*/ 	.word	0xffffffff


	//   ....[175]....
        /*0bb8*/ 	.word	0xffffffff


	//   ....[176]....
        /*0bbc*/ 	.word	0xffffffff


	//   ....[177]....
        /*0bc0*/ 	.word	0xffffffff


	//   ....[178]....
        /*0bc4*/ 	.word	0xffffffff


	//   ....[179]....
        /*0bc8*/ 	.word	0xffffffff


	//   ....[180]....
        /*0bcc*/ 	.word	0xffffffff


	//   ....[181]....
        /*0bd0*/ 	.word	0x0500000f


	//   ....[182]....
        /*0bd4*/ 	.word	0x0500000f


	//   ....[183]....
        /*0bd8*/ 	.word	0x0500000f


	//   ....[184]....
        /*0bdc*/ 	.word	0x0500000f


	//   ....[185]....
        /*0be0*/ 	.word	0x0500000f


	//   ....[186]....
        /*0be4*/ 	.word	0x0500000f


	//   ....[187]....
        /*0be8*/ 	.word	0x0500000f


	//   ....[188]....
        /*0bec*/ 	.word	0x0500000f


	//   ....[189]....
        /*0bf0*/ 	.word	0x0500000f


	//   ....[190]....
        /*0bf4*/ 	.word	0x0500000f


	//   ....[191]....
        /*0bf8*/ 	.word	0x0500000f


	//   ....[192]....
        /*0bfc*/ 	.word	0x0500000f


	//   ....[193]....
        /*0c00*/ 	.word	0x0500000f


	//   ....[194]....
        /*0c04*/ 	.word	0x0500000f


	//   ....[195]....
        /*0c08*/ 	.word	0x0500000f


	//   ....[196]....
        /*0c0c*/ 	.word	0x0500000f


	//   ....[197]....
        /*0c10*/ 	.word	0x0500000f


	//   ....[198]....
        /*0c14*/ 	.word	0x0500000f


	//   ....[199]....
        /*0c18*/ 	.word	0x0500000f


	//   ....[200]....
        /*0c1c*/ 	.word	0x0500000f


	//   ....[201]....
        /*0c20*/ 	.word	0x0500000f


	//   ....[202]....
        /*0c24*/ 	.word	0x0500000f


	//   ....[203]....
        /*0c28*/ 	.word	0x0500000f


	//   ....[204]....
        /*0c2c*/ 	.word	0x0500000f


	//   ....[205]....
        /*0c30*/ 	.word	0x0500000f


	//   ....[206]....
        /*0c34*/ 	.word	0x0500000f


	//   ....[207]....
        /*0c38*/ 	.word	0x0500000f


	//   ....[208]....
        /*0c3c*/ 	.word	0x0500000f


	//   ....[209]....
        /*0c40*/ 	.word	0x0500000f


	//   ....[210]....
        /*0c44*/ 	.word	0x0500000f


	//   ....[211]....
        /*0c48*/ 	.word	0x0500000f


	//   ....[212]....
        /*0c4c*/ 	.word	0x0500000f


	//   ....[213]....
        /*0c50*/ 	.word	0x0500000f


	//   ....[214]....
        /*0c54*/ 	.word	0x0500000f


	//   ....[215]....
        /*0c58*/ 	.word	0x0500000f


	//   ....[216]....
        /*0c5c*/ 	.word	0x0500000f


	//   ....[217]....
        /*0c60*/ 	.word	0x0500000f


	//   ....[218]....
        /*0c64*/ 	.word	0x0500000f


	//   ....[219]....
        /*0c68*/ 	.word	0x0500000f


	//   ....[220]....
        /*0c6c*/ 	.word	0x0500000f


	//   ....[221]....
        /*0c70*/ 	.word	0x0500000f


	//   ....[222]....
        /*0c74*/ 	.word	0x0500000f


	//   ....[223]....
        /*0c78*/ 	.word	0x0500000f


	//   ....[224]....
        /*0c7c*/ 	.word	0x0500000f


	//   ....[225]....
        /*0c80*/ 	.word	0x0500000f


	//   ....[226]....
        /*0c84*/ 	.word	0x0500000f


	//   ....[227]....
        /*0c88*/ 	.word	0x0500000f


	//   ....[228]....
        /*0c8c*/ 	.word	0x0500000f


	//   ....[229]....
        /*0c90*/ 	.word	0x0500000f


	//   ....[230]....
        /*0c94*/ 	.word	0x0500000f


	//   ....[231]....
        /*0c98*/ 	.word	0x0500000f


	//   ....[232]....
        /*0c9c*/ 	.word	0x0500000f


	//   ....[233]....
        /*0ca0*/ 	.word	0x0500000f


	//   ....[234]....
        /*0ca4*/ 	.word	0x0500000f


	//   ....[235]....
        /*0ca8*/ 	.word	0x0500000f


	//   ....[236]....
        /*0cac*/ 	.word	0x0500000f


	//   ....[237]....
        /*0cb0*/ 	.word	0x0500000f


	//   ....[238]....
        /*0cb4*/ 	.word	0x0500000f


	//   ....[239]....
        /*0cb8*/ 	.word	0x0500000f


	//   ....[240]....
        /*0cbc*/ 	.word	0x0500000f


	//   ....[241]....
        /*0cc0*/ 	.word	0x0500000f


	//   ....[242]....
        /*0cc4*/ 	.word	0x0500000f


	//   ....[243]....
        /*0cc8*/ 	.word	0x0500000f


	//   ....[244]....
        /*0ccc*/ 	.word	0x0500000f


	//   ....[245]....
        /*0cd0*/ 	.word	0x0500000f


	//   ....[246]....
        /*0cd4*/ 	.word	0x0500000f


	//   ....[247]....
        /*0cd8*/ 	.word	0x0500000f


	//   ....[248]....
        /*0cdc*/ 	.word	0x0500000f


	//   ....[249]....
        /*0ce0*/ 	.word	0x0500000f


	//   ....[250]....
        /*0ce4*/ 	.word	0x0500000f


	//   ....[251]....
        /*0ce8*/ 	.word	0x0500000f


	//   ....[252]....
        /*0cec*/ 	.word	0x0500000f


	//   ....[253]....
        /*0cf0*/ 	.word	0x0500000f


	//   ....[254]....
        /*0cf4*/ 	.word	0x0500000f


	//   ....[255]....
        /*0cf8*/ 	.word	0x0500000f


	//   ....[0]....
        /*0cfc*/ 	.word	0x0500000f


	//   ....[1]....
        /*0d00*/ 	.word	0x0500000f


	//   ....[2]....
        /*0d04*/ 	.word	0x0500000f


	//   ....[3]....
        /*0d08*/ 	.word	0x0500000f


	//   ....[4]....
        /*0d0c*/ 	.word	0x0500000f


	//   ....[5]....
        /*0d10*/ 	.word	0x0500000f


	//   ....[6]....
        /*0d14*/ 	.word	0x0500000f


	//   ....[7]....
        /*0d18*/ 	.word	0x0500000f


	//   ....[8]....
        /*0d1c*/ 	.word	0x0500000f


	//   ....[9]....
        /*0d20*/ 	.word	0x0500000f


	//   ....[10]....
        /*0d24*/ 	.word	0x0500000f


	//   ....[11]....
        /*0d28*/ 	.word	0x0500000f


	//----- nvinfo : EIATTR_COOP_GROUP_INSTR_OFFSETS
	.align		4
.L_1452:
        /*0d2c*/ 	.byte	0x04, 0x28
        /*0d2e*/ 	.short	(.L_1454 - .L_1453)


	//   ....[0]....
.L_1453:
        /*0d30*/ 	.word	0x00000060


	//   ....[1]....
        /*0d34*/ 	.word	0x00000130


	//   ....[2]....
        /*0d38*/ 	.word	0x000001e0


	//   ....[3]....
        /*0d3c*/ 	.word	0x000003a0


	//   ....[4]....
        /*0d40*/ 	.word	0x00000500


	//   ....[5]....
        /*0d44*/ 	.word	0x00000620


	//   ....[6]....
        /*0d48*/ 	.word	0x00000780


	//   ....[7]....
        /*0d4c*/ 	.word	0x00002a00


	//   ....[8]....
        /*0d50*/ 	.word	0x00002a10


	//   ....[9]....
        /*0d54*/ 	.word	0x00003c40


	//   ....[10]....
        /*0d58*/ 	.word	0x00003c50


	//   ....[11]....
        /*0d5c*/ 	.word	0x00004e20


	//   ....[12]....
        /*0d60*/ 	.word	0x00004e30


	//   ....[13]....
        /*0d64*/ 	.word	0x000051b0


	//   ....[14]....
        /*0d68*/ 	.word	0x000051d0


	//   ....[15]....
        /*0d6c*/ 	.word	0x000058c0


	//   ....[16]....
        /*0d70*/ 	.word	0x00006070


	//   ....[17]....
        /*0d74*/ 	.word	0x00006080


	//   ....[18]....
        /*0d78*/ 	.word	0x00006090


	//   ....[19]....
        /*0d7c*/ 	.word	0x000060a0


	//   ....[20]....
        /*0d80*/ 	.word	0x000073a0


	//   ....[21]....
        /*0d84*/ 	.word	0x000073b0


	//   ....[22]....
        /*0d88*/ 	.word	0x000073c0


	//   ....[23]....
        /*0d8c*/ 	.word	0x000073d0


	//   ....[24]....
        /*0d90*/ 	.word	0x0000a1d0


	//   ....[25]....
        /*0d94*/ 	.word	0x0000a260


	//   ....[26]....
        /*0d98*/ 	.word	0x0000a600


	//   ....[27]....
        /*0d9c*/ 	.word	0x0000a640


	//   ....[28]....
        /*0da0*/ 	.word	0x0000d030


	//   ....[29]....
        /*0da4*/ 	.word	0x0000d090


	//   ....[30]....
        /*0da8*/ 	.word	0x0000d460


	//   ....[31]....
        /*0dac*/ 	.word	0x0000d480


	//   ....[32]....
        /*0db0*/ 	.word	0x0000edc0


	//   ....[33]....
        /*0db4*/ 	.word	0x0000edd0


	//   ....[34]....
        /*0db8*/ 	.word	0x0000ee60


	//   ....[35]....
        /*0dbc*/ 	.word	0x0000ee80


	//   ....[36]....
        /*0dc0*/ 	.word	0x0000f9a0


	//   ....[37]....
        /*0dc4*/ 	.word	0x0000f9c0


	//   ....[38]....
        /*0dc8*/ 	.word	0x0000f9e0


	//   ....[39]....
        /*0dcc*/ 	.word	0x0000fa00


	//   ....[40]....
        /*0dd0*/ 	.word	0x0000fa10


	//   ....[41]....
        /*0dd4*/ 	.word	0x0000fa20


	//   ....[42]....
        /*0dd8*/ 	.word	0x0000fa30


	//   ....[43]....
        /*0ddc*/ 	.word	0x0000fa40


	//   ....[44]....
        /*0de0*/ 	.word	0x0000fa50


	//   ....[45]....
        /*0de4*/ 	.word	0x0000fa60


	//   ....[46]....
        /*0de8*/ 	.word	0x0000fa70


	//   ....[47]....
        /*0dec*/ 	.word	0x0000fa80


	//   ....[48]....
        /*0df0*/ 	.word	0x0000fa90


	//   ....[49]....
        /*0df4*/ 	.word	0x0000faa0


	//   ....[50]....
        /*0df8*/ 	.word	0x0000fab0


	//   ....[51]....
        /*0dfc*/ 	.word	0x0000fac0


	//   ....[52]....
        /*0e00*/ 	.word	0x0000fad0


	//   ....[53]....
        /*0e04*/ 	.word	0x0000fae0


	//   ....[54]....
        /*0e08*/ 	.word	0x0000faf0


	//   ....[55]....
        /*0e0c*/ 	.word	0x0000fb00


	//   ....[56]....
        /*0e10*/ 	.word	0x0000fb10


	//   ....[57]....
        /*0e14*/ 	.word	0x0000fb20


	//   ....[58]....
        /*0e18*/ 	.word	0x0000fb30


	//   ....[59]....
        /*0e1c*/ 	.word	0x0000fb40


	//   ....[60]....
        /*0e20*/ 	.word	0x0000fb50


	//   ....[61]....
        /*0e24*/ 	.word	0x0000fb60


	//   ....[62]....
        /*0e28*/ 	.word	0x0000fb70


	//   ....[63]....
        /*0e2c*/ 	.word	0x0000fb80


	//   ....[64]....
        /*0e30*/ 	.word	0x0000fb90


	//   ....[65]....
        /*0e34*/ 	.word	0x0000fba0


	//   ....[66]....
        /*0e38*/ 	.word	0x0000fbb0


	//   ....[67]....
        /*0e3c*/ 	.word	0x0000fbc0


	//   ....[68]....
        /*0e40*/ 	.word	0x00010360


	//   ....[69]....
        /*0e44*/ 	.word	0x00010370


	//   ....[70]....
        /*0e48*/ 	.word	0x00010380


	//   ....[71]....
        /*0e4c*/ 	.word	0x000103c0


	//   ....[72]....
        /*0e50*/ 	.word	0x00010930


	//   ....[73]....
        /*0e54*/ 	.word	0x00010970


	//   ....[74]....
        /*0e58*/ 	.word	0x000109a0


	//   ....[75]....
        /*0e5c*/ 	.word	0x000109e0


	//   ....[76]....
        /*0e60*/ 	.word	0x00010a00


	//   ....[77]....
        /*0e64*/ 	.word	0x00010a20


	//   ....[78]....
        /*0e68*/ 	.word	0x00010a40


	//   ....[79]....
        /*0e6c*/ 	.word	0x00010a60


	//   ....[80]....
        /*0e70*/ 	.word	0x00010ec0


	//   ....[81]....
        /*0e74*/ 	.word	0x00010ed0


	//   ....[82]....
        /*0e78*/ 	.word	0x00011130


	//   ....[83]....
        /*0e7c*/ 	.word	0x00011140


	//   ....[84]....
        /*0e80*/ 	.word	0x00011bc0


	//   ....[85]....
        /*0e84*/ 	.word	0x00011c00


	//   ....[86]....
        /*0e88*/ 	.word	0x00011c30


	//   ....[87]....
        /*0e8c*/ 	.word	0x00011c60


	//   ....[88]....
        /*0e90*/ 	.word	0x00011c80


	//   ....[89]....
        /*0e94*/ 	.word	0x00011c90


	//   ....[90]....
        /*0e98*/ 	.word	0x00011ca0


	//   ....[91]....
        /*0e9c*/ 	.word	0x00011cc0


	//   ....[92]....
        /*0ea0*/ 	.word	0x00011e10


	//   ....[93]....
        /*0ea4*/ 	.word	0x00012010


	//   ....[94]....
        /*0ea8*/ 	.word	0x00012040


	//   ....[95]....
        /*0eac*/ 	.word	0x00012070


	//   ....[96]....
        /*0eb0*/ 	.word	0x000120a0


	//   ....[97]....
        /*0eb4*/ 	.word	0x000120d0


	//   ....[98]....
        /*0eb8*/ 	.word	0x00012100


	//   ....[99]....
        /*0ebc*/ 	.word	0x00012280


	//   ....[100]....
        /*0ec0*/ 	.word	0x000122b0


	//   ....[101]....
        /*0ec4*/ 	.word	0x000122e0


	//   ....[102]....
        /*0ec8*/ 	.word	0x00012310


	//   ....[103]....
        /*0ecc*/ 	.word	0x00012340


	//   ....[104]....
        /*0ed0*/ 	.word	0x00012370


	//   ....[105]....
        /*0ed4*/ 	.word	0x00012400


	//   ....[106]....
        /*0ed8*/ 	.word	0x00012430


	//   ....[107]....
        /*0edc*/ 	.word	0x00012440


	//   ....[108]....
        /*0ee0*/ 	.word	0x000124e0


	//   ....[109]....
        /*0ee4*/ 	.word	0x000135d0


	//   ....[110]....
        /*0ee8*/ 	.word	0x00015590


	//   ....[111]....
        /*0eec*/ 	.word	0x000155a0


	//   ....[112]....
        /*0ef0*/ 	.word	0x000155f0


	//   ....[113]....
        /*0ef4*/ 	.word	0x00015610


	//   ....[114]....
        /*0ef8*/ 	.word	0x00015670


	//   ....[115]....
        /*0efc*/ 	.word	0x00015690


	//   ....[116]....
        /*0f00*/ 	.word	0x000156a0


	//   ....[117]....
        /*0f04*/ 	.word	0x000156b0


	//   ....[118]....
        /*0f08*/ 	.word	0x00015740


	//   ....[119]....
        /*0f0c*/ 	.word	0x00015760


	//   ....[120]....
        /*0f10*/ 	.word	0x00015bf0


	//   ....[121]....
        /*0f14*/ 	.word	0x00015c10


	//   ....[122]....
        /*0f18*/ 	.word	0x00015c70


	//   ....[123]....
        /*0f1c*/ 	.word	0x00015c90


	//   ....[124]....
        /*0f20*/ 	.word	0x00015cd0


	//   ....[125]....
        /*0f24*/ 	.word	0x00015cf0


	//   ....[126]....
        /*0f28*/ 	.word	0x00015d00


	//   ....[127]....
        /*0f2c*/ 	.word	0x00015d10


	//   ....[128]....
        /*0f30*/ 	.word	0x00015da0


	//   ....[129]....
        /*0f34*/ 	.word	0x00015dc0


	//   ....[130]....
        /*0f38*/ 	.word	0x00016660


	//   ....[131]....
        /*0f3c*/ 	.word	0x00016690


	//   ....[132]....
        /*0f40*/ 	.word	0x00016700


	//   ....[133]....
        /*0f44*/ 	.word	0x00016720


	//   ....[134]....
        /*0f48*/ 	.word	0x000167a0


	//   ....[135]....
        /*0f4c*/ 	.word	0x000167c0


	//   ....[136]....
        /*0f50*/ 	.word	0x000167d0


	//   ....[137]....
        /*0f54*/ 	.word	0x00016840


	//   ....[138]....
        /*0f58*/ 	.word	0x00016890


	//   ....[139]....
        /*0f5c*/ 	.word	0x000168a0


	//   ....[140]....
        /*0f60*/ 	.word	0x000168d0


	//   ....[141]....
        /*0f64*/ 	.word	0x000168f0


	//   ....[142]....
        /*0f68*/ 	.word	0x00017370


	//   ....[143]....
        /*0f6c*/ 	.word	0x00017380


	//   ....[144]....
        /*0f70*/ 	.word	0x000173a0


	//   ....[145]....
        /*0f74*/ 	.word	0x000173f0


	//   ....[146]....
        /*0f78*/ 	.word	0x00017400


	//   ....[147]....
        /*0f7c*/ 	.word	0x00017440


	//   ....[148]....
        /*0f80*/ 	.word	0x00017450


	//   ....[149]....
        /*0f84*/ 	.word	0x00017460


	//   ....[150]....
        /*0f88*/ 	.word	0x000174a0


	//   ....[151]....
        /*0f8c*/ 	.word	0x000174e0


	//   ....[152]....
        /*0f90*/ 	.word	0x00017910


	//   ....[153]....
        /*0f94*/ 	.word	0x00017920


	//   ....[154]....
        /*0f98*/ 	.word	0x00017930


	//   ....[155]....
        /*0f9c*/ 	.word	0x00017970


	//   ....[156]....
        /*0fa0*/ 	.word	0x00017980


	//   ....[157]....
        /*0fa4*/ 	.word	0x000179c0


	//   ....[158]....
        /*0fa8*/ 	.word	0x000179d0


	//   ....[159]....
        /*0fac*/ 	.word	0x000179e0


	//   ....[160]....
        /*0fb0*/ 	.word	0x00017a20


	//   ....[161]....
        /*0fb4*/ 	.word	0x00017a60


	//   ....[162]....
        /*0fb8*/ 	.word	0x00018b20


	//   ....[163]....
        /*0fbc*/ 	.word	0x00018b50


	//   ....[164]....
        /*0fc0*/ 	.word	0x00018bc0


	//   ....[165]....
        /*0fc4*/ 	.word	0x00018bf0


	//   ....[166]....
        /*0fc8*/ 	.word	0x00018c20


	//   ....[167]....
        /*0fcc*/ 	.word	0x00018c50


	//   ....[168]....
        /*0fd0*/ 	.word	0x00018c80


	//   ....[169]....
        /*0fd4*/ 	.word	0x00018cb0


	//   ....[170]....
        /*0fd8*/ 	.word	0x00018e50


	//   ....[171]....
        /*0fdc*/ 	.word	0x00018e80


	//   ....[172]....
        /*0fe0*/ 	.word	0x00018eb0


	//   ....[173]....
        /*0fe4*/ 	.word	0x00018ee0


	//   ....[174]....
        /*0fe8*/ 	.word	0x00018f10


	//   ....[175]....
        /*0fec*/ 	.word	0x00018f40


	//   ....[176]....
        /*0ff0*/ 	.word	0x00019000


	//   ....[177]....
        /*0ff4*/ 	.word	0x00019020


	//   ....[178]....
        /*0ff8*/ 	.word	0x00019030


	//   ....[179]....
        /*0ffc*/ 	.word	0x00019090


	//   ....[180]....
        /*1000*/ 	.word	0x000196e0


	//   ....[181]....
        /*1004*/ 	.word	0x00019aa0


	//   ....[182]....
        /*1008*/ 	.word	0x00019b30


	//   ....[183]....
        /*100c*/ 	.word	0x00019c00


	//   ....[184]....
        /*1010*/ 	.word	0x00019c90


	//   ....[185]....
        /*1014*/ 	.word	0x00019d70


	//   ....[186]....
        /*1018*/ 	.word	0x00019e00


	//   ....[187]....
        /*101c*/ 	.word	0x00019ee0


	//   ....[188]....
        /*1020*/ 	.word	0x00019f70


	//   ....[189]....
        /*1024*/ 	.word	0x00019fc0


	//   ....[190]....
        /*1028*/ 	.word	0x0001a010


	//   ....[191]....
        /*102c*/ 	.word	0x0001a0f0


	//   ....[192]....
        /*1030*/ 	.word	0x0001a180


	//   ....[193]....
        /*1034*/ 	.word	0x0001a1d0


	//   ....[194]....
        /*1038*/ 	.word	0x0001a220


	//   ....[195]....
        /*103c*/ 	.word	0x0001a470


	//   ....[196]....
        /*1040*/ 	.word	0x0001a750


	//   ....[197]....
        /*1044*/ 	.word	0x0001a850


	//   ....[198]....
        /*1048*/ 	.word	0x0001a8e0


	//   ....[199]....
        /*104c*/ 	.word	0x0001a940


	//   ....[200]....
        /*1050*/ 	.word	0x0001aa20


	//   ....[201]....
        /*1054*/ 	.word	0x0001aaa0


	//   ....[202]....
        /*1058*/ 	.word	0x0001ab70


	//   ....[203]....
        /*105c*/ 	.word	0x0001abf0


	//   ....[204]....
        /*1060*/ 	.word	0x0001ace0


	//   ....[205]....
        /*1064*/ 	.word	0x0001ad60


	//   ....[206]....
        /*1068*/ 	.word	0x0001adc0


	//   ....[207]....
        /*106c*/ 	.word	0x0001af80


	//   ....[208]....
        /*1070*/ 	.word	0x0001b030


	//   ....[209]....
        /*1074*/ 	.word	0x0001b0a0


	//   ....[210]....
        /*1078*/ 	.word	0x0001b180


	//   ....[211]....
        /*107c*/ 	.word	0x0001b1e0


	//   ....[212]....
        /*1080*/ 	.word	0x0001b2a0


	//   ....[213]....
        /*1084*/ 	.word	0x0001b300


	//   ....[214]....
        /*1088*/ 	.word	0x0001b3c0


	//   ....[215]....
        /*108c*/ 	.word	0x0001b420


	//   ....[216]....
        /*1090*/ 	.word	0x0001b4f0


	//   ....[217]....
        /*1094*/ 	.word	0x0001b5a0


	//   ....[218]....
        /*1098*/ 	.word	0x0001b610


	//   ....[219]....
        /*109c*/ 	.word	0x0001b670


	//   ....[220]....
        /*10a0*/ 	.word	0x0001b730


	//   ....[221]....
        /*10a4*/ 	.word	0x0001b790


	//   ....[222]....
        /*10a8*/ 	.word	0x0001b890


	//   ....[223]....
        /*10ac*/ 	.word	0x0001b8f0


	//   ....[224]....
        /*10b0*/ 	.word	0x0001b9f0


	//   ....[225]....
        /*10b4*/ 	.word	0x0001ba50


	//   ....[226]....
        /*10b8*/ 	.word	0x0001bb10


	//   ....[227]....
        /*10bc*/ 	.word	0x0001bb80


	//   ....[228]....
        /*10c0*/ 	.word	0x0001bc50


	//   ....[229]....
        /*10c4*/ 	.word	0x0001bda0


	//   ....[230]....
        /*10c8*/ 	.word	0x0001be50


	//   ....[231]....
        /*10cc*/ 	.word	0x0001bf00


	//   ....[232]....
        /*10d0*/ 	.word	0x0001bfa0


	//   ....[233]....
        /*10d4*/ 	.word	0x0001c050


	//   ....[234]....
        /*10d8*/ 	.word	0x0001c0f0


	//   ....[235]....
        /*10dc*/ 	.word	0x0001c1a0


	//   ....[236]....
        /*10e0*/ 	.word	0x0001c240


	//   ....[237]....
        /*10e4*/ 	.word	0x0001c2b0


	//   ....[238]....
        /*10e8*/ 	.word	0x0001c370


	//   ....[239]....
        /*10ec*/ 	.word	0x0001c470


	//   ....[240]....
        /*10f0*/ 	.word	0x0001c500


	//   ....[241]....
        /*10f4*/ 	.word	0x0001c560


	//   ....[242]....
        /*10f8*/ 	.word	0x0001c610


	//   ....[243]....
        /*10fc*/ 	.word	0x0001c670


	//   ....[244]....
        /*1100*/ 	.word	0x0001c720


	//   ....[245]....
        /*1104*/ 	.word	0x0001c780


	//   ....[246]....
        /*1108*/ 	.word	0x0001c830


	//   ....[247]....
        /*110c*/ 	.word	0x0001c890


	//   ....[248]....
        /*1110*/ 	.word	0x0001c940


	//   ....[249]....
        /*1114*/ 	.word	0x0001cb20


	//   ....[250]....
        /*1118*/ 	.word	0x0001cbc0


	//   ....[251]....
        /*111c*/ 	.word	0x0001cd50


	//   ....[252]....
        /*1120*/ 	.word	0x0001cdd0


	//   ....[253]....
        /*1124*/ 	.word	0x0001ce50


	//   ....[254]....
        /*1128*/ 	.word	0x0001ced0


	//   ....[255]....
        /*112c*/ 	.word	0x0001cf50


	//   ....[0]....
        /*1130*/ 	.word	0x0001cfe0


	//   ....[1]....
        /*1134*/ 	.word	0x0001d080


	//   ....[2]....
        /*1138*/ 	.word	0x0001d130


	//   ....[3]....
        /*113c*/ 	.word	0x0001d1b0


	//   ....[4]....
        /*1140*/ 	.word	0x0001d230


	//   ....[5]....
        /*1144*/ 	.word	0x0001d2b0


	//   ....[6]....
        /*1148*/ 	.word	0x0001d340


	//   ....[7]....
        /*114c*/ 	.word	0x0001d3c0


	//   ....[8]....
        /*1150*/ 	.word	0x0001d460


	//   ....[9]....
        /*1154*/ 	.word	0x0001d4b0


	//   ....[10]....
        /*1158*/ 	.word	0x0001d540


	//   ....[11]....
        /*115c*/ 	.word	0x0001d670


	//----- nvinfo : EIATTR_REG_RECONFIG
	.align		4
.L_1454:
        /*1160*/ 	.byte	0x01, 0x54
	.zero		2


	//----- nvinfo : EIATTR_SYSCALL_OFFSETS
	.align		4
        /*1164*/ 	.byte	0x04, 0x46
        /*1166*/ 	.short	(.L_1456 - .L_1455)


	//   ....[0]....
.L_1455:
        /*1168*/ 	.word	0x00001c90


	//   ....[1]....
        /*116c*/ 	.word	0x00001de0


	//   ....[2]....
        /*1170*/ 	.word	0x00005a30


	//   ....[3]....
        /*1174*/ 	.word	0x00005fa0


	//   ....[4]....
        /*1178*/ 	.word	0x00014770


	//   ....[5]....
        /*117c*/ 	.word	0x00014900


	//   ....[6]....
        /*1180*/ 	.word	0x00014a50


	//   ....[7]....
        /*1184*/ 	.word	0x00014ba0


	//   ....[8]....
        /*1188*/ 	.word	0x000161e0


	//----- nvinfo : EIATTR_MBARRIER_INSTR_OFFSETS
	.align		4
.L_1456:
        /*118c*/ 	.byte	0x04, 0x39
        /*118e*/ 	.short	(.L_1458 - .L_1457)


	//   ....[0]....
.L_1457:
        /*1190*/ 	.word	0x00000250
        /*1194*/ 	.word	0x000000ff
        /*1198*/ 	.word	0x00013200
        /*119c*/ 	.short	0x0100
        /*119e*/ 	.byte	0x08
	.zero		1


	//   ....[1]....
        /*11a0*/ 	.word	0x00000260
        /*11a4*/ 	.word	0x000000ff
        /*11a8*/ 	.word	0x00013220
        /*11ac*/ 	.short	0x0100
        /*11ae*/ 	.byte	0x08
	.zero		1


	//   ....[2]....
        /*11b0*/ 	.word	0x00000350
        /*11b4*/ 	.word	0x000000ff
        /*11b8*/ 	.word	0x00013230
        /*11bc*/ 	.short	0x0100
        /*11be*/ 	.byte	0x08
	.zero		1


	//   ....[3]....
        /*11c0*/ 	.word	0x00000360
        /*11c4*/ 	.word	0x000000ff
        /*11c8*/ 	.word	0x00013240
        /*11cc*/ 	.short	0x0100
        /*11ce*/ 	.byte	0x08
	.zero		1


	//   ....[4]....
        /*11d0*/ 	.word	0x00000370
        /*11d4*/ 	.word	0x000000ff
        /*11d8*/ 	.word	0x00013238
        /*11dc*/ 	.short	0x0100
        /*11de*/ 	.byte	0x08
	.zero		1


	//   ....[5]....
        /*11e0*/ 	.word	0x00000380
        /*11e4*/ 	.word	0x000000ff
        /*11e8*/ 	.word	0x00013248
        /*11ec*/ 	.short	0x0100
        /*11ee*/ 	.byte	0x08
	.zero		1


	//   ....[6]....
        /*11f0*/ 	.word	0x000004b0
        /*11f4*/ 	.word	0x000000ff
        /*11f8*/ 	.word	0x00013250
        /*11fc*/ 	.short	0x0100
        /*11fe*/ 	.byte	0x08
	.zero		1


	//   ....[7]....
        /*1200*/ 	.word	0x000004c0
        /*1204*/ 	.word	0x000000ff
        /*1208*/ 	.word	0x00013260
        /*120c*/ 	.short	0x0100
        /*120e*/ 	.byte	0x08
	.zero		1


	//   ....[8]....
        /*1210*/ 	.word	0x000004d0
        /*1214*/ 	.word	0x000000ff
        /*1218*/ 	.word	0x00013258
        /*121c*/ 	.short	0x0100
        /*121e*/ 	.byte	0x08
	.zero		1


	//   ....[9]....
        /*1220*/ 	.word	0x000004e0
        /*1224*/ 	.word	0x000000ff
        /*1228*/ 	.word	0x00013268
        /*122c*/ 	.short	0x0100
        /*122e*/ 	.byte	0x08
	.zero		1


	//   ....[10]....
        /*1230*/ 	.word	0x000005d0
        /*1234*/ 	.word	0x000000ff
        /*1238*/ 	.word	0x00013270
        /*123c*/ 	.short	0x0100
        /*123e*/ 	.byte	0x06
	.zero		1


	//   ....[11]....
        /*1240*/ 	.word	0x000005e0
        /*1244*/ 	.word	0x000000ff
        /*1248*/ 	.word	0x00013280
        /*124c*/ 	.short	0x0100
        /*124e*/ 	.byte	0x06
	.zero		1


	//   ....[12]....
        /*1250*/ 	.word	0x000005f0
        /*1254*/ 	.word	0x000000ff
        /*1258*/ 	.word	0x00013278
        /*125c*/ 	.short	0x0100
        /*125e*/ 	.byte	0x06
	.zero		1


	//   ....[13]....
        /*1260*/ 	.word	0x00000600
        /*1264*/ 	.word	0x000000ff
        /*1268*/ 	.word	0x00013288
        /*126c*/ 	.short	0x0100
        /*126e*/ 	.byte	0x06
	.zero		1


	//   ....[14]....
        /*1270*/ 	.word	0x00000730
        /*1274*/ 	.word	0x000000ff
        /*1278*/ 	.word	0x00013290
        /*127c*/ 	.short	0x0100
        /*127e*/ 	.byte	0x08
	.zero		1


	//   ....[15]....
        /*1280*/ 	.word	0x00000740
        /*1284*/ 	.word	0x000000ff
        /*1288*/ 	.word	0x000132a0
        /*128c*/ 	.short	0x0100
        /*128e*/ 	.byte	0x08
	.zero		1


	//   ....[16]....
        /*1290*/ 	.word	0x00000750
        /*1294*/ 	.word	0x000000ff
        /*1298*/ 	.word	0x00013298
        /*129c*/ 	.short	0x0100
        /*129e*/ 	.byte	0x08
	.zero		1


	//   ....[17]....
        /*12a0*/ 	.word	0x00000760
        /*12a4*/ 	.word	0x000000ff
        /*12a8*/ 	.word	0x000132a8
        /*12ac*/ 	.short	0x0100
        /*12ae*/ 	.byte	0x08
	.zero		1


	//   ....[18]....
        /*12b0*/ 	.word	0x000008a0
        /*12b4*/ 	.word	0x000000ff
        /*12b8*/ 	.word	0x000132b0
        /*12bc*/ 	.short	0x0100
        /*12be*/ 	.byte	0x08
	.zero		1


	//   ....[19]....
        /*12c0*/ 	.word	0x000008b0
        /*12c4*/ 	.word	0x000000ff
        /*12c8*/ 	.word	0x000132c0
        /*12cc*/ 	.short	0x0100
        /*12ce*/ 	.byte	0x08
	.zero		1


	//   ....[20]....
        /*12d0*/ 	.word	0x000008c0
        /*12d4*/ 	.word	0x000000ff
        /*12d8*/ 	.word	0x000132b8
        /*12dc*/ 	.short	0x0100
        /*12de*/ 	.byte	0x08
	.zero		1


	//   ....[21]....
        /*12e0*/ 	.word	0x000008d0
        /*12e4*/ 	.word	0x000000ff
        /*12e8*/ 	.word	0x000132c8
        /*12ec*/ 	.short	0x0100
        /*12ee*/ 	.byte	0x08
	.zero		1


	//   ....[22]....
        /*12f0*/ 	.word	0x000029b0
        /*12f4*/ 	.word	0x00000043
        /*12f8*/ 	.word	0x00013290
        /*12fc*/ 	.short	0x010a
        /*12fe*/ 	.byte	0x3f
	.zero		1


	//   ....[23]....
        /*1300*/ 	.word	0x00003bf0
        /*1304*/ 	.word	0x00000043
        /*1308*/ 	.word	0x00013290
        /*130c*/ 	.short	0x010a
        /*130e*/ 	.byte	0x3f
	.zero		1


	//   ....[24]....
        /*1310*/ 	.word	0x00004c50
        /*1314*/ 	.word	0x00000043
        /*1318*/ 	.word	0x00013290
        /*131c*/ 	.short	0x010a
        /*131e*/ 	.byte	0x3f
	.zero		1


	//   ....[25]....
        /*1320*/ 	.word	0x00004ff0
        /*1324*/ 	.word	0x00000004
        /*1328*/ 	.word	0x00000000
        /*132c*/ 	.short	0x0101
        /*132e*/ 	.byte	0x3f
	.zero		1


	//   ....[26]....
        /*1330*/ 	.word	0x00005030
        /*1334*/ 	.word	0x00000043
        /*1338*/ 	.word	0x000132b0
        /*133c*/ 	.short	0x010a
        /*133e*/ 	.byte	0x3f
	.zero		1


	//   ....[27]....
        /*1340*/ 	.word	0x00005380
        /*1344*/ 	.word	0x00000043
        /*1348*/ 	.word	0x00000000
        /*134c*/ 	.short	0x0101
        /*134e*/ 	.byte	0x3f
	.zero		1


	//   ....[28]....
        /*1350*/ 	.word	0x00005d00
        /*1354*/ 	.word	0x00000012
        /*1358*/ 	.word	0x00013200
        /*135c*/ 	.short	0x010a
        /*135e*/ 	.byte	0x3f
	.zero		1


	//   ....[29]....
        /*1360*/ 	.word	0x00005d50
        /*1364*/ 	.word	0x00000012
        /*1368*/ 	.word	0x00013200
        /*136c*/ 	.short	0x010a
        /*136e*/ 	.byte	0x3f
	.zero		1


	//   ....[30]....
        /*1370*/ 	.word	0x00006300
        /*1374*/ 	.word	0x00000012
        /*1378*/ 	.word	0x00013200
        /*137c*/ 	.short	0x010a
        /*137e*/ 	.byte	0x3f
	.zero		1


	//   ....[31]....
        /*1380*/ 	.word	0x00007590
        /*1384*/ 	.word	0x00000012
        /*1388*/ 	.word	0x00013200
        /*138c*/ 	.short	0x010a
        /*138e*/ 	.byte	0x3f
	.zero		1


	//   ....[32]....
        /*1390*/ 	.word	0x00008720
        /*1394*/ 	.word	0x00000000
        /*1398*/ 	.word	0x00013230
        /*139c*/ 	.short	0x010a
        /*139e*/ 	.byte	0x3f
	.zero		1


	//   ....[33]....
        /*13a0*/ 	.word	0x000087b0
        /*13a4*/ 	.word	0x00000000
        /*13a8*/ 	.word	0x00013230
        /*13ac*/ 	.short	0x010a
        /*13ae*/ 	.byte	0x3f
	.zero		1


	//   ....[34]....
        /*13b0*/ 	.word	0x0000af40
        /*13b4*/ 	.word	0x00000000
        /*13b8*/ 	.word	0x00000000
        /*13bc*/ 	.short	0x0101
        /*13be*/ 	.byte	0x3f
	.zero		1


	//   ....[35]....
        /*13c0*/ 	.word	0x0000bb80
        /*13c4*/ 	.word	0x0000000d
        /*13c8*/ 	.word	0x00013230
        /*13cc*/ 	.short	0x010a
        /*13ce*/ 	.byte	0x3f
	.zero		1


	//   ....[36]....
        /*13d0*/ 	.word	0x0000bc00
        /*13d4*/ 	.word	0x0000000d
        /*13d8*/ 	.word	0x00013230
        /*13dc*/ 	.short	0x010a
        /*13de*/ 	.byte	0x3f
	.zero		1


	//   ....[37]....
        /*13e0*/ 	.word	0x0000c1c0
        /*13e4*/ 	.word	0x0000000e
        /*13e8*/ 	.word	0x00013250
        /*13ec*/ 	.short	0x010a
        /*13ee*/ 	.byte	0x3f
	.zero		1


	//   ....[38]....
        /*13f0*/ 	.word	0x0000c210
        /*13f4*/ 	.word	0x0000000e
        /*13f8*/ 	.word	0x00013250
        /*13fc*/ 	.short	0x010a
        /*13fe*/ 	.byte	0x3f
	.zero		1


	//   ....[39]....
        /*1400*/ 	.word	0x0000cc60
        /*1404*/ 	.word	0x00000084
        /*1408*/ 	.word	0x00000000
        /*140c*/ 	.short	0x0101
        /*140e*/ 	.byte	0x3f
	.zero		1


	//   ....[40]....
        /*1410*/ 	.word	0x0000e530
        /*1414*/ 	.word	0x0000000e
        /*1418*/ 	.word	0x00000000
        /*141c*/ 	.short	0x0101
        /*141e*/ 	.byte	0x3f
	.zero		1


	//   ....[41]....
        /*1420*/ 	.word	0x0000ea60
        /*1424*/ 	.word	0x00000008
        /*1428*/ 	.word	0x00013250
        /*142c*/ 	.short	0x010a
        /*142e*/ 	.byte	0x3f
	.zero		1


	//   ....[42]....
        /*1430*/ 	.word	0x0000eab0
        /*1434*/ 	.word	0x00000008
        /*1438*/ 	.word	0x00013250
        /*143c*/ 	.short	0x010a
        /*143e*/ 	.byte	0x3f
	.zero		1


	//   ....[43]....
        /*1440*/ 	.word	0x0000f2c0
        /*1444*/ 	.word	0x00000002
        /*1448*/ 	.word	0x00000000
        /*144c*/ 	.short	0x0101
        /*144e*/ 	.byte	0x3f
	.zero		1


	//   ....[44]....
        /*1450*/ 	.word	0x000109c0
        /*1454*/ 	.word	0x00000000
        /*1458*/ 	.word	0x00000000
        /*145c*/ 	.short	0x0101
        /*145e*/ 	.byte	0x3f
	.zero		1


	//   ....[45]....
        /*1460*/ 	.word	0x00010eb0
        /*1464*/ 	.word	0x00000004
        /*1468*/ 	.word	0x00000000
        /*146c*/ 	.short	0x0101
        /*146e*/ 	.byte	0x3f
	.zero		1


	//   ....[46]....
        /*1470*/ 	.word	0x000136b0
        /*1474*/ 	.word	0x00000011
        /*1478*/ 	.word	0x00013220
        /*147c*/ 	.short	0x010a
        /*147e*/ 	.byte	0x3f
	.zero		1


	//   ....[47]....
        /*1480*/ 	.word	0x00013780
        /*1484*/ 	.word	0x00000006
        /*1488*/ 	.word	0x000132a0
        /*148c*/ 	.short	0x010a
        /*148e*/ 	.byte	0x3f
	.zero		1


	//   ....[48]....
        /*1490*/ 	.word	0x000139c0
        /*1494*/ 	.word	0x00000006
        /*1498*/ 	.word	0x000132c0
        /*149c*/ 	.short	0x010a
        /*149e*/ 	.byte	0x3f
	.zero		1


	//   ....[49]....
        /*14a0*/ 	.word	0x00013d70
        /*14a4*/ 	.word	0x00000006
        /*14a8*/ 	.word	0x000132a0
        /*14ac*/ 	.short	0x010a
        /*14ae*/ 	.byte	0x3f
	.zero		1


	//   ....[50]....
        /*14b0*/ 	.word	0x00013fa0
        /*14b4*/ 	.word	0x00000006
        /*14b8*/ 	.word	0x000132c0
        /*14bc*/ 	.short	0x010a
        /*14be*/ 	.byte	0x3f
	.zero		1


	//   ....[51]....
        /*14c0*/ 	.word	0x000151e0
        /*14c4*/ 	.word	0x00000004
        /*14c8*/ 	.word	0x00013280
        /*14cc*/ 	.short	0x010a
        /*14ce*/ 	.byte	0x3f
	.zero		1


	//   ....[52]....
        /*14d0*/ 	.word	0x00015880
        /*14d4*/ 	.word	0x00000004
        /*14d8*/ 	.word	0x00013270
        /*14dc*/ 	.short	0x0107
        /*14de*/ 	.byte	0x3f
	.zero		1


	//   ....[53]....
        /*14e0*/ 	.word	0x00015940
        /*14e4*/ 	.word	0x00000004
        /*14e8*/ 	.word	0x00013270
        /*14ec*/ 	.short	0x0101
        /*14ee*/ 	.byte	0x3f
	.zero		1


	//   ....[54]....
        /*14f0*/ 	.word	0x00015990
        /*14f4*/ 	.word	0x00000004
        /*14f8*/ 	.word	0x00013240
        /*14fc*/ 	.short	0x010a
        /*14fe*/ 	.byte	0x3f
	.zero		1


	//   ....[55]....
        /*1500*/ 	.word	0x00015ed0
        /*1504*/ 	.word	0x00000004
        /*1508*/ 	.word	0x00013230
        /*150c*/ 	.short	0x0107
        /*150e*/ 	.byte	0x3f
	.zero		1


	//   ....[56]....
        /*1510*/ 	.word	0x00015fb0
        /*1514*/ 	.word	0x00000004
        /*1518*/ 	.word	0x00013230
        /*151c*/ 	.short	0x0101
        /*151e*/ 	.byte	0x3f
	.zero		1


	//   ....[57]....
        /*1520*/ 	.word	0x000169e0
        /*1524*/ 	.word	0x00000011
        /*1528*/ 	.word	0x00013200
        /*152c*/ 	.short	0x0107
        /*152e*/ 	.byte	0x3f
	.zero		1


	//   ....[58]....
        /*1530*/ 	.word	0x00016ad0
        /*1534*/ 	.word	0x00000011
        /*1538*/ 	.word	0x00013200
        /*153c*/ 	.short	0x0101
        /*153e*/ 	.byte	0x3f
	.zero		1


	//   ....[59]....
        /*1540*/ 	.word	0x00016af0
        /*1544*/ 	.word	0x00000011
        /*1548*/ 	.word	0x00013220
        /*154c*/ 	.short	0x010a
        /*154e*/ 	.byte	0x3f
	.zero		1


	//   ....[60]....
        /*1550*/ 	.word	0x00017080
        /*1554*/ 	.word	0x00000006
        /*1558*/ 	.word	0x00013280
        /*155c*/ 	.short	0x010a
        /*155e*/ 	.byte	0x3f
	.zero		1


	//   ....[61]....
        /*1560*/ 	.word	0x00017590
        /*1564*/ 	.word	0x00000006
        /*1568*/ 	.word	0x00013270
        /*156c*/ 	.short	0x0107
        /*156e*/ 	.byte	0x3f
	.zero		1


	//   ....[62]....
        /*1570*/ 	.word	0x00017650
        /*1574*/ 	.word	0x00000006
        /*1578*/ 	.word	0x00013270
        /*157c*/ 	.short	0x0101
        /*157e*/ 	.byte	0x3f
	.zero		1


	//   ....[63]....
        /*1580*/ 	.word	0x000176a0
        /*1584*/ 	.word	0x00000006
        /*1588*/ 	.word	0x00013240
        /*158c*/ 	.short	0x010a
        /*158e*/ 	.byte	0x3f
	.zero		1


	//   ....[64]....
        /*1590*/ 	.word	0x00017ae0
        /*1594*/ 	.word	0x00000006
        /*1598*/ 	.word	0x00013230
        /*159c*/ 	.short	0x0107
        /*159e*/ 	.byte	0x3f
	.zero		1


	//   ....[65]....
        /*15a0*/ 	.word	0x00017bb0
        /*15a4*/ 	.word	0x00000006
        /*15a8*/ 	.word	0x00013230
        /*15ac*/ 	.short	0x0101
        /*15ae*/ 	.byte	0x3f
	.zero		1


	//   ....[66]....
        /*15b0*/ 	.word	0x00017c30
        /*15b4*/ 	.word	0x00000002
        /*15b8*/ 	.word	0x00013270
        /*15bc*/ 	.short	0x010a
        /*15be*/ 	.byte	0x3f
	.zero		1


	//   ....[67]....
        /*15c0*/ 	.word	0x00017cc0
        /*15c4*/ 	.word	0x00000002
        /*15c8*/ 	.word	0x00013260
        /*15cc*/ 	.short	0x010a
        /*15ce*/ 	.byte	0x3f
	.zero		1


	//   ....[68]....
        /*15d0*/ 	.word	0x000180f0
        /*15d4*/ 	.word	0x00000002
        /*15d8*/ 	.word	0x00013250
        /*15dc*/ 	.short	0x0101
        /*15de*/ 	.byte	0x3f
	.zero		1


	//   ....[69]....
        /*15e0*/ 	.word	0x00018180
        /*15e4*/ 	.word	0x00000002
        /*15e8*/ 	.word	0x00000000
        /*15ec*/ 	.short	0x0101
        /*15ee*/ 	.byte	0x3f
	.zero		1


	//   ....[70]....
        /*15f0*/ 	.word	0x00018360
        /*15f4*/ 	.word	0x00000000
        /*15f8*/ 	.word	0x00013270
        /*15fc*/ 	.short	0x010a
        /*15fe*/ 	.byte	0x3f
	.zero		1


	//   ....[71]....
        /*1600*/ 	.word	0x000183f0
        /*1604*/ 	.word	0x00000000
        /*1608*/ 	.word	0x00013260
        /*160c*/ 	.short	0x010a
        /*160e*/ 	.byte	0x3f
	.zero		1


	//   ....[72]....
        /*1610*/ 	.word	0x00018840
        /*1614*/ 	.word	0x00000000
        /*1618*/ 	.word	0x00013250
        /*161c*/ 	.short	0x0101
        /*161e*/ 	.byte	0x3f
	.zero		1


	//   ....[73]....
        /*1620*/ 	.word	0x000188c0
        /*1624*/ 	.word	0x00000000
        /*1628*/ 	.word	0x00000000
        /*162c*/ 	.short	0x0101
        /*162e*/ 	.byte	0x3f
	.zero		1


	//   ....[74]....
        /*1630*/ 	.word	0x00019660
        /*1634*/ 	.word	0x00000005
        /*1638*/ 	.word	0x00013220
        /*163c*/ 	.short	0x010a
        /*163e*/ 	.byte	0x3f
	.zero		1


	//   ....[75]....
        /*1640*/ 	.word	0x000197f0
        /*1644*/ 	.word	0x00000004
        /*1648*/ 	.word	0x00013240
        /*164c*/ 	.short	0x010a
        /*164e*/ 	.byte	0x3f
	.zero		1


	//   ....[76]....
        /*1650*/ 	.word	0x000198a0
        /*1654*/ 	.word	0x00000005
        /*1658*/ 	.word	0x00013240
        /*165c*/ 	.short	0x010a
        /*165e*/ 	.byte	0x3f
	.zero		1


	//   ....[77]....
        /*1660*/ 	.word	0x000198e0
        /*1664*/ 	.word	0x00000004
        /*1668*/ 	.word	0x00013260
        /*166c*/ 	.short	0x010a
        /*166e*/ 	.byte	0x3f
	.zero		1


	//   ....[78]....
        /*1670*/ 	.word	0x00019920
        /*1674*/ 	.word	0x00000005
        /*1678*/ 	.word	0x00013260
        /*167c*/ 	.short	0x010a
        /*167e*/ 	.byte	0x3f
	.zero		1


	//   ....[79]....
        /*1680*/ 	.word	0x00019960
        /*1684*/ 	.word	0x00000004
        /*1688*/ 	.word	0x00013280
        /*168c*/ 	.short	0x010a
        /*168e*/ 	.byte	0x3f
	.zero		1


	//   ....[80]....
        /*1690*/ 	.word	0x000199a0
        /*1694*/ 	.word	0x00000005
        /*1698*/ 	.word	0x00013280
        /*169c*/ 	.short	0x010a
        /*169e*/ 	.byte	0x3f
	.zero		1


	//   ....[81]....
        /*16a0*/ 	.word	0x00019a00
        /*16a4*/ 	.word	0x00000043
        /*16a8*/ 	.word	0x00013290
        /*16ac*/ 	.short	0x010a
        /*16ae*/ 	.byte	0x3f
	.zero		1


	//   ....[82]....
        /*16b0*/ 	.word	0x00019b60
        /*16b4*/ 	.word	0x00000043
        /*16b8*/ 	.word	0x00013290
        /*16bc*/ 	.short	0x010a
        /*16be*/ 	.byte	0x3f
	.zero		1


	//   ....[83]....
        /*16c0*/ 	.word	0x00019cd0
        /*16c4*/ 	.word	0x00000043
        /*16c8*/ 	.word	0x00013290
        /*16cc*/ 	.short	0x010a
        /*16ce*/ 	.byte	0x3f
	.zero		1


	//   ....[84]....
        /*16d0*/ 	.word	0x00019e30
        /*16d4*/ 	.word	0x00000043
        /*16d8*/ 	.word	0x000132b0
        /*16dc*/ 	.short	0x010a
        /*16de*/ 	.byte	0x3f
	.zero		1


	//   ....[85]....
        /*16e0*/ 	.word	0x0001a040
        /*16e4*/ 	.word	0x00000012
        /*16e8*/ 	.word	0x00013200
        /*16ec*/ 	.short	0x010a
        /*16ee*/ 	.byte	0x3f
	.zero		1


	//   ....[86]....
        /*16f0*/ 	.word	0x0001a250
        /*16f4*/ 	.word	0x00000012
        /*16f8*/ 	.word	0x00013200
        /*16fc*/ 	.short	0x010a
        /*16fe*/ 	.byte	0x3f
	.zero		1


	//   ....[87]....
        /*1700*/ 	.word	0x0001a2a0
        /*1704*/ 	.word	0x00000000
        /*1708*/ 	.word	0x00013230
        /*170c*/ 	.short	0x010a
        /*170e*/ 	.byte	0x3f
	.zero		1


	//   ....[88]....
        /*1710*/ 	.word	0x0001a2f0
        /*1714*/ 	.word	0x0000000d
        /*1718*/ 	.word	0x00013230
        /*171c*/ 	.short	0x010a
        /*171e*/ 	.byte	0x3f
	.zero		1


	//   ....[89]....
        /*1720*/ 	.word	0x0001a340
        /*1724*/ 	.word	0x0000000e
        /*1728*/ 	.word	0x00013250
        /*172c*/ 	.short	0x010a
        /*172e*/ 	.byte	0x3f
	.zero		1


	//   ....[90]....
        /*1730*/ 	.word	0x0001a390
        /*1734*/ 	.word	0x00000008
        /*1738*/ 	.word	0x00013250
        /*173c*/ 	.short	0x010a
        /*173e*/ 	.byte	0x3f
	.zero		1


	//   ....[91]....
        /*1740*/ 	.word	0x0001a530
        /*1744*/ 	.word	0x00000011
        /*1748*/ 	.word	0x00013220
        /*174c*/ 	.short	0x010a
        /*174e*/ 	.byte	0x3f
	.zero		1


	//   ....[92]....
        /*1750*/ 	.word	0x0001a580
        /*1754*/ 	.word	0x00000006
        /*1758*/ 	.word	0x000132a0
        /*175c*/ 	.short	0x010a
        /*175e*/ 	.byte	0x3f
	.zero		1


	//   ....[93]....
        /*1760*/ 	.word	0x0001a5d0
        /*1764*/ 	.word	0x00000006
        /*1768*/ 	.word	0x000132c0
        /*176c*/ 	.short	0x010a
        /*176e*/ 	.byte	0x3f
	.zero		1


	//   ....[94]....
        /*1770*/ 	.word	0x0001a620
        /*1774*/ 	.word	0x00000006
        /*1778*/ 	.word	0x000132a0
        /*177c*/ 	.short	0x010a
        /*177e*/ 	.byte	0x3f
	.zero		1


	//   ....[95]....
        /*1780*/ 	.word	0x0001a670
        /*1784*/ 	.word	0x00000006
        /*1788*/ 	.word	0x000132c0
        /*178c*/ 	.short	0x010a
        /*178e*/ 	.byte	0x3f
	.zero		1


	//   ....[96]....
        /*1790*/ 	.word	0x0001a7a0
        /*1794*/ 	.word	0x00000004
        /*1798*/ 	.word	0x00013280
        /*179c*/ 	.short	0x010a
        /*179e*/ 	.byte	0x3f
	.zero		1


	//   ....[97]....
        /*17a0*/ 	.word	0x0001aed0
        /*17a4*/ 	.word	0x00000004
        /*17a8*/ 	.word	0x00013240
        /*17ac*/ 	.short	0x010a
        /*17ae*/ 	.byte	0x3f
	.zero		1


	//   ....[98]....
        /*17b0*/ 	.word	0x0001bc90
        /*17b4*/ 	.word	0x00000011
        /*17b8*/ 	.word	0x00013220
        /*17bc*/ 	.short	0x010a
        /*17be*/ 	.byte	0x3f
	.zero		1


	//   ....[99]....
        /*17c0*/ 	.word	0x0001bcf0
        /*17c4*/ 	.word	0x00000006
        /*17c8*/ 	.word	0x00013280
        /*17cc*/ 	.short	0x010a
        /*17ce*/ 	.byte	0x3f
	.zero		1


	//   ....[100]....
        /*17d0*/ 	.word	0x0001c3c0
        /*17d4*/ 	.word	0x00000006
        /*17d8*/ 	.word	0x00013240
        /*17dc*/ 	.short	0x010a
        /*17de*/ 	.byte	0x3f
	.zero		1


	//   ....[101]....
        /*17e0*/ 	.word	0x0001c980
        /*17e4*/ 	.word	0x00000002
        /*17e8*/ 	.word	0x00013270
        /*17ec*/ 	.short	0x010a
        /*17ee*/ 	.byte	0x3f
	.zero		1


	//   ....[102]....
        /*17f0*/ 	.word	0x0001c9d0
        /*17f4*/ 	.word	0x00000002
        /*17f8*/ 	.word	0x00013260
        /*17fc*/ 	.short	0x010a
        /*17fe*/ 	.byte	0x3f
	.zero		1


	//   ....[103]....
        /*1800*/ 	.word	0x0001ca20
        /*1804*/ 	.word	0x00000000
        /*1808*/ 	.word	0x00013270
        /*180c*/ 	.short	0x010a
        /*180e*/ 	.byte	0x3f
	.zero		1


	//   ....[104]....
        /*1810*/ 	.word	0x0001ca70
        /*1814*/ 	.word	0x00000000
        /*1818*/ 	.word	0x00013260
        /*181c*/ 	.short	0x010a
        /*181e*/ 	.byte	0x3f
	.zero		1


	//   ....[105]....
        /*1820*/ 	.word	0x0001d590
        /*1824*/ 	.word	0x00000005
        /*1828*/ 	.word	0x00013220
        /*182c*/ 	.short	0x010a
        /*182e*/ 	.byte	0x3f
	.zero		1


	//   ....[106]....
        /*1830*/ 	.word	0x0001d730
        /*1834*/ 	.word	0x00000004
        /*1838*/ 	.word	0x00013240
        /*183c*/ 	.short	0x010a
        /*183e*/ 	.byte	0x3f
	.zero		1


	//   ....[107]....
        /*1840*/ 	.word	0x0001d780
        /*1844*/ 	.word	0x00000005
        /*1848*/ 	.word	0x00013240
        /*184c*/ 	.short	0x010a
        /*184e*/ 	.byte	0x3f
	.zero		1


	//   ....[108]....
        /*1850*/ 	.word	0x0001d7d0
        /*1854*/ 	.word	0x00000004
        /*1858*/ 	.word	0x00013260
        /*185c*/ 	.short	0x010a
        /*185e*/ 	.byte	0x3f
	.zero		1


	//   ....[109]....
        /*1860*/ 	.word	0x0001d820
        /*1864*/ 	.word	0x00000005
        /*1868*/ 	.word	0x00013260
        /*186c*/ 	.short	0x010a
        /*186e*/ 	.byte	0x3f
	.zero		1


	//   ....[110]....
        /*1870*/ 	.word	0x0001d870
        /*1874*/ 	.word	0x00000004
        /*1878*/ 	.word	0x00013280
        /*187c*/ 	.short	0x010a
        /*187e*/ 	.byte	0x3f
	.zero		1


	//----- nvinfo : EIATTR_NUM_MBARRIERS
	.align		4
.L_1458:
        /*1880*/ 	.byte	0x03, 0x38
        /*1882*/ 	.short	0x0016


	//----- nvinfo : EIATTR_EXIT_INSTR_OFFSETS
	.align		4
        /*1884*/ 	.byte	0x04, 0x1c
        /*1886*/ 	.short	(.L_1460 - .L_1459)


	//   ....[0]....
.L_1459:
        /*1888*/ 	.word	0x000199f0


	//----- nvinfo : EIATTR_MAX_THREADS
	.align		4
.L_1460:
        /*188c*/ 	.byte	0x04, 0x05
        /*188e*/ 	.short	(.L_1462 - .L_1461)
.L_1461:
        /*1890*/ 	.word	0x00000200
        /*1894*/ 	.word	0x00000001
        /*1898*/ 	.word	0x00000001


	//----- nvinfo : EIATTR_CRS_STACK_SIZE
	.align		4
.L_1462:
        /*189c*/ 	.byte	0x04, 0x1e
        /*189e*/ 	.short	(.L_1464 - .L_1463)
.L_1463:
        /*18a0*/ 	.word	0x00000000


	//----- nvinfo : EIATTR_CBANK_PARAM_SIZE
	.align		4
.L_1464:
        /*18a4*/ 	.byte	0x03, 0x19
        /*18a6*/ 	.short	0x0af0


	//----- nvinfo : EIATTR_PARAM_CBANK
	.align		4
        /*18a8*/ 	.byte	0x04, 0x0a
        /*18aa*/ 	.short	(.L_1466 - .L_1465)
	.align		4
.L_1465:
        /*18ac*/ 	.word	index@(.nv.constant0._ZN7cutlass13device_kernelIN5flash11enable_sm90INS1_16FlashAttnFwdSm90INS1_25CollectiveMainloopFwdSm90ILi2EN4cute5tupleIJNS5_1CILi1EEES8_S8_EEENS6_IJNS7_ILi192EEENS7_ILi160EEENS7_ILi64EEEEEELi64ENS_12float_e4m3_tEfNS_4arch4Sm90ELb0ELb0ELb1ELb1ELb1ELb1ELb0ELb1ELb1ELb1ELb1ELb0EEENS1_21CollectiveEpilogueFwdINS6_IJSA_SC_SB_EEES9_NS_10bfloat16_tESG_Li384ELb1ELb1ELb1ELb1EEENS1_36VarlenDynamicPersistentTileSchedulerILi192ELi160ELi384ELi128ELb1ELb1ELb1ELb0ELb1ELb1EEEEEEEEEvNT_6ParamsE)
        /*18b0*/ 	.short	0x0210
        /*18b2*/ 	.short	0x0af0


	//----- nvinfo : EIATTR_SW_WAR
	.align		4
.L_1466:
        /*18b4*/ 	.byte	0x04, 0x36
        /*18b6*/ 	.short	(.L_1468 - .L_1467)
.L_1467:
        /*18b8*/ 	.word	0x00000008
.L_1468:


//--------------------- .nv.info._ZN7cutlass13device_kernelIN5flash11enable_sm90INS1_16FlashAttnFwdSm90INS1_25CollectiveMainloopFwdSm90ILi2EN4cute5tupleIJNS5_1CILi1EEES8_S8_EEENS6_IJNS7_ILi192EEENS7_ILi160EEENS7_ILi64EEEEEELi64ENS_12float_e4m3_tEfNS_4arch4Sm90ELb0ELb1ELb1ELb0ELb1ELb0ELb0ELb1ELb1ELb1ELb1ELb0EEENS1_21CollectiveEpilogueFwdINS6_IJSA_SC_SB_EEES9_NS_10bfloat16_tESG_Li384ELb0ELb1ELb1ELb1EEENS1_19SingleTileSchedulerILb0ELb1ELb1ELi192EEEEEEEEEvNT_6ParamsE --------------------------
	.section	.nv.info._ZN7cutlass13device_kernelIN5flash11enable_sm90INS1_16FlashAttnFwdSm90INS1_25CollectiveMainloopFwdSm90ILi2EN4cute5tupleIJNS5_1CILi1EEES8_S8_EEENS6_IJNS7_ILi192EEENS7_ILi160EEENS7_ILi64EEEEEELi64ENS_12float_e4m3_tEfNS_4arch4Sm90ELb0ELb1ELb1ELb0ELb1ELb0ELb0ELb1ELb1ELb1ELb1ELb0EEENS1_21CollectiveEpilogueFwdINS6_IJSA_SC_SB_EEES9_NS_10bfloat16_tESG_Li384ELb0ELb1ELb1ELb1EEENS1_19SingleTileSchedulerILb0ELb1ELb1ELi192EEEEEEEEEvNT_6ParamsE,"",@"SHT_CUDA_INFO"
	.sectionflags	@""
	.align	4


	//----- nvinfo : EIATTR_CUDA_API_VERSION
	.align		4
        /*0000*/ 	.byte	0x04, 0x37
        /*0002*/ 	.short	(.L_1470 - .L_1469)
.L_1469:
        /*0004*/ 	.word	0x00000082


	//----- nvinfo : EIATTR_KPARAM_INFO
	.align		4
.L_1470:
        /*0008*/ 	.byte	0x04, 0x17
        /*000a*/ 	.short	(.L_1472 - .L_1471)
.L_1471:
        /*000c*/ 	.word	0x00000000
        /*0010*/ 	.short	0x0000
        /*0012*/ 	.short	0x0070
        /*0014*/ 	.byte	0x00, 0xf0, 0x01, 0x28


	//----- nvinfo : EIATTR_SPARSE_MMA_MASK
	.align		4
.L_1472:
        /*0018*/ 	.byte	0x03, 0x50
        /*001a*/ 	.short	0x0000


	//----- nvinfo : EIATTR_MAXREG_COUNT
	.align		4
        /*001c*/ 	.byte	0x03, 0x1b
        /*001e*/ 	.short	0x0080


	//----- nvinfo : EIATTR_NUM_BARRIERS
	.align		4
        /*0020*/ 	.byte	0x02, 0x4c
        /*0022*/ 	.byte	0x09
	.zero		1


	//----- nvinfo : EIATTR_EXTERNS
	.align		4
        /*0024*/ 	.byte	0x04, 0x0f
        /*0026*/ 	.short	(.L_1474 - .L_1473)


	//   ....[0]....
	.align		4
.L_1473:
        /*0028*/ 	.word	index@(__assertfail)


	//----- nvinfo : EIATTR_ANNOTATIONS
	.align		4
.L_1474:
        /*002c*/ 	.byte	0x04, 0x55
        /*002e*/ 	.short	(.L_1476 - .L_1475)


	//   ....[0]....
.L_1475:
        /* <DEDUP_REMOVED lines=18> */


	//----- nvinfo : EIATTR_MERCURY_ISA_VERSION
	.align		4
.L_1476:
        /*0138*/ 	.byte	0x03, 0x5f
        /*013a*/ 	.short	0x0101


	//----- nvinfo : EIATTR_INT_WARP_WIDE_INSTR_OFFSETS
	.align		4
        /*013c*/ 	.byte	0x04, 0x31
        /*013e*/ 	.short	(.L_1478 - .L_1477)


	//   ....[0]....
.L_1477:
        /*0140*/ 	.word	0x000000c0


	//   ....[1]....
        /*0144*/ 	.word	0x000000d0


	//   ....[2]....
        /*0148*/ 	.word	0x00000170


	//----- nvinfo : EIATTR_COOP_GROUP_MASK_REGIDS
	.align		4
.L_1478:
        /*014c*/ 	.byte	0x04, 0x29
        /*014e*/ 	.short	(.L_1480 - .L_1479)


	//   ....[0]....
.L_1479:
        /*0150*/ 	.word	0xffffffff


	//   ....[1]....
        /*0154*/ 	.word	0xffffffff


	//   ....[2]....
        /*0158*/ 	.word	0xffffffff


	//   ....[3]....
        /*015c*/ 	.word	0xffffffff


	//   ....[4]....
        /*0160*/ 	.word	0xffffffff


	//   ....[5]....
        /*0164*/ 	.word	0xffffffff


	//   ....[6]....
        /*0168*/ 	.word	0xffffffff


	//   ....[7]....
        /*016c*/ 	.word	0xffffffff


	//   ....[8]....
        /*0170*/ 	.word	0xffffffff


	//   ....[9]....
        /*0174*/ 	.word	0xffffffff


	//   ....[10]....
        /*0178*/ 	.word	0xffffffff


	//   ....[11]....
        /*017c*/ 	.word	0xffffffff


	//   ....[12]....
        /*0180*/ 	.word	0xffffffff


	//   ....[13]....
        /*0184*/ 	.word	0xffffffff


	//   ....[14]....
        /*0188*/ 	.word	0xffffffff


	//   ....[15]....
        /*018c*/ 	.word	0xffffffff


	//   ....[16]....
        /*0190*/ 	.word	0xffffffff


	//   ....[17]....
        /*0194*/ 	.word	0xffffffff


	//   ....[18]....
        /*0198*/ 	.word	0xffffffff


	//   ....[19]....
        /*019c*/ 	.word	0xffffffff


	//   ....[20]....
        /*01a0*/ 	.word	0xffffffff


	//   ....[21]....
        /*01a4*/ 	.word	0xffffffff


	//   ....[22]....
        /*01a8*/ 	.word	0xffffffff


	//   ....[23]....
        /*01ac*/ 	.word	0xffffffff


	//   ....[24]....
        /*01b0*/ 	.word	0xffffffff


	//   ....[25]....
        /*01b4*/ 	.word	0xffffffff


	//   ....[26]....
        /*01b8*/ 	.word	0xffffffff


	//   ....[27]....
        /*01bc*/ 	.word	0xffffffff


	//   ....[28]....
        /*01c0*/ 	.word	0xffffffff


	//   ....[29]....
        /*01c4*/ 	.word	0xffffffff


	//   ....[30]....
        /*01c8*/ 	.word	0xffffffff


	//   ....[31]....
        /*01cc*/ 	.word	0xffffffff


	//   ....[32]....
        /*01d0*/ 	.word	0xffffffff


	//   ....[33]....
        /*01d4*/ 	.word	0xffffffff


	//   ....[34]....
        /*01d8*/ 	.word	0xffffffff


	//   ....[35]....
        /*01dc*/ 	.word	0xffffffff


	//   ....[36]....
        /*01e0*/ 	.word	0xffffffff


	//   ....[37]....
        /*01e4*/ 	.word	0xffffffff


	//   ....[38]....
        /*01e8*/ 	.word	0xffffffff


	//   ....[39]....
        /*01ec*/ 	.word	0xffffffff


	//   ....[40]....
        /*01f0*/ 	.word	0xffffffff


	//   ....[41]....
        /*01f4*/ 	.word	0xffffffff


	//   ....[42]....
        /*01f8*/ 	.word	0xffffffff


	//   ....[43]....
        /*01fc*/ 	.word	0xffffffff


	//   ....[44]....
        /*0200*/ 	.word	0xffffffff


	//   ....[45]....
        /*0204*/ 	.word	0xffffffff


	//   ....[46]....
        /*0208*/ 	.word	0xffffffff


	//   ....[47]....
        /*020c*/ 	.word	0xffffffff


	//   ....[48]....
        /*0210*/ 	.word	0xffffffff


	//   ....[49]....
        /*0214*/ 	.word	0xffffffff


	//   ....[50]....
        /*0218*/ 	.word	0xffffffff


	//   ....[51]....
        /*021c*/ 	.word	0xffffffff


	//   ....[52]....
        /*0220*/ 	.word	0xffffffff


	//   ....[53]....
        /*0224*/ 	.word	0xffffffff


	//   ....[54]....
        /*0228*/ 	.word	0xffffffff


	//   ....[55]....
        /*022c*/ 	.word	0xffffffff


	//   ....[56]....
        /*0230*/ 	.word	0xffffffff


	//   ....[57]....
        /*0234*/ 	.word	0xffffffff


	//   ....[58]....
        /*0238*/ 	.word	0xffffffff


	//   ....[59]....
        /*023c*/ 	.word	0xffffffff


	//   ....[60]....
        /*0240*/ 	.word	0xffffffff


	//   ....[61]....
        /*0244*/ 	.word	0xffffffff


	//   ....[62]....
        /*0248*/ 	.word	0xffffffff


	//   ....[63]....
        /*024c*/ 	.word	0xffffffff


	//   ....[64]....
        /*0250*/ 	.word	0xffffffff


	//   ....[65]....
        /*0254*/ 	.word	0xffffffff


	//   ....[66]....
        /*0258*/ 	.word	0xffffffff


	//   ....[67]....
        /*025c*/ 	.word	0xffffffff


	//   ....[68]....
        /*0260*/ 	.word	0xffffffff


	//   ....[69]....
        /*0264*/ 	.word	0xffffffff


	//   ....[70]....
        /*0268*/ 	.word	0xffffffff


	//   ....[71]....
        /*026c*/ 	.word	0xffffffff


	//   ....[72]....
        /*0270*/ 	.word	0xffffffff


	//   ....[73]....
        /*0274*/ 	.word	0xffffffff


	//   ....[74]....
        /*0278*/ 	.word	0xffffffff


	//   ....[75]....
        /*027c*/ 	.word	0xffffffff


	//   ....[76]....
        /*0280*/ 	.word	0xffffffff


	//   ....[77]....
        /*0284*/ 	.word	0xffffffff


	//   ....[78]....
        /*0288*/ 	.word	0xffffffff


	//   ....[79]....
        /*028c*/ 	.word	0xffffffff


	//   ....[80]....
        /*0290*/ 	.word	0xffffffff


	//   ....[81]....
        /*0294*/ 	.word	0xffffffff


	//   ....[82]....
        /*0298*/ 	.word	0xffffffff


	//   ....[83]....
        /*029c*/ 	.word	0xffffffff


	//   ....[84]....
        /*02a0*/ 	.word	0xffffffff


	//   ....[85]....
        /*02a4*/ 	.word	0xffffffff


	//   ....[86]....
        /*02a8*/ 	.word	0xffffffff


	//   ....[87]....
        /*02ac*/ 	.word	0xffffffff


	//   ....[88]....
        /*02b0*/ 	.word	0xffffffff


	//   ....[89]....
        /*02b4*/ 	.word	0xffffffff


	//   ....[90]....
        /*02b8*/ 	.word	0xffffffff


	//   ....[91]....
        /*02bc*/ 	.word	0xffffffff


	//   ....[92]....
        /*02c0*/ 	.word	0xffffffff


	//   ....[93]....
        /*02c4*/ 	.word	0xffffffff


	//   ....[94]....
        /*02c8*/ 	.word	0xffffffff


	//   ....[95]....
        /*02cc*/ 	.word	0xffffffff


	//   ....[96]....
        /*02d0*/ 	.word	0xffffffff


	//   ....[97]....
        /*02d4*/ 	.word	0xffffffff


	//   ....[98]....
        /*02d8*/ 	.word	0xffffffff


	//   ....[99]....
        /*02dc*/ 	.word	0xffffffff


	//   ....[100]....
        /*02e0*/ 	.word	0xffffffff


	//   ....[101]....
        /*02e4*/ 	.word	0xffffffff


	//   ....[102]....
        /*02e8*/ 	.word	0xffffffff


	//   ....[103]....
        /*02ec*/ 	.word	0xffffffff


	//   ....[104]....
        /*02f0*/ 	.word	0xffffffff


	//   ....[105]....
        /*02f4*/ 	.word	0xffffffff


	//   ....[106]....
        /*02f8*/ 	.word	0xffffffff


	//   ....[107]....
        /*02fc*/ 	.word	0xffffffff


	//   ....[108]....
        /*0300*/ 	.word	0xffffffff


	//   ....[109]....
        /*0304*/ 	.word	0xffffffff


	//   ....[110]....
        /*0308*/ 	.word	0xffffffff


	//   ....[111]....
        /*030c*/ 	.word	0xffffffff


	//   ....[112]....
        /*0310*/ 	.word	0xffffffff


	//   ....[113]....
        /*0314*/ 	.word	0xffffffff


	//   ....[114]....
        /*0318*/ 	.word	0xffffffff


	//   ....[115]....
        /*031c*/ 	.word	0xffffffff


	//   ....[116]....
        /*0320*/ 	.word	0xffffffff


	//   ....[117]....
        /*0324*/ 	.word	0xffffffff


	//   ....[118]....
        /*0328*/ 	.word	0xffffffff


	//   ....[119]....
        /*032c*/ 	.word	0xffffffff


	//   ....[120]....
        /*0330*/ 	.word	0xffffffff


	//   ....[121]....
        /*0334*/ 	.word	0xffffffff


	//   ....[122]....
        /*0338*/ 	.word	0xffffffff


	//   ....[123]....
        /*033c*/ 	.word	0xffffffff


	//   ....[124]....
        /*0340*/ 	.word	0xffffffff


	//   ....[125]....
        /*0344*/ 	.word	0xffffffff


	//   ....[126]....
        /*0348*/ 	.word	0xffffffff


	//   ....[127]....
        /*034c*/ 	.word	0x0500000f


	//   ....[128]....
        /*0350*/ 	.word	0x0500000f


	//   ....[129]....
        /*0354*/ 	.word	0x0500000f


	//   ....[130]....
        /*0358*/ 	.word	0x0500000f


	//   ....[131]....
        /*035c*/ 	.word	0x0500000f


	//   ....[132]....
        /*0360*/ 	.word	0x0500000f


	//   ....[133]....
        /*0364*/ 	.word	0x0500000f


	//   ....[134]....
        /*0368*/ 	.word	0x0500000f


	//   ....[135]....
        /*036c*/ 	.word	0x0500000f


	//   ....[136]....
        /*0370*/ 	.word	0x0500000f


	//   ....[137]....
        /*0374*/ 	.word	0x0500000f


	//   ....[138]....
        /*0378*/ 	.word	0x0500000f


	//   ....[139]....
        /*037c*/ 	.word	0x0500000f


	//   ....[140]....
        /*0380*/ 	.word	0x0500000f


	//   ....[141]....
        /*0384*/ 	.word	0x0500000f


	//   ....[142]....
        /*0388*/ 	.word	0x0500000f


	//   ....[143]....
        /*038c*/ 	.word	0x0500000f


	//   ....[144]....
        /*0390*/ 	.word	0x0500000f


	//   ....[145]....
        /*0394*/ 	.word	0x0500000f


	//   ....[146]....
        /*0398*/ 	.word	0x0500000f


	//   ....[147]....
        /*039c*/ 	.word	0x0500000f


	//   ....[148]....
        /*03a0*/ 	.word	0x0500000f


	//   ....[149]....
        /*03a4*/ 	.word	0x0500000f


	//   ....[150]....
        /*03a8*/ 	.word	0x0500000f


	//   ....[151]....
        /*03ac*/ 	.word	0x0500000f


	//   ....[152]....
        /*03b0*/ 	.word	0x0500000f


	//   ....[153]....
        /*03b4*/ 	.word	0x0500000f


	//   ....[154]....
        /*03b8*/ 	.word	0x0500000f


	//   ....[155]....
        /*03bc*/ 	.word	0x0500000f


	//   ....[156]....
        /*03c0*/ 	.word	0x0500000f


	//   ....[157]....
        /*03c4*/ 	.word	0x0500000f


	//   ....[158]....
        /*03c8*/ 	.word	0x0500000f


	//   ....[159]....
        /*03cc*/ 	.word	0x0500000f


	//   ....[160]....
        /*03d0*/ 	.word	0x0500000f


	//   ....[161]....
        /*03d4*/ 	.word	0x0500000f


	//   ....[162]....
        /*03d8*/ 	.word	0x0500000f


	//   ....[163]....
        /*03dc*/ 	.word	0x0500000f


	//   ....[164]....
        /*03e0*/ 	.word	0x0500000f


	//   ....[165]....
        /*03e4*/ 	.word	0x0500000f


	//   ....[166]....
        /*03e8*/ 	.word	0x0500000f


	//   ....[167]....
        /*03ec*/ 	.word	0x0500000f


	//   ....[168]....
        /*03f0*/ 	.word	0x0500000f


	//   ....[169]....
        /*03f4*/ 	.word	0x0500000f


	//   ....[170]....
        /*03f8*/ 	.word	0x0500000f


	//   ....[171]....
        /*03fc*/ 	.word	0x0500000f


	//   ....[172]....
        /*0400*/ 	.word	0x0500000f


	//   ....[173]....
        /*0404*/ 	.word	0x0500000f


	//   ....[174]....
        /*0408*/ 	.word	0x0500000f


	//   ....[175]....
        /*040c*/ 	.word	0x0500000f


	//   ....[176]....
        /*0410*/ 	.word	0x0500000f


	//   ....[177]....
        /*0414*/ 	.word	0x0500000f


	//   ....[178]....
        /*0418*/ 	.word	0x0500000f


	//   ....[179]....
        /*041c*/ 	.word	0x0500000f


	//----- nvinfo : EIATTR_COOP_GROUP_INSTR_OFFSETS
	.align		4
.L_1480:
        /*0420*/ 	.byte	0x04, 0x28
        /*0422*/ 	.short	(.L_1482 - .L_1481)


	//   ....[0]....
.L_1481:
        /*0424*/ 	.word	0x00000070


	//   ....[1]....
        /*0428*/ 	.word	0x000000b0


	//   ....[2]....
        /*042c*/ 	.word	0x000002d0


	//   ....[3]....
        /*0430*/ 	.word	0x00000430


	//   ....[4]....
        /*0434*/ 	.word	0x00000550


	//   ....[5]....
        /*0438*/ 	.word	0x000006b0


	//   ....[6]....
        /*043c*/ 	.word	0x00001420


	//   ....[7]....
        /*0440*/ 	.word	0x000022a0


	//   ....[8]....
        /*0444*/ 	.word	0x00002d70


	//   ....[9]....
        /*0448*/ 	.word	0x00004870


	//   ....[10]....
        /*044c*/ 	.word	0x00004920


	//   ....[11]....
        /*0450*/ 	.word	0x00005110


	//   ....[12]....
        /*0454*/ 	.word	0x000051a0


	//   ....[13]....
        /*0458*/ 	.word	0x00006d50


	//   ....[14]....
        /*045c*/ 	.word	0x00008670


	//   ....[15]....
        /*0460*/ 	.word	0x00008eb0


	//   ....[16]....
        /*0464*/ 	.word	0x00008fc0


	//   ....[17]....
        /*0468*/ 	.word	0x00009ae0


	//   ....[18]....
        /*046c*/ 	.word	0x00009b70


	//   ....[19]....
        /*0470*/ 	.word	0x0000c6c0


	//   ....[20]....
        /*0474*/ 	.word	0x0000c6e0


	//   ....[21]....
        /*0478*/ 	.word	0x0000c700


	//   ....[22]....
        /*047c*/ 	.word	0x0000c720


	//   ....[23]....
        /*0480*/ 	.word	0x0000e650


	//   ....[24]....
        /*0484*/ 	.word	0x0000ff60


	//   ....[25]....
        /*0488*/ 	.word	0x000107b0


	//   ....[26]....
        /*048c*/ 	.word	0x000108c0


	//   ....[27]....
        /*0490*/ 	.word	0x00011400


	//   ....[28]....
        /*0494*/ 	.word	0x00011490


	//   ....[29]....
        /*0498*/ 	.word	0x00012940


	//   ....[30]....
        /*049c*/ 	.word	0x00012950


	//   ....[31]....
        /*04a0*/ 	.word	0x000129d0


	//   ....[32]....
        /*04a4*/ 	.word	0x000129f0


	//   ....[33]....
        /*04a8*/ 	.word	0x00013510


	//   ....[34]....
        /*04ac*/ 	.word	0x00013520


	//   ....[35]....
        /*04b0*/ 	.word	0x00013530


	//   ....[36]....
        /*04b4*/ 	.word	0x00013540


	//   ....[37]....
        /*04b8*/ 	.word	0x00013550


	//   ....[38]....
        /*04bc*/ 	.word	0x00013560


	//   ....[39]....
        /*04c0*/ 	.word	0x00013580


	//   ....[40]....
        /*04c4*/ 	.word	0x00013590


	//   ....[41]....
        /*04c8*/ 	.word	0x000135c0


	//   ....[42]....
        /*04cc*/ 	.word	0x000135d0


	//   ....[43]....
        /*04d0*/ 	.word	0x000135f0


	//   ....[44]....
        /*04d4*/ 	.word	0x00013620


	//   ....[45]....
        /*04d8*/ 	.word	0x00013630


	//   ....[46]....
        /*04dc*/ 	.word	0x00013640


	//   ....[47]....
        /*04e0*/ 	.word	0x00013660


	//   ....[48]....
        /*04e4*/ 	.word	0x00013680


	//   ....[49]....
        /*04e8*/ 	.word	0x000136a0


	//   ....[50]....
        /*04ec*/ 	.word	0x000136b0


	//   ....[51]....
        /*04f0*/ 	.word	0x000136c0


	//   ....[52]....
        /*04f4*/ 	.word	0x000136d0


	//   ....[53]....
        /*04f8*/ 	.word	0x00013700


	//   ....[54]....
        /*04fc*/ 	.word	0x00013760


	//   ....[55]....
        /*0500*/ 	.word	0x00013790


	//   ....[56]....
        /*0504*/ 	.word	0x000137b0


	//   ....[57]....
        /*0508*/ 	.word	0x000137e0


	//   ....[58]....
        /*050c*/ 	.word	0x000137f0


	//   ....[59]....
        /*0510*/ 	.word	0x00013800


	//   ....[60]....
        /*0514*/ 	.word	0x00013810


	//   ....[61]....
        /*0518*/ 	.word	0x00013820


	//   ....[62]....
        /*051c*/ 	.word	0x00013830


	//   ....[63]....
        /*0520*/ 	.word	0x00013850


	//   ....[64]....
        /*0524*/ 	.word	0x00013860


	//   ....[65]....
        /*0528*/ 	.word	0x00013b00


	//   ....[66]....
        /*052c*/ 	.word	0x00013b40


	//   ....[67]....
        /*0530*/ 	.word	0x00013b70


	//   ....[68]....
        /*0534*/ 	.word	0x00013bb0


	//   ....[69]....
        /*0538*/ 	.word	0x00013be0


	//   ....[70]....
        /*053c*/ 	.word	0x00013c10


	//   ....[71]....
        /*0540*/ 	.word	0x00013fd0


	//   ....[72]....
        /*0544*/ 	.word	0x00014000


	//   ....[73]....
        /*0548*/ 	.word	0x000147f0


	//   ....[74]....
        /*054c*/ 	.word	0x00016210


	//   ....[75]....
        /*0550*/ 	.word	0x00016220


	//   ....[76]....
        /*0554*/ 	.word	0x00016230


	//   ....[77]....
        /*0558*/ 	.word	0x000162d0


	//   ....[78]....
        /*055c*/ 	.word	0x000162e0


	//   ....[79]....
        /*0560*/ 	.word	0x00016330


	//   ....[80]....
        /*0564*/ 	.word	0x00016340


	//   ....[81]....
        /*0568*/ 	.word	0x00016350


	//   ....[82]....
        /*056c*/ 	.word	0x000163a0


	//   ....[83]....
        /*0570*/ 	.word	0x00016400


	//   ....[84]....
        /*0574*/ 	.word	0x00016860


	//   ....[85]....
        /*0578*/ 	.word	0x00016870


	//   ....[86]....
        /*057c*/ 	.word	0x00016880


	//   ....[87]....
        /*0580*/ 	.word	0x000168c0


	//   ....[88]....
        /*0584*/ 	.word	0x000168e0


	//   ....[89]....
        /*0588*/ 	.word	0x00016920


	//   ....[90]....
        /*058c*/ 	.word	0x00016940


	//   ....[91]....
        /*0590*/ 	.word	0x00016950


	//   ....[92]....
        /*0594*/ 	.word	0x00016960


	//   ....[93]....
        /*0598*/ 	.word	0x00016980


	//   ....[94]....
        /*059c*/ 	.word	0x00017100


	//   ....[95]....
        /*05a0*/ 	.word	0x00017130


	//   ....[96]....
        /*05a4*/ 	.word	0x00017160


	//   ....[97]....
        /*05a8*/ 	.word	0x00017180


	//   ....[98]....
        /*05ac*/ 	.word	0x00017190


	//   ....[99]....
        /*05b0*/ 	.word	0x000171a0


	//   ....[100]....
        /*05b4*/ 	.word	0x000171c0


	//   ....[101]....
        /*05b8*/ 	.word	0x000171f0


	//   ....[102]....
        /*05bc*/ 	.word	0x00017210


	//   ....[103]....
        /*05c0*/ 	.word	0x00017320


	//   ....[104]....
        /*05c4*/ 	.word	0x00017350


	//   ....[105]....
        /*05c8*/ 	.word	0x00017370


	//   ....[106]....
        /*05cc*/ 	.word	0x00017cd0


	//   ....[107]....
        /*05d0*/ 	.word	0x00017ce0


	//   ....[108]....
        /*05d4*/ 	.word	0x00017cf0


	//   ....[109]....
        /*05d8*/ 	.word	0x00017d60


	//   ....[110]....
        /*05dc*/ 	.word	0x00017d70


	//   ....[111]....
        /*05e0*/ 	.word	0x00017db0


	//   ....[112]....
        /*05e4*/ 	.word	0x00017dc0


	//   ....[113]....
        /*05e8*/ 	.word	0x00017dd0


	//   ....[114]....
        /*05ec*/ 	.word	0x00017e10


	//   ....[115]....
        /*05f0*/ 	.word	0x00017e50


	//   ....[116]....
        /*05f4*/ 	.word	0x00018270


	//   ....[117]....
        /*05f8*/ 	.word	0x00018280


	//   ....[118]....
        /*05fc*/ 	.word	0x00018290


	//   ....[119]....
        /*0600*/ 	.word	0x000182b0


	//   ....[120]....
        /*0604*/ 	.word	0x00018300


	//   ....[121]....
        /*0608*/ 	.word	0x00018310


	//   ....[122]....
        /*060c*/ 	.word	0x00018350


	//   ....[123]....
        /*0610*/ 	.word	0x00018360


	//   ....[124]....
        /*0614*/ 	.word	0x00018370


	//   ....[125]....
        /*0618*/ 	.word	0x00018380


	//   ....[126]....
        /*061c*/ 	.word	0x000191c0


	//   ....[127]....
        /*0620*/ 	.word	0x00019840


	//   ....[128]....
        /*0624*/ 	.word	0x00019940


	//   ....[129]....
        /*0628*/ 	.word	0x00019a00


	//   ....[130]....
        /*062c*/ 	.word	0x00019ac0


	//   ....[131]....
        /*0630*/ 	.word	0x00019b80


	//   ....[132]....
        /*0634*/ 	.word	0x00019c40


	//   ....[133]....
        /*0638*/ 	.word	0x00019ce0


	//   ....[134]....
        /*063c*/ 	.word	0x00019da0


	//   ....[135]....
        /*0640*/ 	.word	0x00019e50


	//   ....[136]....
        /*0644*/ 	.word	0x00019f70


	//   ....[137]....
        /*0648*/ 	.word	0x00019ff0


	//   ....[138]....
        /*064c*/ 	.word	0x0001a100


	//   ....[139]....
        /*0650*/ 	.word	0x0001a190


	//   ....[140]....
        /*0654*/ 	.word	0x0001a210


	//   ....[141]....
        /*0658*/ 	.word	0x0001a2a0


	//   ....[142]....
        /*065c*/ 	.word	0x0001a320


	//   ....[143]....
        /*0660*/ 	.word	0x0001a3b0


	//   ....[144]....
        /*0664*/ 	.word	0x0001a410


	//   ....[145]....
        /*0668*/ 	.word	0x0001a4e0


	//   ....[146]....
        /*066c*/ 	.word	0x0001a540


	//   ....[147]....
        /*0670*/ 	.word	0x0001a610


	//   ....[148]....
        /*0674*/ 	.word	0x0001a6a0


	//   ....[149]....
        /*0678*/ 	.word	0x0001a700


	//   ....[150]....
        /*067c*/ 	.word	0x0001a790


	//   ....[151]....
        /*0680*/ 	.word	0x0001a850


	//   ....[152]....
        /*0684*/ 	.word	0x0001a920


	//   ....[153]....
        /*0688*/ 	.word	0x0001a9d0


	//   ....[154]....
        /*068c*/ 	.word	0x0001aa50


	//   ....[155]....
        /*0690*/ 	.word	0x0001ab00


	//   ....[156]....
        /*0694*/ 	.word	0x0001ab60


	//   ....[157]....
        /*0698*/ 	.word	0x0001ac40


	//   ....[158]....
        /*069c*/ 	.word	0x0001aca0


	//   ....[159]....
        /*06a0*/ 	.word	0x0001ad60


	//   ....[160]....
        /*06a4*/ 	.word	0x0001ae90


	//   ....[161]....
        /*06a8*/ 	.word	0x0001af30


	//   ....[162]....
        /*06ac*/ 	.word	0x0001aff0


	//   ....[163]....
        /*06b0*/ 	.word	0x0001b090


	//   ....[164]....
        /*06b4*/ 	.word	0x0001b150


	//   ....[165]....
        /*06b8*/ 	.word	0x0001b1e0


	//   ....[166]....
        /*06bc*/ 	.word	0x0001b2a0


	//   ....[167]....
        /*06c0*/ 	.word	0x0001b340


	//   ....[168]....
        /*06c4*/ 	.word	0x0001b3b0


	//   ....[169]....
        /*06c8*/ 	.word	0x0001b470


	//   ....[170]....
        /*06cc*/ 	.word	0x0001b560


	//   ....[171]....
        /*06d0*/ 	.word	0x0001b600


	//   ....[172]....
        /*06d4*/ 	.word	0x0001b660


	//   ....[173]....
        /*06d8*/ 	.word	0x0001b720


	//   ....[174]....
        /*06dc*/ 	.word	0x0001b780


	//   ....[175]....
        /*06e0*/ 	.word	0x0001b830


	//   ....[176]....
        /*06e4*/ 	.word	0x0001b890


	//   ....[177]....
        /*06e8*/ 	.word	0x0001b940


	//   ....[178]....
        /*06ec*/ 	.word	0x0001b9a0


	//   ....[179]....
        /*06f0*/ 	.word	0x0001ba50


	//----- nvinfo : EIATTR_REG_RECONFIG
	.align		4
.L_1482:
        /*06f4*/ 	.byte	0x01, 0x54
	.zero		2


	//----- nvinfo : EIATTR_SYSCALL_OFFSETS
	.align		4
        /*06f8*/ 	.byte	0x04, 0x46
        /*06fa*/ 	.short	(.L_1484 - .L_1483)


	//   ....[0]....
.L_1483:
        /*06fc*/ 	.word	0x000015f0


	//   ....[1]....
        /*0700*/ 	.word	0x000153e0


	//   ....[2]....
        /*0704*/ 	.word	0x00015520


	//   ....[3]....
        /*0708*/ 	.word	0x00015660


	//   ....[4]....
        /*070c*/ 	.word	0x00015780


	//   ....[5]....
        /*0710*/ 	.word	0x00016d30


	//----- nvinfo : EIATTR_MBARRIER_INSTR_OFFSETS
	.align		4
.L_1484:
        /*0714*/ 	.byte	0x04, 0x39
        /*0716*/ 	.short	(.L_1486 - .L_1485)


	//   ....[0]....
.L_1485:
        /*0718*/ 	.word	0x00000180
        /*071c*/ 	.word	0x000000ff
        /*0720*/ 	.word	0x00012400
        /*0724*/ 	.short	0x0100
        /*0726*/ 	.byte	0x08
	.zero		1


	//   ....[1]....
        /*0728*/ 	.word	0x00000190
        /*072c*/ 	.word	0x000000ff
        /*0730*/ 	.word	0x00012420
        /*0734*/ 	.short	0x0100
        /*0736*/ 	.byte	0x08
	.zero		1


	//   ....[2]....
        /*0738*/ 	.word	0x00000280
        /*073c*/ 	.word	0x000000ff
        /*0740*/ 	.word	0x00012430
        /*0744*/ 	.short	0x0100
        /*0746*/ 	.byte	0x08
	.zero		1


	//   ....[3]....
        /*0748*/ 	.word	0x00000290
        /*074c*/ 	.word	0x000000ff
        /*0750*/ 	.word	0x00012440
        /*0754*/ 	.short	0x0100
        /*0756*/ 	.byte	0x08
	.zero		1


	//   ....[4]....
        /*0758*/ 	.word	0x000002a0
        /*075c*/ 	.word	0x000000ff
        /*0760*/ 	.word	0x00012438
        /*0764*/ 	.short	0x0100
        /*0766*/ 	.byte	0x08
	.zero		1


	//   ....[5]....
        /*0768*/ 	.word	0x000002b0
        /*076c*/ 	.word	0x000000ff
        /*0770*/ 	.word	0x00012448
        /*0774*/ 	.short	0x0100
        /*0776*/ 	.byte	0x08
	.zero		1


	//   ....[6]....
        /*0778*/ 	.word	0x000003e0
        /*077c*/ 	.word	0x000000ff
        /*0780*/ 	.word	0x00012450
        /*0784*/ 	.short	0x0100
        /*0786*/ 	.byte	0x08
	.zero		1


	//   ....[7]....
        /*0788*/ 	.word	0x000003f0
        /*078c*/ 	.word	0x000000ff
        /*0790*/ 	.word	0x00012460
        /*0794*/ 	.short	0x0100
        /*0796*/ 	.byte	0x08
	.zero		1


	//   ....[8]....
        /*0798*/ 	.word	0x00000400
        /*079c*/ 	.word	0x000000ff
        /*07a0*/ 	.word	0x00012458
        /*07a4*/ 	.short	0x0100
        /*07a6*/ 	.byte	0x08
	.zero		1


	//   ....[9]....
        /*07a8*/ 	.word	0x00000410
        /*07ac*/ 	.word	0x000000ff
        /*07b0*/ 	.word	0x00012468
        /*07b4*/ 	.short	0x0100
        /*07b6*/ 	.byte	0x08
	.zero		1


	//   ....[10]....
        /*07b8*/ 	.word	0x00000500
        /*07bc*/ 	.word	0x000000ff
        /*07c0*/ 	.word	0x00012470
        /*07c4*/ 	.short	0x0100
        /*07c6*/ 	.byte	0x06
	.zero		1


	//   ....[11]....
        /*07c8*/ 	.word	0x00000510
        /*07cc*/ 	.word	0x000000ff
        /*07d0*/ 	.word	0x00012480
        /*07d4*/ 	.short	0x0100
        /*07d6*/ 	.byte	0x06
	.zero		1


	//   ....[12]....
        /*07d8*/ 	.word	0x00000520
        /*07dc*/ 	.word	0x000000ff
        /*07e0*/ 	.word	0x00012478
        /*07e4*/ 	.short	0x0100
        /*07e6*/ 	.byte	0x06
	.zero		1


	//   ....[13]....
        /*07e8*/ 	.word	0x00000530
        /*07ec*/ 	.word	0x000000ff
        /*07f0*/ 	.word	0x00012488
        /*07f4*/ 	.short	0x0100
        /*07f6*/ 	.byte	0x06
	.zero		1


	//   ....[14]....
        /*07f8*/ 	.word	0x00000660
        /*07fc*/ 	.word	0x000000ff
        /*0800*/ 	.word	0x00012490
        /*0804*/ 	.short	0x0100
        /*0806*/ 	.byte	0x08
	.zero		1


	//   ....[15]....
        /*0808*/ 	.word	0x00000670
        /*080c*/ 	.word	0x000000ff
        /*0810*/ 	.word	0x000124a0
        /*0814*/ 	.short	0x0100
        /*0816*/ 	.byte	0x08
	.zero		1


	//   ....[16]....
        /*0818*/ 	.word	0x00000680
        /*081c*/ 	.word	0x000000ff
        /*0820*/ 	.word	0x00012498
        /*0824*/ 	.short	0x0100
        /*0826*/ 	.byte	0x08
	.zero		1


	//   ....[17]....
        /*0828*/ 	.word	0x00000690
        /*082c*/ 	.word	0x000000ff
        /*0830*/ 	.word	0x000124a8
        /*0834*/ 	.short	0x0100
        /*0836*/ 	.byte	0x08
	.zero		1


	//   ....[18]....
        /*0838*/ 	.word	0x000007d0
        /*083c*/ 	.word	0x000000ff
        /*0840*/ 	.word	0x000124b0
        /*0844*/ 	.short	0x0100
        /*0846*/ 	.byte	0x08
	.zero		1


	//   ....[19]....
        /*0848*/ 	.word	0x000007e0
        /*084c*/ 	.word	0x000000ff
        /*0850*/ 	.word	0x000124c0
        /*0854*/ 	.short	0x0100
        /*0856*/ 	.byte	0x08
	.zero		1


	//   ....[20]....
        /*0858*/ 	.word	0x000007f0
        /*085c*/ 	.word	0x000000ff
        /*0860*/ 	.word	0x000124b8
        /*0864*/ 	.short	0x0100
        /*0866*/ 	.byte	0x08
	.zero		1


	//   ....[21]....
        /*0868*/ 	.word	0x00000800
        /*086c*/ 	.word	0x000000ff
        /*0870*/ 	.word	0x000124c8
        /*0874*/ 	.short	0x0100
        /*0876*/ 	.byte	0x08
	.zero		1


	//   ....[22]....
        /*0878*/ 	.word	0x000018c0
        /*087c*/ 	.word	0x000000ff
        /*0880*/ 	.word	0x00012400
        /*0884*/ 	.short	0x010a
        /*0886*/ 	.byte	0x2e
	.zero		1


	//   ....[23]....
        /*0888*/ 	.word	0x00001950
        /*088c*/ 	.word	0x000000ff
        /*0890*/ 	.word	0x00012430
        /*0894*/ 	.short	0x010a
        /*0896*/ 	.byte	0x2e
	.zero		1


	//   ....[24]....
        /*0898*/ 	.word	0x00001990
        /*089c*/ 	.word	0x000000ff
        /*08a0*/ 	.word	0x00012430
        /*08a4*/ 	.short	0x010a
        /*08a6*/ 	.byte	0x2e
	.zero		1


	//   ....[25]....
        /*08a8*/ 	.word	0x00002670
        /*08ac*/ 	.word	0x000000ff
        /*08b0*/ 	.word	0x00000000
        /*08b4*/ 	.short	0x0101
        /*08b6*/ 	.byte	0x05
	.zero		1


	//   ....[26]....
        /*08b8*/ 	.word	0x00006460
        /*08bc*/ 	.word	0x000000ff
        /*08c0*/ 	.word	0x00012430
        /*08c4*/ 	.short	0x010a
        /*08c6*/ 	.byte	0x16
	.zero		1


	//   ....[27]....
        /*08c8*/ 	.word	0x000064a0
        /*08cc*/ 	.word	0x000000ff
        /*08d0*/ 	.word	0x00012430
        /*08d4*/ 	.short	0x010a
        /*08d6*/ 	.byte	0x16
	.zero		1


	//   ....[28]....
        /*08d8*/ 	.word	0x000068f0
        /*08dc*/ 	.word	0x000000ff
        /*08e0*/ 	.word	0x00012450
        /*08e4*/ 	.short	0x010a
        /*08e6*/ 	.byte	0x0d
	.zero		1


	//   ....[29]....
        /*08e8*/ 	.word	0x00006930
        /*08ec*/ 	.word	0x000000ff
        /*08f0*/ 	.word	0x00012450
        /*08f4*/ 	.short	0x010a
        /*08f6*/ 	.byte	0x0d
	.zero		1


	//   ....[30]....
        /*08f8*/ 	.word	0x000071b0
        /*08fc*/ 	.word	0x000000ff
        /*0900*/ 	.word	0x00000000
        /*0904*/ 	.short	0x0101
        /*0906*/ 	.byte	0x16
	.zero		1


	//   ....[31]....
        /*0908*/ 	.word	0x0000a890
        /*090c*/ 	.word	0x000000ff
        /*0910*/ 	.word	0x00000000
        /*0914*/ 	.short	0x0101
        /*0916*/ 	.byte	0x0a
	.zero		1


	//   ....[32]....
        /*0918*/ 	.word	0x0000b090
        /*091c*/ 	.word	0x000000ff
        /*0920*/ 	.word	0x00012430
        /*0924*/ 	.short	0x010a
        /*0926*/ 	.byte	0x0a
	.zero		1


	//   ....[33]....
        /*0928*/ 	.word	0x0000b0d0
        /*092c*/ 	.word	0x000000ff
        /*0930*/ 	.word	0x00012430
        /*0934*/ 	.short	0x010a
        /*0936*/ 	.byte	0x0a
	.zero		1


	//   ....[34]....
        /*0938*/ 	.word	0x0000b510
        /*093c*/ 	.word	0x000000ff
        /*0940*/ 	.word	0x00012450
        /*0944*/ 	.short	0x010a
        /*0946*/ 	.byte	0x0d
	.zero		1


	//   ....[35]....
        /*0948*/ 	.word	0x0000b550
        /*094c*/ 	.word	0x000000ff
        /*0950*/ 	.word	0x00012450
        /*0954*/ 	.short	0x010a
        /*0956*/ 	.byte	0x0d
	.zero		1


	//   ....[36]....
        /*0958*/ 	.word	0x0000be80
        /*095c*/ 	.word	0x000000ff
        /*0960*/ 	.word	0x00000000
        /*0964*/ 	.short	0x0101
        /*0966*/ 	.byte	0x0a
	.zero		1


	//   ....[37]....
        /*0968*/ 	.word	0x0000d7e0
        /*096c*/ 	.word	0x000000ff
        /*0970*/ 	.word	0x00000000
        /*0974*/ 	.short	0x0101
        /*0976*/ 	.byte	0x0a
	.zero		1


	//   ....[38]....
        /*0978*/ 	.word	0x0000dd70
        /*097c*/ 	.word	0x000000ff
        /*0980*/ 	.word	0x00012430
        /*0984*/ 	.short	0x010a
        /*0986*/ 	.byte	0x1a
	.zero		1


	//   ....[39]....
        /*0988*/ 	.word	0x0000ddb0
        /*098c*/ 	.word	0x000000ff
        /*0990*/ 	.word	0x00012430
        /*0994*/ 	.short	0x010a
        /*0996*/ 	.byte	0x1a
	.zero		1


	//   ....[40]....
        /*0998*/ 	.word	0x0000e1f0
        /*099c*/ 	.word	0x000000ff
        /*09a0*/ 	.word	0x00012450
        /*09a4*/ 	.short	0x010a
        /*09a6*/ 	.byte	0x0d
	.zero		1


	//   ....[41]....
        /*09a8*/ 	.word	0x0000e230
        /*09ac*/ 	.word	0x000000ff
        /*09b0*/ 	.word	0x00012450
        /*09b4*/ 	.short	0x010a
        /*09b6*/ 	.byte	0x0d
	.zero		1


	//   ....[42]....
        /*09b8*/ 	.word	0x0000eaa0
        /*09bc*/ 	.word	0x000000ff
        /*09c0*/ 	.word	0x00000000
        /*09c4*/ 	.short	0x0101
        /*09c6*/ 	.byte	0x1a
	.zero		1


	//   ....[43]....
        /*09c8*/ 	.word	0x00012190
        /*09cc*/ 	.word	0x000000ff
        /*09d0*/ 	.word	0x00000000
        /*09d4*/ 	.short	0x0101
        /*09d6*/ 	.byte	0x0a
	.zero		1


	//   ....[44]....
        /*09d8*/ 	.word	0x00012630
        /*09dc*/ 	.word	0x000000ff
        /*09e0*/ 	.word	0x00012450
        /*09e4*/ 	.short	0x010a
        /*09e6*/ 	.byte	0x11
	.zero		1


	//   ....[45]....
        /*09e8*/ 	.word	0x00012670
        /*09ec*/ 	.word	0x000000ff
        /*09f0*/ 	.word	0x00012450
        /*09f4*/ 	.short	0x010a
        /*09f6*/ 	.byte	0x11
	.zero		1


	//   ....[46]....
        /*09f8*/ 	.word	0x00012cd0
        /*09fc*/ 	.word	0x000000ff
        /*0a00*/ 	.word	0x00000000
        /*0a04*/ 	.short	0x0101
        /*0a06*/ 	.byte	0x04
	.zero		1


	//   ....[47]....
        /*0a08*/ 	.word	0x00013c00
        /*0a0c*/ 	.word	0x000000ff
        /*0a10*/ 	.word	0x00000000
        /*0a14*/ 	.short	0x0101
        /*0a16*/ 	.byte	0x04
	.zero		1


	//   ....[48]....
        /*0a18*/ 	.word	0x00015e20
        /*0a1c*/ 	.word	0x000000ff
        /*0a20*/ 	.word	0x00012480
        /*0a24*/ 	.short	0x010a
        /*0a26*/ 	.byte	0x2e
	.zero		1


	//   ....[49]....
        /*0a28*/ 	.word	0x000164c0
        /*0a2c*/ 	.word	0x000000ff
        /*0a30*/ 	.word	0x00012470
        /*0a34*/ 	.short	0x0107
        /*0a36*/ 	.byte	0x2e
	.zero		1


	//   ....[50]....
        /*0a38*/ 	.word	0x00016550
        /*0a3c*/ 	.word	0x000000ff
        /*0a40*/ 	.word	0x00012470
        /*0a44*/ 	.short	0x0101
        /*0a46*/ 	.byte	0x2e
	.zero		1


	//   ....[51]....
        /*0a48*/ 	.word	0x000165a0
        /*0a4c*/ 	.word	0x000000ff
        /*0a50*/ 	.word	0x00012440
        /*0a54*/ 	.short	0x010a
        /*0a56*/ 	.byte	0x2e
	.zero		1


	//   ....[52]....
        /*0a58*/ 	.word	0x00016ad0
        /*0a5c*/ 	.word	0x000000ff
        /*0a60*/ 	.word	0x00012430
        /*0a64*/ 	.short	0x0107
        /*0a66*/ 	.byte	0x2e
	.zero		1


	//   ....[53]....
        /*0a68*/ 	.word	0x00016b60
        /*0a6c*/ 	.word	0x000000ff
        /*0a70*/ 	.word	0x00012430
        /*0a74*/ 	.short	0x0101
        /*0a76*/ 	.byte	0x2e
	.zero		1


	//   ....[54]....
        /*0a78*/ 	.word	0x00017480
        /*0a7c*/ 	.word	0x000000ff
        /*0a80*/ 	.word	0x00012400
        /*0a84*/ 	.short	0x0107
        /*0a86*/ 	.byte	0x2e
	.zero		1


	//   ....[55]....
        /*0a88*/ 	.word	0x000174c0
        /*0a8c*/ 	.word	0x000000ff
        /*0a90*/ 	.word	0x00012400
        /*0a94*/ 	.short	0x0101
        /*0a96*/ 	.byte	0x2e
	.zero		1


	//   ....[56]....
        /*0a98*/ 	.word	0x000174d0
        /*0a9c*/ 	.word	0x000000ff
        /*0aa0*/ 	.word	0x00012420
        /*0aa4*/ 	.short	0x010a
        /*0aa6*/ 	.byte	0x2e
	.zero		1


	//   ....[57]....
        /*0aa8*/ 	.word	0x00017990
        /*0aac*/ 	.word	0x00000005
        /*0ab0*/ 	.word	0x00012480
        /*0ab4*/ 	.short	0x010a
        /*0ab6*/ 	.byte	0x3f
	.zero		1


	//   ....[58]....
        /*0ab8*/ 	.word	0x00017f00
        /*0abc*/ 	.word	0x00000005
        /*0ac0*/ 	.word	0x00012470
        /*0ac4*/ 	.short	0x0107
        /*0ac6*/ 	.byte	0x3f
	.zero		1


	//   ....[59]....
        /*0ac8*/ 	.word	0x00017f90
        /*0acc*/ 	.word	0x00000005
        /*0ad0*/ 	.word	0x00012470
        /*0ad4*/ 	.short	0x0101
        /*0ad6*/ 	.byte	0x3f
	.zero		1


	//   ....[60]....
        /*0ad8*/ 	.word	0x00017fc0
        /*0adc*/ 	.word	0x00000005
        /*0ae0*/ 	.word	0x00012440
        /*0ae4*/ 	.short	0x010a
        /*0ae6*/ 	.byte	0x3f
	.zero		1


	//   ....[61]....
        /*0ae8*/ 	.word	0x00018460
        /*0aec*/ 	.word	0x00000005
        /*0af0*/ 	.word	0x00012430
        /*0af4*/ 	.short	0x0107
        /*0af6*/ 	.byte	0x3f
	.zero		1


	//   ....[62]....
        /*0af8*/ 	.word	0x00018500
        /*0afc*/ 	.word	0x00000005
        /*0b00*/ 	.word	0x00012430
        /*0b04*/ 	.short	0x0101
        /*0b06*/ 	.byte	0x3f
	.zero		1


	//   ....[63]....
        /*0b08*/ 	.word	0x00018580
        /*0b0c*/ 	.word	0x00000003
        /*0b10*/ 	.word	0x00012470
        /*0b14*/ 	.short	0x010a
        /*0b16*/ 	.byte	0x3f
	.zero		1


	//   ....[64]....
        /*0b18*/ 	.word	0x00018610
        /*0b1c*/ 	.word	0x00000003
        /*0b20*/ 	.word	0x00012460
        /*0b24*/ 	.short	0x010a
        /*0b26*/ 	.byte	0x3f
	.zero		1


	//   ....[65]....
        /*0b28*/ 	.word	0x00018a00
        /*0b2c*/ 	.word	0x00000003
        /*0b30*/ 	.word	0x00012450
        /*0b34*/ 	.short	0x0101
        /*0b36*/ 	.byte	0x3f
	.zero		1


	//   ....[66]....
        /*0b38*/ 	.word	0x00018aa0
        /*0b3c*/ 	.word	0x00000003
        /*0b40*/ 	.word	0x00000000
        /*0b44*/ 	.short	0x0101
        /*0b46*/ 	.byte	0x3f
	.zero		1


	//   ....[67]....
        /*0b48*/ 	.word	0x00018ba0
        /*0b4c*/ 	.word	0x00000002
        /*0b50*/ 	.word	0x00012470
        /*0b54*/ 	.short	0x010a
        /*0b56*/ 	.byte	0x3f
	.zero		1


	//   ....[68]....
        /*0b58*/ 	.word	0x00018c50
        /*0b5c*/ 	.word	0x00000002
        /*0b60*/ 	.word	0x00012460
        /*0b64*/ 	.short	0x010a
        /*0b66*/ 	.byte	0x3f
	.zero		1


	//   ....[69]....
        /*0b68*/ 	.word	0x00019040
        /*0b6c*/ 	.word	0x00000002
        /*0b70*/ 	.word	0x00012450
        /*0b74*/ 	.short	0x0101
        /*0b76*/ 	.byte	0x3f
	.zero		1


	//   ....[70]....
        /*0b78*/ 	.word	0x000190d0
        /*0b7c*/ 	.word	0x00000002
        /*0b80*/ 	.word	0x00000000
        /*0b84*/ 	.short	0x0101
        /*0b86*/ 	.byte	0x3f
	.zero		1


	//   ....[71]....
        /*0b88*/ 	.word	0x00019170
        /*0b8c*/ 	.word	0x00000006
        /*0b90*/ 	.word	0x00012420
        /*0b94*/ 	.short	0x010a
        /*0b96*/ 	.byte	0x3f
	.zero		1


	//   ....[72]....
        /*0b98*/ 	.word	0x00019290
        /*0b9c*/ 	.word	0x00000005
        /*0ba0*/ 	.word	0x00012440
        /*0ba4*/ 	.short	0x010a
        /*0ba6*/ 	.byte	0x3f
	.zero		1


	//   ....[73]....
        /*0ba8*/ 	.word	0x00019330
        /*0bac*/ 	.word	0x00000003
        /*0bb0*/ 	.word	0x00012440
        /*0bb4*/ 	.short	0x010a
        /*0bb6*/ 	.byte	0x3f
	.zero		1


	//   ....[74]....
        /*0bb8*/ 	.word	0x00019370
        /*0bbc*/ 	.word	0x00000005
        /*0bc0*/ 	.word	0x00012460
        /*0bc4*/ 	.short	0x010a
        /*0bc6*/ 	.byte	0x3f
	.zero		1


	//   ....[75]....
        /*0bc8*/ 	.word	0x000193b0
        /*0bcc*/ 	.word	0x00000003
        /*0bd0*/ 	.word	0x00012460
        /*0bd4*/ 	.short	0x010a
        /*0bd6*/ 	.byte	0x3f
	.zero		1


	//   ....[76]....
        /*0bd8*/ 	.word	0x000193f0
        /*0bdc*/ 	.word	0x00000005
        /*0be0*/ 	.word	0x00012480
        /*0be4*/ 	.short	0x010a
        /*0be6*/ 	.byte	0x3f
	.zero		1


	//   ....[77]....
        /*0be8*/ 	.word	0x00019430
        /*0bec*/ 	.word	0x00000003
        /*0bf0*/ 	.word	0x00012480
        /*0bf4*/ 	.short	0x010a
        /*0bf6*/ 	.byte	0x3f
	.zero		1


	//   ....[78]....
        /*0bf8*/ 	.word	0x000194a0
        /*0bfc*/ 	.word	0x00000003
        /*0c00*/ 	.word	0x00012400
        /*0c04*/ 	.short	0x010a
        /*0c06*/ 	.byte	0x3f
	.zero		1


	//   ....[79]....
        /*0c08*/ 	.word	0x00019500
        /*0c0c*/ 	.word	0x00000003
        /*0c10*/ 	.word	0x00012430
        /*0c14*/ 	.short	0x010a
        /*0c16*/ 	.byte	0x3f
	.zero		1


	//   ....[80]....
        /*0c18*/ 	.word	0x00019560
        /*0c1c*/ 	.word	0x0000000c
        /*0c20*/ 	.word	0x00012430
        /*0c24*/ 	.short	0x010a
        /*0c26*/ 	.byte	0x3f
	.zero		1


	//   ....[81]....
        /*0c28*/ 	.word	0x000195c0
        /*0c2c*/ 	.word	0x0000000c
        /*0c30*/ 	.word	0x00012450
        /*0c34*/ 	.short	0x010a
        /*0c36*/ 	.byte	0x3f
	.zero		1


	//   ....[82]....
        /*0c38*/ 	.word	0x00019620
        /*0c3c*/ 	.word	0x0000000c
        /*0c40*/ 	.word	0x00012430
        /*0c44*/ 	.short	0x010a
        /*0c46*/ 	.byte	0x3f
	.zero		1


	//   ....[83]....
        /*0c48*/ 	.word	0x00019680
        /*0c4c*/ 	.word	0x0000000c
        /*0c50*/ 	.word	0x00012450
        /*0c54*/ 	.short	0x010a
        /*0c56*/ 	.byte	0x3f
	.zero		1


	//   ....[84]....
        /*0c58*/ 	.word	0x000196e0
        /*0c5c*/ 	.word	0x0000000c
        /*0c60*/ 	.word	0x00012430
        /*0c64*/ 	.short	0x010a
        /*0c66*/ 	.byte	0x3f
	.zero		1


	//   ....[85]....
        /*0c68*/ 	.word	0x00019740
        /*0c6c*/ 	.word	0x0000000c
        /*0c70*/ 	.word	0x00012450
        /*0c74*/ 	.short	0x010a
        /*0c76*/ 	.byte	0x3f
	.zero		1


	//   ....[86]....
        /*0c78*/ 	.word	0x000197a0
        /*0c7c*/ 	.word	0x00000003
        /*0c80*/ 	.word	0x00012450
        /*0c84*/ 	.short	0x010a
        /*0c86*/ 	.byte	0x3f
	.zero		1


	//   ....[87]....
        /*0c88*/ 	.word	0x00019890
        /*0c8c*/ 	.word	0x0000001b
        /*0c90*/ 	.word	0x00012480
        /*0c94*/ 	.short	0x010a
        /*0c96*/ 	.byte	0x3f
	.zero		1


	//   ....[88]....
        /*0c98*/ 	.word	0x0001a050
        /*0c9c*/ 	.word	0x0000001b
        /*0ca0*/ 	.word	0x00012440
        /*0ca4*/ 	.short	0x010a
        /*0ca6*/ 	.byte	0x3f
	.zero		1


	//   ....[89]....
        /*0ca8*/ 	.word	0x0001ad90
        /*0cac*/ 	.word	0x0000001b
        /*0cb0*/ 	.word	0x00012420
        /*0cb4*/ 	.short	0x010a
        /*0cb6*/ 	.byte	0x3f
	.zero		1


	//   ....[90]....
        /*0cb8*/ 	.word	0x0001ade0
        /*0cbc*/ 	.word	0x00000005
        /*0cc0*/ 	.word	0x00012480
        /*0cc4*/ 	.short	0x010a
        /*0cc6*/ 	.byte	0x3f
	.zero		1


	//   ....[91]....
        /*0cc8*/ 	.word	0x0001b4b0
        /*0ccc*/ 	.word	0x00000005
        /*0cd0*/ 	.word	0x00012440
        /*0cd4*/ 	.short	0x010a
        /*0cd6*/ 	.byte	0x3f
	.zero		1


	//   ....[92]....
        /*0cd8*/ 	.word	0x0001ba80
        /*0cdc*/ 	.word	0x00000003
        /*0ce0*/ 	.word	0x00012470
        /*0ce4*/ 	.short	0x010a
        /*0ce6*/ 	.byte	0x3f
	.zero		1


	//   ....[93]....
        /*0ce8*/ 	.word	0x0001bad0
        /*0cec*/ 	.word	0x00000003
        /*0cf0*/ 	.word	0x00012460
        /*0cf4*/ 	.short	0x010a
        /*0cf6*/ 	.byte	0x3f
	.zero		1


	//   ....[94]....
        /*0cf8*/ 	.word	0x0001bb20
        /*0cfc*/ 	.word	0x00000002
        /*0d00*/ 	.word	0x00012470
        /*0d04*/ 	.short	0x010a
        /*0d06*/ 	.byte	0x3f
	.zero		1


	//   ....[95]....
        /*0d08*/ 	.word	0x0001bb70
        /*0d0c*/ 	.word	0x00000002
        /*0d10*/ 	.word	0x00012460
        /*0d14*/ 	.short	0x010a
        /*0d16*/ 	.byte	0x3f
	.zero		1


	//   ....[96]....
        /*0d18*/ 	.word	0x0001bbc0
        /*0d1c*/ 	.word	0x00000006
        /*0d20*/ 	.word	0x00012420
        /*0d24*/ 	.short	0x010a
        /*0d26*/ 	.byte	0x3f
	.zero		1


	//   ....[97]....
        /*0d28*/ 	.word	0x0001bc10
        /*0d2c*/ 	.word	0x00000005
        /*0d30*/ 	.word	0x00012440
        /*0d34*/ 	.short	0x010a
        /*0d36*/ 	.byte	0x3f
	.zero		1


	//   ....[98]....
        /*0d38*/ 	.word	0x0001bc60
        /*0d3c*/ 	.word	0x00000003
        /*0d40*/ 	.word	0x00012440
        /*0d44*/ 	.short	0x010a
        /*0d46*/ 	.byte	0x3f
	.zero		1


	//   ....[99]....
        /*0d48*/ 	.word	0x0001bcb0
        /*0d4c*/ 	.word	0x00000005
        /*0d50*/ 	.word	0x00012460
        /*0d54*/ 	.short	0x010a
        /*0d56*/ 	.byte	0x3f
	.zero		1


	//   ....[100]....
        /*0d58*/ 	.word	0x0001bd00
        /*0d5c*/ 	.word	0x00000003
        /*0d60*/ 	.word	0x00012460
        /*0d64*/ 	.short	0x010a
        /*0d66*/ 	.byte	0x3f
	.zero		1


	//   ....[101]....
        /*0d68*/ 	.word	0x0001bd50
        /*0d6c*/ 	.word	0x00000005
        /*0d70*/ 	.word	0x00012480
        /*0d74*/ 	.short	0x010a
        /*0d76*/ 	.byte	0x3f
	.zero		1


	//----- nvinfo : EIATTR_NUM_MBARRIERS
	.align		4
.L_1486:
        /*0d78*/ 	.byte	0x03, 0x38
        /*0d7a*/ 	.short	0x0016


	//----- nvinfo : EIATTR_EXIT_INSTR_OFFSETS
	.align		4
        /*0d7c*/ 	.byte	0x04, 0x1c
        /*0d7e*/ 	.short	(.L_1488 - .L_1487)


	//   ....[0]....
.L_1487:
        /*0d80*/ 	.word	0x00019480


	//----- nvinfo : EIATTR_MAX_THREADS
	.align		4
.L_1488:
        /*0d84*/ 	.byte	0x04, 0x05
        /*0d86*/ 	.short	(.L_1490 - .L_1489)
.L_1489:
        /*0d88*/ 	.word	0x00000200
        /*0d8c*/ 	.word	0x00000001
        /*0d90*/ 	.word	0x00000001


	//----- nvinfo : EIATTR_CRS_STACK_SIZE
	.align		4
.L_1490:
        /*0d94*/ 	.byte	0x04, 0x1e
        /*0d96*/ 	.short	(.L_1492 - .L_1491)
.L_1491:
        /*0d98*/ 	.word	0x00000000


	//----- nvinfo : EIATTR_CBANK_PARAM_SIZE
	.align		4
.L_1492:
        /*0d9c*/ 	.byte	0x03, 0x19
        /*0d9e*/ 	.short	0x0a70


	//----- nvinfo : EIATTR_PARAM_CBANK
	.align		4
        /*0da0*/ 	.byte	0x04, 0x0a
        /*0da2*/ 	.short	(.L_1494 - .L_1493)
	.align		4
.L_1493:
        /*0da4*/ 	.word	index@(.nv.constant0._ZN7cutlass13device_kernelIN5flash11enable_sm90INS1_16FlashAttnFwdSm90INS1_25CollectiveMainloopFwdSm90ILi2EN4cute5tupleIJNS5_1CILi1EEES8_S8_EEENS6_IJNS7_ILi192EEENS7_ILi160EEENS7_ILi64EEEEEELi64ENS_12float_e4m3_tEfNS_4arch4Sm90ELb0ELb1ELb1ELb0ELb1ELb0ELb0ELb1ELb1ELb1ELb1ELb0EEENS1_21CollectiveEpilogueFwdINS6_IJSA_SC_SB_EEES9_NS_10bfloat16_tESG_Li384ELb0ELb1ELb1ELb1EEENS1_19SingleTileSchedulerILb0ELb1ELb1ELi192EEEEEEEEEvNT_6ParamsE)
        /*0da8*/ 	.short	0x0210
        /*0daa*/ 	.short	0x0a70


	//----- nvinfo : EIATTR_SW_WAR
	.align		4
.L_1494:
        /*0dac*/ 	.byte	0x04, 0x36
        /*0dae*/ 	.short	(.L_1496 - .L_1495)
.L_1495:
        /*0db0*/ 	.word	0x00000008
.L_1496:


//--------------------- .nv.info._ZN7cutlass13device_kernelIN5flash11enable_sm90INS1_16FlashAttnFwdSm90INS1_25CollectiveMainloopFwdSm90ILi2EN4cute5tupleIJNS5_1CILi1EEES8_S8_EEENS6_IJNS7_ILi192EEENS7_ILi160EEENS7_ILi64EEEEEELi64ENS_12float_e4m3_tEfNS_4arch4Sm90ELb0ELb1ELb1ELb1ELb1ELb0ELb0ELb1ELb1ELb1ELb1ELb0EEENS1_21CollectiveEpilogueFwdINS6_IJSA_SC_SB_EEES9_NS_10bfloat16_tESG_Li384ELb1ELb1ELb1ELb1EEENS1_36VarlenDynamicPersistentTileSchedulerILi192ELi160ELi384ELi128ELb1ELb1ELb1ELb1ELb0ELb1EEEEEEEEEvNT_6ParamsE --------------------------
	.section	.nv.info._ZN7cutlass13device_kernelIN5flash11enable_sm90INS1_16FlashAttnFwdSm90INS1_25CollectiveMainloopFwdSm90ILi2EN4cute5tupleIJNS5_1CILi1EEES8_S8_EEENS6_IJNS7_ILi192EEENS7_ILi160EEENS7_ILi64EEEEEELi64ENS_12float_e4m3_tEfNS_4arch4Sm90ELb0ELb1ELb1ELb1ELb1ELb0ELb0ELb1ELb1ELb1ELb1ELb0EEENS1_21CollectiveEpilogueFwdINS6_IJSA_SC_SB_EEES9_NS_10bfloat16_tESG_Li384ELb1ELb1ELb1ELb1EEENS1_36VarlenDynamicPersistentTileSchedulerILi192ELi160ELi384ELi128ELb1ELb1ELb1ELb1ELb0ELb1EEEEEEEEEvNT_6ParamsE,"",@"SHT_CUDA_INFO"
	.sectionflags	@""
	.align	4


	//----- nvinfo : EIATTR_CUDA_API_VERSION
	.align		4
        /*0000*/ 	.byte	0x04, 0x37
        /*0002*/ 	.short	(.L_1498 - .L_1497)
.L_1497:
        /*0004*/ 	.word	0x00000082


	//----- nvinfo : EIATTR_KPARAM_INFO
	.align		4
.L_1498:
        /*0008*/ 	.byte	0x04, 0x17
        /*000a*/ 	.short	(.L_1500 - .L_1499)
.L_1499:
        /*000c*/ 	.word	0x00000000
        /*0010*/ 	.short	0x0000
        /*0012*/ 	.short	0x0070
        /*0014*/ 	.byte	0x00, 0xf0, 0x01, 0x2a


	//----- nvinfo : EIATTR_SPARSE_MMA_MASK
	.align		4
.L_1500:
        /*0018*/ 	.byte	0x03, 0x50
        /*001a*/ 	.short	0x0000


	//----- nvinfo : EIATTR_MAXREG_COUNT
	.align		4
        /*001c*/ 	.byte	0x03, 0x1b
        /*001e*/ 	.short	0x0080


	//----- nvinfo : EIATTR_NUM_BARRIERS
	.align		4
        /*0020*/ 	.byte	0x02, 0x4c
        /*0022*/ 	.byte	0x09
	.zero		1


	//----- nvinfo : EIATTR_EXTERNS
	.align		4
        /*0024*/ 	.byte	0x04, 0x0f
        /*0026*/ 	.short	(.L_1502 - .L_1501)


	//   ....[0]....
	.align		4
.L_1501:
        /*0028*/ 	.word	index@(__assertfail)


	//----- nvinfo : EIATTR_ANNOTATIONS
	.align		4
.L_1502:
        /*002c*/ 	.byte	0x04, 0x55
        /*002e*/ 	.short	(.L_1504 - .L_1503)


	//   ....[0]....
.L_1503:
        /* <DEDUP_REMOVED lines=45> */


	//----- nvinfo : EIATTR_MERCURY_ISA_VERSION
	.align		4
.L_1504:
        /*02f0*/ 	.byte	0x03, 0x5f
        /*02f2*/ 	.short	0x0101


	//----- nvinfo : EIATTR_UNUSED_LOAD_BYTE_OFFSET
	.align		4
        /*02f4*/ 	.byte	0x04, 0x44
        /*02f6*/ 	.short	(.L_1506 - .L_1505)


	//   ....[0]....
.L_1505:
        /*02f8*/ 	.word	0x00000940
        /*02fc*/ 	.word	0x0000fff0


	//   ....[1]....
        /*0300*/ 	.word	0x00013210
        /*0304*/ 	.word	0x0000fff0


	//----- nvinfo : EIATTR_INT_WARP_WIDE_INSTR_OFFSETS
	.align		4
.L_1506:
        /*0308*/ 	.byte	0x04, 0x31
        /*030a*/ 	.short	(.L_1508 - .L_1507)


	//   ....[0]....
.L_1507:
        /*030c*/ 	.word	0x000000c0


	//   ....[1]....
        /*0310*/ 	.word	0x000000d0


	//   ....[2]....
        /*0314*/ 	.word	0x00000170


	//   ....[3]....
        /*0318*/ 	.word	0x00017d50


	//   ....[4]....
        /*031c*/ 	.word	0x00017de0


	//   ....[5]....
        /*0320*/ 	.word	0x0001b980


	//   ....[6]....
        /*0324*/ 	.word	0x0001ba10


	//----- nvinfo : EIATTR_COOP_GROUP_MASK_REGIDS
	.align		4
.L_1508:
        /*0328*/ 	.byte	0x04, 0x29
        /*032a*/ 	.short	(.L_1510 - .L_1509)


	//   ....[0]....
.L_1509:
        /*032c*/ 	.word	0xffffffff


	//   ....[1]....
        /*0330*/ 	.word	0xffffffff


	//   ....[2]....
        /*0334*/ 	.word	0xffffffff


	//   ....[3]....
        /*0338*/ 	.word	0xffffffff


	//   ....[4]....
        /*033c*/ 	.word	0xffffffff


	//   ....[5]....
        /*0340*/ 	.word	0xffffffff


	//   ....[6]....
        /*0344*/ 	.word	0xffffffff


	//   ....[7]....
        /*0348*/ 	.word	0xffffffff


	//   ....[8]....
        /*034c*/ 	.word	0xffffffff


	//   ....[9]....
        /*0350*/ 	.word	0xffffffff


	//   ....[10]....
        /*0354*/ 	.word	0xffffffff


	//   ....[11]....
        /*0358*/ 	.word	0xffffffff


	//   ....[12]....
        /*035c*/ 	.word	0xffffffff


	//   ....[13]....
        /*0360*/ 	.word	0xffffffff


	//   ....[14]....
        /*0364*/ 	.word	0xffffffff


	//   ....[15]....
        /*0368*/ 	.word	0xffffffff


	//   ....[16]....
        /*036c*/ 	.word	0xffffffff


	//   ....[17]....
        /*0370*/ 	.word	0xffffffff


	//   ....[18]....
        /*0374*/ 	.word	0xffffffff


	//   ....[19]....
        /*0378*/ 	.word	0xffffffff


	//   ....[20]....
        /*037c*/ 	.word	0xffffffff


	//   ....[21]....
        /*0380*/ 	.word	0xffffffff


	//   ....[22]....
        /*0384*/ 	.word	0xffffffff


	//   ....[23]....
        /*0388*/ 	.word	0xffffffff


	//   ....[24]....
        /*038c*/ 	.word	0xffffffff


	//   ....[25]....
        /*0390*/ 	.word	0xffffffff


	//   ....[26]....
        /*0394*/ 	.word	0xffffffff


	//   ....[27]....
        /*0398*/ 	.word	0xffffffff


	//   ....[28]....
        /*039c*/ 	.word	0xffffffff


	//   ....[29]....
        /*03a0*/ 	.word	0xffffffff


	//   ....[30]....
        /*03a4*/ 	.word	0xffffffff


	//   ....[31]....
        /*03a8*/ 	.word	0xffffffff


	//   ....[32]....
        /*03ac*/ 	.word	0xffffffff


	//   ....[33]....
        /*03b0*/ 	.word	0xffffffff


	//   ....[34]....
        /*03b4*/ 	.word	0xffffffff


	//   ....[35]....
        /*03b8*/ 	.word	0xffffffff


	//   ....[36]....
        /*03bc*/ 	.word	0xffffffff


	//   ....[37]....
        /*03c0*/ 	.word	0xffffffff


	//   ....[38]....
        /*03c4*/ 	.word	0xffffffff


	//   ....[39]....
        /*03c8*/ 	.word	0xffffffff


	//   ....[40]....
        /*03cc*/ 	.word	0xffffffff


	//   ....[41]....
        /*03d0*/ 	.word	0xffffffff


	//   ....[42]....
        /*03d4*/ 	.word	0xffffffff


	//   ....[43]....
        /*03d8*/ 	.word	0xffffffff


	//   ....[44]....
        /*03dc*/ 	.word	0xffffffff


	//   ....[45]....
        /*03e0*/ 	.word	0xffffffff


	//   ....[46]....
        /*03e4*/ 	.word	0xffffffff


	//   ....[47]....
        /*03e8*/ 	.word	0xffffffff


	//   ....[48]....
        /*03ec*/ 	.word	0xffffffff


	//   ....[49]....
        /*03f0*/ 	.word	0xffffffff


	//   ....[50]....
        /*03f4*/ 	.word	0xffffffff


	//   ....[51]....
        /*03f8*/ 	.word	0xffffffff


	//   ....[52]....
        /*03fc*/ 	.word	0xffffffff


	//   ....[53]....
        /*0400*/ 	.word	0xffffffff


	//   ....[54]....
        /*0404*/ 	.word	0xffffffff


	//   ....[55]....
        /*0408*/ 	.word	0xffffffff


	//   ....[56]....
        /*040c*/ 	.word	0xffffffff


	//   ....[57]....
        /*0410*/ 	.word	0xffffffff


	//   ....[58]....
        /*0414*/ 	.word	0xffffffff


	//   ....[59]....
        /*0418*/ 	.word	0xffffffff


	//   ....[60]....
        /*041c*/ 	.word	0xffffffff


	//   ....[61]....
        /*0420*/ 	.word	0xffffffff


	//   ....[62]....
        /*0424*/ 	.word	0xffffffff


	//   ....[63]....
        /*0428*/ 	.word	0xffffffff


	//   ....[64]....
        /*042c*/ 	.word	0xffffffff


	//   ....[65]....
        /*0430*/ 	.word	0xffffffff


	//   ....[66]....
        /*0434*/ 	.word	0xffffffff


	//   ....[67]....
        /*0438*/ 	.word	0xffffffff


	//   ....[68]....
        /*043c*/ 	.word	0xffffffff


	//   ....[69]....
        /*0440*/ 	.word	0xffffffff


	//   ....[70]....
        /*0444*/ 	.word	0xffffffff


	//   ....[71]....
        /*0448*/ 	.word	0xffffffff


	//   ....[72]....
        /*044c*/ 	.word	0xffffffff


	//   ....[73]....
        /*0450*/ 	.word	0xffffffff


	//   ....[74]....
        /*0454*/ 	.word	0xffffffff


	//   ....[75]....
        /*0458*/ 	.word	0xffffffff


	//   ....[76]....
        /*045c*/ 	.word	0xffffffff


	//   ....[77]....
        /*0460*/ 	.word	0xffffffff


	//   ....[78]....
        /*0464*/ 	.word	0xffffffff


	//   ....[79]....
        /*0468*/ 	.word	0xffffffff


	//   ....[80]....
        /*046c*/ 	.word	0xffffffff


	//   ....[81]....
        /*0470*/ 	.word	0xffffffff


	//   ....[82]....
        /*0474*/ 	.word	0xffffffff


	//   ....[83]....
        /*0478*/ 	.word	0xffffffff


	//   ....[84]....
        /*047c*/ 	.word	0xffffffff


	//   ....[85]....
        /*0480*/ 	.word	0xffffffff


	//   ....[86]....
        /*0484*/ 	.word	0xffffffff


	//   ....[87]....
        /*0488*/ 	.word	0xffffffff


	//   ....[88]....
        /*048c*/ 	.word	0xffffffff


	//   ....[89]....
        /*0490*/ 	.word	0xffffffff


	//   ....[90]....
        /*0494*/ 	.word	0xffffffff


	//   ....[91]....
        /*0498*/ 	.word	0xffffffff


	//   ....[92]....
        /*049c*/ 	.word	0xffffffff


	//   ....[93]....
        /*04a0*/ 	.word	0xffffffff


	//   ....[94]....
        /*04a4*/ 	.word	0xffffffff


	//   ....[95]....
        /*04a8*/ 	.word	0xffffffff


	//   ....[96]....
        /*04ac*/ 	.word	0xffffffff


	//   ....[97]....
        /*04b0*/ 	.word	0xffffffff


	//   ....[98]....
        /*04b4*/ 	.word	0xffffffff


	//   ....[99]....
        /*04b8*/ 	.word	0xffffffff


	//   ....[100]....
        /*04bc*/ 	.word	0xffffffff


	//   ....[101]....
        /*04c0*/ 	.word	0xffffffff


	//   ....[102]....
        /*04c4*/ 	.word	0xffffffff


	//   ....[103]....
        /*04c8*/ 	.word	0xffffffff


	//   ....[104]....
        /*04cc*/ 	.word	0xffffffff


	//   ....[105]....
        /*04d0*/ 	.word	0xffffffff


	//   ....[106]....
        /*04d4*/ 	.word	0xffffffff


	//   ....[107]....
        /*04d8*/ 	.word	0xffffffff


	//   ....[108]....
        /*04dc*/ 	.word	0xffffffff


	//   ....[109]....
        /*04e0*/ 	.word	0xffffffff


	//   ....[110]....
        /*04e4*/ 	.word	0xffffffff


	//   ....[111]....
        /*04e8*/ 	.word	0xffffffff


	//   ....[112]....
        /*04ec*/ 	.word	0xffffffff


	//   ....[113]....
        /*04f0*/ 	.word	0xffffffff


	//   ....[114]....
        /*04f4*/ 	.word	0xffffffff


	//   ....[115]....
        /*04f8*/ 	.word	0xffffffff


	//   ....[116]....
        /*04fc*/ 	.word	0xffffffff


	//   ....[117]....
        /*0500*/ 	.word	0xffffffff


	//   ....[118]....
        /*0504*/ 	.word	0xffffffff


	//   ....[119]....
        /*0508*/ 	.word	0xffffffff


	//   ....[120]....
        /*050c*/ 	.word	0xffffffff


	//   ....[121]....
        /*0510*/ 	.word	0xffffffff


	//   ....[122]....
        /*0514*/ 	.word	0xffffffff


	//   ....[123]....
        /*0518*/ 	.word	0xffffffff


	//   ....[124]....
        /*051c*/ 	.word	0xffffffff


	//   ....[125]....
        /*0520*/ 	.word	0xffffffff


	//   ....[126]....
        /*0524*/ 	.word	0xffffffff


	//   ....[127]....
        /*0528*/ 	.word	0xffffffff


	//   ....[128]....
        /*052c*/ 	.word	0xffffffff


	//   ....[129]....
        /*0530*/ 	.word	0xffffffff


	//   ....[130]....
        /*0534*/ 	.word	0xffffffff


	//   ....[131]....
        /*0538*/ 	.word	0xffffffff


	//   ....[132]....
        /*053c*/ 	.word	0xffffffff


	//   ....[133]....
        /*0540*/ 	.word	0xffffffff


	//   ....[134]....
        /*0544*/ 	.word	0xffffffff


	//   ....[135]....
        /*0548*/ 	.word	0xffffffff


	//   ....[136]....
        /*054c*/ 	.word	0xffffffff


	//   ....[137]....
        /*0550*/ 	.word	0xffffffff


	//   ....[138]....
        /*0554*/ 	.word	0xffffffff


	//   ....[139]....
        /*0558*/ 	.word	0xffffffff


	//   ....[140]....
        /*055c*/ 	.word	0xffffffff


	//   ....[141]....
        /*0560*/ 	.word	0xffffffff


	//   ....[142]....
        /*0564*/ 	.word	0xffffffff


	//   ....[143]....
        /*0568*/ 	.word	0xffffffff


	//   ....[144]....
        /*056c*/ 	.word	0xffffffff


	//   ....[145]....
        /*0570*/ 	.word	0xffffffff


	//   ....[146]....
        /*0574*/ 	.word	0xffffffff


	//   ....[147]....
        /*0578*/ 	.word	0xffffffff


	//   ....[148]....
        /*057c*/ 	.word	0xffffffff


	//   ....[149]....
        /*0580*/ 	.word	0xffffffff


	//   ....[150]....
        /*0584*/ 	.word	0xffffffff


	//   ....[151]....
        /*0588*/ 	.word	0xffffffff


	//   ....[152]....
        /*058c*/ 	.word	0xffffffff


	//   ....[153]....
        /*0590*/ 	.word	0xffffffff


	//   ....[154]....
        /*0594*/ 	.word	0xffffffff


	//   ....[155]....
        /*0598*/ 	.word	0xffffffff


	//   ....[156]....
        /*059c*/ 	.word	0xffffffff


	//   ....[157]....
        /*05a0*/ 	.word	0xffffffff


	//   ....[158]....
        /*05a4*/ 	.word	0xffffffff


	//   ....[159]....
        /*05a8*/ 	.word	0xffffffff


	//   ....[160]....
        /*05ac*/ 	.word	0xffffffff


	//   ....[161]....
        /*05b0*/ 	.word	0xffffffff


	//   ....[162]....
        /*05b4*/ 	.word	0xffffffff


	//   ....[163]....
        /*05b8*/ 	.word	0xffffffff


	//   ....[164]....
        /*05bc*/ 	.word	0xffffffff


	//   ....[165]....
        /*05c0*/ 	.word	0xffffffff


	//   ....[166]....
        /*05c4*/ 	.word	0xffffffff


	//   ....[167]....
        /*05c8*/ 	.word	0xffffffff


	//   ....[168]....
        /*05cc*/ 	.word	0xffffffff


	//   ....[169]....
        /*05d0*/ 	.word	0xffffffff


	//   ....[170]....
        /*05d4*/ 	.word	0xffffffff


	//   ....[171]....
        /*05d8*/ 	.word	0xffffffff


	//   ....[172]....
        /*05dc*/ 	.word	0xffffffff


	//   ....[173]....
        /*05e0*/ 	.word	0xffffffff


	//   ....[174]....
        /*05e4*/ 	.word	0xffffffff


	//   ....[175]....
        /*05e8*/ 	.word	0xffffffff


	//   ....[176]....
        /*05ec*/ 	.word	0xffffffff


	//   ....[177]....
        /*05f0*/ 	.word	0x0500000f


	//   ....[178]....
        /*05f4*/ 	.word	0x0500000f


	//   ....[179]....
        /*05f8*/ 	.word	0x0500000f


	//   ....[180]....
        /*05fc*/ 	.word	0x0500000f


	//   ....[181]....
        /*0600*/ 	.word	0x0500000f


	//   ....[182]....
        /*0604*/ 	.word	0x0500000f


	//   ....[183]....
        /*0608*/ 	.word	0x0500000f


	//   ....[184]....
        /*060c*/ 	.word	0x0500000f


	//   ....[185]....
        /*0610*/ 	.word	0x0500000f


	//   ....[186]....
        /*0614*/ 	.word	0x0500000f


	//   ....[187]....
        /*0618*/ 	.word	0x0500000f


	//   ....[188]....
        /*061c*/ 	.word	0x0500000f


	//   ....[189]....
        /*0620*/ 	.word	0x0500000f


	//   ....[190]....
        /*0624*/ 	.word	0x0500000f


	//   ....[191]....
        /*0628*/ 	.word	0x0500000f


	//   ....[192]....
        /*062c*/ 	.word	0x0500000f


	//   ....[193]....
        /*0630*/ 	.word	0x0500000f


	//   ....[194]....
        /*0634*/ 	.word	0x0500000f


	//   ....[195]....
        /*0638*/ 	.word	0x0500000f


	//   ....[196]....
        /*063c*/ 	.word	0x0500000f


	//   ....[197]....
        /*0640*/ 	.word	0x0500000f


	//   ....[198]....
        /*0644*/ 	.word	0x0500000f


	//   ....[199]....
        /*0648*/ 	.word	0x0500000f


	//   ....[200]....
        /*064c*/ 	.word	0x0500000f


	//   ....[201]....
        /*0650*/ 	.word	0x0500000f


	//   ....[202]....
        /*0654*/ 	.word	0x0500000f


	//   ....[203]....
        /*0658*/ 	.word	0x0500000f


	//   ....[204]....
        /*065c*/ 	.word	0x0500000f


	//   ....[205]....
        /*0660*/ 	.word	0x0500000f


	//   ....[206]....
        /*0664*/ 	.word	0x0500000f


	//   ....[207]....
        /*0668*/ 	.word	0x0500000f


	//   ....[208]....
        /*066c*/ 	.word	0x0500000f


	//   ....[209]....
        /*0670*/ 	.word	0x0500000f


	//   ....[210]....
        /*0674*/ 	.word	0x0500000f


	//   ....[211]....
        /*0678*/ 	.word	0x0500000f


	//   ....[212]....
        /*067c*/ 	.word	0x0500000f


	//   ....[213]....
        /*0680*/ 	.word	0x0500000f


	//   ....[214]....
        /*0684*/ 	.word	0x0500000f


	//   ....[215]....
        /*0688*/ 	.word	0x0500000f


	//   ....[216]....
        /*068c*/ 	.word	0x0500000f


	//   ....[217]....
        /*0690*/ 	.word	0x0500000f


	//   ....[218]....
        /*0694*/ 	.word	0x0500000f


	//   ....[219]....
        /*0698*/ 	.word	0x0500000f


	//   ....[220]....
        /*069c*/ 	.word	0x0500000f


	//   ....[221]....
        /*06a0*/ 	.word	0x0500000f


	//   ....[222]....
        /*06a4*/ 	.word	0x0500000f


	//   ....[223]....
        /*06a8*/ 	.word	0x0500000f


	//   ....[224]....
        /*06ac*/ 	.word	0x0500000f


	//   ....[225]....
        /*06b0*/ 	.word	0x0500000f


	//   ....[226]....
        /*06b4*/ 	.word	0x0500000f


	//   ....[227]....
        /*06b8*/ 	.word	0x0500000f


	//   ....[228]....
        /*06bc*/ 	.word	0x0500000f


	//   ....[229]....
        /*06c0*/ 	.word	0x0500000f


	//   ....[230]....
        /*06c4*/ 	.word	0x0500000f


	//----- nvinfo : EIATTR_COOP_GROUP_INSTR_OFFSETS
	.align		4
.L_1510:
        /*06c8*/ 	.byte	0x04, 0x28
        /*06ca*/ 	.short	(.L_1512 - .L_1511)


	//   ....[0]....
.L_1511:
        /*06cc*/ 	.word	0x00000070


	//   ....[1]....
        /*06d0*/ 	.word	0x000000b0


	//   ....[2]....
        /*06d4*/ 	.word	0x000002d0


	//   ....[3]....
        /*06d8*/ 	.word	0x00000430


	//   ....[4]....
        /*06dc*/ 	.word	0x00000550


	//   ....[5]....
        /*06e0*/ 	.word	0x000006b0


	//   ....[6]....
        /*06e4*/ 	.word	0x000019b0


	//   ....[7]....
        /*06e8*/ 	.word	0x00002600


	//   ....[8]....
        /*06ec*/ 	.word	0x00003560


	//   ....[9]....
        /*06f0*/ 	.word	0x00004c90


	//   ....[10]....
        /*06f4*/ 	.word	0x00004d40


	//   ....[11]....
        /*06f8*/ 	.word	0x00005590


	//   ....[12]....
        /*06fc*/ 	.word	0x00005600


	//   ....[13]....
        /*0700*/ 	.word	0x00007100


	//   ....[14]....
        /*0704*/ 	.word	0x00008a30


	//   ....[15]....
        /*0708*/ 	.word	0x00009260


	//   ....[16]....
        /*070c*/ 	.word	0x00009370


	//   ....[17]....
        /*0710*/ 	.word	0x00009ea0


	//   ....[18]....
        /*0714*/ 	.word	0x00009f30


	//   ....[19]....
        /*0718*/ 	.word	0x0000ca20


	//   ....[20]....
        /*071c*/ 	.word	0x0000ca40


	//   ....[21]....
        /*0720*/ 	.word	0x0000ca60


	//   ....[22]....
        /*0724*/ 	.word	0x0000ca80


	//   ....[23]....
        /*0728*/ 	.word	0x0000e980


	//   ....[24]....
        /*072c*/ 	.word	0x000102b0


	//   ....[25]....
        /*0730*/ 	.word	0x00010ae0


	//   ....[26]....
        /*0734*/ 	.word	0x00010bf0


	//   ....[27]....
        /*0738*/ 	.word	0x00011750


	//   ....[28]....
        /*073c*/ 	.word	0x000117c0


	//   ....[29]....
        /*0740*/ 	.word	0x00012c40


	//   ....[30]....
        /*0744*/ 	.word	0x00012c50


	//   ....[31]....
        /*0748*/ 	.word	0x00012cd0


	//   ....[32]....
        /*074c*/ 	.word	0x00012ce0


	//   ....[33]....
        /*0750*/ 	.word	0x000136e0


	//   ....[34]....
        /*0754*/ 	.word	0x00013710


	//   ....[35]....
        /*0758*/ 	.word	0x00013740


	//   ....[36]....
        /*075c*/ 	.word	0x00013770


	//   ....[37]....
        /*0760*/ 	.word	0x000137a0


	//   ....[38]....
        /*0764*/ 	.word	0x000137c0


	//   ....[39]....
        /*0768*/ 	.word	0x000137d0


	//   ....[40]....
        /*076c*/ 	.word	0x000137e0


	//   ....[41]....
        /*0770*/ 	.word	0x000137f0


	//   ....[42]....
        /*0774*/ 	.word	0x00013800


	//   ....[43]....
        /*0778*/ 	.word	0x00013820


	//   ....[44]....
        /*077c*/ 	.word	0x00013830


	//   ....[45]....
        /*0780*/ 	.word	0x00013840


	//   ....[46]....
        /*0784*/ 	.word	0x00013850


	//   ....[47]....
        /*0788*/ 	.word	0x00013860


	//   ....[48]....
        /*078c*/ 	.word	0x00013870


	//   ....[49]....
        /*0790*/ 	.word	0x00013880


	//   ....[50]....
        /*0794*/ 	.word	0x00013890


	//   ....[51]....
        /*0798*/ 	.word	0x000138a0


	//   ....[52]....
        /*079c*/ 	.word	0x000138b0


	//   ....[53]....
        /*07a0*/ 	.word	0x000138c0


	//   ....[54]....
        /*07a4*/ 	.word	0x000138e0


	//   ....[55]....
        /*07a8*/ 	.word	0x00013910


	//   ....[56]....
        /*07ac*/ 	.word	0x00013930


	//   ....[57]....
        /*07b0*/ 	.word	0x00013960


	//   ....[58]....
        /*07b4*/ 	.word	0x000139a0


	//   ....[59]....
        /*07b8*/ 	.word	0x000139d0


	//   ....[60]....
        /*07bc*/ 	.word	0x00013a00


	//   ....[61]....
        /*07c0*/ 	.word	0x00013a30


	//   ....[62]....
        /*07c4*/ 	.word	0x00013a60


	//   ....[63]....
        /*07c8*/ 	.word	0x00013aa0


	//   ....[64]....
        /*07cc*/ 	.word	0x00013ad0


	//   ....[65]....
        /*07d0*/ 	.word	0x00014190


	//   ....[66]....
        /*07d4*/ 	.word	0x000141d0


	//   ....[67]....
        /*07d8*/ 	.word	0x00014200


	//   ....[68]....
        /*07dc*/ 	.word	0x00014230


	//   ....[69]....
        /*07e0*/ 	.word	0x00014740


	//   ....[70]....
        /*07e4*/ 	.word	0x00014780


	//   ....[71]....
        /*07e8*/ 	.word	0x000147b0


	//   ....[72]....
        /*07ec*/ 	.word	0x000147f0


	//   ....[73]....
        /*07f0*/ 	.word	0x00014810


	//   ....[74]....
        /*07f4*/ 	.word	0x00014830


	//   ....[75]....
        /*07f8*/ 	.word	0x00014850


	//   ....[76]....
        /*07fc*/ 	.word	0x00014870


	//   ....[77]....
        /*0800*/ 	.word	0x00014cf0


	//   ....[78]....
        /*0804*/ 	.word	0x00014d10


	//   ....[79]....
        /*0808*/ 	.word	0x00014f40


	//   ....[80]....
        /*080c*/ 	.word	0x00014f50


	//   ....[81]....
        /*0810*/ 	.word	0x00015a80


	//   ....[82]....
        /*0814*/ 	.word	0x00015ab0


	//   ....[83]....
        /*0818*/ 	.word	0x00015af0


	//   ....[84]....
        /*081c*/ 	.word	0x00015b20


	//   ....[85]....
        /*0820*/ 	.word	0x00015b40


	//   ....[86]....
        /*0824*/ 	.word	0x00015b50


	//   ....[87]....
        /*0828*/ 	.word	0x00015b60


	//   ....[88]....
        /*082c*/ 	.word	0x00015b80


	//   ....[89]....
        /*0830*/ 	.word	0x00015ce0


	//   ....[90]....
        /*0834*/ 	.word	0x00015ee0


	//   ....[91]....
        /*0838*/ 	.word	0x00015f10


	//   ....[92]....
        /*083c*/ 	.word	0x00015f40


	//   ....[93]....
        /*0840*/ 	.word	0x00015f70


	//   ....[94]....
        /*0844*/ 	.word	0x00015fa0


	//   ....[95]....
        /*0848*/ 	.word	0x00015ff0


	//   ....[96]....
        /*084c*/ 	.word	0x00016160


	//   ....[97]....
        /*0850*/ 	.word	0x00016190


	//   ....[98]....
        /*0854*/ 	.word	0x000161c0


	//   ....[99]....
        /*0858*/ 	.word	0x000161f0


	//   ....[100]....
        /*085c*/ 	.word	0x00016220


	//   ....[101]....
        /*0860*/ 	.word	0x00016250


	//   ....[102]....
        /*0864*/ 	.word	0x000162e0


	//   ....[103]....
        /*0868*/ 	.word	0x00016340


	//   ....[104]....
        /*086c*/ 	.word	0x00016350


	//   ....[105]....
        /*0870*/ 	.word	0x000163a0


	//   ....[106]....
        /*0874*/ 	.word	0x00018ce0


	//   ....[107]....
        /*0878*/ 	.word	0x00018d10


	//   ....[108]....
        /*087c*/ 	.word	0x00018d90


	//   ....[109]....
        /*0880*/ 	.word	0x00018db0


	//   ....[110]....
        /*0884*/ 	.word	0x00018df0


	//   ....[111]....
        /*0888*/ 	.word	0x00018e00


	//   ....[112]....
        /*088c*/ 	.word	0x00018e20


	//   ....[113]....
        /*0890*/ 	.word	0x00018e30


	//   ....[114]....
        /*0894*/ 	.word	0x00018e70


	//   ....[115]....
        /*0898*/ 	.word	0x00018ee0


	//   ....[116]....
        /*089c*/ 	.word	0x000192f0


	//   ....[117]....
        /*08a0*/ 	.word	0x00019300


	//   ....[118]....
        /*08a4*/ 	.word	0x00019320


	//   ....[119]....
        /*08a8*/ 	.word	0x000193b0


	//   ....[120]....
        /*08ac*/ 	.word	0x000193c0


	//   ....[121]....
        /*08b0*/ 	.word	0x00019430


	//   ....[122]....
        /*08b4*/ 	.word	0x00019440


	//   ....[123]....
        /*08b8*/ 	.word	0x00019450


	//   ....[124]....
        /*08bc*/ 	.word	0x00019460


	//   ....[125]....
        /*08c0*/ 	.word	0x00019500


	//   ....[126]....
        /*08c4*/ 	.word	0x00019dd0


	//   ....[127]....
        /*08c8*/ 	.word	0x00019e00


	//   ....[128]....
        /*08cc*/ 	.word	0x00019e20


	//   ....[129]....
        /*08d0*/ 	.word	0x00019ea0


	//   ....[130]....
        /*08d4*/ 	.word	0x00019ec0


	//   ....[131]....
        /*08d8*/ 	.word	0x00019f40


	//   ....[132]....
        /*08dc*/ 	.word	0x00019f60


	//   ....[133]....
        /*08e0*/ 	.word	0x00019f70


	//   ....[134]....
        /*08e4*/ 	.word	0x00019f80


	//   ....[135]....
        /*08e8*/ 	.word	0x0001a080


	//   ....[136]....
        /*08ec*/ 	.word	0x0001a090


	//   ....[137]....
        /*08f0*/ 	.word	0x0001a0a0


	//   ....[138]....
        /*08f4*/ 	.word	0x0001aad0


	//   ....[139]....
        /*08f8*/ 	.word	0x0001aae0


	//   ....[140]....
        /*08fc*/ 	.word	0x0001ab50


	//   ....[141]....
        /*0900*/ 	.word	0x0001ab60


	//   ....[142]....
        /*0904*/ 	.word	0x0001aba0


	//   ....[143]....
        /*0908*/ 	.word	0x0001abb0


	//   ....[144]....
        /*090c*/ 	.word	0x0001abf0


	//   ....[145]....
        /*0910*/ 	.word	0x0001ac00


	//   ....[146]....
        /*0914*/ 	.word	0x0001ac40


	//   ....[147]....
        /*0918*/ 	.word	0x0001ac50


	//   ....[148]....
        /*091c*/ 	.word	0x0001b070


	//   ....[149]....
        /*0920*/ 	.word	0x0001b080


	//   ....[150]....
        /*0924*/ 	.word	0x0001b090


	//   ....[151]....
        /*0928*/ 	.word	0x0001b0d0


	//   ....[152]....
        /*092c*/ 	.word	0x0001b0e0


	//   ....[153]....
        /*0930*/ 	.word	0x0001b120


	//   ....[154]....
        /*0934*/ 	.word	0x0001b130


	//   ....[155]....
        /*0938*/ 	.word	0x0001b140


	//   ....[156]....
        /*093c*/ 	.word	0x0001b180


	//   ....[157]....
        /*0940*/ 	.word	0x0001b1c0


	//   ....[158]....
        /*0944*/ 	.word	0x0001c310


	//   ....[159]....
        /*0948*/ 	.word	0x0001c330


	//   ....[160]....
        /*094c*/ 	.word	0x0001c360


	//   ....[161]....
        /*0950*/ 	.word	0x0001c390


	//   ....[162]....
        /*0954*/ 	.word	0x0001c3d0


	//   ....[163]....
        /*0958*/ 	.word	0x0001c3e0


	//   ....[164]....
        /*095c*/ 	.word	0x0001c410


	//   ....[165]....
        /*0960*/ 	.word	0x0001c440


	//   ....[166]....
        /*0964*/ 	.word	0x0001c5b0


	//   ....[167]....
        /*0968*/ 	.word	0x0001c5e0


	//   ....[168]....
        /*096c*/ 	.word	0x0001c610


	//   ....[169]....
        /*0970*/ 	.word	0x0001c650


	//   ....[170]....
        /*0974*/ 	.word	0x0001c680


	//   ....[171]....
        /*0978*/ 	.word	0x0001c6b0


	//   ....[172]....
        /*097c*/ 	.word	0x0001c750


	//   ....[173]....
        /*0980*/ 	.word	0x0001c7a0


	//   ....[174]....
        /*0984*/ 	.word	0x0001c7b0


	//   ....[175]....
        /*0988*/ 	.word	0x0001c7f0


	//   ....[176]....
        /*098c*/ 	.word	0x0001d2f0


	//   ....[177]....
        /*0990*/ 	.word	0x0001d9f0


	//   ....[178]....
        /*0994*/ 	.word	0x0001dae0


	//   ....[179]....
        /*0998*/ 	.word	0x0001dbb0


	//   ....[180]....
        /*099c*/ 	.word	0x0001dc50


	//   ....[181]....
        /*09a0*/ 	.word	0x0001dd00


	//   ....[182]....
        /*09a4*/ 	.word	0x0001ddb0


	//   ....[183]....
        /*09a8*/ 	.word	0x0001de50


	//   ....[184]....
        /*09ac*/ 	.word	0x0001def0


	//   ....[185]....
        /*09b0*/ 	.word	0x0001dfa0


	//   ....[186]....
        /*09b4*/ 	.word	0x0001e020


	//   ....[187]....
        /*09b8*/ 	.word	0x0001e0f0


	//   ....[188]....
        /*09bc*/ 	.word	0x0001e1f0


	//   ....[189]....
        /*09c0*/ 	.word	0x0001e2a0


	//   ....[190]....
        /*09c4*/ 	.word	0x0001e320


	//   ....[191]....
        /*09c8*/ 	.word	0x0001e410


	//   ....[192]....
        /*09cc*/ 	.word	0x0001e470


	//   ....[193]....
        /*09d0*/ 	.word	0x0001e550


	//   ....[194]....
        /*09d4*/ 	.word	0x0001e5b0


	//   ....[195]....
        /*09d8*/ 	.word	0x0001e650


	//   ....[196]....
        /*09dc*/ 	.word	0x0001e6f0


	//   ....[197]....
        /*09e0*/ 	.word	0x0001e7a0


	//   ....[198]....
        /*09e4*/ 	.word	0x0001e850


	//   ....[199]....
        /*09e8*/ 	.word	0x0001e8c0


	//   ....[200]....
        /*09ec*/ 	.word	0x0001e920


	//   ....[201]....
        /*09f0*/ 	.word	0x0001ea10


	//   ....[202]....
        /*09f4*/ 	.word	0x0001ea70


	//   ....[203]....
        /*09f8*/ 	.word	0x0001eb70


	//   ....[204]....
        /*09fc*/ 	.word	0x0001ebd0


	//   ....[205]....
        /*0a00*/ 	.word	0x0001ec70


	//   ....[206]....
        /*0a04*/ 	.word	0x0001ed30


	//   ....[207]....
        /*0a08*/ 	.word	0x0001ee00


	//   ....[208]....
        /*0a0c*/ 	.word	0x0001ee80


	//   ....[209]....
        /*0a10*/ 	.word	0x0001ef40


	//   ....[210]....
        /*0a14*/ 	.word	0x0001f080


	//   ....[211]....
        /*0a18*/ 	.word	0x0001f130


	//   ....[212]....
        /*0a1c*/ 	.word	0x0001f1e0


	//   ....[213]....
        /*0a20*/ 	.word	0x0001f280


	//   ....[214]....
        /*0a24*/ 	.word	0x0001f330


	//   ....[215]....
        /*0a28*/ 	.word	0x0001f3d0


	//   ....[216]....
        /*0a2c*/ 	.word	0x0001f480


	//   ....[217]....
        /*0a30*/ 	.word	0x0001f520


	//   ....[218]....
        /*0a34*/ 	.word	0x0001f590


	//   ....[219]....
        /*0a38*/ 	.word	0x0001f650


	//   ....[220]....
        /*0a3c*/ 	.word	0x0001f750


	//   ....[221]....
        /*0a40*/ 	.word	0x0001f7e0


	//   ....[222]....
        /*0a44*/ 	.word	0x0001f840


	//   ....[223]....
        /*0a48*/ 	.word	0x0001f8f0


	//   ....[224]....
        /*0a4c*/ 	.word	0x0001f950


	//   ....[225]....
        /*0a50*/ 	.word	0x0001fa00


	//   ....[226]....
        /*0a54*/ 	.word	0x0001fa60


	//   ....[227]....
        /*0a58*/ 	.word	0x0001fb10


	//   ....[228]....
        /*0a5c*/ 	.word	0x0001fb70


	//   ....[229]....
        /*0a60*/ 	.word	0x0001fc20


	//   ....[230]....
        /*0a64*/ 	.word	0x0001fe80


	//----- nvinfo : EIATTR_REG_RECONFIG
	.align		4
.L_1512:
        /*0a68*/ 	.byte	0x01, 0x54
	.zero		2


	//----- nvinfo : EIATTR_SYSCALL_OFFSETS
	.align		4
        /*0a6c*/ 	.byte	0x04, 0x46
        /*0a6e*/ 	.short	(.L_1514 - .L_1513)


	//   ....[0]....
.L_1513:
        /*0a70*/ 	.word	0x00001b90


	//   ....[1]....
        /*0a74*/ 	.word	0x00017f50


	//   ....[2]....
        /*0a78*/ 	.word	0x000180c0


	//   ....[3]....
        /*0a7c*/ 	.word	0x00018210


	//   ....[4]....
        /*0a80*/ 	.word	0x00018350


	//   ....[5]....
        /*0a84*/ 	.word	0x00019890


	//----- nvinfo : EIATTR_MBARRIER_INSTR_OFFSETS
	.align		4
.L_1514:
        /*0a88*/ 	.byte	0x04, 0x39
        /*0a8a*/ 	.short	(.L_1516 - .L_1515)


	//   ....[0]....
.L_1515:
        /*0a8c*/ 	.word	0x00000180
        /*0a90*/ 	.word	0x000000ff
        /*0a94*/ 	.word	0x00013200
        /*0a98*/ 	.short	0x0100
        /*0a9a*/ 	.byte	0x08
	.zero		1


	//   ....[1]....
        /*0a9c*/ 	.word	0x00000190
        /*0aa0*/ 	.word	0x000000ff
        /*0aa4*/ 	.word	0x00013220
        /*0aa8*/ 	.short	0x0100
        /*0aaa*/ 	.byte	0x08
	.zero		1


	//   ....[2]....
        /*0aac*/ 	.word	0x00000280
        /*0ab0*/ 	.word	0x000000ff
        /*0ab4*/ 	.word	0x00013230
        /*0ab8*/ 	.short	0x0100
        /*0aba*/ 	.byte	0x08
	.zero		1


	//   ....[3]....
        /*0abc*/ 	.word	0x00000290
        /*0ac0*/ 	.word	0x000000ff
        /*0ac4*/ 	.word	0x00013240
        /*0ac8*/ 	.short	0x0100
        /*0aca*/ 	.byte	0x08
	.zero		1


	//   ....[4]....
        /*0acc*/ 	.word	0x000002a0
        /*0ad0*/ 	.word	0x000000ff
        /*0ad4*/ 	.word	0x00013238
        /*0ad8*/ 	.short	0x0100
        /*0ada*/ 	.byte	0x08
	.zero		1


	//   ....[5]....
        /*0adc*/ 	.word	0x000002b0
        /*0ae0*/ 	.word	0x000000ff
        /*0ae4*/ 	.word	0x00013248
        /*0ae8*/ 	.short	0x0100
        /*0aea*/ 	.byte	0x08
	.zero		1


	//   ....[6]....
        /*0aec*/ 	.word	0x000003e0
        /*0af0*/ 	.word	0x000000ff
        /*0af4*/ 	.word	0x00013250
        /*0af8*/ 	.short	0x0100
        /*0afa*/ 	.byte	0x08
	.zero		1


	//   ....[7]....
        /*0afc*/ 	.word	0x000003f0
        /*0b00*/ 	.word	0x000000ff
        /*0b04*/ 	.word	0x00013260
        /*0b08*/ 	.short	0x0100
        /*0b0a*/ 	.byte	0x08
	.zero		1


	//   ....[8]....
        /*0b0c*/ 	.word	0x00000400
        /*0b10*/ 	.word	0x000000ff
        /*0b14*/ 	.word	0x00013258
        /*0b18*/ 	.short	0x0100
        /*0b1a*/ 	.byte	0x08
	.zero		1


	//   ....[9]....
        /*0b1c*/ 	.word	0x00000410
        /*0b20*/ 	.word	0x000000ff
        /*0b24*/ 	.word	0x00013268
        /*0b28*/ 	.short	0x0100
        /*0b2a*/ 	.byte	0x08
	.zero		1


	//   ....[10]....
        /*0b2c*/ 	.word	0x00000500
        /*0b30*/ 	.word	0x000000ff
        /*0b34*/ 	.word	0x00013270
        /*0b38*/ 	.short	0x0100
        /*0b3a*/ 	.byte	0x06
	.zero		1


	//   ....[11]....
        /*0b3c*/ 	.word	0x00000510
        /*0b40*/ 	.word	0x000000ff
        /*0b44*/ 	.word	0x00013280
        /*0b48*/ 	.short	0x0100
        /*0b4a*/ 	.byte	0x06
	.zero		1


	//   ....[12]....
        /*0b4c*/ 	.word	0x00000520
        /*0b50*/ 	.word	0x000000ff
        /*0b54*/ 	.word	0x00013278
        /*0b58*/ 	.short	0x0100
        /*0b5a*/ 	.byte	0x06
	.zero		1


	//   ....[13]....
        /*0b5c*/ 	.word	0x00000530
        /*0b60*/ 	.word	0x000000ff
        /*0b64*/ 	.word	0x00013288
        /*0b68*/ 	.short	0x0100
        /*0b6a*/ 	.byte	0x06
	.zero		1


	//   ....[14]....
        /*0b6c*/ 	.word	0x00000660
        /*0b70*/ 	.word	0x000000ff
        /*0b74*/ 	.word	0x00013290
        /*0b78*/ 	.short	0x0100
        /*0b7a*/ 	.byte	0x08
	.zero		1


	//   ....[15]....
        /*0b7c*/ 	.word	0x00000670
        /*0b80*/ 	.word	0x000000ff
        /*0b84*/ 	.word	0x000132a0
        /*0b88*/ 	.short	0x0100
        /*0b8a*/ 	.byte	0x08
	.zero		1


	//   ....[16]....
        /*0b8c*/ 	.word	0x00000680
        /*0b90*/ 	.word	0x000000ff
        /*0b94*/ 	.word	0x00013298
        /*0b98*/ 	.short	0x0100
        /*0b9a*/ 	.byte	0x08
	.zero		1


	//   ....[17]....
        /*0b9c*/ 	.word	0x00000690
        /*0ba0*/ 	.word	0x000000ff
        /*0ba4*/ 	.word	0x000132a8
        /*0ba8*/ 	.short	0x0100
        /*0baa*/ 	.byte	0x08
	.zero		1


	//   ....[18]....
        /*0bac*/ 	.word	0x000007e0
        /*0bb0*/ 	.word	0x000000ff
        /*0bb4*/ 	.word	0x000132b0
        /*0bb8*/ 	.short	0x0100
        /*0bba*/ 	.byte	0x08
	.zero		1


	//   ....[19]....
        /*0bbc*/ 	.word	0x000007f0
        /*0bc0*/ 	.word	0x000000ff
        /*0bc4*/ 	.word	0x000132c0
        /*0bc8*/ 	.short	0x0100
        /*0bca*/ 	.byte	0x08
	.zero		1


	//   ....[20]....
        /*0bcc*/ 	.word	0x00000800
        /*0bd0*/ 	.word	0x000000ff
        /*0bd4*/ 	.word	0x000132b8
        /*0bd8*/ 	.short	0x0100
        /*0bda*/ 	.byte	0x08
	.zero		1


	//   ....[21]....
        /*0bdc*/ 	.word	0x00000810
        /*0be0*/ 	.word	0x000000ff
        /*0be4*/ 	.word	0x000132c8
        /*0be8*/ 	.short	0x0100
        /*0bea*/ 	.byte	0x08
	.zero		1


	//   ....[22]....
        /*0bec*/ 	.word	0x00001e60
        /*0bf0*/ 	.word	0x000000ff
        /*0bf4*/ 	.word	0x00013200
        /*0bf8*/ 	.short	0x010a
        /*0bfa*/ 	.byte	0x2d
	.zero		1


	//   ....[23]....
        /*0bfc*/ 	.word	0x00001f20
        /*0c00*/ 	.word	0x0000006a
        /*0c04*/ 	.word	0x00013230
        /*0c08*/ 	.short	0x010a
        /*0c0a*/ 	.byte	0x3f
	.zero		1


	//   ....[24]....
        /*0c0c*/ 	.word	0x00001f60
        /*0c10*/ 	.word	0x0000006a
        /*0c14*/ 	.word	0x00013230
        /*0c18*/ 	.short	0x010a
        /*0c1a*/ 	.byte	0x3f
	.zero		1


	//   ....[25]....
        /*0c1c*/ 	.word	0x00002a40
        /*0c20*/ 	.word	0x000000ff
        /*0c24*/ 	.word	0x00000000
        /*0c28*/ 	.short	0x0101
        /*0c2a*/ 	.byte	0x06
	.zero		1


	//   ....[26]....
        /*0c2c*/ 	.word	0x00006840
        /*0c30*/ 	.word	0x000000ff
        /*0c34*/ 	.word	0x00013230
        /*0c38*/ 	.short	0x010a
        /*0c3a*/ 	.byte	0x18
	.zero		1


	//   ....[27]....
        /*0c3c*/ 	.word	0x00006880
        /*0c40*/ 	.word	0x000000ff
        /*0c44*/ 	.word	0x00013230
        /*0c48*/ 	.short	0x010a
        /*0c4a*/ 	.byte	0x18
	.zero		1


	//   ....[28]....
        /*0c4c*/ 	.word	0x00006cd0
        /*0c50*/ 	.word	0x000000ff
        /*0c54*/ 	.word	0x00013250
        /*0c58*/ 	.short	0x010a
        /*0c5a*/ 	.byte	0x0b
	.zero		1


	//   ....[29]....
        /*0c5c*/ 	.word	0x00006d10
        /*0c60*/ 	.word	0x000000ff
        /*0c64*/ 	.word	0x00013250
        /*0c68*/ 	.short	0x010a
        /*0c6a*/ 	.byte	0x0b
	.zero		1


	//   ....[30]....
        /*0c6c*/ 	.word	0x00007580
        /*0c70*/ 	.word	0x000000ff
        /*0c74*/ 	.word	0x00000000
        /*0c78*/ 	.short	0x0101
        /*0c7a*/ 	.byte	0x18
	.zero		1


	//   ....[31]....
        /*0c7c*/ 	.word	0x0000ac40
        /*0c80*/ 	.word	0x000000ff
        /*0c84*/ 	.word	0x00000000
        /*0c88*/ 	.short	0x0101
        /*0c8a*/ 	.byte	0x06
	.zero		1


	//   ....[32]....
        /*0c8c*/ 	.word	0x0000b400
        /*0c90*/ 	.word	0x000000ff
        /*0c94*/ 	.word	0x00013230
        /*0c98*/ 	.short	0x010a
        /*0c9a*/ 	.byte	0x15
	.zero		1


	//   ....[33]....
        /*0c9c*/ 	.word	0x0000b440
        /*0ca0*/ 	.word	0x000000ff
        /*0ca4*/ 	.word	0x00013230
        /*0ca8*/ 	.short	0x010a
        /*0caa*/ 	.byte	0x15
	.zero		1


	//   ....[34]....
        /*0cac*/ 	.word	0x0000b890
        /*0cb0*/ 	.word	0x000000ff
        /*0cb4*/ 	.word	0x00013250
        /*0cb8*/ 	.short	0x010a
        /*0cba*/ 	.byte	0x0b
	.zero		1


	//   ....[35]....
        /*0cbc*/ 	.word	0x0000b8d0
        /*0cc0*/ 	.word	0x000000ff
        /*0cc4*/ 	.word	0x00013250
        /*0cc8*/ 	.short	0x010a
        /*0cca*/ 	.byte	0x0b
	.zero		1


	//   ....[36]....
        /*0ccc*/ 	.word	0x0000c1e0
        /*0cd0*/ 	.word	0x000000ff
        /*0cd4*/ 	.word	0x00000000
        /*0cd8*/ 	.short	0x0101
        /*0cda*/ 	.byte	0x15
	.zero		1


	//   ....[37]....
        /*0cdc*/ 	.word	0x0000db40
        /*0ce0*/ 	.word	0x000000ff
        /*0ce4*/ 	.word	0x00000000
        /*0ce8*/ 	.short	0x0101
        /*0cea*/ 	.byte	0x06
	.zero		1


	//   ....[38]....
        /*0cec*/ 	.word	0x0000e0c0
        /*0cf0*/ 	.word	0x000000ff
        /*0cf4*/ 	.word	0x00013230
        /*0cf8*/ 	.short	0x010a
        /*0cfa*/ 	.byte	0x18
	.zero		1


	//   ....[39]....
        /*0cfc*/ 	.word	0x0000e100
        /*0d00*/ 	.word	0x000000ff
        /*0d04*/ 	.word	0x00013230
        /*0d08*/ 	.short	0x010a
        /*0d0a*/ 	.byte	0x18
	.zero		1


	//   ....[40]....
        /*0d0c*/ 	.word	0x0000e550
        /*0d10*/ 	.word	0x000000ff
        /*0d14*/ 	.word	0x00013250
        /*0d18*/ 	.short	0x010a
        /*0d1a*/ 	.byte	0x0b
	.zero		1


	//   ....[41]....
        /*0d1c*/ 	.word	0x0000e590
        /*0d20*/ 	.word	0x000000ff
        /*0d24*/ 	.word	0x00013250
        /*0d28*/ 	.short	0x010a
        /*0d2a*/ 	.byte	0x0b
	.zero		1


	//   ....[42]....
        /*0d2c*/ 	.word	0x0000ee00
        /*0d30*/ 	.word	0x000000ff
        /*0d34*/ 	.word	0x00000000
        /*0d38*/ 	.short	0x0101
        /*0d3a*/ 	.byte	0x18
	.zero		1


	//   ....[43]....
        /*0d3c*/ 	.word	0x000124c0
        /*0d40*/ 	.word	0x000000ff
        /*0d44*/ 	.word	0x00000000
        /*0d48*/ 	.short	0x0101
        /*0d4a*/ 	.byte	0x06
	.zero		1


	//   ....[44]....
        /*0d4c*/ 	.word	0x00012960
        /*0d50*/ 	.word	0x000000ff
        /*0d54*/ 	.word	0x00013250
        /*0d58*/ 	.short	0x010a
        /*0d5a*/ 	.byte	0x0e
	.zero		1


	//   ....[45]....
        /*0d5c*/ 	.word	0x000129a0
        /*0d60*/ 	.word	0x000000ff
        /*0d64*/ 	.word	0x00013250
        /*0d68*/ 	.short	0x010a
        /*0d6a*/ 	.byte	0x0e
	.zero		1


	//   ....[46]....
        /*0d6c*/ 	.word	0x00012fc0
        /*0d70*/ 	.word	0x000000ff
        /*0d74*/ 	.word	0x00000000
        /*0d78*/ 	.short	0x0101
        /*0d7a*/ 	.byte	0x04
	.zero		1


	//   ....[47]....
        /*0d7c*/ 	.word	0x000147d0
        /*0d80*/ 	.word	0x00000012
        /*0d84*/ 	.word	0x00000000
        /*0d88*/ 	.short	0x0101
        /*0d8a*/ 	.byte	0x3f
	.zero		1


	//   ....[48]....
        /*0d8c*/ 	.word	0x00014a50
        /*0d90*/ 	.word	0x00000012
        /*0d94*/ 	.word	0x00000000
        /*0d98*/ 	.short	0x0101
        /*0d9a*/ 	.byte	0x3f
	.zero		1


	//   ....[49]....
        /*0d9c*/ 	.word	0x00018940
        /*0da0*/ 	.word	0x00000004
        /*0da4*/ 	.word	0x00013280
        /*0da8*/ 	.short	0x010a
        /*0daa*/ 	.byte	0x3f
	.zero		1


	//   ....[50]....
        /*0dac*/ 	.word	0x00018fa0
        /*0db0*/ 	.word	0x00000004
        /*0db4*/ 	.word	0x00013270
        /*0db8*/ 	.short	0x0107
        /*0dba*/ 	.byte	0x3f
	.zero		1


	//   ....[51]....
        /*0dbc*/ 	.word	0x00019060
        /*0dc0*/ 	.word	0x00000004
        /*0dc4*/ 	.word	0x00013270
        /*0dc8*/ 	.short	0x0101
        /*0dca*/ 	.byte	0x3f
	.zero		1


	//   ....[52]....
        /*0dcc*/ 	.word	0x000190b0
        /*0dd0*/ 	.word	0x00000004
        /*0dd4*/ 	.word	0x00013240
        /*0dd8*/ 	.short	0x010a
        /*0dda*/ 	.byte	0x3f
	.zero		1


	//   ....[53]....
        /*0ddc*/ 	.word	0x00019600
        /*0de0*/ 	.word	0x00000004
        /*0de4*/ 	.word	0x00013230
        /*0de8*/ 	.short	0x0107
        /*0dea*/ 	.byte	0x3f
	.zero		1


	//   ....[54]....
        /*0dec*/ 	.word	0x000196d0
        /*0df0*/ 	.word	0x00000004
        /*0df4*/ 	.word	0x00013230
        /*0df8*/ 	.short	0x0101
        /*0dfa*/ 	.byte	0x3f
	.zero		1


	//   ....[55]....
        /*0dfc*/ 	.word	0x0001a180
        /*0e00*/ 	.word	0x00000011
        /*0e04*/ 	.word	0x00013200
        /*0e08*/ 	.short	0x0107
        /*0e0a*/ 	.byte	0x3f
	.zero		1


	//   ....[56]....
        /*0e0c*/ 	.word	0x0001a270
        /*0e10*/ 	.word	0x00000011
        /*0e14*/ 	.word	0x00013200
        /*0e18*/ 	.short	0x0101
        /*0e1a*/ 	.byte	0x3f
	.zero		1


	//   ....[57]....
        /*0e1c*/ 	.word	0x0001a290
        /*0e20*/ 	.word	0x00000011
        /*0e24*/ 	.word	0x00013220
        /*0e28*/ 	.short	0x010a
        /*0e2a*/ 	.byte	0x3f
	.zero		1


	//   ....[58]....
        /*0e2c*/ 	.word	0x0001a7f0
        /*0e30*/ 	.word	0x00000000
        /*0e34*/ 	.word	0x00013280
        /*0e38*/ 	.short	0x010a
        /*0e3a*/ 	.byte	0x3f
	.zero		1


	//   ....[59]....
        /*0e3c*/ 	.word	0x0001ad00
        /*0e40*/ 	.word	0x00000000
        /*0e44*/ 	.word	0x00013270
        /*0e48*/ 	.short	0x0107
        /*0e4a*/ 	.byte	0x3f
	.zero		1


	//   ....[60]....
        /*0e4c*/ 	.word	0x0001adc0
        /*0e50*/ 	.word	0x00000000
        /*0e54*/ 	.word	0x00013270
        /*0e58*/ 	.short	0x0101
        /*0e5a*/ 	.byte	0x3f
	.zero		1


	//   ....[61]....
        /*0e5c*/ 	.word	0x0001ae10
        /*0e60*/ 	.word	0x00000000
        /*0e64*/ 	.word	0x00013240
        /*0e68*/ 	.short	0x010a
        /*0e6a*/ 	.byte	0x3f
	.zero		1


	//   ....[62]....
        /*0e6c*/ 	.word	0x0001b240
        /*0e70*/ 	.word	0x00000000
        /*0e74*/ 	.word	0x00013230
        /*0e78*/ 	.short	0x0107
        /*0e7a*/ 	.byte	0x3f
	.zero		1


	//   ....[63]....
        /*0e7c*/ 	.word	0x0001b300
        /*0e80*/ 	.word	0x00000000
        /*0e84*/ 	.word	0x00013230
        /*0e88*/ 	.short	0x0101
        /*0e8a*/ 	.byte	0x3f
	.zero		1


	//   ....[64]....
        /*0e8c*/ 	.word	0x0001b390
        /*0e90*/ 	.word	0x00000002
        /*0e94*/ 	.word	0x00013270
        /*0e98*/ 	.short	0x010a
        /*0e9a*/ 	.byte	0x3f
	.zero		1


	//   ....[65]....
        /*0e9c*/ 	.word	0x0001b420
        /*0ea0*/ 	.word	0x00000002
        /*0ea4*/ 	.word	0x00013260
        /*0ea8*/ 	.short	0x010a
        /*0eaa*/ 	.byte	0x3f
	.zero		1


	//   ....[66]....
        /*0eac*/ 	.word	0x0001b850
        /*0eb0*/ 	.word	0x00000002
        /*0eb4*/ 	.word	0x00013250
        /*0eb8*/ 	.short	0x0101
        /*0eba*/ 	.byte	0x3f
	.zero		1


	//   ....[67]....
        /*0ebc*/ 	.word	0x0001b8e0
        /*0ec0*/ 	.word	0x00000002
        /*0ec4*/ 	.word	0x00000000
        /*0ec8*/ 	.short	0x0101
        /*0eca*/ 	.byte	0x3f
	.zero		1


	//   ....[68]....
        /*0ecc*/ 	.word	0x0001bad0
        /*0ed0*/ 	.word	0x00000000
        /*0ed4*/ 	.word	0x00013270
        /*0ed8*/ 	.short	0x010a
        /*0eda*/ 	.byte	0x3f
	.zero		1


	//   ....[69]....
        /*0edc*/ 	.word	0x0001bb60
        /*0ee0*/ 	.word	0x00000000
        /*0ee4*/ 	.word	0x00013260
        /*0ee8*/ 	.short	0x010a
        /*0eea*/ 	.byte	0x3f
	.zero		1


	//   ....[70]....
        /*0eec*/ 	.word	0x0001bfb0
        /*0ef0*/ 	.word	0x00000000
        /*0ef4*/ 	.word	0x00013250
        /*0ef8*/ 	.short	0x0101
        /*0efa*/ 	.byte	0x3f
	.zero		1


	//   ....[71]....
        /*0efc*/ 	.word	0x0001c030
        /*0f00*/ 	.word	0x00000000
        /*0f04*/ 	.word	0x00000000
        /*0f08*/ 	.short	0x0101
        /*0f0a*/ 	.byte	0x3f
	.zero		1


	//   ....[72]....
        /*0f0c*/ 	.word	0x0001d270
        /*0f10*/ 	.word	0x00000005
        /*0f14*/ 	.word	0x00013220
        /*0f18*/ 	.short	0x010a
        /*0f1a*/ 	.byte	0x3f
	.zero		1


	//   ....[73]....
        /*0f1c*/ 	.word	0x0001d410
        /*0f20*/ 	.word	0x00000004
        /*0f24*/ 	.word	0x00013240
        /*0f28*/ 	.short	0x010a
        /*0f2a*/ 	.byte	0x3f
	.zero		1


	//   ....[74]....
        /*0f2c*/ 	.word	0x0001d4c0
        /*0f30*/ 	.word	0x00000005
        /*0f34*/ 	.word	0x00013240
        /*0f38*/ 	.short	0x010a
        /*0f3a*/ 	.byte	0x3f
	.zero		1


	//   ....[75]....
        /*0f3c*/ 	.word	0x0001d500
        /*0f40*/ 	.word	0x00000004
        /*0f44*/ 	.word	0x00013260
        /*0f48*/ 	.short	0x010a
        /*0f4a*/ 	.byte	0x3f
	.zero		1


	//   ....[76]....
        /*0f4c*/ 	.word	0x0001d540
        /*0f50*/ 	.word	0x00000005
        /*0f54*/ 	.word	0x00013260
        /*0f58*/ 	.short	0x010a
        /*0f5a*/ 	.byte	0x3f
	.zero		1


	//   ....[77]....
        /*0f5c*/ 	.word	0x0001d580
        /*0f60*/ 	.word	0x00000004
        /*0f64*/ 	.word	0x00013280
        /*0f68*/ 	.short	0x010a
        /*0f6a*/ 	.byte	0x3f
	.zero		1


	//   ....[78]....
        /*0f6c*/ 	.word	0x0001d5c0
        /*0f70*/ 	.word	0x00000005
        /*0f74*/ 	.word	0x00013280
        /*0f78*/ 	.short	0x010a
        /*0f7a*/ 	.byte	0x3f
	.zero		1


	//   ....[79]....
        /*0f7c*/ 	.word	0x0001d630
        /*0f80*/ 	.word	0x00000003
        /*0f84*/ 	.word	0x00013200
        /*0f88*/ 	.short	0x010a
        /*0f8a*/ 	.byte	0x3f
	.zero		1


	//   ....[80]....
        /*0f8c*/ 	.word	0x0001d680
        /*0f90*/ 	.word	0x0000006a
        /*0f94*/ 	.word	0x00013230
        /*0f98*/ 	.short	0x010a
        /*0f9a*/ 	.byte	0x3f
	.zero		1


	//   ....[81]....
        /*0f9c*/ 	.word	0x0001d6e0
        /*0fa0*/ 	.word	0x0000000a
        /*0fa4*/ 	.word	0x00013230
        /*0fa8*/ 	.short	0x010a
        /*0faa*/ 	.byte	0x3f
	.zero		1


	//   ....[82]....
        /*0fac*/ 	.word	0x0001d740
        /*0fb0*/ 	.word	0x0000000a
        /*0fb4*/ 	.word	0x00013250
        /*0fb8*/ 	.short	0x010a
        /*0fba*/ 	.byte	0x3f
	.zero		1


	//   ....[83]....
        /*0fbc*/ 	.word	0x0001d7a0
        /*0fc0*/ 	.word	0x0000000a
        /*0fc4*/ 	.word	0x00013230
        /*0fc8*/ 	.short	0x010a
        /*0fca*/ 	.byte	0x3f
	.zero		1


	//   ....[84]....
        /*0fcc*/ 	.word	0x0001d800
        /*0fd0*/ 	.word	0x0000000a
        /*0fd4*/ 	.word	0x00013250
        /*0fd8*/ 	.short	0x010a
        /*0fda*/ 	.byte	0x3f
	.zero		1


	//   ....[85]....
        /*0fdc*/ 	.word	0x0001d860
        /*0fe0*/ 	.word	0x0000000a
        /*0fe4*/ 	.word	0x00013230
        /*0fe8*/ 	.short	0x010a
        /*0fea*/ 	.byte	0x3f
	.zero		1


	//   ....[86]....
        /*0fec*/ 	.word	0x0001d8c0
        /*0ff0*/ 	.word	0x0000000a
        /*0ff4*/ 	.word	0x00013250
        /*0ff8*/ 	.short	0x010a
        /*0ffa*/ 	.byte	0x3f
	.zero		1


	//   ....[87]....
        /*0ffc*/ 	.word	0x0001d920
        /*1000*/ 	.word	0x00000005
        /*1004*/ 	.word	0x00013250
        /*1008*/ 	.short	0x010a
        /*100a*/ 	.byte	0x3f
	.zero		1


	//   ....[88]....
        /*100c*/ 	.word	0x0001da30
        /*1010*/ 	.word	0x00000004
        /*1014*/ 	.word	0x00013280
        /*1018*/ 	.short	0x010a
        /*101a*/ 	.byte	0x3f
	.zero		1


	//   ....[89]....
        /*101c*/ 	.word	0x0001e140
        /*1020*/ 	.word	0x00000004
        /*1024*/ 	.word	0x00013240
        /*1028*/ 	.short	0x010a
        /*102a*/ 	.byte	0x3f
	.zero		1


	//   ....[90]....
        /*102c*/ 	.word	0x0001ef70
        /*1030*/ 	.word	0x00000011
        /*1034*/ 	.word	0x00013220
        /*1038*/ 	.short	0x010a
        /*103a*/ 	.byte	0x3f
	.zero		1


	//   ....[91]....
        /*103c*/ 	.word	0x0001efd0
        /*1040*/ 	.word	0x00000000
        /*1044*/ 	.word	0x00013280
        /*1048*/ 	.short	0x010a
        /*104a*/ 	.byte	0x3f
	.zero		1


	//   ....[92]....
        /*104c*/ 	.word	0x0001f6a0
        /*1050*/ 	.word	0x00000000
        /*1054*/ 	.word	0x00013240
        /*1058*/ 	.short	0x010a
        /*105a*/ 	.byte	0x3f
	.zero		1


	//   ....[93]....
        /*105c*/ 	.word	0x0001fc60
        /*1060*/ 	.word	0x00000002
        /*1064*/ 	.word	0x00013270
        /*1068*/ 	.short	0x010a
        /*106a*/ 	.byte	0x3f
	.zero		1


	//   ....[94]....
        /*106c*/ 	.word	0x0001fcb0
        /*1070*/ 	.word	0x00000002
        /*1074*/ 	.word	0x00013260
        /*1078*/ 	.short	0x010a
        /*107a*/ 	.byte	0x3f
	.zero		1


	//   ....[95]....
        /*107c*/ 	.word	0x0001fd00
        /*1080*/ 	.word	0x00000000
        /*1084*/ 	.word	0x00013270
        /*1088*/ 	.short	0x010a
        /*108a*/ 	.byte	0x3f
	.zero		1


	//   ....[96]....
        /*108c*/ 	.word	0x0001fd50
        /*1090*/ 	.word	0x00000000
        /*1094*/ 	.word	0x00013260
        /*1098*/ 	.short	0x010a
        /*109a*/ 	.byte	0x3f
	.zero		1


	//   ....[97]....
        /*109c*/ 	.word	0x0001fda0
        /*10a0*/ 	.word	0x00000005
        /*10a4*/ 	.word	0x00013220
        /*10a8*/ 	.short	0x010a
        /*10aa*/ 	.byte	0x3f
	.zero		1


	//   ....[98]....
        /*10ac*/ 	.word	0x0001ff40
        /*10b0*/ 	.word	0x00000004
        /*10b4*/ 	.word	0x00013240
        /*10b8*/ 	.short	0x010a
        /*10ba*/ 	.byte	0x3f
	.zero		1


	//   ....[99]....
        /*10bc*/ 	.word	0x0001ff90
        /*10c0*/ 	.word	0x00000005
        /*10c4*/ 	.word	0x00013240
        /*10c8*/ 	.short	0x010a
        /*10ca*/ 	.byte	0x3f
	.zero		1


	//   ....[100]....
        /*10cc*/ 	.word	0x0001ffe0
        /*10d0*/ 	.word	0x00000004
        /*10d4*/ 	.word	0x00013260
        /*10d8*/ 	.short	0x010a
        /*10da*/ 	.byte	0x3f
	.zero		1


	//   ....[101]....
        /*10dc*/ 	.word	0x00020030
        /*10e0*/ 	.word	0x00000005
        /*10e4*/ 	.word	0x00013260
        /*10e8*/ 	.short	0x010a
        /*10ea*/ 	.byte	0x3f
	.zero		1


	//   ....[102]....
        /*10ec*/ 	.word	0x00020080
        /*10f0*/ 	.word	0x00000004
        /*10f4*/ 	.word	0x00013280
        /*10f8*/ 	.short	0x010a
        /*10fa*/ 	.byte	0x3f
	.zero		1


	//----- nvinfo : EIATTR_NUM_MBARRIERS
	.align		4
.L_1516:
        /*10fc*/ 	.byte	0x03, 0x38
        /*10fe*/ 	.short	0x0016


	//----- nvinfo : EIATTR_EXIT_INSTR_OFFSETS
	.align		4
        /*1100*/ 	.byte	0x04, 0x1c
        /*1102*/ 	.short	(.L_1518 - .L_1517)


	//   ....[0]....
.L_1517:
        /*1104*/ 	.word	0x00000980


	//   ....[1]....
        /*1108*/ 	.word	0x00015c90


	//   ....[2]....
        /*110c*/ 	.word	0x0001d610


	//----- nvinfo : EIATTR_MAX_THREADS
	.align		4
.L_1518:
        /*1110*/ 	.byte	0x04, 0x05
        /*1112*/ 	.short	(.L_1520 - .L_1519)
.L_1519:
        /*1114*/ 	.word	0x00000200
        /*1118*/ 	.word	0x00000001
        /*111c*/ 	.word	0x00000001


	//----- nvinfo : EIATTR_CRS_STACK_SIZE
	.align		4
.L_1520:
        /*1120*/ 	.byte	0x04, 0x1e
        /*1122*/ 	.short	(.L_1522 - .L_1521)
.L_1521:
        /*1124*/ 	.word	0x00000000


	//----- nvinfo : EIATTR_CBANK_PARAM_SIZE
	.align		4
.L_1522:
        /*1128*/ 	.byte	0x03, 0x19
        /*112a*/ 	.short	0x0af0


	//----- nvinfo : EIATTR_PARAM_CBANK
	.align		4
        /*112c*/ 	.byte	0x04, 0x0a
        /*112e*/ 	.short	(.L_1524 - .L_1523)
	.align		4
.L_1523:
        /*1130*/ 	.word	index@(.nv.constant0._ZN7cutlass13device_kernelIN5flash11enable_sm90INS1_16FlashAttnFwdSm90INS1_25CollectiveMainloopFwdSm90ILi2EN4cute5tupleIJNS5_1CILi1EEES8_S8_EEENS6_IJNS7_ILi192EEENS7_ILi160EEENS7_ILi64EEEEEELi64ENS_12float_e4m3_tEfNS_4arch4Sm90ELb0ELb1ELb1ELb1ELb1ELb0ELb0ELb1ELb1ELb1ELb1ELb0EEENS1_21CollectiveEpilogueFwdINS6_IJSA_SC_SB_EEES9_NS_10bfloat16_tESG_Li384ELb1ELb1ELb1ELb1EEENS1_36VarlenDynamicPersistentTileSchedulerILi192ELi160ELi384ELi128ELb1ELb1ELb1ELb1ELb0ELb1EEEEEEEEEvNT_6ParamsE)
        /*1134*/ 	.short	0x0210
        /*1136*/ 	.short	0x0af0


	//----- nvinfo : EIATTR_SW_WAR
	.align		4
.L_1524:
        /*1138*/ 	.byte	0x04, 0x36
        /*113a*/ 	.short	(.L_1526 - .L_1525)
.L_1525:
        /*113c*/ 	.word	0x00000008
.L_1526:


//--------------------- .nv.info._ZN7cutlass13device_kernelIN5flash11enable_sm90INS1_16FlashAttnFwdSm90INS1_25CollectiveMainloopFwdSm90ILi2EN4cute5tupleIJNS5_1CILi1EEES8_S8_EEENS6_IJNS7_ILi192EEENS7_ILi160EEENS7_ILi64EEEEEELi64ENS_12float_e4m3_tEfNS_4arch4Sm90ELb0ELb1ELb1ELb1ELb1ELb1ELb0ELb1ELb1ELb1ELb1ELb0EEENS1_21CollectiveEpilogueFwdINS6_IJSA_SC_SB_EEES9_NS_10bfloat16_tESG_Li384ELb1ELb1ELb1ELb1EEENS1_36VarlenDynamicPersistentTileSchedulerILi192ELi160ELi384ELi128ELb1ELb1ELb1ELb1ELb0ELb1EEEEEEEEEvNT_6ParamsE --------------------------
	.section	.nv.info._ZN7cutlass13device_kernelIN5flash11enable_sm90INS1_16FlashAttnFwdSm90INS1_25CollectiveMainloopFwdSm90ILi2EN4cute5tupleIJNS5_1CILi1EEES8_S8_EEENS6_IJNS7_ILi192EEENS7_ILi160EEENS7_ILi64EEEEEELi64ENS_12float_e4m3_tEfNS_4arch4Sm90ELb0ELb1ELb1ELb1ELb1ELb1ELb0ELb1ELb1ELb1ELb1ELb0EEENS1_21CollectiveEpilogueFwdINS6_IJSA_SC_SB_EEES9_NS_10bfloat16_tESG_Li384ELb1ELb1ELb1ELb1EEENS1_36VarlenDynamicPersistentTileSchedulerILi192ELi160ELi384ELi128ELb1ELb1ELb1ELb1ELb0ELb1EEEEEEEEEvNT_6ParamsE,"",@"SHT_CUDA_INFO"
	.sectionflags	@""
	.align	4


	//----- nvinfo : EIATTR_CUDA_API_VERSION
	.align		4
        /*0000*/ 	.byte	0x04, 0x37
        /*0002*/ 	.short	(.L_1528 - .L_1527)
.L_1527:
        /*0004*/ 	.word	0x00000082


	//----- nvinfo : EIATTR_KPARAM_INFO
	.align		4
.L_1528:
        /*0008*/ 	.byte	0x04, 0x17
        /*000a*/ 	.short	(.L_1530 - .L_1529)
.L_1529:
        /*000c*/ 	.word	0x00000000
        /*0010*/ 	.short	0x0000
        /*0012*/ 	.short	0x0070
        /*0014*/ 	.byte	0x00, 0xf0, 0x01, 0x2a


	//----- nvinfo : EIATTR_SPARSE_MMA_MASK
	.align		4
.L_1530:
        /*0018*/ 	.byte	0x03, 0x50
        /*001a*/ 	.short	0x0000


	//----- nvinfo : EIATTR_MAXREG_COUNT
	.align		4
        /*001c*/ 	.byte	0x03, 0x1b
        /*001e*/ 	.short	0x0080


	//----- nvinfo : EIATTR_NUM_BARRIERS
	.align		4
        /*0020*/ 	.byte	0x02, 0x4c
        /*0022*/ 	.byte	0x10
	.zero		1


	//----- nvinfo : EIATTR_EXTERNS
	.align		4
        /*0024*/ 	.byte	0x04, 0x0f
        /*0026*/ 	.short	(.L_1532 - .L_1531)


	//   ....[0]....
	.align		4
.L_1531:
        /*0028*/ 	.word	index@(__assertfail)


	//----- nvinfo : EIATTR_ANNOTATIONS
	.align		4
.L_1532:
        /*002c*/ 	.byte	0x04, 0x55
        /*002e*/ 	.short	(.L_1534 - .L_1533)


	//   ....[0]....
.L_1533:
        /* <DEDUP_REMOVED lines=126> */


	//----- nvinfo : EIATTR_MERCURY_ISA_VERSION
	.align		4
.L_1534:
        /*07f8*/ 	.byte	0x03, 0x5f
        /*07fa*/ 	.short	0x0101


	//----- nvinfo : EIATTR_UNUSED_LOAD_BYTE_OFFSET
	.align		4
        /*07fc*/ 	.byte	0x04, 0x44
        /*07fe*/ 	.short	(.L_1536 - .L_1535)


	//   ....[0]....
.L_1535:
        /*0800*/ 	.word	0x00000a40
        /*0804*/ 	.word	0x0000fff0


	//   ....[1]....
        /*0808*/ 	.word	0x0001b220
        /*080c*/ 	.word	0x0000fff0


	//----- nvinfo : EIATTR_INT_WARP_WIDE_INSTR_OFFSETS
	.align		4
.L_1536:
        /*0810*/ 	.byte	0x04, 0x31
        /*0812*/ 	.short	(.L_1538 - .L_1537)


	//   ....[0]....
.L_1537:
        /*0814*/ 	.word	0x00000120


	//   ....[1]....
        /*0818*/ 	.word	0x00000160


	//   ....[2]....
        /*081c*/ 	.word	0x00000220


	//   ....[3]....
        /*0820*/ 	.word	0x00021040


	//   ....[4]....
        /*0824*/ 	.word	0x000210d0


	//   ....[5]....
        /*0828*/ 	.word	0x00024c60


	//   ....[6]....
        /*082c*/ 	.word	0x00024cf0


	//----- nvinfo : EIATTR_COOP_GROUP_MASK_REGIDS
	.align		4
.L_1538:
        /*0830*/ 	.byte	0x04, 0x29
        /*0832*/ 	.short	(.L_1540 - .L_1539)


	//   ....[0]....
.L_1539:
        /*0834*/ 	.word	0xffffffff


	//   ....[1]....
        /*0838*/ 	.word	0xffffffff


	//   ....[2]....
        /*083c*/ 	.word	0xffffffff


	//   ....[3]....
        /*0840*/ 	.word	0xffffffff


	//   ....[4]....
        /*0844*/ 	.word	0xffffffff


	//   ....[5]....
        /*0848*/ 	.word	0xffffffff


	//   ....[6]....
        /*084c*/ 	.word	0xffffffff


	//   ....[7]....
        /*0850*/ 	.word	0xffffffff


	//   ....[8]....
        /*0854*/ 	.word	0xffffffff


	//   ....[9]....
        /*0858*/ 	.word	0xffffffff


	//   ....[10]....
        /*085c*/ 	.word	0xffffffff


	//   ....[11]....
        /*0860*/ 	.word	0xffffffff


	//   ....[12]....
        /*0864*/ 	.word	0xffffffff


	//   ....[13]....
        /*0868*/ 	.word	0xffffffff


	//   ....[14]....
        /*086c*/ 	.word	0xffffffff


	//   ....[15]....
        /*0870*/ 	.word	0xffffffff


	//   ....[16]....
        /*0874*/ 	.word	0xffffffff


	//   ....[17]....
        /*0878*/ 	.word	0xffffffff


	//   ....[18]....
        /*087c*/ 	.word	0xffffffff


	//   ....[19]....
        /*0880*/ 	.word	0xffffffff


	//   ....[20]....
        /*0884*/ 	.word	0xffffffff


	//   ....[21]....
        /*0888*/ 	.word	0xffffffff


	//   ....[22]....
        /*088c*/ 	.word	0xffffffff


	//   ....[23]....
        /*0890*/ 	.word	0xffffffff


	//   ....[24]....
        /*0894*/ 	.word	0xffffffff


	//   ....[25]....
        /*0898*/ 	.word	0xffffffff


	//   ....[26]....
        /*089c*/ 	.word	0xffffffff


	//   ....[27]....
        /*08a0*/ 	.word	0xffffffff


	//   ....[28]....
        /*08a4*/ 	.word	0xffffffff


	//   ....[29]....
        /*08a8*/ 	.word	0xffffffff


	//   ....[30]....
        /*08ac*/ 	.word	0xffffffff


	//   ....[31]....
        /*08b0*/ 	.word	0xffffffff


	//   ....[32]....
        /*08b4*/ 	.word	0xffffffff


	//   ....[33]....
        /*08b8*/ 	.word	0xffffffff


	//   ....[34]....
        /*08bc*/ 	.word	0xffffffff


	//   ....[35]....
        /*08c0*/ 	.word	0xffffffff


	//   ....[36]....
        /*08c4*/ 	.word	0xffffffff


	//   ....[37]....
        /*08c8*/ 	.word	0xffffffff


	//   ....[38]....
        /*08cc*/ 	.word	0xffffffff


	//   ....[39]....
        /*08d0*/ 	.word	0xffffffff


	//   ....[40]....
        /*08d4*/ 	.word	0xffffffff


	//   ....[41]....
        /*08d8*/ 	.word	0xffffffff


	//   ....[42]....
        /*08dc*/ 	.word	0xffffffff


	//   ....[43]....
        /*08e0*/ 	.word	0xffffffff


	//   ....[44]....
        /*08e4*/ 	.word	0xffffffff


	//   ....[45]....
        /*08e8*/ 	.word	0xffffffff


	//   ....[46]....
        /*08ec*/ 	.word	0xffffffff


	//   ....[47]....
        /*08f0*/ 	.word	0xffffffff


	//   ....[48]....
        /*08f4*/ 	.word	0xffffffff


	//   ....[49]....
        /*08f8*/ 	.word	0xffffffff


	//   ....[50]....
        /*08fc*/ 	.word	0xffffffff


	//   ....[51]....
        /*0900*/ 	.word	0xffffffff


	//   ....[52]....
        /*0904*/ 	.word	0xffffffff


	//   ....[53]....
        /*0908*/ 	.word	0xffffffff


	//   ....[54]....
        /*090c*/ 	.word	0xffffffff


	//   ....[55]....
        /*0910*/ 	.word	0xffffffff


	//   ....[56]....
        /*0914*/ 	.word	0xffffffff


	//   ....[57]....
        /*0918*/ 	.word	0xffffffff


	//   ....[58]....
        /*091c*/ 	.word	0xffffffff


	//   ....[59]....
        /*0920*/ 	.word	0xffffffff


	//   ....[60]....
        /*0924*/ 	.word	0xffffffff


	//   ....[61]....
        /*0928*/ 	.word	0xffffffff


	//   ....[62]....
        /*092c*/ 	.word	0xffffffff


	//   ....[63]....
        /*0930*/ 	.word	0xffffffff


	//   ....[64]....
        /*0934*/ 	.word	0xffffffff


	//   ....[65]....
        /*0938*/ 	.word	0xffffffff


	//   ....[66]....
        /*093c*/ 	.word	0xffffffff


	//   ....[67]....
        /*0940*/ 	.word	0xffffffff


	//   ....[68]....
        /*0944*/ 	.word	0xffffffff


	//   ....[69]....
        /*0948*/ 	.word	0xffffffff


	//   ....[70]....
        /*094c*/ 	.word	0xffffffff


	//   ....[71]....
        /*0950*/ 	.word	0xffffffff


	//   ....[72]....
        /*0954*/ 	.word	0xffffffff


	//   ....[73]....
        /*0958*/ 	.word	0xffffffff


	//   ....[74]....
        /*095c*/ 	.word	0xffffffff


	//   ....[75]....
        /*0960*/ 	.word	0xffffffff


	//   ....[76]....
        /*0964*/ 	.word	0xffffffff


	//   ....[77]....
        /*0968*/ 	.word	0xffffffff


	//   ....[78]....
        /*096c*/ 	.word	0xffffffff


	//   ....[79]....
        /*0970*/ 	.word	0xffffffff


	//   ....[80]....
        /*0974*/ 	.word	0xffffffff


	//   ....[81]....
        /*0978*/ 	.word	0xffffffff


	//   ....[82]....
        /*097c*/ 	.word	0xffffffff


	//   ....[83]....
        /*0980*/ 	.word	0xffffffff


	//   ....[84]....
        /*0984*/ 	.word	0xffffffff


	//   ....[85]....
        /*0988*/ 	.word	0xffffffff


	//   ....[86]....
        /*098c*/ 	.word	0xffffffff


	//   ....[87]....
        /*0990*/ 	.word	0xffffffff


	//   ....[88]....
        /*0994*/ 	.word	0xffffffff


	//   ....[89]....
        /*0998*/ 	.word	0xffffffff


	//   ....[90]....
        /*099c*/ 	.word	0xffffffff


	//   ....[91]....
        /*09a0*/ 	.word	0xffffffff


	//   ....[92]....
        /*09a4*/ 	.word	0xffffffff


	//   ....[93]....
        /*09a8*/ 	.word	0xffffffff


	//   ....[94]....
        /*09ac*/ 	.word	0xffffffff


	//   ....[95]....
        /*09b0*/ 	.word	0xffffffff


	//   ....[96]....
        /*09b4*/ 	.word	0xffffffff


	//   ....[97]....
        /*09b8*/ 	.word	0xffffffff


	//   ....[98]....
        /*09bc*/ 	.word	0xffffffff


	//   ....[99]....
        /*09c0*/ 	.word	0xffffffff


	//   ....[100]....
        /*09c4*/ 	.word	0xffffffff


	//   ....[101]....
        /*09c8*/ 	.word	0xffffffff


	//   ....[102]....
        /*09cc*/ 	.word	0xffffffff


	//   ....[103]....
        /*09d0*/ 	.word	0xffffffff


	//   ....[104]....
        /*09d4*/ 	.word	0xffffffff


	//   ....[105]....
        /*09d8*/ 	.word	0xffffffff


	//   ....[106]....
        /*09dc*/ 	.word	0xffffffff


	//   ....[107]....
        /*09e0*/ 	.word	0xffffffff


	//   ....[108]....
        /*09e4*/ 	.word	0xffffffff


	//   ....[109]....
        /*09e8*/ 	.word	0xffffffff


	//   ....[110]....
        /*09ec*/ 	.word	0xffffffff


	//   ....[111]....
        /*09f0*/ 	.word	0xffffffff


	//   ....[112]....
        /*09f4*/ 	.word	0xffffffff


	//   ....[113]....
        /*09f8*/ 	.word	0xffffffff


	//   ....[114]....
        /*09fc*/ 	.word	0xffffffff


	//   ....[115]....
        /*0a00*/ 	.word	0xffffffff


	//   ....[116]....
        /*0a04*/ 	.word	0xffffffff


	//   ....[117]....
        /*0a08*/ 	.word	0xffffffff


	//   ....[118]....
        /*0a0c*/ 	.word	0xffffffff


	//   ....[119]....
        /*0a10*/ 	.word	0xffffffff


	//   ....[120]....
        /*0a14*/ 	.word	0xffffffff


	//   ....[121]....
        /*0a18*/ 	.word	0xffffffff


	//   ....[122]....
        /*0a1c*/ 	.word	0xffffffff


	//   ....[123]....
        /*0a20*/ 	.word	0xffffffff


	//   ....[124]....
        /*0a24*/ 	.word	0xffffffff


	//   ....[125]....
        /*0a28*/ 	.word	0xffffffff


	//   ....[126]....
        /*0a2c*/ 	.word	0xffffffff


	//   ....[127]....
        /*0a30*/ 	.word	0xffffffff


	//   ....[128]....
        /*0a34*/ 	.word	0xffffffff


	//   ....[129]....
        /*0a38*/ 	.word	0xffffffff


	//   ....[130]....
        /*0a3c*/ 	.word	0xffffffff


	//   ....[131]....
        /*0a40*/ 	.word	0xffffffff


	//   ....[132]....
        /*0a44*/ 	.word	0xffffffff


	//   ....[133]....
        /*0a48*/ 	.word	0xffffffff


	//   ....[134]....
        /*0a4c*/ 	.word	0xffffffff


	//   ....[135]....
        /*0a50*/ 	.word	0xffffffff


	//   ....[136]....
        /*0a54*/ 	.word	0xffffffff


	//   ....[137]....
        /*0a58*/ 	.word	0xffffffff


	//   ....[138]....
        /*0a5c*/ 	.word	0xffffffff


	//   ....[139]....
        /*0a60*/ 	.word	0xffffffff


	//   ....[140]....
        /*0a64*/ 	.word	0xffffffff


	//   ....[141]....
        /*0a68*/ 	.word	0xffffffff


	//   ....[142]....
        /*0a6c*/ 	.word	0xffffffff


	//   ....[143]....
        /*0a70*/ 	.word	0xffffffff


	//   ....[144]....
        /*0a74*/ 	.word	0xffffffff


	//   ....[145]....
        /*0a78*/ 	.word	0xffffffff


	//   ....[146]....
        /*0a7c*/ 	.word	0xffffffff


	//   ....[147]....
        /*0a80*/ 	.word	0xffffffff


	//   ....[148]....
        /*0a84*/ 	.word	0xffffffff


	//   ....[149]....
        /*0a88*/ 	.word	0xffffffff


	//   ....[150]....
        /*0a8c*/ 	.word	0xffffffff


	//   ....[151]....
        /*0a90*/ 	.word	0xffffffff


	//   ....[152]....
        /*0a94*/ 	.word	0xffffffff


	//   ....[153]....
        /*0a98*/ 	.word	0xffffffff


	//   ....[154]....
        /*0a9c*/ 	.word	0xffffffff


	//   ....[155]....
        /*0aa0*/ 	.word	0xffffffff


	//   ....[156]....
        /*0aa4*/ 	.word	0xffffffff


	//   ....[157]....
        /*0aa8*/ 	.word	0xffffffff


	//   ....[158]....
        /*0aac*/ 	.word	0xffffffff


	//   ....[159]....
        /*0ab0*/ 	.word	0xffffffff


	//   ....[160]....
        /*0ab4*/ 	.word	0xffffffff


	//   ....[161]....
        /*0ab8*/ 	.word	0xffffffff


	//   ....[162]....
        /*0abc*/ 	.word	0xffffffff


	//   ....[163]....
        /*0ac0*/ 	.word	0xffffffff


	//   ....[164]....
        /*0ac4*/ 	.word	0xffffffff


	//   ....[165]....
        /*0ac8*/ 	.word	0xffffffff


	//   ....[166]....
        /*0acc*/ 	.word	0xffffffff


	//   ....[167]....
        /*0ad0*/ 	.word	0xffffffff


	//   ....[168]....
        /*0ad4*/ 	.word	0xffffffff


	//   ....[169]....
        /*0ad8*/ 	.word	0xffffffff


	//   ....[170]....
        /*0adc*/ 	.word	0xffffffff


	//   ....[171]....
        /*0ae0*/ 	.word	0xffffffff


	//   ....[172]....
        /*0ae4*/ 	.word	0xffffffff


	//   ....[173]....
        /*0ae8*/ 	.word	0xffffffff


	//   ....[174]....
        /*0aec*/ 	.word	0xffffffff


	//   ....[175]....
        /*0af0*/ 	.word	0xffffffff


	//   ....[176]....
        /*0af4*/ 	.word	0xffffffff


	//   ....[177]....
        /*0af8*/ 	.word	0xffffffff


	//   ....[178]....
        /*0afc*/ 	.word	0xffffffff


	//   ....[179]....
        /*0b00*/ 	.word	0xffffffff


	//   ....[180]....
        /*0b04*/ 	.word	0xffffffff


	//   ....[181]....
        /*0b08*/ 	.word	0xffffffff


	//   ....[182]....
        /*0b0c*/ 	.word	0xffffffff


	//   ....[183]....
        /*0b10*/ 	.word	0xffffffff


	//   ....[184]....
        /*0b14*/ 	.word	0xffffffff


	//   ....[185]....
        /*0b18*/ 	.word	0xffffffff


	//   ....[186]....
        /*0b1c*/ 	.word	0xffffffff


	//   ....[187]....
        /*0b20*/ 	.word	0xffffffff


	//   ....[188]....
        /*0b24*/ 	.word	0xffffffff


	//   ....[189]....
        /*0b28*/ 	.word	0xffffffff


	//   ....[190]....
        /*0b2c*/ 	.word	0xffffffff


	//   ....[191]....
        /*0b30*/ 	.word	0xffffffff


	//   ....[192]....
        /*0b34*/ 	.word	0xffffffff


	//   ....[193]....
        /*0b38*/ 	.word	0xffffffff


	//   ....[194]....
        /*0b3c*/ 	.word	0xffffffff


	//   ....[195]....
        /*0b40*/ 	.word	0x0500000f


	//   ....[196]....
        /*0b44*/ 	.word	0x0500000f


	//   ....[197]....
        /*0b48*/ 	.word	0x0500000f


	//   ....[198]....
        /*0b4c*/ 	.word	0x0500000f


	//   ....[199]....
        /*0b50*/ 	.word	0x0500000f


	//   ....[200]....
        /*0b54*/ 	.word	0x0500000f


	//   ....[201]....
        /*0b58*/ 	.word	0x0500000f


	//   ....[202]....
        /*0b5c*/ 	.word	0x0500000f


	//   ....[203]....
        /*0b60*/ 	.word	0x0500000f


	//   ....[204]....
        /*0b64*/ 	.word	0x0500000f


	//   ....[205]....
        /*0b68*/ 	.word	0x0500000f


	//   ....[206]....
        /*0b6c*/ 	.word	0x0500000f


	//   ....[207]....
        /*0b70*/ 	.word	0x0500000f


	//   ....[208]....
        /*0b74*/ 	.word	0x0500000f


	//   ....[209]....
        /*0b78*/ 	.word	0x0500000f


	//   ....[210]....
        /*0b7c*/ 	.word	0x0500000f


	//   ....[211]....
        /*0b80*/ 	.word	0x0500000f


	//   ....[212]....
        /*0b84*/ 	.word	0x0500000f


	//   ....[213]....
        /*0b88*/ 	.word	0x0500000f


	//   ....[214]....
        /*0b8c*/ 	.word	0x0500000f


	//   ....[215]....
        /*0b90*/ 	.word	0x0500000f


	//   ....[216]....
        /*0b94*/ 	.word	0x0500000f


	//   ....[217]....
        /*0b98*/ 	.word	0x0500000f


	//   ....[218]....
        /*0b9c*/ 	.word	0x0500000f


	//   ....[219]....
        /*0ba0*/ 	.word	0x0500000f


	//   ....[220]....
        /*0ba4*/ 	.word	0x0500000f


	//   ....[221]....
        /*0ba8*/ 	.word	0x0500000f


	//   ....[222]....
        /*0bac*/ 	.word	0x0500000f


	//   ....[223]....
        /*0bb0*/ 	.word	0x0500000f


	//   ....[224]....
        /*0bb4*/ 	.word	0x0500000f


	//   ....[225]....
        /*0bb8*/ 	.word	0x0500000f


	//   ....[226]....
        /*0bbc*/ 	.word	0x0500000f


	//   ....[227]....
        /*0bc0*/ 	.word	0x0500000f


	//   ....[228]....
        /*0bc4*/ 	.word	0x0500000f


	//   ....[229]....
        /*0bc8*/ 	.word	0x0500000f


	//   ....[230]....
        /*0bcc*/ 	.word	0x0500000f


	//   ....[231]....
        /*0bd0*/ 	.word	0x0500000f


	//   ....[232]....
        /*0bd4*/ 	.word	0x0500000f


	//   ....[233]....
        /*0bd8*/ 	.word	0x0500000f


	//   ....[234]....
        /*0bdc*/ 	.word	0x0500000f


	//   ....[235]....
        /*0be0*/ 	.word	0x0500000f


	//   ....[236]....
        /*0be4*/ 	.word	0x0500000f


	//   ....[237]....
        /*0be8*/ 	.word	0x0500000f


	//   ....[238]....
        /*0bec*/ 	.word	0x0500000f


	//   ....[239]....
        /*0bf0*/ 	.word	0x0500000f


	//   ....[240]....
        /*0bf4*/ 	.word	0x0500000f


	//   ....[241]....
        /*0bf8*/ 	.word	0x0500000f


	//   ....[242]....
        /*0bfc*/ 	.word	0x0500000f


	//   ....[243]....
        /*0c00*/ 	.word	0x0500000f


	//   ....[244]....
        /*0c04*/ 	.word	0x0500000f


	//   ....[245]....
        /*0c08*/ 	.word	0x0500000f


	//   ....[246]....
        /*0c0c*/ 	.word	0x0500000f


	//   ....[247]....
        /*0c10*/ 	.word	0x0500000f


	//   ....[248]....
        /*0c14*/ 	.word	0x0500000f


	//   ....[249]....
        /*0c18*/ 	.word	0x0500000f


	//   ....[250]....
        /*0c1c*/ 	.word	0x0500000f


	//   ....[251]....
        /*0c20*/ 	.word	0x0500000f


	//   ....[252]....
        /*0c24*/ 	.word	0x0500000f


	//   ....[253]....
        /*0c28*/ 	.word	0x0500000f


	//   ....[254]....
        /*0c2c*/ 	.word	0x0500000f


	//   ....[255]....
        /*0c30*/ 	.word	0x0500000f


	//   ....[0]....
        /*0c34*/ 	.word	0x0500000f


	//   ....[1]....
        /*0c38*/ 	.word	0x0500000f


	//   ....[2]....
        /*0c3c*/ 	.word	0x0500000f


	//   ....[3]....
        /*0c40*/ 	.word	0x0500000f


	//   ....[4]....
        /*0c44*/ 	.word	0x0500000f


	//   ....[5]....
        /*0c48*/ 	.word	0x0500000f


	//   ....[6]....
        /*0c4c*/ 	.word	0x0500000f


	//   ....[7]....
        /*0c50*/ 	.word	0x0500000f


	//   ....[8]....
        /*0c54*/ 	.word	0x0500000f


	//   ....[9]....
        /*0c58*/ 	.word	0x0500000f


	//   ....[10]....
        /*0c5c*/ 	.word	0x0500000f


	//   ....[11]....
        /*0c60*/ 	.word	0x0500000f


	//   ....[12]....
        /*0c64*/ 	.word	0x0500000f


	//   ....[13]....
        /*0c68*/ 	.word	0x0500000f


	//   ....[14]....
        /*0c6c*/ 	.word	0x0500000f


	//   ....[15]....
        /*0c70*/ 	.word	0x0500000f


	//   ....[16]....
        /*0c74*/ 	.word	0x0500000f


	//   ....[17]....
        /*0c78*/ 	.word	0x0500000f


	//   ....[18]....
        /*0c7c*/ 	.word	0x0500000f


	//   ....[19]....
        /*0c80*/ 	.word	0x0500000f


	//   ....[20]....
        /*0c84*/ 	.word	0x0500000f


	//   ....[21]....
        /*0c88*/ 	.word	0x0500000f


	//   ....[22]....
        /*0c8c*/ 	.word	0x0500000f


	//   ....[23]....
        /*0c90*/ 	.word	0x0500000f


	//   ....[24]....
        /*0c94*/ 	.word	0x0500000f


	//   ....[25]....
        /*0c98*/ 	.word	0x0500000f


	//----- nvinfo : EIATTR_COOP_GROUP_INSTR_OFFSETS
	.align		4
.L_1540:
        /*0c9c*/ 	.byte	0x04, 0x28
        /*0c9e*/ 	.short	(.L_1542 - .L_1541)


	//   ....[0]....
.L_1541:
        /*0ca0*/ 	.word	0x00000060


	//   ....[1]....
        /*0ca4*/ 	.word	0x00000130


	//   ....[2]....
        /*0ca8*/ 	.word	0x00000230


	//   ....[3]....
        /*0cac*/ 	.word	0x000003a0


	//   ....[4]....
        /*0cb0*/ 	.word	0x00000500


	//   ....[5]....
        /*0cb4*/ 	.word	0x00000620


	//   ....[6]....
        /*0cb8*/ 	.word	0x00000780


	//   ....[7]....
        /*0cbc*/ 	.word	0x00002c30


	//   ....[8]....
        /*0cc0*/ 	.word	0x00002c40


	//   ....[9]....
        /*0cc4*/ 	.word	0x00003e50


	//   ....[10]....
        /*0cc8*/ 	.word	0x00003e60


	//   ....[11]....
        /*0ccc*/ 	.word	0x00005030


	//   ....[12]....
        /*0cd0*/ 	.word	0x00005040


	//   ....[13]....
        /*0cd4*/ 	.word	0x000053e0


	//   ....[14]....
        /*0cd8*/ 	.word	0x00005400


	//   ....[15]....
        /*0cdc*/ 	.word	0x00005f50


	//   ....[16]....
        /*0ce0*/ 	.word	0x00006980


	//   ....[17]....
        /*0ce4*/ 	.word	0x00006990


	//   ....[18]....
        /*0ce8*/ 	.word	0x000069a0


	//   ....[19]....
        /*0cec*/ 	.word	0x000069b0


	//   ....[20]....
        /*0cf0*/ 	.word	0x00007e30


	//   ....[21]....
        /*0cf4*/ 	.word	0x00007e40


	//   ....[22]....
        /*0cf8*/ 	.word	0x00007e50


	//   ....[23]....
        /*0cfc*/ 	.word	0x00007e60


	//   ....[24]....
        /*0d00*/ 	.word	0x0000a010


	//   ....[25]....
        /*0d04*/ 	.word	0x0000a610


	//   ....[26]....
        /*0d08*/ 	.word	0x0000bdc0


	//   ....[27]....
        /*0d0c*/ 	.word	0x0000bec0


	//   ....[28]....
        /*0d10*/ 	.word	0x0000c8f0


	//   ....[29]....
        /*0d14*/ 	.word	0x0000c960


	//   ....[30]....
        /*0d18*/ 	.word	0x0000ec20


	//   ....[31]....
        /*0d1c*/ 	.word	0x0000f2c0


	//   ....[32]....
        /*0d20*/ 	.word	0x00010df0


	//   ....[33]....
        /*0d24*/ 	.word	0x00010fa0


	//   ....[34]....
        /*0d28*/ 	.word	0x000115d0


	//   ....[35]....
        /*0d2c*/ 	.word	0x00011630


	//   ....[36]....
        /*0d30*/ 	.word	0x00014180


	//   ....[37]....
        /*0d34*/ 	.word	0x000141d0


	//   ....[38]....
        /*0d38*/ 	.word	0x000145a0


	//   ....[39]....
        /*0d3c*/ 	.word	0x000145c0


	//   ....[40]....
        /*0d40*/ 	.word	0x00016bb0


	//   ....[41]....
        /*0d44*/ 	.word	0x00017260


	//   ....[42]....
        /*0d48*/ 	.word	0x00018d90


	//   ....[43]....
        /*0d4c*/ 	.word	0x00018f40


	//   ....[44]....
        /*0d50*/ 	.word	0x00019570


	//   ....[45]....
        /*0d54*/ 	.word	0x000195d0


	//   ....[46]....
        /*0d58*/ 	.word	0x0001ab40


	//   ....[47]....
        /*0d5c*/ 	.word	0x0001ab60


	//   ....[48]....
        /*0d60*/ 	.word	0x0001ac70


	//   ....[49]....
        /*0d64*/ 	.word	0x0001ad30


	//   ....[50]....
        /*0d68*/ 	.word	0x0001b870


	//   ....[51]....
        /*0d6c*/ 	.word	0x0001b880


	//   ....[52]....
        /*0d70*/ 	.word	0x0001b890


	//   ....[53]....
        /*0d74*/ 	.word	0x0001b8a0


	//   ....[54]....
        /*0d78*/ 	.word	0x0001b8b0


	//   ....[55]....
        /*0d7c*/ 	.word	0x0001b8c0


	//   ....[56]....
        /*0d80*/ 	.word	0x0001b8d0


	//   ....[57]....
        /*0d84*/ 	.word	0x0001b8e0


	//   ....[58]....
        /*0d88*/ 	.word	0x0001b8f0


	//   ....[59]....
        /*0d8c*/ 	.word	0x0001b900


	//   ....[60]....
        /*0d90*/ 	.word	0x0001b910


	//   ....[61]....
        /*0d94*/ 	.word	0x0001b920


	//   ....[62]....
        /*0d98*/ 	.word	0x0001b930


	//   ....[63]....
        /*0d9c*/ 	.word	0x0001b940


	//   ....[64]....
        /*0da0*/ 	.word	0x0001b950


	//   ....[65]....
        /*0da4*/ 	.word	0x0001b960


	//   ....[66]....
        /*0da8*/ 	.word	0x0001b970


	//   ....[67]....
        /*0dac*/ 	.word	0x0001b980


	//   ....[68]....
        /*0db0*/ 	.word	0x0001b990


	//   ....[69]....
        /*0db4*/ 	.word	0x0001b9a0


	//   ....[70]....
        /*0db8*/ 	.word	0x0001b9b0


	//   ....[71]....
        /*0dbc*/ 	.word	0x0001b9c0


	//   ....[72]....
        /*0dc0*/ 	.word	0x0001b9d0


	//   ....[73]....
        /*0dc4*/ 	.word	0x0001b9e0


	//   ....[74]....
        /*0dc8*/ 	.word	0x0001b9f0


	//   ....[75]....
        /*0dcc*/ 	.word	0x0001ba00


	//   ....[76]....
        /*0dd0*/ 	.word	0x0001ba10


	//   ....[77]....
        /*0dd4*/ 	.word	0x0001ba20


	//   ....[78]....
        /*0dd8*/ 	.word	0x0001ba30


	//   ....[79]....
        /*0ddc*/ 	.word	0x0001ba40


	//   ....[80]....
        /*0de0*/ 	.word	0x0001ba50


	//   ....[81]....
        /*0de4*/ 	.word	0x0001ba60


	//   ....[82]....
        /*0de8*/ 	.word	0x0001c300


	//   ....[83]....
        /*0dec*/ 	.word	0x0001c340


	//   ....[84]....
        /*0df0*/ 	.word	0x0001c360


	//   ....[85]....
        /*0df4*/ 	.word	0x0001c380


	//   ....[86]....
        /*0df8*/ 	.word	0x0001c840


	//   ....[87]....
        /*0dfc*/ 	.word	0x0001c880


	//   ....[88]....
        /*0e00*/ 	.word	0x0001c8a0


	//   ....[89]....
        /*0e04*/ 	.word	0x0001c8e0


	//   ....[90]....
        /*0e08*/ 	.word	0x0001c900


	//   ....[91]....
        /*0e0c*/ 	.word	0x0001c920


	//   ....[92]....
        /*0e10*/ 	.word	0x0001c950


	//   ....[93]....
        /*0e14*/ 	.word	0x0001c9b0


	//   ....[94]....
        /*0e18*/ 	.word	0x0001cd20


	//   ....[95]....
        /*0e1c*/ 	.word	0x0001cd30


	//   ....[96]....
        /*0e20*/ 	.word	0x0001d050


	//   ....[97]....
        /*0e24*/ 	.word	0x0001d060


	//   ....[98]....
        /*0e28*/ 	.word	0x0001da80


	//   ....[99]....
        /*0e2c*/ 	.word	0x0001dab0


	//   ....[100]....
        /*0e30*/ 	.word	0x0001daf0


	//   ....[101]....
        /*0e34*/ 	.word	0x0001db20


	//   ....[102]....
        /*0e38*/ 	.word	0x0001db40


	//   ....[103]....
        /*0e3c*/ 	.word	0x0001db50


	//   ....[104]....
        /*0e40*/ 	.word	0x0001db60


	//   ....[105]....
        /*0e44*/ 	.word	0x0001db80


	//   ....[106]....
        /*0e48*/ 	.word	0x0001dce0


	//   ....[107]....
        /*0e4c*/ 	.word	0x0001ded0


	//   ....[108]....
        /*0e50*/ 	.word	0x0001df00


	//   ....[109]....
        /*0e54*/ 	.word	0x0001df30


	//   ....[110]....
        /*0e58*/ 	.word	0x0001df60


	//   ....[111]....
        /*0e5c*/ 	.word	0x0001df90


	//   ....[112]....
        /*0e60*/ 	.word	0x0001dfc0


	//   ....[113]....
        /*0e64*/ 	.word	0x0001e150


	//   ....[114]....
        /*0e68*/ 	.word	0x0001e180


	//   ....[115]....
        /*0e6c*/ 	.word	0x0001e1b0


	//   ....[116]....
        /*0e70*/ 	.word	0x0001e1e0


	//   ....[117]....
        /*0e74*/ 	.word	0x0001e210


	//   ....[118]....
        /*0e78*/ 	.word	0x0001e240


	//   ....[119]....
        /*0e7c*/ 	.word	0x0001e2d0


	//   ....[120]....
        /*0e80*/ 	.word	0x0001e300


	//   ....[121]....
        /*0e84*/ 	.word	0x0001e310


	//   ....[122]....
        /*0e88*/ 	.word	0x0001e350


	//   ....[123]....
        /*0e8c*/ 	.word	0x0001fc70


	//   ....[124]....
        /*0e90*/ 	.word	0x00021ff0


	//   ....[125]....
        /*0e94*/ 	.word	0x00022020


	//   ....[126]....
        /*0e98*/ 	.word	0x00022080


	//   ....[127]....
        /*0e9c*/ 	.word	0x000220b0


	//   ....[128]....
        /*0ea0*/ 	.word	0x00022100


	//   ....[129]....
        /*0ea4*/ 	.word	0x00022110


	//   ....[130]....
        /*0ea8*/ 	.word	0x00022130


	//   ....[131]....
        /*0eac*/ 	.word	0x00022140


	//   ....[132]....
        /*0eb0*/ 	.word	0x000221a0


	//   ....[133]....
        /*0eb4*/ 	.word	0x000221f0


	//   ....[134]....
        /*0eb8*/ 	.word	0x00022620


	//   ....[135]....
        /*0ebc*/ 	.word	0x00022640


	//   ....[136]....
        /*0ec0*/ 	.word	0x000226a0


	//   ....[137]....
        /*0ec4*/ 	.word	0x000226c0


	//   ....[138]....
        /*0ec8*/ 	.word	0x00022700


	//   ....[139]....
        /*0ecc*/ 	.word	0x00022720


	//   ....[140]....
        /*0ed0*/ 	.word	0x00022730


	//   ....[141]....
        /*0ed4*/ 	.word	0x00022740


	//   ....[142]....
        /*0ed8*/ 	.word	0x000227d0


	//   ....[143]....
        /*0edc*/ 	.word	0x000227f0


	//   ....[144]....
        /*0ee0*/ 	.word	0x00023080


	//   ....[145]....
        /*0ee4*/ 	.word	0x000230b0


	//   ....[146]....
        /*0ee8*/ 	.word	0x00023120


	//   ....[147]....
        /*0eec*/ 	.word	0x00023140


	//   ....[148]....
        /*0ef0*/ 	.word	0x000231c0


	//   ....[149]....
        /*0ef4*/ 	.word	0x000231e0


	//   ....[150]....
        /*0ef8*/ 	.word	0x000231f0


	//   ....[151]....
        /*0efc*/ 	.word	0x00023260


	//   ....[152]....
        /*0f00*/ 	.word	0x000232b0


	//   ....[153]....
        /*0f04*/ 	.word	0x000232c0


	//   ....[154]....
        /*0f08*/ 	.word	0x000232f0


	//   ....[155]....
        /*0f0c*/ 	.word	0x00023310


	//   ....[156]....
        /*0f10*/ 	.word	0x00023da0


	//   ....[157]....
        /*0f14*/ 	.word	0x00023db0


	//   ....[158]....
        /*0f18*/ 	.word	0x00023dd0


	//   ....[159]....
        /*0f1c*/ 	.word	0x00023e20


	//   ....[160]....
        /*0f20*/ 	.word	0x00023e30


	//   ....[161]....
        /*0f24*/ 	.word	0x00023e70


	//   ....[162]....
        /*0f28*/ 	.word	0x00023e80


	//   ....[163]....
        /*0f2c*/ 	.word	0x00023e90


	//   ....[164]....
        /*0f30*/ 	.word	0x00023ed0


	//   ....[165]....
        /*0f34*/ 	.word	0x00023f10


	//   ....[166]....
        /*0f38*/ 	.word	0x00024350


	//   ....[167]....
        /*0f3c*/ 	.word	0x00024360


	//   ....[168]....
        /*0f40*/ 	.word	0x00024370


	//   ....[169]....
        /*0f44*/ 	.word	0x000243b0


	//   ....[170]....
        /*0f48*/ 	.word	0x000243c0


	//   ....[171]....
        /*0f4c*/ 	.word	0x00024400


	//   ....[172]....
        /*0f50*/ 	.word	0x00024410


	//   ....[173]....
        /*0f54*/ 	.word	0x00024420


	//   ....[174]....
        /*0f58*/ 	.word	0x00024460


	//   ....[175]....
        /*0f5c*/ 	.word	0x000244a0


	//   ....[176]....
        /*0f60*/ 	.word	0x00025560


	//   ....[177]....
        /*0f64*/ 	.word	0x00025590


	//   ....[178]....
        /*0f68*/ 	.word	0x000255f0


	//   ....[179]....
        /*0f6c*/ 	.word	0x00025620


	//   ....[180]....
        /*0f70*/ 	.word	0x00025650


	//   ....[181]....
        /*0f74*/ 	.word	0x00025680


	//   ....[182]....
        /*0f78*/ 	.word	0x000256b0


	//   ....[183]....
        /*0f7c*/ 	.word	0x000256e0


	//   ....[184]....
        /*0f80*/ 	.word	0x00025880


	//   ....[185]....
        /*0f84*/ 	.word	0x000258b0


	//   ....[186]....
        /*0f88*/ 	.word	0x000258e0


	//   ....[187]....
        /*0f8c*/ 	.word	0x00025910


	//   ....[188]....
        /*0f90*/ 	.word	0x00025940


	//   ....[189]....
        /*0f94*/ 	.word	0x00025970


	//   ....[190]....
        /*0f98*/ 	.word	0x00025a30


	//   ....[191]....
        /*0f9c*/ 	.word	0x00025a50


	//   ....[192]....
        /*0fa0*/ 	.word	0x00025a70


	//   ....[193]....
        /*0fa4*/ 	.word	0x00025ad0


	//   ....[194]....
        /*0fa8*/ 	.word	0x00026530


	//   ....[195]....
        /*0fac*/ 	.word	0x000268f0


	//   ....[196]....
        /*0fb0*/ 	.word	0x00026980


	//   ....[197]....
        /*0fb4*/ 	.word	0x00026a50


	//   ....[198]....
        /*0fb8*/ 	.word	0x00026ae0


	//   ....[199]....
        /*0fbc*/ 	.word	0x00026bb0


	//   ....[200]....
        /*0fc0*/ 	.word	0x00026c40


	//   ....[201]....
        /*0fc4*/ 	.word	0x00026d10


	//   ....[202]....
        /*0fc8*/ 	.word	0x00026da0


	//   ....[203]....
        /*0fcc*/ 	.word	0x00026df0


	//   ....[204]....
        /*0fd0*/ 	.word	0x00026e40


	//   ....[205]....
        /*0fd4*/ 	.word	0x00026f10


	//   ....[206]....
        /*0fd8*/ 	.word	0x00026fa0


	//   ....[207]....
        /*0fdc*/ 	.word	0x00026ff0


	//   ....[208]....
        /*0fe0*/ 	.word	0x00027040


	//   ....[209]....
        /*0fe4*/ 	.word	0x000273d0


	//   ....[210]....
        /*0fe8*/ 	.word	0x000276a0


	//   ....[211]....
        /*0fec*/ 	.word	0x000277a0


	//   ....[212]....
        /*0ff0*/ 	.word	0x00027870


	//   ....[213]....
        /*0ff4*/ 	.word	0x000278e0


	//   ....[214]....
        /*0ff8*/ 	.word	0x000279c0


	//   ....[215]....
        /*0ffc*/ 	.word	0x00027a40


	//   ....[216]....
        /*1000*/ 	.word	0x00027b10


	//   ....[217]....
        /*1004*/ 	.word	0x00027b90


	//   ....[218]....
        /*1008*/ 	.word	0x00027c60


	//   ....[219]....
        /*100c*/ 	.word	0x00027ce0


	//   ....[220]....
        /*1010*/ 	.word	0x00027db0


	//   ....[221]....
        /*1014*/ 	.word	0x00027eb0


	//   ....[222]....
        /*1018*/ 	.word	0x00027f60


	//   ....[223]....
        /*101c*/ 	.word	0x00027fd0


	//   ....[224]....
        /*1020*/ 	.word	0x000280b0


	//   ....[225]....
        /*1024*/ 	.word	0x00028110


	//   ....[226]....
        /*1028*/ 	.word	0x000281d0


	//   ....[227]....
        /*102c*/ 	.word	0x00028230


	//   ....[228]....
        /*1030*/ 	.word	0x000282f0


	//   ....[229]....
        /*1034*/ 	.word	0x00028350


	//   ....[230]....
        /*1038*/ 	.word	0x00028420


	//   ....[231]....
        /*103c*/ 	.word	0x000284d0


	//   ....[232]....
        /*1040*/ 	.word	0x00028540


	//   ....[233]....
        /*1044*/ 	.word	0x000285a0


	//   ....[234]....
        /*1048*/ 	.word	0x00028660


	//   ....[235]....
        /*104c*/ 	.word	0x000286c0


	//   ....[236]....
        /*1050*/ 	.word	0x000287c0


	//   ....[237]....
        /*1054*/ 	.word	0x00028820


	//   ....[238]....
        /*1058*/ 	.word	0x000288d0


	//   ....[239]....
        /*105c*/ 	.word	0x00028980


	//   ....[240]....
        /*1060*/ 	.word	0x00028a30


	//   ....[241]....
        /*1064*/ 	.word	0x00028ab0


	//   ....[242]....
        /*1068*/ 	.word	0x00028b80


	//   ....[243]....
        /*106c*/ 	.word	0x00028cd0


	//   ....[244]....
        /*1070*/ 	.word	0x00028d80


	//   ....[245]....
        /*1074*/ 	.word	0x00028e30


	//   ....[246]....
        /*1078*/ 	.word	0x00028ed0


	//   ....[247]....
        /*107c*/ 	.word	0x00028f80


	//   ....[248]....
        /*1080*/ 	.word	0x00029020


	//   ....[249]....
        /*1084*/ 	.word	0x000290d0


	//   ....[250]....
        /*1088*/ 	.word	0x00029170


	//   ....[251]....
        /*108c*/ 	.word	0x000291e0


	//   ....[252]....
        /*1090*/ 	.word	0x000292a0


	//   ....[253]....
        /*1094*/ 	.word	0x000293a0


	//   ....[254]....
        /*1098*/ 	.word	0x00029430


	//   ....[255]....
        /*109c*/ 	.word	0x00029490


	//   ....[0]....
        /*10a0*/ 	.word	0x00029540


	//   ....[1]....
        /*10a4*/ 	.word	0x000295a0


	//   ....[2]....
        /*10a8*/ 	.word	0x00029650


	//   ....[3]....
        /*10ac*/ 	.word	0x000296b0


	//   ....[4]....
        /*10b0*/ 	.word	0x00029760


	//   ....[5]....
        /*10b4*/ 	.word	0x000297c0


	//   ....[6]....
        /*10b8*/ 	.word	0x00029870


	//   ....[7]....
        /*10bc*/ 	.word	0x00029a50


	//   ....[8]....
        /*10c0*/ 	.word	0x00029af0


	//   ....[9]....
        /*10c4*/ 	.word	0x00029c70


	//   ....[10]....
        /*10c8*/ 	.word	0x00029cf0


	//   ....[11]....
        /*10cc*/ 	.word	0x00029d70


	//   ....[12]....
        /*10d0*/ 	.word	0x00029df0


	//   ....[13]....
        /*10d4*/ 	.word	0x00029e70


	//   ....[14]....
        /*10d8*/ 	.word	0x00029f00


	//   ....[15]....
        /*10dc*/ 	.word	0x00029fa0


	//   ....[16]....
        /*10e0*/ 	.word	0x0002a050


	//   ....[17]....
        /*10e4*/ 	.word	0x0002a0d0


	//   ....[18]....
        /*10e8*/ 	.word	0x0002a150


	//   ....[19]....
        /*10ec*/ 	.word	0x0002a1d0


	//   ....[20]....
        /*10f0*/ 	.word	0x0002a260


	//   ....[21]....
        /*10f4*/ 	.word	0x0002a2e0


	//   ....[22]....
        /*10f8*/ 	.word	0x0002a390


	//   ....[23]....
        /*10fc*/ 	.word	0x0002a3e0


	//   ....[24]....
        /*1100*/ 	.word	0x0002a480


	//   ....[25]....
        /*1104*/ 	.word	0x0002a5b0


	//----- nvinfo : EIATTR_REG_RECONFIG
	.align		4
.L_1542:
        /*1108*/ 	.byte	0x01, 0x54
	.zero		2


	//----- nvinfo : EIATTR_SYSCALL_OFFSETS
	.align		4
        /*110c*/ 	.byte	0x04, 0x46
        /*110e*/ 	.short	(.L_1544 - .L_1543)


	//   ....[0]....
.L_1543:
        /*1110*/ 	.word	0x00001df0


	//   ....[1]....
        /*1114*/ 	.word	0x00001f40


	//   ....[2]....
        /*1118*/ 	.word	0x000060c0


	//   ....[3]....
        /*111c*/ 	.word	0x00006640


	//   ....[4]....
        /*1120*/ 	.word	0x00021230


	//   ....[5]....
        /*1124*/ 	.word	0x000213a0


	//   ....[6]....
        /*1128*/ 	.word	0x000214f0


	//   ....[7]....
        /*112c*/ 	.word	0x00021630


	//   ....[8]....
        /*1130*/ 	.word	0x00022c00


	//----- nvinfo : EIATTR_MBARRIER_INSTR_OFFSETS
	.align		4
.L_1544:
        /*1134*/ 	.byte	0x04, 0x39
        /*1136*/ 	.short	(.L_1546 - .L_1545)


	//   ....[0]....
.L_1545:
        /*1138*/ 	.word	0x00000250
        /*113c*/ 	.word	0x000000ff
        /*1140*/ 	.word	0x00013200
        /*1144*/ 	.short	0x0100
        /*1146*/ 	.byte	0x08
	.zero		1


	//   ....[1]....
        /*1148*/ 	.word	0x00000260
        /*114c*/ 	.word	0x000000ff
        /*1150*/ 	.word	0x00013220
        /*1154*/ 	.short	0x0100
        /*1156*/ 	.byte	0x08
	.zero		1


	//   ....[2]....
        /*1158*/ 	.word	0x00000350
        /*115c*/ 	.word	0x000000ff
        /*1160*/ 	.word	0x00013230
        /*1164*/ 	.short	0x0100
        /*1166*/ 	.byte	0x08
	.zero		1


	//   ....[3]....
        /*1168*/ 	.word	0x00000360
        /*116c*/ 	.word	0x000000ff
        /*1170*/ 	.word	0x00013240
        /*1174*/ 	.short	0x0100
        /*1176*/ 	.byte	0x08
	.zero		1


	//   ....[4]....
        /*1178*/ 	.word	0x00000370
        /*117c*/ 	.word	0x000000ff
        /*1180*/ 	.word	0x00013238
        /*1184*/ 	.short	0x0100
        /*1186*/ 	.byte	0x08
	.zero		1


	//   ....[5]....
        /*1188*/ 	.word	0x00000380
        /*118c*/ 	.word	0x000000ff
        /*1190*/ 	.word	0x00013248
        /*1194*/ 	.short	0x0100
        /*1196*/ 	.byte	0x08
	.zero		1


	//   ....[6]....
        /*1198*/ 	.word	0x000004b0
        /*119c*/ 	.word	0x000000ff
        /*11a0*/ 	.word	0x00013250
        /*11a4*/ 	.short	0x0100
        /*11a6*/ 	.byte	0x08
	.zero		1


	//   ....[7]....
        /*11a8*/ 	.word	0x000004c0
        /*11ac*/ 	.word	0x000000ff
        /*11b0*/ 	.word	0x00013260
        /*11b4*/ 	.short	0x0100
        /*11b6*/ 	.byte	0x08
	.zero		1


	//   ....[8]....
        /*11b8*/ 	.word	0x000004d0
        /*11bc*/ 	.word	0x000000ff
        /*11c0*/ 	.word	0x00013258
        /*11c4*/ 	.short	0x0100
        /*11c6*/ 	.byte	0x08
	.zero		1


	//   ....[9]....
        /*11c8*/ 	.word	0x000004e0
        /*11cc*/ 	.word	0x000000ff
        /*11d0*/ 	.word	0x00013268
        /*11d4*/ 	.short	0x0100
        /*11d6*/ 	.byte	0x08
	.zero		1


	//   ....[10]....
        /*11d8*/ 	.word	0x000005d0
        /*11dc*/ 	.word	0x000000ff
        /*11e0*/ 	.word	0x00013270
        /*11e4*/ 	.short	0x0100
        /*11e6*/ 	.byte	0x06
	.zero		1


	//   ....[11]....
        /*11e8*/ 	.word	0x000005e0
        /*11ec*/ 	.word	0x000000ff
        /*11f0*/ 	.word	0x00013280
        /*11f4*/ 	.short	0x0100
        /*11f6*/ 	.byte	0x06
	.zero		1


	//   ....[12]....
        /*11f8*/ 	.word	0x000005f0
        /*11fc*/ 	.word	0x000000ff
        /*1200*/ 	.word	0x00013278
        /*1204*/ 	.short	0x0100
        /*1206*/ 	.byte	0x06
	.zero		1


	//   ....[13]....
        /*1208*/ 	.word	0x00000600
        /*120c*/ 	.word	0x000000ff
        /*1210*/ 	.word	0x00013288
        /*1214*/ 	.short	0x0100
        /*1216*/ 	.byte	0x06
	.zero		1


	//   ....[14]....
        /*1218*/ 	.word	0x00000730
        /*121c*/ 	.word	0x000000ff
        /*1220*/ 	.word	0x00013290
        /*1224*/ 	.short	0x0100
        /*1226*/ 	.byte	0x08
	.zero		1


	//   ....[15]....
        /*1228*/ 	.word	0x00000740
        /*122c*/ 	.word	0x000000ff
        /*1230*/ 	.word	0x000132a0
        /*1234*/ 	.short	0x0100
        /*1236*/ 	.byte	0x08
	.zero		1


	//   ....[16]....
        /*1238*/ 	.word	0x00000750
        /*123c*/ 	.word	0x000000ff
        /*1240*/ 	.word	0x00013298
        /*1244*/ 	.short	0x0100
        /*1246*/ 	.byte	0x08
	.zero		1


	//   ....[17]....
        /*1248*/ 	.word	0x00000760
        /*124c*/ 	.word	0x000000ff
        /*1250*/ 	.word	0x000132a8
        /*1254*/ 	.short	0x0100
        /*1256*/ 	.byte	0x08
	.zero		1


	//   ....[18]....
        /*1258*/ 	.word	0x000008a0
        /*125c*/ 	.word	0x000000ff
        /*1260*/ 	.word	0x000132b0
        /*1264*/ 	.short	0x0100
        /*1266*/ 	.byte	0x08
	.zero		1


	//   ....[19]....
        /*1268*/ 	.word	0x000008b0
        /*126c*/ 	.word	0x000000ff
        /*1270*/ 	.word	0x000132c0
        /*1274*/ 	.short	0x0100
        /*1276*/ 	.byte	0x08
	.zero		1


	//   ....[20]....
        /*1278*/ 	.word	0x000008c0
        /*127c*/ 	.word	0x000000ff
        /*1280*/ 	.word	0x000132b8
        /*1284*/ 	.short	0x0100
        /*1286*/ 	.byte	0x08
	.zero		1


	//   ....[21]....
        /*1288*/ 	.word	0x000008d0
        /*128c*/ 	.word	0x000000ff
        /*1290*/ 	.word	0x000132c8
        /*1294*/ 	.short	0x0100
        /*1296*/ 	.byte	0x08
	.zero		1


	//   ....[22]....
        /*1298*/ 	.word	0x00002be0
        /*129c*/ 	.word	0x00000032
        /*12a0*/ 	.word	0x00013290
        /*12a4*/ 	.short	0x010a
        /*12a6*/ 	.byte	0x3f
	.zero		1


	//   ....[23]....
        /*12a8*/ 	.word	0x00003e00
        /*12ac*/ 	.word	0x00000032
        /*12b0*/ 	.word	0x00013290
        /*12b4*/ 	.short	0x010a
        /*12b6*/ 	.byte	0x3f
	.zero		1


	//   ....[24]....
        /*12b8*/ 	.word	0x00004e40
        /*12bc*/ 	.word	0x00000032
        /*12c0*/ 	.word	0x00013290
        /*12c4*/ 	.short	0x010a
        /*12c6*/ 	.byte	0x3f
	.zero		1


	//   ....[25]....
        /*12c8*/ 	.word	0x00005210
        /*12cc*/ 	.word	0x00000000
        /*12d0*/ 	.word	0x00000000
        /*12d4*/ 	.short	0x0101
        /*12d6*/ 	.byte	0x3f
	.zero		1


	//   ....[26]....
        /*12d8*/ 	.word	0x00005250
        /*12dc*/ 	.word	0x00000032
        /*12e0*/ 	.word	0x000132b0
        /*12e4*/ 	.short	0x010a
        /*12e6*/ 	.byte	0x3f
	.zero		1


	//   ....[27]....
        /*12e8*/ 	.word	0x00005600
        /*12ec*/ 	.word	0x00000032
        /*12f0*/ 	.word	0x00000000
        /*12f4*/ 	.short	0x0101
        /*12f6*/ 	.byte	0x3f
	.zero		1


	//   ....[28]....
        /*12f8*/ 	.word	0x000063c0
        /*12fc*/ 	.word	0x00000016
        /*1300*/ 	.word	0x00013200
        /*1304*/ 	.short	0x010a
        /*1306*/ 	.byte	0x3f
	.zero		1


	//   ....[29]....
        /*1308*/ 	.word	0x00006410
        /*130c*/ 	.word	0x00000016
        /*1310*/ 	.word	0x00013200
        /*1314*/ 	.short	0x010a
        /*1316*/ 	.byte	0x3f
	.zero		1


	//   ....[30]....
        /*1318*/ 	.word	0x00006c10
        /*131c*/ 	.word	0x00000016
        /*1320*/ 	.word	0x00013200
        /*1324*/ 	.short	0x010a
        /*1326*/ 	.byte	0x3f
	.zero		1


	//   ....[31]....
        /*1328*/ 	.word	0x00008020
        /*132c*/ 	.word	0x00000016
        /*1330*/ 	.word	0x00013200
        /*1334*/ 	.short	0x010a
        /*1336*/ 	.byte	0x3f
	.zero		1


	//   ....[32]....
        /*1338*/ 	.word	0x000091c0
        /*133c*/ 	.word	0x0000000c
        /*1340*/ 	.word	0x00013230
        /*1344*/ 	.short	0x010a
        /*1346*/ 	.byte	0x3f
	.zero		1


	//   ....[33]....
        /*1348*/ 	.word	0x00009260
        /*134c*/ 	.word	0x0000000c
        /*1350*/ 	.word	0x00013230
        /*1354*/ 	.short	0x010a
        /*1356*/ 	.byte	0x3f
	.zero		1


	//   ....[34]....
        /*1358*/ 	.word	0x0000a040
        /*135c*/ 	.word	0x0000000c
        /*1360*/ 	.word	0x00000000
        /*1364*/ 	.short	0x0101
        /*1366*/ 	.byte	0x3f
	.zero		1


	//   ....[35]....
        /*1368*/ 	.word	0x0000dc50
        /*136c*/ 	.word	0x00000008
        /*1370*/ 	.word	0x00013230
        /*1374*/ 	.short	0x010a
        /*1376*/ 	.byte	0x3f
	.zero		1


	//   ....[36]....
        /*1378*/ 	.word	0x0000dce0
        /*137c*/ 	.word	0x00000008
        /*1380*/ 	.word	0x00013230
        /*1384*/ 	.short	0x010a
        /*1386*/ 	.byte	0x3f
	.zero		1


	//   ....[37]....
        /*1388*/ 	.word	0x0000e2a0
        /*138c*/ 	.word	0x00000014
        /*1390*/ 	.word	0x00013250
        /*1394*/ 	.short	0x010a
        /*1396*/ 	.byte	0x3f
	.zero		1


	//   ....[38]....
        /*1398*/ 	.word	0x0000e2f0
        /*139c*/ 	.word	0x00000014
        /*13a0*/ 	.word	0x00013250
        /*13a4*/ 	.short	0x010a
        /*13a6*/ 	.byte	0x3f
	.zero		1


	//   ....[39]....
        /*13a8*/ 	.word	0x0000ec10
        /*13ac*/ 	.word	0x00000008
        /*13b0*/ 	.word	0x00000000
        /*13b4*/ 	.short	0x0101
        /*13b6*/ 	.byte	0x3f
	.zero		1


	//   ....[40]....
        /*13b8*/ 	.word	0x00012390
        /*13bc*/ 	.word	0x00000014
        /*13c0*/ 	.word	0x00000000
        /*13c4*/ 	.short	0x0101
        /*13c6*/ 	.byte	0x3f
	.zero		1


	//   ....[41]....
        /*13c8*/ 	.word	0x00012ca0
        /*13cc*/ 	.word	0x00000000
        /*13d0*/ 	.word	0x00013230
        /*13d4*/ 	.short	0x010a
        /*13d6*/ 	.byte	0x3f
	.zero		1


	//   ....[42]....
        /*13d8*/ 	.word	0x00012d30
        /*13dc*/ 	.word	0x00000000
        /*13e0*/ 	.word	0x00013230
        /*13e4*/ 	.short	0x010a
        /*13e6*/ 	.byte	0x3f
	.zero		1


	//   ....[43]....
        /*13e8*/ 	.word	0x000132f0
        /*13ec*/ 	.word	0x0000000e
        /*13f0*/ 	.word	0x00013250
        /*13f4*/ 	.short	0x010a
        /*13f6*/ 	.byte	0x3f
	.zero		1


	//   ....[44]....
        /*13f8*/ 	.word	0x00013340
        /*13fc*/ 	.word	0x0000000e
        /*1400*/ 	.word	0x00013250
        /*1404*/ 	.short	0x010a
        /*1406*/ 	.byte	0x3f
	.zero		1


	//   ....[45]....
        /*1408*/ 	.word	0x00013da0
        /*140c*/ 	.word	0x00000000
        /*1410*/ 	.word	0x00000000
        /*1414*/ 	.short	0x0101
        /*1416*/ 	.byte	0x3f
	.zero		1


	//   ....[46]....
        /*1418*/ 	.word	0x00015640
        /*141c*/ 	.word	0x0000000e
        /*1420*/ 	.word	0x00000000
        /*1424*/ 	.short	0x0101
        /*1426*/ 	.byte	0x3f
	.zero		1


	//   ....[47]....
        /*1428*/ 	.word	0x00015be0
        /*142c*/ 	.word	0x00000000
        /*1430*/ 	.word	0x00013230
        /*1434*/ 	.short	0x010a
        /*1436*/ 	.byte	0x3f
	.zero		1


	//   ....[48]....
        /*1438*/ 	.word	0x00015c70
        /*143c*/ 	.word	0x00000000
        /*1440*/ 	.word	0x00013230
        /*1444*/ 	.short	0x010a
        /*1446*/ 	.byte	0x3f
	.zero		1


	//   ....[49]....
        /*1448*/ 	.word	0x00016230
        /*144c*/ 	.word	0x0000000e
        /*1450*/ 	.word	0x00013250
        /*1454*/ 	.short	0x010a
        /*1456*/ 	.byte	0x3f
	.zero		1


	//   ....[50]....
        /*1458*/ 	.word	0x00016280
        /*145c*/ 	.word	0x0000000e
        /*1460*/ 	.word	0x00013250
        /*1464*/ 	.short	0x010a
        /*1466*/ 	.byte	0x3f
	.zero		1


	//   ....[51]....
        /*1468*/ 	.word	0x00016d30
        /*146c*/ 	.word	0x00000000
        /*1470*/ 	.word	0x00000000
        /*1474*/ 	.short	0x0101
        /*1476*/ 	.byte	0x3f
	.zero		1


	//   ....[52]....
        /*1478*/ 	.word	0x0001a370
        /*147c*/ 	.word	0x0000000e
        /*1480*/ 	.word	0x00000000
        /*1484*/ 	.short	0x0101
        /*1486*/ 	.byte	0x3f
	.zero		1


	//   ....[53]....
        /*1488*/ 	.word	0x0001a870
        /*148c*/ 	.word	0x0000000b
        /*1490*/ 	.word	0x00013250
        /*1494*/ 	.short	0x010a
        /*1496*/ 	.byte	0x3f
	.zero		1


	//   ....[54]....
        /*1498*/ 	.word	0x0001a8c0
        /*149c*/ 	.word	0x0000000b
        /*14a0*/ 	.word	0x00013250
        /*14a4*/ 	.short	0x010a
        /*14a6*/ 	.byte	0x3f
	.zero		1


	//   ....[55]....
        /*14a8*/ 	.word	0x0001b130
        /*14ac*/ 	.word	0x00000000
        /*14b0*/ 	.word	0x00000000
        /*14b4*/ 	.short	0x0101
        /*14b6*/ 	.byte	0x3f
	.zero		1


	//   ....[56]....
        /*14b8*/ 	.word	0x0001c910
        /*14bc*/ 	.word	0x00000015
        /*14c0*/ 	.word	0x00000000
        /*14c4*/ 	.short	0x0101
        /*14c6*/ 	.byte	0x3f
	.zero		1


	//   ....[57]....
        /*14c8*/ 	.word	0x0001cd10
        /*14cc*/ 	.word	0x00000004
        /*14d0*/ 	.word	0x00000000
        /*14d4*/ 	.short	0x0101
        /*14d6*/ 	.byte	0x3f
	.zero		1


	//   ....[58]....
        /*14d8*/ 	.word	0x0001fd50
        /*14dc*/ 	.word	0x00000012
        /*14e0*/ 	.word	0x00013220
        /*14e4*/ 	.short	0x010a
        /*14e6*/ 	.byte	0x3f
	.zero		1


	//   ....[59]....
        /*14e8*/ 	.word	0x0001fe20
        /*14ec*/ 	.word	0x00000006
        /*14f0*/ 	.word	0x000132a0
        /*14f4*/ 	.short	0x010a
        /*14f6*/ 	.byte	0x3f
	.zero		1


	//   ....[60]....
        /*14f8*/ 	.word	0x00020060
        /*14fc*/ 	.word	0x00000006
        /*1500*/ 	.word	0x000132c0
        /*1504*/ 	.short	0x010a
        /*1506*/ 	.byte	0x3f
	.zero		1


	//   ....[61]....
        /*1508*/ 	.word	0x00020410
        /*150c*/ 	.word	0x00000006
        /*1510*/ 	.word	0x000132a0
        /*1514*/ 	.short	0x010a
        /*1516*/ 	.byte	0x3f
	.zero		1


	//   ....[62]....
        /*1518*/ 	.word	0x00020640
        /*151c*/ 	.word	0x00000006
        /*1520*/ 	.word	0x000132c0
        /*1524*/ 	.short	0x010a
        /*1526*/ 	.byte	0x3f
	.zero		1


	//   ....[63]....
        /*1528*/ 	.word	0x00021c30
        /*152c*/ 	.word	0x00000004
        /*1530*/ 	.word	0x00013280
        /*1534*/ 	.short	0x010a
        /*1536*/ 	.byte	0x3f
	.zero		1


	//   ....[64]....
        /*1538*/ 	.word	0x000222b0
        /*153c*/ 	.word	0x00000004
        /*1540*/ 	.word	0x00013270
        /*1544*/ 	.short	0x0107
        /*1546*/ 	.byte	0x3f
	.zero		1


	//   ....[65]....
        /*1548*/ 	.word	0x00022370
        /*154c*/ 	.word	0x00000004
        /*1550*/ 	.word	0x00013270
        /*1554*/ 	.short	0x0101
        /*1556*/ 	.byte	0x3f
	.zero		1


	//   ....[66]....
        /*1558*/ 	.word	0x000223c0
        /*155c*/ 	.word	0x00000004
        /*1560*/ 	.word	0x00013240
        /*1564*/ 	.short	0x010a
        /*1566*/ 	.byte	0x3f
	.zero		1


	//   ....[67]....
        /*1568*/ 	.word	0x000228f0
        /*156c*/ 	.word	0x00000004
        /*1570*/ 	.word	0x00013230
        /*1574*/ 	.short	0x0107
        /*1576*/ 	.byte	0x3f
	.zero		1


	//   ....[68]....
        /*1578*/ 	.word	0x000229d0
        /*157c*/ 	.word	0x00000004
        /*1580*/ 	.word	0x00013230
        /*1584*/ 	.short	0x0101
        /*1586*/ 	.byte	0x3f
	.zero		1


	//   ....[69]....
        /*1588*/ 	.word	0x00023400
        /*158c*/ 	.word	0x00000012
        /*1590*/ 	.word	0x00013200
        /*1594*/ 	.short	0x0107
        /*1596*/ 	.byte	0x3f
	.zero		1


	//   ....[70]....
        /*1598*/ 	.word	0x000234f0
        /*159c*/ 	.word	0x00000012
        /*15a0*/ 	.word	0x00013200
        /*15a4*/ 	.short	0x0101
        /*15a6*/ 	.byte	0x3f
	.zero		1


	//   ....[71]....
        /*15a8*/ 	.word	0x00023510
        /*15ac*/ 	.word	0x00000012
        /*15b0*/ 	.word	0x00013220
        /*15b4*/ 	.short	0x010a
        /*15b6*/ 	.byte	0x3f
	.zero		1


	//   ....[72]....
        /*15b8*/ 	.word	0x00023aa0
        /*15bc*/ 	.word	0x00000006
        /*15c0*/ 	.word	0x00013280
        /*15c4*/ 	.short	0x010a
        /*15c6*/ 	.byte	0x3f
	.zero		1


	//   ....[73]....
        /*15c8*/ 	.word	0x00023fc0
        /*15cc*/ 	.word	0x00000006
        /*15d0*/ 	.word	0x00013270
        /*15d4*/ 	.short	0x0107
        /*15d6*/ 	.byte	0x3f
	.zero		1


	//   ....[74]....
        /*15d8*/ 	.word	0x00024080
        /*15dc*/ 	.word	0x00000006
        /*15e0*/ 	.word	0x00013270
        /*15e4*/ 	.short	0x0101
        /*15e6*/ 	.byte	0x3f
	.zero		1


	//   ....[75]....
        /*15e8*/ 	.word	0x000240d0
        /*15ec*/ 	.word	0x00000006
        /*15f0*/ 	.word	0x00013240
        /*15f4*/ 	.short	0x010a
        /*15f6*/ 	.byte	0x3f
	.zero		1


	//   ....[76]....
        /*15f8*/ 	.word	0x00024520
        /*15fc*/ 	.word	0x00000006
        /*1600*/ 	.word	0x00013230
        /*1604*/ 	.short	0x0107
        /*1606*/ 	.byte	0x3f
	.zero		1


	//   ....[77]....
        /*1608*/ 	.word	0x000245f0
        /*160c*/ 	.word	0x00000006
        /*1610*/ 	.word	0x00013230
        /*1614*/ 	.short	0x0101
        /*1616*/ 	.byte	0x3f
	.zero		1


	//   ....[78]....
        /*1618*/ 	.word	0x00024670
        /*161c*/ 	.word	0x00000002
        /*1620*/ 	.word	0x00013270
        /*1624*/ 	.short	0x010a
        /*1626*/ 	.byte	0x3f
	.zero		1


	//   ....[79]....
        /*1628*/ 	.word	0x00024700
        /*162c*/ 	.word	0x00000002
        /*1630*/ 	.word	0x00013260
        /*1634*/ 	.short	0x010a
        /*1636*/ 	.byte	0x3f
	.zero		1


	//   ....[80]....
        /*1638*/ 	.word	0x00024b30
        /*163c*/ 	.word	0x00000002
        /*1640*/ 	.word	0x00013250
        /*1644*/ 	.short	0x0101
        /*1646*/ 	.byte	0x3f
	.zero		1


	//   ....[81]....
        /*1648*/ 	.word	0x00024bc0
        /*164c*/ 	.word	0x00000002
        /*1650*/ 	.word	0x00000000
        /*1654*/ 	.short	0x0101
        /*1656*/ 	.byte	0x3f
	.zero		1


	//   ....[82]....
        /*1658*/ 	.word	0x00024da0
        /*165c*/ 	.word	0x00000000
        /*1660*/ 	.word	0x00013270
        /*1664*/ 	.short	0x010a
        /*1666*/ 	.byte	0x3f
	.zero		1


	//   ....[83]....
        /*1668*/ 	.word	0x00024e30
        /*166c*/ 	.word	0x00000000
        /*1670*/ 	.word	0x00013260
        /*1674*/ 	.short	0x010a
        /*1676*/ 	.byte	0x3f
	.zero		1


	//   ....[84]....
        /*1678*/ 	.word	0x00025280
        /*167c*/ 	.word	0x00000000
        /*1680*/ 	.word	0x00013250
        /*1684*/ 	.short	0x0101
        /*1686*/ 	.byte	0x3f
	.zero		1


	//   ....[85]....
        /*1688*/ 	.word	0x00025300
        /*168c*/ 	.word	0x00000000
        /*1690*/ 	.word	0x00000000
        /*1694*/ 	.short	0x0101
        /*1696*/ 	.byte	0x3f
	.zero		1


	//   ....[86]....
        /*1698*/ 	.word	0x000264b0
        /*169c*/ 	.word	0x00000005
        /*16a0*/ 	.word	0x00013220
        /*16a4*/ 	.short	0x010a
        /*16a6*/ 	.byte	0x3f
	.zero		1


	//   ....[87]....
        /*16a8*/ 	.word	0x00026640
        /*16ac*/ 	.word	0x00000004
        /*16b0*/ 	.word	0x00013240
        /*16b4*/ 	.short	0x010a
        /*16b6*/ 	.byte	0x3f
	.zero		1


	//   ....[88]....
        /*16b8*/ 	.word	0x000266f0
        /*16bc*/ 	.word	0x00000005
        /*16c0*/ 	.word	0x00013240
        /*16c4*/ 	.short	0x010a
        /*16c6*/ 	.byte	0x3f
	.zero		1


	//   ....[89]....
        /*16c8*/ 	.word	0x00026730
        /*16cc*/ 	.word	0x00000004
        /*16d0*/ 	.word	0x00013260
        /*16d4*/ 	.short	0x010a
        /*16d6*/ 	.byte	0x3f
	.zero		1


	//   ....[90]....
        /*16d8*/ 	.word	0x00026770
        /*16dc*/ 	.word	0x00000005
        /*16e0*/ 	.word	0x00013260
        /*16e4*/ 	.short	0x010a
        /*16e6*/ 	.byte	0x3f
	.zero		1


	//   ....[91]....
        /*16e8*/ 	.word	0x000267b0
        /*16ec*/ 	.word	0x00000004
        /*16f0*/ 	.word	0x00013280
        /*16f4*/ 	.short	0x010a
        /*16f6*/ 	.byte	0x3f
	.zero		1


	//   ....[92]....
        /*16f8*/ 	.word	0x000267f0
        /*16fc*/ 	.word	0x00000005
        /*1700*/ 	.word	0x00013280
        /*1704*/ 	.short	0x010a
        /*1706*/ 	.byte	0x3f
	.zero		1


	//   ....[93]....
        /*1708*/ 	.word	0x00026850
        /*170c*/ 	.word	0x00000032
        /*1710*/ 	.word	0x00013290
        /*1714*/ 	.short	0x010a
        /*1716*/ 	.byte	0x3f
	.zero		1


	//   ....[94]....
        /*1718*/ 	.word	0x000269b0
        /*171c*/ 	.word	0x00000032
        /*1720*/ 	.word	0x00013290
        /*1724*/ 	.short	0x010a
        /*1726*/ 	.byte	0x3f
	.zero		1


	//   ....[95]....
        /*1728*/ 	.word	0x00026b10
        /*172c*/ 	.word	0x00000032
        /*1730*/ 	.word	0x00013290
        /*1734*/ 	.short	0x010a
        /*1736*/ 	.byte	0x3f
	.zero		1


	//   ....[96]....
        /*1738*/ 	.word	0x00026c70
        /*173c*/ 	.word	0x00000032
        /*1740*/ 	.word	0x000132b0
        /*1744*/ 	.short	0x010a
        /*1746*/ 	.byte	0x3f
	.zero		1


	//   ....[97]....
        /*1748*/ 	.word	0x00026e70
        /*174c*/ 	.word	0x00000016
        /*1750*/ 	.word	0x00013200
        /*1754*/ 	.short	0x010a
        /*1756*/ 	.byte	0x3f
	.zero		1


	//   ....[98]....
        /*1758*/ 	.word	0x00027070
        /*175c*/ 	.word	0x00000016
        /*1760*/ 	.word	0x00013200
        /*1764*/ 	.short	0x010a
        /*1766*/ 	.byte	0x3f
	.zero		1


	//   ....[99]....
        /*1768*/ 	.word	0x000270c0
        /*176c*/ 	.word	0x0000000c
        /*1770*/ 	.word	0x00013230
        /*1774*/ 	.short	0x010a
        /*1776*/ 	.byte	0x3f
	.zero		1


	//   ....[100]....
        /*1778*/ 	.word	0x00027110
        /*177c*/ 	.word	0x00000008
        /*1780*/ 	.word	0x00013230
        /*1784*/ 	.short	0x010a
        /*1786*/ 	.byte	0x3f
	.zero		1


	//   ....[101]....
        /*1788*/ 	.word	0x00027160
        /*178c*/ 	.word	0x00000014
        /*1790*/ 	.word	0x00013250
        /*1794*/ 	.short	0x010a
        /*1796*/ 	.byte	0x3f
	.zero		1


	//   ....[102]....
        /*1798*/ 	.word	0x000271b0
        /*179c*/ 	.word	0x00000000
        /*17a0*/ 	.word	0x00013230
        /*17a4*/ 	.short	0x010a
        /*17a6*/ 	.byte	0x3f
	.zero		1


	//   ....[103]....
        /*17a8*/ 	.word	0x00027200
        /*17ac*/ 	.word	0x0000000e
        /*17b0*/ 	.word	0x00013250
        /*17b4*/ 	.short	0x010a
        /*17b6*/ 	.byte	0x3f
	.zero		1


	//   ....[104]....
        /*17b8*/ 	.word	0x00027250
        /*17bc*/ 	.word	0x00000000
        /*17c0*/ 	.word	0x00013230
        /*17c4*/ 	.short	0x010a
        /*17c6*/ 	.byte	0x3f
	.zero		1


	//   ....[105]....
        /*17c8*/ 	.word	0x000272a0
        /*17cc*/ 	.word	0x0000000e
        /*17d0*/ 	.word	0x00013250
        /*17d4*/ 	.short	0x010a
        /*17d6*/ 	.byte	0x3f
	.zero		1


	//   ....[106]....
        /*17d8*/ 	.word	0x000272f0
        /*17dc*/ 	.word	0x0000000b
        /*17e0*/ 	.word	0x00013250
        /*17e4*/ 	.short	0x010a
        /*17e6*/ 	.byte	0x3f
	.zero		1


	//   ....[107]....
        /*17e8*/ 	.word	0x00027490
        /*17ec*/ 	.word	0x00000012
        /*17f0*/ 	.word	0x00013220
        /*17f4*/ 	.short	0x010a
        /*17f6*/ 	.byte	0x3f
	.zero		1


	//   ....[108]....
        /*17f8*/ 	.word	0x000274e0
        /*17fc*/ 	.word	0x00000006
        /*1800*/ 	.word	0x000132a0
        /*1804*/ 	.short	0x010a
        /*1806*/ 	.byte	0x3f
	.zero		1


	//   ....[109]....
        /*1808*/ 	.word	0x00027530
        /*180c*/ 	.word	0x00000006
        /*1810*/ 	.word	0x000132c0
        /*1814*/ 	.short	0x010a
        /*1816*/ 	.byte	0x3f
	.zero		1


	//   ....[110]....
        /*1818*/ 	.word	0x00027580
        /*181c*/ 	.word	0x00000006
        /*1820*/ 	.word	0x000132a0
        /*1824*/ 	.short	0x010a
        /*1826*/ 	.byte	0x3f
	.zero		1


	//   ....[111]....
        /*1828*/ 	.word	0x000275d0
        /*182c*/ 	.word	0x00000006
        /*1830*/ 	.word	0x000132c0
        /*1834*/ 	.short	0x010a
        /*1836*/ 	.byte	0x3f
	.zero		1


	//   ....[112]....
        /*1838*/ 	.word	0x000276f0
        /*183c*/ 	.word	0x00000004
        /*1840*/ 	.word	0x00013280
        /*1844*/ 	.short	0x010a
        /*1846*/ 	.byte	0x3f
	.zero		1


	//   ....[113]....
        /*1848*/ 	.word	0x00027e00
        /*184c*/ 	.word	0x00000004
        /*1850*/ 	.word	0x00013240
        /*1854*/ 	.short	0x010a
        /*1856*/ 	.byte	0x3f
	.zero		1


	//   ....[114]....
        /*1858*/ 	.word	0x00028bc0
        /*185c*/ 	.word	0x00000012
        /*1860*/ 	.word	0x00013220
        /*1864*/ 	.short	0x010a
        /*1866*/ 	.byte	0x3f
	.zero		1


	//   ....[115]....
        /*1868*/ 	.word	0x00028c20
        /*186c*/ 	.word	0x00000006
        /*1870*/ 	.word	0x00013280
        /*1874*/ 	.short	0x010a
        /*1876*/ 	.byte	0x3f
	.zero		1


	//   ....[116]....
        /*1878*/ 	.word	0x000292f0
        /*187c*/ 	.word	0x00000006
        /*1880*/ 	.word	0x00013240
        /*1884*/ 	.short	0x010a
        /*1886*/ 	.byte	0x3f
	.zero		1


	//   ....[117]....
        /*1888*/ 	.word	0x000298b0
        /*188c*/ 	.word	0x00000002
        /*1890*/ 	.word	0x00013270
        /*1894*/ 	.short	0x010a
        /*1896*/ 	.byte	0x3f
	.zero		1


	//   ....[118]....
        /*1898*/ 	.word	0x00029900
        /*189c*/ 	.word	0x00000002
        /*18a0*/ 	.word	0x00013260
        /*18a4*/ 	.short	0x010a
        /*18a6*/ 	.byte	0x3f
	.zero		1


	//   ....[119]....
        /*18a8*/ 	.word	0x00029950
        /*18ac*/ 	.word	0x00000000
        /*18b0*/ 	.word	0x00013270
        /*18b4*/ 	.short	0x010a
        /*18b6*/ 	.byte	0x3f
	.zero		1


	//   ....[120]....
        /*18b8*/ 	.word	0x000299a0
        /*18bc*/ 	.word	0x00000000
        /*18c0*/ 	.word	0x00013260
        /*18c4*/ 	.short	0x010a
        /*18c6*/ 	.byte	0x3f
	.zero		1


	//   ....[121]....
        /*18c8*/ 	.word	0x0002a4d0
        /*18cc*/ 	.word	0x00000005
        /*18d0*/ 	.word	0x00013220
        /*18d4*/ 	.short	0x010a
        /*18d6*/ 	.byte	0x3f
	.zero		1


	//   ....[122]....
        /*18d8*/ 	.word	0x0002a670
        /*18dc*/ 	.word	0x00000004
        /*18e0*/ 	.word	0x00013240
        /*18e4*/ 	.short	0x010a
        /*18e6*/ 	.byte	0x3f
	.zero		1


	//   ....[123]....
        /*18e8*/ 	.word	0x0002a6c0
        /*18ec*/ 	.word	0x00000005
        /*18f0*/ 	.word	0x00013240
        /*18f4*/ 	.short	0x010a
        /*18f6*/ 	.byte	0x3f
	.zero		1


	//   ....[124]....
        /*18f8*/ 	.word	0x0002a710
        /*18fc*/ 	.word	0x00000004
        /*1900*/ 	.word	0x00013260
        /*1904*/ 	.short	0x010a
        /*1906*/ 	.byte	0x3f
	.zero		1


	//   ....[125]....
        /*1908*/ 	.word	0x0002a760
        /*190c*/ 	.word	0x00000005
        /*1910*/ 	.word	0x00013260
        /*1914*/ 	.short	0x010a
        /*1916*/ 	.byte	0x3f
	.zero		1


	//   ....[126]....
        /*1918*/ 	.word	0x0002a7b0
        /*191c*/ 	.word	0x00000004
        /*1920*/ 	.word	0x00013280
        /*1924*/ 	.short	0x010a
        /*1926*/ 	.byte	0x3f
	.zero		1


	//----- nvinfo : EIATTR_NUM_MBARRIERS
	.align		4
.L_1546:
        /*1928*/ 	.byte	0x03, 0x38
        /*192a*/ 	.short	0x0016


	//----- nvinfo : EIATTR_EXIT_INSTR_OFFSETS
	.align		4
        /*192c*/ 	.byte	0x04, 0x1c
        /*192e*/ 	.short	(.L_1548 - .L_1547)


	//   ....[0]....
.L_1547:
        /*1930*/ 	.word	0x00026840


	//----- nvinfo : EIATTR_MAX_THREADS
	.align		4
.L_1548:
        /*1934*/ 	.byte	0x04, 0x05
        /*1936*/ 	.short	(.L_1550 - .L_1549)
.L_1549:
        /*1938*/ 	.word	0x00000200
        /*193c*/ 	.word	0x00000001
        /*1940*/ 	.word	0x00000001


	//----- nvinfo : EIATTR_CRS_STACK_SIZE
	.align		4
.L_1550:
        /*1944*/ 	.byte	0x04, 0x1e
        /*1946*/ 	.short	(.L_1552 - .L_1551)
.L_1551:
        /*1948*/ 	.word	0x00000000


	//----- nvinfo : EIATTR_CBANK_PARAM_SIZE
	.align		4
.L_1552:
        /*194c*/ 	.byte	0x03, 0x19
        /*194e*/ 	.short	0x0af0


	//----- nvinfo : EIATTR_PARAM_CBANK
	.align		4
        /*1950*/ 	.byte	0x04, 0x0a
        /*1952*/ 	.short	(.L_1554 - .L_1553)
	.align		4
.L_1553:
        /*1954*/ 	.word	index@(.nv.constant0._ZN7cutlass13device_kernelIN5flash11enable_sm90INS1_16FlashAttnFwdSm90INS1_25CollectiveMainloopFwdSm90ILi2EN4cute5tupleIJNS5_1CILi1EEES8_S8_EEENS6_IJNS7_ILi192EEENS7_ILi160EEENS7_ILi64EEEEEELi64ENS_12float_e4m3_tEfNS_4arch4Sm90ELb0ELb1ELb1ELb1ELb1ELb1ELb0ELb1ELb1ELb1ELb1ELb0EEENS1_21CollectiveEpilogueFwdINS6_IJSA_SC_SB_EEES9_NS_10bfloat16_tESG_Li384ELb1ELb1ELb1ELb1EEENS1_36VarlenDynamicPersistentTileSchedulerILi192ELi160ELi384ELi128ELb1ELb1ELb1ELb1ELb0ELb1EEEEEEEEEvNT_6ParamsE)
        /*1958*/ 	.short	0x0210
        /*195a*/ 	.short	0x0af0


	//----- nvinfo : EIATTR_SW_WAR
	.align		4
.L_1554:
        /*195c*/ 	.byte	0x04, 0x36
        /*195e*/ 	.short	(.L_1556 - .L_1555)
.L_1555:
        /*1960*/ 	.word	0x00000008
.L_1556:


//--------------------- .nv.info._ZN7cutlass13device_kernelIN5flash11enable_sm90INS1_16FlashAttnFwdSm90INS1_25CollectiveMainloopFwdSm90ILi2EN4cute5tupleIJNS5_1CILi1EEES8_S8_EEENS6_IJNS7_ILi192EEENS7_ILi160EEENS7_ILi64EEEEEELi64ENS_12float_e4m3_tEfNS_4arch4Sm90ELb1ELb0ELb1ELb0ELb1ELb0ELb0ELb1ELb1ELb1ELb1ELb0EEENS1_21CollectiveEpilogueFwdINS6_IJSA_SC_SB_EEES9_NS_10bfloat16_tESG_Li384ELb0ELb1ELb1ELb1EEENS1_19SingleTileSchedulerILb0ELb1ELb1ELi192EEEEEEEEEvNT_6ParamsE --------------------------
	.section	.nv.info._ZN7cutlass13device_kernelIN5flash11enable_sm90INS1_16FlashAttnFwdSm90INS1_25CollectiveMainloopFwdSm90ILi2EN4cute5tupleIJNS5_1CILi1EEES8_S8_EEENS6_IJNS7_ILi192EEENS7_ILi160EEENS7_ILi64EEEEEELi64ENS_12float_e4m3_tEfNS_4arch4Sm90ELb1ELb0ELb1ELb0ELb1ELb0ELb0ELb1ELb1ELb1ELb1ELb0EEENS1_21CollectiveEpilogueFwdINS6_IJSA_SC_SB_EEES9_NS_10bfloat16_tESG_Li384ELb0ELb1ELb1ELb1EEENS1_19SingleTileSchedulerILb0ELb1ELb1ELi192EEEEEEEEEvNT_6ParamsE,"",@"SHT_CUDA_INFO"
	.sectionflags	@""
	.align	4


	//----- nvinfo : EIATTR_CUDA_API_VERSION
	.align		4
        /*0000*/ 	.byte	0x04, 0x37
        /*0002*/ 	.short	(.L_1558 - .L_1557)
.L_1557:
        /*0004*/ 	.word	0x00000082


	//----- nvinfo : EIATTR_KPARAM_INFO
	.align		4
.L_1558:
        /*0008*/ 	.byte	0x04, 0x17
        /*000a*/ 	.short	(.L_1560 - .L_1559)
.L_1559:
        /*000c*/ 	.word	0x00000000
        /*0010*/ 	.short	0x0000
        /*0012*/ 	.short	0x0070
        /*0014*/ 	.byte	0x00, 0xf0, 0x01, 0x28


	//----- nvinfo : EIATTR_SPARSE_MMA_MASK
	.align		4
.L_1560:
        /*0018*/ 	.byte	0x03, 0x50
        /*001a*/ 	.short	0x0000


	//----- nvinfo : EIATTR_MAXREG_COUNT
	.align		4
        /*001c*/ 	.byte	0x03, 0x1b
        /*001e*/ 	.short	0x0080


	//----- nvinfo : EIATTR_NUM_BARRIERS
	.align		4
        /*0020*/ 	.byte	0x02, 0x4c
        /*0022*/ 	.byte	0x09
	.zero		1


	//----- nvinfo : EIATTR_EXTERNS
	.align		4
        /*0024*/ 	.byte	0x04, 0x0f
        /*0026*/ 	.short	(.L_1562 - .L_1561)


	//   ....[0]....
	.align		4
.L_1561:
        /*0028*/ 	.word	index@(__assertfail)


	//----- nvinfo : EIATTR_ANNOTATIONS
	.align		4
.L_1562:
        /*002c*/ 	.byte	0x04, 0x55
        /*002e*/ 	.short	(.L_1564 - .L_1563)


	//   ....[0]....
.L_1563:
        /* <DEDUP_REMOVED lines=18> */


	//----- nvinfo : EIATTR_MERCURY_ISA_VERSION
	.align		4
.L_1564:
        /*0138*/ 	.byte	0x03, 0x5f
        /*013a*/ 	.short	0x0101


	//----- nvinfo : EIATTR_INT_WARP_WIDE_INSTR_OFFSETS
	.align		4
        /*013c*/ 	.byte	0x04, 0x31
        /*013e*/ 	.short	(.L_1566 - .L_1565)


	//   ....[0]....
.L_1565:
        /*0140*/ 	.word	0x000000c0


	//   ....[1]....
        /*0144*/ 	.word	0x000000d0


	//   ....[2]....
        /*0148*/ 	.word	0x00000170


	//----- nvinfo : EIATTR_COOP_GROUP_MASK_REGIDS
	.align		4
.L_1566:
        /*014c*/ 	.byte	0x04, 0x29
        /*014e*/ 	.short	(.L_1568 - .L_1567)


	//   ....[0]....
.L_1567:
        /*0150*/ 	.word	0xffffffff


	//   ....[1]....
        /*0154*/ 	.word	0xffffffff


	//   ....[2]....
        /*0158*/ 	.word	0xffffffff


	//   ....[3]....
        /*015c*/ 	.word	0xffffffff


	//   ....[4]....
        /*0160*/ 	.word	0xffffffff


	//   ....[5]....
        /*0164*/ 	.word	0xffffffff


	//   ....[6]....
        /*0168*/ 	.word	0xffffffff


	//   ....[7]....
        /*016c*/ 	.word	0xffffffff


	//   ....[8]....
        /*0170*/ 	.word	0xffffffff


	//   ....[9]....
        /*0174*/ 	.word	0xffffffff


	//   ....[10]....
        /*0178*/ 	.word	0xffffffff


	//   ....[11]....
        /*017c*/ 	.word	0xffffffff


	//   ....[12]....
        /*0180*/ 	.word	0xffffffff


	//   ....[13]....
        /*0184*/ 	.word	0xffffffff


	//   ....[14]....
        /*0188*/ 	.word	0xffffffff


	//   ....[15]....
        /*018c*/ 	.word	0xffffffff


	//   ....[16]....
        /*0190*/ 	.word	0xffffffff


	//   ....[17]....
        /*0194*/ 	.word	0xffffffff


	//   ....[18]....
        /*0198*/ 	.word	0xffffffff


	//   ....[19]....
        /*019c*/ 	.word	0xffffffff


	//   ....[20]....
        /*01a0*/ 	.word	0xffffffff


	//   ....[21]....
        /*01a4*/ 	.word	0xffffffff


	//   ....[22]....
        /*01a8*/ 	.word	0xffffffff


	//   ....[23]....
        /*01ac*/ 	.word	0xffffffff


	//   ....[24]....
        /*01b0*/ 	.word	0xffffffff


	//   ....[25]....
        /*01b4*/ 	.word	0xffffffff


	//   ....[26]....
        /*01b8*/ 	.word	0xffffffff


	//   ....[27]....
        /*01bc*/ 	.word	0xffffffff


	//   ....[28]....
        /*01c0*/ 	.word	0xffffffff


	//   ....[29]....
        /*01c4*/ 	.word	0xffffffff


	//   ....[30]....
        /*01c8*/ 	.word	0xffffffff


	//   ....[31]....
        /*01cc*/ 	.word	0xffffffff


	//   ....[32]....
        /*01d0*/ 	.word	0xffffffff


	//   ....[33]....
        /*01d4*/ 	.word	0xffffffff


	//   ....[34]....
        /*01d8*/ 	.word	0xffffffff


	//   ....[35]....
        /*01dc*/ 	.word	0xffffffff


	//   ....[36]....
        /*01e0*/ 	.word	0xffffffff


	//   ....[37]....
        /*01e4*/ 	.word	0xffffffff


	//   ....[38]....
        /*01e8*/ 	.word	0xffffffff


	//   ....[39]....
        /*01ec*/ 	.word	0xffffffff


	//   ....[40]....
        /*01f0*/ 	.word	0xffffffff


	//   ....[41]....
        /*01f4*/ 	.word	0xffffffff


	//   ....[42]....
        /*01f8*/ 	.word	0xffffffff


	//   ....[43]....
        /*01fc*/ 	.word	0xffffffff


	//   ....[44]....
        /*0200*/ 	.word	0xffffffff


	//   ....[45]....
        /*0204*/ 	.word	0xffffffff


	//   ....[46]....
        /*0208*/ 	.word	0xffffffff


	//   ....[47]....
        /*020c*/ 	.word	0xffffffff


	//   ....[48]....
        /*0210*/ 	.word	0xffffffff


	//   ....[49]....
        /*0214*/ 	.word	0xffffffff


	//   ....[50]....
        /*0218*/ 	.word	0xffffffff


	//   ....[51]....
        /*021c*/ 	.word	0xffffffff


	//   ....[52]....
        /*0220*/ 	.word	0xffffffff


	//   ....[53]....
        /*0224*/ 	.word	0xffffffff


	//   ....[54]....
        /*0228*/ 	.word	0xffffffff


	//   ....[55]....
        /*022c*/ 	.word	0xffffffff


	//   ....[56]....
        /*0230*/ 	.word	0xffffffff


	//   ....[57]....
        /*0234*/ 	.word	0xffffffff


	//   ....[58]....
        /*0238*/ 	.word	0xffffffff


	//   ....[59]....
        /*023c*/ 	.word	0xffffffff


	//   ....[60]....
        /*0240*/ 	.word	0xffffffff


	//   ....[61]....
        /*0244*/ 	.word	0xffffffff


	//   ....[62]....
        /*0248*/ 	.word	0xffffffff


	//   ....[63]....
        /*024c*/ 	.word	0xffffffff


	//   ....[64]....
        /*0250*/ 	.word	0xffffffff


	//   ....[65]....
        /*0254*/ 	.word	0xffffffff


	//   ....[66]....
        /*0258*/ 	.word	0xffffffff


	//   ....[67]....
        /*025c*/ 	.word	0xffffffff


	//   ....[68]....
        /*0260*/ 	.word	0xffffffff


	//   ....[69]....
        /*0264*/ 	.word	0xffffffff


	//   ....[70]....
        /*0268*/ 	.word	0xffffffff


	//   ....[71]....
        /*026c*/ 	.word	0xffffffff


	//   ....[72]....
        /*0270*/ 	.word	0xffffffff


	//   ....[73]....
        /*0274*/ 	.word	0xffffffff


	//   ....[74]....
        /*0278*/ 	.word	0xffffffff


	//   ....[75]....
        /*027c*/ 	.word	0xffffffff


	//   ....[76]....
        /*0280*/ 	.word	0xffffffff


	//   ....[77]....
        /*0284*/ 	.word	0xffffffff


	//   ....[78]....
        /*0288*/ 	.word	0xffffffff


	//   ....[79]....
        /*028c*/ 	.word	0xffffffff


	//   ....[80]....
        /*0290*/ 	.word	0xffffffff


	//   ....[81]....
        /*0294*/ 	.word	0xffffffff


	//   ....[82]....
        /*0298*/ 	.word	0xffffffff


	//   ....[83]....
        /*029c*/ 	.word	0xffffffff


	//   ....[84]....
        /*02a0*/ 	.word	0xffffffff


	//   ....[85]....
        /*02a4*/ 	.word	0xffffffff


	//   ....[86]....
        /*02a8*/ 	.word	0xffffffff


	//   ....[87]....
        /*02ac*/ 	.word	0xffffffff


	//   ....[88]....
        /*02b0*/ 	.word	0xffffffff


	//   ....[89]....
        /*02b4*/ 	.word	0xffffffff


	//   ....[90]....
        /*02b8*/ 	.word	0xffffffff


	//   ....[91]....
        /*02bc*/ 	.word	0xffffffff


	//   ....[92]....
        /*02c0*/ 	.word	0xffffffff


	//   ....[93]....
        /*02c4*/ 	.word	0xffffffff


	//   ....[94]....
        /*02c8*/ 	.word	0xffffffff


	//   ....[95]....
        /*02cc*/ 	.word	0xffffffff


	//   ....[96]....
        /*02d0*/ 	.word	0xffffffff


	//   ....[97]....
        /*02d4*/ 	.word	0xffffffff


	//   ....[98]....
        /*02d8*/ 	.word	0xffffffff


	//   ....[99]....
        /*02dc*/ 	.word	0xffffffff


	//   ....[100]....
        /*02e0*/ 	.word	0xffffffff


	//   ....[101]....
        /*02e4*/ 	.word	0xffffffff


	//   ....[102]....
        /*02e8*/ 	.word	0xffffffff


	//   ....[103]....
        /*02ec*/ 	.word	0xffffffff


	//   ....[104]....
        /*02f0*/ 	.word	0xffffffff


	//   ....[105]....
        /*02f4*/ 	.word	0xffffffff


	//   ....[106]....
        /*02f8*/ 	.word	0xffffffff


	//   ....[107]....
        /*02fc*/ 	.word	0xffffffff


	//   ....[108]....
        /*0300*/ 	.word	0xffffffff


	//   ....[109]....
        /*0304*/ 	.word	0xffffffff


	//   ....[110]....
        /*0308*/ 	.word	0xffffffff


	//   ....[111]....
        /*030c*/ 	.word	0xffffffff


	//   ....[112]....
        /*0310*/ 	.word	0xffffffff


	//   ....[113]....
        /*0314*/ 	.word	0xffffffff


	//   ....[114]....
        /*0318*/ 	.word	0xffffffff


	//   ....[115]....
        /*031c*/ 	.word	0xffffffff


	//   ....[116]....
        /*0320*/ 	.word	0xffffffff


	//   ....[117]....
        /*0324*/ 	.word	0xffffffff


	//   ....[118]....
        /*0328*/ 	.word	0xffffffff


	//   ....[119]....
        /*032c*/ 	.word	0xffffffff


	//   ....[120]....
        /*0330*/ 	.word	0xffffffff


	//   ....[121]....
        /*0334*/ 	.word	0x0500000f


	//   ....[122]....
        /*0338*/ 	.word	0x0500000f


	//   ....[123]....
        /*033c*/ 	.word	0x0500000f


	//   ....[124]....
        /*0340*/ 	.word	0x0500000f


	//   ....[125]....
        /*0344*/ 	.word	0x0500000f


	//   ....[126]....
        /*0348*/ 	.word	0x0500000f


	//   ....[127]....
        /*034c*/ 	.word	0x0500000f


	//   ....[128]....
        /*0350*/ 	.word	0x0500000f


	//   ....[129]....
        /*0354*/ 	.word	0x0500000f


	//   ....[130]....
        /*0358*/ 	.word	0x0500000f


	//   ....[131]....
        /*035c*/ 	.word	0x0500000f


	//   ....[132]....
        /*0360*/ 	.word	0x0500000f


	//   ....[133]....
        /*0364*/ 	.word	0x0500000f


	//   ....[134]....
        /*0368*/ 	.word	0x0500000f


	//   ....[135]....
        /*036c*/ 	.word	0x0500000f


	//   ....[136]....
        /*0370*/ 	.word	0x0500000f


	//   ....[137]....
        /*0374*/ 	.word	0x0500000f


	//   ....[138]....
        /*0378*/ 	.word	0x0500000f


	//   ....[139]....
        /*037c*/ 	.word	0x0500000f


	//   ....[140]....
        /*0380*/ 	.word	0x0500000f


	//   ....[141]....
        /*0384*/ 	.word	0x0500000f


	//   ....[142]....
        /*0388*/ 	.word	0x0500000f


	//   ....[143]....
        /*038c*/ 	.word	0x0500000f


	//   ....[144]....
        /*0390*/ 	.word	0x0500000f


	//   ....[145]....
        /*0394*/ 	.word	0x0500000f


	//   ....[146]....
        /*0398*/ 	.word	0x0500000f


	//   ....[147]....
        /*039c*/ 	.word	0x0500000f


	//   ....[148]....
        /*03a0*/ 	.word	0x0500000f


	//   ....[149]....
        /*03a4*/ 	.word	0x0500000f


	//   ....[150]....
        /*03a8*/ 	.word	0x0500000f


	//   ....[151]....
        /*03ac*/ 	.word	0x0500000f


	//   ....[152]....
        /*03b0*/ 	.word	0x0500000f


	//   ....[153]....
        /*03b4*/ 	.word	0x0500000f


	//   ....[154]....
        /*03b8*/ 	.word	0x0500000f


	//   ....[155]....
        /*03bc*/ 	.word	0x0500000f


	//   ....[156]....
        /*03c0*/ 	.word	0x0500000f


	//   ....[157]....
        /*03c4*/ 	.word	0x0500000f


	//   ....[158]....
        /*03c8*/ 	.word	0x0500000f


	//   ....[159]....
        /*03cc*/ 	.word	0x0500000f


	//   ....[160]....
        /*03d0*/ 	.word	0x0500000f


	//   ....[161]....
        /*03d4*/ 	.word	0x0500000f


	//   ....[162]....
        /*03d8*/ 	.word	0x0500000f


	//   ....[163]....
        /*03dc*/ 	.word	0x0500000f


	//   ....[164]....
        /*03e0*/ 	.word	0x0500000f


	//   ....[165]....
        /*03e4*/ 	.word	0x0500000f


	//   ....[166]....
        /*03e8*/ 	.word	0x0500000f


	//   ....[167]....
        /*03ec*/ 	.word	0x0500000f


	//   ....[168]....
        /*03f0*/ 	.word	0x0500000f


	//   ....[169]....
        /*03f4*/ 	.word	0x0500000f


	//   ....[170]....
        /*03f8*/ 	.word	0x0500000f


	//   ....[171]....
        /*03fc*/ 	.word	0x0500000f


	//   ....[172]....
        /*0400*/ 	.word	0x0500000f


	//   ....[173]....
        /*0404*/ 	.word	0x0500000f


	//----- nvinfo : EIATTR_COOP_GROUP_INSTR_OFFSETS
	.align		4
.L_1568:
        /*0408*/ 	.byte	0x04, 0x28
        /*040a*/ 	.short	(.L_1570 - .L_1569)


	//   ....[0]....
.L_1569:
        /*040c*/ 	.word	0x00000070


	//   ....[1]....
        /*0410*/ 	.word	0x000000b0


	//   ....[2]....
        /*0414*/ 	.word	0x000002d0


	//   ....[3]....
        /*0418*/ 	.word	0x00000430


	//   ....[4]....
        /*041c*/ 	.word	0x00000550


	//   ....[5]....
        /*0420*/ 	.word	0x000006b0


	//   ....[6]....
        /*0424*/ 	.word	0x00001080


	//   ....[7]....
        /*0428*/ 	.word	0x00001eb0


	//   ....[8]....
        /*042c*/ 	.word	0x00002cf0


	//   ....[9]....
        /*0430*/ 	.word	0x00002e30


	//   ....[10]....
        /*0434*/ 	.word	0x00002e90


	//   ....[11]....
        /*0438*/ 	.word	0x00003b10


	//   ....[12]....
        /*043c*/ 	.word	0x00003b80


	//   ....[13]....
        /*0440*/ 	.word	0x00005640


	//   ....[14]....
        /*0444*/ 	.word	0x000064b0


	//   ....[15]....
        /*0448*/ 	.word	0x00006510


	//   ....[16]....
        /*044c*/ 	.word	0x000065e0


	//   ....[17]....
        /*0450*/ 	.word	0x00007250


	//   ....[18]....
        /*0454*/ 	.word	0x000072b0


	//   ....[19]....
        /*0458*/ 	.word	0x00009bf0


	//   ....[20]....
        /*045c*/ 	.word	0x00009c10


	//   ....[21]....
        /*0460*/ 	.word	0x00009c40


	//   ....[22]....
        /*0464*/ 	.word	0x00009c50


	//   ....[23]....
        /*0468*/ 	.word	0x0000b4f0


	//   ....[24]....
        /*046c*/ 	.word	0x0000b500


	//   ....[25]....
        /*0470*/ 	.word	0x0000b580


	//   ....[26]....
        /*0474*/ 	.word	0x0000b5a0


	//   ....[27]....
        /*0478*/ 	.word	0x0000c0c0


	//   ....[28]....
        /*047c*/ 	.word	0x0000c0d0


	//   ....[29]....
        /*0480*/ 	.word	0x0000c0e0


	//   ....[30]....
        /*0484*/ 	.word	0x0000c0f0


	//   ....[31]....
        /*0488*/ 	.word	0x0000c100


	//   ....[32]....
        /*048c*/ 	.word	0x0000c110


	//   ....[33]....
        /*0490*/ 	.word	0x0000c130


	//   ....[34]....
        /*0494*/ 	.word	0x0000c140


	//   ....[35]....
        /*0498*/ 	.word	0x0000c170


	//   ....[36]....
        /*049c*/ 	.word	0x0000c180


	//   ....[37]....
        /*04a0*/ 	.word	0x0000c1a0


	//   ....[38]....
        /*04a4*/ 	.word	0x0000c1d0


	//   ....[39]....
        /*04a8*/ 	.word	0x0000c1e0


	//   ....[40]....
        /*04ac*/ 	.word	0x0000c1f0


	//   ....[41]....
        /*04b0*/ 	.word	0x0000c210


	//   ....[42]....
        /*04b4*/ 	.word	0x0000c230


	//   ....[43]....
        /*04b8*/ 	.word	0x0000c250


	//   ....[44]....
        /*04bc*/ 	.word	0x0000c260


	//   ....[45]....
        /*04c0*/ 	.word	0x0000c270


	//   ....[46]....
        /*04c4*/ 	.word	0x0000c280


	//   ....[47]....
        /*04c8*/ 	.word	0x0000c2c0


	//   ....[48]....
        /*04cc*/ 	.word	0x0000c320


	//   ....[49]....
        /*04d0*/ 	.word	0x0000c340


	//   ....[50]....
        /*04d4*/ 	.word	0x0000c360


	//   ....[51]....
        /*04d8*/ 	.word	0x0000c390


	//   ....[52]....
        /*04dc*/ 	.word	0x0000c3a0


	//   ....[53]....
        /*04e0*/ 	.word	0x0000c3b0


	//   ....[54]....
        /*04e4*/ 	.word	0x0000c3c0


	//   ....[55]....
        /*04e8*/ 	.word	0x0000c3d0


	//   ....[56]....
        /*04ec*/ 	.word	0x0000c3e0


	//   ....[57]....
        /*04f0*/ 	.word	0x0000c400


	//   ....[58]....
        /*04f4*/ 	.word	0x0000c410


	//   ....[59]....
        /*04f8*/ 	.word	0x0000c6c0


	//   ....[60]....
        /*04fc*/ 	.word	0x0000c700


	//   ....[61]....
        /*0500*/ 	.word	0x0000c740


	//   ....[62]....
        /*0504*/ 	.word	0x0000c770


	//   ....[63]....
        /*0508*/ 	.word	0x0000c7a0


	//   ....[64]....
        /*050c*/ 	.word	0x0000c7d0


	//   ....[65]....
        /*0510*/ 	.word	0x0000cb80


	//   ....[66]....
        /*0514*/ 	.word	0x0000cbb0


	//   ....[67]....
        /*0518*/ 	.word	0x0000d3a0


	//   ....[68]....
        /*051c*/ 	.word	0x0000ea30


	//   ....[69]....
        /*0520*/ 	.word	0x0000ea40


	//   ....[70]....
        /*0524*/ 	.word	0x0000ea50


	//   ....[71]....
        /*0528*/ 	.word	0x0000eaf0


	//   ....[72]....
        /*052c*/ 	.word	0x0000eb00


	//   ....[73]....
        /*0530*/ 	.word	0x0000eb50


	//   ....[74]....
        /*0534*/ 	.word	0x0000eb60


	//   ....[75]....
        /*0538*/ 	.word	0x0000eb70


	//   ....[76]....
        /*053c*/ 	.word	0x0000ebc0


	//   ....[77]....
        /*0540*/ 	.word	0x0000ec20


	//   ....[78]....
        /*0544*/ 	.word	0x0000f080


	//   ....[79]....
        /*0548*/ 	.word	0x0000f090


	//   ....[80]....
        /*054c*/ 	.word	0x0000f0a0


	//   ....[81]....
        /*0550*/ 	.word	0x0000f0e0


	//   ....[82]....
        /*0554*/ 	.word	0x0000f100


	//   ....[83]....
        /*0558*/ 	.word	0x0000f140


	//   ....[84]....
        /*055c*/ 	.word	0x0000f160


	//   ....[85]....
        /*0560*/ 	.word	0x0000f170


	//   ....[86]....
        /*0564*/ 	.word	0x0000f180


	//   ....[87]....
        /*0568*/ 	.word	0x0000f1a0


	//   ....[88]....
        /*056c*/ 	.word	0x0000f930


	//   ....[89]....
        /*0570*/ 	.word	0x0000f960


	//   ....[90]....
        /*0574*/ 	.word	0x0000f990


	//   ....[91]....
        /*0578*/ 	.word	0x0000f9c0


	//   ....[92]....
        /*057c*/ 	.word	0x0000f9d0


	//   ....[93]....
        /*0580*/ 	.word	0x0000f9e0


	//   ....[94]....
        /*0584*/ 	.word	0x0000fa00


	//   ....[95]....
        /*0588*/ 	.word	0x0000fa30


	//   ....[96]....
        /*058c*/ 	.word	0x0000fa50


	//   ....[97]....
        /*0590*/ 	.word	0x0000fb60


	//   ....[98]....
        /*0594*/ 	.word	0x0000fb90


	//   ....[99]....
        /*0598*/ 	.word	0x0000fbb0


	//   ....[100]....
        /*059c*/ 	.word	0x00010500


	//   ....[101]....
        /*05a0*/ 	.word	0x00010510


	//   ....[102]....
        /*05a4*/ 	.word	0x00010520


	//   ....[103]....
        /*05a8*/ 	.word	0x00010590


	//   ....[104]....
        /*05ac*/ 	.word	0x000105a0


	//   ....[105]....
        /*05b0*/ 	.word	0x000105e0


	//   ....[106]....
        /*05b4*/ 	.word	0x000105f0


	//   ....[107]....
        /*05b8*/ 	.word	0x00010600


	//   ....[108]....
        /*05bc*/ 	.word	0x00010640


	//   ....[109]....
        /*05c0*/ 	.word	0x00010680


	//   ....[110]....
        /*05c4*/ 	.word	0x00010aa0


	//   ....[111]....
        /*05c8*/ 	.word	0x00010ab0


	//   ....[112]....
        /*05cc*/ 	.word	0x00010ac0


	//   ....[113]....
        /*05d0*/ 	.word	0x00010ae0


	//   ....[114]....
        /*05d4*/ 	.word	0x00010b30


	//   ....[115]....
        /*05d8*/ 	.word	0x00010b40


	//   ....[116]....
        /*05dc*/ 	.word	0x00010b80


	//   ....[117]....
        /*05e0*/ 	.word	0x00010b90


	//   ....[118]....
        /*05e4*/ 	.word	0x00010ba0


	//   ....[119]....
        /*05e8*/ 	.word	0x00010bb0


	//   ....[120]....
        /*05ec*/ 	.word	0x000119f0


	//   ....[121]....
        /*05f0*/ 	.word	0x00011fb0


	//   ....[122]....
        /*05f4*/ 	.word	0x000120b0


	//   ....[123]....
        /*05f8*/ 	.word	0x00012170


	//   ....[124]....
        /*05fc*/ 	.word	0x00012230


	//   ....[125]....
        /*0600*/ 	.word	0x000122f0


	//   ....[126]....
        /*0604*/ 	.word	0x000123b0


	//   ....[127]....
        /*0608*/ 	.word	0x00012450


	//   ....[128]....
        /*060c*/ 	.word	0x00012510


	//   ....[129]....
        /*0610*/ 	.word	0x000125c0


	//   ....[130]....
        /*0614*/ 	.word	0x000126e0


	//   ....[131]....
        /*0618*/ 	.word	0x00012760


	//   ....[132]....
        /*061c*/ 	.word	0x00012870


	//   ....[133]....
        /*0620*/ 	.word	0x00012900


	//   ....[134]....
        /*0624*/ 	.word	0x00012980


	//   ....[135]....
        /*0628*/ 	.word	0x00012a10


	//   ....[136]....
        /*062c*/ 	.word	0x00012a90


	//   ....[137]....
        /*0630*/ 	.word	0x00012b20


	//   ....[138]....
        /*0634*/ 	.word	0x00012b80


	//   ....[139]....
        /*0638*/ 	.word	0x00012c50


	//   ....[140]....
        /*063c*/ 	.word	0x00012cb0


	//   ....[141]....
        /*0640*/ 	.word	0x00012d80


	//   ....[142]....
        /*0644*/ 	.word	0x00012e10


	//   ....[143]....
        /*0648*/ 	.word	0x00012e80


	//   ....[144]....
        /*064c*/ 	.word	0x00012f10


	//   ....[145]....
        /*0650*/ 	.word	0x00013000


	//   ....[146]....
        /*0654*/ 	.word	0x00013090


	//   ....[147]....
        /*0658*/ 	.word	0x00013150


	//   ....[148]....
        /*065c*/ 	.word	0x000131d0


	//   ....[149]....
        /*0660*/ 	.word	0x00013280


	//   ....[150]....
        /*0664*/ 	.word	0x000132e0


	//   ....[151]....
        /*0668*/ 	.word	0x000133b0


	//   ....[152]....
        /*066c*/ 	.word	0x00013420


	//   ....[153]....
        /*0670*/ 	.word	0x000134e0


	//   ....[154]....
        /*0674*/ 	.word	0x00013610


	//   ....[155]....
        /*0678*/ 	.word	0x000136b0


	//   ....[156]....
        /*067c*/ 	.word	0x00013770


	//   ....[157]....
        /*0680*/ 	.word	0x00013810


	//   ....[158]....
        /*0684*/ 	.word	0x000138d0


	//   ....[159]....
        /*0688*/ 	.word	0x00013960


	//   ....[160]....
        /*068c*/ 	.word	0x00013a20


	//   ....[161]....
        /*0690*/ 	.word	0x00013ac0


	//   ....[162]....
        /*0694*/ 	.word	0x00013b30


	//   ....[163]....
        /*0698*/ 	.word	0x00013bf0


	//   ....[164]....
        /*069c*/ 	.word	0x00013ce0


	//   ....[165]....
        /*06a0*/ 	.word	0x00013d80


	//   ....[166]....
        /*06a4*/ 	.word	0x00013de0


	//   ....[167]....
        /*06a8*/ 	.word	0x00013ea0


	//   ....[168]....
        /*06ac*/ 	.word	0x00013f00


	//   ....[169]....
        /*06b0*/ 	.word	0x00013fb0


	//   ....[170]....
        /*06b4*/ 	.word	0x00014010


	//   ....[171]....
        /*06b8*/ 	.word	0x000140c0


	//   ....[172]....
        /*06bc*/ 	.word	0x00014120


	//   ....[173]....
        /*06c0*/ 	.word	0x000141d0


	//----- nvinfo : EIATTR_REG_RECONFIG
	.align		4
.L_1570:
        /*06c4*/ 	.byte	0x01, 0x54
	.zero		2


	//----- nvinfo : EIATTR_SYSCALL_OFFSETS
	.align		4
        /*06c8*/ 	.byte	0x04, 0x46
        /*06ca*/ 	.short	(.L_1572 - .L_1571)


	//   ....[0]....
.L_1571:
        /*06cc*/ 	.word	0x00001250


	//   ....[1]....
        /*06d0*/ 	.word	0x0000dc00


	//   ....[2]....
        /*06d4*/ 	.word	0x0000dd40


	//   ....[3]....
        /*06d8*/ 	.word	0x0000de80


	//   ....[4]....
        /*06dc*/ 	.word	0x0000dfa0


	//   ....[5]....
        /*06e0*/ 	.word	0x0000f550


	//----- nvinfo : EIATTR_MBARRIER_INSTR_OFFSETS
	.align		4
.L_1572:
        /*06e4*/ 	.byte	0x04, 0x39
        /*06e6*/ 	.short	(.L_1574 - .L_1573)


	//   ....[0]....
.L_1573:
        /*06e8*/ 	.word	0x00000180
        /*06ec*/ 	.word	0x000000ff
        /*06f0*/ 	.word	0x00012400
        /*06f4*/ 	.short	0x0100
        /*06f6*/ 	.byte	0x08
	.zero		1


	//   ....[1]....
        /*06f8*/ 	.word	0x00000190
        /*06fc*/ 	.word	0x000000ff
        /*0700*/ 	.word	0x00012420
        /*0704*/ 	.short	0x0100
        /*0706*/ 	.byte	0x08
	.zero		1


	//   ....[2]....
        /*0708*/ 	.word	0x00000280
        /*070c*/ 	.word	0x000000ff
        /*0710*/ 	.word	0x00012430
        /*0714*/ 	.short	0x0100
        /*0716*/ 	.byte	0x08
	.zero		1


	//   ....[3]....
        /*0718*/ 	.word	0x00000290
        /*071c*/ 	.word	0x000000ff
        /*0720*/ 	.word	0x00012440
        /*0724*/ 	.short	0x0100
        /*0726*/ 	.byte	0x08
	.zero		1


	//   ....[4]....
        /*0728*/ 	.word	0x000002a0
        /*072c*/ 	.word	0x000000ff
        /*0730*/ 	.word	0x00012438
        /*0734*/ 	.short	0x0100
        /*0736*/ 	.byte	0x08
	.zero		1


	//   ....[5]....
        /*0738*/ 	.word	0x000002b0
        /*073c*/ 	.word	0x000000ff
        /*0740*/ 	.word	0x00012448
        /*0744*/ 	.short	0x0100
        /*0746*/ 	.byte	0x08
	.zero		1


	//   ....[6]....
        /*0748*/ 	.word	0x000003e0
        /*074c*/ 	.word	0x000000ff
        /*0750*/ 	.word	0x00012450
        /*0754*/ 	.short	0x0100
        /*0756*/ 	.byte	0x08
	.zero		1


	//   ....[7]....
        /*0758*/ 	.word	0x000003f0
        /*075c*/ 	.word	0x000000ff
        /*0760*/ 	.word	0x00012460
        /*0764*/ 	.short	0x0100
        /*0766*/ 	.byte	0x08
	.zero		1


	//   ....[8]....
        /*0768*/ 	.word	0x00000400
        /*076c*/ 	.word	0x000000ff
        /*0770*/ 	.word	0x00012458
        /*0774*/ 	.short	0x0100
        /*0776*/ 	.byte	0x08
	.zero		1


	//   ....[9]....
        /*0778*/ 	.word	0x00000410
        /*077c*/ 	.word	0x000000ff
        /*0780*/ 	.word	0x00012468
        /*0784*/ 	.short	0x0100
        /*0786*/ 	.byte	0x08
	.zero		1


	//   ....[10]....
        /*0788*/ 	.word	0x00000500
        /*078c*/ 	.word	0x000000ff
        /*0790*/ 	.word	0x00012470
        /*0794*/ 	.short	0x0100
        /*0796*/ 	.byte	0x06
	.zero		1


	//   ....[11]....
        /*0798*/ 	.word	0x00000510
        /*079c*/ 	.word	0x000000ff
        /*07a0*/ 	.word	0x00012480
        /*07a4*/ 	.short	0x0100
        /*07a6*/ 	.byte	0x06
	.zero		1


	//   ....[12]....
        /*07a8*/ 	.word	0x00000520
        /*07ac*/ 	.word	0x000000ff
        /*07b0*/ 	.word	0x00012478
        /*07b4*/ 	.short	0x0100
        /*07b6*/ 	.byte	0x06
	.zero		1


	//   ....[13]....
        /*07b8*/ 	.word	0x00000530
        /*07bc*/ 	.word	0x000000ff
        /*07c0*/ 	.word	0x00012488
        /*07c4*/ 	.short	0x0100
        /*07c6*/ 	.byte	0x06
	.zero		1


	//   ....[14]....
        /*07c8*/ 	.word	0x00000660
        /*07cc*/ 	.word	0x000000ff
        /*07d0*/ 	.word	0x00012490
        /*07d4*/ 	.short	0x0100
        /*07d6*/ 	.byte	0x08
	.zero		1


	//   ....[15]....
        /*07d8*/ 	.word	0x00000670
        /*07dc*/ 	.word	0x000000ff
        /*07e0*/ 	.word	0x000124a0
        /*07e4*/ 	.short	0x0100
        /*07e6*/ 	.byte	0x08
	.zero		1


	//   ....[16]....
        /*07e8*/ 	.word	0x00000680
        /*07ec*/ 	.word	0x000000ff
        /*07f0*/ 	.word	0x00012498
        /*07f4*/ 	.short	0x0100
        /*07f6*/ 	.byte	0x08
	.zero		1


	//   ....[17]....
        /*07f8*/ 	.word	0x00000690
        /*07fc*/ 	.word	0x000000ff
        /*0800*/ 	.word	0x000124a8
        /*0804*/ 	.short	0x0100
        /*0806*/ 	.byte	0x08
	.zero		1


	//   ....[18]....
        /*0808*/ 	.word	0x000007d0
        /*080c*/ 	.word	0x000000ff
        /*0810*/ 	.word	0x000124b0
        /*0814*/ 	.short	0x0100
        /*0816*/ 	.byte	0x08
	.zero		1


	//   ....[19]....
        /*0818*/ 	.word	0x000007e0
        /*081c*/ 	.word	0x000000ff
        /*0820*/ 	.word	0x000124c0
        /*0824*/ 	.short	0x0100
        /*0826*/ 	.byte	0x08
	.zero		1


	//   ....[20]....
        /*0828*/ 	.word	0x000007f0
        /*082c*/ 	.word	0x000000ff
        /*0830*/ 	.word	0x000124b8
        /*0834*/ 	.short	0x0100
        /*0836*/ 	.byte	0x08
	.zero		1


	//   ....[21]....
        /*0838*/ 	.word	0x00000800
        /*083c*/ 	.word	0x000000ff
        /*0840*/ 	.word	0x000124c8
        /*0844*/ 	.short	0x0100
        /*0846*/ 	.byte	0x08
	.zero		1


	//   ....[22]....
        /*0848*/ 	.word	0x00001520
        /*084c*/ 	.word	0x000000ff
        /*0850*/ 	.word	0x00012400
        /*0854*/ 	.short	0x010a
        /*0856*/ 	.byte	0x2e
	.zero		1


	//   ....[23]....
        /*0858*/ 	.word	0x000015b0
        /*085c*/ 	.word	0x000000ff
        /*0860*/ 	.word	0x00012430
        /*0864*/ 	.short	0x010a
        /*0866*/ 	.byte	0x2e
	.zero		1


	//   ....[24]....
        /*0868*/ 	.word	0x000015f0
        /*086c*/ 	.word	0x000000ff
        /*0870*/ 	.word	0x00012430
        /*0874*/ 	.short	0x010a
        /*0876*/ 	.byte	0x2e
	.zero		1


	//   ....[25]....
        /*0878*/ 	.word	0x00002530
        /*087c*/ 	.word	0x000000ff
        /*0880*/ 	.word	0x00000000
        /*0884*/ 	.short	0x0101
        /*0886*/ 	.byte	0x07
	.zero		1


	//   ....[26]....
        /*0888*/ 	.word	0x00004d80
        /*088c*/ 	.word	0x000000ff
        /*0890*/ 	.word	0x00012430
        /*0894*/ 	.short	0x010a
        /*0896*/ 	.byte	0x13
	.zero		1


	//   ....[27]....
        /*0898*/ 	.word	0x00004dc0
        /*089c*/ 	.word	0x000000ff
        /*08a0*/ 	.word	0x00012430
        /*08a4*/ 	.short	0x010a
        /*08a6*/ 	.byte	0x13
	.zero		1


	//   ....[28]....
        /*08a8*/ 	.word	0x00005210
        /*08ac*/ 	.word	0x000000ff
        /*08b0*/ 	.word	0x00012450
        /*08b4*/ 	.short	0x010a
        /*08b6*/ 	.byte	0x0d
	.zero		1


	//   ....[29]....
        /*08b8*/ 	.word	0x00005250
        /*08bc*/ 	.word	0x000000ff
        /*08c0*/ 	.word	0x00012450
        /*08c4*/ 	.short	0x010a
        /*08c6*/ 	.byte	0x0d
	.zero		1


	//   ....[30]....
        /*08c8*/ 	.word	0x00005d80
        /*08cc*/ 	.word	0x000000ff
        /*08d0*/ 	.word	0x00000000
        /*08d4*/ 	.short	0x0101
        /*08d6*/ 	.byte	0x13
	.zero		1


	//   ....[31]....
        /*08d8*/ 	.word	0x00008070
        /*08dc*/ 	.word	0x000000ff
        /*08e0*/ 	.word	0x00000000
        /*08e4*/ 	.short	0x0101
        /*08e6*/ 	.byte	0x07
	.zero		1


	//   ....[32]....
        /*08e8*/ 	.word	0x000085d0
        /*08ec*/ 	.word	0x000000ff
        /*08f0*/ 	.word	0x00012430
        /*08f4*/ 	.short	0x010a
        /*08f6*/ 	.byte	0x12
	.zero		1


	//   ....[33]....
        /*08f8*/ 	.word	0x00008610
        /*08fc*/ 	.word	0x000000ff
        /*0900*/ 	.word	0x00012430
        /*0904*/ 	.short	0x010a
        /*0906*/ 	.byte	0x12
	.zero		1


	//   ....[34]....
        /*0908*/ 	.word	0x00008a50
        /*090c*/ 	.word	0x000000ff
        /*0910*/ 	.word	0x00012450
        /*0914*/ 	.short	0x010a
        /*0916*/ 	.byte	0x0d
	.zero		1


	//   ....[35]....
        /*0918*/ 	.word	0x00008a90
        /*091c*/ 	.word	0x000000ff
        /*0920*/ 	.word	0x00012450
        /*0924*/ 	.short	0x010a
        /*0926*/ 	.byte	0x0d
	.zero		1


	//   ....[36]....
        /*0928*/ 	.word	0x000093b0
        /*092c*/ 	.word	0x000000ff
        /*0930*/ 	.word	0x00000000
        /*0934*/ 	.short	0x0101
        /*0936*/ 	.byte	0x12
	.zero		1


	//   ....[37]....
        /*0938*/ 	.word	0x0000ad30
        /*093c*/ 	.word	0x000000ff
        /*0940*/ 	.word	0x00000000
        /*0944*/ 	.short	0x0101
        /*0946*/ 	.byte	0x07
	.zero		1


	//   ....[38]....
        /*0948*/ 	.word	0x0000b1c0
        /*094c*/ 	.word	0x000000ff
        /*0950*/ 	.word	0x00012450
        /*0954*/ 	.short	0x010a
        /*0956*/ 	.byte	0x10
	.zero		1


	//   ....[39]....
        /*0958*/ 	.word	0x0000b200
        /*095c*/ 	.word	0x000000ff
        /*0960*/ 	.word	0x00012450
        /*0964*/ 	.short	0x010a
        /*0966*/ 	.byte	0x10
	.zero		1


	//   ....[40]....
        /*0968*/ 	.word	0x0000b880
        /*096c*/ 	.word	0x000000ff
        /*0970*/ 	.word	0x00000000
        /*0974*/ 	.short	0x0101
        /*0976*/ 	.byte	0x04
	.zero		1


	//   ....[41]....
        /*0978*/ 	.word	0x0000c790
        /*097c*/ 	.word	0x000000ff
        /*0980*/ 	.word	0x00000000
        /*0984*/ 	.short	0x0101
        /*0986*/ 	.byte	0x04
	.zero		1


	//   ....[42]....
        /*0988*/ 	.word	0x0000e640
        /*098c*/ 	.word	0x000000ff
        /*0990*/ 	.word	0x00012480
        /*0994*/ 	.short	0x010a
        /*0996*/ 	.byte	0x2b
	.zero		1


	//   ....[43]....
        /*0998*/ 	.word	0x0000ece0
        /*099c*/ 	.word	0x000000ff
        /*09a0*/ 	.word	0x00012470
        /*09a4*/ 	.short	0x0107
        /*09a6*/ 	.byte	0x2b
	.zero		1


	//   ....[44]....
        /*09a8*/ 	.word	0x0000ed70
        /*09ac*/ 	.word	0x000000ff
        /*09b0*/ 	.word	0x00012470
        /*09b4*/ 	.short	0x0101
        /*09b6*/ 	.byte	0x2b
	.zero		1


	//   ....[45]....
        /*09b8*/ 	.word	0x0000edc0
        /*09bc*/ 	.word	0x000000ff
        /*09c0*/ 	.word	0x00012440
        /*09c4*/ 	.short	0x010a
        /*09c6*/ 	.byte	0x2b
	.zero		1


	//   ....[46]....
        /*09c8*/ 	.word	0x0000f2f0
        /*09cc*/ 	.word	0x000000ff
        /*09d0*/ 	.word	0x00012430
        /*09d4*/ 	.short	0x0107
        /*09d6*/ 	.byte	0x2b
	.zero		1


	//   ....[47]....
        /*09d8*/ 	.word	0x0000f380
        /*09dc*/ 	.word	0x000000ff
        /*09e0*/ 	.word	0x00012430
        /*09e4*/ 	.short	0x0101
        /*09e6*/ 	.byte	0x2b
	.zero		1


	//   ....[48]....
        /*09e8*/ 	.word	0x0000fcc0
        /*09ec*/ 	.word	0x000000ff
        /*09f0*/ 	.word	0x00012400
        /*09f4*/ 	.short	0x0107
        /*09f6*/ 	.byte	0x2b
	.zero		1


	//   ....[49]....
        /*09f8*/ 	.word	0x0000fd00
        /*09fc*/ 	.word	0x000000ff
        /*0a00*/ 	.word	0x00012400
        /*0a04*/ 	.short	0x0101
        /*0a06*/ 	.byte	0x2b
	.zero		1


	//   ....[50]....
        /*0a08*/ 	.word	0x0000fd10
        /*0a0c*/ 	.word	0x000000ff
        /*0a10*/ 	.word	0x00012420
        /*0a14*/ 	.short	0x010a
        /*0a16*/ 	.byte	0x2b
	.zero		1


	//   ....[51]....
        /*0a18*/ 	.word	0x000101c0
        /*0a1c*/ 	.word	0x00000005
        /*0a20*/ 	.word	0x00012480
        /*0a24*/ 	.short	0x010a
        /*0a26*/ 	.byte	0x3f
	.zero		1


	//   ....[52]....
        /*0a28*/ 	.word	0x00010730
        /*0a2c*/ 	.word	0x00000005
        /*0a30*/ 	.word	0x00012470
        /*0a34*/ 	.short	0x0107
        /*0a36*/ 	.byte	0x3f
	.zero		1


	//   ....[53]....
        /*0a38*/ 	.word	0x000107c0
        /*0a3c*/ 	.word	0x00000005
        /*0a40*/ 	.word	0x00012470
        /*0a44*/ 	.short	0x0101
        /*0a46*/ 	.byte	0x3f
	.zero		1


	//   ....[54]....
        /*0a48*/ 	.word	0x000107f0
        /*0a4c*/ 	.word	0x00000005
        /*0a50*/ 	.word	0x00012440
        /*0a54*/ 	.short	0x010a
        /*0a56*/ 	.byte	0x3f
	.zero		1


	//   ....[55]....
        /*0a58*/ 	.word	0x00010c90
        /*0a5c*/ 	.word	0x00000005
        /*0a60*/ 	.word	0x00012430
        /*0a64*/ 	.short	0x0107
        /*0a66*/ 	.byte	0x3f
	.zero		1


	//   ....[56]....
        /*0a68*/ 	.word	0x00010d30
        /*0a6c*/ 	.word	0x00000005
        /*0a70*/ 	.word	0x00012430
        /*0a74*/ 	.short	0x0101
        /*0a76*/ 	.byte	0x3f
	.zero		1


	//   ....[57]....
        /*0a78*/ 	.word	0x00010db0
        /*0a7c*/ 	.word	0x00000003
        /*0a80*/ 	.word	0x00012470
        /*0a84*/ 	.short	0x010a
        /*0a86*/ 	.byte	0x3f
	.zero		1


	//   ....[58]....
        /*0a88*/ 	.word	0x00010e40
        /*0a8c*/ 	.word	0x00000003
        /*0a90*/ 	.word	0x00012460
        /*0a94*/ 	.short	0x010a
        /*0a96*/ 	.byte	0x3f
	.zero		1


	//   ....[59]....
        /*0a98*/ 	.word	0x00011230
        /*0a9c*/ 	.word	0x00000003
        /*0aa0*/ 	.word	0x00012450
        /*0aa4*/ 	.short	0x0101
        /*0aa6*/ 	.byte	0x3f
	.zero		1


	//   ....[60]....
        /*0aa8*/ 	.word	0x000112d0
        /*0aac*/ 	.word	0x00000003
        /*0ab0*/ 	.word	0x00000000
        /*0ab4*/ 	.short	0x0101
        /*0ab6*/ 	.byte	0x3f
	.zero		1


	//   ....[61]....
        /*0ab8*/ 	.word	0x000113d0
        /*0abc*/ 	.word	0x00000002
        /*0ac0*/ 	.word	0x00012470
        /*0ac4*/ 	.short	0x010a
        /*0ac6*/ 	.byte	0x3f
	.zero		1


	//   ....[62]....
        /*0ac8*/ 	.word	0x00011480
        /*0acc*/ 	.word	0x00000002
        /*0ad0*/ 	.word	0x00012460
        /*0ad4*/ 	.short	0x010a
        /*0ad6*/ 	.byte	0x3f
	.zero		1


	//   ....[63]....
        /*0ad8*/ 	.word	0x00011870
        /*0adc*/ 	.word	0x00000002
        /*0ae0*/ 	.word	0x00012450
        /*0ae4*/ 	.short	0x0101
        /*0ae6*/ 	.byte	0x3f
	.zero		1


	//   ....[64]....
        /*0ae8*/ 	.word	0x00011900
        /*0aec*/ 	.word	0x00000002
        /*0af0*/ 	.word	0x00000000
        /*0af4*/ 	.short	0x0101
        /*0af6*/ 	.byte	0x3f
	.zero		1


	//   ....[65]....
        /*0af8*/ 	.word	0x000119a0
        /*0afc*/ 	.word	0x00000006
        /*0b00*/ 	.word	0x00012420
        /*0b04*/ 	.short	0x010a
        /*0b06*/ 	.byte	0x3f
	.zero		1


	//   ....[66]....
        /*0b08*/ 	.word	0x00011ac0
        /*0b0c*/ 	.word	0x00000005
        /*0b10*/ 	.word	0x00012440
        /*0b14*/ 	.short	0x010a
        /*0b16*/ 	.byte	0x3f
	.zero		1


	//   ....[67]....
        /*0b18*/ 	.word	0x00011b60
        /*0b1c*/ 	.word	0x00000003
        /*0b20*/ 	.word	0x00012440
        /*0b24*/ 	.short	0x010a
        /*0b26*/ 	.byte	0x3f
	.zero		1


	//   ....[68]....
        /*0b28*/ 	.word	0x00011ba0
        /*0b2c*/ 	.word	0x00000005
        /*0b30*/ 	.word	0x00012460
        /*0b34*/ 	.short	0x010a
        /*0b36*/ 	.byte	0x3f
	.zero		1


	//   ....[69]....
        /*0b38*/ 	.word	0x00011be0
        /*0b3c*/ 	.word	0x00000003
        /*0b40*/ 	.word	0x00012460
        /*0b44*/ 	.short	0x010a
        /*0b46*/ 	.byte	0x3f
	.zero		1


	//   ....[70]....
        /*0b48*/ 	.word	0x00011c20
        /*0b4c*/ 	.word	0x00000005
        /*0b50*/ 	.word	0x00012480
        /*0b54*/ 	.short	0x010a
        /*0b56*/ 	.byte	0x3f
	.zero		1


	//   ....[71]....
        /*0b58*/ 	.word	0x00011c60
        /*0b5c*/ 	.word	0x00000003
        /*0b60*/ 	.word	0x00012480
        /*0b64*/ 	.short	0x010a
        /*0b66*/ 	.byte	0x3f
	.zero		1


	//   ....[72]....
        /*0b68*/ 	.word	0x00011cd0
        /*0b6c*/ 	.word	0x00000003
        /*0b70*/ 	.word	0x00012400
        /*0b74*/ 	.short	0x010a
        /*0b76*/ 	.byte	0x3f
	.zero		1


	//   ....[73]....
        /*0b78*/ 	.word	0x00011d30
        /*0b7c*/ 	.word	0x00000003
        /*0b80*/ 	.word	0x00012430
        /*0b84*/ 	.short	0x010a
        /*0b86*/ 	.byte	0x3f
	.zero		1


	//   ....[74]....
        /*0b88*/ 	.word	0x00011d90
        /*0b8c*/ 	.word	0x00000009
        /*0b90*/ 	.word	0x00012430
        /*0b94*/ 	.short	0x010a
        /*0b96*/ 	.byte	0x3f
	.zero		1


	//   ....[75]....
        /*0b98*/ 	.word	0x00011df0
        /*0b9c*/ 	.word	0x00000009
        /*0ba0*/ 	.word	0x00012450
        /*0ba4*/ 	.short	0x010a
        /*0ba6*/ 	.byte	0x3f
	.zero		1


	//   ....[76]....
        /*0ba8*/ 	.word	0x00011e50
        /*0bac*/ 	.word	0x00000007
        /*0bb0*/ 	.word	0x00012430
        /*0bb4*/ 	.short	0x010a
        /*0bb6*/ 	.byte	0x3f
	.zero		1


	//   ....[77]....
        /*0bb8*/ 	.word	0x00011eb0
        /*0bbc*/ 	.word	0x00000007
        /*0bc0*/ 	.word	0x00012450
        /*0bc4*/ 	.short	0x010a
        /*0bc6*/ 	.byte	0x3f
	.zero		1


	//   ....[78]....
        /*0bc8*/ 	.word	0x00011f10
        /*0bcc*/ 	.word	0x00000005
        /*0bd0*/ 	.word	0x00012450
        /*0bd4*/ 	.short	0x010a
        /*0bd6*/ 	.byte	0x3f
	.zero		1


	//   ....[79]....
        /*0bd8*/ 	.word	0x00012000
        /*0bdc*/ 	.word	0x0000001b
        /*0be0*/ 	.word	0x00012480
        /*0be4*/ 	.short	0x010a
        /*0be6*/ 	.byte	0x3f
	.zero		1


	//   ....[80]....
        /*0be8*/ 	.word	0x000127c0
        /*0bec*/ 	.word	0x0000001b
        /*0bf0*/ 	.word	0x00012440
        /*0bf4*/ 	.short	0x010a
        /*0bf6*/ 	.byte	0x3f
	.zero		1


	//   ....[81]....
        /*0bf8*/ 	.word	0x00013510
        /*0bfc*/ 	.word	0x0000001b
        /*0c00*/ 	.word	0x00012420
        /*0c04*/ 	.short	0x010a
        /*0c06*/ 	.byte	0x3f
	.zero		1


	//   ....[82]....
        /*0c08*/ 	.word	0x00013560
        /*0c0c*/ 	.word	0x00000005
        /*0c10*/ 	.word	0x00012480
        /*0c14*/ 	.short	0x010a
        /*0c16*/ 	.byte	0x3f
	.zero		1


	//   ....[83]....
        /*0c18*/ 	.word	0x00013c30
        /*0c1c*/ 	.word	0x00000005
        /*0c20*/ 	.word	0x00012440
        /*0c24*/ 	.short	0x010a
        /*0c26*/ 	.byte	0x3f
	.zero		1


	//   ....[84]....
        /*0c28*/ 	.word	0x00014200
        /*0c2c*/ 	.word	0x00000003
        /*0c30*/ 	.word	0x00012470
        /*0c34*/ 	.short	0x010a
        /*0c36*/ 	.byte	0x3f
	.zero		1


	//   ....[85]....
        /*0c38*/ 	.word	0x00014250
        /*0c3c*/ 	.word	0x00000003
        /*0c40*/ 	.word	0x00012460
        /*0c44*/ 	.short	0x010a
        /*0c46*/ 	.byte	0x3f
	.zero		1


	//   ....[86]....
        /*0c48*/ 	.word	0x000142a0
        /*0c4c*/ 	.word	0x00000002
        /*0c50*/ 	.word	0x00012470
        /*0c54*/ 	.short	0x010a
        /*0c56*/ 	.byte	0x3f
	.zero		1


	//   ....[87]....
        /*0c58*/ 	.word	0x000142f0
        /*0c5c*/ 	.word	0x00000002
        /*0c60*/ 	.word	0x00012460
        /*0c64*/ 	.short	0x010a
        /*0c66*/ 	.byte	0x3f
	.zero		1


	//   ....[88]....
        /*0c68*/ 	.word	0x00014340
        /*0c6c*/ 	.word	0x00000006
        /*0c70*/ 	.word	0x00012420
        /*0c74*/ 	.short	0x010a
        /*0c76*/ 	.byte	0x3f
	.zero		1


	//   ....[89]....
        /*0c78*/ 	.word	0x00014390
        /*0c7c*/ 	.word	0x00000005
        /*0c80*/ 	.word	0x00012440
        /*0c84*/ 	.short	0x010a
        /*0c86*/ 	.byte	0x3f
	.zero		1


	//   ....[90]....
        /*0c88*/ 	.word	0x000143e0
        /*0c8c*/ 	.word	0x00000003
        /*0c90*/ 	.word	0x00012440
        /*0c94*/ 	.short	0x010a
        /*0c96*/ 	.byte	0x3f
	.zero		1


	//   ....[91]....
        /*0c98*/ 	.word	0x00014430
        /*0c9c*/ 	.word	0x00000005
        /*0ca0*/ 	.word	0x00012460
        /*0ca4*/ 	.short	0x010a
        /*0ca6*/ 	.byte	0x3f
	.zero		1


	//   ....[92]....
        /*0ca8*/ 	.word	0x00014480
        /*0cac*/ 	.word	0x00000003
        /*0cb0*/ 	.word	0x00012460
        /*0cb4*/ 	.short	0x010a
        /*0cb6*/ 	.byte	0x3f
	.zero		1


	//   ....[93]....
        /*0cb8*/ 	.word	0x000144d0
        /*0cbc*/ 	.word	0x00000005
        /*0cc0*/ 	.word	0x00012480
        /*0cc4*/ 	.short	0x010a
        /*0cc6*/ 	.byte	0x3f
	.zero		1


	//----- nvinfo : EIATTR_NUM_MBARRIERS
	.align		4
.L_1574:
        /*0cc8*/ 	.byte	0x03, 0x38
        /*0cca*/ 	.short	0x0016


	//----- nvinfo : EIATTR_EXIT_INSTR_OFFSETS
	.align		4
        /*0ccc*/ 	.byte	0x04, 0x1c
        /*0cce*/ 	.short	(.L_1576 - .L_1575)


	//   ....[0]....
.L_1575:
        /*0cd0*/ 	.word	0x00011cb0


	//----- nvinfo : EIATTR_MAX_THREADS
	.align		4
.L_1576:
        /*0cd4*/ 	.byte	0x04, 0x05
        /*0cd6*/ 	.short	(.L_1578 - .L_1577)
.L_1577:
        /*0cd8*/ 	.word	0x00000200
        /*0cdc*/ 	.word	0x00000001
        /*0ce0*/ 	.word	0x00000001


	//----- nvinfo : EIATTR_CRS_STACK_SIZE
	.align		4
.L_1578:
        /*0ce4*/ 	.byte	0x04, 0x1e
        /*0ce6*/ 	.short	(.L_1580 - .L_1579)
.L_1579:
        /*0ce8*/ 	.word	0x00000000


	//----- nvinfo : EIATTR_CBANK_PARAM_SIZE
	.align		4
.L_1580:
        /*0cec*/ 	.byte	0x03, 0x19
        /*0cee*/ 	.short	0x0a70


	//----- nvinfo : EIATTR_PARAM_CBANK
	.align		4
        /*0cf0*/ 	.byte	0x04, 0x0a
        /*0cf2*/ 	.short	(.L_1582 - .L_1581)
	.align		4
.L_1581:
        /*0cf4*/ 	.word	index@(.nv.constant0._ZN7cutlass13device_kernelIN5flash11enable_sm90INS1_16FlashAttnFwdSm90INS1_25CollectiveMainloopFwdSm90ILi2EN4cute5tupleIJNS5_1CILi1EEES8_S8_EEENS6_IJNS7_ILi192EEENS7_ILi160EEENS7_ILi64EEEEEELi64ENS_12float_e4m3_tEfNS_4arch4Sm90ELb1ELb0ELb1ELb0ELb1ELb0ELb0ELb1ELb1ELb1ELb1ELb0EEENS1_21CollectiveEpilogueFwdINS6_IJSA_SC_SB_EEES9_NS_10bfloat16_tESG_Li384ELb0ELb1ELb1ELb1EEENS1_19SingleTileSchedulerILb0ELb1ELb1ELi192EEEEEEEEEvNT_6ParamsE)
        /*0cf8*/ 	.short	0x0210
        /*0cfa*/ 	.short	0x0a70


	//----- nvinfo : EIATTR_SW_WAR
	.align		4
.L_1582:
        /*0cfc*/ 	.byte	0x04, 0x36
        /*0cfe*/ 	.short	(.L_1584 - .L_1583)
.L_1583:
        /*0d00*/ 	.word	0x00000008
.L_1584:


//--------------------- .nv.info._ZN7cutlass13device_kernelIN5flash11enable_sm90INS1_16FlashAttnFwdSm90INS1_25CollectiveMainloopFwdSm90ILi2EN4cute5tupleIJNS5_1CILi1EEES8_S8_EEENS6_IJNS7_ILi192EEENS7_ILi160EEENS7_ILi64EEEEEELi64ENS_12float_e4m3_tEfNS_4arch4Sm90ELb1ELb0ELb1ELb1ELb1ELb0ELb0ELb1ELb1ELb1ELb1ELb0EEENS1_21CollectiveEpilogueFwdINS6_IJSA_SC_SB_EEES9_NS_10bfloat16_tESG_Li384ELb1ELb1ELb1ELb1EEENS1_36VarlenDynamicPersistentTileSchedulerILi192ELi160ELi384ELi128ELb1ELb1ELb1ELb1ELb1ELb1EEEEEEEEEvNT_6ParamsE --------------------------
	.section	.nv.info._ZN7cutlass13device_kernelIN5flash11enable_sm90INS1_16FlashAttnFwdSm90INS1_25CollectiveMainloopFwdSm90ILi2EN4cute5tupleIJNS5_1CILi1EEES8_S8_EEENS6_IJNS7_ILi192EEENS7_ILi160EEENS7_ILi64EEEEEELi64ENS_12float_e4m3_tEfNS_4arch4Sm90ELb1ELb0ELb1ELb1ELb1ELb0ELb0ELb1ELb1ELb1ELb1ELb0EEENS1_21CollectiveEpilogueFwdINS6_IJSA_SC_SB_EEES9_NS_10bfloat16_tESG_Li384ELb1ELb1ELb1ELb1EEENS1_36VarlenDynamicPersistentTileSchedulerILi192ELi160ELi384ELi128ELb1ELb1ELb1ELb1ELb1ELb1EEEEEEEEEvNT_6ParamsE,"",@"SHT_CUDA_INFO"
	.sectionflags	@""
	.align	4


	//----- nvinfo : EIATTR_CUDA_API_VERSION
	.align		4
        /*0000*/ 	.byte	0x04, 0x37
        /*0002*/ 	.short	(.L_1586 - .L_1585)
.L_1585:
        /*0004*/ 	.word	0x00000082


	//----- nvinfo : EIATTR_KPARAM_INFO
	.align		4
.L_1586:
        /*0008*/ 	.byte	0x04, 0x17
        /*000a*/ 	.short	(.L_1588 - .L_1587)
.L_1587:
        /*000c*/ 	.word	0x00000000
        /*0010*/ 	.short	0x0000
        /*0012*/ 	.short	0x0070
        /*0014*/ 	.byte	0x00, 0xf0, 0x01, 0x2a


	//----- nvinfo : EIATTR_SPARSE_MMA_MASK
	.align		4
.L_1588:
        /*0018*/ 	.byte	0x03, 0x50
        /*001a*/ 	.short	0x0000


	//----- nvinfo : EIATTR_MAXREG_COUNT
	.align		4
        /*001c*/ 	.byte	0x03, 0x1b
        /*001e*/ 	.short	0x0080


	//----- nvinfo : EIATTR_NUM_BARRIERS
	.align		4
        /*0020*/ 	.byte	0x02, 0x4c
        /*0022*/ 	.byte	0x09
	.zero		1


	//----- nvinfo : EIATTR_EXTERNS
	.align		4
        /*0024*/ 	.byte	0x04, 0x0f
        /*0026*/ 	.short	(.L_1590 - .L_1589)


	//   ....[0]....
	.align		4
.L_1589:
        /*0028*/ 	.word	index@(__assertfail)


	//----- nvinfo : EIATTR_ANNOTATIONS
	.align		4
.L_1590:
        /*002c*/ 	.byte	0x04, 0x55
        /*002e*/ 	.short	(.L_1592 - .L_1591)


	//   ....[0]....
.L_1591:
        /* <DEDUP_REMOVED lines=56> */


	//----- nvinfo : EIATTR_MERCURY_ISA_VERSION
	.align		4
.L_1592:
        /*0398*/ 	.byte	0x03, 0x5f
        /*039a*/ 	.short	0x0101


	//----- nvinfo : EIATTR_UNUSED_LOAD_BYTE_OFFSET
	.align		4
        /*039c*/ 	.byte	0x04, 0x44
        /*039e*/ 	.short	(.L_1594 - .L_1593)


	//   ....[0]....
.L_1593:
        /*03a0*/ 	.word	0x00000940
        /*03a4*/ 	.word	0x0000fff0


	//   ....[1]....
        /*03a8*/ 	.word	0x0000bfe0
        /*03ac*/ 	.word	0x0000fff0


	//----- nvinfo : EIATTR_INT_WARP_WIDE_INSTR_OFFSETS
	.align		4
.L_1594:
        /*03b0*/ 	.byte	0x04, 0x31
        /*03b2*/ 	.short	(.L_1596 - .L_1595)


	//   ....[0]....
.L_1595:
        /*03b4*/ 	.word	0x000000c0


	//   ....[1]....
        /*03b8*/ 	.word	0x000000d0


	//   ....[2]....
        /*03bc*/ 	.word	0x00000170


	//   ....[3]....
        /*03c0*/ 	.word	0x00010720


	//   ....[4]....
        /*03c4*/ 	.word	0x000107b0


	//   ....[5]....
        /*03c8*/ 	.word	0x00014390


	//   ....[6]....
        /*03cc*/ 	.word	0x00014420


	//----- nvinfo : EIATTR_COOP_GROUP_MASK_REGIDS
	.align		4
.L_1596:
        /*03d0*/ 	.byte	0x04, 0x29
        /*03d2*/ 	.short	(.L_1598 - .L_1597)


	//   ....[0]....
.L_1597:
        /*03d4*/ 	.word	0xffffffff


	//   ....[1]....
        /*03d8*/ 	.word	0xffffffff


	//   ....[2]....
        /*03dc*/ 	.word	0xffffffff


	//   ....[3]....
        /*03e0*/ 	.word	0xffffffff


	//   ....[4]....
        /*03e4*/ 	.word	0xffffffff


	//   ....[5]....
        /*03e8*/ 	.word	0xffffffff


	//   ....[6]....
        /*03ec*/ 	.word	0xffffffff


	//   ....[7]....
        /*03f0*/ 	.word	0xffffffff


	//   ....[8]....
        /*03f4*/ 	.word	0xffffffff


	//   ....[9]....
        /*03f8*/ 	.word	0xffffffff


	//   ....[10]....
        /*03fc*/ 	.word	0xffffffff


	//   ....[11]....
        /*0400*/ 	.word	0xffffffff


	//   ....[12]....
        /*0404*/ 	.word	0xffffffff


	//   ....[13]....
        /*0408*/ 	.word	0xffffffff


	//   ....[14]....
        /*040c*/ 	.word	0xffffffff


	//   ....[15]....
        /*0410*/ 	.word	0xffffffff


	//   ....[16]....
        /*0414*/ 	.word	0xffffffff


	//   ....[17]....
        /*0418*/ 	.word	0xffffffff


	//   ....[18]....
        /*041c*/ 	.word	0xffffffff


	//   ....[19]....
        /*0420*/ 	.word	0xffffffff


	//   ....[20]....
        /*0424*/ 	.word	0xffffffff


	//   ....[21]....
        /*0428*/ 	.word	0xffffffff


	//   ....[22]....
        /*042c*/ 	.word	0xffffffff


	//   ....[23]....
        /*0430*/ 	.word	0xffffffff


	//   ....[24]....
        /*0434*/ 	.word	0xffffffff


	//   ....[25]....
        /*0438*/ 	.word	0xffffffff


	//   ....[26]....
        /*043c*/ 	.word	0xffffffff


	//   ....[27]....
        /*0440*/ 	.word	0xffffffff


	//   ....[28]....
        /*0444*/ 	.word	0xffffffff


	//   ....[29]....
        /*0448*/ 	.word	0xffffffff


	//   ....[30]....
        /*044c*/ 	.word	0xffffffff


	//   ....[31]....
        /*0450*/ 	.word	0xffffffff


	//   ....[32]....
        /*0454*/ 	.word	0xffffffff


	//   ....[33]....
        /*0458*/ 	.word	0xffffffff


	//   ....[34]....
        /*045c*/ 	.word	0xffffffff


	//   ....[35]....
        /*0460*/ 	.word	0xffffffff


	//   ....[36]....
        /*0464*/ 	.word	0xffffffff


	//   ....[37]....
        /*0468*/ 	.word	0xffffffff


	//   ....[38]....
        /*046c*/ 	.word	0xffffffff


	//   ....[39]....
        /*0470*/ 	.word	0xffffffff


	//   ....[40]....
        /*0474*/ 	.word	0xffffffff


	//   ....[41]....
        /*0478*/ 	.word	0xffffffff


	//   ....[42]....
        /*047c*/ 	.word	0xffffffff


	//   ....[43]....
        /*0480*/ 	.word	0xffffffff


	//   ....[44]....
        /*0484*/ 	.word	0xffffffff


	//   ....[45]....
        /*0488*/ 	.word	0xffffffff


	//   ....[46]....
        /*048c*/ 	.word	0xffffffff


	//   ....[47]....
        /*0490*/ 	.word	0xffffffff


	//   ....[48]....
        /*0494*/ 	.word	0xffffffff


	//   ....[49]....
        /*0498*/ 	.word	0xffffffff


	//   ....[50]....
        /*049c*/ 	.word	0xffffffff


	//   ....[51]....
        /*04a0*/ 	.word	0xffffffff


	//   ....[52]....
        /*04a4*/ 	.word	0xffffffff


	//   ....[53]....
        /*04a8*/ 	.word	0xffffffff


	//   ....[54]....
        /*04ac*/ 	.word	0xffffffff


	//   ....[55]....
        /*04b0*/ 	.word	0xffffffff


	//   ....[56]....
        /*04b4*/ 	.word	0xffffffff


	//   ....[57]....
        /*04b8*/ 	.word	0xffffffff


	//   ....[58]....
        /*04bc*/ 	.word	0xffffffff


	//   ....[59]....
        /*04c0*/ 	.word	0xffffffff


	//   ....[60]....
        /*04c4*/ 	.word	0xffffffff


	//   ....[61]....
        /*04c8*/ 	.word	0xffffffff


	//   ....[62]....
        /*04cc*/ 	.word	0xffffffff


	//   ....[63]....
        /*04d0*/ 	.word	0xffffffff


	//   ....[64]....
        /*04d4*/ 	.word	0xffffffff


	//   ....[65]....
        /*04d8*/ 	.word	0xffffffff


	//   ....[66]....
        /*04dc*/ 	.word	0xffffffff


	//   ....[67]....
        /*04e0*/ 	.word	0xffffffff


	//   ....[68]....
        /*04e4*/ 	.word	0xffffffff


	//   ....[69]....
        /*04e8*/ 	.word	0xffffffff


	//   ....[70]....
        /*04ec*/ 	.word	0xffffffff


	//   ....[71]....
        /*04f0*/ 	.word	0xffffffff


	//   ....[72]....
        /*04f4*/ 	.word	0xffffffff


	//   ....[73]....
        /*04f8*/ 	.word	0xffffffff


	//   ....[74]....
        /*04fc*/ 	.word	0xffffffff


	//   ....[75]....
        /*0500*/ 	.word	0xffffffff


	//   ....[76]....
        /*0504*/ 	.word	0xffffffff


	//   ....[77]....
        /*0508*/ 	.word	0xffffffff


	//   ....[78]....
        /*050c*/ 	.word	0xffffffff


	//   ....[79]....
        /*0510*/ 	.word	0xffffffff


	//   ....[80]....
        /*0514*/ 	.word	0xffffffff


	//   ....[81]....
        /*0518*/ 	.word	0xffffffff


	//   ....[82]....
        /*051c*/ 	.word	0xffffffff


	//   ....[83]....
        /*0520*/ 	.word	0xffffffff


	//   ....[84]....
        /*0524*/ 	.word	0xffffffff


	//   ....[85]....
        /*0528*/ 	.word	0xffffffff


	//   ....[86]....
        /*052c*/ 	.word	0xffffffff


	//   ....[87]....
        /*0530*/ 	.word	0xffffffff


	//   ....[88]....
        /*0534*/ 	.word	0xffffffff


	//   ....[89]....
        /*0538*/ 	.word	0xffffffff


	//   ....[90]....
        /*053c*/ 	.word	0xffffffff


	//   ....[91]....
        /*0540*/ 	.word	0xffffffff


	//   ....[92]....
        /*0544*/ 	.word	0xffffffff


	//   ....[93]....
        /*0548*/ 	.word	0xffffffff


	//   ....[94]....
        /*054c*/ 	.word	0xffffffff


	//   ....[95]....
        /*0550*/ 	.word	0xffffffff


	//   ....[96]....
        /*0554*/ 	.word	0xffffffff


	//   ....[97]....
        /*0558*/ 	.word	0xffffffff


	//   ....[98]....
        /*055c*/ 	.word	0xffffffff


	//   ....[99]....
        /*0560*/ 	.word	0xffffffff


	//   ....[100]....
        /*0564*/ 	.word	0xffffffff


	//   ....[101]....
        /*0568*/ 	.word	0xffffffff


	//   ....[102]....
        /*056c*/ 	.word	0xffffffff


	//   ....[103]....
        /*0570*/ 	.word	0xffffffff


	//   ....[104]....
        /*0574*/ 	.word	0xffffffff


	//   ....[105]....
        /*0578*/ 	.word	0xffffffff


	//   ....[106]....
        /*057c*/ 	.word	0xffffffff


	//   ....[107]....
        /*0580*/ 	.word	0xffffffff


	//   ....[108]....
        /*0584*/ 	.word	0xffffffff


	//   ....[109]....
        /*0588*/ 	.word	0xffffffff


	//   ....[110]....
        /*058c*/ 	.word	0xffffffff


	//   ....[111]....
        /*0590*/ 	.word	0xffffffff


	//   ....[112]....
        /*0594*/ 	.word	0xffffffff


	//   ....[113]....
        /*0598*/ 	.word	0xffffffff


	//   ....[114]....
        /*059c*/ 	.word	0xffffffff


	//   ....[115]....
        /*05a0*/ 	.word	0xffffffff


	//   ....[116]....
        /*05a4*/ 	.word	0xffffffff


	//   ....[117]....
        /*05a8*/ 	.word	0xffffffff


	//   ....[118]....
        /*05ac*/ 	.word	0xffffffff


	//   ....[119]....
        /*05b0*/ 	.word	0xffffffff


	//   ....[120]....
        /*05b4*/ 	.word	0xffffffff


	//   ....[121]....
        /*05b8*/ 	.word	0xffffffff


	//   ....[122]....
        /*05bc*/ 	.word	0xffffffff


	//   ....[123]....
        /*05c0*/ 	.word	0xffffffff


	//   ....[124]....
        /*05c4*/ 	.word	0xffffffff


	//   ....[125]....
        /*05c8*/ 	.word	0xffffffff


	//   ....[126]....
        /*05cc*/ 	.word	0xffffffff


	//   ....[127]....
        /*05d0*/ 	.word	0xffffffff


	//   ....[128]....
        /*05d4*/ 	.word	0xffffffff


	//   ....[129]....
        /*05d8*/ 	.word	0xffffffff


	//   ....[130]....
        /*05dc*/ 	.word	0xffffffff


	//   ....[131]....
        /*05e0*/ 	.word	0xffffffff


	//   ....[132]....
        /*05e4*/ 	.word	0xffffffff


	//   ....[133]....
        /*05e8*/ 	.word	0xffffffff


	//   ....[134]....
        /*05ec*/ 	.word	0xffffffff


	//   ....[135]....
        /*05f0*/ 	.word	0xffffffff


	//   ....[136]....
        /*05f4*/ 	.word	0xffffffff


	//   ....[137]....
        /*05f8*/ 	.word	0xffffffff


	//   ....[138]....
        /*05fc*/ 	.word	0xffffffff


	//   ....[139]....
        /*0600*/ 	.word	0xffffffff


	//   ....[140]....
        /*0604*/ 	.word	0xffffffff


	//   ....[141]....
        /*0608*/ 	.word	0xffffffff


	//   ....[142]....
        /*060c*/ 	.word	0xffffffff


	//   ....[143]....
        /*0610*/ 	.word	0xffffffff


	//   ....[144]....
        /*0614*/ 	.word	0xffffffff


	//   ....[145]....
        /*0618*/ 	.word	0xffffffff


	//   ....[146]....
        /*061c*/ 	.word	0xffffffff


	//   ....[147]....
        /*0620*/ 	.word	0xffffffff


	//   ....[148]....
        /*0624*/ 	.word	0xffffffff


	//   ....[149]....
        /*0628*/ 	.word	0xffffffff


	//   ....[150]....
        /*062c*/ 	.word	0xffffffff


	//   ....[151]....
        /*0630*/ 	.word	0xffffffff


	//   ....[152]....
        /*0634*/ 	.word	0xffffffff


	//   ....[153]....
        /*0638*/ 	.word	0xffffffff


	//   ....[154]....
        /*063c*/ 	.word	0xffffffff


	//   ....[155]....
        /*0640*/ 	.word	0xffffffff


	//   ....[156]....
        /*0644*/ 	.word	0xffffffff


	//   ....[157]....
        /*0648*/ 	.word	0xffffffff


	//   ....[158]....
        /*064c*/ 	.word	0xffffffff


	//   ....[159]....
        /*0650*/ 	.word	0xffffffff


	//   ....[160]....
        /*0654*/ 	.word	0xffffffff


	//   ....[161]....
        /*0658*/ 	.word	0xffffffff


	//   ....[162]....
        /*065c*/ 	.word	0xffffffff


	//   ....[163]....
        /*0660*/ 	.word	0xffffffff


	//   ....[164]....
        /*0664*/ 	.word	0xffffffff


	//   ....[165]....
        /*0668*/ 	.word	0xffffffff


	//   ....[166]....
        /*066c*/ 	.word	0xffffffff


	//   ....[167]....
        /*0670*/ 	.word	0xffffffff


	//   ....[168]....
        /*0674*/ 	.word	0xffffffff


	//   ....[169]....
        /*0678*/ 	.word	0xffffffff


	//   ....[170]....
        /*067c*/ 	.word	0xffffffff


	//   ....[171]....
        /*0680*/ 	.word	0x0500000f


	//   ....[172]....
        /*0684*/ 	.word	0x0500000f


	//   ....[173]....
        /*0688*/ 	.word	0x0500000f


	//   ....[174]....
        /*068c*/ 	.word	0x0500000f


	//   ....[175]....
        /*0690*/ 	.word	0x0500000f


	//   ....[176]....
        /*0694*/ 	.word	0x0500000f


	//   ....[177]....
        /*0698*/ 	.word	0x0500000f


	//   ....[178]....
        /*069c*/ 	.word	0x0500000f


	//   ....[179]....
        /*06a0*/ 	.word	0x0500000f


	//   ....[180]....
        /*06a4*/ 	.word	0x0500000f


	//   ....[181]....
        /*06a8*/ 	.word	0x0500000f


	//   ....[182]....
        /*06ac*/ 	.word	0x0500000f


	//   ....[183]....
        /*06b0*/ 	.word	0x0500000f


	//   ....[184]....
        /*06b4*/ 	.word	0x0500000f


	//   ....[185]....
        /*06b8*/ 	.word	0x0500000f


	//   ....[186]....
        /*06bc*/ 	.word	0x0500000f


	//   ....[187]....
        /*06c0*/ 	.word	0x0500000f


	//   ....[188]....
        /*06c4*/ 	.word	0x0500000f


	//   ....[189]....
        /*06c8*/ 	.word	0x0500000f


	//   ....[190]....
        /*06cc*/ 	.word	0x0500000f


	//   ....[191]....
        /*06d0*/ 	.word	0x0500000f


	//   ....[192]....
        /*06d4*/ 	.word	0x0500000f


	//   ....[193]....
        /*06d8*/ 	.word	0x0500000f


	//   ....[194]....
        /*06dc*/ 	.word	0x0500000f


	//   ....[195]....
        /*06e0*/ 	.word	0x0500000f


	//   ....[196]....
        /*06e4*/ 	.word	0x0500000f


	//   ....[197]....
        /*06e8*/ 	.word	0x0500000f


	//   ....[198]....
        /*06ec*/ 	.word	0x0500000f


	//   ....[199]....
        /*06f0*/ 	.word	0x0500000f


	//   ....[200]....
        /*06f4*/ 	.word	0x0500000f


	//   ....[201]....
        /*06f8*/ 	.word	0x0500000f


	//   ....[202]....
        /*06fc*/ 	.word	0x0500000f


	//   ....[203]....
        /*0700*/ 	.word	0x0500000f


	//   ....[204]....
        /*0704*/ 	.word	0x0500000f


	//   ....[205]....
        /*0708*/ 	.word	0x0500000f


	//   ....[206]....
        /*070c*/ 	.word	0x0500000f


	//   ....[207]....
        /*0710*/ 	.word	0x0500000f


	//   ....[208]....
        /*0714*/ 	.word	0x0500000f


	//   ....[209]....
        /*0718*/ 	.word	0x0500000f


	//   ....[210]....
        /*071c*/ 	.word	0x0500000f


	//   ....[211]....
        /*0720*/ 	.word	0x0500000f


	//   ....[212]....
        /*0724*/ 	.word	0x0500000f


	//   ....[213]....
        /*0728*/ 	.word	0x0500000f


	//   ....[214]....
        /*072c*/ 	.word	0x0500000f


	//   ....[215]....
        /*0730*/ 	.word	0x0500000f


	//   ....[216]....
        /*0734*/ 	.word	0x0500000f


	//   ....[217]....
        /*0738*/ 	.word	0x0500000f


	//   ....[218]....
        /*073c*/ 	.word	0x0500000f


	//   ....[219]....
        /*0740*/ 	.word	0x0500000f


	//   ....[220]....
        /*0744*/ 	.word	0x0500000f


	//   ....[221]....
        /*0748*/ 	.word	0x0500000f


	//   ....[222]....
        /*074c*/ 	.word	0x0500000f


	//   ....[223]....
        /*0750*/ 	.word	0x0500000f


	//   ....[224]....
        /*0754*/ 	.word	0x0500000f


	//----- nvinfo : EIATTR_COOP_GROUP_INSTR_OFFSETS
	.align		4
.L_1598:
        /*0758*/ 	.byte	0x04, 0x28
        /*075a*/ 	.short	(.L_1600 - .L_1599)


	//   ....[0]....
.L_1599:
        /*075c*/ 	.word	0x00000070


	//   ....[1]....
        /*0760*/ 	.word	0x000000b0


	//   ....[2]....
        /*0764*/ 	.word	0x000002d0


	//   ....[3]....
        /*0768*/ 	.word	0x00000430


	//   ....[4]....
        /*076c*/ 	.word	0x00000550


	//   ....[5]....
        /*0770*/ 	.word	0x000006b0


	//   ....[6]....
        /*0774*/ 	.word	0x000018e0


	//   ....[7]....
        /*0778*/ 	.word	0x00002460


	//   ....[8]....
        /*077c*/ 	.word	0x00002910


	//   ....[9]....
        /*0780*/ 	.word	0x00003460


	//   ....[10]....
        /*0784*/ 	.word	0x000034f0


	//   ....[11]....
        /*0788*/ 	.word	0x00004110


	//   ....[12]....
        /*078c*/ 	.word	0x000041a0


	//   ....[13]....
        /*0790*/ 	.word	0x00005c10


	//   ....[14]....
        /*0794*/ 	.word	0x00006b80


	//   ....[15]....
        /*0798*/ 	.word	0x00006bd0


	//   ....[16]....
        /*079c*/ 	.word	0x00006be0


	//   ....[17]....
        /*07a0*/ 	.word	0x000078e0


	//   ....[18]....
        /*07a4*/ 	.word	0x00007950


	//   ....[19]....
        /*07a8*/ 	.word	0x0000a1a0


	//   ....[20]....
        /*07ac*/ 	.word	0x0000a1c0


	//   ....[21]....
        /*07b0*/ 	.word	0x0000a1e0


	//   ....[22]....
        /*07b4*/ 	.word	0x0000a210


	//   ....[23]....
        /*07b8*/ 	.word	0x0000ba20


	//   ....[24]....
        /*07bc*/ 	.word	0x0000ba30


	//   ....[25]....
        /*07c0*/ 	.word	0x0000bab0


	//   ....[26]....
        /*07c4*/ 	.word	0x0000bac0


	//   ....[27]....
        /*07c8*/ 	.word	0x0000c4c0


	//   ....[28]....
        /*07cc*/ 	.word	0x0000c4d0


	//   ....[29]....
        /*07d0*/ 	.word	0x0000c4e0


	//   ....[30]....
        /*07d4*/ 	.word	0x0000c4f0


	//   ....[31]....
        /*07d8*/ 	.word	0x0000c500


	//   ....[32]....
        /*07dc*/ 	.word	0x0000c510


	//   ....[33]....
        /*07e0*/ 	.word	0x0000c520


	//   ....[34]....
        /*07e4*/ 	.word	0x0000c530


	//   ....[35]....
        /*07e8*/ 	.word	0x0000c540


	//   ....[36]....
        /*07ec*/ 	.word	0x0000c560


	//   ....[37]....
        /*07f0*/ 	.word	0x0000c580


	//   ....[38]....
        /*07f4*/ 	.word	0x0000c590


	//   ....[39]....
        /*07f8*/ 	.word	0x0000c5c0


	//   ....[40]....
        /*07fc*/ 	.word	0x0000c5d0


	//   ....[41]....
        /*0800*/ 	.word	0x0000c5e0


	//   ....[42]....
        /*0804*/ 	.word	0x0000c5f0


	//   ....[43]....
        /*0808*/ 	.word	0x0000c600


	//   ....[44]....
        /*080c*/ 	.word	0x0000c630


	//   ....[45]....
        /*0810*/ 	.word	0x0000c650


	//   ....[46]....
        /*0814*/ 	.word	0x0000c680


	//   ....[47]....
        /*0818*/ 	.word	0x0000c6a0


	//   ....[48]....
        /*081c*/ 	.word	0x0000c6c0


	//   ....[49]....
        /*0820*/ 	.word	0x0000c6d0


	//   ....[50]....
        /*0824*/ 	.word	0x0000c6e0


	//   ....[51]....
        /*0828*/ 	.word	0x0000c700


	//   ....[52]....
        /*082c*/ 	.word	0x0000c730


	//   ....[53]....
        /*0830*/ 	.word	0x0000c750


	//   ....[54]....
        /*0834*/ 	.word	0x0000c780


	//   ....[55]....
        /*0838*/ 	.word	0x0000c7b0


	//   ....[56]....
        /*083c*/ 	.word	0x0000c7e0


	//   ....[57]....
        /*0840*/ 	.word	0x0000c810


	//   ....[58]....
        /*0844*/ 	.word	0x0000c840


	//   ....[59]....
        /*0848*/ 	.word	0x0000ced0


	//   ....[60]....
        /*084c*/ 	.word	0x0000cee0


	//   ....[61]....
        /*0850*/ 	.word	0x0000cef0


	//   ....[62]....
        /*0854*/ 	.word	0x0000cf30


	//   ....[63]....
        /*0858*/ 	.word	0x0000d550


	//   ....[64]....
        /*085c*/ 	.word	0x0000d590


	//   ....[65]....
        /*0860*/ 	.word	0x0000d5b0


	//   ....[66]....
        /*0864*/ 	.word	0x0000d5f0


	//   ....[67]....
        /*0868*/ 	.word	0x0000d610


	//   ....[68]....
        /*086c*/ 	.word	0x0000d620


	//   ....[69]....
        /*0870*/ 	.word	0x0000d640


	//   ....[70]....
        /*0874*/ 	.word	0x0000d660


	//   ....[71]....
        /*0878*/ 	.word	0x0000dae0


	//   ....[72]....
        /*087c*/ 	.word	0x0000daf0


	//   ....[73]....
        /*0880*/ 	.word	0x0000dd20


	//   ....[74]....
        /*0884*/ 	.word	0x0000dd30


	//   ....[75]....
        /*0888*/ 	.word	0x0000e840


	//   ....[76]....
        /*088c*/ 	.word	0x0000e870


	//   ....[77]....
        /*0890*/ 	.word	0x0000e8b0


	//   ....[78]....
        /*0894*/ 	.word	0x0000e8e0


	//   ....[79]....
        /*0898*/ 	.word	0x0000e8f0


	//   ....[80]....
        /*089c*/ 	.word	0x0000e900


	//   ....[81]....
        /*08a0*/ 	.word	0x0000e910


	//   ....[82]....
        /*08a4*/ 	.word	0x0000e930


	//   ....[83]....
        /*08a8*/ 	.word	0x0000ea80


	//   ....[84]....
        /*08ac*/ 	.word	0x0000eca0


	//   ....[85]....
        /*08b0*/ 	.word	0x0000ecd0


	//   ....[86]....
        /*08b4*/ 	.word	0x0000ed00


	//   ....[87]....
        /*08b8*/ 	.word	0x0000ed30


	//   ....[88]....
        /*08bc*/ 	.word	0x0000ed60


	//   ....[89]....
        /*08c0*/ 	.word	0x0000edb0


	//   ....[90]....
        /*08c4*/ 	.word	0x0000ef20


	//   ....[91]....
        /*08c8*/ 	.word	0x0000ef50


	//   ....[92]....
        /*08cc*/ 	.word	0x0000ef80


	//   ....[93]....
        /*08d0*/ 	.word	0x0000efb0


	//   ....[94]....
        /*08d4*/ 	.word	0x0000efe0


	//   ....[95]....
        /*08d8*/ 	.word	0x0000f010


	//   ....[96]....
        /*08dc*/ 	.word	0x0000f0a0


	//   ....[97]....
        /*08e0*/ 	.word	0x0000f100


	//   ....[98]....
        /*08e4*/ 	.word	0x0000f110


	//   ....[99]....
        /*08e8*/ 	.word	0x0000f160


	//   ....[100]....
        /*08ec*/ 	.word	0x00011700


	//   ....[101]....
        /*08f0*/ 	.word	0x00011710


	//   ....[102]....
        /*08f4*/ 	.word	0x00011780


	//   ....[103]....
        /*08f8*/ 	.word	0x000117a0


	//   ....[104]....
        /*08fc*/ 	.word	0x000117e0


	//   ....[105]....
        /*0900*/ 	.word	0x00011800


	//   ....[106]....
        /*0904*/ 	.word	0x00011810


	//   ....[107]....
        /*0908*/ 	.word	0x00011820


	//   ....[108]....
        /*090c*/ 	.word	0x000118b0


	//   ....[109]....
        /*0910*/ 	.word	0x000118d0


	//   ....[110]....
        /*0914*/ 	.word	0x00011d30


	//   ....[111]....
        /*0918*/ 	.word	0x00011d40


	//   ....[112]....
        /*091c*/ 	.word	0x00011d60


	//   ....[113]....
        /*0920*/ 	.word	0x00011df0


	//   ....[114]....
        /*0924*/ 	.word	0x00011e00


	//   ....[115]....
        /*0928*/ 	.word	0x00011e70


	//   ....[116]....
        /*092c*/ 	.word	0x00011e80


	//   ....[117]....
        /*0930*/ 	.word	0x00011e90


	//   ....[118]....
        /*0934*/ 	.word	0x00011ea0


	//   ....[119]....
        /*0938*/ 	.word	0x00011f60


	//   ....[120]....
        /*093c*/ 	.word	0x000127d0


	//   ....[121]....
        /*0940*/ 	.word	0x00012800


	//   ....[122]....
        /*0944*/ 	.word	0x000128a0


	//   ....[123]....
        /*0948*/ 	.word	0x000128c0


	//   ....[124]....
        /*094c*/ 	.word	0x00012940


	//   ....[125]....
        /*0950*/ 	.word	0x00012960


	//   ....[126]....
        /*0954*/ 	.word	0x00012970


	//   ....[127]....
        /*0958*/ 	.word	0x00012980


	//   ....[128]....
        /*095c*/ 	.word	0x00012a80


	//   ....[129]....
        /*0960*/ 	.word	0x00012a90


	//   ....[130]....
        /*0964*/ 	.word	0x00012aa0


	//   ....[131]....
        /*0968*/ 	.word	0x00012ab0


	//   ....[132]....
        /*096c*/ 	.word	0x000134f0


	//   ....[133]....
        /*0970*/ 	.word	0x00013500


	//   ....[134]....
        /*0974*/ 	.word	0x00013570


	//   ....[135]....
        /*0978*/ 	.word	0x00013580


	//   ....[136]....
        /*097c*/ 	.word	0x000135c0


	//   ....[137]....
        /*0980*/ 	.word	0x000135d0


	//   ....[138]....
        /*0984*/ 	.word	0x00013610


	//   ....[139]....
        /*0988*/ 	.word	0x00013620


	//   ....[140]....
        /*098c*/ 	.word	0x00013660


	//   ....[141]....
        /*0990*/ 	.word	0x00013670


	//   ....[142]....
        /*0994*/ 	.word	0x00013a80


	//   ....[143]....
        /*0998*/ 	.word	0x00013a90


	//   ....[144]....
        /*099c*/ 	.word	0x00013aa0


	//   ....[145]....
        /*09a0*/ 	.word	0x00013ae0


	//   ....[146]....
        /*09a4*/ 	.word	0x00013af0


	//   ....[147]....
        /*09a8*/ 	.word	0x00013b30


	//   ....[148]....
        /*09ac*/ 	.word	0x00013b40


	//   ....[149]....
        /*09b0*/ 	.word	0x00013b50


	//   ....[150]....
        /*09b4*/ 	.word	0x00013b90


	//   ....[151]....
        /*09b8*/ 	.word	0x00013bd0


	//   ....[152]....
        /*09bc*/ 	.word	0x00014d30


	//   ....[153]....
        /*09c0*/ 	.word	0x00014d50


	//   ....[154]....
        /*09c4*/ 	.word	0x00014d80


	//   ....[155]....
        /*09c8*/ 	.word	0x00014db0


	//   ....[156]....
        /*09cc*/ 	.word	0x00014df0


	//   ....[157]....
        /*09d0*/ 	.word	0x00014e00


	//   ....[158]....
        /*09d4*/ 	.word	0x00014e30


	//   ....[159]....
        /*09d8*/ 	.word	0x00014e60


	//   ....[160]....
        /*09dc*/ 	.word	0x00014fd0


	//   ....[161]....
        /*09e0*/ 	.word	0x00015000


	//   ....[162]....
        /*09e4*/ 	.word	0x00015030


	//   ....[163]....
        /*09e8*/ 	.word	0x00015070


	//   ....[164]....
        /*09ec*/ 	.word	0x000150a0


	//   ....[165]....
        /*09f0*/ 	.word	0x000150d0


	//   ....[166]....
        /*09f4*/ 	.word	0x00015170


	//   ....[167]....
        /*09f8*/ 	.word	0x000151c0


	//   ....[168]....
        /*09fc*/ 	.word	0x000151d0


	//   ....[169]....
        /*0a00*/ 	.word	0x00015210


	//   ....[170]....
        /*0a04*/ 	.word	0x00015d10


	//   ....[171]....
        /*0a08*/ 	.word	0x00016350


	//   ....[172]....
        /*0a0c*/ 	.word	0x00016440


	//   ....[173]....
        /*0a10*/ 	.word	0x000164d0


	//   ....[174]....
        /*0a14*/ 	.word	0x000165a0


	//   ....[175]....
        /*0a18*/ 	.word	0x00016650


	//   ....[176]....
        /*0a1c*/ 	.word	0x00016700


	//   ....[177]....
        /*0a20*/ 	.word	0x000167a0


	//   ....[178]....
        /*0a24*/ 	.word	0x00016840


	//   ....[179]....
        /*0a28*/ 	.word	0x000168f0


	//   ....[180]....
        /*0a2c*/ 	.word	0x00016970


	//   ....[181]....
        /*0a30*/ 	.word	0x00016a40


	//   ....[182]....
        /*0a34*/ 	.word	0x00016b70


	//   ....[183]....
        /*0a38*/ 	.word	0x00016c20


	//   ....[184]....
        /*0a3c*/ 	.word	0x00016c90


	//   ....[185]....
        /*0a40*/ 	.word	0x00016d90


	//   ....[186]....
        /*0a44*/ 	.word	0x00016df0


	//   ....[187]....
        /*0a48*/ 	.word	0x00016ed0


	//   ....[188]....
        /*0a4c*/ 	.word	0x00016f30


	//   ....[189]....
        /*0a50*/ 	.word	0x00016fd0


	//   ....[190]....
        /*0a54*/ 	.word	0x00017070


	//   ....[191]....
        /*0a58*/ 	.word	0x00017140


	//   ....[192]....
        /*0a5c*/ 	.word	0x000171f0


	//   ....[193]....
        /*0a60*/ 	.word	0x00017260


	//   ....[194]....
        /*0a64*/ 	.word	0x000172c0


	//   ....[195]....
        /*0a68*/ 	.word	0x000173b0


	//   ....[196]....
        /*0a6c*/ 	.word	0x00017410


	//   ....[197]....
        /*0a70*/ 	.word	0x00017510


	//   ....[198]....
        /*0a74*/ 	.word	0x00017570


	//   ....[199]....
        /*0a78*/ 	.word	0x00017610


	//   ....[200]....
        /*0a7c*/ 	.word	0x000176d0


	//   ....[201]....
        /*0a80*/ 	.word	0x00017760


	//   ....[202]....
        /*0a84*/ 	.word	0x00017820


	//   ....[203]....
        /*0a88*/ 	.word	0x000178e0


	//   ....[204]....
        /*0a8c*/ 	.word	0x00017a20


	//   ....[205]....
        /*0a90*/ 	.word	0x00017ad0


	//   ....[206]....
        /*0a94*/ 	.word	0x00017b80


	//   ....[207]....
        /*0a98*/ 	.word	0x00017c20


	//   ....[208]....
        /*0a9c*/ 	.word	0x00017cd0


	//   ....[209]....
        /*0aa0*/ 	.word	0x00017d70


	//   ....[210]....
        /*0aa4*/ 	.word	0x00017e20


	//   ....[211]....
        /*0aa8*/ 	.word	0x00017ec0


	//   ....[212]....
        /*0aac*/ 	.word	0x00017f30


	//   ....[213]....
        /*0ab0*/ 	.word	0x00017ff0


	//   ....[214]....
        /*0ab4*/ 	.word	0x000180e0


	//   ....[215]....
        /*0ab8*/ 	.word	0x00018170


	//   ....[216]....
        /*0abc*/ 	.word	0x000181d0


	//   ....[217]....
        /*0ac0*/ 	.word	0x00018280


	//   ....[218]....
        /*0ac4*/ 	.word	0x000182e0


	//   ....[219]....
        /*0ac8*/ 	.word	0x00018390


	//   ....[220]....
        /*0acc*/ 	.word	0x000183f0


	//   ....[221]....
        /*0ad0*/ 	.word	0x000184a0


	//   ....[222]....
        /*0ad4*/ 	.word	0x00018500


	//   ....[223]....
        /*0ad8*/ 	.word	0x000185b0


	//   ....[224]....
        /*0adc*/ 	.word	0x00018810


	//----- nvinfo : EIATTR_REG_RECONFIG
	.align		4
.L_1600:
        /*0ae0*/ 	.byte	0x01, 0x54
	.zero		2


	//----- nvinfo : EIATTR_SYSCALL_OFFSETS
	.align		4
        /*0ae4*/ 	.byte	0x04, 0x46
        /*0ae6*/ 	.short	(.L_1602 - .L_1601)


	//   ....[0]....
.L_1601:
        /*0ae8*/ 	.word	0x00001a90


	//   ....[1]....
        /*0aec*/ 	.word	0x00010920


	//   ....[2]....
        /*0af0*/ 	.word	0x00010ab0


	//   ....[3]....
        /*0af4*/ 	.word	0x00010c00


	//   ....[4]....
        /*0af8*/ 	.word	0x00010d40


	//   ....[5]....
        /*0afc*/ 	.word	0x00012330


	//----- nvinfo : EIATTR_MBARRIER_INSTR_OFFSETS
	.align		4
.L_1602:
        /*0b00*/ 	.byte	0x04, 0x39
        /*0b02*/ 	.short	(.L_1604 - .L_1603)


	//   ....[0]....
.L_1603:
        /*0b04*/ 	.word	0x00000180
        /*0b08*/ 	.word	0x000000ff
        /*0b0c*/ 	.word	0x00013200
        /*0b10*/ 	.short	0x0100
        /*0b12*/ 	.byte	0x08
	.zero		1


	//   ....[1]....
        /*0b14*/ 	.word	0x00000190
        /*0b18*/ 	.word	0x000000ff
        /*0b1c*/ 	.word	0x00013220
        /*0b20*/ 	.short	0x0100
        /*0b22*/ 	.byte	0x08
	.zero		1


	//   ....[2]....
        /*0b24*/ 	.word	0x00000280
        /*0b28*/ 	.word	0x000000ff
        /*0b2c*/ 	.word	0x00013230
        /*0b30*/ 	.short	0x0100
        /*0b32*/ 	.byte	0x08
	.zero		1


	//   ....[3]....
        /*0b34*/ 	.word	0x00000290
        /*0b38*/ 	.word	0x000000ff
        /*0b3c*/ 	.word	0x00013240
        /*0b40*/ 	.short	0x0100
        /*0b42*/ 	.byte	0x08
	.zero		1


	//   ....[4]....
        /*0b44*/ 	.word	0x000002a0
        /*0b48*/ 	.word	0x000000ff
        /*0b4c*/ 	.word	0x00013238
        /*0b50*/ 	.short	0x0100
        /*0b52*/ 	.byte	0x08
	.zero		1


	//   ....[5]....
        /*0b54*/ 	.word	0x000002b0
        /*0b58*/ 	.word	0x000000ff
        /*0b5c*/ 	.word	0x00013248
        /*0b60*/ 	.short	0x0100
        /*0b62*/ 	.byte	0x08
	.zero		1


	//   ....[6]....
        /*0b64*/ 	.word	0x000003e0
        /*0b68*/ 	.word	0x000000ff
        /*0b6c*/ 	.word	0x00013250
        /*0b70*/ 	.short	0x0100
        /*0b72*/ 	.byte	0x08
	.zero		1


	//   ....[7]....
        /*0b74*/ 	.word	0x000003f0
        /*0b78*/ 	.word	0x000000ff
        /*0b7c*/ 	.word	0x00013260
        /*0b80*/ 	.short	0x0100
        /*0b82*/ 	.byte	0x08
	.zero		1


	//   ....[8]....
        /*0b84*/ 	.word	0x00000400
        /*0b88*/ 	.word	0x000000ff
        /*0b8c*/ 	.word	0x00013258
        /*0b90*/ 	.short	0x0100
        /*0b92*/ 	.byte	0x08
	.zero		1


	//   ....[9]....
        /*0b94*/ 	.word	0x00000410
        /*0b98*/ 	.word	0x000000ff
        /*0b9c*/ 	.word	0x00013268
        /*0ba0*/ 	.short	0x0100
        /*0ba2*/ 	.byte	0x08
	.zero		1


	//   ....[10]....
        /*0ba4*/ 	.word	0x00000500
        /*0ba8*/ 	.word	0x000000ff
        /*0bac*/ 	.word	0x00013270
        /*0bb0*/ 	.short	0x0100
        /*0bb2*/ 	.byte	0x06
	.zero		1


	//   ....[11]....
        /*0bb4*/ 	.word	0x00000510
        /*0bb8*/ 	.word	0x000000ff
        /*0bbc*/ 	.word	0x00013280
        /*0bc0*/ 	.short	0x0100
        /*0bc2*/ 	.byte	0x06
	.zero		1


	//   ....[12]....
        /*0bc4*/ 	.word	0x00000520
        /*0bc8*/ 	.word	0x000000ff
        /*0bcc*/ 	.word	0x00013278
        /*0bd0*/ 	.short	0x0100
        /*0bd2*/ 	.byte	0x06
	.zero		1


	//   ....[13]....
        /*0bd4*/ 	.word	0x00000530
        /*0bd8*/ 	.word	0x000000ff
        /*0bdc*/ 	.word	0x00013288
        /*0be0*/ 	.short	0x0100
        /*0be2*/ 	.byte	0x06
	.zero		1


	//   ....[14]....
        /*0be4*/ 	.word	0x00000660
        /*0be8*/ 	.word	0x000000ff
        /*0bec*/ 	.word	0x00013290
        /*0bf0*/ 	.short	0x0100
        /*0bf2*/ 	.byte	0x08
	.zero		1


	//   ....[15]....
        /*0bf4*/ 	.word	0x00000670
        /*0bf8*/ 	.word	0x000000ff
        /*0bfc*/ 	.word	0x000132a0
        /*0c00*/ 	.short	0x0100
        /*0c02*/ 	.byte	0x08
	.zero		1


	//   ....[16]....
        /*0c04*/ 	.word	0x00000680
        /*0c08*/ 	.word	0x000000ff
        /*0c0c*/ 	.word	0x00013298
        /*0c10*/ 	.short	0x0100
        /*0c12*/ 	.byte	0x08
	.zero		1


	//   ....[17]....
        /*0c14*/ 	.word	0x00000690
        /*0c18*/ 	.word	0x000000ff
        /*0c1c*/ 	.word	0x000132a8
        /*0c20*/ 	.short	0x0100
        /*0c22*/ 	.byte	0x08
	.zero		1


	//   ....[18]....
        /*0c24*/ 	.word	0x000007e0
        /*0c28*/ 	.word	0x000000ff
        /*0c2c*/ 	.word	0x000132b0
        /*0c30*/ 	.short	0x0100
        /*0c32*/ 	.byte	0x08
	.zero		1


	//   ....[19]....
        /*0c34*/ 	.word	0x000007f0
        /*0c38*/ 	.word	0x000000ff
        /*0c3c*/ 	.word	0x000132c0
        /*0c40*/ 	.short	0x0100
        /*0c42*/ 	.byte	0x08
	.zero		1


	//   ....[20]....
        /*0c44*/ 	.word	0x00000800
        /*0c48*/ 	.word	0x000000ff
        /*0c4c*/ 	.word	0x000132b8
        /*0c50*/ 	.short	0x0100
        /*0c52*/ 	.byte	0x08
	.zero		1


	//   ....[21]....
        /*0c54*/ 	.word	0x00000810
        /*0c58*/ 	.word	0x000000ff
        /*0c5c*/ 	.word	0x000132c8
        /*0c60*/ 	.short	0x0100
        /*0c62*/ 	.byte	0x08
	.zero		1


	//   ....[22]....
        /*0c64*/ 	.word	0x00001ce0
        /*0c68*/ 	.word	0x000000ff
        /*0c6c*/ 	.word	0x00013200
        /*0c70*/ 	.short	0x010a
        /*0c72*/ 	.byte	0x2d
	.zero		1


	//   ....[23]....
        /*0c74*/ 	.word	0x00001da0
        /*0c78*/ 	.word	0x00000002
        /*0c7c*/ 	.word	0x00013230
        /*0c80*/ 	.short	0x010a
        /*0c82*/ 	.byte	0x3f
	.zero		1


	//   ....[24]....
        /*0c84*/ 	.word	0x00001de0
        /*0c88*/ 	.word	0x00000002
        /*0c8c*/ 	.word	0x00013230
        /*0c90*/ 	.short	0x010a
        /*0c92*/ 	.byte	0x3f
	.zero		1


	//   ....[25]....
        /*0c94*/ 	.word	0x00002df0
        /*0c98*/ 	.word	0x000000ff
        /*0c9c*/ 	.word	0x00000000
        /*0ca0*/ 	.short	0x0101
        /*0ca2*/ 	.byte	0x06
	.zero		1


	//   ....[26]....
        /*0ca4*/ 	.word	0x00005350
        /*0ca8*/ 	.word	0x000000ff
        /*0cac*/ 	.word	0x00013230
        /*0cb0*/ 	.short	0x010a
        /*0cb2*/ 	.byte	0x15
	.zero		1


	//   ....[27]....
        /*0cb4*/ 	.word	0x00005390
        /*0cb8*/ 	.word	0x000000ff
        /*0cbc*/ 	.word	0x00013230
        /*0cc0*/ 	.short	0x010a
        /*0cc2*/ 	.byte	0x15
	.zero		1


	//   ....[28]....
        /*0cc4*/ 	.word	0x000057e0
        /*0cc8*/ 	.word	0x000000ff
        /*0ccc*/ 	.word	0x00013250
        /*0cd0*/ 	.short	0x010a
        /*0cd2*/ 	.byte	0x0b
	.zero		1


	//   ....[29]....
        /*0cd4*/ 	.word	0x00005820
        /*0cd8*/ 	.word	0x000000ff
        /*0cdc*/ 	.word	0x00013250
        /*0ce0*/ 	.short	0x010a
        /*0ce2*/ 	.byte	0x0b
	.zero		1


	//   ....[30]....
        /*0ce4*/ 	.word	0x00006340
        /*0ce8*/ 	.word	0x000000ff
        /*0cec*/ 	.word	0x00000000
        /*0cf0*/ 	.short	0x0101
        /*0cf2*/ 	.byte	0x15
	.zero		1


	//   ....[31]....
        /*0cf4*/ 	.word	0x00008630
        /*0cf8*/ 	.word	0x000000ff
        /*0cfc*/ 	.word	0x00000000
        /*0d00*/ 	.short	0x0101
        /*0d02*/ 	.byte	0x06
	.zero		1


	//   ....[32]....
        /*0d04*/ 	.word	0x00008b80
        /*0d08*/ 	.word	0x000000ff
        /*0d0c*/ 	.word	0x00013230
        /*0d10*/ 	.short	0x010a
        /*0d12*/ 	.byte	0x06
	.zero		1


	//   ....[33]....
        /*0d14*/ 	.word	0x00008bc0
        /*0d18*/ 	.word	0x000000ff
        /*0d1c*/ 	.word	0x00013230
        /*0d20*/ 	.short	0x010a
        /*0d22*/ 	.byte	0x06
	.zero		1


	//   ....[34]....
        /*0d24*/ 	.word	0x00009010
        /*0d28*/ 	.word	0x000000ff
        /*0d2c*/ 	.word	0x00013250
        /*0d30*/ 	.short	0x010a
        /*0d32*/ 	.byte	0x0b
	.zero		1


	//   ....[35]....
        /*0d34*/ 	.word	0x00009050
        /*0d38*/ 	.word	0x000000ff
        /*0d3c*/ 	.word	0x00013250
        /*0d40*/ 	.short	0x010a
        /*0d42*/ 	.byte	0x0b
	.zero		1


	//   ....[36]....
        /*0d44*/ 	.word	0x00009960
        /*0d48*/ 	.word	0x000000ff
        /*0d4c*/ 	.word	0x00000000
        /*0d50*/ 	.short	0x0101
        /*0d52*/ 	.byte	0x06
	.zero		1


	//   ....[37]....
        /*0d54*/ 	.word	0x0000b2f0
        /*0d58*/ 	.word	0x000000ff
        /*0d5c*/ 	.word	0x00000000
        /*0d60*/ 	.short	0x0101
        /*0d62*/ 	.byte	0x06
	.zero		1


	//   ....[38]....
        /*0d64*/ 	.word	0x0000b780
        /*0d68*/ 	.word	0x000000ff
        /*0d6c*/ 	.word	0x00013250
        /*0d70*/ 	.short	0x010a
        /*0d72*/ 	.byte	0x05
	.zero		1


	//   ....[39]....
        /*0d74*/ 	.word	0x0000b7c0
        /*0d78*/ 	.word	0x000000ff
        /*0d7c*/ 	.word	0x00013250
        /*0d80*/ 	.short	0x010a
        /*0d82*/ 	.byte	0x05
	.zero		1


	//   ....[40]....
        /*0d84*/ 	.word	0x0000bda0
        /*0d88*/ 	.word	0x000000ff
        /*0d8c*/ 	.word	0x00000000
        /*0d90*/ 	.short	0x0101
        /*0d92*/ 	.byte	0x04
	.zero		1


	//   ....[41]....
        /*0d94*/ 	.word	0x0000d420
        /*0d98*/ 	.word	0x00000000
        /*0d9c*/ 	.word	0x00000000
        /*0da0*/ 	.short	0x0101
        /*0da2*/ 	.byte	0x3f
	.zero		1


	//   ....[42]....
        /*0da4*/ 	.word	0x0000dad0
        /*0da8*/ 	.word	0x00000006
        /*0dac*/ 	.word	0x00000000
        /*0db0*/ 	.short	0x0101
        /*0db2*/ 	.byte	0x3f
	.zero		1


	//   ....[43]....
        /*0db4*/ 	.word	0x00011350
        /*0db8*/ 	.word	0x00000006
        /*0dbc*/ 	.word	0x00013280
        /*0dc0*/ 	.short	0x010a
        /*0dc2*/ 	.byte	0x3f
	.zero		1


	//   ....[44]....
        /*0dc4*/ 	.word	0x000119f0
        /*0dc8*/ 	.word	0x00000006
        /*0dcc*/ 	.word	0x00013270
        /*0dd0*/ 	.short	0x0107
        /*0dd2*/ 	.byte	0x3f
	.zero		1


	//   ....[45]....
        /*0dd4*/ 	.word	0x00011ab0
        /*0dd8*/ 	.word	0x00000006
        /*0ddc*/ 	.word	0x00013270
        /*0de0*/ 	.short	0x0101
        /*0de2*/ 	.byte	0x3f
	.zero		1


	//   ....[46]....
        /*0de4*/ 	.word	0x00011b00
        /*0de8*/ 	.word	0x00000006
        /*0dec*/ 	.word	0x00013240
        /*0df0*/ 	.short	0x010a
        /*0df2*/ 	.byte	0x3f
	.zero		1


	//   ....[47]....
        /*0df4*/ 	.word	0x00012070
        /*0df8*/ 	.word	0x00000006
        /*0dfc*/ 	.word	0x00013230
        /*0e00*/ 	.short	0x0107
        /*0e02*/ 	.byte	0x3f
	.zero		1


	//   ....[48]....
        /*0e04*/ 	.word	0x00012140
        /*0e08*/ 	.word	0x00000006
        /*0e0c*/ 	.word	0x00013230
        /*0e10*/ 	.short	0x0101
        /*0e12*/ 	.byte	0x3f
	.zero		1


	//   ....[49]....
        /*0e14*/ 	.word	0x00012b90
        /*0e18*/ 	.word	0x00000010
        /*0e1c*/ 	.word	0x00013200
        /*0e20*/ 	.short	0x0107
        /*0e22*/ 	.byte	0x3f
	.zero		1


	//   ....[50]....
        /*0e24*/ 	.word	0x00012c80
        /*0e28*/ 	.word	0x00000010
        /*0e2c*/ 	.word	0x00013200
        /*0e30*/ 	.short	0x0101
        /*0e32*/ 	.byte	0x3f
	.zero		1


	//   ....[51]....
        /*0e34*/ 	.word	0x00012ca0
        /*0e38*/ 	.word	0x00000010
        /*0e3c*/ 	.word	0x00013220
        /*0e40*/ 	.short	0x010a
        /*0e42*/ 	.byte	0x3f
	.zero		1


	//   ....[52]....
        /*0e44*/ 	.word	0x00013220
        /*0e48*/ 	.word	0x00000000
        /*0e4c*/ 	.word	0x00013280
        /*0e50*/ 	.short	0x010a
        /*0e52*/ 	.byte	0x3f
	.zero		1


	//   ....[53]....
        /*0e54*/ 	.word	0x00013720
        /*0e58*/ 	.word	0x00000000
        /*0e5c*/ 	.word	0x00013270
        /*0e60*/ 	.short	0x0107
        /*0e62*/ 	.byte	0x3f
	.zero		1


	//   ....[54]....
        /*0e64*/ 	.word	0x000137e0
        /*0e68*/ 	.word	0x00000000
        /*0e6c*/ 	.word	0x00013270
        /*0e70*/ 	.short	0x0101
        /*0e72*/ 	.byte	0x3f
	.zero		1


	//   ....[55]....
        /*0e74*/ 	.word	0x00013810
        /*0e78*/ 	.word	0x00000000
        /*0e7c*/ 	.word	0x00013240
        /*0e80*/ 	.short	0x010a
        /*0e82*/ 	.byte	0x3f
	.zero		1


	//   ....[56]....
        /*0e84*/ 	.word	0x00013c50
        /*0e88*/ 	.word	0x00000000
        /*0e8c*/ 	.word	0x00013230
        /*0e90*/ 	.short	0x0107
        /*0e92*/ 	.byte	0x3f
	.zero		1


	//   ....[57]....
        /*0e94*/ 	.word	0x00013d10
        /*0e98*/ 	.word	0x00000000
        /*0e9c*/ 	.word	0x00013230
        /*0ea0*/ 	.short	0x0101
        /*0ea2*/ 	.byte	0x3f
	.zero		1


	//   ....[58]....
        /*0ea4*/ 	.word	0x00013da0
        /*0ea8*/ 	.word	0x00000002
        /*0eac*/ 	.word	0x00013270
        /*0eb0*/ 	.short	0x010a
        /*0eb2*/ 	.byte	0x3f
	.zero		1


	//   ....[59]....
        /*0eb4*/ 	.word	0x00013e30
        /*0eb8*/ 	.word	0x00000002
        /*0ebc*/ 	.word	0x00013260
        /*0ec0*/ 	.short	0x010a
        /*0ec2*/ 	.byte	0x3f
	.zero		1


	//   ....[60]....
        /*0ec4*/ 	.word	0x00014260
        /*0ec8*/ 	.word	0x00000002
        /*0ecc*/ 	.word	0x00013250
        /*0ed0*/ 	.short	0x0101
        /*0ed2*/ 	.byte	0x3f
	.zero		1


	//   ....[61]....
        /*0ed4*/ 	.word	0x000142f0
        /*0ed8*/ 	.word	0x00000002
        /*0edc*/ 	.word	0x00000000
        /*0ee0*/ 	.short	0x0101
        /*0ee2*/ 	.byte	0x3f
	.zero		1


	//   ....[62]....
        /*0ee4*/ 	.word	0x000144e0
        /*0ee8*/ 	.word	0x00000000
        /*0eec*/ 	.word	0x00013270
        /*0ef0*/ 	.short	0x010a
        /*0ef2*/ 	.byte	0x3f
	.zero		1


	//   ....[63]....
        /*0ef4*/ 	.word	0x00014570
        /*0ef8*/ 	.word	0x00000000
        /*0efc*/ 	.word	0x00013260
        /*0f00*/ 	.short	0x010a
        /*0f02*/ 	.byte	0x3f
	.zero		1


	//   ....[64]....
        /*0f04*/ 	.word	0x000149c0
        /*0f08*/ 	.word	0x00000000
        /*0f0c*/ 	.word	0x00013250
        /*0f10*/ 	.short	0x0101
        /*0f12*/ 	.byte	0x3f
	.zero		1


	//   ....[65]....
        /*0f14*/ 	.word	0x00014a40
        /*0f18*/ 	.word	0x00000000
        /*0f1c*/ 	.word	0x00000000
        /*0f20*/ 	.short	0x0101
        /*0f22*/ 	.byte	0x3f
	.zero		1


	//   ....[66]....
        /*0f24*/ 	.word	0x00015c90
        /*0f28*/ 	.word	0x00000005
        /*0f2c*/ 	.word	0x00013220
        /*0f30*/ 	.short	0x010a
        /*0f32*/ 	.byte	0x3f
	.zero		1


	//   ....[67]....
        /*0f34*/ 	.word	0x00015e30
        /*0f38*/ 	.word	0x00000004
        /*0f3c*/ 	.word	0x00013240
        /*0f40*/ 	.short	0x010a
        /*0f42*/ 	.byte	0x3f
	.zero		1


	//   ....[68]....
        /*0f44*/ 	.word	0x00015ee0
        /*0f48*/ 	.word	0x00000005
        /*0f4c*/ 	.word	0x00013240
        /*0f50*/ 	.short	0x010a
        /*0f52*/ 	.byte	0x3f
	.zero		1


	//   ....[69]....
        /*0f54*/ 	.word	0x00015f20
        /*0f58*/ 	.word	0x00000004
        /*0f5c*/ 	.word	0x00013260
        /*0f60*/ 	.short	0x010a
        /*0f62*/ 	.byte	0x3f
	.zero		1


	//   ....[70]....
        /*0f64*/ 	.word	0x00015f60
        /*0f68*/ 	.word	0x00000005
        /*0f6c*/ 	.word	0x00013260
        /*0f70*/ 	.short	0x010a
        /*0f72*/ 	.byte	0x3f
	.zero		1


	//   ....[71]....
        /*0f74*/ 	.word	0x00015fa0
        /*0f78*/ 	.word	0x00000004
        /*0f7c*/ 	.word	0x00013280
        /*0f80*/ 	.short	0x010a
        /*0f82*/ 	.byte	0x3f
	.zero		1


	//   ....[72]....
        /*0f84*/ 	.word	0x00015fe0
        /*0f88*/ 	.word	0x00000005
        /*0f8c*/ 	.word	0x00013280
        /*0f90*/ 	.short	0x010a
        /*0f92*/ 	.byte	0x3f
	.zero		1


	//   ....[73]....
        /*0f94*/ 	.word	0x00016050
        /*0f98*/ 	.word	0x00000003
        /*0f9c*/ 	.word	0x00013200
        /*0fa0*/ 	.short	0x010a
        /*0fa2*/ 	.byte	0x3f
	.zero		1


	//   ....[74]....
        /*0fa4*/ 	.word	0x000160a0
        /*0fa8*/ 	.word	0x00000002
        /*0fac*/ 	.word	0x00013230
        /*0fb0*/ 	.short	0x010a
        /*0fb2*/ 	.byte	0x3f
	.zero		1


	//   ....[75]....
        /*0fb4*/ 	.word	0x00016100
        /*0fb8*/ 	.word	0x00000008
        /*0fbc*/ 	.word	0x00013230
        /*0fc0*/ 	.short	0x010a
        /*0fc2*/ 	.byte	0x3f
	.zero		1


	//   ....[76]....
        /*0fc4*/ 	.word	0x00016160
        /*0fc8*/ 	.word	0x00000008
        /*0fcc*/ 	.word	0x00013250
        /*0fd0*/ 	.short	0x010a
        /*0fd2*/ 	.byte	0x3f
	.zero		1


	//   ....[77]....
        /*0fd4*/ 	.word	0x000161c0
        /*0fd8*/ 	.word	0x00000008
        /*0fdc*/ 	.word	0x00013230
        /*0fe0*/ 	.short	0x010a
        /*0fe2*/ 	.byte	0x3f
	.zero		1


	//   ....[78]....
        /*0fe4*/ 	.word	0x00016220
        /*0fe8*/ 	.word	0x00000008
        /*0fec*/ 	.word	0x00013250
        /*0ff0*/ 	.short	0x010a
        /*0ff2*/ 	.byte	0x3f
	.zero		1


	//   ....[79]....
        /*0ff4*/ 	.word	0x00016280
        /*0ff8*/ 	.word	0x00000005
        /*0ffc*/ 	.word	0x00013250
        /*1000*/ 	.short	0x010a
        /*1002*/ 	.byte	0x3f
	.zero		1


	//   ....[80]....
        /*1004*/ 	.word	0x00016390
        /*1008*/ 	.word	0x00000006
        /*100c*/ 	.word	0x00013280
        /*1010*/ 	.short	0x010a
        /*1012*/ 	.byte	0x3f
	.zero		1


	//   ....[81]....
        /*1014*/ 	.word	0x00016ac0
        /*1018*/ 	.word	0x00000006
        /*101c*/ 	.word	0x00013240
        /*1020*/ 	.short	0x010a
        /*1022*/ 	.byte	0x3f
	.zero		1


	//   ....[82]....
        /*1024*/ 	.word	0x00017920
        /*1028*/ 	.word	0x00000010
        /*102c*/ 	.word	0x00013220
        /*1030*/ 	.short	0x010a
        /*1032*/ 	.byte	0x3f
	.zero		1


	//   ....[83]....
        /*1034*/ 	.word	0x00017970
        /*1038*/ 	.word	0x00000000
        /*103c*/ 	.word	0x00013280
        /*1040*/ 	.short	0x010a
        /*1042*/ 	.byte	0x3f
	.zero		1


	//   ....[84]....
        /*1044*/ 	.word	0x00018030
        /*1048*/ 	.word	0x00000000
        /*104c*/ 	.word	0x00013240
        /*1050*/ 	.short	0x010a
        /*1052*/ 	.byte	0x3f
	.zero		1


	//   ....[85]....
        /*1054*/ 	.word	0x000185f0
        /*1058*/ 	.word	0x00000002
        /*105c*/ 	.word	0x00013270
        /*1060*/ 	.short	0x010a
        /*1062*/ 	.byte	0x3f
	.zero		1


	//   ....[86]....
        /*1064*/ 	.word	0x00018640
        /*1068*/ 	.word	0x00000002
        /*106c*/ 	.word	0x00013260
        /*1070*/ 	.short	0x010a
        /*1072*/ 	.byte	0x3f
	.zero		1


	//   ....[87]....
        /*1074*/ 	.word	0x00018690
        /*1078*/ 	.word	0x00000000
        /*107c*/ 	.word	0x00013270
        /*1080*/ 	.short	0x010a
        /*1082*/ 	.byte	0x3f
	.zero		1


	//   ....[88]....
        /*1084*/ 	.word	0x000186e0
        /*1088*/ 	.word	0x00000000
        /*108c*/ 	.word	0x00013260
        /*1090*/ 	.short	0x010a
        /*1092*/ 	.byte	0x3f
	.zero		1


	//   ....[89]....
        /*1094*/ 	.word	0x00018730
        /*1098*/ 	.word	0x00000005
        /*109c*/ 	.word	0x00013220
        /*10a0*/ 	.short	0x010a
        /*10a2*/ 	.byte	0x3f
	.zero		1


	//   ....[90]....
        /*10a4*/ 	.word	0x000188d0
        /*10a8*/ 	.word	0x00000004
        /*10ac*/ 	.word	0x00013240
        /*10b0*/ 	.short	0x010a
        /*10b2*/ 	.byte	0x3f
	.zero		1


	//   ....[91]....
        /*10b4*/ 	.word	0x00018920
        /*10b8*/ 	.word	0x00000005
        /*10bc*/ 	.word	0x00013240
        /*10c0*/ 	.short	0x010a
        /*10c2*/ 	.byte	0x3f
	.zero		1


	//   ....[92]....
        /*10c4*/ 	.word	0x00018970
        /*10c8*/ 	.word	0x00000004
        /*10cc*/ 	.word	0x00013260
        /*10d0*/ 	.short	0x010a
        /*10d2*/ 	.byte	0x3f
	.zero		1


	//   ....[93]....
        /*10d4*/ 	.word	0x000189c0
        /*10d8*/ 	.word	0x00000005
        /*10dc*/ 	.word	0x00013260
        /*10e0*/ 	.short	0x010a
        /*10e2*/ 	.byte	0x3f
	.zero		1


	//   ....[94]....
        /*10e4*/ 	.word	0x00018a10
        /*10e8*/ 	.word	0x00000004
        /*10ec*/ 	.word	0x00013280
        /*10f0*/ 	.short	0x010a
        /*10f2*/ 	.byte	0x3f
	.zero		1


	//----- nvinfo : EIATTR_NUM_MBARRIERS
	.align		4
.L_1604:
        /*10f4*/ 	.byte	0x03, 0x38
        /*10f6*/ 	.short	0x0016


	//----- nvinfo : EIATTR_EXIT_INSTR_OFFSETS
	.align		4
        /*10f8*/ 	.byte	0x04, 0x1c
        /*10fa*/ 	.short	(.L_1606 - .L_1605)


	//   ....[0]....
.L_1605:
        /*10fc*/ 	.word	0x00000980


	//   ....[1]....
        /*1100*/ 	.word	0x0000ea30


	//   ....[2]....
        /*1104*/ 	.word	0x00016030


	//----- nvinfo : EIATTR_MAX_THREADS
	.align		4
.L_1606:
        /*1108*/ 	.byte	0x04, 0x05
        /*110a*/ 	.short	(.L_1608 - .L_1607)
.L_1607:
        /*110c*/ 	.word	0x00000200
        /*1110*/ 	.word	0x00000001
        /*1114*/ 	.word	0x00000001


	//----- nvinfo : EIATTR_CRS_STACK_SIZE
	.align		4
.L_1608:
        /*1118*/ 	.byte	0x04, 0x1e
        /*111a*/ 	.short	(.L_1610 - .L_1609)
.L_1609:
        /*111c*/ 	.word	0x00000000


	//----- nvinfo : EIATTR_CBANK_PARAM_SIZE
	.align		4
.L_1610:
        /*1120*/ 	.byte	0x03, 0x19
        /*1122*/ 	.short	0x0af0


	//----- nvinfo : EIATTR_PARAM_CBANK
	.align		4
        /*1124*/ 	.byte	0x04, 0x0a
        /*1126*/ 	.short	(.L_1612 - .L_1611)
	.align		4
.L_1611:
        /*1128*/ 	.word	index@(.nv.constant0._ZN7cutlass13device_kernelIN5flash11enable_sm90INS1_16FlashAttnFwdSm90INS1_25CollectiveMainloopFwdSm90ILi2EN4cute5tupleIJNS5_1CILi1EEES8_S8_EEENS6_IJNS7_ILi192EEENS7_ILi160EEENS7_ILi64EEEEEELi64ENS_12float_e4m3_tEfNS_4arch4Sm90ELb1ELb0ELb1ELb1ELb1ELb0ELb0ELb1ELb1ELb1ELb1ELb0EEENS1_21CollectiveEpilogueFwdINS6_IJSA_SC_SB_EEES9_NS_10bfloat16_tESG_Li384ELb1ELb1ELb1ELb1EEENS1_36VarlenDynamicPersistentTileSchedulerILi192ELi160ELi384ELi128ELb1ELb1ELb1ELb1ELb1ELb1EEEEEEEEEvNT_6ParamsE)
        /*112c*/ 	.short	0x0210
        /*112e*/ 	.short	0x0af0


	//----- nvinfo : EIATTR_SW_WAR
	.align		4
.L_1612:
        /*1130*/ 	.byte	0x04, 0x36
        /*1132*/ 	.short	(.L_1614 - .L_1613)
.L_1613:
        /*1134*/ 	.word	0x00000008
.L_1614:


//--------------------- .nv.info._ZN7cutlass13device_kernelIN5flash11enable_sm90INS1_16FlashAttnFwdSm90INS1_25CollectiveMainloopFwdSm90ILi2EN4cute5tupleIJNS5_1CILi1EEES8_S8_EEENS6_IJNS7_ILi192EEENS7_ILi160EEENS7_ILi64EEEEEELi64ENS_12float_e4m3_tEfNS_4arch4Sm90ELb1ELb0ELb1ELb1ELb1ELb1ELb0ELb1ELb1ELb1ELb1ELb0EEENS1_21CollectiveEpilogueFwdINS6_IJSA_SC_SB_EEES9_NS_10bfloat16_tESG_Li384ELb1ELb1ELb1ELb1EEENS1_36VarlenDynamicPersistentTileSchedulerILi192ELi160ELi384ELi128ELb1ELb1ELb1ELb1ELb1ELb1EEEEEEEEEvNT_6ParamsE --------------------------
	.section	.nv.info._ZN7cutlass13device_kernelIN5flash11enable_sm90INS1_16FlashAttnFwdSm90INS1_25CollectiveMainloopFwdSm90ILi2EN4cute5tupleIJNS5_1CILi1EEES8_S8_EEENS6_IJNS7_ILi192EEENS7_ILi160EEENS7_ILi64EEEEEELi64ENS_12float_e4m3_tEfNS_4arch4Sm90ELb1ELb0ELb1ELb1ELb1ELb1ELb0ELb1ELb1ELb1ELb1ELb0EEENS1_21CollectiveEpilogueFwdINS6_IJSA_SC_SB_EEES9_NS_10bfloat16_tESG_Li384ELb1ELb1ELb1ELb1EEENS1_36VarlenDynamicPersistentTileSchedulerILi192ELi160ELi384ELi128ELb1ELb1ELb1ELb1ELb1ELb1EEEEEEEEEvNT_6ParamsE,"",@"SHT_CUDA_INFO"
	.sectionflags	@""
	.align	4


	//----- nvinfo : EIATTR_CUDA_API_VERSION
	.align		4
        /*0000*/ 	.byte	0x04, 0x37
        /*0002*/ 	.short	(.L_1616 - .L_1615)
.L_1615:
        /*0004*/ 	.word	0x00000082


	//----- nvinfo : EIATTR_KPARAM_INFO
	.align		4
.L_1616:
        /*0008*/ 	.byte	0x04, 0x17
        /*000a*/ 	.short	(.L_1618 - .L_1617)
.L_1617:
        /*000c*/ 	.word	0x00000000
        /*0010*/ 	.short	0x0000
        /*0012*/ 	.short	0x0070
        /*0014*/ 	.byte	0x00, 0xf0, 0x01, 0x2a


	//----- nvinfo : EIATTR_SPARSE_MMA_MASK
	.align		4
.L_1618:
        /*0018*/ 	.byte	0x03, 0x50
        /*001a*/ 	.short	0x0000


	//----- nvinfo : EIATTR_MAXREG_COUNT
	.align		4
        /*001c*/ 	.byte	0x03, 0x1b
        /*001e*/ 	.short	0x0080


	//----- nvinfo : EIATTR_NUM_BARRIERS
	.align		4
        /*0020*/ 	.byte	0x02, 0x4c
        /*0022*/ 	.byte	0x10
	.zero		1


	//----- nvinfo : EIATTR_EXTERNS
	.align		4
        /*0024*/ 	.byte	0x04, 0x0f
        /*0026*/ 	.short	(.L_1620 - .L_1619)


	//   ....[0]....
	.align		4
.L_1619:
        /*0028*/ 	.word	index@(__assertfail)


	//----- nvinfo : EIATTR_ANNOTATIONS
	.align		4
.L_1620:
        /*002c*/ 	.byte	0x04, 0x55
        /*002e*/ 	.short	(.L_1622 - .L_1621)


	//   ....[0]....
.L_1621:
        /* <DEDUP_REMOVED lines=141> */


	//----- nvinfo : EIATTR_MERCURY_ISA_VERSION
	.align		4
.L_1622:
        /*08e8*/ 	.byte	0x03, 0x5f
        /*08ea*/ 	.short	0x0101


	//----- nvinfo : EIATTR_UNUSED_LOAD_BYTE_OFFSET
	.align		4
        /*08ec*/ 	.byte	0x04, 0x44
        /*08ee*/ 	.short	(.L_1624 - .L_1623)


	//   ....[0]....
.L_1623:
        /*08f0*/ 	.word	0x00000a40
        /*08f4*/ 	.word	0x0000fff0


	//   ....[1]....
        /*08f8*/ 	.word	0x00013750
        /*08fc*/ 	.word	0x0000fff0


	//----- nvinfo : EIATTR_INT_WARP_WIDE_INSTR_OFFSETS
	.align		4
.L_1624:
        /*0900*/ 	.byte	0x04, 0x31
        /*0902*/ 	.short	(.L_1626 - .L_1625)


	//   ....[0]....
.L_1625:
        /*0904*/ 	.word	0x00000120


	//   ....[1]....
        /*0908*/ 	.word	0x000001c0


	//   ....[2]....
        /*090c*/ 	.word	0x00000230


	//   ....[3]....
        /*0910*/ 	.word	0x00018e50


	//   ....[4]....
        /*0914*/ 	.word	0x00018ee0


	//   ....[5]....
        /*0918*/ 	.word	0x0001caf0


	//   ....[6]....
        /*091c*/ 	.word	0x0001cb80


	//----- nvinfo : EIATTR_COOP_GROUP_MASK_REGIDS
	.align		4
.L_1626:
        /*0920*/ 	.byte	0x04, 0x29
        /*0922*/ 	.short	(.L_1628 - .L_1627)


	//   ....[0]....
.L_1627:
        /*0924*/ 	.word	0xffffffff


	//   ....[1]....
        /*0928*/ 	.word	0xffffffff


	//   ....[2]....
        /*092c*/ 	.word	0xffffffff


	//   ....[3]....
        /*0930*/ 	.word	0xffffffff


	//   ....[4]....
        /*0934*/ 	.word	0xffffffff


	//   ....[5]....
        /*0938*/ 	.word	0xffffffff


	//   ....[6]....
        /*093c*/ 	.word	0xffffffff


	//   ....[7]....
        /*0940*/ 	.word	0xffffffff


	//   ....[8]....
        /*0944*/ 	.word	0xffffffff


	//   ....[9]....
        /*0948*/ 	.word	0xffffffff


	//   ....[10]....
        /*094c*/ 	.word	0xffffffff


	//   ....[11]....
        /*0950*/ 	.word	0xffffffff


	//   ....[12]....
        /*0954*/ 	.word	0xffffffff


	//   ....[13]....
        /*0958*/ 	.word	0xffffffff


	//   ....[14]....
        /*095c*/ 	.word	0xffffffff


	//   ....[15]....
        /*0960*/ 	.word	0xffffffff


	//   ....[16]....
        /*0964*/ 	.word	0xffffffff


	//   ....[17]....
        /*0968*/ 	.word	0xffffffff


	//   ....[18]....
        /*096c*/ 	.word	0xffffffff


	//   ....[19]....
        /*0970*/ 	.word	0xffffffff


	//   ....[20]....
        /*0974*/ 	.word	0xffffffff


	//   ....[21]....
        /*0978*/ 	.word	0xffffffff


	//   ....[22]....
        /*097c*/ 	.word	0xffffffff


	//   ....[23]....
        /*0980*/ 	.word	0xffffffff


	//   ....[24]....
        /*0984*/ 	.word	0xffffffff


	//   ....[25]....
        /*0988*/ 	.word	0xffffffff


	//   ....[26]....
        /*098c*/ 	.word	0xffffffff


	//   ....[27]....
        /*0990*/ 	.word	0xffffffff


	//   ....[28]....
        /*0994*/ 	.word	0xffffffff


	//   ....[29]....
        /*0998*/ 	.word	0xffffffff


	//   ....[30]....
        /*099c*/ 	.word	0xffffffff


	//   ....[31]....
        /*09a0*/ 	.word	0xffffffff


	//   ....[32]....
        /*09a4*/ 	.word	0xffffffff


	//   ....[33]....
        /*09a8*/ 	.word	0xffffffff


	//   ....[34]....
        /*09ac*/ 	.word	0xffffffff


	//   ....[35]....
        /*09b0*/ 	.word	0xffffffff


	//   ....[36]....
        /*09b4*/ 	.word	0xffffffff


	//   ....[37]....
        /*09b8*/ 	.word	0xffffffff


	//   ....[38]....
        /*09bc*/ 	.word	0xffffffff


	//   ....[39]....
        /*09c0*/ 	.word	0xffffffff


	//   ....[40]....
        /*09c4*/ 	.word	0xffffffff


	//   ....[41]....
        /*09c8*/ 	.word	0xffffffff


	//   ....[42]....
        /*09cc*/ 	.word	0xffffffff


	//   ....[43]....
        /*09d0*/ 	.word	0xffffffff


	//   ....[44]....
        /*09d4*/ 	.word	0xffffffff


	//   ....[45]....
        /*09d8*/ 	.word	0xffffffff


	//   ....[46]....
        /*09dc*/ 	.word	0xffffffff


	//   ....[47]....
        /*09e0*/ 	.word	0xffffffff


	//   ....[48]....
        /*09e4*/ 	.word	0xffffffff


	//   ....[49]....
        /*09e8*/ 	.word	0xffffffff


	//   ....[50]....
        /*09ec*/ 	.word	0xffffffff


	//   ....[51]....
        /*09f0*/ 	.word	0xffffffff


	//   ....[52]....
        /*09f4*/ 	.word	0xffffffff


	//   ....[53]....
        /*09f8*/ 	.word	0xffffffff


	//   ....[54]....
        /*09fc*/ 	.word	0xffffffff


	//   ....[55]....
        /*0a00*/ 	.word	0xffffffff


	//   ....[56]....
        /*0a04*/ 	.word	0xffffffff


	//   ....[57]....
        /*0a08*/ 	.word	0xffffffff


	//   ....[58]....
        /*0a0c*/ 	.word	0xffffffff


	//   ....[59]....
        /*0a10*/ 	.word	0xffffffff


	//   ....[60]....
        /*0a14*/ 	.word	0xffffffff


	//   ....[61]....
        /*0a18*/ 	.word	0xffffffff


	//   ....[62]....
        /*0a1c*/ 	.word	0xffffffff


	//   ....[63]....
        /*0a20*/ 	.word	0xffffffff


	//   ....[64]....
        /*0a24*/ 	.word	0xffffffff


	//   ....[65]....
        /*0a28*/ 	.word	0xffffffff


	//   ....[66]....
        /*0a2c*/ 	.word	0xffffffff


	//   ....[67]....
        /*0a30*/ 	.word	0xffffffff


	//   ....[68]....
        /*0a34*/ 	.word	0xffffffff


	//   ....[69]....
        /*0a38*/ 	.word	0xffffffff


	//   ....[70]....
        /*0a3c*/ 	.word	0xffffffff


	//   ....[71]....
        /*0a40*/ 	.word	0xffffffff


	//   ....[72]....
        /*0a44*/ 	.word	0xffffffff


	//   ....[73]....
        /*0a48*/ 	.word	0xffffffff


	//   ....[74]....
        /*0a4c*/ 	.word	0xffffffff


	//   ....[75]....
        /*0a50*/ 	.word	0xffffffff


	//   ....[76]....
        /*0a54*/ 	.word	0xffffffff


	//   ....[77]....
        /*0a58*/ 	.word	0xffffffff


	//   ....[78]....
        /*0a5c*/ 	.word	0xffffffff


	//   ....[79]....
        /*0a60*/ 	.word	0xffffffff


	//   ....[80]....
        /*0a64*/ 	.word	0xffffffff


	//   ....[81]....
        /*0a68*/ 	.word	0xffffffff


	//   ....[82]....
        /*0a6c*/ 	.word	0xffffffff


	//   ....[83]....
        /*0a70*/ 	.word	0xffffffff


	//   ....[84]....
        /*0a74*/ 	.word	0xffffffff


	//   ....[85]....
        /*0a78*/ 	.word	0xffffffff


	//   ....[86]....
        /*0a7c*/ 	.word	0xffffffff


	//   ....[87]....
        /*0a80*/ 	.word	0xffffffff


	//   ....[88]....
        /*0a84*/ 	.word	0xffffffff


	//   ....[89]....
        /*0a88*/ 	.word	0xffffffff


	//   ....[90]....
        /*0a8c*/ 	.word	0xffffffff


	//   ....[91]....
        /*0a90*/ 	.word	0xffffffff


	//   ....[92]....
        /*0a94*/ 	.word	0xffffffff


	//   ....[93]....
        /*0a98*/ 	.word	0xffffffff


	//   ....[94]....
        /*0a9c*/ 	.word	0xffffffff


	//   ....[95]....
        /*0aa0*/ 	.word	0xffffffff


	//   ....[96]....
        /*0aa4*/ 	.word	0xffffffff


	//   ....[97]....
        /*0aa8*/ 	.word	0xffffffff


	//   ....[98]....
        /*0aac*/ 	.word	0xffffffff


	//   ....[99]....
        /*0ab0*/ 	.word	0xffffffff


	//   ....[100]....
        /*0ab4*/ 	.word	0xffffffff


	//   ....[101]....
        /*0ab8*/ 	.word	0xffffffff


	//   ....[102]....
        /*0abc*/ 	.word	0xffffffff


	//   ....[103]....
        /*0ac0*/ 	.word	0xffffffff


	//   ....[104]....
        /*0ac4*/ 	.word	0xffffffff


	//   ....[105]....
        /*0ac8*/ 	.word	0xffffffff


	//   ....[106]....
        /*0acc*/ 	.word	0xffffffff


	//   ....[107]....
        /*0ad0*/ 	.word	0xffffffff


	//   ....[108]....
        /*0ad4*/ 	.word	0xffffffff


	//   ....[109]....
        /*0ad8*/ 	.word	0xffffffff


	//   ....[110]....
        /*0adc*/ 	.word	0xffffffff


	//   ....[111]....
        /*0ae0*/ 	.word	0xffffffff


	//   ....[112]....
        /*0ae4*/ 	.word	0xffffffff


	//   ....[113]....
        /*0ae8*/ 	.word	0xffffffff


	//   ....[114]....
        /*0aec*/ 	.word	0xffffffff


	//   ....[115]....
        /*0af0*/ 	.word	0xffffffff


	//   ....[116]....
        /*0af4*/ 	.word	0xffffffff


	//   ....[117]....
        /*0af8*/ 	.word	0xffffffff


	//   ....[118]....
        /*0afc*/ 	.word	0xffffffff


	//   ....[119]....
        /*0b00*/ 	.word	0xffffffff


	//   ....[120]....
        /*0b04*/ 	.word	0xffffffff


	//   ....[121]....
        /*0b08*/ 	.word	0xffffffff


	//   ....[122]....
        /*0b0c*/ 	.word	0xffffffff


	//   ....[123]....
        /*0b10*/ 	.word	0xffffffff


	//   ....[124]....
        /*0b14*/ 	.word	0xffffffff


	//   ....[125]....
        /*0b18*/ 	.word	0xffffffff


	//   ....[126]....
        /*0b1c*/ 	.word	0xffffffff


	//   ....[127]....
        /*0b20*/ 	.word	0xffffffff


	//   ....[128]....
        /*0b24*/ 	.word	0xffffffff


	//   ....[129]....
        /*0b28*/ 	.word	0xffffffff


	//   ....[130]....
        /*0b2c*/ 	.word	0xffffffff


	//   ....[131]....
        /*0b30*/ 	.word	0xffffffff


	//   ....[132]....
        /*0b34*/ 	.word	0xffffffff


	//   ....[133]....
        /*0b38*/ 	.word	0xffffffff


	//   ....[134]....
        /*0b3c*/ 	.word	0xffffffff


	//   ....[135]....
        /*0b40*/ 	.word	0xffffffff


	//   ....[136]....
        /*0b44*/ 	.word	0xffffffff


	//   ....[137]....
        /*0b48*/ 	.word	0xffffffff


	//   ....[138]....
        /*0b4c*/ 	.word	0xffffffff


	//   ....[139]....
        /*0b50*/ 	.word	0xffffffff


	//   ....[140]....
        /*0b54*/ 	.word	0xffffffff


	//   ....[141]....
        /*0b58*/ 	.word	0xffffffff


	//   ....[142]....
        /*0b5c*/ 	.word	0xffffffff


	//   ....[143]....
        /*0b60*/ 	.word	0xffffffff


	//   ....[144]....
        /*0b64*/ 	.word	0xffffffff


	//   ....[145]....
        /*0b68*/ 	.word	0xffffffff


	//   ....[146]....
        /*0b6c*/ 	.word	0xffffffff


	//   ....[147]....
        /*0b70*/ 	.word	0xffffffff


	//   ....[148]....
        /*0b74*/ 	.word	0xffffffff


	//   ....[149]....
        /*0b78*/ 	.word	0xffffffff


	//   ....[150]....
        /*0b7c*/ 	.word	0xffffffff


	//   ....[151]....
        /*0b80*/ 	.word	0xffffffff


	//   ....[152]....
        /*0b84*/ 	.word	0xffffffff


	//   ....[153]....
        /*0b88*/ 	.word	0xffffffff


	//   ....[154]....
        /*0b8c*/ 	.word	0xffffffff


	//   ....[155]....
        /*0b90*/ 	.word	0xffffffff


	//   ....[156]....
        /*0b94*/ 	.word	0xffffffff


	//   ....[157]....
        /*0b98*/ 	.word	0xffffffff


	//   ....[158]....
        /*0b9c*/ 	.word	0xffffffff


	//   ....[159]....
        /*0ba0*/ 	.word	0xffffffff


	//   ....[160]....
        /*0ba4*/ 	.word	0xffffffff


	//   ....[161]....
        /*0ba8*/ 	.word	0xffffffff


	//   ....[162]....
        /*0bac*/ 	.word	0xffffffff


	//   ....[163]....
        /*0bb0*/ 	.word	0xffffffff


	//   ....[164]....
        /*0bb4*/ 	.word	0xffffffff


	//   ....[165]....
        /*0bb8*/ 	.word	0xffffffff


	//   ....[166]....
        /*0bbc*/ 	.word	0xffffffff


	//   ....[167]....
        /*0bc0*/ 	.word	0xffffffff


	//   ....[168]....
        /*0bc4*/ 	.word	0xffffffff


	//   ....[169]....
        /*0bc8*/ 	.word	0xffffffff


	//   ....[170]....
        /*0bcc*/ 	.word	0xffffffff


	//   ....[171]....
        /*0bd0*/ 	.word	0xffffffff


	//   ....[172]....
        /*0bd4*/ 	.word	0xffffffff


	//   ....[173]....
        /*0bd8*/ 	.word	0xffffffff


	//   ....[174]....
        /*0bdc*/ 	.word	0xffffffff


	//   ....[175]....
        /*0be0*/ 	.word	0xffffffff


	//   ....[176]....
        /*0be4*/ 	.word	0xffffffff


	//   ....[177]....
        /*0be8*/ 	.word	0xffffffff


	//   ....[178]....
        /*0bec*/ 	.word	0xffffffff


	//   ....[179]....
        /*0bf0*/ 	.word	0xffffffff


	//   ....[180]....
        /*0bf4*/ 	.word	0xffffffff


	//   ....[181]....
        /*0bf8*/ 	.word	0xffffffff


	//   ....[182]....
        /*0bfc*/ 	.word	0xffffffff


	//   ....[183]....
        /*0c00*/ 	.word	0xffffffff


	//   ....[184]....
        /*0c04*/ 	.word	0xffffffff


	//   ....[185]....
        /*0c08*/ 	.word	0xffffffff


	//   ....[186]....
        /*0c0c*/ 	.word	0xffffffff


	//   ....[187]....
        /*0c10*/ 	.word	0xffffffff


	//   ....[188]....
        /*0c14*/ 	.word	0xffffffff


	//   ....[189]....
        /*0c18*/ 	.word	0x0500000f


	//   ....[190]....
        /*0c1c*/ 	.word	0x0500000f


	//   ....[191]....
        /*0c20*/ 	.word	0x0500000f


	//   ....[192]....
        /*0c24*/ 	.word	0x0500000f


	//   ....[193]....
        /*0c28*/ 	.word	0x0500000f


	//   ....[194]....
        /*0c2c*/ 	.word	0x0500000f


	//   ....[195]....
        /*0c30*/ 	.word	0x0500000f


	//   ....[196]....
        /*0c34*/ 	.word	0x0500000f


	//   ....[197]....
        /*0c38*/ 	.word	0x0500000f


	//   ....[198]....
        /*0c3c*/ 	.word	0x0500000f


	//   ....[199]....
        /*0c40*/ 	.word	0x0500000f


	//   ....[200]....
        /*0c44*/ 	.word	0x0500000f


	//   ....[201]....
        /*0c48*/ 	.word	0x0500000f


	//   ....[202]....
        /*0c4c*/ 	.word	0x0500000f


	//   ....[203]....
        /*0c50*/ 	.word	0x0500000f


	//   ....[204]....
        /*0c54*/ 	.word	0x0500000f


	//   ....[205]....
        /*0c58*/ 	.word	0x0500000f


	//   ....[206]....
        /*0c5c*/ 	.word	0x0500000f


	//   ....[207]....
        /*0c60*/ 	.word	0x0500000f


	//   ....[208]....
        /*0c64*/ 	.word	0x0500000f


	//   ....[209]....
        /*0c68*/ 	.word	0x0500000f


	//   ....[210]....
        /*0c6c*/ 	.word	0x0500000f


	//   ....[211]....
        /*0c70*/ 	.word	0x0500000f


	//   ....[212]....
        /*0c74*/ 	.word	0x0500000f


	//   ....[213]....
        /*0c78*/ 	.word	0x0500000f


	//   ....[214]....
        /*0c7c*/ 	.word	0x0500000f


	//   ....[215]....
        /*0c80*/ 	.word	0x0500000f


	//   ....[216]....
        /*0c84*/ 	.word	0x0500000f


	//   ....[217]....
        /*0c88*/ 	.word	0x0500000f


	//   ....[218]....
        /*0c8c*/ 	.word	0x0500000f


	//   ....[219]....
        /*0c90*/ 	.word	0x0500000f


	//   ....[220]....
        /*0c94*/ 	.word	0x0500000f


	//   ....[221]....
        /*0c98*/ 	.word	0x0500000f


	//   ....[222]....
        /*0c9c*/ 	.word	0x0500000f


	//   ....[223]....
        /*0ca0*/ 	.word	0x0500000f


	//   ....[224]....
        /*0ca4*/ 	.word	0x0500000f


	//   ....[225]....
        /*0ca8*/ 	.word	0x0500000f


	//   ....[226]....
        /*0cac*/ 	.word	0x0500000f


	//   ....[227]....
        /*0cb0*/ 	.word	0x0500000f


	//   ....[228]....
        /*0cb4*/ 	.word	0x0500000f


	//   ....[229]....
        /*0cb8*/ 	.word	0x0500000f


	//   ....[230]....
        /*0cbc*/ 	.word	0x0500000f


	//   ....[231]....
        /*0cc0*/ 	.word	0x0500000f


	//   ....[232]....
        /*0cc4*/ 	.word	0x0500000f


	//   ....[233]....
        /*0cc8*/ 	.word	0x0500000f


	//   ....[234]....
        /*0ccc*/ 	.word	0x0500000f


	//   ....[235]....
        /*0cd0*/ 	.word	0x0500000f


	//   ....[236]....
        /*0cd4*/ 	.word	0x0500000f


	//   ....[237]....
        /*0cd8*/ 	.word	0x0500000f


	//   ....[238]....
        /*0cdc*/ 	.word	0x0500000f


	//   ....[239]....
        /*0ce0*/ 	.word	0x0500000f


	//   ....[240]....
        /*0ce4*/ 	.word	0x0500000f


	//   ....[241]....
        /*0ce8*/ 	.word	0x0500000f


	//   ....[242]....
        /*0cec*/ 	.word	0x0500000f


	//   ....[243]....
        /*0cf0*/ 	.word	0x0500000f


	//   ....[244]....
        /*0cf4*/ 	.word	0x0500000f


	//   ....[245]....
        /*0cf8*/ 	.word	0x0500000f


	//   ....[246]....
        /*0cfc*/ 	.word	0x0500000f


	//   ....[247]....
        /*0d00*/ 	.word	0x0500000f


	//   ....[248]....
        /*0d04*/ 	.word	0x0500000f


	//   ....[249]....
        /*0d08*/ 	.word	0x0500000f


	//   ....[250]....
        /*0d0c*/ 	.word	0x0500000f


	//   ....[251]....
        /*0d10*/ 	.word	0x0500000f


	//   ....[252]....
        /*0d14*/ 	.word	0x0500000f


	//   ....[253]....
        /*0d18*/ 	.word	0x0500000f


	//   ....[254]....
        /*0d1c*/ 	.word	0x0500000f


	//   ....[255]....
        /*0d20*/ 	.word	0x0500000f


	//   ....[0]....
        /*0d24*/ 	.word	0x0500000f


	//   ....[1]....
        /*0d28*/ 	.word	0x0500000f


	//   ....[2]....
        /*0d2c*/ 	.word	0x0500000f


	//   ....[3]....
        /*0d30*/ 	.word	0x0500000f


	//   ....[4]....
        /*0d34*/ 	.word	0x0500000f


	//   ....[5]....
        /*0d38*/ 	.word	0x0500000f


	//   ....[6]....
        /*0d3c*/ 	.word	0x0500000f


	//   ....[7]....
        /*0d40*/ 	.word	0x0500000f


	//   ....[8]....
        /*0d44*/ 	.word	0x0500000f


	//   ....[9]....
        /*0d48*/ 	.word	0x0500000f


	//   ....[10]....
        /*0d4c*/ 	.word	0x0500000f


	//   ....[11]....
        /*0d50*/ 	.word	0x0500000f


	//   ....[12]....
        /*0d54*/ 	.word	0x0500000f


	//   ....[13]....
        /*0d58*/ 	.word	0x0500000f


	//   ....[14]....
        /*0d5c*/ 	.word	0x0500000f


	//   ....[15]....
        /*0d60*/ 	.word	0x0500000f


	//   ....[16]....
        /*0d64*/ 	.word	0x0500000f


	//   ....[17]....
        /*0d68*/ 	.word	0x0500000f


	//   ....[18]....
        /*0d6c*/ 	.word	0x0500000f


	//   ....[19]....
        /*0d70*/ 	.word	0x0500000f


	//----- nvinfo : EIATTR_COOP_GROUP_INSTR_OFFSETS
	.align		4
.L_1628:
        /*0d74*/ 	.byte	0x04, 0x28
        /*0d76*/ 	.short	(.L_1630 - .L_1629)


	//   ....[0]....
.L_1629:
        /*0d78*/ 	.word	0x00000060


	//   ....[1]....
        /*0d7c*/ 	.word	0x00000130


	//   ....[2]....
        /*0d80*/ 	.word	0x000001e0


	//   ....[3]....
        /*0d84*/ 	.word	0x000003a0


	//   ....[4]....
        /*0d88*/ 	.word	0x00000500


	//   ....[5]....
        /*0d8c*/ 	.word	0x00000620


	//   ....[6]....
        /*0d90*/ 	.word	0x00000780


	//   ....[7]....
        /*0d94*/ 	.word	0x00002ad0


	//   ....[8]....
        /*0d98*/ 	.word	0x00002ae0


	//   ....[9]....
        /*0d9c*/ 	.word	0x00003d00


	//   ....[10]....
        /*0da0*/ 	.word	0x00003d10


	//   ....[11]....
        /*0da4*/ 	.word	0x00004ed0


	//   ....[12]....
        /*0da8*/ 	.word	0x00004ee0


	//   ....[13]....
        /*0dac*/ 	.word	0x00005260


	//   ....[14]....
        /*0db0*/ 	.word	0x00005290


	//   ....[15]....
        /*0db4*/ 	.word	0x00005a70


	//   ....[16]....
        /*0db8*/ 	.word	0x000063b0


	//   ....[17]....
        /*0dbc*/ 	.word	0x000063c0


	//   ....[18]....
        /*0dc0*/ 	.word	0x000063d0


	//   ....[19]....
        /*0dc4*/ 	.word	0x000063e0


	//   ....[20]....
        /*0dc8*/ 	.word	0x000078a0


	//   ....[21]....
        /*0dcc*/ 	.word	0x000078b0


	//   ....[22]....
        /*0dd0*/ 	.word	0x000078c0


	//   ....[23]....
        /*0dd4*/ 	.word	0x000078d0


	//   ....[24]....
        /*0dd8*/ 	.word	0x000097f0


	//   ....[25]....
        /*0ddc*/ 	.word	0x0000a420


	//   ....[26]....
        /*0de0*/ 	.word	0x0000a430


	//   ....[27]....
        /*0de4*/ 	.word	0x0000a450


	//   ....[28]....
        /*0de8*/ 	.word	0x0000af50


	//   ....[29]....
        /*0dec*/ 	.word	0x0000afa0


	//   ....[30]....
        /*0df0*/ 	.word	0x0000d180


	//   ....[31]....
        /*0df4*/ 	.word	0x0000d320


	//   ....[32]....
        /*0df8*/ 	.word	0x0000dd50


	//   ....[33]....
        /*0dfc*/ 	.word	0x0000de00


	//   ....[34]....
        /*0e00*/ 	.word	0x0000e830


	//   ....[35]....
        /*0e04*/ 	.word	0x0000e850


	//   ....[36]....
        /*0e08*/ 	.word	0x000113d0


	//   ....[37]....
        /*0e0c*/ 	.word	0x00011420


	//   ....[38]....
        /*0e10*/ 	.word	0x000117f0


	//   ....[39]....
        /*0e14*/ 	.word	0x00011810


	//   ....[40]....
        /*0e18*/ 	.word	0x00013000


	//   ....[41]....
        /*0e1c*/ 	.word	0x00013060


	//   ....[42]....
        /*0e20*/ 	.word	0x000130f0


	//   ....[43]....
        /*0e24*/ 	.word	0x00013240


	//   ....[44]....
        /*0e28*/ 	.word	0x00013c70


	//   ....[45]....
        /*0e2c*/ 	.word	0x00013ca0


	//   ....[46]....
        /*0e30*/ 	.word	0x00013cd0


	//   ....[47]....
        /*0e34*/ 	.word	0x00013cf0


	//   ....[48]....
        /*0e38*/ 	.word	0x00013d00


	//   ....[49]....
        /*0e3c*/ 	.word	0x00013d10


	//   ....[50]....
        /*0e40*/ 	.word	0x00013d20


	//   ....[51]....
        /*0e44*/ 	.word	0x00013d30


	//   ....[52]....
        /*0e48*/ 	.word	0x00013d40


	//   ....[53]....
        /*0e4c*/ 	.word	0x00013d50


	//   ....[54]....
        /*0e50*/ 	.word	0x00013d60


	//   ....[55]....
        /*0e54*/ 	.word	0x00013d70


	//   ....[56]....
        /*0e58*/ 	.word	0x00013d80


	//   ....[57]....
        /*0e5c*/ 	.word	0x00013d90


	//   ....[58]....
        /*0e60*/ 	.word	0x00013da0


	//   ....[59]....
        /*0e64*/ 	.word	0x00013db0


	//   ....[60]....
        /*0e68*/ 	.word	0x00013dc0


	//   ....[61]....
        /*0e6c*/ 	.word	0x00013dd0


	//   ....[62]....
        /*0e70*/ 	.word	0x00013de0


	//   ....[63]....
        /*0e74*/ 	.word	0x00013df0


	//   ....[64]....
        /*0e78*/ 	.word	0x00013e00


	//   ....[65]....
        /*0e7c*/ 	.word	0x00013e10


	//   ....[66]....
        /*0e80*/ 	.word	0x00013e20


	//   ....[67]....
        /*0e84*/ 	.word	0x00013e30


	//   ....[68]....
        /*0e88*/ 	.word	0x00013e40


	//   ....[69]....
        /*0e8c*/ 	.word	0x00013e50


	//   ....[70]....
        /*0e90*/ 	.word	0x00013e60


	//   ....[71]....
        /*0e94*/ 	.word	0x00013e70


	//   ....[72]....
        /*0e98*/ 	.word	0x00013e80


	//   ....[73]....
        /*0e9c*/ 	.word	0x00013e90


	//   ....[74]....
        /*0ea0*/ 	.word	0x00013ea0


	//   ....[75]....
        /*0ea4*/ 	.word	0x00013eb0


	//   ....[76]....
        /*0ea8*/ 	.word	0x00014650


	//   ....[77]....
        /*0eac*/ 	.word	0x00014660


	//   ....[78]....
        /*0eb0*/ 	.word	0x00014670


	//   ....[79]....
        /*0eb4*/ 	.word	0x000146b0


	//   ....[80]....
        /*0eb8*/ 	.word	0x00014c30


	//   ....[81]....
        /*0ebc*/ 	.word	0x00014c70


	//   ....[82]....
        /*0ec0*/ 	.word	0x00014ca0


	//   ....[83]....
        /*0ec4*/ 	.word	0x00014cd0


	//   ....[84]....
        /*0ec8*/ 	.word	0x00014ce0


	//   ....[85]....
        /*0ecc*/ 	.word	0x00014cf0


	//   ....[86]....
        /*0ed0*/ 	.word	0x00014d10


	//   ....[87]....
        /*0ed4*/ 	.word	0x00014d30


	//   ....[88]....
        /*0ed8*/ 	.word	0x00015170


	//   ....[89]....
        /*0edc*/ 	.word	0x00015180


	//   ....[90]....
        /*0ee0*/ 	.word	0x00015420


	//   ....[91]....
        /*0ee4*/ 	.word	0x00015430


	//   ....[92]....
        /*0ee8*/ 	.word	0x00015eb0


	//   ....[93]....
        /*0eec*/ 	.word	0x00015ee0


	//   ....[94]....
        /*0ef0*/ 	.word	0x00015f20


	//   ....[95]....
        /*0ef4*/ 	.word	0x00015f50


	//   ....[96]....
        /*0ef8*/ 	.word	0x00015f60


	//   ....[97]....
        /*0efc*/ 	.word	0x00015f70


	//   ....[98]....
        /*0f00*/ 	.word	0x00015f80


	//   ....[99]....
        /*0f04*/ 	.word	0x00015fa0


	//   ....[100]....
        /*0f08*/ 	.word	0x000160f0


	//   ....[101]....
        /*0f0c*/ 	.word	0x00016300


	//   ....[102]....
        /*0f10*/ 	.word	0x00016330


	//   ....[103]....
        /*0f14*/ 	.word	0x00016360


	//   ....[104]....
        /*0f18*/ 	.word	0x00016390


	//   ....[105]....
        /*0f1c*/ 	.word	0x000163c0


	//   ....[106]....
        /*0f20*/ 	.word	0x000163f0


	//   ....[107]....
        /*0f24*/ 	.word	0x00016580


	//   ....[108]....
        /*0f28*/ 	.word	0x000165b0


	//   ....[109]....
        /*0f2c*/ 	.word	0x000165e0


	//   ....[110]....
        /*0f30*/ 	.word	0x00016610


	//   ....[111]....
        /*0f34*/ 	.word	0x00016640


	//   ....[112]....
        /*0f38*/ 	.word	0x00016670


	//   ....[113]....
        /*0f3c*/ 	.word	0x00016700


	//   ....[114]....
        /*0f40*/ 	.word	0x00016730


	//   ....[115]....
        /*0f44*/ 	.word	0x00016740


	//   ....[116]....
        /*0f48*/ 	.word	0x00016780


	//   ....[117]....
        /*0f4c*/ 	.word	0x00017dc0


	//   ....[118]....
        /*0f50*/ 	.word	0x00019e60


	//   ....[119]....
        /*0f54*/ 	.word	0x00019e70


	//   ....[120]....
        /*0f58*/ 	.word	0x00019ec0


	//   ....[121]....
        /*0f5c*/ 	.word	0x00019ee0


	//   ....[122]....
        /*0f60*/ 	.word	0x00019f40


	//   ....[123]....
        /*0f64*/ 	.word	0x00019f60


	//   ....[124]....
        /*0f68*/ 	.word	0x00019f70


	//   ....[125]....
        /*0f6c*/ 	.word	0x00019f80


	//   ....[126]....
        /*0f70*/ 	.word	0x0001a010


	//   ....[127]....
        /*0f74*/ 	.word	0x0001a030


	//   ....[128]....
        /*0f78*/ 	.word	0x0001a4c0


	//   ....[129]....
        /*0f7c*/ 	.word	0x0001a4e0


	//   ....[130]....
        /*0f80*/ 	.word	0x0001a540


	//   ....[131]....
        /*0f84*/ 	.word	0x0001a560


	//   ....[132]....
        /*0f88*/ 	.word	0x0001a5a0


	//   ....[133]....
        /*0f8c*/ 	.word	0x0001a5c0


	//   ....[134]....
        /*0f90*/ 	.word	0x0001a5d0


	//   ....[135]....
        /*0f94*/ 	.word	0x0001a5e0


	//   ....[136]....
        /*0f98*/ 	.word	0x0001a670


	//   ....[137]....
        /*0f9c*/ 	.word	0x0001a690


	//   ....[138]....
        /*0fa0*/ 	.word	0x0001af30


	//   ....[139]....
        /*0fa4*/ 	.word	0x0001af60


	//   ....[140]....
        /*0fa8*/ 	.word	0x0001afd0


	//   ....[141]....
        /*0fac*/ 	.word	0x0001aff0


	//   ....[142]....
        /*0fb0*/ 	.word	0x0001b070


	//   ....[143]....
        /*0fb4*/ 	.word	0x0001b090


	//   ....[144]....
        /*0fb8*/ 	.word	0x0001b0a0


	//   ....[145]....
        /*0fbc*/ 	.word	0x0001b110


	//   ....[146]....
        /*0fc0*/ 	.word	0x0001b160


	//   ....[147]....
        /*0fc4*/ 	.word	0x0001b170


	//   ....[148]....
        /*0fc8*/ 	.word	0x0001b1a0


	//   ....[149]....
        /*0fcc*/ 	.word	0x0001b1c0


	//   ....[150]....
        /*0fd0*/ 	.word	0x0001bc40


	//   ....[151]....
        /*0fd4*/ 	.word	0x0001bc50


	//   ....[152]....
        /*0fd8*/ 	.word	0x0001bc70


	//   ....[153]....
        /*0fdc*/ 	.word	0x0001bcc0


	//   ....[154]....
        /*0fe0*/ 	.word	0x0001bcd0


	//   ....[155]....
        /*0fe4*/ 	.word	0x0001bd10


	//   ....[156]....
        /*0fe8*/ 	.word	0x0001bd20


	//   ....[157]....
        /*0fec*/ 	.word	0x0001bd30


	//   ....[158]....
        /*0ff0*/ 	.word	0x0001bd70


	//   ....[159]....
        /*0ff4*/ 	.word	0x0001bdb0


	//   ....[160]....
        /*0ff8*/ 	.word	0x0001c1e0


	//   ....[161]....
        /*0ffc*/ 	.word	0x0001c1f0


	//   ....[162]....
        /*1000*/ 	.word	0x0001c200


	//   ....[163]....
        /*1004*/ 	.word	0x0001c240


	//   ....[164]....
        /*1008*/ 	.word	0x0001c250


	//   ....[165]....
        /*100c*/ 	.word	0x0001c290


	//   ....[166]....
        /*1010*/ 	.word	0x0001c2a0


	//   ....[167]....
        /*1014*/ 	.word	0x0001c2b0


	//   ....[168]....
        /*1018*/ 	.word	0x0001c2f0


	//   ....[169]....
        /*101c*/ 	.word	0x0001c330


	//   ....[170]....
        /*1020*/ 	.word	0x0001d3f0


	//   ....[171]....
        /*1024*/ 	.word	0x0001d420


	//   ....[172]....
        /*1028*/ 	.word	0x0001d490


	//   ....[173]....
        /*102c*/ 	.word	0x0001d4c0


	//   ....[174]....
        /*1030*/ 	.word	0x0001d4f0


	//   ....[175]....
        /*1034*/ 	.word	0x0001d520


	//   ....[176]....
        /*1038*/ 	.word	0x0001d550


	//   ....[177]....
        /*103c*/ 	.word	0x0001d580


	//   ....[178]....
        /*1040*/ 	.word	0x0001d720


	//   ....[179]....
        /*1044*/ 	.word	0x0001d750


	//   ....[180]....
        /*1048*/ 	.word	0x0001d780


	//   ....[181]....
        /*104c*/ 	.word	0x0001d7b0


	//   ....[182]....
        /*1050*/ 	.word	0x0001d7e0


	//   ....[183]....
        /*1054*/ 	.word	0x0001d810


	//   ....[184]....
        /*1058*/ 	.word	0x0001d8d0


	//   ....[185]....
        /*105c*/ 	.word	0x0001d8f0


	//   ....[186]....
        /*1060*/ 	.word	0x0001d910


	//   ....[187]....
        /*1064*/ 	.word	0x0001d970


	//   ....[188]....
        /*1068*/ 	.word	0x0001e3d0


	//   ....[189]....
        /*106c*/ 	.word	0x0001e790


	//   ....[190]....
        /*1070*/ 	.word	0x0001e820


	//   ....[191]....
        /*1074*/ 	.word	0x0001e8f0


	//   ....[192]....
        /*1078*/ 	.word	0x0001e980


	//   ....[193]....
        /*107c*/ 	.word	0x0001ea60


	//   ....[194]....
        /*1080*/ 	.word	0x0001eaf0


	//   ....[195]....
        /*1084*/ 	.word	0x0001ebc0


	//   ....[196]....
        /*1088*/ 	.word	0x0001ec50


	//   ....[197]....
        /*108c*/ 	.word	0x0001eca0


	//   ....[198]....
        /*1090*/ 	.word	0x0001ecf0


	//   ....[199]....
        /*1094*/ 	.word	0x0001edc0


	//   ....[200]....
        /*1098*/ 	.word	0x0001ee50


	//   ....[201]....
        /*109c*/ 	.word	0x0001eea0


	//   ....[202]....
        /*10a0*/ 	.word	0x0001eef0


	//   ....[203]....
        /*10a4*/ 	.word	0x0001f1e0


	//   ....[204]....
        /*10a8*/ 	.word	0x0001f4c0


	//   ....[205]....
        /*10ac*/ 	.word	0x0001f5c0


	//   ....[206]....
        /*10b0*/ 	.word	0x0001f650


	//   ....[207]....
        /*10b4*/ 	.word	0x0001f6b0


	//   ....[208]....
        /*10b8*/ 	.word	0x0001f790


	//   ....[209]....
        /*10bc*/ 	.word	0x0001f810


	//   ....[210]....
        /*10c0*/ 	.word	0x0001f8e0


	//   ....[211]....
        /*10c4*/ 	.word	0x0001f960


	//   ....[212]....
        /*10c8*/ 	.word	0x0001fa50


	//   ....[213]....
        /*10cc*/ 	.word	0x0001fad0


	//   ....[214]....
        /*10d0*/ 	.word	0x0001fb30


	//   ....[215]....
        /*10d4*/ 	.word	0x0001fcf0


	//   ....[216]....
        /*10d8*/ 	.word	0x0001fda0


	//   ....[217]....
        /*10dc*/ 	.word	0x0001fe10


	//   ....[218]....
        /*10e0*/ 	.word	0x0001fef0


	//   ....[219]....
        /*10e4*/ 	.word	0x0001ff50


	//   ....[220]....
        /*10e8*/ 	.word	0x00020010


	//   ....[221]....
        /*10ec*/ 	.word	0x00020070


	//   ....[222]....
        /*10f0*/ 	.word	0x00020130


	//   ....[223]....
        /*10f4*/ 	.word	0x00020190


	//   ....[224]....
        /*10f8*/ 	.word	0x00020260


	//   ....[225]....
        /*10fc*/ 	.word	0x00020310


	//   ....[226]....
        /*1100*/ 	.word	0x00020380


	//   ....[227]....
        /*1104*/ 	.word	0x000203e0


	//   ....[228]....
        /*1108*/ 	.word	0x000204a0


	//   ....[229]....
        /*110c*/ 	.word	0x00020500


	//   ....[230]....
        /*1110*/ 	.word	0x00020600


	//   ....[231]....
        /*1114*/ 	.word	0x00020660


	//   ....[232]....
        /*1118*/ 	.word	0x00020710


	//   ....[233]....
        /*111c*/ 	.word	0x000207c0


	//   ....[234]....
        /*1120*/ 	.word	0x00020880


	//   ....[235]....
        /*1124*/ 	.word	0x000208f0


	//   ....[236]....
        /*1128*/ 	.word	0x000209c0


	//   ....[237]....
        /*112c*/ 	.word	0x00020b10


	//   ....[238]....
        /*1130*/ 	.word	0x00020bc0


	//   ....[239]....
        /*1134*/ 	.word	0x00020c70


	//   ....[240]....
        /*1138*/ 	.word	0x00020d10


	//   ....[241]....
        /*113c*/ 	.word	0x00020dc0


	//   ....[242]....
        /*1140*/ 	.word	0x00020e60


	//   ....[243]....
        /*1144*/ 	.word	0x00020f10


	//   ....[244]....
        /*1148*/ 	.word	0x00020fb0


	//   ....[245]....
        /*114c*/ 	.word	0x00021020


	//   ....[246]....
        /*1150*/ 	.word	0x000210e0


	//   ....[247]....
        /*1154*/ 	.word	0x000211e0


	//   ....[248]....
        /*1158*/ 	.word	0x00021270


	//   ....[249]....
        /*115c*/ 	.word	0x000212d0


	//   ....[250]....
        /*1160*/ 	.word	0x00021380


	//   ....[251]....
        /*1164*/ 	.word	0x000213e0


	//   ....[252]....
        /*1168*/ 	.word	0x00021490


	//   ....[253]....
        /*116c*/ 	.word	0x000214f0


	//   ....[254]....
        /*1170*/ 	.word	0x000215a0


	//   ....[255]....
        /*1174*/ 	.word	0x00021600


	//   ....[0]....
        /*1178*/ 	.word	0x000216b0


	//   ....[1]....
        /*117c*/ 	.word	0x00021890


	//   ....[2]....
        /*1180*/ 	.word	0x00021930


	//   ....[3]....
        /*1184*/ 	.word	0x00021ab0


	//   ....[4]....
        /*1188*/ 	.word	0x00021b30


	//   ....[5]....
        /*118c*/ 	.word	0x00021bb0


	//   ....[6]....
        /*1190*/ 	.word	0x00021c30


	//   ....[7]....
        /*1194*/ 	.word	0x00021cb0


	//   ....[8]....
        /*1198*/ 	.word	0x00021d40


	//   ....[9]....
        /*119c*/ 	.word	0x00021de0


	//   ....[10]....
        /*11a0*/ 	.word	0x00021e90


	//   ....[11]....
        /*11a4*/ 	.word	0x00021f10


	//   ....[12]....
        /*11a8*/ 	.word	0x00021f90


	//   ....[13]....
        /*11ac*/ 	.word	0x00022010


	//   ....[14]....
        /*11b0*/ 	.word	0x000220a0


	//   ....[15]....
        /*11b4*/ 	.word	0x00022120


	//   ....[16]....
        /*11b8*/ 	.word	0x000221d0


	//   ....[17]....
        /*11bc*/ 	.word	0x00022220


	//   ....[18]....
        /*11c0*/ 	.word	0x000222c0


	//   ....[19]....
        /*11c4*/ 	.word	0x000223f0


	//----- nvinfo : EIATTR_REG_RECONFIG
	.align		4
.L_1630:
        /*11c8*/ 	.byte	0x01, 0x54
	.zero		2


	//----- nvinfo : EIATTR_SYSCALL_OFFSETS
	.align		4
        /*11cc*/ 	.byte	0x04, 0x46
        /*11ce*/ 	.short	(.L_1632 - .L_1631)


	//   ....[0]....
.L_1631:
        /*11d0*/ 	.word	0x00001d00


	//   ....[1]....
        /*11d4*/ 	.word	0x00001e50


	//   ....[2]....
        /*11d8*/ 	.word	0x00005be0


	//   ....[3]....
        /*11dc*/ 	.word	0x00006130


	//   ....[4]....
        /*11e0*/ 	.word	0x00019040


	//   ....[5]....
        /*11e4*/ 	.word	0x000191d0


	//   ....[6]....
        /*11e8*/ 	.word	0x00019320


	//   ....[7]....
        /*11ec*/ 	.word	0x00019470


	//   ....[8]....
        /*11f0*/ 	.word	0x0001aab0


	//----- nvinfo : EIATTR_MBARRIER_INSTR_OFFSETS
	.align		4
.L_1632:
        /*11f4*/ 	.byte	0x04, 0x39
        /*11f6*/ 	.short	(.L_1634 - .L_1633)


	//   ....[0]....
.L_1633:
        /*11f8*/ 	.word	0x00000250
        /*11fc*/ 	.word	0x000000ff
        /*1200*/ 	.word	0x00013200
        /*1204*/ 	.short	0x0100
        /*1206*/ 	.byte	0x08
	.zero		1


	//   ....[1]....
        /*1208*/ 	.word	0x00000260
        /*120c*/ 	.word	0x000000ff
        /*1210*/ 	.word	0x00013220
        /*1214*/ 	.short	0x0100
        /*1216*/ 	.byte	0x08
	.zero		1


	//   ....[2]....
        /*1218*/ 	.word	0x00000350
        /*121c*/ 	.word	0x000000ff
        /*1220*/ 	.word	0x00013230
        /*1224*/ 	.short	0x0100
        /*1226*/ 	.byte	0x08
	.zero		1


	//   ....[3]....
        /*1228*/ 	.word	0x00000360
        /*122c*/ 	.word	0x000000ff
        /*1230*/ 	.word	0x00013240
        /*1234*/ 	.short	0x0100
        /*1236*/ 	.byte	0x08
	.zero		1


	//   ....[4]....
        /*1238*/ 	.word	0x00000370
        /*123c*/ 	.word	0x000000ff
        /*1240*/ 	.word	0x00013238
        /*1244*/ 	.short	0x0100
        /*1246*/ 	.byte	0x08
	.zero		1


	//   ....[5]....
        /*1248*/ 	.word	0x00000380
        /*124c*/ 	.word	0x000000ff
        /*1250*/ 	.word	0x00013248
        /*1254*/ 	.short	0x0100
        /*1256*/ 	.byte	0x08
	.zero		1


	//   ....[6]....
        /*1258*/ 	.word	0x000004b0
        /*125c*/ 	.word	0x000000ff
        /*1260*/ 	.word	0x00013250
        /*1264*/ 	.short	0x0100
        /*1266*/ 	.byte	0x08
	.zero		1


	//   ....[7]....
        /*1268*/ 	.word	0x000004c0
        /*126c*/ 	.word	0x000000ff
        /*1270*/ 	.word	0x00013260
        /*1274*/ 	.short	0x0100
        /*1276*/ 	.byte	0x08
	.zero		1


	//   ....[8]....
        /*1278*/ 	.word	0x000004d0
        /*127c*/ 	.word	0x000000ff
        /*1280*/ 	.word	0x00013258
        /*1284*/ 	.short	0x0100
        /*1286*/ 	.byte	0x08
	.zero		1


	//   ....[9]....
        /*1288*/ 	.word	0x000004e0
        /*128c*/ 	.word	0x000000ff
        /*1290*/ 	.word	0x00013268
        /*1294*/ 	.short	0x0100
        /*1296*/ 	.byte	0x08
	.zero		1


	//   ....[10]....
        /*1298*/ 	.word	0x000005d0
        /*129c*/ 	.word	0x000000ff
        /*12a0*/ 	.word	0x00013270
        /*12a4*/ 	.short	0x0100
        /*12a6*/ 	.byte	0x06
	.zero		1


	//   ....[11]....
        /*12a8*/ 	.word	0x000005e0
        /*12ac*/ 	.word	0x000000ff
        /*12b0*/ 	.word	0x00013280
        /*12b4*/ 	.short	0x0100
        /*12b6*/ 	.byte	0x06
	.zero		1


	//   ....[12]....
        /*12b8*/ 	.word	0x000005f0
        /*12bc*/ 	.word	0x000000ff
        /*12c0*/ 	.word	0x00013278
        /*12c4*/ 	.short	0x0100
        /*12c6*/ 	.byte	0x06
	.zero		1


	//   ....[13]....
        /*12c8*/ 	.word	0x00000600
        /*12cc*/ 	.word	0x000000ff
        /*12d0*/ 	.word	0x00013288
        /*12d4*/ 	.short	0x0100
        /*12d6*/ 	.byte	0x06
	.zero		1


	//   ....[14]....
        /*12d8*/ 	.word	0x00000730
        /*12dc*/ 	.word	0x000000ff
        /*12e0*/ 	.word	0x00013290
        /*12e4*/ 	.short	0x0100
        /*12e6*/ 	.byte	0x08
	.zero		1


	//   ....[15]....
        /*12e8*/ 	.word	0x00000740
        /*12ec*/ 	.word	0x000000ff
        /*12f0*/ 	.word	0x000132a0
        /*12f4*/ 	.short	0x0100
        /*12f6*/ 	.byte	0x08
	.zero		1


	//   ....[16]....
        /*12f8*/ 	.word	0x00000750
        /*12fc*/ 	.word	0x000000ff
        /*1300*/ 	.word	0x00013298
        /*1304*/ 	.short	0x0100
        /*1306*/ 	.byte	0x08
	.zero		1


	//   ....[17]....
        /*1308*/ 	.word	0x00000760
        /*130c*/ 	.word	0x000000ff
        /*1310*/ 	.word	0x000132a8
        /*1314*/ 	.short	0x0100
        /*1316*/ 	.byte	0x08
	.zero		1


	//   ....[18]....
        /*1318*/ 	.word	0x000008a0
        /*131c*/ 	.word	0x000000ff
        /*1320*/ 	.word	0x000132b0
        /*1324*/ 	.short	0x0100
        /*1326*/ 	.byte	0x08
	.zero		1


	//   ....[19]....
        /*1328*/ 	.word	0x000008b0
        /*132c*/ 	.word	0x000000ff
        /*1330*/ 	.word	0x000132c0
        /*1334*/ 	.short	0x0100
        /*1336*/ 	.byte	0x08
	.zero		1


	//   ....[20]....
        /*1338*/ 	.word	0x000008c0
        /*133c*/ 	.word	0x000000ff
        /*1340*/ 	.word	0x000132b8
        /*1344*/ 	.short	0x0100
        /*1346*/ 	.byte	0x08
	.zero		1


	//   ....[21]....
        /*1348*/ 	.word	0x000008d0
        /*134c*/ 	.word	0x000000ff
        /*1350*/ 	.word	0x000132c8
        /*1354*/ 	.short	0x0100
        /*1356*/ 	.byte	0x08
	.zero		1


	//   ....[22]....
        /*1358*/ 	.word	0x00002a80
        /*135c*/ 	.word	0x00000042
        /*1360*/ 	.word	0x00013290
        /*1364*/ 	.short	0x010a
        /*1366*/ 	.byte	0x3f
	.zero		1


	//   ....[23]....
        /*1368*/ 	.word	0x00003cb0
        /*136c*/ 	.word	0x00000042
        /*1370*/ 	.word	0x00013290
        /*1374*/ 	.short	0x010a
        /*1376*/ 	.byte	0x3f
	.zero		1


	//   ....[24]....
        /*1378*/ 	.word	0x00004d00
        /*137c*/ 	.word	0x00000042
        /*1380*/ 	.word	0x00013290
        /*1384*/ 	.short	0x010a
        /*1386*/ 	.byte	0x3f
	.zero		1


	//   ....[25]....
        /*1388*/ 	.word	0x000050b0
        /*138c*/ 	.word	0x00000004
        /*1390*/ 	.word	0x00000000
        /*1394*/ 	.short	0x0101
        /*1396*/ 	.byte	0x3f
	.zero		1


	//   ....[26]....
        /*1398*/ 	.word	0x000050f0
        /*139c*/ 	.word	0x00000042
        /*13a0*/ 	.word	0x000132b0
        /*13a4*/ 	.short	0x010a
        /*13a6*/ 	.byte	0x3f
	.zero		1


	//   ....[27]....
        /*13a8*/ 	.word	0x00005480
        /*13ac*/ 	.word	0x00000042
        /*13b0*/ 	.word	0x00000000
        /*13b4*/ 	.short	0x0101
        /*13b6*/ 	.byte	0x3f
	.zero		1


	//   ....[28]....
        /*13b8*/ 	.word	0x00005eb0
        /*13bc*/ 	.word	0x00000012
        /*13c0*/ 	.word	0x00013200
        /*13c4*/ 	.short	0x010a
        /*13c6*/ 	.byte	0x3f
	.zero		1


	//   ....[29]....
        /*13c8*/ 	.word	0x00005f00
        /*13cc*/ 	.word	0x00000012
        /*13d0*/ 	.word	0x00013200
        /*13d4*/ 	.short	0x010a
        /*13d6*/ 	.byte	0x3f
	.zero		1


	//   ....[30]....
        /*13d8*/ 	.word	0x00006650
        /*13dc*/ 	.word	0x00000012
        /*13e0*/ 	.word	0x00013200
        /*13e4*/ 	.short	0x010a
        /*13e6*/ 	.byte	0x3f
	.zero		1


	//   ....[31]....
        /*13e8*/ 	.word	0x00007a90
        /*13ec*/ 	.word	0x00000012
        /*13f0*/ 	.word	0x00013200
        /*13f4*/ 	.short	0x010a
        /*13f6*/ 	.byte	0x3f
	.zero		1


	//   ....[32]....
        /*13f8*/ 	.word	0x00008bf0
        /*13fc*/ 	.word	0x00000000
        /*1400*/ 	.word	0x00013230
        /*1404*/ 	.short	0x010a
        /*1406*/ 	.byte	0x3f
	.zero		1


	//   ....[33]....
        /*1408*/ 	.word	0x00008c90
        /*140c*/ 	.word	0x00000000
        /*1410*/ 	.word	0x00013230
        /*1414*/ 	.short	0x010a
        /*1416*/ 	.byte	0x3f
	.zero		1


	//   ....[34]....
        /*1418*/ 	.word	0x0000b6d0
        /*141c*/ 	.word	0x0000004d
        /*1420*/ 	.word	0x00000000
        /*1424*/ 	.short	0x0101
        /*1426*/ 	.byte	0x3f
	.zero		1


	//   ....[35]....
        /*1428*/ 	.word	0x0000c3c0
        /*142c*/ 	.word	0x00000014
        /*1430*/ 	.word	0x00013230
        /*1434*/ 	.short	0x010a
        /*1436*/ 	.byte	0x3f
	.zero		1


	//   ....[36]....
        /*1438*/ 	.word	0x0000c450
        /*143c*/ 	.word	0x00000014
        /*1440*/ 	.word	0x00013230
        /*1444*/ 	.short	0x010a
        /*1446*/ 	.byte	0x3f
	.zero		1


	//   ....[37]....
        /*1448*/ 	.word	0x0000ca10
        /*144c*/ 	.word	0x0000000e
        /*1450*/ 	.word	0x00013250
        /*1454*/ 	.short	0x010a
        /*1456*/ 	.byte	0x3f
	.zero		1


	//   ....[38]....
        /*1458*/ 	.word	0x0000ca60
        /*145c*/ 	.word	0x0000000e
        /*1460*/ 	.word	0x00013250
        /*1464*/ 	.short	0x010a
        /*1466*/ 	.byte	0x3f
	.zero		1


	//   ....[39]....
        /*1468*/ 	.word	0x0000d400
        /*146c*/ 	.word	0x00000014
        /*1470*/ 	.word	0x00000000
        /*1474*/ 	.short	0x0101
        /*1476*/ 	.byte	0x3f
	.zero		1


	//   ....[40]....
        /*1478*/ 	.word	0x0000f970
        /*147c*/ 	.word	0x0000000e
        /*1480*/ 	.word	0x00000000
        /*1484*/ 	.short	0x0101
        /*1486*/ 	.byte	0x3f
	.zero		1


	//   ....[41]....
        /*1488*/ 	.word	0x0000fef0
        /*148c*/ 	.word	0x0000000a
        /*1490*/ 	.word	0x00013230
        /*1494*/ 	.short	0x010a
        /*1496*/ 	.byte	0x3f
	.zero		1


	//   ....[42]....
        /*1498*/ 	.word	0x0000ff80
        /*149c*/ 	.word	0x0000000a
        /*14a0*/ 	.word	0x00013230
        /*14a4*/ 	.short	0x010a
        /*14a6*/ 	.byte	0x3f
	.zero		1


	//   ....[43]....
        /*14a8*/ 	.word	0x00010540
        /*14ac*/ 	.word	0x0000000c
        /*14b0*/ 	.word	0x00013250
        /*14b4*/ 	.short	0x010a
        /*14b6*/ 	.byte	0x3f
	.zero		1


	//   ....[44]....
        /*14b8*/ 	.word	0x00010590
        /*14bc*/ 	.word	0x0000000c
        /*14c0*/ 	.word	0x00013250
        /*14c4*/ 	.short	0x010a
        /*14c6*/ 	.byte	0x3f
	.zero		1


	//   ....[45]....
        /*14c8*/ 	.word	0x00010ff0
        /*14cc*/ 	.word	0x00000014
        /*14d0*/ 	.word	0x00000000
        /*14d4*/ 	.short	0x0101
        /*14d6*/ 	.byte	0x3f
	.zero		1


	//   ....[46]....
        /*14d8*/ 	.word	0x00012850
        /*14dc*/ 	.word	0x0000000c
        /*14e0*/ 	.word	0x00000000
        /*14e4*/ 	.short	0x0101
        /*14e6*/ 	.byte	0x3f
	.zero		1


	//   ....[47]....
        /*14e8*/ 	.word	0x00012d90
        /*14ec*/ 	.word	0x00000002
        /*14f0*/ 	.word	0x00013250
        /*14f4*/ 	.short	0x010a
        /*14f6*/ 	.byte	0x3f
	.zero		1


	//   ....[48]....
        /*14f8*/ 	.word	0x00012de0
        /*14fc*/ 	.word	0x00000002
        /*1500*/ 	.word	0x00013250
        /*1504*/ 	.short	0x010a
        /*1506*/ 	.byte	0x3f
	.zero		1


	//   ....[49]....
        /*1508*/ 	.word	0x00013620
        /*150c*/ 	.word	0x00000002
        /*1510*/ 	.word	0x00000000
        /*1514*/ 	.short	0x0101
        /*1516*/ 	.byte	0x3f
	.zero		1


	//   ....[50]....
        /*1518*/ 	.word	0x00014c80
        /*151c*/ 	.word	0x00000000
        /*1520*/ 	.word	0x00000000
        /*1524*/ 	.short	0x0101
        /*1526*/ 	.byte	0x3f
	.zero		1


	//   ....[51]....
        /*1528*/ 	.word	0x00015160
        /*152c*/ 	.word	0x00000004
        /*1530*/ 	.word	0x00000000
        /*1534*/ 	.short	0x0101
        /*1536*/ 	.byte	0x3f
	.zero		1


	//   ....[52]....
        /*1538*/ 	.word	0x00017ea0
        /*153c*/ 	.word	0x00000011
        /*1540*/ 	.word	0x00013220
        /*1544*/ 	.short	0x010a
        /*1546*/ 	.byte	0x3f
	.zero		1


	//   ....[53]....
        /*1548*/ 	.word	0x00017f70
        /*154c*/ 	.word	0x00000006
        /*1550*/ 	.word	0x000132a0
        /*1554*/ 	.short	0x010a
        /*1556*/ 	.byte	0x3f
	.zero		1


	//   ....[54]....
        /*1558*/ 	.word	0x000181b0
        /*155c*/ 	.word	0x00000006
        /*1560*/ 	.word	0x000132c0
        /*1564*/ 	.short	0x010a
        /*1566*/ 	.byte	0x3f
	.zero		1


	//   ....[55]....
        /*1568*/ 	.word	0x00018560
        /*156c*/ 	.word	0x00000006
        /*1570*/ 	.word	0x000132a0
        /*1574*/ 	.short	0x010a
        /*1576*/ 	.byte	0x3f
	.zero		1


	//   ....[56]....
        /*1578*/ 	.word	0x00018790
        /*157c*/ 	.word	0x00000006
        /*1580*/ 	.word	0x000132c0
        /*1584*/ 	.short	0x010a
        /*1586*/ 	.byte	0x3f
	.zero		1


	//   ....[57]....
        /*1588*/ 	.word	0x00019ab0
        /*158c*/ 	.word	0x00000004
        /*1590*/ 	.word	0x00013280
        /*1594*/ 	.short	0x010a
        /*1596*/ 	.byte	0x3f
	.zero		1


	//   ....[58]....
        /*1598*/ 	.word	0x0001a150
        /*159c*/ 	.word	0x00000004
        /*15a0*/ 	.word	0x00013270
        /*15a4*/ 	.short	0x0107
        /*15a6*/ 	.byte	0x3f
	.zero		1


	//   ....[59]....
        /*15a8*/ 	.word	0x0001a210
        /*15ac*/ 	.word	0x00000004
        /*15b0*/ 	.word	0x00013270
        /*15b4*/ 	.short	0x0101
        /*15b6*/ 	.byte	0x3f
	.zero		1


	//   ....[60]....
        /*15b8*/ 	.word	0x0001a260
        /*15bc*/ 	.word	0x00000004
        /*15c0*/ 	.word	0x00013240
        /*15c4*/ 	.short	0x010a
        /*15c6*/ 	.byte	0x3f
	.zero		1


	//   ....[61]....
        /*15c8*/ 	.word	0x0001a7a0
        /*15cc*/ 	.word	0x00000004
        /*15d0*/ 	.word	0x00013230
        /*15d4*/ 	.short	0x0107
        /*15d6*/ 	.byte	0x3f
	.zero		1


	//   ....[62]....
        /*15d8*/ 	.word	0x0001a880
        /*15dc*/ 	.word	0x00000004
        /*15e0*/ 	.word	0x00013230
        /*15e4*/ 	.short	0x0101
        /*15e6*/ 	.byte	0x3f
	.zero		1


	//   ....[63]....
        /*15e8*/ 	.word	0x0001b2b0
        /*15ec*/ 	.word	0x00000011
        /*15f0*/ 	.word	0x00013200
        /*15f4*/ 	.short	0x0107
        /*15f6*/ 	.byte	0x3f
	.zero		1


	//   ....[64]....
        /*15f8*/ 	.word	0x0001b3a0
        /*15fc*/ 	.word	0x00000011
        /*1600*/ 	.word	0x00013200
        /*1604*/ 	.short	0x0101
        /*1606*/ 	.byte	0x3f
	.zero		1


	//   ....[65]....
        /*1608*/ 	.word	0x0001b3c0
        /*160c*/ 	.word	0x00000011
        /*1610*/ 	.word	0x00013220
        /*1614*/ 	.short	0x010a
        /*1616*/ 	.byte	0x3f
	.zero		1


	//   ....[66]....
        /*1618*/ 	.word	0x0001b950
        /*161c*/ 	.word	0x00000006
        /*1620*/ 	.word	0x00013280
        /*1624*/ 	.short	0x010a
        /*1626*/ 	.byte	0x3f
	.zero		1


	//   ....[67]....
        /*1628*/ 	.word	0x0001be60
        /*162c*/ 	.word	0x00000006
        /*1630*/ 	.word	0x00013270
        /*1634*/ 	.short	0x0107
        /*1636*/ 	.byte	0x3f
	.zero		1


	//   ....[68]....
        /*1638*/ 	.word	0x0001bf20
        /*163c*/ 	.word	0x00000006
        /*1640*/ 	.word	0x00013270
        /*1644*/ 	.short	0x0101
        /*1646*/ 	.byte	0x3f
	.zero		1


	//   ....[69]....
        /*1648*/ 	.word	0x0001bf70
        /*164c*/ 	.word	0x00000006
        /*1650*/ 	.word	0x00013240
        /*1654*/ 	.short	0x010a
        /*1656*/ 	.byte	0x3f
	.zero		1


	//   ....[70]....
        /*1658*/ 	.word	0x0001c3b0
        /*165c*/ 	.word	0x00000006
        /*1660*/ 	.word	0x00013230
        /*1664*/ 	.short	0x0107
        /*1666*/ 	.byte	0x3f
	.zero		1


	//   ....[71]....
        /*1668*/ 	.word	0x0001c480
        /*166c*/ 	.word	0x00000006
        /*1670*/ 	.word	0x00013230
        /*1674*/ 	.short	0x0101
        /*1676*/ 	.byte	0x3f
	.zero		1


	//   ....[72]....
        /*1678*/ 	.word	0x0001c500
        /*167c*/ 	.word	0x00000002
        /*1680*/ 	.word	0x00013270
        /*1684*/ 	.short	0x010a
        /*1686*/ 	.byte	0x3f
	.zero		1


	//   ....[73]....
        /*1688*/ 	.word	0x0001c590
        /*168c*/ 	.word	0x00000002
        /*1690*/ 	.word	0x00013260
        /*1694*/ 	.short	0x010a
        /*1696*/ 	.byte	0x3f
	.zero		1


	//   ....[74]....
        /*1698*/ 	.word	0x0001c9c0
        /*169c*/ 	.word	0x00000002
        /*16a0*/ 	.word	0x00013250
        /*16a4*/ 	.short	0x0101
        /*16a6*/ 	.byte	0x3f
	.zero		1


	//   ....[75]....
        /*16a8*/ 	.word	0x0001ca50
        /*16ac*/ 	.word	0x00000002
        /*16b0*/ 	.word	0x00000000
        /*16b4*/ 	.short	0x0101
        /*16b6*/ 	.byte	0x3f
	.zero		1


	//   ....[76]....
        /*16b8*/ 	.word	0x0001cc30
        /*16bc*/ 	.word	0x00000000
        /*16c0*/ 	.word	0x00013270
        /*16c4*/ 	.short	0x010a
        /*16c6*/ 	.byte	0x3f
	.zero		1


	//   ....[77]....
        /*16c8*/ 	.word	0x0001ccc0
        /*16cc*/ 	.word	0x00000000
        /*16d0*/ 	.word	0x00013260
        /*16d4*/ 	.short	0x010a
        /*16d6*/ 	.byte	0x3f
	.zero		1


	//   ....[78]....
        /*16d8*/ 	.word	0x0001d110
        /*16dc*/ 	.word	0x00000000
        /*16e0*/ 	.word	0x00013250
        /*16e4*/ 	.short	0x0101
        /*16e6*/ 	.byte	0x3f
	.zero		1


	//   ....[79]....
        /*16e8*/ 	.word	0x0001d190
        /*16ec*/ 	.word	0x00000000
        /*16f0*/ 	.word	0x00000000
        /*16f4*/ 	.short	0x0101
        /*16f6*/ 	.byte	0x3f
	.zero		1


	//   ....[80]....
        /*16f8*/ 	.word	0x0001e350
        /*16fc*/ 	.word	0x00000005
        /*1700*/ 	.word	0x00013220
        /*1704*/ 	.short	0x010a
        /*1706*/ 	.byte	0x3f
	.zero		1


	//   ....[81]....
        /*1708*/ 	.word	0x0001e4e0
        /*170c*/ 	.word	0x00000004
        /*1710*/ 	.word	0x00013240
        /*1714*/ 	.short	0x010a
        /*1716*/ 	.byte	0x3f
	.zero		1


	//   ....[82]....
        /*1718*/ 	.word	0x0001e590
        /*171c*/ 	.word	0x00000005
        /*1720*/ 	.word	0x00013240
        /*1724*/ 	.short	0x010a
        /*1726*/ 	.byte	0x3f
	.zero		1


	//   ....[83]....
        /*1728*/ 	.word	0x0001e5d0
        /*172c*/ 	.word	0x00000004
        /*1730*/ 	.word	0x00013260
        /*1734*/ 	.short	0x010a
        /*1736*/ 	.byte	0x3f
	.zero		1


	//   ....[84]....
        /*1738*/ 	.word	0x0001e610
        /*173c*/ 	.word	0x00000005
        /*1740*/ 	.word	0x00013260
        /*1744*/ 	.short	0x010a
        /*1746*/ 	.byte	0x3f
	.zero		1


	//   ....[85]....
        /*1748*/ 	.word	0x0001e650
        /*174c*/ 	.word	0x00000004
        /*1750*/ 	.word	0x00013280
        /*1754*/ 	.short	0x010a
        /*1756*/ 	.byte	0x3f
	.zero		1


	//   ....[86]....
        /*1758*/ 	.word	0x0001e690
        /*175c*/ 	.word	0x00000005
        /*1760*/ 	.word	0x00013280
        /*1764*/ 	.short	0x010a
        /*1766*/ 	.byte	0x3f
	.zero		1


	//   ....[87]....
        /*1768*/ 	.word	0x0001e6f0
        /*176c*/ 	.word	0x00000042
        /*1770*/ 	.word	0x00013290
        /*1774*/ 	.short	0x010a
        /*1776*/ 	.byte	0x3f
	.zero		1


	//   ....[88]....
        /*1778*/ 	.word	0x0001e850
        /*177c*/ 	.word	0x00000042
        /*1780*/ 	.word	0x00013290
        /*1784*/ 	.short	0x010a
        /*1786*/ 	.byte	0x3f
	.zero		1


	//   ....[89]....
        /*1788*/ 	.word	0x0001e9c0
        /*178c*/ 	.word	0x00000042
        /*1790*/ 	.word	0x00013290
        /*1794*/ 	.short	0x010a
        /*1796*/ 	.byte	0x3f
	.zero		1


	//   ....[90]....
        /*1798*/ 	.word	0x0001eb20
        /*179c*/ 	.word	0x00000042
        /*17a0*/ 	.word	0x000132b0
        /*17a4*/ 	.short	0x010a
        /*17a6*/ 	.byte	0x3f
	.zero		1


	//   ....[91]....
        /*17a8*/ 	.word	0x0001ed20
        /*17ac*/ 	.word	0x00000012
        /*17b0*/ 	.word	0x00013200
        /*17b4*/ 	.short	0x010a
        /*17b6*/ 	.byte	0x3f
	.zero		1


	//   ....[92]....
        /*17b8*/ 	.word	0x0001ef20
        /*17bc*/ 	.word	0x00000012
        /*17c0*/ 	.word	0x00013200
        /*17c4*/ 	.short	0x010a
        /*17c6*/ 	.byte	0x3f
	.zero		1


	//   ....[93]....
        /*17c8*/ 	.word	0x0001ef70
        /*17cc*/ 	.word	0x00000000
        /*17d0*/ 	.word	0x00013230
        /*17d4*/ 	.short	0x010a
        /*17d6*/ 	.byte	0x3f
	.zero		1


	//   ....[94]....
        /*17d8*/ 	.word	0x0001efc0
        /*17dc*/ 	.word	0x00000014
        /*17e0*/ 	.word	0x00013230
        /*17e4*/ 	.short	0x010a
        /*17e6*/ 	.byte	0x3f
	.zero		1


	//   ....[95]....
        /*17e8*/ 	.word	0x0001f010
        /*17ec*/ 	.word	0x0000000e
        /*17f0*/ 	.word	0x00013250
        /*17f4*/ 	.short	0x010a
        /*17f6*/ 	.byte	0x3f
	.zero		1


	//   ....[96]....
        /*17f8*/ 	.word	0x0001f060
        /*17fc*/ 	.word	0x0000000a
        /*1800*/ 	.word	0x00013230
        /*1804*/ 	.short	0x010a
        /*1806*/ 	.byte	0x3f
	.zero		1


	//   ....[97]....
        /*1808*/ 	.word	0x0001f0b0
        /*180c*/ 	.word	0x0000000c
        /*1810*/ 	.word	0x00013250
        /*1814*/ 	.short	0x010a
        /*1816*/ 	.byte	0x3f
	.zero		1


	//   ....[98]....
        /*1818*/ 	.word	0x0001f100
        /*181c*/ 	.word	0x00000002
        /*1820*/ 	.word	0x00013250
        /*1824*/ 	.short	0x010a
        /*1826*/ 	.byte	0x3f
	.zero		1


	//   ....[99]....
        /*1828*/ 	.word	0x0001f2a0
        /*182c*/ 	.word	0x00000011
        /*1830*/ 	.word	0x00013220
        /*1834*/ 	.short	0x010a
        /*1836*/ 	.byte	0x3f
	.zero		1


	//   ....[100]....
        /*1838*/ 	.word	0x0001f2f0
        /*183c*/ 	.word	0x00000006
        /*1840*/ 	.word	0x000132a0
        /*1844*/ 	.short	0x010a
        /*1846*/ 	.byte	0x3f
	.zero		1


	//   ....[101]....
        /*1848*/ 	.word	0x0001f340
        /*184c*/ 	.word	0x00000006
        /*1850*/ 	.word	0x000132c0
        /*1854*/ 	.short	0x010a
        /*1856*/ 	.byte	0x3f
	.zero		1


	//   ....[102]....
        /*1858*/ 	.word	0x0001f390
        /*185c*/ 	.word	0x00000006
        /*1860*/ 	.word	0x000132a0
        /*1864*/ 	.short	0x010a
        /*1866*/ 	.byte	0x3f
	.zero		1


	//   ....[103]....
        /*1868*/ 	.word	0x0001f3e0
        /*186c*/ 	.word	0x00000006
        /*1870*/ 	.word	0x000132c0
        /*1874*/ 	.short	0x010a
        /*1876*/ 	.byte	0x3f
	.zero		1


	//   ....[104]....
        /*1878*/ 	.word	0x0001f510
        /*187c*/ 	.word	0x00000004
        /*1880*/ 	.word	0x00013280
        /*1884*/ 	.short	0x010a
        /*1886*/ 	.byte	0x3f
	.zero		1


	//   ....[105]....
        /*1888*/ 	.word	0x0001fc40
        /*188c*/ 	.word	0x00000004
        /*1890*/ 	.word	0x00013240
        /*1894*/ 	.short	0x010a
        /*1896*/ 	.byte	0x3f
	.zero		1


	//   ....[106]....
        /*1898*/ 	.word	0x00020a00
        /*189c*/ 	.word	0x00000011
        /*18a0*/ 	.word	0x00013220
        /*18a4*/ 	.short	0x010a
        /*18a6*/ 	.byte	0x3f
	.zero		1


	//   ....[107]....
        /*18a8*/ 	.word	0x00020a60
        /*18ac*/ 	.word	0x00000006
        /*18b0*/ 	.word	0x00013280
        /*18b4*/ 	.short	0x010a
        /*18b6*/ 	.byte	0x3f
	.zero		1


	//   ....[108]....
        /*18b8*/ 	.word	0x00021130
        /*18bc*/ 	.word	0x00000006
        /*18c0*/ 	.word	0x00013240
        /*18c4*/ 	.short	0x010a
        /*18c6*/ 	.byte	0x3f
	.zero		1


	//   ....[109]....
        /*18c8*/ 	.word	0x000216f0
        /*18cc*/ 	.word	0x00000002
        /*18d0*/ 	.word	0x00013270
        /*18d4*/ 	.short	0x010a
        /*18d6*/ 	.byte	0x3f
	.zero		1


	//   ....[110]....
        /*18d8*/ 	.word	0x00021740
        /*18dc*/ 	.word	0x00000002
        /*18e0*/ 	.word	0x00013260
        /*18e4*/ 	.short	0x010a
        /*18e6*/ 	.byte	0x3f
	.zero		1


	//   ....[111]....
        /*18e8*/ 	.word	0x00021790
        /*18ec*/ 	.word	0x00000000
        /*18f0*/ 	.word	0x00013270
        /*18f4*/ 	.short	0x010a
        /*18f6*/ 	.byte	0x3f
	.zero		1


	//   ....[112]....
        /*18f8*/ 	.word	0x000217e0
        /*18fc*/ 	.word	0x00000000
        /*1900*/ 	.word	0x00013260
        /*1904*/ 	.short	0x010a
        /*1906*/ 	.byte	0x3f
	.zero		1


	//   ....[113]....
        /*1908*/ 	.word	0x00022310
        /*190c*/ 	.word	0x00000005
        /*1910*/ 	.word	0x00013220
        /*1914*/ 	.short	0x010a
        /*1916*/ 	.byte	0x3f
	.zero		1


	//   ....[114]....
        /*1918*/ 	.word	0x000224b0
        /*191c*/ 	.word	0x00000004
        /*1920*/ 	.word	0x00013240
        /*1924*/ 	.short	0x010a
        /*1926*/ 	.byte	0x3f
	.zero		1


	//   ....[115]....
        /*1928*/ 	.word	0x00022500
        /*192c*/ 	.word	0x00000005
        /*1930*/ 	.word	0x00013240
        /*1934*/ 	.short	0x010a
        /*1936*/ 	.byte	0x3f
	.zero		1


	//   ....[116]....
        /*1938*/ 	.word	0x00022550
        /*193c*/ 	.word	0x00000004
        /*1940*/ 	.word	0x00013260
        /*1944*/ 	.short	0x010a
        /*1946*/ 	.byte	0x3f
	.zero		1


	//   ....[117]....
        /*1948*/ 	.word	0x000225a0
        /*194c*/ 	.word	0x00000005
        /*1950*/ 	.word	0x00013260
        /*1954*/ 	.short	0x010a
        /*1956*/ 	.byte	0x3f
	.zero		1


	//   ....[118]....
        /*1958*/ 	.word	0x000225f0
        /*195c*/ 	.word	0x00000004
        /*1960*/ 	.word	0x00013280
        /*1964*/ 	.short	0x010a
        /*1966*/ 	.byte	0x3f
	.zero		1


	//----- nvinfo : EIATTR_NUM_MBARRIERS
	.align		4
.L_1634:
        /*1968*/ 	.byte	0x03, 0x38
        /*196a*/ 	.short	0x0016


	//----- nvinfo : EIATTR_EXIT_INSTR_OFFSETS
	.align		4
        /*196c*/ 	.byte	0x04, 0x1c
        /*196e*/ 	.short	(.L_1636 - .L_1635)


	//   ....[0]....
.L_1635:
        /*1970*/ 	.word	0x0001e6e0


	//----- nvinfo : EIATTR_MAX_THREADS
	.align		4
.L_1636:
        /*1974*/ 	.byte	0x04, 0x05
        /*1976*/ 	.short	(.L_1638 - .L_1637)
.L_1637:
        /*1978*/ 	.word	0x00000200
        /*197c*/ 	.word	0x00000001
        /*1980*/ 	.word	0x00000001


	//----- nvinfo : EIATTR_CRS_STACK_SIZE
	.align		4
.L_1638:
        /*1984*/ 	.byte	0x04, 0x1e
        /*1986*/ 	.short	(.L_1640 - .L_1639)
.L_1639:
        /*1988*/ 	.word	0x00000000


	//----- nvinfo : EIATTR_CBANK_PARAM_SIZE
	.align		4
.L_1640:
        /*198c*/ 	.byte	0x03, 0x19
        /*198e*/ 	.short	0x0af0


	//----- nvinfo : EIATTR_PARAM_CBANK
	.align		4
        /*1990*/ 	.byte	0x04, 0x0a
        /*1992*/ 	.short	(.L_1642 - .L_1641)
	.align		4
.L_1641:
        /*1994*/ 	.word	index@(.nv.constant0._ZN7cutlass13device_kernelIN5flash11enable_sm90INS1_16FlashAttnFwdSm90INS1_25CollectiveMainloopFwdSm90ILi2EN4cute5tupleIJNS5_1CILi1EEES8_S8_EEENS6_IJNS7_ILi192EEENS7_ILi160EEENS7_ILi64EEEEEELi64ENS_12float_e4m3_tEfNS_4arch4Sm90ELb1ELb0ELb1ELb1ELb1ELb1ELb0ELb1ELb1ELb1ELb1ELb0EEENS1_21CollectiveEpilogueFwdINS6_IJSA_SC_SB_EEES9_NS_10bfloat16_tESG_Li384ELb1ELb1ELb1ELb1EEENS1_36VarlenDynamicPersistentTileSchedulerILi192ELi160ELi384ELi128ELb1ELb1ELb1ELb1ELb1ELb1EEEEEEEEEvNT_6ParamsE)
        /*1998*/ 	.short	0x0210
        /*199a*/ 	.short	0x0af0


	//----- nvinfo : EIATTR_SW_WAR
	.align		4
.L_1642:
        /*199c*/ 	.byte	0x04, 0x36
        /*199e*/ 	.short	(.L_1644 - .L_1643)
.L_1643:
        /*19a0*/ 	.word	0x00000008
.L_1644:


//--------------------- .nv.callgraph             --------------------------
	.section	.nv.callgraph,"",@"SHT_CUDA_CALLGRAPH"
	.align	4
	.sectionentsize	8
	.align		4
        /*0000*/ 	.word	0x00000000
	.align		4
        /*0004*/ 	.word	0xffffffff
	.align		4
        /*0008*/ 	.word	index@(_ZN7cutlass13device_kernelIN5flash11enable_sm90INS1_16FlashAttnFwdSm90INS1_25CollectiveMainloopFwdSm90ILi2EN4cute5tupleIJNS5_1CILi1EEES8_S8_EEENS6_IJNS7_ILi128EEESA_NS7_ILi256EEEEEELi256ENS_12float_e4m3_tEfNS_4arch4Sm90ELb0ELb0ELb1ELb0ELb1ELb0ELb0ELb1ELb0ELb1ELb1ELb0EEENS1_21CollectiveEpilogueFwdINS6_IJSA_SB_SA_EEES9_NS_10bfloat16_tESF_Li256ELb0ELb1ELb1ELb1EEENS1_19SingleTileSchedulerILb0ELb1ELb1ELi128EEEEEEEEEvNT_6ParamsE)
	.align		4
        /*000c*/ 	.word	index@(__assertfail)
	.align		4
        /*0010*/ 	.word	index@(_ZN7cutlass13device_kernelIN5flash11enable_sm90INS1_16FlashAttnFwdSm90INS1_25CollectiveMainloopFwdSm90ILi2EN4cute5tupleIJNS5_1CILi1EEES8_S8_EEENS6_IJNS7_ILi128EEESA_NS7_ILi256EEEEEELi256ENS_12float_e4m3_tEfNS_4arch4Sm90ELb0ELb0ELb1ELb1ELb1ELb0ELb0ELb1ELb0ELb1ELb1ELb0EEENS1_21CollectiveEpilogueFwdINS6_IJSA_SB_SA_EEES9_NS_10bfloat16_tESF_Li256ELb1ELb1ELb1ELb1EEENS1_36VarlenDynamicPersistentTileSchedulerILi128ELi128ELi256ELi128ELb1ELb1ELb1ELb0ELb1ELb1EEEEEEEEEvNT_6ParamsE)
	.align		4
        /*0014*/ 	.word	index@(__assertfail)
	.align		4
        /*0018*/ 	.word	index@(_ZN7cutlass13device_kernelIN5flash11enable_sm90INS1_16FlashAttnFwdSm90INS1_25CollectiveMainloopFwdSm90ILi2EN4cute5tupleIJNS5_1CILi1EEES8_S8_EEENS6_IJNS7_ILi128EEESA_NS7_ILi256EEEEEELi256ENS_12float_e4m3_tEfNS_4arch4Sm90ELb0ELb0ELb1ELb1ELb1ELb1ELb0ELb1ELb0ELb1ELb1ELb0EEENS1_21CollectiveEpilogueFwdINS6_IJSA_SB_SA_EEES9_NS_10bfloat16_tESF_Li256ELb1ELb1ELb1ELb1EEENS1_36VarlenDynamicPersistentTileSchedulerILi128ELi128ELi256ELi128ELb1ELb1ELb1ELb0ELb1ELb1EEEEEEEEEvNT_6ParamsE)
	.align		4
        /*001c*/ 	.word	index@(__assertfail)
	.align		4
        /*0020*/ 	.word	index@(_ZN7cutlass13device_kernelIN5flash11enable_sm90INS1_16FlashAttnFwdSm90INS1_25CollectiveMainloopFwdSm90ILi2EN4cute5tupleIJNS5_1CILi1EEES8_S8_EEENS6_IJNS7_ILi128EEENS7_ILi64EEENS7_ILi256EEEEEELi256ENS_12float_e4m3_tEfNS_4arch4Sm90ELb0ELb1ELb1ELb0ELb1ELb0ELb0ELb1ELb0ELb1ELb1ELb0EEENS1_21CollectiveEpilogueFwdINS6_IJSA_SC_SB_EEES9_NS_10bfloat16_tESG_Li256ELb0ELb1ELb1ELb1EEENS1_19SingleTileSchedulerILb0ELb1ELb1ELi128EEEEEEEEEvNT_6ParamsE)
	.align		4
        /*0024*/ 	.word	index@(__assertfail)
	.align		4
        /*0028*/ 	.word	index@(_ZN7cutlass13device_kernelIN5flash11enable_sm90INS1_16FlashAttnFwdSm90INS1_25CollectiveMainloopFwdSm90ILi2EN4cute5tupleIJNS5_1CILi1EEES8_S8_EEENS6_IJNS7_ILi128EEENS7_ILi64EEENS7_ILi256EEEEEELi256ENS_12float_e4m3_tEfNS_4arch4Sm90ELb0ELb1ELb1ELb1ELb1ELb0ELb0ELb1ELb0ELb1ELb1ELb0EEENS1_21CollectiveEpilogueFwdINS6_IJSA_SC_SB_EEES9_NS_10bfloat16_tESG_Li256ELb1ELb1ELb1ELb1EEENS1_36VarlenDynamicPersistentTileSchedulerILi128ELi64ELi256ELi128ELb1ELb1ELb1ELb1ELb0ELb1EEEEEEEEEvNT_6ParamsE)
	.align		4
        /*002c*/ 	.word	index@(__assertfail)
	.align		4
        /*0030*/ 	.word	index@(_ZN7cutlass13device_kernelIN5flash11enable_sm90INS1_16FlashAttnFwdSm90INS1_25CollectiveMainloopFwdSm90ILi2EN4cute5tupleIJNS5_1CILi1EEES8_S8_EEENS6_IJNS7_ILi128EEENS7_ILi64EEENS7_ILi256EEEEEELi256ENS_12float_e4m3_tEfNS_4arch4Sm90ELb0ELb1ELb1ELb1ELb1ELb1ELb0ELb1ELb0ELb1ELb1ELb0EEENS1_21CollectiveEpilogueFwdINS6_IJSA_SC_SB_EEES9_NS_10bfloat16_tESG_Li256ELb1ELb1ELb1ELb1EEENS1_36VarlenDynamicPersistentTileSchedulerILi128ELi64ELi256ELi128ELb1ELb1ELb1ELb1ELb0ELb1EEEEEEEEEvNT_6ParamsE)
	.align		4
        /*0034*/ 	.word	index@(__assertfail)
	.align		4
        /*0038*/ 	.word	index@(_ZN7cutlass13device_kernelIN5flash11enable_sm90INS1_16FlashAttnFwdSm90INS1_25CollectiveMainloopFwdSm90ILi2EN4cute5tupleIJNS5_1CILi1EEES8_S8_EEENS6_IJNS7_ILi128EEESA_NS7_ILi256EEEEEELi256ENS_12float_e4m3_tEfNS_4arch4Sm90ELb1ELb0ELb1ELb0ELb1ELb0ELb0ELb1ELb0ELb1ELb1ELb0EEENS1_21CollectiveEpilogueFwdINS6_IJSA_SB_SA_EEES9_NS_10bfloat16_tESF_Li256ELb0ELb1ELb1ELb1EEENS1_19SingleTileSchedulerILb0ELb1ELb1ELi128EEEEEEEEEvNT_6ParamsE)
	.align		4
        /*003c*/ 	.word	index@(__assertfail)
	.align		4
        /*0040*/ 	.word	index@(_ZN7cutlass13device_kernelIN5flash11enable_sm90INS1_16FlashAttnFwdSm90INS1_25CollectiveMainloopFwdSm90ILi2EN4cute5tupleIJNS5_1CILi1EEES8_S8_EEENS6_IJNS7_ILi128EEESA_NS7_ILi256EEEEEELi256ENS_12float_e4m3_tEfNS_4arch4Sm90ELb1ELb0ELb1ELb1ELb1ELb0ELb0ELb1ELb0ELb1ELb1ELb0EEENS1_21CollectiveEpilogueFwdINS6_IJSA_SB_SA_EEES9_NS_10bfloat16_tESF_Li256ELb1ELb1ELb1ELb1EEENS1_36VarlenDynamicPersistentTileSchedulerILi128ELi128ELi256ELi128ELb1ELb1ELb1ELb1ELb1ELb1EEEEEEEEEvNT_6ParamsE)
	.align		4
        /*0044*/ 	.word	index@(__assertfail)
	.align		4
        /*0048*/ 	.word	index@(_ZN7cutlass13device_kernelIN5flash11enable_sm90INS1_16FlashAttnFwdSm90INS1_25CollectiveMainloopFwdSm90ILi2EN4cute5tupleIJNS5_1CILi1EEES8_S8_EEENS6_IJNS7_ILi128EEESA_NS7_ILi256EEEEEELi256ENS_12float_e4m3_tEfNS_4arch4Sm90ELb1ELb0ELb1ELb1ELb1ELb1ELb0ELb1ELb0ELb1ELb1ELb0EEENS1_21CollectiveEpilogueFwdINS6_IJSA_SB_SA_EEES9_NS_10bfloat16_tESF_Li256ELb1ELb1ELb1ELb1EEENS1_36VarlenDynamicPersistentTileSchedulerILi128ELi128ELi256ELi128ELb1ELb1ELb1ELb1ELb1ELb1EEEEEEEEEvNT_6ParamsE)
	.align		4
        /*004c*/ 	.word	index@(__assertfail)
	.align		4
        /*0050*/ 	.word	index@(_ZN7cutlass13device_kernelIN5flash11enable_sm90INS1_16FlashAttnFwdSm90INS1_25CollectiveMainloopFwdSm90ILi2EN4cute5tupleIJNS5_1CILi1EEES8_S8_EEENS6_IJNS7_ILi128EEENS7_ILi160EEENS7_ILi192EEEEEELi192ENS_12float_e4m3_tEfNS_4arch4Sm90ELb0ELb0ELb1ELb0ELb1ELb0ELb0ELb1ELb1ELb1ELb1ELb0EEENS1_21CollectiveEpilogueFwdINS6_IJSA_SC_SB_EEES9_NS_10bfloat16_tESG_Li256ELb0ELb1ELb1ELb1EEENS1_19SingleTileSchedulerILb0ELb1ELb1ELi128EEEEEEEEEvNT_6ParamsE)
	.align		4
        /*0054*/ 	.word	index@(__assertfail)
	.align		4
        /*0058*/ 	.word	index@(_ZN7cutlass13device_kernelIN5flash11enable_sm90INS1_16FlashAttnFwdSm90INS1_25CollectiveMainloopFwdSm90ILi2EN4cute5tupleIJNS5_1CILi1EEES8_S8_EEENS6_IJNS7_ILi128EEENS7_ILi160EEENS7_ILi192EEEEEELi192ENS_12float_e4m3_tEfNS_4arch4Sm90ELb0ELb0ELb1ELb1ELb1ELb0ELb0ELb1ELb1ELb1ELb1ELb0EEENS1_21CollectiveEpilogueFwdINS6_IJSA_SC_SB_EEES9_NS_10bfloat16_tESG_Li256ELb1ELb1ELb1ELb1EEENS1_36VarlenDynamicPersistentTileSchedulerILi128ELi160ELi256ELi128ELb1ELb1ELb1ELb0ELb1ELb1EEEEEEEEEvNT_6ParamsE)
	.align		4
        /*005c*/ 	.word	index@(__assertfail)
	.align		4
        /*0060*/ 	.word	index@(_ZN7cutlass13device_kernelIN5flash11enable_sm90INS1_16FlashAttnFwdSm90INS1_25CollectiveMainloopFwdSm90ILi2EN4cute5tupleIJNS5_1CILi1EEES8_S8_EEENS6_IJNS7_ILi128EEENS7_ILi160EEENS7_ILi192EEEEEELi192ENS_12float_e4m3_tEfNS_4arch4Sm90ELb0ELb0ELb1ELb1ELb1ELb1ELb0ELb1ELb1ELb1ELb1ELb0EEENS1_21CollectiveEpilogueFwdINS6_IJSA_SC_SB_EEES9_NS_10bfloat16_tESG_Li256ELb1ELb1ELb1ELb1EEENS1_36VarlenDynamicPersistentTileSchedulerILi128ELi160ELi256ELi128ELb1ELb1ELb1ELb0ELb1ELb1EEEEEEEEEvNT_6ParamsE)
	.align		4
        /*0064*/ 	.word	index@(__assertfail)
	.align		4
        /*0068*/ 	.word	index@(_ZN7cutlass13device_kernelIN5flash11enable_sm90INS1_16FlashAttnFwdSm90INS1_25CollectiveMainloopFwdSm90ILi2EN4cute5tupleIJNS5_1CILi1EEES8_S8_EEENS6_IJNS7_ILi128EEESA_NS7_ILi192EEEEEELi192ENS_12float_e4m3_tEfNS_4arch4Sm90ELb0ELb1ELb1ELb0ELb1ELb0ELb0ELb1ELb1ELb1ELb1ELb0EEENS1_21CollectiveEpilogueFwdINS6_IJSA_SB_SA_EEES9_NS_10bfloat16_tESF_Li256ELb0ELb1ELb1ELb1EEENS1_19SingleTileSchedulerILb0ELb1ELb1ELi128EEEEEEEEEvNT_6ParamsE)
	.align		4
        /*006c*/ 	.word	index@(__assertfail)
	.align		4
        /*0070*/ 	.word	index@(_ZN7cutlass13device_kernelIN5flash11enable_sm90INS1_16FlashAttnFwdSm90INS1_25CollectiveMainloopFwdSm90ILi2EN4cute5tupleIJNS5_1CILi1EEES8_S8_EEENS6_IJNS7_ILi128EEESA_NS7_ILi192EEEEEELi192ENS_12float_e4m3_tEfNS_4arch4Sm90ELb0ELb1ELb1ELb1ELb1ELb0ELb0ELb1ELb1ELb1ELb1ELb0EEENS1_21CollectiveEpilogueFwdINS6_IJSA_SB_SA_EEES9_NS_10bfloat16_tESF_Li256ELb1ELb1ELb1ELb1EEENS1_36VarlenDynamicPersistentTileSchedulerILi128ELi128ELi256ELi128ELb1ELb1ELb1ELb1ELb0ELb1EEEEEEEEEvNT_6ParamsE)
	.align		4
        /*0074*/ 	.word	index@(__assertfail)
	.align		4
        /*0078*/ 	.word	index@(_ZN7cutlass13device_kernelIN5flash11enable_sm90INS1_16FlashAttnFwdSm90INS1_25CollectiveMainloopFwdSm90ILi2EN4cute5tupleIJNS5_1CILi1EEES8_S8_EEENS6_IJNS7_ILi128EEESA_NS7_ILi192EEEEEELi192ENS_12float_e4m3_tEfNS_4arch4Sm90ELb0ELb1ELb1ELb1ELb1ELb1ELb0ELb1ELb1ELb1ELb1ELb0EEENS1_21CollectiveEpilogueFwdINS6_IJSA_SB_SA_EEES9_NS_10bfloat16_tESF_Li256ELb1ELb1ELb1ELb1EEENS1_36VarlenDynamicPersistentTileSchedulerILi128ELi128ELi256ELi128ELb1ELb1ELb1ELb1ELb0ELb1EEEEEEEEEvNT_6ParamsE)
	.align		4
        /*007c*/ 	.word	index@(__assertfail)
	.align		4
        /*0080*/ 	.word	index@(_ZN7cutlass13device_kernelIN5flash11enable_sm90INS1_16FlashAttnFwdSm90INS1_25CollectiveMainloopFwdSm90ILi2EN4cute5tupleIJNS5_1CILi1EEES8_S8_EEENS6_IJNS7_ILi128EEENS7_ILi160EEENS7_ILi192EEEEEELi192ENS_12float_e4m3_tEfNS_4arch4Sm90ELb1ELb0ELb1ELb0ELb1ELb0ELb0ELb1ELb1ELb1ELb1ELb0EEENS1_21CollectiveEpilogueFwdINS6_IJSA_SC_SB_EEES9_NS_10bfloat16_tESG_Li256ELb0ELb1ELb1ELb1EEENS1_19SingleTileSchedulerILb0ELb1ELb1ELi128EEEEEEEEEvNT_6ParamsE)
	.align		4
        /*0084*/ 	.word	index@(__assertfail)
	.align		4
        /*0088*/ 	.word	index@(_ZN7cutlass13device_kernelIN5flash11enable_sm90INS1_16FlashAttnFwdSm90INS1_25CollectiveMainloopFwdSm90ILi2EN4cute5tupleIJNS5_1CILi1EEES8_S8_EEENS6_IJNS7_ILi128EEENS7_ILi160EEENS7_ILi192EEEEEELi192ENS_12float_e4m3_tEfNS_4arch4Sm90ELb1ELb0ELb1ELb1ELb1ELb0ELb0ELb1ELb1ELb1ELb1ELb0EEENS1_21CollectiveEpilogueFwdINS6_IJSA_SC_SB_EEES9_NS_10bfloat16_tESG_Li256ELb1ELb1ELb1ELb1EEENS1_36VarlenDynamicPersistentTileSchedulerILi128ELi160ELi256ELi128ELb1ELb1ELb1ELb1ELb1ELb1EEEEEEEEEvNT_6ParamsE)
	.align		4
        /*008c*/ 	.word	index@(__assertfail)
	.align		4
        /*0090*/ 	.word	index@(_ZN7cutlass13device_kernelIN5flash11enable_sm90INS1_16FlashAttnFwdSm90INS1_25CollectiveMainloopFwdSm90ILi2EN4cute5tupleIJNS5_1CILi1EEES8_S8_EEENS6_IJNS7_ILi128EEENS7_ILi160EEENS7_ILi192EEEEEELi192ENS_12float_e4m3_tEfNS_4arch4Sm90ELb1ELb0ELb1ELb1ELb1ELb1ELb0ELb1ELb1ELb1ELb1ELb0EEENS1_21CollectiveEpilogueFwdINS6_IJSA_SC_SB_EEES9_NS_10bfloat16_tESG_Li256ELb1ELb1ELb1ELb1EEENS1_36VarlenDynamicPersistentTileSchedulerILi128ELi160ELi256ELi128ELb1ELb1ELb1ELb1ELb1ELb1EEEEEEEEEvNT_6ParamsE)
	.align		4
        /*0094*/ 	.word	index@(__assertfail)
	.align		4
        /*0098*/ 	.word	index@(_ZN7cutlass13device_kernelIN5flash11enable_sm90INS1_16FlashAttnFwdSm90INS1_25CollectiveMainloopFwdSm90ILi2EN4cute5tupleIJNS5_1CILi1EEES8_S8_EEENS6_IJNS7_ILi128EEENS7_ILi160EEESA_EEELi128ENS_12float_e4m3_tEfNS_4arch4Sm90ELb0ELb0ELb1ELb0ELb1ELb0ELb0ELb1ELb1ELb1ELb1ELb0EEENS1_21CollectiveEpilogueFwdINS6_IJSA_SA_SB_EEES9_NS_10bfloat16_tESF_Li256ELb0ELb1ELb1ELb1EEENS1_19SingleTileSchedulerILb0ELb1ELb1ELi128EEEEEEEEEvNT_6ParamsE)
	.align		4
        /*009c*/ 	.word	index@(__assertfail)
	.align		4
        /*00a0*/ 	.word	index@(_ZN7cutlass13device_kernelIN5flash11enable_sm90INS1_16FlashAttnFwdSm90INS1_25CollectiveMainloopFwdSm90ILi2EN4cute5tupleIJNS5_1CILi1EEES8_S8_EEENS6_IJNS7_ILi128EEENS7_ILi160EEESA_EEELi128ENS_12float_e4m3_tEfNS_4arch4Sm90ELb0ELb0ELb1ELb1ELb1ELb0ELb0ELb1ELb1ELb1ELb1ELb0EEENS1_21CollectiveEpilogueFwdINS6_IJSA_SA_SB_EEES9_NS_10bfloat16_tESF_Li256ELb1ELb1ELb1ELb1EEENS1_36VarlenDynamicPersistentTileSchedulerILi128ELi160ELi256ELi128ELb1ELb1ELb1ELb0ELb1ELb1EEEEEEEEEvNT_6ParamsE)
	.align		4
        /*00a4*/ 	.word	index@(__assertfail)
	.align		4
        /*00a8*/ 	.word	index@(_ZN7cutlass13device_kernelIN5flash11enable_sm90INS1_16FlashAttnFwdSm90INS1_25CollectiveMainloopFwdSm90ILi2EN4cute5tupleIJNS5_1CILi1EEES8_S8_EEENS6_IJNS7_ILi128EEENS7_ILi160EEESA_EEELi128ENS_12float_e4m3_tEfNS_4arch4Sm90ELb0ELb0ELb1ELb1ELb1ELb1ELb0ELb1ELb1ELb1ELb1ELb0EEENS1_21CollectiveEpilogueFwdINS6_IJSA_SA_SB_EEES9_NS_10bfloat16_tESF_Li256ELb1ELb1ELb1ELb1EEENS1_36VarlenDynamicPersistentTileSchedulerILi128ELi160ELi256ELi128ELb1ELb1ELb1ELb0ELb1ELb1EEEEEEEEEvNT_6ParamsE)
	.align		4
        /*00ac*/ 	.word	index@(__assertfail)
	.align		4
        /*00b0*/ 	.word	index@(_ZN7cutlass13device_kernelIN5flash11enable_sm90INS1_16FlashAttnFwdSm90INS1_25CollectiveMainloopFwdSm90ILi2EN4cute5tupleIJNS5_1CILi1EEES8_S8_EEENS6_IJNS7_ILi128EEENS7_ILi160EEESA_EEELi128ENS_12float_e4m3_tEfNS_4arch4Sm90ELb0ELb1ELb1ELb0ELb1ELb0ELb0ELb1ELb1ELb1ELb1ELb0EEENS1_21CollectiveEpilogueFwdINS6_IJSA_SA_SB_EEES9_NS_10bfloat16_tESF_Li256ELb0ELb1ELb1ELb1EEENS1_19SingleTileSchedulerILb0ELb1ELb1ELi128EEEEEEEEEvNT_6ParamsE)
	.align		4
        /*00b4*/ 	.word	index@(__assertfail)
	.align		4
        /*00b8*/ 	.word	index@(_ZN7cutlass13device_kernelIN5flash11enable_sm90INS1_16FlashAttnFwdSm90INS1_25CollectiveMainloopFwdSm90ILi2EN4cute5tupleIJNS5_1CILi1EEES8_S8_EEENS6_IJNS7_ILi128EEENS7_ILi160EEESA_EEELi128ENS_12float_e4m3_tEfNS_4arch4Sm90ELb0ELb1ELb1ELb1ELb1ELb0ELb0ELb1ELb1ELb1ELb1ELb0EEENS1_21CollectiveEpilogueFwdINS6_IJSA_SA_SB_EEES9_NS_10bfloat16_tESF_Li256ELb1ELb1ELb1ELb1EEENS1_36VarlenDynamicPersistentTileSchedulerILi128ELi160ELi256ELi128ELb1ELb1ELb1ELb1ELb0ELb1EEEEEEEEEvNT_6ParamsE)
	.align		4
        /*00bc*/ 	.word	index@(__assertfail)
	.align		4
        /*00c0*/ 	.word	index@(_ZN7cutlass13device_kernelIN5flash11enable_sm90INS1_16FlashAttnFwdSm90INS1_25CollectiveMainloopFwdSm90ILi2EN4cute5tupleIJNS5_1CILi1EEES8_S8_EEENS6_IJNS7_ILi128EEENS7_ILi160EEESA_EEELi128ENS_12float_e4m3_tEfNS_4arch4Sm90ELb0ELb1ELb1ELb1ELb1ELb1ELb0ELb1ELb1ELb1ELb1ELb0EEENS1_21CollectiveEpilogueFwdINS6_IJSA_SA_SB_EEES9_NS_10bfloat16_tESF_Li256ELb1ELb1ELb1ELb1EEENS1_36VarlenDynamicPersistentTileSchedulerILi128ELi160ELi256ELi128ELb1ELb1ELb1ELb1ELb0ELb1EEEEEEEEEvNT_6ParamsE)
	.align		4
        /*00c4*/ 	.word	index@(__assertfail)
	.align		4
        /*00c8*/ 	.word	index@(_ZN7cutlass13device_kernelIN5flash11enable_sm90INS1_16FlashAttnFwdSm90INS1_25CollectiveMainloopFwdSm90ILi2EN4cute5tupleIJNS5_1CILi1EEES8_S8_EEENS6_IJNS7_ILi128EEENS7_ILi160EEESA_EEELi128ENS_12float_e4m3_tEfNS_4arch4Sm90ELb1ELb0ELb1ELb0ELb1ELb0ELb0ELb1ELb1ELb1ELb1ELb0EEENS1_21CollectiveEpilogueFwdINS6_IJSA_SA_SB_EEES9_NS_10bfloat16_tESF_Li256ELb0ELb1ELb1ELb1EEENS1_19SingleTileSchedulerILb0ELb1ELb1ELi128EEEEEEEEEvNT_6ParamsE)
	.align		4
        /*00cc*/ 	.word	index@(__assertfail)
	.align		4
        /*00d0*/ 	.word	index@(_ZN7cutlass13device_kernelIN5flash11enable_sm90INS1_16FlashAttnFwdSm90INS1_25CollectiveMainloopFwdSm90ILi2EN4cute5tupleIJNS5_1CILi1EEES8_S8_EEENS6_IJNS7_ILi128EEENS7_ILi160EEESA_EEELi128ENS_12float_e4m3_tEfNS_4arch4Sm90ELb1ELb0ELb1ELb1ELb1ELb0ELb0ELb1ELb1ELb1ELb1ELb0EEENS1_21CollectiveEpilogueFwdINS6_IJSA_SA_SB_EEES9_NS_10bfloat16_tESF_Li256ELb1ELb1ELb1ELb1EEENS1_36VarlenDynamicPersistentTileSchedulerILi128ELi160ELi256ELi128ELb1ELb1ELb1ELb1ELb1ELb1EEEEEEEEEvNT_6ParamsE)
	.align		4
        /*00d4*/ 	.word	index@(__assertfail)
	.align		4
        /*00d8*/ 	.word	index@(_ZN7cutlass13device_kernelIN5flash11enable_sm90INS1_16FlashAttnFwdSm90INS1_25CollectiveMainloopFwdSm90ILi2EN4cute5tupleIJNS5_1CILi1EEES8_S8_EEENS6_IJNS7_ILi128EEENS7_ILi160EEESA_EEELi128ENS_12float_e4m3_tEfNS_4arch4Sm90ELb1ELb0ELb1ELb1ELb1ELb1ELb0ELb1ELb1ELb1ELb1ELb0EEENS1_21CollectiveEpilogueFwdINS6_IJSA_SA_SB_EEES9_NS_10bfloat16_tESF_Li256ELb1ELb1ELb1ELb1EEENS1_36VarlenDynamicPersistentTileSchedulerILi128ELi160ELi256ELi128ELb1ELb1ELb1ELb1ELb1ELb1EEEEEEEEEvNT_6ParamsE)
	.align		4
        /*00dc*/ 	.word	index@(__assertfail)
	.align		4
        /*00e0*/ 	.word	index@(_ZN7cutlass13device_kernelIN5flash11enable_sm90INS1_16FlashAttnFwdSm90INS1_25CollectiveMainloopFwdSm90ILi2EN4cute5tupleIJNS5_1CILi1EEES8_S8_EEENS6_IJNS7_ILi192EEENS7_ILi128EEENS7_ILi96EEEEEELi96ENS_12float_e4m3_tEfNS_4arch4Sm90ELb0ELb0ELb1ELb0ELb1ELb0ELb0ELb1ELb1ELb1ELb1ELb0EEENS1_21CollectiveEpilogueFwdINS6_IJSA_SC_SB_EEES9_NS_10bfloat16_tESG_Li384ELb0ELb1ELb1ELb1EEENS1_19SingleTileSchedulerILb0ELb1ELb1ELi192EEEEEEEEEvNT_6ParamsE)
	.align		4
        /*00e4*/ 	.word	index@(__assertfail)
	.align		4
        /*00e8*/ 	.word	index@(_ZN7cutlass13device_kernelIN5flash11enable_sm90INS1_16FlashAttnFwdSm90INS1_25CollectiveMainloopFwdSm90ILi2EN4cute5tupleIJNS5_1CILi1EEES8_S8_EEENS6_IJNS7_ILi192EEENS7_ILi128EEENS7_ILi96EEEEEELi96ENS_12float_e4m3_tEfNS_4arch4Sm90ELb0ELb0ELb1ELb1ELb1ELb0ELb0ELb1ELb1ELb1ELb1ELb0EEENS1_21CollectiveEpilogueFwdINS6_IJSA_SC_SB_EEES9_NS_10bfloat16_tESG_Li384ELb1ELb1ELb1ELb1EEENS1_36VarlenDynamicPersistentTileSchedulerILi192ELi128ELi384ELi128ELb1ELb1ELb1ELb0ELb1ELb1EEEEEEEEEvNT_6ParamsE)
	.align		4
        /*00ec*/ 	.word	index@(__assertfail)
	.align		4
        /*00f0*/ 	.word	index@(_ZN7cutlass13device_kernelIN5flash11enable_sm90INS1_16FlashAttnFwdSm90INS1_25CollectiveMainloopFwdSm90ILi2EN4cute5tupleIJNS5_1CILi1EEES8_S8_EEENS6_IJNS7_ILi192EEENS7_ILi128EEENS7_ILi96EEEEEELi96ENS_12float_e4m3_tEfNS_4arch4Sm90ELb0ELb0ELb1ELb1ELb1ELb1ELb0ELb1ELb1ELb1ELb1ELb0EEENS1_21CollectiveEpilogueFwdINS6_IJSA_SC_SB_EEES9_NS_10bfloat16_tESG_Li384ELb1ELb1ELb1ELb1EEENS1_36VarlenDynamicPersistentTileSchedulerILi192ELi128ELi384ELi128ELb1ELb1ELb1ELb0ELb1ELb1EEEEEEEEEvNT_6ParamsE)
	.align		4
        /*00f4*/ 	.word	index@(__assertfail)
	.align		4
        /*00f8*/ 	.word	index@(_ZN7cutlass13device_kernelIN5flash11enable_sm90INS1_16FlashAttnFwdSm90INS1_25CollectiveMainloopFwdSm90ILi2EN4cute5tupleIJNS5_1CILi1EEES8_S8_EEENS6_IJNS7_ILi192EEENS7_ILi128EEENS7_ILi96EEEEEELi96ENS_12float_e4m3_tEfNS_4arch4Sm90ELb0ELb1ELb1ELb0ELb1ELb0ELb0ELb1ELb1ELb1ELb1ELb0EEENS1_21CollectiveEpilogueFwdINS6_IJSA_SC_SB_EEES9_NS_10bfloat16_tESG_Li384ELb0ELb1ELb1ELb1EEENS1_19SingleTileSchedulerILb0ELb1ELb1ELi192EEEEEEEEEvNT_6ParamsE)
	.align		4
        /*00fc*/ 	.word	index@(__assertfail)
	.align		4
        /*0100*/ 	.word	index@(_ZN7cutlass13device_kernelIN5flash11enable_sm90INS1_16FlashAttnFwdSm90INS1_25CollectiveMainloopFwdSm90ILi2EN4cute5tupleIJNS5_1CILi1EEES8_S8_EEENS6_IJNS7_ILi192EEENS7_ILi128EEENS7_ILi96EEEEEELi96ENS_12float_e4m3_tEfNS_4arch4Sm90ELb0ELb1ELb1ELb1ELb1ELb0ELb0ELb1ELb1ELb1ELb1ELb0EEENS1_21CollectiveEpilogueFwdINS6_IJSA_SC_SB_EEES9_NS_10bfloat16_tESG_Li384ELb1ELb1ELb1ELb1EEENS1_36VarlenDynamicPersistentTileSchedulerILi192ELi128ELi384ELi128ELb1ELb1ELb1ELb1ELb0ELb1EEEEEEEEEvNT_6ParamsE)
	.align		4
        /*0104*/ 	.word	index@(__assertfail)
	.align		4
        /*0108*/ 	.word	index@(_ZN7cutlass13device_kernelIN5flash11enable_sm90INS1_16FlashAttnFwdSm90INS1_25CollectiveMainloopFwdSm90ILi2EN4cute5tupleIJNS5_1CILi1EEES8_S8_EEENS6_IJNS7_ILi192EEENS7_ILi128EEENS7_ILi96EEEEEELi96ENS_12float_e4m3_tEfNS_4arch4Sm90ELb0ELb1ELb1ELb1ELb1ELb1ELb0ELb1ELb1ELb1ELb1ELb0EEENS1_21CollectiveEpilogueFwdINS6_IJSA_SC_SB_EEES9_NS_10bfloat16_tESG_Li384ELb1ELb1ELb1ELb1EEENS1_36VarlenDynamicPersistentTileSchedulerILi192ELi128ELi384ELi128ELb1ELb1ELb1ELb1ELb0ELb1EEEEEEEEEvNT_6ParamsE)
	.align		4
        /*010c*/ 	.word	index@(__assertfail)
	.align		4
        /*0110*/ 	.word	index@(_ZN7cutlass13device_kernelIN5flash11enable_sm90INS1_16FlashAttnFwdSm90INS1_25CollectiveMainloopFwdSm90ILi2EN4cute5tupleIJNS5_1CILi1EEES8_S8_EEENS6_IJNS7_ILi192EEENS7_ILi128EEENS7_ILi96EEEEEELi96ENS_12float_e4m3_tEfNS_4arch4Sm90ELb1ELb0ELb1ELb0ELb1ELb0ELb0ELb1ELb1ELb1ELb1ELb0EEENS1_21CollectiveEpilogueFwdINS6_IJSA_SC_SB_EEES9_NS_10bfloat16_tESG_Li384ELb0ELb1ELb1ELb1EEENS1_19SingleTileSchedulerILb0ELb1ELb1ELi192EEEEEEEEEvNT_6ParamsE)
	.align		4
        /*0114*/ 	.word	index@(__assertfail)
	.align		4
        /*0118*/ 	.word	index@(_ZN7cutlass13device_kernelIN5flash11enable_sm90INS1_16FlashAttnFwdSm90INS1_25CollectiveMainloopFwdSm90ILi2EN4cute5tupleIJNS5_1CILi1EEES8_S8_EEENS6_IJNS7_ILi192EEENS7_ILi128EEENS7_ILi96EEEEEELi96ENS_12float_e4m3_tEfNS_4arch4Sm90ELb1ELb0ELb1ELb1ELb1ELb0ELb0ELb1ELb1ELb1ELb1ELb0EEENS1_21CollectiveEpilogueFwdINS6_IJSA_SC_SB_EEES9_NS_10bfloat16_tESG_Li384ELb1ELb1ELb1ELb1EEENS1_36VarlenDynamicPersistentTileSchedulerILi192ELi128ELi384ELi128ELb1ELb1ELb1ELb1ELb1ELb1EEEEEEEEEvNT_6ParamsE)
	.align		4
        /*011c*/ 	.word	index@(__assertfail)
	.align		4
        /*0120*/ 	.word	index@(_ZN7cutlass13device_kernelIN5flash11enable_sm90INS1_16FlashAttnFwdSm90INS1_25CollectiveMainloopFwdSm90ILi2EN4cute5tupleIJNS5_1CILi1EEES8_S8_EEENS6_IJNS7_ILi192EEENS7_ILi128EEENS7_ILi96EEEEEELi96ENS_12float_e4m3_tEfNS_4arch4Sm90ELb1ELb0ELb1ELb1ELb1ELb1ELb0ELb1ELb1ELb1ELb1ELb0EEENS1_21CollectiveEpilogueFwdINS6_IJSA_SC_SB_EEES9_NS_10bfloat16_tESG_Li384ELb1ELb1ELb1ELb1EEENS1_36VarlenDynamicPersistentTileSchedulerILi192ELi128ELi384ELi128ELb1ELb1ELb1ELb1ELb1ELb1EEEEEEEEEvNT_6ParamsE)
	.align		4
        /*0124*/ 	.word	index@(__assertfail)
	.align		4
        /*0128*/ 	.word	index@(_ZN7cutlass13device_kernelIN5flash11enable_sm90INS1_16FlashAttnFwdSm90INS1_25CollectiveMainloopFwdSm90ILi2EN4cute5tupleIJNS5_1CILi1EEES8_S8_EEENS6_IJNS7_ILi192EEENS7_ILi160EEENS7_ILi64EEEEEELi64ENS_12float_e4m3_tEfNS_4arch4Sm90ELb0ELb0ELb1ELb0ELb1ELb0ELb0ELb1ELb1ELb1ELb1ELb0EEENS1_21CollectiveEpilogueFwdINS6_IJSA_SC_SB_EEES9_NS_10bfloat16_tESG_Li384ELb0ELb1ELb1ELb1EEENS1_19SingleTileSchedulerILb0ELb1ELb1ELi192EEEEEEEEEvNT_6ParamsE)
	.align		4
        /*012c*/ 	.word	index@(__assertfail)
	.align		4
        /*0130*/ 	.word	index@(_ZN7cutlass13device_kernelIN5flash11enable_sm90INS1_16FlashAttnFwdSm90INS1_25CollectiveMainloopFwdSm90ILi2EN4cute5tupleIJNS5_1CILi1EEES8_S8_EEENS6_IJNS7_ILi192EEENS7_ILi160EEENS7_ILi64EEEEEELi64ENS_12float_e4m3_tEfNS_4arch4Sm90ELb0ELb0ELb1ELb1ELb1ELb0ELb0ELb1ELb1ELb1ELb1ELb0EEENS1_21CollectiveEpilogueFwdINS6_IJSA_SC_SB_EEES9_NS_10bfloat16_tESG_Li384ELb1ELb1ELb1ELb1EEENS1_36VarlenDynamicPersistentTileSchedulerILi192ELi160ELi384ELi128ELb1ELb1ELb1ELb0ELb1ELb1EEEEEEEEEvNT_6ParamsE)
	.align		4
        /*0134*/ 	.word	index@(__assertfail)
	.align		4
        /*0138*/ 	.word	index@(_ZN7cutlass13device_kernelIN5flash11enable_sm90INS1_16FlashAttnFwdSm90INS1_25CollectiveMainloopFwdSm90ILi2EN4cute5tupleIJNS5_1CILi1EEES8_S8_EEENS6_IJNS7_ILi192EEENS7_ILi160EEENS7_ILi64EEEEEELi64ENS_12float_e4m3_tEfNS_4arch4Sm90ELb0ELb0ELb1ELb1ELb1ELb1ELb0ELb1ELb1ELb1ELb1ELb0EEENS1_21CollectiveEpilogueFwdINS6_IJSA_SC_SB_EEES9_NS_10bfloat16_tESG_Li384ELb1ELb1ELb1ELb1EEENS1_36VarlenDynamicPersistentTileSchedulerILi192ELi160ELi384ELi128ELb1ELb1ELb1ELb0ELb1ELb1EEEEEEEEEvNT_6ParamsE)
	.align		4
        /*013c*/ 	.word	index@(__assertfail)
	.align		4
        /*0140*/ 	.word	index@(_ZN7cutlass13device_kernelIN5flash11enable_sm90INS1_16FlashAttnFwdSm90INS1_25CollectiveMainloopFwdSm90ILi2EN4cute5tupleIJNS5_1CILi1EEES8_S8_EEENS6_IJNS7_ILi192EEENS7_ILi160EEENS7_ILi64EEEEEELi64ENS_12float_e4m3_tEfNS_4arch4Sm90ELb0ELb1ELb1ELb0ELb1ELb0ELb0ELb1ELb1ELb1ELb1ELb0EEENS1_21CollectiveEpilogueFwdINS6_IJSA_SC_SB_EEES9_NS_10bfloat16_tESG_Li384ELb0ELb1ELb1ELb1EEENS1_19SingleTileSchedulerILb0ELb1ELb1ELi192EEEEEEEEEvNT_6ParamsE)
	.align		4
        /*0144*/ 	.word	index@(__assertfail)
	.align		4
        /*0148*/ 	.word	index@(_ZN7cutlass13device_kernelIN5flash11enable_sm90INS1_16FlashAttnFwdSm90INS1_25CollectiveMainloopFwdSm90ILi2EN4cute5tupleIJNS5_1CILi1EEES8_S8_EEENS6_IJNS7_ILi192EEENS7_ILi160EEENS7_ILi64EEEEEELi64ENS_12float_e4m3_tEfNS_4arch4Sm90ELb0ELb1ELb1ELb1ELb1ELb0ELb0ELb1ELb1ELb1ELb1ELb0EEENS1_21CollectiveEpilogueFwdINS6_IJSA_SC_SB_EEES9_NS_10bfloat16_tESG_Li384ELb1ELb1ELb1ELb1EEENS1_36VarlenDynamicPersistentTileSchedulerILi192ELi160ELi384ELi128ELb1ELb1ELb1ELb1ELb0ELb1EEEEEEEEEvNT_6ParamsE)
	.align		4
        /*014c*/ 	.word	index@(__assertfail)
	.align		4
        /*0150*/ 	.word	index@(_ZN7cutlass13device_kernelIN5flash11enable_sm90INS1_16FlashAttnFwdSm90INS1_25CollectiveMainloopFwdSm90ILi2EN4cute5tupleIJNS5_1CILi1EEES8_S8_EEENS6_IJNS7_ILi192EEENS7_ILi160EEENS7_ILi64EEEEEELi64ENS_12float_e4m3_tEfNS_4arch4Sm90ELb0ELb1ELb1ELb1ELb1ELb1ELb0ELb1ELb1ELb1ELb1ELb0EEENS1_21CollectiveEpilogueFwdINS6_IJSA_SC_SB_EEES9_NS_10bfloat16_tESG_Li384ELb1ELb1ELb1ELb1EEENS1_36VarlenDynamicPersistentTileSchedulerILi192ELi160ELi384ELi128ELb1ELb1ELb1ELb1ELb0ELb1EEEEEEEEEvNT_6ParamsE)
	.align		4
        /*0154*/ 	.word	index@(__assertfail)
	.align		4
        /*0158*/ 	.word	index@(_ZN7cutlass13device_kernelIN5flash11enable_sm90INS1_16FlashAttnFwdSm90INS1_25CollectiveMainloopFwdSm90ILi2EN4cute5tupleIJNS5_1CILi1EEES8_S8_EEENS6_IJNS7_ILi192EEENS7_ILi160EEENS7_ILi64EEEEEELi64ENS_12float_e4m3_tEfNS_4arch4Sm90ELb1ELb0ELb1ELb0ELb1ELb0ELb0ELb1ELb1ELb1ELb1ELb0EEENS1_21CollectiveEpilogueFwdINS6_IJSA_SC_SB_EEES9_NS_10bfloat16_tESG_Li384ELb0ELb1ELb1ELb1EEENS1_19SingleTileSchedulerILb0ELb1ELb1ELi192EEEEEEEEEvNT_6ParamsE)
	.align		4
        /*015c*/ 	.word	index@(__assertfail)
	.align		4
        /*0160*/ 	.word	index@(_ZN7cutlass13device_kernelIN5flash11enable_sm90INS1_16FlashAttnFwdSm90INS1_25CollectiveMainloopFwdSm90ILi2EN4cute5tupleIJNS5_1CILi1EEES8_S8_EEENS6_IJNS7_ILi192EEENS7_ILi160EEENS7_ILi64EEEEEELi64ENS_12float_e4m3_tEfNS_4arch4Sm90ELb1ELb0ELb1ELb1ELb1ELb0ELb0ELb1ELb1ELb1ELb1ELb0EEENS1_21CollectiveEpilogueFwdINS6_IJSA_SC_SB_EEES9_NS_10bfloat16_tESG_Li384ELb1ELb1ELb1ELb1EEENS1_36VarlenDynamicPersistentTileSchedulerILi192ELi160ELi384ELi128ELb1ELb1ELb1ELb1ELb1ELb1EEEEEEEEEvNT_6ParamsE)
	.align		4
        /*0164*/ 	.word	index@(__assertfail)
	.align		4
        /*0168*/ 	.word	index@(_ZN7cutlass13device_kernelIN5flash11enable_sm90INS1_16FlashAttnFwdSm90INS1_25CollectiveMainloopFwdSm90ILi2EN4cute5tupleIJNS5_1CILi1EEES8_S8_EEENS6_IJNS7_ILi192EEENS7_ILi160EEENS7_ILi64EEEEEELi64ENS_12float_e4m3_tEfNS_4arch4Sm90ELb1ELb0ELb1ELb1ELb1ELb1ELb0ELb1ELb1ELb1ELb1ELb0EEENS1_21CollectiveEpilogueFwdINS6_IJSA_SC_SB_EEES9_NS_10bfloat16_tESG_Li384ELb1ELb1ELb1ELb1EEENS1_36VarlenDynamicPersistentTileSchedulerILi192ELi160ELi384ELi128ELb1ELb1ELb1ELb1ELb1ELb1EEEEEEEEEvNT_6ParamsE)
	.align		4
        /*016c*/ 	.word	index@(__assertfail)
	.align		4
        /*0170*/ 	.word	0x00000000
	.align		4
        /*0174*/ 	.word	0xfffffffe
	.align		4
        /*0178*/ 	.word	0x00000000
	.align		4
        /*017c*/ 	.word	0xfffffffd
	.align		4
        /*0180*/ 	.word	0x00000000
	.align		4
        /*0184*/ 	.word	0xfffffffc


//--------------------- .nv.constant4             --------------------------
	.section	.nv.constant4,"a",@progbits
	.align	8
	.align		8
.nv.constant4:
        /*0000*/ 	.dword	__assertfail
	.align		8
        /*0008*/ 	.dword	__unnamed_1
	.align		8
        /*0010*/ 	.dword	__unnamed_2
	.align		8
        /*0018*/ 	.dword	__unnamed_3
	.align		8
        /*0020*/ 	.dword	__unnamed_4
	.align		8
        /*0028*/ 	.dword	__unnamed_5
	.align		8
        /*0030*/ 	.dword	__unnamed_6
	.align		8
        /*0038*/ 	.dword	_ZZN5flash28permute_output_fp8_VcolmajorIN4cute6TensorINS1_11ArrayEngineIfLm32EEENS1_6LayoutINS1_5tupleIJNS6_IJNS1_1CILi2EEES8_NS7_ILi8EEEEEENS7_ILi1EEESB_EEENS6_IJNS6_IJSB_S8_NS7_ILi4EEEEEENS7_ILi0EEESF_EEEEEEEEEvRT_E9upper_map
	.align		8
        /*0040*/ 	.dword	__unnamed_7
	.align		8
        /*0048*/ 	.dword	__unnamed_8
	.align		8
        /*0050*/ 	.dword	__unnamed_9
	.align		8
        /*0058*/ 	.dword	__unnamed_10
	.align		8
        /*0060*/ 	.dword	__unnamed_11
	.align		8
        /*0068*/ 	.dword	__unnamed_12
	.align		8
        /*0070*/ 	.dword	_ZZN5flash28permute_output_fp8_VcolmajorIN4cute6TensorINS1_11ArrayEngineIfLm48EEENS1_6LayoutINS1_5tupleIJNS6_IJNS1_1CILi2EEES8_NS7_ILi12EEEEEENS7_ILi1EEESB_EEENS6_IJNS6_IJSB_S8_NS7_ILi4EEEEEENS7_ILi0EEESF_EEEEEEEEEvRT_E9upper_map
	.align		8
        /*0078*/ 	.dword	__unnamed_13
	.align		8
        /*0080*/ 	.dword	__unnamed_14
	.align		8
        /*0088*/ 	.dword	__unnamed_15
	.align		8
        /*0090*/ 	.dword	__unnamed_16
	.align		8
        /*0098*/ 	.dword	__unnamed_17
	.align		8
        /*00a0*/ 	.dword	__unnamed_18
	.align		8
        /*00a8*/ 	.dword	_ZZN5flash28permute_output_fp8_VcolmajorIN4cute6TensorINS1_11ArrayEngineIfLm64EEENS1_6LayoutINS1_5tupleIJNS6_IJNS1_1CILi2EEES8_NS7_ILi16EEEEEENS7_ILi1EEESB_EEENS6_IJNS6_IJSB_S8_NS7_ILi4EEEEEENS7_ILi0EEESF_EEEEEEEEEvRT_E9upper_map
	.align		8
        /*00b0*/ 	.dword	__unnamed_19
	.align		8
        /*00b8*/ 	.dword	__unnamed_20
	.align		8
        /*00c0*/ 	.dword	__unnamed_21
	.align		8
        /*00c8*/ 	.dword	__unnamed_22
	.align		8
        /*00d0*/ 	.dword	__unnamed_23
	.align		8
        /*00d8*/ 	.dword	_ZZN5flash28permute_output_fp8_VcolmajorIN4cute6TensorINS1_11ArrayEngineIfLm96EEENS1_6LayoutINS1_5tupleIJNS6_IJNS1_1CILi2EEES8_NS7_ILi24EEEEEENS7_ILi1EEESB_EEENS6_IJNS6_IJSB_S8_NS7_ILi4EEEEEENS7_ILi0EEESF_EEEEEEEEEvRT_E9upper_map
	.align		8
        /*00e0*/ 	.dword	__unnamed_24
	.align		8
        /*00e8*/ 	.dword	__unnamed_25
	.align		8
        /*00f0*/ 	.dword	__unnamed_26
	.align		8
        /*00f8*/ 	.dword	__unnamed_27
	.align		8
        /*0100*/ 	.dword	__unnamed_28
	.align		8
        /*0108*/ 	.dword	__unnamed_29
	.align		8
        /*0110*/ 	.dword	__unnamed_30
	.align		8
        /*0118*/ 	.dword	__unnamed_31
	.align		8
        /*0120*/ 	.dword	__unnamed_32
	.align		8
        /*0128*/ 	.dword	_ZZN5flash28permute_output_fp8_VcolmajorIN4cute6TensorINS1_11ArrayEngineIfLm128EEENS1_6LayoutINS1_5tupleIJNS6_IJNS1_1CILi2EEES8_NS7_ILi32EEEEEENS7_ILi1EEESB_EEENS6_IJNS6_IJSB_S8_NS7_ILi4EEEEEENS7_ILi0EEESF_EEEEEEEEEvRT_E9upper_map
	.align		8
        /*0130*/ 	.dword	__unnamed_33
	.align		8
        /*0138*/ 	.dword	__unnamed_34
	.align		8
        /*0140*/ 	.dword	__unnamed_35
	.align		8
        /*0148*/ 	.dword	__unnamed_36
	.align		8
        /*0150*/ 	.dword	__unnamed_37
	.align		8
        /*0158*/ 	.dword	_ZN86_INTERNAL_df027bae_50_flash_fwd_hdimall_e4m3_paged_split_softcap_sm90_cu_ceb34e2a_37124cuda3std3__45__cpo5beginE
	.align		8
        /*0160*/ 	.dword	_ZN86_INTERNAL_df027bae_50_flash_fwd_hdimall_e4m3_paged_split_softcap_sm90_cu_ceb34e2a_37124cuda3std3__45__cpo3endE
	.align		8
        /*0168*/ 	.dword	_ZN86_INTERNAL_df027bae_50_flash_fwd_hdimall_e4m3_paged_split_softcap_sm90_cu_ceb34e2a_37124cuda3std3__45__cpo6cbeginE
	.align		8
        /*0170*/ 	.dword	_ZN86_INTERNAL_df027bae_50_flash_fwd_hdimall_e4m3_paged_split_softcap_sm90_cu_ceb34e2a_37124cuda3std3__45__cpo4cendE
	.align		8
        /*0178*/ 	.dword	_ZN86_INTERNAL_df027bae_50_flash_fwd_hdimall_e4m3_paged_split_softcap_sm90_cu_ceb34e2a_37124cuda3std3__488_GLOBAL__N__df027bae_50_flash_fwd_hdimall_e4m3_paged_split_softcap_sm90_cu_ceb34e2a_37126ignoreE
	.align		8
        /*0180*/ 	.dword	_ZN86_INTERNAL_df027bae_50_flash_fwd_hdimall_e4m3_paged_split_softcap_sm90_cu_ceb34e2a_37124cuda3std3__419piecewise_constructE
	.align		8
        /*0188*/ 	.dword	_ZN86_INTERNAL_df027bae_50_flash_fwd_hdimall_e4m3_paged_split_softcap_sm90_cu_ceb34e2a_37124cuda3std3__48in_placeE
	.align		8
        /*0190*/ 	.dword	_ZN86_INTERNAL_df027bae_50_flash_fwd_hdimall_e4m3_paged_split_softcap_sm90_cu_ceb34e2a_37124cuda3std6ranges3__45__cpo4swapE
	.align		8
        /*0198*/ 	.dword	_ZN86_INTERNAL_df027bae_50_flash_fwd_hdimall_e4m3_paged_split_softcap_sm90_cu_ceb34e2a_37124cuda3std6ranges3__45__cpo9iter_moveE
	.align		8
        /*01a0*/ 	.dword	_ZN86_INTERNAL_df027bae_50_flash_fwd_hdimall_e4m3_paged_split_softcap_sm90_cu_ceb34e2a_37124cute7productE
	.align		8
        /*01a8*/ 	.dword	_ZN86_INTERNAL_df027bae_50_flash_fwd_hdimall_e4m3_paged_split_softcap_sm90_cu_ceb34e2a_37124cute1_E
	.align		8
        /*01b0*/ 	.dword	$str$23
	.align		8
        /*01b8*/ 	.dword	$str$24


//--------------------- .text._ZN7cutlass13device_kernelIN5flash11enable_sm90INS1_16FlashAttnFwdSm90INS1_25CollectiveMainloopFwdSm90ILi2EN4cute5tupleIJNS5_1CILi1EEES8_S8_EEENS6_IJNS7_ILi128EEESA_NS7_ILi256EEEEEELi256ENS_12float_e4m3_tEfNS_4arch4Sm90ELb0ELb0ELb1ELb0ELb1ELb0ELb0ELb1ELb0ELb1ELb1ELb0EEENS1_21CollectiveEpilogueFwdINS6_IJSA_SB_SA_EEES9_NS_10bfloat16_tESF_Li256ELb0ELb1ELb1ELb1EEENS1_19SingleTileSchedulerILb0ELb1ELb1ELi128EEEEEEEEEvNT_6ParamsE --------------------------
	.section	.text._ZN7cutlass13device_kernelIN5flash11enable_sm90INS1_16FlashAttnFwdSm90INS1_25CollectiveMainloopFwdSm90ILi2EN4cute5tupleIJNS5_1CILi1EEES8_S8_EEENS6_IJNS7_ILi128EEESA_NS7_ILi256EEEEEELi256ENS_12float_e4m3_tEfNS_4arch4Sm90ELb0ELb0ELb1ELb0ELb1ELb0ELb0ELb1ELb0ELb1ELb1ELb0EEENS1_21CollectiveEpilogueFwdINS6_IJSA_SB_SA_EEES9_NS_10bfloat16_tESF_Li256ELb0ELb1ELb1ELb1EEENS1_19SingleTileSchedulerILb0ELb1ELb1ELi128EEEEEEEEEvNT_6ParamsE,"ax",@progbits
	.align	128
.text._ZN7cutlass13device_kernelIN5flash11enable_sm90INS1_16FlashAttnFwdSm90INS1_25CollectiveMainloopFwdSm90ILi2EN4cute5tupleIJNS5_1CILi1EEES8_S8_EEENS6_IJNS7_ILi128EEESA_NS7_ILi256EEEEEELi256ENS_12float_e4m3_tEfNS_4arch4Sm90ELb0ELb0ELb1ELb0ELb1ELb0ELb0ELb1ELb0ELb1ELb1ELb0EEENS1_21CollectiveEpilogueFwdINS6_IJSA_SB_SA_EEES9_NS_10bfloat16_tESF_Li256ELb0ELb1ELb1ELb1EEENS1_19SingleTileSchedulerILb0ELb1ELb1ELi128EEEEEEEEEvNT_6ParamsE:
        .type           _ZN7cutlass13device_kernelIN5flash11enable_sm90INS1_16FlashAttnFwdSm90INS1_25CollectiveMainloopFwdSm90ILi2EN4cute5tupleIJNS5_1CILi1EEES8_S8_EEENS6_IJNS7_ILi128EEESA_NS7_ILi256EEEEEELi256ENS_12float_e4m3_tEfNS_4arch4Sm90ELb0ELb0ELb1ELb0ELb1ELb0ELb0ELb1ELb0ELb1ELb1ELb0EEENS1_21CollectiveEpilogueFwdINS6_IJSA_SB_SA_EEES9_NS_10bfloat16_tESF_Li256ELb0ELb1ELb1ELb1EEENS1_19SingleTileSchedulerILb0ELb1ELb1ELi128EEEEEEEEEvNT_6ParamsE,@function
        .size           _ZN7cutlass13device_kernelIN5flash11enable_sm90INS1_16FlashAttnFwdSm90INS1_25CollectiveMainloopFwdSm90ILi2EN4cute5tupleIJNS5_1CILi1EEES8_S8_EEENS6_IJNS7_ILi128EEESA_NS7_ILi256EEEEEELi256ENS_12float_e4m3_tEfNS_4arch4Sm90ELb0ELb0ELb1ELb0ELb1ELb0ELb0ELb1ELb0ELb1ELb1ELb0EEENS1_21CollectiveEpilogueFwdINS6_IJSA_SB_SA_EEES9_NS_10bfloat16_tESF_Li256ELb0ELb1ELb1ELb1EEENS1_19SingleTileSchedulerILb0ELb1ELb1ELi128EEEEEEEEEvNT_6ParamsE,(.L_x_16266 - _ZN7cutlass13device_kernelIN5flash11enable_sm90INS1_16FlashAttnFwdSm90INS1_25CollectiveMainloopFwdSm90ILi2EN4cute5tupleIJNS5_1CILi1EEES8_S8_EEENS6_IJNS7_ILi128EEESA_NS7_ILi256EEEEEELi256ENS_12float_e4m3_tEfNS_4arch4Sm90ELb0ELb0ELb1ELb0ELb1ELb0ELb0ELb1ELb0ELb1ELb1ELb0EEENS1_21CollectiveEpilogueFwdINS6_IJSA_SB_SA_EEES9_NS_10bfloat16_tESF_Li256ELb0ELb1ELb1ELb1EEENS1_19SingleTileSchedulerILb0ELb1ELb1ELi128EEEEEEEEEvNT_6ParamsE)
        .other          _ZN7cutlass13device_kernelIN5flash11enable_sm90INS1_16FlashAttnFwdSm90INS1_25CollectiveMainloopFwdSm90ILi2EN4cute5tupleIJNS5_1CILi1EEES8_S8_EEENS6_IJNS7_ILi128EEESA_NS7_ILi256EEEEEELi256ENS_12float_e4m3_tEfNS_4arch4Sm90ELb0ELb0ELb1ELb0ELb1ELb0ELb0ELb1ELb0ELb1ELb1ELb0EEENS1_21CollectiveEpilogueFwdINS6_IJSA_SB_SA_EEES9_NS_10bfloat16_tESF_Li256ELb0ELb1ELb1ELb1EEENS1_19SingleTileSchedulerILb0ELb1ELb1ELi128EEEEEEEEEvNT_6ParamsE,@"STO_CUDA_ENTRY STV_DEFAULT"
_ZN7cutlass13device_kernelIN5flash11enable_sm90INS1_16FlashAttnFwdSm90INS1_25CollectiveMainloopFwdSm90ILi2EN4cute5tupleIJNS5_1CILi1EEES8_S8_EEENS6_IJNS7_ILi128EEESA_NS7_ILi256EEEEEELi256ENS_12float_e4m3_tEfNS_4arch4Sm90ELb0ELb0ELb1ELb0ELb1ELb0ELb0ELb1ELb0ELb1ELb1ELb0EEENS1_21CollectiveEpilogueFwdINS6_IJSA_SB_SA_EEES9_NS_10bfloat16_tESF_Li256ELb0ELb1ELb1ELb1EEENS1_19SingleTileSchedulerILb0ELb1ELb1ELi128EEEEEEEEEvNT_6ParamsE:
[----:B------:R-:W0:Y:S02]  /*0000*/  LDC R1, c[0x0][0x28] ;  /* 0x00000a00ff017b82 */ /* 0x000e240000000800 */
[----:B0-----:R-:W-:Y:S01]  /*0010*/  VIADD R1, R1, 0xffffffe8 ;  /* 0xffffffe801017836 */ /* 0x001fe20000000000 */
[----:B------:R-:W0:Y:S01]  /*0020*/  S2R R17, SR_TID.X ;  /* 0x0000000000117919 */ /* 0x000e220000002100 */
[----:B------:R-:W-:Y:S01]  /*0030*/  ELECT P0, URZ, PT ;  /* 0x00000000003f782f */ /* 0x000fe20003800000 */
[----:B------:R-:W-:Y:S01]  /*0040*/  UMOV UR4, 0x80 ;  /* 0x0000008000047882 */ /* 0x000fe20000000000 */
[----:B------:R-:W-:Y:S01]  /*0050*/  UMOV UR7, 0x100 ;  /* 0x0000010000077882 */ /* 0x000fe20000000000 */
[--C-:B0-----:R-:W-:Y:S02]  /*0060*/  SHF.R.U32.HI R0, RZ, 0x5, R17.reuse ;  /* 0x00000005ff007819 */ /* 0x101fe40000011611 */
[----:B------:R-:W-:-:S03]  /*0070*/  SHF.R.U32.HI R16, RZ, 0x7, R17 ;  /* 0x00000007ff107819 */ /* 0x000fc60000011611 */
[----:B------:R-:W0:Y:S04]  /*0080*/  SHFL.IDX PT, R2, R0, RZ, 0x1f ;  /* 0x00001fff00027589 */ /* 0x000e2800000e0000 */
[----:B------:R1:W2:Y:S01]  /*0090*/  SHFL.IDX PT, R3, R16, RZ, 0x1f ;  /* 0x00001fff10037589 */ /* 0x0002a200000e0000 */
[C---:B0-----:R-:W-:Y:S02]  /*00a0*/  ISETP.NE.OR P0, PT, R2.reuse, RZ, !P0 ;  /* 0x000000ff0200720c */ /* 0x041fe40004705670 */
[----:B------:R-:W-:-:S11]  /*00b0*/  ISETP.NE.AND P1, PT, R2, RZ, PT ;  /* 0x000000ff0200720c */ /* 0x000fd60003f25270 */
[----:B------:R-:W-:Y:S01]  /*00c0*/  VOTEU.ALL UP0, P0 ;  /* 0x00000000003f7886 */ /* 0x000fe20000000000 */
[----:B------:R-:W-:-:S04]  /*00d0*/  VOTEU.ALL UP1, P0 ;  /* 0x00000000003f7886 */ /* 0x000fc80000020000 */
[----:B------:R-:W0:Y:S01]  /*00e0*/  @!UP0 S2UR UR8, SR_CgaCtaId ;  /* 0x00000000000889c3 */ /* 0x000e220000008800 */
[----:B------:R-:W-:Y:S01]  /*00f0*/  @!UP0 UMOV UR6, 0x400 ;  /* 0x0000040000068882 */ /* 0x000fe20000000000 */
[----:B------:R-:W-:-:S04]  /*0100*/  @!UP0 UIADD3 UR4, -UR4, 0x100000, URZ ;  /* 0x0010000004048890 */ /* 0x000fc8000fffe13f */
[----:B------:R-:W-:Y:S02]  /*0110*/  @!UP0 USHF.L.U32 UR5, UR4, 0xb, URZ ;  /* 0x0000000b04058899 */ /* 0x000fe4000800063f */
[----:B------:R-:W-:Y:S02]  /*0120*/  @!UP0 USHF.L.U32 UR4, UR4, 0x1, URZ ;  /* 0x0000000104048899 */ /* 0x000fe4000800063f */
[----:B0-----:R-:W-:Y:S02]  /*0130*/  @!UP0 ULEA UR8, UR8, UR6, 0x18 ;  /* 0x0000000608088291 */ /* 0x001fe4000f8ec03f */
[----:B------:R-:W-:-:S04]  /*0140*/  @!UP0 UIADD3 UR6, -UR7, 0x100000, URZ ;  /* 0x0010000007068890 */ /* 0x000fc8000fffe13f */
[----:B------:R-:W-:Y:S02]  /*0150*/  @!UP0 USHF.L.U32 UR7, UR6, 0xb, URZ ;  /* 0x0000000b06078899 */ /* 0x000fe4000800063f */
[----:B------:R-:W-:Y:S01]  /*0160*/  @!UP0 USHF.L.U32 UR6, UR6, 0x1, URZ ;  /* 0x0000000106068899 */ /* 0x000fe2000800063f */
[----:B------:R-:W-:-:S05]  /*0170*/  VOTEU.ALL UP0, P0 ;  /* 0x00000000003f7886 */ /* 0x000fca0000000000 */
[----:B------:R1:W0:Y:S06]  /*0180*/  @!UP0 SYNCS.EXCH.64 URZ, [UR8+0x38800], UR4 ;  /* 0x03880004083f85b2 */ /* 0x00022c0008000100 */
[----:B------:R1:W3:Y:S02]  /*0190*/  @!UP1 SYNCS.EXCH.64 URZ, [UR8+0x38820], UR6 ;  /* 0x03882006083f95b2 */ /* 0x0002e40008000100 */
[----:B-12---:R-:W-:Y:S05]  /*01a0*/  @P1 BRA `(.L_x_0) ;  /* 0x0000000000481947 */ /* 0x006fea0003800000 */
[----:B------:R-:W1:Y:S01]  /*01b0*/  S2UR UR5, SR_CgaCtaId ;  /* 0x00000000000579c3 */ /* 0x000e620000008800 */
[----:B------:R-:W-:Y:S01]  /*01c0*/  UMOV UR4, 0x400 ;  /* 0x0000040000047882 */ /* 0x000fe20000000000 */
[----:B------:R-:W-:Y:S01]  /*01d0*/  UMOV UR6, 0x80 ;  /* 0x0000008000067882 */ /* 0x000fe20000000000 */
[----:B------:R-:W-:Y:S01]  /*01e0*/  UMOV UR7, 0x100 ;  /* 0x0000010000077882 */ /* 0x000fe20000000000 */
[----:B------:R-:W-:Y:S01]  /*01f0*/  ELECT P0, URZ, PT ;  /* 0x00000000003f782f */ /* 0x000fe20003800000 */
[----:B-1----:R-:W-:Y:S02]  /*0200*/  ULEA UR8, UR5, UR4, 0x18 ;  /* 0x0000000405087291 */ /* 0x002fe4000f8ec03f */
[----:B------:R-:W-:-:S04]  /*0210*/  UIADD3 UR4, -UR6, 0x100000, URZ ;  /* 0x0010000006047890 */ /* 0x000fc8000fffe13f */
[----:B------:R-:W-:Y:S02]  /*0220*/  USHF.L.U32 UR5, UR4, 0xb, URZ ;  /* 0x0000000b04057899 */ /* 0x000fe4000800063f */
[----:B------:R-:W-:Y:S02]  /*0230*/  USHF.L.U32 UR4, UR4, 0x1, URZ ;  /* 0x0000000104047899 */ /* 0x000fe4000800063f */
[----:B------:R-:W-:-:S04]  /*0240*/  UIADD3 UR6, -UR7, 0x100000, URZ ;  /* 0x0010000007067890 */ /* 0x000fc8000fffe13f */
[----:B------:R-:W-:Y:S02]  /*0250*/  USHF.L.U32 UR7, UR6, 0xb, URZ ;  /* 0x0000000b06077899 */ /* 0x000fe4000800063f */
[----:B------:R-:W-:Y:S01]  /*0260*/  USHF.L.U32 UR6, UR6, 0x1, URZ ;  /* 0x0000000106067899 */ /* 0x000fe2000800063f */
[----:B------:R-:W1:Y:S03]  /*0270*/  FENCE.VIEW.ASYNC.S ;  /* 0x00000000000073c6 */ /* 0x000e660000000000 */
[----:B-1----:R1:W2:Y:S08]  /*0280*/  SYNCS.EXCH.64 URZ, [UR8+0x38830], UR4 ;  /* 0x03883004083f75b2 */ /* 0x0022b00008000100 */
[----:B------:R1:W4:Y:S01]  /*0290*/  SYNCS.EXCH.64 URZ, [UR8+0x38840], UR6 ;  /* 0x03884006083f75b2 */ /* 0x0003220008000100 */
[----:B------:R1:W0:Y:S01]  /*02a0*/  SYNCS.EXCH.64 URZ, [UR8+0x38838], UR4 ;  /* 0x03883804083f75b2 */ /* 0x0002220008000100 */
[----:B------:R1:W0:Y:S01]  /*02b0*/  SYNCS.EXCH.64 URZ, [UR8+0x38848], UR6 ;  /* 0x03884806083f75b2 */ /* 0x0002220008000100 */
[----:B------:R-:W-:Y:S01]  /*02c0*/  NOP ;  /* 0x0000000000007918 */ /* 0x000fe20000000000 */
.L_x_0:
[----:B------:R-:W5:Y:S01]  /*02d0*/  SHFL.IDX PT, R2, R0, RZ, 0x1f ;  /* 0x00001fff00027589 */ /* 0x000f6200000e0000 */
[----:B------:R-:W-:Y:S01]  /*02e0*/  NOP ;  /* 0x0000000000007918 */ /* 0x000fe20000000000 */
[----:B-----5:R-:W-:-:S13]  /*02f0*/  ISETP.NE.AND P0, PT, R2, RZ, PT ;  /* 0x000000ff0200720c */ /* 0x020fda0003f05270 */
[----:B------:R-:W-:Y:S05]  /*0300*/  @P0 BRA `(.L_x_1) ;  /* 0x0000000000480947 */ /* 0x000fea0003800000 */
[----:B-1----:R-:W1:Y:S01]  /*0310*/  S2UR UR5, SR_CgaCtaId ;  /* 0x00000000000579c3 */ /* 0x002e620000008800 */
        /* <DEDUP_REMOVED lines=12> */
[----:B-1----:R1:W0:Y:S08]  /*03e0*/  SYNCS.EXCH.64 URZ, [UR8+0x38850], UR4 ;  /* 0x03885004083f75b2 */ /* 0x0022300008000100 */
[----:B------:R1:W0:Y:S01]  /*03f0*/  SYNCS.EXCH.64 URZ, [UR8+0x38860], UR6 ;  /* 0x03886006083f75b2 */ /* 0x0002220008000100 */
[----:B------:R1:W0:Y:S01]  /*0400*/  SYNCS.EXCH.64 URZ, [UR8+0x38858], UR4 ;  /* 0x03885804083f75b2 */ /* 0x0002220008000100 */
[----:B------:R1:W0:Y:S01]  /*0410*/  SYNCS.EXCH.64 URZ, [UR8+0x38868], UR6 ;  /* 0x03886806083f75b2 */ /* 0x0002220008000100 */
[----:B------:R-:W-:Y:S01]  /*0420*/  NOP ;  /* 0x0000000000007918 */ /* 0x000fe20000000000 */
.L_x_1:
[----:B------:R-:W5:Y:S01]  /*0430*/  SHFL.IDX PT, R2, R0, RZ, 0x1f ;  /* 0x00001fff00027589 */ /* 0x000f6200000e0000 */
[----:B------:R-:W-:Y:S01]  /*0440*/  NOP ;  /* 0x0000000000007918 */ /* 0x000fe20000000000 */
[----:B-----5:R-:W-:-:S13]  /*0450*/  ISETP.NE.AND P0, PT, R2, RZ, PT ;  /* 0x000000ff0200720c */ /* 0x020fda0003f05270 */
[----:B------:R-:W-:Y:S05]  /*0460*/  @P0 BRA `(.L_x_2) ;  /* 0x0000000000380947 */ /* 0x000fea0003800000 */
[----:B-1----:R-:W1:Y:S01]  /*0470*/  S2UR UR5, SR_CgaCtaId ;  /* 0x00000000000579c3 */ /* 0x002e620000008800 */
[----:B------:R-:W-:Y:S01]  /*0480*/  UMOV UR4, 0x400 ;  /* 0x0000040000047882 */ /* 0x000fe20000000000 */
[----:B------:R-:W-:Y:S01]  /*0490*/  UMOV UR7, 0x80 ;  /* 0x0000008000077882 */ /* 0x000fe20000000000 */
[----:B------:R-:W-:Y:S01]  /*04a0*/  ELECT P0, URZ, PT ;  /* 0x00000000003f782f */ /* 0x000fe20003800000 */
[----:B-1----:R-:W-:Y:S02]  /*04b0*/  ULEA UR6, UR5, UR4, 0x18 ;  /* 0x0000000405067291 */ /* 0x002fe4000f8ec03f */
[----:B------:R-:W-:-:S04]  /*04c0*/  UIADD3 UR4, -UR7, 0x100000, URZ ;  /* 0x0010000007047890 */ /* 0x000fc8000fffe13f */
[----:B------:R-:W-:Y:S02]  /*04d0*/  USHF.L.U32 UR5, UR4, 0xb, URZ ;  /* 0x0000000b04057899 */ /* 0x000fe4000800063f */
[----:B------:R-:W-:Y:S01]  /*04e0*/  USHF.L.U32 UR4, UR4, 0x1, URZ ;  /* 0x0000000104047899 */ /* 0x000fe2000800063f */
[----:B------:R-:W1:Y:S11]  /*04f0*/  FENCE.VIEW.ASYNC.S ;  /* 0x00000000000073c6 */ /* 0x000e760000000000 */
[----:B-1----:R1:W0:Y:S01]  /*0500*/  SYNCS.EXCH.64 URZ, [UR6+0x38870], UR4 ;  /* 0x03887004063f75b2 */ /* 0x0022220008000100 */
[----:B------:R1:W0:Y:S01]  /*0510*/  SYNCS.EXCH.64 URZ, [UR6+0x38880], UR4 ;  /* 0x03888004063f75b2 */ /* 0x0002220008000100 */
[----:B------:R1:W0:Y:S01]  /*0520*/  SYNCS.EXCH.64 URZ, [UR6+0x38878], UR4 ;  /* 0x03887804063f75b2 */ /* 0x0002220008000100 */
[----:B------:R1:W0:Y:S01]  /*0530*/  SYNCS.EXCH.64 URZ, [UR6+0x38888], UR4 ;  /* 0x03888804063f75b2 */ /* 0x0002220008000100 */
[----:B------:R-:W-:Y:S01]  /*0540*/  NOP ;  /* 0x0000000000007918 */ /* 0x000fe20000000000 */
.L_x_2:
        /* <DEDUP_REMOVED lines=22> */
.L_x_3:
[----:B------:R-:W5:Y:S01]  /*06b0*/  SHFL.IDX PT, R2, R0, RZ, 0x1f ;  /* 0x00001fff00027589 */ /* 0x000f6200000e0000 */
[----:B------:R-:W-:Y:S01]  /*06c0*/  R2UR UR9, R3 ;  /* 0x00000000030972ca */ /* 0x000fe200000e0000 */
        /* <DEDUP_REMOVED lines=21> */
.L_x_4:
[----:B------:R-:W-:Y:S01]  /*0820*/  UISETP.NE.AND UP0, UPT, UR9, URZ, UPT ;  /* 0x0000003f0900728c */ /* 0x000fe2000bf05270 */
[----:B------:R-:W-:Y:S01]  /*0830*/  NOP ;  /* 0x0000000000007918 */ /* 0x000fe20000000000 */
[----:B------:R-:W-:Y:S01]  /*0840*/  UMOV UR36, 0x1 ;  /* 0x0000000100247882 */ /* 0x000fe20000000000 */
[----:B------:R-:W-:Y:S01]  /*0850*/  ULDC.64 UR46, c[0x0][0x208] ;  /* 0x00008200002e7ab9 */ /* 0x000fe20000000a00 */
[----:B------:R-:W-:Y:S01]  /*0860*/  USEL UR36, UR36, 0x2, !UP0 ;  /* 0x0000000224247887 */ /* 0x000fe2000c000000 */
[----:B------:R-:W-:Y:S01]  /*0870*/  BSSY B6, `(.L_x_5) ;  /* 0x0000fd5000067945 */ /* 0x000fe20003800000 */
[----:B0-234-:R-:W-:Y:S01]  /*0880*/  BAR.SYNC.DEFER_BLOCKING 0x0 ;  /* 0x0000000000007b1d */ /* 0x01dfe20000010000 */
[----:B------:R-:W-:-:S13]  /*0890*/  PLOP3.LUT P0, PT, PT, PT, UP0, 0x80, 0x0 ;  /* 0x000000000000781c */ /* 0x000fda0003f0f008 */
[----:B------:R-:W-:Y:S05]  /*08a0*/  @!P0 BRA `(.L_x_6) ;  /* 0x000000a800f88947 */ /* 0x000fea0003800000 */
.L_x_7:
[----:B------:R-:W-:-:S08]  /*08b0*/  NOP ;  /* 0x0000000000007918 */ /* 0x000fd00000000000 */
[----:B------:R-:W0:Y:S02]  /*08c0*/  USETMAXREG.TRY_ALLOC.CTAPOOL UP0, 0xe8 ;  /* 0x000000e8000079c8 */ /* 0x000e240008000600 */
[----:B0-----:R-:W-:-:S13]  /*08d0*/  PLOP3.LUT P0, PT, PT, PT, UP0, 0x80, 0x0 ;  /* 0x000000000000781c */ /* 0x001fda0003f0f008 */
[----:B------:R-:W-:Y:S05]  /*08e0*/  @!P0 BRA `(.L_x_7) ;  /* 0xfffffffc00f08947 */ /* 0x000fea000383ffff */
[----:B-1----:R-:W0:Y:S01]  /*08f0*/  S2UR UR6, SR_CTAID.Y ;  /* 0x00000000000679c3 */ /* 0x002e220000002600 */
[----:B------:R-:W-:-:S07]  /*0900*/  ULDC UR7, c[0x0][0xc50] ;  /* 0x0003140000077ab9 */ /* 0x000fce0000000800 */
[----:B------:R-:W-:Y:S08]  /*0910*/  BAR.ARV 0x8, 0x180 ;  /* 0x0206000000007b1d */ /* 0x000ff00000002000 */
[----:B------:R-:W1:Y:S01]  /*0920*/  S2UR UR37, SR_CTAID.Z ;  /* 0x00000000002579c3 */ /* 0x000e620000002700 */
[----:B------:R-:W-:Y:S01]  /*0930*/  ISETP.NE.AND P0, PT, R16, 0x1, PT ;  /* 0x000000011000780c */ /* 0x000fe20003f05270 */
[----:B------:R-:W-:-:S11]  /*0940*/  UISETP.NE.AND UP0, UPT, UR7, 0x1, UPT ;  /* 0x000000010700788c */ /* 0x000fd6000bf05270 */
[----:B------:R-:W-:Y:S01]  /*0950*/  @UP0 ULDC UR4, c[0x0][0xc54] ;  /* 0x0003150000040ab9 */ /* 0x000fe20000000800 */
[----:B------:R-:W-:Y:S06]  /*0960*/  @!P0 BAR.ARV 0x9, 0x100 ;  /* 0x0244000000008b1d */ /* 0x000fec0000002000 */
[----:B0-----:R-:W-:Y:S01]  /*0970*/  UIMAD.WIDE.U32 UR4, UR6, UR4, URZ ;  /* 0x00000004060472a5 */ /* 0x001fe2000f8e003f */
[----:B------:R-:W-:Y:S01]  /*0980*/  @UP0 ULDC UR8, c[0x0][0xc58] ;  /* 0x0003160000080ab9 */ /* 0x000fe20000000800 */
[----:B------:R-:W-:Y:S01]  /*0990*/  UMOV UR38, UR6 ;  /* 0x0000000600267c82 */ /* 0x000fe20008000000 */
[----:B-1----:R-:W-:Y:S01]  /*09a0*/  ISETP.LE.AND P0, PT, RZ, UR37, PT ;  /* 0x00000025ff007c0c */ /* 0x002fe2000bf03270 */
[----:B------:R-:W-:-:S04]  /*09b0*/  @UP0 USHF.R.U32.HI UR38, URZ, UR8, UR5 ;  /* 0x000000083f260299 */ /* 0x000fc80008011605 */
[----:B------:R-:W-:-:S04]  /*09c0*/  UIADD3 UR4, -UR38, URZ, URZ ;  /* 0x0000003f26047290 */ /* 0x000fc8000fffe13f */
[----:B------:R-:W-:-:S04]  /*09d0*/  UIMAD UR7, UR7, UR4, UR6 ;  /* 0x00000004070772a4 */ /* 0x000fc8000f8e0206 */
[----:B------:R-:W-:Y:S08]  /*09e0*/  @!P0 BRA `(.L_x_8) ;  /* 0x000000f800f48947 */ /* 0x000ff00003800000 */
[----:B------:R-:W-:Y:S01]  /*09f0*/  ULDC.64 UR4, c[0x0][0x418] ;  /* 0x0001060000047ab9 */ /* 0x000fe20000000a00 */
[----:B------:R-:W-:Y:S01]  /*0a00*/  ULDC UR44, c[0x0][0x424] ;  /* 0x00010900002c7ab9 */ /* 0x000fe20000000800 */
[----:B------:R-:W-:Y:S02]  /*0a10*/  UISETP.NE.U32.AND UP0, UPT, UR4, URZ, UPT ;  /* 0x0000003f0400728c */ /* 0x000fe4000bf05070 */
[----:B------:R-:W-:Y:S02]  /*0a20*/  ULOP3.LUT UR39, UR7, 0xffff, URZ, 0xc0, !UPT ;  /* 0x0000ffff07277892 */ /* 0x000fe4000f8ec03f */
[----:B------:R-:W-:Y:S01]  /*0a30*/  UISETP.NE.AND.EX UP0, UPT, UR5, URZ, UPT, UP0 ;  /* 0x0000003f0500728c */ /* 0x000fe2000bf05300 */
[----:B------:R-:W-:-:S03]  /*0a40*/  ULDC UR4, c[0x0][0x2f0] ;  /* 0x0000bc0000047ab9 */ /* 0x000fc60000000800 */
[----:B------:R-:W-:-:S04]  /*0a50*/  USEL UR44, UR44, 0x1, UP0 ;  /* 0x000000012c2c7887 */ /* 0x000fc80008000000 */
[----:B------:R-:W-:-:S04]  /*0a60*/  UIMAD UR44, UR44, UR4, URZ ;  /* 0x000000042c2c72a4 */ /* 0x000fc8000f8e023f */
[----:B------:R-:W-:Y:S02]  /*0a70*/  UISETP.GE.AND UP0, UPT, UR44, 0x1, UPT ;  /* 0x000000012c00788c */ /* 0x000fe4000bf06270 */
[----:B------:R-:W-:-:S04]  /*0a80*/  UIADD3 UR4, UR44, 0x7f, URZ ;  /* 0x0000007f2c047890 */ /* 0x000fc8000fffe03f */
[----:B------:R-:W-:Y:S01]  /*0a90*/  PLOP3.LUT P0, PT, PT, PT, UP0, 0x80, 0x0 ;  /* 0x000000000000781c */ /* 0x000fe20003f0f008 */
[----:B------:R-:W-:-:S04]  /*0aa0*/  USHF.R.S32.HI UR5, URZ, 0x1f, UR4 ;  /* 0x0000001f3f057899 */ /* 0x000fc80008011404 */
[----:B------:R-:W-:-:S03]  /*0ab0*/  ULEA.HI UR5, UR5, UR4, URZ, 0x7 ;  /* 0x0000000405057291 */ /* 0x000fc6000f8f383f */
[----:B------:R-:W-:Y:S01]  /*0ac0*/  UMOV UR4, URZ ;  /* 0x0000003f00047c82 */ /* 0x000fe20008000000 */
[----:B------:R-:W-:-:S04]  /*0ad0*/  USHF.R.S32.HI UR6, URZ, 0x7, UR5 ;  /* 0x000000073f067899 */ /* 0x000fc80008011405 */
[----:B------:R-:W-:Y:S08]  /*0ae0*/  @!P0 BRA `(.L_x_9) ;  /* 0x0000000000908947 */ /* 0x000ff00003800000 */
[----:B------:R-:W-:Y:S01]  /*0af0*/  USHF.R.U32.HI UR7, URZ, 0x10, UR7 ;  /* 0x000000103f077899 */ /* 0x000fe20008011607 */
[----:B------:R-:W-:-:S03]  /*0b00*/  UMOV UR4, URZ ;  /* 0x0000003f00047c82 */ /* 0x000fc60008000000 */
[----:B------:R-:W-:-:S11]  /*0b10*/  UISETP.NE.AND UP0, UPT, UR7, URZ, UPT ;  /* 0x0000003f0700728c */ /* 0x000fd6000bf05270 */
[----:B------:R-:W-:Y:S02]  /*0b20*/  @!UP0 ULDC UR7, c[0x0][0x9f0] ;  /* 0x00027c0000078ab9 */ /* 0x000fe40000000800 */
[----:B------:R-:W-:Y:S01]  /*0b30*/  IMAD.U32 R3, RZ, RZ, UR7 ;  /* 0x00000007ff037e24 */ /* 0x000fe2000f8e00ff */
[----:B------:R-:W-:-:S04]  /*0b40*/  UIADD3 UR8, UR6, -0x1, UR7 ;  /* 0xffffffff06087890 */ /* 0x000fc8000fffe007 */
[-C--:B------:R-:W-:Y:S02]  /*0b50*/  IABS R0, R3.reuse ;  /* 0x0000000300007213 */ /* 0x080fe40000000000 */
[----:B------:R-:W-:Y:S01]  /*0b60*/  IMAD.U32 R4, RZ, RZ, UR8 ;  /* 0x00000008ff047e24 */ /* 0x000fe2000f8e00ff */
[----:B------:R-:W-:Y:S01]  /*0b70*/  IABS R5, R3 ;  /* 0x0000000300057213 */ /* 0x000fe20000000000 */
[----:B------:R-:W-:Y:S01]  /*0b80*/  ULOP3.LUT UR8, UR8, UR7, URZ, 0x3c, !UPT ;  /* 0x0000000708087292 */ /* 0x000fe2000f8e3c3f */
[----:B------:R-:W-:Y:S02]  /*0b90*/  R2UR UR11, R0 ;  /* 0x00000000000b72ca */ /* 0x000fe400000e0000 */
[----:B------:R-:W-:-:S05]  /*0ba0*/  IABS R4, R4 ;  /* 0x0000000400047213 */ /* 0x000fca0000000000 */
[----:B------:R-:W-:-:S05]  /*0bb0*/  IMAD.MOV.U32 R3, RZ, RZ, R4 ;  /* 0x000000ffff037224 */ /* 0x000fca00078e0004 */
[----:B------:R-:W-:Y:S01]  /*0bc0*/  R2UR UR10, R3 ;  /* 0x00000000030a72ca */ /* 0x000fe200000e0000 */
[----:B------:R-:W0:Y:S08]  /*0bd0*/  I2F.RP R0, UR11 ;  /* 0x0000000b00007d06 */ /* 0x000e300008209400 */
[----:B0-----:R-:W0:Y:S02]  /*0be0*/  MUFU.RCP R0, R0 ;  /* 0x0000000000007308 */ /* 0x001e240000001000 */
[----:B0-----:R-:W-:-:S02]  /*0bf0*/  VIADD R2, R0, 0xffffffe ;  /* 0x0ffffffe00027836 */ /* 0x001fc40000000000 */
[----:B------:R-:W-:-:S04]  /*0c00*/  IMAD.MOV R0, RZ, RZ, -R5 ;  /* 0x000000ffff007224 */ /* 0x000fc800078e0a05 */
[----:B------:R-:W0:Y:S02]  /*0c10*/  F2I.FTZ.U32.TRUNC.NTZ R2, R2 ;  /* 0x0000000200027305 */ /* 0x000e24000021f000 */
[----:B0-----:R-:W-:-:S13]  /*0c20*/  R2UR UR5, R2 ;  /* 0x00000000020572ca */ /* 0x001fda00000e0000 */
[----:B------:R-:W-:-:S04]  /*0c30*/  UIADD3 UR9, URZ, -UR5, URZ ;  /* 0x800000053f097290 */ /* 0x000fc8000fffe03f */
[----:B------:R-:W-:-:S04]  /*0c40*/  UIMAD UR9, UR9, UR11, URZ ;  /* 0x0000000b090972a4 */ /* 0x000fc8000f8e023f */
[----:B------:R-:W-:-:S03]  /*0c50*/  UIMAD.WIDE.U32 UR4, UR5, UR9, UR4 ;  /* 0x00000009050472a5 */ /* 0x000fc6000f8e0004 */
[----:B------:R-:W-:Y:S01]  /*0c60*/  R2UR UR9, R0 ;  /* 0x00000000000972ca */ /* 0x000fe200000e0000 */
[----:B------:R-:W-:-:S12]  /*0c70*/  UIMAD.WIDE.U32 UR4, UR5, UR10, URZ ;  /* 0x0000000a050472a5 */ /* 0x000fd8000f8e003f */
[----:B------:R-:W-:-:S04]  /*0c80*/  UIMAD UR4, UR5, UR9, UR10 ;  /* 0x00000009050472a4 */ /* 0x000fc8000f8e020a */
[----:B------:R-:W-:-:S11]  /*0c90*/  UISETP.GT.U32.AND UP1, UPT, UR11, UR4, UPT ;  /* 0x000000040b00728c */ /* 0x000fd6000bf24070 */
[----:B------:R-:W-:Y:S02]  /*0ca0*/  @!UP1 UIADD3 UR4, UR4, -UR11, URZ ;  /* 0x8000000b04049290 */ /* 0x000fe4000fffe03f */
[----:B------:R-:W-:Y:S02]  /*0cb0*/  @!UP1 UIADD3 UR5, UR5, 0x1, URZ ;  /* 0x0000000105059890 */ /* 0x000fe4000fffe03f */
[----:B------:R-:W-:Y:S02]  /*0cc0*/  UISETP.GE.U32.AND UP0, UPT, UR4, UR11, UPT ;  /* 0x0000000b0400728c */ /* 0x000fe4000bf06070 */
[----:B------:R-:W-:-:S09]  /*0cd0*/  UISETP.GE.AND UP1, UPT, UR8, URZ, UPT ;  /* 0x0000003f0800728c */ /* 0x000fd2000bf26270 */
[----:B------:R-:W-:Y:S02]  /*0ce0*/  @UP0 UIADD3 UR5, UR5, 0x1, URZ ;  /* 0x0000000105050890 */ /* 0x000fe4000fffe03f */
[----:B------:R-:W-:-:S05]  /*0cf0*/  UISETP.NE.AND UP0, UPT, UR7, URZ, UPT ;  /* 0x0000003f0700728c */ /* 0x000fca000bf05270 */
[----:B------:R-:W-:Y:S02]  /*0d00*/  UMOV UR4, UR5 ;  /* 0x0000000500047c82 */ /* 0x000fe40008000000 */
[----:B------:R-:W-:-:S04]  /*0d10*/  @!UP1 UIADD3 UR4, -UR4, URZ, URZ ;  /* 0x0000003f04049290 */ /* 0x000fc8000fffe13f */
[----:B------:R-:W-:-:S12]  /*0d20*/  @!UP0 ULOP3.LUT UR4, URZ, UR7, URZ, 0x33, !UPT ;  /* 0x000000073f048292 */ /* 0x000fd8000f8e333f */
.L_x_9:
[----:B------:R-:W-:Y:S01]  /*0d30*/  UIMAD UR39, UR39, UR4, URZ ;  /* 0x00000004272772a4 */ /* 0x000fe2000f8e023f */
[----:B------:R-:W-:Y:S01]  /*0d40*/  IMAD.U32 R0, RZ, RZ, UR6 ;  /* 0x00000006ff007e24 */ /* 0x000fe2000f8e00ff */
[----:B------:R-:W-:Y:S01]  /*0d50*/  USHF.R.S32.HI UR40, URZ, 0x1f, UR37 ;  /* 0x0000001f3f287899 */ /* 0x000fe20008011425 */
[----:B------:R-:W-:Y:S01]  /*0d60*/  IMAD.U32 R3, RZ, RZ, UR4 ;  /* 0x00000004ff037e24 */ /* 0x000fe2000f8e00ff */
[----:B------:R-:W-:Y:S01]  /*0d70*/  PLOP3.LUT P0, PT, PT, PT, PT, 0x80, 0x0 ;  /* 0x000000000000781c */ /* 0x000fe20003f0f070 */
[----:B------:R-:W-:Y:S01]  /*0d80*/  VIADD R17, R17, 0xffffff80 ;  /* 0xffffff8011117836 */ /* 0x000fe20000000000 */
[----:B------:R-:W-:Y:S01]  /*0d90*/  CS2R R28, SRZ ;  /* 0x00000000001c7805 */ /* 0x000fe2000001ff00 */
[----:B------:R-:W-:Y:S01]  /*0da0*/  IMAD.MOV.U32 R2, RZ, RZ, RZ ;  /* 0x000000ffff027224 */ /* 0x000fe200078e00ff */
[----:B------:R-:W-:Y:S02]  /*0db0*/  VIADDMNMX R0, R3, UR39, R0, PT ;  /* 0x0000002703007c46 */ /* 0x000fe4000b800100 */
[----:B------:R-:W-:Y:S01]  /*0dc0*/  CS2R R24, SRZ ;  /* 0x0000000000187805 */ /* 0x000fe2000001ff00 */
[----:B------:R-:W-:Y:S01]  /*0dd0*/  IMAD.MOV.U32 R6, RZ, RZ, RZ ;  /* 0x000000ffff067224 */ /* 0x000fe200078e00ff */
[----:B------:R-:W-:-:S02]  /*0de0*/  CS2R R26, SRZ ;  /* 0x00000000001a7805 */ /* 0x000fc4000001ff00 */
[----:B------:R-:W-:Y:S01]  /*0df0*/  R2UR UR43, R0 ;  /* 0x00000000002b72ca */ /* 0x000fe200000e0000 */
[----:B------:R-:W-:Y:S01]  /*0e00*/  IMAD.MOV.U32 R0, RZ, RZ, RZ ;  /* 0x000000ffff007224 */ /* 0x000fe200078e00ff */
[----:B------:R-:W-:Y:S01]  /*0e10*/  CS2R R36, SRZ ;  /* 0x0000000000247805 */ /* 0x000fe2000001ff00 */
[----:B------:R-:W-:Y:S01]  /*0e20*/  IMAD.MOV.U32 R31, RZ, RZ, RZ ;  /* 0x000000ffff1f7224 */ /* 0x000fe200078e00ff */
[----:B------:R-:W-:Y:S01]  /*0e30*/  CS2R R32, SRZ ;  /* 0x0000000000207805 */ /* 0x000fe2000001ff00 */
[----:B------:R-:W-:Y:S01]  /*0e40*/  IMAD.MOV.U32 R10, RZ, RZ, RZ ;  /* 0x000000ffff0a7224 */ /* 0x000fe200078e00ff */
[----:B------:R-:W-:Y:S01]  /*0e50*/  CS2R R34, SRZ ;  /* 0x0000000000227805 */ /* 0x000fe2000001ff00 */
[----:B------:R-:W-:Y:S01]  /*0e60*/  IMAD.MOV.U32 R39, RZ, RZ, RZ ;  /* 0x000000ffff277224 */ /* 0x000fe200078e00ff */
[----:B------:R-:W-:Y:S02]  /*0e70*/  CS2R R44, SRZ ;  /* 0x00000000002c7805 */ /* 0x000fe4000001ff00 */
[----:B------:R-:W-:-:S02]  /*0e80*/  CS2R R40, SRZ ;  /* 0x0000000000287805 */ /* 0x000fc4000001ff00 */
[----:B------:R-:W-:Y:S02]  /*0e90*/  CS2R R46, SRZ ;  /* 0x00000000002e7805 */ /* 0x000fe4000001ff00 */
[----:B------:R-:W-:Y:S02]  /*0ea0*/  CS2R R42, SRZ ;  /* 0x00000000002a7805 */ /* 0x000fe4000001ff00 */
[----:B------:R-:W-:Y:S01]  /*0eb0*/  CS2R R52, SRZ ;  /* 0x0000000000347805 */ /* 0x000fe2000001ff00 */
[----:B------:R-:W-:Y:S01]  /*0ec0*/  UISETP.GT.AND UP0, UPT, UR43, UR39, UPT ;  /* 0x000000272b00728c */ /* 0x000fe2000bf04270 */
[----:B------:R-:W-:Y:S02]  /*0ed0*/  CS2R R48, SRZ ;  /* 0x0000000000307805 */ /* 0x000fe4000001ff00 */
[----:B------:R-:W-:Y:S02]  /*0ee0*/  CS2R R54, SRZ ;  /* 0x0000000000367805 */ /* 0x000fe4000001ff00 */
[----:B------:R-:W-:-:S02]  /*0ef0*/  CS2R R50, SRZ ;  /* 0x0000000000327805 */ /* 0x000fc4000001ff00 */
[----:B------:R-:W-:Y:S02]  /*0f00*/  CS2R R60, SRZ ;  /* 0x00000000003c7805 */ /* 0x000fe4000001ff00 */
[----:B------:R-:W-:Y:S02]  /*0f10*/  CS2R R56, SRZ ;  /* 0x0000000000387805 */ /* 0x000fe4000001ff00 */
[----:B------:R-:W-:Y:S02]  /*0f20*/  PLOP3.LUT P1, PT, PT, PT, UP0, 0x80, 0x0 ;  /* 0x000000000000781c */ /* 0x000fe40003f2f008 */
[----:B------:R-:W-:Y:S02]  /*0f30*/  CS2R R62, SRZ ;  /* 0x00000000003e7805 */ /* 0x000fe4000001ff00 */
[----:B------:R-:W-:Y:S02]  /*0f40*/  CS2R R58, SRZ ;  /* 0x00000000003a7805 */ /* 0x000fe4000001ff00 */
[----:B------:R-:W-:-:S02]  /*0f50*/  CS2R R68, SRZ ;  /* 0x0000000000447805 */ /* 0x000fc4000001ff00 */
[----:B------:R-:W-:Y:S02]  /*0f60*/  CS2R R64, SRZ ;  /* 0x0000000000407805 */ /* 0x000fe4000001ff00 */
[----:B------:R-:W-:Y:S02]  /*0f70*/  CS2R R70, SRZ ;  /* 0x0000000000467805 */ /* 0x000fe4000001ff00 */
[----:B------:R-:W-:Y:S02]  /*0f80*/  CS2R R66, SRZ ;  /* 0x0000000000427805 */ /* 0x000fe4000001ff00 */
        /* <DEDUP_REMOVED lines=39> */
[----:B------:R-:W-:Y:S01]  /*1200*/  MOV R8, RZ ;  /* 0x000000ff00087202 */ /* 0x000fe20000000f00 */
[----:B------:R-:W-:Y:S01]  /*1210*/  IMAD.MOV.U32 R147, RZ, RZ, RZ ;  /* 0x000000ffff937224 */ /* 0x000fe200078e00ff */
[----:B------:R-:W-:Y:S06]  /*1220*/  @!P1 BRA `(.L_x_10) ;  /* 0x0000006400409947 */ /* 0x000fec0003800000 */
[----:B------:R-:W-:Y:S01]  /*1230*/  SHF.R.S32.HI R0, RZ, 0x1f, R17 ;  /* 0x0000001fff007819 */ /* 0x000fe20000011411 */
[----:B------:R-:W0:Y:S01]  /*1240*/  S2UR UR42, SR_CgaCtaId ;  /* 0x00000000002a79c3 */ /* 0x000e220000008800 */
[----:B------:R-:W-:Y:S02]  /*1250*/  UMOV UR41, 0x400 ;  /* 0x0000040000297882 */ /* 0x000fe40000000000 */
[----:B------:R-:W-:-:S04]  /*1260*/  LEA.HI R18, R0, R17, RZ, 0x7 ;  /* 0x0000001100127211 */ /* 0x000fc800078f38ff */
[----:B------:R-:W-:-:S06]  /*1270*/  SHF.R.S32.HI R0, RZ, 0x7, R18 ;  /* 0x00000007ff007819 */ /* 0x000fcc0000011412 */
[----:B------:R-:W1:Y:S01]  /*1280*/  SHFL.IDX PT, R0, R0, RZ, 0x1f ;  /* 0x00001fff00007589 */ /* 0x000e6200000e0000 */
[----:B0-----:R-:W-:-:S04]  /*1290*/  ULEA UR41, UR42, UR41, 0x18 ;  /* 0x000000292a297291 */ /* 0x001fc8000f8ec03f */
[----:B------:R-:W-:-:S04]  /*12a0*/  UIADD3 UR6, UR41, 0x20400, URZ ;  /* 0x0002040029067890 */ /* 0x000fc8000fffe03f */
[----:B------:R-:W-:Y:S01]  /*12b0*/  ULOP3.LUT UP0, URZ, UR6, 0x3ff, URZ, 0xc0, !UPT ;  /* 0x000003ff063f7892 */ /* 0x000fe2000f80c03f */
[----:B-1----:R-:W-:-:S05]  /*12c0*/  R2UR UR4, R0 ;  /* 0x00000000000472ca */ /* 0x002fca00000e0000 */
[----:B------:R-:W-:-:S08]  /*12d0*/  PLOP3.LUT P0, PT, PT, PT, UP0, 0x80, 0x0 ;  /* 0x000000000000781c */ /* 0x000fd00003f0f008 */
[----:B------:R-:W-:-:S04]  /*12e0*/  ULEA.HI UR5, UR4, UR4, URZ, 0x1 ;  /* 0x0000000404057291 */ /* 0x000fc8000f8f083f */
[----:B------:R-:W-:-:S04]  /*12f0*/  ULOP3.LUT UR5, UR5, 0x1e, URZ, 0xc0, !UPT ;  /* 0x0000001e05057892 */ /* 0x000fc8000f8ec03f */
[----:B------:R-:W-:-:S04]  /*1300*/  UIADD3 UR5, UR4, -UR5, URZ ;  /* 0x8000000504057290 */ /* 0x000fc8000fffe03f */
[----:B------:R-:W-:-:S04]  /*1310*/  ULEA UR5, UR5, UR6, 0xd ;  /* 0x0000000605057291 */ /* 0x000fc8000f8e683f */
[----:B------:R-:W-:-:S04]  /*1320*/  USHF.R.U32.HI UR5, URZ, 0x4, UR5 ;  /* 0x000000043f057899 */ /* 0x000fc80008011605 */
[----:B------:R-:W-:Y:S01]  /*1330*/  ULOP3.LUT UR45, UR5, 0x3fff, URZ, 0xc0, !UPT ;  /* 0x00003fff052d7892 */ /* 0x000fe2000f8ec03f */
[----:B------:R-:W-:Y:S11]  /*1340*/  @!P0 BRA `(.L_x_11) ;  /* 0x0000000000408947 */ /* 0x000ff60003800000 */
[----:B------:R-:W-:Y:S01]  /*1350*/  MOV R0, 0x0 ;  /* 0x0000000000007802 */ /* 0x000fe20000000f00 */
[----:B------:R-:W-:Y:S01]  /*1360*/  ULDC.64 UR4, c[0x4][0x1b0] ;  /* 0x01006c0000047ab9 */ /* 0x000fe20000000a00 */
[----:B------:R-:W-:Y:S01]  /*1370*/  ULDC.64 UR6, c[0x4][0x98] ;  /* 0x0100260000067ab9 */ /* 0x000fe20000000a00 */
[----:B------:R-:W-:Y:S01]  /*1380*/  IMAD.U32 R4, RZ, RZ, UR4 ;  /* 0x00000004ff047e24 */ /* 0x000fe2000f8e00ff */
[----:B------:R0:W1:Y:S01]  /*1390*/  LDC.64 R2, c[0x4][R0] ;  /* 0x0100000000027b82 */ /* 0x0000620000000a00 */
[----:B------:R-:W-:Y:S01]  /*13a0*/  IMAD.U32 R5, RZ, RZ, UR5 ;  /* 0x00000005ff057e24 */ /* 0x000fe2000f8e00ff */
[----:B------:R-:W-:Y:S01]  /*13b0*/  ULDC.64 UR4, c[0x4][0x1b8] ;  /* 0x01006e0000047ab9 */ /* 0x000fe20000000a00 */
[----:B------:R-:W-:Y:S02]  /*13c0*/  IMAD.U32 R10, RZ, RZ, UR6 ;  /* 0x00000006ff0a7e24 */ /* 0x000fe4000f8e00ff */
[----:B------:R-:W-:Y:S02]  /*13d0*/  IMAD.U32 R6, RZ, RZ, UR4 ;  /* 0x00000004ff067e24 */ /* 0x000fe4000f8e00ff */
[----:B------:R-:W-:-:S02]  /*13e0*/  IMAD.U32 R7, RZ, RZ, UR5 ;  /* 0x00000005ff077e24 */ /* 0x000fc4000f8e00ff */
[----:B------:R-:W-:Y:S02]  /*13f0*/  IMAD.U32 R11, RZ, RZ, UR7 ;  /* 0x00000007ff0b7e24 */ /* 0x000fe4000f8e00ff */
[----:B------:R-:W-:Y:S02]  /*1400*/  IMAD.MOV.U32 R8, RZ, RZ, 0x70 ;  /* 0x00000070ff087424 */ /* 0x000fe400078e00ff */
[----:B------:R-:W-:Y:S02]  /*1410*/  IMAD.MOV.U32 R12, RZ, RZ, 0x1 ;  /* 0x00000001ff0c7424 */ /* 0x000fe400078e00ff */
[----:B0-----:R-:W-:-:S07]  /*1420*/  IMAD.MOV.U32 R13, RZ, RZ, RZ ;  /* 0x000000ffff0d7224 */ /* 0x001fce00078e00ff */
[----:B------:R-:W-:-:S07]  /*1430*/  LEPC R20, `(.L_x_11) ;  /* 0x000000001014794e */ /* 0x000fce0000000000 */
[----:B-1----:R-:W-:Y:S05]  /*1440*/  CALL.ABS.NOINC R2 ;  /* 0x0000000002007343 */ /* 0x002fea0003c00000 */
.L_x_11:
[----:B------:R-:W-:Y:S01]  /*1450*/  ULDC.64 UR6, c[0x0][0x990] ;  /* 0x0002640000067ab9 */ /* 0x000fe20000000a00 */
[----:B------:R-:W-:Y:S01]  /*1460*/  ULDC.64 UR4, c[0x0][0x998] ;  /* 0x0002660000047ab9 */ /* 0x000fe20000000a00 */
[----:B------:R-:W-:Y:S01]  /*1470*/  UISETP.NE.U32.AND UP0, UPT, UR6, URZ, UPT ;  /* 0x0000003f0600728c */ /* 0x000fe2000bf05070 */
[----:B------:R-:W-:Y:S01]  /*1480*/  IMAD.MOV.U32 R3, RZ, RZ, 0x3f800000 ;  /* 0x3f800000ff037424 */ /* 0x000fe200078e00ff */
[----:B------:R-:W-:Y:S01]  /*1490*/  UISETP.NE.U32.AND UP1, UPT, UR4, URZ, UPT ;  /* 0x0000003f0400728c */ /* 0x000fe2000bf25070 */
[----:B------:R-:W-:Y:S01]  /*14a0*/  IMAD.MOV.U32 R0, RZ, RZ, 0x3f800000 ;  /* 0x3f800000ff007424 */ /* 0x000fe200078e00ff */
[----:B------:R-:W-:Y:S02]  /*14b0*/  UISETP.NE.AND.EX UP0, UPT, UR7, URZ, UPT, UP0 ;  /* 0x0000003f0700728c */ /* 0x000fe4000bf05300 */
[----:B------:R-:W-:-:S04]  /*14c0*/  UISETP.NE.AND.EX UP1, UPT, UR5, URZ, UPT, UP1 ;  /* 0x0000003f0500728c */ /* 0x000fc8000bf25310 */
[----:B------:R-:W-:Y:S02]  /*14d0*/  PLOP3.LUT P0, PT, PT, PT, UP0, 0x80, 0x0 ;  /* 0x000000000000781c */ /* 0x000fe40003f0f008 */
[----:B------:R-:W-:-:S03]  /*14e0*/  PLOP3.LUT P1, PT, PT, PT, UP1, 0x80, 0x0 ;  /* 0x000000000000781c */ /* 0x000fc60003f2f018 */
[----:B------:R-:W-:Y:S01]  /*14f0*/  @UP0 ULDC.64 UR12, c[0x0][0x9a8] ;  /* 0x00026a00000c0ab9 */ /* 0x000fe20000000a00 */
[----:B------:R-:W-:Y:S01]  /*1500*/  @UP0 ULDC.64 UR16, c[0x0][0x9b0] ;  /* 0x00026c0000100ab9 */ /* 0x000fe20000000a00 */
[----:B------:R-:W-:Y:S01]  /*1510*/  @UP1 ULDC.64 UR14, c[0x0][0x9b8] ;  /* 0x00026e00000e1ab9 */ /* 0x000fe20000000a00 */
[----:B------:R-:W-:Y:S02]  /*1520*/  @UP0 UIMAD UR10, UR40, UR12, URZ ;  /* 0x0000000c280a02a4 */ /* 0x000fe4000f8e023f */
[----:B------:R-:W-:Y:S02]  /*1530*/  @UP0 UIMAD.WIDE.U32 UR8, UR37, UR12, URZ ;  /* 0x0000000c250802a5 */ /* 0x000fe4000f8e003f */
[----:B------:R-:W-:Y:S02]  /*1540*/  @UP1 UIMAD UR12, UR40, UR14, URZ ;  /* 0x0000000e280c12a4 */ /* 0x000fe4000f8e023f */
[----:B------:R-:W-:Y:S02]  /*1550*/  @UP0 UIMAD UR13, UR37, UR13, UR10 ;  /* 0x0000000d250d02a4 */ /* 0x000fe4000f8e020a */
[----:B------:R-:W-:-:S02]  /*1560*/  @UP1 UIMAD.WIDE.U32 UR10, UR37, UR14, URZ ;  /* 0x0000000e250a12a5 */ /* 0x000fc4000f8e003f */
[----:B------:R-:W-:Y:S02]  /*1570*/  @UP1 UIMAD UR14, UR37, UR15, UR12 ;  /* 0x0000000f250e12a4 */ /* 0x000fe4000f8e020c */
[----:B------:R-:W-:Y:S02]  /*1580*/  @UP0 USHF.R.S32.HI UR12, URZ, 0x1f, UR38 ;  /* 0x0000001f3f0c0899 */ /* 0x000fe40008011426 */
[----:B------:R-:W-:Y:S01]  /*1590*/  @UP1 USHF.R.S32.HI UR15, URZ, 0x1f, UR38 ;  /* 0x0000001f3f0f1899 */ /* 0x000fe20008011426 */
[----:B------:R-:W-:Y:S01]  /*15a0*/  @UP1 ULDC.64 UR18, c[0x0][0x9c0] ;  /* 0x0002700000121ab9 */ /* 0x000fe20000000a00 */
[----:B------:R-:W-:Y:S02]  /*15b0*/  @UP0 UIMAD UR12, UR12, UR16, URZ ;  /* 0x000000100c0c02a4 */ /* 0x000fe4000f8e023f */
[----:B------:R-:W-:Y:S02]  /*15c0*/  @UP0 UIADD3 UR9, UR9, UR13, URZ ;  /* 0x0000000d09090290 */ /* 0x000fe4000fffe03f */
[----:B------:R-:W-:-:S02]  /*15d0*/  @UP1 UIMAD UR13, UR15, UR18, URZ ;  /* 0x000000120f0d12a4 */ /* 0x000fc4000f8e023f */
[----:B------:R-:W-:Y:S02]  /*15e0*/  @UP1 UIADD3 UR11, UR11, UR14, URZ ;  /* 0x0000000e0b0b1290 */ /* 0x000fe4000fffe03f */
[----:B------:R-:W-:Y:S02]  /*15f0*/  @UP0 UIMAD UR12, UR38, UR17, UR12 ;  /* 0x00000011260c02a4 */ /* 0x000fe4000f8e020c */
[----:B------:R-:W-:Y:S02]  /*1600*/  @UP0 UIMAD.WIDE.U32 UR8, UR38, UR16, UR8 ;  /* 0x00000010260802a5 */ /* 0x000fe4000f8e0008 */
[----:B------:R-:W-:Y:S02]  /*1610*/  @UP1 UIMAD UR13, UR38, UR19, UR13 ;  /* 0x00000013260d12a4 */ /* 0x000fe4000f8e020d */
[----:B------:R-:W-:Y:S02]  /*1620*/  @UP1 UIMAD.WIDE.U32 UR10, UR38, UR18, UR10 ;  /* 0x00000012260a12a5 */ /* 0x000fe4000f8e000a */
[----:B------:R-:W-:-:S02]  /*1630*/  @UP0 UIADD3 UR12, UR9, UR12, URZ ;  /* 0x0000000c090c0290 */ /* 0x000fc4000fffe03f */
[----:B------:R-:W-:Y:S02]  /*1640*/  @UP0 ULEA UR6, UP2, UR8, UR6, 0x2 ;  /* 0x0000000608060291 */ /* 0x000fe4000f84103f */
[----:B------:R-:W-:Y:S02]  /*1650*/  @UP1 UIADD3 UR9, UR11, UR13, URZ ;  /* 0x0000000d0b091290 */ /* 0x000fe4000fffe03f */
[----:B------:R-:W-:Y:S02]  /*1660*/  @UP1 ULEA UR4, UP3, UR10, UR4, 0x2 ;  /* 0x000000040a041291 */ /* 0x000fe4000f86103f */
[----:B------:R-:W-:Y:S01]  /*1670*/  @UP0 ULEA.HI.X UR7, UR8, UR7, UR12, 0x2, UP2 ;  /* 0x0000000708070291 */ /* 0x000fe200090f140c */
[----:B------:R-:W-:Y:S01]  /*1680*/  IMAD.U32 R6, RZ, RZ, UR6 ;  /* 0x00000006ff067e24 */ /* 0x000fe2000f8e00ff */
[----:B------:R-:W-:Y:S02]  /*1690*/  @UP1 ULEA.HI.X UR5, UR10, UR5, UR9, 0x2, UP3 ;  /* 0x000000050a051291 */ /* 0x000fe400098f1409 */
[----:B------:R-:W-:Y:S01]  /*16a0*/  IMAD.U32 R8, RZ, RZ, UR4 ;  /* 0x00000004ff087e24 */ /* 0x000fe2000f8e00ff */
[----:B------:R-:W-:Y:S01]  /*16b0*/  SHF.L.U32 R4, RZ, 0x1f, RZ ;  /* 0x0000001fff047819 */ /* 0x000fe200000006ff */
[----:B------:R-:W-:Y:S01]  /*16c0*/  IMAD.U32 R7, RZ, RZ, UR7 ;  /* 0x00000007ff077e24 */ /* 0x000fe2000f8e00ff */
[----:B------:R-:W-:Y:S01]  /*16d0*/  ULDC UR4, c[0x0][0x9d8] ;  /* 0x0002760000047ab9 */ /* 0x000fe20000000800 */
[----:B------:R-:W-:-:S03]  /*16e0*/  MOV R9, UR5 ;  /* 0x0000000500097c02 */ /* 0x000fc60008000f00 */
[----:B------:R-:W2:Y:S04]  /*16f0*/  @P0 LDG.E R3, desc[UR46][R6.64] ;  /* 0x0000002e06030981 */ /* 0x000ea8000c1e1900 */
[----:B------:R-:W2:Y:S01]  /*1700*/  @P1 LDG.E R0, desc[UR46][R8.64] ;  /* 0x0000002e08001981 */ /* 0x000ea2000c1e1900 */
[----:B------:R-:W0:Y:S01]  /*1710*/  SYNCS.PHASECHK.TRANS64.TRYWAIT P0, [UR41+0x38800], R4 ;  /* 0x03880004ff0075a7 */ /* 0x000e220008000169 */
[----:B--2---:R-:W-:Y:S01]  /*1720*/  FMUL.FTZ R0, R3, R0 ;  /* 0x0000000003007220 */ /* 0x004fe20000410000 */
[----:B------:R-:W-:-:S03]  /*1730*/  VIADD R3, R16, 0x8 ;  /* 0x0000000810037836 */ /* 0x000fc60000000000 */
[----:B------:R-:W-:Y:S01]  /*1740*/  FMUL.FTZ R0, R0, UR4 ;  /* 0x0000000400007c20 */ /* 0x000fe20008410000 */
[----:B0-----:R-:W-:Y:S06]  /*1750*/  @!P0 BRA `(.L_x_12) ;  /* 0x000000ec00a08947 */ /* 0x001fec0003800000 */
.L_x_96:
[----:B------:R-:W-:Y:S05]  /*1760*/  WARPSYNC.ALL ;  /* 0x0000000000007948 */ /* 0x000fea0003800000 */
[----:B------:R-:W-:Y:S01]  /*1770*/  ULOP3.LUT UR4, UR36, 0x1, URZ, 0xfc, !UPT ;  /* 0x0000000124047892 */ /* 0x000fe2000f8efc3f */
[----:B------:R1:W-:Y:S03]  /*1780*/  BAR.SYNC.DEFER_BLOCKING R3, 0x100 ;  /* 0x000400030000751d */ /* 0x0003e60000010000 */
[----:B------:R-:W-:-:S06]  /*1790*/  UISETP.NE.AND UP0, UPT, UR4, 0x3, UPT ;  /* 0x000000030400788c */ /* 0x000fcc000bf05270 */
[----:B------:R-:W-:-:S13]  /*17a0*/  PLOP3.LUT P0, PT, PT, PT, UP0, 0x80, 0x0 ;  /* 0x000000000000781c */ /* 0x000fda0003f0f008 */
[----:B-1----:R-:W-:Y:S05]  /*17b0*/  @!P0 BRA `(.L_x_13) ;  /* 0x0000000000048947 */ /* 0x002fea0003800000 */
[----:B------:R-:W-:Y:S01]  /*17c0*/  BPT.TRAP 0x1 ;  /* 0x000000040000795c */ /* 0x000fe20000300000 */
.L_x_13:
[----:B------:R1:W2:Y:S01]  /*17d0*/  SYNCS.PHASECHK.TRANS64.TRYWAIT P1, [UR41+0x38830], R4 ;  /* 0x03883004ff0075a7 */ /* 0x0002a20008020169 */
[----:B------:R-:W-:Y:S05]  /*17e0*/  @!P0 BRA `(.L_x_14) ;  /* 0x0000000000048947 */ /* 0x000fea0003800000 */
[----:B------:R-:W-:Y:S01]  /*17f0*/  BPT.TRAP 0x1 ;  /* 0x000000040000795c */ /* 0x000fe20000300000 */
.L_x_14:
[----:B--2---:R-:W-:Y:S05]  /*1800*/  @P1 BRA `(.L_x_15) ;  /* 0x0000000000081947 */ /* 0x004fea0003800000 */
[----:B------:R-:W2:Y:S02]  /*1810*/  SYNCS.PHASECHK.TRANS64.TRYWAIT P1, [UR41+0x38830], R4 ;  /* 0x03883004ff0075a7 */ /* 0x000ea40008020169 */
[----:B--2---:R-:W-:Y:S05]  /*1820*/  @!P1 BRA `(.L_x_16) ;  /* 0x000000ec00849947 */ /* 0x004fea0003800000 */
.L_x_15:
[----:B------:R-:W-:Y:S01]  /*1830*/  UIADD3 UR4, UR41, 0x28400, URZ ;  /* 0x0002840029047890 */ /* 0x000fe2000fffe03f */
[----:B------:R-:W-:Y:S01]  /*1840*/  WARPGROUP.ARRIVE ;  /* 0x00000000000079c5 */ /* 0x000fe20000000000 */
[----:B------:R-:W-:Y:S01]  /*1850*/  UMOV UR5, 0x40000040 ;  /* 0x4000004000057882 */ /* 0x000fe20000000000 */
[----:B------:R-:W-:Y:S01]  /*1860*/  UMOV UR11, 0x40000040 ;  /* 0x40000040000b7882 */ /* 0x000fe20000000000 */
[----:B------:R-:W-:Y:S01]  /*1870*/  USHF.R.U32.HI UR4, URZ, 0x4, UR4 ;  /* 0x000000043f047899 */ /* 0x000fe20008011604 */
[----:B------:R-:W-:Y:S01]  /*1880*/  IADD3 R2, -R16, 0xb, RZ ;  /* 0x0000000b10027810 */ /* 0x000fe20007ffe1ff */
[----:B------:R-:W-:Y:S01]  /*1890*/  UMOV UR9, UR5 ;  /* 0x0000000500097c82 */ /* 0x000fe20008000000 */
[----:B------:R-:W-:Y:S01]  /*18a0*/  UMOV UR13, 0x40000040 ;  /* 0x40000040000d7882 */ /* 0x000fe20000000000 */
[----:B------:R-:W-:Y:S02]  /*18b0*/  ULOP3.LUT UR48, UR4, 0x3fff, URZ, 0xc0, !UPT ;  /* 0x00003fff04307892 */ /* 0x000fe4000f8ec03f */
[----:B------:R-:W-:-:S02]  /*18c0*/  ULOP3.LUT UR4, UR45, 0x10000, URZ, 0xfc, !UPT ;  /* 0x000100002d047892 */ /* 0x000fc4000f8efc3f */
[----:B------:R-:W-:Y:S02]  /*18d0*/  ULOP3.LUT UR48, UR48, 0x10000, URZ, 0xfc, !UPT ;  /* 0x0001000030307892 */ /* 0x000fe4000f8efc3f */
[----:B------:R-:W-:Y:S02]  /*18e0*/  UIADD3 UR12, UR4, 0x4, URZ ;  /* 0x00000004040c7890 */ /* 0x000fe4000fffe03f */
[----:B------:R-:W-:Y:S01]  /*18f0*/  UIADD3 UR14, UR48, 0x4, URZ ;  /* 0x00000004300e7890 */ /* 0x000fe2000fffe03f */
[----:B------:R-:W-:Y:S02]  /*1900*/  UMOV UR8, UR4 ;  /* 0x0000000400087c82 */ /* 0x000fe40008000000 */
[----:B------:R-:W-:Y:S01]  /*1910*/  UMOV UR10, UR48 ;  /* 0x00000030000a7c82 */ /* 0x000fe20008000000 */
[----:B------:R-:W-:Y:S01]  /*1920*/  UMOV UR15, 0x40000040 ;  /* 0x40000040000f7882 */ /* 0x000fe20000000000 */
[----:B------:R-:W-:Y:S01]  /*1930*/  QGMMA.64x128x32.F32.E4M3.E4M3 R24, gdesc[UR8], RZ, !UPT, gsb0 ;  /* 0x01e00000081879f3 */ /* 0x000fe2000c0008ff */
[----:B------:R-:W-:-:S02]  /*1940*/  UIADD3 UR8, UR4, 0x2, URZ ;  /* 0x0000000204087890 */ /* 0x000fc4000fffe03f */
[----:B------:R-:W-:Y:S01]  /*1950*/  UIADD3 UR10, UR48, 0x2, URZ ;  /* 0x00000002300a7890 */ /* 0x000fe2000fffe03f */
[----:B------:R-:W-:Y:S01]  /*1960*/  UMOV UR9, 0x40000040 ;  /* 0x4000004000097882 */ /* 0x000fe20000000000 */
[----:B------:R-:W-:Y:S01]  /*1970*/  UMOV UR11, 0x40000040 ;  /* 0x40000040000b7882 */ /* 0x000fe20000000000 */
[----:B------:R-:W-:Y:S02]  /*1980*/  UIADD3 UR16, UR4, 0x6, URZ ;  /* 0x0000000604107890 */ /* 0x000fe4000fffe03f */
[----:B------:R-:W-:Y:S01]  /*1990*/  UIADD3 UR18, UR48, 0x6, URZ ;  /* 0x0000000630127890 */ /* 0x000fe2000fffe03f */
[----:B------:R-:W-:Y:S01]  /*19a0*/  UMOV UR17, 0x40000040 ;  /* 0x4000004000117882 */ /* 0x000fe20000000000 */
[----:B------:R-:W-:Y:S01]  /*19b0*/  UMOV UR19, 0x40000040 ;  /* 0x4000004000137882 */ /* 0x000fe20000000000 */
[----:B------:R-:W-:Y:S02]  /*19c0*/  UIADD3 UR20, UR4, 0x400, URZ ;  /* 0x0000040004147890 */ /* 0x000fe4000fffe03f */
[----:B------:R-:W-:Y:S01]  /*19d0*/  UIADD3 UR22, UR48, 0x400, URZ ;  /* 0x0000040030167890 */ /* 0x000fe2000fffe03f */
[----:B------:R-:W-:Y:S01]  /*19e0*/  UMOV UR21, 0x40000040 ;  /* 0x4000004000157882 */ /* 0x000fe20000000000 */
[----:B------:R-:W-:Y:S01]  /*19f0*/  UMOV UR23, 0x40000040 ;  /* 0x4000004000177882 */ /* 0x000fe20000000000 */
        /* <DEDUP_REMOVED lines=12> */
[----:B------:R-:W-:-:S02]  /*1ac0*/  WARPGROUP.DEPBAR.LE gsb0, 0x0 ;  /* 0x00008000000079c5 */ /* 0x000fc40000010000 */
[----:B------:R-:W-:-:S06]  /*1ad0*/  WARPGROUP.ARRIVE ;  /* 0x00000000000079c5 */ /* 0x000fcc0000000000 */
[----:B------:R-:W-:Y:S03]  /*1ae0*/  QGMMA.64x128x32.F32.E4M3.E4M3 R24, gdesc[UR8], R24, gsb0 ;  /* 0x01e00000081879f3 */ /* 0x000fe60008000818 */
[----:B------:R-:W-:Y:S02]  /*1af0*/  WARPGROUP.DEPBAR.LE gsb0, 0x0 ;  /* 0x00008000000079c5 */ /* 0x000fe40000010000 */
[----:B------:R-:W-:-:S07]  /*1b00*/  WARPGROUP.ARRIVE ;  /* 0x00000000000079c5 */ /* 0x000fce0000000000 */
        /* <DEDUP_REMOVED lines=17> */
[----:B------:R2:W-:Y:S06]  /*1c20*/  BAR.ARV R2, 0x100 ;  /* 0x000400020000751d */ /* 0x0005ec0000002000 */
[----:B------:R-:W-:Y:S05]  /*1c30*/  @!P0 BRA `(.L_x_17) ;  /* 0x0000000000048947 */ /* 0x000fea0003800000 */
[----:B------:R-:W-:Y:S01]  /*1c40*/  BPT.TRAP 0x1 ;  /* 0x000000040000795c */ /* 0x000fe20000300000 */
.L_x_17:
[----:B------:R-:W-:Y:S01]  /*1c50*/  LOP3.LUT R18, R18, 0xffffff80, RZ, 0xc0, !PT ;  /* 0xffffff8012127812 */ /* 0x000fe200078ec0ff */
[C---:B------:R-:W-:Y:S01]  /*1c60*/  FMUL.FTZ R24, R0.reuse, R24 ;  /* 0x0000001800187220 */ /* 0x040fe20000410000 */
[C---:B------:R-:W-:Y:S01]  /*1c70*/  FMUL.FTZ R25, R0.reuse, R25 ;  /* 0x0000001900197220 */ /* 0x040fe20000410000 */
[----:B------:R-:W-:Y:S01]  /*1c80*/  UIMAD UR44, UR43, -0x80, UR44 ;  /* 0xffffff802b2c78a4 */ /* 0x000fe2000f8e022c */
[C---:B------:R-:W-:Y:S01]  /*1c90*/  FMUL.FTZ R28, R0.reuse, R28 ;  /* 0x0000001c001c7220 */ /* 0x040fe20000410000 */
[----:B------:R-:W-:Y:S02]  /*1ca0*/  IMAD.IADD R18, R17, 0x1, -R18 ;  /* 0x0000000111127824 */ /* 0x000fe400078e0a12 */
[C---:B------:R-:W-:Y:S01]  /*1cb0*/  FMUL.FTZ R34, R0.reuse, R34 ;  /* 0x0000002200227220 */ /* 0x040fe20000410000 */
[----:B------:R-:W-:Y:S01]  /*1cc0*/  UIADD3 UR44, UR44, 0x80, URZ ;  /* 0x000000802c2c7890 */ /* 0x000fe2000fffe03f */
[----:B------:R-:W-:Y:S01]  /*1cd0*/  MUFU.TANH R24, R24 ;  /* 0x0000001800187308 */ /* 0x000fe20000002400 */
[C---:B------:R-:W-:Y:S01]  /*1ce0*/  FMUL.FTZ R29, R0.reuse, R29 ;  /* 0x0000001d001d7220 */ /* 0x040fe20000410000 */
[----:B------:R-:W-:Y:S01]  /*1cf0*/  SHF.R.S32.HI R17, RZ, 0x1f, R18 ;  /* 0x0000001fff117819 */ /* 0x000fe20000011412 */
[C---:B------:R-:W-:Y:S01]  /*1d00*/  FMUL.FTZ R32, R0.reuse, R32 ;  /* 0x0000002000207220 */ /* 0x040fe20000410000 */
[C---:B------:R-:W-:Y:S01]  /*1d10*/  FMUL.FTZ R33, R0.reuse, R33 ;  /* 0x0000002100217220 */ /* 0x040fe20000410000 */
[C---:B------:R-:W-:Y:S01]  /*1d20*/  FMUL.FTZ R26, R0.reuse, R26 ;  /* 0x0000001a001a7220 */ /* 0x040fe20000410000 */
[----:B------:R-:W-:Y:S01]  /*1d30*/  LEA.HI R17, R17, R18, RZ, 0x2 ;  /* 0x0000001211117211 */ /* 0x000fe200078f10ff */
[C---:B------:R-:W-:Y:S01]  /*1d40*/  FMUL.FTZ R35, R0.reuse, R35 ;  /* 0x0000002300237220 */ /* 0x040fe20000410000 */
[----:B------:R-:W-:Y:S01]  /*1d50*/  MUFU.TANH R25, R25 ;  /* 0x0000001900197308 */ /* 0x000fe20000002400 */
[C---:B------:R-:W-:Y:S01]  /*1d60*/  FMUL.FTZ R38, R0.reuse, R38 ;  /* 0x0000002600267220 */ /* 0x040fe20000410000 */
[----:B------:R-:W-:Y:S01]  /*1d70*/  LOP3.LUT R17, R17, 0x7ffffffc, RZ, 0xc0, !PT ;  /* 0x7ffffffc11117812 */ /* 0x000fe200078ec0ff */
[C---:B------:R-:W-:Y:S01]  /*1d80*/  FMUL.FTZ R36, R0.reuse, R36 ;  /* 0x0000002400247220 */ /* 0x040fe20000410000 */
[C---:B------:R-:W-:Y:S01]  /*1d90*/  FMUL.FTZ R27, R0.reuse, R27 ;  /* 0x0000001b001b7220 */ /* 0x040fe20000410000 */
[C---:B------:R-:W-:Y:S01]  /*1da0*/  FMUL.FTZ R39, R0.reuse, R39 ;  /* 0x0000002700277220 */ /* 0x040fe20000410000 */
[----:B------:R-:W-:Y:S01]  /*1db0*/  FMUL.FTZ R37, R0, R37 ;  /* 0x0000002500257220 */ /* 0x000fe20000410000 */
[----:B------:R-:W-:Y:S01]  /*1dc0*/  IMAD.IADD R17, R18, 0x1, -R17 ;  /* 0x0000000112117824 */ /* 0x000fe200078e0a11 */
[----:B------:R3:W4:Y:S01]  /*1dd0*/  MUFU.TANH R9, R34 ;  /* 0x0000002200097308 */ /* 0x0007220000002400 */
[C---:B------:R-:W-:Y:S01]  /*1de0*/  FMUL.FTZ R30, R0.reuse, R30 ;  /* 0x0000001e001e7220 */ /* 0x040fe20000410000 */
[C---:B------:R-:W-:Y:S01]  /*1df0*/  FMUL.FTZ R42, R0.reuse, R42 ;  /* 0x0000002a002a7220 */ /* 0x040fe20000410000 */
[C---:B------:R-:W-:Y:S01]  /*1e00*/  FMUL.FTZ R40, R0.reuse, R40 ;  /* 0x0000002800287220 */ /* 0x040fe20000410000 */
[C---:B------:R-:W-:Y:S01]  /*1e10*/  FMUL.FTZ R31, R0.reuse, R31 ;  /* 0x0000001f001f7220 */ /* 0x040fe20000410000 */
[C---:B------:R-:W-:Y:S01]  /*1e20*/  FMUL.FTZ R43, R0.reuse, R43 ;  /* 0x0000002b002b7220 */ /* 0x040fe20000410000 */
[C---:B------:R-:W-:Y:S01]  /*1e30*/  FMUL.FTZ R41, R0.reuse, R41 ;  /* 0x0000002900297220 */ /* 0x040fe20000410000 */
[----:B------:R-:W-:Y:S01]  /*1e40*/  FMUL.FTZ R46, R0, R46 ;  /* 0x0000002e002e7220 */ /* 0x000fe20000410000 */
[----:B------:R-:W-:Y:S01]  /*1e50*/  MUFU.TANH R28, R28 ;  /* 0x0000001c001c7308 */ /* 0x000fe20000002400 */
[----:B---3--:R-:W-:-:S02]  /*1e60*/  IMAD.U32 R34, RZ, RZ, UR44 ;  /* 0x0000002cff227e24 */ /* 0x008fc4000f8e00ff */
[C---:B------:R-:W-:Y:S01]  /*1e70*/  FMUL.FTZ R44, R0.reuse, R44 ;  /* 0x0000002c002c7220 */ /* 0x040fe20000410000 */
[C---:B------:R-:W-:Y:S01]  /*1e80*/  FMUL.FTZ R45, R0.reuse, R45 ;  /* 0x0000002d002d7220 */ /* 0x040fe20000410000 */
[C---:B------:R-:W-:Y:S01]  /*1e90*/  FMUL.FTZ R51, R0.reuse, R51 ;  /* 0x0000003300337220 */ /* 0x040fe20000410000 */
[----:B------:R-:W-:Y:S02]  /*1ea0*/  IMAD R34, R17, -0x2, R34 ;  /* 0xfffffffe11227824 */ /* 0x000fe400078e0222 */
[C---:B------:R-:W-:Y:S01]  /*1eb0*/  FMUL.FTZ R48, R0.reuse, R48 ;  /* 0x0000003000307220 */ /* 0x040fe20000410000 */
[C---:B------:R-:W-:Y:S01]  /*1ec0*/  FMUL.FTZ R49, R0.reuse, R49 ;  /* 0x0000003100317220 */ /* 0x040fe20000410000 */
[----:B------:R-:W-:Y:S01]  /*1ed0*/  MUFU.TANH R29, R29 ;  /* 0x0000001d001d7308 */ /* 0x000fe20000002400 */
[----:B------:R-:W-:Y:S01]  /*1ee0*/  FMUL.FTZ R52, R0, R52 ;  /* 0x0000003400347220 */ /* 0x000fe20000410000 */
[----:B------:R-:W-:Y:S01]  /*1ef0*/  ISETP.GT.AND P2, PT, R34, RZ, PT ;  /* 0x000000ff2200720c */ /* 0x000fe20003f44270 */
[----:B------:R-:W-:Y:S01]  /*1f00*/  FMUL.FTZ R53, R0, R53 ;  /* 0x0000003500357220 */ /* 0x000fe20000410000 */
[----:B------:R-:W-:Y:S01]  /*1f10*/  ISETP.GT.AND P1, PT, R34, 0x1, PT ;  /* 0x000000012200780c */ /* 0x000fe20003f24270 */
[----:B------:R-:W-:Y:S01]  /*1f20*/  FMUL.FTZ R47, R0, R47 ;  /* 0x0000002f002f7220 */ /* 0x000fe20000410000 */
[----:B------:R-:W-:Y:S01]  /*1f30*/  ISETP.GT.AND P6, PT, R34, 0x8, PT ;  /* 0x000000082200780c */ /* 0x000fe20003fc4270 */
[----:B------:R-:W-:Y:S01]  /*1f40*/  FMUL.FTZ R56, R0, R56 ;  /* 0x0000003800387220 */ /* 0x000fe20000410000 */
[----:B------:R-:W-:Y:S01]  /*1f50*/  MUFU.TANH R32, R32 ;  /* 0x0000002000207308 */ /* 0x000fe20000002400 */
[----:B------:R-:W-:Y:S01]  /*1f60*/  ISETP.GT.AND P5, PT, R34, 0x9, PT ;  /* 0x000000092200780c */ /* 0x000fe20003fa4270 */
[----:B------:R-:W-:Y:S01]  /*1f70*/  FMUL.FTZ R50, R0, R50 ;  /* 0x0000003200327220 */ /* 0x000fe20000410000 */
[----:B------:R-:W-:Y:S01]  /*1f80*/  ISETP.GT.AND P4, PT, R34, 0x10, PT ;  /* 0x000000102200780c */ /* 0x000fe20003f84270 */
[----:B------:R-:W-:Y:S01]  /*1f90*/  FMUL.FTZ R57, R0, R57 ;  /* 0x0000003900397220 */ /* 0x000fe20000410000 */
[----:B------:R-:W-:Y:S01]  /*1fa0*/  ISETP.GT.AND P3, PT, R34, 0x11, PT ;  /* 0x000000112200780c */ /* 0x000fe20003f64270 */
[C---:B------:R-:W-:Y:S01]  /*1fb0*/  FMUL.FTZ R60, R0.reuse, R60 ;  /* 0x0000003c003c7220 */ /* 0x040fe20000410000 */
[----:B----4-:R-:W-:Y:S01]  /*1fc0*/  FSEL R9, R9, -INF , P4 ;  /* 0xff80000009097808 */ /* 0x010fe20002000000 */
[----:B0-----:R-:W0:Y:S01]  /*1fd0*/  MUFU.TANH R5, R26 ;  /* 0x0000001a00057308 */ /* 0x001e220000002400 */
[C---:B------:R-:W-:Y:S01]  /*1fe0*/  FMUL.FTZ R61, R0.reuse, R61 ;  /* 0x0000003d003d7220 */ /* 0x040fe20000410000 */
[C---:B------:R-:W-:Y:S01]  /*1ff0*/  FMUL.FTZ R54, R0.reuse, R54 ;  /* 0x0000003600367220 */ /* 0x040fe20000410000 */
[C---:B------:R-:W-:Y:S01]  /*2000*/  FMUL.FTZ R64, R0.reuse, R64 ;  /* 0x0000004000407220 */ /* 0x040fe20000410000 */
[C---:B------:R-:W-:Y:S01]  /*2010*/  FMUL.FTZ R55, R0.reuse, R55 ;  /* 0x0000003700377220 */ /* 0x040fe20000410000 */
[C---:B------:R-:W-:Y:S01]  /*2020*/  FMUL.FTZ R65, R0.reuse, R65 ;  /* 0x0000004100417220 */ /* 0x040fe20000410000 */
[C---:B------:R-:W-:Y:S01]  /*2030*/  FMUL.FTZ R58, R0.reuse, R58 ;  /* 0x0000003a003a7220 */ /* 0x040fe20000410000 */
[C---:B------:R-:W-:Y:S01]  /*2040*/  FMUL.FTZ R68, R0.reuse, R68 ;  /* 0x0000004400447220 */ /* 0x040fe20000410000 */
[----:B------:R-:W-:Y:S01]  /*2050*/  MUFU.TANH R33, R33 ;  /* 0x0000002100217308 */ /* 0x000fe20000002400 */
[C---:B------:R-:W-:Y:S01]  /*2060*/  FMUL.FTZ R59, R0.reuse, R59 ;  /* 0x0000003b003b7220 */ /* 0x040fe20000410000 */
[C---:B------:R-:W-:Y:S01]  /*2070*/  FMUL.FTZ R62, R0.reuse, R62 ;  /* 0x0000003e003e7220 */ /* 0x040fe20000410000 */
[C---:B------:R-:W-:Y:S01]  /*2080*/  FMUL.FTZ R69, R0.reuse, R69 ;  /* 0x0000004500457220 */ /* 0x040fe20000410000 */
[C---:B------:R-:W-:Y:S01]  /*2090*/  FMUL.FTZ R63, R0.reuse, R63 ;  /* 0x0000003f003f7220 */ /* 0x040fe20000410000 */
[C---:B------:R-:W-:Y:S01]  /*20a0*/  FMUL.FTZ R72, R0.reuse, R72 ;  /* 0x0000004800487220 */ /* 0x040fe20000410000 */
[C---:B------:R-:W-:Y:S01]  /*20b0*/  FMUL.FTZ R73, R0.reuse, R73 ;  /* 0x0000004900497220 */ /* 0x040fe20000410000 */
[C---:B------:R-:W-:Y:S01]  /*20c0*/  FMUL.FTZ R66, R0.reuse, R66 ;  /* 0x0000004200427220 */ /* 0x040fe20000410000 */
[----:B------:R3:W4:Y:S01]  /*20d0*/  MUFU.TANH R10, R35 ;  /* 0x00000023000a7308 */ /* 0x0007220000002400 */
[----:B0-----:R-:W-:Y:S01]  /*20e0*/  FSEL R5, R5, -INF , P2 ;  /* 0xff80000005057808 */ /* 0x001fe20001000000 */
[C---:B------:R-:W-:Y:S01]  /*20f0*/  FMUL.FTZ R76, R0.reuse, R76 ;  /* 0x0000004c004c7220 */ /* 0x040fe20000410000 */
[C---:B------:R-:W-:Y:S01]  /*2100*/  FMUL.FTZ R67, R0.reuse, R67 ;  /* 0x0000004300437220 */ /* 0x040fe20000410000 */
[C---:B------:R-:W-:Y:S01]  /*2110*/  FMUL.FTZ R70, R0.reuse, R70 ;  /* 0x0000004600467220 */ /* 0x040fe20000410000 */
[C---:B------:R-:W-:Y:S01]  /*2120*/  FMUL.FTZ R77, R0.reuse, R77 ;  /* 0x0000004d004d7220 */ /* 0x040fe20000410000 */
[C---:B------:R-:W-:Y:S01]  /*2130*/  FMUL.FTZ R71, R0.reuse, R71 ;  /* 0x0000004700477220 */ /* 0x040fe20000410000 */
[----:B------:R-:W-:Y:S01]  /*2140*/  FMUL.FTZ R80, R0, R80 ;  /* 0x0000005000507220 */ /* 0x000fe20000410000 */
[----:B------:R0:W5:Y:S01]  /*2150*/  MUFU.TANH R11, R38 ;  /* 0x00000026000b7308 */ /* 0x0001620000002400 */
[----:B---3--:R-:W-:Y:S01]  /*2160*/  FSEL R35, R24, -INF , P2 ;  /* 0xff80000018237808 */ /* 0x008fe20001000000 */
[----:B------:R-:W-:Y:S01]  /*2170*/  FMUL.FTZ R81, R0, R81 ;  /* 0x0000005100517220 */ /* 0x000fe20000410000 */
[----:B------:R-:W-:Y:S01]  /*2180*/  ISETP.GT.AND P2, PT, R34, 0x18, PT ;  /* 0x000000182200780c */ /* 0x000fe20003f44270 */
[C---:B------:R-:W-:Y:S01]  /*2190*/  FMUL.FTZ R74, R0.reuse, R74 ;  /* 0x0000004a004a7220 */ /* 0x040fe20000410000 */
[C---:B------:R-:W-:Y:S01]  /*21a0*/  FMUL.FTZ R84, R0.reuse, R84 ;  /* 0x0000005400547220 */ /* 0x040fe20000410000 */
[C---:B------:R-:W-:Y:S01]  /*21b0*/  FMUL.FTZ R75, R0.reuse, R75 ;  /* 0x0000004b004b7220 */ /* 0x040fe20000410000 */
[----:B------:R-:W-:Y:S01]  /*21c0*/  FMUL.FTZ R85, R0, R85 ;  /* 0x0000005500557220 */ /* 0x000fe20000410000 */
[----:B------:R-:W3:Y:S01]  /*21d0*/  MUFU.TANH R6, R27 ;  /* 0x0000001b00067308 */ /* 0x000ee20000002400 */
[----:B0-----:R-:W-:Y:S01]  /*21e0*/  FSEL R38, R25, -INF , P1 ;  /* 0xff80000019267808 */ /* 0x001fe20000800000 */
[----:B------:R-:W-:Y:S01]  /*21f0*/  ULDC UR7, c[0x0][0x988] ;  /* 0x0002620000077ab9 */ /* 0x000fe20000000800 */
[----:B----4-:R-:W-:Y:S01]  /*2200*/  FSEL R10, R10, -INF , P3 ;  /* 0xff8000000a0a7808 */ /* 0x010fe20001800000 */
[C---:B------:R-:W-:Y:S01]  /*2210*/  FMUL.FTZ R78, R0.reuse, R78 ;  /* 0x0000004e004e7220 */ /* 0x040fe20000410000 */
[----:B------:R-:W-:Y:S01]  /*2220*/  FMNMX.FTZ R18, R35, R38, !PT ;  /* 0x0000002623127209 */ /* 0x000fe20007810000 */
[C---:B------:R-:W-:Y:S01]  /*2230*/  FMUL.FTZ R79, R0.reuse, R79 ;  /* 0x0000004f004f7220 */ /* 0x040fe20000410000 */
[----:B------:R-:W-:Y:S01]  /*2240*/  P2R R88, PR, RZ, 0x1 ;  /* 0x00000001ff587803 */ /* 0x000fe20000000000 */
[----:B------:R-:W0:Y:S01]  /*2250*/  MUFU.TANH R36, R36 ;  /* 0x0000002400247308 */ /* 0x000e220000002400 */
[----:B-----5:R-:W-:Y:S01]  /*2260*/  FSEL R11, R11, -INF , P2 ;  /* 0xff8000000b0b7808 */ /* 0x020fe20001000000 */
[C---:B------:R-:W-:Y:S01]  /*2270*/  FMUL.FTZ R82, R0.reuse, R82 ;  /* 0x0000005200527220 */ /* 0x040fe20000410000 */
[C---:B------:R-:W-:Y:S01]  /*2280*/  FMUL.FTZ R83, R0.reuse, R83 ;  /* 0x0000005300537220 */ /* 0x040fe20000410000 */
[C---:B------:R-:W-:Y:S01]  /*2290*/  FMUL.FTZ R86, R0.reuse, R86 ;  /* 0x0000005600567220 */ /* 0x040fe20000410000 */
[----:B------:R-:W-:Y:S01]  /*22a0*/  FMUL.FTZ R87, R0, R87 ;  /* 0x0000005700577220 */ /* 0x000fe20000410000 */
[----:B------:R-:W-:-:S02]  /*22b0*/  UIADD3 UR6, UR41, 0x38840, URZ ;  /* 0x0003884029067890 */ /* 0x000fc4000fffe03f */
[----:B------:R4:W5:Y:S01]  /*22c0*/  MUFU.TANH R12, R39 ;  /* 0x00000027000c7308 */ /* 0x0009620000002400 */
[----:B---3--:R-:W-:Y:S01]  /*22d0*/  FSEL R6, R6, -INF , P1 ;  /* 0xff80000006067808 */ /* 0x008fe20000800000 */
[----:B------:R-:W-:Y:S01]  /*22e0*/  UPRMT UR6, UR42, 0x654, UR6 ;  /* 0x000006542a067896 */ /* 0x000fe20008000006 */
[----:B------:R-:W-:-:S05]  /*22f0*/  ISETP.GT.AND P1, PT, R34, 0x19, PT ;  /* 0x000000192200780c */ /* 0x000fca0003f24270 */
[----:B------:R-:W3:Y:S01]  /*2300*/  MUFU.TANH R7, R30 ;  /* 0x0000001e00077308 */ /* 0x000ee20000002400 */
[----:B----4-:R-:W-:Y:S02]  /*2310*/  FSEL R39, R28, -INF , P6 ;  /* 0xff8000001c277808 */ /* 0x010fe40003000000 */
[----:B0-----:R-:W-:Y:S01]  /*2320*/  FSEL R36, R36, -INF , P2 ;  /* 0xff80000024247808 */ /* 0x001fe20001000000 */
[----:B------:R-:W-:Y:S01]  /*2330*/  SYNCS.ARRIVE.TRANS64.RED.A1T0 RZ, [UR6], RZ ;  /* 0x000000ffffff79a7 */ /* 0x000fe20008100406 */
[----:B------:R-:W-:Y:S02]  /*2340*/  FMNMX.FTZ R17, R39, R18, !PT ;  /* 0x0000001227117209 */ /* 0x000fe40007810000 */
[----:B------:R-:W-:Y:S01]  /*2350*/  ISETP.GT.AND P2, PT, R34, 0x30, PT ;  /* 0x000000302200780c */ /* 0x000fe20003f44270 */
[----:B------:R-:W-:Y:S01]  /*2360*/  MUFU.TANH R37, R37 ;  /* 0x0000002500257308 */ /* 0x000fe20000002400 */
[----:B-----5:R-:W-:-:S07]  /*2370*/  FSEL R12, R12, -INF , P1 ;  /* 0xff8000000c0c7808 */ /* 0x020fce0000800000 */
[----:B------:R0:W4:Y:S01]  /*2380*/  MUFU.TANH R13, R42 ;  /* 0x0000002a000d7308 */ /* 0x0001220000002400 */
[----:B---3--:R-:W-:Y:S02]  /*2390*/  FSEL R7, R7, -INF , P6 ;  /* 0xff80000007077808 */ /* 0x008fe40003000000 */
[----:B------:R-:W-:-:S05]  /*23a0*/  ISETP.GT.AND P6, PT, R34, 0x20, PT ;  /* 0x000000202200780c */ /* 0x000fca0003fc4270 */
[----:B------:R-:W3:Y:S01]  /*23b0*/  MUFU.TANH R8, R31 ;  /* 0x0000001f00087308 */ /* 0x000ee20000002400 */
[----:B0-----:R-:W-:-:S04]  /*23c0*/  FSEL R42, R29, -INF , P5 ;  /* 0xff8000001d2a7808 */ /* 0x001fc80002800000 */
[----:B------:R-:W-:-:S03]  /*23d0*/  FMNMX.FTZ R18, R42, R17, !PT ;  /* 0x000000112a127209 */ /* 0x000fc60007810000 */
[----:B------:R-:W0:Y:S01]  /*23e0*/  MUFU.TANH R40, R40 ;  /* 0x0000002800287308 */ /* 0x000e220000002400 */
[----:B----4-:R-:W-:-:S07]  /*23f0*/  FSEL R13, R13, -INF , P6 ;  /* 0xff8000000d0d7808 */ /* 0x010fce0003000000 */
[----:B------:R4:W5:Y:S01]  /*2400*/  MUFU.TANH R14, R43 ;  /* 0x0000002b000e7308 */ /* 0x0009620000002400 */
[----:B---3--:R-:W-:Y:S02]  /*2410*/  FSEL R8, R8, -INF , P5 ;  /* 0xff80000008087808 */ /* 0x008fe40002800000 */
[----:B------:R-:W-:-:S05]  /*2420*/  ISETP.GT.AND P5, PT, R34, 0x21, PT ;  /* 0x000000212200780c */ /* 0x000fca0003fa4270 */
[----:B------:R-:W3:Y:S01]  /*2430*/  MUFU.TANH R41, R41 ;  /* 0x0000002900297308 */ /* 0x000ee20000002400 */
[----:B----4-:R-:W-:Y:S02]  /*2440*/  FSEL R43, R32, -INF , P4 ;  /* 0xff800000202b7808 */ /* 0x010fe40002000000 */
[----:B0-----:R-:W-:Y:S02]  /*2450*/  FSEL R40, R40, -INF , P6 ;  /* 0xff80000028287808 */ /* 0x001fe40003000000 */
[----:B------:R-:W-:Y:S02]  /*2460*/  FMNMX.FTZ R17, R43, R18, !PT ;  /* 0x000000122b117209 */ /* 0x000fe40007810000 */
[C---:B------:R-:W-:Y:S01]  /*2470*/  ISETP.GT.AND P4, PT, R34.reuse, 0x28, PT ;  /* 0x000000282200780c */ /* 0x040fe20003f84270 */
[----:B------:R0:W4:Y:S01]  /*2480*/  MUFU.TANH R15, R46 ;  /* 0x0000002e000f7308 */ /* 0x0001220000002400 */
[----:B------:R-:W-:Y:S02]  /*2490*/  ISETP.GT.AND P6, PT, R34, 0x38, PT ;  /* 0x000000382200780c */ /* 0x000fe40003fc4270 */
[----:B-----5:R-:W-:-:S05]  /*24a0*/  FSEL R14, R14, -INF , P5 ;  /* 0xff8000000e0e7808 */ /* 0x020fca0002800000 */
[----:B------:R-:W5:Y:S01]  /*24b0*/  MUFU.TANH R44, R44 ;  /* 0x0000002c002c7308 */ /* 0x000f620000002400 */
[----:B0-----:R-:W-:Y:S02]  /*24c0*/  FSEL R46, R33, -INF , P3 ;  /* 0xff800000212e7808 */ /* 0x001fe40001800000 */
[----:B---3--:R-:W-:Y:S02]  /*24d0*/  FSEL R41, R41, -INF , P5 ;  /* 0xff80000029297808 */ /* 0x008fe40002800000 */
[----:B------:R-:W-:Y:S02]  /*24e0*/  FMNMX.FTZ R17, R46, R17, !PT ;  /* 0x000000112e117209 */ /* 0x000fe40007810000 */
[----:B------:R-:W-:Y:S01]  /*24f0*/  ISETP.GT.AND P3, PT, R34, 0x29, PT ;  /* 0x000000292200780c */ /* 0x000fe20003f64270 */
[----:B------:R-:W0:Y:S01]  /*2500*/  MUFU.TANH R45, R45 ;  /* 0x0000002d002d7308 */ /* 0x000e220000002400 */
[----:B------:R-:W-:Y:S02]  /*2510*/  FMNMX.FTZ R18, R36, R17, !PT ;  /* 0x0000001124127209 */ /* 0x000fe40007810000 */
[----:B------:R-:W-:-:S02]  /*2520*/  ISETP.GT.AND P5, PT, R34, 0x39, PT ;  /* 0x000000392200780c */ /* 0x000fc40003fa4270 */
[----:B----4-:R-:W-:-:S03]  /*2530*/  FSEL R15, R15, -INF , P4 ;  /* 0xff8000000f0f7808 */ /* 0x010fc60002000000 */
[----:B------:R3:W4:Y:S01]  /*2540*/  MUFU.TANH R19, R51 ;  /* 0x0000003300137308 */ /* 0x0007220000002400 */
[----:B-----5:R-:W-:Y:S02]  /*2550*/  FSEL R44, R44, -INF , P4 ;  /* 0xff8000002c2c7808 */ /* 0x020fe40002000000 */
[----:B------:R-:W-:-:S05]  /*2560*/  ISETP.GT.AND P4, PT, R34, 0x40, PT ;  /* 0x000000402200780c */ /* 0x000fca0003f84270 */
[----:B------:R-:W5:Y:S01]  /*2570*/  MUFU.TANH R48, R48 ;  /* 0x0000003000307308 */ /* 0x000f620000002400 */
[----:B---3--:R-:W-:Y:S02]  /*2580*/  FSEL R51, R37, -INF , P1 ;  /* 0xff80000025337808 */ /* 0x008fe40000800000 */
[----:B0-----:R-:W-:Y:S02]  /*2590*/  FSEL R45, R45, -INF , P3 ;  /* 0xff8000002d2d7808 */ /* 0x001fe40001800000 */
[----:B------:R-:W-:Y:S02]  /*25a0*/  FMNMX.FTZ R17, R51, R18, !PT ;  /* 0x0000001233117209 */ /* 0x000fe40007810000 */
[----:B------:R-:W-:Y:S01]  /*25b0*/  ISETP.GT.AND P1, PT, R34, 0x31, PT ;  /* 0x000000312200780c */ /* 0x000fe20003f24270 */
[----:B------:R-:W0:Y:S01]  /*25c0*/  MUFU.TANH R49, R49 ;  /* 0x0000003100317308 */ /* 0x000e220000002400 */
[----:B------:R-:W-:Y:S02]  /*25d0*/  FMNMX.FTZ R18, R40, R17, !PT ;  /* 0x0000001128127209 */ /* 0x000fe40007810000 */
[----:B----4-:R-:W-:-:S02]  /*25e0*/  FSEL R19, R19, -INF , P1 ;  /* 0xff80000013137808 */ /* 0x010fc40000800000 */
[----:B------:R-:W-:-:S03]  /*25f0*/  FMNMX.FTZ R17, R41, R18, !PT ;  /* 0x0000001229117209 */ /* 0x000fc60007810000 */
[----:B------:R-:W3:Y:S01]  /*2600*/  MUFU.TANH R52, R52 ;  /* 0x0000003400347308 */ /* 0x000ee20000002400 */
[----:B------:R-:W-:Y:S02]  /*2610*/  FMNMX.FTZ R18, R44, R17, !PT ;  /* 0x000000112c127209 */ /* 0x000fe40007810000 */
[----:B-----5:R-:W-:Y:S02]  /*2620*/  FSEL R48, R48, -INF , P2 ;  /* 0xff80000030307808 */ /* 0x020fe40001000000 */
[----:B------:R-:W-:-:S03]  /*2630*/  FMNMX.FTZ R17, R45, R18, !PT ;  /* 0x000000122d117209 */ /* 0x000fc60007810000 */
[----:B------:R-:W4:Y:S01]  /*2640*/  MUFU.TANH R53, R53 ;  /* 0x0000003500357308 */ /* 0x000f220000002400 */
[----:B0-----:R-:W-:Y:S02]  /*2650*/  FSEL R49, R49, -INF , P1 ;  /* 0xff80000031317808 */ /* 0x001fe40000800000 */
[----:B------:R-:W-:Y:S02]  /*2660*/  FMNMX.FTZ R18, R48, R17, !PT ;  /* 0x0000001130127209 */ /* 0x000fe40007810000 */
[----:B------:R-:W-:Y:S02]  /*2670*/  ISETP.GT.AND P1, PT, R34, 0x49, PT ;  /* 0x000000492200780c */ /* 0x000fe40003f24270 */
[----:B------:R-:W-:Y:S01]  /*2680*/  FMNMX.FTZ R17, R49, R18, !PT ;  /* 0x0000001231117209 */ /* 0x000fe20007810000 */
[----:B------:R-:W0:Y:S01]  /*2690*/  MUFU.TANH R47, R47 ;  /* 0x0000002f002f7308 */ /* 0x000e220000002400 */
[----:B---3--:R-:W-:-:S04]  /*26a0*/  FSEL R52, R52, -INF , P6 ;  /* 0xff80000034347808 */ /* 0x008fc80003000000 */
[----:B------:R-:W-:-:S03]  /*26b0*/  FMNMX.FTZ R18, R52, R17, !PT ;  /* 0x0000001134127209 */ /* 0x000fc60007810000 */
[----:B------:R-:W3:Y:S01]  /*26c0*/  MUFU.TANH R56, R56 ;  /* 0x0000003800387308 */ /* 0x000ee20000002400 */
[----:B----4-:R-:W-:-:S04]  /*26d0*/  FSEL R53, R53, -INF , P5 ;  /* 0xff80000035357808 */ /* 0x010fc80002800000 */
[----:B------:R-:W-:-:S03]  /*26e0*/  FMNMX.FTZ R25, R53, R18, !PT ;  /* 0x0000001235197209 */ /* 0x000fc60007810000 */
[----:B------:R-:W4:Y:S01]  /*26f0*/  MUFU.TANH R50, R50 ;  /* 0x0000003200327308 */ /* 0x000f220000002400 */
[----:B0-----:R-:W-:Y:S02]  /*2700*/  FSEL R17, R47, -INF , P3 ;  /* 0xff8000002f117808 */ /* 0x001fe40001800000 */
[----:B------:R-:W-:-:S05]  /*2710*/  ISETP.GT.AND P3, PT, R34, 0x41, PT ;  /* 0x000000412200780c */ /* 0x000fca0003f64270 */
[----:B------:R-:W0:Y:S01]  /*2720*/  MUFU.TANH R57, R57 ;  /* 0x0000003900397308 */ /* 0x000e220000002400 */
[----:B---3--:R-:W-:-:S04]  /*2730*/  FSEL R56, R56, -INF , P4 ;  /* 0xff80000038387808 */ /* 0x008fc80002000000 */
[----:B------:R-:W-:-:S03]  /*2740*/  FMNMX.FTZ R24, R56, R25, !PT ;  /* 0x0000001938187209 */ /* 0x000fc60007810000 */
[----:B------:R-:W3:Y:S01]  /*2750*/  MUFU.TANH R60, R60 ;  /* 0x0000003c003c7308 */ /* 0x000ee20000002400 */
[----:B----4-:R-:W-:Y:S02]  /*2760*/  FSEL R18, R50, -INF , P2 ;  /* 0xff80000032127808 */ /* 0x010fe40001000000 */
[----:B------:R-:W-:-:S05]  /*2770*/  ISETP.GT.AND P2, PT, R34, 0x48, PT ;  /* 0x000000482200780c */ /* 0x000fca0003f44270 */
[----:B------:R-:W4:Y:S01]  /*2780*/  MUFU.TANH R20, R54 ;  /* 0x0000003600147308 */ /* 0x000f220000002400 */
[----:B0-----:R-:W-:-:S04]  /*2790*/  FSEL R57, R57, -INF , P3 ;  /* 0xff80000039397808 */ /* 0x001fc80001800000 */
[----:B------:R-:W-:-:S03]  /*27a0*/  FMNMX.FTZ R25, R57, R24, !PT ;  /* 0x0000001839197209 */ /* 0x000fc60007810000 */
        /* <DEDUP_REMOVED lines=10> */
[----:B---3--:R-:W-:Y:S02]  /*2850*/  FSEL R21, R21, -INF , P5 ;  /* 0xff80000015157808 */ /* 0x008fe40002800000 */
[----:B------:R-:W-:-:S05]  /*2860*/  ISETP.GT.AND P5, PT, R34, 0x51, PT ;  /* 0x000000512200780c */ /* 0x000fca0003fa4270 */
        /* <DEDUP_REMOVED lines=64> */
[----:B----4-:R-:W-:-:S04]  /*2c70*/  FSEL R85, R85, -INF , P1 ;  /* 0xff80000055557808 */ /* 0x010fc80000800000 */
[----:B------:R-:W-:-:S03]  /*2c80*/  FMNMX.FTZ R32, R85, R32, !PT ;  /* 0x0000002055207209 */ /* 0x000fc60007810000 */
[----:B------:R-:W4:Y:S01]  /*2c90*/  MUFU.TANH R82, R82 ;  /* 0x0000005200527308 */ /* 0x000f220000002400 */
[----:B0-----:R-:W-:Y:S01]  /*2ca0*/  FSEL R78, R78, -INF , P6 ;  /* 0xff8000004e4e7808 */ /* 0x001fe20003000000 */
[----:B------:R-:W0:Y:S06]  /*2cb0*/  SHFL.BFLY PT, R33, R32, 0x2, 0x1f ;  /* 0x0c401f0020217f89 */ /* 0x000e2c00000e0000 */
[----:B------:R-:W5:Y:S01]  /*2cc0*/  MUFU.TANH R83, R83 ;  /* 0x0000005300537308 */ /* 0x000f620000002400 */
[----:B---3--:R-:W-:-:S07]  /*2cd0*/  FSEL R79, R79, -INF , P5 ;  /* 0xff8000004f4f7808 */ /* 0x008fce0002800000 */
[----:B------:R-:W3:Y:S01]  /*2ce0*/  MUFU.TANH R86, R86 ;  /* 0x0000005600567308 */ /* 0x000ee20000002400 */
[----:B----4-:R-:W-:-:S07]  /*2cf0*/  FSEL R82, R82, -INF , P4 ;  /* 0xff80000052527808 */ /* 0x010fce0002000000 */
[----:B------:R-:W4:Y:S01]  /*2d00*/  MUFU.TANH R87, R87 ;  /* 0x0000005700577308 */ /* 0x000f220000002400 */
[----:B-----5:R-:W-:Y:S02]  /*2d10*/  FSEL R83, R83, -INF , P3 ;  /* 0xff80000053537808 */ /* 0x020fe40001800000 */
[----:B0-----:R-:W-:-:S05]  /*2d20*/  FMNMX.FTZ R33, R32, R33, !PT ;  /* 0x0000002120217209 */ /* 0x001fca0007810000 */
[----:B------:R-:W0:Y:S01]  /*2d30*/  SHFL.BFLY PT, R34, R33, 0x1, 0x1f ;  /* 0x0c201f0021227f89 */ /* 0x000e2200000e0000 */
[----:B---3--:R-:W-:Y:S02]  /*2d40*/  FSEL R86, R86, -INF , P2 ;  /* 0xff80000056567808 */ /* 0x008fe40001000000 */
[----:B----4-:R-:W-:Y:S02]  /*2d50*/  FSEL R87, R87, -INF , P1 ;  /* 0xff80000057577808 */ /* 0x010fe40000800000 */
[----:B0-----:R-:W-:Y:S01]  /*2d60*/  FMNMX.FTZ R185, R33, R34, !PT ;  /* 0x0000002221b97209 */ /* 0x001fe20007810000 */
[----:B------:R-:W-:-:S03]  /*2d70*/  IMAD.U32 R34, RZ, RZ, UR7 ;  /* 0x00000007ff227e24 */ /* 0x000fc6000f8e00ff */
[C---:B------:R-:W-:Y:S01]  /*2d80*/  FSETP.NEU.FTZ.AND P0, PT, R185.reuse, -INF , PT ;  /* 0xff800000b900780b */ /* 0x040fe20003f1d000 */
[----:B------:R-:W-:-:S05]  /*2d90*/  FFMA.FTZ R34, R185, R34, -8 ;  /* 0xc1000000b9227423 */ /* 0x000fca0000010022 */
[----:B------:R-:W-:Y:S02]  /*2da0*/  FSEL R50, R34, RZ, P0 ;  /* 0x000000ff22327208 */ /* 0x000fe40000000000 */
[----:B------:R-:W-:Y:S02]  /*2db0*/  FMNMX.FTZ R34, R5, R6, !PT ;  /* 0x0000000605227209 */ /* 0x000fe40007810000 */
[----:B------:R-:W-:Y:S01]  /*2dc0*/  ISETP.NE.AND P0, PT, R88, RZ, PT ;  /* 0x000000ff5800720c */ /* 0x000fe20003f05270 */
[--C-:B------:R-:W-:Y:S01]  /*2dd0*/  FFMA.FTZ R32, R39, UR7, -R50.reuse ;  /* 0x0000000727207c23 */ /* 0x100fe20008010832 */
[----:B------:R-:W-:Y:S01]  /*2de0*/  FMNMX.FTZ R37, R7, R34, !PT ;  /* 0x0000002207257209 */ /* 0x000fe20007810000 */
[--C-:B------:R-:W-:Y:S01]  /*2df0*/  FFMA.FTZ R33, R38, UR7, -R50.reuse ;  /* 0x0000000726217c23 */ /* 0x100fe20008010832 */
[--C-:B------:R-:W-:Y:S01]  /*2e00*/  FFMA.FTZ R38, R36, UR7, -R50.reuse ;  /* 0x0000000724267c23 */ /* 0x100fe20008010832 */
[--C-:B------:R-:W-:Y:S01]  /*2e10*/  FFMA.FTZ R154, R43, UR7, -R50.reuse ;  /* 0x000000072b9a7c23 */ /* 0x100fe20008010832 */
[----:B------:R-:W-:Y:S01]  /*2e20*/  FMNMX.FTZ R34, R8, R37, !PT ;  /* 0x0000002508227209 */ /* 0x000fe20007810000 */
[--C-:B------:R-:W-:Y:S01]  /*2e30*/  FFMA.FTZ R156, R40, UR7, -R50.reuse ;  /* 0x00000007289c7c23 */ /* 0x100fe20008010832 */
[--C-:B------:R-:W-:Y:S01]  /*2e40*/  FFMA.FTZ R152, R35, UR7, -R50.reuse ;  /* 0x0000000723987c23 */ /* 0x100fe20008010832 */
[--C-:B------:R-:W-:Y:S01]  /*2e50*/  FFMA.FTZ R35, R42, UR7, -R50.reuse ;  /* 0x000000072a237c23 */ /* 0x100fe20008010832 */
[----:B------:R-:W-:Y:S01]  /*2e60*/  FMNMX.FTZ R37, R9, R34, !PT ;  /* 0x0000002209257209 */ /* 0x000fe20007810000 */
[--C-:B------:R-:W-:Y:S01]  /*2e70*/  FFMA.FTZ R53, R53, UR7, -R50.reuse ;  /* 0x0000000735357c23 */ /* 0x100fe20008010832 */
[----:B------:R-:W-:Y:S01]  /*2e80*/  MUFU.EX2 R33, R33 ;  /* 0x0000002100217308 */ /* 0x000fe20000000800 */
        /* <DEDUP_REMOVED lines=15> */
[----:B------:R0:W-:Y:S01]  /*2f80*/  MUFU.EX2 R34, R38 ;  /* 0x0000002600227308 */ /* 0x0001e20000000800 */
[--C-:B------:R-:W-:Y:S01]  /*2f90*/  FFMA.FTZ R68, R68, UR7, -R50.reuse ;  /* 0x0000000744447c23 */ /* 0x100fe20008010832 */
[----:B------:R-:W-:Y:S01]  /*2fa0*/  FMNMX.FTZ R36, R14, R39, !PT ;  /* 0x000000270e247209 */ /* 0x000fe20007810000 */
[--C-:B------:R-:W-:Y:S01]  /*2fb0*/  FFMA.FTZ R39, R51, UR7, -R50.reuse ;  /* 0x0000000733277c23 */ /* 0x100fe20008010832 */
[--C-:B------:R-:W-:Y:S01]  /*2fc0*/  FFMA.FTZ R69, R69, UR7, -R50.reuse ;  /* 0x0000000745457c23 */ /* 0x100fe20008010832 */
[--C-:B------:R-:W-:Y:S01]  /*2fd0*/  FFMA.FTZ R160, R72, UR7, -R50.reuse ;  /* 0x0000000748a07c23 */ /* 0x100fe20008010832 */
[----:B------:R-:W-:Y:S01]  /*2fe0*/  FMNMX.FTZ R36, R15, R36, !PT ;  /* 0x000000240f247209 */ /* 0x000fe20007810000 */
[--C-:B------:R-:W-:Y:S01]  /*2ff0*/  FFMA.FTZ R76, R76, UR7, -R50.reuse ;  /* 0x000000074c4c7c23 */ /* 0x100fe20008010832 */
[----:B------:R-:W3:Y:S01]  /*3000*/  MUFU.EX2 R152, R152 ;  /* 0x0000009800987308 */ /* 0x000ee20000000800 */
[--C-:B------:R-:W-:Y:S01]  /*3010*/  FFMA.FTZ R77, R77, UR7, -R50.reuse ;  /* 0x000000074d4d7c23 */ /* 0x100fe20008010832 */
[----:B------:R-:W-:Y:S01]  /*3020*/  FMNMX.FTZ R43, R17, R36, !PT ;  /* 0x00000024112b7209 */ /* 0x000fe20007810000 */
[--C-:B------:R-:W-:Y:S01]  /*3030*/  FFMA.FTZ R162, R80, UR7, -R50.reuse ;  /* 0x0000000750a27c23 */ /* 0x100fe20008010832 */
[--C-:B------:R-:W-:Y:S01]  /*3040*/  FFMA.FTZ R81, R81, UR7, -R50.reuse ;  /* 0x0000000751517c23 */ /* 0x100fe20008010832 */
[----:B------:R-:W-:Y:S01]  /*3050*/  FFMA.FTZ R84, R84, UR7, -R50 ;  /* 0x0000000754547c23 */ /* 0x000fe20008010832 */
[----:B------:R-:W-:-:S02]  /*3060*/  FMNMX.FTZ R36, R18, R43, !PT ;  /* 0x0000002b12247209 */ /* 0x000fc40007810000 */
[----:B------:R-:W4:Y:S02]  /*3070*/  MUFU.EX2 R32, R32 ;  /* 0x0000002000207308 */ /* 0x000f240000000800 */
[----:B------:R-:W-:-:S04]  /*3080*/  FMNMX.FTZ R43, R19, R36, !PT ;  /* 0x00000024132b7209 */ /* 0x000fc80007810000 */
[----:B------:R-:W-:Y:S02]  /*3090*/  FMNMX.FTZ R36, R20, R43, !PT ;  /* 0x0000002b14247209 */ /* 0x000fe40007810000 */
[----:B------:R-:W-:Y:S02]  /*30a0*/  MUFU.EX2 R35, R35 ;  /* 0x0000002300237308 */ /* 0x000fe40000000800 */
[----:B------:R-:W-:Y:S01]  /*30b0*/  FMNMX.FTZ R43, R21, R36, !PT ;  /* 0x00000024152b7209 */ /* 0x000fe20007810000 */
[----:B------:R-:W-:-:S03]  /*30c0*/  FFMA.FTZ R36, R44, UR7, -R50 ;  /* 0x000000072c247c23 */ /* 0x000fc60008010832 */
[----:B0-----:R-:W-:Y:S02]  /*30d0*/  FMNMX.FTZ R38, R22, R43, !PT ;  /* 0x0000002b16267209 */ /* 0x001fe40007810000 */
[----:B------:R-:W-:Y:S02]  /*30e0*/  MUFU.EX2 R154, R154 ;  /* 0x0000009a009a7308 */ /* 0x000fe40000000800 */
[----:B------:R-:W-:-:S04]  /*30f0*/  FMNMX.FTZ R43, R23, R38, !PT ;  /* 0x00000026172b7209 */ /* 0x000fc80007810000 */
[----:B------:R-:W-:Y:S02]  /*3100*/  FMNMX.FTZ R38, R24, R43, !PT ;  /* 0x0000002b18267209 */ /* 0x000fe40007810000 */
[----:B------:R-:W-:Y:S02]  /*3110*/  MUFU.EX2 R37, R37 ;  /* 0x0000002500257308 */ /* 0x000fe40000000800 */
[----:B------:R-:W-:-:S04]  /*3120*/  FMNMX.FTZ R43, R25, R38, !PT ;  /* 0x00000026192b7209 */ /* 0x000fc80007810000 */
[----:B------:R-:W-:Y:S02]  /*3130*/  FMNMX.FTZ R38, R26, R43, !PT ;  /* 0x0000002b1a267209 */ /* 0x000fe40007810000 */
[----:B------:R-:W-:Y:S02]  /*3140*/  MUFU.EX2 R39, R39 ;  /* 0x0000002700277308 */ /* 0x000fe40000000800 */
[----:B------:R-:W-:-:S04]  /*3150*/  FMNMX.FTZ R43, R27, R38, !PT ;  /* 0x000000261b2b7209 */ /* 0x000fc80007810000 */
[----:B------:R-:W-:Y:S02]  /*3160*/  FMNMX.FTZ R38, R28, R43, !PT ;  /* 0x0000002b1c267209 */ /* 0x000fe40007810000 */
[----:B------:R-:W-:Y:S02]  /*3170*/  MUFU.EX2 R156, R156 ;  /* 0x0000009c009c7308 */ /* 0x000fe40000000800 */
[----:B------:R-:W-:Y:S01]  /*3180*/  FMNMX.FTZ R47, R29, R38, !PT ;  /* 0x000000261d2f7209 */ /* 0x000fe20007810000 */
[----:B------:R-:W-:-:S03]  /*3190*/  FFMA.FTZ R38, R52, UR7, -R50 ;  /* 0x0000000734267c23 */ /* 0x000fc60008010832 */
        /* <DEDUP_REMOVED lines=11> */
[----:B------:R-:W-:-:S05]  /*3250*/  FMNMX.FTZ R40, R87, R40, !PT ;  /* 0x0000002857287209 */ /* 0x000fca0007810000 */
[----:B------:R-:W0:Y:S01]  /*3260*/  SHFL.BFLY PT, R51, R40, 0x2, 0x1f ;  /* 0x0c401f0028337f89 */ /* 0x000e2200000e0000 */
[----:B------:R5:W-:Y:S08]  /*3270*/  MUFU.EX2 R43, R49 ;  /* 0x00000031002b7308 */ /* 0x000bf00000000800 */
[----:B------:R-:W-:Y:S01]  /*3280*/  MUFU.EX2 R38, R38 ;  /* 0x0000002600267308 */ /* 0x000fe20000000800 */
[----:B-----5:R-:W-:-:S07]  /*3290*/  FFMA.FTZ R49, R65, UR7, -R50 ;  /* 0x0000000741317c23 */ /* 0x020fce0008010832 */
[----:B------:R-:W-:Y:S01]  /*32a0*/  MUFU.EX2 R164, R164 ;  /* 0x000000a400a47308 */ /* 0x000fe20000000800 */
[----:B0-----:R-:W-:-:S07]  /*32b0*/  FMNMX.FTZ R42, R40, R51, !PT ;  /* 0x00000033282a7209 */ /* 0x001fce0007810000 */
[----:B------:R-:W-:Y:S01]  /*32c0*/  MUFU.EX2 R47, R57 ;  /* 0x00000039002f7308 */ /* 0x000fe20000000800 */
[--C-:B------:R-:W-:Y:S01]  /*32d0*/  FFMA.FTZ R51, R73, UR7, -R50.reuse ;  /* 0x0000000749337c23 */ /* 0x100fe20008010832 */
[----:B------:R-:W-:Y:S01]  /*32e0*/  FFMA.FTZ R50, R85, UR7, -R50 ;  /* 0x0000000755327c23 */ /* 0x000fe20008010832 */
[----:B------:R-:W0:Y:S05]  /*32f0*/  SHFL.BFLY PT, R53, R42, 0x1, 0x1f ;  /* 0x0c201f002a357f89 */ /* 0x000e2a00000e0000 */
[----:B------:R-:W-:Y:S08]  /*3300*/  MUFU.EX2 R60, R60 ;  /* 0x0000003c003c7308 */ /* 0x000ff00000000800 */
[----:B------:R-:W-:Y:S08]  /*3310*/  MUFU.EX2 R61, R61 ;  /* 0x0000003d003d7308 */ /* 0x000ff00000000800 */
[----:B------:R-:W-:Y:S01]  /*3320*/  MUFU.EX2 R166, R166 ;  /* 0x000000a600a67308 */ /* 0x000fe20000000800 */
[----:B0-----:R-:W-:Y:S01]  /*3330*/  FMNMX.FTZ R170, R42, R53, !PT ;  /* 0x000000352aaa7209 */ /* 0x001fe20007810000 */
[----:B------:R-:W-:-:S03]  /*3340*/  IMAD.U32 R53, RZ, RZ, UR7 ;  /* 0x00000007ff357e24 */ /* 0x000fc6000f8e00ff */
[C---:B------:R-:W-:Y:S01]  /*3350*/  FSETP.NEU.FTZ.AND P1, PT, R170.reuse, -INF , PT ;  /* 0xff800000aa00780b */ /* 0x040fe20003f3d000 */
[----:B------:R-:W-:Y:S02]  /*3360*/  FFMA.FTZ R40, R170, R53, -8 ;  /* 0xc1000000aa287423 */ /* 0x000fe40000010035 */
[----:B------:R-:W-:Y:S03]  /*3370*/  MUFU.EX2 R49, R49 ;  /* 0x0000003100317308 */ /* 0x000fe60000000800 */
[----:B------:R-:W-:-:S05]  /*3380*/  FSEL R40, R40, RZ, P1 ;  /* 0x000000ff28287208 */ /* 0x000fca0000800000 */
[----:B------:R-:W-:Y:S01]  /*3390*/  MUFU.EX2 R68, R68 ;  /* 0x0000004400447308 */ /* 0x000fe20000000800 */
[--C-:B------:R-:W-:Y:S01]  /*33a0*/  FFMA.FTZ R5, R5, UR7, -R40.reuse ;  /* 0x0000000705057c23 */ /* 0x100fe20008010828 */
[--C-:B------:R-:W-:Y:S01]  /*33b0*/  FFMA.FTZ R6, R6, UR7, -R40.reuse ;  /* 0x0000000706067c23 */ /* 0x100fe20008010828 */
[--C-:B------:R-:W-:Y:S01]  /*33c0*/  FFMA.FTZ R7, R7, UR7, -R40.reuse ;  /* 0x0000000707077c23 */ /* 0x100fe20008010828 */
[--C-:B------:R-:W-:Y:S01]  /*33d0*/  FFMA.FTZ R8, R8, UR7, -R40.reuse ;  /* 0x0000000708087c23 */ /* 0x100fe20008010828 */
[--C-:B------:R-:W-:Y:S01]  /*33e0*/  FFMA.FTZ R9, R9, UR7, -R40.reuse ;  /* 0x0000000709097c23 */ /* 0x100fe20008010828 */
[--C-:B------:R-:W-:Y:S01]  /*33f0*/  FFMA.FTZ R10, R10, UR7, -R40.reuse ;  /* 0x000000070a0a7c23 */ /* 0x100fe20008010828 */
[--C-:B------:R-:W-:Y:S01]  /*3400*/  FFMA.FTZ R11, R11, UR7, -R40.reuse ;  /* 0x000000070b0b7c23 */ /* 0x100fe20008010828 */
[----:B------:R3:W-:Y:S01]  /*3410*/  MUFU.EX2 R153, R5 ;  /* 0x0000000500997308 */ /* 0x0007e20000000800 */
[--C-:B------:R-:W-:Y:S01]  /*3420*/  FFMA.FTZ R12, R12, UR7, -R40.reuse ;  /* 0x000000070c0c7c23 */ /* 0x100fe20008010828 */
[--C-:B------:R-:W-:Y:S01]  /*3430*/  FFMA.FTZ R13, R13, UR7, -R40.reuse ;  /* 0x000000070d0d7c23 */ /* 0x100fe20008010828 */
[--C-:B------:R-:W-:Y:S01]  /*3440*/  FFMA.FTZ R17, R17, UR7, -R40.reuse ;  /* 0x0000000711117c23 */ /* 0x100fe20008010828 */
[--C-:B------:R-:W-:Y:S01]  /*3450*/  FFMA.FTZ R14, R14, UR7, -R40.reuse ;  /* 0x000000070e0e7c23 */ /* 0x100fe20008010828 */
[--C-:B------:R-:W-:Y:S01]  /*3460*/  FFMA.FTZ R15, R15, UR7, -R40.reuse ;  /* 0x000000070f0f7c23 */ /* 0x100fe20008010828 */
[--C-:B------:R-:W-:Y:S01]  /*3470*/  FFMA.FTZ R18, R18, UR7, -R40.reuse ;  /* 0x0000000712127c23 */ /* 0x100fe20008010828 */
[--C-:B------:R-:W-:Y:S01]  /*3480*/  FFMA.FTZ R19, R19, UR7, -R40.reuse ;  /* 0x0000000713137c23 */ /* 0x100fe20008010828 */
[----:B------:R-:W0:Y:S01]  /*3490*/  MUFU.EX2 R42, R6 ;  /* 0x00000006002a7308 */ /* 0x000e220000000800 */
[----:B---3--:R-:W-:Y:S01]  /*34a0*/  FADD.FTZ R5, R152, R33 ;  /* 0x0000002198057221 */ /* 0x008fe20000010000 */
[--C-:B------:R-:W-:Y:S01]  /*34b0*/  FFMA.FTZ R20, R20, UR7, -R40.reuse ;  /* 0x0000000714147c23 */ /* 0x100fe20008010828 */
[--C-:B------:R-:W-:Y:S01]  /*34c0*/  FFMA.FTZ R21, R21, UR7, -R40.reuse ;  /* 0x0000000715157c23 */ /* 0x100fe20008010828 */
[--C-:B------:R-:W-:Y:S01]  /*34d0*/  FFMA.FTZ R22, R22, UR7, -R40.reuse ;  /* 0x0000000716167c23 */ /* 0x100fe20008010828 */
[----:B----4-:R-:W-:Y:S01]  /*34e0*/  FADD.FTZ R46, R32, R5 ;  /* 0x00000005202e7221 */ /* 0x010fe20000010000 */
[--C-:B------:R-:W-:Y:S01]  /*34f0*/  FFMA.FTZ R23, R23, UR7, -R40.reuse ;  /* 0x0000000717177c23 */ /* 0x100fe20008010828 */
[--C-:B------:R-:W-:Y:S01]  /*3500*/  FFMA.FTZ R24, R24, UR7, -R40.reuse ;  /* 0x0000000718187c23 */ /* 0x100fe20008010828 */
[----:B------:R-:W3:Y:S01]  /*3510*/  MUFU.EX2 R7, R7 ;  /* 0x0000000700077308 */ /* 0x000ee20000000800 */
[--C-:B------:R-:W-:Y:S01]  /*3520*/  FFMA.FTZ R25, R25, UR7, -R40.reuse ;  /* 0x0000000719197c23 */ /* 0x100fe20008010828 */
[--C-:B------:R-:W-:Y:S01]  /*3530*/  FFMA.FTZ R26, R26, UR7, -R40.reuse ;  /* 0x000000071a1a7c23 */ /* 0x100fe20008010828 */
[--C-:B------:R-:W-:Y:S01]  /*3540*/  FFMA.FTZ R27, R27, UR7, -R40.reuse ;  /* 0x000000071b1b7c23 */ /* 0x100fe20008010828 */
[--C-:B------:R-:W-:Y:S01]  /*3550*/  FFMA.FTZ R28, R28, UR7, -R40.reuse ;  /* 0x000000071c1c7c23 */ /* 0x100fe20008010828 */
[--C-:B------:R-:W-:Y:S01]  /*3560*/  FFMA.FTZ R29, R29, UR7, -R40.reuse ;  /* 0x000000071d1d7c23 */ /* 0x100fe20008010828 */
[--C-:B------:R-:W-:Y:S01]  /*3570*/  FFMA.FTZ R30, R30, UR7, -R40.reuse ;  /* 0x000000071e1e7c23 */ /* 0x100fe20008010828 */
[----:B------:R-:W-:Y:S01]  /*3580*/  FFMA.FTZ R31, R31, UR7, -R40 ;  /* 0x000000071f1f7c23 */ /* 0x000fe20008010828 */
[----:B------:R-:W4:Y:S01]  /*3590*/  MUFU.EX2 R8, R8 ;  /* 0x0000000800087308 */ /* 0x000f220000000800 */
[----:B0-----:R-:W-:Y:S01]  /*35a0*/  FADD.FTZ R44, R153, R42 ;  /* 0x0000002a992c7221 */ /* 0x001fe20000010000 */
[--C-:B------:R-:W-:Y:S01]  /*35b0*/  FFMA.FTZ R78, R78, UR7, -R40.reuse ;  /* 0x000000074e4e7c23 */ /* 0x100fe20008010828 */
[--C-:B------:R-:W-:Y:S01]  /*35c0*/  FFMA.FTZ R79, R79, UR7, -R40.reuse ;  /* 0x000000074f4f7c23 */ /* 0x100fe20008010828 */
[--C-:B------:R-:W-:Y:S01]  /*35d0*/  FFMA.FTZ R82, R82, UR7, -R40.reuse ;  /* 0x0000000752527c23 */ /* 0x100fe20008010828 */
[--C-:B------:R-:W-:Y:S01]  /*35e0*/  FFMA.FTZ R83, R83, UR7, -R40.reuse ;  /* 0x0000000753537c23 */ /* 0x100fe20008010828 */
[--C-:B------:R-:W-:Y:S01]  /*35f0*/  FFMA.FTZ R86, R86, UR7, -R40.reuse ;  /* 0x0000000756567c23 */ /* 0x100fe20008010828 */
[----:B------:R-:W-:Y:S01]  /*3600*/  FFMA.FTZ R40, R87, UR7, -R40 ;  /* 0x0000000757287c23 */ /* 0x000fe20008010828 */
[----:B------:R-:W0:Y:S01]  /*3610*/  MUFU.EX2 R9, R9 ;  /* 0x0000000900097308 */ /* 0x000e220000000800 */
[----:B---3--:R-:W-:-:S07]  /*3620*/  FADD.FTZ R5, R7, R44 ;  /* 0x0000002c07057221 */ /* 0x008fce0000010000 */
[----:B------:R-:W3:Y:S01]  /*3630*/  MUFU.EX2 R10, R10 ;  /* 0x0000000a000a7308 */ /* 0x000ee20000000800 */
[----:B----4-:R-:W-:-:S07]  /*3640*/  FADD.FTZ R44, R8, R5 ;  /* 0x00000005082c7221 */ /* 0x010fce0000010000 */
[----:B------:R-:W4:Y:S01]  /*3650*/  MUFU.EX2 R11, R11 ;  /* 0x0000000b000b7308 */ /* 0x000f220000000800 */
[----:B0-----:R-:W-:-:S07]  /*3660*/  FADD.FTZ R5, R9, R44 ;  /* 0x0000002c09057221 */ /* 0x001fce0000010000 */
[----:B------:R-:W0:Y:S01]  /*3670*/  MUFU.EX2 R12, R12 ;  /* 0x0000000c000c7308 */ /* 0x000e220000000800 */
[----:B---3--:R-:W-:-:S07]  /*3680*/  FADD.FTZ R44, R10, R5 ;  /* 0x000000050a2c7221 */ /* 0x008fce0000010000 */
[----:B------:R3:W-:Y:S01]  /*3690*/  MUFU.EX2 R6, R17 ;  /* 0x0000001100067308 */ /* 0x0007e20000000800 */
[----:B----4-:R-:W-:-:S07]  /*36a0*/  FADD.FTZ R5, R11, R44 ;  /* 0x0000002c0b057221 */ /* 0x010fce0000010000 */
[----:B------:R-:W4:Y:S01]  /*36b0*/  MUFU.EX2 R13, R13 ;  /* 0x0000000d000d7308 */ /* 0x000f220000000800 */
[C---:B---3--:R-:W-:Y:S01]  /*36c0*/  FADD.FTZ R17, R35.reuse, R46 ;  /* 0x0000002e23117221 */ /* 0x048fe20000010000 */
[----:B0-----:R-:W-:Y:S01]  /*36d0*/  FADD.FTZ R44, R12, R5 ;  /* 0x000000050c2c7221 */ /* 0x001fe20000010000 */
[----:B------:R-:W-:Y:S02]  /*36e0*/  F2FP.SATFINITE.E4M3.F32.PACK_AB_MERGE_C R35, R35, R32, RZ ;  /* 0x000000202323723e */ /* 0x000fe400048070ff */
[----:B------:R-:W-:Y:S01]  /*36f0*/  FADD.FTZ R46, R154, R17 ;  /* 0x000000119a2e7221 */ /* 0x000fe20000010000 */
[----:B------:R-:W-:Y:S02]  /*3700*/  F2FP.SATFINITE.E4M3.F32.PACK_AB_MERGE_C R12, R12, R11, RZ ;  /* 0x0000000b0c0c723e */ /* 0x000fe400048070ff */
[----:B------:R-:W0:Y:S01]  /*3710*/  MUFU.EX2 R14, R14 ;  /* 0x0000000e000e7308 */ /* 0x000e220000000800 */
[----:B------:R-:W-:Y:S01]  /*3720*/  FADD.FTZ R17, R37, R46 ;  /* 0x0000002e25117221 */ /* 0x000fe20000010000 */
[----:B------:R-:W-:-:S02]  /*3730*/  F2FP.SATFINITE.E4M3.F32.PACK_AB_MERGE_C R152, R33, R152, R35 ;  /* 0x000000982198723e */ /* 0x000fc40004807023 */
[----:B------:R-:W-:Y:S01]  /*3740*/  F2FP.SATFINITE.E4M3.F32.PACK_AB_MERGE_C R155, R10, R9, R12 ;  /* 0x000000090a9b723e */ /* 0x000fe2000480700c */
[----:B------:R-:W-:-:S03]  /*3750*/  FADD.FTZ R46, R34, R17 ;  /* 0x00000011222e7221 */ /* 0x000fc60000010000 */
[----:B------:R-:W3:Y:S01]  /*3760*/  MUFU.EX2 R15, R15 ;  /* 0x0000000f000f7308 */ /* 0x000ee20000000800 */
[----:B------:R-:W-:Y:S01]  /*3770*/  FADD.FTZ R17, R39, R46 ;  /* 0x0000002e27117221 */ /* 0x000fe20000010000 */
[----:B----4-:R-:W-:Y:S01]  /*3780*/  FADD.FTZ R5, R13, R44 ;  /* 0x0000002c0d057221 */ /* 0x010fe20000010000 */
[----:B------:R-:W-:Y:S02]  /*3790*/  F2FP.SATFINITE.E4M3.F32.PACK_AB_MERGE_C R39, R39, R34, RZ ;  /* 0x000000222727723e */ /* 0x000fe400048070ff */
[----:B------:R-:W-:Y:S02]  /*37a0*/  FADD.FTZ R46, R156, R17 ;  /* 0x000000119c2e7221 */ /* 0x000fe40000010000 */
[----:B------:R-:W-:Y:S01]  /*37b0*/  F2FP.SATFINITE.E4M3.F32.PACK_AB_MERGE_C R154, R37, R154, R39 ;  /* 0x0000009a259a723e */ /* 0x000fe20004807027 */
[----:B------:R-:W4:Y:S01]  /*37c0*/  MUFU.EX2 R18, R18 ;  /* 0x0000001200127308 */ /* 0x000f220000000800 */
[----:B0-----:R-:W-:Y:S01]  /*37d0*/  FADD.FTZ R44, R14, R5 ;  /* 0x000000050e2c7221 */ /* 0x001fe20000010000 */
[----:B------:R-:W-:-:S04]  /*37e0*/  FADD.FTZ R17, R41, R46 ;  /* 0x0000002e29117221 */ /* 0x000fc80000010000 */
[----:B------:R-:W-:Y:S01]  /*37f0*/  FADD.FTZ R46, R36, R17 ;  /* 0x00000011242e7221 */ /* 0x000fe20000010000 */
[----:B------:R-:W-:Y:S01]  /*3800*/  F2FP.SATFINITE.E4M3.F32.PACK_AB_MERGE_C R36, R45, R36, RZ ;  /* 0x000000242d24723e */ /* 0x000fe200048070ff */
[----:B------:R-:W0:Y:S01]  /*3810*/  MUFU.EX2 R19, R19 ;  /* 0x0000001300137308 */ /* 0x000e220000000800 */
[----:B---3--:R-:W-:Y:S01]  /*3820*/  FADD.FTZ R5, R15, R44 ;  /* 0x0000002c0f057221 */ /* 0x008fe20000010000 */
[----:B------:R-:W-:Y:S01]  /*3830*/  FADD.FTZ R17, R45, R46 ;  /* 0x0000002e2d117221 */ /* 0x000fe20000010000 */
[C---:B------:R-:W-:Y:S02]  /*3840*/  F2FP.SATFINITE.E4M3.F32.PACK_AB_MERGE_C R15, R6.reuse, R15, RZ ;  /* 0x0000000f060f723e */ /* 0x040fe400048070ff */
[----:B------:R-:W-:Y:S01]  /*3850*/  FADD.FTZ R5, R6, R5 ;  /* 0x0000000506057221 */ /* 0x000fe20000010000 */
[----:B------:R-:W-:Y:S01]  /*3860*/  FADD.FTZ R44, R158, R17 ;  /* 0x000000119e2c7221 */ /* 0x000fe20000010000 */
[----:B------:R-:W-:Y:S01]  /*3870*/  F2FP.SATFINITE.E4M3.F32.PACK_AB_MERGE_C R156, R41, R156, R36 ;  /* 0x0000009c299c723e */ /* 0x000fe20004807024 */
[----:B------:R-:W3:Y:S01]  /*3880*/  MUFU.EX2 R20, R20 ;  /* 0x0000001400147308 */ /* 0x000ee20000000800 */
[----:B----4-:R-:W-:Y:S01]  /*3890*/  FADD.FTZ R46, R18, R5 ;  /* 0x00000005122e7221 */ /* 0x010fe20000010000 */
[----:B------:R-:W-:Y:S01]  /*38a0*/  FADD.FTZ R5, R43, R44 ;  /* 0x0000002c2b057221 */ /* 0x000fe20000010000 */
[----:B------:R-:W-:-:S03]  /*38b0*/  F2FP.SATFINITE.E4M3.F32.PACK_AB_MERGE_C R157, R14, R13, R15 ;  /* 0x0000000d0e9d723e */ /* 0x000fc6000480700f */
[----:B------:R-:W-:Y:S01]  /*38c0*/  FADD.FTZ R44, R38, R5 ;  /* 0x00000005262c7221 */ /* 0x000fe20000010000 */
[----:B------:R-:W-:Y:S01]  /*38d0*/  F2FP.SATFINITE.E4M3.F32.PACK_AB_MERGE_C R38, R55, R38, RZ ;  /* 0x000000263726723e */ /* 0x000fe200048070ff */
[----:B------:R-:W4:Y:S01]  /*38e0*/  MUFU.EX2 R21, R21 ;  /* 0x0000001500157308 */ /* 0x000f220000000800 */
[----:B0-----:R-:W-:Y:S01]  /*38f0*/  FADD.FTZ R17, R19, R46 ;  /* 0x0000002e13117221 */ /* 0x001fe20000010000 */
[----:B------:R-:W-:Y:S01]  /*3900*/  FADD.FTZ R5, R55, R44 ;  /* 0x0000002c37057221 */ /* 0x000fe20000010000 */
[----:B------:R-:W-:-:S03]  /*3910*/  F2FP.SATFINITE.E4M3.F32.PACK_AB_MERGE_C R158, R43, R158, R38 ;  /* 0x0000009e2b9e723e */ /* 0x000fc60004807026 */
[----:B------:R-:W-:Y:S02]  /*3920*/  FADD.FTZ R44, R164, R5 ;  /* 0x00000005a42c7221 */ /* 0x000fe40000010000 */
[----:B------:R-:W0:Y:S01]  /*3930*/  MUFU.EX2 R22, R22 ;  /* 0x0000001600167308 */ /* 0x000e220000000800 */
[----:B---3--:R-:W-:Y:S01]  /*3940*/  FADD.FTZ R46, R20, R17 ;  /* 0x00000011142e7221 */ /* 0x008fe20000010000 */
[----:B------:R-:W-:-:S04]  /*3950*/  FADD.FTZ R5, R47, R44 ;  /* 0x0000002c2f057221 */ /* 0x000fc80000010000 */
[----:B------:R-:W-:Y:S01]  /*3960*/  FADD.FTZ R44, R60, R5 ;  /* 0x000000053c2c7221 */ /* 0x000fe20000010000 */
[----:B------:R-:W-:Y:S01]  /*3970*/  F2FP.SATFINITE.E4M3.F32.PACK_AB_MERGE_C R60, R61, R60, RZ ;  /* 0x0000003c3d3c723e */ /* 0x000fe200048070ff */
[----:B------:R-:W3:Y:S01]  /*3980*/  MUFU.EX2 R23, R23 ;  /* 0x0000001700177308 */ /* 0x000ee20000000800 */
[----:B----4-:R-:W-:Y:S01]  /*3990*/  FADD.FTZ R17, R21, R46 ;  /* 0x0000002e15117221 */ /* 0x010fe20000010000 */
[----:B------:R-:W-:Y:S01]  /*39a0*/  FADD.FTZ R5, R61, R44 ;  /* 0x0000002c3d057221 */ /* 0x000fe20000010000 */
[----:B------:R-:W-:Y:S02]  /*39b0*/  F2FP.SATFINITE.E4M3.F32.PACK_AB_MERGE_C R20, R21, R20, RZ ;  /* 0x000000141514723e */ /* 0x000fe400048070ff */
[----:B------:R-:W-:Y:S01]  /*39c0*/  F2FP.SATFINITE.E4M3.F32.PACK_AB_MERGE_C R164, R47, R164, R60 ;  /* 0x000000a42fa4723e */ /* 0x000fe2000480703c */
[----:B------:R-:W-:Y:S01]  /*39d0*/  FADD.FTZ R44, R166, R5 ;  /* 0x00000005a62c7221 */ /* 0x000fe20000010000 */
[----:B------:R-:W-:Y:S01]  /*39e0*/  F2FP.SATFINITE.E4M3.F32.PACK_AB_MERGE_C R159, R19, R18, R20 ;  /* 0x00000012139f723e */ /* 0x000fe20004807014 */
[----:B------:R-:W4:Y:S01]  /*39f0*/  MUFU.EX2 R24, R24 ;  /* 0x0000001800187308 */ /* 0x000f220000000800 */
[----:B0-----:R-:W-:Y:S01]  /*3a00*/  FADD.FTZ R46, R22, R17 ;  /* 0x00000011162e7221 */ /* 0x001fe20000010000 */
[----:B------:R-:W-:-:S06]  /*3a10*/  FADD.FTZ R5, R49, R44 ;  /* 0x0000002c31057221 */ /* 0x000fcc0000010000 */
[----:B------:R-:W0:Y:S01]  /*3a20*/  MUFU.EX2 R25, R25 ;  /* 0x0000001900197308 */ /* 0x000e220000000800 */
[----:B---3--:R-:W-:-:S07]  /*3a30*/  FADD.FTZ R17, R23, R46 ;  /* 0x0000002e17117221 */ /* 0x008fce0000010000 */
[----:B------:R-:W3:Y:S01]  /*3a40*/  MUFU.EX2 R26, R26 ;  /* 0x0000001a001a7308 */ /* 0x000ee20000000800 */
[----:B----4-:R-:W-:-:S07]  /*3a50*/  FADD.FTZ R46, R24, R17 ;  /* 0x00000011182e7221 */ /* 0x010fce0000010000 */
[----:B------:R-:W4:Y:S01]  /*3a60*/  MUFU.EX2 R27, R27 ;  /* 0x0000001b001b7308 */ /* 0x000f220000000800 */
[C---:B0-----:R-:W-:Y:S01]  /*3a70*/  FADD.FTZ R17, R25.reuse, R46 ;  /* 0x0000002e19117221 */ /* 0x041fe20000010000 */
[----:B------:R-:W-:-:S04]  /*3a80*/  F2FP.SATFINITE.E4M3.F32.PACK_AB_MERGE_C R24, R25, R24, RZ ;  /* 0x000000181918723e */ /* 0x000fc800048070ff */
[----:B------:R-:W-:Y:S02]  /*3a90*/  F2FP.SATFINITE.E4M3.F32.PACK_AB_MERGE_C R165, R23, R22, R24 ;  /* 0x0000001617a5723e */ /* 0x000fe40004807018 */
[----:B------:R-:W0:Y:S01]  /*3aa0*/  MUFU.EX2 R28, R28 ;  /* 0x0000001c001c7308 */ /* 0x000e220000000800 */
[----:B---3--:R-:W-:-:S07]  /*3ab0*/  FADD.FTZ R32, R26, R17 ;  /* 0x000000111a207221 */ /* 0x008fce0000010000 */
[----:B------:R-:W3:Y:S01]  /*3ac0*/  MUFU.EX2 R29, R29 ;  /* 0x0000001d001d7308 */ /* 0x000ee20000000800 */
[----:B----4-:R-:W-:Y:S01]  /*3ad0*/  FADD.FTZ R17, R27, R32 ;  /* 0x000000201b117221 */ /* 0x010fe20000010000 */
[----:B------:R-:W-:-:S06]  /*3ae0*/  FADD.FTZ R32, R68, R5 ;  /* 0x0000000544207221 */ /* 0x000fcc0000010000 */
[----:B------:R-:W4:Y:S01]  /*3af0*/  MUFU.EX2 R69, R69 ;  /* 0x0000004500457308 */ /* 0x000f220000000800 */
[----:B0-----:R-:W-:-:S07]  /*3b00*/  FADD.FTZ R34, R28, R17 ;  /* 0x000000111c227221 */ /* 0x001fce0000010000 */
[----:B------:R-:W0:Y:S01]  /*3b10*/  MUFU.EX2 R30, R30 ;  /* 0x0000001e001e7308 */ /* 0x000e220000000800 */
[C---:B---3--:R-:W-:Y:S01]  /*3b20*/  FADD.FTZ R17, R29.reuse, R34 ;  /* 0x000000221d117221 */ /* 0x048fe20000010000 */
[----:B------:R-:W-:Y:S02]  /*3b30*/  F2FP.SATFINITE.E4M3.F32.PACK_AB_MERGE_C R34, R8, R7, RZ ;  /* 0x000000070822723e */ /* 0x000fe400048070ff */
[----:B------:R-:W-:Y:S02]  /*3b40*/  F2FP.SATFINITE.E4M3.F32.PACK_AB_MERGE_C R28, R29, R28, RZ ;  /* 0x0000001c1d1c723e */ /* 0x000fe400048070ff */
[----:B------:R-:W-:Y:S02]  /*3b50*/  F2FP.SATFINITE.E4M3.F32.PACK_AB_MERGE_C R153, R42, R153, R34 ;  /* 0x000000992a99723e */ /* 0x000fe40004807022 */
[----:B------:R-:W3:Y:S01]  /*3b60*/  MUFU.EX2 R160, R160 ;  /* 0x000000a000a07308 */ /* 0x000ee20000000800 */
[C---:B----4-:R-:W-:Y:S01]  /*3b70*/  FADD.FTZ R5, R69.reuse, R32 ;  /* 0x0000002045057221 */ /* 0x050fe20000010000 */
[----:B------:R-:W-:-:S02]  /*3b80*/  F2FP.SATFINITE.E4M3.F32.PACK_AB_MERGE_C R68, R69, R68, RZ ;  /* 0x000000444544723e */ /* 0x000fc400048070ff */
[----:B------:R-:W-:Y:S02]  /*3b90*/  F2FP.SATFINITE.E4M3.F32.PACK_AB_MERGE_C R167, R27, R26, R28 ;  /* 0x0000001a1ba7723e */ /* 0x000fe4000480701c */
[----:B------:R-:W-:Y:S02]  /*3ba0*/  F2FP.SATFINITE.E4M3.F32.PACK_AB_MERGE_C R166, R49, R166, R68 ;  /* 0x000000a631a6723e */ /* 0x000fe40004807044 */
[----:B------:R-:W4:Y:S01]  /*3bb0*/  MUFU.EX2 R31, R31 ;  /* 0x0000001f001f7308 */ /* 0x000f220000000800 */
[----:B0-----:R-:W-:-:S07]  /*3bc0*/  FADD.FTZ R8, R30, R17 ;  /* 0x000000111e087221 */ /* 0x001fce0000010000 */
        /* <DEDUP_REMOVED lines=8> */
[----:B------:R-:W3:Y:S01]  /*3c50*/  MUFU.EX2 R79, R79 ;  /* 0x0000004f004f7308 */ /* 0x000ee20000000800 */
[----:B----4-:R-:W-:-:S07]  /*3c60*/  FADD.FTZ R8, R76, R5 ;  /* 0x000000054c087221 */ /* 0x010fce0000010000 */
[----:B------:R-:W4:Y:S01]  /*3c70*/  MUFU.EX2 R162, R162 ;  /* 0x000000a200a27308 */ /* 0x000f220000000800 */
[C---:B0-----:R-:W-:Y:S01]  /*3c80*/  F2FP.SATFINITE.E4M3.F32.PACK_AB_MERGE_C R76, R77.reuse, R76, RZ ;  /* 0x0000004c4d4c723e */ /* 0x041fe200048070ff */
[----:B------:R-:W-:-:S03]  /*3c90*/  FADD.FTZ R77, R77, R8 ;  /* 0x000000084d4d7221 */ /* 0x000fc60000010000 */
[----:B------:R-:W-:-:S03]  /*3ca0*/  F2FP.SATFINITE.E4M3.F32.PACK_AB_MERGE_C R160, R51, R160, R76 ;  /* 0x000000a033a0723e */ /* 0x000fc6000480704c */
[----:B------:R-:W0:Y:S01]  /*3cb0*/  MUFU.EX2 R82, R82 ;  /* 0x0000005200527308 */ /* 0x000e220000000800 */
[C---:B---3--:R-:W-:Y:S01]  /*3cc0*/  FADD.FTZ R5, R79.reuse, R6 ;  /* 0x000000064f057221 */ /* 0x048fe20000010000 */
[----:B------:R-:W-:-:S04]  /*3cd0*/  F2FP.SATFINITE.E4M3.F32.PACK_AB_MERGE_C R78, R79, R78, RZ ;  /* 0x0000004e4f4e723e */ /* 0x000fc800048070ff */
[----:B------:R-:W-:Y:S02]  /*3ce0*/  F2FP.SATFINITE.E4M3.F32.PACK_AB_MERGE_C R161, R31, R30, R78 ;  /* 0x0000001e1fa1723e */ /* 0x000fe4000480704e */
        /* <DEDUP_REMOVED lines=11> */
[----:B---3--:R-:W-:Y:S01]  /*3da0*/  FADD.FTZ R8, R86, R11 ;  /* 0x0000000b56087221 */ /* 0x008fe20000010000 */
[C---:B----4-:R-:W-:Y:S01]  /*3db0*/  F2FP.SATFINITE.E4M3.F32.PACK_AB_MERGE_C R84, R53.reuse, R84, RZ ;  /* 0x000000543554723e */ /* 0x050fe200048070ff */
[----:B------:R-:W-:-:S03]  /*3dc0*/  FADD.FTZ R5, R53, R6 ;  /* 0x0000000635057221 */ /* 0x000fc60000010000 */
[----:B------:R-:W-:Y:S02]  /*3dd0*/  F2FP.SATFINITE.E4M3.F32.PACK_AB_MERGE_C R162, R81, R162, R84 ;  /* 0x000000a251a2723e */ /* 0x000fe40004807054 */
[C---:B0-----:R-:W-:Y:S01]  /*3de0*/  F2FP.SATFINITE.E4M3.F32.PACK_AB_MERGE_C R86, R7.reuse, R86, RZ ;  /* 0x000000560756723e */ /* 0x041fe200048070ff */
[----:B------:R-:W-:-:S03]  /*3df0*/  FADD.FTZ R6, R7, R8 ;  /* 0x0000000807067221 */ /* 0x000fc60000010000 */
[----:B------:R-:W-:Y:S01]  /*3e00*/  F2FP.SATFINITE.E4M3.F32.PACK_AB_MERGE_C R163, R83, R82, R86 ;  /* 0x0000005253a3723e */ /* 0x000fe20004807056 */
[----:B------:R-:W-:Y:S06]  /*3e10*/  @!P0 BRA `(.L_x_18) ;  /* 0x0000000000048947 */ /* 0x000fec0003800000 */
[----:B------:R-:W-:Y:S01]  /*3e20*/  BPT.TRAP 0x1 ;  /* 0x000000040000795c */ /* 0x000fe20000300000 */
.L_x_18:
[----:B------:R0:W3:Y:S01]  /*3e30*/  SYNCS.PHASECHK.TRANS64.TRYWAIT P1, [UR41+0x38850], R4 ;  /* 0x03885004ff0075a7 */ /* 0x0000e20008020169 */
[----:B------:R-:W-:Y:S05]  /*3e40*/  @!P0 BRA `(.L_x_19) ;  /* 0x0000000000048947 */ /* 0x000fea0003800000 */
[----:B------:R-:W-:Y:S01]  /*3e50*/  BPT.TRAP 0x1 ;  /* 0x000000040000795c */ /* 0x000fe20000300000 */
.L_x_19:
[----:B---3--:R-:W-:Y:S05]  /*3e60*/  @P1 BRA `(.L_x_20) ;  /* 0x0000000000081947 */ /* 0x008fea0003800000 */
[----:B------:R-:W3:Y:S02]  /*3e70*/  SYNCS.PHASECHK.TRANS64.TRYWAIT P1, [UR41+0x38850], R4 ;  /* 0x03885004ff0075a7 */ /* 0x000ee40008020169 */
[----:B---3--:R-:W-:Y:S05]  /*3e80*/  @!P1 BRA `(.L_x_21) ;  /* 0x000000c800049947 */ /* 0x008fea0003800000 */
.L_x_20:
[----:B------:R4:W-:Y:S01]  /*3e90*/  BAR.SYNC.DEFER_BLOCKING R3, 0x100 ;  /* 0x000400030000751d */ /* 0x0009e20000010000 */
[----:B------:R-:W-:-:S04]  /*3ea0*/  UIADD3 UR6, UR41, 0x400, URZ ;  /* 0x0000040029067890 */ /* 0x000fc8000fffe03f */
[----:B------:R-:W-:-:S03]  /*3eb0*/  USHF.R.U32.HI UR6, URZ, 0x4, UR6 ;  /* 0x000000043f067899 */ /* 0x000fc60008011606 */
[----:B------:R-:W0:Y:S01]  /*3ec0*/  S2UR UR50, SR_CgaCtaId ;  /* 0x00000000003279c3 */ /* 0x000e220000008800 */
[----:B------:R-:W-:Y:S01]  /*3ed0*/  UMOV UR11, 0x40000040 ;  /* 0x40000040000b7882 */ /* 0x000fe20000000000 */
[----:B------:R-:W-:-:S04]  /*3ee0*/  ULOP3.LUT UR6, UR6, 0x3fff, URZ, 0xc0, !UPT ;  /* 0x00003fff06067892 */ /* 0x000fc8000f8ec03f */
[----:B------:R-:W-:-:S04]  /*3ef0*/  ULOP3.LUT UR44, UR6, 0x10000, URZ, 0xfc, !UPT ;  /* 0x00010000062c7892 */ /* 0x000fc8000f8efc3f */
[----:B------:R-:W-:-:S03]  /*3f00*/  UIADD3 UR6, UR44, 0x2, URZ ;  /* 0x000000022c067890 */ /* 0x000fc6000fffe03f */
[----:B------:R-:W-:Y:S01]  /*3f10*/  UMOV UR10, UR44 ;  /* 0x0000002c000a7c82 */ /* 0x000fe20008000000 */
[----:B------:R-:W-:-:S06]  /*3f20*/  WARPGROUP.ARRIVE ;  /* 0x00000000000079c5 */ /* 0x000fcc0000000000 */
[----:B------:R-:W-:Y:S01]  /*3f30*/  QGMMA.64x256x32.F32.E4M3.E4M3 R24, R152, gdesc[UR8], RZ, !UPT, gsb0 ;  /* 0x03e0000898187df3 */ /* 0x000fe2000c0008ff */
[----:B------:R-:W-:Y:S01]  /*3f40*/  UMOV UR10, UR6 ;  /* 0x00000006000a7c82 */ /* 0x000fe20008000000 */
[----:B------:R-:W-:Y:S01]  /*3f50*/  UMOV UR11, 0x40000040 ;  /* 0x40000040000b7882 */ /* 0x000fe20000000000 */
[----:B------:R-:W-:Y:S01]  /*3f60*/  UIADD3 UR6, UR44, 0x4, URZ ;  /* 0x000000042c067890 */ /* 0x000fe2000fffe03f */
[----:B------:R-:W-:Y:S02]  /*3f70*/  WARPGROUP.DEPBAR.LE gsb0, 0x0 ;  /* 0x00008000000079c5 */ /* 0x000fe40000010000 */
[----:B------:R-:W-:-:S15]  /*3f80*/  WARPGROUP.ARRIVE ;  /* 0x00000000000079c5 */ /* 0x000fde0000000000 */
[----:B------:R-:W-:-:S07]  /*3f90*/  NOP ;  /* 0x0000000000007918 */ /* 0x000fce0000000000 */
[----:B------:R-:W-:Y:S01]  /*3fa0*/  QGMMA.64x256x32.F32.E4M3.E4M3 R24, R156, gdesc[UR8], R24, gsb0 ;  /* 0x03e000089c187df3 */ /* 0x000fe20008000818 */
        /* <DEDUP_REMOVED lines=9> */
[----:B------:R-:W-:Y:S02]  /*4040*/  WARPGROUP.DEPBAR.LE gsb0, 0x0 ;  /* 0x00008000000079c5 */ /* 0x000fe40000010000 */
[----:B------:R-:W-:-:S15]  /*4050*/  WARPGROUP.ARRIVE ;  /* 0x00000000000079c5 */ /* 0x000fde0000000000 */
[----:B------:R-:W-:-:S08]  /*4060*/  NOP ;  /* 0x0000000000007918 */ /* 0x000fd00000000000 */
[----:B------:R-:W-:Y:S03]  /*4070*/  QGMMA.64x256x32.F32.E4M3.E4M3 R24, R160, gdesc[UR8], R24, gsb0 ;  /* 0x03e00008a0187df3 */ /* 0x000fe60008000818 */
[----:B------:R-:W-:Y:S02]  /*4080*/  WARPGROUP.DEPBAR.LE gsb0, 0x0 ;  /* 0x00008000000079c5 */ /* 0x000fe40000010000 */
[----:B0---4-:R-:W-:Y:S05]  /*4090*/  @!P0 BRA `(.L_x_22) ;  /* 0x0000000000048947 */ /* 0x011fea0003800000 */
[----:B------:R-:W-:Y:S01]  /*40a0*/  BPT.TRAP 0x1 ;  /* 0x000000040000795c */ /* 0x000fe20000300000 */
.L_x_22:
[----:B------:R-:W-:Y:S02]  /*40b0*/  UIADD3 UR43, UR43, -0x2, URZ ;  /* 0xfffffffe2b2b7890 */ /* 0x000fe4000fffe03f */
[----:B------:R-:W-:Y:S02]  /*40c0*/  UIADD3 UR6, UR41, 0x38860, URZ ;  /* 0x0003886029067890 */ /* 0x000fe4000fffe03f */
[----:B------:R-:W-:Y:S02]  /*40d0*/  UISETP.GE.AND UP0, UPT, UR43, UR39, UPT ;  /* 0x000000272b00728c */ /* 0x000fe4000bf06270 */
[----:B------:R-:W-:-:S04]  /*40e0*/  UPRMT UR6, UR50, 0x654, UR6 ;  /* 0x0000065432067896 */ /* 0x000fc80008000006 */
[----:B------:R-:W-:-:S05]  /*40f0*/  PLOP3.LUT P1, PT, PT, PT, UP0, 0x80, 0x0 ;  /* 0x000000000000781c */ /* 0x000fca0003f2f008 */
[----:B------:R-:W-:Y:S08]  /*4100*/  SYNCS.ARRIVE.TRANS64.RED.A1T0 RZ, [UR6], RZ ;  /* 0x000000ffffff79a7 */ /* 0x000ff00008100406 */
[----:B------:R-:W-:Y:S05]  /*4110*/  @!P1 BRA `(.L_x_23) ;  /* 0x0000002800a49947 */ /* 0x000fea0003800000 */
[----:B---3--:R-:W-:Y:S01]  /*4120*/  IMAD.MOV.U32 R7, RZ, RZ, R170 ;  /* 0x000000ffff077224 */ /* 0x008fe200078e00aa */
[----:B------:R-:W-:Y:S01]  /*4130*/  UMOV UR42, URZ ;  /* 0x0000003f002a7c82 */ /* 0x000fe20008000000 */
[----:B-1----:R-:W-:Y:S01]  /*4140*/  IMAD.MOV.U32 R4, RZ, RZ, R185 ;  /* 0x000000ffff047224 */ /* 0x002fe200078e00b9 */
[----:B------:R-:W-:Y:S01]  /*4150*/  UMOV UR6, URZ ;  /* 0x0000003f00067c82 */ /* 0x000fe20008000000 */
[----:B------:R-:W-:-:S05]  /*4160*/  ULDC UR45, c[0x0][0x988] ;  /* 0x00026200002d7ab9 */ /* 0x000fca0000000800 */
.L_x_34:
[----:B------:R-:W-:Y:S01]  /*4170*/  UIADD3 UR6, UR6, 0x1, URZ ;  /* 0x0000000106067890 */ /* 0x000fe2000fffe03f */
[----:B--2---:R-:W-:Y:S01]  /*4180*/  IMAD.U32 R2, RZ, RZ, UR43 ;  /* 0x0000002bff027e24 */ /* 0x004fe2000f8e00ff */
[----:B------:R-:W-:Y:S02]  /*4190*/  UIADD3 UR43, UR43, -0x1, URZ ;  /* 0xffffffff2b2b7890 */ /* 0x000fe4000fffe03f */
[----:B------:R-:W-:Y:S02]  /*41a0*/  UISETP.NE.AND UP0, UPT, UR6, 0x2, UPT ;  /* 0x000000020600788c */ /* 0x000fe4000bf05270 */
[----:B------:R-:W-:Y:S02]  /*41b0*/  ISETP.GT.AND P1, PT, R2, UR39, PT ;  /* 0x0000002702007c0c */ /* 0x000fe4000bf24270 */
[----:B------:R-:W-:Y:S02]  /*41c0*/  USEL UR7, URZ, 0x1, UP0 ;  /* 0x000000013f077887 */ /* 0x000fe40008000000 */
[----:B------:R-:W-:-:S02]  /*41d0*/  USEL UR49, UR6, URZ, UP0 ;  /* 0x0000003f06317287 */ /* 0x000fc40008000000 */
[----:B------:R-:W-:Y:S01]  /*41e0*/  ULOP3.LUT UR42, UR42, UR7, URZ, 0x3c, !UPT ;  /* 0x000000072a2a7292 */ /* 0x000fe2000f8e3c3f */
[----:B------:R-:W-:Y:S11]  /*41f0*/  @!P0 BRA `(.L_x_24) ;  /* 0x0000000000048947 */ /* 0x000ff60003800000 */
[----:B------:R-:W-:Y:S01]  /*4200*/  BPT.TRAP 0x1 ;  /* 0x000000040000795c */ /* 0x000fe20000300000 */
.L_x_24:
[----:B------:R-:W-:Y:S01]  /*4210*/  IMAD.U32 R2, RZ, RZ, UR42 ;  /* 0x0000002aff027e24 */ /* 0x000fe2000f8e00ff */
[----:B------:R-:W-:-:S04]  /*4220*/  ULEA UR51, UR49, UR41, 0x3 ;  /* 0x0000002931337291 */ /* 0x000fc8000f8e183f */
[----:B------:R-:W-:-:S04]  /*4230*/  SHF.L.U32 R2, R2, 0x1f, RZ ;  /* 0x0000001f02027819 */ /* 0x000fc800000006ff */
[----:B------:R-:W-:-:S13]  /*4240*/  R2UR UR52, R2 ;  /* 0x00000000023472ca */ /* 0x000fda00000e0000 */
[----:B------:R-:W-:-:S04]  /*4250*/  IMAD.U32 R2, RZ, RZ, UR52 ;  /* 0x00000034ff027e24 */ /* 0x000fc8000f8e00ff */
[----:B------:R0:W1:Y:S01]  /*4260*/  SYNCS.PHASECHK.TRANS64.TRYWAIT P2, [UR51+0x38830], R2 ;  /* 0x03883002ff0075a7 */ /* 0x0000620008040173 */
[----:B------:R-:W-:Y:S05]  /*4270*/  @!P0 BRA `(.L_x_25) ;  /* 0x0000000000048947 */ /* 0x000fea0003800000 */
[----:B------:R-:W-:Y:S01]  /*4280*/  BPT.TRAP 0x1 ;  /* 0x000000040000795c */ /* 0x000fe20000300000 */
.L_x_25:
[----:B-1----:R-:W-:Y:S05]  /*4290*/  @P2 BRA `(.L_x_26) ;  /* 0x00000000000c2947 */ /* 0x002fea0003800000 */
[----:B0-----:R-:W-:-:S04]  /*42a0*/  IMAD.U32 R2, RZ, RZ, UR52 ;  /* 0x00000034ff027e24 */ /* 0x001fc8000f8e00ff */
[----:B------:R-:W0:Y:S02]  /*42b0*/  SYNCS.PHASECHK.TRANS64.TRYWAIT P2, [UR51+0x38830], R2 ;  /* 0x03883002ff0075a7 */ /* 0x000e240008040173 */
[----:B0-----:R-:W-:Y:S05]  /*42c0*/  @!P2 BRA `(.L_x_27) ;  /* 0x000000c4000ca947 */ /* 0x001fea0003800000 */
.L_x_26:
[----:B------:R-:W-:Y:S01]  /*42d0*/  ULEA UR6, UR49, UR48, 0xb ;  /* 0x0000003031067291 */ /* 0x000fe2000f8e583f */
[----:B------:R-:W-:Y:S01]  /*42e0*/  WARPGROUP.ARRIVE ;  /* 0x00000000000079c5 */ /* 0x000fe20000000000 */
[----:B------:R-:W-:Y:S01]  /*42f0*/  UMOV UR7, 0x40000040 ;  /* 0x4000004000077882 */ /* 0x000fe20000000000 */
[----:B------:R-:W-:Y:S01]  /*4300*/  UMOV UR11, 0x40000040 ;  /* 0x40000040000b7882 */ /* 0x000fe20000000000 */
[----:B------:R-:W-:Y:S01]  /*4310*/  UIADD3 UR10, UR6, 0x2, URZ ;  /* 0x00000002060a7890 */ /* 0x000fe2000fffe03f */
[----:B0-----:R-:W-:Y:S01]  /*4320*/  IADD3 R2, -R16, 0xb, RZ ;  /* 0x0000000b10027810 */ /* 0x001fe20007ffe1ff */
[----:B------:R-:W-:Y:S01]  /*4330*/  UIADD3 UR14, UR6, 0x4, URZ ;  /* 0x00000004060e7890 */ /* 0x000fe2000fffe03f */
[----:B------:R-:W-:Y:S02]  /*4340*/  UMOV UR15, 0x40000040 ;  /* 0x40000040000f7882 */ /* 0x000fe40000000000 */
[----:B------:R-:W-:Y:S01]  /*4350*/  QGMMA.64x128x32.F32.E4M3.E4M3 R152, gdesc[UR4], RZ, !UPT, gsb0 ;  /* 0x01e00000049879f3 */ /* 0x000fe2000c0008ff */
[----:B------:R-:W-:Y:S01]  /*4360*/  UIADD3 UR18, UR6, 0x6, URZ ;  /* 0x0000000606127890 */ /* 0x000fe2000fffe03f */
[----:B------:R-:W-:Y:S01]  /*4370*/  UMOV UR19, 0x40000040 ;  /* 0x4000004000137882 */ /* 0x000fe20000000000 */
        /* <DEDUP_REMOVED lines=33> */
.L_x_28:
[C---:B------:R-:W-:Y:S01]  /*4590*/  FMUL.FTZ R9, R0.reuse, R152 ;  /* 0x0000009800097220 */ /* 0x040fe20000410000 */
[C---:B------:R-:W-:Y:S01]  /*45a0*/  FMUL.FTZ R8, R0.reuse, R153 ;  /* 0x0000009900087220 */ /* 0x040fe20000410000 */
[C---:B------:R-:W-:Y:S01]  /*45b0*/  FMUL.FTZ R12, R0.reuse, R156 ;  /* 0x0000009c000c7220 */ /* 0x040fe20000410000 */
[C---:B------:R-:W-:Y:S01]  /*45c0*/  FMUL.FTZ R13, R0.reuse, R157 ;  /* 0x0000009d000d7220 */ /* 0x040fe20000410000 */
[C---:B------:R-:W-:Y:S01]  /*45d0*/  FMUL.FTZ R17, R0.reuse, R160 ;  /* 0x000000a000117220 */ /* 0x040fe20000410000 */
[C---:B------:R-:W-:Y:S01]  /*45e0*/  FMUL.FTZ R18, R0.reuse, R161 ;  /* 0x000000a100127220 */ /* 0x040fe20000410000 */
[----:B------:R-:W1:Y:S01]  /*45f0*/  MUFU.TANH R9, R9 ;  /* 0x0000000900097308 */ /* 0x000e620000002400 */
[C---:B------:R-:W-:Y:S01]  /*4600*/  FMUL.FTZ R19, R0.reuse, R162 ;  /* 0x000000a200137220 */ /* 0x040fe20000410000 */
[C---:B------:R-:W-:Y:S01]  /*4610*/  FMUL.FTZ R162, R0.reuse, R177 ;  /* 0x000000b100a27220 */ /* 0x040fe20000410000 */
[C---:B------:R-:W-:Y:S01]  /*4620*/  FMUL.FTZ R21, R0.reuse, R164 ;  /* 0x000000a400157220 */ /* 0x040fe20000410000 */
[C---:B------:R-:W-:Y:S01]  /*4630*/  FMUL.FTZ R22, R0.reuse, R165 ;  /* 0x000000a500167220 */ /* 0x040fe20000410000 */
[C---:B------:R-:W-:Y:S01]  /*4640*/  FMUL.FTZ R20, R0.reuse, R163 ;  /* 0x000000a300147220 */ /* 0x040fe20000410000 */
[C---:B------:R-:W-:Y:S01]  /*4650*/  FMUL.FTZ R163, R0.reuse, R178 ;  /* 0x000000b200a37220 */ /* 0x040fe20000410000 */
[C---:B------:R-:W-:Y:S01]  /*4660*/  FMUL.FTZ R153, R0.reuse, R168 ;  /* 0x000000a800997220 */ /* 0x040fe20000410000 */
[----:B------:R-:W2:Y:S01]  /*4670*/  MUFU.TANH R8, R8 ;  /* 0x0000000800087308 */ /* 0x000ea20000002400 */
[C---:B------:R-:W-:Y:S01]  /*4680*/  FMUL.FTZ R10, R0.reuse, R154 ;  /* 0x0000009a000a7220 */ /* 0x040fe20000410000 */
[C---:B------:R-:W-:Y:S01]  /*4690*/  FMUL.FTZ R154, R0.reuse, R169 ;  /* 0x000000a9009a7220 */ /* 0x040fe20000410000 */
[C---:B------:R-:W-:Y:S01]  /*46a0*/  FMUL.FTZ R164, R0.reuse, R179 ;  /* 0x000000b300a47220 */ /* 0x040fe20000410000 */
[C---:B------:R-:W-:Y:S01]  /*46b0*/  FMUL.FTZ R157, R0.reuse, R172 ;  /* 0x000000ac009d7220 */ /* 0x040fe20000410000 */
[C---:B------:R-:W-:Y:S01]  /*46c0*/  FMUL.FTZ R14, R0.reuse, R158 ;  /* 0x0000009e000e7220 */ /* 0x040fe20000410000 */
[C---:B------:R-:W-:Y:S01]  /*46d0*/  FMUL.FTZ R158, R0.reuse, R173 ;  /* 0x000000ad009e7220 */ /* 0x040fe20000410000 */
[C---:B------:R-:W-:Y:S01]  /*46e0*/  FMUL.FTZ R161, R0.reuse, R176 ;  /* 0x000000b000a17220 */ /* 0x040fe20000410000 */
[----:B------:R-:W3:Y:S01]  /*46f0*/  MUFU.TANH R12, R12 ;  /* 0x0000000c000c7308 */ /* 0x000ee20000002400 */
[----:B-1----:R-:W-:Y:S01]  /*4700*/  FMNMX.FTZ R177, R9, R4, !PT ;  /* 0x0000000409b17209 */ /* 0x002fe20007810000 */
[C---:B------:R-:W-:Y:S01]  /*4710*/  FMUL.FTZ R165, R0.reuse, R180 ;  /* 0x000000b400a57220 */ /* 0x040fe20000410000 */
[C---:B------:R-:W-:Y:S01]  /*4720*/  FMUL.FTZ R23, R0.reuse, R166 ;  /* 0x000000a600177220 */ /* 0x040fe20000410000 */
[C---:B------:R-:W-:Y:S01]  /*4730*/  FMUL.FTZ R166, R0.reuse, R181 ;  /* 0x000000b500a67220 */ /* 0x040fe20000410000 */
[C---:B------:R-:W-:Y:S01]  /*4740*/  FMUL.FTZ R169, R0.reuse, R184 ;  /* 0x000000b800a97220 */ /* 0x040fe20000410000 */
[C---:B------:R-:W-:Y:S01]  /*4750*/  FMUL.FTZ R152, R0.reuse, R167 ;  /* 0x000000a700987220 */ /* 0x040fe20000410000 */
[----:B------:R-:W-:Y:S01]  /*4760*/  FMUL.FTZ R11, R0, R155 ;  /* 0x0000009b000b7220 */ /* 0x000fe20000410000 */
[----:B------:R-:W1:Y:S01]  /*4770*/  MUFU.TANH R13, R13 ;  /* 0x0000000d000d7308 */ /* 0x000e620000002400 */
[----:B--2---:R-:W-:Y:S01]  /*4780*/  FMNMX.FTZ R177, R8, R177, !PT ;  /* 0x000000b108b17209 */ /* 0x004fe20007810000 */
[C---:B------:R-:W-:Y:S01]  /*4790*/  FMUL.FTZ R167, R0.reuse, R182 ;  /* 0x000000b600a77220 */ /* 0x040fe20000410000 */
[C---:B------:R-:W-:Y:S01]  /*47a0*/  FMUL.FTZ R155, R0.reuse, R170 ;  /* 0x000000aa009b7220 */ /* 0x040fe20000410000 */
[C---:B------:R-:W-:Y:S01]  /*47b0*/  FMUL.FTZ R170, R0.reuse, R185 ;  /* 0x000000b900aa7220 */ /* 0x040fe20000410000 */
[C---:B------:R-:W-:Y:S01]  /*47c0*/  FMUL.FTZ R168, R0.reuse, R183 ;  /* 0x000000b700a87220 */ /* 0x040fe20000410000 */
[C---:B------:R-:W-:Y:S01]  /*47d0*/  FMUL.FTZ R173, R0.reuse, R188 ;  /* 0x000000bc00ad7220 */ /* 0x040fe20000410000 */
[----:B------:R-:W-:Y:S01]  /*47e0*/  FMUL.FTZ R15, R0, R159 ;  /* 0x0000009f000f7220 */ /* 0x000fe20000410000 */
[----:B------:R-:W2:Y:S01]  /*47f0*/  MUFU.TANH R17, R17 ;  /* 0x0000001100117308 */ /* 0x000ea20000002400 */
[----:B---3--:R-:W-:Y:S01]  /*4800*/  FMNMX.FTZ R178, R12, R177, !PT ;  /* 0x000000b10cb27209 */ /* 0x008fe20007810000 */
        /* <DEDUP_REMOVED lines=13> */
[----:B------:R-:W-:Y:S01]  /*48e0*/  UMOV UR7, UR45 ;  /* 0x0000002d00077c82 */ /* 0x000fe20008000000 */
[----:B------:R-:W1:Y:S01]  /*48f0*/  MUFU.TANH R21, R21 ;  /* 0x0000001500157308 */ /* 0x000e620000002400 */
[----:B--2---:R-:W-:Y:S01]  /*4900*/  FMNMX.FTZ R179, R17, R178, !PT ;  /* 0x000000b211b37209 */ /* 0x004fe20007810000 */
[C---:B------:R-:W-:Y:S01]  /*4910*/  FMUL.FTZ R189, R0.reuse, R191 ;  /* 0x000000bf00bd7220 */ /* 0x040fe20000410000 */
[C---:B------:R-:W-:Y:S01]  /*4920*/  FMUL.FTZ R191, R0.reuse, R195 ;  /* 0x000000c300bf7220 */ /* 0x040fe20000410000 */
[C---:B------:R-:W-:Y:S01]  /*4930*/  FMUL.FTZ R195, R0.reuse, R203 ;  /* 0x000000cb00c37220 */ /* 0x040fe20000410000 */
[C---:B------:R-:W-:Y:S01]  /*4940*/  FMUL.FTZ R193, R0.reuse, R199 ;  /* 0x000000c700c17220 */ /* 0x040fe20000410000 */
[----:B------:R-:W-:Y:S01]  /*4950*/  FMUL.FTZ R199, R0, R211 ;  /* 0x000000d300c77220 */ /* 0x000fe20000410000 */
[----:B------:R-:W-:Y:S01]  /*4960*/  UIADD3 UR6, UR51, 0x38840, URZ ;  /* 0x0003884033067890 */ /* 0x000fe2000fffe03f */
[----:B------:R-:W2:Y:S01]  /*4970*/  MUFU.TANH R22, R22 ;  /* 0x0000001600167308 */ /* 0x000ea20000002400 */
[----:B---3--:R-:W-:-:S02]  /*4980*/  FMNMX.FTZ R178, R18, R179, !PT ;  /* 0x000000b312b27209 */ /* 0x008fc40007810000 */
[----:B------:R-:W-:-:S05]  /*4990*/  UPRMT UR6, UR50, 0x654, UR6 ;  /* 0x0000065432067896 */ /* 0x000fca0008000006 */
[----:B------:R-:W3:Y:S01]  /*49a0*/  MUFU.TANH R153, R153 ;  /* 0x0000009900997308 */ /* 0x000ee20000002400 */
[----:B-1----:R-:W-:Y:S01]  /*49b0*/  FMNMX.FTZ R179, R21, R178, !PT ;  /* 0x000000b215b37209 */ /* 0x002fe20007810000 */
[----:B------:R-:W-:Y:S02]  /*49c0*/  FMUL.FTZ R178, R0, R196 ;  /* 0x000000c400b27220 */ /* 0x000fe40000410000 */
[----:B------:R-:W-:Y:S04]  /*49d0*/  SYNCS.ARRIVE.TRANS64.RED.A1T0 RZ, [UR6], RZ ;  /* 0x000000ffffff79a7 */ /* 0x000fe80008100406 */
[----:B------:R-:W1:Y:S01]  /*49e0*/  MUFU.TANH R154, R154 ;  /* 0x0000009a009a7308 */ /* 0x000e620000002400 */
[----:B--2---:R-:W-:Y:S01]  /*49f0*/  FMNMX.FTZ R180, R22, R179, !PT ;  /* 0x000000b316b47209 */ /* 0x004fe20007810000 */
[C---:B------:R-:W-:Y:S01]  /*4a00*/  FMUL.FTZ R179, R0.reuse, R197 ;  /* 0x000000c500b37220 */ /* 0x040fe20000410000 */
[----:B------:R-:W-:-:S05]  /*4a10*/  FMUL.FTZ R197, R0, R207 ;  /* 0x000000cf00c57220 */ /* 0x000fca0000410000 */
[----:B------:R-:W2:Y:S01]  /*4a20*/  MUFU.TANH R157, R157 ;  /* 0x0000009d009d7308 */ /* 0x000ea20000002400 */
[----:B---3--:R-:W-:-:S07]  /*4a30*/  FMNMX.FTZ R181, R153, R180, !PT ;  /* 0x000000b499b57209 */ /* 0x008fce0007810000 */
[----:B------:R-:W3:Y:S01]  /*4a40*/  MUFU.TANH R158, R158 ;  /* 0x0000009e009e7308 */ /* 0x000ee20000002400 */
[----:B-1----:R-:W-:-:S07]  /*4a50*/  FMNMX.FTZ R180, R154, R181, !PT ;  /* 0x000000b59ab47209 */ /* 0x002fce0007810000 */
[----:B------:R-:W1:Y:S01]  /*4a60*/  MUFU.TANH R161, R161 ;  /* 0x000000a100a17308 */ /* 0x000e620000002400 */
[----:B--2---:R-:W-:Y:S01]  /*4a70*/  FMNMX.FTZ R181, R157, R180, !PT ;  /* 0x000000b49db57209 */ /* 0x004fe20007810000 */
[C---:B------:R-:W-:Y:S01]  /*4a80*/  FMUL.FTZ R180, R0.reuse, R200 ;  /* 0x000000c800b47220 */ /* 0x040fe20000410000 */
[----:B------:R-:W-:-:S05]  /*4a90*/  FMUL.FTZ R200, R0, R214 ;  /* 0x000000d600c87220 */ /* 0x000fca0000410000 */
[----:B------:R-:W2:Y:S01]  /*4aa0*/  MUFU.TANH R162, R162 ;  /* 0x000000a200a27308 */ /* 0x000ea20000002400 */
[----:B---3--:R-:W-:Y:S01]  /*4ab0*/  FMNMX.FTZ R182, R158, R181, !PT ;  /* 0x000000b59eb67209 */ /* 0x008fe20007810000 */
[C---:B------:R-:W-:Y:S01]  /*4ac0*/  FMUL.FTZ R181, R0.reuse, R201 ;  /* 0x000000c900b57220 */ /* 0x040fe20000410000 */
[----:B------:R-:W-:-:S05]  /*4ad0*/  FMUL.FTZ R201, R0, R215 ;  /* 0x000000d700c97220 */ /* 0x000fca0000410000 */
[----:B------:R-:W3:Y:S01]  /*4ae0*/  MUFU.TANH R165, R165 ;  /* 0x000000a500a57308 */ /* 0x000ee20000002400 */
[----:B-1----:R-:W-:-:S07]  /*4af0*/  FMNMX.FTZ R183, R161, R182, !PT ;  /* 0x000000b6a1b77209 */ /* 0x002fce0007810000 */
[----:B------:R-:W1:Y:S01]  /*4b00*/  MUFU.TANH R166, R166 ;  /* 0x000000a600a67308 */ /* 0x000e620000002400 */
[----:B--2---:R-:W-:-:S07]  /*4b10*/  FMNMX.FTZ R182, R162, R183, !PT ;  /* 0x000000b7a2b67209 */ /* 0x004fce0007810000 */
[----:B------:R-:W2:Y:S01]  /*4b20*/  MUFU.TANH R169, R169 ;  /* 0x000000a900a97308 */ /* 0x000ea20000002400 */
[----:B---3--:R-:W-:Y:S01]  /*4b30*/  FMNMX.FTZ R183, R165, R182, !PT ;  /* 0x000000b6a5b77209 */ /* 0x008fe20007810000 */
[----:B------:R-:W-:-:S06]  /*4b40*/  FMUL.FTZ R182, R0, R204 ;  /* 0x000000cc00b67220 */ /* 0x000fcc0000410000 */
[----:B------:R-:W3:Y:S01]  /*4b50*/  MUFU.TANH R170, R170 ;  /* 0x000000aa00aa7308 */ /* 0x000ee20000002400 */
[----:B-1----:R-:W-:Y:S01]  /*4b60*/  FMNMX.FTZ R184, R166, R183, !PT ;  /* 0x000000b7a6b87209 */ /* 0x002fe20007810000 */
[----:B------:R-:W-:-:S06]  /*4b70*/  FMUL.FTZ R183, R0, R205 ;  /* 0x000000cd00b77220 */ /* 0x000fcc0000410000 */
[----:B------:R-:W1:Y:S01]  /*4b80*/  MUFU.TANH R173, R173 ;  /* 0x000000ad00ad7308 */ /* 0x000e620000002400 */
[----:B--2---:R-:W-:-:S07]  /*4b90*/  FMNMX.FTZ R185, R169, R184, !PT ;  /* 0x000000b8a9b97209 */ /* 0x004fce0007810000 */
[----:B------:R-:W2:Y:S01]  /*4ba0*/  MUFU.TANH R174, R174 ;  /* 0x000000ae00ae7308 */ /* 0x000ea20000002400 */
[----:B---3--:R-:W-:-:S07]  /*4bb0*/  FMNMX.FTZ R184, R170, R185, !PT ;  /* 0x000000b9aab87209 */ /* 0x008fce0007810000 */
        /* <DEDUP_REMOVED lines=15> */
[----:B-1----:R-:W-:-:S07]  /*4cb0*/  FMNMX.FTZ R190, R180, R185, !PT ;  /* 0x000000b9b4be7209 */ /* 0x002fce0007810000 */
[----:B------:R-:W1:Y:S01]  /*4cc0*/  MUFU.TANH R183, R183 ;  /* 0x000000b700b77308 */ /* 0x000e620000002400 */
[----:B--2---:R-:W-:-:S07]  /*4cd0*/  FMNMX.FTZ R185, R181, R190, !PT ;  /* 0x000000beb5b97209 */ /* 0x004fce0007810000 */
[----:B------:R-:W2:Y:S01]  /*4ce0*/  MUFU.TANH R184, R184 ;  /* 0x000000b800b87308 */ /* 0x000ea20000002400 */
[----:B---3--:R-:W-:-:S07]  /*4cf0*/  FMNMX.FTZ R190, R182, R185, !PT ;  /* 0x000000b9b6be7209 */ /* 0x008fce0007810000 */
[----:B------:R-:W3:Y:S01]  /*4d00*/  MUFU.TANH R186, R186 ;  /* 0x000000ba00ba7308 */ /* 0x000ee20000002400 */
[----:B-1----:R-:W-:Y:S01]  /*4d10*/  FMNMX.FTZ R185, R183, R190, !PT ;  /* 0x000000beb7b97209 */ /* 0x002fe20007810000 */
[C---:B------:R-:W-:Y:S01]  /*4d20*/  FMUL.FTZ R190, R0.reuse, R194 ;  /* 0x000000c200be7220 */ /* 0x040fe20000410000 */
[----:B------:R-:W-:-:S05]  /*4d30*/  FMUL.FTZ R194, R0, R202 ;  /* 0x000000ca00c27220 */ /* 0x000fca0000410000 */
        /* <DEDUP_REMOVED lines=9> */
[----:B--2---:R-:W-:-:S05]  /*4dd0*/  FMNMX.FTZ R185, R188, R185, !PT ;  /* 0x000000b9bcb97209 */ /* 0x004fca0007810000 */
[----:B------:R-:W2:Y:S02]  /*4de0*/  SHFL.BFLY PT, R196, R185, 0x2, 0x1f ;  /* 0x0c401f00b9c47f89 */ /* 0x000ea400000e0000 */
[----:B------:R-:W4:Y:S08]  /*4df0*/  MUFU.TANH R14, R14 ;  /* 0x0000000e000e7308 */ /* 0x000f300000002400 */
[----:B------:R-:W5:Y:S08]  /*4e00*/  MUFU.TANH R15, R15 ;  /* 0x0000000f000f7308 */ /* 0x000f700000002400 */
[----:B------:R-:W0:Y:S01]  /*4e10*/  MUFU.TANH R19, R19 ;  /* 0x0000001300137308 */ /* 0x000e220000002400 */
[----:B--2---:R-:W-:Y:S01]  /*4e20*/  FMNMX.FTZ R202, R185, R196, !PT ;  /* 0x000000c4b9ca7209 */ /* 0x004fe20007810000 */
[----:B------:R-:W-:-:S06]  /*4e30*/  FMUL.FTZ R196, R0, R206 ;  /* 0x000000ce00c47220 */ /* 0x000fcc0000410000 */
[----:B------:R-:W2:Y:S01]  /*4e40*/  MUFU.TANH R20, R20 ;  /* 0x0000001400147308 */ /* 0x000ea20000002400 */
[----:B------:R-:W3:Y:S07]  /*4e50*/  SHFL.BFLY PT, R185, R202, 0x1, 0x1f ;  /* 0x0c201f00cab97f89 */ /* 0x000eee00000e0000 */
[----:B------:R-:W2:Y:S08]  /*4e60*/  MUFU.TANH R23, R23 ;  /* 0x0000001700177308 */ /* 0x000eb00000002400 */
[----:B------:R-:W2:Y:S08]  /*4e70*/  MUFU.TANH R152, R152 ;  /* 0x0000009800987308 */ /* 0x000eb00000002400 */
[----:B------:R-:W2:Y:S01]  /*4e80*/  MUFU.TANH R155, R155 ;  /* 0x0000009b009b7308 */ /* 0x000ea20000002400 */
[----:B---3--:R-:W-:Y:S01]  /*4e90*/  FMNMX.FTZ R185, R202, R185, !PT ;  /* 0x000000b9cab97209 */ /* 0x008fe20007810000 */
[----:B------:R-:W-:-:S04]  /*4ea0*/  IMAD.U32 R202, RZ, RZ, UR7 ;  /* 0x00000007ffca7e24 */ /* 0x000fc8000f8e00ff */
[C---:B------:R-:W-:Y:S01]  /*4eb0*/  FFMA.FTZ R203, R185.reuse, R202, -8 ;  /* 0xc1000000b9cb7423 */ /* 0x040fe200000100ca */
[----:B------:R-:W-:Y:S01]  /*4ec0*/  FMNMX.FTZ R202, R10, R7, !PT ;  /* 0x000000070aca7209 */ /* 0x000fe20007810000 */
[----:B------:R-:W3:Y:S01]  /*4ed0*/  MUFU.TANH R156, R156 ;  /* 0x0000009c009c7308 */ /* 0x000ee20000002400 */
[----:B------:R-:W-:-:S01]  /*4ee0*/  FADD.FTZ R4, -R185, R4 ;  /* 0x00000004b9047221 */ /* 0x000fc20000010100 */
[--C-:B------:R-:W-:Y:S01]  /*4ef0*/  FFMA.FTZ R205, R13, UR7, -R203.reuse ;  /* 0x000000070dcd7c23 */ /* 0x100fe200080108cb */
[----:B------:R-:W-:-:S01]  /*4f00*/  FFMA.FTZ R13, R17, UR7, -R203 ;  /* 0x00000007110d7c23 */ /* 0x000fc200080108cb */
[----:B-1----:R-:W-:Y:S01]  /*4f10*/  FMNMX.FTZ R17, R11, R202, !PT ;  /* 0x000000ca0b117209 */ /* 0x002fe20007810000 */
[----:B------:R-:W-:-:S01]  /*4f20*/  FFMA.FTZ R204, R153, UR7, -R203 ;  /* 0x0000000799cc7c23 */ /* 0x000fc200080108cb */
[--C-:B------:R-:W-:Y:S01]  /*4f30*/  FFMA.FTZ R206, R157, UR7, -R203.reuse ;  /* 0x000000079dce7c23 */ /* 0x100fe200080108cb */
[----:B------:R-:W-:-:S01]  /*4f40*/  FFMA.FTZ R207, R169, UR7, -R203 ;  /* 0x00000007a9cf7c23 */ /* 0x000fc200080108cb */
[----:B----4-:R-:W-:Y:S01]  /*4f50*/  FMNMX.FTZ R202, R14, R17, !PT ;  /* 0x000000110eca7209 */ /* 0x010fe20007810000 */
[----:B------:R-:W1:Y:S01]  /*4f60*/  MUFU.TANH R159, R159 ;  /* 0x0000009f009f7308 */ /* 0x000e620000002400 */
[----:B------:R-:W-:Y:S01]  /*4f70*/  FMUL.FTZ R4, R4, UR7 ;  /* 0x0000000704047c20 */ /* 0x000fe20008410000 */
[--C-:B------:R-:W-:Y:S01]  /*4f80*/  FFMA.FTZ R9, R9, UR7, -R203.reuse ;  /* 0x0000000709097c23 */ /* 0x100fe200080108cb */
[----:B-----5:R-:W-:Y:S01]  /*4f90*/  FMNMX.FTZ R202, R15, R202, !PT ;  /* 0x000000ca0fca7209 */ /* 0x020fe20007810000 */
[--C-:B------:R-:W-:Y:S01]  /*4fa0*/  FFMA.FTZ R8, R8, UR7, -R203.reuse ;  /* 0x0000000708087c23 */ /* 0x100fe200080108cb */
[----:B------:R-:W-:-:S01]  /*4fb0*/  FFMA.FTZ R12, R12, UR7, -R203 ;  /* 0x000000070c0c7c23 */ /* 0x000fc200080108cb */
[--C-:B------:R-:W-:Y:S01]  /*4fc0*/  FFMA.FTZ R18, R18, UR7, -R203.reuse ;  /* 0x0000000712127c23 */ /* 0x100fe200080108cb */
[----:B0-----:R-:W-:Y:S01]  /*4fd0*/  FMNMX.FTZ R17, R19, R202, !PT ;  /* 0x000000ca13117209 */ /* 0x001fe20007810000 */
[----:B------:R-:W0:Y:S01]  /*4fe0*/  MUFU.TANH R160, R160 ;  /* 0x000000a000a07308 */ /* 0x000e220000002400 */
[----:B------:R-:W-:-:S01]  /*4ff0*/  FFMA.FTZ R174, R174, UR7, -R203 ;  /* 0x00000007aeae7c23 */ /* 0x000fc200080108cb */
[--C-:B------:R-:W-:Y:S01]  /*5000*/  FFMA.FTZ R21, R21, UR7, -R203.reuse ;  /* 0x0000000715157c23 */ /* 0x100fe200080108cb */
[----:B--2---:R-:W-:Y:S01]  /*5010*/  FMNMX.FTZ R202, R20, R17, !PT ;  /* 0x0000001114ca7209 */ /* 0x004fe20007810000 */
[--C-:B------:R-:W-:Y:S01]  /*5020*/  FFMA.FTZ R178, R178, UR7, -R203.reuse ;  /* 0x00000007b2b27c23 */ /* 0x100fe200080108cb */
[----:B------:R-:W-:-:S02]  /*5030*/  FFMA.FTZ R179, R179, UR7, -R203 ;  /* 0x00000007b3b37c23 */ /* 0x000fc400080108cb */
[----:B------:R-:W-:Y:S01]  /*5040*/  FMNMX.FTZ R17, R23, R202, !PT ;  /* 0x000000ca17117209 */ /* 0x000fe20007810000 */
[----:B------:R-:W-:-:S01]  /*5050*/  FFMA.FTZ R202, R22, UR7, -R203 ;  /* 0x0000000716ca7c23 */ /* 0x000fc200080108cb */
[----:B------:R-:W2:Y:S02]  /*5060*/  MUFU.TANH R163, R163 ;  /* 0x000000a300a37308 */ /* 0x000ea40000002400 */
[----:B------:R-:W-:-:S04]  /*5070*/  FMNMX.FTZ R22, R152, R17, !PT ;  /* 0x0000001198167209 */ /* 0x000fc80007810000 */
[----:B------:R-:W-:Y:S02]  /*5080*/  FMNMX.FTZ R17, R155, R22, !PT ;  /* 0x000000169b117209 */ /* 0x000fe40007810000 */
[----:B------:R-:W4:Y:S02]  /*5090*/  MUFU.TANH R164, R164 ;  /* 0x000000a400a47308 */ /* 0x000f240000002400 */
[----:B---3--:R-:W-:-:S04]  /*50a0*/  FMNMX.FTZ R22, R156, R17, !PT ;  /* 0x000000119c167209 */ /* 0x008fc80007810000 */
[----:B-1----:R-:W-:Y:S01]  /*50b0*/  FMNMX.FTZ R153, R159, R22, !PT ;  /* 0x000000169f997209 */ /* 0x002fe20007810000 */
[----:B------:R-:W-:-:S01]  /*50c0*/  FFMA.FTZ R22, R154, UR7, -R203 ;  /* 0x000000079a167c23 */ /* 0x000fc200080108cb */
[----:B------:R-:W1:Y:S02]  /*50d0*/  MUFU.TANH R167, R167 ;  /* 0x000000a700a77308 */ /* 0x000e640000002400 */
[----:B0-----:R-:W-:-:S04]  /*50e0*/  FMNMX.FTZ R154, R160, R153, !PT ;  /* 0x00000099a09a7209 */ /* 0x001fc80007810000 */
[----:B--2---:R-:W-:Y:S02]  /*50f0*/  FMNMX.FTZ R153, R163, R154, !PT ;  /* 0x0000009aa3997209 */ /* 0x004fe40007810000 */
[----:B------:R-:W0:Y:S02]  /*5100*/  MUFU.TANH R168, R168 ;  /* 0x000000a800a87308 */ /* 0x000e240000002400 */
[----:B----4-:R-:W-:-:S06]  /*5110*/  FMNMX.FTZ R154, R164, R153, !PT ;  /* 0x00000099a49a7209 */ /* 0x010fcc0007810000 */
[----:B------:R-:W2:Y:S01]  /*5120*/  MUFU.TANH R171, R171 ;  /* 0x000000ab00ab7308 */ /* 0x000ea20000002400 */
[----:B-1----:R-:W-:Y:S01]  /*5130*/  FMNMX.FTZ R157, R167, R154, !PT ;  /* 0x0000009aa79d7209 */ /* 0x002fe20007810000 */
[----:B------:R-:W-:-:S06]  /*5140*/  FFMA.FTZ R154, R158, UR7, -R203 ;  /* 0x000000079e9a7c23 */ /* 0x000fcc00080108cb */
[----:B------:R-:W1:Y:S01]  /*5150*/  MUFU.TANH R172, R172 ;  /* 0x000000ac00ac7308 */ /* 0x000e620000002400 */
[----:B0-----:R-:W-:-:S07]  /*5160*/  FMNMX.FTZ R158, R168, R157, !PT ;  /* 0x0000009da89e7209 */ /* 0x001fce0007810000 */
[----:B------:R-:W0:Y:S01]  /*5170*/  MUFU.TANH R175, R175 ;  /* 0x000000af00af7308 */ /* 0x000e220000002400 */
[----:B--2---:R-:W-:Y:S01]  /*5180*/  FMNMX.FTZ R157, R171, R158, !PT ;  /* 0x0000009eab9d7209 */ /* 0x004fe20007810000 */
[--C-:B------:R-:W-:Y:S01]  /*5190*/  FFMA.FTZ R158, R161, UR7, -R203.reuse ;  /* 0x00000007a19e7c23 */ /* 0x100fe200080108cb */
[----:B------:R-:W-:-:S05]  /*51a0*/  FFMA.FTZ R161, R162, UR7, -R203 ;  /* 0x00000007a2a17c23 */ /* 0x000fca00080108cb */
[----:B------:R-:W2:Y:S08]  /*51b0*/  MUFU.TANH R189, R189 ;  /* 0x000000bd00bd7308 */ /* 0x000eb00000002400 */
[----:B------:R-:W3:Y:S08]  /*51c0*/  MUFU.TANH R190, R190 ;  /* 0x000000be00be7308 */ /* 0x000ef00000002400 */
[----:B------:R-:W4:Y:S08]  /*51d0*/  MUFU.TANH R191, R191 ;  /* 0x000000bf00bf7308 */ /* 0x000f300000002400 */
[----:B------:R1:W-:Y:S08]  /*51e0*/  MUFU.EX2 R17, R204 ;  /* 0x000000cc00117308 */ /* 0x0003f00000000800 */
[----:B------:R-:W5:Y:S01]  /*51f0*/  MUFU.TANH R192, R192 ;  /* 0x000000c000c07308 */ /* 0x000f620000002400 */
[----:B-1----:R-:W-:-:S04]  /*5200*/  FMNMX.FTZ R204, R172, R157, !PT ;  /* 0x0000009daccc7209 */ /* 0x002fc80007810000 */
[----:B0-----:R-:W-:-:S03]  /*5210*/  FMNMX.FTZ R204, R175, R204, !PT ;  /* 0x000000ccafcc7209 */ /* 0x001fc60007810000 */
[----:B------:R-:W0:Y:S01]  /*5220*/  MUFU.TANH R193, R193 ;  /* 0x000000c100c17308 */ /* 0x000e220000002400 */
[----:B--2---:R-:W-:Y:S01]  /*5230*/  FMNMX.FTZ R157, R189, R204, !PT ;  /* 0x000000ccbd9d7209 */ /* 0x004fe20007810000 */
[----:B------:R-:W-:-:S03]  /*5240*/  FFMA.FTZ R204, R166, UR7, -R203 ;  /* 0x00000007a6cc7c23 */ /* 0x000fc600080108cb */
[----:B---3--:R-:W-:Y:S01]  /*5250*/  FMNMX.FTZ R162, R190, R157, !PT ;  /* 0x0000009dbea27209 */ /* 0x008fe20007810000 */
[----:B------:R-:W-:-:S02]  /*5260*/  FFMA.FTZ R157, R165, UR7, -R203 ;  /* 0x00000007a59d7c23 */ /* 0x000fc400080108cb */
[----:B------:R-:W1:Y:S01]  /*5270*/  MUFU.TANH R194, R194 ;  /* 0x000000c200c27308 */ /* 0x000e620000002400 */
[----:B----4-:R-:W-:-:S04]  /*5280*/  FMNMX.FTZ R165, R191, R162, !PT ;  /* 0x000000a2bfa57209 */ /* 0x010fc80007810000 */
[----:B-----5:R-:W-:-:S03]  /*5290*/  FMNMX.FTZ R162, R192, R165, !PT ;  /* 0x000000a5c0a27209 */ /* 0x020fc60007810000 */
[----:B------:R-:W2:Y:S01]  /*52a0*/  MUFU.TANH R195, R195 ;  /* 0x000000c300c37308 */ /* 0x000ea20000002400 */
[----:B0-----:R-:W-:-:S07]  /*52b0*/  FMNMX.FTZ R165, R193, R162, !PT ;  /* 0x000000a2c1a57209 */ /* 0x001fce0007810000 */
[----:B------:R-:W0:Y:S01]  /*52c0*/  MUFU.TANH R196, R196 ;  /* 0x000000c400c47308 */ /* 0x000e220000002400 */
[----:B-1----:R-:W-:-:S07]  /*52d0*/  FMNMX.FTZ R162, R194, R165, !PT ;  /* 0x000000a5c2a27209 */ /* 0x002fce0007810000 */
[----:B------:R-:W1:Y:S01]  /*52e0*/  MUFU.TANH R197, R197 ;  /* 0x000000c500c57308 */ /* 0x000e620000002400 */
[----:B--2---:R-:W-:-:S07]  /*52f0*/  FMNMX.FTZ R165, R195, R162, !PT ;  /* 0x000000a2c3a57209 */ /* 0x004fce0007810000 */
[----:B------:R-:W2:Y:S01]  /*5300*/  MUFU.TANH R198, R198 ;  /* 0x000000c600c67308 */ /* 0x000ea20000002400 */
[----:B0-----:R-:W-:Y:S01]  /*5310*/  FMNMX.FTZ R166, R196, R165, !PT ;  /* 0x000000a5c4a67209 */ /* 0x001fe20007810000 */
[----:B------:R-:W-:-:S06]  /*5320*/  FFMA.FTZ R165, R170, UR7, -R203 ;  /* 0x00000007aaa57c23 */ /* 0x000fcc00080108cb */
[----:B------:R-:W0:Y:S01]  /*5330*/  MUFU.TANH R199, R199 ;  /* 0x000000c700c77308 */ /* 0x000e220000002400 */
[----:B-1----:R-:W-:-:S07]  /*5340*/  FMNMX.FTZ R169, R197, R166, !PT ;  /* 0x000000a6c5a97209 */ /* 0x002fce0007810000 */
[----:B------:R-:W1:Y:S01]  /*5350*/  MUFU.TANH R200, R200 ;  /* 0x000000c800c87308 */ /* 0x000e620000002400 */
[----:B--2---:R-:W-:-:S07]  /*5360*/  FMNMX.FTZ R166, R198, R169, !PT ;  /* 0x000000a9c6a67209 */ /* 0x004fce0007810000 */
[----:B------:R-:W2:Y:S01]  /*5370*/  MUFU.TANH R201, R201 ;  /* 0x000000c900c97308 */ /* 0x000ea20000002400 */
[----:B0-----:R-:W-:-:S07]  /*5380*/  FMNMX.FTZ R169, R199, R166, !PT ;  /* 0x000000a6c7a97209 */ /* 0x001fce0007810000 */
[----:B------:R0:W-:Y:S01]  /*5390*/  MUFU.EX2 R153, R206 ;  /* 0x000000ce00997308 */ /* 0x0001e20000000800 */
[----:B-1----:R-:W-:Y:S01]  /*53a0*/  FMNMX.FTZ R166, R200, R169, !PT ;  /* 0x000000a9c8a67209 */ /* 0x002fe20007810000 */
[--C-:B------:R-:W-:Y:S01]  /*53b0*/  FFMA.FTZ R169, R177, UR7, -R203.reuse ;  /* 0x00000007b1a97c23 */ /* 0x100fe200080108cb */
[----:B------:R-:W-:-:S05]  /*53c0*/  FFMA.FTZ R177, R186, UR7, -R203 ;  /* 0x00000007bab17c23 */ /* 0x000fca00080108cb */
[----:B------:R-:W1:Y:S01]  /*53d0*/  MUFU.EX2 R4, R4 ;  /* 0x0000000400047308 */ /* 0x000e620000000800 */
[----:B--2---:R-:W-:Y:S01]  /*53e0*/  FMNMX.FTZ R170, R201, R166, !PT ;  /* 0x000000a6c9aa7209 */ /* 0x004fe20007810000 */
[--C-:B0-----:R-:W-:Y:S01]  /*53f0*/  FFMA.FTZ R206, R173, UR7, -R203.reuse ;  /* 0x00000007adce7c23 */ /* 0x101fe200080108cb */
[----:B------:R-:W-:-:S01]  /*5400*/  FFMA.FTZ R173, R180, UR7, -R203 ;  /* 0x00000007b4ad7c23 */ /* 0x000fc200080108cb */
[--C-:B------:R-:W-:Y:S01]  /*5410*/  FFMA.FTZ R180, R182, UR7, -R203.reuse ;  /* 0x00000007b6b47c23 */ /* 0x100fe200080108cb */
[----:B------:R-:W-:-:S01]  /*5420*/  FFMA.FTZ R182, R187, UR7, -R203 ;  /* 0x00000007bbb67c23 */ /* 0x000fc200080108cb */
[----:B------:R-:W0:Y:S01]  /*5430*/  SHFL.BFLY PT, R209, R170, 0x2, 0x1f ;  /* 0x0c401f00aad17f89 */ /* 0x000e2200000e0000 */
[----:B------:R-:W-:Y:S02]  /*5440*/  IMAD.U32 R187, RZ, RZ, UR7 ;  /* 0x00000007ffbb7e24 */ /* 0x000fe4000f8e00ff */
[--C-:B------:R-:W-:Y:S01]  /*5450*/  FFMA.FTZ R166, R176, UR7, -R203.reuse ;  /* 0x00000007b0a67c23 */ /* 0x100fe200080108cb */
[----:B------:R-:W-:-:S01]  /*5460*/  FFMA.FTZ R176, R184, UR7, -R203 ;  /* 0x00000007b8b07c23 */ /* 0x000fc200080108cb */
[----:B------:R-:W2:Y:S01]  /*5470*/  MUFU.EX2 R9, R9 ;  /* 0x0000000900097308 */ /* 0x000ea20000000800 */
[----:B-1----:R-:W-:-:S07]  /*5480*/  FMUL.FTZ R24, R24, R4 ;  /* 0x0000000418187220 */ /* 0x002fce0000410000 */
[----:B------:R-:W1:Y:S01]  /*5490*/  MUFU.EX2 R8, R8 ;  /* 0x0000000800087308 */ /* 0x000e620000000800 */
[-C--:B------:R-:W-:Y:S01]  /*54a0*/  FMUL.FTZ R25, R25, R4.reuse ;  /* 0x0000000419197220 */ /* 0x080fe20000410000 */
[-C--:B------:R-:W-:Y:S01]  /*54b0*/  FMUL.FTZ R28, R28, R4.reuse ;  /* 0x000000041c1c7220 */ /* 0x080fe20000410000 */
[-C--:B------:R-:W-:Y:S01]  /*54c0*/  FMUL.FTZ R29, R29, R4.reuse ;  /* 0x000000041d1d7220 */ /* 0x080fe20000410000 */
[-C--:B------:R-:W-:Y:S01]  /*54d0*/  FMUL.FTZ R32, R32, R4.reuse ;  /* 0x0000000420207220 */ /* 0x080fe20000410000 */
[-C--:B------:R-:W-:Y:S01]  /*54e0*/  FMUL.FTZ R33, R33, R4.reuse ;  /* 0x0000000421217220 */ /* 0x080fe20000410000 */
[-C--:B------:R-:W-:Y:S01]  /*54f0*/  FMUL.FTZ R36, R36, R4.reuse ;  /* 0x0000000424247220 */ /* 0x080fe20000410000 */
[-C--:B------:R-:W-:Y:S01]  /*5500*/  FMUL.FTZ R37, R37, R4.reuse ;  /* 0x0000000425257220 */ /* 0x080fe20000410000 */
[----:B------:R-:W3:Y:S01]  /*5510*/  MUFU.EX2 R12, R12 ;  /* 0x0000000c000c7308 */ /* 0x000ee20000000800 */
[-C--:B------:R-:W-:Y:S01]  /*5520*/  FMUL.FTZ R40, R40, R4.reuse ;  /* 0x0000000428287220 */ /* 0x080fe20000410000 */
[-C--:B------:R-:W-:Y:S01]  /*5530*/  FMUL.FTZ R41, R41, R4.reuse ;  /* 0x0000000429297220 */ /* 0x080fe20000410000 */
[-C--:B------:R-:W-:Y:S01]  /*5540*/  FMUL.FTZ R44, R44, R4.reuse ;  /* 0x000000042c2c7220 */ /* 0x080fe20000410000 */
[----:B0-----:R-:W-:Y:S01]  /*5550*/  FMNMX.FTZ R209, R170, R209, !PT ;  /* 0x000000d1aad17209 */ /* 0x001fe20007810000 */
[-C--:B------:R-:W-:Y:S01]  /*5560*/  FMUL.FTZ R45, R45, R4.reuse ;  /* 0x000000042d2d7220 */ /* 0x080fe20000410000 */
[-C--:B------:R-:W-:Y:S01]  /*5570*/  FMUL.FTZ R48, R48, R4.reuse ;  /* 0x0000000430307220 */ /* 0x080fe20000410000 */
[-C--:B------:R-:W-:Y:S01]  /*5580*/  FMUL.FTZ R49, R49, R4.reuse ;  /* 0x0000000431317220 */ /* 0x080fe20000410000 */
[----:B------:R-:W-:Y:S01]  /*5590*/  MUFU.EX2 R205, R205 ;  /* 0x000000cd00cd7308 */ /* 0x000fe20000000800 */
[----:B------:R-:W0:Y:S01]  /*55a0*/  SHFL.BFLY PT, R170, R209, 0x1, 0x1f ;  /* 0x0c201f00d1aa7f89 */ /* 0x000e2200000e0000 */
[-C--:B------:R-:W-:Y:S01]  /*55b0*/  FMUL.FTZ R52, R52, R4.reuse ;  /* 0x0000000434347220 */ /* 0x080fe20000410000 */
[-C--:B------:R-:W-:Y:S01]  /*55c0*/  FMUL.FTZ R53, R53, R4.reuse ;  /* 0x0000000435357220 */ /* 0x080fe20000410000 */
[-C--:B------:R-:W-:Y:S01]  /*55d0*/  FMUL.FTZ R56, R56, R4.reuse ;  /* 0x0000000438387220 */ /* 0x080fe20000410000 */
[-C--:B------:R-:W-:Y:S01]  /*55e0*/  FMUL.FTZ R57, R57, R4.reuse ;  /* 0x0000000439397220 */ /* 0x080fe20000410000 */
[-C--:B------:R-:W-:Y:S01]  /*55f0*/  FMUL.FTZ R60, R60, R4.reuse ;  /* 0x000000043c3c7220 */ /* 0x080fe20000410000 */
[-C--:B------:R-:W-:Y:S01]  /*5600*/  FMUL.FTZ R61, R61, R4.reuse ;  /* 0x000000043d3d7220 */ /* 0x080fe20000410000 */
[----:B------:R-:W-:Y:S01]  /*5610*/  MUFU.EX2 R13, R13 ;  /* 0x0000000d000d7308 */ /* 0x000fe20000000800 */
[-C--:B------:R-:W-:Y:S01]  /*5620*/  FMUL.FTZ R64, R64, R4.reuse ;  /* 0x0000000440407220 */ /* 0x080fe20000410000 */
        /* <DEDUP_REMOVED lines=13> */
[----:B------:R-:W-:Y:S01]  /*5700*/  FMUL.FTZ R89, R89, R4 ;  /* 0x0000000459597220 */ /* 0x000fe20000410000 */
[----:B------:R4:W-:Y:S01]  /*5710*/  MUFU.EX2 R207, R174 ;  /* 0x000000ae00cf7308 */ /* 0x0009e20000000800 */
[----:B0-----:R-:W-:Y:S01]  /*5720*/  FMNMX.FTZ R170, R209, R170, !PT ;  /* 0x000000aad1aa7209 */ /* 0x001fe20007810000 */
[-C--:B------:R-:W-:Y:S01]  /*5730*/  FMUL.FTZ R92, R92, R4.reuse ;  /* 0x000000045c5c7220 */ /* 0x080fe20000410000 */
[-C--:B------:R-:W-:Y:S01]  /*5740*/  FMUL.FTZ R93, R93, R4.reuse ;  /* 0x000000045d5d7220 */ /* 0x080fe20000410000 */
[-C--:B------:R-:W-:Y:S01]  /*5750*/  FMUL.FTZ R96, R96, R4.reuse ;  /* 0x0000000460607220 */ /* 0x080fe20000410000 */
[----:B------:R-:W-:Y:S01]  /*5760*/  FMUL.FTZ R97, R97, R4 ;  /* 0x0000000461617220 */ /* 0x000fe20000410000 */
[C---:B------:R-:W-:Y:S01]  /*5770*/  FADD.FTZ R7, -R170.reuse, R7 ;  /* 0x00000007aa077221 */ /* 0x040fe20000010100 */
[----:B------:R-:W-:-:S01]  /*5780*/  FFMA.FTZ R184, R170, R187, -8 ;  /* 0xc1000000aab87423 */ /* 0x000fc200000100bb */
[----:B------:R-:W-:Y:S01]  /*5790*/  MUFU.EX2 R18, R18 ;  /* 0x0000001200127308 */ /* 0x000fe20000000800 */
[----:B----4-:R-:W-:-:S01]  /*57a0*/  FFMA.FTZ R174, R181, UR7, -R203 ;  /* 0x00000007b5ae7c23 */ /* 0x010fc200080108cb */
[----:B------:R-:W-:Y:S01]  /*57b0*/  FMUL.FTZ R7, R7, UR7 ;  /* 0x0000000707077c20 */ /* 0x000fe20008410000 */
[----:B------:R-:W-:-:S01]  /*57c0*/  FFMA.FTZ R10, R10, UR7, -R184 ;  /* 0x000000070a0a7c23 */ /* 0x000fc200080108b8 */
[--C-:B------:R-:W-:Y:S01]  /*57d0*/  FFMA.FTZ R11, R11, UR7, -R184.reuse ;  /* 0x000000070b0b7c23 */ /* 0x100fe200080108b8 */
[----:B------:R-:W-:-:S01]  /*57e0*/  FFMA.FTZ R186, R14, UR7, -R184 ;  /* 0x000000070eba7c23 */ /* 0x000fc200080108b8 */
[--C-:B------:R-:W-:Y:S01]  /*57f0*/  FFMA.FTZ R187, R15, UR7, -R184.reuse ;  /* 0x000000070fbb7c23 */ /* 0x100fe200080108b8 */
[----:B------:R-:W-:-:S01]  /*5800*/  FFMA.FTZ R14, R19, UR7, -R184 ;  /* 0x00000007130e7c23 */ /* 0x000fc200080108b8 */
[----:B------:R-:W-:Y:S01]  /*5810*/  MUFU.EX2 R7, R7 ;  /* 0x0000000700077308 */ /* 0x000fe20000000800 */
[----:B------:R-:W-:-:S01]  /*5820*/  FFMA.FTZ R15, R20, UR7, -R184 ;  /* 0x00000007140f7c23 */ /* 0x000fc200080108b8 */
[--C-:B------:R-:W-:Y:S01]  /*5830*/  FFMA.FTZ R20, R156, UR7, -R184.reuse ;  /* 0x000000079c147c23 */ /* 0x100fe200080108b8 */
[----:B------:R-:W-:-:S01]  /*5840*/  FFMA.FTZ R156, R160, UR7, -R184 ;  /* 0x00000007a09c7c23 */ /* 0x000fc200080108b8 */
[--C-:B------:R-:W-:Y:S01]  /*5850*/  FFMA.FTZ R160, R164, UR7, -R184.reuse ;  /* 0x00000007a4a07c23 */ /* 0x100fe200080108b8 */
[----:B------:R-:W-:-:S01]  /*5860*/  FFMA.FTZ R164, R167, UR7, -R184 ;  /* 0x00000007a7a47c23 */ /* 0x000fc200080108b8 */
[----:B--2---:R-:W-:Y:S01]  /*5870*/  FFMA.FTZ R167, R4, R5, R9 ;  /* 0x0000000504a77223 */ /* 0x004fe20000010009 */
[----:B------:R-:W-:-:S01]  /*5880*/  FFMA.FTZ R19, R155, UR7, -R184 ;  /* 0x000000079b137c23 */ /* 0x000fc200080108b8 */
[----:B------:R-:W0:Y:S01]  /*5890*/  MUFU.EX2 R10, R10 ;  /* 0x0000000a000a7308 */ /* 0x000e220000000800 */
[----:B------:R-:W-:-:S01]  /*58a0*/  FFMA.FTZ R23, R23, UR7, -R184 ;  /* 0x0000000717177c23 */ /* 0x000fc200080108b8 */
[--C-:B------:R-:W-:Y:S01]  /*58b0*/  FFMA.FTZ R155, R159, UR7, -R184.reuse ;  /* 0x000000079f9b7c23 */ /* 0x100fe200080108b8 */
[----:B------:R-:W-:-:S01]  /*58c0*/  FFMA.FTZ R159, R163, UR7, -R184 ;  /* 0x00000007a39f7c23 */ /* 0x000fc200080108b8 */
[----:B------:R-:W-:Y:S01]  /*58d0*/  FFMA.FTZ R181, R183, UR7, -R203 ;  /* 0x00000007b7b57c23 */ /* 0x000fe200080108cb */
[----:B------:R-:W-:-:S01]  /*58e0*/  FFMA.FTZ R163, R171, UR7, -R184 ;  /* 0x00000007aba37c23 */ /* 0x000fc200080108b8 */
[----:B-1----:R-:W-:Y:S01]  /*58f0*/  FADD.FTZ R167, R8, R167 ;  /* 0x000000a708a77221 */ /* 0x002fe20000010000 */
[----:B------:R-:W-:-:S01]  /*5900*/  FFMA.FTZ R183, R188, UR7, -R203 ;  /* 0x00000007bcb77c23 */ /* 0x000fc200080108cb */
[----:B------:R-:W1:Y:S01]  /*5910*/  MUFU.EX2 R11, R11 ;  /* 0x0000000b000b7308 */ /* 0x000e620000000800 */
[----:B------:R-:W-:-:S01]  /*5920*/  FFMA.FTZ R152, R152, UR7, -R184 ;  /* 0x0000000798987c23 */ /* 0x000fc200080108b8 */
[--C-:B------:R-:W-:Y:S01]  /*5930*/  FFMA.FTZ R203, R168, UR7, -R184.reuse ;  /* 0x00000007a8cb7c23 */ /* 0x100fe200080108b8 */
[----:B------:R-:W-:-:S01]  /*5940*/  FFMA.FTZ R168, R172, UR7, -R184 ;  /* 0x00000007aca87c23 */ /* 0x000fc200080108b8 */
[----:B---3--:R-:W-:Y:S01]  /*5950*/  FADD.FTZ R172, R12, R167 ;  /* 0x000000a70cac7221 */ /* 0x008fe20000010000 */
[----:B------:R-:W-:-:S01]  /*5960*/  FFMA.FTZ R175, R175, UR7, -R184 ;  /* 0x00000007afaf7c23 */ /* 0x000fc200080108b8 */
[--C-:B------:R-:W-:Y:S01]  /*5970*/  FFMA.FTZ R167, R190, UR7, -R184.reuse ;  /* 0x00000007bea77c23 */ /* 0x100fe200080108b8 */
[----:B------:R-:W-:-:S01]  /*5980*/  FFMA.FTZ R199, R199, UR7, -R184 ;  /* 0x00000007c7c77c23 */ /* 0x000fc200080108b8 */
[----:B------:R-:W2:Y:S01]  /*5990*/  MUFU.EX2 R186, R186 ;  /* 0x000000ba00ba7308 */ /* 0x000ea20000000800 */
[----:B0-----:R-:W-:-:S01]  /*59a0*/  FFMA.FTZ R6, R7, R6, R10 ;  /* 0x0000000607067223 */ /* 0x001fc2000001000a */
[----:B------:R-:W-:Y:S01]  /*59b0*/  FADD.FTZ R172, R205, R172 ;  /* 0x000000accdac7221 */ /* 0x000fe20000010000 */
[----:B------:R-:W-:-:S01]  /*59c0*/  FFMA.FTZ R200, R200, UR7, -R184 ;  /* 0x00000007c8c87c23 */ /* 0x000fc200080108b8 */
[----:B------:R-:W-:Y:S01]  /*59d0*/  F2FP.SATFINITE.E4M3.F32.PACK_AB_MERGE_C R205, R205, R12, RZ ;  /* 0x0000000ccdcd723e */ /* 0x000fe200048070ff */
[-C--:B------:R-:W-:Y:S01]  /*59e0*/  FMUL.FTZ R100, R100, R4.reuse ;  /* 0x0000000464647220 */ /* 0x080fe20000410000 */
[-C--:B------:R-:W-:Y:S01]  /*59f0*/  FMUL.FTZ R101, R101, R4.reuse ;  /* 0x0000000465657220 */ /* 0x080fe20000410000 */
[----:B------:R-:W-:Y:S01]  /*5a00*/  FMUL.FTZ R104, R104, R4 ;  /* 0x0000000468687220 */ /* 0x000fe20000410000 */
[----:B------:R-:W0:Y:S01]  /*5a10*/  MUFU.EX2 R187, R187 ;  /* 0x000000bb00bb7308 */ /* 0x000e220000000800 */
[----:B-1----:R-:W-:-:S01]  /*5a20*/  FADD.FTZ R171, R11, R6 ;  /* 0x000000060bab7221 */ /* 0x002fc20000010000 */
[----:B------:R-:W-:Y:S01]  /*5a30*/  FFMA.FTZ R6, R189, UR7, -R184 ;  /* 0x00000007bd067c23 */ /* 0x000fe200080108b8 */
[----:B------:R-:W-:-:S01]  /*5a40*/  FADD.FTZ R189, R13, R172 ;  /* 0x000000ac0dbd7221 */ /* 0x000fc20000010000 */
[-C--:B------:R-:W-:Y:S01]  /*5a50*/  FMUL.FTZ R105, R105, R4.reuse ;  /* 0x0000000469697220 */ /* 0x080fe20000410000 */
[-C--:B------:R-:W-:Y:S01]  /*5a60*/  FMUL.FTZ R108, R108, R4.reuse ;  /* 0x000000046c6c7220 */ /* 0x080fe20000410000 */
[-C--:B------:R-:W-:Y:S01]  /*5a70*/  FMUL.FTZ R109, R109, R4.reuse ;  /* 0x000000046d6d7220 */ /* 0x080fe20000410000 */
[----:B------:R-:W-:Y:S01]  /*5a80*/  FMUL.FTZ R112, R112, R4 ;  /* 0x0000000470707220 */ /* 0x000fe20000410000 */
[----:B------:R-:W1:Y:S01]  /*5a90*/  MUFU.EX2 R14, R14 ;  /* 0x0000000e000e7308 */ /* 0x000e620000000800 */
[----:B--2---:R-:W-:-:S01]  /*5aa0*/  FADD.FTZ R188, R186, R171 ;  /* 0x000000abbabc7221 */ /* 0x004fc20000010000 */
[-C--:B------:R-:W-:Y:S01]  /*5ab0*/  FMUL.FTZ R113, R113, R4.reuse ;  /* 0x0000000471717220 */ /* 0x080fe20000410000 */
[-C--:B------:R-:W-:Y:S01]  /*5ac0*/  FMUL.FTZ R116, R116, R4.reuse ;  /* 0x0000000474747220 */ /* 0x080fe20000410000 */
[-C--:B------:R-:W-:Y:S01]  /*5ad0*/  FMUL.FTZ R117, R117, R4.reuse ;  /* 0x0000000475757220 */ /* 0x080fe20000410000 */
[-C--:B------:R-:W-:Y:S01]  /*5ae0*/  FMUL.FTZ R120, R120, R4.reuse ;  /* 0x0000000478787220 */ /* 0x080fe20000410000 */
[-C--:B------:R-:W-:Y:S01]  /*5af0*/  FMUL.FTZ R121, R121, R4.reuse ;  /* 0x0000000479797220 */ /* 0x080fe20000410000 */
[----:B------:R-:W-:Y:S01]  /*5b00*/  FMUL.FTZ R124, R124, R4 ;  /* 0x000000047c7c7220 */ /* 0x000fe20000410000 */
[----:B------:R-:W2:Y:S01]  /*5b10*/  MUFU.EX2 R15, R15 ;  /* 0x0000000f000f7308 */ /* 0x000ea20000000800 */
[----:B0-----:R-:W-:-:S01]  /*5b20*/  FADD.FTZ R171, R187, R188 ;  /* 0x000000bcbbab7221 */ /* 0x001fc20000010000 */
[----:B------:R-:W-:Y:S01]  /*5b30*/  FADD.FTZ R188, R18, R189 ;  /* 0x000000bd12bc7221 */ /* 0x000fe20000010000 */
[----:B------:R-:W-:Y:S01]  /*5b40*/  F2FP.SATFINITE.E4M3.F32.PACK_AB_MERGE_C R186, R187, R186, RZ ;  /* 0x000000babbba723e */ /* 0x000fe200048070ff */
[-C--:B------:R-:W-:Y:S01]  /*5b50*/  FMUL.FTZ R125, R125, R4.reuse ;  /* 0x000000047d7d7220 */ /* 0x080fe20000410000 */
[-C--:B------:R-:W-:Y:S01]  /*5b60*/  FMUL.FTZ R128, R128, R4.reuse ;  /* 0x0000000480807220 */ /* 0x080fe20000410000 */
[-C--:B------:R-:W-:Y:S01]  /*5b70*/  FMUL.FTZ R129, R129, R4.reuse ;  /* 0x0000000481817220 */ /* 0x080fe20000410000 */
[----:B------:R-:W-:Y:S01]  /*5b80*/  FMUL.FTZ R132, R132, R4 ;  /* 0x0000000484847220 */ /* 0x000fe20000410000 */
[----:B------:R-:W0:Y:S01]  /*5b90*/  MUFU.EX2 R21, R21 ;  /* 0x0000001500157308 */ /* 0x000e220000000800 */
[----:B-1----:R-:W-:-:S01]  /*5ba0*/  FADD.FTZ R172, R14, R171 ;  /* 0x000000ab0eac7221 */ /* 0x002fc20000010000 */
[-C--:B------:R-:W-:Y:S01]  /*5bb0*/  FMUL.FTZ R133, R133, R4.reuse ;  /* 0x0000000485857220 */ /* 0x080fe20000410000 */
[-C--:B------:R-:W-:Y:S01]  /*5bc0*/  FMUL.FTZ R136, R136, R4.reuse ;  /* 0x0000000488887220 */ /* 0x080fe20000410000 */
[-C--:B------:R-:W-:Y:S01]  /*5bd0*/  FMUL.FTZ R137, R137, R4.reuse ;  /* 0x0000000489897220 */ /* 0x080fe20000410000 */
[-C--:B------:R-:W-:Y:S01]  /*5be0*/  FMUL.FTZ R140, R140, R4.reuse ;  /* 0x000000048c8c7220 */ /* 0x080fe20000410000 */
[-C--:B------:R-:W-:Y:S01]  /*5bf0*/  FMUL.FTZ R141, R141, R4.reuse ;  /* 0x000000048d8d7220 */ /* 0x080fe20000410000 */
[----:B------:R-:W-:Y:S01]  /*5c00*/  FMUL.FTZ R144, R144, R4 ;  /* 0x0000000490907220 */ /* 0x000fe20000410000 */
[----:B------:R-:W-:Y:S01]  /*5c10*/  MUFU.EX2 R23, R23 ;  /* 0x0000001700177308 */ /* 0x000fe20000000800 */
[----:B--2---:R-:W-:-:S01]  /*5c20*/  FADD.FTZ R190, R15, R172 ;  /* 0x000000ac0fbe7221 */ /* 0x004fc20000010000 */
[----:B------:R-:W-:Y:S01]  /*5c30*/  FFMA.FTZ R172, R191, UR7, -R184 ;  /* 0x00000007bfac7c23 */ /* 0x000fe200080108b8 */
[-C--:B------:R-:W-:Y:S01]  /*5c40*/  FMUL.FTZ R145, R145, R4.reuse ;  /* 0x0000000491917220 */ /* 0x080fe20000410000 */
[-C--:B------:R-:W-:Y:S01]  /*5c50*/  FMUL.FTZ R148, R148, R4.reuse ;  /* 0x0000000494947220 */ /* 0x080fe20000410000 */
[----:B------:R-:W-:Y:S01]  /*5c60*/  FMUL.FTZ R149, R149, R4 ;  /* 0x0000000495957220 */ /* 0x000fe20000410000 */
[-C--:B------:R-:W-:Y:S01]  /*5c70*/  FMUL.FTZ R26, R26, R7.reuse ;  /* 0x000000071a1a7220 */ /* 0x080fe20000410000 */
[----:B------:R-:W-:Y:S01]  /*5c80*/  FMUL.FTZ R27, R27, R7 ;  /* 0x000000071b1b7220 */ /* 0x000fe20000410000 */
[----:B------:R-:W1:Y:S01]  /*5c90*/  MUFU.EX2 R202, R202 ;  /* 0x000000ca00ca7308 */ /* 0x000e620000000800 */
[----:B0-----:R-:W-:-:S01]  /*5ca0*/  FADD.FTZ R171, R21, R188 ;  /* 0x000000bc15ab7221 */ /* 0x001fc20000010000 */
        /* <DEDUP_REMOVED lines=14> */
[----:B------:R-:W-:Y:S01]  /*5d90*/  MUFU.EX2 R19, R19 ;  /* 0x0000001300137308 */ /* 0x000fe20000000800 */
[----:B-1----:R-:W-:-:S01]  /*5da0*/  FADD.FTZ R188, R202, R171 ;  /* 0x000000abcabc7221 */ /* 0x002fc20000010000 */
[----:B------:R-:W-:Y:S01]  /*5db0*/  F2FP.SATFINITE.E4M3.F32.PACK_AB_MERGE_C R21, R202, R21, RZ ;  /* 0x00000015ca15723e */ /* 0x000fe200048070ff */
[-C--:B------:R-:W-:Y:S01]  /*5dc0*/  FMUL.FTZ R55, R55, R7.reuse ;  /* 0x0000000737377220 */ /* 0x080fe20000410000 */
[----:B------:R-:W-:Y:S01]  /*5dd0*/  FMUL.FTZ R58, R58, R7 ;  /* 0x000000073a3a7220 */ /* 0x000fe20000410000 */
[----:B------:R-:W-:-:S01]  /*5de0*/  FADD.FTZ R171, R17, R188 ;  /* 0x000000bc11ab7221 */ /* 0x000fc20000010000 */
[-C--:B------:R-:W-:Y:S01]  /*5df0*/  FMUL.FTZ R59, R59, R7.reuse ;  /* 0x000000073b3b7220 */ /* 0x080fe20000410000 */
[-C--:B------:R-:W-:Y:S01]  /*5e00*/  FMUL.FTZ R62, R62, R7.reuse ;  /* 0x000000073e3e7220 */ /* 0x080fe20000410000 */
[----:B------:R-:W0:Y:S01]  /*5e10*/  MUFU.EX2 R22, R22 ;  /* 0x0000001600167308 */ /* 0x000e220000000800 */
[-C--:B------:R-:W-:Y:S01]  /*5e20*/  FMUL.FTZ R63, R63, R7.reuse ;  /* 0x000000073f3f7220 */ /* 0x080fe20000410000 */
[-C--:B------:R-:W-:Y:S01]  /*5e30*/  FMUL.FTZ R66, R66, R7.reuse ;  /* 0x0000000742427220 */ /* 0x080fe20000410000 */
[-C--:B------:R-:W-:Y:S01]  /*5e40*/  FMUL.FTZ R67, R67, R7.reuse ;  /* 0x0000000743437220 */ /* 0x080fe20000410000 */
[-C--:B------:R-:W-:Y:S01]  /*5e50*/  FMUL.FTZ R70, R70, R7.reuse ;  /* 0x0000000746467220 */ /* 0x080fe20000410000 */
[-C--:B------:R-:W-:Y:S01]  /*5e60*/  FMUL.FTZ R71, R71, R7.reuse ;  /* 0x0000000747477220 */ /* 0x080fe20000410000 */
[-C--:B------:R-:W-:Y:S01]  /*5e70*/  FMUL.FTZ R74, R74, R7.reuse ;  /* 0x000000074a4a7220 */ /* 0x080fe20000410000 */
[-C--:B------:R-:W-:Y:S01]  /*5e80*/  FMUL.FTZ R75, R75, R7.reuse ;  /* 0x000000074b4b7220 */ /* 0x080fe20000410000 */
[----:B------:R-:W1:Y:S01]  /*5e90*/  MUFU.EX2 R20, R20 ;  /* 0x0000001400147308 */ /* 0x000e620000000800 */
[-C--:B------:R-:W-:Y:S01]  /*5ea0*/  FMUL.FTZ R78, R78, R7.reuse ;  /* 0x000000074e4e7220 */ /* 0x080fe20000410000 */
        /* <DEDUP_REMOVED lines=8> */
[-C--:B------:R-:W-:Y:S01]  /*5f30*/  FMUL.FTZ R91, R91, R7.reuse ;  /* 0x000000075b5b7220 */ /* 0x080fe20000410000 */
[-C--:B------:R-:W-:Y:S01]  /*5f40*/  FMUL.FTZ R94, R94, R7.reuse ;  /* 0x000000075e5e7220 */ /* 0x080fe20000410000 */
[----:B------:R-:W-:Y:S01]  /*5f50*/  FMUL.FTZ R95, R95, R7 ;  /* 0x000000075f5f7220 */ /* 0x000fe20000410000 */
[----:B------:R-:W-:-:S01]  /*5f60*/  FADD.FTZ R171, R153, R188 ;  /* 0x000000bc99ab7221 */ /* 0x000fc20000010000 */
[-C--:B------:R-:W-:Y:S01]  /*5f70*/  FMUL.FTZ R98, R98, R7.reuse ;  /* 0x0000000762627220 */ /* 0x080fe20000410000 */
[-C--:B------:R-:W-:Y:S01]  /*5f80*/  FMUL.FTZ R99, R99, R7.reuse ;  /* 0x0000000763637220 */ /* 0x080fe20000410000 */
[----:B------:R0:W-:Y:S01]  /*5f90*/  MUFU.EX2 R5, R175 ;  /* 0x000000af00057308 */ /* 0x0001e20000000800 */
[-C--:B------:R-:W-:Y:S01]  /*5fa0*/  FMUL.FTZ R102, R102, R7.reuse ;  /* 0x0000000766667220 */ /* 0x080fe20000410000 */
[-C--:B------:R-:W-:Y:S01]  /*5fb0*/  FMUL.FTZ R103, R103, R7.reuse ;  /* 0x0000000767677220 */ /* 0x080fe20000410000 */
[-C--:B------:R-:W-:Y:S01]  /*5fc0*/  FMUL.FTZ R106, R106, R7.reuse ;  /* 0x000000076a6a7220 */ /* 0x080fe20000410000 */
[-C--:B------:R-:W-:Y:S01]  /*5fd0*/  FMUL.FTZ R107, R107, R7.reuse ;  /* 0x000000076b6b7220 */ /* 0x080fe20000410000 */
[-C--:B------:R-:W-:Y:S01]  /*5fe0*/  FMUL.FTZ R110, R110, R7.reuse ;  /* 0x000000076e6e7220 */ /* 0x080fe20000410000 */
[-C--:B------:R-:W-:Y:S01]  /*5ff0*/  FMUL.FTZ R111, R111, R7.reuse ;  /* 0x000000076f6f7220 */ /* 0x080fe20000410000 */
[----:B------:R-:W-:Y:S01]  /*6000*/  FMUL.FTZ R114, R114, R7 ;  /* 0x0000000772727220 */ /* 0x000fe20000410000 */
[----:B------:R-:W3:Y:S01]  /*6010*/  MUFU.EX2 R154, R154 ;  /* 0x0000009a009a7308 */ /* 0x000ee20000000800 */
[----:B0-----:R-:W-:-:S01]  /*6020*/  FADD.FTZ R175, R23, R190 ;  /* 0x000000be17af7221 */ /* 0x001fc20000010000 */
[----:B------:R-:W-:Y:S01]  /*6030*/  F2FP.SATFINITE.E4M3.F32.PACK_AB_MERGE_C R23, R152, R23, RZ ;  /* 0x000000179817723e */ /* 0x000fe200048070ff */
[-C--:B------:R-:W-:Y:S01]  /*6040*/  FMUL.FTZ R115, R115, R7.reuse ;  /* 0x0000000773737220 */ /* 0x080fe20000410000 */
[----:B------:R-:W-:Y:S01]  /*6050*/  FMUL.FTZ R118, R118, R7 ;  /* 0x0000000776767220 */ /* 0x000fe20000410000 */
[----:B------:R-:W-:-:S01]  /*6060*/  FADD.FTZ R190, R152, R175 ;  /* 0x000000af98be7221 */ /* 0x000fc20000010000 */
[----:B------:R-:W-:Y:S01]  /*6070*/  FFMA.FTZ R175, R192, UR7, -R184 ;  /* 0x00000007c0af7c23 */ /* 0x000fe200080108b8 */
[----:B------:R-:W-:Y:S01]  /*6080*/  FMUL.FTZ R119, R119, R7 ;  /* 0x0000000777777220 */ /* 0x000fe20000410000 */
[----:B------:R-:W0:Y:S01]  /*6090*/  MUFU.EX2 R156, R156 ;  /* 0x0000009c009c7308 */ /* 0x000e220000000800 */
[----:B------:R-:W-:-:S01]  /*60a0*/  FADD.FTZ R189, R19, R190 ;  /* 0x000000be13bd7221 */ /* 0x000fc20000010000 */
[----:B------:R-:W-:Y:S01]  /*60b0*/  FFMA.FTZ R190, R193, UR7, -R184 ;  /* 0x00000007c1be7c23 */ /* 0x000fe200080108b8 */
[-C--:B------:R-:W-:Y:S01]  /*60c0*/  FMUL.FTZ R122, R122, R7.reuse ;  /* 0x000000077a7a7220 */ /* 0x080fe20000410000 */
[----:B------:R-:W-:Y:S01]  /*60d0*/  FMUL.FTZ R123, R123, R7 ;  /* 0x000000077b7b7220 */ /* 0x000fe20000410000 */
[----:B-1----:R-:W-:-:S01]  /*60e0*/  FADD.FTZ R192, R20, R189 ;  /* 0x000000bd14c07221 */ /* 0x002fc20000010000 */
[-C--:B------:R-:W-:Y:S01]  /*60f0*/  FMUL.FTZ R126, R126, R7.reuse ;  /* 0x000000077e7e7220 */ /* 0x080fe20000410000 */
[----:B------:R-:W-:Y:S01]  /*6100*/  FMUL.FTZ R127, R127, R7 ;  /* 0x000000077f7f7220 */ /* 0x000fe20000410000 */
[----:B------:R-:W1:Y:S01]  /*6110*/  MUFU.EX2 R158, R158 ;  /* 0x0000009e009e7308 */ /* 0x000e620000000800 */
[----:B--2---:R-:W-:-:S01]  /*6120*/  FADD.FTZ R189, R155, R192 ;  /* 0x000000c09bbd7221 */ /* 0x004fc20000010000 */
[----:B---3--:R-:W-:Y:S01]  /*6130*/  FADD.FTZ R191, R154, R171 ;  /* 0x000000ab9abf7221 */ /* 0x008fe20000010000 */
[----:B------:R-:W-:-:S01]  /*6140*/  FFMA.FTZ R171, R194, UR7, -R184 ;  /* 0x00000007c2ab7c23 */ /* 0x000fc200080108b8 */
        /* <DEDUP_REMOVED lines=8> */
[-C--:B------:R-:W-:Y:S01]  /*61d0*/  FMUL.FTZ R142, R142, R7.reuse ;  /* 0x000000078e8e7220 */ /* 0x080fe20000410000 */
[-C--:B------:R-:W-:Y:S01]  /*61e0*/  FMUL.FTZ R143, R143, R7.reuse ;  /* 0x000000078f8f7220 */ /* 0x080fe20000410000 */
[-C--:B------:R-:W-:Y:S01]  /*61f0*/  FMUL.FTZ R146, R146, R7.reuse ;  /* 0x0000000792927220 */ /* 0x080fe20000410000 */
[----:B------:R-:W-:Y:S01]  /*6200*/  FMUL.FTZ R147, R147, R7 ;  /* 0x0000000793937220 */ /* 0x000fe20000410000 */
[----:B------:R-:W0:Y:S01]  /*6210*/  MUFU.EX2 R161, R161 ;  /* 0x000000a100a17308 */ /* 0x000e220000000800 */
[----:B-1----:R-:W-:-:S01]  /*6220*/  FADD.FTZ R192, R158, R191 ;  /* 0x000000bf9ec07221 */ /* 0x002fc20000010000 */
[-C--:B------:R-:W-:Y:S01]  /*6230*/  FMUL.FTZ R150, R150, R7.reuse ;  /* 0x0000000796967220 */ /* 0x080fe20000410000 */
[----:B------:R-:W-:-:S05]  /*6240*/  FMUL.FTZ R151, R151, R7 ;  /* 0x0000000797977220 */ /* 0x000fca0000410000 */
[----:B------:R-:W1:Y:S01]  /*6250*/  MUFU.EX2 R160, R160 ;  /* 0x000000a000a07308 */ /* 0x000e620000000800 */
[----:B--2---:R-:W-:-:S01]  /*6260*/  FADD.FTZ R189, R159, R188 ;  /* 0x000000bc9fbd7221 */ /* 0x004fc20000010000 */
[----:B------:R-:W-:-:S06]  /*6270*/  FFMA.FTZ R188, R195, UR7, -R184 ;  /* 0x00000007c3bc7c23 */ /* 0x000fcc00080108b8 */
[----:B------:R-:W2:Y:S01]  /*6280*/  MUFU.EX2 R157, R157 ;  /* 0x0000009d009d7308 */ /* 0x000ea20000000800 */
[----:B0-----:R-:W-:-:S07]  /*6290*/  FADD.FTZ R192, R161, R192 ;  /* 0x000000c0a1c07221 */ /* 0x001fce0000010000 */
[----:B------:R-:W0:Y:S01]  /*62a0*/  MUFU.EX2 R164, R164 ;  /* 0x000000a400a47308 */ /* 0x000e220000000800 */
[----:B-1----:R-:W-:-:S07]  /*62b0*/  FADD.FTZ R189, R160, R189 ;  /* 0x000000bda0bd7221 */ /* 0x002fce0000010000 */
[----:B------:R-:W1:Y:S01]  /*62c0*/  MUFU.EX2 R204, R204 ;  /* 0x000000cc00cc7308 */ /* 0x000e620000000800 */
[----:B--2---:R-:W-:-:S07]  /*62d0*/  FADD.FTZ R191, R157, R192 ;  /* 0x000000c09dbf7221 */ /* 0x004fce0000010000 */
[----:B------:R-:W2:Y:S01]  /*62e0*/  MUFU.EX2 R203, R203 ;  /* 0x000000cb00cb7308 */ /* 0x000ea20000000800 */
[----:B0-----:R-:W-:-:S07]  /*62f0*/  FADD.FTZ R192, R164, R189 ;  /* 0x000000bda4c07221 */ /* 0x001fce0000010000 */
[----:B------:R-:W0:Y:S01]  /*6300*/  MUFU.EX2 R163, R163 ;  /* 0x000000a300a37308 */ /* 0x000e220000000800 */
[----:B-1----:R-:W-:-:S01]  /*6310*/  FADD.FTZ R189, R204, R191 ;  /* 0x000000bfccbd7221 */ /* 0x002fc20000010000 */
[----:B------:R-:W-:Y:S01]  /*6320*/  FFMA.FTZ R191, R196, UR7, -R184 ;  /* 0x00000007c4bf7c23 */ /* 0x000fe200080108b8 */
[----:B------:R-:W-:Y:S02]  /*6330*/  F2FP.SATFINITE.E4M3.F32.PACK_AB_MERGE_C R204, R204, R157, RZ ;  /* 0x0000009dcccc723e */ /* 0x000fe400048070ff */
[----:B------:R-:W-:Y:S02]  /*6340*/  FADD.FTZ R194, R162, R189 ;  /* 0x000000bda2c27221 */ /* 0x000fe40000010000 */
[----:B------:R-:W-:Y:S01]  /*6350*/  F2FP.SATFINITE.E4M3.F32.PACK_AB_MERGE_C R158, R161, R158, R204 ;  /* 0x0000009ea19e723e */ /* 0x000fe200048070cc */
[----:B------:R-:W1:Y:S01]  /*6360*/  MUFU.EX2 R165, R165 ;  /* 0x000000a500a57308 */ /* 0x000e620000000800 */
[----:B--2---:R-:W-:-:S01]  /*6370*/  FADD.FTZ R192, R203, R192 ;  /* 0x000000c0cbc07221 */ /* 0x004fc20000010000 */
[----:B------:R-:W-:-:S04]  /*6380*/  F2FP.SATFINITE.E4M3.F32.PACK_AB_MERGE_C R164, R203, R164, RZ ;  /* 0x000000a4cba4723e */ /* 0x000fc800048070ff */
[----:B------:R-:W-:Y:S02]  /*6390*/  F2FP.SATFINITE.E4M3.F32.PACK_AB_MERGE_C R159, R160, R159, R164 ;  /* 0x0000009fa09f723e */ /* 0x000fe400048070a4 */
[----:B------:R-:W2:Y:S01]  /*63a0*/  MUFU.EX2 R168, R168 ;  /* 0x000000a800a87308 */ /* 0x000ea20000000800 */
[----:B0-----:R-:W-:-:S01]  /*63b0*/  FADD.FTZ R189, R163, R192 ;  /* 0x000000c0a3bd7221 */ /* 0x001fc20000010000 */
[----:B------:R-:W-:-:S06]  /*63c0*/  FFMA.FTZ R192, R197, UR7, -R184 ;  /* 0x00000007c5c07c23 */ /* 0x000fcc00080108b8 */
[----:B------:R-:W0:Y:S01]  /*63d0*/  MUFU.EX2 R206, R206 ;  /* 0x000000ce00ce7308 */ /* 0x000e220000000800 */
[----:B-1----:R-:W-:-:S07]  /*63e0*/  FADD.FTZ R193, R165, R194 ;  /* 0x000000c2a5c17221 */ /* 0x002fce0000010000 */
[----:B------:R-:W1:Y:S01]  /*63f0*/  MUFU.EX2 R6, R6 ;  /* 0x0000000600067308 */ /* 0x000e620000000800 */
[----:B--2---:R-:W-:-:S01]  /*6400*/  FADD.FTZ R194, R168, R189 ;  /* 0x000000bda8c27221 */ /* 0x004fc20000010000 */
[--C-:B------:R-:W-:Y:S01]  /*6410*/  FFMA.FTZ R189, R198, UR7, -R184.reuse ;  /* 0x00000007c6bd7c23 */ /* 0x100fe200080108b8 */
[----:B------:R-:W-:-:S05]  /*6420*/  FFMA.FTZ R184, R201, UR7, -R184 ;  /* 0x00000007c9b87c23 */ /* 0x000fca00080108b8 */
[----:B------:R-:W2:Y:S01]  /*6430*/  MUFU.EX2 R166, R166 ;  /* 0x000000a600a67308 */ /* 0x000ea20000000800 */
[----:B0-----:R-:W-:-:S01]  /*6440*/  FADD.FTZ R196, R206, R193 ;  /* 0x000000c1cec47221 */ /* 0x001fc20000010000 */
[----:B------:R-:W-:Y:S01]  /*6450*/  FADD.FTZ R193, R5, R194 ;  /* 0x000000c205c17221 */ /* 0x000fe20000010000 */
[C---:B------:R-:W-:Y:S02]  /*6460*/  F2FP.SATFINITE.E4M3.F32.PACK_AB_MERGE_C R206, R207.reuse, R206, RZ ;  /* 0x000000cecfce723e */ /* 0x040fe400048070ff */
[----:B------:R-:W-:Y:S02]  /*6470*/  FADD.FTZ R195, R207, R196 ;  /* 0x000000c4cfc37221 */ /* 0x000fe40000010000 */
[----:B------:R-:W-:Y:S01]  /*6480*/  F2FP.SATFINITE.E4M3.F32.PACK_AB_MERGE_C R164, R165, R162, R206 ;  /* 0x000000a2a5a4723e */ /* 0x000fe200048070ce */
[----:B------:R-:W0:Y:S01]  /*6490*/  MUFU.EX2 R167, R167 ;  /* 0x000000a700a77308 */ /* 0x000e220000000800 */
[----:B-1----:R-:W-:-:S07]  /*64a0*/  FADD.FTZ R194, R6, R193 ;  /* 0x000000c106c27221 */ /* 0x002fce0000010000 */
[----:B------:R-:W1:Y:S01]  /*64b0*/  MUFU.EX2 R169, R169 ;  /* 0x000000a900a97308 */ /* 0x000e620000000800 */
[----:B--2---:R-:W-:-:S07]  /*64c0*/  FADD.FTZ R196, R166, R195 ;  /* 0x000000c3a6c47221 */ /* 0x004fce0000010000 */
[----:B------:R-:W2:Y:S01]  /*64d0*/  MUFU.EX2 R172, R172 ;  /* 0x000000ac00ac7308 */ /* 0x000ea20000000800 */
[----:B0-----:R-:W-:-:S07]  /*64e0*/  FADD.FTZ R193, R167, R194 ;  /* 0x000000c2a7c17221 */ /* 0x001fce0000010000 */
[----:B------:R-:W0:Y:S01]  /*64f0*/  MUFU.EX2 R178, R178 ;  /* 0x000000b200b27308 */ /* 0x000e220000000800 */
[----:B-1----:R-:W-:-:S07]  /*6500*/  FADD.FTZ R195, R169, R196 ;  /* 0x000000c4a9c37221 */ /* 0x002fce0000010000 */
[----:B------:R-:W1:Y:S01]  /*6510*/  MUFU.EX2 R175, R175 ;  /* 0x000000af00af7308 */ /* 0x000e620000000800 */
[----:B--2---:R-:W-:-:S01]  /*6520*/  FADD.FTZ R194, R172, R193 ;  /* 0x000000c1acc27221 */ /* 0x004fc20000010000 */
[----:B------:R-:W-:-:S06]  /*6530*/  F2FP.SATFINITE.E4M3.F32.PACK_AB_MERGE_C R193, R154, R153, RZ ;  /* 0x000000999ac1723e */ /* 0x000fcc00048070ff */
[----:B------:R-:W2:Y:S01]  /*6540*/  MUFU.EX2 R179, R179 ;  /* 0x000000b300b37308 */ /* 0x000ea20000000800 */
[----:B0-----:R-:W-:-:S07]  /*6550*/  FADD.FTZ R196, R178, R195 ;  /* 0x000000c3b2c47221 */ /* 0x001fce0000010000 */
[----:B------:R-:W0:Y:S01]  /*6560*/  MUFU.EX2 R190, R190 ;  /* 0x000000be00be7308 */ /* 0x000e220000000800 */
[----:B-1----:R-:W-:-:S07]  /*6570*/  FADD.FTZ R187, R175, R194 ;  /* 0x000000c2afbb7221 */ /* 0x002fce0000010000 */
[----:B------:R-:W1:Y:S01]  /*6580*/  MUFU.EX2 R173, R173 ;  /* 0x000000ad00ad7308 */ /* 0x000e620000000800 */
[----:B--2---:R-:W-:-:S01]  /*6590*/  FADD.FTZ R196, R179, R196 ;  /* 0x000000c4b3c47221 */ /* 0x004fc20000010000 */
[----:B------:R-:W-:-:S04]  /*65a0*/  F2FP.SATFINITE.E4M3.F32.PACK_AB_MERGE_C R178, R179, R178, RZ ;  /* 0x000000b2b3b2723e */ /* 0x000fc800048070ff */
[----:B------:R-:W-:Y:S02]  /*65b0*/  F2FP.SATFINITE.E4M3.F32.PACK_AB_MERGE_C R166, R169, R166, R178 ;  /* 0x000000a6a9a6723e */ /* 0x000fe400048070b2 */
[----:B------:R-:W2:Y:S01]  /*65c0*/  MUFU.EX2 R171, R171 ;  /* 0x000000ab00ab7308 */ /* 0x000ea20000000800 */
[----:B0-----:R-:W-:-:S01]  /*65d0*/  FADD.FTZ R194, R190, R187 ;  /* 0x000000bbbec27221 */ /* 0x001fc20000010000 */
[----:B------:R-:W-:-:S04]  /*65e0*/  F2FP.SATFINITE.E4M3.F32.PACK_AB_MERGE_C R175, R190, R175, RZ ;  /* 0x000000afbeaf723e */ /* 0x000fc800048070ff */
[----:B------:R-:W-:Y:S02]  /*65f0*/  F2FP.SATFINITE.E4M3.F32.PACK_AB_MERGE_C R167, R172, R167, R175 ;  /* 0x000000a7aca7723e */ /* 0x000fe400048070af */
[----:B------:R-:W0:Y:S01]  /*6600*/  MUFU.EX2 R174, R174 ;  /* 0x000000ae00ae7308 */ /* 0x000e220000000800 */
[----:B-1----:R-:W-:-:S07]  /*6610*/  FADD.FTZ R187, R173, R196 ;  /* 0x000000c4adbb7221 */ /* 0x002fce0000010000 */
[----:B------:R-:W1:Y:S01]  /*6620*/  MUFU.EX2 R188, R188 ;  /* 0x000000bc00bc7308 */ /* 0x000e620000000800 */
[----:B--2---:R-:W-:-:S01]  /*6630*/  FADD.FTZ R153, R171, R194 ;  /* 0x000000c2ab997221 */ /* 0x004fc20000010000 */
[----:B------:R-:W-:Y:S02]  /*6640*/  F2FP.SATFINITE.E4M3.F32.PACK_AB_MERGE_C R194, R156, R155, RZ ;  /* 0x0000009b9cc2723e */ /* 0x000fe400048070ff */
[----:B------:R-:W-:-:S04]  /*6650*/  F2FP.SATFINITE.E4M3.F32.PACK_AB_MERGE_C R156, R22, R17, R193 ;  /* 0x00000011169c723e */ /* 0x000fc800048070c1 */
        /* <DEDUP_REMOVED lines=9> */
[----:B0-----:R-:W-:-:S07]  /*66f0*/  FADD.FTZ R155, R191, R152 ;  /* 0x00000098bf9b7221 */ /* 0x001fce0000010000 */
[----:B------:R-:W0:Y:S01]  /*6700*/  MUFU.EX2 R176, R176 ;  /* 0x000000b000b07308 */ /* 0x000e220000000800 */
[----:B-1----:R-:W-:-:S01]  /*6710*/  FADD.FTZ R157, R181, R154 ;  /* 0x0000009ab59d7221 */ /* 0x002fc20000010000 */
[----:B------:R-:W-:Y:S02]  /*6720*/  F2FP.SATFINITE.E4M3.F32.PACK_AB_MERGE_C R180, R181, R180, RZ ;  /* 0x000000b4b5b4723e */ /* 0x000fe400048070ff */
[----:B------:R-:W-:Y:S02]  /*6730*/  F2FP.SATFINITE.E4M3.F32.PACK_AB_MERGE_C R154, R18, R13, R21 ;  /* 0x0000000d129a723e */ /* 0x000fe40004807015 */
[----:B------:R-:W-:Y:S02]  /*6740*/  F2FP.SATFINITE.E4M3.F32.PACK_AB_MERGE_C R160, R174, R173, R180 ;  /* 0x000000adaea0723e */ /* 0x000fe400048070b4 */
[----:B------:R-:W1:Y:S01]  /*6750*/  MUFU.EX2 R189, R189 ;  /* 0x000000bd00bd7308 */ /* 0x000e620000000800 */
[----:B--2---:R-:W-:-:S01]  /*6760*/  FADD.FTZ R152, R192, R155 ;  /* 0x0000009bc0987221 */ /* 0x004fc20000010000 */
[----:B------:R-:W-:-:S04]  /*6770*/  F2FP.SATFINITE.E4M3.F32.PACK_AB_MERGE_C R191, R192, R191, RZ ;  /* 0x000000bfc0bf723e */ /* 0x000fc800048070ff */
[----:B------:R-:W-:Y:S02]  /*6780*/  F2FP.SATFINITE.E4M3.F32.PACK_AB_MERGE_C R161, R188, R171, R191 ;  /* 0x000000abbca1723e */ /* 0x000fe400048070bf */
[----:B------:R-:W2:Y:S01]  /*6790*/  MUFU.EX2 R177, R177 ;  /* 0x000000b100b17308 */ /* 0x000ea20000000800 */
[----:B0-----:R-:W-:-:S01]  /*67a0*/  FADD.FTZ R6, R176, R157 ;  /* 0x0000009db0067221 */ /* 0x001fc20000010000 */
[----:B------:R-:W-:-:S06]  /*67b0*/  F2FP.SATFINITE.E4M3.F32.PACK_AB_MERGE_C R157, R20, R19, R194 ;  /* 0x00000013149d723e */ /* 0x000fcc00048070c2 */
        /* <DEDUP_REMOVED lines=8> */
[----:B------:R-:W-:-:S06]  /*6840*/  F2FP.SATFINITE.E4M3.F32.PACK_AB_MERGE_C R155, R15, R14, R23 ;  /* 0x0000000e0f9b723e */ /* 0x000fcc0004807017 */
[----:B------:R-:W1:Y:S01]  /*6850*/  MUFU.EX2 R153, R184 ;  /* 0x000000b800997308 */ /* 0x000e620000000800 */
[----:B--2---:R-:W-:-:S01]  /*6860*/  FADD.FTZ R152, R200, R5 ;  /* 0x00000005c8987221 */ /* 0x004fc20000010000 */
[C---:B0-----:R-:W-:Y:S01]  /*6870*/  F2FP.SATFINITE.E4M3.F32.PACK_AB_MERGE_C R182, R183.reuse, R182, RZ ;  /* 0x000000b6b7b6723e */ /* 0x041fe200048070ff */
[----:B------:R-:W-:-:S03]  /*6880*/  FADD.FTZ R5, R183, R6 ;  /* 0x00000006b7057221 */ /* 0x000fc60000010000 */
[----:B------:R-:W-:Y:S02]  /*6890*/  F2FP.SATFINITE.E4M3.F32.PACK_AB_MERGE_C R162, R177, R176, R182 ;  /* 0x000000b0b1a2723e */ /* 0x000fe400048070b6 */
[C---:B-1----:R-:W-:Y:S01]  /*68a0*/  F2FP.SATFINITE.E4M3.F32.PACK_AB_MERGE_C R200, R153.reuse, R200, RZ ;  /* 0x000000c899c8723e */ /* 0x042fe200048070ff */
[----:B------:R-:W-:Y:S01]  /*68b0*/  FADD.FTZ R6, R153, R152 ;  /* 0x0000009899067221 */ /* 0x000fe20000010000 */
[----:B------:R-:W-:Y:S02]  /*68c0*/  F2FP.SATFINITE.E4M3.F32.PACK_AB_MERGE_C R152, R8, R9, R205 ;  /* 0x000000090898723e */ /* 0x000fe400048070cd */
[----:B------:R-:W-:Y:S02]  /*68d0*/  F2FP.SATFINITE.E4M3.F32.PACK_AB_MERGE_C R153, R11, R10, R186 ;  /* 0x0000000a0b99723e */ /* 0x000fe400048070ba */
[----:B------:R-:W-:Y:S01]  /*68e0*/  F2FP.SATFINITE.E4M3.F32.PACK_AB_MERGE_C R163, R12, R189, R200 ;  /* 0x000000bd0ca3723e */ /* 0x000fe200048070c8 */
[----:B------:R-:W-:Y:S06]  /*68f0*/  @!P0 BRA `(.L_x_29) ;  /* 0x0000000000048947 */ /* 0x000fec0003800000 */
[----:B------:R-:W-:Y:S01]  /*6900*/  BPT.TRAP 0x1 ;  /* 0x000000040000795c */ /* 0x000fe20000300000 */
.L_x_29:
[----:B------:R-:W-:-:S04]  /*6910*/  IMAD.U32 R4, RZ, RZ, UR52 ;  /* 0x00000034ff047e24 */ /* 0x000fc8000f8e00ff */
[----:B------:R0:W1:Y:S01]  /*6920*/  SYNCS.PHASECHK.TRANS64.TRYWAIT P2, [UR51+0x38850], R4 ;  /* 0x03885004ff0075a7 */ /* 0x0000620008040173 */
[----:B------:R-:W-:Y:S05]  /*6930*/  @!P0 BRA `(.L_x_30) ;  /* 0x0000000000048947 */ /* 0x000fea0003800000 */
[----:B------:R-:W-:Y:S01]  /*6940*/  BPT.TRAP 0x1 ;  /* 0x000000040000795c */ /* 0x000fe20000300000 */
.L_x_30:
[----:B-1----:R-:W-:Y:S05]  /*6950*/  @P2 BRA `(.L_x_31) ;  /* 0x00000000000c2947 */ /* 0x002fea0003800000 */
[----:B0-----:R-:W-:-:S04]  /*6960*/  MOV R4, UR52 ;  /* 0x0000003400047c02 */ /* 0x001fc80008000f00 */
[----:B------:R-:W0:Y:S02]  /*6970*/  SYNCS.PHASECHK.TRANS64.TRYWAIT P2, [UR51+0x38850], R4 ;  /* 0x03885004ff0075a7 */ /* 0x000e240008040173 */
[----:B0-----:R-:W-:Y:S05]  /*6980*/  @!P2 BRA `(.L_x_32) ;  /* 0x0000009c0078a947 */ /* 0x001fea0003800000 */
.L_x_31:
[----:B------:R1:W-:Y:S01]  /*6990*/  BAR.SYNC.DEFER_BLOCKING R3, 0x100 ;  /* 0x000400030000751d */ /* 0x0003e20000010000 */
[----:B------:R-:W-:-:S05]  /*69a0*/  ULEA UR6, UR49, UR44, 0xb ;  /* 0x0000002c31067291 */ /* 0x000fca000f8e583f */
[----:B------:R-:W-:Y:S02]  /*69b0*/  UMOV UR11, 0x40000040 ;  /* 0x40000040000b7882 */ /* 0x000fe40000000000 */
[----:B------:R-:W-:Y:S01]  /*69c0*/  UMOV UR10, UR6 ;  /* 0x00000006000a7c82 */ /* 0x000fe20008000000 */
[----:B------:R-:W-:-:S06]  /*69d0*/  WARPGROUP.ARRIVE ;  /* 0x00000000000079c5 */ /* 0x000fcc0000000000 */
[----:B------:R-:W-:Y:S01]  /*69e0*/  QGMMA.64x256x32.F32.E4M3.E4M3 R24, R152, gdesc[UR8], R24, gsb0 ;  /* 0x03e0000898187df3 */ /* 0x000fe20008000818 */
[----:B------:R-:W-:Y:S01]  /*69f0*/  UIADD3 UR10, UR6, 0x2, URZ ;  /* 0x00000002060a7890 */ /* 0x000fe2000fffe03f */
[----:B------:R-:W-:Y:S01]  /*6a00*/  UMOV UR11, 0x40000040 ;  /* 0x40000040000b7882 */ /* 0x000fe20000000000 */
[----:B------:R-:W-:Y:S02]  /*6a10*/  WARPGROUP.DEPBAR.LE gsb0, 0x0 ;  /* 0x00008000000079c5 */ /* 0x000fe40000010000 */
[----:B------:R-:W-:-:S15]  /*6a20*/  WARPGROUP.ARRIVE ;  /* 0x00000000000079c5 */ /* 0x000fde0000000000 */
[----:B------:R-:W-:-:S08]  /*6a30*/  NOP ;  /* 0x0000000000007918 */ /* 0x000fd00000000000 */
        /* <DEDUP_REMOVED lines=12> */
[----:B------:R-:W-:Y:S03]  /*6b00*/  QGMMA.64x256x32.F32.E4M3.E4M3 R24, R160, gdesc[UR8], R24, gsb0 ;  /* 0x03e00008a0187df3 */ /* 0x000fe60008000818 */
[----:B------:R-:W-:Y:S02]  /*6b10*/  WARPGROUP.DEPBAR.LE gsb0, 0x0 ;  /* 0x00008000000079c5 */ /* 0x000fe40000010000 */
[----:B-1----:R-:W-:Y:S05]  /*6b20*/  @!P0 BRA `(.L_x_33) ;  /* 0x0000000000048947 */ /* 0x002fea0003800000 */
[----:B------:R-:W-:Y:S01]  /*6b30*/  BPT.TRAP 0x1 ;  /* 0x000000040000795c */ /* 0x000fe20000300000 */
.L_x_33:
[----:B------:R-:W-:Y:S01]  /*6b40*/  UIADD3 UR51, UR51, 0x38860, URZ ;  /* 0x0003886033337890 */ /* 0x000fe2000fffe03f */
[----:B0-----:R-:W-:Y:S01]  /*6b50*/  IMAD.MOV.U32 R7, RZ, RZ, R170 ;  /* 0x000000ffff077224 */ /* 0x001fe200078e00aa */
[----:B------:R-:W-:Y:S01]  /*6b60*/  UMOV UR6, UR49 ;  /* 0x0000003100067c82 */ /* 0x000fe20008000000 */
[----:B------:R-:W-:Y:S01]  /*6b70*/  IMAD.MOV.U32 R4, RZ, RZ, R185 ;  /* 0x000000ffff047224 */ /* 0x000fe200078e00b9 */
[----:B------:R-:W-:-:S09]  /*6b80*/  UPRMT UR51, UR50, 0x654, UR51 ;  /* 0x0000065432337896 */ /* 0x000fd20008000033 */
[----:B------:R-:W-:Y:S01]  /*6b90*/  SYNCS.ARRIVE.TRANS64.RED.A1T0 RZ, [UR51], RZ ;  /* 0x000000ffffff79a7 */ /* 0x000fe20008100433 */
[----:B------:R-:W-:Y:S05]  /*6ba0*/  @P1 BRA `(.L_x_34) ;  /* 0xffffffd400701947 */ /* 0x000fea000383ffff */
.L_x_23:
[----:B------:R-:W-:Y:S01]  /*6bb0*/  ULDC.64 UR8, c[0x0][0x9a0] ;  /* 0x0002680000087ab9 */ /* 0x000fe20000000a00 */
[----:B------:R-:W-:Y:S01]  /*6bc0*/  IMAD.MOV.U32 R3, RZ, RZ, 0x3f800000 ;  /* 0x3f800000ff037424 */ /* 0x000fe200078e00ff */
[----:B------:R-:W-:Y:S01]  /*6bd0*/  UISETP.NE.U32.AND UP0, UPT, UR8, URZ, UPT ;  /* 0x0000003f0800728c */ /* 0x000fe2000bf05070 */
[----:B------:R2:W-:Y:S06]  /*6be0*/  BAR.ARV R2, 0x100 ;  /* 0x000400020000751d */ /* 0x0005ec0000002000 */
[----:B------:R-:W-:Y:S02]  /*6bf0*/  UISETP.NE.AND.EX UP0, UPT, UR9, URZ, UPT, UP0 ;  /* 0x0000003f0900728c */ /* 0x000fe4000bf05300 */
[----:B------:R-:W-:Y:S06]  /*6c00*/  BAR.ARV 0x8, 0x180 ;  /* 0x0206000000007b1d */ /* 0x000fec0000002000 */
[----:B------:R-:W-:-:S03]  /*6c10*/  PLOP3.LUT P0, PT, PT, PT, UP0, 0x80, 0x0 ;  /* 0x000000000000781c */ /* 0x000fc60003f0f008 */
[----:B------:R-:W-:Y:S01]  /*6c20*/  @UP0 ULDC.64 UR10, c[0x0][0x9c8] ;  /* 0x00027200000a0ab9 */ /* 0x000fe20000000a00 */
[----:B------:R-:W-:Y:S02]  /*6c30*/  @UP0 USHF.R.S32.HI UR12, URZ, 0x1f, UR38 ;  /* 0x0000001f3f0c0899 */ /* 0x000fe40008011426 */
[----:B------:R-:W-:Y:S02]  /*6c40*/  @UP0 UIMAD UR6, UR40, UR10, URZ ;  /* 0x0000000a280602a4 */ /* 0x000fe4000f8e023f */
[----:B------:R-:W-:Y:S02]  /*6c50*/  @UP0 UIMAD.WIDE.U32 UR4, UR37, UR10, URZ ;  /* 0x0000000a250402a5 */ /* 0x000fe4000f8e003f */
[----:B------:R-:W-:-:S03]  /*6c60*/  @UP0 UIMAD UR6, UR37, UR11, UR6 ;  /* 0x0000000b250602a4 */ /* 0x000fc6000f8e0206 */
[----:B------:R-:W-:Y:S01]  /*6c70*/  @UP0 ULDC.64 UR10, c[0x0][0x9d0] ;  /* 0x00027400000a0ab9 */ /* 0x000fe20000000a00 */
[----:B------:R-:W-:Y:S02]  /*6c80*/  @UP0 UIADD3 UR5, UR5, UR6, URZ ;  /* 0x0000000605050290 */ /* 0x000fe4000fffe03f */
[----:B------:R-:W-:Y:S02]  /*6c90*/  @UP0 UIMAD UR6, UR12, UR10, URZ ;  /* 0x0000000a0c0602a4 */ /* 0x000fe4000f8e023f */
[----:B------:R-:W-:Y:S02]  /*6ca0*/  @UP0 UIMAD.WIDE.U32 UR4, UR38, UR10, UR4 ;  /* 0x0000000a260402a5 */ /* 0x000fe4000f8e0004 */
[----:B------:R-:W-:Y:S02]  /*6cb0*/  @UP0 UIMAD UR6, UR38, UR11, UR6 ;  /* 0x0000000b260602a4 */ /* 0x000fe4000f8e0206 */
[----:B------:R-:W-:Y:S02]  /*6cc0*/  @UP0 ULEA UR8, UP1, UR4, UR8, 0x2 ;  /* 0x0000000804080291 */ /* 0x000fe4000f82103f */
[----:B------:R-:W-:-:S04]  /*6cd0*/  @UP0 UIADD3 UR5, UR5, UR6, URZ ;  /* 0x0000000605050290 */ /* 0x000fc8000fffe03f */
[----:B------:R-:W-:Y:S01]  /*6ce0*/  @UP0 ULEA.HI.X UR9, UR4, UR9, UR5, 0x2, UP1 ;  /* 0x0000000904090291 */ /* 0x000fe200088f1405 */
[----:B------:R-:W-:-:S05]  /*6cf0*/  IMAD.U32 R8, RZ, RZ, UR8 ;  /* 0x00000008ff087e24 */ /* 0x000fca000f8e00ff */
[----:B------:R-:W-:-:S05]  /*6d00*/  IMAD.U32 R9, RZ, RZ, UR9 ;  /* 0x00000009ff097e24 */ /* 0x000fca000f8e00ff */
[----:B------:R0:W4:Y:S01]  /*6d10*/  @P0 LDG.E R3, desc[UR46][R8.64] ;  /* 0x0000002e08030981 */ /* 0x000122000c1e1900 */
[----:B------:R-:W-:Y:S02]  /*6d20*/  IMAD.U32 R13, RZ, RZ, UR7 ;  /* 0x00000007ff0d7e24 */ /* 0x000fe4000f8e00ff */
[----:B--2---:R-:W-:Y:S01]  /*6d30*/  IMAD.MOV.U32 R2, RZ, RZ, -0x800000 ;  /* 0xff800000ff027424 */ /* 0x004fe200078e00ff */
[----:B------:R-:W2:Y:S04]  /*6d40*/  SHFL.BFLY PT, R0, R5, 0x2, 0x1f ;  /* 0x0c401f0005007f89 */ /* 0x000ea800000e0000 */
[----:B---3--:R-:W1:Y:S01]  /*6d50*/  SHFL.BFLY PT, R7, R6, 0x2, 0x1f ;  /* 0x0c401f0006077f89 */ /* 0x008e6200000e0000 */
[----:B0-----:R-:W-:Y:S02]  /*6d60*/  IMAD.MOV.U32 R8, RZ, RZ, RZ ;  /* 0x000000ffff087224 */ /* 0x001fe400078e00ff */
[----:B--2---:R-:W-:Y:S01]  /*6d70*/  FADD.FTZ R0, R0, R5 ;  /* 0x0000000500007221 */ /* 0x004fe20000010000 */
[----:B-1----:R-:W-:Y:S01]  /*6d80*/  FADD.FTZ R4, R7, R6 ;  /* 0x0000000607047221 */ /* 0x002fe20000010000 */
[----:B------:R-:W-:-:S03]  /*6d90*/  IMAD.MOV.U32 R6, RZ, RZ, RZ ;  /* 0x000000ffff067224 */ /* 0x000fc600078e00ff */
[----:B------:R-:W0:Y:S04]  /*6da0*/  SHFL.BFLY PT, R7, R0, 0x1, 0x1f ;  /* 0x0c201f0000077f89 */ /* 0x000e2800000e0000 */
[----:B------:R-:W1:Y:S01]  /*6db0*/  SHFL.BFLY PT, R11, R4, 0x1, 0x1f ;  /* 0x0c201f00040b7f89 */ /* 0x000e6200000e0000 */
[----:B0-----:R-:W-:Y:S01]  /*6dc0*/  FADD.FTZ R10, R0, R7 ;  /* 0x00000007000a7221 */ /* 0x001fe20000010000 */
[----:B------:R-:W-:Y:S02]  /*6dd0*/  IMAD.MOV.U32 R0, RZ, RZ, -0x800000 ;  /* 0xff800000ff007424 */ /* 0x000fe400078e00ff */
[----:B-1----:R-:W-:Y:S02]  /*6de0*/  FADD.FTZ R11, R4, R11 ;  /* 0x0000000b040b7221 */ /* 0x002fe40000010000 */
[C---:B------:R-:W-:Y:S01]  /*6df0*/  FSETP.NE.FTZ.AND P0, PT, R10.reuse, RZ, PT ;  /* 0x000000ff0a00720b */ /* 0x040fe20003f15000 */
[----:B------:R-:W-:Y:S01]  /*6e00*/  FMUL.FTZ R12, R10, 0.00390625 ;  /* 0x3b8000000a0c7820 */ /* 0x000fe20000410000 */
[----:B------:R-:W-:-:S02]  /*6e10*/  IMAD.U32 R4, RZ, RZ, UR7 ;  /* 0x00000007ff047e24 */ /* 0x000fc4000f8e00ff */
[----:B------:R-:W-:Y:S02]  /*6e20*/  FMUL.FTZ R9, R11, 0.00390625 ;  /* 0x3b8000000b097820 */ /* 0x000fe40000410000 */
[----:B------:R-:W-:-:S03]  /*6e30*/  FSETP.NE.FTZ.AND P1, PT, R12, RZ, PT ;  /* 0x000000ff0c00720b */ /* 0x000fc60003f35000 */
[----:B------:R-:W-:-:S04]  /*6e40*/  FSETP.NE.FTZ.AND P2, PT, R9, RZ, PT ;  /* 0x000000ff0900720b */ /* 0x000fc80003f55000 */
[----:B------:R0:W-:Y:S01]  /*6e50*/  @P0 MUFU.RCP R8, R10 ;  /* 0x0000000a00080308 */ /* 0x0001e20000001000 */
[----:B------:R-:W-:-:S05]  /*6e60*/  FSETP.NE.FTZ.AND P0, PT, R11, RZ, PT ;  /* 0x000000ff0b00720b */ /* 0x000fca0003f15000 */
[----:B------:R-:W-:-:S03]  /*6e70*/  @P1 FMUL.FTZ R4, R4, 0.69314718246459960938 ;  /* 0x3f31721804041820 */ /* 0x000fc60000410000 */
[----:B------:R-:W1:Y:S01]  /*6e80*/  @P2 MUFU.LG2 R7, R9 ;  /* 0x0000000900072308 */ /* 0x000e620000000c00 */
[----:B0-----:R-:W-:-:S07]  /*6e90*/  @P2 FMUL.FTZ R10, R13, 0.69314718246459960938 ;  /* 0x3f3172180d0a2820 */ /* 0x001fce0000410000 */
[----:B------:R-:W0:Y:S08]  /*6ea0*/  @P1 MUFU.LG2 R5, R12 ;  /* 0x0000000c00051308 */ /* 0x000e300000000c00 */
[----:B------:R-:W2:Y:S01]  /*6eb0*/  @P0 MUFU.RCP R6, R11 ;  /* 0x0000000b00060308 */ /* 0x000ea20000001000 */
[----:B-1----:R-:W-:Y:S01]  /*6ec0*/  @P2 FMUL.FTZ R7, R7, 0.69314718246459960938 ;  /* 0x3f31721807072820 */ /* 0x002fe20000410000 */
[----:B------:R-:W-:-:S03]  /*6ed0*/  PLOP3.LUT P0, PT, PT, PT, PT, 0x8, 0x0 ;  /* 0x000000000000781c */ /* 0x000fc60003f0e170 */
[----:B------:R-:W-:Y:S01]  /*6ee0*/  @P2 FFMA.FTZ R0, R10, R170, R7 ;  /* 0x000000aa0a002223 */ /* 0x000fe20000010007 */
[----:B0-----:R-:W-:-:S04]  /*6ef0*/  @P1 FMUL.FTZ R5, R5, 0.69314718246459960938 ;  /* 0x3f31721805051820 */ /* 0x001fc80000410000 */
[----:B------:R-:W-:Y:S01]  /*6f00*/  @P1 FFMA.FTZ R2, R4, R185, R5 ;  /* 0x000000b904021223 */ /* 0x000fe20000010005 */
[-C--:B----4-:R-:W-:Y:S01]  /*6f10*/  FMUL.FTZ R8, R8, R3.reuse ;  /* 0x0000000308087220 */ /* 0x090fe20000410000 */
[----:B--2---:R-:W-:-:S03]  /*6f20*/  FMUL.FTZ R3, R6, R3 ;  /* 0x0000000306037220 */ /* 0x004fc60000410000 */
[-C--:B------:R-:W-:Y:S01]  /*6f30*/  FMUL.FTZ R24, R24, R8.reuse ;  /* 0x0000000818187220 */ /* 0x080fe20000410000 */
        /* <DEDUP_REMOVED lines=62> */
[----:B------:R-:W-:Y:S01]  /*7320*/  FMUL.FTZ R145, R145, R8 ;  /* 0x0000000891917220 */ /* 0x000fe20000410000 */
        /* <DEDUP_REMOVED lines=63> */
[----:B------:R-:W-:-:S07]  /*7720*/  FMUL.FTZ R147, R147, R3 ;  /* 0x0000000393937220 */ /* 0x000fce0000410000 */
.L_x_10:
[----:B------:R-:W-:Y:S05]  /*7730*/  @P0 BRA `(.L_x_35) ;  /* 0x00000038006c0947 */ /* 0x000fea0003800000 */
[----:B------:R-:W0:Y:S01]  /*7740*/  S2R R7, SR_TID.X ;  /* 0x0000000000077919 */ /* 0x000e220000002100 */
[----:B------:R-:W-:Y:S01]  /*7750*/  ULDC.64 UR4, c[0x4][0x128] ;  /* 0x01004a0000047ab9 */ /* 0x000fe20000000a00 */
[----:B------:R-:W-:Y:S01]  /*7760*/  ULDC.64 UR8, c[0x0][0xbd0] ;  /* 0x0002f40000087ab9 */ /* 0x000fe20000000a00 */
[----:B------:R-:W-:Y:S01]  /*7770*/  USHF.R.S32.HI UR7, URZ, 0x1f, UR38 ;  /* 0x0000001f3f077899 */ /* 0x000fe20008011426 */
[----:B------:R-:W-:Y:S01]  /*7780*/  ULDC.64 UR10, c[0x0][0xb38] ;  /* 0x0002ce00000a7ab9 */ /* 0x000fe20000000a00 */
[----:B0-----:R-:W-:-:S05]  /*7790*/  IMAD.SHL.U32 R3, R7, 0x4, RZ ;  /* 0x0000000407037824 */ /* 0x001fca00078e00ff */
[----:B------:R-:W-:Y:S01]  /*77a0*/  LOP3.LUT R3, R3, 0xc, RZ, 0xc0, !PT ;  /* 0x0000000c03037812 */ /* 0x000fe200078ec0ff */
[----:B------:R-:W-:Y:S03]  /*77b0*/  BAR.SYNC.DEFER_BLOCKING 0x1, 0x100 ;  /* 0x0044000000007b1d */ /* 0x000fe60000010000 */
[----:B------:R-:W-:-:S05]  /*77c0*/  IADD3 R4, P0, R3, UR4, RZ ;  /* 0x0000000403047c10 */ /* 0x000fca000ff1e0ff */
[----:B------:R-:W-:-:S05]  /*77d0*/  IMAD.X R5, RZ, RZ, UR5, P0 ;  /* 0x00000005ff057e24 */ /* 0x000fca00080e06ff */
[----:B------:R0:W2:Y:S01]  /*77e0*/  LDG.E.CONSTANT R3, desc[UR46][R4.64] ;  /* 0x0000002e04037981 */ /* 0x0000a2000c1e9900 */
[----:B------:R-:W-:Y:S01]  /*77f0*/  LOP3.LUT P0, R9, R7, 0x3, RZ, 0xc0, !PT ;  /* 0x0000000307097812 */ /* 0x000fe2000780c0ff */
[----:B------:R-:W-:Y:S01]  /*7800*/  UIMAD.WIDE.U32 UR4, UR38, UR8, URZ ;  /* 0x00000008260472a5 */ /* 0x000fe2000f8e003f */
[----:B------:R-:W-:Y:S01]  /*7810*/  BSSY B0, `(.L_x_36) ;  /* 0x00002b3000007945 */ /* 0x000fe20003800000 */
[----:B------:R-:W-:Y:S01]  /*7820*/  UIMAD UR6, UR7, UR8, URZ ;  /* 0x00000008070672a4 */ /* 0x000fe2000f8e023f */
[----:B------:R-:W-:Y:S01]  /*7830*/  ISETP.EQ.OR P0, PT, R9, 0x3, !P0 ;  /* 0x000000030900780c */ /* 0x000fe20004702670 */
[----:B------:R-:W-:Y:S02]  /*7840*/  UIMAD UR8, UR7, UR10, URZ ;  /* 0x0000000a070872a4 */ /* 0x000fe4000f8e023f */
[----:B------:R-:W-:Y:S01]  /*7850*/  UIMAD UR9, UR38, UR9, UR6 ;  /* 0x00000009260972a4 */ /* 0x000fe2000f8e0206 */
[----:B------:R-:W-:Y:S01]  /*7860*/  SEL R206, R10, R39, P0 ;  /* 0x000000270ace7207 */ /* 0x000fe20000000000 */
[----:B------:R-:W-:Y:S01]  /*7870*/  UIMAD.WIDE.U32 UR6, UR38, UR10, URZ ;  /* 0x0000000a260672a5 */ /* 0x000fe2000f8e003f */
[----:B------:R-:W-:Y:S01]  /*7880*/  SEL R15, R39, R10, P0 ;  /* 0x0000000a270f7207 */ /* 0x000fe20000000000 */
[----:B------:R-:W-:Y:S01]  /*7890*/  VIADD R10, R7, 0xffffff80 ;  /* 0xffffff80070a7836 */ /* 0x000fe20000000000 */
[----:B------:R-:W-:Y:S01]  /*78a0*/  SEL R30, R44, R45, P0 ;  /* 0x0000002d2c1e7207 */ /* 0x000fe20000000000 */
[----:B------:R-:W-:Y:S01]  /*78b0*/  UIADD3 UR9, UR5, UR9, URZ ;  /* 0x0000000905097290 */ /* 0x000fe2000fffe03f */
[----:B------:R-:W-:Y:S01]  /*78c0*/  SEL R44, R45, R44, P0 ;  /* 0x0000002c2d2c7207 */ /* 0x000fe20000000000 */
[----:B------:R-:W-:Y:S01]  /*78d0*/  UIMAD UR8, UR38, UR11, UR8 ;  /* 0x0000000b260872a4 */ /* 0x000fe2000f8e0208 */
[----:B0-----:R-:W-:-:S02]  /*78e0*/  SHF.R.S32.HI R5, RZ, 0x1f, R10 ;  /* 0x0000001fff057819 */ /* 0x001fc4000001140a */
[----:B------:R-:W-:Y:S01]  /*78f0*/  SEL R204, R34, R35, P0 ;  /* 0x0000002322cc7207 */ /* 0x000fe20000000000 */
[----:B------:R-:W-:Y:S01]  /*7900*/  UIADD3 UR8, UR7, UR8, URZ ;  /* 0x0000000807087290 */ /* 0x000fe2000fffe03f */
[----:B------:R-:W-:Y:S02]  /*7910*/  LEA.HI R4, R5, R10, RZ, 0x7 ;  /* 0x0000000a05047211 */ /* 0x000fe400078f38ff */
[----:B------:R-:W-:Y:S02]  /*7920*/  SEL R34, R35, R34, P0 ;  /* 0x0000002223227207 */ /* 0x000fe40000000000 */
[----:B------:R-:W-:Y:S02]  /*7930*/  LOP3.LUT R7, R4, 0xffffff80, RZ, 0xc0, !PT ;  /* 0xffffff8004077812 */ /* 0x000fe400078ec0ff */
[----:B------:R-:W-:Y:S02]  /*7940*/  SEL R220, R86, R87, P0 ;  /* 0x0000005756dc7207 */ /* 0x000fe40000000000 */
[----:B------:R-:W-:Y:S01]  /*7950*/  SEL R35, R87, R86, P0 ;  /* 0x0000005657237207 */ /* 0x000fe20000000000 */
[----:B------:R-:W-:Y:S01]  /*7960*/  IMAD.IADD R45, R10, 0x1, -R7 ;  /* 0x000000010a2d7824 */ /* 0x000fe200078e0a07 */
[----:B------:R-:W-:-:S02]  /*7970*/  SEL R208, R42, R43, P0 ;  /* 0x0000002b2ad07207 */ /* 0x000fc40000000000 */
[----:B------:R-:W-:Y:S02]  /*7980*/  SEL R17, R43, R42, P0 ;  /* 0x0000002a2b117207 */ /* 0x000fe40000000000 */
[----:B------:R-:W-:Y:S02]  /*7990*/  SHF.R.S32.HI R86, RZ, 0x1f, R45 ;  /* 0x0000001fff567819 */ /* 0x000fe4000001142d */
[----:B------:R-:W-:Y:S02]  /*79a0*/  SEL R42, R46, R47, P0 ;  /* 0x0000002f2e2a7207 */ /* 0x000fe40000000000 */
[----:B------:R-:W-:Y:S02]  /*79b0*/  SEL R19, R47, R46, P0 ;  /* 0x0000002e2f137207 */ /* 0x000fe40000000000 */
[----:B------:R-:W-:Y:S02]  /*79c0*/  LEA.HI R5, R5, R10, RZ, 0x2 ;  /* 0x0000000a05057211 */ /* 0x000fe400078f10ff */
[----:B------:R-:W-:-:S02]  /*79d0*/  LEA.HI R47, R86, R45, RZ, 0x2 ;  /* 0x0000002d562f7211 */ /* 0x000fc400078f10ff */
[----:B------:R-:W-:Y:S02]  /*79e0*/  SEL R202, R6, R31, P0 ;  /* 0x0000001f06ca7207 */ /* 0x000fe40000000000 */
[----:B------:R-:W-:Y:S02]  /*79f0*/  SEL R31, R31, R6, P0 ;  /* 0x000000061f1f7207 */ /* 0x000fe40000000000 */
[----:B------:R-:W-:Y:S02]  /*7a00*/  LOP3.LUT R7, R5, 0xfffffffc, RZ, 0xc0, !PT ;  /* 0xfffffffc05077812 */ /* 0x000fe400078ec0ff */
[----:B------:R-:W-:Y:S02]  /*7a10*/  SHF.R.S32.HI R9, RZ, 0x7, R4 ;  /* 0x00000007ff097819 */ /* 0x000fe40000011404 */
[--C-:B------:R-:W-:Y:S02]  /*7a20*/  SHF.R.S32.HI R5, RZ, 0x2, R47.reuse ;  /* 0x00000002ff057819 */ /* 0x100fe4000001142f */
[----:B------:R-:W-:-:S02]  /*7a30*/  SHF.R.S32.HI R6, RZ, 0x1f, R47 ;  /* 0x0000001fff067819 */ /* 0x000fc4000001142f */
[----:B------:R-:W-:Y:S02]  /*7a40*/  SEL R20, R36, R37, P0 ;  /* 0x0000002524147207 */ /* 0x000fe40000000000 */
[----:B------:R-:W-:Y:S02]  /*7a50*/  SEL R36, R37, R36, P0 ;  /* 0x0000002425247207 */ /* 0x000fe40000000000 */
[----:B------:R-:W0:Y:S01]  /*7a60*/  S2R R37, SR_CTAID.X ;  /* 0x0000000000257919 */ /* 0x000e220000002500 */
[----:B------:R-:W-:Y:S02]  /*7a70*/  LEA.HI R4, R4, R9, RZ, 0x1 ;  /* 0x0000000904047211 */ /* 0x000fe400078f08ff */
[----:B------:R-:W-:Y:S02]  /*7a80*/  LEA.HI R6, R6, R5, RZ, 0x3 ;  /* 0x0000000506067211 */ /* 0x000fe400078f18ff */
[----:B------:R-:W-:Y:S02]  /*7a90*/  LOP3.LUT R4, R4, 0x3fffffe, RZ, 0xc0, !PT ;  /* 0x03fffffe04047812 */ /* 0x000fe400078ec0ff */
[----:B------:R-:W-:-:S02]  /*7aa0*/  LOP3.LUT R6, R6, 0xfffffff8, RZ, 0xc0, !PT ;  /* 0xfffffff806067812 */ /* 0x000fc400078ec0ff */
[----:B------:R-:W-:Y:S01]  /*7ab0*/  IADD3 R11, R10, -R7, RZ ;  /* 0x800000070a0b7210 */ /* 0x000fe20007ffe0ff */
[----:B------:R-:W-:Y:S01]  /*7ac0*/  IMAD.IADD R9, R9, 0x1, -R4 ;  /* 0x0000000109097824 */ /* 0x000fe200078e0a04 */
[----:B------:R-:W-:Y:S01]  /*7ad0*/  LEA.HI R4, R86, R45, RZ, 0x5 ;  /* 0x0000002d56047211 */ /* 0x000fe200078f28ff */
[----:B------:R-:W-:Y:S01]  /*7ae0*/  IMAD.IADD R5, R5, 0x1, -R6 ;  /* 0x0000000105057824 */ /* 0x000fe200078e0a06 */
[----:B------:R-:W-:Y:S01]  /*7af0*/  LEA.HI R6, R11, R11, RZ, 0x1 ;  /* 0x0000000b0b067211 */ /* 0x000fe200078f08ff */
[----:B------:R-:W-:Y:S01]  /*7b00*/  IMAD.U32 R7, RZ, RZ, UR7 ;  /* 0x00000007ff077e24 */ /* 0x000fe2000f8e00ff */
[----:B------:R-:W-:Y:S01]  /*7b10*/  SEL R14, R24, R25, P0 ;  /* 0x00000019180e7207 */ /* 0x000fe20000000000 */
[----:B------:R-:W-:Y:S01]  /*7b20*/  IMAD.U32 R7, RZ, RZ, UR8 ;  /* 0x00000008ff077e24 */ /* 0x000fe2000f8e00ff */
[----:B------:R-:W-:Y:S02]  /*7b30*/  SEL R24, R25, R24, P0 ;  /* 0x0000001819187207 */ /* 0x000fe40000000000 */
[----:B------:R-:W-:-:S02]  /*7b40*/  SEL R168, R88, R89, P0 ;  /* 0x0000005958a87207 */ /* 0x000fc40000000000 */
[----:B------:R-:W-:Y:S02]  /*7b50*/  SEL R200, R26, R27, P0 ;  /* 0x0000001b1ac87207 */ /* 0x000fe40000000000 */
[----:B------:R-:W-:Y:S02]  /*7b60*/  SEL R46, R50, R51, P0 ;  /* 0x00000033322e7207 */ /* 0x000fe40000000000 */
[----:B------:R-:W-:Y:S02]  /*7b70*/  SEL R21, R51, R50, P0 ;  /* 0x0000003233157207 */ /* 0x000fe40000000000 */
[----:B------:R-:W-:Y:S02]  /*7b80*/  SEL R88, R89, R88, P0 ;  /* 0x0000005859587207 */ /* 0x000fe40000000000 */
        /* <DEDUP_REMOVED lines=9> */
[----:B------:R-:W-:Y:S02]  /*7c20*/  SHF.R.S32.HI R4, RZ, 0x5, R4 ;  /* 0x00000005ff047819 */ /* 0x000fe40000011404 */
[----:B------:R-:W-:Y:S01]  /*7c30*/  LOP3.LUT R86, R6, 0x1ffffffe, RZ, 0xc0, !PT ;  /* 0x1ffffffe06567812 */ /* 0x000fe200078ec0ff */
[----:B------:R-:W-:Y:S01]  /*7c40*/  IMAD.U32 R6, RZ, RZ, UR6 ;  /* 0x00000006ff067e24 */ /* 0x000fe2000f8e00ff */
[----:B------:R-:W-:Y:S01]  /*7c50*/  SEL R176, R104, R105, P0 ;  /* 0x0000006968b07207 */ /* 0x000fe20000000000 */
[----:B------:R-:W-:Y:S01]  /*7c60*/  IMAD R10, R4, 0x10, R5 ;  /* 0x00000010040a7824 */ /* 0x000fe200078e0205 */
[----:B------:R-:W-:Y:S01]  /*7c70*/  SEL R66, R102, R103, P0 ;  /* 0x0000006766427207 */ /* 0x000fe20000000000 */
[----:B------:R-:W-:Y:S01]  /*7c80*/  IMAD.IADD R11, R11, 0x1, -R86 ;  /* 0x000000010b0b7824 */ /* 0x000fe200078e0a56 */
[----:B------:R-:W-:Y:S01]  /*7c90*/  SEL R125, R103, R102, P0 ;  /* 0x00000066677d7207 */ /* 0x000fe20000000000 */
[----:B------:R-:W-:Y:S01]  /*7ca0*/  IMAD R10, R9, 0x40, R10 ;  /* 0x00000040090a7824 */ /* 0x000fe200078e020a */
[----:B------:R-:W-:Y:S01]  /*7cb0*/  SEL R104, R105, R104, P0 ;  /* 0x0000006869687207 */ /* 0x000fe20000000000 */
[----:B------:R-:W-:Y:S01]  /*7cc0*/  IMAD.U32 R4, RZ, RZ, UR4 ;  /* 0x00000004ff047e24 */ /* 0x000fe2000f8e00ff */
[----:B------:R-:W-:Y:S01]  /*7cd0*/  SEL R180, R112, R113, P0 ;  /* 0x0000007170b47207 */ /* 0x000fe20000000000 */
[--C-:B------:R-:W-:Y:S01]  /*7ce0*/  IMAD R11, R11, 0x8, R10.reuse ;  /* 0x000000080b0b7824 */ /* 0x100fe200078e020a */
[----:B------:R-:W-:Y:S01]  /*7cf0*/  SEL R102, R106, R107, P0 ;  /* 0x0000006b6a667207 */ /* 0x000fe20000000000 */
[----:B0-----:R-:W-:Y:S01]  /*7d00*/  IMAD R10, R37, 0x80, R10 ;  /* 0x00000080250a7824 */ /* 0x001fe200078e020a */
[----:B------:R-:W-:Y:S01]  /*7d10*/  SEL R112, R113, R112, P0 ;  /* 0x0000007071707207 */ /* 0x000fe20000000000 */
[----:B------:R-:W-:Y:S01]  /*7d20*/  IMAD R11, R37, 0x80, R11 ;  /* 0x00000080250b7824 */ /* 0x000fe200078e020b */
[----:B------:R-:W-:Y:S01]  /*7d30*/  SEL R182, R116, R117, P0 ;  /* 0x0000007574b67207 */ /* 0x000fe20000000000 */
[----:B------:R-:W0:Y:S01]  /*7d40*/  S2UR UR4, SR_CTAID.Y ;  /* 0x00000000000479c3 */ /* 0x000e220000002600 */
[----:B------:R-:W-:Y:S01]  /*7d50*/  SEL R222, R94, R95, P0 ;  /* 0x0000005f5ede7207 */ /* 0x000fe20000000000 */
[----:B------:R-:W-:Y:S01]  /*7d60*/  IMAD.U32 R5, RZ, RZ, UR5 ;  /* 0x00000005ff057e24 */ /* 0x000fe2000f8e00ff */
[----:B------:R-:W-:Y:S01]  /*7d70*/  SEL R172, R96, R97, P0 ;  /* 0x0000006160ac7207 */ /* 0x000fe20000000000 */
[----:B------:R-:W-:Y:S01]  /*7d80*/  IMAD.U32 R5, RZ, RZ, UR9 ;  /* 0x00000009ff057e24 */ /* 0x000fe2000f8e00ff */
[----:B------:R-:W-:Y:S01]  /*7d90*/  SEL R116, R117, R116, P0 ;  /* 0x0000007475747207 */ /* 0x000fe20000000000 */
[----:B------:R-:W-:Y:S01]  /*7da0*/  ULDC.64 UR6, c[0x0][0xb48] ;  /* 0x0002d20000067ab9 */ /* 0x000fe20000000a00 */
[----:B------:R-:W-:Y:S01]  /*7db0*/  SEL R94, R95, R94, P0 ;  /* 0x0000005e5f5e7207 */ /* 0x000fe20000000000 */
[----:B------:R-:W-:Y:S01]  /*7dc0*/  ULDC.64 UR8, c[0x0][0xb28] ;  /* 0x0002ca0000087ab9 */ /* 0x000fe20000000a00 */
[----:B------:R-:W-:-:S02]  /*7dd0*/  SEL R96, R97, R96, P0 ;  /* 0x0000006061607207 */ /* 0x000fc40000000000 */
[----:B------:R-:W-:Y:S02]  /*7de0*/  SEL R192, R136, R137, P0 ;  /* 0x0000008988c07207 */ /* 0x000fe40000000000 */
[----:B------:R-:W-:Y:S02]  /*7df0*/  SEL R146, R52, R53, P0 ;  /* 0x0000003534927207 */ /* 0x000fe40000000000 */
[----:B------:R-:W-:Y:S02]  /*7e00*/  SEL R136, R137, R136, P0 ;  /* 0x0000008889887207 */ /* 0x000fe40000000000 */
[----:B------:R-:W-:Y:S02]  /*7e10*/  SEL R214, R70, R71, P0 ;  /* 0x0000004746d67207 */ /* 0x000fe40000000000 */
[----:B------:R-:W-:Y:S02]  /*7e20*/  SEL R224, R98, R99, P0 ;  /* 0x0000006362e07207 */ /* 0x000fe40000000000 */
[----:B------:R-:W-:-:S02]  /*7e30*/  LOP3.LUT R86, R47, 0x7ffffffc, RZ, 0xc0, !PT ;  /* 0x7ffffffc2f567812 */ /* 0x000fc400078ec0ff */
[----:B------:R-:W-:Y:S02]  /*7e40*/  SEL R52, R53, R52, P0 ;  /* 0x0000003435347207 */ /* 0x000fe40000000000 */
[----:B------:R-:W-:Y:S01]  /*7e50*/  SEL R70, R71, R70, P0 ;  /* 0x0000004647467207 */ /* 0x000fe20000000000 */
[----:B------:R-:W-:Y:S01]  /*7e60*/  IMAD.IADD R9, R45, 0x1, -R86 ;  /* 0x000000012d097824 */ /* 0x000fe200078e0a56 */
[----:B------:R-:W-:Y:S02]  /*7e70*/  SEL R98, R99, R98, P0 ;  /* 0x0000006263627207 */ /* 0x000fe40000000000 */
[----:B------:R-:W-:Y:S01]  /*7e80*/  SEL R16, R28, R29, P0 ;  /* 0x0000001d1c107207 */ /* 0x000fe20000000000 */
[----:B------:R-:W-:Y:S01]  /*7e90*/  IMAD.SHL.U32 R9, R9, 0x2, RZ ;  /* 0x0000000209097824 */ /* 0x000fe200078e00ff */
        /* <DEDUP_REMOVED lines=67> */
[----:B------:R-:W-:-:S02]  /*82d0*/  LOP3.LUT P1, RZ, R45, 0x3, RZ, 0xc0, !PT ;  /* 0x000000032dff7812 */ /* 0x000fc4000782c0ff */
[----:B------:R-:W-:Y:S02]  /*82e0*/  SEL R122, R123, R122, P0 ;  /* 0x0000007a7b7a7207 */ /* 0x000fe40000000000 */
[----:B------:R-:W-:Y:S02]  /*82f0*/  SEL R92, R93, R92, P0 ;  /* 0x0000005c5d5c7207 */ /* 0x000fe40000000000 */
[----:B------:R-:W-:Y:S02]  /*8300*/  SEL R140, R141, R140, P0 ;  /* 0x0000008c8d8c7207 */ /* 0x000fe40000000000 */
[----:B--2---:R-:W-:Y:S01]  /*8310*/  LOP3.LUT R89, R3, 0x2, RZ, 0x3c, !PT ;  /* 0x0000000203597812 */ /* 0x004fe200078e3cff */
[----:B------:R-:W-:Y:S01]  /*8320*/  SHFL.IDX PT, R14, R14, R3, 0x1c1f ;  /* 0x001c1f030e0e7589 */ /* 0x000fe200000e0000 */
[----:B------:R-:W-:Y:S02]  /*8330*/  SEL R142, R143, R142, P0 ;  /* 0x0000008e8f8e7207 */ /* 0x000fe40000000000 */
[----:B------:R-:W-:Y:S01]  /*8340*/  SEL R128, R129, R128, P0 ;  /* 0x0000008081807207 */ /* 0x000fe20000000000 */
[----:B------:R-:W1:Y:S01]  /*8350*/  SHFL.IDX PT, R95, R24, R89, 0x1c1f ;  /* 0x001c1f59185f7589 */ /* 0x000e6200000e0000 */
[----:B------:R-:W-:-:S02]  /*8360*/  SEL R130, R131, R130, P0 ;  /* 0x0000008283827207 */ /* 0x000fc40000000000 */
[----:B------:R-:W-:Y:S01]  /*8370*/  SEL R126, R127, R126, P0 ;  /* 0x0000007e7f7e7207 */ /* 0x000fe20000000000 */
[----:B------:R-:W-:Y:S04]  /*8380*/  SHFL.IDX PT, R97, R174, R3, 0x1c1f ;  /* 0x001c1f03ae617589 */ /* 0x000fe800000e0000 */
[----:B------:R-:W-:Y:S04]  /*8390*/  SHFL.IDX PT, R100, R100, R89, 0x1c1f ;  /* 0x001c1f5964647589 */ /* 0x000fe800000e0000 */
[----:B------:R-:W-:Y:S04]  /*83a0*/  SHFL.IDX PT, R47, R102, R3, 0x1c1f ;  /* 0x001c1f03662f7589 */ /* 0x000fe800000e0000 */
[----:B------:R1:W-:Y:S04]  /*83b0*/  SHFL.IDX PT, R71, R30, R3, 0x1c1f ;  /* 0x001c1f031e477589 */ /* 0x0003e800000e0000 */
[----:B------:R-:W-:Y:S04]  /*83c0*/  SHFL.IDX PT, R99, R176, R3, 0x1c1f ;  /* 0x001c1f03b0637589 */ /* 0x000fe800000e0000 */
[----:B------:R-:W-:Y:S01]  /*83d0*/  SHFL.IDX PT, R102, R44, R89, 0x1c1f ;  /* 0x001c1f592c667589 */ /* 0x000fe200000e0000 */
[----:B-1----:R-:W-:-:S03]  /*83e0*/  SEL R30, R14, R95, P0 ;  /* 0x0000005f0e1e7207 */ /* 0x002fc60000000000 */
[----:B------:R-:W-:Y:S04]  /*83f0*/  SHFL.IDX PT, R104, R104, R89, 0x1c1f ;  /* 0x001c1f5968687589 */ /* 0x000fe800000e0000 */
        /* <DEDUP_REMOVED lines=65> */
[----:B------:R1:W-:Y:S04]  /*8810*/  SHFL.IDX PT, R139, R8, R89, 0x1c1f ;  /* 0x001c1f59088b7589 */ /* 0x0003e800000e0000 */
[----:B------:R-:W-:Y:S04]  /*8820*/  SHFL.IDX PT, R155, R80, R89, 0x1c1f ;  /* 0x001c1f59509b7589 */ /* 0x000fe800000e0000 */
[----:B------:R-:W-:Y:S01]  /*8830*/  SHFL.IDX PT, R108, R108, R89, 0x1c1f ;  /* 0x001c1f596c6c7589 */ /* 0x000fe200000e0000 */
[----:B-1----:R-:W1:Y:S03]  /*8840*/  LDC R8, c[0x0][0xbe8] ;  /* 0x0002fa00ff087b82 */ /* 0x002e660000000800 */
[----:B------:R-:W-:Y:S04]  /*8850*/  SHFL.IDX PT, R3, R150, R89, 0x1c1f ;  /* 0x001c1f5996037589 */ /* 0x000fe800000e0000 */
[----:B------:R-:W-:Y:S04]  /*8860*/  SHFL.IDX PT, R149, R76, R89, 0x1c1f ;  /* 0x001c1f594c957589 */ /* 0x000fe800000e0000 */
[----:B------:R-:W-:Y:S04]  /*8870*/  SHFL.IDX PT, R80, R26, R89, 0x1c1f ;  /* 0x001c1f591a507589 */ /* 0x000fe800000e0000 */
[----:B------:R-:W2:Y:S04]  /*8880*/  SHFL.IDX PT, R79, R32, R89, 0x1c1f ;  /* 0x001c1f59204f7589 */ /* 0x000ea800000e0000 */
[----:B------:R-:W-:Y:S04]  /*8890*/  SHFL.IDX PT, R186, R40, R89, 0x1c1f ;  /* 0x001c1f5928ba7589 */ /* 0x000fe800000e0000 */
[----:B------:R-:W3:Y:S01]  /*88a0*/  SHFL.IDX PT, R83, R60, R89, 0x1c1f ;  /* 0x001c1f593c537589 */ /* 0x000ee200000e0000 */
[----:B-1----:R-:W-:-:S03]  /*88b0*/  ISETP.NE.AND P2, PT, R8, 0x1, PT ;  /* 0x000000010800780c */ /* 0x002fc60003f45270 */
[----:B------:R-:W-:Y:S04]  /*88c0*/  SHFL.IDX PT, R120, R120, R89, 0x1c1f ;  /* 0x001c1f5978787589 */ /* 0x000fe800000e0000 */
[----:B------:R-:W-:Y:S04]  /*88d0*/  SHFL.IDX PT, R76, R34, R89, 0x1c1f ;  /* 0x001c1f59224c7589 */ /* 0x000fe800000e0000 */
[----:B------:R-:W-:Y:S04]  /*88e0*/  SHFL.IDX PT, R151, R72, R89, 0x1c1f ;  /* 0x001c1f5948977589 */ /* 0x000fe800000e0000 */
[----:B------:R-:W-:Y:S01]  /*88f0*/  SHFL.IDX PT, R178, R144, R89, 0x1c1f ;  /* 0x001c1f5990b27589 */ /* 0x000fe200000e0000 */
[----:B--2---:R-:W-:-:S02]  /*8900*/  SEL R26, R18, R79, P0 ;  /* 0x0000004f121a7207 */ /* 0x004fc40000000000 */
[----:B------:R-:W-:Y:S01]  /*8910*/  SEL R24, R79, R18, P0 ;  /* 0x000000124f187207 */ /* 0x000fe20000000000 */
[----:B------:R-:W-:Y:S01]  /*8920*/  SHFL.IDX PT, R123, R31, R89, 0x1c1f ;  /* 0x001c1f591f7b7589 */ /* 0x000fe200000e0000 */
[----:B------:R-:W-:-:S03]  /*8930*/  SEL R79, R149, R162, P0 ;  /* 0x000000a2954f7207 */ /* 0x000fc60000000000 */
[----:B------:R3:W-:Y:S04]  /*8940*/  SHFL.IDX PT, R72, R15, R89, 0x1c1f ;  /* 0x001c1f590f487589 */ /* 0x0007e800000e0000 */
[----:B------:R-:W1:Y:S04]  /*8950*/  SHFL.IDX PT, R188, R48, R89, 0x1c1f ;  /* 0x001c1f5930bc7589 */ /* 0x000e6800000e0000 */
[----:B------:R2:W4:Y:S01]  /*8960*/  SHFL.IDX PT, R174, R17, R89, 0x1c1f ;  /* 0x001c1f5911ae7589 */ /* 0x00052200000e0000 */
[----:B---3--:R-:W-:-:S03]  /*8970*/  SEL R15, R154, R83, P0 ;  /* 0x000000539a0f7207 */ /* 0x008fc60000000000 */
[----:B------:R3:W5:Y:S04]  /*8980*/  SHFL.IDX PT, R48, R19, R89, 0x1c1f ;  /* 0x001c1f5913307589 */ /* 0x00076800000e0000 */
[----:B------:R0:W5:Y:S01]  /*8990*/  SHFL.IDX PT, R134, R21, R89, 0x1c1f ;  /* 0x001c1f5915867589 */ /* 0x00016200000e0000 */
[----:B--2---:R-:W-:-:S03]  /*89a0*/  SEL R17, R137, R146, P0 ;  /* 0x0000009289117207 */ /* 0x004fc60000000000 */
[----:B------:R2:W-:Y:S01]  /*89b0*/  SHFL.IDX PT, R93, R28, R89, 0x1c1f ;  /* 0x001c1f591c5d7589 */ /* 0x0005e200000e0000 */
[----:B---3--:R-:W-:-:S03]  /*89c0*/  SEL R19, R146, R137, P0 ;  /* 0x0000008992137207 */ /* 0x008fc60000000000 */
[----:B------:R-:W3:Y:S01]  /*89d0*/  SHFL.IDX PT, R135, R25, R89, 0x1c1f ;  /* 0x001c1f5919877589 */ /* 0x000ee200000e0000 */
[----:B0-----:R-:W-:-:S03]  /*89e0*/  SEL R21, R102, R71, P0 ;  /* 0x0000004766157207 */ /* 0x001fc60000000000 */
[----:B------:R0:W3:Y:S01]  /*89f0*/  SHFL.IDX PT, R144, R23, R89, 0x1c1f ;  /* 0x001c1f5917907589 */ /* 0x0000e200000e0000 */
[----:B-1----:R-:W-:Y:S02]  /*8a00*/  SEL R18, R69, R188, P0 ;  /* 0x000000bc45127207 */ /* 0x002fe40000000000 */
[----:B--2---:R-:W-:Y:S01]  /*8a10*/  SEL R28, R95, R14, P0 ;  /* 0x0000000e5f1c7207 */ /* 0x004fe20000000000 */
[----:B------:R1:W-:Y:S01]  /*8a20*/  SHFL.IDX PT, R44, R98, R89, 0x1c1f ;  /* 0x001c1f59622c7589 */ /* 0x0003e200000e0000 */
[----:B------:R-:W-:Y:S02]  /*8a30*/  SEL R95, R97, R100, P0 ;  /* 0x00000064615f7207 */ /* 0x000fe40000000000 */
[----:B------:R-:W-:Y:S01]  /*8a40*/  SEL R97, R100, R97, P0 ;  /* 0x0000006164617207 */ /* 0x000fe20000000000 */
[----:B------:R-:W2:Y:S01]  /*8a50*/  SHFL.IDX PT, R145, R56, R89, 0x1c1f ;  /* 0x001c1f5938917589 */ /* 0x000ea200000e0000 */
[----:B------:R-:W-:Y:S02]  /*8a60*/  SEL R100, R104, R99, P0 ;  /* 0x0000006368647207 */ /* 0x000fe40000000000 */
[----:B0-----:R-:W-:Y:S01]  /*8a70*/  SEL R23, R71, R102, P0 ;  /* 0x0000006647177207 */ /* 0x001fe20000000000 */
[----:B------:R-:W-:Y:S01]  /*8a80*/  SHFL.IDX PT, R176, R140, R89, 0x1c1f ;  /* 0x001c1f598cb07589 */ /* 0x000fe200000e0000 */
[----:B------:R-:W-:-:S02]  /*8a90*/  SEL R102, R103, R112, P0 ;  /* 0x0000007067667207 */ /* 0x000fc40000000000 */
[----:B-1----:R-:W-:Y:S01]  /*8aa0*/  SEL R98, R99, R104, P0 ;  /* 0x0000006863627207 */ /* 0x002fe20000000000 */
[----:B------:R-:W0:Y:S01]  /*8ab0*/  SHFL.IDX PT, R140, R29, R89, 0x1c1f ;  /* 0x001c1f591d8c7589 */ /* 0x000e2200000e0000 */
[----:B------:R-:W-:Y:S02]  /*8ac0*/  SEL R104, R112, R103, P0 ;  /* 0x0000006770687207 */ /* 0x000fe40000000000 */
[----:B------:R-:W-:Y:S01]  /*8ad0*/  SEL R103, R105, R116, P0 ;  /* 0x0000007469677207 */ /* 0x000fe20000000000 */
[----:B------:R1:W-:Y:S01]  /*8ae0*/  SHFL.IDX PT, R52, R114, R89, 0x1c1f ;  /* 0x001c1f5972347589 */ /* 0x0003e200000e0000 */
[----:B------:R-:W-:Y:S02]  /*8af0*/  SEL R105, R116, R105, P0 ;  /* 0x0000006974697207 */ /* 0x000fe40000000000 */
[----:B------:R-:W-:Y:S01]  /*8b00*/  SEL R116, R136, R115, P0 ;  /* 0x0000007388747207 */ /* 0x000fe20000000000 */
[----:B------:R4:W0:Y:S01]  /*8b10*/  SHFL.IDX PT, R143, R27, R89, 0x1c1f ;  /* 0x001c1f591b8f7589 */ /* 0x00082200000e0000 */
[----:B------:R-:W-:-:S02]  /*8b20*/  SEL R25, R119, R20, P0 ;  /* 0x0000001477197207 */ /* 0x000fc40000000000 */
[----:B------:R-:W-:Y:S01]  /*8b30*/  SEL R99, R101, R108, P0 ;  /* 0x0000006c65637207 */ /* 0x000fe20000000000 */
[----:B------:R5:W-:Y:S01]  /*8b40*/  SHFL.IDX PT, R129, R33, R89, 0x1c1f ;  /* 0x001c1f5921817589 */ /* 0x000be200000e0000 */
[----:B------:R-:W-:Y:S02]  /*8b50*/  SEL R101, R108, R101, P0 ;  /* 0x000000656c657207 */ /* 0x000fe40000000000 */
[----:B-1----:R-:W-:Y:S01]  /*8b60*/  SEL R114, R115, R136, P0 ;  /* 0x0000008873727207 */ /* 0x002fe20000000000 */
[----:B------:R1:W-:Y:S01]  /*8b70*/  SHFL.IDX PT, R131, R122, R89, 0x1c1f ;  /* 0x001c1f597a837589 */ /* 0x0003e200000e0000 */
[----:B------:R-:W3:Y:S01]  /*8b80*/  LDC.64 R136, c[0x0][0xbd8] ;  /* 0x0002f600ff887b82 */ /* 0x000ee20000000a00 */
[----:B----4-:R-:W-:Y:S02]  /*8b90*/  SEL R27, R20, R119, P0 ;  /* 0x00000077141b7207 */ /* 0x010fe40000000000 */
[----:B------:R-:W-:Y:S01]  /*8ba0*/  SEL R119, R90, R121, P0 ;  /* 0x000000795a777207 */ /* 0x000fe20000000000 */
[----:B------:R4:W-:Y:S01]  /*8bb0*/  SHFL.IDX PT, R60, R35, R89, 0x1c1f ;  /* 0x001c1f59233c7589 */ /* 0x0009e200000e0000 */
[----:B-----5:R-:W-:-:S02]  /*8bc0*/  SEL R33, R22, R3, P0 ;  /* 0x0000000316217207 */ /* 0x020fc40000000000 */
[----:B------:R-:W-:Y:S01]  /*8bd0*/  SEL R121, R121, R90, P0 ;  /* 0x0000005a79797207 */ /* 0x000fe20000000000 */
[----:B------:R5:W-:Y:S01]  /*8be0*/  SHFL.IDX PT, R32, R106, R89, 0x1c1f ;  /* 0x001c1f596a207589 */ /* 0x000be200000e0000 */
[----:B------:R-:W-:Y:S02]  /*8bf0*/  SEL R3, R3, R22, P0 ;  /* 0x0000001603037207 */ /* 0x000fe40000000000 */
[----:B------:R-:W-:Y:S01]  /*8c00*/  SEL R90, R87, R80, P0 ;  /* 0x00000050575a7207 */ /* 0x000fe20000000000 */
[----:B------:R2:W-:Y:S01]  /*8c10*/  SHFL.IDX PT, R40, R118, R89, 0x1c1f ;  /* 0x001c1f5976287589 */ /* 0x0005e200000e0000 */
[----:B-1----:R-:W-:Y:S02]  /*8c20*/  SEL R122, R80, R87, P0 ;  /* 0x00000057507a7207 */ /* 0x002fe40000000000 */
[----:B------:R-:W-:Y:S01]  /*8c30*/  SEL R22, R75, R186, P0 ;  /* 0x000000ba4b167207 */ /* 0x000fe20000000000 */
[----:B------:R-:W1:Y:S01]  /*8c40*/  SHFL.IDX PT, R141, R78, R89, 0x1c1f ;  /* 0x001c1f594e8d7589 */ /* 0x000e6200000e0000 */
[----:B------:R-:W-:-:S02]  /*8c50*/  SEL R20, R186, R75, P0 ;  /* 0x0000004bba147207 */ /* 0x000fc40000000000 */
[----:B----4-:R-:W-:Y:S01]  /*8c60*/  SEL R35, R83, R154, P0 ;  /* 0x0000009a53237207 */ /* 0x010fe20000000000 */
[----:B------:R-:W-:Y:S01]  /*8c70*/  SHFL.IDX PT, R147, R64, R89, 0x1c1f ;  /* 0x001c1f5940937589 */ /* 0x000fe200000e0000 */
[----:B-----5:R-:W-:Y:S01]  /*8c80*/  SEL R106, R107, R120, P0 ;  /* 0x000000786b6a7207 */ /* 0x020fe20000000000 */
[----:B------:R-:W4:Y:S01]  /*8c90*/  LDC R154, c[0x0][0xc50] ;  /* 0x00031400ff9a7b82 */ /* 0x000f220000000800 */
[----:B------:R-:W-:Y:S01]  /*8ca0*/  SEL R108, R120, R107, P0 ;  /* 0x0000006b786c7207 */ /* 0x000fe20000000000 */
[----:B------:R-:W-:Y:S01]  /*8cb0*/  SHFL.IDX PT, R184, R128, R89, 0x1c1f ;  /* 0x001c1f5980b87589 */ /* 0x000fe200000e0000 */
[----:B------:R-:W-:Y:S02]  /*8cc0*/  SEL R80, R81, R76, P0 ;  /* 0x0000004c51507207 */ /* 0x000fe40000000000 */
[----:B------:R-:W-:Y:S01]  /*8cd0*/  SEL R75, R162, R149, P0 ;  /* 0x00000095a24b7207 */ /* 0x000fe20000000000 */
[----:B------:R-:W5:Y:S01]  /*8ce0*/  SHFL.IDX PT, R128, R74, R89, 0x1c1f ;  /* 0x001c1f594a807589 */ /* 0x000f6200000e0000 */
[----:B--2---:R-:W-:Y:S01]  /*8cf0*/  SEL R118, R91, R178, P0 ;  /* 0x000000b25b767207 */ /* 0x004fe20000000000 */
[----:B------:R-:W2:Y:S01]  /*8d00*/  LDC.64 R148, c[0x0][0xb40] ;  /* 0x0002d000ff947b82 */ /* 0x000ea20000000a00 */
[----:B------:R-:W-:Y:S01]  /*8d10*/  SEL R120, R178, R91, P0 ;  /* 0x0000005bb2787207 */ /* 0x000fe20000000000 */
[----:B------:R0:W-:Y:S01]  /*8d20*/  SHFL.IDX PT, R64, R130, R89, 0x1c1f ;  /* 0x001c1f5982407589 */ /* 0x0001e200000e0000 */
[----:B------:R-:W-:-:S02]  /*8d30*/  SEL R76, R76, R81, P0 ;  /* 0x000000514c4c7207 */ /* 0x000fc40000000000 */
[----:B------:R-:W-:Y:S01]  /*8d40*/  SEL R91, R86, R123, P0 ;  /* 0x0000007b565b7207 */ /* 0x000fe20000000000 */
[----:B------:R3:W-:Y:S01]  /*8d50*/  SHFL.IDX PT, R56, R126, R89, 0x1c1f ;  /* 0x001c1f597e387589 */ /* 0x0007e200000e0000 */
[----:B------:R-:W-:Y:S02]  /*8d60*/  SEL R81, R77, R72, P0 ;  /* 0x000000484d517207 */ /* 0x000fe40000000000 */
[----:B------:R-:W-:Y:S01]  /*8d70*/  SEL R123, R123, R86, P0 ;  /* 0x000000567b7b7207 */ /* 0x000fe20000000000 */
[----:B------:R-:W-:Y:S01]  /*8d80*/  SHFL.IDX PT, R182, R124, R89, 0x1c1f ;  /* 0x001c1f597cb67589 */ /* 0x000fe200000e0000 */
[----:B------:R-:W-:Y:S01]  /*8d90*/  SEL R77, R72, R77, P0 ;  /* 0x0000004d484d7207 */ /* 0x000fe20000000000 */
[----:B0-----:R-:W0:Y:S01]  /*8da0*/  @P2 LDC R130, c[0x0][0xbec] ;  /* 0x0002fb00ff822b82 */ /* 0x001e220000000800 */
[----:B------:R-:W-:Y:S01]  /*8db0*/  SEL R72, R73, R174, P0 ;  /* 0x000000ae49487207 */ /* 0x000fe20000000000 */
[----:B------:R-:W-:Y:S01]  /*8dc0*/  SHFL.IDX PT, R124, R82, R89, 0x1c1f ;  /* 0x001c1f59527c7589 */ /* 0x000fe200000e0000 */
[----:B------:R-:W-:Y:S01]  /*8dd0*/  SEL R86, R174, R73, P0 ;  /* 0x00000049ae567207 */ /* 0x000fe20000000000 */
[----:B---3--:R-:W-:Y:S01]  /*8de0*/  IMAD R126, R136, UR40, RZ ;  /* 0x00000028887e7c24 */ /* 0x008fe2000f8e02ff */
[----:B------:R-:W-:Y:S01]  /*8df0*/  SEL R73, R67, R48, P0 ;  /* 0x0000003043497207 */ /* 0x000fe20000000000 */
[----:B------:R-:W-:Y:S01]  /*8e00*/  SHFL.IDX PT, R180, R132, R89, 0x1c1f ;  /* 0x001c1f5984b47589 */ /* 0x000fe200000e0000 */
[----:B------:R-:W-:Y:S01]  /*8e10*/  SEL R87, R48, R67, P0 ;  /* 0x0000004330577207 */ /* 0x000fe20000000000 */
[----:B------:R-:W-:Y:S01]  /*8e20*/  IMAD R137, R137, UR37, R126 ;  /* 0x0000002589897c24 */ /* 0x000fe2000f8e027e */
[----:B------:R-:W-:Y:S01]  /*8e30*/  SEL R48, R49, R134, P0 ;  /* 0x0000008631307207 */ /* 0x000fe20000000000 */
[----:B------:R3:W3:Y:S01]  /*8e40*/  SHFL.IDX PT, R85, R68, R89, 0x1c1f ;  /* 0x001c1f5944557589 */ /* 0x0006e200000e0000 */
[----:B------:R-:W-:Y:S01]  /*8e50*/  SEL R134, R134, R49, P0 ;  /* 0x0000003186867207 */ /* 0x000fe20000000000 */
[----:B--2---:R-:W-:Y:S01]  /*8e60*/  IMAD.WIDE.U32 R6, R148, UR37, R6 ;  /* 0x0000002594067c25 */ /* 0x004fe2000f8e0006 */
[----:B------:R-:W-:Y:S01]  /*8e70*/  SEL R49, R50, R135, P0 ;  /* 0x0000008732317207 */ /* 0x000fe20000000000 */
[----:B------:R2:W2:Y:S01]  /*8e80*/  SHFL.IDX PT, R132, R70, R89, 0x1c1f ;  /* 0x001c1f5946847589 */ /* 0x0004a200000e0000 */
[----:B------:R-:W-:-:S02]  /*8e90*/  SEL R135, R135, R50, P0 ;  /* 0x0000003287877207 */ /* 0x000fc40000000000 */
[----:B------:R-:W-:Y:S01]  /*8ea0*/  SEL R50, R51, R144, P0 ;  /* 0x0000009033327207 */ /* 0x000fe20000000000 */
[----:B------:R-:W2:Y:S01]  /*8eb0*/  SHFL.IDX PT, R36, R94, R89, 0x1c1f ;  /* 0x001c1f595e247589 */ /* 0x000ea200000e0000 */
[----:B------:R-:W-:Y:S02]  /*8ec0*/  SEL R14, R152, R145, P0 ;  /* 0x00000091980e7207 */ /* 0x000fe40000000000 */
[----:B------:R-:W-:Y:S01]  /*8ed0*/  SEL R34, R145, R152, P0 ;  /* 0x0000009891227207 */ /* 0x000fe20000000000 */
[----:B------:R-:W2:Y:S01]  /*8ee0*/  SHFL.IDX PT, R125, R125, R89, 0x1c1f ;  /* 0x001c1f597d7d7589 */ /* 0x000ea200000e0000 */
[----:B------:R-:W-:Y:S01]  /*8ef0*/  SEL R144, R144, R51, P0 ;  /* 0x0000003390907207 */ /* 0x000fe20000000000 */
[----:B------:R-:W3:Y:S01]  /*8f00*/  @P2 LDC R152, c[0x0][0xbf0] ;  /* 0x0002fc00ff982b82 */ /* 0x000ee20000000800 */
[----:B------:R-:W-:Y:S01]  /*8f10*/  SEL R51, R53, R140, P0 ;  /* 0x0000008c35337207 */ /* 0x000fe20000000000 */
[----:B------:R-:W2:Y:S01]  /*8f20*/  SHFL.IDX PT, R153, R84, R89, 0x1c1f ;  /* 0x001c1f5954997589 */ /* 0x000ea200000e0000 */
[----:B------:R-:W-:Y:S01]  /*8f30*/  SEL R145, R140, R53, P0 ;  /* 0x000000358c917207 */ /* 0x000fe20000000000 */
[----:B------:R-:W-:Y:S01]  /*8f40*/  IMAD.MOV.U32 R53, RZ, RZ, R11 ;  /* 0x000000ffff357224 */ /* 0x000fe200078e000b */
[----:B------:R-:W-:Y:S01]  /*8f50*/  SEL R146, R54, R143, P0 ;  /* 0x0000008f36927207 */ /* 0x000fe20000000000 */
[----:B------:R-:W-:Y:S01]  /*8f60*/  SHFL.IDX PT, R157, R92, R89, 0x1c1f ;  /* 0x001c1f595c9d7589 */ /* 0x000fe200000e0000 */
[----:B------:R-:W-:Y:S01]  /*8f70*/  SEL R54, R143, R54, P0 ;  /* 0x000000368f367207 */ /* 0x000fe20000000000 */
[----:B------:R-:W2:Y:S01]  /*8f80*/  @P2 LDC R140, c[0x0][0xbec] ;  /* 0x0002fb00ff8c2b82 */ /* 0x000ea20000000800 */
[----:B------:R-:W-:Y:S01]  /*8f90*/  SEL R74, R160, R151, P0 ;  /* 0x00000097a04a7207 */ /* 0x000fe20000000000 */
[----:B------:R-:W-:Y:S01]  /*8fa0*/  SHFL.IDX PT, R159, R88, R89, 0x1c1f ;  /* 0x001c1f59589f7589 */ /* 0x000fe200000e0000 */
[----:B------:R-:W-:Y:S01]  /*8fb0*/  SEL R78, R151, R160, P0 ;  /* 0x000000a0974e7207 */ /* 0x000fe20000000000 */
[----:B------:R-:W-:Y:S01]  /*8fc0*/  IMAD.WIDE.U32 R150, R136, UR37, R4 ;  /* 0x0000002588967c25 */ /* 0x000fe2000f8e0004 */
[----:B------:R-:W-:Y:S01]  /*8fd0*/  IADD3 R67, RZ, -UR38, RZ ;  /* 0x80000026ff437c10 */ /* 0x000fe2000fffe0ff */
[----:B------:R-:W-:Y:S01]  /*8fe0*/  SHFL.IDX PT, R161, R96, R89, 0x1c1f ;  /* 0x001c1f5960a17589 */ /* 0x000fe200000e0000 */
[----:B-1----:R-:W-:Y:S01]  /*8ff0*/  SEL R5, R58, R141, P0 ;  /* 0x0000008d3a057207 */ /* 0x002fe20000000000 */
[----:B------:R-:W1:Y:S01]  /*9000*/  @P2 LDC R143, c[0x0][0xbf0] ;  /* 0x0002fc00ff8f2b82 */ /* 0x000e620000000800 */
[----:B------:R-:W-:Y:S01]  /*9010*/  IMAD.IADD R151, R151, 0x1, R137 ;  /* 0x0000000197977824 */ /* 0x000fe200078e0289 */
[----:B------:R-:W-:Y:S01]  /*9020*/  SEL R137, R141, R58, P0 ;  /* 0x0000003a8d897207 */ /* 0x000fe20000000000 */
[----:B----4-:R-:W-:Y:S01]  /*9030*/  IMAD R154, R154, R67, UR4 ;  /* 0x000000049a9a7e24 */ /* 0x010fe2000f8e0243 */
[----:B------:R-:W-:Y:S01]  /*9040*/  ULDC.64 UR4, c[0x0][0xbe0] ;  /* 0x0002f80000047ab9 */ /* 0x000fe20000000a00 */
[----:B------:R-:W-:Y:S01]  /*9050*/  IMAD R58, R148, UR40, RZ ;  /* 0x00000028943a7c24 */ /* 0x000fe2000f8e02ff */
[----:B-----5:R-:W-:Y:S01]  /*9060*/  SEL R4, R57, R128, P0 ;  /* 0x0000008039047207 */ /* 0x020fe20000000000 */
[----:B------:R-:W-:Y:S01]  /*9070*/  IMAD.MOV.U32 R148, RZ, RZ, R6 ;  /* 0x000000ffff947224 */ /* 0x000fe200078e0006 */
[----:B------:R-:W-:Y:S01]  /*9080*/  SHF.R.S32.HI R67, RZ, 0x1f, R154 ;  /* 0x0000001fff437819 */ /* 0x000fe2000001149a */
[----:B------:R-:W-:Y:S01]  /*9090*/  IMAD R149, R149, UR37, R58 ;  /* 0x0000002595957c24 */ /* 0x000fe2000f8e023a */
[----:B------:R-:W-:Y:S01]  /*90a0*/  SEL R136, R128, R57, P0 ;  /* 0x0000003980887207 */ /* 0x000fe20000000000 */
[----:B0-----:R-:W-:Y:S01]  /*90b0*/  @P2 IMAD.HI.U32 R57, R11, R130, RZ ;  /* 0x000000820b392227 */ /* 0x001fe200078e00ff */
[----:B------:R0:W-:Y:S01]  /*90c0*/  SHFL.IDX PT, R127, R110, R89, 0x1c1f ;  /* 0x001c1f596e7f7589 */ /* 0x0001e200000e0000 */
[----:B------:R-:W-:-:S02]  /*90d0*/  SEL R31, R16, R93, P0 ;  /* 0x0000005d101f7207 */ /* 0x000fc40000000000 */
[----:B------:R-:W-:Y:S01]  /*90e0*/  IMAD.IADD R149, R7, 0x1, R149 ;  /* 0x0000000107957824 */ /* 0x000fe200078e0295 */
[----:B---3--:R-:W-:Y:S01]  /*90f0*/  @P2 SHF.R.U32.HI R53, RZ, R152, R57 ;  /* 0x00000098ff352219 */ /* 0x008fe20000011639 */
[----:B------:R-:W-:Y:S01]  /*9100*/  IMAD R7, R67, UR4, RZ ;  /* 0x0000000443077c24 */ /* 0x000fe2000f8e02ff */
[----:B------:R-:W-:Y:S01]  /*9110*/  SHFL.IDX PT, R133, R133, R89, 0x1c1f ;  /* 0x001c1f5985857589 */ /* 0x000fe200000e0000 */
[----:B--2---:R-:W-:Y:S01]  /*9120*/  @P2 IMAD.HI.U32 R140, R11, R140, RZ ;  /* 0x0000008c0b8c2227 */ /* 0x004fe200078e00ff */
[----:B------:R-:W-:Y:S02]  /*9130*/  SEL R29, R93, R16, P0 ;  /* 0x000000105d1d7207 */ /* 0x000fe40000000000 */
[----:B------:R-:W-:Y:S01]  /*9140*/  SHFL.IDX PT, R142, R142, R89, 0x1c1f ;  /* 0x001c1f598e8e7589 */ /* 0x000fe200000e0000 */
[----:B------:R-:W-:Y:S01]  /*9150*/  IMAD R58, R154, UR5, R7 ;  /* 0x000000059a3a7c24 */ /* 0x000fe2000f8e0207 */
[----:B------:R-:W-:Y:S01]  /*9160*/  SEL R16, R188, R69, P0 ;  /* 0x00000045bc107207 */ /* 0x000fe20000000000 */
[----:B------:R-:W-:Y:S01]  /*9170*/  IMAD.WIDE.U32 R6, R154, UR4, R150 ;  /* 0x000000049a067c25 */ /* 0x000fe2000f8e0096 */
[----:B------:R-:W-:Y:S01]  /*9180*/  ULDC.64 UR4, c[0x0][0xb30] ;  /* 0x0002cc0000047ab9 */ /* 0x000fe20000000a00 */
[----:B------:R-:W-:Y:S01]  /*9190*/  SHFL.IDX PT, R138, R138, R89, 0x1c1f ;  /* 0x001c1f598a8a7589 */ /* 0x000fe200000e0000 */
[----:B------:R-:W-:Y:S01]  /*91a0*/  SEL R68, R156, R147, P0 ;  /* 0x000000939c447207 */ /* 0x000fe20000000000 */
[----:B------:R-:W-:Y:S01]  /*91b0*/  IMAD.MOV.U32 R57, RZ, RZ, R11 ;  /* 0x000000ffff397224 */ /* 0x000fe200078e000b */
[----:B-1----:R-:W-:Y:S01]  /*91c0*/  @P2 SHF.R.U32.HI R57, RZ, R143, R140 ;  /* 0x0000008fff392219 */ /* 0x002fe2000001168c */
[----:B------:R-:W-:Y:S01]  /*91d0*/  IMAD R67, R67, UR6, RZ ;  /* 0x0000000643437c24 */ /* 0x000fe2000f8e02ff */
[----:B------:R-:W-:Y:S01]  /*91e0*/  IADD3 R140, P2, R53, R6, RZ ;  /* 0x00000006358c7210 */ /* 0x000fe20007f5e0ff */
[----:B------:R-:W-:Y:S01]  /*91f0*/  IMAD.WIDE.U32 R148, R154, UR6, R148 ;  /* 0x000000069a947c25 */ /* 0x000fe2000f8e0094 */
[----:B------:R-:W-:-:S02]  /*9200*/  SHF.R.S32.HI R6, RZ, 0x1f, R57 ;  /* 0x0000001fff067819 */ /* 0x000fc40000011439 */
[----:B------:R-:W-:Y:S01]  /*9210*/  SEL R70, R147, R156, P0 ;  /* 0x0000009c93467207 */ /* 0x000fe20000000000 */
[----:B------:R-:W-:Y:S01]  /*9220*/  IMAD R141, R154, UR7, R67 ;  /* 0x000000079a8d7c24 */ /* 0x000fe2000f8e0243 */
[--C-:B------:R-:W-:Y:S01]  /*9230*/  SHF.R.S32.HI R67, RZ, 0x1f, R53.reuse ;  /* 0x0000001fff437819 */ /* 0x100fe20000011435 */
[----:B------:R-:W-:Y:S01]  /*9240*/  IMAD.MOV R53, RZ, RZ, -R53 ;  /* 0x000000ffff357224 */ /* 0x000fe200078e0a35 */
[----:B------:R-:W-:Y:S01]  /*9250*/  ULDC.64 UR6, c[0x0][0xbc8] ;  /* 0x0002f20000067ab9 */ /* 0x000fe20000000a00 */
[----:B------:R-:W-:Y:S01]  /*9260*/  IMAD R6, R6, UR4, RZ ;  /* 0x0000000406067c24 */ /* 0x000fe2000f8e02ff */
[----:B0-----:R-:W-:Y:S01]  /*9270*/  SEL R110, R111, R184, P0 ;  /* 0x000000b86f6e7207 */ /* 0x001fe20000000000 */
[----:B------:R-:W-:Y:S01]  /*9280*/  IMAD.MOV R126, RZ, RZ, -R57 ;  /* 0x000000ffff7e7224 */ /* 0x000fe200078e0a39 */
[----:B------:R-:W-:Y:S01]  /*9290*/  SEL R112, R184, R111, P0 ;  /* 0x0000006fb8707207 */ /* 0x000fe20000000000 */
[----:B------:R-:W-:Y:S01]  /*92a0*/  IMAD.IADD R149, R149, 0x1, R141 ;  /* 0x0000000195957824 */ /* 0x000fe200078e028d */
[----:B------:R-:W-:Y:S01]  /*92b0*/  IADD3.X R141, R67, R7, R58, P2, !PT ;  /* 0x00000007438d7210 */ /* 0x000fe200017fe43a */
[--C-:B------:R-:W-:Y:S01]  /*92c0*/  IMAD R53, R8, R53, R11.reuse ;  /* 0x0000003508357224 */ /* 0x100fe200078e020b */
[----:B------:R-:W-:Y:S01]  /*92d0*/  SEL R69, R158, R85, P0 ;  /* 0x000000559e457207 */ /* 0x000fe20000000000 */
[----:B------:R-:W-:Y:S01]  /*92e0*/  IMAD R67, R57, UR5, R6 ;  /* 0x0000000539437c24 */ /* 0x000fe2000f8e0206 */
[----:B------:R-:W0:Y:S01]  /*92f0*/  S2UR UR5, SR_CgaCtaId ;  /* 0x00000000000579c3 */ /* 0x000e220000008800 */
[----:B------:R-:W-:Y:S01]  /*9300*/  IMAD R11, R8, R126, R11 ;  /* 0x0000007e080b7224 */ /* 0x000fe200078e020b */
[----:B------:R-:W-:Y:S01]  /*9310*/  SEL R71, R85, R158, P0 ;  /* 0x0000009e55477207 */ /* 0x000fe20000000000 */
[----:B------:R-:W-:Y:S01]  /*9320*/  IMAD.WIDE.U32 R6, R57, UR4, R148 ;  /* 0x0000000439067c25 */ /* 0x000fe2000f8e0094 */
[----:B------:R-:W-:Y:S01]  /*9330*/  SHF.R.S32.HI R57, RZ, 0x1f, R53 ;  /* 0x0000001fff397819 */ /* 0x000fe20000011435 */
[----:B------:R-:W-:Y:S01]  /*9340*/  UMOV UR4, 0x400 ;  /* 0x0000040000047882 */ /* 0x000fe20000000000 */
[----:B------:R-:W-:Y:S01]  /*9350*/  SHF.R.S32.HI R58, RZ, 0x1f, R11 ;  /* 0x0000001fff3a7819 */ /* 0x000fe2000001140b */
[----:B------:R-:W-:Y:S01]  /*9360*/  IMAD.IADD R7, R7, 0x1, R67 ;  /* 0x0000000107077824 */ /* 0x000fe200078e0243 */
[----:B------:R-:W-:Y:S01]  /*9370*/  SEL R107, R109, R182, P0 ;  /* 0x000000b66d6b7207 */ /* 0x000fe20000000000 */
[----:B------:R-:W-:Y:S01]  /*9380*/  IMAD R126, R57, UR6, RZ ;  /* 0x00000006397e7c24 */ /* 0x000fe2000f8e02ff */
[----:B------:R-:W-:Y:S01]  /*9390*/  SEL R111, R113, R180, P0 ;  /* 0x000000b4716f7207 */ /* 0x000fe20000000000 */
[----:B------:R-:W-:Y:S01]  /*93a0*/  IMAD R58, R58, UR8, RZ ;  /* 0x000000083a3a7c24 */ /* 0x000fe2000f8e02ff */
[----:B------:R-:W-:Y:S01]  /*93b0*/  SEL R115, R117, R176, P0 ;  /* 0x000000b075737207 */ /* 0x000fe20000000000 */
[----:B------:R-:W-:Y:S01]  /*93c0*/  IMAD R57, R53, UR7, R126 ;  /* 0x0000000735397c24 */ /* 0x000fe2000f8e027e */
[----:B------:R-:W-:Y:S01]  /*93d0*/  SEL R147, R55, R132, P0 ;  /* 0x0000008437937207 */ /* 0x000fe20000000000 */
[----:B------:R-:W-:Y:S01]  /*93e0*/  IMAD.WIDE.U32 R140, R53, UR6, R140 ;  /* 0x00000006358c7c25 */ /* 0x000fe2000f8e008c */
[----:B------:R-:W-:Y:S01]  /*93f0*/  ULDC.64 UR6, c[0x0][0xba8] ;  /* 0x0002ea0000067ab9 */ /* 0x000fe20000000a00 */
[----:B------:R-:W-:-:S02]  /*9400*/  SEL R82, R164, R155, P0 ;  /* 0x0000009ba4527207 */ /* 0x000fc40000000000 */
[----:B------:R-:W-:Y:S01]  /*9410*/  IMAD.WIDE.U32 R148, R11, UR8, R6 ;  /* 0x000000080b947c25 */ /* 0x000fe2000f8e0006 */
[----:B------:R-:W-:Y:S01]  /*9420*/  LEA R67, P2, R140, UR6, 0x2 ;  /* 0x000000068c437c11 */ /* 0x000fe2000f8410ff */
[----:B------:R-:W-:Y:S01]  /*9430*/  ULDC UR6, c[0x0][0xa88] ;  /* 0x0002a20000067ab9 */ /* 0x000fe20000000800 */
[----:B------:R-:W-:Y:S01]  /*9440*/  SEL R6, R59, R124, P0 ;  /* 0x0000007c3b067207 */ /* 0x000fe20000000000 */
[----:B------:R-:W-:Y:S01]  /*9450*/  IMAD R53, R11, UR9, R58 ;  /* 0x000000090b357c24 */ /* 0x000fe2000f8e023a */
[----:B------:R-:W-:Y:S01]  /*9460*/  ULDC.64 UR8, c[0x0][0xb00] ;  /* 0x0002c00000087ab9 */ /* 0x000fe20000000a00 */
[----:B------:R-:W-:Y:S01]  /*9470*/  IMAD.IADD R7, R141, 0x1, R57 ;  /* 0x000000018d077824 */ /* 0x000fe200078e0239 */
[----:B------:R-:W-:Y:S01]  /*9480*/  SEL R58, R124, R59, P0 ;  /* 0x0000003b7c3a7207 */ /* 0x000fe20000000000 */
[----:B------:R-:W-:Y:S01]  /*9490*/  IMAD.IADD R57, R149, 0x1, R53 ;  /* 0x0000000195397824 */ /* 0x000fe200078e0235 */
[----:B------:R-:W-:Y:S01]  /*94a0*/  LEA R53, P3, R148, UR8, 0x2 ;  /* 0x0000000894357c11 */ /* 0x000fe2000f8610ff */
[----:B------:R-:W-:Y:S01]  /*94b0*/  SHFL.IDX PT, R150, R67, 0x1, 0x1c1f ;  /* 0x003c1f0043967f89 */ /* 0x000fe200000e0000 */
[----:B------:R-:W-:Y:S01]  /*94c0*/  LEA.HI.X R124, R140, UR7, R7, 0x2, P2 ;  /* 0x000000078c7c7c11 */ /* 0x000fe200090f1407 */
[----:B0-----:R-:W-:Y:S01]  /*94d0*/  ULEA UR4, UR5, UR4, 0x18 ;  /* 0x0000000405047291 */ /* 0x001fe2000f8ec03f */
[----:B------:R-:W-:Y:S01]  /*94e0*/  LEA.HI.X R57, R148, UR9, R57, 0x2, P3 ;  /* 0x0000000994397c11 */ /* 0x000fe200098f1439 */
[----:B------:R-:W-:Y:S01]  /*94f0*/  IMAD R11, R8, UR6, RZ ;  /* 0x00000006080b7c24 */ /* 0x000fe2000f8e02ff */
[----:B------:R-:W-:Y:S01]  /*9500*/  SHFL.IDX PT, R148, R67, RZ, 0x1c1f ;  /* 0x001c1fff43947589 */ /* 0x000fe200000e0000 */
[C---:B------:R-:W-:Y:S01]  /*9510*/  VIADD R8, R10.reuse, 0x8 ;  /* 0x000000080a087836 */ /* 0x040fe20000000000 */
[----:B------:R-:W-:Y:S01]  /*9520*/  UIADD3 UR4, UR4, 0x38820, URZ ;  /* 0x0003882004047890 */ /* 0x000fe2000fffe03f */
[----:B------:R-:W-:Y:S01]  /*9530*/  SEL R7, R61, R60, P0 ;  /* 0x0000003c3d077207 */ /* 0x000fe20000000000 */
[----:B------:R-:W0:Y:S01]  /*9540*/  SHFL.IDX PT, R149, R124, RZ, 0x1c1f ;  /* 0x001c1fff7c957589 */ /* 0x000e2200000e0000 */
[-C--:B------:R-:W-:Y:S01]  /*9550*/  ISETP.GE.OR P2, PT, R10, R11.reuse, P1 ;  /* 0x0000000b0a00720c */ /* 0x080fe20000f46670 */
[----:B------:R-:W-:Y:S01]  /*9560*/  UPRMT UR4, URZ, 0x654, UR4 ;  /* 0x000006543f047896 */ /* 0x000fe20008000004 */
[-C--:B------:R-:W-:Y:S01]  /*9570*/  ISETP.GE.OR P1, PT, R8, R11.reuse, P1 ;  /* 0x0000000b0800720c */ /* 0x080fe20000f26670 */
[----:B------:R-:W1:Y:S01]  /*9580*/  SHFL.IDX PT, R151, R124, 0x1, 0x1c1f ;  /* 0x003c1f007c977f89 */ /* 0x000e6200000e0000 */
[----:B------:R-:W-:-:S02]  /*9590*/  ISETP.GE.AND P3, PT, R10, R11, PT ;  /* 0x0000000b0a00720c */ /* 0x000fc40003f66270 */
[----:B------:R-:W-:Y:S01]  /*95a0*/  SEL R59, R60, R61, P0 ;  /* 0x0000003d3c3b7207 */ /* 0x000fe20000000000 */
[----:B------:R2:W3:Y:S01]  /*95b0*/  SHFL.IDX PT, R140, R53, RZ, 0x1c1f ;  /* 0x001c1fff358c7589 */ /* 0x0004e200000e0000 */
[----:B------:R-:W-:Y:S02]  /*95c0*/  SEL R60, R62, R129, P0 ;  /* 0x000000813e3c7207 */ /* 0x000fe40000000000 */
[----:B------:R-:W-:Y:S01]  /*95d0*/  SYNCS.ARRIVE.TRANS64.RED.A1T0 RZ, [UR4], RZ ;  /* 0x000000ffffff79a7 */ /* 0x000fe20008100404 */
[----:B------:R2:W4:Y:S01]  /*95e0*/  SHFL.IDX PT, R141, R57, RZ, 0x1c1f ;  /* 0x001c1fff398d7589 */ /* 0x00052200000e0000 */
[----:B------:R-:W-:Y:S02]  /*95f0*/  SEL R62, R129, R62, P0 ;  /* 0x0000003e813e7207 */ /* 0x000fe40000000000 */
[----:B------:R-:W-:Y:S02]  /*9600*/  SEL R61, R63, R36, P0 ;  /* 0x000000243f3d7207 */ /* 0x000fe40000000000 */
[----:B------:R-:W-:-:S02]  /*9610*/  SEL R129, R66, R125, P0 ;  /* 0x0000007d42817207 */ /* 0x000fc40000000000 */
[----:B------:R-:W-:Y:S02]  /*9620*/  SEL R84, R155, R164, P0 ;  /* 0x000000a49b547207 */ /* 0x000fe40000000000 */
[----:B------:R-:W-:Y:S02]  /*9630*/  SEL R83, R166, R153, P0 ;  /* 0x00000099a6537207 */ /* 0x000fe40000000000 */
[----:B------:R-:W-:Y:S01]  /*9640*/  SEL R85, R153, R166, P0 ;  /* 0x000000a699557207 */ /* 0x000fe20000000000 */
[----:B0-----:R2:W-:Y:S01]  /*9650*/  @!P2 ST.E desc[UR46][R148.64], R2 ;  /* 0x000000029400a985 */ /* 0x0015e2000c10192e */
[----:B------:R-:W-:Y:S02]  /*9660*/  SEL R88, R168, R159, P0 ;  /* 0x0000009fa8587207 */ /* 0x000fe40000000000 */
[----:B------:R-:W-:Y:S01]  /*9670*/  SEL R92, R159, R168, P0 ;  /* 0x000000a89f5c7207 */ /* 0x000fe20000000000 */
[----:B-1----:R2:W-:Y:S01]  /*9680*/  @!P1 ST.E desc[UR46][R150.64], R0 ;  /* 0x0000000096009985 */ /* 0x0025e2000c10192e */
        /* <DEDUP_REMOVED lines=11> */
[----:B------:R-:W-:Y:S01]  /*9740*/  SEL R125, R125, R66, P0 ;  /* 0x000000427d7d7207 */ /* 0x000fe20000000000 */
[----:B--234-:R-:W-:Y:S06]  /*9750*/  @P3 BRA `(.L_x_37) ;  /* 0x0000000800f83947 */ /* 0x01cfec0003800000 */
[----:B------:R-:W-:Y:S01]  /*9760*/  ULDC UR4, c[0x0][0xac8] ;  /* 0x0002b20000047ab9 */ /* 0x000fe20000000800 */
[C---:B------:R-:W-:Y:S01]  /*9770*/  VIADD R0, R9.reuse, 0x8 ;  /* 0x0000000809007836 */ /* 0x040fe20000000000 */
[C---:B------:R-:W-:Y:S01]  /*9780*/  ISETP.GE.AND P1, PT, R9.reuse, UR4, PT ;  /* 0x0000000409007c0c */ /* 0x040fe2000bf26270 */
[C---:B------:R-:W-:Y:S01]  /*9790*/  VIADD R10, R9.reuse, 0x10 ;  /* 0x00000010090a7836 */ /* 0x040fe20000000000 */
[C---:B------:R-:W-:Y:S01]  /*97a0*/  IADD3 R36, R9.reuse, 0x18, RZ ;  /* 0x0000001809247810 */ /* 0x040fe20007ffe0ff */
[C---:B------:R-:W-:Y:S01]  /*97b0*/  VIADD R44, R9.reuse, 0x20 ;  /* 0x00000020092c7836 */ /* 0x040fe20000000000 */
[----:B------:R-:W-:Y:S01]  /*97c0*/  ISETP.GE.AND P4, PT, R0, UR4, PT ;  /* 0x0000000400007c0c */ /* 0x000fe2000bf86270 */
[C---:B------:R-:W-:Y:S01]  /*97d0*/  VIADD R126, R9.reuse, 0x28 ;  /* 0x00000028097e7836 */ /* 0x040fe20000000000 */
[----:B------:R-:W-:Y:S01]  /*97e0*/  ISETP.GE.AND P5, PT, R10, UR4, PT ;  /* 0x000000040a007c0c */ /* 0x000fe2000bfa6270 */
[----:B------:R-:W-:Y:S01]  /*97f0*/  VIADD R130, R9, 0x30 ;  /* 0x0000003009827836 */ /* 0x000fe20000000000 */
[----:B------:R-:W-:-:S02]  /*9800*/  ISETP.GE.AND P6, PT, R36, UR4, PT ;  /* 0x0000000424007c0c */ /* 0x000fc4000bfc6270 */
[----:B------:R-:W-:Y:S02]  /*9810*/  ISETP.GE.AND P2, PT, R126, UR4, PT ;  /* 0x000000047e007c0c */ /* 0x000fe4000bf46270 */
[----:B------:R-:W-:Y:S01]  /*9820*/  ISETP.GE.AND P3, PT, R130, UR4, PT ;  /* 0x0000000482007c0c */ /* 0x000fe2000bf66270 */
[----:B------:R-:W-:-:S04]  /*9830*/  @!P1 IMAD.WIDE R66, R9, 0x4, R140 ;  /* 0x0000000409429825 */ /* 0x000fc800078e028c */
[----:B------:R-:W-:Y:S01]  /*9840*/  @!P4 LEA.HI R0, R0, R0, RZ, 0x1 ;  /* 0x000000000000c211 */ /* 0x000fe200078f08ff */
[----:B------:R0:W-:Y:S01]  /*9850*/  @!P1 ST.E.64 desc[UR46][R66.64], R30 ;  /* 0x0000001e42009985 */ /* 0x0001e2000c101b2e */
[----:B------:R-:W-:Y:S02]  /*9860*/  ISETP.GE.AND P1, PT, R44, UR4, PT ;  /* 0x000000042c007c0c */ /* 0x000fe4000bf26270 */
[----:B------:R-:W-:Y:S02]  /*9870*/  @!P5 LEA.HI R10, R10, R10, RZ, 0x1 ;  /* 0x0000000a0a0ad211 */ /* 0x000fe400078f08ff */
[----:B------:R-:W-:Y:S02]  /*9880*/  @!P6 LEA.HI R36, R36, R36, RZ, 0x1 ;  /* 0x000000242424e211 */ /* 0x000fe400078f08ff */
[----:B------:R-:W-:Y:S01]  /*9890*/  @!P4 LOP3.LUT R65, R0, 0xfffffffe, RZ, 0xc0, !PT ;  /* 0xfffffffe0041c812 */ /* 0x000fe200078ec0ff */
[C---:B------:R-:W-:Y:S01]  /*98a0*/  VIADD R0, R9.reuse, 0x38 ;  /* 0x0000003809007836 */ /* 0x040fe20000000000 */
[----:B------:R-:W-:Y:S01]  /*98b0*/  @!P5 LOP3.LUT R143, R10, 0xfffffffe, RZ, 0xc0, !PT ;  /* 0xfffffffe0a8fd812 */ /* 0x000fe200078ec0ff */
[C---:B------:R-:W-:Y:S01]  /*98c0*/  VIADD R10, R9.reuse, 0x40 ;  /* 0x00000040090a7836 */ /* 0x040fe20000000000 */
[----:B------:R-:W-:Y:S01]  /*98d0*/  @!P6 LOP3.LUT R149, R36, 0xfffffffe, RZ, 0xc0, !PT ;  /* 0xfffffffe2495e812 */ /* 0x000fe200078ec0ff */
[----:B------:R-:W-:Y:S01]  /*98e0*/  VIADD R36, R9, 0x48 ;  /* 0x0000004809247836 */ /* 0x000fe20000000000 */
[----:B------:R-:W-:Y:S01]  /*98f0*/  @!P2 LEA.HI R126, R126, R126, RZ, 0x1 ;  /* 0x0000007e7e7ea211 */ /* 0x000fe200078f08ff */
[----:B0-----:R-:W-:Y:S01]  /*9900*/  @!P4 IMAD.WIDE R30, R65, 0x4, R140 ;  /* 0x00000004411ec825 */ /* 0x001fe200078e028c */
[----:B------:R-:W-:-:S02]  /*9910*/  @!P1 LEA.HI R44, R44, R44, RZ, 0x1 ;  /* 0x0000002c2c2c9211 */ /* 0x000fc400078f08ff */
[----:B------:R-:W-:Y:S01]  /*9920*/  @!P3 LEA.HI R130, R130, R130, RZ, 0x1 ;  /* 0x000000828282b211 */ /* 0x000fe200078f08ff */
[--C-:B------:R-:W-:Y:S01]  /*9930*/  @!P5 IMAD.WIDE R66, R143, 0x4, R140.reuse ;  /* 0x000000048f42d825 */ /* 0x100fe200078e028c */
[----:B------:R0:W-:Y:S01]  /*9940*/  @!P4 ST.E.64 desc[UR46][R30.64], R28 ;  /* 0x0000001c1e00c985 */ /* 0x0001e2000c101b2e */
[----:B------:R-:W-:Y:S02]  /*9950*/  @!P1 LOP3.LUT R65, R44, 0xfffffffe, RZ, 0xc0, !PT ;  /* 0xfffffffe2c419812 */ /* 0x000fe400078ec0ff */
[----:B------:R-:W-:Y:S01]  /*9960*/  @!P6 IMAD.WIDE R148, R149, 0x4, R140 ;  /* 0x000000049594e825 */ /* 0x000fe200078e028c */
[----:B------:R1:W-:Y:S01]  /*9970*/  @!P5 ST.E.64 desc[UR46][R66.64], R26 ;  /* 0x0000001a4200d985 */ /* 0x0003e2000c101b2e */
[----:B------:R-:W-:Y:S02]  /*9980*/  ISETP.GE.AND P4, PT, R0, UR4, PT ;  /* 0x0000000400007c0c */ /* 0x000fe4000bf86270 */
[----:B------:R-:W-:Y:S01]  /*9990*/  ISETP.GE.AND P5, PT, R10, UR4, PT ;  /* 0x000000040a007c0c */ /* 0x000fe2000bfa6270 */
[----:B------:R2:W-:Y:S01]  /*99a0*/  @!P6 ST.E.64 desc[UR46][R148.64], R24 ;  /* 0x000000189400e985 */ /* 0x0005e2000c101b2e */
[----:B------:R-:W-:Y:S01]  /*99b0*/  ISETP.GE.AND P6, PT, R36, UR4, PT ;  /* 0x0000000424007c0c */ /* 0x000fe2000bfc6270 */
[C---:B------:R-:W-:Y:S01]  /*99c0*/  VIADD R44, R9.reuse, 0x58 ;  /* 0x00000058092c7836 */ /* 0x040fe20000000000 */
[----:B0-----:R-:W-:Y:S01]  /*99d0*/  @!P2 LOP3.LUT R29, R126, 0xfffffffe, RZ, 0xc0, !PT ;  /* 0xfffffffe7e1da812 */ /* 0x001fe200078ec0ff */
[----:B------:R-:W-:Y:S01]  /*99e0*/  VIADD R30, R9, 0x50 ;  /* 0x00000050091e7836 */ /* 0x000fe20000000000 */
[----:B------:R-:W-:-:S05]  /*99f0*/  @!P3 LOP3.LUT R31, R130, 0xfffffffe, RZ, 0xc0, !PT ;  /* 0xfffffffe821fb812 */ /* 0x000fca00078ec0ff */
[----:B------:R-:W-:Y:S01]  /*9a00*/  @!P4 LEA.HI R0, R0, R0, RZ, 0x1 ;  /* 0x000000000000c211 */ /* 0x000fe200078f08ff */
[--C-:B-1----:R-:W-:Y:S01]  /*9a10*/  @!P2 IMAD.WIDE R26, R29, 0x4, R140.reuse ;  /* 0x000000041d1aa825 */ /* 0x102fe200078e028c */
[----:B------:R-:W-:Y:S02]  /*9a20*/  @!P5 LEA.HI R10, R10, R10, RZ, 0x1 ;  /* 0x0000000a0a0ad211 */ /* 0x000fe400078f08ff */
[----:B------:R-:W-:Y:S01]  /*9a30*/  @!P6 LEA.HI R36, R36, R36, RZ, 0x1 ;  /* 0x000000242424e211 */ /* 0x000fe200078f08ff */
[----:B--2---:R-:W-:-:S04]  /*9a40*/  @!P1 IMAD.WIDE R24, R65, 0x4, R140 ;  /* 0x0000000441189825 */ /* 0x004fc800078e028c */
[----:B------:R-:W-:Y:S01]  /*9a50*/  @!P3 IMAD.WIDE R28, R31, 0x4, R140 ;  /* 0x000000041f1cb825 */ /* 0x000fe200078e028c */
[----:B------:R0:W-:Y:S01]  /*9a60*/  @!P1 ST.E.64 desc[UR46][R24.64], R22 ;  /* 0x0000001618009985 */ /* 0x0001e2000c101b2e */
[----:B------:R-:W-:Y:S02]  /*9a70*/  @!P4 LOP3.LUT R31, R0, 0xfffffffe, RZ, 0xc0, !PT ;  /* 0xfffffffe001fc812 */ /* 0x000fe400078ec0ff */
[C---:B------:R-:W-:Y:S01]  /*9a80*/  VIADD R65, R9.reuse, 0x60 ;  /* 0x0000006009417836 */ /* 0x040fe20000000000 */
[----:B------:R1:W-:Y:S01]  /*9a90*/  @!P2 ST.E.64 desc[UR46][R26.64], R20 ;  /* 0x000000141a00a985 */ /* 0x0003e2000c101b2e */
[----:B------:R-:W-:Y:S01]  /*9aa0*/  ISETP.GE.AND P1, PT, R44, UR4, PT ;  /* 0x000000042c007c0c */ /* 0x000fe2000bf26270 */
[----:B------:R-:W-:Y:S02]  /*9ab0*/  VIADD R0, R9, 0x68 ;  /* 0x0000006809007836 */ /* 0x000fe40000000000 */
[----:B------:R2:W-:Y:S01]  /*9ac0*/  @!P3 ST.E.64 desc[UR46][R28.64], R18 ;  /* 0x000000121c00b985 */ /* 0x0005e2000c101b2e */
[----:B------:R-:W-:-:S02]  /*9ad0*/  ISETP.GE.AND P3, PT, R30, UR4, PT ;  /* 0x000000041e007c0c */ /* 0x000fc4000bf66270 */
[----:B------:R-:W-:Y:S02]  /*9ae0*/  ISETP.GE.AND P2, PT, R65, UR4, PT ;  /* 0x0000000441007c0c */ /* 0x000fe4000bf46270 */
[----:B0-----:R-:W-:Y:S01]  /*9af0*/  @!P5 LOP3.LUT R23, R10, 0xfffffffe, RZ, 0xc0, !PT ;  /* 0xfffffffe0a17d812 */ /* 0x001fe200078ec0ff */
[C---:B------:R-:W-:Y:S01]  /*9b00*/  VIADD R10, R9.reuse, 0x70 ;  /* 0x00000070090a7836 */ /* 0x040fe20000000000 */
[----:B------:R-:W-:Y:S01]  /*9b10*/  @!P6 LOP3.LUT R25, R36, 0xfffffffe, RZ, 0xc0, !PT ;  /* 0xfffffffe2419e812 */ /* 0x000fe200078ec0ff */
[----:B------:R-:W-:Y:S02]  /*9b20*/  VIADD R24, R9, 0x78 ;  /* 0x0000007809187836 */ /* 0x000fe40000000000 */
[----:B------:R-:W-:Y:S01]  /*9b30*/  @!P1 LEA.HI R44, R44, R44, RZ, 0x1 ;  /* 0x0000002c2c2c9211 */ /* 0x000fe200078f08ff */
[----:B-1----:R-:W-:-:S03]  /*9b40*/  @!P5 IMAD.WIDE R20, R23, 0x4, R140 ;  /* 0x000000041714d825 */ /* 0x002fc600078e028c */
[----:B------:R-:W-:Y:S01]  /*9b50*/  @!P3 LEA.HI R30, R30, R30, RZ, 0x1 ;  /* 0x0000001e1e1eb211 */ /* 0x000fe200078f08ff */
[----:B--2---:R-:W-:Y:S01]  /*9b60*/  @!P4 IMAD.WIDE R18, R31, 0x4, R140 ;  /* 0x000000041f12c825 */ /* 0x004fe200078e028c */
[----:B------:R-:W-:-:S03]  /*9b70*/  @!P2 LEA.HI R65, R65, R65, RZ, 0x1 ;  /* 0x000000414141a211 */ /* 0x000fc600078f08ff */
[----:B------:R-:W-:Y:S01]  /*9b80*/  @!P6 IMAD.WIDE R22, R25, 0x4, R140 ;  /* 0x000000041916e825 */ /* 0x000fe200078e028c */
[----:B------:R-:W-:Y:S01]  /*9b90*/  @!P3 LOP3.LUT R25, R30, 0xfffffffe, RZ, 0xc0, !PT ;  /* 0xfffffffe1e19b812 */ /* 0x000fe200078ec0ff */
[----:B------:R0:W-:Y:S01]  /*9ba0*/  @!P4 ST.E.64 desc[UR46][R18.64], R16 ;  /* 0x000000101200c985 */ /* 0x0001e2000c101b2e */
[----:B------:R-:W-:-:S03]  /*9bb0*/  ISETP.GE.AND P4, PT, R0, UR4, PT ;  /* 0x0000000400007c0c */ /* 0x000fc6000bf86270 */
[----:B------:R1:W-:Y:S01]  /*9bc0*/  @!P5 ST.E.64 desc[UR46][R20.64], R14 ;  /* 0x0000000e1400d985 */ /* 0x0003e2000c101b2e */
[----:B------:R-:W-:-:S03]  /*9bd0*/  ISETP.GE.AND P5, PT, R10, UR4, PT ;  /* 0x000000040a007c0c */ /* 0x000fc6000bfa6270 */
[----:B------:R2:W-:Y:S01]  /*9be0*/  @!P6 ST.E.64 desc[UR46][R22.64], R34 ;  /* 0x000000221600e985 */ /* 0x0005e2000c101b2e */
[----:B0-----:R-:W-:Y:S02]  /*9bf0*/  @!P1 LOP3.LUT R17, R44, 0xfffffffe, RZ, 0xc0, !PT ;  /* 0xfffffffe2c119812 */ /* 0x001fe400078ec0ff */
[----:B------:R-:W-:Y:S01]  /*9c00*/  @!P2 LOP3.LUT R19, R65, 0xfffffffe, RZ, 0xc0, !PT ;  /* 0xfffffffe4113a812 */ /* 0x000fe200078ec0ff */
[----:B-1----:R-:W-:Y:S02]  /*9c10*/  @!P3 IMAD.WIDE R14, R25, 0x4, R140 ;  /* 0x00000004190eb825 */ /* 0x002fe400078e028c */
[----:B------:R-:W-:-:S04]  /*9c20*/  @!P4 LEA.HI R0, R0, R0, RZ, 0x1 ;  /* 0x000000000000c211 */ /* 0x000fc800078f08ff */
[----:B------:R-:W-:Y:S01]  /*9c30*/  @!P5 LEA.HI R10, R10, R10, RZ, 0x1 ;  /* 0x0000000a0a0ad211 */ /* 0x000fe200078f08ff */
[--C-:B------:R-:W-:Y:S01]  /*9c40*/  @!P1 IMAD.WIDE R16, R17, 0x4, R140.reuse ;  /* 0x0000000411109825 */ /* 0x100fe200078e028c */
[----:B------:R0:W-:Y:S01]  /*9c50*/  @!P3 ST.E.64 desc[UR46][R14.64], R68 ;  /* 0x000000440e00b985 */ /* 0x0001e2000c101b2e */
[----:B------:R-:W-:Y:S02]  /*9c60*/  ISETP.GE.AND P3, PT, R24, UR4, PT ;  /* 0x0000000418007c0c */ /* 0x000fe4000bf66270 */
[----:B------:R-:W-:Y:S01]  /*9c70*/  VIADD R20, R9, 0x80 ;  /* 0x0000008009147836 */ /* 0x000fe20000000000 */
[----:B------:R1:W-:Y:S01]  /*9c80*/  @!P1 ST.E.64 desc[UR46][R16.64], R70 ;  /* 0x0000004610009985 */ /* 0x0003e2000c101b2e */
[----:B------:R-:W-:Y:S01]  /*9c90*/  @!P2 IMAD.WIDE R18, R19, 0x4, R140 ;  /* 0x000000041312a825 */ /* 0x000fe200078e028c */
[----:B------:R-:W-:Y:S02]  /*9ca0*/  @!P4 LOP3.LUT R21, R0, 0xfffffffe, RZ, 0xc0, !PT ;  /* 0xfffffffe0015c812 */ /* 0x000fe400078ec0ff */
[----:B------:R-:W-:Y:S01]  /*9cb0*/  ISETP.GE.AND P6, PT, R20, UR4, PT ;  /* 0x0000000414007c0c */ /* 0x000fe2000bfc6270 */
[C---:B--2---:R-:W-:Y:S01]  /*9cc0*/  VIADD R22, R9.reuse, 0x88 ;  /* 0x0000008809167836 */ /* 0x044fe20000000000 */
[----:B------:R2:W-:Y:S01]  /*9cd0*/  @!P2 ST.E.64 desc[UR46][R18.64], R74 ;  /* 0x0000004a1200a985 */ /* 0x0005e2000c101b2e */
[----:B------:R-:W-:-:S03]  /*9ce0*/  VIADD R0, R9, 0x90 ;  /* 0x0000009009007836 */ /* 0x000fc60000000000 */
[----:B------:R-:W-:Y:S01]  /*9cf0*/  @!P3 LEA.HI R24, R24, R24, RZ, 0x1 ;  /* 0x000000181818b211 */ /* 0x000fe200078f08ff */
[--C-:B0-----:R-:W-:Y:S01]  /*9d00*/  @!P4 IMAD.WIDE R14, R21, 0x4, R140.reuse ;  /* 0x00000004150ec825 */ /* 0x101fe200078e028c */
[----:B------:R-:W-:Y:S02]  /*9d10*/  ISETP.GE.AND P1, PT, R22, UR4, PT ;  /* 0x0000000416007c0c */ /* 0x000fe4000bf26270 */
[----:B-1----:R-:W-:Y:S02]  /*9d20*/  @!P5 LOP3.LUT R17, R10, 0xfffffffe, RZ, 0xc0, !PT ;  /* 0xfffffffe0a11d812 */ /* 0x002fe400078ec0ff */
[----:B------:R-:W-:Y:S01]  /*9d30*/  ISETP.GE.AND P2, PT, R0, UR4, PT ;  /* 0x0000000400007c0c */ /* 0x000fe2000bf46270 */
[----:B------:R0:W-:Y:S01]  /*9d40*/  @!P4 ST.E.64 desc[UR46][R14.64], R78 ;  /* 0x0000004e0e00c985 */ /* 0x0001e2000c101b2e */
[----:B------:R-:W-:Y:S01]  /*9d50*/  IADD3 R10, R9, 0x98, RZ ;  /* 0x00000098090a7810 */ /* 0x000fe20007ffe0ff */
[----:B------:R-:W-:Y:S01]  /*9d60*/  @!P5 IMAD.WIDE R16, R17, 0x4, R140 ;  /* 0x000000041110d825 */ /* 0x000fe200078e028c */
[----:B--2---:R-:W-:-:S02]  /*9d70*/  @!P3 LOP3.LUT R19, R24, 0xfffffffe, RZ, 0xc0, !PT ;  /* 0xfffffffe1813b812 */ /* 0x004fc400078ec0ff */
[----:B------:R-:W-:Y:S01]  /*9d80*/  @!P6 LEA.HI R20, R20, R20, RZ, 0x1 ;  /* 0x000000141414e211 */ /* 0x000fe200078f08ff */
[----:B------:R-:W-:Y:S01]  /*9d90*/  VIADD R24, R9, 0xa0 ;  /* 0x000000a009187836 */ /* 0x000fe20000000000 */
[----:B------:R-:W-:Y:S01]  /*9da0*/  @!P5 ST.E.64 desc[UR46][R16.64], R82 ;  /* 0x000000521000d985 */ /* 0x000fe2000c101b2e */
[--C-:B------:R-:W-:Y:S01]  /*9db0*/  @!P3 IMAD.WIDE R18, R19, 0x4, R140.reuse ;  /* 0x000000041312b825 */ /* 0x100fe200078e028c */
[----:B------:R-:W-:Y:S02]  /*9dc0*/  @!P1 LEA.HI R22, R22, R22, RZ, 0x1 ;  /* 0x0000001616169211 */ /* 0x000fe400078f08ff */
[----:B------:R-:W-:Y:S02]  /*9dd0*/  @!P6 LOP3.LUT R21, R20, 0xfffffffe, RZ, 0xc0, !PT ;  /* 0xfffffffe1415e812 */ /* 0x000fe400078ec0ff */
[----:B------:R1:W-:Y:S01]  /*9de0*/  @!P3 ST.E.64 desc[UR46][R18.64], R84 ;  /* 0x000000541200b985 */ /* 0x0003e2000c101b2e */
[----:B------:R-:W-:Y:S02]  /*9df0*/  ISETP.GE.AND P3, PT, R10, UR4, PT ;  /* 0x000000040a007c0c */ /* 0x000fe4000bf66270 */
[----:B0-----:R-:W-:Y:S01]  /*9e00*/  @!P1 LOP3.LUT R15, R22, 0xfffffffe, RZ, 0xc0, !PT ;  /* 0xfffffffe160f9812 */ /* 0x001fe200078ec0ff */
[----:B------:R-:W-:Y:S01]  /*9e10*/  @!P6 IMAD.WIDE R20, R21, 0x4, R140 ;  /* 0x000000041514e825 */ /* 0x000fe200078e028c */
[----:B------:R-:W-:-:S02]  /*9e20*/  @!P2 LEA.HI R0, R0, R0, RZ, 0x1 ;  /* 0x000000000000a211 */ /* 0x000fc400078f08ff */
[----:B------:R-:W-:Y:S01]  /*9e30*/  ISETP.GE.AND P4, PT, R24, UR4, PT ;  /* 0x0000000418007c0c */ /* 0x000fe2000bf86270 */
[--C-:B------:R-:W-:Y:S01]  /*9e40*/  @!P1 IMAD.WIDE R14, R15, 0x4, R140.reuse ;  /* 0x000000040f0e9825 */ /* 0x100fe200078e028c */
[----:B------:R-:W-:Y:S01]  /*9e50*/  @!P2 LOP3.LUT R23, R0, 0xfffffffe, RZ, 0xc0, !PT ;  /* 0xfffffffe0017a812 */ /* 0x000fe200078ec0ff */
[----:B------:R0:W-:Y:S02]  /*9e60*/  @!P6 ST.E.64 desc[UR46][R20.64], R88 ;  /* 0x000000581400e985 */ /* 0x0001e4000c101b2e */
[C---:B------:R-:W-:Y:S02]  /*9e70*/  VIADD R0, R9.reuse, 0xa8 ;  /* 0x000000a809007836 */ /* 0x040fe40000000000 */
[----:B------:R-:W-:Y:S01]  /*9e80*/  @!P3 LEA.HI R10, R10, R10, RZ, 0x1 ;  /* 0x0000000a0a0ab211 */ /* 0x000fe200078f08ff */
[----:B------:R2:W-:Y:S01]  /*9e90*/  @!P1 ST.E.64 desc[UR46][R14.64], R92 ;  /* 0x0000005c0e009985 */ /* 0x0005e2000c101b2e */
[C---:B-1----:R-:W-:Y:S01]  /*9ea0*/  VIADD R18, R9.reuse, 0xb0 ;  /* 0x000000b009127836 */ /* 0x042fe20000000000 */
[----:B------:R-:W-:Y:S01]  /*9eb0*/  ISETP.GE.AND P1, PT, R0, UR4, PT ;  /* 0x0000000400007c0c */ /* 0x000fe2000bf26270 */
[----:B------:R-:W-:Y:S01]  /*9ec0*/  VIADD R22, R9, 0xb8 ;  /* 0x000000b809167836 */ /* 0x000fe20000000000 */
[----:B------:R-:W-:Y:S01]  /*9ed0*/  @!P3 LOP3.LUT R19, R10, 0xfffffffe, RZ, 0xc0, !PT ;  /* 0xfffffffe0a13b812 */ /* 0x000fe200078ec0ff */
[----:B------:R-:W-:Y:S01]  /*9ee0*/  @!P2 IMAD.WIDE R16, R23, 0x4, R140 ;  /* 0x000000041710a825 */ /* 0x000fe200078e028c */
[----:B------:R-:W-:-:S02]  /*9ef0*/  ISETP.GE.AND P6, PT, R18, UR4, PT ;  /* 0x0000000412007c0c */ /* 0x000fc4000bfc6270 */
[----:B------:R-:W-:Y:S01]  /*9f00*/  ISETP.GE.AND P5, PT, R22, UR4, PT ;  /* 0x0000000416007c0c */ /* 0x000fe2000bfa6270 */
[C---:B0-----:R-:W-:Y:S01]  /*9f10*/  VIADD R20, R9.reuse, 0xc0 ;  /* 0x000000c009147836 */ /* 0x041fe20000000000 */
[----:B------:R0:W-:Y:S01]  /*9f20*/  @!P2 ST.E.64 desc[UR46][R16.64], R94 ;  /* 0x0000005e1000a985 */ /* 0x0001e2000c101b2e */
[----:B------:R-:W-:Y:S01]  /*9f30*/  VIADD R10, R9, 0xc8 ;  /* 0x000000c8090a7836 */ /* 0x000fe20000000000 */
[----:B------:R-:W-:Y:S01]  /*9f40*/  @!P4 LEA.HI R24, R24, R24, RZ, 0x1 ;  /* 0x000000181818c211 */ /* 0x000fe200078f08ff */
[----:B--2---:R-:W-:Y:S01]  /*9f50*/  @!P3 IMAD.WIDE R14, R19, 0x4, R140 ;  /* 0x00000004130eb825 */ /* 0x004fe200078e028c */
[----:B------:R-:W-:Y:S02]  /*9f60*/  ISETP.GE.AND P2, PT, R20, UR4, PT ;  /* 0x0000000414007c0c */ /* 0x000fe4000bf46270 */
[----:B------:R-:W-:Y:S02]  /*9f70*/  @!P1 LEA.HI R0, R0, R0, RZ, 0x1 ;  /* 0x0000000000009211 */ /* 0x000fe400078f08ff */
[----:B------:R1:W-:Y:S01]  /*9f80*/  @!P3 ST.E.64 desc[UR46][R14.64], R96 ;  /* 0x000000600e00b985 */ /* 0x0003e2000c101b2e */
[----:B------:R-:W-:-:S02]  /*9f90*/  ISETP.GE.AND P3, PT, R10, UR4, PT ;  /* 0x000000040a007c0c */ /* 0x000fc4000bf66270 */
[----:B------:R-:W-:Y:S02]  /*9fa0*/  @!P1 LOP3.LUT R19, R0, 0xfffffffe, RZ, 0xc0, !PT ;  /* 0xfffffffe00139812 */ /* 0x000fe400078ec0ff */
[----:B------:R-:W-:Y:S02]  /*9fb0*/  @!P6 LEA.HI R0, R18, R18, RZ, 0x1 ;  /* 0x000000121200e211 */ /* 0x000fe400078f08ff */
[----:B------:R-:W-:Y:S01]  /*9fc0*/  @!P5 LEA.HI R22, R22, R22, RZ, 0x1 ;  /* 0x000000161616d211 */ /* 0x000fe200078f08ff */
[--C-:B------:R-:W-:Y:S01]  /*9fd0*/  @!P1 IMAD.WIDE R18, R19, 0x4, R140.reuse ;  /* 0x0000000413129825 */ /* 0x100fe200078e028c */
[----:B0-----:R-:W-:Y:S02]  /*9fe0*/  @!P4 LOP3.LUT R17, R24, 0xfffffffe, RZ, 0xc0, !PT ;  /* 0xfffffffe1811c812 */ /* 0x001fe400078ec0ff */
[----:B------:R-:W-:Y:S01]  /*9ff0*/  @!P6 LOP3.LUT R21, R0, 0xfffffffe, RZ, 0xc0, !PT ;  /* 0xfffffffe0015e812 */ /* 0x000fe200078ec0ff */
[----:B------:R-:W-:Y:S01]  /*a000*/  VIADD R0, R9, 0xd0 ;  /* 0x000000d009007836 */ /* 0x000fe20000000000 */
[----:B------:R-:W-:Y:S01]  /*a010*/  @!P2 LEA.HI R20, R20, R20, RZ, 0x1 ;  /* 0x000000141414a211 */ /* 0x000fe200078f08ff */
[----:B------:R-:W-:Y:S01]  /*a020*/  @!P4 IMAD.WIDE R16, R17, 0x4, R140 ;  /* 0x000000041110c825 */ /* 0x000fe200078e028c */
[----:B------:R-:W-:-:S02]  /*a030*/  @!P5 LOP3.LUT R23, R22, 0xfffffffe, RZ, 0xc0, !PT ;  /* 0xfffffffe1617d812 */ /* 0x000fc400078ec0ff */
[----:B------:R-:W-:Y:S01]  /*a040*/  @!P3 LEA.HI R10, R10, R10, RZ, 0x1 ;  /* 0x0000000a0a0ab211 */ /* 0x000fe200078f08ff */
[--C-:B-1----:R-:W-:Y:S01]  /*a050*/  @!P6 IMAD.WIDE R14, R21, 0x4, R140.reuse ;  /* 0x00000004150ee825 */ /* 0x102fe200078e028c */
[----:B------:R-:W-:Y:S01]  /*a060*/  @!P2 LOP3.LUT R25, R20, 0xfffffffe, RZ, 0xc0, !PT ;  /* 0xfffffffe1419a812 */ /* 0x000fe200078ec0ff */
[----:B------:R0:W-:Y:S02]  /*a070*/  @!P4 ST.E.64 desc[UR46][R16.64], R98 ;  /* 0x000000621000c985 */ /* 0x0001e4000c101b2e */
[----:B------:R-:W-:Y:S01]  /*a080*/  @!P5 IMAD.WIDE R20, R23, 0x4, R140 ;  /* 0x000000041714d825 */ /* 0x000fe200078e028c */
[----:B------:R-:W-:Y:S01]  /*a090*/  @!P3 LOP3.LUT R23, R10, 0xfffffffe, RZ, 0xc0, !PT ;  /* 0xfffffffe0a17b812 */ /* 0x000fe200078ec0ff */
[----:B------:R1:W-:Y:S01]  /*a0a0*/  @!P1 ST.E.64 desc[UR46][R18.64], R100 ;  /* 0x0000006412009985 */ /* 0x0003e2000c101b2e */
[----:B------:R-:W-:Y:S01]  /*a0b0*/  ISETP.GE.AND P1, PT, R0, UR4, PT ;  /* 0x0000000400007c0c */ /* 0x000fe2000bf26270 */
[C---:B------:R-:W-:Y:S02]  /*a0c0*/  VIADD R10, R9.reuse, 0xd8 ;  /* 0x000000d8090a7836 */ /* 0x040fe40000000000 */
[----:B------:R2:W-:Y:S01]  /*a0d0*/  @!P6 ST.E.64 desc[UR46][R14.64], R102 ;  /* 0x000000660e00e985 */ /* 0x0005e2000c101b2e */
[----:B------:R-:W-:-:S03]  /*a0e0*/  VIADD R22, R9, 0xe0 ;  /* 0x000000e009167836 */ /* 0x000fc60000000000 */
[----:B------:R-:W-:Y:S01]  /*a0f0*/  @!P5 ST.E.64 desc[UR46][R20.64], R104 ;  /* 0x000000681400d985 */ /* 0x000fe2000c101b2e */
[----:B0-----:R-:W-:-:S04]  /*a100*/  @!P2 IMAD.WIDE R16, R25, 0x4, R140 ;  /* 0x000000041910a825 */ /* 0x001fc800078e028c */
[----:B-1----:R-:W-:Y:S01]  /*a110*/  @!P3 IMAD.WIDE R18, R23, 0x4, R140 ;  /* 0x000000041712b825 */ /* 0x002fe200078e028c */
[----:B------:R0:W-:Y:S01]  /*a120*/  @!P2 ST.E.64 desc[UR46][R16.64], R106 ;  /* 0x0000006a1000a985 */ /* 0x0001e2000c101b2e */
[----:B------:R-:W-:Y:S02]  /*a130*/  ISETP.GE.AND P2, PT, R10, UR4, PT ;  /* 0x000000040a007c0c */ /* 0x000fe4000bf46270 */
[C---:B------:R-:W-:Y:S01]  /*a140*/  VIADD R23, R9.reuse, 0xe8 ;  /* 0x000000e809177836 */ /* 0x040fe20000000000 */
[----:B------:R1:W-:Y:S01]  /*a150*/  @!P3 ST.E.64 desc[UR46][R18.64], R108 ;  /* 0x0000006c1200b985 */ /* 0x0003e2000c101b2e */
[C---:B--2---:R-:W-:Y:S01]  /*a160*/  VIADD R15, R9.reuse, 0xf8 ;  /* 0x000000f8090f7836 */ /* 0x044fe20000000000 */
[----:B------:R-:W-:Y:S01]  /*a170*/  ISETP.GE.AND P3, PT, R22, UR4, PT ;  /* 0x0000000416007c0c */ /* 0x000fe2000bf66270 */
[----:B------:R-:W-:Y:S01]  /*a180*/  VIADD R14, R9, 0xf0 ;  /* 0x000000f0090e7836 */ /* 0x000fe20000000000 */
[----:B------:R-:W-:Y:S02]  /*a190*/  ISETP.GE.AND P4, PT, R23, UR4, PT ;  /* 0x0000000417007c0c */ /* 0x000fe4000bf86270 */
[----:B------:R-:W-:-:S02]  /*a1a0*/  ISETP.GE.AND P6, PT, R15, UR4, PT ;  /* 0x000000040f007c0c */ /* 0x000fc4000bfc6270 */
[----:B------:R-:W-:Y:S02]  /*a1b0*/  ISETP.GE.AND P5, PT, R14, UR4, PT ;  /* 0x000000040e007c0c */ /* 0x000fe4000bfa6270 */
[----:B------:R-:W-:Y:S02]  /*a1c0*/  @!P1 LEA.HI R0, R0, R0, RZ, 0x1 ;  /* 0x0000000000009211 */ /* 0x000fe400078f08ff */
[----:B------:R-:W-:-:S03]  /*a1d0*/  @!P2 LEA.HI R10, R10, R10, RZ, 0x1 ;  /* 0x0000000a0a0aa211 */ /* 0x000fc600078f08ff */
[----:B------:R-:W-:Y:S02]  /*a1e0*/  @!P3 LEA.HI R22, R22, R22, RZ, 0x1 ;  /* 0x000000161616b211 */ /* 0x000fe400078f08ff */
[----:B------:R-:W-:Y:S02]  /*a1f0*/  @!P4 LEA.HI R23, R23, R23, RZ, 0x1 ;  /* 0x000000171717c211 */ /* 0x000fe400078f08ff */
[----:B0-----:R-:W-:Y:S02]  /*a200*/  @!P6 LEA.HI R16, R15, R15, RZ, 0x1 ;  /* 0x0000000f0f10e211 */ /* 0x001fe400078f08ff */
[----:B------:R-:W-:Y:S02]  /*a210*/  @!P5 LEA.HI R14, R14, R14, RZ, 0x1 ;  /* 0x0000000e0e0ed211 */ /* 0x000fe400078f08ff */
[----:B------:R-:W-:Y:S02]  /*a220*/  @!P1 LOP3.LUT R15, R0, 0xfffffffe, RZ, 0xc0, !PT ;  /* 0xfffffffe000f9812 */ /* 0x000fe400078ec0ff */
[----:B------:R-:W-:-:S02]  /*a230*/  @!P2 LOP3.LUT R17, R10, 0xfffffffe, RZ, 0xc0, !PT ;  /* 0xfffffffe0a11a812 */ /* 0x000fc400078ec0ff */
[----:B-1----:R-:W-:Y:S02]  /*a240*/  @!P3 LOP3.LUT R19, R22, 0xfffffffe, RZ, 0xc0, !PT ;  /* 0xfffffffe1613b812 */ /* 0x002fe400078ec0ff */
[----:B------:R-:W-:Y:S02]  /*a250*/  @!P4 LOP3.LUT R21, R23, 0xfffffffe, RZ, 0xc0, !PT ;  /* 0xfffffffe1715c812 */ /* 0x000fe400078ec0ff */
[----:B------:R-:W-:Y:S01]  /*a260*/  @!P5 LOP3.LUT R23, R14, 0xfffffffe, RZ, 0xc0, !PT ;  /* 0xfffffffe0e17d812 */ /* 0x000fe200078ec0ff */
[----:B------:R-:W-:Y:S01]  /*a270*/  @!P1 IMAD.WIDE R14, R15, 0x4, R140 ;  /* 0x000000040f0e9825 */ /* 0x000fe200078e028c */
[----:B------:R-:W-:-:S03]  /*a280*/  @!P6 LOP3.LUT R25, R16, 0xfffffffe, RZ, 0xc0, !PT ;  /* 0xfffffffe1019e812 */ /* 0x000fc600078ec0ff */
[--C-:B------:R-:W-:Y:S01]  /*a290*/  @!P2 IMAD.WIDE R16, R17, 0x4, R140.reuse ;  /* 0x000000041110a825 */ /* 0x100fe200078e028c */
[----:B------:R0:W-:Y:S03]  /*a2a0*/  @!P1 ST.E.64 desc[UR46][R14.64], R110 ;  /* 0x0000006e0e009985 */ /* 0x0001e6000c101b2e */
[--C-:B------:R-:W-:Y:S01]  /*a2b0*/  @!P3 IMAD.WIDE R18, R19, 0x4, R140.reuse ;  /* 0x000000041312b825 */ /* 0x100fe200078e028c */
[----:B------:R0:W-:Y:S03]  /*a2c0*/  @!P2 ST.E.64 desc[UR46][R16.64], R112 ;  /* 0x000000701000a985 */ /* 0x0001e6000c101b2e */
[--C-:B------:R-:W-:Y:S01]  /*a2d0*/  @!P4 IMAD.WIDE R20, R21, 0x4, R140.reuse ;  /* 0x000000041514c825 */ /* 0x100fe200078e028c */
[----:B------:R0:W-:Y:S03]  /*a2e0*/  @!P3 ST.E.64 desc[UR46][R18.64], R114 ;  /* 0x000000721200b985 */ /* 0x0001e6000c101b2e */
[--C-:B------:R-:W-:Y:S01]  /*a2f0*/  @!P5 IMAD.WIDE R22, R23, 0x4, R140.reuse ;  /* 0x000000041716d825 */ /* 0x100fe200078e028c */
[----:B------:R0:W-:Y:S03]  /*a300*/  @!P4 ST.E.64 desc[UR46][R20.64], R116 ;  /* 0x000000741400c985 */ /* 0x0001e6000c101b2e */
[----:B------:R-:W-:Y:S01]  /*a310*/  @!P6 IMAD.WIDE R140, R25, 0x4, R140 ;  /* 0x00000004198ce825 */ /* 0x000fe200078e028c */
[----:B------:R0:W-:Y:S04]  /*a320*/  @!P5 ST.E.64 desc[UR46][R22.64], R118 ;  /* 0x000000761600d985 */ /* 0x0001e8000c101b2e */
[----:B------:R0:W-:Y:S02]  /*a330*/  @!P6 ST.E.64 desc[UR46][R140.64], R120 ;  /* 0x000000788c00e985 */ /* 0x0001e4000c101b2e */
.L_x_37:
[----:B------:R-:W-:Y:S05]  /*a340*/  BSYNC B0 ;  /* 0x0000000000007941 */ /* 0x000fea0003800000 */
.L_x_36:
[----:B------:R-:W-:Y:S01]  /*a350*/  ISETP.GE.AND P1, PT, R8, R11, PT ;  /* 0x0000000b0800720c */ /* 0x000fe20003f26270 */
[----:B0-----:R0:W1:Y:S01]  /*a360*/  SHFL.IDX PT, R15, R57, 0x1, 0x1c1f ;  /* 0x003c1f00390f7f89 */ /* 0x00106200000e0000 */
[----:B------:R-:W-:Y:S02]  /*a370*/  SEL R16, R47, R32, P0 ;  /* 0x000000202f107207 */ /* 0x000fe40000000000 */
[----:B------:R-:W-:Y:S01]  /*a380*/  SEL R18, R32, R47, P0 ;  /* 0x0000002f20127207 */ /* 0x000fe20000000000 */
[----:B------:R0:W2:Y:S01]  /*a390*/  SHFL.IDX PT, R14, R53, 0x1, 0x1c1f ;  /* 0x003c1f00350e7f89 */ /* 0x0000a200000e0000 */
        /* <DEDUP_REMOVED lines=20> */
[----:B012---:R-:W-:Y:S06]  /*a4e0*/  @P1 BRA `(.L_x_8) ;  /* 0x0000006000341947 */ /* 0x007fec0003800000 */
[C---:B------:R-:W-:Y:S01]  /*a4f0*/  VIADD R0, R9.reuse, 0x8 ;  /* 0x0000000809007836 */ /* 0x040fe20000000000 */
[----:B------:R-:W-:Y:S01]  /*a500*/  ULDC UR4, c[0x0][0xac8] ;  /* 0x0002b20000047ab9 */ /* 0x000fe20000000800 */
[C---:B------:R-:W-:Y:S01]  /*a510*/  VIADD R8, R9.reuse, 0x10 ;  /* 0x0000001009087836 */ /* 0x040fe20000000000 */
[C---:B------:R-:W-:Y:S01]  /*a520*/  IADD3 R37, R9.reuse, 0x20, RZ ;  /* 0x0000002009257810 */ /* 0x040fe20007ffe0ff */
[C---:B------:R-:W-:Y:S01]  /*a530*/  VIADD R36, R9.reuse, 0x18 ;  /* 0x0000001809247836 */ /* 0x040fe20000000000 */
[----:B------:R-:W-:Y:S01]  /*a540*/  ISETP.GE.AND P4, PT, R0, UR4, PT ;  /* 0x0000000400007c0c */ /* 0x000fe2000bf86270 */
[C---:B------:R-:W-:Y:S01]  /*a550*/  VIADD R38, R9.reuse, 0x28 ;  /* 0x0000002809267836 */ /* 0x040fe20000000000 */
[----:B------:R-:W-:Y:S01]  /*a560*/  ISETP.GE.AND P5, PT, R8, UR4, PT ;  /* 0x0000000408007c0c */ /* 0x000fe2000bfa6270 */
[C---:B------:R-:W-:Y:S01]  /*a570*/  VIADD R40, R9.reuse, 0x38 ;  /* 0x0000003809287836 */ /* 0x040fe20000000000 */
[C---:B------:R-:W-:Y:S01]  /*a580*/  ISETP.GE.AND P3, PT, R9.reuse, UR4, PT ;  /* 0x0000000409007c0c */ /* 0x040fe2000bf66270 */
[----:B------:R-:W-:Y:S01]  /*a590*/  VIADD R41, R9, 0x40 ;  /* 0x0000004009297836 */ /* 0x000fe20000000000 */
[----:B------:R-:W-:-:S02]  /*a5a0*/  ISETP.GE.AND P0, PT, R36, UR4, PT ;  /* 0x0000000424007c0c */ /* 0x000fc4000bf06270 */
[----:B------:R-:W-:Y:S02]  /*a5b0*/  ISETP.GE.AND P1, PT, R37, UR4, PT ;  /* 0x0000000425007c0c */ /* 0x000fe4000bf26270 */
[----:B------:R-:W-:-:S03]  /*a5c0*/  ISETP.GE.AND P2, PT, R38, UR4, PT ;  /* 0x0000000426007c0c */ /* 0x000fc6000bf46270 */
[----:B------:R-:W-:Y:S02]  /*a5d0*/  @!P4 LEA.HI R0, R0, R0, RZ, 0x1 ;  /* 0x000000000000c211 */ /* 0x000fe400078f08ff */
[----:B------:R-:W-:Y:S02]  /*a5e0*/  @!P5 LEA.HI R8, R8, R8, RZ, 0x1 ;  /* 0x000000080808d211 */ /* 0x000fe400078f08ff */
[----:B------:R-:W-:Y:S01]  /*a5f0*/  @!P4 LOP3.LUT R31, R0, 0xfffffffe, RZ, 0xc0, !PT ;  /* 0xfffffffe001fc812 */ /* 0x000fe200078ec0ff */
[C-C-:B------:R-:W-:Y:S01]  /*a600*/  @!P3 IMAD.WIDE R12, R9.reuse, 0x4, R14.reuse ;  /* 0x00000004090cb825 */ /* 0x140fe200078e020e */
[----:B------:R-:W-:Y:S02]  /*a610*/  @!P5 LOP3.LUT R35, R8, 0xfffffffe, RZ, 0xc0, !PT ;  /* 0xfffffffe0823d812 */ /* 0x000fe400078ec0ff */
[----:B------:R-:W-:Y:S01]  /*a620*/  @!P0 LEA.HI R36, R36, R36, RZ, 0x1 ;  /* 0x0000002424248211 */ /* 0x000fe200078f08ff */
[----:B------:R-:W-:Y:S01]  /*a630*/  VIADD R8, R9, 0x30 ;  /* 0x0000003009087836 */ /* 0x000fe20000000000 */
[----:B------:R-:W-:Y:S01]  /*a640*/  @!P1 LEA.HI R0, R37, R37, RZ, 0x1 ;  /* 0x0000002525009211 */ /* 0x000fe200078f08ff */
[----:B------:R-:W-:Y:S01]  /*a650*/  @!P4 IMAD.WIDE R30, R31, 0x4, R14 ;  /* 0x000000041f1ec825 */ /* 0x000fe200078e020e */
[----:B------:R0:W-:Y:S01]  /*a660*/  @!P3 ST.E.64 desc[UR46][R12.64], R90 ;  /* 0x0000005a0c00b985 */ /* 0x0001e2000c101b2e */
[----:B------:R-:W-:-:S02]  /*a670*/  @!P0 LOP3.LUT R37, R36, 0xfffffffe, RZ, 0xc0, !PT ;  /* 0xfffffffe24258812 */ /* 0x000fc400078ec0ff */
[--C-:B------:R-:W-:Y:S01]  /*a680*/  @!P5 IMAD.WIDE R34, R35, 0x4, R14.reuse ;  /* 0x000000042322d825 */ /* 0x100fe200078e020e */
[----:B------:R-:W-:Y:S01]  /*a690*/  ISETP.GE.AND P3, PT, R8, UR4, PT ;  /* 0x0000000408007c0c */ /* 0x000fe2000bf66270 */
[----:B------:R1:W-:Y:S01]  /*a6a0*/  @!P4 ST.E.64 desc[UR46][R30.64], R122 ;  /* 0x0000007a1e00c985 */ /* 0x0003e2000c101b2e */
[----:B------:R-:W-:Y:S01]  /*a6b0*/  @!P1 LOP3.LUT R39, R0, 0xfffffffe, RZ, 0xc0, !PT ;  /* 0xfffffffe00279812 */ /* 0x000fe200078ec0ff */
[----:B------:R-:W-:Y:S01]  /*a6c0*/  VIADD R0, R9, 0x48 ;  /* 0x0000004809007836 */ /* 0x000fe20000000000 */
[----:B------:R-:W-:Y:S01]  /*a6d0*/  ISETP.GE.AND P4, PT, R40, UR4, PT ;  /* 0x0000000428007c0c */ /* 0x000fe2000bf86270 */
[----:B------:R2:W-:Y:S01]  /*a6e0*/  @!P5 ST.E.64 desc[UR46][R34.64], R80 ;  /* 0x000000502200d985 */ /* 0x0005e2000c101b2e */
[----:B------:R-:W-:Y:S01]  /*a6f0*/  ISETP.GE.AND P5, PT, R41, UR4, PT ;  /* 0x0000000429007c0c */ /* 0x000fe2000bfa6270 */
[----:B------:R-:W-:Y:S01]  /*a700*/  VIADD R36, R9, 0x50 ;  /* 0x0000005009247836 */ /* 0x000fe20000000000 */
[----:B------:R-:W-:Y:S01]  /*a710*/  @!P2 LEA.HI R38, R38, R38, RZ, 0x1 ;  /* 0x000000262626a211 */ /* 0x000fe200078f08ff */
[----:B0-----:R-:W-:-:S04]  /*a720*/  @!P0 IMAD.WIDE R12, R37, 0x4, R14 ;  /* 0x00000004250c8825 */ /* 0x001fc800078e020e */
[----:B------:R-:W-:Y:S01]  /*a730*/  @!P3 LEA.HI R8, R8, R8, RZ, 0x1 ;  /* 0x000000080808b211 */ /* 0x000fe200078f08ff */
[--C-:B-1----:R-:W-:Y:S01]  /*a740*/  @!P1 IMAD.WIDE R30, R39, 0x4, R14.reuse ;  /* 0x00000004271e9825 */ /* 0x102fe200078e020e */
[----:B------:R0:W-:Y:S01]  /*a750*/  @!P0 ST.E.64 desc[UR46][R12.64], R76 ;  /* 0x0000004c0c008985 */ /* 0x0001e2000c101b2e */
[----:B------:R-:W-:Y:S02]  /*a760*/  ISETP.GE.AND P0, PT, R0, UR4, PT ;  /* 0x0000000400007c0c */ /* 0x000fe4000bf06270 */
[----:B--2---:R-:W-:Y:S01]  /*a770*/  @!P2 LOP3.LUT R35, R38, 0xfffffffe, RZ, 0xc0, !PT ;  /* 0xfffffffe2623a812 */ /* 0x004fe200078ec0ff */
[----:B------:R1:W-:Y:S01]  /*a780*/  @!P1 ST.E.64 desc[UR46][R30.64], R72 ;  /* 0x000000481e009985 */ /* 0x0003e2000c101b2e */
[----:B------:R-:W-:Y:S01]  /*a790*/  ISETP.GE.AND P1, PT, R36, UR4, PT ;  /* 0x0000000424007c0c */ /* 0x000fe2000bf26270 */
[----:B------:R-:W-:Y:S01]  /*a7a0*/  VIADD R38, R9, 0x58 ;  /* 0x0000005809267836 */ /* 0x000fe20000000000 */
[----:B------:R-:W-:Y:S01]  /*a7b0*/  @!P4 LEA.HI R40, R40, R40, RZ, 0x1 ;  /* 0x000000282828c211 */ /* 0x000fe200078f08ff */
[----:B------:R-:W-:Y:S01]  /*a7c0*/  @!P2 IMAD.WIDE R34, R35, 0x4, R14 ;  /* 0x000000042322a825 */ /* 0x000fe200078e020e */
[----:B------:R-:W-:-:S02]  /*a7d0*/  @!P5 LEA.HI R41, R41, R41, RZ, 0x1 ;  /* 0x000000292929d211 */ /* 0x000fc400078f08ff */
[----:B------:R-:W-:Y:S01]  /*a7e0*/  @!P3 LOP3.LUT R37, R8, 0xfffffffe, RZ, 0xc0, !PT ;  /* 0xfffffffe0825b812 */ /* 0x000fe200078ec0ff */
[C---:B------:R-:W-:Y:S01]  /*a7f0*/  VIADD R8, R9.reuse, 0x60 ;  /* 0x0000006009087836 */ /* 0x040fe20000000000 */
[----:B------:R2:W-:Y:S01]  /*a800*/  @!P2 ST.E.64 desc[UR46][R34.64], R86 ;  /* 0x000000562200a985 */ /* 0x0005e2000c101b2e */
[----:B------:R-:W-:Y:S01]  /*a810*/  @!P4 LOP3.LUT R39, R40, 0xfffffffe, RZ, 0xc0, !PT ;  /* 0xfffffffe2827c812 */ /* 0x000fe200078ec0ff */
[----:B------:R-:W-:Y:S01]  /*a820*/  VIADD R40, R9, 0x68 ;  /* 0x0000006809287836 */ /* 0x000fe20000000000 */
[----:B------:R-:W-:Y:S01]  /*a830*/  ISETP.GE.AND P2, PT, R38, UR4, PT ;  /* 0x0000000426007c0c */ /* 0x000fe2000bf46270 */
[--C-:B0-----:R-:W-:Y:S01]  /*a840*/  @!P3 IMAD.WIDE R12, R37, 0x4, R14.reuse ;  /* 0x00000004250cb825 */ /* 0x101fe200078e020e */
[----:B------:R-:W-:Y:S02]  /*a850*/  @!P0 LEA.HI R0, R0, R0, RZ, 0x1 ;  /* 0x0000000000008211 */ /* 0x000fe400078f08ff */
[----:B------:R-:W-:Y:S01]  /*a860*/  @!P1 LEA.HI R36, R36, R36, RZ, 0x1 ;  /* 0x0000002424249211 */ /* 0x000fe200078f08ff */
[----:B-1----:R-:W-:Y:S01]  /*a870*/  @!P4 IMAD.WIDE R30, R39, 0x4, R14 ;  /* 0x00000004271ec825 */ /* 0x002fe200078e020e */
[----:B------:R0:W-:Y:S01]  /*a880*/  @!P3 ST.E.64 desc[UR46][R12.64], R48 ;  /* 0x000000300c00b985 */ /* 0x0001e2000c101b2e */
[----:B------:R-:W-:-:S02]  /*a890*/  @!P0 LOP3.LUT R37, R0, 0xfffffffe, RZ, 0xc0, !PT ;  /* 0xfffffffe00258812 */ /* 0x000fc400078ec0ff */
[----:B------:R-:W-:Y:S01]  /*a8a0*/  ISETP.GE.AND P3, PT, R8, UR4, PT ;  /* 0x0000000408007c0c */ /* 0x000fe2000bf66270 */
[----:B------:R1:W-:Y:S01]  /*a8b0*/  @!P4 ST.E.64 desc[UR46][R30.64], R134 ;  /* 0x000000861e00c985 */ /* 0x0003e2000c101b2e */
[----:B--2---:R-:W-:Y:S01]  /*a8c0*/  @!P5 LOP3.LUT R35, R41, 0xfffffffe, RZ, 0xc0, !PT ;  /* 0xfffffffe2923d812 */ /* 0x004fe200078ec0ff */
[C---:B------:R-:W-:Y:S01]  /*a8d0*/  VIADD R41, R9.reuse, 0x70 ;  /* 0x0000007009297836 */ /* 0x040fe20000000000 */
[----:B------:R-:W-:Y:S01]  /*a8e0*/  @!P1 LOP3.LUT R39, R36, 0xfffffffe, RZ, 0xc0, !PT ;  /* 0xfffffffe24279812 */ /* 0x000fe200078ec0ff */
[----:B------:R-:W-:Y:S01]  /*a8f0*/  VIADD R0, R9, 0x78 ;  /* 0x0000007809007836 */ /* 0x000fe20000000000 */
[----:B------:R-:W-:Y:S01]  /*a900*/  @!P2 LEA.HI R38, R38, R38, RZ, 0x1 ;  /* 0x000000262626a211 */ /* 0x000fe200078f08ff */
[--C-:B------:R-:W-:Y:S01]  /*a910*/  @!P5 IMAD.WIDE R34, R35, 0x4, R14.reuse ;  /* 0x000000042322d825 */ /* 0x100fe200078e020e */
[----:B------:R-:W-:Y:S02]  /*a920*/  ISETP.GE.AND P4, PT, R41, UR4, PT ;  /* 0x0000000429007c0c */ /* 0x000fe4000bf86270 */
[----:B------:R-:W-:Y:S01]  /*a930*/  ISETP.GE.AND P6, PT, R0, UR4, PT ;  /* 0x0000000400007c0c */ /* 0x000fe2000bfc6270 */
[----:B0-----:R-:W-:Y:S01]  /*a940*/  @!P0 IMAD.WIDE R12, R37, 0x4, R14 ;  /* 0x00000004250c8825 */ /* 0x001fe200078e020e */
[----:B------:R0:W-:Y:S01]  /*a950*/  @!P5 ST.E.64 desc[UR46][R34.64], R50 ;  /* 0x000000322200d985 */ /* 0x0001e2000c101b2e */
[----:B------:R-:W-:-:S02]  /*a960*/  ISETP.GE.AND P5, PT, R40, UR4, PT ;  /* 0x0000000428007c0c */ /* 0x000fc4000bfa6270 */
[----:B-1----:R-:W-:Y:S01]  /*a970*/  @!P1 IMAD.WIDE R30, R39, 0x4, R14 ;  /* 0x00000004271e9825 */ /* 0x002fe200078e020e */
[----:B------:R1:W-:Y:S01]  /*a980*/  @!P0 ST.E.64 desc[UR46][R12.64], R144 ;  /* 0x000000900c008985 */ /* 0x0003e2000c101b2e */
[----:B------:R-:W-:Y:S02]  /*a990*/  @!P3 LEA.HI R8, R8, R8, RZ, 0x1 ;  /* 0x000000080808b211 */ /* 0x000fe400078f08ff */
[C---:B------:R-:W-:Y:S01]  /*a9a0*/  VIADD R36, R9.reuse, 0x80 ;  /* 0x0000008009247836 */ /* 0x040fe20000000000 */
[----:B------:R2:W-:Y:S01]  /*a9b0*/  @!P1 ST.E.64 desc[UR46][R30.64], R146 ;  /* 0x000000921e009985 */ /* 0x0005e2000c101b2e */
[----:B------:R-:W-:Y:S01]  /*a9c0*/  @!P3 LOP3.LUT R37, R8, 0xfffffffe, RZ, 0xc0, !PT ;  /* 0xfffffffe0825b812 */ /* 0x000fe200078ec0ff */
[----:B------:R-:W-:Y:S01]  /*a9d0*/  VIADD R8, R9, 0x90 ;  /* 0x0000009009087836 */ /* 0x000fe20000000000 */
[----:B------:R-:W-:Y:S02]  /*a9e0*/  @!P4 LEA.HI R41, R41, R41, RZ, 0x1 ;  /* 0x000000292929c211 */ /* 0x000fe400078f08ff */
[----:B------:R-:W-:-:S02]  /*a9f0*/  ISETP.GE.AND P1, PT, R36, UR4, PT ;  /* 0x0000000424007c0c */ /* 0x000fc4000bf26270 */
[----:B0-----:R-:W-:Y:S01]  /*aa00*/  @!P2 LOP3.LUT R35, R38, 0xfffffffe, RZ, 0xc0, !PT ;  /* 0xfffffffe2623a812 */ /* 0x001fe200078ec0ff */
[----:B------:R-:W-:Y:S01]  /*aa10*/  VIADD R38, R9, 0x88 ;  /* 0x0000008809267836 */ /* 0x000fe20000000000 */
[----:B------:R-:W-:Y:S01]  /*aa20*/  @!P5 LEA.HI R40, R40, R40, RZ, 0x1 ;  /* 0x000000282828d211 */ /* 0x000fe200078f08ff */
[--C-:B-1----:R-:W-:Y:S01]  /*aa30*/  @!P3 IMAD.WIDE R12, R37, 0x4, R14.reuse ;  /* 0x00000004250cb825 */ /* 0x102fe200078e020e */
[----:B------:R-:W-:Y:S02]  /*aa40*/  @!P6 LEA.HI R0, R0, R0, RZ, 0x1 ;  /* 0x000000000000e211 */ /* 0x000fe400078f08ff */
[----:B------:R-:W-:Y:S01]  /*aa50*/  ISETP.GE.AND P0, PT, R38, UR4, PT ;  /* 0x0000000426007c0c */ /* 0x000fe2000bf06270 */
[--C-:B------:R-:W-:Y:S01]  /*aa60*/  @!P2 IMAD.WIDE R34, R35, 0x4, R14.reuse ;  /* 0x000000042322a825 */ /* 0x100fe200078e020e */
[----:B------:R-:W-:Y:S02]  /*aa70*/  @!P5 LOP3.LUT R39, R40, 0xfffffffe, RZ, 0xc0, !PT ;  /* 0xfffffffe2827d812 */ /* 0x000fe400078ec0ff */
[----:B------:R-:W-:Y:S01]  /*aa80*/  @!P6 LOP3.LUT R37, R0, 0xfffffffe, RZ, 0xc0, !PT ;  /* 0xfffffffe0025e812 */ /* 0x000fe200078ec0ff */
[----:B------:R-:W-:Y:S01]  /*aa90*/  VIADD R0, R9, 0x98 ;  /* 0x0000009809007836 */ /* 0x000fe20000000000 */
[----:B------:R0:W-:Y:S01]  /*aaa0*/  @!P2 ST.E.64 desc[UR46][R34.64], R54 ;  /* 0x000000362200a985 */ /* 0x0001e2000c101b2e */
[----:B------:R-:W-:Y:S01]  /*aab0*/  @!P1 LEA.HI R36, R36, R36, RZ, 0x1 ;  /* 0x0000002424249211 */ /* 0x000fe200078f08ff */
[----:B--2---:R-:W-:Y:S01]  /*aac0*/  @!P5 IMAD.WIDE R30, R39, 0x4, R14 ;  /* 0x00000004271ed825 */ /* 0x004fe200078e020e */
[----:B------:R-:W-:Y:S01]  /*aad0*/  IADD3 R39, R9, 0xa0, RZ ;  /* 0x000000a009277810 */ /* 0x000fe20007ffe0ff */
[----:B------:R1:W-:Y:S01]  /*aae0*/  @!P3 ST.E.64 desc[UR46][R12.64], R4 ;  /* 0x000000040c00b985 */ /* 0x0003e2000c101b2e */
[----:B------:R-:W-:-:S02]  /*aaf0*/  ISETP.GE.AND P2, PT, R8, UR4, PT ;  /* 0x0000000408007c0c */ /* 0x000fc4000bf46270 */
[----:B------:R-:W-:Y:S01]  /*ab00*/  @!P0 LEA.HI R38, R38, R38, RZ, 0x1 ;  /* 0x0000002626268211 */ /* 0x000fe200078f08ff */
[----:B------:R2:W-:Y:S01]  /*ab10*/  @!P5 ST.E.64 desc[UR46][R30.64], R136 ;  /* 0x000000881e00d985 */ /* 0x0005e2000c101b2e */
[----:B------:R-:W-:Y:S02]  /*ab20*/  ISETP.GE.AND P3, PT, R0, UR4, PT ;  /* 0x0000000400007c0c */ /* 0x000fe4000bf66270 */
[----:B0-----:R-:W-:Y:S02]  /*ab30*/  @!P4 LOP3.LUT R35, R41, 0xfffffffe, RZ, 0xc0, !PT ;  /* 0xfffffffe2923c812 */ /* 0x001fe400078ec0ff */
[----:B-1----:R-:W-:-:S03]  /*ab40*/  @!P1 LOP3.LUT R13, R36, 0xfffffffe, RZ, 0xc0, !PT ;  /* 0xfffffffe240d9812 */ /* 0x002fc600078ec0ff */
[--C-:B------:R-:W-:Y:S02]  /*ab50*/  @!P4 IMAD.WIDE R34, R35, 0x4, R14.reuse ;  /* 0x000000042322c825 */ /* 0x100fe400078e020e */
[----:B------:R-:W-:Y:S02]  /*ab60*/  @!P2 LEA.HI R8, R8, R8, RZ, 0x1 ;  /* 0x000000080808a211 */ /* 0x000fe400078f08ff */
[----:B--2---:R-:W-:Y:S01]  /*ab70*/  @!P0 LOP3.LUT R31, R38, 0xfffffffe, RZ, 0xc0, !PT ;  /* 0xfffffffe261f8812 */ /* 0x004fe200078ec0ff */
[----:B------:R-:W-:Y:S01]  /*ab80*/  @!P6 IMAD.WIDE R4, R37, 0x4, R14 ;  /* 0x000000042504e825 */ /* 0x000fe200078e020e */
[----:B------:R0:W-:Y:S01]  /*ab90*/  @!P4 ST.E.64 desc[UR46][R34.64], R6 ;  /* 0x000000062200c985 */ /* 0x0001e2000c101b2e */
[----:B------:R-:W-:Y:S02]  /*aba0*/  ISETP.GE.AND P4, PT, R39, UR4, PT ;  /* 0x0000000427007c0c */ /* 0x000fe4000bf86270 */
[----:B------:R-:W-:Y:S01]  /*abb0*/  VIADD R30, R9, 0xa8 ;  /* 0x000000a8091e7836 */ /* 0x000fe20000000000 */
[----:B------:R1:W-:Y:S01]  /*abc0*/  @!P6 ST.E.64 desc[UR46][R4.64], R58 ;  /* 0x0000003a0400e985 */ /* 0x0003e2000c101b2e */
[----:B------:R-:W-:-:S03]  /*abd0*/  @!P3 LEA.HI R0, R0, R0, RZ, 0x1 ;  /* 0x000000000000b211 */ /* 0x000fc600078f08ff */
[----:B------:R-:W-:Y:S01]  /*abe0*/  ISETP.GE.AND P5, PT, R30, UR4, PT ;  /* 0x000000041e007c0c */ /* 0x000fe2000bfa6270 */
[----:B0-----:R-:W-:-:S05]  /*abf0*/  @!P1 IMAD.WIDE R6, R13, 0x4, R14 ;  /* 0x000000040d069825 */ /* 0x001fca00078e020e */
[----:B------:R-:W-:Y:S01]  /*ac00*/  @!P4 LEA.HI R39, R39, R39, RZ, 0x1 ;  /* 0x000000272727c211 */ /* 0x000fe200078f08ff */
[----:B------:R-:W-:Y:S01]  /*ac10*/  VIADD R34, R9, 0xb0 ;  /* 0x000000b009227836 */ /* 0x000fe20000000000 */
[----:B------:R0:W-:Y:S01]  /*ac20*/  @!P1 ST.E.64 desc[UR46][R6.64], R60 ;  /* 0x0000003c06009985 */ /* 0x0001e2000c101b2e */
[--C-:B------:R-:W-:Y:S01]  /*ac30*/  @!P0 IMAD.WIDE R12, R31, 0x4, R14.reuse ;  /* 0x000000041f0c8825 */ /* 0x100fe200078e020e */
[----:B-1----:R-:W-:Y:S02]  /*ac40*/  @!P2 LOP3.LUT R5, R8, 0xfffffffe, RZ, 0xc0, !PT ;  /* 0xfffffffe0805a812 */ /* 0x002fe400078ec0ff */
[----:B------:R-:W-:Y:S01]  /*ac50*/  ISETP.GE.AND P1, PT, R34, UR4, PT ;  /* 0x0000000422007c0c */ /* 0x000fe2000bf26270 */
[----:B------:R-:W-:Y:S01]  /*ac60*/  VIADD R35, R9, 0xb8 ;  /* 0x000000b809237836 */ /* 0x000fe20000000000 */
[----:B------:R1:W-:Y:S01]  /*ac70*/  @!P0 ST.E.64 desc[UR46][R12.64], R62 ;  /* 0x0000003e0c008985 */ /* 0x0003e2000c101b2e */
[----:B------:R-:W-:Y:S01]  /*ac80*/  @!P5 LEA.HI R30, R30, R30, RZ, 0x1 ;  /* 0x0000001e1e1ed211 */ /* 0x000fe200078f08ff */
[----:B------:R-:W-:-:S02]  /*ac90*/  @!P2 IMAD.WIDE R4, R5, 0x4, R14 ;  /* 0x000000040504a825 */ /* 0x000fc400078e020e */
[----:B------:R-:W-:Y:S02]  /*aca0*/  ISETP.GE.AND P0, PT, R35, UR4, PT ;  /* 0x0000000423007c0c */ /* 0x000fe4000bf06270 */
[----:B------:R-:W-:Y:S01]  /*acb0*/  @!P5 LOP3.LUT R31, R30, 0xfffffffe, RZ, 0xc0, !PT ;  /* 0xfffffffe1e1fd812 */ /* 0x000fe200078ec0ff */
[----:B------:R-:W-:Y:S01]  /*acc0*/  VIADD R8, R9, 0xc0 ;  /* 0x000000c009087836 */ /* 0x000fe20000000000 */
[----:B0-----:R-:W-:Y:S01]  /*acd0*/  @!P3 LOP3.LUT R7, R0, 0xfffffffe, RZ, 0xc0, !PT ;  /* 0xfffffffe0007b812 */ /* 0x001fe200078ec0ff */
[----:B------:R0:W-:Y:S02]  /*ace0*/  @!P2 ST.E.64 desc[UR46][R4.64], R128 ;  /* 0x000000800400a985 */ /* 0x0001e4000c101b2e */
[----:B------:R-:W-:Y:S01]  /*acf0*/  @!P1 LEA.HI R34, R34, R34, RZ, 0x1 ;  /* 0x0000002222229211 */ /* 0x000fe200078f08ff */
[--C-:B------:R-:W-:Y:S01]  /*ad00*/  @!P5 IMAD.WIDE R30, R31, 0x4, R14.reuse ;  /* 0x000000041f1ed825 */ /* 0x100fe200078e020e */
[----:B------:R-:W-:Y:S02]  /*ad10*/  ISETP.GE.AND P2, PT, R8, UR4, PT ;  /* 0x0000000408007c0c */ /* 0x000fe4000bf46270 */
[----:B-1----:R-:W-:Y:S01]  /*ad20*/  @!P4 LOP3.LUT R13, R39, 0xfffffffe, RZ, 0xc0, !PT ;  /* 0xfffffffe270dc812 */ /* 0x002fe200078ec0ff */
[----:B------:R-:W-:Y:S01]  /*ad30*/  @!P3 IMAD.WIDE R6, R7, 0x4, R14 ;  /* 0x000000040706b825 */ /* 0x000fe200078e020e */
[----:B------:R-:W-:-:S02]  /*ad40*/  @!P0 LEA.HI R0, R35, R35, RZ, 0x1 ;  /* 0x0000002323008211 */ /* 0x000fc400078f08ff */
[----:B------:R-:W-:Y:S01]  /*ad50*/  @!P1 LOP3.LUT R35, R34, 0xfffffffe, RZ, 0xc0, !PT ;  /* 0xfffffffe22239812 */ /* 0x000fe200078ec0ff */
[--C-:B------:R-:W-:Y:S01]  /*ad60*/  @!P4 IMAD.WIDE R12, R13, 0x4, R14.reuse ;  /* 0x000000040d0cc825 */ /* 0x100fe200078e020e */
[----:B------:R-:W-:Y:S01]  /*ad70*/  @!P0 LOP3.LUT R37, R0, 0xfffffffe, RZ, 0xc0, !PT ;  /* 0xfffffffe00258812 */ /* 0x000fe200078ec0ff */
[----:B------:R1:W-:Y:S02]  /*ad80*/  @!P3 ST.E.64 desc[UR46][R6.64], R124 ;  /* 0x0000007c0600b985 */ /* 0x0003e4000c101b2e */
[----:B0-----:R-:W-:Y:S02]  /*ad90*/  @!P1 IMAD.WIDE R4, R35, 0x4, R14 ;  /* 0x0000000423049825 */ /* 0x001fe400078e020e */
[----:B------:R0:W-:Y:S01]  /*ada0*/  @!P4 ST.E.64 desc[UR46][R12.64], R16 ;  /* 0x000000100c00c985 */ /* 0x0001e2000c101b2e */
[----:B------:R-:W-:Y:S01]  /*adb0*/  @!P2 LEA.HI R8, R8, R8, RZ, 0x1 ;  /* 0x000000080808a211 */ /* 0x000fe200078f08ff */
[C---:B------:R-:W-:Y:S02]  /*adc0*/  VIADD R0, R9.reuse, 0xd0 ;  /* 0x000000d009007836 */ /* 0x040fe40000000000 */
[----:B------:R2:W-:Y:S01]  /*add0*/  @!P5 ST.E.64 desc[UR46][R30.64], R18 ;  /* 0x000000121e00d985 */ /* 0x0005e2000c101b2e */
[----:B------:R-:W-:-:S03]  /*ade0*/  VIADD R34, R9, 0xc8 ;  /* 0x000000c809227836 */ /* 0x000fc60000000000 */
[----:B------:R3:W-:Y:S01]  /*adf0*/  @!P1 ST.E.64 desc[UR46][R4.64], R20 ;  /* 0x0000001404009985 */ /* 0x0007e2000c101b2e */
[----:B------:R-:W-:Y:S01]  /*ae00*/  ISETP.GE.AND P1, PT, R0, UR4, PT ;  /* 0x0000000400007c0c */ /* 0x000fe2000bf26270 */
[----:B-1----:R-:W-:Y:S01]  /*ae10*/  @!P0 IMAD.WIDE R6, R37, 0x4, R14 ;  /* 0x0000000425068825 */ /* 0x002fe200078e020e */
[----:B------:R-:W-:-:S03]  /*ae20*/  ISETP.GE.AND P3, PT, R34, UR4, PT ;  /* 0x0000000422007c0c */ /* 0x000fc6000bf66270 */
[C---:B0-----:R-:W-:Y:S01]  /*ae30*/  VIADD R12, R9.reuse, 0xd8 ;  /* 0x000000d8090c7836 */ /* 0x041fe20000000000 */
[----:B------:R0:W-:Y:S01]  /*ae40*/  @!P0 ST.E.64 desc[UR46][R6.64], R24 ;  /* 0x0000001806008985 */ /* 0x0001e2000c101b2e */
[C---:B------:R-:W-:Y:S01]  /*ae50*/  VIADD R16, R9.reuse, 0xe0 ;  /* 0x000000e009107836 */ /* 0x040fe20000000000 */
[----:B------:R-:W-:Y:S01]  /*ae60*/  @!P2 LOP3.LUT R13, R8, 0xfffffffe, RZ, 0xc0, !PT ;  /* 0xfffffffe080da812 */ /* 0x000fe200078ec0ff */
[C---:B--2---:R-:W-:Y:S01]  /*ae70*/  VIADD R18, R9.reuse, 0xe8 ;  /* 0x000000e809127836 */ /* 0x044fe20000000000 */
[----:B------:R-:W-:Y:S01]  /*ae80*/  ISETP.GE.AND P0, PT, R12, UR4, PT ;  /* 0x000000040c007c0c */ /* 0x000fe2000bf06270 */
[----:B------:R-:W-:Y:S01]  /*ae90*/  VIADD R19, R9, 0xf0 ;  /* 0x000000f009137836 */ /* 0x000fe20000000000 */
[----:B------:R-:W-:Y:S01]  /*aea0*/  ISETP.GE.AND P4, PT, R16, UR4, PT ;  /* 0x0000000410007c0c */ /* 0x000fe2000bf86270 */
[----:B---3--:R-:W-:Y:S01]  /*aeb0*/  @!P2 IMAD.WIDE R4, R13, 0x4, R14 ;  /* 0x000000040d04a825 */ /* 0x008fe200078e020e */
[----:B------:R-:W-:Y:S02]  /*aec0*/  ISETP.GE.AND P5, PT, R18, UR4, PT ;  /* 0x0000000412007c0c */ /* 0x000fe4000bfa6270 */
[----:B------:R-:W-:Y:S01]  /*aed0*/  ISETP.GE.AND P6, PT, R19, UR4, PT ;  /* 0x0000000413007c0c */ /* 0x000fe2000bfc6270 */
[----:B------:R-:W-:Y:S01]  /*aee0*/  VIADD R9, R9, 0xf8 ;  /* 0x000000f809097836 */ /* 0x000fe20000000000 */
[----:B------:R-:W-:Y:S01]  /*aef0*/  @!P1 LEA.HI R0, R0, R0, RZ, 0x1 ;  /* 0x0000000000009211 */ /* 0x000fe200078f08ff */
[----:B------:R1:W-:Y:S01]  /*af00*/  @!P2 ST.E.64 desc[UR46][R4.64], R22 ;  /* 0x000000160400a985 */ /* 0x0003e2000c101b2e */
[----:B------:R-:W-:-:S02]  /*af10*/  @!P3 LEA.HI R34, R34, R34, RZ, 0x1 ;  /* 0x000000222222b211 */ /* 0x000fc400078f08ff */
[----:B------:R-:W-:Y:S02]  /*af20*/  @!P1 LOP3.LUT R13, R0, 0xfffffffe, RZ, 0xc0, !PT ;  /* 0xfffffffe000d9812 */ /* 0x000fe400078ec0ff */
[----:B------:R-:W-:Y:S02]  /*af30*/  @!P0 LEA.HI R0, R12, R12, RZ, 0x1 ;  /* 0x0000000c0c008211 */ /* 0x000fe400078f08ff */
[----:B0-----:R-:W-:Y:S01]  /*af40*/  @!P3 LOP3.LUT R7, R34, 0xfffffffe, RZ, 0xc0, !PT ;  /* 0xfffffffe2207b812 */ /* 0x001fe200078ec0ff */
[--C-:B------:R-:W-:Y:S01]  /*af50*/  @!P1 IMAD.WIDE R12, R13, 0x4, R14.reuse ;  /* 0x000000040d0c9825 */ /* 0x100fe200078e020e */
[----:B------:R-:W-:Y:S02]  /*af60*/  @!P4 LEA.HI R16, R16, R16, RZ, 0x1 ;  /* 0x000000101010c211 */ /* 0x000fe400078f08ff */
[----:B------:R-:W-:Y:S01]  /*af70*/  @!P0 LOP3.LUT R17, R0, 0xfffffffe, RZ, 0xc0, !PT ;  /* 0xfffffffe00118812 */ /* 0x000fe200078ec0ff */
[----:B------:R-:W-:Y:S01]  /*af80*/  @!P3 IMAD.WIDE R6, R7, 0x4, R14 ;  /* 0x000000040706b825 */ /* 0x000fe200078e020e */
[----:B------:R-:W-:-:S02]  /*af90*/  @!P5 LEA.HI R18, R18, R18, RZ, 0x1 ;  /* 0x000000121212d211 */ /* 0x000fc400078f08ff */
[----:B------:R-:W-:Y:S02]  /*afa0*/  @!P6 LEA.HI R0, R19, R19, RZ, 0x1 ;  /* 0x000000131300e211 */ /* 0x000fe400078f08ff */
[----:B------:R-:W-:Y:S01]  /*afb0*/  @!P4 LOP3.LUT R19, R16, 0xfffffffe, RZ, 0xc0, !PT ;  /* 0xfffffffe1013c812 */ /* 0x000fe200078ec0ff */
[--C-:B------:R-:W-:Y:S01]  /*afc0*/  @!P0 IMAD.WIDE R16, R17, 0x4, R14.reuse ;  /* 0x0000000411108825 */ /* 0x100fe200078e020e */
[----:B------:R-:W-:Y:S01]  /*afd0*/  @!P5 LOP3.LUT R21, R18, 0xfffffffe, RZ, 0xc0, !PT ;  /* 0xfffffffe1215d812 */ /* 0x000fe200078ec0ff */
[----:B------:R0:W-:Y:S01]  /*afe0*/  @!P3 ST.E.64 desc[UR46][R6.64], R42 ;  /* 0x0000002a0600b985 */ /* 0x0001e2000c101b2e */
[----:B-1----:R-:W-:Y:S01]  /*aff0*/  @!P6 LOP3.LUT R23, R0, 0xfffffffe, RZ, 0xc0, !PT ;  /* 0xfffffffe0017e812 */ /* 0x002fe200078ec0ff */
[--C-:B------:R-:W-:Y:S02]  /*b000*/  @!P4 IMAD.WIDE R4, R19, 0x4, R14.reuse ;  /* 0x000000041304c825 */ /* 0x100fe400078e020e */
[----:B------:R1:W-:Y:S02]  /*b010*/  @!P1 ST.E.64 desc[UR46][R12.64], R26 ;  /* 0x0000001a0c009985 */ /* 0x0003e4000c101b2e */
[----:B------:R-:W-:-:S02]  /*b020*/  @!P6 IMAD.WIDE R18, R23, 0x4, R14 ;  /* 0x000000041712e825 */ /* 0x000fc400078e020e */
[----:B------:R1:W-:Y:S01]  /*b030*/  @!P0 ST.E.64 desc[UR46][R16.64], R64 ;  /* 0x0000004010008985 */ /* 0x0003e2000c101b2e */
[----:B------:R-:W-:-:S03]  /*b040*/  ISETP.GE.AND P0, PT, R9, UR4, PT ;  /* 0x0000000409007c0c */ /* 0x000fc6000bf06270 */
[----:B------:R1:W-:Y:S01]  /*b050*/  @!P4 ST.E.64 desc[UR46][R4.64], R10 ;  /* 0x0000000a0400c985 */ /* 0x0003e2000c101b2e */
[----:B0-----:R-:W-:-:S05]  /*b060*/  @!P5 IMAD.WIDE R6, R21, 0x4, R14 ;  /* 0x000000041506d825 */ /* 0x001fca00078e020e */
[----:B------:R1:W-:Y:S04]  /*b070*/  @!P5 ST.E.64 desc[UR46][R6.64], R28 ;  /* 0x0000001c0600d985 */ /* 0x0003e8000c101b2e */
[----:B------:R1:W-:Y:S01]  /*b080*/  @!P6 ST.E.64 desc[UR46][R18.64], R32 ;  /* 0x000000201200e985 */ /* 0x0003e2000c101b2e */
[----:B------:R-:W-:Y:S05]  /*b090*/  @P0 BRA `(.L_x_8) ;  /* 0x0000005400480947 */ /* 0x000fea0003800000 */
[----:B------:R-:W-:-:S04]  /*b0a0*/  LEA.HI R9, R9, R9, RZ, 0x1 ;  /* 0x0000000909097211 */ /* 0x000fc800078f08ff */
[----:B------:R-:W-:-:S05]  /*b0b0*/  LOP3.LUT R9, R9, 0xfffffffe, RZ, 0xc0, !PT ;  /* 0xfffffffe09097812 */ /* 0x000fca00078ec0ff */
[----:B------:R-:W-:-:S05]  /*b0c0*/  IMAD.WIDE R14, R9, 0x4, R14 ;  /* 0x00000004090e7825 */ /* 0x000fca00078e020e */
[----:B------:R0:W-:Y:S01]  /*b0d0*/  ST.E.64 desc[UR46][R14.64], R2 ;  /* 0x000000020e007985 */ /* 0x0001e2000c101b2e */
[----:B------:R-:W-:Y:S05]  /*b0e0*/  BRA `(.L_x_8) ;  /* 0x0000005400347947 */ /* 0x000fea0003800000 */
.L_x_35:
[----:B------:R-:W0:Y:S02]  /*b0f0*/  S2R R0, SR_TID.X ;  /* 0x0000000000007919 */ /* 0x000e240000002100 */
[----:B0-----:R-:W-:-:S05]  /*b100*/  VIADD R2, R0, 0xffffff80 ;  /* 0xffffff8000027836 */ /* 0x001fca0000000000 */
[----:B------:R-:W-:-:S13]  /*b110*/  ISETP.GT.AND P0, PT, R2, 0x7f, PT ;  /* 0x0000007f0200780c */ /* 0x000fda0003f04270 */
[----:B------:R-:W-:Y:S05]  /*b120*/  @P0 BRA `(.L_x_8) ;  /* 0x0000005400240947 */ /* 0x000fea0003800000 */
[----:B------:R-:W0:Y:S01]  /*b130*/  S2R R3, SR_CTAID.X ;  /* 0x0000000000037919 */ /* 0x000e220000002500 */
[----:B------:R-:W1:Y:S01]  /*b140*/  LDC R6, c[0x0][0xbe8] ;  /* 0x0002fa00ff067b82 */ /* 0x000e620000000800 */
[----:B------:R-:W-:Y:S01]  /*b150*/  ULDC UR4, c[0x0][0xa88] ;  /* 0x0002a20000047ab9 */ /* 0x000fe20000000800 */
[----:B0-----:R-:W-:Y:S02]  /*b160*/  IMAD R0, R3, 0x80, R0 ;  /* 0x0000008003007824 */ /* 0x001fe400078e0200 */
[----:B-1----:R-:W-:Y:S02]  /*b170*/  IMAD R3, R6, UR4, RZ ;  /* 0x0000000406037c24 */ /* 0x002fe4000f8e02ff */
[----:B------:R-:W-:-:S05]  /*b180*/  VIADD R0, R0, 0xffffff80 ;  /* 0xffffff8000007836 */ /* 0x000fca0000000000 */
[----:B------:R-:W-:-:S13]  /*b190*/  ISETP.GE.AND P0, PT, R0, R3, PT ;  /* 0x000000030000720c */ /* 0x000fda0003f06270 */
[----:B------:R-:W-:Y:S05]  /*b1a0*/  @P0 BRA `(.L_x_8) ;  /* 0x0000005400040947 */ /* 0x000fea0003800000 */
[----:B------:R-:W-:Y:S01]  /*b1b0*/  ISETP.NE.AND P0, PT, R6, 0x1, PT ;  /* 0x000000010600780c */ /* 0x000fe20003f05270 */
[----:B------:R-:W0:Y:S01]  /*b1c0*/  LDC.64 R10, c[0x0][0xbd8] ;  /* 0x0002f600ff0a7b82 */ /* 0x000e220000000a00 */
[----:B------:R-:W-:Y:S01]  /*b1d0*/  USHF.R.S32.HI UR6, URZ, 0x1f, UR38 ;  /* 0x0000001f3f067899 */ /* 0x000fe20008011426 */
[----:B------:R-:W-:Y:S01]  /*b1e0*/  IMAD.MOV.U32 R5, RZ, RZ, R0 ;  /* 0x000000ffff057224 */ /* 0x000fe200078e0000 */
[----:B------:R-:W-:Y:S02]  /*b1f0*/  ULDC.64 UR8, c[0x0][0xbd0] ;  /* 0x0002f40000087ab9 */ /* 0x000fe40000000a00 */
[----:B------:R-:W-:Y:S02]  /*b200*/  UIMAD UR6, UR6, UR8, URZ ;  /* 0x00000008060672a4 */ /* 0x000fe4000f8e023f */
[----:B------:R-:W-:Y:S01]  /*b210*/  UIMAD.WIDE.U32 UR4, UR38, UR8, URZ ;  /* 0x00000008260472a5 */ /* 0x000fe2000f8e003f */
[----:B------:R-:W1:Y:S01]  /*b220*/  S2UR UR7, SR_CTAID.Y ;  /* 0x00000000000779c3 */ /* 0x000e620000002600 */
[----:B------:R-:W-:-:S04]  /*b230*/  UIMAD UR6, UR38, UR9, UR6 ;  /* 0x00000009260672a4 */ /* 0x000fc8000f8e0206 */
[----:B------:R-:W-:Y:S01]  /*b240*/  UIADD3 UR6, UR5, UR6, URZ ;  /* 0x0000000605067290 */ /* 0x000fe2000fffe03f */
[----:B------:R-:W-:Y:S01]  /*b250*/  MOV R2, UR4 ;  /* 0x0000000400027c02 */ /* 0x000fe20008000f00 */
[----:B------:R-:W-:Y:S01]  /*b260*/  IMAD.U32 R3, RZ, RZ, UR5 ;  /* 0x00000005ff037e24 */ /* 0x000fe2000f8e00ff */
[----:B------:R-:W2:Y:S01]  /*b270*/  @P0 LDC R7, c[0x0][0xbec] ;  /* 0x0002fb00ff070b82 */ /* 0x000ea20000000800 */
[----:B------:R-:W-:Y:S02]  /*b280*/  ULDC.64 UR4, c[0x0][0xbe0] ;  /* 0x0002f80000047ab9 */ /* 0x000fe40000000a00 */
[----:B------:R-:W-:-:S05]  /*b290*/  IMAD.U32 R3, RZ, RZ, UR6 ;  /* 0x00000006ff037e24 */ /* 0x000fca000f8e00ff */
[----:B------:R-:W3:Y:S01]  /*b2a0*/  @P0 LDC R9, c[0x0][0xbf0] ;  /* 0x0002fc00ff090b82 */ /* 0x000ee20000000800 */
[C---:B0-----:R-:W-:Y:S02]  /*b2b0*/  IMAD R12, R10.reuse, UR40, RZ ;  /* 0x000000280a0c7c24 */ /* 0x041fe4000f8e02ff */
[----:B------:R-:W-:-:S04]  /*b2c0*/  IMAD.WIDE.U32 R2, R10, UR37, R2 ;  /* 0x000000250a027c25 */ /* 0x000fc8000f8e0002 */
[----:B------:R-:W-:Y:S01]  /*b2d0*/  IMAD R11, R11, UR37, R12 ;  /* 0x000000250b0b7c24 */ /* 0x000fe2000f8e020c */
[----:B------:R-:W1:Y:S03]  /*b2e0*/  LDC R8, c[0x0][0xc50] ;  /* 0x00031400ff087b82 */ /* 0x000e660000000800 */
[----:B------:R-:W-:Y:S02]  /*b2f0*/  IMAD.IADD R3, R11, 0x1, R3 ;  /* 0x000000010b037824 */ /* 0x000fe400078e0203 */
[----:B--2---:R-:W-:-:S04]  /*b300*/  @P0 IMAD.HI.U32 R4, R0, R7, RZ ;  /* 0x0000000700040227 */ /* 0x004fc800078e00ff */
[----:B------:R-:W-:Y:S01]  /*b310*/  IMAD R7, RZ, RZ, -UR38 ;  /* 0x80000026ff077e24 */ /* 0x000fe2000f8e02ff */
[----:B---3--:R-:W-:-:S03]  /*b320*/  @P0 SHF.R.U32.HI R5, RZ, R9, R4 ;  /* 0x00000009ff050219 */ /* 0x008fc60000011604 */
[----:B-1----:R-:W-:Y:S02]  /*b330*/  IMAD R9, R8, R7, UR7 ;  /* 0x0000000708097e24 */ /* 0x002fe4000f8e0207 */
[----:B------:R-:W-:Y:S02]  /*b340*/  IMAD.MOV R7, RZ, RZ, -R5 ;  /* 0x000000ffff077224 */ /* 0x000fe400078e0a05 */
[----:B------:R-:W-:Y:S01]  /*b350*/  IMAD.WIDE.U32 R2, R9, UR4, R2 ;  /* 0x0000000409027c25 */ /* 0x000fe2000f8e0002 */
[----:B------:R-:W-:-:S03]  /*b360*/  SHF.R.S32.HI R4, RZ, 0x1f, R9 ;  /* 0x0000001fff047819 */ /* 0x000fc60000011409 */
[----:B------:R-:W-:Y:S01]  /*b370*/  IMAD R7, R6, R7, R0 ;  /* 0x0000000706077224 */ /* 0x000fe200078e0200 */
[----:B------:R-:W-:Y:S01]  /*b380*/  IADD3 R2, P0, R5, R2, RZ ;  /* 0x0000000205027210 */ /* 0x000fe20007f1e0ff */
[----:B------:R-:W-:-:S03]  /*b390*/  IMAD R4, R4, UR4, RZ ;  /* 0x0000000404047c24 */ /* 0x000fc6000f8e02ff */
[----:B------:R-:W-:Y:S01]  /*b3a0*/  SHF.R.S32.HI R0, RZ, 0x1f, R7 ;  /* 0x0000001fff007819 */ /* 0x000fe20000011407 */
[----:B------:R-:W-:Y:S01]  /*b3b0*/  IMAD R4, R9, UR5, R4 ;  /* 0x0000000509047c24 */ /* 0x000fe2000f8e0204 */
[----:B------:R-:W-:Y:S01]  /*b3c0*/  SHF.R.S32.HI R9, RZ, 0x1f, R5 ;  /* 0x0000001fff097819 */ /* 0x000fe20000011405 */
[----:B------:R-:W-:Y:S02]  /*b3d0*/  ULDC.64 UR4, c[0x0][0xbc8] ;  /* 0x0002f20000047ab9 */ /* 0x000fe40000000a00 */
[----:B------:R-:W-:Y:S01]  /*b3e0*/  IMAD R0, R0, UR4, RZ ;  /* 0x0000000400007c24 */ /* 0x000fe2000f8e02ff */
[----:B------:R-:W-:-:S03]  /*b3f0*/  IADD3.X R3, R9, R3, R4, P0, !PT ;  /* 0x0000000309037210 */ /* 0x000fc600007fe404 */
[C---:B------:R-:W-:Y:S02]  /*b400*/  IMAD R5, R7.reuse, UR5, R0 ;  /* 0x0000000507057c24 */ /* 0x040fe4000f8e0200 */
[----:B------:R-:W-:Y:S01]  /*b410*/  IMAD.WIDE.U32 R2, R7, UR4, R2 ;  /* 0x0000000407027c25 */ /* 0x000fe2000f8e0002 */
[----:B------:R-:W-:-:S03]  /*b420*/  ULDC.64 UR4, c[0x0][0xba8] ;  /* 0x0002ea0000047ab9 */ /* 0x000fc60000000a00 */
[----:B------:R-:W-:Y:S01]  /*b430*/  IMAD.IADD R3, R3, 0x1, R5 ;  /* 0x0000000103037824 */ /* 0x000fe200078e0205 */
[----:B------:R-:W-:-:S04]  /*b440*/  LEA R4, P0, R2, UR4, 0x2 ;  /* 0x0000000402047c11 */ /* 0x000fc8000f8010ff */
[----:B------:R-:W-:Y:S01]  /*b450*/  LEA.HI.X R5, R2, UR5, R3, 0x2, P0 ;  /* 0x0000000502057c11 */ /* 0x000fe200080f1403 */
[----:B------:R-:W-:-:S05]  /*b460*/  IMAD.MOV.U32 R3, RZ, RZ, -0x800000 ;  /* 0xff800000ff037424 */ /* 0x000fca00078e00ff */
[----:B------:R0:W-:Y:S01]  /*b470*/  STG.E desc[UR46][R4.64], R3 ;  /* 0x0000000304007986 */ /* 0x0001e2000c10192e */
[----:B------:R-:W-:Y:S05]  /*b480*/  BRA `(.L_x_8) ;  /* 0x00000050004c7947 */ /* 0x000fea0003800000 */
.L_x_6:
[----:B------:R-:W-:-:S08]  /*b490*/  NOP ;  /* 0x0000000000007918 */ /* 0x000fd00000000000 */
[----:B------:R-:W0:-:S00]  /*b4a0*/  USETMAXREG.DEALLOC.CTAPOOL 0x28 ;  /* 0x00000028000079c8 */ /* 0x000e0000080e0500 */
[----:B0-----:R-:W-:Y:S01]  /*b4b0*/  LOP3.LUT R19, R0, 0x3, RZ, 0xc0, !PT ;  /* 0x0000000300137812 */ /* 0x001fe200078ec0ff */
[----:B------:R-:W0:Y:S05]  /*b4c0*/  S2R R24, SR_CTAID.Z ;  /* 0x0000000000187919 */ /* 0x000e2a0000002700 */
[----:B-1----:R-:W1:Y:S01]  /*b4d0*/  S2UR UR6, SR_CTAID.Y ;  /* 0x00000000000679c3 */ /* 0x002e620000002600 */
[----:B------:R-:W2:Y:S02]  /*b4e0*/  SHFL.IDX PT, R0, R19, RZ, 0x1f ;  /* 0x00001fff13007589 */ /* 0x000ea400000e0000 */
[----:B--2---:R-:W-:-:S13]  /*b4f0*/  ISETP.NE.AND P0, PT, R0, RZ, PT ;  /* 0x000000ff0000720c */ /* 0x004fda0003f05270 */
[----:B01----:R-:W-:Y:S05]  /*b500*/  @!P0 BRA `(.L_x_38) ;  /* 0x0000000000288947 */ /* 0x003fea0003800000 */
[----:B------:R-:W-:Y:S01]  /*b510*/  ULDC UR7, c[0x0][0xc50] ;  /* 0x0003140000077ab9 */ /* 0x000fe20000000800 */
[----:B------:R-:W-:Y:S01]  /*b520*/  UMOV UR40, UR6 ;  /* 0x0000000600287c82 */ /* 0x000fe20008000000 */
[----:B------:R-:W-:-:S06]  /*b530*/  UISETP.NE.AND UP0, UPT, UR7, 0x1, UPT ;  /* 0x000000010700788c */ /* 0x000fcc000bf05270 */
[----:B------:R-:W-:-:S13]  /*b540*/  PLOP3.LUT P0, PT, PT, PT, UP0, 0x80, 0x0 ;  /* 0x000000000000781c */ /* 0x000fda0003f0f008 */
[----:B------:R-:W-:Y:S05]  /*b550*/  @!P0 BRA `(.L_x_39) ;  /* 0x0000000000308947 */ /* 0x000fea0003800000 */
[----:B------:R-:W-:Y:S01]  /*b560*/  ULDC UR4, c[0x0][0xc54] ;  /* 0x0003150000047ab9 */ /* 0x000fe20000000800 */
[----:B------:R-:W-:Y:S01]  /*b570*/  ULDC UR40, c[0x0][0xc58] ;  /* 0x0003160000287ab9 */ /* 0x000fe20000000800 */
[----:B------:R-:W-:-:S04]  /*b580*/  UIMAD.WIDE.U32 UR4, UR6, UR4, URZ ;  /* 0x00000004060472a5 */ /* 0x000fc8000f8e003f */
[----:B------:R-:W-:Y:S01]  /*b590*/  USHF.R.U32.HI UR40, URZ, UR40, UR5 ;  /* 0x000000283f287299 */ /* 0x000fe20008011605 */
[----:B------:R-:W-:Y:S11]  /*b5a0*/  BRA `(.L_x_39) ;  /* 0x00000000001c7947 */ /* 0x000ff60003800000 */
.L_x_38:
[----:B------:R-:W-:Y:S01]  /*b5b0*/  ULDC UR7, c[0x0][0xc50] ;  /* 0x0003140000077ab9 */ /* 0x000fe20000000800 */
[----:B------:R-:W-:Y:S01]  /*b5c0*/  UMOV UR40, UR6 ;  /* 0x0000000600287c82 */ /* 0x000fe20008000000 */
[----:B------:R-:W-:-:S11]  /*b5d0*/  UISETP.NE.AND UP0, UPT, UR7, 0x1, UPT ;  /* 0x000000010700788c */ /* 0x000fd6000bf05270 */
[----:B------:R-:W-:Y:S01]  /*b5e0*/  @UP0 ULDC UR4, c[0x0][0xc54] ;  /* 0x0003150000040ab9 */ /* 0x000fe20000000800 */
[----:B------:R-:W-:Y:S01]  /*b5f0*/  @UP0 ULDC UR8, c[0x0][0xc58] ;  /* 0x0003160000080ab9 */ /* 0x000fe20000000800 */
[----:B------:R-:W-:-:S04]  /*b600*/  UIMAD.WIDE.U32 UR4, UR6, UR4, URZ ;  /* 0x00000004060472a5 */ /* 0x000fc8000f8e003f */
[----:B------:R-:W-:-:S12]  /*b610*/  @UP0 USHF.R.U32.HI UR40, URZ, UR8, UR5 ;  /* 0x000000083f280299 */ /* 0x000fd80008011605 */
.L_x_39:
[----:B------:R-:W-:Y:S01]  /*b620*/  ISETP.GE.AND P0, PT, R24, RZ, PT ;  /* 0x000000ff1800720c */ /* 0x000fe20003f06270 */
[----:B------:R-:W-:Y:S01]  /*b630*/  UIADD3 UR4, -UR40, URZ, URZ ;  /* 0x0000003f28047290 */ /* 0x000fe2000fffe13f */
[----:B------:R-:W-:Y:S02]  /*b640*/  IMAD.MOV.U32 R33, RZ, RZ, 0x1 ;  /* 0x00000001ff217424 */ /* 0x000fe400078e00ff */
[----:B------:R-:W-:Y:S01]  /*b650*/  IMAD.MOV.U32 R0, RZ, RZ, RZ ;  /* 0x000000ffff007224 */ /* 0x000fe200078e00ff */
[----:B------:R-:W-:Y:S01]  /*b660*/  UIMAD UR4, UR7, UR4, UR6 ;  /* 0x00000004070472a4 */ /* 0x000fe2000f8e0206 */
[----:B------:R-:W-:-:S07]  /*b670*/  IMAD.MOV.U32 R2, RZ, RZ, 0x1 ;  /* 0x00000001ff027424 */ /* 0x000fce00078e00ff */
[----:B------:R-:W-:Y:S05]  /*b680*/  @!P0 BRA `(.L_x_40) ;  /* 0x0000004800fc8947 */ /* 0x000fea0003800000 */
[----:B------:R-:W0:Y:S01]  /*b690*/  LDC.64 R2, c[0x0][0xa28] ;  /* 0x00028a00ff027b82 */ /* 0x000e220000000a00 */
[----:B------:R-:W-:Y:S01]  /*b6a0*/  ULDC.64 UR6, c[0x0][0x418] ;  /* 0x0001060000067ab9 */ /* 0x000fe20000000a00 */
[----:B------:R-:W-:Y:S01]  /*b6b0*/  ULDC UR5, c[0x0][0x424] ;  /* 0x0001090000057ab9 */ /* 0x000fe20000000800 */
[----:B------:R-:W-:Y:S01]  /*b6c0*/  ULDC UR38, c[0x0][0x2f0] ;  /* 0x0000bc0000267ab9 */ /* 0x000fe20000000800 */
[----:B------:R-:W-:Y:S01]  /*b6d0*/  IMAD.MOV.U32 R18, RZ, RZ, RZ ;  /* 0x000000ffff127224 */ /* 0x000fe200078e00ff */
[----:B0-----:R-:W-:-:S04]  /*b6e0*/  ISETP.NE.U32.AND P0, PT, R2, RZ, PT ;  /* 0x000000ff0200720c */ /* 0x001fc80003f05070 */
[----:B------:R-:W-:Y:S01]  /*b6f0*/  ISETP.NE.AND.EX P0, PT, R3, RZ, PT, P0 ;  /* 0x000000ff0300720c */ /* 0x000fe20003f05300 */
[----:B------:R-:W-:-:S12]  /*b700*/  UISETP.NE.U32.AND UP0, UPT, UR6, URZ, UPT ;  /* 0x0000003f0600728c */ /* 0x000fd8000bf05070 */
[----:B------:R-:W0:Y:S01]  /*b710*/  @P0 LDC.64 R2, c[0x0][0xa28] ;  /* 0x00028a00ff020b82 */ /* 0x000e220000000a00 */
[----:B------:R-:W-:-:S04]  /*b720*/  UISETP.NE.AND.EX UP0, UPT, UR7, URZ, UPT, UP0 ;  /* 0x0000003f0700728c */ /* 0x000fc8000bf05300 */
[----:B------:R-:W-:-:S04]  /*b730*/  USEL UR5, UR5, 0x1, UP0 ;  /* 0x0000000105057887 */ /* 0x000fc80008000000 */
[----:B------:R-:W-:Y:S01]  /*b740*/  UIMAD UR38, UR5, UR38, URZ ;  /* 0x00000026052672a4 */ /* 0x000fe2000f8e023f */
[----:B------:R-:W1:Y:S03]  /*b750*/  S2R R26, SR_CTAID.X ;  /* 0x00000000001a7919 */ /* 0x000e660000002500 */
[----:B------:R-:W-:Y:S02]  /*b760*/  UISETP.GE.AND UP0, UPT, UR38, 0x1, UPT ;  /* 0x000000012600788c */ /* 0x000fe4000bf06270 */
[----:B------:R-:W-:Y:S01]  /*b770*/  UIADD3 UR5, UR38, 0x7f, URZ ;  /* 0x0000007f26057890 */ /* 0x000fe2000fffe03f */
[----:B0-----:R-:W-:-:S05]  /*b780*/  @P0 IMAD.WIDE R2, R24, 0x4, R2 ;  /* 0x0000000418020825 */ /* 0x001fca00078e0202 */
[----:B------:R0:W5:Y:S01]  /*b790*/  @P0 LDG.E R18, desc[UR46][R2.64] ;  /* 0x0000002e02120981 */ /* 0x000162000c1e1900 */
[----:B------:R-:W-:Y:S01]  /*b7a0*/  PLOP3.LUT P0, PT, PT, PT, UP0, 0x80, 0x0 ;  /* 0x000000000000781c */ /* 0x000fe20003f0f008 */
[----:B------:R-:W-:Y:S02]  /*b7b0*/  USHF.R.S32.HI UR6, URZ, 0x1f, UR5 ;  /* 0x0000001f3f067899 */ /* 0x000fe40008011405 */
[----:B------:R-:W-:Y:S02]  /*b7c0*/  ULOP3.LUT UR44, UR4, 0xffff, URZ, 0xc0, !UPT ;  /* 0x0000ffff042c7892 */ /* 0x000fe4000f8ec03f */
[----:B------:R-:W-:Y:S01]  /*b7d0*/  ULEA.HI UR6, UR6, UR5, URZ, 0x7 ;  /* 0x0000000506067291 */ /* 0x000fe2000f8f383f */
[----:B------:R-:W-:-:S03]  /*b7e0*/  UMOV UR37, URZ ;  /* 0x0000003f00257c82 */ /* 0x000fc60008000000 */
[----:B------:R-:W-:-:S04]  /*b7f0*/  USHF.R.S32.HI UR41, URZ, 0x7, UR6 ;  /* 0x000000073f297899 */ /* 0x000fc80008011406 */
[----:B01----:R-:W-:Y:S08]  /*b800*/  @!P0 BRA `(.L_x_41) ;  /* 0x0000000000848947 */ /* 0x003ff00003800000 */
[----:B------:R-:W-:-:S03]  /*b810*/  USHF.R.U32.HI UR6, URZ, 0x10, UR4 ;  /* 0x000000103f067899 */ /* 0x000fc60008011604 */
[----:B------:R-:W-:Y:S01]  /*b820*/  UMOV UR4, URZ ;  /* 0x0000003f00047c82 */ /* 0x000fe20008000000 */
[----:B------:R-:W-:-:S11]  /*b830*/  UISETP.NE.AND UP0, UPT, UR6, URZ, UPT ;  /* 0x0000003f0600728c */ /* 0x000fd6000bf05270 */
[----:B------:R-:W-:Y:S02]  /*b840*/  @!UP0 ULDC UR6, c[0x0][0x9f0] ;  /* 0x00027c0000068ab9 */ /* 0x000fe40000000800 */
[----:B------:R-:W-:Y:S01]  /*b850*/  IABS R0, UR6 ;  /* 0x0000000600007c13 */ /* 0x000fe20008000000 */
[----:B------:R-:W-:Y:S02]  /*b860*/  UIADD3 UR7, UR41, -0x1, UR6 ;  /* 0xffffffff29077890 */ /* 0x000fe4000fffe006 */
[----:B------:R-:W-:Y:S02]  /*b870*/  IABS R4, UR6 ;  /* 0x0000000600047c13 */ /* 0x000fe40008000000 */
[----:B------:R-:W-:Y:S02]  /*b880*/  R2UR UR10, R0 ;  /* 0x00000000000a72ca */ /* 0x000fe400000e0000 */
[----:B------:R-:W-:Y:S01]  /*b890*/  IABS R3, UR7 ;  /* 0x0000000700037c13 */ /* 0x000fe20008000000 */
[----:B------:R-:W-:-:S03]  /*b8a0*/  ULOP3.LUT UR7, UR7, UR6, URZ, 0x3c, !UPT ;  /* 0x0000000607077292 */ /* 0x000fc6000f8e3c3f */
[----:B------:R-:W-:-:S07]  /*b8b0*/  R2UR UR9, R3 ;  /* 0x00000000030972ca */ /* 0x000fce00000e0000 */
        /* <DEDUP_REMOVED lines=18> */
[----:B------:R-:W-:Y:S02]  /*b9e0*/  UISETP.NE.AND UP0, UPT, UR6, URZ, UPT ;  /* 0x0000003f0600728c */ /* 0x000fe4000bf05270 */
[----:B------:R-:W-:-:S09]  /*b9f0*/  @!UP1 UIADD3 UR5, -UR5, URZ, URZ ;  /* 0x0000003f05059290 */ /* 0x000fd2000fffe13f */
[----:B------:R-:W-:-:S07]  /*ba00*/  @!UP0 ULOP3.LUT UR5, URZ, UR6, URZ, 0x33, !UPT ;  /* 0x000000063f058292 */ /* 0x000fce000f8e333f */
[----:B------:R-:W-:-:S05]  /*ba10*/  UMOV UR37, UR5 ;  /* 0x0000000500257c82 */ /* 0x000fca0008000000 */
.L_x_41:
[----:B------:R-:W-:Y:S02]  /*ba20*/  UIMAD UR45, UR44, UR37, URZ ;  /* 0x000000252c2d72a4 */ /* 0x000fe4000f8e023f */
[----:B------:R-:W-:Y:S02]  /*ba30*/  IMAD.U32 R3, RZ, RZ, UR37 ;  /* 0x00000025ff037e24 */ /* 0x000fe4000f8e00ff */
[----:B------:R-:W-:Y:S02]  /*ba40*/  IMAD.MOV.U32 R2, RZ, RZ, 0x1 ;  /* 0x00000001ff027424 */ /* 0x000fe400078e00ff */
[----:B------:R-:W-:-:S05]  /*ba50*/  IMAD.U32 R0, RZ, RZ, UR45 ;  /* 0x0000002dff007e24 */ /* 0x000fca000f8e00ff */
[----:B------:R-:W-:-:S04]  /*ba60*/  VIADDMNMX R0, R0, R3, UR41, PT ;  /* 0x0000002900007e46 */ /* 0x000fc8000b800103 */
[----:B------:R-:W-:Y:S02]  /*ba70*/  R2UR UR48, R0 ;  /* 0x00000000003072ca */ /* 0x000fe400000e0000 */
[----:B------:R-:W-:-:S11]  /*ba80*/  MOV R0, RZ ;  /* 0x000000ff00007202 */ /* 0x000fd60000000f00 */
[----:B------:R-:W-:-:S06]  /*ba90*/  UISETP.GT.AND UP0, UPT, UR48, UR45, UPT ;  /* 0x0000002d3000728c */ /* 0x000fcc000bf04270 */
[----:B------:R-:W-:-:S13]  /*baa0*/  PLOP3.LUT P0, PT, PT, PT, UP0, 0x80, 0x0 ;  /* 0x000000000000781c */ /* 0x000fda0003f0f008 */
[----:B------:R-:W-:Y:S05]  /*bab0*/  @!P0 BRA `(.L_x_40) ;  /* 0x0000004400f08947 */ /* 0x000fea0003800000 */
[----:B------:R-:W0:Y:S01]  /*bac0*/  S2UR UR4, SR_CgaCtaId ;  /* 0x00000000000479c3 */ /* 0x000e220000008800 */
[----:B------:R-:W-:-:S04]  /*bad0*/  MOV R0, 0x400 ;  /* 0x0000040000007802 */ /* 0x000fc80000000f00 */
[----:B------:R-:W-:-:S13]  /*bae0*/  R2UR UR42, R0 ;  /* 0x00000000002a72ca */ /* 0x000fda00000e0000 */
[----:B0-----:R-:W-:-:S04]  /*baf0*/  ULEA UR42, UR4, UR42, 0x18 ;  /* 0x0000002a042a7291 */ /* 0x001fc8000f8ec03f */
[----:B------:R-:W-:-:S04]  /*bb00*/  UIADD3 UR4, UR42, 0x28400, URZ ;  /* 0x000284002a047890 */ /* 0x000fc8000fffe03f */
[----:B------:R-:W-:-:S06]  /*bb10*/  ULOP3.LUT UP0, URZ, UR4, 0x3ff, URZ, 0xc0, !UPT ;  /* 0x000003ff043f7892 */ /* 0x000fcc000f80c03f */
[----:B------:R-:W-:-:S13]  /*bb20*/  PLOP3.LUT P0, PT, PT, PT, UP0, 0x80, 0x0 ;  /* 0x000000000000781c */ /* 0x000fda0003f0f008 */
[----:B------:R-:W-:Y:S05]  /*bb30*/  @!P0 BRA `(.L_x_42) ;  /* 0x0000000000408947 */ /* 0x000fea0003800000 */
[----:B------:R-:W-:Y:S01]  /*bb40*/  MOV R2, 0x0 ;  /* 0x0000000000027802 */ /* 0x000fe20000000f00 */
[----:B------:R-:W-:Y:S01]  /*bb50*/  ULDC.64 UR4, c[0x4][0x1b0] ;  /* 0x01006c0000047ab9 */ /* 0x000fe20000000a00 */
[----:B------:R-:W-:Y:S01]  /*bb60*/  ULDC.64 UR6, c[0x4][0x1b8] ;  /* 0x01006e0000067ab9 */ /* 0x000fe20000000a00 */
[----:B------:R-:W-:Y:S02]  /*bb70*/  IMAD.U32 R4, RZ, RZ, UR4 ;  /* 0x00000004ff047e24 */ /* 0x000fe4000f8e00ff */
[----:B------:R-:W-:Y:S01]  /*bb80*/  IMAD.U32 R5, RZ, RZ, UR5 ;  /* 0x00000005ff057e24 */ /* 0x000fe2000f8e00ff */
[----:B------:R-:W0:Y:S01]  /*bb90*/  LDC.64 R2, c[0x4][R2] ;  /* 0x0100000002027b82 */ /* 0x000e220000000a00 */
[----:B------:R-:W-:Y:S01]  /*bba0*/  ULDC.64 UR4, c[0x4][0x100] ;  /* 0x0100400000047ab9 */ /* 0x000fe20000000a00 */
[----:B------:R-:W-:Y:S02]  /*bbb0*/  IMAD.U32 R6, RZ, RZ, UR6 ;  /* 0x00000006ff067e24 */ /* 0x000fe4000f8e00ff */
[----:B------:R-:W-:-:S02]  /*bbc0*/  IMAD.U32 R7, RZ, RZ, UR7 ;  /* 0x00000007ff077e24 */ /* 0x000fc4000f8e00ff */
[----:B------:R-:W-:Y:S02]  /*bbd0*/  IMAD.U32 R10, RZ, RZ, UR4 ;  /* 0x00000004ff0a7e24 */ /* 0x000fe4000f8e00ff */
[----:B------:R-:W-:Y:S02]  /*bbe0*/  IMAD.U32 R11, RZ, RZ, UR5 ;  /* 0x00000005ff0b7e24 */ /* 0x000fe4000f8e00ff */
[----:B------:R-:W-:Y:S02]  /*bbf0*/  IMAD.MOV.U32 R8, RZ, RZ, 0x70 ;  /* 0x00000070ff087424 */ /* 0x000fe400078e00ff */
[----:B------:R-:W-:Y:S02]  /*bc00*/  IMAD.MOV.U32 R12, RZ, RZ, 0x1 ;  /* 0x00000001ff0c7424 */ /* 0x000fe400078e00ff */
[----:B------:R-:W-:-:S07]  /*bc10*/  IMAD.MOV.U32 R13, RZ, RZ, RZ ;  /* 0x000000ffff0d7224 */ /* 0x000fce00078e00ff */
[----:B------:R-:W-:-:S07]  /*bc20*/  LEPC R20, `(.L_x_42) ;  /* 0x000000001014794e */ /* 0x000fce0000000000 */
[----:B0----5:R-:W-:Y:S05]  /*bc30*/  CALL.ABS.NOINC R2 ;  /* 0x0000000002007343 */ /* 0x021fea0003c00000 */
.L_x_42:
[----:B------:R-:W-:-:S06]  /*bc40*/  UIADD3 UR4, UR42, 0x10400, URZ ;  /* 0x000104002a047890 */ /* 0x000fcc000fffe03f */
[----:B------:R-:W-:-:S05]  /*bc50*/  IMAD.U32 R16, RZ, RZ, UR4 ;  /* 0x00000004ff107e24 */ /* 0x000fca000f8e00ff */
[----:B------:R-:W-:-:S13]  /*bc60*/  LOP3.LUT P0, RZ, R16, 0x3ff, RZ, 0xc0, !PT ;  /* 0x000003ff10ff7812 */ /* 0x000fda000780c0ff */
        /* <DEDUP_REMOVED lines=8> */
[----:B------:R-:W-:Y:S01]  /*bcf0*/  IMAD.U32 R6, RZ, RZ, UR6 ;  /* 0x00000006ff067e24 */ /* 0x000fe2000f8e00ff */
[----:B------:R-:W-:Y:S01]  /*bd00*/  MOV R10, UR4 ;  /* 0x00000004000a7c02 */ /* 0x000fe20008000f00 */
[----:B------:R-:W-:-:S02]  /*bd10*/  IMAD.U32 R7, RZ, RZ, UR7 ;  /* 0x00000007ff077e24 */ /* 0x000fc4000f8e00ff */
[----:B------:R-:W-:Y:S02]  /*bd20*/  IMAD.U32 R11, RZ, RZ, UR5 ;  /* 0x00000005ff0b7e24 */ /* 0x000fe4000f8e00ff */
[----:B------:R-:W-:Y:S02]  /*bd30*/  IMAD.MOV.U32 R8, RZ, RZ, 0x70 ;  /* 0x00000070ff087424 */ /* 0x000fe400078e00ff */
[----:B------:R-:W-:Y:S02]  /*bd40*/  IMAD.MOV.U32 R12, RZ, RZ, 0x1 ;  /* 0x00000001ff0c7424 */ /* 0x000fe400078e00ff */
[----:B------:R-:W-:-:S07]  /*bd50*/  IMAD.MOV.U32 R13, RZ, RZ, RZ ;  /* 0x000000ffff0d7224 */ /* 0x000fce00078e00ff */
[----:B------:R-:W-:-:S07]  /*bd60*/  LEPC R20, `(.L_x_43) ;  /* 0x000000001014794e */ /* 0x000fce0000000000 */
[----:B0----5:R-:W-:Y:S05]  /*bd70*/  CALL.ABS.NOINC R2 ;  /* 0x0000000002007343 */ /* 0x021fea0003c00000 */
.L_x_43:
[----:B------:R-:W-:-:S04]  /*bd80*/  IMAD.U32 R22, RZ, RZ, UR42 ;  /* 0x0000002aff167e24 */ /* 0x000fc8000f8e00ff */
[----:B------:R-:W-:-:S05]  /*bd90*/  VIADD R30, R22, 0x400 ;  /* 0x00000400161e7836 */ /* 0x000fca0000000000 */
        /* <DEDUP_REMOVED lines=18> */
.L_x_44:
[----:B------:R-:W-:-:S13]  /*bec0*/  LOP3.LUT P6, RZ, R16, 0x3ff, RZ, 0xc0, !PT ;  /* 0x000003ff10ff7812 */ /* 0x000fda00078cc0ff */
[----:B------:R-:W-:Y:S05]  /*bed0*/  @!P6 BRA `(.L_x_45) ;  /* 0x000000000040e947 */ /* 0x000fea0003800000 */
[----:B------:R-:W-:Y:S01]  /*bee0*/  MOV R2, 0x0 ;  /* 0x0000000000027802 */ /* 0x000fe20000000f00 */
[----:B------:R-:W-:Y:S01]  /*bef0*/  ULDC.64 UR4, c[0x4][0x1b0] ;  /* 0x01006c0000047ab9 */ /* 0x000fe20000000a00 */
[----:B------:R-:W-:Y:S01]  /*bf00*/  ULDC.64 UR6, c[0x4][0x1b8] ;  /* 0x01006e0000067ab9 */ /* 0x000fe20000000a00 */
[----:B------:R-:W-:Y:S01]  /*bf10*/  MOV R4, UR4 ;  /* 0x0000000400047c02 */ /* 0x000fe20008000f00 */
[----:B------:R-:W-:Y:S01]  /*bf20*/  IMAD.U32 R5, RZ, RZ, UR5 ;  /* 0x00000005ff057e24 */ /* 0x000fe2000f8e00ff */
[----:B------:R-:W-:Y:S01]  /*bf30*/  ULDC.64 UR4, c[0x4][0x118] ;  /* 0x0100460000047ab9 */ /* 0x000fe20000000a00 */
[----:B------:R-:W0:Y:S01]  /*bf40*/  LDC.64 R2, c[0x4][R2] ;  /* 0x0100000002027b82 */ /* 0x000e220000000a00 */
[----:B------:R-:W-:Y:S02]  /*bf50*/  IMAD.U32 R6, RZ, RZ, UR6 ;  /* 0x00000006ff067e24 */ /* 0x000fe4000f8e00ff */
[----:B------:R-:W-:Y:S02]  /*bf60*/  IMAD.U32 R7, RZ, RZ, UR7 ;  /* 0x00000007ff077e24 */ /* 0x000fe4000f8e00ff */
[----:B------:R-:W-:-:S02]  /*bf70*/  IMAD.U32 R10, RZ, RZ, UR4 ;  /* 0x00000004ff0a7e24 */ /* 0x000fc4000f8e00ff */
[----:B------:R-:W-:Y:S02]  /*bf80*/  IMAD.U32 R11, RZ, RZ, UR5 ;  /* 0x00000005ff0b7e24 */ /* 0x000fe4000f8e00ff */
[----:B------:R-:W-:Y:S02]  /*bf90*/  IMAD.MOV.U32 R8, RZ, RZ, 0x70 ;  /* 0x00000070ff087424 */ /* 0x000fe400078e00ff */
[----:B------:R-:W-:Y:S02]  /*bfa0*/  IMAD.MOV.U32 R12, RZ, RZ, 0x1 ;  /* 0x00000001ff0c7424 */ /* 0x000fe400078e00ff */
[----:B------:R-:W-:-:S07]  /*bfb0*/  IMAD.MOV.U32 R13, RZ, RZ, RZ ;  /* 0x000000ffff0d7224 */ /* 0x000fce00078e00ff */
[----:B------:R-:W-:-:S07]  /*bfc0*/  LEPC R20, `(.L_x_45) ;  /* 0x000000001014794e */ /* 0x000fce0000000000 */
[----:B0----5:R-:W-:Y:S05]  /*bfd0*/  CALL.ABS.NOINC R2 ;  /* 0x0000000002007343 */ /* 0x021fea0003c00000 */
.L_x_45:
[----:B------:R-:W0:Y:S01]  /*bfe0*/  LDC.64 R2, c[0x0][0x9f8] ;  /* 0x00027e00ff027b82 */ /* 0x000e220000000a00 */
[----:B------:R-:W-:-:S07]  /*bff0*/  IMAD.MOV.U32 R36, RZ, RZ, R24 ;  /* 0x000000ffff247224 */ /* 0x000fce00078e0018 */
[----:B------:R-:W1:Y:S01]  /*c000*/  LDC R12, c[0x0][0x430] ;  /* 0x00010c00ff0c7b82 */ /* 0x000e620000000800 */
[C---:B------:R-:W-:Y:S01]  /*c010*/  IMAD.SHL.U32 R32, R17.reuse, 0x10, RZ ;  /* 0x0000001011207824 */ /* 0x040fe200078e00ff */
[----:B------:R-:W-:Y:S01]  /*c020*/  LOP3.LUT R10, R17, 0x7f, RZ, 0xc0, !PT ;  /* 0x0000007f110a7812 */ /* 0x000fe200078ec0ff */
[----:B------:R-:W-:Y:S01]  /*c030*/  IMAD.U32 R6, RZ, RZ, UR48 ;  /* 0x00000030ff067e24 */ /* 0x000fe2000f8e00ff */
[----:B------:R-:W-:-:S04]  /*c040*/  LOP3.LUT R29, R29, 0xfffffff7, RZ, 0xc0, !PT ;  /* 0xfffffff71d1d7812 */ /* 0x000fc800078ec0ff */
[----:B------:R-:W2:Y:S01]  /*c050*/  LDC R20, c[0x0][0x2f4] ;  /* 0x0000bd00ff147b82 */ /* 0x000ea20000000800 */
[----:B0-----:R-:W-:-:S04]  /*c060*/  ISETP.NE.U32.AND P0, PT, R2, RZ, PT ;  /* 0x000000ff0200720c */ /* 0x001fc80003f05070 */
[----:B------:R-:W-:-:S13]  /*c070*/  ISETP.NE.AND.EX P0, PT, R3, RZ, PT, P0 ;  /* 0x000000ff0300720c */ /* 0x000fda0003f05300 */
[----:B------:R-:W0:Y:S02]  /*c080*/  @P0 LDC.64 R2, c[0x0][0x9f8] ;  /* 0x00027e00ff020b82 */ /* 0x000e240000000a00 */
[----:B0-----:R-:W-:-:S05]  /*c090*/  @P0 IMAD.WIDE R2, R24, 0x4, R2 ;  /* 0x0000000418020825 */ /* 0x001fca00078e0202 */
[----:B------:R0:W3:Y:S01]  /*c0a0*/  @P0 LDG.E R36, desc[UR46][R2.64] ;  /* 0x0000002e02240981 */ /* 0x0000e2000c1e1900 */
[----:B-1----:R-:W-:Y:S02]  /*c0b0*/  ISETP.NE.AND P1, PT, R12, 0x1, PT ;  /* 0x000000010c00780c */ /* 0x002fe40003f25270 */
[----:B------:R-:W-:Y:S02]  /*c0c0*/  LOP3.LUT R32, R32, 0x70, RZ, 0xc0, !PT ;  /* 0x0000007020207812 */ /* 0x000fe400078ec0ff */
[----:B------:R-:W-:Y:S02]  /*c0d0*/  LEA R6, R6, 0xffffff80, 0x7 ;  /* 0xffffff8006067811 */ /* 0x000fe400078e38ff */
[----:B------:R-:W-:-:S04]  /*c0e0*/  SHF.R.U32.HI R23, RZ, 0x3, R10 ;  /* 0x00000003ff177819 */ /* 0x000fc8000001160a */
[----:B------:R-:W-:-:S03]  /*c0f0*/  IADD3 R5, R32, R23, R6 ;  /* 0x0000001720057210 */ /* 0x000fc60007ffe006 */
[----:B------:R-:W1:Y:S01]  /*c100*/  @P1 LDC R0, c[0x0][0x434] ;  /* 0x00010d00ff001b82 */ /* 0x000e620000000800 */
[C---:B------:R-:W-:Y:S01]  /*c110*/  ISETP.GE.AND P0, PT, R5.reuse, UR38, PT ;  /* 0x0000002605007c0c */ /* 0x040fe2000bf06270 */
[----:B-----5:R-:W-:Y:S01]  /*c120*/  IMAD.IADD R11, R5, 0x1, R18 ;  /* 0x00000001050b7824 */ /* 0x020fe200078e0212 */
[----:B------:R-:W-:-:S03]  /*c130*/  @P1 LOP3.LUT R29, R29, 0x8, RZ, 0xfc, !PT ;  /* 0x000000081d1d1812 */ /* 0x000fc600078efcff */
[----:B------:R-:W-:Y:S02]  /*c140*/  IMAD.MOV.U32 R7, RZ, RZ, R11 ;  /* 0x000000ffff077224 */ /* 0x000fe400078e000b */
[----:B0-----:R-:W0:Y:S08]  /*c150*/  @P1 LDC R3, c[0x0][0x438] ;  /* 0x00010e00ff031b82 */ /* 0x001e300000000800 */
[----:B------:R-:W4:Y:S08]  /*c160*/  @!P0 LDC.64 R8, c[0x0][0x428] ;  /* 0x00010a00ff088b82 */ /* 0x000f300000000a00 */
[----:B------:R-:W2:Y:S01]  /*c170*/  @!P0 LDC.64 R4, c[0x0][0x418] ;  /* 0x00010600ff048b82 */ /* 0x000ea20000000a00 */
[----:B-1----:R-:W-:-:S05]  /*c180*/  @P1 IMAD.HI.U32 R0, R11, R0, RZ ;  /* 0x000000000b001227 */ /* 0x002fca00078e00ff */
[----:B0-----:R-:W-:-:S04]  /*c190*/  @P1 SHF.R.U32.HI R7, RZ, R3, R0 ;  /* 0x00000003ff071219 */ /* 0x001fc80000011600 */
[--C-:B------:R-:W-:Y:S01]  /*c1a0*/  @!P0 SHF.R.S32.HI R3, RZ, 0x1f, R7.reuse ;  /* 0x0000001fff038819 */ /* 0x100fe20000011407 */
[----:B------:R-:W-:Y:S02]  /*c1b0*/  @!P0 IMAD.MOV.U32 R2, RZ, RZ, R7 ;  /* 0x000000ffff028224 */ /* 0x000fe400078e0007 */
[----:B------:R-:W-:Y:S01]  /*c1c0*/  IMAD.SHL.U32 R16, R17, 0x80, RZ ;  /* 0x0000008011107824 */ /* 0x000fe200078e00ff */
[----:B------:R-:W-:Y:S01]  /*c1d0*/  UMOV UR4, 0xffffffff ;  /* 0xffffffff00047882 */ /* 0x000fe20000000000 */
[----:B---3--:R-:W-:Y:S01]  /*c1e0*/  SHF.R.S32.HI R13, RZ, 0x1f, R36 ;  /* 0x0000001fff0d7819 */ /* 0x008fe20000011424 */
[----:B----4-:R-:W-:-:S04]  /*c1f0*/  @!P0 IMAD.WIDE.U32 R2, R36, R8, R2 ;  /* 0x0000000824028225 */ /* 0x010fc800078e0002 */
[----:B------:R-:W-:Y:S01]  /*c200*/  @!P0 IMAD R0, R13, R8, RZ ;  /* 0x000000080d008224 */ /* 0x000fe200078e02ff */
[----:B--2---:R-:W-:Y:S01]  /*c210*/  @!P0 LEA R4, P1, R2, R4, 0x2 ;  /* 0x0000000402048211 */ /* 0x004fe200078210ff */
[----:B------:R-:W-:Y:S02]  /*c220*/  STL [R1], R13 ;  /* 0x0000000d01007387 */ /* 0x000fe40000100800 */
[----:B------:R-:W-:-:S04]  /*c230*/  @!P0 IMAD R9, R36, R9, R0 ;  /* 0x0000000924098224 */ /* 0x000fc800078e0200 */
[----:B------:R-:W-:-:S05]  /*c240*/  @!P0 IMAD.IADD R0, R3, 0x1, R9 ;  /* 0x0000000103008824 */ /* 0x000fca00078e0209 */
[----:B------:R-:W-:Y:S01]  /*c250*/  @!P0 LEA.HI.X R5, R2, R5, R0, 0x2, P1 ;  /* 0x0000000502058211 */ /* 0x000fe200008f1400 */
[----:B------:R-:W-:Y:S01]  /*c260*/  IMAD.MOV R2, RZ, RZ, -R7 ;  /* 0x000000ffff027224 */ /* 0x000fe200078e0a07 */
[----:B------:R-:W-:Y:S01]  /*c270*/  MOV R0, RZ ;  /* 0x000000ff00007202 */ /* 0x000fe20000000f00 */
[----:B------:R-:W-:Y:S01]  /*c280*/  IMAD.MOV.U32 R7, RZ, RZ, 0x40 ;  /* 0x00000040ff077424 */ /* 0x000fe200078e00ff */
[----:B------:R-:W-:Y:S02]  /*c290*/  R2P PR, R17, 0x6 ;  /* 0x0000000611007804 */ /* 0x000fe40000000000 */
[----:B------:R-:W-:Y:S02]  /*c2a0*/  SHF.R.U32.HI R3, RZ, 0x5, R10 ;  /* 0x00000005ff037819 */ /* 0x000fe4000001160a */
[----:B------:R0:W5:Y:S01]  /*c2b0*/  @!P0 LDG.E R0, desc[UR46][R4.64] ;  /* 0x0000002e04008981 */ /* 0x000162000c1e1900 */
[----:B------:R-:W-:-:S05]  /*c2c0*/  LOP3.LUT R8, R16, 0x400, RZ, 0xc0, !PT ;  /* 0x0000040010087812 */ /* 0x000fca00078ec0ff */
[----:B------:R-:W-:Y:S02]  /*c2d0*/  IMAD R8, R3, 0x800, R8 ;  /* 0x0000080003087824 */ /* 0x000fe400078e0208 */
[----:B0-----:R-:W-:Y:S01]  /*c2e0*/  IMAD R4, R12, R2, R11 ;  /* 0x000000020c047224 */ /* 0x001fe200078e020b */
[----:B------:R-:W-:Y:S01]  /*c2f0*/  SEL R5, R7, 0xffffffc0, !P2 ;  /* 0xffffffc007057807 */ /* 0x000fe20005000000 */
[----:B------:R-:W-:Y:S01]  /*c300*/  IMAD.MOV.U32 R7, RZ, RZ, 0x20 ;  /* 0x00000020ff077424 */ /* 0x000fe200078e00ff */
[----:B------:R-:W-:-:S03]  /*c310*/  LOP3.LUT R2, R16, 0x380, RZ, 0xc0, !PT ;  /* 0x0000038010027812 */ /* 0x000fc600078ec0ff */
[----:B------:R0:W-:Y:S02]  /*c320*/  STL [R1+0x4], R5 ;  /* 0x0000040501007387 */ /* 0x0001e40000100800 */
[----:B------:R-:W-:-:S05]  /*c330*/  IMAD R3, R3, 0x10, R2 ;  /* 0x0000001003037824 */ /* 0x000fca00078e0202 */
[----:B------:R-:W-:Y:S02]  /*c340*/  LOP3.LUT R3, R3, R32, RZ, 0x3c, !PT ;  /* 0x0000002003037212 */ /* 0x000fe400078e3cff */
[----:B0-----:R-:W-:Y:S02]  /*c350*/  LOP3.LUT R5, R2, 0x10, R17, 0xf8, !PT ;  /* 0x0000001002057812 */ /* 0x001fe400078ef811 */
[----:B------:R-:W-:-:S05]  /*c360*/  SEL R2, R7, 0xffffffe0, !P1 ;  /* 0xffffffe007027807 */ /* 0x000fca0004800000 */
[----:B------:R0:W-:Y:S01]  /*c370*/  STL [R1+0x10], R2 ;  /* 0x0000100201007387 */ /* 0x0001e20000100800 */
[----:B------:R-:W-:Y:S05]  /*c380*/  BRA.DIV UR4, `(.L_x_46) ;  /* 0x0000004604147947 */ /* 0x000fea000b800000 */
.L_x_98:
[----:B------:R-:W-:Y:S01]  /*c390*/  ULOP3.LUT UR4, UR36, 0x2, URZ, 0xfc, !UPT ;  /* 0x0000000224047892 */ /* 0x000fe2000f8efc3f */
[CC--:B------:R-:W-:Y:S01]  /*c3a0*/  ISETP.GE.AND P2, PT, R32.reuse, R20.reuse, PT ;  /* 0x000000142000720c */ /* 0x0c0fe20003f46270 */
[----:B------:R-:W-:Y:S01]  /*c3b0*/  IMAD.U32 R35, RZ, RZ, UR40 ;  /* 0x00000028ff237e24 */ /* 0x000fe2000f8e00ff */
[----:B------:R-:W-:Y:S02]  /*c3c0*/  LOP3.LUT R29, R29, 0xfffffffb, RZ, 0xc0, !PT ;  /* 0xfffffffb1d1d7812 */ /* 0x000fe400078ec0ff */
[----:B------:R-:W-:Y:S01]  /*c3d0*/  LOP3.LUT R19, R32, 0x80, RZ, 0xfc, !PT ;  /* 0x0000008020137812 */ /* 0x000fe200078efcff */
[----:B0-----:R-:W-:Y:S01]  /*c3e0*/  IMAD.U32 R2, RZ, RZ, UR4 ;  /* 0x00000004ff027e24 */ /* 0x001fe2000f8e00ff */
[----:B------:R-:W-:Y:S02]  /*c3f0*/  LOP3.LUT R29, R29, 0xfffffffd, RZ, 0xc0, !PT ;  /* 0xfffffffd1d1d7812 */ /* 0x000fe400078ec0ff */
[----:B------:R-:W-:Y:S02]  /*c400*/  ISETP.GE.AND P1, PT, R19, R20, PT ;  /* 0x000000141300720c */ /* 0x000fe40003f26270 */
[----:B------:R-:W-:-:S02]  /*c410*/  ISETP.NE.AND P0, PT, R2, 0x3, PT ;  /* 0x000000030200780c */ /* 0x000fc40003f05270 */
[----:B------:R-:W-:Y:S02]  /*c420*/  LOP3.LUT R5, R5, R32, RZ, 0x3c, !PT ;  /* 0x0000002005057212 */ /* 0x000fe400078e3cff */
[----:B------:R-:W-:Y:S02]  /*c430*/  @P2 LOP3.LUT R29, R29, 0x2, RZ, 0xfc, !PT ;  /* 0x000000021d1d2812 */ /* 0x000fe400078efcff */
[----:B------:R-:W-:Y:S01]  /*c440*/  LOP3.LUT R16, R3, 0xc00, R16, 0xf8, !PT ;  /* 0x00000c0003107812 */ /* 0x000fe200078ef810 */
[----:B------:R-:W-:Y:S01]  /*c450*/  IMAD.IADD R31, R8, 0x1, R5 ;  /* 0x00000001081f7824 */ /* 0x000fe200078e0205 */
[----:B------:R-:W-:Y:S02]  /*c460*/  SHF.R.U32.HI R17, RZ, 0x3, R17 ;  /* 0x00000003ff117819 */ /* 0x000fe40000011611 */
[----:B------:R-:W-:-:S03]  /*c470*/  SHF.R.S32.HI R35, RZ, 0x1f, R35 ;  /* 0x0000001fff237819 */ /* 0x000fc60000011423 */
[----:B------:R-:W-:-:S04]  /*c480*/  @P0 LOP3.LUT R29, R29, 0x4, RZ, 0xfc, !PT ;  /* 0x000000041d1d0812 */ /* 0x000fc800078efcff */
[----:B------:R-:W-:-:S04]  /*c490*/  LOP3.LUT R29, R29, 0xfffffffe, RZ, 0xc0, !PT ;  /* 0xfffffffe1d1d7812 */ /* 0x000fc800078ec0ff */
[----:B------:R-:W-:Y:S01]  /*c4a0*/  @P1 LOP3.LUT R29, R29, 0x1, RZ, 0xfc, !PT ;  /* 0x000000011d1d1812 */ /* 0x000fe200078efcff */
[----:B------:R-:W-:Y:S06]  /*c4b0*/  @!P0 BRA `(.L_x_47) ;  /* 0x0000000000048947 */ /* 0x000fec0003800000 */
[----:B------:R-:W-:Y:S01]  /*c4c0*/  BPT.TRAP 0x1 ;  /* 0x000000040000795c */ /* 0x000fe20000300000 */
.L_x_47:
[----:B------:R-:W-:Y:S01]  /*c4d0*/  IMAD.MOV.U32 R20, RZ, RZ, 0x1 ;  /* 0x00000001ff147424 */ /* 0x000fe200078e00ff */
[----:B------:R-:W-:-:S04]  /*c4e0*/  SHF.R.S32.HI R8, RZ, 0x1f, R4 ;  /* 0x0000001fff087819 */ /* 0x000fc80000011404 */
[----:B------:R-:W-:-:S04]  /*c4f0*/  SHF.L.U32 R20, R20, 0x1f, RZ ;  /* 0x0000001f14147819 */ /* 0x000fc800000006ff */
[----:B------:R-:W0:Y:S02]  /*c500*/  SYNCS.PHASECHK.TRANS64.TRYWAIT P0, [UR42+0x38880], R20 ;  /* 0x03888014ff0075a7 */ /* 0x000e24000800016a */
[----:B0-----:R-:W-:Y:S05]  /*c510*/  @!P0 BRA `(.L_x_48) ;  /* 0x0000004000d08947 */ /* 0x001fea0003800000 */
.L_x_99:
[----:B------:R-:W-:Y:S01]  /*c520*/  ULDC.64 UR4, c[0x0][0x328] ;  /* 0x0000ca0000047ab9 */ /* 0x000fe20000000a00 */
[----:B-----5:R-:W-:Y:S01]  /*c530*/  SHF.R.S32.HI R9, RZ, 0x1f, R0 ;  /* 0x0000001fff097819 */ /* 0x020fe20000011400 */
[----:B------:R-:W-:Y:S01]  /*c540*/  IMAD R3, R8, UR4, RZ ;  /* 0x0000000408037c24 */ /* 0x000fe2000f8e02ff */
[----:B------:R-:W-:Y:S01]  /*c550*/  R2UR UR6, R35 ;  /* 0x00000000230672ca */ /* 0x000fe200000e0000 */
[----:B------:R-:W-:Y:S01]  /*c560*/  IMAD.SHL.U32 R37, R10, 0x10, RZ ;  /* 0x000000100a257824 */ /* 0x000fe200078e00ff */
[----:B------:R-:W-:Y:S01]  /*c570*/  IADD3 R6, -R23, UR38, -R6 ;  /* 0x0000002617067c10 */ /* 0x000fe2000fffe906 */
[C---:B------:R-:W-:Y:S01]  /*c580*/  IMAD R5, R4.reuse, UR5, R3 ;  /* 0x0000000504057c24 */ /* 0x040fe2000f8e0203 */
[----:B------:R-:W-:Y:S01]  /*c590*/  LOP3.LUT R29, R29, 0xffffff7f, RZ, 0xc0, !PT ;  /* 0xffffff7f1d1d7812 */ /* 0x000fe200078ec0ff */
[----:B------:R-:W-:Y:S01]  /*c5a0*/  IMAD.WIDE.U32 R2, R4, UR4, RZ ;  /* 0x0000000404027c25 */ /* 0x000fe2000f8e00ff */
[----:B------:R-:W-:-:S03]  /*c5b0*/  ULDC.64 UR4, c[0x0][0x338] ;  /* 0x0000ce0000047ab9 */ /* 0x000fc60000000a00 */
[----:B------:R-:W-:Y:S02]  /*c5c0*/  IMAD.IADD R3, R3, 0x1, R5 ;  /* 0x0000000103037824 */ /* 0x000fe400078e0205 */
[----:B------:R-:W-:Y:S02]  /*c5d0*/  IMAD R5, R9, UR4, RZ ;  /* 0x0000000409057c24 */ /* 0x000fe4000f8e02ff */
[----:B------:R-:W-:-:S04]  /*c5e0*/  IMAD.WIDE.U32 R2, R0, UR4, R2 ;  /* 0x0000000400027c25 */ /* 0x000fc8000f8e0002 */
[----:B------:R-:W-:Y:S01]  /*c5f0*/  IMAD R5, R0, UR5, R5 ;  /* 0x0000000500057c24 */ /* 0x000fe2000f8e0205 */
[----:B------:R-:W-:-:S03]  /*c600*/  ULDC.64 UR4, c[0x0][0x330] ;  /* 0x0000cc0000047ab9 */ /* 0x000fc60000000a00 */
[----:B------:R-:W-:Y:S02]  /*c610*/  IMAD.IADD R3, R3, 0x1, R5 ;  /* 0x0000000103037824 */ /* 0x000fe400078e0205 */
[----:B------:R-:W-:Y:S01]  /*c620*/  IMAD.U32 R5, RZ, RZ, UR4 ;  /* 0x00000004ff057e24 */ /* 0x000fe2000f8e00ff */
[----:B------:R-:W-:-:S03]  /*c630*/  UIMAD UR4, UR6, UR4, URZ ;  /* 0x00000004060472a4 */ /* 0x000fc6000f8e023f */
[----:B------:R-:W-:Y:S01]  /*c640*/  IMAD.WIDE.U32 R2, R5, UR40, R2 ;  /* 0x0000002805027c25 */ /* 0x000fe2000f8e0002 */
[----:B------:R-:W-:Y:S01]  /*c650*/  ULDC.64 UR6, c[0x0][0x318] ;  /* 0x0000c60000067ab9 */ /* 0x000fe20000000a00 */
[----:B------:R-:W-:Y:S02]  /*c660*/  UIMAD UR4, UR40, UR5, UR4 ;  /* 0x00000005280472a4 */ /* 0x000fe4000f8e0204 */
[----:B------:R-:W-:Y:S01]  /*c670*/  IMAD.U32 R7, RZ, RZ, UR7 ;  /* 0x00000007ff077e24 */ /* 0x000fe2000f8e00ff */
[----:B------:R-:W-:Y:S02]  /*c680*/  IADD3 R5, P0, R2, UR6, RZ ;  /* 0x0000000602057c10 */ /* 0x000fe4000ff1e0ff */
[----:B------:R-:W-:Y:S02]  /*c690*/  SHF.L.U32 R2, R17, 0x4, RZ ;  /* 0x0000000411027819 */ /* 0x000fe400000006ff */
[----:B------:R-:W-:Y:S01]  /*c6a0*/  IADD3.X R7, R7, UR4, R3, P0, !PT ;  /* 0x0000000407077c10 */ /* 0x000fe200087fe403 */
[----:B------:R-:W-:Y:S01]  /*c6b0*/  IMAD.SHL.U32 R3, R17, 0x80, RZ ;  /* 0x0000008011037824 */ /* 0x000fe200078e00ff */
[----:B------:R-:W-:Y:S01]  /*c6c0*/  ISETP.GE.AND P0, PT, R6, 0x1, PT ;  /* 0x000000010600780c */ /* 0x000fe20003f06270 */
[----:B------:R-:W-:-:S03]  /*c6d0*/  UMOV UR4, 0xffffffff ;  /* 0xffffffff00047882 */ /* 0x000fc60000000000 */
[----:B------:R-:W-:-:S04]  /*c6e0*/  LOP3.LUT R3, R32, 0x380, R3, 0xf8, !PT ;  /* 0x0000038020037812 */ /* 0x000fc800078ef803 */
[----:B------:R-:W-:-:S04]  /*c6f0*/  LOP3.LUT R2, R3, 0x70, R2, 0x78, !PT ;  /* 0x0000007003027812 */ /* 0x000fc800078e7802 */
[----:B------:R-:W-:Y:S02]  /*c700*/  LOP3.LUT R37, R2, 0x400, R37, 0xf8, !PT ;  /* 0x0000040002257812 */ /* 0x000fe400078ef825 */
[----:B------:R-:W-:Y:S01]  /*c710*/  @P0 LOP3.LUT R29, R29, 0x80, RZ, 0xfc, !PT ;  /* 0x000000801d1d0812 */ /* 0x000fe200078efcff */
[----:B------:R-:W-:Y:S06]  /*c720*/  BRA.DIV UR4, `(.L_x_49) ;  /* 0x0000004204607947 */ /* 0x000fec000b800000 */
[----:B------:R-:W1:Y:S01]  /*c730*/  SHFL.IDX PT, R14, R5, RZ, 0x181f ;  /* 0x00181fff050e7589 */ /* 0x000e6200000e0000 */
[----:B------:R-:W2:Y:S01]  /*c740*/  LDC R10, c[0x0][0x2f4] ;  /* 0x0000bd00ff0a7b82 */ /* 0x000ea20000000800 */
[----:B------:R-:W-:Y:S01]  /*c750*/  VIADD R17, R37, UR42 ;  /* 0x0000002a25117c36 */ /* 0x000fe20008000000 */
[C---:B------:R-:W-:Y:S01]  /*c760*/  ISETP.GE.AND P3, PT, R6.reuse, 0x11, PT ;  /* 0x000000110600780c */ /* 0x040fe20003f66270 */
[----:B------:R-:W3:Y:S01]  /*c770*/  SHFL.IDX PT, R3, R7, RZ, 0x181f ;  /* 0x00181fff07037589 */ /* 0x000ee200000e0000 */
[----:B------:R-:W-:Y:S02]  /*c780*/  LOP3.LUT R29, R29, 0xffffffdf, RZ, 0xc0, !PT ;  /* 0xffffffdf1d1d7812 */ /* 0x000fe400078ec0ff */
[C---:B------:R-:W-:Y:S02]  /*c790*/  ISETP.GE.AND P6, PT, R6.reuse, 0x71, PT ;  /* 0x000000710600780c */ /* 0x040fe40003fc6270 */
[C---:B------:R-:W-:Y:S02]  /*c7a0*/  ISETP.GE.AND P5, PT, R6.reuse, 0x31, PT ;  /* 0x000000310600780c */ /* 0x040fe40003fa6270 */
[----:B------:R-:W-:-:S05]  /*c7b0*/  ISETP.GE.AND P4, PT, R6, 0x41, PT ;  /* 0x000000410600780c */ /* 0x000fca0003f86270 */
[----:B------:R-:W-:Y:S02]  /*c7c0*/  @P3 LOP3.LUT R29, R29, 0x20, RZ, 0xfc, !PT ;  /* 0x000000201d1d3812 */ /* 0x000fe400078efcff */
[----:B------:R-:W-:Y:S02]  /*c7d0*/  ISETP.GE.AND P3, PT, R6, 0x51, PT ;  /* 0x000000510600780c */ /* 0x000fe40003f66270 */
[----:B------:R-:W-:Y:S02]  /*c7e0*/  LOP3.LUT R29, R29, 0xffffffef, RZ, 0xc0, !PT ;  /* 0xffffffef1d1d7812 */ /* 0x000fe400078ec0ff */
[C---:B-1----:R-:W-:Y:S02]  /*c7f0*/  IADD3 R2, P0, R32.reuse, R14, RZ ;  /* 0x0000000e20027210 */ /* 0x042fe40007f1e0ff */
[----:B--2---:R-:W-:Y:S01]  /*c800*/  ISETP.GE.AND P1, PT, R32, R10, PT ;  /* 0x0000000a2000720c */ /* 0x004fe20003f26270 */
[----:B------:R-:W1:Y:S02]  /*c810*/  SHFL.IDX PT, R14, R5, 0x1, 0x181f ;  /* 0x00381f00050e7f89 */ /* 0x000e6400000e0000 */
[----:B---3--:R-:W-:Y:S01]  /*c820*/  IMAD.X R3, RZ, RZ, R3, P0 ;  /* 0x000000ffff037224 */ /* 0x008fe200000e0603 */
[----:B------:R-:W-:-:S13]  /*c830*/  ISETP.LT.OR P0, PT, R6, 0x1, P1 ;  /* 0x000000010600780c */ /* 0x000fda0000f01670 */
[----:B------:R-:W-:Y:S01]  /*c840*/  LDGSTS.E.BYPASS.LTC128B.128 [R17+0x10400], desc[UR46][R2.64], !P0 ;  /* 0x1040000002117fae */ /* 0x000fe2000c101d6e */
[----:B------:R-:W-:-:S04]  /*c850*/  ISETP.GE.AND P0, PT, R19, R10, PT ;  /* 0x0000000a1300720c */ /* 0x000fc80003f06270 */
[----:B------:R-:W-:-:S13]  /*c860*/  ISETP.LT.OR P2, PT, R6, 0x1, P0 ;  /* 0x000000010600780c */ /* 0x000fda0000741670 */
[----:B------:R2:W-:Y:S04]  /*c870*/  LDGSTS.E.BYPASS.LTC128B.128 [R17+0x14400], desc[UR46][R2.64+0x80], !P2 ;  /* 0x1440008002117fae */ /* 0x0005e8000d101d6e */
[----:B--2---:R-:W2:Y:S01]  /*c880*/  SHFL.IDX PT, R3, R7, 0x1, 0x181f ;  /* 0x00381f0007037f89 */ /* 0x004ea200000e0000 */
[----:B-1----:R-:W-:-:S03]  /*c890*/  IADD3 R2, P2, R32, R14, RZ ;  /* 0x0000000e20027210 */ /* 0x002fc60007f5e0ff */
[----:B------:R-:W1:Y:S02]  /*c8a0*/  SHFL.IDX PT, R14, R5, 0x2, 0x181f ;  /* 0x00581f00050e7f89 */ /* 0x000e6400000e0000 */
[----:B--2---:R-:W-:Y:S01]  /*c8b0*/  IMAD.X R3, RZ, RZ, R3, P2 ;  /* 0x000000ffff037224 */ /* 0x004fe200010e0603 */
[----:B------:R-:W-:-:S13]  /*c8c0*/  ISETP.LT.OR P2, PT, R6, 0x11, P1 ;  /* 0x000000110600780c */ /* 0x000fda0000f41670 */
[----:B------:R-:W-:Y:S01]  /*c8d0*/  LDGSTS.E.BYPASS.LTC128B.128 [R17+0x10c00], desc[UR46][R2.64], !P2 ;  /* 0x10c0000002117fae */ /* 0x000fe2000d101d6e */
        /* <DEDUP_REMOVED lines=36> */
[----:B------:R-:W1:Y:S04]  /*cb20*/  SHFL.IDX PT, R7, R7, 0x7, 0x181f ;  /* 0x00f81f0007077f89 */ /* 0x000e6800000e0000 */
[----:B------:R3:W4:Y:S01]  /*cb30*/  SHFL.IDX PT, R14, R5, 0x7, 0x181f ;  /* 0x00f81f00050e7f89 */ /* 0x00072200000e0000 */
[----:B--2---:R-:W-:Y:S01]  /*cb40*/  IMAD.X R3, RZ, RZ, R3, P2 ;  /* 0x000000ffff037224 */ /* 0x004fe200010e0603 */
[----:B------:R-:W-:-:S13]  /*cb50*/  ISETP.LT.OR P2, PT, R6, 0x61, P1 ;  /* 0x000000610600780c */ /* 0x000fda0000f41670 */
[----:B------:R3:W-:Y:S01]  /*cb60*/  LDGSTS.E.BYPASS.LTC128B.128 [R17+0x13400], desc[UR46][R2.64], !P2 ;  /* 0x1340000002117fae */ /* 0x0007e2000d101d6e */
[----:B------:R-:W-:-:S13]  /*cb70*/  ISETP.LT.OR P2, PT, R6, 0x61, P0 ;  /* 0x000000610600780c */ /* 0x000fda0000741670 */
[----:B------:R3:W-:Y:S01]  /*cb80*/  LDGSTS.E.BYPASS.LTC128B.128 [R17+0x17400], desc[UR46][R2.64+0x80], !P2 ;  /* 0x1740008002117fae */ /* 0x0007e2000d101d6e */
[----:B------:R-:W-:-:S13]  /*cb90*/  ISETP.GE.AND P2, PT, R6, 0x21, PT ;  /* 0x000000210600780c */ /* 0x000fda0003f46270 */
[----:B------:R-:W-:Y:S02]  /*cba0*/  @P2 LOP3.LUT R29, R29, 0x10, RZ, 0xfc, !PT ;  /* 0x000000101d1d2812 */ /* 0x000fe400078efcff */
[----:B------:R-:W-:Y:S02]  /*cbb0*/  ISETP.GE.AND P2, PT, R6, 0x61, PT ;  /* 0x000000610600780c */ /* 0x000fe40003f46270 */
[----:B------:R-:W-:-:S04]  /*cbc0*/  LOP3.LUT R29, R29, 0xffffffbf, RZ, 0xc0, !PT ;  /* 0xffffffbf1d1d7812 */ /* 0x000fc800078ec0ff */
[----:B-1-34-:R-:W-:-:S07]  /*cbd0*/  @P6 LOP3.LUT R29, R29, 0x40, RZ, 0xfc, !PT ;  /* 0x000000401d1d6812 */ /* 0x01afce00078efcff */
.L_x_117:
[C---:B------:R-:W-:Y:S02]  /*cbe0*/  ISETP.LT.OR P1, PT, R6.reuse, 0x71, P1 ;  /* 0x000000710600780c */ /* 0x040fe40000f21670 */
[----:B------:R-:W-:Y:S02]  /*cbf0*/  ISETP.LT.OR P0, PT, R6, 0x71, P0 ;  /* 0x000000710600780c */ /* 0x000fe40000701670 */
[----:B------:R-:W-:-:S05]  /*cc00*/  IADD3 R2, P6, R32, R14, RZ ;  /* 0x0000000e20027210 */ /* 0x000fca0007fde0ff */
[----:B------:R-:W-:-:S05]  /*cc10*/  IMAD.X R3, RZ, RZ, R7, P6 ;  /* 0x000000ffff037224 */ /* 0x000fca00030e0607 */
[----:B------:R-:W-:Y:S01]  /*cc20*/  @!PT LDS RZ, [RZ] ;  /* 0x00000000fffff984 */ /* 0x000fe20000000800 */
[----:B------:R-:W-:Y:S01]  /*cc30*/  @!PT LDS RZ, [RZ] ;  /* 0x00000000fffff984 */ /* 0x000fe20000000800 */
[----:B------:R-:W-:Y:S01]  /*cc40*/  @!PT LDS RZ, [RZ] ;  /* 0x00000000fffff984 */ /* 0x000fe20000000800 */
[----:B------:R1:W-:Y:S04]  /*cc50*/  LDGSTS.E.BYPASS.LTC128B.128 [R17+0x13c00], desc[UR46][R2.64], !P1 ;  /* 0x13c0000002117fae */ /* 0x0003e8000c901d6e */
[----:B------:R1:W-:Y:S01]  /*cc60*/  LDGSTS.E.BYPASS.LTC128B.128 [R17+0x17c00], desc[UR46][R2.64+0x80], !P0 ;  /* 0x17c0008002117fae */ /* 0x0003e2000c101d6e */
[----:B------:R-:W-:Y:S01]  /*cc70*/  NOP ;  /* 0x0000000000007918 */ /* 0x000fe20000000000 */
[----:B------:R-:W-:Y:S02]  /*cc80*/  SYNCS.ARRIVE.TRANS64.RED.A0T1 RZ, [UR42+0x38870], RZ ;  /* 0x038870ffffff79a7 */ /* 0x000fe4000820042a */
[----:B------:R-:W-:Y:S01]  /*cc90*/  ARRIVES.LDGSTSBAR.64.TRANSCNT [UR42+0x38870] ;  /* 0x03887000ff0079b0 */ /* 0x000fe20008000aaa */
[----:B------:R-:W-:Y:S01]  /*cca0*/  NOP ;  /* 0x0000000000007918 */ /* 0x000fe20000000000 */
[----:B------:R-:W-:-:S06]  /*ccb0*/  ULOP3.LUT UR4, UR36, 0x2, URZ, 0xfc, !UPT ;  /* 0x0000000224047892 */ /* 0x000fcc000f8efc3f */
[----:B------:R-:W-:-:S05]  /*ccc0*/  IMAD.U32 R10, RZ, RZ, UR4 ;  /* 0x00000004ff0a7e24 */ /* 0x000fca000f8e00ff */
[----:B------:R-:W-:-:S13]  /*ccd0*/  ISETP.NE.AND P6, PT, R10, 0x3, PT ;  /* 0x000000030a00780c */ /* 0x000fda0003fc5270 */
[----:B-1----:R-:W-:Y:S05]  /*cce0*/  @!P6 BRA `(.L_x_50) ;  /* 0x000000000004e947 */ /* 0x002fea0003800000 */
[----:B------:R-:W-:Y:S01]  /*ccf0*/  BPT.TRAP 0x1 ;  /* 0x000000040000795c */ /* 0x000fe20000300000 */
.L_x_50:
[----:B------:R-:W-:Y:S01]  /*cd00*/  SYNCS.ARRIVE.TRANS64.A1T0 RZ, [UR42+0x38870], RZ ;  /* 0x038870ffffff79a7 */ /* 0x000fe2000810002a */
[----:B------:R-:W-:Y:S05]  /*cd10*/  @!P6 BRA `(.L_x_51) ;  /* 0x000000000004e947 */ /* 0x000fea0003800000 */
[----:B------:R-:W-:Y:S01]  /*cd20*/  BPT.TRAP 0x1 ;  /* 0x000000040000795c */ /* 0x000fe20000300000 */
.L_x_51:
[----:B------:R-:W1:Y:S02]  /*cd30*/  SYNCS.PHASECHK.TRANS64.TRYWAIT P0, [UR42+0x38840], R20 ;  /* 0x03884014ff0075a7 */ /* 0x000e64000800016a */
[----:B-1----:R-:W-:Y:S05]  /*cd40*/  @!P0 BRA `(.L_x_52) ;  /* 0x0000004400848947 */ /* 0x002fea0003800000 */
.L_x_118:
[----:B------:R-:W-:Y:S01]  /*cd50*/  ULDC.64 UR4, c[0x0][0x300] ;  /* 0x0000c00000047ab9 */ /* 0x000fe20000000a00 */
[----:B------:R-:W-:Y:S01]  /*cd60*/  R2UR UR6, R35 ;  /* 0x00000000230672ca */ /* 0x000fe200000e0000 */
[----:B------:R-:W-:Y:S01]  /*cd70*/  IMAD R3, R8, UR4, RZ ;  /* 0x0000000408037c24 */ /* 0x000fe2000f8e02ff */
[----:B------:R-:W2:Y:S03]  /*cd80*/  LDC R10, c[0x0][0x2f4] ;  /* 0x0000bd00ff0a7b82 */ /* 0x000ea60000000800 */
[C---:B------:R-:W-:Y:S02]  /*cd90*/  IMAD R5, R4.reuse, UR5, R3 ;  /* 0x0000000504057c24 */ /* 0x040fe4000f8e0203 */
[----:B------:R-:W-:Y:S01]  /*cda0*/  IMAD.WIDE.U32 R2, R4, UR4, RZ ;  /* 0x0000000404027c25 */ /* 0x000fe2000f8e00ff */
[----:B------:R-:W-:-:S03]  /*cdb0*/  ULDC.64 UR4, c[0x0][0x310] ;  /* 0x0000c40000047ab9 */ /* 0x000fc60000000a00 */
[----:B------:R-:W-:Y:S02]  /*cdc0*/  IMAD.IADD R3, R3, 0x1, R5 ;  /* 0x0000000103037824 */ /* 0x000fe400078e0205 */
[----:B------:R-:W-:Y:S02]  /*cdd0*/  IMAD R9, R9, UR4, RZ ;  /* 0x0000000409097c24 */ /* 0x000fe4000f8e02ff */
[----:B------:R-:W-:-:S04]  /*cde0*/  IMAD.WIDE.U32 R2, R0, UR4, R2 ;  /* 0x0000000400027c25 */ /* 0x000fc8000f8e0002 */
[----:B------:R-:W-:Y:S01]  /*cdf0*/  IMAD R9, R0, UR5, R9 ;  /* 0x0000000500097c24 */ /* 0x000fe2000f8e0209 */
[----:B------:R-:W-:Y:S02]  /*ce00*/  ULDC.64 UR4, c[0x0][0x308] ;  /* 0x0000c20000047ab9 */ /* 0x000fe40000000a00 */
[----:B------:R-:W-:Y:S01]  /*ce10*/  IMAD.U32 R5, RZ, RZ, UR4 ;  /* 0x00000004ff057e24 */ /* 0x000fe2000f8e00ff */
[----:B------:R-:W-:Y:S01]  /*ce20*/  UIMAD UR4, UR6, UR4, URZ ;  /* 0x00000004060472a4 */ /* 0x000fe2000f8e023f */
[----:B------:R-:W-:Y:S02]  /*ce30*/  IMAD.IADD R3, R3, 0x1, R9 ;  /* 0x0000000103037824 */ /* 0x000fe400078e0209 */
[----:B------:R-:W-:Y:S01]  /*ce40*/  ULDC.64 UR6, c[0x0][0x2e8] ;  /* 0x0000ba0000067ab9 */ /* 0x000fe20000000a00 */
[----:B------:R-:W-:Y:S02]  /*ce50*/  UIMAD UR4, UR40, UR5, UR4 ;  /* 0x00000005280472a4 */ /* 0x000fe4000f8e0204 */
[----:B------:R-:W-:Y:S01]  /*ce60*/  IMAD.WIDE.U32 R2, R5, UR40, R2 ;  /* 0x0000002805027c25 */ /* 0x000fe2000f8e0002 */
[----:B--2---:R-:W-:-:S03]  /*ce70*/  ISETP.GE.AND P1, PT, R19, R10, PT ;  /* 0x0000000a1300720c */ /* 0x004fc60003f26270 */
[----:B------:R-:W-:Y:S01]  /*ce80*/  IMAD.U32 R5, RZ, RZ, UR7 ;  /* 0x00000007ff057e24 */ /* 0x000fe2000f8e00ff */
[----:B------:R-:W-:-:S04]  /*ce90*/  IADD3 R0, P0, R2, UR6, RZ ;  /* 0x0000000602007c10 */ /* 0x000fc8000ff1e0ff */
[----:B------:R-:W-:Y:S01]  /*cea0*/  IADD3.X R4, R5, UR4, R3, P0, !PT ;  /* 0x0000000405047c10 */ /* 0x000fe200087fe403 */
[----:B------:R-:W-:-:S03]  /*ceb0*/  UMOV UR4, 0xffffffff ;  /* 0xffffffff00047882 */ /* 0x000fc60000000000 */
[----:B------:R-:W-:Y:S05]  /*cec0*/  BRA.DIV UR4, `(.L_x_53) ;  /* 0x0000004604387947 */ /* 0x000fea000b800000 */
[----:B------:R-:W2:Y:S01]  /*ced0*/  SHFL.IDX PT, R14, R0, RZ, 0x181f ;  /* 0x00181fff000e7589 */ /* 0x000ea200000e0000 */
[----:B------:R-:W-:Y:S02]  /*cee0*/  P2R R5, PR, RZ, 0x10 ;  /* 0x00000010ff057803 */ /* 0x000fe40000000000 */
[C---:B------:R-:W-:Y:S01]  /*cef0*/  LOP3.LUT P4, RZ, R29.reuse, 0x80, RZ, 0xc0, !PT ;  /* 0x000000801dff7812 */ /* 0x040fe2000788c0ff */
[----:B------:R-:W3:Y:S01]  /*cf00*/  SHFL.IDX PT, R2, R4, RZ, 0x181f ;  /* 0x00181fff04027589 */ /* 0x000ee200000e0000 */
[----:B------:R-:W-:Y:S02]  /*cf10*/  ISETP.GE.AND P6, PT, R32, R10, PT ;  /* 0x0000000a2000720c */ /* 0x000fe40003fc6270 */
[----:B------:R-:W-:Y:S02]  /*cf20*/  P2R R7, PR, RZ, 0x8 ;  /* 0x00000008ff077803 */ /* 0x000fe40000000000 */
[----:B------:R-:W-:Y:S02]  /*cf30*/  LOP3.LUT P3, RZ, R29, 0x20, RZ, 0xc0, !PT ;  /* 0x000000201dff7812 */ /* 0x000fe4000786c0ff */
[----:B------:R-:W-:-:S02]  /*cf40*/  P2R R6, PR, RZ, 0x4 ;  /* 0x00000004ff067803 */ /* 0x000fc40000000000 */
[----:B------:R-:W-:-:S03]  /*cf50*/  LOP3.LUT P2, RZ, R29, 0x10, RZ, 0xc0, !PT ;  /* 0x000000101dff7812 */ /* 0x000fc6000784c0ff */
[----:B--2---:R-:W-:-:S04]  /*cf60*/  @P4 IADD3 R14, P0, R32, R14, RZ ;  /* 0x0000000e200e4210 */ /* 0x004fc80007f1e0ff */
[----:B---3--:R-:W-:Y:S01]  /*cf70*/  @P4 IADD3.X R3, RZ, R2, RZ, P0, !PT ;  /* 0x00000002ff034210 */ /* 0x008fe200007fe4ff */
[----:B------:R-:W-:Y:S02]  /*cf80*/  @P4 IMAD.MOV.U32 R2, RZ, RZ, R14 ;  /* 0x000000ffff024224 */ /* 0x000fe400078e000e */
[----:B------:R-:W2:Y:S04]  /*cf90*/  SHFL.IDX PT, R14, R0, 0x1, 0x181f ;  /* 0x00381f00000e7f89 */ /* 0x000ea800000e0000 */
[----:B------:R-:W-:Y:S04]  /*cfa0*/  @P4 LDGSTS.E.BYPASS.LTC128B.128 [R17+0x28400], desc[UR46][R2.64], !P6 ;  /* 0x2840000002114fae */ /* 0x000fe8000f101d6e */
[----:B------:R3:W-:Y:S01]  /*cfb0*/  @P4 LDGSTS.E.BYPASS.LTC128B.128 [R17+0x2c400], desc[UR46][R2.64+0x80], !P1 ;  /* 0x2c40008002114fae */ /* 0x0007e2000c901d6e */
[----:B------:R-:W-:-:S03]  /*cfc0*/  ISETP.NE.AND P4, PT, R5, RZ, PT ;  /* 0x000000ff0500720c */ /* 0x000fc60003f85270 */
[----:B------:R-:W4:Y:S01]  /*cfd0*/  SHFL.IDX PT, R5, R4, 0x1, 0x181f ;  /* 0x00381f0004057f89 */ /* 0x000f2200000e0000 */
[----:B--2---:R-:W-:-:S05]  /*cfe0*/  @P3 IADD3 R14, P0, R32, R14, RZ ;  /* 0x0000000e200e3210 */ /* 0x004fca0007f1e0ff */
[----:B---3--:R-:W-:Y:S02]  /*cff0*/  @P3 IMAD.MOV.U32 R2, RZ, RZ, R14 ;  /* 0x000000ffff023224 */ /* 0x008fe400078e000e */
[----:B------:R-:W2:Y:S01]  /*d000*/  SHFL.IDX PT, R14, R0, 0x2, 0x181f ;  /* 0x00581f00000e7f89 */ /* 0x000ea200000e0000 */
[----:B----4-:R-:W-:-:S04]  /*d010*/  @P3 IMAD.X R5, RZ, RZ, R5, P0 ;  /* 0x000000ffff053224 */ /* 0x010fc800000e0605 */
[----:B------:R-:W-:Y:S02]  /*d020*/  @P3 IMAD.MOV.U32 R3, RZ, RZ, R5 ;  /* 0x000000ffff033224 */ /* 0x000fe400078e0005 */
[----:B------:R-:W3:Y:S04]  /*d030*/  SHFL.IDX PT, R5, R4, 0x2, 0x181f ;  /* 0x00581f0004057f89 */ /* 0x000ee800000e0000 */
[----:B------:R-:W-:Y:S04]  /*d040*/  @P3 LDGSTS.E.BYPASS.LTC128B.128 [R17+0x28c00], desc[UR46][R2.64], !P6 ;  /* 0x28c0000002113fae */ /* 0x000fe8000f101d6e */
[----:B------:R4:W-:Y:S01]  /*d050*/  @P3 LDGSTS.E.BYPASS.LTC128B.128 [R17+0x2cc00], desc[UR46][R2.64+0x80], !P1 ;  /* 0x2cc0008002113fae */ /* 0x0009e2000c901d6e */
[----:B------:R-:W-:-:S02]  /*d060*/  ISETP.NE.AND P3, PT, R7, RZ, PT ;  /* 0x000000ff0700720c */ /* 0x000fc40003f65270 */
[----:B--2---:R-:W-:-:S05]  /*d070*/  @P2 IADD3 R14, P0, R32, R14, RZ ;  /* 0x0000000e200e2210 */ /* 0x004fca0007f1e0ff */
[----:B----4-:R-:W-:Y:S02]  /*d080*/  @P2 IMAD.MOV.U32 R2, RZ, RZ, R14 ;  /* 0x000000ffff022224 */ /* 0x010fe400078e000e */
[----:B------:R-:W2:Y:S01]  /*d090*/  SHFL.IDX PT, R14, R0, 0x3, 0x181f ;  /* 0x00781f00000e7f89 */ /* 0x000ea200000e0000 */
[----:B---3--:R-:W-:-:S04]  /*d0a0*/  @P2 IMAD.X R5, RZ, RZ, R5, P0 ;  /* 0x000000ffff052224 */ /* 0x008fc800000e0605 */
        /* <DEDUP_REMOVED lines=13> */
[----:B--2---:R-:W-:-:S05]  /*d180*/  @P4 IADD3 R14, P0, R32, R14, RZ ;  /* 0x0000000e200e4210 */ /* 0x004fca0007f1e0ff */
[----:B----4-:R-:W-:Y:S02]  /*d190*/  @P4 IMAD.MOV.U32 R2, RZ, RZ, R14 ;  /* 0x000000ffff024224 */ /* 0x010fe400078e000e */
[----:B---3--:R-:W-:Y:S01]  /*d1a0*/  @P4 IMAD.X R5, RZ, RZ, R5, P0 ;  /* 0x000000ffff054224 */ /* 0x008fe200000e0605 */
[----:B------:R-:W2:Y:S03]  /*d1b0*/  SHFL.IDX PT, R14, R0, 0x5, 0x181f ;  /* 0x00b81f00000e7f89 */ /* 0x000ea600000e0000 */
[----:B------:R-:W-:Y:S02]  /*d1c0*/  @P4 IMAD.MOV.U32 R3, RZ, RZ, R5 ;  /* 0x000000ffff034224 */ /* 0x000fe400078e0005 */
[----:B------:R-:W3:Y:S04]  /*d1d0*/  SHFL.IDX PT, R5, R4, 0x5, 0x181f ;  /* 0x00b81f0004057f89 */ /* 0x000ee800000e0000 */
[----:B------:R-:W-:Y:S04]  /*d1e0*/  @P4 LDGSTS.E.BYPASS.LTC128B.128 [R17+0x2a400], desc[UR46][R2.64], !P6 ;  /* 0x2a40000002114fae */ /* 0x000fe8000f101d6e */
[----:B------:R4:W-:Y:S01]  /*d1f0*/  @P4 LDGSTS.E.BYPASS.LTC128B.128 [R17+0x2e400], desc[UR46][R2.64+0x80], !P1 ;  /* 0x2e40008002114fae */ /* 0x0009e2000c901d6e */
[----:B--2---:R-:W-:-:S03]  /*d200*/  @P3 IADD3 R6, P0, R32, R14, RZ ;  /* 0x0000000e20063210 */ /* 0x004fc60007f1e0ff */
[----:B------:R-:W2:Y:S02]  /*d210*/  SHFL.IDX PT, R14, R0, 0x6, 0x181f ;  /* 0x00d81f00000e7f89 */ /* 0x000ea400000e0000 */
[----:B---3--:R-:W-:Y:S02]  /*d220*/  @P3 IMAD.X R7, RZ, RZ, R5, P0 ;  /* 0x000000ffff073224 */ /* 0x008fe400000e0605 */
[----:B------:R-:W3:Y:S01]  /*d230*/  SHFL.IDX PT, R5, R4, 0x6, 0x181f ;  /* 0x00d81f0004057f89 */ /* 0x000ee200000e0000 */
[----:B----4-:R-:W-:Y:S02]  /*d240*/  @P3 IMAD.MOV.U32 R2, RZ, RZ, R6 ;  /* 0x000000ffff023224 */ /* 0x010fe400078e0006 */
[----:B------:R-:W-:-:S05]  /*d250*/  @P3 MOV R3, R7 ;  /* 0x0000000700033202 */ /* 0x000fca0000000f00 */
[----:B------:R-:W-:Y:S04]  /*d260*/  @P3 LDGSTS.E.BYPASS.LTC128B.128 [R17+0x2ac00], desc[UR46][R2.64], !P6 ;  /* 0x2ac0000002113fae */ /* 0x000fe8000f101d6e */
[----:B------:R4:W-:Y:S01]  /*d270*/  @P3 LDGSTS.E.BYPASS.LTC128B.128 [R17+0x2ec00], desc[UR46][R2.64+0x80], !P1 ;  /* 0x2ec0008002113fae */ /* 0x0009e2000c901d6e */
[----:B--2---:R-:W-:-:S05]  /*d280*/  @P2 IADD3 R14, P0, R32, R14, RZ ;  /* 0x0000000e200e2210 */ /* 0x004fca0007f1e0ff */
[----:B---3--:R-:W-:Y:S02]  /*d290*/  @P2 IMAD.X R5, RZ, RZ, R5, P0 ;  /* 0x000000ffff052224 */ /* 0x008fe400000e0605 */
[----:B----4-:R-:W-:Y:S02]  /*d2a0*/  @P2 IMAD.MOV.U32 R2, RZ, RZ, R14 ;  /* 0x000000ffff022224 */ /* 0x010fe400078e000e */
[----:B------:R-:W-:Y:S01]  /*d2b0*/  @P2 IMAD.MOV.U32 R3, RZ, RZ, R5 ;  /* 0x000000ffff032224 */ /* 0x000fe200078e0005 */
[----:B------:R2:W3:Y:S04]  /*d2c0*/  SHFL.IDX PT, R14, R0, 0x7, 0x181f ;  /* 0x00f81f00000e7f89 */ /* 0x0004e800000e0000 */
[----:B------:R2:W-:Y:S04]  /*d2d0*/  @P2 LDGSTS.E.BYPASS.LTC128B.128 [R17+0x2b400], desc[UR46][R2.64], !P6 ;  /* 0x2b40000002112fae */ /* 0x0005e8000f101d6e */
[----:B------:R2:W-:Y:S04]  /*d2e0*/  @P2 LDGSTS.E.BYPASS.LTC128B.128 [R17+0x2f400], desc[UR46][R2.64+0x80], !P1 ;  /* 0x2f40008002112fae */ /* 0x0005e8000c901d6e */
[----:B------:R2:W4:Y:S02]  /*d2f0*/  SHFL.IDX PT, R5, R4, 0x7, 0x181f ;  /* 0x00f81f0004057f89 */ /* 0x00052400000e0000 */
.L_x_136:
[----:B------:R-:W-:Y:S02]  /*d300*/  LOP3.LUT P2, RZ, R29, 0x40, RZ, 0xc0, !PT ;  /* 0x000000401dff7812 */ /* 0x000fe4000784c0ff */
[----:B------:R-:W-:-:S11]  /*d310*/  ISETP.GE.AND P3, PT, R32, R10, PT ;  /* 0x0000000a2000720c */ /* 0x000fd60003f66270 */
[----:B--23--:R-:W-:-:S05]  /*d320*/  @P2 IADD3 R2, P0, R32, R14, RZ ;  /* 0x0000000e20022210 */ /* 0x00cfca0007f1e0ff */
[----:B----4-:R-:W-:-:S05]  /*d330*/  @P2 IMAD.X R3, RZ, RZ, R5, P0 ;  /* 0x000000ffff032224 */ /* 0x010fca00000e0605 */
[----:B------:R-:W-:Y:S01]  /*d340*/  @!PT LDS RZ, [RZ] ;  /* 0x00000000fffff984 */ /* 0x000fe20000000800 */
[----:B------:R-:W-:Y:S01]  /*d350*/  @!PT LDS RZ, [RZ] ;  /* 0x00000000fffff984 */ /* 0x000fe20000000800 */
[----:B------:R-:W-:Y:S01]  /*d360*/  @!PT LDS RZ, [RZ] ;  /* 0x00000000fffff984 */ /* 0x000fe20000000800 */
[----:B------:R2:W-:Y:S04]  /*d370*/  @P2 LDGSTS.E.BYPASS.LTC128B.128 [R17+0x2bc00], desc[UR46][R2.64], !P3 ;  /* 0x2bc0000002112fae */ /* 0x0005e8000d901d6e */
[----:B------:R2:W-:Y:S01]  /*d380*/  @P2 LDGSTS.E.BYPASS.LTC128B.128 [R17+0x2fc00], desc[UR46][R2.64+0x80], !P1 ;  /* 0x2fc0008002112fae */ /* 0x0005e2000c901d6e */
[----:B------:R-:W-:Y:S01]  /*d390*/  NOP ;  /* 0x0000000000007918 */ /* 0x000fe20000000000 */
[----:B------:R-:W-:Y:S02]  /*d3a0*/  SYNCS.ARRIVE.TRANS64.RED.A0T1 RZ, [UR42+0x38830], RZ ;  /* 0x038830ffffff79a7 */ /* 0x000fe4000820042a */
[----:B------:R-:W-:Y:S01]  /*d3b0*/  ARRIVES.LDGSTSBAR.64.TRANSCNT [UR42+0x38830] ;  /* 0x03883000ff0079b0 */ /* 0x000fe20008000aaa */
[----:B------:R-:W-:Y:S01]  /*d3c0*/  NOP ;  /* 0x0000000000007918 */ /* 0x000fe20000000000 */
[----:B------:R-:W-:-:S06]  /*d3d0*/  ULOP3.LUT UR4, UR36, 0x2, URZ, 0xfc, !UPT ;  /* 0x0000000224047892 */ /* 0x000fcc000f8efc3f */
[----:B------:R-:W-:-:S05]  /*d3e0*/  IMAD.U32 R4, RZ, RZ, UR4 ;  /* 0x00000004ff047e24 */ /* 0x000fca000f8e00ff */
[----:B------:R-:W-:-:S13]  /*d3f0*/  ISETP.NE.AND P1, PT, R4, 0x3, PT ;  /* 0x000000030400780c */ /* 0x000fda0003f25270 */
[----:B--2---:R-:W-:Y:S05]  /*d400*/  @!P1 BRA `(.L_x_54) ;  /* 0x0000000000049947 */ /* 0x004fea0003800000 */
[----:B------:R-:W-:Y:S01]  /*d410*/  BPT.TRAP 0x1 ;  /* 0x000000040000795c */ /* 0x000fe20000300000 */
.L_x_54:
[----:B------:R-:W-:Y:S01]  /*d420*/  SYNCS.ARRIVE.TRANS64.A1T0 RZ, [UR42+0x38830], RZ ;  /* 0x038830ffffff79a7 */ /* 0x000fe2000810002a */
[----:B------:R-:W-:Y:S05]  /*d430*/  WARPSYNC.ALL ;  /* 0x0000000000007948 */ /* 0x000fea0003800000 */
[----:B------:R-:W-:Y:S01]  /*d440*/  UIADD3 UR5, UR42, 0x20400, URZ ;  /* 0x000204002a057890 */ /* 0x000fe2000fffe03f */
[----:B------:R-:W-:Y:S01]  /*d450*/  R2UR UR4, R35 ;  /* 0x00000000230472ca */ /* 0x000fe200000e0000 */
[----:B------:R-:W-:Y:S01]  /*d460*/  ULDC.64 UR6, c[0x0][0x2d8] ;  /* 0x0000b60000067ab9 */ /* 0x000fe20000000a00 */
[----:B------:R-:W-:Y:S01]  /*d470*/  SHF.R.S32.HI R25, RZ, 0x1f, R24 ;  /* 0x0000001fff197819 */ /* 0x000fe20000011418 */
[----:B------:R-:W-:Y:S02]  /*d480*/  ULOP3.LUT UP0, URZ, UR5, 0x3ff, URZ, 0xc0, !UPT ;  /* 0x000003ff053f7892 */ /* 0x000fe4000f80c03f */
[----:B------:R-:W-:Y:S01]  /*d490*/  UIMAD.WIDE.U32 UR38, UR40, UR6, URZ ;  /* 0x00000006282672a5 */ /* 0x000fe2000f8e003f */
[----:B------:R-:W-:Y:S03]  /*d4a0*/  BAR.SYNC.DEFER_BLOCKING 0x8, 0x180 ;  /* 0x0206000000007b1d */ /* 0x000fe60000010000 */
[----:B------:R-:W-:-:S04]  /*d4b0*/  PLOP3.LUT P0, PT, PT, PT, UP0, 0x80, 0x0 ;  /* 0x000000000000781c */ /* 0x000fc80003f0f008 */
[----:B------:R-:W-:-:S04]  /*d4c0*/  UIMAD UR4, UR4, UR6, URZ ;  /* 0x00000006040472a4 */ /* 0x000fc8000f8e023f */
[----:B------:R-:W-:-:S04]  /*d4d0*/  UIMAD UR4, UR40, UR7, UR4 ;  /* 0x00000007280472a4 */ /* 0x000fc8000f8e0204 */
[----:B------:R-:W-:Y:S01]  /*d4e0*/  UIADD3 UR43, UR39, UR4, URZ ;  /* 0x00000004272b7290 */ /* 0x000fe2000fffe03f */
[----:B------:R-:W-:Y:S11]  /*d4f0*/  @!P0 BRA `(.L_x_55) ;  /* 0x0000000000408947 */ /* 0x000ff60003800000 */
[----:B------:R-:W-:Y:S01]  /*d500*/  MOV R2, 0x0 ;  /* 0x0000000000027802 */ /* 0x000fe20000000f00 */
[----:B------:R-:W-:Y:S01]  /*d510*/  ULDC.64 UR6, c[0x4][0x1b0] ;  /* 0x01006c0000067ab9 */ /* 0x000fe20000000a00 */
[----:B------:R-:W-:Y:S01]  /*d520*/  ULDC.64 UR8, c[0x4][0x1b8] ;  /* 0x01006e0000087ab9 */ /* 0x000fe20000000a00 */
[----:B------:R-:W-:Y:S01]  /*d530*/  ULDC.64 UR4, c[0x4][0x120] ;  /* 0x0100480000047ab9 */ /* 0x000fe20000000a00 */
[----:B------:R-:W-:Y:S02]  /*d540*/  IMAD.U32 R4, RZ, RZ, UR6 ;  /* 0x00000006ff047e24 */ /* 0x000fe4000f8e00ff */
[----:B------:R-:W2:Y:S01]  /*d550*/  LDC.64 R2, c[0x4][R2] ;  /* 0x0100000002027b82 */ /* 0x000ea20000000a00 */
[----:B------:R-:W-:Y:S02]  /*d560*/  IMAD.U32 R5, RZ, RZ, UR7 ;  /* 0x00000007ff057e24 */ /* 0x000fe4000f8e00ff */
[----:B------:R-:W-:Y:S02]  /*d570*/  IMAD.U32 R6, RZ, RZ, UR8 ;  /* 0x00000008ff067e24 */ /* 0x000fe4000f8e00ff */
[----:B------:R-:W-:-:S02]  /*d580*/  IMAD.U32 R7, RZ, RZ, UR9 ;  /* 0x00000009ff077e24 */ /* 0x000fc4000f8e00ff */
[----:B------:R-:W-:Y:S02]  /*d590*/  IMAD.U32 R10, RZ, RZ, UR4 ;  /* 0x00000004ff0a7e24 */ /* 0x000fe4000f8e00ff */
[----:B------:R-:W-:Y:S02]  /*d5a0*/  IMAD.U32 R11, RZ, RZ, UR5 ;  /* 0x00000005ff0b7e24 */ /* 0x000fe4000f8e00ff */
[----:B------:R-:W-:Y:S02]  /*d5b0*/  IMAD.MOV.U32 R8, RZ, RZ, 0x70 ;  /* 0x00000070ff087424 */ /* 0x000fe400078e00ff */
[----:B------:R-:W-:Y:S02]  /*d5c0*/  IMAD.MOV.U32 R12, RZ, RZ, 0x1 ;  /* 0x00000001ff0c7424 */ /* 0x000fe400078e00ff */
[----:B------:R-:W-:-:S07]  /*d5d0*/  IMAD.MOV.U32 R13, RZ, RZ, RZ ;  /* 0x000000ffff0d7224 */ /* 0x000fce00078e00ff */
[----:B01----:R-:W-:-:S07]  /*d5e0*/  LEPC R20, `(.L_x_55) ;  /* 0x000000001014794e */ /* 0x003fce0000000000 */
[----:B--2---:R-:W-:Y:S05]  /*d5f0*/  CALL.ABS.NOINC R2 ;  /* 0x0000000002007343 */ /* 0x004fea0003c00000 */
.L_x_55:
[----:B------:R-:W2:Y:S01]  /*d600*/  LDC R6, c[0x0][0x448] ;  /* 0x00011200ff067b82 */ /* 0x000ea20000000800 */
[----:B------:R-:W-:Y:S01]  /*d610*/  IMAD.IADD R7, R32, 0x1, R23 ;  /* 0x0000000120077824 */ /* 0x000fe200078e0217 */
[----:B------:R-:W-:Y:S01]  /*d620*/  ULDC.64 UR4, c[0x0][0x2e0] ;  /* 0x0000b80000047ab9 */ /* 0x000fe20000000a00 */
[----:B------:R-:W-:Y:S01]  /*d630*/  IMAD.U32 R4, RZ, RZ, UR38 ;  /* 0x00000026ff047e24 */ /* 0x000fe2000f8e00ff */
[----:B------:R-:W-:Y:S01]  /*d640*/  ULDC.64 UR6, c[0x0][0x2c8] ;  /* 0x0000b20000067ab9 */ /* 0x000fe20000000a00 */
[----:B------:R-:W-:Y:S01]  /*d650*/  IMAD.U32 R5, RZ, RZ, UR39 ;  /* 0x00000027ff057e24 */ /* 0x000fe2000f8e00ff */
[----:B------:R-:W-:Y:S01]  /*d660*/  LEA R7, R26, R7, 0x7 ;  /* 0x000000071a077211 */ /* 0x000fe200078e38ff */
[----:B------:R-:W-:Y:S02]  /*d670*/  IMAD R25, R25, UR4, RZ ;  /* 0x0000000419197c24 */ /* 0x000fe4000f8e02ff */
[----:B------:R-:W-:Y:S02]  /*d680*/  IMAD.U32 R3, RZ, RZ, UR43 ;  /* 0x0000002bff037e24 */ /* 0x000fe4000f8e00ff */
[----:B------:R-:W-:-:S02]  /*d690*/  IMAD.MOV.U32 R5, RZ, RZ, R7 ;  /* 0x000000ffff057224 */ /* 0x000fc400078e0007 */
[----:B------:R-:W-:Y:S02]  /*d6a0*/  IMAD.MOV.U32 R2, RZ, RZ, R4 ;  /* 0x000000ffff027224 */ /* 0x000fe400078e0004 */
[C---:B------:R-:W-:Y:S02]  /*d6b0*/  IMAD R25, R24.reuse, UR5, R25 ;  /* 0x0000000518197c24 */ /* 0x040fe4000f8e0219 */
[----:B------:R-:W-:Y:S01]  /*d6c0*/  IMAD.WIDE.U32 R2, R24, UR4, R2 ;  /* 0x0000000418027c25 */ /* 0x000fe2000f8e0002 */
[----:B------:R-:W-:-:S03]  /*d6d0*/  ULDC.64 UR4, c[0x0][0x2d0] ;  /* 0x0000b40000047ab9 */ /* 0x000fc60000000a00 */
[----:B------:R-:W-:Y:S01]  /*d6e0*/  IMAD.IADD R3, R3, 0x1, R25 ;  /* 0x0000000103037824 */ /* 0x000fe200078e0219 */
[----:B--2---:R-:W-:-:S13]  /*d6f0*/  ISETP.NE.AND P0, PT, R6, 0x1, PT ;  /* 0x000000010600780c */ /* 0x004fda0003f05270 */
[----:B------:R-:W2:Y:S08]  /*d700*/  @P0 LDC R8, c[0x0][0x44c] ;  /* 0x00011300ff080b82 */ /* 0x000eb00000000800 */
[----:B------:R-:W3:Y:S01]  /*d710*/  @P0 LDC R0, c[0x0][0x450] ;  /* 0x00011400ff000b82 */ /* 0x000ee20000000800 */
[----:B--2---:R-:W-:-:S05]  /*d720*/  @P0 IMAD.HI.U32 R9, R7, R8, RZ ;  /* 0x0000000807090227 */ /* 0x004fca00078e00ff */
[----:B---3--:R-:W-:-:S04]  /*d730*/  @P0 SHF.R.U32.HI R5, RZ, R0, R9 ;  /* 0x00000000ff050219 */ /* 0x008fc80000011609 */
[----:B------:R-:W-:Y:S01]  /*d740*/  SHF.R.S32.HI R0, RZ, 0x1f, R5 ;  /* 0x0000001fff007819 */ /* 0x000fe20000011405 */
[----:B------:R-:W-:-:S04]  /*d750*/  IMAD.WIDE.U32 R2, R5, UR4, R2 ;  /* 0x0000000405027c25 */ /* 0x000fc8000f8e0002 */
[----:B------:R-:W-:Y:S01]  /*d760*/  IMAD R0, R0, UR4, RZ ;  /* 0x0000000400007c24 */ /* 0x000fe2000f8e02ff */
[----:B------:R-:W-:Y:S02]  /*d770*/  ULDC UR4, c[0x0][0x2b8] ;  /* 0x0000ae0000047ab9 */ /* 0x000fe40000000800 */
[----:B------:R-:W-:Y:S01]  /*d780*/  ISETP.GE.AND P0, PT, R19, UR4, PT ;  /* 0x0000000413007c0c */ /* 0x000fe2000bf06270 */
[----:B------:R-:W-:Y:S01]  /*d790*/  IMAD R9, R5, UR5, R0 ;  /* 0x0000000505097c24 */ /* 0x000fe2000f8e0200 */
[----:B------:R-:W-:Y:S01]  /*d7a0*/  ISETP.GE.AND P1, PT, R32, UR4, PT ;  /* 0x0000000420007c0c */ /* 0x000fe2000bf26270 */
[----:B------:R-:W-:Y:S01]  /*d7b0*/  IMAD.MOV R0, RZ, RZ, -R5 ;  /* 0x000000ffff007224 */ /* 0x000fe200078e0a05 */
[----:B------:R-:W-:Y:S01]  /*d7c0*/  UMOV UR4, 0xffffffff ;  /* 0xffffffff00047882 */ /* 0x000fe20000000000 */
[----:B------:R-:W-:Y:S02]  /*d7d0*/  IMAD.IADD R3, R3, 0x1, R9 ;  /* 0x0000000103037824 */ /* 0x000fe400078e0209 */
[----:B------:R-:W-:-:S04]  /*d7e0*/  IMAD R7, R6, R0, R7 ;  /* 0x0000000006077224 */ /* 0x000fc800078e0207 */
[----:B------:R-:W-:Y:S01]  /*d7f0*/  IMAD.WIDE.U32 R2, R7, UR6, R2 ;  /* 0x0000000607027c25 */ /* 0x000fe2000f8e0002 */
[----:B------:R-:W-:-:S05]  /*d800*/  SHF.R.S32.HI R0, RZ, 0x1f, R7 ;  /* 0x0000001fff007819 */ /* 0x000fca0000011407 */
[----:B------:R-:W-:-:S04]  /*d810*/  IMAD R0, R0, UR6, RZ ;  /* 0x0000000600007c24 */ /* 0x000fc8000f8e02ff */
[----:B------:R-:W-:Y:S01]  /*d820*/  IMAD R7, R7, UR7, R0 ;  /* 0x0000000707077c24 */ /* 0x000fe2000f8e0200 */
[----:B------:R-:W-:Y:S02]  /*d830*/  ULDC.64 UR6, c[0x0][0x280] ;  /* 0x0000a00000067ab9 */ /* 0x000fe40000000a00 */
[----:B------:R-:W-:-:S04]  /*d840*/  IADD3 R0, P2, R2, UR6, RZ ;  /* 0x0000000602007c10 */ /* 0x000fc8000ff5e0ff */
[----:B------:R-:W-:Y:S01]  /*d850*/  IADD3.X R4, R3, UR7, R7, P2, !PT ;  /* 0x0000000703047c10 */ /* 0x000fe200097fe407 */
[----:B------:R-:W-:Y:S08]  /*d860*/  BRA.DIV UR4, `(.L_x_56) ;  /* 0x0000004604547947 */ /* 0x000ff0000b800000 */
[----:B------:R-:W2:Y:S01]  /*d870*/  SHFL.IDX PT, R14, R0, RZ, 0x181f ;  /* 0x00181fff000e7589 */ /* 0x000ea200000e0000 */
[----:B------:R-:W-:Y:S02]  /*d880*/  ULDC UR4, c[0x0][0x288] ;  /* 0x0000a20000047ab9 */ /* 0x000fe40000000800 */
[----:B------:R-:W-:Y:S01]  /*d890*/  IMAD R5, R6, UR4, RZ ;  /* 0x0000000406057c24 */ /* 0x000fe2000f8e02ff */
[----:B------:R-:W3:Y:S01]  /*d8a0*/  SHFL.IDX PT, R2, R4, RZ, 0x181f ;  /* 0x00181fff04027589 */ /* 0x000ee200000e0000 */
[----:B------:R-:W-:-:S03]  /*d8b0*/  IMAD R6, R26, 0x80, R23 ;  /* 0x000000801a067824 */ /* 0x000fc600078e0217 */
[----:B------:R-:W-:Y:S01]  /*d8c0*/  SHFL.IDX PT, R7, R4, 0x1, 0x181f ;  /* 0x00381f0004077f89 */ /* 0x000fe200000e0000 */
[C---:B------:R-:W-:Y:S01]  /*d8d0*/  VIADD R8, R6.reuse, 0x10 ;  /* 0x0000001006087836 */ /* 0x040fe20000000000 */
[----:B------:R-:W-:-:S13]  /*d8e0*/  ISETP.GE.AND P2, PT, R6, R5, PT ;  /* 0x000000050600720c */ /* 0x000fda0003f46270 */
[----:B--2---:R-:W-:-:S05]  /*d8f0*/  @!P2 IADD3 R14, P3, R32, R14, RZ ;  /* 0x0000000e200ea210 */ /* 0x004fca0007f7e0ff */
[----:B---3--:R-:W-:Y:S02]  /*d900*/  @!P2 IMAD.X R3, RZ, RZ, R2, P3 ;  /* 0x000000ffff03a224 */ /* 0x008fe400018e0602 */
[----:B------:R-:W-:Y:S02]  /*d910*/  @!P2 IMAD.MOV.U32 R2, RZ, RZ, R14 ;  /* 0x000000ffff02a224 */ /* 0x000fe400078e000e */
[----:B------:R-:W2:Y:S04]  /*d920*/  SHFL.IDX PT, R14, R0, 0x1, 0x181f ;  /* 0x00381f00000e7f89 */ /* 0x000ea800000e0000 */
[----:B------:R-:W-:Y:S04]  /*d930*/  @!P2 LDGSTS.E.BYPASS.LTC128B.128 [R17+0x20400], desc[UR46][R2.64], !P1 ;  /* 0x204000000211afae */ /* 0x000fe8000c901d6e */
[----:B------:R3:W-:Y:S01]  /*d940*/  @!P2 LDGSTS.E.BYPASS.LTC128B.128 [R17+0x24400], desc[UR46][R2.64+0x80], !P0 ;  /* 0x244000800211afae */ /* 0x0007e2000c101d6e */
[----:B------:R-:W-:-:S02]  /*d950*/  ISETP.GE.AND P2, PT, R8, R5, PT ;  /* 0x000000050800720c */ /* 0x000fc40003f46270 */
[----:B------:R-:W-:-:S11]  /*d960*/  IADD3 R8, R6, 0x20, RZ ;  /* 0x0000002006087810 */ /* 0x000fd60007ffe0ff */
[----:B--2---:R-:W-:-:S05]  /*d970*/  @!P2 IADD3 R14, P3, R32, R14, RZ ;  /* 0x0000000e200ea210 */ /* 0x004fca0007f7e0ff */
[----:B------:R-:W-:Y:S02]  /*d980*/  @!P2 IMAD.X R7, RZ, RZ, R7, P3 ;  /* 0x000000ffff07a224 */ /* 0x000fe400018e0607 */
[----:B---3--:R-:W-:Y:S02]  /*d990*/  @!P2 IMAD.MOV.U32 R2, RZ, RZ, R14 ;  /* 0x000000ffff02a224 */ /* 0x008fe400078e000e */
[----:B------:R-:W2:Y:S01]  /*d9a0*/  SHFL.IDX PT, R14, R0, 0x2, 0x181f ;  /* 0x00581f00000e7f89 */ /* 0x000ea200000e0000 */
[----:B------:R-:W-:-:S03]  /*d9b0*/  @!P2 IMAD.MOV.U32 R3, RZ, RZ, R7 ;  /* 0x000000ffff03a224 */ /* 0x000fc600078e0007 */
[----:B------:R-:W3:Y:S04]  /*d9c0*/  SHFL.IDX PT, R7, R4, 0x2, 0x181f ;  /* 0x00581f0004077f89 */ /* 0x000ee800000e0000 */
[----:B------:R-:W-:Y:S04]  /*d9d0*/  @!P2 LDGSTS.E.BYPASS.LTC128B.128 [R17+0x20c00], desc[UR46][R2.64], !P1 ;  /* 0x20c000000211afae */ /* 0x000fe8000c901d6e */
[----:B------:R4:W-:Y:S01]  /*d9e0*/  @!P2 LDGSTS.E.BYPASS.LTC128B.128 [R17+0x24c00], desc[UR46][R2.64+0x80], !P0 ;  /* 0x24c000800211afae */ /* 0x0009e2000c101d6e */
[----:B------:R-:W-:Y:S01]  /*d9f0*/  ISETP.GE.AND P2, PT, R8, R5, PT ;  /* 0x000000050800720c */ /* 0x000fe20003f46270 */
[----:B------:R-:W-:-:S12]  /*da00*/  VIADD R8, R6, 0x30 ;  /* 0x0000003006087836 */ /* 0x000fd80000000000 */
[----:B--2---:R-:W-:-:S05]  /*da10*/  @!P2 IADD3 R14, P3, R32, R14, RZ ;  /* 0x0000000e200ea210 */ /* 0x004fca0007f7e0ff */
[----:B---3--:R-:W-:Y:S02]  /*da20*/  @!P2 IMAD.X R7, RZ, RZ, R7, P3 ;  /* 0x000000ffff07a224 */ /* 0x008fe400018e0607 */
[----:B----4-:R-:W-:Y:S02]  /*da30*/  @!P2 IMAD.MOV.U32 R2, RZ, RZ, R14 ;  /* 0x000000ffff02a224 */ /* 0x010fe400078e000e */
        /* <DEDUP_REMOVED lines=31> */
[----:B------:R-:W-:-:S03]  /*dc30*/  @!P2 MOV R3, R7 ;  /* 0x000000070003a202 */ /* 0x000fc60000000f00 */
[----:B------:R-:W3:Y:S04]  /*dc40*/  SHFL.IDX PT, R7, R4, 0x6, 0x181f ;  /* 0x00d81f0004077f89 */ /* 0x000ee800000e0000 */
[----:B------:R-:W-:Y:S04]  /*dc50*/  @!P2 LDGSTS.E.BYPASS.LTC128B.128 [R17+0x22c00], desc[UR46][R2.64], !P1 ;  /* 0x22c000000211afae */ /* 0x000fe8000c901d6e */
[----:B------:R4:W-:Y:S01]  /*dc60*/  @!P2 LDGSTS.E.BYPASS.LTC128B.128 [R17+0x26c00], desc[UR46][R2.64+0x80], !P0 ;  /* 0x26c000800211afae */ /* 0x0009e2000c101d6e */
[----:B------:R-:W-:-:S13]  /*dc70*/  ISETP.GE.AND P2, PT, R8, R5, PT ;  /* 0x000000050800720c */ /* 0x000fda0003f46270 */
[----:B--2---:R-:W-:-:S05]  /*dc80*/  @!P2 IADD3 R14, P3, R32, R14, RZ ;  /* 0x0000000e200ea210 */ /* 0x004fca0007f7e0ff */
[----:B---3--:R-:W-:Y:S02]  /*dc90*/  @!P2 IMAD.X R7, RZ, RZ, R7, P3 ;  /* 0x000000ffff07a224 */ /* 0x008fe400018e0607 */
[----:B----4-:R-:W-:Y:S02]  /*dca0*/  @!P2 IMAD.MOV.U32 R2, RZ, RZ, R14 ;  /* 0x000000ffff02a224 */ /* 0x010fe400078e000e */
[----:B------:R-:W-:Y:S01]  /*dcb0*/  @!P2 IMAD.MOV.U32 R3, RZ, RZ, R7 ;  /* 0x000000ffff03a224 */ /* 0x000fe200078e0007 */
[----:B------:R2:W3:Y:S04]  /*dcc0*/  SHFL.IDX PT, R14, R0, 0x7, 0x181f ;  /* 0x00f81f00000e7f89 */ /* 0x0004e800000e0000 */
[----:B------:R2:W-:Y:S04]  /*dcd0*/  @!P2 LDGSTS.E.BYPASS.LTC128B.128 [R17+0x23400], desc[UR46][R2.64], !P1 ;  /* 0x234000000211afae */ /* 0x0005e8000c901d6e */
[----:B------:R2:W-:Y:S04]  /*dce0*/  @!P2 LDGSTS.E.BYPASS.LTC128B.128 [R17+0x27400], desc[UR46][R2.64+0x80], !P0 ;  /* 0x274000800211afae */ /* 0x0005e8000c101d6e */
[----:B------:R2:W4:Y:S02]  /*dcf0*/  SHFL.IDX PT, R7, R4, 0x7, 0x181f ;  /* 0x00f81f0004077f89 */ /* 0x00052400000e0000 */
.L_x_153:
[----:B------:R-:W-:Y:S01]  /*dd00*/  VIADD R6, R6, 0x70 ;  /* 0x0000007006067836 */ /* 0x000fe20000000000 */
[----:B------:R-:W-:Y:S04]  /*dd10*/  BSSY B0, `(.L_x_57) ;  /* 0x000000c000007945 */ /* 0x000fe80003800000 */
[----:B------:R-:W-:Y:S01]  /*dd20*/  ISETP.GE.AND P2, PT, R6, R5, PT ;  /* 0x000000050600720c */ /* 0x000fe20003f46270 */
[----:B------:R-:W-:-:S05]  /*dd30*/  IMAD.MOV.U32 R5, RZ, RZ, 0x1 ;  /* 0x00000001ff057424 */ /* 0x000fca00078e00ff */
[----:B------:R-:W-:-:S07]  /*dd40*/  SHF.L.U32 R5, R5, 0x1f, RZ ;  /* 0x0000001f05057819 */ /* 0x000fce00000006ff */
[----:B------:R-:W-:Y:S05]  /*dd50*/  @P2 BRA `(.L_x_58) ;  /* 0x00000000001c2947 */ /* 0x000fea0003800000 */
[----:B--23--:R-:W-:-:S05]  /*dd60*/  IADD3 R2, P2, R32, R14, RZ ;  /* 0x0000000e20027210 */ /* 0x00cfca0007f5e0ff */
[----:B----4-:R-:W-:-:S05]  /*dd70*/  IMAD.X R3, RZ, RZ, R7, P2 ;  /* 0x000000ffff037224 */ /* 0x010fca00010e0607 */
[----:B------:R-:W-:Y:S01]  /*dd80*/  @!PT LDS RZ, [RZ] ;  /* 0x00000000fffff984 */ /* 0x000fe20000000800 */
[----:B------:R-:W-:Y:S01]  /*dd90*/  @!PT LDS RZ, [RZ] ;  /* 0x00000000fffff984 */ /* 0x000fe20000000800 */
[----:B------:R-:W-:Y:S01]  /*dda0*/  @!PT LDS RZ, [RZ] ;  /* 0x00000000fffff984 */ /* 0x000fe20000000800 */
[----:B------:R2:W-:Y:S04]  /*ddb0*/  LDGSTS.E.BYPASS.LTC128B.128 [R17+0x23c00], desc[UR46][R2.64], !P1 ;  /* 0x23c0000002117fae */ /* 0x0005e8000c901d6e */
[----:B------:R2:W-:Y:S02]  /*ddc0*/  LDGSTS.E.BYPASS.LTC128B.128 [R17+0x27c00], desc[UR46][R2.64+0x80], !P0 ;  /* 0x27c0008002117fae */ /* 0x0005e4000c101d6e */
.L_x_58:
[----:B------:R-:W-:Y:S05]  /*ddd0*/  BSYNC B0 ;  /* 0x0000000000007941 */ /* 0x000fea0003800000 */
.L_x_57:
[----:B------:R-:W-:Y:S01]  /*dde0*/  NOP ;  /* 0x0000000000007918 */ /* 0x000fe20000000000 */
[----:B------:R-:W-:Y:S01]  /*ddf0*/  SYNCS.ARRIVE.TRANS64.RED.A0T1 RZ, [UR42+0x38800], RZ ;  /* 0x038800ffffff79a7 */ /* 0x000fe2000820042a */
[----:B------:R-:W-:Y:S01]  /*de00*/  ARRIVES.LDGSTSBAR.64.TRANSCNT [UR42+0x38800] ;  /* 0x03880000ff0079b0 */ /* 0x000fe20008000aaa */
[----:B------:R-:W-:Y:S01]  /*de10*/  NOP ;  /* 0x0000000000007918 */ /* 0x000fe20000000000 */
[----:B------:R-:W-:Y:S01]  /*de20*/  SYNCS.ARRIVE.TRANS64.A1T0 RZ, [UR42+0x38800], RZ ;  /* 0x038800ffffff79a7 */ /* 0x000fe2000810002a */
[----:B------:R-:W5:Y:S02]  /*de30*/  SYNCS.PHASECHK.TRANS64.TRYWAIT P0, [UR42+0x38820], R5 ;  /* 0x03882005ff0075a7 */ /* 0x000f64000800016a */
[----:B-----5:R-:W-:Y:S05]  /*de40*/  @!P0 BRA `(.L_x_59) ;  /* 0x0000004800608947 */ /* 0x020fea0003800000 */
.L_x_154:
[----:B------:R-:W-:Y:S01]  /*de50*/  UIADD3 UR4, UR48, -0x2, URZ ;  /* 0xfffffffe30047890 */ /* 0x000fe2000fffe03f */
[----:B------:R-:W-:-:S03]  /*de60*/  IMAD.MOV.U32 R33, RZ, RZ, 0x1 ;  /* 0x00000001ff217424 */ /* 0x000fc600078e00ff */
[----:B------:R-:W-:-:S06]  /*de70*/  UISETP.GE.AND UP0, UPT, UR4, UR45, UPT ;  /* 0x0000002d0400728c */ /* 0x000fcc000bf06270 */
[----:B------:R-:W-:-:S13]  /*de80*/  PLOP3.LUT P0, PT, PT, PT, UP0, 0x80, 0x0 ;  /* 0x000000000000781c */ /* 0x000fda0003f0f008 */
[----:B------:R-:W-:Y:S05]  /*de90*/  @!P0 BRA `(.L_x_60) ;  /* 0x0000001800548947 */ /* 0x000fea0003800000 */
[----:B--2---:R-:W2:Y:S04]  /*dea0*/  LDL R4, [R1+0x4] ;  /* 0x0000040001047983 */ /* 0x004ea80000100800 */
[----:B------:R-:W5:Y:S01]  /*deb0*/  LDL R6, [R1+0x10] ;  /* 0x0000100001067983 */ /* 0x000f620000100800 */
[----:B------:R-:W-:-:S04]  /*dec0*/  UIADD3 UR4, UR44, 0x1, URZ ;  /* 0x000000012c047890 */ /* 0x000fc8000fffe03f */
[----:B------:R-:W-:Y:S01]  /*ded0*/  UIMAD UR4, UR4, UR37, URZ ;  /* 0x00000025040472a4 */ /* 0x000fe2000f8e023f */
[----:B------:R-:W-:-:S05]  /*dee0*/  LOP3.LUT R3, RZ, UR41, RZ, 0x33, !PT ;  /* 0x00000029ff037c12 */ /* 0x000fca000f8e33ff */
[----:B------:R-:W-:-:S04]  /*def0*/  LOP3.LUT R0, RZ, UR4, RZ, 0x33, !PT ;  /* 0x00000004ff007c12 */ /* 0x000fc8000f8e33ff */
[----:B------:R-:W-:Y:S02]  /*df00*/  VIMNMX R0, R0, R3, !PT ;  /* 0x0000000300007248 */ /* 0x000fe40007fe0100 */
[----:B------:R-:W-:Y:S01]  /*df10*/  IADD3 R18, R32, R18, R23 ;  /* 0x0000001220127210 */ /* 0x000fe20007ffe017 */
[----:B------:R-:W-:-:S04]  /*df20*/  IMAD.MOV.U32 R19, RZ, RZ, 0x1 ;  /* 0x00000001ff137424 */ /* 0x000fc800078e00ff */
[----:B------:R-:W-:Y:S01]  /*df30*/  VIADD R5, R18, 0xfffffe80 ;  /* 0xfffffe8012057836 */ /* 0x000fe20000000000 */
[C---:B------:R-:W-:Y:S01]  /*df40*/  IADD3 R34, -R0.reuse, -0x2, RZ ;  /* 0xfffffffe00227810 */ /* 0x040fe20007ffe1ff */
[----:B------:R-:W-:Y:S02]  /*df50*/  IMAD.MOV.U32 R10, RZ, RZ, RZ ;  /* 0x000000ffff0a7224 */ /* 0x000fe400078e00ff */
[----:B------:R-:W-:Y:S02]  /*df60*/  IMAD R28, R0, -0x80, R5 ;  /* 0xffffff80001c7824 */ /* 0x000fe400078e0205 */
[C---:B--2---:R-:W-:Y:S02]  /*df70*/  IMAD.IADD R3, R4.reuse, 0x1, R16 ;  /* 0x0000000104037824 */ /* 0x044fe400078e0210 */
[----:B-----5:R-:W-:-:S03]  /*df80*/  IMAD.IADD R2, R4, 0x1, R6 ;  /* 0x0000000104027824 */ /* 0x020fc600078e0206 */
[----:B------:R2:W-:Y:S04]  /*df90*/  STL [R1+0xc], R3 ;  /* 0x00000c0301007387 */ /* 0x0005e80000100800 */
[----:B------:R2:W-:Y:S02]  /*dfa0*/  STL [R1+0x8], R2 ;  /* 0x0000080201007387 */ /* 0x0005e40000100800 */
.L_x_75:
[----:B------:R-:W5:Y:S01]  /*dfb0*/  LDL R4, [R1] ;  /* 0x0000000001047983 */ /* 0x000f620000100800 */
[----:B0-----:R-:W0:Y:S01]  /*dfc0*/  LDC R0, c[0x0][0x430] ;  /* 0x00010c00ff007b82 */ /* 0x001e220000000800 */
[----:B----4-:R-:W-:Y:S01]  /*dfd0*/  IMAD.MOV.U32 R7, RZ, RZ, R28 ;  /* 0x000000ffff077224 */ /* 0x010fe200078e001c */
[----:B------:R-:W-:Y:S01]  /*dfe0*/  ULDC.64 UR4, c[0x0][0x428] ;  /* 0x00010a0000047ab9 */ /* 0x000fe20000000a00 */
[----:B0-----:R-:W-:-:S13]  /*dff0*/  ISETP.NE.AND P0, PT, R0, 0x1, PT ;  /* 0x000000010000780c */ /* 0x001fda0003f05270 */
[----:B--2---:R-:W0:Y:S08]  /*e000*/  @P0 LDC R3, c[0x0][0x434] ;  /* 0x00010d00ff030b82 */ /* 0x004e300000000800 */
[----:B------:R-:W2:Y:S01]  /*e010*/  @P0 LDC R5, c[0x0][0x438] ;  /* 0x00010e00ff050b82 */ /* 0x000ea20000000800 */
[----:B0-----:R-:W-:-:S05]  /*e020*/  @P0 IMAD.HI.U32 R0, R28, R3, RZ ;  /* 0x000000031c000227 */ /* 0x001fca00078e00ff */
[----:B--2---:R-:W-:-:S04]  /*e030*/  @P0 SHF.R.U32.HI R7, RZ, R5, R0 ;  /* 0x00000005ff070219 */ /* 0x004fc80000011600 */
[----:B------:R-:W-:Y:S02]  /*e040*/  SHF.R.S32.HI R3, RZ, 0x1f, R7 ;  /* 0x0000001fff037819 */ /* 0x000fe40000011407 */
[----:B------:R-:W-:-:S05]  /*e050*/  MOV R2, R7 ;  /* 0x0000000700027202 */ /* 0x000fca0000000f00 */
[----:B------:R-:W-:-:S04]  /*e060*/  IMAD.WIDE.U32 R2, R36, UR4, R2 ;  /* 0x0000000424027c25 */ /* 0x000fc8000f8e0002 */
[----:B-----5:R-:W-:-:S04]  /*e070*/  IMAD R5, R4, UR4, RZ ;  /* 0x0000000404057c24 */ /* 0x020fc8000f8e02ff */
[----:B------:R-:W-:Y:S01]  /*e080*/  IMAD R5, R36, UR5, R5 ;  /* 0x0000000524057c24 */ /* 0x000fe2000f8e0205 */
[----:B------:R-:W-:Y:S02]  /*e090*/  ULDC.64 UR4, c[0x0][0x418] ;  /* 0x0001060000047ab9 */ /* 0x000fe40000000a00 */
[----:B------:R-:W-:Y:S01]  /*e0a0*/  LEA R4, P0, R2, UR4, 0x2 ;  /* 0x0000000402047c11 */ /* 0x000fe2000f8010ff */
[----:B------:R-:W-:-:S05]  /*e0b0*/  IMAD.IADD R3, R5, 0x1, R3 ;  /* 0x0000000105037824 */ /* 0x000fca00078e0203 */
[----:B------:R-:W-:-:S06]  /*e0c0*/  LEA.HI.X R5, R2, UR5, R3, 0x2, P0 ;  /* 0x0000000502057c11 */ /* 0x000fcc00080f1403 */
[----:B------:R-:W1:Y:S01]  /*e0d0*/  LDG.E R5, desc[UR46][R4.64] ;  /* 0x0000002e04057981 */ /* 0x000e62000c1e1900 */
[----:B------:R-:W-:-:S06]  /*e0e0*/  ULOP3.LUT UR6, UR36, 0x2, URZ, 0xfc, !UPT ;  /* 0x0000000224067892 */ /* 0x000fcc000f8efc3f */
[----:B------:R-:W-:Y:S02]  /*e0f0*/  IMAD.U32 R6, RZ, RZ, UR6 ;  /* 0x00000006ff067e24 */ /* 0x000fe4000f8e00ff */
[----:B------:R-:W-:-:S03]  /*e100*/  VIADD R0, R10, 0x1 ;  /* 0x000000010a007836 */ /* 0x000fc60000000000 */
[----:B------:R-:W-:Y:S02]  /*e110*/  ISETP.NE.AND P2, PT, R6, 0x3, PT ;  /* 0x000000030600780c */ /* 0x000fe40003f45270 */
[----:B------:R-:W-:Y:S01]  /*e120*/  ISETP.NE.AND P1, PT, R0, 0x2, PT ;  /* 0x000000020000780c */ /* 0x000fe20003f25270 */
[----:B------:R-:W-:-:S03]  /*e130*/  VIADD R34, R34, 0xffffffff ;  /* 0xffffffff22227836 */ /* 0x000fc60000000000 */
[----:B------:R-:W-:Y:S02]  /*e140*/  SEL R2, RZ, 0x1, P1 ;  /* 0x00000001ff027807 */ /* 0x000fe40000800000 */
[----:B------:R-:W-:Y:S02]  /*e150*/  ISETP.GT.AND P0, PT, R34, UR45, PT ;  /* 0x0000002d22007c0c */ /* 0x000fe4000bf04270 */
[----:B------:R-:W-:Y:S02]  /*e160*/  SEL R0, R0, RZ, P1 ;  /* 0x000000ff00007207 */ /* 0x000fe40000800000 */
[----:B------:R-:W-:Y:S02]  /*e170*/  LOP3.LUT R33, R19, R2, RZ, 0x3c, !PT ;  /* 0x0000000213217212 */ /* 0x000fe400078e3cff */
[----:B-1----:R-:W-:Y:S01]  /*e180*/  SHF.R.S32.HI R20, RZ, 0x1f, R5 ;  /* 0x0000001fff147819 */ /* 0x002fe20000011405 */
[----:B------:R-:W-:Y:S06]  /*e190*/  @!P2 BRA `(.L_x_61) ;  /* 0x000000000004a947 */ /* 0x000fec0003800000 */
[----:B------:R-:W-:Y:S01]  /*e1a0*/  BPT.TRAP 0x1 ;  /* 0x000000040000795c */ /* 0x000fe20000300000 */
.L_x_61:
[----:B------:R-:W-:Y:S02]  /*e1b0*/  LEA R4, R0, UR42, 0x3 ;  /* 0x0000002a00047c11 */ /* 0x000fe4000f8e18ff */
[----:B------:R-:W-:-:S04]  /*e1c0*/  SHF.L.U32 R21, R33, 0x1f, RZ ;  /* 0x0000001f21157819 */ /* 0x000fc800000006ff */
[----:B------:R-:W0:Y:S02]  /*e1d0*/  SYNCS.PHASECHK.TRANS64.TRYWAIT P1, [R4+URZ+0x38880], R21 ;  /* 0x03888015040075a7 */ /* 0x000e24000802017f */
[----:B0-----:R-:W-:Y:S05]  /*e1e0*/  @!P1 BRA `(.L_x_62) ;  /* 0x00000044008c9947 */ /* 0x001fea0003800000 */
.L_x_155:
[----:B------:R-:W-:Y:S01]  /*e1f0*/  ULDC UR4, c[0x0][0x430] ;  /* 0x00010c0000047ab9 */ /* 0x000fe20000000800 */
[----:B------:R-:W-:Y:S01]  /*e200*/  R2UR UR6, R35 ;  /* 0x00000000230672ca */ /* 0x000fe200000e0000 */
[----:B------:R-:W-:Y:S01]  /*e210*/  UIADD3 UR4, -UR4, URZ, URZ ;  /* 0x0000003f04047290 */ /* 0x000fe2000fffe13f */
[----:B------:R-:W1:Y:S01]  /*e220*/  LDC R11, c[0x0][0x2f4] ;  /* 0x0000bd00ff0b7b82 */ /* 0x000e620000000800 */
[----:B------:R-:W-:-:S04]  /*e230*/  LOP3.LUT P2, RZ, R29, 0x1, RZ, 0xc0, !PT ;  /* 0x000000011dff7812 */ /* 0x000fc8000784c0ff */
[----:B------:R-:W-:Y:S01]  /*e240*/  IMAD R6, R7, UR4, R28 ;  /* 0x0000000407067c24 */ /* 0x000fe2000f8e021c */
[----:B------:R-:W-:-:S04]  /*e250*/  ULDC.64 UR4, c[0x0][0x328] ;  /* 0x0000ca0000047ab9 */ /* 0x000fc80000000a00 */
[----:B------:R-:W-:-:S05]  /*e260*/  SHF.R.S32.HI R18, RZ, 0x1f, R6 ;  /* 0x0000001fff127819 */ /* 0x000fca0000011406 */
[----:B------:R-:W-:-:S04]  /*e270*/  IMAD R3, R18, UR4, RZ ;  /* 0x0000000412037c24 */ /* 0x000fc8000f8e02ff */
[C---:B------:R-:W-:Y:S02]  /*e280*/  IMAD R7, R6.reuse, UR5, R3 ;  /* 0x0000000506077c24 */ /* 0x040fe4000f8e0203 */
[----:B------:R-:W-:Y:S01]  /*e290*/  IMAD.WIDE.U32 R2, R6, UR4, RZ ;  /* 0x0000000406027c25 */ /* 0x000fe2000f8e00ff */
[----:B------:R-:W-:Y:S01]  /*e2a0*/  ULDC.64 UR4, c[0x0][0x338] ;  /* 0x0000ce0000047ab9 */ /* 0x000fe20000000a00 */
[----:B-1----:R-:W-:Y:S02]  /*e2b0*/  ISETP.GE.AND P3, PT, R32, R11, PT ;  /* 0x0000000b2000720c */ /* 0x002fe40003f66270 */
        /* <DEDUP_REMOVED lines=12> */
[----:B------:R-:W-:-:S04]  /*e380*/  IADD3 R9, P1, R2, UR6, RZ ;  /* 0x0000000602097c10 */ /* 0x000fc8000ff3e0ff */
[----:B------:R-:W-:Y:S01]  /*e390*/  IADD3.X R8, R7, UR4, R3, P1, !PT ;  /* 0x0000000407087c10 */ /* 0x000fe20008ffe403 */
[----:B------:R-:W-:-:S03]  /*e3a0*/  UMOV UR4, 0xffffffff ;  /* 0xffffffff00047882 */ /* 0x000fc60000000000 */
[----:B------:R-:W-:Y:S05]  /*e3b0*/  BRA.DIV UR4, `(.L_x_63) ;  /* 0x00000046042c7947 */ /* 0x000fea000b800000 */
[----:B---3--:R-:W1:Y:S01]  /*e3c0*/  SHFL.IDX PT, R14, R9, RZ, 0x181f ;  /* 0x00181fff090e7589 */ /* 0x008e6200000e0000 */
[----:B------:R-:W-:-:S03]  /*e3d0*/  IMAD R7, R0, 0x8000, R17 ;  /* 0x0000800000077824 */ /* 0x000fc600078e0211 */
[----:B------:R-:W2:Y:S01]  /*e3e0*/  SHFL.IDX PT, R3, R8, RZ, 0x181f ;  /* 0x00181fff08037589 */ /* 0x000ea200000e0000 */
[----:B-1----:R-:W-:-:S03]  /*e3f0*/  IADD3 R2, P1, R32, R14, RZ ;  /* 0x0000000e20027210 */ /* 0x002fc60007f3e0ff */
[----:B------:R-:W1:Y:S02]  /*e400*/  SHFL.IDX PT, R14, R9, 0x1, 0x181f ;  /* 0x00381f00090e7f89 */ /* 0x000e6400000e0000 */
[----:B--2---:R-:W-:-:S05]  /*e410*/  IMAD.X R3, RZ, RZ, R3, P1 ;  /* 0x000000ffff037224 */ /* 0x004fca00008e0603 */
[----:B------:R-:W-:Y:S04]  /*e420*/  LDGSTS.E.BYPASS.LTC128B.128 [R7+0x10400], desc[UR46][R2.64], !P3 ;  /* 0x1040000002077fae */ /* 0x000fe8000d901d6e */
[----:B------:R2:W-:Y:S04]  /*e430*/  LDGSTS.E.BYPASS.LTC128B.128 [R7+0x14400], desc[UR46][R2.64+0x80], !P2 ;  /* 0x1440008002077fae */ /* 0x0005e8000d101d6e */
[----:B--2---:R-:W2:Y:S01]  /*e440*/  SHFL.IDX PT, R3, R8, 0x1, 0x181f ;  /* 0x00381f0008037f89 */ /* 0x004ea200000e0000 */
        /* <DEDUP_REMOVED lines=25> */
[----:B------:R-:W1:Y:S01]  /*e5e0*/  SHFL.IDX PT, R14, R9, 0x6, 0x181f ;  /* 0x00d81f00090e7f89 */ /* 0x000e6200000e0000 */
[----:B--2---:R-:W-:-:S05]  /*e5f0*/  IADD3.X R3, RZ, R3, RZ, P1, !PT ;  /* 0x00000003ff037210 */ /* 0x004fca0000ffe4ff */
[----:B------:R-:W-:Y:S04]  /*e600*/  LDGSTS.E.BYPASS.LTC128B.128 [R7+0x12c00], desc[UR46][R2.64], !P3 ;  /* 0x12c0000002077fae */ /* 0x000fe8000d901d6e */
[----:B------:R2:W-:Y:S04]  /*e610*/  LDGSTS.E.BYPASS.LTC128B.128 [R7+0x16c00], desc[UR46][R2.64+0x80], !P2 ;  /* 0x16c0008002077fae */ /* 0x0005e8000d101d6e */
[----:B--2---:R-:W2:Y:S01]  /*e620*/  SHFL.IDX PT, R3, R8, 0x6, 0x181f ;  /* 0x00d81f0008037f89 */ /* 0x004ea200000e0000 */
[----:B-1----:R-:W-:-:S03]  /*e630*/  IADD3 R2, P1, R32, R14, RZ ;  /* 0x0000000e20027210 */ /* 0x002fc60007f3e0ff */
[----:B------:R1:W3:Y:S04]  /*e640*/  SHFL.IDX PT, R14, R9, 0x7, 0x181f ;  /* 0x00f81f00090e7f89 */ /* 0x0002e800000e0000 */
[----:B------:R-:W4:Y:S01]  /*e650*/  SHFL.IDX PT, R8, R8, 0x7, 0x181f ;  /* 0x00f81f0008087f89 */ /* 0x000f2200000e0000 */
[----:B--2---:R-:W-:-:S05]  /*e660*/  IMAD.X R3, RZ, RZ, R3, P1 ;  /* 0x000000ffff037224 */ /* 0x004fca00008e0603 */
[----:B------:R1:W-:Y:S04]  /*e670*/  LDGSTS.E.BYPASS.LTC128B.128 [R7+0x13400], desc[UR46][R2.64], !P3 ;  /* 0x1340000002077fae */ /* 0x0003e8000d901d6e */
[----:B---34-:R1:W-:Y:S02]  /*e680*/  LDGSTS.E.BYPASS.LTC128B.128 [R7+0x17400], desc[UR46][R2.64+0x80], !P2 ;  /* 0x1740008002077fae */ /* 0x0183e4000d101d6e */
.L_x_173:
[----:B-1----:R-:W-:Y:S02]  /*e690*/  IADD3 R2, P1, R32, R14, RZ ;  /* 0x0000000e20027210 */ /* 0x002fe40007f3e0ff */
[----:B------:R-:W-:-:S03]  /*e6a0*/  R2UR UR4, R4 ;  /* 0x00000000040472ca */ /* 0x000fc600000e0000 */
        /* <DEDUP_REMOVED lines=15> */
.L_x_64:
[----:B------:R1:W-:Y:S01]  /*e7a0*/  SYNCS.ARRIVE.TRANS64.A1T0 RZ, [R4+URZ+0x38870], RZ ;  /* 0x038870ff04ff79a7 */ /* 0x0003e2000810003f */
[----:B------:R-:W-:Y:S05]  /*e7b0*/  @!P2 BRA `(.L_x_65) ;  /* 0x000000000004a947 */ /* 0x000fea0003800000 */
[----:B------:R-:W-:Y:S01]  /*e7c0*/  BPT.TRAP 0x1 ;  /* 0x000000040000795c */ /* 0x000fe20000300000 */
.L_x_65:
[----:B------:R-:W2:Y:S02]  /*e7d0*/  SYNCS.PHASECHK.TRANS64.TRYWAIT P1, [R4+URZ+0x38840], R21 ;  /* 0x03884015040075a7 */ /* 0x000ea4000802017f */
[----:B--2---:R-:W-:Y:S05]  /*e7e0*/  @!P1 BRA `(.L_x_66) ;  /* 0x0000004800489947 */ /* 0x004fea0003800000 */
.L_x_174:
[----:B------:R-:W-:Y:S01]  /*e7f0*/  ULDC.64 UR4, c[0x0][0x300] ;  /* 0x0000c00000047ab9 */ /* 0x000fe20000000a00 */
[----:B------:R-:W-:Y:S01]  /*e800*/  R2UR UR6, R35 ;  /* 0x00000000230672ca */ /* 0x000fe200000e0000 */
[----:B------:R-:W-:Y:S01]  /*e810*/  IMAD R3, R18, UR4, RZ ;  /* 0x0000000412037c24 */ /* 0x000fe2000f8e02ff */
[----:B------:R-:W3:Y:S01]  /*e820*/  LDC R8, c[0x0][0x2f4] ;  /* 0x0000bd00ff087b82 */ /* 0x000ee20000000800 */
[----:B------:R-:W-:Y:S02]  /*e830*/  LOP3.LUT P2, RZ, R29, 0x1, RZ, 0xc0, !PT ;  /* 0x000000011dff7812 */ /* 0x000fe4000784c0ff */
        /* <DEDUP_REMOVED lines=14> */
[----:B---3--:R-:W-:-:S03]  /*e920*/  ISETP.GE.AND P3, PT, R32, R8, PT ;  /* 0x000000082000720c */ /* 0x008fc60003f66270 */
[----:B------:R-:W-:Y:S01]  /*e930*/  IMAD.U32 R5, RZ, RZ, UR7 ;  /* 0x00000007ff057e24 */ /* 0x000fe2000f8e00ff */
[----:B------:R-:W-:-:S04]  /*e940*/  IADD3 R7, P1, R2, UR6, RZ ;  /* 0x0000000602077c10 */ /* 0x000fc8000ff3e0ff */
[----:B------:R-:W-:Y:S01]  /*e950*/  IADD3.X R6, R5, UR4, R3, P1, !PT ;  /* 0x0000000405067c10 */ /* 0x000fe20008ffe403 */
[----:B------:R-:W-:-:S03]  /*e960*/  UMOV UR4, 0xffffffff ;  /* 0xffffffff00047882 */ /* 0x000fc60000000000 */
[----:B------:R-:W-:Y:S05]  /*e970*/  BRA.DIV UR4, `(.L_x_67) ;  /* 0x0000004604f87947 */ /* 0x000fea000b800000 */
[----:B------:R-:W3:Y:S01]  /*e980*/  SHFL.IDX PT, R14, R7, RZ, 0x181f ;  /* 0x00181fff070e7589 */ /* 0x000ee200000e0000 */
[----:B------:R-:W-:-:S03]  /*e990*/  IMAD R5, R0, 0x8000, R37 ;  /* 0x0000800000057824 */ /* 0x000fc600078e0225 */
[----:B------:R-:W4:Y:S01]  /*e9a0*/  SHFL.IDX PT, R3, R6, RZ, 0x181f ;  /* 0x00181fff06037589 */ /* 0x000f2200000e0000 */
[----:B------:R-:W-:-:S03]  /*e9b0*/  VIADD R5, R5, UR42 ;  /* 0x0000002a05057c36 */ /* 0x000fc60008000000 */
[----:B0-2---:R-:W0:Y:S04]  /*e9c0*/  SHFL.IDX PT, R21, R7, 0x1, 0x181f ;  /* 0x00381f0007157f89 */ /* 0x005e2800000e0000 */
[----:B------:R-:W2:Y:S04]  /*e9d0*/  SHFL.IDX PT, R8, R6, 0x1, 0x181f ;  /* 0x00381f0006087f89 */ /* 0x000ea800000e0000 */
[----:B------:R-:W-:Y:S04]  /*e9e0*/  SHFL.IDX PT, R9, R6, 0x2, 0x181f ;  /* 0x00581f0006097f89 */ /* 0x000fe800000e0000 */
[----:B------:R-:W-:Y:S01]  /*e9f0*/  SHFL.IDX PT, R11, R7, 0x3, 0x181f ;  /* 0x00781f00070b7f89 */ /* 0x000fe200000e0000 */
[----:B---3--:R-:W-:-:S03]  /*ea00*/  IADD3 R2, P1, R32, R14, RZ ;  /* 0x0000000e20027210 */ /* 0x008fc60007f3e0ff */
[----:B------:R-:W3:Y:S02]  /*ea10*/  SHFL.IDX PT, R14, R7, 0x2, 0x181f ;  /* 0x00581f00070e7f89 */ /* 0x000ee400000e0000 */
[----:B----4-:R-:W-:-:S05]  /*ea20*/  IMAD.X R3, RZ, RZ, R3, P1 ;  /* 0x000000ffff037224 */ /* 0x010fca00008e0603 */
[----:B------:R-:W-:Y:S04]  /*ea30*/  LDGSTS.E.BYPASS.LTC128B.128 [R5+0x28400], desc[UR46][R2.64], !P3 ;  /* 0x2840000002057fae */ /* 0x000fe8000d901d6e */
[----:B------:R0:W-:Y:S02]  /*ea40*/  LDGSTS.E.BYPASS.LTC128B.128 [R5+0x2c400], desc[UR46][R2.64+0x80], !P2 ;  /* 0x2c40008002057fae */ /* 0x0001e4000d101d6e */
[----:B0-----:R-:W-:Y:S02]  /*ea50*/  IADD3 R2, P1, R32, R21, RZ ;  /* 0x0000001520027210 */ /* 0x001fe40007f3e0ff */
[----:B------:R-:W-:Y:S03]  /*ea60*/  SHFL.IDX PT, R21, R7, 0x4, 0x181f ;  /* 0x00981f0007157f89 */ /* 0x000fe600000e0000 */
[----:B--2---:R-:W-:-:S02]  /*ea70*/  IMAD.X R3, RZ, RZ, R8, P1 ;  /* 0x000000ffff037224 */ /* 0x004fc400008e0608 */
[----:B------:R-:W0:Y:S04]  /*ea80*/  SHFL.IDX PT, R8, R6, 0x3, 0x181f ;  /* 0x00781f0006087f89 */ /* 0x000e2800000e0000 */
[----:B------:R-:W-:Y:S04]  /*ea90*/  LDGSTS.E.BYPASS.LTC128B.128 [R5+0x28c00], desc[UR46][R2.64], !P3 ;  /* 0x28c0000002057fae */ /* 0x000fe8000d901d6e */
[----:B------:R3:W-:Y:S02]  /*eaa0*/  LDGSTS.E.BYPASS.LTC128B.128 [R5+0x2cc00], desc[UR46][R2.64+0x80], !P2 ;  /* 0x2cc0008002057fae */ /* 0x0007e4000d101d6e */
[----:B---3--:R-:W-:-:S02]  /*eab0*/  IADD3 R2, P1, R32, R14, RZ ;  /* 0x0000000e20027210 */ /* 0x008fc40007f3e0ff */
[----:B------:R-:W-:Y:S03]  /*eac0*/  SHFL.IDX PT, R14, R7, 0x5, 0x181f ;  /* 0x00b81f00070e7f89 */ /* 0x000fe600000e0000 */
[----:B------:R-:W-:Y:S02]  /*ead0*/  IMAD.X R3, RZ, RZ, R9, P1 ;  /* 0x000000ffff037224 */ /* 0x000fe400008e0609 */
[----:B------:R-:W-:Y:S04]  /*eae0*/  SHFL.IDX PT, R9, R6, 0x5, 0x181f ;  /* 0x00b81f0006097f89 */ /* 0x000fe800000e0000 */
[----:B------:R-:W-:Y:S04]  /*eaf0*/  LDGSTS.E.BYPASS.LTC128B.128 [R5+0x29400], desc[UR46][R2.64], !P3 ;  /* 0x2940000002057fae */ /* 0x000fe8000d901d6e */
[----:B------:R2:W-:Y:S02]  /*eb00*/  LDGSTS.E.BYPASS.LTC128B.128 [R5+0x2d400], desc[UR46][R2.64+0x80], !P2 ;  /* 0x2d40008002057fae */ /* 0x0005e4000d101d6e */
[----:B--2---:R-:W-:-:S02]  /*eb10*/  IADD3 R2, P1, R32, R11, RZ ;  /* 0x0000000b20027210 */ /* 0x004fc40007f3e0ff */
[----:B------:R-:W-:Y:S03]  /*eb20*/  SHFL.IDX PT, R11, R7, 0x6, 0x181f ;  /* 0x00d81f00070b7f89 */ /* 0x000fe600000e0000 */
[----:B0-----:R-:W-:Y:S02]  /*eb30*/  IMAD.X R3, RZ, RZ, R8, P1 ;  /* 0x000000ffff037224 */ /* 0x001fe400008e0608 */
[----:B------:R-:W0:Y:S04]  /*eb40*/  SHFL.IDX PT, R8, R6, 0x4, 0x181f ;  /* 0x00981f0006087f89 */ /* 0x000e2800000e0000 */
[----:B------:R-:W-:Y:S04]  /*eb50*/  LDGSTS.E.BYPASS.LTC128B.128 [R5+0x29c00], desc[UR46][R2.64], !P3 ;  /* 0x29c0000002057fae */ /* 0x000fe8000d901d6e */
[----:B------:R2:W-:Y:S02]  /*eb60*/  LDGSTS.E.BYPASS.LTC128B.128 [R5+0x2dc00], desc[UR46][R2.64+0x80], !P2 ;  /* 0x2dc0008002057fae */ /* 0x0005e4000d101d6e */
[----:B--2---:R-:W-:-:S05]  /*eb70*/  IADD3 R2, P1, R32, R21, RZ ;  /* 0x0000001520027210 */ /* 0x004fca0007f3e0ff */
[----:B0-----:R-:W-:Y:S02]  /*eb80*/  IMAD.X R3, RZ, RZ, R8, P1 ;  /* 0x000000ffff037224 */ /* 0x001fe400008e0608 */
[----:B------:R-:W0:Y:S04]  /*eb90*/  SHFL.IDX PT, R8, R6, 0x6, 0x181f ;  /* 0x00d81f0006087f89 */ /* 0x000e2800000e0000 */
[----:B------:R-:W-:Y:S04]  /*eba0*/  LDGSTS.E.BYPASS.LTC128B.128 [R5+0x2a400], desc[UR46][R2.64], !P3 ;  /* 0x2a40000002057fae */ /* 0x000fe8000d901d6e */
[----:B------:R2:W-:Y:S04]  /*ebb0*/  LDGSTS.E.BYPASS.LTC128B.128 [R5+0x2e400], desc[UR46][R2.64+0x80], !P2 ;  /* 0x2e40008002057fae */ /* 0x0005e8000d101d6e */
[----:B------:R-:W3:Y:S01]  /*ebc0*/  SHFL.IDX PT, R6, R6, 0x7, 0x181f ;  /* 0x00f81f0006067f89 */ /* 0x000ee200000e0000 */
[----:B--2---:R-:W-:-:S03]  /*ebd0*/  IADD3 R2, P1, R32, R14, RZ ;  /* 0x0000000e20027210 */ /* 0x004fc60007f3e0ff */
[----:B------:R2:W4:Y:S01]  /*ebe0*/  SHFL.IDX PT, R14, R7, 0x7, 0x181f ;  /* 0x00f81f00070e7f89 */ /* 0x00052200000e0000 */
[----:B------:R-:W-:-:S05]  /*ebf0*/  IADD3.X R3, RZ, R9, RZ, P1, !PT ;  /* 0x00000009ff037210 */ /* 0x000fca0000ffe4ff */
[----:B------:R-:W-:Y:S04]  /*ec00*/  LDGSTS.E.BYPASS.LTC128B.128 [R5+0x2ac00], desc[UR46][R2.64], !P3 ;  /* 0x2ac0000002057fae */ /* 0x000fe8000d901d6e */
[----:B------:R5:W-:Y:S02]  /*ec10*/  LDGSTS.E.BYPASS.LTC128B.128 [R5+0x2ec00], desc[UR46][R2.64+0x80], !P2 ;  /* 0x2ec0008002057fae */ /* 0x000be4000d101d6e */
[----:B-----5:R-:W-:-:S05]  /*ec20*/  IADD3 R2, P1, R32, R11, RZ ;  /* 0x0000000b20027210 */ /* 0x020fca0007f3e0ff */
[----:B0-----:R-:W-:-:S05]  /*ec30*/  IMAD.X R3, RZ, RZ, R8, P1 ;  /* 0x000000ffff037224 */ /* 0x001fca00008e0608 */
[----:B------:R2:W-:Y:S04]  /*ec40*/  LDGSTS.E.BYPASS.LTC128B.128 [R5+0x2b400], desc[UR46][R2.64], !P3 ;  /* 0x2b40000002057fae */ /* 0x0005e8000d901d6e */
[----:B---34-:R2:W-:Y:S02]  /*ec50*/  LDGSTS.E.BYPASS.LTC128B.128 [R5+0x2f400], desc[UR46][R2.64+0x80], !P2 ;  /* 0x2f40008002057fae */ /* 0x0185e4000d101d6e */
.L_x_192:
[----:B--2---:R-:W-:Y:S02]  /*ec60*/  IADD3 R2, P1, R32, R14, RZ ;  /* 0x0000000e20027210 */ /* 0x004fe40007f3e0ff */
        /* <DEDUP_REMOVED lines=14> */
[----:B0-----:R-:W-:Y:S05]  /*ed50*/  @!P2 BRA `(.L_x_68) ;  /* 0x000000000004a947 */ /* 0x001fea0003800000 */
[----:B------:R-:W-:Y:S01]  /*ed60*/  BPT.TRAP 0x1 ;  /* 0x000000040000795c */ /* 0x000fe20000300000 */
.L_x_68:
[----:B------:R-:W-:Y:S01]  /*ed70*/  IMAD.U32 R2, RZ, RZ, UR36 ;  /* 0x00000024ff027e24 */ /* 0x000fe2000f8e00ff */
[----:B------:R0:W-:Y:S04]  /*ed80*/  SYNCS.ARRIVE.TRANS64.A1T0 RZ, [R4+URZ+0x38830], RZ ;  /* 0x038830ff04ff79a7 */ /* 0x0001e8000810003f */
[----:B------:R-:W-:-:S04]  /*ed90*/  LOP3.LUT R2, R2, 0x1, RZ, 0xfc, !PT ;  /* 0x0000000102027812 */ /* 0x000fc800078efcff */
[----:B------:R-:W-:-:S13]  /*eda0*/  ISETP.NE.AND P1, PT, R2, 0x3, PT ;  /* 0x000000030200780c */ /* 0x000fda0003f25270 */
[----:B0-----:R-:W-:Y:S05]  /*edb0*/  @!P1 BRA `(.L_x_69) ;  /* 0x0000000000049947 */ /* 0x001fea0003800000 */
[----:B------:R-:W-:Y:S01]  /*edc0*/  BPT.TRAP 0x1 ;  /* 0x000000040000795c */ /* 0x000fe20000300000 */
.L_x_69:
[----:B------:R-:W-:Y:S02]  /*edd0*/  LOP3.LUT R3, R19, 0x1, RZ, 0x3c, !PT ;  /* 0x0000000113037812 */ /* 0x000fe400078e3cff */
[----:B------:R-:W-:Y:S02]  /*ede0*/  LEA R18, R10, UR42, 0x3 ;  /* 0x0000002a0a127c11 */ /* 0x000fe4000f8e18ff */
[----:B------:R-:W-:-:S04]  /*edf0*/  SHF.L.U32 R3, R3, 0x1f, RZ ;  /* 0x0000001f03037819 */ /* 0x000fc800000006ff */
[----:B------:R-:W0:Y:S02]  /*ee00*/  SYNCS.PHASECHK.TRANS64.TRYWAIT P2, [R18+URZ+0x38870], R3 ;  /* 0x03887003120075a7 */ /* 0x000e24000804017f */
[----:B0-----:R-:W-:Y:S05]  /*ee10*/  @!P2 BRA `(.L_x_70) ;  /* 0x0000004c0014a947 */ /* 0x001fea0003800000 */
.L_x_193:
[----:B------:R-:W-:-:S06]  /*ee20*/  ULOP3.LUT UR4, UR36, 0x2, URZ, 0xfc, !UPT ;  /* 0x0000000224047892 */ /* 0x000fcc000f8efc3f */
[----:B------:R-:W-:-:S05]  /*ee30*/  IMAD.U32 R2, RZ, RZ, UR4 ;  /* 0x00000004ff027e24 */ /* 0x000fca000f8e00ff */
[----:B------:R-:W-:-:S13]  /*ee40*/  ISETP.NE.AND P2, PT, R2, 0x3, PT ;  /* 0x000000030200780c */ /* 0x000fda0003f45270 */
[----:B------:R-:W-:Y:S05]  /*ee50*/  @!P2 BRA `(.L_x_71) ;  /* 0x000000000004a947 */ /* 0x000fea0003800000 */
[----:B------:R-:W-:Y:S01]  /*ee60*/  BPT.TRAP 0x1 ;  /* 0x000000040000795c */ /* 0x000fe20000300000 */
.L_x_71:
[----:B------:R-:W-:Y:S01]  /*ee70*/  SHF.L.U32 R5, R19, 0x1f, RZ ;  /* 0x0000001f13057819 */ /* 0x000fe200000006ff */
[----:B0-----:R-:W-:-:S03]  /*ee80*/  IMAD.SHL.U32 R3, R10, 0x8000, RZ ;  /* 0x000080000a037824 */ /* 0x001fc600078e00ff */
[----:B------:R-:W0:Y:S02]  /*ee90*/  SYNCS.PHASECHK.TRANS64.TRYWAIT P2, [R18+URZ+0x38860], R5 ;  /* 0x03886005120075a7 */ /* 0x000e24000804017f */
[----:B0-----:R-:W-:Y:S05]  /*eea0*/  @!P2 BRA `(.L_x_72) ;  /* 0x0000004c0004a947 */ /* 0x001fea0003800000 */
.L_x_194:
[----:B------:R-:W2:Y:S01]  /*eeb0*/  LDL R2, [R1+0xc] ;  /* 0x00000c0001027983 */ /* 0x000ea20000100800 */
[----:B-1----:R-:W-:Y:S01]  /*eec0*/  LOP3.LUT R4, R3, R16, RZ, 0xfc, !PT ;  /* 0x0000001003047212 */ /* 0x002fe200078efcff */
[----:B------:R-:W-:Y:S05]  /*eed0*/  WARPSYNC.ALL ;  /* 0x0000000000007948 */ /* 0x000fea0003800000 */
[----:B0-----:R-:W0:Y:S01]  /*eee0*/  LDSM.16.MT88.4 R4, [R4+UR42+0x10400] ;  /* 0x0104002a0404783b */ /* 0x001e220008004200 */
[----:B------:R-:W-:Y:S02]  /*eef0*/  IADD3 R19, R30, R3, R31 ;  /* 0x000000031e137210 */ /* 0x000fe40007ffe01f */
[----:B0-----:R-:W-:-:S02]  /*ef00*/  PRMT R12, R4, 0x6420, R5 ;  /* 0x00006420040c7816 */ /* 0x001fc40000000005 */
[----:B------:R-:W-:Y:S02]  /*ef10*/  PRMT R13, R4, 0x7531, R5 ;  /* 0x00007531040d7816 */ /* 0x000fe40000000005 */
[C-C-:B------:R-:W-:Y:S02]  /*ef20*/  PRMT R14, R6.reuse, 0x6420, R7.reuse ;  /* 0x00006420060e7816 */ /* 0x140fe40000000007 */
[----:B------:R-:W-:Y:S02]  /*ef30*/  PRMT R15, R6, 0x7531, R7 ;  /* 0x00007531060f7816 */ /* 0x000fe40000000007 */
[----:B--2---:R-:W-:-:S05]  /*ef40*/  IADD3 R2, R2, UR42, R3 ;  /* 0x0000002a02027c10 */ /* 0x004fca000fffe003 */
[----:B------:R-:W0:Y:S04]  /*ef50*/  LDSM.16.MT88.4 R8, [R2+0x10400] ;  /* 0x010400000208783b */ /* 0x000e280000004200 */
[----:B------:R-:W-:Y:S01]  /*ef60*/  STSM.16.M88.4 [R19], R12 ;  /* 0x0000000c13007844 */ /* 0x000fe20000000200 */
[C-C-:B0-----:R-:W-:Y:S02]  /*ef70*/  PRMT R20, R8.reuse, 0x6420, R9.reuse ;  /* 0x0000642008147816 */ /* 0x141fe40000000009 */
[----:B------:R-:W-:Y:S02]  /*ef80*/  PRMT R21, R8, 0x7531, R9 ;  /* 0x0000753108157816 */ /* 0x000fe40000000009 */
[C-C-:B------:R-:W-:Y:S02]  /*ef90*/  PRMT R22, R10.reuse, 0x6420, R11.reuse ;  /* 0x000064200a167816 */ /* 0x140fe4000000000b */
[----:B------:R-:W-:-:S05]  /*efa0*/  PRMT R23, R10, 0x7531, R11 ;  /* 0x000075310a177816 */ /* 0x000fca000000000b */
[----:B------:R0:W-:Y:S01]  /*efb0*/  STSM.16.M88.4 [R19+0x2000], R20 ;  /* 0x0020001413007844 */ /* 0x0001e20000000200 */
[----:B------:R-:W-:-:S03]  /*efc0*/  VIADD R5, R3, 0x4000 ;  /* 0x0000400003057836 */ /* 0x000fc60000000000 */
[----:B------:R-:W1:Y:S04]  /*efd0*/  LDSM.16.MT88.4 R8, [R2+0x14400] ;  /* 0x014400000208783b */ /* 0x000e680000004200 */
[----:B0-----:R-:W2:Y:S01]  /*efe0*/  LDL R23, [R1+0x10] ;  /* 0x0000100001177983 */ /* 0x001ea20000100800 */
[----:B------:R-:W-:-:S06]  /*eff0*/  LOP3.LUT R5, R5, R16, RZ, 0xfc, !PT ;  /* 0x0000001005057212 */ /* 0x000fcc00078efcff */
[----:B------:R-:W0:Y:S01]  /*f000*/  LDSM.16.MT88.4 R4, [R5+UR42+0x10400] ;  /* 0x0104002a0504783b */ /* 0x000e220008004200 */
[C-C-:B-1----:R-:W-:Y:S02]  /*f010*/  PRMT R24, R8.reuse, 0x6420, R9.reuse ;  /* 0x0000642008187816 */ /* 0x142fe40000000009 */
[----:B------:R-:W-:Y:S02]  /*f020*/  PRMT R25, R8, 0x7531, R9 ;  /* 0x0000753108197816 */ /* 0x000fe40000000009 */
[C-C-:B------:R-:W-:Y:S02]  /*f030*/  PRMT R26, R10.reuse, 0x6420, R11.reuse ;  /* 0x000064200a1a7816 */ /* 0x140fe4000000000b */
[----:B------:R-:W-:Y:S02]  /*f040*/  PRMT R27, R10, 0x7531, R11 ;  /* 0x000075310a1b7816 */ /* 0x000fe4000000000b */
[C-C-:B0-----:R-:W-:Y:S02]  /*f050*/  PRMT R12, R4.reuse, 0x6420, R5.reuse ;  /* 0x00006420040c7816 */ /* 0x141fe40000000005 */
[----:B------:R-:W-:Y:S01]  /*f060*/  PRMT R13, R4, 0x7531, R5 ;  /* 0x00007531040d7816 */ /* 0x000fe20000000005 */
[----:B------:R-:W-:Y:S01]  /*f070*/  VIADD R5, R3, 0x1000 ;  /* 0x0000100003057836 */ /* 0x000fe20000000000 */
[----:B------:R-:W-:-:S02]  /*f080*/  PRMT R14, R6, 0x6420, R7 ;  /* 0x00006420060e7816 */ /* 0x000fc40000000007 */
[----:B------:R-:W-:Y:S02]  /*f090*/  PRMT R15, R6, 0x7531, R7 ;  /* 0x00007531060f7816 */ /* 0x000fe40000000007 */
[----:B------:R-:W-:-:S03]  /*f0a0*/  LOP3.LUT R5, R5, R16, RZ, 0xfc, !PT ;  /* 0x0000001005057212 */ /* 0x000fc600078efcff */
[----:B------:R-:W-:Y:S04]  /*f0b0*/  STSM.16.M88.4 [R19+0x4000], R12 ;  /* 0x0040000c13007844 */ /* 0x000fe80000000200 */
[----:B------:R-:W-:Y:S04]  /*f0c0*/  STSM.16.M88.4 [R19+0x6000], R24 ;  /* 0x0060001813007844 */ /* 0x000fe80000000200 */
[----:B------:R-:W0:Y:S04]  /*f0d0*/  LDSM.16.MT88.4 R4, [R5+UR42+0x10400] ;  /* 0x0104002a0504783b */ /* 0x000e280008004200 */
[----:B------:R-:W1:Y:S01]  /*f0e0*/  LDSM.16.MT88.4 R8, [R2+0x11400] ;  /* 0x011400000208783b */ /* 0x000e620000004200 */
[----:B0-----:R-:W-:-:S02]  /*f0f0*/  PRMT R14, R6, 0x6420, R7 ;  /* 0x00006420060e7816 */ /* 0x001fc40000000007 */
[----:B------:R-:W-:Y:S02]  /*f100*/  PRMT R15, R6, 0x7531, R7 ;  /* 0x00007531060f7816 */ /* 0x000fe40000000007 */
[C-C-:B------:R-:W-:Y:S02]  /*f110*/  PRMT R12, R4.reuse, 0x6420, R5.reuse ;  /* 0x00006420040c7816 */ /* 0x140fe40000000005 */
[----:B------:R-:W-:Y:S02]  /*f120*/  PRMT R13, R4, 0x7531, R5 ;  /* 0x00007531040d7816 */ /* 0x000fe40000000005 */
[C-C-:B-1----:R-:W-:Y:S02]  /*f130*/  PRMT R20, R8.reuse, 0x6420, R9.reuse ;  /* 0x0000642008147816 */ /* 0x142fe40000000009 */
[----:B------:R-:W-:Y:S02]  /*f140*/  PRMT R21, R8, 0x7531, R9 ;  /* 0x0000753108157816 */ /* 0x000fe40000000009 */
[----:B------:R-:W-:-:S02]  /*f150*/  PRMT R22, R10, 0x6420, R11 ;  /* 0x000064200a167816 */ /* 0x000fc4000000000b */
[----:B--2---:R-:W-:Y:S02]  /*f160*/  IADD3 R7, R31, R3, R23 ;  /* 0x000000031f077210 */ /* 0x004fe40007ffe017 */
[----:B------:R-:W-:-:S03]  /*f170*/  PRMT R23, R10, 0x7531, R11 ;  /* 0x000075310a177816 */ /* 0x000fc6000000000b */
[----:B------:R-:W-:-:S05]  /*f180*/  IMAD.IADD R19, R30, 0x1, R7 ;  /* 0x000000011e137824 */ /* 0x000fca00078e0207 */
[----:B------:R-:W-:Y:S04]  /*f190*/  STSM.16.M88.4 [R19], R12 ;  /* 0x0000000c13007844 */ /* 0x000fe80000000200 */
        /* <DEDUP_REMOVED lines=35> */
[----:B------:R-:W-:Y:S01]  /*f3d0*/  LOP3.LUT R5, R5, R16, RZ, 0xfc, !PT ;  /* 0x0000001005057212 */ /* 0x000fe200078efcff */
[----:B------:R-:W-:-:S05]  /*f3e0*/  ULOP3.LUT UR4, UR36, 0x2, URZ, 0xfc, !UPT ;  /* 0x0000000224047892 */ /* 0x000fca000f8efc3f */
        /* <DEDUP_REMOVED lines=19> */
[----:B-1----:R-:W-:Y:S02]  /*f520*/  PRMT R4, R8, 0x6420, R9 ;  /* 0x0000642008047816 */ /* 0x002fe40000000009 */
[C-C-:B------:R-:W-:Y:S02]  /*f530*/  PRMT R6, R10.reuse, 0x6420, R11.reuse ;  /* 0x000064200a067816 */ /* 0x140fe4000000000b */
[----:B------:R-:W-:-:S02]  /*f540*/  PRMT R7, R10, 0x7531, R11 ;  /* 0x000075310a077816 */ /* 0x000fc4000000000b */
[----:B--2---:R-:W-:Y:S01]  /*f550*/  IADD3 R5, R31, R23, R3 ;  /* 0x000000171f057210 */ /* 0x004fe20007ffe003 */
[----:B------:R-:W-:Y:S02]  /*f560*/  VIADD R3, R3, 0x7000 ;  /* 0x0000700003037836 */ /* 0x000fe40000000000 */
[----:B------:R-:W-:Y:S01]  /*f570*/  IMAD.U32 R23, RZ, RZ, UR4 ;  /* 0x00000004ff177e24 */ /* 0x000fe2000f8e00ff */
[----:B------:R-:W-:Y:S02]  /*f580*/  IADD3 R19, R30, R5, RZ ;  /* 0x000000051e137210 */ /* 0x000fe40007ffe0ff */
[----:B------:R-:W-:Y:S02]  /*f590*/  PRMT R5, R8, 0x7531, R9 ;  /* 0x0000753108057816 */ /* 0x000fe40000000009 */
[----:B------:R-:W-:Y:S01]  /*f5a0*/  LOP3.LUT R3, R3, R16, RZ, 0xfc, !PT ;  /* 0x0000001003037212 */ /* 0x000fe200078efcff */
[----:B------:R-:W-:Y:S01]  /*f5b0*/  STSM.16.M88.4 [R19], R12 ;  /* 0x0000000c13007844 */ /* 0x000fe20000000200 */
[----:B------:R-:W-:-:S03]  /*f5c0*/  ISETP.NE.AND P2, PT, R23, 0x3, PT ;  /* 0x000000031700780c */ /* 0x000fc60003f45270 */
[----:B------:R-:W-:Y:S04]  /*f5d0*/  STSM.16.M88.4 [R19+0x2000], R4 ;  /* 0x0020000413007844 */ /* 0x000fe80000000200 */
[----:B------:R-:W0:Y:S04]  /*f5e0*/  LDSM.16.MT88.4 R4, [R3+UR42+0x10400] ;  /* 0x0104002a0304783b */ /* 0x000e280008004200 */
[----:B------:R-:W1:Y:S01]  /*f5f0*/  LDSM.16.MT88.4 R8, [R2+0x17400] ;  /* 0x017400000208783b */ /* 0x000e620000004200 */
[C-C-:B0-----:R-:W-:Y:S02]  /*f600*/  PRMT R12, R4.reuse, 0x6420, R5.reuse ;  /* 0x00006420040c7816 */ /* 0x141fe40000000005 */
[----:B------:R-:W-:-:S02]  /*f610*/  PRMT R13, R4, 0x7531, R5 ;  /* 0x00007531040d7816 */ /* 0x000fc40000000005 */
[C-C-:B------:R-:W-:Y:S02]  /*f620*/  PRMT R14, R6.reuse, 0x6420, R7.reuse ;  /* 0x00006420060e7816 */ /* 0x140fe40000000007 */
[----:B------:R-:W-:Y:S02]  /*f630*/  PRMT R15, R6, 0x7531, R7 ;  /* 0x00007531060f7816 */ /* 0x000fe40000000007 */
[C-C-:B-1----:R-:W-:Y:S02]  /*f640*/  PRMT R4, R8.reuse, 0x6420, R9.reuse ;  /* 0x0000642008047816 */ /* 0x142fe40000000009 */
[----:B------:R-:W-:Y:S01]  /*f650*/  PRMT R5, R8, 0x7531, R9 ;  /* 0x0000753108057816 */ /* 0x000fe20000000009 */
[----:B------:R0:W-:Y:S01]  /*f660*/  STSM.16.M88.4 [R19+0x4000], R12 ;  /* 0x0040000c13007844 */ /* 0x0001e20000000200 */
[C-C-:B------:R-:W-:Y:S02]  /*f670*/  PRMT R6, R10.reuse, 0x6420, R11.reuse ;  /* 0x000064200a067816 */ /* 0x140fe4000000000b */
[----:B------:R-:W-:-:S05]  /*f680*/  PRMT R7, R10, 0x7531, R11 ;  /* 0x000075310a077816 */ /* 0x000fca000000000b */
[----:B------:R0:W-:Y:S01]  /*f690*/  STSM.16.M88.4 [R19+0x6000], R4 ;  /* 0x0060000413007844 */ /* 0x0001e20000000200 */
[----:B------:R-:W-:Y:S01]  /*f6a0*/  @!PT LDS RZ, [RZ] ;  /* 0x00000000fffff984 */ /* 0x000fe20000000800 */
[----:B------:R-:W-:Y:S01]  /*f6b0*/  @!PT LDS RZ, [RZ] ;  /* 0x00000000fffff984 */ /* 0x000fe20000000800 */
[----:B------:R-:W-:Y:S01]  /*f6c0*/  @!PT LDS RZ, [RZ] ;  /* 0x00000000fffff984 */ /* 0x000fe20000000800 */
[----:B------:R-:W-:Y:S01]  /*f6d0*/  @!PT LDS RZ, [RZ] ;  /* 0x00000000fffff984 */ /* 0x000fe20000000800 */
[----:B------:R1:W-:Y:S06]  /*f6e0*/  MEMBAR.ALL.CTA ;  /* 0x0000000000007992 */ /* 0x0003ec0000008000 */
[----:B-1----:R-:W1:Y:S01]  /*f6f0*/  FENCE.VIEW.ASYNC.S ;  /* 0x00000000000073c6 */ /* 0x002e620000000000 */
[----:B------:R-:W-:Y:S05]  /*f700*/  @!P2 BRA `(.L_x_73) ;  /* 0x000000000004a947 */ /* 0x000fea0003800000 */
[----:B------:R-:W-:Y:S01]  /*f710*/  BPT.TRAP 0x1 ;  /* 0x000000040000795c */ /* 0x000fe20000300000 */
.L_x_73:
[----:B-1----:R1:W-:Y:S01]  /*f720*/  SYNCS.ARRIVE.TRANS64.A1T0 RZ, [R18+URZ+0x38850], RZ ;  /* 0x038850ff12ff79a7 */ /* 0x0023e2000810003f */
[----:B------:R-:W-:Y:S06]  /*f730*/  BAR.SYNC.DEFER_BLOCKING 0x2, 0x80 ;  /* 0x0082000000007b1d */ /* 0x000fec0000010000 */
[----:B------:R-:W-:Y:S05]  /*f740*/  @!P1 BRA `(.L_x_74) ;  /* 0x0000000000049947 */ /* 0x000fea0003800000 */
[----:B------:R-:W-:Y:S01]  /*f750*/  BPT.TRAP 0x1 ;  /* 0x000000040000795c */ /* 0x000fe20000300000 */
.L_x_74:
[----:B------:R-:W2:Y:S01]  /*f760*/  S2R R2, SR_CgaCtaId ;  /* 0x0000000000027919 */ /* 0x000ea20000008800 */
[----:B-1----:R-:W-:Y:S02]  /*f770*/  VIADD R18, R18, 0x38880 ;  /* 0x0003888012127836 */ /* 0x002fe40000000000 */
[----:B------:R-:W-:Y:S02]  /*f780*/  VIADD R28, R28, 0xffffff80 ;  /* 0xffffff801c1c7836 */ /* 0x000fe40000000000 */
[----:B0-----:R-:W-:Y:S02]  /*f790*/  IMAD.MOV.U32 R19, RZ, RZ, R33 ;  /* 0x000000ffff137224 */ /* 0x001fe400078e0021 */
[----:B------:R-:W-:Y:S01]  /*f7a0*/  IMAD.MOV.U32 R10, RZ, RZ, R0 ;  /* 0x000000ffff0a7224 */ /* 0x000fe200078e0000 */
[----:B--2---:R-:W-:-:S04]  /*f7b0*/  PRMT R18, R2, 0x654, R18 ;  /* 0x0000065402127816 */ /* 0x004fc80000000012 */
[----:B------:R0:W-:Y:S01]  /*f7c0*/  SYNCS.ARRIVE.TRANS64.RED.A1T0 RZ, [R18+URZ], RZ ;  /* 0x000000ff12ff79a7 */ /* 0x0001e2000810043f */
[----:B------:R-:W-:Y:S05]  /*f7d0*/  @P0 BRA `(.L_x_75) ;  /* 0xffffffe400f40947 */ /* 0x000fea000383ffff */
[----:B------:R-:W-:Y:S05]  /*f7e0*/  BRA `(.L_x_76) ;  /* 0x0000000000047947 */ /* 0x000fea0003800000 */
.L_x_60:
[----:B--2---:R-:W-:-:S07]  /*f7f0*/  IMAD.MOV.U32 R0, RZ, RZ, RZ ;  /* 0x000000ffff007224 */ /* 0x004fce00078e00ff */
.L_x_76:
[----:B------:R-:W-:-:S06]  /*f800*/  ULOP3.LUT UR4, UR36, 0x1, URZ, 0xfc, !UPT ;  /* 0x0000000124047892 */ /* 0x000fcc000f8efc3f */
[----:B------:R-:W-:-:S05]  /*f810*/  IMAD.U32 R2, RZ, RZ, UR4 ;  /* 0x00000004ff027e24 */ /* 0x000fca000f8e00ff */
[----:B------:R-:W-:-:S13]  /*f820*/  ISETP.NE.AND P1, PT, R2, 0x3, PT ;  /* 0x000000030200780c */ /* 0x000fda0003f25270 */
[----:B------:R-:W-:Y:S05]  /*f830*/  @!P1 BRA `(.L_x_77) ;  /* 0x0000000000049947 */ /* 0x000fea0003800000 */
[----:B------:R-:W-:Y:S01]  /*f840*/  BPT.TRAP 0x1 ;  /* 0x000000040000795c */ /* 0x000fe20000300000 */
.L_x_77:
[----:B------:R-:W-:Y:S01]  /*f850*/  LOP3.LUT R3, R33, 0x1, RZ, 0x3c, !PT ;  /* 0x0000000121037812 */ /* 0x000fe200078e3cff */
[----:B------:R-:W-:Y:S01]  /*f860*/  BSSY B0, `(.L_x_78) ;  /* 0x0000005000007945 */ /* 0x000fe20003800000 */
[----:B0-----:R-:W-:Y:S02]  /*f870*/  LEA R18, R0, UR42, 0x3 ;  /* 0x0000002a00127c11 */ /* 0x001fe4000f8e18ff */
[----:B------:R-:W-:-:S04]  /*f880*/  SHF.L.U32 R3, R3, 0x1f, RZ ;  /* 0x0000001f03037819 */ /* 0x000fc800000006ff */
[----:B------:R-:W0:Y:S02]  /*f890*/  SYNCS.PHASECHK.TRANS64.TRYWAIT P0, [R18+URZ+0x38870], R3 ;  /* 0x03887003120075a7 */ /* 0x000e24000800017f */
[----:B0-----:R-:W-:Y:S05]  /*f8a0*/  @!P0 BRA `(.L_x_79) ;  /* 0x0000004000988947 */ /* 0x001fea0003800000 */
.L_x_195:
[----:B------:R-:W-:Y:S05]  /*f8b0*/  BSYNC B0 ;  /* 0x0000000000007941 */ /* 0x000fea0003800000 */
.L_x_78:
[----:B------:R-:W-:-:S06]  /*f8c0*/  ULOP3.LUT UR4, UR36, 0x2, URZ, 0xfc, !UPT ;  /* 0x0000000224047892 */ /* 0x000fcc000f8efc3f */
[----:B------:R-:W-:-:S05]  /*f8d0*/  IMAD.U32 R2, RZ, RZ, UR4 ;  /* 0x00000004ff027e24 */ /* 0x000fca000f8e00ff */
[----:B------:R-:W-:-:S13]  /*f8e0*/  ISETP.NE.AND P0, PT, R2, 0x3, PT ;  /* 0x000000030200780c */ /* 0x000fda0003f05270 */
[----:B------:R-:W-:Y:S05]  /*f8f0*/  @!P0 BRA `(.L_x_80) ;  /* 0x0000000000048947 */ /* 0x000fea0003800000 */
[----:B------:R-:W-:Y:S01]  /*f900*/  BPT.TRAP 0x1 ;  /* 0x000000040000795c */ /* 0x000fe20000300000 */
.L_x_80:
[----:B0-----:R-:W-:Y:S01]  /*f910*/  SHF.L.U32 R3, R33, 0x1f, RZ ;  /* 0x0000001f21037819 */ /* 0x001fe200000006ff */
[----:B------:R-:W-:-:S03]  /*f920*/  IMAD.SHL.U32 R2, R0, 0x8000, RZ ;  /* 0x0000800000027824 */ /* 0x000fc600078e00ff */
[----:B------:R-:W0:Y:S02]  /*f930*/  SYNCS.PHASECHK.TRANS64.TRYWAIT P0, [R18+URZ+0x38860], R3 ;  /* 0x03886003120075a7 */ /* 0x000e24000800017f */
[----:B------:R-:W-:Y:S01]  /*f940*/  LOP3.LUT R5, R2, R16, RZ, 0xfc, !PT ;  /* 0x0000001002057212 */ /* 0x000fe200078efcff */
[----:B0-----:R-:W-:Y:S06]  /*f950*/  @!P0 BRA `(.L_x_81) ;  /* 0x0000004000808947 */ /* 0x001fec0003800000 */
.L_x_196:
[----:B------:R-:W2:Y:S04]  /*f960*/  LDL.LU R23, [R1+0x10] ;  /* 0x0000100001177983 */ /* 0x000ea80000300800 */
[----:B-1----:R-:W0:Y:S01]  /*f970*/  LDL.LU R22, [R1+0x4] ;  /* 0x0000040001167983 */ /* 0x002e220000300800 */
[----:B------:R-:W-:Y:S05]  /*f980*/  WARPSYNC.ALL ;  /* 0x0000000000007948 */ /* 0x000fea0003800000 */
[----:B----4-:R-:W1:Y:S01]  /*f990*/  LDSM.16.MT88.4 R4, [R5+UR42+0x10400] ;  /* 0x0104002a0504783b */ /* 0x010e620008004200 */
[----:B------:R-:W-:Y:S01]  /*f9a0*/  VIADD R19, R2, 0x4000 ;  /* 0x0000400002137836 */ /* 0x000fe20000000000 */
[----:B------:R-:W-:Y:S01]  /*f9b0*/  IADD3 R17, R30, R2, R31 ;  /* 0x000000021e117210 */ /* 0x000fe20007ffe01f */
[----:B------:R-:W-:Y:S01]  /*f9c0*/  VIADD R21, R2, 0x1000 ;  /* 0x0000100002157836 */ /* 0x000fe20000000000 */
[----:B------:R-:W-:-:S02]  /*f9d0*/  ULOP3.LUT UR4, UR36, 0x2, URZ, 0xfc, !UPT ;  /* 0x0000000224047892 */ /* 0x000fc4000f8efc3f */
[-C--:B------:R-:W-:Y:S02]  /*f9e0*/  LOP3.LUT R19, R19, R16.reuse, RZ, 0xfc, !PT ;  /* 0x0000001013137212 */ /* 0x080fe400078efcff */
[----:B------:R-:W-:Y:S02]  /*f9f0*/  LOP3.LUT R21, R21, R16, RZ, 0xfc, !PT ;  /* 0x0000001015157212 */ /* 0x000fe400078efcff */
[C-C-:B-1----:R-:W-:Y:S02]  /*fa00*/  PRMT R12, R4.reuse, 0x6420, R5.reuse ;  /* 0x00006420040c7816 */ /* 0x142fe40000000005 */
[----:B------:R-:W-:Y:S02]  /*fa10*/  PRMT R13, R4, 0x7531, R5 ;  /* 0x00007531040d7816 */ /* 0x000fe40000000005 */
[C-C-:B---3--:R-:W-:Y:S02]  /*fa20*/  PRMT R14, R6.reuse, 0x6420, R7.reuse ;  /* 0x00006420060e7816 */ /* 0x148fe40000000007 */
[----:B------:R-:W-:-:S02]  /*fa30*/  PRMT R15, R6, 0x7531, R7 ;  /* 0x00007531060f7816 */ /* 0x000fc40000000007 */
[----:B0-----:R-:W-:-:S05]  /*fa40*/  IADD3 R3, R2, R16, R22 ;  /* 0x0000001002037210 */ /* 0x001fca0007ffe016 */
[----:B------:R-:W0:Y:S04]  /*fa50*/  LDSM.16.MT88.4 R8, [R3+UR42+0x10400] ;  /* 0x0104002a0308783b */ /* 0x000e280008004200 */
[----:B------:R-:W-:Y:S01]  /*fa60*/  STSM.16.M88.4 [R17], R12 ;  /* 0x0000000c11007844 */ /* 0x000fe20000000200 */
[C-C-:B0-----:R-:W-:Y:S02]  /*fa70*/  PRMT R4, R8.reuse, 0x6420, R9.reuse ;  /* 0x0000642008047816 */ /* 0x141fe40000000009 */
[----:B------:R-:W-:Y:S02]  /*fa80*/  PRMT R5, R8, 0x7531, R9 ;  /* 0x0000753108057816 */ /* 0x000fe40000000009 */
[C-C-:B------:R-:W-:Y:S02]  /*fa90*/  PRMT R6, R10.reuse, 0x6420, R11.reuse ;  /* 0x000064200a067816 */ /* 0x140fe4000000000b */
[----:B------:R-:W-:-:S05]  /*faa0*/  PRMT R7, R10, 0x7531, R11 ;  /* 0x000075310a077816 */ /* 0x000fca000000000b */
[----:B------:R-:W-:Y:S04]  /*fab0*/  STSM.16.M88.4 [R17+0x2000], R4 ;  /* 0x0020000411007844 */ /* 0x000fe80000000200 */
[----:B------:R2:W0:Y:S04]  /*fac0*/  LDSM.16.MT88.4 R4, [R19+UR42+0x10400] ;  /* 0x0104002a1304783b */ /* 0x0004280008004200 */
[----:B------:R-:W1:Y:S01]  /*fad0*/  LDSM.16.MT88.4 R8, [R3+UR42+0x14400] ;  /* 0x0144002a0308783b */ /* 0x000e620008004200 */
[----:B--2---:R-:W-:Y:S02]  /*fae0*/  IADD3 R19, R31, R2, R23 ;  /* 0x000000021f137210 */ /* 0x004fe40007ffe017 */
[----:B0-----:R-:W-:-:S02]  /*faf0*/  PRMT R12, R4, 0x6420, R5 ;  /* 0x00006420040c7816 */ /* 0x001fc40000000005 */
[----:B------:R-:W-:Y:S02]  /*fb00*/  PRMT R13, R4, 0x7531, R5 ;  /* 0x00007531040d7816 */ /* 0x000fe40000000005 */
[C-C-:B------:R-:W-:Y:S02]  /*fb10*/  PRMT R14, R6.reuse, 0x6420, R7.reuse ;  /* 0x00006420060e7816 */ /* 0x140fe40000000007 */
[----:B------:R-:W-:Y:S02]  /*fb20*/  PRMT R15, R6, 0x7531, R7 ;  /* 0x00007531060f7816 */ /* 0x000fe40000000007 */
[C-C-:B-1----:R-:W-:Y:S02]  /*fb30*/  PRMT R4, R8.reuse, 0x6420, R9.reuse ;  /* 0x0000642008047816 */ /* 0x142fe40000000009 */
[----:B------:R-:W-:Y:S01]  /*fb40*/  PRMT R5, R8, 0x7531, R9 ;  /* 0x0000753108057816 */ /* 0x000fe20000000009 */
[----:B------:R-:W-:Y:S01]  /*fb50*/  STSM.16.M88.4 [R17+0x4000], R12 ;  /* 0x0040000c11007844 */ /* 0x000fe20000000200 */
[----:B------:R-:W-:-:S02]  /*fb60*/  PRMT R6, R10, 0x6420, R11 ;  /* 0x000064200a067816 */ /* 0x000fc4000000000b */
[----:B------:R-:W-:-:S05]  /*fb70*/  PRMT R7, R10, 0x7531, R11 ;  /* 0x000075310a077816 */ /* 0x000fca000000000b */
[----:B------:R-:W-:Y:S04]  /*fb80*/  STSM.16.M88.4 [R17+0x6000], R4 ;  /* 0x0060000411007844 */ /* 0x000fe80000000200 */
[----:B------:R0:W1:Y:S04]  /*fb90*/  LDSM.16.MT88.4 R4, [R21+UR42+0x10400] ;  /* 0x0104002a1504783b */ /* 0x0000680008004200 */
[----:B------:R-:W2:Y:S01]  /*fba0*/  LDSM.16.MT88.4 R8, [R3+UR42+0x11400] ;  /* 0x0114002a0308783b */ /* 0x000ea20008004200 */
[----:B0-----:R-:W-:Y:S02]  /*fbb0*/  VIADD R21, R2, 0x3000 ;  /* 0x0000300002157836 */ /* 0x001fe40000000000 */
[----:B------:R-:W-:-:S03]  /*fbc0*/  IMAD.IADD R17, R30, 0x1, R19 ;  /* 0x000000011e117824 */ /* 0x000fc600078e0213 */
[----:B------:R-:W-:Y:S01]  /*fbd0*/  LOP3.LUT R21, R21, R16, RZ, 0xfc, !PT ;  /* 0x0000001015157212 */ /* 0x000fe200078efcff */
[----:B------:R-:W-:-:S05]  /*fbe0*/  VIADD R19, R2, 0x5000 ;  /* 0x0000500002137836 */ /* 0x000fca0000000000 */
[----:B------:R-:W-:Y:S02]  /*fbf0*/  LOP3.LUT R20, R19, R16, RZ, 0xfc, !PT ;  /* 0x0000001013147212 */ /* 0x000fe400078efcff */
[----:B------:R-:W-:Y:S02]  /*fc00*/  IADD3 R19, R2, 0x2000, RZ ;  /* 0x0000200002137810 */ /* 0x000fe40007ffe0ff */
[C-C-:B-1----:R-:W-:Y:S02]  /*fc10*/  PRMT R12, R4.reuse, 0x6420, R5.reuse ;  /* 0x00006420040c7816 */ /* 0x142fe40000000005 */
[----:B------:R-:W-:Y:S02]  /*fc20*/  PRMT R13, R4, 0x7531, R5 ;  /* 0x00007531040d7816 */ /* 0x000fe40000000005 */
[C-C-:B------:R-:W-:Y:S02]  /*fc30*/  PRMT R14, R6.reuse, 0x6420, R7.reuse ;  /* 0x00006420060e7816 */ /* 0x140fe40000000007 */
[----:B------:R-:W-:-:S02]  /*fc40*/  PRMT R15, R6, 0x7531, R7 ;  /* 0x00007531060f7816 */ /* 0x000fc40000000007 */
[C-C-:B--2---:R-:W-:Y:S02]  /*fc50*/  PRMT R4, R8.reuse, 0x6420, R9.reuse ;  /* 0x0000642008047816 */ /* 0x144fe40000000009 */
[----:B------:R-:W-:Y:S01]  /*fc60*/  PRMT R5, R8, 0x7531, R9 ;  /* 0x0000753108057816 */ /* 0x000fe20000000009 */
[----:B------:R-:W-:Y:S01]  /*fc70*/  STSM.16.M88.4 [R17], R12 ;  /* 0x0000000c11007844 */ /* 0x000fe20000000200 */
[C-C-:B------:R-:W-:Y:S02]  /*fc80*/  PRMT R6, R10.reuse, 0x6420, R11.reuse ;  /* 0x000064200a067816 */ /* 0x140fe4000000000b */
[----:B------:R-:W-:-:S05]  /*fc90*/  PRMT R7, R10, 0x7531, R11 ;  /* 0x000075310a077816 */ /* 0x000fca000000000b */
[----:B------:R-:W-:Y:S04]  /*fca0*/  STSM.16.M88.4 [R17+0x2000], R4 ;  /* 0x0020000411007844 */ /* 0x000fe80000000200 */
[----:B------:R0:W1:Y:S04]  /*fcb0*/  LDSM.16.MT88.4 R4, [R20+UR42+0x10400] ;  /* 0x0104002a1404783b */ /* 0x0000680008004200 */
[----:B------:R-:W2:Y:S01]  /*fcc0*/  LDSM.16.MT88.4 R8, [R3+UR42+0x15400] ;  /* 0x0154002a0308783b */ /* 0x000ea20008004200 */
[----:B0-----:R-:W-:Y:S02]  /*fcd0*/  LOP3.LUT R20, R19, R16, RZ, 0xfc, !PT ;  /* 0x0000001013147212 */ /* 0x001fe400078efcff */
[----:B------:R-:W-:-:S02]  /*fce0*/  IADD3 R19, R31, R2, R22 ;  /* 0x000000021f137210 */ /* 0x000fc40007ffe016 */
[C-C-:B-1----:R-:W-:Y:S02]  /*fcf0*/  PRMT R12, R4.reuse, 0x6420, R5.reuse ;  /* 0x00006420040c7816 */ /* 0x142fe40000000005 */
[----:B------:R-:W-:Y:S02]  /*fd00*/  PRMT R13, R4, 0x7531, R5 ;  /* 0x00007531040d7816 */ /* 0x000fe40000000005 */
[C-C-:B------:R-:W-:Y:S02]  /*fd10*/  PRMT R14, R6.reuse, 0x6420, R7.reuse ;  /* 0x00006420060e7816 */ /* 0x140fe40000000007 */
[----:B------:R-:W-:Y:S02]  /*fd20*/  PRMT R15, R6, 0x7531, R7 ;  /* 0x00007531060f7816 */ /* 0x000fe40000000007 */
[C-C-:B--2---:R-:W-:Y:S02]  /*fd30*/  PRMT R4, R8.reuse, 0x6420, R9.reuse ;  /* 0x0000642008047816 */ /* 0x144fe40000000009 */
[----:B------:R-:W-:Y:S01]  /*fd40*/  PRMT R5, R8, 0x7531, R9 ;  /* 0x0000753108057816 */ /* 0x000fe20000000009 */
[----:B------:R-:W-:Y:S01]  /*fd50*/  STSM.16.M88.4 [R17+0x4000], R12 ;  /* 0x0040000c11007844 */ /* 0x000fe20000000200 */
[----:B------:R-:W-:-:S02]  /*fd60*/  PRMT R6, R10, 0x6420, R11 ;  /* 0x000064200a067816 */ /* 0x000fc4000000000b */
[----:B------:R-:W-:-:S05]  /*fd70*/  PRMT R7, R10, 0x7531, R11 ;  /* 0x000075310a077816 */ /* 0x000fca000000000b */
[----:B------:R0:W-:Y:S04]  /*fd80*/  STSM.16.M88.4 [R17+0x6000], R4 ;  /* 0x0060000411007844 */ /* 0x0001e80000000200 */
[----:B------:R-:W1:Y:S04]  /*fd90*/  LDSM.16.MT88.4 R4, [R20+UR42+0x10400] ;  /* 0x0104002a1404783b */ /* 0x000e680008004200 */
[----:B------:R-:W2:Y:S01]  /*fda0*/  LDSM.16.MT88.4 R8, [R3+UR42+0x12400] ;  /* 0x0124002a0308783b */ /* 0x000ea20008004200 */
[----:B0-----:R-:W-:Y:S02]  /*fdb0*/  IMAD.IADD R17, R30, 0x1, R19 ;  /* 0x000000011e117824 */ /* 0x001fe400078e0213 */
[----:B------:R-:W-:-:S05]  /*fdc0*/  VIADD R19, R2, 0x6000 ;  /* 0x0000600002137836 */ /* 0x000fca0000000000 */
[----:B------:R-:W-:Y:S02]  /*fdd0*/  LOP3.LUT R19, R19, R16, RZ, 0xfc, !PT ;  /* 0x0000001013137212 */ /* 0x000fe400078efcff */
[C-C-:B-1----:R-:W-:Y:S02]  /*fde0*/  PRMT R12, R4.reuse, 0x6420, R5.reuse ;  /* 0x00006420040c7816 */ /* 0x142fe40000000005 */
[----:B------:R-:W-:Y:S02]  /*fdf0*/  PRMT R13, R4, 0x7531, R5 ;  /* 0x00007531040d7816 */ /* 0x000fe40000000005 */
[C-C-:B------:R-:W-:Y:S02]  /*fe00*/  PRMT R14, R6.reuse, 0x6420, R7.reuse ;  /* 0x00006420060e7816 */ /* 0x140fe40000000007 */
[----:B------:R-:W-:Y:S02]  /*fe10*/  PRMT R15, R6, 0x7531, R7 ;  /* 0x00007531060f7816 */ /* 0x000fe40000000007 */
[----:B--2---:R-:W-:-:S02]  /*fe20*/  PRMT R4, R8, 0x6420, R9 ;  /* 0x0000642008047816 */ /* 0x004fc40000000009 */
[----:B------:R-:W-:Y:S01]  /*fe30*/  PRMT R5, R8, 0x7531, R9 ;  /* 0x0000753108057816 */ /* 0x000fe20000000009 */
[----:B------:R-:W-:Y:S01]  /*fe40*/  STSM.16.M88.4 [R17], R12 ;  /* 0x0000000c11007844 */ /* 0x000fe20000000200 */
[C-C-:B------:R-:W-:Y:S02]  /*fe50*/  PRMT R6, R10.reuse, 0x6420, R11.reuse ;  /* 0x000064200a067816 */ /* 0x140fe4000000000b */
[----:B------:R-:W-:-:S05]  /*fe60*/  PRMT R7, R10, 0x7531, R11 ;  /* 0x000075310a077816 */ /* 0x000fca000000000b */
[----:B------:R-:W-:Y:S04]  /*fe70*/  STSM.16.M88.4 [R17+0x2000], R4 ;  /* 0x0020000411007844 */ /* 0x000fe80000000200 */
[----:B------:R0:W1:Y:S04]  /*fe80*/  LDSM.16.MT88.4 R4, [R19+UR42+0x10400] ;  /* 0x0104002a1304783b */ /* 0x0000680008004200 */
[----:B------:R-:W2:Y:S01]  /*fe90*/  LDSM.16.MT88.4 R8, [R3+UR42+0x16400] ;  /* 0x0164002a0308783b */ /* 0x000ea20008004200 */
[----:B0-----:R-:W-:Y:S01]  /*fea0*/  IADD3 R19, R2, R22, R23 ;  /* 0x0000001602137210 */ /* 0x001fe20007ffe017 */
[----:B------:R-:W-:-:S03]  /*feb0*/  IMAD.U32 R22, RZ, RZ, UR4 ;  /* 0x00000004ff167e24 */ /* 0x000fc6000f8e00ff */
[----:B------:R-:W-:Y:S01]  /*fec0*/  IADD3 R30, R30, R19, R31 ;  /* 0x000000131e1e7210 */ /* 0x000fe20007ffe01f */
[----:B------:R-:W-:Y:S01]  /*fed0*/  VIADD R19, R2, 0x7000 ;  /* 0x0000700002137836 */ /* 0x000fe20000000000 */
[----:B------:R-:W-:-:S04]  /*fee0*/  ISETP.NE.AND P0, PT, R22, 0x3, PT ;  /* 0x000000031600780c */ /* 0x000fc80003f05270 */
[----:B------:R-:W-:Y:S02]  /*fef0*/  LOP3.LUT R19, R19, R16, RZ, 0xfc, !PT ;  /* 0x0000001013137212 */ /* 0x000fe400078efcff */
[C-C-:B-1----:R-:W-:Y:S02]  /*ff00*/  PRMT R12, R4.reuse, 0x6420, R5.reuse ;  /* 0x00006420040c7816 */ /* 0x142fe40000000005 */
[----:B------:R-:W-:Y:S02]  /*ff10*/  PRMT R13, R4, 0x7531, R5 ;  /* 0x00007531040d7816 */ /* 0x000fe40000000005 */
[C-C-:B------:R-:W-:Y:S02]  /*ff20*/  PRMT R14, R6.reuse, 0x6420, R7.reuse ;  /* 0x00006420060e7816 */ /* 0x140fe40000000007 */
[----:B------:R-:W-:Y:S02]  /*ff30*/  PRMT R15, R6, 0x7531, R7 ;  /* 0x00007531060f7816 */ /* 0x000fe40000000007 */
[----:B--2---:R-:W-:-:S02]  /*ff40*/  PRMT R4, R8, 0x6420, R9 ;  /* 0x0000642008047816 */ /* 0x004fc40000000009 */
[----:B------:R-:W-:Y:S01]  /*ff50*/  PRMT R5, R8, 0x7531, R9 ;  /* 0x0000753108057816 */ /* 0x000fe20000000009 */
[----:B------:R-:W-:Y:S01]  /*ff60*/  STSM.16.M88.4 [R17+0x4000], R12 ;  /* 0x0040000c11007844 */ /* 0x000fe20000000200 */
[C-C-:B------:R-:W-:Y:S02]  /*ff70*/  PRMT R6, R10.reuse, 0x6420, R11.reuse ;  /* 0x000064200a067816 */ /* 0x140fe4000000000b */
[----:B------:R-:W-:-:S05]  /*ff80*/  PRMT R7, R10, 0x7531, R11 ;  /* 0x000075310a077816 */ /* 0x000fca000000000b */
[----:B------:R-:W-:Y:S04]  /*ff90*/  STSM.16.M88.4 [R17+0x6000], R4 ;  /* 0x0060000411007844 */ /* 0x000fe80000000200 */
[----:B------:R-:W0:Y:S04]  /*ffa0*/  LDSM.16.MT88.4 R4, [R21+UR42+0x10400] ;  /* 0x0104002a1504783b */ /* 0x000e280008004200 */
[----:B------:R-:W1:Y:S01]  /*ffb0*/  LDSM.16.MT88.4 R8, [R3+UR42+0x13400] ;  /* 0x0134002a0308783b */ /* 0x000e620008004200 */
[C-C-:B0-----:R-:W-:Y:S02]  /*ffc0*/  PRMT R12, R4.reuse, 0x6420, R5.reuse ;  /* 0x00006420040c7816 */ /* 0x141fe40000000005 */
[----:B------:R-:W-:-:S02]  /*ffd0*/  PRMT R13, R4, 0x7531, R5 ;  /* 0x00007531040d7816 */ /* 0x000fc40000000005 */
[C-C-:B------:R-:W-:Y:S02]  /*ffe0*/  PRMT R14, R6.reuse, 0x6420, R7.reuse ;  /* 0x00006420060e7816 */ /* 0x140fe40000000007 */
[----:B------:R-:W-:Y:S02]  /*fff0*/  PRMT R15, R6, 0x7531, R7 ;  /* 0x00007531060f7816 */ /* 0x000fe40000000007 */
[C-C-:B-1----:R-:W-:Y:S02]  /*10000*/  PRMT R4, R8.reuse, 0x6420, R9.reuse ;  /* 0x0000642008047816 */ /* 0x142fe40000000009 */
[----:B------:R-:W-:Y:S01]  /*10010*/  PRMT R5, R8, 0x7531, R9 ;  /* 0x0000753108057816 */ /* 0x000fe20000000009 */
[----:B------:R-:W-:Y:S01]  /*10020*/  STSM.16.M88.4 [R30], R12 ;  /* 0x0000000c1e007844 */ /* 0x000fe20000000200 */
        /* <DEDUP_REMOVED lines=23> */
.L_x_82:
[----:B-1----:R1:W-:Y:S01]  /*101a0*/  SYNCS.ARRIVE.TRANS64.A1T0 RZ, [R18+URZ+0x38850], RZ ;  /* 0x038850ff12ff79a7 */ /* 0x0023e2000810003f */
[----:B------:R-:W-:Y:S06]  /*101b0*/  BAR.SYNC.DEFER_BLOCKING 0x2, 0x80 ;  /* 0x0082000000007b1d */ /* 0x000fec0000010000 */
[----:B------:R-:W-:Y:S05]  /*101c0*/  @!P1 BRA `(.L_x_83) ;  /* 0x0000000000049947 */ /* 0x000fea0003800000 */
[----:B------:R-:W-:Y:S01]  /*101d0*/  BPT.TRAP 0x1 ;  /* 0x000000040000795c */ /* 0x000fe20000300000 */
.L_x_83:
[----:B------:R-:W2:Y:S01]  /*101e0*/  S2R R2, SR_CgaCtaId ;  /* 0x0000000000027919 */ /* 0x000ea20000008800 */
[----:B-1----:R-:W-:Y:S02]  /*101f0*/  VIADD R18, R18, 0x38880 ;  /* 0x0003888012127836 */ /* 0x002fe40000000000 */
[----:B------:R-:W-:-:S05]  /*10200*/  VIADD R0, R0, 0x1 ;  /* 0x0000000100007836 */ /* 0x000fca0000000000 */
[----:B------:R-:W-:-:S04]  /*10210*/  ISETP.NE.AND P0, PT, R0, 0x2, PT ;  /* 0x000000020000780c */ /* 0x000fc80003f05270 */
[----:B0-----:R-:W-:Y:S02]  /*10220*/  SEL R4, RZ, 0x1, P0 ;  /* 0x00000001ff047807 */ /* 0x001fe40000000000 */
[----:B------:R-:W-:Y:S02]  /*10230*/  SEL R0, R0, RZ, P0 ;  /* 0x000000ff00007207 */ /* 0x000fe40000000000 */
[----:B------:R-:W-:Y:S02]  /*10240*/  LOP3.LUT R33, R33, R4, RZ, 0x3c, !PT ;  /* 0x0000000421217212 */ /* 0x000fe400078e3cff */
[----:B--2---:R-:W-:Y:S01]  /*10250*/  PRMT R18, R2, 0x654, R18 ;  /* 0x0000065402127816 */ /* 0x004fe20000000012 */
[----:B------:R-:W-:-:S03]  /*10260*/  IMAD.MOV.U32 R2, RZ, RZ, RZ ;  /* 0x000000ffff027224 */ /* 0x000fc600078e00ff */
[----:B------:R0:W-:Y:S04]  /*10270*/  SYNCS.ARRIVE.TRANS64.RED.A1T0 RZ, [R18+URZ], RZ ;  /* 0x000000ff12ff79a7 */ /* 0x0001e8000810043f */
.L_x_40:
[----:B------:R-:W1:Y:S01]  /*10280*/  S2R R4, SR_CgaCtaId ;  /* 0x0000000000047919 */ /* 0x000e620000008800 */
[----:B------:R-:W-:Y:S02]  /*10290*/  MOV R3, 0x400 ;  /* 0x0000040000037802 */ /* 0x000fe40000000f00 */
[----:B------:R-:W-:Y:S02]  /*102a0*/  SHF.L.U32 R2, R2, 0x1f, RZ ;  /* 0x0000001f02027819 */ /* 0x000fe400000006ff */
[----:B-1----:R-:W-:-:S04]  /*102b0*/  LEA R5, R4, R3, 0x18 ;  /* 0x0000000304057211 */ /* 0x002fc800078ec0ff */
[----:B------:R-:W1:Y:S02]  /*102c0*/  SYNCS.PHASECHK.TRANS64.TRYWAIT P0, [R5+URZ+0x38820], R2 ;  /* 0x03882002050075a7 */ /* 0x000e64000800017f */
[----:B-1----:R-:W-:Y:S05]  /*102d0*/  @!P0 BRA `(.L_x_84) ;  /* 0x0000003800348947 */ /* 0x002fea0003800000 */
.L_x_197:
[----:B------:R-:W2:Y:S02]  /*102e0*/  S2R R3, SR_TID.X ;  /* 0x0000000000037919 */ /* 0x000ea40000002100 */
[----:B--2---:R-:W-:-:S04]  /*102f0*/  SHF.R.U32.HI R3, RZ, 0x5, R3 ;  /* 0x00000005ff037819 */ /* 0x004fc80000011603 */
[----:B------:R-:W-:-:S05]  /*10300*/  LOP3.LUT R3, R3, 0x3, RZ, 0xc0, !PT ;  /* 0x0000000303037812 */ /* 0x000fca00078ec0ff */
[----:B-1----:R-:W1:Y:S02]  /*10310*/  SHFL.IDX PT, R2, R3, RZ, 0x1f ;  /* 0x00001fff03027589 */ /* 0x002e6400000e0000 */
[----:B-1----:R-:W-:-:S13]  /*10320*/  ISETP.NE.AND P0, PT, R2, RZ, PT ;  /* 0x000000ff0200720c */ /* 0x002fda0003f05270 */
[----:B------:R-:W-:Y:S05]  /*10330*/  @P0 BRA `(.L_x_8) ;  /* 0x0000000000a00947 */ /* 0x000fea0003800000 */
[----:B------:R-:W-:-:S13]  /*10340*/  ELECT P0, URZ, PT ;  /* 0x00000000003f782f */ /* 0x000fda0003800000 */
[----:B------:R-:W-:Y:S05]  /*10350*/  @!P0 BRA `(.L_x_8) ;  /* 0x0000000000988947 */ /* 0x000fea0003800000 */
[----:B------:R-:W-:-:S06]  /*10360*/  ULOP3.LUT UR4, UR36, 0x2, URZ, 0xfc, !UPT ;  /* 0x0000000224047892 */ /* 0x000fcc000f8efc3f */
[----:B------:R-:W-:-:S05]  /*10370*/  IMAD.U32 R2, RZ, RZ, UR4 ;  /* 0x00000004ff027e24 */ /* 0x000fca000f8e00ff */
[----:B------:R-:W-:-:S13]  /*10380*/  ISETP.NE.AND P0, PT, R2, 0x3, PT ;  /* 0x000000030200780c */ /* 0x000fda0003f05270 */
[----:B------:R-:W-:Y:S05]  /*10390*/  @!P0 BRA `(.L_x_85) ;  /* 0x0000000000048947 */ /* 0x000fea0003800000 */
[----:B------:R-:W-:Y:S01]  /*103a0*/  BPT.TRAP 0x1 ;  /* 0x000000040000795c */ /* 0x000fe20000300000 */
.L_x_85:
[C---:B------:R-:W-:Y:S01]  /*103b0*/  IMAD R4, R0.reuse, 0x8, R5 ;  /* 0x0000000800047824 */ /* 0x040fe200078e0205 */
[----:B------:R-:W-:Y:S01]  /*103c0*/  SHF.L.U32 R3, R33, 0x1f, RZ ;  /* 0x0000001f21037819 */ /* 0x000fe200000006ff */
[----:B------:R-:W-:-:S03]  /*103d0*/  VIADD R0, R0, 0x1 ;  /* 0x0000000100007836 */ /* 0x000fc60000000000 */
[----:B------:R-:W1:Y:S02]  /*103e0*/  SYNCS.PHASECHK.TRANS64.TRYWAIT P1, [R4+URZ+0x38840], R3 ;  /* 0x03884003040075a7 */ /* 0x000e64000802017f */
[----:B------:R-:W-:-:S04]  /*103f0*/  ISETP.NE.AND P2, PT, R0, 0x2, PT ;  /* 0x000000020000780c */ /* 0x000fc80003f45270 */
[----:B------:R-:W-:Y:S01]  /*10400*/  SEL R2, RZ, 0x1, P2 ;  /* 0x00000001ff027807 */ /* 0x000fe20001000000 */
[----:B-1----:R-:W-:Y:S08]  /*10410*/  @!P1 BRA `(.L_x_86) ;  /* 0x0000003400f89947 */ /* 0x002ff00003800000 */
.L_x_198:
[----:B------:R-:W-:Y:S02]  /*10420*/  SEL R0, R0, RZ, P2 ;  /* 0x000000ff00007207 */ /* 0x000fe40001000000 */
[----:B------:R-:W-:Y:S01]  /*10430*/  LOP3.LUT R2, R33, R2, RZ, 0x3c, !PT ;  /* 0x0000000221027212 */ /* 0x000fe200078e3cff */
[----:B------:R-:W-:Y:S06]  /*10440*/  @!P0 BRA `(.L_x_87) ;  /* 0x0000000000048947 */ /* 0x000fec0003800000 */
[----:B------:R-:W-:Y:S01]  /*10450*/  BPT.TRAP 0x1 ;  /* 0x000000040000795c */ /* 0x000fe20000300000 */
.L_x_87:
[----:B------:R-:W-:Y:S01]  /*10460*/  IMAD R5, R0, 0x8, R5 ;  /* 0x0000000800057824 */ /* 0x000fe200078e0205 */
[----:B------:R-:W-:-:S04]  /*10470*/  SHF.L.U32 R0, R2, 0x1f, RZ ;  /* 0x0000001f02007819 */ /* 0x000fc800000006ff */
[----:B------:R-:W2:Y:S02]  /*10480*/  SYNCS.PHASECHK.TRANS64.TRYWAIT P1, [R5+URZ+0x38840], R0 ;  /* 0x03884000050075a7 */ /* 0x000ea4000802017f */
[----:B--2---:R-:W-:Y:S05]  /*10490*/  @!P1 BRA `(.L_x_88) ;  /* 0x0000003400ec9947 */ /* 0x004fea0003800000 */
.L_x_199:
[----:B------:R-:W-:Y:S05]  /*104a0*/  @!P0 BRA `(.L_x_89) ;  /* 0x0000000000048947 */ /* 0x000fea0003800000 */
[----:B------:R-:W-:Y:S01]  /*104b0*/  BPT.TRAP 0x1 ;  /* 0x000000040000795c */ /* 0x000fe20000300000 */
.L_x_89:
[----:B------:R-:W3:Y:S02]  /*104c0*/  SYNCS.PHASECHK.TRANS64.TRYWAIT P1, [R4+URZ+0x38860], R3 ;  /* 0x03886003040075a7 */ /* 0x000ee4000802017f */
[----:B---3--:R-:W-:Y:S05]  /*104d0*/  @!P1 BRA `(.L_x_90) ;  /* 0x0000003400f09947 */ /* 0x008fea0003800000 */
.L_x_200:
[----:B------:R-:W-:Y:S05]  /*104e0*/  @!P0 BRA `(.L_x_91) ;  /* 0x0000000000048947 */ /* 0x000fea0003800000 */
[----:B------:R-:W-:Y:S01]  /*104f0*/  BPT.TRAP 0x1 ;  /* 0x000000040000795c */ /* 0x000fe20000300000 */
.L_x_91:
[----:B------:R-:W4:Y:S02]  /*10500*/  SYNCS.PHASECHK.TRANS64.TRYWAIT P1, [R5+URZ+0x38860], R0 ;  /* 0x03886000050075a7 */ /* 0x000f24000802017f */
[----:B----4-:R-:W-:Y:S05]  /*10510*/  @!P1 BRA `(.L_x_92) ;  /* 0x0000003400f49947 */ /* 0x010fea0003800000 */
.L_x_201:
[----:B------:R-:W-:Y:S05]  /*10520*/  @!P0 BRA `(.L_x_93) ;  /* 0x0000000000048947 */ /* 0x000fea0003800000 */
[----:B------:R-:W-:Y:S01]  /*10530*/  BPT.TRAP 0x1 ;  /* 0x000000040000795c */ /* 0x000fe20000300000 */
.L_x_93:
[----:B------:R-:W0:Y:S02]  /*10540*/  SYNCS.PHASECHK.TRANS64.TRYWAIT P1, [R4+URZ+0x38880], R3 ;  /* 0x03888003040075a7 */ /* 0x000e24000802017f */
[----:B0-----:R-:W-:Y:S05]  /*10550*/  @!P1 BRA `(.L_x_94) ;  /* 0x0000003400f89947 */ /* 0x001fea0003800000 */
.L_x_202:
[----:B------:R-:W-:Y:S05]  /*10560*/  @!P0 BRA `(.L_x_95) ;  /* 0x0000000000048947 */ /* 0x000fea0003800000 */
[----:B------:R-:W-:Y:S01]  /*10570*/  BPT.TRAP 0x1 ;  /* 0x000000040000795c */ /* 0x000fe20000300000 */
.L_x_95:
[----:B------:R0:W0:Y:S02]  /*10580*/  SYNCS.PHASECHK.TRANS64.TRYWAIT P0, [R5+URZ+0x38880], R0 ;  /* 0x03888000050075a7 */ /* 0x000024000800017f */
[----:B0-----:R-:W-:Y:S05]  /*10590*/  @!P0 NANOSLEEP.SYNCS 0x989680 ;  /* 0x009896800000895d */ /* 0x001fea0003900000 */
[----:B------:R-:W0:Y:S02]  /*105a0*/  @!P0 SYNCS.PHASECHK.TRANS64 P0, [R5+URZ+0x38880], R0 ;  /* 0x03888000050085a7 */ /* 0x000e24000800007f */
[----:B0-----:R-:W-:Y:S05]  /*105b0*/  @!P0 BRA `(.L_x_95) ;  /* 0xfffffffc00f08947 */ /* 0x001fea000383ffff */
.L_x_8:
[----:B------:R-:W-:Y:S05]  /*105c0*/  BSYNC B6 ;  /* 0x0000000000067941 */ /* 0x000fea0003800000 */
.L_x_5:
[----:B------:R-:W-:Y:S05]  /*105d0*/  EXIT ;  /* 0x000000000000794d */ /* 0x000fea0003800000 */
.L_x_12:
[----:B0-----:R-:W-:-:S04]  /*105e0*/  IMAD.U32 R5, RZ, RZ, UR41 ;  /* 0x00000029ff057e24 */ /* 0x001fc8000f8e00ff */
[----:B------:R0:W1:Y:S03]  /*105f0*/  SYNCS.PHASECHK.TRANS64.TRYWAIT P0, [R5+URZ+0x38800], R4 ;  /* 0x03880004050075a7 */ /* 0x000066000800017f */
[----:B-1----:R-:W-:Y:S05]  /*10600*/  @!P0 NANOSLEEP.SYNCS 0x989680 ;  /* 0x009896800000895d */ /* 0x002fea0003900000 */
[----:B------:R-:W1:Y:S02]  /*10610*/  @!P0 SYNCS.PHASECHK.TRANS64 P0, [R5+URZ+0x38800], R4 ;  /* 0x03880004050085a7 */ /* 0x000e64000800007f */
[----:B-1----:R-:W-:Y:S05]  /*10620*/  @!P0 BRA `(.L_x_12) ;  /* 0xfffffffc00ec8947 */ /* 0x002fea000383ffff */
[----:B------:R-:W-:Y:S05]  /*10630*/  BRA `(.L_x_96) ;  /* 0xffffff1000487947 */ /* 0x000fea000383ffff */
.L_x_16:
[----:B0-----:R-:W-:-:S04]  /*10640*/  IMAD.U32 R5, RZ, RZ, UR41 ;  /* 0x00000029ff057e24 */ /* 0x001fc8000f8e00ff */
[----:B------:R0:W2:Y:S03]  /*10650*/  SYNCS.PHASECHK.TRANS64.TRYWAIT P1, [R5+URZ+0x38830], R4 ;  /* 0x03883004050075a7 */ /* 0x0000a6000802017f */
[----:B--2---:R-:W-:Y:S05]  /*10660*/  @!P1 NANOSLEEP.SYNCS 0x989680 ;  /* 0x009896800000995d */ /* 0x004fea0003900000 */
[----:B------:R-:W2:Y:S02]  /*10670*/  @!P1 SYNCS.PHASECHK.TRANS64 P1, [R5+URZ+0x38830], R4 ;  /* 0x03883004050095a7 */ /* 0x000ea4000802007f */
[----:B--2---:R-:W-:Y:S05]  /*10680*/  @!P1 BRA `(.L_x_16) ;  /* 0xfffffffc00ec9947 */ /* 0x004fea000383ffff */
[----:B------:R-:W-:Y:S05]  /*10690*/  BRA `(.L_x_15) ;  /* 0xffffff1000647947 */ /* 0x000fea000383ffff */
.L_x_21:
[----:B---3--:R-:W-:-:S04]  /*106a0*/  MOV R7, UR41 ;  /* 0x0000002900077c02 */ /* 0x008fc80008000f00 */
[----:B------:R3:W4:Y:S03]  /*106b0*/  SYNCS.PHASECHK.TRANS64.TRYWAIT P1, [R7+URZ+0x38850], R4 ;  /* 0x03885004070075a7 */ /* 0x000726000802017f */
[----:B----4-:R-:W-:Y:S05]  /*106c0*/  @!P1 NANOSLEEP.SYNCS 0x989680 ;  /* 0x009896800000995d */ /* 0x010fea0003900000 */
[----:B------:R-:W4:Y:S02]  /*106d0*/  @!P1 SYNCS.PHASECHK.TRANS64 P1, [R7+URZ+0x38850], R4 ;  /* 0x03885004070095a7 */ /* 0x000f24000802007f */
[----:B----4-:R-:W-:Y:S05]  /*106e0*/  @!P1 BRA `(.L_x_21) ;  /* 0xfffffffc00ec9947 */ /* 0x010fea000383ffff */
[----:B------:R-:W-:Y:S05]  /*106f0*/  BRA `(.L_x_20) ;  /* 0xffffff3400e47947 */ /* 0x000fea000383ffff */
.L_x_27:
[----:B0-----:R-:W-:Y:S02]  /*10700*/  IMAD.U32 R2, RZ, RZ, UR51 ;  /* 0x00000033ff027e24 */ /* 0x001fe4000f8e00ff */
[----:B------:R-:W-:-:S04]  /*10710*/  IMAD.U32 R9, RZ, RZ, UR52 ;  /* 0x00000034ff097e24 */ /* 0x000fc8000f8e00ff */
[----:B------:R0:W1:Y:S03]  /*10720*/  SYNCS.PHASECHK.TRANS64.TRYWAIT P2, [R2+URZ+0x38830], R9 ;  /* 0x03883009020075a7 */ /* 0x000066000804017f */
[----:B-1----:R-:W-:Y:S05]  /*10730*/  @!P2 NANOSLEEP.SYNCS 0x989680 ;  /* 0x009896800000a95d */ /* 0x002fea0003900000 */
[----:B------:R-:W1:Y:S02]  /*10740*/  @!P2 SYNCS.PHASECHK.TRANS64 P2, [R2+URZ+0x38830], R9 ;  /* 0x038830090200a5a7 */ /* 0x000e64000804007f */
[----:B-1----:R-:W-:Y:S05]  /*10750*/  @!P2 BRA `(.L_x_27) ;  /* 0xfffffffc00e8a947 */ /* 0x002fea000383ffff */
[----:B------:R-:W-:Y:S05]  /*10760*/  BRA `(.L_x_26) ;  /* 0xffffff3800d87947 */ /* 0x000fea000383ffff */
.L_x_32:
[----:B0-----:R-:W-:Y:S02]  /*10770*/  IMAD.U32 R4, RZ, RZ, UR51 ;  /* 0x00000033ff047e24 */ /* 0x001fe4000f8e00ff */
[----:B------:R-:W-:-:S04]  /*10780*/  IMAD.U32 R7, RZ, RZ, UR52 ;  /* 0x00000034ff077e24 */ /* 0x000fc8000f8e00ff */
[----:B------:R0:W1:Y:S03]  /*10790*/  SYNCS.PHASECHK.TRANS64.TRYWAIT P2, [R4+URZ+0x38850], R7 ;  /* 0x03885007040075a7 */ /* 0x000066000804017f */
[----:B-1----:R-:W-:Y:S05]  /*107a0*/  @!P2 NANOSLEEP.SYNCS 0x989680 ;  /* 0x009896800000a95d */ /* 0x002fea0003900000 */
[----:B------:R-:W1:Y:S02]  /*107b0*/  @!P2 SYNCS.PHASECHK.TRANS64 P2, [R4+URZ+0x38850], R7 ;  /* 0x038850070400a5a7 */ /* 0x000e64000804007f */
[----:B-1----:R-:W-:Y:S05]  /*107c0*/  @!P2 BRA `(.L_x_32) ;  /* 0xfffffffc00e8a947 */ /* 0x002fea000383ffff */
[----:B------:R-:W-:Y:S05]  /*107d0*/  BRA `(.L_x_31) ;  /* 0xffffff60006c7947 */ /* 0x000fea000383ffff */
.L_x_46:
[----:B------:R-:W-:Y:S02]  /*107e0*/  IMAD.MOV.U32 R13, RZ, RZ, R19 ;  /* 0x000000ffff0d7224 */ /* 0x000fe400078e0013 */
[----:B------:R-:W-:Y:S02]  /*107f0*/  IMAD.MOV.U32 R12, RZ, RZ, RZ ;  /* 0x000000ffff0c7224 */ /* 0x000fe400078e00ff */
[----:B------:R-:W-:Y:S02]  /*10800*/  IMAD.MOV.U32 R11, RZ, RZ, 0x1f ;  /* 0x0000001fff0b7424 */ /* 0x000fe400078e00ff */
[----:B------:R-:W-:-:S07]  /*10810*/  IMAD.MOV.U32 R15, RZ, RZ, -0x1 ;  /* 0xffffffffff0f7424 */ /* 0x000fce00078e00ff */
[----:B0----5:R-:W-:Y:S05]  /*10820*/  WARPSYNC.COLLECTIVE R15, `(.L_x_97) ;  /* 0x000000000f087348 */ /* 0x021fea0003c00000 */
[----:B------:R1:W2:Y:S02]  /*10830*/  SHFL.IDX P6, R14, R13, R12, R11 ;  /* 0x0000000c0d0e7389 */ /* 0x0002a400000c000b */
[----:B012--5:R-:W-:Y:S01]  /*10840*/  ENDCOLLECTIVE ;  /* 0x000000000000791b */ /* 0x027fe20003800000 */
.L_x_97:
[----:B------:R-:W-:Y:S05]  /*10850*/  BRA `(.L_x_98) ;  /* 0xffffffb800cc7947 */ /* 0x000fea000383ffff */
.L_x_48:
[----:B0-----:R0:W1:Y:S02]  /*10860*/  SYNCS.PHASECHK.TRANS64.TRYWAIT P0, [R22+URZ+0x38880], R20 ;  /* 0x03888014160075a7 */ /* 0x001064000800017f */
[----:B-1----:R-:W-:Y:S05]  /*10870*/  @!P0 NANOSLEEP.SYNCS 0x989680 ;  /* 0x009896800000895d */ /* 0x002fea0003900000 */
[----:B------:R-:W1:Y:S02]  /*10880*/  @!P0 SYNCS.PHASECHK.TRANS64 P0, [R22+URZ+0x38880], R20 ;  /* 0x03888014160085a7 */ /* 0x000e64000800007f */
[----:B-1----:R-:W-:Y:S05]  /*10890*/  @!P0 BRA `(.L_x_48) ;  /* 0xfffffffc00f08947 */ /* 0x002fea000383ffff */
[----:B------:R-:W-:Y:S05]  /*108a0*/  BRA `(.L_x_99) ;  /* 0xffffffbc001c7947 */ /* 0x000fea000383ffff */
.L_x_49:
[----:B------:R-:W-:Y:S01]  /*108b0*/  BSSY B0, `(.L_x_100) ;  /* 0x0000008000007945 */ /* 0x000fe20003800000 */
[----:B------:R-:W-:Y:S02]  /*108c0*/  IMAD.MOV.U32 R13, RZ, RZ, R7 ;  /* 0x000000ffff0d7224 */ /* 0x000fe400078e0007 */
[----:B------:R-:W-:Y:S02]  /*108d0*/  IMAD.MOV.U32 R12, RZ, RZ, RZ ;  /* 0x000000ffff0c7224 */ /* 0x000fe400078e00ff */
[----:B------:R-:W-:Y:S02]  /*108e0*/  IMAD.MOV.U32 R11, RZ, RZ, 0x181f ;  /* 0x0000181fff0b7424 */ /* 0x000fe400078e00ff */
[----:B------:R-:W-:-:S07]  /*108f0*/  IMAD.MOV.U32 R15, RZ, RZ, -0x1 ;  /* 0xffffffffff0f7424 */ /* 0x000fce00078e00ff */
[----:B0-----:R-:W-:Y:S05]  /*10900*/  WARPSYNC.COLLECTIVE R15, `(.L_x_101) ;  /* 0x000000000f087348 */ /* 0x001fea0003c00000 */
[----:B------:R1:W2:Y:S02]  /*10910*/  SHFL.IDX P6, R14, R13, R12, R11 ;  /* 0x0000000c0d0e7389 */ /* 0x0002a400000c000b */
[----:B012---:R-:W-:Y:S01]  /*10920*/  ENDCOLLECTIVE ;  /* 0x000000000000791b */ /* 0x007fe20003800000 */
.L_x_101:
[----:B------:R-:W-:Y:S05]  /*10930*/  BSYNC B0 ;  /* 0x0000000000007941 */ /* 0x000fea0003800000 */
.L_x_100:
[----:B------:R-:W0:Y:S01]  /*10940*/  LDC R21, c[0x0][0x2f4] ;  /* 0x0000bd00ff157b82 */ /* 0x000e220000000800 */
[----:B------:R-:W-:Y:S01]  /*10950*/  IMAD.MOV.U32 R13, RZ, RZ, R5 ;  /* 0x000000ffff0d7224 */ /* 0x000fe200078e0005 */
[----:B------:R-:W-:Y:S01]  /*10960*/  MOV R12, RZ ;  /* 0x000000ff000c7202 */ /* 0x000fe20000000f00 */
[----:B------:R-:W-:Y:S01]  /*10970*/  IMAD.MOV.U32 R11, RZ, RZ, 0x181f ;  /* 0x0000181fff0b7424 */ /* 0x000fe200078e00ff */
[C---:B------:R-:W-:Y:S01]  /*10980*/  ISETP.GE.AND P3, PT, R6.reuse, 0x11, PT ;  /* 0x000000110600780c */ /* 0x040fe20003f66270 */
[----:B------:R-:W-:Y:S01]  /*10990*/  IMAD.MOV.U32 R15, RZ, RZ, -0x1 ;  /* 0xffffffffff0f7424 */ /* 0x000fe200078e00ff */
[----:B------:R-:W-:Y:S01]  /*109a0*/  LOP3.LUT R29, R29, 0xffffffdf, RZ, 0xc0, !PT ;  /* 0xffffffdf1d1d7812 */ /* 0x000fe200078ec0ff */
[----:B------:R-:W-:Y:S01]  /*109b0*/  IMAD.MOV.U32 R3, RZ, RZ, R14 ;  /* 0x000000ffff037224 */ /* 0x000fe200078e000e */
[----:B------:R-:W-:Y:S01]  /*109c0*/  ISETP.GE.AND P5, PT, R6, 0x31, PT ;  /* 0x000000310600780c */ /* 0x000fe20003fa6270 */
[----:B------:R-:W-:-:S12]  /*109d0*/  VIADD R17, R37, UR42 ;  /* 0x0000002a25117c36 */ /* 0x000fd80008000000 */
[----:B0-----:R-:W-:Y:S05]  /*109e0*/  WARPSYNC.COLLECTIVE R15, `(.L_x_102) ;  /* 0x000000000f087348 */ /* 0x001fea0003c00000 */
[----:B------:R1:W2:Y:S02]  /*109f0*/  SHFL.IDX P6, R14, R13, R12, R11 ;  /* 0x0000000c0d0e7389 */ /* 0x0002a400000c000b */
[----:B012---:R-:W-:Y:S01]  /*10a00*/  ENDCOLLECTIVE ;  /* 0x000000000000791b */ /* 0x007fe20003800000 */
.L_x_102:
[C---:B------:R-:W-:Y:S02]  /*10a10*/  ISETP.GE.AND P4, PT, R6.reuse, 0x41, PT ;  /* 0x000000410600780c */ /* 0x040fe40003f86270 */
[----:B------:R-:W-:Y:S02]  /*10a20*/  @P3 LOP3.LUT R29, R29, 0x20, RZ, 0xfc, !PT ;  /* 0x000000201d1d3812 */ /* 0x000fe400078efcff */
[----:B------:R-:W-:Y:S02]  /*10a30*/  ISETP.GE.AND P3, PT, R6, 0x51, PT ;  /* 0x000000510600780c */ /* 0x000fe40003f66270 */
[----:B------:R-:W-:Y:S02]  /*10a40*/  LOP3.LUT R29, R29, 0xffffffef, RZ, 0xc0, !PT ;  /* 0xffffffef1d1d7812 */ /* 0x000fe400078ec0ff */
[----:B------:R-:W-:Y:S01]  /*10a50*/  ISETP.GE.AND P1, PT, R32, R21, PT ;  /* 0x000000152000720c */ /* 0x000fe20003f26270 */
[----:B------:R-:W-:Y:S02]  /*10a60*/  IMAD.MOV.U32 R13, RZ, RZ, R7 ;  /* 0x000000ffff0d7224 */ /* 0x000fe400078e0007 */
[----:B------:R-:W-:Y:S01]  /*10a70*/  IMAD.MOV.U32 R12, RZ, RZ, 0x1 ;  /* 0x00000001ff0c7424 */ /* 0x000fe200078e00ff */
[----:B------:R-:W-:-:S02]  /*10a80*/  ISETP.LT.OR P2, PT, R6, 0x1, P1 ;  /* 0x000000010600780c */ /* 0x000fc40000f41670 */
[----:B------:R-:W-:-:S13]  /*10a90*/  IADD3 R2, P0, R32, R14, RZ ;  /* 0x0000000e20027210 */ /* 0x000fda0007f1e0ff */
[----:B------:R-:W-:Y:S05]  /*10aa0*/  WARPSYNC.COLLECTIVE R15, `(.L_x_103) ;  /* 0x000000000f087348 */ /* 0x000fea0003c00000 */
[----:B------:R0:W1:Y:S02]  /*10ab0*/  SHFL.IDX P6, R14, R13, R12, R11 ;  /* 0x0000000c0d0e7389 */ /* 0x00006400000c000b */
[----:B01----:R-:W-:Y:S01]  /*10ac0*/  ENDCOLLECTIVE ;  /* 0x000000000000791b */ /* 0x003fe20003800000 */
.L_x_103:
[----:B------:R-:W-:Y:S01]  /*10ad0*/  IMAD.X R3, RZ, RZ, R3, P0 ;  /* 0x000000ffff037224 */ /* 0x000fe200000e0603 */
[----:B------:R-:W-:-:S04]  /*10ae0*/  ISETP.GE.AND P0, PT, R19, R21, PT ;  /* 0x000000151300720c */ /* 0x000fc80003f06270 */
[----:B------:R-:W-:Y:S01]  /*10af0*/  @!PT LDS RZ, [RZ] ;  /* 0x00000000fffff984 */ /* 0x000fe20000000800 */
[----:B------:R-:W-:Y:S01]  /*10b00*/  @!PT LDS RZ, [RZ] ;  /* 0x00000000fffff984 */ /* 0x000fe20000000800 */
[----:B------:R-:W-:Y:S01]  /*10b10*/  @!PT LDS RZ, [RZ] ;  /* 0x00000000fffff984 */ /* 0x000fe20000000800 */
[----:B------:R-:W-:Y:S01]  /*10b20*/  LDGSTS.E.BYPASS.LTC128B.128 [R17+0x10400], desc[UR46][R2.64], !P2 ;  /* 0x1040000002117fae */ /* 0x000fe2000d101d6e */
[----:B------:R-:W-:Y:S01]  /*10b30*/  ISETP.LT.OR P2, PT, R6, 0x1, P0 ;  /* 0x000000010600780c */ /* 0x000fe20000741670 */
[----:B------:R-:W-:-:S12]  /*10b40*/  IMAD.MOV.U32 R13, RZ, RZ, R5 ;  /* 0x000000ffff0d7224 */ /* 0x000fd800078e0005 */
[----:B------:R0:W-:Y:S02]  /*10b50*/  LDGSTS.E.BYPASS.LTC128B.128 [R17+0x14400], desc[UR46][R2.64+0x80], !P2 ;  /* 0x1440008002117fae */ /* 0x0001e4000d101d6e */
[----:B0-----:R-:W-:-:S07]  /*10b60*/  IMAD.MOV.U32 R3, RZ, RZ, R14 ;  /* 0x000000ffff037224 */ /* 0x001fce00078e000e */
[----:B------:R-:W-:Y:S05]  /*10b70*/  WARPSYNC.COLLECTIVE R15, `(.L_x_104) ;  /* 0x000000000f087348 */ /* 0x000fea0003c00000 */
[----:B------:R0:W1:Y:S02]  /*10b80*/  SHFL.IDX P6, R14, R13, R12, R11 ;  /* 0x0000000c0d0e7389 */ /* 0x00006400000c000b */
[----:B01----:R-:W-:Y:S01]  /*10b90*/  ENDCOLLECTIVE ;  /* 0x000000000000791b */ /* 0x003fe20003800000 */
.L_x_104:
[----:B------:R-:W-:Y:S02]  /*10ba0*/  IMAD.MOV.U32 R13, RZ, RZ, R7 ;  /* 0x000000ffff0d7224 */ /* 0x000fe400078e0007 */
[----:B------:R-:W-:Y:S01]  /*10bb0*/  IMAD.MOV.U32 R12, RZ, RZ, 0x2 ;  /* 0x00000002ff0c7424 */ /* 0x000fe200078e00ff */
[----:B------:R-:W-:-:S13]  /*10bc0*/  IADD3 R2, P2, R32, R14, RZ ;  /* 0x0000000e20027210 */ /* 0x000fda0007f5e0ff */
[----:B------:R-:W-:Y:S05]  /*10bd0*/  WARPSYNC.COLLECTIVE R15, `(.L_x_105) ;  /* 0x000000000f087348 */ /* 0x000fea0003c00000 */
[----:B------:R0:W1:Y:S02]  /*10be0*/  SHFL.IDX P6, R14, R13, R12, R11 ;  /* 0x0000000c0d0e7389 */ /* 0x00006400000c000b */
[----:B01----:R-:W-:Y:S01]  /*10bf0*/  ENDCOLLECTIVE ;  /* 0x000000000000791b */ /* 0x003fe20003800000 */
.L_x_105:
[----:B------:R-:W-:Y:S01]  /*10c00*/  IMAD.X R3, RZ, RZ, R3, P2 ;  /* 0x000000ffff037224 */ /* 0x000fe200010e0603 */
[----:B------:R-:W-:Y:S01]  /*10c10*/  ISETP.LT.OR P2, PT, R6, 0x11, P1 ;  /* 0x000000110600780c */ /* 0x000fe20000f41670 */
[----:B------:R-:W-:-:S12]  /*10c20*/  IMAD.MOV.U32 R13, RZ, RZ, R5 ;  /* 0x000000ffff0d7224 */ /* 0x000fd800078e0005 */
[----:B------:R-:W-:Y:S01]  /*10c30*/  @!PT LDS RZ, [RZ] ;  /* 0x00000000fffff984 */ /* 0x000fe20000000800 */
[----:B------:R-:W-:Y:S01]  /*10c40*/  @!PT LDS RZ, [RZ] ;  /* 0x00000000fffff984 */ /* 0x000fe20000000800 */
[----:B------:R-:W-:Y:S01]  /*10c50*/  @!PT LDS RZ, [RZ] ;  /* 0x00000000fffff984 */ /* 0x000fe20000000800 */
[----:B------:R-:W-:Y:S01]  /*10c60*/  LDGSTS.E.BYPASS.LTC128B.128 [R17+0x10c00], desc[UR46][R2.64], !P2 ;  /* 0x10c0000002117fae */ /* 0x000fe2000d101d6e */
[----:B------:R-:W-:-:S13]  /*10c70*/  ISETP.LT.OR P2, PT, R6, 0x11, P0 ;  /* 0x000000110600780c */ /* 0x000fda0000741670 */
[----:B------:R0:W-:Y:S02]  /*10c80*/  LDGSTS.E.BYPASS.LTC128B.128 [R17+0x14c00], desc[UR46][R2.64+0x80], !P2 ;  /* 0x14c0008002117fae */ /* 0x0001e4000d101d6e */
[----:B0-----:R-:W-:-:S07]  /*10c90*/  IMAD.MOV.U32 R3, RZ, RZ, R14 ;  /* 0x000000ffff037224 */ /* 0x001fce00078e000e */
[----:B------:R-:W-:Y:S05]  /*10ca0*/  WARPSYNC.COLLECTIVE R15, `(.L_x_106) ;  /* 0x000000000f087348 */ /* 0x000fea0003c00000 */
[----:B------:R0:W1:Y:S02]  /*10cb0*/  SHFL.IDX P6, R14, R13, R12, R11 ;  /* 0x0000000c0d0e7389 */ /* 0x00006400000c000b */
[----:B01----:R-:W-:Y:S01]  /*10cc0*/  ENDCOLLECTIVE ;  /* 0x000000000000791b */ /* 0x003fe20003800000 */
.L_x_106:
[----:B------:R-:W-:Y:S01]  /*10cd0*/  MOV R13, R7 ;  /* 0x00000007000d7202 */ /* 0x000fe20000000f00 */
[----:B------:R-:W-:Y:S01]  /*10ce0*/  IMAD.MOV.U32 R12, RZ, RZ, 0x3 ;  /* 0x00000003ff0c7424 */ /* 0x000fe200078e00ff */
[----:B------:R-:W-:-:S13]  /*10cf0*/  IADD3 R2, P2, R32, R14, RZ ;  /* 0x0000000e20027210 */ /* 0x000fda0007f5e0ff */
[----:B------:R-:W-:Y:S05]  /*10d00*/  WARPSYNC.COLLECTIVE R15, `(.L_x_107) ;  /* 0x000000000f087348 */ /* 0x000fea0003c00000 */
[----:B------:R0:W1:Y:S02]  /*10d10*/  SHFL.IDX P6, R14, R13, R12, R11 ;  /* 0x0000000c0d0e7389 */ /* 0x00006400000c000b */
[----:B01----:R-:W-:Y:S01]  /*10d20*/  ENDCOLLECTIVE ;  /* 0x000000000000791b */ /* 0x003fe20003800000 */
.L_x_107:
        /* <DEDUP_REMOVED lines=13> */
.L_x_108:
[----:B------:R-:W-:Y:S02]  /*10e00*/  IMAD.MOV.U32 R13, RZ, RZ, R7 ;  /* 0x000000ffff0d7224 */ /* 0x000fe400078e0007 */
[----:B------:R-:W-:Y:S01]  /*10e10*/  IMAD.MOV.U32 R12, RZ, RZ, 0x4 ;  /* 0x00000004ff0c7424 */ /* 0x000fe200078e00ff */
[----:B------:R-:W-:-:S13]  /*10e20*/  IADD3 R2, P2, R32, R14, RZ ;  /* 0x0000000e20027210 */ /* 0x000fda0007f5e0ff */
[----:B------:R-:W-:Y:S05]  /*10e30*/  WARPSYNC.COLLECTIVE R15, `(.L_x_109) ;  /* 0x000000000f087348 */ /* 0x000fea0003c00000 */
[----:B------:R0:W1:Y:S02]  /*10e40*/  SHFL.IDX P6, R14, R13, R12, R11 ;  /* 0x0000000c0d0e7389 */ /* 0x00006400000c000b */
[----:B01----:R-:W-:Y:S01]  /*10e50*/  ENDCOLLECTIVE ;  /* 0x000000000000791b */ /* 0x003fe20003800000 */
.L_x_109:
        /* <DEDUP_REMOVED lines=13> */
.L_x_110:
[----:B------:R-:W-:Y:S02]  /*10f30*/  IMAD.MOV.U32 R13, RZ, RZ, R7 ;  /* 0x000000ffff0d7224 */ /* 0x000fe400078e0007 */
[----:B------:R-:W-:Y:S01]  /*10f40*/  IMAD.MOV.U32 R12, RZ, RZ, 0x5 ;  /* 0x00000005ff0c7424 */ /* 0x000fe200078e00ff */
[----:B------:R-:W-:-:S13]  /*10f50*/  IADD3 R2, P2, R32, R14, RZ ;  /* 0x0000000e20027210 */ /* 0x000fda0007f5e0ff */
[----:B------:R-:W-:Y:S05]  /*10f60*/  WARPSYNC.COLLECTIVE R15, `(.L_x_111) ;  /* 0x000000000f087348 */ /* 0x000fea0003c00000 */
[----:B------:R0:W1:Y:S02]  /*10f70*/  SHFL.IDX P6, R14, R13, R12, R11 ;  /* 0x0000000c0d0e7389 */ /* 0x00006400000c000b */
[----:B01----:R-:W-:Y:S01]  /*10f80*/  ENDCOLLECTIVE ;  /* 0x000000000000791b */ /* 0x003fe20003800000 */
.L_x_111:
        /* <DEDUP_REMOVED lines=13> */
.L_x_112:
[----:B------:R-:W-:Y:S01]  /*11060*/  MOV R13, R7 ;  /* 0x00000007000d7202 */ /* 0x000fe20000000f00 */
[----:B------:R-:W-:Y:S01]  /*11070*/  IMAD.MOV.U32 R12, RZ, RZ, 0x6 ;  /* 0x00000006ff0c7424 */ /* 0x000fe200078e00ff */
[----:B------:R-:W-:-:S13]  /*11080*/  IADD3 R2, P2, R32, R14, RZ ;  /* 0x0000000e20027210 */ /* 0x000fda0007f5e0ff */
[----:B------:R-:W-:Y:S05]  /*11090*/  WARPSYNC.COLLECTIVE R15, `(.L_x_113) ;  /* 0x000000000f087348 */ /* 0x000fea0003c00000 */
[----:B------:R0:W1:Y:S02]  /*110a0*/  SHFL.IDX P6, R14, R13, R12, R11 ;  /* 0x0000000c0d0e7389 */ /* 0x00006400000c000b */
[----:B01----:R-:W-:Y:S01]  /*110b0*/  ENDCOLLECTIVE ;  /* 0x000000000000791b */ /* 0x003fe20003800000 */
.L_x_113:
        /* <DEDUP_REMOVED lines=13> */
.L_x_114:
[----:B------:R-:W-:Y:S02]  /*11190*/  IMAD.MOV.U32 R13, RZ, RZ, R7 ;  /* 0x000000ffff0d7224 */ /* 0x000fe400078e0007 */
[----:B------:R-:W-:Y:S01]  /*111a0*/  IMAD.MOV.U32 R12, RZ, RZ, 0x7 ;  /* 0x00000007ff0c7424 */ /* 0x000fe200078e00ff */
[----:B------:R-:W-:-:S13]  /*111b0*/  IADD3 R2, P2, R32, R14, RZ ;  /* 0x0000000e20027210 */ /* 0x000fda0007f5e0ff */
[----:B------:R-:W-:Y:S05]  /*111c0*/  WARPSYNC.COLLECTIVE R15, `(.L_x_115) ;  /* 0x000000000f087348 */ /* 0x000fea0003c00000 */
[----:B------:R0:W1:Y:S02]  /*111d0*/  SHFL.IDX P6, R14, R13, R12, R11 ;  /* 0x0000000c0d0e7389 */ /* 0x00006400000c000b */
[----:B01----:R-:W-:Y:S01]  /*111e0*/  ENDCOLLECTIVE ;  /* 0x000000000000791b */ /* 0x003fe20003800000 */
.L_x_115:
[----:B------:R-:W-:Y:S01]  /*111f0*/  IMAD.X R3, RZ, RZ, R3, P2 ;  /* 0x000000ffff037224 */ /* 0x000fe200010e0603 */
[----:B------:R-:W-:Y:S01]  /*11200*/  ISETP.LT.OR P2, PT, R6, 0x61, P1 ;  /* 0x000000610600780c */ /* 0x000fe20000f41670 */
[----:B------:R-:W-:-:S12]  /*11210*/  IMAD.MOV.U32 R13, RZ, RZ, R5 ;  /* 0x000000ffff0d7224 */ /* 0x000fd800078e0005 */
[----:B------:R-:W-:Y:S01]  /*11220*/  @!PT LDS RZ, [RZ] ;  /* 0x00000000fffff984 */ /* 0x000fe20000000800 */
[----:B------:R-:W-:Y:S01]  /*11230*/  @!PT LDS RZ, [RZ] ;  /* 0x00000000fffff984 */ /* 0x000fe20000000800 */
[----:B------:R-:W-:Y:S01]  /*11240*/  @!PT LDS RZ, [RZ] ;  /* 0x00000000fffff984 */ /* 0x000fe20000000800 */
[----:B------:R0:W-:Y:S01]  /*11250*/  LDGSTS.E.BYPASS.LTC128B.128 [R17+0x13400], desc[UR46][R2.64], !P2 ;  /* 0x1340000002117fae */ /* 0x0001e2000d101d6e */
[----:B------:R-:W-:Y:S01]  /*11260*/  ISETP.LT.OR P2, PT, R6, 0x61, P0 ;  /* 0x000000610600780c */ /* 0x000fe20000741670 */
[----:B------:R-:W-:-:S12]  /*11270*/  IMAD.MOV.U32 R7, RZ, RZ, R14 ;  /* 0x000000ffff077224 */ /* 0x000fd800078e000e */
[----:B0-----:R-:W-:Y:S05]  /*11280*/  WARPSYNC.COLLECTIVE R15, `(.L_x_116) ;  /* 0x000000000f087348 */ /* 0x001fea0003c00000 */
[----:B------:R1:W2:Y:S02]  /*11290*/  SHFL.IDX P6, R14, R13, R12, R11 ;  /* 0x0000000c0d0e7389 */ /* 0x0002a400000c000b */
[----:B012---:R-:W-:Y:S01]  /*112a0*/  ENDCOLLECTIVE ;  /* 0x000000000000791b */ /* 0x007fe20003800000 */
.L_x_116:
[----:B------:R-:W-:Y:S01]  /*112b0*/  @!PT LDS RZ, [RZ] ;  /* 0x00000000fffff984 */ /* 0x000fe20000000800 */
[----:B------:R-:W-:Y:S01]  /*112c0*/  @!PT LDS RZ, [RZ] ;  /* 0x00000000fffff984 */ /* 0x000fe20000000800 */
[----:B------:R-:W-:Y:S01]  /*112d0*/  @!PT LDS RZ, [RZ] ;  /* 0x00000000fffff984 */ /* 0x000fe20000000800 */
[----:B------:R0:W-:Y:S01]  /*112e0*/  LDGSTS.E.BYPASS.LTC128B.128 [R17+0x17400], desc[UR46][R2.64+0x80], !P2 ;  /* 0x1740008002117fae */ /* 0x0001e2000d101d6e */
[----:B------:R-:W-:-:S13]  /*112f0*/  ISETP.GE.AND P2, PT, R6, 0x21, PT ;  /* 0x000000210600780c */ /* 0x000fda0003f46270 */
[----:B------:R-:W-:Y:S02]  /*11300*/  @P2 LOP3.LUT R29, R29, 0x10, RZ, 0xfc, !PT ;  /* 0x000000101d1d2812 */ /* 0x000fe400078efcff */
[C---:B------:R-:W-:Y:S02]  /*11310*/  ISETP.GE.AND P2, PT, R6.reuse, 0x61, PT ;  /* 0x000000610600780c */ /* 0x040fe40003f46270 */
[----:B------:R-:W-:Y:S02]  /*11320*/  LOP3.LUT R29, R29, 0xffffffbf, RZ, 0xc0, !PT ;  /* 0xffffffbf1d1d7812 */ /* 0x000fe400078ec0ff */
[----:B------:R-:W-:-:S13]  /*11330*/  ISETP.GE.AND P6, PT, R6, 0x71, PT ;  /* 0x000000710600780c */ /* 0x000fda0003fc6270 */
[----:B------:R-:W-:Y:S01]  /*11340*/  @P6 LOP3.LUT R29, R29, 0x40, RZ, 0xfc, !PT ;  /* 0x000000401d1d6812 */ /* 0x000fe200078efcff */
[----:B0-----:R-:W-:Y:S06]  /*11350*/  BRA `(.L_x_117) ;  /* 0xffffffb800207947 */ /* 0x001fec000383ffff */
.L_x_52:
[----:B-1----:R1:W2:Y:S02]  /*11360*/  SYNCS.PHASECHK.TRANS64.TRYWAIT P0, [R22+URZ+0x38840], R20 ;  /* 0x03884014160075a7 */ /* 0x0022a4000800017f */
[----:B--2---:R-:W-:Y:S05]  /*11370*/  @!P0 NANOSLEEP.SYNCS 0x989680 ;  /* 0x009896800000895d */ /* 0x004fea0003900000 */
[----:B------:R-:W2:Y:S02]  /*11380*/  @!P0 SYNCS.PHASECHK.TRANS64 P0, [R22+URZ+0x38840], R20 ;  /* 0x03884014160085a7 */ /* 0x000ea4000800007f */
[----:B--2---:R-:W-:Y:S05]  /*11390*/  @!P0 BRA `(.L_x_52) ;  /* 0xfffffffc00f08947 */ /* 0x004fea000383ffff */
[----:B------:R-:W-:Y:S05]  /*113a0*/  BRA `(.L_x_118) ;  /* 0xffffffb800687947 */ /* 0x000fea000383ffff */
.L_x_53:
[----:B------:R-:W-:Y:S01]  /*113b0*/  BSSY B0, `(.L_x_119) ;  /* 0x0000008000007945 */ /* 0x000fe20003800000 */
[----:B------:R-:W-:Y:S02]  /*113c0*/  IMAD.MOV.U32 R13, RZ, RZ, R4 ;  /* 0x000000ffff0d7224 */ /* 0x000fe400078e0004 */
[----:B------:R-:W-:Y:S02]  /*113d0*/  IMAD.MOV.U32 R12, RZ, RZ, RZ ;  /* 0x000000ffff0c7224 */ /* 0x000fe400078e00ff */
[----:B------:R-:W-:Y:S02]  /*113e0*/  IMAD.MOV.U32 R11, RZ, RZ, 0x181f ;  /* 0x0000181fff0b7424 */ /* 0x000fe400078e00ff */
[----:B------:R-:W-:-:S07]  /*113f0*/  IMAD.MOV.U32 R15, RZ, RZ, -0x1 ;  /* 0xffffffffff0f7424 */ /* 0x000fce00078e00ff */
[----:B01----:R-:W-:Y:S05]  /*11400*/  WARPSYNC.COLLECTIVE R15, `(.L_x_120) ;  /* 0x000000000f087348 */ /* 0x003fea0003c00000 */
[----:B------:R2:W3:Y:S02]  /*11410*/  SHFL.IDX P6, R14, R13, R12, R11 ;  /* 0x0000000c0d0e7389 */ /* 0x0004e400000c000b */
[----:B0123--:R-:W-:Y:S01]  /*11420*/  ENDCOLLECTIVE ;  /* 0x000000000000791b */ /* 0x00ffe20003800000 */
.L_x_120:
[----:B------:R-:W-:Y:S05]  /*11430*/  BSYNC B0 ;  /* 0x0000000000007941 */ /* 0x000fea0003800000 */
.L_x_119:
[----:B------:R-:W-:Y:S01]  /*11440*/  IMAD.MOV.U32 R13, RZ, RZ, R0 ;  /* 0x000000ffff0d7224 */ /* 0x000fe200078e0000 */
[----:B------:R-:W-:Y:S01]  /*11450*/  MOV R12, RZ ;  /* 0x000000ff000c7202 */ /* 0x000fe20000000f00 */
[----:B------:R-:W-:Y:S02]  /*11460*/  IMAD.MOV.U32 R11, RZ, RZ, 0x181f ;  /* 0x0000181fff0b7424 */ /* 0x000fe400078e00ff */
[----:B------:R-:W-:Y:S02]  /*11470*/  IMAD.MOV.U32 R15, RZ, RZ, -0x1 ;  /* 0xffffffffff0f7424 */ /* 0x000fe400078e00ff */
[----:B------:R-:W-:-:S07]  /*11480*/  IMAD.MOV.U32 R2, RZ, RZ, R14 ;  /* 0x000000ffff027224 */ /* 0x000fce00078e000e */
[----:B------:R-:W-:Y:S05]  /*11490*/  WARPSYNC.COLLECTIVE R15, `(.L_x_121) ;  /* 0x000000000f087348 */ /* 0x000fea0003c00000 */
[----:B------:R0:W1:Y:S02]  /*114a0*/  SHFL.IDX P6, R14, R13, R12, R11 ;  /* 0x0000000c0d0e7389 */ /* 0x00006400000c000b */
[----:B01----:R-:W-:Y:S01]  /*114b0*/  ENDCOLLECTIVE ;  /* 0x000000000000791b */ /* 0x003fe20003800000 */
.L_x_121:
[----:B------:R-:W-:Y:S02]  /*114c0*/  IMAD.MOV.U32 R13, RZ, RZ, R4 ;  /* 0x000000ffff0d7224 */ /* 0x000fe400078e0004 */
[----:B------:R-:W-:Y:S01]  /*114d0*/  IMAD.MOV.U32 R12, RZ, RZ, 0x1 ;  /* 0x00000001ff0c7424 */ /* 0x000fe200078e00ff */
[----:B------:R-:W-:-:S13]  /*114e0*/  LOP3.LUT P6, RZ, R29, 0x80, RZ, 0xc0, !PT ;  /* 0x000000801dff7812 */ /* 0x000fda00078cc0ff */
[----:B------:R-:W-:-:S05]  /*114f0*/  @P6 IADD3 R14, P0, R32, R14, RZ ;  /* 0x0000000e200e6210 */ /* 0x000fca0007f1e0ff */
[----:B------:R-:W-:Y:S01]  /*11500*/  @P6 IMAD.X R3, RZ, RZ, R2, P0 ;  /* 0x000000ffff036224 */ /* 0x000fe200000e0602 */
[----:B------:R-:W-:Y:S01]  /*11510*/  ISETP.GE.AND P0, PT, R32, R10, PT ;  /* 0x0000000a2000720c */ /* 0x000fe20003f06270 */
[----:B------:R-:W-:-:S12]  /*11520*/  @P6 IMAD.MOV.U32 R2, RZ, RZ, R14 ;  /* 0x000000ffff026224 */ /* 0x000fd800078e000e */
[----:B------:R-:W-:Y:S01]  /*11530*/  @!PT LDS RZ, [RZ] ;  /* 0x00000000fffff984 */ /* 0x000fe20000000800 */
[----:B------:R-:W-:Y:S01]  /*11540*/  @!PT LDS RZ, [RZ] ;  /* 0x00000000fffff984 */ /* 0x000fe20000000800 */
[----:B------:R-:W-:Y:S01]  /*11550*/  @!PT LDS RZ, [RZ] ;  /* 0x00000000fffff984 */ /* 0x000fe20000000800 */
[----:B------:R0:W-:Y:S04]  /*11560*/  @P6 LDGSTS.E.BYPASS.LTC128B.128 [R17+0x28400], desc[UR46][R2.64], !P0 ;  /* 0x2840000002116fae */ /* 0x0001e8000c101d6e */
[----:B------:R0:W-:Y:S02]  /*11570*/  @P6 LDGSTS.E.BYPASS.LTC128B.128 [R17+0x2c400], desc[UR46][R2.64+0x80], !P1 ;  /* 0x2c40008002116fae */ /* 0x0001e4000c901d6e */
[----:B0-----:R-:W-:Y:S05]  /*11580*/  WARPSYNC.COLLECTIVE R15, `(.L_x_122) ;  /* 0x000000000f087348 */ /* 0x001fea0003c00000 */
[----:B------:R1:W2:Y:S02]  /*11590*/  SHFL.IDX P6, R14, R13, R12, R11 ;  /* 0x0000000c0d0e7389 */ /* 0x0002a400000c000b */
[----:B012---:R-:W-:Y:S01]  /*115a0*/  ENDCOLLECTIVE ;  /* 0x000000000000791b */ /* 0x007fe20003800000 */
.L_x_122:
[----:B------:R-:W-:Y:S02]  /*115b0*/  IMAD.MOV.U32 R13, RZ, RZ, R0 ;  /* 0x000000ffff0d7224 */ /* 0x000fe400078e0000 */
[----:B------:R-:W-:-:S07]  /*115c0*/  IMAD.MOV.U32 R5, RZ, RZ, R14 ;  /* 0x000000ffff057224 */ /* 0x000fce00078e000e */
[----:B------:R-:W-:Y:S05]  /*115d0*/  WARPSYNC.COLLECTIVE R15, `(.L_x_123) ;  /* 0x000000000f087348 */ /* 0x000fea0003c00000 */
[----:B------:R0:W1:Y:S02]  /*115e0*/  SHFL.IDX P6, R14, R13, R12, R11 ;  /* 0x0000000c0d0e7389 */ /* 0x00006400000c000b */
[----:B01----:R-:W-:Y:S01]  /*115f0*/  ENDCOLLECTIVE ;  /* 0x000000000000791b */ /* 0x003fe20003800000 */
.L_x_123:
[----:B------:R-:W-:Y:S02]  /*11600*/  IMAD.MOV.U32 R13, RZ, RZ, R4 ;  /* 0x000000ffff0d7224 */ /* 0x000fe400078e0004 */
[----:B------:R-:W-:Y:S01]  /*11610*/  IMAD.MOV.U32 R12, RZ, RZ, 0x2 ;  /* 0x00000002ff0c7424 */ /* 0x000fe200078e00ff */
[----:B------:R-:W-:-:S13]  /*11620*/  LOP3.LUT P6, RZ, R29, 0x20, RZ, 0xc0, !PT ;  /* 0x000000201dff7812 */ /* 0x000fda00078cc0ff */
[----:B------:R-:W-:-:S05]  /*11630*/  @P6 IADD3 R14, P0, R32, R14, RZ ;  /* 0x0000000e200e6210 */ /* 0x000fca0007f1e0ff */
[----:B------:R-:W-:Y:S01]  /*11640*/  @P6 IMAD.X R5, RZ, RZ, R5, P0 ;  /* 0x000000ffff056224 */ /* 0x000fe200000e0605 */
[----:B------:R-:W-:Y:S01]  /*11650*/  ISETP.GE.AND P0, PT, R32, R10, PT ;  /* 0x0000000a2000720c */ /* 0x000fe20003f06270 */
[----:B------:R-:W-:Y:S02]  /*11660*/  @P6 IMAD.MOV.U32 R2, RZ, RZ, R14 ;  /* 0x000000ffff026224 */ /* 0x000fe400078e000e */
[----:B------:R-:W-:-:S10]  /*11670*/  @P6 IMAD.MOV.U32 R3, RZ, RZ, R5 ;  /* 0x000000ffff036224 */ /* 0x000fd400078e0005 */
        /* <DEDUP_REMOVED lines=8> */
.L_x_124:
[----:B------:R-:W-:Y:S01]  /*11700*/  MOV R13, R0 ;  /* 0x00000000000d7202 */ /* 0x000fe20000000f00 */
[----:B------:R-:W-:-:S07]  /*11710*/  IMAD.MOV.U32 R5, RZ, RZ, R14 ;  /* 0x000000ffff057224 */ /* 0x000fce00078e000e */
[----:B------:R-:W-:Y:S05]  /*11720*/  WARPSYNC.COLLECTIVE R15, `(.L_x_125) ;  /* 0x000000000f087348 */ /* 0x000fea0003c00000 */
[----:B------:R0:W1:Y:S02]  /*11730*/  SHFL.IDX P6, R14, R13, R12, R11 ;  /* 0x0000000c0d0e7389 */ /* 0x00006400000c000b */
[----:B01----:R-:W-:Y:S01]  /*11740*/  ENDCOLLECTIVE ;  /* 0x000000000000791b */ /* 0x003fe20003800000 */
.L_x_125:
        /* <DEDUP_REMOVED lines=16> */
.L_x_126:
[----:B------:R-:W-:Y:S02]  /*11850*/  IMAD.MOV.U32 R13, RZ, RZ, R0 ;  /* 0x000000ffff0d7224 */ /* 0x000fe400078e0000 */
[----:B------:R-:W-:-:S07]  /*11860*/  IMAD.MOV.U32 R5, RZ, RZ, R14 ;  /* 0x000000ffff057224 */ /* 0x000fce00078e000e */
[----:B------:R-:W-:Y:S05]  /*11870*/  WARPSYNC.COLLECTIVE R15, `(.L_x_127) ;  /* 0x000000000f087348 */ /* 0x000fea0003c00000 */
[----:B------:R0:W1:Y:S02]  /*11880*/  SHFL.IDX P6, R14, R13, R12, R11 ;  /* 0x0000000c0d0e7389 */ /* 0x00006400000c000b */
[----:B01----:R-:W-:Y:S01]  /*11890*/  ENDCOLLECTIVE ;  /* 0x000000000000791b */ /* 0x003fe20003800000 */
.L_x_127:
[----:B------:R-:W-:Y:S02]  /*118a0*/  IMAD.MOV.U32 R13, RZ, RZ, R4 ;  /* 0x000000ffff0d7224 */ /* 0x000fe400078e0004 */
[----:B------:R-:W-:Y:S01]  /*118b0*/  IMAD.MOV.U32 R12, RZ, RZ, 0x4 ;  /* 0x00000004ff0c7424 */ /* 0x000fe200078e00ff */
[C---:B------:R-:W-:Y:S02]  /*118c0*/  @P5 IADD3 R14, P0, R32.reuse, R14, RZ ;  /* 0x0000000e200e5210 */ /* 0x040fe40007f1e0ff */
[----:B------:R-:W-:-:S03]  /*118d0*/  ISETP.GE.AND P6, PT, R32, R10, PT ;  /* 0x0000000a2000720c */ /* 0x000fc60003fc6270 */
[----:B------:R-:W-:Y:S02]  /*118e0*/  @P5 IMAD.X R5, RZ, RZ, R5, P0 ;  /* 0x000000ffff055224 */ /* 0x000fe400000e0605 */
[----:B------:R-:W-:Y:S02]  /*118f0*/  @P5 IMAD.MOV.U32 R2, RZ, RZ, R14 ;  /* 0x000000ffff025224 */ /* 0x000fe400078e000e */
[----:B------:R-:W-:-:S06]  /*11900*/  @P5 IMAD.MOV.U32 R3, RZ, RZ, R5 ;  /* 0x000000ffff035224 */ /* 0x000fcc00078e0005 */
[----:B------:R-:W-:Y:S01]  /*11910*/  @!PT LDS RZ, [RZ] ;  /* 0x00000000fffff984 */ /* 0x000fe20000000800 */
[----:B------:R-:W-:Y:S01]  /*11920*/  @!PT LDS RZ, [RZ] ;  /* 0x00000000fffff984 */ /* 0x000fe20000000800 */
[----:B------:R-:W-:Y:S01]  /*11930*/  @!PT LDS RZ, [RZ] ;  /* 0x00000000fffff984 */ /* 0x000fe20000000800 */
[----:B------:R0:W-:Y:S02]  /*11940*/  @P5 LDGSTS.E.BYPASS.LTC128B.128 [R17+0x29c00], desc[UR46][R2.64], !P6 ;  /* 0x29c0000002115fae */ /* 0x0001e4000f101d6e */
[----:B0-----:R-:W-:Y:S05]  /*11950*/  WARPSYNC.COLLECTIVE R15, `(.L_x_128) ;  /* 0x000000000f087348 */ /* 0x001fea0003c00000 */
[----:B------:R1:W2:Y:S02]  /*11960*/  SHFL.IDX P6, R14, R13, R12, R11 ;  /* 0x0000000c0d0e7389 */ /* 0x0002a400000c000b */
[----:B012---:R-:W-:Y:S01]  /*11970*/  ENDCOLLECTIVE ;  /* 0x000000000000791b */ /* 0x007fe20003800000 */
.L_x_128:
[----:B------:R-:W-:Y:S01]  /*11980*/  @!PT LDS RZ, [RZ] ;  /* 0x00000000fffff984 */ /* 0x000fe20000000800 */
[----:B------:R-:W-:Y:S01]  /*11990*/  @!PT LDS RZ, [RZ] ;  /* 0x00000000fffff984 */ /* 0x000fe20000000800 */
[----:B------:R-:W-:Y:S01]  /*119a0*/  @!PT LDS RZ, [RZ] ;  /* 0x00000000fffff984 */ /* 0x000fe20000000800 */
[----:B------:R0:W-:Y:S01]  /*119b0*/  @P5 LDGSTS.E.BYPASS.LTC128B.128 [R17+0x2dc00], desc[UR46][R2.64+0x80], !P1 ;  /* 0x2dc0008002115fae */ /* 0x0001e2000c901d6e */
[----:B------:R-:W-:Y:S01]  /*119c0*/  ISETP.GE.AND P5, PT, R32, R10, PT ;  /* 0x0000000a2000720c */ /* 0x000fe20003fa6270 */
[----:B------:R-:W-:Y:S02]  /*119d0*/  IMAD.MOV.U32 R13, RZ, RZ, R0 ;  /* 0x000000ffff0d7224 */ /* 0x000fe400078e0000 */
[----:B------:R-:W-:-:S10]  /*119e0*/  IMAD.MOV.U32 R5, RZ, RZ, R14 ;  /* 0x000000ffff057224 */ /* 0x000fd400078e000e */
[----:B0-----:R-:W-:Y:S05]  /*119f0*/  WARPSYNC.COLLECTIVE R15, `(.L_x_129) ;  /* 0x000000000f087348 */ /* 0x001fea0003c00000 */
[----:B------:R1:W2:Y:S02]  /*11a00*/  SHFL.IDX P6, R14, R13, R12, R11 ;  /* 0x0000000c0d0e7389 */ /* 0x0002a400000c000b */
[----:B012---:R-:W-:Y:S01]  /*11a10*/  ENDCOLLECTIVE ;  /* 0x000000000000791b */ /* 0x007fe20003800000 */
.L_x_129:
[----:B------:R-:W-:Y:S02]  /*11a20*/  IMAD.MOV.U32 R13, RZ, RZ, R4 ;  /* 0x000000ffff0d7224 */ /* 0x000fe400078e0004 */
[----:B------:R-:W-:Y:S01]  /*11a30*/  IMAD.MOV.U32 R12, RZ, RZ, 0x5 ;  /* 0x00000005ff0c7424 */ /* 0x000fe200078e00ff */
[----:B------:R-:W-:-:S04]  /*11a40*/  @P4 IADD3 R14, P0, R32, R14, RZ ;  /* 0x0000000e200e4210 */ /* 0x000fc80007f1e0ff */
[----:B------:R-:W-:Y:S01]  /*11a50*/  @P4 IADD3.X R5, RZ, R5, RZ, P0, !PT ;  /* 0x00000005ff054210 */ /* 0x000fe200007fe4ff */
[----:B------:R-:W-:-:S08]  /*11a60*/  @P4 IMAD.MOV.U32 R2, RZ, RZ, R14 ;  /* 0x000000ffff024224 */ /* 0x000fd000078e000e */
[----:B------:R-:W-:Y:S05]  /*11a70*/  WARPSYNC.COLLECTIVE R15, `(.L_x_130) ;  /* 0x000000000f087348 */ /* 0x000fea0003c00000 */
[----:B------:R0:W1:Y:S02]  /*11a80*/  SHFL.IDX P6, R14, R13, R12, R11 ;  /* 0x0000000c0d0e7389 */ /* 0x00006400000c000b */
[----:B01----:R-:W-:Y:S01]  /*11a90*/  ENDCOLLECTIVE ;  /* 0x000000000000791b */ /* 0x003fe20003800000 */
.L_x_130:
[----:B------:R-:W-:-:S05]  /*11aa0*/  @P4 IMAD.MOV.U32 R3, RZ, RZ, R5 ;  /* 0x000000ffff034224 */ /* 0x000fca00078e0005 */
[----:B------:R-:W-:Y:S01]  /*11ab0*/  @!PT LDS RZ, [RZ] ;  /* 0x00000000fffff984 */ /* 0x000fe20000000800 */
[----:B------:R-:W-:Y:S01]  /*11ac0*/  @!PT LDS RZ, [RZ] ;  /* 0x00000000fffff984 */ /* 0x000fe20000000800 */
[----:B------:R-:W-:Y:S01]  /*11ad0*/  @!PT LDS RZ, [RZ] ;  /* 0x00000000fffff984 */ /* 0x000fe20000000800 */
[----:B------:R0:W-:Y:S04]  /*11ae0*/  @P4 LDGSTS.E.BYPASS.LTC128B.128 [R17+0x2a400], desc[UR46][R2.64], !P5 ;  /* 0x2a40000002114fae */ /* 0x0001e8000e901d6e */
[----:B------:R0:W-:Y:S01]  /*11af0*/  @P4 LDGSTS.E.BYPASS.LTC128B.128 [R17+0x2e400], desc[UR46][R2.64+0x80], !P1 ;  /* 0x2e40008002114fae */ /* 0x0001e2000c901d6e */
[----:B------:R-:W-:Y:S02]  /*11b00*/  IMAD.MOV.U32 R13, RZ, RZ, R0 ;  /* 0x000000ffff0d7224 */ /* 0x000fe400078e0000 */
[----:B------:R-:W-:-:S07]  /*11b10*/  IMAD.MOV.U32 R5, RZ, RZ, R14 ;  /* 0x000000ffff057224 */ /* 0x000fce00078e000e */
[----:B0-----:R-:W-:Y:S05]  /*11b20*/  WARPSYNC.COLLECTIVE R15, `(.L_x_131) ;  /* 0x000000000f087348 */ /* 0x001fea0003c00000 */
[----:B------:R1:W2:Y:S02]  /*11b30*/  SHFL.IDX P6, R14, R13, R12, R11 ;  /* 0x0000000c0d0e7389 */ /* 0x0002a400000c000b */
[----:B012---:R-:W-:Y:S01]  /*11b40*/  ENDCOLLECTIVE ;  /* 0x000000000000791b */ /* 0x007fe20003800000 */
.L_x_131:
[----:B------:R-:W-:Y:S02]  /*11b50*/  IMAD.MOV.U32 R13, RZ, RZ, R4 ;  /* 0x000000ffff0d7224 */ /* 0x000fe400078e0004 */
[----:B------:R-:W-:Y:S01]  /*11b60*/  IMAD.MOV.U32 R12, RZ, RZ, 0x6 ;  /* 0x00000006ff0c7424 */ /* 0x000fe200078e00ff */
[----:B------:R-:W-:-:S13]  /*11b70*/  @P3 IADD3 R6, P0, R32, R14, RZ ;  /* 0x0000000e20063210 */ /* 0x000fda0007f1e0ff */
[----:B------:R-:W-:Y:S05]  /*11b80*/  WARPSYNC.COLLECTIVE R15, `(.L_x_132) ;  /* 0x000000000f087348 */ /* 0x000fea0003c00000 */
[----:B------:R0:W1:Y:S02]  /*11b90*/  SHFL.IDX P6, R14, R13, R12, R11 ;  /* 0x0000000c0d0e7389 */ /* 0x00006400000c000b */
[----:B01----:R-:W-:Y:S01]  /*11ba0*/  ENDCOLLECTIVE ;  /* 0x000000000000791b */ /* 0x003fe20003800000 */
.L_x_132:
[----:B------:R-:W-:Y:S02]  /*11bb0*/  @P3 IMAD.X R7, RZ, RZ, R5, P0 ;  /* 0x000000ffff073224 */ /* 0x000fe400000e0605 */
[----:B------:R-:W-:Y:S02]  /*11bc0*/  @P3 IMAD.MOV.U32 R2, RZ, RZ, R6 ;  /* 0x000000ffff023224 */ /* 0x000fe400078e0006 */
[----:B------:R-:W-:-:S05]  /*11bd0*/  @P3 IMAD.MOV.U32 R3, RZ, RZ, R7 ;  /* 0x000000ffff033224 */ /* 0x000fca00078e0007 */
[----:B------:R-:W-:Y:S01]  /*11be0*/  @!PT LDS RZ, [RZ] ;  /* 0x00000000fffff984 */ /* 0x000fe20000000800 */
[----:B------:R-:W-:Y:S01]  /*11bf0*/  @!PT LDS RZ, [RZ] ;  /* 0x00000000fffff984 */ /* 0x000fe20000000800 */
[----:B------:R-:W-:Y:S01]  /*11c00*/  @!PT LDS RZ, [RZ] ;  /* 0x00000000fffff984 */ /* 0x000fe20000000800 */
[----:B------:R0:W-:Y:S01]  /*11c10*/  @P3 LDGSTS.E.BYPASS.LTC128B.128 [R17+0x2ac00], desc[UR46][R2.64], !P5 ;  /* 0x2ac0000002113fae */ /* 0x0001e2000e901d6e */
[----:B------:R-:W-:-:S03]  /*11c20*/  IMAD.MOV.U32 R13, RZ, RZ, R0 ;  /* 0x000000ffff0d7224 */ /* 0x000fc600078e0000 */
[----:B------:R0:W-:Y:S01]  /*11c30*/  @P3 LDGSTS.E.BYPASS.LTC128B.128 [R17+0x2ec00], desc[UR46][R2.64+0x80], !P1 ;  /* 0x2ec0008002113fae */ /* 0x0001e2000c901d6e */
[----:B------:R-:W-:-:S07]  /*11c40*/  IMAD.MOV.U32 R5, RZ, RZ, R14 ;  /* 0x000000ffff057224 */ /* 0x000fce00078e000e */
[----:B0-----:R-:W-:Y:S05]  /*11c50*/  WARPSYNC.COLLECTIVE R15, `(.L_x_133) ;  /* 0x000000000f087348 */ /* 0x001fea0003c00000 */
[----:B------:R1:W2:Y:S02]  /*11c60*/  SHFL.IDX P6, R14, R13, R12, R11 ;  /* 0x0000000c0d0e7389 */ /* 0x0002a400000c000b */
[----:B012---:R-:W-:Y:S01]  /*11c70*/  ENDCOLLECTIVE ;  /* 0x000000000000791b */ /* 0x007fe20003800000 */
.L_x_133:
[----:B------:R-:W-:Y:S02]  /*11c80*/  IMAD.MOV.U32 R13, RZ, RZ, R4 ;  /* 0x000000ffff0d7224 */ /* 0x000fe400078e0004 */
[----:B------:R-:W-:Y:S01]  /*11c90*/  IMAD.MOV.U32 R12, RZ, RZ, 0x7 ;  /* 0x00000007ff0c7424 */ /* 0x000fe200078e00ff */
[----:B------:R-:W-:-:S04]  /*11ca0*/  @P2 IADD3 R14, P0, R32, R14, RZ ;  /* 0x0000000e200e2210 */ /* 0x000fc80007f1e0ff */
[----:B------:R-:W-:Y:S01]  /*11cb0*/  @P2 MOV R2, R14 ;  /* 0x0000000e00022202 */ /* 0x000fe20000000f00 */
[----:B------:R-:W-:-:S08]  /*11cc0*/  @P2 IMAD.X R5, RZ, RZ, R5, P0 ;  /* 0x000000ffff052224 */ /* 0x000fd000000e0605 */
[----:B------:R-:W-:Y:S05]  /*11cd0*/  WARPSYNC.COLLECTIVE R15, `(.L_x_134) ;  /* 0x000000000f087348 */ /* 0x000fea0003c00000 */
[----:B------:R0:W1:Y:S02]  /*11ce0*/  SHFL.IDX P6, R14, R13, R12, R11 ;  /* 0x0000000c0d0e7389 */ /* 0x00006400000c000b */
[----:B01----:R-:W-:Y:S01]  /*11cf0*/  ENDCOLLECTIVE ;  /* 0x000000000000791b */ /* 0x003fe20003800000 */
.L_x_134:
        /* <DEDUP_REMOVED lines=11> */
.L_x_135:
[----:B------:R-:W-:Y:S05]  /*11db0*/  BRA `(.L_x_136) ;  /* 0xffffffb400507947 */ /* 0x000fea000383ffff */
.L_x_56:
[----:B------:R-:W-:Y:S02]  /*11dc0*/  IMAD.MOV.U32 R13, RZ, RZ, R4 ;  /* 0x000000ffff0d7224 */ /* 0x000fe400078e0004 */
[----:B------:R-:W-:Y:S02]  /*11dd0*/  IMAD.MOV.U32 R12, RZ, RZ, RZ ;  /* 0x000000ffff0c7224 */ /* 0x000fe400078e00ff */
[----:B------:R-:W-:Y:S02]  /*11de0*/  IMAD.MOV.U32 R11, RZ, RZ, 0x181f ;  /* 0x0000181fff0b7424 */ /* 0x000fe400078e00ff */
[----:B------:R-:W-:-:S07]  /*11df0*/  IMAD.MOV.U32 R15, RZ, RZ, -0x1 ;  /* 0xffffffffff0f7424 */ /* 0x000fce00078e00ff */
[----:B01----:R-:W-:Y:S05]  /*11e00*/  WARPSYNC.COLLECTIVE R15, `(.L_x_137) ;  /* 0x000000000f087348 */ /* 0x003fea0003c00000 */
[----:B------:R2:W3:Y:S02]  /*11e10*/  SHFL.IDX P6, R14, R13, R12, R11 ;  /* 0x0000000c0d0e7389 */ /* 0x0004e400000c000b */
[----:B0123--:R-:W-:Y:S01]  /*11e20*/  ENDCOLLECTIVE ;  /* 0x000000000000791b */ /* 0x00ffe20003800000 */
.L_x_137:
[----:B------:R-:W-:Y:S02]  /*11e30*/  IMAD.MOV.U32 R13, RZ, RZ, R0 ;  /* 0x000000ffff0d7224 */ /* 0x000fe400078e0000 */
[----:B------:R-:W-:-:S07]  /*11e40*/  IMAD.MOV.U32 R2, RZ, RZ, R14 ;  /* 0x000000ffff027224 */ /* 0x000fce00078e000e */
[----:B------:R-:W-:Y:S05]  /*11e50*/  WARPSYNC.COLLECTIVE R15, `(.L_x_138) ;  /* 0x000000000f087348 */ /* 0x000fea0003c00000 */
[----:B------:R0:W1:Y:S02]  /*11e60*/  SHFL.IDX P6, R14, R13, R12, R11 ;  /* 0x0000000c0d0e7389 */ /* 0x00006400000c000b */
[----:B01----:R-:W-:Y:S01]  /*11e70*/  ENDCOLLECTIVE ;  /* 0x000000000000791b */ /* 0x003fe20003800000 */
.L_x_138:
[----:B------:R-:W-:Y:S02]  /*11e80*/  ULDC UR4, c[0x0][0x288] ;  /* 0x0000a20000047ab9 */ /* 0x000fe40000000800 */
[----:B------:R-:W-:Y:S02]  /*11e90*/  IMAD R5, R6, UR4, RZ ;  /* 0x0000000406057c24 */ /* 0x000fe4000f8e02ff */
[----:B------:R-:W-:-:S05]  /*11ea0*/  IMAD R6, R26, 0x80, R23 ;  /* 0x000000801a067824 */ /* 0x000fca00078e0217 */
[C---:B------:R-:W-:Y:S02]  /*11eb0*/  ISETP.GE.AND P2, PT, R6.reuse, R5, PT ;  /* 0x000000050600720c */ /* 0x040fe40003f46270 */
[----:B------:R-:W-:Y:S01]  /*11ec0*/  IADD3 R8, R6, 0x10, RZ ;  /* 0x0000001006087810 */ /* 0x000fe20007ffe0ff */
[----:B------:R-:W-:Y:S02]  /*11ed0*/  IMAD.MOV.U32 R13, RZ, RZ, R4 ;  /* 0x000000ffff0d7224 */ /* 0x000fe400078e0004 */
[----:B------:R-:W-:-:S08]  /*11ee0*/  IMAD.MOV.U32 R12, RZ, RZ, 0x1 ;  /* 0x00000001ff0c7424 */ /* 0x000fd000078e00ff */
[----:B------:R-:W-:-:S05]  /*11ef0*/  @!P2 IADD3 R14, P3, R32, R14, RZ ;  /* 0x0000000e200ea210 */ /* 0x000fca0007f7e0ff */
[----:B------:R-:W-:Y:S02]  /*11f00*/  @!P2 IMAD.X R3, RZ, RZ, R2, P3 ;  /* 0x000000ffff03a224 */ /* 0x000fe400018e0602 */
[----:B------:R-:W-:-:S07]  /*11f10*/  @!P2 IMAD.MOV.U32 R2, RZ, RZ, R14 ;  /* 0x000000ffff02a224 */ /* 0x000fce00078e000e */
[----:B------:R-:W-:Y:S05]  /*11f20*/  WARPSYNC.COLLECTIVE R15, `(.L_x_139) ;  /* 0x000000000f087348 */ /* 0x000fea0003c00000 */
[----:B------:R0:W1:Y:S02]  /*11f30*/  SHFL.IDX P6, R14, R13, R12, R11 ;  /* 0x0000000c0d0e7389 */ /* 0x00006400000c000b */
[----:B01----:R-:W-:Y:S01]  /*11f40*/  ENDCOLLECTIVE ;  /* 0x000000000000791b */ /* 0x003fe20003800000 */
.L_x_139:
[----:B------:R-:W-:Y:S01]  /*11f50*/  @!PT LDS RZ, [RZ] ;  /* 0x00000000fffff984 */ /* 0x000fe20000000800 */
[----:B------:R-:W-:Y:S01]  /*11f60*/  @!PT LDS RZ, [RZ] ;  /* 0x00000000fffff984 */ /* 0x000fe20000000800 */
[----:B------:R-:W-:Y:S01]  /*11f70*/  @!PT LDS RZ, [RZ] ;  /* 0x00000000fffff984 */ /* 0x000fe20000000800 */
[----:B------:R0:W-:Y:S04]  /*11f80*/  @!P2 LDGSTS.E.BYPASS.LTC128B.128 [R17+0x20400], desc[UR46][R2.64], !P1 ;  /* 0x204000000211afae */ /* 0x0001e8000c901d6e */
[----:B------:R0:W-:Y:S01]  /*11f90*/  @!P2 LDGSTS.E.BYPASS.LTC128B.128 [R17+0x24400], desc[UR46][R2.64+0x80], !P0 ;  /* 0x244000800211afae */ /* 0x0001e2000c101d6e */
[----:B------:R-:W-:Y:S01]  /*11fa0*/  ISETP.GE.AND P2, PT, R8, R5, PT ;  /* 0x000000050800720c */ /* 0x000fe20003f46270 */
[----:B------:R-:W-:Y:S02]  /*11fb0*/  VIADD R8, R6, 0x20 ;  /* 0x0000002006087836 */ /* 0x000fe40000000000 */
[----:B------:R-:W-:Y:S02]  /*11fc0*/  IMAD.MOV.U32 R13, RZ, RZ, R0 ;  /* 0x000000ffff0d7224 */ /* 0x000fe400078e0000 */
[----:B------:R-:W-:-:S08]  /*11fd0*/  IMAD.MOV.U32 R7, RZ, RZ, R14 ;  /* 0x000000ffff077224 */ /* 0x000fd000078e000e */
[----:B0-----:R-:W-:Y:S05]  /*11fe0*/  WARPSYNC.COLLECTIVE R15, `(.L_x_140) ;  /* 0x000000000f087348 */ /* 0x001fea0003c00000 */
[----:B------:R1:W2:Y:S02]  /*11ff0*/  SHFL.IDX P6, R14, R13, R12, R11 ;  /* 0x0000000c0d0e7389 */ /* 0x0002a400000c000b */
[----:B012---:R-:W-:Y:S01]  /*12000*/  ENDCOLLECTIVE ;  /* 0x000000000000791b */ /* 0x007fe20003800000 */
.L_x_140:
[----:B------:R-:W-:Y:S02]  /*12010*/  IMAD.MOV.U32 R13, RZ, RZ, R4 ;  /* 0x000000ffff0d7224 */ /* 0x000fe400078e0004 */
[----:B------:R-:W-:Y:S01]  /*12020*/  IMAD.MOV.U32 R12, RZ, RZ, 0x2 ;  /* 0x00000002ff0c7424 */ /* 0x000fe200078e00ff */
[----:B------:R-:W-:-:S05]  /*12030*/  @!P2 IADD3 R14, P3, R32, R14, RZ ;  /* 0x0000000e200ea210 */ /* 0x000fca0007f7e0ff */
[----:B------:R-:W-:-:S08]  /*12040*/  @!P2 IMAD.MOV.U32 R2, RZ, RZ, R14 ;  /* 0x000000ffff02a224 */ /* 0x000fd000078e000e */
[----:B------:R-:W-:Y:S05]  /*12050*/  WARPSYNC.COLLECTIVE R15, `(.L_x_141) ;  /* 0x000000000f087348 */ /* 0x000fea0003c00000 */
[----:B------:R0:W1:Y:S02]  /*12060*/  SHFL.IDX P6, R14, R13, R12, R11 ;  /* 0x0000000c0d0e7389 */ /* 0x00006400000c000b */
[----:B01----:R-:W-:Y:S01]  /*12070*/  ENDCOLLECTIVE ;  /* 0x000000000000791b */ /* 0x003fe20003800000 */
.L_x_141:
[----:B------:R-:W-:-:S04]  /*12080*/  @!P2 IMAD.X R7, RZ, RZ, R7, P3 ;  /* 0x000000ffff07a224 */ /* 0x000fc800018e0607 */
[----:B------:R-:W-:-:S05]  /*12090*/  @!P2 IMAD.MOV.U32 R3, RZ, RZ, R7 ;  /* 0x000000ffff03a224 */ /* 0x000fca00078e0007 */
[----:B------:R-:W-:Y:S01]  /*120a0*/  @!PT LDS RZ, [RZ] ;  /* 0x00000000fffff984 */ /* 0x000fe20000000800 */
[----:B------:R-:W-:Y:S01]  /*120b0*/  @!PT LDS RZ, [RZ] ;  /* 0x00000000fffff984 */ /* 0x000fe20000000800 */
[----:B------:R-:W-:Y:S01]  /*120c0*/  @!PT LDS RZ, [RZ] ;  /* 0x00000000fffff984 */ /* 0x000fe20000000800 */
[----:B------:R0:W-:Y:S01]  /*120d0*/  @!P2 LDGSTS.E.BYPASS.LTC128B.128 [R17+0x20c00], desc[UR46][R2.64], !P1 ;  /* 0x20c000000211afae */ /* 0x0001e2000c901d6e */
[----:B------:R-:W-:-:S03]  /*120e0*/  IMAD.MOV.U32 R13, RZ, RZ, R0 ;  /* 0x000000ffff0d7224 */ /* 0x000fc600078e0000 */
[----:B------:R0:W-:Y:S01]  /*120f0*/  @!P2 LDGSTS.E.BYPASS.LTC128B.128 [R17+0x24c00], desc[UR46][R2.64+0x80], !P0 ;  /* 0x24c000800211afae */ /* 0x0001e2000c101d6e */
[----:B------:R-:W-:Y:S01]  /*12100*/  ISETP.GE.AND P2, PT, R8, R5, PT ;  /* 0x000000050800720c */ /* 0x000fe20003f46270 */
[----:B------:R-:W-:Y:S02]  /*12110*/  VIADD R8, R6, 0x30 ;  /* 0x0000003006087836 */ /* 0x000fe40000000000 */
[----:B------:R-:W-:-:S10]  /*12120*/  IMAD.MOV.U32 R7, RZ, RZ, R14 ;  /* 0x000000ffff077224 */ /* 0x000fd400078e000e */
[----:B0-----:R-:W-:Y:S05]  /*12130*/  WARPSYNC.COLLECTIVE R15, `(.L_x_142) ;  /* 0x000000000f087348 */ /* 0x001fea0003c00000 */
[----:B------:R1:W2:Y:S02]  /*12140*/  SHFL.IDX P6, R14, R13, R12, R11 ;  /* 0x0000000c0d0e7389 */ /* 0x0002a400000c000b */
[----:B012---:R-:W-:Y:S01]  /*12150*/  ENDCOLLECTIVE ;  /* 0x000000000000791b */ /* 0x007fe20003800000 */
.L_x_142:
[----:B------:R-:W-:Y:S02]  /*12160*/  IMAD.MOV.U32 R13, RZ, RZ, R4 ;  /* 0x000000ffff0d7224 */ /* 0x000fe400078e0004 */
[----:B------:R-:W-:Y:S01]  /*12170*/  IMAD.MOV.U32 R12, RZ, RZ, 0x3 ;  /* 0x00000003ff0c7424 */ /* 0x000fe200078e00ff */
[----:B------:R-:W-:-:S05]  /*12180*/  @!P2 IADD3 R14, P3, R32, R14, RZ ;  /* 0x0000000e200ea210 */ /* 0x000fca0007f7e0ff */
[----:B------:R-:W-:-:S08]  /*12190*/  @!P2 IMAD.MOV.U32 R2, RZ, RZ, R14 ;  /* 0x000000ffff02a224 */ /* 0x000fd000078e000e */
[----:B------:R-:W-:Y:S05]  /*121a0*/  WARPSYNC.COLLECTIVE R15, `(.L_x_143) ;  /* 0x000000000f087348 */ /* 0x000fea0003c00000 */
[----:B------:R0:W1:Y:S02]  /*121b0*/  SHFL.IDX P6, R14, R13, R12, R11 ;  /* 0x0000000c0d0e7389 */ /* 0x00006400000c000b */
[----:B01----:R-:W-:Y:S01]  /*121c0*/  ENDCOLLECTIVE ;  /* 0x000000000000791b */ /* 0x003fe20003800000 */
.L_x_143:
[----:B------:R-:W-:-:S05]  /*121d0*/  @!P2 IMAD.X R7, RZ, RZ, R7, P3 ;  /* 0x000000ffff07a224 */ /* 0x000fca00018e0607 */
[----:B------:R-:W-:-:S05]  /*121e0*/  @!P2 MOV R3, R7 ;  /* 0x000000070003a202 */ /* 0x000fca0000000f00 */
        /* <DEDUP_REMOVED lines=12> */
.L_x_144:
[----:B------:R-:W-:Y:S02]  /*122b0*/  IMAD.MOV.U32 R13, RZ, RZ, R4 ;  /* 0x000000ffff0d7224 */ /* 0x000fe400078e0004 */
[----:B------:R-:W-:Y:S01]  /*122c0*/  IMAD.MOV.U32 R12, RZ, RZ, 0x4 ;  /* 0x00000004ff0c7424 */ /* 0x000fe200078e00ff */
[----:B------:R-:W-:-:S05]  /*122d0*/  @!P2 IADD3 R14, P3, R32, R14, RZ ;  /* 0x0000000e200ea210 */ /* 0x000fca0007f7e0ff */
[----:B------:R-:W-:-:S08]  /*122e0*/  @!P2 IMAD.MOV.U32 R2, RZ, RZ, R14 ;  /* 0x000000ffff02a224 */ /* 0x000fd000078e000e */
[----:B------:R-:W-:Y:S05]  /*122f0*/  WARPSYNC.COLLECTIVE R15, `(.L_x_145) ;  /* 0x000000000f087348 */ /* 0x000fea0003c00000 */
[----:B------:R0:W1:Y:S02]  /*12300*/  SHFL.IDX P6, R14, R13, R12, R11 ;  /* 0x0000000c0d0e7389 */ /* 0x00006400000c000b */
[----:B01----:R-:W-:Y:S01]  /*12310*/  ENDCOLLECTIVE ;  /* 0x000000000000791b */ /* 0x003fe20003800000 */
.L_x_145:
        /* <DEDUP_REMOVED lines=14> */
.L_x_146:
[----:B------:R-:W-:Y:S02]  /*12400*/  IMAD.MOV.U32 R13, RZ, RZ, R4 ;  /* 0x000000ffff0d7224 */ /* 0x000fe400078e0004 */
[----:B------:R-:W-:Y:S01]  /*12410*/  IMAD.MOV.U32 R12, RZ, RZ, 0x5 ;  /* 0x00000005ff0c7424 */ /* 0x000fe200078e00ff */
[----:B------:R-:W-:-:S04]  /*12420*/  @!P2 IADD3 R14, P3, R32, R14, RZ ;  /* 0x0000000e200ea210 */ /* 0x000fc80007f7e0ff */
[----:B------:R-:W-:Y:S01]  /*12430*/  @!P2 MOV R2, R14 ;  /* 0x0000000e0002a202 */ /* 0x000fe20000000f00 */
[----:B------:R-:W-:-:S08]  /*12440*/  @!P2 IMAD.X R7, RZ, RZ, R7, P3 ;  /* 0x000000ffff07a224 */ /* 0x000fd000018e0607 */
[----:B------:R-:W-:Y:S05]  /*12450*/  WARPSYNC.COLLECTIVE R15, `(.L_x_147) ;  /* 0x000000000f087348 */ /* 0x000fea0003c00000 */
[----:B------:R0:W1:Y:S02]  /*12460*/  SHFL.IDX P6, R14, R13, R12, R11 ;  /* 0x0000000c0d0e7389 */ /* 0x00006400000c000b */
[----:B01----:R-:W-:Y:S01]  /*12470*/  ENDCOLLECTIVE ;  /* 0x000000000000791b */ /* 0x003fe20003800000 */
.L_x_147:
[----:B------:R-:W-:-:S05]  /*12480*/  @!P2 IMAD.MOV.U32 R3, RZ, RZ, R7 ;  /* 0x000000ffff03a224 */ /* 0x000fca00078e0007 */
[----:B------:R-:W-:Y:S01]  /*12490*/  @!PT LDS RZ, [RZ] ;  /* 0x00000000fffff984 */ /* 0x000fe20000000800 */
[----:B------:R-:W-:Y:S01]  /*124a0*/  @!PT LDS RZ, [RZ] ;  /* 0x00000000fffff984 */ /* 0x000fe20000000800 */
[----:B------:R-:W-:Y:S01]  /*124b0*/  @!PT LDS RZ, [RZ] ;  /* 0x00000000fffff984 */ /* 0x000fe20000000800 */
[----:B------:R0:W-:Y:S04]  /*124c0*/  @!P2 LDGSTS.E.BYPASS.LTC128B.128 [R17+0x22400], desc[UR46][R2.64], !P1 ;  /* 0x224000000211afae */ /* 0x0001e8000c901d6e */
[----:B------:R0:W-:Y:S01]  /*124d0*/  @!P2 LDGSTS.E.BYPASS.LTC128B.128 [R17+0x26400], desc[UR46][R2.64+0x80], !P0 ;  /* 0x264000800211afae */ /* 0x0001e2000c101d6e */
[----:B------:R-:W-:Y:S01]  /*124e0*/  ISETP.GE.AND P2, PT, R8, R5, PT ;  /* 0x000000050800720c */ /* 0x000fe20003f46270 */
[----:B------:R-:W-:Y:S02]  /*124f0*/  IMAD.MOV.U32 R13, RZ, RZ, R0 ;  /* 0x000000ffff0d7224 */ /* 0x000fe400078e0000 */
[----:B------:R-:W-:Y:S02]  /*12500*/  VIADD R8, R6, 0x60 ;  /* 0x0000006006087836 */ /* 0x000fe40000000000 */
[----:B------:R-:W-:-:S08]  /*12510*/  IMAD.MOV.U32 R7, RZ, RZ, R14 ;  /* 0x000000ffff077224 */ /* 0x000fd000078e000e */
[----:B0-----:R-:W-:Y:S05]  /*12520*/  WARPSYNC.COLLECTIVE R15, `(.L_x_148) ;  /* 0x000000000f087348 */ /* 0x001fea0003c00000 */
[----:B------:R1:W2:Y:S02]  /*12530*/  SHFL.IDX P6, R14, R13, R12, R11 ;  /* 0x0000000c0d0e7389 */ /* 0x0002a400000c000b */
[----:B012---:R-:W-:Y:S01]  /*12540*/  ENDCOLLECTIVE ;  /* 0x000000000000791b */ /* 0x007fe20003800000 */
.L_x_148:
[----:B------:R-:W-:Y:S02]  /*12550*/  IMAD.MOV.U32 R13, RZ, RZ, R4 ;  /* 0x000000ffff0d7224 */ /* 0x000fe400078e0004 */
[----:B------:R-:W-:Y:S01]  /*12560*/  IMAD.MOV.U32 R12, RZ, RZ, 0x6 ;  /* 0x00000006ff0c7424 */ /* 0x000fe200078e00ff */
[----:B------:R-:W-:-:S05]  /*12570*/  @!P2 IADD3 R14, P3, R32, R14, RZ ;  /* 0x0000000e200ea210 */ /* 0x000fca0007f7e0ff */
[----:B------:R-:W-:-:S08]  /*12580*/  @!P2 IMAD.MOV.U32 R2, RZ, RZ, R14 ;  /* 0x000000ffff02a224 */ /* 0x000fd000078e000e */
[----:B------:R-:W-:Y:S05]  /*12590*/  WARPSYNC.COLLECTIVE R15, `(.L_x_149) ;  /* 0x000000000f087348 */ /* 0x000fea0003c00000 */
[----:B------:R0:W1:Y:S02]  /*125a0*/  SHFL.IDX P6, R14, R13, R12, R11 ;  /* 0x0000000c0d0e7389 */ /* 0x00006400000c000b */
[----:B01----:R-:W-:Y:S01]  /*125b0*/  ENDCOLLECTIVE ;  /* 0x000000000000791b */ /* 0x003fe20003800000 */
.L_x_149:
        /* <DEDUP_REMOVED lines=9> */
[----:B------:R-:W-:-:S12]  /*12650*/  IMAD.MOV.U32 R7, RZ, RZ, R14 ;  /* 0x000000ffff077224 */ /* 0x000fd800078e000e */
[----:B0-----:R-:W-:Y:S05]  /*12660*/  WARPSYNC.COLLECTIVE R15, `(.L_x_150) ;  /* 0x000000000f087348 */ /* 0x001fea0003c00000 */
[----:B------:R1:W2:Y:S02]  /*12670*/  SHFL.IDX P6, R14, R13, R12, R11 ;  /* 0x0000000c0d0e7389 */ /* 0x0002a400000c000b */
[----:B012---:R-:W-:Y:S01]  /*12680*/  ENDCOLLECTIVE ;  /* 0x000000000000791b */ /* 0x007fe20003800000 */
.L_x_150:
[----:B------:R-:W-:Y:S02]  /*12690*/  IMAD.MOV.U32 R13, RZ, RZ, R4 ;  /* 0x000000ffff0d7224 */ /* 0x000fe400078e0004 */
[----:B------:R-:W-:Y:S01]  /*126a0*/  IMAD.MOV.U32 R12, RZ, RZ, 0x7 ;  /* 0x00000007ff0c7424 */ /* 0x000fe200078e00ff */
[----:B------:R-:W-:-:S04]  /*126b0*/  @!P2 IADD3 R14, P3, R32, R14, RZ ;  /* 0x0000000e200ea210 */ /* 0x000fc80007f7e0ff */
[----:B------:R-:W-:Y:S01]  /*126c0*/  @!P2 IADD3.X R7, RZ, R7, RZ, P3, !PT ;  /* 0x00000007ff07a210 */ /* 0x000fe20001ffe4ff */
[----:B------:R-:W-:-:S08]  /*126d0*/  @!P2 IMAD.MOV.U32 R2, RZ, RZ, R14 ;  /* 0x000000ffff02a224 */ /* 0x000fd000078e000e */
[----:B------:R-:W-:Y:S05]  /*126e0*/  WARPSYNC.COLLECTIVE R15, `(.L_x_151) ;  /* 0x000000000f087348 */ /* 0x000fea0003c00000 */
[----:B------:R0:W1:Y:S02]  /*126f0*/  SHFL.IDX P6, R14, R13, R12, R11 ;  /* 0x0000000c0d0e7389 */ /* 0x00006400000c000b */
[----:B01----:R-:W-:Y:S01]  /*12700*/  ENDCOLLECTIVE ;  /* 0x000000000000791b */ /* 0x003fe20003800000 */
.L_x_151:
[----:B------:R-:W-:-:S05]  /*12710*/  @!P2 IMAD.MOV.U32 R3, RZ, RZ, R7 ;  /* 0x000000ffff03a224 */ /* 0x000fca00078e0007 */
[----:B------:R-:W-:Y:S01]  /*12720*/  @!PT LDS RZ, [RZ] ;  /* 0x00000000fffff984 */ /* 0x000fe20000000800 */
[----:B------:R-:W-:Y:S01]  /*12730*/  @!PT LDS RZ, [RZ] ;  /* 0x00000000fffff984 */ /* 0x000fe20000000800 */
[----:B------:R-:W-:Y:S01]  /*12740*/  @!PT LDS RZ, [RZ] ;  /* 0x00000000fffff984 */ /* 0x000fe20000000800 */
[----:B------:R0:W-:Y:S04]  /*12750*/  @!P2 LDGSTS.E.BYPASS.LTC128B.128 [R17+0x23400], desc[UR46][R2.64], !P1 ;  /* 0x234000000211afae */ /* 0x0001e8000c901d6e */
[----:B------:R0:W-:Y:S01]  /*12760*/  @!P2 LDGSTS.E.BYPASS.LTC128B.128 [R17+0x27400], desc[UR46][R2.64+0x80], !P0 ;  /* 0x274000800211afae */ /* 0x0001e2000c101d6e */
[----:B------:R-:W-:Y:S02]  /*12770*/  IMAD.MOV.U32 R13, RZ, RZ, R0 ;  /* 0x000000ffff0d7224 */ /* 0x000fe400078e0000 */
[----:B------:R-:W-:-:S07]  /*12780*/  IMAD.MOV.U32 R7, RZ, RZ, R14 ;  /* 0x000000ffff077224 */ /* 0x000fce00078e000e */
[----:B0-----:R-:W-:Y:S05]  /*12790*/  WARPSYNC.COLLECTIVE R15, `(.L_x_152) ;  /* 0x000000000f087348 */ /* 0x001fea0003c00000 */
[----:B------:R1:W2:Y:S02]  /*127a0*/  SHFL.IDX P6, R14, R13, R12, R11 ;  /* 0x0000000c0d0e7389 */ /* 0x0002a400000c000b */
[----:B012---:R-:W-:Y:S01]  /*127b0*/  ENDCOLLECTIVE ;  /* 0x000000000000791b */ /* 0x007fe20003800000 */
.L_x_152:
[----:B------:R-:W-:Y:S05]  /*127c0*/  BRA `(.L_x_153) ;  /* 0xffffffb4004c7947 */ /* 0x000fea000383ffff */
.L_x_59:
[----:B------:R0:W0:Y:S02]  /*127d0*/  SYNCS.PHASECHK.TRANS64.TRYWAIT P0, [R22+URZ+0x38820], R5 ;  /* 0x03882005160075a7 */ /* 0x000024000800017f */
[----:B0-----:R-:W-:Y:S05]  /*127e0*/  @!P0 NANOSLEEP.SYNCS 0x989680 ;  /* 0x009896800000895d */ /* 0x001fea0003900000 */
[----:B------:R-:W0:Y:S02]  /*127f0*/  @!P0 SYNCS.PHASECHK.TRANS64 P0, [R22+URZ+0x38820], R5 ;  /* 0x03882005160085a7 */ /* 0x000e24000800007f */
[----:B0-----:R-:W-:Y:S05]  /*12800*/  @!P0 BRA `(.L_x_59) ;  /* 0xfffffffc00f08947 */ /* 0x001fea000383ffff */
[----:B------:R-:W-:Y:S05]  /*12810*/  BRA `(.L_x_154) ;  /* 0xffffffb4008c7947 */ /* 0x000fea000383ffff */
.L_x_62:
[----:B0-----:R0:W1:Y:S02]  /*12820*/  SYNCS.PHASECHK.TRANS64.TRYWAIT P1, [R4+URZ+0x38880], R21 ;  /* 0x03888015040075a7 */ /* 0x001064000802017f */
[----:B-1----:R-:W-:Y:S05]  /*12830*/  @!P1 NANOSLEEP.SYNCS 0x989680 ;  /* 0x009896800000995d */ /* 0x002fea0003900000 */
[----:B------:R-:W1:Y:S02]  /*12840*/  @!P1 SYNCS.PHASECHK.TRANS64 P1, [R4+URZ+0x38880], R21 ;  /* 0x03888015040095a7 */ /* 0x000e64000802007f */
[----:B-1----:R-:W-:Y:S05]  /*12850*/  @!P1 BRA `(.L_x_62) ;  /* 0xfffffffc00f09947 */ /* 0x002fea000383ffff */
[----:B------:R-:W-:Y:S05]  /*12860*/  BRA `(.L_x_155) ;  /* 0xffffffb800607947 */ /* 0x000fea000383ffff */
.L_x_63:
[----:B------:R-:W-:Y:S01]  /*12870*/  BSSY B0, `(.L_x_156) ;  /* 0x0000008000007945 */ /* 0x000fe20003800000 */
[----:B------:R-:W-:Y:S02]  /*12880*/  IMAD.MOV.U32 R13, RZ, RZ, R8 ;  /* 0x000000ffff0d7224 */ /* 0x000fe400078e0008 */
[----:B------:R-:W-:Y:S02]  /*12890*/  IMAD.MOV.U32 R12, RZ, RZ, RZ ;  /* 0x000000ffff0c7224 */ /* 0x000fe400078e00ff */
[----:B------:R-:W-:Y:S02]  /*128a0*/  IMAD.MOV.U32 R11, RZ, RZ, 0x181f ;  /* 0x0000181fff0b7424 */ /* 0x000fe400078e00ff */
[----:B------:R-:W-:-:S07]  /*128b0*/  IMAD.MOV.U32 R15, RZ, RZ, -0x1 ;  /* 0xffffffffff0f7424 */ /* 0x000fce00078e00ff */
[----:B0--3--:R-:W-:Y:S05]  /*128c0*/  WARPSYNC.COLLECTIVE R15, `(.L_x_157) ;  /* 0x000000000f087348 */ /* 0x009fea0003c00000 */
[----:B---3--:R1:W2:Y:S02]  /*128d0*/  SHFL.IDX P6, R14, R13, R12, R11 ;  /* 0x0000000c0d0e7389 */ /* 0x0082a400000c000b */
[----:B012---:R-:W-:Y:S01]  /*128e0*/  ENDCOLLECTIVE ;  /* 0x000000000000791b */ /* 0x007fe20003800000 */
.L_x_157:
[----:B------:R-:W-:Y:S05]  /*128f0*/  BSYNC B0 ;  /* 0x0000000000007941 */ /* 0x000fea0003800000 */
.L_x_156:
[----:B------:R-:W-:Y:S01]  /*12900*/  IMAD.MOV.U32 R13, RZ, RZ, R9 ;  /* 0x000000ffff0d7224 */ /* 0x000fe200078e0009 */
[----:B------:R-:W-:Y:S01]  /*12910*/  MOV R15, 0xffffffff ;  /* 0xffffffff000f7802 */ /* 0x000fe20000000f00 */
[----:B------:R-:W-:Y:S02]  /*12920*/  IMAD.MOV.U32 R12, RZ, RZ, RZ ;  /* 0x000000ffff0c7224 */ /* 0x000fe400078e00ff */
[----:B------:R-:W-:Y:S02]  /*12930*/  IMAD.MOV.U32 R11, RZ, RZ, 0x181f ;  /* 0x0000181fff0b7424 */ /* 0x000fe400078e00ff */
[----:B------:R-:W-:Y:S02]  /*12940*/  IMAD.MOV.U32 R3, RZ, RZ, R14 ;  /* 0x000000ffff037224 */ /* 0x000fe400078e000e */
[----:B------:R-:W-:-:S07]  /*12950*/  IMAD R7, R0, 0x8000, R17 ;  /* 0x0000800000077824 */ /* 0x000fce00078e0211 */
[----:B------:R-:W-:Y:S05]  /*12960*/  WARPSYNC.COLLECTIVE R15, `(.L_x_158) ;  /* 0x000000000f087348 */ /* 0x000fea0003c00000 */
[----:B------:R0:W1:Y:S02]  /*12970*/  SHFL.IDX P6, R14, R13, R12, R11 ;  /* 0x0000000c0d0e7389 */ /* 0x00006400000c000b */
[----:B01----:R-:W-:Y:S01]  /*12980*/  ENDCOLLECTIVE ;  /* 0x000000000000791b */ /* 0x003fe20003800000 */
.L_x_158:
[----:B------:R-:W-:Y:S02]  /*12990*/  IMAD.MOV.U32 R13, RZ, RZ, R8 ;  /* 0x000000ffff0d7224 */ /* 0x000fe400078e0008 */
[----:B------:R-:W-:Y:S01]  /*129a0*/  IMAD.MOV.U32 R12, RZ, RZ, 0x1 ;  /* 0x00000001ff0c7424 */ /* 0x000fe200078e00ff */
[----:B------:R-:W-:-:S13]  /*129b0*/  IADD3 R2, P1, R32, R14, RZ ;  /* 0x0000000e20027210 */ /* 0x000fda0007f3e0ff */
[----:B------:R-:W-:Y:S05]  /*129c0*/  WARPSYNC.COLLECTIVE R15, `(.L_x_159) ;  /* 0x000000000f087348 */ /* 0x000fea0003c00000 */
[----:B------:R0:W1:Y:S02]  /*129d0*/  SHFL.IDX P6, R14, R13, R12, R11 ;  /* 0x0000000c0d0e7389 */ /* 0x00006400000c000b */
[----:B01----:R-:W-:Y:S01]  /*129e0*/  ENDCOLLECTIVE ;  /* 0x000000000000791b */ /* 0x003fe20003800000 */
.L_x_159:
[----:B------:R-:W-:-:S05]  /*129f0*/  IMAD.X R3, RZ, RZ, R3, P1 ;  /* 0x000000ffff037224 */ /* 0x000fca00008e0603 */
[----:B------:R-:W-:Y:S01]  /*12a00*/  @!PT LDS RZ, [RZ] ;  /* 0x00000000fffff984 */ /* 0x000fe20000000800 */
[----:B------:R-:W-:Y:S01]  /*12a10*/  @!PT LDS RZ, [RZ] ;  /* 0x00000000fffff984 */ /* 0x000fe20000000800 */
[----:B------:R-:W-:Y:S01]  /*12a20*/  @!PT LDS RZ, [RZ] ;  /* 0x00000000fffff984 */ /* 0x000fe20000000800 */
[----:B------:R-:W-:Y:S04]  /*12a30*/  LDGSTS.E.BYPASS.LTC128B.128 [R7+0x10400], desc[UR46][R2.64], !P3 ;  /* 0x1040000002077fae */ /* 0x000fe8000d901d6e */
[----:B------:R0:W-:Y:S01]  /*12a40*/  LDGSTS.E.BYPASS.LTC128B.128 [R7+0x14400], desc[UR46][R2.64+0x80], !P2 ;  /* 0x1440008002077fae */ /* 0x0001e2000d101d6e */
[----:B------:R-:W-:Y:S02]  /*12a50*/  IMAD.MOV.U32 R13, RZ, RZ, R9 ;  /* 0x000000ffff0d7224 */ /* 0x000fe400078e0009 */
[----:B0-----:R-:W-:-:S07]  /*12a60*/  IMAD.MOV.U32 R3, RZ, RZ, R14 ;  /* 0x000000ffff037224 */ /* 0x001fce00078e000e */
[----:B------:R-:W-:Y:S05]  /*12a70*/  WARPSYNC.COLLECTIVE R15, `(.L_x_160) ;  /* 0x000000000f087348 */ /* 0x000fea0003c00000 */
[----:B------:R0:W1:Y:S02]  /*12a80*/  SHFL.IDX P6, R14, R13, R12, R11 ;  /* 0x0000000c0d0e7389 */ /* 0x00006400000c000b */
[----:B01----:R-:W-:Y:S01]  /*12a90*/  ENDCOLLECTIVE ;  /* 0x000000000000791b */ /* 0x003fe20003800000 */
.L_x_160:
[----:B------:R-:W-:Y:S02]  /*12aa0*/  IMAD.MOV.U32 R13, RZ, RZ, R8 ;  /* 0x000000ffff0d7224 */ /* 0x000fe400078e0008 */
[----:B------:R-:W-:Y:S01]  /*12ab0*/  IMAD.MOV.U32 R12, RZ, RZ, 0x2 ;  /* 0x00000002ff0c7424 */ /* 0x000fe200078e00ff */
[----:B------:R-:W-:-:S13]  /*12ac0*/  IADD3 R2, P1, R32, R14, RZ ;  /* 0x0000000e20027210 */ /* 0x000fda0007f3e0ff */
[----:B------:R-:W-:Y:S05]  /*12ad0*/  WARPSYNC.COLLECTIVE R15, `(.L_x_161) ;  /* 0x000000000f087348 */ /* 0x000fea0003c00000 */
[----:B------:R0:W1:Y:S02]  /*12ae0*/  SHFL.IDX P6, R14, R13, R12, R11 ;  /* 0x0000000c0d0e7389 */ /* 0x00006400000c000b */
[----:B01----:R-:W-:Y:S01]  /*12af0*/  ENDCOLLECTIVE ;  /* 0x000000000000791b */ /* 0x003fe20003800000 */
.L_x_161:
        /* <DEDUP_REMOVED lines=11> */
.L_x_162:
[----:B------:R-:W-:Y:S02]  /*12bb0*/  IMAD.MOV.U32 R13, RZ, RZ, R8 ;  /* 0x000000ffff0d7224 */ /* 0x000fe400078e0008 */
[----:B------:R-:W-:Y:S01]  /*12bc0*/  IMAD.MOV.U32 R12, RZ, RZ, 0x3 ;  /* 0x00000003ff0c7424 */ /* 0x000fe200078e00ff */
[----:B------:R-:W-:-:S13]  /*12bd0*/  IADD3 R2, P1, R32, R14, RZ ;  /* 0x0000000e20027210 */ /* 0x000fda0007f3e0ff */
[----:B------:R-:W-:Y:S05]  /*12be0*/  WARPSYNC.COLLECTIVE R15, `(.L_x_163) ;  /* 0x000000000f087348 */ /* 0x000fea0003c00000 */
[----:B------:R0:W1:Y:S02]  /*12bf0*/  SHFL.IDX P6, R14, R13, R12, R11 ;  /* 0x0000000c0d0e7389 */ /* 0x00006400000c000b */
[----:B01----:R-:W-:Y:S01]  /*12c00*/  ENDCOLLECTIVE ;  /* 0x000000000000791b */ /* 0x003fe20003800000 */
.L_x_163:
[----:B------:R-:W-:-:S05]  /*12c10*/  IMAD.X R3, RZ, RZ, R3, P1 ;  /* 0x000000ffff037224 */ /* 0x000fca00008e0603 */
[----:B------:R-:W-:Y:S01]  /*12c20*/  @!PT LDS RZ, [RZ] ;  /* 0x00000000fffff984 */ /* 0x000fe20000000800 */
[----:B------:R-:W-:Y:S01]  /*12c30*/  @!PT LDS RZ, [RZ] ;  /* 0x00000000fffff984 */ /* 0x000fe20000000800 */
[----:B------:R-:W-:Y:S01]  /*12c40*/  @!PT LDS RZ, [RZ] ;  /* 0x00000000fffff984 */ /* 0x000fe20000000800 */
[----:B------:R-:W-:Y:S04]  /*12c50*/  LDGSTS.E.BYPASS.LTC128B.128 [R7+0x11400], desc[UR46][R2.64], !P3 ;  /* 0x1140000002077fae */ /* 0x000fe8000d901d6e */
[----:B------:R0:W-:Y:S01]  /*12c60*/  LDGSTS.E.BYPASS.LTC128B.128 [R7+0x15400], desc[UR46][R2.64+0x80], !P2 ;  /* 0x1540008002077fae */ /* 0x0001e2000d101d6e */
[----:B------:R-:W-:Y:S01]  /*12c70*/  IMAD.MOV.U32 R13, RZ, RZ, R9 ;  /* 0x000000ffff0d7224 */ /* 0x000fe200078e0009 */
[----:B0-----:R-:W-:-:S07]  /*12c80*/  MOV R3, R14 ;  /* 0x0000000e00037202 */ /* 0x001fce0000000f00 */
[----:B------:R-:W-:Y:S05]  /*12c90*/  WARPSYNC.COLLECTIVE R15, `(.L_x_164) ;  /* 0x000000000f087348 */ /* 0x000fea0003c00000 */
[----:B------:R0:W1:Y:S02]  /*12ca0*/  SHFL.IDX P6, R14, R13, R12, R11 ;  /* 0x0000000c0d0e7389 */ /* 0x00006400000c000b */
[----:B01----:R-:W-:Y:S01]  /*12cb0*/  ENDCOLLECTIVE ;  /* 0x000000000000791b */ /* 0x003fe20003800000 */
.L_x_164:
[----:B------:R-:W-:Y:S02]  /*12cc0*/  IMAD.MOV.U32 R13, RZ, RZ, R8 ;  /* 0x000000ffff0d7224 */ /* 0x000fe400078e0008 */
[----:B------:R-:W-:Y:S01]  /*12cd0*/  IMAD.MOV.U32 R12, RZ, RZ, 0x4 ;  /* 0x00000004ff0c7424 */ /* 0x000fe200078e00ff */
[----:B------:R-:W-:-:S13]  /*12ce0*/  IADD3 R2, P1, R32, R14, RZ ;  /* 0x0000000e20027210 */ /* 0x000fda0007f3e0ff */
[----:B------:R-:W-:Y:S05]  /*12cf0*/  WARPSYNC.COLLECTIVE R15, `(.L_x_165) ;  /* 0x000000000f087348 */ /* 0x000fea0003c00000 */
[----:B------:R0:W1:Y:S02]  /*12d00*/  SHFL.IDX P6, R14, R13, R12, R11 ;  /* 0x0000000c0d0e7389 */ /* 0x00006400000c000b */
[----:B01----:R-:W-:Y:S01]  /*12d10*/  ENDCOLLECTIVE ;  /* 0x000000000000791b */ /* 0x003fe20003800000 */
.L_x_165:
        /* <DEDUP_REMOVED lines=11> */
.L_x_166:
[----:B------:R-:W-:Y:S02]  /*12dd0*/  IMAD.MOV.U32 R13, RZ, RZ, R8 ;  /* 0x000000ffff0d7224 */ /* 0x000fe400078e0008 */
[----:B------:R-:W-:Y:S01]  /*12de0*/  IMAD.MOV.U32 R12, RZ, RZ, 0x5 ;  /* 0x00000005ff0c7424 */ /* 0x000fe200078e00ff */
[----:B------:R-:W-:-:S13]  /*12df0*/  IADD3 R2, P1, R32, R14, RZ ;  /* 0x0000000e20027210 */ /* 0x000fda0007f3e0ff */
[----:B------:R-:W-:Y:S05]  /*12e00*/  WARPSYNC.COLLECTIVE R15, `(.L_x_167) ;  /* 0x000000000f087348 */ /* 0x000fea0003c00000 */
[----:B------:R0:W1:Y:S02]  /*12e10*/  SHFL.IDX P6, R14, R13, R12, R11 ;  /* 0x0000000c0d0e7389 */ /* 0x00006400000c000b */
[----:B01----:R-:W-:Y:S01]  /*12e20*/  ENDCOLLECTIVE ;  /* 0x000000000000791b */ /* 0x003fe20003800000 */
.L_x_167:
        /* <DEDUP_REMOVED lines=11> */
.L_x_168:
[----:B------:R-:W-:Y:S02]  /*12ee0*/  IMAD.MOV.U32 R13, RZ, RZ, R8 ;  /* 0x000000ffff0d7224 */ /* 0x000fe400078e0008 */
[----:B------:R-:W-:Y:S01]  /*12ef0*/  IMAD.MOV.U32 R12, RZ, RZ, 0x6 ;  /* 0x00000006ff0c7424 */ /* 0x000fe200078e00ff */
[----:B------:R-:W-:-:S13]  /*12f00*/  IADD3 R2, P1, R32, R14, RZ ;  /* 0x0000000e20027210 */ /* 0x000fda0007f3e0ff */
[----:B------:R-:W-:Y:S05]  /*12f10*/  WARPSYNC.COLLECTIVE R15, `(.L_x_169) ;  /* 0x000000000f087348 */ /* 0x000fea0003c00000 */
[----:B------:R0:W1:Y:S02]  /*12f20*/  SHFL.IDX P6, R14, R13, R12, R11 ;  /* 0x0000000c0d0e7389 */ /* 0x00006400000c000b */
[----:B01----:R-:W-:Y:S01]  /*12f30*/  ENDCOLLECTIVE ;  /* 0x000000000000791b */ /* 0x003fe20003800000 */
.L_x_169:
        /* <DEDUP_REMOVED lines=11> */
.L_x_170:
[----:B------:R-:W-:Y:S02]  /*12ff0*/  IMAD.MOV.U32 R13, RZ, RZ, R8 ;  /* 0x000000ffff0d7224 */ /* 0x000fe400078e0008 */
[----:B------:R-:W-:Y:S01]  /*13000*/  IMAD.MOV.U32 R12, RZ, RZ, 0x7 ;  /* 0x00000007ff0c7424 */ /* 0x000fe200078e00ff */
[----:B------:R-:W-:-:S13]  /*13010*/  IADD3 R2, P1, R32, R14, RZ ;  /* 0x0000000e20027210 */ /* 0x000fda0007f3e0ff */
[----:B------:R-:W-:Y:S05]  /*13020*/  WARPSYNC.COLLECTIVE R15, `(.L_x_171) ;  /* 0x000000000f087348 */ /* 0x000fea0003c00000 */
[----:B------:R0:W1:Y:S02]  /*13030*/  SHFL.IDX P6, R14, R13, R12, R11 ;  /* 0x0000000c0d0e7389 */ /* 0x00006400000c000b */
[----:B01----:R-:W-:Y:S01]  /*13040*/  ENDCOLLECTIVE ;  /* 0x000000000000791b */ /* 0x003fe20003800000 */
.L_x_171:
[----:B------:R-:W-:-:S05]  /*13050*/  IMAD.X R3, RZ, RZ, R3, P1 ;  /* 0x000000ffff037224 */ /* 0x000fca00008e0603 */
[----:B------:R-:W-:Y:S01]  /*13060*/  @!PT LDS RZ, [RZ] ;  /* 0x00000000fffff984 */ /* 0x000fe20000000800 */
[----:B------:R-:W-:Y:S01]  /*13070*/  @!PT LDS RZ, [RZ] ;  /* 0x00000000fffff984 */ /* 0x000fe20000000800 */
[----:B------:R-:W-:Y:S01]  /*13080*/  @!PT LDS RZ, [RZ] ;  /* 0x00000000fffff984 */ /* 0x000fe20000000800 */
[----:B------:R0:W-:Y:S04]  /*13090*/  LDGSTS.E.BYPASS.LTC128B.128 [R7+0x13400], desc[UR46][R2.64], !P3 ;  /* 0x1340000002077fae */ /* 0x0001e8000d901d6e */
[----:B------:R0:W-:Y:S01]  /*130a0*/  LDGSTS.E.BYPASS.LTC128B.128 [R7+0x17400], desc[UR46][R2.64+0x80], !P2 ;  /* 0x1740008002077fae */ /* 0x0001e2000d101d6e */
[----:B------:R-:W-:Y:S02]  /*130b0*/  IMAD.MOV.U32 R13, RZ, RZ, R9 ;  /* 0x000000ffff0d7224 */ /* 0x000fe400078e0009 */
[----:B------:R-:W-:-:S07]  /*130c0*/  IMAD.MOV.U32 R8, RZ, RZ, R14 ;  /* 0x000000ffff087224 */ /* 0x000fce00078e000e */
[----:B0-----:R-:W-:Y:S05]  /*130d0*/  WARPSYNC.COLLECTIVE R15, `(.L_x_172) ;  /* 0x000000000f087348 */ /* 0x001fea0003c00000 */
[----:B------:R1:W2:Y:S02]  /*130e0*/  SHFL.IDX P6, R14, R13, R12, R11 ;  /* 0x0000000c0d0e7389 */ /* 0x0002a400000c000b */
[----:B012---:R-:W-:Y:S01]  /*130f0*/  ENDCOLLECTIVE ;  /* 0x000000000000791b */ /* 0x007fe20003800000 */
.L_x_172:
[----:B------:R-:W-:Y:S05]  /*13100*/  BRA `(.L_x_173) ;  /* 0xffffffb400607947 */ /* 0x000fea000383ffff */
.L_x_66:
[----:B--2---:R2:W3:Y:S02]  /*13110*/  SYNCS.PHASECHK.TRANS64.TRYWAIT P1, [R4+URZ+0x38840], R21 ;  /* 0x03884015040075a7 */ /* 0x0044e4000802017f */
[----:B---3--:R-:W-:Y:S05]  /*13120*/  @!P1 NANOSLEEP.SYNCS 0x989680 ;  /* 0x009896800000995d */ /* 0x008fea0003900000 */
[----:B------:R-:W3:Y:S02]  /*13130*/  @!P1 SYNCS.PHASECHK.TRANS64 P1, [R4+URZ+0x38840], R21 ;  /* 0x03884015040095a7 */ /* 0x000ee4000802007f */
[----:B---3--:R-:W-:Y:S05]  /*13140*/  @!P1 BRA `(.L_x_66) ;  /* 0xfffffffc00f09947 */ /* 0x008fea000383ffff */
[----:B------:R-:W-:Y:S05]  /*13150*/  BRA `(.L_x_174) ;  /* 0xffffffb400a47947 */ /* 0x000fea000383ffff */
.L_x_67:
[----:B------:R-:W-:Y:S01]  /*13160*/  BSSY B0, `(.L_x_175) ;  /* 0x0000008000007945 */ /* 0x000fe20003800000 */
[----:B------:R-:W-:Y:S02]  /*13170*/  IMAD.MOV.U32 R13, RZ, RZ, R6 ;  /* 0x000000ffff0d7224 */ /* 0x000fe400078e0006 */
[----:B------:R-:W-:Y:S02]  /*13180*/  IMAD.MOV.U32 R12, RZ, RZ, RZ ;  /* 0x000000ffff0c7224 */ /* 0x000fe400078e00ff */
[----:B------:R-:W-:Y:S02]  /*13190*/  IMAD.MOV.U32 R11, RZ, RZ, 0x181f ;  /* 0x0000181fff0b7424 */ /* 0x000fe400078e00ff */
[----:B------:R-:W-:-:S07]  /*131a0*/  IMAD.MOV.U32 R15, RZ, RZ, -0x1 ;  /* 0xffffffffff0f7424 */ /* 0x000fce00078e00ff */
[----:B012---:R-:W-:Y:S05]  /*131b0*/  WARPSYNC.COLLECTIVE R15, `(.L_x_176) ;  /* 0x000000000f087348 */ /* 0x007fea0003c00000 */
[----:B------:R3:W4:Y:S02]  /*131c0*/  SHFL.IDX P6, R14, R13, R12, R11 ;  /* 0x0000000c0d0e7389 */ /* 0x00072400000c000b */
[----:B01234-:R-:W-:Y:S01]  /*131d0*/  ENDCOLLECTIVE ;  /* 0x000000000000791b */ /* 0x01ffe20003800000 */
.L_x_176:
[----:B------:R-:W-:Y:S05]  /*131e0*/  BSYNC B0 ;  /* 0x0000000000007941 */ /* 0x000fea0003800000 */
.L_x_175:
        /* <DEDUP_REMOVED lines=9> */
.L_x_177:
[----:B------:R-:W-:Y:S02]  /*13280*/  VIADD R5, R5, UR42 ;  /* 0x0000002a05057c36 */ /* 0x000fe40008000000 */
[----:B------:R-:W-:Y:S02]  /*13290*/  IMAD.MOV.U32 R13, RZ, RZ, R6 ;  /* 0x000000ffff0d7224 */ /* 0x000fe400078e0006 */
[----:B------:R-:W-:Y:S01]  /*132a0*/  IMAD.MOV.U32 R12, RZ, RZ, 0x1 ;  /* 0x00000001ff0c7424 */ /* 0x000fe200078e00ff */
[----:B------:R-:W-:-:S13]  /*132b0*/  IADD3 R2, P1, R32, R14, RZ ;  /* 0x0000000e20027210 */ /* 0x000fda0007f3e0ff */
[----:B------:R-:W-:Y:S05]  /*132c0*/  WARPSYNC.COLLECTIVE R15, `(.L_x_178) ;  /* 0x000000000f087348 */ /* 0x000fea0003c00000 */
[----:B------:R0:W1:Y:S02]  /*132d0*/  SHFL.IDX P6, R14, R13, R12, R11 ;  /* 0x0000000c0d0e7389 */ /* 0x00006400000c000b */
[----:B01----:R-:W-:Y:S01]  /*132e0*/  ENDCOLLECTIVE ;  /* 0x000000000000791b */ /* 0x003fe20003800000 */
.L_x_178:
        /* <DEDUP_REMOVED lines=11> */
.L_x_179:
[----:B------:R-:W-:Y:S02]  /*133a0*/  IMAD.MOV.U32 R13, RZ, RZ, R6 ;  /* 0x000000ffff0d7224 */ /* 0x000fe400078e0006 */
[----:B------:R-:W-:Y:S02]  /*133b0*/  IMAD.MOV.U32 R12, RZ, RZ, 0x2 ;  /* 0x00000002ff0c7424 */ /* 0x000fe400078e00ff */
[----:B------:R-:W-:-:S07]  /*133c0*/  IMAD.MOV.U32 R21, RZ, RZ, R14 ;  /* 0x000000ffff157224 */ /* 0x000fce00078e000e */
[----:B------:R-:W-:Y:S05]  /*133d0*/  WARPSYNC.COLLECTIVE R15, `(.L_x_180) ;  /* 0x000000000f087348 */ /* 0x000fea0003c00000 */
[----:B------:R0:W1:Y:S02]  /*133e0*/  SHFL.IDX P6, R14, R13, R12, R11 ;  /* 0x0000000c0d0e7389 */ /* 0x00006400000c000b */
[----:B01----:R-:W-:Y:S01]  /*133f0*/  ENDCOLLECTIVE ;  /* 0x000000000000791b */ /* 0x003fe20003800000 */
.L_x_180:
[----:B------:R-:W-:-:S05]  /*13400*/  IADD3 R2, P1, R32, R21, RZ ;  /* 0x0000001520027210 */ /* 0x000fca0007f3e0ff */
[----:B------:R-:W-:-:S05]  /*13410*/  IMAD.X R3, RZ, RZ, R8, P1 ;  /* 0x000000ffff037224 */ /* 0x000fca00008e0608 */
[----:B------:R-:W-:Y:S01]  /*13420*/  @!PT LDS RZ, [RZ] ;  /* 0x00000000fffff984 */ /* 0x000fe20000000800 */
[----:B------:R-:W-:Y:S01]  /*13430*/  @!PT LDS RZ, [RZ] ;  /* 0x00000000fffff984 */ /* 0x000fe20000000800 */
[----:B------:R-:W-:Y:S01]  /*13440*/  @!PT LDS RZ, [RZ] ;  /* 0x00000000fffff984 */ /* 0x000fe20000000800 */
[----:B------:R0:W-:Y:S01]  /*13450*/  LDGSTS.E.BYPASS.LTC128B.128 [R5+0x28c00], desc[UR46][R2.64], !P3 ;  /* 0x28c0000002057fae */ /* 0x0001e2000d901d6e */
[----:B------:R-:W-:-:S03]  /*13460*/  IMAD.MOV.U32 R13, RZ, RZ, R7 ;  /* 0x000000ffff0d7224 */ /* 0x000fc600078e0007 */
[----:B------:R0:W-:Y:S01]  /*13470*/  LDGSTS.E.BYPASS.LTC128B.128 [R5+0x2cc00], desc[UR46][R2.64+0x80], !P2 ;  /* 0x2cc0008002057fae */ /* 0x0001e2000d101d6e */
[----:B------:R-:W-:-:S07]  /*13480*/  IMAD.MOV.U32 R9, RZ, RZ, R14 ;  /* 0x000000ffff097224 */ /* 0x000fce00078e000e */
[----:B0-----:R-:W-:Y:S05]  /*13490*/  WARPSYNC.COLLECTIVE R15, `(.L_x_181) ;  /* 0x000000000f087348 */ /* 0x001fea0003c00000 */
[----:B------:R1:W2:Y:S02]  /*134a0*/  SHFL.IDX P6, R14, R13, R12, R11 ;  /* 0x0000000c0d0e7389 */ /* 0x0002a400000c000b */
[----:B012---:R-:W-:Y:S01]  /*134b0*/  ENDCOLLECTIVE ;  /* 0x000000000000791b */ /* 0x007fe20003800000 */
.L_x_181:
[----:B------:R-:W-:Y:S01]  /*134c0*/  MOV R13, R6 ;  /* 0x00000006000d7202 */ /* 0x000fe20000000f00 */
[----:B------:R-:W-:Y:S01]  /*134d0*/  IMAD.MOV.U32 R12, RZ, RZ, 0x3 ;  /* 0x00000003ff0c7424 */ /* 0x000fe200078e00ff */
[----:B------:R-:W-:-:S13]  /*134e0*/  IADD3 R2, P1, R32, R14, RZ ;  /* 0x0000000e20027210 */ /* 0x000fda0007f3e0ff */
[----:B------:R-:W-:Y:S05]  /*134f0*/  WARPSYNC.COLLECTIVE R15, `(.L_x_182) ;  /* 0x000000000f087348 */ /* 0x000fea0003c00000 */
[----:B------:R0:W1:Y:S02]  /*13500*/  SHFL.IDX P6, R14, R13, R12, R11 ;  /* 0x0000000c0d0e7389 */ /* 0x00006400000c000b */
[----:B01----:R-:W-:Y:S01]  /*13510*/  ENDCOLLECTIVE ;  /* 0x000000000000791b */ /* 0x003fe20003800000 */
.L_x_182:
        /* <DEDUP_REMOVED lines=11> */
.L_x_183:
[----:B------:R-:W-:Y:S02]  /*135d0*/  IMAD.MOV.U32 R13, RZ, RZ, R6 ;  /* 0x000000ffff0d7224 */ /* 0x000fe400078e0006 */
[----:B------:R-:W-:Y:S02]  /*135e0*/  IMAD.MOV.U32 R12, RZ, RZ, 0x4 ;  /* 0x00000004ff0c7424 */ /* 0x000fe400078e00ff */
[----:B------:R-:W-:-:S05]  /*135f0*/  IMAD.MOV.U32 R11, RZ, RZ, R14 ;  /* 0x000000ffff0b7224 */ /* 0x000fca00078e000e */
[----:B------:R-:W-:Y:S01]  /*13600*/  IADD3 R2, P1, R32, R11, RZ ;  /* 0x0000000b20027210 */ /* 0x000fe20007f3e0ff */
[----:B------:R-:W-:-:S04]  /*13610*/  IMAD.MOV.U32 R11, RZ, RZ, 0x181f ;  /* 0x0000181fff0b7424 */ /* 0x000fc800078e00ff */
[----:B------:R-:W-:-:S08]  /*13620*/  IMAD.X R3, RZ, RZ, R8, P1 ;  /* 0x000000ffff037224 */ /* 0x000fd000008e0608 */
[----:B------:R-:W-:Y:S05]  /*13630*/  WARPSYNC.COLLECTIVE R15, `(.L_x_184) ;  /* 0x000000000f087348 */ /* 0x000fea0003c00000 */
[----:B------:R0:W1:Y:S02]  /*13640*/  SHFL.IDX P6, R14, R13, R12, R11 ;  /* 0x0000000c0d0e7389 */ /* 0x00006400000c000b */
[----:B01----:R-:W-:Y:S01]  /*13650*/  ENDCOLLECTIVE ;  /* 0x000000000000791b */ /* 0x003fe20003800000 */
.L_x_184:
        /* <DEDUP_REMOVED lines=10> */
.L_x_185:
[----:B------:R-:W-:Y:S02]  /*13700*/  IMAD.MOV.U32 R13, RZ, RZ, R6 ;  /* 0x000000ffff0d7224 */ /* 0x000fe400078e0006 */
[----:B------:R-:W-:Y:S02]  /*13710*/  IMAD.MOV.U32 R12, RZ, RZ, 0x5 ;  /* 0x00000005ff0c7424 */ /* 0x000fe400078e00ff */
[----:B------:R-:W-:-:S07]  /*13720*/  IMAD.MOV.U32 R21, RZ, RZ, R14 ;  /* 0x000000ffff157224 */ /* 0x000fce00078e000e */
[----:B------:R-:W-:Y:S05]  /*13730*/  WARPSYNC.COLLECTIVE R15, `(.L_x_186) ;  /* 0x000000000f087348 */ /* 0x000fea0003c00000 */
[----:B------:R0:W1:Y:S02]  /*13740*/  SHFL.IDX P6, R14, R13, R12, R11 ;  /* 0x0000000c0d0e7389 */ /* 0x00006400000c000b */
[----:B01----:R-:W-:Y:S01]  /*13750*/  ENDCOLLECTIVE ;  /* 0x000000000000791b */ /* 0x003fe20003800000 */
.L_x_186:
        /* <DEDUP_REMOVED lines=8> */
[----:B------:R-:W-:-:S07]  /*137e0*/  MOV R9, R14 ;  /* 0x0000000e00097202 */ /* 0x000fce0000000f00 */
[----:B0-----:R-:W-:Y:S05]  /*137f0*/  WARPSYNC.COLLECTIVE R15, `(.L_x_187) ;  /* 0x000000000f087348 */ /* 0x001fea0003c00000 */
[----:B------:R1:W2:Y:S02]  /*13800*/  SHFL.IDX P6, R14, R13, R12, R11 ;  /* 0x0000000c0d0e7389 */ /* 0x0002a400000c000b */
[----:B012---:R-:W-:Y:S01]  /*13810*/  ENDCOLLECTIVE ;  /* 0x000000000000791b */ /* 0x007fe20003800000 */
.L_x_187:
[----:B------:R-:W-:Y:S02]  /*13820*/  IMAD.MOV.U32 R13, RZ, RZ, R6 ;  /* 0x000000ffff0d7224 */ /* 0x000fe400078e0006 */
[----:B------:R-:W-:Y:S01]  /*13830*/  IMAD.MOV.U32 R12, RZ, RZ, 0x6 ;  /* 0x00000006ff0c7424 */ /* 0x000fe200078e00ff */
[----:B------:R-:W-:-:S13]  /*13840*/  IADD3 R2, P1, R32, R14, RZ ;  /* 0x0000000e20027210 */ /* 0x000fda0007f3e0ff */
[----:B------:R-:W-:Y:S05]  /*13850*/  WARPSYNC.COLLECTIVE R15, `(.L_x_188) ;  /* 0x000000000f087348 */ /* 0x000fea0003c00000 */
[----:B------:R0:W1:Y:S02]  /*13860*/  SHFL.IDX P6, R14, R13, R12, R11 ;  /* 0x0000000c0d0e7389 */ /* 0x00006400000c000b */
[----:B01----:R-:W-:Y:S01]  /*13870*/  ENDCOLLECTIVE ;  /* 0x000000000000791b */ /* 0x003fe20003800000 */
.L_x_188:
        /* <DEDUP_REMOVED lines=11> */
.L_x_189:
        /* <DEDUP_REMOVED lines=9> */
.L_x_190:
        /* <DEDUP_REMOVED lines=10> */
.L_x_191:
[----:B------:R-:W-:Y:S05]  /*13a60*/  BRA `(.L_x_192) ;  /* 0xffffffb0007c7947 */ /* 0x000fea000383ffff */
.L_x_70:
[----:B0-----:R0:W2:Y:S02]  /*13a70*/  SYNCS.PHASECHK.TRANS64.TRYWAIT P2, [R18+URZ+0x38870], R3 ;  /* 0x03887003120075a7 */ /* 0x0010a4000804017f */
[----:B--2---:R-:W-:Y:S05]  /*13a80*/  @!P2 NANOSLEEP.SYNCS 0x989680 ;  /* 0x009896800000a95d */ /* 0x004fea0003900000 */
[----:B------:R-:W2:Y:S02]  /*13a90*/  @!P2 SYNCS.PHASECHK.TRANS64 P2, [R18+URZ+0x38870], R3 ;  /* 0x038870031200a5a7 */ /* 0x000ea4000804007f */
[----:B--2---:R-:W-:Y:S05]  /*13aa0*/  @!P2 BRA `(.L_x_70) ;  /* 0xfffffffc00f0a947 */ /* 0x004fea000383ffff */
[----:B------:R-:W-:Y:S05]  /*13ab0*/  BRA `(.L_x_193) ;  /* 0xffffffb000d87947 */ /* 0x000fea000383ffff */
.L_x_72:
[----:B0-----:R0:W2:Y:S02]  /*13ac0*/  SYNCS.PHASECHK.TRANS64.TRYWAIT P2, [R18+URZ+0x38860], R5 ;  /* 0x03886005120075a7 */ /* 0x0010a4000804017f */
[----:B--2---:R-:W-:Y:S05]  /*13ad0*/  @!P2 NANOSLEEP.SYNCS 0x989680 ;  /* 0x009896800000a95d */ /* 0x004fea0003900000 */
[----:B------:R-:W2:Y:S02]  /*13ae0*/  @!P2 SYNCS.PHASECHK.TRANS64 P2, [R18+URZ+0x38860], R5 ;  /* 0x038860051200a5a7 */ /* 0x000ea4000804007f */
[----:B--2---:R-:W-:Y:S05]  /*13af0*/  @!P2 BRA `(.L_x_72) ;  /* 0xfffffffc00f0a947 */ /* 0x004fea000383ffff */
[----:B------:R-:W-:Y:S05]  /*13b00*/  BRA `(.L_x_194) ;  /* 0xffffffb000e87947 */ /* 0x000fea000383ffff */
.L_x_79:
[----:B0-----:R0:W2:Y:S02]  /*13b10*/  SYNCS.PHASECHK.TRANS64.TRYWAIT P0, [R18+URZ+0x38870], R3 ;  /* 0x03887003120075a7 */ /* 0x0010a4000800017f */
[----:B--2---:R-:W-:Y:S05]  /*13b20*/  @!P0 NANOSLEEP.SYNCS 0x989680 ;  /* 0x009896800000895d */ /* 0x004fea0003900000 */
[----:B------:R-:W2:Y:S02]  /*13b30*/  @!P0 SYNCS.PHASECHK.TRANS64 P0, [R18+URZ+0x38870], R3 ;  /* 0x03887003120085a7 */ /* 0x000ea4000800007f */
[----:B--2---:R-:W-:Y:S05]  /*13b40*/  @!P0 BRA `(.L_x_79) ;  /* 0xfffffffc00f08947 */ /* 0x004fea000383ffff */
[----:B------:R-:W-:Y:S05]  /*13b50*/  BRA `(.L_x_195) ;  /* 0xffffffbc00547947 */ /* 0x000fea000383ffff */
.L_x_81:
[----:B0-----:R0:W2:Y:S02]  /*13b60*/  SYNCS.PHASECHK.TRANS64.TRYWAIT P0, [R18+URZ+0x38860], R3 ;  /* 0x03886003120075a7 */ /* 0x0010a4000800017f */
[----:B--2---:R-:W-:Y:S05]  /*13b70*/  @!P0 NANOSLEEP.SYNCS 0x989680 ;  /* 0x009896800000895d */ /* 0x004fea0003900000 */
[----:B------:R-:W2:Y:S02]  /*13b80*/  @!P0 SYNCS.PHASECHK.TRANS64 P0, [R18+URZ+0x38860], R3 ;  /* 0x03886003120085a7 */ /* 0x000ea4000800007f */
[----:B--2---:R-:W-:Y:S05]  /*13b90*/  @!P0 BRA `(.L_x_81) ;  /* 0xfffffffc00f08947 */ /* 0x004fea000383ffff */
[----:B------:R-:W-:Y:S05]  /*13ba0*/  BRA `(.L_x_196) ;  /* 0xffffffbc006c7947 */ /* 0x000fea000383ffff */
.L_x_84:
[----:B-1----:R1:W2:Y:S02]  /*13bb0*/  SYNCS.PHASECHK.TRANS64.TRYWAIT P0, [R5+URZ+0x38820], R2 ;  /* 0x03882002050075a7 */ /* 0x0022a4000800017f */
[----:B--2---:R-:W-:Y:S05]  /*13bc0*/  @!P0 NANOSLEEP.SYNCS 0x989680 ;  /* 0x009896800000895d */ /* 0x004fea0003900000 */
[----:B------:R-:W2:Y:S02]  /*13bd0*/  @!P0 SYNCS.PHASECHK.TRANS64 P0, [R5+URZ+0x38820], R2 ;  /* 0x03882002050085a7 */ /* 0x000ea4000800007f */
[----:B--2---:R-:W-:Y:S05]  /*13be0*/  @!P0 BRA `(.L_x_84) ;  /* 0xfffffffc00f08947 */ /* 0x004fea000383ffff */
[----:B------:R-:W-:Y:S05]  /*13bf0*/  BRA `(.L_x_197) ;  /* 0xffffffc400b87947 */ /* 0x000fea000383ffff */
.L_x_86:
[----:B-1----:R1:W2:Y:S02]  /*13c00*/  SYNCS.PHASECHK.TRANS64.TRYWAIT P1, [R4+URZ+0x38840], R3 ;  /* 0x03884003040075a7 */ /* 0x0022a4000802017f */
[----:B--2---:R-:W-:Y:S05]  /*13c10*/  @!P1 NANOSLEEP.SYNCS 0x989680 ;  /* 0x009896800000995d */ /* 0x004fea0003900000 */
[----:B------:R-:W2:Y:S02]  /*13c20*/  @!P1 SYNCS.PHASECHK.TRANS64 P1, [R4+URZ+0x38840], R3 ;  /* 0x03884003040095a7 */ /* 0x000ea4000802007f */
[----:B--2---:R-:W-:Y:S05]  /*13c30*/  @!P1 BRA `(.L_x_86) ;  /* 0xfffffffc00f09947 */ /* 0x004fea000383ffff */
[----:B------:R-:W-:Y:S05]  /*13c40*/  BRA `(.L_x_198) ;  /* 0xffffffc400f47947 */ /* 0x000fea000383ffff */
.L_x_88:
[----:B--2---:R2:W3:Y:S02]  /*13c50*/  SYNCS.PHASECHK.TRANS64.TRYWAIT P1, [R5+URZ+0x38840], R0 ;  /* 0x03884000050075a7 */ /* 0x0044e4000802017f */
[----:B---3--:R-:W-:Y:S05]  /*13c60*/  @!P1 NANOSLEEP.SYNCS 0x989680 ;  /* 0x009896800000995d */ /* 0x008fea0003900000 */
[----:B------:R-:W3:Y:S02]  /*13c70*/  @!P1 SYNCS.PHASECHK.TRANS64 P1, [R5+URZ+0x38840], R0 ;  /* 0x03884000050095a7 */ /* 0x000ee4000802007f */
[----:B---3--:R-:W-:Y:S05]  /*13c80*/  @!P1 BRA `(.L_x_88) ;  /* 0xfffffffc00f09947 */ /* 0x008fea000383ffff */
[----:B------:R-:W-:Y:S05]  /*13c90*/  BRA `(.L_x_199) ;  /* 0xffffffc800007947 */ /* 0x000fea000383ffff */
.L_x_90:
[----:B---3--:R3:W4:Y:S02]  /*13ca0*/  SYNCS.PHASECHK.TRANS64.TRYWAIT P1, [R4+URZ+0x38860], R3 ;  /* 0x03886003040075a7 */ /* 0x008724000802017f */
[----:B----4-:R-:W-:Y:S05]  /*13cb0*/  @!P1 NANOSLEEP.SYNCS 0x989680 ;  /* 0x009896800000995d */ /* 0x010fea0003900000 */
[----:B------:R-:W4:Y:S02]  /*13cc0*/  @!P1 SYNCS.PHASECHK.TRANS64 P1, [R4+URZ+0x38860], R3 ;  /* 0x03886003040095a7 */ /* 0x000f24000802007f */
[----:B----4-:R-:W-:Y:S05]  /*13cd0*/  @!P1 BRA `(.L_x_90) ;  /* 0xfffffffc00f09947 */ /* 0x010fea000383ffff */
[----:B------:R-:W-:Y:S05]  /*13ce0*/  BRA `(.L_x_200) ;  /* 0xffffffc400fc7947 */ /* 0x000fea000383ffff */
.L_x_92:
[----:B----4-:R4:W0:Y:S02]  /*13cf0*/  SYNCS.PHASECHK.TRANS64.TRYWAIT P1, [R5+URZ+0x38860], R0 ;  /* 0x03886000050075a7 */ /* 0x010824000802017f */
[----:B0-----:R-:W-:Y:S05]  /*13d00*/  @!P1 NANOSLEEP.SYNCS 0x989680 ;  /* 0x009896800000995d */ /* 0x001fea0003900000 */
[----:B------:R-:W0:Y:S02]  /*13d10*/  @!P1 SYNCS.PHASECHK.TRANS64 P1, [R5+URZ+0x38860], R0 ;  /* 0x03886000050095a7 */ /* 0x000e24000802007f */
[----:B0-----:R-:W-:Y:S05]  /*13d20*/  @!P1 BRA `(.L_x_92) ;  /* 0xfffffffc00f09947 */ /* 0x001fea000383ffff */
[----:B------:R-:W-:Y:S05]  /*13d30*/  BRA `(.L_x_201) ;  /* 0xffffffc400f87947 */ /* 0x000fea000383ffff */
.L_x_94:
[----:B------:R0:W0:Y:S02]  /*13d40*/  SYNCS.PHASECHK.TRANS64.TRYWAIT P1, [R4+URZ+0x38880], R3 ;  /* 0x03888003040075a7 */ /* 0x000024000802017f */
[----:B0-----:R-:W-:Y:S05]  /*13d50*/  @!P1 NANOSLEEP.SYNCS 0x989680 ;  /* 0x009896800000995d */ /* 0x001fea0003900000 */
[----:B------:R-:W0:Y:S02]  /*13d60*/  @!P1 SYNCS.PHASECHK.TRANS64 P1, [R4+URZ+0x38880], R3 ;  /* 0x03888003040095a7 */ /* 0x000e24000802007f */
[----:B0-----:R-:W-:Y:S05]  /*13d70*/  @!P1 BRA `(.L_x_94) ;  /* 0xfffffffc00f09947 */ /* 0x001fea000383ffff */
[----:B------:R-:W-:Y:S05]  /*13d80*/  BRA `(.L_x_202) ;  /* 0xffffffc400f47947 */ /* 0x000fea000383ffff */
.L_x_203:
[----:B------:R-:W-:-:S00]  /*13d90*/  BRA `(.L_x_203) ;  /* 0xfffffffc00fc7947 */ /* 0x000fc0000383ffff */
[----:B------:R-:W-:-:S00]  /*13da0*/  NOP ;  /* 0x0000000000007918 */ /* 0x000fc00000000000 */
        /* <DEDUP_REMOVED lines=13> */
.L_x_16266:


//--------------------- .text._ZN7cutlass13device_kernelIN5flash11enable_sm90INS1_16FlashAttnFwdSm90INS1_25CollectiveMainloopFwdSm90ILi2EN4cute5tupleIJNS5_1CILi1EEES8_S8_EEENS6_IJNS7_ILi128EEESA_NS7_ILi256EEEEEELi256ENS_12float_e4m3_tEfNS_4arch4Sm90ELb0ELb0ELb1ELb1ELb1ELb0ELb0ELb1ELb0ELb1ELb1ELb0EEENS1_21CollectiveEpilogueFwdINS6_IJSA_SB_SA_EEES9_NS_10bfloat16_tESF_Li256ELb1ELb1ELb1ELb1EEENS1_36VarlenDynamicPersistentTileSchedulerILi128ELi128ELi256ELi128ELb1ELb1ELb1ELb0ELb1ELb1EEEEEEEEEvNT_6ParamsE --------------------------
	.section	.text._ZN7cutlass13device_kernelIN5flash11enable_sm90INS1_16FlashAttnFwdSm90INS1_25CollectiveMainloopFwdSm90ILi2EN4cute5tupleIJNS5_1CILi1EEES8_S8_EEENS6_IJNS7_ILi128EEESA_NS7_ILi256EEEEEELi256ENS_12float_e4m3_tEfNS_4arch4Sm90ELb0ELb0ELb1ELb1ELb1ELb0ELb0ELb1ELb0ELb1ELb1ELb0EEENS1_21CollectiveEpilogueFwdINS6_IJSA_SB_SA_EEES9_NS_10bfloat16_tESF_Li256ELb1ELb1ELb1ELb1EEENS1_36VarlenDynamicPersistentTileSchedulerILi128ELi128ELi256ELi128ELb1ELb1ELb1ELb0ELb1ELb1EEEEEEEEEvNT_6ParamsE,"ax",@progbits
	.align	128
.text._ZN7cutlass13device_kernelIN5flash11enable_sm90INS1_16FlashAttnFwdSm90INS1_25CollectiveMainloopFwdSm90ILi2EN4cute5tupleIJNS5_1CILi1EEES8_S8_EEENS6_IJNS7_ILi128EEESA_NS7_ILi256EEEEEELi256ENS_12float_e4m3_tEfNS_4arch4Sm90ELb0ELb0ELb1ELb1ELb1ELb0ELb0ELb1ELb0ELb1ELb1ELb0EEENS1_21CollectiveEpilogueFwdINS6_IJSA_SB_SA_EEES9_NS_10bfloat16_tESF_Li256ELb1ELb1ELb1ELb1EEENS1_36VarlenDynamicPersistentTileSchedulerILi128ELi128ELi256ELi128ELb1ELb1ELb1ELb0ELb1ELb1EEEEEEEEEvNT_6ParamsE:
        .type           _ZN7cutlass13device_kernelIN5flash11enable_sm90INS1_16FlashAttnFwdSm90INS1_25CollectiveMainloopFwdSm90ILi2EN4cute5tupleIJNS5_1CILi1EEES8_S8_EEENS6_IJNS7_ILi128EEESA_NS7_ILi256EEEEEELi256ENS_12float_e4m3_tEfNS_4arch4Sm90ELb0ELb0ELb1ELb1ELb1ELb0ELb0ELb1ELb0ELb1ELb1ELb0EEENS1_21CollectiveEpilogueFwdINS6_IJSA_SB_SA_EEES9_NS_10bfloat16_tESF_Li256ELb1ELb1ELb1ELb1EEENS1_36VarlenDynamicPersistentTileSchedulerILi128ELi128ELi256ELi128ELb1ELb1ELb1ELb0ELb1ELb1EEEEEEEEEvNT_6ParamsE,@function
        .size           _ZN7cutlass13device_kernelIN5flash11enable_sm90INS1_16FlashAttnFwdSm90INS1_25CollectiveMainloopFwdSm90ILi2EN4cute5tupleIJNS5_1CILi1EEES8_S8_EEENS6_IJNS7_ILi128EEESA_NS7_ILi256EEEEEELi256ENS_12float_e4m3_tEfNS_4arch4Sm90ELb0ELb0ELb1ELb1ELb1ELb0ELb0ELb1ELb0ELb1ELb1ELb0EEENS1_21CollectiveEpilogueFwdINS6_IJSA_SB_SA_EEES9_NS_10bfloat16_tESF_Li256ELb1ELb1ELb1ELb1EEENS1_36VarlenDynamicPersistentTileSchedulerILi128ELi128ELi256ELi128ELb1ELb1ELb1ELb0ELb1ELb1EEEEEEEEEvNT_6ParamsE,(.L_x_16267 - _ZN7cutlass13device_kernelIN5flash11enable_sm90INS1_16FlashAttnFwdSm90INS1_25CollectiveMainloopFwdSm90ILi2EN4cute5tupleIJNS5_1CILi1EEES8_S8_EEENS6_IJNS7_ILi128EEESA_NS7_ILi256EEEEEELi256ENS_12float_e4m3_tEfNS_4arch4Sm90ELb0ELb0ELb1ELb1ELb1ELb0ELb0ELb1ELb0ELb1ELb1ELb0EEENS1_21CollectiveEpilogueFwdINS6_IJSA_SB_SA_EEES9_NS_10bfloat16_tESF_Li256ELb1ELb1ELb1ELb1EEENS1_36VarlenDynamicPersistentTileSchedulerILi128ELi128ELi256ELi128ELb1ELb1ELb1ELb0ELb1ELb1EEEEEEEEEvNT_6ParamsE)
        .other          _ZN7cutlass13device_kernelIN5flash11enable_sm90INS1_16FlashAttnFwdSm90INS1_25CollectiveMainloopFwdSm90ILi2EN4cute5tupleIJNS5_1CILi1EEES8_S8_EEENS6_IJNS7_ILi128EEESA_NS7_ILi256EEEEEELi256ENS_12float_e4m3_tEfNS_4arch4Sm90ELb0ELb0ELb1ELb1ELb1ELb0ELb0ELb1ELb0ELb1ELb1ELb0EEENS1_21CollectiveEpilogueFwdINS6_IJSA_SB_SA_EEES9_NS_10bfloat16_tESF_Li256ELb1ELb1ELb1ELb1EEENS1_36VarlenDynamicPersistentTileSchedulerILi128ELi128ELi256ELi128ELb1ELb1ELb1ELb0ELb1ELb1EEEEEEEEEvNT_6ParamsE,@"STO_CUDA_ENTRY STV_DEFAULT"
_ZN7cutlass13device_kernelIN5flash11enable_sm90INS1_16FlashAttnFwdSm90INS1_25CollectiveMainloopFwdSm90ILi2EN4cute5tupleIJNS5_1CILi1EEES8_S8_EEENS6_IJNS7_ILi128EEESA_NS7_ILi256EEEEEELi256ENS_12float_e4m3_tEfNS_4arch4Sm90ELb0ELb0ELb1ELb1ELb1ELb0ELb0ELb1ELb0ELb1ELb1ELb0EEENS1_21CollectiveEpilogueFwdINS6_IJSA_SB_SA_EEES9_NS_10bfloat16_tESF_Li256ELb1ELb1ELb1ELb1EEENS1_36VarlenDynamicPersistentTileSchedulerILi128ELi128ELi256ELi128ELb1ELb1ELb1ELb0ELb1ELb1EEEEEEEEEvNT_6ParamsE:
        /* <DEDUP_REMOVED lines=45> */
.L_x_204:
        /* <DEDUP_REMOVED lines=22> */
.L_x_205:
        /* <DEDUP_REMOVED lines=18> */
.L_x_206:
        /* <DEDUP_REMOVED lines=22> */
.L_x_207:
[----:B------:R-:W5:Y:S01]  /*06b0*/  SHFL.IDX PT, R3, R0, RZ, 0x1f ;  /* 0x00001fff00037589 */ /* 0x000f6200000e0000 */
[----:B------:R-:W-:Y:S01]  /*06c0*/  R2UR UR9, R4 ;  /* 0x00000000040972ca */ /* 0x000fe200000e0000 */
[----:B------:R-:W-:Y:S01]  /*06d0*/  NOP ;  /* 0x0000000000007918 */ /* 0x000fe20000000000 */
[----:B------:R-:W0:Y:S01]  /*06e0*/  S2R R2, SR_CgaCtaId ;  /* 0x0000000000027919 */ /* 0x000e220000008800 */
[----:B-----5:R-:W-:-:S13]  /*06f0*/  ISETP.NE.AND P0, PT, R3, RZ, PT ;  /* 0x000000ff0300720c */ /* 0x020fda0003f05270 */
[----:B0-----:R-:W-:Y:S05]  /*0700*/  @P0 BRA `(.L_x_208) ;  /* 0x0000000000480947 */ /* 0x001fea0003800000 */
[----:B-1----:R-:W0:Y:S01]  /*0710*/  S2UR UR5, SR_CgaCtaId ;  /* 0x00000000000579c3 */ /* 0x002e220000008800 */
[----:B------:R-:W-:Y:S01]  /*0720*/  UMOV UR4, 0x400 ;  /* 0x0000040000047882 */ /* 0x000fe20000000000 */
[----:B------:R-:W-:Y:S01]  /*0730*/  UMOV UR6, 0x1 ;  /* 0x0000000100067882 */ /* 0x000fe20000000000 */
[----:B------:R-:W-:Y:S01]  /*0740*/  UMOV UR7, 0x2 ;  /* 0x0000000200077882 */ /* 0x000fe20000000000 */
[----:B------:R-:W-:Y:S01]  /*0750*/  ELECT P0, URZ, PT ;  /* 0x00000000003f782f */ /* 0x000fe20003800000 */
[----:B0-----:R-:W-:Y:S02]  /*0760*/  ULEA UR8, UR5, UR4, 0x18 ;  /* 0x0000000405087291 */ /* 0x001fe4000f8ec03f */
[----:B------:R-:W-:-:S04]  /*0770*/  UIADD3 UR4, -UR6, 0x100000, URZ ;  /* 0x0010000006047890 */ /* 0x000fc8000fffe13f */
[----:B------:R-:W-:Y:S02]  /*0780*/  USHF.L.U32 UR5, UR4, 0xb, URZ ;  /* 0x0000000b04057899 */ /* 0x000fe4000800063f */
[----:B------:R-:W-:Y:S02]  /*0790*/  USHF.L.U32 UR4, UR4, 0x1, URZ ;  /* 0x0000000104047899 */ /* 0x000fe4000800063f */
[----:B------:R-:W-:-:S04]  /*07a0*/  UIADD3 UR6, -UR7, 0x100000, URZ ;  /* 0x0010000007067890 */ /* 0x000fc8000fffe13f */
[----:B------:R-:W-:Y:S02]  /*07b0*/  USHF.L.U32 UR7, UR6, 0xb, URZ ;  /* 0x0000000b06077899 */ /* 0x000fe4000800063f */
[----:B------:R-:W-:Y:S01]  /*07c0*/  USHF.L.U32 UR6, UR6, 0x1, URZ ;  /* 0x0000000106067899 */ /* 0x000fe2000800063f */
[----:B------:R-:W0:Y:S03]  /*07d0*/  FENCE.VIEW.ASYNC.S ;  /* 0x00000000000073c6 */ /* 0x000e260000000000 */
[----:B0-----:R0:W1:Y:S08]  /*07e0*/  SYNCS.EXCH.64 URZ, [UR8+0x388b0], UR4 ;  /* 0x0388b004083f75b2 */ /* 0x0010700008000100 */
[----:B------:R0:W0:Y:S01]  /*07f0*/  SYNCS.EXCH.64 URZ, [UR8+0x388c0], UR6 ;  /* 0x0388c006083f75b2 */ /* 0x0000220008000100 */
[----:B------:R0:W0:Y:S01]  /*0800*/  SYNCS.EXCH.64 URZ, [UR8+0x388b8], UR4 ;  /* 0x0388b804083f75b2 */ /* 0x0000220008000100 */
[----:B------:R0:W0:Y:S01]  /*0810*/  SYNCS.EXCH.64 URZ, [UR8+0x388c8], UR6 ;  /* 0x0388c806083f75b2 */ /* 0x0000220008000100 */
[----:B------:R-:W-:Y:S01]  /*0820*/  NOP ;  /* 0x0000000000007918 */ /* 0x000fe20000000000 */
.L_x_208:
[----:B------:R-:W-:Y:S01]  /*0830*/  UISETP.NE.AND UP0, UPT, UR9, URZ, UPT ;  /* 0x0000003f0900728c */ /* 0x000fe2000bf05270 */
[----:B------:R-:W-:Y:S01]  /*0840*/  NOP ;  /* 0x0000000000007918 */ /* 0x000fe20000000000 */
[----:B------:R-:W-:Y:S01]  /*0850*/  UMOV UR42, 0x1 ;  /* 0x00000001002a7882 */ /* 0x000fe20000000000 */
[----:B------:R-:W-:Y:S01]  /*0860*/  ULDC.64 UR52, c[0x0][0x208] ;  /* 0x0000820000347ab9 */ /* 0x000fe20000000a00 */
[----:B------:R-:W-:Y:S01]  /*0870*/  USEL UR42, UR42, 0x2, !UP0 ;  /* 0x000000022a2a7887 */ /* 0x000fe2000c000000 */
[----:B01234-:R-:W-:Y:S01]  /*0880*/  BAR.SYNC.DEFER_BLOCKING 0x0 ;  /* 0x0000000000007b1d */ /* 0x01ffe20000010000 */
[----:B------:R-:W-:-:S13]  /*0890*/  PLOP3.LUT P0, PT, PT, PT, UP0, 0x80, 0x0 ;  /* 0x000000000000781c */ /* 0x000fda0003f0f008 */
[----:B------:R-:W-:Y:S05]  /*08a0*/  @!P0 BRA `(.L_x_209) ;  /* 0x000000d8007c8947 */ /* 0x000fea0003800000 */
.L_x_210:
[----:B------:R-:W-:-:S08]  /*08b0*/  NOP ;  /* 0x0000000000007918 */ /* 0x000fd00000000000 */
[----:B------:R-:W0:Y:S02]  /*08c0*/  USETMAXREG.TRY_ALLOC.CTAPOOL UP0, 0xe8 ;  /* 0x000000e8000079c8 */ /* 0x000e240008000600 */
[----:B0-----:R-:W-:-:S13]  /*08d0*/  PLOP3.LUT P0, PT, PT, PT, UP0, 0x80, 0x0 ;  /* 0x000000000000781c */ /* 0x001fda0003f0f008 */
[----:B------:R-:W-:Y:S05]  /*08e0*/  @!P0 BRA `(.L_x_210) ;  /* 0xfffffffc00f08947 */ /* 0x000fea000383ffff */
[----:B------:R-:W0:Y:S01]  /*08f0*/  S2R R0, SR_TID.X ;  /* 0x0000000000007919 */ /* 0x000e220000002100 */
[----:B------:R-:W1:Y:S01]  /*0900*/  S2UR UR5, SR_CgaCtaId ;  /* 0x00000000000579c3 */ /* 0x000e620000008800 */
[----:B------:R-:W-:-:S07]  /*0910*/  UMOV UR4, 0x400 ;  /* 0x0000040000047882 */ /* 0x000fce0000000000 */
[----:B------:R-:W-:Y:S06]  /*0920*/  BAR.ARV 0x8, 0x180 ;  /* 0x0206000000007b1d */ /* 0x000fec0000002000 */
[----:B-1----:R-:W-:Y:S01]  /*0930*/  ULEA UR4, UR5, UR4, 0x18 ;  /* 0x0000000405047291 */ /* 0x002fe2000f8ec03f */
[----:B0-----:R-:W-:-:S04]  /*0940*/  SHF.R.U32.HI R0, RZ, 0x7, R0 ;  /* 0x00000007ff007819 */ /* 0x001fc80000011600 */
[----:B------:R-:W-:-:S13]  /*0950*/  ISETP.NE.AND P0, PT, R0, 0x1, PT ;  /* 0x000000010000780c */ /* 0x000fda0003f05270 */
[----:B------:R-:W-:Y:S08]  /*0960*/  @!P0 BAR.ARV 0x9, 0x100 ;  /* 0x0244000000008b1d */ /* 0x000ff00000002000 */
[----:B------:R-:W-:Y:S06]  /*0970*/  BAR.SYNC.DEFER_BLOCKING 0x5, 0x180 ;  /* 0x0146000000007b1d */ /* 0x000fec0000010000 */
[----:B------:R-:W0:Y:S01]  /*0980*/  LDS.128 R8, [UR4+0x388d0] ;  /* 0x0388d004ff087984 */ /* 0x000e220008000c00 */
[----:B------:R-:W-:Y:S01]  /*0990*/  ULDC UR4, c[0x0][0xc3c] ;  /* 0x00030f0000047ab9 */ /* 0x000fe20000000800 */
[----:B------:R-:W-:Y:S06]  /*09a0*/  BAR.ARV 0x4, 0x180 ;  /* 0x0106000000007b1d */ /* 0x000fec0000002000 */
[----:B0-----:R-:W-:-:S13]  /*09b0*/  ISETP.GE.AND P0, PT, R11, UR4, PT ;  /* 0x000000040b007c0c */ /* 0x001fda000bf06270 */
[----:B------:R-:W-:Y:S05]  /*09c0*/  @P0 EXIT ;  /* 0x000000000000094d */ /* 0x000fea0003800000 */
[----:B------:R-:W0:Y:S01]  /*09d0*/  S2R R0, SR_TID.X ;  /* 0x0000000000007919 */ /* 0x000e220000002100 */
[----:B------:R-:W-:Y:S01]  /*09e0*/  R2UR UR7, R11 ;  /* 0x000000000b0772ca */ /* 0x000fe200000e0000 */
[----:B------:R-:W-:Y:S01]  /*09f0*/  ULOP3.LUT UR47, UR42, 0x1, URZ, 0xfc, !UPT ;  /* 0x000000012a2f7892 */ /* 0x000fe2000f8efc3f */
[----:B------:R-:W-:Y:S01]  /*0a00*/  R2UR UR6, R9 ;  /* 0x00000000090672ca */ /* 0x000fe200000e0000 */
[----:B------:R-:W-:Y:S01]  /*0a10*/  UMOV UR46, URZ ;  /* 0x0000003f002e7c82 */ /* 0x000fe20008000000 */
[----:B------:R-:W-:Y:S01]  /*0a20*/  R2UR UR5, R10 ;  /* 0x000000000a0572ca */ /* 0x000fe200000e0000 */
[----:B------:R-:W-:Y:S01]  /*0a30*/  UMOV UR45, URZ ;  /* 0x0000003f002d7c82 */ /* 0x000fe20008000000 */
[----:B------:R-:W-:Y:S01]  /*0a40*/  UMOV UR44, URZ ;  /* 0x0000003f002c7c82 */ /* 0x000fe20008000000 */
[----:B0-----:R-:W-:-:S05]  /*0a50*/  VIADD R0, R0, 0xffffff80 ;  /* 0xffffff8000007836 */ /* 0x001fca0000000000 */
[----:B------:R-:W-:-:S04]  /*0a60*/  SHF.R.S32.HI R3, RZ, 0x1f, R0 ;  /* 0x0000001fff037819 */ /* 0x000fc80000011400 */
[CC--:B------:R-:W-:Y:S02]  /*0a70*/  LEA.HI R2, R3.reuse, R0.reuse, RZ, 0x7 ;  /* 0x0000000003027211 */ /* 0x0c0fe400078f38ff */
[----:B------:R-:W-:Y:S02]  /*0a80*/  LEA.HI R4, R3, R0, RZ, 0x5 ;  /* 0x0000000003047211 */ /* 0x000fe400078f28ff */
[----:B------:R-:W-:-:S03]  /*0a90*/  LOP3.LUT R5, R2, 0xffffff80, RZ, 0xc0, !PT ;  /* 0xffffff8002057812 */ /* 0x000fc600078ec0ff */
[----:B------:R-:W-:Y:S02]  /*0aa0*/  IMAD.SHL.U32 R6, R4, 0x20, RZ ;  /* 0x0000002004067824 */ /* 0x000fe400078e00ff */
[----:B------:R-:W-:Y:S01]  /*0ab0*/  IMAD.IADD R13, R0, 0x1, -R5 ;  /* 0x00000001000d7824 */ /* 0x000fe200078e0a05 */
[CC--:B------:R-:W-:Y:S02]  /*0ac0*/  LEA.HI R5, R3.reuse, R0.reuse, RZ, 0x2 ;  /* 0x0000000003057211 */ /* 0x0c0fe400078f10ff */
[----:B------:R-:W-:Y:S02]  /*0ad0*/  LEA.HI R3, R3, R0, RZ, 0x4 ;  /* 0x0000000003037211 */ /* 0x000fe400078f20ff */
[----:B------:R-:W-:Y:S01]  /*0ae0*/  SHF.R.S32.HI R8, RZ, 0x1f, R13 ;  /* 0x0000001fff087819 */ /* 0x000fe2000001140d */
[----:B------:R-:W-:Y:S01]  /*0af0*/  STL [R1+0x1c], R13 ;  /* 0x00001c0d01007387 */ /* 0x000fe20000100800 */
[----:B------:R-:W-:Y:S02]  /*0b00*/  LOP3.LUT R11, R5, 0xfffffffc, RZ, 0xc0, !PT ;  /* 0xfffffffc050b7812 */ /* 0x000fe400078ec0ff */
[----:B------:R-:W-:-:S02]  /*0b10*/  LOP3.LUT R5, R3, 0x3fffff0, RZ, 0xc0, !PT ;  /* 0x03fffff003057812 */ /* 0x000fc400078ec0ff */
[----:B------:R-:W-:Y:S01]  /*0b20*/  SHF.R.S32.HI R4, RZ, 0x4, R3 ;  /* 0x00000004ff047819 */ /* 0x000fe20000011403 */
[----:B------:R-:W-:Y:S01]  /*0b30*/  IMAD.IADD R12, R0, 0x1, -R11 ;  /* 0x00000001000c7824 */ /* 0x000fe200078e0a0b */
[----:B------:R-:W-:Y:S01]  /*0b40*/  LEA.HI R9, R8, R13, RZ, 0x2 ;  /* 0x0000000d08097211 */ /* 0x000fe200078f10ff */
[----:B------:R-:W-:Y:S01]  /*0b50*/  IMAD.IADD R5, R0, 0x1, -R5 ;  /* 0x0000000100057824 */ /* 0x000fe200078e0a05 */
[----:B------:R-:W-:Y:S02]  /*0b60*/  LEA.HI R0, R3, R4, RZ, 0x1 ;  /* 0x0000000403007211 */ /* 0x000fe400078f08ff */
[--C-:B------:R-:W-:Y:S02]  /*0b70*/  SHF.R.S32.HI R10, RZ, 0x2, R9.reuse ;  /* 0x00000002ff0a7819 */ /* 0x100fe40000011409 */
[----:B------:R-:W-:Y:S02]  /*0b80*/  SHF.R.S32.HI R7, RZ, 0x1f, R9 ;  /* 0x0000001fff077819 */ /* 0x000fe40000011409 */
[----:B------:R-:W-:-:S02]  /*0b90*/  SHF.R.S32.HI R3, RZ, 0x7, R2 ;  /* 0x00000007ff037819 */ /* 0x000fc40000011402 */
[----:B------:R-:W-:Y:S02]  /*0ba0*/  LEA.HI R11, R7, R10, RZ, 0x3 ;  /* 0x0000000a070b7211 */ /* 0x000fe400078f18ff */
[----:B------:R-:W-:Y:S02]  /*0bb0*/  LEA.HI R2, R2, R3, RZ, 0x1 ;  /* 0x0000000302027211 */ /* 0x000fe400078f08ff */
[----:B------:R-:W-:Y:S02]  /*0bc0*/  LOP3.LUT R6, R6, 0xfffffc00, RZ, 0xc0, !PT ;  /* 0xfffffc0006067812 */ /* 0x000fe400078ec0ff */
[----:B------:R-:W-:Y:S02]  /*0bd0*/  LOP3.LUT R7, R0, 0x1ffffffe, RZ, 0xc0, !PT ;  /* 0x1ffffffe00077812 */ /* 0x000fe400078ec0ff */
[----:B------:R-:W-:Y:S01]  /*0be0*/  LOP3.LUT R11, R11, 0xfffffff8, RZ, 0xc0, !PT ;  /* 0xfffffff80b0b7812 */ /* 0x000fe200078ec0ff */
[----:B------:R-:W-:Y:S01]  /*0bf0*/  IMAD R6, R5, 0x40, R6 ;  /* 0x0000004005067824 */ /* 0x000fe200078e0206 */
[----:B------:R-:W-:Y:S01]  /*0c00*/  LEA.HI R8, R8, R13, RZ, 0x5 ;  /* 0x0000000d08087211 */ /* 0x000fe200078f28ff */
[----:B------:R-:W-:Y:S01]  /*0c10*/  IMAD.IADD R7, R4, 0x1, -R7 ;  /* 0x0000000104077824 */ /* 0x000fe200078e0a07 */
[----:B------:R-:W-:Y:S01]  /*0c20*/  LOP3.LUT R2, R2, 0x3fffffe, RZ, 0xc0, !PT ;  /* 0x03fffffe02027812 */ /* 0x000fe200078ec0ff */
[----:B------:R-:W-:Y:S01]  /*0c30*/  IMAD.IADD R11, R10, 0x1, -R11 ;  /* 0x000000010a0b7824 */ /* 0x000fe200078e0a0b */
[----:B------:R-:W-:-:S02]  /*0c40*/  LEA.HI R0, R12, R12, RZ, 0x1 ;  /* 0x0000000c0c007211 */ /* 0x000fc400078f08ff */
[----:B------:R-:W-:Y:S01]  /*0c50*/  SHF.R.S32.HI R8, RZ, 0x5, R8 ;  /* 0x00000005ff087819 */ /* 0x000fe20000011408 */
[----:B------:R-:W-:Y:S01]  /*0c60*/  IMAD.IADD R2, R3, 0x1, -R2 ;  /* 0x0000000103027824 */ /* 0x000fe200078e0a02 */
[----:B------:R-:W-:Y:S01]  /*0c70*/  LOP3.LUT R3, R0, 0x1ffffffe, RZ, 0xc0, !PT ;  /* 0x1ffffffe00037812 */ /* 0x000fe200078ec0ff */
[----:B------:R-:W-:Y:S01]  /*0c80*/  IMAD R0, R7, 0x8, R6 ;  /* 0x0000000807007824 */ /* 0x000fe200078e0206 */
[----:B------:R-:W-:Y:S01]  /*0c90*/  LOP3.LUT R9, R9, 0x7ffffffc, RZ, 0xc0, !PT ;  /* 0x7ffffffc09097812 */ /* 0x000fe200078ec0ff */
[----:B------:R-:W-:Y:S02]  /*0ca0*/  IMAD R11, R8, 0x10, R11 ;  /* 0x00000010080b7824 */ /* 0x000fe400078e020b */
[----:B------:R-:W-:Y:S01]  /*0cb0*/  IMAD.IADD R3, R12, 0x1, -R3 ;  /* 0x000000010c037824 */ /* 0x000fe200078e0a03 */
[----:B------:R0:W-:Y:S01]  /*0cc0*/  STL [R1+0x28], R0 ;  /* 0x0000280001007387 */ /* 0x0001e20000100800 */
[----:B------:R-:W-:-:S04]  /*0cd0*/  IMAD.IADD R9, R13, 0x1, -R9 ;  /* 0x000000010d097824 */ /* 0x000fc800078e0a09 */
[----:B------:R-:W-:-:S04]  /*0ce0*/  IMAD.SHL.U32 R16, R9, 0x2, RZ ;  /* 0x0000000209107824 */ /* 0x000fc800078e00ff */
[----:B------:R-:W-:Y:S02]  /*0cf0*/  VIADD R20, R16, 0x10 ;  /* 0x0000001010147836 */ /* 0x000fe40000000000 */
[----:B0-----:R-:W-:Y:S02]  /*0d00*/  IMAD R0, R2, 0x40, R11 ;  /* 0x0000004002007824 */ /* 0x001fe400078e020b */
[C---:B------:R-:W-:Y:S01]  /*0d10*/  VIADD R13, R16.reuse, 0x28 ;  /* 0x00000028100d7836 */ /* 0x040fe20000000000 */
[----:B------:R-:W-:Y:S01]  /*0d20*/  SHF.R.S32.HI R2, RZ, 0x1f, R20 ;  /* 0x0000001fff027819 */ /* 0x000fe20000011414 */
[C---:B------:R-:W-:Y:S01]  /*0d30*/  VIADD R5, R16.reuse, 0x40 ;  /* 0x0000004010057836 */ /* 0x040fe20000000000 */
[----:B------:R0:W-:Y:S01]  /*0d40*/  STL [R1+0x20], R0 ;  /* 0x0000200001007387 */ /* 0x0001e20000100800 */
[C---:B------:R-:W-:Y:S01]  /*0d50*/  VIADD R4, R16.reuse, 0x48 ;  /* 0x0000004810047836 */ /* 0x040fe20000000000 */
[----:B------:R-:W-:Y:S01]  /*0d60*/  SHF.R.S32.HI R2, RZ, 0x1f, R13 ;  /* 0x0000001fff027819 */ /* 0x000fe2000001140d */
        /* <DEDUP_REMOVED lines=8> */
[----:B0-----:R-:W-:Y:S01]  /*0df0*/  IMAD R0, R3, 0x8, R0 ;  /* 0x0000000803007824 */ /* 0x001fe200078e0200 */
[----:B------:R-:W-:Y:S01]  /*0e00*/  SHF.R.S32.HI R5, RZ, 0x1f, R227 ;  /* 0x0000001fff057819 */ /* 0x000fe200000114e3 */
        /* <DEDUP_REMOVED lines=38> */
[----:B------:R-:W-:Y:S01]  /*1070*/  VIADD R17, R16, 0xe0 ;  /* 0x000000e010117836 */ /* 0x000fe20000000000 */
[----:B0-----:R-:W-:-:S07]  /*1080*/  SHF.R.S32.HI R2, RZ, 0x1f, R19 ;  /* 0x0000001fff027819 */ /* 0x001fce0000011413 */
.L_x_260:
[----:B------:R-:W-:Y:S01]  /*1090*/  ULDC.64 UR8, c[0x0][0xc88] ;  /* 0x0003220000087ab9 */ /* 0x000fe20000000a00 */
[----:B------:R-:W-:Y:S01]  /*10a0*/  ULDC.64 UR10, c[0x0][0xa20] ;  /* 0x00028800000a7ab9 */ /* 0x000fe20000000a00 */
[----:B------:R-:W-:Y:S02]  /*10b0*/  UIMAD.WIDE UR8, UR7, 0x4, UR8 ;  /* 0x00000004070878a5 */ /* 0x000fe4000f8e0208 */
[----:B------:R-:W-:Y:S01]  /*10c0*/  UISETP.NE.U32.AND UP1, UPT, UR10, URZ, UPT ;  /* 0x0000003f0a00728c */ /* 0x000fe2000bf25070 */
[----:B------:R-:W-:Y:S01]  /*10d0*/  ULDC UR4, c[0x0][0x424] ;  /* 0x0001090000047ab9 */ /* 0x000fe20000000800 */
[----:B------:R-:W-:Y:S02]  /*10e0*/  ULDC UR7, c[0x0][0x2f0] ;  /* 0x0000bc0000077ab9 */ /* 0x000fe40000000800 */
[----:B0-23--:R-:W-:Y:S02]  /*10f0*/  IMAD.U32 R2, RZ, RZ, UR8 ;  /* 0x00000008ff027e24 */ /* 0x00dfe4000f8e00ff */
[----:B------:R-:W-:Y:S01]  /*1100*/  IMAD.U32 R3, RZ, RZ, UR9 ;  /* 0x00000009ff037e24 */ /* 0x000fe2000f8e00ff */
[----:B------:R-:W-:-:S04]  /*1110*/  ULDC.64 UR8, c[0x0][0xa28] ;  /* 0x00028a0000087ab9 */ /* 0x000fc80000000a00 */
[----:B------:R-:W2:Y:S01]  /*1120*/  LDG.E R2, desc[UR52][R2.64] ;  /* 0x0000003402027981 */ /* 0x000ea2000c1e1900 */
[----:B------:R-:W-:Y:S02]  /*1130*/  UISETP.NE.U32.AND UP0, UPT, UR8, URZ, UPT ;  /* 0x0000003f0800728c */ /* 0x000fe4000bf05070 */
[----:B------:R-:W-:Y:S02]  /*1140*/  UISETP.NE.AND.EX UP1, UPT, UR11, URZ, UPT, UP1 ;  /* 0x0000003f0b00728c */ /* 0x000fe4000bf25310 */
[----:B------:R-:W-:-:S04]  /*1150*/  UISETP.NE.AND.EX UP0, UPT, UR9, URZ, UPT, UP0 ;  /* 0x0000003f0900728c */ /* 0x000fc8000bf05300 */
[----:B------:R-:W-:Y:S02]  /*1160*/  PLOP3.LUT P1, PT, PT, PT, UP1, 0x80, 0x0 ;  /* 0x000000000000781c */ /* 0x000fe40003f2f018 */
[----:B------:R-:W-:Y:S02]  /*1170*/  PLOP3.LUT P0, PT, PT, PT, UP0, 0x80, 0x0 ;  /* 0x000000000000781c */ /* 0x000fe40003f0f008 */
[----:B--2---:R-:W-:-:S13]  /*1180*/  R2UR UR36, R2 ;  /* 0x00000000022472ca */ /* 0x004fda00000e0000 */
[----:B------:R-:W-:Y:S02]  /*1190*/  USHF.R.S32.HI UR37, URZ, 0x1f, UR36 ;  /* 0x0000001f3f257899 */ /* 0x000fe40008011424 */
[----:B------:R-:W-:-:S04]  /*11a0*/  @UP0 ULEA UR8, UP2, UR36, UR8, 0x2 ;  /* 0x0000000824080291 */ /* 0x000fc8000f84103f */
[----:B------:R-:W-:Y:S02]  /*11b0*/  @UP0 ULEA.HI.X UR9, UR36, UR9, UR37, 0x2, UP2 ;  /* 0x0000000924090291 */ /* 0x000fe400090f1425 */
[----:B------:R-:W-:Y:S01]  /*11c0*/  @UP1 ULEA UR10, UP0, UR36, UR10, 0x2 ;  /* 0x0000000a240a1291 */ /* 0x000fe2000f80103f */
[----:B------:R-:W-:-:S03]  /*11d0*/  IMAD.U32 R2, RZ, RZ, UR8 ;  /* 0x00000008ff027e24 */ /* 0x000fc6000f8e00ff */
[----:B------:R-:W-:Y:S01]  /*11e0*/  @UP1 ULEA.HI.X UR11, UR36, UR11, UR37, 0x2, UP0 ;  /* 0x0000000b240b1291 */ /* 0x000fe200080f1425 */
[----:B------:R-:W-:Y:S01]  /*11f0*/  IMAD.U32 R3, RZ, RZ, UR9 ;  /* 0x00000009ff037e24 */ /* 0x000fe2000f8e00ff */
[----:B------:R-:W-:Y:S01]  /*1200*/  ULDC.64 UR8, c[0x0][0x418] ;  /* 0x0001060000087ab9 */ /* 0x000fe20000000a00 */
[----:B------:R-:W-:-:S03]  /*1210*/  IMAD.U32 R4, RZ, RZ, UR10 ;  /* 0x0000000aff047e24 */ /* 0x000fc6000f8e00ff */
[----:B------:R-:W-:Y:S01]  /*1220*/  IMAD.U32 R5, RZ, RZ, UR11 ;  /* 0x0000000bff057e24 */ /* 0x000fe2000f8e00ff */
[----:B------:R-:W2:Y:S04]  /*1230*/  @P0 LDG.E R2, desc[UR52][R2.64] ;  /* 0x0000003402020981 */ /* 0x000ea8000c1e1900 */
[----:B------:R-:W3:Y:S01]  /*1240*/  @P1 LDG.E R4, desc[UR52][R4.64] ;  /* 0x0000003404041981 */ /* 0x000ee2000c1e1900 */
[----:B------:R-:W-:Y:S01]  /*1250*/  UISETP.NE.U32.AND UP0, UPT, UR8, URZ, UPT ;  /* 0x0000003f0800728c */ /* 0x000fe2000bf05070 */
[----:B------:R-:W-:Y:S01]  /*1260*/  UMOV UR54, URZ ;  /* 0x0000003f00367c82 */ /* 0x000fe20008000000 */
[----:B------:R-:W-:Y:S02]  /*1270*/  ULOP3.LUT UR8, UR5, 0xff000000, URZ, 0xc0, !UPT ;  /* 0xff00000005087892 */ /* 0x000fe4000f8ec03f */
[----:B------:R-:W-:Y:S01]  /*1280*/  UISETP.NE.AND.EX UP0, UPT, UR9, URZ, UPT, UP0 ;  /* 0x0000003f0900728c */ /* 0x000fe2000bf05300 */
[----:B------:R-:W-:-:S03]  /*1290*/  UMOV UR38, UR6 ;  /* 0x0000000600267c82 */ /* 0x000fc60008000000 */
[----:B------:R-:W-:-:S04]  /*12a0*/  USEL UR4, UR4, 0x1, UP0 ;  /* 0x0000000104047887 */ /* 0x000fc80008000000 */
[----:B------:R-:W-:Y:S01]  /*12b0*/  UIMAD UR4, UR4, UR7, URZ ;  /* 0x00000007040472a4 */ /* 0x000fe2000f8e023f */
[----:B--2---:R-:W-:-:S06]  /*12c0*/  @P0 R2UR UR54, R2 ;  /* 0x00000000023602ca */ /* 0x004fcc00000e0000 */
[----:B---3--:R-:W-:Y:S01]  /*12d0*/  @P1 R2UR UR4, R4 ;  /* 0x00000000040412ca */ /* 0x008fe200000e0000 */
[----:B-1--45:R-:W-:-:S14]  /*12e0*/  @P1 BRA `(.L_x_211) ;  /* 0x0000000000341947 */ /* 0x032fdc0003800000 */
[----:B------:R-:W-:Y:S02]  /*12f0*/  ULDC.64 UR6, c[0x0][0xa08] ;  /* 0x0002820000067ab9 */ /* 0x000fe40000000a00 */
[----:B------:R-:W-:-:S04]  /*1300*/  ISETP.NE.U32.AND P0, PT, RZ, UR6, PT ;  /* 0x00000006ff007c0c */ /* 0x000fc8000bf05070 */
[----:B------:R-:W-:-:S13]  /*1310*/  ISETP.NE.AND.EX P0, PT, RZ, UR7, PT, P0 ;  /* 0x00000007ff007c0c */ /* 0x000fda000bf05300 */
[----:B------:R-:W-:Y:S05]  /*1320*/  @!P0 BRA `(.L_x_211) ;  /* 0x0000000000248947 */ /* 0x000fea0003800000 */
[----:B------:R-:W-:Y:S02]  /*1330*/  ULDC.64 UR6, c[0x0][0xa08] ;  /* 0x0002820000067ab9 */ /* 0x000fe40000000a00 */
[----:B------:R-:W-:-:S06]  /*1340*/  UIMAD.WIDE UR6, UR36, 0x4, UR6 ;  /* 0x00000004240678a5 */ /* 0x000fcc000f8e0206 */
[----:B------:R-:W-:Y:S02]  /*1350*/  IMAD.U32 R2, RZ, RZ, UR6 ;  /* 0x00000006ff027e24 */ /* 0x000fe4000f8e00ff */
[----:B------:R-:W-:-:S05]  /*1360*/  IMAD.U32 R3, RZ, RZ, UR7 ;  /* 0x00000007ff037e24 */ /* 0x000fca000f8e00ff */
[----:B------:R-:W2:Y:S04]  /*1370*/  LDG.E R4, desc[UR52][R2.64] ;  /* 0x0000003402047981 */ /* 0x000ea8000c1e1900 */
[----:B------:R-:W3:Y:S01]  /*1380*/  LDG.E R0, desc[UR52][R2.64+0x4] ;  /* 0x0000043402007981 */ /* 0x000ee2000c1e1900 */
[----:B--2---:R-:W-:Y:S02]  /*1390*/  R2UR UR4, R4 ;  /* 0x00000000040472ca */ /* 0x004fe400000e0000 */
[----:B---3--:R-:W-:-:S13]  /*13a0*/  R2UR UR6, R0 ;  /* 0x00000000000672ca */ /* 0x008fda00000e0000 */
[----:B------:R-:W-:-:S12]  /*13b0*/  UIADD3 UR4, -UR4, UR6, URZ ;  /* 0x0000000604047290 */ /* 0x000fd8000fffe13f */
.L_x_211:
[----:B------:R-:W-:Y:S02]  /*13c0*/  UIADD3 UR54, -UR54, UR4, URZ ;  /* 0x0000000436367290 */ /* 0x000fe4000fffe13f */
[----:B------:R-:W-:Y:S02]  /*13d0*/  ULOP3.LUT UR4, UR5, 0xff0000, URZ, 0xc0, !UPT ;  /* 0x00ff000005047892 */ /* 0x000fe4000f8ec03f */
[----:B------:R-:W-:Y:S02]  /*13e0*/  UISETP.GE.AND UP0, UPT, UR54, 0x1, UPT ;  /* 0x000000013600788c */ /* 0x000fe4000bf06270 */
[----:B------:R-:W-:Y:S02]  /*13f0*/  USHF.R.U32.HI UR8, URZ, 0x8, UR8 ;  /* 0x000000083f087899 */ /* 0x000fe40008011608 */
[----:B------:R-:W-:Y:S02]  /*1400*/  UIADD3 UR6, UR54, 0x7f, URZ ;  /* 0x0000007f36067890 */ /* 0x000fe4000fffe03f */
[----:B------:R-:W-:Y:S01]  /*1410*/  PLOP3.LUT P0, PT, PT, PT, UP0, 0x80, 0x0 ;  /* 0x000000000000781c */ /* 0x000fe20003f0f008 */
[----:B------:R-:W-:-:S02]  /*1420*/  ULEA.HI UR8, UR4, UR8, URZ, 0x10 ;  /* 0x0000000804087291 */ /* 0x000fc4000f8f803f */
[----:B------:R-:W-:Y:S02]  /*1430*/  USHF.R.S32.HI UR4, URZ, 0x1f, UR6 ;  /* 0x0000001f3f047899 */ /* 0x000fe40008011406 */
[----:B------:R-:W-:Y:S02]  /*1440*/  ULOP3.LUT UR39, UR8, 0xff, URZ, 0xc0, !UPT ;  /* 0x000000ff08277892 */ /* 0x000fe4000f8ec03f */
[----:B------:R-:W-:Y:S02]  /*1450*/  ULEA.HI UR6, UR4, UR6, URZ, 0x7 ;  /* 0x0000000604067291 */ /* 0x000fe4000f8f383f */
[----:B------:R-:W-:Y:S01]  /*1460*/  ULOP3.LUT UR40, UR5, 0xffff, URZ, 0xc0, !UPT ;  /* 0x0000ffff05287892 */ /* 0x000fe2000f8ec03f */
[----:B------:R-:W-:Y:S01]  /*1470*/  UMOV UR4, URZ ;  /* 0x0000003f00047c82 */ /* 0x000fe20008000000 */
[----:B------:R-:W-:Y:S02]  /*1480*/  USHF.R.U32.HI UR43, URZ, 0x10, UR8 ;  /* 0x000000103f2b7899 */ /* 0x000fe40008011608 */
[----:B------:R-:W-:Y:S01]  /*1490*/  USHF.R.S32.HI UR9, URZ, 0x7, UR6 ;  /* 0x000000073f097899 */ /* 0x000fe20008011406 */
[----:B------:R-:W-:Y:S11]  /*14a0*/  @!P0 BRA `(.L_x_212) ;  /* 0x0000000000908947 */ /* 0x000ff60003800000 */
[----:B------:R-:W-:Y:S01]  /*14b0*/  UISETP.NE.AND UP0, UPT, UR43, URZ, UPT ;  /* 0x0000003f2b00728c */ /* 0x000fe2000bf05270 */
[----:B------:R-:W-:-:S03]  /*14c0*/  ULDC UR4, c[0x0][0x9f0] ;  /* 0x00027c0000047ab9 */ /* 0x000fc60000000800 */
[----:B------:R-:W-:-:S03]  /*14d0*/  USEL UR10, UR43, UR4, UP0 ;  /* 0x000000042b0a7287 */ /* 0x000fc60008000000 */
[----:B------:R-:W-:Y:S01]  /*14e0*/  UMOV UR4, URZ ;  /* 0x0000003f00047c82 */ /* 0x000fe20008000000 */
[----:B------:R-:W-:Y:S02]  /*14f0*/  UIADD3 UR6, UR9, -0x1, UR10 ;  /* 0xffffffff09067890 */ /* 0x000fe4000fffe00a */
[----:B------:R-:W-:-:S04]  /*1500*/  IMAD.U32 R3, RZ, RZ, UR10 ;  /* 0x0000000aff037e24 */ /* 0x000fc8000f8e00ff */
[----:B------:R-:W-:Y:S01]  /*1510*/  IMAD.U32 R4, RZ, RZ, UR6 ;  /* 0x00000006ff047e24 */ /* 0x000fe2000f8e00ff */
[-C--:B------:R-:W-:Y:S01]  /*1520*/  IABS R0, R3.reuse ;  /* 0x0000000300007213 */ /* 0x080fe20000000000 */
[----:B------:R-:W-:Y:S01]  /*1530*/  ULOP3.LUT UR6, UR6, UR10, URZ, 0x3c, !UPT ;  /* 0x0000000a06067292 */ /* 0x000fe2000f8e3c3f */
[----:B------:R-:W-:Y:S02]  /*1540*/  IABS R5, R3 ;  /* 0x0000000300057213 */ /* 0x000fe40000000000 */
        /* <DEDUP_REMOVED lines=26> */
.L_x_212:
[----:B------:R-:W-:Y:S01]  /*16f0*/  UIMAD UR41, UR39, UR4, URZ ;  /* 0x00000004272972a4 */ /* 0x000fe2000f8e023f */
[----:B------:R-:W-:Y:S01]  /*1700*/  IMAD.U32 R0, RZ, RZ, UR9 ;  /* 0x00000009ff007e24 */ /* 0x000fe2000f8e00ff */
[----:B------:R-:W-:Y:S01]  /*1710*/  PLOP3.LUT P0, PT, PT, PT, PT, 0x80, 0x0 ;  /* 0x000000000000781c */ /* 0x000fe20003f0f070 */
[----:B------:R-:W-:Y:S01]  /*1720*/  IMAD.U32 R3, RZ, RZ, UR4 ;  /* 0x00000004ff037e24 */ /* 0x000fe2000f8e00ff */
[----:B------:R-:W-:Y:S01]  /*1730*/  CS2R R28, SRZ ;  /* 0x00000000001c7805 */ /* 0x000fe2000001ff00 */
[----:B------:R-:W-:Y:S01]  /*1740*/  IMAD.MOV.U32 R172, RZ, RZ, RZ ;  /* 0x000000ffffac7224 */ /* 0x000fe200078e00ff */
[----:B------:R-:W-:Y:S02]  /*1750*/  CS2R R24, SRZ ;  /* 0x0000000000187805 */ /* 0x000fe4000001ff00 */
[----:B------:R-:W-:Y:S02]  /*1760*/  CS2R R30, SRZ ;  /* 0x00000000001e7805 */ /* 0x000fe4000001ff00 */
[----:B------:R-:W-:-:S02]  /*1770*/  VIADDMNMX R0, R3, UR41, R0, PT ;  /* 0x0000002903007c46 */ /* 0x000fc4000b800100 */
[----:B------:R-:W-:Y:S02]  /*1780*/  CS2R R26, SRZ ;  /* 0x00000000001a7805 */ /* 0x000fe4000001ff00 */
[----:B------:R-:W-:Y:S02]  /*1790*/  CS2R R36, SRZ ;  /* 0x0000000000247805 */ /* 0x000fe4000001ff00 */
[----:B------:R-:W-:Y:S02]  /*17a0*/  CS2R R32, SRZ ;  /* 0x0000000000207805 */ /* 0x000fe4000001ff00 */
[----:B------:R-:W-:Y:S01]  /*17b0*/  R2UR UR49, R0 ;  /* 0x00000000003172ca */ /* 0x000fe200000e0000 */
[----:B------:R-:W-:Y:S01]  /*17c0*/  IMAD.MOV.U32 R0, RZ, RZ, RZ ;  /* 0x000000ffff007224 */ /* 0x000fe200078e00ff */
        /* <DEDUP_REMOVED lines=60> */
[----:B------:R-:W-:Y:S06]  /*1b90*/  @!P1 BRA `(.L_x_213) ;  /* 0x0000006400289947 */ /* 0x000fec0003800000 */
[----:B------:R-:W0:Y:S01]  /*1ba0*/  S2R R152, SR_TID.X ;  /* 0x0000000000987919 */ /* 0x000e220000002100 */
[----:B------:R-:W1:Y:S01]  /*1bb0*/  S2UR UR48, SR_CgaCtaId ;  /* 0x00000000003079c3 */ /* 0x000e620000008800 */
[----:B------:R-:W-:Y:S02]  /*1bc0*/  UMOV UR51, 0x400 ;  /* 0x0000040000337882 */ /* 0x000fe40000000000 */
[----:B-1----:R-:W-:-:S04]  /*1bd0*/  ULEA UR51, UR48, UR51, 0x18 ;  /* 0x0000003330337291 */ /* 0x002fc8000f8ec03f */
[----:B------:R-:W-:Y:S01]  /*1be0*/  UIADD3 UR6, UR51, 0x20400, URZ ;  /* 0x0002040033067890 */ /* 0x000fe2000fffe03f */
[----:B0-----:R-:W-:-:S03]  /*1bf0*/  VIADD R0, R152, 0xffffff80 ;  /* 0xffffff8098007836 */ /* 0x001fc60000000000 */
[----:B------:R-:W-:Y:S02]  /*1c00*/  ULOP3.LUT UP0, URZ, UR6, 0x3ff, URZ, 0xc0, !UPT ;  /* 0x000003ff063f7892 */ /* 0x000fe4000f80c03f */
[----:B------:R-:W-:-:S04]  /*1c10*/  SHF.R.S32.HI R3, RZ, 0x1f, R0 ;  /* 0x0000001fff037819 */ /* 0x000fc80000011400 */
[----:B------:R-:W-:Y:S02]  /*1c20*/  PLOP3.LUT P0, PT, PT, PT, UP0, 0x80, 0x0 ;  /* 0x000000000000781c */ /* 0x000fe40003f0f008 */
[----:B------:R-:W-:-:S04]  /*1c30*/  LEA.HI R3, R3, R0, RZ, 0x7 ;  /* 0x0000000003037211 */ /* 0x000fc800078f38ff */
[----:B------:R-:W-:-:S06]  /*1c40*/  SHF.R.S32.HI R3, RZ, 0x7, R3 ;  /* 0x00000007ff037819 */ /* 0x000fcc0000011403 */
[----:B------:R-:W0:Y:S02]  /*1c50*/  SHFL.IDX PT, R3, R3, RZ, 0x1f ;  /* 0x00001fff03037589 */ /* 0x000e2400000e0000 */
[----:B0-----:R-:W-:-:S13]  /*1c60*/  R2UR UR4, R3 ;  /* 0x00000000030472ca */ /* 0x001fda00000e0000 */
        /* <DEDUP_REMOVED lines=23> */
.L_x_214:
[----:B------:R-:W-:Y:S01]  /*1de0*/  ULDC.64 UR6, c[0x0][0x998] ;  /* 0x0002660000067ab9 */ /* 0x000fe20000000a00 */
[----:B------:R-:W-:Y:S01]  /*1df0*/  ULDC.64 UR4, c[0x0][0x990] ;  /* 0x0002640000047ab9 */ /* 0x000fe20000000a00 */
[----:B------:R-:W-:Y:S02]  /*1e00*/  ISETP.NE.U32.AND P1, PT, RZ, UR6, PT ;  /* 0x00000006ff007c0c */ /* 0x000fe4000bf25070 */
[----:B------:R-:W-:Y:S02]  /*1e10*/  ISETP.NE.U32.AND P0, PT, RZ, UR4, PT ;  /* 0x00000004ff007c0c */ /* 0x000fe4000bf05070 */
[----:B------:R-:W-:Y:S02]  /*1e20*/  ISETP.NE.AND.EX P1, PT, RZ, UR7, PT, P1 ;  /* 0x00000007ff007c0c */ /* 0x000fe4000bf25310 */
[----:B------:R-:W-:-:S11]  /*1e30*/  ISETP.NE.AND.EX P0, PT, RZ, UR5, PT, P0 ;  /* 0x00000005ff007c0c */ /* 0x000fd6000bf05300 */
[----:B------:R-:W0:Y:S08]  /*1e40*/  @P1 LDC.64 R8, c[0x0][0x9b8] ;  /* 0x00026e00ff081b82 */ /* 0x000e300000000a00 */
[----:B------:R-:W1:Y:S08]  /*1e50*/  @P0 LDC.64 R6, c[0x0][0x9a8] ;  /* 0x00026a00ff060b82 */ /* 0x000e700000000a00 */
[----:B------:R-:W2:Y:S08]  /*1e60*/  @P0 LDC.64 R10, c[0x0][0x9b0] ;  /* 0x00026c00ff0a0b82 */ /* 0x000eb00000000a00 */
[----:B------:R-:W3:Y:S01]  /*1e70*/  @P1 LDC.64 R12, c[0x0][0x9c0] ;  /* 0x00027000ff0c1b82 */ /* 0x000ee20000000a00 */
[----:B0-----:R-:W-:-:S02]  /*1e80*/  @P1 IMAD R2, R8, UR37, RZ ;  /* 0x0000002508021c24 */ /* 0x001fc4000f8e02ff */
[----:B------:R-:W-:-:S04]  /*1e90*/  @P1 IMAD.WIDE.U32 R4, R8, UR36, RZ ;  /* 0x0000002408041c25 */ /* 0x000fc8000f8e00ff */
[----:B------:R-:W-:Y:S02]  /*1ea0*/  @P1 IMAD R9, R9, UR36, R2 ;  /* 0x0000002409091c24 */ /* 0x000fe4000f8e0202 */
[C---:B-1----:R-:W-:Y:S02]  /*1eb0*/  @P0 IMAD R0, R6.reuse, UR37, RZ ;  /* 0x0000002506000c24 */ /* 0x042fe4000f8e02ff */
[----:B------:R-:W-:-:S04]  /*1ec0*/  @P0 IMAD.WIDE.U32 R2, R6, UR36, RZ ;  /* 0x0000002406020c25 */ /* 0x000fc8000f8e00ff */
[----:B------:R-:W-:Y:S02]  /*1ed0*/  @P0 IMAD R7, R7, UR36, R0 ;  /* 0x0000002407070c24 */ /* 0x000fe4000f8e0200 */
[----:B------:R-:W-:Y:S02]  /*1ee0*/  @P1 IMAD.IADD R5, R5, 0x1, R9 ;  /* 0x0000000105051824 */ /* 0x000fe400078e0209 */
[----:B------:R-:W-:Y:S02]  /*1ef0*/  @P0 IMAD.IADD R3, R3, 0x1, R7 ;  /* 0x0000000103030824 */ /* 0x000fe400078e0207 */
[----:B------:R-:W-:Y:S02]  /*1f00*/  IMAD.MOV.U32 R0, RZ, RZ, 0x3f800000 ;  /* 0x3f800000ff007424 */ /* 0x000fe400078e00ff */
[----:B--2---:R-:W-:-:S04]  /*1f10*/  @P0 IMAD.WIDE.U32 R2, R10, UR40, R2 ;  /* 0x000000280a020c25 */ /* 0x004fc8000f8e0002 */
[----:B---3--:R-:W-:Y:S01]  /*1f20*/  @P1 IMAD.WIDE.U32 R4, R12, UR40, R4 ;  /* 0x000000280c041c25 */ /* 0x008fe2000f8e0004 */
[----:B------:R-:W-:-:S03]  /*1f30*/  @P0 LEA R6, P2, R2, UR4, 0x2 ;  /* 0x0000000402060c11 */ /* 0x000fc6000f8410ff */
[----:B------:R-:W-:Y:S01]  /*1f40*/  @P0 IMAD R7, R11, UR40, R3 ;  /* 0x000000280b070c24 */ /* 0x000fe2000f8e0203 */
[----:B------:R-:W-:Y:S01]  /*1f50*/  @P1 LEA R8, P3, R4, UR6, 0x2 ;  /* 0x0000000604081c11 */ /* 0x000fe2000f8610ff */
[----:B------:R-:W-:-:S03]  /*1f60*/  @P1 IMAD R3, R13, UR40, R5 ;  /* 0x000000280d031c24 */ /* 0x000fc6000f8e0205 */
[----:B------:R-:W-:Y:S02]  /*1f70*/  @P0 LEA.HI.X R7, R2, UR5, R7, 0x2, P2 ;  /* 0x0000000502070c11 */ /* 0x000fe400090f1407 */
[----:B------:R-:W-:Y:S01]  /*1f80*/  @P1 LEA.HI.X R9, R4, UR7, R3, 0x2, P3 ;  /* 0x0000000704091c11 */ /* 0x000fe200098f1403 */
[----:B------:R-:W-:-:S04]  /*1f90*/  IMAD.MOV.U32 R3, RZ, RZ, 0x3f800000 ;  /* 0x3f800000ff037424 */ /* 0x000fc800078e00ff */
[----:B------:R-:W2:Y:S04]  /*1fa0*/  @P1 LDG.E R0, desc[UR52][R8.64] ;  /* 0x0000003408001981 */ /* 0x000ea8000c1e1900 */
[----:B------:R-:W2:Y:S01]  /*1fb0*/  @P0 LDG.E R3, desc[UR52][R6.64] ;  /* 0x0000003406030981 */ /* 0x000ea2000c1e1900 */
[----:B------:R-:W-:-:S04]  /*1fc0*/  ULEA.HI UR4, UR46, UR46, URZ, 0x1 ;  /* 0x0000002e2e047291 */ /* 0x000fc8000f8f083f */
[----:B------:R-:W-:-:S04]  /*1fd0*/  ULOP3.LUT UR4, UR4, 0xfffffffe, URZ, 0xc0, !UPT ;  /* 0xfffffffe04047892 */ /* 0x000fc8000f8ec03f */
[----:B------:R-:W-:-:S06]  /*1fe0*/  UIADD3 UR4, UR46, -UR4, URZ ;  /* 0x800000042e047290 */ /* 0x000fcc000fffe03f */
[----:B------:R-:W-:Y:S01]  /*1ff0*/  IMAD.U32 R2, RZ, RZ, UR4 ;  /* 0x00000004ff027e24 */ /* 0x000fe2000f8e00ff */
[----:B------:R-:W-:Y:S01]  /*2000*/  SHF.R.U32.HI R20, RZ, 0x7, R152 ;  /* 0x00000007ff147819 */ /* 0x000fe20000011698 */
[----:B------:R-:W-:-:S03]  /*2010*/  ULDC UR4, c[0x0][0x9d8] ;  /* 0x0002760000047ab9 */ /* 0x000fc60000000800 */
[----:B------:R-:W-:-:S04]  /*2020*/  SHF.L.U32 R2, R2, 0x1f, RZ ;  /* 0x0000001f02027819 */ /* 0x000fc800000006ff */
[----:B------:R-:W0:Y:S01]  /*2030*/  SYNCS.PHASECHK.TRANS64.TRYWAIT P0, [UR51+0x38800], R2 ;  /* 0x03880002ff0075a7 */ /* 0x000e220008000173 */
[----:B------:R-:W-:Y:S02]  /*2040*/  VIADD R5, R20, 0x8 ;  /* 0x0000000814057836 */ /* 0x000fe40000000000 */
[----:B--2---:R-:W-:-:S04]  /*2050*/  FMUL.FTZ R0, R3, R0 ;  /* 0x0000000003007220 */ /* 0x004fc80000410000 */
[----:B------:R-:W-:Y:S01]  /*2060*/  FMUL.FTZ R0, R0, UR4 ;  /* 0x0000000400007c20 */ /* 0x000fe20008410000 */
[----:B0-----:R-:W-:Y:S06]  /*2070*/  @!P0 BRA `(.L_x_215) ;  /* 0x0000013400348947 */ /* 0x001fec0003800000 */
.L_x_359:
[----:B------:R-:W-:Y:S05]  /*2080*/  WARPSYNC.ALL ;  /* 0x0000000000007948 */ /* 0x000fea0003800000 */
[----:B------:R-:W-:Y:S01]  /*2090*/  UISETP.NE.AND UP0, UPT, UR47, 0x3, UPT ;  /* 0x000000032f00788c */ /* 0x000fe2000bf05270 */
[----:B------:R1:W-:Y:S05]  /*20a0*/  BAR.SYNC.DEFER_BLOCKING R5, 0x100 ;  /* 0x000400050000751d */ /* 0x0003ea0000010000 */
[----:B------:R-:W-:-:S13]  /*20b0*/  PLOP3.LUT P0, PT, PT, PT, UP0, 0x80, 0x0 ;  /* 0x000000000000781c */ /* 0x000fda0003f0f008 */
[----:B-1----:R-:W-:Y:S05]  /*20c0*/  @!P0 BRA `(.L_x_216) ;  /* 0x0000000000048947 */ /* 0x002fea0003800000 */
[----:B------:R-:W-:Y:S01]  /*20d0*/  BPT.TRAP 0x1 ;  /* 0x000000040000795c */ /* 0x000fe20000300000 */
.L_x_216:
[----:B------:R-:W-:Y:S01]  /*20e0*/  ULEA UR55, UR44, UR51, 0x3 ;  /* 0x000000332c377291 */ /* 0x000fe2000f8e183f */
[----:B------:R-:W-:-:S05]  /*20f0*/  IMAD.U32 R6, RZ, RZ, UR45 ;  /* 0x0000002dff067e24 */ /* 0x000fca000f8e00ff */
[----:B------:R-:W-:-:S04]  /*2100*/  SHF.L.U32 R6, R6, 0x1f, RZ ;  /* 0x0000001f06067819 */ /* 0x000fc800000006ff */
[----:B------:R1:W2:Y:S01]  /*2110*/  SYNCS.PHASECHK.TRANS64.TRYWAIT P1, [UR55+0x38830], R6 ;  /* 0x03883006ff0075a7 */ /* 0x0002a20008020177 */
[----:B------:R-:W-:Y:S05]  /*2120*/  @!P0 BRA `(.L_x_217) ;  /* 0x0000000000048947 */ /* 0x000fea0003800000 */
[----:B------:R-:W-:Y:S01]  /*2130*/  BPT.TRAP 0x1 ;  /* 0x000000040000795c */ /* 0x000fe20000300000 */
.L_x_217:
[----:B--2---:R-:W-:Y:S05]  /*2140*/  @P1 BRA `(.L_x_218) ;  /* 0x0000000000081947 */ /* 0x004fea0003800000 */
[----:B------:R-:W2:Y:S02]  /*2150*/  SYNCS.PHASECHK.TRANS64.TRYWAIT P1, [UR55+0x38830], R6 ;  /* 0x03883006ff0075a7 */ /* 0x000ea40008020177 */
[----:B--2---:R-:W-:Y:S05]  /*2160*/  @!P1 BRA `(.L_x_219) ;  /* 0x0000013400109947 */ /* 0x004fea0003800000 */
.L_x_218:
[----:B------:R-:W-:Y:S01]  /*2170*/  UIADD3 UR4, UR51, 0x28400, URZ ;  /* 0x0002840033047890 */ /* 0x000fe2000fffe03f */
[----:B------:R-:W-:Y:S01]  /*2180*/  WARPGROUP.ARRIVE ;  /* 0x00000000000079c5 */ /* 0x000fe20000000000 */
[----:B------:R-:W-:-:S05]  /*2190*/  ULOP3.LUT UR32, UR56, 0x10000, URZ, 0xfc, !UPT ;  /* 0x0001000038207892 */ /* 0x000fca000f8efc3f */
[----:B0-----:R-:W0:Y:S01]  /*21a0*/  S2R R2, SR_TID.X ;  /* 0x0000000000027919 */ /* 0x001e220000002100 */
[----:B------:R-:W-:Y:S01]  /*21b0*/  USHF.R.U32.HI UR4, URZ, 0x4, UR4 ;  /* 0x000000043f047899 */ /* 0x000fe20008011604 */
[----:B------:R-:W-:Y:S01]  /*21c0*/  UMOV UR33, 0x40000040 ;  /* 0x4000004000217882 */ /* 0x000fe20000000000 */
[----:B------:R-:W-:Y:S02]  /*21d0*/  UMOV UR35, 0x40000040 ;  /* 0x4000004000237882 */ /* 0x000fe40000000000 */
[----:B------:R-:W-:Y:S01]  /*21e0*/  ULOP3.LUT UR4, UR4, 0x3fff, URZ, 0xc0, !UPT ;  /* 0x00003fff04047892 */ /* 0x000fe2000f8ec03f */
[----:B------:R-:W-:Y:S01]  /*21f0*/  UMOV UR5, 0x40000040 ;  /* 0x4000004000057882 */ /* 0x000fe20000000000 */
[----:B------:R-:W-:Y:S02]  /*2200*/  UMOV UR7, 0x40000040 ;  /* 0x4000004000077882 */ /* 0x000fe40000000000 */
[----:B------:R-:W-:Y:S02]  /*2210*/  ULOP3.LUT UR50, UR4, 0x10000, URZ, 0xfc, !UPT ;  /* 0x0001000004327892 */ /* 0x000fe4000f8efc3f */
[----:B------:R-:W-:-:S02]  /*2220*/  UIADD3 UR4, UR32, 0x2, URZ ;  /* 0x0000000220047890 */ /* 0x000fc4000fffe03f */
[----:B------:R-:W-:Y:S02]  /*2230*/  ULEA UR34, UR44, UR50, 0xb ;  /* 0x000000322c227291 */ /* 0x000fe4000f8e583f */
[----:B------:R-:W-:Y:S02]  /*2240*/  UIADD3 UR8, UR32, 0x4, URZ ;  /* 0x0000000420087890 */ /* 0x000fe4000fffe03f */
[----:B------:R-:W-:Y:S02]  /*2250*/  UIADD3 UR6, UR34, 0x2, URZ ;  /* 0x0000000222067890 */ /* 0x000fe4000fffe03f */
[----:B------:R-:W-:Y:S01]  /*2260*/  UIADD3 UR10, UR34, 0x4, URZ ;  /* 0x00000004220a7890 */ /* 0x000fe2000fffe03f */
[----:B------:R-:W-:Y:S02]  /*2270*/  UMOV UR9, 0x40000040 ;  /* 0x4000004000097882 */ /* 0x000fe40000000000 */
[----:B------:R-:W-:Y:S01]  /*2280*/  QGMMA.64x128x32.F32.E4M3.E4M3 R24, gdesc[UR32], RZ, !UPT, gsb0 ;  /* 0x01e00000201879f3 */ /* 0x000fe2000c0008ff */
[----:B------:R-:W-:Y:S01]  /*2290*/  UMOV UR11, 0x40000040 ;  /* 0x40000040000b7882 */ /* 0x000fe20000000000 */
[----:B------:R-:W-:-:S02]  /*22a0*/  UIADD3 UR12, UR32, 0x6, URZ ;  /* 0x00000006200c7890 */ /* 0x000fc4000fffe03f */
[----:B------:R-:W-:Y:S01]  /*22b0*/  UIADD3 UR14, UR34, 0x6, URZ ;  /* 0x00000006220e7890 */ /* 0x000fe2000fffe03f */
[----:B------:R-:W-:Y:S01]  /*22c0*/  UMOV UR13, 0x40000040 ;  /* 0x40000040000d7882 */ /* 0x000fe20000000000 */
[----:B------:R-:W-:Y:S01]  /*22d0*/  UMOV UR15, 0x40000040 ;  /* 0x40000040000f7882 */ /* 0x000fe20000000000 */
[----:B------:R-:W-:Y:S02]  /*22e0*/  UIADD3 UR16, UR32, 0x400, URZ ;  /* 0x0000040020107890 */ /* 0x000fe4000fffe03f */
[----:B------:R-:W-:Y:S01]  /*22f0*/  UIADD3 UR18, UR34, 0x400, URZ ;  /* 0x0000040022127890 */ /* 0x000fe2000fffe03f */
[----:B0-----:R-:W-:Y:S01]  /*2300*/  SHF.R.U32.HI R2, RZ, 0x7, R2 ;  /* 0x00000007ff027819 */ /* 0x001fe20000011602 */
[----:B------:R-:W-:Y:S01]  /*2310*/  UMOV UR17, 0x40000040 ;  /* 0x4000004000117882 */ /* 0x000fe20000000000 */
[----:B------:R-:W-:Y:S01]  /*2320*/  UMOV UR19, 0x40000040 ;  /* 0x4000004000137882 */ /* 0x000fe20000000000 */
[----:B------:R-:W-:Y:S01]  /*2330*/  UIADD3 UR20, UR32, 0x402, URZ ;  /* 0x0000040220147890 */ /* 0x000fe2000fffe03f */
[----:B------:R-:W-:Y:S01]  /*2340*/  IADD3 R2, -R2, 0xb, RZ ;  /* 0x0000000b02027810 */ /* 0x000fe20007ffe1ff */
        /* <DEDUP_REMOVED lines=11> */
[----:B------:R-:W-:Y:S02]  /*2400*/  WARPGROUP.DEPBAR.LE gsb0, 0x0 ;  /* 0x00008000000079c5 */ /* 0x000fe40000010000 */
        /* <DEDUP_REMOVED lines=24> */
.L_x_220:
[C---:B------:R-:W-:Y:S01]  /*2590*/  FMUL.FTZ R7, R0.reuse, R24 ;  /* 0x0000001800077220 */ /* 0x040fe20000410000 */
[C---:B------:R-:W-:Y:S01]  /*25a0*/  FMUL.FTZ R8, R0.reuse, R25 ;  /* 0x0000001900087220 */ /* 0x040fe20000410000 */
[C---:B------:R-:W-:Y:S01]  /*25b0*/  FMUL.FTZ R11, R0.reuse, R28 ;  /* 0x0000001c000b7220 */ /* 0x040fe20000410000 */
[----:B------:R-:W-:Y:S01]  /*25c0*/  UIMAD UR54, UR49, -0x80, UR54 ;  /* 0xffffff80313678a4 */ /* 0x000fe2000f8e0236 */
[C---:B------:R-:W-:Y:S01]  /*25d0*/  FMUL.FTZ R14, R0.reuse, R29 ;  /* 0x0000001d000e7220 */ /* 0x040fe20000410000 */
[C---:B------:R-:W-:Y:S01]  /*25e0*/  FMUL.FTZ R21, R0.reuse, R32 ;  /* 0x0000002000157220 */ /* 0x040fe20000410000 */
[----:B------:R-:W-:Y:S01]  /*25f0*/  MUFU.TANH R7, R7 ;  /* 0x0000000700077308 */ /* 0x000fe20000002400 */
[C---:B------:R-:W-:Y:S01]  /*2600*/  FMUL.FTZ R4, R0.reuse, R26 ;  /* 0x0000001a00047220 */ /* 0x040fe20000410000 */
[C---:B------:R-:W-:Y:S01]  /*2610*/  FMUL.FTZ R9, R0.reuse, R30 ;  /* 0x0000001e00097220 */ /* 0x040fe20000410000 */
[----:B------:R-:W-:Y:S02]  /*2620*/  IMAD.U32 R93, RZ, RZ, UR54 ;  /* 0x00000036ff5d7e24 */ /* 0x000fe4000f8e00ff */
[C---:B------:R-:W-:Y:S01]  /*2630*/  FMUL.FTZ R24, R0.reuse, R33 ;  /* 0x0000002100187220 */ /* 0x040fe20000410000 */
[C---:B------:R-:W-:Y:S01]  /*2640*/  FMUL.FTZ R30, R0.reuse, R46 ;  /* 0x0000002e001e7220 */ /* 0x040fe20000410000 */
[C---:B------:R-:W-:Y:S01]  /*2650*/  FMUL.FTZ R46, R0.reuse, R64 ;  /* 0x00000040002e7220 */ /* 0x040fe20000410000 */
[----:B------:R-:W-:Y:S01]  /*2660*/  FMUL.FTZ R3, R0, R27 ;  /* 0x0000001b00037220 */ /* 0x000fe20000410000 */
[----:B------:R-:W2:Y:S01]  /*2670*/  MUFU.TANH R8, R8 ;  /* 0x0000000800087308 */ /* 0x000ea20000002400 */
[----:B------:R-:W-:Y:S01]  /*2680*/  IADD3 R93, -R16, 0x80, R93 ;  /* 0x00000080105d7810 */ /* 0x000fe20007ffe15d */
[C---:B------:R-:W-:Y:S01]  /*2690*/  FMUL.FTZ R28, R0.reuse, R36 ;  /* 0x00000024001c7220 */ /* 0x040fe20000410000 */
[C---:B------:R-:W-:Y:S01]  /*26a0*/  FMUL.FTZ R32, R0.reuse, R41 ;  /* 0x0000002900207220 */ /* 0x040fe20000410000 */
[C---:B------:R-:W-:Y:S01]  /*26b0*/  FMUL.FTZ R41, R0.reuse, R63 ;  /* 0x0000003f00297220 */ /* 0x040fe20000410000 */
[C---:B------:R-:W-:Y:S01]  /*26c0*/  ISETP.GT.AND P2, PT, R93.reuse, RZ, PT ;  /* 0x000000ff5d00720c */ /* 0x040fe20003f44270 */
[C---:B------:R-:W-:Y:S01]  /*26d0*/  FMUL.FTZ R29, R0.reuse, R47 ;  /* 0x0000002f001d7220 */ /* 0x040fe20000410000 */
[C---:B------:R-:W-:Y:S01]  /*26e0*/  ISETP.GT.AND P1, PT, R93.reuse, 0x1, PT ;  /* 0x000000015d00780c */ /* 0x040fe20003f24270 */
[----:B------:R-:W-:Y:S01]  /*26f0*/  MUFU.TANH R11, R11 ;  /* 0x0000000b000b7308 */ /* 0x000fe20000002400 */
[C---:B------:R-:W-:Y:S01]  /*2700*/  FMUL.FTZ R60, R0.reuse, R60 ;  /* 0x0000003c003c7220 */ /* 0x040fe20000410000 */
[C---:B------:R-:W-:Y:S01]  /*2710*/  ISETP.GT.AND P6, PT, R93.reuse, 0x8, PT ;  /* 0x000000085d00780c */ /* 0x040fe20003fc4270 */
[C---:B------:R-:W-:Y:S01]  /*2720*/  FMUL.FTZ R27, R0.reuse, R37 ;  /* 0x00000025001b7220 */ /* 0x040fe20000410000 */
[C---:B------:R-:W-:Y:S01]  /*2730*/  FMUL.FTZ R10, R0.reuse, R31 ;  /* 0x0000001f000a7220 */ /* 0x040fe20000410000 */
[C---:B------:R-:W-:Y:S01]  /*2740*/  ISETP.GT.AND P5, PT, R93.reuse, 0x9, PT ;  /* 0x000000095d00780c */ /* 0x040fe20003fa4270 */
[C---:B------:R-:W-:Y:S01]  /*2750*/  FMUL.FTZ R31, R0.reuse, R40 ;  /* 0x00000028001f7220 */ /* 0x040fe20000410000 */
[----:B------:R-:W-:Y:S01]  /*2760*/  FMUL.FTZ R33, R0, R50 ;  /* 0x0000003200217220 */ /* 0x000fe20000410000 */
[----:B------:R-:W3:Y:S01]  /*2770*/  MUFU.TANH R14, R14 ;  /* 0x0000000e000e7308 */ /* 0x000ee20000002400 */
[----:B--2---:R-:W-:Y:S01]  /*2780*/  FSEL R47, R8, -INF , P1 ;  /* 0xff800000082f7808 */ /* 0x004fe20000800000 */
[C---:B------:R-:W-:Y:S01]  /*2790*/  FMUL.FTZ R13, R0.reuse, R34 ;  /* 0x00000022000d7220 */ /* 0x040fe20000410000 */
[C---:B------:R-:W-:Y:S01]  /*27a0*/  ISETP.GT.AND P4, PT, R93.reuse, 0x10, PT ;  /* 0x000000105d00780c */ /* 0x040fe20003f84270 */
[C---:B------:R-:W-:Y:S01]  /*27b0*/  FMUL.FTZ R20, R0.reuse, R38 ;  /* 0x0000002600147220 */ /* 0x040fe20000410000 */
[C---:B------:R-:W-:Y:S01]  /*27c0*/  FMUL.FTZ R38, R0.reuse, R59 ;  /* 0x0000003b00267220 */ /* 0x040fe20000410000 */
[C---:B------:R-:W-:Y:S01]  /*27d0*/  FMUL.FTZ R12, R0.reuse, R35 ;  /* 0x00000023000c7220 */ /* 0x040fe20000410000 */
[C---:B------:R-:W-:Y:S01]  /*27e0*/  FMUL.FTZ R25, R0.reuse, R43 ;  /* 0x0000002b00197220 */ /* 0x040fe20000410000 */
[----:B------:R-:W2:Y:S01]  /*27f0*/  MUFU.TANH R21, R21 ;  /* 0x0000001500157308 */ /* 0x000ea20000002400 */
[----:B------:R-:W-:Y:S01]  /*2800*/  ISETP.GT.AND P3, PT, R93, 0x11, PT ;  /* 0x000000115d00780c */ /* 0x000fe20003f64270 */
[C---:B------:R-:W-:Y:S01]  /*2810*/  FMUL.FTZ R43, R0.reuse, R44 ;  /* 0x0000002c002b7220 */ /* 0x040fe20000410000 */
[C---:B------:R-:W-:Y:S01]  /*2820*/  FMUL.FTZ R15, R0.reuse, R39 ;  /* 0x00000027000f7220 */ /* 0x040fe20000410000 */
[C---:B------:R-:W-:Y:S01]  /*2830*/  FMUL.FTZ R53, R0.reuse, R53 ;  /* 0x0000003500357220 */ /* 0x040fe20000410000 */
[C---:B------:R-:W-:Y:S01]  /*2840*/  FMUL.FTZ R39, R0.reuse, R58 ;  /* 0x0000003a00277220 */ /* 0x040fe20000410000 */
[C---:B------:R-:W-:Y:S01]  /*2850*/  FMUL.FTZ R35, R0.reuse, R45 ;  /* 0x0000002d00237220 */ /* 0x040fe20000410000 */
[----:B------:R-:W-:Y:S01]  /*2860*/  FMUL.FTZ R48, R0, R48 ;  /* 0x0000003000307220 */ /* 0x000fe20000410000 */
[----:B------:R-:W4:Y:S01]  /*2870*/  MUFU.TANH R4, R4 ;  /* 0x0000000400047308 */ /* 0x000f220000002400 */
[----:B---3--:R-:W-:Y:S01]  /*2880*/  FSEL R50, R14, -INF , P5 ;  /* 0xff8000000e327808 */ /* 0x008fe20002800000 */
[C---:B------:R-:W-:Y:S01]  /*2890*/  FMUL.FTZ R34, R0.reuse, R51 ;  /* 0x0000003300227220 */ /* 0x040fe20000410000 */
[C---:B------:R-:W-:Y:S01]  /*28a0*/  FMUL.FTZ R57, R0.reuse, R57 ;  /* 0x0000003900397220 */ /* 0x040fe20000410000 */
[C---:B------:R-:W-:Y:S01]  /*28b0*/  FMUL.FTZ R26, R0.reuse, R42 ;  /* 0x0000002a001a7220 */ /* 0x040fe20000410000 */
[C---:B------:R-:W-:Y:S01]  /*28c0*/  FMUL.FTZ R49, R0.reuse, R49 ;  /* 0x0000003100317220 */ /* 0x040fe20000410000 */
[C---:B------:R-:W-:Y:S01]  /*28d0*/  FMUL.FTZ R56, R0.reuse, R56 ;  /* 0x0000003800387220 */ /* 0x040fe20000410000 */
[C---:B------:R-:W-:Y:S01]  /*28e0*/  FMUL.FTZ R52, R0.reuse, R52 ;  /* 0x0000003400347220 */ /* 0x040fe20000410000 */
[----:B------:R-:W3:Y:S01]  /*28f0*/  MUFU.TANH R24, R24 ;  /* 0x0000001800187308 */ /* 0x000ee20000002400 */
[----:B--2---:R-:W-:Y:S01]  /*2900*/  FSEL R59, R21, -INF , P4 ;  /* 0xff800000153b7808 */ /* 0x004fe20002000000 */
[C---:B------:R-:W-:Y:S01]  /*2910*/  FMUL.FTZ R61, R0.reuse, R61 ;  /* 0x0000003d003d7220 */ /* 0x040fe20000410000 */
[C---:B------:R-:W-:Y:S01]  /*2920*/  FMUL.FTZ R37, R0.reuse, R55 ;  /* 0x0000003700257220 */ /* 0x040fe20000410000 */
[C---:B------:R-:W-:Y:S01]  /*2930*/  FMUL.FTZ R36, R0.reuse, R54 ;  /* 0x0000003600247220 */ /* 0x040fe20000410000 */
[C---:B------:R-:W-:Y:S01]  /*2940*/  FMUL.FTZ R65, R0.reuse, R65 ;  /* 0x0000004100417220 */ /* 0x040fe20000410000 */
[C---:B------:R-:W-:Y:S01]  /*2950*/  FMUL.FTZ R68, R0.reuse, R68 ;  /* 0x0000004400447220 */ /* 0x040fe20000410000 */
[----:B------:R-:W-:Y:S01]  /*2960*/  FMUL.FTZ R40, R0, R62 ;  /* 0x0000003e00287220 */ /* 0x000fe20000410000 */
[----:B------:R2:W-:Y:S01]  /*2970*/  MUFU.TANH R63, R46 ;  /* 0x0000002e003f7308 */ /* 0x0005e20000002400 */
[----:B----4-:R-:W-:Y:S01]  /*2980*/  FSEL R4, R4, -INF , P2 ;  /* 0xff80000004047808 */ /* 0x010fe20001000000 */
[C---:B------:R-:W-:Y:S01]  /*2990*/  FMUL.FTZ R69, R0.reuse, R69 ;  /* 0x0000004500457220 */ /* 0x040fe20000410000 */
[C---:B------:R-:W-:Y:S01]  /*29a0*/  FMUL.FTZ R72, R0.reuse, R72 ;  /* 0x0000004800487220 */ /* 0x040fe20000410000 */
[C---:B------:R-:W-:Y:S01]  /*29b0*/  FMUL.FTZ R64, R0.reuse, R66 ;  /* 0x0000004200407220 */ /* 0x040fe20000410000 */
[C---:B------:R-:W-:Y:S01]  /*29c0*/  FMUL.FTZ R73, R0.reuse, R73 ;  /* 0x0000004900497220 */ /* 0x040fe20000410000 */
[C---:B------:R-:W-:Y:S01]  /*29d0*/  FMUL.FTZ R42, R0.reuse, R67 ;  /* 0x00000043002a7220 */ /* 0x040fe20000410000 */
[C---:B------:R-:W-:Y:S01]  /*29e0*/  FMUL.FTZ R76, R0.reuse, R76 ;  /* 0x0000004c004c7220 */ /* 0x040fe20000410000 */
[----:B------:R-:W4:Y:S01]  /*29f0*/  MUFU.TANH R3, R3 ;  /* 0x0000000300037308 */ /* 0x000f220000002400 */
[----:B--2---:R-:W-:Y:S01]  /*2a00*/  FSEL R46, R7, -INF , P2 ;  /* 0xff800000072e7808 */ /* 0x004fe20001000000 */
[C---:B------:R-:W-:Y:S01]  /*2a10*/  FMUL.FTZ R70, R0.reuse, R70 ;  /* 0x0000004600467220 */ /* 0x040fe20000410000 */
[----:B------:R-:W-:Y:S01]  /*2a20*/  ISETP.GT.AND P2, PT, R93, 0x18, PT ;  /* 0x000000185d00780c */ /* 0x000fe20003f44270 */
[----:B------:R-:W-:Y:S01]  /*2a30*/  FMUL.FTZ R77, R0, R77 ;  /* 0x0000004d004d7220 */ /* 0x000fe20000410000 */
[----:B------:R-:W-:Y:S01]  /*2a40*/  FMNMX.FTZ R7, R46, R47, !PT ;  /* 0x0000002f2e077209 */ /* 0x000fe20007810000 */
[----:B------:R-:W-:Y:S01]  /*2a50*/  FMUL.FTZ R71, R0, R71 ;  /* 0x0000004700477220 */ /* 0x000fe20000410000 */
[----:B---3--:R-:W-:Y:S01]  /*2a60*/  FSEL R58, R24, -INF , P3 ;  /* 0xff800000183a7808 */ /* 0x008fe20001800000 */
[----:B------:R-:W-:Y:S01]  /*2a70*/  MUFU.TANH R28, R28 ;  /* 0x0000001c001c7308 */ /* 0x000fe20000002400 */
[C---:B------:R-:W-:Y:S01]  /*2a80*/  FMUL.FTZ R80, R0.reuse, R80 ;  /* 0x0000005000507220 */ /* 0x040fe20000410000 */
[C---:B------:R-:W-:Y:S01]  /*2a90*/  FMUL.FTZ R74, R0.reuse, R74 ;  /* 0x0000004a004a7220 */ /* 0x040fe20000410000 */
[C---:B------:R-:W-:Y:S01]  /*2aa0*/  FMUL.FTZ R81, R0.reuse, R81 ;  /* 0x0000005100517220 */ /* 0x040fe20000410000 */
[C---:B------:R-:W-:Y:S01]  /*2ab0*/  FMUL.FTZ R75, R0.reuse, R75 ;  /* 0x0000004b004b7220 */ /* 0x040fe20000410000 */
[C---:B------:R-:W-:Y:S01]  /*2ac0*/  FMUL.FTZ R84, R0.reuse, R84 ;  /* 0x0000005400547220 */ /* 0x040fe20000410000 */
[C---:B------:R-:W-:Y:S01]  /*2ad0*/  FMUL.FTZ R85, R0.reuse, R85 ;  /* 0x0000005500557220 */ /* 0x040fe20000410000 */
[----:B------:R-:W-:Y:S01]  /*2ae0*/  ULDC UR10, c[0x0][0x988] ;  /* 0x00026200000a7ab9 */ /* 0x000fe20000000800 */
[----:B------:R2:W-:Y:S01]  /*2af0*/  MUFU.TANH R91, R60 ;  /* 0x0000003c005b7308 */ /* 0x0005e20000002400 */
[----:B----4-:R-:W-:Y:S01]  /*2b00*/  FSEL R3, R3, -INF , P1 ;  /* 0xff80000003037808 */ /* 0x010fe20000800000 */
[C---:B------:R-:W-:Y:S01]  /*2b10*/  FMUL.FTZ R78, R0.reuse, R78 ;  /* 0x0000004e004e7220 */ /* 0x040fe20000410000 */
[----:B------:R-:W-:Y:S01]  /*2b20*/  ISETP.GT.AND P1, PT, R93, 0x19, PT ;  /* 0x000000195d00780c */ /* 0x000fe20003f24270 */
[C---:B------:R-:W-:Y:S01]  /*2b30*/  FMUL.FTZ R79, R0.reuse, R79 ;  /* 0x0000004f004f7220 */ /* 0x040fe20000410000 */
[----:B------:R-:W-:Y:S01]  /*2b40*/  P2R R88, PR, RZ, 0x1 ;  /* 0x00000001ff587803 */ /* 0x000fe20000000000 */
[C---:B------:R-:W-:Y:S01]  /*2b50*/  FMUL.FTZ R82, R0.reuse, R82 ;  /* 0x0000005200527220 */ /* 0x040fe20000410000 */
[C---:B------:R-:W-:Y:S01]  /*2b60*/  FMUL.FTZ R83, R0.reuse, R83 ;  /* 0x0000005300537220 */ /* 0x040fe20000410000 */
[----:B------:R-:W3:Y:S01]  /*2b70*/  MUFU.TANH R9, R9 ;  /* 0x0000000900097308 */ /* 0x000ee20000002400 */
[----:B--2---:R-:W-:Y:S01]  /*2b80*/  FSEL R60, R11, -INF , P6 ;  /* 0xff8000000b3c7808 */ /* 0x004fe20003000000 */
[C---:B------:R-:W-:Y:S01]  /*2b90*/  FMUL.FTZ R86, R0.reuse, R86 ;  /* 0x0000005600567220 */ /* 0x040fe20000410000 */
[----:B------:R-:W-:Y:S01]  /*2ba0*/  FMUL.FTZ R87, R0, R87 ;  /* 0x0000005700577220 */ /* 0x000fe20000410000 */
[----:B------:R-:W-:Y:S01]  /*2bb0*/  UIADD3 UR6, UR55, 0x38840, URZ ;  /* 0x0003884037067890 */ /* 0x000fe2000fffe03f */
[----:B------:R-:W-:-:S03]  /*2bc0*/  FMNMX.FTZ R7, R60, R7, !PT ;  /* 0x000000073c077209 */ /* 0x000fc60007810000 */
[----:B------:R-:W2:Y:S01]  /*2bd0*/  MUFU.TANH R27, R27 ;  /* 0x0000001b001b7308 */ /* 0x000ea20000002400 */
[----:B------:R-:W-:Y:S01]  /*2be0*/  FMNMX.FTZ R8, R50, R7, !PT ;  /* 0x0000000732087209 */ /* 0x000fe20007810000 */
[----:B------:R-:W-:-:S03]  /*2bf0*/  UPRMT UR6, UR48, 0x654, UR6 ;  /* 0x0000065430067896 */ /* 0x000fc60008000006 */
[----:B------:R-:W-:-:S03]  /*2c00*/  FMNMX.FTZ R7, R59, R8, !PT ;  /* 0x000000083b077209 */ /* 0x000fc60007810000 */
[----:B------:R-:W4:Y:S01]  /*2c10*/  MUFU.TANH R10, R10 ;  /* 0x0000000a000a7308 */ /* 0x000f220000002400 */
[----:B------:R-:W-:Y:S02]  /*2c20*/  FMNMX.FTZ R8, R58, R7, !PT ;  /* 0x000000073a087209 */ /* 0x000fe40007810000 */
[----:B---3--:R-:W-:Y:S01]  /*2c30*/  FSEL R9, R9, -INF , P6 ;  /* 0xff80000009097808 */ /* 0x008fe20003000000 */
[----:B------:R-:W-:Y:S01]  /*2c40*/  SYNCS.ARRIVE.TRANS64.RED.A1T0 RZ, [UR6], RZ ;  /* 0x000000ffffff79a7 */ /* 0x000fe20008100406 */
[----:B------:R-:W-:-:S03]  /*2c50*/  ISETP.GT.AND P6, PT, R93, 0x20, PT ;  /* 0x000000205d00780c */ /* 0x000fc60003fc4270 */
[----:B------:R-:W-:Y:S01]  /*2c60*/  MUFU.TANH R31, R31 ;  /* 0x0000001f001f7308 */ /* 0x000fe20000002400 */
[----:B--2---:R-:W-:-:S07]  /*2c70*/  FSEL R51, R27, -INF , P1 ;  /* 0xff8000001b337808 */ /* 0x004fce0000800000 */
[----:B------:R-:W2:Y:S01]  /*2c80*/  MUFU.TANH R13, R13 ;  /* 0x0000000d000d7308 */ /* 0x000ea20000002400 */
[----:B----4-:R-:W-:Y:S02]  /*2c90*/  FSEL R10, R10, -INF , P5 ;  /* 0xff8000000a0a7808 */ /* 0x010fe40002800000 */
[----:B------:R-:W-:-:S05]  /*2ca0*/  ISETP.GT.AND P5, PT, R93, 0x21, PT ;  /* 0x000000215d00780c */ /* 0x000fca0003fa4270 */
[----:B------:R-:W-:Y:S08]  /*2cb0*/  MUFU.TANH R32, R32 ;  /* 0x0000002000207308 */ /* 0x000ff00000002400 */
[----:B------:R-:W3:Y:S01]  /*2cc0*/  MUFU.TANH R12, R12 ;  /* 0x0000000c000c7308 */ /* 0x000ee20000002400 */
[----:B--2---:R-:W-:Y:S02]  /*2cd0*/  FSEL R13, R13, -INF , P4 ;  /* 0xff8000000d0d7808 */ /* 0x004fe40002000000 */
[----:B------:R-:W-:-:S05]  /*2ce0*/  ISETP.GT.AND P4, PT, R93, 0x28, PT ;  /* 0x000000285d00780c */ /* 0x000fca0003f84270 */
[----:B------:R-:W-:Y:S08]  /*2cf0*/  MUFU.TANH R43, R43 ;  /* 0x0000002b002b7308 */ /* 0x000ff00000002400 */
[----:B------:R2:W-:Y:S01]  /*2d00*/  MUFU.TANH R45, R53 ;  /* 0x00000035002d7308 */ /* 0x0005e20000002400 */
[----:B---3--:R-:W-:Y:S02]  /*2d10*/  FSEL R12, R12, -INF , P3 ;  /* 0xff8000000c0c7808 */ /* 0x008fe40001800000 */
[----:B------:R-:W-:-:S05]  /*2d20*/  ISETP.GT.AND P3, PT, R93, 0x29, PT ;  /* 0x000000295d00780c */ /* 0x000fca0003f64270 */
[----:B------:R-:W-:Y:S01]  /*2d30*/  MUFU.TANH R20, R20 ;  /* 0x0000001400147308 */ /* 0x000fe20000002400 */
[----:B--2---:R-:W-:-:S04]  /*2d40*/  FSEL R53, R28, -INF , P2 ;  /* 0xff8000001c357808 */ /* 0x004fc80001000000 */
[----:B------:R-:W-:-:S03]  /*2d50*/  FMNMX.FTZ R8, R53, R8, !PT ;  /* 0x0000000835087209 */ /* 0x000fc60007810000 */
[----:B------:R-:W-:Y:S01]  /*2d60*/  MUFU.TANH R35, R35 ;  /* 0x0000002300237308 */ /* 0x000fe20000002400 */
[----:B------:R-:W-:-:S07]  /*2d70*/  FMNMX.FTZ R8, R51, R8, !PT ;  /* 0x0000000833087209 */ /* 0x000fce0007810000 */
[----:B------:R-:W2:Y:S08]  /*2d80*/  MUFU.TANH R15, R15 ;  /* 0x0000000f000f7308 */ /* 0x000eb00000002400 */
[----:B------:R-:W-:Y:S08]  /*2d90*/  MUFU.TANH R48, R48 ;  /* 0x0000003000307308 */ /* 0x000ff00000002400 */
[----:B------:R3:W-:Y:S01]  /*2da0*/  MUFU.TANH R90, R57 ;  /* 0x00000039005a7308 */ /* 0x0007e20000002400 */
[----:B--2---:R-:W-:-:S02]  /*2db0*/  FSEL R15, R15, -INF , P1 ;  /* 0xff8000000f0f7808 */ /* 0x004fc40000800000 */
[----:B------:R-:W-:-:S05]  /*2dc0*/  ISETP.GT.AND P1, PT, R93, 0x31, PT ;  /* 0x000000315d00780c */ /* 0x000fca0003f24270 */
[----:B------:R-:W2:Y:S01]  /*2dd0*/  MUFU.TANH R26, R26 ;  /* 0x0000001a001a7308 */ /* 0x000ea20000002400 */
[----:B---3--:R-:W-:-:S04]  /*2de0*/  FSEL R57, R31, -INF , P6 ;  /* 0xff8000001f397808 */ /* 0x008fc80003000000 */
[----:B------:R-:W-:-:S03]  /*2df0*/  FMNMX.FTZ R7, R57, R8, !PT ;  /* 0x0000000839077209 */ /* 0x000fc60007810000 */
[----:B------:R3:W4:Y:S08]  /*2e00*/  MUFU.TANH R44, R49 ;  /* 0x00000031002c7308 */ /* 0x0007300000002400 */
[----:B------:R5:W-:Y:S01]  /*2e10*/  MUFU.TANH R89, R56 ;  /* 0x0000003800597308 */ /* 0x000be20000002400 */
[----:B---3--:R-:W-:Y:S02]  /*2e20*/  FSEL R49, R43, -INF , P4 ;  /* 0xff8000002b317808 */ /* 0x008fe40002000000 */
[----:B--2---:R-:W-:-:S02]  /*2e30*/  FSEL R26, R26, -INF , P6 ;  /* 0xff8000001a1a7808 */ /* 0x004fc40003000000 */
[----:B------:R-:W-:-:S03]  /*2e40*/  ISETP.GT.AND P6, PT, R93, 0x38, PT ;  /* 0x000000385d00780c */ /* 0x000fc60003fc4270 */
[----:B------:R-:W2:Y:S01]  /*2e50*/  MUFU.TANH R25, R25 ;  /* 0x0000001900197308 */ /* 0x000ea20000002400 */
[----:B-----5:R-:W-:Y:S02]  /*2e60*/  FSEL R56, R32, -INF , P5 ;  /* 0xff80000020387808 */ /* 0x020fe40002800000 */
[----:B----4-:R-:W-:Y:S02]  /*2e70*/  FSEL R54, R44, -INF , P1 ;  /* 0xff8000002c367808 */ /* 0x010fe40000800000 */
[----:B------:R-:W-:Y:S02]  /*2e80*/  FMNMX.FTZ R8, R56, R7, !PT ;  /* 0x0000000738087209 */ /* 0x000fe40007810000 */
[----:B------:R-:W-:Y:S01]  /*2e90*/  FSEL R7, R20, -INF , P2 ;  /* 0xff80000014077808 */ /* 0x000fe20001000000 */
[----:B------:R-:W3:Y:S01]  /*2ea0*/  MUFU.TANH R52, R52 ;  /* 0x0000003400347308 */ /* 0x000ee20000002400 */
[----:B------:R-:W-:Y:S02]  /*2eb0*/  ISETP.GT.AND P2, PT, R93, 0x30, PT ;  /* 0x000000305d00780c */ /* 0x000fe40003f44270 */
[----:B------:R-:W-:-:S02]  /*2ec0*/  FMNMX.FTZ R8, R49, R8, !PT ;  /* 0x0000000831087209 */ /* 0x000fc40007810000 */
[----:B------:R-:W-:-:S03]  /*2ed0*/  FSEL R55, R48, -INF , P2 ;  /* 0xff80000030377808 */ /* 0x000fc60001000000 */
[----:B------:R-:W4:Y:S01]  /*2ee0*/  MUFU.TANH R30, R30 ;  /* 0x0000001e001e7308 */ /* 0x000f220000002400 */
[----:B--2---:R-:W-:Y:S02]  /*2ef0*/  FSEL R25, R25, -INF , P5 ;  /* 0xff80000019197808 */ /* 0x004fe40002800000 */
[----:B------:R-:W-:-:S04]  /*2f00*/  ISETP.GT.AND P5, PT, R93, 0x39, PT ;  /* 0x000000395d00780c */ /* 0x000fc80003fa4270 */
[----:B------:R-:W-:Y:S01]  /*2f10*/  FSEL R45, R45, -INF , P5 ;  /* 0xff8000002d2d7808 */ /* 0x000fe20002800000 */
[----:B------:R2:W-:Y:S01]  /*2f20*/  MUFU.TANH R92, R61 ;  /* 0x0000003d005c7308 */ /* 0x0005e20000002400 */
[----:B---3--:R-:W-:-:S07]  /*2f30*/  FSEL R48, R52, -INF , P6 ;  /* 0xff80000034307808 */ /* 0x008fce0003000000 */
[----:B------:R-:W3:Y:S01]  /*2f40*/  MUFU.TANH R29, R29 ;  /* 0x0000001d001d7308 */ /* 0x000ee20000002400 */
[----:B--2---:R-:W-:-:S04]  /*2f50*/  FSEL R61, R35, -INF , P3 ;  /* 0xff800000233d7808 */ /* 0x004fc80001800000 */
[----:B------:R-:W-:-:S03]  /*2f60*/  FMNMX.FTZ R8, R61, R8, !PT ;  /* 0x000000083d087209 */ /* 0x000fc60007810000 */
[----:B------:R-:W2:Y:S01]  /*2f70*/  MUFU.TANH R33, R33 ;  /* 0x0000002100217308 */ /* 0x000ea20000002400 */
[----:B------:R-:W-:Y:S02]  /*2f80*/  FMNMX.FTZ R11, R55, R8, !PT ;  /* 0x00000008370b7209 */ /* 0x000fe40007810000 */
[----:B----4-:R-:W-:Y:S02]  /*2f90*/  FSEL R8, R30, -INF , P4 ;  /* 0xff8000001e087808 */ /* 0x010fe40002000000 */
[----:B------:R-:W-:Y:S02]  /*2fa0*/  FMNMX.FTZ R11, R54, R11, !PT ;  /* 0x0000000b360b7209 */ /* 0x000fe40007810000 */
[----:B------:R-:W-:Y:S01]  /*2fb0*/  ISETP.GT.AND P4, PT, R93, 0x40, PT ;  /* 0x000000405d00780c */ /* 0x000fe20003f84270 */
[----:B------:R-:W4:Y:S01]  /*2fc0*/  MUFU.TANH R34, R34 ;  /* 0x0000002200227308 */ /* 0x000f220000002400 */
[----:B------:R-:W-:Y:S02]  /*2fd0*/  FMNMX.FTZ R14, R48, R11, !PT ;  /* 0x0000000b300e7209 */ /* 0x000fe40007810000 */
[----:B---3--:R-:W-:-:S02]  /*2fe0*/  FSEL R29, R29, -INF , P3 ;  /* 0xff8000001d1d7808 */ /* 0x008fc40001800000 */
[----:B------:R-:W-:Y:S02]  /*2ff0*/  ISETP.GT.AND P3, PT, R93, 0x41, PT ;  /* 0x000000415d00780c */ /* 0x000fe40003f64270 */
[----:B------:R-:W-:Y:S01]  /*3000*/  FSEL R43, R89, -INF , P4 ;  /* 0xff800000592b7808 */ /* 0x000fe20002000000 */
[----:B------:R-:W3:Y:S01]  /*3010*/  MUFU.TANH R36, R36 ;  /* 0x0000002400247308 */ /* 0x000ee20000002400 */
[----:B------:R-:W-:Y:S02]  /*3020*/  FMNMX.FTZ R14, R45, R14, !PT ;  /* 0x0000000e2d0e7209 */ /* 0x000fe40007810000 */
[----:B--2---:R-:W-:Y:S02]  /*3030*/  FSEL R11, R33, -INF , P2 ;  /* 0xff800000210b7808 */ /* 0x004fe40001000000 */
[----:B------:R-:W-:Y:S02]  /*3040*/  ISETP.GT.AND P2, PT, R93, 0x48, PT ;  /* 0x000000485d00780c */ /* 0x000fe40003f44270 */
[----:B------:R-:W-:Y:S01]  /*3050*/  FSEL R44, R90, -INF , P3 ;  /* 0xff8000005a2c7808 */ /* 0x000fe20001800000 */
[----:B------:R-:W2:Y:S01]  /*3060*/  MUFU.TANH R37, R37 ;  /* 0x0000002500257308 */ /* 0x000ea20000002400 */
[----:B------:R-:W-:-:S02]  /*3070*/  FMNMX.FTZ R21, R43, R14, !PT ;  /* 0x0000000e2b157209 */ /* 0x000fc40007810000 */
[----:B----4-:R-:W-:Y:S02]  /*3080*/  FSEL R14, R34, -INF , P1 ;  /* 0xff800000220e7808 */ /* 0x010fe40000800000 */
[----:B------:R-:W-:Y:S02]  /*3090*/  ISETP.GT.AND P1, PT, R93, 0x49, PT ;  /* 0x000000495d00780c */ /* 0x000fe40003f24270 */
[----:B------:R-:W-:Y:S01]  /*30a0*/  FSEL R52, R91, -INF , P2 ;  /* 0xff8000005b347808 */ /* 0x000fe20001000000 */
[----:B------:R-:W4:Y:S01]  /*30b0*/  MUFU.TANH R39, R39 ;  /* 0x0000002700277308 */ /* 0x000f220000002400 */
[----:B------:R-:W-:Y:S02]  /*30c0*/  FMNMX.FTZ R27, R44, R21, !PT ;  /* 0x000000152c1b7209 */ /* 0x000fe40007810000 */
[----:B---3--:R-:W-:Y:S02]  /*30d0*/  FSEL R21, R36, -INF , P6 ;  /* 0xff80000024157808 */ /* 0x008fe40003000000 */
[----:B------:R-:W-:-:S02]  /*30e0*/  ISETP.GT.AND P6, PT, R93, 0x50, PT ;  /* 0x000000505d00780c */ /* 0x000fc40003fc4270 */
        /* <DEDUP_REMOVED lines=10> */
[----:B------:R-:W-:Y:S01]  /*3190*/  FMNMX.FTZ R20, R63, R20, !PT ;  /* 0x000000143f147209 */ /* 0x000fe20007810000 */
[----:B------:R-:W4:Y:S01]  /*31a0*/  MUFU.TANH R68, R68 ;  /* 0x0000004400447308 */ /* 0x000f220000002400 */
[----:B---3--:R-:W-:-:S04]  /*31b0*/  FSEL R39, R65, -INF , P5 ;  /* 0xff80000041277808 */ /* 0x008fc80002800000 */
[----:B------:R-:W-:-:S03]  /*31c0*/  FMNMX.FTZ R31, R39, R20, !PT ;  /* 0x00000014271f7209 */ /* 0x000fc60007810000 */
[----:B------:R-:W3:Y:S01]  /*31d0*/  MUFU.TANH R40, R40 ;  /* 0x0000002800287308 */ /* 0x000ee20000002400 */
[----:B--2---:R-:W-:Y:S02]  /*31e0*/  FSEL R28, R38, -INF , P3 ;  /* 0xff800000261c7808 */ /* 0x004fe40001800000 */
[----:B------:R-:W-:-:S05]  /*31f0*/  ISETP.GT.AND P3, PT, R93, 0x59, PT ;  /* 0x000000595d00780c */ /* 0x000fca0003f64270 */
[----:B------:R-:W2:Y:S01]  /*3200*/  MUFU.TANH R69, R69 ;  /* 0x0000004500457308 */ /* 0x000ea20000002400 */
[----:B----4-:R-:W-:-:S04]  /*3210*/  FSEL R38, R68, -INF , P4 ;  /* 0xff80000044267808 */ /* 0x010fc80002000000 */
[----:B------:R-:W-:-:S03]  /*3220*/  FMNMX.FTZ R33, R38, R31, !PT ;  /* 0x0000001f26217209 */ /* 0x000fc60007810000 */
[----:B------:R-:W4:Y:S01]  /*3230*/  MUFU.TANH R41, R41 ;  /* 0x0000002900297308 */ /* 0x000f220000002400 */
[----:B---3--:R-:W-:Y:S02]  /*3240*/  FSEL R30, R40, -INF , P2 ;  /* 0xff800000281e7808 */ /* 0x008fe40001000000 */
[----:B------:R-:W-:-:S05]  /*3250*/  ISETP.GT.AND P2, PT, R93, 0x60, PT ;  /* 0x000000605d00780c */ /* 0x000fca0003f44270 */
[----:B------:R-:W3:Y:S01]  /*3260*/  MUFU.TANH R72, R72 ;  /* 0x0000004800487308 */ /* 0x000ee20000002400 */
[----:B--2---:R-:W-:-:S04]  /*3270*/  FSEL R40, R69, -INF , P3 ;  /* 0xff80000045287808 */ /* 0x004fc80001800000 */
[----:B------:R-:W-:-:S03]  /*3280*/  FMNMX.FTZ R20, R40, R33, !PT ;  /* 0x0000002128147209 */ /* 0x000fc60007810000 */
[----:B------:R-:W2:Y:S01]  /*3290*/  MUFU.TANH R64, R64 ;  /* 0x0000004000407308 */ /* 0x000ea20000002400 */
[----:B----4-:R-:W-:Y:S02]  /*32a0*/  FSEL R31, R41, -INF , P1 ;  /* 0xff800000291f7808 */ /* 0x010fe40000800000 */
[----:B------:R-:W-:-:S05]  /*32b0*/  ISETP.GT.AND P1, PT, R93, 0x61, PT ;  /* 0x000000615d00780c */ /* 0x000fca0003f24270 */
        /* <DEDUP_REMOVED lines=36> */
[----:B------:R-:W-:Y:S01]  /*3500*/  MUFU.TANH R78, R78 ;  /* 0x0000004e004e7308 */ /* 0x000fe20000002400 */
[----:B---3--:R-:W-:-:S04]  /*3510*/  FSEL R68, R84, -INF , P2 ;  /* 0xff80000054447808 */ /* 0x008fc80001000000 */
[----:B------:R-:W-:-:S03]  /*3520*/  FMNMX.FTZ R20, R68, R71, !PT ;  /* 0x0000004744147209 */ /* 0x000fc60007810000 */
[----:B------:R-:W-:Y:S01]  /*3530*/  MUFU.TANH R79, R79 ;  /* 0x0000004f004f7308 */ /* 0x000fe20000002400 */
[----:B--2---:R-:W-:-:S04]  /*3540*/  FSEL R69, R85, -INF , P1 ;  /* 0xff80000055457808 */ /* 0x004fc80000800000 */
[----:B------:R-:W-:-:S03]  /*3550*/  FMNMX.FTZ R71, R69, R20, !PT ;  /* 0x0000001445477209 */ /* 0x000fc60007810000 */
[----:B------:R-:W2:Y:S02]  /*3560*/  MUFU.TANH R82, R82 ;  /* 0x0000005200527308 */ /* 0x000ea40000002400 */
[----:B------:R-:W3:Y:S06]  /*3570*/  SHFL.BFLY PT, R20, R71, 0x2, 0x1f ;  /* 0x0c401f0047147f89 */ /* 0x000eec00000e0000 */
[----:B------:R-:W-:Y:S08]  /*3580*/  MUFU.TANH R83, R83 ;  /* 0x0000005300537308 */ /* 0x000ff00000002400 */
[----:B------:R-:W-:Y:S01]  /*3590*/  MUFU.TANH R86, R86 ;  /* 0x0000005600567308 */ /* 0x000fe20000002400 */
[----:B---3--:R-:W-:-:S05]  /*35a0*/  FMNMX.FTZ R72, R71, R20, !PT ;  /* 0x0000001447487209 */ /* 0x008fca0007810000 */
[----:B------:R-:W3:Y:S02]  /*35b0*/  SHFL.BFLY PT, R73, R72, 0x1, 0x1f ;  /* 0x0c201f0048497f89 */ /* 0x000ee400000e0000 */
[----:B---3--:R-:W-:Y:S01]  /*35c0*/  FMNMX.FTZ R20, R72, R73, !PT ;  /* 0x0000004948147209 */ /* 0x008fe20007810000 */
[----:B------:R-:W-:Y:S01]  /*35d0*/  IMAD.U32 R73, RZ, RZ, UR10 ;  /* 0x0000000aff497e24 */ /* 0x000fe2000f8e00ff */
[----:B------:R-:W3:Y:S02]  /*35e0*/  MUFU.TANH R72, R87 ;  /* 0x0000005700487308 */ /* 0x000ee40000002400 */
[C---:B------:R-:W-:Y:S01]  /*35f0*/  FSETP.NEU.FTZ.AND P0, PT, R20.reuse, -INF , PT ;  /* 0xff8000001400780b */ /* 0x040fe20003f1d000 */
[----:B------:R-:W-:-:S05]  /*3600*/  FFMA.FTZ R70, R20, R73, -8 ;  /* 0xc100000014467423 */ /* 0x000fca0000010049 */
[----:B------:R-:W-:Y:S02]  /*3610*/  FSEL R70, R70, RZ, P0 ;  /* 0x000000ff46467208 */ /* 0x000fe40000000000 */
[----:B------:R-:W-:-:S03]  /*3620*/  ISETP.NE.AND P0, PT, R88, RZ, PT ;  /* 0x000000ff5800720c */ /* 0x000fc60003f05270 */
[--C-:B------:R-:W-:Y:S01]  /*3630*/  FFMA.FTZ R152, R46, UR10, -R70.reuse ;  /* 0x0000000a2e987c23 */ /* 0x100fe20008010846 */
[----:B------:R-:W-:-:S01]  /*3640*/  FFMA.FTZ R46, R60, UR10, -R70 ;  /* 0x0000000a3c2e7c23 */ /* 0x000fc20008010846 */
[----:B------:R-:W-:Y:S01]  /*3650*/  FMNMX.FTZ R60, R4, R3, !PT ;  /* 0x00000003043c7209 */ /* 0x000fe20007810000 */
[----:B------:R-:W-:-:S01]  /*3660*/  FFMA.FTZ R71, R50, UR10, -R70 ;  /* 0x0000000a32477c23 */ /* 0x000fc20008010846 */
        /* <DEDUP_REMOVED lines=8> */
[----:B--2---:R-:W-:Y:S01]  /*36f0*/  FSEL R45, R82, -INF , P4 ;  /* 0xff800000522d7808 */ /* 0x004fe20002000000 */
[----:B------:R-:W-:-:S01]  /*3700*/  FFMA.FTZ R76, R44, UR10, -R70 ;  /* 0x0000000a2c4c7c23 */ /* 0x000fc20008010846 */
[----:B------:R-:W-:Y:S01]  /*3710*/  FMNMX.FTZ R59, R13, R50, !PT ;  /* 0x000000320d3b7209 */ /* 0x000fe20007810000 */
[----:B------:R-:W-:-:S01]  /*3720*/  FFMA.FTZ R44, R52, UR10, -R70 ;  /* 0x0000000a342c7c23 */ /* 0x000fc20008010846 */
[----:B---3--:R-:W-:Y:S01]  /*3730*/  FSEL R72, R72, -INF , P1 ;  /* 0xff80000048487808 */ /* 0x008fe20000800000 */
[----:B------:R-:W-:-:S01]  /*3740*/  FFMA.FTZ R162, R63, UR10, -R70 ;  /* 0x0000000a3fa27c23 */ /* 0x000fc20008010846 */
[----:B------:R-:W-:Y:S01]  /*3750*/  FMNMX.FTZ R50, R12, R59, !PT ;  /* 0x0000003b0c327209 */ /* 0x000fe20007810000 */
[----:B------:R-:W-:-:S01]  /*3760*/  FFMA.FTZ R59, R58, UR10, -R70 ;  /* 0x0000000a3a3b7c23 */ /* 0x000fc20008010846 */
[--C-:B------:R-:W-:Y:S01]  /*3770*/  FFMA.FTZ R47, R47, UR10, -R70.reuse ;  /* 0x0000000a2f2f7c23 */ /* 0x100fe20008010846 */
[----:B------:R-:W-:-:S01]  /*3780*/  FFMA.FTZ R63, R40, UR10, -R70 ;  /* 0x0000000a283f7c23 */ /* 0x000fc20008010846 */
[----:B------:R-:W-:Y:S01]  /*3790*/  FMNMX.FTZ R50, R7, R50, !PT ;  /* 0x0000003207327209 */ /* 0x000fe20007810000 */
[----:B------:R-:W-:-:S01]  /*37a0*/  FFMA.FTZ R40, R42, UR10, -R70 ;  /* 0x0000000a2a287c23 */ /* 0x000fc20008010846 */
[----:B------:R-:W-:Y:S01]  /*37b0*/  MUFU.EX2 R152, R152 ;  /* 0x0000009800987308 */ /* 0x000fe20000000800 */
[----:B------:R-:W-:-:S01]  /*37c0*/  FFMA.FTZ R51, R51, UR10, -R70 ;  /* 0x0000000a33337c23 */ /* 0x000fc20008010846 */
[----:B------:R-:W-:Y:S01]  /*37d0*/  FMNMX.FTZ R73, R15, R50, !PT ;  /* 0x000000320f497209 */ /* 0x000fe20007810000 */
[----:B------:R-:W-:-:S01]  /*37e0*/  FFMA.FTZ R50, R53, UR10, -R70 ;  /* 0x0000000a35327c23 */ /* 0x000fc20008010846 */
[--C-:B------:R-:W-:Y:S01]  /*37f0*/  FFMA.FTZ R164, R41, UR10, -R70.reuse ;  /* 0x0000000a29a47c23 */ /* 0x100fe20008010846 */
[----:B------:R-:W-:-:S01]  /*3800*/  FFMA.FTZ R41, R64, UR10, -R70 ;  /* 0x0000000a40297c23 */ /* 0x000fc20008010846 */
[----:B------:R-:W-:Y:S01]  /*3810*/  FMNMX.FTZ R58, R26, R73, !PT ;  /* 0x000000491a3a7209 */ /* 0x000fe20007810000 */
[----:B------:R-:W-:-:S01]  /*3820*/  FFMA.FTZ R166, R66, UR10, -R70 ;  /* 0x0000000a42a67c23 */ /* 0x000fc20008010846 */
[----:B------:R-:W2:Y:S01]  /*3830*/  MUFU.EX2 R47, R47 ;  /* 0x0000002f002f7308 */ /* 0x000ea20000000800 */
[----:B------:R-:W-:-:S01]  /*3840*/  FFMA.FTZ R49, R49, UR10, -R70 ;  /* 0x0000000a31317c23 */ /* 0x000fc20008010846 */
[----:B------:R-:W-:Y:S01]  /*3850*/  FMNMX.FTZ R53, R25, R58, !PT ;  /* 0x0000003a19357209 */ /* 0x000fe20007810000 */
[----:B------:R-:W-:-:S01]  /*3860*/  FFMA.FTZ R39, R39, UR10, -R70 ;  /* 0x0000000a27277c23 */ /* 0x000fc20008010846 */
[----:B------:R-:W-:-:S02]  /*3870*/  FFMA.FTZ R38, R38, UR10, -R70 ;  /* 0x0000000a26267c23 */ /* 0x000fc40008010846 */
[----:B------:R-:W-:Y:S02]  /*3880*/  FMNMX.FTZ R58, R8, R53, !PT ;  /* 0x00000035083a7209 */ /* 0x000fe40007810000 */
[----:B------:R-:W3:Y:S02]  /*3890*/  MUFU.EX2 R46, R46 ;  /* 0x0000002e002e7308 */ /* 0x000ee40000000800 */
[----:B------:R-:W-:-:S04]  /*38a0*/  FMNMX.FTZ R58, R29, R58, !PT ;  /* 0x0000003a1d3a7209 */ /* 0x000fc80007810000 */
[----:B------:R-:W-:Y:S02]  /*38b0*/  FMNMX.FTZ R53, R11, R58, !PT ;  /* 0x0000003a0b357209 */ /* 0x000fe40007810000 */
[----:B------:R-:W4:Y:S02]  /*38c0*/  MUFU.EX2 R71, R71 ;  /* 0x0000004700477308 */ /* 0x000f240000000800 */
[----:B------:R-:W-:Y:S01]  /*38d0*/  FMNMX.FTZ R58, R14, R53, !PT ;  /* 0x000000350e3a7209 */ /* 0x000fe20007810000 */
[----:B------:R-:W-:-:S03]  /*38e0*/  FFMA.FTZ R53, R56, UR10, -R70 ;  /* 0x0000000a38357c23 */ /* 0x000fc60008010846 */
[----:B------:R-:W-:Y:S02]  /*38f0*/  FMNMX.FTZ R57, R21, R58, !PT ;  /* 0x0000003a15397209 */ /* 0x000fe40007810000 */
[----:B------:R-:W-:Y:S02]  /*3900*/  MUFU.EX2 R154, R154 ;  /* 0x0000009a009a7308 */ /* 0x000fe40000000800 */
[----:B------:R-:W-:-:S04]  /*3910*/  FMNMX.FTZ R56, R24, R57, !PT ;  /* 0x0000003918387209 */ /* 0x000fc80007810000 */
[----:B------:R-:W-:Y:S01]  /*3920*/  FMNMX.FTZ R57, R27, R56, !PT ;  /* 0x000000381b397209 */ /* 0x000fe20007810000 */
[----:B------:R-:W-:-:S01]  /*3930*/  FFMA.FTZ R56, R61, UR10, -R70 ;  /* 0x0000000a3d387c23 */ /* 0x000fc20008010846 */
        /* <DEDUP_REMOVED lines=9> */
[----:B------:R5:W-:Y:S02]  /*39d0*/  MUFU.EX2 R55, R60 ;  /* 0x0000003c00377308 */ /* 0x000be40000000800 */
[----:B------:R-:W-:Y:S01]  /*39e0*/  FMNMX.FTZ R57, R35, R54, !PT ;  /* 0x0000003623397209 */ /* 0x000fe20007810000 */
[----:B------:R-:W-:Y:S01]  /*39f0*/  FFMA.FTZ R54, R48, UR10, -R70 ;  /* 0x0000000a30367c23 */ /* 0x000fe20008010846 */
[----:B------:R-:W-:Y:S02]  /*3a00*/  FSEL R48, R78, -INF , P6 ;  /* 0xff8000004e307808 */ /* 0x000fe40003000000 */
[----:B------:R-:W-:Y:S02]  /*3a10*/  FMNMX.FTZ R58, R36, R57, !PT ;  /* 0x00000039243a7209 */ /* 0x000fe40007810000 */
[----:B------:R-:W-:Y:S01]  /*3a20*/  FSEL R57, R79, -INF , P5 ;  /* 0xff8000004f397808 */ /* 0x000fe20002800000 */
[----:B------:R-:W-:Y:S01]  /*3a30*/  MUFU.EX2 R156, R156 ;  /* 0x0000009c009c7308 */ /* 0x000fe20000000800 */
[----:B------:R-:W-:-:S04]  /*3a40*/  FMNMX.FTZ R61, R37, R58, !PT ;  /* 0x0000003a253d7209 */ /* 0x000fc80007810000 */
[----:B------:R-:W-:-:S03]  /*3a50*/  FMNMX.FTZ R58, R48, R61, !PT ;  /* 0x0000003d303a7209 */ /* 0x000fc60007810000 */
[----:B------:R0:W-:Y:S01]  /*3a60*/  MUFU.EX2 R61, R74 ;  /* 0x0000004a003d7308 */ /* 0x0001e20000000800 */
[----:B-----5:R-:W-:Y:S02]  /*3a70*/  FMNMX.FTZ R60, R57, R58, !PT ;  /* 0x0000003a393c7209 */ /* 0x020fe40007810000 */
[----:B------:R-:W-:Y:S02]  /*3a80*/  FSEL R58, R83, -INF , P3 ;  /* 0xff800000533a7808 */ /* 0x000fe40001800000 */
[----:B------:R-:W-:Y:S02]  /*3a90*/  FMNMX.FTZ R43, R45, R60, !PT ;  /* 0x0000003c2d2b7209 */ /* 0x000fe40007810000 */
[----:B------:R-:W-:Y:S01]  /*3aa0*/  FSEL R60, R86, -INF , P2 ;  /* 0xff800000563c7808 */ /* 0x000fe20001000000 */
[----:B------:R-:W-:Y:S01]  /*3ab0*/  MUFU.EX2 R53, R53 ;  /* 0x0000003500357308 */ /* 0x000fe20000000800 */
[----:B------:R-:W-:-:S04]  /*3ac0*/  FMNMX.FTZ R43, R58, R43, !PT ;  /* 0x0000002b3a2b7209 */ /* 0x000fc80007810000 */
[----:B------:R-:W-:-:S03]  /*3ad0*/  FMNMX.FTZ R73, R60, R43, !PT ;  /* 0x0000002b3c497209 */ /* 0x000fc60007810000 */
[----:B------:R-:W-:Y:S01]  /*3ae0*/  MUFU.EX2 R49, R49 ;  /* 0x0000003100317308 */ /* 0x000fe20000000800 */
[----:B0-----:R-:W-:Y:S01]  /*3af0*/  FMNMX.FTZ R74, R72, R73, !PT ;  /* 0x00000049484a7209 */ /* 0x001fe20007810000 */
[----:B------:R-:W-:-:S04]  /*3b00*/  FFMA.FTZ R73, R62, UR10, -R70 ;  /* 0x0000000a3e497c23 */ /* 0x000fc80008010846 */
[----:B------:R-:W0:Y:S02]  /*3b10*/  SHFL.BFLY PT, R75, R74, 0x2, 0x1f ;  /* 0x0c401f004a4b7f89 */ /* 0x000e2400000e0000 */
[----:B------:R-:W-:Y:S08]  /*3b20*/  MUFU.EX2 R56, R56 ;  /* 0x0000003800387308 */ /* 0x000ff00000000800 */
[----:B------:R-:W-:Y:S08]  /*3b30*/  MUFU.EX2 R158, R158 ;  /* 0x0000009e009e7308 */ /* 0x000ff00000000800 */
[----:B------:R-:W-:Y:S01]  /*3b40*/  MUFU.EX2 R54, R54 ;  /* 0x0000003600367308 */ /* 0x000fe20000000800 */
[----:B0-----:R-:W-:Y:S01]  /*3b50*/  FMNMX.FTZ R52, R74, R75, !PT ;  /* 0x0000004b4a347209 */ /* 0x001fe20007810000 */
[--C-:B------:R-:W-:Y:S01]  /*3b60*/  FFMA.FTZ R75, R65, UR10, -R70.reuse ;  /* 0x0000000a414b7c23 */ /* 0x100fe20008010846 */
[----:B------:R-:W-:-:S01]  /*3b70*/  FFMA.FTZ R65, R67, UR10, -R70 ;  /* 0x0000000a43417c23 */ /* 0x000fc20008010846 */
[----:B------:R-:W-:-:S04]  /*3b80*/  IMAD.U32 R67, RZ, RZ, UR10 ;  /* 0x0000000aff437e24 */ /* 0x000fc8000f8e00ff */
[----:B------:R-:W-:Y:S01]  /*3b90*/  MUFU.EX2 R160, R160 ;  /* 0x000000a000a07308 */ /* 0x000fe20000000800 */
[----:B------:R-:W0:Y:S07]  /*3ba0*/  SHFL.BFLY PT, R77, R52, 0x1, 0x1f ;  /* 0x0c201f00344d7f89 */ /* 0x000e2e00000e0000 */
[----:B------:R-:W-:Y:S08]  /*3bb0*/  MUFU.EX2 R43, R76 ;  /* 0x0000004c002b7308 */ /* 0x000ff00000000800 */
[----:B------:R-:W-:Y:S08]  /*3bc0*/  MUFU.EX2 R44, R44 ;  /* 0x0000002c002c7308 */ /* 0x000ff00000000800 */
[----:B------:R-:W-:Y:S01]  /*3bd0*/  MUFU.EX2 R73, R73 ;  /* 0x0000004900497308 */ /* 0x000fe20000000800 */
[----:B0-----:R-:W-:Y:S01]  /*3be0*/  FMNMX.FTZ R168, R52, R77, !PT ;  /* 0x0000004d34a87209 */ /* 0x001fe20007810000 */
[----:B------:R-:W-:-:S03]  /*3bf0*/  FFMA.FTZ R52, R68, UR10, -R70 ;  /* 0x0000000a44347c23 */ /* 0x000fc60008010846 */
[C---:B------:R-:W-:Y:S01]  /*3c00*/  FSETP.NEU.FTZ.AND P1, PT, R168.reuse, -INF , PT ;  /* 0xff800000a800780b */ /* 0x040fe20003f3d000 */
[----:B------:R-:W-:-:S01]  /*3c10*/  FFMA.FTZ R62, R168, R67, -8 ;  /* 0xc1000000a83e7423 */ /* 0x000fc20000010043 */
[----:B------:R-:W-:Y:S01]  /*3c20*/  FFMA.FTZ R67, R69, UR10, -R70 ;  /* 0x0000000a45437c23 */ /* 0x000fe20008010846 */
[----:B------:R-:W-:Y:S03]  /*3c30*/  MUFU.EX2 R162, R162 ;  /* 0x000000a200a27308 */ /* 0x000fe60000000800 */
[----:B------:R-:W-:-:S05]  /*3c40*/  FSEL R62, R62, RZ, P1 ;  /* 0x000000ff3e3e7208 */ /* 0x000fca0000800000 */
[--C-:B------:R-:W-:Y:S01]  /*3c50*/  FFMA.FTZ R153, R4, UR10, -R62.reuse ;  /* 0x0000000a04997c23 */ /* 0x100fe2000801083e */
        /* <DEDUP_REMOVED lines=9> */
[----:B--2---:R-:W-:Y:S01]  /*3cf0*/  FADD.FTZ R13, R152, R47 ;  /* 0x0000002f980d7221 */ /* 0x004fe20000010000 */
[----:B------:R-:W-:-:S01]  /*3d00*/  FFMA.FTZ R14, R28, UR10, -R62 ;  /* 0x0000000a1c0e7c23 */ /* 0x000fc2000801083e */
[--C-:B------:R-:W-:Y:S01]  /*3d10*/  FFMA.FTZ R64, R15, UR10, -R62.reuse ;  /* 0x0000000a0f407c23 */ /* 0x100fe2000801083e */
[----:B------:R-:W-:-:S01]  /*3d20*/  FFMA.FTZ R24, R24, UR10, -R62 ;  /* 0x0000000a18187c23 */ /* 0x000fc2000801083e */
[----:B------:R-:W0:Y:S01]  /*3d30*/  MUFU.EX2 R42, R42 ;  /* 0x0000002a002a7308 */ /* 0x000e220000000800 */
[----:B---3--:R-:W-:-:S01]  /*3d40*/  FADD.FTZ R68, R46, R13 ;  /* 0x0000000d2e447221 */ /* 0x008fc20000010000 */
[--C-:B------:R-:W-:Y:S01]  /*3d50*/  FFMA.FTZ R157, R26, UR10, -R62.reuse ;  /* 0x0000000a1a9d7c23 */ /* 0x100fe2000801083e */
[----:B------:R-:W-:-:S01]  /*3d60*/  FFMA.FTZ R12, R25, UR10, -R62 ;  /* 0x0000000a190c7c23 */ /* 0x000fc2000801083e */
[----:B------:R-:W-:Y:S01]  /*3d70*/  FFMA.FTZ R26, R29, UR10, -R62 ;  /* 0x0000000a1d1a7c23 */ /* 0x000fe2000801083e */
[----:B----4-:R-:W-:-:S01]  /*3d80*/  FADD.FTZ R15, R71, R68 ;  /* 0x00000044470f7221 */ /* 0x010fc20000010000 */
[--C-:B------:R-:W-:Y:S01]  /*3d90*/  FFMA.FTZ R163, R32, UR10, -R62.reuse ;  /* 0x0000000a20a37c23 */ /* 0x100fe2000801083e */
[----:B------:R-:W-:-:S01]  /*3da0*/  FFMA.FTZ R159, R11, UR10, -R62 ;  /* 0x0000000a0b9f7c23 */ /* 0x000fc2000801083e */
[----:B------:R-:W2:Y:S01]  /*3db0*/  MUFU.EX2 R3, R3 ;  /* 0x0000000300037308 */ /* 0x000ea20000000800 */
[----:B------:R-:W-:-:S01]  /*3dc0*/  FFMA.FTZ R11, R21, UR10, -R62 ;  /* 0x0000000a150b7c23 */ /* 0x000fc2000801083e */
[--C-:B------:R-:W-:Y:S01]  /*3dd0*/  FFMA.FTZ R161, R27, UR10, -R62.reuse ;  /* 0x0000000a1ba17c23 */ /* 0x100fe2000801083e */
[----:B------:R-:W-:-:S01]  /*3de0*/  FFMA.FTZ R30, R30, UR10, -R62 ;  /* 0x0000000a1e1e7c23 */ /* 0x000fc2000801083e */
[--C-:B------:R-:W-:Y:S01]  /*3df0*/  FFMA.FTZ R31, R31, UR10, -R62.reuse ;  /* 0x0000000a1f1f7c23 */ /* 0x100fe2000801083e */
[----:B------:R-:W-:-:S01]  /*3e00*/  FFMA.FTZ R34, R34, UR10, -R62 ;  /* 0x0000000a22227c23 */ /* 0x000fc2000801083e */
[--C-:B------:R-:W-:Y:S01]  /*3e10*/  FFMA.FTZ R35, R35, UR10, -R62.reuse ;  /* 0x0000000a23237c23 */ /* 0x100fe2000801083e */
[----:B------:R-:W-:-:S01]  /*3e20*/  FFMA.FTZ R36, R36, UR10, -R62 ;  /* 0x0000000a24247c23 */ /* 0x000fc2000801083e */
[----:B------:R-:W3:Y:S01]  /*3e30*/  MUFU.EX2 R4, R4 ;  /* 0x0000000400047308 */ /* 0x000ee20000000800 */
[----:B0-----:R-:W-:-:S01]  /*3e40*/  FADD.FTZ R28, R153, R42 ;  /* 0x0000002a991c7221 */ /* 0x001fc20000010000 */
[--C-:B------:R-:W-:Y:S01]  /*3e50*/  FFMA.FTZ R37, R37, UR10, -R62.reuse ;  /* 0x0000000a25257c23 */ /* 0x100fe2000801083e */
[----:B------:R-:W-:-:S01]  /*3e60*/  FFMA.FTZ R48, R48, UR10, -R62 ;  /* 0x0000000a30307c23 */ /* 0x000fc2000801083e */
[--C-:B------:R-:W-:Y:S01]  /*3e70*/  FFMA.FTZ R57, R57, UR10, -R62.reuse ;  /* 0x0000000a39397c23 */ /* 0x100fe2000801083e */
[----:B------:R-:W-:-:S01]  /*3e80*/  FFMA.FTZ R45, R45, UR10, -R62 ;  /* 0x0000000a2d2d7c23 */ /* 0x000fc2000801083e */
[--C-:B------:R-:W-:Y:S01]  /*3e90*/  FFMA.FTZ R58, R58, UR10, -R62.reuse ;  /* 0x0000000a3a3a7c23 */ /* 0x100fe2000801083e */
[----:B------:R-:W-:-:S01]  /*3ea0*/  FFMA.FTZ R60, R60, UR10, -R62 ;  /* 0x0000000a3c3c7c23 */ /* 0x000fc2000801083e */
[----:B------:R-:W0:Y:S01]  /*3eb0*/  MUFU.EX2 R155, R155 ;  /* 0x0000009b009b7308 */ /* 0x000e220000000800 */
[----:B--2---:R-:W-:-:S01]  /*3ec0*/  FADD.FTZ R13, R3, R28 ;  /* 0x0000001c030d7221 */ /* 0x004fc20000010000 */
[----:B------:R-:W-:Y:S01]  /*3ed0*/  FADD.FTZ R28, R154, R15 ;  /* 0x0000000f9a1c7221 */ /* 0x000fe20000010000 */
[----:B------:R-:W-:-:S03]  /*3ee0*/  F2FP.SATFINITE.E4M3.F32.PACK_AB_MERGE_C R46, R71, R46, RZ ;  /* 0x0000002e472e723e */ /* 0x000fc600048070ff */
[----:B------:R-:W-:Y:S01]  /*3ef0*/  FADD.FTZ R15, R59, R28 ;  /* 0x0000001c3b0f7221 */ /* 0x000fe20000010000 */
[----:B------:R-:W-:Y:S01]  /*3f00*/  F2FP.SATFINITE.E4M3.F32.PACK_AB_MERGE_C R152, R47, R152, R46 ;  /* 0x000000982f98723e */ /* 0x000fe2000480702e */
[----:B------:R-:W2:Y:S02]  /*3f10*/  MUFU.EX2 R10, R10 ;  /* 0x0000000a000a7308 */ /* 0x000ea40000000800 */
[----:B------:R-:W-:-:S01]  /*3f20*/  FADD.FTZ R32, R50, R15 ;  /* 0x0000000f32207221 */ /* 0x000fc20000010000 */
[----:B------:R-:W-:-:S03]  /*3f30*/  F2FP.SATFINITE.E4M3.F32.PACK_AB_MERGE_C R50, R51, R50, RZ ;  /* 0x000000323332723e */ /* 0x000fc600048070ff */
[----:B------:R-:W-:Y:S01]  /*3f40*/  FADD.FTZ R15, R51, R32 ;  /* 0x00000020330f7221 */ /* 0x000fe20000010000 */
[----:B------:R-:W-:Y:S01]  /*3f50*/  F2FP.SATFINITE.E4M3.F32.PACK_AB_MERGE_C R154, R59, R154, R50 ;  /* 0x0000009a3b9a723e */ /* 0x000fe20004807032 */
[----:B------:R-:W4:Y:S02]  /*3f60*/  MUFU.EX2 R7, R7 ;  /* 0x0000000700077308 */ /* 0x000f240000000800 */
[----:B------:R-:W-:-:S04]  /*3f70*/  FADD.FTZ R32, R156, R15 ;  /* 0x0000000f9c207221 */ /* 0x000fc80000010000 */
[----:B------:R-:W-:Y:S02]  /*3f80*/  FADD.FTZ R32, R53, R32 ;  /* 0x0000002035207221 */ /* 0x000fe40000010000 */
[----:B------:R-:W5:Y:S08]  /*3f90*/  MUFU.EX2 R64, R64 ;  /* 0x0000004000407308 */ /* 0x000f700000000800 */
[----:B------:R3:W-:Y:S08]  /*3fa0*/  MUFU.EX2 R66, R24 ;  /* 0x0000001800427308 */ /* 0x0007f00000000800 */
[----:B------:R-:W1:Y:S01]  /*3fb0*/  MUFU.EX2 R157, R157 ;  /* 0x0000009d009d7308 */ /* 0x000e620000000800 */
[----:B---3--:R-:W-:-:S04]  /*3fc0*/  FADD.FTZ R24, R4, R13 ;  /* 0x0000000d04187221 */ /* 0x008fc80000010000 */
[----:B0-----:R-:W-:Y:S01]  /*3fd0*/  FADD.FTZ R13, R155, R24 ;  /* 0x000000189b0d7221 */ /* 0x001fe20000010000 */
[----:B------:R-:W-:-:S01]  /*3fe0*/  FFMA.FTZ R24, R33, UR10, -R62 ;  /* 0x0000000a21187c23 */ /* 0x000fc2000801083e */
[----:B------:R-:W-:Y:S01]  /*3ff0*/  FFMA.FTZ R62, R72, UR10, -R62 ;  /* 0x0000000a483e7c23 */ /* 0x000fe2000801083e */
[----:B------:R-:W0:Y:S01]  /*4000*/  MUFU.EX2 R12, R12 ;  /* 0x0000000c000c7308 */ /* 0x000e220000000800 */
[----:B--2---:R-:W-:-:S04]  /*4010*/  FADD.FTZ R28, R10, R13 ;  /* 0x0000000d0a1c7221 */ /* 0x004fc80000010000 */
[----:B----4-:R-:W-:-:S03]  /*4020*/  FADD.FTZ R13, R7, R28 ;  /* 0x0000001c070d7221 */ /* 0x010fc60000010000 */
[----:B------:R-:W2:Y:S01]  /*4030*/  MUFU.EX2 R9, R9 ;  /* 0x0000000900097308 */ /* 0x000ea20000000800 */
[----:B-----5:R-:W-:-:S01]  /*4040*/  FADD.FTZ R28, R64, R13 ;  /* 0x0000000d401c7221 */ /* 0x020fc20000010000 */
[----:B------:R-:W-:-:S03]  /*4050*/  F2FP.SATFINITE.E4M3.F32.PACK_AB_MERGE_C R64, R64, R7, RZ ;  /* 0x000000074040723e */ /* 0x000fc600048070ff */
[----:B-1----:R-:W-:Y:S01]  /*4060*/  FADD.FTZ R13, R157, R28 ;  /* 0x0000001c9d0d7221 */ /* 0x002fe20000010000 */
[----:B------:R-:W-:Y:S02]  /*4070*/  F2FP.SATFINITE.E4M3.F32.PACK_AB_MERGE_C R155, R10, R155, R64 ;  /* 0x0000009b0a9b723e */ /* 0x000fe40004807040 */
[----:B------:R-:W1:Y:S01]  /*4080*/  MUFU.EX2 R26, R26 ;  /* 0x0000001a001a7308 */ /* 0x000e620000000800 */
[----:B0-----:R-:W-:-:S01]  /*4090*/  FADD.FTZ R28, R12, R13 ;  /* 0x0000000d0c1c7221 */ /* 0x001fc20000010000 */
[----:B------:R-:W-:Y:S01]  /*40a0*/  FADD.FTZ R13, R49, R32 ;  /* 0x00000020310d7221 */ /* 0x000fe20000010000 */
[----:B------:R-:W-:-:S03]  /*40b0*/  F2FP.SATFINITE.E4M3.F32.PACK_AB_MERGE_C R49, R56, R49, RZ ;  /* 0x000000313831723e */ /* 0x000fc600048070ff */
[----:B------:R-:W-:Y:S01]  /*40c0*/  FADD.FTZ R13, R56, R13 ;  /* 0x0000000d380d7221 */ /* 0x000fe20000010000 */
[----:B------:R-:W-:Y:S01]  /*40d0*/  F2FP.SATFINITE.E4M3.F32.PACK_AB_MERGE_C R156, R53, R156, R49 ;  /* 0x0000009c359c723e */ /* 0x000fe20004807031 */
[----:B------:R-:W0:Y:S01]  /*40e0*/  MUFU.EX2 R159, R159 ;  /* 0x0000009f009f7308 */ /* 0x000e220000000800 */
[----:B--2---:R-:W-:-:S01]  /*40f0*/  FADD.FTZ R15, R9, R28 ;  /* 0x0000001c090f7221 */ /* 0x004fc20000010000 */
[----:B------:R-:W-:-:S06]  /*4100*/  FADD.FTZ R32, R158, R13 ;  /* 0x0000000d9e207221 */ /* 0x000fcc0000010000 */
[----:B------:R-:W2:Y:S01]  /*4110*/  MUFU.EX2 R8, R8 ;  /* 0x0000000800087308 */ /* 0x000ea20000000800 */
[----:B-1----:R-:W-:-:S01]  /*4120*/  FADD.FTZ R28, R26, R15 ;  /* 0x0000000f1a1c7221 */ /* 0x002fc20000010000 */
[----:B------:R-:W-:-:S04]  /*4130*/  FADD.FTZ R15, R55, R32 ;  /* 0x00000020370f7221 */ /* 0x000fc80000010000 */
[----:B------:R-:W-:Y:S01]  /*4140*/  FADD.FTZ R32, R54, R15 ;  /* 0x0000000f36207221 */ /* 0x000fe20000010000 */
[----:B------:R-:W-:Y:S01]  /*4150*/  F2FP.SATFINITE.E4M3.F32.PACK_AB_MERGE_C R54, R61, R54, RZ ;  /* 0x000000363d36723e */ /* 0x000fe200048070ff */
[----:B------:R-:W1:Y:S01]  /*4160*/  MUFU.EX2 R11, R11 ;  /* 0x0000000b000b7308 */ /* 0x000e620000000800 */
[----:B0-----:R-:W-:-:S01]  /*4170*/  FADD.FTZ R13, R159, R28 ;  /* 0x0000001c9f0d7221 */ /* 0x001fc20000010000 */
[----:B------:R-:W-:Y:S01]  /*4180*/  FADD.FTZ R15, R61, R32 ;  /* 0x000000203d0f7221 */ /* 0x000fe20000010000 */
[----:B------:R-:W-:-:S03]  /*4190*/  F2FP.SATFINITE.E4M3.F32.PACK_AB_MERGE_C R158, R55, R158, R54 ;  /* 0x0000009e379e723e */ /* 0x000fc60004807036 */
[----:B------:R-:W-:Y:S02]  /*41a0*/  FADD.FTZ R32, R160, R15 ;  /* 0x0000000fa0207221 */ /* 0x000fe40000010000 */
[----:B------:R-:W0:Y:S01]  /*41b0*/  MUFU.EX2 R161, R161 ;  /* 0x000000a100a17308 */ /* 0x000e220000000800 */
[----:B--2---:R-:W-:-:S01]  /*41c0*/  FADD.FTZ R28, R8, R13 ;  /* 0x0000000d081c7221 */ /* 0x004fc20000010000 */
[----:B------:R-:W-:-:S06]  /*41d0*/  FADD.FTZ R15, R43, R32 ;  /* 0x000000202b0f7221 */ /* 0x000fcc0000010000 */
[----:B------:R-:W2:Y:S01]  /*41e0*/  MUFU.EX2 R14, R14 ;  /* 0x0000000e000e7308 */ /* 0x000ea20000000800 */
[----:B-1----:R-:W-:-:S01]  /*41f0*/  FADD.FTZ R13, R11, R28 ;  /* 0x0000001c0b0d7221 */ /* 0x002fc20000010000 */
[----:B------:R-:W-:-:S03]  /*4200*/  F2FP.SATFINITE.E4M3.F32.PACK_AB_MERGE_C R11, R66, R11, RZ ;  /* 0x0000000b420b723e */ /* 0x000fc600048070ff */
[----:B------:R-:W-:Y:S01]  /*4210*/  FADD.FTZ R28, R66, R13 ;  /* 0x0000000d421c7221 */ /* 0x000fe20000010000 */
[----:B------:R-:W-:Y:S02]  /*4220*/  F2FP.SATFINITE.E4M3.F32.PACK_AB_MERGE_C R159, R8, R159, R11 ;  /* 0x0000009f089f723e */ /* 0x000fe4000480700b */
[----:B------:R-:W1:Y:S01]  /*4230*/  MUFU.EX2 R30, R30 ;  /* 0x0000001e001e7308 */ /* 0x000e620000000800 */
[----:B0-----:R-:W-:-:S01]  /*4240*/  FADD.FTZ R13, R161, R28 ;  /* 0x0000001ca10d7221 */ /* 0x001fc20000010000 */
[----:B------:R-:W-:Y:S01]  /*4250*/  FADD.FTZ R28, R44, R15 ;  /* 0x0000000f2c1c7221 */ /* 0x000fe20000010000 */
[----:B------:R-:W-:-:S04]  /*4260*/  F2FP.SATFINITE.E4M3.F32.PACK_AB_MERGE_C R44, R73, R44, RZ ;  /* 0x0000002c492c723e */ /* 0x000fc800048070ff */
[----:B------:R-:W-:Y:S01]  /*4270*/  F2FP.SATFINITE.E4M3.F32.PACK_AB_MERGE_C R160, R43, R160, R44 ;  /* 0x000000a02ba0723e */ /* 0x000fe2000480702c */
[----:B------:R-:W0:Y:S01]  /*4280*/  MUFU.EX2 R31, R31 ;  /* 0x0000001f001f7308 */ /* 0x000e220000000800 */
[----:B--2---:R-:W-:-:S07]  /*4290*/  FADD.FTZ R13, R14, R13 ;  /* 0x0000000d0e0d7221 */ /* 0x004fce0000010000 */
[----:B------:R-:W2:Y:S01]  /*42a0*/  MUFU.EX2 R163, R163 ;  /* 0x000000a300a37308 */ /* 0x000ea20000000800 */
[----:B-1----:R-:W-:-:S01]  /*42b0*/  FADD.FTZ R32, R30, R13 ;  /* 0x0000000d1e207221 */ /* 0x002fc20000010000 */
[----:B------:R-:W-:-:S04]  /*42c0*/  FADD.FTZ R13, R73, R28 ;  /* 0x0000001c490d7221 */ /* 0x000fc80000010000 */
[----:B------:R-:W-:Y:S02]  /*42d0*/  FADD.FTZ R28, R162, R13 ;  /* 0x0000000da21c7221 */ /* 0x000fe40000010000 */
[----:B------:R-:W1:Y:S01]  /*42e0*/  MUFU.EX2 R39, R39 ;  /* 0x0000002700277308 */ /* 0x000e620000000800 */
[----:B0-----:R-:W-:-:S01]  /*42f0*/  FADD.FTZ R32, R31, R32 ;  /* 0x000000201f207221 */ /* 0x001fc20000010000 */
[----:B------:R-:W-:-:S04]  /*4300*/  F2FP.SATFINITE.E4M3.F32.PACK_AB_MERGE_C R30, R31, R30, RZ ;  /* 0x0000001e1f1e723e */ /* 0x000fc800048070ff */
[----:B------:R-:W-:Y:S02]  /*4310*/  F2FP.SATFINITE.E4M3.F32.PACK_AB_MERGE_C R161, R14, R161, R30 ;  /* 0x000000a10ea1723e */ /* 0x000fe4000480701e */
[----:B------:R-:W0:Y:S01]  /*4320*/  MUFU.EX2 R24, R24 ;  /* 0x0000001800187308 */ /* 0x000e220000000800 */
[----:B--2---:R-:W-:-:S07]  /*4330*/  FADD.FTZ R13, R163, R32 ;  /* 0x00000020a30d7221 */ /* 0x004fce0000010000 */
[----:B------:R-:W2:Y:S01]  /*4340*/  MUFU.EX2 R38, R38 ;  /* 0x0000002600267308 */ /* 0x000ea20000000800 */
[----:B-1----:R-:W-:-:S07]  /*4350*/  FADD.FTZ R15, R39, R28 ;  /* 0x0000001c270f7221 */ /* 0x002fce0000010000 */
[----:B------:R-:W1:Y:S01]  /*4360*/  MUFU.EX2 R34, R34 ;  /* 0x0000002200227308 */ /* 0x000e620000000800 */
[----:B0-----:R-:W-:-:S07]  /*4370*/  FADD.FTZ R13, R24, R13 ;  /* 0x0000000d180d7221 */ /* 0x001fce0000010000 */
[----:B------:R-:W0:Y:S01]  /*4380*/  MUFU.EX2 R63, R63 ;  /* 0x0000003f003f7308 */ /* 0x000e220000000800 */
[----:B--2---:R-:W-:-:S07]  /*4390*/  FADD.FTZ R28, R38, R15 ;  /* 0x0000000f261c7221 */ /* 0x004fce0000010000 */
[----:B------:R-:W2:Y:S01]  /*43a0*/  MUFU.EX2 R35, R35 ;  /* 0x0000002300237308 */ /* 0x000ea20000000800 */
[----:B-1----:R-:W-:-:S07]  /*43b0*/  FADD.FTZ R32, R34, R13 ;  /* 0x0000000d22207221 */ /* 0x002fce0000010000 */
[----:B------:R-:W1:Y:S01]  /*43c0*/  MUFU.EX2 R164, R164 ;  /* 0x000000a400a47308 */ /* 0x000e620000000800 */
[----:B0-----:R-:W-:-:S01]  /*43d0*/  FADD.FTZ R13, R63, R28 ;  /* 0x0000001c3f0d7221 */ /* 0x001fc20000010000 */
[----:B------:R-:W-:-:S04]  /*43e0*/  F2FP.SATFINITE.E4M3.F32.PACK_AB_MERGE_C R38, R63, R38, RZ ;  /* 0x000000263f26723e */ /* 0x000fc800048070ff */
[----:B------:R-:W-:Y:S02]  /*43f0*/  F2FP.SATFINITE.E4M3.F32.PACK_AB_MERGE_C R162, R39, R162, R38 ;  /* 0x000000a227a2723e */ /* 0x000fe40004807026 */
[----:B------:R-:W0:Y:S01]  /*4400*/  MUFU.EX2 R36, R36 ;  /* 0x0000002400247308 */ /* 0x000e220000000800 */
[----:B--2---:R-:W-:-:S01]  /*4410*/  FADD.FTZ R15, R35, R32 ;  /* 0x00000020230f7221 */ /* 0x004fc20000010000 */
[----:B------:R-:W-:-:S04]  /*4420*/  F2FP.SATFINITE.E4M3.F32.PACK_AB_MERGE_C R34, R35, R34, RZ ;  /* 0x000000222322723e */ /* 0x000fc800048070ff */
[----:B------:R-:W-:Y:S02]  /*4430*/  F2FP.SATFINITE.E4M3.F32.PACK_AB_MERGE_C R163, R24, R163, R34 ;  /* 0x000000a318a3723e */ /* 0x000fe40004807022 */
[----:B------:R-:W2:Y:S01]  /*4440*/  MUFU.EX2 R37, R37 ;  /* 0x0000002500257308 */ /* 0x000ea20000000800 */
[----:B-1----:R-:W-:-:S01]  /*4450*/  FADD.FTZ R28, R164, R13 ;  /* 0x0000000da41c7221 */ /* 0x002fc20000010000 */
[----:B------:R-:W-:-:S04]  /*4460*/  F2FP.SATFINITE.E4M3.F32.PACK_AB_MERGE_C R13, R4, R3, RZ ;  /* 0x00000003040d723e */ /* 0x000fc800048070ff */
[----:B------:R-:W-:Y:S02]  /*4470*/  F2FP.SATFINITE.E4M3.F32.PACK_AB_MERGE_C R153, R42, R153, R13 ;  /* 0x000000992a99723e */ /* 0x000fe4000480700d */
        /* <DEDUP_REMOVED lines=13> */
[C---:B-1----:R-:W-:Y:S01]  /*4550*/  F2FP.SATFINITE.E4M3.F32.PACK_AB_MERGE_C R40, R75.reuse, R40, RZ ;  /* 0x000000284b28723e */ /* 0x042fe200048070ff */
[----:B------:R-:W-:-:S03]  /*4560*/  FADD.FTZ R75, R75, R4 ;  /* 0x000000044b4b7221 */ /* 0x000fc60000010000 */
[----:B------:R-:W-:-:S03]  /*4570*/  F2FP.SATFINITE.E4M3.F32.PACK_AB_MERGE_C R164, R41, R164, R40 ;  /* 0x000000a429a4723e */ /* 0x000fc60004807028 */
        /* <DEDUP_REMOVED lines=16> */
[C---:B--2---:R-:W-:Y:S01]  /*4680*/  F2FP.SATFINITE.E4M3.F32.PACK_AB_MERGE_C R52, R67.reuse, R52, RZ ;  /* 0x000000344334723e */ /* 0x044fe200048070ff */
[----:B------:R-:W-:-:S03]  /*4690*/  FADD.FTZ R3, R67, R4 ;  /* 0x0000000443037221 */ /* 0x000fc60000010000 */
[----:B------:R-:W-:Y:S02]  /*46a0*/  F2FP.SATFINITE.E4M3.F32.PACK_AB_MERGE_C R166, R65, R166, R52 ;  /* 0x000000a641a6723e */ /* 0x000fe40004807034 */
[C---:B-1----:R-:W-:Y:S01]  /*46b0*/  F2FP.SATFINITE.E4M3.F32.PACK_AB_MERGE_C R60, R7.reuse, R60, RZ ;  /* 0x0000003c073c723e */ /* 0x042fe200048070ff */
[----:B------:R-:W-:-:S03]  /*46c0*/  FADD.FTZ R4, R7, R26 ;  /* 0x0000001a07047221 */ /* 0x000fc60000010000 */
[----:B------:R-:W-:Y:S01]  /*46d0*/  F2FP.SATFINITE.E4M3.F32.PACK_AB_MERGE_C R167, R58, R45, R60 ;  /* 0x0000002d3aa7723e */ /* 0x000fe2000480703c */
[----:B------:R-:W-:Y:S06]  /*46e0*/  @!P0 BRA `(.L_x_221) ;  /* 0x0000000000048947 */ /* 0x000fec0003800000 */
[----:B------:R-:W-:Y:S01]  /*46f0*/  BPT.TRAP 0x1 ;  /* 0x000000040000795c */ /* 0x000fe20000300000 */
.L_x_221:
[----:B------:R0:W1:Y:S01]  /*4700*/  SYNCS.PHASECHK.TRANS64.TRYWAIT P1, [UR55+0x38850], R6 ;  /* 0x03885006ff0075a7 */ /* 0x0000620008020177 */
[----:B------:R-:W-:Y:S05]  /*4710*/  @!P0 BRA `(.L_x_222) ;  /* 0x0000000000048947 */ /* 0x000fea0003800000 */
[----:B------:R-:W-:Y:S01]  /*4720*/  BPT.TRAP 0x1 ;  /* 0x000000040000795c */ /* 0x000fe20000300000 */
.L_x_222:
[----:B-1----:R-:W-:Y:S05]  /*4730*/  @P1 BRA `(.L_x_223) ;  /* 0x0000000000081947 */ /* 0x002fea0003800000 */
[----:B------:R-:W1:Y:S02]  /*4740*/  SYNCS.PHASECHK.TRANS64.TRYWAIT P1, [UR55+0x38850], R6 ;  /* 0x03885006ff0075a7 */ /* 0x000e640008020177 */
[----:B-1----:R-:W-:Y:S05]  /*4750*/  @!P1 BRA `(.L_x_224) ;  /* 0x0000010c00ac9947 */ /* 0x002fea0003800000 */
.L_x_223:
[----:B------:R2:W-:Y:S01]  /*4760*/  BAR.SYNC.DEFER_BLOCKING R5, 0x100 ;  /* 0x000400050000751d */ /* 0x0005e20000010000 */
[----:B------:R-:W-:-:S04]  /*4770*/  UIADD3 UR51, UR51, 0x400, URZ ;  /* 0x0000040033337890 */ /* 0x000fc8000fffe03f */
[----:B------:R-:W-:Y:S01]  /*4780*/  USHF.R.U32.HI UR51, URZ, 0x4, UR51 ;  /* 0x000000043f337899 */ /* 0x000fe20008011633 */
[----:B------:R-:W-:-:S03]  /*4790*/  UMOV UR7, 0x40000040 ;  /* 0x4000004000077882 */ /* 0x000fc60000000000 */
[----:B------:R-:W-:-:S04]  /*47a0*/  ULOP3.LUT UR51, UR51, 0x3fff, URZ, 0xc0, !UPT ;  /* 0x00003fff33337892 */ /* 0x000fc8000f8ec03f */
[----:B------:R-:W-:-:S04]  /*47b0*/  ULOP3.LUT UR51, UR51, 0x10000, URZ, 0xfc, !UPT ;  /* 0x0001000033337892 */ /* 0x000fc8000f8efc3f */
[----:B------:R-:W-:Y:S01]  /*47c0*/  ULEA UR11, UR44, UR51, 0xb ;  /* 0x000000332c0b7291 */ /* 0x000fe2000f8e583f */
[----:B------:R-:W-:-:S06]  /*47d0*/  WARPGROUP.ARRIVE ;  /* 0x00000000000079c5 */ /* 0x000fcc0000000000 */
[----:B------:R-:W-:Y:S02]  /*47e0*/  UMOV UR6, UR11 ;  /* 0x0000000b00067c82 */ /* 0x000fe40008000000 */
[----:B------:R-:W-:Y:S01]  /*47f0*/  QGMMA.64x256x32.F32.E4M3.E4M3 R24, R152, gdesc[UR4], RZ, !UPT, gsb0 ;  /* 0x03e0000498187df3 */ /* 0x000fe2000c0008ff */
        /* <DEDUP_REMOVED lines=19> */
[----:B--2---:R-:W-:Y:S05]  /*4930*/  @!P0 BRA `(.L_x_225) ;  /* 0x0000000000048947 */ /* 0x004fea0003800000 */
[----:B------:R-:W-:Y:S01]  /*4940*/  BPT.TRAP 0x1 ;  /* 0x000000040000795c */ /* 0x000fe20000300000 */
.L_x_225:
[----:B------:R-:W-:-:S04]  /*4950*/  UIADD3 UR55, UR55, 0x38860, URZ ;  /* 0x0003886037377890 */ /* 0x000fc8000fffe03f */
[----:B------:R-:W-:-:S09]  /*4960*/  UPRMT UR55, UR48, 0x654, UR55 ;  /* 0x0000065430377896 */ /* 0x000fd20008000037 */
[----:B------:R-:W-:Y:S01]  /*4970*/  SYNCS.ARRIVE.TRANS64.RED.A1T0 RZ, [UR55], RZ ;  /* 0x000000ffffff79a7 */ /* 0x000fe20008100437 */
[----:B------:R-:W-:-:S04]  /*4980*/  UIADD3 UR55, UR49, -0x2, URZ ;  /* 0xfffffffe31377890 */ /* 0x000fc8000fffe03f */
[----:B------:R-:W-:-:S06]  /*4990*/  UISETP.GE.AND UP0, UPT, UR55, UR41, UPT ;  /* 0x000000293700728c */ /* 0x000fcc000bf06270 */
[----:B------:R-:W-:-:S13]  /*49a0*/  PLOP3.LUT P1, PT, PT, PT, UP0, 0x80, 0x0 ;  /* 0x000000000000781c */ /* 0x000fda0003f2f008 */
[----:B------:R-:W-:Y:S05]  /*49b0*/  @!P1 BRA `(.L_x_226) ;  /* 0x0000002800bc9947 */ /* 0x000fea0003800000 */
[----:B------:R-:W-:Y:S01]  /*49c0*/  IMAD.MOV.U32 R5, RZ, RZ, R168 ;  /* 0x000000ffff057224 */ /* 0x000fe200078e00a8 */
[----:B------:R-:W-:Y:S01]  /*49d0*/  ULDC UR48, c[0x0][0x988] ;  /* 0x0002620000307ab9 */ /* 0x000fe20000000800 */
[----:B01----:R-:W-:-:S07]  /*49e0*/  IMAD.MOV.U32 R6, RZ, RZ, R20 ;  /* 0x000000ffff067224 */ /* 0x003fce00078e0014 */
.L_x_237:
[----:B------:R-:W-:Y:S01]  /*49f0*/  UIADD3 UR44, UR44, 0x1, URZ ;  /* 0x000000012c2c7890 */ /* 0x000fe2000fffe03f */
[----:B------:R-:W-:Y:S01]  /*4a00*/  UMOV UR6, UR55 ;  /* 0x0000003700067c82 */ /* 0x000fe20008000000 */
[----:B------:R-:W-:Y:S02]  /*4a10*/  UIADD3 UR55, UR55, -0x1, URZ ;  /* 0xffffffff37377890 */ /* 0x000fe4000fffe03f */
[----:B------:R-:W-:-:S04]  /*4a20*/  UISETP.NE.AND UP0, UPT, UR44, 0x2, UPT ;  /* 0x000000022c00788c */ /* 0x000fc8000bf05270 */
[----:B------:R-:W-:Y:S02]  /*4a30*/  USEL UR7, URZ, 0x1, UP0 ;  /* 0x000000013f077887 */ /* 0x000fe40008000000 */
[----:B------:R-:W-:Y:S02]  /*4a40*/  USEL UR44, UR44, URZ, UP0 ;  /* 0x0000003f2c2c7287 */ /* 0x000fe40008000000 */
[----:B------:R-:W-:Y:S02]  /*4a50*/  ULOP3.LUT UR45, UR45, UR7, URZ, 0x3c, !UPT ;  /* 0x000000072d2d7292 */ /* 0x000fe4000f8e3c3f */
[----:B------:R-:W-:Y:S01]  /*4a60*/  UISETP.GT.AND UP0, UPT, UR6, UR41, UPT ;  /* 0x000000290600728c */ /* 0x000fe2000bf04270 */
[----:B------:R-:W-:Y:S10]  /*4a70*/  @!P0 BRA `(.L_x_227) ;  /* 0x0000000000048947 */ /* 0x000ff40003800000 */
[----:B------:R-:W-:Y:S01]  /*4a80*/  BPT.TRAP 0x1 ;  /* 0x000000040000795c */ /* 0x000fe20000300000 */
.L_x_227:
[----:B------:R-:W0:Y:S01]  /*4a90*/  S2UR UR54, SR_CgaCtaId ;  /* 0x00000000003679c3 */ /* 0x000e220000008800 */
[----:B------:R-:W-:Y:S01]  /*4aa0*/  IMAD.U32 R2, RZ, RZ, UR45 ;  /* 0x0000002dff027e24 */ /* 0x000fe2000f8e00ff */
[----:B------:R-:W-:-:S04]  /*4ab0*/  UMOV UR6, 0x400 ;  /* 0x0000040000067882 */ /* 0x000fc80000000000 */
[----:B------:R-:W-:-:S04]  /*4ac0*/  SHF.L.U32 R2, R2, 0x1f, RZ ;  /* 0x0000001f02027819 */ /* 0x000fc800000006ff */
[----:B------:R-:W-:-:S13]  /*4ad0*/  R2UR UR56, R2 ;  /* 0x00000000023872ca */ /* 0x000fda00000e0000 */
[----:B------:R-:W-:Y:S01]  /*4ae0*/  IMAD.U32 R2, RZ, RZ, UR56 ;  /* 0x00000038ff027e24 */ /* 0x000fe2000f8e00ff */
[----:B0-----:R-:W-:-:S04]  /*4af0*/  ULEA UR6, UR54, UR6, 0x18 ;  /* 0x0000000636067291 */ /* 0x001fc8000f8ec03f */
[----:B------:R-:W-:-:S09]  /*4b00*/  ULEA UR49, UR44, UR6, 0x3 ;  /* 0x000000062c317291 */ /* 0x000fd2000f8e183f */
[----:B------:R0:W1:Y:S01]  /*4b10*/  SYNCS.PHASECHK.TRANS64.TRYWAIT P1, [UR49+0x38830], R2 ;  /* 0x03883002ff0075a7 */ /* 0x0000620008020171 */
[----:B------:R-:W-:Y:S05]  /*4b20*/  @!P0 BRA `(.L_x_228) ;  /* 0x0000000000048947 */ /* 0x000fea0003800000 */
[----:B------:R-:W-:Y:S01]  /*4b30*/  BPT.TRAP 0x1 ;  /* 0x000000040000795c */ /* 0x000fe20000300000 */
.L_x_228:
[----:B-1----:R-:W-:Y:S05]  /*4b40*/  @P1 BRA `(.L_x_229) ;  /* 0x00000000000c1947 */ /* 0x002fea0003800000 */
[----:B0-----:R-:W-:-:S04]  /*4b50*/  IMAD.U32 R2, RZ, RZ, UR56 ;  /* 0x00000038ff027e24 */ /* 0x001fc8000f8e00ff */
[----:B------:R-:W0:Y:S02]  /*4b60*/  SYNCS.PHASECHK.TRANS64.TRYWAIT P1, [UR49+0x38830], R2 ;  /* 0x03883002ff0075a7 */ /* 0x000e240008020171 */
[----:B0-----:R-:W-:Y:S05]  /*4b70*/  @!P1 BRA `(.L_x_230) ;  /* 0x0000010800bc9947 */ /* 0x001fea0003800000 */
.L_x_229:
[----:B------:R-:W-:Y:S01]  /*4b80*/  ULEA UR34, UR44, UR50, 0xb ;  /* 0x000000322c227291 */ /* 0x000fe2000f8e583f */
[----:B------:R-:W-:Y:S01]  /*4b90*/  WARPGROUP.ARRIVE ;  /* 0x00000000000079c5 */ /* 0x000fe20000000000 */
[----:B------:R-:W-:Y:S01]  /*4ba0*/  UMOV UR35, 0x40000040 ;  /* 0x4000004000237882 */ /* 0x000fe20000000000 */
[----:B------:R-:W-:Y:S01]  /*4bb0*/  UMOV UR7, 0x40000040 ;  /* 0x4000004000077882 */ /* 0x000fe20000000000 */
[----:B------:R-:W-:-:S03]  /*4bc0*/  UIADD3 UR6, UR34, 0x2, URZ ;  /* 0x0000000222067890 */ /* 0x000fc6000fffe03f */
[----:B0-----:R-:W0:Y:S01]  /*4bd0*/  S2R R2, SR_TID.X ;  /* 0x0000000000027919 */ /* 0x001e220000002100 */
[----:B------:R-:W-:Y:S01]  /*4be0*/  UIADD3 UR10, UR34, 0x4, URZ ;  /* 0x00000004220a7890 */ /* 0x000fe2000fffe03f */
[----:B------:R-:W-:Y:S01]  /*4bf0*/  UMOV UR11, 0x40000040 ;  /* 0x40000040000b7882 */ /* 0x000fe20000000000 */
        /* <DEDUP_REMOVED lines=11> */
[----:B0-----:R-:W-:-:S04]  /*4cb0*/  SHF.R.U32.HI R2, RZ, 0x7, R2 ;  /* 0x00000007ff027819 */ /* 0x001fc80000011602 */
[----:B------:R-:W-:Y:S01]  /*4cc0*/  IADD3 R2, -R2, 0xb, RZ ;  /* 0x0000000b02027810 */ /* 0x000fe20007ffe1ff */
        /* <DEDUP_REMOVED lines=25> */
.L_x_231:
        /* <DEDUP_REMOVED lines=37> */
[C---:B------:R-:W-:Y:S01]  /*50b0*/  FMUL.FTZ R193, R0.reuse, R213 ;  /* 0x000000d500c17220 */ /* 0x040fe20000410000 */
[----:B------:R-:W2:Y:S01]  /*50c0*/  MUFU.TANH R11, R11 ;  /* 0x0000000b000b7308 */ /* 0x000ea20000002400 */
[----:B---3--:R-:W-:Y:S01]  /*50d0*/  FMNMX.FTZ R20, R9, R20, !PT ;  /* 0x0000001409147209 */ /* 0x008fe20007810000 */
[----:B------:R-:W-:Y:S01]  /*50e0*/  UMOV UR10, UR48 ;  /* 0x00000030000a7c82 */ /* 0x000fe20008000000 */
[C---:B------:R-:W-:Y:S01]  /*50f0*/  FMUL.FTZ R191, R0.reuse, R191 ;  /* 0x000000bf00bf7220 */ /* 0x040fe20000410000 */
[C---:B------:R-:W-:Y:S01]  /*5100*/  FMUL.FTZ R194, R0.reuse, R194 ;  /* 0x000000c200c27220 */ /* 0x040fe20000410000 */
[C---:B------:R-:W-:Y:S01]  /*5110*/  FMUL.FTZ R195, R0.reuse, R195 ;  /* 0x000000c300c37220 */ /* 0x040fe20000410000 */
[C---:B------:R-:W-:Y:S01]  /*5120*/  FMUL.FTZ R198, R0.reuse, R198 ;  /* 0x000000c600c67220 */ /* 0x040fe20000410000 */
[----:B------:R-:W-:Y:S01]  /*5130*/  FMUL.FTZ R199, R0, R199 ;  /* 0x000000c700c77220 */ /* 0x000fe20000410000 */
[----:B------:R-:W3:Y:S01]  /*5140*/  MUFU.TANH R12, R12 ;  /* 0x0000000c000c7308 */ /* 0x000ee20000002400 */
[----:B-1----:R-:W-:Y:S01]  /*5150*/  FMNMX.FTZ R20, R10, R20, !PT ;  /* 0x000000140a147209 */ /* 0x002fe20007810000 */
[C---:B------:R-:W-:Y:S01]  /*5160*/  FMUL.FTZ R202, R0.reuse, R202 ;  /* 0x000000ca00ca7220 */ /* 0x040fe20000410000 */
[C---:B------:R-:W-:Y:S01]  /*5170*/  FMUL.FTZ R203, R0.reuse, R203 ;  /* 0x000000cb00cb7220 */ /* 0x040fe20000410000 */
[C---:B------:R-:W-:Y:S01]  /*5180*/  FMUL.FTZ R206, R0.reuse, R206 ;  /* 0x000000ce00ce7220 */ /* 0x040fe20000410000 */
[C---:B------:R-:W-:Y:S01]  /*5190*/  FMUL.FTZ R207, R0.reuse, R207 ;  /* 0x000000cf00cf7220 */ /* 0x040fe20000410000 */
[C---:B------:R-:W-:Y:S01]  /*51a0*/  FMUL.FTZ R210, R0.reuse, R210 ;  /* 0x000000d200d27220 */ /* 0x040fe20000410000 */
[C---:B------:R-:W-:Y:S01]  /*51b0*/  FMUL.FTZ R211, R0.reuse, R211 ;  /* 0x000000d300d37220 */ /* 0x040fe20000410000 */
[----:B------:R-:W1:Y:S01]  /*51c0*/  MUFU.TANH R13, R13 ;  /* 0x0000000d000d7308 */ /* 0x000e620000002400 */
[----:B--2---:R-:W-:Y:S01]  /*51d0*/  FMNMX.FTZ R20, R11, R20, !PT ;  /* 0x000000140b147209 */ /* 0x004fe20007810000 */
[C---:B------:R-:W-:Y:S01]  /*51e0*/  FMUL.FTZ R214, R0.reuse, R214 ;  /* 0x000000d600d67220 */ /* 0x040fe20000410000 */
[----:B------:R-:W-:Y:S01]  /*51f0*/  FMUL.FTZ R215, R0, R215 ;  /* 0x000000d700d77220 */ /* 0x000fe20000410000 */
[----:B------:R-:W-:-:S04]  /*5200*/  UIADD3 UR6, UR49, 0x38840, URZ ;  /* 0x0003884031067890 */ /* 0x000fc8000fffe03f */
[----:B------:R-:W2:Y:S01]  /*5210*/  MUFU.TANH R14, R14 ;  /* 0x0000000e000e7308 */ /* 0x000ea20000002400 */
[----:B---3--:R-:W-:Y:S01]  /*5220*/  FMNMX.FTZ R20, R12, R20, !PT ;  /* 0x000000140c147209 */ /* 0x008fe20007810000 */
[----:B------:R-:W-:-:S06]  /*5230*/  UPRMT UR6, UR54, 0x654, UR6 ;  /* 0x0000065436067896 */ /* 0x000fcc0008000006 */
[----:B------:R-:W3:Y:S01]  /*5240*/  MUFU.TANH R15, R15 ;  /* 0x0000000f000f7308 */ /* 0x000ee20000002400 */
[----:B-1----:R-:W-:Y:S02]  /*5250*/  FMNMX.FTZ R20, R13, R20, !PT ;  /* 0x000000140d147209 */ /* 0x002fe40007810000 */
[----:B------:R-:W-:Y:S05]  /*5260*/  SYNCS.ARRIVE.TRANS64.RED.A1T0 RZ, [UR6], RZ ;  /* 0x000000ffffff79a7 */ /* 0x000fea0008100406 */
        /* <DEDUP_REMOVED lines=45> */
[----:B---3--:R-:W-:-:S04]  /*5540*/  FMNMX.FTZ R20, R189, R20, !PT ;  /* 0x00000014bd147209 */ /* 0x008fc80007810000 */
[----:B-1----:R-:W-:-:S04]  /*5550*/  FMNMX.FTZ R20, R192, R20, !PT ;  /* 0x00000014c0147209 */ /* 0x002fc80007810000 */
[----:B--2---:R-:W-:-:S05]  /*5560*/  FMNMX.FTZ R20, R193, R20, !PT ;  /* 0x00000014c1147209 */ /* 0x004fca0007810000 */
[----:B------:R-:W1:Y:S02]  /*5570*/  SHFL.BFLY PT, R196, R20, 0x2, 0x1f ;  /* 0x0c401f0014c47f89 */ /* 0x000e6400000e0000 */
[----:B-1----:R-:W-:-:S05]  /*5580*/  FMNMX.FTZ R20, R20, R196, !PT ;  /* 0x000000c414147209 */ /* 0x002fca0007810000 */
[----:B------:R-:W1:Y:S02]  /*5590*/  SHFL.BFLY PT, R196, R20, 0x1, 0x1f ;  /* 0x0c201f0014c47f89 */ /* 0x000e6400000e0000 */
[----:B-1----:R-:W-:Y:S01]  /*55a0*/  FMNMX.FTZ R20, R20, R196, !PT ;  /* 0x000000c414147209 */ /* 0x002fe20007810000 */
[----:B------:R-:W-:-:S04]  /*55b0*/  IMAD.U32 R196, RZ, RZ, UR10 ;  /* 0x0000000affc47e24 */ /* 0x000fc8000f8e00ff */
[C---:B------:R-:W-:Y:S01]  /*55c0*/  FADD.FTZ R197, -R20.reuse, R6 ;  /* 0x0000000614c57221 */ /* 0x040fe20000010100 */
[----:B------:R-:W-:-:S03]  /*55d0*/  FFMA.FTZ R6, R20, R196, -8 ;  /* 0xc100000014067423 */ /* 0x000fc600000100c4 */
        /* <DEDUP_REMOVED lines=12> */
[--C-:B------:R-:W-:Y:S01]  /*56a0*/  FFMA.FTZ R21, R21, UR10, -R6.reuse ;  /* 0x0000000a15157c23 */ /* 0x100fe20008010806 */
[----:B------:R-:W-:-:S01]  /*56b0*/  FFMA.FTZ R153, R153, UR10, -R6 ;  /* 0x0000000a99997c23 */ /* 0x000fc20008010806 */
[----:B------:R-:W1:Y:S01]  /*56c0*/  MUFU.EX2 R7, R7 ;  /* 0x0000000700077308 */ /* 0x000e620000000800 */
[----:B------:R-:W-:-:S01]  /*56d0*/  FFMA.FTZ R156, R156, UR10, -R6 ;  /* 0x0000000a9c9c7c23 */ /* 0x000fc20008010806 */
[--C-:B------:R-:W-:Y:S01]  /*56e0*/  FFMA.FTZ R157, R157, UR10, -R6.reuse ;  /* 0x0000000a9d9d7c23 */ /* 0x100fe20008010806 */
[----:B------:R-:W-:-:S01]  /*56f0*/  FFMA.FTZ R160, R160, UR10, -R6 ;  /* 0x0000000aa0a07c23 */ /* 0x000fc20008010806 */
[--C-:B------:R-:W-:Y:S01]  /*5700*/  FFMA.FTZ R161, R161, UR10, -R6.reuse ;  /* 0x0000000aa1a17c23 */ /* 0x100fe20008010806 */
[----:B------:R-:W-:-:S01]  /*5710*/  FFMA.FTZ R164, R164, UR10, -R6 ;  /* 0x0000000aa4a47c23 */ /* 0x000fc20008010806 */
        /* <DEDUP_REMOVED lines=11> */
[----:B-1----:R-:W-:-:S01]  /*57d0*/  FFMA.FTZ R3, R196, R3, R7 ;  /* 0x00000003c4037223 */ /* 0x002fc20000010007 */
[--C-:B------:R-:W-:Y:S01]  /*57e0*/  FFMA.FTZ R184, R184, UR10, -R6.reuse ;  /* 0x0000000ab8b87c23 */ /* 0x100fe20008010806 */
[----:B------:R-:W-:-:S01]  /*57f0*/  FFMA.FTZ R185, R185, UR10, -R6 ;  /* 0x0000000ab9b97c23 */ /* 0x000fc20008010806 */
[--C-:B------:R-:W-:Y:S01]  /*5800*/  FFMA.FTZ R188, R188, UR10, -R6.reuse ;  /* 0x0000000abcbc7c23 */ /* 0x100fe20008010806 */
[----:B------:R-:W-:-:S01]  /*5810*/  FFMA.FTZ R189, R189, UR10, -R6 ;  /* 0x0000000abdbd7c23 */ /* 0x000fc20008010806 */
[--C-:B------:R-:W-:Y:S01]  /*5820*/  FFMA.FTZ R192, R192, UR10, -R6.reuse ;  /* 0x0000000ac0c07c23 */ /* 0x100fe20008010806 */
[----:B------:R-:W-:-:S01]  /*5830*/  FFMA.FTZ R6, R193, UR10, -R6 ;  /* 0x0000000ac1067c23 */ /* 0x000fc20008010806 */
        /* <DEDUP_REMOVED lines=8> */
[----:B------:R-:W-:Y:S01]  /*58c0*/  MUFU.EX2 R204, R197 ;  /* 0x000000c500cc7308 */ /* 0x000fe20000000800 */
[----:B---3--:R-:W-:-:S01]  /*58d0*/  FADD.FTZ R3, R9, R3 ;  /* 0x0000000309037221 */ /* 0x008fc20000010000 */
[-C--:B------:R-:W-:Y:S01]  /*58e0*/  FMUL.FTZ R36, R36, R196.reuse ;  /* 0x000000c424247220 */ /* 0x080fe20000410000 */
[-C--:B------:R-:W-:Y:S01]  /*58f0*/  FMUL.FTZ R37, R37, R196.reuse ;  /* 0x000000c425257220 */ /* 0x080fe20000410000 */
[-C--:B------:R-:W-:Y:S01]  /*5900*/  FMUL.FTZ R40, R40, R196.reuse ;  /* 0x000000c428287220 */ /* 0x080fe20000410000 */
[-C--:B------:R-:W-:Y:S01]  /*5910*/  FMUL.FTZ R41, R41, R196.reuse ;  /* 0x000000c429297220 */ /* 0x080fe20000410000 */
[-C--:B------:R-:W-:Y:S01]  /*5920*/  FMUL.FTZ R44, R44, R196.reuse ;  /* 0x000000c42c2c7220 */ /* 0x080fe20000410000 */
[----:B------:R-:W-:Y:S01]  /*5930*/  FMUL.FTZ R45, R45, R196 ;  /* 0x000000c42d2d7220 */ /* 0x000fe20000410000 */
[----:B------:R-:W-:Y:S01]  /*5940*/  MUFU.EX2 R197, R157 ;  /* 0x0000009d00c57308 */ /* 0x000fe20000000800 */
[C---:B-1----:R-:W-:Y:S01]  /*5950*/  F2FP.SATFINITE.E4M3.F32.PACK_AB_MERGE_C R9, R10.reuse, R9, RZ ;  /* 0x000000090a09723e */ /* 0x042fe200048070ff */
[----:B------:R-:W-:Y:S01]  /*5960*/  FADD.FTZ R3, R10, R3 ;  /* 0x000000030a037221 */ /* 0x000fe20000010000 */
[C---:B------:R-:W-:Y:S01]  /*5970*/  FMUL.FTZ R10, R0.reuse, R159 ;  /* 0x0000009f000a7220 */ /* 0x040fe20000410000 */
[----:B------:R-:W-:Y:S01]  /*5980*/  FMUL.FTZ R159, R0, R167 ;  /* 0x000000a7009f7220 */ /* 0x000fe20000410000 */
[----:B------:R-:W-:Y:S01]  /*5990*/  F2FP.SATFINITE.E4M3.F32.PACK_AB_MERGE_C R152, R8, R7, R9 ;  /* 0x000000070898723e */ /* 0x000fe20004807009 */
        /* <DEDUP_REMOVED lines=18> */
[----:B------:R-:W-:Y:S01]  /*5ac0*/  FMUL.FTZ R182, R0, R190 ;  /* 0x000000be00b67220 */ /* 0x000fe20000410000 */
[-C--:B------:R-:W-:Y:S01]  /*5ad0*/  FMUL.FTZ R48, R48, R196.reuse ;  /* 0x000000c430307220 */ /* 0x080fe20000410000 */
[----:B------:R-:W2:Y:S01]  /*5ae0*/  MUFU.TANH R8, R8 ;  /* 0x0000000800087308 */ /* 0x000ea20000002400 */
[-C--:B------:R-:W-:Y:S01]  /*5af0*/  FMUL.FTZ R49, R49, R196.reuse ;  /* 0x000000c431317220 */ /* 0x080fe20000410000 */
[-C--:B------:R-:W-:Y:S01]  /*5b00*/  FMUL.FTZ R52, R52, R196.reuse ;  /* 0x000000c434347220 */ /* 0x080fe20000410000 */
[-C--:B------:R-:W-:Y:S01]  /*5b10*/  FMUL.FTZ R53, R53, R196.reuse ;  /* 0x000000c435357220 */ /* 0x080fe20000410000 */
[-C--:B------:R-:W-:Y:S01]  /*5b20*/  FMUL.FTZ R56, R56, R196.reuse ;  /* 0x000000c438387220 */ /* 0x080fe20000410000 */
[-C--:B------:R-:W-:Y:S01]  /*5b30*/  FMUL.FTZ R57, R57, R196.reuse ;  /* 0x000000c439397220 */ /* 0x080fe20000410000 */
[-C--:B------:R-:W-:Y:S01]  /*5b40*/  FMUL.FTZ R60, R60, R196.reuse ;  /* 0x000000c43c3c7220 */ /* 0x080fe20000410000 */
[-C--:B------:R-:W-:Y:S01]  /*5b50*/  FMUL.FTZ R61, R61, R196.reuse ;  /* 0x000000c43d3d7220 */ /* 0x080fe20000410000 */
[----:B------:R-:W3:Y:S01]  /*5b60*/  MUFU.TANH R9, R9 ;  /* 0x0000000900097308 */ /* 0x000ee20000002400 */
[----:B-1----:R-:W-:Y:S01]  /*5b70*/  FMNMX.FTZ R183, R7, R5, !PT ;  /* 0x0000000507b77209 */ /* 0x002fe20007810000 */
[-C--:B------:R-:W-:Y:S01]  /*5b80*/  FMUL.FTZ R64, R64, R196.reuse ;  /* 0x000000c440407220 */ /* 0x080fe20000410000 */
[-C--:B------:R-:W-:Y:S01]  /*5b90*/  FMUL.FTZ R65, R65, R196.reuse ;  /* 0x000000c441417220 */ /* 0x080fe20000410000 */
[-C--:B------:R-:W-:Y:S01]  /*5ba0*/  FMUL.FTZ R68, R68, R196.reuse ;  /* 0x000000c444447220 */ /* 0x080fe20000410000 */
[-C--:B------:R-:W-:Y:S01]  /*5bb0*/  FMUL.FTZ R69, R69, R196.reuse ;  /* 0x000000c445457220 */ /* 0x080fe20000410000 */
[-C--:B------:R-:W-:Y:S01]  /*5bc0*/  FMUL.FTZ R72, R72, R196.reuse ;  /* 0x000000c448487220 */ /* 0x080fe20000410000 */
[-C--:B------:R-:W-:Y:S01]  /*5bd0*/  FMUL.FTZ R73, R73, R196.reuse ;  /* 0x000000c449497220 */ /* 0x080fe20000410000 */
[----:B------:R-:W1:Y:S01]  /*5be0*/  MUFU.TANH R154, R154 ;  /* 0x0000009a009a7308 */ /* 0x000e620000002400 */
[----:B--2---:R-:W-:Y:S01]  /*5bf0*/  FMNMX.FTZ R183, R8, R183, !PT ;  /* 0x000000b708b77209 */ /* 0x004fe20007810000 */
[-C--:B------:R-:W-:Y:S01]  /*5c00*/  FMUL.FTZ R76, R76, R196.reuse ;  /* 0x000000c44c4c7220 */ /* 0x080fe20000410000 */
[-C--:B------:R-:W-:Y:S01]  /*5c10*/  FMUL.FTZ R77, R77, R196.reuse ;  /* 0x000000c44d4d7220 */ /* 0x080fe20000410000 */
[-C--:B------:R-:W-:Y:S01]  /*5c20*/  FMUL.FTZ R80, R80, R196.reuse ;  /* 0x000000c450507220 */ /* 0x080fe20000410000 */
[-C--:B------:R-:W-:Y:S01]  /*5c30*/  FMUL.FTZ R81, R81, R196.reuse ;  /* 0x000000c451517220 */ /* 0x080fe20000410000 */
[-C--:B------:R-:W-:Y:S01]  /*5c40*/  FMUL.FTZ R84, R84, R196.reuse ;  /* 0x000000c454547220 */ /* 0x080fe20000410000 */
[-C--:B------:R-:W-:Y:S01]  /*5c50*/  FMUL.FTZ R85, R85, R196.reuse ;  /* 0x000000c455557220 */ /* 0x080fe20000410000 */
[----:B------:R-:W2:Y:S01]  /*5c60*/  MUFU.TANH R155, R155 ;  /* 0x0000009b009b7308 */ /* 0x000ea20000002400 */
[----:B---3--:R-:W-:Y:S01]  /*5c70*/  FMNMX.FTZ R186, R9, R183, !PT ;  /* 0x000000b709ba7209 */ /* 0x008fe20007810000 */
[-C--:B------:R-:W-:Y:S01]  /*5c80*/  FMUL.FTZ R88, R88, R196.reuse ;  /* 0x000000c458587220 */ /* 0x080fe20000410000 */
[-C--:B------:R-:W-:Y:S01]  /*5c90*/  FMUL.FTZ R89, R89, R196.reuse ;  /* 0x000000c459597220 */ /* 0x080fe20000410000 */
[----:B------:R-:W-:Y:S01]  /*5ca0*/  FMUL.FTZ R92, R92, R196 ;  /* 0x000000c45c5c7220 */ /* 0x000fe20000410000 */
[----:B------:R-:W-:Y:S01]  /*5cb0*/  FMNMX.FTZ R186, R10, R186, !PT ;  /* 0x000000ba0aba7209 */ /* 0x000fe20007810000 */
[-C--:B------:R-:W-:Y:S01]  /*5cc0*/  FMUL.FTZ R93, R93, R196.reuse ;  /* 0x000000c45d5d7220 */ /* 0x080fe20000410000 */
[----:B------:R-:W-:Y:S01]  /*5cd0*/  FMUL.FTZ R96, R96, R196 ;  /* 0x000000c460607220 */ /* 0x000fe20000410000 */
        /* <DEDUP_REMOVED lines=20> */
[-C--:B------:R-:W-:Y:S01]  /*5e20*/  FMUL.FTZ R125, R125, R196.reuse ;  /* 0x000000c47d7d7220 */ /* 0x080fe20000410000 */
[-C--:B------:R-:W-:Y:S01]  /*5e30*/  FMUL.FTZ R128, R128, R196.reuse ;  /* 0x000000c480807220 */ /* 0x080fe20000410000 */
        /* <DEDUP_REMOVED lines=11> */
[-C--:B------:R-:W-:Y:S01]  /*5ef0*/  FMUL.FTZ R145, R145, R196.reuse ;  /* 0x000000c491917220 */ /* 0x080fe20000410000 */
[-C--:B------:R-:W-:Y:S01]  /*5f00*/  FMUL.FTZ R148, R148, R196.reuse ;  /* 0x000000c494947220 */ /* 0x080fe20000410000 */
[----:B------:R-:W-:-:S05]  /*5f10*/  FMUL.FTZ R149, R149, R196 ;  /* 0x000000c495957220 */ /* 0x000fca0000410000 */
[----:B------:R-:W4:Y:S08]  /*5f20*/  MUFU.TANH R167, R167 ;  /* 0x000000a700a77308 */ /* 0x000f300000002400 */
[----:B------:R-:W5:Y:S08]  /*5f30*/  MUFU.TANH R170, R170 ;  /* 0x000000aa00aa7308 */ /* 0x000f700000002400 */
[----:B------:R2:W-:Y:S08]  /*5f40*/  MUFU.TANH R183, R191 ;  /* 0x000000bf00b77308 */ /* 0x0005f00000002400 */
[----:B------:R-:W0:Y:S01]  /*5f50*/  MUFU.TANH R171, R171 ;  /* 0x000000ab00ab7308 */ /* 0x000e220000002400 */
[----:B--2---:R-:W-:-:S04]  /*5f60*/  FMNMX.FTZ R191, R162, R190, !PT ;  /* 0x000000bea2bf7209 */ /* 0x004fc80007810000 */
[----:B---3--:R-:W-:-:S03]  /*5f70*/  FMNMX.FTZ R191, R163, R191, !PT ;  /* 0x000000bfa3bf7209 */ /* 0x008fc60007810000 */
[----:B------:R-:W2:Y:S01]  /*5f80*/  MUFU.TANH R174, R174 ;  /* 0x000000ae00ae7308 */ /* 0x000ea20000002400 */
[----:B-1----:R-:W-:-:S04]  /*5f90*/  FMNMX.FTZ R193, R166, R191, !PT ;  /* 0x000000bfa6c17209 */ /* 0x002fc80007810000 */
[----:B----4-:R-:W-:-:S03]  /*5fa0*/  FMNMX.FTZ R193, R167, R193, !PT ;  /* 0x000000c1a7c17209 */ /* 0x010fc60007810000 */
[----:B------:R-:W1:Y:S08]  /*5fb0*/  MUFU.TANH R175, R175 ;  /* 0x000000af00af7308 */ /* 0x000e700000002400 */
[----:B------:R-:W3:Y:S08]  /*5fc0*/  MUFU.TANH R178, R178 ;  /* 0x000000b200b27308 */ /* 0x000ef00000002400 */
[----:B------:R5:W-:Y:S08]  /*5fd0*/  MUFU.TANH R186, R194 ;  /* 0x000000c200ba7308 */ /* 0x000bf00000002400 */
[----:B------:R-:W4:Y:S01]  /*5fe0*/  MUFU.TANH R179, R179 ;  /* 0x000000b300b37308 */ /* 0x000f220000002400 */
[----:B-----5:R-:W-:-:S04]  /*5ff0*/  FMNMX.FTZ R194, R170, R193, !PT ;  /* 0x000000c1aac27209 */ /* 0x020fc80007810000 */
[----:B0-----:R-:W-:-:S03]  /*6000*/  FMNMX.FTZ R194, R171, R194, !PT ;  /* 0x000000c2abc27209 */ /* 0x001fc60007810000 */
[----:B------:R-:W0:Y:S08]  /*6010*/  MUFU.TANH R182, R182 ;  /* 0x000000b600b67308 */ /* 0x000e300000002400 */
[----:B------:R2:W5:Y:S08]  /*6020*/  MUFU.TANH R187, R195 ;  /* 0x000000c300bb7308 */ /* 0x0005700000002400 */
[----:B------:R3:W5:Y:S01]  /*6030*/  MUFU.TANH R190, R198 ;  /* 0x000000c600be7308 */ /* 0x0007620000002400 */
[----:B--2---:R-:W-:-:S04]  /*6040*/  FMNMX.FTZ R195, R174, R194, !PT ;  /* 0x000000c2aec37209 */ /* 0x004fc80007810000 */
[----:B-1----:R-:W-:-:S03]  /*6050*/  FMNMX.FTZ R195, R175, R195, !PT ;  /* 0x000000c3afc37209 */ /* 0x002fc60007810000 */
[----:B------:R0:W1:Y:S01]  /*6060*/  MUFU.TANH R191, R199 ;  /* 0x000000c700bf7308 */ /* 0x0000620000002400 */
[----:B---3--:R-:W-:-:S04]  /*6070*/  FMNMX.FTZ R198, R178, R195, !PT ;  /* 0x000000c3b2c67209 */ /* 0x008fc80007810000 */
[----:B----4-:R-:W-:-:S03]  /*6080*/  FMNMX.FTZ R198, R179, R198, !PT ;  /* 0x000000c6b3c67209 */ /* 0x010fc60007810000 */
[----:B------:R-:W2:Y:S01]  /*6090*/  MUFU.TANH R193, R202 ;  /* 0x000000ca00c17308 */ /* 0x000ea20000002400 */
[----:B0-----:R-:W-:-:S04]  /*60a0*/  FMNMX.FTZ R199, R182, R198, !PT ;  /* 0x000000c6b6c77209 */ /* 0x001fc80007810000 */
[----:B------:R-:W-:-:S03]  /*60b0*/  FMNMX.FTZ R199, R183, R199, !PT ;  /* 0x000000c7b7c77209 */ /* 0x000fc60007810000 */
[----:B------:R-:W0:Y:S01]  /*60c0*/  MUFU.TANH R194, R203 ;  /* 0x000000cb00c27308 */ /* 0x000e220000002400 */
[----:B------:R-:W-:-:S04]  /*60d0*/  FMNMX.FTZ R200, R186, R199, !PT ;  /* 0x000000c7bac87209 */ /* 0x000fc80007810000 */
[----:B-----5:R-:W-:-:S03]  /*60e0*/  FMNMX.FTZ R200, R187, R200, !PT ;  /* 0x000000c8bbc87209 */ /* 0x020fc60007810000 */
[----:B------:R-:W3:Y:S01]  /*60f0*/  MUFU.TANH R195, R206 ;  /* 0x000000ce00c37308 */ /* 0x000ee20000002400 */
[----:B------:R-:W-:-:S04]  /*6100*/  FMNMX.FTZ R201, R190, R200, !PT ;  /* 0x000000c8bec97209 */ /* 0x000fc80007810000 */
[----:B-1----:R-:W-:-:S03]  /*6110*/  FMNMX.FTZ R201, R191, R201, !PT ;  /* 0x000000c9bfc97209 */ /* 0x002fc60007810000 */
[----:B------:R-:W1:Y:S01]  /*6120*/  MUFU.TANH R198, R207 ;  /* 0x000000cf00c67308 */ /* 0x000e620000002400 */
[----:B--2---:R-:W-:-:S04]  /*6130*/  FMNMX.FTZ R202, R193, R201, !PT ;  /* 0x000000c9c1ca7209 */ /* 0x004fc80007810000 */
[----:B0-----:R-:W-:-:S03]  /*6140*/  FMNMX.FTZ R202, R194, R202, !PT ;  /* 0x000000cac2ca7209 */ /* 0x001fc60007810000 */
[----:B------:R-:W0:Y:S01]  /*6150*/  MUFU.TANH R199, R210 ;  /* 0x000000d200c77308 */ /* 0x000e220000002400 */
[----:B---3--:R-:W-:-:S07]  /*6160*/  FMNMX.FTZ R203, R195, R202, !PT ;  /* 0x000000cac3cb7209 */ /* 0x008fce0007810000 */
[----:B------:R-:W2:Y:S01]  /*6170*/  MUFU.TANH R200, R211 ;  /* 0x000000d300c87308 */ /* 0x000ea20000002400 */
[----:B-1----:R-:W-:-:S07]  /*6180*/  FMNMX.FTZ R203, R198, R203, !PT ;  /* 0x000000cbc6cb7209 */ /* 0x002fce0007810000 */
[----:B------:R-:W1:Y:S01]  /*6190*/  MUFU.TANH R201, R214 ;  /* 0x000000d600c97308 */ /* 0x000e620000002400 */
[----:B0-----:R-:W-:-:S07]  /*61a0*/  FMNMX.FTZ R203, R199, R203, !PT ;  /* 0x000000cbc7cb7209 */ /* 0x001fce0007810000 */
[----:B------:R-:W0:Y:S01]  /*61b0*/  MUFU.TANH R202, R215 ;  /* 0x000000d700ca7308 */ /* 0x000e220000002400 */
[----:B--2---:R-:W-:-:S07]  /*61c0*/  FMNMX.FTZ R203, R200, R203, !PT ;  /* 0x000000cbc8cb7209 */ /* 0x004fce0007810000 */
[----:B------:R-:W2:Y:S01]  /*61d0*/  MUFU.EX2 R11, R11 ;  /* 0x0000000b000b7308 */ /* 0x000ea20000000800 */
[----:B-1----:R-:W-:-:S07]  /*61e0*/  FMNMX.FTZ R203, R201, R203, !PT ;  /* 0x000000cbc9cb7209 */ /* 0x002fce0007810000 */
[----:B------:R-:W1:Y:S01]  /*61f0*/  MUFU.EX2 R12, R12 ;  /* 0x0000000c000c7308 */ /* 0x000e620000000800 */
[----:B0-----:R-:W-:-:S05]  /*6200*/  FMNMX.FTZ R205, R202, R203, !PT ;  /* 0x000000cbcacd7209 */ /* 0x001fca0007810000 */
[----:B------:R-:W0:Y:S02]  /*6210*/  SHFL.BFLY PT, R206, R205, 0x2, 0x1f ;  /* 0x0c401f00cdce7f89 */ /* 0x000e2400000e0000 */
[----:B------:R-:W-:Y:S01]  /*6220*/  MUFU.EX2 R203, R14 ;  /* 0x0000000e00cb7308 */ /* 0x000fe20000000800 */
[----:B--2---:R-:W-:-:S07]  /*6230*/  FADD.FTZ R3, R11, R3 ;  /* 0x000000030b037221 */ /* 0x004fce0000010000 */
[----:B------:R-:W-:Y:S01]  /*6240*/  MUFU.EX2 R14, R156 ;  /* 0x0000009c000e7308 */ /* 0x000fe20000000800 */
[----:B-1----:R-:W-:-:S07]  /*6250*/  FADD.FTZ R3, R12, R3 ;  /* 0x000000030c037221 */ /* 0x002fce0000010000 */
[----:B------:R-:W-:Y:S01]  /*6260*/  MUFU.EX2 R156, R168 ;  /* 0x000000a8009c7308 */ /* 0x000fe20000000800 */
[----:B0-----:R-:W-:-:S07]  /*6270*/  FMNMX.FTZ R205, R205, R206, !PT ;  /* 0x000000cecdcd7209 */ /* 0x001fce0007810000 */
[----:B------:R-:W0:Y:S01]  /*6280*/  MUFU.EX2 R13, R13 ;  /* 0x0000000d000d7308 */ /* 0x000e220000000800 */
[----:B------:R-:W1:Y:S07]  /*6290*/  SHFL.BFLY PT, R206, R205, 0x1, 0x1f ;  /* 0x0c201f00cdce7f89 */ /* 0x000e6e00000e0000 */
[----:B------:R-:W2:Y:S08]  /*62a0*/  MUFU.EX2 R15, R15 ;  /* 0x0000000f000f7308 */ /* 0x000eb00000000800 */
[----:B------:R-:W3:Y:S01]  /*62b0*/  MUFU.EX2 R21, R21 ;  /* 0x0000001500157308 */ /* 0x000ee20000000800 */
[----:B0-----:R-:W-:-:S01]  /*62c0*/  FADD.FTZ R3, R13, R3 ;  /* 0x000000030d037221 */ /* 0x001fc20000010000 */
[----:B------:R-:W-:-:S03]  /*62d0*/  F2FP.SATFINITE.E4M3.F32.PACK_AB_MERGE_C R13, R203, R13, RZ ;  /* 0x0000000dcb0d723e */ /* 0x000fc600048070ff */
[----:B------:R-:W-:-:S03]  /*62e0*/  FADD.FTZ R3, R203, R3 ;  /* 0x00000003cb037221 */ /* 0x000fc60000010000 */
[----:B------:R-:W-:Y:S01]  /*62f0*/  MUFU.EX2 R153, R153 ;  /* 0x0000009900997308 */ /* 0x000fe20000000800 */
[----:B--2---:R-:W-:-:S01]  /*6300*/  FADD.FTZ R3, R15, R3 ;  /* 0x000000030f037221 */ /* 0x004fc20000010000 */
[----:B-1----:R-:W-:Y:S01]  /*6310*/  FMNMX.FTZ R168, R205, R206, !PT ;  /* 0x000000cecda87209 */ /* 0x002fe20007810000 */
[----:B------:R-:W-:-:S04]  /*6320*/  IMAD.U32 R205, RZ, RZ, UR10 ;  /* 0x0000000affcd7e24 */ /* 0x000fc8000f8e00ff */
[C---:B------:R-:W-:Y:S01]  /*6330*/  FADD.FTZ R157, -R168.reuse, R5 ;  /* 0x00000005a89d7221 */ /* 0x040fe20000010100 */
[----:B------:R-:W-:-:S01]  /*6340*/  FFMA.FTZ R5, R168, R205, -8 ;  /* 0xc1000000a8057423 */ /* 0x000fc200000100cd */
[----:B---3--:R-:W-:Y:S01]  /*6350*/  FADD.FTZ R3, R21, R3 ;  /* 0x0000000315037221 */ /* 0x008fe20000010000 */
[----:B------:R-:W-:Y:S01]  /*6360*/  MUFU.EX2 R160, R160 ;  /* 0x000000a000a07308 */ /* 0x000fe20000000800 */
[----:B------:R-:W-:Y:S01]  /*6370*/  FMUL.FTZ R157, R157, UR10 ;  /* 0x0000000a9d9d7c20 */ /* 0x000fe20008410000 */
        /* <DEDUP_REMOVED lines=14> */
[----:B------:R-:W0:Y:S01]  /*6460*/  MUFU.EX2 R7, R7 ;  /* 0x0000000700077308 */ /* 0x000e220000000800 */
        /* <DEDUP_REMOVED lines=19> */
[----:B------:R-:W-:Y:S01]  /*65a0*/  FFMA.FTZ R5, R202, UR10, -R5 ;  /* 0x0000000aca057c23 */ /* 0x000fe20008010805 */
[----:B------:R-:W-:Y:S01]  /*65b0*/  MUFU.EX2 R10, R10 ;  /* 0x0000000a000a7308 */ /* 0x000fe20000000800 */
[----:B0-----:R-:W-:-:S01]  /*65c0*/  FFMA.FTZ R4, R157, R4, R7 ;  /* 0x000000049d047223 */ /* 0x001fc20000010007 */
[----:B------:R-:W-:Y:S01]  /*65d0*/  FADD.FTZ R3, R204, R3 ;  /* 0x00000003cc037221 */ /* 0x000fe20000010000 */
[----:B------:R-:W-:Y:S01]  /*65e0*/  F2FP.SATFINITE.E4M3.F32.PACK_AB_MERGE_C R204, R153, R204, RZ ;  /* 0x000000cc99cc723e */ /* 0x000fe200048070ff */
[----:B------:R-:W-:Y:S01]  /*65f0*/  FMUL.FTZ R26, R26, R157 ;  /* 0x0000009d1a1a7220 */ /* 0x000fe20000410000 */
[----:B-1----:R-:W-:-:S01]  /*6600*/  FADD.FTZ R4, R8, R4 ;  /* 0x0000000408047221 */ /* 0x002fc20000010000 */
[----:B------:R-:W-:Y:S01]  /*6610*/  FADD.FTZ R3, R153, R3 ;  /* 0x0000000399037221 */ /* 0x000fe20000010000 */
[-C--:B------:R-:W-:Y:S01]  /*6620*/  FMUL.FTZ R27, R27, R157.reuse ;  /* 0x0000009d1b1b7220 */ /* 0x080fe20000410000 */
[----:B------:R-:W0:Y:S01]  /*6630*/  MUFU.EX2 R202, R9 ;  /* 0x0000000900ca7308 */ /* 0x000e220000000800 */
[-C--:B------:R-:W-:Y:S01]  /*6640*/  FMUL.FTZ R30, R30, R157.reuse ;  /* 0x0000009d1e1e7220 */ /* 0x080fe20000410000 */
[----:B------:R-:W-:Y:S01]  /*6650*/  FADD.FTZ R3, R14, R3 ;  /* 0x000000030e037221 */ /* 0x000fe20000010000 */
[-C--:B------:R-:W-:Y:S01]  /*6660*/  FMUL.FTZ R31, R31, R157.reuse ;  /* 0x0000009d1f1f7220 */ /* 0x080fe20000410000 */
[-C--:B------:R-:W-:Y:S01]  /*6670*/  FMUL.FTZ R34, R34, R157.reuse ;  /* 0x0000009d22227220 */ /* 0x080fe20000410000 */
[-C--:B------:R-:W-:Y:S01]  /*6680*/  FMUL.FTZ R35, R35, R157.reuse ;  /* 0x0000009d23237220 */ /* 0x080fe20000410000 */
[----:B------:R-:W-:Y:S01]  /*6690*/  FADD.FTZ R3, R197, R3 ;  /* 0x00000003c5037221 */ /* 0x000fe20000010000 */
[-C--:B------:R-:W-:Y:S01]  /*66a0*/  FMUL.FTZ R38, R38, R157.reuse ;  /* 0x0000009d26267220 */ /* 0x080fe20000410000 */
[----:B------:R-:W1:Y:S01]  /*66b0*/  MUFU.EX2 R9, R154 ;  /* 0x0000009a00097308 */ /* 0x000e620000000800 */
[-C--:B------:R-:W-:Y:S01]  /*66c0*/  FMUL.FTZ R39, R39, R157.reuse ;  /* 0x0000009d27277220 */ /* 0x080fe20000410000 */
[----:B------:R-:W-:Y:S01]  /*66d0*/  FADD.FTZ R3, R160, R3 ;  /* 0x00000003a0037221 */ /* 0x000fe20000010000 */
        /* <DEDUP_REMOVED lines=11> */
[----:B------:R-:W-:Y:S01]  /*6790*/  F2FP.SATFINITE.E4M3.F32.PACK_AB_MERGE_C R10, R10, R202, RZ ;  /* 0x000000ca0a0a723e */ /* 0x000fe200048070ff */
        /* <DEDUP_REMOVED lines=27> */
[----:B------:R-:W-:Y:S01]  /*6950*/  F2FP.SATFINITE.E4M3.F32.PACK_AB_MERGE_C R158, R159, R158, RZ ;  /* 0x0000009e9f9e723e */ /* 0x000fe200048070ff */
[-C--:B------:R-:W-:Y:S01]  /*6960*/  FMUL.FTZ R95, R95, R157.reuse ;  /* 0x0000009d5f5f7220 */ /* 0x080fe20000410000 */
[-C--:B------:R-:W-:Y:S01]  /*6970*/  FMUL.FTZ R98, R98, R157.reuse ;  /* 0x0000009d62627220 */ /* 0x080fe20000410000 */
[----:B------:R-:W-:Y:S01]  /*6980*/  FMUL.FTZ R99, R99, R157 ;  /* 0x0000009d63637220 */ /* 0x000fe20000410000 */
[----:B------:R-:W-:Y:S01]  /*6990*/  F2FP.SATFINITE.E4M3.F32.PACK_AB_MERGE_C R155, R155, R9, R158 ;  /* 0x000000099b9b723e */ /* 0x000fe2000480709e */
        /* <DEDUP_REMOVED lines=27> */
[----:B------:R-:W-:Y:S01]  /*6b50*/  F2FP.SATFINITE.E4M3.F32.PACK_AB_MERGE_C R166, R167, R166, RZ ;  /* 0x000000a6a7a6723e */ /* 0x000fe200048070ff */
        /* <DEDUP_REMOVED lines=8> */
[----:B------:R-:W-:Y:S01]  /*6be0*/  FMUL.FTZ R151, R151, R157 ;  /* 0x0000009d97977220 */ /* 0x000fe20000410000 */
[----:B------:R-:W-:-:S02]  /*6bf0*/  F2FP.SATFINITE.E4M3.F32.PACK_AB_MERGE_C R157, R163, R162, R166 ;  /* 0x000000a2a39d723e */ /* 0x000fc400048070a6 */
[----:B------:R-:W-:Y:S02]  /*6c00*/  F2FP.SATFINITE.E4M3.F32.PACK_AB_MERGE_C R154, R12, R11, R13 ;  /* 0x0000000b0c9a723e */ /* 0x000fe4000480700d */
[----:B------:R-:W0:Y:S01]  /*6c10*/  MUFU.EX2 R161, R161 ;  /* 0x000000a100a17308 */ /* 0x000e220000000800 */
[----:B-1----:R-:W-:-:S07]  /*6c20*/  FADD.FTZ R4, R171, R4 ;  /* 0x00000004ab047221 */ /* 0x002fce0000010000 */
[----:B------:R-:W1:Y:S01]  /*6c30*/  MUFU.EX2 R175, R175 ;  /* 0x000000af00af7308 */ /* 0x000e620000000800 */
[----:B--2---:R-:W-:-:S07]  /*6c40*/  FADD.FTZ R4, R174, R4 ;  /* 0x00000004ae047221 */ /* 0x004fce0000010000 */
[----:B------:R-:W2:Y:S01]  /*6c50*/  MUFU.EX2 R164, R164 ;  /* 0x000000a400a47308 */ /* 0x000ea20000000800 */
[----:B0-----:R-:W-:-:S01]  /*6c60*/  FADD.FTZ R3, R161, R3 ;  /* 0x00000003a1037221 */ /* 0x001fc20000010000 */
[----:B------:R-:W-:-:S04]  /*6c70*/  F2FP.SATFINITE.E4M3.F32.PACK_AB_MERGE_C R160, R161, R160, RZ ;  /* 0x000000a0a1a0723e */ /* 0x000fc800048070ff */
[----:B------:R-:W-:Y:S02]  /*6c80*/  F2FP.SATFINITE.E4M3.F32.PACK_AB_MERGE_C R158, R197, R14, R160 ;  /* 0x0000000ec59e723e */ /* 0x000fe400048070a0 */
[----:B------:R-:W0:Y:S01]  /*6c90*/  MUFU.EX2 R178, R178 ;  /* 0x000000b200b27308 */ /* 0x000e220000000800 */
[----:B-1----:R-:W-:-:S01]  /*6ca0*/  FADD.FTZ R4, R175, R4 ;  /* 0x00000004af047221 */ /* 0x002fc20000010000 */
[----:B------:R-:W-:-:S04]  /*6cb0*/  F2FP.SATFINITE.E4M3.F32.PACK_AB_MERGE_C R159, R175, R174, RZ ;  /* 0x000000aeaf9f723e */ /* 0x000fc800048070ff */
[----:B------:R-:W-:Y:S02]  /*6cc0*/  F2FP.SATFINITE.E4M3.F32.PACK_AB_MERGE_C R159, R171, R170, R159 ;  /* 0x000000aaab9f723e */ /* 0x000fe4000480709f */
[----:B------:R-:W1:Y:S01]  /*6cd0*/  MUFU.EX2 R165, R165 ;  /* 0x000000a500a57308 */ /* 0x000e620000000800 */
[----:B--2---:R-:W-:-:S07]  /*6ce0*/  FADD.FTZ R3, R164, R3 ;  /* 0x00000003a4037221 */ /* 0x004fce0000010000 */
[----:B------:R-:W2:Y:S01]  /*6cf0*/  MUFU.EX2 R179, R179 ;  /* 0x000000b300b37308 */ /* 0x000ea20000000800 */
[----:B0-----:R-:W-:-:S07]  /*6d00*/  FADD.FTZ R4, R178, R4 ;  /* 0x00000004b2047221 */ /* 0x001fce0000010000 */
[----:B------:R-:W0:Y:S01]  /*6d10*/  MUFU.EX2 R182, R182 ;  /* 0x000000b600b67308 */ /* 0x000e220000000800 */
[----:B-1----:R-:W-:-:S04]  /*6d20*/  FADD.FTZ R3, R165, R3 ;  /* 0x00000003a5037221 */ /* 0x002fc80000010000 */
[----:B------:R-:W-:-:S03]  /*6d30*/  FADD.FTZ R3, R156, R3 ;  /* 0x000000039c037221 */ /* 0x000fc60000010000 */
[----:B------:R-:W1:Y:S01]  /*6d40*/  MUFU.EX2 R169, R169 ;  /* 0x000000a900a97308 */ /* 0x000e620000000800 */
[----:B--2---:R-:W-:-:S07]  /*6d50*/  FADD.FTZ R4, R179, R4 ;  /* 0x00000004b3047221 */ /* 0x004fce0000010000 */
        /* <DEDUP_REMOVED lines=59> */
[----:B------:R2:W3:Y:S01]  /*7110*/  MUFU.EX2 R4, R5 ;  /* 0x0000000500047308 */ /* 0x0004e20000000800 */
[----:B0-----:R-:W-:-:S01]  /*7120*/  FADD.FTZ R3, R6, R3 ;  /* 0x0000000306037221 */ /* 0x001fc20000010000 */
[----:B------:R-:W-:-:S04]  /*7130*/  F2FP.SATFINITE.E4M3.F32.PACK_AB_MERGE_C R6, R6, R192, RZ ;  /* 0x000000c00606723e */ /* 0x000fc800048070ff */
[----:B------:R-:W-:Y:S01]  /*7140*/  F2FP.SATFINITE.E4M3.F32.PACK_AB_MERGE_C R166, R189, R188, R6 ;  /* 0x000000bcbda6723e */ /* 0x000fe20004807006 */
[----:B-1----:R-:W-:-:S01]  /*7150*/  FADD.FTZ R153, R201, R153 ;  /* 0x00000099c9997221 */ /* 0x002fc20000010000 */
[----:B--2---:R-:W-:-:S04]  /*7160*/  F2FP.SATFINITE.E4M3.F32.PACK_AB_MERGE_C R5, R198, R195, RZ ;  /* 0x000000c3c605723e */ /* 0x004fc800048070ff */
[----:B------:R-:W-:Y:S02]  /*7170*/  F2FP.SATFINITE.E4M3.F32.PACK_AB_MERGE_C R165, R194, R193, R5 ;  /* 0x000000c1c2a5723e */ /* 0x000fe40004807005 */
[C---:B---3--:R-:W-:Y:S01]  /*7180*/  F2FP.SATFINITE.E4M3.F32.PACK_AB_MERGE_C R167, R4.reuse, R201, RZ ;  /* 0x000000c904a7723e */ /* 0x048fe200048070ff */
[----:B------:R-:W-:Y:S01]  /*7190*/  FADD.FTZ R4, R4, R153 ;  /* 0x0000009904047221 */ /* 0x000fe20000010000 */
[----:B------:R-:W-:Y:S02]  /*71a0*/  F2FP.SATFINITE.E4M3.F32.PACK_AB_MERGE_C R153, R8, R7, R10 ;  /* 0x000000070899723e */ /* 0x000fe4000480700a */
[----:B------:R-:W-:Y:S01]  /*71b0*/  F2FP.SATFINITE.E4M3.F32.PACK_AB_MERGE_C R167, R200, R199, R167 ;  /* 0x000000c7c8a7723e */ /* 0x000fe200048070a7 */
[----:B------:R-:W-:Y:S06]  /*71c0*/  @!P0 BRA `(.L_x_232) ;  /* 0x0000000000048947 */ /* 0x000fec0003800000 */
[----:B------:R-:W-:Y:S01]  /*71d0*/  BPT.TRAP 0x1 ;  /* 0x000000040000795c */ /* 0x000fe20000300000 */
.L_x_232:
[----:B------:R-:W-:-:S04]  /*71e0*/  IMAD.U32 R5, RZ, RZ, UR56 ;  /* 0x00000038ff057e24 */ /* 0x000fc8000f8e00ff */
[----:B------:R0:W1:Y:S01]  /*71f0*/  SYNCS.PHASECHK.TRANS64.TRYWAIT P1, [UR49+0x38850], R5 ;  /* 0x03885005ff0075a7 */ /* 0x0000620008020171 */
[----:B------:R-:W-:Y:S05]  /*7200*/  @!P0 BRA `(.L_x_233) ;  /* 0x0000000000048947 */ /* 0x000fea0003800000 */
[----:B------:R-:W-:Y:S01]  /*7210*/  BPT.TRAP 0x1 ;  /* 0x000000040000795c */ /* 0x000fe20000300000 */
.L_x_233:
[----:B-1----:R-:W-:Y:S05]  /*7220*/  @P1 BRA `(.L_x_234) ;  /* 0x00000000000c1947 */ /* 0x002fea0003800000 */
[----:B0-----:R-:W-:-:S04]  /*7230*/  IMAD.U32 R5, RZ, RZ, UR56 ;  /* 0x00000038ff057e24 */ /* 0x001fc8000f8e00ff */
[----:B------:R-:W0:Y:S02]  /*7240*/  SYNCS.PHASECHK.TRANS64.TRYWAIT P1, [UR49+0x38850], R5 ;  /* 0x03885005ff0075a7 */ /* 0x000e240008020171 */
[----:B0-----:R-:W-:Y:S05]  /*7250*/  @!P1 BRA `(.L_x_235) ;  /* 0x000000e400209947 */ /* 0x001fea0003800000 */
.L_x_234:
[----:B0-----:R-:W0:Y:S01]  /*7260*/  S2R R5, SR_TID.X ;  /* 0x0000000000057919 */ /* 0x001e220000002100 */
[----:B------:R-:W-:Y:S01]  /*7270*/  ULEA UR11, UR44, UR51, 0xb ;  /* 0x000000332c0b7291 */ /* 0x000fe2000f8e583f */
[----:B------:R-:W-:-:S06]  /*7280*/  UMOV UR7, 0x40000040 ;  /* 0x4000004000077882 */ /* 0x000fcc0000000000 */
[----:B------:R-:W-:Y:S01]  /*7290*/  UMOV UR6, UR11 ;  /* 0x0000000b00067c82 */ /* 0x000fe20008000000 */
[----:B0-----:R-:W-:-:S05]  /*72a0*/  SHF.R.U32.HI R5, RZ, 0x7, R5 ;  /* 0x00000007ff057819 */ /* 0x001fca0000011605 */
[----:B------:R-:W-:-:S05]  /*72b0*/  VIADD R5, R5, 0x8 ;  /* 0x0000000805057836 */ /* 0x000fca0000000000 */
[----:B------:R0:W-:Y:S06]  /*72c0*/  BAR.SYNC.DEFER_BLOCKING R5, 0x100 ;  /* 0x000400050000751d */ /* 0x0001ec0000010000 */
        /* <DEDUP_REMOVED lines=21> */
[----:B0-----:R-:W-:Y:S05]  /*7420*/  @!P0 BRA `(.L_x_236) ;  /* 0x0000000000048947 */ /* 0x001fea0003800000 */
[----:B------:R-:W-:Y:S01]  /*7430*/  BPT.TRAP 0x1 ;  /* 0x000000040000795c */ /* 0x000fe20000300000 */
.L_x_236:
[----:B------:R-:W-:Y:S01]  /*7440*/  UIADD3 UR49, UR49, 0x38860, URZ ;  /* 0x0003886031317890 */ /* 0x000fe2000fffe03f */
[----:B------:R-:W-:Y:S01]  /*7450*/  PLOP3.LUT P1, PT, PT, PT, UP0, 0x80, 0x0 ;  /* 0x000000000000781c */ /* 0x000fe20003f2f008 */
[----:B------:R-:W-:Y:S02]  /*7460*/  IMAD.MOV.U32 R5, RZ, RZ, R168 ;  /* 0x000000ffff057224 */ /* 0x000fe400078e00a8 */
[----:B------:R-:W-:Y:S01]  /*7470*/  UPRMT UR49, UR54, 0x654, UR49 ;  /* 0x0000065436317896 */ /* 0x000fe20008000031 */
[----:B------:R-:W-:-:S08]  /*7480*/  IMAD.MOV.U32 R6, RZ, RZ, R20 ;  /* 0x000000ffff067224 */ /* 0x000fd000078e0014 */
[----:B------:R-:W-:Y:S01]  /*7490*/  SYNCS.ARRIVE.TRANS64.RED.A1T0 RZ, [UR49], RZ ;  /* 0x000000ffffff79a7 */ /* 0x000fe20008100431 */
[----:B------:R-:W-:Y:S05]  /*74a0*/  @P1 BRA `(.L_x_237) ;  /* 0xffffffd400501947 */ /* 0x000fea000383ffff */
.L_x_226:
[----:B------:R-:W-:Y:S01]  /*74b0*/  ULDC.64 UR4, c[0x0][0x9a0] ;  /* 0x0002680000047ab9 */ /* 0x000fe20000000a00 */
[----:B------:R-:W-:Y:S01]  /*74c0*/  IMAD.MOV.U32 R5, RZ, RZ, 0x3f800000 ;  /* 0x3f800000ff057424 */ /* 0x000fe200078e00ff */
[----:B------:R2:W-:Y:S08]  /*74d0*/  BAR.ARV R2, 0x100 ;  /* 0x000400020000751d */ /* 0x0005f00000002000 */
[----:B------:R-:W-:Y:S06]  /*74e0*/  BAR.ARV 0x8, 0x180 ;  /* 0x0206000000007b1d */ /* 0x000fec0000002000 */
[----:B------:R-:W-:-:S04]  /*74f0*/  ISETP.NE.U32.AND P0, PT, RZ, UR4, PT ;  /* 0x00000004ff007c0c */ /* 0x000fc8000bf05070 */
[----:B------:R-:W-:-:S13]  /*7500*/  ISETP.NE.AND.EX P0, PT, RZ, UR5, PT, P0 ;  /* 0x00000005ff007c0c */ /* 0x000fda000bf05300 */
[----:B01----:R-:W0:Y:S08]  /*7510*/  @P0 LDC.64 R6, c[0x0][0x9c8] ;  /* 0x00027200ff060b82 */ /* 0x003e300000000a00 */
[----:B------:R-:W1:Y:S01]  /*7520*/  @P0 LDC.64 R8, c[0x0][0x9d0] ;  /* 0x00027400ff080b82 */ /* 0x000e620000000a00 */
[C---:B0-----:R-:W-:Y:S02]  /*7530*/  @P0 IMAD R0, R6.reuse, UR37, RZ ;  /* 0x0000002506000c24 */ /* 0x041fe4000f8e02ff */
[----:B------:R-:W-:-:S04]  /*7540*/  @P0 IMAD.WIDE.U32 R10, R6, UR36, RZ ;  /* 0x00000024060a0c25 */ /* 0x000fc8000f8e00ff */
[----:B------:R-:W-:Y:S02]  /*7550*/  @P0 IMAD R7, R7, UR36, R0 ;  /* 0x0000002407070c24 */ /* 0x000fe4000f8e0200 */
[----:B------:R-:W-:Y:S02]  /*7560*/  @P0 IMAD.MOV.U32 R6, RZ, RZ, R10 ;  /* 0x000000ffff060224 */ /* 0x000fe400078e000a */
[----:B------:R-:W-:Y:S02]  /*7570*/  @P0 IMAD.IADD R7, R11, 0x1, R7 ;  /* 0x000000010b070824 */ /* 0x000fe400078e0207 */
[----:B-1----:R-:W-:-:S04]  /*7580*/  @P0 IMAD.WIDE.U32 R6, R8, UR40, R6 ;  /* 0x0000002808060c25 */ /* 0x002fc8000f8e0006 */
[----:B------:R-:W-:Y:S01]  /*7590*/  @P0 IMAD R9, R9, UR40, R7 ;  /* 0x0000002809090c24 */ /* 0x000fe2000f8e0207 */
[----:B------:R-:W-:-:S04]  /*75a0*/  @P0 LEA R8, P1, R6, UR4, 0x2 ;  /* 0x0000000406080c11 */ /* 0x000fc8000f8210ff */
[----:B------:R-:W-:-:S05]  /*75b0*/  @P0 LEA.HI.X R9, R6, UR5, R9, 0x2, P1 ;  /* 0x0000000506090c11 */ /* 0x000fca00088f1409 */
[----:B------:R0:W3:Y:S01]  /*75c0*/  @P0 LDG.E R5, desc[UR52][R8.64] ;  /* 0x0000003408050981 */ /* 0x0000e2000c1e1900 */
[----:B--2---:R-:W-:Y:S01]  /*75d0*/  IMAD.MOV.U32 R2, RZ, RZ, RZ ;  /* 0x000000ffff027224 */ /* 0x004fe200078e00ff */
[----:B------:R-:W-:Y:S01]  /*75e0*/  UIADD3 UR44, UR44, 0x1, URZ ;  /* 0x000000012c2c7890 */ /* 0x000fe2000fffe03f */
[----:B------:R-:W-:Y:S01]  /*75f0*/  IMAD.MOV.U32 R172, RZ, RZ, -0x800000 ;  /* 0xff800000ffac7424 */ /* 0x000fe200078e00ff */
[----:B------:R-:W1:Y:S01]  /*7600*/  SHFL.BFLY PT, R0, R3, 0x2, 0x1f ;  /* 0x0c401f0003007f89 */ /* 0x000e6200000e0000 */
[----:B------:R-:W-:Y:S02]  /*7610*/  UIADD3 UR46, UR46, 0x1, URZ ;  /* 0x000000012e2e7890 */ /* 0x000fe4000fffe03f */
[----:B------:R-:W-:Y:S01]  /*7620*/  UISETP.NE.AND UP0, UPT, UR44, 0x2, UPT ;  /* 0x000000022c00788c */ /* 0x000fe2000bf05270 */
[----:B------:R-:W2:Y:S01]  /*7630*/  SHFL.BFLY PT, R11, R4, 0x2, 0x1f ;  /* 0x0c401f00040b7f89 */ /* 0x000ea200000e0000 */
[----:B0-----:R-:W-:Y:S02]  /*7640*/  IMAD.U32 R9, RZ, RZ, UR10 ;  /* 0x0000000aff097e24 */ /* 0x001fe4000f8e00ff */
[----:B------:R-:W-:-:S02]  /*7650*/  USEL UR4, URZ, 0x1, UP0 ;  /* 0x000000013f047887 */ /* 0x000fc40008000000 */
[----:B------:R-:W-:Y:S02]  /*7660*/  USEL UR44, UR44, URZ, UP0 ;  /* 0x0000003f2c2c7287 */ /* 0x000fe40008000000 */
[----:B------:R-:W-:Y:S01]  /*7670*/  ULOP3.LUT UR45, UR45, UR4, URZ, 0x3c, !UPT ;  /* 0x000000042d2d7292 */ /* 0x000fe2000f8e3c3f */
[----:B-1----:R-:W-:Y:S01]  /*7680*/  FADD.FTZ R0, R0, R3 ;  /* 0x0000000300007221 */ /* 0x002fe20000010000 */
[----:B------:R-:W-:Y:S02]  /*7690*/  IMAD.U32 R3, RZ, RZ, UR10 ;  /* 0x0000000aff037e24 */ /* 0x000fe4000f8e00ff */
[----:B--2---:R-:W-:Y:S02]  /*76a0*/  FADD.FTZ R11, R11, R4 ;  /* 0x000000040b0b7221 */ /* 0x004fe40000010000 */
[----:B------:R-:W0:Y:S04]  /*76b0*/  SHFL.BFLY PT, R7, R0, 0x1, 0x1f ;  /* 0x0c201f0000077f89 */ /* 0x000e2800000e0000 */
[----:B------:R-:W1:Y:S01]  /*76c0*/  SHFL.BFLY PT, R6, R11, 0x1, 0x1f ;  /* 0x0c201f000b067f89 */ /* 0x000e6200000e0000 */
[----:B0-----:R-:W-:Y:S01]  /*76d0*/  FADD.FTZ R10, R0, R7 ;  /* 0x00000007000a7221 */ /* 0x001fe20000010000 */
[----:B------:R-:W-:-:S03]  /*76e0*/  IMAD.MOV.U32 R0, RZ, RZ, -0x800000 ;  /* 0xff800000ff007424 */ /* 0x000fc600078e00ff */
[C---:B------:R-:W-:Y:S01]  /*76f0*/  FMUL.FTZ R13, R10.reuse, 0.00390625 ;  /* 0x3b8000000a0d7820 */ /* 0x040fe20000410000 */
[----:B------:R-:W-:Y:S01]  /*7700*/  FSETP.NE.FTZ.AND P0, PT, R10, RZ, PT ;  /* 0x000000ff0a00720b */ /* 0x000fe20003f15000 */
[----:B-1----:R-:W-:Y:S01]  /*7710*/  FADD.FTZ R12, R11, R6 ;  /* 0x000000060b0c7221 */ /* 0x002fe20000010000 */
[----:B------:R-:W-:Y:S02]  /*7720*/  IMAD.MOV.U32 R6, RZ, RZ, RZ ;  /* 0x000000ffff067224 */ /* 0x000fe400078e00ff */
[----:B------:R-:W-:Y:S01]  /*7730*/  FSETP.NE.FTZ.AND P1, PT, R13, RZ, PT ;  /* 0x000000ff0d00720b */ /* 0x000fe20003f35000 */
[----:B------:R-:W-:-:S05]  /*7740*/  FMUL.FTZ R8, R12, 0.00390625 ;  /* 0x3b8000000c087820 */ /* 0x000fca0000410000 */
[----:B------:R-:W-:-:S03]  /*7750*/  FSETP.NE.FTZ.AND P2, PT, R8, RZ, PT ;  /* 0x000000ff0800720b */ /* 0x000fc60003f55000 */
[----:B------:R0:W-:Y:S01]  /*7760*/  @P0 MUFU.RCP R2, R10 ;  /* 0x0000000a00020308 */ /* 0x0001e20000001000 */
[----:B------:R-:W-:-:S03]  /*7770*/  FSETP.NE.FTZ.AND P0, PT, R12, RZ, PT ;  /* 0x000000ff0c00720b */ /* 0x000fc60003f15000 */
[----:B------:R-:W-:-:S04]  /*7780*/  @P1 FMUL.FTZ R3, R3, 0.69314718246459960938 ;  /* 0x3f31721803031820 */ /* 0x000fc80000410000 */
[----:B------:R-:W1:Y:S02]  /*7790*/  @P1 MUFU.LG2 R4, R13 ;  /* 0x0000000d00041308 */ /* 0x000e640000000c00 */
[----:B0-----:R-:W-:-:S06]  /*77a0*/  @P2 FMUL.FTZ R10, R9, 0.69314718246459960938 ;  /* 0x3f317218090a2820 */ /* 0x001fcc0000410000 */
[----:B------:R-:W0:Y:S08]  /*77b0*/  @P2 MUFU.LG2 R7, R8 ;  /* 0x0000000800072308 */ /* 0x000e300000000c00 */
[----:B------:R-:W2:Y:S01]  /*77c0*/  @P0 MUFU.RCP R6, R12 ;  /* 0x0000000c00060308 */ /* 0x000ea20000001000 */
[----:B-1----:R-:W-:Y:S01]  /*77d0*/  @P1 FMUL.FTZ R4, R4, 0.69314718246459960938 ;  /* 0x3f31721804041820 */ /* 0x002fe20000410000 */
[----:B------:R-:W-:-:S03]  /*77e0*/  PLOP3.LUT P0, PT, PT, PT, PT, 0x8, 0x0 ;  /* 0x000000000000781c */ /* 0x000fc60003f0e170 */
[----:B------:R-:W-:Y:S01]  /*77f0*/  @P1 FFMA.FTZ R0, R3, R20, R4 ;  /* 0x0000001403001223 */ /* 0x000fe20000010004 */
[----:B0-----:R-:W-:-:S04]  /*7800*/  @P2 FMUL.FTZ R7, R7, 0.69314718246459960938 ;  /* 0x3f31721807072820 */ /* 0x001fc80000410000 */
[----:B------:R-:W-:Y:S01]  /*7810*/  @P2 FFMA.FTZ R172, R10, R168, R7 ;  /* 0x000000a80aac2223 */ /* 0x000fe20000010007 */
[-C--:B---3--:R-:W-:Y:S01]  /*7820*/  FMUL.FTZ R3, R2, R5.reuse ;  /* 0x0000000502037220 */ /* 0x088fe20000410000 */
        /* <DEDUP_REMOVED lines=129> */
.L_x_213:
[----:B------:R-:W0:Y:S08]  /*8040*/  S2UR UR4, SR_CgaCtaId ;  /* 0x00000000000479c3 */ /* 0x000e300000008800 */
[----:B------:R-:W-:Y:S01]  /*8050*/  BAR.SYNC.DEFER_BLOCKING 0x5, 0x180 ;  /* 0x0146000000007b1d */ /* 0x000fe20000010000 */
[----:B------:R-:W-:-:S05]  /*8060*/  UISETP.NE.AND UP0, UPT, UR43, URZ, UPT ;  /* 0x0000003f2b00728c */ /* 0x000fca000bf05270 */
[----:B------:R-:W-:Y:S01]  /*8070*/  UMOV UR8, 0x400 ;  /* 0x0000040000087882 */ /* 0x000fe20000000000 */
[----:B------:R-:W-:Y:S05]  /*8080*/  BSSY B0, `(.L_x_238) ;  /* 0x000061c000007945 */ /* 0x000fea0003800000 */
[----:B------:R-:W-:Y:S01]  /*8090*/  @!UP0 ULDC UR43, c[0x0][0xad4] ;  /* 0x0002b500002b8ab9 */ /* 0x000fe20000000800 */
[----:B0-----:R-:W-:-:S09]  /*80a0*/  ULEA UR8, UR4, UR8, 0x18 ;  /* 0x0000000804087291 */ /* 0x001fd2000f8ec03f */
[----:B------:R-:W0:Y:S02]  /*80b0*/  LDS.128 R4, [UR8+0x388d0] ;  /* 0x0388d008ff047984 */ /* 0x000e240008000c00 */
[----:B0-----:R-:W-:Y:S02]  /*80c0*/  R2UR UR6, R5 ;  /* 0x00000000050672ca */ /* 0x001fe400000e0000 */
[----:B------:R-:W-:Y:S02]  /*80d0*/  R2UR UR5, R6 ;  /* 0x00000000060572ca */ /* 0x000fe400000e0000 */
[----:B------:R-:W-:Y:S01]  /*80e0*/  R2UR UR7, R7 ;  /* 0x00000000070772ca */ /* 0x000fe200000e0000 */
[----:B------:R-:W-:Y:S06]  /*80f0*/  BAR.ARV 0x4, 0x180 ;  /* 0x0106000000007b1d */ /* 0x000fec0000002000 */
[----:B------:R-:W-:Y:S08]  /*8100*/  @P0 BRA `(.L_x_239) ;  /* 0x00000050007c0947 */ /* 0x000ff00003800000 */
[----:B------:R-:W2:Y:S01]  /*8110*/  LDL R171, [R1+0x28] ;  /* 0x0000280001ab7983 */ /* 0x000ea20000100800 */
[----:B------:R-:W-:Y:S01]  /*8120*/  ULDC.64 UR10, c[0x4][0x128] ;  /* 0x01004a00000a7ab9 */ /* 0x000fe20000000a00 */
[----:B------:R-:W0:Y:S01]  /*8130*/  S2R R192, SR_TID.X ;  /* 0x0000000000c07919 */ /* 0x000e220000002100 */
[----:B------:R-:W1:Y:S01]  /*8140*/  S2UR UR4, SR_SWINHI ;  /* 0x00000000000479c3 */ /* 0x000e620000002f00 */
[----:B------:R-:W-:Y:S01]  /*8150*/  ULDC.64 UR16, c[0x0][0xc00] ;  /* 0x0003000000107ab9 */ /* 0x000fe20000000a00 */
[----:B------:R-:W-:Y:S01]  /*8160*/  ULDC.64 UR12, c[0x0][0xc00] ;  /* 0x00030000000c7ab9 */ /* 0x000fe20000000a00 */
[----:B------:R-:W3:Y:S01]  /*8170*/  LDL R193, [R1+0x24] ;  /* 0x0000240001c17983 */ /* 0x000ee20000100800 */
[----:B------:R-:W-:Y:S01]  /*8180*/  ULDC.64 UR14, c[0x0][0xc08] ;  /* 0x00030200000e7ab9 */ /* 0x000fe20000000a00 */
[----:B------:R-:W-:Y:S01]  /*8190*/  ULDC UR9, c[0x0][0xbe8] ;  /* 0x0002fa0000097ab9 */ /* 0x000fe20000000800 */
[----:B0-----:R-:W-:-:S05]  /*81a0*/  IMAD.SHL.U32 R2, R192, 0x4, RZ ;  /* 0x00000004c0027824 */ /* 0x001fca00078e00ff */
[----:B------:R-:W-:Y:S01]  /*81b0*/  LOP3.LUT R2, R2, 0xc, RZ, 0xc0, !PT ;  /* 0x0000000c02027812 */ /* 0x000fe200078ec0ff */
[----:B------:R-:W-:Y:S03]  /*81c0*/  BAR.SYNC.DEFER_BLOCKING 0x1, 0x100 ;  /* 0x0044000000007b1d */ /* 0x000fe60000010000 */
[----:B------:R-:W-:-:S05]  /*81d0*/  IADD3 R2, P0, R2, UR10, RZ ;  /* 0x0000000a02027c10 */ /* 0x000fca000ff1e0ff */
[----:B------:R-:W-:-:S05]  /*81e0*/  IMAD.X R3, RZ, RZ, UR11, P0 ;  /* 0x0000000bff037e24 */ /* 0x000fca00080e06ff */
[----:B------:R0:W4:Y:S01]  /*81f0*/  LDG.E.CONSTANT R2, desc[UR52][R2.64] ;  /* 0x0000003402027981 */ /* 0x000122000c1e9900 */
[----:B------:R-:W-:Y:S01]  /*8200*/  LOP3.LUT P0, R4, R192, 0x3, RZ, 0xc0, !PT ;  /* 0x00000003c0047812 */ /* 0x000fe2000780c0ff */
[----:B------:R-:W-:Y:S01]  /*8210*/  UMOV UR10, UR8 ;  /* 0x00000008000a7c82 */ /* 0x000fe20008000000 */
[----:B-1----:R-:W-:Y:S02]  /*8220*/  UMOV UR11, UR4 ;  /* 0x00000004000b7c82 */ /* 0x002fe40008000000 */
[----:B------:R-:W-:-:S04]  /*8230*/  ISETP.EQ.OR P0, PT, R4, 0x3, !P0 ;  /* 0x000000030400780c */ /* 0x000fc80004702670 */
        /* <DEDUP_REMOVED lines=13> */
[----:B------:R-:W-:Y:S01]  /*8310*/  SEL R31, R43, R42, P0 ;  /* 0x0000002a2b1f7207 */ /* 0x000fe20000000000 */
[----:B------:R-:W-:Y:S01]  /*8320*/  IMAD.MOV.U32 R42, RZ, RZ, 0x2 ;  /* 0x00000002ff2a7424 */ /* 0x000fe200078e00ff */
        /* <DEDUP_REMOVED lines=10> */
[----:B0-----:R-:W-:Y:S02]  /*83d0*/  SEL R3, R24, R25, P0 ;  /* 0x0000001918037207 */ /* 0x001fe40000000000 */
        /* <DEDUP_REMOVED lines=82> */
[----:B--2---:R-:W-:Y:S01]  /*8900*/  IMAD.WIDE R42, R171, R42, UR10 ;  /* 0x0000000aab2a7e25 */ /* 0x004fe2000f8e022a */
[----:B------:R-:W-:-:S02]  /*8910*/  SEL R122, R123, R122, P0 ;  /* 0x0000007a7b7a7207 */ /* 0x000fc40000000000 */
[----:B------:R-:W-:Y:S02]  /*8920*/  SEL R69, R69, R68, P0 ;  /* 0x0000004445457207 */ /* 0x000fe40000000000 */
[C---:B------:R-:W-:Y:S02]  /*8930*/  IADD3 R59, P4, R42.reuse, 0xc060, RZ ;  /* 0x0000c0602a3b7810 */ /* 0x040fe40007f9e0ff */
[C---:B------:R-:W-:Y:S02]  /*8940*/  IADD3 R67, P2, R42.reuse, 0xc020, RZ ;  /* 0x0000c0202a437810 */ /* 0x040fe40007f5e0ff */
[----:B------:R-:W-:Y:S02]  /*8950*/  LOP3.LUT R58, R59, 0x380, RZ, 0xc0, !PT ;  /* 0x000003803b3a7812 */ /* 0x000fe400078ec0ff */
[----:B------:R-:W-:Y:S02]  /*8960*/  IADD3 R63, P3, R42, 0xc040, RZ ;  /* 0x0000c0402a3f7810 */ /* 0x000fe40007f7e0ff */
[----:B------:R-:W-:-:S02]  /*8970*/  SHF.R.U64 R58, R58, 0x3, RZ ;  /* 0x000000033a3a7819 */ /* 0x000fc400000012ff */
[----:B------:R-:W-:Y:S02]  /*8980*/  LOP3.LUT R66, R67, 0x380, RZ, 0xc0, !PT ;  /* 0x0000038043427812 */ /* 0x000fe400078ec0ff */
[----:B------:R-:W-:Y:S01]  /*8990*/  LOP3.LUT R58, R58, R59, RZ, 0x3c, !PT ;  /* 0x0000003b3a3a7212 */ /* 0x000fe200078e3cff */
[----:B------:R-:W-:Y:S01]  /*89a0*/  IMAD.X R59, RZ, RZ, R43, P4 ;  /* 0x000000ffff3b7224 */ /* 0x000fe200020e062b */
[----:B------:R-:W-:Y:S02]  /*89b0*/  LOP3.LUT R62, R63, 0x380, RZ, 0xc0, !PT ;  /* 0x000003803f3e7812 */ /* 0x000fe400078ec0ff */
[----:B------:R-:W-:Y:S02]  /*89c0*/  IADD3 R83, P4, R42, 0x8020, RZ ;  /* 0x000080202a537810 */ /* 0x000fe40007f9e0ff */
[----:B------:R-:W-:Y:S02]  /*89d0*/  SHF.R.U64 R66, R66, 0x3, RZ ;  /* 0x0000000342427819 */ /* 0x000fe400000012ff */
[----:B------:R-:W-:-:S02]  /*89e0*/  SHF.R.U64 R62, R62, 0x3, RZ ;  /* 0x000000033e3e7819 */ /* 0x000fc400000012ff */
[----:B------:R-:W-:Y:S02]  /*89f0*/  LOP3.LUT R82, R83, 0x380, RZ, 0xc0, !PT ;  /* 0x0000038053527812 */ /* 0x000fe400078ec0ff */
[----:B------:R-:W-:Y:S01]  /*8a00*/  LOP3.LUT R66, R66, R67, RZ, 0x3c, !PT ;  /* 0x0000004342427212 */ /* 0x000fe200078e3cff */
[--C-:B------:R-:W-:Y:S01]  /*8a10*/  IMAD.X R67, RZ, RZ, R43.reuse, P2 ;  /* 0x000000ffff437224 */ /* 0x100fe200010e062b */
[----:B------:R-:W-:Y:S01]  /*8a20*/  LOP3.LUT R62, R62, R63, RZ, 0x3c, !PT ;  /* 0x0000003f3e3e7212 */ /* 0x000fe200078e3cff */
[----:B------:R-:W-:Y:S01]  /*8a30*/  IMAD.X R63, RZ, RZ, R43, P3 ;  /* 0x000000ffff3f7224 */ /* 0x000fe200018e062b */
[----:B------:R-:W-:Y:S02]  /*8a40*/  SHF.R.U64 R82, R82, 0x3, RZ ;  /* 0x0000000352527819 */ /* 0x000fe400000012ff */
[C---:B------:R-:W-:Y:S02]  /*8a50*/  IADD3 R91, P2, R42.reuse, 0x4060, RZ ;  /* 0x000040602a5b7810 */ /* 0x040fe40007f5e0ff */
[----:B------:R-:W-:-:S02]  /*8a60*/  IADD3 R87, P3, R42, 0x8000, RZ ;  /* 0x000080002a577810 */ /* 0x000fc40007f7e0ff */
[----:B------:R-:W-:Y:S01]  /*8a70*/  LOP3.LUT R82, R82, R83, RZ, 0x3c, !PT ;  /* 0x0000005352527212 */ /* 0x000fe200078e3cff */
[----:B------:R-:W-:Y:S01]  /*8a80*/  IMAD.X R83, RZ, RZ, R43, P4 ;  /* 0x000000ffff537224 */ /* 0x000fe200020e062b */
[----:B------:R-:W-:Y:S02]  /*8a90*/  LOP3.LUT R90, R91, 0x380, RZ, 0xc0, !PT ;  /* 0x000003805b5a7812 */ /* 0x000fe400078ec0ff */
[----:B------:R-:W-:Y:S02]  /*8aa0*/  LOP3.LUT R86, R87, 0x380, RZ, 0xc0, !PT ;  /* 0x0000038057567812 */ /* 0x000fe400078ec0ff */
[C---:B------:R-:W-:Y:S02]  /*8ab0*/  IADD3 R47, P4, R42.reuse, 0x40, RZ ;  /* 0x000000402a2f7810 */ /* 0x040fe40007f9e0ff */
[C---:B------:R-:W-:Y:S02]  /*8ac0*/  IADD3 R71, P1, R42.reuse, 0xc000, RZ ;  /* 0x0000c0002a477810 */ /* 0x040fe40007f3e0ff */
[----:B------:R-:W-:-:S02]  /*8ad0*/  IADD3 R75, P6, R42, 0x8060, RZ ;  /* 0x000080602a4b7810 */ /* 0x000fc40007fde0ff */
[----:B------:R-:W-:Y:S02]  /*8ae0*/  IADD3 R79, P5, R42, 0x8040, RZ ;  /* 0x000080402a4f7810 */ /* 0x000fe40007fbe0ff */
[----:B------:R-:W-:Y:S02]  /*8af0*/  SHF.R.U64 R90, R90, 0x3, RZ ;  /* 0x000000035a5a7819 */ /* 0x000fe400000012ff */
[----:B------:R-:W-:Y:S02]  /*8b00*/  SHF.R.U64 R86, R86, 0x3, RZ ;  /* 0x0000000356567819 */ /* 0x000fe400000012ff */
[----:B------:R-:W-:Y:S02]  /*8b10*/  LOP3.LUT R46, R47, 0x380, RZ, 0xc0, !PT ;  /* 0x000003802f2e7812 */ /* 0x000fe400078ec0ff */
[----:B------:R-:W-:Y:S02]  /*8b20*/  LOP3.LUT R70, R71, 0x380, RZ, 0xc0, !PT ;  /* 0x0000038047467812 */ /* 0x000fe400078ec0ff */
[----:B------:R-:W-:-:S02]  /*8b30*/  LOP3.LUT R74, R75, 0x380, RZ, 0xc0, !PT ;  /* 0x000003804b4a7812 */ /* 0x000fc400078ec0ff */
[----:B------:R-:W-:Y:S02]  /*8b40*/  LOP3.LUT R78, R79, 0x380, RZ, 0xc0, !PT ;  /* 0x000003804f4e7812 */ /* 0x000fe400078ec0ff */
[----:B------:R-:W-:Y:S01]  /*8b50*/  LOP3.LUT R90, R90, R91, RZ, 0x3c, !PT ;  /* 0x0000005b5a5a7212 */ /* 0x000fe200078e3cff */
[--C-:B------:R-:W-:Y:S01]  /*8b60*/  IMAD.X R91, RZ, RZ, R43.reuse, P2 ;  /* 0x000000ffff5b7224 */ /* 0x100fe200010e062b */
[----:B------:R-:W-:Y:S01]  /*8b70*/  LOP3.LUT R86, R86, R87, RZ, 0x3c, !PT ;  /* 0x0000005756567212 */ /* 0x000fe200078e3cff */
[----:B------:R-:W-:Y:S01]  /*8b80*/  IMAD.X R87, RZ, RZ, R43, P3 ;  /* 0x000000ffff577224 */ /* 0x000fe200018e062b */
[----:B------:R-:W-:Y:S02]  /*8b90*/  SHF.R.U64 R46, R46, 0x3, RZ ;  /* 0x000000032e2e7819 */ /* 0x000fe400000012ff */
[----:B------:R-:W-:Y:S02]  /*8ba0*/  IADD3 R55, P2, R42, 0x60, RZ ;  /* 0x000000602a377810 */ /* 0x000fe40007f5e0ff */
[----:B------:R-:W-:-:S02]  /*8bb0*/  SHF.R.U64 R70, R70, 0x3, RZ ;  /* 0x0000000346467819 */ /* 0x000fc400000012ff */
[----:B------:R-:W-:Y:S02]  /*8bc0*/  SHF.R.U64 R74, R74, 0x3, RZ ;  /* 0x000000034a4a7819 */ /* 0x000fe400000012ff */
[----:B------:R-:W-:Y:S02]  /*8bd0*/  SHF.R.U64 R78, R78, 0x3, RZ ;  /* 0x000000034e4e7819 */ /* 0x000fe400000012ff */
[----:B------:R-:W-:Y:S02]  /*8be0*/  IADD3 R51, P3, R42, 0x4000, RZ ;  /* 0x000040002a337810 */ /* 0x000fe40007f7e0ff */
[----:B------:R-:W-:Y:S02]  /*8bf0*/  LOP3.LUT R46, R46, R47, RZ, 0x3c, !PT ;  /* 0x0000002f2e2e7212 */ /* 0x000fe400078e3cff */
[----:B------:R-:W-:Y:S02]  /*8c00*/  LOP3.LUT R54, R55, 0x380, RZ, 0xc0, !PT ;  /* 0x0000038037367812 */ /* 0x000fe400078ec0ff */
[----:B------:R-:W-:Y:S01]  /*8c10*/  LOP3.LUT R70, R70, R71, RZ, 0x3c, !PT ;  /* 0x0000004746467212 */ /* 0x000fe200078e3cff */
[--C-:B------:R-:W-:Y:S01]  /*8c20*/  IMAD.X R71, RZ, RZ, R43.reuse, P1 ;  /* 0x000000ffff477224 */ /* 0x100fe200008e062b */
[----:B------:R-:W-:Y:S01]  /*8c30*/  LOP3.LUT R74, R74, R75, RZ, 0x3c, !PT ;  /* 0x0000004b4a4a7212 */ /* 0x000fe200078e3cff */
[--C-:B------:R-:W-:Y:S01]  /*8c40*/  IMAD.X R75, RZ, RZ, R43.reuse, P6 ;  /* 0x000000ffff4b7224 */ /* 0x100fe200030e062b */
[----:B------:R-:W-:Y:S01]  /*8c50*/  LOP3.LUT R78, R78, R79, RZ, 0x3c, !PT ;  /* 0x0000004f4e4e7212 */ /* 0x000fe200078e3cff */
[----:B------:R-:W-:Y:S01]  /*8c60*/  IMAD.X R79, RZ, RZ, R43, P5 ;  /* 0x000000ffff4f7224 */ /* 0x000fe200028e062b */
[----:B------:R-:W-:-:S02]  /*8c70*/  LOP3.LUT R47, R42, 0x380, RZ, 0xc0, !PT ;  /* 0x000003802a2f7812 */ /* 0x000fc400078ec0ff */
[----:B------:R-:W-:Y:S02]  /*8c80*/  LOP3.LUT R50, R51, 0x380, RZ, 0xc0, !PT ;  /* 0x0000038033327812 */ /* 0x000fe400078ec0ff */
[C---:B------:R-:W-:Y:S02]  /*8c90*/  IADD3 R95, P1, R42.reuse, 0x4040, RZ ;  /* 0x000040402a5f7810 */ /* 0x040fe40007f3e0ff */
[C---:B------:R-:W-:Y:S02]  /*8ca0*/  IADD3 R99, P6, R42.reuse, 0x4020, RZ ;  /* 0x000040202a637810 */ /* 0x040fe40007fde0ff */
[----:B------:R-:W-:Y:S02]  /*8cb0*/  IADD3 R103, P5, R42, 0x20, RZ ;  /* 0x000000202a677810 */ /* 0x000fe40007fbe0ff */
[----:B------:R-:W-:Y:S02]  /*8cc0*/  SHF.R.U64 R54, R54, 0x3, RZ ;  /* 0x0000000336367819 */ /* 0x000fe400000012ff */
[----:B------:R-:W-:-:S02]  /*8cd0*/  SHF.R.U64 R47, R47, 0x3, RZ ;  /* 0x000000032f2f7819 */ /* 0x000fc400000012ff */
[----:B------:R-:W-:Y:S02]  /*8ce0*/  SHF.R.U64 R50, R50, 0x3, RZ ;  /* 0x0000000332327819 */ /* 0x000fe400000012ff */
[----:B------:R-:W-:Y:S02]  /*8cf0*/  LOP3.LUT R94, R95, 0x380, RZ, 0xc0, !PT ;  /* 0x000003805f5e7812 */ /* 0x000fe400078ec0ff */
[----:B------:R-:W-:Y:S02]  /*8d00*/  LOP3.LUT R98, R99, 0x380, RZ, 0xc0, !PT ;  /* 0x0000038063627812 */ /* 0x000fe400078ec0ff */
[----:B------:R-:W-:Y:S02]  /*8d10*/  LOP3.LUT R102, R103, 0x380, RZ, 0xc0, !PT ;  /* 0x0000038067667812 */ /* 0x000fe400078ec0ff */
[----:B------:R-:W-:Y:S02]  /*8d20*/  MOV R184, R86 ;  /* 0x0000005600b87202 */ /* 0x000fe40000000f00 */
[----:B------:R-:W-:Y:S01]  /*8d30*/  LOP3.LUT R54, R54, R55, RZ, 0x3c, !PT ;  /* 0x0000003736367212 */ /* 0x000fe200078e3cff */
[----:B------:R-:W-:Y:S01]  /*8d40*/  IMAD.X R55, RZ, RZ, R43, P2 ;  /* 0x000000ffff377224 */ /* 0x000fe200010e062b */
[----:B----4-:R-:W-:-:S02]  /*8d50*/  LOP3.LUT R87, R2, 0x2, RZ, 0x3c, !PT ;  /* 0x0000000202577812 */ /* 0x010fc400078e3cff */
[----:B------:R-:W-:Y:S02]  /*8d60*/  SEL R171, R134, R135, P0 ;  /* 0x0000008786ab7207 */ /* 0x000fe40000000000 */
[----:B------:R-:W-:Y:S01]  /*8d70*/  LOP3.LUT R42, R47, R42, RZ, 0x3c, !PT ;  /* 0x0000002a2f2a7212 */ /* 0x000fe200078e3cff */
[--C-:B------:R-:W-:Y:S01]  /*8d80*/  IMAD.X R47, RZ, RZ, R43.reuse, P4 ;  /* 0x000000ffff2f7224 */ /* 0x100fe200020e062b */
[----:B------:R-:W-:Y:S02]  /*8d90*/  SEL R134, R135, R134, P0 ;  /* 0x0000008687867207 */ /* 0x000fe40000000000 */
[----:B------:R-:W-:Y:S01]  /*8da0*/  LOP3.LUT R50, R50, R51, RZ, 0x3c, !PT ;  /* 0x0000003332327212 */ /* 0x000fe200078e3cff */
[----:B------:R-:W-:Y:S01]  /*8db0*/  IMAD.X R51, RZ, RZ, R43, P3 ;  /* 0x000000ffff337224 */ /* 0x000fe200018e062b */
[----:B------:R-:W-:Y:S02]  /*8dc0*/  SEL R135, R138, R139, P0 ;  /* 0x0000008b8a877207 */ /* 0x000fe40000000000 */
[----:B------:R-:W-:-:S02]  /*8dd0*/  SHF.R.U64 R94, R94, 0x3, RZ ;  /* 0x000000035e5e7819 */ /* 0x000fc400000012ff */
[----:B------:R-:W-:Y:S02]  /*8de0*/  SHF.R.U64 R98, R98, 0x3, RZ ;  /* 0x0000000362627819 */ /* 0x000fe400000012ff */
[----:B------:R-:W-:Y:S02]  /*8df0*/  SHF.R.U64 R102, R102, 0x3, RZ ;  /* 0x0000000366667819 */ /* 0x000fe400000012ff */
[----:B------:R-:W-:Y:S02]  /*8e00*/  SEL R123, R126, R127, P0 ;  /* 0x0000007f7e7b7207 */ /* 0x000fe40000000000 */
[----:B------:R-:W-:Y:S02]  /*8e10*/  SEL R138, R139, R138, P0 ;  /* 0x0000008a8b8a7207 */ /* 0x000fe40000000000 */
[----:B------:R-:W-:Y:S02]  /*8e20*/  MOV R191, R58 ;  /* 0x0000003a00bf7202 */ /* 0x000fe40000000f00 */
[----:B------:R-:W-:Y:S01]  /*8e30*/  MOV R186, R78 ;  /* 0x0000004e00ba7202 */ /* 0x000fe20000000f00 */
[----:B------:R-:W-:Y:S01]  /*8e40*/  SHFL.IDX PT, R58, R112, R87, 0x1c1f ;  /* 0x001c1f57703a7589 */ /* 0x000fe200000e0000 */
[----:B------:R-:W-:-:S02]  /*8e50*/  SEL R65, R128, R129, P0 ;  /* 0x0000008180417207 */ /* 0x000fc40000000000 */
[----:B------:R-:W-:Y:S01]  /*8e60*/  SEL R77, R140, R141, P0 ;  /* 0x0000008d8c4d7207 */ /* 0x000fe20000000000 */
[----:B------:R-:W-:Y:S01]  /*8e70*/  SHFL.IDX PT, R78, R61, R87, 0x1c1f ;  /* 0x001c1f573d4e7589 */ /* 0x000fe200000e0000 */
[----:B------:R-:W-:Y:S02]  /*8e80*/  SEL R53, R141, R140, P0 ;  /* 0x0000008c8d357207 */ /* 0x000fe40000000000 */
[----:B------:R-:W-:Y:S01]  /*8e90*/  SEL R126, R127, R126, P0 ;  /* 0x0000007e7f7e7207 */ /* 0x000fe20000000000 */
[----:B------:R-:W-:Y:S01]  /*8ea0*/  SHFL.IDX PT, R140, R73, R2, 0x1c1f ;  /* 0x001c1f02498c7589 */ /* 0x000fe200000e0000 */
[----:B------:R-:W-:Y:S02]  /*8eb0*/  SEL R139, R142, R143, P0 ;  /* 0x0000008f8e8b7207 */ /* 0x000fe40000000000 */
[----:B------:R-:W-:Y:S01]  /*8ec0*/  SEL R68, R132, R133, P0 ;  /* 0x0000008584447207 */ /* 0x000fe20000000000 */
[----:B------:R-:W-:Y:S01]  /*8ed0*/  SHFL.IDX PT, R93, R93, R2, 0x1c1f ;  /* 0x001c1f025d5d7589 */ /* 0x000fe200000e0000 */
[----:B------:R-:W-:-:S02]  /*8ee0*/  SEL R127, R130, R131, P0 ;  /* 0x00000083827f7207 */ /* 0x000fc40000000000 */
[----:B------:R-:W-:Y:S01]  /*8ef0*/  SEL R142, R143, R142, P0 ;  /* 0x0000008e8f8e7207 */ /* 0x000fe20000000000 */
[----:B------:R-:W-:Y:S01]  /*8f00*/  SHFL.IDX PT, R61, R104, R87, 0x1c1f ;  /* 0x001c1f57683d7589 */ /* 0x000fe200000e0000 */
[----:B------:R-:W-:Y:S02]  /*8f10*/  MOV R188, R70 ;  /* 0x0000004600bc7202 */ /* 0x000fe40000000f00 */
[----:B------:R-:W-:Y:S01]  /*8f20*/  MOV R60, R42 ;  /* 0x0000002a003c7202 */ /* 0x000fe20000000f00 */
[----:B------:R-:W-:Y:S01]  /*8f30*/  SHFL.IDX PT, R112, R34, R87, 0x1c1f ;  /* 0x001c1f5722707589 */ /* 0x000fe200000e0000 */
[----:B------:R-:W-:Y:S02]  /*8f40*/  MOV R178, R54 ;  /* 0x0000003600b27202 */ /* 0x000fe40000000f00 */
[----:B------:R-:W-:Y:S01]  /*8f50*/  SEL R149, R149, R148, P0 ;  /* 0x0000009495957207 */ /* 0x000fe20000000000 */
[----:B------:R-:W-:Y:S01]  /*8f60*/  SHFL.IDX PT, R54, R6, R2, 0x1c1f ;  /* 0x001c1f0206367589 */ /* 0x000fe200000e0000 */
[----:B------:R-:W-:-:S02]  /*8f70*/  SEL R131, R131, R130, P0 ;  /* 0x0000008283837207 */ /* 0x000fc40000000000 */
[----:B------:R-:W-:Y:S01]  /*8f80*/  SEL R143, R150, R151, P0 ;  /* 0x00000097968f7207 */ /* 0x000fe20000000000 */
[----:B------:R-:W-:Y:S01]  /*8f90*/  SHFL.IDX PT, R42, R13, R2, 0x1c1f ;  /* 0x001c1f020d2a7589 */ /* 0x000fe200000e0000 */
[----:B------:R-:W-:Y:S01]  /*8fa0*/  LOP3.LUT R94, R94, R95, RZ, 0x3c, !PT ;  /* 0x0000005f5e5e7212 */ /* 0x000fe200078e3cff */
[--C-:B------:R-:W-:Y:S01]  /*8fb0*/  IMAD.X R95, RZ, RZ, R43.reuse, P1 ;  /* 0x000000ffff5f7224 */ /* 0x100fe200008e062b */
[----:B------:R-:W-:Y:S01]  /*8fc0*/  LOP3.LUT R98, R98, R99, RZ, 0x3c, !PT ;  /* 0x0000006362627212 */ /* 0x000fe200078e3cff */
[----:B------:R-:W-:Y:S01]  /*8fd0*/  SHFL.IDX PT, R101, R101, R2, 0x1c1f ;  /* 0x001c1f0265657589 */ /* 0x000fe200000e0000 */
[----:B------:R-:W-:Y:S01]  /*8fe0*/  LOP3.LUT R102, R102, R103, RZ, 0x3c, !PT ;  /* 0x0000006766667212 */ /* 0x000fe200078e3cff */
[--C-:B------:R-:W-:Y:S01]  /*8ff0*/  IMAD.X R99, RZ, RZ, R43.reuse, P6 ;  /* 0x000000ffff637224 */ /* 0x100fe200030e062b */
[----:B------:R-:W-:Y:S01]  /*9000*/  MOV R187, R74 ;  /* 0x0000004a00bb7202 */ /* 0x000fe20000000f00 */
[----:B------:R-:W-:Y:S01]  /*9010*/  SHFL.IDX PT, R79, R56, R87, 0x1c1f ;  /* 0x001c1f57384f7589 */ /* 0x000fe200000e0000 */
[----:B------:R-:W-:Y:S01]  /*9020*/  MOV R185, R82 ;  /* 0x0000005200b97202 */ /* 0x000fe20000000f00 */
[----:B------:R-:W-:Y:S01]  /*9030*/  IMAD.X R103, RZ, RZ, R43, P5 ;  /* 0x000000ffff677224 */ /* 0x000fe200028e062b */
[----:B------:R-:W-:Y:S01]  /*9040*/  MOV R70, R46 ;  /* 0x0000002e00467202 */ /* 0x000fe20000000f00 */
[----:B------:R-:W-:Y:S01]  /*9050*/  SHFL.IDX PT, R73, R76, R87, 0x1c1f ;  /* 0x001c1f574c497589 */ /* 0x000fe200000e0000 */
[----:B------:R-:W-:-:S02]  /*9060*/  MOV R190, R62 ;  /* 0x0000003e00be7202 */ /* 0x000fc40000000f00 */
[----:B------:R-:W-:Y:S01]  /*9070*/  MOV R179, R50 ;  /* 0x0000003200b37202 */ /* 0x000fe20000000f00 */
[----:B------:R-:W-:Y:S01]  /*9080*/  SHFL.IDX PT, R104, R31, R87, 0x1c1f ;  /* 0x001c1f571f687589 */ /* 0x000fe200000e0000 */
[----:B------:R-:W-:Y:S02]  /*9090*/  SEL R129, R129, R128, P0 ;  /* 0x0000008081817207 */ /* 0x000fe40000000000 */
[----:B------:R-:W-:Y:S01]  /*90a0*/  SEL R133, R133, R132, P0 ;  /* 0x0000008485857207 */ /* 0x000fe20000000000 */
[----:B------:R-:W-:Y:S01]  /*90b0*/  SHFL.IDX PT, R47, R9, R2, 0x1c1f ;  /* 0x001c1f02092f7589 */ /* 0x000fe200000e0000 */
[----:B------:R-:W-:-:S03]  /*90c0*/  MOV R183, R90 ;  /* 0x0000005a00b77202 */ /* 0x000fc60000000f00 */
        /* <DEDUP_REMOVED lines=8> */
[----:B------:R-:W0:Y:S04]  /*9150*/  SHFL.IDX PT, R76, R30, R87, 0x1c1f ;  /* 0x001c1f571e4c7589 */ /* 0x000e2800000e0000 */
        /* <DEDUP_REMOVED lines=13> */
[----:B------:R-:W1:Y:S04]  /*9230*/  SHFL.IDX PT, R120, R26, R87, 0x1c1f ;  /* 0x001c1f571a787589 */ /* 0x000e6800000e0000 */
        /* <DEDUP_REMOVED lines=12> */
[----:B------:R-:W2:Y:S04]  /*9300*/  SHFL.IDX PT, R177, R177, R87, 0x1c1f ;  /* 0x001c1f57b1b17589 */ /* 0x000ea800000e0000 */
[----:B------:R-:W4:Y:S04]  /*9310*/  SHFL.IDX PT, R83, R48, R87, 0x1c1f ;  /* 0x001c1f5730537589 */ /* 0x000f2800000e0000 */
[----:B------:R-:W-:Y:S04]  /*9320*/  SHFL.IDX PT, R11, R116, R87, 0x1c1f ;  /* 0x001c1f57740b7589 */ /* 0x000fe800000e0000 */
[----:B------:R-:W-:Y:S04]  /*9330*/  SHFL.IDX PT, R154, R53, R87, 0x1c1f ;  /* 0x001c1f57359a7589 */ /* 0x000fe800000e0000 */
[----:B------:R-:W5:Y:S04]  /*9340*/  SHFL.IDX PT, R39, R39, R87, 0x1c1f ;  /* 0x001c1f5727277589 */ /* 0x000f6800000e0000 */
[----:B------:R-:W3:Y:S04]  /*9350*/  SHFL.IDX PT, R80, R145, R87, 0x1c1f ;  /* 0x001c1f5791507589 */ /* 0x000ee800000e0000 */
        /* <DEDUP_REMOVED lines=10> */
[----:B------:R-:W3:Y:S04]  /*9400*/  SHFL.IDX PT, R53, R38, R87, 0x1c1f ;  /* 0x001c1f5726357589 */ /* 0x000ee800000e0000 */
[----:B------:R-:W3:Y:S01]  /*9410*/  SHFL.IDX PT, R139, R118, R87, 0x1c1f ;  /* 0x001c1f57768b7589 */ /* 0x000ee200000e0000 */
[----:B------:R-:W-:-:S03]  /*9420*/  SEL R150, R151, R150, P0 ;  /* 0x0000009697967207 */ /* 0x000fc60000000000 */
        /* <DEDUP_REMOVED lines=22> */
[----:B------:R-:W-:Y:S04]  /*9590*/  SHFL.IDX PT, R68, R171, R2, 0x1c1f ;  /* 0x001c1f02ab447589 */ /* 0x000fe800000e0000 */
[----:B------:R-:W-:Y:S04]  /*95a0*/  SHFL.IDX PT, R146, R135, R2, 0x1c1f ;  /* 0x001c1f0287927589 */ /* 0x000fe800000e0000 */
[----:B------:R-:W-:Y:S04]  /*95b0*/  SHFL.IDX PT, R90, R143, R2, 0x1c1f ;  /* 0x001c1f028f5a7589 */ /* 0x000fe800000e0000 */
[----:B------:R-:W-:Y:S04]  /*95c0*/  SHFL.IDX PT, R48, R84, R87, 0x1c1f ;  /* 0x001c1f5754307589 */ /* 0x000fe800000e0000 */
[----:B------:R-:W3:Y:S04]  /*95d0*/  SHFL.IDX PT, R31, R152, R87, 0x1c1f ;  /* 0x001c1f57981f7589 */ /* 0x000ee800000e0000 */
[----:B------:R-:W3:Y:S04]  /*95e0*/  SHFL.IDX PT, R59, R108, R87, 0x1c1f ;  /* 0x001c1f576c3b7589 */ /* 0x000ee800000e0000 */
[----:B------:R-:W3:Y:S01]  /*95f0*/  SHFL.IDX PT, R2, R124, R87, 0x1c1f ;  /* 0x001c1f577c027589 */ /* 0x000ee200000e0000 */
[----:B------:R-:W-:-:S03]  /*9600*/  MOV R189, R66 ;  /* 0x0000004200bd7202 */ /* 0x000fc60000000f00 */
[----:B------:R-:W-:Y:S04]  /*9610*/  SHFL.IDX PT, R174, R174, R87, 0x1c1f ;  /* 0x001c1f57aeae7589 */ /* 0x000fe800000e0000 */
[----:B------:R-:W3:Y:S04]  /*9620*/  SHFL.IDX PT, R175, R175, R87, 0x1c1f ;  /* 0x001c1f57afaf7589 */ /* 0x000ee800000e0000 */
[----:B------:R-:W3:Y:S04]  /*9630*/  SHFL.IDX PT, R30, R153, R87, 0x1c1f ;  /* 0x001c1f57991e7589 */ /* 0x000ee800000e0000 */
[----:B------:R-:W3:Y:S04]  /*9640*/  SHFL.IDX PT, R135, R122, R87, 0x1c1f ;  /* 0x001c1f577a877589 */ /* 0x000ee800000e0000 */
[----:B------:R-:W-:Y:S04]  /*9650*/  SHFL.IDX PT, R66, R129, R87, 0x1c1f ;  /* 0x001c1f5781427589 */ /* 0x000fe800000e0000 */
[----:B------:R-:W3:Y:S04]  /*9660*/  SHFL.IDX PT, R71, R126, R87, 0x1c1f ;  /* 0x001c1f577e477589 */ /* 0x000ee800000e0000 */
[----:B------:R-:W3:Y:S04]  /*9670*/  SHFL.IDX PT, R129, R150, R87, 0x1c1f ;  /* 0x001c1f5796817589 */ /* 0x000ee800000e0000 */
[----:B------:R-:W3:Y:S04]  /*9680*/  SHFL.IDX PT, R173, R173, R87, 0x1c1f ;  /* 0x001c1f57adad7589 */ /* 0x000ee800000e0000 */
[----:B------:R-:W3:Y:S04]  /*9690*/  SHFL.IDX PT, R38, R35, R87, 0x1c1f ;  /* 0x001c1f5723267589 */ /* 0x000ee800000e0000 */
[----:B------:R-:W3:Y:S04]  /*96a0*/  SHFL.IDX PT, R88, R113, R87, 0x1c1f ;  /* 0x001c1f5771587589 */ /* 0x000ee800000e0000 */
[----:B------:R-:W-:Y:S04]  /*96b0*/  SHFL.IDX PT, R133, R133, R87, 0x1c1f ;  /* 0x001c1f5785857589 */ /* 0x000fe800000e0000 */
[----:B------:R1:W3:Y:S04]  /*96c0*/  SHFL.IDX PT, R34, R121, R87, 0x1c1f ;  /* 0x001c1f5779227589 */ /* 0x0002e800000e0000 */
[----:B------:R-:W3:Y:S01]  /*96d0*/  SHFL.IDX PT, R67, R96, R87, 0x1c1f ;  /* 0x001c1f5760437589 */ /* 0x000ee200000e0000 */
[----:B------:R-:W-:-:S03]  /*96e0*/  MOV R182, R94 ;  /* 0x0000005e00b67202 */ /* 0x000fc60000000f00 */
[----:B------:R-:W-:Y:S04]  /*96f0*/  SHFL.IDX PT, R143, R137, R87, 0x1c1f ;  /* 0x001c1f57898f7589 */ /* 0x000fe800000e0000 */
[----:B------:R-:W-:Y:S04]  /*9700*/  SHFL.IDX PT, R151, R144, R87, 0x1c1f ;  /* 0x001c1f5790977589 */ /* 0x000fe800000e0000 */
[----:B------:R-:W3:Y:S01]  /*9710*/  SHFL.IDX PT, R35, R105, R87, 0x1c1f ;  /* 0x001c1f5769237589 */ /* 0x000ee200000e0000 */
[----:B------:R-:W-:-:S03]  /*9720*/  MOV R64, R102 ;  /* 0x0000006600407202 */ /* 0x000fc60000000f00 */
[----:B------:R-:W-:Y:S01]  /*9730*/  SHFL.IDX PT, R26, R155, R87, 0x1c1f ;  /* 0x001c1f579b1a7589 */ /* 0x000fe200000e0000 */
[----:B0-----:R-:W-:-:S03]  /*9740*/  SEL R123, R74, R76, P0 ;  /* 0x0000004c4a7b7207 */ /* 0x001fc60000000000 */
[----:B------:R0:W-:Y:S01]  /*9750*/  SHFL.IDX PT, R144, R114, R87, 0x1c1f ;  /* 0x001c1f5772907589 */ /* 0x0001e200000e0000 */
[----:B-1----:R-:W-:-:S03]  /*9760*/  SEL R121, R76, R74, P0 ;  /* 0x0000004a4c797207 */ /* 0x002fc60000000000 */
[----:B------:R-:W1:Y:S01]  /*9770*/  SHFL.IDX PT, R137, R131, R87, 0x1c1f ;  /* 0x001c1f5783897589 */ /* 0x000e6200000e0000 */
[----:B------:R-:W-:-:S03]  /*9780*/  SEL R111, R47, R86, P0 ;  /* 0x000000562f6f7207 */ /* 0x000fc60000000000 */
[----:B------:R2:W-:Y:S01]  /*9790*/  SHFL.IDX PT, R155, R106, R87, 0x1c1f ;  /* 0x001c1f576a9b7589 */ /* 0x0005e200000e0000 */
[----:B0-----:R-:W-:-:S03]  /*97a0*/  SEL R114, R93, R112, P0 ;  /* 0x000000705d727207 */ /* 0x001fc60000000000 */
[----:B------:R-:W0:Y:S01]  /*97b0*/  SHFL.IDX PT, R69, R134, R87, 0x1c1f ;  /* 0x001c1f5786457589 */ /* 0x000e2200000e0000 */
[----:B------:R-:W-:Y:S02]  /*97c0*/  SEL R112, R112, R93, P0 ;  /* 0x0000005d70707207 */ /* 0x000fe40000000000 */
[----:B------:R-:W-:Y:S02]  /*97d0*/  SEL R109, R86, R47, P0 ;  /* 0x0000002f566d7207 */ /* 0x000fe40000000000 */
[----:B------:R-:W-:Y:S02]  /*97e0*/  SEL R95, R13, R78, P0 ;  /* 0x0000004e0d5f7207 */ /* 0x000fe40000000000 */
[----:B--2---:R-:W-:Y:S02]  /*97f0*/  SEL R106, R101, R104, P0 ;  /* 0x00000068656a7207 */ /* 0x004fe40000000000 */
[----:B------:R-:W-:Y:S02]  /*9800*/  SEL R104, R104, R101, P0 ;  /* 0x0000006568687207 */ /* 0x000fe40000000000 */
[----:B------:R-:W-:Y:S01]  /*9810*/  SEL R93, R78, R13, P0 ;  /* 0x0000000d4e5d7207 */ /* 0x000fe20000000000 */
[----:B------:R-:W-:Y:S01]  /*9820*/  SHFL.IDX PT, R41, R92, R87, 0x1c1f ;  /* 0x001c1f575c297589 */ /* 0x000fe200000e0000 */
[----:B------:R-:W-:-:S02]  /*9830*/  MOV R181, R98 ;  /* 0x0000006200b57202 */ /* 0x000fc40000000f00 */
[----:B------:R-:W-:Y:S01]  /*9840*/  SEL R122, R75, R120, P0 ;  /* 0x000000784b7a7207 */ /* 0x000fe20000000000 */
[----:B------:R-:W-:Y:S01]  /*9850*/  SHFL.IDX PT, R149, R149, R87, 0x1c1f ;  /* 0x001c1f5795957589 */ /* 0x000fe200000e0000 */
[----:B------:R-:W-:Y:S02]  /*9860*/  SEL R103, R43, R82, P0 ;  /* 0x000000522b677207 */ /* 0x000fe40000000000 */
[----:B------:R-:W-:Y:S01]  /*9870*/  SEL R101, R82, R43, P0 ;  /* 0x0000002b52657207 */ /* 0x000fe20000000000 */
[----:B------:R-:W-:Y:S01]  /*9880*/  SHFL.IDX PT, R157, R157, R87, 0x1c1f ;  /* 0x001c1f579d9d7589 */ /* 0x000fe200000e0000 */
[----:B------:R-:W-:Y:S02]  /*9890*/  SEL R86, R15, R85, P0 ;  /* 0x000000550f567207 */ /* 0x000fe40000000000 */
[----:B------:R-:W-:Y:S01]  /*98a0*/  SEL R84, R85, R15, P0 ;  /* 0x0000000f55547207 */ /* 0x000fe20000000000 */
[----:B------:R-:W2:Y:S01]  /*98b0*/  SHFL.IDX PT, R156, R156, R87, 0x1c1f ;  /* 0x001c1f579c9c7589 */ /* 0x000ea200000e0000 */
        /* <DEDUP_REMOVED lines=10> */
[----:B----4-:R-:W-:Y:S01]  /*9960*/  SEL R102, R46, R83, P0 ;  /* 0x000000532e667207 */ /* 0x010fe20000000000 */
[----:B------:R-:W-:Y:S01]  /*9970*/  SHFL.IDX PT, R162, R162, R87, 0x1c1f ;  /* 0x001c1f57a2a27589 */ /* 0x000fe200000e0000 */
[----:B------:R-:W-:Y:S02]  /*9980*/  SEL R100, R83, R46, P0 ;  /* 0x0000002e53647207 */ /* 0x000fe40000000000 */
[----:B-----5:R-:W-:Y:S01]  /*9990*/  SEL R98, R97, R39, P0 ;  /* 0x0000002761627207 */ /* 0x020fe20000000000 */
[----:B------:R-:W4:Y:S01]  /*99a0*/  SHFL.IDX PT, R153, R110, R87, 0x1c1f ;  /* 0x001c1f576e997589 */ /* 0x000f2200000e0000 */
[----:B------:R-:W-:Y:S02]  /*99b0*/  SEL R96, R39, R97, P0 ;  /* 0x0000006127607207 */ /* 0x000fe40000000000 */
[----:B---3--:R-:W-:Y:S01]  /*99c0*/  SEL R82, R81, R80, P0 ;  /* 0x0000005051527207 */ /* 0x008fe20000000000 */
[----:B------:R-:W-:Y:S01]  /*99d0*/  SHFL.IDX PT, R150, R142, R87, 0x1c1f ;  /* 0x001c1f578e967589 */ /* 0x000fe200000e0000 */
[----:B------:R-:W-:-:S02]  /*99e0*/  SEL R21, R3, R11, P0 ;  /* 0x0000000b03157207 */ /* 0x000fc40000000000 */
[----:B------:R-:W-:Y:S01]  /*99f0*/  SEL R15, R11, R3, P0 ;  /* 0x000000030b0f7207 */ /* 0x000fe20000000000 */
[----:B------:R-:W3:Y:S01]  /*9a00*/  SHFL.IDX PT, R145, R138, R87, 0x1c1f ;  /* 0x001c1f578a917589 */ /* 0x000ee200000e0000 */
[----:B------:R-:W-:Y:S02]  /*9a10*/  SEL R115, R49, R53, P0 ;  /* 0x0000003531737207 */ /* 0x000fe40000000000 */
[----:B------:R-:W-:Y:S01]  /*9a20*/  SEL R113, R53, R49, P0 ;  /* 0x0000003135717207 */ /* 0x000fe20000000000 */
[----:B------:R5:W3:Y:S01]  /*9a30*/  SHFL.IDX PT, R152, R180, R87, 0x1c1f ;  /* 0x001c1f57b4987589 */ /* 0x000ae200000e0000 */
[----:B------:R-:W-:Y:S02]  /*9a40*/  SEL R85, R77, R20, P0 ;  /* 0x000000144d557207 */ /* 0x000fe40000000000 */
[----:B------:R-:W-:Y:S02]  /*9a50*/  SEL R80, R80, R81, P0 ;  /* 0x0000005150507207 */ /* 0x000fe40000000000 */
[----:B------:R-:W-:-:S02]  /*9a60*/  SEL R46, R29, R44, P0 ;  /* 0x0000002c1d2e7207 */ /* 0x000fc40000000000 */
[----:B------:R-:W-:Y:S02]  /*9a70*/  SEL R39, R7, R37, P0 ;  /* 0x0000002507277207 */ /* 0x000fe40000000000 */
[----:B------:R-:W-:Y:S02]  /*9a80*/  SEL R13, R8, R139, P0 ;  /* 0x0000008b080d7207 */ /* 0x000fe40000000000 */
[----:B-----5:R-:W-:Y:S02]  /*9a90*/  SEL R87, R20, R77, P0 ;  /* 0x0000004d14577207 */ /* 0x020fe40000000000 */
        /* <DEDUP_REMOVED lines=15> */
[----:B------:R-:W-:Y:S02]  /*9b90*/  F2FP.BF16.F32.PACK_AB R56, R127, R126 ;  /* 0x0000007e7f38723e */ /* 0x000fe400000010ff */
[----:B------:R-:W-:Y:S02]  /*9ba0*/  F2FP.BF16.F32.PACK_AB R57, R123, R122 ;  /* 0x0000007a7b39723e */ /* 0x000fe400000010ff */
[----:B------:R-:W-:Y:S02]  /*9bb0*/  F2FP.BF16.F32.PACK_AB R58, R125, R124 ;  /* 0x0000007c7d3a723e */ /* 0x000fe400000010ff */
[----:B------:R-:W-:Y:S02]  /*9bc0*/  F2FP.BF16.F32.PACK_AB R59, R121, R120 ;  /* 0x00000078793b723e */ /* 0x000fe400000010ff */
[----:B------:R-:W-:Y:S02]  /*9bd0*/  SEL R118, R54, R175, P0 ;  /* 0x000000af36767207 */ /* 0x000fe40000000000 */
[----:B------:R-:W-:-:S02]  /*9be0*/  SEL R116, R175, R54, P0 ;  /* 0x00000036af747207 */ /* 0x000fc40000000000 */
[----:B------:R-:W-:Y:S02]  /*9bf0*/  SEL R119, R51, R174, P0 ;  /* 0x000000ae33777207 */ /* 0x000fe40000000000 */
[----:B------:R-:W-:Y:S02]  /*9c00*/  SEL R117, R174, R51, P0 ;  /* 0x00000033ae757207 */ /* 0x000fe40000000000 */
[----:B------:R-:W-:Y:S02]  /*9c10*/  SEL R74, R158, R30, P0 ;  /* 0x0000001e9e4a7207 */ /* 0x000fe40000000000 */
[----:B------:R-:W-:Y:S01]  /*9c20*/  SEL R72, R30, R158, P0 ;  /* 0x0000009e1e487207 */ /* 0x000fe20000000000 */
[----:B------:R5:W-:Y:S01]  /*9c30*/  STSM.16.M88.4 [R60], R56 ;  /* 0x000000383c007844 */ /* 0x000be20000000200 */
[----:B------:R-:W-:Y:S02]  /*9c40*/  SEL R30, R28, R61, P0 ;  /* 0x0000003d1c1e7207 */ /* 0x000fe40000000000 */
[----:B------:R-:W-:-:S02]  /*9c50*/  SEL R4, R5, R135, P0 ;  /* 0x0000008705047207 */ /* 0x000fc40000000000 */
[----:B------:R-:W-:Y:S02]  /*9c60*/  SEL R2, R135, R5, P0 ;  /* 0x0000000587027207 */ /* 0x000fe40000000000 */
[----:B------:R-:W-:Y:S02]  /*9c70*/  SEL R28, R61, R28, P0 ;  /* 0x0000001c3d1c7207 */ /* 0x000fe40000000000 */
[----:B------:R-:W-:Y:S02]  /*9c80*/  SEL R5, R62, R71, P0 ;  /* 0x000000473e057207 */ /* 0x000fe40000000000 */
[----:B------:R-:W-:Y:S02]  /*9c90*/  SEL R3, R71, R62, P0 ;  /* 0x0000003e47037207 */ /* 0x000fe40000000000 */
[----:B------:R-:W-:Y:S02]  /*9ca0*/  SEL R131, R90, R129, P0 ;  /* 0x000000815a837207 */ /* 0x000fe40000000000 */
[----:B------:R-:W-:-:S02]  /*9cb0*/  F2FP.BF16.F32.PACK_AB R61, R115, R114 ;  /* 0x00000072733d723e */ /* 0x000fc400000010ff */
[----:B-----5:R-:W-:Y:S02]  /*9cc0*/  F2FP.BF16.F32.PACK_AB R60, R119, R118 ;  /* 0x00000076773c723e */ /* 0x020fe400000010ff */
[----:B------:R-:W-:Y:S02]  /*9cd0*/  F2FP.BF16.F32.PACK_AB R62, R117, R116 ;  /* 0x00000074753e723e */ /* 0x000fe400000010ff */
[----:B------:R-:W-:Y:S02]  /*9ce0*/  F2FP.BF16.F32.PACK_AB R63, R113, R112 ;  /* 0x00000070713f723e */ /* 0x000fe400000010ff */
[----:B------:R-:W-:Y:S02]  /*9cf0*/  SEL R129, R129, R90, P0 ;  /* 0x0000005a81817207 */ /* 0x000fe40000000000 */
        /* <DEDUP_REMOVED lines=15> */
[----:B-----5:R-:W-:Y:S02]  /*9df0*/  F2FP.BF16.F32.PACK_AB R64, R111, R110 ;  /* 0x0000006e6f40723e */ /* 0x020fe400000010ff */
[----:B------:R-:W-:Y:S02]  /*9e00*/  F2FP.BF16.F32.PACK_AB R65, R107, R106 ;  /* 0x0000006a6b41723e */ /* 0x000fe400000010ff */
[----:B------:R-:W-:Y:S02]  /*9e10*/  F2FP.BF16.F32.PACK_AB R66, R109, R108 ;  /* 0x0000006c6d42723e */ /* 0x000fe400000010ff */
[----:B------:R-:W-:Y:S02]  /*9e20*/  F2FP.BF16.F32.PACK_AB R67, R105, R104 ;  /* 0x000000686943723e */ /* 0x000fe400000010ff */
[----:B------:R-:W-:Y:S02]  /*9e30*/  SEL R99, R40, R35, P0 ;  /* 0x0000002328637207 */ /* 0x000fe40000000000 */
[----:B------:R-:W-:-:S02]  /*9e40*/  SEL R97, R35, R40, P0 ;  /* 0x0000002823617207 */ /* 0x000fc40000000000 */
[----:B-1----:R-:W-:Y:S01]  /*9e50*/  SEL R138, R136, R137, P0 ;  /* 0x00000089888a7207 */ /* 0x002fe20000000000 */
[----:B------:R1:W-:Y:S01]  /*9e60*/  STSM.16.M88.4 [R70], R64 ;  /* 0x0000004046007844 */ /* 0x0003e20000000200 */
[----:B------:R-:W-:Y:S02]  /*9e70*/  SEL R136, R137, R136, P0 ;  /* 0x0000008889887207 */ /* 0x000fe40000000000 */
[----:B------:R-:W-:Y:S02]  /*9e80*/  SEL R94, R42, R79, P0 ;  /* 0x0000004f2a5e7207 */ /* 0x000fe40000000000 */
[----:B------:R-:W-:Y:S02]  /*9e90*/  SEL R92, R79, R42, P0 ;  /* 0x0000002a4f5c7207 */ /* 0x000fe40000000000 */
[----:B0-----:R-:W-:Y:S02]  /*9ea0*/  SEL R139, R68, R69, P0 ;  /* 0x00000045448b7207 */ /* 0x001fe40000000000 */
[----:B------:R-:W-:-:S02]  /*9eb0*/  SEL R137, R69, R68, P0 ;  /* 0x0000004445897207 */ /* 0x000fc40000000000 */
[----:B------:R-:W-:Y:S02]  /*9ec0*/  SEL R79, R24, R73, P0 ;  /* 0x00000049184f7207 */ /* 0x000fe40000000000 */
[----:B------:R-:W-:Y:S02]  /*9ed0*/  SEL R77, R73, R24, P0 ;  /* 0x00000018494d7207 */ /* 0x000fe40000000000 */
[----:B------:R-:W-:Y:S02]  /*9ee0*/  SEL R54, R25, R52, P0 ;  /* 0x0000003419367207 */ /* 0x000fe40000000000 */
[----:B------:R-:W-:Y:S02]  /*9ef0*/  F2FP.BF16.F32.PACK_AB R68, R103, R102 ;  /* 0x000000666744723e */ /* 0x000fe400000010ff */
[----:B-1----:R-:W-:Y:S02]  /*9f00*/  F2FP.BF16.F32.PACK_AB R70, R101, R100 ;  /* 0x000000646546723e */ /* 0x002fe400000010ff */
[----:B------:R-:W-:-:S02]  /*9f10*/  F2FP.BF16.F32.PACK_AB R71, R97, R96 ;  /* 0x000000606147723e */ /* 0x000fc400000010ff */
[----:B------:R-:W-:Y:S02]  /*9f20*/  F2FP.BF16.F32.PACK_AB R69, R99, R98 ;  /* 0x000000626345723e */ /* 0x000fe400000010ff */
[----:B------:R-:W-:Y:S02]  /*9f30*/  SEL R75, R161, R26, P0 ;  /* 0x0000001aa14b7207 */ /* 0x000fe40000000000 */
[----:B------:R-:W-:Y:S02]  /*9f40*/  SEL R73, R26, R161, P0 ;  /* 0x000000a11a497207 */ /* 0x000fe40000000000 */
[----:B------:R-:W-:Y:S02]  /*9f50*/  SEL R52, R52, R25, P0 ;  /* 0x0000001934347207 */ /* 0x000fe40000000000 */
[----:B--2---:R-:W-:Y:S02]  /*9f60*/  SEL R50, R163, R156, P0 ;  /* 0x0000009ca3327207 */ /* 0x004fe40000000000 */
[----:B------:R-:W-:-:S02]  /*9f70*/  SEL R48, R156, R163, P0 ;  /* 0x000000a39c307207 */ /* 0x000fc40000000000 */
[----:B------:R-:W-:Y:S02]  /*9f80*/  SEL R51, R165, R157, P0 ;  /* 0x0000009da5337207 */ /* 0x000fe40000000000 */
[----:B------:R-:W-:Y:S02]  /*9f90*/  SEL R49, R157, R165, P0 ;  /* 0x000000a59d317207 */ /* 0x000fe40000000000 */
[----:B----4-:R-:W-:Y:S02]  /*9fa0*/  SEL R27, R12, R153, P0 ;  /* 0x000000990c1b7207 */ /* 0x010fe40000000000 */
[----:B------:R-:W-:Y:S02]  /*9fb0*/  SEL R25, R153, R12, P0 ;  /* 0x0000000c99197207 */ /* 0x000fe40000000000 */
[----:B------:R-:W-:Y:S02]  /*9fc0*/  SEL R12, R10, R144, P0 ;  /* 0x000000900a0c7207 */ /* 0x000fe40000000000 */
[----:B------:R-:W-:-:S02]  /*9fd0*/  F2FP.BF16.F32.PACK_AB R56, R95, R94 ;  /* 0x0000005e5f38723e */ /* 0x000fc400000010ff */
[----:B------:R-:W-:Y:S02]  /*9fe0*/  F2FP.BF16.F32.PACK_AB R58, R93, R92 ;  /* 0x0000005c5d3a723e */ /* 0x000fe400000010ff */
[----:B------:R-:W-:Y:S02]  /*9ff0*/  F2FP.BF16.F32.PACK_AB R59, R89, R88 ;  /* 0x00000058593b723e */ /* 0x000fe400000010ff */
[----:B------:R-:W-:Y:S01]  /*a000*/  F2FP.BF16.F32.PACK_AB R57, R91, R90 ;  /* 0x0000005a5b39723e */ /* 0x000fe200000010ff */
[----:B------:R0:W-:Y:S01]  /*a010*/  STSM.16.M88.4 [R178], R68 ;  /* 0x00000044b2007844 */ /* 0x0001e20000000200 */
        /* <DEDUP_REMOVED lines=11> */
[----:B---3--:R-:W-:Y:S02]  /*a0d0*/  SEL R144, R146, R145, P0 ;  /* 0x0000009192907207 */ /* 0x008fe40000000000 */
[----:B------:R-:W-:Y:S02]  /*a0e0*/  F2FP.BF16.F32.PACK_AB R64, R79, R78 ;  /* 0x0000004e4f40723e */ /* 0x000fe400000010ff */
[----:B------:R-:W-:Y:S02]  /*a0f0*/  F2FP.BF16.F32.PACK_AB R66, R77, R76 ;  /* 0x0000004c4d42723e */ /* 0x000fe400000010ff */
[----:B------:R-:W-:-:S02]  /*a100*/  F2FP.BF16.F32.PACK_AB R67, R73, R72 ;  /* 0x000000484943723e */ /* 0x000fc400000010ff */
[----:B------:R-:W-:Y:S02]  /*a110*/  F2FP.BF16.F32.PACK_AB R65, R75, R74 ;  /* 0x0000004a4b41723e */ /* 0x000fe400000010ff */
[----:B------:R-:W-:Y:S02]  /*a120*/  SEL R34, R168, R162, P0 ;  /* 0x000000a2a8227207 */ /* 0x000fe40000000000 */
[----:B------:R-:W-:Y:S02]  /*a130*/  SEL R32, R162, R168, P0 ;  /* 0x000000a8a2207207 */ /* 0x000fe40000000000 */
[----:B------:R-:W-:Y:S02]  /*a140*/  SEL R35, R169, R164, P0 ;  /* 0x000000a4a9237207 */ /* 0x000fe40000000000 */
[----:B------:R-:W-:Y:S02]  /*a150*/  SEL R33, R164, R169, P0 ;  /* 0x000000a9a4217207 */ /* 0x000fe40000000000 */
[----:B------:R-:W-:-:S02]  /*a160*/  SEL R146, R145, R146, P0 ;  /* 0x0000009291927207 */ /* 0x000fc40000000000 */
[----:B0-----:R-:W-:Y:S02]  /*a170*/  F2FP.BF16.F32.PACK_AB R68, R55, R54 ;  /* 0x000000363744723e */ /* 0x001fe400000010ff */
[----:B------:R-:W-:Y:S02]  /*a180*/  F2FP.BF16.F32.PACK_AB R70, R53, R52 ;  /* 0x000000343546723e */ /* 0x000fe400000010ff */
[----:B------:R-:W-:Y:S02]  /*a190*/  F2FP.BF16.F32.PACK_AB R71, R49, R48 ;  /* 0x000000303147723e */ /* 0x000fe400000010ff */
[----:B------:R-:W-:Y:S01]  /*a1a0*/  F2FP.BF16.F32.PACK_AB R69, R51, R50 ;  /* 0x000000323345723e */ /* 0x000fe200000010ff */
[----:B------:R0:W-:Y:S01]  /*a1b0*/  STSM.16.M88.4 [R179], R56 ;  /* 0x00000038b3007844 */ /* 0x0001e20000000200 */
[----:B------:R-:W-:Y:S02]  /*a1c0*/  SEL R26, R170, R155, P0 ;  /* 0x0000009baa1a7207 */ /* 0x000fe40000000000 */
[----:B------:R-:W-:-:S02]  /*a1d0*/  SEL R24, R155, R170, P0 ;  /* 0x000000aa9b187207 */ /* 0x000fc40000000000 */
[----:B------:R-:W-:Y:S01]  /*a1e0*/  SEL R145, R147, R150, P0 ;  /* 0x0000009693917207 */ /* 0x000fe20000000000 */
[----:B------:R1:W-:Y:S01]  /*a1f0*/  STSM.16.M88.4 [R181], R60 ;  /* 0x0000003cb5007844 */ /* 0x0003e20000000200 */
[----:B------:R-:W-:Y:S02]  /*a200*/  SEL R147, R150, R147, P0 ;  /* 0x0000009396937207 */ /* 0x000fe40000000000 */
[----:B------:R-:W-:Y:S01]  /*a210*/  SEL R150, R148, R151, P0 ;  /* 0x0000009794967207 */ /* 0x000fe20000000000 */
[----:B------:R2:W-:Y:S01]  /*a220*/  STSM.16.M88.4 [R182], R64 ;  /* 0x00000040b6007844 */ /* 0x0005e20000000200 */
[----:B------:R-:W-:Y:S02]  /*a230*/  SEL R142, R140, R143, P0 ;  /* 0x0000008f8c8e7207 */ /* 0x000fe40000000000 */
[----:B------:R-:W-:Y:S01]  /*a240*/  SEL R148, R151, R148, P0 ;  /* 0x0000009497947207 */ /* 0x000fe20000000000 */
[----:B------:R3:W-:Y:S01]  /*a250*/  STSM.16.M88.4 [R183], R68 ;  /* 0x00000044b7007844 */ /* 0x0007e20000000200 */
[----:B0-----:R-:W-:-:S02]  /*a260*/  F2FP.BF16.F32.PACK_AB R56, R47, R46 ;  /* 0x0000002e2f38723e */ /* 0x001fc400000010ff */
[----:B------:R-:W-:Y:S02]  /*a270*/  F2FP.BF16.F32.PACK_AB R58, R45, R44 ;  /* 0x0000002c2d3a723e */ /* 0x000fe400000010ff */
[----:B------:R-:W-:Y:S02]  /*a280*/  F2FP.BF16.F32.PACK_AB R59, R41, R40 ;  /* 0x00000028293b723e */ /* 0x000fe400000010ff */
[----:B------:R-:W-:Y:S02]  /*a290*/  F2FP.BF16.F32.PACK_AB R57, R43, R42 ;  /* 0x0000002a2b39723e */ /* 0x000fe400000010ff */
[----:B-1----:R-:W-:Y:S02]  /*a2a0*/  F2FP.BF16.F32.PACK_AB R60, R39, R38 ;  /* 0x00000026273c723e */ /* 0x002fe400000010ff */
[----:B------:R-:W-:Y:S02]  /*a2b0*/  F2FP.BF16.F32.PACK_AB R62, R37, R36 ;  /* 0x00000024253e723e */ /* 0x000fe400000010ff */
[----:B------:R-:W-:-:S02]  /*a2c0*/  F2FP.BF16.F32.PACK_AB R63, R33, R32 ;  /* 0x00000020213f723e */ /* 0x000fc400000010ff */
[----:B------:R-:W-:Y:S02]  /*a2d0*/  F2FP.BF16.F32.PACK_AB R61, R35, R34 ;  /* 0x00000022233d723e */ /* 0x000fe400000010ff */
[----:B------:R-:W-:Y:S02]  /*a2e0*/  SEL R140, R143, R140, P0 ;  /* 0x0000008c8f8c7207 */ /* 0x000fe40000000000 */
[----:B------:R-:W-:Y:S02]  /*a2f0*/  SEL R151, R130, R149, P0 ;  /* 0x0000009582977207 */ /* 0x000fe40000000000 */
[----:B--2---:R-:W-:Y:S02]  /*a300*/  F2FP.BF16.F32.PACK_AB R64, R31, R30 ;  /* 0x0000001e1f40723e */ /* 0x004fe400000010ff */
[----:B------:R-:W-:Y:S02]  /*a310*/  F2FP.BF16.F32.PACK_AB R66, R29, R28 ;  /* 0x0000001c1d42723e */ /* 0x000fe400000010ff */
[----:B------:R-:W-:-:S02]  /*a320*/  F2FP.BF16.F32.PACK_AB R67, R25, R24 ;  /* 0x000000181943723e */ /* 0x000fc400000010ff */
[----:B------:R-:W-:Y:S02]  /*a330*/  F2FP.BF16.F32.PACK_AB R65, R27, R26 ;  /* 0x0000001a1b41723e */ /* 0x000fe400000010ff */
[----:B------:R-:W-:Y:S02]  /*a340*/  SEL R143, R141, R154, P0 ;  /* 0x0000009a8d8f7207 */ /* 0x000fe40000000000 */
[----:B------:R-:W-:Y:S02]  /*a350*/  SEL R149, R149, R130, P0 ;  /* 0x0000008295957207 */ /* 0x000fe40000000000 */
[----:B---3--:R-:W-:Y:S02]  /*a360*/  F2FP.BF16.F32.PACK_AB R68, R21, R20 ;  /* 0x000000141544723e */ /* 0x008fe400000010ff */
[----:B------:R-:W-:Y:S02]  /*a370*/  F2FP.BF16.F32.PACK_AB R70, R15, R14 ;  /* 0x0000000e0f46723e */ /* 0x000fe400000010ff */
[----:B------:R-:W-:-:S02]  /*a380*/  F2FP.BF16.F32.PACK_AB R71, R11, R10 ;  /* 0x0000000a0b47723e */ /* 0x000fc400000010ff */
[----:B------:R-:W-:Y:S01]  /*a390*/  F2FP.BF16.F32.PACK_AB R69, R13, R12 ;  /* 0x0000000c0d45723e */ /* 0x000fe200000010ff */
[----:B------:R0:W-:Y:S01]  /*a3a0*/  STSM.16.M88.4 [R184], R56 ;  /* 0x00000038b8007844 */ /* 0x0001e20000000200 */
[----:B------:R-:W-:Y:S02]  /*a3b0*/  SEL R141, R154, R141, P0 ;  /* 0x0000008d9a8d7207 */ /* 0x000fe40000000000 */
[----:B------:R-:W-:Y:S01]  /*a3c0*/  SEL R130, R128, R152, P0 ;  /* 0x0000009880827207 */ /* 0x000fe20000000000 */
[----:B------:R1:W-:Y:S01]  /*a3d0*/  STSM.16.M88.4 [R185], R60 ;  /* 0x0000003cb9007844 */ /* 0x0003e20000000200 */
[----:B------:R-:W-:-:S03]  /*a3e0*/  SEL R128, R152, R128, P0 ;  /* 0x0000008098807207 */ /* 0x000fc60000000000 */
[----:B------:R2:W-:Y:S04]  /*a3f0*/  STSM.16.M88.4 [R186], R64 ;  /* 0x00000040ba007844 */ /* 0x0005e80000000200 */
[----:B------:R3:W-:Y:S01]  /*a400*/  STSM.16.M88.4 [R187], R68 ;  /* 0x00000044bb007844 */ /* 0x0007e20000000200 */
[----:B0-----:R-:W-:Y:S02]  /*a410*/  F2FP.BF16.F32.PACK_AB R56, R9, R8 ;  /* 0x000000080938723e */ /* 0x001fe400000010ff */
[----:B------:R-:W-:Y:S02]  /*a420*/  F2FP.BF16.F32.PACK_AB R58, R7, R6 ;  /* 0x00000006073a723e */ /* 0x000fe400000010ff */
[----:B------:R-:W-:Y:S02]  /*a430*/  F2FP.BF16.F32.PACK_AB R59, R3, R2 ;  /* 0x00000002033b723e */ /* 0x000fe400000010ff */
[----:B------:R-:W-:-:S02]  /*a440*/  F2FP.BF16.F32.PACK_AB R57, R5, R4 ;  /* 0x000000040539723e */ /* 0x000fc400000010ff */
[----:B-1----:R-:W-:Y:S02]  /*a450*/  F2FP.BF16.F32.PACK_AB R60, R135, R134 ;  /* 0x00000086873c723e */ /* 0x002fe400000010ff */
[----:B------:R-:W-:Y:S02]  /*a460*/  F2FP.BF16.F32.PACK_AB R62, R133, R132 ;  /* 0x00000084853e723e */ /* 0x000fe400000010ff */
[----:B------:R-:W-:Y:S02]  /*a470*/  F2FP.BF16.F32.PACK_AB R63, R137, R136 ;  /* 0x00000088893f723e */ /* 0x000fe400000010ff */
[----:B------:R-:W-:Y:S02]  /*a480*/  F2FP.BF16.F32.PACK_AB R61, R139, R138 ;  /* 0x0000008a8b3d723e */ /* 0x000fe400000010ff */
[----:B--2---:R-:W-:Y:S02]  /*a490*/  F2FP.BF16.F32.PACK_AB R64, R143, R142 ;  /* 0x0000008e8f40723e */ /* 0x004fe400000010ff */
[----:B------:R-:W-:-:S02]  /*a4a0*/  F2FP.BF16.F32.PACK_AB R66, R141, R140 ;  /* 0x0000008c8d42723e */ /* 0x000fc400000010ff */
[----:B------:R-:W-:Y:S02]  /*a4b0*/  F2FP.BF16.F32.PACK_AB R67, R147, R146 ;  /* 0x000000929343723e */ /* 0x000fe400000010ff */
[----:B------:R-:W-:Y:S02]  /*a4c0*/  F2FP.BF16.F32.PACK_AB R65, R145, R144 ;  /* 0x000000909141723e */ /* 0x000fe400000010ff */
[----:B---3--:R-:W-:Y:S02]  /*a4d0*/  F2FP.BF16.F32.PACK_AB R69, R131, R130 ;  /* 0x000000828345723e */ /* 0x008fe400000010ff */
[----:B------:R-:W-:Y:S02]  /*a4e0*/  F2FP.BF16.F32.PACK_AB R70, R149, R148 ;  /* 0x000000949546723e */ /* 0x000fe400000010ff */
[----:B------:R-:W-:Y:S02]  /*a4f0*/  F2FP.BF16.F32.PACK_AB R71, R129, R128 ;  /* 0x000000808147723e */ /* 0x000fe400000010ff */
[----:B------:R-:W-:Y:S01]  /*a500*/  F2FP.BF16.F32.PACK_AB R68, R151, R150 ;  /* 0x000000969744723e */ /* 0x000fe200000010ff */
[----:B------:R0:W-:Y:S04]  /*a510*/  STSM.16.M88.4 [R188], R56 ;  /* 0x00000038bc007844 */ /* 0x0001e80000000200 */
[----:B------:R1:W-:Y:S04]  /*a520*/  STSM.16.M88.4 [R189], R60 ;  /* 0x0000003cbd007844 */ /* 0x0003e80000000200 */
[----:B------:R2:W-:Y:S04]  /*a530*/  STSM.16.M88.4 [R190], R64 ;  /* 0x00000040be007844 */ /* 0x0005e80000000200 */
[----:B------:R3:W-:Y:S01]  /*a540*/  STSM.16.M88.4 [R191], R68 ;  /* 0x00000044bf007844 */ /* 0x0007e20000000200 */
[----:B------:R-:W-:Y:S01]  /*a550*/  BAR.SYNC.DEFER_BLOCKING 0x1, 0x100 ;  /* 0x0044000000007b1d */ /* 0x000fe20000010000 */
[----:B------:R-:W-:Y:S01]  /*a560*/  ISETP.NE.U32.AND P0, PT, RZ, UR16, PT ;  /* 0x00000010ff007c0c */ /* 0x000fe2000bf05070 */
[----:B------:R-:W-:-:S03]  /*a570*/  UIMAD.WIDE UR12, UR36, 0x4, UR12 ;  /* 0x00000004240c78a5 */ /* 0x000fc6000f8e020c */
[----:B------:R-:W-:-:S03]  /*a580*/  ISETP.NE.AND.EX P0, PT, RZ, UR17, PT, P0 ;  /* 0x00000011ff007c0c */ /* 0x000fc6000bf05300 */
[----:B0-----:R-:W-:Y:S02]  /*a590*/  IMAD.U32 R56, RZ, RZ, UR12 ;  /* 0x0000000cff387e24 */ /* 0x001fe4000f8e00ff */
[----:B------:R-:W-:Y:S01]  /*a5a0*/  IMAD.U32 R57, RZ, RZ, UR13 ;  /* 0x0000000dff397e24 */ /* 0x000fe2000f8e00ff */
[----:B------:R-:W-:-:S07]  /*a5b0*/  UISETP.NE.U32.AND UP0, UPT, UR14, URZ, UPT ;  /* 0x0000003f0e00728c */ /* 0x000fce000bf05070 */
[----:B------:R0:W4:Y:S01]  /*a5c0*/  @P0 LDG.E R152, desc[UR52][R56.64] ;  /* 0x0000003438980981 */ /* 0x000122000c1e1900 */
[----:B------:R-:W-:-:S06]  /*a5d0*/  UISETP.NE.AND.EX UP0, UPT, UR15, URZ, UPT, UP0 ;  /* 0x0000003f0f00728c */ /* 0x000fcc000bf05300 */
[----:B------:R-:W-:-:S05]  /*a5e0*/  PLOP3.LUT P4, PT, PT, PT, UP0, 0x80, 0x0 ;  /* 0x000000000000781c */ /* 0x000fca0003f8f008 */
[----:B------:R-:W-:-:S04]  /*a5f0*/  @UP0 ULEA UR14, UP1, UR36, UR14, 0x2 ;  /* 0x0000000e240e0291 */ /* 0x000fc8000f82103f */
[----:B------:R-:W-:Y:S02]  /*a600*/  @UP0 ULEA.HI.X UR15, UR36, UR15, UR37, 0x2, UP1 ;  /* 0x0000000f240f0291 */ /* 0x000fe400088f1425 */
[----:B0-----:R-:W-:-:S04]  /*a610*/  IMAD.U32 R56, RZ, RZ, UR14 ;  /* 0x0000000eff387e24 */ /* 0x001fc8000f8e00ff */
[----:B------:R-:W-:-:S05]  /*a620*/  IMAD.U32 R57, RZ, RZ, UR15 ;  /* 0x0000000fff397e24 */ /* 0x000fca000f8e00ff */
[----:B------:R0:W5:Y:S01]  /*a630*/  @P4 LDG.E R58, desc[UR52][R56.64] ;  /* 0x00000034383a4981 */ /* 0x000162000c1e1900 */
[----:B------:R-:W-:Y:S02]  /*a640*/  UISETP.NE.AND UP2, UPT, UR9, 0x1, UPT ;  /* 0x000000010900788c */ /* 0x000fe4000bf45270 */
[----:B------:R-:W-:Y:S01]  /*a650*/  UISETP.GT.AND UP1, UPT, UR43, 0x1, UPT ;  /* 0x000000012b00788c */ /* 0x000fe2000bf24270 */
[----:B------:R-:W-:-:S03]  /*a660*/  UMOV UR23, 0x9b8 ;  /* 0x000009b800177882 */ /* 0x000fc60000000000 */
[----:B------:R-:W-:Y:S01]  /*a670*/  USEL UR23, UR23, 0x978, UP1 ;  /* 0x0000097817177887 */ /* 0x000fe20008800000 */
[----:B------:R-:W-:Y:S01]  /*a680*/  PLOP3.LUT P1, PT, PT, PT, UP2, 0x80, 0x0 ;  /* 0x000000000000781c */ /* 0x000fe20003f2f028 */
[----:B------:R-:W-:Y:S01]  /*a690*/  UISETP.NE.U32.AND UP0, UPT, UR16, URZ, UPT ;  /* 0x0000003f1000728c */ /* 0x000fe2000bf05070 */
[----:B-1----:R-:W-:Y:S01]  /*a6a0*/  IMAD.U32 R62, RZ, RZ, UR38 ;  /* 0x00000026ff3e7e24 */ /* 0x002fe2000f8e00ff */
[----:B------:R-:W-:Y:S01]  /*a6b0*/  UMOV UR4, URZ ;  /* 0x0000003f00047c82 */ /* 0x000fe20008000000 */
[----:B------:R-:W-:Y:S01]  /*a6c0*/  @UP2 ULDC UR26, c[0x0][0xbec] ;  /* 0x0002fb00001a2ab9 */ /* 0x000fe20000000800 */
[----:B------:R-:W-:Y:S01]  /*a6d0*/  UISETP.NE.AND.EX UP0, UPT, UR17, URZ, UPT, UP0 ;  /* 0x0000003f1100728c */ /* 0x000fe2000bf05300 */
[----:B------:R-:W-:Y:S01]  /*a6e0*/  IMAD R62, R62, 0x80, R193 ;  /* 0x000000803e3e7824 */ /* 0x000fe200078e02c1 */
[----:B------:R-:W-:Y:S02]  /*a6f0*/  USEL UR22, UR39, URZ, UP1 ;  /* 0x0000003f27167287 */ /* 0x000fe40008800000 */
[----:B------:R-:W-:-:S02]  /*a700*/  USEL UR36, UR36, URZ, !UP0 ;  /* 0x0000003f24247287 */ /* 0x000fc4000c000000 */
[----:B------:R-:W-:Y:S01]  /*a710*/  ULDC.64 UR16, c[0x0][UR23+0x220] ;  /* 0x0000880017107abb */ /* 0x000fe20008000a00 */
[----:B------:R-:W-:Y:S01]  /*a720*/  ULDC.64 UR20, c[0x0][UR23+0x218] ;  /* 0x0000860017147abb */ /* 0x000fe20008000a00 */
[----:B------:R-:W-:Y:S01]  /*a730*/  ULDC.64 UR18, c[0x0][UR23+0x228] ;  /* 0x00008a0017127abb */ /* 0x000fe20008000a00 */
[----:B------:R-:W-:Y:S01]  /*a740*/  USEL UR37, UR37, URZ, !UP0 ;  /* 0x0000003f25257287 */ /* 0x000fe2000c000000 */
[----:B0-----:R-:W-:Y:S01]  /*a750*/  @P1 IMAD.HI.U32 R56, R62, UR26, RZ ;  /* 0x0000001a3e381c27 */ /* 0x001fe2000f8e00ff */
[----:B------:R-:W-:Y:S02]  /*a760*/  UIMAD UR17, UR17, UR36, URZ ;  /* 0x00000024111172a4 */ /* 0x000fe4000f8e023f */
[----:B------:R-:W-:Y:S02]  /*a770*/  UIMAD.WIDE.U32 UR14, UR20, UR40, URZ ;  /* 0x00000028140e72a5 */ /* 0x000fe4000f8e003f */
[----:B------:R-:W-:Y:S01]  /*a780*/  UIMAD.WIDE.U32 UR24, UR18, UR22, URZ ;  /* 0x00000016121872a5 */ /* 0x000fe2000f8e003f */
[----:B------:R-:W-:Y:S01]  /*a790*/  IMAD.MOV.U32 R57, RZ, RZ, R62 ;  /* 0x000000ffff397224 */ /* 0x000fe200078e003e */
[----:B------:R-:W-:Y:S01]  /*a7a0*/  @UP2 ULDC UR27, c[0x0][0xbf0] ;  /* 0x0002fc00001b2ab9 */ /* 0x000fe20000000800 */
[----:B------:R-:W-:-:S02]  /*a7b0*/  UIMAD UR20, UR21, UR40, URZ ;  /* 0x00000028151472a4 */ /* 0x000fc4000f8e023f */
[----:B------:R-:W-:Y:S01]  /*a7c0*/  UIMAD UR22, UR19, UR22, URZ ;  /* 0x00000016131672a4 */ /* 0x000fe2000f8e023f */
[----:B------:R-:W-:Y:S01]  /*a7d0*/  @P1 SHF.R.U32.HI R57, RZ, UR27, R56 ;  /* 0x0000001bff391c19 */ /* 0x000fe20008011638 */
[----:B------:R-:W-:Y:S02]  /*a7e0*/  UIMAD.WIDE.U32 UR18, UR16, UR36, URZ ;  /* 0x00000024101272a5 */ /* 0x000fe4000f8e003f */
[----:B------:R-:W-:Y:S02]  /*a7f0*/  UIMAD UR17, UR16, UR37, UR17 ;  /* 0x00000025101172a4 */ /* 0x000fe4000f8e0211 */
[----:B------:R-:W-:Y:S01]  /*a800*/  UIADD3 UR16, UR15, UR20, URZ ;  /* 0x000000140f107290 */ /* 0x000fe2000fffe03f */
[----:B------:R-:W-:Y:S01]  /*a810*/  IMAD.U32 R56, RZ, RZ, UR24 ;  /* 0x00000018ff387e24 */ /* 0x000fe2000f8e00ff */
[----:B------:R-:W-:Y:S02]  /*a820*/  UIADD3 UR22, UR25, UR22, URZ ;  /* 0x0000001619167290 */ /* 0x000fe4000fffe03f */
[----:B------:R-:W-:Y:S01]  /*a830*/  UIADD3 UR15, UR19, UR17, URZ ;  /* 0x00000011130f7290 */ /* 0x000fe2000fffe03f */
[----:B------:R-:W-:-:S03]  /*a840*/  IMAD.MOV R59, RZ, RZ, -R57 ;  /* 0x000000ffff3b7224 */ /* 0x000fc600078e0a39 */
[----:B--2---:R-:W-:Y:S02]  /*a850*/  IMAD.U32 R64, RZ, RZ, UR22 ;  /* 0x00000016ff407e24 */ /* 0x004fe4000f8e00ff */
[----:B------:R-:W-:-:S05]  /*a860*/  IMAD R59, R59, UR9, R62 ;  /* 0x000000093b3b7c24 */ /* 0x000fca000f8e023e */
[----:B------:R-:W-:Y:S02]  /*a870*/  SHF.R.S32.HI R60, RZ, 0x1f, R59 ;  /* 0x0000001fff3c7819 */ /* 0x000fe4000001143b */
[----:B----4-:R-:W-:-:S13]  /*a880*/  @P0 R2UR UR4, R152 ;  /* 0x00000000980402ca */ /* 0x010fda00000e0000 */
[----:B------:R-:W-:Y:S02]  /*a890*/  UIADD3 UR14, UP0, UP3, UR18, UR14, UR4 ;  /* 0x0000000e120e7290 */ /* 0x000fe4000fb1e004 */
[----:B------:R-:W-:Y:S01]  /*a8a0*/  USHF.R.S32.HI UR17, URZ, 0x1f, UR4 ;  /* 0x0000001f3f117899 */ /* 0x000fe20008011404 */
[----:B------:R-:W-:Y:S01]  /*a8b0*/  ULDC.64 UR18, c[0x0][0xba8] ;  /* 0x0002ea0000127ab9 */ /* 0x000fe20000000a00 */
[----:B------:R-:W-:Y:S02]  /*a8c0*/  @!UP1 ULDC UR18, c[0x0][0xb50] ;  /* 0x0002d40000129ab9 */ /* 0x000fe40000000800 */
[----:B------:R-:W-:Y:S01]  /*a8d0*/  UIADD3.X UR16, UR15, UR16, UR17, UP0, UP3 ;  /* 0x000000100f107290 */ /* 0x000fe200087e6411 */
[----:B------:R-:W-:Y:S01]  /*a8e0*/  IADD3 R56, P2, P3, R57, UR14, R56 ;  /* 0x0000000e39387c10 */ /* 0x000fe2000fb5e038 */
[----:B------:R-:W-:Y:S01]  /*a8f0*/  @!UP1 ULDC UR19, c[0x0][0xb54] ;  /* 0x0002d50000139ab9 */ /* 0x000fe20000000800 */
[----:B------:R-:W-:Y:S01]  /*a900*/  SHF.R.S32.HI R57, RZ, 0x1f, R57 ;  /* 0x0000001fff397819 */ /* 0x000fe20000011439 */
[----:B------:R-:W-:-:S02]  /*a910*/  ULDC.64 UR14, c[0x0][UR23+0x210] ;  /* 0x00008400170e7abb */ /* 0x000fc40008000a00 */
[----:B------:R-:W-:Y:S01]  /*a920*/  IMAD R61, R59, UR15, RZ ;  /* 0x0000000f3b3d7c24 */ /* 0x000fe2000f8e02ff */
[----:B------:R-:W-:-:S03]  /*a930*/  IADD3.X R57, R57, UR16, R64, P2, P3 ;  /* 0x0000001039397c10 */ /* 0x000fc600097e6440 */
[----:B------:R-:W-:Y:S02]  /*a940*/  IMAD R61, R60, UR14, R61 ;  /* 0x0000000e3c3d7c24 */ /* 0x000fe4000f8e023d */
[----:B------:R-:W-:-:S04]  /*a950*/  IMAD.WIDE.U32 R56, R59, UR14, R56 ;  /* 0x0000000e3b387c25 */ /* 0x000fc8000f8e0038 */
[----:B------:R-:W-:Y:S01]  /*a960*/  IMAD.IADD R57, R57, 0x1, R61 ;  /* 0x0000000139397824 */ /* 0x000fe200078e023d */
[----:B------:R-:W-:Y:S01]  /*a970*/  LEA R61, P2, R56, UR18, 0x2 ;  /* 0x00000012383d7c11 */ /* 0x000fe2000f8410ff */
[----:B------:R-:W-:Y:S01]  /*a980*/  ULDC UR14, c[0x0][0xa88] ;  /* 0x0002a200000e7ab9 */ /* 0x000fe20000000800 */
[----:B-----5:R-:W-:Y:S02]  /*a990*/  @P4 R2UR UR14, R58 ;  /* 0x000000003a0e42ca */ /* 0x020fe400000e0000 */
[----:B------:R-:W-:Y:S01]  /*a9a0*/  LEA.HI.X R63, R56, UR19, R57, 0x2, P2 ;  /* 0x00000013383f7c11 */ /* 0x000fe200090f1439 */
[----:B---3--:R-:W-:-:S12]  /*a9b0*/  @P4 BRA `(.L_x_240) ;  /* 0x0000000000284947 */ /* 0x008fd80003800000 */
[----:B------:R-:W-:Y:S05]  /*a9c0*/  @!P0 BRA `(.L_x_240) ;  /* 0x0000000000248947 */ /* 0x000fea0003800000 */
[----:B------:R-:W-:Y:S02]  /*a9d0*/  IMAD.U32 R56, RZ, RZ, UR12 ;  /* 0x0000000cff387e24 */ /* 0x000fe4000f8e00ff */
[----:B------:R-:W-:Y:S02]  /*a9e0*/  IMAD.U32 R58, RZ, RZ, UR12 ;  /* 0x0000000cff3a7e24 */ /* 0x000fe4000f8e00ff */
[----:B------:R-:W-:Y:S02]  /*a9f0*/  IMAD.U32 R57, RZ, RZ, UR13 ;  /* 0x0000000dff397e24 */ /* 0x000fe4000f8e00ff */
[----:B------:R-:W-:-:S03]  /*aa00*/  IMAD.U32 R59, RZ, RZ, UR13 ;  /* 0x0000000dff3b7e24 */ /* 0x000fc6000f8e00ff */
[----:B------:R-:W2:Y:S04]  /*aa10*/  LDG.E R56, desc[UR52][R56.64] ;  /* 0x0000003438387981 */ /* 0x000ea8000c1e1900 */
[----:B------:R-:W3:Y:S01]  /*aa20*/  LDG.E R58, desc[UR52][R58.64+0x4] ;  /* 0x000004343a3a7981 */ /* 0x000ee2000c1e1900 */
[----:B--2---:R-:W-:Y:S02]  /*aa30*/  R2UR UR12, R56 ;  /* 0x00000000380c72ca */ /* 0x004fe400000e0000 */
[----:B---3--:R-:W-:-:S13]  /*aa40*/  R2UR UR14, R58 ;  /* 0x000000003a0e72ca */ /* 0x008fda00000e0000 */
[----:B------:R-:W-:-:S12]  /*aa50*/  UIADD3 UR14, -UR12, UR14, URZ ;  /* 0x0000000e0c0e7290 */ /* 0x000fd8000fffe13f */
.L_x_240:
[----:B------:R-:W2:Y:S04]  /*aa60*/  LDL R65, [R1+0x20] ;  /* 0x0000200001417983 */ /* 0x000ea80000100800 */
[----:B------:R-:W3:Y:S01]  /*aa70*/  LDL R60, [R1+0x1c] ;  /* 0x00001c00013c7983 */ /* 0x000ee20000100800 */
[----:B------:R-:W-:Y:S01]  /*aa80*/  IMAD.U32 R64, RZ, RZ, UR38 ;  /* 0x00000026ff407e24 */ /* 0x000fe2000f8e00ff */
[----:B------:R-:W-:Y:S01]  /*aa90*/  UIMAD UR16, UR14, UR9, URZ ;  /* 0x000000090e1072a4 */ /* 0x000fe2000f8e023f */
[----:B------:R-:W-:Y:S01]  /*aaa0*/  PLOP3.LUT P3, PT, PT, PT, UP1, 0x80, 0x0 ;  /* 0x000000000000781c */ /* 0x000fe20003f6f018 */
[----:B------:R-:W-:Y:S04]  /*aab0*/  SHFL.IDX PT, R56, R61, RZ, 0x1c1f ;  /* 0x001c1fff3d387589 */ /* 0x000fe800000e0000 */
[----:B------:R-:W0:Y:S04]  /*aac0*/  SHFL.IDX PT, R57, R63, RZ, 0x1c1f ;  /* 0x001c1fff3f397589 */ /* 0x000e2800000e0000 */
[----:B------:R-:W-:Y:S04]  /*aad0*/  SHFL.IDX PT, R58, R61, 0x1, 0x1c1f ;  /* 0x003c1f003d3a7f89 */ /* 0x000fe800000e0000 */
[----:B------:R-:W1:Y:S01]  /*aae0*/  SHFL.IDX PT, R59, R63, 0x1, 0x1c1f ;  /* 0x003c1f003f3b7f89 */ /* 0x000e6200000e0000 */
[----:B--2---:R-:W-:Y:S01]  /*aaf0*/  IMAD R64, R64, 0x80, R65 ;  /* 0x0000008040407824 */ /* 0x004fe200078e0241 */
[----:B---3--:R-:W-:-:S03]  /*ab00*/  LOP3.LUT P0, RZ, R60, 0x3, RZ, 0xc0, !PT ;  /* 0x000000033cff7812 */ /* 0x008fc6000780c0ff */
[C---:B------:R-:W-:Y:S01]  /*ab10*/  VIADD R60, R64.reuse, 0x8 ;  /* 0x00000008403c7836 */ /* 0x040fe20000000000 */
[----:B------:R-:W-:-:S04]  /*ab20*/  ISETP.GE.OR P2, PT, R64, UR16, P0 ;  /* 0x0000001040007c0c */ /* 0x000fc80008746670 */
[----:B------:R-:W-:-:S09]  /*ab30*/  ISETP.GE.OR P0, PT, R60, UR16, P0 ;  /* 0x000000103c007c0c */ /* 0x000fd20008706670 */
[----:B0-----:R0:W-:Y:S01]  /*ab40*/  @!P2 ST.E desc[UR52][R56.64], R0 ;  /* 0x000000003800a985 */ /* 0x0011e2000c101934 */
[----:B------:R-:W-:-:S03]  /*ab50*/  ISETP.GE.AND P2, PT, R64, UR16, PT ;  /* 0x0000001040007c0c */ /* 0x000fc6000bf46270 */
[----:B-1----:R0:W-:Y:S01]  /*ab60*/  @!P0 ST.E desc[UR52][R58.64], R172 ;  /* 0x000000ac3a008985 */ /* 0x0021e2000c101934 */
[----:B------:R-:W-:Y:S01]  /*ab70*/  ISETP.GE.AND P0, PT, R60, UR16, PT ;  /* 0x000000103c007c0c */ /* 0x000fe2000bf06270 */
[----:B------:R-:W-:-:S12]  /*ab80*/  @P3 BRA `(.L_x_241) ;  /* 0x00000010000c3947 */ /* 0x000fd80003800000 */
[----:B0-----:R-:W-:Y:S01]  /*ab90*/  VIADD R0, R192, 0xffffff80 ;  /* 0xffffff80c0007836 */ /* 0x001fe20000000000 */
[----:B------:R-:W-:-:S04]  /*aba0*/  ULDC.64 UR14, c[0x0][0xaa0] ;  /* 0x0002a800000e7ab9 */ /* 0x000fc80000000a00 */
[----:B------:R-:W-:-:S04]  /*abb0*/  SHF.R.S32.HI R3, RZ, 0x1f, R0 ;  /* 0x0000001fff037819 */ /* 0x000fc80000011400 */
[----:B------:R-:W-:-:S04]  /*abc0*/  LEA.HI R3, R3, R0, RZ, 0x3 ;  /* 0x0000000003037211 */ /* 0x000fc800078f18ff */
[----:B------:R-:W-:Y:S02]  /*abd0*/  LOP3.LUT R5, R3, 0xfffffff8, RZ, 0xc0, !PT ;  /* 0xfffffff803057812 */ /* 0x000fe400078ec0ff */
[----:B------:R-:W-:Y:S01]  /*abe0*/  SHF.R.S32.HI R21, RZ, 0x3, R3 ;  /* 0x00000003ff157819 */ /* 0x000fe20000011403 */
[----:B------:R-:W-:Y:S02]  /*abf0*/  IMAD.MOV.U32 R3, RZ, RZ, 0x2 ;  /* 0x00000002ff037424 */ /* 0x000fe400078e00ff */
[----:B------:R-:W-:-:S04]  /*ac00*/  IMAD.IADD R20, R0, 0x1, -R5 ;  /* 0x0000000100147824 */ /* 0x000fc800078e0a05 */
[----:B------:R-:W-:-:S04]  /*ac10*/  IMAD.SHL.U32 R0, R20, 0x8, RZ ;  /* 0x0000000814007824 */ /* 0x000fc800078e00ff */
[----:B------:R-:W-:-:S04]  /*ac20*/  IMAD R2, R21, 0x40, R0 ;  /* 0x0000004015027824 */ /* 0x000fc800078e0200 */
[----:B------:R-:W-:-:S03]  /*ac30*/  IMAD.WIDE R2, R2, R3, UR10 ;  /* 0x0000000a02027e25 */ /* 0x000fc6000f8e0203 */
[C---:B------:R-:W-:Y:S02]  /*ac40*/  IADD3 R25, P2, R2.reuse, 0x3000, RZ ;  /* 0x0000300002197810 */ /* 0x040fe40007f5e0ff */
[C---:B------:R-:W-:Y:S02]  /*ac50*/  IADD3 R9, P4, R2.reuse, 0x1000, RZ ;  /* 0x0000100002097810 */ /* 0x040fe40007f9e0ff */
[----:B------:R-:W-:Y:S02]  /*ac60*/  IADD3 R13, P3, R2, 0x2000, RZ ;  /* 0x00002000020d7810 */ /* 0x000fe40007f7e0ff */
[----:B------:R-:W-:Y:S02]  /*ac70*/  LOP3.LUT R24, R25, 0x380, RZ, 0xc0, !PT ;  /* 0x0000038019187812 */ /* 0x000fe400078ec0ff */
[----:B------:R-:W-:Y:S02]  /*ac80*/  LOP3.LUT R8, R9, 0x380, RZ, 0xc0, !PT ;  /* 0x0000038009087812 */ /* 0x000fe400078ec0ff */
[----:B------:R-:W-:-:S02]  /*ac90*/  LOP3.LUT R12, R13, 0x380, RZ, 0xc0, !PT ;  /* 0x000003800d0c7812 */ /* 0x000fc400078ec0ff */
[----:B------:R-:W-:Y:S02]  /*aca0*/  SHF.R.U64 R24, R24, 0x3, RZ ;  /* 0x0000000318187819 */ /* 0x000fe400000012ff */
[----:B------:R-:W-:Y:S02]  /*acb0*/  SHF.R.U64 R8, R8, 0x3, RZ ;  /* 0x0000000308087819 */ /* 0x000fe400000012ff */
[----:B------:R-:W-:Y:S02]  /*acc0*/  SHF.R.U64 R12, R12, 0x3, RZ ;  /* 0x000000030c0c7819 */ /* 0x000fe400000012ff */
[----:B------:R-:W-:Y:S01]  /*acd0*/  LOP3.LUT R24, R24, R25, RZ, 0x3c, !PT ;  /* 0x0000001918187212 */ /* 0x000fe200078e3cff */
[--C-:B------:R-:W-:Y:S01]  /*ace0*/  IMAD.X R25, RZ, RZ, R3.reuse, P2 ;  /* 0x000000ffff197224 */ /* 0x100fe200010e0603 */
[----:B------:R-:W-:Y:S01]  /*acf0*/  LOP3.LUT R8, R8, R9, RZ, 0x3c, !PT ;  /* 0x0000000908087212 */ /* 0x000fe200078e3cff */
[--C-:B------:R-:W-:Y:S01]  /*ad00*/  IMAD.X R9, RZ, RZ, R3.reuse, P4 ;  /* 0x000000ffff097224 */ /* 0x100fe200020e0603 */
[----:B------:R-:W-:Y:S01]  /*ad10*/  LOP3.LUT R12, R12, R13, RZ, 0x3c, !PT ;  /* 0x0000000d0c0c7212 */ /* 0x000fe200078e3cff */
[----:B------:R-:W-:Y:S01]  /*ad20*/  IMAD.X R13, RZ, RZ, R3, P3 ;  /* 0x000000ffff0d7224 */ /* 0x000fe200018e0603 */
[C---:B------:R-:W-:Y:S01]  /*ad30*/  IADD3 R49, P2, R2.reuse, 0x9000, RZ ;  /* 0x0000900002317810 */ /* 0x040fe20007f5e0ff */
[----:B------:R-:W-:Y:S01]  /*ad40*/  UIMAD UR12, UR17, UR14, URZ ;  /* 0x0000000e110c72a4 */ /* 0x000fe2000f8e023f */
[C---:B------:R-:W-:Y:S01]  /*ad50*/  IADD3 R29, P0, R2.reuse, 0x4000, RZ ;  /* 0x00004000021d7810 */ /* 0x040fe20007f1e0ff */
[----:B------:R-:W-:Y:S01]  /*ad60*/  UIMAD.WIDE.U32 UR10, UR4, UR14, URZ ;  /* 0x0000000e040a72a5 */ /* 0x000fe2000f8e003f */
[C---:B------:R-:W-:Y:S01]  /*ad70*/  IADD3 R33, P6, R2.reuse, 0x5000, RZ ;  /* 0x0000500002217810 */ /* 0x040fe20007fde0ff */
[----:B------:R-:W-:Y:S01]  /*ad80*/  IMAD.U32 R82, RZ, RZ, UR38 ;  /* 0x00000026ff527e24 */ /* 0x000fe2000f8e00ff */
[C---:B------:R-:W-:Y:S01]  /*ad90*/  IADD3 R37, P5, R2.reuse, 0x6000, RZ ;  /* 0x0000600002257810 */ /* 0x040fe20007fbe0ff */
[----:B------:R-:W5:Y:S01]  /*ada0*/  LD.E.128 R8, desc[UR52][R8.64] ;  /* 0x0000003408087980 */ /* 0x000f62000c101d00 */
[----:B------:R-:W-:-:S02]  /*adb0*/  IADD3 R41, P4, R2, 0x7000, RZ ;  /* 0x0000700002297810 */ /* 0x000fc40007f9e0ff */
[C---:B------:R-:W-:Y:S01]  /*adc0*/  IADD3 R45, P3, R2.reuse, 0x8000, RZ ;  /* 0x00008000022d7810 */ /* 0x040fe20007f7e0ff */
[----:B------:R-:W5:Y:S01]  /*add0*/  LD.E.128 R12, desc[UR52][R12.64] ;  /* 0x000000340c0c7980 */ /* 0x000f62000c101d00 */
[----:B------:R-:W-:Y:S02]  /*ade0*/  LOP3.LUT R48, R49, 0x380, RZ, 0xc0, !PT ;  /* 0x0000038031307812 */ /* 0x000fe400078ec0ff */
[----:B------:R-:W-:Y:S01]  /*adf0*/  LOP3.LUT R7, R2, 0x380, RZ, 0xc0, !PT ;  /* 0x0000038002077812 */ /* 0x000fe200078ec0ff */
[----:B------:R-:W-:Y:S01]  /*ae00*/  UIMAD UR12, UR4, UR15, UR12 ;  /* 0x0000000f040c72a4 */ /* 0x000fe2000f8e020c */
[----:B------:R-:W-:Y:S01]  /*ae10*/  LOP3.LUT R28, R29, 0x380, RZ, 0xc0, !PT ;  /* 0x000003801d1c7812 */ /* 0x000fe200078ec0ff */
[----:B------:R-:W-:Y:S01]  /*ae20*/  @UP2 ULDC UR14, c[0x0][0xbec] ;  /* 0x0002fb00000e2ab9 */ /* 0x000fe20000000800 */
[----:B------:R-:W-:Y:S01]  /*ae30*/  LOP3.LUT R32, R33, 0x380, RZ, 0xc0, !PT ;  /* 0x0000038021207812 */ /* 0x000fe200078ec0ff */
[----:B------:R-:W5:Y:S01]  /*ae40*/  LD.E.128 R24, desc[UR52][R24.64] ;  /* 0x0000003418187980 */ /* 0x000f62000c101d00 */
[----:B------:R-:W-:-:S02]  /*ae50*/  LOP3.LUT R36, R37, 0x380, RZ, 0xc0, !PT ;  /* 0x0000038025247812 */ /* 0x000fc400078ec0ff */
[----:B------:R-:W-:Y:S02]  /*ae60*/  LOP3.LUT R40, R41, 0x380, RZ, 0xc0, !PT ;  /* 0x0000038029287812 */ /* 0x000fe400078ec0ff */
[----:B------:R-:W-:Y:S02]  /*ae70*/  LOP3.LUT R44, R45, 0x380, RZ, 0xc0, !PT ;  /* 0x000003802d2c7812 */ /* 0x000fe400078ec0ff */
[----:B------:R-:W-:Y:S02]  /*ae80*/  SHF.R.U64 R48, R48, 0x3, RZ ;  /* 0x0000000330307819 */ /* 0x000fe400000012ff */
[----:B------:R-:W-:Y:S02]  /*ae90*/  SHF.R.U64 R28, R28, 0x3, RZ ;  /* 0x000000031c1c7819 */ /* 0x000fe400000012ff */
[----:B------:R-:W-:Y:S02]  /*aea0*/  SHF.R.U64 R32, R32, 0x3, RZ ;  /* 0x0000000320207819 */ /* 0x000fe400000012ff */
[----:B------:R-:W-:-:S02]  /*aeb0*/  SHF.R.U64 R36, R36, 0x3, RZ ;  /* 0x0000000324247819 */ /* 0x000fc400000012ff */
[----:B------:R-:W-:Y:S02]  /*aec0*/  SHF.R.U64 R40, R40, 0x3, RZ ;  /* 0x0000000328287819 */ /* 0x000fe400000012ff */
[----:B------:R-:W-:Y:S02]  /*aed0*/  SHF.R.U64 R44, R44, 0x3, RZ ;  /* 0x000000032c2c7819 */ /* 0x000fe400000012ff */
[----:B------:R-:W-:Y:S01]  /*aee0*/  LOP3.LUT R48, R48, R49, RZ, 0x3c, !PT ;  /* 0x0000003130307212 */ /* 0x000fe200078e3cff */
[--C-:B------:R-:W-:Y:S01]  /*aef0*/  IMAD.X R49, RZ, RZ, R3.reuse, P2 ;  /* 0x000000ffff317224 */ /* 0x100fe200010e0603 */
        /* <DEDUP_REMOVED lines=9> */
[----:B------:R-:W-:Y:S01]  /*af90*/  IMAD.X R45, RZ, RZ, R3, P3 ;  /* 0x000000ffff2d7224 */ /* 0x000fe200018e0603 */
[----:B------:R-:W-:-:S02]  /*afa0*/  IADD3 R5, P2, R2, 0xf000, RZ ;  /* 0x0000f00002057810 */ /* 0x000fc40007f5e0ff */
[----:B------:R-:W-:Y:S01]  /*afb0*/  SHF.R.U64 R7, R7, 0x3, RZ ;  /* 0x0000000307077819 */ /* 0x000fe200000012ff */
[----:B------:R-:W-:Y:S01]  /*afc0*/  UIADD3 UR11, UR11, UR12, URZ ;  /* 0x0000000c0b0b7290 */ /* 0x000fe2000fffe03f */
[C---:B------:R-:W-:Y:S01]  /*afd0*/  IADD3 R53, P0, R2.reuse, 0xa000, RZ ;  /* 0x0000a00002357810 */ /* 0x040fe20007f1e0ff */
[----:B------:R-:W-:Y:S01]  /*afe0*/  IMAD.X R73, RZ, RZ, R3, P2 ;  /* 0x000000ffff497224 */ /* 0x000fe200010e0603 */
[C---:B------:R-:W-:Y:S01]  /*aff0*/  IADD3 R57, P6, R2.reuse, 0xb000, RZ ;  /* 0x0000b00002397810 */ /* 0x040fe20007fde0ff */
[----:B------:R-:W-:Y:S01]  /*b000*/  ULDC.64 UR12, c[0x0][0xae8] ;  /* 0x0002ba00000c7ab9 */ /* 0x000fe20000000a00 */
[C---:B------:R-:W-:Y:S01]  /*b010*/  IADD3 R61, P5, R2.reuse, 0xc000, RZ ;  /* 0x0000c000023d7810 */ /* 0x040fe20007fbe0ff */
[----:B------:R-:W-:Y:S01]  /*b020*/  USHF.R.S32.HI UR4, URZ, 0x1f, UR36 ;  /* 0x0000001f3f047899 */ /* 0x000fe20008011424 */
[C---:B------:R-:W-:Y:S01]  /*b030*/  IADD3 R65, P4, R2.reuse, 0xd000, RZ ;  /* 0x0000d00002417810 */ /* 0x040fe20007f9e0ff */
[----:B------:R-:W5:Y:S01]  /*b040*/  LD.E.128 R28, desc[UR52][R28.64] ;  /* 0x000000341c1c7980 */ /* 0x000f62000c101d00 */
[----:B------:R-:W-:-:S02]  /*b050*/  IADD3 R69, P3, R2, 0xe000, RZ ;  /* 0x0000e00002457810 */ /* 0x000fc40007f7e0ff */
[----:B------:R-:W-:Y:S01]  /*b060*/  LOP3.LUT R4, R5, 0x380, RZ, 0xc0, !PT ;  /* 0x0000038005047812 */ /* 0x000fe200078ec0ff */
[----:B------:R-:W5:Y:S01]  /*b070*/  LD.E.128 R32, desc[UR52][R32.64] ;  /* 0x0000003420207980 */ /* 0x000f62000c101d00 */
[----:B------:R-:W-:Y:S02]  /*b080*/  LOP3.LUT R52, R53, 0x380, RZ, 0xc0, !PT ;  /* 0x0000038035347812 */ /* 0x000fe400078ec0ff */
[----:B------:R-:W-:Y:S01]  /*b090*/  LOP3.LUT R56, R57, 0x380, RZ, 0xc0, !PT ;  /* 0x0000038039387812 */ /* 0x000fe200078ec0ff */
[----:B------:R-:W5:Y:S01]  /*b0a0*/  LD.E.128 R36, desc[UR52][R36.64] ;  /* 0x0000003424247980 */ /* 0x000f62000c101d00 */
[----:B------:R-:W-:Y:S02]  /*b0b0*/  LOP3.LUT R60, R61, 0x380, RZ, 0xc0, !PT ;  /* 0x000003803d3c7812 */ /* 0x000fe400078ec0ff */
[----:B------:R-:W-:Y:S01]  /*b0c0*/  LOP3.LUT R64, R65, 0x380, RZ, 0xc0, !PT ;  /* 0x0000038041407812 */ /* 0x000fe200078ec0ff */
[----:B------:R-:W5:Y:S01]  /*b0d0*/  LD.E.128 R40, desc[UR52][R40.64] ;  /* 0x0000003428287980 */ /* 0x000f62000c101d00 */
[----:B------:R-:W-:-:S02]  /*b0e0*/  LOP3.LUT R68, R69, 0x380, RZ, 0xc0, !PT ;  /* 0x0000038045447812 */ /* 0x000fc400078ec0ff */
[----:B------:R-:W-:Y:S01]  /*b0f0*/  SHF.R.U64 R4, R4, 0x3, RZ ;  /* 0x0000000304047819 */ /* 0x000fe200000012ff */
[----:B------:R-:W5:Y:S01]  /*b100*/  LD.E.128 R44, desc[UR52][R44.64] ;  /* 0x000000342c2c7980 */ /* 0x000f62000c101d00 */
[----:B------:R-:W-:Y:S02]  /*b110*/  SHF.R.U64 R52, R52, 0x3, RZ ;  /* 0x0000000334347819 */ /* 0x000fe400000012ff */
[----:B------:R-:W-:Y:S01]  /*b120*/  SHF.R.U64 R56, R56, 0x3, RZ ;  /* 0x0000000338387819 */ /* 0x000fe200000012ff */
[----:B------:R-:W5:Y:S01]  /*b130*/  LD.E.128 R48, desc[UR52][R48.64] ;  /* 0x0000003430307980 */ /* 0x000f62000c101d00 */
[----:B------:R-:W-:Y:S02]  /*b140*/  SHF.R.U64 R60, R60, 0x3, RZ ;  /* 0x000000033c3c7819 */ /* 0x000fe400000012ff */
[----:B------:R-:W-:Y:S02]  /*b150*/  SHF.R.U64 R64, R64, 0x3, RZ ;  /* 0x0000000340407819 */ /* 0x000fe400000012ff */
[----:B------:R-:W-:-:S02]  /*b160*/  SHF.R.U64 R68, R68, 0x3, RZ ;  /* 0x0000000344447819 */ /* 0x000fc400000012ff */
[----:B------:R-:W-:Y:S01]  /*b170*/  LOP3.LUT R2, R7, R2, RZ, 0x3c, !PT ;  /* 0x0000000207027212 */ /* 0x000fe200078e3cff */
[----:B------:R-:W-:Y:S01]  /*b180*/  UIMAD.WIDE.U32 UR10, UR40, UR12, UR10 ;  /* 0x0000000c280a72a5 */ /* 0x000fe2000f8e000a */
        /* <DEDUP_REMOVED lines=10> */
[----:B------:R-:W-:Y:S01]  /*b230*/  LOP3.LUT R72, R4, R5, RZ, 0x3c, !PT ;  /* 0x0000000504487212 */ /* 0x000fe200078e3cff */
[----:B------:R-:W-:Y:S01]  /*b240*/  UIMAD UR11, UR40, UR13, UR11 ;  /* 0x0000000d280b72a4 */ /* 0x000fe2000f8e020b */
[----:B------:R0:W5:Y:S02]  /*b250*/  LD.E.128 R4, desc[UR52][R2.64] ;  /* 0x0000003402047980 */ /* 0x000164000c101d00 */
[----:B------:R-:W-:-:S02]  /*b260*/  ULDC.64 UR12, c[0x0][0xaf0] ;  /* 0x0002bc00000c7ab9 */ /* 0x000fc40000000a00 */
[----:B------:R-:W-:Y:S01]  /*b270*/  UIMAD UR4, UR4, UR12, URZ ;  /* 0x0000000c040472a4 */ /* 0x000fe2000f8e023f */
[----:B------:R-:W5:Y:S01]  /*b280*/  LD.E.128 R52, desc[UR52][R52.64] ;  /* 0x0000003434347980 */ /* 0x000f62000c101d00 */
[----:B------:R-:W-:-:S03]  /*b290*/  IMAD R82, R82, 0x80, R21 ;  /* 0x0000008052527824 */ /* 0x000fc600078e0215 */
[----:B------:R-:W5:Y:S01]  /*b2a0*/  LD.E.128 R56, desc[UR52][R56.64] ;  /* 0x0000003438387980 */ /* 0x000f62000c101d00 */
[----:B0-----:R-:W-:Y:S02]  /*b2b0*/  IMAD.U32 R3, RZ, RZ, UR38 ;  /* 0x00000026ff037e24 */ /* 0x001fe4000f8e00ff */
[----:B------:R-:W-:Y:S01]  /*b2c0*/  IMAD R2, R20, 0x20, R21 ;  /* 0x0000002014027824 */ /* 0x000fe200078e0215 */
[----:B------:R-:W5:Y:S03]  /*b2d0*/  LD.E.128 R60, desc[UR52][R60.64] ;  /* 0x000000343c3c7980 */ /* 0x000f66000c101d00 */
[----:B------:R-:W-:Y:S01]  /*b2e0*/  IMAD R76, R3, 0x80, R2 ;  /* 0x00000080034c7824 */ /* 0x000fe200078e0202 */
[----:B------:R-:W-:Y:S01]  /*b2f0*/  UIMAD UR4, UR36, UR13, UR4 ;  /* 0x0000000d240472a4 */ /* 0x000fe2000f8e0204 */
[----:B------:R-:W5:Y:S02]  /*b300*/  LD.E.128 R64, desc[UR52][R64.64] ;  /* 0x0000003440407980 */ /* 0x000f64000c101d00 */
[----:B------:R-:W-:Y:S01]  /*b310*/  @P1 IMAD.HI.U32 R2, R76, UR14, RZ ;  /* 0x0000000e4c021c27 */ /* 0x000fe2000f8e00ff */
[----:B------:R-:W-:Y:S01]  /*b320*/  UIMAD.WIDE.U32 UR36, UR36, UR12, UR10 ;  /* 0x0000000c242472a5 */ /* 0x000fe2000f8e000a */
[----:B------:R-:W5:Y:S02]  /*b330*/  LD.E.128 R68, desc[UR52][R68.64] ;  /* 0x0000003444447980 */ /* 0x000f64000c101d00 */
[----:B------:R-:W-:Y:S01]  /*b340*/  @UP2 ULDC UR10, c[0x0][0xbf0] ;  /* 0x0002fc00000a2ab9 */ /* 0x000fe20000000800 */
[----:B------:R-:W-:Y:S01]  /*b350*/  IMAD.MOV.U32 R77, RZ, RZ, R76 ;  /* 0x000000ffff4d7224 */ /* 0x000fe200078e004c */
[----:B------:R-:W-:Y:S01]  /*b360*/  @P1 SHF.R.U32.HI R77, RZ, UR10, R2 ;  /* 0x0000000aff4d1c19 */ /* 0x000fe20008011602 */
[----:B------:R-:W-:Y:S01]  /*b370*/  UIADD3 UR4, UR37, UR4, URZ ;  /* 0x0000000425047290 */ /* 0x000fe2000fffe03f */
[----:B------:R-:W5:Y:S01]  /*b380*/  LD.E.128 R72, desc[UR52][R72.64] ;  /* 0x0000003448487980 */ /* 0x000f62000c101d00 */
[----:B------:R-:W-:Y:S01]  /*b390*/  ULDC.64 UR10, c[0x0][0xae0] ;  /* 0x0002b800000a7ab9 */ /* 0x000fe20000000a00 */
[--C-:B------:R-:W-:Y:S01]  /*b3a0*/  SHF.R.S32.HI R20, RZ, 0x1f, R77.reuse ;  /* 0x0000001fff147819 */ /* 0x100fe2000001144d */
[----:B------:R-:W-:Y:S01]  /*b3b0*/  IMAD.MOV R79, RZ, RZ, -R77 ;  /* 0x000000ffff4f7224 */ /* 0x000fe200078e0a4d */
[----:B------:R-:W-:Y:S01]  /*b3c0*/  @!PT LDS RZ, [RZ] ;  /* 0x00000000fffff984 */ /* 0x000fe20000000800 */
[----:B------:R-:W-:Y:S01]  /*b3d0*/  @!PT LDS RZ, [RZ] ;  /* 0x00000000fffff984 */ /* 0x000fe20000000800 */
[----:B------:R-:W-:Y:S01]  /*b3e0*/  @!PT LDS RZ, [RZ] ;  /* 0x00000000fffff984 */ /* 0x000fe20000000800 */
[----:B------:R-:W-:Y:S01]  /*b3f0*/  @!PT LDS RZ, [RZ] ;  /* 0x00000000fffff984 */ /* 0x000fe20000000800 */
[----:B------:R0:W-:Y:S06]  /*b400*/  MEMBAR.ALL.CTA ;  /* 0x0000000000007992 */ /* 0x0001ec0000008000 */
[----:B0-----:R-:W0:Y:S01]  /*b410*/  FENCE.VIEW.ASYNC.S ;  /* 0x00000000000073c6 */ /* 0x001e220000000000 */
[----:B------:R-:W-:-:S02]  /*b420*/  IMAD.U32 R3, RZ, RZ, UR37 ;  /* 0x00000025ff037e24 */ /* 0x000fc4000f8e00ff */
[----:B------:R-:W-:Y:S02]  /*b430*/  IMAD R20, R20, UR10, RZ ;  /* 0x0000000a14147c24 */ /* 0x000fe4000f8e02ff */
[----:B------:R-:W-:Y:S02]  /*b440*/  IMAD R79, R79, UR9, R76 ;  /* 0x000000094f4f7c24 */ /* 0x000fe4000f8e024c */
[----:B------:R-:W-:Y:S02]  /*b450*/  IMAD.U32 R2, RZ, RZ, UR36 ;  /* 0x00000024ff027e24 */ /* 0x000fe4000f8e00ff */
[----:B------:R-:W-:Y:S02]  /*b460*/  IMAD.U32 R3, RZ, RZ, UR4 ;  /* 0x00000004ff037e24 */ /* 0x000fe4000f8e00ff */
[C---:B------:R-:W-:Y:S01]  /*b470*/  IMAD R81, R77.reuse, UR11, R20 ;  /* 0x0000000b4d517c24 */ /* 0x040fe2000f8e0214 */
[----:B------:R-:W-:Y:S01]  /*b480*/  SHF.R.S32.HI R20, RZ, 0x1f, R79 ;  /* 0x0000001fff147819 */ /* 0x000fe2000001144f */
[----:B------:R-:W-:Y:S01]  /*b490*/  IMAD.WIDE.U32 R2, R77, UR10, R2 ;  /* 0x0000000a4d027c25 */ /* 0x000fe2000f8e0002 */
[----:B------:R-:W-:-:S03]  /*b4a0*/  ULDC.64 UR10, c[0x0][0xad8] ;  /* 0x0002b600000a7ab9 */ /* 0x000fc60000000a00 */
[----:B------:R-:W-:Y:S02]  /*b4b0*/  IMAD.IADD R3, R3, 0x1, R81 ;  /* 0x0000000103037824 */ /* 0x000fe400078e0251 */
[----:B------:R-:W-:Y:S02]  /*b4c0*/  IMAD R20, R20, UR10, RZ ;  /* 0x0000000a14147c24 */ /* 0x000fe4000f8e02ff */
[----:B------:R-:W-:-:S04]  /*b4d0*/  IMAD.WIDE.U32 R2, R79, UR10, R2 ;  /* 0x0000000a4f027c25 */ /* 0x000fc8000f8e0002 */
[----:B------:R-:W-:Y:S01]  /*b4e0*/  IMAD R21, R79, UR11, R20 ;  /* 0x0000000b4f157c24 */ /* 0x000fe2000f8e0214 */
[----:B------:R-:W-:Y:S02]  /*b4f0*/  ULDC.64 UR10, c[0x0][0xa80] ;  /* 0x0002a000000a7ab9 */ /* 0x000fe40000000a00 */
[----:B------:R-:W-:Y:S01]  /*b500*/  LEA R80, P2, R2, UR10, 0x1 ;  /* 0x0000000a02507c11 */ /* 0x000fe2000f8408ff */
[----:B------:R-:W-:Y:S01]  /*b510*/  IMAD.IADD R3, R3, 0x1, R21 ;  /* 0x0000000103037824 */ /* 0x000fe200078e0215 */
[----:B------:R-:W-:-:S04]  /*b520*/  UIADD3 UR8, UR8, 0x38820, URZ ;  /* 0x0003882008087890 */ /* 0x000fc8000fffe03f */
[----:B------:R-:W-:Y:S02]  /*b530*/  LEA.HI.X R81, R2, UR11, R3, 0x1, P2 ;  /* 0x0000000b02517c11 */ /* 0x000fe400090f0c03 */
[C---:B------:R-:W-:Y:S01]  /*b540*/  ISETP.GE.AND P2, PT, R82.reuse, UR16, PT ;  /* 0x0000001052007c0c */ /* 0x040fe2000bf46270 */
[----:B------:R-:W-:Y:S01]  /*b550*/  UPRMT UR8, URZ, 0x654, UR8 ;  /* 0x000006543f087896 */ /* 0x000fe20008000008 */
[C---:B------:R-:W-:Y:S02]  /*b560*/  VIADD R20, R82.reuse, 0x20 ;  /* 0x0000002052147836 */ /* 0x040fe40000000000 */
[----:B------:R-:W-:Y:S02]  /*b570*/  VIADD R76, R82, 0x40 ;  /* 0x00000040524c7836 */ /* 0x000fe40000000000 */
[C---:B------:R-:W-:Y:S02]  /*b580*/  VIADD R86, R0.reuse, 0x80 ;  /* 0x0000008000567836 */ /* 0x040fe40000000000 */
[----:B------:R-:W-:-:S02]  /*b590*/  VIADD R88, R0, 0xc0 ;  /* 0x000000c000587836 */ /* 0x000fc40000000000 */
[----:B------:R-:W-:Y:S01]  /*b5a0*/  VIADD R84, R0, 0x40 ;  /* 0x0000004000547836 */ /* 0x000fe20000000000 */
[----:B0-----:R-:W-:Y:S01]  /*b5b0*/  SYNCS.ARRIVE.TRANS64.RED.A1T0 RZ, [UR8], RZ ;  /* 0x000000ffffff79a7 */ /* 0x001fe20008100408 */
[----:B------:R0:W1:Y:S01]  /*b5c0*/  SHFL.IDX PT, R83, R80, RZ, 0x181f ;  /* 0x00181fff50537589 */ /* 0x00006200000e0000 */
[----:B------:R-:W-:Y:S03]  /*b5d0*/  BSSY B1, `(.L_x_242) ;  /* 0x000001a000017945 */ /* 0x000fe60003800000 */
[----:B------:R0:W2:Y:S01]  /*b5e0*/  SHFL.IDX PT, R79, R81, RZ, 0x181f ;  /* 0x00181fff514f7589 */ /* 0x0000a200000e0000 */
[----:B------:R-:W-:Y:S02]  /*b5f0*/  ISETP.GE.AND P1, PT, R20, UR16, PT ;  /* 0x0000001014007c0c */ /* 0x000fe4000bf26270 */
[----:B------:R-:W-:Y:S02]  /*b600*/  ISETP.GE.AND P0, PT, R76, UR16, PT ;  /* 0x000000104c007c0c */ /* 0x000fe4000bf06270 */
[----:B------:R-:W-:-:S02]  /*b610*/  SHF.R.S32.HI R90, RZ, 0x1f, R0 ;  /* 0x0000001fff5a7819 */ /* 0x000fc40000011400 */
[----:B------:R-:W-:Y:S02]  /*b620*/  SHF.R.S32.HI R85, RZ, 0x1f, R86 ;  /* 0x0000001fff557819 */ /* 0x000fe40000011456 */
[----:B------:R-:W-:Y:S02]  /*b630*/  SHF.R.S32.HI R87, RZ, 0x1f, R88 ;  /* 0x0000001fff577819 */ /* 0x000fe40000011458 */
[----:B------:R-:W-:Y:S01]  /*b640*/  SHF.R.S32.HI R89, RZ, 0x1f, R84 ;  /* 0x0000001fff597819 */ /* 0x000fe20000011454 */
[----:B0-----:R-:W-:Y:S06]  /*b650*/  @P2 BRA `(.L_x_243) ;  /* 0x0000000000442947 */ /* 0x001fec0003800000 */
[----:B------:R-:W-:Y:S02]  /*b660*/  ULDC UR4, c[0x0][0xac8] ;  /* 0x0002b20000047ab9 */ /* 0x000fe40000000800 */
[----:B------:R-:W-:Y:S02]  /*b670*/  ISETP.GE.AND P5, PT, R0, UR4, PT ;  /* 0x0000000400007c0c */ /* 0x000fe4000bfa6270 */
[----:B------:R-:W-:Y:S02]  /*b680*/  ISETP.GE.AND P4, PT, R84, UR4, PT ;  /* 0x0000000454007c0c */ /* 0x000fe4000bf86270 */
[----:B------:R-:W-:Y:S02]  /*b690*/  ISETP.GE.AND P3, PT, R86, UR4, PT ;  /* 0x0000000456007c0c */ /* 0x000fe4000bf66270 */
[----:B------:R-:W-:-:S07]  /*b6a0*/  ISETP.GE.AND P2, PT, R88, UR4, PT ;  /* 0x0000000458007c0c */ /* 0x000fce000bf46270 */
[----:B-1----:R-:W-:-:S04]  /*b6b0*/  @!P5 LEA R2, P6, R0, R83, 0x1 ;  /* 0x000000530002d211 */ /* 0x002fc800078c08ff */
[----:B--2---:R-:W-:Y:S02]  /*b6c0*/  @!P5 LEA.HI.X R3, R0, R79, R90, 0x1, P6 ;  /* 0x0000004f0003d211 */ /* 0x004fe400030f0c5a */
[----:B------:R-:W-:-:S03]  /*b6d0*/  @!P4 LEA R20, P6, R84, R83, 0x1 ;  /* 0x000000535414c211 */ /* 0x000fc600078c08ff */
[----:B-----5:R0:W-:Y:S01]  /*b6e0*/  @!P5 ST.E.128 desc[UR52][R2.64], R4 ;  /* 0x000000040200d985 */ /* 0x0201e2000c101d34 */
[----:B------:R-:W-:Y:S02]  /*b6f0*/  @!P4 LEA.HI.X R21, R84, R79, R89, 0x1, P6 ;  /* 0x0000004f5415c211 */ /* 0x000fe400030f0c59 */
[----:B------:R-:W-:-:S03]  /*b700*/  @!P3 LEA R76, P6, R86, R83, 0x1 ;  /* 0x00000053564cb211 */ /* 0x000fc600078c08ff */
[----:B------:R0:W-:Y:S01]  /*b710*/  @!P4 ST.E.128 desc[UR52][R20.64], R28 ;  /* 0x0000001c1400c985 */ /* 0x0001e2000c101d34 */
[----:B------:R-:W-:Y:S02]  /*b720*/  @!P3 LEA.HI.X R77, R86, R79, R85, 0x1, P6 ;  /* 0x0000004f564db211 */ /* 0x000fe400030f0c55 */
[----:B------:R-:W-:-:S03]  /*b730*/  @!P2 LEA R78, P6, R88, R83, 0x1 ;  /* 0x00000053584ea211 */ /* 0x000fc600078c08ff */
[----:B------:R0:W-:Y:S01]  /*b740*/  @!P3 ST.E.128 desc[UR52][R76.64], R44 ;  /* 0x0000002c4c00b985 */ /* 0x0001e2000c101d34 */
[----:B------:R-:W-:-:S05]  /*b750*/  @!P2 LEA.HI.X R79, R88, R79, R87, 0x1, P6 ;  /* 0x0000004f584fa211 */ /* 0x000fca00030f0c57 */
[----:B------:R0:W-:Y:S04]  /*b760*/  @!P2 ST.E.128 desc[UR52][R78.64], R60 ;  /* 0x0000003c4e00a985 */ /* 0x0001e8000c101d34 */
.L_x_243:
[----:B------:R-:W-:Y:S05]  /*b770*/  BSYNC B1 ;  /* 0x0000000000017941 */ /* 0x000fea0003800000 */
.L_x_242:
[----:B0-----:R0:W3:Y:S01]  /*b780*/  SHFL.IDX PT, R21, R81, 0x1, 0x181f ;  /* 0x00381f0051157f89 */ /* 0x0010e200000e0000 */
[----:B------:R-:W-:Y:S03]  /*b790*/  BSSY B1, `(.L_x_244) ;  /* 0x0000014000017945 */ /* 0x000fe60003800000 */
[----:B-----5:R0:W4:Y:S01]  /*b7a0*/  SHFL.IDX PT, R7, R80, 0x1, 0x181f ;  /* 0x00381f0050077f89 */ /* 0x02012200000e0000 */
[----:B------:R-:W-:Y:S05]  /*b7b0*/  @P1 BRA `(.L_x_245) ;  /* 0x0000000000441947 */ /* 0x000fea0003800000 */
[----:B------:R-:W-:Y:S02]  /*b7c0*/  ULDC UR4, c[0x0][0xac8] ;  /* 0x0002b20000047ab9 */ /* 0x000fe40000000800 */
[----:B------:R-:W-:Y:S02]  /*b7d0*/  ISETP.GE.AND P4, PT, R0, UR4, PT ;  /* 0x0000000400007c0c */ /* 0x000fe4000bf86270 */
[----:B------:R-:W-:Y:S02]  /*b7e0*/  ISETP.GE.AND P3, PT, R84, UR4, PT ;  /* 0x0000000454007c0c */ /* 0x000fe4000bf66270 */
[----:B------:R-:W-:Y:S02]  /*b7f0*/  ISETP.GE.AND P2, PT, R86, UR4, PT ;  /* 0x0000000456007c0c */ /* 0x000fe4000bf46270 */
[----:B------:R-:W-:-:S07]  /*b800*/  ISETP.GE.AND P1, PT, R88, UR4, PT ;  /* 0x0000000458007c0c */ /* 0x000fce000bf26270 */
[-C--:B----4-:R-:W-:Y:S02]  /*b810*/  @!P4 LEA R2, P6, R0, R7.reuse, 0x1 ;  /* 0x000000070002c211 */ /* 0x090fe400078c08ff */
[----:B------:R-:W-:Y:S02]  /*b820*/  @!P3 LEA R4, P5, R84, R7, 0x1 ;  /* 0x000000075404b211 */ /* 0x000fe400078a08ff */
[----:B---3--:R-:W-:Y:S02]  /*b830*/  @!P4 LEA.HI.X R3, R0, R21, R90, 0x1, P6 ;  /* 0x000000150003c211 */ /* 0x008fe400030f0c5a */
[----:B------:R-:W-:Y:S02]  /*b840*/  @!P2 LEA R6, P6, R86, R7, 0x1 ;  /* 0x000000075606a211 */ /* 0x000fe400078c08ff */
[----:B------:R-:W-:Y:S01]  /*b850*/  @!P3 LEA.HI.X R5, R84, R21, R89, 0x1, P5 ;  /* 0x000000155405b211 */ /* 0x000fe200028f0c59 */
[----:B------:R3:W-:Y:S01]  /*b860*/  @!P4 ST.E.128 desc[UR52][R2.64], R8 ;  /* 0x000000080200c985 */ /* 0x0007e2000c101d34 */
[----:B------:R-:W-:-:S02]  /*b870*/  @!P1 LEA R20, P5, R88, R7, 0x1 ;  /* 0x0000000758149211 */ /* 0x000fc400078a08ff */
[-C--:B------:R-:W-:Y:S01]  /*b880*/  @!P2 LEA.HI.X R7, R86, R21.reuse, R85, 0x1, P6 ;  /* 0x000000155607a211 */ /* 0x080fe200030f0c55 */
[----:B------:R3:W-:Y:S01]  /*b890*/  @!P3 ST.E.128 desc[UR52][R4.64], R32 ;  /* 0x000000200400b985 */ /* 0x0007e2000c101d34 */
[----:B------:R-:W-:-:S03]  /*b8a0*/  @!P1 LEA.HI.X R21, R88, R21, R87, 0x1, P5 ;  /* 0x0000001558159211 */ /* 0x000fc600028f0c57 */
[----:B------:R3:W-:Y:S04]  /*b8b0*/  @!P2 ST.E.128 desc[UR52][R6.64], R48 ;  /* 0x000000300600a985 */ /* 0x0007e8000c101d34 */
[----:B------:R3:W-:Y:S02]  /*b8c0*/  @!P1 ST.E.128 desc[UR52][R20.64], R64 ;  /* 0x0000004014009985 */ /* 0x0007e4000c101d34 */
.L_x_245:
[----:B------:R-:W-:Y:S05]  /*b8d0*/  BSYNC B1 ;  /* 0x0000000000017941 */ /* 0x000fea0003800000 */
.L_x_244:
[----:B---3--:R3:W0:Y:S01]  /*b8e0*/  SHFL.IDX PT, R9, R81, 0x2, 0x181f ;  /* 0x00581f0051097f89 */ /* 0x00862200000e0000 */
[----:B------:R-:W-:Y:S03]  /*b8f0*/  BSSY B1, `(.L_x_246) ;  /* 0x0000014000017945 */ /* 0x000fe60003800000 */
[----:B------:R3:W0:Y:S01]  /*b900*/  SHFL.IDX PT, R5, R80, 0x2, 0x181f ;  /* 0x00581f0050057f89 */ /* 0x00062200000e0000 */
[----:B------:R-:W-:Y:S05]  /*b910*/  @P0 BRA `(.L_x_247) ;  /* 0x0000000000440947 */ /* 0x000fea0003800000 */
[----:B------:R-:W-:Y:S02]  /*b920*/  ULDC UR4, c[0x0][0xac8] ;  /* 0x0002b20000047ab9 */ /* 0x000fe40000000800 */
[----:B------:R-:W-:Y:S02]  /*b930*/  ISETP.GE.AND P3, PT, R0, UR4, PT ;  /* 0x0000000400007c0c */ /* 0x000fe4000bf66270 */
[----:B------:R-:W-:Y:S02]  /*b940*/  ISETP.GE.AND P2, PT, R84, UR4, PT ;  /* 0x0000000454007c0c */ /* 0x000fe4000bf46270 */
[----:B------:R-:W-:Y:S02]  /*b950*/  ISETP.GE.AND P1, PT, R86, UR4, PT ;  /* 0x0000000456007c0c */ /* 0x000fe4000bf26270 */
[----:B------:R-:W-:-:S07]  /*b960*/  ISETP.GE.AND P0, PT, R88, UR4, PT ;  /* 0x0000000458007c0c */ /* 0x000fce000bf06270 */
[-C--:B0-----:R-:W-:Y:S02]  /*b970*/  @!P3 LEA R2, P6, R0, R5.reuse, 0x1 ;  /* 0x000000050002b211 */ /* 0x081fe400078c08ff */
[-C--:B------:R-:W-:Y:S02]  /*b980*/  @!P2 LEA R4, P5, R84, R5.reuse, 0x1 ;  /* 0x000000055404a211 */ /* 0x080fe400078a08ff */
[----:B------:R-:W-:Y:S02]  /*b990*/  @!P1 LEA R6, P4, R86, R5, 0x1 ;  /* 0x0000000556069211 */ /* 0x000fe400078808ff */
[----:B------:R-:W-:Y:S02]  /*b9a0*/  @!P3 LEA.HI.X R3, R0, R9, R90, 0x1, P6 ;  /* 0x000000090003b211 */ /* 0x000fe400030f0c5a */
[----:B------:R-:W-:Y:S02]  /*b9b0*/  @!P0 LEA R8, P6, R88, R5, 0x1 ;  /* 0x0000000558088211 */ /* 0x000fe400078c08ff */
[-C--:B------:R-:W-:Y:S01]  /*b9c0*/  @!P2 LEA.HI.X R5, R84, R9.reuse, R89, 0x1, P5 ;  /* 0x000000095405a211 */ /* 0x080fe200028f0c59 */
[----:B------:R0:W-:Y:S01]  /*b9d0*/  @!P3 ST.E.128 desc[UR52][R2.64], R12 ;  /* 0x0000000c0200b985 */ /* 0x0001e2000c101d34 */
[----:B----4-:R-:W-:-:S02]  /*b9e0*/  @!P1 LEA.HI.X R7, R86, R9, R85, 0x1, P4 ;  /* 0x0000000956079211 */ /* 0x010fc400020f0c55 */
[----:B------:R-:W-:Y:S01]  /*b9f0*/  @!P0 LEA.HI.X R9, R88, R9, R87, 0x1, P6 ;  /* 0x0000000958098211 */ /* 0x000fe200030f0c57 */
[----:B------:R0:W-:Y:S04]  /*ba00*/  @!P2 ST.E.128 desc[UR52][R4.64], R36 ;  /* 0x000000240400a985 */ /* 0x0001e8000c101d34 */
[----:B------:R0:W-:Y:S04]  /*ba10*/  @!P1 ST.E.128 desc[UR52][R6.64], R52 ;  /* 0x0000003406009985 */ /* 0x0001e8000c101d34 */
[----:B------:R0:W-:Y:S02]  /*ba20*/  @!P0 ST.E.128 desc[UR52][R8.64], R68 ;  /* 0x0000004408008985 */ /* 0x0001e4000c101d34 */
.L_x_247:
[----:B------:R-:W-:Y:S05]  /*ba30*/  BSYNC B1 ;  /* 0x0000000000017941 */ /* 0x000fea0003800000 */
.L_x_246:
[----:B0-----:R-:W-:Y:S01]  /*ba40*/  VIADD R2, R82, 0x60 ;  /* 0x0000006052027836 */ /* 0x001fe20000000000 */
[----:B---3--:R-:W0:Y:S04]  /*ba50*/  SHFL.IDX PT, R81, R81, 0x3, 0x181f ;  /* 0x00781f0051517f89 */ /* 0x008e2800000e0000 */
[----:B------:R-:W-:Y:S01]  /*ba60*/  ISETP.GE.AND P0, PT, R2, UR16, PT ;  /* 0x0000001002007c0c */ /* 0x000fe2000bf06270 */
[----:B------:R3:W0:-:S12]  /*ba70*/  SHFL.IDX PT, R9, R80, 0x3, 0x181f ;  /* 0x00781f0050097f89 */ /* 0x00061800000e0000 */
[----:B---3--:R-:W-:Y:S05]  /*ba80*/  @P0 BRA `(.L_x_248) ;  /* 0x0000002400ec0947 */ /* 0x008fea0003800000 */
[----:B------:R-:W-:Y:S02]  /*ba90*/  ULDC UR4, c[0x0][0xac8] ;  /* 0x0002b20000047ab9 */ /* 0x000fe40000000800 */
[----:B------:R-:W-:Y:S02]  /*baa0*/  ISETP.GE.AND P3, PT, R0, UR4, PT ;  /* 0x0000000400007c0c */ /* 0x000fe4000bf66270 */
[----:B------:R-:W-:Y:S02]  /*bab0*/  ISETP.GE.AND P4, PT, R84, UR4, PT ;  /* 0x0000000454007c0c */ /* 0x000fe4000bf86270 */
[----:B------:R-:W-:-:S09]  /*bac0*/  ISETP.GE.AND P5, PT, R86, UR4, PT ;  /* 0x0000000456007c0c */ /* 0x000fd2000bfa6270 */
[-C--:B0-----:R-:W-:Y:S02]  /*bad0*/  @!P3 LEA R2, P0, R0, R9.reuse, 0x1 ;  /* 0x000000090002b211 */ /* 0x081fe400078008ff */
[-C--:B------:R-:W-:Y:S02]  /*bae0*/  @!P4 LEA R4, P1, R84, R9.reuse, 0x1 ;  /* 0x000000095404c211 */ /* 0x080fe400078208ff */
[----:B------:R-:W-:Y:S02]  /*baf0*/  @!P5 LEA R6, P2, R86, R9, 0x1 ;  /* 0x000000095606d211 */ /* 0x000fe400078408ff */
[-C--:B------:R-:W-:Y:S02]  /*bb00*/  @!P3 LEA.HI.X R3, R0, R81.reuse, R90, 0x1, P0 ;  /* 0x000000510003b211 */ /* 0x080fe400000f0c5a */
[-C--:B------:R-:W-:Y:S02]  /*bb10*/  @!P4 LEA.HI.X R5, R84, R81.reuse, R89, 0x1, P1 ;  /* 0x000000515405c211 */ /* 0x080fe400008f0c59 */
[----:B----4-:R-:W-:Y:S01]  /*bb20*/  @!P5 LEA.HI.X R7, R86, R81, R85, 0x1, P2 ;  /* 0x000000515607d211 */ /* 0x010fe200010f0c55 */
[----:B------:R3:W-:Y:S01]  /*bb30*/  @!P3 ST.E.128 desc[UR52][R2.64], R24 ;  /* 0x000000180200b985 */ /* 0x0007e2000c101d34 */
[----:B------:R-:W-:-:S03]  /*bb40*/  ISETP.GE.AND P0, PT, R88, UR4, PT ;  /* 0x0000000458007c0c */ /* 0x000fc6000bf06270 */
[----:B------:R3:W-:Y:S04]  /*bb50*/  @!P4 ST.E.128 desc[UR52][R4.64], R40 ;  /* 0x000000280400c985 */ /* 0x0007e8000c101d34 */
[----:B------:R3:W-:Y:S06]  /*bb60*/  @!P5 ST.E.128 desc[UR52][R6.64], R56 ;  /* 0x000000380600d985 */ /* 0x0007ec000c101d34 */
[----:B------:R-:W-:Y:S05]  /*bb70*/  @P0 BRA `(.L_x_248) ;  /* 0x0000002400b00947 */ /* 0x000fea0003800000 */
[----:B---3--:R-:W-:-:S04]  /*bb80*/  LEA R2, P0, R88, R9, 0x1 ;  /* 0x0000000958027211 */ /* 0x008fc800078008ff */
[----:B------:R-:W-:-:S05]  /*bb90*/  LEA.HI.X R3, R88, R81, R87, 0x1, P0 ;  /* 0x0000005158037211 */ /* 0x000fca00000f0c57 */
[----:B------:R0:W-:Y:S01]  /*bba0*/  ST.E.128 desc[UR52][R2.64], R72 ;  /* 0x0000004802007985 */ /* 0x0001e2000c101d34 */
[----:B------:R-:W-:Y:S05]  /*bbb0*/  BRA `(.L_x_248) ;  /* 0x0000002400a07947 */ /* 0x000fea0003800000 */
.L_x_241:
[----:B------:R-:W-:Y:S01]  /*bbc0*/  ULDC.64 UR14, c[0x0][0xb08] ;  /* 0x0002c200000e7ab9 */ /* 0x000fe20000000a00 */
[----:B0-----:R-:W-:Y:S01]  /*bbd0*/  IMAD.MOV.U32 R59, RZ, RZ, R62 ;  /* 0x000000ffff3b7224 */ /* 0x001fe200078e003e */
[----:B------:R-:W-:Y:S01]  /*bbe0*/  UIMAD UR12, UR17, UR14, URZ ;  /* 0x0000000e110c72a4 */ /* 0x000fe2000f8e023f */
[C---:B------:R-:W-:Y:S01]  /*bbf0*/  VIADD R167, R16.reuse, 0x48 ;  /* 0x0000004810a77836 */ /* 0x040fe20000000000 */
[----:B------:R-:W-:Y:S01]  /*bc00*/  UIMAD.WIDE.U32 UR10, UR4, UR14, URZ ;  /* 0x0000000e040a72a5 */ /* 0x000fe2000f8e003f */
[C---:B------:R-:W-:Y:S01]  /*bc10*/  VIADD R169, R16.reuse, 0x40 ;  /* 0x0000004010a97836 */ /* 0x040fe20000000000 */
[----:B------:R-:W-:Y:S01]  /*bc20*/  UIMAD UR12, UR4, UR15, UR12 ;  /* 0x0000000f040c72a4 */ /* 0x000fe2000f8e020c */
[C---:B------:R-:W-:Y:S01]  /*bc30*/  VIADD R171, R16.reuse, 0x38 ;  /* 0x0000003810ab7836 */ /* 0x040fe20000000000 */
[----:B------:R-:W-:Y:S01]  /*bc40*/  USHF.R.S32.HI UR4, URZ, 0x1f, UR36 ;  /* 0x0000001f3f047899 */ /* 0x000fe20008011424 */
[C---:B------:R-:W-:Y:S01]  /*bc50*/  VIADD R173, R16.reuse, 0x30 ;  /* 0x0000003010ad7836 */ /* 0x040fe20000000000 */
[----:B------:R-:W-:Y:S01]  /*bc60*/  UIADD3 UR11, UR11, UR12, URZ ;  /* 0x0000000c0b0b7290 */ /* 0x000fe2000fffe03f */
[C---:B------:R-:W-:Y:S01]  /*bc70*/  VIADD R175, R16.reuse, 0x28 ;  /* 0x0000002810af7836 */ /* 0x040fe20000000000 */
[----:B------:R-:W-:Y:S01]  /*bc80*/  ULDC.64 UR14, c[0x0][0xb40] ;  /* 0x0002d000000e7ab9 */ /* 0x000fe20000000a00 */
[----:B------:R-:W-:Y:S01]  /*bc90*/  ULDC.64 UR12, c[0x0][0xb38] ;  /* 0x0002ce00000c7ab9 */ /* 0x000fe20000000a00 */
[----:B------:R-:W-:Y:S01]  /*bca0*/  UIMAD UR4, UR4, UR14, URZ ;  /* 0x0000000e040472a4 */ /* 0x000fe2000f8e023f */
[C---:B------:R-:W-:Y:S01]  /*bcb0*/  VIADD R177, R16.reuse, 0x20 ;  /* 0x0000002010b17836 */ /* 0x040fe20000000000 */
[----:B------:R-:W-:Y:S01]  /*bcc0*/  UIMAD.WIDE.U32 UR10, UR40, UR12, UR10 ;  /* 0x0000000c280a72a5 */ /* 0x000fe2000f8e000a */
[C---:B------:R-:W-:Y:S01]  /*bcd0*/  VIADD R179, R16.reuse, 0x18 ;  /* 0x0000001810b37836 */ /* 0x040fe20000000000 */
[----:B------:R-:W-:Y:S01]  /*bce0*/  UIMAD UR4, UR36, UR15, UR4 ;  /* 0x0000000f240472a4 */ /* 0x000fe2000f8e0204 */
[C---:B------:R-:W-:Y:S01]  /*bcf0*/  VIADD R181, R16.reuse, 0x10 ;  /* 0x0000001010b57836 */ /* 0x040fe20000000000 */
[----:B------:R-:W-:Y:S01]  /*bd00*/  UIMAD UR11, UR40, UR13, UR11 ;  /* 0x0000000d280b72a4 */ /* 0x000fe2000f8e020b */
[----:B------:R-:W-:Y:S01]  /*bd10*/  VIADD R183, R16, 0x8 ;  /* 0x0000000810b77836 */ /* 0x000fe20000000000 */
[----:B------:R-:W-:Y:S01]  /*bd20*/  UIADD3 UR8, UR8, 0x38820, URZ ;  /* 0x0003882008087890 */ /* 0x000fe2000fffe03f */
[----:B------:R-:W-:Y:S01]  /*bd30*/  BSSY B1, `(.L_x_249) ;  /* 0x00000cf000017945 */ /* 0x000fe20003800000 */
[----:B------:R-:W-:Y:S01]  /*bd40*/  UIMAD.WIDE.U32 UR36, UR36, UR14, UR10 ;  /* 0x0000000e242472a5 */ /* 0x000fe2000f8e000a */
[----:B------:R-:W-:Y:S01]  /*bd50*/  SHF.R.S32.HI R67, RZ, 0x1f, R19 ;  /* 0x0000001fff437819 */ /* 0x000fe20000011413 */
[----:B------:R-:W-:Y:S01]  /*bd60*/  ULDC.64 UR12, c[0x0][0xb48] ;  /* 0x0002d200000c7ab9 */ /* 0x000fe20000000a00 */
[----:B------:R-:W-:Y:S01]  /*bd70*/  @UP2 ULDC UR10, c[0x0][0xbec] ;  /* 0x0002fb00000a2ab9 */ /* 0x000fe20000000800 */
[----:B------:R-:W-:Y:S01]  /*bd80*/  UIADD3 UR11, UR37, UR4, URZ ;  /* 0x00000004250b7290 */ /* 0x000fe2000fffe03f */
[----:B------:R-:W-:Y:S01]  /*bd90*/  @P1 IMAD.HI.U32 R0, R62, UR10, RZ ;  /* 0x0000000a3e001c27 */ /* 0x000fe2000f8e00ff */
[----:B------:R-:W-:Y:S01]  /*bda0*/  UPRMT UR8, URZ, 0x654, UR8 ;  /* 0x000006543f087896 */ /* 0x000fe20008000008 */
[----:B------:R-:W-:Y:S01]  /*bdb0*/  SHF.R.S32.HI R70, RZ, 0x1f, R22 ;  /* 0x0000001fff467819 */ /* 0x000fe20000011416 */
[----:B------:R-:W-:Y:S01]  /*bdc0*/  @UP2 ULDC UR4, c[0x0][0xbf0] ;  /* 0x0002fc0000042ab9 */ /* 0x000fe20000000800 */
[----:B------:R-:W-:Y:S01]  /*bdd0*/  UMOV UR10, UR36 ;  /* 0x00000024000a7c82 */ /* 0x000fe20008000000 */
[----:B------:R-:W-:Y:S01]  /*bde0*/  @P1 SHF.R.U32.HI R59, RZ, UR4, R0 ;  /* 0x00000004ff3b1c19 */ /* 0x000fe20008011600 */
[----:B------:R-:W-:Y:S01]  /*bdf0*/  UIMAD.WIDE.U32 UR10, UR39, UR12, UR10 ;  /* 0x0000000c270a72a5 */ /* 0x000fe2000f8e000a */
[----:B------:R-:W-:Y:S01]  /*be00*/  SHF.R.S32.HI R71, RZ, 0x1f, R23 ;  /* 0x0000001fff477819 */ /* 0x000fe20000011417 */
[----:B------:R-:W-:Y:S01]  /*be10*/  VIADD R166, R16, 0x48 ;  /* 0x0000004810a67836 */ /* 0x000fe20000000000 */
[--C-:B------:R-:W-:Y:S01]  /*be20*/  SHF.R.S32.HI R0, RZ, 0x1f, R59.reuse ;  /* 0x0000001fff007819 */ /* 0x100fe2000001143b */
[----:B------:R-:W-:Y:S01]  /*be30*/  IMAD.MOV R61, RZ, RZ, -R59 ;  /* 0x000000ffff3d7224 */ /* 0x000fe200078e0a3b */
[----:B------:R-:W-:-:S02]  /*be40*/  UIMAD UR39, UR39, UR13, UR11 ;  /* 0x0000000d272772a4 */ /* 0x000fc4000f8e020b */
[----:B------:R-:W-:Y:S01]  /*be50*/  IMAD.U32 R57, RZ, RZ, UR11 ;  /* 0x0000000bff397e24 */ /* 0x000fe2000f8e00ff */
[----:B------:R-:W-:Y:S01]  /*be60*/  SYNCS.ARRIVE.TRANS64.RED.A1T0 RZ, [UR8], RZ ;  /* 0x000000ffffff79a7 */ /* 0x000fe20008100408 */
[----:B------:R-:W-:Y:S01]  /*be70*/  ULDC.64 UR12, c[0x0][0xb30] ;  /* 0x0002cc00000c7ab9 */ /* 0x000fe20000000a00 */
[----:B------:R-:W-:Y:S01]  /*be80*/  IMAD R61, R61, UR9, R62 ;  /* 0x000000093d3d7c24 */ /* 0x000fe2000f8e023e */
[----:B------:R-:W-:Y:S01]  /*be90*/  SHF.R.S32.HI R152, RZ, 0x1f, R216 ;  /* 0x0000001fff987819 */ /* 0x000fe200000114d8 */
[----:B------:R-:W-:Y:S01]  /*bea0*/  IMAD R0, R0, UR12, RZ ;  /* 0x0000000c00007c24 */ /* 0x000fe2000f8e02ff */
[----:B------:R-:W-:Y:S01]  /*beb0*/  SHF.R.S32.HI R153, RZ, 0x1f, R217 ;  /* 0x0000001fff997819 */ /* 0x000fe200000114d9 */
[----:B------:R-:W-:Y:S01]  /*bec0*/  IMAD.U32 R56, RZ, RZ, UR10 ;  /* 0x0000000aff387e24 */ /* 0x000fe2000f8e00ff */
[----:B------:R-:W-:Y:S01]  /*bed0*/  ULDC.64 UR10, c[0x0][0xb28] ;  /* 0x0002ca00000a7ab9 */ /* 0x000fe20000000a00 */
[----:B------:R-:W-:Y:S01]  /*bee0*/  IMAD.U32 R57, RZ, RZ, UR39 ;  /* 0x00000027ff397e24 */ /* 0x000fe2000f8e00ff */
[----:B------:R-:W-:Y:S01]  /*bef0*/  SHF.R.S32.HI R154, RZ, 0x1f, R218 ;  /* 0x0000001fff9a7819 */ /* 0x000fe200000114da */
[C---:B------:R-:W-:Y:S01]  /*bf00*/  IMAD R63, R59.reuse, UR13, R0 ;  /* 0x0000000d3b3f7c24 */ /* 0x040fe2000f8e0200 */
[----:B------:R-:W-:Y:S01]  /*bf10*/  SHF.R.S32.HI R0, RZ, 0x1f, R61 ;  /* 0x0000001fff007819 */ /* 0x000fe2000001143d */
[----:B------:R-:W-:Y:S01]  /*bf20*/  IMAD.WIDE.U32 R56, R59, UR12, R56 ;  /* 0x0000000c3b387c25 */ /* 0x000fe2000f8e0038 */
[----:B------:R-:W-:-:S02]  /*bf30*/  SHF.R.S32.HI R155, RZ, 0x1f, R219 ;  /* 0x0000001fff9b7819 */ /* 0x000fc400000114db */
[----:B------:R-:W-:Y:S01]  /*bf40*/  SHF.R.S32.HI R156, RZ, 0x1f, R220 ;  /* 0x0000001fff9c7819 */ /* 0x000fe200000114dc */
[----:B------:R-:W-:Y:S01]  /*bf50*/  IMAD R0, R0, UR10, RZ ;  /* 0x0000000a00007c24 */ /* 0x000fe2000f8e02ff */
[----:B------:R-:W-:Y:S01]  /*bf60*/  SHF.R.S32.HI R157, RZ, 0x1f, R221 ;  /* 0x0000001fff9d7819 */ /* 0x000fe200000114dd */
[----:B------:R-:W-:Y:S01]  /*bf70*/  IMAD.IADD R57, R57, 0x1, R63 ;  /* 0x0000000139397824 */ /* 0x000fe200078e023f */
[----:B------:R-:W-:Y:S01]  /*bf80*/  SHF.R.S32.HI R158, RZ, 0x1f, R222 ;  /* 0x0000001fff9e7819 */ /* 0x000fe200000114de */
[C---:B------:R-:W-:Y:S01]  /*bf90*/  IMAD R59, R61.reuse, UR11, R0 ;  /* 0x0000000b3d3b7c24 */ /* 0x040fe2000f8e0200 */
[----:B------:R-:W-:Y:S01]  /*bfa0*/  SHF.R.S32.HI R159, RZ, 0x1f, R223 ;  /* 0x0000001fff9f7819 */ /* 0x000fe200000114df */
[----:B------:R-:W-:Y:S01]  /*bfb0*/  IMAD.WIDE.U32 R56, R61, UR10, R56 ;  /* 0x0000000a3d387c25 */ /* 0x000fe2000f8e0038 */
[----:B------:R-:W-:Y:S01]  /*bfc0*/  ULDC.64 UR10, c[0x0][0xb00] ;  /* 0x0002c000000a7ab9 */ /* 0x000fe20000000a00 */
[----:B------:R-:W-:Y:S02]  /*bfd0*/  SHF.R.S32.HI R160, RZ, 0x1f, R224 ;  /* 0x0000001fffa07819 */ /* 0x000fe400000114e0 */
[----:B------:R-:W-:Y:S01]  /*bfe0*/  IMAD.IADD R57, R57, 0x1, R59 ;  /* 0x0000000139397824 */ /* 0x000fe200078e023b */
[----:B------:R-:W-:Y:S01]  /*bff0*/  LEA R0, P1, R56, UR10, 0x2 ;  /* 0x0000000a38007c11 */ /* 0x000fe2000f8210ff */
[C---:B------:R-:W-:Y:S01]  /*c000*/  VIADD R168, R16.reuse, 0x40 ;  /* 0x0000004010a87836 */ /* 0x040fe20000000000 */
[----:B------:R-:W-:Y:S01]  /*c010*/  SHF.R.S32.HI R161, RZ, 0x1f, R225 ;  /* 0x0000001fffa17819 */ /* 0x000fe200000114e1 */
[----:B------:R-:W-:Y:S01]  /*c020*/  VIADD R170, R16, 0x38 ;  /* 0x0000003810aa7836 */ /* 0x000fe20000000000 */
[----:B------:R-:W-:Y:S01]  /*c030*/  LEA.HI.X R66, R56, UR11, R57, 0x2, P1 ;  /* 0x0000000b38427c11 */ /* 0x000fe200088f1439 */
[C---:B------:R-:W-:Y:S01]  /*c040*/  VIADD R172, R16.reuse, 0x30 ;  /* 0x0000003010ac7836 */ /* 0x040fe20000000000 */
[----:B------:R0:W1:Y:S01]  /*c050*/  SHFL.IDX PT, R56, R0, RZ, 0x1c1f ;  /* 0x001c1fff00387589 */ /* 0x00006200000e0000 */
[----:B------:R-:W-:Y:S01]  /*c060*/  SHF.R.S32.HI R162, RZ, 0x1f, R226 ;  /* 0x0000001fffa27819 */ /* 0x000fe200000114e2 */
[C---:B------:R-:W-:Y:S01]  /*c070*/  VIADD R174, R16.reuse, 0x28 ;  /* 0x0000002810ae7836 */ /* 0x040fe20000000000 */
[----:B------:R-:W-:Y:S01]  /*c080*/  SHF.R.S32.HI R163, RZ, 0x1f, R227 ;  /* 0x0000001fffa37819 */ /* 0x000fe200000114e3 */
[----:B------:R0:W2:Y:S01]  /*c090*/  SHFL.IDX PT, R57, R66, RZ, 0x1c1f ;  /* 0x001c1fff42397589 */ /* 0x0000a200000e0000 */
        /* <DEDUP_REMOVED lines=8> */
[----:B------:R-:W-:-:S02]  /*c120*/  SHF.R.S32.HI R171, RZ, 0x1f, R171 ;  /* 0x0000001fffab7819 */ /* 0x000fc400000114ab */
[----:B------:R-:W-:Y:S02]  /*c130*/  SHF.R.S32.HI R173, RZ, 0x1f, R173 ;  /* 0x0000001fffad7819 */ /* 0x000fe400000114ad */
[----:B------:R-:W-:Y:S02]  /*c140*/  SHF.R.S32.HI R175, RZ, 0x1f, R175 ;  /* 0x0000001fffaf7819 */ /* 0x000fe400000114af */
[----:B------:R-:W-:Y:S02]  /*c150*/  SHF.R.S32.HI R177, RZ, 0x1f, R177 ;  /* 0x0000001fffb17819 */ /* 0x000fe400000114b1 */
[----:B------:R-:W-:Y:S02]  /*c160*/  SHF.R.S32.HI R179, RZ, 0x1f, R179 ;  /* 0x0000001fffb37819 */ /* 0x000fe400000114b3 */
[----:B------:R-:W-:Y:S02]  /*c170*/  SHF.R.S32.HI R181, RZ, 0x1f, R181 ;  /* 0x0000001fffb57819 */ /* 0x000fe400000114b5 */
[----:B------:R-:W-:Y:S01]  /*c180*/  SHF.R.S32.HI R183, RZ, 0x1f, R183 ;  /* 0x0000001fffb77819 */ /* 0x000fe200000114b7 */
[----:B01----:R-:W-:Y:S06]  /*c190*/  @P2 BRA `(.L_x_250) ;  /* 0x0000000800202947 */ /* 0x003fec0003800000 */
[----:B------:R-:W-:Y:S02]  /*c1a0*/  ULDC UR4, c[0x0][0xac8] ;  /* 0x0002b20000047ab9 */ /* 0x000fe40000000800 */
[----:B------:R-:W-:Y:S02]  /*c1b0*/  ISETP.GE.AND P3, PT, R16, UR4, PT ;  /* 0x0000000410007c0c */ /* 0x000fe4000bf66270 */
[----:B------:R-:W-:Y:S02]  /*c1c0*/  ISETP.GE.AND P2, PT, R182, UR4, PT ;  /* 0x00000004b6007c0c */ /* 0x000fe4000bf46270 */
[----:B------:R-:W-:Y:S02]  /*c1d0*/  ISETP.GE.AND P1, PT, R180, UR4, PT ;  /* 0x00000004b4007c0c */ /* 0x000fe4000bf26270 */
[----:B------:R-:W-:-:S07]  /*c1e0*/  ISETP.GE.AND P4, PT, R178, UR4, PT ;  /* 0x00000004b2007c0c */ /* 0x000fce000bf86270 */
[----:B--2---:R-:W-:Y:S02]  /*c1f0*/  @!P3 IMAD.WIDE R58, R16, 0x4, R56 ;  /* 0x00000004103ab825 */ /* 0x004fe400078e0238 */
[----:B------:R-:W-:-:S03]  /*c200*/  @!P2 LEA R60, P5, R182, R56, 0x2 ;  /* 0x00000038b63ca211 */ /* 0x000fc600078a10ff */
[----:B------:R0:W-:Y:S01]  /*c210*/  @!P3 ST.E.64 desc[UR52][R58.64], R126 ;  /* 0x0000007e3a00b985 */ /* 0x0001e2000c101b34 */
[----:B------:R-:W-:Y:S02]  /*c220*/  ISETP.GE.AND P3, PT, R176, UR4, PT ;  /* 0x00000004b0007c0c */ /* 0x000fe4000bf66270 */
[----:B------:R-:W-:-:S05]  /*c230*/  @!P2 LEA.HI.X R61, R182, R57, R183, 0x2, P5 ;  /* 0x00000039b63da211 */ /* 0x000fca00028f14b7 */
[----:B------:R1:W-:Y:S01]  /*c240*/  @!P2 ST.E.64 desc[UR52][R60.64], R124 ;  /* 0x0000007c3c00a985 */ /* 0x0003e2000c101b34 */
[----:B------:R-:W-:Y:S02]  /*c250*/  ISETP.GE.AND P2, PT, R174, UR4, PT ;  /* 0x00000004ae007c0c */ /* 0x000fe4000bf46270 */
[----:B0-----:R-:W-:-:S04]  /*c260*/  @!P1 LEA R58, P6, R180, R56, 0x2 ;  /* 0x00000038b43a9211 */ /* 0x001fc800078c10ff */
[----:B------:R-:W-:Y:S02]  /*c270*/  @!P1 LEA.HI.X R59, R180, R57, R181, 0x2, P6 ;  /* 0x00000039b43b9211 */ /* 0x000fe400030f14b5 */
[----:B-1----:R-:W-:-:S03]  /*c280*/  @!P4 LEA R60, P5, R178, R56, 0x2 ;  /* 0x00000038b23cc211 */ /* 0x002fc600078a10ff */
        /* <DEDUP_REMOVED lines=42> */
[----:B------:R-:W-:Y:S02]  /*c530*/  @!P2 LEA.HI.X R61, R226, R57, R162, 0x2, P5 ;  /* 0x00000039e23da211 */ /* 0x000fe400028f14a2 */
[----:B------:R-:W-:-:S03]  /*c540*/  ISETP.GE.AND P5, PT, R221, UR4, PT ;  /* 0x00000004dd007c0c */ /* 0x000fc6000bfa6270 */
[----:B------:R1:W-:Y:S01]  /*c550*/  @!P2 ST.E.64 desc[UR52][R60.64], R76 ;  /* 0x0000004c3c00a985 */ /* 0x0003e2000c101b34 */
[----:B------:R-:W-:Y:S02]  /*c560*/  ISETP.GE.AND P2, PT, R222, UR4, PT ;  /* 0x00000004de007c0c */ /* 0x000fe4000bf46270 */
[----:B0-----:R-:W-:-:S04]  /*c570*/  @!P1 LEA R58, P6, R225, R56, 0x2 ;  /* 0x00000038e13a9211 */ /* 0x001fc800078c10ff */
[----:B------:R-:W-:Y:S02]  /*c580*/  @!P1 LEA.HI.X R59, R225, R57, R161, 0x2, P6 ;  /* 0x00000039e13b9211 */ /* 0x000fe400030f14a1 */
[----:B------:R-:W-:-:S03]  /*c590*/  @!P4 LEA R62, P6, R224, R56, 0x2 ;  /* 0x00000038e03ec211 */ /* 0x000fc600078c10ff */
[----:B------:R0:W-:Y:S01]  /*c5a0*/  @!P1 ST.E.64 desc[UR52][R58.64], R54 ;  /* 0x000000363a009985 */ /* 0x0001e2000c101b34 */
[-C--:B------:R-:W-:Y:S02]  /*c5b0*/  @!P4 LEA.HI.X R63, R224, R57.reuse, R160, 0x2, P6 ;  /* 0x00000039e03fc211 */ /* 0x080fe400030f14a0 */
[CC--:B------:R-:W-:Y:S02]  /*c5c0*/  @!P3 LEA R64, P1, R223.reuse, R56.reuse, 0x2 ;  /* 0x00000038df40b211 */ /* 0x0c0fe400078210ff */
[-C--:B------:R-:W-:Y:S01]  /*c5d0*/  @!P2 LEA R68, P6, R222, R56.reuse, 0x2 ;  /* 0x00000038de44a211 */ /* 0x080fe200078c10ff */
[----:B------:R2:W-:Y:S01]  /*c5e0*/  @!P4 ST.E.64 desc[UR52][R62.64], R52 ;  /* 0x000000343e00c985 */ /* 0x0005e2000c101b34 */
[----:B------:R-:W-:Y:S02]  /*c5f0*/  @!P3 LEA.HI.X R65, R223, R57, R159, 0x2, P1 ;  /* 0x00000039df41b211 */ /* 0x000fe400008f149f */
[----:B------:R-:W-:Y:S02]  /*c600*/  ISETP.GE.AND P4, PT, R220, UR4, PT ;  /* 0x00000004dc007c0c */ /* 0x000fe4000bf86270 */
[----:B------:R-:W-:Y:S01]  /*c610*/  ISETP.GE.AND P1, PT, R219, UR4, PT ;  /* 0x00000004db007c0c */ /* 0x000fe2000bf26270 */
[----:B------:R3:W-:Y:S01]  /*c620*/  @!P3 ST.E.64 desc[UR52][R64.64], R46 ;  /* 0x0000002e4000b985 */ /* 0x0007e2000c101b34 */
[----:B-1----:R-:W-:-:S02]  /*c630*/  @!P5 LEA R60, P3, R221, R56, 0x2 ;  /* 0x00000038dd3cd211 */ /* 0x002fc400078610ff */
[-C--:B------:R-:W-:Y:S02]  /*c640*/  @!P2 LEA.HI.X R69, R222, R57.reuse, R158, 0x2, P6 ;  /* 0x00000039de45a211 */ /* 0x080fe400030f149e */
[----:B------:R-:W-:Y:S02]  /*c650*/  @!P5 LEA.HI.X R61, R221, R57, R157, 0x2, P3 ;  /* 0x00000039dd3dd211 */ /* 0x000fe400018f149d */
[----:B------:R-:W-:Y:S01]  /*c660*/  ISETP.GE.AND P6, PT, R218, UR4, PT ;  /* 0x00000004da007c0c */ /* 0x000fe2000bfc6270 */
[----:B------:R1:W-:Y:S01]  /*c670*/  @!P2 ST.E.64 desc[UR52][R68.64], R44 ;  /* 0x0000002c4400a985 */ /* 0x0003e2000c101b34 */
[----:B------:R-:W-:Y:S02]  /*c680*/  ISETP.GE.AND P3, PT, R217, UR4, PT ;  /* 0x00000004d9007c0c */ /* 0x000fe4000bf66270 */
[-C--:B0-----:R-:W-:Y:S01]  /*c690*/  @!P4 LEA R54, P2, R220, R56.reuse, 0x2 ;  /* 0x00000038dc36c211 */ /* 0x081fe200078410ff */
[----:B------:R0:W-:Y:S01]  /*c6a0*/  @!P5 ST.E.64 desc[UR52][R60.64], R38 ;  /* 0x000000263c00d985 */ /* 0x0001e2000c101b34 */
[----:B--2---:R-:W-:-:S02]  /*c6b0*/  @!P1 LEA R52, P5, R219, R56, 0x2 ;  /* 0x00000038db349211 */ /* 0x004fc400078a10ff */
[-C--:B------:R-:W-:Y:S02]  /*c6c0*/  @!P4 LEA.HI.X R55, R220, R57.reuse, R156, 0x2, P2 ;  /* 0x00000039dc37c211 */ /* 0x080fe400010f149c */
[----:B------:R-:W-:Y:S02]  /*c6d0*/  @!P1 LEA.HI.X R53, R219, R57, R155, 0x2, P5 ;  /* 0x00000039db359211 */ /* 0x000fe400028f149b */
[----:B------:R-:W-:Y:S01]  /*c6e0*/  ISETP.GE.AND P2, PT, R216, UR4, PT ;  /* 0x00000004d8007c0c */ /* 0x000fe2000bf46270 */
[----:B------:R2:W-:Y:S01]  /*c6f0*/  @!P4 ST.E.64 desc[UR52][R54.64], R36 ;  /* 0x000000243600c985 */ /* 0x0005e2000c101b34 */
[----:B------:R-:W-:Y:S02]  /*c700*/  ISETP.GE.AND P4, PT, R23, UR4, PT ;  /* 0x0000000417007c0c */ /* 0x000fe4000bf86270 */
[-C--:B---3--:R-:W-:Y:S01]  /*c710*/  @!P6 LEA R46, P5, R218, R56.reuse, 0x2 ;  /* 0x00000038da2ee211 */ /* 0x088fe200078a10ff */
[----:B------:R3:W-:Y:S01]  /*c720*/  @!P1 ST.E.64 desc[UR52][R52.64], R30 ;  /* 0x0000001e34009985 */ /* 0x0007e2000c101b34 */
[----:B-1----:R-:W-:-:S02]  /*c730*/  @!P3 LEA R44, P1, R217, R56, 0x2 ;  /* 0x00000038d92cb211 */ /* 0x002fc400078210ff */
[-C--:B------:R-:W-:Y:S02]  /*c740*/  @!P6 LEA.HI.X R47, R218, R57.reuse, R154, 0x2, P5 ;  /* 0x00000039da2fe211 */ /* 0x080fe400028f149a */
[----:B------:R-:W-:Y:S02]  /*c750*/  @!P3 LEA.HI.X R45, R217, R57, R153, 0x2, P1 ;  /* 0x00000039d92db211 */ /* 0x000fe400008f1499 */
[----:B------:R-:W-:Y:S01]  /*c760*/  ISETP.GE.AND P1, PT, R22, UR4, PT ;  /* 0x0000000416007c0c */ /* 0x000fe2000bf26270 */
[----:B------:R1:W-:Y:S01]  /*c770*/  @!P6 ST.E.64 desc[UR52][R46.64], R28 ;  /* 0x0000001c2e00e985 */ /* 0x0003e2000c101b34 */
[-C--:B0-----:R-:W-:Y:S02]  /*c780*/  @!P2 LEA R38, P5, R216, R56.reuse, 0x2 ;  /* 0x00000038d826a211 */ /* 0x081fe400078a10ff */
[----:B--2---:R-:W-:Y:S01]  /*c790*/  @!P4 LEA R36, P6, R23, R56, 0x2 ;  /* 0x000000381724c211 */ /* 0x004fe200078c10ff */
[----:B------:R0:W-:Y:S01]  /*c7a0*/  @!P3 ST.E.64 desc[UR52][R44.64], R20 ;  /* 0x000000142c00b985 */ /* 0x0001e2000c101b34 */
[----:B------:R-:W-:-:S02]  /*c7b0*/  ISETP.GE.AND P3, PT, R19, UR4, PT ;  /* 0x0000000413007c0c */ /* 0x000fc4000bf66270 */
[-C--:B------:R-:W-:Y:S02]  /*c7c0*/  @!P2 LEA.HI.X R39, R216, R57.reuse, R152, 0x2, P5 ;  /* 0x00000039d827a211 */ /* 0x080fe400028f1498 */
[----:B------:R-:W-:-:S03]  /*c7d0*/  @!P4 LEA.HI.X R37, R23, R57, R71, 0x2, P6 ;  /* 0x000000391725c211 */ /* 0x000fc600030f1447 */
[----:B------:R2:W-:Y:S01]  /*c7e0*/  @!P2 ST.E.64 desc[UR52][R38.64], R14 ;  /* 0x0000000e2600a985 */ /* 0x0005e2000c101b34 */
[-C--:B---3--:R-:W-:Y:S01]  /*c7f0*/  @!P1 LEA R30, P2, R22, R56.reuse, 0x2 ;  /* 0x00000038161e9211 */ /* 0x088fe200078410ff */
[----:B-1----:R-:W-:Y:S02]  /*c800*/  VIADD R47, R16, 0xe8 ;  /* 0x000000e8102f7836 */ /* 0x002fe40000000000 */
[----:B------:R1:W-:Y:S01]  /*c810*/  @!P4 ST.E.64 desc[UR52][R36.64], R8 ;  /* 0x000000082400c985 */ /* 0x0003e2000c101b34 */
[----:B------:R-:W-:Y:S01]  /*c820*/  ISETP.GE.AND P4, PT, R18, UR4, PT ;  /* 0x0000000412007c0c */ /* 0x000fe2000bf86270 */
[----:B0-----:R-:W-:Y:S01]  /*c830*/  VIADD R21, R16, 0xf0 ;  /* 0x000000f010157836 */ /* 0x001fe20000000000 */
[-C--:B------:R-:W-:Y:S02]  /*c840*/  @!P1 LEA.HI.X R31, R22, R57.reuse, R70, 0x2, P2 ;  /* 0x00000039161f9211 */ /* 0x080fe400010f1446 */
[----:B------:R-:W-:Y:S02]  /*c850*/  @!P3 LEA R28, P5, R19, R56, 0x2 ;  /* 0x00000038131cb211 */ /* 0x000fe400078a10ff */
[----:B------:R-:W-:Y:S01]  /*c860*/  ISETP.GE.AND P2, PT, R17, UR4, PT ;  /* 0x0000000411007c0c */ /* 0x000fe2000bf46270 */
[----:B------:R0:W-:Y:S01]  /*c870*/  @!P1 ST.E.64 desc[UR52][R30.64], R6 ;  /* 0x000000061e009985 */ /* 0x0001e2000c101b34 */
[----:B------:R-:W-:-:S02]  /*c880*/  @!P3 LEA.HI.X R29, R19, R57, R67, 0x2, P5 ;  /* 0x00000039131db211 */ /* 0x000fc400028f1443 */
[----:B------:R-:W-:Y:S02]  /*c890*/  ISETP.GE.AND P1, PT, R47, UR4, PT ;  /* 0x000000042f007c0c */ /* 0x000fe4000bf26270 */
[----:B--2---:R-:W-:Y:S01]  /*c8a0*/  SHF.R.S32.HI R15, RZ, 0x1f, R17 ;  /* 0x0000001fff0f7819 */ /* 0x004fe20000011411 */
[----:B------:R2:W-:Y:S01]  /*c8b0*/  @!P3 ST.E.64 desc[UR52][R28.64], R134 ;  /* 0x000000861c00b985 */ /* 0x0005e2000c101b34 */
[----:B-1----:R-:W-:Y:S01]  /*c8c0*/  SHF.R.S32.HI R9, RZ, 0x1f, R18 ;  /* 0x0000001fff097819 */ /* 0x002fe20000011412 */
[----:B------:R-:W-:Y:S01]  /*c8d0*/  VIADD R37, R16, 0xf8 ;  /* 0x000000f810257836 */ /* 0x000fe20000000000 */
[-C--:B------:R-:W-:Y:S02]  /*c8e0*/  @!P4 LEA R8, P6, R18, R56.reuse, 0x2 ;  /* 0x000000381208c211 */ /* 0x080fe400078c10ff */
[----:B------:R-:W-:Y:S02]  /*c8f0*/  ISETP.GE.AND P3, PT, R21, UR4, PT ;  /* 0x0000000415007c0c */ /* 0x000fe4000bf66270 */
[----:B------:R-:W-:-:S02]  /*c900*/  @!P2 LEA R14, P5, R17, R56, 0x2 ;  /* 0x00000038110ea211 */ /* 0x000fc400078a10ff */
[-C--:B------:R-:W-:Y:S02]  /*c910*/  @!P4 LEA.HI.X R9, R18, R57.reuse, R9, 0x2, P6 ;  /* 0x000000391209c211 */ /* 0x080fe400030f1409 */
[----:B------:R-:W-:Y:S02]  /*c920*/  ISETP.GE.AND P6, PT, R37, UR4, PT ;  /* 0x0000000425007c0c */ /* 0x000fe4000bfc6270 */
[----:B------:R-:W-:Y:S01]  /*c930*/  @!P2 LEA.HI.X R15, R17, R57, R15, 0x2, P5 ;  /* 0x00000039110fa211 */ /* 0x000fe200028f140f */
[----:B------:R1:W-:Y:S01]  /*c940*/  @!P4 ST.E.64 desc[UR52][R8.64], R132 ;  /* 0x000000840800c985 */ /* 0x0003e2000c101b34 */
[----:B0-----:R-:W-:Y:S02]  /*c950*/  SHF.R.S32.HI R7, RZ, 0x1f, R47 ;  /* 0x0000001fff077819 */ /* 0x001fe4000001142f */
[----:B------:R-:W-:Y:S01]  /*c960*/  @!P1 LEA R6, P5, R47, R56, 0x2 ;  /* 0x000000382f069211 */ /* 0x000fe200078a10ff */
[----:B------:R1:W-:Y:S01]  /*c970*/  @!P2 ST.E.64 desc[UR52][R14.64], R142 ;  /* 0x0000008e0e00a985 */ /* 0x0003e2000c101b34 */
[----:B--2---:R-:W-:-:S02]  /*c980*/  SHF.R.S32.HI R28, RZ, 0x1f, R21 ;  /* 0x0000001fff1c7819 */ /* 0x004fc40000011415 */
[-C--:B------:R-:W-:Y:S02]  /*c990*/  @!P1 LEA.HI.X R7, R47, R57.reuse, R7, 0x2, P5 ;  /* 0x000000392f079211 */ /* 0x080fe400028f1407 */
[CC--:B------:R-:W-:Y:S02]  /*c9a0*/  @!P3 LEA R20, P5, R21.reuse, R56.reuse, 0x2 ;  /* 0x000000381514b211 */ /* 0x0c0fe400078a10ff */
[----:B------:R-:W-:Y:S01]  /*c9b0*/  SHF.R.S32.HI R29, RZ, 0x1f, R37 ;  /* 0x0000001fff1d7819 */ /* 0x000fe20000011425 */
[----:B------:R1:W-:Y:S01]  /*c9c0*/  @!P1 ST.E.64 desc[UR52][R6.64], R140 ;  /* 0x0000008c06009985 */ /* 0x0003e2000c101b34 */
[----:B------:R-:W-:Y:S02]  /*c9d0*/  @!P3 LEA.HI.X R21, R21, R57, R28, 0x2, P5 ;  /* 0x000000391515b211 */ /* 0x000fe400028f141c */
[----:B------:R-:W-:-:S03]  /*c9e0*/  @!P6 LEA R28, P5, R37, R56, 0x2 ;  /* 0x00000038251ce211 */ /* 0x000fc600078a10ff */
[----:B------:R1:W-:Y:S01]  /*c9f0*/  @!P3 ST.E.64 desc[UR52][R20.64], R150 ;  /* 0x000000961400b985 */ /* 0x0003e2000c101b34 */
[----:B------:R-:W-:-:S05]  /*ca00*/  @!P6 LEA.HI.X R29, R37, R57, R29, 0x2, P5 ;  /* 0x00000039251de211 */ /* 0x000fca00028f141d */
[----:B------:R1:W-:Y:S04]  /*ca10*/  @!P6 ST.E.64 desc[UR52][R28.64], R148 ;  /* 0x000000941c00e985 */ /* 0x0003e8000c101b34 */
.L_x_250:
[----:B------:R-:W-:Y:S05]  /*ca20*/  BSYNC B1 ;  /* 0x0000000000017941 */ /* 0x000fea0003800000 */
.L_x_249:
[----:B-1----:R0:W1:Y:S04]  /*ca30*/  SHFL.IDX PT, R7, R66, 0x1, 0x1c1f ;  /* 0x003c1f0042077f89 */ /* 0x00206800000e0000 */
[----:B------:R0:W3:Y:S01]  /*ca40*/  SHFL.IDX PT, R6, R0, 0x1, 0x1c1f ;  /* 0x003c1f0000067f89 */ /* 0x0000e200000e0000 */
[----:B------:R-:W-:Y:S05]  /*ca50*/  @P0 BRA `(.L_x_248) ;  /* 0x0000001400f80947 */ /* 0x000fea0003800000 */
[----:B------:R-:W-:Y:S02]  /*ca60*/  ULDC UR4, c[0x0][0xac8] ;  /* 0x0002b20000047ab9 */ /* 0x000fe40000000800 */
[----:B------:R-:W-:Y:S02]  /*ca70*/  ISETP.GE.AND P4, PT, R182, UR4, PT ;  /* 0x00000004b6007c0c */ /* 0x000fe4000bf86270 */
[----:B------:R-:W-:Y:S02]  /*ca80*/  ISETP.GE.AND P6, PT, R16, UR4, PT ;  /* 0x0000000410007c0c */ /* 0x000fe4000bfc6270 */
[----:B------:R-:W-:Y:S02]  /*ca90*/  ISETP.GE.AND P0, PT, R180, UR4, PT ;  /* 0x00000004b4007c0c */ /* 0x000fe4000bf06270 */
[----:B------:R-:W-:Y:S02]  /*caa0*/  ISETP.GE.AND P2, PT, R178, UR4, PT ;  /* 0x00000004b2007c0c */ /* 0x000fe4000bf46270 */
[----:B------:R-:W-:-:S05]  /*cab0*/  ISETP.GE.AND P1, PT, R176, UR4, PT ;  /* 0x00000004b0007c0c */ /* 0x000fca000bf26270 */
[-C--:B---3--:R-:W-:Y:S02]  /*cac0*/  @!P4 LEA R14, P3, R182, R6.reuse, 0x2 ;  /* 0x00000006b60ec211 */ /* 0x088fe400078610ff */
[----:B-1----:R-:W-:Y:S02]  /*cad0*/  @!P6 IMAD.WIDE R8, R16, 0x4, R6 ;  /* 0x000000041008e825 */ /* 0x002fe400078e0206 */
[----:B------:R-:W-:Y:S02]  /*cae0*/  @!P4 LEA.HI.X R15, R182, R7, R183, 0x2, P3 ;  /* 0x00000007b60fc211 */ /* 0x000fe400018f14b7 */
[----:B------:R-:W-:Y:S01]  /*caf0*/  ISETP.GE.AND P3, PT, R174, UR4, PT ;  /* 0x00000004ae007c0c */ /* 0x000fe2000bf66270 */
[----:B------:R1:W-:Y:S01]  /*cb00*/  @!P6 ST.E.64 desc[UR52][R8.64], R122 ;  /* 0x0000007a0800e985 */ /* 0x0003e2000c101b34 */
[-C--:B------:R-:W-:Y:S02]  /*cb10*/  @!P0 LEA R20, P5, R180, R6.reuse, 0x2 ;  /* 0x00000006b4148211 */ /* 0x080fe400078a10ff */
[----:B------:R-:W-:Y:S01]  /*cb20*/  @!P1 LEA R30, P6, R176, R6, 0x2 ;  /* 0x00000006b01e9211 */ /* 0x000fe200078c10ff */
[----:B------:R3:W-:Y:S01]  /*cb30*/  @!P4 ST.E.64 desc[UR52][R14.64], R120 ;  /* 0x000000780e00c985 */ /* 0x0007e2000c101b34 */
[----:B------:R-:W-:-:S02]  /*cb40*/  ISETP.GE.AND P4, PT, R172, UR4, PT ;  /* 0x00000004ac007c0c */ /* 0x000fc4000bf86270 */
[-C--:B------:R-:W-:Y:S02]  /*cb50*/  @!P0 LEA.HI.X R21, R180, R7.reuse, R181, 0x2, P5 ;  /* 0x00000007b4158211 */ /* 0x080fe400028f14b5 */
[-C--:B------:R-:W-:Y:S02]  /*cb60*/  @!P2 LEA R28, P5, R178, R6.reuse, 0x2 ;  /* 0x00000006b21ca211 */ /* 0x080fe400078a10ff */
[-C--:B------:R-:W-:Y:S01]  /*cb70*/  @!P1 LEA.HI.X R31, R176, R7.reuse, R177, 0x2, P6 ;  /* 0x00000007b01f9211 */ /* 0x080fe200030f14b1 */
[----:B------:R4:W-:Y:S01]  /*cb80*/  @!P0 ST.E.64 desc[UR52][R20.64], R114 ;  /* 0x0000007214008985 */ /* 0x0009e2000c101b34 */
[----:B------:R-:W-:Y:S02]  /*cb90*/  @!P2 LEA.HI.X R29, R178, R7, R179, 0x2, P5 ;  /* 0x00000007b21da211 */ /* 0x000fe400028f14b3 */
[----:B------:R-:W-:Y:S02]  /*cba0*/  ISETP.GE.AND P0, PT, R170, UR4, PT ;  /* 0x00000004aa007c0c */ /* 0x000fe4000bf06270 */
[----:B------:R-:W-:Y:S01]  /*cbb0*/  @!P3 LEA R36, P5, R174, R6, 0x2 ;  /* 0x00000006ae24b211 */ /* 0x000fe200078a10ff */
[----:B------:R5:W-:Y:S01]  /*cbc0*/  @!P2 ST.E.64 desc[UR52][R28.64], R112 ;  /* 0x000000701c00a985 */ /* 0x000be2000c101b34 */
[----:B------:R-:W-:-:S02]  /*cbd0*/  ISETP.GE.AND P2, PT, R168, UR4, PT ;  /* 0x00000004a8007c0c */ /* 0x000fc4000bf46270 */
[-C--:B------:R-:W-:Y:S01]  /*cbe0*/  @!P3 LEA.HI.X R37, R174, R7.reuse, R175, 0x2, P5 ;  /* 0x00000007ae25b211 */ /* 0x080fe200028f14af */
[----:B------:R2:W-:Y:S01]  /*cbf0*/  @!P1 ST.E.64 desc[UR52][R30.64], R106 ;  /* 0x0000006a1e009985 */ /* 0x0005e2000c101b34 */
[-C--:B-1----:R-:W-:Y:S02]  /*cc00*/  @!P4 LEA R8, P5, R172, R6.reuse, 0x2 ;  /* 0x00000006ac08c211 */ /* 0x082fe400078a10ff */
[----:B------:R-:W-:Y:S01]  /*cc10*/  ISETP.GE.AND P1, PT, R166, UR4, PT ;  /* 0x00000004a6007c0c */ /* 0x000fe2000bf26270 */
[----:B------:R1:W-:Y:S01]  /*cc20*/  @!P3 ST.E.64 desc[UR52][R36.64], R104 ;  /* 0x000000682400b985 */ /* 0x0003e2000c101b34 */
[----:B------:R-:W-:Y:S02]  /*cc30*/  @!P4 LEA.HI.X R9, R172, R7, R173, 0x2, P5 ;  /* 0x00000007ac09c211 */ /* 0x000fe400028f14ad */
[----:B---3--:R-:W-:Y:S02]  /*cc40*/  @!P0 LEA R14, P6, R170, R6, 0x2 ;  /* 0x00000006aa0e8211 */ /* 0x008fe400078c10ff */
[----:B------:R-:W-:Y:S01]  /*cc50*/  ISETP.GE.AND P3, PT, R229, UR4, PT ;  /* 0x00000004e5007c0c */ /* 0x000fe2000bf66270 */
[----:B------:R3:W-:Y:S01]  /*cc60*/  @!P4 ST.E.64 desc[UR52][R8.64], R98 ;  /* 0x000000620800c985 */ /* 0x0007e2000c101b34 */
[----:B------:R-:W-:-:S02]  /*cc70*/  ISETP.GE.AND P4, PT, R228, UR4, PT ;  /* 0x00000004e4007c0c */ /* 0x000fc4000bf86270 */
[----:B------:R-:W-:Y:S02]  /*cc80*/  @!P0 LEA.HI.X R15, R170, R7, R171, 0x2, P6 ;  /* 0x00000007aa0f8211 */ /* 0x000fe400030f14ab */
[----:B----4-:R-:W-:-:S03]  /*cc90*/  @!P2 LEA R20, P5, R168, R6, 0x2 ;  /* 0x00000006a814a211 */ /* 0x010fc600078a10ff */
[----:B------:R4:W-:Y:S01]  /*cca0*/  @!P0 ST.E.64 desc[UR52][R14.64], R96 ;  /* 0x000000600e008985 */ /* 0x0009e2000c101b34 */
[-C--:B------:R-:W-:Y:S02]  /*ccb0*/  @!P2 LEA.HI.X R21, R168, R7.reuse, R169, 0x2, P5 ;  /* 0x00000007a815a211 */ /* 0x080fe400028f14a9 */
[CC--:B-----5:R-:W-:Y:S02]  /*ccc0*/  @!P1 LEA R28, P0, R166.reuse, R6.reuse, 0x2 ;  /* 0x00000006a61c9211 */ /* 0x0e0fe400078010ff */
[-C--:B--2---:R-:W-:Y:S01]  /*ccd0*/  @!P3 LEA R30, P6, R229, R6.reuse, 0x2 ;  /* 0x00000006e51eb211 */ /* 0x084fe200078c10ff */
[----:B------:R2:W-:Y:S01]  /*cce0*/  @!P2 ST.E.64 desc[UR52][R20.64], R90 ;  /* 0x0000005a1400a985 */ /* 0x0005e2000c101b34 */
[-C--:B------:R-:W-:Y:S02]  /*ccf0*/  @!P1 LEA.HI.X R29, R166, R7.reuse, R167, 0x2, P0 ;  /* 0x00000007a61d9211 */ /* 0x080fe400000f14a7 */
[----:B------:R-:W-:Y:S02]  /*cd00*/  ISETP.GE.AND P2, PT, R227, UR4, PT ;  /* 0x00000004e3007c0c */ /* 0x000fe4000bf46270 */
[----:B-1----:R-:W-:Y:S01]  /*cd10*/  @!P4 LEA R36, P5, R228, R6, 0x2 ;  /* 0x00000006e424c211 */ /* 0x002fe200078a10ff */
[----:B------:R1:W-:Y:S01]  /*cd20*/  @!P1 ST.E.64 desc[UR52][R28.64], R88 ;  /* 0x000000581c009985 */ /* 0x0003e2000c101b34 */
[----:B------:R-:W-:-:S02]  /*cd30*/  @!P3 LEA.HI.X R31, R229, R7, R165, 0x2, P6 ;  /* 0x00000007e51fb211 */ /* 0x000fc400030f14a5 */
[----:B------:R-:W-:Y:S02]  /*cd40*/  @!P4 LEA.HI.X R37, R228, R7, R164, 0x2, P5 ;  /* 0x00000007e425c211 */ /* 0x000fe400028f14a4 */
[----:B------:R-:W-:Y:S01]  /*cd50*/  ISETP.GE.AND P0, PT, R226, UR4, PT ;  /* 0x00000004e2007c0c */ /* 0x000fe2000bf06270 */
[----:B------:R5:W-:Y:S01]  /*cd60*/  @!P3 ST.E.64 desc[UR52][R30.64], R82 ;  /* 0x000000521e00b985 */ /* 0x000be2000c101b34 */
[----:B------:R-:W-:-:S03]  /*cd70*/  ISETP.GE.AND P1, PT, R225, UR4, PT ;  /* 0x00000004e1007c0c */ /* 0x000fc6000bf26270 */
[----:B------:R0:W-:Y:S01]  /*cd80*/  @!P4 ST.E.64 desc[UR52][R36.64], R80 ;  /* 0x000000502400c985 */ /* 0x0001e2000c101b34 */
[----:B------:R-:W-:Y:S02]  /*cd90*/  ISETP.GE.AND P4, PT, R224, UR4, PT ;  /* 0x00000004e0007c0c */ /* 0x000fe4000bf86270 */
[----:B---3--:R-:W-:-:S04]  /*cda0*/  @!P2 LEA R8, P3, R227, R6, 0x2 ;  /* 0x00000006e308a211 */ /* 0x008fc800078610ff */
[-C--:B------:R-:W-:Y:S02]  /*cdb0*/  @!P2 LEA.HI.X R9, R227, R7.reuse, R163, 0x2, P3 ;  /* 0x00000007e309a211 */ /* 0x080fe400018f14a3 */
[CC--:B----4-:R-:W-:Y:S02]  /*cdc0*/  @!P0 LEA R14, P6, R226.reuse, R6.reuse, 0x2 ;  /* 0x00000006e20e8211 */ /* 0x0d0fe400078c10ff */
[----:B--2---:R-:W-:Y:S01]  /*cdd0*/  @!P1 LEA R20, P5, R225, R6, 0x2 ;  /* 0x00000006e1149211 */ /* 0x004fe200078a10ff */
[----:B------:R2:W-:Y:S01]  /*cde0*/  @!P2 ST.E.64 desc[UR52][R8.64], R74 ;  /* 0x0000004a0800a985 */ /* 0x0005e2000c101b34 */
[----:B------:R-:W-:Y:S02]  /*cdf0*/  ISETP.GE.AND P3, PT, R223, UR4, PT ;  /* 0x00000004df007c0c */ /* 0x000fe4000bf66270 */
[-C--:B------:R-:W-:Y:S02]  /*ce00*/  @!P0 LEA.HI.X R15, R226, R7.reuse, R162, 0x2, P6 ;  /* 0x00000007e20f8211 */ /* 0x080fe400030f14a2 */
[----:B------:R-:W-:-:S02]  /*ce10*/  @!P1 LEA.HI.X R21, R225, R7, R161, 0x2, P5 ;  /* 0x00000007e1159211 */ /* 0x000fc400028f14a1 */
[----:B------:R-:W-:Y:S01]  /*ce20*/  ISETP.GE.AND P2, PT, R222, UR4, PT ;  /* 0x00000004de007c0c */ /* 0x000fe2000bf46270 */
[----:B------:R3:W-:Y:S01]  /*ce30*/  @!P0 ST.E.64 desc[UR52][R14.64], R72 ;  /* 0x000000480e008985 */ /* 0x0007e2000c101b34 */
[CC--:B-1----:R-:W-:Y:S02]  /*ce40*/  @!P4 LEA R28, P5, R224.reuse, R6.reuse, 0x2 ;  /* 0x00000006e01cc211 */ /* 0x0c2fe400078a10ff */
[----:B------:R-:W-:Y:S01]  /*ce50*/  ISETP.GE.AND P0, PT, R221, UR4, PT ;  /* 0x00000004dd007c0c */ /* 0x000fe2000bf06270 */
[----:B------:R1:W-:Y:S01]  /*ce60*/  @!P1 ST.E.64 desc[UR52][R20.64], R50 ;  /* 0x0000003214009985 */ /* 0x0003e2000c101b34 */
[----:B------:R-:W-:Y:S02]  /*ce70*/  @!P4 LEA.HI.X R29, R224, R7, R160, 0x2, P5 ;  /* 0x00000007e01dc211 */ /* 0x000fe400028f14a0 */
[----:B------:R-:W-:Y:S02]  /*ce80*/  ISETP.GE.AND P1, PT, R220, UR4, PT ;  /* 0x00000004dc007c0c */ /* 0x000fe4000bf26270 */
[----:B-----5:R-:W-:Y:S01]  /*ce90*/  @!P3 LEA R30, P6, R223, R6, 0x2 ;  /* 0x00000006df1eb211 */ /* 0x020fe200078c10ff */
[----:B------:R4:W-:Y:S01]  /*cea0*/  @!P4 ST.E.64 desc[UR52][R28.64], R48 ;  /* 0x000000301c00c985 */ /* 0x0009e2000c101b34 */
[----:B------:R-:W-:-:S02]  /*ceb0*/  ISETP.GE.AND P4, PT, R219, UR4, PT ;  /* 0x00000004db007c0c */ /* 0x000fc4000bf86270 */
[CC--:B0-----:R-:W-:Y:S02]  /*cec0*/  @!P2 LEA R36, P5, R222.reuse, R6.reuse, 0x2 ;  /* 0x00000006de24a211 */ /* 0x0c1fe400078a10ff */
[-C--:B------:R-:W-:Y:S02]  /*ced0*/  @!P3 LEA.HI.X R31, R223, R7.reuse, R159, 0x2, P6 ;  /* 0x00000007df1fb211 */ /* 0x080fe400030f149f */
[-C--:B------:R-:W-:Y:S02]  /*cee0*/  @!P2 LEA.HI.X R37, R222, R7.reuse, R158, 0x2, P5 ;  /* 0x00000007de25a211 */ /* 0x080fe400028f149e */
[CC--:B--2---:R-:W-:Y:S01]  /*cef0*/  @!P0 LEA R8, P5, R221.reuse, R6.reuse, 0x2 ;  /* 0x00000006dd088211 */ /* 0x0c4fe200078a10ff */
[----:B------:R0:W-:Y:S01]  /*cf00*/  @!P3 ST.E.64 desc[UR52][R30.64], R42 ;  /* 0x0000002a1e00b985 */ /* 0x0001e2000c101b34 */
[----:B------:R-:W-:Y:S02]  /*cf10*/  ISETP.GE.AND P3, PT, R218, UR4, PT ;  /* 0x00000004da007c0c */ /* 0x000fe4000bf66270 */
[----:B---3--:R-:W-:Y:S01]  /*cf20*/  @!P1 LEA R14, P6, R220, R6, 0x2 ;  /* 0x00000006dc0e9211 */ /* 0x008fe200078c10ff */
[----:B------:R2:W-:Y:S01]  /*cf30*/  @!P2 ST.E.64 desc[UR52][R36.64], R40 ;  /* 0x000000282400a985 */ /* 0x0005e2000c101b34 */
[----:B------:R-:W-:-:S02]  /*cf40*/  @!P0 LEA.HI.X R9, R221, R7, R157, 0x2, P5 ;  /* 0x00000007dd098211 */ /* 0x000fc400028f149d */
[----:B------:R-:W-:Y:S02]  /*cf50*/  ISETP.GE.AND P2, PT, R217, UR4, PT ;  /* 0x00000004d9007c0c */ /* 0x000fe4000bf46270 */
[CC--:B-1----:R-:W-:Y:S01]  /*cf60*/  @!P4 LEA R20, P5, R219.reuse, R6.reuse, 0x2 ;  /* 0x00000006db14c211 */ /* 0x0c2fe200078a10ff */
[----:B------:R-:W-:Y:S01]  /*cf70*/  @!P0 ST.E.64 desc[UR52][R8.64], R34 ;  /* 0x0000002208008985 */ /* 0x000fe2000c101b34 */
[-C--:B------:R-:W-:Y:S02]  /*cf80*/  @!P1 LEA.HI.X R15, R220, R7.reuse, R156, 0x2, P6 ;  /* 0x00000007dc0f9211 */ /* 0x080fe400030f149c */
[----:B------:R-:W-:Y:S02]  /*cf90*/  @!P4 LEA.HI.X R21, R219, R7, R155, 0x2, P5 ;  /* 0x00000007db15c211 */ /* 0x000fe400028f149b */
[----:B------:R-:W-:Y:S01]  /*cfa0*/  ISETP.GE.AND P0, PT, R216, UR4, PT ;  /* 0x00000004d8007c0c */ /* 0x000fe2000bf06270 */
[----:B------:R1:W-:Y:S01]  /*cfb0*/  @!P1 ST.E.64 desc[UR52][R14.64], R32 ;  /* 0x000000200e009985 */ /* 0x0003e2000c101b34 */
[----:B----4-:R-:W-:-:S03]  /*cfc0*/  @!P3 LEA R28, P1, R218, R6, 0x2 ;  /* 0x00000006da1cb211 */ /* 0x010fc600078210ff */
[----:B------:R3:W-:Y:S01]  /*cfd0*/  @!P4 ST.E.64 desc[UR52][R20.64], R26 ;  /* 0x0000001a1400c985 */ /* 0x0007e2000c101b34 */
[----:B------:R-:W-:Y:S02]  /*cfe0*/  ISETP.GE.AND P4, PT, R23, UR4, PT ;  /* 0x0000000417007c0c */ /* 0x000fe4000bf86270 */
[CC--:B0-----:R-:W-:Y:S02]  /*cff0*/  @!P2 LEA R30, P5, R217.reuse, R6.reuse, 0x2 ;  /* 0x00000006d91ea211 */ /* 0x0c1fe400078a10ff */
[-C--:B------:R-:W-:Y:S02]  /*d000*/  @!P3 LEA.HI.X R29, R218, R7.reuse, R154, 0x2, P1 ;  /* 0x00000007da1db211 */ /* 0x080fe400008f149a */
[----:B------:R-:W-:Y:S02]  /*d010*/  ISETP.GE.AND P1, PT, R22, UR4, PT ;  /* 0x0000000416007c0c */ /* 0x000fe4000bf26270 */
[----:B------:R-:W-:Y:S01]  /*d020*/  @!P2 LEA.HI.X R31, R217, R7, R153, 0x2, P5 ;  /* 0x00000007d91fa211 */ /* 0x000fe200028f1499 */
[----:B------:R-:W-:Y:S01]  /*d030*/  @!P3 ST.E.64 desc[UR52][R28.64], R24 ;  /* 0x000000181c00b985 */ /* 0x000fe2000c101b34 */
[----:B--2---:R-:W-:Y:S01]  /*d040*/  @!P0 LEA R36, P6, R216, R6, 0x2 ;  /* 0x00000006d8248211 */ /* 0x004fe200078c10ff */
[----:B-1----:R-:W-:-:S02]  /*d050*/  VIADD R33, R16, 0xe8 ;  /* 0x000000e810217836 */ /* 0x002fc40000000000 */
[----:B------:R0:W-:Y:S01]  /*d060*/  @!P2 ST.E.64 desc[UR52][R30.64], R12 ;  /* 0x0000000c1e00a985 */ /* 0x0001e2000c101b34 */
[-C--:B------:R-:W-:Y:S01]  /*d070*/  @!P0 LEA.HI.X R37, R216, R7.reuse, R152, 0x2, P6 ;  /* 0x00000007d8258211 */ /* 0x080fe200030f1498 */
[----:B---3--:R-:W-:Y:S01]  /*d080*/  VIADD R21, R16, 0xf0 ;  /* 0x000000f010157836 */ /* 0x008fe20000000000 */
[CC--:B------:R-:W-:Y:S02]  /*d090*/  @!P4 LEA R8, P2, R23.reuse, R6.reuse, 0x2 ;  /* 0x000000061708c211 */ /* 0x0c0fe400078410ff */
[----:B------:R-:W-:Y:S01]  /*d0a0*/  SHF.R.S32.HI R0, RZ, 0x1f, R33 ;  /* 0x0000001fff007819 */ /* 0x000fe20000011421 */
[----:B------:R1:W-:Y:S01]  /*d0b0*/  @!P0 ST.E.64 desc[UR52][R36.64], R10 ;  /* 0x0000000a24008985 */ /* 0x0003e2000c101b34 */
[----:B------:R-:W-:Y:S02]  /*d0c0*/  @!P4 LEA.HI.X R9, R23, R7, R71, 0x2, P2 ;  /* 0x000000071709c211 */ /* 0x000fe400010f1447 */
[----:B------:R-:W-:Y:S02]  /*d0d0*/  ISETP.GE.AND P0, PT, R33, UR4, PT ;  /* 0x0000000421007c0c */ /* 0x000fe4000bf06270 */
[----:B------:R-:W-:Y:S01]  /*d0e0*/  @!P1 LEA R14, P3, R22, R6, 0x2 ;  /* 0x00000006160e9211 */ /* 0x000fe200078610ff */
[----:B------:R2:W-:Y:S01]  /*d0f0*/  @!P4 ST.E.64 desc[UR52][R8.64], R4 ;  /* 0x000000040800c985 */ /* 0x0005e2000c101b34 */
[----:B------:R-:W-:-:S02]  /*d100*/  ISETP.GE.AND P2, PT, R19, UR4, PT ;  /* 0x0000000413007c0c */ /* 0x000fc4000bf46270 */
[----:B------:R-:W-:Y:S02]  /*d110*/  @!P1 LEA.HI.X R15, R22, R7, R70, 0x2, P3 ;  /* 0x00000007160f9211 */ /* 0x000fe400018f1446 */
[----:B------:R-:W-:Y:S02]  /*d120*/  ISETP.GE.AND P3, PT, R21, UR4, PT ;  /* 0x0000000415007c0c */ /* 0x000fe4000bf66270 */
[----:B------:R-:W-:Y:S01]  /*d130*/  ISETP.GE.AND P4, PT, R18, UR4, PT ;  /* 0x0000000412007c0c */ /* 0x000fe2000bf86270 */
[----:B------:R3:W-:Y:S01]  /*d140*/  @!P1 ST.E.64 desc[UR52][R14.64], R2 ;  /* 0x000000020e009985 */ /* 0x0007e2000c101b34 */
[----:B------:R-:W-:Y:S02]  /*d150*/  ISETP.GE.AND P1, PT, R17, UR4, PT ;  /* 0x0000000411007c0c */ /* 0x000fe4000bf26270 */
[----:B0-----:R-:W-:-:S03]  /*d160*/  @!P0 LEA R12, P6, R33, R6, 0x2 ;  /* 0x00000006210c8211 */ /* 0x001fc600078c10ff */
[-C--:B-1----:R-:W-:Y:S02]  /*d170*/  @!P2 LEA R10, P5, R19, R6.reuse, 0x2 ;  /* 0x00000006130aa211 */ /* 0x082fe400078a10ff */
[-C--:B------:R-:W-:Y:S02]  /*d180*/  @!P0 LEA.HI.X R13, R33, R7.reuse, R0, 0x2, P6 ;  /* 0x00000007210d8211 */ /* 0x080fe400030f1400 */
[----:B------:R-:W-:Y:S02]  /*d190*/  @!P2 LEA.HI.X R11, R19, R7, R67, 0x2, P5 ;  /* 0x00000007130ba211 */ /* 0x000fe400028f1443 */
[----:B------:R-:W-:Y:S02]  /*d1a0*/  SHF.R.S32.HI R0, RZ, 0x1f, R21 ;  /* 0x0000001fff007819 */ /* 0x000fe40000011415 */
[-C--:B--2---:R-:W-:Y:S01]  /*d1b0*/  @!P3 LEA R8, P6, R21, R6.reuse, 0x2 ;  /* 0x000000061508b211 */ /* 0x084fe200078c10ff */
[----:B------:R0:W-:Y:S01]  /*d1c0*/  @!P2 ST.E.64 desc[UR52][R10.64], R138 ;  /* 0x0000008a0a00a985 */ /* 0x0001e2000c101b34 */
[----:B------:R-:W-:Y:S01]  /*d1d0*/  SHF.R.S32.HI R5, RZ, 0x1f, R18 ;  /* 0x0000001fff057819 */ /* 0x000fe20000011412 */
[----:B---3--:R-:W-:Y:S01]  /*d1e0*/  VIADD R15, R16, 0xf8 ;  /* 0x000000f8100f7836 */ /* 0x008fe20000000000 */
[----:B------:R-:W-:-:S02]  /*d1f0*/  @!P4 LEA R4, P5, R18, R6, 0x2 ;  /* 0x000000061204c211 */ /* 0x000fc400078a10ff */
[-C--:B------:R-:W-:Y:S02]  /*d200*/  @!P3 LEA.HI.X R9, R21, R7.reuse, R0, 0x2, P6 ;  /* 0x000000071509b211 */ /* 0x080fe400030f1400 */
[-C--:B------:R-:W-:Y:S02]  /*d210*/  @!P4 LEA.HI.X R5, R18, R7.reuse, R5, 0x2, P5 ;  /* 0x000000071205c211 */ /* 0x080fe400028f1405 */
[----:B------:R-:W-:Y:S02]  /*d220*/  SHF.R.S32.HI R0, RZ, 0x1f, R17 ;  /* 0x0000001fff007819 */ /* 0x000fe40000011411 */
[C---:B------:R-:W-:Y:S01]  /*d230*/  @!P1 LEA R2, P5, R17.reuse, R6, 0x2 ;  /* 0x0000000611029211 */ /* 0x040fe200078a10ff */
[----:B------:R0:W-:Y:S03]  /*d240*/  @!P4 ST.E.64 desc[UR52][R4.64], R136 ;  /* 0x000000880400c985 */ /* 0x0001e6000c101b34 */
[----:B------:R-:W-:-:S05]  /*d250*/  @!P1 LEA.HI.X R3, R17, R7, R0, 0x2, P5 ;  /* 0x0000000711039211 */ /* 0x000fca00028f1400 */
[----:B------:R0:W-:Y:S04]  /*d260*/  @!P1 ST.E.64 desc[UR52][R2.64], R144 ;  /* 0x0000009002009985 */ /* 0x0001e8000c101b34 */
[----:B------:R0:W-:Y:S01]  /*d270*/  @!P0 ST.E.64 desc[UR52][R12.64], R146 ;  /* 0x000000920c008985 */ /* 0x0001e2000c101b34 */
[----:B------:R-:W-:-:S03]  /*d280*/  ISETP.GE.AND P0, PT, R15, UR4, PT ;  /* 0x000000040f007c0c */ /* 0x000fc6000bf06270 */
[----:B------:R0:W-:Y:S10]  /*d290*/  @!P3 ST.E.64 desc[UR52][R8.64], R130 ;  /* 0x000000820800b985 */ /* 0x0001f4000c101b34 */
[----:B------:R-:W-:Y:S05]  /*d2a0*/  @P0 BRA `(.L_x_248) ;  /* 0x0000000c00e40947 */ /* 0x000fea0003800000 */
[----:B0-----:R-:W-:Y:S02]  /*d2b0*/  LEA R2, P0, R15, R6, 0x2 ;  /* 0x000000060f027211 */ /* 0x001fe400078010ff */
[----:B------:R-:W-:-:S04]  /*d2c0*/  SHF.R.S32.HI R6, RZ, 0x1f, R15 ;  /* 0x0000001fff067819 */ /* 0x000fc8000001140f */
[----:B------:R-:W-:-:S05]  /*d2d0*/  LEA.HI.X R3, R15, R7, R6, 0x2, P0 ;  /* 0x000000070f037211 */ /* 0x000fca00000f1406 */
[----:B------:R0:W-:Y:S01]  /*d2e0*/  ST.E.64 desc[UR52][R2.64], R128 ;  /* 0x0000008002007985 */ /* 0x0001e2000c101b34 */
[----:B------:R-:W-:Y:S05]  /*d2f0*/  BRA `(.L_x_248) ;  /* 0x0000000c00d07947 */ /* 0x000fea0003800000 */
.L_x_239:
[----:B------:R-:W-:Y:S02]  /*d300*/  ULDC.64 UR8, c[0x0][0xc00] ;  /* 0x0003000000087ab9 */ /* 0x000fe40000000a00 */
[----:B------:R-:W-:-:S04]  /*d310*/  UISETP.NE.U32.AND UP0, UPT, UR8, URZ, UPT ;  /* 0x0000003f0800728c */ /* 0x000fc8000bf05070 */
[----:B------:R-:W-:-:S03]  /*d320*/  UISETP.NE.AND.EX UP0, UPT, UR9, URZ, UPT, UP0 ;  /* 0x0000003f0900728c */ /* 0x000fc6000bf05300 */
[----:B------:R-:W-:Y:S02]  /*d330*/  ULDC.64 UR8, c[0x0][0xc00] ;  /* 0x0003000000087ab9 */ /* 0x000fe40000000a00 */
[----:B------:R-:W-:Y:S01]  /*d340*/  UIMAD.WIDE UR8, UR36, 0x4, UR8 ;  /* 0x00000004240878a5 */ /* 0x000fe2000f8e0208 */
[----:B------:R-:W-:-:S05]  /*d350*/  PLOP3.LUT P1, PT, PT, PT, UP0, 0x80, 0x0 ;  /* 0x000000000000781c */ /* 0x000fca0003f2f008 */
[----:B------:R-:W-:Y:S02]  /*d360*/  IMAD.U32 R2, RZ, RZ, UR8 ;  /* 0x00000008ff027e24 */ /* 0x000fe4000f8e00ff */
[----:B------:R-:W-:Y:S01]  /*d370*/  IMAD.U32 R3, RZ, RZ, UR9 ;  /* 0x00000009ff037e24 */ /* 0x000fe2000f8e00ff */
[----:B------:R-:W-:Y:S02]  /*d380*/  ULDC.64 UR8, c[0x0][0xc08] ;  /* 0x0003020000087ab9 */ /* 0x000fe40000000a00 */
[----:B------:R-:W-:-:S03]  /*d390*/  UISETP.NE.U32.AND UP1, UPT, UR8, URZ, UPT ;  /* 0x0000003f0800728c */ /* 0x000fc6000bf25070 */
[----:B------:R-:W2:Y:S01]  /*d3a0*/  @P1 LDG.E R6, desc[UR52][R2.64] ;  /* 0x0000003402061981 */ /* 0x000ea2000c1e1900 */
[----:B------:R-:W-:Y:S01]  /*d3b0*/  UISETP.NE.AND.EX UP1, UPT, UR9, URZ, UPT, UP1 ;  /* 0x0000003f0900728c */ /* 0x000fe2000bf25310 */
[----:B------:R-:W-:Y:S01]  /*d3c0*/  ULDC UR4, c[0x0][0xa88] ;  /* 0x0002a20000047ab9 */ /* 0x000fe20000000800 */
[----:B------:R-:W0:Y:S01]  /*d3d0*/  S2R R7, SR_TID.X ;  /* 0x0000000000077919 */ /* 0x000e220000002100 */
[----:B------:R-:W-:-:S03]  /*d3e0*/  IMAD.U32 R0, RZ, RZ, UR4 ;  /* 0x00000004ff007e24 */ /* 0x000fc6000f8e00ff */
[----:B------:R-:W-:-:S05]  /*d3f0*/  PLOP3.LUT P2, PT, PT, PT, UP1, 0x80, 0x0 ;  /* 0x000000000000781c */ /* 0x000fca0003f4f018 */
[----:B------:R-:W-:-:S04]  /*d400*/  @UP1 ULEA UR8, UP2, UR36, UR8, 0x2 ;  /* 0x0000000824081291 */ /* 0x000fc8000f84103f */
[----:B------:R-:W-:Y:S02]  /*d410*/  @UP1 ULEA.HI.X UR9, UR36, UR9, UR37, 0x2, UP2 ;  /* 0x0000000924091291 */ /* 0x000fe400090f1425 */
[----:B------:R-:W-:-:S04]  /*d420*/  IMAD.U32 R4, RZ, RZ, UR8 ;  /* 0x00000008ff047e24 */ /* 0x000fc8000f8e00ff */
[----:B------:R-:W-:-:S05]  /*d430*/  IMAD.U32 R5, RZ, RZ, UR9 ;  /* 0x00000009ff057e24 */ /* 0x000fca000f8e00ff */
[----:B------:R1:W5:Y:S01]  /*d440*/  @P2 LDG.E R0, desc[UR52][R4.64] ;  /* 0x0000003404002981 */ /* 0x000362000c1e1900 */
[----:B------:R-:W-:Y:S01]  /*d450*/  UMOV UR4, URZ ;  /* 0x0000003f00047c82 */ /* 0x000fe20008000000 */
[----:B--2---:R-:W-:Y:S01]  /*d460*/  @P1 R2UR UR4, R6 ;  /* 0x00000000060412ca */ /* 0x004fe200000e0000 */
[----:B0-----:R-:W-:-:S05]  /*d470*/  VIADD R6, R7, 0xffffff80 ;  /* 0xffffff8007067836 */ /* 0x001fca0000000000 */
[----:B------:R-:W-:-:S07]  /*d480*/  ISETP.GT.AND P0, PT, R6, 0x7f, PT ;  /* 0x0000007f0600780c */ /* 0x000fce0003f04270 */
[----:B------:R-:W-:Y:S01]  /*d490*/  USHF.R.S32.HI UR16, URZ, 0x1f, UR4 ;  /* 0x0000001f3f107899 */ /* 0x000fe20008011404 */
[----:B-1----:R-:W-:Y:S11]  /*d4a0*/  @P2 BRA `(.L_x_251) ;  /* 0x0000000000102947 */ /* 0x002ff60003800000 */
[----:B------:R-:W-:Y:S05]  /*d4b0*/  @!P1 BRA `(.L_x_251) ;  /* 0x00000000000c9947 */ /* 0x000fea0003800000 */
[----:B------:R-:W2:Y:S04]  /*d4c0*/  LDG.E R5, desc[UR52][R2.64] ;  /* 0x0000003402057981 */ /* 0x000ea8000c1e1900 */
[----:B-----5:R-:W2:Y:S02]  /*d4d0*/  LDG.E R0, desc[UR52][R2.64+0x4] ;  /* 0x0000043402007981 */ /* 0x020ea4000c1e1900 */
[----:B--2---:R-:W-:-:S07]  /*d4e0*/  IMAD.IADD R0, R0, 0x1, -R5 ;  /* 0x0000000100007824 */ /* 0x004fce00078e0a05 */
.L_x_251:
[----:B------:R-:W-:Y:S01]  /*d4f0*/  USEL UR36, UR36, URZ, !UP0 ;  /* 0x0000003f24247287 */ /* 0x000fe2000c000000 */
[----:B------:R-:W-:Y:S01]  /*d500*/  BSSY B1, `(.L_x_252) ;  /* 0x0000038000017945 */ /* 0x000fe20003800000 */
[----:B------:R-:W-:-:S03]  /*d510*/  USEL UR37, UR37, URZ, !UP0 ;  /* 0x0000003f25257287 */ /* 0x000fc6000c000000 */
[----:B------:R-:W-:Y:S09]  /*d520*/  @P0 BRA `(.L_x_253) ;  /* 0x0000000000d40947 */ /* 0x000ff20003800000 */
[----:B------:R-:W0:Y:S01]  /*d530*/  LDC R9, c[0x0][0xbe8] ;  /* 0x0002fa00ff097b82 */ /* 0x000e220000000800 */
[----:B------:R-:W-:-:S04]  /*d540*/  IMAD.U32 R2, RZ, RZ, UR38 ;  /* 0x00000026ff027e24 */ /* 0x000fc8000f8e00ff */
[----:B------:R-:W-:-:S04]  /*d550*/  IMAD R2, R2, 0x80, R7 ;  /* 0x0000008002027824 */ /* 0x000fc800078e0207 */
[----:B------:R-:W-:Y:S02]  /*d560*/  VIADD R4, R2, 0xffffff80 ;  /* 0xffffff8002047836 */ /* 0x000fe40000000000 */
[----:B0----5:R-:W-:-:S05]  /*d570*/  IMAD R3, R0, R9, RZ ;  /* 0x0000000900037224 */ /* 0x021fca00078e02ff */
[----:B------:R-:W-:-:S13]  /*d580*/  ISETP.GE.AND P0, PT, R4, R3, PT ;  /* 0x000000030400720c */ /* 0x000fda0003f06270 */
[----:B------:R-:W-:Y:S05]  /*d590*/  @P0 BRA `(.L_x_253) ;  /* 0x0000000000b80947 */ /* 0x000fea0003800000 */
[----:B------:R-:W-:Y:S01]  /*d5a0*/  ISETP.NE.AND P0, PT, R9, 0x1, PT ;  /* 0x000000010900780c */ /* 0x000fe20003f05270 */
[----:B------:R-:W-:Y:S01]  /*d5b0*/  UISETP.GT.AND UP2, UPT, UR43, 0x1, UPT ;  /* 0x000000012b00788c */ /* 0x000fe2000bf44270 */
[----:B------:R-:W-:Y:S01]  /*d5c0*/  IMAD.MOV.U32 R5, RZ, RZ, R4 ;  /* 0x000000ffff057224 */ /* 0x000fe200078e0004 */
[----:B------:R-:W-:Y:S02]  /*d5d0*/  UMOV UR8, 0x9b8 ;  /* 0x000009b800087882 */ /* 0x000fe40000000000 */
[----:B------:R-:W-:Y:S02]  /*d5e0*/  USEL UR17, UR8, 0x978, UP2 ;  /* 0x0000097808117887 */ /* 0x000fe40009000000 */
[----:B------:R-:W-:-:S06]  /*d5f0*/  USEL UR19, UR39, URZ, UP2 ;  /* 0x0000003f27137287 */ /* 0x000fcc0009000000 */
[----:B------:R-:W0:Y:S04]  /*d600*/  @P0 LDC R3, c[0x0][0xbec] ;  /* 0x0002fb00ff030b82 */ /* 0x000e280000000800 */
[----:B------:R-:W-:Y:S01]  /*d610*/  ULDC.64 UR8, c[0x0][UR17+0x218] ;  /* 0x0000860011087abb */ /* 0x000fe20008000a00 */
[----:B------:R-:W-:Y:S01]  /*d620*/  ULDC.64 UR12, c[0x0][UR17+0x220] ;  /* 0x00008800110c7abb */ /* 0x000fe20008000a00 */
[----:B------:R-:W-:Y:S01]  /*d630*/  ULDC.64 UR14, c[0x0][UR17+0x228] ;  /* 0x00008a00110e7abb */ /* 0x000fe20008000a00 */
[----:B------:R-:W-:Y:S01]  /*d640*/  UIMAD.WIDE.U32 UR10, UR8, UR40, URZ ;  /* 0x00000028080a72a5 */ /* 0x000fe2000f8e003f */
[----:B------:R-:W1:Y:S01]  /*d650*/  @P0 LDC R7, c[0x0][0xbf0] ;  /* 0x0002fc00ff070b82 */ /* 0x000e620000000800 */
[----:B------:R-:W-:Y:S02]  /*d660*/  UIMAD UR18, UR9, UR40, URZ ;  /* 0x00000028091272a4 */ /* 0x000fe4000f8e023f */
[----:B------:R-:W-:-:S02]  /*d670*/  UIMAD UR13, UR13, UR36, URZ ;  /* 0x000000240d0d72a4 */ /* 0x000fc4000f8e023f */
[----:B------:R-:W-:Y:S02]  /*d680*/  UIMAD.WIDE.U32 UR20, UR14, UR19, URZ ;  /* 0x000000130e1472a5 */ /* 0x000fe4000f8e003f */
[----:B------:R-:W-:Y:S02]  /*d690*/  UIMAD.WIDE.U32 UR8, UR12, UR36, URZ ;  /* 0x000000240c0872a5 */ /* 0x000fe4000f8e003f */
[----:B------:R-:W-:Y:S02]  /*d6a0*/  UIMAD UR14, UR15, UR19, URZ ;  /* 0x000000130f0e72a4 */ /* 0x000fe4000f8e023f */
[----:B------:R-:W-:Y:S02]  /*d6b0*/  UIMAD UR13, UR12, UR37, UR13 ;  /* 0x000000250c0d72a4 */ /* 0x000fe4000f8e020d */
[----:B------:R-:W-:Y:S02]  /*d6c0*/  UIADD3 UR10, UP0, UP1, UR8, UR10, UR4 ;  /* 0x0000000a080a7290 */ /* 0x000fe4000f91e004 */
[----:B------:R-:W-:Y:S01]  /*d6d0*/  UIADD3 UR8, UR14, UR21, URZ ;  /* 0x000000150e087290 */ /* 0x000fe2000fffe03f */
[----:B0-----:R-:W-:Y:S01]  /*d6e0*/  @P0 IMAD.HI.U32 R2, R4, R3, RZ ;  /* 0x0000000304020227 */ /* 0x001fe200078e00ff */
[----:B------:R-:W-:-:S02]  /*d6f0*/  UIADD3 UR11, UR18, UR11, URZ ;  /* 0x0000000b120b7290 */ /* 0x000fc4000fffe03f */
[----:B------:R-:W-:Y:S01]  /*d700*/  UIADD3 UR13, UR9, UR13, URZ ;  /* 0x0000000d090d7290 */ /* 0x000fe2000fffe03f */
[----:B------:R-:W-:Y:S02]  /*d710*/  IMAD.U32 R3, RZ, RZ, UR21 ;  /* 0x00000015ff037e24 */ /* 0x000fe4000f8e00ff */
[----:B------:R-:W-:Y:S01]  /*d720*/  IMAD.U32 R8, RZ, RZ, UR8 ;  /* 0x00000008ff087e24 */ /* 0x000fe2000f8e00ff */
[----:B------:R-:W-:Y:S01]  /*d730*/  ULDC.64 UR8, c[0x0][UR17+0x210] ;  /* 0x0000840011087abb */ /* 0x000fe20008000a00 */
[----:B-1----:R-:W-:Y:S01]  /*d740*/  @P0 SHF.R.U32.HI R5, RZ, R7, R2 ;  /* 0x00000007ff050219 */ /* 0x002fe20000011602 */
[----:B------:R-:W-:-:S04]  /*d750*/  IMAD.U32 R2, RZ, RZ, UR20 ;  /* 0x00000014ff027e24 */ /* 0x000fc8000f8e00ff */
[--C-:B------:R-:W-:Y:S01]  /*d760*/  IMAD.MOV R7, RZ, RZ, -R5.reuse ;  /* 0x000000ffff077224 */ /* 0x100fe200078e0a05 */
[----:B------:R-:W-:Y:S01]  /*d770*/  IADD3 R2, P0, P1, R5, UR10, R2 ;  /* 0x0000000a05027c10 */ /* 0x000fe2000f91e002 */
[----:B------:R-:W-:Y:S01]  /*d780*/  UIADD3.X UR10, UR13, UR11, UR16, UP0, UP1 ;  /* 0x0000000b0d0a7290 */ /* 0x000fe200087e2410 */
[----:B------:R-:W-:Y:S01]  /*d790*/  SHF.R.S32.HI R5, RZ, 0x1f, R5 ;  /* 0x0000001fff057819 */ /* 0x000fe20000011405 */
[----:B------:R-:W-:-:S04]  /*d7a0*/  IMAD R7, R9, R7, R4 ;  /* 0x0000000709077224 */ /* 0x000fc800078e0204 */
[----:B------:R-:W-:Y:S01]  /*d7b0*/  IADD3.X R3, R5, UR10, R8, P0, P1 ;  /* 0x0000000a05037c10 */ /* 0x000fe200087e2408 */
[C---:B------:R-:W-:Y:S01]  /*d7c0*/  IMAD R9, R7.reuse, UR9, RZ ;  /* 0x0000000907097c24 */ /* 0x040fe2000f8e02ff */
[----:B------:R-:W-:Y:S01]  /*d7d0*/  SHF.R.S32.HI R4, RZ, 0x1f, R7 ;  /* 0x0000001fff047819 */ /* 0x000fe20000011407 */
[----:B------:R-:W-:Y:S01]  /*d7e0*/  ULDC.64 UR10, c[0x0][0xba8] ;  /* 0x0002ea00000a7ab9 */ /* 0x000fe20000000a00 */
[----:B------:R-:W-:Y:S01]  /*d7f0*/  @!UP2 ULDC UR10, c[0x0][0xb50] ;  /* 0x0002d400000aaab9 */ /* 0x000fe20000000800 */
[----:B------:R-:W-:Y:S01]  /*d800*/  IMAD.WIDE.U32 R2, R7, UR8, R2 ;  /* 0x0000000807027c25 */ /* 0x000fe2000f8e0002 */
[----:B------:R-:W-:-:S03]  /*d810*/  @!UP2 ULDC UR11, c[0x0][0xb54] ;  /* 0x0002d500000baab9 */ /* 0x000fc60000000800 */
[----:B------:R-:W-:Y:S01]  /*d820*/  IMAD R9, R4, UR8, R9 ;  /* 0x0000000804097c24 */ /* 0x000fe2000f8e0209 */
[----:B------:R-:W-:-:S03]  /*d830*/  LEA R4, P0, R2, UR10, 0x2 ;  /* 0x0000000a02047c11 */ /* 0x000fc6000f8010ff */
[----:B------:R-:W-:-:S05]  /*d840*/  IMAD.IADD R3, R3, 0x1, R9 ;  /* 0x0000000103037824 */ /* 0x000fca00078e0209 */
[----:B------:R-:W-:Y:S01]  /*d850*/  LEA.HI.X R5, R2, UR11, R3, 0x2, P0 ;  /* 0x0000000b02057c11 */ /* 0x000fe200080f1403 */
[----:B------:R-:W-:-:S05]  /*d860*/  IMAD.MOV.U32 R3, RZ, RZ, -0x800000 ;  /* 0xff800000ff037424 */ /* 0x000fca00078e00ff */
[----:B------:R0:W-:Y:S02]  /*d870*/  STG.E desc[UR52][R4.64], R3 ;  /* 0x0000000304007986 */ /* 0x0001e4000c101934 */
.L_x_253:
[----:B------:R-:W-:Y:S05]  /*d880*/  BSYNC B1 ;  /* 0x0000000000017941 */ /* 0x000fea0003800000 */
.L_x_252:
[----:B------:R-:W-:-:S06]  /*d890*/  UISETP.GT.AND UP0, UPT, UR43, 0x1, UPT ;  /* 0x000000012b00788c */ /* 0x000fcc000bf04270 */
[----:B------:R-:W-:-:S13]  /*d8a0*/  PLOP3.LUT P0, PT, PT, PT, UP0, 0x80, 0x0 ;  /* 0x000000000000781c */ /* 0x000fda0003f0f008 */
[----:B------:R-:W-:Y:S05]  /*d8b0*/  @P0 BRA `(.L_x_248) ;  /* 0x0000000800600947 */ /* 0x000fea0003800000 */
[----:B------:R-:W1:Y:S01]  /*d8c0*/  LDC R11, c[0x0][0xbe8] ;  /* 0x0002fa00ff0b7b82 */ /* 0x000e620000000800 */
[----:B0-----:R-:W-:Y:S01]  /*d8d0*/  SHF.R.S32.HI R3, RZ, 0x1f, R6 ;  /* 0x0000001fff037819 */ /* 0x001fe20000011406 */
[----:B------:R-:W-:Y:S01]  /*d8e0*/  ULDC.64 UR10, c[0x0][0xaa0] ;  /* 0x0002a800000a7ab9 */ /* 0x000fe20000000a00 */
[----:B------:R-:W-:Y:S01]  /*d8f0*/  BSSY B1, `(.L_x_254) ;  /* 0x0000052000017945 */ /* 0x000fe20003800000 */
[----:B------:R-:W-:Y:S01]  /*d900*/  UIMAD.WIDE.U32 UR8, UR4, UR10, URZ ;  /* 0x0000000a040872a5 */ /* 0x000fe2000f8e003f */
[----:B------:R-:W-:Y:S01]  /*d910*/  LEA.HI R2, R3, R6, RZ, 0x3 ;  /* 0x0000000603027211 */ /* 0x000fe200078f18ff */
[----:B------:R-:W-:-:S03]  /*d920*/  UIMAD UR10, UR16, UR10, URZ ;  /* 0x0000000a100a72a4 */ /* 0x000fc6000f8e023f */
[----:B------:R-:W-:Y:S01]  /*d930*/  LOP3.LUT R5, R2, 0xfffffff8, RZ, 0xc0, !PT ;  /* 0xfffffff802057812 */ /* 0x000fe200078ec0ff */
[----:B------:R-:W-:Y:S01]  /*d940*/  UIMAD UR10, UR4, UR11, UR10 ;  /* 0x0000000b040a72a4 */ /* 0x000fe2000f8e020a */
[----:B------:R-:W-:-:S03]  /*d950*/  SHF.R.S32.HI R13, RZ, 0x3, R2 ;  /* 0x00000003ff0d7819 */ /* 0x000fc60000011402 */
[----:B------:R-:W-:Y:S01]  /*d960*/  IMAD.IADD R8, R6, 0x1, -R5 ;  /* 0x0000000106087824 */ /* 0x000fe200078e0a05 */
[----:B------:R-:W-:Y:S01]  /*d970*/  UIADD3 UR9, UR9, UR10, URZ ;  /* 0x0000000a09097290 */ /* 0x000fe2000fffe03f */
[----:B------:R-:W-:Y:S02]  /*d980*/  IMAD.U32 R5, RZ, RZ, UR38 ;  /* 0x00000026ff057e24 */ /* 0x000fe4000f8e00ff */
[----:B------:R-:W-:Y:S01]  /*d990*/  IMAD R2, R8, 0x20, R13 ;  /* 0x0000002008027824 */ /* 0x000fe200078e020d */
[----:B------:R-:W-:Y:S02]  /*d9a0*/  ULDC.64 UR10, c[0x0][0xae8] ;  /* 0x0002ba00000a7ab9 */ /* 0x000fe40000000a00 */
[----:B------:R-:W-:Y:S01]  /*d9b0*/  UIMAD.WIDE.U32 UR8, UR40, UR10, UR8 ;  /* 0x0000000a280872a5 */ /* 0x000fe2000f8e0008 */
[----:B------:R-:W-:Y:S01]  /*d9c0*/  IMAD R6, R5, 0x80, R2 ;  /* 0x0000008005067824 */ /* 0x000fe200078e0202 */
[----:B-1----:R-:W-:Y:S02]  /*d9d0*/  ISETP.NE.AND P0, PT, R11, 0x1, PT ;  /* 0x000000010b00780c */ /* 0x002fe40003f05270 */
[----:B------:R-:W-:Y:S01]  /*d9e0*/  UIMAD UR9, UR40, UR11, UR9 ;  /* 0x0000000b280972a4 */ /* 0x000fe2000f8e0209 */
[----:B------:R-:W-:-:S02]  /*d9f0*/  IMAD.MOV.U32 R5, RZ, RZ, R6 ;  /* 0x000000ffff057224 */ /* 0x000fc400078e0006 */
[----:B------:R-:W-:Y:S02]  /*da00*/  ULDC.64 UR10, c[0x0][0xaf0] ;  /* 0x0002bc00000a7ab9 */ /* 0x000fe40000000a00 */
[----:B------:R-:W-:-:S04]  /*da10*/  UIMAD UR37, UR37, UR10, URZ ;  /* 0x0000000a252572a4 */ /* 0x000fc8000f8e023f */
[----:B------:R-:W-:Y:S02]  /*da20*/  UIMAD UR4, UR36, UR11, UR37 ;  /* 0x0000000b240472a4 */ /* 0x000fe4000f8e0225 */
[----:B------:R-:W-:Y:S01]  /*da30*/  UIMAD.WIDE.U32 UR36, UR36, UR10, UR8 ;  /* 0x0000000a242472a5 */ /* 0x000fe2000f8e0008 */
[----:B------:R-:W0:Y:S02]  /*da40*/  @P0 LDC R3, c[0x0][0xbec] ;  /* 0x0002fb00ff030b82 */ /* 0x000e240000000800 */
[----:B------:R-:W-:Y:S01]  /*da50*/  ULDC.64 UR8, c[0x0][0xae0] ;  /* 0x0002b80000087ab9 */ /* 0x000fe20000000a00 */
[----:B------:R-:W-:-:S05]  /*da60*/  UIADD3 UR4, UR37, UR4, URZ ;  /* 0x0000000425047290 */ /* 0x000fca000fffe03f */
[----:B------:R-:W1:Y:S01]  /*da70*/  @P0 LDC R7, c[0x0][0xbf0] ;  /* 0x0002fc00ff070b82 */ /* 0x000e620000000800 */
[----:B0-----:R-:W-:-:S04]  /*da80*/  @P0 IMAD.HI.U32 R2, R6, R3, RZ ;  /* 0x0000000306020227 */ /* 0x001fc800078e00ff */
[----:B------:R-:W-:Y:S02]  /*da90*/  IMAD.U32 R3, RZ, RZ, UR37 ;  /* 0x00000025ff037e24 */ /* 0x000fe4000f8e00ff */
[----:B------:R-:W-:Y:S01]  /*daa0*/  IMAD.U32 R3, RZ, RZ, UR4 ;  /* 0x00000004ff037e24 */ /* 0x000fe2000f8e00ff */
[----:B-1----:R-:W-:Y:S01]  /*dab0*/  @P0 SHF.R.U32.HI R5, RZ, R7, R2 ;  /* 0x00000007ff050219 */ /* 0x002fe20000011602 */
[----:B------:R-:W-:-:S03]  /*dac0*/  IMAD.U32 R2, RZ, RZ, UR36 ;  /* 0x00000024ff027e24 */ /* 0x000fc6000f8e00ff */
[--C-:B------:R-:W-:Y:S01]  /*dad0*/  SHF.R.S32.HI R4, RZ, 0x1f, R5.reuse ;  /* 0x0000001fff047819 */ /* 0x100fe20000011405 */
[----:B------:R-:W-:Y:S02]  /*dae0*/  IMAD.MOV R7, RZ, RZ, -R5 ;  /* 0x000000ffff077224 */ /* 0x000fe400078e0a05 */
[----:B------:R-:W-:-:S04]  /*daf0*/  IMAD.WIDE.U32 R2, R5, UR8, R2 ;  /* 0x0000000805027c25 */ /* 0x000fc8000f8e0002 */
[----:B------:R-:W-:Y:S02]  /*db00*/  IMAD R7, R11, R7, R6 ;  /* 0x000000070b077224 */ /* 0x000fe400078e0206 */
[----:B------:R-:W-:Y:S02]  /*db10*/  IMAD R4, R4, UR8, RZ ;  /* 0x0000000804047c24 */ /* 0x000fe4000f8e02ff */
[----:B------:R-:W-:Y:S02]  /*db20*/  IMAD.U32 R6, RZ, RZ, UR38 ;  /* 0x00000026ff067e24 */ /* 0x000fe4000f8e00ff */
[----:B------:R-:W-:Y:S01]  /*db30*/  IMAD R9, R5, UR9, R4 ;  /* 0x0000000905097c24 */ /* 0x000fe2000f8e0204 */
[----:B------:R-:W-:Y:S01]  /*db40*/  SHF.R.S32.HI R4, RZ, 0x1f, R7 ;  /* 0x0000001fff047819 */ /* 0x000fe20000011407 */
[----:B------:R-:W-:Y:S01]  /*db50*/  ULDC.64 UR8, c[0x0][0xad8] ;  /* 0x0002b60000087ab9 */ /* 0x000fe20000000a00 */
[----:B------:R-:W-:Y:S02]  /*db60*/  IMAD R6, R6, 0x80, R13 ;  /* 0x0000008006067824 */ /* 0x000fe400078e020d */
[----:B------:R-:W-:-:S02]  /*db70*/  IMAD.IADD R3, R3, 0x1, R9 ;  /* 0x0000000103037824 */ /* 0x000fc400078e0209 */
[----:B------:R-:W-:Y:S02]  /*db80*/  IMAD R4, R4, UR8, RZ ;  /* 0x0000000804047c24 */ /* 0x000fe4000f8e02ff */
[----:B------:R-:W-:-:S04]  /*db90*/  IMAD.WIDE.U32 R2, R7, UR8, R2 ;  /* 0x0000000807027c25 */ /* 0x000fc8000f8e0002 */
[----:B------:R-:W-:Y:S01]  /*dba0*/  IMAD R5, R7, UR9, R4 ;  /* 0x0000000907057c24 */ /* 0x000fe2000f8e0204 */
[----:B------:R-:W-:Y:S01]  /*dbb0*/  ULDC.64 UR8, c[0x0][0xa80] ;  /* 0x0002a00000087ab9 */ /* 0x000fe20000000a00 */
[----:B-----5:R-:W-:Y:S02]  /*dbc0*/  IMAD R11, R0, R11, RZ ;  /* 0x0000000b000b7224 */ /* 0x020fe400078e02ff */
[----:B------:R-:W-:Y:S02]  /*dbd0*/  VIADD R4, R6, 0x40 ;  /* 0x0000004006047836 */ /* 0x000fe40000000000 */
[----:B------:R-:W-:Y:S01]  /*dbe0*/  IMAD.IADD R3, R3, 0x1, R5 ;  /* 0x0000000103037824 */ /* 0x000fe200078e0205 */
[----:B------:R-:W-:Y:S01]  /*dbf0*/  LEA R5, P2, R2, UR8, 0x1 ;  /* 0x0000000802057c11 */ /* 0x000fe2000f8408ff */
[----:B------:R-:W-:Y:S01]  /*dc00*/  VIADD R0, R6, 0x20 ;  /* 0x0000002006007836 */ /* 0x000fe20000000000 */
[----:B------:R-:W-:Y:S01]  /*dc10*/  ISETP.GE.AND P0, PT, R4, R11, PT ;  /* 0x0000000b0400720c */ /* 0x000fe20003f06270 */
[----:B------:R-:W-:Y:S01]  /*dc20*/  IMAD.SHL.U32 R7, R8, 0x8, RZ ;  /* 0x0000000808077824 */ /* 0x000fe200078e00ff */
[----:B------:R-:W-:-:S02]  /*dc30*/  LEA.HI.X R4, R2, UR9, R3, 0x1, P2 ;  /* 0x0000000902047c11 */ /* 0x000fc400090f0c03 */
[-C--:B------:R-:W-:Y:S01]  /*dc40*/  ISETP.GE.AND P2, PT, R6, R11.reuse, PT ;  /* 0x0000000b0600720c */ /* 0x080fe20003f46270 */
[C---:B------:R-:W-:Y:S01]  /*dc50*/  VIADD R15, R7.reuse, 0xc0 ;  /* 0x000000c0070f7836 */ /* 0x040fe20000000000 */
[----:B------:R-:W-:Y:S01]  /*dc60*/  ISETP.GE.AND P1, PT, R0, R11, PT ;  /* 0x0000000b0000720c */ /* 0x000fe20003f26270 */
[C---:B------:R-:W-:Y:S01]  /*dc70*/  VIADD R13, R7.reuse, 0x40 ;  /* 0x00000040070d7836 */ /* 0x040fe20000000000 */
[----:B------:R0:W1:Y:S01]  /*dc80*/  SHFL.IDX PT, R2, R5, RZ, 0x181f ;  /* 0x00181fff05027589 */ /* 0x00006200000e0000 */
[----:B------:R-:W-:Y:S01]  /*dc90*/  VIADD R9, R7, 0x80 ;  /* 0x0000008007097836 */ /* 0x000fe20000000000 */
[----:B------:R-:W-:Y:S02]  /*dca0*/  SHF.R.S32.HI R8, RZ, 0x1f, R7 ;  /* 0x0000001fff087819 */ /* 0x000fe40000011407 */
[----:B------:R0:W2:Y:S01]  /*dcb0*/  SHFL.IDX PT, R0, R4, RZ, 0x181f ;  /* 0x00181fff04007589 */ /* 0x0000a200000e0000 */
[----:B------:R-:W-:Y:S02]  /*dcc0*/  SHF.R.S32.HI R10, RZ, 0x1f, R15 ;  /* 0x0000001fff0a7819 */ /* 0x000fe4000001140f */
[----:B------:R-:W-:-:S02]  /*dcd0*/  SHF.R.S32.HI R12, RZ, 0x1f, R13 ;  /* 0x0000001fff0c7819 */ /* 0x000fc4000001140d */
[----:B------:R-:W-:Y:S01]  /*dce0*/  SHF.R.S32.HI R14, RZ, 0x1f, R9 ;  /* 0x0000001fff0e7819 */ /* 0x000fe20000011409 */
[----:B------:R-:W-:Y:S06]  /*dcf0*/  @P2 BRA `(.L_x_255) ;  /* 0x0000000000442947 */ /* 0x000fec0003800000 */
        /* <DEDUP_REMOVED lines=8> */
[----:B------:R3:W-:Y:S01]  /*dd80*/  @!P5 ST.E.128 desc[UR52][R20.64], RZ ;  /* 0x000000ff1400d985 */ /* 0x0007e2000c101d34 */
[----:B------:R-:W-:Y:S02]  /*dd90*/  @!P4 LEA.HI.X R25, R13, R0, R12, 0x1, P6 ;  /* 0x000000000d19c211 */ /* 0x000fe400030f0c0c */
[----:B------:R-:W-:-:S03]  /*dda0*/  @!P3 LEA R26, P6, R9, R2, 0x1 ;  /* 0x00000002091ab211 */ /* 0x000fc600078c08ff */
[----:B------:R3:W-:Y:S01]  /*ddb0*/  @!P4 ST.E.128 desc[UR52][R24.64], RZ ;  /* 0x000000ff1800c985 */ /* 0x0007e2000c101d34 */
[----:B------:R-:W-:Y:S02]  /*ddc0*/  @!P3 LEA.HI.X R27, R9, R0, R14, 0x1, P6 ;  /* 0x00000000091bb211 */ /* 0x000fe400030f0c0e */
[----:B------:R-:W-:-:S03]  /*ddd0*/  @!P2 LEA R2, P6, R15, R2, 0x1 ;  /* 0x000000020f02a211 */ /* 0x000fc600078c08ff */
[----:B------:R3:W-:Y:S01]  /*dde0*/  @!P3 ST.E.128 desc[UR52][R26.64], RZ ;  /* 0x000000ff1a00b985 */ /* 0x0007e2000c101d34 */
[----:B------:R-:W-:-:S05]  /*ddf0*/  @!P2 LEA.HI.X R3, R15, R0, R10, 0x1, P6 ;  /* 0x000000000f03a211 */ /* 0x000fca00030f0c0a */
[----:B------:R3:W-:Y:S04]  /*de00*/  @!P2 ST.E.128 desc[UR52][R2.64], RZ ;  /* 0x000000ff0200a985 */ /* 0x0007e8000c101d34 */
.L_x_255:
[----:B------:R-:W-:Y:S05]  /*de10*/  BSYNC B1 ;  /* 0x0000000000017941 */ /* 0x000fea0003800000 */
.L_x_254:
[----:B--2---:R2:W4:Y:S01]  /*de20*/  SHFL.IDX PT, R0, R4, 0x1, 0x181f ;  /* 0x00381f0004007f89 */ /* 0x00452200000e0000 */
[----:B------:R-:W-:Y:S03]  /*de30*/  BSSY B1, `(.L_x_256) ;  /* 0x0000014000017945 */ /* 0x000fe60003800000 */
[----:B-1-3--:R2:W1:Y:S01]  /*de40*/  SHFL.IDX PT, R2, R5, 0x1, 0x181f ;  /* 0x00381f0005027f89 */ /* 0x00a46200000e0000 */
[----:B------:R-:W-:Y:S05]  /*de50*/  @P1 BRA `(.L_x_257) ;  /* 0x0000000000441947 */ /* 0x000fea0003800000 */
[----:B------:R-:W-:Y:S02]  /*de60*/  ULDC UR4, c[0x0][0xac8] ;  /* 0x0002b20000047ab9 */ /* 0x000fe40000000800 */
[----:B------:R-:W-:Y:S02]  /*de70*/  ISETP.GE.AND P4, PT, R7, UR4, PT ;  /* 0x0000000407007c0c */ /* 0x000fe4000bf86270 */
[----:B------:R-:W-:Y:S02]  /*de80*/  ISETP.GE.AND P3, PT, R13, UR4, PT ;  /* 0x000000040d007c0c */ /* 0x000fe4000bf66270 */
[----:B------:R-:W-:Y:S02]  /*de90*/  ISETP.GE.AND P2, PT, R9, UR4, PT ;  /* 0x0000000409007c0c */ /* 0x000fe4000bf46270 */
[----:B------:R-:W-:-:S07]  /*dea0*/  ISETP.GE.AND P1, PT, R15, UR4, PT ;  /* 0x000000040f007c0c */ /* 0x000fce000bf26270 */
[-C--:B-1----:R-:W-:Y:S02]  /*deb0*/  @!P4 LEA R20, P6, R7, R2.reuse, 0x1 ;  /* 0x000000020714c211 */ /* 0x082fe400078c08ff */
[----:B------:R-:W-:Y:S02]  /*dec0*/  @!P3 LEA R24, P5, R13, R2, 0x1 ;  /* 0x000000020d18b211 */ /* 0x000fe400078a08ff */
[----:B----4-:R-:W-:Y:S02]  /*ded0*/  @!P4 LEA.HI.X R21, R7, R0, R8, 0x1, P6 ;  /* 0x000000000715c211 */ /* 0x010fe400030f0c08 */
[----:B------:R-:W-:Y:S02]  /*dee0*/  @!P2 LEA R26, P6, R9, R2, 0x1 ;  /* 0x00000002091aa211 */ /* 0x000fe400078c08ff */
[----:B------:R-:W-:Y:S01]  /*def0*/  @!P3 LEA.HI.X R25, R13, R0, R12, 0x1, P5 ;  /* 0x000000000d19b211 */ /* 0x000fe200028f0c0c */
[----:B------:R3:W-:Y:S01]  /*df00*/  @!P4 ST.E.128 desc[UR52][R20.64], RZ ;  /* 0x000000ff1400c985 */ /* 0x0007e2000c101d34 */
[----:B------:R-:W-:-:S02]  /*df10*/  @!P1 LEA R2, P5, R15, R2, 0x1 ;  /* 0x000000020f029211 */ /* 0x000fc400078a08ff */
[-C--:B------:R-:W-:Y:S01]  /*df20*/  @!P2 LEA.HI.X R27, R9, R0.reuse, R14, 0x1, P6 ;  /* 0x00000000091ba211 */ /* 0x080fe200030f0c0e */
[----:B------:R3:W-:Y:S01]  /*df30*/  @!P3 ST.E.128 desc[UR52][R24.64], RZ ;  /* 0x000000ff1800b985 */ /* 0x0007e2000c101d34 */
[----:B------:R-:W-:-:S03]  /*df40*/  @!P1 LEA.HI.X R3, R15, R0, R10, 0x1, P5 ;  /* 0x000000000f039211 */ /* 0x000fc600028f0c0a */
[----:B------:R3:W-:Y:S04]  /*df50*/  @!P2 ST.E.128 desc[UR52][R26.64], RZ ;  /* 0x000000ff1a00a985 */ /* 0x0007e8000c101d34 */
[----:B------:R3:W-:Y:S02]  /*df60*/  @!P1 ST.E.128 desc[UR52][R2.64], RZ ;  /* 0x000000ff02009985 */ /* 0x0007e4000c101d34 */
.L_x_257:
[----:B------:R-:W-:Y:S05]  /*df70*/  BSYNC B1 ;  /* 0x0000000000017941 */ /* 0x000fea0003800000 */
.L_x_256:
[----:B----4-:R4:W0:Y:S01]  /*df80*/  SHFL.IDX PT, R0, R4, 0x2, 0x181f ;  /* 0x00581f0004007f89 */ /* 0x01082200000e0000 */
        /* <DEDUP_REMOVED lines=9> */
[-C--:B------:R-:W-:Y:S02]  /*e020*/  @!P2 LEA R24, P5, R13, R2.reuse, 0x1 ;  /* 0x000000020d18a211 */ /* 0x080fe400078a08ff */
[----:B------:R-:W-:Y:S02]  /*e030*/  @!P1 LEA R26, P4, R9, R2, 0x1 ;  /* 0x00000002091a9211 */ /* 0x000fe400078808ff */
[----:B0-----:R-:W-:Y:S02]  /*e040*/  @!P3 LEA.HI.X R21, R7, R0, R8, 0x1, P6 ;  /* 0x000000000715b211 */ /* 0x001fe400030f0c08 */
[----:B------:R-:W-:Y:S02]  /*e050*/  @!P0 LEA R2, P6, R15, R2, 0x1 ;  /* 0x000000020f028211 */ /* 0x000fe400078c08ff */
[-C--:B------:R-:W-:Y:S01]  /*e060*/  @!P2 LEA.HI.X R25, R13, R0.reuse, R12, 0x1, P5 ;  /* 0x000000000d19a211 */ /* 0x080fe200028f0c0c */
[----:B------:R3:W-:Y:S01]  /*e070*/  @!P3 ST.E.128 desc[UR52][R20.64], RZ ;  /* 0x000000ff1400b985 */ /* 0x0007e2000c101d34 */
[----:B------:R-:W-:-:S02]  /*e080*/  @!P1 LEA.HI.X R27, R9, R0, R14, 0x1, P4 ;  /* 0x00000000091b9211 */ /* 0x000fc400020f0c0e */
[----:B------:R-:W-:Y:S01]  /*e090*/  @!P0 LEA.HI.X R3, R15, R0, R10, 0x1, P6 ;  /* 0x000000000f038211 */ /* 0x000fe200030f0c0a */
[----:B------:R3:W-:Y:S04]  /*e0a0*/  @!P2 ST.E.128 desc[UR52][R24.64], RZ ;  /* 0x000000ff1800a985 */ /* 0x0007e8000c101d34 */
[----:B------:R3:W-:Y:S04]  /*e0b0*/  @!P1 ST.E.128 desc[UR52][R26.64], RZ ;  /* 0x000000ff1a009985 */ /* 0x0007e8000c101d34 */
[----:B------:R3:W-:Y:S02]  /*e0c0*/  @!P0 ST.E.128 desc[UR52][R2.64], RZ ;  /* 0x000000ff02008985 */ /* 0x0007e4000c101d34 */
.L_x_259:
[----:B------:R-:W-:Y:S05]  /*e0d0*/  BSYNC B1 ;  /* 0x0000000000017941 */ /* 0x000fea0003800000 */
.L_x_258:
[----:B0-----:R-:W-:Y:S01]  /*e0e0*/  VIADD R0, R6, 0x60 ;  /* 0x0000006006007836 */ /* 0x001fe20000000000 */
[----:B--2-4-:R-:W0:Y:S04]  /*e0f0*/  SHFL.IDX PT, R4, R4, 0x3, 0x181f ;  /* 0x00781f0004047f89 */ /* 0x014e2800000e0000 */
[----:B------:R-:W-:Y:S01]  /*e100*/  ISETP.GE.AND P0, PT, R0, R11, PT ;  /* 0x0000000b0000720c */ /* 0x000fe20003f06270 */
[----:B-1-3--:R1:W2:-:S12]  /*e110*/  SHFL.IDX PT, R2, R5, 0x3, 0x181f ;  /* 0x00781f0005027f89 */ /* 0x00a29800000e0000 */
[----:B-1----:R-:W-:Y:S05]  /*e120*/  @P0 BRA `(.L_x_248) ;  /* 0x0000000000440947 */ /* 0x002fea0003800000 */
[----:B------:R-:W-:Y:S02]  /*e130*/  ULDC UR4, c[0x0][0xac8] ;  /* 0x0002b20000047ab9 */ /* 0x000fe40000000800 */
[----:B------:R-:W-:Y:S02]  /*e140*/  ISETP.GE.AND P3, PT, R7, UR4, PT ;  /* 0x0000000407007c0c */ /* 0x000fe4000bf66270 */
[----:B------:R-:W-:Y:S02]  /*e150*/  ISETP.GE.AND P2, PT, R13, UR4, PT ;  /* 0x000000040d007c0c */ /* 0x000fe4000bf46270 */
[----:B------:R-:W-:Y:S02]  /*e160*/  ISETP.GE.AND P1, PT, R9, UR4, PT ;  /* 0x0000000409007c0c */ /* 0x000fe4000bf26270 */
[----:B------:R-:W-:-:S07]  /*e170*/  ISETP.GE.AND P0, PT, R15, UR4, PT ;  /* 0x000000040f007c0c */ /* 0x000fce000bf06270 */
[----:B--2---:R-:W-:-:S04]  /*e180*/  @!P3 LEA R6, P4, R7, R2, 0x1 ;  /* 0x000000020706b211 */ /* 0x004fc800078808ff */
[----:B0-----:R-:W-:Y:S02]  /*e190*/  @!P3 LEA.HI.X R7, R7, R4, R8, 0x1, P4 ;  /* 0x000000040707b211 */ /* 0x001fe400020f0c08 */
[-C--:B------:R-:W-:Y:S02]  /*e1a0*/  @!P2 LEA R20, P4, R13, R2.reuse, 0x1 ;  /* 0x000000020d14a211 */ /* 0x080fe400078808ff */
[-C--:B------:R-:W-:Y:S01]  /*e1b0*/  @!P1 LEA R8, P5, R9, R2.reuse, 0x1 ;  /* 0x0000000209089211 */ /* 0x080fe200078a08ff */
[----:B------:R0:W-:Y:S01]  /*e1c0*/  @!P3 ST.E.128 desc[UR52][R6.64], RZ ;  /* 0x000000ff0600b985 */ /* 0x0001e2000c101d34 */
[----:B------:R-:W-:Y:S02]  /*e1d0*/  @!P0 LEA R2, P6, R15, R2, 0x1 ;  /* 0x000000020f028211 */ /* 0x000fe400078c08ff */
[-C--:B------:R-:W-:Y:S02]  /*e1e0*/  @!P2 LEA.HI.X R21, R13, R4.reuse, R12, 0x1, P4 ;  /* 0x000000040d15a211 */ /* 0x080fe400020f0c0c */
[----:B------:R-:W-:-:S02]  /*e1f0*/  @!P1 LEA.HI.X R9, R9, R4, R14, 0x1, P5 ;  /* 0x0000000409099211 */ /* 0x000fc400028f0c0e */
[----:B------:R-:W-:Y:S01]  /*e200*/  @!P0 LEA.HI.X R3, R15, R4, R10, 0x1, P6 ;  /* 0x000000040f038211 */ /* 0x000fe200030f0c0a */
[----:B------:R0:W-:Y:S04]  /*e210*/  @!P2 ST.E.128 desc[UR52][R20.64], RZ ;  /* 0x000000ff1400a985 */ /* 0x0001e8000c101d34 */
[----:B------:R0:W-:Y:S04]  /*e220*/  @!P1 ST.E.128 desc[UR52][R8.64], RZ ;  /* 0x000000ff08009985 */ /* 0x0001e8000c101d34 */
[----:B------:R0:W-:Y:S02]  /*e230*/  @!P0 ST.E.128 desc[UR52][R2.64], RZ ;  /* 0x000000ff02008985 */ /* 0x0001e4000c101d34 */
.L_x_248:
[----:B------:R-:W-:Y:S05]  /*e240*/  BSYNC B0 ;  /* 0x0000000000007941 */ /* 0x000fea0003800000 */
.L_x_238:
[----:B------:R-:W-:Y:S02]  /*e250*/  ULDC UR4, c[0x0][0xc3c] ;  /* 0x00030f0000047ab9 */ /* 0x000fe40000000800 */
[----:B------:R-:W-:-:S06]  /*e260*/  UISETP.GE.AND UP0, UPT, UR7, UR4, UPT ;  /* 0x000000040700728c */ /* 0x000fcc000bf06270 */
[----:B------:R-:W-:-:S13]  /*e270*/  PLOP3.LUT P0, PT, PT, PT, UP0, 0x80, 0x0 ;  /* 0x000000000000781c */ /* 0x000fda0003f0f008 */
[----:B------:R-:W-:Y:S05]  /*e280*/  @!P0 BRA `(.L_x_260) ;  /* 0xffffff2c00808947 */ /* 0x000fea000383ffff */
[----:B------:R-:W-:Y:S05]  /*e290*/  EXIT ;  /* 0x000000000000794d */ /* 0x000fea0003800000 */
.L_x_209:
[----:B------:R-:W-:-:S08]  /*e2a0*/  NOP ;  /* 0x0000000000007918 */ /* 0x000fd00000000000 */
[----:B------:R-:W0:-:S00]  /*e2b0*/  USETMAXREG.DEALLOC.CTAPOOL 0x28 ;  /* 0x00000028000079c8 */ /* 0x000e0000080e0500 */
[----:B0-----:R-:W-:Y:S02]  /*e2c0*/  LOP3.LUT R0, R0, 0x3, RZ, 0xc0, !PT ;  /* 0x0000000300007812 */ /* 0x001fe400078ec0ff */
[----:B------:R-:W-:-:S04]  /*e2d0*/  LOP3.LUT R25, R25, 0xfffffeff, RZ, 0xc0, !PT ;  /* 0xfffffeff19197812 */ /* 0x000fc800078ec0ff */
[----:B------:R-:W0:Y:S02]  /*e2e0*/  SHFL.IDX PT, R0, R0, RZ, 0x1f ;  /* 0x00001fff00007589 */ /* 0x000e2400000e0000 */
[----:B0-----:R-:W-:-:S13]  /*e2f0*/  ISETP.NE.AND P0, PT, R0, RZ, PT ;  /* 0x000000ff0000720c */ /* 0x001fda0003f05270 */
[----:B------:R-:W-:Y:S01]  /*e300*/  @P0 BAR.SYNC.DEFER_BLOCKING 0x5, 0x180 ;  /* 0x0146000000000b1d */ /* 0x000fe20000010000 */
[----:B------:R-:W-:Y:S02]  /*e310*/  @P0 MOV R3, 0x400 ;  /* 0x0000040000030802 */ /* 0x000fe40000000f00 */
[----:B------:R-:W-:Y:S02]  /*e320*/  @P0 LOP3.LUT R25, R25, 0x100, RZ, 0xfc, !PT ;  /* 0x0000010019190812 */ /* 0x000fe400078efcff */
[----:B------:R-:W-:-:S05]  /*e330*/  @P0 LEA R2, R2, R3, 0x18 ;  /* 0x0000000302020211 */ /* 0x000fca00078ec0ff */
[----:B------:R-:W0:Y:S02]  /*e340*/  @P0 LDS.128 R32, [R2+0x388d0] ;  /* 0x0388d00002200984 */ /* 0x000e240000000c00 */
[----:B0-----:R-:W-:Y:S01]  /*e350*/  @P0 R2UR UR39, R35 ;  /* 0x00000000232702ca */ /* 0x001fe200000e0000 */
[----:B------:R-:W-:Y:S06]  /*e360*/  @P0 BAR.ARV 0x4, 0x180 ;  /* 0x0106000000000b1d */ /* 0x000fec0000002000 */
[----:B------:R-:W-:Y:S08]  /*e370*/  @P0 BRA `(.L_x_261) ;  /* 0x0000000800b00947 */ /* 0x000ff00003800000 */
[----:B------:R-:W0:Y:S01]  /*e380*/  S2R R4, SR_TID.X ;  /* 0x0000000000047919 */ /* 0x000e220000002100 */
[----:B------:R-:W-:Y:S01]  /*e390*/  ULDC UR4, c[0x0][0xc3c] ;  /* 0x00030f0000047ab9 */ /* 0x000fe20000000800 */
[----:B------:R-:W-:Y:S01]  /*e3a0*/  IMAD.MOV.U32 R0, RZ, RZ, RZ ;  /* 0x000000ffff007224 */ /* 0x000fe200078e00ff */
[----:B------:R-:W1:Y:S01]  /*e3b0*/  LDC R15, c[0x0][0xc38] ;  /* 0x00030e00ff0f7b82 */ /* 0x000e620000000800 */
[----:B------:R-:W-:Y:S01]  /*e3c0*/  IMAD.MOV.U32 R9, RZ, RZ, RZ ;  /* 0x000000ffff097224 */ /* 0x000fe200078e00ff */
[----:B0-----:R-:W-:-:S04]  /*e3d0*/  LOP3.LUT R7, R4, 0x1f, RZ, 0xc0, !PT ;  /* 0x0000001f04077812 */ /* 0x001fc800078ec0ff */
[----:B------:R-:W-:-:S04]  /*e3e0*/  ISETP.NE.AND P0, PT, R7, 0x1f, PT ;  /* 0x0000001f0700780c */ /* 0x000fc80003f05270 */
[----:B------:R-:W-:-:S13]  /*e3f0*/  ISETP.GE.OR P1, PT, R7, UR4, !P0 ;  /* 0x0000000407007c0c */ /* 0x000fda000c726670 */
[----:B------:R-:W0:Y:S08]  /*e400*/  @!P1 LDC.64 R4, c[0x0][0xc80] ;  /* 0x00032000ff049b82 */ /* 0x000e300000000a00 */
[----:B------:R-:W2:Y:S01]  /*e410*/  @!P1 LDC.64 R2, c[0x0][0xc78] ;  /* 0x00031e00ff029b82 */ /* 0x000ea20000000a00 */
[----:B0-----:R-:W-:-:S05]  /*e420*/  @!P1 IMAD.WIDE.U32 R4, R7, 0x4, R4 ;  /* 0x0000000407049825 */ /* 0x001fca00078e0004 */
[----:B------:R-:W3:Y:S01]  /*e430*/  @!P1 LDG.E R0, desc[UR52][R4.64] ;  /* 0x0000003404009981 */ /* 0x000ee2000c1e1900 */
[----:B--2---:R-:W-:-:S05]  /*e440*/  @!P1 IMAD.WIDE.U32 R2, R7, 0x4, R2 ;  /* 0x0000000407029825 */ /* 0x004fca00078e0002 */
[----:B------:R-:W3:Y:S01]  /*e450*/  @!P1 LDG.E R9, desc[UR52][R2.64] ;  /* 0x0000003402099981 */ /* 0x000ee2000c1e1900 */
[C---:B------:R-:W-:Y:S02]  /*e460*/  ISETP.NE.AND P1, PT, R7.reuse, RZ, PT ;  /* 0x000000ff0700720c */ /* 0x040fe40003f25270 */
[C---:B------:R-:W-:Y:S02]  /*e470*/  ISETP.GE.U32.AND P2, PT, R7.reuse, 0x2, PT ;  /* 0x000000020700780c */ /* 0x040fe40003f46070 */
[C---:B------:R-:W-:Y:S02]  /*e480*/  ISETP.GE.U32.AND P3, PT, R7.reuse, 0x4, PT ;  /* 0x000000040700780c */ /* 0x040fe40003f66070 */
[C---:B------:R-:W-:Y:S02]  /*e490*/  ISETP.GE.U32.AND P4, PT, R7.reuse, 0x8, PT ;  /* 0x000000080700780c */ /* 0x040fe40003f86070 */
[----:B------:R-:W-:Y:S01]  /*e4a0*/  ISETP.GE.U32.AND P5, PT, R7, 0x10, PT ;  /* 0x000000100700780c */ /* 0x000fe20003fa6070 */
[----:B------:R-:W-:Y:S01]  /*e4b0*/  UMOV UR4, URZ ;  /* 0x0000003f00047c82 */ /* 0x000fe20008000000 */
[----:B---3--:R-:W-:-:S05]  /*e4c0*/  IMAD R6, R0, R9, RZ ;  /* 0x0000000900067224 */ /* 0x008fca00078e02ff */
[----:B------:R-:W0:Y:S02]  /*e4d0*/  SHFL.UP PT, R8, R6, 0x1, RZ ;  /* 0x0420000006087989 */ /* 0x000e2400000e00ff */
[----:B0-----:R-:W-:-:S05]  /*e4e0*/  SEL R11, R8, RZ, P1 ;  /* 0x000000ff080b7207 */ /* 0x001fca0000800000 */
[----:B------:R-:W-:-:S05]  /*e4f0*/  IMAD.IADD R11, R6, 0x1, R11 ;  /* 0x00000001060b7824 */ /* 0x000fca00078e020b */
        /* <DEDUP_REMOVED lines=9> */
[----:B------:R-:W0:Y:S01]  /*e590*/  SHFL.UP PT, R4, R2, 0x10, RZ ;  /* 0x0600000002047989 */ /* 0x000e2200000e00ff */
[----:B------:R-:W2:Y:S01]  /*e5a0*/  S2R R11, SR_CTAID.X ;  /* 0x00000000000b7919 */ /* 0x000ea20000002500 */
[----:B0-----:R-:W-:-:S05]  /*e5b0*/  SEL R5, R4, RZ, P5 ;  /* 0x000000ff04057207 */ /* 0x001fca0002800000 */
[----:B------:R-:W-:-:S05]  /*e5c0*/  IMAD.IADD R5, R2, 0x1, R5 ;  /* 0x0000000102057824 */ /* 0x000fca00078e0205 */
[----:B------:R-:W1:Y:S02]  /*e5d0*/  SHFL.IDX PT, R6, R5, 0x1f, 0x1f ;  /* 0x03e01f0005067f89 */ /* 0x000e6400000e0000 */
[----:B-1----:R-:W-:-:S05]  /*e5e0*/  IMAD R6, R6, R15, RZ ;  /* 0x0000000f06067224 */ /* 0x002fca00078e02ff */
[----:B--2---:R-:W-:Y:S01]  /*e5f0*/  ISETP.GT.AND P6, PT, R6, R11, PT ;  /* 0x0000000b0600720c */ /* 0x004fe20003fc4270 */
[----:B------:R-:W-:-:S12]  /*e600*/  IMAD.MOV.U32 R3, RZ, RZ, R6 ;  /* 0x000000ffff037224 */ /* 0x000fd800078e0006 */
[----:B------:R-:W-:Y:S05]  /*e610*/  @P6 BRA `(.L_x_262) ;  /* 0x00000000009c6947 */ /* 0x000fea0003800000 */
[----:B------:R-:W-:Y:S01]  /*e620*/  IMAD.MOV.U32 R6, RZ, RZ, R3 ;  /* 0x000000ffff067224 */ /* 0x000fe200078e0003 */
[----:B------:R-:W-:Y:S01]  /*e630*/  UMOV UR4, URZ ;  /* 0x0000003f00047c82 */ /* 0x000fe20008000000 */
[----:B------:R-:W-:-:S05]  /*e640*/  ULDC UR5, c[0x0][0xc3c] ;  /* 0x00030f0000057ab9 */ /* 0x000fca0000000800 */
.L_x_264:
[----:B------:R-:W-:-:S04]  /*e650*/  UIADD3 UR4, UR4, 0x1f, URZ ;  /* 0x0000001f04047890 */ /* 0x000fc8000fffe03f */
[----:B------:R-:W-:-:S06]  /*e660*/  UISETP.GE.AND UP0, UPT, UR4, UR5, UPT ;  /* 0x000000050400728c */ /* 0x000fcc000bf06270 */
[----:B------:R-:W-:-:S13]  /*e670*/  PLOP3.LUT P6, PT, PT, PT, UP0, 0x40, 0x0 ;  /* 0x000000000000781c */ /* 0x000fda0003fce808 */
[----:B------:R-:W-:Y:S05]  /*e680*/  @!P6 BRA `(.L_x_263) ;  /* 0x0000000400c0e947 */ /* 0x000fea0003800000 */
[----:B------:R-:W-:Y:S02]  /*e690*/  VIADD R9, R7, UR4 ;  /* 0x0000000407097c36 */ /* 0x000fe40008000000 */
[----:B------:R-:W-:-:S03]  /*e6a0*/  IMAD.MOV.U32 R0, RZ, RZ, RZ ;  /* 0x000000ffff007224 */ /* 0x000fc600078e00ff */
[----:B------:R-:W-:-:S13]  /*e6b0*/  ISETP.GE.OR P6, PT, R9, UR5, !P0 ;  /* 0x0000000509007c0c */ /* 0x000fda000c7c6670 */
[----:B------:R-:W0:Y:S08]  /*e6c0*/  @!P6 LDC.64 R4, c[0x0][0xc80] ;  /* 0x00032000ff04eb82 */ /* 0x000e300000000a00 */
[----:B------:R-:W1:Y:S01]  /*e6d0*/  @!P6 LDC.64 R2, c[0x0][0xc78] ;  /* 0x00031e00ff02eb82 */ /* 0x000e620000000a00 */
[----:B0-----:R-:W-:-:S05]  /*e6e0*/  @!P6 IMAD.WIDE R4, R9, 0x4, R4 ;  /* 0x000000040904e825 */ /* 0x001fca00078e0204 */
[----:B------:R-:W2:Y:S01]  /*e6f0*/  @!P6 LDG.E R0, desc[UR52][R4.64] ;  /* 0x000000340400e981 */ /* 0x000ea2000c1e1900 */
[----:B-1----:R-:W-:-:S04]  /*e700*/  @!P6 IMAD.WIDE R2, R9, 0x4, R2 ;  /* 0x000000040902e825 */ /* 0x002fc800078e0202 */
[----:B------:R-:W-:-:S06]  /*e710*/  IMAD.MOV.U32 R9, RZ, RZ, RZ ;  /* 0x000000ffff097224 */ /* 0x000fcc00078e00ff */
[----:B------:R-:W2:Y:S02]  /*e720*/  @!P6 LDG.E R9, desc[UR52][R2.64] ;  /* 0x000000340209e981 */ /* 0x000ea4000c1e1900 */
[----:B--2---:R-:W-:-:S05]  /*e730*/  IMAD R15, R0, R9, RZ ;  /* 0x00000009000f7224 */ /* 0x004fca00078e02ff */
[----:B------:R-:W0:Y:S02]  /*e740*/  SHFL.UP PT, R8, R15, 0x1, RZ ;  /* 0x042000000f087989 */ /* 0x000e2400000e00ff */
[----:B0-----:R-:W-:-:S05]  /*e750*/  SEL R8, R8, RZ, P1 ;  /* 0x000000ff08087207 */ /* 0x001fca0000800000 */
[----:B------:R-:W-:Y:S02]  /*e760*/  IMAD.IADD R8, R15, 0x1, R8 ;  /* 0x000000010f087824 */ /* 0x000fe400078e0208 */
[----:B------:R-:W0:Y:S03]  /*e770*/  LDC R15, c[0x0][0xc38] ;  /* 0x00030e00ff0f7b82 */ /* 0x000e260000000800 */
[----:B------:R-:W1:Y:S02]  /*e780*/  SHFL.UP PT, R10, R8, 0x2, RZ ;  /* 0x04400000080a7989 */ /* 0x000e6400000e00ff */
[----:B-1----:R-:W-:-:S05]  /*e790*/  SEL R13, R10, RZ, P2 ;  /* 0x000000ff0a0d7207 */ /* 0x002fca0001000000 */
[----:B------:R-:W-:-:S05]  /*e7a0*/  IMAD.IADD R13, R8, 0x1, R13 ;  /* 0x00000001080d7824 */ /* 0x000fca00078e020d */
        /* <DEDUP_REMOVED lines=9> */
[----:B------:R-:W0:Y:S02]  /*e840*/  SHFL.IDX PT, R2, R5, 0x1f, 0x1f ;  /* 0x03e01f0005027f89 */ /* 0x000e2400000e0000 */
[----:B0-----:R-:W-:-:S04]  /*e850*/  IMAD R3, R2, R15, RZ ;  /* 0x0000000f02037224 */ /* 0x001fc800078e02ff */
[----:B------:R-:W-:-:S05]  /*e860*/  IMAD.IADD R6, R3, 0x1, R6 ;  /* 0x0000000103067824 */ /* 0x000fca00078e0206 */
[----:B------:R-:W-:-:S13]  /*e870*/  ISETP.GT.AND P6, PT, R6, R11, PT ;  /* 0x0000000b0600720c */ /* 0x000fda0003fc4270 */
[----:B------:R-:W-:Y:S05]  /*e880*/  @!P6 BRA `(.L_x_264) ;  /* 0xfffffffc0070e947 */ /* 0x000fea000383ffff */
.L_x_262:
[----:B------:R-:W-:Y:S02]  /*e890*/  IMAD.IADD R8, R6, 0x1, -R3 ;  /* 0x0000000106087824 */ /* 0x000fe400078e0a03 */
[----:B------:R-:W-:Y:S02]  /*e8a0*/  IMAD.MOV.U32 R32, RZ, RZ, RZ ;  /* 0x000000ffff207224 */ /* 0x000fe400078e00ff */
[----:B------:R-:W-:-:S05]  /*e8b0*/  IMAD R2, R5, R15, R8 ;  /* 0x0000000f05027224 */ /* 0x000fca00078e0208 */
[----:B------:R-:W-:-:S13]  /*e8c0*/  ISETP.GT.AND P0, PT, R2, R11, PT ;  /* 0x0000000b0200720c */ /* 0x000fda0003f04270 */
[----:B------:R-:W-:Y:S02]  /*e8d0*/  VOTEU.ANY UR5, UPT, !P0 ;  /* 0x0000000000057886 */ /* 0x000fe400040e0100 */
[----:B------:R-:W-:Y:S02]  /*e8e0*/  UPOPC UR39, UR5 ;  /* 0x00000005002772bf */ /* 0x000fe40008000000 */
[----:B------:R-:W-:-:S04]  /*e8f0*/  ISETP.NE.AND P0, PT, RZ, UR5, PT ;  /* 0x00000005ff007c0c */ /* 0x000fc8000bf05270 */
[----:B------:R-:W-:Y:S02]  /*e900*/  IMAD.U32 R13, RZ, RZ, UR39 ;  /* 0x00000027ff0d7e24 */ /* 0x000fe4000f8e00ff */
[----:B------:R-:W-:-:S03]  /*e910*/  IMAD.U32 R10, RZ, RZ, UR39 ;  /* 0x00000027ff0a7e24 */ /* 0x000fc6000f8e00ff */
[----:B------:R-:W0:Y:S04]  /*e920*/  SHFL.IDX PT, R0, R0, R13, 0x1f ;  /* 0x00001f0d00007589 */ /* 0x000e2800000e0000 */
[----:B------:R1:W2:Y:S01]  /*e930*/  SHFL.IDX PT, R9, R9, R10, 0x1f ;  /* 0x00001f0a09097589 */ /* 0x0002a200000e0000 */
[----:B0-----:R-:W-:-:S04]  /*e940*/  IABS R4, R0 ;  /* 0x0000000000047213 */ /* 0x001fc80000000000 */
[----:B------:R-:W0:Y:S08]  /*e950*/  I2F.RP R6, R4 ;  /* 0x0000000400067306 */ /* 0x000e300000209400 */
[----:B0-----:R-:W0:Y:S02]  /*e960*/  MUFU.RCP R6, R6 ;  /* 0x0000000600067308 */ /* 0x001e240000001000 */
[----:B0-----:R-:W-:-:S06]  /*e970*/  VIADD R2, R6, 0xffffffe ;  /* 0x0ffffffe06027836 */ /* 0x001fcc0000000000 */
[----:B------:R-:W0:Y:S02]  /*e980*/  F2I.FTZ.U32.TRUNC.NTZ R3, R2 ;  /* 0x0000000200037305 */ /* 0x000e24000021f000 */
[----:B0-----:R-:W-:Y:S01]  /*e990*/  IMAD.MOV R12, RZ, RZ, -R3 ;  /* 0x000000ffff0c7224 */ /* 0x001fe200078e0a03 */
[----:B-12---:R-:W-:Y:S06]  /*e9a0*/  @!P0 BRA `(.L_x_265) ;  /* 0x00000000000c8947 */ /* 0x006fec0003800000 */
[----:B------:R-:W-:-:S06]  /*e9b0*/  UIADD3 UR5, UR39, -0x1, URZ ;  /* 0xffffffff27057890 */ /* 0x000fcc000fffe03f */
[----:B------:R-:W-:-:S06]  /*e9c0*/  IMAD.U32 R32, RZ, RZ, UR5 ;  /* 0x00000005ff207e24 */ /* 0x000fcc000f8e00ff */
[----:B------:R0:W1:Y:S02]  /*e9d0*/  SHFL.IDX PT, R32, R5, R32, 0x1f ;  /* 0x00001f2005207589 */ /* 0x00006400000e0000 */
.L_x_265:
[----:B-1----:R-:W-:Y:S01]  /*e9e0*/  IMAD R32, R32, R15, R8 ;  /* 0x0000000f20207224 */ /* 0x002fe200078e0208 */
[----:B------:R-:W-:Y:S01]  /*e9f0*/  IABS R2, R9 ;  /* 0x0000000900027213 */ /* 0x000fe20000000000 */
[----:B0-----:R-:W-:Y:S01]  /*ea00*/  IMAD.MOV.U32 R5, RZ, RZ, R12 ;  /* 0x000000ffff057224 */ /* 0x001fe200078e000c */
[----:B------:R-:W-:Y:S01]  /*ea10*/  IABS R10, R0 ;  /* 0x00000000000a7213 */ /* 0x000fe20000000000 */
[----:B------:R-:W-:Y:S01]  /*ea20*/  IMAD.IADD R33, R11, 0x1, -R32 ;  /* 0x000000010b217824 */ /* 0x000fe200078e0a20 */
[----:B------:R-:W-:Y:S01]  /*ea30*/  UIADD3 UR39, UR39, UR4, URZ ;  /* 0x0000000427277290 */ /* 0x000fe2000fffe03f */
[----:B------:R-:W-:Y:S02]  /*ea40*/  IMAD R11, R5, R4, RZ ;  /* 0x00000004050b7224 */ /* 0x000fe400078e02ff */
[----:B------:R-:W-:Y:S01]  /*ea50*/  IMAD.MOV.U32 R5, RZ, RZ, R2 ;  /* 0x000000ffff057224 */ /* 0x000fe200078e0002 */
[----:B------:R-:W-:Y:S01]  /*ea60*/  IABS R8, R33 ;  /* 0x0000002100087213 */ /* 0x000fe20000000000 */
[----:B------:R-:W-:-:S02]  /*ea70*/  IMAD.MOV.U32 R2, RZ, RZ, RZ ;  /* 0x000000ffff027224 */ /* 0x000fc400078e00ff */
[----:B------:R-:W0:Y:S01]  /*ea80*/  I2F.RP R6, R5 ;  /* 0x0000000500067306 */ /* 0x000e220000209400 */
[----:B------:R-:W-:Y:S02]  /*ea90*/  IMAD.MOV R10, RZ, RZ, -R10 ;  /* 0x000000ffff0a7224 */ /* 0x000fe400078e0a0a */
[----:B------:R-:W-:-:S04]  /*eaa0*/  IMAD.HI.U32 R2, R3, R11, R2 ;  /* 0x0000000b03027227 */ /* 0x000fc800078e0002 */
[----:B------:R-:W-:Y:S02]  /*eab0*/  IMAD.MOV.U32 R3, RZ, RZ, R8 ;  /* 0x000000ffff037224 */ /* 0x000fe400078e0008 */
[----:B------:R-:W-:Y:S02]  /*eac0*/  IMAD.MOV.U32 R8, RZ, RZ, R10 ;  /* 0x000000ffff087224 */ /* 0x000fe400078e000a */
[----:B------:R-:W-:-:S04]  /*ead0*/  IMAD.HI.U32 R2, R2, R3, RZ ;  /* 0x0000000302027227 */ /* 0x000fc800078e00ff */
[----:B------:R-:W-:Y:S01]  /*eae0*/  IMAD R3, R2, R8, R3 ;  /* 0x0000000802037224 */ /* 0x000fe200078e0203 */
[----:B0-----:R-:W0:Y:S04]  /*eaf0*/  MUFU.RCP R6, R6 ;  /* 0x0000000600067308 */ /* 0x001e280000001000 */
[----:B------:R-:W-:-:S13]  /*eb00*/  ISETP.GT.U32.AND P1, PT, R4, R3, PT ;  /* 0x000000030400720c */ /* 0x000fda0003f24070 */
[----:B------:R-:W-:Y:S02]  /*eb10*/  @!P1 IMAD.IADD R3, R3, 0x1, -R4 ;  /* 0x0000000103039824 */ /* 0x000fe400078e0a04 */
[----:B0-----:R-:W-:Y:S02]  /*eb20*/  VIADD R8, R6, 0xffffffe ;  /* 0x0ffffffe06087836 */ /* 0x001fe40000000000 */
[----:B------:R-:W-:Y:S01]  /*eb30*/  @!P1 VIADD R2, R2, 0x1 ;  /* 0x0000000102029836 */ /* 0x000fe20000000000 */
[----:B------:R-:W-:Y:S02]  /*eb40*/  ISETP.GE.U32.AND P0, PT, R3, R4, PT ;  /* 0x000000040300720c */ /* 0x000fe40003f06070 */
[----:B------:R-:W-:Y:S01]  /*eb50*/  LOP3.LUT R4, R33, R0, RZ, 0x3c, !PT ;  /* 0x0000000021047212 */ /* 0x000fe200078e3cff */
[----:B------:R0:W1:Y:S01]  /*eb60*/  F2I.FTZ.U32.TRUNC.NTZ R3, R8 ;  /* 0x0000000800037305 */ /* 0x000062000021f000 */
[----:B------:R-:W-:Y:S02]  /*eb70*/  ISETP.NE.AND P1, PT, R0, RZ, PT ;  /* 0x000000ff0000720c */ /* 0x000fe40003f25270 */
[----:B------:R-:W-:-:S02]  /*eb80*/  ISETP.GE.AND P2, PT, R4, RZ, PT ;  /* 0x000000ff0400720c */ /* 0x000fc40003f46270 */
[----:B0-----:R-:W-:-:S05]  /*eb90*/  IABS R8, R9 ;  /* 0x0000000900087213 */ /* 0x001fca0000000000 */
[----:B------:R-:W-:-:S04]  /*eba0*/  @P0 VIADD R2, R2, 0x1 ;  /* 0x0000000102020836 */ /* 0x000fc80000000000 */
[----:B------:R-:W-:Y:S02]  /*ebb0*/  IMAD.MOV.U32 R6, RZ, RZ, R2 ;  /* 0x000000ffff067224 */ /* 0x000fe400078e0002 */
[----:B-1----:R-:W-:Y:S02]  /*ebc0*/  IMAD.MOV R2, RZ, RZ, -R3 ;  /* 0x000000ffff027224 */ /* 0x002fe400078e0a03 */
[----:B------:R-:W-:Y:S01]  /*ebd0*/  @!P2 IMAD.MOV R6, RZ, RZ, -R6 ;  /* 0x000000ffff06a224 */ /* 0x000fe200078e0a06 */
[----:B------:R-:W-:Y:S01]  /*ebe0*/  @!P1 LOP3.LUT R6, RZ, R0, RZ, 0x33, !PT ;  /* 0x00000000ff069212 */ /* 0x000fe200078e33ff */
[----:B------:R-:W-:Y:S02]  /*ebf0*/  IMAD R11, R2, R5, RZ ;  /* 0x00000005020b7224 */ /* 0x000fe400078e02ff */
[----:B------:R-:W-:Y:S01]  /*ec00*/  IMAD.MOV.U32 R2, RZ, RZ, RZ ;  /* 0x000000ffff027224 */ /* 0x000fe200078e00ff */
[----:B------:R-:W-:Y:S01]  /*ec10*/  IABS R4, R6 ;  /* 0x0000000600047213 */ /* 0x000fe20000000000 */
[----:B------:R-:W-:-:S02]  /*ec20*/  IMAD.MOV R8, RZ, RZ, -R8 ;  /* 0x000000ffff087224 */ /* 0x000fc400078e0a08 */
[----:B------:R-:W-:-:S04]  /*ec30*/  IMAD.HI.U32 R2, R3, R11, R2 ;  /* 0x0000000b03027227 */ /* 0x000fc800078e0002 */
[----:B------:R-:W-:Y:S02]  /*ec40*/  IMAD.MOV.U32 R3, RZ, RZ, R4 ;  /* 0x000000ffff037224 */ /* 0x000fe400078e0004 */
[----:B------:R-:W-:Y:S02]  /*ec50*/  IMAD.MOV.U32 R4, RZ, RZ, R8 ;  /* 0x000000ffff047224 */ /* 0x000fe400078e0008 */
[----:B------:R-:W-:-:S04]  /*ec60*/  IMAD.HI.U32 R2, R2, R3, RZ ;  /* 0x0000000302027227 */ /* 0x000fc800078e00ff */
[----:B------:R-:W-:Y:S01]  /*ec70*/  IMAD R4, R2, R4, R3 ;  /* 0x0000000402047224 */ /* 0x000fe200078e0203 */
[----:B------:R-:W-:Y:S01]  /*ec80*/  LOP3.LUT R3, R6, R9, RZ, 0x3c, !PT ;  /* 0x0000000906037212 */ /* 0x000fe200078e3cff */
[----:B------:R-:W-:-:S03]  /*ec90*/  IMAD R0, R0, R6, RZ ;  /* 0x0000000600007224 */ /* 0x000fc600078e02ff */
[----:B------:R-:W-:Y:S01]  /*eca0*/  ISETP.GT.U32.AND P1, PT, R5, R4, PT ;  /* 0x000000040500720c */ /* 0x000fe20003f24070 */
[----:B------:R-:W-:Y:S01]  /*ecb0*/  IMAD.IADD R33, R33, 0x1, -R0 ;  /* 0x0000000121217824 */ /* 0x000fe200078e0a00 */
[----:B------:R-:W-:-:S11]  /*ecc0*/  ISETP.GE.AND P2, PT, R3, RZ, PT ;  /* 0x000000ff0300720c */ /* 0x000fd60003f46270 */
[----:B------:R-:W-:Y:S02]  /*ecd0*/  @!P1 IMAD.IADD R4, R4, 0x1, -R5 ;  /* 0x0000000104049824 */ /* 0x000fe400078e0a05 */
[----:B------:R-:W-:Y:S01]  /*ece0*/  @!P1 VIADD R2, R2, 0x1 ;  /* 0x0000000102029836 */ /* 0x000fe20000000000 */
[----:B------:R-:W-:Y:S02]  /*ecf0*/  ISETP.NE.AND P1, PT, R9, RZ, PT ;  /* 0x000000ff0900720c */ /* 0x000fe40003f25270 */
[----:B------:R-:W-:-:S13]  /*ed00*/  ISETP.GE.U32.AND P0, PT, R4, R5, PT ;  /* 0x000000050400720c */ /* 0x000fda0003f06070 */
[----:B------:R-:W-:-:S04]  /*ed10*/  @P0 VIADD R2, R2, 0x1 ;  /* 0x0000000102020836 */ /* 0x000fc80000000000 */
[----:B------:R-:W-:Y:S01]  /*ed20*/  @!P2 IMAD.MOV R2, RZ, RZ, -R2 ;  /* 0x000000ffff02a224 */ /* 0x000fe200078e0a02 */
[----:B------:R-:W-:-:S05]  /*ed30*/  @!P1 LOP3.LUT R2, RZ, R9, RZ, 0x33, !PT ;  /* 0x00000009ff029212 */ /* 0x000fca00078e33ff */
[----:B------:R-:W-:-:S04]  /*ed40*/  IMAD.MOV R34, RZ, RZ, -R2 ;  /* 0x000000ffff227224 */ /* 0x000fc800078e0a02 */
[C---:B------:R-:W-:Y:S02]  /*ed50*/  IMAD R34, R9.reuse, R34, R6 ;  /* 0x0000002209227224 */ /* 0x040fe400078e0206 */
[----:B------:R-:W-:-:S04]  /*ed60*/  IMAD R9, R9, 0x1000000, R2 ;  /* 0x0100000009097824 */ /* 0x000fc800078e0202 */
[----:B------:R-:W-:Y:S01]  /*ed70*/  IMAD R34, R34, 0x10000, R9 ;  /* 0x0001000022227824 */ /* 0x000fe200078e0209 */
[----:B------:R-:W-:Y:S06]  /*ed80*/  BRA `(.L_x_266) ;  /* 0x0000000000107947 */ /* 0x000fec0003800000 */
.L_x_263:
[----:B------:R-:W-:Y:S01]  /*ed90*/  IMAD.MOV.U32 R32, RZ, RZ, R11 ;  /* 0x000000ffff207224 */ /* 0x000fe200078e000b */
[----:B------:R-:W-:Y:S01]  /*eda0*/  ULDC UR39, c[0x0][0xc3c] ;  /* 0x00030f0000277ab9 */ /* 0x000fe20000000800 */
[----:B------:R-:W-:Y:S02]  /*edb0*/  IMAD.MOV.U32 R33, RZ, RZ, RZ ;  /* 0x000000ffff217224 */ /* 0x000fe400078e00ff */
[----:B------:R-:W-:-:S07]  /*edc0*/  IMAD.MOV.U32 R34, RZ, RZ, RZ ;  /* 0x000000ffff227224 */ /* 0x000fce00078e00ff */
.L_x_266:
[----:B------:R-:W-:Y:S01]  /*edd0*/  ISETP.NE.AND P0, PT, R7, RZ, PT ;  /* 0x000000ff0700720c */ /* 0x000fe20003f05270 */
[----:B------:R-:W-:-:S12]  /*ede0*/  IMAD.U32 R35, RZ, RZ, UR39 ;  /* 0x00000027ff237e24 */ /* 0x000fd8000f8e00ff */
[----:B------:R-:W0:Y:S01]  /*edf0*/  @!P0 S2R R3, SR_CgaCtaId ;  /* 0x0000000000038919 */ /* 0x000e220000008800 */
[----:B------:R-:W-:-:S04]  /*ee00*/  @!P0 MOV R0, 0x400 ;  /* 0x0000040000008802 */ /* 0x000fc80000000f00 */
[----:B0-----:R-:W-:-:S05]  /*ee10*/  @!P0 LEA R0, R3, R0, 0x18 ;  /* 0x0000000003008211 */ /* 0x001fca00078ec0ff */
[----:B------:R0:W-:Y:S01]  /*ee20*/  @!P0 STS.128 [R0+0x388d0], R32 ;  /* 0x0388d02000008388 */ /* 0x0001e20000000c00 */
[----:B------:R-:W-:Y:S06]  /*ee30*/  BAR.ARV 0x5, 0x180 ;  /* 0x0146000000007b1d */ /* 0x000fec0000002000 */
.L_x_261:
[----:B------:R-:W-:Y:S01]  /*ee40*/  ULDC UR4, c[0x0][0xc3c] ;  /* 0x00030f0000047ab9 */ /* 0x000fe20000000800 */
[----:B------:R1:W-:Y:S01]  /*ee50*/  STL [R1+0x18], RZ ;  /* 0x000018ff01007387 */ /* 0x0003e20000100800 */
[----:B------:R-:W-:Y:S01]  /*ee60*/  UISETP.GE.AND UP0, UPT, UR39, UR4, UPT ;  /* 0x000000042700728c */ /* 0x000fe2000bf06270 */
[----:B------:R-:W-:Y:S02]  /*ee70*/  IMAD.MOV.U32 R28, RZ, RZ, 0x1 ;  /* 0x00000001ff1c7424 */ /* 0x000fe400078e00ff */
[----:B------:R-:W-:-:S03]  /*ee80*/  IMAD.MOV.U32 R24, RZ, RZ, RZ ;  /* 0x000000ffff187224 */ /* 0x000fc600078e00ff */
[----:B------:R-:W-:-:S13]  /*ee90*/  PLOP3.LUT P0, PT, PT, PT, UP0, 0x80, 0x0 ;  /* 0x000000000000781c */ /* 0x000fda0003f0f008 */
[----:B-1----:R-:W-:Y:S05]  /*eea0*/  @P0 BRA `(.L_x_267) ;  /* 0x0000006000a00947 */ /* 0x002fea0003800000 */
[----:B------:R-:W1:Y:S01]  /*eeb0*/  S2R R8, SR_TID.X ;  /* 0x0000000000087919 */ /* 0x000e620000002100 */
[----:B------:R-:W2:Y:S01]  /*eec0*/  S2UR UR4, SR_CgaCtaId ;  /* 0x00000000000479c3 */ /* 0x000ea20000008800 */
[----:B------:R-:W-:Y:S01]  /*eed0*/  IMAD.MOV.U32 R37, RZ, RZ, 0x40 ;  /* 0x00000040ff257424 */ /* 0x000fe200078e00ff */
[----:B------:R-:W-:Y:S01]  /*eee0*/  MOV R17, 0x400 ;  /* 0x0000040000117802 */ /* 0x000fe20000000f00 */
[----:B------:R-:W-:Y:S01]  /*eef0*/  STL [R1+0x18], RZ ;  /* 0x000018ff01007387 */ /* 0x000fe20000100800 */
[----:B------:R-:W-:Y:S01]  /*ef00*/  IMAD.MOV.U32 R28, RZ, RZ, 0x1 ;  /* 0x00000001ff1c7424 */ /* 0x000fe200078e00ff */
[----:B------:R-:W-:Y:S01]  /*ef10*/  ULOP3.LUT UR44, UR42, 0x2, URZ, 0xfc, !UPT ;  /* 0x000000022a2c7892 */ /* 0x000fe2000f8efc3f */
[----:B------:R-:W-:Y:S01]  /*ef20*/  IMAD.MOV.U32 R24, RZ, RZ, RZ ;  /* 0x000000ffff187224 */ /* 0x000fe200078e00ff */
[----:B------:R-:W-:Y:S01]  /*ef30*/  ULOP3.LUT UR45, UR42, 0x1, URZ, 0xfc, !UPT ;  /* 0x000000012a2d7892 */ /* 0x000fe2000f8efc3f */
[----:B------:R-:W-:Y:S01]  /*ef40*/  ULDC UR46, c[0x0][0xc] ;  /* 0x00000300002e7ab9 */ /* 0x000fe20000000800 */
[----:B--2---:R-:W-:-:S05]  /*ef50*/  IMAD.U32 R36, RZ, RZ, UR4 ;  /* 0x00000004ff247e24 */ /* 0x004fca000f8e00ff */
[----:B------:R-:W-:Y:S01]  /*ef60*/  LEA R17, R36, R17, 0x18 ;  /* 0x0000001124117211 */ /* 0x000fe200078ec0ff */
[C---:B-1----:R-:W-:Y:S01]  /*ef70*/  IMAD.SHL.U32 R16, R8.reuse, 0x80, RZ ;  /* 0x0000008008107824 */ /* 0x042fe200078e00ff */
[C---:B------:R-:W-:Y:S01]  /*ef80*/  LOP3.LUT R6, R8.reuse, 0x7f, RZ, 0xc0, !PT ;  /* 0x0000007f08067812 */ /* 0x040fe200078ec0ff */
[C---:B------:R-:W-:Y:S01]  /*ef90*/  IMAD.SHL.U32 R5, R8.reuse, 0x10, RZ ;  /* 0x0000001008057824 */ /* 0x040fe200078e00ff */
[C---:B------:R-:W-:Y:S01]  /*efa0*/  R2P PR, R8.reuse, 0x6 ;  /* 0x0000000608007804 */ /* 0x040fe20000000000 */
[----:B------:R-:W-:Y:S01]  /*efb0*/  IMAD.SHL.U32 R9, R8, 0x2, RZ ;  /* 0x0000000208097824 */ /* 0x000fe200078e00ff */
[----:B0-----:R-:W-:Y:S02]  /*efc0*/  SHF.R.U32.HI R0, RZ, 0x5, R6 ;  /* 0x00000005ff007819 */ /* 0x001fe40000011606 */
[C---:B------:R-:W-:Y:S02]  /*efd0*/  LOP3.LUT R7, R16.reuse, 0x400, RZ, 0xc0, !PT ;  /* 0x0000040010077812 */ /* 0x040fe400078ec0ff */
[----:B------:R-:W-:-:S02]  /*efe0*/  LOP3.LUT R3, R16, 0x380, RZ, 0xc0, !PT ;  /* 0x0000038010037812 */ /* 0x000fc400078ec0ff */
[----:B------:R-:W-:Y:S01]  /*eff0*/  LOP3.LUT R4, R5, 0x3f0, RZ, 0xc0, !PT ;  /* 0x000003f005047812 */ /* 0x000fe200078ec0ff */
[C---:B------:R-:W-:Y:S01]  /*f000*/  IMAD R7, R0.reuse, 0x800, R7 ;  /* 0x0000080000077824 */ /* 0x040fe200078e0207 */
[----:B------:R-:W-:Y:S01]  /*f010*/  LOP3.LUT R2, R3, 0x10, R8, 0xf8, !PT ;  /* 0x0000001003027812 */ /* 0x000fe200078ef808 */
[----:B------:R-:W-:Y:S01]  /*f020*/  IMAD R0, R0, 0x10, R3 ;  /* 0x0000001000007824 */ /* 0x000fe200078e0203 */
[----:B------:R-:W-:Y:S02]  /*f030*/  LOP3.LUT R4, R4, 0x70, R9, 0x78, !PT ;  /* 0x0000007004047812 */ /* 0x000fe400078e7809 */
[--C-:B------:R-:W-:Y:S02]  /*f040*/  LOP3.LUT R2, R2, 0x70, R5.reuse, 0x78, !PT ;  /* 0x0000007002027812 */ /* 0x100fe400078e7805 */
[----:B------:R-:W-:Y:S01]  /*f050*/  LOP3.LUT R3, R0, 0x70, R5, 0x78, !PT ;  /* 0x0000007000037812 */ /* 0x000fe200078e7805 */
[----:B------:R-:W-:Y:S01]  /*f060*/  IMAD.MOV.U32 R0, RZ, RZ, 0x20 ;  /* 0x00000020ff007424 */ /* 0x000fe200078e00ff */
[----:B------:R-:W-:Y:S01]  /*f070*/  SEL R37, R37, 0xffffffc0, !P2 ;  /* 0xffffffc025257807 */ /* 0x000fe20005000000 */
[----:B------:R-:W-:Y:S01]  /*f080*/  IMAD.IADD R26, R7, 0x1, R2 ;  /* 0x00000001071a7824 */ /* 0x000fe200078e0202 */
[----:B------:R-:W-:-:S02]  /*f090*/  LOP3.LUT R16, R3, 0xc00, R16, 0xf8, !PT ;  /* 0x00000c0003107812 */ /* 0x000fc400078ef810 */
[----:B------:R-:W-:Y:S02]  /*f0a0*/  SEL R2, R0, 0xffffffe0, !P1 ;  /* 0xffffffe000027807 */ /* 0x000fe40004800000 */
[--C-:B------:R-:W-:Y:S02]  /*f0b0*/  LOP3.LUT R0, R4, 0x400, R5.reuse, 0xf8, !PT ;  /* 0x0000040004007812 */ /* 0x100fe400078ef805 */
[----:B------:R-:W-:Y:S01]  /*f0c0*/  SHF.R.U32.HI R3, RZ, 0x3, R6 ;  /* 0x00000003ff037819 */ /* 0x000fe20000011606 */
[----:B------:R0:W-:Y:S01]  /*f0d0*/  STL [R1], R2 ;  /* 0x0000000201007387 */ /* 0x0001e20000100800 */
[----:B------:R-:W-:Y:S02]  /*f0e0*/  LOP3.LUT R27, R5, 0x70, RZ, 0xc0, !PT ;  /* 0x00000070051b7812 */ /* 0x000fe400078ec0ff */
[----:B------:R-:W-:Y:S01]  /*f0f0*/  LOP3.LUT R4, R3, 0x70, R5, 0xf8, !PT ;  /* 0x0000007003047812 */ /* 0x000fe200078ef805 */
[----:B------:R-:W-:Y:S01]  /*f100*/  STL [R1+0x8], R0 ;  /* 0x0000080001007387 */ /* 0x000fe20000100800 */
[----:B------:R-:W-:Y:S01]  /*f110*/  LOP3.LUT R3, R27, 0x80, RZ, 0xfc, !PT ;  /* 0x000000801b037812 */ /* 0x000fe200078efcff */
[----:B0-----:R-:W-:-:S05]  /*f120*/  IMAD.IADD R2, R37, 0x1, R2 ;  /* 0x0000000125027824 */ /* 0x001fca00078e0202 */
[----:B------:R0:W-:Y:S02]  /*f130*/  STL [R1+0x4], R2 ;  /* 0x0000040201007387 */ /* 0x0001e40000100800 */
[----:B0-----:R-:W-:Y:S02]  /*f140*/  IMAD.IADD R2, R17, 0x1, R0 ;  /* 0x0000000111027824 */ /* 0x001fe400078e0200 */
[----:B------:R-:W-:-:S03]  /*f150*/  IMAD.IADD R0, R37, 0x1, R16 ;  /* 0x0000000125007824 */ /* 0x000fc600078e0210 */
[----:B------:R0:W-:Y:S04]  /*f160*/  STL [R1+0x10], R2 ;  /* 0x0000100201007387 */ /* 0x0001e80000100800 */
[----:B------:R0:W-:Y:S02]  /*f170*/  STL [R1+0xc], R0 ;  /* 0x00000c0001007387 */ /* 0x0001e40000100800 */
.L_x_341:
[----:B------:R-:W-:Y:S01]  /*f180*/  ULDC.64 UR4, c[0x0][0xc88] ;  /* 0x0003220000047ab9 */ /* 0x000fe20000000a00 */
[----:B------:R-:W-:Y:S01]  /*f190*/  ULDC.64 UR6, c[0x0][0xa18] ;  /* 0x0002860000067ab9 */ /* 0x000fe20000000a00 */
[----:B------:R-:W-:Y:S01]  /*f1a0*/  UIMAD.WIDE UR4, UR39, 0x4, UR4 ;  /* 0x00000004270478a5 */ /* 0x000fe2000f8e0204 */
[----:B------:R-:W-:Y:S01]  /*f1b0*/  IMAD.MOV.U32 R31, RZ, RZ, RZ ;  /* 0x000000ffff1f7224 */ /* 0x000fe200078e00ff */
[----:B0-----:R-:W0:Y:S04]  /*f1c0*/  LDC R0, c[0x0][0x424] ;  /* 0x00010900ff007b82 */ /* 0x001e280000000800 */
[----:B-1----:R-:W-:Y:S02]  /*f1d0*/  IMAD.U32 R2, RZ, RZ, UR4 ;  /* 0x00000004ff027e24 */ /* 0x002fe4000f8e00ff */
[----:B------:R-:W-:Y:S01]  /*f1e0*/  IMAD.U32 R3, RZ, RZ, UR5 ;  /* 0x00000005ff037e24 */ /* 0x000fe2000f8e00ff */
[----:B------:R-:W-:Y:S01]  /*f1f0*/  ULDC.64 UR4, c[0x0][0xa28] ;  /* 0x00028a0000047ab9 */ /* 0x000fe20000000a00 */
[----:B------:R-:W1:Y:S03]  /*f200*/  LDC R7, c[0x0][0x2f0] ;  /* 0x0000bc00ff077b82 */ /* 0x000e660000000800 */
[----:B------:R-:W2:Y:S01]  /*f210*/  LDG.E R2, desc[UR52][R2.64] ;  /* 0x0000003402027981 */ /* 0x000ea2000c1e1900 */
[----:B------:R-:W-:-:S04]  /*f220*/  UISETP.NE.U32.AND UP0, UPT, UR4, URZ, UPT ;  /* 0x0000003f0400728c */ /* 0x000fc8000bf05070 */
[----:B------:R-:W-:-:S06]  /*f230*/  UISETP.NE.AND.EX UP0, UPT, UR5, URZ, UPT, UP0 ;  /* 0x0000003f0500728c */ /* 0x000fcc000bf05300 */
[----:B------:R-:W-:Y:S02]  /*f240*/  PLOP3.LUT P0, PT, PT, PT, UP0, 0x80, 0x0 ;  /* 0x000000000000781c */ /* 0x000fe40003f0f008 */
[----:B--2---:R-:W-:-:S13]  /*f250*/  R2UR UR41, R2 ;  /* 0x00000000022972ca */ /* 0x004fda00000e0000 */
[----:B------:R-:W-:Y:S02]  /*f260*/  USHF.R.S32.HI UR40, URZ, 0x1f, UR41 ;  /* 0x0000001f3f287899 */ /* 0x000fe40008011429 */
[----:B------:R-:W-:-:S04]  /*f270*/  @UP0 ULEA UR4, UP1, UR41, UR4, 0x2 ;  /* 0x0000000429040291 */ /* 0x000fc8000f82103f */
[----:B------:R-:W-:Y:S02]  /*f280*/  @UP0 ULEA.HI.X UR5, UR41, UR5, UR40, 0x2, UP1 ;  /* 0x0000000529050291 */ /* 0x000fe400088f1428 */
[----:B------:R-:W-:-:S04]  /*f290*/  IMAD.U32 R2, RZ, RZ, UR4 ;  /* 0x00000004ff027e24 */ /* 0x000fc8000f8e00ff */
[----:B------:R-:W-:Y:S01]  /*f2a0*/  IMAD.U32 R3, RZ, RZ, UR5 ;  /* 0x00000005ff037e24 */ /* 0x000fe2000f8e00ff */
[----:B------:R-:W-:Y:S01]  /*f2b0*/  ULDC.64 UR4, c[0x0][0xa00] ;  /* 0x0002800000047ab9 */ /* 0x000fe20000000a00 */
[----:B------:R-:W-:Y:S02]  /*f2c0*/  USHF.L.U32 UR37, UR41, 0x2, URZ ;  /* 0x0000000229257899 */ /* 0x000fe4000800063f */
[----:B------:R-:W-:Y:S01]  /*f2d0*/  UISETP.NE.U32.AND UP0, UPT, UR4, URZ, UPT ;  /* 0x0000003f0400728c */ /* 0x000fe2000bf05070 */
[----:B------:R2:W5:Y:S01]  /*f2e0*/  @P0 LDG.E R31, desc[UR52][R2.64] ;  /* 0x00000034021f0981 */ /* 0x000562000c1e1900 */
[----:B------:R-:W-:Y:S02]  /*f2f0*/  USHF.L.U64.HI UR36, UR41, 0x2, UR40 ;  /* 0x0000000229247899 */ /* 0x000fe40008010228 */
[----:B------:R-:W-:Y:S02]  /*f300*/  UISETP.NE.AND.EX UP2, UPT, UR5, URZ, UPT, UP0 ;  /* 0x0000003f0500728c */ /* 0x000fe4000bf45300 */
[----:B------:R-:W-:-:S02]  /*f310*/  UIADD3 UR4, UP0, UR37, UR4, URZ ;  /* 0x0000000425047290 */ /* 0x000fc4000ff1e03f */
[----:B------:R-:W-:Y:S02]  /*f320*/  UP2UR UR43, UPR, URZ, 0x4 ;  /* 0x000000043f2b7883 */ /* 0x000fe40008000000 */
[----:B------:R-:W-:Y:S01]  /*f330*/  UIADD3.X UR5, UR36, UR5, URZ, UP0, !UPT ;  /* 0x0000000524057290 */ /* 0x000fe200087fe43f */
[----:B------:R-:W-:Y:S01]  /*f340*/  PLOP3.LUT P0, PT, PT, PT, UP2, 0x80, 0x0 ;  /* 0x000000000000781c */ /* 0x000fe20003f0f028 */
[----:B------:R-:W-:Y:S01]  /*f350*/  UISETP.NE.U32.AND UP0, UPT, UR6, URZ, UPT ;  /* 0x0000003f0600728c */ /* 0x000fe2000bf05070 */
[----:B------:R-:W-:-:S03]  /*f360*/  IMAD.U32 R4, RZ, RZ, UR4 ;  /* 0x00000004ff047e24 */ /* 0x000fc6000f8e00ff */
[----:B------:R-:W-:Y:S01]  /*f370*/  UISETP.NE.AND.EX UP0, UPT, UR7, URZ, UPT, UP0 ;  /* 0x0000003f0700728c */ /* 0x000fe2000bf05300 */
[----:B------:R-:W-:-:S05]  /*f380*/  IMAD.U32 R5, RZ, RZ, UR5 ;  /* 0x00000005ff057e24 */ /* 0x000fca000f8e00ff */
[----:B------:R-:W-:Y:S02]  /*f390*/  PLOP3.LUT P1, PT, PT, PT, UP0, 0x80, 0x0 ;  /* 0x000000000000781c */ /* 0x000fe40003f2f008 */
[----:B------:R-:W-:Y:S01]  /*f3a0*/  PLOP3.LUT P2, PT, PT, PT, UP2, 0x80, 0x0 ;  /* 0x000000000000781c */ /* 0x000fe20003f4f028 */
[----:B------:R-:W5:Y:S02]  /*f3b0*/  @P0 LDG.E R6, desc[UR52][R4.64] ;  /* 0x0000003404060981 */ /* 0x000f64000c1e1900 */
[----:B------:R-:W-:-:S04]  /*f3c0*/  @UP0 UIADD3 UR4, UP1, UR37, UR6, URZ ;  /* 0x0000000625040290 */ /* 0x000fc8000ff3e03f */
[----:B------:R-:W-:Y:S02]  /*f3d0*/  @UP0 UIADD3.X UR5, UR36, UR7, URZ, UP1, !UPT ;  /* 0x0000000724050290 */ /* 0x000fe40008ffe43f */
[----:B--2---:R-:W-:-:S04]  /*f3e0*/  IMAD.U32 R2, RZ, RZ, UR4 ;  /* 0x00000004ff027e24 */ /* 0x004fc8000f8e00ff */
[----:B------:R-:W-:-:S05]  /*f3f0*/  IMAD.U32 R3, RZ, RZ, UR5 ;  /* 0x00000005ff037e24 */ /* 0x000fca000f8e00ff */
[----:B------:R2:W5:Y:S02]  /*f400*/  @P1 LDG.E R19, desc[UR52][R2.64] ;  /* 0x0000003402131981 */ /* 0x000564000c1e1900 */
[----:B--2---:R-:W2:Y:S02]  /*f410*/  LDC.64 R2, c[0x0][0x418] ;  /* 0x00010600ff027b82 */ /* 0x004ea40000000a00 */
[----:B--2---:R-:W-:Y:S01]  /*f420*/  ISETP.NE.U32.AND P0, PT, R2, RZ, PT ;  /* 0x000000ff0200720c */ /* 0x004fe20003f05070 */
[----:B01----:R-:W-:-:S12]  /*f430*/  @P1 BRA `(.L_x_268) ;  /* 0x00000000001c1947 */ /* 0x003fd80003800000 */
[----:B------:R-:W-:Y:S01]  /*f440*/  UISETP.NE.AND UP0, UPT, UR43, URZ, UPT ;  /* 0x0000003f2b00728c */ /* 0x000fe2000bf05270 */
[----:B-----5:R-:W0:Y:S05]  /*f450*/  LDC R19, c[0x0][0x288] ;  /* 0x0000a200ff137b82 */ /* 0x020e2a0000000800 */
[----:B------:R-:W-:-:S13]  /*f460*/  PLOP3.LUT P1, PT, PT, PT, UP0, 0x40, 0x0 ;  /* 0x000000000000781c */ /* 0x000fda0003f2e808 */
[----:B------:R-:W-:Y:S05]  /*f470*/  @P1 BRA `(.L_x_268) ;  /* 0x00000000000c1947 */ /* 0x000fea0003800000 */
[----:B------:R-:W2:Y:S04]  /*f480*/  LDG.E R2, desc[UR52][R4.64] ;  /* 0x0000003404027981 */ /* 0x000ea8000c1e1900 */
[----:B0-----:R-:W2:Y:S02]  /*f490*/  LDG.E R19, desc[UR52][R4.64+0x4] ;  /* 0x0000043404137981 */ /* 0x001ea4000c1e1900 */
[----:B--2---:R-:W-:-:S07]  /*f4a0*/  IMAD.IADD R19, R19, 0x1, -R2 ;  /* 0x0000000113137824 */ /* 0x004fce00078e0a02 */
.L_x_268:
[----:B------:R-:W-:Y:S01]  /*f4b0*/  ULDC.64 UR4, c[0x0][0xa20] ;  /* 0x0002880000047ab9 */ /* 0x000fe20000000a00 */
[----:B------:R-:W-:Y:S01]  /*f4c0*/  ISETP.NE.AND.EX P0, PT, R3, RZ, PT, P0 ;  /* 0x000000ff0300720c */ /* 0x000fe20003f05300 */
[----:B------:R-:W-:Y:S01]  /*f4d0*/  UMOV UR38, URZ ;  /* 0x0000003f00267c82 */ /* 0x000fe20008000000 */
[----:B------:R-:W-:Y:S01]  /*f4e0*/  ISETP.NE.U32.AND P1, PT, RZ, UR4, PT ;  /* 0x00000004ff007c0c */ /* 0x000fe2000bf25070 */
[----:B------:R-:W-:Y:S01]  /*f4f0*/  IMAD.U32 R29, RZ, RZ, UR41 ;  /* 0x00000029ff1d7e24 */ /* 0x000fe2000f8e00ff */
[----:B------:R-:W-:Y:S02]  /*f500*/  SEL R0, R0, 0x1, P0 ;  /* 0x0000000100007807 */ /* 0x000fe40000000000 */
[----:B------:R-:W-:Y:S02]  /*f510*/  ISETP.NE.AND.EX P1, PT, RZ, UR5, PT, P1 ;  /* 0x00000005ff007c0c */ /* 0x000fe4000bf25310 */
[----:B-----5:R-:W-:Y:S01]  /*f520*/  @P2 R2UR UR38, R6 ;  /* 0x00000000062622ca */ /* 0x020fe200000e0000 */
[----:B------:R-:W-:-:S10]  /*f530*/  IMAD R18, R0, R7, RZ ;  /* 0x0000000700127224 */ /* 0x000fd400078e02ff */
[----:B------:R-:W-:Y:S05]  /*f540*/  @!P1 BRA `(.L_x_269) ;  /* 0x0000000000189947 */ /* 0x000fea0003800000 */
[----:B------:R-:W-:-:S04]  /*f550*/  UIADD3 UR4, UP0, UR37, UR4, URZ ;  /* 0x0000000425047290 */ /* 0x000fc8000ff1e03f */
[----:B------:R-:W-:Y:S02]  /*f560*/  UIADD3.X UR5, UR36, UR5, URZ, UP0, !UPT ;  /* 0x0000000524057290 */ /* 0x000fe400087fe43f */
[----:B------:R-:W-:-:S04]  /*f570*/  IMAD.U32 R2, RZ, RZ, UR4 ;  /* 0x00000004ff027e24 */ /* 0x000fc8000f8e00ff */
[----:B------:R-:W-:-:S05]  /*f580*/  IMAD.U32 R3, RZ, RZ, UR5 ;  /* 0x00000005ff037e24 */ /* 0x000fca000f8e00ff */
[----:B------:R1:W5:Y:S01]  /*f590*/  LDG.E R18, desc[UR52][R2.64] ;  /* 0x0000003402127981 */ /* 0x000362000c1e1900 */
[----:B------:R-:W-:Y:S05]  /*f5a0*/  BRA `(.L_x_270) ;  /* 0x0000000000247947 */ /* 0x000fea0003800000 */
.L_x_269:
[----:B------:R-:W-:Y:S02]  /*f5b0*/  ULDC.64 UR4, c[0x0][0xa08] ;  /* 0x0002820000047ab9 */ /* 0x000fe40000000a00 */
[----:B------:R-:W-:-:S04]  /*f5c0*/  ISETP.NE.U32.AND P0, PT, RZ, UR4, PT ;  /* 0x00000004ff007c0c */ /* 0x000fc8000bf05070 */
[----:B------:R-:W-:-:S13]  /*f5d0*/  ISETP.NE.AND.EX P0, PT, RZ, UR5, PT, P0 ;  /* 0x00000005ff007c0c */ /* 0x000fda000bf05300 */
[----:B------:R-:W-:Y:S05]  /*f5e0*/  @!P0 BRA `(.L_x_270) ;  /* 0x0000000000148947 */ /* 0x000fea0003800000 */
[----:B------:R-:W1:Y:S02]  /*f5f0*/  LDC.64 R2, c[0x0][0xa08] ;  /* 0x00028200ff027b82 */ /* 0x000e640000000a00 */
[----:B-1----:R-:W-:-:S05]  /*f600*/  IMAD.WIDE R2, R29, 0x4, R2 ;  /* 0x000000041d027825 */ /* 0x002fca00078e0202 */
[----:B------:R-:W2:Y:S04]  /*f610*/  LDG.E R18, desc[UR52][R2.64] ;  /* 0x0000003402127981 */ /* 0x000ea8000c1e1900 */
[----:B------:R-:W2:Y:S02]  /*f620*/  LDG.E R5, desc[UR52][R2.64+0x4] ;  /* 0x0000043402057981 */ /* 0x000ea4000c1e1900 */
[----:B--2---:R-:W-:-:S07]  /*f630*/  IMAD.IADD R18, R5, 0x1, -R18 ;  /* 0x0000000105127824 */ /* 0x004fce00078e0a12 */
.L_x_270:
[----:B-----5:R-:W-:-:S04]  /*f640*/  IMAD.IADD R18, R18, 0x1, -R31 ;  /* 0x0000000112127824 */ /* 0x020fc800078e0a1f */
[C---:B------:R-:W-:Y:S01]  /*f650*/  VIADD R0, R18.reuse, 0x7f ;  /* 0x0000007f12007836 */ /* 0x040fe20000000000 */
[----:B------:R-:W-:-:S04]  /*f660*/  ISETP.GE.AND P0, PT, R18, 0x1, PT ;  /* 0x000000011200780c */ /* 0x000fc80003f06270 */
[----:B-1----:R-:W-:-:S04]  /*f670*/  SHF.R.S32.HI R3, RZ, 0x1f, R0 ;  /* 0x0000001fff037819 */ /* 0x002fc80000011400 */
[----:B------:R-:W-:Y:S02]  /*f680*/  LEA.HI R5, R3, R0, RZ, 0x7 ;  /* 0x0000000003057211 */ /* 0x000fe400078f38ff */
[C---:B------:R-:W-:Y:S02]  /*f690*/  LOP3.LUT R0, R34.reuse, 0xff000000, RZ, 0xc0, !PT ;  /* 0xff00000022007812 */ /* 0x040fe400078ec0ff */
[----:B------:R-:W-:Y:S02]  /*f6a0*/  SHF.R.S32.HI R5, RZ, 0x7, R5 ;  /* 0x00000007ff057819 */ /* 0x000fe40000011405 */
[----:B------:R-:W-:Y:S02]  /*f6b0*/  SHF.R.U32.HI R3, RZ, 0x8, R0 ;  /* 0x00000008ff037819 */ /* 0x000fe40000011600 */
[----:B------:R-:W-:-:S04]  /*f6c0*/  LOP3.LUT R0, R34, 0xff0000, RZ, 0xc0, !PT ;  /* 0x00ff000022007812 */ /* 0x000fc800078ec0ff */
[----:B------:R-:W-:Y:S01]  /*f6d0*/  LEA.HI R0, R0, R3, RZ, 0x10 ;  /* 0x0000000300007211 */ /* 0x000fe200078f80ff */
[----:B------:R-:W-:-:S03]  /*f6e0*/  IMAD.MOV.U32 R3, RZ, RZ, RZ ;  /* 0x000000ffff037224 */ /* 0x000fc600078e00ff */
[----:B------:R-:W-:Y:S01]  /*f6f0*/  LOP3.LUT R30, R0, 0xff, RZ, 0xc0, !PT ;  /* 0x000000ff001e7812 */ /* 0x000fe200078ec0ff */
[----:B------:R-:W-:Y:S06]  /*f700*/  @!P0 BRA `(.L_x_271) ;  /* 0x0000000000748947 */ /* 0x000fec0003800000 */
[----:B------:R-:W-:-:S04]  /*f710*/  SHF.R.U32.HI R0, RZ, 0x10, R0 ;  /* 0x00000010ff007819 */ /* 0x000fc80000011600 */
[----:B------:R-:W-:-:S13]  /*f720*/  ISETP.NE.AND P0, PT, R0, RZ, PT ;  /* 0x000000ff0000720c */ /* 0x000fda0003f05270 */
[----:B------:R-:W1:Y:S02]  /*f730*/  @!P0 LDC R0, c[0x0][0x9f0] ;  /* 0x00027c00ff008b82 */ /* 0x000e640000000800 */
[-C--:B-1----:R-:W-:Y:S02]  /*f740*/  IABS R4, R0.reuse ;  /* 0x0000000000047213 */ /* 0x082fe40000000000 */
[----:B------:R-:W-:Y:S02]  /*f750*/  IADD3 R7, R0, -0x1, R5 ;  /* 0xffffffff00077810 */ /* 0x000fe40007ffe005 */
[----:B------:R-:W1:Y:S02]  /*f760*/  I2F.RP R6, R4 ;  /* 0x0000000400067306 */ /* 0x000e640000209400 */
[----:B------:R-:W-:-:S04]  /*f770*/  LOP3.LUT R2, R7, R0, RZ, 0x3c, !PT ;  /* 0x0000000007027212 */ /* 0x000fc800078e3cff */
[----:B------:R-:W-:Y:S01]  /*f780*/  ISETP.GE.AND P2, PT, R2, RZ, PT ;  /* 0x000000ff0200720c */ /* 0x000fe20003f46270 */
[----:B------:R-:W-:Y:S01]  /*f790*/  IMAD.MOV.U32 R2, RZ, RZ, RZ ;  /* 0x000000ffff027224 */ /* 0x000fe200078e00ff */
[----:B-1----:R-:W1:Y:S02]  /*f7a0*/  MUFU.RCP R6, R6 ;  /* 0x0000000600067308 */ /* 0x002e640000001000 */
[----:B-1----:R-:W-:Y:S01]  /*f7b0*/  VIADD R3, R6, 0xffffffe ;  /* 0x0ffffffe06037836 */ /* 0x002fe20000000000 */
[----:B------:R-:W-:-:S05]  /*f7c0*/  IABS R6, R0 ;  /* 0x0000000000067213 */ /* 0x000fca0000000000 */
[----:B------:R-:W1:Y:S01]  /*f7d0*/  F2I.FTZ.U32.TRUNC.NTZ R3, R3 ;  /* 0x0000000300037305 */ /* 0x000e62000021f000 */
[----:B------:R-:W-:Y:S02]  /*f7e0*/  IMAD.MOV R6, RZ, RZ, -R6 ;  /* 0x000000ffff067224 */ /* 0x000fe400078e0a06 */
[----:B-1----:R-:W-:-:S04]  /*f7f0*/  IMAD.MOV R9, RZ, RZ, -R3 ;  /* 0x000000ffff097224 */ /* 0x002fc800078e0a03 */
[----:B------:R-:W-:-:S04]  /*f800*/  IMAD R9, R9, R4, RZ ;  /* 0x0000000409097224 */ /* 0x000fc800078e02ff */
[----:B------:R-:W-:Y:S01]  /*f810*/  IMAD.HI.U32 R2, R3, R9, R2 ;  /* 0x0000000903027227 */ /* 0x000fe200078e0002 */
[----:B------:R-:W-:-:S05]  /*f820*/  IABS R3, R7 ;  /* 0x0000000700037213 */ /* 0x000fca0000000000 */
[----:B------:R-:W-:-:S04]  /*f830*/  IMAD.HI.U32 R2, R2, R3, RZ ;  /* 0x0000000302027227 */ /* 0x000fc800078e00ff */
[----:B------:R-:W-:-:S05]  /*f840*/  IMAD R3, R2, R6, R3 ;  /* 0x0000000602037224 */ /* 0x000fca00078e0203 */
[----:B------:R-:W-:-:S13]  /*f850*/  ISETP.GT.U32.AND P1, PT, R4, R3, PT ;  /* 0x000000030400720c */ /* 0x000fda0003f24070 */
[----:B------:R-:W-:Y:S02]  /*f860*/  @!P1 IMAD.IADD R3, R3, 0x1, -R4 ;  /* 0x0000000103039824 */ /* 0x000fe400078e0a04 */
[----:B------:R-:W-:Y:S01]  /*f870*/  @!P1 VIADD R2, R2, 0x1 ;  /* 0x0000000102029836 */ /* 0x000fe20000000000 */
[----:B------:R-:W-:Y:S02]  /*f880*/  ISETP.NE.AND P1, PT, R0, RZ, PT ;  /* 0x000000ff0000720c */ /* 0x000fe40003f25270 */
[----:B------:R-:W-:-:S13]  /*f890*/  ISETP.GE.U32.AND P0, PT, R3, R4, PT ;  /* 0x000000040300720c */ /* 0x000fda0003f06070 */
[----:B------:R-:W-:-:S04]  /*f8a0*/  @P0 VIADD R2, R2, 0x1 ;  /* 0x0000000102020836 */ /* 0x000fc80000000000 */
[----:B------:R-:W-:Y:S01]  /*f8b0*/  @!P2 IMAD.MOV R2, RZ, RZ, -R2 ;  /* 0x000000ffff02a224 */ /* 0x000fe200078e0a02 */
[----:B------:R-:W-:-:S05]  /*f8c0*/  @!P1 LOP3.LUT R2, RZ, R0, RZ, 0x33, !PT ;  /* 0x00000000ff029212 */ /* 0x000fca00078e33ff */
[----:B------:R-:W-:-:S07]  /*f8d0*/  IMAD.MOV.U32 R3, RZ, RZ, R2 ;  /* 0x000000ffff037224 */ /* 0x000fce00078e0002 */
.L_x_271:
[-C--:B------:R-:W-:Y:S01]  /*f8e0*/  IMAD R30, R30, R3.reuse, RZ ;  /* 0x000000031e1e7224 */ /* 0x080fe200078e02ff */
[----:B------:R-:W-:Y:S04]  /*f8f0*/  BSSY B7, `(.L_x_272) ;  /* 0x00004ca000077945 */ /* 0x000fe80003800000 */
[----:B------:R-:W-:-:S04]  /*f900*/  VIADDMNMX R23, R30, R3, R5, PT ;  /* 0x000000031e177246 */ /* 0x000fc80003800105 */
[----:B------:R-:W-:Y:S01]  /*f910*/  ISETP.GT.AND P0, PT, R23, R30, PT ;  /* 0x0000001e1700720c */ /* 0x000fe20003f04270 */
[----:B------:R1:W-:-:S12]  /*f920*/  STL [R1+0x14], R23 ;  /* 0x0000141701007387 */ /* 0x0003d80000100800 */
[----:B-1----:R-:W-:Y:S05]  /*f930*/  @P0 BRA `(.L_x_273) ;  /* 0x0000000000440947 */ /* 0x002fea0003800000 */
[----:B------:R-:W1:Y:S02]  /*f940*/  S2R R0, SR_TID.X ;  /* 0x0000000000007919 */ /* 0x000e640000002100 */
[----:B-1----:R-:W-:-:S04]  /*f950*/  LOP3.LUT R0, R0, 0x7f, RZ, 0xc0, !PT ;  /* 0x0000007f00007812 */ /* 0x002fc800078ec0ff */
[----:B------:R-:W-:-:S13]  /*f960*/  ISETP.NE.AND P0, PT, R0, RZ, PT ;  /* 0x000000ff0000720c */ /* 0x000fda0003f05270 */
[----:B------:R-:W-:Y:S05]  /*f970*/  @P0 BRA `(.L_x_274) ;  /* 0x0000004c00040947 */ /* 0x000fea0003800000 */
[----:B------:R-:W1:Y:S01]  /*f980*/  S2R R5, SR_LANEID ;  /* 0x0000000000057919 */ /* 0x000e620000000000 */
[----:B------:R-:W-:Y:S01]  /*f990*/  VOTEU.ANY UR4, UPT, PT ;  /* 0x0000000000047886 */ /* 0x000fe200038e0100 */
[----:B------:R-:W2:Y:S01]  /*f9a0*/  LDC.64 R2, c[0x0][0xc60] ;  /* 0x00031800ff027b82 */ /* 0x000ea20000000a00 */
[----:B------:R-:W1:Y:S02]  /*f9b0*/  FLO.U32 R0, UR4 ;  /* 0x0000000400007d00 */ /* 0x000e6400080e0000 */
[----:B-1----:R-:W-:-:S06]  /*f9c0*/  ISETP.EQ.U32.AND P0, PT, R0, R5, PT ;  /* 0x000000050000720c */ /* 0x002fcc0003f02070 */
[----:B------:R-:W2:Y:S07]  /*f9d0*/  POPC R5, UR4 ;  /* 0x0000000400057d09 */ /* 0x000eae0008000000 */
[----:B--2---:R-:W2:Y:S01]  /*f9e0*/  @P0 ATOMG.E.ADD.STRONG.GPU PT, R3, desc[UR52][R2.64], R5 ;  /* 0x00000005020309a8 */ /* 0x004ea200081ee1f4 */
[----:B------:R-:W1:Y:S02]  /*f9f0*/  S2R R4, SR_LTMASK ;  /* 0x0000000000047919 */ /* 0x000e640000003900 */
[----:B-1----:R-:W-:-:S04]  /*fa00*/  LOP3.LUT R4, R4, UR4, RZ, 0xc0, !PT ;  /* 0x0000000404047c12 */ /* 0x002fc8000f8ec0ff */
[----:B------:R-:W1:Y:S01]  /*fa10*/  POPC R7, R4 ;  /* 0x0000000400077309 */ /* 0x000e620000000000 */
[----:B--2---:R-:W1:Y:S02]  /*fa20*/  SHFL.IDX PT, R0, R3, R0, 0x1f ;  /* 0x00001f0003007589 */ /* 0x004e6400000e0000 */
[----:B-1----:R-:W-:Y:S01]  /*fa30*/  IADD3 R32, R0, UR46, R7 ;  /* 0x0000002e00207c10 */ /* 0x002fe2000fffe007 */
[----:B------:R-:W-:Y:S06]  /*fa40*/  BRA `(.L_x_274) ;  /* 0x0000004800d07947 */ /* 0x000fec0003800000 */
.L_x_273:
[----:B------:R-:W-:Y:S01]  /*fa50*/  VIADD R0, R17, 0x28400 ;  /* 0x0002840011007836 */ /* 0x000fe20000000000 */
[----:B------:R-:W-:Y:S04]  /*fa60*/  BSSY B6, `(.L_x_275) ;  /* 0x0000013000067945 */ /* 0x000fe80003800000 */
[----:B------:R-:W-:-:S13]  /*fa70*/  LOP3.LUT P0, RZ, R0, 0x3ff, RZ, 0xc0, !PT ;  /* 0x000003ff00ff7812 */ /* 0x000fda000780c0ff */
[----:B------:R-:W-:Y:S05]  /*fa80*/  @!P0 BRA `(.L_x_276) ;  /* 0x0000000000408947 */ /* 0x000fea0003800000 */
[----:B------:R-:W-:Y:S01]  /*fa90*/  MOV R2, 0x0 ;  /* 0x0000000000027802 */ /* 0x000fe20000000f00 */
[----:B------:R-:W-:Y:S01]  /*faa0*/  ULDC.64 UR6, c[0x4][0x1b0] ;  /* 0x01006c0000067ab9 */ /* 0x000fe20000000a00 */
[----:B------:R-:W-:Y:S01]  /*fab0*/  ULDC.64 UR8, c[0x4][0x1b8] ;  /* 0x01006e0000087ab9 */ /* 0x000fe20000000a00 */
[----:B------:R-:W-:Y:S01]  /*fac0*/  ULDC.64 UR4, c[0x4][0x100] ;  /* 0x0100400000047ab9 */ /* 0x000fe20000000a00 */
[----:B------:R-:W-:Y:S02]  /*fad0*/  IMAD.U32 R4, RZ, RZ, UR6 ;  /* 0x00000006ff047e24 */ /* 0x000fe4000f8e00ff */
[----:B------:R-:W1:Y:S01]  /*fae0*/  LDC.64 R2, c[0x4][R2] ;  /* 0x0100000002027b82 */ /* 0x000e620000000a00 */
        /* <DEDUP_REMOVED lines=9> */
[----:B01----:R-:W-:Y:S05]  /*fb80*/  CALL.ABS.NOINC R2 ;  /* 0x0000000002007343 */ /* 0x003fea0003c00000 */
.L_x_276:
[----:B------:R-:W-:Y:S05]  /*fb90*/  BSYNC B6 ;  /* 0x0000000000067941 */ /* 0x000fea0003800000 */
.L_x_275:
[----:B------:R-:W-:Y:S01]  /*fba0*/  VIADD R0, R17, 0x10400 ;  /* 0x0001040011007836 */ /* 0x000fe20000000000 */
[----:B------:R-:W-:Y:S01]  /*fbb0*/  LOP3.LUT R25, R25, 0xfffffffe, RZ, 0xc0, !PT ;  /* 0xfffffffe19197812 */ /* 0x000fe200078ec0ff */
[----:B------:R-:W-:Y:S03]  /*fbc0*/  BSSY B6, `(.L_x_277) ;  /* 0x0000014000067945 */ /* 0x000fe60003800000 */
[----:B------:R-:W-:-:S13]  /*fbd0*/  LOP3.LUT P0, RZ, R0, 0x3ff, RZ, 0xc0, !PT ;  /* 0x000003ff00ff7812 */ /* 0x000fda000780c0ff */
[----:B------:R-:W-:Y:S01]  /*fbe0*/  @P0 LOP3.LUT R25, R25, 0x1, RZ, 0xfc, !PT ;  /* 0x0000000119190812 */ /* 0x000fe200078efcff */
[----:B------:R-:W-:Y:S06]  /*fbf0*/  @!P0 BRA `(.L_x_278) ;  /* 0x0000000000408947 */ /* 0x000fec0003800000 */
        /* <DEDUP_REMOVED lines=16> */
.L_x_278:
[----:B------:R-:W-:Y:S05]  /*fd00*/  BSYNC B6 ;  /* 0x0000000000067941 */ /* 0x000fea0003800000 */
.L_x_277:
        /* <DEDUP_REMOVED lines=20> */
.L_x_280:
[----:B------:R-:W-:Y:S05]  /*fe50*/  BSYNC B6 ;  /* 0x0000000000067941 */ /* 0x000fea0003800000 */
.L_x_279:
[----:B------:R-:W-:Y:S01]  /*fe60*/  LOP3.LUT P6, RZ, R25, 0x1, RZ, 0xc0, !PT ;  /* 0x0000000119ff7812 */ /* 0x000fe200078cc0ff */
[----:B------:R-:W-:-:S12]  /*fe70*/  BSSY B6, `(.L_x_281) ;  /* 0x0000012000067945 */ /* 0x000fd80003800000 */
        /* <DEDUP_REMOVED lines=17> */
.L_x_282:
[----:B------:R-:W-:Y:S05]  /*ff90*/  BSYNC B6 ;  /* 0x0000000000067941 */ /* 0x000fea0003800000 */
.L_x_281:
[----:B------:R-:W-:Y:S01]  /*ffa0*/  ULDC.64 UR4, c[0x0][0x9f8] ;  /* 0x00027e0000047ab9 */ /* 0x000fe20000000a00 */
[----:B------:R-:W1:Y:S01]  /*ffb0*/  S2R R20, SR_TID.X ;  /* 0x0000000000147919 */ /* 0x000e620000002100 */
[----:B------:R-:W-:Y:S01]  /*ffc0*/  UISETP.NE.U32.AND UP0, UPT, UR4, URZ, UPT ;  /* 0x0000003f0400728c */ /* 0x000fe2000bf05070 */
[----:B------:R-:W2:Y:S03]  /*ffd0*/  LDC R8, c[0x0][0x430] ;  /* 0x00010c00ff087b82 */ /* 0x000ea60000000800 */
[----:B------:R-:W-:-:S06]  /*ffe0*/  UISETP.NE.AND.EX UP0, UPT, UR5, URZ, UPT, UP0 ;  /* 0x0000003f0500728c */ /* 0x000fcc000bf05300 */
[----:B------:R-:W-:-:S05]  /*fff0*/  PLOP3.LUT P0, PT, PT, PT, UP0, 0x80, 0x0 ;  /* 0x000000000000781c */ /* 0x000fca0003f0f008 */
[----:B------:R-:W-:-:S04]  /*10000*/  @UP0 UIADD3 UR4, UP1, UR37, UR4, URZ ;  /* 0x0000000425040290 */ /* 0x000fc8000ff3e03f */
[----:B------:R-:W-:Y:S02]  /*10010*/  @UP0 UIADD3.X UR5, UR36, UR5, URZ, UP1, !UPT ;  /* 0x0000000524050290 */ /* 0x000fe40008ffe43f */
[----:B------:R-:W-:-:S04]  /*10020*/  IMAD.U32 R2, RZ, RZ, UR4 ;  /* 0x00000004ff027e24 */ /* 0x000fc8000f8e00ff */
[----:B------:R-:W-:-:S05]  /*10030*/  IMAD.U32 R3, RZ, RZ, UR5 ;  /* 0x00000005ff037e24 */ /* 0x000fca000f8e00ff */
[----:B------:R3:W4:Y:S01]  /*10040*/  @P0 LDG.E R29, desc[UR52][R2.64] ;  /* 0x00000034021d0981 */ /* 0x000722000c1e1900 */
[----:B-1----:R-:W-:Y:S02]  /*10050*/  LOP3.LUT R21, R20, 0x7f, RZ, 0xc0, !PT ;  /* 0x0000007f14157812 */ /* 0x002fe400078ec0ff */
[----:B--2---:R-:W-:Y:S01]  /*10060*/  ISETP.NE.AND P1, PT, R8, 0x1, PT ;  /* 0x000000010800780c */ /* 0x004fe20003f25270 */
[----:B------:R-:W-:Y:S01]  /*10070*/  IMAD.SHL.U32 R20, R20, 0x10, RZ ;  /* 0x0000001014147824 */ /* 0x000fe200078e00ff */
[----:B------:R-:W-:Y:S02]  /*10080*/  SHF.R.U32.HI R21, RZ, 0x3, R21 ;  /* 0x00000003ff157819 */ /* 0x000fe40000011615 */
[----:B------:R-:W-:Y:S02]  /*10090*/  LEA R7, R23, 0xffffff80, 0x7 ;  /* 0xffffff8017077811 */ /* 0x000fe400078e38ff */
[----:B------:R-:W-:-:S04]  /*100a0*/  LOP3.LUT R20, R21, 0x70, R20, 0xf8, !PT ;  /* 0x0000007015147812 */ /* 0x000fc800078ef814 */
[----:B------:R-:W-:-:S03]  /*100b0*/  LOP3.LUT R5, R20, R7, RZ, 0xfc, !PT ;  /* 0x0000000714057212 */ /* 0x000fc600078efcff */
[----:B------:R-:W1:Y:S01]  /*100c0*/  @P1 LDC R6, c[0x0][0x434] ;  /* 0x00010d00ff061b82 */ /* 0x000e620000000800 */
[----:B------:R-:W-:-:S07]  /*100d0*/  ISETP.GE.AND P0, PT, R5, R18, PT ;  /* 0x000000120500720c */ /* 0x000fce0003f06270 */
[----:B------:R-:W2:Y:S01]  /*100e0*/  @P1 LDC R0, c[0x0][0x438] ;  /* 0x00010e00ff001b82 */ /* 0x000ea20000000800 */
[----:B------:R-:W-:-:S07]  /*100f0*/  IMAD.IADD R5, R5, 0x1, R31 ;  /* 0x0000000105057824 */ /* 0x000fce00078e021f */
[----:B---3--:R-:W3:Y:S01]  /*10100*/  @!P0 LDC.64 R2, c[0x0][0x428] ;  /* 0x00010a00ff028b82 */ /* 0x008ee20000000a00 */
[----:B------:R-:W-:Y:S02]  /*10110*/  IMAD.MOV.U32 R4, RZ, RZ, R5 ;  /* 0x000000ffff047224 */ /* 0x000fe400078e0005 */
[----:B-1----:R-:W-:-:S05]  /*10120*/  @P1 IMAD.HI.U32 R6, R5, R6, RZ ;  /* 0x0000000605061227 */ /* 0x002fca00078e00ff */
[----:B--2---:R-:W-:-:S05]  /*10130*/  @P1 SHF.R.U32.HI R4, RZ, R0, R6 ;  /* 0x00000000ff041219 */ /* 0x004fca0000011606 */
[----:B------:R-:W-:-:S04]  /*10140*/  IMAD.MOV R0, RZ, RZ, -R4 ;  /* 0x000000ffff007224 */ /* 0x000fc800078e0a04 */
[----:B------:R-:W-:Y:S01]  /*10150*/  IMAD R0, R8, R0, R5 ;  /* 0x0000000008007224 */ /* 0x000fe200078e0205 */
[----:B------:R-:W-:Y:S01]  /*10160*/  @!P0 SHF.R.S32.HI R5, RZ, 0x1f, R4 ;  /* 0x0000001fff058819 */ /* 0x000fe20000011404 */
[----:B------:R-:W1:Y:S01]  /*10170*/  LDC R8, c[0x0][0x2f4] ;  /* 0x0000bd00ff087b82 */ /* 0x000e620000000800 */
[----:B------:R-:W-:-:S04]  /*10180*/  LOP3.LUT R25, R25, 0xfffffff7, RZ, 0xc0, !PT ;  /* 0xfffffff719197812 */ /* 0x000fc800078ec0ff */
[----:B------:R-:W-:Y:S02]  /*10190*/  @P1 LOP3.LUT R25, R25, 0x8, RZ, 0xfc, !PT ;  /* 0x0000000819191812 */ /* 0x000fe400078efcff */
[----:B------:R-:W-:Y:S02]  /*101a0*/  LOP3.LUT R20, R27, 0x80, RZ, 0xfc, !PT ;  /* 0x000000801b147812 */ /* 0x000fe400078efcff */
[----:B------:R-:W-:Y:S01]  /*101b0*/  LOP3.LUT R25, R25, 0xfffffffd, RZ, 0xc0, !PT ;  /* 0xfffffffd19197812 */ /* 0x000fe200078ec0ff */
[----:B------:R-:W-:-:S05]  /*101c0*/  IMAD.U32 R9, RZ, RZ, UR44 ;  /* 0x0000002cff097e24 */ /* 0x000fca000f8e00ff */
[----:B------:R-:W-:Y:S01]  /*101d0*/  ISETP.NE.AND P2, PT, R9, 0x3, PT ;  /* 0x000000030900780c */ /* 0x000fe20003f45270 */
[----:B------:R-:W-:Y:S01]  /*101e0*/  UMOV UR4, 0xffffffff ;  /* 0xffffffff00047882 */ /* 0x000fe20000000000 */
[----:B----4-:R-:W-:Y:S01]  /*101f0*/  SHF.R.S32.HI R35, RZ, 0x1f, R29 ;  /* 0x0000001fff237819 */ /* 0x010fe2000001141d */
[----:B---3--:R-:W-:-:S04]  /*10200*/  @!P0 IMAD.WIDE.U32 R4, R29, R2, R4 ;  /* 0x000000021d048225 */ /* 0x008fc800078e0004 */
[----:B------:R-:W-:-:S04]  /*10210*/  @!P0 IMAD R6, R35, R2, RZ ;  /* 0x0000000223068224 */ /* 0x000fc800078e02ff */
[----:B------:R-:W-:Y:S02]  /*10220*/  @!P0 IMAD R6, R29, R3, R6 ;  /* 0x000000031d068224 */ /* 0x000fe400078e0206 */
[----:B------:R-:W2:Y:S02]  /*10230*/  @!P0 LDC.64 R2, c[0x0][0x418] ;  /* 0x00010600ff028b82 */ /* 0x000ea40000000a00 */
[----:B------:R-:W-:Y:S01]  /*10240*/  @!P0 IMAD.IADD R6, R5, 0x1, R6 ;  /* 0x0000000105068824 */ /* 0x000fe200078e0206 */
[----:B--2---:R-:W-:-:S04]  /*10250*/  @!P0 LEA R2, P1, R4, R2, 0x2 ;  /* 0x0000000204028211 */ /* 0x004fc800078210ff */
[----:B------:R-:W-:Y:S02]  /*10260*/  @!P0 LEA.HI.X R3, R4, R3, R6, 0x2, P1 ;  /* 0x0000000304038211 */ /* 0x000fe400008f1406 */
[----:B-1----:R-:W-:Y:S01]  /*10270*/  ISETP.GE.AND P1, PT, R27, R8, PT ;  /* 0x000000081b00720c */ /* 0x002fe20003f26270 */
[----:B------:R-:W-:-:S06]  /*10280*/  IMAD.MOV.U32 R4, RZ, RZ, RZ ;  /* 0x000000ffff047224 */ /* 0x000fcc00078e00ff */
[----:B------:R1:W5:Y:S01]  /*10290*/  @!P0 LDG.E R4, desc[UR52][R2.64] ;  /* 0x0000003402048981 */ /* 0x000362000c1e1900 */
[----:B------:R-:W-:-:S05]  /*102a0*/  ISETP.GE.AND P0, PT, R20, R8, PT ;  /* 0x000000081400720c */ /* 0x000fca0003f06270 */
[----:B------:R-:W-:-:S04]  /*102b0*/  @P1 LOP3.LUT R25, R25, 0x2, RZ, 0xfc, !PT ;  /* 0x0000000219191812 */ /* 0x000fc800078efcff */
[----:B------:R-:W-:-:S04]  /*102c0*/  LOP3.LUT R25, R25, 0xfffffffb, RZ, 0xc0, !PT ;  /* 0xfffffffb19197812 */ /* 0x000fc800078ec0ff */
[----:B------:R-:W-:-:S04]  /*102d0*/  LOP3.LUT R25, R25, 0xfffffffe, RZ, 0xc0, !PT ;  /* 0xfffffffe19197812 */ /* 0x000fc800078ec0ff */
[----:B------:R-:W-:-:S04]  /*102e0*/  @P0 LOP3.LUT R25, R25, 0x1, RZ, 0xfc, !PT ;  /* 0x0000000119190812 */ /* 0x000fc800078efcff */
[----:B------:R-:W-:Y:S01]  /*102f0*/  @P2 LOP3.LUT R25, R25, 0x4, RZ, 0xfc, !PT ;  /* 0x0000000419192812 */ /* 0x000fe200078efcff */
[----:B-1----:R-:W-:Y:S06]  /*10300*/  BRA.DIV UR4, `(.L_x_283) ;  /* 0x0000005604107947 */ /* 0x002fec000b800000 */
.L_x_361:
[----:B------:R-:W-:Y:S01]  /*10310*/  LOP3.LUT R23, R34, 0xffff, RZ, 0xc0, !PT ;  /* 0x0000ffff22177812 */ /* 0x000fe200078ec0ff */
[----:B------:R-:W-:Y:S06]  /*10320*/  @!P2 BRA `(.L_x_284) ;  /* 0x000000000004a947 */ /* 0x000fec0003800000 */
[----:B------:R-:W-:Y:S01]  /*10330*/  BPT.TRAP 0x1 ;  /* 0x000000040000795c */ /* 0x000fe20000300000 */
.L_x_284:
[----:B------:R-:W-:Y:S01]  /*10340*/  IMAD R6, R24, 0x8, R17 ;  /* 0x0000000818067824 */ /* 0x000fe200078e0211 */
[----:B------:R-:W-:Y:S01]  /*10350*/  SHF.L.U32 R20, R28, 0x1f, RZ ;  /* 0x0000001f1c147819 */ /* 0x000fe200000006ff */
[----:B------:R-:W1:Y:S01]  /*10360*/  S2R R2, SR_TID.X ;  /* 0x0000000000027919 */ /* 0x000e620000002100 */
[----:B------:R-:W-:Y:S01]  /*10370*/  BSSY B0, `(.L_x_285) ;  /* 0x0000007000007945 */ /* 0x000fe20003800000 */
[----:B------:R-:W-:Y:S01]  /*10380*/  SHF.R.S32.HI R9, RZ, 0x1f, R0 ;  /* 0x0000001fff097819 */ /* 0x000fe20000011400 */
[----:B------:R-:W2:Y:S01]  /*10390*/  SYNCS.PHASECHK.TRANS64.TRYWAIT P0, [R6+URZ+0x38880], R20 ;  /* 0x03888014060075a7 */ /* 0x000ea2000800017f */
[----:B-1----:R-:W-:-:S04]  /*103a0*/  LOP3.LUT R2, R2, 0x7f, RZ, 0xc0, !PT ;  /* 0x0000007f02027812 */ /* 0x002fc800078ec0ff */
[----:B------:R-:W-:-:S04]  /*103b0*/  SHF.R.U32.HI R2, RZ, 0x3, R2 ;  /* 0x00000003ff027819 */ /* 0x000fc80000011602 */
[----:B------:R-:W-:Y:S01]  /*103c0*/  IADD3 R18, -R2, R18, -R7 ;  /* 0x0000001202127210 */ /* 0x000fe20007ffe907 */
[----:B--2---:R-:W-:Y:S06]  /*103d0*/  @!P0 BRA `(.L_x_286) ;  /* 0x0000005400088947 */ /* 0x004fec0003800000 */
.L_x_362:
[----:B------:R-:W-:Y:S05]  /*103e0*/  BSYNC B0 ;  /* 0x0000000000007941 */ /* 0x000fea0003800000 */
.L_x_285:
[----:B------:R-:W2:Y:S01]  /*103f0*/  LDL R11, [R1+0x8] ;  /* 0x00000800010b7983 */ /* 0x000ea20000100800 */
[----:B------:R-:W-:Y:S01]  /*10400*/  ULDC.64 UR4, c[0x0][0x328] ;  /* 0x0000ca0000047ab9 */ /* 0x000fe20000000a00 */
[----:B-----5:R-:W-:Y:S01]  /*10410*/  SHF.R.S32.HI R10, RZ, 0x1f, R4 ;  /* 0x0000001fff0a7819 */ /* 0x020fe20000011404 */
[----:B------:R-:W-:Y:S01]  /*10420*/  IMAD R5, R9, UR4, RZ ;  /* 0x0000000409057c24 */ /* 0x000fe2000f8e02ff */
[----:B------:R-:W-:Y:S01]  /*10430*/  ISETP.GE.AND P1, PT, R18, 0x1, PT ;  /* 0x000000011200780c */ /* 0x000fe20003f26270 */
[C---:B------:R-:W-:Y:S01]  /*10440*/  IMAD.WIDE.U32 R2, R0.reuse, UR4, RZ ;  /* 0x0000000400027c25 */ /* 0x040fe2000f8e00ff */
[----:B------:R-:W-:Y:S01]  /*10450*/  ULDC.64 UR6, c[0x0][0x318] ;  /* 0x0000c60000067ab9 */ /* 0x000fe20000000a00 */
[----:B------:R-:W-:Y:S02]  /*10460*/  LOP3.LUT R25, R25, 0xffffff7f, RZ, 0xc0, !PT ;  /* 0xffffff7f19197812 */ /* 0x000fe400078ec0ff */
[----:B------:R-:W-:Y:S01]  /*10470*/  IMAD R5, R0, UR5, R5 ;  /* 0x0000000500057c24 */ /* 0x000fe2000f8e0205 */
[----:B------:R-:W-:-:S03]  /*10480*/  ULDC.64 UR4, c[0x0][0x338] ;  /* 0x0000ce0000047ab9 */ /* 0x000fc60000000a00 */
[----:B------:R-:W-:Y:S02]  /*10490*/  IMAD.IADD R3, R3, 0x1, R5 ;  /* 0x0000000103037824 */ /* 0x000fe400078e0205 */
[----:B------:R-:W-:Y:S02]  /*104a0*/  IMAD R5, R10, UR4, RZ ;  /* 0x000000040a057c24 */ /* 0x000fe4000f8e02ff */
[----:B------:R-:W-:Y:S01]  /*104b0*/  IMAD.WIDE.U32 R2, R4, UR4, R2 ;  /* 0x0000000404027c25 */ /* 0x000fe2000f8e0002 */
[----:B------:R-:W-:-:S03]  /*104c0*/  @P1 LOP3.LUT R25, R25, 0x80, RZ, 0xfc, !PT ;  /* 0x0000008019191812 */ /* 0x000fc600078efcff */
[----:B------:R-:W-:Y:S01]  /*104d0*/  IMAD R5, R4, UR5, R5 ;  /* 0x0000000504057c24 */ /* 0x000fe2000f8e0205 */
[----:B------:R-:W-:-:S03]  /*104e0*/  ULDC.64 UR4, c[0x0][0x330] ;  /* 0x0000cc0000047ab9 */ /* 0x000fc60000000a00 */
[----:B------:R-:W-:Y:S02]  /*104f0*/  IMAD.IADD R3, R3, 0x1, R5 ;  /* 0x0000000103037824 */ /* 0x000fe400078e0205 */
[----:B------:R-:W-:Y:S01]  /*10500*/  IMAD.WIDE.U32 R2, R23, UR4, R2 ;  /* 0x0000000417027c25 */ /* 0x000fe2000f8e0002 */
[----:B------:R-:W-:-:S03]  /*10510*/  UMOV UR4, 0xffffffff ;  /* 0xffffffff00047882 */ /* 0x000fc60000000000 */
[----:B------:R-:W-:Y:S01]  /*10520*/  IMAD R8, R23, UR5, R3 ;  /* 0x0000000517087c24 */ /* 0x000fe2000f8e0203 */
[----:B------:R-:W-:-:S04]  /*10530*/  IADD3 R7, P0, R2, UR6, RZ ;  /* 0x0000000602077c10 */ /* 0x000fc8000ff1e0ff */
[----:B------:R-:W-:Y:S01]  /*10540*/  IADD3.X R8, R8, UR7, RZ, P0, !PT ;  /* 0x0000000708087c10 */ /* 0x000fe200087fe4ff */
[----:B--2---:R-:W-:Y:S01]  /*10550*/  IMAD R5, R24, 0x8000, R11 ;  /* 0x0000800018057824 */ /* 0x004fe200078e020b */
[----:B------:R-:W-:Y:S07]  /*10560*/  BRA.DIV UR4, `(.L_x_287) ;  /* 0x0000005204b87947 */ /* 0x000fee000b800000 */
[----:B------:R-:W2:Y:S01]  /*10570*/  LDC R12, c[0x0][0x2f4] ;  /* 0x0000bd00ff0c7b82 */ /* 0x000ea20000000800 */
[----:B------:R-:W3:Y:S01]  /*10580*/  SHFL.IDX PT, R2, R7, RZ, 0x181f ;  /* 0x00181fff07027589 */ /* 0x000ee200000e0000 */
[----:B------:R-:W-:Y:S01]  /*10590*/  LOP3.LUT R11, R27, 0x80, RZ, 0xfc, !PT ;  /* 0x000000801b0b7812 */ /* 0x000fe200078efcff */
[----:B------:R-:W-:Y:S01]  /*105a0*/  IMAD.IADD R5, R17, 0x1, R5 ;  /* 0x0000000111057824 */ /* 0x000fe200078e0205 */
[C---:B------:R-:W-:Y:S01]  /*105b0*/  ISETP.GE.AND P3, PT, R18.reuse, 0x11, PT ;  /* 0x000000111200780c */ /* 0x040fe20003f66270 */
[----:B------:R-:W4:Y:S01]  /*105c0*/  SHFL.IDX PT, R3, R8, RZ, 0x181f ;  /* 0x00181fff08037589 */ /* 0x000f2200000e0000 */
[----:B------:R-:W-:Y:S02]  /*105d0*/  LOP3.LUT R25, R25, 0xffffffdf, RZ, 0xc0, !PT ;  /* 0xffffffdf19197812 */ /* 0x000fe400078ec0ff */
[C---:B------:R-:W-:Y:S02]  /*105e0*/  ISETP.GE.AND P6, PT, R18.reuse, 0x71, PT ;  /* 0x000000711200780c */ /* 0x040fe40003fc6270 */
[----:B------:R-:W-:-:S02]  /*105f0*/  ISETP.GE.AND P5, PT, R18, 0x31, PT ;  /* 0x000000311200780c */ /* 0x000fc40003fa6270 */
[----:B------:R-:W-:-:S05]  /*10600*/  ISETP.GE.AND P4, PT, R18, 0x41, PT ;  /* 0x000000411200780c */ /* 0x000fca0003f86270 */
[----:B------:R-:W-:Y:S02]  /*10610*/  @P3 LOP3.LUT R25, R25, 0x20, RZ, 0xfc, !PT ;  /* 0x0000002019193812 */ /* 0x000fe400078efcff */
[C---:B------:R-:W-:Y:S02]  /*10620*/  ISETP.GE.AND P3, PT, R18.reuse, 0x51, PT ;  /* 0x000000511200780c */ /* 0x040fe40003f66270 */
[----:B------:R-:W-:Y:S02]  /*10630*/  LOP3.LUT R25, R25, 0xffffffef, RZ, 0xc0, !PT ;  /* 0xffffffef19197812 */ /* 0x000fe400078ec0ff */
[C---:B--2---:R-:W-:Y:S02]  /*10640*/  ISETP.GE.AND P1, PT, R27.reuse, R12, PT ;  /* 0x0000000c1b00720c */ /* 0x044fe40003f26270 */
[----:B---3--:R-:W-:Y:S02]  /*10650*/  IADD3 R2, P0, R27, R2, RZ ;  /* 0x000000021b027210 */ /* 0x008fe40007f1e0ff */
[----:B------:R-:W-:-:S03]  /*10660*/  ISETP.LT.OR P2, PT, R18, 0x1, P1 ;  /* 0x000000011200780c */ /* 0x000fc60000f41670 */
[----:B----4-:R-:W-:Y:S01]  /*10670*/  IMAD.X R3, RZ, RZ, R3, P0 ;  /* 0x000000ffff037224 */ /* 0x010fe200000e0603 */
[----:B------:R-:W-:-:S09]  /*10680*/  ISETP.GE.AND P0, PT, R11, R12, PT ;  /* 0x0000000c0b00720c */ /* 0x000fd20003f06270 */
[----:B------:R-:W-:Y:S01]  /*10690*/  @!PT LDS RZ, [RZ] ;  /* 0x00000000fffff984 */ /* 0x000fe20000000800 */
[----:B------:R-:W-:Y:S01]  /*106a0*/  LDGSTS.E.BYPASS.LTC128B.128 [R5+0x10400], desc[UR52][R2.64], !P2 ;  /* 0x1040000002057fae */ /* 0x000fe2000d101d74 */
[----:B------:R-:W-:-:S13]  /*106b0*/  ISETP.LT.OR P2, PT, R18, 0x1, P0 ;  /* 0x000000011200780c */ /* 0x000fda0000741670 */
[----:B------:R2:W-:Y:S04]  /*106c0*/  LDGSTS.E.BYPASS.LTC128B.128 [R5+0x14400], desc[UR52][R2.64+0x80], !P2 ;  /* 0x1440008002057fae */ /* 0x0005e8000d101d74 */
[----:B--2---:R-:W2:Y:S04]  /*106d0*/  SHFL.IDX PT, R2, R7, 0x1, 0x181f ;  /* 0x00381f0007027f89 */ /* 0x004ea800000e0000 */
[----:B------:R-:W3:Y:S01]  /*106e0*/  SHFL.IDX PT, R3, R8, 0x1, 0x181f ;  /* 0x00381f0008037f89 */ /* 0x000ee200000e0000 */
[----:B--2---:R-:W-:-:S05]  /*106f0*/  IADD3 R2, P2, R27, R2, RZ ;  /* 0x000000021b027210 */ /* 0x004fca0007f5e0ff */
[----:B---3--:R-:W-:Y:S01]  /*10700*/  IMAD.X R3, RZ, RZ, R3, P2 ;  /* 0x000000ffff037224 */ /* 0x008fe200010e0603 */
[----:B------:R-:W-:-:S13]  /*10710*/  ISETP.LT.OR P2, PT, R18, 0x11, P1 ;  /* 0x000000111200780c */ /* 0x000fda0000f41670 */
        /* <DEDUP_REMOVED lines=36> */
[----:B------:R-:W3:Y:S04]  /*10960*/  SHFL.IDX PT, R3, R8, 0x6, 0x181f ;  /* 0x00d81f0008037f89 */ /* 0x000ee800000e0000 */
[----:B------:R-:W4:Y:S01]  /*10970*/  SHFL.IDX PT, R8, R8, 0x7, 0x181f ;  /* 0x00f81f0008087f89 */ /* 0x000f2200000e0000 */
[----:B--2---:R-:W-:-:S05]  /*10980*/  IADD3 R2, P2, R27, R2, RZ ;  /* 0x000000021b027210 */ /* 0x004fca0007f5e0ff */
[----:B---3--:R-:W-:Y:S01]  /*10990*/  IMAD.X R3, RZ, RZ, R3, P2 ;  /* 0x000000ffff037224 */ /* 0x008fe200010e0603 */
[----:B------:R-:W-:-:S13]  /*109a0*/  ISETP.LT.OR P2, PT, R18, 0x61, P1 ;  /* 0x000000611200780c */ /* 0x000fda0000f41670 */
[----:B------:R-:W-:Y:S01]  /*109b0*/  LDGSTS.E.BYPASS.LTC128B.128 [R5+0x13400], desc[UR52][R2.64], !P2 ;  /* 0x1340000002057fae */ /* 0x000fe2000d101d74 */
[----:B------:R-:W-:-:S13]  /*109c0*/  ISETP.LT.OR P2, PT, R18, 0x61, P0 ;  /* 0x000000611200780c */ /* 0x000fda0000741670 */
[----:B------:R2:W-:Y:S01]  /*109d0*/  LDGSTS.E.BYPASS.LTC128B.128 [R5+0x17400], desc[UR52][R2.64+0x80], !P2 ;  /* 0x1740008002057fae */ /* 0x0005e2000d101d74 */
[----:B------:R-:W-:-:S03]  /*109e0*/  ISETP.GE.AND P2, PT, R18, 0x21, PT ;  /* 0x000000211200780c */ /* 0x000fc60003f46270 */
[----:B--2---:R2:W3:Y:S10]  /*109f0*/  SHFL.IDX PT, R2, R7, 0x7, 0x181f ;  /* 0x00f81f0007027f89 */ /* 0x0044f400000e0000 */
[----:B------:R-:W-:-:S02]  /*10a00*/  @P2 LOP3.LUT R25, R25, 0x10, RZ, 0xfc, !PT ;  /* 0x0000001019192812 */ /* 0x000fc400078efcff */
[----:B------:R-:W-:Y:S02]  /*10a10*/  ISETP.GE.AND P2, PT, R18, 0x61, PT ;  /* 0x000000611200780c */ /* 0x000fe40003f46270 */
[----:B------:R-:W-:-:S04]  /*10a20*/  LOP3.LUT R25, R25, 0xffffffbf, RZ, 0xc0, !PT ;  /* 0xffffffbf19197812 */ /* 0x000fc800078ec0ff */
[----:B--2-4-:R-:W-:-:S07]  /*10a30*/  @P6 LOP3.LUT R25, R25, 0x40, RZ, 0xfc, !PT ;  /* 0x0000004019196812 */ /* 0x014fce00078efcff */
.L_x_380:
[C---:B------:R-:W-:Y:S02]  /*10a40*/  ISETP.LT.OR P1, PT, R18.reuse, 0x71, P1 ;  /* 0x000000711200780c */ /* 0x040fe40000f21670 */
[----:B------:R-:W-:Y:S02]  /*10a50*/  ISETP.LT.OR P0, PT, R18, 0x71, P0 ;  /* 0x000000711200780c */ /* 0x000fe40000701670 */
[----:B---3--:R-:W-:-:S05]  /*10a60*/  IADD3 R2, P6, R27, R2, RZ ;  /* 0x000000021b027210 */ /* 0x008fca0007fde0ff */
[----:B------:R-:W-:-:S05]  /*10a70*/  IMAD.X R3, RZ, RZ, R8, P6 ;  /* 0x000000ffff037224 */ /* 0x000fca00030e0608 */
[----:B------:R-:W-:Y:S01]  /*10a80*/  @!PT LDS RZ, [RZ] ;  /* 0x00000000fffff984 */ /* 0x000fe20000000800 */
[----:B------:R-:W-:Y:S01]  /*10a90*/  @!PT LDS RZ, [RZ] ;  /* 0x00000000fffff984 */ /* 0x000fe20000000800 */
[----:B------:R-:W-:Y:S01]  /*10aa0*/  @!PT LDS RZ, [RZ] ;  /* 0x00000000fffff984 */ /* 0x000fe20000000800 */
[----:B------:R2:W-:Y:S04]  /*10ab0*/  LDGSTS.E.BYPASS.LTC128B.128 [R5+0x13c00], desc[UR52][R2.64], !P1 ;  /* 0x13c0000002057fae */ /* 0x0005e8000c901d74 */
[----:B------:R2:W-:Y:S01]  /*10ac0*/  LDGSTS.E.BYPASS.LTC128B.128 [R5+0x17c00], desc[UR52][R2.64+0x80], !P0 ;  /* 0x17c0008002057fae */ /* 0x0005e2000c101d74 */
[----:B------:R-:W-:Y:S01]  /*10ad0*/  PLOP3.LUT P0, PT, PT, PT, PT, 0x80, 0x0 ;  /* 0x000000000000781c */ /* 0x000fe20003f0f070 */
[----:B------:R-:W-:-:S12]  /*10ae0*/  NOP ;  /* 0x0000000000007918 */ /* 0x000fd80000000000 */
.L_x_288:
[----:B------:R-:W-:Y:S02]  /*10af0*/  PLOP3.LUT P1, PT, P1, P0, PT, 0xa2, 0x0 ;  /* 0x000000000000781c */ /* 0x000fe40000f21472 */
[----:B------:R-:W-:-:S08]  /*10b00*/  @P0 R2UR P1, UR4, R6 ;  /* 0x00000000060402ca */ /* 0x000fd00000020000 */
[----:B------:R-:W-:-:S05]  /*10b10*/  @P0 PLOP3.LUT P0, PT, P1, PT, PT, 0x80, 0x0 ;  /* 0x000000000000081c */ /* 0x000fca0000f0f070 */
[----:B------:R-:W-:Y:S01]  /*10b20*/  @!P1 SYNCS.ARRIVE.TRANS64.RED.A0T1 RZ, [UR4+0x38870], RZ ;  /* 0x038870ffffff99a7 */ /* 0x000fe20008200404 */
[----:B------:R-:W-:Y:S07]  /*10b30*/  @!P1 ARRIVES.LDGSTSBAR.64.TRANSCNT [UR4+0x38870] ;  /* 0x03887000ff0099b0 */ /* 0x000fee0008000a84 */
[----:B------:R-:W-:Y:S05]  /*10b40*/  @P0 BRA.U.ANY `(.L_x_288) ;  /* 0xfffffffd00e80947 */ /* 0x000fea000393ffff */
[----:B------:R-:W-:Y:S01]  /*10b50*/  NOP ;  /* 0x0000000000007918 */ /* 0x000fe20000000000 */
[----:B--2---:R-:W-:-:S05]  /*10b60*/  IMAD.U32 R2, RZ, RZ, UR44 ;  /* 0x0000002cff027e24 */ /* 0x004fca000f8e00ff */
[----:B------:R-:W-:-:S13]  /*10b70*/  ISETP.NE.AND P6, PT, R2, 0x3, PT ;  /* 0x000000030200780c */ /* 0x000fda0003fc5270 */
[----:B------:R-:W-:Y:S05]  /*10b80*/  @!P6 BRA `(.L_x_289) ;  /* 0x000000000004e947 */ /* 0x000fea0003800000 */
[----:B------:R-:W-:Y:S01]  /*10b90*/  BPT.TRAP 0x1 ;  /* 0x000000040000795c */ /* 0x000fe20000300000 */
.L_x_289:
[----:B------:R2:W-:Y:S01]  /*10ba0*/  SYNCS.ARRIVE.TRANS64.A1T0 RZ, [R6+URZ+0x38870], RZ ;  /* 0x038870ff06ff79a7 */ /* 0x0005e2000810003f */
[----:B------:R-:W-:Y:S05]  /*10bb0*/  @!P6 BRA `(.L_x_290) ;  /* 0x000000000004e947 */ /* 0x000fea0003800000 */
[----:B------:R-:W-:Y:S01]  /*10bc0*/  BPT.TRAP 0x1 ;  /* 0x000000040000795c */ /* 0x000fe20000300000 */
.L_x_290:
[----:B------:R-:W3:Y:S01]  /*10bd0*/  SYNCS.PHASECHK.TRANS64.TRYWAIT P0, [R6+URZ+0x38840], R20 ;  /* 0x03884014060075a7 */ /* 0x000ee2000800017f */
[----:B------:R-:W-:Y:S04]  /*10be0*/  BSSY B0, `(.L_x_291) ;  /* 0x0000002000007945 */ /* 0x000fe80003800000 */
[----:B---3--:R-:W-:Y:S05]  /*10bf0*/  @!P0 BRA `(.L_x_292) ;  /* 0x0000005400e48947 */ /* 0x008fea0003800000 */
.L_x_381:
[----:B------:R-:W-:Y:S05]  /*10c00*/  BSYNC B0 ;  /* 0x0000000000007941 */ /* 0x000fea0003800000 */
.L_x_291:
[----:B------:R-:W-:Y:S01]  /*10c10*/  ULDC.64 UR4, c[0x0][0x300] ;  /* 0x0000c00000047ab9 */ /* 0x000fe20000000a00 */
[----:B------:R-:W4:Y:S01]  /*10c20*/  LDC R8, c[0x0][0x2f4] ;  /* 0x0000bd00ff087b82 */ /* 0x000f220000000800 */
[----:B------:R-:W-:Y:S01]  /*10c30*/  IMAD R7, R9, UR4, RZ ;  /* 0x0000000409077c24 */ /* 0x000fe2000f8e02ff */
[----:B------:R-:W-:Y:S01]  /*10c40*/  ULDC.64 UR6, c[0x0][0x2e8] ;  /* 0x0000ba0000067ab9 */ /* 0x000fe20000000a00 */
[----:B------:R-:W-:Y:S01]  /*10c50*/  IMAD.WIDE.U32 R2, R0, UR4, RZ ;  /* 0x0000000400027c25 */ /* 0x000fe2000f8e00ff */
[----:B------:R-:W-:-:S03]  /*10c60*/  LOP3.LUT R11, R27, 0x80, RZ, 0xfc, !PT ;  /* 0x000000801b0b7812 */ /* 0x000fc600078efcff */
[----:B------:R-:W-:Y:S01]  /*10c70*/  IMAD R7, R0, UR5, R7 ;  /* 0x0000000500077c24 */ /* 0x000fe2000f8e0207 */
[----:B------:R-:W-:Y:S02]  /*10c80*/  ULDC.64 UR4, c[0x0][0x310] ;  /* 0x0000c40000047ab9 */ /* 0x000fe40000000a00 */
[----:B------:R-:W-:Y:S02]  /*10c90*/  IMAD R10, R10, UR4, RZ ;  /* 0x000000040a0a7c24 */ /* 0x000fe4000f8e02ff */
[----:B------:R-:W-:Y:S02]  /*10ca0*/  IMAD.IADD R3, R3, 0x1, R7 ;  /* 0x0000000103037824 */ /* 0x000fe400078e0207 */
[C---:B------:R-:W-:Y:S02]  /*10cb0*/  IMAD R10, R4.reuse, UR5, R10 ;  /* 0x00000005040a7c24 */ /* 0x040fe4000f8e020a */
[----:B------:R-:W-:Y:S01]  /*10cc0*/  IMAD.WIDE.U32 R2, R4, UR4, R2 ;  /* 0x0000000404027c25 */ /* 0x000fe2000f8e0002 */
[----:B------:R-:W-:-:S03]  /*10cd0*/  ULDC.64 UR4, c[0x0][0x308] ;  /* 0x0000c20000047ab9 */ /* 0x000fc60000000a00 */
[----:B------:R-:W-:Y:S02]  /*10ce0*/  IMAD.IADD R3, R3, 0x1, R10 ;  /* 0x0000000103037824 */ /* 0x000fe400078e020a */
[----:B------:R-:W-:Y:S01]  /*10cf0*/  IMAD.WIDE.U32 R2, R23, UR4, R2 ;  /* 0x0000000417027c25 */ /* 0x000fe2000f8e0002 */
[----:B------:R-:W-:Y:S01]  /*10d00*/  UMOV UR4, 0xffffffff ;  /* 0xffffffff00047882 */ /* 0x000fe20000000000 */
[----:B----4-:R-:W-:Y:S02]  /*10d10*/  ISETP.GE.AND P1, PT, R11, R8, PT ;  /* 0x000000080b00720c */ /* 0x010fe40003f26270 */
[----:B------:R-:W-:Y:S01]  /*10d20*/  IMAD R0, R23, UR5, R3 ;  /* 0x0000000517007c24 */ /* 0x000fe2000f8e0203 */
[----:B------:R-:W-:-:S04]  /*10d30*/  IADD3 R4, P0, R2, UR6, RZ ;  /* 0x0000000602047c10 */ /* 0x000fc8000ff1e0ff */
[----:B------:R-:W-:Y:S01]  /*10d40*/  IADD3.X R0, R0, UR7, RZ, P0, !PT ;  /* 0x0000000700007c10 */ /* 0x000fe200087fe4ff */
[----:B------:R-:W-:Y:S08]  /*10d50*/  BRA.DIV UR4, `(.L_x_293) ;  /* 0x0000005604a07947 */ /* 0x000ff0000b800000 */
[----:B------:R-:W4:Y:S01]  /*10d60*/  SHFL.IDX PT, R3, R4, RZ, 0x181f ;  /* 0x00181fff04037589 */ /* 0x000f2200000e0000 */
[----:B------:R-:W-:Y:S02]  /*10d70*/  LOP3.LUT R25, R25, 0xfffff7ff, RZ, 0xc0, !PT ;  /* 0xfffff7ff19197812 */ /* 0x000fe400078ec0ff */
[----:B------:R-:W-:Y:S01]  /*10d80*/  ISETP.GE.AND P6, PT, R27, R8, PT ;  /* 0x000000081b00720c */ /* 0x000fe20003fc6270 */
[----:B------:R-:W5:Y:S01]  /*10d90*/  SHFL.IDX PT, R2, R0, RZ, 0x181f ;  /* 0x00181fff00027589 */ /* 0x000f6200000e0000 */
[----:B------:R-:W-:-:S04]  /*10da0*/  @P4 LOP3.LUT R25, R25, 0x800, RZ, 0xfc, !PT ;  /* 0x0000080019194812 */ /* 0x000fc800078efcff */
[C---:B------:R-:W-:Y:S02]  /*10db0*/  LOP3.LUT P4, RZ, R25.reuse, 0x80, RZ, 0xc0, !PT ;  /* 0x0000008019ff7812 */ /* 0x040fe4000788c0ff */
[----:B------:R-:W-:-:S04]  /*10dc0*/  LOP3.LUT R25, R25, 0xfffffbff, RZ, 0xc0, !PT ;  /* 0xfffffbff19197812 */ /* 0x000fc800078ec0ff */
[----:B------:R-:W-:-:S04]  /*10dd0*/  @P3 LOP3.LUT R25, R25, 0x400, RZ, 0xfc, !PT ;  /* 0x0000040019193812 */ /* 0x000fc800078efcff */
[C---:B------:R-:W-:Y:S02]  /*10de0*/  LOP3.LUT P3, RZ, R25.reuse, 0x20, RZ, 0xc0, !PT ;  /* 0x0000002019ff7812 */ /* 0x040fe4000786c0ff */
[----:B------:R-:W-:Y:S02]  /*10df0*/  LOP3.LUT R25, R25, 0xfffffdff, RZ, 0xc0, !PT ;  /* 0xfffffdff19197812 */ /* 0x000fe400078ec0ff */
[----:B----4-:R-:W-:Y:S02]  /*10e00*/  @P4 IADD3 R3, P0, R27, R3, RZ ;  /* 0x000000031b034210 */ /* 0x010fe40007f1e0ff */
[----:B------:R-:W-:-:S03]  /*10e10*/  @P2 LOP3.LUT R25, R25, 0x200, RZ, 0xfc, !PT ;  /* 0x0000020019192812 */ /* 0x000fc600078efcff */
[----:B-----5:R-:W-:Y:S01]  /*10e20*/  @P4 IMAD.X R2, RZ, RZ, R2, P0 ;  /* 0x000000ffff024224 */ /* 0x020fe200000e0602 */
[----:B------:R-:W-:-:S04]  /*10e30*/  LOP3.LUT P2, RZ, R25, 0x10, RZ, 0xc0, !PT ;  /* 0x0000001019ff7812 */ /* 0x000fc8000784c0ff */
[----:B------:R-:W-:-:S04]  /*10e40*/  @P4 LOP3.LUT R3, R3, R2, RZ, 0x3c, !PT ;  /* 0x0000000203034212 */ /* 0x000fc800078e3cff */
[----:B------:R-:W-:-:S04]  /*10e50*/  @P4 LOP3.LUT R2, R3, R2, RZ, 0x3c, !PT ;  /* 0x0000000203024212 */ /* 0x000fc800078e3cff */
[----:B------:R-:W-:-:S05]  /*10e60*/  @P4 LOP3.LUT R3, R3, R2, RZ, 0x3c, !PT ;  /* 0x0000000203034212 */ /* 0x000fca00078e3cff */
[----:B------:R-:W-:Y:S01]  /*10e70*/  @!PT LDS RZ, [RZ] ;  /* 0x00000000fffff984 */ /* 0x000fe20000000800 */
[----:B------:R-:W-:Y:S04]  /*10e80*/  @P4 LDGSTS.E.BYPASS.LTC128B.128 [R5+0x28400], desc[UR52][R2.64], !P6 ;  /* 0x2840000002054fae */ /* 0x000fe8000f101d74 */
[----:B------:R4:W-:Y:S01]  /*10e90*/  @P4 LDGSTS.E.BYPASS.LTC128B.128 [R5+0x2c400], desc[UR52][R2.64+0x80], !P1 ;  /* 0x2c40008002054fae */ /* 0x0009e2000c901d74 */
[----:B------:R-:W-:-:S03]  /*10ea0*/  LOP3.LUT P4, RZ, R25, 0x800, RZ, 0xc0, !PT ;  /* 0x0000080019ff7812 */ /* 0x000fc6000788c0ff */
[----:B----4-:R-:W4:Y:S04]  /*10eb0*/  SHFL.IDX PT, R3, R4, 0x1, 0x181f ;  /* 0x00381f0004037f89 */ /* 0x010f2800000e0000 */
[----:B------:R-:W5:Y:S01]  /*10ec0*/  SHFL.IDX PT, R2, R0, 0x1, 0x181f ;  /* 0x00381f0000027f89 */ /* 0x000f6200000e0000 */
[----:B----4-:R-:W-:-:S05]  /*10ed0*/  @P3 IADD3 R3, P0, R27, R3, RZ ;  /* 0x000000031b033210 */ /* 0x010fca0007f1e0ff */
[----:B-----5:R-:W-:-:S05]  /*10ee0*/  @P3 IMAD.X R2, RZ, RZ, R2, P0 ;  /* 0x000000ffff023224 */ /* 0x020fca00000e0602 */
[----:B------:R-:W-:-:S04]  /*10ef0*/  @P3 LOP3.LUT R3, R3, R2, RZ, 0x3c, !PT ;  /* 0x0000000203033212 */ /* 0x000fc800078e3cff */
[----:B------:R-:W-:-:S04]  /*10f00*/  @P3 LOP3.LUT R2, R3, R2, RZ, 0x3c, !PT ;  /* 0x0000000203023212 */ /* 0x000fc800078e3cff */
[----:B------:R-:W-:-:S05]  /*10f10*/  @P3 LOP3.LUT R3, R3, R2, RZ, 0x3c, !PT ;  /* 0x0000000203033212 */ /* 0x000fca00078e3cff */
        /* <DEDUP_REMOVED lines=21> */
[----:B------:R4:W-:Y:S04]  /*11070*/  @P5 LDGSTS.E.BYPASS.LTC128B.128 [R5+0x2dc00], desc[UR52][R2.64+0x80], !P1 ;  /* 0x2dc0008002055fae */ /* 0x0009e8000c901d74 */
        /* <DEDUP_REMOVED lines=19> */
[----:B------:R-:W5:Y:S04]  /*111b0*/  SHFL.IDX PT, R2, R0, 0x6, 0x181f ;  /* 0x00d81f0000027f89 */ /* 0x000f6800000e0000 */
[----:B------:R-:W0:Y:S04]  /*111c0*/  SHFL.IDX PT, R4, R4, 0x7, 0x181f ;  /* 0x00f81f0004047f89 */ /* 0x000e2800000e0000 */
[----:B------:R-:W0:Y:S01]  /*111d0*/  SHFL.IDX PT, R0, R0, 0x7, 0x181f ;  /* 0x00f81f0000007f89 */ /* 0x000e2200000e0000 */
[----:B----4-:R-:W-:-:S05]  /*111e0*/  @P2 IADD3 R3, P0, R27, R3, RZ ;  /* 0x000000031b032210 */ /* 0x010fca0007f1e0ff */
[----:B-----5:R-:W-:-:S05]  /*111f0*/  @P2 IMAD.X R2, RZ, RZ, R2, P0 ;  /* 0x000000ffff022224 */ /* 0x020fca00000e0602 */
[----:B------:R-:W-:-:S04]  /*11200*/  @P2 LOP3.LUT R3, R3, R2, RZ, 0x3c, !PT ;  /* 0x0000000203032212 */ /* 0x000fc800078e3cff */
[----:B------:R-:W-:-:S04]  /*11210*/  @P2 LOP3.LUT R2, R3, R2, RZ, 0x3c, !PT ;  /* 0x0000000203022212 */ /* 0x000fc800078e3cff */
[----:B------:R-:W-:-:S05]  /*11220*/  @P2 LOP3.LUT R3, R3, R2, RZ, 0x3c, !PT ;  /* 0x0000000203032212 */ /* 0x000fca00078e3cff */
[----:B------:R4:W-:Y:S04]  /*11230*/  @P2 LDGSTS.E.BYPASS.LTC128B.128 [R5+0x2b400], desc[UR52][R2.64], !P6 ;  /* 0x2b40000002052fae */ /* 0x0009e8000f101d74 */
[----:B0-----:R4:W-:Y:S02]  /*11240*/  @P2 LDGSTS.E.BYPASS.LTC128B.128 [R5+0x2f400], desc[UR52][R2.64+0x80], !P1 ;  /* 0x2f40008002052fae */ /* 0x0019e4000c901d74 */
.L_x_399:
[----:B------:R-:W-:Y:S02]  /*11250*/  LOP3.LUT P2, RZ, R25, 0x40, RZ, 0xc0, !PT ;  /* 0x0000004019ff7812 */ /* 0x000fe4000784c0ff */
[----:B------:R-:W-:-:S11]  /*11260*/  ISETP.GE.AND P3, PT, R27, R8, PT ;  /* 0x000000081b00720c */ /* 0x000fd60003f66270 */
[----:B0---4-:R-:W-:-:S05]  /*11270*/  @P2 IADD3 R2, P0, R27, R4, RZ ;  /* 0x000000041b022210 */ /* 0x011fca0007f1e0ff */
[----:B------:R-:W-:Y:S01]  /*11280*/  @P2 IMAD.X R0, RZ, RZ, R0, P0 ;  /* 0x000000ffff002224 */ /* 0x000fe200000e0600 */
[----:B------:R-:W-:-:S03]  /*11290*/  PLOP3.LUT P0, PT, PT, PT, PT, 0x80, 0x0 ;  /* 0x000000000000781c */ /* 0x000fc60003f0f070 */
[----:B------:R-:W-:-:S05]  /*112a0*/  @P2 IMAD.MOV.U32 R3, RZ, RZ, R0 ;  /* 0x000000ffff032224 */ /* 0x000fca00078e0000 */
[----:B------:R-:W-:Y:S01]  /*112b0*/  @!PT LDS RZ, [RZ] ;  /* 0x00000000fffff984 */ /* 0x000fe20000000800 */
[----:B------:R-:W-:Y:S01]  /*112c0*/  @!PT LDS RZ, [RZ] ;  /* 0x00000000fffff984 */ /* 0x000fe20000000800 */
[----:B------:R-:W-:Y:S01]  /*112d0*/  @!PT LDS RZ, [RZ] ;  /* 0x00000000fffff984 */ /* 0x000fe20000000800 */
[----:B------:R0:W-:Y:S04]  /*112e0*/  @P2 LDGSTS.E.BYPASS.LTC128B.128 [R5+0x2bc00], desc[UR52][R2.64], !P3 ;  /* 0x2bc0000002052fae */ /* 0x0001e8000d901d74 */
[----:B------:R0:W-:Y:S01]  /*112f0*/  @P2 LDGSTS.E.BYPASS.LTC128B.128 [R5+0x2fc00], desc[UR52][R2.64+0x80], !P1 ;  /* 0x2fc0008002052fae */ /* 0x0001e2000c901d74 */
[----:B------:R-:W-:Y:S01]  /*11300*/  NOP ;  /* 0x0000000000007918 */ /* 0x000fe20000000000 */
.L_x_294:
[----:B------:R-:W-:Y:S02]  /*11310*/  PLOP3.LUT P1, PT, P1, P0, PT, 0xa2, 0x0 ;  /* 0x000000000000781c */ /* 0x000fe40000f21472 */
[----:B------:R-:W-:-:S08]  /*11320*/  @P0 R2UR P1, UR4, R6 ;  /* 0x00000000060402ca */ /* 0x000fd00000020000 */
[----:B------:R-:W-:-:S05]  /*11330*/  @P0 PLOP3.LUT P0, PT, P1, PT, PT, 0x80, 0x0 ;  /* 0x000000000000081c */ /* 0x000fca0000f0f070 */
[----:B------:R-:W-:Y:S01]  /*11340*/  @!P1 SYNCS.ARRIVE.TRANS64.RED.A0T1 RZ, [UR4+0x38830], RZ ;  /* 0x038830ffffff99a7 */ /* 0x000fe20008200404 */
[----:B------:R-:W-:Y:S07]  /*11350*/  @!P1 ARRIVES.LDGSTSBAR.64.TRANSCNT [UR4+0x38830] ;  /* 0x03883000ff0099b0 */ /* 0x000fee0008000a84 */
[----:B------:R-:W-:Y:S05]  /*11360*/  @P0 BRA.U.ANY `(.L_x_294) ;  /* 0xfffffffd00e80947 */ /* 0x000fea000393ffff */
[----:B------:R-:W-:Y:S01]  /*11370*/  NOP ;  /* 0x0000000000007918 */ /* 0x000fe20000000000 */
[----:B------:R-:W-:-:S05]  /*11380*/  IMAD.U32 R0, RZ, RZ, UR44 ;  /* 0x0000002cff007e24 */ /* 0x000fca000f8e00ff */
[----:B------:R-:W-:-:S13]  /*11390*/  ISETP.NE.AND P2, PT, R0, 0x3, PT ;  /* 0x000000030000780c */ /* 0x000fda0003f45270 */
[----:B------:R-:W-:Y:S05]  /*113a0*/  @!P2 BRA `(.L_x_295) ;  /* 0x000000000004a947 */ /* 0x000fea0003800000 */
[----:B------:R-:W-:Y:S01]  /*113b0*/  BPT.TRAP 0x1 ;  /* 0x000000040000795c */ /* 0x000fe20000300000 */
.L_x_295:
[----:B------:R4:W-:Y:S02]  /*113c0*/  SYNCS.ARRIVE.TRANS64.A1T0 RZ, [R6+URZ+0x38830], RZ ;  /* 0x038830ff06ff79a7 */ /* 0x0009e4000810003f */
[----:B------:R-:W-:Y:S05]  /*113d0*/  WARPSYNC.ALL ;  /* 0x0000000000007948 */ /* 0x000fea0003800000 */
[----:B------:R-:W-:Y:S01]  /*113e0*/  VIADD R0, R17, 0x20400 ;  /* 0x0002040011007836 */ /* 0x000fe20000000000 */
[----:B------:R-:W-:Y:S01]  /*113f0*/  USHF.R.S32.HI UR4, URZ, 0x1f, UR38 ;  /* 0x0000001f3f047899 */ /* 0x000fe20008011426 */
[----:B------:R-:W-:Y:S01]  /*11400*/  BAR.SYNC.DEFER_BLOCKING 0x8, 0x180 ;  /* 0x0206000000007b1d */ /* 0x000fe20000010000 */
[----:B------:R-:W-:Y:S02]  /*11410*/  UISETP.NE.AND UP0, UPT, UR43, URZ, UPT ;  /* 0x0000003f2b00728c */ /* 0x000fe4000bf05270 */
[----:B------:R-:W-:-:S02]  /*11420*/  LOP3.LUT P0, RZ, R0, 0x3ff, RZ, 0xc0, !PT ;  /* 0x000003ff00ff7812 */ /* 0x000fc4000780c0ff */
[----:B------:R-:W-:Y:S01]  /*11430*/  USEL UR41, UR41, URZ, !UP0 ;  /* 0x0000003f29297287 */ /* 0x000fe2000c000000 */
[----:B------:R-:W-:Y:S01]  /*11440*/  BSSY B6, `(.L_x_296) ;  /* 0x0000018000067945 */ /* 0x000fe20003800000 */
[----:B------:R-:W-:Y:S01]  /*11450*/  ULDC.64 UR6, c[0x0][0x298] ;  /* 0x0000a60000067ab9 */ /* 0x000fe20000000a00 */
[----:B------:R-:W-:Y:S02]  /*11460*/  USEL UR40, UR40, URZ, !UP0 ;  /* 0x0000003f28287287 */ /* 0x000fe4000c000000 */
[----:B------:R-:W-:Y:S02]  /*11470*/  UIMAD UR4, UR4, UR6, URZ ;  /* 0x00000006040472a4 */ /* 0x000fe4000f8e023f */
[----:B------:R-:W-:Y:S02]  /*11480*/  UIMAD.WIDE.U32 UR36, UR38, UR6, URZ ;  /* 0x00000006262472a5 */ /* 0x000fe4000f8e003f */
[----:B------:R-:W-:-:S04]  /*11490*/  UIMAD UR4, UR38, UR7, UR4 ;  /* 0x00000007260472a4 */ /* 0x000fc8000f8e0204 */
[----:B------:R-:W-:Y:S01]  /*114a0*/  UIADD3 UR43, UR37, UR4, URZ ;  /* 0x00000004252b7290 */ /* 0x000fe2000fffe03f */
[----:B------:R-:W-:Y:S11]  /*114b0*/  @!P0 BRA `(.L_x_297) ;  /* 0x0000000000408947 */ /* 0x000ff60003800000 */
[----:B0-----:R-:W-:Y:S01]  /*114c0*/  MOV R2, 0x0 ;  /* 0x0000000000027802 */ /* 0x001fe20000000f00 */
[----:B------:R-:W-:Y:S01]  /*114d0*/  ULDC.64 UR6, c[0x4][0x1b0] ;  /* 0x01006c0000067ab9 */ /* 0x000fe20000000a00 */
[----:B------:R-:W-:Y:S01]  /*114e0*/  ULDC.64 UR8, c[0x4][0x1b8] ;  /* 0x01006e0000087ab9 */ /* 0x000fe20000000a00 */
[----:B------:R-:W-:Y:S01]  /*114f0*/  ULDC.64 UR4, c[0x4][0x120] ;  /* 0x0100480000047ab9 */ /* 0x000fe20000000a00 */
[----:B------:R-:W-:Y:S02]  /*11500*/  IMAD.U32 R4, RZ, RZ, UR6 ;  /* 0x00000006ff047e24 */ /* 0x000fe4000f8e00ff */
[----:B------:R-:W0:Y:S01]  /*11510*/  LDC.64 R2, c[0x4][R2] ;  /* 0x0100000002027b82 */ /* 0x000e220000000a00 */
[----:B------:R-:W-:Y:S02]  /*11520*/  IMAD.U32 R5, RZ, RZ, UR7 ;  /* 0x00000007ff057e24 */ /* 0x000fe4000f8e00ff */
[----:B-1234-:R-:W-:Y:S02]  /*11530*/  IMAD.U32 R6, RZ, RZ, UR8 ;  /* 0x00000008ff067e24 */ /* 0x01efe4000f8e00ff */
[----:B------:R-:W-:-:S02]  /*11540*/  IMAD.U32 R7, RZ, RZ, UR9 ;  /* 0x00000009ff077e24 */ /* 0x000fc4000f8e00ff */
[----:B------:R-:W-:Y:S02]  /*11550*/  IMAD.U32 R10, RZ, RZ, UR4 ;  /* 0x00000004ff0a7e24 */ /* 0x000fe4000f8e00ff */
[----:B------:R-:W-:Y:S02]  /*11560*/  IMAD.U32 R11, RZ, RZ, UR5 ;  /* 0x00000005ff0b7e24 */ /* 0x000fe4000f8e00ff */
[----:B------:R-:W-:Y:S02]  /*11570*/  IMAD.MOV.U32 R8, RZ, RZ, 0x70 ;  /* 0x00000070ff087424 */ /* 0x000fe400078e00ff */
[----:B------:R-:W-:Y:S02]  /*11580*/  IMAD.MOV.U32 R12, RZ, RZ, 0x1 ;  /* 0x00000001ff0c7424 */ /* 0x000fe400078e00ff */
[----:B------:R-:W-:-:S07]  /*11590*/  IMAD.MOV.U32 R13, RZ, RZ, RZ ;  /* 0x000000ffff0d7224 */ /* 0x000fce00078e00ff */
[----:B------:R-:W-:-:S07]  /*115a0*/  LEPC R20, `(.L_x_297) ;  /* 0x000000001014794e */ /* 0x000fce0000000000 */
[----:B0-----:R-:W-:Y:S05]  /*115b0*/  CALL.ABS.NOINC R2 ;  /* 0x0000000002007343 */ /* 0x001fea0003c00000 */
.L_x_297:
[----:B------:R-:W-:Y:S05]  /*115c0*/  BSYNC B6 ;  /* 0x0000000000067941 */ /* 0x000fea0003800000 */
.L_x_296:
[----:B------:R0:W5:Y:S01]  /*115d0*/  LDL R8, [R1+0x10] ;  /* 0x0000100001087983 */ /* 0x0001620000100800 */
[----:B-1234-:R-:W1:Y:S01]  /*115e0*/  LDC R6, c[0x0][0x448] ;  /* 0x00011200ff067b82 */ /* 0x01ee620000000800 */
[----:B------:R-:W-:Y:S01]  /*115f0*/  R2UR UR8, R23 ;  /* 0x00000000170872ca */ /* 0x000fe200000e0000 */
[----:B------:R-:W-:Y:S01]  /*11600*/  IMAD.SHL.U32 R4, R33, 0x80, RZ ;  /* 0x0000008021047824 */ /* 0x000fe200078e00ff */
[----:B0-----:R-:W0:Y:S01]  /*11610*/  S2R R2, SR_TID.X ;  /* 0x0000000000027919 */ /* 0x001e220000002100 */
[----:B------:R-:W2:Y:S01]  /*11620*/  S2R R18, SR_TID.X ;  /* 0x0000000000127919 */ /* 0x000ea20000002100 */
[----:B------:R-:W-:Y:S01]  /*11630*/  R2UR UR10, R23 ;  /* 0x00000000170a72ca */ /* 0x000fe200000e0000 */
[----:B------:R-:W-:Y:S01]  /*11640*/  ULDC.64 UR6, c[0x0][0x2d8] ;  /* 0x0000b60000067ab9 */ /* 0x000fe20000000a00 */
[----:B-1----:R-:W-:Y:S02]  /*11650*/  ISETP.NE.AND P0, PT, R6, 0x1, PT ;  /* 0x000000010600780c */ /* 0x002fe40003f05270 */
[----:B0-----:R-:W-:-:S11]  /*11660*/  LOP3.LUT R2, R2, 0x7f, RZ, 0xc0, !PT ;  /* 0x0000007f02027812 */ /* 0x001fd600078ec0ff */
[----:B------:R-:W0:Y:S01]  /*11670*/  @P0 LDC R0, c[0x0][0x450] ;  /* 0x00011400ff000b82 */ /* 0x000e220000000800 */
[----:B------:R-:W-:Y:S01]  /*11680*/  SHF.R.U32.HI R20, RZ, 0x3, R2 ;  /* 0x00000003ff147819 */ /* 0x000fe20000011602 */
[----:B--2---:R-:W-:-:S06]  /*11690*/  IMAD.SHL.U32 R18, R18, 0x10, RZ ;  /* 0x0000001012127824 */ /* 0x004fcc00078e00ff */
[----:B------:R-:W1:Y:S01]  /*116a0*/  @P0 LDC R2, c[0x0][0x44c] ;  /* 0x00011300ff020b82 */ /* 0x000e620000000800 */
[----:B------:R-:W-:-:S04]  /*116b0*/  LOP3.LUT R18, R20, 0x70, R18, 0xf8, !PT ;  /* 0x0000007014127812 */ /* 0x000fc800078ef812 */
[----:B------:R-:W-:Y:S01]  /*116c0*/  LOP3.LUT R3, R18, R4, RZ, 0xfc, !PT ;  /* 0x0000000412037212 */ /* 0x000fe200078efcff */
[----:B------:R-:W-:Y:S01]  /*116d0*/  UMOV UR4, UR36 ;  /* 0x0000002400047c82 */ /* 0x000fe20008000000 */
[----:B------:R-:W-:Y:S02]  /*116e0*/  UMOV UR5, UR43 ;  /* 0x0000002b00057c82 */ /* 0x000fe40008000000 */
[----:B------:R-:W-:-:S03]  /*116f0*/  UIMAD.WIDE.U32 UR4, UR8, UR6, UR4 ;  /* 0x00000006080472a5 */ /* 0x000fc6000f8e0004 */
[----:B------:R-:W-:Y:S01]  /*11700*/  ULDC.64 UR8, c[0x0][0x2e0] ;  /* 0x0000b80000087ab9 */ /* 0x000fe20000000a00 */
[----:B------:R-:W-:Y:S02]  /*11710*/  UIMAD UR5, UR10, UR7, UR5 ;  /* 0x000000070a0572a4 */ /* 0x000fe4000f8e0205 */
[----:B------:R-:W-:Y:S01]  /*11720*/  UIMAD UR6, UR40, UR8, URZ ;  /* 0x00000008280672a4 */ /* 0x000fe2000f8e023f */
[----:B-1----:R-:W-:-:S04]  /*11730*/  @P0 IMAD.HI.U32 R5, R3, R2, RZ ;  /* 0x0000000203050227 */ /* 0x002fc800078e00ff */
[----:B------:R-:W-:Y:S01]  /*11740*/  IMAD.MOV.U32 R2, RZ, RZ, R3 ;  /* 0x000000ffff027224 */ /* 0x000fe200078e0003 */
[----:B0-----:R-:W-:Y:S01]  /*11750*/  @P0 SHF.R.U32.HI R2, RZ, R0, R5 ;  /* 0x00000000ff020219 */ /* 0x001fe20000011605 */
[----:B------:R-:W-:Y:S02]  /*11760*/  UIMAD UR6, UR41, UR9, UR6 ;  /* 0x00000009290672a4 */ /* 0x000fe4000f8e0206 */
[----:B------:R-:W-:Y:S01]  /*11770*/  UIMAD.WIDE.U32 UR4, UR41, UR8, UR4 ;  /* 0x00000008290472a5 */ /* 0x000fe2000f8e0004 */
[--C-:B------:R-:W-:Y:S01]  /*11780*/  SHF.R.S32.HI R5, RZ, 0x1f, R2.reuse ;  /* 0x0000001fff057819 */ /* 0x100fe20000011402 */
[----:B------:R-:W-:Y:S01]  /*11790*/  IMAD.MOV R0, RZ, RZ, -R2 ;  /* 0x000000ffff007224 */ /* 0x000fe200078e0a02 */
[----:B------:R-:W0:Y:S01]  /*117a0*/  S2R R7, SR_TID.X ;  /* 0x0000000000077919 */ /* 0x000e220000002100 */
[----:B------:R-:W-:Y:S01]  /*117b0*/  ULDC.64 UR8, c[0x0][0x2d0] ;  /* 0x0000b40000087ab9 */ /* 0x000fe20000000a00 */
[----:B------:R-:W-:Y:S01]  /*117c0*/  UIADD3 UR5, UR5, UR6, URZ ;  /* 0x0000000605057290 */ /* 0x000fe2000fffe03f */
[----:B------:R-:W-:-:S02]  /*117d0*/  IMAD R0, R6, R0, R3 ;  /* 0x0000000006007224 */ /* 0x000fc400078e0203 */
[----:B------:R-:W-:Y:S02]  /*117e0*/  IMAD R5, R5, UR8, RZ ;  /* 0x0000000805057c24 */ /* 0x000fe4000f8e02ff */
[----:B------:R-:W-:Y:S02]  /*117f0*/  IMAD.U32 R3, RZ, RZ, UR8 ;  /* 0x00000008ff037e24 */ /* 0x000fe4000f8e00ff */
[C---:B------:R-:W-:Y:S02]  /*11800*/  IMAD R5, R2.reuse, UR9, R5 ;  /* 0x0000000902057c24 */ /* 0x040fe4000f8e0205 */
[----:B------:R-:W-:Y:S01]  /*11810*/  IMAD.WIDE.U32 R2, R2, R3, UR4 ;  /* 0x0000000402027e25 */ /* 0x000fe2000f8e0003 */
[----:B------:R-:W-:-:S03]  /*11820*/  ULDC.64 UR4, c[0x0][0x2c8] ;  /* 0x0000b20000047ab9 */ /* 0x000fc60000000a00 */
[----:B------:R-:W-:Y:S01]  /*11830*/  IMAD.IADD R3, R3, 0x1, R5 ;  /* 0x0000000103037824 */ /* 0x000fe200078e0205 */
[----:B------:R-:W-:Y:S01]  /*11840*/  SHF.R.S32.HI R5, RZ, 0x1f, R0 ;  /* 0x0000001fff057819 */ /* 0x000fe20000011400 */
[----:B------:R-:W-:-:S04]  /*11850*/  IMAD.WIDE.U32 R2, R0, UR4, R2 ;  /* 0x0000000400027c25 */ /* 0x000fc8000f8e0002 */
[----:B------:R-:W-:-:S04]  /*11860*/  IMAD R5, R5, UR4, RZ ;  /* 0x0000000405057c24 */ /* 0x000fc8000f8e02ff */
[----:B------:R-:W-:Y:S01]  /*11870*/  IMAD R5, R0, UR5, R5 ;  /* 0x0000000500057c24 */ /* 0x000fe2000f8e0205 */
[----:B------:R-:W-:Y:S01]  /*11880*/  ULDC.64 UR4, c[0x0][0x280] ;  /* 0x0000a00000047ab9 */ /* 0x000fe20000000a00 */
[----:B------:R-:W-:Y:S02]  /*11890*/  LOP3.LUT R9, R27, 0x80, RZ, 0xfc, !PT ;  /* 0x000000801b097812 */ /* 0x000fe400078efcff */
[----:B------:R-:W-:Y:S01]  /*118a0*/  IADD3 R0, P0, R2, UR4, RZ ;  /* 0x0000000402007c10 */ /* 0x000fe2000ff1e0ff */
[----:B------:R-:W-:Y:S02]  /*118b0*/  ULDC UR4, c[0x0][0x2b8] ;  /* 0x0000ae0000047ab9 */ /* 0x000fe40000000800 */
[----:B------:R-:W-:Y:S02]  /*118c0*/  ISETP.GE.AND P1, PT, R9, UR4, PT ;  /* 0x0000000409007c0c */ /* 0x000fe4000bf26270 */
[----:B------:R-:W-:Y:S02]  /*118d0*/  IADD3.X R5, R3, UR5, R5, P0, !PT ;  /* 0x0000000503057c10 */ /* 0x000fe400087fe405 */
[----:B------:R-:W-:Y:S01]  /*118e0*/  ISETP.GE.AND P0, PT, R27, UR4, PT ;  /* 0x000000041b007c0c */ /* 0x000fe2000bf06270 */
[----:B------:R-:W-:Y:S01]  /*118f0*/  UMOV UR4, 0xffffffff ;  /* 0xffffffff00047882 */ /* 0x000fe20000000000 */
[----:B0-----:R-:W-:-:S04]  /*11900*/  LOP3.LUT R18, R7, 0x7f, RZ, 0xc0, !PT ;  /* 0x0000007f07127812 */ /* 0x001fc800078ec0ff */
[----:B------:R-:W-:Y:S01]  /*11910*/  SHF.R.U32.HI R9, RZ, 0x3, R18 ;  /* 0x00000003ff097819 */ /* 0x000fe20000011612 */
[----:B------:R-:W-:Y:S06]  /*11920*/  BRA.DIV UR4, `(.L_x_298) ;  /* 0x0000005604707947 */ /* 0x000fec000b800000 */
[----:B------:R-:W0:Y:S01]  /*11930*/  SHFL.IDX PT, R3, R0, RZ, 0x181f ;  /* 0x00181fff00037589 */ /* 0x000e2200000e0000 */
[----:B------:R-:W-:Y:S02]  /*11940*/  IMAD R6, R19, R6, RZ ;  /* 0x0000000613067224 */ /* 0x000fe400078e02ff */
[----:B------:R-:W-:Y:S01]  /*11950*/  IMAD.IADD R4, R9, 0x1, R4 ;  /* 0x0000000109047824 */ /* 0x000fe200078e0204 */
[----:B------:R-:W1:Y:S04]  /*11960*/  SHFL.IDX PT, R2, R5, RZ, 0x181f ;  /* 0x00181fff05027589 */ /* 0x000e6800000e0000 */
[----:B------:R-:W-:Y:S01]  /*11970*/  ISETP.GE.AND P2, PT, R4, R6, PT ;  /* 0x000000060400720c */ /* 0x000fe20003f46270 */
[----:B------:R-:W-:-:S12]  /*11980*/  SHFL.IDX PT, R14, R0, 0x7, 0x181f ;  /* 0x00f81f00000e7f89 */ /* 0x000fd800000e0000 */
[----:B0-----:R-:W-:-:S05]  /*11990*/  @!P2 IADD3 R3, P3, R27, R3, RZ ;  /* 0x000000031b03a210 */ /* 0x001fca0007f7e0ff */
[----:B-1----:R-:W-:-:S05]  /*119a0*/  @!P2 IMAD.X R2, RZ, RZ, R2, P3 ;  /* 0x000000ffff02a224 */ /* 0x002fca00018e0602 */
[----:B------:R-:W-:-:S04]  /*119b0*/  @!P2 LOP3.LUT R3, R3, R2, RZ, 0x3c, !PT ;  /* 0x000000020303a212 */ /* 0x000fc800078e3cff */
[----:B------:R-:W-:-:S04]  /*119c0*/  @!P2 LOP3.LUT R2, R3, R2, RZ, 0x3c, !PT ;  /* 0x000000020302a212 */ /* 0x000fc800078e3cff */
[----:B------:R-:W-:-:S05]  /*119d0*/  @!P2 LOP3.LUT R3, R3, R2, RZ, 0x3c, !PT ;  /* 0x000000020303a212 */ /* 0x000fca00078e3cff */
[----:B-----5:R-:W-:Y:S04]  /*119e0*/  @!P2 LDGSTS.E.BYPASS.LTC128B.128 [R8+0x20400], desc[UR52][R2.64], !P0 ;  /* 0x204000000208afae */ /* 0x020fe8000c101d74 */
[----:B------:R0:W-:Y:S02]  /*119f0*/  @!P2 LDGSTS.E.BYPASS.LTC128B.128 [R8+0x24400], desc[UR52][R2.64+0x80], !P1 ;  /* 0x244000800208afae */ /* 0x0001e4000c901d74 */
[----:B0-----:R-:W-:Y:S02]  /*11a00*/  VIADD R2, R4, 0x10 ;  /* 0x0000001004027836 */ /* 0x001fe40000000000 */
[----:B------:R-:W0:Y:S03]  /*11a10*/  SHFL.IDX PT, R3, R0, 0x1, 0x181f ;  /* 0x00381f0000037f89 */ /* 0x000e2600000e0000 */
[----:B------:R-:W-:-:S02]  /*11a20*/  ISETP.GE.AND P2, PT, R2, R6, PT ;  /* 0x000000060200720c */ /* 0x000fc40003f46270 */
[----:B------:R-:W1:Y:S11]  /*11a30*/  SHFL.IDX PT, R2, R5, 0x1, 0x181f ;  /* 0x00381f0005027f89 */ /* 0x000e7600000e0000 */
[----:B0-----:R-:W-:-:S05]  /*11a40*/  @!P2 IADD3 R3, P3, R27, R3, RZ ;  /* 0x000000031b03a210 */ /* 0x001fca0007f7e0ff */
[----:B-1----:R-:W-:-:S05]  /*11a50*/  @!P2 IMAD.X R2, RZ, RZ, R2, P3 ;  /* 0x000000ffff02a224 */ /* 0x002fca00018e0602 */
[----:B------:R-:W-:-:S04]  /*11a60*/  @!P2 LOP3.LUT R3, R3, R2, RZ, 0x3c, !PT ;  /* 0x000000020303a212 */ /* 0x000fc800078e3cff */
[----:B------:R-:W-:-:S04]  /*11a70*/  @!P2 LOP3.LUT R2, R3, R2, RZ, 0x3c, !PT ;  /* 0x000000020302a212 */ /* 0x000fc800078e3cff */
[----:B------:R-:W-:-:S05]  /*11a80*/  @!P2 LOP3.LUT R3, R3, R2, RZ, 0x3c, !PT ;  /* 0x000000020303a212 */ /* 0x000fca00078e3cff */
[----:B------:R-:W-:Y:S04]  /*11a90*/  @!P2 LDGSTS.E.BYPASS.LTC128B.128 [R8+0x20c00], desc[UR52][R2.64], !P0 ;  /* 0x20c000000208afae */ /* 0x000fe8000c101d74 */
        /* <DEDUP_REMOVED lines=48> */
[----:B------:R-:W1:Y:S04]  /*11da0*/  SHFL.IDX PT, R2, R5, 0x6, 0x181f ;  /* 0x00d81f0005027f89 */ /* 0x000e6800000e0000 */
[----:B------:R-:W2:Y:S07]  /*11db0*/  SHFL.IDX PT, R5, R5, 0x7, 0x181f ;  /* 0x00f81f0005057f89 */ /* 0x000eae00000e0000 */
[----:B0-----:R-:W-:-:S05]  /*11dc0*/  @!P2 IADD3 R3, P3, R27, R3, RZ ;  /* 0x000000031b03a210 */ /* 0x001fca0007f7e0ff */
[----:B-1----:R-:W-:-:S05]  /*11dd0*/  @!P2 IMAD.X R2, RZ, RZ, R2, P3 ;  /* 0x000000ffff02a224 */ /* 0x002fca00018e0602 */
[----:B------:R-:W-:-:S04]  /*11de0*/  @!P2 LOP3.LUT R3, R3, R2, RZ, 0x3c, !PT ;  /* 0x000000020303a212 */ /* 0x000fc800078e3cff */
[----:B------:R-:W-:-:S04]  /*11df0*/  @!P2 LOP3.LUT R2, R3, R2, RZ, 0x3c, !PT ;  /* 0x000000020302a212 */ /* 0x000fc800078e3cff */
[----:B------:R-:W-:-:S05]  /*11e00*/  @!P2 LOP3.LUT R3, R3, R2, RZ, 0x3c, !PT ;  /* 0x000000020303a212 */ /* 0x000fca00078e3cff */
[----:B------:R0:W-:Y:S04]  /*11e10*/  @!P2 LDGSTS.E.BYPASS.LTC128B.128 [R8+0x23400], desc[UR52][R2.64], !P0 ;  /* 0x234000000208afae */ /* 0x0001e8000c101d74 */
[----:B--2---:R0:W-:Y:S02]  /*11e20*/  @!P2 LDGSTS.E.BYPASS.LTC128B.128 [R8+0x27400], desc[UR52][R2.64+0x80], !P1 ;  /* 0x274000800208afae */ /* 0x0041e4000c901d74 */
.L_x_416:
[----:B0-----:R-:W-:Y:S01]  /*11e30*/  VIADD R3, R4, 0x70 ;  /* 0x0000007004037836 */ /* 0x001fe20000000000 */
[----:B------:R-:W-:Y:S04]  /*11e40*/  BSSY B0, `(.L_x_299) ;  /* 0x000000a000007945 */ /* 0x000fe80003800000 */
[----:B------:R-:W-:-:S13]  /*11e50*/  ISETP.GE.AND P2, PT, R3, R6, PT ;  /* 0x000000060300720c */ /* 0x000fda0003f46270 */
[----:B------:R-:W-:Y:S05]  /*11e60*/  @P2 BRA `(.L_x_300) ;  /* 0x00000000001c2947 */ /* 0x000fea0003800000 */
[----:B------:R-:W-:-:S05]  /*11e70*/  IADD3 R2, P2, R27, R14, RZ ;  /* 0x0000000e1b027210 */ /* 0x000fca0007f5e0ff */
[----:B------:R-:W-:-:S05]  /*11e80*/  IMAD.X R3, RZ, RZ, R5, P2 ;  /* 0x000000ffff037224 */ /* 0x000fca00010e0605 */
[----:B------:R-:W-:Y:S01]  /*11e90*/  @!PT LDS RZ, [RZ] ;  /* 0x00000000fffff984 */ /* 0x000fe20000000800 */
[----:B------:R-:W-:Y:S01]  /*11ea0*/  @!PT LDS RZ, [RZ] ;  /* 0x00000000fffff984 */ /* 0x000fe20000000800 */
[----:B------:R-:W-:Y:S01]  /*11eb0*/  @!PT LDS RZ, [RZ] ;  /* 0x00000000fffff984 */ /* 0x000fe20000000800 */
[----:B------:R0:W-:Y:S04]  /*11ec0*/  LDGSTS.E.BYPASS.LTC128B.128 [R8+0x23c00], desc[UR52][R2.64], !P0 ;  /* 0x23c0000002087fae */ /* 0x0001e8000c101d74 */
[----:B------:R0:W-:Y:S02]  /*11ed0*/  LDGSTS.E.BYPASS.LTC128B.128 [R8+0x27c00], desc[UR52][R2.64+0x80], !P1 ;  /* 0x27c0008002087fae */ /* 0x0001e4000c901d74 */
.L_x_300:
[----:B------:R-:W-:Y:S05]  /*11ee0*/  BSYNC B0 ;  /* 0x0000000000007941 */ /* 0x000fea0003800000 */
.L_x_299:
[----:B------:R-:W-:Y:S01]  /*11ef0*/  NOP ;  /* 0x0000000000007918 */ /* 0x000fe20000000000 */
[----:B------:R-:W-:-:S13]  /*11f00*/  PLOP3.LUT P0, PT, PT, PT, PT, 0x80, 0x0 ;  /* 0x000000000000781c */ /* 0x000fda0003f0f070 */
.L_x_301:
[----:B------:R-:W-:Y:S02]  /*11f10*/  PLOP3.LUT P1, PT, P1, P0, PT, 0xa2, 0x0 ;  /* 0x000000000000781c */ /* 0x000fe40000f21472 */
[----:B------:R-:W-:-:S08]  /*11f20*/  @P0 R2UR P1, UR4, R17 ;  /* 0x00000000110402ca */ /* 0x000fd00000020000 */
[----:B------:R-:W-:-:S05]  /*11f30*/  @P0 PLOP3.LUT P0, PT, P1, PT, PT, 0x80, 0x0 ;  /* 0x000000000000081c */ /* 0x000fca0000f0f070 */
[----:B------:R-:W-:Y:S01]  /*11f40*/  @!P1 SYNCS.ARRIVE.TRANS64.RED.A0T1 RZ, [UR4+0x38800], RZ ;  /* 0x038800ffffff99a7 */ /* 0x000fe20008200404 */
[----:B------:R-:W-:Y:S07]  /*11f50*/  @!P1 ARRIVES.LDGSTSBAR.64.TRANSCNT [UR4+0x38800] ;  /* 0x03880000ff0099b0 */ /* 0x000fee0008000a84 */
[----:B------:R-:W-:Y:S05]  /*11f60*/  @P0 BRA.U.ANY `(.L_x_301) ;  /* 0xfffffffd00e80947 */ /* 0x000fea000393ffff */
[----:B0-----:R-:W2:Y:S02]  /*11f70*/  LDL.LU R2, [R1+0x18] ;  /* 0x0000180001027983 */ /* 0x001ea40000300800 */
[----:B--2---:R-:W-:-:S05]  /*11f80*/  VIADD R2, R2, 0x1 ;  /* 0x0000000102027836 */ /* 0x004fca0000000000 */
[----:B------:R0:W-:Y:S01]  /*11f90*/  STL [R1+0x18], R2 ;  /* 0x0000180201007387 */ /* 0x0001e20000100800 */
[----:B------:R-:W-:-:S04]  /*11fa0*/  LEA.HI R0, R2, R2, RZ, 0x1 ;  /* 0x0000000202007211 */ /* 0x000fc800078f08ff */
[----:B------:R-:W-:-:S05]  /*11fb0*/  LOP3.LUT R0, R0, 0xfffffffe, RZ, 0xc0, !PT ;  /* 0xfffffffe00007812 */ /* 0x000fca00078ec0ff */
[----:B------:R-:W-:-:S05]  /*11fc0*/  IMAD.IADD R0, R2, 0x1, -R0 ;  /* 0x0000000102007824 */ /* 0x000fca00078e0a00 */
[----:B------:R-:W-:Y:S01]  /*11fd0*/  SHF.L.U32 R0, R0, 0x1f, RZ ;  /* 0x0000001f00007819 */ /* 0x000fe200000006ff */
[----:B------:R-:W-:Y:S01]  /*11fe0*/  NOP ;  /* 0x0000000000007918 */ /* 0x000fe20000000000 */
[----:B0-----:R-:W2:Y:S01]  /*11ff0*/  LDL.LU R2, [R1+0x14] ;  /* 0x0000140001027983 */ /* 0x001ea20000300800 */
[----:B------:R0:W-:Y:S01]  /*12000*/  SYNCS.ARRIVE.TRANS64.A1T0 RZ, [R17+URZ+0x38800], RZ ;  /* 0x038800ff11ff79a7 */ /* 0x0001e2000810003f */
[----:B------:R-:W-:Y:S01]  /*12010*/  BSSY B0, `(.L_x_302) ;  /* 0x0000005000007945 */ /* 0x000fe20003800000 */
[----:B------:R-:W1:Y:S01]  /*12020*/  SYNCS.PHASECHK.TRANS64.TRYWAIT P1, [R17+URZ+0x38820], R0 ;  /* 0x03882000110075a7 */ /* 0x000e62000802017f */
[----:B--2---:R-:W-:-:S05]  /*12030*/  VIADD R21, R2, 0xfffffffe ;  /* 0xfffffffe02157836 */ /* 0x004fca0000000000 */
[----:B------:R-:W-:Y:S01]  /*12040*/  ISETP.GE.AND P0, PT, R21, R30, PT ;  /* 0x0000001e1500720c */ /* 0x000fe20003f06270 */
[----:B01----:R-:W-:-:S12]  /*12050*/  @!P1 BRA `(.L_x_303) ;  /* 0x0000005800609947 */ /* 0x003fd80003800000 */
.L_x_417:
[----:B------:R-:W-:Y:S05]  /*12060*/  BSYNC B0 ;  /* 0x0000000000007941 */ /* 0x000fea0003800000 */
.L_x_302:
[----:B------:R-:W-:Y:S05]  /*12070*/  @!P0 BRA `(.L_x_304) ;  /* 0x00000018004c8947 */ /* 0x000fea0003800000 */
[----:B------:R-:W-:Y:S02]  /*12080*/  IMAD.MOV.U32 R9, RZ, RZ, R24 ;  /* 0x000000ffff097224 */ /* 0x000fe400078e0018 */
[----:B------:R-:W-:-:S07]  /*12090*/  IMAD.MOV.U32 R10, RZ, RZ, R28 ;  /* 0x000000ffff0a7224 */ /* 0x000fce00078e001c */
.L_x_324:
[----:B-1----:R-:W1:Y:S01]  /*120a0*/  LDC R2, c[0x0][0x430] ;  /* 0x00010c00ff027b82 */ /* 0x002e620000000800 */
[----:B0-----:R-:W0:Y:S01]  /*120b0*/  S2R R0, SR_TID.X ;  /* 0x0000000000007919 */ /* 0x001e220000002100 */
[----:B------:R-:W-:Y:S05]  /*120c0*/  YIELD ;  /* 0x0000000000007946 */ /* 0x000fea0003800000 */
[----:B------:R-:W-:Y:S02]  /*120d0*/  ULDC.64 UR4, c[0x0][0x428] ;  /* 0x00010a0000047ab9 */ /* 0x000fe40000000a00 */
[----:B------:R-:W-:-:S04]  /*120e0*/  IMAD R4, R35, UR4, RZ ;  /* 0x0000000423047c24 */ /* 0x000fc8000f8e02ff */
[----:B------:R-:W-:Y:S01]  /*120f0*/  IMAD R4, R29, UR5, R4 ;  /* 0x000000051d047c24 */ /* 0x000fe2000f8e0204 */
[----:B-1----:R-:W-:Y:S02]  /*12100*/  ISETP.NE.AND P0, PT, R2, 0x1, PT ;  /* 0x000000010200780c */ /* 0x002fe40003f05270 */
[----:B0-----:R-:W-:-:S11]  /*12110*/  LOP3.LUT R0, R0, 0x7f, RZ, 0xc0, !PT ;  /* 0x0000007f00007812 */ /* 0x001fd600078ec0ff */
[----:B--2---:R-:W0:Y:S01]  /*12120*/  @P0 LDC R3, c[0x0][0x434] ;  /* 0x00010d00ff030b82 */ /* 0x004e220000000800 */
[----:B------:R-:W-:-:S05]  /*12130*/  SHF.R.U32.HI R0, RZ, 0x3, R0 ;  /* 0x00000003ff007819 */ /* 0x000fca0000011600 */
[----:B------:R-:W-:Y:S02]  /*12140*/  IMAD R6, R21, 0x80, R0 ;  /* 0x0000008015067824 */ /* 0x000fe400078e0200 */
[----:B------:R-:W1:Y:S03]  /*12150*/  @P0 LDC R2, c[0x0][0x438] ;  /* 0x00010e00ff020b82 */ /* 0x000e660000000800 */
[----:B------:R-:W-:-:S05]  /*12160*/  IADD3 R6, R27, R6, R31 ;  /* 0x000000061b067210 */ /* 0x000fca0007ffe01f */
[----:B------:R-:W-:Y:S02]  /*12170*/  IMAD.MOV.U32 R0, RZ, RZ, R6 ;  /* 0x000000ffff007224 */ /* 0x000fe400078e0006 */
[----:B0-----:R-:W-:-:S05]  /*12180*/  @P0 IMAD.HI.U32 R3, R6, R3, RZ ;  /* 0x0000000306030227 */ /* 0x001fca00078e00ff */
[----:B-1----:R-:W-:-:S04]  /*12190*/  @P0 SHF.R.U32.HI R0, RZ, R2, R3 ;  /* 0x00000002ff000219 */ /* 0x002fc80000011603 */
[--C-:B------:R-:W-:Y:S01]  /*121a0*/  SHF.R.S32.HI R3, RZ, 0x1f, R0.reuse ;  /* 0x0000001fff037819 */ /* 0x100fe20000011400 */
[----:B------:R-:W-:-:S04]  /*121b0*/  IMAD.MOV.U32 R2, RZ, RZ, R0 ;  /* 0x000000ffff027224 */ /* 0x000fc800078e0000 */
[----:B------:R-:W-:Y:S01]  /*121c0*/  IMAD.WIDE.U32 R2, R29, UR4, R2 ;  /* 0x000000041d027c25 */ /* 0x000fe2000f8e0002 */
[----:B------:R-:W-:-:S03]  /*121d0*/  ULDC.64 UR4, c[0x0][0x418] ;  /* 0x0001060000047ab9 */ /* 0x000fc60000000a00 */
[----:B------:R-:W-:Y:S01]  /*121e0*/  IMAD.IADD R3, R4, 0x1, R3 ;  /* 0x0000000104037824 */ /* 0x000fe200078e0203 */
[C---:B------:R-:W-:Y:S01]  /*121f0*/  LEA R4, P0, R2.reuse, UR4, 0x2 ;  /* 0x0000000402047c11 */ /* 0x040fe2000f8010ff */
[----:B------:R-:W-:Y:S01]  /*12200*/  IMAD.U32 R7, RZ, RZ, UR44 ;  /* 0x0000002cff077e24 */ /* 0x000fe2000f8e00ff */
[----:B------:R-:W-:Y:S02]  /*12210*/  ULDC UR4, c[0x0][0x430] ;  /* 0x00010c0000047ab9 */ /* 0x000fe40000000800 */
[----:B------:R-:W-:-:S06]  /*12220*/  LEA.HI.X R5, R2, UR5, R3, 0x2, P0 ;  /* 0x0000000502057c11 */ /* 0x000fcc00080f1403 */
[----:B------:R-:W2:Y:S01]  /*12230*/  LDG.E R5, desc[UR52][R4.64] ;  /* 0x0000003404057981 */ /* 0x000ea2000c1e1900 */
[----:B------:R-:W-:Y:S01]  /*12240*/  ISETP.NE.AND P2, PT, R7, 0x3, PT ;  /* 0x000000030700780c */ /* 0x000fe20003f45270 */
[----:B------:R-:W-:Y:S01]  /*12250*/  VIADD R24, R9, 0x1 ;  /* 0x0000000109187836 */ /* 0x000fe20000000000 */
[C---:B------:R-:W-:Y:S01]  /*12260*/  ISETP.GT.AND P1, PT, R21.reuse, R30, PT ;  /* 0x0000001e1500720c */ /* 0x040fe20003f24270 */
[----:B------:R-:W-:Y:S02]  /*12270*/  IMAD.MOV R3, RZ, RZ, -R0 ;  /* 0x000000ffff037224 */ /* 0x000fe400078e0a00 */
[----:B------:R-:W-:Y:S01]  /*12280*/  VIADD R21, R21, 0xffffffff ;  /* 0xffffffff15157836 */ /* 0x000fe20000000000 */
[----:B------:R-:W-:Y:S01]  /*12290*/  ISETP.NE.AND P0, PT, R24, 0x2, PT ;  /* 0x000000021800780c */ /* 0x000fe20003f05270 */
[----:B------:R-:W-:-:S03]  /*122a0*/  IMAD R6, R3, UR4, R6 ;  /* 0x0000000403067c24 */ /* 0x000fc6000f8e0206 */
[----:B------:R-:W-:Y:S02]  /*122b0*/  SEL R3, RZ, 0x1, P0 ;  /* 0x00000001ff037807 */ /* 0x000fe40000000000 */
[----:B------:R-:W-:Y:S02]  /*122c0*/  SEL R24, R24, RZ, P0 ;  /* 0x000000ff18187207 */ /* 0x000fe40000000000 */
[----:B------:R-:W-:Y:S02]  /*122d0*/  LOP3.LUT R28, R10, R3, RZ, 0x3c, !PT ;  /* 0x000000030a1c7212 */ /* 0x000fe400078e3cff */
[----:B--2---:R-:W-:Y:S01]  /*122e0*/  SHF.R.S32.HI R19, RZ, 0x1f, R5 ;  /* 0x0000001fff137819 */ /* 0x004fe20000011405 */
[----:B------:R-:W-:Y:S06]  /*122f0*/  @!P2 BRA `(.L_x_305) ;  /* 0x000000000004a947 */ /* 0x000fec0003800000 */
[----:B------:R-:W-:Y:S01]  /*12300*/  BPT.TRAP 0x1 ;  /* 0x000000040000795c */ /* 0x000fe20000300000 */
.L_x_305:
[----:B------:R-:W-:Y:S01]  /*12310*/  IMAD R0, R24, 0x8, R17 ;  /* 0x0000000818007824 */ /* 0x000fe200078e0211 */
[----:B------:R-:W-:Y:S01]  /*12320*/  SHF.L.U32 R20, R28, 0x1f, RZ ;  /* 0x0000001f1c147819 */ /* 0x000fe200000006ff */
[----:B------:R-:W-:Y:S01]  /*12330*/  BSSY B0, `(.L_x_306) ;  /* 0x0000004000007945 */ /* 0x000fe20003800000 */
[----:B------:R-:W-:Y:S02]  /*12340*/  SHF.R.S32.HI R18, RZ, 0x1f, R6 ;  /* 0x0000001fff127819 */ /* 0x000fe40000011406 */
[----:B------:R-:W0:Y:S02]  /*12350*/  SYNCS.PHASECHK.TRANS64.TRYWAIT P0, [R0+URZ+0x38880], R20 ;  /* 0x03888014000075a7 */ /* 0x000e24000800017f */
[----:B0-----:R-:W-:Y:S05]  /*12360*/  @!P0 BRA `(.L_x_307) ;  /* 0x0000005400b08947 */ /* 0x001fea0003800000 */
.L_x_418:
[----:B------:R-:W-:Y:S05]  /*12370*/  BSYNC B0 ;  /* 0x0000000000007941 */ /* 0x000fea0003800000 */
.L_x_306:
[----:B------:R-:W2:Y:S01]  /*12380*/  LDL R13, [R1+0x8] ;  /* 0x00000800010d7983 */ /* 0x000ea20000100800 */
[----:B------:R-:W-:Y:S01]  /*12390*/  ULDC.64 UR4, c[0x0][0x328] ;  /* 0x0000ca0000047ab9 */ /* 0x000fe20000000a00 */
[----:B------:R-:W1:Y:S01]  /*123a0*/  LDC R11, c[0x0][0x2f4] ;  /* 0x0000bd00ff0b7b82 */ /* 0x000e620000000800 */
[----:B------:R-:W-:Y:S01]  /*123b0*/  IMAD R4, R18, UR4, RZ ;  /* 0x0000000412047c24 */ /* 0x000fe2000f8e02ff */
[----:B------:R-:W-:Y:S01]  /*123c0*/  ULDC.64 UR6, c[0x0][0x318] ;  /* 0x0000c60000067ab9 */ /* 0x000fe20000000a00 */
[----:B------:R-:W-:Y:S01]  /*123d0*/  IMAD.WIDE.U32 R2, R6, UR4, RZ ;  /* 0x0000000406027c25 */ /* 0x000fe2000f8e00ff */
[----:B------:R-:W-:-:S03]  /*123e0*/  LOP3.LUT R12, R27, 0x80, RZ, 0xfc, !PT ;  /* 0x000000801b0c7812 */ /* 0x000fc600078efcff */
[----:B------:R-:W-:Y:S01]  /*123f0*/  IMAD R4, R6, UR5, R4 ;  /* 0x0000000506047c24 */ /* 0x000fe2000f8e0204 */
[----:B------:R-:W-:-:S03]  /*12400*/  ULDC.64 UR4, c[0x0][0x338] ;  /* 0x0000ce0000047ab9 */ /* 0x000fc60000000a00 */
[----:B------:R-:W-:Y:S02]  /*12410*/  IMAD.IADD R3, R3, 0x1, R4 ;  /* 0x0000000103037824 */ /* 0x000fe400078e0204 */
[----:B------:R-:W-:Y:S02]  /*12420*/  IMAD R4, R19, UR4, RZ ;  /* 0x0000000413047c24 */ /* 0x000fe4000f8e02ff */
[----:B------:R-:W-:-:S04]  /*12430*/  IMAD.WIDE.U32 R2, R5, UR4, R2 ;  /* 0x0000000405027c25 */ /* 0x000fc8000f8e0002 */
[----:B------:R-:W-:Y:S01]  /*12440*/  IMAD R4, R5, UR5, R4 ;  /* 0x0000000505047c24 */ /* 0x000fe2000f8e0204 */
[----:B------:R-:W-:-:S03]  /*12450*/  ULDC.64 UR4, c[0x0][0x330] ;  /* 0x0000cc0000047ab9 */ /* 0x000fc60000000a00 */
[----:B------:R-:W-:Y:S01]  /*12460*/  IMAD.IADD R3, R3, 0x1, R4 ;  /* 0x0000000103037824 */ /* 0x000fe200078e0204 */
[-C--:B-1----:R-:W-:Y:S02]  /*12470*/  ISETP.GE.AND P2, PT, R12, R11.reuse, PT ;  /* 0x0000000b0c00720c */ /* 0x082fe40003f46270 */
[----:B------:R-:W-:Y:S01]  /*12480*/  ISETP.GE.AND P3, PT, R27, R11, PT ;  /* 0x0000000b1b00720c */ /* 0x000fe20003f66270 */
[----:B------:R-:W-:Y:S01]  /*12490*/  IMAD.WIDE.U32 R2, R23, UR4, R2 ;  /* 0x0000000417027c25 */ /* 0x000fe2000f8e0002 */
[----:B------:R-:W-:-:S03]  /*124a0*/  UMOV UR4, 0xffffffff ;  /* 0xffffffff00047882 */ /* 0x000fc60000000000 */
[----:B------:R-:W-:Y:S01]  /*124b0*/  IMAD R7, R23, UR5, R3 ;  /* 0x0000000517077c24 */ /* 0x000fe2000f8e0203 */
[----:B------:R-:W-:-:S04]  /*124c0*/  IADD3 R8, P0, R2, UR6, RZ ;  /* 0x0000000602087c10 */ /* 0x000fc8000ff1e0ff */
[----:B------:R-:W-:Y:S01]  /*124d0*/  IADD3.X R7, R7, UR7, RZ, P0, !PT ;  /* 0x0000000707077c10 */ /* 0x000fe200087fe4ff */
[----:B--2---:R-:W-:Y:S01]  /*124e0*/  IMAD R4, R24, 0x8000, R13 ;  /* 0x0000800018047824 */ /* 0x004fe200078e020d */
[----:B------:R-:W-:Y:S07]  /*124f0*/  BRA.DIV UR4, `(.L_x_308) ;  /* 0x0000005604607947 */ /* 0x000fee000b800000 */
[----:B------:R-:W1:Y:S01]  /*12500*/  SHFL.IDX PT, R2, R8, RZ, 0x181f ;  /* 0x00181fff08027589 */ /* 0x000e6200000e0000 */
[----:B------:R-:W-:-:S03]  /*12510*/  IMAD.IADD R4, R17, 0x1, R4 ;  /* 0x0000000111047824 */ /* 0x000fc600078e0204 */
[----:B------:R-:W2:Y:S01]  /*12520*/  SHFL.IDX PT, R3, R7, RZ, 0x181f ;  /* 0x00181fff07037589 */ /* 0x000ea200000e0000 */
[----:B-1----:R-:W-:-:S05]  /*12530*/  IADD3 R2, P0, R27, R2, RZ ;  /* 0x000000021b027210 */ /* 0x002fca0007f1e0ff */
[----:B--2---:R-:W-:-:S05]  /*12540*/  IMAD.X R3, RZ, RZ, R3, P0 ;  /* 0x000000ffff037224 */ /* 0x004fca00000e0603 */
[----:B------:R-:W-:Y:S01]  /*12550*/  @!PT LDS RZ, [RZ] ;  /* 0x00000000fffff984 */ /* 0x000fe20000000800 */
[----:B------:R-:W-:Y:S04]  /*12560*/  LDGSTS.E.BYPASS.LTC128B.128 [R4+0x10400], desc[UR52][R2.64], !P3 ;  /* 0x1040000002047fae */ /* 0x000fe8000d901d74 */
[----:B------:R1:W-:Y:S04]  /*12570*/  LDGSTS.E.BYPASS.LTC128B.128 [R4+0x14400], desc[UR52][R2.64+0x80], !P2 ;  /* 0x1440008002047fae */ /* 0x0003e8000d101d74 */
[----:B-1----:R-:W1:Y:S04]  /*12580*/  SHFL.IDX PT, R2, R8, 0x1, 0x181f ;  /* 0x00381f0008027f89 */ /* 0x002e6800000e0000 */
[----:B------:R-:W2:Y:S01]  /*12590*/  SHFL.IDX PT, R3, R7, 0x1, 0x181f ;  /* 0x00381f0007037f89 */ /* 0x000ea200000e0000 */
[----:B-1----:R-:W-:-:S05]  /*125a0*/  IADD3 R2, P0, R27, R2, RZ ;  /* 0x000000021b027210 */ /* 0x002fca0007f1e0ff */
[----:B--2---:R-:W-:-:S05]  /*125b0*/  IMAD.X R3, RZ, RZ, R3, P0 ;  /* 0x000000ffff037224 */ /* 0x004fca00000e0603 */
        /* <DEDUP_REMOVED lines=27> */
[----:B------:R-:W2:Y:S04]  /*12770*/  SHFL.IDX PT, R3, R7, 0x6, 0x181f ;  /* 0x00d81f0007037f89 */ /* 0x000ea800000e0000 */
[----:B------:R-:W3:Y:S01]  /*12780*/  SHFL.IDX PT, R7, R7, 0x7, 0x181f ;  /* 0x00f81f0007077f89 */ /* 0x000ee200000e0000 */
[----:B-1----:R-:W-:-:S05]  /*12790*/  IADD3 R2, P0, R27, R2, RZ ;  /* 0x000000021b027210 */ /* 0x002fca0007f1e0ff */
[----:B--2---:R-:W-:-:S05]  /*127a0*/  IMAD.X R3, RZ, RZ, R3, P0 ;  /* 0x000000ffff037224 */ /* 0x004fca00000e0603 */
[----:B------:R-:W-:Y:S04]  /*127b0*/  LDGSTS.E.BYPASS.LTC128B.128 [R4+0x13400], desc[UR52][R2.64], !P3 ;  /* 0x1340000002047fae */ /* 0x000fe8000d901d74 */
[----:B------:R1:W-:Y:S04]  /*127c0*/  LDGSTS.E.BYPASS.LTC128B.128 [R4+0x17400], desc[UR52][R2.64+0x80], !P2 ;  /* 0x1740008002047fae */ /* 0x0003e8000d101d74 */
[----:B-1-3--:R1:W2:Y:S02]  /*127d0*/  SHFL.IDX PT, R2, R8, 0x7, 0x181f ;  /* 0x00f81f0008027f89 */ /* 0x00a2a400000e0000 */
.L_x_436:
[----:B--2---:R-:W-:-:S05]  /*127e0*/  IADD3 R2, P0, R27, R2, RZ ;  /* 0x000000021b027210 */ /* 0x004fca0007f1e0ff */
[----:B------:R-:W-:Y:S01]  /*127f0*/  IMAD.X R3, RZ, RZ, R7, P0 ;  /* 0x000000ffff037224 */ /* 0x000fe200000e0607 */
[----:B------:R-:W-:-:S04]  /*12800*/  PLOP3.LUT P0, PT, PT, PT, PT, 0x80, 0x0 ;  /* 0x000000000000781c */ /* 0x000fc80003f0f070 */
[----:B------:R-:W-:Y:S01]  /*12810*/  @!PT LDS RZ, [RZ] ;  /* 0x00000000fffff984 */ /* 0x000fe20000000800 */
[----:B------:R-:W-:Y:S01]  /*12820*/  @!PT LDS RZ, [RZ] ;  /* 0x00000000fffff984 */ /* 0x000fe20000000800 */
[----:B------:R-:W-:Y:S01]  /*12830*/  @!PT LDS RZ, [RZ] ;  /* 0x00000000fffff984 */ /* 0x000fe20000000800 */
[----:B------:R2:W-:Y:S04]  /*12840*/  LDGSTS.E.BYPASS.LTC128B.128 [R4+0x13c00], desc[UR52][R2.64], !P3 ;  /* 0x13c0000002047fae */ /* 0x0005e8000d901d74 */
[----:B------:R2:W-:Y:S01]  /*12850*/  LDGSTS.E.BYPASS.LTC128B.128 [R4+0x17c00], desc[UR52][R2.64+0x80], !P2 ;  /* 0x17c0008002047fae */ /* 0x0005e2000d101d74 */
[----:B------:R-:W-:-:S04]  /*12860*/  NOP ;  /* 0x0000000000007918 */ /* 0x000fc80000000000 */
.L_x_309:
        /* <DEDUP_REMOVED lines=11> */
.L_x_310:
[----:B------:R2:W-:Y:S01]  /*12920*/  SYNCS.ARRIVE.TRANS64.A1T0 RZ, [R0+URZ+0x38870], RZ ;  /* 0x038870ff00ff79a7 */ /* 0x0005e2000810003f */
[----:B------:R-:W-:Y:S05]  /*12930*/  @!P3 BRA `(.L_x_311) ;  /* 0x000000000004b947 */ /* 0x000fea0003800000 */
[----:B------:R-:W-:Y:S01]  /*12940*/  BPT.TRAP 0x1 ;  /* 0x000000040000795c */ /* 0x000fe20000300000 */
.L_x_311:
[----:B------:R-:W3:Y:S01]  /*12950*/  SYNCS.PHASECHK.TRANS64.TRYWAIT P0, [R0+URZ+0x38840], R20 ;  /* 0x03884014000075a7 */ /* 0x000ee2000800017f */
[----:B------:R-:W-:Y:S04]  /*12960*/  BSSY B0, `(.L_x_312) ;  /* 0x0000002000007945 */ /* 0x000fe80003800000 */
[----:B---3--:R-:W-:Y:S05]  /*12970*/  @!P0 BRA `(.L_x_313) ;  /* 0x0000005800888947 */ /* 0x008fea0003800000 */
.L_x_437:
[----:B------:R-:W-:Y:S05]  /*12980*/  BSYNC B0 ;  /* 0x0000000000007941 */ /* 0x000fea0003800000 */
.L_x_312:
[----:B------:R-:W-:Y:S01]  /*12990*/  ULDC.64 UR4, c[0x0][0x300] ;  /* 0x0000c00000047ab9 */ /* 0x000fe20000000a00 */
[----:B-1----:R-:W1:Y:S01]  /*129a0*/  LDC R8, c[0x0][0x2f4] ;  /* 0x0000bd00ff087b82 */ /* 0x002e620000000800 */
        /* <DEDUP_REMOVED lines=14> */
[-C--:B-1----:R-:W-:Y:S02]  /*12a90*/  ISETP.GE.AND P2, PT, R11, R8.reuse, PT ;  /* 0x000000080b00720c */ /* 0x082fe40003f46270 */
[----:B------:R-:W-:Y:S01]  /*12aa0*/  IMAD R5, R23, UR5, R3 ;  /* 0x0000000517057c24 */ /* 0x000fe2000f8e0203 */
[----:B------:R-:W-:Y:S02]  /*12ab0*/  IADD3 R6, P0, R2, UR6, RZ ;  /* 0x0000000602067c10 */ /* 0x000fe4000ff1e0ff */
[----:B------:R-:W-:Y:S02]  /*12ac0*/  ISETP.GE.AND P3, PT, R27, R8, PT ;  /* 0x000000081b00720c */ /* 0x000fe40003f66270 */
[----:B------:R-:W-:Y:S01]  /*12ad0*/  IADD3.X R5, R5, UR7, RZ, P0, !PT ;  /* 0x0000000705057c10 */ /* 0x000fe200087fe4ff */
[----:B------:R-:W-:Y:S10]  /*12ae0*/  BRA.DIV UR4, `(.L_x_314) ;  /* 0x0000005a04407947 */ /* 0x000ff4000b800000 */
[----:B------:R-:W1:Y:S04]  /*12af0*/  SHFL.IDX PT, R2, R6, RZ, 0x181f ;  /* 0x00181fff06027589 */ /* 0x000e6800000e0000 */
[----:B------:R-:W4:Y:S01]  /*12b00*/  SHFL.IDX PT, R3, R5, RZ, 0x181f ;  /* 0x00181fff05037589 */ /* 0x000f2200000e0000 */
[----:B-1----:R-:W-:-:S05]  /*12b10*/  IADD3 R2, P0, R27, R2, RZ ;  /* 0x000000021b027210 */ /* 0x002fca0007f1e0ff */
[----:B----4-:R-:W-:-:S05]  /*12b20*/  IMAD.X R3, RZ, RZ, R3, P0 ;  /* 0x000000ffff037224 */ /* 0x010fca00000e0603 */
[----:B------:R-:W-:Y:S01]  /*12b30*/  @!PT LDS RZ, [RZ] ;  /* 0x00000000fffff984 */ /* 0x000fe20000000800 */
[----:B------:R-:W-:Y:S04]  /*12b40*/  LDGSTS.E.BYPASS.LTC128B.128 [R4+0x28400], desc[UR52][R2.64], !P3 ;  /* 0x2840000002047fae */ /* 0x000fe8000d901d74 */
[----:B------:R1:W-:Y:S04]  /*12b50*/  LDGSTS.E.BYPASS.LTC128B.128 [R4+0x2c400], desc[UR52][R2.64+0x80], !P2 ;  /* 0x2c40008002047fae */ /* 0x0003e8000d101d74 */
[----:B-1----:R-:W1:Y:S04]  /*12b60*/  SHFL.IDX PT, R2, R6, 0x1, 0x181f ;  /* 0x00381f0006027f89 */ /* 0x002e6800000e0000 */
[----:B------:R-:W4:Y:S01]  /*12b70*/  SHFL.IDX PT, R3, R5, 0x1, 0x181f ;  /* 0x00381f0005037f89 */ /* 0x000f2200000e0000 */
[----:B-1----:R-:W-:-:S05]  /*12b80*/  IADD3 R2, P0, R27, R2, RZ ;  /* 0x000000021b027210 */ /* 0x002fca0007f1e0ff */
[----:B----4-:R-:W-:-:S05]  /*12b90*/  IMAD.X R3, RZ, RZ, R3, P0 ;  /* 0x000000ffff037224 */ /* 0x010fca00000e0603 */
        /* <DEDUP_REMOVED lines=27> */
[----:B------:R-:W4:Y:S04]  /*12d50*/  SHFL.IDX PT, R3, R5, 0x6, 0x181f ;  /* 0x00d81f0005037f89 */ /* 0x000f2800000e0000 */
[----:B------:R-:W0:Y:S01]  /*12d60*/  SHFL.IDX PT, R5, R5, 0x7, 0x181f ;  /* 0x00f81f0005057f89 */ /* 0x000e2200000e0000 */
[----:B-1----:R-:W-:-:S05]  /*12d70*/  IADD3 R2, P0, R27, R2, RZ ;  /* 0x000000021b027210 */ /* 0x002fca0007f1e0ff */
[----:B----4-:R-:W-:-:S05]  /*12d80*/  IMAD.X R3, RZ, RZ, R3, P0 ;  /* 0x000000ffff037224 */ /* 0x010fca00000e0603 */
[----:B------:R-:W-:Y:S04]  /*12d90*/  LDGSTS.E.BYPASS.LTC128B.128 [R4+0x2b400], desc[UR52][R2.64], !P3 ;  /* 0x2b40000002047fae */ /* 0x000fe8000d901d74 */
[----:B------:R1:W-:Y:S04]  /*12da0*/  LDGSTS.E.BYPASS.LTC128B.128 [R4+0x2f400], desc[UR52][R2.64+0x80], !P2 ;  /* 0x2f40008002047fae */ /* 0x0003e8000d101d74 */
[----:B01----:R1:W4:Y:S02]  /*12db0*/  SHFL.IDX PT, R2, R6, 0x7, 0x181f ;  /* 0x00f81f0006027f89 */ /* 0x00332400000e0000 */
.L_x_455:
[----:B----4-:R-:W-:-:S05]  /*12dc0*/  IADD3 R2, P0, R27, R2, RZ ;  /* 0x000000021b027210 */ /* 0x010fca0007f1e0ff */
        /* <DEDUP_REMOVED lines=8> */
.L_x_315:
[----:B------:R-:W-:Y:S02]  /*12e50*/  PLOP3.LUT P2, PT, P2, P0, PT, 0xa2, 0x0 ;  /* 0x000000000000781c */ /* 0x000fe40001741472 */
[----:B------:R-:W-:-:S08]  /*12e60*/  @P0 R2UR P2, UR4, R0 ;  /* 0x00000000000402ca */ /* 0x000fd00000040000 */
[----:B------:R-:W-:-:S05]  /*12e70*/  @P0 PLOP3.LUT P0, PT, P2, PT, PT, 0x80, 0x0 ;  /* 0x000000000000081c */ /* 0x000fca000170f070 */
[----:B------:R-:W-:Y:S01]  /*12e80*/  @!P2 SYNCS.ARRIVE.TRANS64.RED.A0T1 RZ, [UR4+0x38830], RZ ;  /* 0x038830ffffffa9a7 */ /* 0x000fe20008200404 */
[----:B------:R-:W-:Y:S07]  /*12e90*/  @!P2 ARRIVES.LDGSTSBAR.64.TRANSCNT [UR4+0x38830] ;  /* 0x03883000ff00a9b0 */ /* 0x000fee0008000a84 */
[----:B------:R-:W-:Y:S05]  /*12ea0*/  @P0 BRA.U.ANY `(.L_x_315) ;  /* 0xfffffffd00e80947 */ /* 0x000fea000393ffff */
[----:B------:R-:W-:Y:S01]  /*12eb0*/  NOP ;  /* 0x0000000000007918 */ /* 0x000fe20000000000 */
[----:B0-----:R-:W-:-:S05]  /*12ec0*/  IMAD.U32 R2, RZ, RZ, UR44 ;  /* 0x0000002cff027e24 */ /* 0x001fca000f8e00ff */
[----:B------:R-:W-:-:S13]  /*12ed0*/  ISETP.NE.AND P3, PT, R2, 0x3, PT ;  /* 0x000000030200780c */ /* 0x000fda0003f65270 */
[----:B------:R-:W-:Y:S05]  /*12ee0*/  @!P3 BRA `(.L_x_316) ;  /* 0x000000000004b947 */ /* 0x000fea0003800000 */
[----:B------:R-:W-:Y:S01]  /*12ef0*/  BPT.TRAP 0x1 ;  /* 0x000000040000795c */ /* 0x000fe20000300000 */
.L_x_316:
[----:B------:R2:W-:Y:S02]  /*12f00*/  SYNCS.ARRIVE.TRANS64.A1T0 RZ, [R0+URZ+0x38830], RZ ;  /* 0x038830ff00ff79a7 */ /* 0x0005e4000810003f */
[----:B--23--:R-:W-:-:S05]  /*12f10*/  IMAD.U32 R0, RZ, RZ, UR45 ;  /* 0x0000002dff007e24 */ /* 0x00cfca000f8e00ff */
[----:B------:R-:W-:-:S13]  /*12f20*/  ISETP.NE.AND P0, PT, R0, 0x3, PT ;  /* 0x000000030000780c */ /* 0x000fda0003f05270 */
[----:B------:R-:W-:Y:S05]  /*12f30*/  @!P0 BRA `(.L_x_317) ;  /* 0x0000000000048947 */ /* 0x000fea0003800000 */
[----:B------:R-:W-:Y:S01]  /*12f40*/  BPT.TRAP 0x1 ;  /* 0x000000040000795c */ /* 0x000fe20000300000 */
.L_x_317:
[----:B------:R-:W-:Y:S01]  /*12f50*/  LOP3.LUT R3, R10, 0x1, RZ, 0x3c, !PT ;  /* 0x000000010a037812 */ /* 0x000fe200078e3cff */
[----:B------:R-:W-:Y:S01]  /*12f60*/  IMAD R0, R9, 0x8, R17 ;  /* 0x0000000809007824 */ /* 0x000fe200078e0211 */
[----:B------:R-:W-:Y:S02]  /*12f70*/  BSSY B0, `(.L_x_318) ;  /* 0x0000004000007945 */ /* 0x000fe40003800000 */
[----:B------:R-:W-:-:S04]  /*12f80*/  SHF.L.U32 R3, R3, 0x1f, RZ ;  /* 0x0000001f03037819 */ /* 0x000fc800000006ff */
[----:B------:R-:W0:Y:S02]  /*12f90*/  SYNCS.PHASECHK.TRANS64.TRYWAIT P2, [R0+URZ+0x38870], R3 ;  /* 0x03887003000075a7 */ /* 0x000e24000804017f */
[----:B0-----:R-:W-:Y:S05]  /*12fa0*/  @!P2 BRA `(.L_x_319) ;  /* 0x0000005c0054a947 */ /* 0x001fea0003800000 */
.L_x_456:
[----:B------:R-:W-:Y:S05]  /*12fb0*/  BSYNC B0 ;  /* 0x0000000000007941 */ /* 0x000fea0003800000 */
.L_x_318:
[----:B------:R-:W-:-:S05]  /*12fc0*/  IMAD.U32 R2, RZ, RZ, UR44 ;  /* 0x0000002cff027e24 */ /* 0x000fca000f8e00ff */
[----:B------:R-:W-:-:S13]  /*12fd0*/  ISETP.NE.AND P2, PT, R2, 0x3, PT ;  /* 0x000000030200780c */ /* 0x000fda0003f45270 */
[----:B------:R-:W-:Y:S05]  /*12fe0*/  @!P2 BRA `(.L_x_320) ;  /* 0x000000000004a947 */ /* 0x000fea0003800000 */
[----:B------:R-:W-:Y:S01]  /*12ff0*/  BPT.TRAP 0x1 ;  /* 0x000000040000795c */ /* 0x000fe20000300000 */
.L_x_320:
[----:B------:R-:W-:Y:S01]  /*13000*/  SHF.L.U32 R5, R10, 0x1f, RZ ;  /* 0x0000001f0a057819 */ /* 0x000fe200000006ff */
[----:B0-----:R-:W-:-:S03]  /*13010*/  IMAD.SHL.U32 R3, R9, 0x8000, RZ ;  /* 0x0000800009037824 */ /* 0x001fc600078e00ff */
[----:B------:R-:W0:Y:S02]  /*13020*/  SYNCS.PHASECHK.TRANS64.TRYWAIT P2, [R0+URZ+0x38860], R5 ;  /* 0x03886005000075a7 */ /* 0x000e24000804017f */
[----:B0-----:R-:W-:Y:S05]  /*13030*/  @!P2 BRA `(.L_x_321) ;  /* 0x0000005c0044a947 */ /* 0x001fea0003800000 */
.L_x_457:
[----:B------:R-:W2:Y:S01]  /*13040*/  LDL R12, [R1+0xc] ;  /* 0x00000c00010c7983 */ /* 0x000ea20000100800 */
[----:B------:R-:W-:Y:S01]  /*13050*/  LOP3.LUT R2, R3, R16, RZ, 0xfc, !PT ;  /* 0x0000001003027212 */ /* 0x000fe200078efcff */
[----:B------:R-:W-:Y:S05]  /*13060*/  WARPSYNC.ALL ;  /* 0x0000000000007948 */ /* 0x000fea0003800000 */
[----:B------:R-:W3:Y:S01]  /*13070*/  LDL R20, [R1] ;  /* 0x0000000001147983 */ /* 0x000ee20000100800 */
[----:B------:R-:W-:-:S05]  /*13080*/  IMAD.IADD R14, R17, 0x1, R2 ;  /* 0x00000001110e7824 */ /* 0x000fca00078e0202 */
[----:B01----:R-:W0:Y:S02]  /*13090*/  LDSM.16.MT88.4 R4, [R14+0x10400] ;  /* 0x010400000e04783b */ /* 0x003e240000004200 */
[C-C-:B0-----:R-:W-:Y:S02]  /*130a0*/  PRMT R8, R4.reuse, 0x6420, R5.reuse ;  /* 0x0000642004087816 */ /* 0x141fe40000000005 */
[----:B------:R-:W-:Y:S02]  /*130b0*/  PRMT R9, R4, 0x7531, R5 ;  /* 0x0000753104097816 */ /* 0x000fe40000000005 */
[C-C-:B------:R-:W-:Y:S02]  /*130c0*/  PRMT R10, R6.reuse, 0x6420, R7.reuse ;  /* 0x00006420060a7816 */ /* 0x140fe40000000007 */
[----:B------:R-:W-:Y:S02]  /*130d0*/  PRMT R11, R6, 0x7531, R7 ;  /* 0x00007531060b7816 */ /* 0x000fe40000000007 */
[----:B------:R-:W-:-:S02]  /*130e0*/  IADD3 R18, R22, R3, R26 ;  /* 0x0000000316127210 */ /* 0x000fc40007ffe01a */
[----:B--2---:R-:W-:-:S05]  /*130f0*/  IADD3 R2, R17, R12, R3 ;  /* 0x0000000c11027210 */ /* 0x004fca0007ffe003 */
[----:B------:R-:W0:Y:S04]  /*13100*/  LDSM.16.MT88.4 R4, [R2+0x10400] ;  /* 0x010400000204783b */ /* 0x000e280000004200 */
[----:B------:R-:W-:Y:S01]  /*13110*/  STSM.16.M88.4 [R18], R8 ;  /* 0x0000000812007844 */ /* 0x000fe20000000200 */
[C-C-:B0-----:R-:W-:Y:S02]  /*13120*/  PRMT R12, R4.reuse, 0x6420, R5.reuse ;  /* 0x00006420040c7816 */ /* 0x141fe40000000005 */
[----:B------:R-:W-:Y:S01]  /*13130*/  PRMT R13, R4, 0x7531, R5 ;  /* 0x00007531040d7816 */ /* 0x000fe20000000005 */
[----:B------:R-:W-:Y:S01]  /*13140*/  VIADD R5, R3, 0x4000 ;  /* 0x0000400003057836 */ /* 0x000fe20000000000 */
[----:B------:R-:W-:-:S04]  /*13150*/  PRMT R14, R6, 0x6420, R7 ;  /* 0x00006420060e7816 */ /* 0x000fc80000000007 */
[----:B------:R-:W-:Y:S02]  /*13160*/  LOP3.LUT R4, R5, R16, RZ, 0xfc, !PT ;  /* 0x0000001005047212 */ /* 0x000fe400078efcff */
[----:B------:R-:W-:-:S03]  /*13170*/  PRMT R15, R6, 0x7531, R7 ;  /* 0x00007531060f7816 */ /* 0x000fc60000000007 */
[----:B------:R-:W-:Y:S02]  /*13180*/  IMAD.IADD R19, R17, 0x1, R4 ;  /* 0x0000000111137824 */ /* 0x000fe400078e0204 */
[----:B------:R-:W-:Y:S04]  /*13190*/  STSM.16.M88.4 [R18+0x2000], R12 ;  /* 0x0020000c12007844 */ /* 0x000fe80000000200 */
[----:B------:R-:W0:Y:S02]  /*131a0*/  LDSM.16.MT88.4 R8, [R19+0x10400] ;  /* 0x010400001308783b */ /* 0x000e240000004200 */
[C-C-:B0-----:R-:W-:Y:S02]  /*131b0*/  PRMT R4, R8.reuse, 0x6420, R9.reuse ;  /* 0x0000642008047816 */ /* 0x141fe40000000009 */
[----:B------:R-:W-:-:S02]  /*131c0*/  PRMT R5, R8, 0x7531, R9 ;  /* 0x0000753108057816 */ /* 0x000fc40000000009 */
[C-C-:B------:R-:W-:Y:S02]  /*131d0*/  PRMT R6, R10.reuse, 0x6420, R11.reuse ;  /* 0x000064200a067816 */ /* 0x140fe4000000000b */
[----:B------:R-:W-:Y:S02]  /*131e0*/  PRMT R7, R10, 0x7531, R11 ;  /* 0x000075310a077816 */ /* 0x000fe4000000000b */
[----:B------:R-:W0:Y:S04]  /*131f0*/  LDSM.16.MT88.4 R8, [R2+0x14400] ;  /* 0x014400000208783b */ /* 0x000e280000004200 */
[----:B------:R-:W-:Y:S01]  /*13200*/  STSM.16.M88.4 [R18+0x4000], R4 ;  /* 0x0040000412007844 */ /* 0x000fe20000000200 */
        /* <DEDUP_REMOVED lines=13> */
[----:B------:R-:W0:Y:S01]  /*132e0*/  LDSM.16.MT88.4 R8, [R2+0x11400] ;  /* 0x011400000208783b */ /* 0x000e220000004200 */
[----:B---3--:R-:W-:-:S03]  /*132f0*/  IADD3 R18, R26, R3, R20 ;  /* 0x000000031a127210 */ /* 0x008fc60007ffe014 */
[----:B------:R-:W2:Y:S02]  /*13300*/  LDL R20, [R1+0x4] ;  /* 0x0000040001147983 */ /* 0x000ea40000100800 */
[----:B------:R-:W-:-:S05]  /*13310*/  IMAD.IADD R18, R22, 0x1, R18 ;  /* 0x0000000116127824 */ /* 0x000fca00078e0212 */
        /* <DEDUP_REMOVED lines=30> */
[----:B------:R-:W-:-:S05]  /*13500*/  IADD3 R18, R26, R3, R37 ;  /* 0x000000031a127210 */ /* 0x000fca0007ffe025 */
        /* <DEDUP_REMOVED lines=31> */
[----:B--2---:R-:W-:Y:S01]  /*13700*/  IADD3 R12, R26, R20, R3 ;  /* 0x000000141a0c7210 */ /* 0x004fe20007ffe003 */
[----:B------:R-:W-:-:S04]  /*13710*/  VIADD R3, R3, 0x7000 ;  /* 0x0000700003037836 */ /* 0x000fc80000000000 */
[----:B------:R-:W-:-:S05]  /*13720*/  IMAD.IADD R12, R22, 0x1, R12 ;  /* 0x00000001160c7824 */ /* 0x000fca00078e020c */
[----:B------:R0:W-:Y:S02]  /*13730*/  STSM.16.M88.4 [R12], R4 ;  /* 0x000000040c007844 */ /* 0x0001e40000000200 */
[C-C-:B0-----:R-:W-:Y:S02]  /*13740*/  PRMT R4, R8.reuse, 0x6420, R9.reuse ;  /* 0x0000642008047816 */ /* 0x141fe40000000009 */
[----:B------:R-:W-:Y:S02]  /*13750*/  PRMT R5, R8, 0x7531, R9 ;  /* 0x0000753108057816 */ /* 0x000fe40000000009 */
[----:B------:R-:W-:Y:S02]  /*13760*/  LOP3.LUT R8, R3, R16, RZ, 0xfc, !PT ;  /* 0x0000001003087212 */ /* 0x000fe400078efcff */
[C-C-:B------:R-:W-:Y:S02]  /*13770*/  PRMT R6, R10.reuse, 0x6420, R11.reuse ;  /* 0x000064200a067816 */ /* 0x140fe4000000000b */
[----:B------:R-:W-:Y:S01]  /*13780*/  PRMT R7, R10, 0x7531, R11 ;  /* 0x000075310a077816 */ /* 0x000fe2000000000b */
[----:B------:R-:W-:-:S04]  /*13790*/  IMAD.IADD R3, R17, 0x1, R8 ;  /* 0x0000000111037824 */ /* 0x000fc800078e0208 */
[----:B------:R-:W-:Y:S04]  /*137a0*/  STSM.16.M88.4 [R12+0x2000], R4 ;  /* 0x002000040c007844 */ /* 0x000fe80000000200 */
[----:B------:R-:W0:Y:S01]  /*137b0*/  LDSM.16.MT88.4 R8, [R3+0x10400] ;  /* 0x010400000308783b */ /* 0x000e220000004200 */
[----:B------:R-:W-:Y:S01]  /*137c0*/  IMAD.U32 R20, RZ, RZ, UR44 ;  /* 0x0000002cff147e24 */ /* 0x000fe2000f8e00ff */
[C-C-:B0-----:R-:W-:Y:S02]  /*137d0*/  PRMT R4, R8.reuse, 0x6420, R9.reuse ;  /* 0x0000642008047816 */ /* 0x141fe40000000009 */
[----:B------:R-:W-:Y:S02]  /*137e0*/  PRMT R5, R8, 0x7531, R9 ;  /* 0x0000753108057816 */ /* 0x000fe40000000009 */
[----:B------:R-:W-:-:S02]  /*137f0*/  PRMT R6, R10, 0x6420, R11 ;  /* 0x000064200a067816 */ /* 0x000fc4000000000b */
[----:B------:R-:W-:Y:S02]  /*13800*/  PRMT R7, R10, 0x7531, R11 ;  /* 0x000075310a077816 */ /* 0x000fe4000000000b */
[----:B------:R-:W0:Y:S01]  /*13810*/  LDSM.16.MT88.4 R8, [R2+0x17400] ;  /* 0x017400000208783b */ /* 0x000e220000004200 */
[----:B------:R-:W-:-:S03]  /*13820*/  ISETP.NE.AND P2, PT, R20, 0x3, PT ;  /* 0x000000031400780c */ /* 0x000fc60003f45270 */
[----:B------:R0:W-:Y:S02]  /*13830*/  STSM.16.M88.4 [R12+0x4000], R4 ;  /* 0x004000040c007844 */ /* 0x0001e40000000200 */
[C-C-:B0-----:R-:W-:Y:S02]  /*13840*/  PRMT R4, R8.reuse, 0x6420, R9.reuse ;  /* 0x0000642008047816 */ /* 0x141fe40000000009 */
[----:B------:R-:W-:Y:S02]  /*13850*/  PRMT R5, R8, 0x7531, R9 ;  /* 0x0000753108057816 */ /* 0x000fe40000000009 */
        /* <DEDUP_REMOVED lines=11> */
.L_x_322:
[----:B-1----:R1:W-:Y:S01]  /*13910*/  SYNCS.ARRIVE.TRANS64.A1T0 RZ, [R0+URZ+0x38850], RZ ;  /* 0x038850ff00ff79a7 */ /* 0x0023e2000810003f */
[----:B------:R-:W-:Y:S06]  /*13920*/  BAR.SYNC.DEFER_BLOCKING 0x2, 0x80 ;  /* 0x0082000000007b1d */ /* 0x000fec0000010000 */
[----:B------:R-:W-:Y:S05]  /*13930*/  @!P0 BRA `(.L_x_323) ;  /* 0x0000000000048947 */ /* 0x000fea0003800000 */
[----:B------:R-:W-:Y:S01]  /*13940*/  BPT.TRAP 0x1 ;  /* 0x000000040000795c */ /* 0x000fe20000300000 */
.L_x_323:
[----:B------:R-:W-:Y:S02]  /*13950*/  VIADD R3, R0, 0x38880 ;  /* 0x0003888000037836 */ /* 0x000fe40000000000 */
[----:B------:R-:W-:Y:S02]  /*13960*/  IMAD.MOV.U32 R9, RZ, RZ, R24 ;  /* 0x000000ffff097224 */ /* 0x000fe400078e0018 */
[----:B------:R-:W-:Y:S01]  /*13970*/  IMAD.MOV.U32 R10, RZ, RZ, R28 ;  /* 0x000000ffff0a7224 */ /* 0x000fe200078e001c */
[----:B------:R-:W-:-:S04]  /*13980*/  PRMT R3, R36, 0x654, R3 ;  /* 0x0000065424037816 */ /* 0x000fc80000000003 */
[----:B------:R2:W-:Y:S01]  /*13990*/  SYNCS.ARRIVE.TRANS64.RED.A1T0 RZ, [R3+URZ], RZ ;  /* 0x000000ff03ff79a7 */ /* 0x0005e2000810043f */
[----:B------:R-:W-:Y:S05]  /*139a0*/  @P1 BRA `(.L_x_324) ;  /* 0xffffffe400bc1947 */ /* 0x000fea000383ffff */
.L_x_304:
[----:B01----:R-:W0:Y:S01]  /*139b0*/  S2R R0, SR_TID.X ;  /* 0x0000000000007919 */ /* 0x003e220000002100 */
[----:B------:R-:W-:Y:S01]  /*139c0*/  BSSY B0, `(.L_x_325) ;  /* 0x0000012000007945 */ /* 0x000fe20003800000 */
[----:B0-----:R-:W-:Y:S01]  /*139d0*/  LOP3.LUT R2, R0, 0x7f, RZ, 0xc0, !PT ;  /* 0x0000007f00027812 */ /* 0x001fe200078ec0ff */
[----:B------:R-:W-:-:S03]  /*139e0*/  IMAD.U32 R0, RZ, RZ, UR45 ;  /* 0x0000002dff007e24 */ /* 0x000fc6000f8e00ff */
[----:B------:R-:W-:Y:S02]  /*139f0*/  ISETP.NE.AND P1, PT, R2, RZ, PT ;  /* 0x000000ff0200720c */ /* 0x000fe40003f25270 */
[----:B------:R-:W-:-:S11]  /*13a00*/  ISETP.NE.AND P0, PT, R0, 0x3, PT ;  /* 0x000000030000780c */ /* 0x000fd60003f05270 */
[----:B------:R-:W-:Y:S05]  /*13a10*/  @P1 BRA `(.L_x_326) ;  /* 0x0000000000301947 */ /* 0x000fea0003800000 */
[----:B------:R-:W0:Y:S01]  /*13a20*/  S2R R5, SR_LANEID ;  /* 0x0000000000057919 */ /* 0x000e220000000000 */
[----:B------:R-:W-:Y:S01]  /*13a30*/  VOTEU.ANY UR4, UPT, PT ;  /* 0x0000000000047886 */ /* 0x000fe200038e0100 */
[----:B--2---:R-:W1:Y:S01]  /*13a40*/  LDC.64 R2, c[0x0][0xc60] ;  /* 0x00031800ff027b82 */ /* 0x004e620000000a00 */
[----:B------:R-:W0:Y:S02]  /*13a50*/  FLO.U32 R0, UR4 ;  /* 0x0000000400007d00 */ /* 0x000e2400080e0000 */
[----:B0-----:R-:W-:-:S06]  /*13a60*/  ISETP.EQ.U32.AND P1, PT, R0, R5, PT ;  /* 0x000000050000720c */ /* 0x001fcc0003f22070 */
[----:B------:R-:W1:Y:S07]  /*13a70*/  POPC R5, UR4 ;  /* 0x0000000400057d09 */ /* 0x000e6e0008000000 */
[----:B-1----:R-:W2:Y:S01]  /*13a80*/  @P1 ATOMG.E.ADD.STRONG.GPU PT, R3, desc[UR52][R2.64], R5 ;  /* 0x00000005020319a8 */ /* 0x002ea200081ee1f4 */
[----:B------:R-:W0:Y:S02]  /*13a90*/  S2R R4, SR_LTMASK ;  /* 0x0000000000047919 */ /* 0x000e240000003900 */
[----:B0-----:R-:W-:-:S04]  /*13aa0*/  LOP3.LUT R4, R4, UR4, RZ, 0xc0, !PT ;  /* 0x0000000404047c12 */ /* 0x001fc8000f8ec0ff */
[----:B------:R-:W0:Y:S01]  /*13ab0*/  POPC R7, R4 ;  /* 0x0000000400077309 */ /* 0x000e220000000000 */
[----:B--2---:R-:W0:Y:S02]  /*13ac0*/  SHFL.IDX PT, R0, R3, R0, 0x1f ;  /* 0x00001f0003007589 */ /* 0x004e2400000e0000 */
[----:B0-----:R-:W-:-:S07]  /*13ad0*/  IADD3 R32, R0, UR46, R7 ;  /* 0x0000002e00207c10 */ /* 0x001fce000fffe007 */
.L_x_326:
[----:B------:R-:W-:Y:S05]  /*13ae0*/  BSYNC B0 ;  /* 0x0000000000007941 */ /* 0x000fea0003800000 */
.L_x_325:
[----:B------:R-:W-:Y:S05]  /*13af0*/  @!P0 BRA `(.L_x_327) ;  /* 0x0000000000048947 */ /* 0x000fea0003800000 */
[----:B------:R-:W-:Y:S01]  /*13b00*/  BPT.TRAP 0x1 ;  /* 0x000000040000795c */ /* 0x000fe20000300000 */
.L_x_327:
[----:B--2---:R-:W-:Y:S01]  /*13b10*/  LOP3.LUT R3, R28, 0x1, RZ, 0x3c, !PT ;  /* 0x000000011c037812 */ /* 0x004fe200078e3cff */
[----:B------:R-:W-:Y:S01]  /*13b20*/  IMAD R2, R24, 0x8, R17 ;  /* 0x0000000818027824 */ /* 0x000fe200078e0211 */
[----:B------:R-:W-:Y:S02]  /*13b30*/  BSSY B0, `(.L_x_328) ;  /* 0x0000004000007945 */ /* 0x000fe40003800000 */
[----:B------:R-:W-:-:S04]  /*13b40*/  SHF.L.U32 R3, R3, 0x1f, RZ ;  /* 0x0000001f03037819 */ /* 0x000fc800000006ff */
[----:B------:R-:W0:Y:S02]  /*13b50*/  SYNCS.PHASECHK.TRANS64.TRYWAIT P1, [R2+URZ+0x38870], R3 ;  /* 0x03887003020075a7 */ /* 0x000e24000802017f */
[----:B0-----:R-:W-:Y:S05]  /*13b60*/  @!P1 BRA `(.L_x_329) ;  /* 0x00000050008c9947 */ /* 0x001fea0003800000 */
.L_x_458:
[----:B------:R-:W-:Y:S05]  /*13b70*/  BSYNC B0 ;  /* 0x0000000000007941 */ /* 0x000fea0003800000 */
.L_x_328:
[----:B------:R-:W-:-:S05]  /*13b80*/  IMAD.U32 R0, RZ, RZ, UR44 ;  /* 0x0000002cff007e24 */ /* 0x000fca000f8e00ff */
[----:B------:R-:W-:-:S13]  /*13b90*/  ISETP.NE.AND P1, PT, R0, 0x3, PT ;  /* 0x000000030000780c */ /* 0x000fda0003f25270 */
[----:B------:R-:W-:Y:S05]  /*13ba0*/  @!P1 BRA `(.L_x_330) ;  /* 0x0000000000049947 */ /* 0x000fea0003800000 */
[----:B------:R-:W-:Y:S01]  /*13bb0*/  BPT.TRAP 0x1 ;  /* 0x000000040000795c */ /* 0x000fe20000300000 */
.L_x_330:
[----:B0-----:R-:W-:-:S04]  /*13bc0*/  SHF.L.U32 R3, R28, 0x1f, RZ ;  /* 0x0000001f1c037819 */ /* 0x001fc800000006ff */
[----:B------:R-:W0:Y:S02]  /*13bd0*/  SYNCS.PHASECHK.TRANS64.TRYWAIT P1, [R2+URZ+0x38860], R3 ;  /* 0x03886003020075a7 */ /* 0x000e24000802017f */
[----:B0-----:R-:W-:Y:S05]  /*13be0*/  @!P1 BRA `(.L_x_331) ;  /* 0x0000005000809947 */ /* 0x001fea0003800000 */
.L_x_459:
[----:B------:R-:W0:Y:S01]  /*13bf0*/  LDL R4, [R1+0xc] ;  /* 0x00000c0001047983 */ /* 0x000e220000100800 */
[----:B------:R-:W-:Y:S01]  /*13c00*/  IMAD.SHL.U32 R18, R24, 0x8000, RZ ;  /* 0x0000800018127824 */ /* 0x000fe200078e00ff */
[----:B------:R-:W-:Y:S05]  /*13c10*/  WARPSYNC.ALL ;  /* 0x0000000000007948 */ /* 0x000fea0003800000 */
[----:B------:R-:W2:Y:S01]  /*13c20*/  LDL R21, [R1] ;  /* 0x0000000001157983 */ /* 0x000ea20000100800 */
[----:B------:R-:W-:-:S05]  /*13c30*/  LOP3.LUT R0, R18, R16, RZ, 0xfc, !PT ;  /* 0x0000001012007212 */ /* 0x000fca00078efcff */
[----:B------:R-:W-:-:S06]  /*13c40*/  IMAD.IADD R10, R17, 0x1, R0 ;  /* 0x00000001110a7824 */ /* 0x000fcc00078e0200 */
[----:B------:R-:W1:Y:S01]  /*13c50*/  LDSM.16.MT88.4 R8, [R10+0x10400] ;  /* 0x010400000a08783b */ /* 0x000e620000004200 */
[----:B------:R-:W-:Y:S02]  /*13c60*/  IADD3 R0, R22, R18, R26 ;  /* 0x0000001216007210 */ /* 0x000fe40007ffe01a */
[C-C-:B-1----:R-:W-:Y:S02]  /*13c70*/  PRMT R12, R8.reuse, 0x6420, R9.reuse ;  /* 0x00006420080c7816 */ /* 0x142fe40000000009 */
[----:B------:R-:W-:Y:S02]  /*13c80*/  PRMT R13, R8, 0x7531, R9 ;  /* 0x00007531080d7816 */ /* 0x000fe40000000009 */
[C-C-:B------:R-:W-:Y:S02]  /*13c90*/  PRMT R14, R10.reuse, 0x6420, R11.reuse ;  /* 0x000064200a0e7816 */ /* 0x140fe4000000000b */
[----:B------:R-:W-:Y:S02]  /*13ca0*/  PRMT R15, R10, 0x7531, R11 ;  /* 0x000075310a0f7816 */ /* 0x000fe4000000000b */
[----:B0-----:R-:W-:-:S05]  /*13cb0*/  IADD3 R3, R17, R4, R18 ;  /* 0x0000000411037210 */ /* 0x001fca0007ffe012 */
        /* <DEDUP_REMOVED lines=24> */
[----:B------:R0:W-:Y:S04]  /*13e40*/  STSM.16.M88.4 [R0+0x6000], R8 ;  /* 0x0060000800007844 */ /* 0x0001e80000000200 */
[----:B------:R-:W1:Y:S04]  /*13e50*/  LDSM.16.MT88.4 R8, [R20+0x10400] ;  /* 0x010400001408783b */ /* 0x000e680000004200 */
[----:B------:R-:W3:Y:S01]  /*13e60*/  LDSM.16.MT88.4 R4, [R3+0x11400] ;  /* 0x011400000304783b */ /* 0x000ee20000004200 */
[----:B--2---:R-:W-:-:S03]  /*13e70*/  IADD3 R19, R26, R18, R21 ;  /* 0x000000121a137210 */ /* 0x004fc60007ffe015 */
[----:B------:R-:W2:Y:S02]  /*13e80*/  LDL R21, [R1+0x4] ;  /* 0x0000040001157983 */ /* 0x000ea40000100800 */
[----:B0-----:R-:W-:Y:S01]  /*13e90*/  IMAD.IADD R0, R22, 0x1, R19 ;  /* 0x0000000116007824 */ /* 0x001fe200078e0213 */
[C-C-:B-1----:R-:W-:Y:S02]  /*13ea0*/  PRMT R12, R8.reuse, 0x6420, R9.reuse ;  /* 0x00006420080c7816 */ /* 0x142fe40000000009 */
[----:B------:R-:W-:Y:S02]  /*13eb0*/  PRMT R13, R8, 0x7531, R9 ;  /* 0x00007531080d7816 */ /* 0x000fe40000000009 */
[C-C-:B---3--:R-:W-:Y:S02]  /*13ec0*/  PRMT R8, R4.reuse, 0x6420, R5.reuse ;  /* 0x0000642004087816 */ /* 0x148fe40000000005 */
[----:B------:R-:W-:Y:S01]  /*13ed0*/  PRMT R9, R4, 0x7531, R5 ;  /* 0x0000753104097816 */ /* 0x000fe20000000005 */
[----:B------:R-:W-:Y:S01]  /*13ee0*/  VIADD R5, R18, 0x5000 ;  /* 0x0000500012057836 */ /* 0x000fe20000000000 */
[----:B------:R-:W-:-:S04]  /*13ef0*/  PRMT R14, R10, 0x6420, R11 ;  /* 0x000064200a0e7816 */ /* 0x000fc8000000000b */
[----:B------:R-:W-:Y:S02]  /*13f00*/  LOP3.LUT R4, R5, R16, RZ, 0xfc, !PT ;  /* 0x0000001005047212 */ /* 0x000fe400078efcff */
[----:B------:R-:W-:Y:S02]  /*13f10*/  PRMT R15, R10, 0x7531, R11 ;  /* 0x000075310a0f7816 */ /* 0x000fe4000000000b */
[C-C-:B------:R-:W-:Y:S01]  /*13f20*/  PRMT R10, R6.reuse, 0x6420, R7.reuse ;  /* 0x00006420060a7816 */ /* 0x140fe20000000007 */
[----:B------:R-:W-:Y:S01]  /*13f30*/  IMAD.IADD R19, R17, 0x1, R4 ;  /* 0x0000000111137824 */ /* 0x000fe200078e0204 */
[----:B------:R-:W-:Y:S01]  /*13f40*/  PRMT R11, R6, 0x7531, R7 ;  /* 0x00007531060b7816 */ /* 0x000fe20000000007 */
[----:B------:R-:W-:Y:S04]  /*13f50*/  STSM.16.M88.4 [R0], R12 ;  /* 0x0000000c00007844 */ /* 0x000fe80000000200 */
[----:B------:R-:W-:Y:S04]  /*13f60*/  STSM.16.M88.4 [R0+0x2000], R8 ;  /* 0x0020000800007844 */ /* 0x000fe80000000200 */
[----:B------:R-:W0:Y:S02]  /*13f70*/  LDSM.16.MT88.4 R4, [R19+0x10400] ;  /* 0x010400001304783b */ /* 0x000e240000004200 */
[----:B0-----:R-:W-:-:S02]  /*13f80*/  PRMT R12, R4, 0x6420, R5 ;  /* 0x00006420040c7816 */ /* 0x001fc40000000005 */
[----:B------:R-:W-:Y:S02]  /*13f90*/  PRMT R13, R4, 0x7531, R5 ;  /* 0x00007531040d7816 */ /* 0x000fe40000000005 */
[C-C-:B------:R-:W-:Y:S02]  /*13fa0*/  PRMT R14, R6.reuse, 0x6420, R7.reuse ;  /* 0x00006420060e7816 */ /* 0x140fe40000000007 */
[----:B------:R-:W-:Y:S02]  /*13fb0*/  PRMT R15, R6, 0x7531, R7 ;  /* 0x00007531060f7816 */ /* 0x000fe40000000007 */
[----:B------:R-:W0:Y:S04]  /*13fc0*/  LDSM.16.MT88.4 R4, [R3+0x15400] ;  /* 0x015400000304783b */ /* 0x000e280000004200 */
[----:B------:R-:W-:Y:S01]  /*13fd0*/  STSM.16.M88.4 [R0+0x4000], R12 ;  /* 0x0040000c00007844 */ /* 0x000fe20000000200 */
[----:B0-----:R-:W-:-:S02]  /*13fe0*/  PRMT R8, R4, 0x6420, R5 ;  /* 0x0000642004087816 */ /* 0x001fc40000000005 */
        /* <DEDUP_REMOVED lines=9> */
[----:B------:R-:W-:-:S05]  /*14080*/  IADD3 R19, R26, R18, R37 ;  /* 0x000000121a137210 */ /* 0x000fca0007ffe025 */
        /* <DEDUP_REMOVED lines=28> */
[----:B------:R-:W-:Y:S04]  /*14250*/  STSM.16.M88.4 [R0+0x6000], R8 ;  /* 0x0060000800007844 */ /* 0x000fe80000000200 */
[----:B------:R-:W0:Y:S04]  /*14260*/  LDSM.16.MT88.4 R8, [R20+0x10400] ;  /* 0x010400001408783b */ /* 0x000e280000004200 */
[----:B------:R-:W1:Y:S01]  /*14270*/  LDSM.16.MT88.4 R4, [R3+0x13400] ;  /* 0x013400000304783b */ /* 0x000e620000004200 */
[----:B--2---:R-:W-:-:S05]  /*14280*/  IADD3 R19, R26, R21, R18 ;  /* 0x000000151a137210 */ /* 0x004fca0007ffe012 */
[----:B------:R-:W-:Y:S01]  /*14290*/  IMAD.IADD R22, R22, 0x1, R19 ;  /* 0x0000000116167824 */ /* 0x000fe200078e0213 */
[C-C-:B0-----:R-:W-:Y:S02]  /*142a0*/  PRMT R12, R8.reuse, 0x6420, R9.reuse ;  /* 0x00006420080c7816 */ /* 0x141fe40000000009 */
[----:B------:R-:W-:Y:S02]  /*142b0*/  PRMT R13, R8, 0x7531, R9 ;  /* 0x00007531080d7816 */ /* 0x000fe40000000009 */
[C-C-:B-1----:R-:W-:Y:S02]  /*142c0*/  PRMT R8, R4.reuse, 0x6420, R5.reuse ;  /* 0x0000642004087816 */ /* 0x142fe40000000005 */
        /* <DEDUP_REMOVED lines=10> */
[----:B------:R-:W0:Y:S04]  /*14370*/  LDSM.16.MT88.4 R8, [R0+0x10400] ;  /* 0x010400000008783b */ /* 0x000e280000004200 */
[----:B------:R-:W1:Y:S01]  /*14380*/  LDSM.16.MT88.4 R4, [R3+0x17400] ;  /* 0x017400000304783b */ /* 0x000e620000004200 */
[----:B------:R-:W-:-:S05]  /*14390*/  IMAD.U32 R21, RZ, RZ, UR44 ;  /* 0x0000002cff157e24 */ /* 0x000fca000f8e00ff */
[----:B------:R-:W-:Y:S02]  /*143a0*/  ISETP.NE.AND P1, PT, R21, 0x3, PT ;  /* 0x000000031500780c */ /* 0x000fe40003f25270 */
[C-C-:B0-----:R-:W-:Y:S02]  /*143b0*/  PRMT R12, R8.reuse, 0x6420, R9.reuse ;  /* 0x00006420080c7816 */ /* 0x141fe40000000009 */
[----:B------:R-:W-:Y:S02]  /*143c0*/  PRMT R13, R8, 0x7531, R9 ;  /* 0x00007531080d7816 */ /* 0x000fe40000000009 */
[C-C-:B------:R-:W-:Y:S02]  /*143d0*/  PRMT R14, R10.reuse, 0x6420, R11.reuse ;  /* 0x000064200a0e7816 */ /* 0x140fe4000000000b */
[----:B------:R-:W-:Y:S02]  /*143e0*/  PRMT R15, R10, 0x7531, R11 ;  /* 0x000075310a0f7816 */ /* 0x000fe4000000000b */
[----:B-1----:R-:W-:-:S02]  /*143f0*/  PRMT R8, R4, 0x6420, R5 ;  /* 0x0000642004087816 */ /* 0x002fc40000000005 */
[----:B------:R-:W-:Y:S02]  /*14400*/  PRMT R9, R4, 0x7531, R5 ;  /* 0x0000753104097816 */ /* 0x000fe40000000005 */
[C-C-:B------:R-:W-:Y:S02]  /*14410*/  PRMT R10, R6.reuse, 0x6420, R7.reuse ;  /* 0x00006420060a7816 */ /* 0x140fe40000000007 */
[----:B------:R-:W-:Y:S01]  /*14420*/  PRMT R11, R6, 0x7531, R7 ;  /* 0x00007531060b7816 */ /* 0x000fe20000000007 */
[----:B------:R0:W-:Y:S04]  /*14430*/  STSM.16.M88.4 [R22+0x4000], R12 ;  /* 0x0040000c16007844 */ /* 0x0001e80000000200 */
        /* <DEDUP_REMOVED lines=9> */
.L_x_332:
[----:B-1----:R1:W-:Y:S01]  /*144d0*/  SYNCS.ARRIVE.TRANS64.A1T0 RZ, [R2+URZ+0x38850], RZ ;  /* 0x038850ff02ff79a7 */ /* 0x0023e2000810003f */
[----:B------:R-:W-:Y:S06]  /*144e0*/  BAR.SYNC.DEFER_BLOCKING 0x2, 0x80 ;  /* 0x0082000000007b1d */ /* 0x000fec0000010000 */
[----:B------:R-:W-:Y:S05]  /*144f0*/  @!P0 BRA `(.L_x_333) ;  /* 0x0000000000048947 */ /* 0x000fea0003800000 */
[----:B------:R-:W-:Y:S01]  /*14500*/  BPT.TRAP 0x1 ;  /* 0x000000040000795c */ /* 0x000fe20000300000 */
.L_x_333:
[----:B------:R-:W-:Y:S02]  /*14510*/  VIADD R3, R2, 0x38880 ;  /* 0x0003888002037836 */ /* 0x000fe40000000000 */
[----:B------:R-:W-:-:S03]  /*14520*/  VIADD R24, R24, 0x1 ;  /* 0x0000000118187836 */ /* 0x000fc60000000000 */
[----:B------:R-:W-:Y:S02]  /*14530*/  PRMT R3, R36, 0x654, R3 ;  /* 0x0000065424037816 */ /* 0x000fe40000000003 */
[C---:B------:R-:W-:Y:S02]  /*14540*/  ISETP.NE.AND P0, PT, R24.reuse, 0x2, PT ;  /* 0x000000021800780c */ /* 0x040fe40003f05270 */
[----:B------:R2:W-:Y:S02]  /*14550*/  SYNCS.ARRIVE.TRANS64.RED.A1T0 RZ, [R3+URZ], RZ ;  /* 0x000000ff03ff79a7 */ /* 0x0005e4000810043f */
[----:B------:R-:W-:Y:S02]  /*14560*/  SEL R24, R24, RZ, P0 ;  /* 0x000000ff18187207 */ /* 0x000fe40000000000 */
[----:B--2---:R-:W-:-:S04]  /*14570*/  SEL R3, RZ, 0x1, P0 ;  /* 0x00000001ff037807 */ /* 0x004fc80000000000 */
[----:B------:R-:W-:-:S07]  /*14580*/  LOP3.LUT R28, R28, R3, RZ, 0x3c, !PT ;  /* 0x000000031c1c7212 */ /* 0x000fce00078e3cff */
.L_x_274:
[----:B------:R-:W-:Y:S05]  /*14590*/  BSYNC B7 ;  /* 0x0000000000077941 */ /* 0x000fea0003800000 */
.L_x_272:
[----:B------:R-:W-:-:S13]  /*145a0*/  LOP3.LUT P0, RZ, R25, 0x100, RZ, 0xc0, !PT ;  /* 0x0000010019ff7812 */ /* 0x000fda000780c0ff */
[----:B------:R-:W-:Y:S05]  /*145b0*/  @!P0 BRA `(.L_x_334) ;  /* 0x0000000000248947 */ /* 0x000fea0003800000 */
[----:B------:R-:W2:Y:S08]  /*145c0*/  S2UR UR4, SR_CgaCtaId ;  /* 0x00000000000479c3 */ /* 0x000eb00000008800 */
[----:B------:R-:W-:Y:S01]  /*145d0*/  BAR.SYNC.DEFER_BLOCKING 0x5, 0x180 ;  /* 0x0146000000007b1d */ /* 0x000fe20000010000 */
[----:B------:R-:W-:Y:S01]  /*145e0*/  MOV R17, 0x400 ;  /* 0x0000040000117802 */ /* 0x000fe20000000f00 */
[----:B--2---:R-:W-:-:S05]  /*145f0*/  IMAD.U32 R36, RZ, RZ, UR4 ;  /* 0x00000004ff247e24 */ /* 0x004fca000f8e00ff */
[----:B------:R-:W-:-:S05]  /*14600*/  LEA R17, R36, R17, 0x18 ;  /* 0x0000001124117211 */ /* 0x000fca00078ec0ff */
[----:B------:R-:W2:Y:S02]  /*14610*/  LDS.128 R32, [R17+0x388d0] ;  /* 0x0388d00011207984 */ /* 0x000ea40000000c00 */
[----:B--2---:R-:W-:Y:S01]  /*14620*/  R2UR UR39, R35 ;  /* 0x00000000232772ca */ /* 0x004fe200000e0000 */
[----:B------:R-:W-:Y:S06]  /*14630*/  BAR.ARV 0x4, 0x180 ;  /* 0x0106000000007b1d */ /* 0x000fec0000002000 */
[----:B------:R-:W-:Y:S08]  /*14640*/  BRA `(.L_x_335) ;  /* 0x0000000800a87947 */ /* 0x000ff00003800000 */
.L_x_334:
[----:B------:R-:W0:Y:S01]  /*14650*/  S2R R0, SR_TID.X ;  /* 0x0000000000007919 */ /* 0x000e220000002100 */
[----:B------:R-:W-:Y:S01]  /*14660*/  ULDC UR4, c[0x0][0xc3c] ;  /* 0x00030f0000047ab9 */ /* 0x000fe20000000800 */
[----:B0-----:R-:W-:Y:S01]  /*14670*/  LOP3.LUT R10, R0, 0x1f, RZ, 0xc0, !PT ;  /* 0x0000001f000a7812 */ /* 0x001fe200078ec0ff */
[----:B------:R-:W-:-:S03]  /*14680*/  IMAD.MOV.U32 R0, RZ, RZ, RZ ;  /* 0x000000ffff007224 */ /* 0x000fc600078e00ff */
[C---:B------:R-:W-:Y:S01]  /*14690*/  ISETP.NE.AND P0, PT, R10.reuse, 0x1f, PT ;  /* 0x0000001f0a00780c */ /* 0x040fe20003f05270 */
[----:B------:R-:W-:-:S05]  /*146a0*/  VIADD R7, R10, UR39 ;  /* 0x000000270a077c36 */ /* 0x000fca0008000000 */
[----:B------:R-:W-:Y:S01]  /*146b0*/  ISETP.GE.OR P1, PT, R7, UR4, !P0 ;  /* 0x0000000407007c0c */ /* 0x000fe2000c726670 */
[----:B------:R-:W-:-:S12]  /*146c0*/  ULDC UR4, c[0x0][0xc3c] ;  /* 0x00030f0000047ab9 */ /* 0x000fd80000000800 */
[----:B-1----:R-:W0:Y:S08]  /*146d0*/  @!P1 LDC.64 R2, c[0x0][0xc80] ;  /* 0x00032000ff029b82 */ /* 0x002e300000000a00 */
[----:B------:R-:W1:Y:S01]  /*146e0*/  @!P1 LDC.64 R4, c[0x0][0xc78] ;  /* 0x00031e00ff049b82 */ /* 0x000e620000000a00 */
[----:B0-----:R-:W-:-:S05]  /*146f0*/  @!P1 IMAD.WIDE R2, R7, 0x4, R2 ;  /* 0x0000000407029825 */ /* 0x001fca00078e0202 */
[----:B------:R1:W2:Y:S02]  /*14700*/  @!P1 LDG.E R0, desc[UR52][R2.64] ;  /* 0x0000003402009981 */ /* 0x0002a4000c1e1900 */
[----:B-1----:R-:W-:-:S04]  /*14710*/  @!P1 IMAD.WIDE R2, R7, 0x4, R4 ;  /* 0x0000000407029825 */ /* 0x002fc800078e0204 */
[----:B------:R-:W-:-:S06]  /*14720*/  IMAD.MOV.U32 R5, RZ, RZ, RZ ;  /* 0x000000ffff057224 */ /* 0x000fcc00078e00ff */
[----:B------:R-:W2:Y:S01]  /*14730*/  @!P1 LDG.E R5, desc[UR52][R2.64] ;  /* 0x0000003402059981 */ /* 0x000ea2000c1e1900 */
[C---:B------:R-:W-:Y:S02]  /*14740*/  ISETP.NE.AND P1, PT, R10.reuse, RZ, PT ;  /* 0x000000ff0a00720c */ /* 0x040fe40003f25270 */
[C---:B------:R-:W-:Y:S02]  /*14750*/  ISETP.GE.U32.AND P2, PT, R10.reuse, 0x2, PT ;  /* 0x000000020a00780c */ /* 0x040fe40003f46070 */
[C---:B------:R-:W-:Y:S02]  /*14760*/  ISETP.GE.U32.AND P3, PT, R10.reuse, 0x4, PT ;  /* 0x000000040a00780c */ /* 0x040fe40003f66070 */
[C---:B------:R-:W-:Y:S02]  /*14770*/  ISETP.GE.U32.AND P4, PT, R10.reuse, 0x8, PT ;  /* 0x000000080a00780c */ /* 0x040fe40003f86070 */
[----:B------:R-:W-:Y:S01]  /*14780*/  ISETP.GE.U32.AND P5, PT, R10, 0x10, PT ;  /* 0x000000100a00780c */ /* 0x000fe20003fa6070 */
[----:B--2---:R-:W-:-:S05]  /*14790*/  IMAD R4, R5, R0, RZ ;  /* 0x0000000005047224 */ /* 0x004fca00078e02ff */
[----:B------:R-:W0:Y:S02]  /*147a0*/  SHFL.UP PT, R6, R4, 0x1, RZ ;  /* 0x0420000004067989 */ /* 0x000e2400000e00ff */
[----:B0-----:R-:W-:-:S05]  /*147b0*/  SEL R7, R6, RZ, P1 ;  /* 0x000000ff06077207 */ /* 0x001fca0000800000 */
[----:B------:R-:W-:-:S05]  /*147c0*/  IMAD.IADD R7, R4, 0x1, R7 ;  /* 0x0000000104077824 */ /* 0x000fca00078e0207 */
[----:B------:R-:W0:Y:S02]  /*147d0*/  SHFL.UP PT, R6, R7, 0x2, RZ ;  /* 0x0440000007067989 */ /* 0x000e2400000e00ff */
[----:B0-----:R-:W-:-:S05]  /*147e0*/  SEL R6, R6, RZ, P2 ;  /* 0x000000ff06067207 */ /* 0x001fca0001000000 */
[----:B------:R-:W-:Y:S02]  /*147f0*/  IMAD.IADD R6, R7, 0x1, R6 ;  /* 0x0000000107067824 */ /* 0x000fe400078e0206 */
[----:B------:R-:W-:Y:S04]  /*14800*/  SHFL.IDX PT, R7, R32, RZ, 0x1f ;  /* 0x00001fff20077589 */ /* 0x000fe800000e0000 */
[----:B------:R-:W0:Y:S02]  /*14810*/  SHFL.UP PT, R8, R6, 0x4, RZ ;  /* 0x0480000006087989 */ /* 0x000e2400000e00ff */
[----:B0-----:R-:W-:Y:S02]  /*14820*/  SEL R3, R8, RZ, P3 ;  /* 0x000000ff08037207 */ /* 0x001fe40001800000 */
[----:B------:R-:W-:Y:S03]  /*14830*/  SHFL.IDX PT, R8, R32, 0x1, 0x1f ;  /* 0x00201f0020087f89 */ /* 0x000fe600000e0000 */
[----:B------:R-:W-:-:S05]  /*14840*/  IMAD.IADD R4, R6, 0x1, R3 ;  /* 0x0000000106047824 */ /* 0x000fca00078e0203 */
[----:B------:R-:W0:Y:S02]  /*14850*/  SHFL.UP PT, R2, R4, 0x8, RZ ;  /* 0x0500000004027989 */ /* 0x000e2400000e00ff */
[----:B0-----:R-:W-:-:S05]  /*14860*/  SEL R3, R2, RZ, P4 ;  /* 0x000000ff02037207 */ /* 0x001fca0002000000 */
[----:B------:R-:W-:Y:S02]  /*14870*/  IMAD.IADD R9, R4, 0x1, R3 ;  /* 0x0000000104097824 */ /* 0x000fe400078e0203 */
[----:B------:R-:W0:Y:S03]  /*14880*/  LDC R3, c[0x0][0xc38] ;  /* 0x00030e00ff037b82 */ /* 0x000e260000000800 */
[----:B------:R-:W1:Y:S02]  /*14890*/  SHFL.UP PT, R2, R9, 0x10, RZ ;  /* 0x0600000009027989 */ /* 0x000e6400000e00ff */
[----:B-1----:R-:W-:-:S05]  /*148a0*/  SEL R2, R2, RZ, P5 ;  /* 0x000000ff02027207 */ /* 0x002fca0002800000 */
[----:B------:R-:W-:-:S05]  /*148b0*/  IMAD.IADD R2, R9, 0x1, R2 ;  /* 0x0000000109027824 */ /* 0x000fca00078e0202 */
[----:B------:R-:W0:Y:S02]  /*148c0*/  SHFL.IDX PT, R6, R2, 0x1f, 0x1f ;  /* 0x03e01f0002067f89 */ /* 0x000e2400000e0000 */
[----:B0-----:R-:W-:Y:S02]  /*148d0*/  IMAD R11, R6, R3, RZ ;  /* 0x00000003060b7224 */ /* 0x001fe400078e02ff */
[----:B------:R-:W-:Y:S02]  /*148e0*/  IMAD.MOV.U32 R6, RZ, RZ, RZ ;  /* 0x000000ffff067224 */ /* 0x000fe400078e00ff */
[----:B------:R-:W-:-:S05]  /*148f0*/  IMAD.IADD R8, R8, 0x1, R11 ;  /* 0x0000000108087824 */ /* 0x000fca00078e020b */
[----:B------:R-:W-:-:S13]  /*14900*/  ISETP.GT.AND P6, PT, R8, R7, PT ;  /* 0x000000070800720c */ /* 0x000fda0003fc4270 */
[----:B------:R-:W-:Y:S05]  /*14910*/  @P6 BRA `(.L_x_336) ;  /* 0x0000000000986947 */ /* 0x000fea0003800000 */
.L_x_338:
[----:B------:R-:W-:-:S04]  /*14920*/  UIADD3 UR39, UR39, 0x1f, URZ ;  /* 0x0000001f27277890 */ /* 0x000fc8000fffe03f */
[----:B------:R-:W-:-:S06]  /*14930*/  UISETP.GE.AND UP0, UPT, UR39, UR4, UPT ;  /* 0x000000042700728c */ /* 0x000fcc000bf06270 */
[----:B------:R-:W-:-:S13]  /*14940*/  PLOP3.LUT P6, PT, PT, PT, UP0, 0x40, 0x0 ;  /* 0x000000000000781c */ /* 0x000fda0003fce808 */
[----:B------:R-:W-:Y:S05]  /*14950*/  @!P6 BRA `(.L_x_337) ;  /* 0x0000000400ace947 */ /* 0x000fea0003800000 */
[----:B------:R-:W0:Y:S02]  /*14960*/  S2R R0, SR_TID.X ;  /* 0x0000000000007919 */ /* 0x000e240000002100 */
[----:B0-----:R-:W-:-:S05]  /*14970*/  LOP3.LUT R0, R0, 0x1f, RZ, 0xc0, !PT ;  /* 0x0000001f00007812 */ /* 0x001fca00078ec0ff */
[----:B------:R-:W-:Y:S02]  /*14980*/  VIADD R9, R0, UR39 ;  /* 0x0000002700097c36 */ /* 0x000fe40008000000 */
[----:B------:R-:W-:-:S03]  /*14990*/  IMAD.MOV.U32 R0, RZ, RZ, RZ ;  /* 0x000000ffff007224 */ /* 0x000fc600078e00ff */
[----:B------:R-:W-:-:S13]  /*149a0*/  ISETP.GE.OR P6, PT, R9, UR4, !P0 ;  /* 0x0000000409007c0c */ /* 0x000fda000c7c6670 */
[----:B------:R-:W0:Y:S08]  /*149b0*/  @!P6 LDC.64 R2, c[0x0][0xc80] ;  /* 0x00032000ff02eb82 */ /* 0x000e300000000a00 */
[----:B------:R-:W1:Y:S01]  /*149c0*/  @!P6 LDC.64 R4, c[0x0][0xc78] ;  /* 0x00031e00ff04eb82 */ /* 0x000e620000000a00 */
[----:B0-----:R-:W-:-:S05]  /*149d0*/  @!P6 IMAD.WIDE R2, R9, 0x4, R2 ;  /* 0x000000040902e825 */ /* 0x001fca00078e0202 */
[----:B------:R1:W2:Y:S02]  /*149e0*/  @!P6 LDG.E R0, desc[UR52][R2.64] ;  /* 0x000000340200e981 */ /* 0x0002a4000c1e1900 */
[----:B-1----:R-:W-:-:S04]  /*149f0*/  @!P6 IMAD.WIDE R2, R9, 0x4, R4 ;  /* 0x000000040902e825 */ /* 0x002fc800078e0204 */
[----:B------:R-:W-:-:S06]  /*14a00*/  IMAD.MOV.U32 R5, RZ, RZ, RZ ;  /* 0x000000ffff057224 */ /* 0x000fcc00078e00ff */
[----:B------:R-:W2:Y:S02]  /*14a10*/  @!P6 LDG.E R5, desc[UR52][R2.64] ;  /* 0x000000340205e981 */ /* 0x000ea4000c1e1900 */
[----:B--2---:R-:W-:-:S05]  /*14a20*/  IMAD R11, R5, R0, RZ ;  /* 0x00000000050b7224 */ /* 0x004fca00078e02ff */
        /* <DEDUP_REMOVED lines=14> */
[----:B------:R-:W-:Y:S02]  /*14b10*/  IMAD.IADD R2, R2, 0x1, R3 ;  /* 0x0000000102027824 */ /* 0x000fe400078e0203 */
[----:B------:R-:W0:Y:S03]  /*14b20*/  LDC R3, c[0x0][0xc38] ;  /* 0x00030e00ff037b82 */ /* 0x000e260000000800 */
[----:B------:R-:W0:Y:S02]  /*14b30*/  SHFL.IDX PT, R4, R2, 0x1f, 0x1f ;  /* 0x03e01f0002047f89 */ /* 0x000e2400000e0000 */
[----:B0-----:R-:W-:-:S04]  /*14b40*/  IMAD R11, R4, R3, RZ ;  /* 0x00000003040b7224 */ /* 0x001fc800078e02ff */
[----:B------:R-:W-:-:S05]  /*14b50*/  IMAD.IADD R8, R11, 0x1, R8 ;  /* 0x000000010b087824 */ /* 0x000fca00078e0208 */
[----:B------:R-:W-:-:S13]  /*14b60*/  ISETP.GT.AND P6, PT, R8, R7, PT ;  /* 0x000000070800720c */ /* 0x000fda0003fc4270 */
[----:B------:R-:W-:Y:S05]  /*14b70*/  @!P6 BRA `(.L_x_338) ;  /* 0xfffffffc0068e947 */ /* 0x000fea000383ffff */
.L_x_336:
[----:B------:R-:W-:-:S04]  /*14b80*/  IMAD.IADD R8, R8, 0x1, -R11 ;  /* 0x0000000108087824 */ /* 0x000fc800078e0a0b */
        /* <DEDUP_REMOVED lines=13> */
[----:B------:R-:W0:Y:S01]  /*14c60*/  F2I.FTZ.U32.TRUNC.NTZ R9, R9 ;  /* 0x0000000900097305 */ /* 0x000e22000021f000 */
[----:B-12---:R-:W-:Y:S05]  /*14c70*/  @!P0 BRA `(.L_x_339) ;  /* 0x00000000000c8947 */ /* 0x006fea0003800000 */
[----:B------:R-:W-:-:S06]  /*14c80*/  UIADD3 UR5, UR4, -0x1, URZ ;  /* 0xffffffff04057890 */ /* 0x000fcc000fffe03f */
[----:B------:R-:W-:-:S05]  /*14c90*/  IMAD.U32 R11, RZ, RZ, UR5 ;  /* 0x00000005ff0b7e24 */ /* 0x000fca000f8e00ff */
[----:B------:R1:W2:Y:S02]  /*14ca0*/  SHFL.IDX PT, R6, R2, R11, 0x1f ;  /* 0x00001f0b02067589 */ /* 0x0002a400000e0000 */
.L_x_339:
[----:B--2---:R-:W-:Y:S01]  /*14cb0*/  IMAD R32, R6, R3, R8 ;  /* 0x0000000306207224 */ /* 0x004fe200078e0208 */
[----:B------:R-:W-:Y:S01]  /*14cc0*/  IABS R6, R5 ;  /* 0x0000000500067213 */ /* 0x000fe20000000000 */
[--C-:B0-----:R-:W-:Y:S01]  /*14cd0*/  IMAD.MOV R3, RZ, RZ, -R9.reuse ;  /* 0x000000ffff037224 */ /* 0x101fe200078e0a09 */
[----:B------:R-:W-:Y:S01]  /*14ce0*/  UIADD3 UR39, UR4, UR39, URZ ;  /* 0x0000002704277290 */ /* 0x000fe2000fffe03f */
[----:B-1----:R-:W-:Y:S01]  /*14cf0*/  IMAD.MOV.U32 R2, RZ, RZ, RZ ;  /* 0x000000ffff027224 */ /* 0x002fe200078e00ff */
[----:B------:R-:W0:Y:S01]  /*14d00*/  I2F.RP R8, R6 ;  /* 0x0000000600087306 */ /* 0x000e220000209400 */
[----:B------:R-:W-:Y:S02]  /*14d10*/  IMAD R10, R3, R4, RZ ;  /* 0x00000004030a7224 */ /* 0x000fe400078e02ff */
[----:B------:R-:W-:Y:S02]  /*14d20*/  IMAD.MOV.U32 R3, RZ, RZ, R9 ;  /* 0x000000ffff037224 */ /* 0x000fe400078e0009 */
[----:B------:R-:W-:-:S02]  /*14d30*/  IMAD.IADD R33, R7, 0x1, -R32 ;  /* 0x0000000107217824 */ /* 0x000fc400078e0a20 */
[----:B------:R-:W-:Y:S01]  /*14d40*/  IMAD.HI.U32 R9, R9, R10, R2 ;  /* 0x0000000a09097227 */ /* 0x000fe200078e0002 */
[----:B------:R-:W-:Y:S02]  /*14d50*/  IABS R3, R0 ;  /* 0x0000000000037213 */ /* 0x000fe40000000000 */
[----:B------:R-:W-:-:S03]  /*14d60*/  IABS R2, R33 ;  /* 0x0000002100027213 */ /* 0x000fc60000000000 */
[----:B------:R-:W-:Y:S01]  /*14d70*/  IMAD.MOV R3, RZ, RZ, -R3 ;  /* 0x000000ffff037224 */ /* 0x000fe200078e0a03 */
[----:B0-----:R-:W0:Y:S01]  /*14d80*/  MUFU.RCP R8, R8 ;  /* 0x0000000800087308 */ /* 0x001e220000001000 */
[----:B------:R-:W-:-:S04]  /*14d90*/  IMAD.HI.U32 R7, R9, R2, RZ ;  /* 0x0000000209077227 */ /* 0x000fc800078e00ff */
[----:B------:R-:W-:Y:S02]  /*14da0*/  IMAD R9, R7, R3, R2 ;  /* 0x0000000307097224 */ /* 0x000fe400078e0202 */
[----:B------:R-:W-:-:S03]  /*14db0*/  IMAD.MOV.U32 R2, RZ, RZ, RZ ;  /* 0x000000ffff027224 */ /* 0x000fc600078e00ff */
[----:B------:R-:W-:Y:S01]  /*14dc0*/  ISETP.GT.U32.AND P1, PT, R4, R9, PT ;  /* 0x000000090400720c */ /* 0x000fe20003f24070 */
[----:B0-----:R-:W-:-:S06]  /*14dd0*/  VIADD R3, R8, 0xffffffe ;  /* 0x0ffffffe08037836 */ /* 0x001fcc0000000000 */
[----:B------:R-:W0:Y:S06]  /*14de0*/  F2I.FTZ.U32.TRUNC.NTZ R3, R3 ;  /* 0x0000000300037305 */ /* 0x000e2c000021f000 */
[----:B------:R-:W-:Y:S02]  /*14df0*/  @!P1 IMAD.IADD R9, R9, 0x1, -R4 ;  /* 0x0000000109099824 */ /* 0x000fe400078e0a04 */
[----:B------:R-:W-:Y:S01]  /*14e00*/  @!P1 VIADD R7, R7, 0x1 ;  /* 0x0000000107079836 */ /* 0x000fe20000000000 */
[----:B------:R-:W-:Y:S02]  /*14e10*/  ISETP.NE.AND P1, PT, R0, RZ, PT ;  /* 0x000000ff0000720c */ /* 0x000fe40003f25270 */
[----:B------:R-:W-:Y:S01]  /*14e20*/  ISETP.GE.U32.AND P0, PT, R9, R4, PT ;  /* 0x000000040900720c */ /* 0x000fe20003f06070 */
[----:B0-----:R-:W-:-:S04]  /*14e30*/  IMAD.MOV R9, RZ, RZ, -R3 ;  /* 0x000000ffff097224 */ /* 0x001fc800078e0a03 */
[----:B------:R-:W-:-:S08]  /*14e40*/  IMAD R9, R9, R6, RZ ;  /* 0x0000000609097224 */ /* 0x000fd000078e02ff */
[----:B------:R-:W-:Y:S02]  /*14e50*/  @P0 VIADD R7, R7, 0x1 ;  /* 0x0000000107070836 */ /* 0x000fe40000000000 */
[----:B------:R-:W-:Y:S01]  /*14e60*/  IMAD.HI.U32 R4, R3, R9, R2 ;  /* 0x0000000903047227 */ /* 0x000fe200078e0002 */
[----:B------:R-:W-:-:S04]  /*14e70*/  LOP3.LUT R2, R33, R0, RZ, 0x3c, !PT ;  /* 0x0000000021027212 */ /* 0x000fc800078e3cff */
[----:B------:R-:W-:Y:S02]  /*14e80*/  ISETP.GE.AND P2, PT, R2, RZ, PT ;  /* 0x000000ff0200720c */ /* 0x000fe40003f46270 */
[----:B------:R-:W-:-:S05]  /*14e90*/  IABS R2, R5 ;  /* 0x0000000500027213 */ /* 0x000fca0000000000 */
[----:B------:R-:W-:-:S06]  /*14ea0*/  IMAD.MOV R2, RZ, RZ, -R2 ;  /* 0x000000ffff027224 */ /* 0x000fcc00078e0a02 */
[----:B------:R-:W-:Y:S01]  /*14eb0*/  @!P2 IMAD.MOV R7, RZ, RZ, -R7 ;  /* 0x000000ffff07a224 */ /* 0x000fe200078e0a07 */
[----:B------:R-:W-:-:S04]  /*14ec0*/  @!P1 LOP3.LUT R7, RZ, R0, RZ, 0x33, !PT ;  /* 0x00000000ff079212 */ /* 0x000fc800078e33ff */
[-C--:B------:R-:W-:Y:S01]  /*14ed0*/  IABS R3, R7.reuse ;  /* 0x0000000700037213 */ /* 0x080fe20000000000 */
[----:B------:R-:W-:-:S04]  /*14ee0*/  IMAD R0, R0, R7, RZ ;  /* 0x0000000700007224 */ /* 0x000fc800078e02ff */
[----:B------:R-:W-:-:S04]  /*14ef0*/  IMAD.HI.U32 R4, R4, R3, RZ ;  /* 0x0000000304047227 */ /* 0x000fc800078e00ff */
[----:B------:R-:W-:Y:S01]  /*14f00*/  IMAD R3, R4, R2, R3 ;  /* 0x0000000204037224 */ /* 0x000fe200078e0203 */
[----:B------:R-:W-:Y:S01]  /*14f10*/  LOP3.LUT R2, R7, R5, RZ, 0x3c, !PT ;  /* 0x0000000507027212 */ /* 0x000fe200078e3cff */
[----:B------:R-:W-:-:S03]  /*14f20*/  IMAD.IADD R33, R33, 0x1, -R0 ;  /* 0x0000000121217824 */ /* 0x000fc600078e0a00 */
[----:B------:R-:W-:Y:S02]  /*14f30*/  ISETP.GT.U32.AND P1, PT, R6, R3, PT ;  /* 0x000000030600720c */ /* 0x000fe40003f24070 */
        /* <DEDUP_REMOVED lines=8> */
[--C-:B------:R-:W-:Y:S02]  /*14fc0*/  IMAD.MOV R2, RZ, RZ, -R4.reuse ;  /* 0x000000ffff027224 */ /* 0x100fe400078e0a04 */
[C---:B------:R-:W-:Y:S02]  /*14fd0*/  IMAD R4, R5.reuse, 0x1000000, R4 ;  /* 0x0100000005047824 */ /* 0x040fe400078e0204 */
[----:B------:R-:W-:-:S04]  /*14fe0*/  IMAD R7, R5, R2, R7 ;  /* 0x0000000205077224 */ /* 0x000fc800078e0207 */
[----:B------:R-:W-:Y:S01]  /*14ff0*/  IMAD R34, R7, 0x10000, R4 ;  /* 0x0001000007227824 */ /* 0x000fe200078e0204 */
[----:B------:R-:W-:Y:S06]  /*15000*/  BRA `(.L_x_340) ;  /* 0x0000000000107947 */ /* 0x000fec0003800000 */
.L_x_337:
[----:B------:R-:W-:Y:S01]  /*15010*/  IMAD.MOV.U32 R32, RZ, RZ, R7 ;  /* 0x000000ffff207224 */ /* 0x000fe200078e0007 */
[----:B------:R-:W-:Y:S01]  /*15020*/  ULDC UR39, c[0x0][0xc3c] ;  /* 0x00030f0000277ab9 */ /* 0x000fe20000000800 */
[----:B------:R-:W-:Y:S02]  /*15030*/  IMAD.MOV.U32 R33, RZ, RZ, RZ ;  /* 0x000000ffff217224 */ /* 0x000fe400078e00ff */
[----:B------:R-:W-:-:S07]  /*15040*/  IMAD.MOV.U32 R34, RZ, RZ, RZ ;  /* 0x000000ffff227224 */ /* 0x000fce00078e00ff */
.L_x_340:
[----:B------:R-:W0:Y:S01]  /*15050*/  S2R R0, SR_TID.X ;  /* 0x0000000000007919 */ /* 0x000e220000002100 */
[----:B------:R-:W-:Y:S01]  /*15060*/  IMAD.U32 R35, RZ, RZ, UR39 ;  /* 0x00000027ff237e24 */ /* 0x000fe2000f8e00ff */
[----:B------:R-:W-:Y:S01]  /*15070*/  BAR.SYNC.DEFER_BLOCKING 0x4, 0x180 ;  /* 0x0106000000007b1d */ /* 0x000fe20000010000 */
[----:B0-----:R-:W-:-:S04]  /*15080*/  LOP3.LUT R0, R0, 0x1f, RZ, 0xc0, !PT ;  /* 0x0000001f00007812 */ /* 0x001fc800078ec0ff */
[----:B------:R-:W-:-:S13]  /*15090*/  ISETP.NE.AND P0, PT, R0, RZ, PT ;  /* 0x000000ff0000720c */ /* 0x000fda0003f05270 */
[----:B------:R-:W0:Y:S01]  /*150a0*/  @!P0 S2R R36, SR_CgaCtaId ;  /* 0x0000000000248919 */ /* 0x000e220000008800 */
[----:B------:R-:W-:-:S04]  /*150b0*/  @!P0 MOV R3, 0x400 ;  /* 0x0000040000038802 */ /* 0x000fc80000000f00 */
[----:B0-----:R-:W-:-:S05]  /*150c0*/  @!P0 LEA R17, R36, R3, 0x18 ;  /* 0x0000000324118211 */ /* 0x001fca00078ec0ff */
[----:B------:R0:W-:Y:S01]  /*150d0*/  @!P0 STS.128 [R17+0x388d0], R32 ;  /* 0x0388d02011008388 */ /* 0x0001e20000000c00 */
[----:B------:R-:W-:Y:S06]  /*150e0*/  BAR.ARV 0x5, 0x180 ;  /* 0x0146000000007b1d */ /* 0x000fec0000002000 */
.L_x_335:
[----:B------:R-:W-:Y:S02]  /*150f0*/  ULDC UR4, c[0x0][0xc3c] ;  /* 0x00030f0000047ab9 */ /* 0x000fe40000000800 */
[----:B------:R-:W-:-:S06]  /*15100*/  UISETP.GE.AND UP0, UPT, UR39, UR4, UPT ;  /* 0x000000042700728c */ /* 0x000fcc000bf06270 */
[----:B------:R-:W-:-:S13]  /*15110*/  PLOP3.LUT P0, PT, PT, PT, UP0, 0x80, 0x0 ;  /* 0x000000000000781c */ /* 0x000fda0003f0f008 */
[----:B------:R-:W-:Y:S05]  /*15120*/  @!P0 BRA `(.L_x_341) ;  /* 0xffffffa000148947 */ /* 0x000fea000383ffff */
.L_x_267:
[----:B0-----:R-:W2:Y:S01]  /*15130*/  LDL.LU R0, [R1+0x18] ;  /* 0x0000180001007983 */ /* 0x001ea20000300800 */
[----:B------:R-:W-:Y:S01]  /*15140*/  BSSY B0, `(.L_x_342) ;  /* 0x000000b000007945 */ /* 0x000fe20003800000 */
[----:B------:R-:W0:Y:S01]  /*15150*/  S2R R5, SR_CgaCtaId ;  /* 0x0000000000057919 */ /* 0x000e220000008800 */
[----:B--2---:R-:W-:-:S05]  /*15160*/  VIADD R0, R0, 0x1 ;  /* 0x0000000100007836 */ /* 0x004fca0000000000 */
[----:B-1----:R-:W-:-:S04]  /*15170*/  LEA.HI R2, R0, R0, RZ, 0x1 ;  /* 0x0000000000027211 */ /* 0x002fc800078f08ff */
[----:B------:R-:W-:Y:S02]  /*15180*/  LOP3.LUT R3, R2, 0xfffffffe, RZ, 0xc0, !PT ;  /* 0xfffffffe02037812 */ /* 0x000fe400078ec0ff */
[----:B------:R-:W-:-:S03]  /*15190*/  MOV R2, 0x400 ;  /* 0x0000040000027802 */ /* 0x000fc60000000f00 */
[----:B------:R-:W-:Y:S01]  /*151a0*/  IMAD.IADD R0, R0, 0x1, -R3 ;  /* 0x0000000100007824 */ /* 0x000fe200078e0a03 */
[----:B0-----:R-:W-:-:S04]  /*151b0*/  LEA R7, R5, R2, 0x18 ;  /* 0x0000000205077211 */ /* 0x001fc800078ec0ff */
[----:B------:R-:W-:-:S04]  /*151c0*/  SHF.L.U32 R0, R0, 0x1f, RZ ;  /* 0x0000001f00007819 */ /* 0x000fc800000006ff */
[----:B------:R-:W0:Y:S02]  /*151d0*/  SYNCS.PHASECHK.TRANS64.TRYWAIT P0, [R7+URZ+0x38820], R0 ;  /* 0x03882000070075a7 */ /* 0x000e24000800017f */
[----:B0-----:R-:W-:Y:S05]  /*151e0*/  @!P0 BRA `(.L_x_343) ;  /* 0x0000003c00148947 */ /* 0x001fea0003800000 */
.L_x_460:
[----:B------:R-:W-:Y:S05]  /*151f0*/  BSYNC B0 ;  /* 0x0000000000007941 */ /* 0x000fea0003800000 */
.L_x_342:
[----:B------:R-:W-:-:S03]  /*15200*/  UMOV UR4, 0xffffffff ;  /* 0xffffffff00047882 */ /* 0x000fc60000000000 */
[----:B------:R-:W-:Y:S05]  /*15210*/  BRA.DIV UR4, `(.L_x_344) ;  /* 0x0000003e041c7947 */ /* 0x000fea000b800000 */
[----:B0-----:R-:W0:Y:S02]  /*15220*/  S2R R0, SR_TID.X ;  /* 0x0000000000007919 */ /* 0x001e240000002100 */
[----:B0-----:R-:W-:-:S04]  /*15230*/  SHF.R.U32.HI R0, RZ, 0x5, R0 ;  /* 0x00000005ff007819 */ /* 0x001fc80000011600 */
[----:B------:R-:W-:-:S05]  /*15240*/  LOP3.LUT R0, R0, 0x3, RZ, 0xc0, !PT ;  /* 0x0000000300007812 */ /* 0x000fca00078ec0ff */
[----:B------:R0:W1:Y:S02]  /*15250*/  SHFL.IDX PT, R14, R0, RZ, 0x1f ;  /* 0x00001fff000e7589 */ /* 0x00006400000e0000 */
.L_x_463:
[----:B-1----:R-:W-:Y:S01]  /*15260*/  ISETP.NE.AND P0, PT, R14, RZ, PT ;  /* 0x000000ff0e00720c */ /* 0x002fe20003f05270 */
[----:B------:R-:W-:-:S12]  /*15270*/  BSSY B0, `(.L_x_345) ;  /* 0x000002c000007945 */ /* 0x000fd80003800000 */
[----:B------:R-:W-:Y:S05]  /*15280*/  @P0 BRA `(.L_x_346) ;  /* 0x0000000000a80947 */ /* 0x000fea0003800000 */
[----:B------:R-:W-:-:S03]  /*15290*/  UMOV UR4, 0xffffffff ;  /* 0xffffffff00047882 */ /* 0x000fc60000000000 */
[----:B------:R-:W-:Y:S05]  /*152a0*/  BRA.DIV UR4, `(.L_x_347) ;  /* 0x0000003e042c7947 */ /* 0x000fea000b800000 */
[----:B------:R-:W-:-:S13]  /*152b0*/  ELECT P6, URZ, PT ;  /* 0x00000000003f782f */ /* 0x000fda00038c0000 */
.L_x_466:
[----:B------:R-:W-:Y:S05]  /*152c0*/  @!P6 BRA `(.L_x_346) ;  /* 0x000000000098e947 */ /* 0x000fea0003800000 */
[----:B------:R-:W-:-:S06]  /*152d0*/  ULOP3.LUT UR4, UR42, 0x2, URZ, 0xfc, !UPT ;  /* 0x000000022a047892 */ /* 0x000fcc000f8efc3f */
[----:B0-----:R-:W-:-:S05]  /*152e0*/  IMAD.U32 R0, RZ, RZ, UR4 ;  /* 0x00000004ff007e24 */ /* 0x001fca000f8e00ff */
[----:B------:R-:W-:-:S13]  /*152f0*/  ISETP.NE.AND P0, PT, R0, 0x3, PT ;  /* 0x000000030000780c */ /* 0x000fda0003f05270 */
[----:B------:R-:W-:Y:S05]  /*15300*/  @!P0 BRA `(.L_x_348) ;  /* 0x0000000000048947 */ /* 0x000fea0003800000 */
[----:B------:R-:W-:Y:S01]  /*15310*/  BPT.TRAP 0x1 ;  /* 0x000000040000795c */ /* 0x000fe20000300000 */
.L_x_348:
[----:B------:R-:W-:Y:S01]  /*15320*/  IMAD R5, R24, 0x8, R7 ;  /* 0x0000000818057824 */ /* 0x000fe200078e0207 */
[----:B------:R-:W-:Y:S01]  /*15330*/  SHF.L.U32 R0, R28, 0x1f, RZ ;  /* 0x0000001f1c007819 */ /* 0x000fe200000006ff */
[----:B------:R-:W-:-:S03]  /*15340*/  VIADD R24, R24, 0x1 ;  /* 0x0000000118187836 */ /* 0x000fc60000000000 */
[----:B------:R-:W0:Y:S02]  /*15350*/  SYNCS.PHASECHK.TRANS64.TRYWAIT P1, [R5+URZ+0x38840], R0 ;  /* 0x03884000050075a7 */ /* 0x000e24000802017f */
[----:B------:R-:W-:-:S04]  /*15360*/  ISETP.NE.AND P2, PT, R24, 0x2, PT ;  /* 0x000000021800780c */ /* 0x000fc80003f45270 */
[----:B------:R-:W-:Y:S01]  /*15370*/  SEL R3, RZ, 0x1, P2 ;  /* 0x00000001ff037807 */ /* 0x000fe20001000000 */
[----:B0-----:R-:W-:Y:S08]  /*15380*/  @!P1 BRA `(.L_x_349) ;  /* 0x0000003c00149947 */ /* 0x001ff00003800000 */
.L_x_467:
[----:B------:R-:W-:Y:S02]  /*15390*/  SEL R24, R24, RZ, P2 ;  /* 0x000000ff18187207 */ /* 0x000fe40001000000 */
[----:B------:R-:W-:Y:S01]  /*153a0*/  LOP3.LUT R2, R28, R3, RZ, 0x3c, !PT ;  /* 0x000000031c027212 */ /* 0x000fe200078e3cff */
[----:B------:R-:W-:Y:S06]  /*153b0*/  @!P0 BRA `(.L_x_350) ;  /* 0x0000000000048947 */ /* 0x000fec0003800000 */
[----:B------:R-:W-:Y:S01]  /*153c0*/  BPT.TRAP 0x1 ;  /* 0x000000040000795c */ /* 0x000fe20000300000 */
.L_x_350:
[----:B------:R-:W-:Y:S01]  /*153d0*/  IMAD R3, R24, 0x8, R7 ;  /* 0x0000000818037824 */ /* 0x000fe200078e0207 */
[----:B------:R-:W-:-:S04]  /*153e0*/  SHF.L.U32 R2, R2, 0x1f, RZ ;  /* 0x0000001f02027819 */ /* 0x000fc800000006ff */
[----:B------:R-:W1:Y:S02]  /*153f0*/  SYNCS.PHASECHK.TRANS64.TRYWAIT P1, [R3+URZ+0x38840], R2 ;  /* 0x03884002030075a7 */ /* 0x000e64000802017f */
[----:B-1----:R-:W-:Y:S05]  /*15400*/  @!P1 BRA `(.L_x_351) ;  /* 0x0000003c00089947 */ /* 0x002fea0003800000 */
.L_x_468:
[----:B------:R-:W-:Y:S05]  /*15410*/  @!P0 BRA `(.L_x_352) ;  /* 0x0000000000048947 */ /* 0x000fea0003800000 */
[----:B------:R-:W-:Y:S01]  /*15420*/  BPT.TRAP 0x1 ;  /* 0x000000040000795c */ /* 0x000fe20000300000 */
.L_x_352:
[----:B------:R-:W2:Y:S02]  /*15430*/  SYNCS.PHASECHK.TRANS64.TRYWAIT P1, [R5+URZ+0x38860], R0 ;  /* 0x03886000050075a7 */ /* 0x000ea4000802017f */
[----:B--2---:R-:W-:Y:S05]  /*15440*/  @!P1 BRA `(.L_x_353) ;  /* 0x0000003c000c9947 */ /* 0x004fea0003800000 */
.L_x_469:
[----:B------:R-:W-:Y:S05]  /*15450*/  @!P0 BRA `(.L_x_354) ;  /* 0x0000000000048947 */ /* 0x000fea0003800000 */
[----:B------:R-:W-:Y:S01]  /*15460*/  BPT.TRAP 0x1 ;  /* 0x000000040000795c */ /* 0x000fe20000300000 */
.L_x_354:
[----:B------:R-:W3:Y:S02]  /*15470*/  SYNCS.PHASECHK.TRANS64.TRYWAIT P1, [R3+URZ+0x38860], R2 ;  /* 0x03886002030075a7 */ /* 0x000ee4000802017f */
[----:B---3--:R-:W-:Y:S05]  /*15480*/  @!P1 BRA `(.L_x_355) ;  /* 0x0000003c00109947 */ /* 0x008fea0003800000 */
.L_x_470:
[----:B------:R-:W-:Y:S05]  /*15490*/  @!P0 BRA `(.L_x_356) ;  /* 0x0000000000048947 */ /* 0x000fea0003800000 */
[----:B------:R-:W-:Y:S01]  /*154a0*/  BPT.TRAP 0x1 ;  /* 0x000000040000795c */ /* 0x000fe20000300000 */
.L_x_356:
[----:B------:R-:W4:Y:S02]  /*154b0*/  SYNCS.PHASECHK.TRANS64.TRYWAIT P1, [R5+URZ+0x38880], R0 ;  /* 0x03888000050075a7 */ /* 0x000f24000802017f */
[----:B----4-:R-:W-:Y:S05]  /*154c0*/  @!P1 BRA `(.L_x_357) ;  /* 0x0000003c00149947 */ /* 0x010fea0003800000 */
.L_x_471:
[----:B------:R-:W-:Y:S05]  /*154d0*/  @!P0 BRA `(.L_x_358) ;  /* 0x0000000000048947 */ /* 0x000fea0003800000 */
[----:B------:R-:W-:Y:S01]  /*154e0*/  BPT.TRAP 0x1 ;  /* 0x000000040000795c */ /* 0x000fe20000300000 */
.L_x_358:
[----:B------:R0:W0:Y:S02]  /*154f0*/  SYNCS.PHASECHK.TRANS64.TRYWAIT P0, [R3+URZ+0x38880], R2 ;  /* 0x03888002030075a7 */ /* 0x000024000800017f */
[----:B0-----:R-:W-:Y:S05]  /*15500*/  @!P0 NANOSLEEP.SYNCS 0x989680 ;  /* 0x009896800000895d */ /* 0x001fea0003900000 */
[----:B------:R-:W0:Y:S02]  /*15510*/  @!P0 SYNCS.PHASECHK.TRANS64 P0, [R3+URZ+0x38880], R2 ;  /* 0x03888002030085a7 */ /* 0x000e24000800007f */
[----:B0-----:R-:W-:Y:S05]  /*15520*/  @!P0 BRA `(.L_x_358) ;  /* 0xfffffffc00f08947 */ /* 0x001fea000383ffff */
.L_x_346:
[----:B------:R-:W-:Y:S05]  /*15530*/  BSYNC B0 ;  /* 0x0000000000007941 */ /* 0x000fea0003800000 */
.L_x_345:
[----:B------:R-:W-:Y:S05]  /*15540*/  EXIT ;  /* 0x000000000000794d */ /* 0x000fea0003800000 */
.L_x_215:
[----:B0-----:R-:W-:-:S04]  /*15550*/  IMAD.U32 R3, RZ, RZ, UR51 ;  /* 0x00000033ff037e24 */ /* 0x001fc8000f8e00ff */
[----:B------:R0:W1:Y:S03]  /*15560*/  SYNCS.PHASECHK.TRANS64.TRYWAIT P0, [R3+URZ+0x38800], R2 ;  /* 0x03880002030075a7 */ /* 0x000066000800017f */
[----:B-1----:R-:W-:Y:S05]  /*15570*/  @!P0 NANOSLEEP.SYNCS 0x989680 ;  /* 0x009896800000895d */ /* 0x002fea0003900000 */
[----:B------:R-:W1:Y:S02]  /*15580*/  @!P0 SYNCS.PHASECHK.TRANS64 P0, [R3+URZ+0x38800], R2 ;  /* 0x03880002030085a7 */ /* 0x000e64000800007f */
[----:B-1----:R-:W-:Y:S05]  /*15590*/  @!P0 BRA `(.L_x_215) ;  /* 0xfffffffc00ec8947 */ /* 0x002fea000383ffff */
[----:B------:R-:W-:Y:S05]  /*155a0*/  BRA `(.L_x_359) ;  /* 0xfffffec800b47947 */ /* 0x000fea000383ffff */
.L_x_219:
[----:B0-----:R-:W-:-:S04]  /*155b0*/  IMAD.U32 R3, RZ, RZ, UR55 ;  /* 0x00000037ff037e24 */ /* 0x001fc8000f8e00ff */
[----:B------:R0:W2:Y:S03]  /*155c0*/  SYNCS.PHASECHK.TRANS64.TRYWAIT P1, [R3+URZ+0x38830], R6 ;  /* 0x03883006030075a7 */ /* 0x0000a6000802017f */
[----:B--2---:R-:W-:Y:S05]  /*155d0*/  @!P1 NANOSLEEP.SYNCS 0x989680 ;  /* 0x009896800000995d */ /* 0x004fea0003900000 */
[----:B------:R-:W2:Y:S02]  /*155e0*/  @!P1 SYNCS.PHASECHK.TRANS64 P1, [R3+URZ+0x38830], R6 ;  /* 0x03883006030095a7 */ /* 0x000ea4000802007f */
[----:B--2---:R-:W-:Y:S05]  /*155f0*/  @!P1 BRA `(.L_x_219) ;  /* 0xfffffffc00ec9947 */ /* 0x004fea000383ffff */
[----:B------:R-:W-:Y:S05]  /*15600*/  BRA `(.L_x_218) ;  /* 0xfffffec800d87947 */ /* 0x000fea000383ffff */
.L_x_224:
[----:B-1----:R-:W-:-:S04]  /*15610*/  IMAD.U32 R7, RZ, RZ, UR55 ;  /* 0x00000037ff077e24 */ /* 0x002fc8000f8e00ff */
[----:B------:R1:W2:Y:S03]  /*15620*/  SYNCS.PHASECHK.TRANS64.TRYWAIT P1, [R7+URZ+0x38850], R6 ;  /* 0x03885006070075a7 */ /* 0x0002a6000802017f */
[----:B--2---:R-:W-:Y:S05]  /*15630*/  @!P1 NANOSLEEP.SYNCS 0x989680 ;  /* 0x009896800000995d */ /* 0x004fea0003900000 */
[----:B------:R-:W2:Y:S02]  /*15640*/  @!P1 SYNCS.PHASECHK.TRANS64 P1, [R7+URZ+0x38850], R6 ;  /* 0x03885006070095a7 */ /* 0x000ea4000802007f */
[----:B--2---:R-:W-:Y:S05]  /*15650*/  @!P1 BRA `(.L_x_224) ;  /* 0xfffffffc00ec9947 */ /* 0x004fea000383ffff */
[----:B------:R-:W-:Y:S05]  /*15660*/  BRA `(.L_x_223) ;  /* 0xfffffef0003c7947 */ /* 0x000fea000383ffff */
.L_x_230:
[----:B0-----:R-:W-:Y:S02]  /*15670*/  IMAD.U32 R2, RZ, RZ, UR49 ;  /* 0x00000031ff027e24 */ /* 0x001fe4000f8e00ff */
[----:B------:R-:W-:-:S04]  /*15680*/  IMAD.U32 R7, RZ, RZ, UR56 ;  /* 0x00000038ff077e24 */ /* 0x000fc8000f8e00ff */
[----:B------:R0:W1:Y:S03]  /*15690*/  SYNCS.PHASECHK.TRANS64.TRYWAIT P1, [R2+URZ+0x38830], R7 ;  /* 0x03883007020075a7 */ /* 0x000066000802017f */
[----:B-1----:R-:W-:Y:S05]  /*156a0*/  @!P1 NANOSLEEP.SYNCS 0x989680 ;  /* 0x009896800000995d */ /* 0x002fea0003900000 */
[----:B------:R-:W1:Y:S02]  /*156b0*/  @!P1 SYNCS.PHASECHK.TRANS64 P1, [R2+URZ+0x38830], R7 ;  /* 0x03883007020095a7 */ /* 0x000e64000802007f */
[----:B-1----:R-:W-:Y:S05]  /*156c0*/  @!P1 BRA `(.L_x_230) ;  /* 0xfffffffc00e89947 */ /* 0x002fea000383ffff */
[----:B------:R-:W-:Y:S05]  /*156d0*/  BRA `(.L_x_229) ;  /* 0xfffffef400287947 */ /* 0x000fea000383ffff */
.L_x_235:
[----:B0-----:R-:W-:Y:S02]  /*156e0*/  IMAD.U32 R5, RZ, RZ, UR49 ;  /* 0x00000031ff057e24 */ /* 0x001fe4000f8e00ff */
[----:B------:R-:W-:-:S04]  /*156f0*/  IMAD.U32 R6, RZ, RZ, UR56 ;  /* 0x00000038ff067e24 */ /* 0x000fc8000f8e00ff */
[----:B------:R0:W1:Y:S03]  /*15700*/  SYNCS.PHASECHK.TRANS64.TRYWAIT P1, [R5+URZ+0x38850], R6 ;  /* 0x03885006050075a7 */ /* 0x000066000802017f */
[----:B-1----:R-:W-:Y:S05]  /*15710*/  @!P1 NANOSLEEP.SYNCS 0x989680 ;  /* 0x009896800000995d */ /* 0x002fea0003900000 */
[----:B------:R-:W1:Y:S02]  /*15720*/  @!P1 SYNCS.PHASECHK.TRANS64 P1, [R5+URZ+0x38850], R6 ;  /* 0x03885006050095a7 */ /* 0x000e64000802007f */
[----:B-1----:R-:W-:Y:S05]  /*15730*/  @!P1 BRA `(.L_x_235) ;  /* 0xfffffffc00e89947 */ /* 0x002fea000383ffff */
[----:B------:R-:W-:Y:S05]  /*15740*/  BRA `(.L_x_234) ;  /* 0xffffff1800c47947 */ /* 0x000fea000383ffff */
.L_x_283:
[----:B------:R-:W1:Y:S01]  /*15750*/  S2R R20, SR_TID.X ;  /* 0x0000000000147919 */ /* 0x000e620000002100 */
[----:B------:R-:W-:Y:S02]  /*15760*/  IMAD.MOV.U32 R12, RZ, RZ, RZ ;  /* 0x000000ffff0c7224 */ /* 0x000fe400078e00ff */
[----:B------:R-:W-:Y:S02]  /*15770*/  IMAD.MOV.U32 R11, RZ, RZ, 0x1f ;  /* 0x0000001fff0b7424 */ /* 0x000fe400078e00ff */
[----:B------:R-:W-:Y:S01]  /*15780*/  IMAD.MOV.U32 R15, RZ, RZ, -0x1 ;  /* 0xffffffffff0f7424 */ /* 0x000fe200078e00ff */
[----:B-1----:R-:W-:-:S04]  /*15790*/  SHF.R.U32.HI R8, RZ, 0x5, R20 ;  /* 0x00000005ff087819 */ /* 0x002fc80000011614 */
[----:B------:R-:W-:-:S05]  /*157a0*/  LOP3.LUT R8, R8, 0x3, RZ, 0xc0, !PT ;  /* 0x0000000308087812 */ /* 0x000fca00078ec0ff */
[----:B------:R-:W-:-:S07]  /*157b0*/  IMAD.MOV.U32 R13, RZ, RZ, R8 ;  /* 0x000000ffff0d7224 */ /* 0x000fce00078e0008 */
[----:B0----5:R-:W-:Y:S05]  /*157c0*/  WARPSYNC.COLLECTIVE R15, `(.L_x_360) ;  /* 0x000000000f087348 */ /* 0x021fea0003c00000 */
[----:B------:R1:W2:Y:S02]  /*157d0*/  SHFL.IDX P6, R14, R13, R12, R11 ;  /* 0x0000000c0d0e7389 */ /* 0x0002a400000c000b */
[----:B012--5:R-:W-:Y:S01]  /*157e0*/  ENDCOLLECTIVE ;  /* 0x000000000000791b */ /* 0x027fe20003800000 */
.L_x_360:
[----:B------:R-:W-:Y:S05]  /*157f0*/  BRA `(.L_x_361) ;  /* 0xffffffa800c47947 */ /* 0x000fea000383ffff */
.L_x_286:
[----:B-1----:R1:W2:Y:S02]  /*15800*/  SYNCS.PHASECHK.TRANS64.TRYWAIT P0, [R6+URZ+0x38880], R20 ;  /* 0x03888014060075a7 */ /* 0x0022a4000800017f */
[----:B--2---:R-:W-:Y:S05]  /*15810*/  @!P0 NANOSLEEP.SYNCS 0x989680 ;  /* 0x009896800000895d */ /* 0x004fea0003900000 */
[----:B------:R-:W2:Y:S02]  /*15820*/  @!P0 SYNCS.PHASECHK.TRANS64 P0, [R6+URZ+0x38880], R20 ;  /* 0x03888014060085a7 */ /* 0x000ea4000800007f */
[----:B--2---:R-:W-:Y:S05]  /*15830*/  @!P0 BRA `(.L_x_286) ;  /* 0xfffffffc00f08947 */ /* 0x004fea000383ffff */
[----:B------:R-:W-:Y:S05]  /*15840*/  BRA `(.L_x_362) ;  /* 0xffffffa800e47947 */ /* 0x000fea000383ffff */
.L_x_287:
        /* <DEDUP_REMOVED lines=8> */
.L_x_364:
[----:B------:R-:W-:Y:S05]  /*158d0*/  BSYNC B0 ;  /* 0x0000000000007941 */ /* 0x000fea0003800000 */
.L_x_363:
[----:B------:R-:W-:Y:S01]  /*158e0*/  IMAD.MOV.U32 R13, RZ, RZ, R7 ;  /* 0x000000ffff0d7224 */ /* 0x000fe200078e0007 */
[----:B------:R-:W0:Y:S01]  /*158f0*/  LDC R34, c[0x0][0x2f4] ;  /* 0x0000bd00ff227b82 */ /* 0x000e220000000800 */
[----:B------:R-:W-:Y:S01]  /*15900*/  IMAD.MOV.U32 R12, RZ, RZ, RZ ;  /* 0x000000ffff0c7224 */ /* 0x000fe200078e00ff */
[----:B------:R-:W-:Y:S01]  /*15910*/  LOP3.LUT R21, R27, 0x80, RZ, 0xfc, !PT ;  /* 0x000000801b157812 */ /* 0x000fe200078efcff */
[----:B------:R-:W-:Y:S01]  /*15920*/  IMAD.MOV.U32 R11, RZ, RZ, 0x181f ;  /* 0x0000181fff0b7424 */ /* 0x000fe200078e00ff */
[C---:B------:R-:W-:Y:S01]  /*15930*/  ISETP.GE.AND P3, PT, R18.reuse, 0x11, PT ;  /* 0x000000111200780c */ /* 0x040fe20003f66270 */
[----:B------:R-:W-:Y:S01]  /*15940*/  IMAD.MOV.U32 R15, RZ, RZ, -0x1 ;  /* 0xffffffffff0f7424 */ /* 0x000fe200078e00ff */
[----:B------:R-:W-:Y:S01]  /*15950*/  LOP3.LUT R25, R25, 0xffffffdf, RZ, 0xc0, !PT ;  /* 0xffffffdf19197812 */ /* 0x000fe200078ec0ff */
[----:B------:R-:W-:Y:S01]  /*15960*/  IMAD.MOV.U32 R3, RZ, RZ, R14 ;  /* 0x000000ffff037224 */ /* 0x000fe200078e000e */
[----:B------:R-:W-:Y:S01]  /*15970*/  ISETP.GE.AND P5, PT, R18, 0x31, PT ;  /* 0x000000311200780c */ /* 0x000fe20003fa6270 */
[----:B------:R-:W-:-:S12]  /*15980*/  IMAD.IADD R5, R17, 0x1, R5 ;  /* 0x0000000111057824 */ /* 0x000fd800078e0205 */
[----:B0-----:R-:W-:Y:S05]  /*15990*/  WARPSYNC.COLLECTIVE R15, `(.L_x_365) ;  /* 0x000000000f087348 */ /* 0x001fea0003c00000 */
[----:B------:R1:W2:Y:S02]  /*159a0*/  SHFL.IDX P6, R14, R13, R12, R11 ;  /* 0x0000000c0d0e7389 */ /* 0x0002a400000c000b */
[----:B012---:R-:W-:Y:S01]  /*159b0*/  ENDCOLLECTIVE ;  /* 0x000000000000791b */ /* 0x007fe20003800000 */
.L_x_365:
[C---:B------:R-:W-:Y:S02]  /*159c0*/  ISETP.GE.AND P4, PT, R18.reuse, 0x41, PT ;  /* 0x000000411200780c */ /* 0x040fe40003f86270 */
[----:B------:R-:W-:Y:S02]  /*159d0*/  @P3 LOP3.LUT R25, R25, 0x20, RZ, 0xfc, !PT ;  /* 0x0000002019193812 */ /* 0x000fe400078efcff */
[C---:B------:R-:W-:Y:S02]  /*159e0*/  ISETP.GE.AND P3, PT, R18.reuse, 0x51, PT ;  /* 0x000000511200780c */ /* 0x040fe40003f66270 */
[----:B------:R-:W-:Y:S02]  /*159f0*/  LOP3.LUT R25, R25, 0xffffffef, RZ, 0xc0, !PT ;  /* 0xffffffef19197812 */ /* 0x000fe400078ec0ff */
[----:B------:R-:W-:Y:S01]  /*15a00*/  ISETP.GE.AND P1, PT, R27, R34, PT ;  /* 0x000000221b00720c */ /* 0x000fe20003f26270 */
[----:B------:R-:W-:Y:S02]  /*15a10*/  IMAD.MOV.U32 R13, RZ, RZ, R8 ;  /* 0x000000ffff0d7224 */ /* 0x000fe400078e0008 */
[----:B------:R-:W-:Y:S01]  /*15a20*/  IMAD.MOV.U32 R12, RZ, RZ, 0x1 ;  /* 0x00000001ff0c7424 */ /* 0x000fe200078e00ff */
[----:B------:R-:W-:Y:S01]  /*15a30*/  ISETP.LT.OR P2, PT, R18, 0x1, P1 ;  /* 0x000000011200780c */ /* 0x000fe20000f41670 */
[----:B------:R-:W-:-:S12]  /*15a40*/  IMAD.MOV.U32 R2, RZ, RZ, R14 ;  /* 0x000000ffff027224 */ /* 0x000fd800078e000e */
[----:B------:R-:W-:Y:S05]  /*15a50*/  WARPSYNC.COLLECTIVE R15, `(.L_x_366) ;  /* 0x000000000f087348 */ /* 0x000fea0003c00000 */
[----:B------:R0:W1:Y:S02]  /*15a60*/  SHFL.IDX P6, R14, R13, R12, R11 ;  /* 0x0000000c0d0e7389 */ /* 0x00006400000c000b */
[----:B01----:R-:W-:Y:S01]  /*15a70*/  ENDCOLLECTIVE ;  /* 0x000000000000791b */ /* 0x003fe20003800000 */
.L_x_366:
[----:B------:R-:W-:-:S05]  /*15a80*/  IADD3 R2, P0, R27, R2, RZ ;  /* 0x000000021b027210 */ /* 0x000fca0007f1e0ff */
        /* <DEDUP_REMOVED lines=13> */
.L_x_367:
[----:B------:R-:W-:Y:S02]  /*15b60*/  IMAD.MOV.U32 R13, RZ, RZ, R8 ;  /* 0x000000ffff0d7224 */ /* 0x000fe400078e0008 */
[----:B------:R-:W-:Y:S02]  /*15b70*/  IMAD.MOV.U32 R12, RZ, RZ, 0x2 ;  /* 0x00000002ff0c7424 */ /* 0x000fe400078e00ff */
[----:B------:R-:W-:-:S07]  /*15b80*/  IMAD.MOV.U32 R2, RZ, RZ, R14 ;  /* 0x000000ffff027224 */ /* 0x000fce00078e000e */
[----:B------:R-:W-:Y:S05]  /*15b90*/  WARPSYNC.COLLECTIVE R15, `(.L_x_368) ;  /* 0x000000000f087348 */ /* 0x000fea0003c00000 */
[----:B------:R0:W1:Y:S02]  /*15ba0*/  SHFL.IDX P6, R14, R13, R12, R11 ;  /* 0x0000000c0d0e7389 */ /* 0x00006400000c000b */
[----:B01----:R-:W-:Y:S01]  /*15bb0*/  ENDCOLLECTIVE ;  /* 0x000000000000791b */ /* 0x003fe20003800000 */
.L_x_368:
[----:B------:R-:W-:-:S05]  /*15bc0*/  IADD3 R2, P2, R27, R2, RZ ;  /* 0x000000021b027210 */ /* 0x000fca0007f5e0ff */
        /* <DEDUP_REMOVED lines=13> */
.L_x_369:
[----:B------:R-:W-:Y:S02]  /*15ca0*/  IMAD.MOV.U32 R13, RZ, RZ, R8 ;  /* 0x000000ffff0d7224 */ /* 0x000fe400078e0008 */
[----:B------:R-:W-:Y:S02]  /*15cb0*/  IMAD.MOV.U32 R12, RZ, RZ, 0x3 ;  /* 0x00000003ff0c7424 */ /* 0x000fe400078e00ff */
[----:B------:R-:W-:-:S07]  /*15cc0*/  IMAD.MOV.U32 R2, RZ, RZ, R14 ;  /* 0x000000ffff027224 */ /* 0x000fce00078e000e */
[----:B------:R-:W-:Y:S05]  /*15cd0*/  WARPSYNC.COLLECTIVE R15, `(.L_x_370) ;  /* 0x000000000f087348 */ /* 0x000fea0003c00000 */
[----:B------:R0:W1:Y:S02]  /*15ce0*/  SHFL.IDX P6, R14, R13, R12, R11 ;  /* 0x0000000c0d0e7389 */ /* 0x00006400000c000b */
[----:B01----:R-:W-:Y:S01]  /*15cf0*/  ENDCOLLECTIVE ;  /* 0x000000000000791b */ /* 0x003fe20003800000 */
.L_x_370:
        /* <DEDUP_REMOVED lines=14> */
.L_x_371:
[----:B------:R-:W-:Y:S02]  /*15de0*/  IMAD.MOV.U32 R13, RZ, RZ, R8 ;  /* 0x000000ffff0d7224 */ /* 0x000fe400078e0008 */
[----:B------:R-:W-:Y:S02]  /*15df0*/  IMAD.MOV.U32 R12, RZ, RZ, 0x4 ;  /* 0x00000004ff0c7424 */ /* 0x000fe400078e00ff */
[----:B------:R-:W-:-:S07]  /*15e00*/  IMAD.MOV.U32 R2, RZ, RZ, R14 ;  /* 0x000000ffff027224 */ /* 0x000fce00078e000e */
[----:B------:R-:W-:Y:S05]  /*15e10*/  WARPSYNC.COLLECTIVE R15, `(.L_x_372) ;  /* 0x000000000f087348 */ /* 0x000fea0003c00000 */
[----:B------:R0:W1:Y:S02]  /*15e20*/  SHFL.IDX P6, R14, R13, R12, R11 ;  /* 0x0000000c0d0e7389 */ /* 0x00006400000c000b */
[----:B01----:R-:W-:Y:S01]  /*15e30*/  ENDCOLLECTIVE ;  /* 0x000000000000791b */ /* 0x003fe20003800000 */
.L_x_372:
        /* <DEDUP_REMOVED lines=14> */
.L_x_373:
[----:B------:R-:W-:Y:S02]  /*15f20*/  IMAD.MOV.U32 R13, RZ, RZ, R8 ;  /* 0x000000ffff0d7224 */ /* 0x000fe400078e0008 */
[----:B------:R-:W-:Y:S02]  /*15f30*/  IMAD.MOV.U32 R12, RZ, RZ, 0x5 ;  /* 0x00000005ff0c7424 */ /* 0x000fe400078e00ff */
[----:B------:R-:W-:-:S07]  /*15f40*/  IMAD.MOV.U32 R2, RZ, RZ, R14 ;  /* 0x000000ffff027224 */ /* 0x000fce00078e000e */
[----:B------:R-:W-:Y:S05]  /*15f50*/  WARPSYNC.COLLECTIVE R15, `(.L_x_374) ;  /* 0x000000000f087348 */ /* 0x000fea0003c00000 */
[----:B------:R0:W1:Y:S02]  /*15f60*/  SHFL.IDX P6, R14, R13, R12, R11 ;  /* 0x0000000c0d0e7389 */ /* 0x00006400000c000b */
[----:B01----:R-:W-:Y:S01]  /*15f70*/  ENDCOLLECTIVE ;  /* 0x000000000000791b */ /* 0x003fe20003800000 */
.L_x_374:
        /* <DEDUP_REMOVED lines=14> */
.L_x_375:
[----:B------:R-:W-:Y:S02]  /*16060*/  IMAD.MOV.U32 R13, RZ, RZ, R8 ;  /* 0x000000ffff0d7224 */ /* 0x000fe400078e0008 */
[----:B------:R-:W-:Y:S02]  /*16070*/  IMAD.MOV.U32 R12, RZ, RZ, 0x6 ;  /* 0x00000006ff0c7424 */ /* 0x000fe400078e00ff */
[----:B------:R-:W-:-:S07]  /*16080*/  IMAD.MOV.U32 R2, RZ, RZ, R14 ;  /* 0x000000ffff027224 */ /* 0x000fce00078e000e */
[----:B------:R-:W-:Y:S05]  /*16090*/  WARPSYNC.COLLECTIVE R15, `(.L_x_376) ;  /* 0x000000000f087348 */ /* 0x000fea0003c00000 */
[----:B------:R0:W1:Y:S02]  /*160a0*/  SHFL.IDX P6, R14, R13, R12, R11 ;  /* 0x0000000c0d0e7389 */ /* 0x00006400000c000b */
[----:B01----:R-:W-:Y:S01]  /*160b0*/  ENDCOLLECTIVE ;  /* 0x000000000000791b */ /* 0x003fe20003800000 */
.L_x_376:
        /* <DEDUP_REMOVED lines=14> */
.L_x_377:
[----:B------:R-:W-:Y:S02]  /*161a0*/  IMAD.MOV.U32 R13, RZ, RZ, R8 ;  /* 0x000000ffff0d7224 */ /* 0x000fe400078e0008 */
[----:B------:R-:W-:Y:S02]  /*161b0*/  IMAD.MOV.U32 R12, RZ, RZ, 0x7 ;  /* 0x00000007ff0c7424 */ /* 0x000fe400078e00ff */
[----:B------:R-:W-:-:S07]  /*161c0*/  IMAD.MOV.U32 R2, RZ, RZ, R14 ;  /* 0x000000ffff027224 */ /* 0x000fce00078e000e */
[----:B------:R-:W-:Y:S05]  /*161d0*/  WARPSYNC.COLLECTIVE R15, `(.L_x_378) ;  /* 0x000000000f087348 */ /* 0x000fea0003c00000 */
[----:B------:R0:W1:Y:S02]  /*161e0*/  SHFL.IDX P6, R14, R13, R12, R11 ;  /* 0x0000000c0d0e7389 */ /* 0x00006400000c000b */
[----:B01----:R-:W-:Y:S01]  /*161f0*/  ENDCOLLECTIVE ;  /* 0x000000000000791b */ /* 0x003fe20003800000 */
.L_x_378:
[----:B------:R-:W-:-:S05]  /*16200*/  IADD3 R2, P2, R27, R2, RZ ;  /* 0x000000021b027210 */ /* 0x000fca0007f5e0ff */
        /* <DEDUP_REMOVED lines=12> */
.L_x_379:
[----:B------:R-:W-:Y:S01]  /*162d0*/  @!PT LDS RZ, [RZ] ;  /* 0x00000000fffff984 */ /* 0x000fe20000000800 */
[----:B------:R-:W-:Y:S01]  /*162e0*/  @!PT LDS RZ, [RZ] ;  /* 0x00000000fffff984 */ /* 0x000fe20000000800 */
[----:B------:R-:W-:Y:S01]  /*162f0*/  @!PT LDS RZ, [RZ] ;  /* 0x00000000fffff984 */ /* 0x000fe20000000800 */
[----:B------:R0:W-:Y:S01]  /*16300*/  LDGSTS.E.BYPASS.LTC128B.128 [R5+0x17400], desc[UR52][R2.64+0x80], !P2 ;  /* 0x1740008002057fae */ /* 0x0001e2000d101d74 */
[C---:B------:R-:W-:Y:S02]  /*16310*/  ISETP.GE.AND P2, PT, R18.reuse, 0x21, PT ;  /* 0x000000211200780c */ /* 0x040fe40003f46270 */
[----:B------:R-:W-:Y:S01]  /*16320*/  ISETP.GE.AND P6, PT, R18, 0x71, PT ;  /* 0x000000711200780c */ /* 0x000fe20003fc6270 */
[----:B0-----:R-:W-:-:S10]  /*16330*/  IMAD.MOV.U32 R2, RZ, RZ, R14 ;  /* 0x000000ffff027224 */ /* 0x001fd400078e000e */
[----:B------:R-:W-:Y:S02]  /*16340*/  @P2 LOP3.LUT R25, R25, 0x10, RZ, 0xfc, !PT ;  /* 0x0000001019192812 */ /* 0x000fe400078efcff */
[----:B------:R-:W-:Y:S02]  /*16350*/  ISETP.GE.AND P2, PT, R18, 0x61, PT ;  /* 0x000000611200780c */ /* 0x000fe40003f46270 */
[----:B------:R-:W-:-:S04]  /*16360*/  LOP3.LUT R25, R25, 0xffffffbf, RZ, 0xc0, !PT ;  /* 0xffffffbf19197812 */ /* 0x000fc800078ec0ff */
[----:B------:R-:W-:Y:S01]  /*16370*/  @P6 LOP3.LUT R25, R25, 0x40, RZ, 0xfc, !PT ;  /* 0x0000004019196812 */ /* 0x000fe200078efcff */
[----:B------:R-:W-:Y:S06]  /*16380*/  BRA `(.L_x_380) ;  /* 0xffffffa400ac7947 */ /* 0x000fec000383ffff */
.L_x_292:
[----:B---3--:R3:W4:Y:S02]  /*16390*/  SYNCS.PHASECHK.TRANS64.TRYWAIT P0, [R6+URZ+0x38840], R20 ;  /* 0x03884014060075a7 */ /* 0x008724000800017f */
[----:B----4-:R-:W-:Y:S05]  /*163a0*/  @!P0 NANOSLEEP.SYNCS 0x989680 ;  /* 0x009896800000895d */ /* 0x010fea0003900000 */
[----:B------:R-:W4:Y:S02]  /*163b0*/  @!P0 SYNCS.PHASECHK.TRANS64 P0, [R6+URZ+0x38840], R20 ;  /* 0x03884014060085a7 */ /* 0x000f24000800007f */
[----:B----4-:R-:W-:Y:S05]  /*163c0*/  @!P0 BRA `(.L_x_292) ;  /* 0xfffffffc00f08947 */ /* 0x010fea000383ffff */
[----:B------:R-:W-:Y:S05]  /*163d0*/  BRA `(.L_x_381) ;  /* 0xffffffa800087947 */ /* 0x000fea000383ffff */
.L_x_293:
[----:B------:R-:W-:Y:S01]  /*163e0*/  BSSY B0, `(.L_x_382) ;  /* 0x0000008000007945 */ /* 0x000fe20003800000 */
[----:B------:R-:W-:Y:S02]  /*163f0*/  IMAD.MOV.U32 R13, RZ, RZ, R0 ;  /* 0x000000ffff0d7224 */ /* 0x000fe400078e0000 */
[----:B------:R-:W-:Y:S02]  /*16400*/  IMAD.MOV.U32 R12, RZ, RZ, RZ ;  /* 0x000000ffff0c7224 */ /* 0x000fe400078e00ff */
[----:B------:R-:W-:Y:S02]  /*16410*/  IMAD.MOV.U32 R11, RZ, RZ, 0x181f ;  /* 0x0000181fff0b7424 */ /* 0x000fe400078e00ff */
[----:B------:R-:W-:-:S07]  /*16420*/  IMAD.MOV.U32 R15, RZ, RZ, -0x1 ;  /* 0xffffffffff0f7424 */ /* 0x000fce00078e00ff */
[----:B0123--:R-:W-:Y:S05]  /*16430*/  WARPSYNC.COLLECTIVE R15, `(.L_x_383) ;  /* 0x000000000f087348 */ /* 0x00ffea0003c00000 */
[----:B------:R4:W0:Y:S02]  /*16440*/  SHFL.IDX P6, R14, R13, R12, R11 ;  /* 0x0000000c0d0e7389 */ /* 0x00082400000c000b */
[----:B01234-:R-:W-:Y:S01]  /*16450*/  ENDCOLLECTIVE ;  /* 0x000000000000791b */ /* 0x01ffe20003800000 */
.L_x_383:
[----:B------:R-:W-:Y:S05]  /*16460*/  BSYNC B0 ;  /* 0x0000000000007941 */ /* 0x000fea0003800000 */
.L_x_382:
[----:B------:R-:W-:Y:S02]  /*16470*/  IMAD.MOV.U32 R13, RZ, RZ, R4 ;  /* 0x000000ffff0d7224 */ /* 0x000fe400078e0004 */
[----:B------:R-:W-:Y:S02]  /*16480*/  IMAD.MOV.U32 R12, RZ, RZ, RZ ;  /* 0x000000ffff0c7224 */ /* 0x000fe400078e00ff */
[----:B------:R-:W-:Y:S02]  /*16490*/  IMAD.MOV.U32 R11, RZ, RZ, 0x181f ;  /* 0x0000181fff0b7424 */ /* 0x000fe400078e00ff */
[----:B------:R-:W-:Y:S02]  /*164a0*/  IMAD.MOV.U32 R15, RZ, RZ, -0x1 ;  /* 0xffffffffff0f7424 */ /* 0x000fe400078e00ff */
[----:B------:R-:W-:-:S07]  /*164b0*/  IMAD.MOV.U32 R2, RZ, RZ, R14 ;  /* 0x000000ffff027224 */ /* 0x000fce00078e000e */
[----:B------:R-:W-:Y:S05]  /*164c0*/  WARPSYNC.COLLECTIVE R15, `(.L_x_384) ;  /* 0x000000000f087348 */ /* 0x000fea0003c00000 */
[----:B------:R0:W1:Y:S02]  /*164d0*/  SHFL.IDX P6, R14, R13, R12, R11 ;  /* 0x0000000c0d0e7389 */ /* 0x00006400000c000b */
[----:B01----:R-:W-:Y:S01]  /*164e0*/  ENDCOLLECTIVE ;  /* 0x000000000000791b */ /* 0x003fe20003800000 */
.L_x_384:
[----:B------:R-:W-:Y:S02]  /*164f0*/  IMAD.MOV.U32 R13, RZ, RZ, R0 ;  /* 0x000000ffff0d7224 */ /* 0x000fe400078e0000 */
[----:B------:R-:W-:Y:S01]  /*16500*/  IMAD.MOV.U32 R12, RZ, RZ, 0x1 ;  /* 0x00000001ff0c7424 */ /* 0x000fe200078e00ff */
[----:B------:R-:W-:Y:S01]  /*16510*/  LOP3.LUT P6, RZ, R25, 0x80, RZ, 0xc0, !PT ;  /* 0x0000008019ff7812 */ /* 0x000fe200078cc0ff */
[----:B------:R-:W-:-:S12]  /*16520*/  IMAD.MOV.U32 R3, RZ, RZ, R14 ;  /* 0x000000ffff037224 */ /* 0x000fd800078e000e */
[----:B------:R-:W-:-:S05]  /*16530*/  @P6 IADD3 R3, P0, R27, R3, RZ ;  /* 0x000000031b036210 */ /* 0x000fca0007f1e0ff */
[----:B------:R-:W-:Y:S01]  /*16540*/  @P6 IMAD.X R2, RZ, RZ, R2, P0 ;  /* 0x000000ffff026224 */ /* 0x000fe200000e0602 */
[----:B------:R-:W-:-:S04]  /*16550*/  ISETP.GE.AND P0, PT, R27, R8, PT ;  /* 0x000000081b00720c */ /* 0x000fc80003f06270 */
[----:B------:R-:W-:-:S04]  /*16560*/  @P6 LOP3.LUT R3, R3, R2, RZ, 0x3c, !PT ;  /* 0x0000000203036212 */ /* 0x000fc800078e3cff */
[----:B------:R-:W-:-:S04]  /*16570*/  @P6 LOP3.LUT R2, R3, R2, RZ, 0x3c, !PT ;  /* 0x0000000203026212 */ /* 0x000fc800078e3cff */
[----:B------:R-:W-:-:S05]  /*16580*/  @P6 LOP3.LUT R3, R3, R2, RZ, 0x3c, !PT ;  /* 0x0000000203036212 */ /* 0x000fca00078e3cff */
        /* <DEDUP_REMOVED lines=8> */
.L_x_385:
[----:B------:R-:W-:Y:S02]  /*16610*/  IMAD.MOV.U32 R13, RZ, RZ, R4 ;  /* 0x000000ffff0d7224 */ /* 0x000fe400078e0004 */
[----:B------:R-:W-:-:S07]  /*16620*/  IMAD.MOV.U32 R2, RZ, RZ, R14 ;  /* 0x000000ffff027224 */ /* 0x000fce00078e000e */
[----:B------:R-:W-:Y:S05]  /*16630*/  WARPSYNC.COLLECTIVE R15, `(.L_x_386) ;  /* 0x000000000f087348 */ /* 0x000fea0003c00000 */
[----:B------:R0:W1:Y:S02]  /*16640*/  SHFL.IDX P6, R14, R13, R12, R11 ;  /* 0x0000000c0d0e7389 */ /* 0x00006400000c000b */
[----:B01----:R-:W-:Y:S01]  /*16650*/  ENDCOLLECTIVE ;  /* 0x000000000000791b */ /* 0x003fe20003800000 */
.L_x_386:
        /* <DEDUP_REMOVED lines=18> */
.L_x_387:
[----:B------:R-:W-:Y:S02]  /*16780*/  IMAD.MOV.U32 R13, RZ, RZ, R4 ;  /* 0x000000ffff0d7224 */ /* 0x000fe400078e0004 */
[----:B------:R-:W-:-:S07]  /*16790*/  IMAD.MOV.U32 R2, RZ, RZ, R14 ;  /* 0x000000ffff027224 */ /* 0x000fce00078e000e */
[----:B------:R-:W-:Y:S05]  /*167a0*/  WARPSYNC.COLLECTIVE R15, `(.L_x_388) ;  /* 0x000000000f087348 */ /* 0x000fea0003c00000 */
[----:B------:R0:W1:Y:S02]  /*167b0*/  SHFL.IDX P6, R14, R13, R12, R11 ;  /* 0x0000000c0d0e7389 */ /* 0x00006400000c000b */
[----:B01----:R-:W-:Y:S01]  /*167c0*/  ENDCOLLECTIVE ;  /* 0x000000000000791b */ /* 0x003fe20003800000 */
.L_x_388:
        /* <DEDUP_REMOVED lines=18> */
.L_x_389:
[----:B------:R-:W-:Y:S02]  /*168f0*/  IMAD.MOV.U32 R13, RZ, RZ, R4 ;  /* 0x000000ffff0d7224 */ /* 0x000fe400078e0004 */
[----:B------:R-:W-:-:S07]  /*16900*/  IMAD.MOV.U32 R2, RZ, RZ, R14 ;  /* 0x000000ffff027224 */ /* 0x000fce00078e000e */
[----:B------:R-:W-:Y:S05]  /*16910*/  WARPSYNC.COLLECTIVE R15, `(.L_x_390) ;  /* 0x000000000f087348 */ /* 0x000fea0003c00000 */
[----:B------:R0:W1:Y:S02]  /*16920*/  SHFL.IDX P6, R14, R13, R12, R11 ;  /* 0x0000000c0d0e7389 */ /* 0x00006400000c000b */
[----:B01----:R-:W-:Y:S01]  /*16930*/  ENDCOLLECTIVE ;  /* 0x000000000000791b */ /* 0x003fe20003800000 */
.L_x_390:
[----:B------:R-:W-:Y:S02]  /*16940*/  IMAD.MOV.U32 R13, RZ, RZ, R0 ;  /* 0x000000ffff0d7224 */ /* 0x000fe400078e0000 */
[----:B------:R-:W-:Y:S02]  /*16950*/  IMAD.MOV.U32 R12, RZ, RZ, 0x4 ;  /* 0x00000004ff0c7424 */ /* 0x000fe400078e00ff */
[----:B------:R-:W-:Y:S01]  /*16960*/  IMAD.MOV.U32 R3, RZ, RZ, R14 ;  /* 0x000000ffff037224 */ /* 0x000fe200078e000e */
[----:B------:R-:W-:-:S04]  /*16970*/  ISETP.GE.AND P6, PT, R27, R8, PT ;  /* 0x000000081b00720c */ /* 0x000fc80003fc6270 */
[----:B------:R-:W-:-:S05]  /*16980*/  @P5 IADD3 R3, P0, R27, R3, RZ ;  /* 0x000000031b035210 */ /* 0x000fca0007f1e0ff */
[----:B------:R-:W-:-:S05]  /*16990*/  @P5 IMAD.X R2, RZ, RZ, R2, P0 ;  /* 0x000000ffff025224 */ /* 0x000fca00000e0602 */
[----:B------:R-:W-:-:S04]  /*169a0*/  @P5 LOP3.LUT R3, R3, R2, RZ, 0x3c, !PT ;  /* 0x0000000203035212 */ /* 0x000fc800078e3cff */
[----:B------:R-:W-:-:S04]  /*169b0*/  @P5 LOP3.LUT R2, R3, R2, RZ, 0x3c, !PT ;  /* 0x0000000203025212 */ /* 0x000fc800078e3cff */
[----:B------:R-:W-:-:S05]  /*169c0*/  @P5 LOP3.LUT R3, R3, R2, RZ, 0x3c, !PT ;  /* 0x0000000203035212 */ /* 0x000fca00078e3cff */
[----:B------:R-:W-:Y:S01]  /*169d0*/  @!PT LDS RZ, [RZ] ;  /* 0x00000000fffff984 */ /* 0x000fe20000000800 */
[----:B------:R-:W-:Y:S01]  /*169e0*/  @!PT LDS RZ, [RZ] ;  /* 0x00000000fffff984 */ /* 0x000fe20000000800 */
[----:B------:R-:W-:Y:S01]  /*169f0*/  @!PT LDS RZ, [RZ] ;  /* 0x00000000fffff984 */ /* 0x000fe20000000800 */
[----:B------:R0:W-:Y:S02]  /*16a00*/  @P5 LDGSTS.E.BYPASS.LTC128B.128 [R5+0x29c00], desc[UR52][R2.64], !P6 ;  /* 0x29c0000002055fae */ /* 0x0001e4000f101d74 */
[----:B0-----:R-:W-:Y:S05]  /*16a10*/  WARPSYNC.COLLECTIVE R15, `(.L_x_391) ;  /* 0x000000000f087348 */ /* 0x001fea0003c00000 */
[----:B------:R1:W2:Y:S02]  /*16a20*/  SHFL.IDX P6, R14, R13, R12, R11 ;  /* 0x0000000c0d0e7389 */ /* 0x0002a400000c000b */
[----:B012---:R-:W-:Y:S01]  /*16a30*/  ENDCOLLECTIVE ;  /* 0x000000000000791b */ /* 0x007fe20003800000 */
.L_x_391:
[----:B------:R-:W-:Y:S01]  /*16a40*/  @!PT LDS RZ, [RZ] ;  /* 0x00000000fffff984 */ /* 0x000fe20000000800 */
[----:B------:R-:W-:Y:S01]  /*16a50*/  @!PT LDS RZ, [RZ] ;  /* 0x00000000fffff984 */ /* 0x000fe20000000800 */
[----:B------:R-:W-:Y:S01]  /*16a60*/  @!PT LDS RZ, [RZ] ;  /* 0x00000000fffff984 */ /* 0x000fe20000000800 */
[----:B------:R0:W-:Y:S01]  /*16a70*/  @P5 LDGSTS.E.BYPASS.LTC128B.128 [R5+0x2dc00], desc[UR52][R2.64+0x80], !P1 ;  /* 0x2dc0008002055fae */ /* 0x0001e2000c901d74 */
[----:B------:R-:W-:Y:S01]  /*16a80*/  ISETP.GE.AND P5, PT, R27, R8, PT ;  /* 0x000000081b00720c */ /* 0x000fe20003fa6270 */
[----:B------:R-:W-:Y:S02]  /*16a90*/  IMAD.MOV.U32 R13, RZ, RZ, R4 ;  /* 0x000000ffff0d7224 */ /* 0x000fe400078e0004 */
[----:B0-----:R-:W-:-:S10]  /*16aa0*/  IMAD.MOV.U32 R2, RZ, RZ, R14 ;  /* 0x000000ffff027224 */ /* 0x001fd400078e000e */
[----:B------:R-:W-:Y:S05]  /*16ab0*/  WARPSYNC.COLLECTIVE R15, `(.L_x_392) ;  /* 0x000000000f087348 */ /* 0x000fea0003c00000 */
[----:B------:R0:W1:Y:S02]  /*16ac0*/  SHFL.IDX P6, R14, R13, R12, R11 ;  /* 0x0000000c0d0e7389 */ /* 0x00006400000c000b */
[----:B01----:R-:W-:Y:S01]  /*16ad0*/  ENDCOLLECTIVE ;  /* 0x000000000000791b */ /* 0x003fe20003800000 */
.L_x_392:
[----:B------:R-:W-:Y:S02]  /*16ae0*/  IMAD.MOV.U32 R13, RZ, RZ, R0 ;  /* 0x000000ffff0d7224 */ /* 0x000fe400078e0000 */
[----:B------:R-:W-:Y:S02]  /*16af0*/  IMAD.MOV.U32 R12, RZ, RZ, 0x5 ;  /* 0x00000005ff0c7424 */ /* 0x000fe400078e00ff */
[----:B------:R-:W-:-:S07]  /*16b00*/  IMAD.MOV.U32 R3, RZ, RZ, R14 ;  /* 0x000000ffff037224 */ /* 0x000fce00078e000e */
[----:B------:R-:W-:Y:S05]  /*16b10*/  WARPSYNC.COLLECTIVE R15, `(.L_x_393) ;  /* 0x000000000f087348 */ /* 0x000fea0003c00000 */
[----:B------:R0:W1:Y:S02]  /*16b20*/  SHFL.IDX P6, R14, R13, R12, R11 ;  /* 0x0000000c0d0e7389 */ /* 0x00006400000c000b */
[----:B01----:R-:W-:Y:S01]  /*16b30*/  ENDCOLLECTIVE ;  /* 0x000000000000791b */ /* 0x003fe20003800000 */
.L_x_393:
[----:B------:R-:W-:-:S05]  /*16b40*/  @P4 IADD3 R3, P0, R27, R3, RZ ;  /* 0x000000031b034210 */ /* 0x000fca0007f1e0ff */
[----:B------:R-:W-:-:S05]  /*16b50*/  @P4 IMAD.X R2, RZ, RZ, R2, P0 ;  /* 0x000000ffff024224 */ /* 0x000fca00000e0602 */
[----:B------:R-:W-:Y:S01]  /*16b60*/  @P4 LOP3.LUT R3, R3, R2, RZ, 0x3c, !PT ;  /* 0x0000000203034212 */ /* 0x000fe200078e3cff */
[----:B------:R-:W-:-:S03]  /*16b70*/  IMAD.MOV.U32 R13, RZ, RZ, R4 ;  /* 0x000000ffff0d7224 */ /* 0x000fc600078e0004 */
[----:B------:R-:W-:-:S04]  /*16b80*/  @P4 LOP3.LUT R2, R3, R2, RZ, 0x3c, !PT ;  /* 0x0000000203024212 */ /* 0x000fc800078e3cff */
[----:B------:R-:W-:-:S05]  /*16b90*/  @P4 LOP3.LUT R3, R3, R2, RZ, 0x3c, !PT ;  /* 0x0000000203034212 */ /* 0x000fca00078e3cff */
[----:B------:R-:W-:Y:S01]  /*16ba0*/  @!PT LDS RZ, [RZ] ;  /* 0x00000000fffff984 */ /* 0x000fe20000000800 */
[----:B------:R-:W-:Y:S01]  /*16bb0*/  @!PT LDS RZ, [RZ] ;  /* 0x00000000fffff984 */ /* 0x000fe20000000800 */
[----:B------:R-:W-:Y:S01]  /*16bc0*/  @!PT LDS RZ, [RZ] ;  /* 0x00000000fffff984 */ /* 0x000fe20000000800 */
[----:B------:R-:W-:Y:S04]  /*16bd0*/  @P4 LDGSTS.E.BYPASS.LTC128B.128 [R5+0x2a400], desc[UR52][R2.64], !P5 ;  /* 0x2a40000002054fae */ /* 0x000fe8000e901d74 */
[----:B------:R0:W-:Y:S02]  /*16be0*/  @P4 LDGSTS.E.BYPASS.LTC128B.128 [R5+0x2e400], desc[UR52][R2.64+0x80], !P1 ;  /* 0x2e40008002054fae */ /* 0x0001e4000c901d74 */
[----:B0-----:R-:W-:-:S07]  /*16bf0*/  IMAD.MOV.U32 R2, RZ, RZ, R14 ;  /* 0x000000ffff027224 */ /* 0x001fce00078e000e */
[----:B------:R-:W-:Y:S05]  /*16c00*/  WARPSYNC.COLLECTIVE R15, `(.L_x_394) ;  /* 0x000000000f087348 */ /* 0x000fea0003c00000 */
[----:B------:R0:W1:Y:S02]  /*16c10*/  SHFL.IDX P6, R14, R13, R12, R11 ;  /* 0x0000000c0d0e7389 */ /* 0x00006400000c000b */
[----:B01----:R-:W-:Y:S01]  /*16c20*/  ENDCOLLECTIVE ;  /* 0x000000000000791b */ /* 0x003fe20003800000 */
.L_x_394:
[----:B------:R-:W-:Y:S02]  /*16c30*/  IMAD.MOV.U32 R13, RZ, RZ, R0 ;  /* 0x000000ffff0d7224 */ /* 0x000fe400078e0000 */
[----:B------:R-:W-:Y:S02]  /*16c40*/  IMAD.MOV.U32 R12, RZ, RZ, 0x6 ;  /* 0x00000006ff0c7424 */ /* 0x000fe400078e00ff */
[----:B------:R-:W-:-:S07]  /*16c50*/  IMAD.MOV.U32 R3, RZ, RZ, R14 ;  /* 0x000000ffff037224 */ /* 0x000fce00078e000e */
[----:B------:R-:W-:Y:S05]  /*16c60*/  WARPSYNC.COLLECTIVE R15, `(.L_x_395) ;  /* 0x000000000f087348 */ /* 0x000fea0003c00000 */
[----:B------:R0:W1:Y:S02]  /*16c70*/  SHFL.IDX P6, R14, R13, R12, R11 ;  /* 0x0000000c0d0e7389 */ /* 0x00006400000c000b */
[----:B01----:R-:W-:Y:S01]  /*16c80*/  ENDCOLLECTIVE ;  /* 0x000000000000791b */ /* 0x003fe20003800000 */
.L_x_395:
        /* <DEDUP_REMOVED lines=15> */
.L_x_396:
[----:B------:R-:W-:Y:S02]  /*16d80*/  IMAD.MOV.U32 R13, RZ, RZ, R0 ;  /* 0x000000ffff0d7224 */ /* 0x000fe400078e0000 */
[----:B------:R-:W-:Y:S02]  /*16d90*/  IMAD.MOV.U32 R12, RZ, RZ, 0x7 ;  /* 0x00000007ff0c7424 */ /* 0x000fe400078e00ff */
[----:B------:R-:W-:-:S07]  /*16da0*/  IMAD.MOV.U32 R3, RZ, RZ, R14 ;  /* 0x000000ffff037224 */ /* 0x000fce00078e000e */
[----:B------:R-:W-:Y:S05]  /*16db0*/  WARPSYNC.COLLECTIVE R15, `(.L_x_397) ;  /* 0x000000000f087348 */ /* 0x000fea0003c00000 */
[----:B------:R0:W1:Y:S02]  /*16dc0*/  SHFL.IDX P6, R14, R13, R12, R11 ;  /* 0x0000000c0d0e7389 */ /* 0x00006400000c000b */
[----:B01----:R-:W-:Y:S01]  /*16dd0*/  ENDCOLLECTIVE ;  /* 0x000000000000791b */ /* 0x003fe20003800000 */
.L_x_397:
[----:B------:R-:W-:-:S05]  /*16de0*/  @P2 IADD3 R3, P0, R27, R3, RZ ;  /* 0x000000031b032210 */ /* 0x000fca0007f1e0ff */
[----:B------:R-:W-:-:S05]  /*16df0*/  @P2 IMAD.X R2, RZ, RZ, R2, P0 ;  /* 0x000000ffff022224 */ /* 0x000fca00000e0602 */
[----:B------:R-:W-:Y:S01]  /*16e00*/  @P2 LOP3.LUT R3, R3, R2, RZ, 0x3c, !PT ;  /* 0x0000000203032212 */ /* 0x000fe200078e3cff */
[----:B------:R-:W-:-:S03]  /*16e10*/  IMAD.MOV.U32 R13, RZ, RZ, R4 ;  /* 0x000000ffff0d7224 */ /* 0x000fc600078e0004 */
[----:B------:R-:W-:-:S04]  /*16e20*/  @P2 LOP3.LUT R2, R3, R2, RZ, 0x3c, !PT ;  /* 0x0000000203022212 */ /* 0x000fc800078e3cff */
[----:B------:R-:W-:Y:S01]  /*16e30*/  @P2 LOP3.LUT R3, R3, R2, RZ, 0x3c, !PT ;  /* 0x0000000203032212 */ /* 0x000fe200078e3cff */
[----:B------:R-:W-:-:S07]  /*16e40*/  IMAD.MOV.U32 R0, RZ, RZ, R14 ;  /* 0x000000ffff007224 */ /* 0x000fce00078e000e */
[----:B------:R-:W-:Y:S05]  /*16e50*/  WARPSYNC.COLLECTIVE R15, `(.L_x_398) ;  /* 0x000000000f087348 */ /* 0x000fea0003c00000 */
[----:B------:R0:W1:Y:S02]  /*16e60*/  SHFL.IDX P6, R14, R13, R12, R11 ;  /* 0x0000000c0d0e7389 */ /* 0x00006400000c000b */
[----:B01----:R-:W-:Y:S01]  /*16e70*/  ENDCOLLECTIVE ;  /* 0x000000000000791b */ /* 0x003fe20003800000 */
.L_x_398:
[----:B------:R-:W-:Y:S01]  /*16e80*/  @!PT LDS RZ, [RZ] ;  /* 0x00000000fffff984 */ /* 0x000fe20000000800 */
[----:B------:R-:W-:Y:S01]  /*16e90*/  @!PT LDS RZ, [RZ] ;  /* 0x00000000fffff984 */ /* 0x000fe20000000800 */
[----:B------:R-:W-:Y:S01]  /*16ea0*/  @!PT LDS RZ, [RZ] ;  /* 0x00000000fffff984 */ /* 0x000fe20000000800 */
[----:B------:R0:W-:Y:S04]  /*16eb0*/  @P2 LDGSTS.E.BYPASS.LTC128B.128 [R5+0x2b400], desc[UR52][R2.64], !P5 ;  /* 0x2b40000002052fae */ /* 0x0001e8000e901d74 */
[----:B------:R0:W-:Y:S01]  /*16ec0*/  @P2 LDGSTS.E.BYPASS.LTC128B.128 [R5+0x2f400], desc[UR52][R2.64+0x80], !P1 ;  /* 0x2f40008002052fae */ /* 0x0001e2000c901d74 */
[----:B------:R-:W-:Y:S01]  /*16ed0*/  IMAD.MOV.U32 R4, RZ, RZ, R14 ;  /* 0x000000ffff047224 */ /* 0x000fe200078e000e */
[----:B------:R-:W-:Y:S06]  /*16ee0*/  BRA `(.L_x_399) ;  /* 0xffffffa000d87947 */ /* 0x000fec000383ffff */
.L_x_298:
[----:B------:R-:W-:Y:S02]  /*16ef0*/  IMAD.MOV.U32 R13, RZ, RZ, R5 ;  /* 0x000000ffff0d7224 */ /* 0x000fe400078e0005 */
[----:B------:R-:W-:Y:S02]  /*16f00*/  IMAD.MOV.U32 R12, RZ, RZ, RZ ;  /* 0x000000ffff0c7224 */ /* 0x000fe400078e00ff */
[----:B------:R-:W-:Y:S02]  /*16f10*/  IMAD.MOV.U32 R11, RZ, RZ, 0x181f ;  /* 0x0000181fff0b7424 */ /* 0x000fe400078e00ff */
[----:B------:R-:W-:Y:S02]  /*16f20*/  IMAD.MOV.U32 R15, RZ, RZ, -0x1 ;  /* 0xffffffffff0f7424 */ /* 0x000fe400078e00ff */
[----:B------:R-:W-:Y:S02]  /*16f30*/  IMAD R6, R19, R6, RZ ;  /* 0x0000000613067224 */ /* 0x000fe400078e02ff */
[----:B------:R-:W-:-:S07]  /*16f40*/  IMAD.IADD R4, R9, 0x1, R4 ;  /* 0x0000000109047824 */ /* 0x000fce00078e0204 */
[----:B-----5:R-:W-:Y:S05]  /*16f50*/  WARPSYNC.COLLECTIVE R15, `(.L_x_400) ;  /* 0x000000000f087348 */ /* 0x020fea0003c00000 */
[----:B------:R0:W1:Y:S02]  /*16f60*/  SHFL.IDX P6, R14, R13, R12, R11 ;  /* 0x0000000c0d0e7389 */ /* 0x00006400000c000b */
[----:B01---5:R-:W-:Y:S01]  /*16f70*/  ENDCOLLECTIVE ;  /* 0x000000000000791b */ /* 0x023fe20003800000 */
.L_x_400:
[C---:B------:R-:W-:Y:S01]  /*16f80*/  VIADD R7, R4.reuse, 0x10 ;  /* 0x0000001004077836 */ /* 0x040fe20000000000 */
[----:B------:R-:W-:Y:S01]  /*16f90*/  ISETP.GE.AND P2, PT, R4, R6, PT ;  /* 0x000000060400720c */ /* 0x000fe20003f46270 */
[----:B------:R-:W-:Y:S02]  /*16fa0*/  IMAD.MOV.U32 R13, RZ, RZ, R0 ;  /* 0x000000ffff0d7224 */ /* 0x000fe400078e0000 */
[----:B------:R-:W-:-:S10]  /*16fb0*/  IMAD.MOV.U32 R2, RZ, RZ, R14 ;  /* 0x000000ffff027224 */ /* 0x000fd400078e000e */
[----:B------:R-:W-:Y:S05]  /*16fc0*/  WARPSYNC.COLLECTIVE R15, `(.L_x_401) ;  /* 0x000000000f087348 */ /* 0x000fea0003c00000 */
[----:B------:R0:W1:Y:S02]  /*16fd0*/  SHFL.IDX P6, R14, R13, R12, R11 ;  /* 0x0000000c0d0e7389 */ /* 0x00006400000c000b */
[----:B01----:R-:W-:Y:S01]  /*16fe0*/  ENDCOLLECTIVE ;  /* 0x000000000000791b */ /* 0x003fe20003800000 */
.L_x_401:
[----:B------:R-:W-:Y:S02]  /*16ff0*/  IMAD.MOV.U32 R13, RZ, RZ, R5 ;  /* 0x000000ffff0d7224 */ /* 0x000fe400078e0005 */
[----:B------:R-:W-:Y:S02]  /*17000*/  IMAD.MOV.U32 R12, RZ, RZ, 0x1 ;  /* 0x00000001ff0c7424 */ /* 0x000fe400078e00ff */
[----:B------:R-:W-:-:S07]  /*17010*/  IMAD.MOV.U32 R3, RZ, RZ, R14 ;  /* 0x000000ffff037224 */ /* 0x000fce00078e000e */
[----:B------:R-:W-:Y:S05]  /*17020*/  WARPSYNC.COLLECTIVE R15, `(.L_x_402) ;  /* 0x000000000f087348 */ /* 0x000fea0003c00000 */
[----:B------:R0:W1:Y:S02]  /*17030*/  SHFL.IDX P6, R14, R13, R12, R11 ;  /* 0x0000000c0d0e7389 */ /* 0x00006400000c000b */
[----:B01----:R-:W-:Y:S01]  /*17040*/  ENDCOLLECTIVE ;  /* 0x000000000000791b */ /* 0x003fe20003800000 */
.L_x_402:
[----:B------:R-:W-:-:S05]  /*17050*/  @!P2 IADD3 R3, P3, R27, R3, RZ ;  /* 0x000000031b03a210 */ /* 0x000fca0007f7e0ff */
[----:B------:R-:W-:-:S05]  /*17060*/  @!P2 IMAD.X R2, RZ, RZ, R2, P3 ;  /* 0x000000ffff02a224 */ /* 0x000fca00018e0602 */
[----:B------:R-:W-:Y:S01]  /*17070*/  @!P2 LOP3.LUT R3, R3, R2, RZ, 0x3c, !PT ;  /* 0x000000020303a212 */ /* 0x000fe200078e3cff */
[----:B------:R-:W-:-:S03]  /*17080*/  IMAD.MOV.U32 R13, RZ, RZ, R0 ;  /* 0x000000ffff0d7224 */ /* 0x000fc600078e0000 */
[----:B------:R-:W-:-:S04]  /*17090*/  @!P2 LOP3.LUT R2, R3, R2, RZ, 0x3c, !PT ;  /* 0x000000020302a212 */ /* 0x000fc800078e3cff */
[----:B------:R-:W-:-:S05]  /*170a0*/  @!P2 LOP3.LUT R3, R3, R2, RZ, 0x3c, !PT ;  /* 0x000000020303a212 */ /* 0x000fca00078e3cff */
[----:B------:R-:W-:Y:S01]  /*170b0*/  @!PT LDS RZ, [RZ] ;  /* 0x00000000fffff984 */ /* 0x000fe20000000800 */
[----:B------:R-:W-:Y:S01]  /*170c0*/  @!PT LDS RZ, [RZ] ;  /* 0x00000000fffff984 */ /* 0x000fe20000000800 */
[----:B------:R-:W-:Y:S01]  /*170d0*/  @!PT LDS RZ, [RZ] ;  /* 0x00000000fffff984 */ /* 0x000fe20000000800 */
[----:B------:R-:W-:Y:S04]  /*170e0*/  @!P2 LDGSTS.E.BYPASS.LTC128B.128 [R8+0x20400], desc[UR52][R2.64], !P0 ;  /* 0x204000000208afae */ /* 0x000fe8000c101d74 */
[----:B------:R0:W-:Y:S01]  /*170f0*/  @!P2 LDGSTS.E.BYPASS.LTC128B.128 [R8+0x24400], desc[UR52][R2.64+0x80], !P1 ;  /* 0x244000800208afae */ /* 0x0001e2000c901d74 */
[----:B------:R-:W-:Y:S01]  /*17100*/  ISETP.GE.AND P2, PT, R7, R6, PT ;  /* 0x000000060700720c */ /* 0x000fe20003f46270 */
[----:B------:R-:W-:Y:S02]  /*17110*/  VIADD R7, R4, 0x20 ;  /* 0x0000002004077836 */ /* 0x000fe40000000000 */
[----:B0-----:R-:W-:-:S10]  /*17120*/  IMAD.MOV.U32 R2, RZ, RZ, R14 ;  /* 0x000000ffff027224 */ /* 0x001fd400078e000e */
[----:B------:R-:W-:Y:S05]  /*17130*/  WARPSYNC.COLLECTIVE R15, `(.L_x_403) ;  /* 0x000000000f087348 */ /* 0x000fea0003c00000 */
[----:B------:R0:W1:Y:S02]  /*17140*/  SHFL.IDX P6, R14, R13, R12, R11 ;  /* 0x0000000c0d0e7389 */ /* 0x00006400000c000b */
[----:B01----:R-:W-:Y:S01]  /*17150*/  ENDCOLLECTIVE ;  /* 0x000000000000791b */ /* 0x003fe20003800000 */
.L_x_403:
[----:B------:R-:W-:Y:S02]  /*17160*/  IMAD.MOV.U32 R13, RZ, RZ, R5 ;  /* 0x000000ffff0d7224 */ /* 0x000fe400078e0005 */
[----:B------:R-:W-:Y:S02]  /*17170*/  IMAD.MOV.U32 R12, RZ, RZ, 0x2 ;  /* 0x00000002ff0c7424 */ /* 0x000fe400078e00ff */
[----:B------:R-:W-:-:S07]  /*17180*/  IMAD.MOV.U32 R3, RZ, RZ, R14 ;  /* 0x000000ffff037224 */ /* 0x000fce00078e000e */
[----:B------:R-:W-:Y:S05]  /*17190*/  WARPSYNC.COLLECTIVE R15, `(.L_x_404) ;  /* 0x000000000f087348 */ /* 0x000fea0003c00000 */
[----:B------:R0:W1:Y:S02]  /*171a0*/  SHFL.IDX P6, R14, R13, R12, R11 ;  /* 0x0000000c0d0e7389 */ /* 0x00006400000c000b */
[----:B01----:R-:W-:Y:S01]  /*171b0*/  ENDCOLLECTIVE ;  /* 0x000000000000791b */ /* 0x003fe20003800000 */
.L_x_404:
        /* <DEDUP_REMOVED lines=17> */
.L_x_405:
[----:B------:R-:W-:Y:S02]  /*172d0*/  IMAD.MOV.U32 R13, RZ, RZ, R5 ;  /* 0x000000ffff0d7224 */ /* 0x000fe400078e0005 */
[----:B------:R-:W-:Y:S02]  /*172e0*/  IMAD.MOV.U32 R12, RZ, RZ, 0x3 ;  /* 0x00000003ff0c7424 */ /* 0x000fe400078e00ff */
[----:B------:R-:W-:-:S07]  /*172f0*/  IMAD.MOV.U32 R3, RZ, RZ, R14 ;  /* 0x000000ffff037224 */ /* 0x000fce00078e000e */
[----:B------:R-:W-:Y:S05]  /*17300*/  WARPSYNC.COLLECTIVE R15, `(.L_x_406) ;  /* 0x000000000f087348 */ /* 0x000fea0003c00000 */
[----:B------:R0:W1:Y:S02]  /*17310*/  SHFL.IDX P6, R14, R13, R12, R11 ;  /* 0x0000000c0d0e7389 */ /* 0x00006400000c000b */
[----:B01----:R-:W-:Y:S01]  /*17320*/  ENDCOLLECTIVE ;  /* 0x000000000000791b */ /* 0x003fe20003800000 */
.L_x_406:
        /* <DEDUP_REMOVED lines=17> */
.L_x_407:
[----:B------:R-:W-:Y:S02]  /*17440*/  IMAD.MOV.U32 R13, RZ, RZ, R5 ;  /* 0x000000ffff0d7224 */ /* 0x000fe400078e0005 */
[----:B------:R-:W-:Y:S02]  /*17450*/  IMAD.MOV.U32 R12, RZ, RZ, 0x4 ;  /* 0x00000004ff0c7424 */ /* 0x000fe400078e00ff */
[----:B------:R-:W-:-:S07]  /*17460*/  IMAD.MOV.U32 R3, RZ, RZ, R14 ;  /* 0x000000ffff037224 */ /* 0x000fce00078e000e */
[----:B------:R-:W-:Y:S05]  /*17470*/  WARPSYNC.COLLECTIVE R15, `(.L_x_408) ;  /* 0x000000000f087348 */ /* 0x000fea0003c00000 */
[----:B------:R0:W1:Y:S02]  /*17480*/  SHFL.IDX P6, R14, R13, R12, R11 ;  /* 0x0000000c0d0e7389 */ /* 0x00006400000c000b */
[----:B01----:R-:W-:Y:S01]  /*17490*/  ENDCOLLECTIVE ;  /* 0x000000000000791b */ /* 0x003fe20003800000 */
.L_x_408:
        /* <DEDUP_REMOVED lines=17> */
.L_x_409:
[----:B------:R-:W-:Y:S02]  /*175b0*/  IMAD.MOV.U32 R13, RZ, RZ, R5 ;  /* 0x000000ffff0d7224 */ /* 0x000fe400078e0005 */
[----:B------:R-:W-:Y:S02]  /*175c0*/  IMAD.MOV.U32 R12, RZ, RZ, 0x5 ;  /* 0x00000005ff0c7424 */ /* 0x000fe400078e00ff */
[----:B------:R-:W-:-:S07]  /*175d0*/  IMAD.MOV.U32 R3, RZ, RZ, R14 ;  /* 0x000000ffff037224 */ /* 0x000fce00078e000e */
[----:B------:R-:W-:Y:S05]  /*175e0*/  WARPSYNC.COLLECTIVE R15, `(.L_x_410) ;  /* 0x000000000f087348 */ /* 0x000fea0003c00000 */
[----:B------:R0:W1:Y:S02]  /*175f0*/  SHFL.IDX P6, R14, R13, R12, R11 ;  /* 0x0000000c0d0e7389 */ /* 0x00006400000c000b */
[----:B01----:R-:W-:Y:S01]  /*17600*/  ENDCOLLECTIVE ;  /* 0x000000000000791b */ /* 0x003fe20003800000 */
.L_x_410:
        /* <DEDUP_REMOVED lines=17> */
.L_x_411:
[----:B------:R-:W-:Y:S02]  /*17720*/  IMAD.MOV.U32 R13, RZ, RZ, R5 ;  /* 0x000000ffff0d7224 */ /* 0x000fe400078e0005 */
[----:B------:R-:W-:Y:S02]  /*17730*/  IMAD.MOV.U32 R12, RZ, RZ, 0x6 ;  /* 0x00000006ff0c7424 */ /* 0x000fe400078e00ff */
[----:B------:R-:W-:-:S07]  /*17740*/  IMAD.MOV.U32 R3, RZ, RZ, R14 ;  /* 0x000000ffff037224 */ /* 0x000fce00078e000e */
[----:B------:R-:W-:Y:S05]  /*17750*/  WARPSYNC.COLLECTIVE R15, `(.L_x_412) ;  /* 0x000000000f087348 */ /* 0x000fea0003c00000 */
[----:B------:R0:W1:Y:S02]  /*17760*/  SHFL.IDX P6, R14, R13, R12, R11 ;  /* 0x0000000c0d0e7389 */ /* 0x00006400000c000b */
[----:B01----:R-:W-:Y:S01]  /*17770*/  ENDCOLLECTIVE ;  /* 0x000000000000791b */ /* 0x003fe20003800000 */
.L_x_412:
        /* <DEDUP_REMOVED lines=12> */
[----:B0-----:R-:W-:-:S12]  /*17840*/  IMAD.MOV.U32 R2, RZ, RZ, R14 ;  /* 0x000000ffff027224 */ /* 0x001fd800078e000e */
[----:B------:R-:W-:Y:S05]  /*17850*/  WARPSYNC.COLLECTIVE R15, `(.L_x_413) ;  /* 0x000000000f087348 */ /* 0x000fea0003c00000 */
[----:B------:R0:W1:Y:S02]  /*17860*/  SHFL.IDX P6, R14, R13, R12, R11 ;  /* 0x0000000c0d0e7389 */ /* 0x00006400000c000b */
[----:B01----:R-:W-:Y:S01]  /*17870*/  ENDCOLLECTIVE ;  /* 0x000000000000791b */ /* 0x003fe20003800000 */
.L_x_413:
[----:B------:R-:W-:Y:S02]  /*17880*/  IMAD.MOV.U32 R13, RZ, RZ, R5 ;  /* 0x000000ffff0d7224 */ /* 0x000fe400078e0005 */
[----:B------:R-:W-:Y:S02]  /*17890*/  IMAD.MOV.U32 R12, RZ, RZ, 0x7 ;  /* 0x00000007ff0c7424 */ /* 0x000fe400078e00ff */
[----:B------:R-:W-:-:S07]  /*178a0*/  IMAD.MOV.U32 R3, RZ, RZ, R14 ;  /* 0x000000ffff037224 */ /* 0x000fce00078e000e */
[----:B------:R-:W-:Y:S05]  /*178b0*/  WARPSYNC.COLLECTIVE R15, `(.L_x_414) ;  /* 0x000000000f087348 */ /* 0x000fea0003c00000 */
[----:B------:R0:W1:Y:S02]  /*178c0*/  SHFL.IDX P6, R14, R13, R12, R11 ;  /* 0x0000000c0d0e7389 */ /* 0x00006400000c000b */
[----:B01----:R-:W-:Y:S01]  /*178d0*/  ENDCOLLECTIVE ;  /* 0x000000000000791b */ /* 0x003fe20003800000 */
.L_x_414:
[----:B------:R-:W-:-:S05]  /*178e0*/  @!P2 IADD3 R3, P3, R27, R3, RZ ;  /* 0x000000031b03a210 */ /* 0x000fca0007f7e0ff */
[----:B------:R-:W-:-:S05]  /*178f0*/  @!P2 IMAD.X R2, RZ, RZ, R2, P3 ;  /* 0x000000ffff02a224 */ /* 0x000fca00018e0602 */
[----:B------:R-:W-:Y:S01]  /*17900*/  @!P2 LOP3.LUT R3, R3, R2, RZ, 0x3c, !PT ;  /* 0x000000020303a212 */ /* 0x000fe200078e3cff */
[----:B------:R-:W-:-:S03]  /*17910*/  IMAD.MOV.U32 R13, RZ, RZ, R0 ;  /* 0x000000ffff0d7224 */ /* 0x000fc600078e0000 */
[----:B------:R-:W-:-:S04]  /*17920*/  @!P2 LOP3.LUT R2, R3, R2, RZ, 0x3c, !PT ;  /* 0x000000020302a212 */ /* 0x000fc800078e3cff */
[----:B------:R-:W-:Y:S01]  /*17930*/  @!P2 LOP3.LUT R3, R3, R2, RZ, 0x3c, !PT ;  /* 0x000000020303a212 */ /* 0x000fe200078e3cff */
[----:B------:R-:W-:-:S04]  /*17940*/  IMAD.MOV.U32 R5, RZ, RZ, R14 ;  /* 0x000000ffff057224 */ /* 0x000fc800078e000e */
[----:B------:R-:W-:Y:S01]  /*17950*/  @!PT LDS RZ, [RZ] ;  /* 0x00000000fffff984 */ /* 0x000fe20000000800 */
[----:B------:R-:W-:Y:S01]  /*17960*/  @!PT LDS RZ, [RZ] ;  /* 0x00000000fffff984 */ /* 0x000fe20000000800 */
[----:B------:R-:W-:Y:S01]  /*17970*/  @!PT LDS RZ, [RZ] ;  /* 0x00000000fffff984 */ /* 0x000fe20000000800 */
[----:B------:R0:W-:Y:S04]  /*17980*/  @!P2 LDGSTS.E.BYPASS.LTC128B.128 [R8+0x23400], desc[UR52][R2.64], !P0 ;  /* 0x234000000208afae */ /* 0x0001e8000c101d74 */
[----:B------:R0:W-:Y:S02]  /*17990*/  @!P2 LDGSTS.E.BYPASS.LTC128B.128 [R8+0x27400], desc[UR52][R2.64+0x80], !P1 ;  /* 0x274000800208afae */ /* 0x0001e4000c901d74 */
[----:B0-----:R-:W-:Y:S05]  /*179a0*/  WARPSYNC.COLLECTIVE R15, `(.L_x_415) ;  /* 0x000000000f087348 */ /* 0x001fea0003c00000 */
[----:B------:R1:W2:Y:S02]  /*179b0*/  SHFL.IDX P6, R14, R13, R12, R11 ;  /* 0x0000000c0d0e7389 */ /* 0x0002a400000c000b */
[----:B012---:R-:W-:Y:S01]  /*179c0*/  ENDCOLLECTIVE ;  /* 0x000000000000791b */ /* 0x007fe20003800000 */
.L_x_415:
[----:B------:R-:W-:Y:S05]  /*179d0*/  BRA `(.L_x_416) ;  /* 0xffffffa400147947 */ /* 0x000fea000383ffff */
.L_x_303:
[----:B0-----:R0:W1:Y:S02]  /*179e0*/  SYNCS.PHASECHK.TRANS64.TRYWAIT P1, [R17+URZ+0x38820], R0 ;  /* 0x03882000110075a7 */ /* 0x001064000802017f */
[----:B-1----:R-:W-:Y:S05]  /*179f0*/  @!P1 NANOSLEEP.SYNCS 0x989680 ;  /* 0x009896800000995d */ /* 0x002fea0003900000 */
[----:B------:R-:W1:Y:S02]  /*17a00*/  @!P1 SYNCS.PHASECHK.TRANS64 P1, [R17+URZ+0x38820], R0 ;  /* 0x03882000110095a7 */ /* 0x000e64000802007f */
[----:B-1----:R-:W-:Y:S05]  /*17a10*/  @!P1 BRA `(.L_x_303) ;  /* 0xfffffffc00f09947 */ /* 0x002fea000383ffff */
[----:B------:R-:W-:Y:S05]  /*17a20*/  BRA `(.L_x_417) ;  /* 0xffffffa4008c7947 */ /* 0x000fea000383ffff */
.L_x_307:
[----:B0-----:R0:W1:Y:S02]  /*17a30*/  SYNCS.PHASECHK.TRANS64.TRYWAIT P0, [R0+URZ+0x38880], R20 ;  /* 0x03888014000075a7 */ /* 0x001064000800017f */
[----:B-1----:R-:W-:Y:S05]  /*17a40*/  @!P0 NANOSLEEP.SYNCS 0x989680 ;  /* 0x009896800000895d */ /* 0x002fea0003900000 */
[----:B------:R-:W1:Y:S02]  /*17a50*/  @!P0 SYNCS.PHASECHK.TRANS64 P0, [R0+URZ+0x38880], R20 ;  /* 0x03888014000085a7 */ /* 0x000e64000800007f */
[----:B-1----:R-:W-:Y:S05]  /*17a60*/  @!P0 BRA `(.L_x_307) ;  /* 0xfffffffc00f08947 */ /* 0x002fea000383ffff */
[----:B------:R-:W-:Y:S05]  /*17a70*/  BRA `(.L_x_418) ;  /* 0xffffffa8003c7947 */ /* 0x000fea000383ffff */
.L_x_308:
        /* <DEDUP_REMOVED lines=8> */
.L_x_420:
[----:B------:R-:W-:Y:S05]  /*17b00*/  BSYNC B0 ;  /* 0x0000000000007941 */ /* 0x000fea0003800000 */
.L_x_419:
[----:B------:R-:W-:Y:S02]  /*17b10*/  IMAD.MOV.U32 R13, RZ, RZ, R8 ;  /* 0x000000ffff0d7224 */ /* 0x000fe400078e0008 */
[----:B------:R-:W-:Y:S02]  /*17b20*/  IMAD.MOV.U32 R12, RZ, RZ, RZ ;  /* 0x000000ffff0c7224 */ /* 0x000fe400078e00ff */
[----:B------:R-:W-:Y:S02]  /*17b30*/  IMAD.MOV.U32 R11, RZ, RZ, 0x181f ;  /* 0x0000181fff0b7424 */ /* 0x000fe400078e00ff */
[----:B------:R-:W-:Y:S02]  /*17b40*/  IMAD.MOV.U32 R15, RZ, RZ, -0x1 ;  /* 0xffffffffff0f7424 */ /* 0x000fe400078e00ff */
[----:B------:R-:W-:Y:S02]  /*17b50*/  IMAD.MOV.U32 R3, RZ, RZ, R14 ;  /* 0x000000ffff037224 */ /* 0x000fe400078e000e */
[----:B------:R-:W-:-:S07]  /*17b60*/  IMAD.IADD R4, R17, 0x1, R4 ;  /* 0x0000000111047824 */ /* 0x000fce00078e0204 */
[----:B------:R-:W-:Y:S05]  /*17b70*/  WARPSYNC.COLLECTIVE R15, `(.L_x_421) ;  /* 0x000000000f087348 */ /* 0x000fea0003c00000 */
[----:B------:R0:W1:Y:S02]  /*17b80*/  SHFL.IDX P6, R14, R13, R12, R11 ;  /* 0x0000000c0d0e7389 */ /* 0x00006400000c000b */
[----:B01----:R-:W-:Y:S01]  /*17b90*/  ENDCOLLECTIVE ;  /* 0x000000000000791b */ /* 0x003fe20003800000 */
.L_x_421:
[----:B------:R-:W-:Y:S02]  /*17ba0*/  IMAD.MOV.U32 R13, RZ, RZ, R7 ;  /* 0x000000ffff0d7224 */ /* 0x000fe400078e0007 */
[----:B------:R-:W-:Y:S02]  /*17bb0*/  IMAD.MOV.U32 R12, RZ, RZ, 0x1 ;  /* 0x00000001ff0c7424 */ /* 0x000fe400078e00ff */
[----:B------:R-:W-:-:S07]  /*17bc0*/  IMAD.MOV.U32 R2, RZ, RZ, R14 ;  /* 0x000000ffff027224 */ /* 0x000fce00078e000e */
[----:B------:R-:W-:Y:S05]  /*17bd0*/  WARPSYNC.COLLECTIVE R15, `(.L_x_422) ;  /* 0x000000000f087348 */ /* 0x000fea0003c00000 */
[----:B------:R0:W1:Y:S02]  /*17be0*/  SHFL.IDX P6, R14, R13, R12, R11 ;  /* 0x0000000c0d0e7389 */ /* 0x00006400000c000b */
[----:B01----:R-:W-:Y:S01]  /*17bf0*/  ENDCOLLECTIVE ;  /* 0x000000000000791b */ /* 0x003fe20003800000 */
.L_x_422:
[----:B------:R-:W-:-:S05]  /*17c00*/  IADD3 R2, P0, R27, R2, RZ ;  /* 0x000000021b027210 */ /* 0x000fca0007f1e0ff */
[----:B------:R-:W-:-:S05]  /*17c10*/  IMAD.X R3, RZ, RZ, R3, P0 ;  /* 0x000000ffff037224 */ /* 0x000fca00000e0603 */
[----:B------:R-:W-:Y:S01]  /*17c20*/  @!PT LDS RZ, [RZ] ;  /* 0x00000000fffff984 */ /* 0x000fe20000000800 */
[----:B------:R-:W-:Y:S01]  /*17c30*/  @!PT LDS RZ, [RZ] ;  /* 0x00000000fffff984 */ /* 0x000fe20000000800 */
[----:B------:R-:W-:Y:S01]  /*17c40*/  @!PT LDS RZ, [RZ] ;  /* 0x00000000fffff984 */ /* 0x000fe20000000800 */
[----:B------:R-:W-:Y:S01]  /*17c50*/  LDGSTS.E.BYPASS.LTC128B.128 [R4+0x10400], desc[UR52][R2.64], !P3 ;  /* 0x1040000002047fae */ /* 0x000fe2000d901d74 */
[----:B------:R-:W-:-:S03]  /*17c60*/  IMAD.MOV.U32 R13, RZ, RZ, R8 ;  /* 0x000000ffff0d7224 */ /* 0x000fc600078e0008 */
[----:B------:R0:W-:Y:S02]  /*17c70*/  LDGSTS.E.BYPASS.LTC128B.128 [R4+0x14400], desc[UR52][R2.64+0x80], !P2 ;  /* 0x1440008002047fae */ /* 0x0001e4000d101d74 */
[----:B0-----:R-:W-:-:S07]  /*17c80*/  IMAD.MOV.U32 R3, RZ, RZ, R14 ;  /* 0x000000ffff037224 */ /* 0x001fce00078e000e */
[----:B------:R-:W-:Y:S05]  /*17c90*/  WARPSYNC.COLLECTIVE R15, `(.L_x_423) ;  /* 0x000000000f087348 */ /* 0x000fea0003c00000 */
[----:B------:R0:W1:Y:S02]  /*17ca0*/  SHFL.IDX P6, R14, R13, R12, R11 ;  /* 0x0000000c0d0e7389 */ /* 0x00006400000c000b */
[----:B01----:R-:W-:Y:S01]  /*17cb0*/  ENDCOLLECTIVE ;  /* 0x000000000000791b */ /* 0x003fe20003800000 */
.L_x_423:
[----:B------:R-:W-:Y:S02]  /*17cc0*/  IMAD.MOV.U32 R13, RZ, RZ, R7 ;  /* 0x000000ffff0d7224 */ /* 0x000fe400078e0007 */
[----:B------:R-:W-:Y:S02]  /*17cd0*/  IMAD.MOV.U32 R12, RZ, RZ, 0x2 ;  /* 0x00000002ff0c7424 */ /* 0x000fe400078e00ff */
[----:B------:R-:W-:-:S07]  /*17ce0*/  IMAD.MOV.U32 R2, RZ, RZ, R14 ;  /* 0x000000ffff027224 */ /* 0x000fce00078e000e */
[----:B------:R-:W-:Y:S05]  /*17cf0*/  WARPSYNC.COLLECTIVE R15, `(.L_x_424) ;  /* 0x000000000f087348 */ /* 0x000fea0003c00000 */
[----:B------:R0:W1:Y:S02]  /*17d00*/  SHFL.IDX P6, R14, R13, R12, R11 ;  /* 0x0000000c0d0e7389 */ /* 0x00006400000c000b */
[----:B01----:R-:W-:Y:S01]  /*17d10*/  ENDCOLLECTIVE ;  /* 0x000000000000791b */ /* 0x003fe20003800000 */
.L_x_424:
        /* <DEDUP_REMOVED lines=12> */
.L_x_425:
[----:B------:R-:W-:Y:S02]  /*17de0*/  IMAD.MOV.U32 R13, RZ, RZ, R7 ;  /* 0x000000ffff0d7224 */ /* 0x000fe400078e0007 */
[----:B------:R-:W-:Y:S02]  /*17df0*/  IMAD.MOV.U32 R12, RZ, RZ, 0x3 ;  /* 0x00000003ff0c7424 */ /* 0x000fe400078e00ff */
[----:B------:R-:W-:-:S07]  /*17e00*/  IMAD.MOV.U32 R2, RZ, RZ, R14 ;  /* 0x000000ffff027224 */ /* 0x000fce00078e000e */
[----:B------:R-:W-:Y:S05]  /*17e10*/  WARPSYNC.COLLECTIVE R15, `(.L_x_426) ;  /* 0x000000000f087348 */ /* 0x000fea0003c00000 */
[----:B------:R0:W1:Y:S02]  /*17e20*/  SHFL.IDX P6, R14, R13, R12, R11 ;  /* 0x0000000c0d0e7389 */ /* 0x00006400000c000b */
[----:B01----:R-:W-:Y:S01]  /*17e30*/  ENDCOLLECTIVE ;  /* 0x000000000000791b */ /* 0x003fe20003800000 */
.L_x_426:
        /* <DEDUP_REMOVED lines=12> */
.L_x_427:
[----:B------:R-:W-:Y:S02]  /*17f00*/  IMAD.MOV.U32 R13, RZ, RZ, R7 ;  /* 0x000000ffff0d7224 */ /* 0x000fe400078e0007 */
[----:B------:R-:W-:Y:S02]  /*17f10*/  IMAD.MOV.U32 R12, RZ, RZ, 0x4 ;  /* 0x00000004ff0c7424 */ /* 0x000fe400078e00ff */
[----:B------:R-:W-:-:S07]  /*17f20*/  IMAD.MOV.U32 R2, RZ, RZ, R14 ;  /* 0x000000ffff027224 */ /* 0x000fce00078e000e */
[----:B------:R-:W-:Y:S05]  /*17f30*/  WARPSYNC.COLLECTIVE R15, `(.L_x_428) ;  /* 0x000000000f087348 */ /* 0x000fea0003c00000 */
[----:B------:R0:W1:Y:S02]  /*17f40*/  SHFL.IDX P6, R14, R13, R12, R11 ;  /* 0x0000000c0d0e7389 */ /* 0x00006400000c000b */
[----:B01----:R-:W-:Y:S01]  /*17f50*/  ENDCOLLECTIVE ;  /* 0x000000000000791b */ /* 0x003fe20003800000 */
.L_x_428:
        /* <DEDUP_REMOVED lines=12> */
.L_x_429:
[----:B------:R-:W-:Y:S02]  /*18020*/  IMAD.MOV.U32 R13, RZ, RZ, R7 ;  /* 0x000000ffff0d7224 */ /* 0x000fe400078e0007 */
[----:B------:R-:W-:Y:S02]  /*18030*/  IMAD.MOV.U32 R12, RZ, RZ, 0x5 ;  /* 0x00000005ff0c7424 */ /* 0x000fe400078e00ff */
[----:B------:R-:W-:-:S07]  /*18040*/  IMAD.MOV.U32 R2, RZ, RZ, R14 ;  /* 0x000000ffff027224 */ /* 0x000fce00078e000e */
[----:B------:R-:W-:Y:S05]  /*18050*/  WARPSYNC.COLLECTIVE R15, `(.L_x_430) ;  /* 0x000000000f087348 */ /* 0x000fea0003c00000 */
[----:B------:R0:W1:Y:S02]  /*18060*/  SHFL.IDX P6, R14, R13, R12, R11 ;  /* 0x0000000c0d0e7389 */ /* 0x00006400000c000b */
[----:B01----:R-:W-:Y:S01]  /*18070*/  ENDCOLLECTIVE ;  /* 0x000000000000791b */ /* 0x003fe20003800000 */
.L_x_430:
        /* <DEDUP_REMOVED lines=12> */
.L_x_431:
[----:B------:R-:W-:Y:S02]  /*18140*/  IMAD.MOV.U32 R13, RZ, RZ, R7 ;  /* 0x000000ffff0d7224 */ /* 0x000fe400078e0007 */
[----:B------:R-:W-:Y:S02]  /*18150*/  IMAD.MOV.U32 R12, RZ, RZ, 0x6 ;  /* 0x00000006ff0c7424 */ /* 0x000fe400078e00ff */
[----:B------:R-:W-:-:S07]  /*18160*/  IMAD.MOV.U32 R2, RZ, RZ, R14 ;  /* 0x000000ffff027224 */ /* 0x000fce00078e000e */
[----:B------:R-:W-:Y:S05]  /*18170*/  WARPSYNC.COLLECTIVE R15, `(.L_x_432) ;  /* 0x000000000f087348 */ /* 0x000fea0003c00000 */
[----:B------:R0:W1:Y:S02]  /*18180*/  SHFL.IDX P6, R14, R13, R12, R11 ;  /* 0x0000000c0d0e7389 */ /* 0x00006400000c000b */
[----:B01----:R-:W-:Y:S01]  /*18190*/  ENDCOLLECTIVE ;  /* 0x000000000000791b */ /* 0x003fe20003800000 */
.L_x_432:
        /* <DEDUP_REMOVED lines=12> */
.L_x_433:
[----:B------:R-:W-:Y:S02]  /*18260*/  IMAD.MOV.U32 R13, RZ, RZ, R7 ;  /* 0x000000ffff0d7224 */ /* 0x000fe400078e0007 */
[----:B------:R-:W-:Y:S02]  /*18270*/  IMAD.MOV.U32 R12, RZ, RZ, 0x7 ;  /* 0x00000007ff0c7424 */ /* 0x000fe400078e00ff */
[----:B------:R-:W-:-:S07]  /*18280*/  IMAD.MOV.U32 R2, RZ, RZ, R14 ;  /* 0x000000ffff027224 */ /* 0x000fce00078e000e */
[----:B------:R-:W-:Y:S05]  /*18290*/  WARPSYNC.COLLECTIVE R15, `(.L_x_434) ;  /* 0x000000000f087348 */ /* 0x000fea0003c00000 */
[----:B------:R0:W1:Y:S02]  /*182a0*/  SHFL.IDX P6, R14, R13, R12, R11 ;  /* 0x0000000c0d0e7389 */ /* 0x00006400000c000b */
[----:B01----:R-:W-:Y:S01]  /*182b0*/  ENDCOLLECTIVE ;  /* 0x000000000000791b */ /* 0x003fe20003800000 */
.L_x_434:
        /* <DEDUP_REMOVED lines=12> */
.L_x_435:
[----:B------:R-:W-:Y:S01]  /*18380*/  IMAD.MOV.U32 R2, RZ, RZ, R14 ;  /* 0x000000ffff027224 */ /* 0x000fe200078e000e */
[----:B------:R-:W-:Y:S06]  /*18390*/  BRA `(.L_x_436) ;  /* 0xffffffa400107947 */ /* 0x000fec000383ffff */
.L_x_313:
[----:B---3--:R3:W4:Y:S02]  /*183a0*/  SYNCS.PHASECHK.TRANS64.TRYWAIT P0, [R0+URZ+0x38840], R20 ;  /* 0x03884014000075a7 */ /* 0x008724000800017f */
[----:B----4-:R-:W-:Y:S05]  /*183b0*/  @!P0 NANOSLEEP.SYNCS 0x989680 ;  /* 0x009896800000895d */ /* 0x010fea0003900000 */
[----:B------:R-:W4:Y:S02]  /*183c0*/  @!P0 SYNCS.PHASECHK.TRANS64 P0, [R0+URZ+0x38840], R20 ;  /* 0x03884014000085a7 */ /* 0x000f24000800007f */
[----:B----4-:R-:W-:Y:S05]  /*183d0*/  @!P0 BRA `(.L_x_313) ;  /* 0xfffffffc00f08947 */ /* 0x010fea000383ffff */
[----:B------:R-:W-:Y:S05]  /*183e0*/  BRA `(.L_x_437) ;  /* 0xffffffa400647947 */ /* 0x000fea000383ffff */
.L_x_314:
[----:B------:R-:W-:Y:S01]  /*183f0*/  BSSY B0, `(.L_x_438) ;  /* 0x0000008000007945 */ /* 0x000fe20003800000 */
[----:B------:R-:W-:Y:S02]  /*18400*/  IMAD.MOV.U32 R13, RZ, RZ, R5 ;  /* 0x000000ffff0d7224 */ /* 0x000fe400078e0005 */
[----:B------:R-:W-:Y:S02]  /*18410*/  IMAD.MOV.U32 R12, RZ, RZ, RZ ;  /* 0x000000ffff0c7224 */ /* 0x000fe400078e00ff */
[----:B------:R-:W-:Y:S02]  /*18420*/  IMAD.MOV.U32 R11, RZ, RZ, 0x181f ;  /* 0x0000181fff0b7424 */ /* 0x000fe400078e00ff */
[----:B------:R-:W-:-:S07]  /*18430*/  IMAD.MOV.U32 R15, RZ, RZ, -0x1 ;  /* 0xffffffffff0f7424 */ /* 0x000fce00078e00ff */
[----:B0-23--:R-:W-:Y:S05]  /*18440*/  WARPSYNC.COLLECTIVE R15, `(.L_x_439) ;  /* 0x000000000f087348 */ /* 0x00dfea0003c00000 */
[----:B------:R1:W4:Y:S02]  /*18450*/  SHFL.IDX P6, R14, R13, R12, R11 ;  /* 0x0000000c0d0e7389 */ /* 0x00032400000c000b */
[----:B01234-:R-:W-:Y:S01]  /*18460*/  ENDCOLLECTIVE ;  /* 0x000000000000791b */ /* 0x01ffe20003800000 */
.L_x_439:
[----:B------:R-:W-:Y:S05]  /*18470*/  BSYNC B0 ;  /* 0x0000000000007941 */ /* 0x000fea0003800000 */
.L_x_438:
        /* <DEDUP_REMOVED lines=8> */
.L_x_440:
[----:B------:R-:W-:Y:S02]  /*18500*/  IMAD.MOV.U32 R13, RZ, RZ, R5 ;  /* 0x000000ffff0d7224 */ /* 0x000fe400078e0005 */
[----:B------:R-:W-:Y:S02]  /*18510*/  IMAD.MOV.U32 R12, RZ, RZ, 0x1 ;  /* 0x00000001ff0c7424 */ /* 0x000fe400078e00ff */
[----:B------:R-:W-:-:S07]  /*18520*/  IMAD.MOV.U32 R2, RZ, RZ, R14 ;  /* 0x000000ffff027224 */ /* 0x000fce00078e000e */
[----:B------:R-:W-:Y:S05]  /*18530*/  WARPSYNC.COLLECTIVE R15, `(.L_x_441) ;  /* 0x000000000f087348 */ /* 0x000fea0003c00000 */
[----:B------:R0:W1:Y:S02]  /*18540*/  SHFL.IDX P6, R14, R13, R12, R11 ;  /* 0x0000000c0d0e7389 */ /* 0x00006400000c000b */
[----:B01----:R-:W-:Y:S01]  /*18550*/  ENDCOLLECTIVE ;  /* 0x000000000000791b */ /* 0x003fe20003800000 */
.L_x_441:
        /* <DEDUP_REMOVED lines=12> */
.L_x_442:
[----:B------:R-:W-:Y:S02]  /*18620*/  IMAD.MOV.U32 R13, RZ, RZ, R5 ;  /* 0x000000ffff0d7224 */ /* 0x000fe400078e0005 */
[----:B------:R-:W-:Y:S02]  /*18630*/  IMAD.MOV.U32 R12, RZ, RZ, 0x2 ;  /* 0x00000002ff0c7424 */ /* 0x000fe400078e00ff */
[----:B------:R-:W-:-:S07]  /*18640*/  IMAD.MOV.U32 R2, RZ, RZ, R14 ;  /* 0x000000ffff027224 */ /* 0x000fce00078e000e */
[----:B------:R-:W-:Y:S05]  /*18650*/  WARPSYNC.COLLECTIVE R15, `(.L_x_443) ;  /* 0x000000000f087348 */ /* 0x000fea0003c00000 */
[----:B------:R0:W1:Y:S02]  /*18660*/  SHFL.IDX P6, R14, R13, R12, R11 ;  /* 0x0000000c0d0e7389 */ /* 0x00006400000c000b */
[----:B01----:R-:W-:Y:S01]  /*18670*/  ENDCOLLECTIVE ;  /* 0x000000000000791b */ /* 0x003fe20003800000 */
.L_x_443:
        /* <DEDUP_REMOVED lines=12> */
.L_x_444:
[----:B------:R-:W-:Y:S02]  /*18740*/  IMAD.MOV.U32 R13, RZ, RZ, R5 ;  /* 0x000000ffff0d7224 */ /* 0x000fe400078e0005 */
[----:B------:R-:W-:Y:S02]  /*18750*/  IMAD.MOV.U32 R12, RZ, RZ, 0x3 ;  /* 0x00000003ff0c7424 */ /* 0x000fe400078e00ff */
[----:B------:R-:W-:-:S07]  /*18760*/  IMAD.MOV.U32 R2, RZ, RZ, R14 ;  /* 0x000000ffff027224 */ /* 0x000fce00078e000e */
[----:B------:R-:W-:Y:S05]  /*18770*/  WARPSYNC.COLLECTIVE R15, `(.L_x_445) ;  /* 0x000000000f087348 */ /* 0x000fea0003c00000 */
[----:B------:R0:W1:Y:S02]  /*18780*/  SHFL.IDX P6, R14, R13, R12, R11 ;  /* 0x0000000c0d0e7389 */ /* 0x00006400000c000b */
[----:B01----:R-:W-:Y:S01]  /*18790*/  ENDCOLLECTIVE ;  /* 0x000000000000791b */ /* 0x003fe20003800000 */
.L_x_445:
        /* <DEDUP_REMOVED lines=12> */
.L_x_446:
[----:B------:R-:W-:Y:S02]  /*18860*/  IMAD.MOV.U32 R13, RZ, RZ, R5 ;  /* 0x000000ffff0d7224 */ /* 0x000fe400078e0005 */
[----:B------:R-:W-:Y:S02]  /*18870*/  IMAD.MOV.U32 R12, RZ, RZ, 0x4 ;  /* 0x00000004ff0c7424 */ /* 0x000fe400078e00ff */
[----:B------:R-:W-:-:S07]  /*18880*/  IMAD.MOV.U32 R2, RZ, RZ, R14 ;  /* 0x000000ffff027224 */ /* 0x000fce00078e000e */
[----:B------:R-:W-:Y:S05]  /*18890*/  WARPSYNC.COLLECTIVE R15, `(.L_x_447) ;  /* 0x000000000f087348 */ /* 0x000fea0003c00000 */
[----:B------:R0:W1:Y:S02]  /*188a0*/  SHFL.IDX P6, R14, R13, R12, R11 ;  /* 0x0000000c0d0e7389 */ /* 0x00006400000c000b */
[----:B01----:R-:W-:Y:S01]  /*188b0*/  ENDCOLLECTIVE ;  /* 0x000000000000791b */ /* 0x003fe20003800000 */
.L_x_447:
        /* <DEDUP_REMOVED lines=12> */
.L_x_448:
[----:B------:R-:W-:Y:S02]  /*18980*/  IMAD.MOV.U32 R13, RZ, RZ, R5 ;  /* 0x000000ffff0d7224 */ /* 0x000fe400078e0005 */
[----:B------:R-:W-:Y:S02]  /*18990*/  IMAD.MOV.U32 R12, RZ, RZ, 0x5 ;  /* 0x00000005ff0c7424 */ /* 0x000fe400078e00ff */
[----:B------:R-:W-:-:S07]  /*189a0*/  IMAD.MOV.U32 R2, RZ, RZ, R14 ;  /* 0x000000ffff027224 */ /* 0x000fce00078e000e */
[----:B------:R-:W-:Y:S05]  /*189b0*/  WARPSYNC.COLLECTIVE R15, `(.L_x_449) ;  /* 0x000000000f087348 */ /* 0x000fea0003c00000 */
[----:B------:R0:W1:Y:S02]  /*189c0*/  SHFL.IDX P6, R14, R13, R12, R11 ;  /* 0x0000000c0d0e7389 */ /* 0x00006400000c000b */
[----:B01----:R-:W-:Y:S01]  /*189d0*/  ENDCOLLECTIVE ;  /* 0x000000000000791b */ /* 0x003fe20003800000 */
.L_x_449:
        /* <DEDUP_REMOVED lines=12> */
.L_x_450:
[----:B------:R-:W-:Y:S02]  /*18aa0*/  IMAD.MOV.U32 R13, RZ, RZ, R5 ;  /* 0x000000ffff0d7224 */ /* 0x000fe400078e0005 */
[----:B------:R-:W-:Y:S02]  /*18ab0*/  IMAD.MOV.U32 R12, RZ, RZ, 0x6 ;  /* 0x00000006ff0c7424 */ /* 0x000fe400078e00ff */
[----:B------:R-:W-:-:S07]  /*18ac0*/  IMAD.MOV.U32 R2, RZ, RZ, R14 ;  /* 0x000000ffff027224 */ /* 0x000fce00078e000e */
[----:B------:R-:W-:Y:S05]  /*18ad0*/  WARPSYNC.COLLECTIVE R15, `(.L_x_451) ;  /* 0x000000000f087348 */ /* 0x000fea0003c00000 */
[----:B------:R0:W1:Y:S02]  /*18ae0*/  SHFL.IDX P6, R14, R13, R12, R11 ;  /* 0x0000000c0d0e7389 */ /* 0x00006400000c000b */
[----:B01----:R-:W-:Y:S01]  /*18af0*/  ENDCOLLECTIVE ;  /* 0x000000000000791b */ /* 0x003fe20003800000 */
.L_x_451:
        /* <DEDUP_REMOVED lines=12> */
.L_x_452:
[----:B------:R-:W-:Y:S02]  /*18bc0*/  IMAD.MOV.U32 R13, RZ, RZ, R5 ;  /* 0x000000ffff0d7224 */ /* 0x000fe400078e0005 */
[----:B------:R-:W-:Y:S02]  /*18bd0*/  IMAD.MOV.U32 R12, RZ, RZ, 0x7 ;  /* 0x00000007ff0c7424 */ /* 0x000fe400078e00ff */
[----:B------:R-:W-:-:S07]  /*18be0*/  IMAD.MOV.U32 R2, RZ, RZ, R14 ;  /* 0x000000ffff027224 */ /* 0x000fce00078e000e */
[----:B------:R-:W-:Y:S05]  /*18bf0*/  WARPSYNC.COLLECTIVE R15, `(.L_x_453) ;  /* 0x000000000f087348 */ /* 0x000fea0003c00000 */
[----:B------:R0:W1:Y:S02]  /*18c00*/  SHFL.IDX P6, R14, R13, R12, R11 ;  /* 0x0000000c0d0e7389 */ /* 0x00006400000c000b */
[----:B01----:R-:W-:Y:S01]  /*18c10*/  ENDCOLLECTIVE ;  /* 0x000000000000791b */ /* 0x003fe20003800000 */
.L_x_453:
        /* <DEDUP_REMOVED lines=12> */
.L_x_454:
[----:B------:R-:W-:Y:S01]  /*18ce0*/  IMAD.MOV.U32 R2, RZ, RZ, R14 ;  /* 0x000000ffff027224 */ /* 0x000fe200078e000e */
[----:B------:R-:W-:Y:S06]  /*18cf0*/  BRA `(.L_x_455) ;  /* 0xffffffa000307947 */ /* 0x000fec000383ffff */
.L_x_319:
[----:B0-----:R0:W2:Y:S02]  /*18d00*/  SYNCS.PHASECHK.TRANS64.TRYWAIT P2, [R0+URZ+0x38870], R3 ;  /* 0x03887003000075a7 */ /* 0x0010a4000804017f */
[----:B--2---:R-:W-:Y:S05]  /*18d10*/  @!P2 NANOSLEEP.SYNCS 0x989680 ;  /* 0x009896800000a95d */ /* 0x004fea0003900000 */
[----:B------:R-:W2:Y:S02]  /*18d20*/  @!P2 SYNCS.PHASECHK.TRANS64 P2, [R0+URZ+0x38870], R3 ;  /* 0x038870030000a5a7 */ /* 0x000ea4000804007f */
[----:B--2---:R-:W-:Y:S05]  /*18d30*/  @!P2 BRA `(.L_x_319) ;  /* 0xfffffffc00f0a947 */ /* 0x004fea000383ffff */
[----:B------:R-:W-:Y:S05]  /*18d40*/  BRA `(.L_x_456) ;  /* 0xffffffa000987947 */ /* 0x000fea000383ffff */
.L_x_321:
[----:B0-----:R0:W2:Y:S02]  /*18d50*/  SYNCS.PHASECHK.TRANS64.TRYWAIT P2, [R0+URZ+0x38860], R5 ;  /* 0x03886005000075a7 */ /* 0x0010a4000804017f */
[----:B--2---:R-:W-:Y:S05]  /*18d60*/  @!P2 NANOSLEEP.SYNCS 0x989680 ;  /* 0x009896800000a95d */ /* 0x004fea0003900000 */
[----:B------:R-:W2:Y:S02]  /*18d70*/  @!P2 SYNCS.PHASECHK.TRANS64 P2, [R0+URZ+0x38860], R5 ;  /* 0x038860050000a5a7 */ /* 0x000ea4000804007f */
[----:B--2---:R-:W-:Y:S05]  /*18d80*/  @!P2 BRA `(.L_x_321) ;  /* 0xfffffffc00f0a947 */ /* 0x004fea000383ffff */
[----:B------:R-:W-:Y:S05]  /*18d90*/  BRA `(.L_x_457) ;  /* 0xffffffa000a87947 */ /* 0x000fea000383ffff */
.L_x_329:
[----:B0-----:R0:W1:Y:S02]  /*18da0*/  SYNCS.PHASECHK.TRANS64.TRYWAIT P1, [R2+URZ+0x38870], R3 ;  /* 0x03887003020075a7 */ /* 0x001064000802017f */
[----:B-1----:R-:W-:Y:S05]  /*18db0*/  @!P1 NANOSLEEP.SYNCS 0x989680 ;  /* 0x009896800000995d */ /* 0x002fea0003900000 */
[----:B------:R-:W1:Y:S02]  /*18dc0*/  @!P1 SYNCS.PHASECHK.TRANS64 P1, [R2+URZ+0x38870], R3 ;  /* 0x03887003020095a7 */ /* 0x000e64000802007f */
[----:B-1----:R-:W-:Y:S05]  /*18dd0*/  @!P1 BRA `(.L_x_329) ;  /* 0xfffffffc00f09947 */ /* 0x002fea000383ffff */
[----:B------:R-:W-:Y:S05]  /*18de0*/  BRA `(.L_x_458) ;  /* 0xffffffac00607947 */ /* 0x000fea000383ffff */
.L_x_331:
[----:B0-----:R0:W1:Y:S02]  /*18df0*/  SYNCS.PHASECHK.TRANS64.TRYWAIT P1, [R2+URZ+0x38860], R3 ;  /* 0x03886003020075a7 */ /* 0x001064000802017f */
[----:B-1----:R-:W-:Y:S05]  /*18e00*/  @!P1 NANOSLEEP.SYNCS 0x989680 ;  /* 0x009896800000995d */ /* 0x002fea0003900000 */
[----:B------:R-:W1:Y:S02]  /*18e10*/  @!P1 SYNCS.PHASECHK.TRANS64 P1, [R2+URZ+0x38860], R3 ;  /* 0x03886003020095a7 */ /* 0x000e64000802007f */
[----:B-1----:R-:W-:Y:S05]  /*18e20*/  @!P1 BRA `(.L_x_331) ;  /* 0xfffffffc00f09947 */ /* 0x002fea000383ffff */
[----:B------:R-:W-:Y:S05]  /*18e30*/  BRA `(.L_x_459) ;  /* 0xffffffac006c7947 */ /* 0x000fea000383ffff */
.L_x_343:
[----:B0-----:R0:W1:Y:S02]  /*18e40*/  SYNCS.PHASECHK.TRANS64.TRYWAIT P0, [R7+URZ+0x38820], R0 ;  /* 0x03882000070075a7 */ /* 0x001064000800017f */
[----:B-1----:R-:W-:Y:S05]  /*18e50*/  @!P0 NANOSLEEP.SYNCS 0x989680 ;  /* 0x009896800000895d */ /* 0x002fea0003900000 */
[----:B------:R-:W1:Y:S02]  /*18e60*/  @!P0 SYNCS.PHASECHK.TRANS64 P0, [R7+URZ+0x38820], R0 ;  /* 0x03882000070085a7 */ /* 0x000e64000800007f */
[----:B-1----:R-:W-:Y:S05]  /*18e70*/  @!P0 BRA `(.L_x_343) ;  /* 0xfffffffc00f08947 */ /* 0x002fea000383ffff */
[----:B------:R-:W-:Y:S05]  /*18e80*/  BRA `(.L_x_460) ;  /* 0xffffffc000d87947 */ /* 0x000fea000383ffff */
.L_x_344:
[----:B------:R-:W1:Y:S01]  /*18e90*/  S2R R2, SR_TID.X ;  /* 0x0000000000027919 */ /* 0x000e620000002100 */
[----:B------:R-:W-:Y:S01]  /*18ea0*/  BSSY B0, `(.L_x_461) ;  /* 0x000000a000007945 */ /* 0x000fe20003800000 */
[----:B------:R-:W-:Y:S02]  /*18eb0*/  IMAD.MOV.U32 R12, RZ, RZ, RZ ;  /* 0x000000ffff0c7224 */ /* 0x000fe400078e00ff */
[----:B------:R-:W-:Y:S02]  /*18ec0*/  IMAD.MOV.U32 R11, RZ, RZ, 0x1f ;  /* 0x0000001fff0b7424 */ /* 0x000fe400078e00ff */
[----:B------:R-:W-:Y:S01]  /*18ed0*/  IMAD.MOV.U32 R15, RZ, RZ, -0x1 ;  /* 0xffffffffff0f7424 */ /* 0x000fe200078e00ff */
[----:B-1----:R-:W-:-:S04]  /*18ee0*/  SHF.R.U32.HI R2, RZ, 0x5, R2 ;  /* 0x00000005ff027819 */ /* 0x002fc80000011602 */
[----:B------:R-:W-:-:S05]  /*18ef0*/  LOP3.LUT R2, R2, 0x3, RZ, 0xc0, !PT ;  /* 0x0000000302027812 */ /* 0x000fca00078ec0ff */
[----:B------:R-:W-:-:S07]  /*18f00*/  IMAD.MOV.U32 R13, RZ, RZ, R2 ;  /* 0x000000ffff0d7224 */ /* 0x000fce00078e0002 */
[----:B0-----:R-:W-:Y:S05]  /*18f10*/  WARPSYNC.COLLECTIVE R15, `(.L_x_462) ;  /* 0x000000000f087348 */ /* 0x001fea0003c00000 */
[----:B------:R1:W2:Y:S02]  /*18f20*/  SHFL.IDX P6, R14, R13, R12, R11 ;  /* 0x0000000c0d0e7389 */ /* 0x0002a400000c000b */
[----:B012---:R-:W-:Y:S01]  /*18f30*/  ENDCOLLECTIVE ;  /* 0x000000000000791b */ /* 0x007fe20003800000 */
.L_x_462:
[----:B------:R-:W-:Y:S05]  /*18f40*/  BSYNC B0 ;  /* 0x0000000000007941 */ /* 0x000fea0003800000 */
.L_x_461:
[----:B------:R-:W-:Y:S05]  /*18f50*/  BRA `(.L_x_463) ;  /* 0xffffffc000c07947 */ /* 0x000fea000383ffff */
.L_x_347:
[----:B------:R-:W-:Y:S01]  /*18f60*/  BSSY B1, `(.L_x_464) ;  /* 0x0000006000017945 */ /* 0x000fe20003800000 */
[----:B------:R-:W-:-:S07]  /*18f70*/  IMAD.MOV.U32 R15, RZ, RZ, -0x1 ;  /* 0xffffffffff0f7424 */ /* 0x000fce00078e00ff */
[----:B0-----:R-:W-:Y:S05]  /*18f80*/  WARPSYNC.COLLECTIVE R15, `(.L_x_465) ;  /* 0x000000000f0c7348 */ /* 0x001fea0003c00000 */
[----:B------:R-:W-:Y:S02]  /*18f90*/  ELECT P6, UR62, PT ;  /* 0x00000000003e782f */ /* 0x000fe400038c0000 */
[----:B------:R-:W-:Y:S01]  /*18fa0*/  MOV R14, UR62 ;  /* 0x0000003e000e7c02 */ /* 0x000fe20008000f00 */
[----:B0-----:R-:W-:Y:S10]  /*18fb0*/  ENDCOLLECTIVE ;  /* 0x000000000000791b */ /* 0x001ff40003800000 */
.L_x_465:
[----:B------:R-:W-:Y:S05]  /*18fc0*/  BSYNC B1 ;  /* 0x0000000000017941 */ /* 0x000fea0003800000 */
.L_x_464:
[----:B------:R-:W-:Y:S05]  /*18fd0*/  BRA `(.L_x_466) ;  /* 0xffffffc000b87947 */ /* 0x000fea000383ffff */
.L_x_349:
[----:B0-----:R0:W1:Y:S02]  /*18fe0*/  SYNCS.PHASECHK.TRANS64.TRYWAIT P1, [R5+URZ+0x38840], R0 ;  /* 0x03884000050075a7 */ /* 0x001064000802017f */
[----:B-1----:R-:W-:Y:S05]  /*18ff0*/  @!P1 NANOSLEEP.SYNCS 0x989680 ;  /* 0x009896800000995d */ /* 0x002fea0003900000 */
[----:B------:R-:W1:Y:S02]  /*19000*/  @!P1 SYNCS.PHASECHK.TRANS64 P1, [R5+URZ+0x38840], R0 ;  /* 0x03884000050095a7 */ /* 0x000e64000802007f */
[----:B-1----:R-:W-:Y:S05]  /*19010*/  @!P1 BRA `(.L_x_349) ;  /* 0xfffffffc00f09947 */ /* 0x002fea000383ffff */
[----:B------:R-:W-:Y:S05]  /*19020*/  BRA `(.L_x_467) ;  /* 0xffffffc000d87947 */ /* 0x000fea000383ffff */
.L_x_351:
[----:B-1----:R1:W2:Y:S02]  /*19030*/  SYNCS.PHASECHK.TRANS64.TRYWAIT P1, [R3+URZ+0x38840], R2 ;  /* 0x03884002030075a7 */ /* 0x0022a4000802017f */
[----:B--2---:R-:W-:Y:S05]  /*19040*/  @!P1 NANOSLEEP.SYNCS 0x989680 ;  /* 0x009896800000995d */ /* 0x004fea0003900000 */
[----:B------:R-:W2:Y:S02]  /*19050*/  @!P1 SYNCS.PHASECHK.TRANS64 P1, [R3+URZ+0x38840], R2 ;  /* 0x03884002030095a7 */ /* 0x000ea4000802007f */
[----:B--2---:R-:W-:Y:S05]  /*19060*/  @!P1 BRA `(.L_x_351) ;  /* 0xfffffffc00f09947 */ /* 0x004fea000383ffff */
[----:B------:R-:W-:Y:S05]  /*19070*/  BRA `(.L_x_468) ;  /* 0xffffffc000e47947 */ /* 0x000fea000383ffff */
.L_x_353:
[----:B--2---:R2:W3:Y:S02]  /*19080*/  SYNCS.PHASECHK.TRANS64.TRYWAIT P1, [R5+URZ+0x38860], R0 ;  /* 0x03886000050075a7 */ /* 0x0044e4000802017f */
[----:B---3--:R-:W-:Y:S05]  /*19090*/  @!P1 NANOSLEEP.SYNCS 0x989680 ;  /* 0x009896800000995d */ /* 0x008fea0003900000 */
[----:B------:R-:W3:Y:S02]  /*190a0*/  @!P1 SYNCS.PHASECHK.TRANS64 P1, [R5+URZ+0x38860], R0 ;  /* 0x03886000050095a7 */ /* 0x000ee4000802007f */
[----:B---3--:R-:W-:Y:S05]  /*190b0*/  @!P1 BRA `(.L_x_353) ;  /* 0xfffffffc00f09947 */ /* 0x008fea000383ffff */
[----:B------:R-:W-:Y:S05]  /*190c0*/  BRA `(.L_x_469) ;  /* 0xffffffc000e07947 */ /* 0x000fea000383ffff */
.L_x_355:
[----:B---3--:R3:W4:Y:S02]  /*190d0*/  SYNCS.PHASECHK.TRANS64.TRYWAIT P1, [R3+URZ+0x38860], R2 ;  /* 0x03886002030075a7 */ /* 0x008724000802017f */
[----:B----4-:R-:W-:Y:S05]  /*190e0*/  @!P1 NANOSLEEP.SYNCS 0x989680 ;  /* 0x009896800000995d */ /* 0x010fea0003900000 */
[----:B------:R-:W4:Y:S02]  /*190f0*/  @!P1 SYNCS.PHASECHK.TRANS64 P1, [R3+URZ+0x38860], R2 ;  /* 0x03886002030095a7 */ /* 0x000f24000802007f */
[----:B----4-:R-:W-:Y:S05]  /*19100*/  @!P1 BRA `(.L_x_355) ;  /* 0xfffffffc00f09947 */ /* 0x010fea000383ffff */
[----:B------:R-:W-:Y:S05]  /*19110*/  BRA `(.L_x_470) ;  /* 0xffffffc000dc7947 */ /* 0x000fea000383ffff */
.L_x_357:
[----:B----4-:R4:W0:Y:S02]  /*19120*/  SYNCS.PHASECHK.TRANS64.TRYWAIT P1, [R5+URZ+0x38880], R0 ;  /* 0x03888000050075a7 */ /* 0x010824000802017f */
[----:B0-----:R-:W-:Y:S05]  /*19130*/  @!P1 NANOSLEEP.SYNCS 0x989680 ;  /* 0x009896800000995d */ /* 0x001fea0003900000 */
[----:B------:R-:W0:Y:S02]  /*19140*/  @!P1 SYNCS.PHASECHK.TRANS64 P1, [R5+URZ+0x38880], R0 ;  /* 0x03888000050095a7 */ /* 0x000e24000802007f */
[----:B0-----:R-:W-:Y:S05]  /*19150*/  @!P1 BRA `(.L_x_357) ;  /* 0xfffffffc00f09947 */ /* 0x001fea000383ffff */
[----:B------:R-:W-:Y:S05]  /*19160*/  BRA `(.L_x_471) ;  /* 0xffffffc000d87947 */ /* 0x000fea000383ffff */
.L_x_472:
        /* <DEDUP_REMOVED lines=9> */
.L_x_16267:


//--------------------- .text._ZN7cutlass13device_kernelIN5flash11enable_sm90INS1_16FlashAttnFwdSm90INS1_25CollectiveMainloopFwdSm90ILi2EN4cute5tupleIJNS5_1CILi1EEES8_S8_EEENS6_IJNS7_ILi128EEESA_NS7_ILi256EEEEEELi256ENS_12float_e4m3_tEfNS_4arch4Sm90ELb0ELb0ELb1ELb1ELb1ELb1ELb0ELb1ELb0ELb1ELb1ELb0EEENS1_21CollectiveEpilogueFwdINS6_IJSA_SB_SA_EEES9_NS_10bfloat16_tESF_Li256ELb1ELb1ELb1ELb1EEENS1_36VarlenDynamicPersistentTileSchedulerILi128ELi128ELi256ELi128ELb1ELb1ELb1ELb0ELb1ELb1EEEEEEEEEvNT_6ParamsE --------------------------
	.section	.text._ZN7cutlass13device_kernelIN5flash11enable_sm90INS1_16FlashAttnFwdSm90INS1_25CollectiveMainloopFwdSm90ILi2EN4cute5tupleIJNS5_1CILi1EEES8_S8_EEENS6_IJNS7_ILi128EEESA_NS7_ILi256EEEEEELi256ENS_12float_e4m3_tEfNS_4arch4Sm90ELb0ELb0ELb1ELb1ELb1ELb1ELb0ELb1ELb0ELb1ELb1ELb0EEENS1_21CollectiveEpilogueFwdINS6_IJSA_SB_SA_EEES9_NS_10bfloat16_tESF_Li256ELb1ELb1ELb1ELb1EEENS1_36VarlenDynamicPersistentTileSchedulerILi128ELi128ELi256ELi128ELb1ELb1ELb1ELb0ELb1ELb1EEEEEEEEEvNT_6ParamsE,"ax",@progbits
	.align	128
.text._ZN7cutlass13device_kernelIN5flash11enable_sm90INS1_16FlashAttnFwdSm90INS1_25CollectiveMainloopFwdSm90ILi2EN4cute5tupleIJNS5_1CILi1EEES8_S8_EEENS6_IJNS7_ILi128EEESA_NS7_ILi256EEEEEELi256ENS_12float_e4m3_tEfNS_4arch4Sm90ELb0ELb0ELb1ELb1ELb1ELb1ELb0ELb1ELb0ELb1ELb1ELb0EEENS1_21CollectiveEpilogueFwdINS6_IJSA_SB_SA_EEES9_NS_10bfloat16_tESF_Li256ELb1ELb1ELb1ELb1EEENS1_36VarlenDynamicPersistentTileSchedulerILi128ELi128ELi256ELi128ELb1ELb1ELb1ELb0ELb1ELb1EEEEEEEEEvNT_6ParamsE:
        .type           _ZN7cutlass13device_kernelIN5flash11enable_sm90INS1_16FlashAttnFwdSm90INS1_25CollectiveMainloopFwdSm90ILi2EN4cute5tupleIJNS5_1CILi1EEES8_S8_EEENS6_IJNS7_ILi128EEESA_NS7_ILi256EEEEEELi256ENS_12float_e4m3_tEfNS_4arch4Sm90ELb0ELb0ELb1ELb1ELb1ELb1ELb0ELb1ELb0ELb1ELb1ELb0EEENS1_21CollectiveEpilogueFwdINS6_IJSA_SB_SA_EEES9_NS_10bfloat16_tESF_Li256ELb1ELb1ELb1ELb1EEENS1_36VarlenDynamicPersistentTileSchedulerILi128ELi128ELi256ELi128ELb1ELb1ELb1ELb0ELb1ELb1EEEEEEEEEvNT_6ParamsE,@function
        .size           _ZN7cutlass13device_kernelIN5flash11enable_sm90INS1_16FlashAttnFwdSm90INS1_25CollectiveMainloopFwdSm90ILi2EN4cute5tupleIJNS5_1CILi1EEES8_S8_EEENS6_IJNS7_ILi128EEESA_NS7_ILi256EEEEEELi256ENS_12float_e4m3_tEfNS_4arch4Sm90ELb0ELb0ELb1ELb1ELb1ELb1ELb0ELb1ELb0ELb1ELb1ELb0EEENS1_21CollectiveEpilogueFwdINS6_IJSA_SB_SA_EEES9_NS_10bfloat16_tESF_Li256ELb1ELb1ELb1ELb1EEENS1_36VarlenDynamicPersistentTileSchedulerILi128ELi128ELi256ELi128ELb1ELb1ELb1ELb0ELb1ELb1EEEEEEEEEvNT_6ParamsE,(.L_x_16268 - _ZN7cutlass13device_kernelIN5flash11enable_sm90INS1_16FlashAttnFwdSm90INS1_25CollectiveMainloopFwdSm90ILi2EN4cute5tupleIJNS5_1CILi1EEES8_S8_EEENS6_IJNS7_ILi128EEESA_NS7_ILi256EEEEEELi256ENS_12float_e4m3_tEfNS_4arch4Sm90ELb0ELb0ELb1ELb1ELb1ELb1ELb0ELb1ELb0ELb1ELb1ELb0EEENS1_21CollectiveEpilogueFwdINS6_IJSA_SB_SA_EEES9_NS_10bfloat16_tESF_Li256ELb1ELb1ELb1ELb1EEENS1_36VarlenDynamicPersistentTileSchedulerILi128ELi128ELi256ELi128ELb1ELb1ELb1ELb0ELb1ELb1EEEEEEEEEvNT_6ParamsE)
        .other          _ZN7cutlass13device_kernelIN5flash11enable_sm90INS1_16FlashAttnFwdSm90INS1_25CollectiveMainloopFwdSm90ILi2EN4cute5tupleIJNS5_1CILi1EEES8_S8_EEENS6_IJNS7_ILi128EEESA_NS7_ILi256EEEEEELi256ENS_12float_e4m3_tEfNS_4arch4Sm90ELb0ELb0ELb1ELb1ELb1ELb1ELb0ELb1ELb0ELb1ELb1ELb0EEENS1_21CollectiveEpilogueFwdINS6_IJSA_SB_SA_EEES9_NS_10bfloat16_tESF_Li256ELb1ELb1ELb1ELb1EEENS1_36VarlenDynamicPersistentTileSchedulerILi128ELi128ELi256ELi128ELb1ELb1ELb1ELb0ELb1ELb1EEEEEEEEEvNT_6ParamsE,@"STO_CUDA_ENTRY STV_DEFAULT"
_ZN7cutlass13device_kernelIN5flash11enable_sm90INS1_16FlashAttnFwdSm90INS1_25CollectiveMainloopFwdSm90ILi2EN4cute5tupleIJNS5_1CILi1EEES8_S8_EEENS6_IJNS7_ILi128EEESA_NS7_ILi256EEEEEELi256ENS_12float_e4m3_tEfNS_4arch4Sm90ELb0ELb0ELb1ELb1ELb1ELb1ELb0ELb1ELb0ELb1ELb1ELb0EEENS1_21CollectiveEpilogueFwdINS6_IJSA_SB_SA_EEES9_NS_10bfloat16_tESF_Li256ELb1ELb1ELb1ELb1EEENS1_36VarlenDynamicPersistentTileSchedulerILi128ELi128ELi256ELi128ELb1ELb1ELb1ELb0ELb1ELb1EEEEEEEEEvNT_6ParamsE:
[----:B------:R-:W0:Y:S02]  /*0000*/  LDC R1, c[0x0][0x28] ;  /* 0x00000a00ff017b82 */ /* 0x000e240000000800 */
[----:B0-----:R-:W-:Y:S01]  /*0010*/  VIADD R1, R1, 0xfffffe58 ;  /* 0xfffffe5801017836 */ /* 0x001fe20000000000 */
[----:B------:R-:W0:Y:S01]  /*0020*/  S2R R3, SR_TID.X ;  /* 0x0000000000037919 */ /* 0x000e220000002100 */
[----:B------:R-:W-:Y:S01]  /*0030*/  ELECT P0, URZ, PT ;  /* 0x00000000003f782f */ /* 0x000fe20003800000 */
[----:B------:R-:W-:Y:S01]  /*0040*/  BSSY B0, `(.L_x_473) ;  /* 0x000000e000007945 */ /* 0x000fe20003800000 */
[--C-:B0-----:R-:W-:Y:S02]  /*0050*/  SHF.R.U32.HI R0, RZ, 0x5, R3.reuse ;  /* 0x00000005ff007819 */ /* 0x101fe40000011603 */
[----:B------:R-:W-:-:S03]  /*0060*/  SHF.R.U32.HI R3, RZ, 0x7, R3 ;  /* 0x00000007ff037819 */ /* 0x000fc60000011603 */
[----:B------:R-:W0:Y:S02]  /*0070*/  SHFL.IDX PT, R2, R0, RZ, 0x1f ;  /* 0x00001fff00027589 */ /* 0x000e2400000e0000 */
[----:B0-----:R-:W-:-:S13]  /*0080*/  ISETP.EQ.AND P0, PT, R2, RZ, P0 ;  /* 0x000000ff0200720c */ /* 0x001fda0000702270 */
[----:B------:R-:W-:Y:S05]  /*0090*/  @!P0 BRA `(.L_x_474) ;  /* 0x0000000000208947 */ /* 0x000fea0003800000 */
[----:B------:R-:W-:Y:S02]  /*00a0*/  ULDC.64 UR4, c[0x0][0x198] ;  /* 0x0000660000047ab9 */ /* 0x000fe40000000a00 */
[----:B------:R-:W-:Y:S02]  /*00b0*/  UIADD3 UR6, UP0, UR4, 0x570, URZ ;  /* 0x0000057004067890 */ /* 0x000fe4000ff1e03f */
[----:B------:R-:W-:Y:S02]  /*00c0*/  UIADD3 UR4, UP1, UR4, 0x670, URZ ;  /* 0x0000067004047890 */ /* 0x000fe4000ff3e03f */
[----:B------:R-:W-:Y:S02]  /*00d0*/  UIADD3.X UR7, URZ, UR5, URZ, UP0, !UPT ;  /* 0x000000053f077290 */ /* 0x000fe400087fe43f */
[----:B------:R-:W-:-:S07]  /*00e0*/  UIADD3.X UR5, URZ, UR5, URZ, UP1, !UPT ;  /* 0x000000053f057290 */ /* 0x000fce0008ffe43f */
[----:B------:R0:W-:Y:S02]  /*00f0*/  UTMACCTL.PF [UR6] ;  /* 0x00000000060079b9 */ /* 0x0001e40008040000 */
[----:B------:R0:W-:Y:S02]  /*0100*/  UTMACCTL.PF [UR4] ;  /* 0x00000000040079b9 */ /* 0x0001e40008040000 */
[----:B0-----:R-:W-:Y:S01]  /*0110*/  NOP ;  /* 0x0000000000007918 */ /* 0x001fe20000000000 */
.L_x_474:
[----:B------:R-:W-:Y:S05]  /*0120*/  BSYNC B0 ;  /* 0x0000000000007941 */ /* 0x000fea0003800000 */
.L_x_473:
[----:B------:R-:W-:Y:S01]  /*0130*/  VOTEU.ANY UP0, P0 ;  /* 0x00000000003f7886 */ /* 0x000fe20000000100 */
[----:B------:R-:W0:Y:S01]  /*0140*/  SHFL.IDX PT, R3, R3, RZ, 0x1f ;  /* 0x00001fff03037589 */ /* 0x000e2200000e0000 */
[----:B------:R-:W-:Y:S01]  /*0150*/  UMOV UR4, 0x80 ;  /* 0x0000008000047882 */ /* 0x000fe20000000000 */
[----:B------:R-:W-:Y:S01]  /*0160*/  UMOV UR7, 0x100 ;  /* 0x0000010000077882 */ /* 0x000fe20000000000 */
[----:B------:R-:W-:Y:S01]  /*0170*/  VOTEU.ANY UP1, P0 ;  /* 0x00000000003f7886 */ /* 0x000fe20000020100 */
[----:B------:R-:W1:Y:S01]  /*0180*/  @UP0 S2UR UR8, SR_CgaCtaId ;  /* 0x00000000000809c3 */ /* 0x000e620000008800 */
[----:B------:R-:W2:Y:S01]  /*0190*/  SHFL.IDX PT, R2, R0, RZ, 0x1f ;  /* 0x00001fff00027589 */ /* 0x000ea200000e0000 */
[----:B------:R-:W-:Y:S01]  /*01a0*/  @UP0 UMOV UR6, 0x400 ;  /* 0x0000040000060882 */ /* 0x000fe20000000000 */
[----:B------:R-:W-:-:S04]  /*01b0*/  @UP0 UIADD3 UR4, -UR4, 0x100000, URZ ;  /* 0x0010000004040890 */ /* 0x000fc8000fffe13f */
[----:B------:R-:W-:Y:S02]  /*01c0*/  @UP0 USHF.L.U32 UR5, UR4, 0xb, URZ ;  /* 0x0000000b04050899 */ /* 0x000fe4000800063f */
[----:B------:R-:W-:Y:S01]  /*01d0*/  @UP0 USHF.L.U32 UR4, UR4, 0x1, URZ ;  /* 0x0000000104040899 */ /* 0x000fe2000800063f */
[----:B------:R-:W-:Y:S01]  /*01e0*/  VOTEU.ANY UP2, P0 ;  /* 0x00000000003f7886 */ /* 0x000fe20000040100 */
[----:B0-----:R-:W-:Y:S01]  /*01f0*/  R2UR UR9, R3 ;  /* 0x00000000030972ca */ /* 0x001fe200000e0000 */
[----:B-1----:R-:W-:Y:S01]  /*0200*/  @UP0 ULEA UR8, UR8, UR6, 0x18 ;  /* 0x0000000608080291 */ /* 0x002fe2000f8ec03f */
[----:B--2---:R-:W-:Y:S01]  /*0210*/  ISETP.NE.AND P1, PT, R2, RZ, PT ;  /* 0x000000ff0200720c */ /* 0x004fe20003f25270 */
[----:B------:R-:W-:-:S04]  /*0220*/  @UP0 UIADD3 UR6, -UR7, 0x100000, URZ ;  /* 0x0010000007060890 */ /* 0x000fc8000fffe13f */
[----:B------:R-:W-:Y:S02]  /*0230*/  @UP0 USHF.L.U32 UR7, UR6, 0xb, URZ ;  /* 0x0000000b06070899 */ /* 0x000fe4000800063f */
[----:B------:R-:W-:-:S04]  /*0240*/  @UP0 USHF.L.U32 UR6, UR6, 0x1, URZ ;  /* 0x0000000106060899 */ /* 0x000fc8000800063f */
[----:B------:R-:W-:Y:S01]  /*0250*/  UISETP.NE.AND UP0, UPT, UR9, URZ, UPT ;  /* 0x0000003f0900728c */ /* 0x000fe2000bf05270 */
[----:B------:R-:W0:Y:S02]  /*0260*/  FENCE.VIEW.ASYNC.S ;  /* 0x00000000000073c6 */ /* 0x000e240000000000 */
[----:B0-----:R0:W1:Y:S05]  /*0270*/  @UP1 SYNCS.EXCH.64 URZ, [UR8+0x38800], UR4 ;  /* 0x03880004083f15b2 */ /* 0x00106a0008000100 */
[----:B------:R0:W2:Y:S01]  /*0280*/  @UP2 SYNCS.EXCH.64 URZ, [UR8+0x38820], UR6 ;  /* 0x03882006083f25b2 */ /* 0x0000a20008000100 */
[----:B------:R-:W-:Y:S05]  /*0290*/  @P1 BRA `(.L_x_475) ;  /* 0x0000000000481947 */ /* 0x000fea0003800000 */
[----:B0-----:R-:W0:Y:S01]  /*02a0*/  S2UR UR5, SR_CgaCtaId ;  /* 0x00000000000579c3 */ /* 0x001e220000008800 */
        /* <DEDUP_REMOVED lines=12> */
[----:B0-----:R3:W4:Y:S08]  /*0370*/  SYNCS.EXCH.64 URZ, [UR8+0x38830], UR4 ;  /* 0x03883004083f75b2 */ /* 0x0017300008000100 */
[----:B------:R3:W0:Y:S01]  /*0380*/  SYNCS.EXCH.64 URZ, [UR8+0x38840], UR6 ;  /* 0x03884006083f75b2 */ /* 0x0006220008000100 */
[----:B------:R3:W0:Y:S01]  /*0390*/  SYNCS.EXCH.64 URZ, [UR8+0x38838], UR4 ;  /* 0x03883804083f75b2 */ /* 0x0006220008000100 */
[----:B------:R3:W0:Y:S02]  /*03a0*/  SYNCS.EXCH.64 URZ, [UR8+0x38848], UR6 ;  /* 0x03884806083f75b2 */ /* 0x0006240008000100 */
[----:B---3--:R-:W-:Y:S01]  /*03b0*/  NOP ;  /* 0x0000000000007918 */ /* 0x008fe20000000000 */
.L_x_475:
[----:B------:R-:W3:Y:S01]  /*03c0*/  SHFL.IDX PT, R2, R0, RZ, 0x1f ;  /* 0x00001fff00027589 */ /* 0x000ee200000e0000 */
[----:B------:R-:W-:Y:S01]  /*03d0*/  NOP ;  /* 0x0000000000007918 */ /* 0x000fe20000000000 */
[----:B---3--:R-:W-:-:S13]  /*03e0*/  ISETP.NE.AND P0, PT, R2, RZ, PT ;  /* 0x000000ff0200720c */ /* 0x008fda0003f05270 */
        /* <DEDUP_REMOVED lines=14> */
[----:B0-----:R3:W0:Y:S08]  /*04d0*/  SYNCS.EXCH.64 URZ, [UR8+0x38850], UR4 ;  /* 0x03885004083f75b2 */ /* 0x0016300008000100 */
[----:B------:R3:W0:Y:S01]  /*04e0*/  SYNCS.EXCH.64 URZ, [UR8+0x38860], UR6 ;  /* 0x03886006083f75b2 */ /* 0x0006220008000100 */
[----:B------:R3:W0:Y:S01]  /*04f0*/  SYNCS.EXCH.64 URZ, [UR8+0x38858], UR4 ;  /* 0x03885804083f75b2 */ /* 0x0006220008000100 */
[----:B------:R3:W0:Y:S02]  /*0500*/  SYNCS.EXCH.64 URZ, [UR8+0x38868], UR6 ;  /* 0x03886806083f75b2 */ /* 0x0006240008000100 */
[----:B---3--:R-:W-:Y:S01]  /*0510*/  NOP ;  /* 0x0000000000007918 */ /* 0x008fe20000000000 */
.L_x_476:
[----:B------:R-:W3:Y:S01]  /*0520*/  SHFL.IDX PT, R2, R0, RZ, 0x1f ;  /* 0x00001fff00027589 */ /* 0x000ee200000e0000 */
[----:B------:R-:W-:Y:S01]  /*0530*/  NOP ;  /* 0x0000000000007918 */ /* 0x000fe20000000000 */
[----:B---3--:R-:W-:-:S13]  /*0540*/  ISETP.NE.AND P0, PT, R2, RZ, PT ;  /* 0x000000ff0200720c */ /* 0x008fda0003f05270 */
[----:B------:R-:W-:Y:S05]  /*0550*/  @P0 BRA `(.L_x_477) ;  /* 0x0000000000380947 */ /* 0x000fea0003800000 */
[----:B0-----:R-:W0:Y:S01]  /*0560*/  S2UR UR5, SR_CgaCtaId ;  /* 0x00000000000579c3 */ /* 0x001e220000008800 */
[----:B------:R-:W-:Y:S01]  /*0570*/  UMOV UR4, 0x400 ;  /* 0x0000040000047882 */ /* 0x000fe20000000000 */
[----:B------:R-:W-:Y:S01]  /*0580*/  UMOV UR7, 0x80 ;  /* 0x0000008000077882 */ /* 0x000fe20000000000 */
[----:B------:R-:W-:Y:S01]  /*0590*/  ELECT P0, URZ, PT ;  /* 0x00000000003f782f */ /* 0x000fe20003800000 */
[----:B0-----:R-:W-:Y:S02]  /*05a0*/  ULEA UR6, UR5, UR4, 0x18 ;  /* 0x0000000405067291 */ /* 0x001fe4000f8ec03f */
[----:B------:R-:W-:-:S04]  /*05b0*/  UIADD3 UR4, -UR7, 0x100000, URZ ;  /* 0x0010000007047890 */ /* 0x000fc8000fffe13f */
[----:B------:R-:W-:Y:S02]  /*05c0*/  USHF.L.U32 UR5, UR4, 0xb, URZ ;  /* 0x0000000b04057899 */ /* 0x000fe4000800063f */
[----:B------:R-:W-:Y:S01]  /*05d0*/  USHF.L.U32 UR4, UR4, 0x1, URZ ;  /* 0x0000000104047899 */ /* 0x000fe2000800063f */
[----:B------:R-:W0:Y:S11]  /*05e0*/  FENCE.VIEW.ASYNC.S ;  /* 0x00000000000073c6 */ /* 0x000e360000000000 */
[----:B0-----:R3:W0:Y:S01]  /*05f0*/  SYNCS.EXCH.64 URZ, [UR6+0x38870], UR4 ;  /* 0x03887004063f75b2 */ /* 0x0016220008000100 */
[----:B------:R3:W0:Y:S01]  /*0600*/  SYNCS.EXCH.64 URZ, [UR6+0x38880], UR4 ;  /* 0x03888004063f75b2 */ /* 0x0006220008000100 */
[----:B------:R3:W0:Y:S01]  /*0610*/  SYNCS.EXCH.64 URZ, [UR6+0x38878], UR4 ;  /* 0x03887804063f75b2 */ /* 0x0006220008000100 */
[----:B------:R3:W0:Y:S02]  /*0620*/  SYNCS.EXCH.64 URZ, [UR6+0x38888], UR4 ;  /* 0x03888804063f75b2 */ /* 0x0006240008000100 */
[----:B---3--:R-:W-:Y:S01]  /*0630*/  NOP ;  /* 0x0000000000007918 */ /* 0x008fe20000000000 */
.L_x_477:
        /* <DEDUP_REMOVED lines=22> */
.L_x_478:
[----:B------:R-:W3:Y:S01]  /*07a0*/  SHFL.IDX PT, R3, R0, RZ, 0x1f ;  /* 0x00001fff00037589 */ /* 0x000ee200000e0000 */
[----:B------:R-:W-:Y:S01]  /*07b0*/  NOP ;  /* 0x0000000000007918 */ /* 0x000fe20000000000 */
[----:B------:R-:W0:Y:S01]  /*07c0*/  S2R R2, SR_CgaCtaId ;  /* 0x0000000000027919 */ /* 0x000e220000008800 */
[----:B---3--:R-:W-:-:S13]  /*07d0*/  ISETP.NE.AND P0, PT, R3, RZ, PT ;  /* 0x000000ff0300720c */ /* 0x008fda0003f05270 */
[----:B0-----:R-:W-:Y:S05]  /*07e0*/  @P0 BRA `(.L_x_479) ;  /* 0x0000000000480947 */ /* 0x001fea0003800000 */
[----:B------:R-:W0:Y:S01]  /*07f0*/  S2UR UR5, SR_CgaCtaId ;  /* 0x00000000000579c3 */ /* 0x000e220000008800 */
        /* <DEDUP_REMOVED lines=12> */
[----:B0-----:R0:W3:Y:S08]  /*08c0*/  SYNCS.EXCH.64 URZ, [UR8+0x388b0], UR4 ;  /* 0x0388b004083f75b2 */ /* 0x0010f00008000100 */
[----:B------:R0:W0:Y:S01]  /*08d0*/  SYNCS.EXCH.64 URZ, [UR8+0x388c0], UR6 ;  /* 0x0388c006083f75b2 */ /* 0x0000220008000100 */
[----:B------:R0:W0:Y:S01]  /*08e0*/  SYNCS.EXCH.64 URZ, [UR8+0x388b8], UR4 ;  /* 0x0388b804083f75b2 */ /* 0x0000220008000100 */
[----:B------:R0:W0:Y:S01]  /*08f0*/  SYNCS.EXCH.64 URZ, [UR8+0x388c8], UR6 ;  /* 0x0388c806083f75b2 */ /* 0x0000220008000100 */
[----:B------:R-:W-:Y:S01]  /*0900*/  NOP ;  /* 0x0000000000007918 */ /* 0x000fe20000000000 */
.L_x_479:
[----:B0-----:R-:W-:Y:S01]  /*0910*/  UMOV UR4, 0x1 ;  /* 0x0000000100047882 */ /* 0x001fe20000000000 */
[----:B------:R-:W-:Y:S01]  /*0920*/  PLOP3.LUT P0, PT, PT, PT, UP0, 0x80, 0x0 ;  /* 0x000000000000781c */ /* 0x000fe20003f0f008 */
[----:B------:R-:W-:Y:S01]  /*0930*/  USEL UR4, UR4, 0x2, !UP0 ;  /* 0x0000000204047887 */ /* 0x000fe2000c000000 */
[----:B------:R-:W-:Y:S01]  /*0940*/  NOP ;  /* 0x0000000000007918 */ /* 0x000fe20000000000 */
[----:B------:R-:W-:Y:S01]  /*0950*/  ULDC.64 UR36, c[0x0][0x208] ;  /* 0x0000820000247ab9 */ /* 0x000fe20000000a00 */
[----:B------:R-:W-:Y:S03]  /*0960*/  BSSY B8, `(.L_x_480) ;  /* 0x0002a81000087945 */ /* 0x000fe60003800000 */
[----:B------:R-:W-:-:S05]  /*0970*/  IMAD.U32 R3, RZ, RZ, UR4 ;  /* 0x00000004ff037e24 */ /* 0x000fca000f8e00ff */
[----:B------:R0:W-:Y:S01]  /*0980*/  STL [R1+0x1a4], R3 ;  /* 0x0001a40301007387 */ /* 0x0001e20000100800 */
[----:B-1234-:R-:W-:Y:S06]  /*0990*/  BAR.SYNC.DEFER_BLOCKING 0x0 ;  /* 0x0000000000007b1d */ /* 0x01efec0000010000 */
[----:B------:R-:W-:Y:S05]  /*09a0*/  @!P0 BRA `(.L_x_481) ;  /* 0x0000021c00808947 */ /* 0x000fea0003800000 */
.L_x_482:
[----:B------:R-:W-:-:S08]  /*09b0*/  NOP ;  /* 0x0000000000007918 */ /* 0x000fd00000000000 */
[----:B------:R-:W1:Y:S02]  /*09c0*/  USETMAXREG.TRY_ALLOC.CTAPOOL UP0, 0xe8 ;  /* 0x000000e8000079c8 */ /* 0x000e640008000600 */
[----:B-1----:R-:W-:-:S13]  /*09d0*/  PLOP3.LUT P0, PT, PT, PT, UP0, 0x80, 0x0 ;  /* 0x000000000000781c */ /* 0x002fda0003f0f008 */
[----:B------:R-:W-:Y:S05]  /*09e0*/  @!P0 BRA `(.L_x_482) ;  /* 0xfffffffc00f08947 */ /* 0x000fea000383ffff */
[----:B------:R-:W2:Y:S01]  /*09f0*/  LDL.LU R0, [R1] ;  /* 0x0000000001007983 */ /* 0x000ea20000300800 */
[----:B------:R-:W1:Y:S01]  /*0a00*/  S2R R2, SR_TID.X ;  /* 0x0000000000027919 */ /* 0x000e620000002100 */
[----:B------:R-:W3:Y:S01]  /*0a10*/  S2UR UR61, SR_CgaCtaId ;  /* 0x00000000003d79c3 */ /* 0x000ee20000008800 */
[----:B------:R-:W-:Y:S01]  /*0a20*/  UMOV UR4, 0x400 ;  /* 0x0000040000047882 */ /* 0x000fe20000000000 */
[----:B-1----:R-:W-:-:S06]  /*0a30*/  SHF.R.U32.HI R2, RZ, 0x7, R2 ;  /* 0x00000007ff027819 */ /* 0x002fcc0000011602 */
[----:B------:R-:W-:Y:S06]  /*0a40*/  BAR.ARV 0x8, 0x180 ;  /* 0x0206000000007b1d */ /* 0x000fec0000002000 */
[----:B------:R-:W-:-:S13]  /*0a50*/  ISETP.NE.AND P0, PT, R2, 0x1, PT ;  /* 0x000000010200780c */ /* 0x000fda0003f05270 */
[----:B------:R-:W-:Y:S08]  /*0a60*/  @!P0 BAR.ARV 0x9, 0x100 ;  /* 0x0244000000008b1d */ /* 0x000ff00000002000 */
[----:B------:R-:W-:Y:S01]  /*0a70*/  BAR.SYNC.DEFER_BLOCKING 0x5, 0x180 ;  /* 0x0146000000007b1d */ /* 0x000fe20000010000 */
[----:B---3--:R-:W-:-:S06]  /*0a80*/  ULEA UR4, UR61, UR4, 0x18 ;  /* 0x000000043d047291 */ /* 0x008fcc000f8ec03f */
[----:B------:R-:W-:Y:S01]  /*0a90*/  IMAD.U32 R19, RZ, RZ, UR4 ;  /* 0x00000004ff137e24 */ /* 0x000fe2000f8e00ff */
[----:B------:R-:W-:-:S04]  /*0aa0*/  ULDC UR4, c[0x0][0xc3c] ;  /* 0x00030f0000047ab9 */ /* 0x000fc80000000800 */
[----:B------:R-:W1:Y:S01]  /*0ab0*/  LDS.128 R40, [R19+0x388d0] ;  /* 0x0388d00013287984 */ /* 0x000e620000000c00 */
[----:B------:R-:W-:Y:S06]  /*0ac0*/  BAR.ARV 0x4, 0x180 ;  /* 0x0106000000007b1d */ /* 0x000fec0000002000 */
[----:B--2---:R-:W-:-:S04]  /*0ad0*/  LOP3.LUT R0, R0, 0xfffffff7, RZ, 0xc0, !PT ;  /* 0xfffffff700007812 */ /* 0x004fc800078ec0ff */
[----:B------:R-:W-:-:S05]  /*0ae0*/  @P0 LOP3.LUT R0, R0, 0x8, RZ, 0xfc, !PT ;  /* 0x0000000800000812 */ /* 0x000fca00078efcff */
[----:B------:R2:W-:Y:S01]  /*0af0*/  STL [R1], R0 ;  /* 0x0000000001007387 */ /* 0x0005e20000100800 */
[----:B-1----:R-:W-:-:S13]  /*0b00*/  ISETP.GE.AND P0, PT, R43, UR4, PT ;  /* 0x000000042b007c0c */ /* 0x002fda000bf06270 */
[----:B--2---:R-:W-:Y:S05]  /*0b10*/  @P0 BRA `(.L_x_483) ;  /* 0x000002a400940947 */ /* 0x004fea0003800000 */
[----:B------:R-:W2:Y:S01]  /*0b20*/  LDL R2, [R1+0x1a4] ;  /* 0x0001a40001027983 */ /* 0x000ea20000100800 */
[----:B------:R-:W-:Y:S01]  /*0b30*/  R2UR UR4, R19 ;  /* 0x00000000130472ca */ /* 0x000fe200000e0000 */
[----:B------:R-:W-:Y:S01]  /*0b40*/  IMAD.MOV.U32 R216, RZ, RZ, RZ ;  /* 0x000000ffffd87224 */ /* 0x000fe200078e00ff */
[----:B------:R-:W-:Y:S01]  /*0b50*/  CS2R R222, SRZ ;  /* 0x0000000000de7805 */ /* 0x000fe2000001ff00 */
[----:B------:R-:W1:Y:S01]  /*0b60*/  S2R R0, SR_TID.X ;  /* 0x0000000000007919 */ /* 0x000e620000002100 */
[----:B------:R-:W-:-:S09]  /*0b70*/  IMAD.MOV.U32 R221, RZ, RZ, RZ ;  /* 0x000000ffffdd7224 */ /* 0x000fd200078e00ff */
[----:B------:R-:W-:Y:S01]  /*0b80*/  UIADD3 UR4, UR4, 0x20400, URZ ;  /* 0x0002040004047890 */ /* 0x000fe2000fffe03f */
[----:B-1----:R-:W-:-:S05]  /*0b90*/  VIADD R0, R0, 0xffffff80 ;  /* 0xffffff8000007836 */ /* 0x002fca0000000000 */
[----:B0-----:R-:W-:-:S04]  /*0ba0*/  SHF.R.S32.HI R3, RZ, 0x1f, R0 ;  /* 0x0000001fff037819 */ /* 0x001fc80000011400 */
[CC--:B------:R-:W-:Y:S02]  /*0bb0*/  LEA.HI R219, R3.reuse, R0.reuse, RZ, 0x3 ;  /* 0x0000000003db7211 */ /* 0x0c0fe400078f18ff */
[CC--:B------:R-:W-:Y:S02]  /*0bc0*/  LEA.HI R12, R3.reuse, R0.reuse, RZ, 0x2 ;  /* 0x00000000030c7211 */ /* 0x0c0fe400078f10ff */
[CC--:B------:R-:W-:Y:S02]  /*0bd0*/  LEA.HI R6, R3.reuse, R0.reuse, RZ, 0x5 ;  /* 0x0000000003067211 */ /* 0x0c0fe400078f28ff */
[----:B------:R-:W-:Y:S02]  /*0be0*/  LEA.HI R4, R3, R0, RZ, 0x6 ;  /* 0x0000000003047211 */ /* 0x000fe400078f30ff */
[----:B------:R-:W-:Y:S01]  /*0bf0*/  LOP3.LUT R13, R12, 0xfffffffc, RZ, 0xc0, !PT ;  /* 0xfffffffc0c0d7812 */ /* 0x000fe200078ec0ff */
[----:B------:R-:W-:Y:S01]  /*0c00*/  IMAD.SHL.U32 R6, R6, 0x20, RZ ;  /* 0x0000002006067824 */ /* 0x000fe200078e00ff */
[----:B------:R-:W-:-:S03]  /*0c10*/  SHF.L.U32 R4, R4, 0x4, RZ ;  /* 0x0000000404047819 */ /* 0x000fc600000006ff */
[----:B------:R-:W-:Y:S01]  /*0c20*/  IMAD.IADD R13, R0, 0x1, -R13 ;  /* 0x00000001000d7824 */ /* 0x000fe200078e0a0d */
[----:B------:R-:W-:Y:S02]  /*0c30*/  LOP3.LUT R6, R6, 0xfffffc00, RZ, 0xc0, !PT ;  /* 0xfffffc0006067812 */ /* 0x000fe400078ec0ff */
[----:B--2---:R-:W-:Y:S02]  /*0c40*/  R2UR UR5, R2 ;  /* 0x00000000020572ca */ /* 0x004fe400000e0000 */
[----:B------:R-:W-:-:S04]  /*0c50*/  LEA.HI R2, R3, R0, RZ, 0x7 ;  /* 0x0000000003027211 */ /* 0x000fc800078f38ff */
[----:B------:R-:W-:-:S04]  /*0c60*/  LOP3.LUT R5, R2, 0xffffff80, RZ, 0xc0, !PT ;  /* 0xffffff8002057812 */ /* 0x000fc800078ec0ff */
[----:B------:R-:W-:Y:S02]  /*0c70*/  IADD3 R14, R0, -R5, RZ ;  /* 0x80000005000e7210 */ /* 0x000fe40007ffe0ff */
[----:B------:R-:W-:Y:S01]  /*0c80*/  LEA.HI R5, R3, R0, RZ, 0x4 ;  /* 0x0000000003057211 */ /* 0x000fe200078f20ff */
[----:B------:R-:W-:Y:S01]  /*0c90*/  ULOP3.LUT UR60, UR5, 0x1, URZ, 0xfc, !UPT ;  /* 0x00000001053c7892 */ /* 0x000fe2000f8efc3f */
[----:B------:R-:W-:Y:S01]  /*0ca0*/  SHF.R.S32.HI R8, RZ, 0x1f, R14 ;  /* 0x0000001fff087819 */ /* 0x000fe2000001140e */
[----:B------:R-:W-:Y:S01]  /*0cb0*/  STL [R1+0x108], R14 ;  /* 0x0001080e01007387 */ /* 0x000fe20000100800 */
[----:B------:R-:W-:Y:S02]  /*0cc0*/  LOP3.LUT R7, R5, 0x3fffff0, RZ, 0xc0, !PT ;  /* 0x03fffff005077812 */ /* 0x000fe400078ec0ff */
[----:B------:R-:W-:Y:S02]  /*0cd0*/  LEA.HI R9, R8, R14, RZ, 0x2 ;  /* 0x0000000e08097211 */ /* 0x000fe400078f10ff */
[----:B------:R-:W-:Y:S01]  /*0ce0*/  LOP3.LUT R3, R219, 0xfffffff8, RZ, 0xc0, !PT ;  /* 0xfffffff8db037812 */ /* 0x000fe200078ec0ff */
[----:B------:R-:W-:Y:S01]  /*0cf0*/  IMAD.IADD R7, R0, 0x1, -R7 ;  /* 0x0000000100077824 */ /* 0x000fe200078e0a07 */
[----:B------:R-:W-:-:S02]  /*0d00*/  SHF.R.S32.HI R10, RZ, 0x2, R9 ;  /* 0x00000002ff0a7819 */ /* 0x000fc40000011409 */
[----:B------:R-:W-:Y:S01]  /*0d10*/  SHF.R.S32.HI R11, RZ, 0x1f, R9 ;  /* 0x0000001fff0b7819 */ /* 0x000fe20000011409 */
[----:B------:R-:W-:Y:S01]  /*0d20*/  IMAD.IADD R22, R0, 0x1, -R3 ;  /* 0x0000000100167824 */ /* 0x000fe200078e0a03 */
[----:B------:R-:W-:Y:S02]  /*0d30*/  SHF.R.S32.HI R0, RZ, 0x4, R5 ;  /* 0x00000004ff007819 */ /* 0x000fe40000011405 */
[----:B------:R-:W-:Y:S01]  /*0d40*/  LEA.HI R11, R11, R10, RZ, 0x3 ;  /* 0x0000000a0b0b7211 */ /* 0x000fe200078f18ff */
[C---:B------:R-:W-:Y:S01]  /*0d50*/  IMAD.SHL.U32 R16, R22.reuse, 0x10, RZ ;  /* 0x0000001016107824 */ /* 0x040fe200078e00ff */
[----:B------:R-:W-:Y:S01]  /*0d60*/  SHF.R.S32.HI R3, RZ, 0x7, R2 ;  /* 0x00000007ff037819 */ /* 0x000fe20000011402 */
[----:B------:R-:W-:Y:S01]  /*0d70*/  IMAD.SHL.U32 R22, R22, 0x8, RZ ;  /* 0x0000000816167824 */ /* 0x000fe200078e00ff */
[----:B------:R-:W-:Y:S01]  /*0d80*/  LEA.HI R5, R5, R0, RZ, 0x1 ;  /* 0x0000000005057211 */ /* 0x000fe200078f08ff */
[----:B------:R-:W-:Y:S01]  /*0d90*/  VIADD R18, R16, 0x80 ;  /* 0x0000008010127836 */ /* 0x000fe20000000000 */
[----:B------:R-:W-:Y:S01]  /*0da0*/  LOP3.LUT R11, R11, 0xfffffff8, RZ, 0xc0, !PT ;  /* 0xfffffff80b0b7812 */ /* 0x000fe200078ec0ff */
[----:B------:R-:W-:Y:S01]  /*0db0*/  VIADD R218, R22, 0x40 ;  /* 0x0000004016da7836 */ /* 0x000fe20000000000 */
[----:B------:R-:W-:Y:S01]  /*0dc0*/  LEA.HI R2, R2, R3, RZ, 0x1 ;  /* 0x0000000302027211 */ /* 0x000fe200078f08ff */
[----:B------:R-:W-:Y:S01]  /*0dd0*/  VIADD R20, R22, 0x80 ;  /* 0x0000008016147836 */ /* 0x000fe20000000000 */
[----:B------:R-:W-:Y:S01]  /*0de0*/  LEA.HI R8, R8, R14, RZ, 0x5 ;  /* 0x0000000e08087211 */ /* 0x000fe200078f28ff */
[----:B------:R-:W-:Y:S01]  /*0df0*/  IMAD.IADD R11, R10, 0x1, -R11 ;  /* 0x000000010a0b7824 */ /* 0x000fe200078e0a0b */
[----:B------:R-:W-:-:S02]  /*0e00*/  LOP3.LUT R5, R5, 0x1ffffffe, RZ, 0xc0, !PT ;  /* 0x1ffffffe05057812 */ /* 0x000fc400078ec0ff */
[----:B------:R-:W-:Y:S02]  /*0e10*/  LOP3.LUT R2, R2, 0x3fffffe, RZ, 0xc0, !PT ;  /* 0x03fffffe02027812 */ /* 0x000fe400078ec0ff */
[----:B------:R-:W-:Y:S01]  /*0e20*/  SHF.R.S32.HI R8, RZ, 0x5, R8 ;  /* 0x00000005ff087819 */ /* 0x000fe20000011408 */
[----:B------:R-:W-:Y:S01]  /*0e30*/  IMAD.IADD R5, R0, 0x1, -R5 ;  /* 0x0000000100057824 */ /* 0x000fe200078e0a05 */
[----:B------:R-:W-:Y:S01]  /*0e40*/  LEA R6, R7, R6, 0x6 ;  /* 0x0000000607067211 */ /* 0x000fe200078e30ff */
[----:B------:R-:W-:Y:S01]  /*0e50*/  IMAD.IADD R2, R3, 0x1, -R2 ;  /* 0x0000000103027824 */ /* 0x000fe200078e0a02 */
[----:B------:R-:W-:Y:S01]  /*0e60*/  LEA.HI R7, R13, R13, RZ, 0x1 ;  /* 0x0000000d0d077211 */ /* 0x000fe200078f08ff */
[----:B------:R-:W-:Y:S01]  /*0e70*/  IMAD R11, R8, 0x10, R11 ;  /* 0x00000010080b7824 */ /* 0x000fe200078e020b */
[----:B------:R-:W-:Y:S02]  /*0e80*/  LEA R3, R5, R6, 0x3 ;  /* 0x0000000605037211 */ /* 0x000fe400078e18ff */
[----:B------:R-:W-:Y:S01]  /*0e90*/  LOP3.LUT R0, R7, 0x1ffffffe, RZ, 0xc0, !PT ;  /* 0x1ffffffe07007812 */ /* 0x000fe200078ec0ff */
[----:B------:R-:W-:Y:S01]  /*0ea0*/  IMAD R7, R2, 0x40, R11 ;  /* 0x0000004002077824 */ /* 0x000fe200078e020b */
[----:B------:R-:W-:Y:S01]  /*0eb0*/  LOP3.LUT R10, R4, 0xfffffc00, RZ, 0xc0, !PT ;  /* 0xfffffc00040a7812 */ /* 0x000fe200078ec0ff */
[----:B------:R0:W-:Y:S01]  /*0ec0*/  STL [R1+0x1a0], R3 ;  /* 0x0001a00301007387 */ /* 0x0001e20000100800 */
[----:B------:R-:W-:Y:S01]  /*0ed0*/  SHF.R.S32.HI R219, RZ, 0x3, R219 ;  /* 0x00000003ffdb7819 */ /* 0x000fe200000114db */
[----:B------:R-:W-:Y:S01]  /*0ee0*/  IMAD.IADD R13, R13, 0x1, -R0 ;  /* 0x000000010d0d7824 */ /* 0x000fe200078e0a00 */
[----:B------:R-:W-:Y:S01]  /*0ef0*/  SHF.R.S32.HI R21, RZ, 0x1f, R218 ;  /* 0x0000001fff157819 */ /* 0x000fe200000114da */
[----:B------:R-:W-:Y:S01]  /*0f00*/  IMAD.U32 R0, RZ, RZ, UR4 ;  /* 0x00000004ff007e24 */ /* 0x000fe2000f8e00ff */
[----:B------:R-:W-:Y:S01]  /*0f10*/  STL [R1+0x194], R7 ;  /* 0x0001940701007387 */ /* 0x000fe20000100800 */
[C---:B------:R-:W-:Y:S01]  /*0f20*/  VIADD R15, R219.reuse, 0x20 ;  /* 0x00000020db0f7836 */ /* 0x040fe20000000000 */
[C---:B------:R-:W-:Y:S01]  /*0f30*/  IADD3 R8, R219.reuse, 0x60, RZ ;  /* 0x00000060db087810 */ /* 0x040fe20007ffe0ff */
[----:B------:R-:W-:Y:S01]  /*0f40*/  VIADD R12, R219, 0x40 ;  /* 0x00000040db0c7836 */ /* 0x000fe20000000000 */
[----:B------:R-:W-:Y:S01]  /*0f50*/  STL [R1+0x58], RZ ;  /* 0x000058ff01007387 */ /* 0x000fe20000100800 */
[----:B------:R-:W-:-:S02]  /*0f60*/  LOP3.LUT R9, R9, 0x7ffffffc, RZ, 0xc0, !PT ;  /* 0x7ffffffc09097812 */ /* 0x000fc400078ec0ff */
[----:B------:R-:W-:Y:S01]  /*0f70*/  SHF.R.S32.HI R6, RZ, 0x1f, R8 ;  /* 0x0000001fff067819 */ /* 0x000fe20000011408 */
[----:B------:R-:W-:Y:S01]  /*0f80*/  STL [R1+0x2c], R10 ;  /* 0x00002c0a01007387 */ /* 0x000fe20000100800 */
[----:B------:R-:W-:Y:S01]  /*0f90*/  SHF.R.S32.HI R2, RZ, 0x1f, R15 ;  /* 0x0000001fff027819 */ /* 0x000fe2000001140f */
[----:B0-----:R-:W-:Y:S01]  /*0fa0*/  IMAD.SHL.U32 R3, R12, 0x80, RZ ;  /* 0x000000800c037824 */ /* 0x001fe200078e00ff */
[----:B------:R-:W-:Y:S01]  /*0fb0*/  SHF.R.S32.HI R4, RZ, 0x1f, R12 ;  /* 0x0000001fff047819 */ /* 0x000fe2000001140c */
[----:B------:R0:W-:Y:S01]  /*0fc0*/  STL [R1+0x198], R0 ;  /* 0x0001980001007387 */ /* 0x0001e20000100800 */
[----:B------:R-:W-:Y:S01]  /*0fd0*/  SHF.L.U32 R5, R8, 0x7, RZ ;  /* 0x0000000708057819 */ /* 0x000fe200000006ff */
[----:B------:R-:W-:Y:S01]  /*0fe0*/  IMAD.IADD R9, R14, 0x1, -R9 ;  /* 0x000000010e097824 */ /* 0x000fe200078e0a09 */
[----:B------:R-:W-:Y:S01]  /*0ff0*/  LEA.HI R6, R6, R8, RZ, 0x3 ;  /* 0x0000000806067211 */ /* 0x000fe200078f18ff */
[----:B------:R1:W-:Y:S01]  /*1000*/  STL [R1+0x14], R20 ;  /* 0x0000141401007387 */ /* 0x0003e20000100800 */
[----:B------:R-:W-:-:S02]  /*1010*/  LEA.HI R2, R2, R15, RZ, 0x3 ;  /* 0x0000000f02027211 */ /* 0x000fc400078f18ff */
[----:B------:R-:W-:Y:S01]  /*1020*/  LEA.HI R4, R4, R12, RZ, 0x3 ;  /* 0x0000000c04047211 */ /* 0x000fe200078f18ff */
[----:B------:R-:W-:Y:S01]  /*1030*/  IMAD.SHL.U32 R6, R6, 0x80, RZ ;  /* 0x0000008006067824 */ /* 0x000fe200078e00ff */
[----:B------:R-:W-:Y:S01]  /*1040*/  SHF.L.U32 R2, R2, 0x7, RZ ;  /* 0x0000000702027819 */ /* 0x000fe200000006ff */
[----:B0-----:R-:W-:Y:S01]  /*1050*/  IMAD.SHL.U32 R0, R219, 0x80, RZ ;  /* 0x00000080db007824 */ /* 0x001fe200078e00ff */
[----:B------:R-:W-:Y:S01]  /*1060*/  LOP3.LUT R3, R3, 0x380, RZ, 0xc0, !PT ;  /* 0x0000038003037812 */ /* 0x000fe200078ec0ff */
[----:B------:R-:W-:Y:S01]  /*1070*/  IMAD.SHL.U32 R4, R4, 0x80, RZ ;  /* 0x0000008004047824 */ /* 0x000fe200078e00ff */
[----:B------:R-:W-:Y:S02]  /*1080*/  LOP3.LUT R5, R5, 0x380, RZ, 0xc0, !PT ;  /* 0x0000038005057812 */ /* 0x000fe400078ec0ff */
[----:B------:R-:W-:Y:S01]  /*1090*/  LOP3.LUT R11, R0, 0x380, RZ, 0xc0, !PT ;  /* 0x00000380000b7812 */ /* 0x000fe200078ec0ff */
[----:B------:R-:W-:Y:S01]  /*10a0*/  IMAD.SHL.U32 R0, R15, 0x80, RZ ;  /* 0x000000800f007824 */ /* 0x000fe200078e00ff */
[----:B-1----:R-:W-:Y:S01]  /*10b0*/  SHF.R.S32.HI R20, RZ, 0x1f, R20 ;  /* 0x0000001fff147819 */ /* 0x002fe20000011414 */
[----:B------:R-:W-:Y:S01]  /*10c0*/  VIADD R15, R22, 0xc0 ;  /* 0x000000c0160f7836 */ /* 0x000fe20000000000 */
[----:B------:R-:W-:-:S02]  /*10d0*/  LOP3.LUT R2, R2, 0xfffffc00, RZ, 0xc0, !PT ;  /* 0xfffffc0002027812 */ /* 0x000fc400078ec0ff */
[----:B------:R-:W-:Y:S02]  /*10e0*/  LOP3.LUT R8, R0, 0x380, RZ, 0xc0, !PT ;  /* 0x0000038000087812 */ /* 0x000fe400078ec0ff */
[----:B------:R-:W-:Y:S01]  /*10f0*/  LOP3.LUT R0, R11, 0x70, R16, 0xf8, !PT ;  /* 0x000000700b007812 */ /* 0x000fe200078ef810 */
[----:B------:R0:W-:Y:S01]  /*1100*/  STL [R1+0x1c], R15 ;  /* 0x00001c0f01007387 */ /* 0x0001e20000100800 */
[----:B------:R-:W-:Y:S02]  /*1110*/  SHF.R.U32.HI R11, RZ, 0x3, R11 ;  /* 0x00000003ff0b7819 */ /* 0x000fe4000001160b */
[----:B------:R-:W-:Y:S02]  /*1120*/  LOP3.LUT R4, R4, 0xfffffc00, RZ, 0xc0, !PT ;  /* 0xfffffc0004047812 */ /* 0x000fe400078ec0ff */
[----:B------:R-:W-:Y:S02]  /*1130*/  LOP3.LUT R12, R10, R0, R11, 0xf6, !PT ;  /* 0x000000000a0c7212 */ /* 0x000fe400078ef60b */
[----:B------:R-:W-:-:S02]  /*1140*/  SHF.R.U32.HI R11, RZ, 0x3, R8 ;  /* 0x00000003ff0b7819 */ /* 0x000fc40000011608 */
[--C-:B------:R-:W-:Y:S01]  /*1150*/  LOP3.LUT R0, R8, 0x70, R16.reuse, 0xf8, !PT ;  /* 0x0000007008007812 */ /* 0x100fe200078ef810 */
[----:B------:R1:W-:Y:S01]  /*1160*/  STL [R1+0x38], R12 ;  /* 0x0000380c01007387 */ /* 0x0003e20000100800 */
[----:B0-----:R-:W-:Y:S02]  /*1170*/  SHF.R.S32.HI R15, RZ, 0x1f, R15 ;  /* 0x0000001fff0f7819 */ /* 0x001fe4000001140f */
[----:B------:R-:W-:Y:S01]  /*1180*/  SHF.R.U32.HI R10, RZ, 0x3, R3 ;  /* 0x00000003ff0a7819 */ /* 0x000fe20000011603 */
[----:B------:R-:W-:Y:S01]  /*1190*/  STL [R1+0x44], R21 ;  /* 0x0000441501007387 */ /* 0x000fe20000100800 */
[--C-:B------:R-:W-:Y:S02]  /*11a0*/  LOP3.LUT R3, R3, 0x70, R16.reuse, 0xf8, !PT ;  /* 0x0000007003037812 */ /* 0x100fe400078ef810 */
[----:B------:R-:W-:Y:S01]  /*11b0*/  SHF.R.U32.HI R8, RZ, 0x3, R5 ;  /* 0x00000003ff087819 */ /* 0x000fe20000011605 */
[----:B------:R-:W-:Y:S01]  /*11c0*/  STL [R1+0x60], R20 ;  /* 0x0000601401007387 */ /* 0x000fe20000100800 */
[----:B------:R-:W-:Y:S01]  /*11d0*/  LOP3.LUT R5, R5, 0x70, R16, 0xf8, !PT ;  /* 0x0000007005057812 */ /* 0x000fe200078ef810 */
[----:B-1----:R-:W-:Y:S01]  /*11e0*/  IMAD.IADD R12, R19, 0x1, R12 ;  /* 0x00000001130c7824 */ /* 0x002fe200078e020c */
[----:B------:R-:W-:Y:S01]  /*11f0*/  LOP3.LUT R6, R6, 0xfffffc00, RZ, 0xc0, !PT ;  /* 0xfffffc0006067812 */ /* 0x000fe200078ec0ff */
[----:B------:R-:W-:Y:S01]  /*1200*/  STL [R1+0x5c], R15 ;  /* 0x00005c0f01007387 */ /* 0x000fe20000100800 */
[----:B------:R-:W-:-:S02]  /*1210*/  LOP3.LUT R0, R2, R0, R11, 0xf6, !PT ;  /* 0x0000000002007212 */ /* 0x000fc400078ef60b */
[----:B------:R-:W-:Y:S01]  /*1220*/  SHF.L.U32 R44, R9, 0x1, RZ ;  /* 0x00000001092c7819 */ /* 0x000fe200000006ff */
[----:B------:R0:W-:Y:S01]  /*1230*/  STL [R1+0x28], R2 ;  /* 0x0000280201007387 */ /* 0x0001e20000100800 */
[----:B------:R-:W-:Y:S02]  /*1240*/  SHF.R.S32.HI R23, RZ, 0x1f, R22 ;  /* 0x0000001fff177819 */ /* 0x000fe40000011416 */
[C---:B------:R-:W-:Y:S01]  /*1250*/  IADD3 R39, R44.reuse, 0x10, RZ ;  /* 0x000000102c277810 */ /* 0x040fe20007ffe0ff */
[----:B------:R-:W-:Y:S01]  /*1260*/  STL [R1+0x30], R12 ;  /* 0x0000300c01007387 */ /* 0x000fe20000100800 */
[C---:B------:R-:W-:Y:S01]  /*1270*/  VIADD R40, R44.reuse, 0x8 ;  /* 0x000000082c287836 */ /* 0x040fe20000000000 */
[C---:B------:R-:W-:Y:S01]  /*1280*/  IADD3 R34, R44.reuse, 0x38, RZ ;  /* 0x000000382c227810 */ /* 0x040fe20007ffe0ff */
[C---:B------:R-:W-:Y:S01]  /*1290*/  VIADD R38, R44.reuse, 0x18 ;  /* 0x000000182c267836 */ /* 0x040fe20000000000 */
[----:B------:R1:W-:Y:S01]  /*12a0*/  STL [R1+0x24], R4 ;  /* 0x0000240401007387 */ /* 0x0003e20000100800 */
[----:B------:R-:W-:Y:S01]  /*12b0*/  VIADD R37, R44, 0x20 ;  /* 0x000000202c257836 */ /* 0x000fe20000000000 */
[----:B0-----:R-:W-:Y:S01]  /*12c0*/  LOP3.LUT R2, R4, R3, R10, 0xf6, !PT ;  /* 0x0000000304027212 */ /* 0x001fe200078ef60a */
[C---:B------:R-:W-:Y:S01]  /*12d0*/  IMAD.IADD R3, R19.reuse, 0x1, R0 ;  /* 0x0000000113037824 */ /* 0x040fe200078e0200 */
[----:B------:R0:W-:Y:S01]  /*12e0*/  STL [R1+0x20], R6 ;  /* 0x0000200601007387 */ /* 0x0001e20000100800 */
[C---:B------:R-:W-:Y:S01]  /*12f0*/  VIADD R36, R44.reuse, 0x28 ;  /* 0x000000282c247836 */ /* 0x040fe20000000000 */
[C---:B------:R-:W-:Y:S01]  /*1300*/  IADD3 R29, R44.reuse, 0x60, RZ ;  /* 0x000000602c1d7810 */ /* 0x040fe20007ffe0ff */
[C---:B------:R-:W-:Y:S01]  /*1310*/  IMAD.IADD R2, R19.reuse, 0x1, R2 ;  /* 0x0000000113027824 */ /* 0x040fe200078e0202 */
[----:B------:R-:W-:Y:S01]  /*1320*/  STL [R1+0x190], R3 ;  /* 0x0001900301007387 */ /* 0x000fe20000100800 */
[----:B------:R-:W-:Y:S01]  /*1330*/  VIADD R35, R44, 0x30 ;  /* 0x000000302c237836 */ /* 0x000fe20000000000 */
[----:B-1----:R-:W-:Y:S01]  /*1340*/  LOP3.LUT R4, R6, R5, R8, 0xf6, !PT ;  /* 0x0000000506047212 */ /* 0x002fe200078ef608 */
[C---:B------:R-:W-:Y:S01]  /*1350*/  VIADD R33, R44.reuse, 0x40 ;  /* 0x000000402c217836 */ /* 0x040fe20000000000 */
[----:B------:R-:W-:Y:S01]  /*1360*/  STL [R1+0x68], R44 ;  /* 0x0000682c01007387 */ /* 0x000fe20000100800 */
[C---:B------:R-:W-:Y:S01]  /*1370*/  VIADD R32, R44.reuse, 0x48 ;  /* 0x000000482c207836 */ /* 0x040fe20000000000 */
[C---:B------:R-:W-:Y:S01]  /*1380*/  IADD3 R24, R44.reuse, 0x88, RZ ;  /* 0x000000882c187810 */ /* 0x040fe20007ffe0ff */
[----:B------:R-:W-:Y:S01]  /*1390*/  IMAD.IADD R0, R19, 0x1, R4 ;  /* 0x0000000113007824 */ /* 0x000fe200078e0204 */
[----:B------:R-:W-:Y:S01]  /*13a0*/  STL [R1+0x18c], R2 ;  /* 0x00018c0201007387 */ /* 0x000fe20000100800 */
[C---:B------:R-:W-:Y:S01]  /*13b0*/  VIADD R31, R44.reuse, 0x50 ;  /* 0x000000502c1f7836 */ /* 0x040fe20000000000 */
[C---:B------:R-:W-:Y:S01]  /*13c0*/  IADD3 R12, R44.reuse, 0xb0, RZ ;  /* 0x000000b02c0c7810 */ /* 0x040fe20007ffe0ff */
[C---:B------:R-:W-:Y:S01]  /*13d0*/  VIADD R30, R44.reuse, 0x58 ;  /* 0x000000582c1e7836 */ /* 0x040fe20000000000 */
[----:B------:R-:W-:Y:S01]  /*13e0*/  STL [R1+0x188], R0 ;  /* 0x0001880001007387 */ /* 0x000fe20000100800 */
[C---:B------:R-:W-:Y:S01]  /*13f0*/  VIADD R28, R44.reuse, 0x68 ;  /* 0x000000682c1c7836 */ /* 0x040fe20000000000 */
[C---:B0-----:R-:W-:Y:S01]  /*1400*/  IADD3 R6, R44.reuse, 0xd8, RZ ;  /* 0x000000d82c067810 */ /* 0x041fe20007ffe0ff */
[C---:B------:R-:W-:Y:S01]  /*1410*/  VIADD R27, R44.reuse, 0x70 ;  /* 0x000000702c1b7836 */ /* 0x040fe20000000000 */
[----:B------:R-:W-:Y:S01]  /*1420*/  STL [R1+0x104], R40 ;  /* 0x0001042801007387 */ /* 0x000fe20000100800 */
[C---:B------:R-:W-:Y:S01]  /*1430*/  VIADD R26, R44.reuse, 0x78 ;  /* 0x000000782c1a7836 */ /* 0x040fe20000000000 */
[----:B------:R-:W-:Y:S01]  /*1440*/  SHF.R.S32.HI R4, RZ, 0x1f, R40 ;  /* 0x0000001fff047819 */ /* 0x000fe20000011428 */
[C---:B------:R-:W-:Y:S01]  /*1450*/  VIADD R25, R44.reuse, 0x80 ;  /* 0x000000802c197836 */ /* 0x040fe20000000000 */
[----:B------:R0:W-:Y:S01]  /*1460*/  STL [R1+0x100], R39 ;  /* 0x0001002701007387 */ /* 0x0001e20000100800 */
[C---:B------:R-:W-:Y:S01]  /*1470*/  VIADD R21, R44.reuse, 0x90 ;  /* 0x000000902c157836 */ /* 0x040fe20000000000 */
[----:B------:R-:W-:Y:S01]  /*1480*/  SHF.R.S32.HI R17, RZ, 0x1f, R16 ;  /* 0x0000001fff117819 */ /* 0x000fe20000011410 */
[C---:B------:R-:W-:Y:S01]  /*1490*/  VIADD R20, R44.reuse, 0x98 ;  /* 0x000000982c147836 */ /* 0x040fe20000000000 */
[----:B------:R-:W-:Y:S01]  /*14a0*/  STL [R1+0xfc], R38 ;  /* 0x0000fc2601007387 */ /* 0x000fe20000100800 */
[C---:B------:R-:W-:Y:S01]  /*14b0*/  VIADD R15, R44.reuse, 0xa0 ;  /* 0x000000a02c0f7836 */ /* 0x040fe20000000000 */
[----:B------:R-:W-:Y:S01]  /*14c0*/  SHF.R.S32.HI R217, RZ, 0x1f, R18 ;  /* 0x0000001fffd97819 */ /* 0x000fe20000011412 */
[C---:B------:R-:W-:Y:S01]  /*14d0*/  VIADD R14, R44.reuse, 0xa8 ;  /* 0x000000a82c0e7836 */ /* 0x040fe20000000000 */
[----:B------:R1:W-:Y:S01]  /*14e0*/  STL [R1+0xf8], R37 ;  /* 0x0000f82501007387 */ /* 0x0003e20000100800 */
[C---:B------:R-:W-:Y:S01]  /*14f0*/  VIADD R11, R44.reuse, 0xb8 ;  /* 0x000000b82c0b7836 */ /* 0x040fe20000000000 */
[----:B0-----:R-:W-:Y:S01]  /*1500*/  SHF.R.S32.HI R39, RZ, 0x1f, R39 ;  /* 0x0000001fff277819 */ /* 0x001fe20000011427 */
[C---:B------:R-:W-:Y:S01]  /*1510*/  VIADD R10, R44.reuse, 0xc0 ;  /* 0x000000c02c0a7836 */ /* 0x040fe20000000000 */
[----:B------:R-:W-:Y:S01]  /*1520*/  STL [R1+0xf4], R36 ;  /* 0x0000f42401007387 */ /* 0x000fe20000100800 */
[----:B------:R-:W-:-:S02]  /*1530*/  VIADD R9, R44, 0xc8 ;  /* 0x000000c82c097836 */ /* 0x000fc40000000000 */
[C---:B------:R-:W-:Y:S01]  /*1540*/  VIADD R8, R44.reuse, 0xd0 ;  /* 0x000000d02c087836 */ /* 0x040fe20000000000 */
[----:B------:R0:W-:Y:S01]  /*1550*/  STL [R1+0xf0], R35 ;  /* 0x0000f02301007387 */ /* 0x0001e20000100800 */
[C---:B------:R-:W-:Y:S01]  /*1560*/  VIADD R5, R44.reuse, 0xe0 ;  /* 0x000000e02c057836 */ /* 0x040fe20000000000 */
[----:B-1----:R-:W-:Y:S01]  /*1570*/  SHF.R.S32.HI R37, RZ, 0x1f, R37 ;  /* 0x0000001fff257819 */ /* 0x002fe20000011425 */
[C---:B------:R-:W-:Y:S01]  /*1580*/  VIADD R3, R44.reuse, 0xe8 ;  /* 0x000000e82c037836 */ /* 0x040fe20000000000 */
[----:B------:R1:W-:Y:S01]  /*1590*/  STL [R1+0xec], R34 ;  /* 0x0000ec2201007387 */ /* 0x0003e20000100800 */
[C---:B------:R-:W-:Y:S02]  /*15a0*/  VIADD R2, R44.reuse, 0xf0 ;  /* 0x000000f02c027836 */ /* 0x040fe40000000000 */
[----:B------:R-:W-:Y:S01]  /*15b0*/  VIADD R0, R44, 0xf8 ;  /* 0x000000f82c007836 */ /* 0x000fe20000000000 */
[----:B------:R-:W-:Y:S01]  /*15c0*/  STL [R1+0xe8], R33 ;  /* 0x0000e82101007387 */ /* 0x000fe20000100800 */
[----:B0-----:R-:W-:-:S03]  /*15d0*/  SHF.R.S32.HI R35, RZ, 0x1f, R35 ;  /* 0x0000001fff237819 */ /* 0x001fc60000011423 */
[----:B------:R0:W-:Y:S01]  /*15e0*/  STL [R1+0xe4], R32 ;  /* 0x0000e42001007387 */ /* 0x0001e20000100800 */
[----:B-1----:R-:W-:-:S03]  /*15f0*/  SHF.R.S32.HI R34, RZ, 0x1f, R34 ;  /* 0x0000001fff227819 */ /* 0x002fc60000011422 */
[----:B------:R1:W-:Y:S04]  /*1600*/  STL [R1+0xe0], R31 ;  /* 0x0000e01f01007387 */ /* 0x0003e80000100800 */
        /* <DEDUP_REMOVED lines=34> */
[----:B------:R-:W-:Y:S04]  /*1830*/  STL [R1+0x70], R2 ;  /* 0x0000700201007387 */ /* 0x000fe80000100800 */
[----:B------:R-:W-:Y:S01]  /*1840*/  STL [R1+0x180], R39 ;  /* 0x0001802701007387 */ /* 0x000fe20000100800 */
[----:B0-----:R-:W-:-:S03]  /*1850*/  SHF.R.S32.HI R4, RZ, 0x1f, R38 ;  /* 0x0000001fff047819 */ /* 0x001fc60000011426 */
[----:B------:R-:W-:Y:S04]  /*1860*/  STL [R1+0x6c], R0 ;  /* 0x00006c0001007387 */ /* 0x000fe80000100800 */
[----:B------:R0:W-:Y:S04]  /*1870*/  STL [R1+0x17c], R4 ;  /* 0x00017c0401007387 */ /* 0x0001e80000100800 */
[----:B------:R-:W-:Y:S01]  /*1880*/  STL [R1+0x178], R37 ;  /* 0x0001782501007387 */ /* 0x000fe20000100800 */
[----:B0-----:R-:W-:-:S05]  /*1890*/  SHF.R.S32.HI R4, RZ, 0x1f, R36 ;  /* 0x0000001fff047819 */ /* 0x001fca0000011424 */
[----:B------:R0:W-:Y:S04]  /*18a0*/  STL [R1+0x174], R4 ;  /* 0x0001740401007387 */ /* 0x0001e80000100800 */
[----:B------:R-:W-:Y:S04]  /*18b0*/  STL [R1+0x170], R35 ;  /* 0x0001702301007387 */ /* 0x000fe80000100800 */
        /* <DEDUP_REMOVED lines=27> */
[----:B------:R1:W-:Y:S04]  /*1a70*/  STL [R1+0x11c], R6 ;  /* 0x00011c0601007387 */ /* 0x0003e80000100800 */
[----:B------:R1:W-:Y:S01]  /*1a80*/  STL [R1+0x118], R5 ;  /* 0x0001180501007387 */ /* 0x0003e20000100800 */
[----:B0-----:R-:W-:Y:S02]  /*1a90*/  SHF.R.S32.HI R4, RZ, 0x1f, R3 ;  /* 0x0000001fff047819 */ /* 0x001fe40000011403 */
[----:B------:R-:W-:-:S02]  /*1aa0*/  SHF.R.S32.HI R3, RZ, 0x1f, R2 ;  /* 0x0000001fff037819 */ /* 0x000fc40000011402 */
[----:B------:R-:W-:Y:S01]  /*1ab0*/  SHF.R.S32.HI R2, RZ, 0x1f, R0 ;  /* 0x0000001fff027819 */ /* 0x000fe20000011400 */
[----:B------:R1:W-:Y:S01]  /*1ac0*/  STL [R1+0x114], R4 ;  /* 0x0001140401007387 */ /* 0x0003e20000100800 */
[----:B------:R-:W-:-:S03]  /*1ad0*/  LEA R0, R13, R7, 0x3 ;  /* 0x000000070d007211 */ /* 0x000fc600078e18ff */
[----:B------:R1:W-:Y:S04]  /*1ae0*/  STL [R1+0x110], R3 ;  /* 0x0001100301007387 */ /* 0x0003e80000100800 */
[----:B------:R1:W-:Y:S04]  /*1af0*/  STL [R1+0x19c], R0 ;  /* 0x00019c0001007387 */ /* 0x0003e80000100800 */
[----:B------:R1:W-:Y:S02]  /*1b00*/  STL [R1+0x10c], R2 ;  /* 0x00010c0201007387 */ /* 0x0003e40000100800 */
.L_x_692:
[----:B01-3--:R-:W0:Y:S02]  /*1b10*/  LDC.64 R2, c[0x0][0xc88] ;  /* 0x00032200ff027b82 */ /* 0x00be240000000a00 */
[----:B0-----:R-:W-:-:S05]  /*1b20*/  IMAD.WIDE R2, R43, 0x4, R2 ;  /* 0x000000042b027825 */ /* 0x001fca00078e0202 */
[----:B--2--5:R-:W2:Y:S01]  /*1b30*/  LDG.E R29, desc[UR36][R2.64] ;  /* 0x00000024021d7981 */ /* 0x024ea2000c1e1900 */
[----:B------:R-:W-:Y:S05]  /*1b40*/  YIELD ;  /* 0x0000000000007946 */ /* 0x000fea0003800000 */
[----:B------:R-:W-:Y:S01]  /*1b50*/  ULDC.64 UR6, c[0x0][0xa08] ;  /* 0x0002820000067ab9 */ /* 0x000fe20000000a00 */
[----:B------:R-:W-:Y:S01]  /*1b60*/  IMAD.MOV.U32 R27, RZ, RZ, RZ ;  /* 0x000000ffff1b7224 */ /* 0x000fe200078e00ff */
[----:B------:R-:W-:Y:S01]  /*1b70*/  ISETP.NE.U32.AND P0, PT, RZ, UR6, PT ;  /* 0x00000006ff007c0c */ /* 0x000fe2000bf05070 */
[----:B------:R-:W-:Y:S01]  /*1b80*/  ULDC.64 UR4, c[0x0][0xa28] ;  /* 0x00028a0000047ab9 */ /* 0x000fe20000000a00 */
[----:B------:R-:W-:Y:S01]  /*1b90*/  ULDC.64 UR8, c[0x0][0xa18] ;  /* 0x0002860000087ab9 */ /* 0x000fe20000000a00 */
[----:B------:R-:W-:Y:S01]  /*1ba0*/  ISETP.NE.U32.AND P1, PT, RZ, UR4, PT ;  /* 0x00000004ff007c0c */ /* 0x000fe2000bf25070 */
[----:B------:R-:W-:Y:S01]  /*1bb0*/  IMAD.MOV.U32 R9, RZ, RZ, RZ ;  /* 0x000000ffff097224 */ /* 0x000fe200078e00ff */
[----:B------:R-:W-:-:S02]  /*1bc0*/  ISETP.NE.AND.EX P0, PT, RZ, UR7, PT, P0 ;  /* 0x00000007ff007c0c */ /* 0x000fc4000bf05300 */
[----:B------:R-:W-:Y:S01]  /*1bd0*/  ISETP.NE.AND.EX P1, PT, RZ, UR5, PT, P1 ;  /* 0x00000005ff007c0c */ /* 0x000fe2000bf25310 */
[C---:B--2---:R-:W-:Y:S01]  /*1be0*/  IMAD.SHL.U32 R32, R29.reuse, 0x4, RZ ;  /* 0x000000041d207824 */ /* 0x044fe200078e00ff */
[----:B------:R-:W-:Y:S01]  /*1bf0*/  SHF.R.S32.HI R0, RZ, 0x1f, R29 ;  /* 0x0000001fff007819 */ /* 0x000fe2000001141d */
[----:B------:R0:W-:Y:S10]  /*1c00*/  STL [R1+0x3c], R29 ;  /* 0x00003c1d01007387 */ /* 0x0001f40000100800 */
[----:B------:R-:W-:-:S02]  /*1c10*/  @P1 LEA R2, P2, R29, UR4, 0x2 ;  /* 0x000000041d021c11 */ /* 0x000fc4000f8410ff */
[C-C-:B------:R-:W-:Y:S01]  /*1c20*/  SHF.L.U64.HI R31, R29.reuse, 0x2, R0.reuse ;  /* 0x000000021d1f7819 */ /* 0x140fe20000010200 */
[----:B------:R0:W-:Y:S01]  /*1c30*/  STL [R1+0x50], R0 ;  /* 0x0000500001007387 */ /* 0x0001e20000100800 */
[----:B------:R-:W-:Y:S02]  /*1c40*/  IADD3 R4, P3, R32, UR6, RZ ;  /* 0x0000000620047c10 */ /* 0x000fe4000ff7e0ff */
[----:B------:R-:W-:Y:S01]  /*1c50*/  @P1 LEA.HI.X R3, R29, UR5, R0, 0x2, P2 ;  /* 0x000000051d031c11 */ /* 0x000fe200090f1400 */
[----:B------:R-:W-:Y:S01]  /*1c60*/  ULDC UR4, c[0x0][0x288] ;  /* 0x0000a20000047ab9 */ /* 0x000fe20000000800 */
[----:B------:R-:W-:Y:S01]  /*1c70*/  IADD3.X R5, R31, UR7, RZ, P3, !PT ;  /* 0x000000071f057c10 */ /* 0x000fe20009ffe4ff */
[----:B------:R0:W-:Y:S01]  /*1c80*/  STL [R1+0x48], R32 ;  /* 0x0000482001007387 */ /* 0x0001e20000100800 */
[----:B------:R-:W-:-:S03]  /*1c90*/  ISETP.NE.U32.AND P2, PT, RZ, UR8, PT ;  /* 0x00000008ff007c0c */ /* 0x000fc6000bf45070 */
[----:B------:R-:W5:Y:S01]  /*1ca0*/  @P0 LDG.E R27, desc[UR36][R4.64] ;  /* 0x00000024041b0981 */ /* 0x000f62000c1e1900 */
[----:B------:R-:W-:Y:S01]  /*1cb0*/  ISETP.NE.AND.EX P2, PT, RZ, UR9, PT, P2 ;  /* 0x00000009ff007c0c */ /* 0x000fe2000bf45320 */
[----:B------:R-:W-:Y:S01]  /*1cc0*/  IMAD.U32 R92, RZ, RZ, UR4 ;  /* 0x00000004ff5c7e24 */ /* 0x000fe2000f8e00ff */
[----:B------:R-:W-:Y:S01]  /*1cd0*/  ULDC.64 UR4, c[0x0][0x418] ;  /* 0x0001060000047ab9 */ /* 0x000fe20000000a00 */
[----:B------:R0:W-:Y:S01]  /*1ce0*/  STL [R1+0x4c], R31 ;  /* 0x00004c1f01007387 */ /* 0x0001e20000100800 */
[----:B------:R-:W-:-:S03]  /*1cf0*/  UISETP.NE.U32.AND UP0, UPT, UR4, URZ, UPT ;  /* 0x0000003f0400728c */ /* 0x000fc6000bf05070 */
[----:B------:R-:W-:Y:S01]  /*1d00*/  ULDC UR4, c[0x0][0x424] ;  /* 0x0001090000047ab9 */ /* 0x000fe20000000800 */
[----:B------:R-:W-:Y:S01]  /*1d10*/  UISETP.NE.AND.EX UP0, UPT, UR5, URZ, UPT, UP0 ;  /* 0x0000003f0500728c */ /* 0x000fe2000bf05300 */
[----:B------:R1:W5:Y:S02]  /*1d20*/  @P1 LDG.E R9, desc[UR36][R2.64] ;  /* 0x0000002402091981 */ /* 0x000364000c1e1900 */
[----:B------:R-:W-:Y:S01]  /*1d30*/  ULDC UR5, c[0x0][0x2f0] ;  /* 0x0000bc0000057ab9 */ /* 0x000fe20000000800 */
[----:B------:R-:W-:Y:S01]  /*1d40*/  USEL UR4, UR4, 0x1, UP0 ;  /* 0x0000000104047887 */ /* 0x000fe20008000000 */
[----:B-1----:R-:W-:-:S03]  /*1d50*/  @P2 IADD3 R2, P1, R32, UR8, RZ ;  /* 0x0000000820022c10 */ /* 0x002fc6000ff3e0ff */
[----:B------:R-:W-:Y:S01]  /*1d60*/  UIMAD UR4, UR4, UR5, URZ ;  /* 0x00000005040472a4 */ /* 0x000fe2000f8e023f */
[----:B------:R-:W-:Y:S02]  /*1d70*/  @P2 IADD3.X R3, R31, UR9, RZ, P1, !PT ;  /* 0x000000091f032c10 */ /* 0x000fe40008ffe4ff */
[----:B------:R-:W-:-:S03]  /*1d80*/  ULDC UR5, c[0x0][0x348] ;  /* 0x0000d20000057ab9 */ /* 0x000fc60000000800 */
[----:B------:R-:W-:Y:S01]  /*1d90*/  IMAD.U32 R28, RZ, RZ, UR4 ;  /* 0x00000004ff1c7e24 */ /* 0x000fe2000f8e00ff */
[----:B------:R1:W5:Y:S02]  /*1da0*/  @P2 LDG.E R92, desc[UR36][R2.64] ;  /* 0x00000024025c2981 */ /* 0x000364000c1e1900 */
[----:B-1----:R-:W-:Y:S01]  /*1db0*/  MOV R2, UR5 ;  /* 0x0000000500027c02 */ /* 0x002fe20008000f00 */
[----:B0---4-:R-:W-:Y:S06]  /*1dc0*/  @P2 BRA `(.L_x_484) ;  /* 0x0000000000242947 */ /* 0x011fec0003800000 */
[----:B------:R-:W-:Y:S02]  /*1dd0*/  ULDC.64 UR4, c[0x0][0xa00] ;  /* 0x0002800000047ab9 */ /* 0x000fe40000000a00 */
[----:B------:R-:W-:-:S04]  /*1de0*/  ISETP.NE.U32.AND P1, PT, RZ, UR4, PT ;  /* 0x00000004ff007c0c */ /* 0x000fc8000bf25070 */
[----:B------:R-:W-:-:S13]  /*1df0*/  ISETP.NE.AND.EX P1, PT, RZ, UR5, PT, P1 ;  /* 0x00000005ff007c0c */ /* 0x000fda000bf25310 */
[----:B------:R-:W-:Y:S05]  /*1e00*/  @!P1 BRA `(.L_x_484) ;  /* 0x0000000000149947 */ /* 0x000fea0003800000 */
[----:B------:R-:W0:Y:S02]  /*1e10*/  LDC.64 R6, c[0x0][0xa00] ;  /* 0x00028000ff067b82 */ /* 0x000e240000000a00 */
[----:B0-----:R-:W-:-:S05]  /*1e20*/  IMAD.WIDE R6, R29, 0x4, R6 ;  /* 0x000000041d067825 */ /* 0x001fca00078e0206 */
[----:B-----5:R-:W2:Y:S04]  /*1e30*/  LDG.E R92, desc[UR36][R6.64] ;  /* 0x00000024065c7981 */ /* 0x020ea8000c1e1900 */
[----:B------:R-:W2:Y:S02]  /*1e40*/  LDG.E R3, desc[UR36][R6.64+0x4] ;  /* 0x0000042406037981 */ /* 0x000ea4000c1e1900 */
[----:B--2---:R-:W-:-:S07]  /*1e50*/  IMAD.IADD R92, R3, 0x1, -R92 ;  /* 0x00000001035c7824 */ /* 0x004fce00078e0a5c */
.L_x_484:
[----:B------:R-:W-:Y:S01]  /*1e60*/  ULDC.64 UR4, c[0x0][0xa20] ;  /* 0x0002880000047ab9 */ /* 0x000fe20000000a00 */
[----:B------:R0:W-:Y:S01]  /*1e70*/  STL [R1+0x54], R41 ;  /* 0x0000542901007387 */ /* 0x0001e20000100800 */
[----:B------:R-:W-:Y:S02]  /*1e80*/  ISETP.NE.U32.AND P1, PT, RZ, UR4, PT ;  /* 0x00000004ff007c0c */ /* 0x000fe4000bf25070 */
[C---:B------:R-:W-:Y:S02]  /*1e90*/  LOP3.LUT R3, R42.reuse, 0xff000000, RZ, 0xc0, !PT ;  /* 0xff0000002a037812 */ /* 0x040fe400078ec0ff */
[----:B------:R-:W-:Y:S02]  /*1ea0*/  ISETP.NE.AND.EX P1, PT, RZ, UR5, PT, P1 ;  /* 0x00000005ff007c0c */ /* 0x000fe4000bf25310 */
[----:B------:R-:W-:Y:S02]  /*1eb0*/  LOP3.LUT R0, R42, 0xff0000, RZ, 0xc0, !PT ;  /* 0x00ff00002a007812 */ /* 0x000fe400078ec0ff */
[----:B------:R-:W-:-:S02]  /*1ec0*/  SHF.R.U32.HI R3, RZ, 0x8, R3 ;  /* 0x00000008ff037819 */ /* 0x000fc40000011603 */
[----:B------:R-:W-:Y:S02]  /*1ed0*/  LOP3.LUT R220, R42, 0xffff, RZ, 0xc0, !PT ;  /* 0x0000ffff2adc7812 */ /* 0x000fe400078ec0ff */
[----:B------:R-:W-:-:S05]  /*1ee0*/  LEA.HI R6, R0, R3, RZ, 0x10 ;  /* 0x0000000300067211 */ /* 0x000fca00078f80ff */
[----:B0-----:R-:W-:Y:S05]  /*1ef0*/  @!P1 BRA `(.L_x_485) ;  /* 0x0000000000109947 */ /* 0x001fea0003800000 */
[----:B------:R-:W-:-:S04]  /*1f00*/  IADD3 R4, P0, R32, UR4, RZ ;  /* 0x0000000420047c10 */ /* 0x000fc8000ff1e0ff */
[----:B------:R-:W-:-:S05]  /*1f10*/  IADD3.X R5, R31, UR5, RZ, P0, !PT ;  /* 0x000000051f057c10 */ /* 0x000fca00087fe4ff */
[----:B------:R0:W5:Y:S01]  /*1f20*/  LDG.E R28, desc[UR36][R4.64] ;  /* 0x00000024041c7981 */ /* 0x000162000c1e1900 */
[----:B------:R-:W-:Y:S05]  /*1f30*/  BRA `(.L_x_486) ;  /* 0x0000000000107947 */ /* 0x000fea0003800000 */
.L_x_485:
[----:B------:R-:W-:Y:S05]  /*1f40*/  @!P0 BRA `(.L_x_486) ;  /* 0x00000000000c8947 */ /* 0x000fea0003800000 */
[----:B------:R-:W2:Y:S04]  /*1f50*/  LDG.E R3, desc[UR36][R4.64] ;  /* 0x0000002404037981 */ /* 0x000ea8000c1e1900 */
[----:B------:R-:W2:Y:S02]  /*1f60*/  LDG.E R28, desc[UR36][R4.64+0x4] ;  /* 0x00000424041c7981 */ /* 0x000ea4000c1e1900 */
[----:B--2---:R-:W-:-:S07]  /*1f70*/  IMAD.IADD R28, R28, 0x1, -R3 ;  /* 0x000000011c1c7824 */ /* 0x004fce00078e0a03 */
.L_x_486:
[----:B------:R-:W-:Y:S01]  /*1f80*/  ULDC.64 UR4, c[0x0][0xa10] ;  /* 0x0002840000047ab9 */ /* 0x000fe20000000a00 */
[----:B------:R-:W2:Y:S01]  /*1f90*/  LDL.LU R30, [R1] ;  /* 0x00000000011e7983 */ /* 0x000ea20000300800 */
[----:B------:R-:W-:-:S04]  /*1fa0*/  ISETP.NE.U32.AND P0, PT, RZ, UR4, PT ;  /* 0x00000004ff007c0c */ /* 0x000fc8000bf05070 */
[----:B------:R-:W-:Y:S01]  /*1fb0*/  ISETP.NE.AND.EX P0, PT, RZ, UR5, PT, P0 ;  /* 0x00000005ff007c0c */ /* 0x000fe2000bf05300 */
[----:B------:R-:W-:Y:S02]  /*1fc0*/  ULDC.64 UR4, c[0x0][0xa30] ;  /* 0x00028c0000047ab9 */ /* 0x000fe40000000a00 */
[----:B------:R-:W-:-:S10]  /*1fd0*/  ISETP.NE.U32.AND P1, PT, RZ, UR4, PT ;  /* 0x00000004ff007c0c */ /* 0x000fd4000bf25070 */
[----:B0-----:R-:W0:Y:S02]  /*1fe0*/  @P0 LDC.64 R4, c[0x0][0xa10] ;  /* 0x00028400ff040b82 */ /* 0x001e240000000a00 */
[----:B0-----:R-:W-:-:S05]  /*1ff0*/  @P0 IMAD.WIDE R4, R29, 0x4, R4 ;  /* 0x000000041d040825 */ /* 0x001fca00078e0204 */
[----:B------:R-:W3:Y:S04]  /*2000*/  @P0 LDG.E R0, desc[UR36][R4.64] ;  /* 0x0000002404000981 */ /* 0x000ee8000c1e1900 */
[----:B------:R0:W3:Y:S01]  /*2010*/  @P0 LDG.E R3, desc[UR36][R4.64+0x4] ;  /* 0x0000042404030981 */ /* 0x0000e2000c1e1900 */
[----:B------:R-:W-:Y:S01]  /*2020*/  ISETP.NE.AND.EX P1, PT, RZ, UR5, PT, P1 ;  /* 0x00000005ff007c0c */ /* 0x000fe2000bf25310 */
[----:B-----5:R-:W-:-:S12]  /*2030*/  IMAD.MOV.U32 R24, RZ, RZ, R28 ;  /* 0x000000ffff187224 */ /* 0x020fd800078e001c */
[----:B0-----:R-:W-:-:S04]  /*2040*/  @P1 IADD3 R4, P2, R32, UR4, RZ ;  /* 0x0000000420041c10 */ /* 0x001fc8000ff5e0ff */
[----:B------:R-:W-:-:S05]  /*2050*/  @P1 IADD3.X R5, R31, UR5, RZ, P2, !PT ;  /* 0x000000051f051c10 */ /* 0x000fca00097fe4ff */
[----:B------:R0:W5:Y:S01]  /*2060*/  @P1 LDG.E R24, desc[UR36][R4.64] ;  /* 0x0000002404181981 */ /* 0x000162000c1e1900 */
[----:B------:R-:W-:Y:S01]  /*2070*/  IADD3 R9, -R9, R28, RZ ;  /* 0x0000001c09097210 */ /* 0x000fe20007ffe1ff */
[----:B------:R-:W-:Y:S01]  /*2080*/  BSSY B0, `(.L_x_487) ;  /* 0x000002e000007945 */ /* 0x000fe20003800000 */
[----:B------:R-:W-:Y:S02]  /*2090*/  LOP3.LUT R12, R6, 0xff, RZ, 0xc0, !PT ;  /* 0x000000ff060c7812 */ /* 0x000fe400078ec0ff */
[----:B------:R-:W-:-:S03]  /*20a0*/  SHF.R.U32.HI R7, RZ, 0x10, R6 ;  /* 0x00000010ff077819 */ /* 0x000fc60000011606 */
[----:B------:R0:W-:Y:S04]  /*20b0*/  STL [R1+0x64], R12 ;  /* 0x0000640c01007387 */ /* 0x0001e80000100800 */
[----:B------:R0:W-:Y:S01]  /*20c0*/  STL [R1+0x40], R7 ;  /* 0x0000400701007387 */ /* 0x0001e20000100800 */
[----:B--2---:R-:W-:Y:S01]  /*20d0*/  LOP3.LUT R30, R30, 0xffffffef, RZ, 0xc0, !PT ;  /* 0xffffffef1e1e7812 */ /* 0x004fe200078ec0ff */
[----:B---3--:R-:W-:-:S04]  /*20e0*/  @P0 IMAD.IADD R2, R3, 0x1, -R0 ;  /* 0x0000000103020824 */ /* 0x008fc800078e0a00 */
[----:B------:R-:W-:-:S04]  /*20f0*/  IMAD.IADD R94, R9, 0x1, R2 ;  /* 0x00000001095e7824 */ /* 0x000fc800078e0202 */
[C---:B------:R-:W-:Y:S01]  /*2100*/  VIADD R0, R94.reuse, 0x7f ;  /* 0x0000007f5e007836 */ /* 0x040fe20000000000 */
[----:B------:R-:W-:-:S04]  /*2110*/  ISETP.GE.AND P3, PT, R94, 0x1, PT ;  /* 0x000000015e00780c */ /* 0x000fc80003f66270 */
[----:B------:R-:W-:-:S04]  /*2120*/  SHF.R.S32.HI R3, RZ, 0x1f, R0 ;  /* 0x0000001fff037819 */ /* 0x000fc80000011400 */
[----:B------:R-:W-:Y:S01]  /*2130*/  LEA.HI R3, R3, R0, RZ, 0x7 ;  /* 0x0000000003037211 */ /* 0x000fe200078f38ff */
[----:B------:R-:W-:-:S03]  /*2140*/  IMAD.MOV.U32 R0, RZ, RZ, RZ ;  /* 0x000000ffff007224 */ /* 0x000fc600078e00ff */
[----:B------:R-:W-:Y:S02]  /*2150*/  SHF.R.S32.HI R91, RZ, 0x7, R3 ;  /* 0x00000007ff5b7819 */ /* 0x000fe40000011403 */
[----:B------:R-:W-:-:S05]  /*2160*/  @P3 LOP3.LUT R30, R30, 0x10, RZ, 0xfc, !PT ;  /* 0x000000101e1e3812 */ /* 0x000fca00078efcff */
[----:B------:R0:W-:Y:S01]  /*2170*/  STL [R1], R30 ;  /* 0x0000001e01007387 */ /* 0x0001e20000100800 */
[----:B------:R-:W-:Y:S05]  /*2180*/  @!P3 BRA `(.L_x_488) ;  /* 0x000000000074b947 */ /* 0x000fea0003800000 */
[----:B------:R-:W-:Y:S01]  /*2190*/  ISETP.NE.AND P0, PT, R7, RZ, PT ;  /* 0x000000ff0700720c */ /* 0x000fe20003f05270 */
[----:B------:R-:W-:-:S03]  /*21a0*/  ULDC UR4, c[0x0][0x9f0] ;  /* 0x00027c0000047ab9 */ /* 0x000fc60000000800 */
[----:B------:R-:W-:-:S04]  /*21b0*/  SEL R10, R7, UR4, P0 ;  /* 0x00000004070a7c07 */ /* 0x000fc80008000000 */
[-C--:B------:R-:W-:Y:S02]  /*21c0*/  IABS R6, R10.reuse ;  /* 0x0000000a00067213 */ /* 0x080fe40000000000 */
[----:B------:R-:W-:Y:S02]  /*21d0*/  IADD3 R0, R91, -0x1, R10 ;  /* 0xffffffff5b007810 */ /* 0x000fe40007ffe00a */
[----:B------:R-:W1:Y:S01]  /*21e0*/  I2F.RP R3, R6 ;  /* 0x0000000600037306 */ /* 0x000e620000209400 */
[----:B------:R-:W-:Y:S02]  /*21f0*/  IABS R11, R10 ;  /* 0x0000000a000b7213 */ /* 0x000fe40000000000 */
[----:B------:R-:W-:Y:S02]  /*2200*/  IABS R8, R0 ;  /* 0x0000000000087213 */ /* 0x000fe40000000000 */
[----:B------:R-:W-:-:S04]  /*2210*/  LOP3.LUT R0, R0, R10, RZ, 0x3c, !PT ;  /* 0x0000000a00007212 */ /* 0x000fc800078e3cff */
[----:B------:R-:W-:Y:S01]  /*2220*/  ISETP.GE.AND P2, PT, R0, RZ, PT ;  /* 0x000000ff0000720c */ /* 0x000fe20003f46270 */
[----:B-1----:R-:W0:Y:S02]  /*2230*/  MUFU.RCP R3, R3 ;  /* 0x0000000300037308 */ /* 0x002e240000001000 */
[----:B0-----:R-:W-:Y:S01]  /*2240*/  IADD3 R4, R3, 0xffffffe, RZ ;  /* 0x0ffffffe03047810 */ /* 0x001fe20007ffe0ff */
[----:B------:R-:W-:-:S05]  /*2250*/  IMAD.MOV R3, RZ, RZ, -R11 ;  /* 0x000000ffff037224 */ /* 0x000fca00078e0a0b */
[----:B------:R0:W1:Y:S02]  /*2260*/  F2I.FTZ.U32.TRUNC.NTZ R5, R4 ;  /* 0x0000000400057305 */ /* 0x000064000021f000 */
[----:B0-----:R-:W-:Y:S02]  /*2270*/  IMAD.MOV.U32 R4, RZ, RZ, RZ ;  /* 0x000000ffff047224 */ /* 0x001fe400078e00ff */
[----:B-1----:R-:W-:-:S04]  /*2280*/  IMAD.MOV R7, RZ, RZ, -R5 ;  /* 0x000000ffff077224 */ /* 0x002fc800078e0a05 */
[----:B------:R-:W-:-:S04]  /*2290*/  IMAD R7, R7, R6, RZ ;  /* 0x0000000607077224 */ /* 0x000fc800078e02ff */
[----:B------:R-:W-:-:S06]  /*22a0*/  IMAD.HI.U32 R5, R5, R7, R4 ;  /* 0x0000000705057227 */ /* 0x000fcc00078e0004 */
[----:B------:R-:W-:-:S04]  /*22b0*/  IMAD.HI.U32 R5, R5, R8, RZ ;  /* 0x0000000805057227 */ /* 0x000fc800078e00ff */
[----:B------:R-:W-:-:S05]  /*22c0*/  IMAD R3, R5, R3, R8 ;  /* 0x0000000305037224 */ /* 0x000fca00078e0208 */
[----:B------:R-:W-:-:S13]  /*22d0*/  ISETP.GT.U32.AND P1, PT, R6, R3, PT ;  /* 0x000000030600720c */ /* 0x000fda0003f24070 */
[----:B------:R-:W-:Y:S01]  /*22e0*/  @!P1 IMAD.IADD R3, R3, 0x1, -R6 ;  /* 0x0000000103039824 */ /* 0x000fe200078e0a06 */
[----:B------:R-:W-:Y:S02]  /*22f0*/  @!P1 IADD3 R5, R5, 0x1, RZ ;  /* 0x0000000105059810 */ /* 0x000fe40007ffe0ff */
[----:B------:R-:W-:Y:S02]  /*2300*/  ISETP.NE.AND P1, PT, R10, RZ, PT ;  /* 0x000000ff0a00720c */ /* 0x000fe40003f25270 */
[----:B------:R-:W-:-:S13]  /*2310*/  ISETP.GE.U32.AND P0, PT, R3, R6, PT ;  /* 0x000000060300720c */ /* 0x000fda0003f06070 */
[----:B------:R-:W-:-:S04]  /*2320*/  @P0 VIADD R5, R5, 0x1 ;  /* 0x0000000105050836 */ /* 0x000fc80000000000 */
[----:B------:R-:W-:-:S04]  /*2330*/  IMAD.MOV.U32 R0, RZ, RZ, R5 ;  /* 0x000000ffff007224 */ /* 0x000fc800078e0005 */
[----:B------:R-:W-:Y:S01]  /*2340*/  @!P2 IMAD.MOV R0, RZ, RZ, -R0 ;  /* 0x000000ffff00a224 */ /* 0x000fe200078e0a00 */
[----:B------:R-:W-:-:S07]  /*2350*/  @!P1 LOP3.LUT R0, RZ, R10, RZ, 0x33, !PT ;  /* 0x0000000aff009212 */ /* 0x000fce00078e33ff */
.L_x_488:
[----:B------:R-:W-:Y:S05]  /*2360*/  BSYNC B0 ;  /* 0x0000000000007941 */ /* 0x000fea0003800000 */
.L_x_487:
[----:B------:R-:W-:-:S05]  /*2370*/  IMAD R3, R12, R0, RZ ;  /* 0x000000000c037224 */ /* 0x000fca00078e02ff */
[C---:B------:R-:W-:Y:S01]  /*2380*/  VIADDMNMX R0, R3.reuse, R0, R91, PT ;  /* 0x0000000003007246 */ /* 0x040fe2000380015b */
[----:B------:R-:W-:-:S03]  /*2390*/  IMAD R3, R3, 0x80, -R9 ;  /* 0x0000008003037824 */ /* 0x000fc600078e0a09 */
[----:B0-----:R-:W-:Y:S02]  /*23a0*/  LEA R5, R0, -R9, 0x7 ;  /* 0x8000000900057211 */ /* 0x001fe400078e38ff */
[----:B------:R-:W-:Y:S02]  /*23b0*/  VIMNMX R3, RZ, R3, !PT ;  /* 0x00000003ff037248 */ /* 0x000fe40007fe0100 */
[----:B------:R-:W-:Y:S02]  /*23c0*/  VIMNMX R0, R5, R2, PT ;  /* 0x0000000205007248 */ /* 0x000fe40003fe0100 */
[----:B------:R-:W-:Y:S02]  /*23d0*/  SHF.R.U32.HI R25, RZ, 0x7, R3 ;  /* 0x00000007ff197819 */ /* 0x000fe40000011603 */
[----:B------:R-:W-:-:S03]  /*23e0*/  ISETP.GT.AND P0, PT, R0, R3, PT ;  /* 0x000000030000720c */ /* 0x000fc60003f04270 */
[----:B------:R-:W-:-:S10]  /*23f0*/  IMAD.MOV.U32 R26, RZ, RZ, R25 ;  /* 0x000000ffff1a7224 */ /* 0x000fd400078e0019 */
[----:B------:R-:W-:-:S05]  /*2400*/  @P0 VIADD R0, R0, 0x7f ;  /* 0x0000007f00000836 */ /* 0x000fca0000000000 */
[----:B------:R-:W-:-:S04]  /*2410*/  @P0 SHF.R.S32.HI R3, RZ, 0x1f, R0 ;  /* 0x0000001fff030819 */ /* 0x000fc80000011400 */
[----:B------:R-:W-:-:S04]  /*2420*/  @P0 LEA.HI R3, R3, R0, RZ, 0x7 ;  /* 0x0000000003030211 */ /* 0x000fc800078f38ff */
[----:B------:R-:W-:Y:S02]  /*2430*/  @P0 SHF.R.S32.HI R26, RZ, 0x7, R3 ;  /* 0x00000007ff1a0819 */ /* 0x000fe40000011403 */
[----:B------:R-:W-:Y:S02]  /*2440*/  PLOP3.LUT P0, PT, PT, PT, PT, 0x80, 0x0 ;  /* 0x000000000000781c */ /* 0x000fe40003f0f070 */
[----:B------:R-:W-:-:S13]  /*2450*/  ISETP.GT.AND P1, PT, R26, R25, PT ;  /* 0x000000191a00720c */ /* 0x000fda0003f24270 */
[----:B------:R-:W-:Y:S05]  /*2460*/  @!P1 BRA `(.L_x_489) ;  /* 0x000000ac00049947 */ /* 0x000fea0003800000 */
[----:B------:R-:W-:Y:S01]  /*2470*/  VIADD R0, R19, 0x28400 ;  /* 0x0002840013007836 */ /* 0x000fe20000000000 */
[----:B------:R-:W-:Y:S04]  /*2480*/  BSSY B6, `(.L_x_490) ;  /* 0x0000013000067945 */ /* 0x000fe80003800000 */
[----:B------:R-:W-:-:S13]  /*2490*/  LOP3.LUT P0, RZ, R0, 0x3ff, RZ, 0xc0, !PT ;  /* 0x000003ff00ff7812 */ /* 0x000fda000780c0ff */
[----:B------:R-:W-:Y:S05]  /*24a0*/  @!P0 BRA `(.L_x_491) ;  /* 0x0000000000408947 */ /* 0x000fea0003800000 */
[----:B------:R-:W-:Y:S01]  /*24b0*/  MOV R14, 0x0 ;  /* 0x00000000000e7802 */ /* 0x000fe20000000f00 */
[----:B------:R-:W-:Y:S01]  /*24c0*/  ULDC.64 UR4, c[0x4][0x1b0] ;  /* 0x01006c0000047ab9 */ /* 0x000fe20000000a00 */
[----:B------:R-:W-:Y:S01]  /*24d0*/  ULDC.64 UR6, c[0x4][0x118] ;  /* 0x0100460000067ab9 */ /* 0x000fe20000000a00 */
[----:B------:R-:W-:Y:S01]  /*24e0*/  IMAD.U32 R4, RZ, RZ, UR4 ;  /* 0x00000004ff047e24 */ /* 0x000fe2000f8e00ff */
[----:B------:R-:W-:Y:S01]  /*24f0*/  MOV R5, UR5 ;  /* 0x0000000500057c02 */ /* 0x000fe20008000f00 */
[----:B------:R-:W-:Y:S01]  /*2500*/  ULDC.64 UR4, c[0x4][0x1b8] ;  /* 0x01006e0000047ab9 */ /* 0x000fe20000000a00 */
[----:B------:R-:W0:Y:S01]  /*2510*/  LDC.64 R14, c[0x4][R14] ;  /* 0x010000000e0e7b82 */ /* 0x000e220000000a00 */
[----:B------:R-:W-:Y:S01]  /*2520*/  IMAD.U32 R6, RZ, RZ, UR4 ;  /* 0x00000004ff067e24 */ /* 0x000fe2000f8e00ff */
[----:B------:R-:W-:Y:S01]  /*2530*/  MOV R8, 0x70 ;  /* 0x0000007000087802 */ /* 0x000fe20000000f00 */
[----:B------:R-:W-:Y:S02]  /*2540*/  IMAD.U32 R7, RZ, RZ, UR5 ;  /* 0x00000005ff077e24 */ /* 0x000fe4000f8e00ff */
[----:B------:R-:W-:-:S02]  /*2550*/  IMAD.U32 R10, RZ, RZ, UR6 ;  /* 0x00000006ff0a7e24 */ /* 0x000fc4000f8e00ff */
[----:B------:R-:W-:Y:S02]  /*2560*/  IMAD.U32 R11, RZ, RZ, UR7 ;  /* 0x00000007ff0b7e24 */ /* 0x000fe4000f8e00ff */
[----:B------:R-:W-:Y:S02]  /*2570*/  IMAD.MOV.U32 R12, RZ, RZ, 0x1 ;  /* 0x00000001ff0c7424 */ /* 0x000fe400078e00ff */
[----:B------:R-:W-:-:S07]  /*2580*/  IMAD.MOV.U32 R13, RZ, RZ, RZ ;  /* 0x000000ffff0d7224 */ /* 0x000fce00078e00ff */
[----:B------:R-:W-:-:S07]  /*2590*/  LEPC R20, `(.L_x_491) ;  /* 0x000000001014794e */ /* 0x000fce0000000000 */
[----:B0----5:R-:W-:Y:S05]  /*25a0*/  CALL.ABS.NOINC R14 ;  /* 0x000000000e007343 */ /* 0x021fea0003c00000 */
.L_x_491:
[----:B------:R-:W-:Y:S05]  /*25b0*/  BSYNC B6 ;  /* 0x0000000000067941 */ /* 0x000fea0003800000 */
.L_x_490:
        /* <DEDUP_REMOVED lines=20> */
.L_x_493:
[----:B------:R-:W-:Y:S05]  /*2700*/  BSYNC B6 ;  /* 0x0000000000067941 */ /* 0x000fea0003800000 */
.L_x_492:
[----:B------:R-:W-:Y:S01]  /*2710*/  ULDC.64 UR4, c[0x0][0x9f8] ;  /* 0x00027e0000047ab9 */ /* 0x000fe20000000a00 */
[----:B------:R-:W-:Y:S01]  /*2720*/  IMAD.MOV.U32 R0, RZ, RZ, R29 ;  /* 0x000000ffff007224 */ /* 0x000fe200078e001d */
[----:B------:R-:W-:Y:S01]  /*2730*/  ISETP.NE.U32.AND P0, PT, RZ, UR4, PT ;  /* 0x00000004ff007c0c */ /* 0x000fe2000bf05070 */
[----:B------:R-:W2:Y:S01]  /*2740*/  LDL R33, [R1+0x2c] ;  /* 0x00002c0001217983 */ /* 0x000ea20000100800 */
[----:B------:R-:W0:Y:S02]  /*2750*/  LDC R35, c[0x0][0x3f4] ;  /* 0x0000fd00ff237b82 */ /* 0x000e240000000800 */
[----:B------:R-:W-:Y:S01]  /*2760*/  ISETP.NE.AND.EX P0, PT, RZ, UR5, PT, P0 ;  /* 0x00000005ff007c0c */ /* 0x000fe2000bf05300 */
[----:B------:R-:W3:Y:S05]  /*2770*/  LDL R21, [R1+0x20] ;  /* 0x0000200001157983 */ /* 0x000eea0000100800 */
[----:B------:R-:W1:Y:S07]  /*2780*/  LDC.64 R14, c[0x0][0x3f8] ;  /* 0x0000fe00ff0e7b82 */ /* 0x000e6e0000000a00 */
[----:B------:R-:W-:Y:S01]  /*2790*/  @P0 IADD3 R4, P1, R32, UR4, RZ ;  /* 0x0000000420040c10 */ /* 0x000fe2000ff3e0ff */
[----:B------:R-:W4:Y:S01]  /*27a0*/  LDC.64 R12, c[0x0][0x408] ;  /* 0x00010200ff0c7b82 */ /* 0x000f220000000a00 */
[----:B------:R-:W3:Y:S02]  /*27b0*/  LDL R32, [R1+0x28] ;  /* 0x0000280001207983 */ /* 0x000ee40000100800 */
[----:B------:R-:W-:-:S02]  /*27c0*/  @P0 IADD3.X R5, R31, UR5, RZ, P1, !PT ;  /* 0x000000051f050c10 */ /* 0x000fc40008ffe4ff */
[----:B------:R-:W3:Y:S04]  /*27d0*/  LDL R31, [R1+0x24] ;  /* 0x00002400011f7983 */ /* 0x000ee80000100800 */
[----:B------:R1:W3:Y:S01]  /*27e0*/  @P0 LDG.E R0, desc[UR36][R4.64] ;  /* 0x0000002404000981 */ /* 0x0002e2000c1e1900 */
[----:B------:R-:W4:Y:S01]  /*27f0*/  S2R R29, SR_TID.X ;  /* 0x00000000001d7919 */ /* 0x000f220000002100 */
[----:B------:R-:W-:Y:S02]  /*2800*/  SHF.R.S32.HI R9, RZ, 0x1f, R219 ;  /* 0x0000001fff097819 */ /* 0x000fe400000114db */
[----:B0-----:R-:W-:-:S03]  /*2810*/  ISETP.GE.AND P0, PT, R16, R35, PT ;  /* 0x000000231000720c */ /* 0x001fc60003f06270 */
[----:B-1----:R-:W-:Y:S01]  /*2820*/  IMAD R4, R9, R14, RZ ;  /* 0x0000000e09047224 */ /* 0x002fe200078e02ff */
[----:B------:R-:W-:Y:S01]  /*2830*/  SEL R5, R35, RZ, P0 ;  /* 0x000000ff23057207 */ /* 0x000fe20000000000 */
[----:B------:R-:W-:-:S04]  /*2840*/  VIADD R34, R219, 0x20 ;  /* 0x00000020db227836 */ /* 0x000fc80000000000 */
[----:B------:R-:W-:Y:S02]  /*2850*/  IMAD.IADD R5, R16, 0x1, R5 ;  /* 0x0000000110057824 */ /* 0x000fe400078e0205 */
[----:B----4-:R-:W-:-:S05]  /*2860*/  VIADD R6, R29, 0xffffff80 ;  /* 0xffffff801d067836 */ /* 0x010fca0000000000 */
[----:B------:R-:W-:-:S04]  /*2870*/  SHF.R.S32.HI R3, RZ, 0x1f, R6 ;  /* 0x0000001fff037819 */ /* 0x000fc80000011406 */
[----:B------:R-:W-:-:S04]  /*2880*/  LEA.HI R3, R3, R6, RZ, 0x3 ;  /* 0x0000000603037211 */ /* 0x000fc800078f18ff */
[----:B------:R-:W-:-:S05]  /*2890*/  LOP3.LUT R7, R3, 0xfffffff8, RZ, 0xc0, !PT ;  /* 0xfffffff803077812 */ /* 0x000fca00078ec0ff */
[----:B------:R-:W-:Y:S02]  /*28a0*/  IMAD.IADD R36, R6, 0x1, -R7 ;  /* 0x0000000106247824 */ /* 0x000fe400078e0a07 */
[----:B------:R-:W-:Y:S02]  /*28b0*/  IMAD R7, R219, R15, R4 ;  /* 0x0000000fdb077224 */ /* 0x000fe400078e0204 */
[----:B------:R-:W-:Y:S02]  /*28c0*/  IMAD R4, R9, R12, RZ ;  /* 0x0000000c09047224 */ /* 0x000fe400078e02ff */
[----:B------:R-:W-:Y:S02]  /*28d0*/  IMAD.SHL.U32 R34, R34, 0x80, RZ ;  /* 0x0000008022227824 */ /* 0x000fe400078e00ff */
[----:B------:R-:W-:Y:S01]  /*28e0*/  IMAD R9, R219, R13, R4 ;  /* 0x0000000ddb097224 */ /* 0x000fe200078e0204 */
[----:B------:R-:W-:Y:S02]  /*28f0*/  SHF.R.S32.HI R4, RZ, 0x1f, R5 ;  /* 0x0000001fff047819 */ /* 0x000fe40000011405 */
[----:B------:R-:W-:-:S02]  /*2900*/  LOP3.LUT R34, R34, 0x380, RZ, 0xc0, !PT ;  /* 0x0000038022227812 */ /* 0x000fc400078ec0ff */
[CC--:B------:R-:W-:Y:S02]  /*2910*/  LEA.HI R42, R4.reuse, R5.reuse, RZ, 0x4 ;  /* 0x00000005042a7211 */ /* 0x0c0fe400078f20ff */
[----:B------:R-:W-:Y:S02]  /*2920*/  LEA.HI R6, R4, R5, RZ, 0x7 ;  /* 0x0000000504067211 */ /* 0x000fe400078f38ff */
[C---:B------:R-:W-:Y:S02]  /*2930*/  IADD3 R8, R219.reuse, 0x40, RZ ;  /* 0x00000040db087810 */ /* 0x040fe40007ffe0ff */
[----:B------:R-:W-:Y:S01]  /*2940*/  LOP3.LUT R5, R34, 0x70, R42, 0xf8, !PT ;  /* 0x0000007022057812 */ /* 0x000fe200078ef82a */
[----:B------:R-:W-:Y:S02]  /*2950*/  VIADD R34, R219, 0x40 ;  /* 0x00000040db227836 */ /* 0x000fe40000000000 */
[----:B------:R-:W-:Y:S02]  /*2960*/  IMAD.SHL.U32 R8, R8, 0x80, RZ ;  /* 0x0000008008087824 */ /* 0x000fe400078e00ff */
[----:B------:R-:W-:-:S03]  /*2970*/  IMAD.SHL.U32 R34, R34, 0x80, RZ ;  /* 0x0000008022227824 */ /* 0x000fc600078e00ff */
[----:B------:R-:W-:Y:S02]  /*2980*/  LOP3.LUT R8, R8, 0x380, RZ, 0xc0, !PT ;  /* 0x0000038008087812 */ /* 0x000fe400078ec0ff */
[----:B------:R-:W-:Y:S02]  /*2990*/  LOP3.LUT R34, R34, 0x380, RZ, 0xc0, !PT ;  /* 0x0000038022227812 */ /* 0x000fe400078ec0ff */
[----:B------:R-:W-:Y:S02]  /*29a0*/  LOP3.LUT R8, R8, 0x70, R42, 0xf8, !PT ;  /* 0x0000007008087812 */ /* 0x000fe400078ef82a */
[----:B------:R-:W-:Y:S01]  /*29b0*/  SHF.R.U32.HI R34, RZ, 0x3, R34 ;  /* 0x00000003ff227819 */ /* 0x000fe20000011622 */
[----:B------:R-:W-:-:S03]  /*29c0*/  VIADD R10, R219, 0x60 ;  /* 0x00000060db0a7836 */ /* 0x000fc60000000000 */
[----:B------:R-:W-:Y:S02]  /*29d0*/  LOP3.LUT R8, R8, R34, RZ, 0x3c, !PT ;  /* 0x0000002208087212 */ /* 0x000fe400078e3cff */
[----:B------:R-:W-:Y:S01]  /*29e0*/  SHF.R.U32.HI R34, RZ, 0x7, R29 ;  /* 0x00000007ff227819 */ /* 0x000fe2000001161d */
[----:B------:R-:W-:-:S03]  /*29f0*/  IMAD.SHL.U32 R37, R219, 0x80, RZ ;  /* 0x00000080db257824 */ /* 0x000fc600078e00ff */
[----:B------:R-:W-:Y:S01]  /*2a00*/  ISETP.NE.AND P6, PT, R34, 0x1, PT ;  /* 0x000000012200780c */ /* 0x000fe20003fc5270 */
[----:B------:R-:W-:Y:S01]  /*2a10*/  IMAD.SHL.U32 R10, R10, 0x80, RZ ;  /* 0x000000800a0a7824 */ /* 0x000fe200078e00ff */
[----:B------:R-:W-:Y:S01]  /*2a20*/  LOP3.LUT R37, R37, 0x380, RZ, 0xc0, !PT ;  /* 0x0000038025257812 */ /* 0x000fe200078ec0ff */
[----:B------:R-:W-:-:S03]  /*2a30*/  IMAD.WIDE.U32 R86, R219, R12, R22 ;  /* 0x0000000cdb567225 */ /* 0x000fc600078e0016 */
[----:B------:R-:W-:Y:S01]  /*2a40*/  LOP3.LUT R10, R10, 0x380, RZ, 0xc0, !PT ;  /* 0x000003800a0a7812 */ /* 0x000fe200078ec0ff */
[----:B------:R-:W-:Y:S01]  /*2a50*/  IMAD.WIDE.U32 R88, R219, R12, R16 ;  /* 0x0000000cdb587225 */ /* 0x000fe200078e0010 */
[----:B------:R-:W-:Y:S02]  /*2a60*/  IADD3 R87, R87, R9, RZ ;  /* 0x0000000957577210 */ /* 0x000fe40007ffe0ff */
[--C-:B------:R-:W-:Y:S01]  /*2a70*/  LOP3.LUT R4, R37, 0x70, R42.reuse, 0xf8, !PT ;  /* 0x0000007025047812 */ /* 0x100fe200078ef82a */
[----:B------:R-:W-:Y:S01]  /*2a80*/  IMAD.IADD R89, R9, 0x1, R89 ;  /* 0x0000000109597824 */ /* 0x000fe200078e0259 */
[----:B------:R-:W-:Y:S01]  /*2a90*/  LOP3.LUT R9, R10, 0x70, R42, 0xf8, !PT ;  /* 0x000000700a097812 */ /* 0x000fe200078ef82a */
[C---:B------:R-:W-:Y:S01]  /*2aa0*/  VIADD R37, R219.reuse, 0x20 ;  /* 0x00000020db257836 */ /* 0x040fe20000000000 */
[----:B------:R-:W-:Y:S01]  /*2ab0*/  IADD3 R10, R219, 0x60, RZ ;  /* 0x00000060db0a7810 */ /* 0x000fe20007ffe0ff */
[----:B------:R-:W-:Y:S05]  /*2ac0*/  @!P6 WARPSYNC.ALL ;  /* 0x000000000000e948 */ /* 0x000fea0003800000 */
[----:B------:R-:W-:Y:S01]  /*2ad0*/  ULDC UR4, c[0x0][0x2f4] ;  /* 0x0000bd0000047ab9 */ /* 0x000fe20000000800 */
[----:B------:R-:W-:Y:S01]  /*2ae0*/  SHF.L.U32 R37, R37, 0x7, RZ ;  /* 0x0000000725257819 */ /* 0x000fe200000006ff */
[----:B------:R-:W-:Y:S01]  /*2af0*/  IMAD.SHL.U32 R38, R219, 0x80, RZ ;  /* 0x00000080db267824 */ /* 0x000fe200078e00ff */
[----:B------:R-:W-:Y:S01]  /*2b00*/  ISETP.GE.AND P2, PT, R18, UR4, PT ;  /* 0x0000000412007c0c */ /* 0x000fe2000bf46270 */
[----:B------:R-:W-:Y:S01]  /*2b10*/  IMAD.SHL.U32 R10, R10, 0x80, RZ ;  /* 0x000000800a0a7824 */ /* 0x000fe200078e00ff */
[----:B-----5:R-:W-:Y:S01]  /*2b20*/  SHF.R.S32.HI R11, RZ, 0x1f, R24 ;  /* 0x0000001fff0b7819 */ /* 0x020fe20000011418 */
[----:B------:R-:W-:Y:S01]  /*2b30*/  IMAD.MOV.U32 R40, RZ, RZ, R30 ;  /* 0x000000ffff287224 */ /* 0x000fe200078e001e */
[----:B------:R-:W-:Y:S01]  /*2b40*/  LOP3.LUT R37, R37, 0x380, RZ, 0xc0, !PT ;  /* 0x0000038025257812 */ /* 0x000fe200078ec0ff */
[----:B------:R-:W-:Y:S01]  /*2b50*/  IMAD.WIDE.U32 R82, R219, R14, R22 ;  /* 0x0000000edb527225 */ /* 0x000fe200078e0016 */
[----:B------:R-:W-:-:S02]  /*2b60*/  LOP3.LUT R38, R38, 0x380, RZ, 0xc0, !PT ;  /* 0x0000038026267812 */ /* 0x000fc400078ec0ff */
[----:B------:R-:W-:Y:S01]  /*2b70*/  LOP3.LUT R10, R10, 0x380, RZ, 0xc0, !PT ;  /* 0x000003800a0a7812 */ /* 0x000fe200078ec0ff */
[----:B------:R-:W-:Y:S01]  /*2b80*/  IMAD.WIDE.U32 R84, R219, R14, R16 ;  /* 0x0000000edb547225 */ /* 0x000fe200078e0010 */
[----:B------:R-:W-:-:S03]  /*2b90*/  SHF.R.U32.HI R37, RZ, 0x3, R37 ;  /* 0x00000003ff257819 */ /* 0x000fc60000011625 */
[----:B------:R-:W-:Y:S01]  /*2ba0*/  IMAD.SHL.U32 R6, R6, 0x80, RZ ;  /* 0x0000008006067824 */ /* 0x000fe200078e00ff */
[----:B------:R-:W-:Y:S01]  /*2bb0*/  SHF.R.U32.HI R38, RZ, 0x3, R38 ;  /* 0x00000003ff267819 */ /* 0x000fe20000011626 */
[----:B------:R-:W-:Y:S01]  /*2bc0*/  IMAD R20, R11, R14, RZ ;  /* 0x0000000e0b147224 */ /* 0x000fe200078e02ff */
[----:B------:R-:W-:Y:S01]  /*2bd0*/  LOP3.LUT R40, R40, 0xfffffffd, RZ, 0xc0, !PT ;  /* 0xfffffffd28287812 */ /* 0x000fe200078ec0ff */
[----:B------:R-:W-:Y:S01]  /*2be0*/  IMAD.IADD R83, R83, 0x1, R7 ;  /* 0x0000000153537824 */ /* 0x000fe200078e0207 */
[----:B------:R-:W-:Y:S01]  /*2bf0*/  SHF.R.U32.HI R10, RZ, 0x3, R10 ;  /* 0x00000003ff0a7819 */ /* 0x000fe2000001160a */
[----:B------:R-:W-:Y:S01]  /*2c00*/  IMAD.IADD R85, R7, 0x1, R85 ;  /* 0x0000000107557824 */ /* 0x000fe200078e0255 */
[----:B------:R-:W-:Y:S01]  /*2c10*/  LOP3.LUT R7, R6, 0xffffc000, RZ, 0xc0, !PT ;  /* 0xffffc00006077812 */ /* 0x000fe200078ec0ff */
[----:B------:R-:W-:Y:S01]  /*2c20*/  IMAD R11, R11, R12, RZ ;  /* 0x0000000c0b0b7224 */ /* 0x000fe200078e02ff */
[----:B------:R-:W-:Y:S01]  /*2c30*/  LOP3.LUT R6, R5, R37, RZ, 0x3c, !PT ;  /* 0x0000002505067212 */ /* 0x000fe200078e3cff */
[----:B------:R-:W-:Y:S01]  /*2c40*/  IMAD R37, R24, R15, R20 ;  /* 0x0000000f18257224 */ /* 0x000fe200078e0214 */
[----:B------:R-:W-:Y:S01]  /*2c50*/  LOP3.LUT R4, R4, R38, RZ, 0x3c, !PT ;  /* 0x0000002604047212 */ /* 0x000fe200078e3cff */
[----:B------:R-:W-:Y:S01]  /*2c60*/  IMAD.WIDE.U32 R82, R24, R14, R82 ;  /* 0x0000000e18527225 */ /* 0x000fe200078e0052 */
[----:B------:R-:W-:-:S02]  /*2c70*/  @P2 LOP3.LUT R40, R40, 0x2, RZ, 0xfc, !PT ;  /* 0x0000000228282812 */ /* 0x000fc400078efcff */
[----:B------:R-:W-:Y:S01]  /*2c80*/  LOP3.LUT R10, R9, R10, RZ, 0x3c, !PT ;  /* 0x0000000a090a7212 */ /* 0x000fe200078e3cff */
[----:B------:R-:W-:Y:S01]  /*2c90*/  IMAD R11, R24, R13, R11 ;  /* 0x0000000d180b7224 */ /* 0x000fe200078e020b */
[----:B------:R-:W-:Y:S01]  /*2ca0*/  LOP3.LUT R39, R42, 0xfffffff0, RZ, 0xc0, !PT ;  /* 0xfffffff02a277812 */ /* 0x000fe200078ec0ff */
[----:B------:R-:W-:Y:S01]  /*2cb0*/  IMAD.WIDE.U32 R88, R24, R12, R88 ;  /* 0x0000000c18587225 */ /* 0x000fe200078e0058 */
[----:B------:R-:W-:-:S03]  /*2cc0*/  IADD3 R3, R27, R28, RZ ;  /* 0x0000001c1b037210 */ /* 0x000fc60007ffe0ff */
[C---:B------:R-:W-:Y:S01]  /*2cd0*/  IMAD.WIDE.U32 R84, R24.reuse, R14, R84 ;  /* 0x0000000e18547225 */ /* 0x040fe200078e0054 */
[----:B------:R0:W-:Y:S03]  /*2ce0*/  STL [R1], R40 ;  /* 0x0000002801007387 */ /* 0x0001e60000100800 */
[----:B------:R-:W-:-:S04]  /*2cf0*/  IMAD.WIDE.U32 R86, R24, R12, R86 ;  /* 0x0000000c18567225 */ /* 0x000fc800078e0056 */
[----:B------:R-:W-:Y:S01]  /*2d00*/  VIADD R93, R34, 0x8 ;  /* 0x00000008225d7836 */ /* 0x000fe20000000000 */
[----:B------:R-:W-:Y:S01]  /*2d10*/  SHF.L.U32 R34, R35, 0x1, RZ ;  /* 0x0000000123227819 */ /* 0x000fe200000006ff */
[----:B------:R-:W-:Y:S01]  /*2d20*/  IMAD R35, R36, 0x20, R219 ;  /* 0x0000002024237824 */ /* 0x000fe200078e02db */
[C---:B------:R-:W-:Y:S01]  /*2d30*/  SHF.L.U64.HI R9, R14.reuse, 0x6, R15 ;  /* 0x000000060e097819 */ /* 0x040fe2000001020f */
[----:B------:R-:W-:Y:S01]  /*2d40*/  IMAD.IADD R36, R83, 0x1, R37 ;  /* 0x0000000153247824 */ /* 0x000fe200078e0225 */
[C---:B------:R-:W-:Y:S01]  /*2d50*/  SHF.L.U32 R27, R14.reuse, 0x7, RZ ;  /* 0x000000070e1b7819 */ /* 0x040fe200000006ff */
[----:B------:R-:W-:Y:S01]  /*2d60*/  IMAD.SHL.U32 R20, R14, 0x20, RZ ;  /* 0x000000200e147824 */ /* 0x000fe200078e00ff */
[C---:B------:R-:W-:Y:S01]  /*2d70*/  SHF.L.U64.HI R28, R12.reuse, 0x5, R13 ;  /* 0x000000050c1c7819 */ /* 0x040fe2000001020d */
[----:B------:R-:W-:Y:S01]  /*2d80*/  IMAD.IADD R37, R37, 0x1, R85 ;  /* 0x0000000125257824 */ /* 0x000fe200078e0255 */
[C---:B------:R-:W-:Y:S01]  /*2d90*/  SHF.L.U64.HI R29, R12.reuse, 0x6, R13 ;  /* 0x000000060c1d7819 */ /* 0x040fe2000001020d */
[----:B------:R-:W-:Y:S01]  /*2da0*/  IMAD.IADD R38, R87, 0x1, R11 ;  /* 0x0000000157267824 */ /* 0x000fe200078e020b */
[----:B------:R-:W-:Y:S01]  /*2db0*/  SHF.L.U64.HI R30, R12, 0x7, R13 ;  /* 0x000000070c1e7819 */ /* 0x000fe2000001020d */
[----:B------:R-:W-:Y:S01]  /*2dc0*/  @!P6 BAR.SYNC.DEFER_BLOCKING 0x9, 0x100 ;  /* 0x024400000000eb1d */ /* 0x000fe20000010000 */
[----:B------:R-:W-:-:S02]  /*2dd0*/  ISETP.GE.AND P1, PT, R16, UR4, PT ;  /* 0x0000000410007c0c */ /* 0x000fc4000bf26270 */
[----:B0-----:R-:W-:Y:S02]  /*2de0*/  IADD3 R40, R11, R89, RZ ;  /* 0x000000590b287210 */ /* 0x001fe40007ffe0ff */
[----:B------:R-:W-:Y:S02]  /*2df0*/  SHF.R.S32.HI R42, RZ, 0x4, R42 ;  /* 0x00000004ff2a7819 */ /* 0x000fe4000001142a */
[----:B------:R-:W-:Y:S02]  /*2e00*/  SHF.R.S32.HI R80, RZ, 0x1f, R39 ;  /* 0x0000001fff507819 */ /* 0x000fe40000011427 */
[-C--:B--2---:R-:W-:Y:S01]  /*2e10*/  IADD3 R4, R4, R7.reuse, R33 ;  /* 0x0000000704047210 */ /* 0x084fe20007ffe021 */
[----:B------:R-:W-:Y:S01]  /*2e20*/  IMAD.SHL.U32 R33, R12, 0x80, RZ ;  /* 0x000000800c217824 */ /* 0x000fe200078e00ff */
[-C--:B---3--:R-:W-:Y:S01]  /*2e30*/  IADD3 R5, R6, R7.reuse, R32 ;  /* 0x0000000706057210 */ /* 0x088fe20007ffe020 */
[----:B------:R-:W-:Y:S01]  /*2e40*/  IMAD.SHL.U32 R32, R12, 0x40, RZ ;  /* 0x000000400c207824 */ /* 0x000fe200078e00ff */
[-C--:B------:R-:W-:Y:S01]  /*2e50*/  IADD3 R6, R8, R7.reuse, R31 ;  /* 0x0000000708067210 */ /* 0x080fe20007ffe01f */
[----:B------:R-:W-:Y:S01]  /*2e60*/  IMAD.SHL.U32 R31, R12, 0x20, RZ ;  /* 0x000000200c1f7824 */ /* 0x000fe200078e00ff */
[----:B------:R-:W-:Y:S01]  /*2e70*/  IADD3 R7, R10, R7, R21 ;  /* 0x000000070a077210 */ /* 0x000fe20007ffe015 */
[C---:B------:R-:W-:Y:S01]  /*2e80*/  IMAD.SHL.U32 R21, R14.reuse, 0x40, RZ ;  /* 0x000000400e157824 */ /* 0x040fe200078e00ff */
[----:B------:R-:W-:-:S02]  /*2e90*/  SHF.L.U64.HI R8, R14, 0x5, R15 ;  /* 0x000000050e087819 */ /* 0x000fc4000001020f */
[----:B------:R-:W-:Y:S02]  /*2ea0*/  SHF.L.U64.HI R10, R14, 0x7, R15 ;  /* 0x000000070e0a7819 */ /* 0x000fe4000001020f */
[----:B------:R-:W-:-:S07]  /*2eb0*/  SHF.R.S32.HI R43, RZ, 0x1f, R0 ;  /* 0x0000001fff2b7819 */ /* 0x000fce0000011400 */
.L_x_589:
[----:B------:R-:W2:Y:S01]  /*2ec0*/  LDL R49, [R1+0x38] ;  /* 0x0000380001317983 */ /* 0x000ea20000100800 */
[----:B------:R-:W0:Y:S03]  /*2ed0*/  LDC R96, c[0x0][0x430] ;  /* 0x00010c00ff607b82 */ /* 0x000e260000000800 */
[----:B------:R-:W3:Y:S01]  /*2ee0*/  LDL.LU R47, [R1] ;  /* 0x00000000012f7983 */ /* 0x000ee20000300800 */
[----:B------:R-:W-:Y:S02]  /*2ef0*/  VIADD R26, R26, 0xffffffff ;  /* 0xffffffff1a1a7836 */ /* 0x000fe40000000000 */
[----:B------:R-:W-:Y:S02]  /*2f00*/  IMAD.MOV.U32 R95, RZ, RZ, RZ ;  /* 0x000000ffff5f7224 */ /* 0x000fe400078e00ff */
[----:B------:R-:W-:Y:S01]  /*2f10*/  IMAD R12, R26, 0x80, R35 ;  /* 0x000000801a0c7824 */ /* 0x000fe200078e0223 */
[----:B-1----:R-:W1:Y:S03]  /*2f20*/  LDC R103, c[0x0][0x3f4] ;  /* 0x0000fd00ff677b82 */ /* 0x002e660000000800 */
[----:B------:R-:W-:Y:S01]  /*2f30*/  IMAD.IADD R48, R3, 0x1, R12 ;  /* 0x0000000103307824 */ /* 0x000fe200078e020c */
[----:B------:R-:W-:-:S03]  /*2f40*/  ISETP.GE.AND P2, PT, R12, R2, PT ;  /* 0x000000020c00720c */ /* 0x000fc60003f46270 */
[----:B------:R-:W-:Y:S01]  /*2f50*/  IMAD.MOV.U32 R44, RZ, RZ, R48 ;  /* 0x000000ffff2c7224 */ /* 0x000fe200078e0030 */
[----:B------:R-:W-:Y:S02]  /*2f60*/  ISETP.GT.OR P2, PT, R35, 0x7f, P2 ;  /* 0x0000007f2300780c */ /* 0x000fe40001744670 */
[----:B0-----:R-:W-:-:S11]  /*2f70*/  ISETP.NE.AND P3, PT, R96, 0x1, PT ;  /* 0x000000016000780c */ /* 0x001fd60003f65270 */
[----:B------:R-:W0:Y:S08]  /*2f80*/  @!P2 LDC.64 R14, c[0x0][0x428] ;  /* 0x00010a00ff0eab82 */ /* 0x000e300000000a00 */
[----:B------:R-:W4:Y:S08]  /*2f90*/  @P3 LDC R11, c[0x0][0x434] ;  /* 0x00010d00ff0b3b82 */ /* 0x000f300000000800 */
[----:B------:R-:W1:Y:S08]  /*2fa0*/  @P3 LDC R46, c[0x0][0x438] ;  /* 0x00010e00ff2e3b82 */ /* 0x000e700000000800 */
[----:B------:R-:W0:Y:S01]  /*2fb0*/  @!P2 LDC.64 R12, c[0x0][0x418] ;  /* 0x00010600ff0cab82 */ /* 0x000e220000000a00 */
[----:B----4-:R-:W-:-:S05]  /*2fc0*/  @P3 IMAD.HI.U32 R11, R48, R11, RZ ;  /* 0x0000000b300b3227 */ /* 0x010fca00078e00ff */
[----:B-1----:R-:W-:Y:S01]  /*2fd0*/  @P3 SHF.R.U32.HI R44, RZ, R46, R11 ;  /* 0x0000002eff2c3219 */ /* 0x002fe2000001160b */
[----:B0-----:R-:W-:-:S03]  /*2fe0*/  @!P2 IMAD R11, R43, R14, RZ ;  /* 0x0000000e2b0ba224 */ /* 0x001fc600078e02ff */
[--C-:B------:R-:W-:Y:S01]  /*2ff0*/  @!P2 SHF.R.S32.HI R45, RZ, 0x1f, R44.reuse ;  /* 0x0000001fff2da819 */ /* 0x100fe2000001142c */
[C---:B------:R-:W-:Y:S02]  /*3000*/  @!P2 IMAD R11, R0.reuse, R15, R11 ;  /* 0x0000000f000ba224 */ /* 0x040fe400078e020b */
[----:B------:R-:W-:-:S05]  /*3010*/  @!P2 IMAD.WIDE.U32 R14, R0, R14, R44 ;  /* 0x0000000e000ea225 */ /* 0x000fca00078e002c */
[----:B------:R-:W-:Y:S02]  /*3020*/  @!P2 IADD3 R11, R15, R11, RZ ;  /* 0x0000000b0f0ba210 */ /* 0x000fe40007ffe0ff */
[----:B------:R-:W-:-:S04]  /*3030*/  @!P2 LEA R12, P3, R14, R12, 0x2 ;  /* 0x0000000c0e0ca211 */ /* 0x000fc800078610ff */
[----:B------:R-:W-:Y:S02]  /*3040*/  @!P2 LEA.HI.X R13, R14, R13, R11, 0x2, P3 ;  /* 0x0000000d0e0da211 */ /* 0x000fe400018f140b */
[----:B------:R-:W-:-:S03]  /*3050*/  ISETP.GT.AND P3, PT, R26, R25, PT ;  /* 0x000000191a00720c */ /* 0x000fc60003f64270 */
[----:B------:R0:W5:Y:S01]  /*3060*/  @!P2 LDG.E R95, desc[UR36][R12.64] ;  /* 0x000000240c5fa981 */ /* 0x000162000c1e1900 */
[----:B------:R-:W-:Y:S01]  /*3070*/  ISETP.GE.AND P2, PT, R103, 0x1, PT ;  /* 0x000000016700780c */ /* 0x000fe20003f46270 */
[----:B------:R-:W-:Y:S01]  /*3080*/  IMAD.MOV R11, RZ, RZ, -R44 ;  /* 0x000000ffff0b7224 */ /* 0x000fe200078e0a2c */
[----:B------:R-:W-:Y:S05]  /*3090*/  YIELD ;  /* 0x0000000000007946 */ /* 0x000fea0003800000 */
[----:B------:R-:W-:Y:S01]  /*30a0*/  BSSY B0, `(.L_x_494) ;  /* 0x000097f000007945 */ /* 0x000fe20003800000 */
[----:B------:R-:W-:Y:S02]  /*30b0*/  IMAD R96, R96, R11, R48 ;  /* 0x0000000b60607224 */ /* 0x000fe400078e0230 */
[----:B--2---:R-:W-:Y:S01]  /*30c0*/  IMAD R90, R216, 0x8000, R49 ;  /* 0x00008000d85a7824 */ /* 0x004fe200078e0231 */
[----:B---3--:R-:W-:-:S03]  /*30d0*/  LOP3.LUT R47, R47, 0xfffffffb, RZ, 0xc0, !PT ;  /* 0xfffffffb2f2f7812 */ /* 0x008fc600078ec0ff */
[----:B------:R-:W-:Y:S01]  /*30e0*/  IMAD.IADD R90, R19, 0x1, R90 ;  /* 0x00000001135a7824 */ /* 0x000fe200078e025a */
[----:B------:R-:W-:-:S05]  /*30f0*/  @P3 LOP3.LUT R47, R47, 0x4, RZ, 0xfc, !PT ;  /* 0x000000042f2f3812 */ /* 0x000fca00078efcff */
[----:B------:R0:W-:Y:S01]  /*3100*/  STL [R1], R47 ;  /* 0x0000002f01007387 */ /* 0x0001e20000100800 */
[----:B------:R-:W-:Y:S05]  /*3110*/  @!P2 BRA `(.L_x_495) ;  /* 0x000000900038a947 */ /* 0x000fea0003800000 */
[----:B------:R-:W-:Y:S01]  /*3120*/  SHF.R.S32.HI R97, RZ, 0x1f, R96 ;  /* 0x0000001fff617819 */ /* 0x000fe20000011460 */
[----:B------:R-:W-:Y:S01]  /*3130*/  ULDC.64 UR4, c[0x0][0x300] ;  /* 0x0000c00000047ab9 */ /* 0x000fe20000000a00 */
[----:B-----5:R-:W-:Y:S01]  /*3140*/  SHF.R.S32.HI R98, RZ, 0x1f, R95 ;  /* 0x0000001fff627819 */ /* 0x020fe2000001145f */
[----:B0-----:R-:W-:-:S04]  /*3150*/  IMAD.WIDE.U32 R12, R96, UR4, RZ ;  /* 0x00000004600c7c25 */ /* 0x001fc8000f8e00ff */
[----:B------:R-:W-:Y:S02]  /*3160*/  IMAD R11, R97, UR4, RZ ;  /* 0x00000004610b7c24 */ /* 0x000fe4000f8e02ff */
[----:B------:R-:W-:Y:S02]  /*3170*/  IMAD R99, R26, -0x80, R2 ;  /* 0xffffff801a637824 */ /* 0x000fe400078e0202 */
[----:B------:R-:W-:Y:S01]  /*3180*/  IMAD R11, R96, UR5, R11 ;  /* 0x00000005600b7c24 */ /* 0x000fe2000f8e020b */
[----:B------:R-:W-:Y:S02]  /*3190*/  ULDC.64 UR4, c[0x0][0x310] ;  /* 0x0000c40000047ab9 */ /* 0x000fe40000000a00 */
[----:B------:R-:W-:Y:S01]  /*31a0*/  IMAD R14, R98, UR4, RZ ;  /* 0x00000004620e7c24 */ /* 0x000fe2000f8e02ff */
[----:B------:R-:W-:Y:S02]  /*31b0*/  VIMNMX R99, R99, 0x80, PT ;  /* 0x0000008063637848 */ /* 0x000fe40003fe0100 */
[----:B------:R-:W-:Y:S01]  /*31c0*/  IADD3 R13, R13, R11, RZ ;  /* 0x0000000b0d0d7210 */ /* 0x000fe20007ffe0ff */
[C---:B------:R-:W-:Y:S01]  /*31d0*/  IMAD R11, R95.reuse, UR5, R14 ;  /* 0x000000055f0b7c24 */ /* 0x040fe2000f8e020e */
[----:B------:R-:W-:Y:S01]  /*31e0*/  SHF.R.S32.HI R14, RZ, 0x1f, R26 ;  /* 0x0000001fff0e7819 */ /* 0x000fe2000001141a */
[----:B------:R-:W-:Y:S01]  /*31f0*/  IMAD.WIDE.U32 R12, R95, UR4, R12 ;  /* 0x000000045f0c7c25 */ /* 0x000fe2000f8e000c */
[----:B------:R-:W-:-:S03]  /*3200*/  ULDC.64 UR4, c[0x0][0x308] ;  /* 0x0000c20000047ab9 */ /* 0x000fc60000000a00 */
[----:B------:R-:W-:Y:S02]  /*3210*/  IMAD.IADD R13, R13, 0x1, R11 ;  /* 0x000000010d0d7824 */ /* 0x000fe400078e020b */
[----:B------:R-:W-:Y:S02]  /*3220*/  IMAD R11, R10, R26, RZ ;  /* 0x0000001a0a0b7224 */ /* 0x000fe400078e02ff */
[----:B------:R-:W-:-:S04]  /*3230*/  IMAD.WIDE.U32 R12, R220, UR4, R12 ;  /* 0x00000004dc0c7c25 */ /* 0x000fc8000f8e000c */
[----:B------:R-:W-:Y:S01]  /*3240*/  IMAD R102, R220, UR5, R13 ;  /* 0x00000005dc667c24 */ /* 0x000fe2000f8e020d */
[----:B------:R-:W-:Y:S01]  /*3250*/  ULDC.64 UR4, c[0x0][0x2e8] ;  /* 0x0000ba0000047ab9 */ /* 0x000fe20000000a00 */
[-C--:B------:R-:W-:Y:S01]  /*3260*/  IMAD R13, R30, R26.reuse, RZ ;  /* 0x0000001a1e0d7224 */ /* 0x080fe200078e02ff */
[----:B------:R-:W-:Y:S01]  /*3270*/  IADD3 R101, P2, R12, UR4, RZ ;  /* 0x000000040c657c10 */ /* 0x000fe2000ff5e0ff */
[----:B------:R-:W-:Y:S01]  /*3280*/  ULDC.U8 UR4, c[0x0][0x410] ;  /* 0x0001040000047ab9 */ /* 0x000fe20000000000 */
[----:B------:R-:W-:Y:S02]  /*3290*/  IMAD R11, R14, R27, R11 ;  /* 0x0000001b0e0b7224 */ /* 0x000fe400078e020b */
[----:B------:R-:W-:Y:S01]  /*32a0*/  IADD3.X R102, R102, UR5, RZ, P2, !PT ;  /* 0x0000000566667c10 */ /* 0x000fe200097fe4ff */
[----:B------:R-:W-:Y:S01]  /*32b0*/  IMAD R45, R14, R33, R13 ;  /* 0x000000210e2d7224 */ /* 0x000fe200078e020d */
[----:B------:R-:W-:Y:S01]  /*32c0*/  ISETP.NE.AND P2, PT, RZ, UR4, PT ;  /* 0x00000004ff007c0c */ /* 0x000fe2000bf45270 */
[----:B------:R-:W-:-:S04]  /*32d0*/  IMAD.WIDE.U32 R12, R27, R26, RZ ;  /* 0x0000001a1b0c7225 */ /* 0x000fc800078e00ff */
[----:B------:R-:W-:-:S04]  /*32e0*/  IMAD.WIDE.U32 R14, R33, R26, RZ ;  /* 0x0000001a210e7225 */ /* 0x000fc800078e00ff */
[----:B------:R-:W-:Y:S02]  /*32f0*/  IMAD.IADD R81, R13, 0x1, R11 ;  /* 0x000000010d517824 */ /* 0x000fe400078e020b */
[----:B------:R-:W-:Y:S02]  /*3300*/  IMAD.IADD R11, R15, 0x1, R45 ;  /* 0x000000010f0b7824 */ /* 0x000fe400078e022d */
[----:B------:R-:W-:Y:S05]  /*3310*/  @!P2 BRA `(.L_x_496) ;  /* 0x0000004400a0a947 */ /* 0x000fea0003800000 */
[----:B------:R-:W-:Y:S01]  /*3320*/  ISETP.GE.AND P2, PT, R219, R99, PT ;  /* 0x00000063db00720c */ /* 0x000fe20003f46270 */
[----:B------:R-:W-:Y:S01]  /*3330*/  IMAD.MOV.U32 R44, RZ, RZ, R47 ;  /* 0x000000ffff2c7224 */ /* 0x000fe200078e002f */
[----:B------:R-:W-:Y:S01]  /*3340*/  BSSY B1, `(.L_x_497) ;  /* 0x0000025000017945 */ /* 0x000fe20003800000 */
[----:B------:R-:W-:Y:S02]  /*3350*/  CS2R R60, SRZ ;  /* 0x00000000003c7805 */ /* 0x000fe4000001ff00 */
[----:B------:R-:W-:Y:S02]  /*3360*/  CS2R R68, SRZ ;  /* 0x0000000000447805 */ /* 0x000fe4000001ff00 */
[----:B------:R-:W-:Y:S02]  /*3370*/  CS2R R72, SRZ ;  /* 0x0000000000487805 */ /* 0x000fe4000001ff00 */
[----:B------:R-:W-:Y:S02]  /*3380*/  LOP3.LUT R44, R44, 0xfffffffe, RZ, 0xc0, !PT ;  /* 0xfffffffe2c2c7812 */ /* 0x000fe400078ec0ff */
[----:B------:R-:W-:-:S02]  /*3390*/  CS2R R70, SRZ ;  /* 0x0000000000467805 */ /* 0x000fc4000001ff00 */
[----:B------:R-:W-:Y:S02]  /*33a0*/  CS2R R64, SRZ ;  /* 0x0000000000407805 */ /* 0x000fe4000001ff00 */
[----:B------:R-:W-:Y:S02]  /*33b0*/  CS2R R62, SRZ ;  /* 0x00000000003e7805 */ /* 0x000fe4000001ff00 */
[----:B------:R-:W-:Y:S02]  /*33c0*/  CS2R R66, SRZ ;  /* 0x0000000000427805 */ /* 0x000fe4000001ff00 */
[----:B------:R-:W-:Y:S02]  /*33d0*/  CS2R R52, SRZ ;  /* 0x0000000000347805 */ /* 0x000fe4000001ff00 */
[----:B------:R-:W-:Y:S02]  /*33e0*/  CS2R R56, SRZ ;  /* 0x0000000000387805 */ /* 0x000fe4000001ff00 */
[----:B------:R-:W-:-:S02]  /*33f0*/  @P2 LOP3.LUT R44, R44, 0x1, RZ, 0xfc, !PT ;  /* 0x000000012c2c2812 */ /* 0x000fc400078efcff */
[----:B------:R-:W-:Y:S02]  /*3400*/  CS2R R54, SRZ ;  /* 0x0000000000367805 */ /* 0x000fe4000001ff00 */
[----:B------:R-:W-:Y:S02]  /*3410*/  CS2R R58, SRZ ;  /* 0x00000000003a7805 */ /* 0x000fe4000001ff00 */
[----:B------:R-:W-:Y:S02]  /*3420*/  CS2R R48, SRZ ;  /* 0x0000000000307805 */ /* 0x000fe4000001ff00 */
[----:B------:R-:W-:Y:S01]  /*3430*/  CS2R R46, SRZ ;  /* 0x00000000002e7805 */ /* 0x000fe2000001ff00 */
[----:B------:R0:W-:Y:S01]  /*3440*/  STL [R1], R44 ;  /* 0x0000002c01007387 */ /* 0x0001e20000100800 */
[----:B------:R-:W-:Y:S02]  /*3450*/  CS2R R50, SRZ ;  /* 0x0000000000327805 */ /* 0x000fe4000001ff00 */
[----:B------:R-:W-:-:S02]  /*3460*/  CS2R R74, SRZ ;  /* 0x00000000004a7805 */ /* 0x000fc4000001ff00 */
[----:B0-----:R-:W-:Y:S01]  /*3470*/  CS2R R44, SRZ ;  /* 0x00000000002c7805 */ /* 0x001fe2000001ff00 */
[----:B------:R-:W-:Y:S06]  /*3480*/  @P2 BRA `(.L_x_498) ;  /* 0x0000000000402947 */ /* 0x000fec0003800000 */
[----:B------:R-:W-:Y:S01]  /*3490*/  ULDC.64 UR4, c[0x0][0x3e8] ;  /* 0x0000fa0000047ab9 */ /* 0x000fe20000000a00 */
[----:B------:R-:W-:Y:S02]  /*34a0*/  CS2R R72, SRZ ;  /* 0x0000000000487805 */ /* 0x000fe4000001ff00 */
[----:B------:R-:W-:Y:S02]  /*34b0*/  IADD3 R76, P2, P3, R82, UR4, R12 ;  /* 0x00000004524c7c10 */ /* 0x000fe4000fb5e00c */
[----:B------:R-:W-:Y:S02]  /*34c0*/  CS2R R74, SRZ ;  /* 0x00000000004a7805 */ /* 0x000fe4000001ff00 */
[----:B------:R-:W-:Y:S01]  /*34d0*/  IADD3.X R77, R36, UR5, R81, P2, P3 ;  /* 0x00000005244d7c10 */ /* 0x000fe200097e6451 */
[----:B------:R-:W-:Y:S02]  /*34e0*/  ULDC.64 UR4, c[0x0][0x400] ;  /* 0x0001000000047ab9 */ /* 0x000fe40000000a00 */
[----:B------:R-:W-:-:S04]  /*34f0*/  IADD3 R78, P2, P3, R86, UR4, R14 ;  /* 0x00000004564e7c10 */ /* 0x000fc8000fb5e00e */
[----:B------:R-:W-:Y:S02]  /*3500*/  IADD3.X R79, R38, UR5, R11, P2, P3 ;  /* 0x00000005264f7c10 */ /* 0x000fe400097e640b */
[----:B------:R-:W-:Y:S02]  /*3510*/  ISETP.GE.AND P2, PT, R22, R103, PT ;  /* 0x000000671600720c */ /* 0x000fe40003f46270 */
[----:B------:R-:W-:Y:S02]  /*3520*/  CS2R R68, SRZ ;  /* 0x0000000000447805 */ /* 0x000fe4000001ff00 */
[----:B------:R-:W-:-:S09]  /*3530*/  CS2R R70, SRZ ;  /* 0x0000000000467805 */ /* 0x000fd2000001ff00 */
[----:B------:R0:W5:Y:S04]  /*3540*/  @!P2 LDG.E.64 R72, desc[UR36][R76.64] ;  /* 0x000000244c48a981 */ /* 0x000168000c1e1b00 */
[----:B------:R0:W5:Y:S01]  /*3550*/  @!P2 LDG.E.64 R74, desc[UR36][R78.64] ;  /* 0x000000244e4aa981 */ /* 0x000162000c1e1b00 */
[----:B------:R-:W-:-:S13]  /*3560*/  ISETP.GE.AND P2, PT, R218, R103, PT ;  /* 0x00000067da00720c */ /* 0x000fda0003f46270 */
[----:B------:R0:W5:Y:S04]  /*3570*/  @!P2 LDG.E.64 R68, desc[UR36][R76.64+0x40] ;  /* 0x000040244c44a981 */ /* 0x000168000c1e1b00 */
[----:B------:R0:W5:Y:S02]  /*3580*/  @!P2 LDG.E.64 R70, desc[UR36][R78.64+0x40] ;  /* 0x000040244e46a981 */ /* 0x000164000c1e1b00 */
.L_x_498:
[----:B------:R-:W-:Y:S05]  /*3590*/  BSYNC B1 ;  /* 0x0000000000017941 */ /* 0x000fea0003800000 */
.L_x_497:
[----:B0-----:R-:W-:Y:S01]  /*35a0*/  IADD3 R76, R219, 0x20, RZ ;  /* 0x00000020db4c7810 */ /* 0x001fe20007ffe0ff */
[----:B------:R-:W-:Y:S01]  /*35b0*/  BSSY B1, `(.L_x_499) ;  /* 0x0000019000017945 */ /* 0x000fe20003800000 */
[----:B-----5:R-:W-:Y:S02]  /*35c0*/  IMAD.MOV.U32 R104, RZ, RZ, R68 ;  /* 0x000000ffff687224 */ /* 0x020fe400078e0044 */
[----:B------:R-:W-:Y:S01]  /*35d0*/  ISETP.GE.AND P2, PT, R76, R99, PT ;  /* 0x000000634c00720c */ /* 0x000fe20003f46270 */
[----:B------:R-:W-:-:S12]  /*35e0*/  IMAD.MOV.U32 R107, RZ, RZ, R72 ;  /* 0x000000ffff6b7224 */ /* 0x000fd800078e0048 */
[----:B------:R-:W-:Y:S05]  /*35f0*/  @P2 BRA `(.L_x_500) ;  /* 0x0000000000502947 */ /* 0x000fea0003800000 */
[----:B------:R-:W-:Y:S01]  /*3600*/  IADD3 R62, P3, P4, R82, R12, R20 ;  /* 0x0000000c523e7210 */ /* 0x000fe20007c7e014 */
[----:B------:R-:W-:Y:S01]  /*3610*/  ULDC.64 UR4, c[0x0][0x3e8] ;  /* 0x0000fa0000047ab9 */ /* 0x000fe20000000a00 */
[----:B------:R-:W-:Y:S02]  /*3620*/  CS2R R64, SRZ ;  /* 0x0000000000407805 */ /* 0x000fe4000001ff00 */
[----:B------:R-:W-:Y:S02]  /*3630*/  CS2R R66, SRZ ;  /* 0x0000000000427805 */ /* 0x000fe4000001ff00 */
[----:B------:R-:W-:Y:S02]  /*3640*/  IADD3.X R61, R36, R81, R8, P3, P4 ;  /* 0x00000051243d7210 */ /* 0x000fe40001fe8408 */
[----:B------:R-:W-:-:S04]  /*3650*/  IADD3 R76, P3, P4, R86, R14, R31 ;  /* 0x0000000e564c7210 */ /* 0x000fc80007c7e01f */
[----:B------:R-:W-:Y:S02]  /*3660*/  IADD3.X R60, R38, R11, R28, P3, P4 ;  /* 0x0000000b263c7210 */ /* 0x000fe40001fe841c */
[----:B------:R-:W-:-:S04]  /*3670*/  IADD3 R62, P3, R62, UR4, RZ ;  /* 0x000000043e3e7c10 */ /* 0x000fc8000ff7e0ff */
[----:B------:R-:W-:Y:S01]  /*3680*/  IADD3.X R63, R61, UR5, RZ, P3, !PT ;  /* 0x000000053d3f7c10 */ /* 0x000fe20009ffe4ff */
[----:B------:R-:W-:Y:S02]  /*3690*/  ULDC.64 UR4, c[0x0][0x400] ;  /* 0x0001000000047ab9 */ /* 0x000fe40000000a00 */
[----:B------:R-:W-:-:S04]  /*36a0*/  IADD3 R76, P3, R76, UR4, RZ ;  /* 0x000000044c4c7c10 */ /* 0x000fc8000ff7e0ff */
[----:B------:R-:W-:Y:S02]  /*36b0*/  IADD3.X R77, R60, UR5, RZ, P3, !PT ;  /* 0x000000053c4d7c10 */ /* 0x000fe40009ffe4ff */
[----:B------:R-:W-:Y:S02]  /*36c0*/  ISETP.GE.AND P3, PT, R22, R103, PT ;  /* 0x000000671600720c */ /* 0x000fe40003f66270 */
[----:B------:R-:W-:-:S11]  /*36d0*/  CS2R R60, SRZ ;  /* 0x00000000003c7805 */ /* 0x000fd6000001ff00 */
[----:B------:R-:W5:Y:S04]  /*36e0*/  @!P3 LDG.E.64 R64, desc[UR36][R62.64] ;  /* 0x000000243e40b981 */ /* 0x000f68000c1e1b00 */
[----:B------:R-:W5:Y:S01]  /*36f0*/  @!P3 LDG.E.64 R66, desc[UR36][R76.64] ;  /* 0x000000244c42b981 */ /* 0x000f62000c1e1b00 */
[----:B------:R-:W-:-:S13]  /*3700*/  ISETP.GE.AND P3, PT, R218, R103, PT ;  /* 0x00000067da00720c */ /* 0x000fda0003f66270 */
[----:B------:R0:W5:Y:S02]  /*3710*/  @!P3 LDG.E.64 R60, desc[UR36][R62.64+0x40] ;  /* 0x000040243e3cb981 */ /* 0x000164000c1e1b00 */
[----:B0-----:R-:W-:-:S06]  /*3720*/  CS2R R62, SRZ ;  /* 0x00000000003e7805 */ /* 0x001fcc000001ff00 */
[----:B------:R0:W5:Y:S02]  /*3730*/  @!P3 LDG.E.64 R62, desc[UR36][R76.64+0x40] ;  /* 0x000040244c3eb981 */ /* 0x000164000c1e1b00 */
.L_x_500:
[----:B------:R-:W-:Y:S05]  /*3740*/  BSYNC B1 ;  /* 0x0000000000017941 */ /* 0x000fea0003800000 */
.L_x_499:
[----:B0-----:R-:W-:Y:S01]  /*3750*/  VIADD R76, R219, 0x40 ;  /* 0x00000040db4c7836 */ /* 0x001fe20000000000 */
[----:B------:R-:W-:Y:S04]  /*3760*/  BSSY B1, `(.L_x_501) ;  /* 0x0000017000017945 */ /* 0x000fe80003800000 */
[----:B------:R-:W-:-:S13]  /*3770*/  ISETP.GE.AND P3, PT, R76, R99, PT ;  /* 0x000000634c00720c */ /* 0x000fda0003f66270 */
        /* <DEDUP_REMOVED lines=21> */
.L_x_502:
[----:B------:R-:W-:Y:S05]  /*38d0*/  BSYNC B1 ;  /* 0x0000000000017941 */ /* 0x000fea0003800000 */
.L_x_501:
[----:B0-----:R-:W-:Y:S01]  /*38e0*/  VIADD R76, R219, 0x60 ;  /* 0x00000060db4c7836 */ /* 0x001fe20000000000 */
[----:B------:R-:W-:Y:S04]  /*38f0*/  BSSY B1, `(.L_x_503) ;  /* 0x000001d000017945 */ /* 0x000fe80003800000 */
[----:B------:R-:W-:-:S13]  /*3900*/  ISETP.GE.AND P4, PT, R76, R99, PT ;  /* 0x000000634c00720c */ /* 0x000fda0003f86270 */
[----:B------:R-:W-:Y:S05]  /*3910*/  @P4 BRA `(.L_x_504) ;  /* 0x0000000000684947 */ /* 0x000fea0003800000 */
[----:B------:R-:W0:Y:S01]  /*3920*/  LDC.64 R44, c[0x0][0x3f8] ;  /* 0x0000fe00ff2c7b82 */ /* 0x000e220000000a00 */
[----:B------:R-:W-:Y:S01]  /*3930*/  MOV R13, R81 ;  /* 0x00000051000d7202 */ /* 0x000fe20000000f00 */
[----:B------:R-:W-:Y:S01]  /*3940*/  ULDC.64 UR4, c[0x0][0x3e8] ;  /* 0x0000fa0000047ab9 */ /* 0x000fe20000000a00 */
[----:B------:R-:W-:Y:S01]  /*3950*/  IMAD.MOV.U32 R15, RZ, RZ, R11 ;  /* 0x000000ffff0f7224 */ /* 0x000fe200078e000b */
[----:B------:R-:W-:Y:S02]  /*3960*/  CS2R R48, SRZ ;  /* 0x0000000000307805 */ /* 0x000fe4000001ff00 */
[----:B------:R-:W-:Y:S01]  /*3970*/  CS2R R50, SRZ ;  /* 0x0000000000327805 */ /* 0x000fe2000001ff00 */
[----:B0-----:R-:W-:Y:S02]  /*3980*/  IMAD R45, R45, 0x60, RZ ;  /* 0x000000602d2d7824 */ /* 0x001fe400078e02ff */
[----:B------:R-:W-:-:S04]  /*3990*/  IMAD.WIDE.U32 R12, R44, 0x60, R12 ;  /* 0x000000602c0c7825 */ /* 0x000fc800078e000c */
[----:B------:R-:W-:Y:S01]  /*39a0*/  IMAD.IADD R13, R13, 0x1, R45 ;  /* 0x000000010d0d7824 */ /* 0x000fe200078e022d */
[----:B------:R-:W-:Y:S01]  /*39b0*/  IADD3 R12, P5, P6, R82, UR4, R12 ;  /* 0x00000004520c7c10 */ /* 0x000fe2000febe00c */
[----:B------:R-:W0:Y:S03]  /*39c0*/  LDC.64 R44, c[0x0][0x408] ;  /* 0x00010200ff2c7b82 */ /* 0x000e260000000a00 */
[----:B------:R-:W-:Y:S01]  /*39d0*/  IADD3.X R13, R36, UR5, R13, P5, P6 ;  /* 0x00000005240d7c10 */ /* 0x000fe2000afec40d */
[----:B------:R-:W-:Y:S01]  /*39e0*/  ULDC.64 UR4, c[0x0][0x400] ;  /* 0x0001000000047ab9 */ /* 0x000fe20000000a00 */
[----:B0-----:R-:W-:-:S04]  /*39f0*/  IMAD.WIDE.U32 R14, R44, 0x60, R14 ;  /* 0x000000602c0e7825 */ /* 0x001fc800078e000e */
[----:B------:R-:W-:Y:S01]  /*3a00*/  IMAD R11, R45, 0x60, RZ ;  /* 0x000000602d0b7824 */ /* 0x000fe200078e02ff */
[----:B------:R-:W-:-:S03]  /*3a10*/  IADD3 R14, P5, P6, R86, UR4, R14 ;  /* 0x00000004560e7c10 */ /* 0x000fc6000febe00e */
[----:B------:R-:W-:-:S05]  /*3a20*/  IMAD.IADD R11, R15, 0x1, R11 ;  /* 0x000000010f0b7824 */ /* 0x000fca00078e020b */
        /* <DEDUP_REMOVED lines=9> */
.L_x_504:
[----:B------:R-:W-:Y:S05]  /*3ac0*/  BSYNC B1 ;  /* 0x0000000000017941 */ /* 0x000fea0003800000 */
.L_x_503:
[----:B------:R-:W-:Y:S01]  /*3ad0*/  UISETP.NE.AND UP0, UPT, UR60, 0x3, UPT ;  /* 0x000000033c00788c */ /* 0x000fe2000bf05270 */
[----:B------:R-:W-:Y:S01]  /*3ae0*/  IMAD.MOV.U32 R114, RZ, RZ, R70 ;  /* 0x000000ffff727224 */ /* 0x000fe200078e0046 */
[----:B------:R-:W-:Y:S01]  /*3af0*/  MOV R116, R74 ;  /* 0x0000004a00747202 */ /* 0x000fe20000000f00 */
[----:B-----5:R-:W-:Y:S01]  /*3b00*/  IMAD.MOV.U32 R110, RZ, RZ, R60 ;  /* 0x000000ffff6e7224 */ /* 0x020fe200078e003c */
[----:B------:R-:W-:Y:S01]  /*3b10*/  MOV R105, R52 ;  /* 0x0000003400697202 */ /* 0x000fe20000000f00 */
[----:B------:R-:W-:Y:S01]  /*3b20*/  IMAD.MOV.U32 R112, RZ, RZ, R64 ;  /* 0x000000ffff707224 */ /* 0x000fe200078e0040 */
[----:B------:R-:W-:Y:S01]  /*3b30*/  PLOP3.LUT P5, PT, PT, PT, UP0, 0x80, 0x0 ;  /* 0x000000000000781c */ /* 0x000fe20003faf008 */
[----:B------:R-:W-:Y:S01]  /*3b40*/  IMAD.MOV.U32 R111, RZ, RZ, R62 ;  /* 0x000000ffff6f7224 */ /* 0x000fe200078e003e */
[----:B------:R-:W-:Y:S01]  /*3b50*/  MOV R78, R48 ;  /* 0x00000030004e7202 */ /* 0x000fe20000000f00 */
[----:B------:R-:W-:Y:S02]  /*3b60*/  IMAD.MOV.U32 R113, RZ, RZ, R66 ;  /* 0x000000ffff717224 */ /* 0x000fe400078e0042 */
[----:B------:R-:W-:-:S02]  /*3b70*/  IMAD.MOV.U32 R108, RZ, RZ, R56 ;  /* 0x000000ffff6c7224 */ /* 0x000fc400078e0038 */
[----:B------:R-:W-:Y:S02]  /*3b80*/  IMAD.MOV.U32 R106, RZ, RZ, R54 ;  /* 0x000000ffff6a7224 */ /* 0x000fe400078e0036 */
[----:B------:R-:W-:Y:S02]  /*3b90*/  IMAD.MOV.U32 R109, RZ, RZ, R58 ;  /* 0x000000ffff6d7224 */ /* 0x000fe400078e003a */
[----:B------:R-:W-:Y:S02]  /*3ba0*/  IMAD.MOV.U32 R76, RZ, RZ, R44 ;  /* 0x000000ffff4c7224 */ /* 0x000fe400078e002c */
[----:B------:R-:W-:Y:S02]  /*3bb0*/  IMAD.MOV.U32 R77, RZ, RZ, R46 ;  /* 0x000000ffff4d7224 */ /* 0x000fe400078e002e */
[----:B------:R-:W-:Y:S01]  /*3bc0*/  IMAD.MOV.U32 R79, RZ, RZ, R50 ;  /* 0x000000ffff4f7224 */ /* 0x000fe200078e0032 */
[----:B------:R-:W-:Y:S06]  /*3bd0*/  @!P5 BRA `(.L_x_505) ;  /* 0x000000000004d947 */ /* 0x000fec0003800000 */
[----:B------:R-:W-:Y:S01]  /*3be0*/  BPT.TRAP 0x1 ;  /* 0x000000040000795c */ /* 0x000fe20000300000 */
.L_x_505:
[----:B------:R-:W-:Y:S01]  /*3bf0*/  IMAD R81, R216, 0x8, R19 ;  /* 0x00000008d8517824 */ /* 0x000fe200078e0213 */
[----:B------:R-:W-:Y:S01]  /*3c00*/  SHF.L.U32 R100, R221, 0x1f, RZ ;  /* 0x0000001fdd647819 */ /* 0x000fe200000006ff */
[----:B------:R-:W-:Y:S03]  /*3c10*/  BSSY B1, `(.L_x_506) ;  /* 0x0000003000017945 */ /* 0x000fe60003800000 */
[----:B------:R-:W1:Y:S02]  /*3c20*/  SYNCS.PHASECHK.TRANS64.TRYWAIT P6, [R81+URZ+0x38890], R100 ;  /* 0x03889064510075a7 */ /* 0x000e6400080c017f */
[----:B-1----:R-:W-:Y:S05]  /*3c30*/  @!P6 BRA `(.L_x_507) ;  /* 0x000002740054e947 */ /* 0x002fea0003800000 */
.L_x_831:
[----:B------:R-:W-:Y:S05]  /*3c40*/  BSYNC B1 ;  /* 0x0000000000017941 */ /* 0x000fea0003800000 */
.L_x_506:
[----:B------:R-:W-:-:S03]  /*3c50*/  UMOV UR4, 0xffffffff ;  /* 0xffffffff00047882 */ /* 0x000fc60000000000 */
[----:B------:R-:W-:Y:S05]  /*3c60*/  BRA.DIV UR4, `(.L_x_508) ;  /* 0x00000276045c7947 */ /* 0x000fea000b800000 */
[----:B------:R2:W3:Y:S04]  /*3c70*/  SHFL.IDX PT, R115, R102, RZ, 0x181f ;  /* 0x00181fff66737589 */ /* 0x0004e800000e0000 */
[----:B------:R2:W4:Y:S02]  /*3c80*/  SHFL.IDX PT, R11, R101, RZ, 0x181f ;  /* 0x00181fff650b7589 */ /* 0x00052400000e0000 */
.L_x_835:
[----:B------:R-:W5:Y:S01]  /*3c90*/  LDL R125, [R1] ;  /* 0x00000000017d7983 */ /* 0x000f620000100800 */
[----:B------:R-:W-:Y:S01]  /*3ca0*/  BSSY B1, `(.L_x_509) ;  /* 0x00000f2000017945 */ /* 0x000fe20003800000 */
[----:B-----5:R-:W-:-:S13]  /*3cb0*/  LOP3.LUT P6, RZ, R125, 0x1, RZ, 0xc0, !PT ;  /* 0x000000017dff7812 */ /* 0x020fda00078cc0ff */
[----:B------:R-:W-:Y:S05]  /*3cc0*/  @P6 BRA `(.L_x_510) ;  /* 0x0000000c00bc6947 */ /* 0x000fea0003800000 */
[----:B------:R-:W-:Y:S04]  /*3cd0*/  BSSY B2, `(.L_x_511) ;  /* 0x0000079000027945 */ /* 0x000fe80003800000 */
[----:B------:R-:W-:Y:S05]  /*3ce0*/  @P1 BRA `(.L_x_512) ;  /* 0x0000000400dc1947 */ /* 0x000fea0003800000 */
[----:B0-----:R0:W0:Y:S01]  /*3cf0*/  LDS.128 R12, [R90+0x28400] ;  /* 0x028400005a0c7984 */ /* 0x0010220000000c00 */
[----:B------:R-:W-:Y:S01]  /*3d00*/  ISETP.GE.AND P6, PT, R22, R103, PT ;  /* 0x000000671600720c */ /* 0x000fe20003fc6270 */
[----:B------:R-:W-:-:S12]  /*3d10*/  BSSY B3, `(.L_x_513) ;  /* 0x0000071000037945 */ /* 0x000fd80003800000 */
[----:B------:R-:W-:Y:S05]  /*3d20*/  @P6 BRA `(.L_x_514) ;  /* 0x0000000400bc6947 */ /* 0x000fea0003800000 */
[--C-:B------:R-:W-:Y:S02]  /*3d30*/  SHF.R.U32.HI R117, RZ, 0x8, R73.reuse ;  /* 0x00000008ff757819 */ /* 0x100fe40000011649 */
[--C-:B------:R-:W-:Y:S02]  /*3d40*/  SHF.R.U32.HI R74, RZ, 0x10, R73.reuse ;  /* 0x00000010ff4a7819 */ /* 0x100fe40000011649 */
[----:B------:R-:W-:Y:S01]  /*3d50*/  LOP3.LUT R118, R73, 0xff, RZ, 0xc0, !PT ;  /* 0x000000ff49767812 */ /* 0x000fe200078ec0ff */
[----:B------:R-:W-:Y:S01]  /*3d60*/  IMAD.SHL.U32 R117, R117, 0x100, RZ ;  /* 0x0000010075757824 */ /* 0x000fe200078e00ff */
[----:B------:R-:W-:Y:S01]  /*3d70*/  SHF.R.U32.HI R73, RZ, 0x18, R73 ;  /* 0x00000018ff497819 */ /* 0x000fe20000011649 */
[----:B------:R-:W-:Y:S01]  /*3d80*/  IMAD.U32 R74, R74, 0x10000, RZ ;  /* 0x000100004a4a7824 */ /* 0x000fe200078e00ff */
[----:B------:R-:W-:Y:S02]  /*3d90*/  SHF.R.U32.HI R72, RZ, 0x10, R75 ;  /* 0x00000010ff487819 */ /* 0x000fe4000001164b */
[----:B------:R-:W-:-:S02]  /*3da0*/  PRMT R73, R73, 0x654, R118 ;  /* 0x0000065449497816 */ /* 0x000fc40000000076 */
[----:B------:R-:W-:Y:S02]  /*3db0*/  SHF.R.U32.HI R119, RZ, 0x8, R75 ;  /* 0x00000008ff777819 */ /* 0x000fe4000001164b */
[----:B------:R-:W-:Y:S02]  /*3dc0*/  LOP3.LUT R120, R75, 0xff, RZ, 0xc0, !PT ;  /* 0x000000ff4b787812 */ /* 0x000fe400078ec0ff */
[----:B------:R-:W-:Y:S02]  /*3dd0*/  LOP3.LUT R73, R73, 0xff00, R117, 0xf8, !PT ;  /* 0x0000ff0049497812 */ /* 0x000fe400078ef875 */
[----:B------:R-:W-:Y:S02]  /*3de0*/  SHF.R.U32.HI R75, RZ, 0x18, R75 ;  /* 0x00000018ff4b7819 */ /* 0x000fe4000001164b */
[----:B------:R-:W-:Y:S02]  /*3df0*/  LOP3.LUT R73, R73, 0xff0000, R74, 0xf8, !PT ;  /* 0x00ff000049497812 */ /* 0x000fe400078ef84a */
[----:B------:R-:W-:-:S02]  /*3e00*/  PRMT R75, R75, 0x654, R120 ;  /* 0x000006544b4b7816 */ /* 0x000fc40000000078 */
[----:B------:R-:W-:Y:S02]  /*3e10*/  SHF.L.U32 R119, R119, 0x8, RZ ;  /* 0x0000000877777819 */ /* 0x000fe400000006ff */
[-C--:B------:R-:W-:Y:S02]  /*3e20*/  F2FP.F16.E4M3.UNPACK_B R74, R116.reuse.H1 ;  /* 0x00000074ff4a723e */ /* 0x080fe400030006ff */
[----:B0-----:R-:W-:Y:S02]  /*3e30*/  F2FP.F16.E4M3.UNPACK_B R117, R13 ;  /* 0x0000000dff75723e */ /* 0x001fe400020006ff */
[----:B------:R-:W-:Y:S01]  /*3e40*/  LOP3.LUT R119, R75, 0xff00, R119, 0xf8, !PT ;  /* 0x0000ff004b777812 */ /* 0x000fe200078ef877 */
[----:B------:R-:W-:Y:S01]  /*3e50*/  HADD2.F32 R121, -RZ, R74.H0_H0 ;  /* 0x2000004aff797230 */ /* 0x000fe20000004100 */
[-C--:B------:R-:W-:Y:S01]  /*3e60*/  F2FP.F16.E4M3.UNPACK_B R118, R107.reuse.H1 ;  /* 0x0000006bff76723e */ /* 0x080fe200030006ff */
[--C-:B------:R-:W-:Y:S01]  /*3e70*/  HADD2.F32 R75, -RZ, R117.reuse.H1_H1 ;  /* 0x30000075ff4b7230 */ /* 0x100fe20000004100 */
[----:B------:R-:W-:Y:S01]  /*3e80*/  F2FP.F16.E4M3.UNPACK_B R116, R116 ;  /* 0x00000074ff74723e */ /* 0x000fe200020006ff */
[----:B------:R-:W-:Y:S01]  /*3e90*/  HADD2.F32 R117, -RZ, R117.H0_H0 ;  /* 0x20000075ff757230 */ /* 0x000fe20000004100 */
[----:B------:R-:W-:Y:S01]  /*3ea0*/  F2FP.F16.E4M3.UNPACK_B R107, R107 ;  /* 0x0000006bff6b723e */ /* 0x000fe200020006ff */
[----:B------:R-:W-:-:S02]  /*3eb0*/  HADD2.F32 R120, -RZ, R118.H0_H0 ;  /* 0x20000076ff787230 */ /* 0x000fc40000004100 */
[-C--:B------:R-:W-:Y:S01]  /*3ec0*/  FMUL.FTZ R122, R75, R121.reuse ;  /* 0x000000794b7a7220 */ /* 0x080fe20000410000 */
[----:B------:R-:W-:Y:S02]  /*3ed0*/  HADD2.F32 R118, -RZ, R118.H1_H1 ;  /* 0x30000076ff767230 */ /* 0x000fe40000004100 */
[C---:B------:R-:W-:Y:S01]  /*3ee0*/  FMUL.FTZ R121, R117.reuse, R121 ;  /* 0x0000007975797220 */ /* 0x040fe20000410000 */
[----:B------:R-:W-:-:S03]  /*3ef0*/  FFMA.FTZ R117, R117, R120, -R122 ;  /* 0x0000007875757223 */ /* 0x000fc6000001087a */
[----:B------:R-:W-:Y:S01]  /*3f00*/  FFMA.FTZ R75, R75, R120, R121 ;  /* 0x000000784b4b7223 */ /* 0x000fe20000010079 */
[----:B------:R-:W-:Y:S01]  /*3f10*/  F2FP.F16.E4M3.UNPACK_B R121, R13.H1 ;  /* 0x0000000dff79723e */ /* 0x000fe200030006ff */
[----:B------:R-:W-:-:S04]  /*3f20*/  HADD2.F32 R120, -RZ, R74.H1_H1 ;  /* 0x3000004aff787230 */ /* 0x000fc80000004100 */
[--C-:B------:R-:W-:Y:S02]  /*3f30*/  HADD2.F32 R13, -RZ, R121.reuse.H1_H1 ;  /* 0x30000079ff0d7230 */ /* 0x100fe40000004100 */
[----:B------:R-:W-:-:S03]  /*3f40*/  HADD2.F32 R74, -RZ, R121.H0_H0 ;  /* 0x20000079ff4a7230 */ /* 0x000fc60000004100 */
[CC--:B------:R-:W-:Y:S02]  /*3f50*/  FMUL.FTZ R121, R13.reuse, R120.reuse ;  /* 0x000000780d797220 */ /* 0x0c0fe40000410000 */
[C---:B------:R-:W-:Y:S02]  /*3f60*/  FMUL.FTZ R120, R74.reuse, R120 ;  /* 0x000000784a787220 */ /* 0x040fe40000410000 */
[-C--:B------:R-:W-:Y:S02]  /*3f70*/  FFMA.FTZ R74, R74, R118.reuse, -R121 ;  /* 0x000000764a4a7223 */ /* 0x080fe40000010879 */
[----:B------:R-:W-:Y:S01]  /*3f80*/  FFMA.FTZ R118, R13, R118, R120 ;  /* 0x000000760d767223 */ /* 0x000fe20000010078 */
[----:B------:R-:W-:Y:S02]  /*3f90*/  IMAD.U32 R13, R72, 0x10000, RZ ;  /* 0x00010000480d7824 */ /* 0x000fe400078e00ff */
[----:B------:R-:W-:Y:S01]  /*3fa0*/  IMAD.MOV.U32 R72, RZ, RZ, R15 ;  /* 0x000000ffff487224 */ /* 0x000fe200078e000f */
[----:B------:R-:W-:-:S02]  /*3fb0*/  F2FP.F16.E4M3.UNPACK_B R15, R73.H1 ;  /* 0x00000049ff0f723e */ /* 0x000fc400030006ff */
[----:B------:R-:W-:Y:S02]  /*3fc0*/  LOP3.LUT R13, R119, 0xff0000, R13, 0xf8, !PT ;  /* 0x00ff0000770d7812 */ /* 0x000fe400078ef80d */
[-C--:B------:R-:W-:Y:S01]  /*3fd0*/  F2FP.F16.E4M3.UNPACK_B R122, R72.reuse ;  /* 0x00000048ff7a723e */ /* 0x080fe200020006ff */
[--C-:B------:R-:W-:Y:S01]  /*3fe0*/  HADD2.F32 R121, -RZ, R15.reuse.H0_H0 ;  /* 0x2000000fff797230 */ /* 0x100fe20000004100 */
[-C--:B------:R-:W-:Y:S01]  /*3ff0*/  F2FP.F16.E4M3.UNPACK_B R119, R13.reuse.H1 ;  /* 0x0000000dff77723e */ /* 0x080fe200030006ff */
[----:B------:R-:W-:Y:S01]  /*4000*/  HADD2.F32 R15, -RZ, R15.H1_H1 ;  /* 0x3000000fff0f7230 */ /* 0x000fe20000004100 */
[----:B------:R-:W-:Y:S01]  /*4010*/  F2FP.F16.E4M3.UNPACK_B R72, R72.H1 ;  /* 0x00000048ff48723e */ /* 0x000fe200030006ff */
[--C-:B------:R-:W-:Y:S01]  /*4020*/  HADD2.F32 R120, -RZ, R122.reuse.H1_H1 ;  /* 0x3000007aff787230 */ /* 0x100fe20000004100 */
[----:B------:R-:W-:Y:S01]  /*4030*/  F2FP.SATFINITE.E4M3.F32.PACK_AB_MERGE_C R74, R118, R74, RZ ;  /* 0x0000004a764a723e */ /* 0x000fe200048070ff */
[--C-:B------:R-:W-:Y:S01]  /*4040*/  HADD2.F32 R123, -RZ, R119.reuse.H0_H0 ;  /* 0x20000077ff7b7230 */ /* 0x100fe20000004100 */
[----:B------:R-:W-:Y:S01]  /*4050*/  F2FP.F16.E4M3.UNPACK_B R13, R13 ;  /* 0x0000000dff0d723e */ /* 0x000fe200020006ff */
[----:B------:R-:W-:Y:S01]  /*4060*/  HADD2.F32 R122, -RZ, R122.H0_H0 ;  /* 0x2000007aff7a7230 */ /* 0x000fe20000004100 */
[----:B------:R-:W-:Y:S01]  /*4070*/  F2FP.SATFINITE.E4M3.F32.PACK_AB_MERGE_C R75, R75, R117, R74 ;  /* 0x000000754b4b723e */ /* 0x000fe2000480704a */
[----:B------:R-:W-:-:S02]  /*4080*/  HADD2.F32 R119, -RZ, R119.H1_H1 ;  /* 0x30000077ff777230 */ /* 0x000fc40000004100 */
[----:B------:R-:W-:Y:S01]  /*4090*/  FMUL.FTZ R124, R120, R123 ;  /* 0x0000007b787c7220 */ /* 0x000fe20000410000 */
[-C--:B------:R-:W-:Y:S02]  /*40a0*/  F2FP.F16.E4M3.UNPACK_B R74, R14.reuse ;  /* 0x0000000eff4a723e */ /* 0x080fe400020006ff */
[----:B------:R-:W-:Y:S01]  /*40b0*/  F2FP.F16.E4M3.UNPACK_B R73, R73 ;  /* 0x00000049ff49723e */ /* 0x000fe200020006ff */
[C---:B------:R-:W-:Y:S01]  /*40c0*/  FFMA.FTZ R124, R122.reuse, R121, -R124 ;  /* 0x000000797a7c7223 */ /* 0x040fe2000001087c */
[----:B------:R-:W-:Y:S01]  /*40d0*/  FMUL.FTZ R122, R122, R123 ;  /* 0x0000007b7a7a7220 */ /* 0x000fe20000410000 */
[----:B------:R-:W-:Y:S02]  /*40e0*/  F2FP.F16.E4M3.UNPACK_B R14, R14.H1 ;  /* 0x0000000eff0e723e */ /* 0x000fe400030006ff */
[----:B------:R-:W-:Y:S02]  /*40f0*/  HADD2.F32 R117, -RZ, R73.H0_H0 ;  /* 0x20000049ff757230 */ /* 0x000fe40000004100 */
[----:B------:R-:W-:Y:S01]  /*4100*/  FFMA.FTZ R122, R120, R121, R122 ;  /* 0x00000079787a7223 */ /* 0x000fe2000001007a */
[----:B------:R-:W-:-:S02]  /*4110*/  HADD2.F32 R120, -RZ, R72.H1_H1 ;  /* 0x30000048ff787230 */ /* 0x000fc40000004100 */
[----:B------:R-:W-:Y:S02]  /*4120*/  HADD2.F32 R72, -RZ, R72.H0_H0 ;  /* 0x20000048ff487230 */ /* 0x000fe40000004100 */
[----:B------:R-:W-:Y:S02]  /*4130*/  HADD2.F32 R73, -RZ, R73.H1_H1 ;  /* 0x30000049ff497230 */ /* 0x000fe40000004100 */
[----:B------:R-:W-:-:S04]  /*4140*/  FMUL.FTZ R121, R120, R119 ;  /* 0x0000007778797220 */ /* 0x000fc80000410000 */
[C---:B------:R-:W-:Y:S01]  /*4150*/  FFMA.FTZ R121, R72.reuse, R15, -R121 ;  /* 0x0000000f48797223 */ /* 0x040fe20000010879 */
[----:B------:R-:W-:Y:S01]  /*4160*/  FMUL.FTZ R72, R72, R119 ;  /* 0x0000007748487220 */ /* 0x000fe20000410000 */
[--C-:B------:R-:W-:Y:S02]  /*4170*/  HADD2.F32 R119, -RZ, R13.reuse.H0_H0 ;  /* 0x2000000dff777230 */ /* 0x100fe40000004100 */
[----:B------:R-:W-:Y:S02]  /*4180*/  HADD2.F32 R13, -RZ, R13.H1_H1 ;  /* 0x3000000dff0d7230 */ /* 0x000fe40000004100 */
[----:B------:R-:W-:Y:S01]  /*4190*/  FFMA.FTZ R72, R120, R15, R72 ;  /* 0x0000000f78487223 */ /* 0x000fe20000010048 */
[--C-:B------:R-:W-:Y:S02]  /*41a0*/  HADD2.F32 R15, -RZ, R74.reuse.H1_H1 ;  /* 0x3000004aff0f7230 */ /* 0x100fe40000004100 */
[----:B------:R-:W-:Y:S02]  /*41b0*/  HADD2.F32 R74, -RZ, R74.H0_H0 ;  /* 0x2000004aff4a7230 */ /* 0x000fe40000004100 */
[----:B------:R-:W-:-:S02]  /*41c0*/  HADD2.F32 R120, -RZ, R116.H1_H1 ;  /* 0x30000074ff787230 */ /* 0x000fc40000004100 */
[CC--:B------:R-:W-:Y:S01]  /*41d0*/  FMUL.FTZ R118, R15.reuse, R119.reuse ;  /* 0x000000770f767220 */ /* 0x0c0fe20000410000 */
[----:B------:R-:W-:Y:S02]  /*41e0*/  HADD2.F32 R116, -RZ, R116.H0_H0 ;  /* 0x20000074ff747230 */ /* 0x000fe40000004100 */
[----:B------:R-:W-:Y:S01]  /*41f0*/  FMUL.FTZ R119, R74, R119 ;  /* 0x000000774a777220 */ /* 0x000fe20000410000 */
[----:B------:R-:W-:Y:S01]  /*4200*/  F2FP.SATFINITE.E4M3.F32.PACK_AB_MERGE_C R72, R72, R121, RZ ;  /* 0x000000794848723e */ /* 0x000fe200048070ff */
[-C--:B------:R-:W-:Y:S02]  /*4210*/  FFMA.FTZ R118, R74, R117.reuse, -R118 ;  /* 0x000000754a767223 */ /* 0x080fe40000010876 */
[----:B------:R-:W-:Y:S01]  /*4220*/  FFMA.FTZ R119, R15, R117, R119 ;  /* 0x000000750f777223 */ /* 0x000fe20000010077 */
[--C-:B------:R-:W-:Y:S01]  /*4230*/  HADD2.F32 R15, -RZ, R14.reuse.H1_H1 ;  /* 0x3000000eff0f7230 */ /* 0x100fe20000004100 */
[----:B------:R-:W-:Y:S01]  /*4240*/  F2FP.SATFINITE.E4M3.F32.PACK_AB_MERGE_C R72, R122, R124, R72 ;  /* 0x0000007c7a48723e */ /* 0x000fe20004807048 */
[----:B------:R-:W-:-:S03]  /*4250*/  HADD2.F32 R14, -RZ, R14.H0_H0 ;  /* 0x2000000eff0e7230 */ /* 0x000fc60000004100 */
[CC--:B------:R-:W-:Y:S02]  /*4260*/  FMUL.FTZ R74, R15.reuse, R13.reuse ;  /* 0x0000000d0f4a7220 */ /* 0x0c0fe40000410000 */
[C---:B------:R-:W-:Y:S02]  /*4270*/  FMUL.FTZ R117, R14.reuse, R13 ;  /* 0x0000000d0e757220 */ /* 0x040fe40000410000 */
[-C--:B------:R-:W-:Y:S01]  /*4280*/  FFMA.FTZ R13, R14, R73.reuse, -R74 ;  /* 0x000000490e0d7223 */ /* 0x080fe2000001084a */
[----:B------:R-:W-:Y:S01]  /*4290*/  F2FP.F16.E4M3.UNPACK_B R74, R12.H1 ;  /* 0x0000000cff4a723e */ /* 0x000fe200030006ff */
[----:B------:R-:W-:Y:S01]  /*42a0*/  FFMA.FTZ R14, R15, R73, R117 ;  /* 0x000000490f0e7223 */ /* 0x000fe20000010075 */
[--C-:B------:R-:W-:Y:S02]  /*42b0*/  HADD2.F32 R73, -RZ, R107.reuse.H1_H1 ;  /* 0x3000006bff497230 */ /* 0x100fe40000004100 */
[----:B------:R-:W-:Y:S02]  /*42c0*/  HADD2.F32 R107, -RZ, R107.H0_H0 ;  /* 0x2000006bff6b7230 */ /* 0x000fe40000004100 */
[--C-:B------:R-:W-:Y:S01]  /*42d0*/  HADD2.F32 R15, -RZ, R74.reuse.H1_H1 ;  /* 0x3000004aff0f7230 */ /* 0x100fe20000004100 */
[----:B------:R-:W-:Y:S01]  /*42e0*/  F2FP.SATFINITE.E4M3.F32.PACK_AB_MERGE_C R13, R14, R13, RZ ;  /* 0x0000000d0e0d723e */ /* 0x000fe200048070ff */
[----:B------:R-:W-:-:S03]  /*42f0*/  HADD2.F32 R74, -RZ, R74.H0_H0 ;  /* 0x2000004aff4a7230 */ /* 0x000fc60000004100 */
[----:B------:R-:W-:Y:S01]  /*4300*/  FMUL.FTZ R117, R15, R120 ;  /* 0x000000780f757220 */ /* 0x000fe20000410000 */
[----:B------:R-:W-:Y:S01]  /*4310*/  F2FP.SATFINITE.E4M3.F32.PACK_AB_MERGE_C R118, R119, R118, R13 ;  /* 0x000000767776723e */ /* 0x000fe2000480700d */
[C---:B------:R-:W-:Y:S01]  /*4320*/  FMUL.FTZ R120, R74.reuse, R120 ;  /* 0x000000784a787220 */ /* 0x040fe20000410000 */
[----:B------:R-:W-:Y:S01]  /*4330*/  MOV R13, R75 ;  /* 0x0000004b000d7202 */ /* 0x000fe20000000f00 */
[-C--:B------:R-:W-:Y:S02]  /*4340*/  FFMA.FTZ R117, R74, R73.reuse, -R117 ;  /* 0x000000494a757223 */ /* 0x080fe40000010875 */
[----:B------:R-:W-:Y:S01]  /*4350*/  FFMA.FTZ R120, R15, R73, R120 ;  /* 0x000000490f787223 */ /* 0x000fe20000010078 */
[----:B------:R-:W-:Y:S01]  /*4360*/  F2FP.F16.E4M3.UNPACK_B R15, R12 ;  /* 0x0000000cff0f723e */ /* 0x000fe200020006ff */
[----:B------:R-:W-:-:S03]  /*4370*/  IMAD.MOV.U32 R14, RZ, RZ, R118 ;  /* 0x000000ffff0e7224 */ /* 0x000fc600078e0076 */
[----:B------:R-:W-:Y:S01]  /*4380*/  F2FP.SATFINITE.E4M3.F32.PACK_AB_MERGE_C R117, R120, R117, RZ ;  /* 0x000000757875723e */ /* 0x000fe200048070ff */
[--C-:B------:R-:W-:Y:S02]  /*4390*/  HADD2.F32 R12, -RZ, R15.reuse.H1_H1 ;  /* 0x3000000fff0c7230 */ /* 0x100fe40000004100 */
[----:B------:R-:W-:-:S03]  /*43a0*/  HADD2.F32 R15, -RZ, R15.H0_H0 ;  /* 0x2000000fff0f7230 */ /* 0x000fc60000004100 */
[CC--:B------:R-:W-:Y:S02]  /*43b0*/  FMUL.FTZ R73, R12.reuse, R116.reuse ;  /* 0x000000740c497220 */ /* 0x0c0fe40000410000 */
[C---:B------:R-:W-:Y:S02]  /*43c0*/  FMUL.FTZ R116, R15.reuse, R116 ;  /* 0x000000740f747220 */ /* 0x040fe40000410000 */
[-C--:B------:R-:W-:Y:S01]  /*43d0*/  FFMA.FTZ R73, R15, R107.reuse, -R73 ;  /* 0x0000006b0f497223 */ /* 0x080fe20000010849 */
[----:B------:R-:W-:Y:S02]  /*43e0*/  IMAD.MOV.U32 R15, RZ, RZ, R72 ;  /* 0x000000ffff0f7224 */ /* 0x000fe400078e0048 */
[----:B------:R-:W-:-:S05]  /*43f0*/  FFMA.FTZ R116, R12, R107, R116 ;  /* 0x0000006b0c747223 */ /* 0x000fca0000010074 */
[----:B------:R-:W-:-:S05]  /*4400*/  F2FP.SATFINITE.E4M3.F32.PACK_AB_MERGE_C R73, R116, R73, R117 ;  /* 0x000000497449723e */ /* 0x000fca0004807075 */
[----:B------:R-:W-:-:S07]  /*4410*/  IMAD.MOV.U32 R12, RZ, RZ, R73 ;  /* 0x000000ffff0c7224 */ /* 0x000fce00078e0049 */
.L_x_514:
[----:B------:R-:W-:Y:S05]  /*4420*/  BSYNC B3 ;  /* 0x0000000000037941 */ /* 0x000fea0003800000 */
.L_x_513:
[----:B----4-:R-:W-:-:S05]  /*4430*/  IADD3 R72, P6, R16, R11, RZ ;  /* 0x0000000b10487210 */ /* 0x010fca0007fde0ff */
[----:B---3--:R-:W-:-:S05]  /*4440*/  IMAD.X R73, R115, 0x1, R17, P6 ;  /* 0x0000000173497824 */ /* 0x008fca00030e0611 */
[----:B0-----:R0:W-:Y:S03]  /*4450*/  ST.E.128 desc[UR36][R72.64], R12 ;  /* 0x0000000c48007985 */ /* 0x0011e6000c101d24 */
.L_x_512:
[----:B------:R-:W-:Y:S05]  /*4460*/  BSYNC B2 ;  /* 0x0000000000027941 */ /* 0x000fea0003800000 */
.L_x_511:
[----:B------:R-:W-:-:S13]  /*4470*/  LOP3.LUT P6, RZ, R125, 0x2, RZ, 0xc0, !PT ;  /* 0x000000027dff7812 */ /* 0x000fda00078cc0ff */
[----:B------:R-:W-:Y:S05]  /*4480*/  @P6 BRA `(.L_x_510) ;  /* 0x0000000400cc6947 */ /* 0x000fea0003800000 */
[----:B0-----:R0:W0:Y:S01]  /*4490*/  LDS.128 R12, [R90+0x2c400] ;  /* 0x02c400005a0c7984 */ /* 0x0010220000000c00 */
[----:B----4-:R-:W-:Y:S01]  /*44a0*/  IADD3 R72, P6, R18, R11, RZ ;  /* 0x0000000b12487210 */ /* 0x010fe20007fde0ff */
[----:B------:R-:W-:Y:S04]  /*44b0*/  BSSY B2, `(.L_x_515) ;  /* 0x000006f000027945 */ /* 0x000fe80003800000 */
[----:B---3--:R-:W-:Y:S01]  /*44c0*/  IMAD.X R73, R115, 0x1, R217, P6 ;  /* 0x0000000173497824 */ /* 0x008fe200030e06d9 */
[----:B------:R-:W-:-:S13]  /*44d0*/  ISETP.GE.AND P6, PT, R218, R103, PT ;  /* 0x00000067da00720c */ /* 0x000fda0003fc6270 */
[----:B------:R-:W-:Y:S05]  /*44e0*/  @P6 BRA `(.L_x_516) ;  /* 0x0000000400ac6947 */ /* 0x000fea0003800000 */
[--C-:B------:R-:W-:Y:S02]  /*44f0*/  SHF.R.U32.HI R74, RZ, 0x18, R69.reuse ;  /* 0x00000018ff4a7819 */ /* 0x100fe40000011645 */
[----:B------:R-:W-:Y:S02]  /*4500*/  LOP3.LUT R68, R69, 0xff, RZ, 0xc0, !PT ;  /* 0x000000ff45447812 */ /* 0x000fe400078ec0ff */
[--C-:B------:R-:W-:Y:S02]  /*4510*/  SHF.R.U32.HI R70, RZ, 0x8, R69.reuse ;  /* 0x00000008ff467819 */ /* 0x100fe40000011645 */
[----:B------:R-:W-:Y:S02]  /*4520*/  SHF.R.U32.HI R69, RZ, 0x10, R69 ;  /* 0x00000010ff457819 */ /* 0x000fe40000011645 */
[----:B------:R-:W-:Y:S02]  /*4530*/  PRMT R68, R74, 0x654, R68 ;  /* 0x000006544a447816 */ /* 0x000fe40000000044 */
[----:B------:R-:W-:Y:S01]  /*4540*/  SHF.L.U32 R70, R70, 0x8, RZ ;  /* 0x0000000846467819 */ /* 0x000fe200000006ff */
[----:B------:R-:W-:Y:S01]  /*4550*/  IMAD.U32 R69, R69, 0x10000, RZ ;  /* 0x0001000045457824 */ /* 0x000fe200078e00ff */
[----:B------:R-:W-:-:S02]  /*4560*/  SHF.R.U32.HI R115, RZ, 0x8, R71 ;  /* 0x00000008ff737819 */ /* 0x000fc40000011647 */
[----:B------:R-:W-:Y:S02]  /*4570*/  LOP3.LUT R68, R68, 0xff00, R70, 0xf8, !PT ;  /* 0x0000ff0044447812 */ /* 0x000fe400078ef846 */
[--C-:B------:R-:W-:Y:S01]  /*4580*/  SHF.R.U32.HI R75, RZ, 0x18, R71.reuse ;  /* 0x00000018ff4b7819 */ /* 0x100fe20000011647 */
[----:B------:R-:W-:Y:S01]  /*4590*/  IMAD.SHL.U32 R115, R115, 0x100, RZ ;  /* 0x0000010073737824 */ /* 0x000fe200078e00ff */
[----:B------:R-:W-:Y:S02]  /*45a0*/  LOP3.LUT R107, R71, 0xff, RZ, 0xc0, !PT ;  /* 0x000000ff476b7812 */ /* 0x000fe400078ec0ff */
[----:B------:R-:W-:Y:S02]  /*45b0*/  SHF.R.U32.HI R11, RZ, 0x10, R71 ;  /* 0x00000010ff0b7819 */ /* 0x000fe40000011647 */
[----:B------:R-:W-:Y:S02]  /*45c0*/  LOP3.LUT R68, R68, 0xff0000, R69, 0xf8, !PT ;  /* 0x00ff000044447812 */ /* 0x000fe400078ef845 */
[----:B------:R-:W-:Y:S01]  /*45d0*/  PRMT R75, R75, 0x654, R107 ;  /* 0x000006544b4b7816 */ /* 0x000fe2000000006b */
[----:B------:R-:W-:Y:S01]  /*45e0*/  IMAD.U32 R11, R11, 0x10000, RZ ;  /* 0x000100000b0b7824 */ /* 0x000fe200078e00ff */
[----:B------:R-:W-:-:S02]  /*45f0*/  F2FP.F16.E4M3.UNPACK_B R69, R114.H1 ;  /* 0x00000072ff45723e */ /* 0x000fc400030006ff */
[----:B0-----:R-:W-:Y:S02]  /*4600*/  F2FP.F16.E4M3.UNPACK_B R71, R13 ;  /* 0x0000000dff47723e */ /* 0x001fe400020006ff */
[----:B------:R-:W-:Y:S01]  /*4610*/  LOP3.LUT R75, R75, 0xff00, R115, 0xf8, !PT ;  /* 0x0000ff004b4b7812 */ /* 0x000fe200078ef873 */
[----:B------:R-:W-:Y:S01]  /*4620*/  HADD2.F32 R115, -RZ, R69.H0_H0 ;  /* 0x20000045ff737230 */ /* 0x000fe20000004100 */
[----:B------:R-:W-:Y:S01]  /*4630*/  F2FP.F16.E4M3.UNPACK_B R74, R104.H1 ;  /* 0x00000068ff4a723e */ /* 0x000fe200030006ff */
[--C-:B------:R-:W-:Y:S01]  /*4640*/  HADD2.F32 R70, -RZ, R71.reuse.H1_H1 ;  /* 0x30000047ff467230 */ /* 0x100fe20000004100 */
[----:B------:R-:W-:Y:S01]  /*4650*/  LOP3.LUT R11, R75, 0xff0000, R11, 0xf8, !PT ;  /* 0x00ff00004b0b7812 */ /* 0x000fe200078ef80b */
[----:B------:R-:W-:Y:S01]  /*4660*/  HADD2.F32 R71, -RZ, R71.H0_H0 ;  /* 0x20000047ff477230 */ /* 0x000fe20000004100 */
[----:B------:R-:W-:Y:S01]  /*4670*/  F2FP.F16.E4M3.UNPACK_B R114, R114 ;  /* 0x00000072ff72723e */ /* 0x000fe200020006ff */
[--C-:B------:R-:W-:Y:S02]  /*4680*/  HADD2.F32 R107, -RZ, R74.reuse.H0_H0 ;  /* 0x2000004aff6b7230 */ /* 0x100fe40000004100 */
[----:B------:R-:W-:Y:S01]  /*4690*/  FMUL.FTZ R116, R70, R115 ;  /* 0x0000007346747220 */ /* 0x000fe20000410000 */
[----:B------:R-:W-:-:S02]  /*46a0*/  HADD2.F32 R74, -RZ, R74.H1_H1 ;  /* 0x3000004aff4a7230 */ /* 0x000fc40000004100 */
[C---:B------:R-:W-:Y:S01]  /*46b0*/  FMUL.FTZ R115, R71.reuse, R115 ;  /* 0x0000007347737220 */ /* 0x040fe20000410000 */
[----:B------:R-:W-:Y:S01]  /*46c0*/  F2FP.F16.E4M3.UNPACK_B R75, R11.H1 ;  /* 0x0000000bff4b723e */ /* 0x000fe200030006ff */
[----:B------:R-:W-:Y:S01]  /*46d0*/  FFMA.FTZ R71, R71, R107, -R116 ;  /* 0x0000006b47477223 */ /* 0x000fe20000010874 */
[----:B------:R-:W-:Y:S01]  /*46e0*/  F2FP.F16.E4M3.UNPACK_B R116, R15 ;  /* 0x0000000fff74723e */ /* 0x000fe200020006ff */
[----:B------:R-:W-:Y:S01]  /*46f0*/  FFMA.FTZ R70, R70, R107, R115 ;  /* 0x0000006b46467223 */ /* 0x000fe20000010073 */
[----:B------:R-:W-:Y:S01]  /*4700*/  F2FP.F16.E4M3.UNPACK_B R115, R13.H1 ;  /* 0x0000000dff73723e */ /* 0x000fe200030006ff */
[----:B------:R-:W-:Y:S01]  /*4710*/  HADD2.F32 R107, -RZ, R69.H1_H1 ;  /* 0x30000045ff6b7230 */ /* 0x000fe20000004100 */
[----:B------:R-:W-:Y:S01]  /*4720*/  F2FP.F16.E4M3.UNPACK_B R15, R15.H1 ;  /* 0x0000000fff0f723e */ /* 0x000fe200030006ff */
[----:B------:R-:W-:Y:S01]  /*4730*/  HADD2.F32 R117, -RZ, R75.H0_H0 ;  /* 0x2000004bff757230 */ /* 0x000fe20000004100 */
[----:B------:R-:W-:Y:S01]  /*4740*/  F2FP.F16.E4M3.UNPACK_B R11, R11 ;  /* 0x0000000bff0b723e */ /* 0x000fe200020006ff */
[--C-:B------:R-:W-:Y:S01]  /*4750*/  HADD2.F32 R13, -RZ, R115.reuse.H1_H1 ;  /* 0x30000073ff0d7230 */ /* 0x100fe20000004100 */
[----:B------:R-:W-:Y:S01]  /*4760*/  F2FP.F16.E4M3.UNPACK_B R104, R104 ;  /* 0x00000068ff68723e */ /* 0x000fe200020006ff */
[----:B------:R-:W-:-:S02]  /*4770*/  HADD2.F32 R69, -RZ, R115.H0_H0 ;  /* 0x20000073ff457230 */ /* 0x000fc40000004100 */
[----:B------:R-:W-:Y:S02]  /*4780*/  HADD2.F32 R75, -RZ, R75.H1_H1 ;  /* 0x3000004bff4b7230 */ /* 0x000fe40000004100 */
[-C--:B------:R-:W-:Y:S01]  /*4790*/  FMUL.FTZ R115, R13, R107.reuse ;  /* 0x0000006b0d737220 */ /* 0x080fe20000410000 */
[----:B------:R-:W-:-:S03]  /*47a0*/  FMUL.FTZ R107, R69, R107 ;  /* 0x0000006b456b7220 */ /* 0x000fc60000410000 */
[-C--:B------:R-:W-:Y:S01]  /*47b0*/  FFMA.FTZ R69, R69, R74.reuse, -R115 ;  /* 0x0000004a45457223 */ /* 0x080fe20000010873 */
[----:B------:R-:W-:Y:S01]  /*47c0*/  FFMA.FTZ R74, R13, R74, R107 ;  /* 0x0000004a0d4a7223 */ /* 0x000fe2000001006b */
[-C--:B------:R-:W-:Y:S01]  /*47d0*/  F2FP.F16.E4M3.UNPACK_B R13, R68.reuse.H1 ;  /* 0x00000044ff0d723e */ /* 0x080fe200030006ff */
[--C-:B------:R-:W-:Y:S01]  /*47e0*/  HADD2.F32 R107, -RZ, R116.reuse.H1_H1 ;  /* 0x30000074ff6b7230 */ /* 0x100fe20000004100 */
[----:B------:R-:W-:Y:S01]  /*47f0*/  F2FP.F16.E4M3.UNPACK_B R68, R68 ;  /* 0x00000044ff44723e */ /* 0x000fe200020006ff */
[----:B------:R-:W-:Y:S01]  /*4800*/  HADD2.F32 R116, -RZ, R116.H0_H0 ;  /* 0x20000074ff747230 */ /* 0x000fe20000004100 */
[----:B------:R-:W-:Y:S01]  /*4810*/  F2FP.SATFINITE.E4M3.F32.PACK_AB_MERGE_C R69, R74, R69, RZ ;  /* 0x000000454a45723e */ /* 0x000fe200048070ff */
[--C-:B------:R-:W-:Y:S02]  /*4820*/  HADD2.F32 R115, -RZ, R13.reuse.H0_H0 ;  /* 0x2000000dff737230 */ /* 0x100fe40000004100 */
[----:B------:R-:W-:Y:S01]  /*4830*/  FMUL.FTZ R118, R107, R117 ;  /* 0x000000756b767220 */ /* 0x000fe20000410000 */
[----:B------:R-:W-:Y:S01]  /*4840*/  HADD2.F32 R13, -RZ, R13.H1_H1 ;  /* 0x3000000dff0d7230 */ /* 0x000fe20000004100 */
[----:B------:R-:W-:Y:S01]  /*4850*/  F2FP.SATFINITE.E4M3.F32.PACK_AB_MERGE_C R70, R70, R71, R69 ;  /* 0x000000474646723e */ /* 0x000fe20004807045 */
[----:B------:R-:W-:-:S02]  /*4860*/  HADD2.F32 R71, -RZ, R68.H0_H0 ;  /* 0x20000044ff477230 */ /* 0x000fc40000004100 */
[C---:B------:R-:W-:Y:S01]  /*4870*/  FFMA.FTZ R118, R116.reuse, R115, -R118 ;  /* 0x0000007374767223 */ /* 0x040fe20000010876 */
[----:B------:R-:W-:Y:S01]  /*4880*/  FMUL.FTZ R116, R116, R117 ;  /* 0x0000007574747220 */ /* 0x000fe20000410000 */
[-C--:B------:R-:W-:Y:S01]  /*4890*/  F2FP.F16.E4M3.UNPACK_B R69, R14.reuse ;  /* 0x0000000eff45723e */ /* 0x080fe200020006ff */
[----:B------:R-:W-:Y:S01]  /*48a0*/  HADD2.F32 R68, -RZ, R68.H1_H1 ;  /* 0x30000044ff447230 */ /* 0x000fe20000004100 */
[----:B------:R-:W-:Y:S01]  /*48b0*/  F2FP.F16.E4M3.UNPACK_B R14, R14.H1 ;  /* 0x0000000eff0e723e */ /* 0x000fe200030006ff */
[----:B------:R-:W-:Y:S01]  /*48c0*/  FFMA.FTZ R116, R107, R115, R116 ;  /* 0x000000736b747223 */ /* 0x000fe20000010074 */
[--C-:B------:R-:W-:Y:S02]  /*48d0*/  HADD2.F32 R107, -RZ, R15.reuse.H1_H1 ;  /* 0x3000000fff6b7230 */ /* 0x100fe40000004100 */
[----:B------:R-:W-:-:S03]  /*48e0*/  HADD2.F32 R15, -RZ, R15.H0_H0 ;  /* 0x2000000fff0f7230 */ /* 0x000fc60000004100 */
        /* <DEDUP_REMOVED lines=9> */
[-C--:B------:R-:W-:Y:S01]  /*4980*/  FMUL.FTZ R74, R13, R75.reuse ;  /* 0x0000004b0d4a7220 */ /* 0x080fe20000410000 */
        /* <DEDUP_REMOVED lines=10> */
[----:B------:R-:W-:Y:S01]  /*4a30*/  FFMA.FTZ R11, R14, R68, -R69 ;  /* 0x000000440e0b7223 */ /* 0x000fe20000010845 */
[----:B------:R-:W-:Y:S01]  /*4a40*/  F2FP.F16.E4M3.UNPACK_B R69, R12.H1 ;  /* 0x0000000cff45723e */ /* 0x000fe200030006ff */
[----:B------:R-:W-:Y:S01]  /*4a50*/  FFMA.FTZ R13, R13, R68, R71 ;  /* 0x000000440d0d7223 */ /* 0x000fe20000010047 */
[--C-:B------:R-:W-:Y:S02]  /*4a60*/  HADD2.F32 R68, -RZ, R104.reuse.H1_H1 ;  /* 0x30000068ff447230 */ /* 0x100fe40000004100 */
[----:B------:R-:W-:Y:S02]  /*4a70*/  HADD2.F32 R104, -RZ, R104.H0_H0 ;  /* 0x20000068ff687230 */ /* 0x000fe40000004100 */
[--C-:B------:R-:W-:Y:S01]  /*4a80*/  HADD2.F32 R14, -RZ, R69.reuse.H1_H1 ;  /* 0x30000045ff0e7230 */ /* 0x100fe20000004100 */
[----:B------:R-:W-:Y:S01]  /*4a90*/  F2FP.SATFINITE.E4M3.F32.PACK_AB_MERGE_C R11, R13, R11, RZ ;  /* 0x0000000b0d0b723e */ /* 0x000fe200048070ff */
[----:B------:R-:W-:-:S02]  /*4aa0*/  HADD2.F32 R69, -RZ, R69.H0_H0 ;  /* 0x20000045ff457230 */ /* 0x000fc40000004100 */
[----:B------:R-:W-:Y:S02]  /*4ab0*/  IMAD.MOV.U32 R13, RZ, RZ, R70 ;  /* 0x000000ffff0d7224 */ /* 0x000fe400078e0046 */
[-C--:B------:R-:W-:Y:S01]  /*4ac0*/  FMUL.FTZ R71, R14, R107.reuse ;  /* 0x0000006b0e477220 */ /* 0x080fe20000410000 */
[----:B------:R-:W-:-:S03]  /*4ad0*/  FMUL.FTZ R107, R69, R107 ;  /* 0x0000006b456b7220 */ /* 0x000fc60000410000 */
[-C--:B------:R-:W-:Y:S01]  /*4ae0*/  FFMA.FTZ R71, R69, R68.reuse, -R71 ;  /* 0x0000004445477223 */ /* 0x080fe20000010847 */
[----:B------:R-:W-:Y:S01]  /*4af0*/  FFMA.FTZ R107, R14, R68, R107 ;  /* 0x000000440e6b7223 */ /* 0x000fe2000001006b */
[----:B------:R-:W-:-:S04]  /*4b00*/  F2FP.F16.E4M3.UNPACK_B R14, R12 ;  /* 0x0000000cff0e723e */ /* 0x000fc800020006ff */
[----:B------:R-:W-:Y:S01]  /*4b10*/  F2FP.SATFINITE.E4M3.F32.PACK_AB_MERGE_C R71, R107, R71, RZ ;  /* 0x000000476b47723e */ /* 0x000fe200048070ff */
[--C-:B------:R-:W-:Y:S02]  /*4b20*/  HADD2.F32 R12, -RZ, R14.reuse.H1_H1 ;  /* 0x3000000eff0c7230 */ /* 0x100fe40000004100 */
[----:B------:R-:W-:-:S03]  /*4b30*/  HADD2.F32 R14, -RZ, R14.H0_H0 ;  /* 0x2000000eff0e7230 */ /* 0x000fc60000004100 */
[-C--:B------:R-:W-:Y:S02]  /*4b40*/  FMUL.FTZ R68, R12, R114.reuse ;  /* 0x000000720c447220 */ /* 0x080fe40000410000 */
[C---:B------:R-:W-:Y:S02]  /*4b50*/  FMUL.FTZ R114, R14.reuse, R114 ;  /* 0x000000720e727220 */ /* 0x040fe40000410000 */
[----:B------:R-:W-:Y:S01]  /*4b60*/  FFMA.FTZ R68, R14, R104, -R68 ;  /* 0x000000680e447223 */ /* 0x000fe20000010844 */
[----:B------:R-:W-:Y:S01]  /*4b70*/  F2FP.SATFINITE.E4M3.F32.PACK_AB_MERGE_C R14, R75, R74, R11 ;  /* 0x0000004a4b0e723e */ /* 0x000fe2000480700b */
[----:B------:R-:W-:-:S05]  /*4b80*/  FFMA.FTZ R114, R12, R104, R114 ;  /* 0x000000680c727223 */ /* 0x000fca0000010072 */
[----:B------:R-:W-:-:S07]  /*4b90*/  F2FP.SATFINITE.E4M3.F32.PACK_AB_MERGE_C R12, R114, R68, R71 ;  /* 0x00000044720c723e */ /* 0x000fce0004807047 */
.L_x_516:
[----:B------:R-:W-:Y:S05]  /*4ba0*/  BSYNC B2 ;  /* 0x0000000000027941 */ /* 0x000fea0003800000 */
.L_x_515:
[----:B0-----:R0:W-:Y:S02]  /*4bb0*/  ST.E.128 desc[UR36][R72.64], R12 ;  /* 0x0000000c48007985 */ /* 0x0011e4000c101d24 */
.L_x_510:
[----:B------:R-:W-:Y:S05]  /*4bc0*/  BSYNC B1 ;  /* 0x0000000000017941 */ /* 0x000fea0003800000 */
.L_x_509:
[----:B------:R-:W-:-:S03]  /*4bd0*/  UMOV UR4, 0xffffffff ;  /* 0xffffffff00047882 */ /* 0x000fc60000000000 */
[----:B------:R-:W-:Y:S05]  /*4be0*/  BRA.DIV UR4, `(.L_x_517) ;  /* 0x0000026604c87947 */ /* 0x000fea000b800000 */
[----:B------:R0:W0:Y:S04]  /*4bf0*/  SHFL.IDX PT, R70, R102, 0x1, 0x181f ;  /* 0x00381f0066467f89 */ /* 0x00002800000e0000 */
[----:B----4-:R4:W0:Y:S02]  /*4c00*/  SHFL.IDX PT, R11, R101, 0x1, 0x181f ;  /* 0x00381f00650b7f89 */ /* 0x01082400000e0000 */
.L_x_839:
[----:B------:R-:W-:Y:S04]  /*4c10*/  BSSY B1, `(.L_x_518) ;  /* 0x00000ef000017945 */ /* 0x000fe80003800000 */
[----:B------:R-:W-:Y:S05]  /*4c20*/  @P2 BRA `(.L_x_519) ;  /* 0x0000000c00b42947 */ /* 0x000fea0003800000 */
[----:B------:R-:W-:Y:S04]  /*4c30*/  BSSY B2, `(.L_x_520) ;  /* 0x0000075000027945 */ /* 0x000fe80003800000 */
[----:B------:R-:W-:Y:S05]  /*4c40*/  @P1 BRA `(.L_x_521) ;  /* 0x0000000400cc1947 */ /* 0x000fea0003800000 */
[----:B0-----:R0:W0:Y:S01]  /*4c50*/  LDS.128 R12, [R90+0x29400] ;  /* 0x029400005a0c7984 */ /* 0x0010220000000c00 */
[----:B------:R-:W-:Y:S01]  /*4c60*/  IADD3 R68, P2, R16, R11, RZ ;  /* 0x0000000b10447210 */ /* 0x000fe20007f5e0ff */
[----:B------:R-:W-:Y:S03]  /*4c70*/  BSSY B3, `(.L_x_522) ;  /* 0x000006f000037945 */ /* 0x000fe60003800000 */
[----:B------:R-:W-:Y:S02]  /*4c80*/  IADD3.X R69, R70, R17, RZ, P2, !PT ;  /* 0x0000001146457210 */ /* 0x000fe400017fe4ff */
[----:B------:R-:W-:-:S13]  /*4c90*/  ISETP.GE.AND P2, PT, R22, R103, PT ;  /* 0x000000671600720c */ /* 0x000fda0003f46270 */
[----:B------:R-:W-:Y:S05]  /*4ca0*/  @P2 BRA `(.L_x_523) ;  /* 0x0000000400ac2947 */ /* 0x000fea0003800000 */
[----:B------:R-:W-:Y:S02]  /*4cb0*/  SHF.R.U32.HI R73, RZ, 0x18, R65 ;  /* 0x00000018ff497819 */ /* 0x000fe40000011641 */
[----:B------:R-:W-:Y:S02]  /*4cc0*/  LOP3.LUT R74, R65, 0xff, RZ, 0xc0, !PT ;  /* 0x000000ff414a7812 */ /* 0x000fe400078ec0ff */
[----:B------:R-:W-:Y:S02]  /*4cd0*/  F2FP.F16.E4M3.UNPACK_B R104, R112.H1 ;  /* 0x00000070ff68723e */ /* 0x000fe400030006ff */
[----:B------:R-:W-:Y:S01]  /*4ce0*/  PRMT R73, R73, 0x654, R74 ;  /* 0x0000065449497816 */ /* 0x000fe2000000004a */
[----:B0-----:R-:W-:Y:S01]  /*4cf0*/  IMAD.MOV.U32 R74, RZ, RZ, R13 ;  /* 0x000000ffff4a7224 */ /* 0x001fe200078e000d */
[-C--:B------:R-:W-:Y:S01]  /*4d00*/  F2FP.F16.E4M3.UNPACK_B R13, R113.reuse.H1 ;  /* 0x00000071ff0d723e */ /* 0x080fe200030006ff */
[--C-:B------:R-:W-:Y:S01]  /*4d10*/  HADD2.F32 R114, -RZ, R104.reuse.H0_H0 ;  /* 0x20000068ff727230 */ /* 0x100fe20000004100 */
[----:B------:R-:W-:Y:S01]  /*4d20*/  F2FP.F16.E4M3.UNPACK_B R113, R113 ;  /* 0x00000071ff71723e */ /* 0x000fe200020006ff */
[----:B------:R-:W-:Y:S01]  /*4d30*/  HADD2.F32 R104, -RZ, R104.H1_H1 ;  /* 0x30000068ff687230 */ /* 0x000fe20000004100 */
[-C--:B------:R-:W-:Y:S01]  /*4d40*/  F2FP.F16.E4M3.UNPACK_B R107, R74.reuse ;  /* 0x0000004aff6b723e */ /* 0x080fe200020006ff */
[----:B------:R-:W-:Y:S01]  /*4d50*/  HADD2.F32 R116, -RZ, R13.H0_H0 ;  /* 0x2000000dff747230 */ /* 0x000fe20000004100 */
[----:B------:R-:W-:Y:S01]  /*4d60*/  F2FP.F16.E4M3.UNPACK_B R74, R74.H1 ;  /* 0x0000004aff4a723e */ /* 0x000fe200030006ff */
[----:B------:R-:W-:Y:S01]  /*4d70*/  HADD2.F32 R117, -RZ, R113.H1_H1 ;  /* 0x30000071ff757230 */ /* 0x000fe20000004100 */
[----:B------:R-:W-:Y:S01]  /*4d80*/  F2FP.F16.E4M3.UNPACK_B R112, R112 ;  /* 0x00000070ff70723e */ /* 0x000fe200020006ff */
[--C-:B------:R-:W-:Y:S01]  /*4d90*/  HADD2.F32 R75, -RZ, R107.reuse.H1_H1 ;  /* 0x3000006bff4b7230 */ /* 0x100fe20000004100 */
[----:B------:R-:W-:Y:S01]  /*4da0*/  SHF.R.U32.HI R64, RZ, 0x8, R65 ;  /* 0x00000008ff407819 */ /* 0x000fe20000011641 */
[----:B------:R-:W-:Y:S01]  /*4db0*/  HADD2.F32 R107, -RZ, R107.H0_H0 ;  /* 0x2000006bff6b7230 */ /* 0x000fe20000004100 */
[----:B------:R-:W-:Y:S01]  /*4dc0*/  SHF.R.U32.HI R71, RZ, 0x8, R67 ;  /* 0x00000008ff477819 */ /* 0x000fe20000011643 */
[----:B------:R-:W-:-:S02]  /*4dd0*/  HADD2.F32 R113, -RZ, R113.H0_H0 ;  /* 0x20000071ff717230 */ /* 0x000fc40000004100 */
[-C--:B---3--:R-:W-:Y:S01]  /*4de0*/  FMUL.FTZ R115, R75, R116.reuse ;  /* 0x000000744b737220 */ /* 0x088fe20000410000 */
[----:B------:R-:W-:Y:S01]  /*4df0*/  SHF.R.U32.HI R66, RZ, 0x10, R65 ;  /* 0x00000010ff427819 */ /* 0x000fe20000011641 */
[C---:B------:R-:W-:Y:S01]  /*4e00*/  FMUL.FTZ R116, R107.reuse, R116 ;  /* 0x000000746b747220 */ /* 0x040fe20000410000 */
[----:B------:R-:W-:Y:S01]  /*4e10*/  SHF.R.U32.HI R72, RZ, 0x18, R67 ;  /* 0x00000018ff487819 */ /* 0x000fe20000011643 */
[-C--:B------:R-:W-:Y:S01]  /*4e20*/  FFMA.FTZ R115, R107, R114.reuse, -R115 ;  /* 0x000000726b737223 */ /* 0x080fe20000010873 */
[----:B------:R-:W-:Y:S01]  /*4e30*/  LOP3.LUT R65, R67, 0xff, RZ, 0xc0, !PT ;  /* 0x000000ff43417812 */ /* 0x000fe200078ec0ff */
[----:B------:R-:W-:Y:S01]  /*4e40*/  FFMA.FTZ R116, R75, R114, R116 ;  /* 0x000000724b747223 */ /* 0x000fe20000010074 */
[----:B------:R-:W-:Y:S01]  /*4e50*/  HADD2.F32 R75, -RZ, R13.H1_H1 ;  /* 0x3000000dff4b7230 */ /* 0x000fe20000004100 */
[----:B------:R-:W-:Y:S01]  /*4e60*/  SHF.R.U32.HI R67, RZ, 0x10, R67 ;  /* 0x00000010ff437819 */ /* 0x000fe20000011643 */
[--C-:B------:R-:W-:Y:S01]  /*4e70*/  HADD2.F32 R13, -RZ, R74.reuse.H1_H1 ;  /* 0x3000004aff0d7230 */ /* 0x100fe20000004100 */
[----:B------:R-:W-:Y:S01]  /*4e80*/  PRMT R65, R72, 0x654, R65 ;  /* 0x0000065448417816 */ /* 0x000fe20000000041 */
[----:B------:R-:W-:-:S02]  /*4e90*/  HADD2.F32 R74, -RZ, R74.H0_H0 ;  /* 0x2000004aff4a7230 */ /* 0x000fc40000004100 */
[----:B------:R-:W-:Y:S02]  /*4ea0*/  IMAD.SHL.U32 R64, R64, 0x100, RZ ;  /* 0x0000010040407824 */ /* 0x000fe400078e00ff */
[-C--:B------:R-:W-:Y:S01]  /*4eb0*/  FMUL.FTZ R107, R13, R75.reuse ;  /* 0x0000004b0d6b7220 */ /* 0x080fe20000410000 */
[----:B------:R-:W-:-:S03]  /*4ec0*/  FMUL.FTZ R75, R74, R75 ;  /* 0x0000004b4a4b7220 */ /* 0x000fc60000410000 */
[----:B------:R-:W-:Y:S01]  /*4ed0*/  FFMA.FTZ R74, R74, R104, -R107 ;  /* 0x000000684a4a7223 */ /* 0x000fe2000001086b */
[----:B------:R-:W-:Y:S01]  /*4ee0*/  F2FP.F16.E4M3.UNPACK_B R107, R12.H1 ;  /* 0x0000000cff6b723e */ /* 0x000fe200030006ff */
[----:B------:R-:W-:Y:S01]  /*4ef0*/  FFMA.FTZ R13, R13, R104, R75 ;  /* 0x000000680d0d7223 */ /* 0x000fe2000001004b */
[----:B------:R-:W-:Y:S01]  /*4f00*/  F2FP.F16.E4M3.UNPACK_B R12, R12 ;  /* 0x0000000cff0c723e */ /* 0x000fe200020006ff */
[----:B------:R-:W-:Y:S01]  /*4f10*/  HADD2.F32 R104, -RZ, R112.H1_H1 ;  /* 0x30000070ff687230 */ /* 0x000fe20000004100 */
[----:B------:R-:W-:Y:S01]  /*4f20*/  LOP3.LUT R64, R73, 0xff00, R64, 0xf8, !PT ;  /* 0x0000ff0049407812 */ /* 0x000fe200078ef840 */
[--C-:B------:R-:W-:Y:S01]  /*4f30*/  HADD2.F32 R75, -RZ, R107.reuse.H1_H1 ;  /* 0x3000006bff4b7230 */ /* 0x100fe20000004100 */
[----:B------:R-:W-:Y:S01]  /*4f40*/  F2FP.SATFINITE.E4M3.F32.PACK_AB_MERGE_C R13, R13, R74, RZ ;  /* 0x0000004a0d0d723e */ /* 0x000fe200048070ff */
[----:B------:R-:W-:Y:S02]  /*4f50*/  HADD2.F32 R107, -RZ, R107.H0_H0 ;  /* 0x2000006bff6b7230 */ /* 0x000fe40000004100 */
[----:B------:R-:W-:-:S02]  /*4f60*/  HADD2.F32 R74, -RZ, R12.H1_H1 ;  /* 0x3000000cff4a7230 */ /* 0x000fc40000004100 */
[-C--:B------:R-:W-:Y:S01]  /*4f70*/  FMUL.FTZ R114, R75, R117.reuse ;  /* 0x000000754b727220 */ /* 0x080fe20000410000 */
[----:B------:R-:W-:Y:S02]  /*4f80*/  HADD2.F32 R12, -RZ, R12.H0_H0 ;  /* 0x2000000cff0c7230 */ /* 0x000fe40000004100 */
[C---:B------:R-:W-:Y:S01]  /*4f90*/  FMUL.FTZ R117, R107.reuse, R117 ;  /* 0x000000756b757220 */ /* 0x040fe20000410000 */
[----:B------:R-:W-:Y:S02]  /*4fa0*/  HADD2.F32 R112, -RZ, R112.H0_H0 ;  /* 0x20000070ff707230 */ /* 0x000fe40000004100 */
[-C--:B------:R-:W-:Y:S01]  /*4fb0*/  FFMA.FTZ R114, R107, R104.reuse, -R114 ;  /* 0x000000686b727223 */ /* 0x080fe20000010872 */
[----:B------:R-:W-:Y:S01]  /*4fc0*/  F2FP.SATFINITE.E4M3.F32.PACK_AB_MERGE_C R13, R116, R115, R13 ;  /* 0x00000073740d723e */ /* 0x000fe2000480700d */
[----:B------:R-:W-:Y:S01]  /*4fd0*/  FFMA.FTZ R117, R75, R104, R117 ;  /* 0x000000684b757223 */ /* 0x000fe20000010075 */
[-C--:B------:R-:W-:Y:S01]  /*4fe0*/  FMUL.FTZ R75, R74, R113.reuse ;  /* 0x000000714a4b7220 */ /* 0x080fe20000410000 */
[----:B------:R-:W-:-:S03]  /*4ff0*/  FMUL.FTZ R113, R12, R113 ;  /* 0x000000710c717220 */ /* 0x000fc60000410000 */
[-C--:B------:R-:W-:Y:S01]  /*5000*/  FFMA.FTZ R75, R12, R112.reuse, -R75 ;  /* 0x000000700c4b7223 */ /* 0x080fe2000001084b */
[----:B------:R-:W-:Y:S02]  /*5010*/  IMAD.SHL.U32 R12, R71, 0x100, RZ ;  /* 0x00000100470c7824 */ /* 0x000fe400078e00ff */
[----:B------:R-:W-:Y:S01]  /*5020*/  FFMA.FTZ R113, R74, R112, R113 ;  /* 0x000000704a717223 */ /* 0x000fe20000010071 */
[----:B------:R-:W-:Y:S01]  /*5030*/  IMAD.U32 R71, R66, 0x10000, RZ ;  /* 0x0001000042477824 */ /* 0x000fe200078e00ff */
[----:B------:R-:W-:Y:S02]  /*5040*/  SHF.L.U32 R66, R67, 0x10, RZ ;  /* 0x0000001043427819 */ /* 0x000fe400000006ff */
[----:B------:R-:W-:Y:S02]  /*5050*/  LOP3.LUT R65, R65, 0xff00, R12, 0xf8, !PT ;  /* 0x0000ff0041417812 */ /* 0x000fe400078ef80c */
[----:B------:R-:W-:Y:S02]  /*5060*/  LOP3.LUT R12, R64, 0xff0000, R71, 0xf8, !PT ;  /* 0x00ff0000400c7812 */ /* 0x000fe400078ef847 */
[----:B------:R-:W-:-:S02]  /*5070*/  LOP3.LUT R64, R65, 0xff0000, R66, 0xf8, !PT ;  /* 0x00ff000041407812 */ /* 0x000fc400078ef842 */
[-C--:B------:R-:W-:Y:S02]  /*5080*/  F2FP.F16.E4M3.UNPACK_B R71, R15.reuse ;  /* 0x0000000fff47723e */ /* 0x080fe400020006ff */
[----:B------:R-:W-:Y:S02]  /*5090*/  F2FP.F16.E4M3.UNPACK_B R65, R64.H1 ;  /* 0x00000040ff41723e */ /* 0x000fe400030006ff */
[----:B------:R-:W-:Y:S01]  /*50a0*/  F2FP.F16.E4M3.UNPACK_B R67, R12.H1 ;  /* 0x0000000cff43723e */ /* 0x000fe200030006ff */
[----:B------:R-:W-:Y:S01]  /*50b0*/  HADD2.F32 R66, -RZ, R71.H1_H1 ;  /* 0x30000047ff427230 */ /* 0x000fe20000004100 */
[----:B------:R-:W-:Y:S01]  /*50c0*/  F2FP.F16.E4M3.UNPACK_B R15, R15.H1 ;  /* 0x0000000fff0f723e */ /* 0x000fe200030006ff */
[----:B------:R-:W-:Y:S01]  /*50d0*/  HADD2.F32 R74, -RZ, R65.H0_H0 ;  /* 0x20000041ff4a7230 */ /* 0x000fe20000004100 */
[----:B------:R-:W-:Y:S01]  /*50e0*/  F2FP.F16.E4M3.UNPACK_B R64, R64 ;  /* 0x00000040ff40723e */ /* 0x000fe200020006ff */
[----:B------:R-:W-:Y:S01]  /*50f0*/  HADD2.F32 R71, -RZ, R71.H0_H0 ;  /* 0x20000047ff477230 */ /* 0x000fe20000004100 */
[----:B------:R-:W-:Y:S01]  /*5100*/  F2FP.F16.E4M3.UNPACK_B R12, R12 ;  /* 0x0000000cff0c723e */ /* 0x000fe200020006ff */
[----:B------:R-:W-:-:S02]  /*5110*/  HADD2.F32 R72, -RZ, R67.H0_H0 ;  /* 0x20000043ff487230 */ /* 0x000fc40000004100 */
[CC--:B------:R-:W-:Y:S01]  /*5120*/  FMUL.FTZ R73, R66.reuse, R74.reuse ;  /* 0x0000004a42497220 */ /* 0x0c0fe20000410000 */
[----:B------:R-:W-:Y:S02]  /*5130*/  HADD2.F32 R67, -RZ, R67.H1_H1 ;  /* 0x30000043ff437230 */ /* 0x000fe40000004100 */
[C---:B------:R-:W-:Y:S01]  /*5140*/  FMUL.FTZ R74, R71.reuse, R74 ;  /* 0x0000004a474a7220 */ /* 0x040fe20000410000 */
[----:B------:R-:W-:Y:S02]  /*5150*/  HADD2.F32 R104, -RZ, R64.H1_H1 ;  /* 0x30000040ff687230 */ /* 0x000fe40000004100 */
[----:B------:R-:W-:Y:S01]  /*5160*/  FFMA.FTZ R73, R71, R72, -R73 ;  /* 0x0000004847497223 */ /* 0x000fe20000010849 */
[----:B------:R-:W-:Y:S01]  /*5170*/  F2FP.SATFINITE.E4M3.F32.PACK_AB_MERGE_C R114, R117, R114, RZ ;  /* 0x000000727572723e */ /* 0x000fe200048070ff */
[----:B------:R-:W-:Y:S01]  /*5180*/  FFMA.FTZ R74, R66, R72, R74 ;  /* 0x00000048424a7223 */ /* 0x000fe2000001004a */
[----:B------:R-:W-:Y:S02]  /*5190*/  HADD2.F32 R66, -RZ, R65.H1_H1 ;  /* 0x30000041ff427230 */ /* 0x000fe40000004100 */
[----:B------:R-:W-:-:S02]  /*51a0*/  HADD2.F32 R65, -RZ, R15.H1_H1 ;  /* 0x3000000fff417230 */ /* 0x000fc40000004100 */
[----:B------:R-:W-:-:S03]  /*51b0*/  HADD2.F32 R15, -RZ, R15.H0_H0 ;  /* 0x2000000fff0f7230 */ /* 0x000fc60000004100 */
[-C--:B------:R-:W-:Y:S02]  /*51c0*/  FMUL.FTZ R71, R65, R66.reuse ;  /* 0x0000004241477220 */ /* 0x080fe40000410000 */
        /* <DEDUP_REMOVED lines=9> */
[-C--:B------:R-:W-:Y:S01]  /*5260*/  FMUL.FTZ R72, R66, R104.reuse ;  /* 0x0000006842487220 */ /* 0x080fe20000410000 */
[----:B------:R-:W-:Y:S01]  /*5270*/  F2FP.SATFINITE.E4M3.F32.PACK_AB_MERGE_C R15, R74, R73, R15 ;  /* 0x000000494a0f723e */ /* 0x000fe2000480700f */
[C---:B------:R-:W-:Y:S02]  /*5280*/  FMUL.FTZ R104, R71.reuse, R104 ;  /* 0x0000006847687220 */ /* 0x040fe40000410000 */
[-C--:B------:R-:W-:Y:S02]  /*5290*/  FFMA.FTZ R72, R71, R67.reuse, -R72 ;  /* 0x0000004347487223 */ /* 0x080fe40000010848 */
[----:B------:R-:W-:Y:S01]  /*52a0*/  FFMA.FTZ R104, R66, R67, R104 ;  /* 0x0000004342687223 */ /* 0x000fe20000010068 */
[----:B------:R-:W-:Y:S01]  /*52b0*/  F2FP.F16.E4M3.UNPACK_B R67, R14 ;  /* 0x0000000eff43723e */ /* 0x000fe200020006ff */
[----:B------:R-:W-:-:S03]  /*52c0*/  HADD2.F32 R66, -RZ, R64.H0_H0 ;  /* 0x20000040ff427230 */ /* 0x000fc60000004100 */
[----:B------:R-:W-:Y:S01]  /*52d0*/  F2FP.SATFINITE.E4M3.F32.PACK_AB_MERGE_C R72, R104, R72, RZ ;  /* 0x000000486848723e */ /* 0x000fe200048070ff */
[--C-:B------:R-:W-:Y:S02]  /*52e0*/  HADD2.F32 R14, -RZ, R67.reuse.H1_H1 ;  /* 0x30000043ff0e7230 */ /* 0x100fe40000004100 */
[----:B------:R-:W-:-:S03]  /*52f0*/  HADD2.F32 R64, -RZ, R67.H0_H0 ;  /* 0x20000043ff407230 */ /* 0x000fc60000004100 */
[-C--:B------:R-:W-:Y:S02]  /*5300*/  FMUL.FTZ R67, R14, R66.reuse ;  /* 0x000000420e437220 */ /* 0x080fe40000410000 */
[C---:B------:R-:W-:Y:S02]  /*5310*/  FMUL.FTZ R66, R64.reuse, R66 ;  /* 0x0000004240427220 */ /* 0x040fe40000410000 */
[-C--:B------:R-:W-:Y:S02]  /*5320*/  FFMA.FTZ R67, R64, R12.reuse, -R67 ;  /* 0x0000000c40437223 */ /* 0x080fe40000010843 */
[----:B------:R-:W-:Y:S01]  /*5330*/  FFMA.FTZ R66, R14, R12, R66 ;  /* 0x0000000c0e427223 */ /* 0x000fe20000010042 */
[----:B------:R-:W-:-:S04]  /*5340*/  F2FP.SATFINITE.E4M3.F32.PACK_AB_MERGE_C R12, R113, R75, R114 ;  /* 0x0000004b710c723e */ /* 0x000fc80004807072 */
[----:B------:R-:W-:-:S07]  /*5350*/  F2FP.SATFINITE.E4M3.F32.PACK_AB_MERGE_C R14, R66, R67, R72 ;  /* 0x00000043420e723e */ /* 0x000fce0004807048 */
.L_x_523:
[----:B------:R-:W-:Y:S05]  /*5360*/  BSYNC B3 ;  /* 0x0000000000037941 */ /* 0x000fea0003800000 */
.L_x_522:
[----:B0-----:R0:W-:Y:S02]  /*5370*/  ST.E.128 desc[UR36][R68.64], R12 ;  /* 0x0000000c44007985 */ /* 0x0011e4000c101d24 */
.L_x_521:
[----:B------:R-:W-:Y:S05]  /*5380*/  BSYNC B2 ;  /* 0x0000000000027941 */ /* 0x000fea0003800000 */
.L_x_520:
[----:B------:R-:W-:-:S13]  /*5390*/  LOP3.LUT P2, RZ, R125, 0x2, RZ, 0xc0, !PT ;  /* 0x000000027dff7812 */ /* 0x000fda000784c0ff */
[----:B------:R-:W-:Y:S05]  /*53a0*/  @P2 BRA `(.L_x_519) ;  /* 0x0000000400d42947 */ /* 0x000fea0003800000 */
[----:B0-----:R0:W0:Y:S01]  /*53b0*/  LDS.128 R12, [R90+0x2d400] ;  /* 0x02d400005a0c7984 */ /* 0x0010220000000c00 */
[----:B------:R-:W-:Y:S01]  /*53c0*/  IADD3 R64, P2, R18, R11, RZ ;  /* 0x0000000b12407210 */ /* 0x000fe20007f5e0ff */
[----:B------:R-:W-:Y:S04]  /*53d0*/  BSSY B2, `(.L_x_524) ;  /* 0x0000071000027945 */ /* 0x000fe80003800000 */
[----:B------:R-:W-:Y:S01]  /*53e0*/  IMAD.X R65, R70, 0x1, R217, P2 ;  /* 0x0000000146417824 */ /* 0x000fe200010e06d9 */
[----:B------:R-:W-:-:S13]  /*53f0*/  ISETP.GE.AND P2, PT, R218, R103, PT ;  /* 0x00000067da00720c */ /* 0x000fda0003f46270 */
[----:B------:R-:W-:Y:S05]  /*5400*/  @P2 BRA `(.L_x_525) ;  /* 0x0000000400b42947 */ /* 0x000fea0003800000 */
[----:B0-----:R-:W-:Y:S01]  /*5410*/  IMAD.MOV.U32 R66, RZ, RZ, R13 ;  /* 0x000000ffff427224 */ /* 0x001fe200078e000d */
[----:B------:R-:W-:Y:S02]  /*5420*/  F2FP.F16.E4M3.UNPACK_B R62, R111.H1 ;  /* 0x0000006fff3e723e */ /* 0x000fe400030006ff */
[----:B------:R-:W-:Y:S02]  /*5430*/  F2FP.F16.E4M3.UNPACK_B R13, R110.H1 ;  /* 0x0000006eff0d723e */ /* 0x000fe400030006ff */
[----:B------:R-:W-:Y:S01]  /*5440*/  F2FP.F16.E4M3.UNPACK_B R11, R66 ;  /* 0x00000042ff0b723e */ /* 0x000fe200020006ff */
[----:B------:R-:W-:Y:S01]  /*5450*/  HADD2.F32 R60, -RZ, R62.H0_H0 ;  /* 0x2000003eff3c7230 */ /* 0x000fe20000004100 */
[----:B------:R-:W-:Y:S01]  /*5460*/  SHF.R.U32.HI R74, RZ, 0x18, R63 ;  /* 0x00000018ff4a7819 */ /* 0x000fe2000001163f */
[----:B------:R-:W-:Y:S02]  /*5470*/  HADD2.F32 R68, -RZ, R13.H0_H0 ;  /* 0x2000000dff447230 */ /* 0x000fe40000004100 */
[----:B------:R-:W-:-:S02]  /*5480*/  HADD2.F32 R67, -RZ, R11.H1_H1 ;  /* 0x3000000bff437230 */ /* 0x000fc40000004100 */
[----:B------:R-:W-:Y:S02]  /*5490*/  HADD2.F32 R11, -RZ, R11.H0_H0 ;  /* 0x2000000bff0b7230 */ /* 0x000fe40000004100 */
[----:B------:R-:W-:Y:S02]  /*54a0*/  HADD2.F32 R13, -RZ, R13.H1_H1 ;  /* 0x3000000dff0d7230 */ /* 0x000fe40000004100 */
[-C--:B------:R-:W-:Y:S01]  /*54b0*/  FMUL.FTZ R70, R67, R60.reuse ;  /* 0x0000003c43467220 */ /* 0x080fe20000410000 */
[----:B------:R-:W-:-:S03]  /*54c0*/  FMUL.FTZ R72, R11, R60 ;  /* 0x0000003c0b487220 */ /* 0x000fc60000410000 */
[-C--:B------:R-:W-:Y:S01]  /*54d0*/  FFMA.FTZ R60, R11, R68.reuse, -R70 ;  /* 0x000000440b3c7223 */ /* 0x080fe20000010846 */
[----:B------:R-:W-:Y:S01]  /*54e0*/  FFMA.FTZ R11, R67, R68, R72 ;  /* 0x00000044430b7223 */ /* 0x000fe20000010048 */
[----:B------:R-:W-:Y:S01]  /*54f0*/  F2FP.F16.E4M3.UNPACK_B R67, R66.H1 ;  /* 0x00000042ff43723e */ /* 0x000fe200030006ff */
[----:B------:R-:W-:Y:S02]  /*5500*/  IMAD.MOV.U32 R66, RZ, RZ, R12 ;  /* 0x000000ffff427224 */ /* 0x000fe400078e000c */
[----:B------:R-:W-:Y:S02]  /*5510*/  HADD2.F32 R12, -RZ, R62.H1_H1 ;  /* 0x3000003eff0c7230 */ /* 0x000fe40000004100 */
[--C-:B------:R-:W-:Y:S02]  /*5520*/  HADD2.F32 R62, -RZ, R67.reuse.H1_H1 ;  /* 0x30000043ff3e7230 */ /* 0x100fe40000004100 */
[----:B------:R-:W-:-:S03]  /*5530*/  HADD2.F32 R67, -RZ, R67.H0_H0 ;  /* 0x20000043ff437230 */ /* 0x000fc60000004100 */
[CC--:B------:R-:W-:Y:S02]  /*5540*/  FMUL.FTZ R68, R62.reuse, R12.reuse ;  /* 0x0000000c3e447220 */ /* 0x0c0fe40000410000 */
[C---:B------:R-:W-:Y:S02]  /*5550*/  FMUL.FTZ R69, R67.reuse, R12 ;  /* 0x0000000c43457220 */ /* 0x040fe40000410000 */
[----:B------:R-:W-:Y:S01]  /*5560*/  FFMA.FTZ R12, R67, R13, -R68 ;  /* 0x0000000d430c7223 */ /* 0x000fe20000010844 */
[----:B------:R-:W-:Y:S01]  /*5570*/  F2FP.F16.E4M3.UNPACK_B R68, R111 ;  /* 0x0000006fff44723e */ /* 0x000fe200020006ff */
[----:B------:R-:W-:Y:S01]  /*5580*/  FFMA.FTZ R13, R62, R13, R69 ;  /* 0x0000000d3e0d7223 */ /* 0x000fe20000010045 */
[----:B------:R-:W-:Y:S02]  /*5590*/  F2FP.F16.E4M3.UNPACK_B R62, R66.H1 ;  /* 0x00000042ff3e723e */ /* 0x000fe400030006ff */
[----:B------:R-:W-:Y:S01]  /*55a0*/  F2FP.F16.E4M3.UNPACK_B R67, R110 ;  /* 0x0000006eff43723e */ /* 0x000fe200020006ff */
[----:B------:R-:W-:Y:S01]  /*55b0*/  HADD2.F32 R71, -RZ, R68.H1_H1 ;  /* 0x30000044ff477230 */ /* 0x000fe20000004100 */
[----:B------:R-:W-:Y:S01]  /*55c0*/  F2FP.F16.E4M3.UNPACK_B R66, R66 ;  /* 0x00000042ff42723e */ /* 0x000fe200020006ff */
[--C-:B------:R-:W-:Y:S01]  /*55d0*/  HADD2.F32 R69, -RZ, R62.reuse.H1_H1 ;  /* 0x3000003eff457230 */ /* 0x100fe20000004100 */
[----:B------:R-:W-:Y:S01]  /*55e0*/  F2FP.SATFINITE.E4M3.F32.PACK_AB_MERGE_C R12, R13, R12, RZ ;  /* 0x0000000c0d0c723e */ /* 0x000fe200048070ff */
[----:B------:R-:W-:-:S02]  /*55f0*/  HADD2.F32 R62, -RZ, R62.H0_H0 ;  /* 0x2000003eff3e7230 */ /* 0x000fc40000004100 */
[--C-:B------:R-:W-:Y:S02]  /*5600*/  HADD2.F32 R70, -RZ, R67.reuse.H1_H1 ;  /* 0x30000043ff467230 */ /* 0x100fe40000004100 */
[-C--:B------:R-:W-:Y:S01]  /*5610*/  FMUL.FTZ R73, R69, R71.reuse ;  /* 0x0000004745497220 */ /* 0x080fe20000410000 */
[----:B------:R-:W-:Y:S01]  /*5620*/  F2FP.SATFINITE.E4M3.F32.PACK_AB_MERGE_C R13, R11, R60, R12 ;  /* 0x0000003c0b0d723e */ /* 0x000fe2000480700c */
[C---:B------:R-:W-:Y:S01]  /*5630*/  FMUL.FTZ R72, R62.reuse, R71 ;  /* 0x000000473e487220 */ /* 0x040fe20000410000 */
[----:B------:R-:W-:Y:S02]  /*5640*/  HADD2.F32 R71, -RZ, R67.H0_H0 ;  /* 0x20000043ff477230 */ /* 0x000fe40000004100 */
[-C--:B------:R-:W-:Y:S01]  /*5650*/  FFMA.FTZ R62, R62, R70.reuse, -R73 ;  /* 0x000000463e3e7223 */ /* 0x080fe20000010849 */
[----:B------:R-:W-:Y:S02]  /*5660*/  HADD2.F32 R73, -RZ, R68.H0_H0 ;  /* 0x20000044ff497230 */ /* 0x000fe40000004100 */
[----:B------:R-:W-:Y:S01]  /*5670*/  FFMA.FTZ R69, R69, R70, R72 ;  /* 0x0000004645457223 */ /* 0x000fe20000010048 */
[--C-:B------:R-:W-:Y:S01]  /*5680*/  HADD2.F32 R68, -RZ, R66.reuse.H1_H1 ;  /* 0x30000042ff447230 */ /* 0x100fe20000004100 */
[--C-:B------:R-:W-:Y:S01]  /*5690*/  SHF.R.U32.HI R70, RZ, 0x8, R61.reuse ;  /* 0x00000008ff467819 */ /* 0x100fe2000001163d */
[----:B------:R-:W-:Y:S01]  /*56a0*/  HADD2.F32 R66, -RZ, R66.H0_H0 ;  /* 0x20000042ff427230 */ /* 0x000fe20000004100 */
[----:B------:R-:W-:-:S02]  /*56b0*/  SHF.R.U32.HI R72, RZ, 0x18, R61 ;  /* 0x00000018ff487819 */ /* 0x000fc4000001163d */
[-C--:B------:R-:W-:Y:S01]  /*56c0*/  FMUL.FTZ R67, R68, R73.reuse ;  /* 0x0000004944437220 */ /* 0x080fe20000410000 */
[----:B------:R-:W-:Y:S01]  /*56d0*/  SHF.L.U32 R70, R70, 0x8, RZ ;  /* 0x0000000846467819 */ /* 0x000fe200000006ff */
[C---:B------:R-:W-:Y:S01]  /*56e0*/  FMUL.FTZ R73, R66.reuse, R73 ;  /* 0x0000004942497220 */ /* 0x040fe20000410000 */
[----:B------:R-:W-:Y:S01]  /*56f0*/  F2FP.SATFINITE.E4M3.F32.PACK_AB_MERGE_C R62, R69, R62, RZ ;  /* 0x0000003e453e723e */ /* 0x000fe200048070ff */
[-C--:B------:R-:W-:Y:S02]  /*5700*/  FFMA.FTZ R67, R66, R71.reuse, -R67 ;  /* 0x0000004742437223 */ /* 0x080fe40000010843 */
[----:B------:R-:W-:Y:S01]  /*5710*/  FFMA.FTZ R66, R68, R71, R73 ;  /* 0x0000004744427223 */ /* 0x000fe20000010049 */
[----:B------:R-:W-:Y:S02]  /*5720*/  SHF.R.U32.HI R68, RZ, 0x10, R61 ;  /* 0x00000010ff447819 */ /* 0x000fe4000001163d */
[----:B------:R-:W-:Y:S02]  /*5730*/  LOP3.LUT R71, R61, 0xff, RZ, 0xc0, !PT ;  /* 0x000000ff3d477812 */ /* 0x000fe400078ec0ff */
[----:B------:R-:W-:-:S02]  /*5740*/  LOP3.LUT R61, R63, 0xff, RZ, 0xc0, !PT ;  /* 0x000000ff3f3d7812 */ /* 0x000fc400078ec0ff */
[--C-:B------:R-:W-:Y:S02]  /*5750*/  SHF.R.U32.HI R73, RZ, 0x8, R63.reuse ;  /* 0x00000008ff497819 */ /* 0x100fe4000001163f */
[----:B------:R-:W-:Y:S02]  /*5760*/  SHF.R.U32.HI R63, RZ, 0x10, R63 ;  /* 0x00000010ff3f7819 */ /* 0x000fe4000001163f */
[----:B------:R-:W-:Y:S01]  /*5770*/  PRMT R74, R74, 0x654, R61 ;  /* 0x000006544a4a7816 */ /* 0x000fe2000000003d */
[----:B------:R-:W-:Y:S01]  /*5780*/  IMAD.SHL.U32 R61, R73, 0x100, RZ ;  /* 0x00000100493d7824 */ /* 0x000fe200078e00ff */
[----:B------:R-:W-:Y:S01]  /*5790*/  PRMT R71, R72, 0x654, R71 ;  /* 0x0000065448477816 */ /* 0x000fe20000000047 */
[----:B------:R-:W-:Y:S01]  /*57a0*/  IMAD.U32 R63, R63, 0x10000, RZ ;  /* 0x000100003f3f7824 */ /* 0x000fe200078e00ff */
[----:B------:R-:W-:Y:S01]  /*57b0*/  F2FP.SATFINITE.E4M3.F32.PACK_AB_MERGE_C R12, R66, R67, R62 ;  /* 0x00000043420c723e */ /* 0x000fe2000480703e */
[----:B------:R-:W-:Y:S01]  /*57c0*/  IMAD.MOV.U32 R72, RZ, RZ, R15 ;  /* 0x000000ffff487224 */ /* 0x000fe200078e000f */
[----:B------:R-:W-:-:S02]  /*57d0*/  LOP3.LUT R74, R74, 0xff00, R61, 0xf8, !PT ;  /* 0x0000ff004a4a7812 */ /* 0x000fc400078ef83d */
[----:B------:R-:W-:Y:S02]  /*57e0*/  LOP3.LUT R70, R71, 0xff00, R70, 0xf8, !PT ;  /* 0x0000ff0047467812 */ /* 0x000fe400078ef846 */
[----:B------:R-:W-:Y:S01]  /*57f0*/  LOP3.LUT R71, R74, 0xff0000, R63, 0xf8, !PT ;  /* 0x00ff00004a477812 */ /* 0x000fe200078ef83f */
[----:B------:R-:W-:Y:S01]  /*5800*/  IMAD.U32 R63, R68, 0x10000, RZ ;  /* 0x00010000443f7824 */ /* 0x000fe200078e00ff */
[-C--:B------:R-:W-:Y:S02]  /*5810*/  F2FP.F16.E4M3.UNPACK_B R15, R72.reuse ;  /* 0x00000048ff0f723e */ /* 0x080fe400020006ff */
[----:B------:R-:W-:Y:S02]  /*5820*/  F2FP.F16.E4M3.UNPACK_B R72, R72.H1 ;  /* 0x00000048ff48723e */ /* 0x000fe400030006ff */
[----:B------:R-:W-:Y:S01]  /*5830*/  LOP3.LUT R63, R70, 0xff0000, R63, 0xf8, !PT ;  /* 0x00ff0000463f7812 */ /* 0x000fe200078ef83f */
[--C-:B------:R-:W-:Y:S01]  /*5840*/  HADD2.F32 R68, -RZ, R15.reuse.H1_H1 ;  /* 0x3000000fff447230 */ /* 0x100fe20000004100 */
[----:B------:R-:W-:Y:S01]  /*5850*/  F2FP.F16.E4M3.UNPACK_B R70, R71.H1 ;  /* 0x00000047ff46723e */ /* 0x000fe200030006ff */
[----:B------:R-:W-:Y:S01]  /*5860*/  HADD2.F32 R74, -RZ, R15.H0_H0 ;  /* 0x2000000fff4a7230 */ /* 0x000fe20000004100 */
[----:B------:R-:W-:-:S02]  /*5870*/  F2FP.F16.E4M3.UNPACK_B R61, R63.H1 ;  /* 0x0000003fff3d723e */ /* 0x000fc400030006ff */
[----:B------:R-:W-:Y:S01]  /*5880*/  F2FP.F16.E4M3.UNPACK_B R71, R71 ;  /* 0x00000047ff47723e */ /* 0x000fe200020006ff */
[----:B------:R-:W-:Y:S02]  /*5890*/  HADD2.F32 R75, -RZ, R70.H0_H0 ;  /* 0x20000046ff4b7230 */ /* 0x000fe40000004100 */
[----:B------:R-:W-:-:S03]  /*58a0*/  HADD2.F32 R73, -RZ, R61.H0_H0 ;  /* 0x2000003dff497230 */ /* 0x000fc60000004100 */
[-C--:B------:R-:W-:Y:S01]  /*58b0*/  FMUL.FTZ R15, R68, R75.reuse ;  /* 0x0000004b440f7220 */ /* 0x080fe20000410000 */
[----:B------:R-:W-:-:S03]  /*58c0*/  FMUL.FTZ R75, R74, R75 ;  /* 0x0000004b4a4b7220 */ /* 0x000fc60000410000 */
[-C--:B------:R-:W-:Y:S01]  /*58d0*/  FFMA.FTZ R15, R74, R73.reuse, -R15 ;  /* 0x000000494a0f7223 */ /* 0x080fe2000001080f */
[----:B------:R-:W-:Y:S01]  /*58e0*/  FFMA.FTZ R68, R68, R73, R75 ;  /* 0x0000004944447223 */ /* 0x000fe2000001004b */
[----:B------:R-:W-:Y:S02]  /*58f0*/  HADD2.F32 R75, -RZ, R70.H1_H1 ;  /* 0x30000046ff4b7230 */ /* 0x000fe40000004100 */
[--C-:B------:R-:W-:Y:S02]  /*5900*/  HADD2.F32 R70, -RZ, R72.reuse.H1_H1 ;  /* 0x30000048ff467230 */ /* 0x100fe40000004100 */
[----:B------:R-:W-:Y:S02]  /*5910*/  HADD2.F32 R72, -RZ, R72.H0_H0 ;  /* 0x20000048ff487230 */ /* 0x000fe40000004100 */
[----:B------:R-:W-:Y:S02]  /*5920*/  HADD2.F32 R73, -RZ, R61.H1_H1 ;  /* 0x3000003dff497230 */ /* 0x000fe40000004100 */
[-C--:B------:R-:W-:Y:S01]  /*5930*/  FMUL.FTZ R61, R70, R75.reuse ;  /* 0x0000004b463d7220 */ /* 0x080fe20000410000 */
[----:B------:R-:W-:-:S03]  /*5940*/  FMUL.FTZ R75, R72, R75 ;  /* 0x0000004b484b7220 */ /* 0x000fc60000410000 */
[----:B------:R-:W-:Y:S01]  /*5950*/  FFMA.FTZ R61, R72, R73, -R61 ;  /* 0x00000049483d7223 */ /* 0x000fe2000001083d */
[----:B------:R-:W-:Y:S01]  /*5960*/  F2FP.F16.E4M3.UNPACK_B R72, R63 ;  /* 0x0000003fff48723e */ /* 0x000fe200020006ff */
[----:B------:R-:W-:Y:S01]  /*5970*/  FFMA.FTZ R70, R70, R73, R75 ;  /* 0x0000004946467223 */ /* 0x000fe2000001004b */
[----:B------:R-:W-:Y:S01]  /*5980*/  F2FP.F16.E4M3.UNPACK_B R73, R14.H1 ;  /* 0x0000000eff49723e */ /* 0x000fe200030006ff */
[--C-:B------:R-:W-:Y:S02]  /*5990*/  HADD2.F32 R63, -RZ, R71.reuse.H1_H1 ;  /* 0x30000047ff3f7230 */ /* 0x100fe40000004100 */
[----:B------:R-:W-:Y:S01]  /*59a0*/  HADD2.F32 R71, -RZ, R71.H0_H0 ;  /* 0x20000047ff477230 */ /* 0x000fe20000004100 */
[----:B------:R-:W-:Y:S01]  /*59b0*/  F2FP.SATFINITE.E4M3.F32.PACK_AB_MERGE_C R61, R70, R61, RZ ;  /* 0x0000003d463d723e */ /* 0x000fe200048070ff */
[--C-:B------:R-:W-:Y:S02]  /*59c0*/  HADD2.F32 R74, -RZ, R73.reuse.H1_H1 ;  /* 0x30000049ff4a7230 */ /* 0x100fe40000004100 */
[----:B------:R-:W-:Y:S01]  /*59d0*/  HADD2.F32 R104, -RZ, R73.H0_H0 ;  /* 0x20000049ff687230 */ /* 0x000fe20000004100 */
[----:B------:R-:W-:Y:S01]  /*59e0*/  F2FP.SATFINITE.E4M3.F32.PACK_AB_MERGE_C R15, R68, R15, R61 ;  /* 0x0000000f440f723e */ /* 0x000fe2000480703d */
[----:B------:R-:W-:-:S02]  /*59f0*/  HADD2.F32 R73, -RZ, R72.H1_H1 ;  /* 0x30000048ff497230 */ /* 0x000fc40000004100 */
[-C--:B------:R-:W-:Y:S01]  /*5a00*/  FMUL.FTZ R75, R74, R63.reuse ;  /* 0x0000003f4a4b7220 */ /* 0x080fe20000410000 */
[----:B------:R-:W-:Y:S02]  /*5a10*/  HADD2.F32 R72, -RZ, R72.H0_H0 ;  /* 0x20000048ff487230 */ /* 0x000fe40000004100 */
[C---:B------:R-:W-:Y:S01]  /*5a20*/  FMUL.FTZ R107, R104.reuse, R63 ;  /* 0x0000003f686b7220 */ /* 0x040fe20000410000 */
[----:B------:R-:W-:-:S03]  /*5a30*/  FFMA.FTZ R63, R104, R73, -R75 ;  /* 0x00000049683f7223 */ /* 0x000fc6000001084b */
[----:B------:R-:W-:Y:S01]  /*5a40*/  FFMA.FTZ R74, R74, R73, R107 ;  /* 0x000000494a4a7223 */ /* 0x000fe2000001006b */
[----:B------:R-:W-:-:S04]  /*5a50*/  F2FP.F16.E4M3.UNPACK_B R73, R14 ;  /* 0x0000000eff49723e */ /* 0x000fc800020006ff */
[----:B------:R-:W-:Y:S01]  /*5a60*/  F2FP.SATFINITE.E4M3.F32.PACK_AB_MERGE_C R63, R74, R63, RZ ;  /* 0x0000003f4a3f723e */ /* 0x000fe200048070ff */
[--C-:B------:R-:W-:Y:S02]  /*5a70*/  HADD2.F32 R14, -RZ, R73.reuse.H1_H1 ;  /* 0x30000049ff0e7230 */ /* 0x100fe40000004100 */
[----:B------:R-:W-:-:S03]  /*5a80*/  HADD2.F32 R73, -RZ, R73.H0_H0 ;  /* 0x20000049ff497230 */ /* 0x000fc60000004100 */
[CC--:B------:R-:W-:Y:S02]  /*5a90*/  FMUL.FTZ R104, R14.reuse, R71.reuse ;  /* 0x000000470e687220 */ /* 0x0c0fe40000410000 */
[C---:B------:R-:W-:Y:S02]  /*5aa0*/  FMUL.FTZ R75, R73.reuse, R71 ;  /* 0x00000047494b7220 */ /* 0x040fe40000410000 */
[-C--:B------:R-:W-:Y:S02]  /*5ab0*/  FFMA.FTZ R71, R73, R72.reuse, -R104 ;  /* 0x0000004849477223 */ /* 0x080fe40000010868 */
[----:B------:R-:W-:-:S05]  /*5ac0*/  FFMA.FTZ R14, R14, R72, R75 ;  /* 0x000000480e0e7223 */ /* 0x000fca000001004b */
[----:B------:R-:W-:-:S07]  /*5ad0*/  F2FP.SATFINITE.E4M3.F32.PACK_AB_MERGE_C R14, R14, R71, R63 ;  /* 0x000000470e0e723e */ /* 0x000fce000480703f */
.L_x_525:
[----:B------:R-:W-:Y:S05]  /*5ae0*/  BSYNC B2 ;  /* 0x0000000000027941 */ /* 0x000fea0003800000 */
.L_x_524:
[----:B0-----:R0:W-:Y:S02]  /*5af0*/  ST.E.128 desc[UR36][R64.64], R12 ;  /* 0x0000000c40007985 */ /* 0x0011e4000c101d24 */
.L_x_519:
[----:B------:R-:W-:Y:S05]  /*5b00*/  BSYNC B1 ;  /* 0x0000000000017941 */ /* 0x000fea0003800000 */
.L_x_518:
[----:B------:R-:W-:-:S03]  /*5b10*/  UMOV UR4, 0xffffffff ;  /* 0xffffffff00047882 */ /* 0x000fc60000000000 */
[----:B------:R-:W-:Y:S05]  /*5b20*/  BRA.DIV UR4, `(.L_x_526) ;  /* 0x0000025a04447947 */ /* 0x000fea000b800000 */
[----:B------:R0:W0:Y:S04]  /*5b30*/  SHFL.IDX PT, R62, R102, 0x2, 0x181f ;  /* 0x00581f00663e7f89 */ /* 0x00002800000e0000 */
[----:B------:R0:W0:Y:S02]  /*5b40*/  SHFL.IDX PT, R63, R101, 0x2, 0x181f ;  /* 0x00581f00653f7f89 */ /* 0x00002400000e0000 */
.L_x_843:
[----:B------:R-:W-:Y:S04]  /*5b50*/  BSSY B1, `(.L_x_527) ;  /* 0x00000f3000017945 */ /* 0x000fe80003800000 */
[----:B------:R-:W-:Y:S05]  /*5b60*/  @P3 BRA `(.L_x_528) ;  /* 0x0000000c00c43947 */ /* 0x000fea0003800000 */
[----:B------:R-:W-:Y:S04]  /*5b70*/  BSSY B2, `(.L_x_529) ;  /* 0x000007a000027945 */ /* 0x000fe80003800000 */
[----:B------:R-:W-:Y:S05]  /*5b80*/  @P1 BRA `(.L_x_530) ;  /* 0x0000000400e01947 */ /* 0x000fea0003800000 */
[----:B0-----:R0:W0:Y:S01]  /*5b90*/  LDS.128 R12, [R90+0x2a400] ;  /* 0x02a400005a0c7984 */ /* 0x0010220000000c00 */
[----:B------:R-:W-:Y:S01]  /*5ba0*/  IADD3 R60, P2, R16, R63, RZ ;  /* 0x0000003f103c7210 */ /* 0x000fe20007f5e0ff */
[----:B------:R-:W-:Y:S04]  /*5bb0*/  BSSY B3, `(.L_x_531) ;  /* 0x0000074000037945 */ /* 0x000fe80003800000 */
[----:B------:R-:W-:Y:S01]  /*5bc0*/  IMAD.X R61, R62, 0x1, R17, P2 ;  /* 0x000000013e3d7824 */ /* 0x000fe200010e0611 */
[----:B------:R-:W-:-:S13]  /*5bd0*/  ISETP.GE.AND P2, PT, R22, R103, PT ;  /* 0x000000671600720c */ /* 0x000fda0003f46270 */
[----:B------:R-:W-:Y:S05]  /*5be0*/  @P2 BRA `(.L_x_532) ;  /* 0x0000000400c02947 */ /* 0x000fea0003800000 */
[----:B0-----:R-:W-:Y:S02]  /*5bf0*/  MOV R68, R13 ;  /* 0x0000000d00447202 */ /* 0x001fe40000000f00 */
[----:B------:R-:W-:Y:S02]  /*5c00*/  F2FP.F16.E4M3.UNPACK_B R66, R109.H1 ;  /* 0x0000006dff42723e */ /* 0x000fe400030006ff */
[----:B------:R-:W-:Y:S02]  /*5c10*/  F2FP.F16.E4M3.UNPACK_B R11, R68 ;  /* 0x00000044ff0b723e */ /* 0x000fe400020006ff */
[----:B------:R-:W-:Y:S01]  /*5c20*/  F2FP.F16.E4M3.UNPACK_B R65, R108.H1 ;  /* 0x0000006cff41723e */ /* 0x000fe200030006ff */
[----:B------:R-:W-:Y:S01]  /*5c30*/  HADD2.F32 R56, -RZ, R66.H0_H0 ;  /* 0x20000042ff387230 */ /* 0x000fe20000004100 */
[--C-:B------:R-:W-:Y:S01]  /*5c40*/  SHF.R.U32.HI R71, RZ, 0x18, R57.reuse ;  /* 0x00000018ff477819 */ /* 0x100fe20000011639 */
[--C-:B------:R-:W-:Y:S01]  /*5c50*/  HADD2.F32 R13, -RZ, R11.reuse.H1_H1 ;  /* 0x3000000bff0d7230 */ /* 0x100fe20000004100 */
[----:B------:R-:W-:Y:S01]  /*5c60*/  F2FP.F16.E4M3.UNPACK_B R68, R68.H1 ;  /* 0x00000044ff44723e */ /* 0x000fe200030006ff */
[----:B------:R-:W-:Y:S01]  /*5c70*/  HADD2.F32 R11, -RZ, R11.H0_H0 ;  /* 0x2000000bff0b7230 */ /* 0x000fe20000004100 */
[----:B------:R-:W-:Y:S01]  /*5c80*/  SHF.R.U32.HI R67, RZ, 0x8, R57 ;  /* 0x00000008ff437819 */ /* 0x000fe20000011639 */
[----:B------:R-:W-:-:S02]  /*5c90*/  HADD2.F32 R64, -RZ, R65.H0_H0 ;  /* 0x20000041ff407230 */ /* 0x000fc40000004100 */
[-C--:B------:R-:W-:Y:S01]  /*5ca0*/  FMUL.FTZ R58, R13, R56.reuse ;  /* 0x000000380d3a7220 */ /* 0x080fe20000410000 */
[----:B------:R-:W-:Y:S01]  /*5cb0*/  LOP3.LUT R69, R59, 0xff, RZ, 0xc0, !PT ;  /* 0x000000ff3b457812 */ /* 0x000fe200078ec0ff */
[C---:B------:R-:W-:Y:S01]  /*5cc0*/  FMUL.FTZ R70, R11.reuse, R56 ;  /* 0x000000380b467220 */ /* 0x040fe20000410000 */
[----:B------:R-:W-:Y:S01]  /*5cd0*/  SHF.R.U32.HI R72, RZ, 0x18, R59 ;  /* 0x00000018ff487819 */ /* 0x000fe2000001163b */
[-C--:B------:R-:W-:Y:S01]  /*5ce0*/  FFMA.FTZ R56, R11, R64.reuse, -R58 ;  /* 0x000000400b387223 */ /* 0x080fe2000001083a */
[----:B------:R-:W-:Y:S01]  /*5cf0*/  SHF.R.U32.HI R58, RZ, 0x10, R57 ;  /* 0x00000010ff3a7819 */ /* 0x000fe20000011639 */
[----:B------:R-:W-:Y:S01]  /*5d00*/  FFMA.FTZ R11, R13, R64, R70 ;  /* 0x000000400d0b7223 */ /* 0x000fe20000010046 */
[----:B------:R-:W-:Y:S01]  /*5d10*/  LOP3.LUT R70, R57, 0xff, RZ, 0xc0, !PT ;  /* 0x000000ff39467812 */ /* 0x000fe200078ec0ff */
[--C-:B------:R-:W-:Y:S01]  /*5d20*/  HADD2.F32 R57, -RZ, R68.reuse.H1_H1 ;  /* 0x30000044ff397230 */ /* 0x100fe20000004100 */
[--C-:B------:R-:W-:Y:S01]  /*5d30*/  SHF.R.U32.HI R13, RZ, 0x10, R59.reuse ;  /* 0x00000010ff0d7819 */ /* 0x100fe2000001163b */
[----:B------:R-:W-:Y:S01]  /*5d40*/  HADD2.F32 R68, -RZ, R68.H0_H0 ;  /* 0x20000044ff447230 */ /* 0x000fe20000004100 */
[----:B------:R-:W-:Y:S01]  /*5d50*/  PRMT R71, R71, 0x654, R70 ;  /* 0x0000065447477816 */ /* 0x000fe20000000046 */
[----:B------:R-:W-:Y:S01]  /*5d60*/  HADD2.F32 R70, -RZ, R66.H1_H1 ;  /* 0x30000042ff467230 */ /* 0x000fe20000004100 */
[----:B------:R-:W-:Y:S01]  /*5d70*/  SHF.R.U32.HI R64, RZ, 0x8, R59 ;  /* 0x00000008ff407819 */ /* 0x000fe2000001163b */
[----:B------:R-:W-:Y:S01]  /*5d80*/  IMAD.MOV.U32 R59, RZ, RZ, R12 ;  /* 0x000000ffff3b7224 */ /* 0x000fe200078e000c */
[----:B------:R-:W-:Y:S01]  /*5d90*/  PRMT R66, R72, 0x654, R69 ;  /* 0x0000065448427816 */ /* 0x000fe20000000045 */
[----:B------:R-:W-:-:S02]  /*5da0*/  IMAD.SHL.U32 R12, R67, 0x100, RZ ;  /* 0x00000100430c7824 */ /* 0x000fc400078e00ff */
[-C--:B------:R-:W-:Y:S01]  /*5db0*/  FMUL.FTZ R69, R57, R70.reuse ;  /* 0x0000004639457220 */ /* 0x080fe20000410000 */
[----:B------:R-:W-:Y:S02]  /*5dc0*/  HADD2.F32 R67, -RZ, R65.H1_H1 ;  /* 0x30000041ff437230 */ /* 0x000fe40000004100 */
[----:B------:R-:W-:Y:S01]  /*5dd0*/  FMUL.FTZ R70, R68, R70 ;  /* 0x0000004644467220 */ /* 0x000fe20000410000 */
[----:B------:R-:W-:Y:S01]  /*5de0*/  F2FP.F16.E4M3.UNPACK_B R109, R109 ;  /* 0x0000006dff6d723e */ /* 0x000fe200020006ff */
[----:B------:R-:W-:Y:S01]  /*5df0*/  IMAD.U32 R58, R58, 0x10000, RZ ;  /* 0x000100003a3a7824 */ /* 0x000fe200078e00ff */
[----:B------:R-:W-:Y:S01]  /*5e00*/  LOP3.LUT R65, R71, 0xff00, R12, 0xf8, !PT ;  /* 0x0000ff0047417812 */ /* 0x000fe200078ef80c */
[----:B------:R-:W-:Y:S01]  /*5e10*/  FFMA.FTZ R12, R68, R67, -R69 ;  /* 0x00000043440c7223 */ /* 0x000fe20000010845 */
[----:B------:R-:W-:Y:S01]  /*5e20*/  F2FP.F16.E4M3.UNPACK_B R68, R59.H1 ;  /* 0x0000003bff44723e */ /* 0x000fe200030006ff */
[----:B------:R-:W-:Y:S01]  /*5e30*/  FFMA.FTZ R57, R57, R67, R70 ;  /* 0x0000004339397223 */ /* 0x000fe20000010046 */
[----:B------:R-:W-:Y:S01]  /*5e40*/  F2FP.F16.E4M3.UNPACK_B R108, R108 ;  /* 0x0000006cff6c723e */ /* 0x000fe200020006ff */
[----:B------:R-:W-:Y:S01]  /*5e50*/  IMAD.SHL.U32 R71, R64, 0x100, RZ ;  /* 0x0000010040477824 */ /* 0x000fe200078e00ff */
[----:B------:R-:W-:Y:S01]  /*5e60*/  SHF.L.U32 R13, R13, 0x10, RZ ;  /* 0x000000100d0d7819 */ /* 0x000fe200000006ff */
[----:B------:R-:W-:Y:S01]  /*5e70*/  HADD2.F32 R64, -RZ, R109.H1_H1 ;  /* 0x3000006dff407230 */ /* 0x000fe20000004100 */
[----:B------:R-:W-:Y:S01]  /*5e80*/  F2FP.SATFINITE.E4M3.F32.PACK_AB_MERGE_C R57, R57, R12, RZ ;  /* 0x0000000c3939723e */ /* 0x000fe200048070ff */
[--C-:B------:R-:W-:Y:S01]  /*5e90*/  HADD2.F32 R67, -RZ, R68.reuse.H1_H1 ;  /* 0x30000044ff437230 */ /* 0x100fe20000004100 */
[----:B------:R-:W-:Y:S01]  /*5ea0*/  LOP3.LUT R66, R66, 0xff00, R71, 0xf8, !PT ;  /* 0x0000ff0042427812 */ /* 0x000fe200078ef847 */
[----:B------:R-:W-:Y:S01]  /*5eb0*/  HADD2.F32 R69, -RZ, R68.H0_H0 ;  /* 0x20000044ff457230 */ /* 0x000fe20000004100 */
[----:B------:R-:W-:Y:S01]  /*5ec0*/  F2FP.F16.E4M3.UNPACK_B R68, R59 ;  /* 0x0000003bff44723e */ /* 0x000fe200020006ff */
[----:B------:R-:W-:-:S02]  /*5ed0*/  HADD2.F32 R70, -RZ, R108.H1_H1 ;  /* 0x3000006cff467230 */ /* 0x000fc40000004100 */
[-C--:B------:R-:W-:Y:S01]  /*5ee0*/  FMUL.FTZ R72, R67, R64.reuse ;  /* 0x0000004043487220 */ /* 0x080fe20000410000 */
[----:B------:R-:W-:Y:S02]  /*5ef0*/  HADD2.F32 R109, -RZ, R109.H0_H0 ;  /* 0x2000006dff6d7230 */ /* 0x000fe40000004100 */
[----:B------:R-:W-:Y:S01]  /*5f00*/  FMUL.FTZ R74, R69, R64 ;  /* 0x00000040454a7220 */ /* 0x000fe20000410000 */
[----:B------:R-:W-:Y:S01]  /*5f10*/  LOP3.LUT R64, R65, 0xff0000, R58, 0xf8, !PT ;  /* 0x00ff000041407812 */ /* 0x000fe200078ef83a */
[-C--:B------:R-:W-:Y:S01]  /*5f20*/  FFMA.FTZ R58, R69, R70.reuse, -R72 ;  /* 0x00000046453a7223 */ /* 0x080fe20000010848 */
[--C-:B------:R-:W-:Y:S02]  /*5f30*/  HADD2.F32 R69, -RZ, R68.reuse.H1_H1 ;  /* 0x30000044ff457230 */ /* 0x100fe40000004100 */
[----:B------:R-:W-:Y:S01]  /*5f40*/  FFMA.FTZ R59, R67, R70, R74 ;  /* 0x00000046433b7223 */ /* 0x000fe2000001004a */
[----:B------:R-:W-:Y:S01]  /*5f50*/  HADD2.F32 R68, -RZ, R68.H0_H0 ;  /* 0x20000044ff447230 */ /* 0x000fe20000004100 */
[----:B------:R-:W-:Y:S01]  /*5f60*/  LOP3.LUT R65, R66, 0xff0000, R13, 0xf8, !PT ;  /* 0x00ff000042417812 */ /* 0x000fe200078ef80d */
[----:B------:R-:W-:-:S02]  /*5f70*/  IMAD.MOV.U32 R67, RZ, RZ, R15 ;  /* 0x000000ffff437224 */ /* 0x000fc400078e000f */
[CC--:B------:R-:W-:Y:S01]  /*5f80*/  FMUL.FTZ R71, R69.reuse, R109.reuse ;  /* 0x0000006d45477220 */ /* 0x0c0fe20000410000 */
[----:B------:R-:W-:Y:S02]  /*5f90*/  HADD2.F32 R108, -RZ, R108.H0_H0 ;  /* 0x2000006cff6c7230 */ /* 0x000fe40000004100 */
[C---:B------:R-:W-:Y:S01]  /*5fa0*/  FMUL.FTZ R66, R68.reuse, R109 ;  /* 0x0000006d44427220 */ /* 0x040fe20000410000 */
[----:B------:R-:W-:Y:S02]  /*5fb0*/  F2FP.F16.E4M3.UNPACK_B R70, R65.H1 ;  /* 0x00000041ff46723e */ /* 0x000fe400030006ff */
[----:B------:R-:W-:Y:S01]  /*5fc0*/  F2FP.F16.E4M3.UNPACK_B R15, R67 ;  /* 0x00000043ff0f723e */ /* 0x000fe200020006ff */
[-C--:B------:R-:W-:Y:S01]  /*5fd0*/  FFMA.FTZ R13, R68, R108.reuse, -R71 ;  /* 0x0000006c440d7223 */ /* 0x080fe20000010847 */
[----:B------:R-:W-:Y:S01]  /*5fe0*/  FFMA.FTZ R66, R69, R108, R66 ;  /* 0x0000006c45427223 */ /* 0x000fe20000010042 */
[-C--:B------:R-:W-:Y:S01]  /*5ff0*/  F2FP.F16.E4M3.UNPACK_B R69, R64.reuse.H1 ;  /* 0x00000040ff45723e */ /* 0x080fe200030006ff */
[----:B------:R-:W-:Y:S01]  /*6000*/  HADD2.F32 R71, -RZ, R70.H0_H0 ;  /* 0x20000046ff477230 */ /* 0x000fe20000004100 */
[----:B------:R-:W-:Y:S01]  /*6010*/  F2FP.F16.E4M3.UNPACK_B R64, R64 ;  /* 0x00000040ff40723e */ /* 0x000fe200020006ff */
[--C-:B------:R-:W-:Y:S01]  /*6020*/  HADD2.F32 R68, -RZ, R15.reuse.H1_H1 ;  /* 0x3000000fff447230 */ /* 0x100fe20000004100 */
[----:B------:R-:W-:Y:S01]  /*6030*/  F2FP.SATFINITE.E4M3.F32.PACK_AB_MERGE_C R58, R59, R58, RZ ;  /* 0x0000003a3b3a723e */ /* 0x000fe200048070ff */
[----:B------:R-:W-:Y:S01]  /*6040*/  HADD2.F32 R15, -RZ, R15.H0_H0 ;  /* 0x2000000fff0f7230 */ /* 0x000fe20000004100 */
[----:B------:R-:W-:Y:S01]  /*6050*/  F2FP.SATFINITE.E4M3.F32.PACK_AB_MERGE_C R59, R11, R56, R57 ;  /* 0x000000380b3b723e */ /* 0x000fe20004807039 */
[----:B------:R-:W-:-:S02]  /*6060*/  HADD2.F32 R72, -RZ, R69.H0_H0 ;  /* 0x20000045ff487230 */ /* 0x000fc40000004100 */
[----:B------:R-:W-:Y:S01]  /*6070*/  FMUL.FTZ R74, R68, R71 ;  /* 0x00000047444a7220 */ /* 0x000fe20000410000 */
[----:B------:R-:W-:Y:S01]  /*6080*/  F2FP.SATFINITE.E4M3.F32.PACK_AB_MERGE_C R58, R66, R13, R58 ;  /* 0x0000000d423a723e */ /* 0x000fe2000480703a */
[C---:B------:R-:W-:Y:S01]  /*6090*/  FMUL.FTZ R73, R15.reuse, R71 ;  /* 0x000000470f497220 */ /* 0x040fe20000410000 */
[----:B------:R-:W-:Y:S01]  /*60a0*/  F2FP.F16.E4M3.UNPACK_B R71, R67.H1 ;  /* 0x00000043ff47723e */ /* 0x000fe200030006ff */
[-C--:B------:R-:W-:Y:S01]  /*60b0*/  FFMA.FTZ R15, R15, R72.reuse, -R74 ;  /* 0x000000480f0f7223 */ /* 0x080fe2000001084a */
[----:B------:R-:W-:Y:S02]  /*60c0*/  IMAD.MOV.U32 R67, RZ, RZ, R14 ;  /* 0x000000ffff437224 */ /* 0x000fe400078e000e */
[----:B------:R-:W-:Y:S01]  /*60d0*/  FFMA.FTZ R68, R68, R72, R73 ;  /* 0x0000004844447223 */ /* 0x000fe20000010049 */
[----:B------:R-:W-:Y:S02]  /*60e0*/  HADD2.F32 R73, -RZ, R70.H1_H1 ;  /* 0x30000046ff497230 */ /* 0x000fe40000004100 */
[----:B------:R-:W-:-:S02]  /*60f0*/  HADD2.F32 R70, -RZ, R71.H1_H1 ;  /* 0x30000047ff467230 */ /* 0x000fc40000004100 */
[----:B------:R-:W-:Y:S02]  /*6100*/  HADD2.F32 R71, -RZ, R71.H0_H0 ;  /* 0x20000047ff477230 */ /* 0x000fe40000004100 */
[----:B------:R-:W-:Y:S02]  /*6110*/  HADD2.F32 R72, -RZ, R69.H1_H1 ;  /* 0x30000045ff487230 */ /* 0x000fe40000004100 */
[C---:B------:R-:W-:Y:S01]  /*6120*/  FMUL.FTZ R14, R70.reuse, R73 ;  /* 0x00000049460e7220 */ /* 0x040fe20000410000 */
[----:B------:R-:W-:Y:S01]  /*6130*/  F2FP.F16.E4M3.UNPACK_B R69, R65 ;  /* 0x00000041ff45723e */ /* 0x000fe200020006ff */
[C---:B------:R-:W-:Y:S01]  /*6140*/  FMUL.FTZ R73, R71.reuse, R73 ;  /* 0x0000004947497220 */ /* 0x040fe20000410000 */
[----:B------:R-:W-:Y:S02]  /*6150*/  IMAD.MOV.U32 R13, RZ, RZ, R59 ;  /* 0x000000ffff0d7224 */ /* 0x000fe400078e003b */
[-C--:B------:R-:W-:Y:S01]  /*6160*/  FFMA.FTZ R14, R71, R72.reuse, -R14 ;  /* 0x00000048470e7223 */ /* 0x080fe2000001080e */
[----:B------:R-:W-:Y:S01]  /*6170*/  F2FP.F16.E4M3.UNPACK_B R71, R67.H1 ;  /* 0x00000043ff47723e */ /* 0x000fe200030006ff */
[----:B------:R-:W-:Y:S01]  /*6180*/  FFMA.FTZ R65, R70, R72, R73 ;  /* 0x0000004846417223 */ /* 0x000fe20000010049 */
[----:B------:R-:W-:-:S02]  /*6190*/  HADD2.F32 R70, -RZ, R69.H1_H1 ;  /* 0x30000045ff467230 */ /* 0x000fc40000004100 */
[--C-:B------:R-:W-:Y:S02]  /*61a0*/  HADD2.F32 R73, -RZ, R64.reuse.H1_H1 ;  /* 0x30000040ff497230 */ /* 0x100fe40000004100 */
[--C-:B------:R-:W-:Y:S01]  /*61b0*/  HADD2.F32 R72, -RZ, R71.reuse.H1_H1 ;  /* 0x30000047ff487230 */ /* 0x100fe20000004100 */
[----:B------:R-:W-:Y:S01]  /*61c0*/  F2FP.SATFINITE.E4M3.F32.PACK_AB_MERGE_C R65, R65, R14, RZ ;  /* 0x0000000e4141723e */ /* 0x000fe200048070ff */
[----:B------:R-:W-:Y:S02]  /*61d0*/  HADD2.F32 R71, -RZ, R71.H0_H0 ;  /* 0x20000047ff477230 */ /* 0x000fe40000004100 */
[----:B------:R-:W-:Y:S02]  /*61e0*/  HADD2.F32 R64, -RZ, R64.H0_H0 ;  /* 0x20000040ff407230 */ /* 0x000fe40000004100 */
[-C--:B------:R-:W-:Y:S01]  /*61f0*/  FMUL.FTZ R74, R72, R70.reuse ;  /* 0x00000046484a7220 */ /* 0x080fe20000410000 */
[----:B------:R-:W-:Y:S01]  /*6200*/  F2FP.SATFINITE.E4M3.F32.PACK_AB_MERGE_C R15, R68, R15, R65 ;  /* 0x0000000f440f723e */ /* 0x000fe20004807041 */
[----:B------:R-:W-:-:S02]  /*6210*/  FMUL.FTZ R75, R71, R70 ;  /* 0x00000046474b7220 */ /* 0x000fc40000410000 */
[----:B------:R-:W-:Y:S01]  /*6220*/  FFMA.FTZ R70, R71, R73, -R74 ;  /* 0x0000004947467223 */ /* 0x000fe2000001084a */
[----:B------:R-:W-:Y:S01]  /*6230*/  F2FP.F16.E4M3.UNPACK_B R71, R67 ;  /* 0x00000043ff47723e */ /* 0x000fe200020006ff */
[----:B------:R-:W-:Y:S01]  /*6240*/  FFMA.FTZ R67, R72, R73, R75 ;  /* 0x0000004948437223 */ /* 0x000fe2000001004b */
[----:B------:R-:W-:-:S03]  /*6250*/  HADD2.F32 R72, -RZ, R69.H0_H0 ;  /* 0x20000045ff487230 */ /* 0x000fc60000004100 */
[--C-:B------:R-:W-:Y:S01]  /*6260*/  HADD2.F32 R69, -RZ, R71.reuse.H1_H1 ;  /* 0x30000047ff457230 */ /* 0x100fe20000004100 */
[----:B------:R-:W-:Y:S01]  /*6270*/  F2FP.SATFINITE.E4M3.F32.PACK_AB_MERGE_C R67, R67, R70, RZ ;  /* 0x000000464343723e */ /* 0x000fe200048070ff */
[----:B------:R-:W-:-:S03]  /*6280*/  HADD2.F32 R71, -RZ, R71.H0_H0 ;  /* 0x20000047ff477230 */ /* 0x000fc60000004100 */
[-C--:B------:R-:W-:Y:S02]  /*6290*/  FMUL.FTZ R12, R69, R72.reuse ;  /* 0x00000048450c7220 */ /* 0x080fe40000410000 */
[C---:B------:R-:W-:Y:S02]  /*62a0*/  FMUL.FTZ R72, R71.reuse, R72 ;  /* 0x0000004847487220 */ /* 0x040fe40000410000 */
[-C--:B------:R-:W-:Y:S02]  /*62b0*/  FFMA.FTZ R12, R71, R64.reuse, -R12 ;  /* 0x00000040470c7223 */ /* 0x080fe4000001080c */
[----:B------:R-:W-:-:S05]  /*62c0*/  FFMA.FTZ R69, R69, R64, R72 ;  /* 0x0000004045457223 */ /* 0x000fca0000010048 */
[----:B------:R-:W-:Y:S01]  /*62d0*/  F2FP.SATFINITE.E4M3.F32.PACK_AB_MERGE_C R14, R69, R12, R67 ;  /* 0x0000000c450e723e */ /* 0x000fe20004807043 */
[----:B------:R-:W-:-:S07]  /*62e0*/  IMAD.MOV.U32 R12, RZ, RZ, R58 ;  /* 0x000000ffff0c7224 */ /* 0x000fce00078e003a */
.L_x_532:
[----:B------:R-:W-:Y:S05]  /*62f0*/  BSYNC B3 ;  /* 0x0000000000037941 */ /* 0x000fea0003800000 */
.L_x_531:
[----:B0-----:R0:W-:Y:S02]  /*6300*/  ST.E.128 desc[UR36][R60.64], R12 ;  /* 0x0000000c3c007985 */ /* 0x0011e4000c101d24 */
.L_x_530:
[----:B------:R-:W-:Y:S05]  /*6310*/  BSYNC B2 ;  /* 0x0000000000027941 */ /* 0x000fea0003800000 */
.L_x_529:
[----:B------:R-:W-:-:S13]  /*6320*/  LOP3.LUT P2, RZ, R125, 0x2, RZ, 0xc0, !PT ;  /* 0x000000027dff7812 */ /* 0x000fda000784c0ff */
        /* <DEDUP_REMOVED lines=8> */
[----:B------:R-:W-:Y:S02]  /*63b0*/  SHF.R.U32.HI R59, RZ, 0x8, R55 ;  /* 0x00000008ff3b7819 */ /* 0x000fe40000011637 */
[--C-:B------:R-:W-:Y:S02]  /*63c0*/  SHF.R.U32.HI R52, RZ, 0x18, R53.reuse ;  /* 0x00000018ff347819 */ /* 0x100fe40000011635 */
[----:B------:R-:W-:Y:S01]  /*63d0*/  LOP3.LUT R11, R53, 0xff, RZ, 0xc0, !PT ;  /* 0x000000ff350b7812 */ /* 0x000fe200078ec0ff */
[----:B------:R-:W-:Y:S01]  /*63e0*/  IMAD.SHL.U32 R59, R59, 0x100, RZ ;  /* 0x000001003b3b7824 */ /* 0x000fe200078e00ff */
[----:B------:R-:W-:Y:S02]  /*63f0*/  SHF.R.U32.HI R60, RZ, 0x10, R53 ;  /* 0x00000010ff3c7819 */ /* 0x000fe40000011635 */
[----:B------:R-:W-:-:S02]  /*6400*/  SHF.R.U32.HI R54, RZ, 0x18, R55 ;  /* 0x00000018ff367819 */ /* 0x000fc40000011637 */
[----:B------:R-:W-:Y:S02]  /*6410*/  LOP3.LUT R53, R55, 0xff, RZ, 0xc0, !PT ;  /* 0x000000ff37357812 */ /* 0x000fe400078ec0ff */
[----:B------:R-:W-:Y:S01]  /*6420*/  SHF.R.U32.HI R58, RZ, 0x10, R55 ;  /* 0x00000010ff3a7819 */ /* 0x000fe20000011637 */
[----:B------:R-:W-:Y:S01]  /*6430*/  IMAD.SHL.U32 R55, R61, 0x100, RZ ;  /* 0x000001003d377824 */ /* 0x000fe200078e00ff */
[----:B------:R-:W-:Y:S01]  /*6440*/  PRMT R52, R52, 0x654, R11 ;  /* 0x0000065434347816 */ /* 0x000fe2000000000b */
[----:B0-----:R-:W-:Y:S01]  /*6450*/  IMAD.MOV.U32 R11, RZ, RZ, R13 ;  /* 0x000000ffff0b7224 */ /* 0x001fe200078e000d */
[----:B------:R-:W-:Y:S01]  /*6460*/  PRMT R54, R54, 0x654, R53 ;  /* 0x0000065436367816 */ /* 0x000fe20000000035 */
[----:B------:R-:W-:Y:S01]  /*6470*/  IMAD.MOV.U32 R53, RZ, RZ, R12 ;  /* 0x000000ffff357224 */ /* 0x000fe200078e000c */
[----:B------:R-:W-:Y:S02]  /*6480*/  LOP3.LUT R13, R52, 0xff00, R55, 0xf8, !PT ;  /* 0x0000ff00340d7812 */ /* 0x000fe400078ef837 */
[----:B------:R-:W-:Y:S01]  /*6490*/  LOP3.LUT R54, R54, 0xff00, R59, 0xf8, !PT ;  /* 0x0000ff0036367812 */ /* 0x000fe200078ef83b */
[----:B------:R-:W-:Y:S01]  /*64a0*/  IMAD.U32 R59, R58, 0x10000, RZ ;  /* 0x000100003a3b7824 */ /* 0x000fe200078e00ff */
[----:B------:R-:W-:-:S02]  /*64b0*/  SHF.L.U32 R52, R60, 0x10, RZ ;  /* 0x000000103c347819 */ /* 0x000fc400000006ff */
[----:B------:R-:W-:Y:S02]  /*64c0*/  F2FP.F16.E4M3.UNPACK_B R55, R106.H1 ;  /* 0x0000006aff37723e */ /* 0x000fe400030006ff */
[----:B------:R-:W-:Y:S02]  /*64d0*/  F2FP.F16.E4M3.UNPACK_B R12, R11 ;  /* 0x0000000bff0c723e */ /* 0x000fe400020006ff */
[----:B------:R-:W-:Y:S01]  /*64e0*/  LOP3.LUT R13, R13, 0xff0000, R52, 0xf8, !PT ;  /* 0x00ff00000d0d7812 */ /* 0x000fe200078ef834 */
[--C-:B------:R-:W-:Y:S01]  /*64f0*/  HADD2.F32 R63, -RZ, R55.reuse.H0_H0 ;  /* 0x20000037ff3f7230 */ /* 0x100fe20000004100 */
[----:B------:R-:W-:Y:S01]  /*6500*/  LOP3.LUT R52, R54, 0xff0000, R59, 0xf8, !PT ;  /* 0x00ff000036347812 */ /* 0x000fe200078ef83b */
[--C-:B------:R-:W-:Y:S01]  /*6510*/  HADD2.F32 R54, -RZ, R12.reuse.H1_H1 ;  /* 0x3000000cff367230 */ /* 0x100fe20000004100 */
[----:B------:R-:W-:Y:S01]  /*6520*/  F2FP.F16.E4M3.UNPACK_B R59, R105.H1 ;  /* 0x00000069ff3b723e */ /* 0x000fe200030006ff */
[----:B------:R-:W-:Y:S01]  /*6530*/  HADD2.F32 R12, -RZ, R12.H0_H0 ;  /* 0x2000000cff0c7230 */ /* 0x000fe20000004100 */
[----:B------:R-:W-:Y:S01]  /*6540*/  F2FP.F16.E4M3.UNPACK_B R11, R11.H1 ;  /* 0x0000000bff0b723e */ /* 0x000fe200030006ff */
[----:B------:R-:W-:-:S02]  /*6550*/  HADD2.F32 R60, -RZ, R55.H1_H1 ;  /* 0x30000037ff3c7230 */ /* 0x000fc40000004100 */
[-C--:B------:R-:W-:Y:S01]  /*6560*/  FMUL.FTZ R65, R54, R63.reuse ;  /* 0x0000003f36417220 */ /* 0x080fe20000410000 */
[----:B------:R-:W-:Y:S02]  /*6570*/  HADD2.F32 R61, -RZ, R59.H0_H0 ;  /* 0x2000003bff3d7230 */ /* 0x000fe40000004100 */
[C---:B------:R-:W-:Y:S01]  /*6580*/  FMUL.FTZ R63, R12.reuse, R63 ;  /* 0x0000003f0c3f7220 */ /* 0x040fe20000410000 */
[--C-:B------:R-:W-:Y:S01]  /*6590*/  HADD2.F32 R55, -RZ, R11.reuse.H1_H1 ;  /* 0x3000000bff377230 */ /* 0x100fe20000004100 */
[----:B------:R-:W-:Y:S01]  /*65a0*/  F2FP.F16.E4M3.UNPACK_B R106, R106 ;  /* 0x0000006aff6a723e */ /* 0x000fe200020006ff */
[----:B------:R-:W-:Y:S02]  /*65b0*/  HADD2.F32 R58, -RZ, R11.H0_H0 ;  /* 0x2000000bff3a7230 */ /* 0x000fe40000004100 */
[-C--:B------:R-:W-:Y:S01]  /*65c0*/  FFMA.FTZ R11, R12, R61.reuse, -R65 ;  /* 0x0000003d0c0b7223 */ /* 0x080fe20000010841 */
[----:B------:R-:W-:Y:S02]  /*65d0*/  HADD2.F32 R59, -RZ, R59.H1_H1 ;  /* 0x3000003bff3b7230 */ /* 0x000fe40000004100 */
[CC--:B------:R-:W-:Y:S01]  /*65e0*/  FMUL.FTZ R65, R55.reuse, R60.reuse ;  /* 0x0000003c37417220 */ /* 0x0c0fe20000410000 */
[----:B------:R-:W-:Y:S01]  /*65f0*/  FFMA.FTZ R12, R54, R61, R63 ;  /* 0x0000003d360c7223 */ /* 0x000fe2000001003f */
[C---:B------:R-:W-:Y:S01]  /*6600*/  FMUL.FTZ R60, R58.reuse, R60 ;  /* 0x0000003c3a3c7220 */ /* 0x040fe20000410000 */
[----:B------:R-:W-:Y:S01]  /*6610*/  F2FP.F16.E4M3.UNPACK_B R54, R53.H1 ;  /* 0x00000035ff36723e */ /* 0x000fe200030006ff */
[----:B------:R-:W-:Y:S01]  /*6620*/  FFMA.FTZ R58, R58, R59, -R65 ;  /* 0x0000003b3a3a7223 */ /* 0x000fe20000010841 */
[----:B------:R-:W-:Y:S01]  /*6630*/  F2FP.F16.E4M3.UNPACK_B R53, R53 ;  /* 0x00000035ff35723e */ /* 0x000fe200020006ff */
[----:B------:R-:W-:Y:S01]  /*6640*/  FFMA.FTZ R65, R55, R59, R60 ;  /* 0x0000003b37417223 */ /* 0x000fe2000001003c */
[----:B------:R-:W-:Y:S01]  /*6650*/  F2FP.F16.E4M3.UNPACK_B R105, R105 ;  /* 0x00000069ff69723e */ /* 0x000fe200020006ff */
[----:B------:R-:W-:-:S02]  /*6660*/  HADD2.F32 R61, -RZ, R106.H1_H1 ;  /* 0x3000006aff3d7230 */ /* 0x000fc40000004100 */
[--C-:B------:R-:W-:Y:S01]  /*6670*/  HADD2.F32 R60, -RZ, R54.reuse.H1_H1 ;  /* 0x30000036ff3c7230 */ /* 0x100fe20000004100 */
[----:B------:R-:W-:Y:S01]  /*6680*/  F2FP.SATFINITE.E4M3.F32.PACK_AB_MERGE_C R58, R65, R58, RZ ;  /* 0x0000003a413a723e */ /* 0x000fe200048070ff */
[----:B------:R-:W-:Y:S02]  /*6690*/  HADD2.F32 R59, -RZ, R54.H0_H0 ;  /* 0x20000036ff3b7230 */ /* 0x000fe40000004100 */
[----:B------:R-:W-:Y:S02]  /*66a0*/  HADD2.F32 R106, -RZ, R106.H0_H0 ;  /* 0x2000006aff6a7230 */ /* 0x000fe40000004100 */
[-C--:B------:R-:W-:Y:S01]  /*66b0*/  FMUL.FTZ R62, R60, R61.reuse ;  /* 0x0000003d3c3e7220 */ /* 0x080fe20000410000 */
[--C-:B------:R-:W-:Y:S02]  /*66c0*/  HADD2.F32 R55, -RZ, R53.reuse.H1_H1 ;  /* 0x30000035ff377230 */ /* 0x100fe40000004100 */
[----:B------:R-:W-:Y:S01]  /*66d0*/  FMUL.FTZ R63, R59, R61 ;  /* 0x0000003d3b3f7220 */ /* 0x000fe20000410000 */
[----:B------:R-:W-:-:S02]  /*66e0*/  HADD2.F32 R54, -RZ, R53.H0_H0 ;  /* 0x20000035ff367230 */ /* 0x000fc40000004100 */
[--C-:B------:R-:W-:Y:S02]  /*66f0*/  HADD2.F32 R53, -RZ, R105.reuse.H1_H1 ;  /* 0x30000069ff357230 */ /* 0x100fe40000004100 */
[-C--:B------:R-:W-:Y:S01]  /*6700*/  FMUL.FTZ R61, R55, R106.reuse ;  /* 0x0000006a373d7220 */ /* 0x080fe20000410000 */
[----:B------:R-:W-:Y:S02]  /*6710*/  HADD2.F32 R105, -RZ, R105.H0_H0 ;  /* 0x20000069ff697230 */ /* 0x000fe40000004100 */
[----:B------:R-:W-:Y:S01]  /*6720*/  FMUL.FTZ R106, R54, R106 ;  /* 0x0000006a366a7220 */ /* 0x000fe20000410000 */
[-C--:B------:R-:W-:Y:S01]  /*6730*/  FFMA.FTZ R62, R59, R53.reuse, -R62 ;  /* 0x000000353b3e7223 */ /* 0x080fe2000001083e */
[----:B------:R-:W-:Y:S01]  /*6740*/  FFMA.FTZ R63, R60, R53, R63 ;  /* 0x000000353c3f7223 */ /* 0x000fe2000001003f */
[----:B------:R-:W-:Y:S01]  /*6750*/  F2FP.F16.E4M3.UNPACK_B R59, R15.H1 ;  /* 0x0000000fff3b723e */ /* 0x000fe200030006ff */
[-C--:B------:R-:W-:Y:S01]  /*6760*/  FFMA.FTZ R53, R54, R105.reuse, -R61 ;  /* 0x0000006936357223 */ /* 0x080fe2000001083d */
[----:B------:R-:W-:Y:S01]  /*6770*/  F2FP.F16.E4M3.UNPACK_B R61, R52.H1 ;  /* 0x00000034ff3d723e */ /* 0x000fe200030006ff */
[----:B------:R-:W-:Y:S01]  /*6780*/  FFMA.FTZ R54, R55, R105, R106 ;  /* 0x0000006937367223 */ /* 0x000fe2000001006a */
[----:B------:R-:W-:Y:S01]  /*6790*/  F2FP.SATFINITE.E4M3.F32.PACK_AB_MERGE_C R55, R63, R62, RZ ;  /* 0x0000003e3f37723e */ /* 0x000fe200048070ff */
[--C-:B------:R-:W-:Y:S01]  /*67a0*/  HADD2.F32 R65, -RZ, R59.reuse.H0_H0 ;  /* 0x2000003bff417230 */ /* 0x100fe20000004100 */
[----:B------:R-:W-:Y:S01]  /*67b0*/  F2FP.F16.E4M3.UNPACK_B R62, R14.H1 ;  /* 0x0000000eff3e723e */ /* 0x000fe200030006ff */
[----:B------:R-:W-:Y:S01]  /*67c0*/  HADD2.F32 R66, -RZ, R59.H1_H1 ;  /* 0x3000003bff427230 */ /* 0x000fe20000004100 */
[-C--:B------:R-:W-:Y:S01]  /*67d0*/  F2FP.F16.E4M3.UNPACK_B R59, R13.reuse.H1 ;  /* 0x0000000dff3b723e */ /* 0x080fe200030006ff */
[----:B------:R-:W-:Y:S01]  /*67e0*/  HADD2.F32 R67, -RZ, R61.H1_H1 ;  /* 0x3000003dff437230 */ /* 0x000fe20000004100 */
[----:B------:R-:W-:Y:S01]  /*67f0*/  F2FP.F16.E4M3.UNPACK_B R60, R52 ;  /* 0x00000034ff3c723e */ /* 0x000fe200020006ff */
[----:B------:R-:W-:Y:S01]  /*6800*/  HADD2.F32 R64, -RZ, R62.H1_H1 ;  /* 0x3000003eff407230 */ /* 0x000fe20000004100 */
[----:B------:R-:W-:Y:S01]  /*6810*/  F2FP.F16.E4M3.UNPACK_B R52, R13 ;  /* 0x0000000dff34723e */ /* 0x000fe200020006ff */
[----:B------:R-:W-:-:S02]  /*6820*/  HADD2.F32 R68, -RZ, R59.H1_H1 ;  /* 0x3000003bff447230 */ /* 0x000fc40000004100 */
[-C--:B------:R-:W-:Y:S01]  /*6830*/  FMUL.FTZ R70, R66, R67.reuse ;  /* 0x0000004342467220 */ /* 0x080fe20000410000 */
[----:B------:R-:W-:Y:S02]  /*6840*/  HADD2.F32 R69, -RZ, R60.H1_H1 ;  /* 0x3000003cff457230 */ /* 0x000fe40000004100 */
[C---:B------:R-:W-:Y:S01]  /*6850*/  FMUL.FTZ R71, R65.reuse, R67 ;  /* 0x0000004341477220 */ /* 0x040fe20000410000 */
[----:B------:R-:W-:Y:S02]  /*6860*/  HADD2.F32 R63, -RZ, R62.H0_H0 ;  /* 0x2000003eff3f7230 */ /* 0x000fe40000004100 */
[----:B------:R-:W-:Y:S01]  /*6870*/  FFMA.FTZ R13, R65, R68, -R70 ;  /* 0x00000044410d7223 */ /* 0x000fe20000010846 */
[----:B------:R-:W-:Y:S02]  /*6880*/  HADD2.F32 R67, -RZ, R52.H1_H1 ;  /* 0x30000034ff437230 */ /* 0x000fe40000004100 */
[----:B------:R-:W-:Y:S01]  /*6890*/  FMUL.FTZ R70, R64, R69 ;  /* 0x0000004540467220 */ /* 0x000fe20000410000 */
[----:B------:R-:W-:Y:S01]  /*68a0*/  F2FP.F16.E4M3.UNPACK_B R65, R15 ;  /* 0x0000000fff41723e */ /* 0x000fe200020006ff */
[C---:B------:R-:W-:Y:S01]  /*68b0*/  FMUL.FTZ R69, R63.reuse, R69 ;  /* 0x000000453f457220 */ /* 0x040fe20000410000 */
[----:B------:R-:W-:Y:S01]  /*68c0*/  F2FP.F16.E4M3.UNPACK_B R14, R14 ;  /* 0x0000000eff0e723e */ /* 0x000fe200020006ff */
[----:B------:R-:W-:Y:S01]  /*68d0*/  FFMA.FTZ R62, R66, R68, R71 ;  /* 0x00000044423e7223 */ /* 0x000fe20000010047 */
[----:B------:R-:W-:Y:S01]  /*68e0*/  FFMA.FTZ R15, R63, R67, -R70 ;  /* 0x000000433f0f7223 */ /* 0x000fe20000010846 */
[----:B------:R-:W-:-:S02]  /*68f0*/  HADD2.F32 R63, -RZ, R65.H0_H0 ;  /* 0x20000041ff3f7230 */ /* 0x000fc40000004100 */
[----:B------:R-:W-:Y:S01]  /*6900*/  FFMA.FTZ R68, R64, R67, R69 ;  /* 0x0000004340447223 */ /* 0x000fe20000010045 */
[----:B------:R-:W-:Y:S01]  /*6910*/  HADD2.F32 R66, -RZ, R61.H0_H0 ;  /* 0x2000003dff427230 */ /* 0x000fe20000004100 */
[----:B------:R-:W-:Y:S01]  /*6920*/  F2FP.SATFINITE.E4M3.F32.PACK_AB_MERGE_C R62, R62, R13, RZ ;  /* 0x0000000d3e3e723e */ /* 0x000fe200048070ff */
[----:B------:R-:W-:Y:S01]  /*6930*/  HADD2.F32 R65, -RZ, R65.H1_H1 ;  /* 0x30000041ff417230 */ /* 0x000fe20000004100 */
[----:B------:R-:W-:Y:S01]  /*6940*/  F2FP.SATFINITE.E4M3.F32.PACK_AB_MERGE_C R13, R12, R11, R58 ;  /* 0x0000000b0c0d723e */ /* 0x000fe2000480703a */
[--C-:B------:R-:W-:Y:S02]  /*6950*/  HADD2.F32 R61, -RZ, R14.reuse.H0_H0 ;  /* 0x2000000eff3d7230 */ /* 0x100fe40000004100 */
[-C--:B------:R-:W-:Y:S01]  /*6960*/  FMUL.FTZ R72, R63, R66.reuse ;  /* 0x000000423f487220 */ /* 0x080fe20000410000 */
[----:B------:R-:W-:Y:S02]  /*6970*/  HADD2.F32 R14, -RZ, R14.H1_H1 ;  /* 0x3000000eff0e7230 */ /* 0x000fe40000004100 */
[----:B------:R-:W-:Y:S01]  /*6980*/  FMUL.FTZ R70, R65, R66 ;  /* 0x0000004241467220 */ /* 0x000fe20000410000 */
[----:B------:R-:W-:Y:S01]  /*6990*/  HADD2.F32 R64, -RZ, R60.H0_H0 ;  /* 0x2000003cff407230 */ /* 0x000fe20000004100 */
[----:B------:R-:W-:Y:S01]  /*69a0*/  F2FP.SATFINITE.E4M3.F32.PACK_AB_MERGE_C R15, R68, R15, RZ ;  /* 0x0000000f440f723e */ /* 0x000fe200048070ff */
[----:B------:R-:W-:Y:S01]  /*69b0*/  HADD2.F32 R60, -RZ, R59.H0_H0 ;  /* 0x2000003bff3c7230 */ /* 0x000fe20000004100 */
[----:B------:R-:W-:Y:S01]  /*69c0*/  F2FP.SATFINITE.E4M3.F32.PACK_AB_MERGE_C R12, R54, R53, R55 ;  /* 0x00000035360c723e */ /* 0x000fe20004807037 */
[----:B------:R-:W-:-:S02]  /*69d0*/  HADD2.F32 R52, -RZ, R52.H0_H0 ;  /* 0x20000034ff347230 */ /* 0x000fc40000004100 */
[CC--:B------:R-:W-:Y:S01]  /*69e0*/  FMUL.FTZ R66, R14.reuse, R64.reuse ;  /* 0x000000400e427220 */ /* 0x0c0fe20000410000 */
[----:B------:R-:W-:Y:S01]  /*69f0*/  FMUL.FTZ R59, R61, R64 ;  /* 0x000000403d3b7220 */ /* 0x000fe20000410000 */
[-C--:B------:R-:W-:Y:S01]  /*6a00*/  FFMA.FTZ R70, R63, R60.reuse, -R70 ;  /* 0x0000003c3f467223 */ /* 0x080fe20000010846 */
[----:B------:R-:W-:Y:S01]  /*6a10*/  FFMA.FTZ R65, R65, R60, R72 ;  /* 0x0000003c41417223 */ /* 0x000fe20000010048 */
[-C--:B------:R-:W-:Y:S01]  /*6a20*/  FFMA.FTZ R66, R61, R52.reuse, -R66 ;  /* 0x000000343d427223 */ /* 0x080fe20000010842 */
[----:B------:R-:W-:-:S05]  /*6a30*/  FFMA.FTZ R59, R14, R52, R59 ;  /* 0x000000340e3b7223 */ /* 0x000fca000001003b */
[----:B------:R-:W-:Y:S02]  /*6a40*/  F2FP.SATFINITE.E4M3.F32.PACK_AB_MERGE_C R14, R59, R66, R15 ;  /* 0x000000423b0e723e */ /* 0x000fe4000480700f */
[----:B------:R-:W-:-:S07]  /*6a50*/  F2FP.SATFINITE.E4M3.F32.PACK_AB_MERGE_C R15, R65, R70, R62 ;  /* 0x00000046410f723e */ /* 0x000fce000480703e */
.L_x_534:
[----:B------:R-:W-:Y:S05]  /*6a60*/  BSYNC B2 ;  /* 0x0000000000027941 */ /* 0x000fea0003800000 */
.L_x_533:
[----:B0-----:R0:W-:Y:S02]  /*6a70*/  ST.E.128 desc[UR36][R56.64], R12 ;  /* 0x0000000c38007985 */ /* 0x0011e4000c101d24 */
.L_x_528:
[----:B------:R-:W-:Y:S05]  /*6a80*/  BSYNC B1 ;  /* 0x0000000000017941 */ /* 0x000fea0003800000 */
.L_x_527:
[----:B------:R-:W-:-:S03]  /*6a90*/  UMOV UR4, 0xffffffff ;  /* 0xffffffff00047882 */ /* 0x000fc60000000000 */
[----:B------:R-:W-:Y:S05]  /*6aa0*/  BRA.DIV UR4, `(.L_x_535) ;  /* 0x0000024a04b07947 */ /* 0x000fea000b800000 */
[----:B0-2---:R-:W0:Y:S04]  /*6ab0*/  SHFL.IDX PT, R102, R102, 0x3, 0x181f ;  /* 0x00781f0066667f89 */ /* 0x005e2800000e0000 */
[----:B----4-:R-:W2:Y:S02]  /*6ac0*/  SHFL.IDX PT, R101, R101, 0x3, 0x181f ;  /* 0x00781f0065657f89 */ /* 0x010ea400000e0000 */
.L_x_847:
[----:B------:R-:W-:Y:S05]  /*6ad0*/  @P4 BRA `(.L_x_536) ;  /* 0x0000005c006c4947 */ /* 0x000fea0003800000 */
[----:B------:R-:W-:Y:S04]  /*6ae0*/  BSSY B1, `(.L_x_537) ;  /* 0x0000076000017945 */ /* 0x000fe80003800000 */
[----:B------:R-:W-:Y:S05]  /*6af0*/  @P1 BRA `(.L_x_538) ;  /* 0x0000000400d01947 */ /* 0x000fea0003800000 */
[----:B------:R4:W1:Y:S01]  /*6b00*/  LDS.128 R12, [R90+0x2b400] ;  /* 0x02b400005a0c7984 */ /* 0x0008620000000c00 */
[----:B--2---:R-:W-:Y:S01]  /*6b10*/  IADD3 R52, P2, R16, R101, RZ ;  /* 0x0000006510347210 */ /* 0x004fe20007f5e0ff */
[----:B------:R-:W-:Y:S04]  /*6b20*/  BSSY B2, `(.L_x_539) ;  /* 0x0000070000027945 */ /* 0x000fe80003800000 */
[----:B0-----:R-:W-:Y:S01]  /*6b30*/  IMAD.X R53, R102, 0x1, R17, P2 ;  /* 0x0000000166357824 */ /* 0x001fe200010e0611 */
[----:B------:R-:W-:-:S13]  /*6b40*/  ISETP.GE.AND P2, PT, R22, R103, PT ;  /* 0x000000671600720c */ /* 0x000fda0003f46270 */
[----:B----4-:R-:W-:Y:S05]  /*6b50*/  @P2 BRA `(.L_x_540) ;  /* 0x0000000400b02947 */ /* 0x010fea0003800000 */
        /* <DEDUP_REMOVED lines=10> */
[----:B------:R-:W-:Y:S02]  /*6c00*/  PRMT R48, R48, 0x654, R11 ;  /* 0x0000065430307816 */ /* 0x000fe4000000000b */
[----:B------:R-:W-:Y:S01]  /*6c10*/  PRMT R50, R50, 0x654, R49 ;  /* 0x0000065432327816 */ /* 0x000fe20000000031 */
[----:B-1----:R-:W-:Y:S01]  /*6c20*/  IMAD.MOV.U32 R49, RZ, RZ, R12 ;  /* 0x000000ffff317224 */ /* 0x002fe200078e000c */
[----:B------:R-:W-:Y:S02]  /*6c30*/  MOV R11, R13 ;  /* 0x0000000d000b7202 */ /* 0x000fe40000000f00 */
[----:B------:R-:W-:Y:S01]  /*6c40*/  LOP3.LUT R13, R48, 0xff00, R51, 0xf8, !PT ;  /* 0x0000ff00300d7812 */ /* 0x000fe200078ef833 */
[----:B------:R-:W-:Y:S01]  /*6c50*/  IMAD.U32 R48, R56, 0x10000, RZ ;  /* 0x0001000038307824 */ /* 0x000fe200078e00ff */
[----:B------:R-:W-:Y:S01]  /*6c60*/  LOP3.LUT R50, R50, 0xff00, R55, 0xf8, !PT ;  /* 0x0000ff0032327812 */ /* 0x000fe200078ef837 */
[----:B------:R-:W-:Y:S01]  /*6c70*/  IMAD.U32 R55, R54, 0x10000, RZ ;  /* 0x0001000036377824 */ /* 0x000fe200078e00ff */
[----:B------:R-:W-:-:S02]  /*6c80*/  F2FP.F16.E4M3.UNPACK_B R51, R79.H1 ;  /* 0x0000004fff33723e */ /* 0x000fc400030006ff */
[-C--:B------:R-:W-:Y:S02]  /*6c90*/  F2FP.F16.E4M3.UNPACK_B R12, R11.reuse ;  /* 0x0000000bff0c723e */ /* 0x080fe400020006ff */
[----:B------:R-:W-:Y:S01]  /*6ca0*/  LOP3.LUT R13, R13, 0xff0000, R48, 0xf8, !PT ;  /* 0x00ff00000d0d7812 */ /* 0x000fe200078ef830 */
[--C-:B------:R-:W-:Y:S01]  /*6cb0*/  HADD2.F32 R59, -RZ, R51.reuse.H0_H0 ;  /* 0x20000033ff3b7230 */ /* 0x100fe20000004100 */
[----:B------:R-:W-:Y:S01]  /*6cc0*/  LOP3.LUT R48, R50, 0xff0000, R55, 0xf8, !PT ;  /* 0x00ff000032307812 */ /* 0x000fe200078ef837 */
[--C-:B------:R-:W-:Y:S01]  /*6cd0*/  HADD2.F32 R50, -RZ, R12.reuse.H1_H1 ;  /* 0x3000000cff327230 */ /* 0x100fe20000004100 */
[----:B------:R-:W-:Y:S01]  /*6ce0*/  F2FP.F16.E4M3.UNPACK_B R55, R78.H1 ;  /* 0x0000004eff37723e */ /* 0x000fe200030006ff */
[----:B------:R-:W-:Y:S01]  /*6cf0*/  HADD2.F32 R12, -RZ, R12.H0_H0 ;  /* 0x2000000cff0c7230 */ /* 0x000fe20000004100 */
[----:B------:R-:W-:Y:S01]  /*6d00*/  F2FP.F16.E4M3.UNPACK_B R11, R11.H1 ;  /* 0x0000000bff0b723e */ /* 0x000fe200030006ff */
[----:B------:R-:W-:Y:S02]  /*6d10*/  HADD2.F32 R56, -RZ, R51.H1_H1 ;  /* 0x30000033ff387230 */ /* 0x000fe40000004100 */
[----:B------:R-:W-:Y:S01]  /*6d20*/  FMUL.FTZ R61, R50, R59 ;  /* 0x0000003b323d7220 */ /* 0x000fe20000410000 */
[----:B------:R-:W-:-:S02]  /*6d30*/  HADD2.F32 R57, -RZ, R55.H0_H0 ;  /* 0x20000037ff397230 */ /* 0x000fc40000004100 */
[C---:B------:R-:W-:Y:S01]  /*6d40*/  FMUL.FTZ R59, R12.reuse, R59 ;  /* 0x0000003b0c3b7220 */ /* 0x040fe20000410000 */
[--C-:B------:R-:W-:Y:S01]  /*6d50*/  HADD2.F32 R54, -RZ, R11.reuse.H1_H1 ;  /* 0x3000000bff367230 */ /* 0x100fe20000004100 */
[----:B------:R-:W-:Y:S01]  /*6d60*/  F2FP.F16.E4M3.UNPACK_B R79, R79 ;  /* 0x0000004fff4f723e */ /* 0x000fe200020006ff */
[----:B------:R-:W-:Y:S02]  /*6d70*/  HADD2.F32 R51, -RZ, R11.H0_H0 ;  /* 0x2000000bff337230 */ /* 0x000fe40000004100 */
[-C--:B------:R-:W-:Y:S01]  /*6d80*/  FFMA.FTZ R11, R12, R57.reuse, -R61 ;  /* 0x000000390c0b7223 */ /* 0x080fe2000001083d */
[----:B------:R-:W-:Y:S02]  /*6d90*/  HADD2.F32 R55, -RZ, R55.H1_H1 ;  /* 0x30000037ff377230 */ /* 0x000fe40000004100 */
[----:B------:R-:W-:Y:S01]  /*6da0*/  FFMA.FTZ R12, R50, R57, R59 ;  /* 0x00000039320c7223 */ /* 0x000fe2000001003b */
[CC--:B------:R-:W-:Y:S01]  /*6db0*/  FMUL.FTZ R58, R54.reuse, R56.reuse ;  /* 0x00000038363a7220 */ /* 0x0c0fe20000410000 */
[C---:B------:R-:W-:Y:S01]  /*6dc0*/  FMUL.FTZ R61, R51.reuse, R56 ;  /* 0x00000038333d7220 */ /* 0x040fe20000410000 */
[-C--:B------:R-:W-:Y:S01]  /*6dd0*/  F2FP.F16.E4M3.UNPACK_B R50, R49.reuse.H1 ;  /* 0x00000031ff32723e */ /* 0x080fe200030006ff */
[----:B------:R-:W-:Y:S01]  /*6de0*/  HADD2.F32 R56, -RZ, R79.H1_H1 ;  /* 0x3000004fff387230 */ /* 0x000fe20000004100 */
[----:B------:R-:W-:Y:S01]  /*6df0*/  F2FP.F16.E4M3.UNPACK_B R49, R49 ;  /* 0x00000031ff31723e */ /* 0x000fe200020006ff */
[-C--:B------:R-:W-:Y:S01]  /*6e00*/  FFMA.FTZ R60, R51, R55.reuse, -R58 ;  /* 0x00000037333c7223 */ /* 0x080fe2000001083a */
[----:B------:R-:W-:Y:S01]  /*6e10*/  FFMA.FTZ R61, R54, R55, R61 ;  /* 0x00000037363d7223 */ /* 0x000fe2000001003d */
[----:B------:R-:W-:Y:S01]  /*6e20*/  F2FP.F16.E4M3.UNPACK_B R78, R78 ;  /* 0x0000004eff4e723e */ /* 0x000fe200020006ff */
[--C-:B------:R-:W-:Y:S01]  /*6e30*/  HADD2.F32 R54, -RZ, R50.reuse.H0_H0 ;  /* 0x20000032ff367230 */ /* 0x100fe20000004100 */
[----:B------:R-:W-:Y:S01]  /*6e40*/  F2FP.F16.E4M3.UNPACK_B R62, R48.H1 ;  /* 0x00000030ff3e723e */ /* 0x000fe200030006ff */
[----:B------:R-:W-:-:S02]  /*6e50*/  HADD2.F32 R55, -RZ, R50.H1_H1 ;  /* 0x30000032ff377230 */ /* 0x000fc40000004100 */
[----:B------:R-:W-:Y:S02]  /*6e60*/  HADD2.F32 R79, -RZ, R79.H0_H0 ;  /* 0x2000004fff4f7230 */ /* 0x000fe40000004100 */
[-C--:B------:R-:W-:Y:S01]  /*6e70*/  FMUL.FTZ R58, R54, R56.reuse ;  /* 0x00000038363a7220 */ /* 0x080fe20000410000 */
[--C-:B------:R-:W-:Y:S02]  /*6e80*/  HADD2.F32 R51, -RZ, R49.reuse.H1_H1 ;  /* 0x30000031ff337230 */ /* 0x100fe40000004100 */
[----:B------:R-:W-:Y:S01]  /*6e90*/  FMUL.FTZ R59, R55, R56 ;  /* 0x00000038373b7220 */ /* 0x000fe20000410000 */
[----:B------:R-:W-:Y:S02]  /*6ea0*/  HADD2.F32 R50, -RZ, R49.H0_H0 ;  /* 0x20000031ff327230 */ /* 0x000fe40000004100 */
[--C-:B------:R-:W-:Y:S02]  /*6eb0*/  HADD2.F32 R49, -RZ, R78.reuse.H1_H1 ;  /* 0x3000004eff317230 */ /* 0x100fe40000004100 */
[----:B------:R-:W-:Y:S01]  /*6ec0*/  FMUL.FTZ R57, R51, R79 ;  /* 0x0000004f33397220 */ /* 0x000fe20000410000 */
[----:B------:R-:W-:-:S02]  /*6ed0*/  HADD2.F32 R78, -RZ, R78.H0_H0 ;  /* 0x2000004eff4e7230 */ /* 0x000fc40000004100 */
[----:B------:R-:W-:Y:S01]  /*6ee0*/  FMUL.FTZ R56, R50, R79 ;  /* 0x0000004f32387220 */ /* 0x000fe20000410000 */
[--C-:B------:R-:W-:Y:S02]  /*6ef0*/  HADD2.F32 R64, -RZ, R62.reuse.H1_H1 ;  /* 0x3000003eff407230 */ /* 0x100fe40000004100 */
[-C--:B------:R-:W-:Y:S01]  /*6f00*/  FFMA.FTZ R54, R54, R49.reuse, -R59 ;  /* 0x0000003136367223 */ /* 0x080fe2000001083b */
[----:B------:R-:W-:Y:S01]  /*6f10*/  FFMA.FTZ R55, R55, R49, R58 ;  /* 0x0000003137377223 */ /* 0x000fe2000001003a */
[-C--:B------:R-:W-:Y:S01]  /*6f20*/  FFMA.FTZ R49, R50, R78.reuse, -R57 ;  /* 0x0000004e32317223 */ /* 0x080fe20000010839 */
[----:B------:R-:W-:Y:S01]  /*6f30*/  FFMA.FTZ R50, R51, R78, R56 ;  /* 0x0000004e33327223 */ /* 0x000fe20000010038 */
[----:B------:R-:W-:Y:S01]  /*6f40*/  F2FP.F16.E4M3.UNPACK_B R56, R15.H1 ;  /* 0x0000000fff38723e */ /* 0x000fe200030006ff */
[----:B------:R-:W-:Y:S01]  /*6f50*/  HADD2.F32 R62, -RZ, R62.H0_H0 ;  /* 0x2000003eff3e7230 */ /* 0x000fe20000004100 */
[----:B------:R-:W-:Y:S02]  /*6f60*/  F2FP.SATFINITE.E4M3.F32.PACK_AB_MERGE_C R51, R61, R60, RZ ;  /* 0x0000003c3d33723e */ /* 0x000fe400048070ff */
[----:B------:R-:W-:Y:S01]  /*6f70*/  F2FP.SATFINITE.E4M3.F32.PACK_AB_MERGE_C R54, R55, R54, RZ ;  /* 0x000000363736723e */ /* 0x000fe200048070ff */
[--C-:B------:R-:W-:Y:S01]  /*6f80*/  HADD2.F32 R57, -RZ, R56.reuse.H0_H0 ;  /* 0x20000038ff397230 */ /* 0x100fe20000004100 */
[----:B------:R-:W-:Y:S01]  /*6f90*/  F2FP.F16.E4M3.UNPACK_B R59, R13.H1 ;  /* 0x0000000dff3b723e */ /* 0x000fe200030006ff */
[----:B------:R-:W-:Y:S01]  /*6fa0*/  HADD2.F32 R56, -RZ, R56.H1_H1 ;  /* 0x30000038ff387230 */ /* 0x000fe20000004100 */
[----:B------:R-:W-:-:S02]  /*6fb0*/  F2FP.F16.E4M3.UNPACK_B R55, R14.H1 ;  /* 0x0000000eff37723e */ /* 0x000fc400030006ff */
[----:B------:R-:W-:Y:S01]  /*6fc0*/  F2FP.F16.E4M3.UNPACK_B R61, R48 ;  /* 0x00000030ff3d723e */ /* 0x000fe200020006ff */
[----:B------:R-:W-:Y:S01]  /*6fd0*/  HADD2.F32 R60, -RZ, R59.H1_H1 ;  /* 0x3000003bff3c7230 */ /* 0x000fe20000004100 */
[----:B------:R-:W-:Y:S01]  /*6fe0*/  F2FP.F16.E4M3.UNPACK_B R58, R13 ;  /* 0x0000000dff3a723e */ /* 0x000fe200020006ff */
[----:B------:R-:W-:Y:S02]  /*6ff0*/  HADD2.F32 R48, -RZ, R55.H1_H1 ;  /* 0x30000037ff307230 */ /* 0x000fe40000004100 */
[-C--:B------:R-:W-:Y:S01]  /*7000*/  FMUL.FTZ R66, R56, R64.reuse ;  /* 0x0000004038427220 */ /* 0x080fe20000410000 */
[----:B------:R-:W-:Y:S02]  /*7010*/  HADD2.F32 R63, -RZ, R61.H1_H1 ;  /* 0x3000003dff3f7230 */ /* 0x000fe40000004100 */
[C---:B------:R-:W-:Y:S01]  /*7020*/  FMUL.FTZ R65, R57.reuse, R64 ;  /* 0x0000004039417220 */ /* 0x040fe20000410000 */
[----:B------:R-:W-:Y:S02]  /*7030*/  HADD2.F32 R55, -RZ, R55.H0_H0 ;  /* 0x20000037ff377230 */ /* 0x000fe40000004100 */
[----:B------:R-:W-:Y:S01]  /*7040*/  FFMA.FTZ R13, R57, R60, -R66 ;  /* 0x0000003c390d7223 */ /* 0x000fe20000010842 */
[----:B------:R-:W-:-:S02]  /*7050*/  HADD2.F32 R57, -RZ, R58.H1_H1 ;  /* 0x3000003aff397230 */ /* 0x000fc40000004100 */
[C---:B------:R-:W-:Y:S01]  /*7060*/  FMUL.FTZ R64, R48.reuse, R63 ;  /* 0x0000003f30407220 */ /* 0x040fe20000410000 */
[----:B------:R-:W-:Y:S01]  /*7070*/  F2FP.F16.E4M3.UNPACK_B R15, R15 ;  /* 0x0000000fff0f723e */ /* 0x000fe200020006ff */
[C---:B------:R-:W-:Y:S01]  /*7080*/  FMUL.FTZ R63, R55.reuse, R63 ;  /* 0x0000003f373f7220 */ /* 0x040fe20000410000 */
[----:B------:R-:W-:Y:S01]  /*7090*/  F2FP.F16.E4M3.UNPACK_B R14, R14 ;  /* 0x0000000eff0e723e */ /* 0x000fe200020006ff */
[-C--:B------:R-:W-:Y:S01]  /*70a0*/  FFMA.FTZ R64, R55, R57.reuse, -R64 ;  /* 0x0000003937407223 */ /* 0x080fe20000010840 */
[----:B------:R-:W-:Y:S02]  /*70b0*/  HADD2.F32 R61, -RZ, R61.H0_H0 ;  /* 0x2000003dff3d7230 */ /* 0x000fe40000004100 */
[----:B------:R-:W-:Y:S01]  /*70c0*/  FFMA.FTZ R63, R48, R57, R63 ;  /* 0x00000039303f7223 */ /* 0x000fe2000001003f */
[--C-:B------:R-:W-:Y:S02]  /*70d0*/  HADD2.F32 R48, -RZ, R15.reuse.H0_H0 ;  /* 0x2000000fff307230 */ /* 0x100fe40000004100 */
[----:B------:R-:W-:Y:S01]  /*70e0*/  FFMA.FTZ R60, R56, R60, R65 ;  /* 0x0000003c383c7223 */ /* 0x000fe20000010041 */
[----:B------:R-:W-:-:S02]  /*70f0*/  HADD2.F32 R55, -RZ, R15.H1_H1 ;  /* 0x3000000fff377230 */ /* 0x000fc40000004100 */
[--C-:B------:R-:W-:Y:S01]  /*7100*/  HADD2.F32 R15, -RZ, R14.reuse.H0_H0 ;  /* 0x2000000eff0f7230 */ /* 0x100fe20000004100 */
[----:B------:R-:W-:Y:S01]  /*7110*/  F2FP.SATFINITE.E4M3.F32.PACK_AB_MERGE_C R63, R63, R64, RZ ;  /* 0x000000403f3f723e */ /* 0x000fe200048070ff */
[----:B------:R-:W-:Y:S02]  /*7120*/  HADD2.F32 R14, -RZ, R14.H1_H1 ;  /* 0x3000000eff0e7230 */ /* 0x000fe40000004100 */
[-C--:B------:R-:W-:Y:S01]  /*7130*/  FMUL.FTZ R57, R55, R62.reuse ;  /* 0x0000003e37397220 */ /* 0x080fe20000410000 */
[----:B------:R-:W-:Y:S02]  /*7140*/  HADD2.F32 R59, -RZ, R59.H0_H0 ;  /* 0x2000003bff3b7230 */ /* 0x000fe40000004100 */
[----:B------:R-:W-:Y:S01]  /*7150*/  FMUL.FTZ R62, R48, R62 ;  /* 0x0000003e303e7220 */ /* 0x000fe20000410000 */
[----:B------:R-:W-:Y:S02]  /*7160*/  HADD2.F32 R58, -RZ, R58.H0_H0 ;  /* 0x2000003aff3a7230 */ /* 0x000fe40000004100 */
[-C--:B------:R-:W-:Y:S01]  /*7170*/  FMUL.FTZ R56, R14, R61.reuse ;  /* 0x0000003d0e387220 */ /* 0x080fe20000410000 */
[----:B------:R-:W-:Y:S01]  /*7180*/  FMUL.FTZ R61, R15, R61 ;  /* 0x0000003d0f3d7220 */ /* 0x000fe20000410000 */
[-C--:B------:R-:W-:Y:S01]  /*7190*/  FFMA.FTZ R57, R48, R59.reuse, -R57 ;  /* 0x0000003b30397223 */ /* 0x080fe20000010839 */
[----:B------:R-:W-:Y:S01]  /*71a0*/  FFMA.FTZ R62, R55, R59, R62 ;  /* 0x0000003b373e7223 */ /* 0x000fe2000001003e */
[-C--:B------:R-:W-:Y:S01]  /*71b0*/  FFMA.FTZ R56, R15, R58.reuse, -R56 ;  /* 0x0000003a0f387223 */ /* 0x080fe20000010838 */
[----:B------:R-:W-:Y:S01]  /*71c0*/  FFMA.FTZ R61, R14, R58, R61 ;  /* 0x0000003a0e3d7223 */ /* 0x000fe2000001003d */
[----:B------:R-:W-:-:S02]  /*71d0*/  F2FP.SATFINITE.E4M3.F32.PACK_AB_MERGE_C R60, R60, R13, RZ ;  /* 0x0000000d3c3c723e */ /* 0x000fc400048070ff */
[----:B------:R-:W-:Y:S02]  /*71e0*/  F2FP.SATFINITE.E4M3.F32.PACK_AB_MERGE_C R13, R12, R11, R51 ;  /* 0x0000000b0c0d723e */ /* 0x000fe40004807033 */
[----:B------:R-:W-:Y:S02]  /*71f0*/  F2FP.SATFINITE.E4M3.F32.PACK_AB_MERGE_C R12, R50, R49, R54 ;  /* 0x00000031320c723e */ /* 0x000fe40004807036 */
[----:B------:R-:W-:Y:S02]  /*7200*/  F2FP.SATFINITE.E4M3.F32.PACK_AB_MERGE_C R14, R61, R56, R63 ;  /* 0x000000383d0e723e */ /* 0x000fe4000480703f */
[----:B------:R-:W-:-:S07]  /*7210*/  F2FP.SATFINITE.E4M3.F32.PACK_AB_MERGE_C R15, R62, R57, R60 ;  /* 0x000000393e0f723e */ /* 0x000fce000480703c */
.L_x_540:
[----:B------:R-:W-:Y:S05]  /*7220*/  BSYNC B2 ;  /* 0x0000000000027941 */ /* 0x000fea0003800000 */
.L_x_539:
[----:B-1----:R4:W-:Y:S02]  /*7230*/  ST.E.128 desc[UR36][R52.64], R12 ;  /* 0x0000000c34007985 */ /* 0x0029e4000c101d24 */
.L_x_538:
[----:B------:R-:W-:Y:S05]  /*7240*/  BSYNC B1 ;  /* 0x0000000000017941 */ /* 0x000fea0003800000 */
.L_x_537:
[----:B------:R-:W-:-:S13]  /*7250*/  LOP3.LUT P2, RZ, R125, 0x2, RZ, 0xc0, !PT ;  /* 0x000000027dff7812 */ /* 0x000fda000784c0ff */
[----:B------:R-:W-:Y:S05]  /*7260*/  @P2 BRA `(.L_x_536) ;  /* 0x0000005400882947 */ /* 0x000fea0003800000 */
[----:B----4-:R4:W1:Y:S01]  /*7270*/  LDS.128 R12, [R90+0x2f400] ;  /* 0x02f400005a0c7984 */ /* 0x0108620000000c00 */
[----:B--2---:R-:W-:Y:S01]  /*7280*/  IADD3 R48, P2, R18, R101, RZ ;  /* 0x0000006512307210 */ /* 0x004fe20007f5e0ff */
[----:B------:R-:W-:Y:S04]  /*7290*/  BSSY B1, `(.L_x_541) ;  /* 0x000006e000017945 */ /* 0x000fe80003800000 */
[----:B0-----:R-:W-:Y:S01]  /*72a0*/  IMAD.X R49, R102, 0x1, R217, P2 ;  /* 0x0000000166317824 */ /* 0x001fe200010e06d9 */
[----:B------:R-:W-:-:S13]  /*72b0*/  ISETP.GE.AND P2, PT, R218, R103, PT ;  /* 0x00000067da00720c */ /* 0x000fda0003f46270 */
[----:B----4-:R-:W-:Y:S05]  /*72c0*/  @P2 BRA `(.L_x_542) ;  /* 0x0000000400a82947 */ /* 0x010fea0003800000 */
[----:B------:R-:W-:Y:S02]  /*72d0*/  SHF.R.U32.HI R46, RZ, 0x8, R47 ;  /* 0x00000008ff2e7819 */ /* 0x000fe4000001162f */
[----:B------:R-:W-:Y:S02]  /*72e0*/  LOP3.LUT R11, R45, 0xff, RZ, 0xc0, !PT ;  /* 0x000000ff2d0b7812 */ /* 0x000fe400078ec0ff */
[--C-:B------:R-:W-:Y:S01]  /*72f0*/  SHF.R.U32.HI R44, RZ, 0x18, R45.reuse ;  /* 0x00000018ff2c7819 */ /* 0x100fe2000001162d */
[----:B------:R-:W-:Y:S01]  /*7300*/  IMAD.SHL.U32 R46, R46, 0x100, RZ ;  /* 0x000001002e2e7824 */ /* 0x000fe200078e00ff */
[--C-:B------:R-:W-:Y:S02]  /*7310*/  SHF.R.U32.HI R52, RZ, 0x8, R45.reuse ;  /* 0x00000008ff347819 */ /* 0x100fe4000001162d */
[----:B------:R-:W-:Y:S01]  /*7320*/  SHF.R.U32.HI R53, RZ, 0x10, R45 ;  /* 0x00000010ff357819 */ /* 0x000fe2000001162d */
[----:B-1----:R-:W-:Y:S01]  /*7330*/  IMAD.MOV.U32 R45, RZ, RZ, R12 ;  /* 0x000000ffff2d7224 */ /* 0x002fe200078e000c */
[----:B------:R-:W-:-:S02]  /*7340*/  SHF.R.U32.HI R50, RZ, 0x10, R47 ;  /* 0x00000010ff327819 */ /* 0x000fc4000001162f */
[----:B------:R-:W-:Y:S02]  /*7350*/  LOP3.LUT R51, R47, 0xff0000ff, RZ, 0xc0, !PT ;  /* 0xff0000ff2f337812 */ /* 0x000fe400078ec0ff */
[----:B------:R-:W-:Y:S01]  /*7360*/  PRMT R47, R44, 0x654, R11 ;  /* 0x000006542c2f7816 */ /* 0x000fe2000000000b */
[----:B------:R-:W-:Y:S01]  /*7370*/  IMAD.MOV.U32 R11, RZ, RZ, R13 ;  /* 0x000000ffff0b7224 */ /* 0x000fe200078e000d */
[----:B------:R-:W-:Y:S01]  /*7380*/  SHF.L.U32 R44, R52, 0x8, RZ ;  /* 0x00000008342c7819 */ /* 0x000fe200000006ff */
[----:B------:R-:W-:Y:S01]  /*7390*/  IMAD.U32 R13, R53, 0x10000, RZ ;  /* 0x00010000350d7824 */ /* 0x000fe200078e00ff */
[----:B------:R-:W-:Y:S02]  /*73a0*/  LOP3.LUT R51, R51, 0xff00, R46, 0xf8, !PT ;  /* 0x0000ff0033337812 */ /* 0x000fe400078ef82e */
[----:B------:R-:W-:Y:S02]  /*73b0*/  LOP3.LUT R44, R47, 0xff00, R44, 0xf8, !PT ;  /* 0x0000ff002f2c7812 */ /* 0x000fe400078ef82c */
[----:B------:R-:W-:-:S02]  /*73c0*/  SHF.L.U32 R46, R50, 0x10, RZ ;  /* 0x00000010322e7819 */ /* 0x000fc400000006ff */
[----:B------:R-:W-:Y:S02]  /*73d0*/  F2FP.F16.E4M3.UNPACK_B R47, R77.H1 ;  /* 0x0000004dff2f723e */ /* 0x000fe400030006ff */
        /* <DEDUP_REMOVED lines=50> */
[----:B------:R-:W-:-:S02]  /*7700*/  F2FP.F16.E4M3.UNPACK_B R57, R44 ;  /* 0x0000002cff39723e */ /* 0x000fc400020006ff */
[-C--:B------:R-:W-:Y:S01]  /*7710*/  F2FP.F16.E4M3.UNPACK_B R54, R13.reuse ;  /* 0x0000000dff36723e */ /* 0x080fe200020006ff */
[----:B------:R-:W-:Y:S01]  /*7720*/  HADD2.F32 R44, -RZ, R51.H1_H1 ;  /* 0x30000033ff2c7230 */ /* 0x000fe20000004100 */
[----:B------:R-:W-:Y:S01]  /*7730*/  F2FP.F16.E4M3.UNPACK_B R55, R13.H1 ;  /* 0x0000000dff37723e */ /* 0x000fe200030006ff */
[----:B------:R-:W-:Y:S02]  /*7740*/  HADD2.F32 R59, -RZ, R57.H1_H1 ;  /* 0x30000039ff3b7230 */ /* 0x000fe40000004100 */
[-C--:B------:R-:W-:Y:S01]  /*7750*/  FMUL.FTZ R62, R52, R60.reuse ;  /* 0x0000003c343e7220 */ /* 0x080fe20000410000 */
[----:B------:R-:W-:Y:S02]  /*7760*/  HADD2.F32 R51, -RZ, R51.H0_H0 ;  /* 0x20000033ff337230 */ /* 0x000fe40000004100 */
[----:B------:R-:W-:Y:S01]  /*7770*/  FMUL.FTZ R61, R53, R60 ;  /* 0x0000003c353d7220 */ /* 0x000fe20000410000 */
[----:B------:R-:W-:Y:S02]  /*7780*/  HADD2.F32 R13, -RZ, R54.H1_H1 ;  /* 0x30000036ff0d7230 */ /* 0x000fe40000004100 */
[----:B------:R-:W-:Y:S01]  /*7790*/  FMUL.FTZ R60, R44, R59 ;  /* 0x0000003b2c3c7220 */ /* 0x000fe20000410000 */
[----:B------:R-:W-:Y:S01]  /*77a0*/  F2FP.F16.E4M3.UNPACK_B R15, R15 ;  /* 0x0000000fff0f723e */ /* 0x000fe200020006ff */
[C---:B------:R-:W-:Y:S01]  /*77b0*/  FMUL.FTZ R59, R51.reuse, R59 ;  /* 0x0000003b333b7220 */ /* 0x040fe20000410000 */
[----:B------:R-:W-:Y:S01]  /*77c0*/  F2FP.F16.E4M3.UNPACK_B R14, R14 ;  /* 0x0000000eff0e723e */ /* 0x000fe200020006ff */
[----:B------:R-:W-:Y:S01]  /*77d0*/  FFMA.FTZ R60, R51, R13, -R60 ;  /* 0x0000000d333c7223 */ /* 0x000fe2000001083c */
[----:B------:R-:W-:-:S02]  /*77e0*/  HADD2.F32 R56, -RZ, R55.H1_H1 ;  /* 0x30000037ff387230 */ /* 0x000fc40000004100 */
[----:B------:R-:W-:Y:S01]  /*77f0*/  FFMA.FTZ R59, R44, R13, R59 ;  /* 0x0000000d2c3b7223 */ /* 0x000fe2000001003b */
[--C-:B------:R-:W-:Y:S02]  /*7800*/  HADD2.F32 R44, -RZ, R15.reuse.H0_H0 ;  /* 0x2000000fff2c7230 */ /* 0x100fe40000004100 */
[--C-:B------:R-:W-:Y:S02]  /*7810*/  HADD2.F32 R13, -RZ, R14.reuse.H0_H0 ;  /* 0x2000000eff0d7230 */ /* 0x100fe40000004100 */
[-C--:B------:R-:W-:Y:S01]  /*7820*/  FFMA.FTZ R61, R52, R56.reuse, R61 ;  /* 0x00000038343d7223 */ /* 0x080fe2000001003d */
[----:B------:R-:W-:Y:S02]  /*7830*/  HADD2.F32 R15, -RZ, R15.H1_H1 ;  /* 0x3000000fff0f7230 */ /* 0x000fe40000004100 */
[----:B------:R-:W-:Y:S01]  /*7840*/  FFMA.FTZ R62, R53, R56, -R62 ;  /* 0x00000038353e7223 */ /* 0x000fe2000001083e */
[----:B------:R-:W-:Y:S01]  /*7850*/  HADD2.F32 R14, -RZ, R14.H1_H1 ;  /* 0x3000000eff0e7230 */ /* 0x000fe20000004100 */
[----:B------:R-:W-:Y:S01]  /*7860*/  F2FP.SATFINITE.E4M3.F32.PACK_AB_MERGE_C R59, R59, R60, RZ ;  /* 0x0000003c3b3b723e */ /* 0x000fe200048070ff */
[----:B------:R-:W-:-:S02]  /*7870*/  HADD2.F32 R57, -RZ, R57.H0_H0 ;  /* 0x20000039ff397230 */ /* 0x000fc40000004100 */
        /* <DEDUP_REMOVED lines=15> */
.L_x_542:
[----:B------:R-:W-:Y:S05]  /*7970*/  BSYNC B1 ;  /* 0x0000000000017941 */ /* 0x000fea0003800000 */
.L_x_541:
[----:B-1----:R0:W-:Y:S01]  /*7980*/  ST.E.128 desc[UR36][R48.64], R12 ;  /* 0x0000000c30007985 */ /* 0x0021e2000c101d24 */
[----:B------:R-:W-:Y:S05]  /*7990*/  BRA `(.L_x_536) ;  /* 0x0000004c00bc7947 */ /* 0x000fea0003800000 */
.L_x_496:
[C---:B------:R-:W-:Y:S01]  /*79a0*/  ISETP.GE.AND P5, PT, R219.reuse, R99, PT ;  /* 0x00000063db00720c */ /* 0x040fe20003fa6270 */
[C---:B------:R-:W-:Y:S01]  /*79b0*/  VIADD R44, R219.reuse, 0x60 ;  /* 0x00000060db2c7836 */ /* 0x040fe20000000000 */
[----:B------:R-:W-:Y:S01]  /*79c0*/  P2R R49, PR, RZ, 0x1 ;  /* 0x00000001ff317803 */ /* 0x000fe20000000000 */
[C---:B------:R-:W-:Y:S01]  /*79d0*/  VIADD R48, R219.reuse, 0x20 ;  /* 0x00000020db307836 */ /* 0x040fe20000000000 */
[----:B------:R-:W-:Y:S01]  /*79e0*/  ISETP.GE.OR P5, PT, R16, R103, P5 ;  /* 0x000000671000720c */ /* 0x000fe20002fa6670 */
[----:B------:R-:W-:-:S12]  /*79f0*/  VIADD R50, R219, 0x40 ;  /* 0x00000040db327836 */ /* 0x000fd80000000000 */
[----:B------:R-:W0:Y:S08]  /*7a00*/  @!P5 LDC.64 R52, c[0x0][0x3e8] ;  /* 0x0000fa00ff34db82 */ /* 0x000e300000000a00 */
[----:B------:R-:W1:Y:S01]  /*7a10*/  @!P5 LDC.64 R54, c[0x0][0x400] ;  /* 0x00010000ff36db82 */ /* 0x000e620000000a00 */
[----:B0-----:R-:W-:-:S04]  /*7a20*/  @!P5 IADD3 R52, P2, P3, R84, R52, R12 ;  /* 0x000000345434d210 */ /* 0x001fc80007b5e00c */
[----:B------:R-:W-:Y:S02]  /*7a30*/  @!P5 IADD3.X R53, R37, R53, R81, P2, P3 ;  /* 0x000000352535d210 */ /* 0x000fe400017e6451 */
[----:B------:R-:W-:-:S04]  /*7a40*/  ISETP.GE.AND P2, PT, R44, R99, PT ;  /* 0x000000632c00720c */ /* 0x000fc80003f46270 */
[----:B------:R-:W-:-:S13]  /*7a50*/  ISETP.GE.OR P2, PT, R16, R103, P2 ;  /* 0x000000671000720c */ /* 0x000fda0001746670 */
[----:B------:R-:W0:Y:S01]  /*7a60*/  @!P2 LDC.64 R44, c[0x0][0x3f8] ;  /* 0x0000fe00ff2cab82 */ /* 0x000e220000000a00 */
[----:B------:R-:W-:Y:S02]  /*7a70*/  @!P2 IMAD.MOV.U32 R13, RZ, RZ, R81 ;  /* 0x000000ffff0da224 */ /* 0x000fe400078e0051 */
[----:B------:R-:W-:-:S05]  /*7a80*/  @!P2 IMAD.MOV.U32 R15, RZ, RZ, R11 ;  /* 0x000000ffff0fa224 */ /* 0x000fca00078e000b */
[----:B------:R-:W2:Y:S08]  /*7a90*/  @!P2 LDC.64 R76, c[0x0][0x3e8] ;  /* 0x0000fa00ff4cab82 */ /* 0x000eb00000000a00 */
[----:B------:R-:W3:Y:S01]  /*7aa0*/  @!P2 LDC.64 R78, c[0x0][0x400] ;  /* 0x00010000ff4eab82 */ /* 0x000ee20000000a00 */
[----:B0-----:R-:W-:-:S04]  /*7ab0*/  @!P2 IMAD.WIDE.U32 R46, R44, 0x60, R12 ;  /* 0x000000602c2ea825 */ /* 0x001fc800078e000c */
[----:B------:R-:W-:-:S04]  /*7ac0*/  @!P2 IMAD R45, R45, 0x60, RZ ;  /* 0x000000602d2da824 */ /* 0x000fc800078e02ff */
[----:B------:R-:W-:Y:S01]  /*7ad0*/  @!P2 IMAD.IADD R44, R47, 0x1, R45 ;  /* 0x000000012f2ca824 */ /* 0x000fe200078e022d */
[----:B--2---:R-:W-:-:S04]  /*7ae0*/  @!P2 IADD3 R76, P3, P4, R84, R76, R46 ;  /* 0x0000004c544ca210 */ /* 0x004fc80007c7e02e */
[----:B------:R-:W-:Y:S02]  /*7af0*/  @!P2 IADD3.X R77, R37, R77, R44, P3, P4 ;  /* 0x0000004d254da210 */ /* 0x000fe40001fe842c */
[----:B------:R-:W0:Y:S02]  /*7b00*/  @!P2 LDC.64 R44, c[0x0][0x408] ;  /* 0x00010200ff2cab82 */ /* 0x000e240000000a00 */
[----:B0-----:R-:W-:-:S04]  /*7b10*/  @!P2 IMAD.WIDE.U32 R46, R44, 0x60, R14 ;  /* 0x000000602c2ea825 */ /* 0x001fc800078e000e */
[----:B------:R-:W-:Y:S01]  /*7b20*/  @!P2 IMAD R45, R45, 0x60, RZ ;  /* 0x000000602d2da824 */ /* 0x000fe200078e02ff */
[----:B---3--:R-:W-:-:S04]  /*7b30*/  @!P2 IADD3 R78, P3, P4, R88, R78, R46 ;  /* 0x0000004e584ea210 */ /* 0x008fc80007c7e02e */
[----:B------:R-:W-:-:S04]  /*7b40*/  @!P2 IADD3 R45, R47, R45, RZ ;  /* 0x0000002d2f2da210 */ /* 0x000fc80007ffe0ff */
[----:B------:R-:W-:Y:S02]  /*7b50*/  @!P2 IADD3.X R79, R40, R79, R45, P3, P4 ;  /* 0x0000004f284fa210 */ /* 0x000fe40001fe842d */
[----:B-1----:R-:W-:-:S04]  /*7b60*/  @!P5 IADD3 R54, P3, P4, R88, R54, R14 ;  /* 0x000000365836d210 */ /* 0x002fc80007c7e00e */
[----:B------:R-:W-:Y:S02]  /*7b70*/  @!P5 IADD3.X R55, R40, R55, R11, P3, P4 ;  /* 0x000000372837d210 */ /* 0x000fe40001fe840b */
[----:B------:R-:W-:-:S04]  /*7b80*/  ISETP.GE.AND P4, PT, R48, R99, PT ;  /* 0x000000633000720c */ /* 0x000fc80003f86270 */
[----:B------:R-:W-:-:S13]  /*7b90*/  ISETP.GE.OR P4, PT, R16, R103, P4 ;  /* 0x000000671000720c */ /* 0x000fda0002786670 */
[----:B------:R-:W-:Y:S01]  /*7ba0*/  @!P4 IADD3 R47, P3, P6, R84, R12, R20 ;  /* 0x0000000c542fc210 */ /* 0x000fe20007e7e014 */
[----:B------:R-:W0:Y:S03]  /*7bb0*/  @!P4 LDC.64 R60, c[0x0][0x3e8] ;  /* 0x0000fa00ff3ccb82 */ /* 0x000e260000000a00 */
[----:B------:R-:W-:Y:S02]  /*7bc0*/  @!P4 IADD3.X R48, R37, R81, R8, P3, P6 ;  /* 0x000000512530c210 */ /* 0x000fe40001fec408 */
[----:B------:R-:W-:Y:S02]  /*7bd0*/  ISETP.GE.AND P3, PT, R50, R99, PT ;  /* 0x000000633200720c */ /* 0x000fe40003f66270 */
[----:B------:R-:W-:Y:S01]  /*7be0*/  CS2R R50, SRZ ;  /* 0x0000000000327805 */ /* 0x000fe2000001ff00 */
[----:B------:R-:W1:Y:S01]  /*7bf0*/  @!P4 LDC.64 R62, c[0x0][0x400] ;  /* 0x00010000ff3ecb82 */ /* 0x000e620000000a00 */
[----:B------:R-:W-:-:S13]  /*7c00*/  ISETP.GE.OR P3, PT, R16, R103, P3 ;  /* 0x000000671000720c */ /* 0x000fda0001f66670 */
[----:B------:R-:W-:-:S04]  /*7c10*/  @!P3 IADD3 R15, P0, P6, R84, R21, R12 ;  /* 0x00000015540fb210 */ /* 0x000fc80007e1e00c */
[----:B------:R-:W-:Y:S02]  /*7c20*/  @!P3 IADD3.X R46, R37, R9, R81, P0, P6 ;  /* 0x00000009252eb210 */ /* 0x000fe400007ec451 */
[----:B------:R-:W-:-:S04]  /*7c30*/  @!P4 IADD3 R13, P0, P6, R88, R14, R31 ;  /* 0x0000000e580dc210 */ /* 0x000fc80007e1e01f */
[----:B------:R-:W-:Y:S02]  /*7c40*/  @!P4 IADD3.X R12, R40, R11, R28, P0, P6 ;  /* 0x0000000b280cc210 */ /* 0x000fe400007ec41c */
[----:B------:R-:W-:-:S04]  /*7c50*/  @!P3 IADD3 R45, P0, P6, R88, R32, R14 ;  /* 0x00000020582db210 */ /* 0x000fc80007e1e00e */
[----:B------:R-:W-:Y:S02]  /*7c60*/  @!P3 IADD3.X R44, R40, R29, R11, P0, P6 ;  /* 0x0000001d282cb210 */ /* 0x000fe400007ec40b */
[----:B0-----:R-:W-:Y:S02]  /*7c70*/  @!P4 IADD3 R60, P6, R47, R60, RZ ;  /* 0x0000003c2f3cc210 */ /* 0x001fe40007fde0ff */
[----:B------:R-:W-:-:S03]  /*7c80*/  ISETP.NE.AND P0, PT, R49, RZ, PT ;  /* 0x000000ff3100720c */ /* 0x000fc60003f05270 */
[----:B------:R-:W-:Y:S01]  /*7c90*/  @!P4 IMAD.X R61, R48, 0x1, R61, P6 ;  /* 0x00000001303dc824 */ /* 0x000fe200030e063d */
[----:B-1----:R-:W-:Y:S02]  /*7ca0*/  @!P4 IADD3 R62, P6, R13, R62, RZ ;  /* 0x0000003e0d3ec210 */ /* 0x002fe40007fde0ff */
[----:B------:R-:W-:-:S03]  /*7cb0*/  CS2R R48, SRZ ;  /* 0x0000000000307805 */ /* 0x000fc6000001ff00 */
[----:B------:R-:W-:Y:S02]  /*7cc0*/  @!P4 IMAD.X R63, R12, 0x1, R63, P6 ;  /* 0x000000010c3fc824 */ /* 0x000fe400030e063f */
[----:B------:R-:W0:Y:S01]  /*7cd0*/  @!P3 LDC.64 R12, c[0x0][0x3e8] ;  /* 0x0000fa00ff0cbb82 */ /* 0x000e220000000a00 */
[----:B------:R1:W2:Y:S01]  /*7ce0*/  @!P5 LDG.E.128 R48, desc[UR36][R54.64] ;  /* 0x000000243630d981 */ /* 0x0002a2000c1e1d00 */
[----:B0-----:R-:W-:-:S06]  /*7cf0*/  @!P3 IADD3 R12, P6, R15, R12, RZ ;  /* 0x0000000c0f0cb210 */ /* 0x001fcc0007fde0ff */
[----:B------:R-:W0:Y:S01]  /*7d00*/  @!P3 LDC.64 R14, c[0x0][0x400] ;  /* 0x00010000ff0ebb82 */ /* 0x000e220000000a00 */
[----:B------:R-:W-:Y:S02]  /*7d10*/  @!P3 IADD3.X R13, R46, R13, RZ, P6, !PT ;  /* 0x0000000d2e0db210 */ /* 0x000fe400037fe4ff */
[----:B------:R-:W-:Y:S02]  /*7d20*/  CS2R R46, SRZ ;  /* 0x00000000002e7805 */ /* 0x000fe4000001ff00 */
[----:B-1----:R-:W-:Y:S02]  /*7d30*/  CS2R R54, SRZ ;  /* 0x0000000000367805 */ /* 0x002fe4000001ff00 */
[----:B------:R-:W-:Y:S02]  /*7d40*/  CS2R R58, SRZ ;  /* 0x00000000003a7805 */ /* 0x000fe4000001ff00 */
[----:B------:R-:W-:Y:S02]  /*7d50*/  CS2R R56, SRZ ;  /* 0x0000000000387805 */ /* 0x000fe4000001ff00 */
[----:B------:R-:W-:-:S02]  /*7d60*/  CS2R R66, SRZ ;  /* 0x0000000000427805 */ /* 0x000fc4000001ff00 */
[----:B------:R-:W-:Y:S02]  /*7d70*/  CS2R R64, SRZ ;  /* 0x0000000000407805 */ /* 0x000fe4000001ff00 */
[----:B------:R-:W-:Y:S02]  /*7d80*/  CS2R R70, SRZ ;  /* 0x0000000000467805 */ /* 0x000fe4000001ff00 */
[----:B------:R-:W-:Y:S02]  /*7d90*/  CS2R R68, SRZ ;  /* 0x0000000000447805 */ /* 0x000fe4000001ff00 */
[----:B------:R-:W-:Y:S01]  /*7da0*/  CS2R R74, SRZ ;  /* 0x00000000004a7805 */ /* 0x000fe2000001ff00 */
[----:B------:R1:W3:Y:S01]  /*7db0*/  @!P4 LDG.E.128 R56, desc[UR36][R62.64] ;  /* 0x000000243e38c981 */ /* 0x0002e2000c1e1d00 */
[----:B------:R-:W-:-:S03]  /*7dc0*/  CS2R R72, SRZ ;  /* 0x0000000000487805 */ /* 0x000fc6000001ff00 */
[----:B------:R-:W4:Y:S04]  /*7dd0*/  @!P2 LDG.E.128 R68, desc[UR36][R76.64] ;  /* 0x000000244c44a981 */ /* 0x000f28000c1e1d00 */
[----:B------:R-:W5:Y:S01]  /*7de0*/  @!P2 LDG.E.128 R72, desc[UR36][R78.64] ;  /* 0x000000244e48a981 */ /* 0x000f62000c1e1d00 */
[----:B0-----:R-:W-:-:S05]  /*7df0*/  @!P3 IADD3 R14, P6, R45, R14, RZ ;  /* 0x0000000e2d0eb210 */ /* 0x001fca0007fde0ff */
[----:B------:R-:W-:Y:S01]  /*7e00*/  @!P3 IMAD.X R15, R44, 0x1, R15, P6 ;  /* 0x000000012c0fb824 */ /* 0x000fe200030e060f */
[----:B------:R-:W-:Y:S02]  /*7e10*/  CS2R R44, SRZ ;  /* 0x00000000002c7805 */ /* 0x000fe4000001ff00 */
[----:B-1----:R-:W-:Y:S02]  /*7e20*/  CS2R R62, SRZ ;  /* 0x00000000003e7805 */ /* 0x002fe4000001ff00 */
[----:B------:R-:W5:Y:S04]  /*7e30*/  @!P3 LDG.E.128 R64, desc[UR36][R14.64] ;  /* 0x000000240e40b981 */ /* 0x000f68000c1e1d00 */
[----:B------:R0:W5:Y:S02]  /*7e40*/  @!P5 LDG.E.128 R44, desc[UR36][R52.64] ;  /* 0x00000024342cd981 */ /* 0x000164000c1e1d00 */
[----:B0-----:R-:W-:-:S06]  /*7e50*/  CS2R R52, SRZ ;  /* 0x0000000000347805 */ /* 0x001fcc000001ff00 */
[----:B------:R0:W5:Y:S02]  /*7e60*/  @!P4 LDG.E.128 R52, desc[UR36][R60.64] ;  /* 0x000000243c34c981 */ /* 0x000164000c1e1d00 */
[----:B0-----:R-:W-:-:S06]  /*7e70*/  CS2R R60, SRZ ;  /* 0x00000000003c7805 */ /* 0x001fcc000001ff00 */
[----:B------:R-:W5:Y:S01]  /*7e80*/  @!P3 LDG.E.128 R60, desc[UR36][R12.64] ;  /* 0x000000240c3cb981 */ /* 0x000f62000c1e1d00 */
[----:B------:R-:W-:-:S06]  /*7e90*/  UISETP.NE.AND UP0, UPT, UR60, 0x3, UPT ;  /* 0x000000033c00788c */ /* 0x000fcc000bf05270 */
[----:B------:R-:W-:Y:S02]  /*7ea0*/  PLOP3.LUT P5, PT, PT, PT, UP0, 0x80, 0x0 ;  /* 0x000000000000781c */ /* 0x000fe40003faf008 */
[----:B------:R-:W-:Y:S01]  /*7eb0*/  ISETP.GE.AND P2, PT, R16, R103, PT ;  /* 0x000000671000720c */ /* 0x000fe20003f46270 */
[----:B--2---:R-:W-:Y:S01]  /*7ec0*/  IMAD.MOV.U32 R120, RZ, RZ, R50 ;  /* 0x000000ffff787224 */ /* 0x004fe200078e0032 */
[----:B------:R-:W-:Y:S01]  /*7ed0*/  MOV R119, R48 ;  /* 0x0000003000777202 */ /* 0x000fe20000000f00 */
[----:B---3--:R-:W-:Y:S02]  /*7ee0*/  IMAD.MOV.U32 R116, RZ, RZ, R58 ;  /* 0x000000ffff747224 */ /* 0x008fe400078e003a */
[----:B------:R-:W-:Y:S02]  /*7ef0*/  IMAD.MOV.U32 R117, RZ, RZ, R56 ;  /* 0x000000ffff757224 */ /* 0x000fe400078e0038 */
[----:B----4-:R-:W-:Y:S01]  /*7f00*/  IMAD.MOV.U32 R103, RZ, RZ, R70 ;  /* 0x000000ffff677224 */ /* 0x010fe200078e0046 */
[----:B------:R-:W-:Y:S01]  /*7f10*/  MOV R104, R68 ;  /* 0x0000004400687202 */ /* 0x000fe20000000f00 */
[----:B-----5:R-:W-:-:S02]  /*7f20*/  IMAD.MOV.U32 R105, RZ, RZ, R74 ;  /* 0x000000ffff697224 */ /* 0x020fc400078e004a */
[----:B------:R-:W-:Y:S02]  /*7f30*/  IMAD.MOV.U32 R106, RZ, RZ, R72 ;  /* 0x000000ffff6a7224 */ /* 0x000fe400078e0048 */
[----:B------:R-:W-:Y:S02]  /*7f40*/  IMAD.MOV.U32 R111, RZ, RZ, R66 ;  /* 0x000000ffff6f7224 */ /* 0x000fe400078e0042 */
[----:B------:R-:W-:Y:S02]  /*7f50*/  IMAD.MOV.U32 R112, RZ, RZ, R64 ;  /* 0x000000ffff707224 */ /* 0x000fe400078e0040 */
[----:B------:R-:W-:Y:S02]  /*7f60*/  IMAD.MOV.U32 R121, RZ, RZ, R46 ;  /* 0x000000ffff797224 */ /* 0x000fe400078e002e */
[----:B------:R-:W-:Y:S02]  /*7f70*/  IMAD.MOV.U32 R118, RZ, RZ, R44 ;  /* 0x000000ffff767224 */ /* 0x000fe400078e002c */
[----:B------:R-:W-:-:S02]  /*7f80*/  IMAD.MOV.U32 R114, RZ, RZ, R54 ;  /* 0x000000ffff727224 */ /* 0x000fc400078e0036 */
[----:B------:R-:W-:Y:S01]  /*7f90*/  IMAD.MOV.U32 R115, RZ, RZ, R52 ;  /* 0x000000ffff737224 */ /* 0x000fe200078e0034 */
[----:B------:R-:W-:Y:S01]  /*7fa0*/  MOV R109, R62 ;  /* 0x0000003e006d7202 */ /* 0x000fe20000000f00 */
[----:B------:R-:W-:Y:S01]  /*7fb0*/  IMAD.MOV.U32 R110, RZ, RZ, R60 ;  /* 0x000000ffff6e7224 */ /* 0x000fe200078e003c */
[----:B------:R-:W-:Y:S06]  /*7fc0*/  @!P5 BRA `(.L_x_543) ;  /* 0x000000000004d947 */ /* 0x000fec0003800000 */
[----:B------:R-:W-:Y:S01]  /*7fd0*/  BPT.TRAP 0x1 ;  /* 0x000000040000795c */ /* 0x000fe20000300000 */
.L_x_543:
[----:B------:R-:W-:Y:S01]  /*7fe0*/  IMAD R81, R216, 0x8, R19 ;  /* 0x00000008d8517824 */ /* 0x000fe200078e0213 */
[----:B------:R-:W-:Y:S01]  /*7ff0*/  SHF.L.U32 R100, R221, 0x1f, RZ ;  /* 0x0000001fdd647819 */ /* 0x000fe200000006ff */
[----:B------:R-:W0:Y:S01]  /*8000*/  LDC R107, c[0x0][0x2f4] ;  /* 0x0000bd00ff6b7b82 */ /* 0x000e220000000800 */
[----:B------:R-:W-:Y:S02]  /*8010*/  BSSY B1, `(.L_x_544) ;  /* 0x0000003000017945 */ /* 0x000fe40003800000 */
[----:B------:R-:W1:Y:S02]  /*8020*/  SYNCS.PHASECHK.TRANS64.TRYWAIT P3, [R81+URZ+0x38890], R100 ;  /* 0x03889064510075a7 */ /* 0x000e64000806017f */
[----:B-1----:R-:W-:Y:S05]  /*8030*/  @!P3 BRA `(.L_x_545) ;  /* 0x000002340098b947 */ /* 0x002fea0003800000 */
.L_x_848:
[----:B------:R-:W-:Y:S05]  /*8040*/  BSYNC B1 ;  /* 0x0000000000017941 */ /* 0x000fea0003800000 */
.L_x_544:
[----:B------:R-:W-:Y:S01]  /*8050*/  UMOV UR4, 0xffffffff ;  /* 0xffffffff00047882 */ /* 0x000fe20000000000 */
[----:B0-----:R-:W-:Y:S02]  /*8060*/  IMAD.IADD R108, R107, 0x1, -R34 ;  /* 0x000000016b6c7824 */ /* 0x001fe400078e0a22 */
[----:B------:R-:W-:Y:S05]  /*8070*/  BRA.DIV UR4, `(.L_x_546) ;  /* 0x00000236049c7947 */ /* 0x000fea000b800000 */
[----:B------:R0:W2:Y:S04]  /*8080*/  SHFL.IDX PT, R113, R102, RZ, 0x181f ;  /* 0x00181fff66717589 */ /* 0x0000a800000e0000 */
[----:B------:R0:W3:Y:S02]  /*8090*/  SHFL.IDX PT, R11, R101, RZ, 0x181f ;  /* 0x00181fff650b7589 */ /* 0x0000e400000e0000 */
.L_x_852:
[----:B------:R-:W-:Y:S01]  /*80a0*/  ISETP.GE.OR P3, PT, R219, R99, P1 ;  /* 0x00000063db00720c */ /* 0x000fe20000f66670 */
[----:B------:R-:W-:-:S12]  /*80b0*/  BSSY B1, `(.L_x_547) ;  /* 0x0000103000017945 */ /* 0x000fd80003800000 */
[----:B------:R-:W-:Y:S05]  /*80c0*/  @P3 BRA `(.L_x_548) ;  /* 0x0000001000043947 */ /* 0x000fea0003800000 */
[----:B------:R-:W4:Y:S01]  /*80d0*/  LDL R14, [R1+0x2c] ;  /* 0x00002c00010e7983 */ /* 0x000f220000100800 */
[----:B------:R-:W-:Y:S01]  /*80e0*/  SEL R12, R34, R108, !P0 ;  /* 0x0000006c220c7207 */ /* 0x000fe20004000000 */
[C---:B------:R-:W-:Y:S01]  /*80f0*/  IMAD.SHL.U32 R76, R219.reuse, 0x80, RZ ;  /* 0x00000080db4c7824 */ /* 0x040fe200078e00ff */
[----:B------:R-:W-:Y:S01]  /*8100*/  SHF.L.U32 R15, R219, 0x7, RZ ;  /* 0x00000007db0f7819 */ /* 0x000fe200000006ff */
[----:B------:R-:W-:Y:S01]  /*8110*/  BSSY B2, `(.L_x_549) ;  /* 0x00000f5000027945 */ /* 0x000fe20003800000 */
[----:B------:R-:W-:Y:S02]  /*8120*/  SHF.R.S32.HI R13, RZ, 0x1f, R12 ;  /* 0x0000001fff0d7819 */ /* 0x000fe4000001140c */
[----:B------:R-:W-:Y:S02]  /*8130*/  LOP3.LUT R15, R15, 0x380, RZ, 0xc0, !PT ;  /* 0x000003800f0f7812 */ /* 0x000fe400078ec0ff */
[----:B------:R-:W-:Y:S02]  /*8140*/  LEA.HI R13, R13, R12, RZ, 0x5 ;  /* 0x0000000c0d0d7211 */ /* 0x000fe400078f28ff */
[----:B------:R-:W-:-:S02]  /*8150*/  LOP3.LUT R76, R76, 0x380, RZ, 0xc0, !PT ;  /* 0x000003804c4c7812 */ /* 0x000fc400078ec0ff */
[----:B------:R-:W-:Y:S02]  /*8160*/  LEA.HI.SX32 R122, R13, R42, 0x1b ;  /* 0x0000002a0d7a7211 */ /* 0x000fe400078fdaff */
[----:B------:R-:W-:Y:S02]  /*8170*/  SHF.R.U32.HI R15, RZ, 0x3, R15 ;  /* 0x00000003ff0f7819 */ /* 0x000fe4000001160f */
[----:B------:R-:W-:-:S04]  /*8180*/  SHF.R.S32.HI R12, RZ, 0x1f, R122 ;  /* 0x0000001fff0c7819 */ /* 0x000fc8000001147a */
[----:B------:R-:W-:Y:S01]  /*8190*/  LEA.HI R12, R12, R122, RZ, 0x3 ;  /* 0x0000007a0c0c7211 */ /* 0x000fe200078f18ff */
[----:B------:R-:W-:-:S04]  /*81a0*/  IMAD.SHL.U32 R122, R122, 0x10, RZ ;  /* 0x000000107a7a7824 */ /* 0x000fc800078e00ff */
[----:B------:R-:W-:Y:S01]  /*81b0*/  IMAD.SHL.U32 R12, R12, 0x800, RZ ;  /* 0x000008000c0c7824 */ /* 0x000fe200078e00ff */
[----:B------:R-:W-:-:S04]  /*81c0*/  LOP3.LUT R13, R76, 0x70, R122, 0xf8, !PT ;  /* 0x000000704c0d7812 */ /* 0x000fc800078ef87a */
[----:B------:R-:W-:Y:S02]  /*81d0*/  LOP3.LUT R13, R13, R15, RZ, 0x3c, !PT ;  /* 0x0000000f0d0d7212 */ /* 0x000fe400078e3cff */
[----:B------:R-:W-:-:S04]  /*81e0*/  LOP3.LUT R12, R12, 0xffffc000, RZ, 0xc0, !PT ;  /* 0xffffc0000c0c7812 */ /* 0x000fc800078ec0ff */
[----:B----4-:R-:W-:-:S05]  /*81f0*/  IADD3 R12, R13, R12, R14 ;  /* 0x0000000c0d0c7210 */ /* 0x010fca0007ffe00e */
[C---:B------:R-:W-:Y:S01]  /*8200*/  IMAD R76, R216.reuse, 0x8000, R12 ;  /* 0x00008000d84c7824 */ /* 0x040fe200078e020c */
[----:B------:R-:W-:-:S03]  /*8210*/  LEA R12, R216, R4, 0xf ;  /* 0x00000004d80c7211 */ /* 0x000fc600078e78ff */
[C---:B------:R-:W-:Y:S02]  /*8220*/  IMAD.IADD R76, R19.reuse, 0x1, R76 ;  /* 0x00000001134c7824 */ /* 0x040fe400078e024c */
[----:B------:R-:W-:-:S04]  /*8230*/  IMAD.IADD R12, R19, 0x1, R12 ;  /* 0x00000001130c7824 */ /* 0x000fc800078e020c */
[----:B------:R-:W4:Y:S04]  /*8240*/  LDS.128 R76, [R76+0x28400] ;  /* 0x028400004c4c7984 */ /* 0x000f280000000c00 */
[----:B------:R-:W0:Y:S01]  /*8250*/  LDS.128 R12, [R12+0x28400] ;  /* 0x028400000c0c7984 */ /* 0x000e220000000c00 */
[----:B------:R-:W-:Y:S05]  /*8260*/  @P2 BRA `(.L_x_550) ;  /* 0x0000000c007c2947 */ /* 0x000fea0003800000 */
[--C-:B------:R-:W-:Y:S02]  /*8270*/  SHF.R.U32.HI R50, RZ, 0x8, R45.reuse ;  /* 0x00000008ff327819 */ /* 0x100fe4000001162d */
[----:B------:R-:W-:Y:S02]  /*8280*/  SHF.R.U32.HI R126, RZ, 0x18, R45 ;  /* 0x00000018ff7e7819 */ /* 0x000fe4000001162d */
[----:B------:R-:W-:Y:S01]  /*8290*/  LOP3.LUT R46, R45, 0xff, RZ, 0xc0, !PT ;  /* 0x000000ff2d2e7812 */ /* 0x000fe200078ec0ff */
[----:B------:R-:W-:Y:S01]  /*82a0*/  IMAD.SHL.U32 R50, R50, 0x100, RZ ;  /* 0x0000010032327824 */ /* 0x000fe200078e00ff */
[--C-:B------:R-:W-:Y:S02]  /*82b0*/  SHF.R.U32.HI R125, RZ, 0x18, R47.reuse ;  /* 0x00000018ff7d7819 */ /* 0x100fe4000001162f */
[----:B------:R-:W-:Y:S02]  /*82c0*/  LOP3.LUT R124, R47, 0xff, RZ, 0xc0, !PT ;  /* 0x000000ff2f7c7812 */ /* 0x000fe400078ec0ff */
[----:B------:R-:W-:-:S02]  /*82d0*/  SHF.R.U32.HI R123, RZ, 0x8, R47 ;  /* 0x00000008ff7b7819 */ /* 0x000fc4000001162f */
[----:B------:R-:W-:Y:S02]  /*82e0*/  SHF.R.U32.HI R44, RZ, 0x10, R47 ;  /* 0x00000010ff2c7819 */ /* 0x000fe4000001162f */
[--C-:B------:R-:W-:Y:S01]  /*82f0*/  SHF.R.U32.HI R127, RZ, 0x18, R49.reuse ;  /* 0x00000018ff7f7819 */ /* 0x100fe20000011631 */
[----:B------:R-:W-:Y:S01]  /*8300*/  IMAD.SHL.U32 R123, R123, 0x100, RZ ;  /* 0x000001007b7b7824 */ /* 0x000fe200078e00ff */
[----:B------:R-:W-:Y:S01]  /*8310*/  LOP3.LUT R128, R49, 0xff, RZ, 0xc0, !PT ;  /* 0x000000ff31807812 */ /* 0x000fe200078ec0ff */
[----:B------:R-:W-:Y:S01]  /*8320*/  IMAD.U32 R44, R44, 0x10000, RZ ;  /* 0x000100002c2c7824 */ /* 0x000fe200078e00ff */
[----:B------:R-:W-:Y:S02]  /*8330*/  SHF.R.U32.HI R47, RZ, 0x8, R49 ;  /* 0x00000008ff2f7819 */ /* 0x000fe40000011631 */
[----:B------:R-:W-:Y:S02]  /*8340*/  SHF.R.U32.HI R48, RZ, 0x10, R45 ;  /* 0x00000010ff307819 */ /* 0x000fe4000001162d */
[----:B------:R-:W-:-:S02]  /*8350*/  SHF.R.U32.HI R129, RZ, 0x10, R49 ;  /* 0x00000010ff817819 */ /* 0x000fc40000011631 */
[----:B------:R-:W-:Y:S01]  /*8360*/  PRMT R126, R126, 0x654, R46 ;  /* 0x000006547e7e7816 */ /* 0x000fe2000000002e */
[----:B------:R-:W-:Y:S01]  /*8370*/  IMAD.U32 R48, R48, 0x10000, RZ ;  /* 0x0001000030307824 */ /* 0x000fe200078e00ff */
[----:B------:R-:W-:Y:S01]  /*8380*/  PRMT R127, R127, 0x654, R128 ;  /* 0x000006547f7f7816 */ /* 0x000fe20000000080 */
[----:B------:R-:W-:Y:S01]  /*8390*/  IMAD.U32 R129, R129, 0x10000, RZ ;  /* 0x0001000081817824 */ /* 0x000fe200078e00ff */
[----:B------:R-:W-:Y:S02]  /*83a0*/  SHF.L.U32 R47, R47, 0x8, RZ ;  /* 0x000000082f2f7819 */ /* 0x000fe400000006ff */
[----:B------:R-:W-:Y:S02]  /*83b0*/  LOP3.LUT R50, R126, 0xff00, R50, 0xf8, !PT ;  /* 0x0000ff007e327812 */ /* 0x000fe400078ef832 */
[----:B------:R-:W-:Y:S02]  /*83c0*/  LOP3.LUT R47, R127, 0xff00, R47, 0xf8, !PT ;  /* 0x0000ff007f2f7812 */ /* 0x000fe400078ef82f */
[----:B------:R-:W-:-:S02]  /*83d0*/  SHF.R.U32.HI R49, RZ, 0x18, R51 ;  /* 0x00000018ff317819 */ /* 0x000fc40000011633 */
[----:B------:R-:W-:Y:S02]  /*83e0*/  LOP3.LUT R130, R51, 0xff, RZ, 0xc0, !PT ;  /* 0x000000ff33827812 */ /* 0x000fe400078ec0ff */
[--C-:B------:R-:W-:Y:S02]  /*83f0*/  SHF.R.U32.HI R45, RZ, 0x8, R51.reuse ;  /* 0x00000008ff2d7819 */ /* 0x100fe40000011633 */
[----:B------:R-:W-:Y:S02]  /*8400*/  SHF.R.U32.HI R46, RZ, 0x10, R51 ;  /* 0x00000010ff2e7819 */ /* 0x000fe40000011633 */
[----:B------:R-:W-:Y:S01]  /*8410*/  PRMT R51, R125, 0x654, R124 ;  /* 0x000006547d337816 */ /* 0x000fe2000000007c */
[----:B------:R-:W-:Y:S01]  /*8420*/  IMAD.SHL.U32 R45, R45, 0x100, RZ ;  /* 0x000001002d2d7824 */ /* 0x000fe200078e00ff */
[----:B------:R-:W-:Y:S02]  /*8430*/  LOP3.LUT R125, R50, 0xff0000, R48, 0xf8, !PT ;  /* 0x00ff0000327d7812 */ /* 0x000fe400078ef830 */
[----:B------:R-:W-:-:S02]  /*8440*/  LOP3.LUT R50, R47, 0xff0000, R129, 0xf8, !PT ;  /* 0x00ff00002f327812 */ /* 0x000fc400078ef881 */
[----:B------:R-:W-:Y:S02]  /*8450*/  LOP3.LUT R51, R51, 0xff00, R123, 0xf8, !PT ;  /* 0x0000ff0033337812 */ /* 0x000fe400078ef87b */
[----:B----4-:R-:W-:Y:S02]  /*8460*/  F2FP.F16.E4M3.UNPACK_B R123, R77 ;  /* 0x0000004dff7b723e */ /* 0x010fe400020006ff */
[----:B------:R-:W-:Y:S02]  /*8470*/  F2FP.F16.E4M3.UNPACK_B R126, R50 ;  /* 0x00000032ff7e723e */ /* 0x000fe400020006ff */
[----:B0-----:R-:W-:Y:S01]  /*8480*/  F2FP.F16.E4M3.UNPACK_B R47, R13 ;  /* 0x0000000dff2f723e */ /* 0x001fe200020006ff */
[----:B------:R-:W-:Y:S01]  /*8490*/  HADD2.F32 R48, -RZ, R123.H0_H0 ;  /* 0x2000007bff307230 */ /* 0x000fe20000004100 */
[----:B------:R-:W-:Y:S01]  /*84a0*/  F2FP.F16.E4M3.UNPACK_B R127, R125 ;  /* 0x0000007dff7f723e */ /* 0x000fe200020006ff */
[----:B------:R-:W-:Y:S01]  /*84b0*/  HADD2.F32 R129, -RZ, R126.H0_H0 ;  /* 0x2000007eff817230 */ /* 0x000fe20000004100 */
[----:B------:R-:W-:Y:S01]  /*84c0*/  PRMT R49, R49, 0x654, R130 ;  /* 0x0000065431317816 */ /* 0x000fe20000000082 */
[----:B------:R-:W-:Y:S01]  /*84d0*/  HADD2.F32 R124, -RZ, R47.H0_H0 ;  /* 0x2000002fff7c7230 */ /* 0x000fe20000004100 */
[----:B------:R-:W-:Y:S01]  /*84e0*/  F2FP.F16.E4M3.UNPACK_B R77, R77.H1 ;  /* 0x0000004dff4d723e */ /* 0x000fe200030006ff */
[----:B------:R-:W-:-:S02]  /*84f0*/  HADD2.F32 R128, -RZ, R127.H0_H0 ;  /* 0x2000007fff807230 */ /* 0x000fc40000004100 */
[-C--:B------:R-:W-:Y:S01]  /*8500*/  FMUL.FTZ R130, R48, R129.reuse ;  /* 0x0000008130827220 */ /* 0x080fe20000410000 */
[----:B------:R-:W-:Y:S02]  /*8510*/  HADD2.F32 R126, -RZ, R126.H1_H1 ;  /* 0x3000007eff7e7230 */ /* 0x000fe40000004100 */
[C---:B------:R-:W-:Y:S01]  /*8520*/  FMUL.FTZ R129, R124.reuse, R129 ;  /* 0x000000817c817220 */ /* 0x040fe20000410000 */
[----:B------:R-:W-:Y:S02]  /*8530*/  HADD2.F32 R47, -RZ, R47.H1_H1 ;  /* 0x3000002fff2f7230 */ /* 0x000fe40000004100 */
[-C--:B------:R-:W-:Y:S01]  /*8540*/  FFMA.FTZ R124, R124, R128.reuse, -R130 ;  /* 0x000000807c7c7223 */ /* 0x080fe20000010882 */
[----:B------:R-:W-:Y:S02]  /*8550*/  HADD2.F32 R127, -RZ, R127.H1_H1 ;  /* 0x3000007fff7f7230 */ /* 0x000fe40000004100 */
[----:B------:R-:W-:Y:S01]  /*8560*/  FFMA.FTZ R48, R48, R128, R129 ;  /* 0x0000008030307223 */ /* 0x000fe20000010081 */
[----:B------:R-:W-:Y:S01]  /*8570*/  HADD2.F32 R128, -RZ, R123.H1_H1 ;  /* 0x3000007bff807230 */ /* 0x000fe20000004100 */
[----:B------:R-:W-:-:S02]  /*8580*/  F2FP.F16.E4M3.UNPACK_B R125, R125.H1 ;  /* 0x0000007dff7d723e */ /* 0x000fc400030006ff */
[----:B------:R-:W-:Y:S01]  /*8590*/  LOP3.LUT R49, R49, 0xff00, R45, 0xf8, !PT ;  /* 0x0000ff0031317812 */ /* 0x000fe200078ef82d */
[----:B------:R-:W-:Y:S02]  /*85a0*/  IMAD.MOV.U32 R45, RZ, RZ, R79 ;  /* 0x000000ffff2d7224 */ /* 0x000fe400078e004f */
[-C--:B------:R-:W-:Y:S01]  /*85b0*/  FMUL.FTZ R123, R128, R126.reuse ;  /* 0x0000007e807b7220 */ /* 0x080fe20000410000 */
[C---:B------:R-:W-:Y:S01]  /*85c0*/  FMUL.FTZ R126, R47.reuse, R126 ;  /* 0x0000007e2f7e7220 */ /* 0x040fe20000410000 */
[----:B------:R-:W-:Y:S01]  /*85d0*/  SHF.L.U32 R46, R46, 0x10, RZ ;  /* 0x000000102e2e7819 */ /* 0x000fe200000006ff */
[----:B------:R-:W-:Y:S02]  /*85e0*/  IMAD.MOV.U32 R79, RZ, RZ, R15 ;  /* 0x000000ffff4f7224 */ /* 0x000fe400078e000f */
[-C--:B------:R-:W-:Y:S01]  /*85f0*/  FFMA.FTZ R123, R47, R127.reuse, -R123 ;  /* 0x0000007f2f7b7223 */ /* 0x080fe2000001087b */
[----:B------:R-:W-:Y:S01]  /*8600*/  FFMA.FTZ R47, R128, R127, R126 ;  /* 0x0000007f802f7223 */ /* 0x000fe2000001007e */
[----:B------:R-:W-:Y:S01]  /*8610*/  F2FP.F16.E4M3.UNPACK_B R126, R50.H1 ;  /* 0x00000032ff7e723e */ /* 0x000fe200030006ff */
[----:B------:R-:W-:Y:S01]  /*8620*/  HADD2.F32 R128, -RZ, R125.H0_H0 ;  /* 0x2000007dff807230 */ /* 0x000fe20000004100 */
[----:B------:R-:W-:Y:S01]  /*8630*/  F2FP.F16.E4M3.UNPACK_B R127, R13.H1 ;  /* 0x0000000dff7f723e */ /* 0x000fe200030006ff */
[----:B------:R-:W-:Y:S01]  /*8640*/  HADD2.F32 R13, -RZ, R77.H0_H0 ;  /* 0x2000004dff0d7230 */ /* 0x000fe20000004100 */
[----:B------:R-:W-:Y:S01]  /*8650*/  LOP3.LUT R51, R51, 0xff0000, R44, 0xf8, !PT ;  /* 0x00ff000033337812 */ /* 0x000fe200078ef82c */
[----:B------:R-:W-:Y:S01]  /*8660*/  HADD2.F32 R129, -RZ, R126.H0_H0 ;  /* 0x2000007eff817230 */ /* 0x000fe20000004100 */
[----:B------:R-:W-:Y:S01]  /*8670*/  LOP3.LUT R44, R49, 0xff0000, R46, 0xf8, !PT ;  /* 0x00ff0000312c7812 */ /* 0x000fe200078ef82e */
[----:B------:R-:W-:Y:S01]  /*8680*/  HADD2.F32 R50, -RZ, R127.H0_H0 ;  /* 0x2000007fff327230 */ /* 0x000fe20000004100 */
[----:B------:R-:W-:Y:S01]  /*8690*/  F2FP.F16.E4M3.UNPACK_B R46, R45 ;  /* 0x0000002dff2e723e */ /* 0x000fe200020006ff */
[----:B------:R-:W-:-:S02]  /*86a0*/  HADD2.F32 R77, -RZ, R77.H1_H1 ;  /* 0x3000004dff4d7230 */ /* 0x000fc40000004100 */
[CC--:B------:R-:W-:Y:S01]  /*86b0*/  FMUL.FTZ R130, R13.reuse, R129.reuse ;  /* 0x000000810d827220 */ /* 0x0c0fe20000410000 */
[----:B------:R-:W-:Y:S02]  /*86c0*/  HADD2.F32 R126, -RZ, R126.H1_H1 ;  /* 0x3000007eff7e7230 */ /* 0x000fe40000004100 */
[C---:B------:R-:W-:Y:S01]  /*86d0*/  FMUL.FTZ R129, R50.reuse, R129 ;  /* 0x0000008132817220 */ /* 0x040fe20000410000 */
[----:B------:R-:W-:Y:S01]  /*86e0*/  F2FP.F16.E4M3.UNPACK_B R15, R79 ;  /* 0x0000004fff0f723e */ /* 0x000fe200020006ff */
[-C--:B------:R-:W-:Y:S01]  /*86f0*/  FFMA.FTZ R50, R50, R128.reuse, -R130 ;  /* 0x0000008032327223 */ /* 0x080fe20000010882 */
[----:B------:R-:W-:Y:S01]  /*8700*/  F2FP.F16.E4M3.UNPACK_B R45, R45.H1 ;  /* 0x0000002dff2d723e */ /* 0x000fe200030006ff */
[----:B------:R-:W-:Y:S01]  /*8710*/  FFMA.FTZ R13, R13, R128, R129 ;  /* 0x000000800d0d7223 */ /* 0x000fe20000010081 */
[----:B------:R-:W-:Y:S02]  /*8720*/  HADD2.F32 R128, -RZ, R127.H1_H1 ;  /* 0x3000007fff807230 */ /* 0x000fe40000004100 */
[----:B------:R-:W-:-:S02]  /*8730*/  HADD2.F32 R127, -RZ, R125.H1_H1 ;  /* 0x3000007dff7f7230 */ /* 0x000fc40000004100 */
[CC--:B------:R-:W-:Y:S01]  /*8740*/  FMUL.FTZ R125, R77.reuse, R126.reuse ;  /* 0x0000007e4d7d7220 */ /* 0x0c0fe20000410000 */
[--C-:B------:R-:W-:Y:S02]  /*8750*/  HADD2.F32 R130, -RZ, R15.reuse.H0_H0 ;  /* 0x2000000fff827230 */ /* 0x100fe40000004100 */
[C---:B------:R-:W-:Y:S01]  /*8760*/  FMUL.FTZ R126, R128.reuse, R126 ;  /* 0x0000007e807e7220 */ /* 0x040fe20000410000 */
[----:B------:R-:W-:Y:S02]  /*8770*/  HADD2.F32 R15, -RZ, R15.H1_H1 ;  /* 0x3000000fff0f7230 */ /* 0x000fe40000004100 */
[-C--:B------:R-:W-:Y:S01]  /*8780*/  FFMA.FTZ R125, R128, R127.reuse, -R125 ;  /* 0x0000007f807d7223 */ /* 0x080fe2000001087d */
[----:B------:R-:W-:Y:S02]  /*8790*/  HADD2.F32 R128, -RZ, R46.H0_H0 ;  /* 0x2000002eff807230 */ /* 0x000fe40000004100 */
[----:B------:R-:W-:Y:S01]  /*87a0*/  FFMA.FTZ R77, R77, R127, R126 ;  /* 0x0000007f4d4d7223 */ /* 0x000fe2000001007e */
[----:B------:R-:W-:-:S02]  /*87b0*/  F2FP.F16.E4M3.UNPACK_B R126, R44 ;  /* 0x0000002cff7e723e */ /* 0x000fc400020006ff */
[-C--:B------:R-:W-:Y:S02]  /*87c0*/  F2FP.F16.E4M3.UNPACK_B R127, R51.reuse ;  /* 0x00000033ff7f723e */ /* 0x080fe400020006ff */
[----:B------:R-:W-:Y:S01]  /*87d0*/  F2FP.F16.E4M3.UNPACK_B R44, R44.H1 ;  /* 0x0000002cff2c723e */ /* 0x000fe200030006ff */
[--C-:B------:R-:W-:Y:S01]  /*87e0*/  HADD2.F32 R49, -RZ, R126.reuse.H0_H0 ;  /* 0x2000007eff317230 */ /* 0x100fe20000004100 */
[----:B------:R-:W-:Y:S01]  /*87f0*/  F2FP.F16.E4M3.UNPACK_B R51, R51.H1 ;  /* 0x00000033ff33723e */ /* 0x000fe200030006ff */
[--C-:B------:R-:W-:Y:S01]  /*8800*/  HADD2.F32 R129, -RZ, R127.reuse.H0_H0 ;  /* 0x2000007fff817230 */ /* 0x100fe20000004100 */
[----:B------:R-:W-:Y:S01]  /*8810*/  F2FP.SATFINITE.E4M3.F32.PACK_AB_MERGE_C R50, R125, R50, RZ ;  /* 0x000000327d32723e */ /* 0x000fe200048070ff */
[----:B------:R-:W-:Y:S02]  /*8820*/  HADD2.F32 R126, -RZ, R126.H1_H1 ;  /* 0x3000007eff7e7230 */ /* 0x000fe40000004100 */
[-C--:B------:R-:W-:Y:S01]  /*8830*/  FMUL.FTZ R131, R128, R49.reuse ;  /* 0x0000003180837220 */ /* 0x080fe20000410000 */
[C---:B------:R-:W-:Y:S01]  /*8840*/  FMUL.FTZ R49, R130.reuse, R49 ;  /* 0x0000003182317220 */ /* 0x040fe20000410000 */
[----:B------:R-:W-:Y:S01]  /*8850*/  HADD2.F32 R127, -RZ, R127.H1_H1 ;  /* 0x3000007fff7f7230 */ /* 0x000fe20000004100 */
[----:B------:R-:W-:Y:S01]  /*8860*/  F2FP.SATFINITE.E4M3.F32.PACK_AB_MERGE_C R123, R123, R124, R50 ;  /* 0x0000007c7b7b723e */ /* 0x000fe20004807032 */
[-C--:B------:R-:W-:Y:S01]  /*8870*/  FFMA.FTZ R131, R130, R129.reuse, -R131 ;  /* 0x0000008182837223 */ /* 0x080fe20000010883 */
[----:B------:R-:W-:Y:S01]  /*8880*/  FFMA.FTZ R128, R128, R129, R49 ;  /* 0x0000008180807223 */ /* 0x000fe20000010031 */
[----:B------:R-:W-:Y:S01]  /*8890*/  HADD2.F32 R49, -RZ, R46.H1_H1 ;  /* 0x3000002eff317230 */ /* 0x000fe20000004100 */
[----:B------:R-:W-:Y:S01]  /*88a0*/  F2FP.F16.E4M3.UNPACK_B R50, R76.H1 ;  /* 0x0000004cff32723e */ /* 0x000fe200030006ff */
[--C-:B------:R-:W-:Y:S01]  /*88b0*/  HADD2.F32 R129, -RZ, R44.reuse.H0_H0 ;  /* 0x2000002cff817230 */ /* 0x100fe20000004100 */
[----:B------:R-:W-:Y:S01]  /*88c0*/  F2FP.SATFINITE.E4M3.F32.PACK_AB_MERGE_C R13, R77, R13, RZ ;  /* 0x0000000d4d0d723e */ /* 0x000fe200048070ff */
[----:B------:R-:W-:-:S02]  /*88d0*/  HADD2.F32 R44, -RZ, R44.H1_H1 ;  /* 0x3000002cff2c7230 */ /* 0x000fc40000004100 */
[----:B------:R-:W-:Y:S01]  /*88e0*/  FMUL.FTZ R46, R49, R126 ;  /* 0x0000007e312e7220 */ /* 0x000fe20000410000 */
[----:B------:R-:W-:Y:S02]  /*88f0*/  F2FP.F16.E4M3.UNPACK_B R77, R118.H1 ;  /* 0x00000076ff4d723e */ /* 0x000fe400030006ff */
[----:B------:R-:W-:Y:S01]  /*8900*/  F2FP.F16.E4M3.UNPACK_B R76, R76 ;  /* 0x0000004cff4c723e */ /* 0x000fe200020006ff */
[CC--:B------:R-:W-:Y:S01]  /*8910*/  FFMA.FTZ R46, R15.reuse, R127.reuse, -R46 ;  /* 0x0000007f0f2e7223 */ /* 0x0c0fe2000001082e */
[----:B------:R-:W-:Y:S01]  /*8920*/  FMUL.FTZ R15, R15, R126 ;  /* 0x0000007e0f0f7220 */ /* 0x000fe20000410000 */
[--C-:B------:R-:W-:Y:S01]  /*8930*/  HADD2.F32 R126, -RZ, R51.reuse.H0_H0 ;  /* 0x20000033ff7e7230 */ /* 0x100fe20000004100 */
[----:B------:R-:W-:Y:S01]  /*8940*/  F2FP.F16.E4M3.UNPACK_B R118, R118 ;  /* 0x00000076ff76723e */ /* 0x000fe200020006ff */
[----:B------:R-:W-:Y:S02]  /*8950*/  HADD2.F32 R51, -RZ, R51.H1_H1 ;  /* 0x30000033ff337230 */ /* 0x000fe40000004100 */
[----:B------:R-:W-:Y:S01]  /*8960*/  FFMA.FTZ R15, R49, R127, R15 ;  /* 0x0000007f310f7223 */ /* 0x000fe2000001000f */
[----:B------:R-:W-:Y:S01]  /*8970*/  F2FP.F16.E4M3.UNPACK_B R49, R79.H1 ;  /* 0x0000004fff31723e */ /* 0x000fe200030006ff */
[--C-:B------:R-:W-:Y:S01]  /*8980*/  HADD2.F32 R79, -RZ, R45.reuse.H0_H0 ;  /* 0x2000002dff4f7230 */ /* 0x100fe20000004100 */
[----:B------:R-:W-:Y:S01]  /*8990*/  F2FP.SATFINITE.E4M3.F32.PACK_AB_MERGE_C R47, R47, R48, R13 ;  /* 0x000000302f2f723e */ /* 0x000fe2000480700d */
[----:B------:R-:W-:Y:S01]  /*89a0*/  HADD2.F32 R45, -RZ, R45.H1_H1 ;  /* 0x3000002dff2d7230 */ /* 0x000fe20000004100 */
[----:B------:R-:W-:Y:S01]  /*89b0*/  MOV R13, R123 ;  /* 0x0000007b000d7202 */ /* 0x000fe20000000f00 */
[----:B------:R-:W-:-:S02]  /*89c0*/  HADD2.F32 R127, -RZ, R49.H0_H0 ;  /* 0x20000031ff7f7230 */ /* 0x000fc40000004100 */
[-C--:B------:R-:W-:Y:S01]  /*89d0*/  FMUL.FTZ R130, R79, R129.reuse ;  /* 0x000000814f827220 */ /* 0x080fe20000410000 */
[----:B------:R-:W-:Y:S02]  /*89e0*/  HADD2.F32 R49, -RZ, R49.H1_H1 ;  /* 0x30000031ff317230 */ /* 0x000fe40000004100 */
[--C-:B------:R-:W-:Y:S02]  /*89f0*/  HADD2.F32 R125, -RZ, R77.reuse.H0_H0 ;  /* 0x2000004dff7d7230 */ /* 0x100fe40000004100 */
[C---:B------:R-:W-:Y:S01]  /*8a00*/  FFMA.FTZ R130, R127.reuse, R126, -R130 ;  /* 0x0000007e7f827223 */ /* 0x040fe20000010882 */
[----:B------:R-:W-:Y:S01]  /*8a10*/  FMUL.FTZ R127, R127, R129 ;  /* 0x000000817f7f7220 */ /* 0x000fe20000410000 */
[----:B------:R-:W-:-:S03]  /*8a20*/  HADD2.F32 R77, -RZ, R77.H1_H1 ;  /* 0x3000004dff4d7230 */ /* 0x000fc60000004100 */
[----:B------:R-:W-:Y:S01]  /*8a30*/  FFMA.FTZ R127, R79, R126, R127 ;  /* 0x0000007e4f7f7223 */ /* 0x000fe2000001007f */
[-C--:B------:R-:W-:Y:S01]  /*8a40*/  FMUL.FTZ R79, R45, R44.reuse ;  /* 0x0000002c2d4f7220 */ /* 0x080fe20000410000 */
[----:B------:R-:W-:-:S03]  /*8a50*/  FMUL.FTZ R44, R49, R44 ;  /* 0x0000002c312c7220 */ /* 0x000fc60000410000 */
[-C--:B------:R-:W-:Y:S01]  /*8a60*/  FFMA.FTZ R79, R49, R51.reuse, -R79 ;  /* 0x00000033314f7223 */ /* 0x080fe2000001084f */
[----:B------:R-:W-:Y:S01]  /*8a70*/  FFMA.FTZ R45, R45, R51, R44 ;  /* 0x000000332d2d7223 */ /* 0x000fe2000001002c */
[-C--:B------:R-:W-:Y:S01]  /*8a80*/  F2FP.F16.E4M3.UNPACK_B R44, R119.reuse.H1 ;  /* 0x00000077ff2c723e */ /* 0x080fe200030006ff */
[--C-:B------:R-:W-:Y:S01]  /*8a90*/  HADD2.F32 R51, -RZ, R50.reuse.H0_H0 ;  /* 0x20000032ff337230 */ /* 0x100fe20000004100 */
[-C--:B------:R-:W-:Y:S01]  /*8aa0*/  F2FP.F16.E4M3.UNPACK_B R49, R12.reuse.H1 ;  /* 0x0000000cff31723e */ /* 0x080fe200030006ff */
[----:B------:R-:W-:Y:S01]  /*8ab0*/  HADD2.F32 R50, -RZ, R50.H1_H1 ;  /* 0x30000032ff327230 */ /* 0x000fe20000004100 */
[----:B------:R-:W-:Y:S01]  /*8ac0*/  F2FP.F16.E4M3.UNPACK_B R119, R119 ;  /* 0x00000077ff77723e */ /* 0x000fe200020006ff */
[--C-:B------:R-:W-:Y:S01]  /*8ad0*/  HADD2.F32 R129, -RZ, R44.reuse.H0_H0 ;  /* 0x2000002cff817230 */ /* 0x100fe20000004100 */
[----:B------:R-:W-:Y:S01]  /*8ae0*/  F2FP.F16.E4M3.UNPACK_B R12, R12 ;  /* 0x0000000cff0c723e */ /* 0x000fe200020006ff */
[----:B------:R-:W-:Y:S01]  /*8af0*/  HADD2.F32 R124, -RZ, R49.H0_H0 ;  /* 0x20000031ff7c7230 */ /* 0x000fe20000004100 */
[----:B------:R-:W-:Y:S01]  /*8b00*/  F2FP.SATFINITE.E4M3.F32.PACK_AB_MERGE_C R79, R79, R130, RZ ;  /* 0x000000824f4f723e */ /* 0x000fe200048070ff */
[----:B------:R-:W-:-:S02]  /*8b10*/  HADD2.F32 R44, -RZ, R44.H1_H1 ;  /* 0x3000002cff2c7230 */ /* 0x000fc40000004100 */
[-C--:B------:R-:W-:Y:S01]  /*8b20*/  FMUL.FTZ R126, R51, R129.reuse ;  /* 0x00000081337e7220 */ /* 0x080fe20000410000 */
[----:B------:R-:W-:Y:S02]  /*8b30*/  HADD2.F32 R49, -RZ, R49.H1_H1 ;  /* 0x30000031ff317230 */ /* 0x000fe40000004100 */
[C---:B------:R-:W-:Y:S01]  /*8b40*/  FMUL.FTZ R129, R124.reuse, R129 ;  /* 0x000000817c817220 */ /* 0x040fe20000410000 */
[----:B------:R-:W-:Y:S01]  /*8b50*/  F2FP.SATFINITE.E4M3.F32.PACK_AB_MERGE_C R45, R45, R127, RZ ;  /* 0x0000007f2d2d723e */ /* 0x000fe200048070ff */
[----:B------:R-:W-:Y:S01]  /*8b60*/  FFMA.FTZ R126, R124, R125, -R126 ;  /* 0x0000007d7c7e7223 */ /* 0x000fe2000001087e */
[----:B------:R-:W-:Y:S01]  /*8b70*/  F2FP.SATFINITE.E4M3.F32.PACK_AB_MERGE_C R46, R46, R131, R79 ;  /* 0x000000832e2e723e */ /* 0x000fe2000480704f */
[----:B------:R-:W-:Y:S01]  /*8b80*/  FFMA.FTZ R129, R51, R125, R129 ;  /* 0x0000007d33817223 */ /* 0x000fe20000010081 */
[CC--:B------:R-:W-:Y:S01]  /*8b90*/  FMUL.FTZ R51, R50.reuse, R44.reuse ;  /* 0x0000002c32337220 */ /* 0x0c0fe20000410000 */
[----:B------:R-:W-:Y:S01]  /*8ba0*/  FMUL.FTZ R44, R49, R44 ;  /* 0x0000002c312c7220 */ /* 0x000fe20000410000 */
[----:B------:R-:W-:Y:S01]  /*8bb0*/  HADD2.F32 R125, -RZ, R119.H0_H0 ;  /* 0x20000077ff7d7230 */ /* 0x000fe20000004100 */
[----:B------:R-:W-:Y:S01]  /*8bc0*/  F2FP.SATFINITE.E4M3.F32.PACK_AB_MERGE_C R45, R15, R128, R45 ;  /* 0x000000800f2d723e */ /* 0x000fe2000480702d */
[-C--:B------:R-:W-:Y:S01]  /*8bd0*/  FFMA.FTZ R49, R49, R77.reuse, -R51 ;  /* 0x0000004d31317223 */ /* 0x080fe20000010833 */
[----:B------:R-:W-:Y:S01]  /*8be0*/  FFMA.FTZ R44, R50, R77, R44 ;  /* 0x0000004d322c7223 */ /* 0x000fe2000001002c */
[----:B------:R-:W-:-:S02]  /*8bf0*/  HADD2.F32 R50, -RZ, R76.H0_H0 ;  /* 0x2000004cff327230 */ /* 0x000fc40000004100 */
[----:B------:R-:W-:Y:S01]  /*8c00*/  HADD2.F32 R77, -RZ, R12.H0_H0 ;  /* 0x2000000cff4d7230 */ /* 0x000fe20000004100 */
[----:B------:R-:W-:Y:S01]  /*8c10*/  F2FP.SATFINITE.E4M3.F32.PACK_AB_MERGE_C R49, R49, R126, RZ ;  /* 0x0000007e3131723e */ /* 0x000fe200048070ff */
[----:B------:R-:W-:Y:S02]  /*8c20*/  HADD2.F32 R51, -RZ, R118.H0_H0 ;  /* 0x20000076ff337230 */ /* 0x000fe40000004100 */
[-C--:B------:R-:W-:Y:S01]  /*8c30*/  FMUL.FTZ R124, R50, R125.reuse ;  /* 0x0000007d327c7220 */ /* 0x080fe20000410000 */
[----:B------:R-:W-:Y:S02]  /*8c40*/  HADD2.F32 R119, -RZ, R119.H1_H1 ;  /* 0x30000077ff777230 */ /* 0x000fe40000004100 */
[C---:B------:R-:W-:Y:S01]  /*8c50*/  FMUL.FTZ R125, R77.reuse, R125 ;  /* 0x0000007d4d7d7220 */ /* 0x040fe20000410000 */
[----:B------:R-:W-:Y:S02]  /*8c60*/  HADD2.F32 R76, -RZ, R76.H1_H1 ;  /* 0x3000004cff4c7230 */ /* 0x000fe40000004100 */
[----:B------:R-:W-:Y:S01]  /*8c70*/  FFMA.FTZ R124, R77, R51, -R124 ;  /* 0x000000334d7c7223 */ /* 0x000fe2000001087c */
[----:B------:R-:W-:-:S02]  /*8c80*/  HADD2.F32 R12, -RZ, R12.H1_H1 ;  /* 0x3000000cff0c7230 */ /* 0x000fc40000004100 */
[----:B------:R-:W-:Y:S01]  /*8c90*/  FFMA.FTZ R125, R50, R51, R125 ;  /* 0x00000033327d7223 */ /* 0x000fe2000001007d */
[----:B------:R-:W-:Y:S02]  /*8ca0*/  HADD2.F32 R118, -RZ, R118.H1_H1 ;  /* 0x30000076ff767230 */ /* 0x000fe40000004100 */
[-C--:B------:R-:W-:Y:S01]  /*8cb0*/  FMUL.FTZ R50, R76, R119.reuse ;  /* 0x000000774c327220 */ /* 0x080fe20000410000 */
[----:B------:R-:W-:Y:S01]  /*8cc0*/  F2FP.F16.E4M3.UNPACK_B R51, R78.H1 ;  /* 0x0000004eff33723e */ /* 0x000fe200030006ff */
[C---:B------:R-:W-:Y:S01]  /*8cd0*/  FMUL.FTZ R119, R12.reuse, R119 ;  /* 0x000000770c777220 */ /* 0x040fe20000410000 */
[-C--:B------:R-:W-:Y:S01]  /*8ce0*/  F2FP.F16.E4M3.UNPACK_B R77, R121.reuse.H1 ;  /* 0x00000079ff4d723e */ /* 0x080fe200030006ff */
[----:B------:R-:W-:Y:S01]  /*8cf0*/  FFMA.FTZ R50, R12, R118, -R50 ;  /* 0x000000760c327223 */ /* 0x000fe20000010832 */
[----:B------:R-:W-:Y:S01]  /*8d00*/  F2FP.F16.E4M3.UNPACK_B R78, R78 ;  /* 0x0000004eff4e723e */ /* 0x000fe200020006ff */
[----:B------:R-:W-:Y:S01]  /*8d10*/  FFMA.FTZ R12, R76, R118, R119 ;  /* 0x000000764c0c7223 */ /* 0x000fe20000010077 */
[----:B------:R-:W-:Y:S01]  /*8d20*/  HADD2.F32 R76, -RZ, R51.H0_H0 ;  /* 0x20000033ff4c7230 */ /* 0x000fe20000004100 */
[----:B------:R-:W-:Y:S01]  /*8d30*/  F2FP.F16.E4M3.UNPACK_B R121, R121 ;  /* 0x00000079ff79723e */ /* 0x000fe200020006ff */
[----:B------:R-:W-:Y:S01]  /*8d40*/  HADD2.F32 R119, -RZ, R77.H0_H0 ;  /* 0x2000004dff777230 */ /* 0x000fe20000004100 */
[----:B------:R-:W-:Y:S01]  /*8d50*/  F2FP.SATFINITE.E4M3.F32.PACK_AB_MERGE_C R124, R50, R124, R49 ;  /* 0x0000007c327c723e */ /* 0x000fe20004807031 */
[----:B------:R-:W-:Y:S01]  /*8d60*/  IMAD.MOV.U32 R49, RZ, RZ, R14 ;  /* 0x000000ffff317224 */ /* 0x000fe200078e000e */
[-C--:B------:R-:W-:Y:S01]  /*8d70*/  F2FP.F16.E4M3.UNPACK_B R14, R120.reuse.H1 ;  /* 0x00000078ff0e723e */ /* 0x080fe200030006ff */
[----:B------:R-:W-:Y:S01]  /*8d80*/  HADD2.F32 R51, -RZ, R51.H1_H1 ;  /* 0x30000033ff337230 */ /* 0x000fe20000004100 */
[----:B------:R-:W-:Y:S01]  /*8d90*/  F2FP.F16.E4M3.UNPACK_B R120, R120 ;  /* 0x00000078ff78723e */ /* 0x000fe200020006ff */
[----:B------:R-:W-:Y:S01]  /*8da0*/  HADD2.F32 R77, -RZ, R77.H1_H1 ;  /* 0x3000004dff4d7230 */ /* 0x000fe20000004100 */
[-C--:B------:R-:W-:Y:S01]  /*8db0*/  F2FP.F16.E4M3.UNPACK_B R50, R49.reuse.H1 ;  /* 0x00000031ff32723e */ /* 0x080fe200030006ff */
[--C-:B------:R-:W-:Y:S01]  /*8dc0*/  HADD2.F32 R130, -RZ, R14.reuse.H0_H0 ;  /* 0x2000000eff827230 */ /* 0x100fe20000004100 */
[----:B------:R-:W-:Y:S01]  /*8dd0*/  F2FP.F16.E4M3.UNPACK_B R49, R49 ;  /* 0x00000031ff31723e */ /* 0x000fe200020006ff */
[----:B------:R-:W-:Y:S01]  /*8de0*/  HADD2.F32 R14, -RZ, R14.H1_H1 ;  /* 0x3000000eff0e7230 */ /* 0x000fe20000004100 */
[----:B------:R-:W-:Y:S01]  /*8df0*/  F2FP.SATFINITE.E4M3.F32.PACK_AB_MERGE_C R44, R44, R129, RZ ;  /* 0x000000812c2c723e */ /* 0x000fe200048070ff */
[----:B------:R-:W-:-:S02]  /*8e00*/  HADD2.F32 R118, -RZ, R50.H0_H0 ;  /* 0x20000032ff767230 */ /* 0x000fc40000004100 */
[-C--:B------:R-:W-:Y:S01]  /*8e10*/  FMUL.FTZ R126, R76, R130.reuse ;  /* 0x000000824c7e7220 */ /* 0x080fe20000410000 */
[----:B------:R-:W-:Y:S01]  /*8e20*/  HADD2.F32 R50, -RZ, R50.H1_H1 ;  /* 0x30000032ff327230 */ /* 0x000fe20000004100 */
[----:B------:R-:W-:Y:S01]  /*8e30*/  F2FP.SATFINITE.E4M3.F32.PACK_AB_MERGE_C R44, R12, R125, R44 ;  /* 0x0000007d0c2c723e */ /* 0x000fe2000480702c */
[----:B------:R-:W-:Y:S02]  /*8e40*/  IMAD.MOV.U32 R12, RZ, RZ, R124 ;  /* 0x000000ffff0c7224 */ /* 0x000fe400078e007c */
[C---:B------:R-:W-:Y:S01]  /*8e50*/  FMUL.FTZ R130, R118.reuse, R130 ;  /* 0x0000008276827220 */ /* 0x040fe20000410000 */
[-C--:B------:R-:W-:Y:S01]  /*8e60*/  FFMA.FTZ R126, R118, R119.reuse, -R126 ;  /* 0x00000077767e7223 */ /* 0x080fe2000001087e */
[----:B------:R-:W-:Y:S02]  /*8e70*/  IMAD.MOV.U32 R15, RZ, RZ, R46 ;  /* 0x000000ffff0f7224 */ /* 0x000fe400078e002e */
[----:B------:R-:W-:Y:S01]  /*8e80*/  FFMA.FTZ R130, R76, R119, R130 ;  /* 0x000000774c827223 */ /* 0x000fe20000010082 */
[-C--:B------:R-:W-:Y:S01]  /*8e90*/  FMUL.FTZ R76, R51, R14.reuse ;  /* 0x0000000e334c7220 */ /* 0x080fe20000410000 */
[----:B------:R-:W-:Y:S01]  /*8ea0*/  FMUL.FTZ R14, R50, R14 ;  /* 0x0000000e320e7220 */ /* 0x000fe20000410000 */
[----:B------:R-:W-:-:S02]  /*8eb0*/  HADD2.F32 R119, -RZ, R120.H0_H0 ;  /* 0x20000078ff777230 */ /* 0x000fc40000004100 */
[-C--:B------:R-:W-:Y:S01]  /*8ec0*/  FFMA.FTZ R50, R50, R77.reuse, -R76 ;  /* 0x0000004d32327223 */ /* 0x080fe2000001084c */
[----:B------:R-:W-:Y:S01]  /*8ed0*/  FFMA.FTZ R14, R51, R77, R14 ;  /* 0x0000004d330e7223 */ /* 0x000fe2000001000e */
[----:B------:R-:W-:Y:S02]  /*8ee0*/  HADD2.F32 R51, -RZ, R78.H0_H0 ;  /* 0x2000004eff337230 */ /* 0x000fe40000004100 */
[----:B------:R-:W-:Y:S01]  /*8ef0*/  HADD2.F32 R77, -RZ, R49.H0_H0 ;  /* 0x20000031ff4d7230 */ /* 0x000fe20000004100 */
[----:B------:R-:W-:Y:S01]  /*8f00*/  F2FP.SATFINITE.E4M3.F32.PACK_AB_MERGE_C R50, R50, R126, RZ ;  /* 0x0000007e3232723e */ /* 0x000fe200048070ff */
[----:B------:R-:W-:Y:S02]  /*8f10*/  HADD2.F32 R76, -RZ, R121.H0_H0 ;  /* 0x20000079ff4c7230 */ /* 0x000fe40000004100 */
[-C--:B------:R-:W-:Y:S01]  /*8f20*/  FMUL.FTZ R118, R51, R119.reuse ;  /* 0x0000007733767220 */ /* 0x080fe20000410000 */
[----:B------:R-:W-:Y:S02]  /*8f30*/  HADD2.F32 R120, -RZ, R120.H1_H1 ;  /* 0x30000078ff787230 */ /* 0x000fe40000004100 */
[----:B------:R-:W-:Y:S01]  /*8f40*/  FMUL.FTZ R119, R77, R119 ;  /* 0x000000774d777220 */ /* 0x000fe20000410000 */
[----:B------:R-:W-:-:S02]  /*8f50*/  HADD2.F32 R78, -RZ, R78.H1_H1 ;  /* 0x3000004eff4e7230 */ /* 0x000fc40000004100 */
[-C--:B------:R-:W-:Y:S01]  /*8f60*/  FFMA.FTZ R118, R77, R76.reuse, -R118 ;  /* 0x0000004c4d767223 */ /* 0x080fe20000010876 */
[----:B------:R-:W-:Y:S02]  /*8f70*/  HADD2.F32 R49, -RZ, R49.H1_H1 ;  /* 0x30000031ff317230 */ /* 0x000fe40000004100 */
[----:B------:R-:W-:Y:S01]  /*8f80*/  FFMA.FTZ R119, R51, R76, R119 ;  /* 0x0000004c33777223 */ /* 0x000fe20000010077 */
[----:B------:R-:W-:Y:S02]  /*8f90*/  HADD2.F32 R121, -RZ, R121.H1_H1 ;  /* 0x30000079ff797230 */ /* 0x000fe40000004100 */
[----:B------:R-:W-:Y:S01]  /*8fa0*/  FMUL.FTZ R51, R78, R120 ;  /* 0x000000784e337220 */ /* 0x000fe20000410000 */
[----:B------:R-:W-:Y:S01]  /*8fb0*/  F2FP.SATFINITE.E4M3.F32.PACK_AB_MERGE_C R14, R14, R130, RZ ;  /* 0x000000820e0e723e */ /* 0x000fe200048070ff */
[C---:B------:R-:W-:Y:S01]  /*8fc0*/  FMUL.FTZ R120, R49.reuse, R120 ;  /* 0x0000007831787220 */ /* 0x040fe20000410000 */
[----:B------:R-:W-:Y:S02]  /*8fd0*/  IMAD.MOV.U32 R76, RZ, RZ, R44 ;  /* 0x000000ffff4c7224 */ /* 0x000fe400078e002c */
[----:B------:R-:W-:Y:S01]  /*8fe0*/  FFMA.FTZ R51, R49, R121, -R51 ;  /* 0x0000007931337223 */ /* 0x000fe20000010833 */
[----:B------:R-:W-:-:S02]  /*8ff0*/  IMAD.MOV.U32 R77, RZ, RZ, R47 ;  /* 0x000000ffff4d7224 */ /* 0x000fc400078e002f */
[----:B------:R-:W-:Y:S01]  /*9000*/  FFMA.FTZ R120, R78, R121, R120 ;  /* 0x000000794e787223 */ /* 0x000fe20000010078 */
[----:B------:R-:W-:Y:S01]  /*9010*/  IMAD.MOV.U32 R79, RZ, RZ, R45 ;  /* 0x000000ffff4f7224 */ /* 0x000fe200078e002d */
[----:B------:R-:W-:-:S03]  /*9020*/  F2FP.SATFINITE.E4M3.F32.PACK_AB_MERGE_C R50, R51, R118, R50 ;  /* 0x000000763332723e */ /* 0x000fc60004807032 */
[----:B------:R-:W-:Y:S02]  /*9030*/  F2FP.SATFINITE.E4M3.F32.PACK_AB_MERGE_C R119, R120, R119, R14 ;  /* 0x000000777877723e */ /* 0x000fe4000480700e */
[----:B------:R-:W-:Y:S02]  /*9040*/  IMAD.MOV.U32 R14, RZ, RZ, R50 ;  /* 0x000000ffff0e7224 */ /* 0x000fe400078e0032 */
[----:B------:R-:W-:-:S07]  /*9050*/  MOV R78, R119 ;  /* 0x00000077004e7202 */ /* 0x000fce0000000f00 */
.L_x_550:
[----:B------:R-:W-:Y:S05]  /*9060*/  BSYNC B2 ;  /* 0x0000000000027941 */ /* 0x000fea0003800000 */
.L_x_549:
[----:B------:R-:W-:-:S13]  /*9070*/  ISETP.GE.AND P3, PT, R122, R107, PT ;  /* 0x0000006b7a00720c */ /* 0x000fda0003f66270 */
[----:B---3--:R-:W-:-:S04]  /*9080*/  @!P3 IADD3 R44, P4, R11, R122, RZ ;  /* 0x0000007a0b2cb210 */ /* 0x008fc80007f9e0ff */
[----:B--2---:R-:W-:Y:S02]  /*9090*/  @!P3 LEA.HI.X.SX32 R45, R122, R113, 0x1, P4 ;  /* 0x000000717a2db211 */ /* 0x004fe400020f0eff */
[----:B------:R-:W-:-:S05]  /*90a0*/  IADD3 R46, P4, R39, R11, RZ ;  /* 0x0000000b272e7210 */ /* 0x000fca0007f9e0ff */
[----:B------:R-:W-:-:S05]  /*90b0*/  IMAD.X R47, R113, 0x1, R80, P4 ;  /* 0x00000001712f7824 */ /* 0x000fca00020e0650 */
[----:B0-----:R0:W-:Y:S04]  /*90c0*/  ST.E.128 desc[UR36][R46.64], R12 ;  /* 0x0000000c2e007985 */ /* 0x0011e8000c101d24 */
[----:B----4-:R0:W-:Y:S02]  /*90d0*/  @!P3 ST.E.128 desc[UR36][R44.64], R76 ;  /* 0x0000004c2c00b985 */ /* 0x0101e4000c101d24 */
.L_x_548:
[----:B------:R-:W-:Y:S05]  /*90e0*/  BSYNC B1 ;  /* 0x0000000000017941 */ /* 0x000fea0003800000 */
.L_x_547:
[----:B------:R-:W-:-:S03]  /*90f0*/  UMOV UR4, 0xffffffff ;  /* 0xffffffff00047882 */ /* 0x000fc60000000000 */
[----:B------:R-:W-:Y:S05]  /*9100*/  BRA.DIV UR4, `(.L_x_551) ;  /* 0x0000022604c47947 */ /* 0x000fea000b800000 */
[----:B------:R4:W0:Y:S04]  /*9110*/  SHFL.IDX PT, R51, R102, 0x1, 0x181f ;  /* 0x00381f0066337f89 */ /* 0x00082800000e0000 */
[----:B------:R4:W0:Y:S02]  /*9120*/  SHFL.IDX PT, R50, R101, 0x1, 0x181f ;  /* 0x00381f0065327f89 */ /* 0x00082400000e0000 */
.L_x_856:
[----:B---3--:R-:W-:Y:S01]  /*9130*/  VIADD R11, R219, 0x20 ;  /* 0x00000020db0b7836 */ /* 0x008fe20000000000 */
[----:B------:R-:W-:Y:S04]  /*9140*/  BSSY B1, `(.L_x_552) ;  /* 0x0000104000017945 */ /* 0x000fe80003800000 */
[----:B------:R-:W-:-:S13]  /*9150*/  ISETP.GE.OR P3, PT, R11, R99, P1 ;  /* 0x000000630b00720c */ /* 0x000fda0000f66670 */
[----:B------:R-:W-:Y:S05]  /*9160*/  @P3 BRA `(.L_x_553) ;  /* 0x0000001000043947 */ /* 0x000fea0003800000 */
[----:B0-----:R-:W3:Y:S01]  /*9170*/  LDL R14, [R1+0x28] ;  /* 0x00002800010e7983 */ /* 0x001ee20000100800 */
[----:B------:R-:W-:Y:S01]  /*9180*/  SEL R11, R34, R108, !P0 ;  /* 0x0000006c220b7207 */ /* 0x000fe20004000000 */
[C---:B------:R-:W-:Y:S01]  /*9190*/  VIADD R15, R219.reuse, 0x20 ;  /* 0x00000020db0f7836 */ /* 0x040fe20000000000 */
[----:B------:R-:W-:Y:S01]  /*91a0*/  BSSY B2, `(.L_x_554) ;  /* 0x00000f6000027945 */ /* 0x000fe20003800000 */
[----:B------:R-:W-:Y:S01]  /*91b0*/  VIADD R44, R219, 0x20 ;  /* 0x00000020db2c7836 */ /* 0x000fe20000000000 */
[----:B------:R-:W-:Y:S02]  /*91c0*/  SHF.R.S32.HI R12, RZ, 0x1f, R11 ;  /* 0x0000001fff0c7819 */ /* 0x000fe4000001140b */
[----:B------:R-:W-:Y:S01]  /*91d0*/  SHF.L.U32 R15, R15, 0x7, RZ ;  /* 0x000000070f0f7819 */ /* 0x000fe200000006ff */
[----:B------:R-:W-:Y:S01]  /*91e0*/  IMAD.SHL.U32 R44, R44, 0x80, RZ ;  /* 0x000000802c2c7824 */ /* 0x000fe200078e00ff */
[----:B------:R-:W-:Y:S02]  /*91f0*/  LEA.HI R11, R12, R11, RZ, 0x5 ;  /* 0x0000000b0c0b7211 */ /* 0x000fe400078f28ff */
[----:B------:R-:W-:-:S02]  /*9200*/  LOP3.LUT R15, R15, 0x380, RZ, 0xc0, !PT ;  /* 0x000003800f0f7812 */ /* 0x000fc400078ec0ff */
[----:B------:R-:W-:Y:S02]  /*9210*/  LEA.HI.SX32 R11, R11, R42, 0x1b ;  /* 0x0000002a0b0b7211 */ /* 0x000fe400078fdaff */
[----:B------:R-:W-:Y:S02]  /*9220*/  LOP3.LUT R44, R44, 0x380, RZ, 0xc0, !PT ;  /* 0x000003802c2c7812 */ /* 0x000fe400078ec0ff */
[----:B------:R-:W-:Y:S02]  /*9230*/  SHF.R.S32.HI R12, RZ, 0x1f, R11 ;  /* 0x0000001fff0c7819 */ /* 0x000fe4000001140b */
[----:B------:R-:W-:Y:S02]  /*9240*/  SHF.R.U32.HI R15, RZ, 0x3, R15 ;  /* 0x00000003ff0f7819 */ /* 0x000fe4000001160f */
[----:B------:R-:W-:Y:S01]  /*9250*/  LEA.HI R12, R12, R11, RZ, 0x3 ;  /* 0x0000000b0c0c7211 */ /* 0x000fe200078f18ff */
[----:B------:R-:W-:-:S04]  /*9260*/  IMAD.SHL.U32 R11, R11, 0x10, RZ ;  /* 0x000000100b0b7824 */ /* 0x000fc800078e00ff */
[----:B------:R-:W-:Y:S01]  /*9270*/  IMAD.SHL.U32 R13, R12, 0x800, RZ ;  /* 0x000008000c0d7824 */ /* 0x000fe200078e00ff */
[----:B------:R-:W-:-:S04]  /*9280*/  LOP3.LUT R12, R44, 0x70, R11, 0xf8, !PT ;  /* 0x000000702c0c7812 */ /* 0x000fc800078ef80b */
[----:B------:R-:W-:Y:S02]  /*9290*/  LOP3.LUT R12, R12, R15, RZ, 0x3c, !PT ;  /* 0x0000000f0c0c7212 */ /* 0x000fe400078e3cff */
[----:B------:R-:W-:-:S04]  /*92a0*/  LOP3.LUT R13, R13, 0xffffc000, RZ, 0xc0, !PT ;  /* 0xffffc0000d0d7812 */ /* 0x000fc800078ec0ff */
[----:B---3--:R-:W-:Y:S01]  /*92b0*/  IADD3 R13, R12, R13, R14 ;  /* 0x0000000d0c0d7210 */ /* 0x008fe20007ffe00e */
[----:B------:R-:W-:-:S03]  /*92c0*/  IMAD R12, R216, 0x8000, R5 ;  /* 0x00008000d80c7824 */ /* 0x000fc600078e0205 */
[----:B------:R-:W-:Y:S01]  /*92d0*/  LEA R14, R216, R13, 0xf ;  /* 0x0000000dd80e7211 */ /* 0x000fe200078e78ff */
[----:B------:R-:W-:-:S04]  /*92e0*/  IMAD.IADD R12, R19, 0x1, R12 ;  /* 0x00000001130c7824 */ /* 0x000fc800078e020c */
[----:B------:R-:W-:Y:S02]  /*92f0*/  IMAD.IADD R44, R19, 0x1, R14 ;  /* 0x00000001132c7824 */ /* 0x000fe400078e020e */
[----:B------:R-:W0:Y:S04]  /*9300*/  LDS.128 R12, [R12+0x28400] ;  /* 0x028400000c0c7984 */ /* 0x000e280000000c00 */
[----:B------:R-:W3:Y:S01]  /*9310*/  LDS.128 R44, [R44+0x28400] ;  /* 0x028400002c2c7984 */ /* 0x000ee20000000c00 */
        /* <DEDUP_REMOVED lines=8> */
[----:B------:R-:W-:-:S02]  /*93a0*/  LOP3.LUT R58, R55, 0xff, RZ, 0xc0, !PT ;  /* 0x000000ff373a7812 */ /* 0x000fc400078ec0ff */
[----:B------:R-:W-:Y:S02]  /*93b0*/  SHF.R.U32.HI R78, RZ, 0x18, R55 ;  /* 0x00000018ff4e7819 */ /* 0x000fe40000011637 */
[--C-:B------:R-:W-:Y:S02]  /*93c0*/  SHF.R.U32.HI R77, RZ, 0x8, R57.reuse ;  /* 0x00000008ff4d7819 */ /* 0x100fe40000011639 */
[----:B------:R-:W-:Y:S02]  /*93d0*/  PRMT R56, R53, 0x654, R56 ;  /* 0x0000065435387816 */ /* 0x000fe40000000038 */
[--C-:B------:R-:W-:Y:S02]  /*93e0*/  SHF.R.U32.HI R76, RZ, 0x10, R57.reuse ;  /* 0x00000010ff4c7819 */ /* 0x100fe40000011639 */
[----:B------:R-:W-:Y:S02]  /*93f0*/  LOP3.LUT R79, R57, 0xff, RZ, 0xc0, !PT ;  /* 0x000000ff394f7812 */ /* 0x000fe400078ec0ff */
[----:B------:R-:W-:-:S02]  /*9400*/  SHF.R.U32.HI R57, RZ, 0x18, R57 ;  /* 0x00000018ff397819 */ /* 0x000fc40000011639 */
[----:B------:R-:W-:Y:S02]  /*9410*/  PRMT R58, R78, 0x654, R58 ;  /* 0x000006544e3a7816 */ /* 0x000fe4000000003a */
[----:B------:R-:W-:Y:S01]  /*9420*/  LOP3.LUT R56, R56, 0xff00, R52, 0xf8, !PT ;  /* 0x0000ff0038387812 */ /* 0x000fe200078ef834 */
[----:B------:R-:W-:Y:S01]  /*9430*/  IMAD.SHL.U32 R52, R77, 0x100, RZ ;  /* 0x000001004d347824 */ /* 0x000fe200078e00ff */
[----:B------:R-:W-:Y:S02]  /*9440*/  SHF.L.U32 R54, R54, 0x8, RZ ;  /* 0x0000000836367819 */ /* 0x000fe400000006ff */
[----:B------:R-:W-:Y:S02]  /*9450*/  PRMT R79, R57, 0x654, R79 ;  /* 0x00000654394f7816 */ /* 0x000fe4000000004f */
[----:B------:R-:W-:Y:S01]  /*9460*/  LOP3.LUT R77, R58, 0xff00, R54, 0xf8, !PT ;  /* 0x0000ff003a4d7812 */ /* 0x000fe200078ef836 */
[----:B------:R-:W-:Y:S01]  /*9470*/  IMAD.U32 R54, R76, 0x10000, RZ ;  /* 0x000100004c367824 */ /* 0x000fe200078e00ff */
[----:B------:R-:W-:-:S02]  /*9480*/  LOP3.LUT R52, R79, 0xff00, R52, 0xf8, !PT ;  /* 0x0000ff004f347812 */ /* 0x000fc400078ef834 */
[----:B------:R-:W-:Y:S02]  /*9490*/  SHF.R.U32.HI R48, RZ, 0x10, R55 ;  /* 0x00000010ff307819 */ /* 0x000fe40000011637 */
[----:B------:R-:W-:Y:S02]  /*94a0*/  LOP3.LUT R54, R52, 0xff0000, R54, 0xf8, !PT ;  /* 0x00ff000034367812 */ /* 0x000fe400078ef836 */
[--C-:B------:R-:W-:Y:S02]  /*94b0*/  SHF.R.U32.HI R53, RZ, 0x10, R59.reuse ;  /* 0x00000010ff357819 */ /* 0x100fe4000001163b */
[--C-:B------:R-:W-:Y:S02]  /*94c0*/  SHF.R.U32.HI R55, RZ, 0x8, R59.reuse ;  /* 0x00000008ff377819 */ /* 0x100fe4000001163b */
[----:B--2---:R-:W-:Y:S01]  /*94d0*/  LOP3.LUT R113, R59, 0xff, RZ, 0xc0, !PT ;  /* 0x000000ff3b717812 */ /* 0x004fe200078ec0ff */
[----:B------:R-:W-:Y:S01]  /*94e0*/  IMAD.U32 R53, R53, 0x10000, RZ ;  /* 0x0001000035357824 */ /* 0x000fe200078e00ff */
[----:B------:R-:W-:-:S02]  /*94f0*/  SHF.R.U32.HI R59, RZ, 0x18, R59 ;  /* 0x00000018ff3b7819 */ /* 0x000fc4000001163b */
[----:B------:R-:W-:Y:S02]  /*9500*/  LOP3.LUT R56, R56, 0xff0000, R49, 0xf8, !PT ;  /* 0x00ff000038387812 */ /* 0x000fe400078ef831 */
[----:B---3--:R-:W-:Y:S02]  /*9510*/  F2FP.F16.E4M3.UNPACK_B R58, R45 ;  /* 0x0000002dff3a723e */ /* 0x008fe400020006ff */
[----:B------:R-:W-:Y:S02]  /*9520*/  F2FP.F16.E4M3.UNPACK_B R76, R54 ;  /* 0x00000036ff4c723e */ /* 0x000fe400020006ff */
[----:B0-----:R-:W-:Y:S01]  /*9530*/  F2FP.F16.E4M3.UNPACK_B R49, R13 ;  /* 0x0000000dff31723e */ /* 0x001fe200020006ff */
[----:B------:R-:W-:Y:S01]  /*9540*/  HADD2.F32 R52, -RZ, R58.H0_H0 ;  /* 0x2000003aff347230 */ /* 0x000fe20000004100 */
[----:B------:R-:W-:Y:S01]  /*9550*/  PRMT R57, R59, 0x654, R113 ;  /* 0x000006543b397816 */ /* 0x000fe20000000071 */
[--C-:B------:R-:W-:Y:S01]  /*9560*/  HADD2.F32 R113, -RZ, R76.reuse.H0_H0 ;  /* 0x2000004cff717230 */ /* 0x100fe20000004100 */
[----:B------:R-:W-:Y:S01]  /*9570*/  F2FP.F16.E4M3.UNPACK_B R78, R56 ;  /* 0x00000038ff4e723e */ /* 0x000fe200020006ff */
[----:B------:R-:W-:Y:S01]  /*9580*/  HADD2.F32 R59, -RZ, R49.H0_H0 ;  /* 0x20000031ff3b7230 */ /* 0x000fe20000004100 */
[----:B------:R-:W-:Y:S01]  /*9590*/  F2FP.F16.E4M3.UNPACK_B R45, R45.H1 ;  /* 0x0000002dff2d723e */ /* 0x000fe200030006ff */
[----:B------:R-:W-:-:S02]  /*95a0*/  HADD2.F32 R76, -RZ, R76.H1_H1 ;  /* 0x3000004cff4c7230 */ /* 0x000fc40000004100 */
[CC--:B------:R-:W-:Y:S01]  /*95b0*/  FMUL.FTZ R118, R52.reuse, R113.reuse ;  /* 0x0000007134767220 */ /* 0x0c0fe20000410000 */
[--C-:B------:R-:W-:Y:S02]  /*95c0*/  HADD2.F32 R79, -RZ, R78.reuse.H0_H0 ;  /* 0x2000004eff4f7230 */ /* 0x100fe40000004100 */
[C---:B------:R-:W-:Y:S01]  /*95d0*/  FMUL.FTZ R113, R59.reuse, R113 ;  /* 0x000000713b717220 */ /* 0x040fe20000410000 */
[----:B------:R-:W-:Y:S01]  /*95e0*/  HADD2.F32 R49, -RZ, R49.H1_H1 ;  /* 0x30000031ff317230 */ /* 0x000fe20000004100 */
[----:B------:R-:W-:Y:S01]  /*95f0*/  F2FP.F16.E4M3.UNPACK_B R56, R56.H1 ;  /* 0x00000038ff38723e */ /* 0x000fe200030006ff */
[----:B------:R-:W-:Y:S02]  /*9600*/  HADD2.F32 R78, -RZ, R78.H1_H1 ;  /* 0x3000004eff4e7230 */ /* 0x000fe40000004100 */
[-C--:B------:R-:W-:Y:S01]  /*9610*/  FFMA.FTZ R59, R59, R79.reuse, -R118 ;  /* 0x0000004f3b3b7223 */ /* 0x080fe20000010876 */
[----:B------:R-:W-:Y:S01]  /*9620*/  FFMA.FTZ R52, R52, R79, R113 ;  /* 0x0000004f34347223 */ /* 0x000fe20000010071 */
[----:B------:R-:W-:Y:S01]  /*9630*/  HADD2.F32 R79, -RZ, R58.H1_H1 ;  /* 0x3000003aff4f7230 */ /* 0x000fe20000004100 */
[----:B------:R-:W-:-:S04]  /*9640*/  SHF.L.U32 R48, R48, 0x10, RZ ;  /* 0x0000001030307819 */ /* 0x000fc800000006ff */
[-C--:B------:R-:W-:Y:S01]  /*9650*/  FMUL.FTZ R58, R79, R76.reuse ;  /* 0x0000004c4f3a7220 */ /* 0x080fe20000410000 */
[----:B------:R-:W-:-:S03]  /*9660*/  FMUL.FTZ R76, R49, R76 ;  /* 0x0000004c314c7220 */ /* 0x000fc60000410000 */
[-C--:B------:R-:W-:Y:S01]  /*9670*/  FFMA.FTZ R58, R49, R78.reuse, -R58 ;  /* 0x0000004e313a7223 */ /* 0x080fe2000001083a */
[----:B------:R-:W-:Y:S01]  /*9680*/  FFMA.FTZ R49, R79, R78, R76 ;  /* 0x0000004e4f317223 */ /* 0x000fe2000001004c */
[----:B------:R-:W-:Y:S01]  /*9690*/  F2FP.F16.E4M3.UNPACK_B R76, R54.H1 ;  /* 0x00000036ff4c723e */ /* 0x000fe200030006ff */
[----:B------:R-:W-:Y:S01]  /*96a0*/  HADD2.F32 R79, -RZ, R56.H0_H0 ;  /* 0x20000038ff4f7230 */ /* 0x000fe20000004100 */
[----:B------:R-:W-:Y:S01]  /*96b0*/  F2FP.F16.E4M3.UNPACK_B R78, R13.H1 ;  /* 0x0000000dff4e723e */ /* 0x000fe200030006ff */
[--C-:B------:R-:W-:Y:S02]  /*96c0*/  HADD2.F32 R13, -RZ, R45.reuse.H0_H0 ;  /* 0x2000002dff0d7230 */ /* 0x100fe40000004100 */
[----:B------:R-:W-:Y:S02]  /*96d0*/  HADD2.F32 R113, -RZ, R76.H0_H0 ;  /* 0x2000004cff717230 */ /* 0x000fe40000004100 */
[----:B------:R-:W-:Y:S02]  /*96e0*/  HADD2.F32 R54, -RZ, R78.H0_H0 ;  /* 0x2000004eff367230 */ /* 0x000fe40000004100 */
[----:B------:R-:W-:-:S02]  /*96f0*/  HADD2.F32 R45, -RZ, R45.H1_H1 ;  /* 0x3000002dff2d7230 */ /* 0x000fc40000004100 */
[CC--:B------:R-:W-:Y:S01]  /*9700*/  FMUL.FTZ R118, R13.reuse, R113.reuse ;  /* 0x000000710d767220 */ /* 0x0c0fe20000410000 */
[----:B------:R-:W-:Y:S02]  /*9710*/  HADD2.F32 R76, -RZ, R76.H1_H1 ;  /* 0x3000004cff4c7230 */ /* 0x000fe40000004100 */
[C---:B------:R-:W-:Y:S01]  /*9720*/  FMUL.FTZ R113, R54.reuse, R113 ;  /* 0x0000007136717220 */ /* 0x040fe20000410000 */
[----:B------:R-:W-:Y:S02]  /*9730*/  HADD2.F32 R78, -RZ, R78.H1_H1 ;  /* 0x3000004eff4e7230 */ /* 0x000fe40000004100 */
[-C--:B------:R-:W-:Y:S01]  /*9740*/  FFMA.FTZ R54, R54, R79.reuse, -R118 ;  /* 0x0000004f36367223 */ /* 0x080fe20000010876 */
[----:B------:R-:W-:Y:S02]  /*9750*/  HADD2.F32 R56, -RZ, R56.H1_H1 ;  /* 0x30000038ff387230 */ /* 0x000fe40000004100 */
[----:B------:R-:W-:Y:S01]  /*9760*/  FFMA.FTZ R13, R13, R79, R113 ;  /* 0x0000004f0d0d7223 */ /* 0x000fe20000010071 */
[-C--:B------:R-:W-:Y:S01]  /*9770*/  FMUL.FTZ R79, R45, R76.reuse ;  /* 0x0000004c2d4f7220 */ /* 0x080fe20000410000 */
[----:B------:R-:W-:-:S03]  /*9780*/  FMUL.FTZ R113, R78, R76 ;  /* 0x0000004c4e717220 */ /* 0x000fc60000410000 */
[-C--:B------:R-:W-:Y:S01]  /*9790*/  FFMA.FTZ R76, R78, R56.reuse, -R79 ;  /* 0x000000384e4c7223 */ /* 0x080fe2000001084f */
[----:B------:R-:W-:Y:S01]  /*97a0*/  FFMA.FTZ R56, R45, R56, R113 ;  /* 0x000000382d387223 */ /* 0x000fe20000010071 */
[----:B------:R-:W-:Y:S01]  /*97b0*/  IMAD.SHL.U32 R45, R55, 0x100, RZ ;  /* 0x00000100372d7824 */ /* 0x000fe200078e00ff */
[----:B------:R-:W-:Y:S02]  /*97c0*/  LOP3.LUT R55, R77, 0xff0000, R48, 0xf8, !PT ;  /* 0x00ff00004d377812 */ /* 0x000fe400078ef830 */
[----:B------:R-:W-:Y:S02]  /*97d0*/  F2FP.F16.E4M3.UNPACK_B R48, R47 ;  /* 0x0000002fff30723e */ /* 0x000fe400020006ff */
[----:B------:R-:W-:Y:S01]  /*97e0*/  LOP3.LUT R45, R57, 0xff00, R45, 0xf8, !PT ;  /* 0x0000ff00392d7812 */ /* 0x000fe200078ef82d */
[----:B------:R-:W-:Y:S01]  /*97f0*/  IMAD.MOV.U32 R57, RZ, RZ, R15 ;  /* 0x000000ffff397224 */ /* 0x000fe200078e000f */
[----:B------:R-:W-:Y:S01]  /*9800*/  F2FP.F16.E4M3.UNPACK_B R78, R55 ;  /* 0x00000037ff4e723e */ /* 0x000fe200020006ff */
[----:B------:R-:W-:Y:S01]  /*9810*/  HADD2.F32 R79, -RZ, R48.H0_H0 ;  /* 0x20000030ff4f7230 */ /* 0x000fe20000004100 */
[----:B------:R-:W-:-:S02]  /*9820*/  LOP3.LUT R45, R45, 0xff0000, R53, 0xf8, !PT ;  /* 0x00ff00002d2d7812 */ /* 0x000fc400078ef835 */
[----:B------:R-:W-:Y:S01]  /*9830*/  F2FP.F16.E4M3.UNPACK_B R15, R57 ;  /* 0x00000039ff0f723e */ /* 0x000fe200020006ff */
[--C-:B------:R-:W-:Y:S01]  /*9840*/  HADD2.F32 R113, -RZ, R78.reuse.H0_H0 ;  /* 0x2000004eff717230 */ /* 0x100fe20000004100 */
[----:B------:R-:W-:Y:S01]  /*9850*/  F2FP.F16.E4M3.UNPACK_B R77, R45 ;  /* 0x0000002dff4d723e */ /* 0x000fe200020006ff */
[----:B------:R-:W-:Y:S01]  /*9860*/  HADD2.F32 R78, -RZ, R78.H1_H1 ;  /* 0x3000004eff4e7230 */ /* 0x000fe20000004100 */
[----:B------:R-:W-:Y:S01]  /*9870*/  F2FP.F16.E4M3.UNPACK_B R47, R47.H1 ;  /* 0x0000002fff2f723e */ /* 0x000fe200030006ff */
[----:B------:R-:W-:Y:S01]  /*9880*/  HADD2.F32 R118, -RZ, R15.H0_H0 ;  /* 0x2000000fff767230 */ /* 0x000fe20000004100 */
[----:B------:R-:W-:Y:S01]  /*9890*/  F2FP.F16.E4M3.UNPACK_B R45, R45.H1 ;  /* 0x0000002dff2d723e */ /* 0x000fe200030006ff */
[--C-:B------:R-:W-:Y:S01]  /*98a0*/  HADD2.F32 R53, -RZ, R77.reuse.H0_H0 ;  /* 0x2000004dff357230 */ /* 0x100fe20000004100 */
[----:B------:R-:W-:Y:S01]  /*98b0*/  F2FP.F16.E4M3.UNPACK_B R55, R55.H1 ;  /* 0x00000037ff37723e */ /* 0x000fe200030006ff */
[----:B------:R-:W-:Y:S01]  /*98c0*/  HADD2.F32 R77, -RZ, R77.H1_H1 ;  /* 0x3000004dff4d7230 */ /* 0x000fe20000004100 */
[----:B------:R-:W-:Y:S01]  /*98d0*/  F2FP.SATFINITE.E4M3.F32.PACK_AB_MERGE_C R54, R76, R54, RZ ;  /* 0x000000364c36723e */ /* 0x000fe200048070ff */
[----:B------:R-:W-:-:S02]  /*98e0*/  HADD2.F32 R15, -RZ, R15.H1_H1 ;  /* 0x3000000fff0f7230 */ /* 0x000fc40000004100 */
[CC--:B------:R-:W-:Y:S01]  /*98f0*/  FMUL.FTZ R119, R79.reuse, R53.reuse ;  /* 0x000000354f777220 */ /* 0x0c0fe20000410000 */
[----:B------:R-:W-:Y:S01]  /*9900*/  FMUL.FTZ R53, R118, R53 ;  /* 0x0000003576357220 */ /* 0x000fe20000410000 */
[----:B------:R-:W-:Y:S02]  /*9910*/  F2FP.SATFINITE.E4M3.F32.PACK_AB_MERGE_C R58, R58, R59, R54 ;  /* 0x0000003b3a3a723e */ /* 0x000fe40004807036 */
        /* <DEDUP_REMOVED lines=22> */
[----:B------:R-:W-:Y:S01]  /*9a80*/  FMUL.FTZ R118, R57, R113 ;  /* 0x0000007139767220 */ /* 0x000fe20000410000 */
        /* <DEDUP_REMOVED lines=15> */
[----:B------:R-:W-:Y:S01]  /*9b80*/  HADD2.F32 R113, -RZ, R45.H0_H0 ;  /* 0x2000002dff717230 */ /* 0x000fe20000004100 */
[----:B------:R-:W-:Y:S01]  /*9b90*/  F2FP.F16.E4M3.UNPACK_B R12, R12 ;  /* 0x0000000cff0c723e */ /* 0x000fe200020006ff */
[----:B------:R-:W-:Y:S01]  /*9ba0*/  HADD2.F32 R59, -RZ, R53.H0_H0 ;  /* 0x20000035ff3b7230 */ /* 0x000fe20000004100 */
[----:B------:R-:W-:Y:S01]  /*9bb0*/  F2FP.SATFINITE.E4M3.F32.PACK_AB_MERGE_C R57, R57, R118, RZ ;  /* 0x000000763939723e */ /* 0x000fe200048070ff */
[----:B------:R-:W-:-:S02]  /*9bc0*/  HADD2.F32 R45, -RZ, R45.H1_H1 ;  /* 0x3000002dff2d7230 */ /* 0x000fc40000004100 */
[-C--:B------:R-:W-:Y:S01]  /*9bd0*/  FMUL.FTZ R77, R55, R113.reuse ;  /* 0x00000071374d7220 */ /* 0x080fe20000410000 */
[----:B------:R-:W-:Y:S02]  /*9be0*/  HADD2.F32 R53, -RZ, R53.H1_H1 ;  /* 0x30000035ff357230 */ /* 0x000fe40000004100 */
[----:B------:R-:W-:Y:S01]  /*9bf0*/  FMUL.FTZ R113, R59, R113 ;  /* 0x000000713b717220 */ /* 0x000fe20000410000 */
[----:B------:R-:W-:Y:S01]  /*9c00*/  F2FP.SATFINITE.E4M3.F32.PACK_AB_MERGE_C R78, R47, R78, RZ ;  /* 0x0000004e2f4e723e */ /* 0x000fe200048070ff */
[-C--:B------:R-:W-:Y:S01]  /*9c10*/  FFMA.FTZ R77, R59, R76.reuse, -R77 ;  /* 0x0000004c3b4d7223 */ /* 0x080fe2000001084d */
        /* <DEDUP_REMOVED lines=21> */
[-C--:B------:R-:W-:Y:S01]  /*9d70*/  F2FP.F16.E4M3.UNPACK_B R56, R114.reuse.H1 ;  /* 0x00000072ff38723e */ /* 0x080fe200030006ff */
[C---:B------:R-:W-:Y:S01]  /*9d80*/  FMUL.FTZ R117, R12.reuse, R117 ;  /* 0x000000750c757220 */ /* 0x040fe20000410000 */
[----:B------:R-:W-:Y:S01]  /*9d90*/  F2FP.F16.E4M3.UNPACK_B R114, R114 ;  /* 0x00000072ff72723e */ /* 0x000fe200020006ff */
[----:B------:R-:W-:Y:S01]  /*9da0*/  FFMA.FTZ R54, R12, R115, -R54 ;  /* 0x000000730c367223 */ /* 0x000fe20000010836 */
[----:B------:R-:W-:Y:S01]  /*9db0*/  F2FP.SATFINITE.E4M3.F32.PACK_AB_MERGE_C R45, R45, R113, RZ ;  /* 0x000000712d2d723e */ /* 0x000fe200048070ff */
[----:B------:R-:W-:Y:S01]  /*9dc0*/  FFMA.FTZ R12, R44, R115, R117 ;  /* 0x000000732c0c7223 */ /* 0x000fe20000010075 */
[----:B------:R-:W-:Y:S01]  /*9dd0*/  IMAD.MOV.U32 R44, RZ, RZ, R14 ;  /* 0x000000ffff2c7224 */ /* 0x000fe200078e000e */
[----:B------:R-:W-:Y:S01]  /*9de0*/  F2FP.F16.E4M3.UNPACK_B R14, R116.H1 ;  /* 0x00000074ff0e723e */ /* 0x000fe200030006ff */
[--C-:B------:R-:W-:Y:S01]  /*9df0*/  HADD2.F32 R115, -RZ, R56.reuse.H0_H0 ;  /* 0x20000038ff737230 */ /* 0x100fe20000004100 */
[----:B------:R-:W-:Y:S01]  /*9e00*/  F2FP.SATFINITE.E4M3.F32.PACK_AB_MERGE_C R59, R54, R59, R53 ;  /* 0x0000003b363b723e */ /* 0x000fe20004807035 */
[----:B------:R-:W-:Y:S01]  /*9e10*/  HADD2.F32 R56, -RZ, R56.H1_H1 ;  /* 0x30000038ff387230 */ /* 0x000fe20000004100 */
[----:B------:R-:W-:Y:S01]  /*9e20*/  F2FP.F16.E4M3.UNPACK_B R54, R46.H1 ;  /* 0x0000002eff36723e */ /* 0x000fe200030006ff */
[--C-:B------:R-:W-:Y:S01]  /*9e30*/  HADD2.F32 R118, -RZ, R14.reuse.H0_H0 ;  /* 0x2000000eff767230 */ /* 0x100fe20000004100 */
[----:B------:R-:W-:Y:S01]  /*9e40*/  F2FP.F16.E4M3.UNPACK_B R53, R44.H1 ;  /* 0x0000002cff35723e */ /* 0x000fe200030006ff */
[----:B------:R-:W-:Y:S01]  /*9e50*/  HADD2.F32 R14, -RZ, R14.H1_H1 ;  /* 0x3000000eff0e7230 */ /* 0x000fe20000004100 */
[----:B------:R-:W-:Y:S01]  /*9e60*/  F2FP.F16.E4M3.UNPACK_B R116, R116 ;  /* 0x00000074ff74723e */ /* 0x000fe200020006ff */
[--C-:B------:R-:W-:Y:S01]  /*9e70*/  HADD2.F32 R55, -RZ, R54.reuse.H0_H0 ;  /* 0x20000036ff377230 */ /* 0x100fe20000004100 */
[----:B------:R-:W-:Y:S01]  /*9e80*/  F2FP.F16.E4M3.UNPACK_B R46, R46 ;  /* 0x0000002eff2e723e */ /* 0x000fe200020006ff */
[----:B------:R-:W-:Y:S01]  /*9e90*/  HADD2.F32 R77, -RZ, R53.H0_H0 ;  /* 0x20000035ff4d7230 */ /* 0x000fe20000004100 */
[----:B------:R-:W-:Y:S01]  /*9ea0*/  F2FP.F16.E4M3.UNPACK_B R44, R44 ;  /* 0x0000002cff2c723e */ /* 0x000fe200020006ff */
[----:B------:R-:W-:-:S02]  /*9eb0*/  HADD2.F32 R54, -RZ, R54.H1_H1 ;  /* 0x30000036ff367230 */ /* 0x000fc40000004100 */
[-C--:B------:R-:W-:Y:S01]  /*9ec0*/  FMUL.FTZ R117, R55, R118.reuse ;  /* 0x0000007637757220 */ /* 0x080fe20000410000 */
[----:B------:R-:W-:Y:S02]  /*9ed0*/  HADD2.F32 R53, -RZ, R53.H1_H1 ;  /* 0x30000035ff357230 */ /* 0x000fe40000004100 */
[C---:B------:R-:W-:Y:S01]  /*9ee0*/  FMUL.FTZ R118, R77.reuse, R118 ;  /* 0x000000764d767220 */ /* 0x040fe20000410000 */
[----:B------:R-:W-:Y:S01]  /*9ef0*/  F2FP.SATFINITE.E4M3.F32.PACK_AB_MERGE_C R45, R12, R76, R45 ;  /* 0x0000004c0c2d723e */ /* 0x000fe2000480702d */
        /* <DEDUP_REMOVED lines=32> */
.L_x_555:
[----:B------:R-:W-:Y:S05]  /*a100*/  BSYNC B2 ;  /* 0x0000000000027941 */ /* 0x000fea0003800000 */
.L_x_554:
[----:B------:R-:W-:-:S05]  /*a110*/  IADD3 R48, P3, R39, R50, RZ ;  /* 0x0000003227307210 */ /* 0x000fca0007f7e0ff */
[----:B------:R-:W-:Y:S01]  /*a120*/  IMAD.X R49, R51, 0x1, R80, P3 ;  /* 0x0000000133317824 */ /* 0x000fe200018e0650 */
[----:B------:R-:W-:-:S04]  /*a130*/  ISETP.GE.AND P3, PT, R11, R107, PT ;  /* 0x0000006b0b00720c */ /* 0x000fc80003f66270 */
[----:B0-----:R0:W-:Y:S09]  /*a140*/  ST.E.128 desc[UR36][R48.64], R12 ;  /* 0x0000000c30007985 */ /* 0x0011f2000c101d24 */
[----:B------:R-:W-:-:S04]  /*a150*/  @!P3 IADD3 R50, P4, R11, R50, RZ ;  /* 0x000000320b32b210 */ /* 0x000fc80007f9e0ff */
[----:B------:R-:W-:-:S05]  /*a160*/  @!P3 LEA.HI.X.SX32 R51, R11, R51, 0x1, P4 ;  /* 0x000000330b33b211 */ /* 0x000fca00020f0eff */
[----:B---3--:R0:W-:Y:S04]  /*a170*/  @!P3 ST.E.128 desc[UR36][R50.64], R44 ;  /* 0x0000002c3200b985 */ /* 0x0081e8000c101d24 */
.L_x_553:
[----:B------:R-:W-:Y:S05]  /*a180*/  BSYNC B1 ;  /* 0x0000000000017941 */ /* 0x000fea0003800000 */
.L_x_552:
[----:B------:R-:W-:-:S03]  /*a190*/  UMOV UR4, 0xffffffff ;  /* 0xffffffff00047882 */ /* 0x000fc60000000000 */
[----:B------:R-:W-:Y:S05]  /*a1a0*/  BRA.DIV UR4, `(.L_x_556) ;  /* 0x0000021604e87947 */ /* 0x000fea000b800000 */
[----:B0-----:R0:W3:Y:S04]  /*a1b0*/  SHFL.IDX PT, R51, R102, 0x2, 0x181f ;  /* 0x00581f0066337f89 */ /* 0x0010e800000e0000 */
[----:B------:R0:W0:Y:S02]  /*a1c0*/  SHFL.IDX PT, R50, R101, 0x2, 0x181f ;  /* 0x00581f0065327f89 */ /* 0x00002400000e0000 */
.L_x_860:
[----:B------:R-:W-:Y:S01]  /*a1d0*/  VIADD R11, R219, 0x40 ;  /* 0x00000040db0b7836 */ /* 0x000fe20000000000 */
[----:B------:R-:W-:Y:S04]  /*a1e0*/  BSSY B1, `(.L_x_557) ;  /* 0x00000fc000017945 */ /* 0x000fe80003800000 */
[----:B------:R-:W-:-:S13]  /*a1f0*/  ISETP.GE.OR P3, PT, R11, R99, P1 ;  /* 0x000000630b00720c */ /* 0x000fda0000f66670 */
[----:B------:R-:W-:Y:S05]  /*a200*/  @P3 BRA `(.L_x_558) ;  /* 0x0000000c00e43947 */ /* 0x000fea0003800000 */
[----:B------:R-:W5:Y:S01]  /*a210*/  LDL R14, [R1+0x24] ;  /* 0x00002400010e7983 */ /* 0x000f620000100800 */
[----:B------:R-:W-:Y:S01]  /*a220*/  SEL R11, R34, R108, !P0 ;  /* 0x0000006c220b7207 */ /* 0x000fe20004000000 */
[C---:B------:R-:W-:Y:S01]  /*a230*/  VIADD R44, R219.reuse, 0x40 ;  /* 0x00000040db2c7836 */ /* 0x040fe20000000000 */
[----:B------:R-:W-:Y:S01]  /*a240*/  IADD3 R15, R219, 0x40, RZ ;  /* 0x00000040db0f7810 */ /* 0x000fe20007ffe0ff */
[----:B------:R-:W-:Y:S01]  /*a250*/  BSSY B2, `(.L_x_559) ;  /* 0x00000ef000027945 */ /* 0x000fe20003800000 */
[----:B------:R-:W-:Y:S01]  /*a260*/  SHF.R.S32.HI R12, RZ, 0x1f, R11 ;  /* 0x0000001fff0c7819 */ /* 0x000fe2000001140b */
[----:B------:R-:W-:Y:S01]  /*a270*/  IMAD.SHL.U32 R44, R44, 0x80, RZ ;  /* 0x000000802c2c7824 */ /* 0x000fe200078e00ff */
[----:B0-----:R-:W-:Y:S01]  /*a280*/  IADD3 R48, P3, R39, R50, RZ ;  /* 0x0000003227307210 */ /* 0x001fe20007f7e0ff */
[----:B------:R-:W-:Y:S01]  /*a290*/  IMAD.SHL.U32 R15, R15, 0x80, RZ ;  /* 0x000000800f0f7824 */ /* 0x000fe200078e00ff */
[----:B------:R-:W-:Y:S02]  /*a2a0*/  LEA.HI R11, R12, R11, RZ, 0x5 ;  /* 0x0000000b0c0b7211 */ /* 0x000fe400078f28ff */
[----:B------:R-:W-:Y:S01]  /*a2b0*/  LOP3.LUT R44, R44, 0x380, RZ, 0xc0, !PT ;  /* 0x000003802c2c7812 */ /* 0x000fe200078ec0ff */
[----:B---3--:R-:W-:Y:S01]  /*a2c0*/  IMAD.X R49, R51, 0x1, R80, P3 ;  /* 0x0000000133317824 */ /* 0x008fe200018e0650 */
[----:B------:R-:W-:-:S02]  /*a2d0*/  LEA.HI.SX32 R12, R11, R42, 0x1b ;  /* 0x0000002a0b0c7211 */ /* 0x000fc400078fdaff */
[----:B------:R-:W-:Y:S02]  /*a2e0*/  LOP3.LUT R15, R15, 0x380, RZ, 0xc0, !PT ;  /* 0x000003800f0f7812 */ /* 0x000fe400078ec0ff */
[----:B------:R-:W-:Y:S01]  /*a2f0*/  SHF.R.S32.HI R13, RZ, 0x1f, R12 ;  /* 0x0000001fff0d7819 */ /* 0x000fe2000001140c */
[----:B------:R-:W-:Y:S01]  /*a300*/  IMAD.SHL.U32 R11, R12, 0x10, RZ ;  /* 0x000000100c0b7824 */ /* 0x000fe200078e00ff */
[----:B------:R-:W-:Y:S02]  /*a310*/  SHF.R.U32.HI R15, RZ, 0x3, R15 ;  /* 0x00000003ff0f7819 */ /* 0x000fe4000001160f */
[----:B------:R-:W-:Y:S02]  /*a320*/  LEA.HI R13, R13, R12, RZ, 0x3 ;  /* 0x0000000c0d0d7211 */ /* 0x000fe400078f18ff */
[----:B------:R-:W-:-:S03]  /*a330*/  LOP3.LUT R12, R44, 0x70, R11, 0xf8, !PT ;  /* 0x000000702c0c7812 */ /* 0x000fc600078ef80b */
[----:B------:R-:W-:Y:S01]  /*a340*/  IMAD.SHL.U32 R13, R13, 0x800, RZ ;  /* 0x000008000d0d7824 */ /* 0x000fe200078e00ff */
[----:B------:R-:W-:-:S04]  /*a350*/  LOP3.LUT R12, R12, R15, RZ, 0x3c, !PT ;  /* 0x0000000f0c0c7212 */ /* 0x000fc800078e3cff */
[----:B------:R-:W-:-:S04]  /*a360*/  LOP3.LUT R13, R13, 0xffffc000, RZ, 0xc0, !PT ;  /* 0xffffc0000d0d7812 */ /* 0x000fc800078ec0ff */
[----:B-----5:R-:W-:Y:S02]  /*a370*/  IADD3 R13, R12, R13, R14 ;  /* 0x0000000d0c0d7210 */ /* 0x020fe40007ffe00e */
[----:B------:R-:W-:-:S03]  /*a380*/  LEA R12, R216, R6, 0xf ;  /* 0x00000006d80c7211 */ /* 0x000fc600078e78ff */
[----:B------:R-:W-:Y:S02]  /*a390*/  IMAD R14, R216, 0x8000, R13 ;  /* 0x00008000d80e7824 */ /* 0x000fe400078e020d */
[C---:B------:R-:W-:Y:S02]  /*a3a0*/  IMAD.IADD R12, R19.reuse, 0x1, R12 ;  /* 0x00000001130c7824 */ /* 0x040fe400078e020c */
[----:B------:R-:W-:-:S04]  /*a3b0*/  IMAD.IADD R44, R19, 0x1, R14 ;  /* 0x00000001132c7824 */ /* 0x000fc800078e020e */
[----:B------:R-:W0:Y:S04]  /*a3c0*/  LDS.128 R12, [R12+0x28400] ;  /* 0x028400000c0c7984 */ /* 0x000e280000000c00 */
[----:B------:R-:W3:Y:S01]  /*a3d0*/  LDS.128 R44, [R44+0x28400] ;  /* 0x028400002c2c7984 */ /* 0x000ee20000000c00 */
[----:B------:R-:W-:Y:S05]  /*a3e0*/  @P2 BRA `(.L_x_560) ;  /* 0x0000000c00542947 */ /* 0x000fea0003800000 */
[----:B0-----:R-:W-:Y:S01]  /*a3f0*/  IMAD.MOV.U32 R76, RZ, RZ, R12 ;  /* 0x000000ffff4c7224 */ /* 0x001fe200078e000c */
[----:B------:R-:W-:Y:S02]  /*a400*/  F2FP.F16.E4M3.UNPACK_B R12, R112.H1 ;  /* 0x00000070ff0c723e */ /* 0x000fe400030006ff */
[----:B---3--:R-:W-:Y:S02]  /*a410*/  F2FP.F16.E4M3.UNPACK_B R77, R44.H1 ;  /* 0x0000002cff4d723e */ /* 0x008fe400030006ff */
[----:B------:R-:W-:Y:S01]  /*a420*/  F2FP.F16.E4M3.UNPACK_B R78, R76.H1 ;  /* 0x0000004cff4e723e */ /* 0x000fe200030006ff */
[----:B------:R-:W-:Y:S01]  /*a430*/  HADD2.F32 R115, -RZ, R12.H0_H0 ;  /* 0x2000000cff737230 */ /* 0x000fe20000004100 */
[----:B------:R-:W-:Y:S01]  /*a440*/  F2FP.F16.E4M3.UNPACK_B R79, R110.H1 ;  /* 0x0000006eff4f723e */ /* 0x000fe200030006ff */
[----:B--2---:R-:W-:Y:S01]  /*a450*/  HADD2.F32 R113, -RZ, R77.H0_H0 ;  /* 0x2000004dff717230 */ /* 0x004fe20000004100 */
[----:B------:R-:W-:Y:S01]  /*a460*/  F2FP.F16.E4M3.UNPACK_B R112, R112 ;  /* 0x00000070ff70723e */ /* 0x000fe200020006ff */
[----:B------:R-:W-:Y:S01]  /*a470*/  HADD2.F32 R116, -RZ, R78.H0_H0 ;  /* 0x2000004eff747230 */ /* 0x000fe20000004100 */
[----:B------:R-:W-:Y:S01]  /*a480*/  F2FP.F16.E4M3.UNPACK_B R44, R44 ;  /* 0x0000002cff2c723e */ /* 0x000fe200020006ff */
[----:B------:R-:W-:-:S02]  /*a490*/  HADD2.F32 R114, -RZ, R79.H0_H0 ;  /* 0x2000004fff727230 */ /* 0x000fc40000004100 */
[CC--:B------:R-:W-:Y:S01]  /*a4a0*/  FMUL.FTZ R117, R113.reuse, R115.reuse ;  /* 0x0000007371757220 */ /* 0x0c0fe20000410000 */
[----:B------:R-:W-:Y:S02]  /*a4b0*/  HADD2.F32 R12, -RZ, R12.H1_H1 ;  /* 0x3000000cff0c7230 */ /* 0x000fe40000004100 */
[C---:B------:R-:W-:Y:S01]  /*a4c0*/  FMUL.FTZ R115, R116.reuse, R115 ;  /* 0x0000007374737220 */ /* 0x040fe20000410000 */
[----:B------:R-:W-:Y:S01]  /*a4d0*/  HADD2.F32 R78, -RZ, R78.H1_H1 ;  /* 0x3000004eff4e7230 */ /* 0x000fe20000004100 */
[----:B------:R-:W-:Y:S01]  /*a4e0*/  F2FP.F16.E4M3.UNPACK_B R76, R76 ;  /* 0x0000004cff4c723e */ /* 0x000fe200020006ff */
[----:B------:R-:W-:Y:S02]  /*a4f0*/  HADD2.F32 R79, -RZ, R79.H1_H1 ;  /* 0x3000004fff4f7230 */ /* 0x000fe40000004100 */
[-C--:B------:R-:W-:Y:S01]  /*a500*/  FFMA.FTZ R115, R113, R114.reuse, R115 ;  /* 0x0000007271737223 */ /* 0x080fe20000010073 */
[----:B------:R-:W-:Y:S02]  /*a510*/  HADD2.F32 R113, -RZ, R77.H1_H1 ;  /* 0x3000004dff717230 */ /* 0x000fe40000004100 */
[----:B------:R-:W-:Y:S01]  /*a520*/  FFMA.FTZ R117, R116, R114, -R117 ;  /* 0x0000007274757223 */ /* 0x000fe20000010875 */
[----:B------:R-:W-:Y:S01]  /*a530*/  F2FP.F16.E4M3.UNPACK_B R110, R110 ;  /* 0x0000006eff6e723e */ /* 0x000fe200020006ff */
[--C-:B------:R-:W-:Y:S01]  /*a540*/  HADD2.F32 R114, -RZ, R76.reuse.H0_H0 ;  /* 0x2000004cff727230 */ /* 0x100fe20000004100 */
[----:B------:R-:W-:Y:S01]  /*a550*/  SHF.R.U32.HI R52, RZ, 0x18, R61 ;  /* 0x00000018ff347819 */ /* 0x000fe2000001163d */
[-C--:B------:R-:W-:Y:S01]  /*a560*/  FMUL.FTZ R77, R113, R12.reuse ;  /* 0x0000000c714d7220 */ /* 0x080fe20000410000 */
[----:B------:R-:W-:Y:S01]  /*a570*/  FMUL.FTZ R12, R78, R12 ;  /* 0x0000000c4e0c7220 */ /* 0x000fe20000410000 */
[----:B------:R-:W-:Y:S01]  /*a580*/  LOP3.LUT R53, R61, 0xff, RZ, 0xc0, !PT ;  /* 0x000000ff3d357812 */ /* 0x000fe200078ec0ff */
[----:B------:R-:W-:-:S02]  /*a590*/  HADD2.F32 R76, -RZ, R76.H1_H1 ;  /* 0x3000004cff4c7230 */ /* 0x000fc40000004100 */
[-C--:B------:R-:W-:Y:S01]  /*a5a0*/  FFMA.FTZ R77, R78, R79.reuse, -R77 ;  /* 0x0000004f4e4d7223 */ /* 0x080fe2000001084d */
[----:B------:R-:W-:Y:S01]  /*a5b0*/  FFMA.FTZ R12, R113, R79, R12 ;  /* 0x0000004f710c7223 */ /* 0x000fe2000001000c */
[----:B------:R-:W-:Y:S01]  /*a5c0*/  HADD2.F32 R113, -RZ, R112.H0_H0 ;  /* 0x20000070ff717230 */ /* 0x000fe20000004100 */
[----:B------:R-:W-:Y:S01]  /*a5d0*/  SHF.R.U32.HI R62, RZ, 0x18, R65 ;  /* 0x00000018ff3e7819 */ /* 0x000fe20000011641 */
[----:B------:R-:W-:Y:S01]  /*a5e0*/  HADD2.F32 R78, -RZ, R44.H0_H0 ;  /* 0x2000002cff4e7230 */ /* 0x000fe20000004100 */
[----:B------:R-:W-:Y:S01]  /*a5f0*/  LOP3.LUT R59, R65, 0xff, RZ, 0xc0, !PT ;  /* 0x000000ff413b7812 */ /* 0x000fe200078ec0ff */
[----:B------:R-:W-:Y:S01]  /*a600*/  HADD2.F32 R79, -RZ, R110.H0_H0 ;  /* 0x2000006eff4f7230 */ /* 0x000fe20000004100 */
[----:B------:R-:W-:Y:S01]  /*a610*/  SHF.R.U32.HI R55, RZ, 0x18, R63 ;  /* 0x00000018ff377819 */ /* 0x000fe2000001163f */
[----:B------:R-:W-:Y:S02]  /*a620*/  HADD2.F32 R112, -RZ, R112.H1_H1 ;  /* 0x30000070ff707230 */ /* 0x000fe40000004100 */
[-C--:B------:R-:W-:Y:S01]  /*a630*/  FMUL.FTZ R116, R78, R113.reuse ;  /* 0x000000714e747220 */ /* 0x080fe20000410000 */
[----:B------:R-:W-:Y:S01]  /*a640*/  FMUL.FTZ R113, R114, R113 ;  /* 0x0000007172717220 */ /* 0x000fe20000410000 */
[----:B------:R-:W-:Y:S01]  /*a650*/  HADD2.F32 R44, -RZ, R44.H1_H1 ;  /* 0x3000002cff2c7230 */ /* 0x000fe20000004100 */
[----:B------:R-:W-:Y:S01]  /*a660*/  LOP3.LUT R56, R63, 0xff, RZ, 0xc0, !PT ;  /* 0x000000ff3f387812 */ /* 0x000fe200078ec0ff */
[----:B------:R-:W-:-:S02]  /*a670*/  HADD2.F32 R110, -RZ, R110.H1_H1 ;  /* 0x3000006eff6e7230 */ /* 0x000fc40000004100 */
[-C--:B------:R-:W-:Y:S01]  /*a680*/  FFMA.FTZ R113, R78, R79.reuse, R113 ;  /* 0x0000004f4e717223 */ /* 0x080fe20000010071 */
[----:B------:R-:W-:Y:S01]  /*a690*/  PRMT R52, R52, 0x654, R53 ;  /* 0x0000065434347816 */ /* 0x000fe20000000035 */
[-C--:B------:R-:W-:Y:S01]  /*a6a0*/  FMUL.FTZ R78, R44, R112.reuse ;  /* 0x000000702c4e7220 */ /* 0x080fe20000410000 */
[----:B------:R-:W-:Y:S01]  /*a6b0*/  PRMT R59, R62, 0x654, R59 ;  /* 0x000006543e3b7816 */ /* 0x000fe2000000003b */
[----:B------:R-:W-:Y:S01]  /*a6c0*/  FMUL.FTZ R112, R76, R112 ;  /* 0x000000704c707220 */ /* 0x000fe20000410000 */
[----:B------:R-:W-:Y:S01]  /*a6d0*/  PRMT R55, R55, 0x654, R56 ;  /* 0x0000065437377816 */ /* 0x000fe20000000038 */
[----:B------:R-:W-:Y:S01]  /*a6e0*/  FFMA.FTZ R116, R114, R79, -R116 ;  /* 0x0000004f72747223 */ /* 0x000fe20000010874 */
[----:B------:R-:W-:Y:S01]  /*a6f0*/  F2FP.F16.E4M3.UNPACK_B R53, R111.H1 ;  /* 0x0000006fff35723e */ /* 0x000fe200030006ff */
[----:B------:R-:W-:Y:S01]  /*a700*/  FFMA.FTZ R76, R76, R110, -R78 ;  /* 0x0000006e4c4c7223 */ /* 0x000fe2000001084e */
[----:B------:R-:W-:Y:S01]  /*a710*/  F2FP.F16.E4M3.UNPACK_B R62, R46.H1 ;  /* 0x0000002eff3e723e */ /* 0x000fe200030006ff */
[----:B------:R-:W-:Y:S01]  /*a720*/  FFMA.FTZ R44, R44, R110, R112 ;  /* 0x0000006e2c2c7223 */ /* 0x000fe20000010070 */
[----:B------:R-:W-:Y:S01]  /*a730*/  F2FP.F16.E4M3.UNPACK_B R56, R14.H1 ;  /* 0x0000000eff38723e */ /* 0x000fe200030006ff */
[----:B------:R-:W-:Y:S01]  /*a740*/  HADD2.F32 R118, -RZ, R53.H0_H0 ;  /* 0x20000035ff767230 */ /* 0x000fe20000004100 */
[----:B------:R-:W-:Y:S01]  /*a750*/  F2FP.F16.E4M3.UNPACK_B R79, R109.H1 ;  /* 0x0000006dff4f723e */ /* 0x000fe200030006ff */
[----:B------:R-:W-:Y:S01]  /*a760*/  HADD2.F32 R78, -RZ, R62.H0_H0 ;  /* 0x2000003eff4e7230 */ /* 0x000fe20000004100 */
[----:B------:R-:W-:Y:S01]  /*a770*/  F2FP.F16.E4M3.UNPACK_B R111, R111 ;  /* 0x0000006fff6f723e */ /* 0x000fe200020006ff */
[----:B------:R-:W-:Y:S01]  /*a780*/  HADD2.F32 R110, -RZ, R56.H0_H0 ;  /* 0x20000038ff6e7230 */ /* 0x000fe20000004100 */
[----:B------:R-:W-:Y:S01]  /*a790*/  F2FP.F16.E4M3.UNPACK_B R46, R46 ;  /* 0x0000002eff2e723e */ /* 0x000fe200020006ff */
[----:B------:R-:W-:-:S02]  /*a7a0*/  HADD2.F32 R112, -RZ, R79.H0_H0 ;  /* 0x2000004fff707230 */ /* 0x000fc40000004100 */
[-C--:B------:R-:W-:Y:S01]  /*a7b0*/  FMUL.FTZ R114, R78, R118.reuse ;  /* 0x000000764e727220 */ /* 0x080fe20000410000 */
[----:B------:R-:W-:Y:S02]  /*a7c0*/  HADD2.F32 R53, -RZ, R53.H1_H1 ;  /* 0x30000035ff357230 */ /* 0x000fe40000004100 */
[----:B------:R-:W-:Y:S01]  /*a7d0*/  FMUL.FTZ R118, R110, R118 ;  /* 0x000000766e767220 */ /* 0x000fe20000410000 */
[----:B------:R-:W-:Y:S01]  /*a7e0*/  HADD2.F32 R62, -RZ, R62.H1_H1 ;  /* 0x3000003eff3e7230 */ /* 0x000fe20000004100 */
[----:B------:R-:W-:Y:S01]  /*a7f0*/  F2FP.F16.E4M3.UNPACK_B R14, R14 ;  /* 0x0000000eff0e723e */ /* 0x000fe200020006ff */
[----:B------:R-:W-:Y:S02]  /*a800*/  HADD2.F32 R56, -RZ, R56.H1_H1 ;  /* 0x30000038ff387230 */ /* 0x000fe40000004100 */
[-C--:B------:R-:W-:Y:S01]  /*a810*/  FFMA.FTZ R118, R78, R112.reuse, R118 ;  /* 0x000000704e767223 */ /* 0x080fe20000010076 */
[----:B------:R-:W-:Y:S02]  /*a820*/  HADD2.F32 R79, -RZ, R79.H1_H1 ;  /* 0x3000004fff4f7230 */ /* 0x000fe40000004100 */
[-C--:B------:R-:W-:Y:S01]  /*a830*/  FMUL.FTZ R78, R62, R53.reuse ;  /* 0x000000353e4e7220 */ /* 0x080fe20000410000 */
[----:B------:R-:W-:Y:S01]  /*a840*/  FFMA.FTZ R114, R110, R112, -R114 ;  /* 0x000000706e727223 */ /* 0x000fe20000010872 */
[C---:B------:R-:W-:Y:S01]  /*a850*/  FMUL.FTZ R53, R56.reuse, R53 ;  /* 0x0000003538357220 */ /* 0x040fe20000410000 */
[----:B------:R-:W-:Y:S01]  /*a860*/  F2FP.F16.E4M3.UNPACK_B R109, R109 ;  /* 0x0000006dff6d723e */ /* 0x000fe200020006ff */
[----:B------:R-:W-:Y:S01]  /*a870*/  FFMA.FTZ R56, R56, R79, -R78 ;  /* 0x0000004f38387223 */ /* 0x000fe2000001084e */
[----:B------:R-:W-:-:S02]  /*a880*/  HADD2.F32 R112, -RZ, R111.H0_H0 ;  /* 0x2000006fff707230 */ /* 0x000fc40000004100 */
[----:B------:R-:W-:Y:S01]  /*a890*/  FFMA.FTZ R53, R62, R79, R53 ;  /* 0x0000004f3e357223 */ /* 0x000fe20000010035 */
[----:B------:R-:W-:Y:S01]  /*a8a0*/  HADD2.F32 R62, -RZ, R46.H0_H0 ;  /* 0x2000002eff3e7230 */ /* 0x000fe20000004100 */
[--C-:B------:R-:W-:Y:S01]  /*a8b0*/  SHF.R.U32.HI R54, RZ, 0x8, R61.reuse ;  /* 0x00000008ff367819 */ /* 0x100fe2000001163d */
[----:B------:R-:W-:Y:S01]  /*a8c0*/  HADD2.F32 R79, -RZ, R14.H0_H0 ;  /* 0x2000000eff4f7230 */ /* 0x000fe20000004100 */
[----:B------:R-:W-:Y:S01]  /*a8d0*/  SHF.R.U32.HI R57, RZ, 0x10, R61 ;  /* 0x00000010ff397819 */ /* 0x000fe2000001163d */
[----:B------:R-:W-:Y:S02]  /*a8e0*/  HADD2.F32 R78, -RZ, R109.H0_H0 ;  /* 0x2000006dff4e7230 */ /* 0x000fe40000004100 */
[CC--:B------:R-:W-:Y:S01]  /*a8f0*/  FMUL.FTZ R110, R62.reuse, R112.reuse ;  /* 0x000000703e6e7220 */ /* 0x0c0fe20000410000 */
[----:B------:R-:W-:Y:S02]  /*a900*/  HADD2.F32 R111, -RZ, R111.H1_H1 ;  /* 0x3000006fff6f7230 */ /* 0x000fe40000004100 */
[----:B------:R-:W-:Y:S01]  /*a910*/  FMUL.FTZ R112, R79, R112 ;  /* 0x000000704f707220 */ /* 0x000fe20000410000 */
[----:B------:R-:W-:Y:S01]  /*a920*/  HADD2.F32 R46, -RZ, R46.H1_H1 ;  /* 0x3000002eff2e7230 */ /* 0x000fe20000004100 */
[----:B------:R-:W-:Y:S01]  /*a930*/  SHF.R.U32.HI R61, RZ, 0x8, R65 ;  /* 0x00000008ff3d7819 */ /* 0x000fe20000011641 */
[----:B------:R-:W-:Y:S01]  /*a940*/  HADD2.F32 R14, -RZ, R14.H1_H1 ;  /* 0x3000000eff0e7230 */ /* 0x000fe20000004100 */
[--C-:B------:R-:W-:Y:S01]  /*a950*/  SHF.R.U32.HI R58, RZ, 0x8, R63.reuse ;  /* 0x00000008ff3a7819 */ /* 0x100fe2000001163f */
[----:B------:R-:W-:Y:S01]  /*a960*/  FFMA.FTZ R112, R62, R78, R112 ;  /* 0x0000004e3e707223 */ /* 0x000fe20000010070 */
[----:B------:R-:W-:Y:S01]  /*a970*/  SHF.R.U32.HI R60, RZ, 0x10, R63 ;  /* 0x00000010ff3c7819 */ /* 0x000fe2000001163f */
[----:B------:R-:W-:Y:S01]  /*a980*/  HADD2.F32 R109, -RZ, R109.H1_H1 ;  /* 0x3000006dff6d7230 */ /* 0x000fe20000004100 */
[----:B------:R-:W-:Y:S01]  /*a990*/  SHF.R.U32.HI R63, RZ, 0x10, R65 ;  /* 0x00000010ff3f7819 */ /* 0x000fe20000011641 */
[----:B------:R-:W-:Y:S01]  /*a9a0*/  FMUL.FTZ R62, R46, R111 ;  /* 0x0000006f2e3e7220 */ /* 0x000fe20000410000 */
[----:B------:R-:W-:-:S02]  /*a9b0*/  IMAD.SHL.U32 R61, R61, 0x100, RZ ;  /* 0x000001003d3d7824 */ /* 0x000fc400078e00ff */
[----:B------:R-:W-:Y:S01]  /*a9c0*/  FMUL.FTZ R111, R14, R111 ;  /* 0x0000006f0e6f7220 */ /* 0x000fe20000410000 */
[----:B------:R-:W-:Y:S01]  /*a9d0*/  SHF.L.U32 R54, R54, 0x8, RZ ;  /* 0x0000000836367819 */ /* 0x000fe200000006ff */
[-C--:B------:R-:W-:Y:S01]  /*a9e0*/  FFMA.FTZ R62, R14, R109.reuse, -R62 ;  /* 0x0000006d0e3e7223 */ /* 0x080fe2000001083e */
[----:B------:R-:W-:Y:S01]  /*a9f0*/  IMAD.SHL.U32 R58, R58, 0x100, RZ ;  /* 0x000001003a3a7824 */ /* 0x000fe200078e00ff */
[----:B------:R-:W-:Y:S01]  /*aa00*/  LOP3.LUT R59, R59, 0xff00, R61, 0xf8, !PT ;  /* 0x0000ff003b3b7812 */ /* 0x000fe200078ef83d */
[----:B------:R-:W-:Y:S01]  /*aa10*/  IMAD.U32 R14, R63, 0x10000, RZ ;  /* 0x000100003f0e7824 */ /* 0x000fe200078e00ff */
[----:B------:R-:W-:Y:S01]  /*aa20*/  LOP3.LUT R52, R52, 0xff00, R54, 0xf8, !PT ;  /* 0x0000ff0034347812 */ /* 0x000fe200078ef836 */
[----:B------:R-:W-:Y:S01]  /*aa30*/  IMAD.U32 R57, R57, 0x10000, RZ ;  /* 0x0001000039397824 */ /* 0x000fe200078e00ff */
[----:B------:R-:W-:Y:S01]  /*aa40*/  LOP3.LUT R55, R55, 0xff00, R58, 0xf8, !PT ;  /* 0x0000ff0037377812 */ /* 0x000fe200078ef83a */
[----:B------:R-:W-:Y:S01]  /*aa50*/  FFMA.FTZ R110, R79, R78, -R110 ;  /* 0x0000004e4f6e7223 */ /* 0x000fe2000001086e */
[----:B------:R-:W-:Y:S01]  /*aa60*/  SHF.L.U32 R60, R60, 0x10, RZ ;  /* 0x000000103c3c7819 */ /* 0x000fe200000006ff */
[----:B------:R-:W-:Y:S01]  /*aa70*/  FFMA.FTZ R111, R46, R109, R111 ;  /* 0x0000006d2e6f7223 */ /* 0x000fe2000001006f */
[----:B------:R-:W-:-:S02]  /*aa80*/  LOP3.LUT R59, R59, 0xff0000, R14, 0xf8, !PT ;  /* 0x00ff00003b3b7812 */ /* 0x000fc400078ef80e */
[----:B------:R-:W-:Y:S02]  /*aa90*/  LOP3.LUT R52, R52, 0xff0000, R57, 0xf8, !PT ;  /* 0x00ff000034347812 */ /* 0x000fe400078ef839 */
[----:B------:R-:W-:Y:S02]  /*aaa0*/  F2FP.SATFINITE.E4M3.F32.PACK_AB_MERGE_C R61, R56, R114, RZ ;  /* 0x00000072383d723e */ /* 0x000fe400048070ff */
[----:B------:R-:W-:Y:S02]  /*aab0*/  LOP3.LUT R55, R55, 0xff0000, R60, 0xf8, !PT ;  /* 0x00ff000037377812 */ /* 0x000fe400078ef83c */
[----:B------:R-:W-:Y:S02]  /*aac0*/  F2FP.F16.E4M3.UNPACK_B R57, R45 ;  /* 0x0000002dff39723e */ /* 0x000fe400020006ff */
[----:B------:R-:W-:Y:S02]  /*aad0*/  F2FP.F16.E4M3.UNPACK_B R56, R59 ;  /* 0x0000003bff38723e */ /* 0x000fe400020006ff */
[----:B------:R-:W-:-:S02]  /*aae0*/  F2FP.F16.E4M3.UNPACK_B R60, R13 ;  /* 0x0000000dff3c723e */ /* 0x000fc400020006ff */
[----:B------:R-:W-:Y:S01]  /*aaf0*/  F2FP.SATFINITE.E4M3.F32.PACK_AB_MERGE_C R14, R62, R110, R61 ;  /* 0x0000006e3e0e723e */ /* 0x000fe2000480703d */
[----:B------:R-:W-:Y:S01]  /*ab00*/  HADD2.F32 R61, -RZ, R57.H0_H0 ;  /* 0x20000039ff3d7230 */ /* 0x000fe20000004100 */
[----:B------:R-:W-:Y:S01]  /*ab10*/  F2FP.F16.E4M3.UNPACK_B R58, R52 ;  /* 0x00000034ff3a723e */ /* 0x000fe200020006ff */
[----:B------:R-:W-:Y:S01]  /*ab20*/  HADD2.F32 R46, -RZ, R56.H0_H0 ;  /* 0x20000038ff2e7230 */ /* 0x000fe20000004100 */
[--C-:B------:R-:W-:Y:S01]  /*ab30*/  SHF.R.U32.HI R64, RZ, 0x18, R67.reuse ;  /* 0x00000018ff407819 */ /* 0x100fe20000011643 */
[----:B------:R-:W-:Y:S01]  /*ab40*/  HADD2.F32 R54, -RZ, R60.H0_H0 ;  /* 0x2000003cff367230 */ /* 0x000fe20000004100 */
[----:B------:R-:W-:Y:S01]  /*ab50*/  LOP3.LUT R66, R67, 0xff, RZ, 0xc0, !PT ;  /* 0x000000ff43427812 */ /* 0x000fe200078ec0ff */
[----:B------:R-:W-:Y:S01]  /*ab60*/  HADD2.F32 R62, -RZ, R58.H0_H0 ;  /* 0x2000003aff3e7230 */ /* 0x000fe20000004100 */
[----:B------:R-:W-:Y:S01]  /*ab70*/  SHF.R.U32.HI R65, RZ, 0x8, R67 ;  /* 0x00000008ff417819 */ /* 0x000fe20000011643 */
[----:B------:R-:W-:Y:S01]  /*ab80*/  HADD2.F32 R63, -RZ, R56.H1_H1 ;  /* 0x30000038ff3f7230 */ /* 0x000fe20000004100 */
[----:B------:R-:W-:Y:S01]  /*ab90*/  F2FP.SATFINITE.E4M3.F32.PACK_AB_MERGE_C R118, R53, R118, RZ ;  /* 0x000000763576723e */ /* 0x000fe200048070ff */
[----:B------:R-:W-:Y:S01]  /*aba0*/  FMUL.FTZ R53, R61, R46 ;  /* 0x0000002e3d357220 */ /* 0x000fe20000410000 */
[----:B------:R-:W-:Y:S01]  /*abb0*/  PRMT R64, R64, 0x654, R66 ;  /* 0x0000065440407816 */ /* 0x000fe20000000042 */
[----:B------:R-:W-:-:S02]  /*abc0*/  IMAD.SHL.U32 R65, R65, 0x100, RZ ;  /* 0x0000010041417824 */ /* 0x000fc400078e00ff */
[C---:B------:R-:W-:Y:S01]  /*abd0*/  FMUL.FTZ R66, R54.reuse, R46 ;  /* 0x0000002e36427220 */ /* 0x040fe20000410000 */
[-C--:B------:R-:W-:Y:S01]  /*abe0*/  FFMA.FTZ R53, R54, R62.reuse, -R53 ;  /* 0x0000003e36357223 */ /* 0x080fe20000010835 */
[----:B------:R-:W-:Y:S02]  /*abf0*/  F2FP.SATFINITE.E4M3.F32.PACK_AB_MERGE_C R77, R77, R117, RZ ;  /* 0x000000754d4d723e */ /* 0x000fe400048070ff */
[----:B------:R-:W-:Y:S01]  /*ac00*/  FFMA.FTZ R54, R61, R62, R66 ;  /* 0x0000003e3d367223 */ /* 0x000fe20000010042 */
[----:B------:R-:W-:Y:S01]  /*ac10*/  LOP3.LUT R64, R64, 0xff00, R65, 0xf8, !PT ;  /* 0x0000ff0040407812 */ /* 0x000fe200078ef841 */
[----:B------:R-:W-:Y:S01]  /*ac20*/  HADD2.F32 R61, -RZ, R60.H1_H1 ;  /* 0x3000003cff3d7230 */ /* 0x000fe20000004100 */
[----:B------:R-:W-:Y:S01]  /*ac30*/  F2FP.F16.E4M3.UNPACK_B R60, R45.H1 ;  /* 0x0000002dff3c723e */ /* 0x000fe200030006ff */
[----:B------:R-:W-:Y:S01]  /*ac40*/  HADD2.F32 R62, -RZ, R57.H1_H1 ;  /* 0x30000039ff3e7230 */ /* 0x000fe20000004100 */
[----:B------:R-:W-:Y:S01]  /*ac50*/  F2FP.F16.E4M3.UNPACK_B R65, R59.H1 ;  /* 0x0000003bff41723e */ /* 0x000fe200030006ff */
[----:B------:R-:W-:Y:S01]  /*ac60*/  HADD2.F32 R45, -RZ, R58.H1_H1 ;  /* 0x3000003aff2d7230 */ /* 0x000fe20000004100 */
[----:B------:R-:W-:Y:S01]  /*ac70*/  F2FP.SATFINITE.E4M3.F32.PACK_AB_MERGE_C R115, R12, R115, RZ ;  /* 0x000000730c73723e */ /* 0x000fe200048070ff */
[----:B------:R-:W-:Y:S01]  /*ac80*/  HADD2.F32 R56, -RZ, R60.H0_H0 ;  /* 0x2000003cff387230 */ /* 0x000fe20000004100 */
[----:B------:R-:W-:Y:S01]  /*ac90*/  F2FP.SATFINITE.E4M3.F32.PACK_AB_MERGE_C R12, R76, R116, R77 ;  /* 0x000000744c0c723e */ /* 0x000fe2000480704d */
[----:B------:R-:W-:Y:S01]  /*aca0*/  FMUL.FTZ R76, R62, R63 ;  /* 0x0000003f3e4c7220 */ /* 0x000fe20000410000 */
[----:B------:R-:W-:Y:S01]  /*acb0*/  F2FP.F16.E4M3.UNPACK_B R57, R13.H1 ;  /* 0x0000000dff39723e */ /* 0x000fe200030006ff */
[C---:B------:R-:W-:Y:S01]  /*acc0*/  FMUL.FTZ R63, R61.reuse, R63 ;  /* 0x0000003f3d3f7220 */ /* 0x040fe20000410000 */
[----:B------:R-:W-:Y:S01]  /*acd0*/  F2FP.F16.E4M3.UNPACK_B R58, R52.H1 ;  /* 0x00000034ff3a723e */ /* 0x000fe200030006ff */
[----:B------:R-:W-:Y:S01]  /*ace0*/  HADD2.F32 R66, -RZ, R65.H0_H0 ;  /* 0x20000041ff427230 */ /* 0x000fe20000004100 */
[----:B------:R-:W-:Y:S01]  /*acf0*/  SHF.R.U32.HI R67, RZ, 0x10, R67 ;  /* 0x00000010ff437819 */ /* 0x000fe20000011643 */
[----:B------:R-:W-:Y:S01]  /*ad00*/  FFMA.FTZ R52, R61, R45, -R76 ;  /* 0x0000002d3d347223 */ /* 0x000fe2000001084c */
[----:B------:R-:W-:-:S02]  /*ad10*/  HADD2.F32 R13, -RZ, R57.H0_H0 ;  /* 0x20000039ff0d7230 */ /* 0x000fc40000004100 */
[----:B------:R-:W-:Y:S01]  /*ad20*/  FFMA.FTZ R45, R62, R45, R63 ;  /* 0x0000002d3e2d7223 */ /* 0x000fe2000001003f */
[----:B------:R-:W-:Y:S02]  /*ad30*/  HADD2.F32 R59, -RZ, R58.H0_H0 ;  /* 0x2000003aff3b7230 */ /* 0x000fe40000004100 */
[-C--:B------:R-:W-:Y:S01]  /*ad40*/  FMUL.FTZ R62, R56, R66.reuse ;  /* 0x00000042383e7220 */ /* 0x080fe20000410000 */
[----:B------:R-:W-:Y:S02]  /*ad50*/  HADD2.F32 R63, -RZ, R60.H1_H1 ;  /* 0x3000003cff3f7230 */ /* 0x000fe40000004100 */
[C---:B------:R-:W-:Y:S01]  /*ad60*/  FMUL.FTZ R61, R13.reuse, R66 ;  /* 0x000000420d3d7220 */ /* 0x040fe20000410000 */
[----:B------:R-:W-:Y:S02]  /*ad70*/  HADD2.F32 R60, -RZ, R65.H1_H1 ;  /* 0x30000041ff3c7230 */ /* 0x000fe40000004100 */
[----:B------:R-:W-:Y:S01]  /*ad80*/  FFMA.FTZ R13, R13, R59, -R62 ;  /* 0x0000003b0d0d7223 */ /* 0x000fe2000001083e */
[----:B------:R-:W-:-:S02]  /*ad90*/  IMAD.U32 R67, R67, 0x10000, RZ ;  /* 0x0001000043437824 */ /* 0x000fc400078e00ff */
[----:B------:R-:W-:Y:S01]  /*ada0*/  FFMA.FTZ R56, R56, R59, R61 ;  /* 0x0000003b38387223 */ /* 0x000fe2000001003d */
[----:B------:R-:W-:Y:S02]  /*adb0*/  HADD2.F32 R57, -RZ, R57.H1_H1 ;  /* 0x30000039ff397230 */ /* 0x000fe40000004100 */
[-C--:B------:R-:W-:Y:S01]  /*adc0*/  FMUL.FTZ R66, R63, R60.reuse ;  /* 0x0000003c3f427220 */ /* 0x080fe20000410000 */
[----:B------:R-:W-:Y:S01]  /*add0*/  HADD2.F32 R62, -RZ, R58.H1_H1 ;  /* 0x3000003aff3e7230 */ /* 0x000fe20000004100 */
[----:B------:R-:W-:Y:S01]  /*ade0*/  LOP3.LUT R64, R64, 0xff0000, R67, 0xf8, !PT ;  /* 0x00ff000040407812 */ /* 0x000fe200078ef843 */
[C---:B------:R-:W-:Y:S01]  /*adf0*/  FMUL.FTZ R76, R57.reuse, R60 ;  /* 0x0000003c394c7220 */ /* 0x040fe20000410000 */
[----:B------:R-:W-:Y:S02]  /*ae00*/  F2FP.F16.E4M3.UNPACK_B R58, R47 ;  /* 0x0000002fff3a723e */ /* 0x000fe400020006ff */
[----:B------:R-:W-:Y:S01]  /*ae10*/  FFMA.FTZ R60, R57, R62, -R66 ;  /* 0x0000003e393c7223 */ /* 0x000fe20000010842 */
[----:B------:R-:W-:Y:S01]  /*ae20*/  F2FP.F16.E4M3.UNPACK_B R59, R64 ;  /* 0x00000040ff3b723e */ /* 0x000fe200020006ff */
[----:B------:R-:W-:Y:S01]  /*ae30*/  FFMA.FTZ R63, R63, R62, R76 ;  /* 0x0000003e3f3f7223 */ /* 0x000fe2000001004c */
[----:B------:R-:W-:Y:S01]  /*ae40*/  F2FP.F16.E4M3.UNPACK_B R57, R15 ;  /* 0x0000000fff39723e */ /* 0x000fe200020006ff */
[----:B------:R-:W-:Y:S01]  /*ae50*/  HADD2.F32 R61, -RZ, R58.H0_H0 ;  /* 0x2000003aff3d7230 */ /* 0x000fe20000004100 */
[-C--:B------:R-:W-:Y:S01]  /*ae60*/  F2FP.F16.E4M3.UNPACK_B R65, R55.reuse ;  /* 0x00000037ff41723e */ /* 0x080fe200020006ff */
[----:B------:R-:W-:Y:S01]  /*ae70*/  HADD2.F32 R67, -RZ, R59.H0_H0 ;  /* 0x2000003bff437230 */ /* 0x000fe20000004100 */
[----:B------:R-:W-:Y:S01]  /*ae80*/  F2FP.F16.E4M3.UNPACK_B R64, R64.H1 ;  /* 0x00000040ff40723e */ /* 0x000fe200030006ff */
[----:B------:R-:W-:Y:S01]  /*ae90*/  HADD2.F32 R62, -RZ, R57.H0_H0 ;  /* 0x20000039ff3e7230 */ /* 0x000fe20000004100 */
[----:B------:R-:W-:Y:S01]  /*aea0*/  F2FP.F16.E4M3.UNPACK_B R55, R55.H1 ;  /* 0x00000037ff37723e */ /* 0x000fe200030006ff */
[----:B------:R-:W-:-:S02]  /*aeb0*/  HADD2.F32 R66, -RZ, R65.H0_H0 ;  /* 0x20000041ff427230 */ /* 0x000fc40000004100 */
[CC--:B------:R-:W-:Y:S01]  /*aec0*/  FMUL.FTZ R77, R61.reuse, R67.reuse ;  /* 0x000000433d4d7220 */ /* 0x0c0fe20000410000 */
[--C-:B------:R-:W-:Y:S02]  /*aed0*/  HADD2.F32 R78, -RZ, R64.reuse.H0_H0 ;  /* 0x20000040ff4e7230 */ /* 0x100fe40000004100 */
[C---:B------:R-:W-:Y:S01]  /*aee0*/  FMUL.FTZ R76, R62.reuse, R67 ;  /* 0x000000433e4c7220 */ /* 0x040fe20000410000 */
[----:B------:R-:W-:Y:S01]  /*aef0*/  F2FP.F16.E4M3.UNPACK_B R67, R15.H1 ;  /* 0x0000000fff43723e */ /* 0x000fe200030006ff */
[-C--:B------:R-:W-:Y:S01]  /*af00*/  FFMA.FTZ R62, R62, R66.reuse, -R77 ;  /* 0x000000423e3e7223 */ /* 0x080fe2000001084d */
[----:B------:R-:W-:Y:S02]  /*af10*/  HADD2.F32 R64, -RZ, R64.H1_H1 ;  /* 0x30000040ff407230 */ /* 0x000fe40000004100 */
[----:B------:R-:W-:Y:S01]  /*af20*/  FFMA.FTZ R61, R61, R66, R76 ;  /* 0x000000423d3d7223 */ /* 0x000fe2000001004c */
[----:B------:R-:W-:Y:S01]  /*af30*/  F2FP.F16.E4M3.UNPACK_B R66, R47.H1 ;  /* 0x0000002fff42723e */ /* 0x000fe200030006ff */
[----:B------:R-:W-:Y:S01]  /*af40*/  HADD2.F32 R15, -RZ, R67.H0_H0 ;  /* 0x20000043ff0f7230 */ /* 0x000fe20000004100 */
[----:B------:R-:W-:Y:S01]  /*af50*/  F2FP.SATFINITE.E4M3.F32.PACK_AB_MERGE_C R13, R60, R13, RZ ;  /* 0x0000000d3c0d723e */ /* 0x000fe200048070ff */
[----:B------:R-:W-:Y:S01]  /*af60*/  HADD2.F32 R76, -RZ, R55.H0_H0 ;  /* 0x20000037ff4c7230 */ /* 0x000fe20000004100 */
[----:B------:R-:W-:Y:S01]  /*af70*/  F2FP.SATFINITE.E4M3.F32.PACK_AB_MERGE_C R56, R63, R56, RZ ;  /* 0x000000383f38723e */ /* 0x000fe200048070ff */
[--C-:B------:R-:W-:Y:S01]  /*af80*/  HADD2.F32 R47, -RZ, R66.reuse.H0_H0 ;  /* 0x20000042ff2f7230 */ /* 0x100fe20000004100 */
[----:B------:R-:W-:Y:S01]  /*af90*/  F2FP.SATFINITE.E4M3.F32.PACK_AB_MERGE_C R44, R44, R113, R115 ;  /* 0x000000712c2c723e */ /* 0x000fe20004807073 */
[----:B------:R-:W-:Y:S01]  /*afa0*/  HADD2.F32 R66, -RZ, R66.H1_H1 ;  /* 0x30000042ff427230 */ /* 0x000fe20000004100 */
[----:B------:R-:W-:Y:S01]  /*afb0*/  F2FP.SATFINITE.E4M3.F32.PACK_AB_MERGE_C R46, R111, R112, R118 ;  /* 0x000000706f2e723e */ /* 0x000fe20004807076 */
[----:B------:R-:W-:-:S02]  /*afc0*/  HADD2.F32 R67, -RZ, R67.H1_H1 ;  /* 0x30000043ff437230 */ /* 0x000fc40000004100 */
[-C--:B------:R-:W-:Y:S01]  /*afd0*/  FMUL.FTZ R110, R47, R78.reuse ;  /* 0x0000004e2f6e7220 */ /* 0x080fe20000410000 */
[C---:B------:R-:W-:Y:S01]  /*afe0*/  FMUL.FTZ R78, R15.reuse, R78 ;  /* 0x0000004e0f4e7220 */ /* 0x040fe20000410000 */
[----:B------:R-:W-:Y:S01]  /*aff0*/  HADD2.F32 R55, -RZ, R55.H1_H1 ;  /* 0x30000037ff377230 */ /* 0x000fe20000004100 */
[----:B------:R-:W-:Y:S01]  /*b000*/  F2FP.SATFINITE.E4M3.F32.PACK_AB_MERGE_C R13, R52, R53, R13 ;  /* 0x00000035340d723e */ /* 0x000fe2000480700d */
[-C--:B------:R-:W-:Y:S01]  /*b010*/  FFMA.FTZ R15, R15, R76.reuse, -R110 ;  /* 0x0000004c0f0f7223 */ /* 0x080fe2000001086e */
[----:B------:R-:W-:Y:S01]  /*b020*/  FFMA.FTZ R47, R47, R76, R78 ;  /* 0x0000004c2f2f7223 */ /* 0x000fe2000001004e */
        /* <DEDUP_REMOVED lines=11> */
[----:B------:R-:W-:Y:S01]  /*b0e0*/  F2FP.SATFINITE.E4M3.F32.PACK_AB_MERGE_C R47, R66, R47, RZ ;  /* 0x0000002f422f723e */ /* 0x000fe200048070ff */
[-C--:B------:R-:W-:Y:S01]  /*b0f0*/  FFMA.FTZ R57, R57, R65.reuse, -R76 ;  /* 0x0000004139397223 */ /* 0x080fe2000001084c */
[----:B------:R-:W-:Y:S01]  /*b100*/  F2FP.SATFINITE.E4M3.F32.PACK_AB_MERGE_C R45, R45, R54, R56 ;  /* 0x000000362d2d723e */ /* 0x000fe20004807038 */
[----:B------:R-:W-:-:S03]  /*b110*/  FFMA.FTZ R58, R58, R65, R59 ;  /* 0x000000413a3a7223 */ /* 0x000fc6000001003b */
[----:B------:R-:W-:Y:S02]  /*b120*/  F2FP.SATFINITE.E4M3.F32.PACK_AB_MERGE_C R15, R57, R62, R15 ;  /* 0x0000003e390f723e */ /* 0x000fe4000480700f */
[----:B------:R-:W-:-:S07]  /*b130*/  F2FP.SATFINITE.E4M3.F32.PACK_AB_MERGE_C R47, R58, R61, R47 ;  /* 0x0000003d3a2f723e */ /* 0x000fce000480702f */
.L_x_560:
[----:B------:R-:W-:Y:S05]  /*b140*/  BSYNC B2 ;  /* 0x0000000000027941 */ /* 0x000fea0003800000 */
.L_x_559:
[----:B------:R-:W-:Y:S01]  /*b150*/  ISETP.GE.AND P3, PT, R11, R107, PT ;  /* 0x0000006b0b00720c */ /* 0x000fe20003f66270 */
[----:B0-----:R0:W-:-:S12]  /*b160*/  ST.E.128 desc[UR36][R48.64], R12 ;  /* 0x0000000c30007985 */ /* 0x0011d8000c101d24 */
[----:B------:R-:W-:-:S04]  /*b170*/  @!P3 IADD3 R50, P4, R11, R50, RZ ;  /* 0x000000320b32b210 */ /* 0x000fc80007f9e0ff */
[----:B------:R-:W-:-:S05]  /*b180*/  @!P3 LEA.HI.X.SX32 R51, R11, R51, 0x1, P4 ;  /* 0x000000330b33b211 */ /* 0x000fca00020f0eff */
[----:B---3--:R0:W-:Y:S04]  /*b190*/  @!P3 ST.E.128 desc[UR36][R50.64], R44 ;  /* 0x0000002c3200b985 */ /* 0x0081e8000c101d24 */
.L_x_558:
[----:B------:R-:W-:Y:S05]  /*b1a0*/  BSYNC B1 ;  /* 0x0000000000017941 */ /* 0x000fea0003800000 */
.L_x_557:
[----:B------:R-:W-:-:S03]  /*b1b0*/  UMOV UR4, 0xffffffff ;  /* 0xffffffff00047882 */ /* 0x000fc60000000000 */
[----:B------:R-:W-:Y:S05]  /*b1c0*/  BRA.DIV UR4, `(.L_x_561) ;  /* 0x0000020a042c7947 */ /* 0x000fea000b800000 */
[----:B0--3--:R0:W3:Y:S04]  /*b1d0*/  SHFL.IDX PT, R51, R102, 0x3, 0x181f ;  /* 0x00781f0066337f89 */ /* 0x0090e800000e0000 */
[----:B------:R0:W0:Y:S02]  /*b1e0*/  SHFL.IDX PT, R50, R101, 0x3, 0x181f ;  /* 0x00781f0065327f89 */ /* 0x00002400000e0000 */
.L_x_864:
[----:B------:R-:W-:-:S05]  /*b1f0*/  VIADD R11, R219, 0x60 ;  /* 0x00000060db0b7836 */ /* 0x000fca0000000000 */
[----:B------:R-:W-:-:S13]  /*b200*/  ISETP.GE.OR P3, PT, R11, R99, P1 ;  /* 0x000000630b00720c */ /* 0x000fda0000f66670 */
[----:B------:R-:W-:Y:S05]  /*b210*/  @P3 BRA `(.L_x_536) ;  /* 0x00000014009c3947 */ /* 0x000fea0003800000 */
[----:B------:R-:W5:Y:S01]  /*b220*/  LDL R13, [R1+0x20] ;  /* 0x00002000010d7983 */ /* 0x000f620000100800 */
[----:B------:R-:W-:Y:S01]  /*b230*/  SEL R108, R34, R108, !P0 ;  /* 0x0000006c226c7207 */ /* 0x000fe20004000000 */
[----:B------:R-:W-:Y:S01]  /*b240*/  VIADD R14, R219, 0x60 ;  /* 0x00000060db0e7836 */ /* 0x000fe20000000000 */
[----:B0-----:R-:W-:Y:S01]  /*b250*/  IADD3 R48, P3, R39, R50, RZ ;  /* 0x0000003227307210 */ /* 0x001fe20007f7e0ff */
[----:B------:R-:W-:Y:S01]  /*b260*/  VIADD R15, R219, 0x60 ;  /* 0x00000060db0f7836 */ /* 0x000fe20000000000 */
[----:B------:R-:W-:Y:S01]  /*b270*/  SHF.R.S32.HI R11, RZ, 0x1f, R108 ;  /* 0x0000001fff0b7819 */ /* 0x000fe2000001146c */
[----:B------:R-:W-:Y:S01]  /*b280*/  IMAD.SHL.U32 R14, R14, 0x80, RZ ;  /* 0x000000800e0e7824 */ /* 0x000fe200078e00ff */
[----:B------:R-:W-:Y:S01]  /*b290*/  BSSY B1, `(.L_x_562) ;  /* 0x00000ef000017945 */ /* 0x000fe20003800000 */
[----:B------:R-:W-:Y:S01]  /*b2a0*/  IMAD.SHL.U32 R15, R15, 0x80, RZ ;  /* 0x000000800f0f7824 */ /* 0x000fe200078e00ff */
[----:B------:R-:W-:Y:S01]  /*b2b0*/  LEA.HI R11, R11, R108, RZ, 0x5 ;  /* 0x0000006c0b0b7211 */ /* 0x000fe200078f28ff */
[----:B---3--:R-:W-:Y:S01]  /*b2c0*/  IMAD.X R49, R51, 0x1, R80, P3 ;  /* 0x0000000133317824 */ /* 0x008fe200018e0650 */
[----:B------:R-:W-:-:S02]  /*b2d0*/  LOP3.LUT R14, R14, 0x380, RZ, 0xc0, !PT ;  /* 0x000003800e0e7812 */ /* 0x000fc400078ec0ff */
[----:B------:R-:W-:Y:S02]  /*b2e0*/  LEA.HI.SX32 R11, R11, R42, 0x1b ;  /* 0x0000002a0b0b7211 */ /* 0x000fe400078fdaff */
[----:B------:R-:W-:Y:S02]  /*b2f0*/  LOP3.LUT R15, R15, 0x380, RZ, 0xc0, !PT ;  /* 0x000003800f0f7812 */ /* 0x000fe400078ec0ff */
[----:B------:R-:W-:Y:S02]  /*b300*/  SHF.R.S32.HI R12, RZ, 0x1f, R11 ;  /* 0x0000001fff0c7819 */ /* 0x000fe4000001140b */
[----:B------:R-:W-:Y:S02]  /*b310*/  SHF.L.U32 R52, R11, 0x4, RZ ;  /* 0x000000040b347819 */ /* 0x000fe400000006ff */
[----:B------:R-:W-:Y:S02]  /*b320*/  LEA.HI R12, R12, R11, RZ, 0x3 ;  /* 0x0000000b0c0c7211 */ /* 0x000fe400078f18ff */
[----:B------:R-:W-:-:S02]  /*b330*/  SHF.R.U32.HI R14, RZ, 0x3, R14 ;  /* 0x00000003ff0e7819 */ /* 0x000fc4000001160e */
[----:B------:R-:W-:Y:S02]  /*b340*/  LOP3.LUT R11, R15, 0x70, R52, 0xf8, !PT ;  /* 0x000000700f0b7812 */ /* 0x000fe400078ef834 */
[----:B------:R-:W-:Y:S02]  /*b350*/  SHF.L.U32 R12, R12, 0xb, RZ ;  /* 0x0000000b0c0c7819 */ /* 0x000fe400000006ff */
[----:B------:R-:W-:Y:S02]  /*b360*/  LOP3.LUT R11, R11, R14, RZ, 0x3c, !PT ;  /* 0x0000000e0b0b7212 */ /* 0x000fe400078e3cff */
[----:B------:R-:W-:-:S04]  /*b370*/  LOP3.LUT R12, R12, 0xffffc000, RZ, 0xc0, !PT ;  /* 0xffffc0000c0c7812 */ /* 0x000fc800078ec0ff */
[----:B-----5:R-:W-:Y:S01]  /*b380*/  IADD3 R11, R11, R12, R13 ;  /* 0x0000000c0b0b7210 */ /* 0x020fe20007ffe00d */
[----:B------:R-:W-:-:S04]  /*b390*/  IMAD R12, R216, 0x8000, R7 ;  /* 0x00008000d80c7824 */ /* 0x000fc800078e0207 */
[----:B------:R-:W-:Y:S02]  /*b3a0*/  IMAD R14, R216, 0x8000, R11 ;  /* 0x00008000d80e7824 */ /* 0x000fe400078e020b */
[C---:B------:R-:W-:Y:S02]  /*b3b0*/  IMAD.IADD R12, R19.reuse, 0x1, R12 ;  /* 0x00000001130c7824 */ /* 0x040fe400078e020c */
[----:B------:R-:W-:-:S04]  /*b3c0*/  IMAD.IADD R44, R19, 0x1, R14 ;  /* 0x00000001132c7824 */ /* 0x000fc800078e020e */
[----:B------:R-:W0:Y:S04]  /*b3d0*/  LDS.128 R12, [R12+0x28400] ;  /* 0x028400000c0c7984 */ /* 0x000e280000000c00 */
[----:B------:R-:W3:Y:S01]  /*b3e0*/  LDS.128 R44, [R44+0x28400] ;  /* 0x028400002c2c7984 */ /* 0x000ee20000000c00 */
[----:B------:R-:W-:Y:S05]  /*b3f0*/  @P2 BRA `(.L_x_563) ;  /* 0x0000000c00602947 */ /* 0x000fea0003800000 */
[--C-:B------:R-:W-:Y:S01]  /*b400*/  SHF.R.U32.HI R68, RZ, 0x8, R69.reuse ;  /* 0x00000008ff447819 */ /* 0x100fe20000011645 */
[----:B0-----:R-:W-:Y:S01]  /*b410*/  IMAD.MOV.U32 R53, RZ, RZ, R14 ;  /* 0x000000ffff357224 */ /* 0x001fe200078e000e */
[----:B------:R-:W-:Y:S01]  /*b420*/  LOP3.LUT R62, R69, 0xff, RZ, 0xc0, !PT ;  /* 0x000000ff453e7812 */ /* 0x000fe200078ec0ff */
[----:B---3--:R-:W-:Y:S01]  /*b430*/  IMAD.MOV.U32 R57, RZ, RZ, R44 ;  /* 0x000000ffff397224 */ /* 0x008fe200078e002c */
[--C-:B------:R-:W-:Y:S02]  /*b440*/  SHF.R.U32.HI R63, RZ, 0x18, R69.reuse ;  /* 0x00000018ff3f7819 */ /* 0x100fe40000011645 */
[----:B------:R-:W-:Y:S02]  /*b450*/  SHF.R.U32.HI R58, RZ, 0x10, R69 ;  /* 0x00000010ff3a7819 */ /* 0x000fe40000011645 */
[----:B------:R-:W-:Y:S02]  /*b460*/  SHF.R.U32.HI R67, RZ, 0x8, R75 ;  /* 0x00000008ff437819 */ /* 0x000fe4000001164b */
[----:B------:R-:W-:Y:S01]  /*b470*/  MOV R56, R12 ;  /* 0x0000000c00387202 */ /* 0x000fe20000000f00 */
[----:B------:R-:W-:Y:S01]  /*b480*/  IMAD.SHL.U32 R12, R68, 0x100, RZ ;  /* 0x00000100440c7824 */ /* 0x000fe200078e00ff */
[----:B------:R-:W-:Y:S01]  /*b490*/  PRMT R63, R63, 0x654, R62 ;  /* 0x000006543f3f7816 */ /* 0x000fe2000000003e */
[----:B------:R-:W-:Y:S01]  /*b4a0*/  IMAD.SHL.U32 R67, R67, 0x100, RZ ;  /* 0x0000010043437824 */ /* 0x000fe200078e00ff */
[----:B------:R-:W-:Y:S01]  /*b4b0*/  SHF.R.U32.HI R59, RZ, 0x8, R71 ;  /* 0x00000008ff3b7819 */ /* 0x000fe20000011647 */
[----:B------:R-:W-:Y:S01]  /*b4c0*/  IMAD.U32 R14, R58, 0x10000, RZ ;  /* 0x000100003a0e7824 */ /* 0x000fe200078e00ff */
[----:B------:R-:W-:-:S02]  /*b4d0*/  LOP3.LUT R65, R73, 0xff, RZ, 0xc0, !PT ;  /* 0x000000ff49417812 */ /* 0x000fc400078ec0ff */
[----:B------:R-:W-:Y:S01]  /*b4e0*/  SHF.R.U32.HI R66, RZ, 0x18, R73 ;  /* 0x00000018ff427819 */ /* 0x000fe20000011649 */
[----:B------:R-:W-:Y:S01]  /*b4f0*/  IMAD.SHL.U32 R59, R59, 0x100, RZ ;  /* 0x000001003b3b7824 */ /* 0x000fe200078e00ff */
[----:B------:R-:W-:Y:S02]  /*b500*/  LOP3.LUT R60, R75, 0xff0000ff, RZ, 0xc0, !PT ;  /* 0xff0000ff4b3c7812 */ /* 0x000fe400078ec0ff */
[----:B------:R-:W-:Y:S02]  /*b510*/  LOP3.LUT R63, R63, 0xff00, R12, 0xf8, !PT ;  /* 0x0000ff003f3f7812 */ /* 0x000fe400078ef80c */
[----:B------:R-:W-:Y:S02]  /*b520*/  LOP3.LUT R64, R71, 0xff, RZ, 0xc0, !PT ;  /* 0x000000ff47407812 */ /* 0x000fe400078ec0ff */
[----:B------:R-:W-:Y:S02]  /*b530*/  SHF.R.U32.HI R69, RZ, 0x18, R71 ;  /* 0x00000018ff457819 */ /* 0x000fe40000011647 */
[----:B------:R-:W-:-:S02]  /*b540*/  SHF.R.U32.HI R61, RZ, 0x8, R73 ;  /* 0x00000008ff3d7819 */ /* 0x000fc40000011649 */
[----:B------:R-:W-:Y:S02]  /*b550*/  SHF.R.U32.HI R11, RZ, 0x10, R71 ;  /* 0x00000010ff0b7819 */ /* 0x000fe40000011647 */
[----:B------:R-:W-:Y:S02]  /*b560*/  PRMT R44, R66, 0x654, R65 ;  /* 0x00000654422c7816 */ /* 0x000fe40000000041 */
[----:B------:R-:W-:Y:S01]  /*b570*/  LOP3.LUT R66, R60, 0xff00, R67, 0xf8, !PT ;  /* 0x0000ff003c427812 */ /* 0x000fe200078ef843 */
[----:B------:R-:W-:Y:S01]  /*b580*/  IMAD.U32 R11, R11, 0x10000, RZ ;  /* 0x000100000b0b7824 */ /* 0x000fe200078e00ff */
[----:B------:R-:W-:Y:S02]  /*b590*/  LOP3.LUT R14, R63, 0xff0000, R14, 0xf8, !PT ;  /* 0x00ff00003f0e7812 */ /* 0x000fe400078ef80e */
[----:B------:R-:W-:Y:S02]  /*b5a0*/  PRMT R64, R69, 0x654, R64 ;  /* 0x0000065445407816 */ /* 0x000fe40000000040 */
[----:B------:R-:W-:-:S02]  /*b5b0*/  SHF.L.U32 R61, R61, 0x8, RZ ;  /* 0x000000083d3d7819 */ /* 0x000fc400000006ff */
[----:B------:R-:W-:Y:S02]  /*b5c0*/  F2FP.F16.E4M3.UNPACK_B R63, R106.H1 ;  /* 0x0000006aff3f723e */ /* 0x000fe400030006ff */
[----:B------:R-:W-:Y:S02]  /*b5d0*/  F2FP.F16.E4M3.UNPACK_B R60, R57.H1 ;  /* 0x00000039ff3c723e */ /* 0x000fe400030006ff */
[----:B------:R-:W-:Y:S01]  /*b5e0*/  F2FP.F16.E4M3.UNPACK_B R58, R56.H1 ;  /* 0x00000038ff3a723e */ /* 0x000fe200030006ff */
[----:B------:R-:W-:Y:S01]  /*b5f0*/  HADD2.F32 R12, -RZ, R63.H0_H0 ;  /* 0x2000003fff0c7230 */ /* 0x000fe20000004100 */
[----:B------:R-:W-:Y:S02]  /*b600*/  SHF.R.U32.HI R54, RZ, 0x10, R73 ;  /* 0x00000010ff367819 */ /* 0x000fe40000011649 */
[----:B------:R-:W-:Y:S01]  /*b610*/  LOP3.LUT R64, R64, 0xff00, R59, 0xf8, !PT ;  /* 0x0000ff0040407812 */ /* 0x000fe200078ef83b */
[----:B------:R-:W-:Y:S01]  /*b620*/  HADD2.F32 R59, -RZ, R58.H0_H0 ;  /* 0x2000003aff3b7230 */ /* 0x000fe20000004100 */
[----:B------:R-:W-:Y:S01]  /*b630*/  LOP3.LUT R65, R44, 0xff00, R61, 0xf8, !PT ;  /* 0x0000ff002c417812 */ /* 0x000fe200078ef83d */
[----:B------:R-:W-:Y:S01]  /*b640*/  HADD2.F32 R61, -RZ, R60.H0_H0 ;  /* 0x2000003cff3d7230 */ /* 0x000fe20000004100 */
[----:B------:R-:W-:Y:S01]  /*b650*/  F2FP.F16.E4M3.UNPACK_B R62, R104.H1 ;  /* 0x00000068ff3e723e */ /* 0x000fe200030006ff */
[----:B------:R-:W-:Y:S01]  /*b660*/  IMAD.U32 R44, R54, 0x10000, RZ ;  /* 0x00010000362c7824 */ /* 0x000fe200078e00ff */
[----:B------:R-:W-:Y:S01]  /*b670*/  SHF.R.U32.HI R55, RZ, 0x10, R75 ;  /* 0x00000010ff377819 */ /* 0x000fe2000001164b */
[-C--:B------:R-:W-:Y:S01]  /*b680*/  FMUL.FTZ R68, R59, R12.reuse ;  /* 0x0000000c3b447220 */ /* 0x080fe20000410000 */
[----:B------:R-:W-:Y:S01]  /*b690*/  LOP3.LUT R11, R64, 0xff0000, R11, 0xf8, !PT ;  /* 0x00ff0000400b7812 */ /* 0x000fe200078ef80b */
[----:B------:R-:W-:Y:S01]  /*b6a0*/  HADD2.F32 R64, -RZ, R62.H0_H0 ;  /* 0x2000003eff407230 */ /* 0x000fe20000004100 */
[----:B------:R-:W-:Y:S01]  /*b6b0*/  SHF.L.U32 R55, R55, 0x10, RZ ;  /* 0x0000001037377819 */ /* 0x000fe200000006ff */
[----:B------:R-:W-:Y:S01]  /*b6c0*/  FMUL.FTZ R54, R61, R12 ;  /* 0x0000000c3d367220 */ /* 0x000fe20000410000 */
[----:B------:R-:W-:-:S02]  /*b6d0*/  F2FP.F16.E4M3.UNPACK_B R106, R106 ;  /* 0x0000006aff6a723e */ /* 0x000fc400020006ff */
[----:B------:R-:W-:Y:S01]  /*b6e0*/  LOP3.LUT R12, R66, 0xff0000, R55, 0xf8, !PT ;  /* 0x00ff0000420c7812 */ /* 0x000fe200078ef837 */
[-C--:B------:R-:W-:Y:S01]  /*b6f0*/  FFMA.FTZ R54, R59, R64.reuse, -R54 ;  /* 0x000000403b367223 */ /* 0x080fe20000010836 */
[----:B------:R-:W-:Y:S01]  /*b700*/  FFMA.FTZ R55, R61, R64, R68 ;  /* 0x000000403d377223 */ /* 0x000fe20000010044 */
[----:B------:R-:W-:Y:S01]  /*b710*/  HADD2.F32 R64, -RZ, R62.H1_H1 ;  /* 0x3000003eff407230 */ /* 0x000fe20000004100 */
[----:B------:R-:W-:Y:S01]  /*b720*/  F2FP.F16.E4M3.UNPACK_B R61, R57 ;  /* 0x00000039ff3d723e */ /* 0x000fe200020006ff */
[----:B------:R-:W-:Y:S01]  /*b730*/  HADD2.F32 R62, -RZ, R63.H1_H1 ;  /* 0x3000003fff3e7230 */ /* 0x000fe20000004100 */
[----:B------:R-:W-:Y:S01]  /*b740*/  LOP3.LUT R44, R65, 0xff0000, R44, 0xf8, !PT ;  /* 0x00ff0000412c7812 */ /* 0x000fe200078ef82c */
[----:B------:R-:W-:Y:S01]  /*b750*/  HADD2.F32 R59, -RZ, R58.H1_H1 ;  /* 0x3000003aff3b7230 */ /* 0x000fe20000004100 */
[----:B------:R-:W-:Y:S01]  /*b760*/  F2FP.F16.E4M3.UNPACK_B R104, R104 ;  /* 0x00000068ff68723e */ /* 0x000fe200020006ff */
[----:B------:R-:W-:Y:S01]  /*b770*/  HADD2.F32 R63, -RZ, R60.H1_H1 ;  /* 0x3000003cff3f7230 */ /* 0x000fe20000004100 */
[----:B------:R-:W-:Y:S01]  /*b780*/  F2FP.F16.E4M3.UNPACK_B R60, R56 ;  /* 0x00000038ff3c723e */ /* 0x000fe200020006ff */
[----:B------:R-:W-:-:S02]  /*b790*/  HADD2.F32 R65, -RZ, R106.H0_H0 ;  /* 0x2000006aff417230 */ /* 0x000fc40000004100 */
[-C--:B------:R-:W-:Y:S01]  /*b7a0*/  FMUL.FTZ R66, R59, R62.reuse ;  /* 0x0000003e3b427220 */ /* 0x080fe20000410000 */
[----:B------:R-:W-:Y:S02]  /*b7b0*/  HADD2.F32 R106, -RZ, R106.H1_H1 ;  /* 0x3000006aff6a7230 */ /* 0x000fe40000004100 */
[----:B------:R-:W-:Y:S01]  /*b7c0*/  FMUL.FTZ R56, R63, R62 ;  /* 0x0000003e3f387220 */ /* 0x000fe20000410000 */
[--C-:B------:R-:W-:Y:S02]  /*b7d0*/  HADD2.F32 R62, -RZ, R61.reuse.H0_H0 ;  /* 0x2000003dff3e7230 */ /* 0x100fe40000004100 */
[----:B------:R-:W-:Y:S02]  /*b7e0*/  HADD2.F32 R58, -RZ, R60.H0_H0 ;  /* 0x2000003cff3a7230 */ /* 0x000fe40000004100 */
[-C--:B------:R-:W-:Y:S01]  /*b7f0*/  FFMA.FTZ R57, R59, R64.reuse, -R56 ;  /* 0x000000403b397223 */ /* 0x080fe20000010838 */
[----:B------:R-:W-:Y:S02]  /*b800*/  HADD2.F32 R59, -RZ, R104.H0_H0 ;  /* 0x20000068ff3b7230 */ /* 0x000fe40000004100 */
[----:B------:R-:W-:Y:S01]  /*b810*/  FFMA.FTZ R56, R63, R64, R66 ;  /* 0x000000403f387223 */ /* 0x000fe20000010042 */
[-C--:B------:R-:W-:Y:S01]  /*b820*/  FMUL.FTZ R67, R62, R65.reuse ;  /* 0x000000413e437220 */ /* 0x080fe20000410000 */
[----:B------:R-:W-:Y:S01]  /*b830*/  FMUL.FTZ R65, R58, R65 ;  /* 0x000000413a417220 */ /* 0x000fe20000410000 */
[----:B------:R-:W-:Y:S01]  /*b840*/  HADD2.F32 R63, -RZ, R61.H1_H1 ;  /* 0x3000003dff3f7230 */ /* 0x000fe20000004100 */
[----:B------:R-:W-:Y:S01]  /*b850*/  F2FP.F16.E4M3.UNPACK_B R64, R46.H1 ;  /* 0x0000002eff40723e */ /* 0x000fe200030006ff */
[----:B------:R-:W-:-:S02]  /*b860*/  HADD2.F32 R60, -RZ, R60.H1_H1 ;  /* 0x3000003cff3c7230 */ /* 0x000fc40000004100 */
[-C--:B------:R-:W-:Y:S01]  /*b870*/  FFMA.FTZ R58, R58, R59.reuse, -R67 ;  /* 0x0000003b3a3a7223 */ /* 0x080fe20000010843 */
[----:B------:R-:W-:Y:S01]  /*b880*/  FFMA.FTZ R59, R62, R59, R65 ;  /* 0x0000003b3e3b7223 */ /* 0x000fe20000010041 */
[----:B------:R-:W-:Y:S02]  /*b890*/  HADD2.F32 R104, -RZ, R104.H1_H1 ;  /* 0x30000068ff687230 */ /* 0x000fe40000004100 */
[-C--:B------:R-:W-:Y:S01]  /*b8a0*/  FMUL.FTZ R61, R63, R106.reuse ;  /* 0x0000006a3f3d7220 */ /* 0x080fe20000410000 */
[----:B------:R-:W-:Y:S01]  /*b8b0*/  F2FP.F16.E4M3.UNPACK_B R65, R105.H1 ;  /* 0x00000069ff41723e */ /* 0x000fe200030006ff */
[C---:B------:R-:W-:Y:S01]  /*b8c0*/  FMUL.FTZ R106, R60.reuse, R106 ;  /* 0x0000006a3c6a7220 */ /* 0x040fe20000410000 */
[----:B------:R-:W-:Y:S01]  /*b8d0*/  F2FP.F16.E4M3.UNPACK_B R62, R53.H1 ;  /* 0x00000035ff3e723e */ /* 0x000fe200030006ff */
[----:B------:R-:W-:Y:S01]  /*b8e0*/  FFMA.FTZ R61, R60, R104, -R61 ;  /* 0x000000683c3d7223 */ /* 0x000fe2000001083d */
[----:B------:R-:W-:Y:S01]  /*b8f0*/  F2FP.F16.E4M3.UNPACK_B R67, R103.H1 ;  /* 0x00000067ff43723e */ /* 0x000fe200030006ff */
[----:B------:R-:W-:-:S02]  /*b900*/  HADD2.F32 R69, -RZ, R65.H0_H0 ;  /* 0x20000041ff457230 */ /* 0x000fc40000004100 */
[----:B------:R-:W-:Y:S01]  /*b910*/  FFMA.FTZ R60, R63, R104, R106 ;  /* 0x000000683f3c7223 */ /* 0x000fe2000001006a */
[----:B------:R-:W-:Y:S01]  /*b920*/  HADD2.F32 R66, -RZ, R64.H0_H0 ;  /* 0x20000040ff427230 */ /* 0x000fe20000004100 */
[----:B------:R-:W-:Y:S01]  /*b930*/  F2FP.F16.E4M3.UNPACK_B R105, R105 ;  /* 0x00000069ff69723e */ /* 0x000fe200020006ff */
[----:B------:R-:W-:Y:S01]  /*b940*/  HADD2.F32 R63, -RZ, R62.H0_H0 ;  /* 0x2000003eff3f7230 */ /* 0x000fe20000004100 */
[----:B------:R-:W-:Y:S01]  /*b950*/  F2FP.F16.E4M3.UNPACK_B R53, R53 ;  /* 0x00000035ff35723e */ /* 0x000fe200020006ff */
[----:B------:R-:W-:Y:S02]  /*b960*/  HADD2.F32 R68, -RZ, R67.H0_H0 ;  /* 0x20000043ff447230 */ /* 0x000fe40000004100 */
[-C--:B------:R-:W-:Y:S01]  /*b970*/  FMUL.FTZ R72, R66, R69.reuse ;  /* 0x0000004542487220 */ /* 0x080fe20000410000 */
[----:B------:R-:W-:Y:S02]  /*b980*/  HADD2.F32 R70, -RZ, R65.H1_H1 ;  /* 0x30000041ff467230 */ /* 0x000fe40000004100 */
[----:B------:R-:W-:Y:S01]  /*b990*/  FMUL.FTZ R69, R63, R69 ;  /* 0x000000453f457220 */ /* 0x000fe20000410000 */
[----:B------:R-:W-:Y:S01]  /*b9a0*/  HADD2.F32 R64, -RZ, R64.H1_H1 ;  /* 0x30000040ff407230 */ /* 0x000fe20000004100 */
[----:B------:R-:W-:Y:S01]  /*b9b0*/  F2FP.F16.E4M3.UNPACK_B R103, R103 ;  /* 0x00000067ff67723e */ /* 0x000fe200020006ff */
[----:B------:R-:W-:-:S02]  /*b9c0*/  HADD2.F32 R65, -RZ, R62.H1_H1 ;  /* 0x3000003eff417230 */ /* 0x000fc40000004100 */
[-C--:B------:R-:W-:Y:S01]  /*b9d0*/  FFMA.FTZ R62, R63, R68.reuse, -R72 ;  /* 0x000000443f3e7223 */ /* 0x080fe20000010848 */
[----:B------:R-:W-:Y:S02]  /*b9e0*/  HADD2.F32 R67, -RZ, R67.H1_H1 ;  /* 0x30000043ff437230 */ /* 0x000fe40000004100 */
[----:B------:R-:W-:Y:S01]  /*b9f0*/  FFMA.FTZ R63, R66, R68, R69 ;  /* 0x00000044423f7223 */ /* 0x000fe20000010045 */
[CC--:B------:R-:W-:Y:S01]  /*ba00*/  FMUL.FTZ R72, R64.reuse, R70.reuse ;  /* 0x0000004640487220 */ /* 0x0c0fe20000410000 */
[C---:B------:R-:W-:Y:S01]  /*ba10*/  FMUL.FTZ R71, R65.reuse, R70 ;  /* 0x0000004641477220 */ /* 0x040fe20000410000 */
[----:B------:R-:W-:Y:S01]  /*ba20*/  F2FP.F16.E4M3.UNPACK_B R66, R46 ;  /* 0x0000002eff42723e */ /* 0x000fe200020006ff */
[--C-:B------:R-:W-:Y:S02]  /*ba30*/  HADD2.F32 R69, -RZ, R105.reuse.H0_H0 ;  /* 0x20000069ff457230 */ /* 0x100fe40000004100 */
[-C--:B------:R-:W-:Y:S01]  /*ba40*/  FFMA.FTZ R65, R65, R67.reuse, -R72 ;  /* 0x0000004341417223 */ /* 0x080fe20000010848 */
[----:B------:R-:W-:Y:S01]  /*ba50*/  FFMA.FTZ R64, R64, R67, R71 ;  /* 0x0000004340407223 */ /* 0x000fe20000010047 */
[----:B------:R-:W-:Y:S01]  /*ba60*/  HADD2.F32 R105, -RZ, R105.H1_H1 ;  /* 0x30000069ff697230 */ /* 0x000fe20000004100 */
[----:B------:R-:W-:Y:S01]  /*ba70*/  F2FP.SATFINITE.E4M3.F32.PACK_AB_MERGE_C R54, R57, R54, RZ ;  /* 0x000000363936723e */ /* 0x000fe200048070ff */
[--C-:B------:R-:W-:Y:S01]  /*ba80*/  HADD2.F32 R67, -RZ, R66.reuse.H0_H0 ;  /* 0x20000042ff437230 */ /* 0x100fe20000004100 */
[----:B------:R-:W-:Y:S01]  /*ba90*/  F2FP.SATFINITE.E4M3.F32.PACK_AB_MERGE_C R56, R56, R55, RZ ;  /* 0x000000373838723e */ /* 0x000fe200048070ff */
[----:B------:R-:W-:Y:S01]  /*baa0*/  HADD2.F32 R66, -RZ, R66.H1_H1 ;  /* 0x30000042ff427230 */ /* 0x000fe20000004100 */
[----:B------:R-:W-:Y:S01]  /*bab0*/  F2FP.SATFINITE.E4M3.F32.PACK_AB_MERGE_C R64, R64, R63, RZ ;  /* 0x0000003f4040723e */ /* 0x000fe200048070ff */
[----:B------:R-:W-:Y:S01]  /*bac0*/  HADD2.F32 R46, -RZ, R53.H0_H0 ;  /* 0x20000035ff2e7230 */ /* 0x000fe20000004100 */
[----:B------:R-:W-:Y:S01]  /*bad0*/  F2FP.F16.E4M3.UNPACK_B R63, R44 ;  /* 0x0000002cff3f723e */ /* 0x000fe200020006ff */
[----:B------:R-:W-:-:S02]  /*bae0*/  HADD2.F32 R68, -RZ, R103.H0_H0 ;  /* 0x20000067ff447230 */ /* 0x000fc40000004100 */
[----:B------:R-:W-:Y:S01]  /*baf0*/  FMUL.FTZ R72, R66, R105 ;  /* 0x0000006942487220 */ /* 0x000fe20000410000 */
[----:B------:R-:W-:Y:S01]  /*bb00*/  HADD2.F32 R53, -RZ, R53.H1_H1 ;  /* 0x30000035ff357230 */ /* 0x000fe20000004100 */
[----:B------:R-:W-:Y:S01]  /*bb10*/  F2FP.F16.E4M3.UNPACK_B R57, R13 ;  /* 0x0000000dff39723e */ /* 0x000fe200020006ff */
[----:B------:R-:W-:Y:S01]  /*bb20*/  HADD2.F32 R103, -RZ, R103.H1_H1 ;  /* 0x30000067ff677230 */ /* 0x000fe20000004100 */
[----:B------:R-:W-:Y:S01]  /*bb30*/  F2FP.SATFINITE.E4M3.F32.PACK_AB_MERGE_C R55, R61, R58, R54 ;  /* 0x0000003a3d37723e */ /* 0x000fe20004807036 */
[----:B------:R-:W-:Y:S01]  /*bb40*/  FMUL.FTZ R71, R67, R69 ;  /* 0x0000004543477220 */ /* 0x000fe20000410000 */
[C---:B------:R-:W-:Y:S01]  /*bb50*/  FMUL.FTZ R105, R53.reuse, R105 ;  /* 0x0000006935697220 */ /* 0x040fe20000410000 */
[----:B------:R-:W-:Y:S01]  /*bb60*/  F2FP.SATFINITE.E4M3.F32.PACK_AB_MERGE_C R54, R60, R59, R56 ;  /* 0x0000003b3c36723e */ /* 0x000fe20004807038 */
[----:B------:R-:W-:Y:S01]  /*bb70*/  FFMA.FTZ R72, R53, R103, -R72 ;  /* 0x0000006735487223 */ /* 0x000fe20000010848 */
[----:B------:R-:W-:Y:S01]  /*bb80*/  F2FP.SATFINITE.E4M3.F32.PACK_AB_MERGE_C R53, R65, R62, RZ ;  /* 0x0000003e4135723e */ /* 0x000fe200048070ff */
[----:B------:R-:W-:Y:S01]  /*bb90*/  FMUL.FTZ R70, R46, R69 ;  /* 0x000000452e467220 */ /* 0x000fe20000410000 */
[----:B------:R-:W-:Y:S01]  /*bba0*/  F2FP.F16.E4M3.UNPACK_B R62, R45 ;  /* 0x0000002dff3e723e */ /* 0x000fe200020006ff */
[----:B------:R-:W-:Y:S01]  /*bbb0*/  HADD2.F32 R59, -RZ, R63.H0_H0 ;  /* 0x2000003fff3b7230 */ /* 0x000fe20000004100 */
[----:B------:R-:W-:Y:S01]  /*bbc0*/  F2FP.F16.E4M3.UNPACK_B R60, R14 ;  /* 0x0000000eff3c723e */ /* 0x000fe200020006ff */
[----:B------:R-:W-:-:S02]  /*bbd0*/  HADD2.F32 R56, -RZ, R57.H0_H0 ;  /* 0x20000039ff387230 */ /* 0x000fc40000004100 */
[-C--:B------:R-:W-:Y:S01]  /*bbe0*/  FFMA.FTZ R71, R46, R68.reuse, -R71 ;  /* 0x000000442e477223 */ /* 0x080fe20000010847 */
[----:B------:R-:W-:Y:S02]  /*bbf0*/  HADD2.F32 R58, -RZ, R62.H0_H0 ;  /* 0x2000003eff3a7230 */ /* 0x000fe40000004100 */
[----:B------:R-:W-:Y:S01]  /*bc00*/  FFMA.FTZ R46, R67, R68, R70 ;  /* 0x00000044432e7223 */ /* 0x000fe20000010046 */
[----:B------:R-:W-:Y:S01]  /*bc10*/  FFMA.FTZ R105, R66, R103, R105 ;  /* 0x0000006742697223 */ /* 0x000fe20000010069 */
[----:B------:R-:W-:Y:S02]  /*bc20*/  HADD2.F32 R61, -RZ, R60.H0_H0 ;  /* 0x2000003cff3d7230 */ /* 0x000fe40000004100 */
[-C--:B------:R-:W-:Y:S01]  /*bc30*/  FMUL.FTZ R67, R56, R59.reuse ;  /* 0x0000003b38437220 */ /* 0x080fe20000410000 */
[----:B------:R-:W-:Y:S01]  /*bc40*/  FMUL.FTZ R65, R58, R59 ;  /* 0x0000003b3a417220 */ /* 0x000fe20000410000 */
[----:B------:R-:W-:Y:S01]  /*bc50*/  HADD2.F32 R62, -RZ, R62.H1_H1 ;  /* 0x3000003eff3e7230 */ /* 0x000fe20000004100 */
[----:B------:R-:W-:Y:S01]  /*bc60*/  F2FP.SATFINITE.E4M3.F32.PACK_AB_MERGE_C R46, R105, R46, R64 ;  /* 0x0000002e692e723e */ /* 0x000fe20004807040 */
[----:B------:R-:W-:-:S02]  /*bc70*/  HADD2.F32 R63, -RZ, R63.H1_H1 ;  /* 0x3000003fff3f7230 */ /* 0x000fc40000004100 */
[-C--:B------:R-:W-:Y:S01]  /*bc80*/  FFMA.FTZ R56, R56, R61.reuse, -R65 ;  /* 0x0000003d38387223 */ /* 0x080fe20000010841 */
[----:B------:R-:W-:Y:S02]  /*bc90*/  HADD2.F32 R59, -RZ, R57.H1_H1 ;  /* 0x30000039ff3b7230 */ /* 0x000fe40000004100 */
[----:B------:R-:W-:Y:S01]  /*bca0*/  FFMA.FTZ R57, R58, R61, R67 ;  /* 0x0000003d3a397223 */ /* 0x000fe20000010043 */
[----:B------:R-:W-:Y:S02]  /*bcb0*/  HADD2.F32 R61, -RZ, R60.H1_H1 ;  /* 0x3000003cff3d7230 */ /* 0x000fe40000004100 */
[C---:B------:R-:W-:Y:S01]  /*bcc0*/  FMUL.FTZ R64, R62.reuse, R63 ;  /* 0x0000003f3e407220 */ /* 0x040fe20000410000 */
[----:B------:R-:W-:Y:S01]  /*bcd0*/  F2FP.F16.E4M3.UNPACK_B R60, R45.H1 ;  /* 0x0000002dff3c723e */ /* 0x000fe200030006ff */
[C---:B------:R-:W-:Y:S01]  /*bce0*/  FMUL.FTZ R65, R59.reuse, R63 ;  /* 0x0000003f3b417220 */ /* 0x040fe20000410000 */
[----:B------:R-:W-:Y:S02]  /*bcf0*/  F2FP.F16.E4M3.UNPACK_B R63, R44.H1 ;  /* 0x0000002cff3f723e */ /* 0x000fe400030006ff */
[----:B------:R-:W-:Y:S01]  /*bd00*/  F2FP.F16.E4M3.UNPACK_B R58, R13.H1 ;  /* 0x0000000dff3a723e */ /* 0x000fe200030006ff */
[-C--:B------:R-:W-:Y:S01]  /*bd10*/  FFMA.FTZ R13, R59, R61.reuse, -R64 ;  /* 0x0000003d3b0d7223 */ /* 0x080fe20000010840 */
[----:B------:R-:W-:Y:S01]  /*bd20*/  FFMA.FTZ R44, R62, R61, R65 ;  /* 0x0000003d3e2c7223 */ /* 0x000fe20000010041 */
[----:B------:R-:W-:Y:S01]  /*bd30*/  F2FP.F16.E4M3.UNPACK_B R14, R14.H1 ;  /* 0x0000000eff0e723e */ /* 0x000fe200030006ff */
[----:B------:R-:W-:Y:S01]  /*bd40*/  HADD2.F32 R59, -RZ, R60.H0_H0 ;  /* 0x2000003cff3b7230 */ /* 0x000fe20000004100 */
[-C--:B------:R-:W-:Y:S01]  /*bd50*/  F2FP.F16.E4M3.UNPACK_B R69, R12.reuse ;  /* 0x0000000cff45723e */ /* 0x080fe200020006ff */
[----:B------:R-:W-:Y:S01]  /*bd60*/  HADD2.F32 R62, -RZ, R63.H0_H0 ;  /* 0x2000003fff3e7230 */ /* 0x000fe20000004100 */
[----:B------:R-:W-:Y:S01]  /*bd70*/  F2FP.F16.E4M3.UNPACK_B R67, R11.H1 ;  /* 0x0000000bff43723e */ /* 0x000fe200030006ff */
[----:B------:R-:W-:Y:S01]  /*bd80*/  HADD2.F32 R45, -RZ, R58.H0_H0 ;  /* 0x2000003aff2d7230 */ /* 0x000fe20000004100 */
[----:B------:R-:W-:Y:S01]  /*bd90*/  F2FP.F16.E4M3.UNPACK_B R70, R12.H1 ;  /* 0x0000000cff46723e */ /* 0x000fe200030006ff */
[----:B------:R-:W-:-:S02]  /*bda0*/  HADD2.F32 R61, -RZ, R60.H1_H1 ;  /* 0x3000003cff3d7230 */ /* 0x000fc40000004100 */
[-C--:B------:R-:W-:Y:S01]  /*bdb0*/  FMUL.FTZ R66, R59, R62.reuse ;  /* 0x0000003e3b427220 */ /* 0x080fe20000410000 */
[----:B------:R-:W-:Y:S02]  /*bdc0*/  HADD2.F32 R60, -RZ, R14.H0_H0 ;  /* 0x2000000eff3c7230 */ /* 0x000fe40000004100 */
[C---:B------:R-:W-:Y:S01]  /*bdd0*/  FMUL.FTZ R62, R45.reuse, R62 ;  /* 0x0000003e2d3e7220 */ /* 0x040fe20000410000 */
[----:B------:R-:W-:Y:S01]  /*bde0*/  HADD2.F32 R64, -RZ, R63.H1_H1 ;  /* 0x3000003fff407230 */ /* 0x000fe20000004100 */
[----:B------:R-:W-:Y:S01]  /*bdf0*/  F2FP.SATFINITE.E4M3.F32.PACK_AB_MERGE_C R53, R72, R71, R53 ;  /* 0x000000474835723e */ /* 0x000fe20004807035 */
[----:B------:R-:W-:Y:S02]  /*be00*/  HADD2.F32 R58, -RZ, R58.H1_H1 ;  /* 0x3000003aff3a7230 */ /* 0x000fe40000004100 */
[----:B------:R-:W-:Y:S02]  /*be10*/  HADD2.F32 R63, -RZ, R14.H1_H1 ;  /* 0x3000000eff3f7230 */ /* 0x000fe40000004100 */
[----:B------:R-:W-:Y:S01]  /*be20*/  FFMA.FTZ R14, R45, R60, -R66 ;  /* 0x0000003c2d0e7223 */ /* 0x000fe20000010842 */
[----:B------:R-:W-:Y:S01]  /*be30*/  FMUL.FTZ R65, R61, R64 ;  /* 0x000000403d417220 */ /* 0x000fe20000410000 */
[----:B------:R-:W-:Y:S01]  /*be40*/  FFMA.FTZ R45, R59, R60, R62 ;  /* 0x0000003c3b2d7223 */ /* 0x000fe2000001003e */
[C---:B------:R-:W-:Y:S01]  /*be50*/  FMUL.FTZ R64, R58.reuse, R64 ;  /* 0x000000403a407220 */ /* 0x040fe20000410000 */
[----:B------:R-:W-:Y:S01]  /*be60*/  F2FP.F16.E4M3.UNPACK_B R62, R47 ;  /* 0x0000002fff3e723e */ /* 0x000fe200020006ff */
[----:B------:R-:W-:Y:S01]  /*be70*/  FFMA.FTZ R59, R58, R63, -R65 ;  /* 0x0000003f3a3b7223 */ /* 0x000fe20000010841 */
[----:B------:R-:W-:Y:S01]  /*be80*/  F2FP.F16.E4M3.UNPACK_B R60, R15 ;  /* 0x0000000fff3c723e */ /* 0x000fe200020006ff */
[----:B------:R-:W-:Y:S01]  /*be90*/  FFMA.FTZ R58, R61, R63, R64 ;  /* 0x0000003f3d3a7223 */ /* 0x000fe20000010040 */
[----:B------:R-:W-:Y:S01]  /*bea0*/  F2FP.F16.E4M3.UNPACK_B R66, R11 ;  /* 0x0000000bff42723e */ /* 0x000fe200020006ff */
[----:B------:R-:W-:Y:S01]  /*beb0*/  HADD2.F32 R64, -RZ, R62.H0_H0 ;  /* 0x2000003eff407230 */ /* 0x000fe20000004100 */
[----:B------:R-:W-:Y:S01]  /*bec0*/  F2FP.F16.E4M3.UNPACK_B R63, R47.H1 ;  /* 0x0000002fff3f723e */ /* 0x000fe200030006ff */
[----:B------:R-:W-:Y:S01]  /*bed0*/  HADD2.F32 R11, -RZ, R69.H0_H0 ;  /* 0x20000045ff0b7230 */ /* 0x000fe20000004100 */
[----:B------:R-:W-:Y:S01]  /*bee0*/  F2FP.F16.E4M3.UNPACK_B R15, R15.H1 ;  /* 0x0000000fff0f723e */ /* 0x000fe200030006ff */
[----:B------:R-:W-:Y:S01]  /*bef0*/  HADD2.F32 R47, -RZ, R60.H0_H0 ;  /* 0x2000003cff2f7230 */ /* 0x000fe20000004100 */
[----:B------:R-:W-:Y:S01]  /*bf00*/  F2FP.SATFINITE.E4M3.F32.PACK_AB_MERGE_C R14, R59, R14, RZ ;  /* 0x0000000e3b0e723e */ /* 0x000fe200048070ff */
[----:B------:R-:W-:-:S02]  /*bf10*/  HADD2.F32 R12, -RZ, R66.H0_H0 ;  /* 0x20000042ff0c7230 */ /* 0x000fc40000004100 */
[CC--:B------:R-:W-:Y:S01]  /*bf20*/  FMUL.FTZ R74, R64.reuse, R11.reuse ;  /* 0x0000000b404a7220 */ /* 0x0c0fe20000410000 */
[----:B------:R-:W-:Y:S02]  /*bf30*/  HADD2.F32 R65, -RZ, R63.H0_H0 ;  /* 0x2000003fff417230 */ /* 0x000fe40000004100 */
[C---:B------:R-:W-:Y:S01]  /*bf40*/  FMUL.FTZ R71, R47.reuse, R11 ;  /* 0x0000000b2f477220 */ /* 0x040fe20000410000 */
[----:B------:R-:W-:Y:S02]  /*bf50*/  HADD2.F32 R72, -RZ, R70.H0_H0 ;  /* 0x20000046ff487230 */ /* 0x000fe40000004100 */
[-C--:B------:R-:W-:Y:S01]  /*bf60*/  FFMA.FTZ R11, R47, R12.reuse, -R74 ;  /* 0x0000000c2f0b7223 */ /* 0x080fe2000001084a */
[----:B------:R-:W-:Y:S02]  /*bf70*/  HADD2.F32 R61, -RZ, R15.H0_H0 ;  /* 0x2000000fff3d7230 */ /* 0x000fe40000004100 */
[----:B------:R-:W-:Y:S01]  /*bf80*/  FFMA.FTZ R12, R64, R12, R71 ;  /* 0x0000000c400c7223 */ /* 0x000fe20000010047 */
[----:B------:R-:W-:-:S02]  /*bf90*/  HADD2.F32 R63, -RZ, R63.H1_H1 ;  /* 0x3000003fff3f7230 */ /* 0x000fc40000004100 */
[-C--:B------:R-:W-:Y:S01]  /*bfa0*/  FMUL.FTZ R76, R65, R72.reuse ;  /* 0x00000048414c7220 */ /* 0x080fe20000410000 */
[----:B------:R-:W-:Y:S02]  /*bfb0*/  HADD2.F32 R70, -RZ, R70.H1_H1 ;  /* 0x30000046ff467230 */ /* 0x000fe40000004100 */
[----:B------:R-:W-:Y:S01]  /*bfc0*/  FMUL.FTZ R72, R61, R72 ;  /* 0x000000483d487220 */ /* 0x000fe20000410000 */
[----:B------:R-:W-:Y:S01]  /*bfd0*/  HADD2.F32 R15, -RZ, R15.H1_H1 ;  /* 0x3000000fff0f7230 */ /* 0x000fe20000004100 */
[----:B------:R-:W-:Y:S01]  /*bfe0*/  F2FP.SATFINITE.E4M3.F32.PACK_AB_MERGE_C R45, R58, R45, RZ ;  /* 0x0000002d3a2d723e */ /* 0x000fe200048070ff */
[----:B------:R-:W-:Y:S01]  /*bff0*/  HADD2.F32 R68, -RZ, R67.H0_H0 ;  /* 0x20000043ff447230 */ /* 0x000fe20000004100 */
[----:B------:R-:W-:Y:S01]  /*c000*/  F2FP.SATFINITE.E4M3.F32.PACK_AB_MERGE_C R13, R13, R56, R14 ;  /* 0x000000380d0d723e */ /* 0x000fe2000480700e */
[----:B------:R-:W-:Y:S01]  /*c010*/  HADD2.F32 R62, -RZ, R62.H1_H1 ;  /* 0x3000003eff3e7230 */ /* 0x000fe20000004100 */
[----:B------:R-:W-:Y:S01]  /*c020*/  F2FP.SATFINITE.E4M3.F32.PACK_AB_MERGE_C R45, R44, R57, R45 ;  /* 0x000000392c2d723e */ /* 0x000fe2000480702d */
[----:B------:R-:W-:-:S02]  /*c030*/  HADD2.F32 R69, -RZ, R69.H1_H1 ;  /* 0x30000045ff457230 */ /* 0x000fc40000004100 */
[----:B------:R-:W-:Y:S01]  /*c040*/  FFMA.FTZ R76, R61, R68, -R76 ;  /* 0x000000443d4c7223 */ /* 0x000fe2000001084c */
[----:B------:R-:W-:Y:S02]  /*c050*/  HADD2.F32 R47, -RZ, R66.H1_H1 ;  /* 0x30000042ff2f7230 */ /* 0x000fe40000004100 */
[-C--:B------:R-:W-:Y:S01]  /*c060*/  FMUL.FTZ R66, R63, R70.reuse ;  /* 0x000000463f427220 */ /* 0x080fe20000410000 */
[----:B------:R-:W-:Y:S02]  /*c070*/  HADD2.F32 R60, -RZ, R60.H1_H1 ;  /* 0x3000003cff3c7230 */ /* 0x000fe40000004100 */
[----:B------:R-:W-:Y:S01]  /*c080*/  FMUL.FTZ R70, R15, R70 ;  /* 0x000000460f467220 */ /* 0x000fe20000410000 */
[----:B------:R-:W-:Y:S02]  /*c090*/  HADD2.F32 R64, -RZ, R67.H1_H1 ;  /* 0x30000043ff407230 */ /* 0x000fe40000004100 */
[-C--:B------:R-:W-:Y:S01]  /*c0a0*/  FMUL.FTZ R61, R62, R69.reuse ;  /* 0x000000453e3d7220 */ /* 0x080fe20000410000 */
[----:B------:R-:W-:Y:S01]  /*c0b0*/  FFMA.FTZ R72, R65, R68, R72 ;  /* 0x0000004441487223 */ /* 0x000fe20000010048 */
[----:B------:R-:W-:Y:S01]  /*c0c0*/  FMUL.FTZ R69, R60, R69 ;  /* 0x000000453c457220 */ /* 0x000fe20000410000 */
[----:B------:R-:W-:-:S02]  /*c0d0*/  IMAD.MOV.U32 R44, RZ, RZ, R54 ;  /* 0x000000ffff2c7224 */ /* 0x000fc400078e0036 */
[-C--:B------:R-:W-:Y:S01]  /*c0e0*/  FFMA.FTZ R63, R63, R64.reuse, R70 ;  /* 0x000000403f3f7223 */ /* 0x080fe20000010046 */
[----:B------:R-:W-:Y:S01]  /*c0f0*/  FFMA.FTZ R15, R15, R64, -R66 ;  /* 0x000000400f0f7223 */ /* 0x000fe20000010842 */
[-C--:B------:R-:W-:Y:S01]  /*c100*/  FFMA.FTZ R69, R62, R47.reuse, R69 ;  /* 0x0000002f3e457223 */ /* 0x080fe20000010045 */
[----:B------:R-:W-:Y:S01]  /*c110*/  FFMA.FTZ R60, R60, R47, -R61 ;  /* 0x0000002f3c3c7223 */ /* 0x000fe2000001083d */
[----:B------:R-:W-:Y:S01]  /*c120*/  IMAD.MOV.U32 R14, RZ, RZ, R53 ;  /* 0x000000ffff0e7224 */ /* 0x000fe200078e0035 */
[----:B------:R-:W-:Y:S02]  /*c130*/  F2FP.SATFINITE.E4M3.F32.PACK_AB_MERGE_C R63, R63, R72, RZ ;  /* 0x000000483f3f723e */ /* 0x000fe400048070ff */
[----:B------:R-:W-:Y:S02]  /*c140*/  F2FP.SATFINITE.E4M3.F32.PACK_AB_MERGE_C R15, R15, R76, RZ ;  /* 0x0000004c0f0f723e */ /* 0x000fe400048070ff */
[----:B------:R-:W-:Y:S01]  /*c150*/  F2FP.SATFINITE.E4M3.F32.PACK_AB_MERGE_C R47, R69, R12, R63 ;  /* 0x0000000c452f723e */ /* 0x000fe2000480703f */
[----:B------:R-:W-:Y:S01]  /*c160*/  IMAD.MOV.U32 R12, RZ, RZ, R55 ;  /* 0x000000ffff0c7224 */ /* 0x000fe200078e0037 */
[----:B------:R-:W-:-:S07]  /*c170*/  F2FP.SATFINITE.E4M3.F32.PACK_AB_MERGE_C R15, R60, R11, R15 ;  /* 0x0000000b3c0f723e */ /* 0x000fce000480700f */
.L_x_563:
[----:B------:R-:W-:Y:S05]  /*c180*/  BSYNC B1 ;  /* 0x0000000000017941 */ /* 0x000fea0003800000 */
.L_x_562:
[----:B0-----:R0:W-:Y:S01]  /*c190*/  ST.E.128 desc[UR36][R48.64], R12 ;  /* 0x0000000c30007985 */ /* 0x0011e2000c101d24 */
[----:B------:R-:W-:-:S13]  /*c1a0*/  ISETP.GE.AND P2, PT, R52, R107, PT ;  /* 0x0000006b3400720c */ /* 0x000fda0003f46270 */
[----:B------:R-:W-:Y:S05]  /*c1b0*/  @P2 BRA `(.L_x_536) ;  /* 0x0000000400b42947 */ /* 0x000fea0003800000 */
[----:B0-----:R-:W-:-:S04]  /*c1c0*/  IADD3 R12, P2, R52, R50, RZ ;  /* 0x00000032340c7210 */ /* 0x001fc80007f5e0ff */
[----:B------:R-:W-:-:S05]  /*c1d0*/  LEA.HI.X.SX32 R13, R52, R51, 0x1, P2 ;  /* 0x00000033340d7211 */ /* 0x000fca00010f0eff */
[----:B---3--:R0:W-:Y:S01]  /*c1e0*/  ST.E.128 desc[UR36][R12.64], R44 ;  /* 0x0000002c0c007985 */ /* 0x0081e2000c101d24 */
[----:B------:R-:W-:Y:S05]  /*c1f0*/  BRA `(.L_x_536) ;  /* 0x0000000400a47947 */ /* 0x000fea0003800000 */
.L_x_495:
[----:B------:R-:W-:-:S06]  /*c200*/  UISETP.NE.AND UP0, UPT, UR60, 0x3, UPT ;  /* 0x000000033c00788c */ /* 0x000fcc000bf05270 */
[----:B------:R-:W-:-:S13]  /*c210*/  PLOP3.LUT P5, PT, PT, PT, UP0, 0x80, 0x0 ;  /* 0x000000000000781c */ /* 0x000fda0003faf008 */
[----:B------:R-:W-:Y:S05]  /*c220*/  @!P5 BRA `(.L_x_564) ;  /* 0x000000000004d947 */ /* 0x000fea0003800000 */
[----:B------:R-:W-:Y:S01]  /*c230*/  BPT.TRAP 0x1 ;  /* 0x000000040000795c */ /* 0x000fe20000300000 */
.L_x_564:
[----:B------:R-:W-:Y:S01]  /*c240*/  IMAD R81, R216, 0x8, R19 ;  /* 0x00000008d8517824 */ /* 0x000fe200078e0213 */
[----:B------:R-:W-:Y:S01]  /*c250*/  SHF.L.U32 R100, R221, 0x1f, RZ ;  /* 0x0000001fdd647819 */ /* 0x000fe200000006ff */
[----:B------:R-:W-:Y:S01]  /*c260*/  BSSY B1, `(.L_x_565) ;  /* 0x0000004000017945 */ /* 0x000fe20003800000 */
[----:B------:R-:W-:Y:S02]  /*c270*/  SHF.R.S32.HI R97, RZ, 0x1f, R96 ;  /* 0x0000001fff617819 */ /* 0x000fe40000011460 */
[----:B------:R-:W1:Y:S02]  /*c280*/  SYNCS.PHASECHK.TRANS64.TRYWAIT P2, [R81+URZ+0x38890], R100 ;  /* 0x03889064510075a7 */ /* 0x000e64000804017f */
[----:B-1----:R-:W-:Y:S05]  /*c290*/  @!P2 BRA `(.L_x_566) ;  /* 0x000001f80044a947 */ /* 0x002fea0003800000 */
.L_x_865:
[----:B------:R-:W-:Y:S05]  /*c2a0*/  BSYNC B1 ;  /* 0x0000000000017941 */ /* 0x000fea0003800000 */
.L_x_565:
[----:B------:R-:W-:Y:S01]  /*c2b0*/  ULDC.64 UR4, c[0x0][0x300] ;  /* 0x0000c00000047ab9 */ /* 0x000fe20000000a00 */
[----:B-----5:R-:W-:Y:S01]  /*c2c0*/  SHF.R.S32.HI R98, RZ, 0x1f, R95 ;  /* 0x0000001fff627819 */ /* 0x020fe2000001145f */
[----:B------:R-:W-:Y:S01]  /*c2d0*/  IMAD R11, R97, UR4, RZ ;  /* 0x00000004610b7c24 */ /* 0x000fe2000f8e02ff */
[----:B------:R-:W-:Y:S01]  /*c2e0*/  ULDC.64 UR6, c[0x0][0x2e8] ;  /* 0x0000ba0000067ab9 */ /* 0x000fe20000000a00 */
[----:B0-----:R-:W-:-:S04]  /*c2f0*/  IMAD.WIDE.U32 R12, R96, UR4, RZ ;  /* 0x00000004600c7c25 */ /* 0x001fc8000f8e00ff */
[----:B------:R-:W-:Y:S01]  /*c300*/  IMAD R11, R96, UR5, R11 ;  /* 0x00000005600b7c24 */ /* 0x000fe2000f8e020b */
[----:B------:R-:W-:Y:S01]  /*c310*/  ULDC.64 UR4, c[0x0][0x310] ;  /* 0x0000c40000047ab9 */ /* 0x000fe20000000a00 */
[----:B------:R-:W-:Y:S02]  /*c320*/  IMAD R99, R26, -0x80, R2 ;  /* 0xffffff801a637824 */ /* 0x000fe400078e0202 */
[----:B------:R-:W-:Y:S01]  /*c330*/  IMAD R14, R98, UR4, RZ ;  /* 0x00000004620e7c24 */ /* 0x000fe2000f8e02ff */
[----:B------:R-:W-:Y:S02]  /*c340*/  IADD3 R13, R13, R11, RZ ;  /* 0x0000000b0d0d7210 */ /* 0x000fe40007ffe0ff */
[----:B------:R-:W-:Y:S01]  /*c350*/  VIMNMX R99, R99, 0x80, PT ;  /* 0x0000008063637848 */ /* 0x000fe20003fe0100 */
[C---:B------:R-:W-:Y:S02]  /*c360*/  IMAD R11, R95.reuse, UR5, R14 ;  /* 0x000000055f0b7c24 */ /* 0x040fe4000f8e020e */
[----:B------:R-:W-:Y:S01]  /*c370*/  IMAD.WIDE.U32 R12, R95, UR4, R12 ;  /* 0x000000045f0c7c25 */ /* 0x000fe2000f8e000c */
[----:B------:R-:W-:-:S03]  /*c380*/  ULDC.64 UR4, c[0x0][0x308] ;  /* 0x0000c20000047ab9 */ /* 0x000fc60000000a00 */
[----:B------:R-:W-:Y:S02]  /*c390*/  IMAD.IADD R13, R13, 0x1, R11 ;  /* 0x000000010d0d7824 */ /* 0x000fe400078e020b */
[----:B------:R-:W-:Y:S02]  /*c3a0*/  IMAD.IADD R50, R99, 0x1, -R219 ;  /* 0x0000000163327824 */ /* 0x000fe400078e0adb */
[----:B------:R-:W-:Y:S01]  /*c3b0*/  IMAD.WIDE.U32 R12, R220, UR4, R12 ;  /* 0x00000004dc0c7c25 */ /* 0x000fe2000f8e000c */
[----:B------:R-:W-:-:S03]  /*c3c0*/  UMOV UR4, 0xffffffff ;  /* 0xffffffff00047882 */ /* 0x000fc60000000000 */
[----:B------:R-:W-:Y:S01]  /*c3d0*/  IMAD R49, R220, UR5, R13 ;  /* 0x00000005dc317c24 */ /* 0x000fe2000f8e020d */
[----:B------:R-:W-:-:S04]  /*c3e0*/  IADD3 R48, P2, R12, UR6, RZ ;  /* 0x000000060c307c10 */ /* 0x000fc8000ff5e0ff */
[----:B------:R-:W-:Y:S02]  /*c3f0*/  IADD3.X R49, R49, UR7, RZ, P2, !PT ;  /* 0x0000000731317c10 */ /* 0x000fe400097fe4ff */
[----:B------:R-:W-:Y:S01]  /*c400*/  ISETP.GE.AND P2, PT, R50, 0x1, PT ;  /* 0x000000013200780c */ /* 0x000fe20003f46270 */
[----:B------:R-:W-:-:S12]  /*c410*/  BRA.DIV UR4, `(.L_x_567) ;  /* 0x000001f604f87947 */ /* 0x000fd8000b800000 */
[----:B------:R0:W2:Y:S04]  /*c420*/  SHFL.IDX PT, R45, R49, RZ, 0x181f ;  /* 0x00181fff312d7589 */ /* 0x0000a800000e0000 */
[----:B------:R0:W3:Y:S02]  /*c430*/  SHFL.IDX PT, R14, R48, RZ, 0x181f ;  /* 0x00181fff300e7589 */ /* 0x0000e400000e0000 */
.L_x_869:
[----:B------:R-:W-:Y:S04]  /*c440*/  BSSY B1, `(.L_x_568) ;  /* 0x000000d000017945 */ /* 0x000fe80003800000 */
[----:B------:R-:W-:Y:S05]  /*c450*/  @!P2 BRA `(.L_x_569) ;  /* 0x00000000002ca947 */ /* 0x000fea0003800000 */
[----:B------:R-:W-:Y:S02]  /*c460*/  ULDC UR4, c[0x0][0x2f4] ;  /* 0x0000bd0000047ab9 */ /* 0x000fe40000000800 */
[----:B------:R-:W-:-:S13]  /*c470*/  ISETP.GE.AND P2, PT, R16, UR4, PT ;  /* 0x0000000410007c0c */ /* 0x000fda000bf46270 */
[----:B---3--:R-:W-:-:S05]  /*c480*/  @!P2 IADD3 R46, P3, R16, R14, RZ ;  /* 0x0000000e102ea210 */ /* 0x008fca0007f7e0ff */
[----:B--2---:R-:W-:Y:S01]  /*c490*/  @!P2 IMAD.X R47, R45, 0x1, R17, P3 ;  /* 0x000000012d2fa824 */ /* 0x004fe200018e0611 */
[----:B------:R-:W-:-:S13]  /*c4a0*/  ISETP.GE.AND P3, PT, R18, UR4, PT ;  /* 0x0000000412007c0c */ /* 0x000fda000bf66270 */
[----:B------:R-:W-:Y:S02]  /*c4b0*/  @!P3 IADD3 R44, P4, R18, R14, RZ ;  /* 0x0000000e122cb210 */ /* 0x000fe40007f9e0ff */
[----:B------:R-:W2:Y:S03]  /*c4c0*/  @!P2 LDS.128 R12, [R90+0x28400] ;  /* 0x028400005a0ca984 */ /* 0x000ea60000000c00 */
[----:B------:R-:W-:Y:S01]  /*c4d0*/  @!P3 IMAD.X R45, R45, 0x1, R217, P4 ;  /* 0x000000012d2db824 */ /* 0x000fe200020e06d9 */
[----:B--2---:R-:W-:Y:S04]  /*c4e0*/  @!P2 ST.E.128 desc[UR36][R46.64], R12 ;  /* 0x0000000c2e00a985 */ /* 0x004fe8000c101d24 */
[----:B------:R-:W2:Y:S04]  /*c4f0*/  @!P3 LDS.128 R12, [R90+0x2c400] ;  /* 0x02c400005a0cb984 */ /* 0x000ea80000000c00 */
[----:B--2---:R4:W-:Y:S02]  /*c500*/  @!P3 ST.E.128 desc[UR36][R44.64], R12 ;  /* 0x0000000c2c00b985 */ /* 0x0049e4000c101d24 */
.L_x_569:
[----:B------:R-:W-:Y:S05]  /*c510*/  BSYNC B1 ;  /* 0x0000000000017941 */ /* 0x000fea0003800000 */
.L_x_568:
[----:B------:R-:W-:-:S03]  /*c520*/  UMOV UR4, 0xffffffff ;  /* 0xffffffff00047882 */ /* 0x000fc60000000000 */
[----:B------:R-:W-:Y:S05]  /*c530*/  BRA.DIV UR4, `(.L_x_570) ;  /* 0x000001f604f87947 */ /* 0x000fea000b800000 */
[----:B--2-4-:R2:W4:Y:S04]  /*c540*/  SHFL.IDX PT, R45, R49, 0x1, 0x181f ;  /* 0x00381f00312d7f89 */ /* 0x01452800000e0000 */
[----:B---3--:R2:W3:Y:S02]  /*c550*/  SHFL.IDX PT, R14, R48, 0x1, 0x181f ;  /* 0x00381f00300e7f89 */ /* 0x0084e400000e0000 */
.L_x_873:
[----:B------:R-:W-:Y:S01]  /*c560*/  ISETP.GE.AND P2, PT, R50, 0x21, PT ;  /* 0x000000213200780c */ /* 0x000fe20003f46270 */
[----:B------:R-:W-:-:S12]  /*c570*/  BSSY B1, `(.L_x_571) ;  /* 0x000000d000017945 */ /* 0x000fd80003800000 */
[----:B------:R-:W-:Y:S05]  /*c580*/  @!P2 BRA `(.L_x_572) ;  /* 0x00000000002ca947 */ /* 0x000fea0003800000 */
[----:B------:R-:W-:Y:S02]  /*c590*/  ULDC UR4, c[0x0][0x2f4] ;  /* 0x0000bd0000047ab9 */ /* 0x000fe40000000800 */
[----:B------:R-:W-:-:S13]  /*c5a0*/  ISETP.GE.AND P2, PT, R16, UR4, PT ;  /* 0x0000000410007c0c */ /* 0x000fda000bf46270 */
[----:B---3--:R-:W-:-:S04]  /*c5b0*/  @!P2 IADD3 R46, P3, R16, R14, RZ ;  /* 0x0000000e102ea210 */ /* 0x008fc80007f7e0ff */
[----:B----4-:R-:W-:Y:S02]  /*c5c0*/  @!P2 IADD3.X R47, R45, R17, RZ, P3, !PT ;  /* 0x000000112d2fa210 */ /* 0x010fe40001ffe4ff */
[----:B------:R-:W-:-:S13]  /*c5d0*/  ISETP.GE.AND P3, PT, R18, UR4, PT ;  /* 0x0000000412007c0c */ /* 0x000fda000bf66270 */
[----:B------:R-:W-:Y:S02]  /*c5e0*/  @!P3 IADD3 R44, P4, R18, R14, RZ ;  /* 0x0000000e122cb210 */ /* 0x000fe40007f9e0ff */
[----:B------:R-:W3:Y:S03]  /*c5f0*/  @!P2 LDS.128 R12, [R90+0x29400] ;  /* 0x029400005a0ca984 */ /* 0x000ee60000000c00 */
[----:B------:R-:W-:Y:S01]  /*c600*/  @!P3 IMAD.X R45, R45, 0x1, R217, P4 ;  /* 0x000000012d2db824 */ /* 0x000fe200020e06d9 */
[----:B---3--:R-:W-:Y:S04]  /*c610*/  @!P2 ST.E.128 desc[UR36][R46.64], R12 ;  /* 0x0000000c2e00a985 */ /* 0x008fe8000c101d24 */
[----:B------:R-:W3:Y:S04]  /*c620*/  @!P3 LDS.128 R12, [R90+0x2d400] ;  /* 0x02d400005a0cb984 */ /* 0x000ee80000000c00 */
[----:B---3--:R3:W-:Y:S02]  /*c630*/  @!P3 ST.E.128 desc[UR36][R44.64], R12 ;  /* 0x0000000c2c00b985 */ /* 0x0087e4000c101d24 */
.L_x_572:
[----:B------:R-:W-:Y:S05]  /*c640*/  BSYNC B1 ;  /* 0x0000000000017941 */ /* 0x000fea0003800000 */
.L_x_571:
[----:B------:R-:W-:-:S03]  /*c650*/  UMOV UR4, 0xffffffff ;  /* 0xffffffff00047882 */ /* 0x000fc60000000000 */
[----:B------:R-:W-:Y:S05]  /*c660*/  BRA.DIV UR4, `(.L_x_573) ;  /* 0x000001f604f47947 */ /* 0x000fea000b800000 */
[----:B---34-:R3:W4:Y:S04]  /*c670*/  SHFL.IDX PT, R45, R49, 0x2, 0x181f ;  /* 0x00581f00312d7f89 */ /* 0x01872800000e0000 */
[----:B------:R3:W0:Y:S02]  /*c680*/  SHFL.IDX PT, R14, R48, 0x2, 0x181f ;  /* 0x00581f00300e7f89 */ /* 0x00062400000e0000 */
.L_x_877:
[----:B------:R-:W-:Y:S01]  /*c690*/  ISETP.GE.AND P2, PT, R50, 0x41, PT ;  /* 0x000000413200780c */ /* 0x000fe20003f46270 */
[----:B------:R-:W-:-:S12]  /*c6a0*/  BSSY B1, `(.L_x_574) ;  /* 0x000000d000017945 */ /* 0x000fd80003800000 */
[----:B------:R-:W-:Y:S05]  /*c6b0*/  @!P2 BRA `(.L_x_575) ;  /* 0x00000000002ca947 */ /* 0x000fea0003800000 */
[----:B------:R-:W-:Y:S02]  /*c6c0*/  ULDC UR4, c[0x0][0x2f4] ;  /* 0x0000bd0000047ab9 */ /* 0x000fe40000000800 */
[----:B------:R-:W-:-:S13]  /*c6d0*/  ISETP.GE.AND P2, PT, R16, UR4, PT ;  /* 0x0000000410007c0c */ /* 0x000fda000bf46270 */
[----:B0-----:R-:W-:-:S05]  /*c6e0*/  @!P2 IADD3 R46, P3, R16, R14, RZ ;  /* 0x0000000e102ea210 */ /* 0x001fca0007f7e0ff */
[----:B----4-:R-:W-:Y:S01]  /*c6f0*/  @!P2 IMAD.X R47, R45, 0x1, R17, P3 ;  /* 0x000000012d2fa824 */ /* 0x010fe200018e0611 */
[----:B------:R-:W-:-:S13]  /*c700*/  ISETP.GE.AND P3, PT, R18, UR4, PT ;  /* 0x0000000412007c0c */ /* 0x000fda000bf66270 */
[----:B------:R-:W-:Y:S02]  /*c710*/  @!P3 IADD3 R44, P4, R18, R14, RZ ;  /* 0x0000000e122cb210 */ /* 0x000fe40007f9e0ff */
[----:B------:R-:W0:Y:S03]  /*c720*/  @!P2 LDS.128 R12, [R90+0x2a400] ;  /* 0x02a400005a0ca984 */ /* 0x000e260000000c00 */
[----:B------:R-:W-:Y:S01]  /*c730*/  @!P3 IMAD.X R45, R45, 0x1, R217, P4 ;  /* 0x000000012d2db824 */ /* 0x000fe200020e06d9 */
[----:B0-----:R-:W-:Y:S04]  /*c740*/  @!P2 ST.E.128 desc[UR36][R46.64], R12 ;  /* 0x0000000c2e00a985 */ /* 0x001fe8000c101d24 */
[----:B------:R-:W0:Y:S04]  /*c750*/  @!P3 LDS.128 R12, [R90+0x2e400] ;  /* 0x02e400005a0cb984 */ /* 0x000e280000000c00 */
[----:B0-----:R0:W-:Y:S02]  /*c760*/  @!P3 ST.E.128 desc[UR36][R44.64], R12 ;  /* 0x0000000c2c00b985 */ /* 0x0011e4000c101d24 */
.L_x_575:
[----:B------:R-:W-:Y:S05]  /*c770*/  BSYNC B1 ;  /* 0x0000000000017941 */ /* 0x000fea0003800000 */
.L_x_574:
[----:B------:R-:W-:-:S03]  /*c780*/  UMOV UR4, 0xffffffff ;  /* 0xffffffff00047882 */ /* 0x000fc60000000000 */
[----:B------:R-:W-:Y:S05]  /*c790*/  BRA.DIV UR4, `(.L_x_576) ;  /* 0x000001f604f07947 */ /* 0x000fea000b800000 */
[----:B0-23--:R-:W0:Y:S04]  /*c7a0*/  SHFL.IDX PT, R49, R49, 0x3, 0x181f ;  /* 0x00781f0031317f89 */ /* 0x00de2800000e0000 */
[----:B------:R2:W3:Y:S02]  /*c7b0*/  SHFL.IDX PT, R14, R48, 0x3, 0x181f ;  /* 0x00781f00300e7f89 */ /* 0x0004e400000e0000 */
.L_x_881:
[----:B------:R-:W-:-:S13]  /*c7c0*/  ISETP.GE.AND P2, PT, R50, 0x61, PT ;  /* 0x000000613200780c */ /* 0x000fda0003f46270 */
[----:B------:R-:W-:Y:S05]  /*c7d0*/  @!P2 BRA `(.L_x_536) ;  /* 0x00000000002ca947 */ /* 0x000fea0003800000 */
[----:B------:R-:W-:Y:S02]  /*c7e0*/  ULDC UR4, c[0x0][0x2f4] ;  /* 0x0000bd0000047ab9 */ /* 0x000fe40000000800 */
[----:B------:R-:W-:-:S13]  /*c7f0*/  ISETP.GE.AND P2, PT, R16, UR4, PT ;  /* 0x0000000410007c0c */ /* 0x000fda000bf46270 */
[----:B---3--:R-:W-:-:S05]  /*c800*/  @!P2 IADD3 R46, P3, R16, R14, RZ ;  /* 0x0000000e102ea210 */ /* 0x008fca0007f7e0ff */
[----:B0-----:R-:W-:Y:S01]  /*c810*/  @!P2 IMAD.X R47, R49, 0x1, R17, P3 ;  /* 0x00000001312fa824 */ /* 0x001fe200018e0611 */
[----:B------:R-:W-:-:S13]  /*c820*/  ISETP.GE.AND P3, PT, R18, UR4, PT ;  /* 0x0000000412007c0c */ /* 0x000fda000bf66270 */
[----:B------:R-:W-:Y:S02]  /*c830*/  @!P3 IADD3 R44, P4, R18, R14, RZ ;  /* 0x0000000e122cb210 */ /* 0x000fe40007f9e0ff */
[----:B------:R-:W0:Y:S02]  /*c840*/  @!P2 LDS.128 R12, [R90+0x2b400] ;  /* 0x02b400005a0ca984 */ /* 0x000e240000000c00 */
[----:B----4-:R-:W-:Y:S02]  /*c850*/  @!P3 IADD3.X R45, R49, R217, RZ, P4, !PT ;  /* 0x000000d9312db210 */ /* 0x010fe400027fe4ff */
[----:B0-----:R-:W-:Y:S04]  /*c860*/  @!P2 ST.E.128 desc[UR36][R46.64], R12 ;  /* 0x0000000c2e00a985 */ /* 0x001fe8000c101d24 */
[----:B------:R-:W0:Y:S04]  /*c870*/  @!P3 LDS.128 R12, [R90+0x2f400] ;  /* 0x02f400005a0cb984 */ /* 0x000e280000000c00 */
[----:B0-----:R0:W-:Y:S02]  /*c880*/  @!P3 ST.E.128 desc[UR36][R44.64], R12 ;  /* 0x0000000c2c00b985 */ /* 0x0011e4000c101d24 */
.L_x_536:
[----:B------:R-:W-:Y:S05]  /*c890*/  BSYNC B0 ;  /* 0x0000000000007941 */ /* 0x000fea0003800000 */
.L_x_494:
[----:B------:R-:W5:Y:S01]  /*c8a0*/  S2R R11, SR_TID.X ;  /* 0x00000000000b7919 */ /* 0x000f620000002100 */
[----:B------:R-:W-:Y:S01]  /*c8b0*/  @!PT LDS RZ, [RZ] ;  /* 0x00000000fffff984 */ /* 0x000fe20000000800 */
[----:B------:R-:W-:Y:S01]  /*c8c0*/  @!PT LDS RZ, [RZ] ;  /* 0x00000000fffff984 */ /* 0x000fe20000000800 */
[----:B------:R-:W-:Y:S01]  /*c8d0*/  @!PT LDS RZ, [RZ] ;  /* 0x00000000fffff984 */ /* 0x000fe20000000800 */
[----:B------:R-:W-:Y:S01]  /*c8e0*/  @!PT LDS RZ, [RZ] ;  /* 0x00000000fffff984 */ /* 0x000fe20000000800 */
[----:B------:R1:W-:Y:S06]  /*c8f0*/  MEMBAR.ALL.CTA ;  /* 0x0000000000007992 */ /* 0x0003ec0000008000 */
[----:B-1----:R-:W1:Y:S01]  /*c900*/  FENCE.VIEW.ASYNC.S ;  /* 0x00000000000073c6 */ /* 0x002e620000000000 */
[----:B------:R-:W-:Y:S05]  /*c910*/  WARPSYNC.ALL ;  /* 0x0000000000007948 */ /* 0x000fea0003800000 */
[----:B------:R-:W-:Y:S01]  /*c920*/  BSSY B0, `(.L_x_577) ;  /* 0x0000008000007945 */ /* 0x000fe20003800000 */
[----:B-1----:R1:W-:Y:S01]  /*c930*/  BAR.SYNC.DEFER_BLOCKING R93, 0x80 ;  /* 0x0002005d0000751d */ /* 0x0023e20000010000 */
[----:B-----5:R-:W-:-:S13]  /*c940*/  LOP3.LUT P2, RZ, R11, 0x7f, RZ, 0xc0, !PT ;  /* 0x0000007f0bff7812 */ /* 0x020fda000784c0ff */
[----:B------:R-:W-:-:S05]  /*c950*/  @!P2 VIADD R11, R81, 0x388a0 ;  /* 0x000388a0510ba836 */ /* 0x000fca0000000000 */
[----:B------:R-:W-:-:S04]  /*c960*/  @!P2 PRMT R11, RZ, 0x654, R11 ;  /* 0x00000654ff0ba816 */ /* 0x000fc8000000000b */
[----:B------:R1:W-:Y:S01]  /*c970*/  @!P2 SYNCS.ARRIVE.TRANS64.RED.A1T0 RZ, [R11+URZ], RZ ;  /* 0x000000ff0bffa9a7 */ /* 0x0003e2000810043f */
[----:B------:R-:W-:Y:S05]  /*c980*/  @!P5 BRA `(.L_x_578) ;  /* 0x000000000004d947 */ /* 0x000fea0003800000 */
[----:B------:R-:W-:Y:S01]  /*c990*/  BPT.TRAP 0x1 ;  /* 0x000000040000795c */ /* 0x000fe20000300000 */
.L_x_578:
[----:B------:R-:W-:Y:S05]  /*c9a0*/  BSYNC B0 ;  /* 0x0000000000007941 */ /* 0x000fea0003800000 */
.L_x_577:
[----:B------:R-:W5:Y:S01]  /*c9b0*/  SYNCS.PHASECHK.TRANS64.TRYWAIT P3, [R81+URZ+0x388b0], R100 ;  /* 0x0388b064510075a7 */ /* 0x000f62000806017f */
[----:B------:R-:W-:Y:S01]  /*c9c0*/  ULDC UR39, c[0x0][0x2f4] ;  /* 0x0000bd0000277ab9 */ /* 0x000fe20000000800 */
[----:B------:R-:W-:Y:S04]  /*c9d0*/  BSSY B0, `(.L_x_579) ;  /* 0x0000002000007945 */ /* 0x000fe80003800000 */
[----:B-----5:R-:W-:Y:S05]  /*c9e0*/  @!P3 BRA `(.L_x_580) ;  /* 0x000001f400a4b947 */ /* 0x020fea0003800000 */
.L_x_882:
[----:B------:R-:W-:Y:S05]  /*c9f0*/  BSYNC B0 ;  /* 0x0000000000007941 */ /* 0x000fea0003800000 */
.L_x_579:
[----:B------:R-:W-:Y:S01]  /*ca00*/  ULDC.64 UR4, c[0x0][0x328] ;  /* 0x0000ca0000047ab9 */ /* 0x000fe20000000a00 */
[----:B------:R-:W-:Y:S01]  /*ca10*/  ULDC.64 UR6, c[0x0][0x318] ;  /* 0x0000c60000067ab9 */ /* 0x000fe20000000a00 */
[----:B------:R-:W-:Y:S01]  /*ca20*/  IMAD R97, R97, UR4, RZ ;  /* 0x0000000461617c24 */ /* 0x000fe2000f8e02ff */
[----:B------:R-:W-:Y:S01]  /*ca30*/  BSSY B0, `(.L_x_581) ;  /* 0x000001d000007945 */ /* 0x000fe20003800000 */
[----:B0---4-:R-:W-:-:S04]  /*ca40*/  IMAD.WIDE.U32 R12, R96, UR4, RZ ;  /* 0x00000004600c7c25 */ /* 0x011fc8000f8e00ff */
[----:B------:R-:W-:Y:S01]  /*ca50*/  IMAD R97, R96, UR5, R97 ;  /* 0x0000000560617c24 */ /* 0x000fe2000f8e0261 */
[----:B------:R-:W-:Y:S01]  /*ca60*/  ULDC.64 UR4, c[0x0][0x338] ;  /* 0x0000ce0000047ab9 */ /* 0x000fe20000000a00 */
[----:B------:R-:W-:Y:S02]  /*ca70*/  IMAD.IADD R99, R99, 0x1, -R219 ;  /* 0x0000000163637824 */ /* 0x000fe400078e0adb */
[----:B------:R-:W-:Y:S02]  /*ca80*/  IMAD R98, R98, UR4, RZ ;  /* 0x0000000462627c24 */ /* 0x000fe4000f8e02ff */
[----:B------:R-:W-:Y:S02]  /*ca90*/  IMAD.IADD R13, R13, 0x1, R97 ;  /* 0x000000010d0d7824 */ /* 0x000fe400078e0261 */
[C---:B-1----:R-:W-:Y:S02]  /*caa0*/  IMAD R11, R95.reuse, UR5, R98 ;  /* 0x000000055f0b7c24 */ /* 0x042fe4000f8e0262 */
[----:B------:R-:W-:Y:S01]  /*cab0*/  IMAD.WIDE.U32 R12, R95, UR4, R12 ;  /* 0x000000045f0c7c25 */ /* 0x000fe2000f8e000c */
[----:B------:R-:W-:-:S03]  /*cac0*/  ULDC.64 UR4, c[0x0][0x330] ;  /* 0x0000cc0000047ab9 */ /* 0x000fc60000000a00 */
[----:B------:R-:W-:Y:S02]  /*cad0*/  IMAD.IADD R13, R13, 0x1, R11 ;  /* 0x000000010d0d7824 */ /* 0x000fe400078e020b */
[----:B------:R-:W-:-:S04]  /*cae0*/  IMAD.WIDE.U32 R12, R220, UR4, R12 ;  /* 0x00000004dc0c7c25 */ /* 0x000fc8000f8e000c */
[----:B------:R-:W-:Y:S01]  /*caf0*/  IMAD R11, R220, UR5, R13 ;  /* 0x00000005dc0b7c24 */ /* 0x000fe2000f8e020d */
[----:B--2---:R-:W-:-:S04]  /*cb00*/  IADD3 R48, P3, R12, UR6, RZ ;  /* 0x000000060c307c10 */ /* 0x004fc8000ff7e0ff */
[----:B------:R-:W-:Y:S01]  /*cb10*/  IADD3.X R11, R11, UR7, RZ, P3, !PT ;  /* 0x000000070b0b7c10 */ /* 0x000fe20009ffe4ff */
[----:B---3--:R0:W1:Y:S01]  /*cb20*/  SHFL.IDX PT, R45, R48, RZ, 0x181f ;  /* 0x00181fff302d7589 */ /* 0x00806200000e0000 */
[----:B------:R-:W-:-:S03]  /*cb30*/  ISETP.GE.AND P3, PT, R99, 0x1, PT ;  /* 0x000000016300780c */ /* 0x000fc60003f66270 */
[----:B------:R0:W2:Y:S10]  /*cb40*/  SHFL.IDX PT, R12, R11, RZ, 0x181f ;  /* 0x00181fff0b0c7589 */ /* 0x0000b400000e0000 */
[----:B0-----:R-:W-:Y:S05]  /*cb50*/  @!P3 BRA `(.L_x_582) ;  /* 0x000000000028b947 */ /* 0x001fea0003800000 */
[----:B------:R-:W-:-:S13]  /*cb60*/  ISETP.GE.AND P3, PT, R16, UR39, PT ;  /* 0x0000002710007c0c */ /* 0x000fda000bf66270 */
[----:B-1----:R-:W-:-:S04]  /*cb70*/  @!P3 IADD3 R46, P4, R16, R45, RZ ;  /* 0x0000002d102eb210 */ /* 0x002fc80007f9e0ff */
[----:B--2---:R-:W-:Y:S02]  /*cb80*/  @!P3 IADD3.X R47, R12, R17, RZ, P4, !PT ;  /* 0x000000110c2fb210 */ /* 0x004fe400027fe4ff */
[----:B------:R-:W-:-:S13]  /*cb90*/  ISETP.GE.AND P4, PT, R18, UR39, PT ;  /* 0x0000002712007c0c */ /* 0x000fda000bf86270 */
[----:B------:R-:W-:-:S05]  /*cba0*/  @!P4 IADD3 R44, P5, R18, R45, RZ ;  /* 0x0000002d122cc210 */ /* 0x000fca0007fbe0ff */
[----:B------:R-:W-:Y:S02]  /*cbb0*/  @!P4 IMAD.X R45, R12, 0x1, R217, P5 ;  /* 0x000000010c2dc824 */ /* 0x000fe400028e06d9 */
[----:B------:R-:W0:Y:S04]  /*cbc0*/  @!P3 LDS.128 R12, [R90+0x10400] ;  /* 0x010400005a0cb984 */ /* 0x000e280000000c00 */
[----:B0-----:R-:W-:Y:S04]  /*cbd0*/  @!P3 ST.E.128 desc[UR36][R46.64], R12 ;  /* 0x0000000c2e00b985 */ /* 0x001fe8000c101d24 */
[----:B------:R-:W0:Y:S04]  /*cbe0*/  @!P4 LDS.128 R12, [R90+0x14400] ;  /* 0x014400005a0cc984 */ /* 0x000e280000000c00 */
[----:B0-----:R0:W-:Y:S02]  /*cbf0*/  @!P4 ST.E.128 desc[UR36][R44.64], R12 ;  /* 0x0000000c2c00c985 */ /* 0x0011e4000c101d24 */
.L_x_582:
[----:B------:R-:W-:Y:S05]  /*cc00*/  BSYNC B0 ;  /* 0x0000000000007941 */ /* 0x000fea0003800000 */
.L_x_581:
[----:B------:R-:W-:Y:S01]  /*cc10*/  ISETP.GE.AND P3, PT, R99, 0x21, PT ;  /* 0x000000216300780c */ /* 0x000fe20003f66270 */
[----:B0-2---:R0:W2:Y:S01]  /*cc20*/  SHFL.IDX PT, R12, R11, 0x1, 0x181f ;  /* 0x00381f000b0c7f89 */ /* 0x0050a200000e0000 */
[----:B------:R-:W-:Y:S03]  /*cc30*/  BSSY B0, `(.L_x_583) ;  /* 0x000000d000007945 */ /* 0x000fe60003800000 */
[----:B-1----:R0:W1:Y:S08]  /*cc40*/  SHFL.IDX PT, R45, R48, 0x1, 0x181f ;  /* 0x00381f00302d7f89 */ /* 0x00207000000e0000 */
[----:B0-----:R-:W-:Y:S05]  /*cc50*/  @!P3 BRA `(.L_x_584) ;  /* 0x000000000028b947 */ /* 0x001fea0003800000 */
[----:B------:R-:W-:-:S13]  /*cc60*/  ISETP.GE.AND P3, PT, R16, UR39, PT ;  /* 0x0000002710007c0c */ /* 0x000fda000bf66270 */
[----:B-1----:R-:W-:-:S05]  /*cc70*/  @!P3 IADD3 R46, P4, R16, R45, RZ ;  /* 0x0000002d102eb210 */ /* 0x002fca0007f9e0ff */
[----:B--2---:R-:W-:Y:S01]  /*cc80*/  @!P3 IMAD.X R47, R12, 0x1, R17, P4 ;  /* 0x000000010c2fb824 */ /* 0x004fe200020e0611 */
[----:B------:R-:W-:-:S13]  /*cc90*/  ISETP.GE.AND P4, PT, R18, UR39, PT ;  /* 0x0000002712007c0c */ /* 0x000fda000bf86270 */
[----:B------:R-:W-:-:S05]  /*cca0*/  @!P4 IADD3 R44, P5, R18, R45, RZ ;  /* 0x0000002d122cc210 */ /* 0x000fca0007fbe0ff */
[----:B------:R-:W-:Y:S02]  /*ccb0*/  @!P4 IMAD.X R45, R12, 0x1, R217, P5 ;  /* 0x000000010c2dc824 */ /* 0x000fe400028e06d9 */
[----:B------:R-:W0:Y:S04]  /*ccc0*/  @!P3 LDS.128 R12, [R90+0x11400] ;  /* 0x011400005a0cb984 */ /* 0x000e280000000c00 */
[----:B0-----:R-:W-:Y:S04]  /*ccd0*/  @!P3 ST.E.128 desc[UR36][R46.64], R12 ;  /* 0x0000000c2e00b985 */ /* 0x001fe8000c101d24 */
[----:B------:R-:W0:Y:S04]  /*cce0*/  @!P4 LDS.128 R12, [R90+0x15400] ;  /* 0x015400005a0cc984 */ /* 0x000e280000000c00 */
[----:B0-----:R0:W-:Y:S02]  /*ccf0*/  @!P4 ST.E.128 desc[UR36][R44.64], R12 ;  /* 0x0000000c2c00c985 */ /* 0x0011e4000c101d24 */
.L_x_584:
[----:B------:R-:W-:Y:S05]  /*cd00*/  BSYNC B0 ;  /* 0x0000000000007941 */ /* 0x000fea0003800000 */
.L_x_583:
        /* <DEDUP_REMOVED lines=9> */
[----:B------:R-:W-:-:S04]  /*cda0*/  @!P4 IADD3 R44, P5, R18, R45, RZ ;  /* 0x0000002d122cc210 */ /* 0x000fc80007fbe0ff */
[----:B------:R-:W-:Y:S02]  /*cdb0*/  @!P4 IADD3.X R45, R12, R217, RZ, P5, !PT ;  /* 0x000000d90c2dc210 */ /* 0x000fe40002ffe4ff */
[----:B------:R-:W0:Y:S04]  /*cdc0*/  @!P3 LDS.128 R12, [R90+0x12400] ;  /* 0x012400005a0cb984 */ /* 0x000e280000000c00 */
[----:B0-----:R-:W-:Y:S04]  /*cdd0*/  @!P3 ST.E.128 desc[UR36][R46.64], R12 ;  /* 0x0000000c2e00b985 */ /* 0x001fe8000c101d24 */
[----:B------:R-:W0:Y:S04]  /*cde0*/  @!P4 LDS.128 R12, [R90+0x16400] ;  /* 0x016400005a0cc984 */ /* 0x000e280000000c00 */
[----:B0-----:R0:W-:Y:S02]  /*cdf0*/  @!P4 ST.E.128 desc[UR36][R44.64], R12 ;  /* 0x0000000c2c00c985 */ /* 0x0011e4000c101d24 */
.L_x_586:
[----:B------:R-:W-:Y:S05]  /*ce00*/  BSYNC B0 ;  /* 0x0000000000007941 */ /* 0x000fea0003800000 */
.L_x_585:
[----:B------:R-:W-:Y:S01]  /*ce10*/  ISETP.GE.AND P3, PT, R99, 0x61, PT ;  /* 0x000000616300780c */ /* 0x000fe20003f66270 */
[----:B------:R-:W3:Y:S01]  /*ce20*/  SHFL.IDX PT, R11, R11, 0x3, 0x181f ;  /* 0x00781f000b0b7f89 */ /* 0x000ee200000e0000 */
[----:B------:R-:W-:Y:S03]  /*ce30*/  BSSY B0, `(.L_x_587) ;  /* 0x000000d000007945 */ /* 0x000fe60003800000 */
[----:B01----:R0:W1:Y:S08]  /*ce40*/  SHFL.IDX PT, R45, R48, 0x3, 0x181f ;  /* 0x00781f00302d7f89 */ /* 0x00307000000e0000 */
[----:B0-----:R-:W-:Y:S05]  /*ce50*/  @!P3 BRA `(.L_x_588) ;  /* 0x000000000028b947 */ /* 0x001fea0003800000 */
[----:B------:R-:W-:-:S13]  /*ce60*/  ISETP.GE.AND P3, PT, R16, UR39, PT ;  /* 0x0000002710007c0c */ /* 0x000fda000bf66270 */
[----:B--2---:R-:W0:Y:S01]  /*ce70*/  @!P3 LDS.128 R12, [R90+0x13400] ;  /* 0x013400005a0cb984 */ /* 0x004e220000000c00 */
[----:B-1----:R-:W-:-:S05]  /*ce80*/  @!P3 IADD3 R46, P4, R16, R45, RZ ;  /* 0x0000002d102eb210 */ /* 0x002fca0007f9e0ff */
[----:B---3--:R-:W-:Y:S01]  /*ce90*/  @!P3 IMAD.X R47, R11, 0x1, R17, P4 ;  /* 0x000000010b2fb824 */ /* 0x008fe200020e0611 */
[----:B------:R-:W-:-:S13]  /*cea0*/  ISETP.GE.AND P4, PT, R18, UR39, PT ;  /* 0x0000002712007c0c */ /* 0x000fda000bf86270 */
[----:B------:R-:W-:-:S05]  /*ceb0*/  @!P4 IADD3 R44, P5, R18, R45, RZ ;  /* 0x0000002d122cc210 */ /* 0x000fca0007fbe0ff */
[----:B------:R-:W-:Y:S01]  /*cec0*/  @!P4 IMAD.X R45, R11, 0x1, R217, P5 ;  /* 0x000000010b2dc824 */ /* 0x000fe200028e06d9 */
[----:B0-----:R-:W-:Y:S04]  /*ced0*/  @!P3 ST.E.128 desc[UR36][R46.64], R12 ;  /* 0x0000000c2e00b985 */ /* 0x001fe8000c101d24 */
[----:B------:R-:W0:Y:S04]  /*cee0*/  @!P4 LDS.128 R12, [R90+0x17400] ;  /* 0x017400005a0cc984 */ /* 0x000e280000000c00 */
[----:B0-----:R0:W-:Y:S02]  /*cef0*/  @!P4 ST.E.128 desc[UR36][R44.64], R12 ;  /* 0x0000000c2c00c985 */ /* 0x0011e4000c101d24 */
.L_x_588:
[----:B------:R-:W-:Y:S05]  /*cf00*/  BSYNC B0 ;  /* 0x0000000000007941 */ /* 0x000fea0003800000 */
.L_x_587:
[----:B---3--:R-:W3:Y:S01]  /*cf10*/  LDL R11, [R1] ;  /* 0x00000000010b7983 */ /* 0x008ee20000100800 */
[----:B------:R-:W-:Y:S02]  /*cf20*/  @!P2 VIADD R81, R81, 0x388c0 ;  /* 0x000388c05151a836 */ /* 0x000fe40000000000 */
[----:B------:R-:W-:Y:S01]  /*cf30*/  VIADD R216, R216, 0x1 ;  /* 0x00000001d8d87836 */ /* 0x000fe20000000000 */
[----:B------:R-:W-:Y:S01]  /*cf40*/  @!PT LDS RZ, [RZ] ;  /* 0x00000000fffff984 */ /* 0x000fe20000000800 */
[----:B------:R-:W-:Y:S01]  /*cf50*/  @!PT LDS RZ, [RZ] ;  /* 0x00000000fffff984 */ /* 0x000fe20000000800 */
[----:B------:R-:W-:Y:S01]  /*cf60*/  @!PT LDS RZ, [RZ] ;  /* 0x00000000fffff984 */ /* 0x000fe20000000800 */
[----:B------:R-:W-:Y:S01]  /*cf70*/  @!PT LDS RZ, [RZ] ;  /* 0x00000000fffff984 */ /* 0x000fe20000000800 */
[----:B------:R4:W-:Y:S06]  /*cf80*/  MEMBAR.ALL.CTA ;  /* 0x0000000000007992 */ /* 0x0009ec0000008000 */
[----:B----4-:R-:W4:Y:S01]  /*cf90*/  FENCE.VIEW.ASYNC.S ;  /* 0x00000000000073c6 */ /* 0x010f220000000000 */
[----:B------:R-:W-:Y:S01]  /*cfa0*/  @!P2 PRMT R81, RZ, 0x654, R81 ;  /* 0x00000654ff51a816 */ /* 0x000fe20000000051 */
[----:B----4-:R4:W-:Y:S06]  /*cfb0*/  BAR.SYNC.DEFER_BLOCKING R93, 0x80 ;  /* 0x0002005d0000751d */ /* 0x0109ec0000010000 */
[----:B------:R4:W-:Y:S01]  /*cfc0*/  @!P2 SYNCS.ARRIVE.TRANS64.RED.A1T0 RZ, [R81+URZ], RZ ;  /* 0x000000ff51ffa9a7 */ /* 0x0009e2000810043f */
[----:B------:R-:W-:-:S04]  /*cfd0*/  ISETP.NE.AND P2, PT, R216, 0x2, PT ;  /* 0x00000002d800780c */ /* 0x000fc80003f45270 */
[----:B0-2---:R-:W-:Y:S02]  /*cfe0*/  SEL R12, RZ, 0x1, P2 ;  /* 0x00000001ff0c7807 */ /* 0x005fe40001000000 */
[----:B------:R-:W-:Y:S02]  /*cff0*/  SEL R216, R216, RZ, P2 ;  /* 0x000000ffd8d87207 */ /* 0x000fe40001000000 */
[----:B------:R-:W-:Y:S02]  /*d000*/  LOP3.LUT R221, R221, R12, RZ, 0x3c, !PT ;  /* 0x0000000cdddd7212 */ /* 0x000fe400078e3cff */
[----:B---3--:R-:W-:-:S13]  /*d010*/  LOP3.LUT P3, RZ, R11, 0x4, RZ, 0xc0, !PT ;  /* 0x000000040bff7812 */ /* 0x008fda000786c0ff */
[----:B----4-:R-:W-:Y:S05]  /*d020*/  @P3 BRA `(.L_x_589) ;  /* 0xffffff5c00a43947 */ /* 0x010fea000383ffff */
[----:B------:R-:W0:Y:S01]  /*d030*/  S2R R11, SR_TID.X ;  /* 0x00000000000b7919 */ /* 0x000e220000002100 */
[----:B------:R-:W-:Y:S02]  /*d040*/  PLOP3.LUT P0, PT, PT, PT, PT, 0x8, 0x0 ;  /* 0x000000000000781c */ /* 0x000fe40003f0e170 */
[----:B0-----:R-:W-:-:S04]  /*d050*/  SHF.R.U32.HI R11, RZ, 0x7, R11 ;  /* 0x00000007ff0b7819 */ /* 0x001fc8000001160b */
[----:B------:R-:W-:-:S13]  /*d060*/  ISETP.NE.AND P3, PT, R11, 0x1, PT ;  /* 0x000000010b00780c */ /* 0x000fda0003f65270 */
[----:B------:R-:W-:Y:S06]  /*d070*/  @!P3 BAR.ARV 0x9, 0x100 ;  /* 0x024400000000bb1d */ /* 0x000fec0000002000 */
.L_x_489:
[----:B------:R-:W-:Y:S01]  /*d080*/  MOV R170, RZ ;  /* 0x000000ff00aa7202 */ /* 0x000fe20000000f00 */
[----:B------:R-:W-:Y:S06]  /*d090*/  @P0 BRA `(.L_x_590) ;  /* 0x00000000000c0947 */ /* 0x000fec0003800000 */
[----:B------:R-:W0:Y:S01]  /*d0a0*/  FENCE.VIEW.ASYNC.G ;  /* 0x00000000000073c6 */ /* 0x000e220000000100 */
[----:B------:R-:W-:Y:S05]  /*d0b0*/  WARPSYNC.ALL ;  /* 0x0000000000007948 */ /* 0x000fea0003800000 */
[----:B0-----:R-:W-:Y:S06]  /*d0c0*/  BAR.ARV 0xc, 0x180 ;  /* 0x0306000000007b1d */ /* 0x001fec0000002000 */
.L_x_590:
[----:B------:R-:W2:Y:S01]  /*d0d0*/  LDL R0, [R1] ;  /* 0x0000000001007983 */ /* 0x000ea20000100800 */
[----:B------:R-:W-:Y:S01]  /*d0e0*/  BSSY B0, `(.L_x_591) ;  /* 0x0000022000007945 */ /* 0x000fe20003800000 */
[----:B--2---:R-:W-:-:S13]  /*d0f0*/  LOP3.LUT P0, RZ, R0, 0x10, RZ, 0xc0, !PT ;  /* 0x0000001000ff7812 */ /* 0x004fda000780c0ff */
[----:B------:R-:W-:Y:S05]  /*d100*/  @!P0 BRA `(.L_x_592) ;  /* 0x00000000007c8947 */ /* 0x000fea0003800000 */
[----:B------:R-:W2:Y:S01]  /*d110*/  LDL R0, [R1+0x40] ;  /* 0x0000400001007983 */ /* 0x000ea20000100800 */
[----:B------:R-:W-:Y:S01]  /*d120*/  ULDC UR4, c[0x0][0x9f0] ;  /* 0x00027c0000047ab9 */ /* 0x000fe20000000800 */
[----:B--2---:R-:W-:-:S04]  /*d130*/  ISETP.NE.AND P0, PT, R0, RZ, PT ;  /* 0x000000ff0000720c */ /* 0x004fc80003f05270 */
[----:B------:R-:W-:-:S04]  /*d140*/  SEL R6, R0, UR4, P0 ;  /* 0x0000000400067c07 */ /* 0x000fc80008000000 */
[-C--:B------:R-:W-:Y:S02]  /*d150*/  IABS R5, R6.reuse ;  /* 0x0000000600057213 */ /* 0x080fe40000000000 */
[----:B------:R-:W-:Y:S02]  /*d160*/  IABS R9, R6 ;  /* 0x0000000600097213 */ /* 0x000fe40000000000 */
[----:B------:R-:W0:Y:S01]  /*d170*/  I2F.RP R4, R5 ;  /* 0x0000000500047306 */ /* 0x000e220000209400 */
[----:B------:R-:W-:Y:S02]  /*d180*/  IADD3 R0, R91, -0x1, R6 ;  /* 0xffffffff5b007810 */ /* 0x000fe40007ffe006 */
[----:B------:R-:W-:-:S05]  /*d190*/  IMAD.MOV R9, RZ, RZ, -R9 ;  /* 0x000000ffff097224 */ /* 0x000fca00078e0a09 */
[----:B0-----:R-:W0:Y:S02]  /*d1a0*/  MUFU.RCP R4, R4 ;  /* 0x0000000400047308 */ /* 0x001e240000001000 */
[----:B0-----:R-:W-:Y:S01]  /*d1b0*/  VIADD R2, R4, 0xffffffe ;  /* 0x0ffffffe04027836 */ /* 0x001fe20000000000 */
[----:B------:R-:W-:Y:S02]  /*d1c0*/  IABS R4, R0 ;  /* 0x0000000000047213 */ /* 0x000fe40000000000 */
[----:B------:R-:W-:-:S03]  /*d1d0*/  LOP3.LUT R0, R0, R6, RZ, 0x3c, !PT ;  /* 0x0000000600007212 */ /* 0x000fc600078e3cff */
[----:B------:R0:W2:Y:S01]  /*d1e0*/  F2I.FTZ.U32.TRUNC.NTZ R3, R2 ;  /* 0x0000000200037305 */ /* 0x0000a2000021f000 */
[----:B------:R-:W-:Y:S01]  /*d1f0*/  ISETP.GE.AND P2, PT, R0, RZ, PT ;  /* 0x000000ff0000720c */ /* 0x000fe20003f46270 */
[----:B0-----:R-:W-:Y:S02]  /*d200*/  IMAD.MOV.U32 R2, RZ, RZ, RZ ;  /* 0x000000ffff027224 */ /* 0x001fe400078e00ff */
[----:B--2---:R-:W-:-:S04]  /*d210*/  IMAD.MOV R8, RZ, RZ, -R3 ;  /* 0x000000ffff087224 */ /* 0x004fc800078e0a03 */
[----:B------:R-:W-:-:S04]  /*d220*/  IMAD R7, R8, R5, RZ ;  /* 0x0000000508077224 */ /* 0x000fc800078e02ff */
[----:B------:R-:W-:Y:S01]  /*d230*/  IMAD.HI.U32 R3, R3, R7, R2 ;  /* 0x0000000703037227 */ /* 0x000fe200078e0002 */
[----:B------:R-:W-:-:S05]  /*d240*/  MOV R2, R9 ;  /* 0x0000000900027202 */ /* 0x000fca0000000f00 */
        /* <DEDUP_REMOVED lines=9> */
[----:B------:R-:W-:-:S04]  /*d2e0*/  @!P1 LOP3.LUT R3, RZ, R6, RZ, 0x33, !PT ;  /* 0x00000006ff039212 */ /* 0x000fc800078e33ff */
[----:B------:R-:W-:-:S07]  /*d2f0*/  MOV R170, R3 ;  /* 0x0000000300aa7202 */ /* 0x000fce0000000f00 */
.L_x_592:
[----:B------:R-:W-:Y:S05]  /*d300*/  BSYNC B0 ;  /* 0x0000000000007941 */ /* 0x000fea0003800000 */
.L_x_591:
[----:B------:R-:W2:Y:S01]  /*d310*/  LDL R0, [R1+0x64] ;  /* 0x0000640001007983 */ /* 0x000ea20000100800 */
[----:B------:R-:W-:Y:S02]  /*d320*/  PLOP3.LUT P0, PT, PT, PT, PT, 0x80, 0x0 ;  /* 0x000000000000781c */ /* 0x000fe40003f0f070 */
[----:B------:R-:W-:Y:S02]  /*d330*/  CS2R R28, SRZ ;  /* 0x00000000001c7805 */ /* 0x000fe4000001ff00 */
[----:B------:R-:W-:Y:S01]  /*d340*/  CS2R R166, SRZ ;  /* 0x0000000000a67805 */ /* 0x000fe2000001ff00 */
[----:B------:R-:W-:Y:S01]  /*d350*/  IMAD.MOV.U32 R5, RZ, RZ, RZ ;  /* 0x000000ffff057224 */ /* 0x000fe200078e00ff */
        /* <DEDUP_REMOVED lines=8> */
[----:B-1----:R-:W-:-:S02]  /*d3e0*/  CS2R R44, SRZ ;  /* 0x00000000002c7805 */ /* 0x002fc4000001ff00 */
        /* <DEDUP_REMOVED lines=23> */
[----:B------:R-:W-:Y:S01]  /*d560*/  CS2R R88, SRZ ;  /* 0x0000000000587805 */ /* 0x000fe2000001ff00 */
[----:B------:R-:W-:Y:S01]  /*d570*/  IMAD.MOV.U32 R93, RZ, RZ, RZ ;  /* 0x000000ffff5d7224 */ /* 0x000fe200078e00ff */
[----:B------:R-:W-:Y:S01]  /*d580*/  CS2R R100, SRZ ;  /* 0x0000000000647805 */ /* 0x000fe2000001ff00 */
[----:B------:R-:W-:Y:S01]  /*d590*/  IMAD.MOV.U32 R95, RZ, RZ, RZ ;  /* 0x000000ffff5f7224 */ /* 0x000fe200078e00ff */
        /* <DEDUP_REMOVED lines=25> */
[----:B------:R-:W-:Y:S01]  /*d730*/  CS2R R150, SRZ ;  /* 0x0000000000967805 */ /* 0x000fe2000001ff00 */
[----:B--2---:R-:W-:Y:S02]  /*d740*/  IMAD R2, R0, R170, RZ ;  /* 0x000000aa00027224 */ /* 0x004fe400078e02ff */
[----:B------:R-:W-:-:S03]  /*d750*/  IMAD.MOV.U32 R0, RZ, RZ, RZ ;  /* 0x000000ffff007224 */ /* 0x000fc600078e00ff */
[----:B------:R0:W-:Y:S01]  /*d760*/  STL [R1+0x8], R2 ;  /* 0x0000080201007387 */ /* 0x0001e20000100800 */
[----:B------:R-:W-:Y:S02]  /*d770*/  VIADDMNMX R170, R2, R170, R91, PT ;  /* 0x000000aa02aa7246 */ /* 0x000fe4000380015b */
[----:B------:R-:W-:Y:S02]  /*d780*/  CS2R R90, SRZ ;  /* 0x00000000005a7805 */ /* 0x000fe4000001ff00 */
[----:B------:R-:W-:-:S13]  /*d790*/  ISETP.GT.AND P1, PT, R170, R2, PT ;  /* 0x00000002aa00720c */ /* 0x000fda0003f24270 */
[----:B0-----:R-:W-:Y:S05]  /*d7a0*/  @!P1 BRA `(.L_x_593) ;  /* 0x000000dc00509947 */ /* 0x001fea0003800000 */
[----:B------:R-:W0:Y:S01]  /*d7b0*/  S2R R2, SR_TID.X ;  /* 0x0000000000027919 */ /* 0x000e220000002100 */
[----:B------:R-:W-:Y:S01]  /*d7c0*/  UMOV UR4, 0xffffffff ;  /* 0xffffffff00047882 */ /* 0x000fe20000000000 */
[----:B0-----:R-:W-:-:S04]  /*d7d0*/  IADD3 R31, R2, -0x80, RZ ;  /* 0xffffff80021f7810 */ /* 0x001fc80007ffe0ff */
[----:B------:R-:W-:-:S04]  /*d7e0*/  SHF.R.S32.HI R30, RZ, 0x1f, R31 ;  /* 0x0000001fff1e7819 */ /* 0x000fc8000001141f */
[----:B------:R-:W-:-:S04]  /*d7f0*/  LEA.HI R13, R30, R31, RZ, 0x7 ;  /* 0x0000001f1e0d7211 */ /* 0x000fc800078f38ff */
[----:B------:R-:W-:Y:S01]  /*d800*/  SHF.R.S32.HI R13, RZ, 0x7, R13 ;  /* 0x00000007ff0d7819 */ /* 0x000fe2000001140d */
[----:B------:R-:W-:Y:S06]  /*d810*/  BRA.DIV UR4, `(.L_x_594) ;  /* 0x000001ea042c7947 */ /* 0x000fec000b800000 */
[----:B------:R0:W1:Y:S02]  /*d820*/  SHFL.IDX PT, R14, R13, RZ, 0x1f ;  /* 0x00001fff0d0e7589 */ /* 0x00006400000e0000 */
.L_x_885:
[----:B------:R-:W2:Y:S02]  /*d830*/  LDL R0, [R1+0x198] ;  /* 0x0001980001007983 */ /* 0x000ea40000100800 */
[----:B--2---:R-:W-:Y:S02]  /*d840*/  R2UR UR4, R0 ;  /* 0x00000000000472ca */ /* 0x004fe400000e0000 */
[----:B-1----:R-:W-:-:S04]  /*d850*/  LEA.HI R0, R14, R14, RZ, 0x1 ;  /* 0x0000000e0e007211 */ /* 0x002fc800078f08ff */
[----:B------:R-:W-:-:S05]  /*d860*/  LOP3.LUT R3, R0, 0x1e, RZ, 0xc0, !PT ;  /* 0x0000001e00037812 */ /* 0x000fca00078ec0ff */
[----:B------:R-:W-:Y:S02]  /*d870*/  IMAD.IADD R3, R14, 0x1, -R3 ;  /* 0x000000010e037824 */ /* 0x000fe400078e0a03 */
[----:B------:R-:W-:-:S03]  /*d880*/  IMAD.U32 R0, RZ, RZ, UR4 ;  /* 0x00000004ff007e24 */ /* 0x000fc6000f8e00ff */
[----:B------:R-:W-:Y:S02]  /*d890*/  LEA R3, R3, UR4, 0xd ;  /* 0x0000000403037c11 */ /* 0x000fe4000f8e68ff */
[----:B------:R-:W-:Y:S02]  /*d8a0*/  LOP3.LUT P0, RZ, R0, 0x3ff, RZ, 0xc0, !PT ;  /* 0x000003ff00ff7812 */ /* 0x000fe4000780c0ff */
[----:B------:R-:W-:Y:S02]  /*d8b0*/  SHF.R.U32.HI R3, RZ, 0x4, R3 ;  /* 0x00000004ff037819 */ /* 0x000fe40000011603 */
[----:B------:R-:W-:Y:S02]  /*d8c0*/  P2R R26, PR, RZ, 0x1 ;  /* 0x00000001ff1a7803 */ /* 0x000fe40000000000 */
[----:B------:R-:W-:-:S07]  /*d8d0*/  LOP3.LUT R25, R3, 0x3fff, RZ, 0xc0, !PT ;  /* 0x00003fff03197812 */ /* 0x000fce00078ec0ff */
[----:B------:R-:W-:Y:S05]  /*d8e0*/  @!P0 BRA `(.L_x_595) ;  /* 0x0000000000408947 */ /* 0x000fea0003800000 */
[----:B------:R-:W-:Y:S01]  /*d8f0*/  MOV R2, 0x0 ;  /* 0x0000000000027802 */ /* 0x000fe20000000f00 */
[----:B------:R-:W-:Y:S01]  /*d900*/  ULDC.64 UR4, c[0x4][0x1b0] ;  /* 0x01006c0000047ab9 */ /* 0x000fe20000000a00 */
[----:B------:R-:W-:Y:S01]  /*d910*/  ULDC.64 UR6, c[0x4][0x1b8] ;  /* 0x01006e0000067ab9 */ /* 0x000fe20000000a00 */
[----:B------:R-:W-:Y:S01]  /*d920*/  IMAD.U32 R4, RZ, RZ, UR4 ;  /* 0x00000004ff047e24 */ /* 0x000fe2000f8e00ff */
[----:B------:R-:W-:Y:S01]  /*d930*/  MOV R6, UR6 ;  /* 0x0000000600067c02 */ /* 0x000fe20008000f00 */
[----:B------:R-:W-:Y:S01]  /*d940*/  IMAD.U32 R5, RZ, RZ, UR5 ;  /* 0x00000005ff057e24 */ /* 0x000fe2000f8e00ff */
[----:B------:R-:W1:Y:S01]  /*d950*/  LDC.64 R2, c[0x4][R2] ;  /* 0x0100000002027b82 */ /* 0x000e620000000a00 */
[----:B------:R-:W-:Y:S01]  /*d960*/  ULDC.64 UR4, c[0x4][0x98] ;  /* 0x0100260000047ab9 */ /* 0x000fe20000000a00 */
[----:B------:R-:W-:Y:S01]  /*d970*/  IMAD.U32 R7, RZ, RZ, UR7 ;  /* 0x00000007ff077e24 */ /* 0x000fe2000f8e00ff */
[----:B------:R-:W-:Y:S01]  /*d980*/  MOV R12, 0x1 ;  /* 0x00000001000c7802 */ /* 0x000fe20000000f00 */
[----:B------:R-:W-:-:S02]  /*d990*/  IMAD.U32 R10, RZ, RZ, UR4 ;  /* 0x00000004ff0a7e24 */ /* 0x000fc4000f8e00ff */
[----:B------:R-:W-:Y:S02]  /*d9a0*/  IMAD.U32 R11, RZ, RZ, UR5 ;  /* 0x00000005ff0b7e24 */ /* 0x000fe4000f8e00ff */
[----:B------:R-:W-:Y:S02]  /*d9b0*/  IMAD.MOV.U32 R8, RZ, RZ, 0x70 ;  /* 0x00000070ff087424 */ /* 0x000fe400078e00ff */
[----:B0-----:R-:W-:-:S07]  /*d9c0*/  IMAD.MOV.U32 R13, RZ, RZ, RZ ;  /* 0x000000ffff0d7224 */ /* 0x001fce00078e00ff */
[----:B------:R-:W-:-:S07]  /*d9d0*/  LEPC R20, `(.L_x_595) ;  /* 0x000000001014794e */ /* 0x000fce0000000000 */
[----:B-1---5:R-:W-:Y:S05]  /*d9e0*/  CALL.ABS.NOINC R2 ;  /* 0x0000000002007343 */ /* 0x022fea0003c00000 */
.L_x_595:
[----:B------:R-:W2:Y:S01]  /*d9f0*/  LDL R21, [R1+0x50] ;  /* 0x0000500001157983 */ /* 0x000ea20000100800 */
[----:B------:R-:W-:Y:S01]  /*da00*/  ULDC.64 UR4, c[0x0][0x990] ;  /* 0x0002640000047ab9 */ /* 0x000fe20000000a00 */
[----:B------:R-:W-:Y:S02]  /*da10*/  ULDC.64 UR6, c[0x0][0x998] ;  /* 0x0002660000067ab9 */ /* 0x000fe40000000a00 */
[----:B------:R-:W3:Y:S01]  /*da20*/  LDL R20, [R1+0x3c] ;  /* 0x00003c0001147983 */ /* 0x000ee20000100800 */
[----:B------:R-:W-:Y:S02]  /*da30*/  ISETP.NE.U32.AND P0, PT, RZ, UR4, PT ;  /* 0x00000004ff007c0c */ /* 0x000fe4000bf05070 */
[----:B------:R-:W-:Y:S02]  /*da40*/  ISETP.NE.U32.AND P1, PT, RZ, UR6, PT ;  /* 0x00000006ff007c0c */ /* 0x000fe4000bf25070 */
[----:B------:R-:W-:Y:S02]  /*da50*/  ISETP.NE.AND.EX P0, PT, RZ, UR5, PT, P0 ;  /* 0x00000005ff007c0c */ /* 0x000fe4000bf05300 */
[----:B------:R-:W-:-:S11]  /*da60*/  ISETP.NE.AND.EX P1, PT, RZ, UR7, PT, P1 ;  /* 0x00000007ff007c0c */ /* 0x000fd6000bf25310 */
[----:B------:R-:W2:Y:S08]  /*da70*/  @P0 LDC.64 R6, c[0x0][0x9a8] ;  /* 0x00026a00ff060b82 */ /* 0x000eb00000000a00 */
[----:B------:R-:W1:Y:S08]  /*da80*/  @P1 LDC.64 R8, c[0x0][0x9b8] ;  /* 0x00026e00ff081b82 */ /* 0x000e700000000a00 */
[----:B------:R-:W4:Y:S08]  /*da90*/  @P0 LDC.64 R4, c[0x0][0x9b0] ;  /* 0x00026c00ff040b82 */ /* 0x000f300000000a00 */
[----:B------:R-:W4:Y:S01]  /*daa0*/  @P1 LDC.64 R2, c[0x0][0x9c0] ;  /* 0x00027000ff021b82 */ /* 0x000f220000000a00 */
[----:B--2---:R-:W-:-:S02]  /*dab0*/  @P0 IMAD R0, R21, R6, RZ ;  /* 0x0000000615000224 */ /* 0x004fc400078e02ff */
[----:B-1----:R-:W-:Y:S02]  /*dac0*/  @P1 IMAD R10, R21, R8, RZ ;  /* 0x00000008150a1224 */ /* 0x002fe400078e02ff */
[C---:B---3--:R-:W-:Y:S01]  /*dad0*/  @P0 IMAD R11, R20.reuse, R7, R0 ;  /* 0x00000007140b0224 */ /* 0x048fe200078e0200 */
[----:B------:R-:W-:Y:S01]  /*dae0*/  MOV R0, 0x3f800000 ;  /* 0x3f80000000007802 */ /* 0x000fe20000000f00 */
[----:B------:R-:W-:-:S04]  /*daf0*/  @P0 IMAD.WIDE.U32 R6, R20, R6, RZ ;  /* 0x0000000614060225 */ /* 0x000fc800078e00ff */
[C---:B0-----:R-:W-:Y:S02]  /*db00*/  @P1 IMAD R13, R20.reuse, R9, R10 ;  /* 0x00000009140d1224 */ /* 0x041fe400078e020a */
[----:B------:R-:W-:-:S04]  /*db10*/  @P1 IMAD.WIDE.U32 R8, R20, R8, RZ ;  /* 0x0000000814081225 */ /* 0x000fc800078e00ff */
[----:B------:R-:W-:Y:S02]  /*db20*/  @P0 IMAD.IADD R7, R7, 0x1, R11 ;  /* 0x0000000107070824 */ /* 0x000fe400078e020b */
[----:B------:R-:W-:Y:S02]  /*db30*/  @P1 IMAD.IADD R9, R9, 0x1, R13 ;  /* 0x0000000109091824 */ /* 0x000fe400078e020d */
[----:B----4-:R-:W-:-:S04]  /*db40*/  @P0 IMAD.WIDE.U32 R6, R220, R4, R6 ;  /* 0x00000004dc060225 */ /* 0x010fc800078e0006 */
[----:B------:R-:W-:Y:S01]  /*db50*/  @P1 IMAD.WIDE.U32 R8, R220, R2, R8 ;  /* 0x00000002dc081225 */ /* 0x000fe200078e0008 */
[----:B------:R-:W-:Y:S01]  /*db60*/  @P0 LEA R2, P2, R6, UR4, 0x2 ;  /* 0x0000000406020c11 */ /* 0x000fe2000f8410ff */
[----:B------:R-:W-:Y:S02]  /*db70*/  ULDC UR4, c[0x0][0x3f4] ;  /* 0x0000fd0000047ab9 */ /* 0x000fe40000000800 */
[----:B------:R-:W-:Y:S01]  /*db80*/  @P0 IMAD R7, R220, R5, R7 ;  /* 0x00000005dc070224 */ /* 0x000fe200078e0207 */
[----:B------:R-:W-:Y:S01]  /*db90*/  @P1 LEA R4, P3, R8, UR6, 0x2 ;  /* 0x0000000608041c11 */ /* 0x000fe2000f8610ff */
[----:B------:R-:W-:-:S03]  /*dba0*/  @P1 IMAD R5, R220, R3, R9 ;  /* 0x00000003dc051224 */ /* 0x000fc600078e0209 */
[----:B------:R-:W-:Y:S01]  /*dbb0*/  @P0 LEA.HI.X R3, R6, UR5, R7, 0x2, P2 ;  /* 0x0000000506030c11 */ /* 0x000fe200090f1407 */
[----:B------:R-:W-:Y:S01]  /*dbc0*/  IMAD.MOV.U32 R7, RZ, RZ, 0x3f800000 ;  /* 0x3f800000ff077424 */ /* 0x000fe200078e00ff */
[----:B------:R-:W-:-:S05]  /*dbd0*/  @P1 LEA.HI.X R5, R8, UR7, R5, 0x2, P3 ;  /* 0x0000000708051c11 */ /* 0x000fca00098f1405 */
[----:B------:R-:W2:Y:S04]  /*dbe0*/  @P0 LDG.E R7, desc[UR36][R2.64] ;  /* 0x0000002402070981 */ /* 0x000ea8000c1e1900 */
[----:B------:R-:W2:Y:S01]  /*dbf0*/  @P1 LDG.E R0, desc[UR36][R4.64] ;  /* 0x0000002404001981 */ /* 0x000ea2000c1e1900 */
[----:B------:R-:W-:Y:S01]  /*dc00*/  ISETP.LT.AND P0, PT, RZ, UR4, PT ;  /* 0x00000004ff007c0c */ /* 0x000fe2000bf01270 */
[----:B------:R-:W-:Y:S01]  /*dc10*/  ULDC UR4, c[0x0][0x9d8] ;  /* 0x0002760000047ab9 */ /* 0x000fe20000000800 */
[----:B--2---:R-:W-:-:S04]  /*dc20*/  FMUL.FTZ R0, R7, R0 ;  /* 0x0000000007007220 */ /* 0x004fc80000410000 */
[----:B------:R-:W-:-:S07]  /*dc30*/  FMUL.FTZ R2, R0, UR4 ;  /* 0x0000000400027c20 */ /* 0x000fce0008410000 */
[----:B------:R-:W-:Y:S05]  /*dc40*/  @P0 BRA `(.L_x_596) ;  /* 0x0000000000400947 */ /* 0x000fea0003800000 */
[----:B------:R-:W2:Y:S02]  /*dc50*/  LDL R20, [R1+0x58] ;  /* 0x0000580001147983 */ /* 0x000ea40000100800 */
[----:B--2---:R-:W-:-:S04]  /*dc60*/  LEA.HI R0, R20, R20, RZ, 0x1 ;  /* 0x0000001414007211 */ /* 0x004fc800078f08ff */
[----:B------:R-:W-:-:S05]  /*dc70*/  LOP3.LUT R0, R0, 0xfffffffe, RZ, 0xc0, !PT ;  /* 0xfffffffe00007812 */ /* 0x000fca00078ec0ff */
[----:B------:R-:W-:-:S05]  /*dc80*/  IMAD.IADD R0, R20, 0x1, -R0 ;  /* 0x0000000114007824 */ /* 0x000fca00078e0a00 */
[----:B------:R-:W-:-:S04]  /*dc90*/  SHF.L.U32 R0, R0, 0x1f, RZ ;  /* 0x0000001f00007819 */ /* 0x000fc800000006ff */
[----:B------:R0:W1:Y:S03]  /*dca0*/  SYNCS.PHASECHK.TRANS64.TRYWAIT P0, [R19+URZ+0x38800], R0 ;  /* 0x03880000130075a7 */ /* 0x000066000800017f */
[----:B-1----:R-:W-:Y:S05]  /*dcb0*/  @!P0 NANOSLEEP.SYNCS 0x989680 ;  /* 0x009896800000895d */ /* 0x002fea0003900000 */
[----:B------:R-:W1:Y:S01]  /*dcc0*/  @!P0 SYNCS.PHASECHK.TRANS64 P0, [R19+URZ+0x38800], R0 ;  /* 0x03880000130085a7 */ /* 0x000e62000800007f */
[----:B------:R-:W-:Y:S04]  /*dcd0*/  BSSY B0, `(.L_x_597) ;  /* 0x0000006000007945 */ /* 0x000fe80003800000 */
[----:B-1----:R-:W-:Y:S05]  /*dce0*/  @P0 BRA `(.L_x_598) ;  /* 0x0000000000100947 */ /* 0x002fea0003800000 */
.L_x_599:
[----:B-1----:R1:W2:Y:S02]  /*dcf0*/  SYNCS.PHASECHK.TRANS64.TRYWAIT P0, [R19+URZ+0x38800], R0 ;  /* 0x03880000130075a7 */ /* 0x0022a4000800017f */
[----:B--2---:R-:W-:Y:S05]  /*dd00*/  @!P0 NANOSLEEP.SYNCS 0x989680 ;  /* 0x009896800000895d */ /* 0x004fea0003900000 */
[----:B------:R-:W2:Y:S02]  /*dd10*/  @!P0 SYNCS.PHASECHK.TRANS64 P0, [R19+URZ+0x38800], R0 ;  /* 0x03880000130085a7 */ /* 0x000ea4000800007f */
[----:B--2---:R-:W-:Y:S05]  /*dd20*/  @!P0 BRA `(.L_x_599) ;  /* 0xfffffffc00f08947 */ /* 0x004fea000383ffff */
.L_x_598:
[----:B------:R-:W-:Y:S05]  /*dd30*/  BSYNC B0 ;  /* 0x0000000000007941 */ /* 0x000fea0003800000 */
.L_x_597:
[----:B------:R-:W-:Y:S05]  /*dd40*/  BRA `(.L_x_600) ;  /* 0x0000007000a87947 */ /* 0x000fea0003800000 */
.L_x_596:
[----:B------:R-:W-:Y:S01]  /*dd50*/  ISETP.NE.AND P0, PT, R26, RZ, PT ;  /* 0x000000ff1a00720c */ /* 0x000fe20003f05270 */
[----:B------:R-:W0:Y:S01]  /*dd60*/  LDC.64 R28, c[0x0][0x400] ;  /* 0x00010000ff1c7b82 */ /* 0x000e220000000a00 */
[----:B-----5:R-:W-:Y:S01]  /*dd70*/  SHF.R.S32.HI R0, RZ, 0x1f, R24 ;  /* 0x0000001fff007819 */ /* 0x020fe20000011418 */
[----:B------:R-:W-:Y:S01]  /*dd80*/  ULDC.64 UR4, c[0x0][0x3f8] ;  /* 0x0000fe0000047ab9 */ /* 0x000fe20000000a00 */
[----:B------:R-:W-:-:S03]  /*dd90*/  ULDC.64 UR6, c[0x0][0x408] ;  /* 0x0001020000067ab9 */ /* 0x000fc60000000a00 */
[C---:B------:R-:W-:Y:S02]  /*dda0*/  IMAD R3, R0.reuse, UR4, RZ ;  /* 0x0000000400037c24 */ /* 0x040fe4000f8e02ff */
[----:B------:R-:W1:Y:S01]  /*ddb0*/  LDC.64 R26, c[0x0][0x3e8] ;  /* 0x0000fa00ff1a7b82 */ /* 0x000e620000000a00 */
[----:B------:R-:W-:Y:S02]  /*ddc0*/  IMAD R5, R0, UR6, RZ ;  /* 0x0000000600057c24 */ /* 0x000fe4000f8e02ff */
[C---:B------:R-:W-:Y:S02]  /*ddd0*/  IMAD R3, R24.reuse, UR5, R3 ;  /* 0x0000000518037c24 */ /* 0x040fe4000f8e0203 */
[C---:B------:R-:W-:Y:S02]  /*dde0*/  IMAD R5, R24.reuse, UR7, R5 ;  /* 0x0000000718057c24 */ /* 0x040fe4000f8e0205 */
[----:B0-----:R-:W-:-:S04]  /*ddf0*/  IMAD.WIDE.U32 R28, R24, UR6, R28 ;  /* 0x00000006181c7c25 */ /* 0x001fc8000f8e001c */
[----:B------:R-:W-:Y:S02]  /*de00*/  IMAD.IADD R32, R5, 0x1, R29 ;  /* 0x0000000105207824 */ /* 0x000fe400078e021d */
[----:B-1----:R-:W-:-:S04]  /*de10*/  IMAD.WIDE.U32 R26, R24, UR4, R26 ;  /* 0x00000004181a7c25 */ /* 0x002fc8000f8e001a */
[----:B------:R-:W-:Y:S01]  /*de20*/  IMAD.IADD R24, R3, 0x1, R27 ;  /* 0x0000000103187824 */ /* 0x000fe200078e021b */
[----:B------:R-:W-:Y:S06]  /*de30*/  @!P0 BRA `(.L_x_601) ;  /* 0x0000000000408947 */ /* 0x000fec0003800000 */
        /* <DEDUP_REMOVED lines=15> */
[----:B0-----:R-:W-:Y:S05]  /*df30*/  CALL.ABS.NOINC R14 ;  /* 0x000000000e007343 */ /* 0x001fea0003c00000 */
.L_x_601:
[----:B------:R-:W-:Y:S01]  /*df40*/  ULDC.U8 UR4, c[0x0][0x410] ;  /* 0x0001040000047ab9 */ /* 0x000fe20000000000 */
[----:B------:R-:W-:Y:S01]  /*df50*/  BSSY B0, `(.L_x_602) ;  /* 0x0000701000007945 */ /* 0x000fe20003800000 */
[----:B------:R-:W-:Y:S01]  /*df60*/  ISETP.NE.AND P0, PT, RZ, UR4, PT ;  /* 0x00000004ff007c0c */ /* 0x000fe2000bf05270 */
[----:B------:R-:W-:-:S12]  /*df70*/  IMAD R0, R41, 0x80, R219 ;  /* 0x0000008029007824 */ /* 0x000fd800078e02db */
[----:B------:R-:W-:Y:S05]  /*df80*/  @!P0 BRA `(.L_x_603) ;  /* 0x00000034009c8947 */ /* 0x000fea0003800000 */
[----:B------:R-:W-:-:S03]  /*df90*/  UMOV UR4, 0xffffffff ;  /* 0xffffffff00047882 */ /* 0x000fc60000000000 */
[----:B------:R-:W-:Y:S05]  /*dfa0*/  BRA.DIV UR4, `(.L_x_604) ;  /* 0x000001e2046c7947 */ /* 0x000fea000b800000 */
[----:B------:R0:W1:Y:S04]  /*dfb0*/  SHFL.IDX PT, R27, R26, RZ, 0x181f ;  /* 0x00181fff1a1b7589 */ /* 0x00006800000e0000 */
[----:B------:R0:W2:Y:S04]  /*dfc0*/  SHFL.IDX PT, R29, R28, RZ, 0x181f ;  /* 0x00181fff1c1d7589 */ /* 0x0000a800000e0000 */
[----:B------:R0:W3:Y:S04]  /*dfd0*/  SHFL.IDX PT, R3, R24, RZ, 0x181f ;  /* 0x00181fff18037589 */ /* 0x0000e800000e0000 */
[----:B------:R0:W4:Y:S02]  /*dfe0*/  SHFL.IDX PT, R21, R32, RZ, 0x181f ;  /* 0x00181fff20157589 */ /* 0x00012400000e0000 */
.L_x_891:
[----:B------:R-:W5:Y:S01]  /*dff0*/  LDL R5, [R1+0x58] ;  /* 0x0000580001057983 */ /* 0x000f620000100800 */
[----:B------:R-:W-:Y:S01]  /*e000*/  ULDC UR4, c[0x0][0x448] ;  /* 0x0001120000047ab9 */ /* 0x000fe20000000800 */
[----:B------:R-:W-:Y:S01]  /*e010*/  BSSY B1, `(.L_x_605) ;  /* 0x000001f000017945 */ /* 0x000fe20003800000 */
[----:B------:R-:W-:Y:S01]  /*e020*/  IMAD R30, R92, UR4, RZ ;  /* 0x000000045c1e7c24 */ /* 0x000fe2000f8e02ff */
[----:B------:R-:W-:Y:S02]  /*e030*/  CS2R R6, SRZ ;  /* 0x0000000000067805 */ /* 0x000fe4000001ff00 */
[----:B------:R-:W-:Y:S02]  /*e040*/  CS2R R8, SRZ ;  /* 0x0000000000087805 */ /* 0x000fe4000001ff00 */
[----:B------:R-:W-:Y:S02]  /*e050*/  CS2R R10, SRZ ;  /* 0x00000000000a7805 */ /* 0x000fe4000001ff00 */
[----:B------:R-:W-:Y:S01]  /*e060*/  ISETP.GE.AND P0, PT, R0, R30, PT ;  /* 0x0000001e0000720c */ /* 0x000fe20003f06270 */
[----:B------:R-:W-:Y:S01]  /*e070*/  IMAD R30, R41, -0x80, R30 ;  /* 0xffffff80291e7824 */ /* 0x000fe200078e021e */
[----:B-----5:R-:W-:-:S04]  /*e080*/  LEA.HI R4, R5, R5, RZ, 0x1 ;  /* 0x0000000505047211 */ /* 0x020fc800078f08ff */
[----:B------:R-:W-:-:S05]  /*e090*/  LOP3.LUT R4, R4, 0xfffffffe, RZ, 0xc0, !PT ;  /* 0xfffffffe04047812 */ /* 0x000fca00078ec0ff */
[----:B0-----:R-:W-:Y:S01]  /*e0a0*/  IMAD.IADD R32, R5, 0x1, -R4 ;  /* 0x0000000105207824 */ /* 0x001fe200078e0a04 */
[----:B------:R-:W-:-:S04]  /*e0b0*/  CS2R R4, SRZ ;  /* 0x0000000000047805 */ /* 0x000fc8000001ff00 */
[----:B------:R-:W-:Y:S01]  /*e0c0*/  SHF.L.U32 R32, R32, 0x1f, RZ ;  /* 0x0000001f20207819 */ /* 0x000fe200000006ff */
[----:B------:R-:W-:Y:S06]  /*e0d0*/  @P0 BRA `(.L_x_606) ;  /* 0x0000000000480947 */ /* 0x000fec0003800000 */
[----:B------:R-:W4:Y:S01]  /*e0e0*/  LDL R24, [R1+0x44] ;  /* 0x0000440001187983 */ /* 0x000f220000100800 */
[----:B------:R-:W-:Y:S02]  /*e0f0*/  ULDC UR4, c[0x0][0x3f4] ;  /* 0x0000fd0000047ab9 */ /* 0x000fe40000000800 */
[----:B------:R-:W-:Y:S02]  /*e100*/  ISETP.GE.AND P3, PT, R22, UR4, PT ;  /* 0x0000000416007c0c */ /* 0x000fe4000bf66270 */
[----:B------:R-:W-:Y:S02]  /*e110*/  ISETP.GE.AND P4, PT, R218, UR4, PT ;  /* 0x00000004da007c0c */ /* 0x000fe4000bf86270 */
[----:B------:R-:W-:-:S09]  /*e120*/  CS2R R8, SRZ ;  /* 0x0000000000087805 */ /* 0x000fd2000001ff00 */
[-C--:B-1----:R-:W-:Y:S02]  /*e130*/  @!P3 IADD3 R4, P0, R22, R27.reuse, RZ ;  /* 0x0000001b1604b210 */ /* 0x082fe40007f1e0ff */
[----:B------:R-:W-:Y:S02]  /*e140*/  @!P4 IADD3 R12, P1, R218, R27, RZ ;  /* 0x0000001bda0cc210 */ /* 0x000fe40007f3e0ff */
[----:B---3--:R-:W-:Y:S02]  /*e150*/  @!P3 IADD3.X R5, R3, R23, RZ, P0, !PT ;  /* 0x000000170305b210 */ /* 0x008fe400007fe4ff */
[-C--:B--2---:R-:W-:Y:S02]  /*e160*/  @!P3 IADD3 R14, P0, R22, R29.reuse, RZ ;  /* 0x0000001d160eb210 */ /* 0x084fe40007f1e0ff */
[----:B------:R-:W-:Y:S01]  /*e170*/  @!P4 IADD3 R20, P2, R218, R29, RZ ;  /* 0x0000001dda14c210 */ /* 0x000fe20007f5e0ff */
[----:B------:R0:W5:Y:S02]  /*e180*/  @!P3 LD.E.64 R6, desc[UR36][R4.64] ;  /* 0x000000240406b980 */ /* 0x000164000c101b00 */
[----:B----4-:R-:W-:-:S05]  /*e190*/  @!P3 IMAD.X R15, R21, 0x1, R23, P0 ;  /* 0x00000001150fb824 */ /* 0x010fca00000e0617 */
[----:B------:R1:W5:Y:S01]  /*e1a0*/  @!P3 LD.E.64 R10, desc[UR36][R14.64] ;  /* 0x000000240e0ab980 */ /* 0x000362000c101b00 */
[----:B0-----:R-:W-:Y:S01]  /*e1b0*/  CS2R R4, SRZ ;  /* 0x0000000000047805 */ /* 0x001fe2000001ff00 */
[--C-:B------:R-:W-:Y:S02]  /*e1c0*/  @!P4 IMAD.X R13, R3, 0x1, R24.reuse, P1 ;  /* 0x00000001030dc824 */ /* 0x100fe400008e0618 */
[----:B------:R-:W-:-:S03]  /*e1d0*/  @!P4 IMAD.X R21, R21, 0x1, R24, P2 ;  /* 0x000000011515c824 */ /* 0x000fc600010e0618 */
[----:B------:R1:W5:Y:S04]  /*e1e0*/  @!P4 LD.E.64 R4, desc[UR36][R12.64] ;  /* 0x000000240c04c980 */ /* 0x000368000c101b00 */
[----:B------:R1:W5:Y:S02]  /*e1f0*/  @!P4 LD.E.64 R8, desc[UR36][R20.64] ;  /* 0x000000241408c980 */ /* 0x000364000c101b00 */
.L_x_606:
[----:B------:R-:W-:Y:S05]  /*e200*/  BSYNC B1 ;  /* 0x0000000000017941 */ /* 0x000fea0003800000 */
.L_x_605:
[----:B------:R-:W0:Y:S01]  /*e210*/  SYNCS.PHASECHK.TRANS64.TRYWAIT P0, [R19+URZ+0x38800], R32 ;  /* 0x03880020130075a7 */ /* 0x000e22000800017f */
[----:B---3-5:R-:W-:Y:S01]  /*e220*/  SHF.R.U32.HI R3, RZ, 0x8, R4 ;  /* 0x00000008ff037819 */ /* 0x028fe20000011604 */
[----:B------:R-:W-:Y:S01]  /*e230*/  BSSY B1, `(.L_x_607) ;  /* 0x000002e000017945 */ /* 0x000fe20003800000 */
[----:B-1----:R-:W-:Y:S02]  /*e240*/  SHF.R.U32.HI R27, RZ, 0x8, R5 ;  /* 0x00000008ff1b7819 */ /* 0x002fe40000011605 */
[----:B------:R-:W-:Y:S02]  /*e250*/  LOP3.LUT R20, R4, 0xff, RZ, 0xc0, !PT ;  /* 0x000000ff04147812 */ /* 0x000fe400078ec0ff */
[----:B------:R-:W-:Y:S02]  /*e260*/  LOP3.LUT R3, R3, 0xff, RZ, 0xc0, !PT ;  /* 0x000000ff03037812 */ /* 0x000fe400078ec0ff */
[----:B------:R-:W-:Y:S02]  /*e270*/  LOP3.LUT R24, R5, 0xff, RZ, 0xc0, !PT ;  /* 0x000000ff05187812 */ /* 0x000fe400078ec0ff */
[----:B------:R-:W-:-:S02]  /*e280*/  LOP3.LUT R27, R27, 0xff, RZ, 0xc0, !PT ;  /* 0x000000ff1b1b7812 */ /* 0x000fc400078ec0ff */
[----:B----4-:R-:W-:Y:S02]  /*e290*/  PRMT R21, R3, 0x7604, R20 ;  /* 0x0000760403157816 */ /* 0x010fe40000000014 */
[----:B------:R-:W-:Y:S02]  /*e2a0*/  SHF.R.U32.HI R3, RZ, 0x8, R8 ;  /* 0x00000008ff037819 */ /* 0x000fe40000011608 */
[----:B------:R-:W-:Y:S02]  /*e2b0*/  SHF.R.U32.HI R31, RZ, 0x8, R9 ;  /* 0x00000008ff1f7819 */ /* 0x000fe40000011609 */
[----:B------:R-:W-:Y:S02]  /*e2c0*/  PRMT R24, R27, 0x7604, R24 ;  /* 0x000076041b187816 */ /* 0x000fe40000000018 */
[----:B------:R-:W-:Y:S02]  /*e2d0*/  SHF.R.U32.HI R27, RZ, 0x8, R11 ;  /* 0x00000008ff1b7819 */ /* 0x000fe4000001160b */
[----:B------:R-:W-:-:S02]  /*e2e0*/  LOP3.LUT R26, R8, 0xff, RZ, 0xc0, !PT ;  /* 0x000000ff081a7812 */ /* 0x000fc400078ec0ff */
[----:B------:R-:W-:Y:S02]  /*e2f0*/  LOP3.LUT R3, R3, 0xff, RZ, 0xc0, !PT ;  /* 0x000000ff03037812 */ /* 0x000fe400078ec0ff */
[----:B------:R-:W-:Y:S02]  /*e300*/  SHF.R.U32.HI R0, RZ, 0x8, R6 ;  /* 0x00000008ff007819 */ /* 0x000fe40000011606 */
[----:B------:R-:W-:Y:S02]  /*e310*/  SHF.R.U32.HI R15, RZ, 0x8, R7 ;  /* 0x00000008ff0f7819 */ /* 0x000fe40000011607 */
[----:B------:R-:W-:Y:S02]  /*e320*/  LOP3.LUT R28, R9, 0xff, RZ, 0xc0, !PT ;  /* 0x000000ff091c7812 */ /* 0x000fe400078ec0ff */
[----:B------:R-:W-:Y:S02]  /*e330*/  LOP3.LUT R31, R31, 0xff, RZ, 0xc0, !PT ;  /* 0x000000ff1f1f7812 */ /* 0x000fe400078ec0ff */
[----:B------:R-:W-:-:S02]  /*e340*/  LOP3.LUT R20, R11, 0xff, RZ, 0xc0, !PT ;  /* 0x000000ff0b147812 */ /* 0x000fc400078ec0ff */
[----:B------:R-:W-:Y:S02]  /*e350*/  LOP3.LUT R27, R27, 0xff, RZ, 0xc0, !PT ;  /* 0x000000ff1b1b7812 */ /* 0x000fe400078ec0ff */
[----:B------:R-:W-:Y:S02]  /*e360*/  PRMT R33, R3, 0x7604, R26 ;  /* 0x0000760403217816 */ /* 0x000fe4000000001a */
[----:B------:R-:W-:Y:S02]  /*e370*/  LOP3.LUT R12, R6, 0xff, RZ, 0xc0, !PT ;  /* 0x000000ff060c7812 */ /* 0x000fe400078ec0ff */
[----:B------:R-:W-:Y:S02]  /*e380*/  LOP3.LUT R14, R7, 0xff, RZ, 0xc0, !PT ;  /* 0x000000ff070e7812 */ /* 0x000fe400078ec0ff */
[----:B------:R-:W-:Y:S02]  /*e390*/  LOP3.LUT R13, R0, 0xff, RZ, 0xc0, !PT ;  /* 0x000000ff000d7812 */ /* 0x000fe400078ec0ff */
[----:B------:R-:W-:-:S02]  /*e3a0*/  LOP3.LUT R15, R15, 0xff, RZ, 0xc0, !PT ;  /* 0x000000ff0f0f7812 */ /* 0x000fc400078ec0ff */
[----:B------:R-:W-:Y:S02]  /*e3b0*/  PRMT R28, R31, 0x7604, R28 ;  /* 0x000076041f1c7816 */ /* 0x000fe4000000001c */
[----:B------:R-:W-:Y:S02]  /*e3c0*/  SHF.R.U32.HI R3, RZ, 0x10, R7 ;  /* 0x00000010ff037819 */ /* 0x000fe40000011607 */
[----:B------:R-:W-:Y:S02]  /*e3d0*/  SHF.R.U32.HI R0, RZ, 0x8, R10 ;  /* 0x00000008ff007819 */ /* 0x000fe4000001160a */
[----:B------:R-:W-:Y:S01]  /*e3e0*/  SHF.R.U32.HI R31, RZ, 0x10, R11 ;  /* 0x00000010ff1f7819 */ /* 0x000fe2000001160b */
[----:B------:R-:W-:Y:S01]  /*e3f0*/  IMAD.U32 R3, R3, 0x10000, RZ ;  /* 0x0001000003037824 */ /* 0x000fe200078e00ff */
[----:B------:R-:W-:Y:S02]  /*e400*/  SHF.R.U32.HI R35, RZ, 0x10, R9 ;  /* 0x00000010ff237819 */ /* 0x000fe40000011609 */
[----:B------:R-:W-:Y:S01]  /*e410*/  PRMT R20, R27, 0x7604, R20 ;  /* 0x000076041b147816 */ /* 0x000fe20000000014 */
[----:B------:R-:W-:Y:S01]  /*e420*/  IMAD.U32 R31, R31, 0x10000, RZ ;  /* 0x000100001f1f7824 */ /* 0x000fe200078e00ff */
[----:B------:R-:W-:Y:S01]  /*e430*/  SHF.R.U32.HI R27, RZ, 0x10, R5 ;  /* 0x00000010ff1b7819 */ /* 0x000fe20000011605 */
[----:B------:R-:W-:Y:S01]  /*e440*/  IMAD.U32 R35, R35, 0x10000, RZ ;  /* 0x0001000023237824 */ /* 0x000fe200078e00ff */
[----:B------:R-:W-:-:S02]  /*e450*/  PRMT R13, R13, 0x7604, R12 ;  /* 0x000076040d0d7816 */ /* 0x000fc4000000000c */
[----:B------:R-:W-:Y:S02]  /*e460*/  PRMT R14, R15, 0x7604, R14 ;  /* 0x000076040f0e7816 */ /* 0x000fe4000000000e */
[----:B------:R-:W-:Y:S02]  /*e470*/  LOP3.LUT R12, R10, 0xff, RZ, 0xc0, !PT ;  /* 0x000000ff0a0c7812 */ /* 0x000fe400078ec0ff */
[----:B------:R-:W-:Y:S02]  /*e480*/  LOP3.LUT R15, R0, 0xff, RZ, 0xc0, !PT ;  /* 0x000000ff000f7812 */ /* 0x000fe400078ec0ff */
[----:B------:R-:W-:Y:S02]  /*e490*/  SHF.L.U32 R27, R27, 0x10, RZ ;  /* 0x000000101b1b7819 */ /* 0x000fe400000006ff */
[----:B--2---:R-:W-:Y:S02]  /*e4a0*/  PRMT R29, R15, 0x7604, R12 ;  /* 0x000076040f1d7816 */ /* 0x004fe4000000000c */
[----:B------:R-:W-:-:S02]  /*e4b0*/  LOP3.LUT R15, R14, 0xff0000, R3, 0xf8, !PT ;  /* 0x00ff00000e0f7812 */ /* 0x000fc400078ef803 */
[----:B------:R-:W-:Y:S02]  /*e4c0*/  LOP3.LUT R27, R24, 0xff0000, R27, 0xf8, !PT ;  /* 0x00ff0000181b7812 */ /* 0x000fe400078ef81b */
[----:B------:R-:W-:Y:S02]  /*e4d0*/  LOP3.LUT R31, R20, 0xff0000, R31, 0xf8, !PT ;  /* 0x00ff0000141f7812 */ /* 0x000fe400078ef81f */
[----:B------:R-:W-:Y:S02]  /*e4e0*/  LOP3.LUT R35, R28, 0xff0000, R35, 0xf8, !PT ;  /* 0x00ff00001c237812 */ /* 0x000fe400078ef823 */
[----:B------:R-:W-:Y:S01]  /*e4f0*/  LOP3.LUT R3, R13, 0xff0000, R6, 0xf8, !PT ;  /* 0x00ff00000d037812 */ /* 0x000fe200078ef806 */
[----:B0-----:R-:W-:Y:S06]  /*e500*/  @!P0 BRA `(.L_x_608) ;  /* 0x000001dc00888947 */ /* 0x001fec0003800000 */
.L_x_892:
[----:B------:R-:W-:Y:S05]  /*e510*/  BSYNC B1 ;  /* 0x0000000000017941 */ /* 0x000fea0003800000 */
.L_x_607:
[----:B------:R-:W-:Y:S01]  /*e520*/  VIMNMX R14, R30, 0x80, PT ;  /* 0x000000801e0e7848 */ /* 0x000fe20003fe0100 */
[----:B------:R-:W-:Y:S01]  /*e530*/  BSSY B1, `(.L_x_609) ;  /* 0x00000ca000017945 */ /* 0x000fe20003800000 */
[----:B------:R-:W-:Y:S02]  /*e540*/  LOP3.LUT R21, R21, 0xff0000, R4, 0xf8, !PT ;  /* 0x00ff000015157812 */ /* 0x000fe400078ef804 */
[----:B------:R-:W-:Y:S02]  /*e550*/  ISETP.GE.AND P0, PT, R219, R14, PT ;  /* 0x0000000edb00720c */ /* 0x000fe40003f06270 */
[----:B------:R-:W-:Y:S02]  /*e560*/  LOP3.LUT R29, R29, 0xff0000, R10, 0xf8, !PT ;  /* 0x00ff00001d1d7812 */ /* 0x000fe400078ef80a */
[----:B------:R-:W-:Y:S02]  /*e570*/  LOP3.LUT R33, R33, 0xff0000, R8, 0xf8, !PT ;  /* 0x00ff000021217812 */ /* 0x000fe400078ef808 */
[----:B------:R-:W-:-:S02]  /*e580*/  LOP3.LUT R3, R3, 0xff000000, R6, 0xf8, !PT ;  /* 0xff00000003037812 */ /* 0x000fc400078ef806 */
[----:B------:R-:W-:Y:S02]  /*e590*/  LOP3.LUT R13, R15, 0xff000000, R7, 0xf8, !PT ;  /* 0xff0000000f0d7812 */ /* 0x000fe400078ef807 */
[----:B------:R-:W-:Y:S02]  /*e5a0*/  LOP3.LUT R0, R21, 0xff000000, R4, 0xf8, !PT ;  /* 0xff00000015007812 */ /* 0x000fe400078ef804 */
[----:B------:R-:W-:Y:S02]  /*e5b0*/  LOP3.LUT R12, R27, 0xff000000, R5, 0xf8, !PT ;  /* 0xff0000001b0c7812 */ /* 0x000fe400078ef805 */
[----:B------:R-:W-:Y:S02]  /*e5c0*/  LOP3.LUT R10, R29, 0xff000000, R10, 0xf8, !PT ;  /* 0xff0000001d0a7812 */ /* 0x000fe400078ef80a */
[----:B------:R-:W-:Y:S02]  /*e5d0*/  LOP3.LUT R11, R31, 0xff000000, R11, 0xf8, !PT ;  /* 0xff0000001f0b7812 */ /* 0x000fe400078ef80b */
[----:B------:R-:W-:-:S02]  /*e5e0*/  LOP3.LUT R8, R33, 0xff000000, R8, 0xf8, !PT ;  /* 0xff00000021087812 */ /* 0x000fc400078ef808 */
[----:B------:R-:W-:Y:S01]  /*e5f0*/  LOP3.LUT R9, R35, 0xff000000, R9, 0xf8, !PT ;  /* 0xff00000023097812 */ /* 0x000fe200078ef809 */
[----:B------:R-:W-:Y:S06]  /*e600*/  @P0 BRA `(.L_x_610) ;  /* 0x0000000800f00947 */ /* 0x000fec0003800000 */
[----:B------:R1:W5:Y:S01]  /*e610*/  LDL R42, [R1+0x30] ;  /* 0x00003000012a7983 */ /* 0x0003620000100800 */
[----:B------:R-:W2:Y:S01]  /*e620*/  LDC R5, c[0x0][0x3f4] ;  /* 0x0000fd00ff057b82 */ /* 0x000ea20000000800 */
[----:B------:R-:W-:Y:S01]  /*e630*/  BSSY B2, `(.L_x_611) ;  /* 0x000005e000027945 */ /* 0x000fe20003800000 */
[-C--:B--2---:R-:W-:Y:S02]  /*e640*/  ISETP.GE.AND P0, PT, R22, R5.reuse, PT ;  /* 0x000000051600720c */ /* 0x084fe40003f06270 */
[----:B------:R-:W-:-:S11]  /*e650*/  ISETP.GE.AND P1, PT, R218, R5, PT ;  /* 0x00000005da00720c */ /* 0x000fd60003f26270 */
[----:B-1----:R-:W-:Y:S05]  /*e660*/  @P0 BRA `(.L_x_612) ;  /* 0x0000000400680947 */ /* 0x002fea0003800000 */
[----:B-----5:R-:W1:Y:S01]  /*e670*/  LDS.128 R4, [R42+0x20400] ;  /* 0x020400002a047984 */ /* 0x020e620000000c00 */
[----:B------:R-:W-:Y:S02]  /*e680*/  F2FP.F16.E4M3.UNPACK_B R29, R10 ;  /* 0x0000000aff1d723e */ /* 0x000fe400020006ff */
[----:B------:R-:W-:-:S03]  /*e690*/  F2FP.F16.E4M3.UNPACK_B R27, R3 ;  /* 0x00000003ff1b723e */ /* 0x000fc600020006ff */
[----:B------:R-:W-:Y:S02]  /*e6a0*/  HADD2.F32 R30, -RZ, R29.H1_H1 ;  /* 0x3000001dff1e7230 */ /* 0x000fe40000004100 */
[----:B------:R-:W-:Y:S02]  /*e6b0*/  HADD2.F32 R28, -RZ, R27.H1_H1 ;  /* 0x3000001bff1c7230 */ /* 0x000fe40000004100 */
[----:B------:R-:W-:Y:S02]  /*e6c0*/  HADD2.F32 R29, -RZ, R29.H0_H0 ;  /* 0x2000001dff1d7230 */ /* 0x000fe40000004100 */
[----:B------:R-:W-:Y:S01]  /*e6d0*/  HADD2.F32 R27, -RZ, R27.H0_H0 ;  /* 0x2000001bff1b7230 */ /* 0x000fe20000004100 */
[-C--:B-1----:R-:W-:Y:S02]  /*e6e0*/  F2FP.F16.E4M3.UNPACK_B R15, R4.reuse.H1 ;  /* 0x00000004ff0f723e */ /* 0x082fe400030006ff */
[-C--:B------:R-:W-:Y:S02]  /*e6f0*/  F2FP.F16.E4M3.UNPACK_B R21, R5.reuse ;  /* 0x00000005ff15723e */ /* 0x080fe400020006ff */
[----:B------:R-:W-:Y:S01]  /*e700*/  F2FP.F16.E4M3.UNPACK_B R24, R5.H1 ;  /* 0x00000005ff18723e */ /* 0x000fe200030006ff */
[--C-:B------:R-:W-:Y:S01]  /*e710*/  HADD2.F32 R20, -RZ, R15.reuse.H0_H0 ;  /* 0x2000000fff147230 */ /* 0x100fe20000004100 */
[----:B------:R-:W-:Y:S01]  /*e720*/  F2FP.F16.E4M3.UNPACK_B R4, R4 ;  /* 0x00000004ff04723e */ /* 0x000fe200020006ff */
[----:B------:R-:W-:Y:S01]  /*e730*/  HADD2.F32 R15, -RZ, R15.H1_H1 ;  /* 0x3000000fff0f7230 */ /* 0x000fe20000004100 */
[----:B------:R-:W-:-:S02]  /*e740*/  F2FP.F16.E4M3.UNPACK_B R26, R6 ;  /* 0x00000006ff1a723e */ /* 0x000fc400020006ff */
[----:B------:R-:W-:Y:S02]  /*e750*/  F2FP.F16.E4M3.UNPACK_B R6, R6.H1 ;  /* 0x00000006ff06723e */ /* 0x000fe400030006ff */
[C---:B------:R-:W-:Y:S01]  /*e760*/  FMUL.FTZ R5, R15.reuse, R30 ;  /* 0x0000001e0f057220 */ /* 0x040fe20000410000 */
[-C--:B------:R-:W-:Y:S01]  /*e770*/  FMUL.FTZ R31, R15, R28.reuse ;  /* 0x0000001c0f1f7220 */ /* 0x080fe20000410000 */
[----:B------:R-:W-:Y:S02]  /*e780*/  F2FP.F16.E4M3.UNPACK_B R15, R7 ;  /* 0x00000007ff0f723e */ /* 0x000fe400020006ff */
[C---:B------:R-:W-:Y:S01]  /*e790*/  FFMA.FTZ R33, R20.reuse, R28, -R5 ;  /* 0x0000001c14217223 */ /* 0x040fe20000010805 */
[--C-:B------:R-:W-:Y:S01]  /*e7a0*/  HADD2.F32 R5, -RZ, R4.reuse.H1_H1 ;  /* 0x30000004ff057230 */ /* 0x100fe20000004100 */
[----:B------:R-:W-:Y:S01]  /*e7b0*/  F2FP.F16.E4M3.UNPACK_B R28, R10.H1 ;  /* 0x0000000aff1c723e */ /* 0x000fe200030006ff */
[----:B------:R-:W-:Y:S01]  /*e7c0*/  FFMA.FTZ R34, R20, R30, R31 ;  /* 0x0000001e14227223 */ /* 0x000fe2000001001f */
[----:B------:R-:W-:Y:S01]  /*e7d0*/  HADD2.F32 R4, -RZ, R4.H0_H0 ;  /* 0x20000004ff047230 */ /* 0x000fe20000004100 */
[----:B------:R-:W-:Y:S01]  /*e7e0*/  F2FP.F16.E4M3.UNPACK_B R20, R3.H1 ;  /* 0x00000003ff14723e */ /* 0x000fe200030006ff */
[C---:B------:R-:W-:Y:S01]  /*e7f0*/  FMUL.FTZ R31, R5.reuse, R29 ;  /* 0x0000001d051f7220 */ /* 0x040fe20000410000 */
[----:B0-----:R-:W-:Y:S01]  /*e800*/  FMUL.FTZ R32, R5, R27 ;  /* 0x0000001b05207220 */ /* 0x001fe20000410000 */
[----:B------:R-:W-:Y:S01]  /*e810*/  HADD2.F32 R30, -RZ, R28.H1_H1 ;  /* 0x3000001cff1e7230 */ /* 0x000fe20000004100 */
[----:B------:R-:W-:Y:S01]  /*e820*/  F2FP.F16.E4M3.UNPACK_B R7, R7.H1 ;  /* 0x00000007ff07723e */ /* 0x000fe200030006ff */
[----:B------:R-:W-:-:S02]  /*e830*/  HADD2.F32 R5, -RZ, R24.H1_H1 ;  /* 0x30000018ff057230 */ /* 0x000fc40000004100 */
[C---:B------:R-:W-:Y:S01]  /*e840*/  FFMA.FTZ R31, R4.reuse, R27, -R31 ;  /* 0x0000001b041f7223 */ /* 0x040fe2000001081f */
[----:B------:R-:W-:Y:S01]  /*e850*/  FFMA.FTZ R32, R4, R29, R32 ;  /* 0x0000001d04207223 */ /* 0x000fe20000010020 */
[----:B------:R-:W-:Y:S02]  /*e860*/  HADD2.F32 R27, -RZ, R20.H1_H1 ;  /* 0x30000014ff1b7230 */ /* 0x000fe40000004100 */
[----:B------:R-:W-:Y:S02]  /*e870*/  HADD2.F32 R24, -RZ, R24.H0_H0 ;  /* 0x20000018ff187230 */ /* 0x000fe40000004100 */
[C---:B------:R-:W-:Y:S01]  /*e880*/  FMUL.FTZ R29, R5.reuse, R30 ;  /* 0x0000001e051d7220 */ /* 0x040fe20000410000 */
[----:B------:R-:W-:Y:S02]  /*e890*/  HADD2.F32 R28, -RZ, R28.H0_H0 ;  /* 0x2000001cff1c7230 */ /* 0x000fe40000004100 */
[----:B------:R-:W-:Y:S01]  /*e8a0*/  FMUL.FTZ R5, R5, R27 ;  /* 0x0000001b05057220 */ /* 0x000fe20000410000 */
[----:B------:R-:W-:-:S02]  /*e8b0*/  HADD2.F32 R4, -RZ, R21.H1_H1 ;  /* 0x30000015ff047230 */ /* 0x000fc40000004100 */
[C---:B------:R-:W-:Y:S01]  /*e8c0*/  FFMA.FTZ R37, R24.reuse, R27, -R29 ;  /* 0x0000001b18257223 */ /* 0x040fe2000001081d */
[----:B------:R-:W-:Y:S01]  /*e8d0*/  F2FP.F16.E4M3.UNPACK_B R27, R11 ;  /* 0x0000000bff1b723e */ /* 0x000fe200020006ff */
[----:B------:R-:W-:Y:S02]  /*e8e0*/  HADD2.F32 R20, -RZ, R20.H0_H0 ;  /* 0x20000014ff147230 */ /* 0x000fe40000004100 */
[----:B------:R-:W-:Y:S01]  /*e8f0*/  FFMA.FTZ R30, R24, R30, R5 ;  /* 0x0000001e181e7223 */ /* 0x000fe20000010005 */
[----:B------:R-:W-:Y:S02]  /*e900*/  HADD2.F32 R21, -RZ, R21.H0_H0 ;  /* 0x20000015ff157230 */ /* 0x000fe40000004100 */
[C---:B------:R-:W-:Y:S01]  /*e910*/  FMUL.FTZ R36, R4.reuse, R28 ;  /* 0x0000001c04247220 */ /* 0x040fe20000410000 */
[----:B------:R-:W-:Y:S01]  /*e920*/  F2FP.F16.E4M3.UNPACK_B R24, R13 ;  /* 0x0000000dff18723e */ /* 0x000fe200020006ff */
[----:B------:R-:W-:Y:S02]  /*e930*/  HADD2.F32 R29, -RZ, R27.H1_H1 ;  /* 0x3000001bff1d7230 */ /* 0x000fe40000004100 */
[----:B------:R-:W-:Y:S01]  /*e940*/  FMUL.FTZ R35, R4, R20 ;  /* 0x0000001404237220 */ /* 0x000fe20000410000 */
[----:B------:R-:W-:-:S02]  /*e950*/  HADD2.F32 R5, -RZ, R6.H1_H1 ;  /* 0x30000006ff057230 */ /* 0x000fc40000004100 */
[C---:B------:R-:W-:Y:S01]  /*e960*/  FFMA.FTZ R36, R21.reuse, R20, -R36 ;  /* 0x0000001415247223 */ /* 0x040fe20000010824 */
[----:B------:R-:W-:Y:S02]  /*e970*/  HADD2.F32 R20, -RZ, R24.H1_H1 ;  /* 0x30000018ff147230 */ /* 0x000fe40000004100 */
[----:B------:R-:W-:Y:S01]  /*e980*/  FFMA.FTZ R35, R21, R28, R35 ;  /* 0x0000001c15237223 */ /* 0x000fe20000010023 */
[----:B------:R-:W-:Y:S02]  /*e990*/  HADD2.F32 R6, -RZ, R6.H0_H0 ;  /* 0x20000006ff067230 */ /* 0x000fe40000004100 */
[C---:B------:R-:W-:Y:S01]  /*e9a0*/  FMUL.FTZ R39, R5.reuse, R29 ;  /* 0x0000001d05277220 */ /* 0x040fe20000410000 */
[----:B------:R-:W-:Y:S02]  /*e9b0*/  HADD2.F32 R27, -RZ, R27.H0_H0 ;  /* 0x2000001bff1b7230 */ /* 0x000fe40000004100 */
[----:B------:R-:W-:Y:S01]  /*e9c0*/  FMUL.FTZ R41, R5, R20 ;  /* 0x0000001405297220 */ /* 0x000fe20000410000 */
[----:B------:R-:W-:-:S02]  /*e9d0*/  HADD2.F32 R4, -RZ, R26.H1_H1 ;  /* 0x3000001aff047230 */ /* 0x000fc40000004100 */
[----:B------:R-:W-:Y:S01]  /*e9e0*/  FFMA.FTZ R28, R6, R20, -R39 ;  /* 0x00000014061c7223 */ /* 0x000fe20000010827 */
[----:B------:R-:W-:Y:S01]  /*e9f0*/  HADD2.F32 R21, -RZ, R24.H0_H0 ;  /* 0x20000018ff157230 */ /* 0x000fe20000004100 */
[----:B------:R-:W-:Y:S01]  /*ea00*/  F2FP.F16.E4M3.UNPACK_B R5, R13.H1 ;  /* 0x0000000dff05723e */ /* 0x000fe200030006ff */
[----:B------:R-:W-:Y:S02]  /*ea10*/  HADD2.F32 R26, -RZ, R26.H0_H0 ;  /* 0x2000001aff1a7230 */ /* 0x000fe40000004100 */
[----:B------:R-:W-:Y:S01]  /*ea20*/  FMUL.FTZ R39, R4, R27 ;  /* 0x0000001b04277220 */ /* 0x000fe20000410000 */
[----:B------:R-:W-:Y:S01]  /*ea30*/  FFMA.FTZ R41, R6, R29, R41 ;  /* 0x0000001d06297223 */ /* 0x000fe20000010029 */
[----:B------:R-:W-:Y:S01]  /*ea40*/  FMUL.FTZ R20, R4, R21 ;  /* 0x0000001504147220 */ /* 0x000fe20000410000 */
[----:B------:R-:W-:Y:S01]  /*ea50*/  F2FP.F16.E4M3.UNPACK_B R4, R11.H1 ;  /* 0x0000000bff04723e */ /* 0x000fe200030006ff */
[----:B------:R-:W-:Y:S01]  /*ea60*/  FFMA.FTZ R39, R26, R21, -R39 ;  /* 0x000000151a277223 */ /* 0x000fe20000010827 */
[----:B------:R-:W-:-:S02]  /*ea70*/  HADD2.F32 R6, -RZ, R5.H0_H0 ;  /* 0x20000005ff067230 */ /* 0x000fc40000004100 */
[----:B------:R-:W-:Y:S01]  /*ea80*/  FFMA.FTZ R26, R26, R27, R20 ;  /* 0x0000001b1a1a7223 */ /* 0x000fe20000010014 */
[----:B------:R-:W-:Y:S01]  /*ea90*/  HADD2.F32 R20, -RZ, R5.H1_H1 ;  /* 0x30000005ff147230 */ /* 0x000fe20000004100 */
[----:B------:R-:W-:Y:S01]  /*eaa0*/  F2FP.SATFINITE.E4M3.F32.PACK_AB_MERGE_C R30, R30, R37, RZ ;  /* 0x000000251e1e723e */ /* 0x000fe200048070ff */
[--C-:B------:R-:W-:Y:S02]  /*eab0*/  HADD2.F32 R24, -RZ, R4.reuse.H1_H1 ;  /* 0x30000004ff187230 */ /* 0x100fe40000004100 */
[----:B------:R-:W-:Y:S02]  /*eac0*/  HADD2.F32 R5, -RZ, R7.H1_H1 ;  /* 0x30000007ff057230 */ /* 0x000fe40000004100 */
[----:B------:R-:W-:Y:S02]  /*ead0*/  HADD2.F32 R21, -RZ, R4.H0_H0 ;  /* 0x20000004ff157230 */ /* 0x000fe40000004100 */
[----:B------:R-:W-:Y:S02]  /*eae0*/  HADD2.F32 R4, -RZ, R15.H1_H1 ;  /* 0x3000000fff047230 */ /* 0x000fe40000004100 */
[----:B------:R-:W-:Y:S01]  /*eaf0*/  FMUL.FTZ R40, R5, R24 ;  /* 0x0000001805287220 */ /* 0x000fe20000410000 */
[----:B------:R-:W-:-:S02]  /*eb00*/  HADD2.F32 R7, -RZ, R7.H0_H0 ;  /* 0x20000007ff077230 */ /* 0x000fc40000004100 */
[----:B------:R-:W-:Y:S01]  /*eb10*/  FMUL.FTZ R5, R5, R20 ;  /* 0x0000001405057220 */ /* 0x000fe20000410000 */
[----:B------:R-:W-:Y:S02]  /*eb20*/  HADD2.F32 R15, -RZ, R15.H0_H0 ;  /* 0x2000000fff0f7230 */ /* 0x000fe40000004100 */
[CC--:B------:R-:W-:Y:S01]  /*eb30*/  FMUL.FTZ R38, R4.reuse, R21.reuse ;  /* 0x0000001504267220 */ /* 0x0c0fe20000410000 */
[----:B------:R-:W-:Y:S01]  /*eb40*/  FMUL.FTZ R4, R4, R6 ;  /* 0x0000000604047220 */ /* 0x000fe20000410000 */
[C---:B------:R-:W-:Y:S01]  /*eb50*/  FFMA.FTZ R40, R7.reuse, R20, -R40 ;  /* 0x0000001407287223 */ /* 0x040fe20000010828 */
[----:B------:R-:W-:Y:S01]  /*eb60*/  FFMA.FTZ R5, R7, R24, R5 ;  /* 0x0000001807057223 */ /* 0x000fe20000010005 */
[C---:B------:R-:W-:Y:S01]  /*eb70*/  FFMA.FTZ R7, R15.reuse, R6, -R38 ;  /* 0x000000060f077223 */ /* 0x040fe20000010826 */
[----:B------:R-:W-:Y:S01]  /*eb80*/  FFMA.FTZ R20, R15, R21, R4 ;  /* 0x000000150f147223 */ /* 0x000fe20000010004 */
[----:B------:R-:W-:Y:S02]  /*eb90*/  F2FP.SATFINITE.E4M3.F32.PACK_AB_MERGE_C R4, R34, R33, RZ ;  /* 0x000000212204723e */ /* 0x000fe400048070ff */
[----:B------:R-:W-:-:S02]  /*eba0*/  F2FP.SATFINITE.E4M3.F32.PACK_AB_MERGE_C R6, R41, R28, RZ ;  /* 0x0000001c2906723e */ /* 0x000fc400048070ff */
[----:B------:R-:W-:Y:S02]  /*ebb0*/  F2FP.SATFINITE.E4M3.F32.PACK_AB_MERGE_C R40, R5, R40, RZ ;  /* 0x000000280528723e */ /* 0x000fe400048070ff */
[----:B------:R-:W-:Y:S02]  /*ebc0*/  F2FP.SATFINITE.E4M3.F32.PACK_AB_MERGE_C R4, R32, R31, R4 ;  /* 0x0000001f2004723e */ /* 0x000fe40004807004 */
[----:B------:R-:W-:Y:S02]  /*ebd0*/  F2FP.SATFINITE.E4M3.F32.PACK_AB_MERGE_C R5, R35, R36, R30 ;  /* 0x000000242305723e */ /* 0x000fe4000480701e */
[----:B------:R-:W-:Y:S02]  /*ebe0*/  F2FP.SATFINITE.E4M3.F32.PACK_AB_MERGE_C R6, R26, R39, R6 ;  /* 0x000000271a06723e */ /* 0x000fe40004807006 */
[----:B------:R-:W-:-:S05]  /*ebf0*/  F2FP.SATFINITE.E4M3.F32.PACK_AB_MERGE_C R7, R20, R7, R40 ;  /* 0x000000071407723e */ /* 0x000fca0004807028 */
[----:B------:R1:W-:Y:S02]  /*ec00*/  STS.128 [R42+0x20400], R4 ;  /* 0x020400042a007388 */ /* 0x0003e40000000c00 */
.L_x_612:
[----:B------:R-:W-:Y:S05]  /*ec10*/  BSYNC B2 ;  /* 0x0000000000027941 */ /* 0x000fea0003800000 */
.L_x_611:
[----:B------:R-:W-:Y:S05]  /*ec20*/  @P1 BRA `(.L_x_610) ;  /* 0x0000000400681947 */ /* 0x000fea0003800000 */
[----:B-1---5:R-:W1:Y:S01]  /*ec30*/  LDS.128 R4, [R42+0x24400] ;  /* 0x024400002a047984 */ /* 0x022e620000000c00 */
        /* <DEDUP_REMOVED lines=89> */
.L_x_610:
[----:B------:R-:W-:Y:S05]  /*f1d0*/  BSYNC B1 ;  /* 0x0000000000017941 */ /* 0x000fea0003800000 */
.L_x_609:
[----:B-12---:R-:W-:Y:S01]  /*f1e0*/  VIADD R4, R219, 0x20 ;  /* 0x00000020db047836 */ /* 0x006fe20000000000 */
[----:B------:R-:W-:Y:S04]  /*f1f0*/  BSSY B1, `(.L_x_613) ;  /* 0x00000bf000017945 */ /* 0x000fe80003800000 */
[----:B------:R-:W-:-:S13]  /*f200*/  ISETP.GE.AND P0, PT, R4, R14, PT ;  /* 0x0000000e0400720c */ /* 0x000fda0003f06270 */
[----:B------:R-:W-:Y:S05]  /*f210*/  @P0 BRA `(.L_x_614) ;  /* 0x0000000800f00947 */ /* 0x000fea0003800000 */
[----:B-----5:R1:W5:Y:S01]  /*f220*/  LDL R42, [R1+0x30] ;  /* 0x00003000012a7983 */ /* 0x0203620000100800 */
[----:B------:R-:W2:Y:S01]  /*f230*/  LDC R5, c[0x0][0x3f4] ;  /* 0x0000fd00ff057b82 */ /* 0x000ea20000000800 */
[----:B------:R-:W-:Y:S01]  /*f240*/  BSSY B2, `(.L_x_615) ;  /* 0x000005e000027945 */ /* 0x000fe20003800000 */
[-C--:B--2---:R-:W-:Y:S02]  /*f250*/  ISETP.GE.AND P0, PT, R22, R5.reuse, PT ;  /* 0x000000051600720c */ /* 0x084fe40003f06270 */
[----:B------:R-:W-:-:S11]  /*f260*/  ISETP.GE.AND P1, PT, R218, R5, PT ;  /* 0x00000005da00720c */ /* 0x000fd60003f26270 */
[----:B-1----:R-:W-:Y:S05]  /*f270*/  @P0 BRA `(.L_x_616) ;  /* 0x0000000400680947 */ /* 0x002fea0003800000 */
[----:B-----5:R-:W1:Y:S01]  /*f280*/  LDS.128 R4, [R42+0x21400] ;  /* 0x021400002a047984 */ /* 0x020e620000000c00 */
[----:B------:R-:W-:Y:S02]  /*f290*/  F2FP.F16.E4M3.UNPACK_B R29, R3 ;  /* 0x00000003ff1d723e */ /* 0x000fe400020006ff */
[-C--:B------:R-:W-:Y:S02]  /*f2a0*/  F2FP.F16.E4M3.UNPACK_B R30, R10.reuse ;  /* 0x0000000aff1e723e */ /* 0x080fe400020006ff */
[----:B------:R-:W-:Y:S01]  /*f2b0*/  F2FP.F16.E4M3.UNPACK_B R33, R10.H1 ;  /* 0x0000000aff21723e */ /* 0x000fe200030006ff */
[----:B------:R-:W-:Y:S01]  /*f2c0*/  HADD2.F32 R28, -RZ, R29.H1_H1 ;  /* 0x3000001dff1c7230 */ /* 0x000fe20000004100 */
[----:B------:R-:W-:Y:S01]  /*f2d0*/  F2FP.F16.E4M3.UNPACK_B R37, R11 ;  /* 0x0000000bff25723e */ /* 0x000fe200020006ff */
[----:B0-----:R-:W-:Y:S02]  /*f2e0*/  HADD2.F32 R32, -RZ, R30.H1_H1 ;  /* 0x3000001eff207230 */ /* 0x001fe40000004100 */
[----:B------:R-:W-:-:S02]  /*f2f0*/  HADD2.F32 R34, -RZ, R33.H1_H1 ;  /* 0x30000021ff227230 */ /* 0x000fc40000004100 */
[----:B------:R-:W-:Y:S02]  /*f300*/  HADD2.F32 R35, -RZ, R33.H0_H0 ;  /* 0x20000021ff237230 */ /* 0x000fe40000004100 */
[--C-:B------:R-:W-:Y:S02]  /*f310*/  HADD2.F32 R40, -RZ, R37.reuse.H1_H1 ;  /* 0x30000025ff287230 */ /* 0x100fe40000004100 */
        /* <DEDUP_REMOVED lines=9> */
[-C--:B------:R-:W-:Y:S01]  /*f3b0*/  FMUL.FTZ R5, R32, R15.reuse ;  /* 0x0000000f20057220 */ /* 0x080fe20000410000 */
[C---:B------:R-:W-:Y:S01]  /*f3c0*/  FMUL.FTZ R27, R28.reuse, R15 ;  /* 0x0000000f1c1b7220 */ /* 0x040fe20000410000 */
[----:B------:R-:W-:Y:S02]  /*f3d0*/  F2FP.F16.E4M3.UNPACK_B R15, R7 ;  /* 0x00000007ff0f723e */ /* 0x000fe400020006ff */
[-C--:B------:R-:W-:Y:S01]  /*f3e0*/  FFMA.FTZ R28, R28, R20.reuse, -R5 ;  /* 0x000000141c1c7223 */ /* 0x080fe20000010805 */
[----:B------:R-:W-:Y:S01]  /*f3f0*/  FFMA.FTZ R31, R32, R20, R27 ;  /* 0x00000014201f7223 */ /* 0x000fe2000001001b */
[----:B------:R-:W-:Y:S01]  /*f400*/  HADD2.F32 R32, -RZ, R30.H0_H0 ;  /* 0x2000001eff207230 */ /* 0x000fe20000004100 */
[----:B------:R-:W-:Y:S01]  /*f410*/  F2FP.F16.E4M3.UNPACK_B R30, R3.H1 ;  /* 0x00000003ff1e723e */ /* 0x000fe200030006ff */
[----:B------:R-:W-:Y:S01]  /*f420*/  HADD2.F32 R5, -RZ, R4.H1_H1 ;  /* 0x30000004ff057230 */ /* 0x000fe20000004100 */
[----:B------:R-:W-:Y:S01]  /*f430*/  F2FP.F16.E4M3.UNPACK_B R7, R7.H1 ;  /* 0x00000007ff07723e */ /* 0x000fe200030006ff */
[----:B------:R-:W-:-:S02]  /*f440*/  HADD2.F32 R20, -RZ, R29.H0_H0 ;  /* 0x2000001dff147230 */ /* 0x000fc40000004100 */
[----:B------:R-:W-:Y:S02]  /*f450*/  HADD2.F32 R4, -RZ, R4.H0_H0 ;  /* 0x20000004ff047230 */ /* 0x000fe40000004100 */
[-C--:B------:R-:W-:Y:S01]  /*f460*/  FMUL.FTZ R27, R32, R5.reuse ;  /* 0x00000005201b7220 */ /* 0x080fe20000410000 */
[----:B------:R-:W-:Y:S02]  /*f470*/  HADD2.F32 R33, -RZ, R30.H0_H0 ;  /* 0x2000001eff217230 */ /* 0x000fe40000004100 */
[C---:B------:R-:W-:Y:S01]  /*f480*/  FMUL.FTZ R29, R20.reuse, R5 ;  /* 0x00000005141d7220 */ /* 0x040fe20000410000 */
[--C-:B------:R-:W-:Y:S02]  /*f490*/  HADD2.F32 R5, -RZ, R24.reuse.H1_H1 ;  /* 0x30000018ff057230 */ /* 0x100fe40000004100 */
[-C--:B------:R-:W-:Y:S01]  /*f4a0*/  FFMA.FTZ R27, R20, R4.reuse, -R27 ;  /* 0x00000004141b7223 */ /* 0x080fe2000001081b */
[----:B------:R-:W-:Y:S02]  /*f4b0*/  HADD2.F32 R24, -RZ, R24.H0_H0 ;  /* 0x20000018ff187230 */ /* 0x000fe40000004100 */
[----:B------:R-:W-:Y:S01]  /*f4c0*/  FFMA.FTZ R20, R32, R4, R29 ;  /* 0x0000000420147223 */ /* 0x000fe2000001001d */
[----:B------:R-:W-:-:S02]  /*f4d0*/  HADD2.F32 R32, -RZ, R30.H1_H1 ;  /* 0x3000001eff207230 */ /* 0x000fc40000004100 */
[-C--:B------:R-:W-:Y:S01]  /*f4e0*/  FMUL.FTZ R29, R34, R5.reuse ;  /* 0x00000005221d7220 */ /* 0x080fe20000410000 */
[--C-:B------:R-:W-:Y:S02]  /*f4f0*/  HADD2.F32 R4, -RZ, R21.reuse.H1_H1 ;  /* 0x30000015ff047230 */ /* 0x100fe40000004100 */
[----:B------:R-:W-:Y:S02]  /*f500*/  HADD2.F32 R21, -RZ, R21.H0_H0 ;  /* 0x20000015ff157230 */ /* 0x000fe40000004100 */
[C---:B------:R-:W-:Y:S01]  /*f510*/  FMUL.FTZ R5, R32.reuse, R5 ;  /* 0x0000000520057220 */ /* 0x040fe20000410000 */
[----:B------:R-:W-:Y:S01]  /*f520*/  FFMA.FTZ R29, R32, R24, -R29 ;  /* 0x00000018201d7223 */ /* 0x000fe2000001081d */
[----:B------:R-:W-:Y:S01]  /*f530*/  FMUL.FTZ R30, R35, R4 ;  /* 0x00000004231e7220 */ /* 0x000fe20000410000 */
[----:B------:R-:W-:Y:S01]  /*f540*/  F2FP.F16.E4M3.UNPACK_B R32, R13 ;  /* 0x0000000dff20723e */ /* 0x000fe200020006ff */
[----:B------:R-:W-:Y:S01]  /*f550*/  FFMA.FTZ R24, R34, R24, R5 ;  /* 0x0000001822187223 */ /* 0x000fe20000010005 */
[----:B------:R-:W-:Y:S01]  /*f560*/  FMUL.FTZ R4, R33, R4 ;  /* 0x0000000421047220 */ /* 0x000fe20000410000 */
[----:B------:R-:W-:-:S02]  /*f570*/  HADD2.F32 R5, -RZ, R6.H1_H1 ;  /* 0x30000006ff057230 */ /* 0x000fc40000004100 */
[-C--:B------:R-:W-:Y:S01]  /*f580*/  FFMA.FTZ R30, R33, R21.reuse, -R30 ;  /* 0x00000015211e7223 */ /* 0x080fe2000001081e */
[----:B------:R-:W-:Y:S02]  /*f590*/  HADD2.F32 R34, -RZ, R32.H1_H1 ;  /* 0x30000020ff227230 */ /* 0x000fe40000004100 */
[----:B------:R-:W-:Y:S01]  /*f5a0*/  FFMA.FTZ R21, R35, R21, R4 ;  /* 0x0000001523157223 */ /* 0x000fe20000010004 */
[----:B------:R-:W-:Y:S02]  /*f5b0*/  HADD2.F32 R6, -RZ, R6.H0_H0 ;  /* 0x20000006ff067230 */ /* 0x000fe40000004100 */
[-C--:B------:R-:W-:Y:S01]  /*f5c0*/  FMUL.FTZ R33, R40, R5.reuse ;  /* 0x0000000528217220 */ /* 0x080fe20000410000 */
[----:B------:R-:W-:Y:S02]  /*f5d0*/  HADD2.F32 R36, -RZ, R32.H0_H0 ;  /* 0x20000020ff247230 */ /* 0x000fe40000004100 */
[----:B------:R-:W-:Y:S01]  /*f5e0*/  FMUL.FTZ R35, R34, R5 ;  /* 0x0000000522237220 */ /* 0x000fe20000410000 */
[----:B------:R-:W-:-:S02]  /*f5f0*/  HADD2.F32 R4, -RZ, R26.H1_H1 ;  /* 0x3000001aff047230 */ /* 0x000fc40000004100 */
[-C--:B------:R-:W-:Y:S01]  /*f600*/  FFMA.FTZ R32, R34, R6.reuse, -R33 ;  /* 0x0000000622207223 */ /* 0x080fe20000010821 */
[----:B------:R-:W-:Y:S01]  /*f610*/  HADD2.F32 R26, -RZ, R26.H0_H0 ;  /* 0x2000001aff1a7230 */ /* 0x000fe20000004100 */
[----:B------:R-:W-:Y:S01]  /*f620*/  F2FP.F16.E4M3.UNPACK_B R34, R13.H1 ;  /* 0x0000000dff22723e */ /* 0x000fe200030006ff */
[----:B------:R-:W-:Y:S01]  /*f630*/  FFMA.FTZ R35, R40, R6, R35 ;  /* 0x0000000628237223 */ /* 0x000fe20000010023 */
[-C--:B------:R-:W-:Y:S01]  /*f640*/  FMUL.FTZ R5, R38, R4.reuse ;  /* 0x0000000426057220 */ /* 0x080fe20000410000 */
[C---:B------:R-:W-:Y:S01]  /*f650*/  FMUL.FTZ R33, R36.reuse, R4 ;  /* 0x0000000424217220 */ /* 0x040fe20000410000 */
[----:B------:R-:W-:Y:S01]  /*f660*/  F2FP.F16.E4M3.UNPACK_B R4, R11.H1 ;  /* 0x0000000bff04723e */ /* 0x000fe200030006ff */
[----:B------:R-:W-:Y:S02]  /*f670*/  HADD2.F32 R39, -RZ, R34.H1_H1 ;  /* 0x30000022ff277230 */ /* 0x000fe40000004100 */
[----:B------:R-:W-:Y:S01]  /*f680*/  FFMA.FTZ R6, R36, R26, -R5 ;  /* 0x0000001a24067223 */ /* 0x000fe20000010805 */
[----:B------:R-:W-:-:S02]  /*f690*/  HADD2.F32 R5, -RZ, R7.H1_H1 ;  /* 0x30000007ff057230 */ /* 0x000fc40000004100 */
[----:B------:R-:W-:Y:S01]  /*f6a0*/  FFMA.FTZ R33, R38, R26, R33 ;  /* 0x0000001a26217223 */ /* 0x000fe20000010021 */
[--C-:B------:R-:W-:Y:S01]  /*f6b0*/  HADD2.F32 R43, -RZ, R4.reuse.H1_H1 ;  /* 0x30000004ff2b7230 */ /* 0x100fe20000004100 */
[----:B------:R-:W-:Y:S01]  /*f6c0*/  F2FP.SATFINITE.E4M3.F32.PACK_AB_MERGE_C R24, R24, R29, RZ ;  /* 0x0000001d1818723e */ /* 0x000fe200048070ff */
[----:B------:R-:W-:Y:S02]  /*f6d0*/  HADD2.F32 R41, -RZ, R4.H0_H0 ;  /* 0x20000004ff297230 */ /* 0x000fe40000004100 */
[-C--:B------:R-:W-:Y:S01]  /*f6e0*/  FMUL.FTZ R36, R39, R5.reuse ;  /* 0x0000000527247220 */ /* 0x080fe20000410000 */
[----:B------:R-:W-:Y:S01]  /*f6f0*/  HADD2.F32 R4, -RZ, R15.H1_H1 ;  /* 0x3000000fff047230 */ /* 0x000fe20000004100 */
[----:B------:R-:W-:Y:S01]  /*f700*/  F2FP.SATFINITE.E4M3.F32.PACK_AB_MERGE_C R32, R35, R32, RZ ;  /* 0x000000202320723e */ /* 0x000fe200048070ff */
[----:B------:R-:W-:Y:S02]  /*f710*/  HADD2.F32 R37, -RZ, R34.H0_H0 ;  /* 0x20000022ff257230 */ /* 0x000fe40000004100 */
[----:B------:R-:W-:Y:S01]  /*f720*/  FMUL.FTZ R34, R43, R5 ;  /* 0x000000052b227220 */ /* 0x000fe20000410000 */
[----:B------:R-:W-:-:S02]  /*f730*/  HADD2.F32 R7, -RZ, R7.H0_H0 ;  /* 0x20000007ff077230 */ /* 0x000fc40000004100 */
[-C--:B------:R-:W-:Y:S01]  /*f740*/  FMUL.FTZ R26, R41, R4.reuse ;  /* 0x00000004291a7220 */ /* 0x080fe20000410000 */
[----:B------:R-:W-:Y:S02]  /*f750*/  HADD2.F32 R15, -RZ, R15.H0_H0 ;  /* 0x2000000fff0f7230 */ /* 0x000fe40000004100 */
[----:B------:R-:W-:Y:S01]  /*f760*/  FMUL.FTZ R4, R37, R4 ;  /* 0x0000000425047220 */ /* 0x000fe20000410000 */
[----:B------:R-:W-:Y:S01]  /*f770*/  F2FP.SATFINITE.E4M3.F32.PACK_AB_MERGE_C R6, R33, R6, R32 ;  /* 0x000000062106723e */ /* 0x000fe20004807020 */
[-C--:B------:R-:W-:Y:S01]  /*f780*/  FFMA.FTZ R34, R39, R7.reuse, -R34 ;  /* 0x0000000727227223 */ /* 0x080fe20000010822 */
[----:B------:R-:W-:Y:S01]  /*f790*/  FFMA.FTZ R5, R43, R7, R36 ;  /* 0x000000072b057223 */ /* 0x000fe20000010024 */
[-C--:B------:R-:W-:Y:S01]  /*f7a0*/  FFMA.FTZ R7, R37, R15.reuse, -R26 ;  /* 0x0000000f25077223 */ /* 0x080fe2000001081a */
[----:B------:R-:W-:Y:S01]  /*f7b0*/  FFMA.FTZ R26, R41, R15, R4 ;  /* 0x0000000f291a7223 */ /* 0x000fe20000010004 */
[----:B------:R-:W-:Y:S02]  /*f7c0*/  F2FP.SATFINITE.E4M3.F32.PACK_AB_MERGE_C R4, R31, R28, RZ ;  /* 0x0000001c1f04723e */ /* 0x000fe400048070ff */
[----:B------:R-:W-:-:S02]  /*f7d0*/  F2FP.SATFINITE.E4M3.F32.PACK_AB_MERGE_C R34, R5, R34, RZ ;  /* 0x000000220522723e */ /* 0x000fc400048070ff */
[----:B------:R-:W-:Y:S02]  /*f7e0*/  F2FP.SATFINITE.E4M3.F32.PACK_AB_MERGE_C R4, R20, R27, R4 ;  /* 0x0000001b1404723e */ /* 0x000fe40004807004 */
[----:B------:R-:W-:Y:S02]  /*f7f0*/  F2FP.SATFINITE.E4M3.F32.PACK_AB_MERGE_C R5, R21, R30, R24 ;  /* 0x0000001e1505723e */ /* 0x000fe40004807018 */
[----:B------:R-:W-:-:S05]  /*f800*/  F2FP.SATFINITE.E4M3.F32.PACK_AB_MERGE_C R7, R26, R7, R34 ;  /* 0x000000071a07723e */ /* 0x000fca0004807022 */
[----:B------:R1:W-:Y:S02]  /*f810*/  STS.128 [R42+0x21400], R4 ;  /* 0x021400042a007388 */ /* 0x0003e40000000c00 */
.L_x_616:
[----:B------:R-:W-:Y:S05]  /*f820*/  BSYNC B2 ;  /* 0x0000000000027941 */ /* 0x000fea0003800000 */
.L_x_615:
[----:B------:R-:W-:Y:S05]  /*f830*/  @P1 BRA `(.L_x_614) ;  /* 0x0000000400681947 */ /* 0x000fea0003800000 */
[----:B-1---5:R-:W1:Y:S01]  /*f840*/  LDS.128 R4, [R42+0x25400] ;  /* 0x025400002a047984 */ /* 0x022e620000000c00 */
        /* <DEDUP_REMOVED lines=20> */
[-C--:B------:R-:W-:Y:S02]  /*f990*/  F2FP.F16.E4M3.UNPACK_B R15, R7.reuse ;  /* 0x00000007ff0f723e */ /* 0x080fe400020006ff */
        /* <DEDUP_REMOVED lines=34> */
[----:B------:R-:W-:Y:S01]  /*fbc0*/  FFMA.FTZ R32, R34, R6, -R33 ;  /* 0x0000000622207223 */ /* 0x000fe20000010821 */
        /* <DEDUP_REMOVED lines=33> */
.L_x_614:
[----:B------:R-:W-:Y:S05]  /*fde0*/  BSYNC B1 ;  /* 0x0000000000017941 */ /* 0x000fea0003800000 */
.L_x_613:
        /* <DEDUP_REMOVED lines=100> */
.L_x_620:
[----:B------:R-:W-:Y:S05]  /*10430*/  BSYNC B2 ;  /* 0x0000000000027941 */ /* 0x000fea0003800000 */
.L_x_619:
        /* <DEDUP_REMOVED lines=91> */
.L_x_618:
[----:B------:R-:W-:Y:S05]  /*109f0*/  BSYNC B1 ;  /* 0x0000000000017941 */ /* 0x000fea0003800000 */
.L_x_617:
[----:B-12---:R-:W-:-:S04]  /*10a00*/  IADD3 R4, R219, 0x60, RZ ;  /* 0x00000060db047810 */ /* 0x006fc80007ffe0ff */
[----:B------:R-:W-:-:S13]  /*10a10*/  ISETP.GE.AND P0, PT, R4, R14, PT ;  /* 0x0000000e0400720c */ /* 0x000fda0003f06270 */
[----:B------:R-:W-:Y:S05]  /*10a20*/  @P0 BRA `(.L_x_621) ;  /* 0x00000044004c0947 */ /* 0x000fea0003800000 */
        /* <DEDUP_REMOVED lines=9> */
[--C-:B------:R-:W-:Y:S02]  /*10ac0*/  HADD2.F32 R31, -RZ, R30.reuse.H1_H1 ;  /* 0x3000001eff1f7230 */ /* 0x100fe40000004100 */
[----:B------:R-:W-:Y:S02]  /*10ad0*/  HADD2.F32 R27, -RZ, R29.H1_H1 ;  /* 0x3000001dff1b7230 */ /* 0x000fe40000004100 */
[----:B0-----:R-:W-:Y:S01]  /*10ae0*/  HADD2.F32 R32, -RZ, R30.H0_H0 ;  /* 0x2000001eff207230 */ /* 0x001fe20000004100 */
[----:B------:R-:W-:-:S05]  /*10af0*/  F2FP.F16.E4M3.UNPACK_B R30, R10.H1 ;  /* 0x0000000aff1e723e */ /* 0x000fca00030006ff */
[----:B------:R-:W-:Y:S01]  /*10b00*/  HADD2.F32 R33, -RZ, R30.H1_H1 ;  /* 0x3000001eff217230 */ /* 0x000fe20000004100 */
[-C--:B-1----:R-:W-:Y:S02]  /*10b10*/  F2FP.F16.E4M3.UNPACK_B R14, R4.reuse.H1 ;  /* 0x00000004ff0e723e */ /* 0x082fe400030006ff */
[----:B------:R-:W-:Y:S02]  /*10b20*/  F2FP.F16.E4M3.UNPACK_B R4, R4 ;  /* 0x00000004ff04723e */ /* 0x000fe400020006ff */
[-C--:B------:R-:W-:Y:S01]  /*10b30*/  F2FP.F16.E4M3.UNPACK_B R20, R5.reuse ;  /* 0x00000005ff14723e */ /* 0x080fe200020006ff */
[--C-:B------:R-:W-:Y:S01]  /*10b40*/  HADD2.F32 R15, -RZ, R14.reuse.H0_H0 ;  /* 0x2000000eff0f7230 */ /* 0x100fe20000004100 */
[----:B------:R-:W-:Y:S01]  /*10b50*/  F2FP.F16.E4M3.UNPACK_B R21, R5.H1 ;  /* 0x00000005ff15723e */ /* 0x000fe200030006ff */
[----:B------:R-:W-:Y:S01]  /*10b60*/  HADD2.F32 R14, -RZ, R14.H1_H1 ;  /* 0x3000000eff0e7230 */ /* 0x000fe20000004100 */
[-C--:B------:R-:W-:Y:S01]  /*10b70*/  F2FP.F16.E4M3.UNPACK_B R24, R6.reuse ;  /* 0x00000006ff18723e */ /* 0x080fe200020006ff */
[--C-:B------:R-:W-:Y:S01]  /*10b80*/  HADD2.F32 R5, -RZ, R4.reuse.H1_H1 ;  /* 0x30000004ff057230 */ /* 0x100fe20000004100 */
[----:B------:R-:W-:Y:S01]  /*10b90*/  F2FP.F16.E4M3.UNPACK_B R6, R6.H1 ;  /* 0x00000006ff06723e */ /* 0x000fe200030006ff */
[----:B------:R-:W-:-:S02]  /*10ba0*/  HADD2.F32 R4, -RZ, R4.H0_H0 ;  /* 0x20000004ff047230 */ /* 0x000fc40000004100 */
[-C--:B------:R-:W-:Y:S01]  /*10bb0*/  FMUL.FTZ R26, R31, R14.reuse ;  /* 0x0000000e1f1a7220 */ /* 0x080fe20000410000 */
[C---:B------:R-:W-:Y:S01]  /*10bc0*/  FMUL.FTZ R28, R27.reuse, R14 ;  /* 0x0000000e1b1c7220 */ /* 0x040fe20000410000 */
[----:B------:R-:W-:Y:S02]  /*10bd0*/  F2FP.F16.E4M3.UNPACK_B R14, R7 ;  /* 0x00000007ff0e723e */ /* 0x000fe400020006ff */
[-C--:B------:R-:W-:Y:S01]  /*10be0*/  FFMA.FTZ R26, R27, R15.reuse, -R26 ;  /* 0x0000000f1b1a7223 */ /* 0x080fe2000001081a */
[----:B------:R-:W-:Y:S01]  /*10bf0*/  FFMA.FTZ R27, R31, R15, R28 ;  /* 0x0000000f1f1b7223 */ /* 0x000fe2000001001c */
[----:B------:R-:W-:Y:S01]  /*10c00*/  HADD2.F32 R28, -RZ, R29.H0_H0 ;  /* 0x2000001dff1c7230 */ /* 0x000fe20000004100 */
[----:B------:R-:W-:Y:S01]  /*10c10*/  F2FP.F16.E4M3.UNPACK_B R29, R3.H1 ;  /* 0x00000003ff1d723e */ /* 0x000fe200030006ff */
[----:B------:R-:W-:Y:S01]  /*10c20*/  FMUL.FTZ R3, R32, R5 ;  /* 0x0000000520037220 */ /* 0x000fe20000410000 */
[----:B------:R-:W-:Y:S02]  /*10c30*/  F2FP.F16.E4M3.UNPACK_B R7, R7.H1 ;  /* 0x00000007ff07723e */ /* 0x000fe400030006ff */
        /* <DEDUP_REMOVED lines=12> */
[----:B------:R-:W-:Y:S01]  /*10d00*/  F2FP.F16.E4M3.UNPACK_B R31, R11 ;  /* 0x0000000bff1f723e */ /* 0x000fe200020006ff */
[----:B------:R-:W-:Y:S02]  /*10d10*/  HADD2.F32 R20, -RZ, R20.H0_H0 ;  /* 0x20000014ff147230 */ /* 0x000fe40000004100 */
[----:B------:R-:W-:Y:S01]  /*10d20*/  FMUL.FTZ R5, R32, R3 ;  /* 0x0000000320057220 */ /* 0x000fe20000410000 */
[----:B------:R-:W-:Y:S01]  /*10d30*/  F2FP.F16.E4M3.UNPACK_B R29, R13 ;  /* 0x0000000dff1d723e */ /* 0x000fe200020006ff */
[C---:B------:R-:W-:Y:S01]  /*10d40*/  FMUL.FTZ R3, R4.reuse, R3 ;  /* 0x0000000304037220 */ /* 0x040fe20000410000 */
[----:B------:R-:W-:Y:S01]  /*10d50*/  FFMA.FTZ R21, R33, R21, R30 ;  /* 0x0000001521157223 */ /* 0x000fe2000001001e */
[----:B------:R-:W-:Y:S01]  /*10d60*/  FFMA.FTZ R5, R4, R20, -R5 ;  /* 0x0000001404057223 */ /* 0x000fe20000010805 */
[----:B------:R-:W-:-:S02]  /*10d70*/  HADD2.F32 R36, -RZ, R31.H1_H1 ;  /* 0x3000001fff247230 */ /* 0x000fc40000004100 */
[----:B------:R-:W-:Y:S01]  /*10d80*/  FFMA.FTZ R20, R32, R20, R3 ;  /* 0x0000001420147223 */ /* 0x000fe20000010003 */
[----:B------:R-:W-:Y:S01]  /*10d90*/  HADD2.F32 R4, -RZ, R6.H1_H1 ;  /* 0x30000006ff047230 */ /* 0x000fe20000004100 */
[----:B------:R-:W-:Y:S01]  /*10da0*/  F2FP.F16.E4M3.UNPACK_B R33, R11.H1 ;  /* 0x0000000bff21723e */ /* 0x000fe200030006ff */
[----:B------:R-:W-:Y:S01]  /*10db0*/  HADD2.F32 R30, -RZ, R29.H1_H1 ;  /* 0x3000001dff1e7230 */ /* 0x000fe20000004100 */
[----:B------:R-:W-:Y:S01]  /*10dc0*/  F2FP.SATFINITE.E4M3.F32.PACK_AB_MERGE_C R21, R21, R28, RZ ;  /* 0x0000001c1515723e */ /* 0x000fe200048070ff */
[----:B------:R-:W-:Y:S02]  /*10dd0*/  HADD2.F32 R34, -RZ, R31.H0_H0 ;  /* 0x2000001fff227230 */ /* 0x000fe40000004100 */
[----:B------:R-:W-:Y:S02]  /*10de0*/  HADD2.F32 R3, -RZ, R24.H1_H1 ;  /* 0x30000018ff037230 */ /* 0x000fe40000004100 */
[----:B------:R-:W-:Y:S01]  /*10df0*/  FMUL.FTZ R31, R30, R4 ;  /* 0x000000041e1f7220 */ /* 0x000fe20000410000 */
[----:B------:R-:W-:-:S02]  /*10e00*/  HADD2.F32 R32, -RZ, R29.H0_H0 ;  /* 0x2000001dff207230 */ /* 0x000fc40000004100 */
[----:B------:R-:W-:Y:S01]  /*10e10*/  FMUL.FTZ R29, R36, R4 ;  /* 0x00000004241d7220 */ /* 0x000fe20000410000 */
[----:B------:R-:W-:Y:S01]  /*10e20*/  HADD2.F32 R6, -RZ, R6.H0_H0 ;  /* 0x20000006ff067230 */ /* 0x000fe20000004100 */
[----:B------:R-:W-:Y:S01]  /*10e30*/  F2FP.F16.E4M3.UNPACK_B R4, R13.H1 ;  /* 0x0000000dff04723e */ /* 0x000fe200030006ff */
[----:B------:R-:W-:Y:S02]  /*10e40*/  HADD2.F32 R24, -RZ, R24.H0_H0 ;  /* 0x20000018ff187230 */ /* 0x000fe40000004100 */
[-C--:B------:R-:W-:Y:S01]  /*10e50*/  FMUL.FTZ R13, R34, R3.reuse ;  /* 0x00000003220d7220 */ /* 0x080fe20000410000 */
[----:B------:R-:W-:Y:S01]  /*10e60*/  FMUL.FTZ R3, R32, R3 ;  /* 0x0000000320037220 */ /* 0x000fe20000410000 */
[-C--:B------:R-:W-:Y:S01]  /*10e70*/  FFMA.FTZ R29, R30, R6.reuse, -R29 ;  /* 0x000000061e1d7223 */ /* 0x080fe2000001081d */
[----:B------:R-:W-:Y:S01]  /*10e80*/  FFMA.FTZ R30, R36, R6, R31 ;  /* 0x00000006241e7223 */ /* 0x000fe2000001001f */
[----:B------:R-:W-:Y:S01]  /*10e90*/  FFMA.FTZ R6, R32, R24, -R13 ;  /* 0x0000001820067223 */ /* 0x000fe2000001080d */
[----:B------:R-:W-:-:S02]  /*10ea0*/  HADD2.F32 R31, -RZ, R4.H1_H1 ;  /* 0x30000004ff1f7230 */ /* 0x000fc40000004100 */
[----:B------:R-:W-:Y:S01]  /*10eb0*/  FFMA.FTZ R11, R34, R24, R3 ;  /* 0x00000018220b7223 */ /* 0x000fe20000010003 */
[----:B------:R-:W-:Y:S01]  /*10ec0*/  HADD2.F32 R32, -RZ, R4.H0_H0 ;  /* 0x20000004ff207230 */ /* 0x000fe20000004100 */
[----:B------:R-:W-:Y:S01]  /*10ed0*/  F2FP.SATFINITE.E4M3.F32.PACK_AB_MERGE_C R29, R30, R29, RZ ;  /* 0x0000001d1e1d723e */ /* 0x000fe200048070ff */
[----:B------:R-:W-:Y:S01]  /*10ee0*/  HADD2.F32 R35, -RZ, R33.H1_H1 ;  /* 0x30000021ff237230 */ /* 0x000fe20000004100 */
[----:B------:R-:W-:Y:S01]  /*10ef0*/  F2FP.SATFINITE.E4M3.F32.PACK_AB_MERGE_C R5, R20, R5, R21 ;  /* 0x000000051405723e */ /* 0x000fe20004807015 */
[----:B------:R-:W-:Y:S01]  /*10f00*/  HADD2.F32 R4, -RZ, R7.H1_H1 ;  /* 0x30000007ff047230 */ /* 0x000fe20000004100 */
[----:B------:R-:W-:Y:S01]  /*10f10*/  F2FP.SATFINITE.E4M3.F32.PACK_AB_MERGE_C R6, R11, R6, R29 ;  /* 0x000000060b06723e */ /* 0x000fe2000480701d */
[----:B------:R-:W-:Y:S02]  /*10f20*/  HADD2.F32 R34, -RZ, R33.H0_H0 ;  /* 0x20000021ff227230 */ /* 0x000fe40000004100 */
[----:B------:R-:W-:Y:S02]  /*10f30*/  HADD2.F32 R3, -RZ, R14.H1_H1 ;  /* 0x3000000eff037230 */ /* 0x000fe40000004100 */
[----:B------:R-:W-:Y:S01]  /*10f40*/  FMUL.FTZ R24, R35, R4 ;  /* 0x0000000423187220 */ /* 0x000fe20000410000 */
[----:B------:R-:W-:-:S02]  /*10f50*/  HADD2.F32 R7, -RZ, R7.H0_H0 ;  /* 0x20000007ff077230 */ /* 0x000fc40000004100 */
[C---:B------:R-:W-:Y:S01]  /*10f60*/  FMUL.FTZ R4, R31.reuse, R4 ;  /* 0x000000041f047220 */ /* 0x040fe20000410000 */
[----:B------:R-:W-:Y:S02]  /*10f70*/  HADD2.F32 R14, -RZ, R14.H0_H0 ;  /* 0x2000000eff0e7230 */ /* 0x000fe40000004100 */
[-C--:B------:R-:W-:Y:S01]  /*10f80*/  FMUL.FTZ R13, R34, R3.reuse ;  /* 0x00000003220d7220 */ /* 0x080fe20000410000 */
[C---:B------:R-:W-:Y:S01]  /*10f90*/  FMUL.FTZ R3, R32.reuse, R3 ;  /* 0x0000000320037220 */ /* 0x040fe20000410000 */
[-C--:B------:R-:W-:Y:S01]  /*10fa0*/  FFMA.FTZ R24, R31, R7.reuse, -R24 ;  /* 0x000000071f187223 */ /* 0x080fe20000010818 */
[----:B------:R-:W-:Y:S01]  /*10fb0*/  FFMA.FTZ R31, R35, R7, R4 ;  /* 0x00000007231f7223 */ /* 0x000fe20000010004 */
[-C--:B------:R-:W-:Y:S01]  /*10fc0*/  FFMA.FTZ R7, R32, R14.reuse, -R13 ;  /* 0x0000000e20077223 */ /* 0x080fe2000001080d */
[----:B------:R-:W-:Y:S01]  /*10fd0*/  FFMA.FTZ R14, R34, R14, R3 ;  /* 0x0000000e220e7223 */ /* 0x000fe20000010003 */
[----:B------:R-:W-:Y:S02]  /*10fe0*/  F2FP.SATFINITE.E4M3.F32.PACK_AB_MERGE_C R4, R27, R26, RZ ;  /* 0x0000001a1b04723e */ /* 0x000fe400048070ff */
[----:B------:R-:W-:-:S02]  /*10ff0*/  F2FP.SATFINITE.E4M3.F32.PACK_AB_MERGE_C R24, R31, R24, RZ ;  /* 0x000000181f18723e */ /* 0x000fc400048070ff */
[----:B------:R-:W-:Y:S02]  /*11000*/  F2FP.SATFINITE.E4M3.F32.PACK_AB_MERGE_C R4, R15, R10, R4 ;  /* 0x0000000a0f04723e */ /* 0x000fe40004807004 */
[----:B------:R-:W-:-:S05]  /*11010*/  F2FP.SATFINITE.E4M3.F32.PACK_AB_MERGE_C R7, R14, R7, R24 ;  /* 0x000000070e07723e */ /* 0x000fca0004807018 */
[----:B------:R1:W-:Y:S02]  /*11020*/  STS.128 [R37+0x23400], R4 ;  /* 0x0234000425007388 */ /* 0x0003e40000000c00 */
.L_x_623:
[----:B------:R-:W-:Y:S05]  /*11030*/  BSYNC B1 ;  /* 0x0000000000017941 */ /* 0x000fea0003800000 */
.L_x_622:
[----:B------:R-:W-:Y:S05]  /*11040*/  @P1 BRA `(.L_x_621) ;  /* 0x0000003c00c41947 */ /* 0x000fea0003800000 */
[----:B-1---5:R-:W1:Y:S01]  /*11050*/  LDS.128 R4, [R37+0x27400] ;  /* 0x0274000025047984 */ /* 0x022e620000000c00 */
[----:B------:R-:W-:Y:S02]  /*11060*/  F2FP.F16.E4M3.UNPACK_B R24, R8 ;  /* 0x00000008ff18723e */ /* 0x000fe400020006ff */
[----:B------:R-:W-:-:S03]  /*11070*/  F2FP.F16.E4M3.UNPACK_B R21, R0 ;  /* 0x00000000ff15723e */ /* 0x000fc600020006ff */
[--C-:B------:R-:W-:Y:S02]  /*11080*/  HADD2.F32 R26, -RZ, R24.reuse.H1_H1 ;  /* 0x30000018ff1a7230 */ /* 0x100fe40000004100 */
[----:B------:R-:W-:Y:S02]  /*11090*/  HADD2.F32 R20, -RZ, R21.H1_H1 ;  /* 0x30000015ff147230 */ /* 0x000fe40000004100 */
[----:B------:R-:W-:Y:S01]  /*110a0*/  HADD2.F32 R28, -RZ, R24.H0_H0 ;  /* 0x20000018ff1c7230 */ /* 0x000fe20000004100 */
[----:B------:R-:W-:-:S05]  /*110b0*/  F2FP.F16.E4M3.UNPACK_B R24, R8.H1 ;  /* 0x00000008ff18723e */ /* 0x000fca00030006ff */
[--C-:B------:R-:W-:Y:S02]  /*110c0*/  HADD2.F32 R31, -RZ, R24.reuse.H1_H1 ;  /* 0x30000018ff1f7230 */ /* 0x100fe40000004100 */
[----:B------:R-:W-:Y:S01]  /*110d0*/  HADD2.F32 R29, -RZ, R24.H0_H0 ;  /* 0x20000018ff1d7230 */ /* 0x000fe20000004100 */
[-C--:B-1----:R-:W-:Y:S02]  /*110e0*/  F2FP.F16.E4M3.UNPACK_B R3, R4.reuse.H1 ;  /* 0x00000004ff03723e */ /* 0x082fe400030006ff */
[----:B------:R-:W-:Y:S02]  /*110f0*/  F2FP.F16.E4M3.UNPACK_B R4, R4 ;  /* 0x00000004ff04723e */ /* 0x000fe400020006ff */
[-C--:B------:R-:W-:Y:S01]  /*11100*/  F2FP.F16.E4M3.UNPACK_B R11, R5.reuse ;  /* 0x00000005ff0b723e */ /* 0x080fe200020006ff */
[--C-:B------:R-:W-:Y:S01]  /*11110*/  HADD2.F32 R10, -RZ, R3.reuse.H0_H0 ;  /* 0x20000003ff0a7230 */ /* 0x100fe20000004100 */
[----:B------:R-:W-:Y:S01]  /*11120*/  F2FP.F16.E4M3.UNPACK_B R5, R5.H1 ;  /* 0x00000005ff05723e */ /* 0x000fe200030006ff */
        /* <DEDUP_REMOVED lines=8> */
[--C-:B------:R-:W-:Y:S01]  /*111b0*/  HADD2.F32 R3, -RZ, R4.reuse.H1_H1 ;  /* 0x30000004ff037230 */ /* 0x100fe20000004100 */
[----:B------:R-:W-:Y:S01]  /*111c0*/  F2FP.F16.E4M3.UNPACK_B R26, R0.H1 ;  /* 0x00000000ff1a723e */ /* 0x000fe200030006ff */
[----:B------:R-:W-:Y:S01]  /*111d0*/  HADD2.F32 R10, -RZ, R21.H0_H0 ;  /* 0x20000015ff0a7230 */ /* 0x000fe20000004100 */
[----:B------:R-:W-:Y:S01]  /*111e0*/  F2FP.F16.E4M3.UNPACK_B R7, R7.H1 ;  /* 0x00000007ff07723e */ /* 0x000fe200030006ff */
[----:B------:R-:W-:-:S02]  /*111f0*/  HADD2.F32 R4, -RZ, R4.H0_H0 ;  /* 0x20000004ff047230 */ /* 0x000fc40000004100 */
[-C--:B------:R-:W-:Y:S01]  /*11200*/  FMUL.FTZ R15, R28, R3.reuse ;  /* 0x000000031c0f7220 */ /* 0x080fe20000410000 */
[----:B------:R-:W-:Y:S02]  /*11210*/  HADD2.F32 R0, -RZ, R11.H1_H1 ;  /* 0x3000000bff007230 */ /* 0x000fe40000004100 */
[C---:B------:R-:W-:Y:S01]  /*11220*/  FMUL.FTZ R21, R10.reuse, R3 ;  /* 0x000000030a157220 */ /* 0x040fe20000410000 */
[--C-:B------:R-:W-:Y:S02]  /*11230*/  HADD2.F32 R3, -RZ, R5.reuse.H1_H1 ;  /* 0x30000005ff037230 */ /* 0x100fe40000004100 */
[-C--:B------:R-:W-:Y:S01]  /*11240*/  FFMA.FTZ R15, R10, R4.reuse, -R15 ;  /* 0x000000040a0f7223 */ /* 0x080fe2000001080f */
[----:B------:R-:W-:Y:S02]  /*11250*/  HADD2.F32 R5, -RZ, R5.H0_H0 ;  /* 0x20000005ff057230 */ /* 0x000fe40000004100 */
[----:B------:R-:W-:Y:S01]  /*11260*/  FFMA.FTZ R4, R28, R4, R21 ;  /* 0x000000041c047223 */ /* 0x000fe20000010015 */
[----:B------:R-:W-:-:S02]  /*11270*/  HADD2.F32 R21, -RZ, R26.H1_H1 ;  /* 0x3000001aff157230 */ /* 0x000fc40000004100 */
[----:B------:R-:W-:Y:S01]  /*11280*/  FMUL.FTZ R8, R31, R3 ;  /* 0x000000031f087220 */ /* 0x000fe20000410000 */
[----:B------:R-:W-:Y:S01]  /*11290*/  HADD2.F32 R11, -RZ, R11.H0_H0 ;  /* 0x2000000bff0b7230 */ /* 0x000fe20000004100 */
[----:B------:R-:W-:Y:S01]  /*112a0*/  F2FP.F16.E4M3.UNPACK_B R28, R9 ;  /* 0x00000009ff1c723e */ /* 0x000fe200020006ff */
[C---:B------:R-:W-:Y:S01]  /*112b0*/  FMUL.FTZ R24, R21.reuse, R3 ;  /* 0x0000000315187220 */ /* 0x040fe20000410000 */
[-C--:B------:R-:W-:Y:S01]  /*112c0*/  FFMA.FTZ R10, R21, R5.reuse, -R8 ;  /* 0x00000005150a7223 */ /* 0x080fe20000010808 */
[----:B------:R-:W-:Y:S02]  /*112d0*/  HADD2.F32 R3, -RZ, R26.H0_H0 ;  /* 0x2000001aff037230 */ /* 0x000fe40000004100 */
[----:B------:R-:W-:Y:S01]  /*112e0*/  FMUL.FTZ R8, R29, R0 ;  /* 0x000000001d087220 */ /* 0x000fe20000410000 */
[----:B------:R-:W-:Y:S01]  /*112f0*/  FFMA.FTZ R21, R31, R5, R24 ;  /* 0x000000051f157223 */ /* 0x000fe20000010018 */
[----:B------:R-:W-:Y:S01]  /*11300*/  F2FP.F16.E4M3.UNPACK_B R24, R12 ;  /* 0x0000000cff18723e */ /* 0x000fe200020006ff */
[----:B------:R-:W-:-:S02]  /*11310*/  HADD2.F32 R30, -RZ, R28.H1_H1 ;  /* 0x3000001cff1e7230 */ /* 0x000fc40000004100 */
[C---:B------:R-:W-:Y:S01]  /*11320*/  FMUL.FTZ R0, R3.reuse, R0 ;  /* 0x0000000003007220 */ /* 0x040fe20000410000 */
[----:B------:R-:W-:Y:S01]  /*11330*/  FFMA.FTZ R5, R3, R11, -R8 ;  /* 0x0000000b03057223 */ /* 0x000fe20000010808 */
[----:B------:R-:W-:Y:S01]  /*11340*/  HADD2.F32 R3, -RZ, R6.H1_H1 ;  /* 0x30000006ff037230 */ /* 0x000fe20000004100 */
[----:B------:R-:W-:Y:S01]  /*11350*/  F2FP.F16.E4M3.UNPACK_B R9, R9.H1 ;  /* 0x00000009ff09723e */ /* 0x000fe200030006ff */
[----:B------:R-:W-:Y:S01]  /*11360*/  FFMA.FTZ R8, R29, R11, R0 ;  /* 0x0000000b1d087223 */ /* 0x000fe20000010000 */
[----:B------:R-:W-:Y:S01]  /*11370*/  HADD2.F32 R26, -RZ, R24.H1_H1 ;  /* 0x30000018ff1a7230 */ /* 0x000fe20000004100 */
[----:B------:R-:W-:Y:S01]  /*11380*/  F2FP.SATFINITE.E4M3.F32.PACK_AB_MERGE_C R20, R27, R20, RZ ;  /* 0x000000141b14723e */ /* 0x000fe200048070ff */
[----:B------:R-:W-:Y:S02]  /*11390*/  HADD2.F32 R6, -RZ, R6.H0_H0 ;  /* 0x20000006ff067230 */ /* 0x000fe40000004100 */
[----:B------:R-:W-:Y:S01]  /*113a0*/  FMUL.FTZ R11, R30, R3 ;  /* 0x000000031e0b7220 */ /* 0x000fe20000410000 */
[----:B------:R-:W-:-:S02]  /*113b0*/  HADD2.F32 R31, -RZ, R28.H0_H0 ;  /* 0x2000001cff1f7230 */ /* 0x000fc40000004100 */
[C---:B------:R-:W-:Y:S01]  /*113c0*/  FMUL.FTZ R3, R26.reuse, R3 ;  /* 0x000000031a037220 */ /* 0x040fe20000410000 */
[--C-:B------:R-:W-:Y:S02]  /*113d0*/  HADD2.F32 R0, -RZ, R13.reuse.H1_H1 ;  /* 0x3000000dff007230 */ /* 0x100fe40000004100 */
[----:B------:R-:W-:Y:S01]  /*113e0*/  FFMA.FTZ R11, R26, R6, -R11 ;  /* 0x000000061a0b7223 */ /* 0x000fe2000001080b */
[----:B------:R-:W-:Y:S01]  /*113f0*/  HADD2.F32 R29, -RZ, R24.H0_H0 ;  /* 0x20000018ff1d7230 */ /* 0x000fe20000004100 */
[----:B------:R-:W-:Y:S01]  /*11400*/  F2FP.F16.E4M3.UNPACK_B R26, R12.H1 ;  /* 0x0000000cff1a723e */ /* 0x000fe200030006ff */
[----:B------:R-:W-:Y:S02]  /*11410*/  HADD2.F32 R13, -RZ, R13.H0_H0 ;  /* 0x2000000dff0d7230 */ /* 0x000fe40000004100 */
[----:B------:R-:W-:Y:S01]  /*11420*/  FMUL.FTZ R12, R31, R0 ;  /* 0x000000001f0c7220 */ /* 0x000fe20000410000 */
[----:B------:R-:W-:Y:S01]  /*11430*/  FFMA.FTZ R24, R30, R6, R3 ;  /* 0x000000061e187223 */ /* 0x000fe20000010003 */
[----:B------:R-:W-:Y:S01]  /*11440*/  FMUL.FTZ R0, R29, R0 ;  /* 0x000000001d007220 */ /* 0x000fe20000410000 */
[----:B------:R-:W-:-:S02]  /*11450*/  HADD2.F32 R3, -RZ, R7.H1_H1 ;  /* 0x30000007ff037230 */ /* 0x000fc40000004100 */
[-C--:B------:R-:W-:Y:S01]  /*11460*/  FFMA.FTZ R6, R29, R13.reuse, -R12 ;  /* 0x0000000d1d067223 */ /* 0x080fe2000001080c */
[----:B------:R-:W-:Y:S02]  /*11470*/  HADD2.F32 R29, -RZ, R26.H1_H1 ;  /* 0x3000001aff1d7230 */ /* 0x000fe40000004100 */
[----:B------:R-:W-:Y:S01]  /*11480*/  FFMA.FTZ R13, R31, R13, R0 ;  /* 0x0000000d1f0d7223 */ /* 0x000fe20000010000 */
[--C-:B------:R-:W-:Y:S01]  /*11490*/  HADD2.F32 R31, -RZ, R9.reuse.H1_H1 ;  /* 0x30000009ff1f7230 */ /* 0x100fe20000004100 */
[----:B------:R-:W-:Y:S01]  /*114a0*/  F2FP.SATFINITE.E4M3.F32.PACK_AB_MERGE_C R10, R21, R10, RZ ;  /* 0x0000000a150a723e */ /* 0x000fe200048070ff */
[----:B------:R-:W-:Y:S01]  /*114b0*/  HADD2.F32 R30, -RZ, R9.H0_H0 ;  /* 0x20000009ff1e7230 */ /* 0x000fe20000004100 */
[----:B------:R-:W-:Y:S01]  /*114c0*/  F2FP.SATFINITE.E4M3.F32.PACK_AB_MERGE_C R11, R24, R11, RZ ;  /* 0x0000000b180b723e */ /* 0x000fe200048070ff */
[----:B------:R-:W-:Y:S02]  /*114d0*/  HADD2.F32 R0, -RZ, R14.H1_H1 ;  /* 0x3000000eff007230 */ /* 0x000fe40000004100 */
[----:B------:R-:W-:Y:S01]  /*114e0*/  FMUL.FTZ R12, R31, R3 ;  /* 0x000000031f0c7220 */ /* 0x000fe20000410000 */
[----:B------:R-:W-:Y:S01]  /*114f0*/  HADD2.F32 R7, -RZ, R7.H0_H0 ;  /* 0x20000007ff077230 */ /* 0x000fe20000004100 */
[----:B------:R-:W-:Y:S01]  /*11500*/  F2FP.SATFINITE.E4M3.F32.PACK_AB_MERGE_C R4, R4, R15, R20 ;  /* 0x0000000f0404723e */ /* 0x000fe20004807014 */
[----:B------:R-:W-:-:S02]  /*11510*/  HADD2.F32 R28, -RZ, R26.H0_H0 ;  /* 0x2000001aff1c7230 */ /* 0x000fc40000004100 */
[C---:B------:R-:W-:Y:S01]  /*11520*/  FMUL.FTZ R26, R29.reuse, R3 ;  /* 0x000000031d1a7220 */ /* 0x040fe20000410000 */
[----:B------:R-:W-:Y:S02]  /*11530*/  HADD2.F32 R14, -RZ, R14.H0_H0 ;  /* 0x2000000eff0e7230 */ /* 0x000fe40000004100 */
[-C--:B------:R-:W-:Y:S01]  /*11540*/  FMUL.FTZ R3, R30, R0.reuse ;  /* 0x000000001e037220 */ /* 0x080fe20000410000 */
[-C--:B------:R-:W-:Y:S01]  /*11550*/  FFMA.FTZ R12, R29, R7.reuse, -R12 ;  /* 0x000000071d0c7223 */ /* 0x080fe2000001080c */
[C---:B------:R-:W-:Y:S01]  /*11560*/  FMUL.FTZ R9, R28.reuse, R0 ;  /* 0x000000001c097220 */ /* 0x040fe20000410000 */
[----:B------:R-:W-:Y:S01]  /*11570*/  FFMA.FTZ R7, R31, R7, R26 ;  /* 0x000000071f077223 */ /* 0x000fe2000001001a */
[-C--:B------:R-:W-:Y:S01]  /*11580*/  FFMA.FTZ R3, R28, R14.reuse, -R3 ;  /* 0x0000000e1c037223 */ /* 0x080fe20000010803 */
[----:B------:R-:W-:Y:S01]  /*11590*/  F2FP.SATFINITE.E4M3.F32.PACK_AB_MERGE_C R5, R8, R5, R10 ;  /* 0x000000050805723e */ /* 0x000fe2000480700a */
[----:B------:R-:W-:Y:S01]  /*115a0*/  FFMA.FTZ R14, R30, R14, R9 ;  /* 0x0000000e1e0e7223 */ /* 0x000fe20000010009 */
[----:B------:R-:W-:-:S02]  /*115b0*/  F2FP.SATFINITE.E4M3.F32.PACK_AB_MERGE_C R6, R13, R6, R11 ;  /* 0x000000060d06723e */ /* 0x000fc4000480700b */
[----:B------:R-:W-:-:S04]  /*115c0*/  F2FP.SATFINITE.E4M3.F32.PACK_AB_MERGE_C R7, R7, R12, RZ ;  /* 0x0000000c0707723e */ /* 0x000fc800048070ff */
[----:B------:R-:W-:-:S05]  /*115d0*/  F2FP.SATFINITE.E4M3.F32.PACK_AB_MERGE_C R7, R14, R3, R7 ;  /* 0x000000030e07723e */ /* 0x000fca0004807007 */
[----:B------:R2:W-:Y:S01]  /*115e0*/  STS.128 [R37+0x27400], R4 ;  /* 0x0274000425007388 */ /* 0x0005e20000000c00 */
[----:B------:R-:W-:Y:S05]  /*115f0*/  BRA `(.L_x_621) ;  /* 0x0000003800587947 */ /* 0x000fea0003800000 */
.L_x_603:
[----:B------:R-:W-:-:S03]  /*11600*/  UMOV UR4, 0xffffffff ;  /* 0xffffffff00047882 */ /* 0x000fc60000000000 */
[----:B------:R-:W-:Y:S05]  /*11610*/  BRA.DIV UR4, `(.L_x_624) ;  /* 0x000001ae04587947 */ /* 0x000fea000b800000 */
[----:B------:R0:W1:Y:S04]  /*11620*/  SHFL.IDX PT, R27, R26, RZ, 0x181f ;  /* 0x00181fff1a1b7589 */ /* 0x00006800000e0000 */
[----:B------:R0:W2:Y:S04]  /*11630*/  SHFL.IDX PT, R14, R28, RZ, 0x181f ;  /* 0x00181fff1c0e7589 */ /* 0x0000a800000e0000 */
[----:B------:R0:W3:Y:S04]  /*11640*/  SHFL.IDX PT, R3, R24, RZ, 0x181f ;  /* 0x00181fff18037589 */ /* 0x0000e800000e0000 */
[----:B------:R0:W4:Y:S02]  /*11650*/  SHFL.IDX PT, R21, R32, RZ, 0x181f ;  /* 0x00181fff20157589 */ /* 0x00012400000e0000 */
.L_x_898:
[----:B0-----:R-:W5:Y:S01]  /*11660*/  LDL R24, [R1+0x58] ;  /* 0x0000580001187983 */ /* 0x001f620000100800 */
[----:B------:R-:W-:Y:S01]  /*11670*/  ULDC UR4, c[0x0][0x448] ;  /* 0x0001120000047ab9 */ /* 0x000fe20000000800 */
[----:B------:R-:W-:Y:S01]  /*11680*/  BSSY B1, `(.L_x_625) ;  /* 0x0000013000017945 */ /* 0x000fe20003800000 */
[----:B------:R-:W-:Y:S01]  /*11690*/  IMAD R32, R92, UR4, RZ ;  /* 0x000000045c207c24 */ /* 0x000fe2000f8e02ff */
[----:B------:R-:W-:Y:S02]  /*116a0*/  CS2R R4, SRZ ;  /* 0x0000000000047805 */ /* 0x000fe4000001ff00 */
[----:B------:R-:W-:Y:S02]  /*116b0*/  CS2R R6, SRZ ;  /* 0x0000000000067805 */ /* 0x000fe4000001ff00 */
[----:B------:R-:W-:Y:S02]  /*116c0*/  CS2R R8, SRZ ;  /* 0x0000000000087805 */ /* 0x000fe4000001ff00 */
[----:B------:R-:W-:-:S02]  /*116d0*/  CS2R R10, SRZ ;  /* 0x00000000000a7805 */ /* 0x000fc4000001ff00 */
[----:B------:R-:W-:Y:S02]  /*116e0*/  ISETP.GE.AND P0, PT, R0, R32, PT ;  /* 0x000000200000720c */ /* 0x000fe40003f06270 */
[----:B-----5:R-:W-:-:S11]  /*116f0*/  LEA.HI R20, R24, R24, RZ, 0x1 ;  /* 0x0000001818147211 */ /* 0x020fd600078f08ff */
[----:B------:R-:W-:Y:S05]  /*11700*/  @P0 BRA `(.L_x_626) ;  /* 0x0000000000280947 */ /* 0x000fea0003800000 */
[----:B------:R-:W-:Y:S01]  /*11710*/  ULDC UR4, c[0x0][0x3f4] ;  /* 0x0000fd0000047ab9 */ /* 0x000fe20000000800 */
[C---:B-1----:R-:W-:Y:S02]  /*11720*/  IADD3 R12, P0, R16.reuse, R27, RZ ;  /* 0x0000001b100c7210 */ /* 0x042fe40007f1e0ff */
[----:B------:R-:W-:Y:S02]  /*11730*/  CS2R R4, SRZ ;  /* 0x0000000000047805 */ /* 0x000fe4000001ff00 */
[C---:B------:R-:W-:Y:S02]  /*11740*/  ISETP.GE.AND P2, PT, R16.reuse, UR4, PT ;  /* 0x0000000410007c0c */ /* 0x040fe4000bf46270 */
[----:B--2---:R-:W-:Y:S01]  /*11750*/  IADD3 R14, P1, R16, R14, RZ ;  /* 0x0000000e100e7210 */ /* 0x004fe20007f3e0ff */
[----:B---3--:R-:W-:-:S04]  /*11760*/  IMAD.X R13, R3, 0x1, R17, P0 ;  /* 0x00000001030d7824 */ /* 0x008fc800000e0611 */
[----:B----4-:R-:W-:-:S06]  /*11770*/  IMAD.X R15, R21, 0x1, R17, P1 ;  /* 0x00000001150f7824 */ /* 0x010fcc00008e0611 */
[----:B------:R-:W-:Y:S05]  /*11780*/  @P2 BRA `(.L_x_626) ;  /* 0x0000000000082947 */ /* 0x000fea0003800000 */
[----:B------:R0:W5:Y:S04]  /*11790*/  LD.E.128 R4, desc[UR36][R12.64] ;  /* 0x000000240c047980 */ /* 0x000168000c101d00 */
[----:B------:R0:W5:Y:S02]  /*117a0*/  LD.E.128 R8, desc[UR36][R14.64] ;  /* 0x000000240e087980 */ /* 0x000164000c101d00 */
.L_x_626:
[----:B------:R-:W-:Y:S05]  /*117b0*/  BSYNC B1 ;  /* 0x0000000000017941 */ /* 0x000fea0003800000 */
.L_x_625:
[----:B------:R-:W-:Y:S01]  /*117c0*/  LOP3.LUT R20, R20, 0xfffffffe, RZ, 0xc0, !PT ;  /* 0xfffffffe14147812 */ /* 0x000fe200078ec0ff */
[----:B----4-:R-:W4:Y:S01]  /*117d0*/  LDC R21, c[0x0][0x3f4] ;  /* 0x0000fd00ff157b82 */ /* 0x010f220000000800 */
[----:B-----5:R-:W-:Y:S01]  /*117e0*/  SHF.R.U32.HI R0, RZ, 0x8, R4 ;  /* 0x00000008ff007819 */ /* 0x020fe20000011604 */
[----:B------:R-:W-:Y:S01]  /*117f0*/  IMAD R32, R41, -0x80, R32 ;  /* 0xffffff8029207824 */ /* 0x000fe200078e0220 */
[----:B---3--:R-:W-:Y:S01]  /*11800*/  LOP3.LUT R3, R4, 0xff, RZ, 0xc0, !PT ;  /* 0x000000ff04037812 */ /* 0x008fe200078ec0ff */
[----:B------:R-:W-:Y:S01]  /*11810*/  IMAD.IADD R20, R24, 0x1, -R20 ;  /* 0x0000000118147824 */ /* 0x000fe200078e0a14 */
[----:B------:R-:W-:Y:S01]  /*11820*/  LOP3.LUT R0, R0, 0xff, RZ, 0xc0, !PT ;  /* 0x000000ff00007812 */ /* 0x000fe200078ec0ff */
[----:B------:R-:W-:Y:S01]  /*11830*/  BSSY B1, `(.L_x_627) ;  /* 0x0000030000017945 */ /* 0x000fe20003800000 */
[----:B0-----:R-:W-:Y:S02]  /*11840*/  SHF.R.U32.HI R12, RZ, 0x8, R5 ;  /* 0x00000008ff0c7819 */ /* 0x001fe40000011605 */
[----:B------:R-:W-:-:S02]  /*11850*/  SHF.L.U32 R34, R20, 0x1f, RZ ;  /* 0x0000001f14227819 */ /* 0x000fc400000006ff */
[----:B------:R-:W-:Y:S02]  /*11860*/  PRMT R13, R0, 0x7604, R3 ;  /* 0x00007604000d7816 */ /* 0x000fe40000000003 */
[----:B------:R-:W0:Y:S01]  /*11870*/  SYNCS.PHASECHK.TRANS64.TRYWAIT P1, [R19+URZ+0x38800], R34 ;  /* 0x03880022130075a7 */ /* 0x000e22000802017f */
[----:B------:R-:W-:Y:S02]  /*11880*/  LOP3.LUT R3, R5, 0xff, RZ, 0xc0, !PT ;  /* 0x000000ff05037812 */ /* 0x000fe400078ec0ff */
[----:B------:R-:W-:Y:S02]  /*11890*/  LOP3.LUT R12, R12, 0xff, RZ, 0xc0, !PT ;  /* 0x000000ff0c0c7812 */ /* 0x000fe400078ec0ff */
[----:B------:R-:W-:Y:S02]  /*118a0*/  SHF.R.U32.HI R0, RZ, 0x8, R6 ;  /* 0x00000008ff007819 */ /* 0x000fe40000011606 */
[----:B-1----:R-:W-:Y:S02]  /*118b0*/  SHF.R.U32.HI R27, RZ, 0x8, R7 ;  /* 0x00000008ff1b7819 */ /* 0x002fe40000011607 */
[----:B------:R-:W-:-:S02]  /*118c0*/  PRMT R12, R12, 0x7604, R3 ;  /* 0x000076040c0c7816 */ /* 0x000fc40000000003 */
[----:B------:R-:W-:Y:S02]  /*118d0*/  SHF.R.U32.HI R33, RZ, 0x8, R9 ;  /* 0x00000008ff217819 */ /* 0x000fe40000011609 */
[----:B------:R-:W-:Y:S02]  /*118e0*/  SHF.R.U32.HI R3, RZ, 0x8, R10 ;  /* 0x00000008ff037819 */ /* 0x000fe4000001160a */
[----:B------:R-:W-:Y:S02]  /*118f0*/  SHF.R.U32.HI R37, RZ, 0x8, R11 ;  /* 0x00000008ff257819 */ /* 0x000fe4000001160b */
[----:B--2---:R-:W-:Y:S02]  /*11900*/  LOP3.LUT R14, R6, 0xff, RZ, 0xc0, !PT ;  /* 0x000000ff060e7812 */ /* 0x004fe400078ec0ff */
[----:B------:R-:W-:Y:S02]  /*11910*/  LOP3.LUT R20, R7, 0xff, RZ, 0xc0, !PT ;  /* 0x000000ff07147812 */ /* 0x000fe400078ec0ff */
[----:B------:R-:W-:-:S02]  /*11920*/  LOP3.LUT R15, R0, 0xff, RZ, 0xc0, !PT ;  /* 0x000000ff000f7812 */ /* 0x000fc400078ec0ff */
[----:B------:R-:W-:Y:S02]  /*11930*/  LOP3.LUT R27, R27, 0xff, RZ, 0xc0, !PT ;  /* 0x000000ff1b1b7812 */ /* 0x000fe400078ec0ff */
[----:B------:R-:W-:Y:S02]  /*11940*/  SHF.R.U32.HI R0, RZ, 0x8, R8 ;  /* 0x00000008ff007819 */ /* 0x000fe40000011608 */
[----:B------:R-:W-:Y:S02]  /*11950*/  LOP3.LUT R24, R9, 0xff, RZ, 0xc0, !PT ;  /* 0x000000ff09187812 */ /* 0x000fe400078ec0ff */
[----:B------:R-:W-:Y:S02]  /*11960*/  LOP3.LUT R26, R10, 0xff, RZ, 0xc0, !PT ;  /* 0x000000ff0a1a7812 */ /* 0x000fe400078ec0ff */
[----:B------:R-:W-:Y:S02]  /*11970*/  LOP3.LUT R28, R11, 0xff, RZ, 0xc0, !PT ;  /* 0x000000ff0b1c7812 */ /* 0x000fe400078ec0ff */
[----:B------:R-:W-:-:S02]  /*11980*/  LOP3.LUT R33, R33, 0xff, RZ, 0xc0, !PT ;  /* 0x000000ff21217812 */ /* 0x000fc400078ec0ff */
[----:B------:R-:W-:Y:S02]  /*11990*/  LOP3.LUT R3, R3, 0xff, RZ, 0xc0, !PT ;  /* 0x000000ff03037812 */ /* 0x000fe400078ec0ff */
[----:B------:R-:W-:Y:S02]  /*119a0*/  LOP3.LUT R37, R37, 0xff, RZ, 0xc0, !PT ;  /* 0x000000ff25257812 */ /* 0x000fe400078ec0ff */
[----:B------:R-:W-:Y:S02]  /*119b0*/  PRMT R15, R15, 0x7604, R14 ;  /* 0x000076040f0f7816 */ /* 0x000fe4000000000e */
[----:B------:R-:W-:Y:S02]  /*119c0*/  PRMT R20, R27, 0x7604, R20 ;  /* 0x000076041b147816 */ /* 0x000fe40000000014 */
[----:B------:R-:W-:Y:S02]  /*119d0*/  LOP3.LUT R14, R8, 0xff, RZ, 0xc0, !PT ;  /* 0x000000ff080e7812 */ /* 0x000fe400078ec0ff */
[----:B------:R-:W-:-:S02]  /*119e0*/  LOP3.LUT R27, R0, 0xff, RZ, 0xc0, !PT ;  /* 0x000000ff001b7812 */ /* 0x000fc400078ec0ff */
[----:B------:R-:W-:Y:S02]  /*119f0*/  PRMT R24, R33, 0x7604, R24 ;  /* 0x0000760421187816 */ /* 0x000fe40000000018 */
[----:B------:R-:W-:Y:S02]  /*11a00*/  PRMT R35, R3, 0x7604, R26 ;  /* 0x0000760403237816 */ /* 0x000fe4000000001a */
[----:B------:R-:W-:Y:S02]  /*11a10*/  PRMT R28, R37, 0x7604, R28 ;  /* 0x00007604251c7816 */ /* 0x000fe4000000001c */
[----:B------:R-:W-:Y:S02]  /*11a20*/  SHF.R.U32.HI R3, RZ, 0x10, R5 ;  /* 0x00000010ff037819 */ /* 0x000fe40000011605 */
[----:B------:R-:W-:Y:S02]  /*11a30*/  SHF.R.U32.HI R33, RZ, 0x10, R9 ;  /* 0x00000010ff217819 */ /* 0x000fe40000011609 */
[----:B------:R-:W-:Y:S01]  /*11a40*/  SHF.R.U32.HI R37, RZ, 0x10, R11 ;  /* 0x00000010ff257819 */ /* 0x000fe2000001160b */
[----:B------:R-:W-:Y:S01]  /*11a50*/  IMAD.U32 R3, R3, 0x10000, RZ ;  /* 0x0001000003037824 */ /* 0x000fe200078e00ff */
[----:B------:R-:W-:Y:S01]  /*11a60*/  PRMT R29, R27, 0x7604, R14 ;  /* 0x000076041b1d7816 */ /* 0x000fe2000000000e */
[----:B------:R-:W-:Y:S01]  /*11a70*/  IMAD.U32 R33, R33, 0x10000, RZ ;  /* 0x0001000021217824 */ /* 0x000fe200078e00ff */
[----:B------:R-:W-:Y:S01]  /*11a80*/  SHF.R.U32.HI R27, RZ, 0x10, R7 ;  /* 0x00000010ff1b7819 */ /* 0x000fe20000011607 */
[----:B------:R-:W-:Y:S01]  /*11a90*/  IMAD.U32 R37, R37, 0x10000, RZ ;  /* 0x0001000025257824 */ /* 0x000fe200078e00ff */
[----:B----4-:R-:W-:-:S02]  /*11aa0*/  ISETP.GE.AND P0, PT, R16, R21, PT ;  /* 0x000000151000720c */ /* 0x010fc40003f06270 */
[----:B------:R-:W-:Y:S02]  /*11ab0*/  SHF.L.U32 R27, R27, 0x10, RZ ;  /* 0x000000101b1b7819 */ /* 0x000fe400000006ff */
[----:B------:R-:W-:Y:S02]  /*11ac0*/  LOP3.LUT R3, R12, 0xff0000, R3, 0xf8, !PT ;  /* 0x00ff00000c037812 */ /* 0x000fe400078ef803 */
[----:B------:R-:W-:Y:S02]  /*11ad0*/  LOP3.LUT R27, R20, 0xff0000, R27, 0xf8, !PT ;  /* 0x00ff0000141b7812 */ /* 0x000fe400078ef81b */
[----:B------:R-:W-:Y:S02]  /*11ae0*/  LOP3.LUT R33, R24, 0xff0000, R33, 0xf8, !PT ;  /* 0x00ff000018217812 */ /* 0x000fe400078ef821 */
[----:B------:R-:W-:Y:S02]  /*11af0*/  LOP3.LUT R37, R28, 0xff0000, R37, 0xf8, !PT ;  /* 0x00ff00001c257812 */ /* 0x000fe400078ef825 */
[----:B------:R-:W-:-:S02]  /*11b00*/  VIMNMX R32, R32, 0x80, PT ;  /* 0x0000008020207848 */ /* 0x000fc40003fe0100 */
[----:B------:R-:W-:Y:S01]  /*11b10*/  LOP3.LUT R13, R13, 0xff0000, R4, 0xf8, !PT ;  /* 0x00ff00000d0d7812 */ /* 0x000fe200078ef804 */
[----:B0-----:R-:W-:Y:S06]  /*11b20*/  @!P1 BRA `(.L_x_628) ;  /* 0x000001a800849947 */ /* 0x001fec0003800000 */
.L_x_899:
[----:B------:R-:W-:Y:S05]  /*11b30*/  BSYNC B1 ;  /* 0x0000000000017941 */ /* 0x000fea0003800000 */
.L_x_627:
[CC--:B------:R-:W-:Y:S01]  /*11b40*/  ISETP.GE.OR P1, PT, R219.reuse, R32.reuse, P0 ;  /* 0x00000020db00720c */ /* 0x0c0fe20000726670 */
[C---:B------:R-:W-:Y:S01]  /*11b50*/  VIADD R20, R219.reuse, 0x20 ;  /* 0x00000020db147836 */ /* 0x040fe20000000000 */
[C---:B------:R-:W-:Y:S01]  /*11b60*/  IADD3 R12, R219.reuse, 0x60, RZ ;  /* 0x00000060db0c7810 */ /* 0x040fe20007ffe0ff */
[----:B------:R-:W-:Y:S01]  /*11b70*/  VIADD R14, R219, 0x40 ;  /* 0x00000040db0e7836 */ /* 0x000fe20000000000 */
[----:B------:R-:W-:Y:S01]  /*11b80*/  LOP3.LUT R15, R15, 0xff0000, R6, 0xf8, !PT ;  /* 0x00ff00000f0f7812 */ /* 0x000fe200078ef806 */
[----:B------:R-:W-:Y:S01]  /*11b90*/  BSSY B1, `(.L_x_629) ;  /* 0x00000d7000017945 */ /* 0x000fe20003800000 */
[----:B------:R-:W-:Y:S02]  /*11ba0*/  LOP3.LUT R29, R29, 0xff0000, R8, 0xf8, !PT ;  /* 0x00ff00001d1d7812 */ /* 0x000fe400078ef808 */
[----:B------:R-:W-:Y:S02]  /*11bb0*/  LOP3.LUT R35, R35, 0xff0000, R10, 0xf8, !PT ;  /* 0x00ff000023237812 */ /* 0x000fe400078ef80a */
[----:B------:R-:W-:-:S02]  /*11bc0*/  ISETP.GE.OR P2, PT, R20, R32, P0 ;  /* 0x000000201400720c */ /* 0x000fc40000746670 */
[-C--:B------:R-:W-:Y:S02]  /*11bd0*/  ISETP.GE.OR P3, PT, R14, R32.reuse, P0 ;  /* 0x000000200e00720c */ /* 0x080fe40000766670 */
[----:B------:R-:W-:Y:S02]  /*11be0*/  ISETP.GE.OR P0, PT, R12, R32, P0 ;  /* 0x000000200c00720c */ /* 0x000fe40000706670 */
[----:B------:R-:W-:Y:S02]  /*11bf0*/  LOP3.LUT R0, R13, 0xff000000, R4, 0xf8, !PT ;  /* 0xff0000000d007812 */ /* 0x000fe400078ef804 */
[----:B------:R-:W-:Y:S02]  /*11c00*/  LOP3.LUT R12, R15, 0xff000000, R6, 0xf8, !PT ;  /* 0xff0000000f0c7812 */ /* 0x000fe400078ef806 */
[----:B------:R-:W-:Y:S02]  /*11c10*/  LOP3.LUT R3, R3, 0xff000000, R5, 0xf8, !PT ;  /* 0xff00000003037812 */ /* 0x000fe400078ef805 */
[----:B------:R-:W-:-:S02]  /*11c20*/  LOP3.LUT R13, R27, 0xff000000, R7, 0xf8, !PT ;  /* 0xff0000001b0d7812 */ /* 0x000fc400078ef807 */
[----:B------:R-:W-:Y:S02]  /*11c30*/  LOP3.LUT R14, R29, 0xff000000, R8, 0xf8, !PT ;  /* 0xff0000001d0e7812 */ /* 0x000fe400078ef808 */
[----:B------:R-:W-:Y:S02]  /*11c40*/  LOP3.LUT R15, R33, 0xff000000, R9, 0xf8, !PT ;  /* 0xff000000210f7812 */ /* 0x000fe400078ef809 */
[----:B------:R-:W-:Y:S02]  /*11c50*/  LOP3.LUT R20, R35, 0xff000000, R10, 0xf8, !PT ;  /* 0xff00000023147812 */ /* 0x000fe400078ef80a */
[----:B------:R-:W-:Y:S01]  /*11c60*/  LOP3.LUT R24, R37, 0xff000000, R11, 0xf8, !PT ;  /* 0xff00000025187812 */ /* 0x000fe200078ef80b */
[----:B------:R-:W-:Y:S06]  /*11c70*/  @P1 BRA `(.L_x_630) ;  /* 0x0000000c00201947 */ /* 0x000fec0003800000 */
[----:B------:R-:W2:Y:S04]  /*11c80*/  LDL R26, [R1+0x2c] ;  /* 0x00002c00011a7983 */ /* 0x000ea80000100800 */
[----:B------:R-:W3:Y:S01]  /*11c90*/  LDL R61, [R1+0x30] ;  /* 0x00003000013d7983 */ /* 0x000ee20000100800 */
[----:B------:R-:W-:Y:S01]  /*11ca0*/  LEA.HI R4, R30, R31, RZ, 0x3 ;  /* 0x0000001f1e047211 */ /* 0x000fe200078f18ff */
[C---:B------:R-:W-:Y:S01]  /*11cb0*/  IMAD.SHL.U32 R41, R219.reuse, 0x80, RZ ;  /* 0x00000080db297824 */ /* 0x040fe200078e00ff */
[----:B------:R-:W-:Y:S01]  /*11cc0*/  F2FP.F16.E4M3.UNPACK_B R45, R14.H1 ;  /* 0x0000000eff2d723e */ /* 0x000fe200030006ff */
[----:B------:R-:W-:Y:S01]  /*11cd0*/  IMAD.SHL.U32 R42, R219, 0x80, RZ ;  /* 0x00000080db2a7824 */ /* 0x000fe200078e00ff */
[----:B------:R-:W-:Y:S02]  /*11ce0*/  LOP3.LUT R4, R4, 0xfffffff8, RZ, 0xc0, !PT ;  /* 0xfffffff804047812 */ /* 0x000fe400078ec0ff */
[----:B------:R-:W-:Y:S01]  /*11cf0*/  LOP3.LUT R41, R41, 0x380, RZ, 0xc0, !PT ;  /* 0x0000038029297812 */ /* 0x000fe200078ec0ff */
[--C-:B------:R-:W-:Y:S01]  /*11d00*/  HADD2.F32 R46, -RZ, R45.reuse.H0_H0 ;  /* 0x2000002dff2e7230 */ /* 0x100fe20000004100 */
[----:B------:R-:W-:Y:S01]  /*11d10*/  LOP3.LUT R42, R42, 0x380, RZ, 0xc0, !PT ;  /* 0x000003802a2a7812 */ /* 0x000fe200078ec0ff */
[----:B------:R-:W-:Y:S01]  /*11d20*/  IMAD.IADD R4, R31, 0x1, -R4 ;  /* 0x000000011f047824 */ /* 0x000fe200078e0a04 */
[----:B------:R-:W-:Y:S01]  /*11d30*/  SHF.R.U32.HI R41, RZ, 0x3, R41 ;  /* 0x00000003ff297819 */ /* 0x000fe20000011629 */
[----:B------:R-:W-:Y:S01]  /*11d40*/  HADD2.F32 R47, -RZ, R45.H1_H1 ;  /* 0x3000002dff2f7230 */ /* 0x000fe20000004100 */
[----:B------:R-:W-:-:S02]  /*11d50*/  F2FP.F16.E4M3.UNPACK_B R38, R0.H1 ;  /* 0x00000000ff26723e */ /* 0x000fc400030006ff */
[----:B------:R-:W-:-:S04]  /*11d60*/  LEA.HI R4, R21, R4, RZ, 0x1c ;  /* 0x0000000415047211 */ /* 0x000fc800078fe0ff */
[----:B------:R-:W-:Y:S01]  /*11d70*/  SHF.R.S32.HI R7, RZ, 0x1f, R4 ;  /* 0x0000001fff077819 */ /* 0x000fe20000011404 */
[----:B------:R-:W-:-:S03]  /*11d80*/  IMAD.SHL.U32 R5, R4, 0x10, RZ ;  /* 0x0000001004057824 */ /* 0x000fc600078e00ff */
[----:B------:R-:W-:Y:S02]  /*11d90*/  LEA.HI R7, R7, R4, RZ, 0x3 ;  /* 0x0000000407077211 */ /* 0x000fe400078f18ff */
[----:B------:R-:W-:Y:S01]  /*11da0*/  LOP3.LUT R5, R42, 0x70, R5, 0xf8, !PT ;  /* 0x000000702a057812 */ /* 0x000fe200078ef805 */
[--C-:B------:R-:W-:Y:S01]  /*11db0*/  HADD2.F32 R42, -RZ, R38.reuse.H0_H0 ;  /* 0x20000026ff2a7230 */ /* 0x100fe20000004100 */
[----:B------:R-:W-:Y:S02]  /*11dc0*/  SHF.L.U32 R7, R7, 0xb, RZ ;  /* 0x0000000b07077819 */ /* 0x000fe400000006ff */
[----:B------:R-:W-:Y:S01]  /*11dd0*/  LOP3.LUT R4, R5, R41, RZ, 0x3c, !PT ;  /* 0x0000002905047212 */ /* 0x000fe200078e3cff */
[----:B------:R-:W-:Y:S01]  /*11de0*/  HADD2.F32 R41, -RZ, R38.H1_H1 ;  /* 0x30000026ff297230 */ /* 0x000fe20000004100 */
[----:B------:R-:W-:Y:S02]  /*11df0*/  LOP3.LUT R7, R7, 0xffffc000, RZ, 0xc0, !PT ;  /* 0xffffc00007077812 */ /* 0x000fe400078ec0ff */
[----:B------:R-:W-:-:S02]  /*11e00*/  F2FP.F16.E4M3.UNPACK_B R38, R0 ;  /* 0x00000000ff26723e */ /* 0x000fc400020006ff */
[----:B--2---:R-:W-:Y:S02]  /*11e10*/  IADD3 R26, R4, R7, R26 ;  /* 0x00000007041a7210 */ /* 0x004fe40007ffe01a */
[----:B---3--:R-:W1:Y:S03]  /*11e20*/  LDS.128 R4, [R61+0x20400] ;  /* 0x020400003d047984 */ /* 0x008e660000000c00 */
[----:B------:R-:W-:-:S05]  /*11e30*/  IMAD.IADD R26, R19, 0x1, R26 ;  /* 0x00000001131a7824 */ /* 0x000fca00078e021a */
[----:B------:R-:W2:Y:S01]  /*11e40*/  LDS.128 R8, [R26+0x20400] ;  /* 0x020400001a087984 */ /* 0x000ea20000000c00 */
[----:B-1----:R-:W-:Y:S02]  /*11e50*/  F2FP.F16.E4M3.UNPACK_B R29, R4.H1 ;  /* 0x00000004ff1d723e */ /* 0x002fe400030006ff */
[-C--:B------:R-:W-:Y:S02]  /*11e60*/  F2FP.F16.E4M3.UNPACK_B R43, R5.reuse ;  /* 0x00000005ff2b723e */ /* 0x080fe400020006ff */
[----:B------:R-:W-:Y:S02]  /*11e70*/  F2FP.F16.E4M3.UNPACK_B R39, R5.H1 ;  /* 0x00000005ff27723e */ /* 0x000fe400030006ff */
[----:B--2---:R-:W-:Y:S02]  /*11e80*/  F2FP.F16.E4M3.UNPACK_B R36, R8.H1 ;  /* 0x00000008ff24723e */ /* 0x004fe400030006ff */
[----:B0-----:R-:W-:Y:S02]  /*11e90*/  F2FP.F16.E4M3.UNPACK_B R34, R4 ;  /* 0x00000004ff22723e */ /* 0x001fe400020006ff */
[-C--:B------:R-:W-:Y:S01]  /*11ea0*/  F2FP.F16.E4M3.UNPACK_B R4, R7.reuse ;  /* 0x00000007ff04723e */ /* 0x080fe200020006ff */
[--C-:B------:R-:W-:Y:S01]  /*11eb0*/  HADD2.F32 R5, -RZ, R36.reuse.H0_H0 ;  /* 0x20000024ff057230 */ /* 0x100fe20000004100 */
[----:B------:R-:W-:Y:S01]  /*11ec0*/  F2FP.F16.E4M3.UNPACK_B R27, R7.H1 ;  /* 0x00000007ff1b723e */ /* 0x000fe200030006ff */
[----:B------:R-:W-:Y:S01]  /*11ed0*/  HADD2.F32 R7, -RZ, R29.H0_H0 ;  /* 0x2000001dff077230 */ /* 0x000fe20000004100 */
[----:B------:R-:W-:Y:S01]  /*11ee0*/  F2FP.F16.E4M3.UNPACK_B R37, R8 ;  /* 0x00000008ff25723e */ /* 0x000fe200020006ff */
[----:B------:R-:W-:-:S02]  /*11ef0*/  HADD2.F32 R36, -RZ, R36.H1_H1 ;  /* 0x30000024ff247230 */ /* 0x000fc40000004100 */
[C---:B------:R-:W-:Y:S01]  /*11f00*/  FMUL.FTZ R8, R5.reuse, R46 ;  /* 0x0000002e05087220 */ /* 0x040fe20000410000 */
[-C--:B------:R-:W-:Y:S02]  /*11f10*/  F2FP.F16.E4M3.UNPACK_B R44, R9.reuse ;  /* 0x00000009ff2c723e */ /* 0x080fe400020006ff */
[----:B------:R-:W-:Y:S01]  /*11f20*/  F2FP.F16.E4M3.UNPACK_B R40, R9.H1 ;  /* 0x00000009ff28723e */ /* 0x000fe200030006ff */
[-C--:B------:R-:W-:Y:S01]  /*11f30*/  FMUL.FTZ R9, R5, R42.reuse ;  /* 0x0000002a05097220 */ /* 0x080fe20000410000 */
[C---:B------:R-:W-:Y:S01]  /*11f40*/  FFMA.FTZ R5, R7.reuse, R42, -R8 ;  /* 0x0000002a07057223 */ /* 0x040fe20000010808 */
[----:B------:R-:W-:Y:S01]  /*11f50*/  F2FP.F16.E4M3.UNPACK_B R42, R14 ;  /* 0x0000000eff2a723e */ /* 0x000fe200020006ff */
[----:B------:R-:W-:Y:S02]  /*11f60*/  HADD2.F32 R8, -RZ, R37.H0_H0 ;  /* 0x20000025ff087230 */ /* 0x000fe40000004100 */
[----:B------:R-:W-:Y:S01]  /*11f70*/  FFMA.FTZ R7, R7, R46, R9 ;  /* 0x0000002e07077223 */ /* 0x000fe20000010009 */
[----:B------:R-:W-:Y:S01]  /*11f80*/  HADD2.F32 R9, -RZ, R38.H0_H0 ;  /* 0x20000026ff097230 */ /* 0x000fe20000004100 */
[-C--:B------:R-:W-:Y:S01]  /*11f90*/  F2FP.F16.E4M3.UNPACK_B R32, R10.reuse ;  /* 0x0000000aff20723e */ /* 0x080fe200020006ff */
[----:B------:R-:W-:Y:S01]  /*11fa0*/  HADD2.F32 R45, -RZ, R42.H0_H0 ;  /* 0x2000002aff2d7230 */ /* 0x000fe20000004100 */
[----:B------:R-:W-:Y:S01]  /*11fb0*/  F2FP.F16.E4M3.UNPACK_B R35, R10.H1 ;  /* 0x0000000aff23723e */ /* 0x000fe200030006ff */
[----:B------:R-:W-:-:S02]  /*11fc0*/  HADD2.F32 R10, -RZ, R29.H1_H1 ;  /* 0x3000001dff0a7230 */ /* 0x000fc40000004100 */
[C---:B------:R-:W-:Y:S01]  /*11fd0*/  FMUL.FTZ R49, R36.reuse, R47 ;  /* 0x0000002f24317220 */ /* 0x040fe20000410000 */
[----:B------:R-:W-:Y:S02]  /*11fe0*/  HADD2.F32 R29, -RZ, R34.H0_H0 ;  /* 0x20000022ff1d7230 */ /* 0x000fe40000004100 */
[----:B------:R-:W-:Y:S01]  /*11ff0*/  FMUL.FTZ R48, R36, R41 ;  /* 0x0000002924307220 */ /* 0x000fe20000410000 */
[C---:B------:R-:W-:Y:S01]  /*12000*/  FMUL.FTZ R36, R8.reuse, R45 ;  /* 0x0000002d08247220 */ /* 0x040fe20000410000 */
[----:B------:R-:W-:Y:S01]  /*12010*/  FMUL.FTZ R46, R8, R9 ;  /* 0x00000009082e7220 */ /* 0x000fe20000410000 */
[C---:B------:R-:W-:Y:S01]  /*12020*/  FFMA.FTZ R8, R10.reuse, R41, -R49 ;  /* 0x000000290a087223 */ /* 0x040fe20000010831 */
[----:B------:R-:W-:Y:S01]  /*12030*/  FFMA.FTZ R10, R10, R47, R48 ;  /* 0x0000002f0a0a7223 */ /* 0x000fe20000010030 */
[C---:B------:R-:W-:Y:S01]  /*12040*/  FFMA.FTZ R9, R29.reuse, R9, -R36 ;  /* 0x000000091d097223 */ /* 0x040fe20000010824 */
[----:B------:R-:W-:Y:S01]  /*12050*/  FFMA.FTZ R29, R29, R45, R46 ;  /* 0x0000002d1d1d7223 */ /* 0x000fe2000001002e */
[----:B------:R-:W-:Y:S01]  /*12060*/  F2FP.F16.E4M3.UNPACK_B R47, R15.H1 ;  /* 0x0000000fff2f723e */ /* 0x000fe200030006ff */
[----:B------:R-:W-:Y:S01]  /*12070*/  HADD2.F32 R46, -RZ, R42.H1_H1 ;  /* 0x3000002aff2e7230 */ /* 0x000fe20000004100 */
[----:B------:R-:W-:Y:S01]  /*12080*/  F2FP.F16.E4M3.UNPACK_B R42, R3.H1 ;  /* 0x00000003ff2a723e */ /* 0x000fe200030006ff */
[----:B------:R-:W-:Y:S01]  /*12090*/  HADD2.F32 R37, -RZ, R37.H1_H1 ;  /* 0x30000025ff257230 */ /* 0x000fe20000004100 */
[-C--:B------:R-:W-:Y:S01]  /*120a0*/  F2FP.F16.E4M3.UNPACK_B R33, R6.reuse.H1 ;  /* 0x00000006ff21723e */ /* 0x080fe200030006ff */
[----:B------:R-:W-:Y:S01]  /*120b0*/  HADD2.F32 R41, -RZ, R38.H1_H1 ;  /* 0x30000026ff297230 */ /* 0x000fe20000004100 */
[----:B------:R-:W-:Y:S01]  /*120c0*/  F2FP.F16.E4M3.UNPACK_B R28, R6 ;  /* 0x00000006ff1c723e */ /* 0x000fe200020006ff */
[----:B------:R-:W-:-:S02]  /*120d0*/  HADD2.F32 R36, -RZ, R34.H1_H1 ;  /* 0x30000022ff247230 */ /* 0x000fc40000004100 */
[C---:B------:R-:W-:Y:S01]  /*120e0*/  FMUL.FTZ R51, R37.reuse, R46 ;  /* 0x0000002e25337220 */ /* 0x040fe20000410000 */
[----:B------:R-:W-:Y:S02]  /*120f0*/  HADD2.F32 R49, -RZ, R47.H0_H0 ;  /* 0x2000002fff317230 */ /* 0x000fe40000004100 */
[----:B------:R-:W-:Y:S01]  /*12100*/  FMUL.FTZ R37, R37, R41 ;  /* 0x0000002925257220 */ /* 0x000fe20000410000 */
[----:B------:R-:W-:Y:S01]  /*12110*/  HADD2.F32 R34, -RZ, R40.H0_H0 ;  /* 0x20000028ff227230 */ /* 0x000fe20000004100 */
[-C--:B------:R-:W-:Y:S01]  /*12120*/  F2FP.F16.E4M3.UNPACK_B R6, R11.reuse ;  /* 0x0000000bff06723e */ /* 0x080fe200020006ff */
[----:B------:R-:W-:Y:S01]  /*12130*/  HADD2.F32 R45, -RZ, R42.H0_H0 ;  /* 0x2000002aff2d7230 */ /* 0x000fe20000004100 */
[----:B------:R-:W-:Y:S01]  /*12140*/  F2FP.F16.E4M3.UNPACK_B R11, R11.H1 ;  /* 0x0000000bff0b723e */ /* 0x000fe200030006ff */
[----:B------:R-:W-:Y:S02]  /*12150*/  HADD2.F32 R38, -RZ, R39.H0_H0 ;  /* 0x20000027ff267230 */ /* 0x000fe40000004100 */
[----:B------:R-:W-:Y:S01]  /*12160*/  FMUL.FTZ R53, R34, R49 ;  /* 0x0000003122357220 */ /* 0x000fe20000410000 */
[----:B------:R-:W-:-:S02]  /*12170*/  HADD2.F32 R50, -RZ, R47.H1_H1 ;  /* 0x3000002fff327230 */ /* 0x000fc40000004100 */
[----:B------:R-:W-:Y:S01]  /*12180*/  FMUL.FTZ R48, R34, R45 ;  /* 0x0000002d22307220 */ /* 0x000fe20000410000 */
[C---:B------:R-:W-:Y:S01]  /*12190*/  FFMA.FTZ R34, R36.reuse, R41, -R51 ;  /* 0x0000002924227223 */ /* 0x040fe20000010833 */
[----:B------:R-:W-:Y:S01]  /*121a0*/  FFMA.FTZ R36, R36, R46, R37 ;  /* 0x0000002e24247223 */ /* 0x000fe20000010025 */
[C---:B------:R-:W-:Y:S01]  /*121b0*/  FFMA.FTZ R37, R38.reuse, R45, -R53 ;  /* 0x0000002d26257223 */ /* 0x040fe20000010835 */
[----:B------:R-:W-:Y:S01]  /*121c0*/  FFMA.FTZ R38, R38, R49, R48 ;  /* 0x0000003126267223 */ /* 0x000fe20000010030 */
[----:B------:R-:W-:Y:S01]  /*121d0*/  F2FP.F16.E4M3.UNPACK_B R48, R15 ;  /* 0x0000000fff30723e */ /* 0x000fe200020006ff */
[----:B------:R-:W-:Y:S01]  /*121e0*/  HADD2.F32 R41, -RZ, R40.H1_H1 ;  /* 0x30000028ff297230 */ /* 0x000fe20000004100 */
[----:B------:R-:W-:Y:S01]  /*121f0*/  F2FP.F16.E4M3.UNPACK_B R45, R3 ;  /* 0x00000003ff2d723e */ /* 0x000fe200020006ff */
[----:B------:R-:W-:Y:S02]  /*12200*/  HADD2.F32 R46, -RZ, R42.H1_H1 ;  /* 0x3000002aff2e7230 */ /* 0x000fe40000004100 */
[----:B------:R-:W-:-:S02]  /*12210*/  HADD2.F32 R49, -RZ, R48.H0_H0 ;  /* 0x20000030ff317230 */ /* 0x000fc40000004100 */
[C---:B------:R-:W-:Y:S01]  /*12220*/  FMUL.FTZ R54, R41.reuse, R50 ;  /* 0x0000003229367220 */ /* 0x040fe20000410000 */
[--C-:B------:R-:W-:Y:S02]  /*12230*/  HADD2.F32 R40, -RZ, R44.reuse.H0_H0 ;  /* 0x2000002cff287230 */ /* 0x100fe40000004100 */
[----:B------:R-:W-:Y:S01]  /*12240*/  FMUL.FTZ R41, R41, R46 ;  /* 0x0000002e29297220 */ /* 0x000fe20000410000 */
[----:B------:R-:W-:Y:S02]  /*12250*/  HADD2.F32 R47, -RZ, R45.H0_H0 ;  /* 0x2000002dff2f7230 */ /* 0x000fe40000004100 */
[----:B------:R-:W-:Y:S02]  /*12260*/  HADD2.F32 R39, -RZ, R39.H1_H1 ;  /* 0x30000027ff277230 */ /* 0x000fe40000004100 */
[C---:B------:R-:W-:Y:S01]  /*12270*/  FMUL.FTZ R51, R40.reuse, R49 ;  /* 0x0000003128337220 */ /* 0x040fe20000410000 */
[----:B------:R-:W-:Y:S02]  /*12280*/  HADD2.F32 R42, -RZ, R43.H0_H0 ;  /* 0x2000002bff2a7230 */ /* 0x000fe40000004100 */
[----:B------:R-:W-:Y:S01]  /*12290*/  FMUL.FTZ R52, R40, R47 ;  /* 0x0000002f28347220 */ /* 0x000fe20000410000 */
[----:B------:R-:W-:-:S02]  /*122a0*/  HADD2.F32 R44, -RZ, R44.H1_H1 ;  /* 0x3000002cff2c7230 */ /* 0x000fc40000004100 */
[C---:B------:R-:W-:Y:S01]  /*122b0*/  FFMA.FTZ R40, R39.reuse, R46, -R54 ;  /* 0x0000002e27287223 */ /* 0x040fe20000010836 */
[----:B------:R-:W-:Y:S01]  /*122c0*/  FFMA.FTZ R41, R39, R50, R41 ;  /* 0x0000003227297223 */ /* 0x000fe20000010029 */
[C---:B------:R-:W-:Y:S01]  /*122d0*/  FFMA.FTZ R39, R42.reuse, R47, -R51 ;  /* 0x0000002f2a277223 */ /* 0x040fe20000010833 */
[----:B------:R-:W-:Y:S01]  /*122e0*/  F2FP.F16.E4M3.UNPACK_B R51, R20.H1 ;  /* 0x00000014ff33723e */ /* 0x000fe200030006ff */
        /* <DEDUP_REMOVED lines=8> */
[----:B------:R-:W-:Y:S01]  /*12370*/  FMUL.FTZ R53, R44, R47 ;  /* 0x0000002f2c357220 */ /* 0x000fe20000410000 */
[--C-:B------:R-:W-:Y:S02]  /*12380*/  HADD2.F32 R49, -RZ, R48.reuse.H0_H0 ;  /* 0x20000030ff317230 */ /* 0x100fe40000004100 */
[----:B------:R-:W-:Y:S02]  /*12390*/  HADD2.F32 R46, -RZ, R33.H0_H0 ;  /* 0x20000021ff2e7230 */ /* 0x000fe40000004100 */
[C---:B------:R-:W-:Y:S01]  /*123a0*/  FMUL.FTZ R55, R45.reuse, R52 ;  /* 0x000000342d377220 */ /* 0x040fe20000410000 */
[----:B------:R-:W-:Y:S02]  /*123b0*/  HADD2.F32 R43, -RZ, R43.H1_H1 ;  /* 0x3000002bff2b7230 */ /* 0x000fe40000004100 */
[-C--:B------:R-:W-:Y:S01]  /*123c0*/  FMUL.FTZ R57, R45, R49.reuse ;  /* 0x000000312d397220 */ /* 0x080fe20000410000 */
[----:B------:R-:W-:Y:S02]  /*123d0*/  HADD2.F32 R35, -RZ, R35.H1_H1 ;  /* 0x30000023ff237230 */ /* 0x000fe40000004100 */
[----:B------:R-:W-:Y:S01]  /*123e0*/  FFMA.FTZ R45, R46, R49, -R55 ;  /* 0x000000312e2d7223 */ /* 0x000fe20000010837 */
[----:B------:R-:W-:-:S02]  /*123f0*/  HADD2.F32 R48, -RZ, R48.H1_H1 ;  /* 0x30000030ff307230 */ /* 0x000fc40000004100 */
[----:B------:R-:W-:Y:S01]  /*12400*/  FFMA.FTZ R46, R46, R52, R57 ;  /* 0x000000342e2e7223 */ /* 0x000fe20000010039 */
[----:B------:R-:W-:Y:S02]  /*12410*/  HADD2.F32 R52, -RZ, R51.H1_H1 ;  /* 0x30000033ff347230 */ /* 0x000fe40000004100 */
[C---:B------:R-:W-:Y:S01]  /*12420*/  FFMA.FTZ R44, R43.reuse, R47, -R54 ;  /* 0x0000002f2b2c7223 */ /* 0x040fe20000010836 */
[----:B------:R-:W-:Y:S01]  /*12430*/  HADD2.F32 R33, -RZ, R33.H1_H1 ;  /* 0x30000021ff217230 */ /* 0x000fe20000004100 */
[----:B------:R-:W-:Y:S01]  /*12440*/  F2FP.F16.E4M3.UNPACK_B R49, R20 ;  /* 0x00000014ff31723e */ /* 0x000fe200020006ff */
[----:B------:R-:W-:Y:S01]  /*12450*/  FFMA.FTZ R43, R43, R50, R53 ;  /* 0x000000322b2b7223 */ /* 0x000fe20000010035 */
[----:B------:R-:W-:Y:S01]  /*12460*/  F2FP.F16.E4M3.UNPACK_B R47, R12 ;  /* 0x0000000cff2f723e */ /* 0x000fe200020006ff */
[C---:B------:R-:W-:Y:S01]  /*12470*/  FMUL.FTZ R54, R35.reuse, R52 ;  /* 0x0000003423367220 */ /* 0x040fe20000410000 */
[----:B------:R-:W-:Y:S01]  /*12480*/  FMUL.FTZ R51, R35, R48 ;  /* 0x0000003023337220 */ /* 0x000fe20000410000 */
[----:B------:R-:W-:-:S02]  /*12490*/  HADD2.F32 R50, -RZ, R49.H0_H0 ;  /* 0x20000031ff327230 */ /* 0x000fc40000004100 */
[C---:B------:R-:W-:Y:S01]  /*124a0*/  FFMA.FTZ R56, R33.reuse, R48, -R54 ;  /* 0x0000003021387223 */ /* 0x040fe20000010836 */
[--C-:B------:R-:W-:Y:S02]  /*124b0*/  HADD2.F32 R35, -RZ, R32.reuse.H0_H0 ;  /* 0x20000020ff237230 */ /* 0x100fe40000004100 */
[----:B------:R-:W-:Y:S01]  /*124c0*/  FFMA.FTZ R55, R33, R52, R51 ;  /* 0x0000003421377223 */ /* 0x000fe20000010033 */
[----:B------:R-:W-:Y:S01]  /*124d0*/  HADD2.F32 R48, -RZ, R47.H0_H0 ;  /* 0x2000002fff307230 */ /* 0x000fe20000004100 */
[----:B------:R-:W-:Y:S01]  /*124e0*/  F2FP.F16.E4M3.UNPACK_B R51, R24.H1 ;  /* 0x00000018ff33723e */ /* 0x000fe200030006ff */
[----:B------:R-:W-:Y:S02]  /*124f0*/  HADD2.F32 R49, -RZ, R49.H1_H1 ;  /* 0x30000031ff317230 */ /* 0x000fe40000004100 */
[C---:B------:R-:W-:Y:S01]  /*12500*/  FMUL.FTZ R52, R35.reuse, R50 ;  /* 0x0000003223347220 */ /* 0x040fe20000410000 */
[----:B------:R-:W-:Y:S02]  /*12510*/  HADD2.F32 R32, -RZ, R32.H1_H1 ;  /* 0x30000020ff207230 */ /* 0x000fe40000004100 */
[----:B------:R-:W-:Y:S01]  /*12520*/  FMUL.FTZ R54, R35, R48 ;  /* 0x0000003023367220 */ /* 0x000fe20000410000 */
[----:B------:R-:W-:-:S02]  /*12530*/  HADD2.F32 R33, -RZ, R28.H0_H0 ;  /* 0x2000001cff217230 */ /* 0x000fc40000004100 */
[----:B------:R-:W-:Y:S02]  /*12540*/  HADD2.F32 R47, -RZ, R47.H1_H1 ;  /* 0x3000002fff2f7230 */ /* 0x000fe40000004100 */
[C---:B------:R-:W-:Y:S01]  /*12550*/  FMUL.FTZ R35, R32.reuse, R49 ;  /* 0x0000003120237220 */ /* 0x040fe20000410000 */
[----:B------:R-:W-:Y:S02]  /*12560*/  HADD2.F32 R28, -RZ, R28.H1_H1 ;  /* 0x3000001cff1c7230 */ /* 0x000fe40000004100 */
[C---:B------:R-:W-:Y:S01]  /*12570*/  FFMA.FTZ R52, R33.reuse, R48, -R52 ;  /* 0x0000003021347223 */ /* 0x040fe20000010834 */
[----:B------:R-:W-:Y:S01]  /*12580*/  FFMA.FTZ R54, R33, R50, R54 ;  /* 0x0000003221367223 */ /* 0x000fe20000010036 */
[----:B------:R-:W-:Y:S01]  /*12590*/  F2FP.F16.E4M3.UNPACK_B R33, R13.H1 ;  /* 0x0000000dff21723e */ /* 0x000fe200030006ff */
[-C--:B------:R-:W-:Y:S01]  /*125a0*/  FMUL.FTZ R48, R32, R47.reuse ;  /* 0x0000002f20307220 */ /* 0x080fe20000410000 */
[----:B------:R-:W-:Y:S01]  /*125b0*/  FFMA.FTZ R53, R28, R47, -R35 ;  /* 0x0000002f1c357223 */ /* 0x000fe20000010823 */
[----:B------:R-:W-:-:S02]  /*125c0*/  HADD2.F32 R47, -RZ, R51.H0_H0 ;  /* 0x20000033ff2f7230 */ /* 0x000fc40000004100 */
[----:B------:R-:W-:Y:S02]  /*125d0*/  HADD2.F32 R32, -RZ, R11.H0_H0 ;  /* 0x2000000bff207230 */ /* 0x000fe40000004100 */
[----:B------:R-:W-:Y:S01]  /*125e0*/  FFMA.FTZ R49, R28, R49, R48 ;  /* 0x000000311c317223 */ /* 0x000fe20000010030 */
[--C-:B------:R-:W-:Y:S02]  /*125f0*/  HADD2.F32 R35, -RZ, R33.reuse.H0_H0 ;  /* 0x20000021ff237230 */ /* 0x100fe40000004100 */
[----:B------:R-:W-:Y:S02]  /*12600*/  HADD2.F32 R48, -RZ, R33.H1_H1 ;  /* 0x30000021ff307230 */ /* 0x000fe40000004100 */
[----:B------:R-:W-:Y:S01]  /*12610*/  FMUL.FTZ R33, R32, R47 ;  /* 0x0000002f20217220 */ /* 0x000fe20000410000 */
[----:B------:R-:W-:Y:S02]  /*12620*/  HADD2.F32 R28, -RZ, R27.H0_H0 ;  /* 0x2000001bff1c7230 */ /* 0x000fe40000004100 */
[----:B------:R-:W-:-:S02]  /*12630*/  HADD2.F32 R50, -RZ, R51.H1_H1 ;  /* 0x30000033ff327230 */ /* 0x000fc40000004100 */
[-C--:B------:R-:W-:Y:S01]  /*12640*/  FMUL.FTZ R51, R32, R35.reuse ;  /* 0x0000002320337220 */ /* 0x080fe20000410000 */
[----:B------:R-:W-:Y:S02]  /*12650*/  HADD2.F32 R11, -RZ, R11.H1_H1 ;  /* 0x3000000bff0b7230 */ /* 0x000fe40000004100 */
[C---:B------:R-:W-:Y:S01]  /*12660*/  FFMA.FTZ R57, R28.reuse, R35, -R33 ;  /* 0x000000231c397223 */ /* 0x040fe20000010821 */
[----:B------:R-:W-:Y:S01]  /*12670*/  HADD2.F32 R27, -RZ, R27.H1_H1 ;  /* 0x3000001bff1b7230 */ /* 0x000fe20000004100 */
[----:B------:R-:W-:Y:S01]  /*12680*/  F2FP.F16.E4M3.UNPACK_B R32, R13 ;  /* 0x0000000dff20723e */ /* 0x000fe200020006ff */
[----:B------:R-:W-:Y:S01]  /*12690*/  FFMA.FTZ R58, R28, R47, R51 ;  /* 0x0000002f1c3a7223 */ /* 0x000fe20000010033 */
[C---:B------:R-:W-:Y:S01]  /*126a0*/  FMUL.FTZ R60, R11.reuse, R50 ;  /* 0x000000320b3c7220 */ /* 0x040fe20000410000 */
[----:B------:R-:W-:Y:S01]  /*126b0*/  F2FP.F16.E4M3.UNPACK_B R33, R24 ;  /* 0x00000018ff21723e */ /* 0x000fe200020006ff */
[----:B------:R-:W-:Y:S01]  /*126c0*/  FMUL.FTZ R11, R11, R48 ;  /* 0x000000300b0b7220 */ /* 0x000fe20000410000 */
[----:B------:R-:W-:-:S02]  /*126d0*/  HADD2.F32 R28, -RZ, R32.H0_H0 ;  /* 0x20000020ff1c7230 */ /* 0x000fc40000004100 */
[C---:B------:R-:W-:Y:S01]  /*126e0*/  FFMA.FTZ R60, R27.reuse, R48, -R60 ;  /* 0x000000301b3c7223 */ /* 0x040fe2000001083c */
[----:B------:R-:W-:Y:S02]  /*126f0*/  HADD2.F32 R32, -RZ, R32.H1_H1 ;  /* 0x30000020ff207230 */ /* 0x000fe40000004100 */
[----:B------:R-:W-:Y:S01]  /*12700*/  FFMA.FTZ R59, R27, R50, R11 ;  /* 0x000000321b3b7223 */ /* 0x000fe2000001000b */
[--C-:B------:R-:W-:Y:S02]  /*12710*/  HADD2.F32 R35, -RZ, R33.reuse.H0_H0 ;  /* 0x20000021ff237230 */ /* 0x100fe40000004100 */
[----:B------:R-:W-:Y:S02]  /*12720*/  HADD2.F32 R33, -RZ, R33.H1_H1 ;  /* 0x30000021ff217230 */ /* 0x000fe40000004100 */
[--C-:B------:R-:W-:Y:S01]  /*12730*/  HADD2.F32 R27, -RZ, R6.reuse.H1_H1 ;  /* 0x30000006ff1b7230 */ /* 0x100fe20000004100 */
[----:B------:R-:W-:Y:S01]  /*12740*/  F2FP.SATFINITE.E4M3.F32.PACK_AB_MERGE_C R58, R59, R58, RZ ;  /* 0x0000003a3b3a723e */ /* 0x000fe200048070ff */
[----:B------:R-:W-:-:S02]  /*12750*/  HADD2.F32 R11, -RZ, R6.H0_H0 ;  /* 0x20000006ff0b7230 */ /* 0x000fc40000004100 */
[--C-:B------:R-:W-:Y:S02]  /*12760*/  HADD2.F32 R6, -RZ, R4.reuse.H0_H0 ;  /* 0x20000004ff067230 */ /* 0x100fe40000004100 */
[C---:B------:R-:W-:Y:S01]  /*12770*/  FMUL.FTZ R51, R27.reuse, R33 ;  /* 0x000000211b337220 */ /* 0x040fe20000410000 */
[----:B------:R-:W-:Y:S02]  /*12780*/  HADD2.F32 R4, -RZ, R4.H1_H1 ;  /* 0x30000004ff047230 */ /* 0x000fe40000004100 */
[----:B------:R-:W-:Y:S01]  /*12790*/  FMUL.FTZ R50, R27, R32 ;  /* 0x000000201b327220 */ /* 0x000fe20000410000 */
[C---:B------:R-:W-:Y:S01]  /*127a0*/  FMUL.FTZ R47, R11.reuse, R35 ;  /* 0x000000230b2f7220 */ /* 0x040fe20000410000 */
[----:B------:R-:W-:Y:S01]  /*127b0*/  FMUL.FTZ R48, R11, R28 ;  /* 0x0000001c0b307220 */ /* 0x000fe20000410000 */
[C---:B------:R-:W-:Y:S01]  /*127c0*/  FFMA.FTZ R32, R4.reuse, R32, -R51 ;  /* 0x0000002004207223 */ /* 0x040fe20000010833 */
[----:B------:R-:W-:Y:S01]  /*127d0*/  FFMA.FTZ R50, R4, R33, R50 ;  /* 0x0000002104327223 */ /* 0x000fe20000010032 */
[----:B------:R-:W-:Y:S01]  /*127e0*/  F2FP.SATFINITE.E4M3.F32.PACK_AB_MERGE_C R4, R8, R5, RZ ;  /* 0x000000050804723e */ /* 0x000fe200048070ff */
[C---:B------:R-:W-:Y:S01]  /*127f0*/  FFMA.FTZ R47, R6.reuse, R28, -R47 ;  /* 0x0000001c062f7223 */ /* 0x040fe2000001082f */
[----:B------:R-:W-:Y:S01]  /*12800*/  FFMA.FTZ R11, R6, R35, R48 ;  /* 0x00000023060b7223 */ /* 0x000fe20000010030 */
[----:B------:R-:W-:-:S02]  /*12810*/  F2FP.SATFINITE.E4M3.F32.PACK_AB_MERGE_C R8, R10, R7, RZ ;  /* 0x000000070a08723e */ /* 0x000fc400048070ff */
[----:B------:R-:W-:Y:S02]  /*12820*/  F2FP.SATFINITE.E4M3.F32.PACK_AB_MERGE_C R5, R40, R37, RZ ;  /* 0x000000252805723e */ /* 0x000fe400048070ff */
[----:B------:R-:W-:Y:S02]  /*12830*/  F2FP.SATFINITE.E4M3.F32.PACK_AB_MERGE_C R6, R56, R45, RZ ;  /* 0x0000002d3806723e */ /* 0x000fe400048070ff */
[----:B------:R-:W-:Y:S02]  /*12840*/  F2FP.SATFINITE.E4M3.F32.PACK_AB_MERGE_C R7, R60, R57, RZ ;  /* 0x000000393c07723e */ /* 0x000fe400048070ff */
[----:B------:R-:W-:Y:S02]  /*12850*/  F2FP.SATFINITE.E4M3.F32.PACK_AB_MERGE_C R10, R55, R46, RZ ;  /* 0x0000002e370a723e */ /* 0x000fe400048070ff */
[----:B------:R-:W-:Y:S02]  /*12860*/  F2FP.SATFINITE.E4M3.F32.PACK_AB_MERGE_C R4, R34, R9, R4 ;  /* 0x000000092204723e */ /* 0x000fe40004807004 */
[----:B------:R-:W-:-:S02]  /*12870*/  F2FP.SATFINITE.E4M3.F32.PACK_AB_MERGE_C R5, R44, R39, R5 ;  /* 0x000000272c05723e */ /* 0x000fc40004807005 */
[----:B------:R-:W-:Y:S02]  /*12880*/  F2FP.SATFINITE.E4M3.F32.PACK_AB_MERGE_C R6, R53, R52, R6 ;  /* 0x000000343506723e */ /* 0x000fe40004807006 */
[----:B------:R-:W-:Y:S02]  /*12890*/  F2FP.SATFINITE.E4M3.F32.PACK_AB_MERGE_C R7, R32, R47, R7 ;  /* 0x0000002f2007723e */ /* 0x000fe40004807007 */
[----:B------:R-:W-:Y:S02]  /*128a0*/  F2FP.SATFINITE.E4M3.F32.PACK_AB_MERGE_C R8, R36, R29, R8 ;  /* 0x0000001d2408723e */ /* 0x000fe40004807008 */
[----:B------:R-:W-:Y:S01]  /*128b0*/  F2FP.SATFINITE.E4M3.F32.PACK_AB_MERGE_C R9, R43, R42, R38 ;  /* 0x0000002a2b09723e */ /* 0x000fe20004807026 */
[----:B------:R1:W-:Y:S01]  /*128c0*/  STS.128 [R61+0x20400], R4 ;  /* 0x020400043d007388 */ /* 0x0003e20000000c00 */
[----:B------:R-:W-:Y:S02]  /*128d0*/  F2FP.SATFINITE.E4M3.F32.PACK_AB_MERGE_C R10, R49, R54, R10 ;  /* 0x00000036310a723e */ /* 0x000fe4000480700a */
[----:B------:R-:W-:-:S05]  /*128e0*/  F2FP.SATFINITE.E4M3.F32.PACK_AB_MERGE_C R11, R50, R11, R58 ;  /* 0x0000000b320b723e */ /* 0x000fca000480703a */
[----:B------:R1:W-:Y:S02]  /*128f0*/  STS.128 [R26+0x20400], R8 ;  /* 0x020400081a007388 */ /* 0x0003e40000000c00 */
.L_x_630:
[----:B------:R-:W-:Y:S05]  /*12900*/  BSYNC B1 ;  /* 0x0000000000017941 */ /* 0x000fea0003800000 */
.L_x_629:
[----:B------:R-:W-:Y:S04]  /*12910*/  BSSY B1, `(.L_x_631) ;  /* 0x00000cc000017945 */ /* 0x000fe80003800000 */
[----:B------:R-:W-:Y:S05]  /*12920*/  @P2 BRA `(.L_x_632) ;  /* 0x0000000c00282947 */ /* 0x000fea0003800000 */
[----:B-1----:R-:W2:Y:S04]  /*12930*/  LDL R6, [R1+0x28] ;  /* 0x0000280001067983 */ /* 0x002ea80000100800 */
[----:B------:R-:W3:Y:S01]  /*12940*/  LDL R62, [R1+0x190] ;  /* 0x00019000013e7983 */ /* 0x000ee20000100800 */
[----:B------:R-:W-:Y:S01]  /*12950*/  LEA.HI R4, R30, R31, RZ, 0x3 ;  /* 0x0000001f1e047211 */ /* 0x000fe200078f18ff */
[C---:B------:R-:W-:Y:S01]  /*12960*/  VIADD R8, R219.reuse, 0x20 ;  /* 0x00000020db087836 */ /* 0x040fe20000000000 */
[----:B------:R-:W-:Y:S01]  /*12970*/  F2FP.F16.E4M3.UNPACK_B R46, R14.H1 ;  /* 0x0000000eff2e723e */ /* 0x000fe200030006ff */
[----:B------:R-:W-:Y:S01]  /*12980*/  VIADD R9, R219, 0x20 ;  /* 0x00000020db097836 */ /* 0x000fe20000000000 */
[----:B------:R-:W-:Y:S02]  /*12990*/  LOP3.LUT R4, R4, 0xfffffff8, RZ, 0xc0, !PT ;  /* 0xfffffff804047812 */ /* 0x000fe400078ec0ff */
[----:B------:R-:W-:Y:S01]  /*129a0*/  SHF.L.U32 R8, R8, 0x7, RZ ;  /* 0x0000000708087819 */ /* 0x000fe200000006ff */
[----:B------:R-:W-:Y:S01]  /*129b0*/  IMAD.SHL.U32 R9, R9, 0x80, RZ ;  /* 0x0000008009097824 */ /* 0x000fe200078e00ff */
[----:B------:R-:W-:Y:S01]  /*129c0*/  F2FP.F16.E4M3.UNPACK_B R39, R0.H1 ;  /* 0x00000000ff27723e */ /* 0x000fe200030006ff */
[----:B------:R-:W-:Y:S01]  /*129d0*/  IMAD.IADD R4, R31, 0x1, -R4 ;  /* 0x000000011f047824 */ /* 0x000fe200078e0a04 */
[----:B------:R-:W-:Y:S01]  /*129e0*/  LOP3.LUT R8, R8, 0x380, RZ, 0xc0, !PT ;  /* 0x0000038008087812 */ /* 0x000fe200078ec0ff */
[--C-:B------:R-:W-:Y:S01]  /*129f0*/  HADD2.F32 R48, -RZ, R46.reuse.H0_H0 ;  /* 0x2000002eff307230 */ /* 0x100fe20000004100 */
[----:B------:R-:W-:Y:S01]  /*12a00*/  LOP3.LUT R9, R9, 0x380, RZ, 0xc0, !PT ;  /* 0x0000038009097812 */ /* 0x000fe200078ec0ff */
[--C-:B------:R-:W-:Y:S01]  /*12a10*/  HADD2.F32 R40, -RZ, R39.reuse.H0_H0 ;  /* 0x20000027ff287230 */ /* 0x100fe20000004100 */
[----:B------:R-:W-:Y:S01]  /*12a20*/  LEA.HI R4, R21, R4, RZ, 0x1c ;  /* 0x0000000415047211 */ /* 0x000fe200078fe0ff */
[----:B------:R-:W-:Y:S01]  /*12a30*/  HADD2.F32 R39, -RZ, R39.H1_H1 ;  /* 0x30000027ff277230 */ /* 0x000fe20000004100 */
[----:B------:R-:W-:Y:S01]  /*12a40*/  SHF.R.U32.HI R8, RZ, 0x3, R8 ;  /* 0x00000003ff087819 */ /* 0x000fe20000011608 */
[----:B------:R-:W-:Y:S01]  /*12a50*/  HADD2.F32 R49, -RZ, R46.H1_H1 ;  /* 0x3000002eff317230 */ /* 0x000fe20000004100 */
[----:B------:R-:W-:Y:S01]  /*12a60*/  SHF.R.S32.HI R7, RZ, 0x1f, R4 ;  /* 0x0000001fff077819 */ /* 0x000fe20000011404 */
[----:B------:R-:W-:Y:S01]  /*12a70*/  IMAD.SHL.U32 R5, R4, 0x10, RZ ;  /* 0x0000001004057824 */ /* 0x000fe200078e00ff */
[----:B------:R-:W-:-:S02]  /*12a80*/  F2FP.F16.E4M3.UNPACK_B R45, R14 ;  /* 0x0000000eff2d723e */ /* 0x000fc400020006ff */
[----:B------:R-:W-:Y:S02]  /*12a90*/  LEA.HI R7, R7, R4, RZ, 0x3 ;  /* 0x0000000407077211 */ /* 0x000fe400078f18ff */
[----:B------:R-:W-:Y:S01]  /*12aa0*/  LOP3.LUT R4, R9, 0x70, R5, 0xf8, !PT ;  /* 0x0000007009047812 */ /* 0x000fe200078ef805 */
[----:B------:R-:W-:Y:S01]  /*12ab0*/  HADD2.F32 R47, -RZ, R45.H0_H0 ;  /* 0x2000002dff2f7230 */ /* 0x000fe20000004100 */
[-C--:B------:R-:W-:Y:S01]  /*12ac0*/  F2FP.F16.E4M3.UNPACK_B R50, R15.reuse.H1 ;  /* 0x0000000fff32723e */ /* 0x080fe200030006ff */
[----:B------:R-:W-:Y:S01]  /*12ad0*/  IMAD.SHL.U32 R7, R7, 0x800, RZ ;  /* 0x0000080007077824 */ /* 0x000fe200078e00ff */
[----:B------:R-:W-:Y:S02]  /*12ae0*/  LOP3.LUT R4, R4, R8, RZ, 0x3c, !PT ;  /* 0x0000000804047212 */ /* 0x000fe400078e3cff */
[----:B------:R-:W-:Y:S01]  /*12af0*/  F2FP.F16.E4M3.UNPACK_B R52, R15 ;  /* 0x0000000fff34723e */ /* 0x000fe200020006ff */
[----:B------:R-:W-:Y:S01]  /*12b00*/  HADD2.F32 R51, -RZ, R50.H0_H0 ;  /* 0x20000032ff337230 */ /* 0x000fe20000004100 */
[----:B------:R-:W-:-:S02]  /*12b10*/  LOP3.LUT R7, R7, 0xffffc000, RZ, 0xc0, !PT ;  /* 0xffffc00007077812 */ /* 0x000fc400078ec0ff */
[----:B------:R-:W-:Y:S01]  /*12b20*/  F2FP.F16.E4M3.UNPACK_B R55, R20.H1 ;  /* 0x00000014ff37723e */ /* 0x000fe200030006ff */
[--C-:B------:R-:W-:Y:S02]  /*12b30*/  HADD2.F32 R54, -RZ, R52.reuse.H0_H0 ;  /* 0x20000034ff367230 */ /* 0x100fe40000004100 */
[----:B------:R-:W-:Y:S01]  /*12b40*/  HADD2.F32 R53, -RZ, R52.H1_H1 ;  /* 0x30000034ff357230 */ /* 0x000fe20000004100 */
[----:B------:R-:W-:Y:S01]  /*12b50*/  F2FP.F16.E4M3.UNPACK_B R52, R12.H1 ;  /* 0x0000000cff34723e */ /* 0x000fe200030006ff */
[--C-:B------:R-:W-:Y:S02]  /*12b60*/  HADD2.F32 R56, -RZ, R55.reuse.H0_H0 ;  /* 0x20000037ff387230 */ /* 0x100fe40000004100 */
[----:B------:R-:W-:Y:S01]  /*12b70*/  HADD2.F32 R55, -RZ, R55.H1_H1 ;  /* 0x30000037ff377230 */ /* 0x000fe20000004100 */
        /* <DEDUP_REMOVED lines=8> */
[-C--:B------:R-:W-:Y:S02]  /*12c00*/  F2FP.F16.E4M3.UNPACK_B R33, R6.reuse ;  /* 0x00000006ff21723e */ /* 0x080fe400020006ff */
[----:B------:R-:W-:Y:S01]  /*12c10*/  F2FP.F16.E4M3.UNPACK_B R43, R6.H1 ;  /* 0x00000006ff2b723e */ /* 0x000fe200030006ff */
[--C-:B------:R-:W-:Y:S01]  /*12c20*/  HADD2.F32 R5, -RZ, R32.reuse.H0_H0 ;  /* 0x20000020ff057230 */ /* 0x100fe20000004100 */
[-C--:B------:R-:W-:Y:S01]  /*12c30*/  F2FP.F16.E4M3.UNPACK_B R42, R9.reuse ;  /* 0x00000009ff2a723e */ /* 0x080fe200020006ff */
[----:B------:R-:W-:Y:S01]  /*12c40*/  HADD2.F32 R6, -RZ, R27.H0_H0 ;  /* 0x2000001bff067230 */ /* 0x000fe20000004100 */
[----:B------:R-:W-:Y:S01]  /*12c50*/  F2FP.F16.E4M3.UNPACK_B R38, R9.H1 ;  /* 0x00000009ff26723e */ /* 0x000fe200030006ff */
[----:B------:R-:W-:-:S02]  /*12c60*/  HADD2.F32 R32, -RZ, R32.H1_H1 ;  /* 0x30000020ff207230 */ /* 0x000fc40000004100 */
[-C--:B------:R-:W-:Y:S01]  /*12c70*/  FMUL.FTZ R9, R48, R5.reuse ;  /* 0x0000000530097220 */ /* 0x080fe20000410000 */
[C---:B------:R-:W-:Y:S01]  /*12c80*/  FMUL.FTZ R35, R40.reuse, R5 ;  /* 0x0000000528237220 */ /* 0x040fe20000410000 */
[----:B0-----:R-:W-:Y:S02]  /*12c90*/  F2FP.F16.E4M3.UNPACK_B R34, R8 ;  /* 0x00000008ff22723e */ /* 0x001fe400020006ff */
[-C--:B------:R-:W-:Y:S01]  /*12ca0*/  FFMA.FTZ R5, R40, R6.reuse, -R9 ;  /* 0x0000000628057223 */ /* 0x080fe20000010809 */
[----:B------:R-:W-:Y:S01]  /*12cb0*/  FFMA.FTZ R6, R48, R6, R35 ;  /* 0x0000000630067223 */ /* 0x000fe20000010023 */
[----:B------:R-:W-:Y:S01]  /*12cc0*/  F2FP.F16.E4M3.UNPACK_B R35, R0 ;  /* 0x00000000ff23723e */ /* 0x000fe200020006ff */
[----:B------:R-:W-:Y:S01]  /*12cd0*/  HADD2.F32 R8, -RZ, R34.H0_H0 ;  /* 0x20000022ff087230 */ /* 0x000fe20000004100 */
[----:B------:R-:W-:Y:S01]  /*12ce0*/  F2FP.F16.E4M3.UNPACK_B R28, R4 ;  /* 0x00000004ff1c723e */ /* 0x000fe200020006ff */
[----:B------:R-:W-:Y:S01]  /*12cf0*/  HADD2.F32 R9, -RZ, R27.H1_H1 ;  /* 0x3000001bff097230 */ /* 0x000fe20000004100 */
[----:B------:R-:W-:Y:S01]  /*12d00*/  F2FP.F16.E4M3.UNPACK_B R36, R10 ;  /* 0x0000000aff24723e */ /* 0x000fe200020006ff */
[----:B------:R-:W-:Y:S01]  /*12d10*/  FMUL.FTZ R46, R49, R32 ;  /* 0x00000020312e7220 */ /* 0x000fe20000410000 */
[----:B------:R-:W-:Y:S01]  /*12d20*/  F2FP.F16.E4M3.UNPACK_B R44, R10.H1 ;  /* 0x0000000aff2c723e */ /* 0x000fe200030006ff */
[----:B------:R-:W-:Y:S01]  /*12d30*/  HADD2.F32 R27, -RZ, R28.H0_H0 ;  /* 0x2000001cff1b7230 */ /* 0x000fe20000004100 */
[-C--:B------:R-:W-:Y:S01]  /*12d40*/  F2FP.F16.E4M3.UNPACK_B R10, R11.reuse ;  /* 0x0000000bff0a723e */ /* 0x080fe200020006ff */
[----:B------:R-:W-:Y:S01]  /*12d50*/  FMUL.FTZ R48, R39, R32 ;  /* 0x0000002027307220 */ /* 0x000fe20000410000 */
[----:B------:R-:W-:Y:S01]  /*12d60*/  F2FP.F16.E4M3.UNPACK_B R29, R11.H1 ;  /* 0x0000000bff1d723e */ /* 0x000fe200030006ff */
[----:B------:R-:W-:-:S02]  /*12d70*/  HADD2.F32 R11, -RZ, R35.H0_H0 ;  /* 0x20000023ff0b7230 */ /* 0x000fc40000004100 */
[-C--:B------:R-:W-:Y:S01]  /*12d80*/  FMUL.FTZ R32, R47, R8.reuse ;  /* 0x000000082f207220 */ /* 0x080fe20000410000 */
[----:B------:R-:W-:Y:S01]  /*12d90*/  HADD2.F32 R34, -RZ, R34.H1_H1 ;  /* 0x30000022ff227230 */ /* 0x000fe20000004100 */
[----:B------:R-:W-:Y:S01]  /*12da0*/  F2FP.F16.E4M3.UNPACK_B R4, R7 ;  /* 0x00000007ff04723e */ /* 0x000fe200020006ff */
[C---:B------:R-:W-:Y:S01]  /*12db0*/  FMUL.FTZ R40, R11.reuse, R8 ;  /* 0x000000080b287220 */ /* 0x040fe20000410000 */
[----:B------:R-:W-:Y:S01]  /*12dc0*/  FFMA.FTZ R11, R11, R27, -R32 ;  /* 0x0000001b0b0b7223 */ /* 0x000fe20000010820 */
[-C--:B------:R-:W-:Y:S01]  /*12dd0*/  FFMA.FTZ R8, R39, R9.reuse, -R46 ;  /* 0x0000000927087223 */ /* 0x080fe2000001082e */
[----:B------:R-:W-:Y:S01]  /*12de0*/  FFMA.FTZ R9, R49, R9, R48 ;  /* 0x0000000931097223 */ /* 0x000fe20000010030 */
[----:B------:R-:W-:Y:S01]  /*12df0*/  FFMA.FTZ R27, R47, R27, R40 ;  /* 0x0000001b2f1b7223 */ /* 0x000fe20000010028 */
[----:B------:R-:W-:Y:S01]  /*12e00*/  F2FP.F16.E4M3.UNPACK_B R47, R3.H1 ;  /* 0x00000003ff2f723e */ /* 0x000fe200030006ff */
[----:B------:R-:W-:Y:S01]  /*12e10*/  HADD2.F32 R48, -RZ, R45.H1_H1 ;  /* 0x3000002dff307230 */ /* 0x000fe20000004100 */
[----:B------:R-:W-:Y:S01]  /*12e20*/  F2FP.F16.E4M3.UNPACK_B R7, R7.H1 ;  /* 0x00000007ff07723e */ /* 0x000fe200030006ff */
[----:B------:R-:W-:-:S02]  /*12e30*/  HADD2.F32 R46, -RZ, R35.H1_H1 ;  /* 0x30000023ff2e7230 */ /* 0x000fc40000004100 */
[----:B------:R-:W-:Y:S02]  /*12e40*/  HADD2.F32 R32, -RZ, R28.H1_H1 ;  /* 0x3000001cff207230 */ /* 0x000fe40000004100 */
[-C--:B------:R-:W-:Y:S01]  /*12e50*/  FMUL.FTZ R39, R48, R34.reuse ;  /* 0x0000002230277220 */ /* 0x080fe20000410000 */
[----:B------:R-:W-:Y:S02]  /*12e60*/  HADD2.F32 R28, -RZ, R38.H0_H0 ;  /* 0x20000026ff1c7230 */ /* 0x000fe40000004100 */
[----:B------:R-:W-:Y:S01]  /*12e70*/  FMUL.FTZ R45, R46, R34 ;  /* 0x000000222e2d7220 */ /* 0x000fe20000410000 */
[----:B------:R-:W-:Y:S02]  /*12e80*/  HADD2.F32 R49, -RZ, R47.H0_H0 ;  /* 0x2000002fff317230 */ /* 0x000fe40000004100 */
[--C-:B------:R-:W-:Y:S02]  /*12e90*/  HADD2.F32 R35, -RZ, R37.reuse.H0_H0 ;  /* 0x20000025ff237230 */ /* 0x100fe40000004100 */
[----:B------:R-:W-:Y:S01]  /*12ea0*/  FMUL.FTZ R34, R51, R28 ;  /* 0x0000001c33227220 */ /* 0x000fe20000410000 */
[----:B------:R-:W-:-:S02]  /*12eb0*/  HADD2.F32 R37, -RZ, R37.H1_H1 ;  /* 0x30000025ff257230 */ /* 0x000fc40000004100 */
[C---:B------:R-:W-:Y:S01]  /*12ec0*/  FMUL.FTZ R40, R49.reuse, R28 ;  /* 0x0000001c31287220 */ /* 0x040fe20000410000 */
[-C--:B------:R-:W-:Y:S01]  /*12ed0*/  FFMA.FTZ R28, R46, R32.reuse, -R39 ;  /* 0x000000202e1c7223 */ /* 0x080fe20000010827 */
[----:B------:R-:W-:Y:S01]  /*12ee0*/  FFMA.FTZ R32, R48, R32, R45 ;  /* 0x0000002030207223 */ /* 0x000fe2000001002d */
[----:B------:R-:W-:Y:S01]  /*12ef0*/  FFMA.FTZ R34, R49, R35, -R34 ;  /* 0x0000002331227223 */ /* 0x000fe20000010822 */
[----:B------:R-:W-:Y:S01]  /*12f00*/  F2FP.F16.E4M3.UNPACK_B R48, R3 ;  /* 0x00000003ff30723e */ /* 0x000fe200020006ff */
[----:B------:R-:W-:Y:S01]  /*12f10*/  FFMA.FTZ R35, R51, R35, R40 ;  /* 0x0000002333237223 */ /* 0x000fe20000010028 */
[----:B------:R-:W-:Y:S02]  /*12f20*/  HADD2.F32 R51, -RZ, R50.H1_H1 ;  /* 0x30000032ff337230 */ /* 0x000fe40000004100 */
[----:B------:R-:W-:Y:S02]  /*12f30*/  HADD2.F32 R40, -RZ, R38.H1_H1 ;  /* 0x30000026ff287230 */ /* 0x000fe40000004100 */
[----:B------:R-:W-:-:S02]  /*12f40*/  HADD2.F32 R49, -RZ, R47.H1_H1 ;  /* 0x3000002fff317230 */ /* 0x000fc40000004100 */
[----:B------:R-:W-:Y:S02]  /*12f50*/  HADD2.F32 R39, -RZ, R42.H0_H0 ;  /* 0x2000002aff277230 */ /* 0x000fe40000004100 */
[-C--:B------:R-:W-:Y:S01]  /*12f60*/  FMUL.FTZ R46, R51, R40.reuse ;  /* 0x00000028332e7220 */ /* 0x080fe20000410000 */
[----:B------:R-:W-:Y:S02]  /*12f70*/  HADD2.F32 R50, -RZ, R48.H0_H0 ;  /* 0x20000030ff327230 */ /* 0x000fe40000004100 */
[C---:B------:R-:W-:Y:S01]  /*12f80*/  FMUL.FTZ R40, R49.reuse, R40 ;  /* 0x0000002831287220 */ /* 0x040fe20000410000 */
[----:B------:R-:W-:Y:S02]  /*12f90*/  HADD2.F32 R38, -RZ, R41.H0_H0 ;  /* 0x20000029ff267230 */ /* 0x000fe40000004100 */
[-C--:B------:R-:W-:Y:S01]  /*12fa0*/  FMUL.FTZ R45, R54, R39.reuse ;  /* 0x00000027362d7220 */ /* 0x080fe20000410000 */
[----:B------:R-:W-:Y:S02]  /*12fb0*/  HADD2.F32 R42, -RZ, R42.H1_H1 ;  /* 0x3000002aff2a7230 */ /* 0x000fe40000004100 */
[C---:B------:R-:W-:Y:S01]  /*12fc0*/  FMUL.FTZ R47, R50.reuse, R39 ;  /* 0x00000027322f7220 */ /* 0x040fe20000410000 */
[-C--:B------:R-:W-:Y:S01]  /*12fd0*/  FFMA.FTZ R39, R49, R37.reuse, -R46 ;  /* 0x0000002531277223 */ /* 0x080fe2000001082e */
[----:B------:R-:W-:Y:S01]  /*12fe0*/  FFMA.FTZ R40, R51, R37, R40 ;  /* 0x0000002533287223 */ /* 0x000fe20000010028 */
[-C--:B------:R-:W-:Y:S01]  /*12ff0*/  FFMA.FTZ R37, R50, R38.reuse, -R45 ;  /* 0x0000002632257223 */ /* 0x080fe2000001082d */
[----:B------:R-:W-:Y:S01]  /*13000*/  FFMA.FTZ R38, R54, R38, R47 ;  /* 0x0000002636267223 */ /* 0x000fe2000001002f */
[----:B------:R-:W-:-:S02]  /*13010*/  HADD2.F32 R45, -RZ, R44.H0_H0 ;  /* 0x2000002cff2d7230 */ /* 0x000fc40000004100 */
[----:B------:R-:W-:Y:S02]  /*13020*/  HADD2.F32 R54, -RZ, R52.H0_H0 ;  /* 0x20000034ff367230 */ /* 0x000fe40000004100 */
[----:B------:R-:W-:Y:S02]  /*13030*/  HADD2.F32 R46, -RZ, R43.H0_H0 ;  /* 0x2000002bff2e7230 */ /* 0x000fe40000004100 */
[-C--:B------:R-:W-:Y:S01]  /*13040*/  FMUL.FTZ R47, R56, R45.reuse ;  /* 0x0000002d382f7220 */ /* 0x080fe20000410000 */
[----:B------:R-:W-:Y:S02]  /*13050*/  HADD2.F32 R51, -RZ, R48.H1_H1 ;  /* 0x30000030ff337230 */ /* 0x000fe40000004100 */
[C---:B------:R-:W-:Y:S01]  /*13060*/  FMUL.FTZ R49, R54.reuse, R45 ;  /* 0x0000002d36317220 */ /* 0x040fe20000410000 */
[----:B------:R-:W-:Y:S02]  /*13070*/  HADD2.F32 R41, -RZ, R41.H1_H1 ;  /* 0x30000029ff297230 */ /* 0x000fe40000004100 */
[----:B------:R-:W-:Y:S01]  /*13080*/  FFMA.FTZ R45, R54, R46, -R47 ;  /* 0x0000002e362d7223 */ /* 0x000fe2000001082f */
[----:B------:R-:W-:Y:S01]  /*13090*/  FMUL.FTZ R48, R53, R42 ;  /* 0x0000002a35307220 */ /* 0x000fe20000410000 */
[----:B------:R-:W-:Y:S01]  /*130a0*/  FFMA.FTZ R46, R56, R46, R49 ;  /* 0x0000002e382e7223 */ /* 0x000fe20000010031 */
[----:B------:R-:W-:-:S02]  /*130b0*/  HADD2.F32 R44, -RZ, R44.H1_H1 ;  /* 0x3000002cff2c7230 */ /* 0x000fc40000004100 */
[C---:B------:R-:W-:Y:S01]  /*130c0*/  FMUL.FTZ R50, R51.reuse, R42 ;  /* 0x0000002a33327220 */ /* 0x040fe20000410000 */
[----:B------:R-:W-:Y:S01]  /*130d0*/  HADD2.F32 R49, -RZ, R52.H1_H1 ;  /* 0x30000034ff317230 */ /* 0x000fe20000004100 */
[----:B------:R-:W-:Y:S01]  /*130e0*/  F2FP.F16.E4M3.UNPACK_B R52, R20 ;  /* 0x00000014ff34723e */ /* 0x000fe200020006ff */
[-C--:B------:R-:W-:Y:S01]  /*130f0*/  FFMA.FTZ R42, R51, R41.reuse, -R48 ;  /* 0x00000029332a7223 */ /* 0x080fe20000010830 */
[----:B------:R-:W-:Y:S02]  /*13100*/  HADD2.F32 R43, -RZ, R43.H1_H1 ;  /* 0x3000002bff2b7230 */ /* 0x000fe40000004100 */
[----:B------:R-:W-:Y:S01]  /*13110*/  FFMA.FTZ R41, R53, R41, R50 ;  /* 0x0000002935297223 */ /* 0x000fe20000010032 */
[----:B------:R-:W-:Y:S01]  /*13120*/  FMUL.FTZ R48, R55, R44 ;  /* 0x0000002c37307220 */ /* 0x000fe20000410000 */
[----:B------:R-:W-:Y:S01]  /*13130*/  F2FP.F16.E4M3.UNPACK_B R47, R12 ;  /* 0x0000000cff2f723e */ /* 0x000fe200020006ff */
[----:B------:R-:W-:Y:S01]  /*13140*/  FMUL.FTZ R50, R49, R44 ;  /* 0x0000002c31327220 */ /* 0x000fe20000410000 */
[----:B------:R-:W-:-:S02]  /*13150*/  HADD2.F32 R53, -RZ, R52.H0_H0 ;  /* 0x20000034ff357230 */ /* 0x000fc40000004100 */
[-C--:B------:R-:W-:Y:S01]  /*13160*/  FFMA.FTZ R54, R49, R43.reuse, -R48 ;  /* 0x0000002b31367223 */ /* 0x080fe20000010830 */
[----:B------:R-:W-:Y:S02]  /*13170*/  HADD2.F32 R44, -RZ, R36.H0_H0 ;  /* 0x20000024ff2c7230 */ /* 0x000fe40000004100 */
[----:B------:R-:W-:Y:S01]  /*13180*/  FFMA.FTZ R49, R55, R43, R50 ;  /* 0x0000002b37317223 */ /* 0x000fe20000010032 */
[----:B------:R-:W-:Y:S01]  /*13190*/  HADD2.F32 R51, -RZ, R47.H0_H0 ;  /* 0x2000002fff337230 */ /* 0x000fe20000004100 */
[----:B------:R-:W-:Y:S01]  /*131a0*/  F2FP.F16.E4M3.UNPACK_B R56, R24.H1 ;  /* 0x00000018ff38723e */ /* 0x000fe200030006ff */
[----:B------:R-:W-:Y:S02]  /*131b0*/  HADD2.F32 R43, -RZ, R33.H0_H0 ;  /* 0x20000021ff2b7230 */ /* 0x000fe40000004100 */
[-C--:B------:R-:W-:Y:S01]  /*131c0*/  FMUL.FTZ R48, R53, R44.reuse ;  /* 0x0000002c35307220 */ /* 0x080fe20000410000 */
[----:B------:R-:W-:Y:S02]  /*131d0*/  HADD2.F32 R55, -RZ, R52.H1_H1 ;  /* 0x30000034ff377230 */ /* 0x000fe40000004100 */
[----:B------:R-:W-:Y:S01]  /*131e0*/  FMUL.FTZ R44, R51, R44 ;  /* 0x0000002c332c7220 */ /* 0x000fe20000410000 */
[----:B------:R-:W-:-:S02]  /*131f0*/  HADD2.F32 R36, -RZ, R36.H1_H1 ;  /* 0x30000024ff247230 */ /* 0x000fc40000004100 */
[----:B------:R-:W-:Y:S01]  /*13200*/  FFMA.FTZ R48, R51, R43, -R48 ;  /* 0x0000002b33307223 */ /* 0x000fe20000010830 */
[----:B------:R-:W-:Y:S01]  /*13210*/  HADD2.F32 R47, -RZ, R47.H1_H1 ;  /* 0x3000002fff2f7230 */ /* 0x000fe20000004100 */
[----:B------:R-:W-:Y:S01]  /*13220*/  F2FP.F16.E4M3.UNPACK_B R51, R13.H1 ;  /* 0x0000000dff33723e */ /* 0x000fe200030006ff */
[----:B------:R-:W-:Y:S02]  /*13230*/  HADD2.F32 R33, -RZ, R33.H1_H1 ;  /* 0x30000021ff217230 */ /* 0x000fe40000004100 */
[-C--:B------:R-:W-:Y:S01]  /*13240*/  FMUL.FTZ R50, R55, R36.reuse ;  /* 0x0000002437327220 */ /* 0x080fe20000410000 */
[----:B------:R-:W-:Y:S01]  /*13250*/  FFMA.FTZ R44, R53, R43, R44 ;  /* 0x0000002b352c7223 */ /* 0x000fe2000001002c */
[C---:B------:R-:W-:Y:S01]  /*13260*/  FMUL.FTZ R52, R47.reuse, R36 ;  /* 0x000000242f347220 */ /* 0x040fe20000410000 */
[----:B------:R-:W-:Y:S02]  /*13270*/  HADD2.F32 R59, -RZ, R56.H0_H0 ;  /* 0x20000038ff3b7230 */ /* 0x000fe40000004100 */
[----:B------:R-:W-:Y:S01]  /*13280*/  FFMA.FTZ R43, R47, R33, -R50 ;  /* 0x000000212f2b7223 */ /* 0x000fe20000010832 */
[----:B------:R-:W-:-:S02]  /*13290*/  HADD2.F32 R36, -RZ, R29.H0_H0 ;  /* 0x2000001dff247230 */ /* 0x000fc40000004100 */
[----:B------:R-:W-:Y:S01]  /*132a0*/  FFMA.FTZ R47, R55, R33, R52 ;  /* 0x00000021372f7223 */ /* 0x000fe20000010034 */
[----:B------:R-:W-:Y:S01]  /*132b0*/  HADD2.F32 R53, -RZ, R51.H0_H0 ;  /* 0x20000033ff357230 */ /* 0x000fe20000004100 */
[----:B------:R-:W-:Y:S01]  /*132c0*/  F2FP.F16.E4M3.UNPACK_B R55, R13 ;  /* 0x0000000dff37723e */ /* 0x000fe200020006ff */
        /* <DEDUP_REMOVED lines=8> */
[----:B------:R-:W-:Y:S01]  /*13350*/  HADD2.F32 R7, -RZ, R7.H1_H1 ;  /* 0x30000007ff077230 */ /* 0x000fe20000004100 */
[----:B------:R-:W-:Y:S01]  /*13360*/  F2FP.F16.E4M3.UNPACK_B R33, R24 ;  /* 0x00000018ff21723e */ /* 0x000fe200020006ff */
[-C--:B------:R-:W-:Y:S01]  /*13370*/  FMUL.FTZ R50, R61, R29.reuse ;  /* 0x0000001d3d327220 */ /* 0x080fe20000410000 */
[C---:B------:R-:W-:Y:S01]  /*13380*/  FMUL.FTZ R58, R57.reuse, R29 ;  /* 0x0000001d393a7220 */ /* 0x040fe20000410000 */
[----:B------:R-:W-:Y:S02]  /*13390*/  HADD2.F32 R29, -RZ, R10.H0_H0 ;  /* 0x2000000aff1d7230 */ /* 0x000fe40000004100 */
[-C--:B------:R-:W-:Y:S01]  /*133a0*/  FFMA.FTZ R56, R57, R7.reuse, -R50 ;  /* 0x0000000739387223 */ /* 0x080fe20000010832 */
[----:B------:R-:W-:Y:S01]  /*133b0*/  FFMA.FTZ R53, R61, R7, R58 ;  /* 0x000000073d357223 */ /* 0x000fe2000001003a */
[--C-:B------:R-:W-:Y:S02]  /*133c0*/  HADD2.F32 R57, -RZ, R55.reuse.H0_H0 ;  /* 0x20000037ff397230 */ /* 0x100fe40000004100 */
[----:B------:R-:W-:Y:S01]  /*133d0*/  HADD2.F32 R58, -RZ, R55.H1_H1 ;  /* 0x30000037ff3a7230 */ /* 0x000fe20000004100 */
[----:B------:R-:W-:Y:S01]  /*133e0*/  F2FP.SATFINITE.E4M3.F32.PACK_AB_MERGE_C R51, R56, R51, RZ ;  /* 0x000000333833723e */ /* 0x000fe200048070ff */
[----:B------:R-:W-:-:S02]  /*133f0*/  HADD2.F32 R55, -RZ, R33.H0_H0 ;  /* 0x20000021ff377230 */ /* 0x000fc40000004100 */
[-C--:B------:R-:W-:Y:S01]  /*13400*/  FMUL.FTZ R50, R57, R29.reuse ;  /* 0x0000001d39327220 */ /* 0x080fe20000410000 */
[----:B------:R-:W-:Y:S01]  /*13410*/  HADD2.F32 R60, -RZ, R33.H1_H1 ;  /* 0x30000021ff3c7230 */ /* 0x000fe20000004100 */
[----:B------:R-:W-:Y:S01]  /*13420*/  F2FP.SATFINITE.E4M3.F32.PACK_AB_MERGE_C R52, R53, R52, RZ ;  /* 0x000000343534723e */ /* 0x000fe200048070ff */
[----:B------:R-:W-:Y:S02]  /*13430*/  HADD2.F32 R10, -RZ, R10.H1_H1 ;  /* 0x3000000aff0a7230 */ /* 0x000fe40000004100 */
[----:B------:R-:W-:Y:S01]  /*13440*/  FMUL.FTZ R36, R55, R29 ;  /* 0x0000001d37247220 */ /* 0x000fe20000410000 */
[--C-:B------:R-:W-:Y:S02]  /*13450*/  HADD2.F32 R7, -RZ, R4.reuse.H0_H0 ;  /* 0x20000004ff077230 */ /* 0x100fe40000004100 */
[----:B------:R-:W-:Y:S02]  /*13460*/  HADD2.F32 R4, -RZ, R4.H1_H1 ;  /* 0x30000004ff047230 */ /* 0x000fe40000004100 */
[-C--:B------:R-:W-:Y:S01]  /*13470*/  FMUL.FTZ R29, R60, R10.reuse ;  /* 0x0000000a3c1d7220 */ /* 0x080fe20000410000 */
[C---:B------:R-:W-:Y:S01]  /*13480*/  FMUL.FTZ R33, R58.reuse, R10 ;  /* 0x0000000a3a217220 */ /* 0x040fe20000410000 */
[-C--:B------:R-:W-:Y:S01]  /*13490*/  FFMA.FTZ R36, R57, R7.reuse, -R36 ;  /* 0x0000000739247223 */ /* 0x080fe20000010824 */
[----:B------:R-:W-:Y:S01]  /*134a0*/  FFMA.FTZ R50, R55, R7, R50 ;  /* 0x0000000737327223 */ /* 0x000fe20000010032 */
[-C--:B------:R-:W-:Y:S01]  /*134b0*/  FFMA.FTZ R7, R58, R4.reuse, -R29 ;  /* 0x000000043a077223 */ /* 0x080fe2000001081d */
[----:B------:R-:W-:Y:S01]  /*134c0*/  FFMA.FTZ R33, R60, R4, R33 ;  /* 0x000000043c217223 */ /* 0x000fe20000010021 */
[----:B------:R-:W-:-:S02]  /*134d0*/  F2FP.SATFINITE.E4M3.F32.PACK_AB_MERGE_C R4, R8, R5, RZ ;  /* 0x000000050804723e */ /* 0x000fc400048070ff */
[----:B------:R-:W-:Y:S02]  /*134e0*/  F2FP.SATFINITE.E4M3.F32.PACK_AB_MERGE_C R8, R9, R6, RZ ;  /* 0x000000060908723e */ /* 0x000fe400048070ff */
[----:B------:R-:W-:Y:S02]  /*134f0*/  F2FP.SATFINITE.E4M3.F32.PACK_AB_MERGE_C R5, R39, R34, RZ ;  /* 0x000000222705723e */ /* 0x000fe400048070ff */
[----:B------:R-:W-:Y:S02]  /*13500*/  F2FP.SATFINITE.E4M3.F32.PACK_AB_MERGE_C R6, R54, R45, RZ ;  /* 0x0000002d3606723e */ /* 0x000fe400048070ff */
[----:B------:R-:W-:Y:S02]  /*13510*/  F2FP.SATFINITE.E4M3.F32.PACK_AB_MERGE_C R9, R40, R35, RZ ;  /* 0x000000232809723e */ /* 0x000fe400048070ff */
[----:B------:R-:W-:Y:S02]  /*13520*/  F2FP.SATFINITE.E4M3.F32.PACK_AB_MERGE_C R10, R49, R46, RZ ;  /* 0x0000002e310a723e */ /* 0x000fe400048070ff */
[----:B------:R-:W-:-:S02]  /*13530*/  F2FP.SATFINITE.E4M3.F32.PACK_AB_MERGE_C R4, R28, R11, R4 ;  /* 0x0000000b1c04723e */ /* 0x000fc40004807004 */
[----:B------:R-:W-:Y:S02]  /*13540*/  F2FP.SATFINITE.E4M3.F32.PACK_AB_MERGE_C R5, R42, R37, R5 ;  /* 0x000000252a05723e */ /* 0x000fe40004807005 */
[----:B------:R-:W-:Y:S02]  /*13550*/  F2FP.SATFINITE.E4M3.F32.PACK_AB_MERGE_C R6, R43, R48, R6 ;  /* 0x000000302b06723e */ /* 0x000fe40004807006 */
[----:B------:R-:W-:Y:S02]  /*13560*/  F2FP.SATFINITE.E4M3.F32.PACK_AB_MERGE_C R7, R7, R36, R51 ;  /* 0x000000240707723e */ /* 0x000fe40004807033 */
[----:B------:R-:W-:Y:S02]  /*13570*/  F2FP.SATFINITE.E4M3.F32.PACK_AB_MERGE_C R8, R32, R27, R8 ;  /* 0x0000001b2008723e */ /* 0x000fe40004807008 */
[----:B------:R-:W-:Y:S01]  /*13580*/  F2FP.SATFINITE.E4M3.F32.PACK_AB_MERGE_C R9, R41, R38, R9 ;  /* 0x000000262909723e */ /* 0x000fe20004807009 */
[----:B------:R2:W-:Y:S01]  /*13590*/  STS.128 [R62+0x20400], R4 ;  /* 0x020400043e007388 */ /* 0x0005e20000000c00 */
[----:B------:R-:W-:-:S02]  /*135a0*/  F2FP.SATFINITE.E4M3.F32.PACK_AB_MERGE_C R10, R47, R44, R10 ;  /* 0x0000002c2f0a723e */ /* 0x000fc4000480700a */
[----:B------:R-:W-:-:S05]  /*135b0*/  F2FP.SATFINITE.E4M3.F32.PACK_AB_MERGE_C R11, R33, R50, R52 ;  /* 0x00000032210b723e */ /* 0x000fca0004807034 */
[----:B------:R2:W-:Y:S02]  /*135c0*/  STS.128 [R26+0x20400], R8 ;  /* 0x020400081a007388 */ /* 0x0005e40000000c00 */
.L_x_632:
[----:B------:R-:W-:Y:S05]  /*135d0*/  BSYNC B1 ;  /* 0x0000000000017941 */ /* 0x000fea0003800000 */
.L_x_631:
[----:B------:R-:W-:Y:S04]  /*135e0*/  BSSY B1, `(.L_x_633) ;  /* 0x00000cc000017945 */ /* 0x000fe80003800000 */
[----:B------:R-:W-:Y:S05]  /*135f0*/  @P3 BRA `(.L_x_634) ;  /* 0x0000000c00283947 */ /* 0x000fea0003800000 */
[----:B-12---:R-:W2:Y:S04]  /*13600*/  LDL R6, [R1+0x24] ;  /* 0x0000240001067983 */ /* 0x006ea80000100800 */
[----:B------:R-:W3:Y:S01]  /*13610*/  LDL R62, [R1+0x18c] ;  /* 0x00018c00013e7983 */ /* 0x000ee20000100800 */
[----:B------:R-:W-:Y:S01]  /*13620*/  LEA.HI R4, R30, R31, RZ, 0x3 ;  /* 0x0000001f1e047211 */ /* 0x000fe200078f18ff */
[C---:B------:R-:W-:Y:S01]  /*13630*/  VIADD R8, R219.reuse, 0x40 ;  /* 0x00000040db087836 */ /* 0x040fe20000000000 */
[----:B------:R-:W-:Y:S01]  /*13640*/  F2FP.F16.E4M3.UNPACK_B R46, R14.H1 ;  /* 0x0000000eff2e723e */ /* 0x000fe200030006ff */
[----:B------:R-:W-:Y:S01]  /*13650*/  VIADD R9, R219, 0x40 ;  /* 0x00000040db097836 */ /* 0x000fe20000000000 */
[----:B------:R-:W-:Y:S01]  /*13660*/  LOP3.LUT R4, R4, 0xfffffff8, RZ, 0xc0, !PT ;  /* 0xfffffff804047812 */ /* 0x000fe200078ec0ff */
[----:B------:R-:W-:Y:S01]  /*13670*/  IMAD.SHL.U32 R8, R8, 0x80, RZ ;  /* 0x0000008008087824 */ /* 0x000fe200078e00ff */
[----:B------:R-:W-:Y:S01]  /*13680*/  F2FP.F16.E4M3.UNPACK_B R39, R0.H1 ;  /* 0x00000000ff27723e */ /* 0x000fe200030006ff */
[--C-:B------:R-:W-:Y:S01]  /*13690*/  HADD2.F32 R48, -RZ, R46.reuse.H0_H0 ;  /* 0x2000002eff307230 */ /* 0x100fe20000004100 */
[----:B------:R-:W-:Y:S01]  /*136a0*/  IADD3 R4, R31, -R4, RZ ;  /* 0x800000041f047210 */ /* 0x000fe20007ffe0ff */
[----:B------:R-:W-:Y:S01]  /*136b0*/  HADD2.F32 R49, -RZ, R46.H1_H1 ;  /* 0x3000002eff317230 */ /* 0x000fe20000004100 */
[----:B------:R-:W-:Y:S01]  /*136c0*/  SHF.L.U32 R9, R9, 0x7, RZ ;  /* 0x0000000709097819 */ /* 0x000fe200000006ff */
[--C-:B------:R-:W-:Y:S01]  /*136d0*/  HADD2.F32 R40, -RZ, R39.reuse.H0_H0 ;  /* 0x20000027ff287230 */ /* 0x100fe20000004100 */
[----:B------:R-:W-:Y:S01]  /*136e0*/  LEA.HI R4, R21, R4, RZ, 0x1c ;  /* 0x0000000415047211 */ /* 0x000fe200078fe0ff */
[----:B------:R-:W-:Y:S01]  /*136f0*/  HADD2.F32 R39, -RZ, R39.H1_H1 ;  /* 0x30000027ff277230 */ /* 0x000fe20000004100 */
[----:B------:R-:W-:-:S02]  /*13700*/  LOP3.LUT R9, R9, 0x380, RZ, 0xc0, !PT ;  /* 0x0000038009097812 */ /* 0x000fc400078ec0ff */
[----:B------:R-:W-:Y:S01]  /*13710*/  SHF.R.S32.HI R7, RZ, 0x1f, R4 ;  /* 0x0000001fff077819 */ /* 0x000fe20000011404 */
[----:B------:R-:W-:Y:S01]  /*13720*/  IMAD.SHL.U32 R5, R4, 0x10, RZ ;  /* 0x0000001004057824 */ /* 0x000fe200078e00ff */
[----:B------:R-:W-:Y:S02]  /*13730*/  LOP3.LUT R8, R8, 0x380, RZ, 0xc0, !PT ;  /* 0x0000038008087812 */ /* 0x000fe400078ec0ff */
[----:B------:R-:W-:Y:S02]  /*13740*/  LEA.HI R7, R7, R4, RZ, 0x3 ;  /* 0x0000000407077211 */ /* 0x000fe400078f18ff */
[----:B------:R-:W-:Y:S02]  /*13750*/  SHF.R.U32.HI R8, RZ, 0x3, R8 ;  /* 0x00000003ff087819 */ /* 0x000fe40000011608 */
[----:B------:R-:W-:Y:S01]  /*13760*/  LOP3.LUT R4, R9, 0x70, R5, 0xf8, !PT ;  /* 0x0000007009047812 */ /* 0x000fe200078ef805 */
[----:B------:R-:W-:Y:S01]  /*13770*/  IMAD.SHL.U32 R7, R7, 0x800, RZ ;  /* 0x0000080007077824 */ /* 0x000fe200078e00ff */
[----:B------:R-:W-:-:S02]  /*13780*/  F2FP.F16.E4M3.UNPACK_B R45, R14 ;  /* 0x0000000eff2d723e */ /* 0x000fc400020006ff */
[----:B------:R-:W-:Y:S02]  /*13790*/  LOP3.LUT R4, R4, R8, RZ, 0x3c, !PT ;  /* 0x0000000804047212 */ /* 0x000fe400078e3cff */
[----:B------:R-:W-:Y:S01]  /*137a0*/  LOP3.LUT R7, R7, 0xffffc000, RZ, 0xc0, !PT ;  /* 0xffffc00007077812 */ /* 0x000fe200078ec0ff */
[----:B------:R-:W-:Y:S01]  /*137b0*/  HADD2.F32 R47, -RZ, R45.H0_H0 ;  /* 0x2000002dff2f7230 */ /* 0x000fe20000004100 */
[-C--:B------:R-:W-:Y:S02]  /*137c0*/  F2FP.F16.E4M3.UNPACK_B R50, R15.reuse.H1 ;  /* 0x0000000fff32723e */ /* 0x080fe400030006ff */
[----:B------:R-:W-:Y:S02]  /*137d0*/  F2FP.F16.E4M3.UNPACK_B R52, R15 ;  /* 0x0000000fff34723e */ /* 0x000fe400020006ff */
[----:B------:R-:W-:Y:S01]  /*137e0*/  F2FP.F16.E4M3.UNPACK_B R55, R20.H1 ;  /* 0x00000014ff37723e */ /* 0x000fe200030006ff */
[----:B------:R-:W-:Y:S02]  /*137f0*/  HADD2.F32 R51, -RZ, R50.H0_H0 ;  /* 0x20000032ff337230 */ /* 0x000fe40000004100 */
[----:B------:R-:W-:-:S02]  /*13800*/  HADD2.F32 R54, -RZ, R52.H0_H0 ;  /* 0x20000034ff367230 */ /* 0x000fc40000004100 */
        /* <DEDUP_REMOVED lines=169> */
.L_x_634:
[----:B------:R-:W-:Y:S05]  /*142a0*/  BSYNC B1 ;  /* 0x0000000000017941 */ /* 0x000fea0003800000 */
.L_x_633:
[----:B------:R-:W-:Y:S05]  /*142b0*/  @P0 BRA `(.L_x_621) ;  /* 0x0000000c00280947 */ /* 0x000fea0003800000 */
[----:B-123--:R-:W2:Y:S04]  /*142c0*/  LDL R7, [R1+0x20] ;  /* 0x0000200001077983 */ /* 0x00eea80000100800 */
[----:B------:R-:W3:Y:S01]  /*142d0*/  LDL R50, [R1+0x188] ;  /* 0x0001880001327983 */ /* 0x000ee20000100800 */
[----:B------:R-:W-:Y:S01]  /*142e0*/  LEA.HI R30, R30, R31, RZ, 0x3 ;  /* 0x0000001f1e1e7211 */ /* 0x000fe200078f18ff */
[C---:B------:R-:W-:Y:S01]  /*142f0*/  VIADD R8, R219.reuse, 0x60 ;  /* 0x00000060db087836 */ /* 0x040fe20000000000 */
[----:B------:R-:W-:Y:S02]  /*14300*/  IADD3 R5, R219, 0x60, RZ ;  /* 0x00000060db057810 */ /* 0x000fe40007ffe0ff */
[----:B------:R-:W-:Y:S01]  /*14310*/  LOP3.LUT R30, R30, 0xfffffff8, RZ, 0xc0, !PT ;  /* 0xfffffff81e1e7812 */ /* 0x000fe200078ec0ff */
[----:B------:R-:W-:Y:S01]  /*14320*/  IMAD.SHL.U32 R8, R8, 0x80, RZ ;  /* 0x0000008008087824 */ /* 0x000fe200078e00ff */
[----:B------:R-:W-:Y:S01]  /*14330*/  F2FP.F16.E4M3.UNPACK_B R41, R14.H1 ;  /* 0x0000000eff29723e */ /* 0x000fe200030006ff */
[----:B------:R-:W-:Y:S01]  /*14340*/  IMAD.SHL.U32 R5, R5, 0x80, RZ ;  /* 0x0000008005057824 */ /* 0x000fe200078e00ff */
[----:B------:R-:W-:Y:S01]  /*14350*/  F2FP.F16.E4M3.UNPACK_B R40, R0.H1 ;  /* 0x00000000ff28723e */ /* 0x000fe200030006ff */
[----:B------:R-:W-:Y:S01]  /*14360*/  IMAD.IADD R30, R31, 0x1, -R30 ;  /* 0x000000011f1e7824 */ /* 0x000fe200078e0a1e */
[----:B------:R-:W-:Y:S01]  /*14370*/  LOP3.LUT R8, R8, 0x380, RZ, 0xc0, !PT ;  /* 0x0000038008087812 */ /* 0x000fe200078ec0ff */
[--C-:B------:R-:W-:Y:S01]  /*14380*/  HADD2.F32 R44, -RZ, R41.reuse.H0_H0 ;  /* 0x20000029ff2c7230 */ /* 0x100fe20000004100 */
[----:B------:R-:W-:Y:S01]  /*14390*/  LOP3.LUT R5, R5, 0x380, RZ, 0xc0, !PT ;  /* 0x0000038005057812 */ /* 0x000fe200078ec0ff */
[----:B------:R-:W-:Y:S01]  /*143a0*/  HADD2.F32 R42, -RZ, R40.H0_H0 ;  /* 0x20000028ff2a7230 */ /* 0x000fe20000004100 */
[----:B------:R-:W-:Y:S01]  /*143b0*/  LEA.HI R21, R21, R30, RZ, 0x1c ;  /* 0x0000001e15157211 */ /* 0x000fe200078fe0ff */
[----:B------:R-:W-:Y:S01]  /*143c0*/  HADD2.F32 R45, -RZ, R41.H1_H1 ;  /* 0x30000029ff2d7230 */ /* 0x000fe20000004100 */
[----:B------:R-:W-:-:S02]  /*143d0*/  SHF.R.U32.HI R5, RZ, 0x3, R5 ;  /* 0x00000003ff057819 */ /* 0x000fc40000011605 */
[----:B------:R-:W-:Y:S01]  /*143e0*/  SHF.R.S32.HI R6, RZ, 0x1f, R21 ;  /* 0x0000001fff067819 */ /* 0x000fe20000011415 */
[----:B------:R-:W-:Y:S01]  /*143f0*/  IMAD.SHL.U32 R4, R21, 0x10, RZ ;  /* 0x0000001015047824 */ /* 0x000fe200078e00ff */
[----:B------:R-:W-:Y:S02]  /*14400*/  F2FP.F16.E4M3.UNPACK_B R46, R15.H1 ;  /* 0x0000000fff2e723e */ /* 0x000fe400030006ff */
[----:B------:R-:W-:Y:S02]  /*14410*/  LEA.HI R6, R6, R21, RZ, 0x3 ;  /* 0x0000001506067211 */ /* 0x000fe400078f18ff */
[----:B------:R-:W-:Y:S01]  /*14420*/  LOP3.LUT R4, R8, 0x70, R4, 0xf8, !PT ;  /* 0x0000007008047812 */ /* 0x000fe200078ef804 */
[--C-:B------:R-:W-:Y:S02]  /*14430*/  HADD2.F32 R48, -RZ, R46.reuse.H0_H0 ;  /* 0x2000002eff307230 */ /* 0x100fe40000004100 */
[----:B------:R-:W-:Y:S01]  /*14440*/  IMAD.SHL.U32 R6, R6, 0x800, RZ ;  /* 0x0000080006067824 */ /* 0x000fe200078e00ff */
[----:B------:R-:W-:Y:S01]  /*14450*/  LOP3.LUT R4, R4, R5, RZ, 0x3c, !PT ;  /* 0x0000000504047212 */ /* 0x000fe200078e3cff */
[----:B------:R-:W-:-:S03]  /*14460*/  HADD2.F32 R49, -RZ, R46.H1_H1 ;  /* 0x3000002eff317230 */ /* 0x000fc60000004100 */
[----:B------:R-:W-:-:S04]  /*14470*/  LOP3.LUT R5, R6, 0xffffc000, RZ, 0xc0, !PT ;  /* 0xffffc00006057812 */ /* 0x000fc800078ec0ff */
[----:B--2---:R-:W-:-:S04]  /*14480*/  IADD3 R8, R4, R5, R7 ;  /* 0x0000000504087210 */ /* 0x004fc80007ffe007 */
[----:B------:R-:W-:Y:S01]  /*14490*/  IADD3 R21, R19, R8, RZ ;  /* 0x0000000813157210 */ /* 0x000fe20007ffe0ff */
[----:B---3--:R-:W1:Y:S04]  /*144a0*/  LDS.128 R4, [R50+0x20400] ;  /* 0x0204000032047984 */ /* 0x008e680000000c00 */
[----:B------:R-:W0:Y:S01]  /*144b0*/  LDS.128 R8, [R21+0x20400] ;  /* 0x0204000015087984 */ /* 0x000e220000000c00 */
[----:B-1----:R-:W-:Y:S02]  /*144c0*/  F2FP.F16.E4M3.UNPACK_B R29, R4.H1 ;  /* 0x00000004ff1d723e */ /* 0x002fe400030006ff */
[----:B------:R-:W-:Y:S02]  /*144d0*/  F2FP.F16.E4M3.UNPACK_B R36, R5 ;  /* 0x00000005ff24723e */ /* 0x000fe400020006ff */
[----:B0-----:R-:W-:-:S02]  /*144e0*/  F2FP.F16.E4M3.UNPACK_B R34, R8.H1 ;  /* 0x00000008ff22723e */ /* 0x001fc400030006ff */
[----:B------:R-:W-:Y:S02]  /*144f0*/  F2FP.F16.E4M3.UNPACK_B R33, R5.H1 ;  /* 0x00000005ff21723e */ /* 0x000fe400030006ff */
[-C--:B------:R-:W-:Y:S01]  /*14500*/  F2FP.F16.E4M3.UNPACK_B R28, R6.reuse ;  /* 0x00000006ff1c723e */ /* 0x080fe200020006ff */
[--C-:B------:R-:W-:Y:S01]  /*14510*/  HADD2.F32 R5, -RZ, R34.reuse.H0_H0 ;  /* 0x20000022ff057230 */ /* 0x100fe20000004100 */
[----:B------:R-:W-:Y:S01]  /*14520*/  F2FP.F16.E4M3.UNPACK_B R32, R6.H1 ;  /* 0x00000006ff20723e */ /* 0x000fe200030006ff */
[--C-:B------:R-:W-:Y:S01]  /*14530*/  HADD2.F32 R6, -RZ, R29.reuse.H0_H0 ;  /* 0x2000001dff067230 */ /* 0x100fe20000004100 */
[-C--:B------:R-:W-:Y:S01]  /*14540*/  F2FP.F16.E4M3.UNPACK_B R37, R9.reuse ;  /* 0x00000009ff25723e */ /* 0x080fe200020006ff */
[----:B------:R-:W-:Y:S01]  /*14550*/  HADD2.F32 R34, -RZ, R34.H1_H1 ;  /* 0x30000022ff227230 */ /* 0x000fe20000004100 */
[----:B------:R-:W-:Y:S01]  /*14560*/  F2FP.F16.E4M3.UNPACK_B R38, R9.H1 ;  /* 0x00000009ff26723e */ /* 0x000fe200030006ff */
[-C--:B------:R-:W-:Y:S01]  /*14570*/  FMUL.FTZ R9, R44, R5.reuse ;  /* 0x000000052c097220 */ /* 0x080fe20000410000 */
[----:B------:R-:W-:Y:S01]  /*14580*/  FMUL.FTZ R39, R42, R5 ;  /* 0x000000052a277220 */ /* 0x000fe20000410000 */
[----:B------:R-:W-:Y:S01]  /*14590*/  F2FP.F16.E4M3.UNPACK_B R30, R8 ;  /* 0x00000008ff1e723e */ /* 0x000fe200020006ff */
[----:B------:R-:W-:-:S02]  /*145a0*/  HADD2.F32 R29, -RZ, R29.H1_H1 ;  /* 0x3000001dff1d7230 */ /* 0x000fc40000004100 */
[-C--:B------:R-:W-:Y:S01]  /*145b0*/  FFMA.FTZ R5, R42, R6.reuse, -R9 ;  /* 0x000000062a057223 */ /* 0x080fe20000010809 */
[----:B------:R-:W-:Y:S01]  /*145c0*/  FFMA.FTZ R6, R44, R6, R39 ;  /* 0x000000062c067223 */ /* 0x000fe20000010027 */
[----:B------:R-:W-:Y:S01]  /*145d0*/  F2FP.F16.E4M3.UNPACK_B R42, R14 ;  /* 0x0000000eff2a723e */ /* 0x000fe200020006ff */
[----:B------:R-:W-:Y:S01]  /*145e0*/  HADD2.F32 R9, -RZ, R40.H1_H1 ;  /* 0x30000028ff097230 */ /* 0x000fe20000004100 */
[----:B------:R-:W-:Y:S01]  /*145f0*/  F2FP.F16.E4M3.UNPACK_B R39, R0 ;  /* 0x00000000ff27723e */ /* 0x000fe200020006ff */
[----:B------:R-:W-:Y:S01]  /*14600*/  HADD2.F32 R0, -RZ, R30.H0_H0 ;  /* 0x2000001eff007230 */ /* 0x000fe20000004100 */
[----:B------:R-:W-:Y:S01]  /*14610*/  F2FP.F16.E4M3.UNPACK_B R27, R4 ;  /* 0x00000004ff1b723e */ /* 0x000fe200020006ff */
[----:B------:R-:W-:Y:S02]  /*14620*/  HADD2.F32 R43, -RZ, R42.H0_H0 ;  /* 0x2000002aff2b7230 */ /* 0x000fe40000004100 */
[----:B------:R-:W-:Y:S01]  /*14630*/  FMUL.FTZ R40, R45, R34 ;  /* 0x000000222d287220 */ /* 0x000fe20000410000 */
[----:B------:R-:W-:Y:S01]  /*14640*/  HADD2.F32 R41, -RZ, R39.H0_H0 ;  /* 0x20000027ff297230 */ /* 0x000fe20000004100 */
[----:B------:R-:W-:Y:S01]  /*14650*/  F2FP.F16.E4M3.UNPACK_B R31, R10 ;  /* 0x0000000aff1f723e */ /* 0x000fe200020006ff */
[----:B------:R-:W-:Y:S01]  /*14660*/  FMUL.FTZ R34, R9, R34 ;  /* 0x0000002209227220 */ /* 0x000fe20000410000 */
[----:B------:R-:W-:Y:S01]  /*14670*/  F2FP.F16.E4M3.UNPACK_B R35, R10.H1 ;  /* 0x0000000aff23723e */ /* 0x000fe200030006ff */
[-C--:B------:R-:W-:Y:S01]  /*14680*/  FMUL.FTZ R10, R43, R0.reuse ;  /* 0x000000002b0a7220 */ /* 0x080fe20000410000 */
[-C--:B------:R-:W-:Y:S01]  /*14690*/  F2FP.F16.E4M3.UNPACK_B R8, R11.reuse ;  /* 0x0000000bff08723e */ /* 0x080fe200020006ff */
[----:B------:R-:W-:Y:S01]  /*146a0*/  FMUL.FTZ R14, R41, R0 ;  /* 0x00000000290e7220 */ /* 0x000fe20000410000 */
[----:B------:R-:W-:Y:S01]  /*146b0*/  F2FP.F16.E4M3.UNPACK_B R26, R11.H1 ;  /* 0x0000000bff1a723e */ /* 0x000fe200030006ff */
[----:B------:R-:W-:-:S02]  /*146c0*/  HADD2.F32 R11, -RZ, R27.H0_H0 ;  /* 0x2000001bff0b7230 */ /* 0x000fc40000004100 */
[----:B------:R-:W-:Y:S01]  /*146d0*/  FFMA.FTZ R0, R9, R29, -R40 ;  /* 0x0000001d09007223 */ /* 0x000fe20000010828 */
[----:B------:R-:W-:Y:S01]  /*146e0*/  F2FP.F16.E4M3.UNPACK_B R40, R3.H1 ;  /* 0x00000003ff28723e */ /* 0x000fe200030006ff */
[----:B------:R-:W-:Y:S01]  /*146f0*/  FFMA.FTZ R9, R45, R29, R34 ;  /* 0x0000001d2d097223 */ /* 0x000fe20000010022 */
[----:B------:R-:W-:Y:S02]  /*14700*/  HADD2.F32 R44, -RZ, R42.H1_H1 ;  /* 0x3000002aff2c7230 */ /* 0x000fe40000004100 */
[-C--:B------:R-:W-:Y:S01]  /*14710*/  FFMA.FTZ R10, R41, R11.reuse, -R10 ;  /* 0x0000000b290a7223 */ /* 0x080fe2000001080a */
[----:B------:R-:W-:Y:S02]  /*14720*/  HADD2.F32 R29, -RZ, R38.H0_H0 ;  /* 0x20000026ff1d7230 */ /* 0x000fe40000004100 */
[----:B------:R-:W-:Y:S01]  /*14730*/  FFMA.FTZ R11, R43, R11, R14 ;  /* 0x0000000b2b0b7223 */ /* 0x000fe2000001000e */
[----:B------:R-:W-:Y:S01]  /*14740*/  HADD2.F32 R42, -RZ, R40.H0_H0 ;  /* 0x20000028ff2a7230 */ /* 0x000fe20000004100 */
[----:B------:R-:W-:Y:S01]  /*14750*/  F2FP.F16.E4M3.UNPACK_B R4, R7 ;  /* 0x00000007ff04723e */ /* 0x000fe200020006ff */
[----:B------:R-:W-:-:S02]  /*14760*/  HADD2.F32 R14, -RZ, R27.H1_H1 ;  /* 0x3000001bff0e7230 */ /* 0x000fc40000004100 */
[-C--:B------:R-:W-:Y:S01]  /*14770*/  FMUL.FTZ R43, R48, R29.reuse ;  /* 0x0000001d302b7220 */ /* 0x080fe20000410000 */
[----:B------:R-:W-:Y:S02]  /*14780*/  HADD2.F32 R27, -RZ, R30.H1_H1 ;  /* 0x3000001eff1b7230 */ /* 0x000fe40000004100 */
[----:B------:R-:W-:Y:S01]  /*14790*/  FMUL.FTZ R45, R42, R29 ;  /* 0x0000001d2a2d7220 */ /* 0x000fe20000410000 */
[----:B------:R-:W-:Y:S01]  /*147a0*/  HADD2.F32 R30, -RZ, R33.H0_H0 ;  /* 0x20000021ff1e7230 */ /* 0x000fe20000004100 */
[----:B------:R-:W-:Y:S01]  /*147b0*/  F2FP.F16.E4M3.UNPACK_B R7, R7.H1 ;  /* 0x00000007ff07723e */ /* 0x000fe200030006ff */
[----:B------:R-:W-:Y:S02]  /*147c0*/  HADD2.F32 R34, -RZ, R39.H1_H1 ;  /* 0x30000027ff227230 */ /* 0x000fe40000004100 */
[----:B------:R-:W-:Y:S01]  /*147d0*/  FMUL.FTZ R39, R44, R27 ;  /* 0x0000001b2c277220 */ /* 0x000fe20000410000 */
[----:B------:R-:W-:Y:S02]  /*147e0*/  HADD2.F32 R38, -RZ, R38.H1_H1 ;  /* 0x30000026ff267230 */ /* 0x000fe40000004100 */
[-C--:B------:R-:W-:Y:S01]  /*147f0*/  FFMA.FTZ R29, R42, R30.reuse, -R43 ;  /* 0x0000001e2a1d7223 */ /* 0x080fe2000001082b */
[----:B------:R-:W-:Y:S01]  /*14800*/  FFMA.FTZ R30, R48, R30, R45 ;  /* 0x0000001e301e7223 */ /* 0x000fe2000001002d */
[----:B------:R-:W-:Y:S01]  /*14810*/  F2FP.F16.E4M3.UNPACK_B R45, R15 ;  /* 0x0000000fff2d723e */ /* 0x000fe200020006ff */
[C---:B------:R-:W-:Y:S01]  /*14820*/  FMUL.FTZ R41, R34.reuse, R27 ;  /* 0x0000001b22297220 */ /* 0x040fe20000410000 */
[----:B------:R-:W-:Y:S01]  /*14830*/  FFMA.FTZ R27, R34, R14, -R39 ;  /* 0x0000000e221b7223 */ /* 0x000fe20000010827 */
[----:B------:R-:W-:Y:S01]  /*14840*/  F2FP.F16.E4M3.UNPACK_B R39, R3 ;  /* 0x00000003ff27723e */ /* 0x000fe200020006ff */
[----:B------:R-:W-:-:S02]  /*14850*/  HADD2.F32 R43, -RZ, R40.H1_H1 ;  /* 0x30000028ff2b7230 */ /* 0x000fc40000004100 */
[----:B------:R-:W-:Y:S01]  /*14860*/  FFMA.FTZ R14, R44, R14, R41 ;  /* 0x0000000e2c0e7223 */ /* 0x000fe20000010029 */
[----:B------:R-:W-:Y:S02]  /*14870*/  HADD2.F32 R47, -RZ, R45.H0_H0 ;  /* 0x2000002dff2f7230 */ /* 0x000fe40000004100 */
[-C--:B------:R-:W-:Y:S01]  /*14880*/  FMUL.FTZ R34, R49, R38.reuse ;  /* 0x0000002631227220 */ /* 0x080fe20000410000 */
[----:B------:R-:W-:Y:S02]  /*14890*/  HADD2.F32 R3, -RZ, R37.H0_H0 ;  /* 0x20000025ff037230 */ /* 0x000fe40000004100 */
[----:B------:R-:W-:Y:S01]  /*148a0*/  FMUL.FTZ R42, R43, R38 ;  /* 0x000000262b2a7220 */ /* 0x000fe20000410000 */
[----:B------:R-:W-:Y:S01]  /*148b0*/  HADD2.F32 R41, -RZ, R39.H0_H0 ;  /* 0x20000027ff297230 */ /* 0x000fe20000004100 */
[----:B------:R-:W-:Y:S01]  /*148c0*/  F2FP.F16.E4M3.UNPACK_B R48, R20.H1 ;  /* 0x00000014ff30723e */ /* 0x000fe200030006ff */
[----:B------:R-:W-:Y:S02]  /*148d0*/  HADD2.F32 R15, -RZ, R36.H0_H0 ;  /* 0x20000024ff0f7230 */ /* 0x000fe40000004100 */
[----:B------:R-:W-:Y:S01]  /*148e0*/  FMUL.FTZ R38, R47, R3 ;  /* 0x000000032f267220 */ /* 0x000fe20000410000 */
[----:B------:R-:W-:-:S02]  /*148f0*/  HADD2.F32 R33, -RZ, R33.H1_H1 ;  /* 0x30000021ff217230 */ /* 0x000fc40000004100 */
[C---:B------:R-:W-:Y:S01]  /*14900*/  FMUL.FTZ R40, R41.reuse, R3 ;  /* 0x0000000329287220 */ /* 0x040fe20000410000 */
[----:B------:R-:W-:Y:S02]  /*14910*/  HADD2.F32 R46, -RZ, R45.H1_H1 ;  /* 0x3000002dff2e7230 */ /* 0x000fe40000004100 */
[----:B------:R-:W-:Y:S01]  /*14920*/  FFMA.FTZ R3, R41, R15, -R38 ;  /* 0x0000000f29037223 */ /* 0x000fe20000010826 */
[----:B------:R-:W-:Y:S01]  /*14930*/  F2FP.F16.E4M3.UNPACK_B R45, R12.H1 ;  /* 0x0000000cff2d723e */ /* 0x000fe200030006ff */
[----:B------:R-:W-:Y:S02]  /*14940*/  HADD2.F32 R38, -RZ, R36.H1_H1 ;  /* 0x30000024ff267230 */ /* 0x000fe40000004100 */
[-C--:B------:R-:W-:Y:S01]  /*14950*/  FFMA.FTZ R34, R43, R33.reuse, -R34 ;  /* 0x000000212b227223 */ /* 0x080fe20000010822 */
[----:B------:R-:W-:Y:S02]  /*14960*/  HADD2.F32 R36, -RZ, R37.H1_H1 ;  /* 0x30000025ff247230 */ /* 0x000fe40000004100 */
[----:B------:R-:W-:Y:S01]  /*14970*/  FFMA.FTZ R33, R49, R33, R42 ;  /* 0x0000002131217223 */ /* 0x000fe2000001002a */
[----:B------:R-:W-:Y:S01]  /*14980*/  FFMA.FTZ R15, R47, R15, R40 ;  /* 0x0000000f2f0f7223 */ /* 0x000fe20000010028 */
[----:B------:R-:W-:Y:S01]  /*14990*/  HADD2.F32 R44, -RZ, R39.H1_H1 ;  /* 0x30000027ff2c7230 */ /* 0x000fe20000004100 */
[----:B------:R-:W-:Y:S01]  /*149a0*/  F2FP.SATFINITE.E4M3.F32.PACK_AB_MERGE_C R0, R0, R5, RZ ;  /* 0x000000050000723e */ /* 0x000fe200048070ff */
[----:B------:R-:W-:-:S02]  /*149b0*/  HADD2.F32 R49, -RZ, R48.H0_H0 ;  /* 0x20000030ff317230 */ /* 0x000fc40000004100 */
[-C--:B------:R-:W-:Y:S01]  /*149c0*/  FMUL.FTZ R41, R46, R36.reuse ;  /* 0x000000242e297220 */ /* 0x080fe20000410000 */
[----:B------:R-:W-:Y:S02]  /*149d0*/  HADD2.F32 R39, -RZ, R35.H0_H0 ;  /* 0x20000023ff277230 */ /* 0x000fe40000004100 */
[C---:B------:R-:W-:Y:S01]  /*149e0*/  FMUL.FTZ R43, R44.reuse, R36 ;  /* 0x000000242c2b7220 */ /* 0x040fe20000410000 */
[----:B------:R-:W-:Y:S02]  /*149f0*/  HADD2.F32 R47, -RZ, R45.H0_H0 ;  /* 0x2000002dff2f7230 */ /* 0x000fe40000004100 */
[----:B------:R-:W-:Y:S01]  /*14a00*/  FFMA.FTZ R36, R44, R38, -R41 ;  /* 0x000000262c247223 */ /* 0x000fe20000010829 */
[----:B------:R-:W-:Y:S02]  /*14a10*/  HADD2.F32 R37, -RZ, R32.H0_H0 ;  /* 0x20000020ff257230 */ /* 0x000fe40000004100 */
[----:B------:R-:W-:Y:S01]  /*14a20*/  FMUL.FTZ R40, R49, R39 ;  /* 0x0000002731287220 */ /* 0x000fe20000410000 */
[----:B------:R-:W-:-:S02]  /*14a30*/  HADD2.F32 R48, -RZ, R48.H1_H1 ;  /* 0x30000030ff307230 */ /* 0x000fc40000004100 */
[C---:B------:R-:W-:Y:S01]  /*14a40*/  FMUL.FTZ R42, R47.reuse, R39 ;  /* 0x000000272f2a7220 */ /* 0x040fe20000410000 */
[----:B------:R-:W-:Y:S02]  /*14a50*/  HADD2.F32 R35, -RZ, R35.H1_H1 ;  /* 0x30000023ff237230 */ /* 0x000fe40000004100 */
[-C--:B------:R-:W-:Y:S01]  /*14a60*/  FFMA.FTZ R40, R47, R37.reuse, -R40 ;  /* 0x000000252f287223 */ /* 0x080fe20000010828 */
[----:B------:R-:W-:Y:S01]  /*14a70*/  HADD2.F32 R44, -RZ, R45.H1_H1 ;  /* 0x3000002dff2c7230 */ /* 0x000fe20000004100 */
[----:B------:R-:W-:Y:S01]  /*14a80*/  F2FP.F16.E4M3.UNPACK_B R45, R20 ;  /* 0x00000014ff2d723e */ /* 0x000fe200020006ff */
[----:B------:R-:W-:Y:S01]  /*14a90*/  FFMA.FTZ R42, R49, R37, R42 ;  /* 0x00000025312a7223 */ /* 0x000fe2000001002a */
[----:B------:R-:W-:Y:S02]  /*14aa0*/  HADD2.F32 R32, -RZ, R32.H1_H1 ;  /* 0x30000020ff207230 */ /* 0x000fe40000004100 */
[-C--:B------:R-:W-:Y:S01]  /*14ab0*/  FMUL.FTZ R37, R48, R35.reuse ;  /* 0x0000002330257220 */ /* 0x080fe20000410000 */
[----:B------:R-:W-:Y:S01]  /*14ac0*/  FFMA.FTZ R38, R46, R38, R43 ;  /* 0x000000262e267223 */ /* 0x000fe2000001002b */
[----:B------:R-:W-:Y:S01]  /*14ad0*/  F2FP.F16.E4M3.UNPACK_B R39, R12 ;  /* 0x0000000cff27723e */ /* 0x000fe200020006ff */
[----:B------:R-:W-:Y:S01]  /*14ae0*/  FMUL.FTZ R35, R44, R35 ;  /* 0x000000232c237220 */ /* 0x000fe20000410000 */
[----:B------:R-:W-:-:S02]  /*14af0*/  HADD2.F32 R46, -RZ, R45.H0_H0 ;  /* 0x2000002dff2e7230 */ /* 0x000fc40000004100 */
[-C--:B------:R-:W-:Y:S01]  /*14b00*/  FFMA.FTZ R41, R44, R32.reuse, -R37 ;  /* 0x000000202c297223 */ /* 0x080fe20000010825 */
[----:B------:R-:W-:Y:S02]  /*14b10*/  HADD2.F32 R20, -RZ, R31.H0_H0 ;  /* 0x2000001fff147230 */ /* 0x000fe40000004100 */
[----:B------:R-:W-:Y:S01]  /*14b20*/  FFMA.FTZ R43, R48, R32, R35 ;  /* 0x00000020302b7223 */ /* 0x000fe20000010023 */
[----:B------:R-:W-:Y:S01]  /*14b30*/  HADD2.F32 R32, -RZ, R39.H0_H0 ;  /* 0x20000027ff207230 */ /* 0x000fe20000004100 */
[----:B------:R-:W-:Y:S01]  /*14b40*/  F2FP.SATFINITE.E4M3.F32.PACK_AB_MERGE_C R5, R34, R29, RZ ;  /* 0x0000001d2205723e */ /* 0x000fe200048070ff */
        /* <DEDUP_REMOVED lines=9> */
[----:B------:R-:W-:Y:S01]  /*14be0*/  FMUL.FTZ R39, R44, R31 ;  /* 0x0000001f2c277220 */ /* 0x000fe20000410000 */
[----:B------:R-:W-:Y:S01]  /*14bf0*/  FFMA.FTZ R37, R46, R12, R37 ;  /* 0x0000000c2e257223 */ /* 0x000fe20000010025 */
[----:B------:R-:W-:Y:S01]  /*14c00*/  F2FP.F16.E4M3.UNPACK_B R12, R13.H1 ;  /* 0x0000000dff0c723e */ /* 0x000fe200030006ff */
[C---:B------:R-:W-:Y:S01]  /*14c10*/  FMUL.FTZ R31, R32.reuse, R31 ;  /* 0x0000001f201f7220 */ /* 0x040fe20000410000 */
[----:B------:R-:W-:Y:S02]  /*14c20*/  HADD2.F32 R46, -RZ, R45.H0_H0 ;  /* 0x2000002dff2e7230 */ /* 0x000fe40000004100 */
[----:B------:R-:W-:Y:S01]  /*14c30*/  FFMA.FTZ R32, R32, R28, -R39 ;  /* 0x0000001c20207223 */ /* 0x000fe20000010827 */
[----:B------:R-:W-:-:S02]  /*14c40*/  HADD2.F32 R20, -RZ, R26.H0_H0 ;  /* 0x2000001aff147230 */ /* 0x000fc40000004100 */
[----:B------:R-:W-:Y:S01]  /*14c50*/  FFMA.FTZ R28, R44, R28, R31 ;  /* 0x0000001c2c1c7223 */ /* 0x000fe2000001001f */
[--C-:B------:R-:W-:Y:S01]  /*14c60*/  HADD2.F32 R44, -RZ, R12.reuse.H0_H0 ;  /* 0x2000000cff2c7230 */ /* 0x100fe20000004100 */
[----:B------:R-:W-:Y:S01]  /*14c70*/  F2FP.F16.E4M3.UNPACK_B R13, R13 ;  /* 0x0000000dff0d723e */ /* 0x000fe200020006ff */
[----:B------:R-:W-:Y:S02]  /*14c80*/  HADD2.F32 R47, -RZ, R12.H1_H1 ;  /* 0x3000000cff2f7230 */ /* 0x000fe40000004100 */
[----:B------:R-:W-:Y:S01]  /*14c90*/  FMUL.FTZ R31, R46, R20 ;  /* 0x000000142e1f7220 */ /* 0x000fe20000410000 */
[----:B------:R-:W-:Y:S01]  /*14ca0*/  HADD2.F32 R12, -RZ, R7.H0_H0 ;  /* 0x20000007ff0c7230 */ /* 0x000fe20000004100 */
[----:B------:R-:W-:Y:S01]  /*14cb0*/  F2FP.SATFINITE.E4M3.F32.PACK_AB_MERGE_C R42, R43, R42, RZ ;  /* 0x0000002a2b2a723e */ /* 0x000fe200048070ff */
[----:B------:R-:W-:Y:S02]  /*14cc0*/  HADD2.F32 R49, -RZ, R45.H1_H1 ;  /* 0x3000002dff317230 */ /* 0x000fe40000004100 */
[----:B------:R-:W-:Y:S01]  /*14cd0*/  FMUL.FTZ R45, R44, R20 ;  /* 0x000000142c2d7220 */ /* 0x000fe20000410000 */
[----:B------:R-:W-:-:S02]  /*14ce0*/  HADD2.F32 R26, -RZ, R26.H1_H1 ;  /* 0x3000001aff1a7230 */ /* 0x000fc40000004100 */
[----:B------:R-:W-:Y:S01]  /*14cf0*/  FFMA.FTZ R39, R44, R12, -R31 ;  /* 0x0000000c2c277223 */ /* 0x000fe2000001081f */
[----:B------:R-:W-:Y:S01]  /*14d00*/  HADD2.F32 R7, -RZ, R7.H1_H1 ;  /* 0x30000007ff077230 */ /* 0x000fe20000004100 */
[----:B------:R-:W-:Y:S01]  /*14d10*/  F2FP.F16.E4M3.UNPACK_B R31, R24 ;  /* 0x00000018ff1f723e */ /* 0x000fe200020006ff */
[----:B------:R-:W-:Y:S01]  /*14d20*/  FFMA.FTZ R45, R46, R12, R45 ;  /* 0x0000000c2e2d7223 */ /* 0x000fe2000001002d */
[-C--:B------:R-:W-:Y:S01]  /*14d30*/  FMUL.FTZ R20, R49, R26.reuse ;  /* 0x0000001a31147220 */ /* 0x080fe20000410000 */
[C---:B------:R-:W-:Y:S01]  /*14d40*/  FMUL.FTZ R26, R47.reuse, R26 ;  /* 0x0000001a2f1a7220 */ /* 0x040fe20000410000 */
[----:B------:R-:W-:Y:S01]  /*14d50*/  HADD2.F32 R12, -RZ, R8.H0_H0 ;  /* 0x20000008ff0c7230 */ /* 0x000fe20000004100 */
[----:B------:R-:W-:Y:S01]  /*14d60*/  F2FP.SATFINITE.E4M3.F32.PACK_AB_MERGE_C R5, R36, R3, R5 ;  /* 0x000000032405723e */ /* 0x000fe20004807005 */
[-C--:B------:R-:W-:Y:S01]  /*14d70*/  FFMA.FTZ R24, R47, R7.reuse, -R20 ;  /* 0x000000072f187223 */ /* 0x080fe20000010814 */
[----:B------:R-:W-:Y:S01]  /*14d80*/  FFMA.FTZ R26, R49, R7, R26 ;  /* 0x00000007311a7223 */ /* 0x000fe2000001001a */
[----:B------:R-:W-:-:S02]  /*14d90*/  HADD2.F32 R49, -RZ, R31.H0_H0 ;  /* 0x2000001fff317230 */ /* 0x000fc40000004100 */
[----:B------:R-:W-:Y:S01]  /*14da0*/  HADD2.F32 R47, -RZ, R13.H0_H0 ;  /* 0x2000000dff2f7230 */ /* 0x000fe20000004100 */
[----:B------:R-:W-:Y:S01]  /*14db0*/  F2FP.SATFINITE.E4M3.F32.PACK_AB_MERGE_C R24, R24, R39, RZ ;  /* 0x000000271818723e */ /* 0x000fe200048070ff */
[----:B------:R-:W-:Y:S02]  /*14dc0*/  HADD2.F32 R46, -RZ, R31.H1_H1 ;  /* 0x3000001fff2e7230 */ /* 0x000fe40000004100 */
[-C--:B------:R-:W-:Y:S01]  /*14dd0*/  FMUL.FTZ R20, R49, R12.reuse ;  /* 0x0000000c31147220 */ /* 0x080fe20000410000 */
[----:B------:R-:W-:Y:S02]  /*14de0*/  HADD2.F32 R8, -RZ, R8.H1_H1 ;  /* 0x30000008ff087230 */ /* 0x000fe40000004100 */
[----:B------:R-:W-:Y:S01]  /*14df0*/  FMUL.FTZ R12, R47, R12 ;  /* 0x0000000c2f0c7220 */ /* 0x000fe20000410000 */
[----:B------:R-:W-:Y:S01]  /*14e00*/  HADD2.F32 R44, -RZ, R13.H1_H1 ;  /* 0x3000000dff2c7230 */ /* 0x000fe20000004100 */
[----:B------:R-:W-:Y:S01]  /*14e10*/  F2FP.SATFINITE.E4M3.F32.PACK_AB_MERGE_C R26, R26, R45, RZ ;  /* 0x0000002d1a1a723e */ /* 0x000fe200048070ff */
[----:B------:R-:W-:-:S02]  /*14e20*/  HADD2.F32 R7, -RZ, R4.H0_H0 ;  /* 0x20000004ff077230 */ /* 0x000fc40000004100 */
[-C--:B------:R-:W-:Y:S01]  /*14e30*/  FMUL.FTZ R13, R46, R8.reuse ;  /* 0x000000082e0d7220 */ /* 0x080fe20000410000 */
[----:B------:R-:W-:Y:S02]  /*14e40*/  HADD2.F32 R4, -RZ, R4.H1_H1 ;  /* 0x30000004ff047230 */ /* 0x000fe40000004100 */
[C---:B------:R-:W-:Y:S01]  /*14e50*/  FMUL.FTZ R31, R44.reuse, R8 ;  /* 0x000000082c1f7220 */ /* 0x040fe20000410000 */
[----:B------:R-:W-:Y:S01]  /*14e60*/  F2FP.SATFINITE.E4M3.F32.PACK_AB_MERGE_C R8, R9, R6, RZ ;  /* 0x000000060908723e */ /* 0x000fe200048070ff */
        /* <DEDUP_REMOVED lines=8> */
[----:B------:R-:W-:Y:S02]  /*14ef0*/  F2FP.SATFINITE.E4M3.F32.PACK_AB_MERGE_C R6, R32, R35, R6 ;  /* 0x000000232006723e */ /* 0x000fe40004807006 */
[----:B------:R-:W-:Y:S02]  /*14f00*/  F2FP.SATFINITE.E4M3.F32.PACK_AB_MERGE_C R7, R7, R20, R24 ;  /* 0x000000140707723e */ /* 0x000fe40004807018 */
[----:B------:R-:W-:Y:S02]  /*14f10*/  F2FP.SATFINITE.E4M3.F32.PACK_AB_MERGE_C R9, R38, R15, R9 ;  /* 0x0000000f2609723e */ /* 0x000fe40004807009 */
[----:B------:R-:W-:Y:S01]  /*14f20*/  F2FP.SATFINITE.E4M3.F32.PACK_AB_MERGE_C R10, R28, R37, R42 ;  /* 0x000000251c0a723e */ /* 0x000fe2000480702a */
[----:B------:R4:W-:Y:S01]  /*14f30*/  STS.128 [R50+0x20400], R4 ;  /* 0x0204000432007388 */ /* 0x0009e20000000c00 */
[----:B------:R-:W-:-:S05]  /*14f40*/  F2FP.SATFINITE.E4M3.F32.PACK_AB_MERGE_C R11, R31, R12, R26 ;  /* 0x0000000c1f0b723e */ /* 0x000fca000480701a */
[----:B------:R4:W-:Y:S02]  /*14f50*/  STS.128 [R21+0x20400], R8 ;  /* 0x0204000815007388 */ /* 0x0009e40000000c00 */
.L_x_621:
[----:B------:R-:W-:Y:S05]  /*14f60*/  BSYNC B0 ;  /* 0x0000000000007941 */ /* 0x000fea0003800000 */
.L_x_602:
[----:B------:R-:W-:Y:S01]  /*14f70*/  @!PT LDS RZ, [RZ] ;  /* 0x00000000fffff984 */ /* 0x000fe20000000800 */
[----:B------:R-:W-:Y:S01]  /*14f80*/  @!PT LDS RZ, [RZ] ;  /* 0x00000000fffff984 */ /* 0x000fe20000000800 */
[----:B------:R-:W-:Y:S01]  /*14f90*/  @!PT LDS RZ, [RZ] ;  /* 0x00000000fffff984 */ /* 0x000fe20000000800 */
[----:B------:R-:W-:Y:S01]  /*14fa0*/  @!PT LDS RZ, [RZ] ;  /* 0x00000000fffff984 */ /* 0x000fe20000000800 */
[----:B------:R0:W-:Y:S06]  /*14fb0*/  MEMBAR.ALL.CTA ;  /* 0x0000000000007992 */ /* 0x0001ec0000008000 */
[----:B0-----:R-:W0:Y:S01]  /*14fc0*/  FENCE.VIEW.ASYNC.S ;  /* 0x00000000000073c6 */ /* 0x001e220000000000 */
[----:B------:R-:W-:Y:S05]  /*14fd0*/  WARPSYNC.ALL ;  /* 0x0000000000007948 */ /* 0x000fea0003800000 */
[----:B0-----:R-:W-:Y:S06]  /*14fe0*/  BAR.SYNC.DEFER_BLOCKING 0xd, 0x100 ;  /* 0x0344000000007b1d */ /* 0x001fec0000010000 */
.L_x_600:
[----:B01----:R-:W0:Y:S01]  /*14ff0*/  S2R R0, SR_TID.X ;  /* 0x0000000000007919 */ /* 0x003e220000002100 */
[----:B------:R-:W-:Y:S05]  /*15000*/  WARPSYNC.ALL ;  /* 0x0000000000007948 */ /* 0x000fea0003800000 */
[----:B0-----:R-:W-:-:S05]  /*15010*/  SHF.R.U32.HI R0, RZ, 0x7, R0 ;  /* 0x00000007ff007819 */ /* 0x001fca0000011600 */
[----:B--234-:R-:W-:Y:S02]  /*15020*/  VIADD R9, R0, 0x8 ;  /* 0x0000000800097836 */ /* 0x01cfe40000000000 */
[----:B------:R-:W-:-:S03]  /*15030*/  IMAD.U32 R0, RZ, RZ, UR60 ;  /* 0x0000003cff007e24 */ /* 0x000fc6000f8e00ff */
[----:B------:R0:W-:Y:S02]  /*15040*/  BAR.SYNC.DEFER_BLOCKING R9, 0x100 ;  /* 0x000400090000751d */ /* 0x0001e40000010000 */
[----:B------:R-:W-:-:S13]  /*15050*/  ISETP.NE.AND P0, PT, R0, 0x3, PT ;  /* 0x000000030000780c */ /* 0x000fda0003f05270 */
[----:B0-----:R-:W-:Y:S05]  /*15060*/  @!P0 BRA `(.L_x_635) ;  /* 0x0000000000048947 */ /* 0x001fea0003800000 */
[----:B------:R-:W-:Y:S01]  /*15070*/  BPT.TRAP 0x1 ;  /* 0x000000040000795c */ /* 0x000fe20000300000 */
.L_x_635:
[----:B------:R-:W-:Y:S01]  /*15080*/  IMAD R0, R222, 0x8, R19 ;  /* 0x00000008de007824 */ /* 0x000fe200078e0213 */
[----:B------:R-:W-:-:S04]  /*15090*/  SHF.L.U32 R10, R223, 0x1f, RZ ;  /* 0x0000001fdf0a7819 */ /* 0x000fc800000006ff */
[----:B------:R0:W1:Y:S01]  /*150a0*/  SYNCS.PHASECHK.TRANS64.TRYWAIT P1, [R0+URZ+0x38830], R10 ;  /* 0x0388300a000075a7 */ /* 0x000062000802017f */
[----:B------:R-:W-:Y:S05]  /*150b0*/  @!P0 BRA `(.L_x_636) ;  /* 0x0000000000048947 */ /* 0x000fea0003800000 */
[----:B------:R-:W-:Y:S01]  /*150c0*/  BPT.TRAP 0x1 ;  /* 0x000000040000795c */ /* 0x000fe20000300000 */
.L_x_636:
[----:B-1----:R-:W-:Y:S05]  /*150d0*/  @P1 BRA `(.L_x_637) ;  /* 0x0000000000081947 */ /* 0x002fea0003800000 */
[----:B------:R-:W1:Y:S02]  /*150e0*/  SYNCS.PHASECHK.TRANS64.TRYWAIT P1, [R0+URZ+0x38830], R10 ;  /* 0x0388300a000075a7 */ /* 0x000e64000802017f */
[----:B-1----:R-:W-:Y:S05]  /*150f0*/  @!P1 BRA `(.L_x_638) ;  /* 0x0000017400249947 */ /* 0x002fea0003800000 */
.L_x_637:
[----:B------:R-:W-:Y:S05]  /*15100*/  WARPSYNC.ALL ;  /* 0x0000000000007948 */ /* 0x000fea0003800000 */
[----:B------:R-:W-:Y:S01]  /*15110*/  R2UR UR4, R19 ;  /* 0x00000000130472ca */ /* 0x000fe200000e0000 */
[----:B------:R-:W-:Y:S01]  /*15120*/  UMOV UR9, 0x40000040 ;  /* 0x4000004000097882 */ /* 0x000fe20000000000 */
[----:B------:R-:W-:Y:S01]  /*15130*/  R2UR UR5, R25 ;  /* 0x00000000190572ca */ /* 0x000fe200000e0000 */
[----:B------:R-:W-:Y:S01]  /*15140*/  IMAD.MOV.U32 R7, RZ, RZ, 0x40000040 ;  /* 0x40000040ff077424 */ /* 0x000fe200078e00ff */
[----:B------:R-:W-:Y:S01]  /*15150*/  MOV R5, 0x40000040 ;  /* 0x4000004000057802 */ /* 0x000fe20000000f00 */
[----:B-----5:R-:W-:Y:S01]  /*15160*/  WARPGROUP.ARRIVE ;  /* 0x00000000000079c5 */ /* 0x020fe20000000000 */
[----:B------:R-:W-:Y:S01]  /*15170*/  IMAD.U32 R229, RZ, RZ, UR9 ;  /* 0x00000009ffe57e24 */ /* 0x000fe2000f8e00ff */
[----:B------:R-:W-:Y:S01]  /*15180*/  UMOV UR57, 0x40000040 ;  /* 0x4000004000397882 */ /* 0x000fe20000000000 */
[----:B------:R-:W-:Y:S01]  /*15190*/  R2UR UR11, R5 ;  /* 0x00000000050b72ca */ /* 0x000fe200000e0000 */
[----:B------:R-:W-:Y:S01]  /*151a0*/  UMOV UR53, 0x40000040 ;  /* 0x4000004000357882 */ /* 0x000fe20000000000 */
[----:B------:R-:W-:Y:S01]  /*151b0*/  UMOV UR49, 0x40000040 ;  /* 0x4000004000317882 */ /* 0x000fe20000000000 */
[----:B------:R-:W-:Y:S01]  /*151c0*/  UMOV UR45, 0x40000040 ;  /* 0x40000040002d7882 */ /* 0x000fe20000000000 */
[----:B------:R-:W-:Y:S01]  /*151d0*/  MOV R5, 0x40000040 ;  /* 0x4000004000057802 */ /* 0x000fe20000000f00 */
[----:B------:R-:W-:-:S02]  /*151e0*/  UIADD3 UR4, UR4, 0x28400, URZ ;  /* 0x0002840004047890 */ /* 0x000fc4000fffe03f */
[----:B------:R-:W-:Y:S01]  /*151f0*/  ULOP3.LUT UR5, UR5, 0x10000, URZ, 0xfc, !UPT ;  /* 0x0001000005057892 */ /* 0x000fe2000f8efc3f */
[----:B------:R-:W-:Y:S01]  /*15200*/  R2UR UR43, R5 ;  /* 0x00000000052b72ca */ /* 0x000fe200000e0000 */
[----:B------:R-:W-:Y:S02]  /*15210*/  USHF.R.U32.HI UR4, URZ, 0x4, UR4 ;  /* 0x000000043f047899 */ /* 0x000fe40008011604 */
[----:B------:R-:W-:Y:S02]  /*15220*/  UIADD3 UR56, UR5, 0x6, URZ ;  /* 0x0000000605387890 */ /* 0x000fe4000fffe03f */
[----:B------:R-:W-:Y:S01]  /*15230*/  ULOP3.LUT UR4, UR4, 0x3fff, URZ, 0xc0, !UPT ;  /* 0x00003fff04047892 */ /* 0x000fe2000f8ec03f */
[----:B------:R-:W-:Y:S01]  /*15240*/  UMOV UR8, UR5 ;  /* 0x0000000500087c82 */ /* 0x000fe20008000000 */
[----:B------:R-:W-:Y:S01]  /*15250*/  UIADD3 UR52, UR5, 0x400, URZ ;  /* 0x0000040005347890 */ /* 0x000fe2000fffe03f */
[----:B------:R-:W-:Y:S01]  /*15260*/  IMAD.U32 R228, RZ, RZ, UR8 ;  /* 0x00000008ffe47e24 */ /* 0x000fe2000f8e00ff */
[----:B------:R-:W-:-:S02]  /*15270*/  ULOP3.LUT UR6, UR4, 0x10000, URZ, 0xfc, !UPT ;  /* 0x0001000004067892 */ /* 0x000fc4000f8efc3f */
[----:B------:R-:W-:Y:S02]  /*15280*/  UIADD3 UR4, UR5, 0x2, URZ ;  /* 0x0000000205047890 */ /* 0x000fe4000fffe03f */
[----:B------:R-:W-:Y:S02]  /*15290*/  UIADD3 UR48, UR5, 0x402, URZ ;  /* 0x0000040205307890 */ /* 0x000fe4000fffe03f */
[----:B------:R-:W-:Y:S01]  /*152a0*/  LEA R4, R222, UR6, 0xb ;  /* 0x00000006de047c11 */ /* 0x000fe2000f8e58ff */
[----:B------:R-:W-:Y:S01]  /*152b0*/  UIADD3 UR44, UR5, 0x404, URZ ;  /* 0x00000404052c7890 */ /* 0x000fe2000fffe03f */
[----:B------:R-:W-:Y:S01]  /*152c0*/  IMAD.U32 R3, RZ, RZ, UR6 ;  /* 0x00000006ff037e24 */ /* 0x000fe2000f8e00ff */
[----:B------:R-:W-:Y:S01]  /*152d0*/  UIADD3 UR40, UR5, 0x406, URZ ;  /* 0x0000040605287890 */ /* 0x000fe2000fffe03f */
[C---:B------:R-:W-:Y:S01]  /*152e0*/  R2UR UR10, R4.reuse ;  /* 0x00000000040a72ca */ /* 0x040fe200000e0000 */
[----:B------:R-:W-:Y:S01]  /*152f0*/  VIADD R6, R4, 0x2 ;  /* 0x0000000204067836 */ /* 0x000fe20000000000 */
[----:B------:R-:W-:Y:S01]  /*15300*/  UMOV UR41, 0x40000040 ;  /* 0x4000004000297882 */ /* 0x000fe20000000000 */
[----:B------:R2:W-:Y:S10]  /*15310*/  STL [R1+0x34], R3 ;  /* 0x0000340301007387 */ /* 0x0005f40000100800 */
[----:B------:R-:W-:Y:S01]  /*15320*/  QGMMA.64x128x32.F32.E4M3.E4M3 R24, gdesc[UR8], RZ, !UPT, gsb0 ;  /* 0x01e00000081879f3 */ /* 0x000fe2000c0008ff */
[----:B------:R-:W-:Y:S01]  /*15330*/  R2UR UR10, R6 ;  /* 0x00000000060a72ca */ /* 0x000fe200000e0000 */
[----:B------:R-:W-:Y:S01]  /*15340*/  UMOV UR8, UR4 ;  /* 0x0000000400087c82 */ /* 0x000fe20008000000 */
[----:B------:R-:W-:Y:S01]  /*15350*/  R2UR UR11, R7 ;  /* 0x00000000070b72ca */ /* 0x000fe200000e0000 */
[----:B------:R-:W-:Y:S01]  /*15360*/  UMOV UR9, 0x40000040 ;  /* 0x4000004000097882 */ /* 0x000fe20000000000 */
[----:B------:R-:W-:Y:S01]  /*15370*/  VIADD R6, R4, 0x4 ;  /* 0x0000000404067836 */ /* 0x000fe20000000000 */
[----:B------:R-:W-:Y:S01]  /*15380*/  UIADD3 UR4, UR5, 0x4, URZ ;  /* 0x0000000405047890 */ /* 0x000fe2000fffe03f */
[----:B------:R-:W-:Y:S01]  /*15390*/  IMAD.MOV.U32 R7, RZ, RZ, 0x40000040 ;  /* 0x40000040ff077424 */ /* 0x000fe200078e00ff */
[----:B------:R-:W-:Y:S01]  /*153a0*/  MOV R226, UR8 ;  /* 0x0000000800e27c02 */ /* 0x000fe20008000f00 */
[----:B------:R-:W-:Y:S01]  /*153b0*/  IMAD.U32 R227, RZ, RZ, UR9 ;  /* 0x00000009ffe37e24 */ /* 0x000fe2000f8e00ff */
[----:B--2---:R-:W2:Y:S02]  /*153c0*/  S2R R3, SR_TID.X ;  /* 0x0000000000037919 */ /* 0x004ea40000002100 */
[----:B--2---:R-:W-:-:S04]  /*153d0*/  SHF.R.U32.HI R3, RZ, 0x7, R3 ;  /* 0x00000007ff037819 */ /* 0x004fc80000011603 */
[----:B------:R-:W-:Y:S01]  /*153e0*/  IADD3 R8, -R3, 0xb, RZ ;  /* 0x0000000b03087810 */ /* 0x000fe20007ffe1ff */
[----:B------:R-:W-:Y:S02]  /*153f0*/  WARPGROUP.DEPBAR.LE gsb0, 0x0 ;  /* 0x00008000000079c5 */ /* 0x000fe40000010000 */
[----:B------:R-:W-:-:S06]  /*15400*/  WARPGROUP.ARRIVE ;  /* 0x00000000000079c5 */ /* 0x000fcc0000000000 */
[----:B------:R-:W-:Y:S01]  /*15410*/  QGMMA.64x128x32.F32.E4M3.E4M3 R24, gdesc[UR8], R24, gsb0 ;  /* 0x01e00000081879f3 */ /* 0x000fe20008000818 */
[----:B------:R-:W-:Y:S01]  /*15420*/  R2UR UR10, R6 ;  /* 0x00000000060a72ca */ /* 0x000fe200000e0000 */
[----:B------:R-:W-:Y:S01]  /*15430*/  UMOV UR8, UR4 ;  /* 0x0000000400087c82 */ /* 0x000fe20008000000 */
[----:B------:R-:W-:Y:S01]  /*15440*/  R2UR UR11, R7 ;  /* 0x00000000070b72ca */ /* 0x000fe200000e0000 */
[----:B------:R-:W-:Y:S01]  /*15450*/  UMOV UR9, 0x40000040 ;  /* 0x4000004000097882 */ /* 0x000fe20000000000 */
[----:B------:R-:W-:Y:S01]  /*15460*/  VIADD R6, R4, 0x6 ;  /* 0x0000000604067836 */ /* 0x000fe20000000000 */
[----:B------:R-:W-:Y:S01]  /*15470*/  MOV R225, UR9 ;  /* 0x0000000900e17c02 */ /* 0x000fe20008000f00 */
[----:B------:R-:W-:Y:S02]  /*15480*/  IMAD.MOV.U32 R7, RZ, RZ, 0x40000040 ;  /* 0x40000040ff077424 */ /* 0x000fe400078e00ff */
[----:B------:R-:W-:Y:S01]  /*15490*/  IMAD.U32 R224, RZ, RZ, UR8 ;  /* 0x00000008ffe07e24 */ /* 0x000fe2000f8e00ff */
[----:B------:R-:W-:Y:S01]  /*154a0*/  R2UR UR58, R6 ;  /* 0x00000000063a72ca */ /* 0x000fe200000e0000 */
[----:B------:R-:W-:Y:S01]  /*154b0*/  VIADD R6, R4, 0x400 ;  /* 0x0000040004067836 */ /* 0x000fe20000000000 */
[----:B------:R-:W-:Y:S01]  /*154c0*/  R2UR UR59, R7 ;  /* 0x00000000073b72ca */ /* 0x000fe200000e0000 */
[----:B------:R-:W-:-:S03]  /*154d0*/  IMAD.MOV.U32 R7, RZ, RZ, 0x40000040 ;  /* 0x40000040ff077424 */ /* 0x000fc600078e00ff */
[----:B------:R-:W-:Y:S02]  /*154e0*/  R2UR UR54, R6 ;  /* 0x00000000063672ca */ /* 0x000fe400000e0000 */
[----:B------:R-:W-:Y:S01]  /*154f0*/  R2UR UR55, R7 ;  /* 0x00000000073772ca */ /* 0x000fe200000e0000 */
[----:B------:R-:W-:Y:S01]  /*15500*/  IMAD.MOV.U32 R7, RZ, RZ, 0x40000040 ;  /* 0x40000040ff077424 */ /* 0x000fe200078e00ff */
[----:B------:R-:W-:-:S04]  /*15510*/  IADD3 R6, R4, 0x402, RZ ;  /* 0x0000040204067810 */ /* 0x000fc80007ffe0ff */
[----:B------:R-:W-:Y:S01]  /*15520*/  R2UR UR50, R6 ;  /* 0x00000000063272ca */ /* 0x000fe200000e0000 */
[C---:B------:R-:W-:Y:S01]  /*15530*/  VIADD R6, R4.reuse, 0x404 ;  /* 0x0000040404067836 */ /* 0x040fe20000000000 */
[----:B------:R-:W-:Y:S01]  /*15540*/  R2UR UR51, R7 ;  /* 0x00000000073372ca */ /* 0x000fe200000e0000 */
[----:B------:R-:W-:Y:S02]  /*15550*/  IMAD.MOV.U32 R7, RZ, RZ, 0x40000040 ;  /* 0x40000040ff077424 */ /* 0x000fe400078e00ff */
[----:B------:R-:W-:Y:S01]  /*15560*/  VIADD R4, R4, 0x406 ;  /* 0x0000040604047836 */ /* 0x000fe20000000000 */
[----:B------:R-:W-:Y:S02]  /*15570*/  R2UR UR46, R6 ;  /* 0x00000000062e72ca */ /* 0x000fe400000e0000 */
[----:B------:R-:W-:Y:S02]  /*15580*/  R2UR UR47, R7 ;  /* 0x00000000072f72ca */ /* 0x000fe400000e0000 */
[----:B------:R-:W-:Y:S01]  /*15590*/  R2UR UR42, R4 ;  /* 0x00000000042a72ca */ /* 0x000fe200000e0000 */
        /* <DEDUP_REMOVED lines=22> */
.L_x_639:
[----:B------:R-:W3:Y:S01]  /*15700*/  LDL R88, [R1+0x68] ;  /* 0x0000680001587983 */ /* 0x000ee20000100800 */
[C---:B------:R-:W-:Y:S01]  /*15710*/  FMUL.FTZ R3, R2.reuse, R24 ;  /* 0x0000001802037220 */ /* 0x040fe20000410000 */
[C---:B------:R-:W-:Y:S01]  /*15720*/  FMUL.FTZ R4, R2.reuse, R25 ;  /* 0x0000001902047220 */ /* 0x040fe20000410000 */
[C---:B------:R-:W-:Y:S01]  /*15730*/  FMUL.FTZ R7, R2.reuse, R28 ;  /* 0x0000001c02077220 */ /* 0x040fe20000410000 */
[C---:B------:R-:W-:Y:S01]  /*15740*/  FMUL.FTZ R14, R2.reuse, R32 ;  /* 0x00000020020e7220 */ /* 0x040fe20000410000 */
[C---:B------:R-:W-:Y:S01]  /*15750*/  FMUL.FTZ R32, R2.reuse, R44 ;  /* 0x0000002c02207220 */ /* 0x040fe20000410000 */
[C---:B------:R-:W-:Y:S01]  /*15760*/  FMUL.FTZ R11, R2.reuse, R29 ;  /* 0x0000001d020b7220 */ /* 0x040fe20000410000 */
[----:B------:R-:W4:Y:S01]  /*15770*/  MUFU.TANH R3, R3 ;  /* 0x0000000300037308 */ /* 0x000f220000002400 */
[C---:B------:R-:W-:Y:S01]  /*15780*/  FMUL.FTZ R44, R2.reuse, R56 ;  /* 0x00000038022c7220 */ /* 0x040fe20000410000 */
[----:B------:R-:W-:Y:S01]  /*15790*/  FMUL.FTZ R56, R2, R68 ;  /* 0x0000004402387220 */ /* 0x000fe20000410000 */
[----:B------:R-:W-:-:S02]  /*157a0*/  IMAD R68, R170, -0x80, R94 ;  /* 0xffffff80aa447824 */ /* 0x000fc400078e025e */
[C---:B------:R-:W-:Y:S01]  /*157b0*/  FMUL.FTZ R5, R2.reuse, R26 ;  /* 0x0000001a02057220 */ /* 0x040fe20000410000 */
[C---:B------:R-:W-:Y:S01]  /*157c0*/  FMUL.FTZ R6, R2.reuse, R27 ;  /* 0x0000001b02067220 */ /* 0x040fe20000410000 */
[C---:B------:R-:W-:Y:S01]  /*157d0*/  FMUL.FTZ R15, R2.reuse, R33 ;  /* 0x00000021020f7220 */ /* 0x040fe20000410000 */
[C---:B------:R-:W-:Y:S01]  /*157e0*/  FMUL.FTZ R12, R2.reuse, R30 ;  /* 0x0000001e020c7220 */ /* 0x040fe20000410000 */
[----:B------:R-:W5:Y:S01]  /*157f0*/  MUFU.TANH R4, R4 ;  /* 0x0000000400047308 */ /* 0x000f620000002400 */
[C---:B------:R-:W-:Y:S01]  /*15800*/  FMUL.FTZ R24, R2.reuse, R36 ;  /* 0x0000002402187220 */ /* 0x040fe20000410000 */
[C---:B------:R-:W-:Y:S01]  /*15810*/  FMUL.FTZ R13, R2.reuse, R31 ;  /* 0x0000001f020d7220 */ /* 0x040fe20000410000 */
[C---:B------:R-:W-:Y:S01]  /*15820*/  FMUL.FTZ R25, R2.reuse, R37 ;  /* 0x0000002502197220 */ /* 0x040fe20000410000 */
[C---:B------:R-:W-:Y:S01]  /*15830*/  FMUL.FTZ R36, R2.reuse, R48 ;  /* 0x0000003002247220 */ /* 0x040fe20000410000 */
[C---:B------:R-:W-:Y:S01]  /*15840*/  FMUL.FTZ R48, R2.reuse, R60 ;  /* 0x0000003c02307220 */ /* 0x040fe20000410000 */
[C---:B------:R-:W-:Y:S01]  /*15850*/  FMUL.FTZ R60, R2.reuse, R72 ;  /* 0x00000048023c7220 */ /* 0x040fe20000410000 */
[C---:B------:R-:W-:Y:S01]  /*15860*/  FMUL.FTZ R20, R2.reuse, R34 ;  /* 0x0000002202147220 */ /* 0x040fe20000410000 */
[----:B------:R-:W0:Y:S01]  /*15870*/  MUFU.TANH R7, R7 ;  /* 0x0000000700077308 */ /* 0x000e220000002400 */
        /* <DEDUP_REMOVED lines=45> */
[----:B------:R-:W-:Y:S01]  /*15b50*/  ULDC UR38, c[0x0][0x988] ;  /* 0x0002620000267ab9 */ /* 0x000fe20000000800 */
[C---:B------:R-:W-:Y:S01]  /*15b60*/  FMUL.FTZ R77, R2.reuse, R86 ;  /* 0x00000056024d7220 */ /* 0x040fe20000410000 */
[----:B------:R-:W2:Y:S01]  /*15b70*/  MUFU.TANH R12, R12 ;  /* 0x0000000c000c7308 */ /* 0x000ea20000002400 */
[----:B------:R-:W-:-:S07]  /*15b80*/  FMUL.FTZ R76, R2, R87 ;  /* 0x00000057024c7220 */ /* 0x000fce0000410000 */
[----:B------:R-:W2:Y:S08]  /*15b90*/  MUFU.TANH R24, R24 ;  /* 0x0000001800187308 */ /* 0x000eb00000002400 */
        /* <DEDUP_REMOVED lines=26> */
[----:B------:R-:W2:Y:S01]  /*15d40*/  MUFU.TANH R46, R46 ;  /* 0x0000002e002e7308 */ /* 0x000ea20000002400 */
[----:B---3--:R-:W-:-:S07]  /*15d50*/  IADD3 R68, -R88, 0x80, R68 ;  /* 0x0000008058447810 */ /* 0x008fce0007ffe144 */
[----:B------:R-:W3:Y:S01]  /*15d60*/  MUFU.TANH R52, R52 ;  /* 0x0000003400347308 */ /* 0x000ee20000002400 */
[C---:B------:R-:W-:Y:S02]  /*15d70*/  ISETP.GT.AND P4, PT, R68.reuse, RZ, PT ;  /* 0x000000ff4400720c */ /* 0x040fe40003f84270 */
[C---:B------:R-:W-:Y:S02]  /*15d80*/  ISETP.GT.AND P5, PT, R68.reuse, 0x1, PT ;  /* 0x000000014400780c */ /* 0x040fe40003fa4270 */
[----:B------:R-:W-:Y:S02]  /*15d90*/  ISETP.GT.AND P1, PT, R68, 0x8, PT ;  /* 0x000000084400780c */ /* 0x000fe40003f24270 */
[----:B----4-:R-:W-:Y:S01]  /*15da0*/  FSEL R3, R3, -INF , P4 ;  /* 0xff80000003037808 */ /* 0x010fe20002000000 */
[----:B------:R-:W4:Y:S01]  /*15db0*/  MUFU.TANH R47, R47 ;  /* 0x0000002f002f7308 */ /* 0x000f220000002400 */
[----:B-----5:R-:W-:Y:S02]  /*15dc0*/  FSEL R4, R4, -INF , P5 ;  /* 0xff80000004047808 */ /* 0x020fe40002800000 */
[----:B------:R-:W-:-:S02]  /*15dd0*/  ISETP.GT.AND P2, PT, R68, 0x9, PT ;  /* 0x000000094400780c */ /* 0x000fc40003f44270 */
[----:B0-----:R-:W-:Y:S02]  /*15de0*/  FSEL R7, R7, -INF , P1 ;  /* 0xff80000007077808 */ /* 0x001fe40000800000 */
[----:B------:R-:W-:Y:S01]  /*15df0*/  FMNMX.FTZ R72, R3, R4, !PT ;  /* 0x0000000403487209 */ /* 0x000fe20007810000 */
[----:B------:R-:W0:Y:S01]  /*15e00*/  MUFU.TANH R53, R53 ;  /* 0x0000003500357308 */ /* 0x000e220000002400 */
[C---:B------:R-:W-:Y:S02]  /*15e10*/  ISETP.GT.AND P3, PT, R68.reuse, 0x10, PT ;  /* 0x000000104400780c */ /* 0x040fe40003f64270 */
[----:B-1----:R-:W-:Y:S02]  /*15e20*/  FSEL R11, R11, -INF , P2 ;  /* 0xff8000000b0b7808 */ /* 0x002fe40001000000 */
[----:B------:R-:W-:Y:S02]  /*15e30*/  FMNMX.FTZ R72, R7, R72, !PT ;  /* 0x0000004807487209 */ /* 0x000fe40007810000 */
[----:B--2---:R-:W-:Y:S01]  /*15e40*/  FSEL R5, R5, -INF , P4 ;  /* 0xff80000005057808 */ /* 0x004fe20002000000 */
[----:B------:R-:W1:Y:S01]  /*15e50*/  MUFU.TANH R50, R50 ;  /* 0x0000003200327308 */ /* 0x000e620000002400 */
[----:B------:R-:W-:-:S02]  /*15e60*/  ISETP.GT.AND P4, PT, R68, 0x11, PT ;  /* 0x000000114400780c */ /* 0x000fc40003f84270 */
[----:B------:R-:W-:Y:S02]  /*15e70*/  FSEL R14, R14, -INF , P3 ;  /* 0xff8000000e0e7808 */ /* 0x000fe40001800000 */
[----:B------:R-:W-:Y:S02]  /*15e80*/  FMNMX.FTZ R73, R11, R72, !PT ;  /* 0x000000480b497209 */ /* 0x000fe40007810000 */
[----:B------:R-:W-:Y:S01]  /*15e90*/  FSEL R6, R6, -INF , P5 ;  /* 0xff80000006067808 */ /* 0x000fe20002800000 */
[----:B------:R-:W2:Y:S01]  /*15ea0*/  MUFU.TANH R56, R56 ;  /* 0x0000003800387308 */ /* 0x000ea20000002400 */
[----:B------:R-:W-:Y:S02]  /*15eb0*/  ISETP.GT.AND P5, PT, R68, 0x18, PT ;  /* 0x000000184400780c */ /* 0x000fe40003fa4270 */
[----:B------:R-:W-:Y:S02]  /*15ec0*/  FSEL R15, R15, -INF , P4 ;  /* 0xff8000000f0f7808 */ /* 0x000fe40002000000 */
[----:B------:R-:W-:-:S02]  /*15ed0*/  FMNMX.FTZ R72, R14, R73, !PT ;  /* 0x000000490e487209 */ /* 0x000fc40007810000 */
[----:B------:R-:W-:Y:S01]  /*15ee0*/  FSEL R12, R12, -INF , P1 ;  /* 0xff8000000c0c7808 */ /* 0x000fe20000800000 */
[----:B------:R-:W5:Y:S01]  /*15ef0*/  MUFU.TANH R51, R51 ;  /* 0x0000003300337308 */ /* 0x000f620000002400 */
[----:B------:R-:W-:Y:S02]  /*15f00*/  ISETP.GT.AND P1, PT, R68, 0x19, PT ;  /* 0x000000194400780c */ /* 0x000fe40003f24270 */
[----:B------:R-:W-:Y:S02]  /*15f10*/  FSEL R24, R24, -INF , P5 ;  /* 0xff80000018187808 */ /* 0x000fe40002800000 */
[----:B------:R-:W-:Y:S02]  /*15f20*/  FMNMX.FTZ R73, R15, R72, !PT ;  /* 0x000000480f497209 */ /* 0x000fe40007810000 */
[----:B------:R-:W-:Y:S01]  /*15f30*/  FSEL R13, R13, -INF , P2 ;  /* 0xff8000000d0d7808 */ /* 0x000fe20001000000 */
[----:B------:R-:W5:Y:S01]  /*15f40*/  MUFU.TANH R57, R57 ;  /* 0x0000003900397308 */ /* 0x000f620000002400 */
[----:B------:R-:W-:-:S02]  /*15f50*/  ISETP.GT.AND P2, PT, R68, 0x20, PT ;  /* 0x000000204400780c */ /* 0x000fc40003f44270 */
[----:B------:R-:W-:Y:S02]  /*15f60*/  FSEL R25, R25, -INF , P1 ;  /* 0xff80000019197808 */ /* 0x000fe40000800000 */
[----:B------:R-:W-:Y:S02]  /*15f70*/  FMNMX.FTZ R72, R24, R73, !PT ;  /* 0x0000004918487209 */ /* 0x000fe40007810000 */
[----:B------:R-:W-:Y:S01]  /*15f80*/  FSEL R20, R20, -INF , P3 ;  /* 0xff80000014147808 */ /* 0x000fe20001800000 */
[----:B------:R-:W5:Y:S01]  /*15f90*/  MUFU.TANH R54, R54 ;  /* 0x0000003600367308 */ /* 0x000f620000002400 */
        /* <DEDUP_REMOVED lines=61> */
[----:B---3--:R-:W-:Y:S02]  /*16370*/  FSEL R52, R52, -INF , P4 ;  /* 0xff80000034347808 */ /* 0x008fe40002000000 */
[----:B------:R-:W-:-:S02]  /*16380*/  FMNMX.FTZ R73, R49, R72, !PT ;  /* 0x0000004831497209 */ /* 0x000fc40007810000 */
[----:B----4-:R-:W-:Y:S01]  /*16390*/  FSEL R47, R47, -INF , P1 ;  /* 0xff8000002f2f7808 */ /* 0x010fe20000800000 */
[----:B------:R-:W3:Y:S01]  /*163a0*/  MUFU.TANH R70, R70 ;  /* 0x0000004600467308 */ /* 0x000ee20000002400 */
[----:B------:R-:W-:Y:S02]  /*163b0*/  ISETP.GT.AND P1, PT, R68, 0x58, PT ;  /* 0x000000584400780c */ /* 0x000fe40003f24270 */
[----:B0-----:R-:W-:Y:S02]  /*163c0*/  FSEL R53, R53, -INF , P5 ;  /* 0xff80000035357808 */ /* 0x001fe40002800000 */
[----:B------:R-:W-:Y:S02]  /*163d0*/  FMNMX.FTZ R72, R52, R73, !PT ;  /* 0x0000004934487209 */ /* 0x000fe40007810000 */
[----:B-1----:R-:W-:Y:S01]  /*163e0*/  FSEL R50, R50, -INF , P2 ;  /* 0xff80000032327808 */ /* 0x002fe20001000000 */
[----:B------:R-:W0:Y:S01]  /*163f0*/  MUFU.TANH R71, R71 ;  /* 0x0000004700477308 */ /* 0x000e220000002400 */
[----:B------:R-:W-:-:S02]  /*16400*/  ISETP.GT.AND P2, PT, R68, 0x59, PT ;  /* 0x000000594400780c */ /* 0x000fc40003f44270 */
[----:B--2---:R-:W-:Y:S02]  /*16410*/  FSEL R56, R56, -INF , P1 ;  /* 0xff80000038387808 */ /* 0x004fe40000800000 */
[----:B------:R-:W-:Y:S02]  /*16420*/  FMNMX.FTZ R73, R53, R72, !PT ;  /* 0x0000004835497209 */ /* 0x000fe40007810000 */
[----:B-----5:R-:W-:Y:S01]  /*16430*/  FSEL R51, R51, -INF , P3 ;  /* 0xff80000033337808 */ /* 0x020fe20001800000 */
[----:B------:R-:W1:Y:S01]  /*16440*/  MUFU.TANH R77, R77 ;  /* 0x0000004d004d7308 */ /* 0x000e620000002400 */
[----:B------:R-:W-:Y:S02]  /*16450*/  ISETP.GT.AND P3, PT, R68, 0x60, PT ;  /* 0x000000604400780c */ /* 0x000fe40003f64270 */
[----:B------:R-:W-:Y:S02]  /*16460*/  FSEL R57, R57, -INF , P2 ;  /* 0xff80000039397808 */ /* 0x000fe40001000000 */
[----:B------:R-:W-:-:S02]  /*16470*/  FMNMX.FTZ R72, R56, R73, !PT ;  /* 0x0000004938487209 */ /* 0x000fc40007810000 */
[----:B------:R-:W-:Y:S01]  /*16480*/  FSEL R54, R54, -INF , P4 ;  /* 0xff80000036367808 */ /* 0x000fe20002000000 */
[----:B------:R-:W-:Y:S01]  /*16490*/  MUFU.TANH R76, R76 ;  /* 0x0000004c004c7308 */ /* 0x000fe20000002400 */
[----:B------:R-:W-:Y:S02]  /*164a0*/  ISETP.GT.AND P4, PT, R68, 0x61, PT ;  /* 0x000000614400780c */ /* 0x000fe40003f84270 */
[----:B------:R-:W-:Y:S02]  /*164b0*/  FSEL R60, R60, -INF , P3 ;  /* 0xff8000003c3c7808 */ /* 0x000fe40001800000 */
[----:B------:R-:W-:Y:S02]  /*164c0*/  FMNMX.FTZ R73, R57, R72, !PT ;  /* 0x0000004839497209 */ /* 0x000fe40007810000 */
[----:B------:R-:W-:Y:S02]  /*164d0*/  FSEL R55, R55, -INF , P5 ;  /* 0xff80000037377808 */ /* 0x000fe40002800000 */
[----:B------:R-:W-:-:S02]  /*164e0*/  ISETP.GT.AND P5, PT, R68, 0x68, PT ;  /* 0x000000684400780c */ /* 0x000fc40003fa4270 */
[----:B------:R-:W-:Y:S02]  /*164f0*/  FSEL R61, R61, -INF , P4 ;  /* 0xff8000003d3d7808 */ /* 0x000fe40002000000 */
[----:B------:R-:W-:Y:S02]  /*16500*/  FMNMX.FTZ R72, R60, R73, !PT ;  /* 0x000000493c487209 */ /* 0x000fe40007810000 */
[----:B------:R-:W-:Y:S02]  /*16510*/  FSEL R58, R58, -INF , P1 ;  /* 0xff8000003a3a7808 */ /* 0x000fe40000800000 */
[----:B------:R-:W-:Y:S02]  /*16520*/  ISETP.GT.AND P1, PT, R68, 0x69, PT ;  /* 0x000000694400780c */ /* 0x000fe40003f24270 */
[----:B------:R-:W-:Y:S02]  /*16530*/  FSEL R64, R64, -INF , P5 ;  /* 0xff80000040407808 */ /* 0x000fe40002800000 */
[----:B------:R-:W-:-:S02]  /*16540*/  FMNMX.FTZ R73, R61, R72, !PT ;  /* 0x000000483d497209 */ /* 0x000fc40007810000 */
[----:B------:R-:W-:Y:S02]  /*16550*/  FSEL R59, R59, -INF , P2 ;  /* 0xff8000003b3b7808 */ /* 0x000fe40001000000 */
        /* <DEDUP_REMOVED lines=13> */
[----:B---3--:R-:W-:Y:S02]  /*16630*/  FSEL R70, R70, -INF , P4 ;  /* 0xff80000046467808 */ /* 0x008fe40002000000 */
[----:B------:R-:W-:Y:S01]  /*16640*/  FMNMX.FTZ R73, R69, R72, !PT ;  /* 0x0000004845497209 */ /* 0x000fe20007810000 */
[----:B------:R-:W-:Y:S01]  /*16650*/  FMUL.FTZ R72, R2, R79 ;  /* 0x0000004f02487220 */ /* 0x000fe20000410000 */
[----:B0-----:R-:W-:Y:S02]  /*16660*/  FSEL R71, R71, -INF , P5 ;  /* 0xff80000047477808 */ /* 0x001fe40002800000 */
[----:B------:R-:W-:-:S03]  /*16670*/  FMNMX.FTZ R68, R70, R73, !PT ;  /* 0x0000004946447209 */ /* 0x000fc60007810000 */
[----:B------:R-:W-:Y:S01]  /*16680*/  MUFU.TANH R72, R72 ;  /* 0x0000004800487308 */ /* 0x000fe20000002400 */
[----:B------:R-:W-:-:S05]  /*16690*/  FMNMX.FTZ R73, R71, R68, !PT ;  /* 0x0000004447497209 */ /* 0x000fca0007810000 */
[----:B------:R-:W0:Y:S02]  /*166a0*/  SHFL.BFLY PT, R68, R73, 0x2, 0x1f ;  /* 0x0c401f0049447f89 */ /* 0x000e2400000e0000 */
[----:B0-----:R-:W-:-:S05]  /*166b0*/  FMNMX.FTZ R74, R73, R68, !PT ;  /* 0x00000044494a7209 */ /* 0x001fca0007810000 */
[----:B------:R-:W0:Y:S02]  /*166c0*/  SHFL.BFLY PT, R75, R74, 0x1, 0x1f ;  /* 0x0c201f004a4b7f89 */ /* 0x000e2400000e0000 */
[----:B0-----:R-:W-:Y:S01]  /*166d0*/  FMNMX.FTZ R168, R74, R75, !PT ;  /* 0x0000004b4aa87209 */ /* 0x001fe20007810000 */
[----:B------:R-:W-:Y:S02]  /*166e0*/  IMAD.U32 R75, RZ, RZ, UR38 ;  /* 0x00000026ff4b7e24 */ /* 0x000fe4000f8e00ff */
[----:B------:R-:W-:Y:S01]  /*166f0*/  FMUL.FTZ R74, R2, R83 ;  /* 0x00000053024a7220 */ /* 0x000fe20000410000 */
[C---:B------:R-:W-:Y:S01]  /*16700*/  FSETP.NEU.FTZ.AND P6, PT, R168.reuse, -INF , PT ;  /* 0xff800000a800780b */ /* 0x040fe20003fdd000 */
[----:B------:R-:W-:-:S01]  /*16710*/  FFMA.FTZ R68, R168, R75, -8 ;  /* 0xc1000000a8447423 */ /* 0x000fc2000001004b */
[----:B------:R-:W-:-:S03]  /*16720*/  FMUL.FTZ R75, R2, R82 ;  /* 0x00000052024b7220 */ /* 0x000fc60000410000 */
[----:B------:R-:W-:Y:S01]  /*16730*/  MUFU.TANH R74, R74 ;  /* 0x0000004a004a7308 */ /* 0x000fe20000002400 */
[----:B------:R-:W-:-:S05]  /*16740*/  FSEL R68, R68, RZ, P6 ;  /* 0x000000ff44447208 */ /* 0x000fca0003000000 */
        /* <DEDUP_REMOVED lines=9> */
[----:B------:R-:W0:Y:S01]  /*167e0*/  MUFU.TANH R75, R75 ;  /* 0x0000004b004b7308 */ /* 0x000e220000002400 */
[----:B------:R-:W-:Y:S01]  /*167f0*/  FMNMX.FTZ R7, R13, R78, !PT ;  /* 0x0000004e0d077209 */ /* 0x000fe20007810000 */
[--C-:B------:R-:W-:Y:S01]  /*16800*/  FFMA.FTZ R78, R15, UR38, -R68.reuse ;  /* 0x000000260f4e7c23 */ /* 0x100fe20008010844 */
[----:B------:R-:W-:-:S01]  /*16810*/  FFMA.FTZ R15, R25, UR38, -R68 ;  /* 0x00000026190f7c23 */ /* 0x000fc20008010844 */
[--C-:B------:R-:W-:Y:S01]  /*16820*/  FFMA.FTZ R162, R36, UR38, -R68.reuse ;  /* 0x0000002624a27c23 */ /* 0x100fe20008010844 */
[----:B------:R-:W-:Y:S01]  /*16830*/  FMNMX.FTZ R14, R20, R7, !PT ;  /* 0x00000007140e7209 */ /* 0x000fe20007810000 */
[--C-:B------:R-:W-:Y:S01]  /*16840*/  FFMA.FTZ R37, R37, UR38, -R68.reuse ;  /* 0x0000002625257c23 */ /* 0x100fe20008010844 */
[----:B------:R-:W-:-:S01]  /*16850*/  FFMA.FTZ R156, R44, UR38, -R68 ;  /* 0x000000262c9c7c23 */ /* 0x000fc20008010844 */
[----:B-1----:R-:W-:Y:S01]  /*16860*/  FSEL R44, R77, -INF , P4 ;  /* 0xff8000004d2c7808 */ /* 0x002fe20002000000 */
[----:B------:R-:W-:-:S01]  /*16870*/  FFMA.FTZ R158, R52, UR38, -R68 ;  /* 0x00000026349e7c23 */ /* 0x000fc20008010844 */
[----:B------:R-:W-:Y:S01]  /*16880*/  FMNMX.FTZ R7, R21, R14, !PT ;  /* 0x0000000e15077209 */ /* 0x000fe20007810000 */
[----:B------:R-:W-:-:S01]  /*16890*/  FFMA.FTZ R52, R56, UR38, -R68 ;  /* 0x0000002638347c23 */ /* 0x000fc20008010844 */
[--C-:B------:R-:W-:Y:S01]  /*168a0*/  FFMA.FTZ R56, R64, UR38, -R68.reuse ;  /* 0x0000002640387c23 */ /* 0x100fe20008010844 */
[----:B------:R-:W-:Y:S01]  /*168b0*/  IMAD.U32 R64, RZ, RZ, UR38 ;  /* 0x00000026ff407e24 */ /* 0x000fe2000f8e00ff */
[----:B------:R-:W-:Y:S01]  /*168c0*/  FMNMX.FTZ R14, R26, R7, !PT ;  /* 0x000000071a0e7209 */ /* 0x000fe20007810000 */
[----:B------:R-:W-:-:S01]  /*168d0*/  FFMA.FTZ R154, R67, UR38, -R68 ;  /* 0x00000026439a7c23 */ /* 0x000fc20008010844 */
[----:B------:R-:W-:Y:S01]  /*168e0*/  MUFU.EX2 R164, R164 ;  /* 0x000000a400a47308 */ /* 0x000fe20000000800 */
[----:B0-----:R-:W-:Y:S01]  /*168f0*/  FSEL R36, R75, -INF , P2 ;  /* 0xff8000004b247808 */ /* 0x001fe20001000000 */
[--C-:B------:R-:W-:Y:S01]  /*16900*/  FFMA.FTZ R75, R45, UR38, -R68.reuse ;  /* 0x000000262d4b7c23 */ /* 0x100fe20008010844 */
[----:B------:R-:W-:Y:S01]  /*16910*/  FMNMX.FTZ R11, R27, R14, !PT ;  /* 0x0000000e1b0b7209 */ /* 0x000fe20007810000 */
[--C-:B------:R-:W-:Y:S01]  /*16920*/  FFMA.FTZ R14, R24, UR38, -R68.reuse ;  /* 0x00000026180e7c23 */ /* 0x100fe20008010844 */
[----:B------:R-:W-:-:S01]  /*16930*/  FFMA.FTZ R152, R60, UR38, -R68 ;  /* 0x000000263c987c23 */ /* 0x000fc20008010844 */
[--C-:B------:R-:W-:Y:S01]  /*16940*/  FFMA.FTZ R33, R33, UR38, -R68.reuse ;  /* 0x0000002621217c23 */ /* 0x100fe20008010844 */
[----:B------:R-:W-:Y:S01]  /*16950*/  FMNMX.FTZ R24, R30, R11, !PT ;  /* 0x0000000b1e187209 */ /* 0x000fe20007810000 */
[----:B------:R-:W0:Y:S01]  /*16960*/  MUFU.EX2 R73, R73 ;  /* 0x0000004900497308 */ /* 0x000e220000000800 */
[----:B------:R-:W-:-:S01]  /*16970*/  FFMA.FTZ R41, R41, UR38, -R68 ;  /* 0x0000002629297c23 */ /* 0x000fc20008010844 */
[--C-:B------:R-:W-:Y:S01]  /*16980*/  FFMA.FTZ R48, R48, UR38, -R68.reuse ;  /* 0x0000002630307c23 */ /* 0x100fe20008010844 */
[----:B------:R-:W-:Y:S01]  /*16990*/  FMNMX.FTZ R11, R31, R24, !PT ;  /* 0x000000181f0b7209 */ /* 0x000fe20007810000 */
[--C-:B------:R-:W-:Y:S01]  /*169a0*/  FFMA.FTZ R49, R49, UR38, -R68.reuse ;  /* 0x0000002631317c23 */ /* 0x100fe20008010844 */
[----:B------:R-:W-:-:S01]  /*169b0*/  FFMA.FTZ R57, R57, UR38, -R68 ;  /* 0x0000002639397c23 */ /* 0x000fc20008010844 */
[----:B------:R-:W-:Y:S01]  /*169c0*/  FFMA.FTZ R60, R70, UR38, -R68 ;  /* 0x00000026463c7c23 */ /* 0x000fe20008010844 */
[----:B------:R-:W-:Y:S01]  /*169d0*/  FMNMX.FTZ R24, R34, R11, !PT ;  /* 0x0000000b22187209 */ /* 0x000fe20007810000 */
[----:B------:R-:W1:Y:S03]  /*169e0*/  MUFU.EX2 R3, R3 ;  /* 0x0000000300037308 */ /* 0x000e660000000800 */
[----:B------:R-:W-:-:S04]  /*169f0*/  FMNMX.FTZ R11, R35, R24, !PT ;  /* 0x00000018230b7209 */ /* 0x000fc80007810000 */
[----:B------:R-:W-:Y:S01]  /*16a00*/  FMNMX.FTZ R24, R38, R11, !PT ;  /* 0x0000000b26187209 */ /* 0x000fe20007810000 */
[----:B------:R-:W2:Y:S03]  /*16a10*/  MUFU.EX2 R4, R4 ;  /* 0x0000000400047308 */ /* 0x000ea60000000800 */
[----:B------:R-:W-:-:S04]  /*16a20*/  FMNMX.FTZ R11, R39, R24, !PT ;  /* 0x00000018270b7209 */ /* 0x000fc80007810000 */
[----:B------:R-:W-:Y:S01]  /*16a30*/  FMNMX.FTZ R24, R42, R11, !PT ;  /* 0x0000000b2a187209 */ /* 0x000fe20007810000 */
[----:B------:R-:W-:Y:S03]  /*16a40*/  MUFU.EX2 R166, R166 ;  /* 0x000000a600a67308 */ /* 0x000fe60000000800 */
[----:B------:R-:W-:Y:S01]  /*16a50*/  FMNMX.FTZ R25, R43, R24, !PT ;  /* 0x000000182b197209 */ /* 0x000fe20007810000 */
[----:B------:R-:W-:-:S03]  /*16a60*/  FFMA.FTZ R24, R32, UR38, -R68 ;  /* 0x0000002620187c23 */ /* 0x000fc60008010844 */
[----:B------:R-:W-:Y:S01]  /*16a70*/  FMNMX.FTZ R28, R46, R25, !PT ;  /* 0x000000192e1c7209 */ /* 0x000fe20007810000 */
[----:B------:R3:W-:Y:S03]  /*16a80*/  MUFU.EX2 R11, R29 ;  /* 0x0000001d000b7308 */ /* 0x0007e60000000800 */
[----:B------:R-:W-:-:S04]  /*16a90*/  FMNMX.FTZ R25, R47, R28, !PT ;  /* 0x0000001c2f197209 */ /* 0x000fc80007810000 */
[----:B------:R-:W-:Y:S01]  /*16aa0*/  FMNMX.FTZ R28, R50, R25, !PT ;  /* 0x00000019321c7209 */ /* 0x000fe20007810000 */
[----:B------:R-:W-:Y:S03]  /*16ab0*/  MUFU.EX2 R7, R78 ;  /* 0x0000004e00077308 */ /* 0x000fe60000000800 */
[----:B------:R-:W-:-:S04]  /*16ac0*/  FMNMX.FTZ R25, R51, R28, !PT ;  /* 0x0000001c33197209 */ /* 0x000fc80007810000 */
[----:B------:R-:W-:Y:S01]  /*16ad0*/  FMNMX.FTZ R28, R54, R25, !PT ;  /* 0x00000019361c7209 */ /* 0x000fe20007810000 */
[----:B------:R-:W-:Y:S03]  /*16ae0*/  MUFU.EX2 R14, R14 ;  /* 0x0000000e000e7308 */ /* 0x000fe60000000800 */
[----:B------:R-:W-:-:S04]  /*16af0*/  FMNMX.FTZ R25, R55, R28, !PT ;  /* 0x0000001c37197209 */ /* 0x000fc80007810000 */
[----:B------:R-:W-:Y:S01]  /*16b00*/  FMNMX.FTZ R28, R58, R25, !PT ;  /* 0x000000193a1c7209 */ /* 0x000fe20007810000 */
[----:B------:R-:W-:Y:S03]  /*16b10*/  MUFU.EX2 R15, R15 ;  /* 0x0000000f000f7308 */ /* 0x000fe60000000800 */
[----:B---3--:R-:W-:Y:S01]  /*16b20*/  FMNMX.FTZ R29, R59, R28, !PT ;  /* 0x0000001c3b1d7209 */ /* 0x008fe20007810000 */
[----:B------:R-:W-:Y:S01]  /*16b30*/  FFMA.FTZ R28, R40, UR38, -R68 ;  /* 0x00000026281c7c23 */ /* 0x000fe20008010844 */
[----:B------:R-:W-:Y:S02]  /*16b40*/  FSEL R40, R74, -INF , P3 ;  /* 0xff8000004a287808 */ /* 0x000fe40001800000 */
[----:B------:R-:W-:Y:S01]  /*16b50*/  FMNMX.FTZ R32, R62, R29, !PT ;  /* 0x0000001d3e207209 */ /* 0x000fe20007810000 */
[----:B------:R3:W-:Y:S03]  /*16b60*/  MUFU.EX2 R25, R37 ;  /* 0x0000002500197308 */ /* 0x0007e60000000800 */
[----:B------:R-:W-:-:S02]  /*16b70*/  FMNMX.FTZ R29, R63, R32, !PT ;  /* 0x000000203f1d7209 */ /* 0x000fc40007810000 */
[----:B------:R-:W-:Y:S02]  /*16b80*/  FSEL R32, R72, -INF , P1 ;  /* 0xff80000048207808 */ /* 0x000fe40000800000 */
[----:B------:R-:W-:Y:S01]  /*16b90*/  FMNMX.FTZ R29, R66, R29, !PT ;  /* 0x0000001d421d7209 */ /* 0x000fe20007810000 */
[----:B------:R-:W-:Y:S01]  /*16ba0*/  MUFU.EX2 R160, R160 ;  /* 0x000000a000a07308 */ /* 0x000fe20000000800 */
[----:B------:R-:W-:Y:S02]  /*16bb0*/  FSEL R72, R76, -INF , P5 ;  /* 0xff8000004c487808 */ /* 0x000fe40002800000 */
[----:B------:R-:W-:-:S04]  /*16bc0*/  FMNMX.FTZ R29, R32, R29, !PT ;  /* 0x0000001d201d7209 */ /* 0x000fc80007810000 */
[----:B------:R-:W-:Y:S01]  /*16bd0*/  FMNMX.FTZ R29, R36, R29, !PT ;  /* 0x0000001d241d7209 */ /* 0x000fe20007810000 */
[----:B------:R-:W-:Y:S03]  /*16be0*/  MUFU.EX2 R24, R24 ;  /* 0x0000001800187308 */ /* 0x000fe60000000800 */
[----:B------:R-:W-:-:S04]  /*16bf0*/  FMNMX.FTZ R29, R40, R29, !PT ;  /* 0x0000001d281d7209 */ /* 0x000fc80007810000 */
[----:B---3--:R-:W-:Y:S01]  /*16c00*/  FMNMX.FTZ R37, R44, R29, !PT ;  /* 0x0000001d2c257209 */ /* 0x008fe20007810000 */
[----:B------:R-:W-:Y:S03]  /*16c10*/  MUFU.EX2 R33, R33 ;  /* 0x0000002100217308 */ /* 0x000fe60000000800 */
[----:B------:R-:W-:Y:S01]  /*16c20*/  FMNMX.FTZ R45, R72, R37, !PT ;  /* 0x00000025482d7209 */ /* 0x000fe20007810000 */
[--C-:B------:R-:W-:Y:S01]  /*16c30*/  FFMA.FTZ R37, R53, UR38, -R68.reuse ;  /* 0x0000002635257c23 */ /* 0x100fe20008010844 */
[----:B------:R-:W-:-:S03]  /*16c40*/  FFMA.FTZ R53, R69, UR38, -R68 ;  /* 0x0000002645357c23 */ /* 0x000fc60008010844 */
[----:B------:R-:W3:Y:S01]  /*16c50*/  SHFL.BFLY PT, R74, R45, 0x2, 0x1f ;  /* 0x0c401f002d4a7f89 */ /* 0x000ee200000e0000 */
[----:B------:R-:W-:Y:S08]  /*16c60*/  MUFU.EX2 R162, R162 ;  /* 0x000000a200a27308 */ /* 0x000ff00000000800 */
[----:B------:R-:W-:Y:S08]  /*16c70*/  MUFU.EX2 R28, R28 ;  /* 0x0000001c001c7308 */ /* 0x000ff00000000800 */
[----:B------:R-:W-:Y:S01]  /*16c80*/  MUFU.EX2 R41, R41 ;  /* 0x0000002900297308 */ /* 0x000fe20000000800 */
[----:B---3--:R-:W-:Y:S01]  /*16c90*/  FMNMX.FTZ R74, R45, R74, !PT ;  /* 0x0000004a2d4a7209 */ /* 0x008fe20007810000 */
[--C-:B------:R-:W-:Y:S01]  /*16ca0*/  FFMA.FTZ R45, R61, UR38, -R68.reuse ;  /* 0x000000263d2d7c23 */ /* 0x100fe20008010844 */
[----:B------:R-:W-:-:S01]  /*16cb0*/  FFMA.FTZ R61, R65, UR38, -R68 ;  /* 0x00000026413d7c23 */ /* 0x000fc20008010844 */
[----:B------:R-:W-:-:S04]  /*16cc0*/  FFMA.FTZ R65, R71, UR38, -R68 ;  /* 0x0000002647417c23 */ /* 0x000fc80008010844 */
[----:B------:R-:W-:Y:S01]  /*16cd0*/  MUFU.EX2 R156, R156 ;  /* 0x0000009c009c7308 */ /* 0x000fe20000000800 */
[----:B------:R-:W3:Y:S07]  /*16ce0*/  SHFL.BFLY PT, R169, R74, 0x1, 0x1f ;  /* 0x0c201f004aa97f89 */ /* 0x000eee00000e0000 */
[----:B------:R-:W-:Y:S08]  /*16cf0*/  MUFU.EX2 R29, R75 ;  /* 0x0000004b001d7308 */ /* 0x000ff00000000800 */
[----:B------:R-:W-:Y:S08]  /*16d00*/  MUFU.EX2 R48, R48 ;  /* 0x0000003000307308 */ /* 0x000ff00000000800 */
[----:B------:R-:W-:Y:S01]  /*16d10*/  MUFU.EX2 R49, R49 ;  /* 0x0000003100317308 */ /* 0x000fe20000000800 */
[----:B---3--:R-:W-:-:S04]  /*16d20*/  FMNMX.FTZ R169, R74, R169, !PT ;  /* 0x000000a94aa97209 */ /* 0x008fc80007810000 */
[C---:B------:R-:W-:Y:S01]  /*16d30*/  FSETP.NEU.FTZ.AND P1, PT, R169.reuse, -INF , PT ;  /* 0xff800000a900780b */ /* 0x040fe20003f3d000 */
[----:B------:R-:W-:-:S02]  /*16d40*/  FFMA.FTZ R67, R169, R64, -8 ;  /* 0xc1000000a9437423 */ /* 0x000fc40000010040 */
        /* <DEDUP_REMOVED lines=12> */
[----:B0-----:R-:W-:Y:S01]  /*16e10*/  FADD.FTZ R38, R164, R73 ;  /* 0x00000049a4267221 */ /* 0x001fe20000010000 */
[----:B------:R-:W-:-:S01]  /*16e20*/  FFMA.FTZ R68, R27, UR38, -R67 ;  /* 0x000000261b447c23 */ /* 0x000fc20008010843 */
[--C-:B------:R-:W-:Y:S01]  /*16e30*/  FFMA.FTZ R21, R34, UR38, -R67.reuse ;  /* 0x0000002622157c23 */ /* 0x100fe20008010843 */
[----:B------:R-:W-:-:S01]  /*16e40*/  FFMA.FTZ R34, R35, UR38, -R67 ;  /* 0x0000002623227c23 */ /* 0x000fc20008010843 */
[----:B------:R-:W0:Y:S01]  /*16e50*/  MUFU.EX2 R6, R6 ;  /* 0x0000000600067308 */ /* 0x000e220000000800 */
[----:B------:R-:W-:-:S01]  /*16e60*/  FFMA.FTZ R26, R39, UR38, -R67 ;  /* 0x00000026271a7c23 */ /* 0x000fc20008010843 */
[----:B-1----:R-:W-:Y:S01]  /*16e70*/  FADD.FTZ R35, R3, R38 ;  /* 0x0000002603237221 */ /* 0x002fe20000010000 */
[----:B------:R-:W-:-:S01]  /*16e80*/  FFMA.FTZ R161, R30, UR38, -R67 ;  /* 0x000000261ea17c23 */ /* 0x000fc20008010843 */
[--C-:B------:R-:W-:Y:S01]  /*16e90*/  FFMA.FTZ R20, R31, UR38, -R67.reuse ;  /* 0x000000261f147c23 */ /* 0x100fe20008010843 */
[----:B------:R-:W-:-:S01]  /*16ea0*/  FFMA.FTZ R159, R54, UR38, -R67 ;  /* 0x00000026369f7c23 */ /* 0x000fc20008010843 */
[----:B--2---:R-:W-:Y:S01]  /*16eb0*/  FADD.FTZ R35, R4, R35 ;  /* 0x0000002304237221 */ /* 0x004fe20000010000 */
        /* <DEDUP_REMOVED lines=10> */
[----:B0-----:R-:W-:-:S01]  /*16f60*/  FADD.FTZ R46, R165, R6 ;  /* 0x00000006a52e7221 */ /* 0x001fc20000010000 */
[--C-:B------:R-:W-:Y:S01]  /*16f70*/  FFMA.FTZ R36, R40, UR38, -R67.reuse ;  /* 0x0000002628247c23 */ /* 0x100fe20008010843 */
[----:B------:R-:W-:Y:S01]  /*16f80*/  F2FP.SATFINITE.E4M3.F32.PACK_AB_MERGE_C R40, R4, R3, RZ ;  /* 0x000000030428723e */ /* 0x000fe200048070ff */
[----:B------:R-:W-:-:S03]  /*16f90*/  FFMA.FTZ R44, R44, UR38, -R67 ;  /* 0x000000262c2c7c23 */ /* 0x000fc60008010843 */
[----:B------:R-:W-:Y:S01]  /*16fa0*/  F2FP.SATFINITE.E4M3.F32.PACK_AB_MERGE_C R164, R73, R164, R40 ;  /* 0x000000a449a4723e */ /* 0x000fe20004807028 */
[----:B------:R-:W0:Y:S01]  /*16fb0*/  MUFU.EX2 R167, R167 ;  /* 0x000000a700a77308 */ /* 0x000e220000000800 */
[----:B-1----:R-:W-:-:S01]  /*16fc0*/  FADD.FTZ R39, R5, R46 ;  /* 0x0000002e05277221 */ /* 0x002fc20000010000 */
[----:B------:R-:W-:-:S06]  /*16fd0*/  FADD.FTZ R46, R166, R35 ;  /* 0x00000023a62e7221 */ /* 0x000fcc0000010000 */
[----:B------:R-:W1:Y:S01]  /*16fe0*/  MUFU.EX2 R12, R12 ;  /* 0x0000000c000c7308 */ /* 0x000e620000000800 */
[----:B--2---:R-:W-:-:S01]  /*16ff0*/  FADD.FTZ R38, R64, R39 ;  /* 0x0000002740267221 */ /* 0x004fc20000010000 */
[----:B------:R-:W-:Y:S01]  /*17000*/  FADD.FTZ R39, R7, R46 ;  /* 0x0000002e07277221 */ /* 0x000fe20000010000 */
[----:B------:R-:W-:-:S03]  /*17010*/  F2FP.SATFINITE.E4M3.F32.PACK_AB_MERGE_C R64, R64, R5, RZ ;  /* 0x000000054040723e */ /* 0x000fc600048070ff */
[----:B------:R-:W-:Y:S01]  /*17020*/  FADD.FTZ R54, R14, R39 ;  /* 0x000000270e367221 */ /* 0x000fe20000010000 */
[----:B------:R-:W-:Y:S01]  /*17030*/  F2FP.SATFINITE.E4M3.F32.PACK_AB_MERGE_C R14, R15, R14, RZ ;  /* 0x0000000e0f0e723e */ /* 0x000fe200048070ff */
[----:B------:R-:W2:Y:S01]  /*17040*/  MUFU.EX2 R13, R13 ;  /* 0x0000000d000d7308 */ /* 0x000ea20000000800 */
[----:B0-----:R-:W-:-:S01]  /*17050*/  FADD.FTZ R35, R167, R38 ;  /* 0x00000026a7237221 */ /* 0x001fc20000010000 */
[----:B------:R-:W-:Y:S01]  /*17060*/  FADD.FTZ R39, R15, R54 ;  /* 0x000000360f277221 */ /* 0x000fe20000010000 */
[----:B------:R-:W-:-:S01]  /*17070*/  FFMA.FTZ R38, R55, UR38, -R67 ;  /* 0x0000002637267c23 */ /* 0x000fc20008010843 */
[----:B------:R-:W-:Y:S02]  /*17080*/  F2FP.SATFINITE.E4M3.F32.PACK_AB_MERGE_C R166, R7, R166, R14 ;  /* 0x000000a607a6723e */ /* 0x000fe4000480700e */
[----:B------:R-:W-:-:S01]  /*17090*/  FADD.FTZ R54, R160, R39 ;  /* 0x00000027a0367221 */ /* 0x000fc20000010000 */
[----:B------:R-:W-:Y:S01]  /*170a0*/  F2FP.SATFINITE.E4M3.F32.PACK_AB_MERGE_C R165, R6, R165, R64 ;  /* 0x000000a506a5723e */ /* 0x000fe20004807040 */
[----:B------:R-:W0:Y:S01]  /*170b0*/  MUFU.EX2 R68, R68 ;  /* 0x0000004400447308 */ /* 0x000e220000000800 */
[----:B-1----:R-:W-:-:S01]  /*170c0*/  FADD.FTZ R46, R12, R35 ;  /* 0x000000230c2e7221 */ /* 0x002fc20000010000 */
[----:B------:R-:W-:Y:S01]  /*170d0*/  FADD.FTZ R43, R11, R54 ;  /* 0x000000360b2b7221 */ /* 0x000fe20000010000 */
[----:B------:R-:W-:-:S05]  /*170e0*/  FFMA.FTZ R54, R59, UR38, -R67 ;  /* 0x000000263b367c23 */ /* 0x000fca0008010843 */
[----:B------:R-:W1:Y:S01]  /*170f0*/  MUFU.EX2 R161, R161 ;  /* 0x000000a100a17308 */ /* 0x000e620000000800 */
[----:B--2---:R-:W-:-:S07]  /*17100*/  FADD.FTZ R35, R13, R46 ;  /* 0x0000002e0d237221 */ /* 0x004fce0000010000 */
[----:B------:R-:W2:Y:S01]  /*17110*/  MUFU.EX2 R20, R20 ;  /* 0x0000001400147308 */ /* 0x000ea20000000800 */
[----:B0-----:R-:W-:-:S01]  /*17120*/  FADD.FTZ R46, R68, R35 ;  /* 0x00000023442e7221 */ /* 0x001fc20000010000 */
[----:B------:R-:W-:Y:S01]  /*17130*/  FFMA.FTZ R35, R58, UR38, -R67 ;  /* 0x000000263a237c23 */ /* 0x000fe20008010843 */
[----:B------:R-:W-:-:S01]  /*17140*/  FADD.FTZ R58, R24, R43 ;  /* 0x0000002b183a7221 */ /* 0x000fc20000010000 */
[C---:B------:R-:W-:Y:S02]  /*17150*/  F2FP.SATFINITE.E4M3.F32.PACK_AB_MERGE_C R24, R33.reuse, R24, RZ ;  /* 0x000000182118723e */ /* 0x040fe400048070ff */
[----:B------:R-:W-:Y:S01]  /*17160*/  F2FP.SATFINITE.E4M3.F32.PACK_AB_MERGE_C R13, R68, R13, RZ ;  /* 0x0000000d440d723e */ /* 0x000fe200048070ff */
[----:B------:R-:W-:Y:S01]  /*17170*/  FADD.FTZ R43, R33, R58 ;  /* 0x0000003a212b7221 */ /* 0x000fe20000010000 */
[----:B------:R-:W0:Y:S01]  /*17180*/  MUFU.EX2 R21, R21 ;  /* 0x0000001500157308 */ /* 0x000e220000000800 */
[----:B-1----:R-:W-:-:S01]  /*17190*/  FADD.FTZ R39, R161, R46 ;  /* 0x0000002ea1277221 */ /* 0x002fc20000010000 */
[----:B------:R-:W-:Y:S01]  /*171a0*/  F2FP.SATFINITE.E4M3.F32.PACK_AB_MERGE_C R160, R11, R160, R24 ;  /* 0x000000a00ba0723e */ /* 0x000fe20004807018 */
[----:B------:R-:W-:-:S01]  /*171b0*/  FADD.FTZ R58, R162, R43 ;  /* 0x0000002ba23a7221 */ /* 0x000fc20000010000 */
[----:B------:R-:W-:-:S03]  /*171c0*/  F2FP.SATFINITE.E4M3.F32.PACK_AB_MERGE_C R167, R12, R167, R13 ;  /* 0x000000a70ca7723e */ /* 0x000fc6000480700d */
[----:B------:R-:W-:Y:S01]  /*171d0*/  FADD.FTZ R43, R25, R58 ;  /* 0x0000003a192b7221 */ /* 0x000fe20000010000 */
[----:B------:R-:W1:Y:S01]  /*171e0*/  MUFU.EX2 R34, R34 ;  /* 0x0000002200227308 */ /* 0x000e620000000800 */
[----:B--2---:R-:W-:-:S02]  /*171f0*/  FADD.FTZ R46, R20, R39 ;  /* 0x00000027142e7221 */ /* 0x004fc40000010000 */
[----:B------:R-:W-:-:S04]  /*17200*/  FADD.FTZ R62, R28, R43 ;  /* 0x0000002b1c3e7221 */ /* 0x000fc80000010000 */
[----:B------:R-:W-:Y:S01]  /*17210*/  FADD.FTZ R43, R41, R62 ;  /* 0x0000003e292b7221 */ /* 0x000fe20000010000 */
[----:B------:R-:W2:Y:S01]  /*17220*/  MUFU.EX2 R163, R163 ;  /* 0x000000a300a37308 */ /* 0x000ea20000000800 */
[----:B0-----:R-:W-:-:S01]  /*17230*/  FADD.FTZ R39, R21, R46 ;  /* 0x0000002e15277221 */ /* 0x001fc20000010000 */
[----:B------:R-:W-:Y:S01]  /*17240*/  F2FP.SATFINITE.E4M3.F32.PACK_AB_MERGE_C R41, R41, R28, RZ ;  /* 0x0000001c2929723e */ /* 0x000fe200048070ff */
[----:B------:R-:W-:-:S01]  /*17250*/  FADD.FTZ R62, R156, R43 ;  /* 0x0000002b9c3e7221 */ /* 0x000fc20000010000 */
[----:B------:R-:W-:Y:S02]  /*17260*/  VIADD R43, R0, 0x38840 ;  /* 0x00038840002b7836 */ /* 0x000fe40000000000 */
[----:B------:R-:W-:Y:S01]  /*17270*/  F2FP.SATFINITE.E4M3.F32.PACK_AB_MERGE_C R162, R25, R162, R41 ;  /* 0x000000a219a2723e */ /* 0x000fe20004807029 */
[----:B------:R-:W-:Y:S01]  /*17280*/  FADD.FTZ R51, R29, R62 ;  /* 0x0000003e1d337221 */ /* 0x000fe20000010000 */
[----:B------:R-:W0:Y:S01]  /*17290*/  MUFU.EX2 R26, R26 ;  /* 0x0000001a001a7308 */ /* 0x000e220000000800 */
[----:B-1----:R-:W-:-:S01]  /*172a0*/  FADD.FTZ R46, R34, R39 ;  /* 0x00000027222e7221 */ /* 0x002fc20000010000 */
[----:B------:R-:W-:Y:S01]  /*172b0*/  F2FP.SATFINITE.E4M3.F32.PACK_AB_MERGE_C R21, R34, R21, RZ ;  /* 0x000000152215723e */ /* 0x000fe200048070ff */
[----:B------:R-:W-:-:S01]  /*172c0*/  FADD.FTZ R62, R48, R51 ;  /* 0x00000033303e7221 */ /* 0x000fc20000010000 */
[----:B------:R-:W-:-:S02]  /*172d0*/  F2FP.SATFINITE.E4M3.F32.PACK_AB_MERGE_C R48, R49, R48, RZ ;  /* 0x000000303130723e */ /* 0x000fc400048070ff */
[----:B------:R-:W-:Y:S01]  /*172e0*/  F2FP.SATFINITE.E4M3.F32.PACK_AB_MERGE_C R161, R20, R161, R21 ;  /* 0x000000a114a1723e */ /* 0x000fe20004807015 */
[----:B------:R-:W-:Y:S01]  /*172f0*/  FADD.FTZ R51, R49, R62 ;  /* 0x0000003e31337221 */ /* 0x000fe20000010000 */
[----:B------:R-:W1:Y:S01]  /*17300*/  MUFU.EX2 R27, R27 ;  /* 0x0000001b001b7308 */ /* 0x000e620000000800 */
[----:B--2---:R-:W-:-:S01]  /*17310*/  FADD.FTZ R39, R163, R46 ;  /* 0x0000002ea3277221 */ /* 0x004fc20000010000 */
[----:B------:R-:W-:Y:S01]  /*17320*/  FFMA.FTZ R46, R63, UR38, -R67 ;  /* 0x000000263f2e7c23 */ /* 0x000fe20008010843 */
[----:B------:R-:W-:-:S01]  /*17330*/  FADD.FTZ R62, R158, R51 ;  /* 0x000000339e3e7221 */ /* 0x000fc20000010000 */
[----:B------:R-:W-:-:S04]  /*17340*/  F2FP.SATFINITE.E4M3.F32.PACK_AB_MERGE_C R156, R29, R156, R48 ;  /* 0x0000009c1d9c723e */ /* 0x000fc80004807030 */
[----:B------:R-:W2:Y:S01]  /*17350*/  MUFU.EX2 R42, R42 ;  /* 0x0000002a002a7308 */ /* 0x000ea20000000800 */
[----:B0-----:R-:W-:-:S07]  /*17360*/  FADD.FTZ R58, R26, R39 ;  /* 0x000000271a3a7221 */ /* 0x001fce0000010000 */
[----:B------:R-:W0:Y:S01]  /*17370*/  MUFU.EX2 R157, R157 ;  /* 0x0000009d009d7308 */ /* 0x000e220000000800 */
[----:B-1----:R-:W-:-:S07]  /*17380*/  FADD.FTZ R39, R27, R58 ;  /* 0x0000003a1b277221 */ /* 0x002fce0000010000 */
[----:B------:R-:W1:Y:S01]  /*17390*/  MUFU.EX2 R30, R30 ;  /* 0x0000001e001e7308 */ /* 0x000e620000000800 */
[----:B--2---:R-:W-:-:S01]  /*173a0*/  FADD.FTZ R58, R42, R39 ;  /* 0x000000272a3a7221 */ /* 0x004fc20000010000 */
[--C-:B------:R-:W-:Y:S01]  /*173b0*/  FFMA.FTZ R39, R66, UR38, -R67.reuse ;  /* 0x0000002642277c23 */ /* 0x100fe20008010843 */
[----:B------:R-:W-:Y:S02]  /*173c0*/  IMAD.U32 R66, RZ, RZ, UR61 ;  /* 0x0000003dff427e24 */ /* 0x000fe4000f8e00ff */
[----:B------:R-:W-:Y:S01]  /*173d0*/  FFMA.FTZ R67, R72, UR38, -R67 ;  /* 0x0000002648437c23 */ /* 0x000fe20008010843 */
[----:B------:R-:W-:Y:S02]  /*173e0*/  F2FP.SATFINITE.E4M3.F32.PACK_AB_MERGE_C R27, R42, R27, RZ ;  /* 0x0000001b2a1b723e */ /* 0x000fe400048070ff */
[----:B------:R-:W2:Y:S01]  /*173f0*/  MUFU.EX2 R31, R31 ;  /* 0x0000001f001f7308 */ /* 0x000ea20000000800 */
[----:B0-----:R-:W-:-:S01]  /*17400*/  FADD.FTZ R47, R157, R58 ;  /* 0x0000003a9d2f7221 */ /* 0x001fc20000010000 */
[----:B------:R-:W-:-:S02]  /*17410*/  PRMT R43, R66, 0x654, R43 ;  /* 0x00000654422b7816 */ /* 0x000fc4000000002b */
[----:B------:R-:W-:Y:S02]  /*17420*/  F2FP.SATFINITE.E4M3.F32.PACK_AB_MERGE_C R163, R26, R163, R27 ;  /* 0x000000a31aa3723e */ /* 0x000fe4000480701b */
[----:B------:R0:W-:Y:S02]  /*17430*/  SYNCS.ARRIVE.TRANS64.RED.A1T0 RZ, [R43+URZ], RZ ;  /* 0x000000ff2bff79a7 */ /* 0x0001e4000810043f */
[----:B------:R-:W3:Y:S01]  /*17440*/  MUFU.EX2 R50, R50 ;  /* 0x0000003200327308 */ /* 0x000ee20000000800 */
[----:B-1----:R-:W-:-:S07]  /*17450*/  FADD.FTZ R58, R30, R47 ;  /* 0x0000002f1e3a7221 */ /* 0x002fce0000010000 */
[----:B------:R-:W0:Y:S01]  /*17460*/  MUFU.EX2 R159, R159 ;  /* 0x0000009f009f7308 */ /* 0x000e220000000800 */
[----:B--2---:R-:W-:-:S07]  /*17470*/  FADD.FTZ R47, R31, R58 ;  /* 0x0000003a1f2f7221 */ /* 0x004fce0000010000 */
[----:B------:R-:W1:Y:S01]  /*17480*/  MUFU.EX2 R37, R37 ;  /* 0x0000002500257308 */ /* 0x000e620000000800 */
[----:B---3--:R-:W-:-:S01]  /*17490*/  FADD.FTZ R58, R50, R47 ;  /* 0x0000002f323a7221 */ /* 0x008fc20000010000 */
        /* <DEDUP_REMOVED lines=33> */
[C---:B-1----:R-:W-:Y:S01]  /*176b0*/  F2FP.SATFINITE.E4M3.F32.PACK_AB_MERGE_C R56, R61.reuse, R56, RZ ;  /* 0x000000383d38723e */ /* 0x042fe200048070ff */
[----:B------:R-:W-:-:S03]  /*176c0*/  FADD.FTZ R61, R61, R28 ;  /* 0x0000001c3d3d7221 */ /* 0x000fc60000010000 */
[----:B------:R-:W-:-:S03]  /*176d0*/  F2FP.SATFINITE.E4M3.F32.PACK_AB_MERGE_C R152, R45, R152, R56 ;  /* 0x000000982d98723e */ /* 0x000fc60004807038 */
        /* <DEDUP_REMOVED lines=16> */
[C---:B0-----:R-:W-:Y:S01]  /*177e0*/  F2FP.SATFINITE.E4M3.F32.PACK_AB_MERGE_C R60, R65.reuse, R60, RZ ;  /* 0x0000003c413c723e */ /* 0x041fe200048070ff */
[----:B------:R-:W-:-:S03]  /*177f0*/  FADD.FTZ R4, R65, R4 ;  /* 0x0000000441047221 */ /* 0x000fc60000010000 */
[----:B------:R-:W-:Y:S02]  /*17800*/  F2FP.SATFINITE.E4M3.F32.PACK_AB_MERGE_C R154, R53, R154, R60 ;  /* 0x0000009a359a723e */ /* 0x000fe4000480703c */
[C---:B-1----:R-:W-:Y:S01]  /*17810*/  F2FP.SATFINITE.E4M3.F32.PACK_AB_MERGE_C R44, R67.reuse, R44, RZ ;  /* 0x0000002c432c723e */ /* 0x042fe200048070ff */
[----:B------:R-:W-:-:S03]  /*17820*/  FADD.FTZ R3, R67, R28 ;  /* 0x0000001c43037221 */ /* 0x000fc60000010000 */
[----:B------:R-:W-:Y:S01]  /*17830*/  F2FP.SATFINITE.E4M3.F32.PACK_AB_MERGE_C R155, R36, R155, R44 ;  /* 0x0000009b249b723e */ /* 0x000fe2000480702c */
[----:B------:R-:W-:Y:S06]  /*17840*/  @!P0 BRA `(.L_x_640) ;  /* 0x0000000000048947 */ /* 0x000fec0003800000 */
[----:B------:R-:W-:Y:S01]  /*17850*/  BPT.TRAP 0x1 ;  /* 0x000000040000795c */ /* 0x000fe20000300000 */
.L_x_640:
[----:B------:R0:W1:Y:S01]  /*17860*/  SYNCS.PHASECHK.TRANS64.TRYWAIT P1, [R0+URZ+0x38850], R10 ;  /* 0x0388500a000075a7 */ /* 0x000062000802017f */
[----:B------:R-:W-:Y:S05]  /*17870*/  @!P0 BRA `(.L_x_641) ;  /* 0x0000000000048947 */ /* 0x000fea0003800000 */
[----:B------:R-:W-:Y:S01]  /*17880*/  BPT.TRAP 0x1 ;  /* 0x000000040000795c */ /* 0x000fe20000300000 */
.L_x_641:
[----:B------:R-:W-:Y:S04]  /*17890*/  BSSY B0, `(.L_x_642) ;  /* 0x0000004000007945 */ /* 0x000fe80003800000 */
[----:B-1----:R-:W-:Y:S05]  /*178a0*/  @P1 BRA `(.L_x_643) ;  /* 0x0000000000081947 */ /* 0x002fea0003800000 */
[----:B------:R-:W1:Y:S02]  /*178b0*/  SYNCS.PHASECHK.TRANS64.TRYWAIT P1, [R0+URZ+0x38850], R10 ;  /* 0x0388500a000075a7 */ /* 0x000e64000802017f */
[----:B-1----:R-:W-:Y:S05]  /*178c0*/  @!P1 BRA `(.L_x_644) ;  /* 0x0000014c00449947 */ /* 0x002fea0003800000 */
.L_x_643:
[----:B------:R-:W-:Y:S05]  /*178d0*/  BSYNC B0 ;  /* 0x0000000000007941 */ /* 0x000fea0003800000 */
.L_x_642:
[----:B------:R-:W-:Y:S05]  /*178e0*/  WARPSYNC.ALL ;  /* 0x0000000000007948 */ /* 0x000fea0003800000 */
[----:B------:R-:W-:Y:S01]  /*178f0*/  R2UR UR4, R19 ;  /* 0x00000000130472ca */ /* 0x000fe200000e0000 */
[----:B------:R2:W-:Y:S01]  /*17900*/  BAR.SYNC.DEFER_BLOCKING R9, 0x100 ;  /* 0x000400090000751d */ /* 0x0005e20000010000 */
[----:B------:R-:W-:Y:S01]  /*17910*/  MOV R13, 0x40000040 ;  /* 0x40000040000d7802 */ /* 0x000fe20000000f00 */
[----:B------:R-:W-:Y:S01]  /*17920*/  IMAD.MOV.U32 R11, RZ, RZ, 0x40000040 ;  /* 0x40000040ff0b7424 */ /* 0x000fe200078e00ff */
[----:B------:R-:W-:Y:S02]  /*17930*/  MOV R7, 0x40000040 ;  /* 0x4000004000077802 */ /* 0x000fe40000000f00 */
[----:B------:R-:W-:-:S02]  /*17940*/  R2UR UR7, R13 ;  /* 0x000000000d0772ca */ /* 0x000fc400000e0000 */
[----:B------:R-:W-:Y:S02]  /*17950*/  R2UR UR11, R11 ;  /* 0x000000000b0b72ca */ /* 0x000fe400000e0000 */
[----:B------:R-:W-:Y:S02]  /*17960*/  R2UR UR15, R7 ;  /* 0x00000000070f72ca */ /* 0x000fe400000e0000 */
[----:B------:R-:W-:Y:S01]  /*17970*/  R2UR UR19, R13 ;  /* 0x000000000d1372ca */ /* 0x000fe200000e0000 */
[----:B------:R-:W-:-:S04]  /*17980*/  UIADD3 UR4, UR4, 0x400, URZ ;  /* 0x0000040004047890 */ /* 0x000fc8000fffe03f */
[----:B------:R-:W-:-:S04]  /*17990*/  USHF.R.U32.HI UR4, URZ, 0x4, UR4 ;  /* 0x000000043f047899 */ /* 0x000fc80008011604 */
[----:B------:R-:W-:-:S04]  /*179a0*/  ULOP3.LUT UR4, UR4, 0x3fff, URZ, 0xc0, !UPT ;  /* 0x00003fff04047892 */ /* 0x000fc8000f8ec03f */
[----:B------:R-:W-:Y:S01]  /*179b0*/  ULOP3.LUT UR42, UR4, 0x10000, URZ, 0xfc, !UPT ;  /* 0x00010000042a7892 */ /* 0x000fe2000f8efc3f */
[----:B------:R-:W-:-:S05]  /*179c0*/  WARPGROUP.ARRIVE ;  /* 0x00000000000079c5 */ /* 0x000fca0000000000 */
[----:B------:R-:W-:-:S04]  /*179d0*/  LEA R12, R222, UR42, 0xb ;  /* 0x0000002ade0c7c11 */ /* 0x000fc8000f8e58ff */
[C---:B------:R-:W-:Y:S01]  /*179e0*/  R2UR UR6, R12.reuse ;  /* 0x000000000c0672ca */ /* 0x040fe200000e0000 */
[C---:B01----:R-:W-:Y:S02]  /*179f0*/  VIADD R10, R12.reuse, 0x2 ;  /* 0x000000020c0a7836 */ /* 0x043fe40000000000 */
[C---:B------:R-:W-:Y:S02]  /*17a00*/  VIADD R6, R12.reuse, 0x4 ;  /* 0x000000040c067836 */ /* 0x040fe40000000000 */
[----:B------:R-:W-:Y:S01]  /*17a10*/  VIADD R12, R12, 0x6 ;  /* 0x000000060c0c7836 */ /* 0x000fe20000000000 */
[----:B------:R-:W-:Y:S02]  /*17a20*/  R2UR UR10, R10 ;  /* 0x000000000a0a72ca */ /* 0x000fe400000e0000 */
[----:B------:R-:W-:Y:S02]  /*17a30*/  R2UR UR14, R6 ;  /* 0x00000000060e72ca */ /* 0x000fe400000e0000 */
[----:B------:R-:W-:-:S03]  /*17a40*/  R2UR UR18, R12 ;  /* 0x000000000c1272ca */ /* 0x000fc600000e0000 */
[----:B------:R-:W-:Y:S03]  /*17a50*/  QGMMA.64x256x32.F32.E4M3.E4M3 R24, R164, gdesc[UR4], RZ, !UPT, gsb0 ;  /* 0x03e00004a4187df3 */ /* 0x000fe6000c0008ff */
[----:B------:R-:W-:Y:S02]  /*17a60*/  WARPGROUP.DEPBAR.LE gsb0, 0x0 ;  /* 0x00008000000079c5 */ /* 0x000fe40000010000 */
[----:B------:R-:W-:-:S15]  /*17a70*/  WARPGROUP.ARRIVE ;  /* 0x00000000000079c5 */ /* 0x000fde0000000000 */
[----:B------:R-:W-:-:S08]  /*17a80*/  NOP ;  /* 0x0000000000007918 */ /* 0x000fd00000000000 */
[----:B------:R-:W-:Y:S03]  /*17a90*/  QGMMA.64x256x32.F32.E4M3.E4M3 R24, R160, gdesc[UR8], R24, gsb0 ;  /* 0x03e00008a0187df3 */ /* 0x000fe60008000818 */
        /* <DEDUP_REMOVED lines=9> */
[----:B--2---:R-:W-:Y:S05]  /*17b30*/  @!P0 BRA `(.L_x_645) ;  /* 0x0000000000048947 */ /* 0x004fea0003800000 */
[----:B------:R-:W-:Y:S01]  /*17b40*/  BPT.TRAP 0x1 ;  /* 0x000000040000795c */ /* 0x000fe20000300000 */
.L_x_645:
[----:B------:R-:W2:Y:S01]  /*17b50*/  LDL R6, [R1+0x8] ;  /* 0x0000080001067983 */ /* 0x000ea20000100800 */
[----:B------:R-:W-:Y:S01]  /*17b60*/  VIADD R0, R0, 0x38860 ;  /* 0x0003886000007836 */ /* 0x000fe20000000000 */
[----:B------:R-:W-:Y:S01]  /*17b70*/  ULDC UR43, c[0x0][0x988] ;  /* 0x00026200002b7ab9 */ /* 0x000fe20000000800 */
[----:B------:R-:W-:-:S05]  /*17b80*/  IMAD.U32 R5, RZ, RZ, UR61 ;  /* 0x0000003dff057e24 */ /* 0x000fca000f8e00ff */
[----:B------:R-:W-:-:S04]  /*17b90*/  PRMT R0, R5, 0x654, R0 ;  /* 0x0000065405007816 */ /* 0x000fc80000000000 */
[----:B------:R0:W-:Y:S02]  /*17ba0*/  SYNCS.ARRIVE.TRANS64.RED.A1T0 RZ, [R0+URZ], RZ ;  /* 0x000000ff00ff79a7 */ /* 0x0001e4000810043f */
[----:B0-----:R-:W-:-:S05]  /*17bb0*/  VIADD R0, R170, 0xfffffffe ;  /* 0xfffffffeaa007836 */ /* 0x001fca0000000000 */
[----:B--2---:R-:W-:-:S13]  /*17bc0*/  ISETP.GE.AND P1, PT, R0, R6, PT ;  /* 0x000000060000720c */ /* 0x004fda0003f26270 */
[----:B------:R-:W-:Y:S05]  /*17bd0*/  @!P1 BRA `(.L_x_646) ;  /* 0x0000002c004c9947 */ /* 0x000fea0003800000 */
[----:B------:R-:W-:Y:S01]  /*17be0*/  IMAD.MOV.U32 R9, RZ, RZ, R169 ;  /* 0x000000ffff097224 */ /* 0x000fe200078e00a9 */
[----:B------:R-:W-:-:S07]  /*17bf0*/  MOV R10, R168 ;  /* 0x000000a8000a7202 */ /* 0x000fce0000000f00 */
.L_x_658:
[----:B0-----:R-:W2:Y:S01]  /*17c00*/  LDL R5, [R1+0x8] ;  /* 0x0000080001057983 */ /* 0x001ea20000100800 */
[----:B------:R-:W-:Y:S01]  /*17c10*/  VIADD R222, R222, 0x1 ;  /* 0x00000001dede7836 */ /* 0x000fe20000000000 */
[----:B------:R-:W-:Y:S05]  /*17c20*/  YIELD ;  /* 0x0000000000007946 */ /* 0x000fea0003800000 */
[----:B------:R-:W-:-:S04]  /*17c30*/  ISETP.NE.AND P2, PT, R222, 0x2, PT ;  /* 0x00000002de00780c */ /* 0x000fc80003f45270 */
[----:B------:R-:W-:-:S05]  /*17c40*/  SEL R7, R222, RZ, P2 ;  /* 0x000000ffde077207 */ /* 0x000fca0001000000 */
[----:B------:R-:W-:Y:S01]  /*17c50*/  IMAD.MOV.U32 R222, RZ, RZ, R7 ;  /* 0x000000ffffde7224 */ /* 0x000fe200078e0007 */
[C---:B--2---:R-:W-:Y:S01]  /*17c60*/  ISETP.GT.AND P1, PT, R0.reuse, R5, PT ;  /* 0x000000050000720c */ /* 0x044fe20003f24270 */
[----:B------:R-:W-:Y:S01]  /*17c70*/  VIADD R0, R0, 0xffffffff ;  /* 0xffffffff00007836 */ /* 0x000fe20000000000 */
[----:B------:R-:W-:-:S04]  /*17c80*/  SEL R5, RZ, 0x1, P2 ;  /* 0x00000001ff057807 */ /* 0x000fc80001000000 */
[----:B------:R-:W-:Y:S01]  /*17c90*/  LOP3.LUT R223, R223, R5, RZ, 0x3c, !PT ;  /* 0x00000005dfdf7212 */ /* 0x000fe200078e3cff */
[----:B------:R-:W-:Y:S06]  /*17ca0*/  @!P0 BRA `(.L_x_647) ;  /* 0x0000000000048947 */ /* 0x000fec0003800000 */
[----:B------:R-:W-:Y:S01]  /*17cb0*/  BPT.TRAP 0x1 ;  /* 0x000000040000795c */ /* 0x000fe20000300000 */
.L_x_647:
[----:B------:R-:W-:Y:S01]  /*17cc0*/  IMAD R5, R222, 0x8, R19 ;  /* 0x00000008de057824 */ /* 0x000fe200078e0213 */
[----:B------:R-:W-:-:S04]  /*17cd0*/  SHF.L.U32 R6, R223, 0x1f, RZ ;  /* 0x0000001fdf067819 */ /* 0x000fc800000006ff */
[----:B------:R0:W1:Y:S01]  /*17ce0*/  SYNCS.PHASECHK.TRANS64.TRYWAIT P2, [R5+URZ+0x38830], R6 ;  /* 0x03883006050075a7 */ /* 0x000062000804017f */
[----:B------:R-:W-:Y:S05]  /*17cf0*/  @!P0 BRA `(.L_x_648) ;  /* 0x0000000000048947 */ /* 0x000fea0003800000 */
[----:B------:R-:W-:Y:S01]  /*17d00*/  BPT.TRAP 0x1 ;  /* 0x000000040000795c */ /* 0x000fe20000300000 */
.L_x_648:
[----:B------:R-:W2:Y:S01]  /*17d10*/  LDL R8, [R1+0x34] ;  /* 0x0000340001087983 */ /* 0x000ea20000100800 */
[----:B------:R-:W-:Y:S01]  /*17d20*/  IMAD.MOV.U32 R13, RZ, RZ, 0x40000040 ;  /* 0x40000040ff0d7424 */ /* 0x000fe200078e00ff */
[----:B--2---:R-:W-:-:S13]  /*17d30*/  R2UR UR4, R8 ;  /* 0x00000000080472ca */ /* 0x004fda00000e0000 */
[----:B------:R-:W-:-:S04]  /*17d40*/  LEA R12, R7, UR4, 0xb ;  /* 0x00000004070c7c11 */ /* 0x000fc8000f8e58ff */
[C---:B------:R-:W-:Y:S01]  /*17d50*/  IADD3 R14, R12.reuse, 0x2, RZ ;  /* 0x000000020c0e7810 */ /* 0x040fe20007ffe0ff */
[----:B------:R-:W-:Y:S01]  /*17d60*/  VIADD R8, R12, 0x4 ;  /* 0x000000040c087836 */ /* 0x000fe20000000000 */
[----:B-1----:R-:W-:Y:S06]  /*17d70*/  @P2 BRA `(.L_x_649) ;  /* 0x0000000000082947 */ /* 0x002fec0003800000 */
[----:B------:R-:W1:Y:S02]  /*17d80*/  SYNCS.PHASECHK.TRANS64.TRYWAIT P2, [R5+URZ+0x38830], R6 ;  /* 0x03883006050075a7 */ /* 0x000e64000804017f */
[----:B-1----:R-:W-:Y:S05]  /*17d90*/  @!P2 BRA `(.L_x_650) ;  /* 0x000001480024a947 */ /* 0x002fea0003800000 */
.L_x_649:
[----:B------:R-:W-:Y:S05]  /*17da0*/  WARPSYNC.ALL ;  /* 0x0000000000007948 */ /* 0x000fea0003800000 */
[C---:B------:R-:W-:Y:S01]  /*17db0*/  R2UR UR14, R12.reuse ;  /* 0x000000000c0e72ca */ /* 0x040fe200000e0000 */
[----:B------:R-:W-:Y:S01]  /*17dc0*/  VIADD R152, R12, 0x404 ;  /* 0x000004040c987836 */ /* 0x000fe20000000000 */
[----:B------:R-:W-:Y:S01]  /*17dd0*/  R2UR UR15, R13 ;  /* 0x000000000d0f72ca */ /* 0x000fe200000e0000 */
[----:B------:R-:W-:Y:S01]  /*17de0*/  IMAD.MOV.U32 R153, RZ, RZ, 0x40000040 ;  /* 0x40000040ff997424 */ /* 0x000fe200078e00ff */
[----:B------:R-:W-:Y:S01]  /*17df0*/  R2UR UR12, R228 ;  /* 0x00000000e40c72ca */ /* 0x000fe200000e0000 */
[----:B------:R-:W-:Y:S01]  /*17e00*/  IMAD.MOV.U32 R15, RZ, RZ, 0x40000040 ;  /* 0x40000040ff0f7424 */ /* 0x000fe200078e00ff */
[----:B------:R-:W-:Y:S01]  /*17e10*/  R2UR UR13, R229 ;  /* 0x00000000e50d72ca */ /* 0x000fe200000e0000 */
[----:B------:R-:W-:Y:S01]  /*17e20*/  VIADD R20, R12, 0x6 ;  /* 0x000000060c147836 */ /* 0x000fe20000000000 */
[----:B------:R-:W-:Y:S01]  /*17e30*/  R2UR UR30, R152 ;  /* 0x00000000981e72ca */ /* 0x000fe200000e0000 */
[----:B------:R-:W-:Y:S01]  /*17e40*/  IMAD.MOV.U32 R21, RZ, RZ, 0x40000040 ;  /* 0x40000040ff157424 */ /* 0x000fe200078e00ff */
[----:B------:R-:W-:Y:S01]  /*17e50*/  R2UR UR31, R153 ;  /* 0x00000000991f72ca */ /* 0x000fe200000e0000 */
[----:B------:R-:W-:Y:S01]  /*17e60*/  UMOV UR16, UR56 ;  /* 0x0000003800107c82 */ /* 0x000fe20008000000 */
[----:B------:R-:W-:Y:S01]  /*17e70*/  WARPGROUP.ARRIVE ;  /* 0x00000000000079c5 */ /* 0x000fe20000000000 */
[----:B------:R-:W-:Y:S01]  /*17e80*/  R2UR UR10, R14 ;  /* 0x000000000e0a72ca */ /* 0x000fe200000e0000 */
[----:B------:R-:W-:Y:S01]  /*17e90*/  UMOV UR17, UR57 ;  /* 0x0000003900117c82 */ /* 0x000fe20008000000 */
[----:B------:R-:W-:Y:S01]  /*17ea0*/  R2UR UR11, R15 ;  /* 0x000000000f0b72ca */ /* 0x000fe200000e0000 */
[----:B------:R-:W-:Y:S01]  /*17eb0*/  UMOV UR20, UR52 ;  /* 0x0000003400147c82 */ /* 0x000fe20008000000 */
[----:B------:R-:W-:Y:S01]  /*17ec0*/  R2UR UR8, R226 ;  /* 0x00000000e20872ca */ /* 0x000fe200000e0000 */
[----:B------:R-:W-:Y:S01]  /*17ed0*/  UMOV UR21, UR53 ;  /* 0x0000003500157c82 */ /* 0x000fe20008000000 */
[----:B------:R-:W-:Y:S01]  /*17ee0*/  QGMMA.64x128x32.F32.E4M3.E4M3 R152, gdesc[UR12], RZ, !UPT, gsb0 ;  /* 0x01e000000c9879f3 */ /* 0x000fe2000c0008ff */
[----:B------:R-:W-:Y:S01]  /*17ef0*/  R2UR UR9, R227 ;  /* 0x00000000e30972ca */ /* 0x000fe200000e0000 */
[----:B------:R-:W-:Y:S01]  /*17f00*/  UMOV UR24, UR48 ;  /* 0x0000003000187c82 */ /* 0x000fe20008000000 */
[----:B------:R-:W-:Y:S01]  /*17f10*/  MOV R14, R8 ;  /* 0x00000008000e7202 */ /* 0x000fe20000000f00 */
[----:B------:R-:W-:Y:S01]  /*17f20*/  UMOV UR25, UR49 ;  /* 0x0000003100197c82 */ /* 0x000fe20008000000 */
[----:B------:R-:W-:Y:S01]  /*17f30*/  R2UR UR7, R15 ;  /* 0x000000000f0772ca */ /* 0x000fe200000e0000 */
[----:B------:R-:W-:Y:S01]  /*17f40*/  UMOV UR28, UR44 ;  /* 0x0000002c001c7c82 */ /* 0x000fe20008000000 */
[----:B------:R-:W-:Y:S01]  /*17f50*/  R2UR UR6, R14 ;  /* 0x000000000e0672ca */ /* 0x000fe200000e0000 */
[----:B------:R-:W-:Y:S01]  /*17f60*/  VIADD R14, R12, 0x400 ;  /* 0x000004000c0e7836 */ /* 0x000fe20000000000 */
[----:B------:R-:W-:Y:S01]  /*17f70*/  R2UR UR4, R224 ;  /* 0x00000000e00472ca */ /* 0x000fe200000e0000 */
[----:B------:R-:W-:Y:S01]  /*17f80*/  UMOV UR29, UR45 ;  /* 0x0000002d001d7c82 */ /* 0x000fe20008000000 */
[----:B------:R-:W-:Y:S01]  /*17f90*/  R2UR UR5, R225 ;  /* 0x00000000e10572ca */ /* 0x000fe200000e0000 */
[----:B------:R-:W-:Y:S01]  /*17fa0*/  IMAD.MOV.U32 R13, RZ, RZ, 0x40000040 ;  /* 0x40000040ff0d7424 */ /* 0x000fe200078e00ff */
[----:B------:R-:W-:Y:S01]  /*17fb0*/  R2UR UR18, R20 ;  /* 0x00000000141272ca */ /* 0x000fe200000e0000 */
[----:B------:R-:W-:Y:S01]  /*17fc0*/  VIADD R20, R12, 0x402 ;  /* 0x000004020c147836 */ /* 0x000fe20000000000 */
[----:B------:R-:W-:Y:S01]  /*17fd0*/  R2UR UR19, R21 ;  /* 0x00000000151372ca */ /* 0x000fe200000e0000 */
[----:B------:R-:W-:Y:S01]  /*17fe0*/  UMOV UR32, UR40 ;  /* 0x0000002800207c82 */ /* 0x000fe20008000000 */
[----:B------:R-:W-:Y:S01]  /*17ff0*/  R2UR UR22, R14 ;  /* 0x000000000e1672ca */ /* 0x000fe200000e0000 */
[----:B------:R-:W-:Y:S01]  /*18000*/  UMOV UR33, UR41 ;  /* 0x0000002900217c82 */ /* 0x000fe20008000000 */
[----:B------:R-:W-:Y:S01]  /*18010*/  R2UR UR23, R15 ;  /* 0x000000000f1772ca */ /* 0x000fe200000e0000 */
[----:B------:R-:W2:Y:S01]  /*18020*/  S2R R11, SR_TID.X ;  /* 0x00000000000b7919 */ /* 0x000ea20000002100 */
[----:B------:R-:W-:-:S02]  /*18030*/  R2UR UR26, R20 ;  /* 0x00000000141a72ca */ /* 0x000fc400000e0000 */
[----:B------:R-:W-:Y:S02]  /*18040*/  R2UR UR27, R21 ;  /* 0x00000000151b72ca */ /* 0x000fe400000e0000 */
[----:B------:R-:W-:Y:S02]  /*18050*/  IADD3 R12, R12, 0x406, RZ ;  /* 0x000004060c0c7810 */ /* 0x000fe40007ffe0ff */
[----:B------:R-:W-:Y:S02]  /*18060*/  R2UR UR35, R13 ;  /* 0x000000000d2372ca */ /* 0x000fe400000e0000 */
[----:B------:R-:W-:Y:S02]  /*18070*/  R2UR UR34, R12 ;  /* 0x000000000c2272ca */ /* 0x000fe400000e0000 */
[----:B--2---:R-:W-:-:S04]  /*18080*/  SHF.R.U32.HI R11, RZ, 0x7, R11 ;  /* 0x00000007ff0b7819 */ /* 0x004fc8000001160b */
        /* <DEDUP_REMOVED lines=26> */
.L_x_651:
[C---:B------:R-:W-:Y:S01]  /*18230*/  FMUL.FTZ R11, R2.reuse, R152 ;  /* 0x00000098020b7220 */ /* 0x040fe20000410000 */
[C---:B------:R-:W-:Y:S01]  /*18240*/  FMUL.FTZ R12, R2.reuse, R153 ;  /* 0x00000099020c7220 */ /* 0x040fe20000410000 */
[C---:B------:R-:W-:Y:S01]  /*18250*/  FMUL.FTZ R13, R2.reuse, R156 ;  /* 0x0000009c020d7220 */ /* 0x040fe20000410000 */
[C---:B------:R-:W-:Y:S01]  /*18260*/  FMUL.FTZ R14, R2.reuse, R157 ;  /* 0x0000009d020e7220 */ /* 0x040fe20000410000 */
[C---:B------:R-:W-:Y:S01]  /*18270*/  FMUL.FTZ R15, R2.reuse, R160 ;  /* 0x000000a0020f7220 */ /* 0x040fe20000410000 */
[C---:B------:R-:W-:Y:S01]  /*18280*/  FMUL.FTZ R20, R2.reuse, R161 ;  /* 0x000000a102147220 */ /* 0x040fe20000410000 */
[----:B------:R-:W3:Y:S01]  /*18290*/  MUFU.TANH R11, R11 ;  /* 0x0000000b000b7308 */ /* 0x000ee20000002400 */
[C---:B------:R-:W-:Y:S01]  /*182a0*/  FMUL.FTZ R153, R2.reuse, R168 ;  /* 0x000000a802997220 */ /* 0x040fe20000410000 */
        /* <DEDUP_REMOVED lines=8> */
[C---:B------:R-:W-:Y:S01]  /*18330*/  FMUL.FTZ R165, R2.reuse, R180 ;  /* 0x000000b402a57220 */ /* 0x040fe20000410000 */
[C---:B------:R-:W-:Y:S01]  /*18340*/  FMUL.FTZ R169, R2.reuse, R181 ;  /* 0x000000b502a97220 */ /* 0x040fe20000410000 */
[C---:B------:R-:W-:Y:S01]  /*18350*/  FMUL.FTZ R172, R2.reuse, R184 ;  /* 0x000000b802ac7220 */ /* 0x040fe20000410000 */
[C---:B------:R-:W-:Y:S01]  /*18360*/  FMUL.FTZ R173, R2.reuse, R185 ;  /* 0x000000b902ad7220 */ /* 0x040fe20000410000 */
[C---:B------:R-:W-:Y:S01]  /*18370*/  FMUL.FTZ R176, R2.reuse, R188 ;  /* 0x000000bc02b07220 */ /* 0x040fe20000410000 */
[C---:B------:R-:W-:Y:S01]  /*18380*/  FMUL.FTZ R177, R2.reuse, R189 ;  /* 0x000000bd02b17220 */ /* 0x040fe20000410000 */
[----:B------:R-:W5:Y:S01]  /*18390*/  MUFU.TANH R13, R13 ;  /* 0x0000000d000d7308 */ /* 0x000f620000002400 */
[----:B---3--:R-:W-:Y:S01]  /*183a0*/  FMNMX.FTZ R168, R11, R10, !PT ;  /* 0x0000000a0ba87209 */ /* 0x008fe20007810000 */
[C---:B------:R-:W-:Y:S01]  /*183b0*/  FMUL.FTZ R180, R2.reuse, R192 ;  /* 0x000000c002b47220 */ /* 0x040fe20000410000 */
[C---:B------:R-:W-:Y:S01]  /*183c0*/  FMUL.FTZ R181, R2.reuse, R193 ;  /* 0x000000c102b57220 */ /* 0x040fe20000410000 */
[C---:B------:R-:W-:Y:S01]  /*183d0*/  FMUL.FTZ R184, R2.reuse, R196 ;  /* 0x000000c402b87220 */ /* 0x040fe20000410000 */
[C---:B------:R-:W-:Y:S01]  /*183e0*/  FMUL.FTZ R185, R2.reuse, R197 ;  /* 0x000000c502b97220 */ /* 0x040fe20000410000 */
[C---:B------:R-:W-:Y:S01]  /*183f0*/  FMUL.FTZ R188, R2.reuse, R200 ;  /* 0x000000c802bc7220 */ /* 0x040fe20000410000 */
[----:B------:R-:W-:Y:S01]  /*18400*/  FMUL.FTZ R189, R2, R201 ;  /* 0x000000c902bd7220 */ /* 0x000fe20000410000 */
[----:B------:R-:W3:Y:S01]  /*18410*/  MUFU.TANH R14, R14 ;  /* 0x0000000e000e7308 */ /* 0x000ee20000002400 */
[----:B----4-:R-:W-:Y:S01]  /*18420*/  FMNMX.FTZ R168, R12, R168, !PT ;  /* 0x000000a80ca87209 */ /* 0x010fe20007810000 */
[C---:B------:R-:W-:Y:S01]  /*18430*/  FMUL.FTZ R192, R2.reuse, R204 ;  /* 0x000000cc02c07220 */ /* 0x040fe20000410000 */
[C---:B------:R-:W-:Y:S01]  /*18440*/  FMUL.FTZ R193, R2.reuse, R205 ;  /* 0x000000cd02c17220 */ /* 0x040fe20000410000 */
[C---:B------:R-:W-:Y:S01]  /*18450*/  FMUL.FTZ R196, R2.reuse, R208 ;  /* 0x000000d002c47220 */ /* 0x040fe20000410000 */
[C---:B------:R-:W-:Y:S01]  /*18460*/  FMUL.FTZ R197, R2.reuse, R209 ;  /* 0x000000d102c57220 */ /* 0x040fe20000410000 */
[C---:B------:R-:W-:Y:S01]  /*18470*/  FMUL.FTZ R200, R2.reuse, R212 ;  /* 0x000000d402c87220 */ /* 0x040fe20000410000 */
[C---:B------:R-:W-:Y:S01]  /*18480*/  FMUL.FTZ R201, R2.reuse, R213 ;  /* 0x000000d502c97220 */ /* 0x040fe20000410000 */
[----:B------:R-:W4:Y:S01]  /*18490*/  MUFU.TANH R15, R15 ;  /* 0x0000000f000f7308 */ /* 0x000f220000002400 */
[----:B-----5:R-:W-:Y:S01]  /*184a0*/  FMNMX.FTZ R168, R13, R168, !PT ;  /* 0x000000a80da87209 */ /* 0x020fe20007810000 */
[----:B------:R-:W-:Y:S01]  /*184b0*/  UMOV UR38, UR43 ;  /* 0x0000002b00267c82 */ /* 0x000fe20008000000 */
[C---:B------:R-:W-:Y:S01]  /*184c0*/  FMUL.FTZ R191, R2.reuse, R191 ;  /* 0x000000bf02bf7220 */ /* 0x040fe20000410000 */
[C---:B------:R-:W-:Y:S01]  /*184d0*/  FMUL.FTZ R194, R2.reuse, R194 ;  /* 0x000000c202c27220 */ /* 0x040fe20000410000 */
[C---:B------:R-:W-:Y:S01]  /*184e0*/  FMUL.FTZ R195, R2.reuse, R195 ;  /* 0x000000c302c37220 */ /* 0x040fe20000410000 */
[C---:B------:R-:W-:Y:S01]  /*184f0*/  FMUL.FTZ R198, R2.reuse, R198 ;  /* 0x000000c602c67220 */ /* 0x040fe20000410000 */
[----:B------:R-:W-:Y:S01]  /*18500*/  FMUL.FTZ R199, R2, R199 ;  /* 0x000000c702c77220 */ /* 0x000fe20000410000 */
[----:B------:R-:W5:Y:S01]  /*18510*/  MUFU.TANH R20, R20 ;  /* 0x0000001400147308 */ /* 0x000f620000002400 */
        /* <DEDUP_REMOVED lines=8> */
[----:B----4-:R-:W-:Y:S01]  /*185a0*/  FMNMX.FTZ R168, R15, R168, !PT ;  /* 0x000000a80fa87209 */ /* 0x010fe20007810000 */
[C---:B------:R-:W-:Y:S01]  /*185b0*/  FMUL.FTZ R214, R2.reuse, R214 ;  /* 0x000000d602d67220 */ /* 0x040fe20000410000 */
[----:B------:R-:W-:-:S05]  /*185c0*/  FMUL.FTZ R215, R2, R215 ;  /* 0x000000d702d77220 */ /* 0x000fca0000410000 */
[----:B------:R-:W4:Y:S01]  /*185d0*/  MUFU.TANH R152, R152 ;  /* 0x0000009800987308 */ /* 0x000f220000002400 */
[----:B-----5:R-:W-:-:S07]  /*185e0*/  FMNMX.FTZ R168, R20, R168, !PT ;  /* 0x000000a814a87209 */ /* 0x020fce0007810000 */
[----:B------:R-:W5:Y:S01]  /*185f0*/  MUFU.TANH R153, R153 ;  /* 0x0000009900997308 */ /* 0x000f620000002400 */
[----:B---3--:R-:W-:-:S07]  /*18600*/  FMNMX.FTZ R168, R21, R168, !PT ;  /* 0x000000a815a87209 */ /* 0x008fce0007810000 */
[----:B------:R-:W3:Y:S01]  /*18610*/  MUFU.TANH R156, R156 ;  /* 0x0000009c009c7308 */ /* 0x000ee20000002400 */
[----:B----4-:R-:W-:-:S07]  /*18620*/  FMNMX.FTZ R168, R152, R168, !PT ;  /* 0x000000a898a87209 */ /* 0x010fce0007810000 */
        /* <DEDUP_REMOVED lines=43> */
[----:B-----5:R-:W-:-:S04]  /*188e0*/  FMNMX.FTZ R168, R197, R168, !PT ;  /* 0x000000a8c5a87209 */ /* 0x020fc80007810000 */
[----:B---3--:R-:W-:-:S04]  /*188f0*/  FMNMX.FTZ R168, R200, R168, !PT ;  /* 0x000000a8c8a87209 */ /* 0x008fc80007810000 */
[----:B----4-:R-:W-:-:S05]  /*18900*/  FMNMX.FTZ R168, R201, R168, !PT ;  /* 0x000000a8c9a87209 */ /* 0x010fca0007810000 */
[----:B------:R-:W3:Y:S02]  /*18910*/  SHFL.BFLY PT, R204, R168, 0x2, 0x1f ;  /* 0x0c401f00a8cc7f89 */ /* 0x000ee400000e0000 */
[----:B---3--:R-:W-:-:S05]  /*18920*/  FMNMX.FTZ R168, R168, R204, !PT ;  /* 0x000000cca8a87209 */ /* 0x008fca0007810000 */
[----:B------:R-:W3:Y:S02]  /*18930*/  SHFL.BFLY PT, R204, R168, 0x1, 0x1f ;  /* 0x0c201f00a8cc7f89 */ /* 0x000ee400000e0000 */
[----:B---3--:R-:W-:Y:S01]  /*18940*/  FMNMX.FTZ R168, R168, R204, !PT ;  /* 0x000000cca8a87209 */ /* 0x008fe20007810000 */
        /* <DEDUP_REMOVED lines=18> */
[----:B------:R-:W-:-:S01]  /*18a70*/  FFMA.FTZ R160, R160, UR38, -R10 ;  /* 0x00000026a0a07c23 */ /* 0x000fc2000801080a */
[--C-:B------:R-:W-:Y:S01]  /*18a80*/  FFMA.FTZ R161, R161, UR38, -R10.reuse ;  /* 0x00000026a1a17c23 */ /* 0x100fe2000801080a */
[----:B------:R-:W-:-:S01]  /*18a90*/  FFMA.FTZ R165, R165, UR38, -R10 ;  /* 0x00000026a5a57c23 */ /* 0x000fc2000801080a */
[--C-:B------:R-:W-:Y:S01]  /*18aa0*/  FFMA.FTZ R169, R169, UR38, -R10.reuse ;  /* 0x00000026a9a97c23 */ /* 0x100fe2000801080a */
[----:B------:R-:W-:-:S01]  /*18ab0*/  FFMA.FTZ R172, R172, UR38, -R10 ;  /* 0x00000026acac7c23 */ /* 0x000fc2000801080a */
[--C-:B------:R-:W-:Y:S01]  /*18ac0*/  FFMA.FTZ R173, R173, UR38, -R10.reuse ;  /* 0x00000026adad7c23 */ /* 0x100fe2000801080a */
[----:B------:R-:W-:-:S01]  /*18ad0*/  FFMA.FTZ R176, R176, UR38, -R10 ;  /* 0x00000026b0b07c23 */ /* 0x000fc2000801080a */
[----:B------:R-:W4:Y:S01]  /*18ae0*/  MUFU.EX2 R12, R12 ;  /* 0x0000000c000c7308 */ /* 0x000f220000000800 */
[----:B------:R-:W-:-:S01]  /*18af0*/  FFMA.FTZ R177, R177, UR38, -R10 ;  /* 0x00000026b1b17c23 */ /* 0x000fc2000801080a */
[--C-:B------:R-:W-:Y:S01]  /*18b00*/  FFMA.FTZ R180, R180, UR38, -R10.reuse ;  /* 0x00000026b4b47c23 */ /* 0x100fe2000801080a */
[----:B------:R-:W-:-:S01]  /*18b10*/  FFMA.FTZ R181, R181, UR38, -R10 ;  /* 0x00000026b5b57c23 */ /* 0x000fc2000801080a */
[--C-:B------:R-:W-:Y:S01]  /*18b20*/  FFMA.FTZ R184, R184, UR38, -R10.reuse ;  /* 0x00000026b8b87c23 */ /* 0x100fe2000801080a */
[----:B------:R-:W-:-:S01]  /*18b30*/  FFMA.FTZ R185, R185, UR38, -R10 ;  /* 0x00000026b9b97c23 */ /* 0x000fc2000801080a */
[--C-:B------:R-:W-:Y:S01]  /*18b40*/  FFMA.FTZ R188, R188, UR38, -R10.reuse ;  /* 0x00000026bcbc7c23 */ /* 0x100fe2000801080a */
[----:B------:R-:W-:-:S01]  /*18b50*/  FFMA.FTZ R189, R189, UR38, -R10 ;  /* 0x00000026bdbd7c23 */ /* 0x000fc2000801080a */
[----:B------:R-:W5:Y:S01]  /*18b60*/  MUFU.EX2 R13, R13 ;  /* 0x0000000d000d7308 */ /* 0x000f620000000800 */
[----:B---3--:R-:W-:-:S01]  /*18b70*/  FFMA.FTZ R4, R204, R4, R11 ;  /* 0x00000004cc047223 */ /* 0x008fc2000001000b */
[--C-:B------:R-:W-:Y:S01]  /*18b80*/  FFMA.FTZ R192, R192, UR38, -R10.reuse ;  /* 0x00000026c0c07c23 */ /* 0x100fe2000801080a */
[----:B------:R-:W-:-:S01]  /*18b90*/  FFMA.FTZ R193, R193, UR38, -R10 ;  /* 0x00000026c1c17c23 */ /* 0x000fc2000801080a */
[--C-:B------:R-:W-:Y:S01]  /*18ba0*/  FFMA.FTZ R196, R196, UR38, -R10.reuse ;  /* 0x00000026c4c47c23 */ /* 0x100fe2000801080a */
[----:B------:R-:W-:-:S01]  /*18bb0*/  FFMA.FTZ R197, R197, UR38, -R10 ;  /* 0x00000026c5c57c23 */ /* 0x000fc2000801080a */
[--C-:B------:R-:W-:Y:S01]  /*18bc0*/  FFMA.FTZ R200, R200, UR38, -R10.reuse ;  /* 0x00000026c8c87c23 */ /* 0x100fe2000801080a */
[----:B------:R-:W-:-:S01]  /*18bd0*/  FFMA.FTZ R10, R201, UR38, -R10 ;  /* 0x00000026c90a7c23 */ /* 0x000fc2000801080a */
[----:B------:R-:W3:Y:S01]  /*18be0*/  MUFU.EX2 R14, R14 ;  /* 0x0000000e000e7308 */ /* 0x000ee20000000800 */
[----:B----4-:R-:W-:-:S01]  /*18bf0*/  FADD.FTZ R4, R12, R4 ;  /* 0x000000040c047221 */ /* 0x010fc20000010000 */
[-C--:B------:R-:W-:Y:S01]  /*18c00*/  FMUL.FTZ R24, R24, R204.reuse ;  /* 0x000000cc18187220 */ /* 0x080fe20000410000 */
[-C--:B------:R-:W-:Y:S01]  /*18c10*/  FMUL.FTZ R25, R25, R204.reuse ;  /* 0x000000cc19197220 */ /* 0x080fe20000410000 */
[-C--:B------:R-:W-:Y:S01]  /*18c20*/  FMUL.FTZ R28, R28, R204.reuse ;  /* 0x000000cc1c1c7220 */ /* 0x080fe20000410000 */
[-C--:B------:R-:W-:Y:S01]  /*18c30*/  FMUL.FTZ R29, R29, R204.reuse ;  /* 0x000000cc1d1d7220 */ /* 0x080fe20000410000 */
[-C--:B------:R-:W-:Y:S01]  /*18c40*/  FMUL.FTZ R32, R32, R204.reuse ;  /* 0x000000cc20207220 */ /* 0x080fe20000410000 */
[----:B------:R-:W-:Y:S01]  /*18c50*/  FMUL.FTZ R33, R33, R204 ;  /* 0x000000cc21217220 */ /* 0x000fe20000410000 */
[----:B------:R-:W4:Y:S01]  /*18c60*/  MUFU.EX2 R15, R15 ;  /* 0x0000000f000f7308 */ /* 0x000f220000000800 */
[----:B-----5:R-:W-:-:S01]  /*18c70*/  FADD.FTZ R4, R13, R4 ;  /* 0x000000040d047221 */ /* 0x020fc20000010000 */
[-C--:B------:R-:W-:Y:S01]  /*18c80*/  FMUL.FTZ R36, R36, R204.reuse ;  /* 0x000000cc24247220 */ /* 0x080fe20000410000 */
[-C--:B------:R-:W-:Y:S01]  /*18c90*/  FMUL.FTZ R37, R37, R204.reuse ;  /* 0x000000cc25257220 */ /* 0x080fe20000410000 */
[-C--:B------:R-:W-:Y:S01]  /*18ca0*/  FMUL.FTZ R40, R40, R204.reuse ;  /* 0x000000cc28287220 */ /* 0x080fe20000410000 */
[-C--:B------:R-:W-:Y:S01]  /*18cb0*/  FMUL.FTZ R41, R41, R204.reuse ;  /* 0x000000cc29297220 */ /* 0x080fe20000410000 */
[-C--:B------:R-:W-:Y:S01]  /*18cc0*/  FMUL.FTZ R44, R44, R204.reuse ;  /* 0x000000cc2c2c7220 */ /* 0x080fe20000410000 */
[----:B------:R-:W-:Y:S01]  /*18cd0*/  FMUL.FTZ R45, R45, R204 ;  /* 0x000000cc2d2d7220 */ /* 0x000fe20000410000 */
[----:B------:R-:W5:Y:S01]  /*18ce0*/  MUFU.EX2 R20, R20 ;  /* 0x0000001400147308 */ /* 0x000f620000000800 */
[C---:B---3--:R-:W-:Y:S01]  /*18cf0*/  F2FP.SATFINITE.E4M3.F32.PACK_AB_MERGE_C R13, R14.reuse, R13, RZ ;  /* 0x0000000d0e0d723e */ /* 0x048fe200048070ff */
        /* <DEDUP_REMOVED lines=22> */
[----:B------:R-:W-:Y:S01]  /*18e60*/  FMUL.FTZ R179, R2, R190 ;  /* 0x000000be02b37220 */ /* 0x000fe20000410000 */
[----:B----4-:R-:W-:-:S01]  /*18e70*/  FADD.FTZ R4, R15, R4 ;  /* 0x000000040f047221 */ /* 0x010fc20000010000 */
[----:B------:R-:W4:Y:S01]  /*18e80*/  MUFU.TANH R12, R12 ;  /* 0x0000000c000c7308 */ /* 0x000f220000002400 */
[-C--:B------:R-:W-:Y:S01]  /*18e90*/  FMUL.FTZ R48, R48, R204.reuse ;  /* 0x000000cc30307220 */ /* 0x080fe20000410000 */
[----:B------:R-:W-:Y:S01]  /*18ea0*/  FMUL.FTZ R49, R49, R204 ;  /* 0x000000cc31317220 */ /* 0x000fe20000410000 */
[----:B-----5:R-:W-:-:S01]  /*18eb0*/  FADD.FTZ R4, R20, R4 ;  /* 0x0000000414047221 */ /* 0x020fc20000010000 */
[-C--:B------:R-:W-:Y:S01]  /*18ec0*/  FMUL.FTZ R52, R52, R204.reuse ;  /* 0x000000cc34347220 */ /* 0x080fe20000410000 */
[-C--:B------:R-:W-:Y:S01]  /*18ed0*/  FMUL.FTZ R53, R53, R204.reuse ;  /* 0x000000cc35357220 */ /* 0x080fe20000410000 */
[-C--:B------:R-:W-:Y:S01]  /*18ee0*/  FMUL.FTZ R56, R56, R204.reuse ;  /* 0x000000cc38387220 */ /* 0x080fe20000410000 */
[-C--:B------:R-:W-:Y:S01]  /*18ef0*/  FMUL.FTZ R57, R57, R204.reuse ;  /* 0x000000cc39397220 */ /* 0x080fe20000410000 */
[----:B------:R-:W5:Y:S01]  /*18f00*/  MUFU.TANH R13, R13 ;  /* 0x0000000d000d7308 */ /* 0x000f620000002400 */
[----:B---3--:R-:W-:Y:S01]  /*18f10*/  FMNMX.FTZ R183, R11, R9, !PT ;  /* 0x000000090bb77209 */ /* 0x008fe20007810000 */
[-C--:B------:R-:W-:Y:S01]  /*18f20*/  FMUL.FTZ R60, R60, R204.reuse ;  /* 0x000000cc3c3c7220 */ /* 0x080fe20000410000 */
[-C--:B------:R-:W-:Y:S01]  /*18f30*/  FMUL.FTZ R61, R61, R204.reuse ;  /* 0x000000cc3d3d7220 */ /* 0x080fe20000410000 */
[-C--:B------:R-:W-:Y:S01]  /*18f40*/  FMUL.FTZ R64, R64, R204.reuse ;  /* 0x000000cc40407220 */ /* 0x080fe20000410000 */
[-C--:B------:R-:W-:Y:S01]  /*18f50*/  FMUL.FTZ R65, R65, R204.reuse ;  /* 0x000000cc41417220 */ /* 0x080fe20000410000 */
[-C--:B------:R-:W-:Y:S01]  /*18f60*/  FMUL.FTZ R68, R68, R204.reuse ;  /* 0x000000cc44447220 */ /* 0x080fe20000410000 */
[-C--:B------:R-:W-:Y:S01]  /*18f70*/  FMUL.FTZ R69, R69, R204.reuse ;  /* 0x000000cc45457220 */ /* 0x080fe20000410000 */
[----:B------:R-:W3:Y:S01]  /*18f80*/  MUFU.TANH R154, R154 ;  /* 0x0000009a009a7308 */ /* 0x000ee20000002400 */
[----:B----4-:R-:W-:Y:S01]  /*18f90*/  FMNMX.FTZ R183, R12, R183, !PT ;  /* 0x000000b70cb77209 */ /* 0x010fe20007810000 */
[-C--:B------:R-:W-:Y:S01]  /*18fa0*/  FMUL.FTZ R72, R72, R204.reuse ;  /* 0x000000cc48487220 */ /* 0x080fe20000410000 */
[-C--:B------:R-:W-:Y:S01]  /*18fb0*/  FMUL.FTZ R73, R73, R204.reuse ;  /* 0x000000cc49497220 */ /* 0x080fe20000410000 */
[-C--:B------:R-:W-:Y:S01]  /*18fc0*/  FMUL.FTZ R76, R76, R204.reuse ;  /* 0x000000cc4c4c7220 */ /* 0x080fe20000410000 */
[-C--:B------:R-:W-:Y:S01]  /*18fd0*/  FMUL.FTZ R77, R77, R204.reuse ;  /* 0x000000cc4d4d7220 */ /* 0x080fe20000410000 */
[-C--:B------:R-:W-:Y:S01]  /*18fe0*/  FMUL.FTZ R80, R80, R204.reuse ;  /* 0x000000cc50507220 */ /* 0x080fe20000410000 */
[-C--:B------:R-:W-:Y:S01]  /*18ff0*/  FMUL.FTZ R81, R81, R204.reuse ;  /* 0x000000cc51517220 */ /* 0x080fe20000410000 */
[----:B------:R-:W4:Y:S01]  /*19000*/  MUFU.TANH R155, R155 ;  /* 0x0000009b009b7308 */ /* 0x000f220000002400 */
[----:B-----5:R-:W-:Y:S01]  /*19010*/  FMNMX.FTZ R186, R13, R183, !PT ;  /* 0x000000b70dba7209 */ /* 0x020fe20007810000 */
[-C--:B------:R-:W-:Y:S01]  /*19020*/  FMUL.FTZ R84, R84, R204.reuse ;  /* 0x000000cc54547220 */ /* 0x080fe20000410000 */
[-C--:B------:R-:W-:Y:S01]  /*19030*/  FMUL.FTZ R85, R85, R204.reuse ;  /* 0x000000cc55557220 */ /* 0x080fe20000410000 */
[----:B------:R-:W-:Y:S01]  /*19040*/  FMUL.FTZ R88, R88, R204 ;  /* 0x000000cc58587220 */ /* 0x000fe20000410000 */
[----:B------:R-:W-:Y:S01]  /*19050*/  FMNMX.FTZ R186, R14, R186, !PT ;  /* 0x000000ba0eba7209 */ /* 0x000fe20007810000 */
[-C--:B------:R-:W-:Y:S01]  /*19060*/  FMUL.FTZ R89, R89, R204.reuse ;  /* 0x000000cc59597220 */ /* 0x080fe20000410000 */
[----:B------:R-:W-:Y:S01]  /*19070*/  FMUL.FTZ R92, R92, R204 ;  /* 0x000000cc5c5c7220 */ /* 0x000fe20000410000 */
        /* <DEDUP_REMOVED lines=20> */
[-C--:B------:R-:W-:Y:S01]  /*191c0*/  FMUL.FTZ R121, R121, R204.reuse ;  /* 0x000000cc79797220 */ /* 0x080fe20000410000 */
[-C--:B------:R-:W-:Y:S01]  /*191d0*/  FMUL.FTZ R124, R124, R204.reuse ;  /* 0x000000cc7c7c7220 */ /* 0x080fe20000410000 */
        /* <DEDUP_REMOVED lines=11> */
[-C--:B------:R-:W-:Y:S01]  /*19290*/  FMUL.FTZ R141, R141, R204.reuse ;  /* 0x000000cc8d8d7220 */ /* 0x080fe20000410000 */
[-C--:B------:R-:W-:Y:S01]  /*192a0*/  FMUL.FTZ R144, R144, R204.reuse ;  /* 0x000000cc90907220 */ /* 0x080fe20000410000 */
[-C--:B------:R-:W-:Y:S01]  /*192b0*/  FMUL.FTZ R145, R145, R204.reuse ;  /* 0x000000cc91917220 */ /* 0x080fe20000410000 */
[-C--:B------:R-:W-:Y:S01]  /*192c0*/  FMUL.FTZ R148, R148, R204.reuse ;  /* 0x000000cc94947220 */ /* 0x080fe20000410000 */
[----:B------:R-:W-:-:S03]  /*192d0*/  FMUL.FTZ R149, R149, R204 ;  /* 0x000000cc95957220 */ /* 0x000fc60000410000 */
[----:B------:R-:W0:Y:S08]  /*192e0*/  MUFU.TANH R167, R167 ;  /* 0x000000a700a77308 */ /* 0x000e300000002400 */
[----:B------:R-:W1:Y:S08]  /*192f0*/  MUFU.TANH R170, R170 ;  /* 0x000000aa00aa7308 */ /* 0x000e700000002400 */
[----:B------:R4:W-:Y:S08]  /*19300*/  MUFU.TANH R183, R191 ;  /* 0x000000bf00b77308 */ /* 0x0009f00000002400 */
[----:B------:R-:W2:Y:S01]  /*19310*/  MUFU.TANH R171, R171 ;  /* 0x000000ab00ab7308 */ /* 0x000ea20000002400 */
[----:B----4-:R-:W-:-:S04]  /*19320*/  FMNMX.FTZ R191, R162, R190, !PT ;  /* 0x000000bea2bf7209 */ /* 0x010fc80007810000 */
[----:B-----5:R-:W-:-:S03]  /*19330*/  FMNMX.FTZ R191, R163, R191, !PT ;  /* 0x000000bfa3bf7209 */ /* 0x020fc60007810000 */
[----:B------:R-:W4:Y:S08]  /*19340*/  MUFU.TANH R174, R174 ;  /* 0x000000ae00ae7308 */ /* 0x000f300000002400 */
[----:B------:R3:W-:Y:S08]  /*19350*/  MUFU.TANH R186, R194 ;  /* 0x000000c200ba7308 */ /* 0x0007f00000002400 */
[----:B------:R-:W5:Y:S01]  /*19360*/  MUFU.TANH R175, R175 ;  /* 0x000000af00af7308 */ /* 0x000f620000002400 */
[----:B---3--:R-:W-:-:S04]  /*19370*/  FMNMX.FTZ R194, R166, R191, !PT ;  /* 0x000000bfa6c27209 */ /* 0x008fc80007810000 */
[----:B0-----:R-:W-:-:S03]  /*19380*/  FMNMX.FTZ R194, R167, R194, !PT ;  /* 0x000000c2a7c27209 */ /* 0x001fc60007810000 */
[----:B------:R-:W0:Y:S08]  /*19390*/  MUFU.TANH R178, R178 ;  /* 0x000000b200b27308 */ /* 0x000e300000002400 */
[----:B------:R1:W-:Y:S08]  /*193a0*/  MUFU.TANH R187, R195 ;  /* 0x000000c300bb7308 */ /* 0x0003f00000002400 */
[----:B------:R-:W3:Y:S01]  /*193b0*/  MUFU.TANH R182, R182 ;  /* 0x000000b600b67308 */ /* 0x000ee20000002400 */
[----:B-1----:R-:W-:-:S04]  /*193c0*/  FMNMX.FTZ R195, R170, R194, !PT ;  /* 0x000000c2aac37209 */ /* 0x002fc80007810000 */
[----:B--2---:R-:W-:-:S03]  /*193d0*/  FMNMX.FTZ R195, R171, R195, !PT ;  /* 0x000000c3abc37209 */ /* 0x004fc60007810000 */
[----:B------:R-:W1:Y:S08]  /*193e0*/  MUFU.TANH R179, R179 ;  /* 0x000000b300b37308 */ /* 0x000e700000002400 */
[----:B------:R4:W2:Y:S08]  /*193f0*/  MUFU.TANH R190, R198 ;  /* 0x000000c600be7308 */ /* 0x0008b00000002400 */
[----:B------:R0:W2:Y:S01]  /*19400*/  MUFU.TANH R191, R199 ;  /* 0x000000c700bf7308 */ /* 0x0000a20000002400 */
[----:B----4-:R-:W-:-:S04]  /*19410*/  FMNMX.FTZ R198, R174, R195, !PT ;  /* 0x000000c3aec67209 */ /* 0x010fc80007810000 */
[----:B-----5:R-:W-:-:S03]  /*19420*/  FMNMX.FTZ R198, R175, R198, !PT ;  /* 0x000000c6afc67209 */ /* 0x020fc60007810000 */
[----:B------:R4:W5:Y:S01]  /*19430*/  MUFU.TANH R194, R202 ;  /* 0x000000ca00c27308 */ /* 0x0009620000002400 */
[----:B0-----:R-:W-:-:S04]  /*19440*/  FMNMX.FTZ R199, R178, R198, !PT ;  /* 0x000000c6b2c77209 */ /* 0x001fc80007810000 */
[----:B---3--:R-:W-:-:S03]  /*19450*/  FMNMX.FTZ R199, R182, R199, !PT ;  /* 0x000000c7b6c77209 */ /* 0x008fc60007810000 */
[----:B------:R2:W0:Y:S01]  /*19460*/  MUFU.TANH R195, R203 ;  /* 0x000000cb00c37308 */ /* 0x0004220000002400 */
[----:B-1----:R-:W-:-:S04]  /*19470*/  FMNMX.FTZ R201, R179, R199, !PT ;  /* 0x000000c7b3c97209 */ /* 0x002fc80007810000 */
[----:B------:R-:W-:-:S03]  /*19480*/  FMNMX.FTZ R201, R183, R201, !PT ;  /* 0x000000c9b7c97209 */ /* 0x000fc60007810000 */
[----:B------:R5:W1:Y:S01]  /*19490*/  MUFU.TANH R198, R206 ;  /* 0x000000ce00c67308 */ /* 0x000a620000002400 */
[----:B----4-:R-:W-:-:S04]  /*194a0*/  FMNMX.FTZ R202, R186, R201, !PT ;  /* 0x000000c9baca7209 */ /* 0x010fc80007810000 */
[----:B------:R-:W-:-:S03]  /*194b0*/  FMNMX.FTZ R202, R187, R202, !PT ;  /* 0x000000cabbca7209 */ /* 0x000fc60007810000 */
[----:B------:R1:W3:Y:S01]  /*194c0*/  MUFU.TANH R199, R207 ;  /* 0x000000cf00c77308 */ /* 0x0002e20000002400 */
[----:B--2---:R-:W-:-:S04]  /*194d0*/  FMNMX.FTZ R203, R190, R202, !PT ;  /* 0x000000cabecb7209 */ /* 0x004fc80007810000 */
[----:B------:R-:W-:-:S03]  /*194e0*/  FMNMX.FTZ R203, R191, R203, !PT ;  /* 0x000000cbbfcb7209 */ /* 0x000fc60007810000 */
[----:B------:R-:W2:Y:S01]  /*194f0*/  MUFU.TANH R201, R210 ;  /* 0x000000d200c97308 */ /* 0x000ea20000002400 */
[----:B-----5:R-:W-:-:S04]  /*19500*/  FMNMX.FTZ R206, R194, R203, !PT ;  /* 0x000000cbc2ce7209 */ /* 0x020fc80007810000 */
[----:B0-----:R-:W-:-:S03]  /*19510*/  FMNMX.FTZ R206, R195, R206, !PT ;  /* 0x000000cec3ce7209 */ /* 0x001fc60007810000 */
[----:B------:R-:W0:Y:S01]  /*19520*/  MUFU.TANH R202, R211 ;  /* 0x000000d300ca7308 */ /* 0x000e220000002400 */
[----:B-1----:R-:W-:-:S04]  /*19530*/  FMNMX.FTZ R207, R198, R206, !PT ;  /* 0x000000cec6cf7209 */ /* 0x002fc80007810000 */
[----:B---3--:R-:W-:-:S03]  /*19540*/  FMNMX.FTZ R207, R199, R207, !PT ;  /* 0x000000cfc7cf7209 */ /* 0x008fc60007810000 */
[----:B------:R-:W1:Y:S01]  /*19550*/  MUFU.TANH R203, R214 ;  /* 0x000000d600cb7308 */ /* 0x000e620000002400 */
[----:B--2---:R-:W-:-:S07]  /*19560*/  FMNMX.FTZ R207, R201, R207, !PT ;  /* 0x000000cfc9cf7209 */ /* 0x004fce0007810000 */
[----:B------:R-:W2:Y:S01]  /*19570*/  MUFU.TANH R206, R215 ;  /* 0x000000d700ce7308 */ /* 0x000ea20000002400 */
[----:B0-----:R-:W-:-:S07]  /*19580*/  FMNMX.FTZ R207, R202, R207, !PT ;  /* 0x000000cfcacf7209 */ /* 0x001fce0007810000 */
[----:B------:R-:W-:Y:S01]  /*19590*/  MUFU.EX2 R210, R169 ;  /* 0x000000a900d27308 */ /* 0x000fe20000000800 */
[----:B-1----:R-:W-:-:S07]  /*195a0*/  FMNMX.FTZ R207, R203, R207, !PT ;  /* 0x000000cfcbcf7209 */ /* 0x002fce0007810000 */
[----:B------:R-:W0:Y:S01]  /*195b0*/  MUFU.EX2 R21, R21 ;  /* 0x0000001500157308 */ /* 0x000e220000000800 */
[----:B--2---:R-:W-:-:S05]  /*195c0*/  FMNMX.FTZ R208, R206, R207, !PT ;  /* 0x000000cfced07209 */ /* 0x004fca0007810000 */
[----:B------:R-:W1:Y:S02]  /*195d0*/  SHFL.BFLY PT, R209, R208, 0x2, 0x1f ;  /* 0x0c401f00d0d17f89 */ /* 0x000e6400000e0000 */
[----:B------:R-:W-:Y:S08]  /*195e0*/  MUFU.EX2 R207, R157 ;  /* 0x0000009d00cf7308 */ /* 0x000ff00000000800 */
[----:B------:R-:W-:Y:S01]  /*195f0*/  MUFU.EX2 R157, R161 ;  /* 0x000000a1009d7308 */ /* 0x000fe20000000800 */
[----:B0-----:R-:W-:-:S07]  /*19600*/  FADD.FTZ R4, R21, R4 ;  /* 0x0000000415047221 */ /* 0x001fce0000010000 */
[----:B------:R-:W-:Y:S01]  /*19610*/  MUFU.EX2 R161, R165 ;  /* 0x000000a500a17308 */ /* 0x000fe20000000800 */
[----:B-1----:R-:W-:-:S07]  /*19620*/  FMNMX.FTZ R208, R208, R209, !PT ;  /* 0x000000d1d0d07209 */ /* 0x002fce0007810000 */
[----:B------:R-:W0:Y:S01]  /*19630*/  MUFU.EX2 R152, R152 ;  /* 0x0000009800987308 */ /* 0x000e220000000800 */
[----:B------:R-:W1:Y:S07]  /*19640*/  SHFL.BFLY PT, R209, R208, 0x1, 0x1f ;  /* 0x0c201f00d0d17f89 */ /* 0x000e6e00000e0000 */
[----:B------:R-:W2:Y:S08]  /*19650*/  MUFU.EX2 R153, R153 ;  /* 0x0000009900997308 */ /* 0x000eb00000000800 */
[----:B------:R-:W3:Y:S01]  /*19660*/  MUFU.EX2 R156, R156 ;  /* 0x0000009c009c7308 */ /* 0x000ee20000000800 */
[----:B0-----:R-:W-:-:S07]  /*19670*/  FADD.FTZ R4, R152, R4 ;  /* 0x0000000498047221 */ /* 0x001fce0000010000 */
[----:B------:R-:W0:Y:S01]  /*19680*/  MUFU.EX2 R160, R160 ;  /* 0x000000a000a07308 */ /* 0x000e220000000800 */
[----:B--2---:R-:W-:-:S01]  /*19690*/  FADD.FTZ R4, R153, R4 ;  /* 0x0000000499047221 */ /* 0x004fc20000010000 */
[----:B-1----:R-:W-:Y:S01]  /*196a0*/  FMNMX.FTZ R169, R208, R209, !PT ;  /* 0x000000d1d0a97209 */ /* 0x002fe20007810000 */
[----:B------:R-:W-:-:S04]  /*196b0*/  IMAD.U32 R208, RZ, RZ, UR38 ;  /* 0x00000026ffd07e24 */ /* 0x000fc8000f8e00ff */
[C---:B------:R-:W-:Y:S01]  /*196c0*/  FADD.FTZ R9, -R169.reuse, R9 ;  /* 0x00000009a9097221 */ /* 0x040fe20000010100 */
[----:B------:R-:W-:-:S01]  /*196d0*/  FFMA.FTZ R208, R169, R208, -8 ;  /* 0xc1000000a9d07423 */ /* 0x000fc200000100d0 */
[----:B------:R-:W1:Y:S01]  /*196e0*/  MUFU.EX2 R205, R205 ;  /* 0x000000cd00cd7308 */ /* 0x000e620000000800 */
[----:B---3--:R-:W-:-:S01]  /*196f0*/  FADD.FTZ R4, R156, R4 ;  /* 0x000000049c047221 */ /* 0x008fc20000010000 */
        /* <DEDUP_REMOVED lines=8> */
[----:B------:R-:W-:Y:S01]  /*19780*/  FFMA.FTZ R167, R167, UR38, -R208 ;  /* 0x00000026a7a77c23 */ /* 0x000fe200080108d0 */
[----:B------:R-:W-:-:S01]  /*19790*/  FADD.FTZ R4, R207, R4 ;  /* 0x00000004cf047221 */ /* 0x000fc20000010000 */
[----:B------:R-:W-:Y:S01]  /*197a0*/  IADD3 R166, R5, 0x38840, RZ ;  /* 0x0003884005a67810 */ /* 0x000fe20007ffe0ff */
[----:B------:R-:W-:-:S01]  /*197b0*/  FFMA.FTZ R178, R178, UR38, -R208 ;  /* 0x00000026b2b27c23 */ /* 0x000fc200080108d0 */
[----:B------:R-:W-:Y:S01]  /*197c0*/  FFMA.FTZ R179, R179, UR38, -R208 ;  /* 0x00000026b3b37c23 */ /* 0x000fe200080108d0 */
[----:B0-----:R-:W-:-:S01]  /*197d0*/  FADD.FTZ R4, R160, R4 ;  /* 0x00000004a0047221 */ /* 0x001fc20000010000 */
[----:B------:R-:W0:Y:S01]  /*197e0*/  MUFU.EX2 R165, R165 ;  /* 0x000000a500a57308 */ /* 0x000e220000000800 */
[----:B------:R-:W-:-:S01]  /*197f0*/  FFMA.FTZ R183, R183, UR38, -R208 ;  /* 0x00000026b7b77c23 */ /* 0x000fc200080108d0 */
[----:B------:R-:W-:Y:S01]  /*19800*/  FFMA.FTZ R186, R186, UR38, -R208 ;  /* 0x00000026baba7c23 */ /* 0x000fe200080108d0 */
[----:B------:R-:W-:-:S01]  /*19810*/  FADD.FTZ R4, R157, R4 ;  /* 0x000000049d047221 */ /* 0x000fc20000010000 */
[--C-:B------:R-:W-:Y:S01]  /*19820*/  FFMA.FTZ R187, R187, UR38, -R208.reuse ;  /* 0x00000026bbbb7c23 */ /* 0x100fe200080108d0 */
[----:B------:R-:W-:-:S01]  /*19830*/  FFMA.FTZ R190, R190, UR38, -R208 ;  /* 0x00000026bebe7c23 */ /* 0x000fc200080108d0 */
[----:B------:R-:W-:Y:S01]  /*19840*/  FFMA.FTZ R191, R191, UR38, -R208 ;  /* 0x00000026bfbf7c23 */ /* 0x000fe200080108d0 */
[----:B-1----:R-:W-:-:S01]  /*19850*/  FADD.FTZ R4, R205, R4 ;  /* 0x00000004cd047221 */ /* 0x002fc20000010000 */
[----:B------:R-:W1:Y:S01]  /*19860*/  MUFU.EX2 R11, R11 ;  /* 0x0000000b000b7308 */ /* 0x000e620000000800 */
[----:B------:R-:W-:-:S01]  /*19870*/  FFMA.FTZ R194, R194, UR38, -R208 ;  /* 0x00000026c2c27c23 */ /* 0x000fc200080108d0 */
[----:B------:R-:W-:Y:S01]  /*19880*/  FFMA.FTZ R195, R195, UR38, -R208 ;  /* 0x00000026c3c37c23 */ /* 0x000fe200080108d0 */
[----:B------:R-:W-:-:S01]  /*19890*/  FADD.FTZ R4, R161, R4 ;  /* 0x00000004a1047221 */ /* 0x000fc20000010000 */
[--C-:B------:R-:W-:Y:S01]  /*198a0*/  FFMA.FTZ R198, R198, UR38, -R208.reuse ;  /* 0x00000026c6c67c23 */ /* 0x100fe200080108d0 */
[----:B------:R-:W-:-:S01]  /*198b0*/  FFMA.FTZ R199, R199, UR38, -R208 ;  /* 0x00000026c7c77c23 */ /* 0x000fc200080108d0 */
[----:B------:R-:W-:Y:S01]  /*198c0*/  FFMA.FTZ R201, R201, UR38, -R208 ;  /* 0x00000026c9c97c23 */ /* 0x000fe200080108d0 */
[----:B------:R-:W-:-:S01]  /*198d0*/  FADD.FTZ R4, R210, R4 ;  /* 0x00000004d2047221 */ /* 0x000fc20000010000 */
[----:B------:R-:W2:Y:S01]  /*198e0*/  MUFU.EX2 R13, R13 ;  /* 0x0000000d000d7308 */ /* 0x000ea20000000800 */
[----:B0-----:R-:W-:-:S01]  /*198f0*/  FFMA.FTZ R3, R9, R3, R165 ;  /* 0x0000000309037223 */ /* 0x001fc200000100a5 */
[--C-:B------:R-:W-:Y:S01]  /*19900*/  FFMA.FTZ R202, R202, UR38, -R208.reuse ;  /* 0x00000026caca7c23 */ /* 0x100fe200080108d0 */
[----:B------:R-:W-:-:S01]  /*19910*/  FFMA.FTZ R203, R203, UR38, -R208 ;  /* 0x00000026cbcb7c23 */ /* 0x000fc200080108d0 */
[----:B------:R-:W-:Y:S01]  /*19920*/  FFMA.FTZ R206, R206, UR38, -R208 ;  /* 0x00000026cece7c23 */ /* 0x000fe200080108d0 */
[----:B------:R-:W-:Y:S01]  /*19930*/  F2FP.SATFINITE.E4M3.F32.PACK_AB_MERGE_C R207, R160, R207, RZ ;  /* 0x000000cfa0cf723e */ /* 0x000fe200048070ff */
[-C--:B------:R-:W-:Y:S01]  /*19940*/  FMUL.FTZ R26, R26, R9.reuse ;  /* 0x000000091a1a7220 */ /* 0x080fe20000410000 */
[----:B------:R-:W-:Y:S01]  /*19950*/  FMUL.FTZ R27, R27, R9 ;  /* 0x000000091b1b7220 */ /* 0x000fe20000410000 */
[----:B------:R-:W0:Y:S01]  /*19960*/  MUFU.EX2 R12, R12 ;  /* 0x0000000c000c7308 */ /* 0x000e220000000800 */
[----:B-1----:R-:W-:-:S01]  /*19970*/  FADD.FTZ R3, R11, R3 ;  /* 0x000000030b037221 */ /* 0x002fc20000010000 */
[----:B------:R-:W-:Y:S01]  /*19980*/  F2FP.SATFINITE.E4M3.F32.PACK_AB_MERGE_C R160, R156, R153, R207 ;  /* 0x000000999ca0723e */ /* 0x000fe200048070cf */
[-C--:B------:R-:W-:Y:S01]  /*19990*/  FMUL.FTZ R30, R30, R9.reuse ;  /* 0x000000091e1e7220 */ /* 0x080fe20000410000 */
[-C--:B------:R-:W-:Y:S01]  /*199a0*/  FMUL.FTZ R31, R31, R9.reuse ;  /* 0x000000091f1f7220 */ /* 0x080fe20000410000 */
[-C--:B------:R-:W-:Y:S01]  /*199b0*/  FMUL.FTZ R34, R34, R9.reuse ;  /* 0x0000000922227220 */ /* 0x080fe20000410000 */
[-C--:B------:R-:W-:Y:S01]  /*199c0*/  FMUL.FTZ R35, R35, R9.reuse ;  /* 0x0000000923237220 */ /* 0x080fe20000410000 */
[----:B------:R-:W-:Y:S01]  /*199d0*/  FMUL.FTZ R38, R38, R9 ;  /* 0x0000000926267220 */ /* 0x000fe20000410000 */
[----:B------:R-:W-:Y:S01]  /*199e0*/  MUFU.EX2 R14, R14 ;  /* 0x0000000e000e7308 */ /* 0x000fe20000000800 */
        /* <DEDUP_REMOVED lines=8> */
[C---:B0-----:R-:W-:Y:S01]  /*19a70*/  F2FP.SATFINITE.E4M3.F32.PACK_AB_MERGE_C R13, R12.reuse, R13, RZ ;  /* 0x0000000d0c0d723e */ /* 0x041fe200048070ff */
[----:B------:R-:W-:Y:S01]  /*19a80*/  FADD.FTZ R3, R12, R3 ;  /* 0x000000030c037221 */ /* 0x000fe20000010000 */
[-C--:B------:R-:W-:Y:S01]  /*19a90*/  FMUL.FTZ R51, R51, R9.reuse ;  /* 0x0000000933337220 */ /* 0x080fe20000410000 */
[----:B------:R-:W-:Y:S01]  /*19aa0*/  FMUL.FTZ R54, R54, R9 ;  /* 0x0000000936367220 */ /* 0x000fe20000410000 */
[----:B------:R-:W-:Y:S01]  /*19ab0*/  F2FP.SATFINITE.E4M3.F32.PACK_AB_MERGE_C R165, R11, R165, R13 ;  /* 0x000000a50ba5723e */ /* 0x000fe2000480700d */
[--C-:B------:R-:W-:Y:S01]  /*19ac0*/  FFMA.FTZ R11, R155, UR38, -R208.reuse ;  /* 0x000000269b0b7c23 */ /* 0x100fe200080108d0 */
[----:B------:R-:W-:-:S01]  /*19ad0*/  FFMA.FTZ R155, R158, UR38, -R208 ;  /* 0x000000269e9b7c23 */ /* 0x000fc200080108d0 */
[----:B------:R0:W-:Y:S01]  /*19ae0*/  MUFU.EX2 R13, R10 ;  /* 0x0000000a000d7308 */ /* 0x0001e20000000800 */
[----:B------:R-:W-:-:S01]  /*19af0*/  FFMA.FTZ R158, R159, UR38, -R208 ;  /* 0x000000269f9e7c23 */ /* 0x000fc200080108d0 */
[--C-:B------:R-:W-:Y:S01]  /*19b00*/  FFMA.FTZ R159, R171, UR38, -R208.reuse ;  /* 0x00000026ab9f7c23 */ /* 0x100fe200080108d0 */
[----:B------:R-:W-:-:S01]  /*19b10*/  FFMA.FTZ R171, R174, UR38, -R208 ;  /* 0x00000026aeab7c23 */ /* 0x000fc200080108d0 */
[--C-:B------:R-:W-:Y:S01]  /*19b20*/  FFMA.FTZ R174, R175, UR38, -R208.reuse ;  /* 0x00000026afae7c23 */ /* 0x100fe200080108d0 */
[-C--:B------:R-:W-:Y:S01]  /*19b30*/  FMUL.FTZ R55, R55, R9.reuse ;  /* 0x0000000937377220 */ /* 0x080fe20000410000 */
[-C--:B------:R-:W-:Y:S01]  /*19b40*/  FMUL.FTZ R58, R58, R9.reuse ;  /* 0x000000093a3a7220 */ /* 0x080fe20000410000 */
[----:B------:R-:W-:Y:S01]  /*19b50*/  FMUL.FTZ R59, R59, R9 ;  /* 0x000000093b3b7220 */ /* 0x000fe20000410000 */
[----:B------:R-:W-:Y:S01]  /*19b60*/  MUFU.EX2 R11, R11 ;  /* 0x0000000b000b7308 */ /* 0x000fe20000000800 */
[----:B0-----:R-:W-:-:S01]  /*19b70*/  FFMA.FTZ R10, R154, UR38, -R208 ;  /* 0x000000269a0a7c23 */ /* 0x001fc200080108d0 */
[--C-:B------:R-:W-:Y:S01]  /*19b80*/  FFMA.FTZ R154, R163, UR38, -R208.reuse ;  /* 0x00000026a39a7c23 */ /* 0x100fe200080108d0 */
[----:B------:R-:W-:-:S01]  /*19b90*/  FFMA.FTZ R163, R170, UR38, -R208 ;  /* 0x00000026aaa37c23 */ /* 0x000fc200080108d0 */
[----:B------:R-:W-:-:S02]  /*19ba0*/  IMAD.U32 R170, RZ, RZ, UR61 ;  /* 0x0000003dffaa7e24 */ /* 0x000fc4000f8e00ff */
[-C--:B------:R-:W-:Y:S01]  /*19bb0*/  FMUL.FTZ R62, R62, R9.reuse ;  /* 0x000000093e3e7220 */ /* 0x080fe20000410000 */
[-C--:B------:R-:W-:Y:S01]  /*19bc0*/  FMUL.FTZ R63, R63, R9.reuse ;  /* 0x000000093f3f7220 */ /* 0x080fe20000410000 */
[-C--:B------:R-:W-:Y:S01]  /*19bd0*/  FMUL.FTZ R66, R66, R9.reuse ;  /* 0x0000000942427220 */ /* 0x080fe20000410000 */
[----:B------:R-:W0:Y:S01]  /*19be0*/  MUFU.EX2 R10, R10 ;  /* 0x0000000a000a7308 */ /* 0x000e220000000800 */
[----:B------:R-:W-:Y:S01]  /*19bf0*/  PRMT R166, R170, 0x654, R166 ;  /* 0x00000654aaa67816 */ /* 0x000fe200000000a6 */
[----:B------:R-:W-:Y:S01]  /*19c00*/  FFMA.FTZ R170, R182, UR38, -R208 ;  /* 0x00000026b6aa7c23 */ /* 0x000fe200080108d0 */
[-C--:B------:R-:W-:Y:S01]  /*19c10*/  FMUL.FTZ R67, R67, R9.reuse ;  /* 0x0000000943437220 */ /* 0x080fe20000410000 */
[-C--:B------:R-:W-:Y:S01]  /*19c20*/  FMUL.FTZ R70, R70, R9.reuse ;  /* 0x0000000946467220 */ /* 0x080fe20000410000 */
[----:B------:R1:W-:Y:S01]  /*19c30*/  SYNCS.ARRIVE.TRANS64.RED.A1T0 RZ, [R166+URZ], RZ ;  /* 0x000000ffa6ff79a7 */ /* 0x0003e2000810043f */
[-C--:B------:R-:W-:Y:S01]  /*19c40*/  FMUL.FTZ R71, R71, R9.reuse ;  /* 0x0000000947477220 */ /* 0x080fe20000410000 */
[-C--:B------:R-:W-:Y:S01]  /*19c50*/  FMUL.FTZ R74, R74, R9.reuse ;  /* 0x000000094a4a7220 */ /* 0x080fe20000410000 */
[----:B------:R-:W2:Y:S01]  /*19c60*/  MUFU.EX2 R155, R155 ;  /* 0x0000009b009b7308 */ /* 0x000ea20000000800 */
[-C--:B------:R-:W-:Y:S01]  /*19c70*/  FMUL.FTZ R75, R75, R9.reuse ;  /* 0x000000094b4b7220 */ /* 0x080fe20000410000 */
[-C--:B------:R-:W-:Y:S01]  /*19c80*/  FMUL.FTZ R78, R78, R9.reuse ;  /* 0x000000094e4e7220 */ /* 0x080fe20000410000 */
[-C--:B------:R-:W-:Y:S01]  /*19c90*/  FMUL.FTZ R79, R79, R9.reuse ;  /* 0x000000094f4f7220 */ /* 0x080fe20000410000 */
[----:B------:R-:W-:Y:S01]  /*19ca0*/  FMUL.FTZ R82, R82, R9 ;  /* 0x0000000952527220 */ /* 0x000fe20000410000 */
[----:B-1----:R-:W-:Y:S01]  /*19cb0*/  F2FP.SATFINITE.E4M3.F32.PACK_AB_MERGE_C R166, R152, R21, RZ ;  /* 0x0000001598a6723e */ /* 0x002fe200048070ff */
[-C--:B------:R-:W-:Y:S01]  /*19cc0*/  FMUL.FTZ R83, R83, R9.reuse ;  /* 0x0000000953537220 */ /* 0x080fe20000410000 */
[----:B------:R-:W-:Y:S01]  /*19cd0*/  FMUL.FTZ R86, R86, R9 ;  /* 0x0000000956567220 */ /* 0x000fe20000410000 */
[----:B------:R-:W1:Y:S01]  /*19ce0*/  MUFU.EX2 R158, R158 ;  /* 0x0000009e009e7308 */ /* 0x000e620000000800 */
[----:B0-----:R-:W-:-:S01]  /*19cf0*/  FADD.FTZ R3, R10, R3 ;  /* 0x000000030a037221 */ /* 0x001fc20000010000 */
[----:B------:R-:W-:Y:S01]  /*19d00*/  F2FP.SATFINITE.E4M3.F32.PACK_AB_MERGE_C R166, R20, R15, R166 ;  /* 0x0000000f14a6723e */ /* 0x000fe200048070a6 */
[----:B------:R-:W-:Y:S01]  /*19d10*/  FMUL.FTZ R87, R87, R9 ;  /* 0x0000000957577220 */ /* 0x000fe20000410000 */
[----:B------:R-:W-:Y:S01]  /*19d20*/  F2FP.SATFINITE.E4M3.F32.PACK_AB_MERGE_C R15, R210, R161, RZ ;  /* 0x000000a1d20f723e */ /* 0x000fe200048070ff */
[----:B------:R-:W-:-:S01]  /*19d30*/  FADD.FTZ R3, R11, R3 ;  /* 0x000000030b037221 */ /* 0x000fc20000010000 */
[-C--:B------:R-:W-:Y:S01]  /*19d40*/  FMUL.FTZ R90, R90, R9.reuse ;  /* 0x000000095a5a7220 */ /* 0x080fe20000410000 */
[----:B------:R-:W-:Y:S01]  /*19d50*/  FMUL.FTZ R91, R91, R9 ;  /* 0x000000095b5b7220 */ /* 0x000fe20000410000 */
[----:B------:R-:W0:Y:S01]  /*19d60*/  MUFU.EX2 R154, R154 ;  /* 0x0000009a009a7308 */ /* 0x000e220000000800 */
        /* <DEDUP_REMOVED lines=8> */
[----:B-1----:R-:W-:-:S01]  /*19df0*/  FADD.FTZ R3, R158, R3 ;  /* 0x000000039e037221 */ /* 0x002fc20000010000 */
[----:B------:R-:W-:Y:S01]  /*19e00*/  F2FP.SATFINITE.E4M3.F32.PACK_AB_MERGE_C R155, R158, R155, RZ ;  /* 0x0000009b9e9b723e */ /* 0x000fe200048070ff */
[-C--:B------:R-:W-:Y:S01]  /*19e10*/  FMUL.FTZ R106, R106, R9.reuse ;  /* 0x000000096a6a7220 */ /* 0x080fe20000410000 */
[----:B------:R-:W-:Y:S01]  /*19e20*/  FMUL.FTZ R107, R107, R9 ;  /* 0x000000096b6b7220 */ /* 0x000fe20000410000 */
[----:B------:R-:W-:-:S01]  /*19e30*/  FADD.FTZ R3, R14, R3 ;  /* 0x000000030e037221 */ /* 0x000fc20000010000 */
[-C--:B------:R-:W-:Y:S01]  /*19e40*/  FMUL.FTZ R110, R110, R9.reuse ;  /* 0x000000096e6e7220 */ /* 0x080fe20000410000 */
[----:B------:R-:W-:Y:S01]  /*19e50*/  FMUL.FTZ R111, R111, R9 ;  /* 0x000000096f6f7220 */ /* 0x000fe20000410000 */
[----:B------:R-:W1:Y:S01]  /*19e60*/  MUFU.EX2 R163, R163 ;  /* 0x000000a300a37308 */ /* 0x000e620000000800 */
[----:B0-----:R-:W-:-:S01]  /*19e70*/  FADD.FTZ R3, R154, R3 ;  /* 0x000000039a037221 */ /* 0x001fc20000010000 */
[-C--:B------:R-:W-:Y:S01]  /*19e80*/  FMUL.FTZ R114, R114, R9.reuse ;  /* 0x0000000972727220 */ /* 0x080fe20000410000 */
[-C--:B------:R-:W-:Y:S01]  /*19e90*/  FMUL.FTZ R115, R115, R9.reuse ;  /* 0x0000000973737220 */ /* 0x080fe20000410000 */
[----:B------:R-:W-:Y:S01]  /*19ea0*/  FMUL.FTZ R118, R118, R9 ;  /* 0x0000000976767220 */ /* 0x000fe20000410000 */
[----:B------:R-:W-:-:S01]  /*19eb0*/  FADD.FTZ R3, R162, R3 ;  /* 0x00000003a2037221 */ /* 0x000fc20000010000 */
[-C--:B------:R-:W-:Y:S01]  /*19ec0*/  FMUL.FTZ R119, R119, R9.reuse ;  /* 0x0000000977777220 */ /* 0x080fe20000410000 */
[----:B------:R-:W-:Y:S01]  /*19ed0*/  FMUL.FTZ R122, R122, R9 ;  /* 0x000000097a7a7220 */ /* 0x000fe20000410000 */
[----:B------:R-:W0:Y:S01]  /*19ee0*/  MUFU.EX2 R159, R159 ;  /* 0x0000009f009f7308 */ /* 0x000e220000000800 */
[----:B--2---:R-:W-:-:S01]  /*19ef0*/  FADD.FTZ R3, R167, R3 ;  /* 0x00000003a7037221 */ /* 0x004fc20000010000 */
[----:B------:R-:W-:Y:S01]  /*19f00*/  F2FP.SATFINITE.E4M3.F32.PACK_AB_MERGE_C R162, R167, R162, RZ ;  /* 0x000000a2a7a2723e */ /* 0x000fe200048070ff */
[-C--:B------:R-:W-:Y:S01]  /*19f10*/  FMUL.FTZ R123, R123, R9.reuse ;  /* 0x000000097b7b7220 */ /* 0x080fe20000410000 */
[----:B------:R-:W-:Y:S01]  /*19f20*/  F2FP.SATFINITE.E4M3.F32.PACK_AB_MERGE_C R167, R11, R10, R155 ;  /* 0x0000000a0ba7723e */ /* 0x000fe2000480709b */
[-C--:B------:R-:W-:Y:S01]  /*19f30*/  FMUL.FTZ R126, R126, R9.reuse ;  /* 0x000000097e7e7220 */ /* 0x080fe20000410000 */
[----:B------:R-:W-:Y:S01]  /*19f40*/  F2FP.SATFINITE.E4M3.F32.PACK_AB_MERGE_C R161, R154, R14, R162 ;  /* 0x0000000e9aa1723e */ /* 0x000fe200048070a2 */
[----:B------:R-:W-:Y:S01]  /*19f50*/  FMUL.FTZ R127, R127, R9 ;  /* 0x000000097f7f7220 */ /* 0x000fe20000410000 */
[----:B------:R-:W2:Y:S01]  /*19f60*/  MUFU.EX2 R171, R171 ;  /* 0x000000ab00ab7308 */ /* 0x000ea20000000800 */
[----:B-1----:R-:W-:-:S01]  /*19f70*/  FADD.FTZ R3, R163, R3 ;  /* 0x00000003a3037221 */ /* 0x002fc20000010000 */
[----:B------:R-:W-:Y:S01]  /*19f80*/  F2FP.SATFINITE.E4M3.F32.PACK_AB_MERGE_C R162, R205, R157, R15 ;  /* 0x0000009dcda2723e */ /* 0x000fe2000480700f */
[-C--:B------:R-:W-:Y:S01]  /*19f90*/  FMUL.FTZ R130, R130, R9.reuse ;  /* 0x0000000982827220 */ /* 0x080fe20000410000 */
[-C--:B------:R-:W-:Y:S01]  /*19fa0*/  FMUL.FTZ R131, R131, R9.reuse ;  /* 0x0000000983837220 */ /* 0x080fe20000410000 */
[-C--:B------:R-:W-:Y:S01]  /*19fb0*/  FMUL.FTZ R134, R134, R9.reuse ;  /* 0x0000000986867220 */ /* 0x080fe20000410000 */
        /* <DEDUP_REMOVED lines=11> */
[----:B--2---:R-:W-:-:S01]  /*1a070*/  FADD.FTZ R3, R171, R3 ;  /* 0x00000003ab037221 */ /* 0x004fc20000010000 */
[----:B------:R-:W-:-:S06]  /*1a080*/  FMUL.FTZ R151, R151, R9 ;  /* 0x0000000997977220 */ /* 0x000fcc0000410000 */
[----:B------:R-:W2:Y:S01]  /*1a090*/  MUFU.EX2 R173, R173 ;  /* 0x000000ad00ad7308 */ /* 0x000ea20000000800 */
[----:B-1----:R-:W-:-:S07]  /*1a0a0*/  FADD.FTZ R4, R172, R4 ;  /* 0x00000004ac047221 */ /* 0x002fce0000010000 */
        /* <DEDUP_REMOVED lines=13> */
[----:B-1----:R-:W-:-:S01]  /*1a180*/  FADD.FTZ R4, R177, R4 ;  /* 0x00000004b1047221 */ /* 0x002fc20000010000 */
[----:B------:R-:W-:-:S04]  /*1a190*/  F2FP.SATFINITE.E4M3.F32.PACK_AB_MERGE_C R176, R177, R176, RZ ;  /* 0x000000b0b1b0723e */ /* 0x000fc800048070ff */
[----:B------:R-:W-:Y:S02]  /*1a1a0*/  F2FP.SATFINITE.E4M3.F32.PACK_AB_MERGE_C R156, R173, R172, R176 ;  /* 0x000000acad9c723e */ /* 0x000fe400048070b0 */
        /* <DEDUP_REMOVED lines=13> */
[----:B-1----:R-:W-:-:S07]  /*1a280*/  FADD.FTZ R4, R184, R4 ;  /* 0x00000004b8047221 */ /* 0x002fce0000010000 */
[----:B------:R-:W1:Y:S01]  /*1a290*/  MUFU.EX2 R190, R190 ;  /* 0x000000be00be7308 */ /* 0x000e620000000800 */
[----:B0-----:R-:W-:-:S07]  /*1a2a0*/  FADD.FTZ R3, R187, R3 ;  /* 0x00000003bb037221 */ /* 0x001fce0000010000 */
[----:B------:R-:W0:Y:S01]  /*1a2b0*/  MUFU.EX2 R188, R188 ;  /* 0x000000bc00bc7308 */ /* 0x000e220000000800 */
[----:B--2---:R-:W-:-:S01]  /*1a2c0*/  FADD.FTZ R4, R185, R4 ;  /* 0x00000004b9047221 */ /* 0x004fc20000010000 */
[----:B------:R-:W-:-:S04]  /*1a2d0*/  F2FP.SATFINITE.E4M3.F32.PACK_AB_MERGE_C R158, R185, R184, RZ ;  /* 0x000000b8b99e723e */ /* 0x000fc800048070ff */
[----:B------:R-:W-:Y:S02]  /*1a2e0*/  F2FP.SATFINITE.E4M3.F32.PACK_AB_MERGE_C R158, R181, R180, R158 ;  /* 0x000000b4b59e723e */ /* 0x000fe4000480709e */
        /* <DEDUP_REMOVED lines=34> */
[----:B------:R-:W-:-:S03]  /*1a510*/  F2FP.SATFINITE.E4M3.F32.PACK_AB_MERGE_C R200, R13, R200, RZ ;  /* 0x000000c80dc8723e */ /* 0x000fc600048070ff */
[----:B------:R-:W-:Y:S01]  /*1a520*/  FADD.FTZ R4, R13, R4 ;  /* 0x000000040d047221 */ /* 0x000fe20000010000 */
[----:B------:R-:W-:Y:S02]  /*1a530*/  F2FP.SATFINITE.E4M3.F32.PACK_AB_MERGE_C R154, R197, R196, R200 ;  /* 0x000000c4c59a723e */ /* 0x000fe400048070c8 */
[----:B------:R-:W0:Y:S01]  /*1a540*/  MUFU.EX2 R206, R206 ;  /* 0x000000ce00ce7308 */ /* 0x000e220000000800 */
[----:B--2---:R-:W-:-:S04]  /*1a550*/  FADD.FTZ R3, R202, R3 ;  /* 0x00000003ca037221 */ /* 0x004fc80000010000 */
[----:B-1----:R-:W-:Y:S01]  /*1a560*/  FADD.FTZ R3, R203, R3 ;  /* 0x00000003cb037221 */ /* 0x002fe20000010000 */
[----:B0-----:R-:W-:-:S03]  /*1a570*/  F2FP.SATFINITE.E4M3.F32.PACK_AB_MERGE_C R13, R206, R203, RZ ;  /* 0x000000cbce0d723e */ /* 0x001fc600048070ff */
[----:B------:R-:W-:Y:S01]  /*1a580*/  FADD.FTZ R3, R206, R3 ;  /* 0x00000003ce037221 */ /* 0x000fe20000010000 */
[----:B------:R-:W-:Y:S01]  /*1a590*/  F2FP.SATFINITE.E4M3.F32.PACK_AB_MERGE_C R155, R202, R201, R13 ;  /* 0x000000c9ca9b723e */ /* 0x000fe2000480700d */
[----:B------:R-:W-:Y:S06]  /*1a5a0*/  @!P0 BRA `(.L_x_652) ;  /* 0x0000000000048947 */ /* 0x000fec0003800000 */
[----:B------:R-:W-:Y:S01]  /*1a5b0*/  BPT.TRAP 0x1 ;  /* 0x000000040000795c */ /* 0x000fe20000300000 */
.L_x_652:
[----:B------:R0:W1:Y:S01]  /*1a5c0*/  SYNCS.PHASECHK.TRANS64.TRYWAIT P2, [R5+URZ+0x38850], R6 ;  /* 0x03885006050075a7 */ /* 0x000062000804017f */
[----:B------:R-:W-:Y:S05]  /*1a5d0*/  @!P0 BRA `(.L_x_653) ;  /* 0x0000000000048947 */ /* 0x000fea0003800000 */
[----:B------:R-:W-:Y:S01]  /*1a5e0*/  BPT.TRAP 0x1 ;  /* 0x000000040000795c */ /* 0x000fe20000300000 */
.L_x_653:
[----:B------:R-:W-:Y:S04]  /*1a5f0*/  BSSY B0, `(.L_x_654) ;  /* 0x0000004000007945 */ /* 0x000fe80003800000 */
[----:B-1----:R-:W-:Y:S05]  /*1a600*/  @P2 BRA `(.L_x_655) ;  /* 0x0000000000082947 */ /* 0x002fea0003800000 */
[----:B------:R-:W1:Y:S02]  /*1a610*/  SYNCS.PHASECHK.TRANS64.TRYWAIT P2, [R5+URZ+0x38850], R6 ;  /* 0x03885006050075a7 */ /* 0x000e64000804017f */
[----:B-1----:R-:W-:Y:S05]  /*1a620*/  @!P2 BRA `(.L_x_656) ;  /* 0x000001200014a947 */ /* 0x002fea0003800000 */
.L_x_655:
[----:B------:R-:W-:Y:S05]  /*1a630*/  BSYNC B0 ;  /* 0x0000000000007941 */ /* 0x000fea0003800000 */
.L_x_654:
[----:B------:R-:W2:Y:S01]  /*1a640*/  S2R R9, SR_TID.X ;  /* 0x0000000000097919 */ /* 0x000ea20000002100 */
[----:B01----:R-:W-:Y:S01]  /*1a650*/  LEA R6, R7, UR42, 0xb ;  /* 0x0000002a07067c11 */ /* 0x003fe2000f8e58ff */
[----:B------:R-:W-:Y:S01]  /*1a660*/  IMAD.MOV.U32 R7, RZ, RZ, 0x40000040 ;  /* 0x40000040ff077424 */ /* 0x000fe200078e00ff */
[----:B------:R-:W-:Y:S05]  /*1a670*/  WARPSYNC.ALL ;  /* 0x0000000000007948 */ /* 0x000fea0003800000 */
[----:B------:R-:W-:Y:S01]  /*1a680*/  R2UR UR7, R7 ;  /* 0x00000000070772ca */ /* 0x000fe200000e0000 */
[C---:B------:R-:W-:Y:S01]  /*1a690*/  VIADD R10, R6.reuse, 0x2 ;  /* 0x00000002060a7836 */ /* 0x040fe20000000000 */
[----:B------:R-:W-:-:S02]  /*1a6a0*/  R2UR UR6, R6 ;  /* 0x00000000060672ca */ /* 0x000fc400000e0000 */
[----:B------:R-:W-:Y:S02]  /*1a6b0*/  MOV R11, 0x40000040 ;  /* 0x40000040000b7802 */ /* 0x000fe40000000f00 */
[----:B--2---:R-:W-:-:S05]  /*1a6c0*/  SHF.R.U32.HI R9, RZ, 0x7, R9 ;  /* 0x00000007ff097819 */ /* 0x004fca0000011609 */
[----:B------:R-:W-:-:S05]  /*1a6d0*/  VIADD R7, R9, 0x8 ;  /* 0x0000000809077836 */ /* 0x000fca0000000000 */
[----:B------:R0:W-:Y:S02]  /*1a6e0*/  BAR.SYNC.DEFER_BLOCKING R7, 0x100 ;  /* 0x000400070000751d */ /* 0x0001e40000010000 */
[----:B0-----:R-:W-:-:S04]  /*1a6f0*/  IMAD.MOV.U32 R7, RZ, RZ, 0x40000040 ;  /* 0x40000040ff077424 */ /* 0x001fc800078e00ff */
[----:B------:R-:W-:-:S06]  /*1a700*/  WARPGROUP.ARRIVE ;  /* 0x00000000000079c5 */ /* 0x000fcc0000000000 */
[----:B------:R-:W-:Y:S01]  /*1a710*/  QGMMA.64x256x32.F32.E4M3.E4M3 R24, R164, gdesc[UR4], R24, gsb0 ;  /* 0x03e00004a4187df3 */ /* 0x000fe20008000818 */
[----:B------:R-:W-:Y:S01]  /*1a720*/  R2UR UR6, R10 ;  /* 0x000000000a0672ca */ /* 0x000fe200000e0000 */
[C---:B------:R-:W-:Y:S01]  /*1a730*/  VIADD R10, R6.reuse, 0x4 ;  /* 0x00000004060a7836 */ /* 0x040fe20000000000 */
[----:B------:R-:W-:Y:S01]  /*1a740*/  R2UR UR7, R11 ;  /* 0x000000000b0772ca */ /* 0x000fe200000e0000 */
[----:B------:R-:W-:Y:S02]  /*1a750*/  IMAD.MOV.U32 R11, RZ, RZ, 0x40000040 ;  /* 0x40000040ff0b7424 */ /* 0x000fe400078e00ff */
[----:B------:R-:W-:Y:S01]  /*1a760*/  VIADD R6, R6, 0x6 ;  /* 0x0000000606067836 */ /* 0x000fe20000000000 */
[----:B------:R-:W-:Y:S02]  /*1a770*/  WARPGROUP.DEPBAR.LE gsb0, 0x0 ;  /* 0x00008000000079c5 */ /* 0x000fe40000010000 */
[----:B------:R-:W-:-:S15]  /*1a780*/  WARPGROUP.ARRIVE ;  /* 0x00000000000079c5 */ /* 0x000fde0000000000 */
[----:B------:R-:W-:-:S04]  /*1a790*/  NOP ;  /* 0x0000000000007918 */ /* 0x000fc80000000000 */
[----:B------:R-:W-:Y:S01]  /*1a7a0*/  QGMMA.64x256x32.F32.E4M3.E4M3 R24, R160, gdesc[UR4], R24, gsb0 ;  /* 0x03e00004a0187df3 */ /* 0x000fe20008000818 */
[----:B------:R-:W-:Y:S02]  /*1a7b0*/  R2UR UR6, R10 ;  /* 0x000000000a0672ca */ /* 0x000fe400000e0000 */
[----:B------:R-:W-:Y:S01]  /*1a7c0*/  R2UR UR7, R11 ;  /* 0x000000000b0772ca */ /* 0x000fe200000e0000 */
[----:B------:R-:W-:Y:S02]  /*1a7d0*/  WARPGROUP.DEPBAR.LE gsb0, 0x0 ;  /* 0x00008000000079c5 */ /* 0x000fe40000010000 */
[----:B------:R-:W-:-:S15]  /*1a7e0*/  WARPGROUP.ARRIVE ;  /* 0x00000000000079c5 */ /* 0x000fde0000000000 */
[----:B------:R-:W-:-:S07]  /*1a7f0*/  NOP ;  /* 0x0000000000007918 */ /* 0x000fce0000000000 */
[----:B------:R-:W-:Y:S01]  /*1a800*/  QGMMA.64x256x32.F32.E4M3.E4M3 R24, R156, gdesc[UR4], R24, gsb0 ;  /* 0x03e000049c187df3 */ /* 0x000fe20008000818 */
[----:B------:R-:W-:Y:S02]  /*1a810*/  R2UR UR6, R6 ;  /* 0x00000000060672ca */ /* 0x000fe400000e0000 */
[----:B------:R-:W-:Y:S01]  /*1a820*/  R2UR UR7, R7 ;  /* 0x00000000070772ca */ /* 0x000fe200000e0000 */
[----:B------:R-:W-:Y:S02]  /*1a830*/  WARPGROUP.DEPBAR.LE gsb0, 0x0 ;  /* 0x00008000000079c5 */ /* 0x000fe40000010000 */
[----:B------:R-:W-:-:S15]  /*1a840*/  WARPGROUP.ARRIVE ;  /* 0x00000000000079c5 */ /* 0x000fde0000000000 */
[----:B------:R-:W-:-:S07]  /*1a850*/  NOP ;  /* 0x0000000000007918 */ /* 0x000fce0000000000 */
[----:B------:R-:W-:Y:S03]  /*1a860*/  QGMMA.64x256x32.F32.E4M3.E4M3 R24, R152, gdesc[UR4], R24, gsb0 ;  /* 0x03e0000498187df3 */ /* 0x000fe60008000818 */
[----:B------:R-:W-:Y:S02]  /*1a870*/  WARPGROUP.DEPBAR.LE gsb0, 0x0 ;  /* 0x00008000000079c5 */ /* 0x000fe40000010000 */
[----:B------:R-:W-:Y:S05]  /*1a880*/  @!P0 BRA `(.L_x_657) ;  /* 0x0000000000048947 */ /* 0x000fea0003800000 */
[----:B------:R-:W-:Y:S01]  /*1a890*/  BPT.TRAP 0x1 ;  /* 0x000000040000795c */ /* 0x000fe20000300000 */
.L_x_657:
[----:B------:R-:W-:Y:S01]  /*1a8a0*/  IMAD.U32 R6, RZ, RZ, UR61 ;  /* 0x0000003dff067e24 */ /* 0x000fe2000f8e00ff */
[----:B------:R-:W-:Y:S01]  /*1a8b0*/  IADD3 R5, R5, 0x38860, RZ ;  /* 0x0003886005057810 */ /* 0x000fe20007ffe0ff */
[----:B------:R-:W-:Y:S02]  /*1a8c0*/  IMAD.MOV.U32 R9, RZ, RZ, R169 ;  /* 0x000000ffff097224 */ /* 0x000fe400078e00a9 */
[----:B------:R-:W-:Y:S01]  /*1a8d0*/  IMAD.MOV.U32 R10, RZ, RZ, R168 ;  /* 0x000000ffff0a7224 */ /* 0x000fe200078e00a8 */
[----:B------:R-:W-:-:S04]  /*1a8e0*/  PRMT R5, R6, 0x654, R5 ;  /* 0x0000065406057816 */ /* 0x000fc80000000005 */
[----:B------:R0:W-:Y:S01]  /*1a8f0*/  SYNCS.ARRIVE.TRANS64.RED.A1T0 RZ, [R5+URZ], RZ ;  /* 0x000000ff05ff79a7 */ /* 0x0001e2000810043f */
[----:B------:R-:W-:Y:S05]  /*1a900*/  @P1 BRA `(.L_x_658) ;  /* 0xffffffd000bc1947 */ /* 0x000fea000383ffff */
.L_x_646:
[----:B------:R-:W2:Y:S04]  /*1a910*/  LDL R7, [R1+0x50] ;  /* 0x0000500001077983 */ /* 0x000ea80000100800 */
[----:B0-----:R-:W3:Y:S01]  /*1a920*/  LDL R5, [R1+0x3c] ;  /* 0x00003c0001057983 */ /* 0x001ee20000100800 */
[----:B------:R-:W-:Y:S05]  /*1a930*/  WARPSYNC.ALL ;  /* 0x0000000000007948 */ /* 0x000fea0003800000 */
[----:B------:R-:W0:Y:S01]  /*1a940*/  SHFL.BFLY PT, R0, R4, 0x2, 0x1f ;  /* 0x0c401f0004007f89 */ /* 0x000e2200000e0000 */
[----:B------:R-:W-:Y:S01]  /*1a950*/  IMAD.MOV.U32 R167, RZ, RZ, -0x800000 ;  /* 0xff800000ffa77424 */ /* 0x000fe200078e00ff */
[----:B------:R-:W-:Y:S01]  /*1a960*/  ULDC.64 UR4, c[0x0][0x9a0] ;  /* 0x0002680000047ab9 */ /* 0x000fe20000000a00 */
[----:B------:R-:W-:-:S02]  /*1a970*/  IMAD.MOV.U32 R6, RZ, RZ, RZ ;  /* 0x000000ffff067224 */ /* 0x000fc400078e00ff */
[----:B------:R-:W-:Y:S02]  /*1a980*/  IMAD.MOV.U32 R166, RZ, RZ, -0x800000 ;  /* 0xff800000ffa67424 */ /* 0x000fe400078e00ff */
[----:B0-----:R-:W-:-:S05]  /*1a990*/  FADD.FTZ R0, R0, R4 ;  /* 0x0000000400007221 */ /* 0x001fca0000010000 */
[----:B------:R-:W0:Y:S02]  /*1a9a0*/  SHFL.BFLY PT, R4, R0, 0x1, 0x1f ;  /* 0x0c201f0000047f89 */ /* 0x000e2400000e0000 */
[----:B0-----:R-:W-:Y:S01]  /*1a9b0*/  FADD.FTZ R4, R0, R4 ;  /* 0x0000000400047221 */ /* 0x001fe20000010000 */
[----:B------:R-:W-:-:S03]  /*1a9c0*/  IMAD.MOV.U32 R0, RZ, RZ, RZ ;  /* 0x000000ffff007224 */ /* 0x000fc600078e00ff */
[----:B------:R-:W-:Y:S01]  /*1a9d0*/  FMUL.FTZ R2, R4, 0.00390625 ;  /* 0x3b80000004027820 */ /* 0x000fe20000410000 */
[----:B------:R0:W-:Y:S08]  /*1a9e0*/  BAR.ARV R8, 0x100 ;  /* 0x000400080000751d */ /* 0x0001f00000002000 */
[----:B------:R-:W-:Y:S06]  /*1a9f0*/  BAR.ARV 0x8, 0x180 ;  /* 0x0206000000007b1d */ /* 0x000fec0000002000 */
[----:B------:R-:W-:-:S02]  /*1aa00*/  FSETP.NE.FTZ.AND P1, PT, R2, RZ, PT ;  /* 0x000000ff0200720b */ /* 0x000fc40003f35000 */
[----:B------:R-:W-:-:S11]  /*1aa10*/  FSETP.NE.FTZ.AND P0, PT, R4, RZ, PT ;  /* 0x000000ff0400720b */ /* 0x000fd60003f15000 */
[----:B------:R-:W1:Y:S08]  /*1aa20*/  @P1 MUFU.LG2 R2, R2 ;  /* 0x0000000200021308 */ /* 0x000e700000000c00 */
[----:B------:R4:W-:Y:S02]  /*1aa30*/  @P0 MUFU.RCP R0, R4 ;  /* 0x0000000400000308 */ /* 0x0009e40000001000 */
[----:B----4-:R-:W-:Y:S01]  /*1aa40*/  MOV R4, UR38 ;  /* 0x0000002600047c02 */ /* 0x010fe20008000f00 */
[----:B-1----:R-:W-:-:S04]  /*1aa50*/  @P1 FMUL.FTZ R2, R2, 0.69314718246459960938 ;  /* 0x3f31721802021820 */ /* 0x002fc80000410000 */
[----:B------:R-:W-:-:S04]  /*1aa60*/  @P1 FMUL.FTZ R4, R4, 0.69314718246459960938 ;  /* 0x3f31721804041820 */ /* 0x000fc80000410000 */
[----:B------:R-:W-:Y:S02]  /*1aa70*/  @P1 FFMA.FTZ R167, R4, R168, R2 ;  /* 0x000000a804a71223 */ /* 0x000fe40000010002 */
[----:B------:R-:W1:Y:S02]  /*1aa80*/  SHFL.BFLY PT, R2, R3, 0x2, 0x1f ;  /* 0x0c401f0003027f89 */ /* 0x000e6400000e0000 */
[----:B-1----:R-:W-:-:S05]  /*1aa90*/  FADD.FTZ R2, R2, R3 ;  /* 0x0000000302027221 */ /* 0x002fca0000010000 */
[----:B------:R-:W1:Y:S02]  /*1aaa0*/  SHFL.BFLY PT, R3, R2, 0x1, 0x1f ;  /* 0x0c201f0002037f89 */ /* 0x000e6400000e0000 */
[----:B-1----:R-:W-:-:S04]  /*1aab0*/  FADD.FTZ R2, R2, R3 ;  /* 0x0000000302027221 */ /* 0x002fc80000010000 */
[C---:B------:R-:W-:Y:S01]  /*1aac0*/  FMUL.FTZ R3, R2.reuse, 0.00390625 ;  /* 0x3b80000002037820 */ /* 0x040fe20000410000 */
[----:B------:R-:W-:-:S04]  /*1aad0*/  FSETP.NE.FTZ.AND P0, PT, R2, RZ, PT ;  /* 0x000000ff0200720b */ /* 0x000fc80003f15000 */
[----:B------:R-:W-:-:S09]  /*1aae0*/  FSETP.NE.FTZ.AND P1, PT, R3, RZ, PT ;  /* 0x000000ff0300720b */ /* 0x000fd20003f35000 */
[----:B------:R1:W-:Y:S01]  /*1aaf0*/  @P0 MUFU.RCP R6, R2 ;  /* 0x0000000200060308 */ /* 0x0003e20000001000 */
[----:B------:R-:W-:-:S04]  /*1ab00*/  ISETP.NE.U32.AND P0, PT, RZ, UR4, PT ;  /* 0x00000004ff007c0c */ /* 0x000fc8000bf05070 */
[----:B------:R-:W-:-:S03]  /*1ab10*/  ISETP.NE.AND.EX P0, PT, RZ, UR5, PT, P0 ;  /* 0x00000005ff007c0c */ /* 0x000fc6000bf05300 */
[----:B------:R-:W4:Y:S01]  /*1ab20*/  @P1 MUFU.LG2 R3, R3 ;  /* 0x0000000300031308 */ /* 0x000f220000000c00 */
[----:B-1----:R-:W-:-:S04]  /*1ab30*/  IMAD.U32 R2, RZ, RZ, UR38 ;  /* 0x00000026ff027e24 */ /* 0x002fc8000f8e00ff */
[----:B------:R-:W-:Y:S01]  /*1ab40*/  @P1 FMUL.FTZ R2, R2, 0.69314718246459960938 ;  /* 0x3f31721802021820 */ /* 0x000fe20000410000 */
[----:B----4-:R-:W-:-:S04]  /*1ab50*/  @P1 FMUL.FTZ R3, R3, 0.69314718246459960938 ;  /* 0x3f31721803031820 */ /* 0x010fc80000410000 */
[----:B------:R-:W-:Y:S02]  /*1ab60*/  @P1 FFMA.FTZ R166, R2, R169, R3 ;  /* 0x000000a902a61223 */ /* 0x000fe40000010003 */
[----:B------:R-:W2:Y:S02]  /*1ab70*/  @P0 LDC.64 R2, c[0x0][0x9c8] ;  /* 0x00027200ff020b82 */ /* 0x000ea40000000a00 */
[-C--:B--2---:R-:W-:Y:S02]  /*1ab80*/  @P0 IMAD R4, R7, R2.reuse, RZ ;  /* 0x0000000207040224 */ /* 0x084fe400078e02ff */
[----:B------:R-:W2:Y:S02]  /*1ab90*/  LDL.LU R7, [R1+0x58] ;  /* 0x0000580001077983 */ /* 0x000ea40000300800 */
[C---:B---3--:R-:W-:Y:S02]  /*1aba0*/  @P0 IMAD R4, R5.reuse, R3, R4 ;  /* 0x0000000305040224 */ /* 0x048fe400078e0204 */
[----:B------:R-:W-:-:S05]  /*1abb0*/  @P0 IMAD.WIDE.U32 R2, R5, R2, RZ ;  /* 0x0000000205020225 */ /* 0x000fca00078e00ff */
[----:B------:R-:W-:Y:S01]  /*1abc0*/  @P0 IADD3 R5, R3, R4, RZ ;  /* 0x0000000403050210 */ /* 0x000fe20007ffe0ff */
[----:B------:R-:W-:Y:S02]  /*1abd0*/  @P0 IMAD.MOV.U32 R4, RZ, RZ, R2 ;  /* 0x000000ffff040224 */ /* 0x000fe400078e0002 */
[----:B------:R-:W1:Y:S02]  /*1abe0*/  @P0 LDC.64 R2, c[0x0][0x9d0] ;  /* 0x00027400ff020b82 */ /* 0x000e640000000a00 */
[----:B-1----:R-:W-:-:S04]  /*1abf0*/  @P0 IMAD.WIDE.U32 R4, R220, R2, R4 ;  /* 0x00000002dc040225 */ /* 0x002fc800078e0004 */
[----:B------:R-:W-:Y:S01]  /*1ac00*/  @P0 IMAD R3, R220, R3, R5 ;  /* 0x00000003dc030224 */ /* 0x000fe200078e0205 */
[----:B------:R-:W-:-:S04]  /*1ac10*/  @P0 LEA R2, P1, R4, UR4, 0x2 ;  /* 0x0000000404020c11 */ /* 0x000fc8000f8210ff */
[----:B------:R-:W-:Y:S01]  /*1ac20*/  @P0 LEA.HI.X R3, R4, UR5, R3, 0x2, P1 ;  /* 0x0000000504030c11 */ /* 0x000fe200088f1403 */
[----:B------:R-:W-:-:S06]  /*1ac30*/  IMAD.MOV.U32 R4, RZ, RZ, 0x3f800000 ;  /* 0x3f800000ff047424 */ /* 0x000fcc00078e00ff */
[----:B------:R-:W3:Y:S01]  /*1ac40*/  @P0 LDG.E R4, desc[UR36][R2.64] ;  /* 0x0000002402040981 */ /* 0x000ee2000c1e1900 */
[----:B------:R-:W-:-:S05]  /*1ac50*/  VIADD R222, R222, 0x1 ;  /* 0x00000001dede7836 */ /* 0x000fca0000000000 */
[C---:B------:R-:W-:Y:S02]  /*1ac60*/  ISETP.NE.AND P1, PT, R222.reuse, 0x2, PT ;  /* 0x00000002de00780c */ /* 0x040fe40003f25270 */
[----:B------:R-:W-:Y:S02]  /*1ac70*/  PLOP3.LUT P0, PT, PT, PT, PT, 0x8, 0x0 ;  /* 0x000000000000781c */ /* 0x000fe40003f0e170 */
[----:B------:R-:W-:Y:S01]  /*1ac80*/  SEL R222, R222, RZ, P1 ;  /* 0x000000ffdede7207 */ /* 0x000fe20000800000 */
[----:B--2---:R-:W-:-:S05]  /*1ac90*/  VIADD R7, R7, 0x1 ;  /* 0x0000000107077836 */ /* 0x004fca0000000000 */
[----:B------:R0:W-:Y:S01]  /*1aca0*/  STL [R1+0x58], R7 ;  /* 0x0000580701007387 */ /* 0x0001e20000100800 */
[-C--:B---3--:R-:W-:Y:S01]  /*1acb0*/  FMUL.FTZ R2, R0, R4.reuse ;  /* 0x0000000400027220 */ /* 0x088fe20000410000 */
[----:B------:R-:W-:-:S03]  /*1acc0*/  FMUL.FTZ R3, R6, R4 ;  /* 0x0000000406037220 */ /* 0x000fc60000410000 */
        /* <DEDUP_REMOVED lines=64> */
[----:B------:R-:W-:Y:S01]  /*1b0d0*/  SEL R2, RZ, 0x1, P1 ;  /* 0x00000001ff027807 */ /* 0x000fe20000800000 */
        /* <DEDUP_REMOVED lines=64> */
[----:B0-----:R-:W-:-:S07]  /*1b4e0*/  LOP3.LUT R223, R223, R2, RZ, 0x3c, !PT ;  /* 0x00000002dfdf7212 */ /* 0x001fce00078e3cff */
.L_x_593:
[----:B------:R-:W-:Y:S05]  /*1b4f0*/  WARPSYNC.ALL ;  /* 0x0000000000007948 */ /* 0x000fea0003800000 */
[----:B------:R-:W2:Y:S01]  /*1b500*/  LDL R2, [R1+0x40] ;  /* 0x0000400001027983 */ /* 0x000ea20000100800 */
[----:B------:R-:W0:Y:S01]  /*1b510*/  S2UR UR61, SR_CgaCtaId ;  /* 0x00000000003d79c3 */ /* 0x000e220000008800 */
[----:B------:R-:W-:Y:S01]  /*1b520*/  UMOV UR4, 0x400 ;  /* 0x0000040000047882 */ /* 0x000fe20000000000 */
[----:B------:R-:W-:Y:S01]  /*1b530*/  BSSY B0, `(.L_x_659) ;  /* 0x0000723000007945 */ /* 0x000fe20003800000 */
[----:B0-----:R-:W-:-:S06]  /*1b540*/  ULEA UR4, UR61, UR4, 0x18 ;  /* 0x000000043d047291 */ /* 0x001fcc000f8ec03f */
[----:B------:R-:W-:Y:S01]  /*1b550*/  MOV R19, UR4 ;  /* 0x0000000400137c02 */ /* 0x000fe20008000f00 */
[----:B------:R-:W-:Y:S06]  /*1b560*/  BAR.SYNC.DEFER_BLOCKING 0x5, 0x180 ;  /* 0x0146000000007b1d */ /* 0x000fec0000010000 */
[----:B------:R0:W1:Y:S02]  /*1b570*/  LDS.128 R40, [R19+0x388d0] ;  /* 0x0388d00013287984 */ /* 0x0000640000000c00 */
[----:B------:R-:W-:Y:S06]  /*1b580*/  BAR.ARV 0x4, 0x180 ;  /* 0x0106000000007b1d */ /* 0x000fec0000002000 */
[----:B--2---:R-:W-:-:S13]  /*1b590*/  ISETP.NE.AND P1, PT, R2, RZ, PT ;  /* 0x000000ff0200720c */ /* 0x004fda0003f25270 */
[----:B------:R-:W2:Y:S02]  /*1b5a0*/  @!P1 LDC R2, c[0x0][0xad4] ;  /* 0x0002b500ff029b82 */ /* 0x000ea40000000800 */
[----:B--2---:R0:W-:Y:S01]  /*1b5b0*/  @!P1 STL [R1+0x40], R2 ;  /* 0x0000400201009387 */ /* 0x0041e20000100800 */
[----:B-1----:R-:W-:Y:S05]  /*1b5c0*/  @P0 BRA `(.L_x_660) ;  /* 0x00000060006c0947 */ /* 0x002fea0003800000 */
[----:B------:R-:W2:Y:S01]  /*1b5d0*/  LDL R3, [R1+0x1a0] ;  /* 0x0001a00001037983 */ /* 0x000ea20000100800 */
[----:B------:R-:W-:Y:S01]  /*1b5e0*/  ULDC.64 UR4, c[0x4][0x128] ;  /* 0x01004a0000047ab9 */ /* 0x000fe20000000a00 */
[----:B0-----:R-:W0:Y:S01]  /*1b5f0*/  S2R R2, SR_SWINHI ;  /* 0x0000000000027919 */ /* 0x001e220000002f00 */
[----:B-----5:R-:W-:Y:S02]  /*1b600*/  MOV R24, R19 ;  /* 0x0000001300187202 */ /* 0x020fe40000000f00 */
[----:B0-----:R-:W-:-:S03]  /*1b610*/  MOV R25, R2 ;  /* 0x0000000200197202 */ /* 0x001fc60000000f00 */
[----:B--2---:R-:W-:-:S03]  /*1b620*/  IMAD.WIDE R2, R3, 0x2, R24 ;  /* 0x0000000203027825 */ /* 0x004fc600078e0218 */
[C---:B------:R-:W-:Y:S02]  /*1b630*/  IADD3 R46, P5, R2.reuse, 0xc000, RZ ;  /* 0x0000c000022e7810 */ /* 0x040fe40007fbe0ff */
[----:B------:R-:W-:Y:S02]  /*1b640*/  IADD3 R50, P1, R2, 0xc060, RZ ;  /* 0x0000c06002327810 */ /* 0x000fe40007f3e0ff */
[----:B------:R-:W-:Y:S02]  /*1b650*/  LOP3.LUT R47, R46, 0x380, RZ, 0xc0, !PT ;  /* 0x000003802e2f7812 */ /* 0x000fe400078ec0ff */
[----:B------:R-:W-:Y:S01]  /*1b660*/  LOP3.LUT R4, R50, 0x380, RZ, 0xc0, !PT ;  /* 0x0000038032047812 */ /* 0x000fe200078ec0ff */
[----:B------:R-:W-:Y:S01]  /*1b670*/  IMAD.X R51, RZ, RZ, R3, P1 ;  /* 0x000000ffff337224 */ /* 0x000fe200008e0603 */
[----:B------:R-:W-:Y:S02]  /*1b680*/  SHF.R.U64 R47, R47, 0x3, RZ ;  /* 0x000000032f2f7819 */ /* 0x000fe400000012ff */
[----:B------:R-:W-:-:S02]  /*1b690*/  IADD3 R54, P0, R2, 0xc040, RZ ;  /* 0x0000c04002367810 */ /* 0x000fc40007f1e0ff */
[----:B------:R-:W-:Y:S01]  /*1b6a0*/  LOP3.LUT R46, R47, R46, RZ, 0x3c, !PT ;  /* 0x0000002e2f2e7212 */ /* 0x000fe200078e3cff */
[----:B------:R-:W-:Y:S01]  /*1b6b0*/  IMAD.X R47, RZ, RZ, R3, P5 ;  /* 0x000000ffff2f7224 */ /* 0x000fe200028e0603 */
[----:B------:R-:W-:Y:S02]  /*1b6c0*/  SHF.R.U64 R4, R4, 0x3, RZ ;  /* 0x0000000304047819 */ /* 0x000fe400000012ff */
[----:B------:R-:W-:Y:S02]  /*1b6d0*/  LOP3.LUT R55, R54, 0x380, RZ, 0xc0, !PT ;  /* 0x0000038036377812 */ /* 0x000fe400078ec0ff */
[C---:B------:R-:W-:Y:S02]  /*1b6e0*/  IADD3 R6, P1, R2.reuse, 0x8020, RZ ;  /* 0x0000802002067810 */ /* 0x040fe40007f3e0ff */
[C---:B------:R-:W-:Y:S02]  /*1b6f0*/  IADD3 R26, P5, R2.reuse, 0x4040, RZ ;  /* 0x00004040021a7810 */ /* 0x040fe40007fbe0ff */
[----:B------:R-:W-:-:S02]  /*1b700*/  IADD3 R30, P4, R2, 0x8060, RZ ;  /* 0x00008060021e7810 */ /* 0x000fc40007f9e0ff */
[----:B------:R-:W-:Y:S02]  /*1b710*/  LOP3.LUT R50, R4, R50, RZ, 0x3c, !PT ;  /* 0x0000003204327212 */ /* 0x000fe400078e3cff */
[----:B------:R-:W-:Y:S02]  /*1b720*/  SHF.R.U64 R55, R55, 0x3, RZ ;  /* 0x0000000337377819 */ /* 0x000fe400000012ff */
[----:B------:R-:W-:Y:S02]  /*1b730*/  LOP3.LUT R7, R6, 0x380, RZ, 0xc0, !PT ;  /* 0x0000038006077812 */ /* 0x000fe400078ec0ff */
[----:B------:R-:W-:Y:S02]  /*1b740*/  LOP3.LUT R4, R26, 0x380, RZ, 0xc0, !PT ;  /* 0x000003801a047812 */ /* 0x000fe400078ec0ff */
[----:B------:R-:W-:Y:S02]  /*1b750*/  LOP3.LUT R31, R30, 0x380, RZ, 0xc0, !PT ;  /* 0x000003801e1f7812 */ /* 0x000fe400078ec0ff */
[----:B------:R-:W-:Y:S01]  /*1b760*/  LOP3.LUT R54, R55, R54, RZ, 0x3c, !PT ;  /* 0x0000003637367212 */ /* 0x000fe200078e3cff */
[----:B------:R-:W-:Y:S01]  /*1b770*/  IMAD.X R55, RZ, RZ, R3, P0 ;  /* 0x000000ffff377224 */ /* 0x000fe200000e0603 */
[----:B------:R-:W-:-:S02]  /*1b780*/  SHF.R.U64 R7, R7, 0x3, RZ ;  /* 0x0000000307077819 */ /* 0x000fc400000012ff */
[----:B------:R-:W-:Y:S02]  /*1b790*/  SHF.R.U64 R4, R4, 0x3, RZ ;  /* 0x0000000304047819 */ /* 0x000fe400000012ff */
[----:B------:R-:W-:Y:S02]  /*1b7a0*/  IADD3 R38, P3, R2, 0xc020, RZ ;  /* 0x0000c02002267810 */ /* 0x000fe40007f7e0ff */
[----:B------:R-:W-:Y:S02]  /*1b7b0*/  SHF.R.U64 R31, R31, 0x3, RZ ;  /* 0x000000031f1f7819 */ /* 0x000fe400000012ff */
[----:B------:R-:W-:Y:S02]  /*1b7c0*/  LOP3.LUT R6, R7, R6, RZ, 0x3c, !PT ;  /* 0x0000000607067212 */ /* 0x000fe400078e3cff */
[----:B------:R-:W-:Y:S02]  /*1b7d0*/  LOP3.LUT R26, R4, R26, RZ, 0x3c, !PT ;  /* 0x0000001a041a7212 */ /* 0x000fe400078e3cff */
[----:B------:R-:W-:-:S02]  /*1b7e0*/  MOV R7, R50 ;  /* 0x0000003200077202 */ /* 0x000fc40000000f00 */
[----:B------:R-:W-:Y:S02]  /*1b7f0*/  LOP3.LUT R39, R38, 0x380, RZ, 0xc0, !PT ;  /* 0x0000038026277812 */ /* 0x000fe400078ec0ff */
[----:B------:R-:W-:Y:S01]  /*1b800*/  LOP3.LUT R30, R31, R30, RZ, 0x3c, !PT ;  /* 0x0000001e1f1e7212 */ /* 0x000fe200078e3cff */
[----:B------:R-:W-:Y:S01]  /*1b810*/  STL [R1+0xc0], R7 ;  /* 0x0000c00701007387 */ /* 0x000fe20000100800 */
[----:B------:R-:W-:Y:S02]  /*1b820*/  MOV R4, R54 ;  /* 0x0000003600047202 */ /* 0x000fe40000000f00 */
[----:B------:R-:W-:Y:S02]  /*1b830*/  IADD3.X R31, RZ, R3, RZ, P4, !PT ;  /* 0x00000003ff1f7210 */ /* 0x000fe400027fe4ff */
[C---:B------:R-:W-:Y:S01]  /*1b840*/  IADD3 R50, P4, R2.reuse, 0x4020, RZ ;  /* 0x0000402002327810 */ /* 0x040fe20007f9e0ff */
[----:B------:R0:W-:Y:S01]  /*1b850*/  STL [R1+0xbc], R4 ;  /* 0x0000bc0401007387 */ /* 0x0001e20000100800 */
[----:B------:R-:W-:-:S02]  /*1b860*/  IADD3 R34, P2, R2, 0x8040, RZ ;  /* 0x0000804002227810 */ /* 0x000fc40007f5e0ff */
[----:B------:R-:W-:Y:S01]  /*1b870*/  SHF.R.U64 R39, R39, 0x3, RZ ;  /* 0x0000000327277819 */ /* 0x000fe200000012ff */
[--C-:B------:R-:W-:Y:S01]  /*1b880*/  IMAD.X R51, RZ, RZ, R3.reuse, P4 ;  /* 0x000000ffff337224 */ /* 0x100fe200020e0603 */
[----:B------:R-:W-:Y:S02]  /*1b890*/  LOP3.LUT R35, R34, 0x380, RZ, 0xc0, !PT ;  /* 0x0000038022237812 */ /* 0x000fe400078ec0ff */
[----:B------:R-:W-:Y:S01]  /*1b8a0*/  LOP3.LUT R38, R39, R38, RZ, 0x3c, !PT ;  /* 0x0000002627267212 */ /* 0x000fe200078e3cff */
[----:B------:R-:W-:Y:S01]  /*1b8b0*/  IMAD.X R39, RZ, RZ, R3, P3 ;  /* 0x000000ffff277224 */ /* 0x000fe200018e0603 */
[----:B------:R-:W-:Y:S02]  /*1b8c0*/  SHF.R.U64 R35, R35, 0x3, RZ ;  /* 0x0000000323237819 */ /* 0x000fe400000012ff */
[----:B0-----:R-:W-:Y:S02]  /*1b8d0*/  LOP3.LUT R4, R50, 0x380, RZ, 0xc0, !PT ;  /* 0x0000038032047812 */ /* 0x001fe400078ec0ff */
[----:B------:R-:W-:-:S02]  /*1b8e0*/  MOV R7, R38 ;  /* 0x0000002600077202 */ /* 0x000fc40000000f00 */
[----:B------:R-:W-:Y:S02]  /*1b8f0*/  SHF.R.U64 R4, R4, 0x3, RZ ;  /* 0x0000000304047819 */ /* 0x000fe400000012ff */
[----:B------:R-:W-:Y:S01]  /*1b900*/  LOP3.LUT R34, R35, R34, RZ, 0x3c, !PT ;  /* 0x0000002223227212 */ /* 0x000fe200078e3cff */
[----:B------:R-:W-:Y:S01]  /*1b910*/  IMAD.X R35, RZ, RZ, R3, P2 ;  /* 0x000000ffff237224 */ /* 0x000fe200010e0603 */
[----:B------:R-:W-:Y:S01]  /*1b920*/  LOP3.LUT R50, R4, R50, RZ, 0x3c, !PT ;  /* 0x0000003204327212 */ /* 0x000fe200078e3cff */
[----:B------:R0:W-:Y:S01]  /*1b930*/  STL [R1+0xb4], R7 ;  /* 0x0000b40701007387 */ /* 0x0001e20000100800 */
[----:B------:R-:W-:Y:S02]  /*1b940*/  MOV R4, R46 ;  /* 0x0000002e00047202 */ /* 0x000fe40000000f00 */
[C---:B------:R-:W-:Y:S02]  /*1b950*/  IADD3 R8, P0, R2.reuse, 0x8000, RZ ;  /* 0x0000800002087810 */ /* 0x040fe40007f1e0ff */
[----:B------:R-:W-:Y:S01]  /*1b960*/  IADD3 R38, P2, R2, 0x4000, RZ ;  /* 0x0000400002267810 */ /* 0x000fe20007f5e0ff */
[----:B------:R1:W-:Y:S01]  /*1b970*/  STL [R1+0xb0], R4 ;  /* 0x0000b00401007387 */ /* 0x0003e20000100800 */
[----:B------:R-:W-:-:S02]  /*1b980*/  LOP3.LUT R9, R8, 0x380, RZ, 0xc0, !PT ;  /* 0x0000038008097812 */ /* 0x000fc400078ec0ff */
[----:B------:R-:W-:Y:S01]  /*1b990*/  IADD3 R14, P3, R2, 0x4060, RZ ;  /* 0x00004060020e7810 */ /* 0x000fe20007f7e0ff */
[--C-:B0-----:R-:W-:Y:S01]  /*1b9a0*/  IMAD.X R7, RZ, RZ, R3.reuse, P1 ;  /* 0x000000ffff077224 */ /* 0x101fe200008e0603 */
[----:B------:R-:W-:Y:S01]  /*1b9b0*/  SHF.R.U64 R9, R9, 0x3, RZ ;  /* 0x0000000309097819 */ /* 0x000fe200000012ff */
[----:B------:R-:W-:Y:S01]  /*1b9c0*/  IMAD.X R39, RZ, RZ, R3, P2 ;  /* 0x000000ffff277224 */ /* 0x000fe200010e0603 */
[----:B------:R-:W-:Y:S02]  /*1b9d0*/  LOP3.LUT R15, R14, 0x380, RZ, 0xc0, !PT ;  /* 0x000003800e0f7812 */ /* 0x000fe400078ec0ff */
[----:B------:R-:W-:Y:S02]  /*1b9e0*/  LOP3.LUT R8, R9, R8, RZ, 0x3c, !PT ;  /* 0x0000000809087212 */ /* 0x000fe400078e3cff */
[----:B-1----:R-:W-:Y:S02]  /*1b9f0*/  LOP3.LUT R4, R38, 0x380, RZ, 0xc0, !PT ;  /* 0x0000038026047812 */ /* 0x002fe400078ec0ff */
[----:B------:R-:W-:-:S02]  /*1ba00*/  MOV R9, R30 ;  /* 0x0000001e00097202 */ /* 0x000fc40000000f00 */
[----:B------:R-:W-:Y:S02]  /*1ba10*/  SHF.R.U64 R4, R4, 0x3, RZ ;  /* 0x0000000304047819 */ /* 0x000fe400000012ff */
[----:B------:R-:W-:Y:S01]  /*1ba20*/  IADD3 R30, P1, R2, 0x60, RZ ;  /* 0x00000060021e7810 */ /* 0x000fe20007f3e0ff */
[----:B------:R0:W-:Y:S01]  /*1ba30*/  STL [R1+0xac], R9 ;  /* 0x0000ac0901007387 */ /* 0x0001e20000100800 */
[----:B------:R-:W-:Y:S02]  /*1ba40*/  LOP3.LUT R38, R4, R38, RZ, 0x3c, !PT ;  /* 0x0000002604267212 */ /* 0x000fe400078e3cff */
[----:B------:R-:W-:Y:S01]  /*1ba50*/  MOV R4, R34 ;  /* 0x0000002200047202 */ /* 0x000fe20000000f00 */
[----:B------:R-:W-:Y:S01]  /*1ba60*/  IMAD.X R31, RZ, RZ, R3, P1 ;  /* 0x000000ffff1f7224 */ /* 0x000fe200008e0603 */
[----:B------:R-:W-:Y:S01]  /*1ba70*/  SHF.R.U64 R15, R15, 0x3, RZ ;  /* 0x000000030f0f7819 */ /* 0x000fe200000012ff */
[----:B------:R-:W1:Y:S01]  /*1ba80*/  S2R R34, SR_TID.X ;  /* 0x0000000000227919 */ /* 0x000e620000002100 */
[----:B------:R-:W-:-:S02]  /*1ba90*/  IADD3.X R27, RZ, R3, RZ, P5, !PT ;  /* 0x00000003ff1b7210 */ /* 0x000fc40002ffe4ff */
[----:B------:R-:W-:Y:S01]  /*1baa0*/  LOP3.LUT R14, R15, R14, RZ, 0x3c, !PT ;  /* 0x0000000e0f0e7212 */ /* 0x000fe200078e3cff */
[----:B------:R2:W-:Y:S01]  /*1bab0*/  STL [R1+0x98], R4 ;  /* 0x0000980401007387 */ /* 0x0005e20000100800 */
[--C-:B0-----:R-:W-:Y:S01]  /*1bac0*/  IMAD.X R9, RZ, RZ, R3.reuse, P0 ;  /* 0x000000ffff097224 */ /* 0x101fe200000e0603 */
[----:B------:R-:W-:Y:S01]  /*1bad0*/  MOV R215, R26 ;  /* 0x0000001a00d77202 */ /* 0x000fe20000000f00 */
[----:B------:R-:W-:Y:S01]  /*1bae0*/  IMAD.X R15, RZ, RZ, R3, P3 ;  /* 0x000000ffff0f7224 */ /* 0x000fe200018e0603 */
[----:B------:R-:W-:Y:S02]  /*1baf0*/  MOV R214, R50 ;  /* 0x0000003200d67202 */ /* 0x000fe40000000f00 */
[----:B------:R-:W-:Y:S02]  /*1bb00*/  MOV R213, R38 ;  /* 0x0000002600d57202 */ /* 0x000fe40000000f00 */
[----:B--2---:R-:W-:-:S04]  /*1bb10*/  LOP3.LUT R4, R30, 0x380, RZ, 0xc0, !PT ;  /* 0x000003801e047812 */ /* 0x004fc800078ec0ff */
[----:B------:R-:W-:-:S04]  /*1bb20*/  SHF.R.U64 R4, R4, 0x3, RZ ;  /* 0x0000000304047819 */ /* 0x000fc800000012ff */
[----:B------:R-:W-:Y:S02]  /*1bb30*/  LOP3.LUT R30, R4, R30, RZ, 0x3c, !PT ;  /* 0x0000001e041e7212 */ /* 0x000fe400078e3cff */
[----:B------:R-:W-:Y:S02]  /*1bb40*/  MOV R4, R6 ;  /* 0x0000000600047202 */ /* 0x000fe40000000f00 */
[----:B------:R-:W-:Y:S02]  /*1bb50*/  MOV R6, R8 ;  /* 0x0000000800067202 */ /* 0x000fe40000000f00 */
[----:B------:R-:W-:Y:S01]  /*1bb60*/  MOV R212, R30 ;  /* 0x0000001e00d47202 */ /* 0x000fe20000000f00 */
[----:B------:R0:W-:Y:S04]  /*1bb70*/  STL [R1+0x90], R4 ;  /* 0x0000900401007387 */ /* 0x0001e80000100800 */
[----:B------:R2:W-:Y:S01]  /*1bb80*/  STL [R1+0x80], R6 ;  /* 0x0000800601007387 */ /* 0x0005e20000100800 */
[----:B0-----:R-:W-:-:S02]  /*1bb90*/  MOV R4, R14 ;  /* 0x0000000e00047202 */ /* 0x001fc40000000f00 */
[----:B--2---:R-:W-:-:S03]  /*1bba0*/  IADD3 R6, P0, R2, 0x40, RZ ;  /* 0x0000004002067810 */ /* 0x004fc60007f1e0ff */
[----:B------:R0:W-:Y:S02]  /*1bbb0*/  STL [R1+0x8], R4 ;  /* 0x0000080401007387 */ /* 0x0001e40000100800 */
[----:B------:R-:W-:Y:S01]  /*1bbc0*/  IMAD.X R7, RZ, RZ, R3, P0 ;  /* 0x000000ffff077224 */ /* 0x000fe200000e0603 */
[----:B0-----:R-:W-:-:S04]  /*1bbd0*/  LOP3.LUT R4, R6, 0x380, RZ, 0xc0, !PT ;  /* 0x0000038006047812 */ /* 0x001fc800078ec0ff */
[----:B------:R-:W-:-:S04]  /*1bbe0*/  SHF.R.U64 R4, R4, 0x3, RZ ;  /* 0x0000000304047819 */ /* 0x000fc800000012ff */
[----:B------:R-:W-:-:S04]  /*1bbf0*/  LOP3.LUT R6, R4, R6, RZ, 0x3c, !PT ;  /* 0x0000000604067212 */ /* 0x000fc800078e3cff */
[----:B------:R-:W-:Y:S02]  /*1bc00*/  MOV R211, R6 ;  /* 0x0000000600d37202 */ /* 0x000fe40000000f00 */
[----:B------:R-:W-:-:S04]  /*1bc10*/  IADD3 R6, P0, R2, 0x20, RZ ;  /* 0x0000002002067810 */ /* 0x000fc80007f1e0ff */
[----:B------:R-:W-:Y:S02]  /*1bc20*/  LOP3.LUT R4, R6, 0x380, RZ, 0xc0, !PT ;  /* 0x0000038006047812 */ /* 0x000fe400078ec0ff */
[----:B------:R-:W-:Y:S02]  /*1bc30*/  IADD3.X R7, RZ, R3, RZ, P0, !PT ;  /* 0x00000003ff077210 */ /* 0x000fe400007fe4ff */
[----:B------:R-:W-:-:S04]  /*1bc40*/  SHF.R.U64 R4, R4, 0x3, RZ ;  /* 0x0000000304047819 */ /* 0x000fc800000012ff */
[----:B------:R-:W-:Y:S02]  /*1bc50*/  LOP3.LUT R6, R4, R6, RZ, 0x3c, !PT ;  /* 0x0000000604067212 */ /* 0x000fe400078e3cff */
[----:B------:R-:W-:Y:S02]  /*1bc60*/  LOP3.LUT R4, R2, 0x380, RZ, 0xc0, !PT ;  /* 0x0000038002047812 */ /* 0x000fe400078ec0ff */
[----:B------:R-:W-:Y:S02]  /*1bc70*/  MOV R210, R6 ;  /* 0x0000000600d27202 */ /* 0x000fe40000000f00 */
[----:B------:R-:W-:-:S04]  /*1bc80*/  SHF.R.U64 R4, R4, 0x3, RZ ;  /* 0x0000000304047819 */ /* 0x000fc800000012ff */
[----:B------:R-:W-:-:S04]  /*1bc90*/  LOP3.LUT R2, R4, R2, RZ, 0x3c, !PT ;  /* 0x0000000204027212 */ /* 0x000fc800078e3cff */
[----:B------:R-:W-:Y:S02]  /*1bca0*/  MOV R209, R2 ;  /* 0x0000000200d17202 */ /* 0x000fe40000000f00 */
[----:B-1----:R-:W-:-:S04]  /*1bcb0*/  LOP3.LUT P0, R2, R34, 0x3, RZ, 0xc0, !PT ;  /* 0x0000000322027812 */ /* 0x002fc8000780c0ff */
[----:B------:R-:W-:Y:S01]  /*1bcc0*/  ISETP.EQ.OR P0, PT, R2, 0x3, !P0 ;  /* 0x000000030200780c */ /* 0x000fe20004702670 */
[----:B------:R-:W-:-:S03]  /*1bcd0*/  IMAD.SHL.U32 R2, R34, 0x4, RZ ;  /* 0x0000000422027824 */ /* 0x000fc600078e00ff */
[----:B------:R-:W-:Y:S02]  /*1bce0*/  SEL R4, R5, R0, P0 ;  /* 0x0000000005047207 */ /* 0x000fe40000000000 */
[----:B------:R-:W-:Y:S02]  /*1bcf0*/  LOP3.LUT R2, R2, 0xc, RZ, 0xc0, !PT ;  /* 0x0000000c02027812 */ /* 0x000fe400078ec0ff */
[----:B------:R-:W-:Y:S02]  /*1bd00*/  SEL R5, R0, R5, P0 ;  /* 0x0000000500057207 */ /* 0x000fe40000000000 */
[----:B------:R-:W-:Y:S02]  /*1bd10*/  IADD3 R2, P1, R2, UR4, RZ ;  /* 0x0000000402027c10 */ /* 0x000fe4000ff3e0ff */
[----:B------:R-:W-:Y:S02]  /*1bd20*/  SEL R9, R28, R29, P0 ;  /* 0x0000001d1c097207 */ /* 0x000fe40000000000 */
[----:B------:R-:W-:Y:S01]  /*1bd30*/  SEL R6, R29, R28, P0 ;  /* 0x0000001c1d067207 */ /* 0x000fe20000000000 */
[----:B------:R-:W-:-:S05]  /*1bd40*/  IMAD.X R3, RZ, RZ, UR5, P1 ;  /* 0x00000005ff037e24 */ /* 0x000fca00088e06ff */
[----:B------:R0:W5:Y:S01]  /*1bd50*/  LDG.E.CONSTANT R0, desc[UR36][R2.64] ;  /* 0x0000002402007981 */ /* 0x000162000c1e9900 */
[----:B------:R-:W-:-:S03]  /*1bd60*/  UMOV UR4, 0xffffffff ;  /* 0xffffffff00047882 */ /* 0x000fc60000000000 */
[----:B------:R-:W-:Y:S05]  /*1bd70*/  BRA.DIV UR4, `(.L_x_661) ;  /* 0x0000010a04547947 */ /* 0x000fea000b800000 */
[----:B------:R-:W-:Y:S01]  /*1bd80*/  SEL R7, R36, R37, P0 ;  /* 0x0000002524077207 */ /* 0x000fe20000000000 */
[----:B0----5:R-:W-:Y:S01]  /*1bd90*/  SHFL.IDX PT, R3, R9, R0, 0x1c1f ;  /* 0x001c1f0009037589 */ /* 0x021fe200000e0000 */
        /* <DEDUP_REMOVED lines=102> */
[----:B------:R-:W-:Y:S01]  /*1c400*/  LOP3.LUT R2, R0, 0x2, RZ, 0x3c, !PT ;  /* 0x0000000200027812 */ /* 0x000fe200078e3cff */
[----:B------:R-:W-:Y:S01]  /*1c410*/  SHFL.IDX PT, R66, R66, R0, 0x1c1f ;  /* 0x001c1f0042427589 */ /* 0x000fe200000e0000 */
[----:B------:R-:W-:Y:S02]  /*1c420*/  SEL R68, R69, R68, P0 ;  /* 0x0000004445447207 */ /* 0x000fe40000000000 */
[----:B------:R-:W-:Y:S01]  /*1c430*/  SEL R72, R73, R72, P0 ;  /* 0x0000004849487207 */ /* 0x000fe20000000000 */
[----:B------:R-:W-:Y:S01]  /*1c440*/  SHFL.IDX PT, R9, R32, R2, 0x1c1f ;  /* 0x001c1f0220097589 */ /* 0x000fe200000e0000 */
[----:B------:R-:W-:-:S02]  /*1c450*/  SEL R76, R77, R76, P0 ;  /* 0x0000004c4d4c7207 */ /* 0x000fc40000000000 */
[----:B------:R-:W-:Y:S01]  /*1c460*/  SEL R80, R81, R80, P0 ;  /* 0x0000005051507207 */ /* 0x000fe20000000000 */
[----:B------:R-:W0:Y:S01]  /*1c470*/  SHFL.IDX PT, R44, R44, R2, 0x1c1f ;  /* 0x001c1f022c2c7589 */ /* 0x000e2200000e0000 */
[----:B------:R-:W-:Y:S02]  /*1c480*/  SEL R116, R117, R116, P0 ;  /* 0x0000007475747207 */ /* 0x000fe40000000000 */
[----:B------:R-:W-:Y:S01]  /*1c490*/  SEL R128, R129, R128, P0 ;  /* 0x0000008081807207 */ /* 0x000fe20000000000 */
[----:B------:R-:W1:Y:S01]  /*1c4a0*/  SHFL.IDX PT, R48, R48, R2, 0x1c1f ;  /* 0x001c1f0230307589 */ /* 0x000e6200000e0000 */
[----:B------:R-:W-:Y:S02]  /*1c4b0*/  SEL R65, R132, R133, P0 ;  /* 0x0000008584417207 */ /* 0x000fe40000000000 */
[----:B------:R-:W-:Y:S01]  /*1c4c0*/  SEL R146, R64, R146, P0 ;  /* 0x0000009240927207 */ /* 0x000fe20000000000 */
[----:B------:R-:W2:Y:S01]  /*1c4d0*/  SHFL.IDX PT, R84, R84, R2, 0x1c1f ;  /* 0x001c1f0254547589 */ /* 0x000ea200000e0000 */
[----:B------:R-:W-:-:S02]  /*1c4e0*/  SEL R78, R79, R78, P0 ;  /* 0x0000004e4f4e7207 */ /* 0x000fc40000000000 */
[----:B------:R-:W-:Y:S01]  /*1c4f0*/  SEL R86, R87, R86, P0 ;  /* 0x0000005657567207 */ /* 0x000fe20000000000 */
[----:B------:R-:W3:Y:S01]  /*1c500*/  SHFL.IDX PT, R88, R88, R2, 0x1c1f ;  /* 0x001c1f0258587589 */ /* 0x000ee200000e0000 */
[----:B------:R-:W-:Y:S02]  /*1c510*/  SEL R115, R115, R114, P0 ;  /* 0x0000007273737207 */ /* 0x000fe40000000000 */
[----:B------:R-:W-:Y:S01]  /*1c520*/  SEL R99, R126, R127, P0 ;  /* 0x0000007f7e637207 */ /* 0x000fe20000000000 */
[----:B------:R-:W-:Y:S01]  /*1c530*/  SHFL.IDX PT, R114, R111, R0, 0x1c1f ;  /* 0x001c1f006f727589 */ /* 0x000fe200000e0000 */
[----:B------:R-:W-:Y:S02]  /*1c540*/  SEL R123, R130, R131, P0 ;  /* 0x00000083827b7207 */ /* 0x000fe40000000000 */
[----:B------:R-:W-:Y:S01]  /*1c550*/  SEL R132, R133, R132, P0 ;  /* 0x0000008485847207 */ /* 0x000fe20000000000 */
[----:B------:R-:W4:Y:S01]  /*1c560*/  SHFL.IDX PT, R93, R93, R2, 0x1c1f ;  /* 0x001c1f025d5d7589 */ /* 0x000f2200000e0000 */
[----:B------:R-:W-:-:S02]  /*1c570*/  SEL R69, R136, R137, P0 ;  /* 0x0000008988457207 */ /* 0x000fc40000000000 */
[----:B------:R-:W-:Y:S01]  /*1c580*/  SEL R73, R140, R141, P0 ;  /* 0x0000008d8c497207 */ /* 0x000fe20000000000 */
[----:B------:R-:W4:Y:S01]  /*1c590*/  SHFL.IDX PT, R96, R96, R2, 0x1c1f ;  /* 0x001c1f0260607589 */ /* 0x000f2200000e0000 */
[----:B------:R-:W-:Y:S02]  /*1c5a0*/  SEL R77, R144, R145, P0 ;  /* 0x00000091904d7207 */ /* 0x000fe40000000000 */
[----:B------:R-:W-:Y:S01]  /*1c5b0*/  SEL R81, R148, R149, P0 ;  /* 0x0000009594517207 */ /* 0x000fe20000000000 */
[----:B------:R-:W4:Y:S01]  /*1c5c0*/  SHFL.IDX PT, R100, R100, R2, 0x1c1f ;  /* 0x001c1f0264647589 */ /* 0x000f2200000e0000 */
[----:B------:R-:W-:Y:S02]  /*1c5d0*/  SEL R64, R152, R160, P0 ;  /* 0x000000a098407207 */ /* 0x000fe40000000000 */
[----:B------:R-:W-:Y:S01]  /*1c5e0*/  SEL R89, R159, R153, P0 ;  /* 0x000000999f597207 */ /* 0x000fe20000000000 */
[----:B------:R-:W-:Y:S01]  /*1c5f0*/  SHFL.IDX PT, R111, R115, R2, 0x1c1f ;  /* 0x001c1f02736f7589 */ /* 0x000fe200000e0000 */
        /* <DEDUP_REMOVED lines=50> */
[----:B------:R-:W4:Y:S01]  /*1c920*/  SHFL.IDX PT, R10, R37, R2, 0x1c1f ;  /* 0x001c1f02250a7589 */ /* 0x000f2200000e0000 */
[----:B0-----:R-:W-:Y:S02]  /*1c930*/  SEL R195, R31, R44, P0 ;  /* 0x0000002c1fc37207 */ /* 0x001fe40000000000 */
[----:B------:R-:W-:Y:S01]  /*1c940*/  SEL R196, R44, R31, P0 ;  /* 0x0000001f2cc47207 */ /* 0x000fe20000000000 */
[----:B------:R-:W0:Y:S01]  /*1c950*/  SHFL.IDX PT, R60, R60, R2, 0x1c1f ;  /* 0x001c1f023c3c7589 */ /* 0x000e2200000e0000 */
[----:B-1----:R-:W-:-:S02]  /*1c960*/  SEL R193, R28, R48, P0 ;  /* 0x000000301cc17207 */ /* 0x002fc40000000000 */
[----:B------:R-:W-:Y:S01]  /*1c970*/  SEL R194, R48, R28, P0 ;  /* 0x0000001c30c27207 */ /* 0x000fe20000000000 */
[----:B------:R-:W1:Y:S01]  /*1c980*/  SHFL.IDX PT, R20, R20, R2, 0x1c1f ;  /* 0x001c1f0214147589 */ /* 0x000e6200000e0000 */
[----:B--2---:R-:W-:Y:S02]  /*1c990*/  SEL R176, R40, R84, P0 ;  /* 0x0000005428b07207 */ /* 0x004fe40000000000 */
[----:B------:R-:W-:Y:S01]  /*1c9a0*/  SEL R175, R84, R40, P0 ;  /* 0x0000002854af7207 */ /* 0x000fe20000000000 */
[----:B------:R-:W2:Y:S01]  /*1c9b0*/  SHFL.IDX PT, R68, R68, R2, 0x1c1f ;  /* 0x001c1f0244447589 */ /* 0x000ea200000e0000 */
[----:B---3--:R-:W-:Y:S02]  /*1c9c0*/  SEL R174, R45, R88, P0 ;  /* 0x000000582dae7207 */ /* 0x008fe40000000000 */
[----:B------:R-:W-:Y:S01]  /*1c9d0*/  SEL R173, R88, R45, P0 ;  /* 0x0000002d58ad7207 */ /* 0x000fe20000000000 */
[----:B------:R-:W3:Y:S01]  /*1c9e0*/  SHFL.IDX PT, R72, R72, R2, 0x1c1f ;  /* 0x001c1f0248487589 */ /* 0x000ee200000e0000 */
[----:B----4-:R-:W-:-:S02]  /*1c9f0*/  SEL R172, R46, R93, P0 ;  /* 0x0000005d2eac7207 */ /* 0x010fc40000000000 */
        /* <DEDUP_REMOVED lines=37> */
[----:B------:R-:W-:Y:S01]  /*1cc50*/  SHFL.IDX PT, R73, R73, R0, 0x1c1f ;  /* 0x001c1f0049497589 */ /* 0x000fe200000e0000 */
[----:B0-----:R-:W-:Y:S02]  /*1cc60*/  SEL R187, R35, R60, P0 ;  /* 0x0000003c23bb7207 */ /* 0x001fe40000000000 */
[----:B------:R-:W-:Y:S01]  /*1cc70*/  SEL R188, R60, R35, P0 ;  /* 0x000000233cbc7207 */ /* 0x000fe20000000000 */
[----:B------:R-:W0:Y:S01]  /*1cc80*/  SHFL.IDX PT, R140, R140, R2, 0x1c1f ;  /* 0x001c1f028c8c7589 */ /* 0x000e2200000e0000 */
[----:B-1----:R-:W-:Y:S02]  /*1cc90*/  SEL R186, R26, R20, P0 ;  /* 0x000000141aba7207 */ /* 0x002fe40000000000 */
[----:B------:R-:W-:Y:S01]  /*1cca0*/  SEL R185, R20, R26, P0 ;  /* 0x0000001a14b97207 */ /* 0x000fe20000000000 */
[----:B------:R-:W-:Y:S01]  /*1ccb0*/  SHFL.IDX PT, R77, R77, R0, 0x1c1f ;  /* 0x001c1f004d4d7589 */ /* 0x000fe200000e0000 */
[----:B--2---:R-:W-:-:S02]  /*1ccc0*/  SEL R184, R34, R68, P0 ;  /* 0x0000004422b87207 */ /* 0x004fc40000000000 */
[----:B------:R-:W-:Y:S01]  /*1ccd0*/  SEL R183, R68, R34, P0 ;  /* 0x0000002244b77207 */ /* 0x000fe20000000000 */
[----:B------:R-:W1:Y:S01]  /*1cce0*/  SHFL.IDX PT, R144, R144, R2, 0x1c1f ;  /* 0x001c1f0290907589 */ /* 0x000e6200000e0000 */
[----:B---3--:R-:W-:Y:S02]  /*1ccf0*/  SEL R182, R33, R72, P0 ;  /* 0x0000004821b67207 */ /* 0x008fe40000000000 */
[----:B------:R-:W-:Y:S01]  /*1cd00*/  SEL R181, R72, R33, P0 ;  /* 0x0000002148b57207 */ /* 0x000fe20000000000 */
[----:B------:R-:W-:Y:S01]  /*1cd10*/  SHFL.IDX PT, R81, R81, R0, 0x1c1f ;  /* 0x001c1f0051517589 */ /* 0x000fe200000e0000 */
[----:B----4-:R-:W-:Y:S02]  /*1cd20*/  SEL R180, R38, R76, P0 ;  /* 0x0000004c26b47207 */ /* 0x010fe40000000000 */
        /* <DEDUP_REMOVED lines=23> */
[----:B0-----:R-:W-:Y:S02]  /*1cea0*/  SEL R7, R73, R140, P0 ;  /* 0x0000008c49077207 */ /* 0x001fe40000000000 */
[----:B-1----:R-:W-:Y:S01]  /*1ceb0*/  SEL R8, R77, R144, P0 ;  /* 0x000000904d087207 */ /* 0x002fe20000000000 */
[----:B------:R-:W-:Y:S01]  /*1cec0*/  SHFL.IDX PT, R92, R92, R0, 0x1c1f ;  /* 0x001c1f005c5c7589 */ /* 0x000fe200000e0000 */
[----:B--2---:R-:W-:Y:S02]  /*1ced0*/  SEL R9, R81, R148, P0 ;  /* 0x0000009451097207 */ /* 0x004fe40000000000 */
[----:B---3--:R-:W-:Y:S01]  /*1cee0*/  SEL R10, R85, R158, P0 ;  /* 0x0000009e550a7207 */ /* 0x008fe20000000000 */
[----:B------:R-:W0:Y:S01]  /*1cef0*/  SHFL.IDX PT, R154, R154, R2, 0x1c1f ;  /* 0x001c1f029a9a7589 */ /* 0x000e2200000e0000 */
[----:B----4-:R-:W-:-:S02]  /*1cf00*/  SEL R20, R21, R146, P0 ;  /* 0x0000009215147207 */ /* 0x010fc40000000000 */
[----:B------:R-:W-:Y:S01]  /*1cf10*/  SEL R40, R105, R32, P0 ;  /* 0x0000002069287207 */ /* 0x000fe20000000000 */
[----:B------:R-:W-:Y:S01]  /*1cf20*/  SHFL.IDX PT, R94, R94, R0, 0x1c1f ;  /* 0x001c1f005e5e7589 */ /* 0x000fe200000e0000 */
[----:B------:R-:W-:Y:S02]  /*1cf30*/  SEL R45, R113, R109, P0 ;  /* 0x0000006d712d7207 */ /* 0x000fe40000000000 */
[----:B------:R-:W-:Y:S01]  /*1cf40*/  SEL R53, R103, R83, P0 ;  /* 0x0000005367357207 */ /* 0x000fe20000000000 */
[----:B------:R-:W1:Y:S01]  /*1cf50*/  SHFL.IDX PT, R155, R155, R2, 0x1c1f ;  /* 0x001c1f029b9b7589 */ /* 0x000e6200000e0000 */
[----:B------:R-:W-:Y:S02]  /*1cf60*/  SEL R26, R64, R152, P0 ;  /* 0x00000098401a7207 */ /* 0x000fe40000000000 */
[----:B------:R-:W-:Y:S01]  /*1cf70*/  SEL R60, R114, R111, P0 ;  /* 0x0000006f723c7207 */ /* 0x000fe20000000000 */
[----:B------:R-:W-:Y:S01]  /*1cf80*/  SHFL.IDX PT, R97, R97, R0, 0x1c1f ;  /* 0x001c1f0061617589 */ /* 0x000fe200000e0000 */
[----:B------:R-:W-:-:S02]  /*1cf90*/  SEL R76, R125, R122, P0 ;  /* 0x0000007a7d4c7207 */ /* 0x000fc40000000000 */
[----:B------:R-:W-:Y:S01]  /*1cfa0*/  SEL R57, R124, R57, P0 ;  /* 0x000000397c397207 */ /* 0x000fe20000000000 */
[----:B------:R-:W2:Y:S01]  /*1cfb0*/  SHFL.IDX PT, R156, R156, R2, 0x1c1f ;  /* 0x001c1f029c9c7589 */ /* 0x000ea200000e0000 */
[----:B------:R-:W-:Y:S02]  /*1cfc0*/  SEL R27, R89, R153, P0 ;  /* 0x00000099591b7207 */ /* 0x000fe40000000000 */
[----:B------:R-:W-:Y:S01]  /*1cfd0*/  SEL R61, R128, R61, P0 ;  /* 0x0000003d803d7207 */ /* 0x000fe20000000000 */
[----:B------:R-:W-:Y:S01]  /*1cfe0*/  SHFL.IDX PT, R101, R101, R0, 0x1c1f ;  /* 0x001c1f0065657589 */ /* 0x000fe200000e0000 */
[----:B------:R-:W-:Y:S02]  /*1cff0*/  SEL R65, R132, R65, P0 ;  /* 0x0000004184417207 */ /* 0x000fe40000000000 */
[----:B------:R-:W-:Y:S01]  /*1d000*/  SEL R69, R136, R69, P0 ;  /* 0x0000004588457207 */ /* 0x000fe20000000000 */
[----:B------:R-:W3:Y:S01]  /*1d010*/  SHFL.IDX PT, R157, R157, R2, 0x1c1f ;  /* 0x001c1f029d9d7589 */ /* 0x000ee200000e0000 */
[----:B0-----:R-:W-:-:S02]  /*1d020*/  SEL R36, R92, R154, P0 ;  /* 0x0000009a5c247207 */ /* 0x001fc40000000000 */
[----:B------:R-:W-:Y:S01]  /*1d030*/  SEL R73, R140, R73, P0 ;  /* 0x000000498c497207 */ /* 0x000fe20000000000 */
[----:B------:R-:W-:Y:S01]  /*1d040*/  SHFL.IDX PT, R117, R59, R0, 0x1c1f ;  /* 0x001c1f003b757589 */ /* 0x000fe200000e0000 */
[----:B------:R-:W-:Y:S02]  /*1d050*/  SEL R77, R144, R77, P0 ;  /* 0x0000004d904d7207 */ /* 0x000fe40000000000 */
[----:B------:R-:W-:Y:S01]  /*1d060*/  SEL R81, R148, R81, P0 ;  /* 0x0000005194517207 */ /* 0x000fe20000000000 */
[----:B------:R-:W0:Y:S01]  /*1d070*/  SHFL.IDX PT, R70, R70, R2, 0x1c1f ;  /* 0x001c1f0246467589 */ /* 0x000e2200000e0000 */
[----:B-1----:R-:W-:Y:S02]  /*1d080*/  SEL R37, R94, R155, P0 ;  /* 0x0000009b5e257207 */ /* 0x002fe40000000000 */
[----:B------:R-:W-:Y:S01]  /*1d090*/  SEL R85, R158, R85, P0 ;  /* 0x000000559e557207 */ /* 0x000fe20000000000 */
[----:B------:R-:W-:Y:S01]  /*1d0a0*/  SHFL.IDX PT, R121, R63, R0, 0x1c1f ;  /* 0x001c1f003f797589 */ /* 0x000fe200000e0000 */
[----:B------:R-:W-:-:S02]  /*1d0b0*/  SEL R21, R146, R21, P0 ;  /* 0x0000001592157207 */ /* 0x000fc40000000000 */
[----:B------:R-:W-:Y:S01]  /*1d0c0*/  SEL R64, R152, R64, P0 ;  /* 0x0000004098407207 */ /* 0x000fe20000000000 */
[----:B------:R-:W1:Y:S01]  /*1d0d0*/  SHFL.IDX PT, R74, R74, R2, 0x1c1f ;  /* 0x001c1f024a4a7589 */ /* 0x000e6200000e0000 */
[----:B--2---:R-:W-:Y:S02]  /*1d0e0*/  SEL R38, R97, R156, P0 ;  /* 0x0000009c61267207 */ /* 0x004fe40000000000 */
[----:B------:R-:W-:Y:S01]  /*1d0f0*/  SEL R89, R153, R89, P0 ;  /* 0x0000005999597207 */ /* 0x000fe20000000000 */
[----:B------:R-:W-:Y:S01]  /*1d100*/  SHFL.IDX PT, R71, R71, R0, 0x1c1f ;  /* 0x001c1f0047477589 */ /* 0x000fe200000e0000 */
[----:B------:R-:W-:Y:S02]  /*1d110*/  SEL R92, R154, R92, P0 ;  /* 0x0000005c9a5c7207 */ /* 0x000fe40000000000 */
[----:B------:R-:W-:Y:S01]  /*1d120*/  SEL R94, R155, R94, P0 ;  /* 0x0000005e9b5e7207 */ /* 0x000fe20000000000 */
[----:B------:R-:W2:Y:S01]  /*1d130*/  SHFL.IDX PT, R86, R86, R2, 0x1c1f ;  /* 0x001c1f0256567589 */ /* 0x000ea200000e0000 */
[----:B---3--:R-:W-:-:S02]  /*1d140*/  SEL R39, R101, R157, P0 ;  /* 0x0000009d65277207 */ /* 0x008fc40000000000 */
[----:B------:R-:W-:Y:S01]  /*1d150*/  SEL R97, R156, R97, P0 ;  /* 0x000000619c617207 */ /* 0x000fe20000000000 */
[----:B------:R-:W3:Y:S01]  /*1d160*/  SHFL.IDX PT, R90, R90, R2, 0x1c1f ;  /* 0x001c1f025a5a7589 */ /* 0x000ee200000e0000 */
[----:B------:R-:W-:Y:S02]  /*1d170*/  SEL R101, R157, R101, P0 ;  /* 0x000000659d657207 */ /* 0x000fe40000000000 */
[----:B------:R-:W-:Y:S01]  /*1d180*/  SEL R105, R32, R105, P0 ;  /* 0x0000006920697207 */ /* 0x000fe20000000000 */
[----:B------:R-:W-:Y:S01]  /*1d190*/  SHFL.IDX PT, R79, R79, R0, 0x1c1f ;  /* 0x001c1f004f4f7589 */ /* 0x000fe200000e0000 */
[----:B0-----:R-:W-:Y:S02]  /*1d1a0*/  SEL R46, R117, R70, P0 ;  /* 0x00000046752e7207 */ /* 0x001fe40000000000 */
[----:B------:R-:W-:Y:S01]  /*1d1b0*/  SEL R109, R109, R113, P0 ;  /* 0x000000716d6d7207 */ /* 0x000fe20000000000 */
[----:B------:R-:W0:Y:S01]  /*1d1c0*/  SHFL.IDX PT, R95, R95, R2, 0x1c1f ;  /* 0x001c1f025f5f7589 */ /* 0x000e2200000e0000 */
[----:B------:R-:W-:-:S02]  /*1d1d0*/  SEL R70, R70, R117, P0 ;  /* 0x0000007546467207 */ /* 0x000fc40000000000 */
[----:B------:R-:W-:Y:S01]  /*1d1e0*/  SEL R83, R83, R103, P0 ;  /* 0x0000006753537207 */ /* 0x000fe20000000000 */
[----:B------:R-:W-:Y:S01]  /*1d1f0*/  SHFL.IDX PT, R87, R87, R0, 0x1c1f ;  /* 0x001c1f0057577589 */ /* 0x000fe200000e0000 */
[----:B-1----:R-:W-:Y:S02]  /*1d200*/  SEL R47, R121, R74, P0 ;  /* 0x0000004a792f7207 */ /* 0x002fe40000000000 */
[----:B------:R-:W-:Y:S01]  /*1d210*/  SEL R74, R74, R121, P0 ;  /* 0x000000794a4a7207 */ /* 0x000fe20000000000 */
[----:B------:R-:W1:Y:S01]  /*1d220*/  SHFL.IDX PT, R102, R102, R2, 0x1c1f ;  /* 0x001c1f0266667589 */ /* 0x000e6200000e0000 */
[----:B------:R-:W-:Y:S02]  /*1d230*/  SEL R111, R111, R114, P0 ;  /* 0x000000726f6f7207 */ /* 0x000fe40000000000 */
[----:B------:R-:W-:Y:S01]  /*1d240*/  SEL R122, R122, R125, P0 ;  /* 0x0000007d7a7a7207 */ /* 0x000fe20000000000 */
[----:B------:R-:W4:Y:S01]  /*1d250*/  SHFL.IDX PT, R106, R106, R2, 0x1c1f ;  /* 0x001c1f026a6a7589 */ /* 0x000f2200000e0000 */
[----:B--2---:R-:W-:-:S02]  /*1d260*/  SEL R50, R71, R86, P0 ;  /* 0x0000005647327207 */ /* 0x004fc40000000000 */
[----:B------:R-:W-:Y:S01]  /*1d270*/  SEL R71, R86, R71, P0 ;  /* 0x0000004756477207 */ /* 0x000fe20000000000 */
[----:B------:R-:W2:Y:S01]  /*1d280*/  SHFL.IDX PT, R110, R110, R2, 0x1c1f ;  /* 0x001c1f026e6e7589 */ /* 0x000ea200000e0000 */
[----:B---3--:R-:W-:Y:S02]  /*1d290*/  SEL R51, R75, R90, P0 ;  /* 0x0000005a4b337207 */ /* 0x008fe40000000000 */
[----:B------:R-:W-:Y:S01]  /*1d2a0*/  SEL R75, R90, R75, P0 ;  /* 0x0000004b5a4b7207 */ /* 0x000fe20000000000 */
[----:B------:R-:W3:Y:S04]  /*1d2b0*/  SHFL.IDX PT, R118, R118, R2, 0x1c1f ;  /* 0x001c1f0276767589 */ /* 0x000ee800000e0000 */
[----:B------:R-:W3:Y:S01]  /*1d2c0*/  SHFL.IDX PT, R119, R119, R0, 0x1c1f ;  /* 0x001c1f0077777589 */ /* 0x000ee200000e0000 */
[----:B0-----:R-:W-:-:S02]  /*1d2d0*/  SEL R52, R79, R95, P0 ;  /* 0x0000005f4f347207 */ /* 0x001fc40000000000 */
[----:B------:R-:W-:Y:S01]  /*1d2e0*/  SEL R79, R95, R79, P0 ;  /* 0x0000004f5f4f7207 */ /* 0x000fe20000000000 */
[----:B------:R-:W-:Y:S04]  /*1d2f0*/  SHFL.IDX PT, R99, R99, R0, 0x1c1f ;  /* 0x001c1f0063637589 */ /* 0x000fe800000e0000 */
[----:B------:R-:W0:Y:S01]  /*1d300*/  SHFL.IDX PT, R126, R126, R2, 0x1c1f ;  /* 0x001c1f027e7e7589 */ /* 0x000e2200000e0000 */
[----:B-1----:R-:W-:Y:S02]  /*1d310*/  SEL R54, R87, R102, P0 ;  /* 0x0000006657367207 */ /* 0x002fe40000000000 */
[----:B------:R-:W-:Y:S01]  /*1d320*/  SEL R87, R102, R87, P0 ;  /* 0x0000005766577207 */ /* 0x000fe20000000000 */
[----:B------:R-:W-:Y:S01]  /*1d330*/  SHFL.IDX PT, R127, R127, R0, 0x1c1f ;  /* 0x001c1f007f7f7589 */ /* 0x000fe200000e0000 */
[----:B----4-:R-:W-:-:S02]  /*1d340*/  SEL R55, R107, R106, P0 ;  /* 0x0000006a6b377207 */ /* 0x010fc40000000000 */
[----:B------:R-:W-:Y:S01]  /*1d350*/  SEL R106, R106, R107, P0 ;  /* 0x0000006b6a6a7207 */ /* 0x000fe20000000000 */
[----:B------:R-:W1:Y:S01]  /*1d360*/  SHFL.IDX PT, R123, R134, R2, 0x1c1f ;  /* 0x001c1f02867b7589 */ /* 0x000e6200000e0000 */
[----:B--2---:R-:W-:Y:S02]  /*1d370*/  SEL R56, R91, R110, P0 ;  /* 0x0000006e5b387207 */ /* 0x004fe40000000000 */
[----:B------:R-:W-:Y:S01]  /*1d380*/  SEL R91, R110, R91, P0 ;  /* 0x0000005b6e5b7207 */ /* 0x000fe20000000000 */
[----:B------:R-:W-:Y:S01]  /*1d390*/  SHFL.IDX PT, R131, R131, R0, 0x1c1f ;  /* 0x001c1f0083837589 */ /* 0x000fe200000e0000 */
[----:B---3--:R-:W-:Y:S02]  /*1d3a0*/  SEL R62, R98, R118, P0 ;  /* 0x00000076623e7207 */ /* 0x008fe40000000000 */
[----:B------:R-:W-:Y:S01]  /*1d3b0*/  SEL R98, R118, R98, P0 ;  /* 0x0000006276627207 */ /* 0x000fe20000000000 */
[----:B------:R-:W2:Y:S01]  /*1d3c0*/  SHFL.IDX PT, R129, R138, R2, 0x1c1f ;  /* 0x001c1f028a817589 */ /* 0x000ea200000e0000 */
[----:B------:R-:W-:-:S02]  /*1d3d0*/  SEL R68, R119, R115, P0 ;  /* 0x0000007377447207 */ /* 0x000fc40000000000 */
[----:B------:R-:W-:Y:S01]  /*1d3e0*/  SEL R115, R115, R119, P0 ;  /* 0x0000007773737207 */ /* 0x000fe20000000000 */
[----:B------:R-:W-:Y:S04]  /*1d3f0*/  SHFL.IDX PT, R133, R133, R0, 0x1c1f ;  /* 0x001c1f0085857589 */ /* 0x000fe800000e0000 */
[----:B------:R-:W3:Y:S01]  /*1d400*/  SHFL.IDX PT, R130, R142, R2, 0x1c1f ;  /* 0x001c1f028e827589 */ /* 0x000ee200000e0000 */
[----:B0-----:R-:W-:Y:S02]  /*1d410*/  SEL R72, R99, R126, P0 ;  /* 0x0000007e63487207 */ /* 0x001fe40000000000 */
[----:B------:R-:W-:Y:S01]  /*1d420*/  SEL R99, R126, R99, P0 ;  /* 0x000000637e637207 */ /* 0x000fe20000000000 */
[----:B------:R-:W-:Y:S04]  /*1d430*/  SHFL.IDX PT, R30, R30, R0, 0x1c1f ;  /* 0x001c1f001e1e7589 */ /* 0x000fe800000e0000 */
[----:B------:R-:W0:Y:S01]  /*1d440*/  SHFL.IDX PT, R29, R29, R2, 0x1c1f ;  /* 0x001c1f021d1d7589 */ /* 0x000e2200000e0000 */
[----:B-1----:R-:W-:-:S02]  /*1d450*/  SEL R78, R127, R123, P0 ;  /* 0x0000007b7f4e7207 */ /* 0x002fc40000000000 */
[----:B------:R-:W-:Y:S01]  /*1d460*/  SEL R123, R123, R127, P0 ;  /* 0x0000007f7b7b7207 */ /* 0x000fe20000000000 */
[----:B------:R-:W1:Y:S04]  /*1d470*/  SHFL.IDX PT, R59, R207, R0, 0x1c1f ;  /* 0x001c1f00cf3b7589 */ /* 0x000e6800000e0000 */
[----:B------:R-:W4:Y:S01]  /*1d480*/  SHFL.IDX PT, R63, R135, R0, 0x1c1f ;  /* 0x001c1f00873f7589 */ /* 0x000f2200000e0000 */
[----:B--2---:R-:W-:Y:S02]  /*1d490*/  SEL R80, R131, R129, P0 ;  /* 0x0000008183507207 */ /* 0x004fe40000000000 */
[----:B------:R-:W-:Y:S01]  /*1d4a0*/  SEL R129, R129, R131, P0 ;  /* 0x0000008381817207 */ /* 0x000fe20000000000 */
[----:B------:R-:W2:Y:S01]  /*1d4b0*/  SHFL.IDX PT, R11, R208, R2, 0x1c1f ;  /* 0x001c1f02d00b7589 */ /* 0x000ea200000e0000 */
[----:B---3--:R-:W-:-:S03]  /*1d4c0*/  SEL R82, R133, R130, P0 ;  /* 0x0000008285527207 */ /* 0x008fc60000000000 */
[----:B------:R3:W1:Y:S01]  /*1d4d0*/  SHFL.IDX PT, R0, R150, R2, 0x1c1f ;  /* 0x001c1f0296007589 */ /* 0x00066200000e0000 */
[----:B------:R-:W-:Y:S02]  /*1d4e0*/  SEL R130, R130, R133, P0 ;  /* 0x0000008582827207 */ /* 0x000fe40000000000 */
[----:B0-----:R-:W-:Y:S02]  /*1d4f0*/  SEL R197, R30, R29, P0 ;  /* 0x0000001d1ec57207 */ /* 0x001fe40000000000 */
[----:B------:R-:W-:Y:S01]  /*1d500*/  SEL R198, R29, R30, P0 ;  /* 0x0000001e1dc67207 */ /* 0x000fe20000000000 */
[----:B---3--:R-:W-:-:S07]  /*1d510*/  IMAD.MOV.U32 R2, RZ, RZ, RZ ;  /* 0x000000ffff027224 */ /* 0x008fce00078e00ff */
.L_x_1028:
[----:B------:R-:W3:Y:S01]  /*1d520*/  LDL.LU R107, [R1+0x8] ;  /* 0x00000800016b7983 */ /* 0x000ee20000300800 */
[----:B------:R-:W-:Y:S05]  /*1d530*/  WARPSYNC.ALL ;  /* 0x0000000000007948 */ /* 0x000fea0003800000 */
[----:B------:R-:W2:Y:S01]  /*1d540*/  LDL.LU R103, [R1+0x80] ;  /* 0x0000800001677983 */ /* 0x000ea20000300800 */
[----:B------:R-:W-:Y:S01]  /*1d550*/  F2FP.BF16.F32.PACK_AB R12, R203, R205 ;  /* 0x000000cdcb0c723e */ /* 0x000fe200000010ff */
[----:B------:R-:W-:Y:S01]  /*1d560*/  ULDC.64 UR4, c[0x0][0xc00] ;  /* 0x0003000000047ab9 */ /* 0x000fe20000000a00 */
[----:B------:R-:W-:Y:S01]  /*1d570*/  F2FP.BF16.F32.PACK_AB R13, R20, R10 ;  /* 0x0000000a140d723e */ /* 0x000fe200000010ff */
[----:B------:R-:W4:Y:S01]  /*1d580*/  LDL.LU R102, [R1+0x90] ;  /* 0x0000900001667983 */ /* 0x000f220000300800 */
[----:B------:R-:W-:Y:S01]  /*1d590*/  F2FP.BF16.F32.PACK_AB R14, R204, R206 ;  /* 0x000000cecc0e723e */ /* 0x000fe200000010ff */
[----:B------:R-:W-:Y:S01]  /*1d5a0*/  ULDC.64 UR6, c[0x0][0xc08] ;  /* 0x0003020000067ab9 */ /* 0x000fe20000000a00 */
[----:B------:R-:W-:Y:S01]  /*1d5b0*/  F2FP.BF16.F32.PACK_AB R15, R21, R85 ;  /* 0x00000055150f723e */ /* 0x000fe200000010ff */
[----:B------:R-:W4:Y:S01]  /*1d5c0*/  LDL.LU R95, [R1+0x98] ;  /* 0x00009800015f7983 */ /* 0x000f220000300800 */
[----:B------:R-:W-:Y:S01]  /*1d5d0*/  F2FP.BF16.F32.PACK_AB R28, R199, R201 ;  /* 0x000000c9c71c723e */ /* 0x000fe200000010ff */
[----:B------:R-:W0:Y:S02]  /*1d5e0*/  LDC R110, c[0x0][0xbe8] ;  /* 0x0002fa00ff6e7b82 */ /* 0x000e240000000800 */
[----:B------:R-:W4:Y:S06]  /*1d5f0*/  LDL.LU R90, [R1+0xac] ;  /* 0x0000ac00015a7983 */ /* 0x000f2c0000300800 */
[----:B------:R-:W-:Y:S01]  /*1d600*/  BAR.SYNC.DEFER_BLOCKING 0x1, 0x100 ;  /* 0x0044000000007b1d */ /* 0x000fe20000010000 */
[----:B------:R-:W-:-:S02]  /*1d610*/  F2FP.BF16.F32.PACK_AB R29, R27, R26 ;  /* 0x0000001a1b1d723e */ /* 0x000fc400000010ff */
[----:B------:R-:W-:-:S03]  /*1d620*/  F2FP.BF16.F32.PACK_AB R30, R200, R202 ;  /* 0x000000cac81e723e */ /* 0x000fc600000010ff */
[----:B------:R-:W4:Y:S01]  /*1d630*/  LDL.LU R86, [R1+0xb0] ;  /* 0x0000b00001567983 */ /* 0x000f220000300800 */
[----:B------:R-:W-:Y:S02]  /*1d640*/  F2FP.BF16.F32.PACK_AB R31, R89, R64 ;  /* 0x00000040591f723e */ /* 0x000fe400000010ff */
[----:B------:R-:W-:Y:S02]  /*1d650*/  F2FP.BF16.F32.PACK_AB R32, R195, R197 ;  /* 0x000000c5c320723e */ /* 0x000fe400000010ff */
[----:B------:R-:W-:Y:S02]  /*1d660*/  F2FP.BF16.F32.PACK_AB R33, R37, R36 ;  /* 0x000000242521723e */ /* 0x000fe400000010ff */
[----:B------:R-:W-:Y:S02]  /*1d670*/  F2FP.BF16.F32.PACK_AB R34, R196, R198 ;  /* 0x000000c6c422723e */ /* 0x000fe400000010ff */
[----:B------:R-:W-:Y:S01]  /*1d680*/  F2FP.BF16.F32.PACK_AB R35, R94, R92 ;  /* 0x0000005c5e23723e */ /* 0x000fe200000010ff */
[----:B------:R1:W-:Y:S04]  /*1d690*/  STSM.16.M88.4 [R209], R12 ;  /* 0x0000000cd1007844 */ /* 0x0003e80000000200 */
[----:B------:R0:W-:Y:S04]  /*1d6a0*/  STSM.16.M88.4 [R210], R28 ;  /* 0x0000001cd2007844 */ /* 0x0001e80000000200 */
[----:B------:R0:W-:Y:S01]  /*1d6b0*/  STSM.16.M88.4 [R211], R32 ;  /* 0x00000020d3007844 */ /* 0x0001e20000000200 */
[----:B-1----:R-:W-:-:S02]  /*1d6c0*/  F2FP.BF16.F32.PACK_AB R12, R191, R193 ;  /* 0x000000c1bf0c723e */ /* 0x002fc400000010ff */
[----:B------:R-:W-:Y:S02]  /*1d6d0*/  F2FP.BF16.F32.PACK_AB R13, R39, R38 ;  /* 0x00000026270d723e */ /* 0x000fe400000010ff */
[----:B------:R-:W-:Y:S02]  /*1d6e0*/  F2FP.BF16.F32.PACK_AB R14, R192, R194 ;  /* 0x000000c2c00e723e */ /* 0x000fe400000010ff */
[----:B------:R-:W-:Y:S02]  /*1d6f0*/  F2FP.BF16.F32.PACK_AB R15, R101, R97 ;  /* 0x00000061650f723e */ /* 0x000fe400000010ff */
[----:B0-----:R-:W-:Y:S02]  /*1d700*/  F2FP.BF16.F32.PACK_AB R28, R187, R189 ;  /* 0x000000bdbb1c723e */ /* 0x001fe400000010ff */
[----:B------:R-:W-:Y:S01]  /*1d710*/  F2FP.BF16.F32.PACK_AB R29, R44, R40 ;  /* 0x000000282c1d723e */ /* 0x000fe200000010ff */
[----:B------:R0:W-:Y:S01]  /*1d720*/  STSM.16.M88.4 [R212], R12 ;  /* 0x0000000cd4007844 */ /* 0x0001e20000000200 */
[----:B------:R-:W-:-:S02]  /*1d730*/  F2FP.BF16.F32.PACK_AB R30, R188, R190 ;  /* 0x000000bebc1e723e */ /* 0x000fc400000010ff */
[----:B------:R-:W-:Y:S02]  /*1d740*/  F2FP.BF16.F32.PACK_AB R31, R58, R105 ;  /* 0x000000693a1f723e */ /* 0x000fe400000010ff */
[----:B------:R-:W-:Y:S02]  /*1d750*/  F2FP.BF16.F32.PACK_AB R32, R184, R186 ;  /* 0x000000bab820723e */ /* 0x000fe400000010ff */
[----:B------:R-:W-:Y:S01]  /*1d760*/  F2FP.BF16.F32.PACK_AB R33, R46, R45 ;  /* 0x0000002d2e21723e */ /* 0x000fe200000010ff */
[----:B------:R1:W-:Y:S01]  /*1d770*/  STSM.16.M88.4 [R213], R28 ;  /* 0x0000001cd5007844 */ /* 0x0003e20000000200 */
[----:B------:R-:W-:Y:S02]  /*1d780*/  F2FP.BF16.F32.PACK_AB R34, R183, R185 ;  /* 0x000000b9b722723e */ /* 0x000fe400000010ff */
[----:B------:R-:W-:Y:S02]  /*1d790*/  F2FP.BF16.F32.PACK_AB R35, R70, R109 ;  /* 0x0000006d4623723e */ /* 0x000fe400000010ff */
[----:B0-----:R-:W-:-:S03]  /*1d7a0*/  F2FP.BF16.F32.PACK_AB R12, R180, R182 ;  /* 0x000000b6b40c723e */ /* 0x001fc600000010ff */
[----:B------:R0:W-:Y:S01]  /*1d7b0*/  STSM.16.M88.4 [R214], R32 ;  /* 0x00000020d6007844 */ /* 0x0001e20000000200 */
[----:B------:R-:W-:Y:S02]  /*1d7c0*/  F2FP.BF16.F32.PACK_AB R13, R48, R47 ;  /* 0x0000002f300d723e */ /* 0x000fe400000010ff */
[----:B------:R-:W-:Y:S02]  /*1d7d0*/  F2FP.BF16.F32.PACK_AB R14, R179, R181 ;  /* 0x000000b5b30e723e */ /* 0x000fe400000010ff */
[----:B------:R-:W-:Y:S02]  /*1d7e0*/  F2FP.BF16.F32.PACK_AB R15, R66, R74 ;  /* 0x0000004a420f723e */ /* 0x000fe400000010ff */
[----:B-1----:R-:W-:Y:S02]  /*1d7f0*/  F2FP.BF16.F32.PACK_AB R28, R176, R178 ;  /* 0x000000b2b01c723e */ /* 0x002fe400000010ff */
[----:B------:R-:W-:Y:S01]  /*1d800*/  F2FP.BF16.F32.PACK_AB R29, R50, R49 ;  /* 0x00000031321d723e */ /* 0x000fe200000010ff */
[----:B------:R1:W-:Y:S01]  /*1d810*/  STSM.16.M88.4 [R215], R12 ;  /* 0x0000000cd7007844 */ /* 0x0003e20000000200 */
[----:B------:R-:W-:-:S02]  /*1d820*/  F2FP.BF16.F32.PACK_AB R30, R175, R177 ;  /* 0x000000b1af1e723e */ /* 0x000fc400000010ff */
[----:B------:R-:W-:Y:S02]  /*1d830*/  F2FP.BF16.F32.PACK_AB R31, R71, R67 ;  /* 0x00000043471f723e */ /* 0x000fe400000010ff */
[----:B0-----:R-:W-:Y:S02]  /*1d840*/  F2FP.BF16.F32.PACK_AB R32, R172, R174 ;  /* 0x000000aeac20723e */ /* 0x001fe400000010ff */
[----:B------:R-:W-:Y:S02]  /*1d850*/  F2FP.BF16.F32.PACK_AB R33, R52, R51 ;  /* 0x000000333421723e */ /* 0x000fe400000010ff */
[----:B------:R-:W-:Y:S02]  /*1d860*/  F2FP.BF16.F32.PACK_AB R34, R171, R173 ;  /* 0x000000adab22723e */ /* 0x000fe400000010ff */
[----:B------:R-:W-:Y:S02]  /*1d870*/  F2FP.BF16.F32.PACK_AB R35, R79, R75 ;  /* 0x0000004b4f23723e */ /* 0x000fe400000010ff */
[----:B-1----:R-:W-:-:S02]  /*1d880*/  F2FP.BF16.F32.PACK_AB R12, R168, R170 ;  /* 0x000000aaa80c723e */ /* 0x002fc400000010ff */
[----:B------:R-:W-:Y:S02]  /*1d890*/  F2FP.BF16.F32.PACK_AB R13, R54, R53 ;  /* 0x00000035360d723e */ /* 0x000fe400000010ff */
[----:B------:R-:W-:Y:S02]  /*1d8a0*/  F2FP.BF16.F32.PACK_AB R14, R147, R169 ;  /* 0x000000a9930e723e */ /* 0x000fe400000010ff */
[----:B------:R-:W-:Y:S01]  /*1d8b0*/  F2FP.BF16.F32.PACK_AB R15, R87, R83 ;  /* 0x00000053570f723e */ /* 0x000fe200000010ff */
[----:B---3--:R0:W-:Y:S04]  /*1d8c0*/  STSM.16.M88.4 [R107], R28 ;  /* 0x0000001c6b007844 */ /* 0x0081e80000000200 */
[----:B--2---:R1:W-:Y:S04]  /*1d8d0*/  STSM.16.M88.4 [R103], R32 ;  /* 0x0000002067007844 */ /* 0x0043e80000000200 */
[----:B0-----:R-:W2:Y:S04]  /*1d8e0*/  LDL.LU R107, [R1+0xb4] ;  /* 0x0000b400016b7983 */ /* 0x001ea80000300800 */
[----:B----4-:R0:W-:Y:S04]  /*1d8f0*/  STSM.16.M88.4 [R102], R12 ;  /* 0x0000000c66007844 */ /* 0x0101e80000000200 */
[----:B-1----:R-:W3:Y:S01]  /*1d900*/  LDL.LU R103, [R1+0xbc] ;  /* 0x0000bc0001677983 */ /* 0x002ee20000300800 */
[----:B------:R-:W-:-:S02]  /*1d910*/  F2FP.BF16.F32.PACK_AB R28, R96, R100 ;  /* 0x00000064601c723e */ /* 0x000fc400000010ff */
[----:B------:R-:W-:Y:S02]  /*1d920*/  F2FP.BF16.F32.PACK_AB R29, R56, R55 ;  /* 0x00000037381d723e */ /* 0x000fe400000010ff */
[----:B------:R-:W-:Y:S02]  /*1d930*/  F2FP.BF16.F32.PACK_AB R30, R108, R104 ;  /* 0x000000686c1e723e */ /* 0x000fe400000010ff */
[----:B------:R-:W-:Y:S01]  /*1d940*/  F2FP.BF16.F32.PACK_AB R31, R91, R106 ;  /* 0x0000006a5b1f723e */ /* 0x000fe200000010ff */
[----:B0-----:R-:W4:Y:S01]  /*1d950*/  LDL.LU R102, [R1+0xc0] ;  /* 0x0000c00001667983 */ /* 0x001f220000300800 */
[----:B------:R-:W-:Y:S02]  /*1d960*/  F2FP.BF16.F32.PACK_AB R32, R88, R93 ;  /* 0x0000005d5820723e */ /* 0x000fe400000010ff */
[----:B------:R-:W-:Y:S01]  /*1d970*/  F2FP.BF16.F32.PACK_AB R33, R62, R60 ;  /* 0x0000003c3e21723e */ /* 0x000fe200000010ff */
[----:B------:R0:W-:Y:S01]  /*1d980*/  STSM.16.M88.4 [R95], R28 ;  /* 0x0000001c5f007844 */ /* 0x0001e20000000200 */
[----:B------:R-:W-:-:S02]  /*1d990*/  F2FP.BF16.F32.PACK_AB R34, R116, R112 ;  /* 0x000000707422723e */ /* 0x000fc400000010ff */
[----:B------:R-:W-:-:S05]  /*1d9a0*/  F2FP.BF16.F32.PACK_AB R35, R98, R111 ;  /* 0x0000006f6223723e */ /* 0x000fca00000010ff */
[----:B------:R1:W-:Y:S04]  /*1d9b0*/  STSM.16.M88.4 [R90], R32 ;  /* 0x000000205a007844 */ /* 0x0003e80000000200 */
[----:B0-----:R-:W4:Y:S04]  /*1d9c0*/  LDL.LU R95, [R1+0x48] ;  /* 0x00004800015f7983 */ /* 0x001f280000300800 */
[----:B-1----:R-:W4:Y:S01]  /*1d9d0*/  LDL.LU R90, [R1+0x4c] ;  /* 0x00004c00015a7983 */ /* 0x002f220000300800 */
[----:B------:R-:W-:Y:S02]  /*1d9e0*/  F2FP.BF16.F32.PACK_AB R12, R3, R84 ;  /* 0x00000054030c723e */ /* 0x000fe400000010ff */
[----:B------:R-:W-:-:S02]  /*1d9f0*/  F2FP.BF16.F32.PACK_AB R13, R72, R68 ;  /* 0x00000044480d723e */ /* 0x000fc400000010ff */
[----:B------:R-:W-:Y:S02]  /*1da00*/  F2FP.BF16.F32.PACK_AB R14, R57, R120 ;  /* 0x00000078390e723e */ /* 0x000fe400000010ff */
[----:B------:R-:W-:-:S05]  /*1da10*/  F2FP.BF16.F32.PACK_AB R15, R99, R115 ;  /* 0x00000073630f723e */ /* 0x000fca00000010ff */
[----:B------:R0:W-:Y:S04]  /*1da20*/  STSM.16.M88.4 [R86], R12 ;  /* 0x0000000c56007844 */ /* 0x0001e80000000200 */
[----:B0-----:R-:W4:Y:S01]  /*1da30*/  LDL.LU R86, [R1+0x40] ;  /* 0x0000400001567983 */ /* 0x001f220000300800 */
[----:B------:R-:W-:Y:S02]  /*1da40*/  F2FP.BF16.F32.PACK_AB R28, R5, R4 ;  /* 0x00000004051c723e */ /* 0x000fe400000010ff */
[----:B------:R-:W-:Y:S02]  /*1da50*/  F2FP.BF16.F32.PACK_AB R29, R78, R76 ;  /* 0x0000004c4e1d723e */ /* 0x000fe400000010ff */
[----:B------:R-:W-:Y:S02]  /*1da60*/  F2FP.BF16.F32.PACK_AB R30, R65, R61 ;  /* 0x0000003d411e723e */ /* 0x000fe400000010ff */
[----:B------:R-:W-:-:S02]  /*1da70*/  F2FP.BF16.F32.PACK_AB R31, R123, R122 ;  /* 0x0000007a7b1f723e */ /* 0x000fc400000010ff */
[----:B------:R-:W-:Y:S02]  /*1da80*/  F2FP.BF16.F32.PACK_AB R32, R7, R6 ;  /* 0x000000060720723e */ /* 0x000fe400000010ff */
[----:B------:R-:W-:Y:S02]  /*1da90*/  F2FP.BF16.F32.PACK_AB R33, R82, R80 ;  /* 0x000000505221723e */ /* 0x000fe400000010ff */
[----:B------:R-:W-:Y:S02]  /*1daa0*/  F2FP.BF16.F32.PACK_AB R34, R73, R69 ;  /* 0x000000454922723e */ /* 0x000fe400000010ff */
[----:B------:R-:W-:Y:S02]  /*1dab0*/  F2FP.BF16.F32.PACK_AB R35, R130, R129 ;  /* 0x000000818223723e */ /* 0x000fe400000010ff */
[----:B------:R-:W-:Y:S02]  /*1dac0*/  F2FP.BF16.F32.PACK_AB R12, R9, R8 ;  /* 0x00000008090c723e */ /* 0x000fe400000010ff */
[----:B------:R-:W-:Y:S01]  /*1dad0*/  F2FP.BF16.F32.PACK_AB R14, R81, R77 ;  /* 0x0000004d510e723e */ /* 0x000fe200000010ff */
[----:B--2---:R0:W-:Y:S04]  /*1dae0*/  STSM.16.M88.4 [R107], R28 ;  /* 0x0000001c6b007844 */ /* 0x0041e80000000200 */
[----:B---3--:R-:W-:Y:S01]  /*1daf0*/  STSM.16.M88.4 [R103], R32 ;  /* 0x0000002067007844 */ /* 0x008fe20000000200 */
[----:B0-----:R-:W-:-:S02]  /*1db00*/  SEL R28, R59, R11, P0 ;  /* 0x0000000b3b1c7207 */ /* 0x001fc40000000000 */
[----:B------:R-:W-:Y:S02]  /*1db10*/  SEL R30, R11, R59, P0 ;  /* 0x0000003b0b1e7207 */ /* 0x000fe40000000000 */
[----:B------:R-:W-:Y:S02]  /*1db20*/  SEL R29, R63, R0, P0 ;  /* 0x000000003f1d7207 */ /* 0x000fe40000000000 */
[----:B------:R-:W-:Y:S02]  /*1db30*/  SEL R31, R0, R63, P0 ;  /* 0x0000003f001f7207 */ /* 0x000fe40000000000 */
[----:B------:R-:W-:Y:S02]  /*1db40*/  F2FP.BF16.F32.PACK_AB R13, R29, R28 ;  /* 0x0000001c1d0d723e */ /* 0x000fe400000010ff */
[----:B------:R-:W-:-:S05]  /*1db50*/  F2FP.BF16.F32.PACK_AB R15, R31, R30 ;  /* 0x0000001e1f0f723e */ /* 0x000fca00000010ff */
[----:B----4-:R0:W-:Y:S01]  /*1db60*/  STSM.16.M88.4 [R102], R12 ;  /* 0x0000000c66007844 */ /* 0x0101e20000000200 */
[----:B------:R-:W-:Y:S01]  /*1db70*/  BAR.SYNC.DEFER_BLOCKING 0x1, 0x100 ;  /* 0x0044000000007b1d */ /* 0x000fe20000010000 */
[----:B------:R-:W-:-:S04]  /*1db80*/  ISETP.NE.U32.AND P0, PT, RZ, UR4, PT ;  /* 0x00000004ff007c0c */ /* 0x000fc8000bf05070 */
[----:B------:R-:W-:Y:S02]  /*1db90*/  ISETP.NE.AND.EX P0, PT, RZ, UR5, PT, P0 ;  /* 0x00000005ff007c0c */ /* 0x000fe4000bf05300 */
[----:B0-----:R-:W-:-:S04]  /*1dba0*/  IADD3 R12, P1, R95, UR4, RZ ;  /* 0x000000045f0c7c10 */ /* 0x001fc8000ff3e0ff */
[----:B------:R-:W-:-:S07]  /*1dbb0*/  IADD3.X R13, R90, UR5, RZ, P1, !PT ;  /* 0x000000055a0d7c10 */ /* 0x000fce0008ffe4ff */
[----:B------:R-:W5:Y:S01]  /*1dbc0*/  @P0 LDG.E R2, desc[UR36][R12.64] ;  /* 0x000000240c020981 */ /* 0x000f62000c1e1900 */
[----:B------:R-:W-:-:S04]  /*1dbd0*/  ISETP.NE.U32.AND P3, PT, RZ, UR6, PT ;  /* 0x00000006ff007c0c */ /* 0x000fc8000bf65070 */
[----:B------:R-:W-:Y:S02]  /*1dbe0*/  ISETP.NE.AND.EX P3, PT, RZ, UR7, PT, P3 ;  /* 0x00000007ff007c0c */ /* 0x000fe4000bf65330 */
[----:B------:R-:W-:-:S11]  /*1dbf0*/  MOV R11, 0x9b8 ;  /* 0x000009b8000b7802 */ /* 0x000fd60000000f00 */
[----:B------:R-:W-:Y:S01]  /*1dc00*/  @P3 IADD3 R14, P1, R95, UR6, RZ ;  /* 0x000000065f0e3c10 */ /* 0x000fe2000ff3e0ff */
[----:B------:R-:W-:Y:S01]  /*1dc10*/  ULDC UR6, c[0x0][0xa88] ;  /* 0x0002a20000067ab9 */ /* 0x000fe20000000800 */
[----:B------:R-:W-:Y:S01]  /*1dc20*/  ISETP.GT.AND P2, PT, R86, 0x1, PT ;  /* 0x000000015600780c */ /* 0x000fe20003f44270 */
[----:B------:R-:W-:Y:S01]  /*1dc30*/  IMAD.U32 R63, RZ, RZ, UR6 ;  /* 0x00000006ff3f7e24 */ /* 0x000fe2000f8e00ff */
[----:B------:R-:W-:Y:S02]  /*1dc40*/  @P3 IADD3.X R15, R90, UR7, RZ, P1, !PT ;  /* 0x000000075a0f3c10 */ /* 0x000fe40008ffe4ff */
[----:B------:R-:W-:-:S03]  /*1dc50*/  SEL R11, R11, 0x978, P2 ;  /* 0x000009780b0b7807 */ /* 0x000fc60001000000 */
[----:B------:R0:W5:Y:S01]  /*1dc60*/  @P3 LDG.E R63, desc[UR36][R14.64] ;  /* 0x000000240e3f3981 */ /* 0x000162000c1e1900 */
[----:B------:R1:W2:Y:S08]  /*1dc70*/  LDC.64 R34, c[0x0][R11+0x218] ;  /* 0x000086000b227b82 */ /* 0x0002b00000000a00 */
[----:B------:R1:W3:Y:S08]  /*1dc80*/  LDC.64 R32, c[0x0][R11+0x228] ;  /* 0x00008a000b207b82 */ /* 0x0002f00000000a00 */
[----:B0-----:R1:W0:Y:S01]  /*1dc90*/  LDC.64 R14, c[0x0][R11+0x220] ;  /* 0x000088000b0e7b82 */ /* 0x0012220000000a00 */
[----:B------:R-:W-:-:S13]  /*1dca0*/  ISETP.NE.AND P1, PT, R110, 0x1, PT ;  /* 0x000000016e00780c */ /* 0x000fda0003f25270 */
[----:B------:R-:W4:Y:S08]  /*1dcb0*/  @P1 LDC R86, c[0x0][0xbec] ;  /* 0x0002fb00ff561b82 */ /* 0x000f300000000800 */
[----:B------:R-:W0:Y:S01]  /*1dcc0*/  @P1 LDC R0, c[0x0][0xbf0] ;  /* 0x0002fc00ff001b82 */ /* 0x000e220000000800 */
[----:B-1----:R-:W-:Y:S05]  /*1dcd0*/  @P3 BRA `(.L_x_662) ;  /* 0x0000000000103947 */ /* 0x002fea0003800000 */
[----:B------:R-:W-:Y:S05]  /*1dce0*/  @!P0 BRA `(.L_x_662) ;  /* 0x00000000000c8947 */ /* 0x000fea0003800000 */
[----:B-----5:R-:W2:Y:S04]  /*1dcf0*/  LDG.E R63, desc[UR36][R12.64] ;  /* 0x000000240c3f7981 */ /* 0x020ea8000c1e1900 */
[----:B------:R-:W2:Y:S02]  /*1dd00*/  LDG.E R12, desc[UR36][R12.64+0x4] ;  /* 0x000004240c0c7981 */ /* 0x000ea4000c1e1900 */
[----:B--2---:R-:W-:-:S07]  /*1dd10*/  IMAD.IADD R63, R12, 0x1, -R63 ;  /* 0x000000010c3f7824 */ /* 0x004fce00078e0a3f */
.L_x_662:
[----:B------:R-:W2:Y:S01]  /*1dd20*/  LDL R12, [R1+0x19c] ;  /* 0x00019c00010c7983 */ /* 0x000ea20000100800 */
[----:B------:R-:W-:Y:S01]  /*1dd30*/  ISETP.NE.U32.AND P0, PT, RZ, UR4, PT ;  /* 0x00000004ff007c0c */ /* 0x000fe2000bf05070 */
[----:B------:R-:W1:Y:S02]  /*1dd40*/  LDC.64 R102, c[0x0][0xba8] ;  /* 0x0002ea00ff667b82 */ /* 0x000e640000000a00 */
[----:B------:R-:W3:Y:S04]  /*1dd50*/  LDL.LU R13, [R1+0x3c] ;  /* 0x00003c00010d7983 */ /* 0x000ee80000300800 */
[----:B------:R-:W3:Y:S04]  /*1dd60*/  LDL.LU R90, [R1+0x50] ;  /* 0x00005000015a7983 */ /* 0x000ee80000300800 */
[----:B------:R-:W2:Y:S04]  /*1dd70*/  LDL R114, [R1+0x54] ;  /* 0x0000540001727983 */ /* 0x000ea80000100800 */
[----:B------:R-:W3:Y:S01]  /*1dd80*/  LDL R113, [R1+0x64] ;  /* 0x0000640001717983 */ /* 0x000ee20000100800 */
[----:B------:R-:W-:-:S03]  /*1dd90*/  ISETP.NE.AND.EX P0, PT, RZ, UR5, PT, P0 ;  /* 0x00000005ff007c0c */ /* 0x000fc6000bf05300 */
[----:B------:R-:W3:Y:S04]  /*1dda0*/  LDL R118, [R1+0x194] ;  /* 0x0001940001767983 */ /* 0x000ee80000100800 */
[----:B------:R-:W3:Y:S01]  /*1ddb0*/  LDL R117, [R1+0x108] ;  /* 0x0001080001757983 */ /* 0x000ee20000100800 */
[----:B-1----:R-:W1:Y:S08]  /*1ddc0*/  @!P2 LDC R102, c[0x0][0xb50] ;  /* 0x0002d400ff66ab82 */ /* 0x002e700000000800 */
[----:B------:R-:W1:Y:S01]  /*1ddd0*/  @!P2 LDC R103, c[0x0][0xb54] ;  /* 0x0002d500ff67ab82 */ /* 0x000e620000000800 */
[----:B--2---:R-:W-:-:S04]  /*1dde0*/  IMAD R59, R114, 0x80, R12 ;  /* 0x00000080723b7824 */ /* 0x004fc800078e020c */
[----:B----4-:R-:W-:-:S04]  /*1ddf0*/  @P1 IMAD.HI.U32 R12, R59, R86, RZ ;  /* 0x000000563b0c1227 */ /* 0x010fc800078e00ff */
[----:B------:R-:W-:Y:S01]  /*1de00*/  IMAD.MOV.U32 R86, RZ, RZ, R59 ;  /* 0x000000ffff567224 */ /* 0x000fe200078e003b */
[----:B0-----:R-:W-:Y:S02]  /*1de10*/  @P1 SHF.R.U32.HI R86, RZ, R0, R12 ;  /* 0x00000000ff561219 */ /* 0x001fe4000001160c */
[----:B---3--:R-:W-:Y:S02]  /*1de20*/  SEL R0, R13, RZ, !P0 ;  /* 0x000000ff0d007207 */ /* 0x008fe40004000000 */
[----:B------:R0:W2:Y:S03]  /*1de30*/  LDC.64 R12, c[0x0][R11+0x210] ;  /* 0x000084000b0c7b82 */ /* 0x0000a60000000a00 */
[----:B------:R-:W-:Y:S01]  /*1de40*/  IMAD R15, R15, R0, RZ ;  /* 0x000000000f0f7224 */ /* 0x000fe200078e02ff */
[----:B------:R-:W-:Y:S02]  /*1de50*/  SEL R107, R113, RZ, P2 ;  /* 0x000000ff716b7207 */ /* 0x000fe40001000000 */
[----:B0-----:R-:W-:Y:S01]  /*1de60*/  SEL R11, R90, RZ, !P0 ;  /* 0x000000ff5a0b7207 */ /* 0x001fe20004000000 */
[----:B------:R-:W-:-:S02]  /*1de70*/  IMAD R90, R35, R220, RZ ;  /* 0x000000dc235a7224 */ /* 0x000fc400078e02ff */
[----:B------:R-:W-:-:S04]  /*1de80*/  IMAD.WIDE.U32 R34, R34, R220, RZ ;  /* 0x000000dc22227225 */ /* 0x000fc800078e00ff */
[C---:B------:R-:W-:Y:S02]  /*1de90*/  IMAD R11, R14.reuse, R11, R15 ;  /* 0x0000000b0e0b7224 */ /* 0x040fe400078e020f */
[----:B------:R-:W-:Y:S01]  /*1dea0*/  IMAD.WIDE.U32 R14, R14, R0, RZ ;  /* 0x000000000e0e7225 */ /* 0x000fe200078e00ff */
[----:B------:R-:W-:-:S03]  /*1deb0*/  IADD3 R90, R35, R90, RZ ;  /* 0x0000005a235a7210 */ /* 0x000fc60007ffe0ff */
[-C--:B------:R-:W-:Y:S01]  /*1dec0*/  IMAD R95, R33, R107.reuse, RZ ;  /* 0x0000006b215f7224 */ /* 0x080fe200078e02ff */
[----:B-----5:R-:W-:Y:S01]  /*1ded0*/  IADD3 R14, P0, P3, R14, R34, R2 ;  /* 0x000000220e0e7210 */ /* 0x020fe20007b1e002 */
[----:B------:R-:W-:-:S04]  /*1dee0*/  IMAD.WIDE.U32 R32, R32, R107, RZ ;  /* 0x0000006b20207225 */ /* 0x000fc800078e00ff */
[----:B------:R-:W-:Y:S01]  /*1def0*/  IMAD.IADD R15, R15, 0x1, R11 ;  /* 0x000000010f0f7824 */ /* 0x000fe200078e020b */
[----:B------:R-:W-:Y:S01]  /*1df00*/  SHF.R.S32.HI R11, RZ, 0x1f, R2 ;  /* 0x0000001fff0b7819 */ /* 0x000fe20000011402 */
[----:B------:R-:W-:Y:S01]  /*1df10*/  IMAD.IADD R95, R33, 0x1, R95 ;  /* 0x00000001215f7824 */ /* 0x000fe200078e025f */
[----:B------:R-:W-:Y:S02]  /*1df20*/  IADD3 R32, P4, P5, R86, R14, R32 ;  /* 0x0000000e56207210 */ /* 0x000fe40007d9e020 */
[----:B------:R-:W-:Y:S02]  /*1df30*/  IADD3.X R15, R15, R90, R11, P0, P3 ;  /* 0x0000005a0f0f7210 */ /* 0x000fe400007e640b */
[----:B------:R-:W-:-:S04]  /*1df40*/  SHF.R.S32.HI R14, RZ, 0x1f, R86 ;  /* 0x0000001fff0e7819 */ /* 0x000fc80000011456 */
[----:B------:R-:W-:Y:S01]  /*1df50*/  IADD3.X R33, R14, R15, R95, P4, P5 ;  /* 0x0000000f0e217210 */ /* 0x000fe200027ea45f */
[----:B------:R-:W-:-:S04]  /*1df60*/  IMAD.MOV R14, RZ, RZ, -R86 ;  /* 0x000000ffff0e7224 */ /* 0x000fc800078e0a56 */
[----:B------:R-:W-:-:S05]  /*1df70*/  IMAD R14, R110, R14, R59 ;  /* 0x0000000e6e0e7224 */ /* 0x000fca00078e023b */
[----:B------:R-:W-:Y:S01]  /*1df80*/  SHF.R.S32.HI R15, RZ, 0x1f, R14 ;  /* 0x0000001fff0f7819 */ /* 0x000fe2000001140e */
[-C--:B--2---:R-:W-:Y:S02]  /*1df90*/  IMAD R13, R13, R14.reuse, RZ ;  /* 0x0000000e0d0d7224 */ /* 0x084fe400078e02ff */
[----:B------:R-:W-:-:S04]  /*1dfa0*/  IMAD.WIDE.U32 R32, R12, R14, R32 ;  /* 0x0000000e0c207225 */ /* 0x000fc800078e0020 */
[----:B------:R-:W-:Y:S01]  /*1dfb0*/  IMAD R13, R12, R15, R13 ;  /* 0x0000000f0c0d7224 */ /* 0x000fe200078e020d */
[----:B-1----:R-:W-:-:S03]  /*1dfc0*/  LEA R102, P0, R32, R102, 0x2 ;  /* 0x0000006620667211 */ /* 0x002fc600078010ff */
[----:B------:R-:W-:-:S05]  /*1dfd0*/  IMAD.IADD R13, R33, 0x1, R13 ;  /* 0x00000001210d7824 */ /* 0x000fca00078e020d */
[----:B------:R-:W-:Y:S01]  /*1dfe0*/  LEA.HI.X R103, R32, R103, R13, 0x2, P0 ;  /* 0x0000006720677211 */ /* 0x000fe200000f140d */
[----:B------:R-:W-:Y:S01]  /*1dff0*/  SHFL.IDX PT, R12, R102, RZ, 0x1c1f ;  /* 0x001c1fff660c7589 */ /* 0x000fe200000e0000 */
[----:B------:R-:W-:-:S03]  /*1e000*/  IMAD R34, R114, 0x80, R118 ;  /* 0x0000008072227824 */ /* 0x000fc600078e0276 */
[----:B------:R-:W0:Y:S04]  /*1e010*/  SHFL.IDX PT, R13, R103, RZ, 0x1c1f ;  /* 0x001c1fff670d7589 */ /* 0x000e2800000e0000 */
[----:B------:R-:W-:Y:S04]  /*1e020*/  SHFL.IDX PT, R14, R102, 0x1, 0x1c1f ;  /* 0x003c1f00660e7f89 */ /* 0x000fe800000e0000 */
[----:B------:R-:W1:Y:S01]  /*1e030*/  SHFL.IDX PT, R15, R103, 0x1, 0x1c1f ;  /* 0x003c1f00670f7f89 */ /* 0x000e6200000e0000 */
[----:B------:R-:W-:Y:S01]  /*1e040*/  IMAD R32, R63, R110, RZ ;  /* 0x0000006e3f207224 */ /* 0x000fe200078e02ff */
[----:B------:R-:W-:-:S02]  /*1e050*/  LOP3.LUT P0, RZ, R117, 0x3, RZ, 0xc0, !PT ;  /* 0x0000000375ff7812 */ /* 0x000fc4000780c0ff */
[C---:B------:R-:W-:Y:S02]  /*1e060*/  IADD3 R33, R34.reuse, 0x8, RZ ;  /* 0x0000000822217810 */ /* 0x040fe40007ffe0ff */
[-C--:B------:R-:W-:Y:S02]  /*1e070*/  ISETP.GE.OR P3, PT, R34, R32.reuse, P0 ;  /* 0x000000202200720c */ /* 0x080fe40000766670 */
[----:B------:R-:W-:-:S11]  /*1e080*/  ISETP.GE.OR P0, PT, R33, R32, P0 ;  /* 0x000000202100720c */ /* 0x000fd60000706670 */
[----:B0-----:R0:W-:Y:S04]  /*1e090*/  @!P3 ST.E desc[UR36][R12.64], R167 ;  /* 0x000000a70c00b985 */ /* 0x0011e8000c101924 */
[----:B-1----:R0:W-:Y:S01]  /*1e0a0*/  @!P0 ST.E desc[UR36][R14.64], R166 ;  /* 0x000000a60e008985 */ /* 0x0021e2000c101924 */
[----:B------:R-:W-:Y:S05]  /*1e0b0*/  @P2 BRA `(.L_x_663) ;  /* 0x0000001000442947 */ /* 0x000fea0003800000 */
[----:B------:R-:W-:Y:S01]  /*1e0c0*/  IMAD R5, R219, 0x40, R22 ;  /* 0x00000040db057824 */ /* 0x000fe200078e0216 */
[----:B------:R-:W1:Y:S01]  /*1e0d0*/  S2R R117, SR_TID.X ;  /* 0x0000000000757919 */ /* 0x000e620000002100 */
[----:B------:R-:W2:Y:S01]  /*1e0e0*/  @P1 LDC R9, c[0x0][0xbec] ;  /* 0x0002fb00ff091b82 */ /* 0x000ea20000000800 */
[----:B------:R-:W-:Y:S01]  /*1e0f0*/  ULDC.64 UR4, c[0x0][0xaa0] ;  /* 0x0002a80000047ab9 */ /* 0x000fe20000000a00 */
[----:B------:R-:W-:-:S03]  /*1e100*/  IMAD.WIDE R4, R5, 0x2, R24 ;  /* 0x0000000205047825 */ /* 0x000fc600078e0218 */
[C---:B------:R-:W-:Y:S02]  /*1e110*/  IADD3 R49, P5, R4.reuse, 0x5000, RZ ;  /* 0x0000500004317810 */ /* 0x040fe40007fbe0ff */
[C---:B------:R-:W-:Y:S02]  /*1e120*/  IADD3 R25, P0, R4.reuse, 0x1000, RZ ;  /* 0x0000100004197810 */ /* 0x040fe40007f1e0ff */
[C---:B------:R-:W-:Y:S02]  /*1e130*/  IADD3 R29, P2, R4.reuse, 0x2000, RZ ;  /* 0x00002000041d7810 */ /* 0x040fe40007f5e0ff */
[C---:B------:R-:W-:Y:S02]  /*1e140*/  IADD3 R37, P3, R4.reuse, 0x3000, RZ ;  /* 0x0000300004257810 */ /* 0x040fe40007f7e0ff */
[----:B------:R-:W-:Y:S02]  /*1e150*/  IADD3 R45, P4, R4, 0x4000, RZ ;  /* 0x00004000042d7810 */ /* 0x000fe40007f9e0ff */
[----:B------:R-:W-:-:S02]  /*1e160*/  LOP3.LUT R48, R49, 0x380, RZ, 0xc0, !PT ;  /* 0x0000038031307812 */ /* 0x000fc400078ec0ff */
[----:B------:R-:W-:Y:S02]  /*1e170*/  LOP3.LUT R24, R25, 0x380, RZ, 0xc0, !PT ;  /* 0x0000038019187812 */ /* 0x000fe400078ec0ff */
[----:B------:R-:W-:Y:S02]  /*1e180*/  LOP3.LUT R28, R29, 0x380, RZ, 0xc0, !PT ;  /* 0x000003801d1c7812 */ /* 0x000fe400078ec0ff */
[----:B------:R-:W-:Y:S02]  /*1e190*/  LOP3.LUT R36, R37, 0x380, RZ, 0xc0, !PT ;  /* 0x0000038025247812 */ /* 0x000fe400078ec0ff */
[----:B------:R-:W-:Y:S02]  /*1e1a0*/  LOP3.LUT R44, R45, 0x380, RZ, 0xc0, !PT ;  /* 0x000003802d2c7812 */ /* 0x000fe400078ec0ff */
[----:B------:R-:W-:Y:S02]  /*1e1b0*/  SHF.R.U64 R48, R48, 0x3, RZ ;  /* 0x0000000330307819 */ /* 0x000fe400000012ff */
[----:B------:R-:W-:-:S02]  /*1e1c0*/  SHF.R.U64 R24, R24, 0x3, RZ ;  /* 0x0000000318187819 */ /* 0x000fc400000012ff */
        /* <DEDUP_REMOVED lines=12> */
[----:B-1----:R-:W-:Y:S01]  /*1e290*/  VIADD R8, R117, 0xffffff80 ;  /* 0xffffff8075087836 */ /* 0x002fe20000000000 */
[----:B------:R-:W-:Y:S01]  /*1e2a0*/  IADD3.X R45, RZ, R5, RZ, P4, !PT ;  /* 0x00000005ff2d7210 */ /* 0x000fe200027fe4ff */
[----:B------:R-:W-:Y:S01]  /*1e2b0*/  IMAD R11, R11, UR4, RZ ;  /* 0x000000040b0b7c24 */ /* 0x000fe2000f8e02ff */
[C---:B------:R-:W-:Y:S01]  /*1e2c0*/  IADD3 R69, P5, R4.reuse, 0xa000, RZ ;  /* 0x0000a00004457810 */ /* 0x040fe20007fbe0ff */
[----:B------:R-:W5:Y:S01]  /*1e2d0*/  LD.E.128 R24, desc[UR36][R24.64] ;  /* 0x0000002418187980 */ /* 0x000f62000c101d00 */
[----:B------:R-:W-:-:S02]  /*1e2e0*/  IADD3 R53, P0, R4, 0x6000, RZ ;  /* 0x0000600004357810 */ /* 0x000fc40007f1e0ff */
[C---:B------:R-:W-:Y:S01]  /*1e2f0*/  IADD3 R57, P2, R4.reuse, 0x7000, RZ ;  /* 0x0000700004397810 */ /* 0x040fe20007f5e0ff */
[----:B------:R-:W5:Y:S01]  /*1e300*/  LD.E.128 R28, desc[UR36][R28.64] ;  /* 0x000000241c1c7980 */ /* 0x000f62000c101d00 */
[C---:B------:R-:W-:Y:S02]  /*1e310*/  IADD3 R61, P3, R4.reuse, 0x8000, RZ ;  /* 0x00008000043d7810 */ /* 0x040fe40007f7e0ff */
[----:B------:R-:W-:Y:S01]  /*1e320*/  IADD3 R65, P4, R4, 0x9000, RZ ;  /* 0x0000900004417810 */ /* 0x000fe20007f9e0ff */
[----:B------:R-:W5:Y:S01]  /*1e330*/  LD.E.128 R36, desc[UR36][R36.64] ;  /* 0x0000002424247980 */ /* 0x000f62000c101d00 */
[----:B------:R-:W-:Y:S02]  /*1e340*/  LOP3.LUT R68, R69, 0x380, RZ, 0xc0, !PT ;  /* 0x0000038045447812 */ /* 0x000fe400078ec0ff */
[----:B------:R-:W-:Y:S01]  /*1e350*/  LOP3.LUT R52, R53, 0x380, RZ, 0xc0, !PT ;  /* 0x0000038035347812 */ /* 0x000fe200078ec0ff */
[----:B------:R-:W5:Y:S01]  /*1e360*/  LD.E.128 R44, desc[UR36][R44.64] ;  /* 0x000000242c2c7980 */ /* 0x000f62000c101d00 */
[----:B------:R-:W-:-:S02]  /*1e370*/  LOP3.LUT R56, R57, 0x380, RZ, 0xc0, !PT ;  /* 0x0000038039387812 */ /* 0x000fc400078ec0ff */
[----:B------:R-:W-:Y:S01]  /*1e380*/  LOP3.LUT R60, R61, 0x380, RZ, 0xc0, !PT ;  /* 0x000003803d3c7812 */ /* 0x000fe200078ec0ff */
[----:B------:R-:W5:Y:S01]  /*1e390*/  LD.E.128 R48, desc[UR36][R48.64] ;  /* 0x0000002430307980 */ /* 0x000f62000c101d00 */
[----:B------:R-:W-:Y:S02]  /*1e3a0*/  LOP3.LUT R64, R65, 0x380, RZ, 0xc0, !PT ;  /* 0x0000038041407812 */ /* 0x000fe400078ec0ff */
[----:B------:R-:W-:Y:S02]  /*1e3b0*/  SHF.R.U64 R68, R68, 0x3, RZ ;  /* 0x0000000344447819 */ /* 0x000fe400000012ff */
[----:B------:R-:W-:Y:S02]  /*1e3c0*/  SHF.R.U64 R52, R52, 0x3, RZ ;  /* 0x0000000334347819 */ /* 0x000fe400000012ff */
[----:B------:R-:W-:Y:S02]  /*1e3d0*/  SHF.R.U64 R56, R56, 0x3, RZ ;  /* 0x0000000338387819 */ /* 0x000fe400000012ff */
[----:B------:R-:W-:-:S02]  /*1e3e0*/  SHF.R.U64 R60, R60, 0x3, RZ ;  /* 0x000000033c3c7819 */ /* 0x000fc400000012ff */
        /* <DEDUP_REMOVED lines=9> */
[----:B------:R-:W-:-:S02]  /*1e480*/  LOP3.LUT R64, R64, R65, RZ, 0x3c, !PT ;  /* 0x0000004140407212 */ /* 0x000fc400078e3cff */
[----:B0-----:R-:W-:Y:S02]  /*1e490*/  SHF.R.S32.HI R13, RZ, 0x1f, R8 ;  /* 0x0000001fff0d7819 */ /* 0x001fe40000011408 */
[----:B------:R-:W-:Y:S01]  /*1e4a0*/  LOP3.LUT R7, R4, 0x380, RZ, 0xc0, !PT ;  /* 0x0000038004077812 */ /* 0x000fe200078ec0ff */
[----:B------:R-:W-:Y:S01]  /*1e4b0*/  IMAD R11, R2, UR5, R11 ;  /* 0x00000005020b7c24 */ /* 0x000fe2000f8e020b */
[----:B------:R-:W-:Y:S01]  /*1e4c0*/  IADD3.X R65, RZ, R5, RZ, P4, !PT ;  /* 0x00000005ff417210 */ /* 0x000fe200027fe4ff */
[----:B------:R-:W5:Y:S01]  /*1e4d0*/  LD.E.128 R52, desc[UR36][R52.64] ;  /* 0x0000002434347980 */ /* 0x000f62000c101d00 */
[C---:B------:R-:W-:Y:S02]  /*1e4e0*/  IADD3 R6, P5, R4.reuse, 0xf000, RZ ;  /* 0x0000f00004067810 */ /* 0x040fe40007fbe0ff */
[C---:B------:R-:W-:Y:S01]  /*1e4f0*/  IADD3 R73, P0, R4.reuse, 0xb000, RZ ;  /* 0x0000b00004497810 */ /* 0x040fe20007f1e0ff */
[----:B------:R-:W5:Y:S01]  /*1e500*/  LD.E.128 R56, desc[UR36][R56.64] ;  /* 0x0000002438387980 */ /* 0x000f62000c101d00 */
[C---:B------:R-:W-:Y:S01]  /*1e510*/  IADD3 R77, P2, R4.reuse, 0xc000, RZ ;  /* 0x0000c000044d7810 */ /* 0x040fe20007f5e0ff */
[----:B------:R-:W-:Y:S01]  /*1e520*/  IMAD.X R89, RZ, RZ, R5, P5 ;  /* 0x000000ffff597224 */ /* 0x000fe200028e0605 */
[C---:B------:R-:W-:Y:S01]  /*1e530*/  IADD3 R81, P3, R4.reuse, 0xd000, RZ ;  /* 0x0000d00004517810 */ /* 0x040fe20007f7e0ff */
[----:B------:R-:W5:Y:S01]  /*1e540*/  LD.E.128 R60, desc[UR36][R60.64] ;  /* 0x000000243c3c7980 */ /* 0x000f62000c101d00 */
[----:B------:R-:W-:-:S02]  /*1e550*/  IADD3 R85, P4, R4, 0xe000, RZ ;  /* 0x0000e00004557810 */ /* 0x000fc40007f9e0ff */
[----:B------:R-:W-:Y:S01]  /*1e560*/  LOP3.LUT R3, R6, 0x380, RZ, 0xc0, !PT ;  /* 0x0000038006037812 */ /* 0x000fe200078ec0ff */
[----:B------:R-:W5:Y:S01]  /*1e570*/  LD.E.128 R64, desc[UR36][R64.64] ;  /* 0x0000002440407980 */ /* 0x000f62000c101d00 */
[----:B------:R-:W-:Y:S02]  /*1e580*/  LEA.HI R10, R13, R8, RZ, 0x3 ;  /* 0x000000080d0a7211 */ /* 0x000fe400078f18ff */
[----:B------:R-:W-:Y:S01]  /*1e590*/  LOP3.LUT R72, R73, 0x380, RZ, 0xc0, !PT ;  /* 0x0000038049487812 */ /* 0x000fe200078ec0ff */
[----:B------:R-:W0:Y:S01]  /*1e5a0*/  @P1 LDC R13, c[0x0][0xbf0] ;  /* 0x0002fc00ff0d1b82 */ /* 0x000e220000000800 */
[----:B------:R-:W-:Y:S01]  /*1e5b0*/  LOP3.LUT R76, R77, 0x380, RZ, 0xc0, !PT ;  /* 0x000003804d4c7812 */ /* 0x000fe200078ec0ff */
[----:B------:R-:W5:Y:S01]  /*1e5c0*/  LD.E.128 R68, desc[UR36][R68.64] ;  /* 0x0000002444447980 */ /* 0x000f62000c101d00 */
[----:B------:R-:W-:Y:S02]  /*1e5d0*/  LOP3.LUT R80, R81, 0x380, RZ, 0xc0, !PT ;  /* 0x0000038051507812 */ /* 0x000fe400078ec0ff */
[----:B------:R-:W-:-:S02]  /*1e5e0*/  LOP3.LUT R84, R85, 0x380, RZ, 0xc0, !PT ;  /* 0x0000038055547812 */ /* 0x000fc400078ec0ff */
[----:B------:R-:W-:Y:S02]  /*1e5f0*/  SHF.R.U64 R3, R3, 0x3, RZ ;  /* 0x0000000303037819 */ /* 0x000fe400000012ff */
[----:B------:R-:W-:Y:S02]  /*1e600*/  LOP3.LUT R15, R10, 0xfffffff8, RZ, 0xc0, !PT ;  /* 0xfffffff80a0f7812 */ /* 0x000fe400078ec0ff */
[----:B------:R-:W-:Y:S02]  /*1e610*/  SHF.R.U64 R72, R72, 0x3, RZ ;  /* 0x0000000348487819 */ /* 0x000fe400000012ff */
[----:B------:R-:W-:Y:S02]  /*1e620*/  SHF.R.U64 R76, R76, 0x3, RZ ;  /* 0x000000034c4c7819 */ /* 0x000fe400000012ff */
[----:B------:R-:W-:Y:S02]  /*1e630*/  SHF.R.U64 R80, R80, 0x3, RZ ;  /* 0x0000000350507819 */ /* 0x000fe400000012ff */
[----:B------:R-:W-:-:S02]  /*1e640*/  SHF.R.U64 R84, R84, 0x3, RZ ;  /* 0x0000000354547819 */ /* 0x000fc400000012ff */
[----:B------:R-:W-:Y:S01]  /*1e650*/  SHF.R.U64 R7, R7, 0x3, RZ ;  /* 0x0000000307077819 */ /* 0x000fe200000012ff */
[----:B------:R-:W-:Y:S01]  /*1e660*/  IMAD.IADD R10, R8, 0x1, -R15 ;  /* 0x00000001080a7824 */ /* 0x000fe200078e0a0f */
[----:B------:R-:W-:Y:S01]  /*1e670*/  LOP3.LUT R88, R3, R6, RZ, 0x3c, !PT ;  /* 0x0000000603587212 */ /* 0x000fe200078e3cff */
[----:B------:R-:W-:Y:S01]  /*1e680*/  IMAD.WIDE.U32 R2, R2, UR4, RZ ;  /* 0x0000000402027c25 */ /* 0x000fe2000f8e00ff */
[----:B------:R-:W-:Y:S01]  /*1e690*/  LOP3.LUT R72, R72, R73, RZ, 0x3c, !PT ;  /* 0x0000004948487212 */ /* 0x000fe200078e3cff */
[----:B------:R-:W-:Y:S01]  /*1e6a0*/  ULDC.64 UR4, c[0x0][0xae8] ;  /* 0x0002ba0000047ab9 */ /* 0x000fe20000000a00 */
[----:B------:R-:W-:Y:S01]  /*1e6b0*/  LOP3.LUT R76, R76, R77, RZ, 0x3c, !PT ;  /* 0x0000004d4c4c7212 */ /* 0x000fe200078e3cff */
[--C-:B------:R-:W-:Y:S01]  /*1e6c0*/  IMAD.X R73, RZ, RZ, R5.reuse, P0 ;  /* 0x000000ffff497224 */ /* 0x100fe200000e0605 */
[----:B------:R-:W-:Y:S01]  /*1e6d0*/  LOP3.LUT R80, R80, R81, RZ, 0x3c, !PT ;  /* 0x0000005150507212 */ /* 0x000fe200078e3cff */
[--C-:B------:R-:W-:Y:S01]  /*1e6e0*/  IMAD.X R77, RZ, RZ, R5.reuse, P2 ;  /* 0x000000ffff4d7224 */ /* 0x100fe200010e0605 */
[----:B------:R-:W-:Y:S01]  /*1e6f0*/  LOP3.LUT R84, R84, R85, RZ, 0x3c, !PT ;  /* 0x0000005554547212 */ /* 0x000fe200078e3cff */
[----:B------:R-:W-:Y:S01]  /*1e700*/  IMAD.X R81, RZ, RZ, R5, P3 ;  /* 0x000000ffff517224 */ /* 0x000fe200018e0605 */
[----:B------:R-:W-:Y:S01]  /*1e710*/  LOP3.LUT R4, R7, R4, RZ, 0x3c, !PT ;  /* 0x0000000407047212 */ /* 0x000fe200078e3cff */
[----:B------:R-:W-:Y:S01]  /*1e720*/  IMAD.IADD R3, R3, 0x1, R11 ;  /* 0x0000000103037824 */ /* 0x000fe200078e020b */
[----:B------:R-:W-:Y:S01]  /*1e730*/  IADD3.X R85, RZ, R5, RZ, P4, !PT ;  /* 0x00000005ff557210 */ /* 0x000fe200027fe4ff */
[----:B------:R-:W5:Y:S01]  /*1e740*/  LD.E.128 R72, desc[UR36][R72.64] ;  /* 0x0000002448487980 */ /* 0x000f62000c101d00 */
[----:B------:R-:W-:Y:S01]  /*1e750*/  LEA R10, R10, R219, 0x5 ;  /* 0x000000db0a0a7211 */ /* 0x000fe200078e28ff */
[----:B------:R-:W-:-:S02]  /*1e760*/  IMAD.WIDE.U32 R2, R220, UR4, R2 ;  /* 0x00000004dc027c25 */ /* 0x000fc4000f8e0002 */
[----:B------:R-:W5:Y:S01]  /*1e770*/  LD.E.128 R4, desc[UR36][R4.64] ;  /* 0x0000002404047980 */ /* 0x000f62000c101d00 */
[----:B------:R-:W-:-:S03]  /*1e780*/  SHF.R.S32.HI R11, RZ, 0x1f, R0 ;  /* 0x0000001fff0b7819 */ /* 0x000fc60000011400 */
[----:B------:R-:W5:Y:S01]  /*1e790*/  LD.E.128 R76, desc[UR36][R76.64] ;  /* 0x000000244c4c7980 */ /* 0x000f62000c101d00 */
[----:B------:R-:W-:-:S03]  /*1e7a0*/  IMAD R10, R114, 0x80, R10 ;  /* 0x00000080720a7824 */ /* 0x000fc600078e020a */
[----:B------:R-:W5:Y:S04]  /*1e7b0*/  LD.E.128 R80, desc[UR36][R80.64] ;  /* 0x0000002450507980 */ /* 0x000f68000c101d00 */
[----:B------:R-:W5:Y:S04]  /*1e7c0*/  LD.E.128 R84, desc[UR36][R84.64] ;  /* 0x0000002454547980 */ /* 0x000f68000c101d00 */
[----:B------:R-:W5:Y:S01]  /*1e7d0*/  LD.E.128 R88, desc[UR36][R88.64] ;  /* 0x0000002458587980 */ /* 0x000f62000c101d00 */
[----:B------:R-:W-:Y:S01]  /*1e7e0*/  @!PT LDS RZ, [RZ] ;  /* 0x00000000fffff984 */ /* 0x000fe20000000800 */
[----:B------:R-:W-:Y:S01]  /*1e7f0*/  @!PT LDS RZ, [RZ] ;  /* 0x00000000fffff984 */ /* 0x000fe20000000800 */
[----:B------:R-:W-:Y:S01]  /*1e800*/  @!PT LDS RZ, [RZ] ;  /* 0x00000000fffff984 */ /* 0x000fe20000000800 */
[----:B------:R-:W-:Y:S01]  /*1e810*/  @!PT LDS RZ, [RZ] ;  /* 0x00000000fffff984 */ /* 0x000fe20000000800 */
[----:B------:R1:W-:Y:S06]  /*1e820*/  MEMBAR.ALL.CTA ;  /* 0x0000000000007992 */ /* 0x0003ec0000008000 */
[----:B-1----:R-:W1:Y:S01]  /*1e830*/  FENCE.VIEW.ASYNC.S ;  /* 0x00000000000073c6 */ /* 0x002e620000000000 */
[----:B------:R-:W-:Y:S01]  /*1e840*/  IMAD R3, R220, UR5, R3 ;  /* 0x00000005dc037c24 */ /* 0x000fe2000f8e0203 */
[----:B------:R-:W-:Y:S01]  /*1e850*/  ULDC.64 UR4, c[0x0][0xaf0] ;  /* 0x0002bc0000047ab9 */ /* 0x000fe20000000a00 */
[----:B--2---:R-:W-:-:S04]  /*1e860*/  @P1 IMAD.HI.U32 R8, R10, R9, RZ ;  /* 0x000000090a081227 */ /* 0x004fc800078e00ff */
[----:B------:R-:W-:Y:S02]  /*1e870*/  IMAD R11, R11, UR4, RZ ;  /* 0x000000040b0b7c24 */ /* 0x000fe4000f8e02ff */
[----:B------:R-:W-:Y:S01]  /*1e880*/  IMAD.MOV.U32 R9, RZ, RZ, R10 ;  /* 0x000000ffff097224 */ /* 0x000fe200078e000a */
[----:B0-----:R-:W-:Y:S01]  /*1e890*/  @P1 SHF.R.U32.HI R9, RZ, R13, R8 ;  /* 0x0000000dff091219 */ /* 0x001fe20000011608 */
[C---:B------:R-:W-:Y:S02]  /*1e8a0*/  IMAD R11, R0.reuse, UR5, R11 ;  /* 0x00000005000b7c24 */ /* 0x040fe4000f8e020b */
[----:B------:R-:W-:Y:S01]  /*1e8b0*/  IMAD.WIDE.U32 R2, R0, UR4, R2 ;  /* 0x0000000400027c25 */ /* 0x000fe2000f8e0002 */
[----:B------:R-:W-:Y:S01]  /*1e8c0*/  SHF.R.S32.HI R8, RZ, 0x1f, R9 ;  /* 0x0000001fff087819 */ /* 0x000fe20000011409 */
[----:B------:R-:W-:Y:S01]  /*1e8d0*/  ULDC.64 UR4, c[0x0][0xae0] ;  /* 0x0002b80000047ab9 */ /* 0x000fe20000000a00 */
[----:B------:R-:W-:Y:S01]  /*1e8e0*/  IADD3 R0, R19, 0x38820, RZ ;  /* 0x0003882013007810 */ /* 0x000fe20007ffe0ff */
[----:B------:R-:W-:-:S02]  /*1e8f0*/  IMAD.IADD R3, R3, 0x1, R11 ;  /* 0x0000000103037824 */ /* 0x000fc400078e020b */
[----:B------:R-:W-:Y:S01]  /*1e900*/  IMAD.MOV R11, RZ, RZ, -R9 ;  /* 0x000000ffff0b7224 */ /* 0x000fe200078e0a09 */
[----:B------:R-:W-:Y:S01]  /*1e910*/  PRMT R0, RZ, 0x654, R0 ;  /* 0x00000654ff007816 */ /* 0x000fe20000000000 */
[----:B------:R-:W-:Y:S02]  /*1e920*/  IMAD R8, R8, UR4, RZ ;  /* 0x0000000408087c24 */ /* 0x000fe4000f8e02ff */
[----:B------:R-:W-:Y:S01]  /*1e930*/  IMAD R11, R110, R11, R10 ;  /* 0x0000000b6e0b7224 */ /* 0x000fe200078e020a */
[----:B-1----:R0:W-:Y:S01]  /*1e940*/  SYNCS.ARRIVE.TRANS64.RED.A1T0 RZ, [R0+URZ], RZ ;  /* 0x000000ff00ff79a7 */ /* 0x0021e2000810043f */
[----:B------:R-:W-:-:S04]  /*1e950*/  IMAD.WIDE.U32 R2, R9, UR4, R2 ;  /* 0x0000000409027c25 */ /* 0x000fc8000f8e0002 */
[----:B------:R-:W-:Y:S01]  /*1e960*/  IMAD R9, R9, UR5, R8 ;  /* 0x0000000509097c24 */ /* 0x000fe2000f8e0208 */
[----:B------:R-:W-:Y:S01]  /*1e970*/  ULDC.64 UR4, c[0x0][0xad8] ;  /* 0x0002b60000047ab9 */ /* 0x000fe20000000a00 */
[----:B0-----:R-:W-:Y:S02]  /*1e980*/  SHF.R.S32.HI R0, RZ, 0x1f, R11 ;  /* 0x0000001fff007819 */ /* 0x001fe4000001140b */
[----:B------:R-:W-:-:S03]  /*1e990*/  IMAD.IADD R3, R3, 0x1, R9 ;  /* 0x0000000103037824 */ /* 0x000fc600078e0209 */
[----:B------:R-:W-:Y:S02]  /*1e9a0*/  IMAD R0, R0, UR4, RZ ;  /* 0x0000000400007c24 */ /* 0x000fe4000f8e02ff */
[----:B------:R-:W-:-:S04]  /*1e9b0*/  IMAD.WIDE.U32 R2, R11, UR4, R2 ;  /* 0x000000040b027c25 */ /* 0x000fc8000f8e0002 */
[----:B------:R-:W-:Y:S01]  /*1e9c0*/  IMAD R11, R11, UR5, R0 ;  /* 0x000000050b0b7c24 */ /* 0x000fe2000f8e0200 */
[----:B------:R-:W-:Y:S02]  /*1e9d0*/  ULDC.64 UR4, c[0x0][0xa80] ;  /* 0x0002a00000047ab9 */ /* 0x000fe40000000a00 */
[----:B------:R-:W-:Y:S01]  /*1e9e0*/  LEA R0, P0, R2, UR4, 0x1 ;  /* 0x0000000402007c11 */ /* 0x000fe2000f8008ff */
[----:B------:R-:W-:Y:S01]  /*1e9f0*/  IMAD.IADD R3, R3, 0x1, R11 ;  /* 0x0000000103037824 */ /* 0x000fe200078e020b */
[----:B------:R-:W-:Y:S01]  /*1ea00*/  UMOV UR4, 0xffffffff ;  /* 0xffffffff00047882 */ /* 0x000fe20000000000 */
[----:B------:R-:W-:-:S03]  /*1ea10*/  IMAD R33, R114, 0x80, R219 ;  /* 0x0000008072217824 */ /* 0x000fc600078e02db */
[----:B------:R-:W-:Y:S01]  /*1ea20*/  LEA.HI.X R20, R2, UR5, R3, 0x1, P0 ;  /* 0x0000000502147c11 */ /* 0x000fe200080f0c03 */
[----:B------:R-:W-:Y:S06]  /*1ea30*/  BRA.DIV UR4, `(.L_x_664) ;  /* 0x0000011a04187947 */ /* 0x000fec000b800000 */
[----:B------:R0:W1:Y:S04]  /*1ea40*/  SHFL.IDX PT, R21, R20, RZ, 0x181f ;  /* 0x00181fff14157589 */ /* 0x00006800000e0000 */
[----:B------:R0:W2:Y:S02]  /*1ea50*/  SHFL.IDX PT, R14, R0, RZ, 0x181f ;  /* 0x00181fff000e7589 */ /* 0x0000a400000e0000 */
.L_x_1031:
[----:B------:R-:W-:Y:S01]  /*1ea60*/  ISETP.GE.AND P0, PT, R33, R32, PT ;  /* 0x000000202100720c */ /* 0x000fe20003f06270 */
[----:B------:R-:W-:-:S12]  /*1ea70*/  BSSY B1, `(.L_x_665) ;  /* 0x0000018000017945 */ /* 0x000fd80003800000 */
[----:B------:R-:W-:Y:S05]  /*1ea80*/  @P0 BRA `(.L_x_666) ;  /* 0x0000000000580947 */ /* 0x000fea0003800000 */
[----:B------:R-:W3:Y:S01]  /*1ea90*/  LDL R35, [R1+0x14] ;  /* 0x0000140001237983 */ /* 0x000ee20000100800 */
[----:B------:R-:W-:-:S03]  /*1eaa0*/  ULDC UR4, c[0x0][0xac8] ;  /* 0x0002b20000047ab9 */ /* 0x000fc60000000800 */
[----:B------:R-:W4:Y:S04]  /*1eab0*/  LDL R15, [R1+0x1c] ;  /* 0x00001c00010f7983 */ /* 0x000f280000100800 */
[----:B------:R-:W4:Y:S04]  /*1eac0*/  LDL R12, [R1+0x44] ;  /* 0x00004400010c7983 */ /* 0x000f280000100800 */
[----:B------:R-:W4:Y:S04]  /*1ead0*/  LDL R40, [R1+0x60] ;  /* 0x0000600001287983 */ /* 0x000f280000100800 */
[----:B------:R-:W4:Y:S01]  /*1eae0*/  LDL R34, [R1+0x5c] ;  /* 0x00005c0001227983 */ /* 0x000f220000100800 */
[----:B------:R-:W-:-:S02]  /*1eaf0*/  ISETP.GE.AND P3, PT, R22, UR4, PT ;  /* 0x0000000416007c0c */ /* 0x000fc4000bf66270 */
[----:B------:R-:W-:-:S11]  /*1eb00*/  ISETP.GE.AND P2, PT, R218, UR4, PT ;  /* 0x00000004da007c0c */ /* 0x000fd6000bf46270 */
[-C--:B--2---:R-:W-:Y:S02]  /*1eb10*/  @!P3 LEA R2, P5, R22, R14.reuse, 0x1 ;  /* 0x0000000e1602b211 */ /* 0x084fe400078a08ff */
[----:B------:R-:W-:Y:S02]  /*1eb20*/  @!P2 LEA R8, P4, R218, R14, 0x1 ;  /* 0x0000000eda08a211 */ /* 0x000fe400078808ff */
[----:B-1----:R-:W-:-:S05]  /*1eb30*/  @!P3 LEA.HI.X R3, R22, R21, R23, 0x1, P5 ;  /* 0x000000151603b211 */ /* 0x002fca00028f0c17 */
[----:B-----5:R1:W-:Y:S01]  /*1eb40*/  @!P3 ST.E.128 desc[UR36][R2.64], R4 ;  /* 0x000000040200b985 */ /* 0x0203e2000c101d24 */
[----:B---3--:R-:W-:Y:S02]  /*1eb50*/  ISETP.GE.AND P1, PT, R35, UR4, PT ;  /* 0x0000000423007c0c */ /* 0x008fe4000bf26270 */
[----:B----4-:R-:W-:Y:S02]  /*1eb60*/  ISETP.GE.AND P0, PT, R15, UR4, PT ;  /* 0x000000040f007c0c */ /* 0x010fe4000bf06270 */
[----:B------:R-:W-:-:S09]  /*1eb70*/  @!P2 LEA.HI.X R9, R218, R21, R12, 0x1, P4 ;  /* 0x00000015da09a211 */ /* 0x000fd200020f0c0c */
[-C--:B------:R-:W-:Y:S02]  /*1eb80*/  @!P1 LEA R10, P5, R35, R14.reuse, 0x1 ;  /* 0x0000000e230a9211 */ /* 0x080fe400078a08ff */
[----:B------:R-:W-:Y:S02]  /*1eb90*/  @!P0 LEA R12, P4, R15, R14, 0x1 ;  /* 0x0000000e0f0c8211 */ /* 0x000fe400078808ff */
[-C--:B------:R-:W-:Y:S02]  /*1eba0*/  @!P1 LEA.HI.X R11, R35, R21.reuse, R40, 0x1, P5 ;  /* 0x00000015230b9211 */ /* 0x080fe400028f0c28 */
[----:B------:R-:W-:Y:S01]  /*1ebb0*/  @!P0 LEA.HI.X R13, R15, R21, R34, 0x1, P4 ;  /* 0x000000150f0d8211 */ /* 0x000fe200020f0c22 */
[----:B------:R1:W-:Y:S04]  /*1ebc0*/  @!P2 ST.E.128 desc[UR36][R8.64], R44 ;  /* 0x0000002c0800a985 */ /* 0x0003e8000c101d24 */
[----:B------:R1:W-:Y:S04]  /*1ebd0*/  @!P1 ST.E.128 desc[UR36][R10.64], R60 ;  /* 0x0000003c0a009985 */ /* 0x0003e8000c101d24 */
[----:B------:R1:W-:Y:S02]  /*1ebe0*/  @!P0 ST.E.128 desc[UR36][R12.64], R76 ;  /* 0x0000004c0c008985 */ /* 0x0003e4000c101d24 */
.L_x_666:
[----:B------:R-:W-:Y:S05]  /*1ebf0*/  BSYNC B1 ;  /* 0x0000000000017941 */ /* 0x000fea0003800000 */
.L_x_665:
[----:B------:R-:W-:-:S03]  /*1ec00*/  UMOV UR4, 0xffffffff ;  /* 0xffffffff00047882 */ /* 0x000fc60000000000 */
[----:B------:R-:W-:Y:S05]  /*1ec10*/  BRA.DIV UR4, `(.L_x_667) ;  /* 0x0000011604d47947 */ /* 0x000fea000b800000 */
[----:B-1----:R1:W3:Y:S04]  /*1ec20*/  SHFL.IDX PT, R9, R20, 0x1, 0x181f ;  /* 0x00381f0014097f89 */ /* 0x0022e800000e0000 */
[----:B--2---:R1:W2:Y:S02]  /*1ec30*/  SHFL.IDX PT, R14, R0, 0x1, 0x181f ;  /* 0x00381f00000e7f89 */ /* 0x0042a400000e0000 */
.L_x_1035:
[----:B------:R-:W-:Y:S01]  /*1ec40*/  VIADD R3, R33, 0x20 ;  /* 0x0000002021037836 */ /* 0x000fe20000000000 */
[----:B------:R-:W-:Y:S04]  /*1ec50*/  BSSY B1, `(.L_x_668) ;  /* 0x0000019000017945 */ /* 0x000fe80003800000 */
[----:B------:R-:W-:-:S13]  /*1ec60*/  ISETP.GE.AND P0, PT, R3, R32, PT ;  /* 0x000000200300720c */ /* 0x000fda0003f06270 */
[----:B------:R-:W-:Y:S05]  /*1ec70*/  @P0 BRA `(.L_x_669) ;  /* 0x0000000000580947 */ /* 0x000fea0003800000 */
[----:B------:R-:W4:Y:S01]  /*1ec80*/  LDL R12, [R1+0x14] ;  /* 0x00001400010c7983 */ /* 0x000f220000100800 */
        /* <DEDUP_REMOVED lines=8> */
[----:B-----5:R-:W-:Y:S02]  /*1ed10*/  @!P2 LEA R4, P4, R218, R14, 0x1 ;  /* 0x0000000eda04a211 */ /* 0x020fe400078808ff */
[----:B---3--:R-:W-:-:S05]  /*1ed20*/  @!P3 LEA.HI.X R3, R22, R9, R23, 0x1, P5 ;  /* 0x000000091603b211 */ /* 0x008fca00028f0c17 */
[----:B------:R2:W-:Y:S01]  /*1ed30*/  @!P3 ST.E.128 desc[UR36][R2.64], R24 ;  /* 0x000000180200b985 */ /* 0x0005e2000c101d24 */
[----:B----4-:R-:W-:Y:S02]  /*1ed40*/  ISETP.GE.AND P1, PT, R12, UR4, PT ;  /* 0x000000040c007c0c */ /* 0x010fe4000bf26270 */
[----:B------:R-:W-:Y:S02]  /*1ed50*/  ISETP.GE.AND P0, PT, R10, UR4, PT ;  /* 0x000000040a007c0c */ /* 0x000fe4000bf06270 */
        /* <DEDUP_REMOVED lines=8> */
.L_x_669:
[----:B------:R-:W-:Y:S05]  /*1ede0*/  BSYNC B1 ;  /* 0x0000000000017941 */ /* 0x000fea0003800000 */
.L_x_668:
[----:B------:R-:W-:-:S03]  /*1edf0*/  UMOV UR4, 0xffffffff ;  /* 0xffffffff00047882 */ /* 0x000fc60000000000 */
[----:B------:R-:W-:Y:S05]  /*1ee00*/  BRA.DIV UR4, `(.L_x_670) ;  /* 0x0000011604a07947 */ /* 0x000fea000b800000 */
[----:B--23--:R2:W3:Y:S04]  /*1ee10*/  SHFL.IDX PT, R9, R20, 0x2, 0x181f ;  /* 0x00581f0014097f89 */ /* 0x00c4e800000e0000 */
[----:B------:R2:W4:Y:S02]  /*1ee20*/  SHFL.IDX PT, R14, R0, 0x2, 0x181f ;  /* 0x00581f00000e7f89 */ /* 0x00052400000e0000 */
.L_x_1039:
[----:B------:R-:W-:Y:S01]  /*1ee30*/  IADD3 R3, R33, 0x40, RZ ;  /* 0x0000004021037810 */ /* 0x000fe20007ffe0ff */
[----:B------:R-:W-:Y:S03]  /*1ee40*/  BSSY B1, `(.L_x_671) ;  /* 0x0000019000017945 */ /* 0x000fe60003800000 */
[----:B------:R-:W-:-:S13]  /*1ee50*/  ISETP.GE.AND P0, PT, R3, R32, PT ;  /* 0x000000200300720c */ /* 0x000fda0003f06270 */
[----:B------:R-:W-:Y:S05]  /*1ee60*/  @P0 BRA `(.L_x_672) ;  /* 0x0000000000580947 */ /* 0x000fea0003800000 */
[----:B------:R-:W2:Y:S01]  /*1ee70*/  LDL R12, [R1+0x14] ;  /* 0x00001400010c7983 */ /* 0x000ea20000100800 */
[----:B------:R-:W-:-:S03]  /*1ee80*/  ULDC UR4, c[0x0][0xac8] ;  /* 0x0002b20000047ab9 */ /* 0x000fc60000000800 */
[----:B------:R-:W2:Y:S04]  /*1ee90*/  LDL R10, [R1+0x1c] ;  /* 0x00001c00010a7983 */ /* 0x000ea80000100800 */
[----:B------:R-:W2:Y:S04]  /*1eea0*/  LDL R8, [R1+0x44] ;  /* 0x0000440001087983 */ /* 0x000ea80000100800 */
[----:B------:R-:W2:Y:S04]  /*1eeb0*/  LDL R13, [R1+0x60] ;  /* 0x00006000010d7983 */ /* 0x000ea80000100800 */
[----:B------:R-:W2:Y:S01]  /*1eec0*/  LDL R11, [R1+0x5c] ;  /* 0x00005c00010b7983 */ /* 0x000ea20000100800 */
[----:B------:R-:W-:-:S02]  /*1eed0*/  ISETP.GE.AND P3, PT, R22, UR4, PT ;  /* 0x0000000416007c0c */ /* 0x000fc4000bf66270 */
[----:B------:R-:W-:-:S11]  /*1eee0*/  ISETP.GE.AND P2, PT, R218, UR4, PT ;  /* 0x00000004da007c0c */ /* 0x000fd6000bf46270 */
[-C--:B----4-:R-:W-:Y:S02]  /*1eef0*/  @!P3 LEA R2, P5, R22, R14.reuse, 0x1 ;  /* 0x0000000e1602b211 */ /* 0x090fe400078a08ff */
[----:B-----5:R-:W-:Y:S02]  /*1ef00*/  @!P2 LEA R4, P4, R218, R14, 0x1 ;  /* 0x0000000eda04a211 */ /* 0x020fe400078808ff */
[----:B---3--:R-:W-:-:S05]  /*1ef10*/  @!P3 LEA.HI.X R3, R22, R9, R23, 0x1, P5 ;  /* 0x000000091603b211 */ /* 0x008fca00028f0c17 */
[----:B------:R3:W-:Y:S01]  /*1ef20*/  @!P3 ST.E.128 desc[UR36][R2.64], R28 ;  /* 0x0000001c0200b985 */ /* 0x0007e2000c101d24 */
[----:B--2---:R-:W-:Y:S02]  /*1ef30*/  ISETP.GE.AND P1, PT, R12, UR4, PT ;  /* 0x000000040c007c0c */ /* 0x004fe4000bf26270 */
        /* <DEDUP_REMOVED lines=9> */
.L_x_672:
[----:B------:R-:W-:Y:S05]  /*1efd0*/  BSYNC B1 ;  /* 0x0000000000017941 */ /* 0x000fea0003800000 */
.L_x_671:
[----:B------:R-:W-:-:S03]  /*1efe0*/  UMOV UR4, 0xffffffff ;  /* 0xffffffff00047882 */ /* 0x000fc60000000000 */
[----:B------:R-:W-:Y:S05]  /*1eff0*/  BRA.DIV UR4, `(.L_x_673) ;  /* 0x00000116046c7947 */ /* 0x000fea000b800000 */
[----:B---3--:R3:W0:Y:S04]  /*1f000*/  SHFL.IDX PT, R9, R20, 0x3, 0x181f ;  /* 0x00781f0014097f89 */ /* 0x00862800000e0000 */
[----:B----4-:R3:W4:Y:S02]  /*1f010*/  SHFL.IDX PT, R14, R0, 0x3, 0x181f ;  /* 0x00781f00000e7f89 */ /* 0x01072400000e0000 */
.L_x_1043:
[----:B------:R-:W-:-:S05]  /*1f020*/  VIADD R33, R33, 0x60 ;  /* 0x0000006021217836 */ /* 0x000fca0000000000 */
[----:B------:R-:W-:-:S13]  /*1f030*/  ISETP.GE.AND P0, PT, R33, R32, PT ;  /* 0x000000202100720c */ /* 0x000fda0003f06270 */
[----:B------:R-:W-:Y:S05]  /*1f040*/  @P0 BRA `(.L_x_674) ;  /* 0x0000003400c40947 */ /* 0x000fea0003800000 */
[----:B------:R-:W4:Y:S01]  /*1f050*/  LDL R8, [R1+0x14] ;  /* 0x0000140001087983 */ /* 0x000f220000100800 */
[----:B------:R-:W-:-:S03]  /*1f060*/  ULDC UR4, c[0x0][0xac8] ;  /* 0x0002b20000047ab9 */ /* 0x000fc60000000800 */
[----:B------:R-:W4:Y:S04]  /*1f070*/  LDL R11, [R1+0x44] ;  /* 0x00004400010b7983 */ /* 0x000f280000100800 */
[----:B------:R-:W4:Y:S04]  /*1f080*/  LDL R10, [R1+0x60] ;  /* 0x00006000010a7983 */ /* 0x000f280000100800 */
[----:B0123--:R-:W2:Y:S01]  /*1f090*/  LDL R0, [R1+0x1c] ;  /* 0x00001c0001007983 */ /* 0x00fea20000100800 */
[----:B------:R-:W-:Y:S02]  /*1f0a0*/  ISETP.GE.AND P3, PT, R22, UR4, PT ;  /* 0x0000000416007c0c */ /* 0x000fe4000bf66270 */
[----:B------:R-:W-:-:S11]  /*1f0b0*/  ISETP.GE.AND P4, PT, R218, UR4, PT ;  /* 0x00000004da007c0c */ /* 0x000fd6000bf86270 */
[-C--:B----4-:R-:W-:Y:S02]  /*1f0c0*/  @!P3 LEA R2, P0, R22, R14.reuse, 0x1 ;  /* 0x0000000e1602b211 */ /* 0x090fe400078008ff */
[----:B-----5:R-:W-:Y:S02]  /*1f0d0*/  @!P4 LEA R4, P1, R218, R14, 0x1 ;  /* 0x0000000eda04c211 */ /* 0x020fe400078208ff */
[----:B------:R-:W-:-:S05]  /*1f0e0*/  @!P3 LEA.HI.X R3, R22, R9, R23, 0x1, P0 ;  /* 0x000000091603b211 */ /* 0x000fca00000f0c17 */
[----:B------:R0:W-:Y:S01]  /*1f0f0*/  @!P3 ST.E.128 desc[UR36][R2.64], R36 ;  /* 0x000000240200b985 */ /* 0x0001e2000c101d24 */
[----:B------:R-:W-:Y:S02]  /*1f100*/  ISETP.GE.AND P5, PT, R8, UR4, PT ;  /* 0x0000000408007c0c */ /* 0x000fe4000bfa6270 */
[----:B------:R-:W-:-:S11]  /*1f110*/  @!P4 LEA.HI.X R5, R218, R9, R11, 0x1, P1 ;  /* 0x00000009da05c211 */ /* 0x000fd600008f0c0b */
[----:B------:R-:W-:-:S04]  /*1f120*/  @!P5 LEA R6, P2, R8, R14, 0x1 ;  /* 0x0000000e0806d211 */ /* 0x000fc800078408ff */
[----:B------:R-:W-:Y:S01]  /*1f130*/  @!P5 LEA.HI.X R7, R8, R9, R10, 0x1, P2 ;  /* 0x000000090807d211 */ /* 0x000fe200010f0c0a */
[----:B------:R0:W-:Y:S04]  /*1f140*/  @!P4 ST.E.128 desc[UR36][R4.64], R56 ;  /* 0x000000380400c985 */ /* 0x0001e8000c101d24 */
[----:B------:R0:W-:Y:S01]  /*1f150*/  @!P5 ST.E.128 desc[UR36][R6.64], R72 ;  /* 0x000000480600d985 */ /* 0x0001e2000c101d24 */
[----:B--2---:R-:W-:-:S13]  /*1f160*/  ISETP.GE.AND P0, PT, R0, UR4, PT ;  /* 0x0000000400007c0c */ /* 0x004fda000bf06270 */
[----:B------:R-:W-:Y:S05]  /*1f170*/  @P0 BRA `(.L_x_674) ;  /* 0x0000003400780947 */ /* 0x000fea0003800000 */
[----:B------:R-:W2:Y:S01]  /*1f180*/  LDL R8, [R1+0x5c] ;  /* 0x00005c0001087983 */ /* 0x000ea20000100800 */
[----:B0-----:R-:W-:-:S04]  /*1f190*/  LEA R2, P0, R0, R14, 0x1 ;  /* 0x0000000e00027211 */ /* 0x001fc800078008ff */
[----:B--2---:R-:W-:-:S05]  /*1f1a0*/  LEA.HI.X R3, R0, R9, R8, 0x1, P0 ;  /* 0x0000000900037211 */ /* 0x004fca00000f0c08 */
[----:B------:R0:W-:Y:S01]  /*1f1b0*/  ST.E.128 desc[UR36][R2.64], R88 ;  /* 0x0000005802007985 */ /* 0x0001e2000c101d24 */
[----:B------:R-:W-:Y:S05]  /*1f1c0*/  BRA `(.L_x_674) ;  /* 0x0000003400647947 */ /* 0x000fea0003800000 */
.L_x_663:
[----:B0-----:R-:W0:Y:S01]  /*1f1d0*/  @P1 LDC R13, c[0x0][0xbec] ;  /* 0x0002fb00ff0d1b82 */ /* 0x001e220000000800 */
[----:B------:R-:W-:Y:S01]  /*1f1e0*/  ULDC.64 UR4, c[0x0][0xb08] ;  /* 0x0002c20000047ab9 */ /* 0x000fe20000000a00 */
[----:B------:R-:W-:Y:S02]  /*1f1f0*/  IMAD.MOV.U32 R14, RZ, RZ, R59 ;  /* 0x000000ffff0e7224 */ /* 0x000fe400078e003b */
[----:B------:R-:W-:-:S04]  /*1f200*/  IMAD R11, R11, UR4, RZ ;  /* 0x000000040b0b7c24 */ /* 0x000fc8000f8e02ff */
[----:B------:R-:W1:Y:S01]  /*1f210*/  @P1 LDC R12, c[0x0][0xbf0] ;  /* 0x0002fc00ff0c1b82 */ /* 0x000e620000000800 */
[----:B------:R-:W-:Y:S02]  /*1f220*/  IMAD R11, R2, UR5, R11 ;  /* 0x00000005020b7c24 */ /* 0x000fe4000f8e020b */
[----:B0-----:R-:W-:-:S05]  /*1f230*/  @P1 IMAD.HI.U32 R13, R59, R13, RZ ;  /* 0x0000000d3b0d1227 */ /* 0x001fca00078e00ff */
[----:B-1----:R-:W-:Y:S01]  /*1f240*/  @P1 SHF.R.U32.HI R14, RZ, R12, R13 ;  /* 0x0000000cff0e1219 */ /* 0x002fe2000001160d */
[----:B------:R-:W-:Y:S01]  /*1f250*/  IMAD.WIDE.U32 R12, R2, UR4, RZ ;  /* 0x00000004020c7c25 */ /* 0x000fe2000f8e00ff */
[----:B------:R-:W-:Y:S01]  /*1f260*/  ULDC.64 UR4, c[0x0][0xb38] ;  /* 0x0002ce0000047ab9 */ /* 0x000fe20000000a00 */
[----:B------:R-:W-:Y:S02]  /*1f270*/  SHF.R.S32.HI R2, RZ, 0x1f, R0 ;  /* 0x0000001fff027819 */ /* 0x000fe40000011400 */
[----:B------:R-:W-:Y:S02]  /*1f280*/  IMAD.IADD R13, R13, 0x1, R11 ;  /* 0x000000010d0d7824 */ /* 0x000fe400078e020b */
[----:B------:R-:W-:Y:S02]  /*1f290*/  VIADD R11, R19, 0x38820 ;  /* 0x00038820130b7836 */ /* 0x000fe40000000000 */
[----:B------:R-:W-:-:S03]  /*1f2a0*/  IMAD.WIDE.U32 R12, R220, UR4, R12 ;  /* 0x00000004dc0c7c25 */ /* 0x000fc6000f8e000c */
[----:B------:R-:W-:Y:S01]  /*1f2b0*/  PRMT R11, RZ, 0x654, R11 ;  /* 0x00000654ff0b7816 */ /* 0x000fe2000000000b */
[----:B------:R-:W-:Y:S01]  /*1f2c0*/  IMAD R13, R220, UR5, R13 ;  /* 0x00000005dc0d7c24 */ /* 0x000fe2000f8e020d */
[----:B------:R-:W-:Y:S02]  /*1f2d0*/  ULDC.64 UR4, c[0x0][0xb40] ;  /* 0x0002d00000047ab9 */ /* 0x000fe40000000a00 */
[----:B------:R-:W-:Y:S01]  /*1f2e0*/  IMAD R2, R2, UR4, RZ ;  /* 0x0000000402027c24 */ /* 0x000fe2000f8e02ff */
[----:B------:R0:W-:Y:S01]  /*1f2f0*/  SYNCS.ARRIVE.TRANS64.RED.A1T0 RZ, [R11+URZ], RZ ;  /* 0x000000ff0bff79a7 */ /* 0x0001e2000810043f */
[----:B------:R-:W-:-:S04]  /*1f300*/  IMAD.WIDE.U32 R12, R0, UR4, R12 ;  /* 0x00000004000c7c25 */ /* 0x000fc8000f8e000c */
[----:B------:R-:W-:Y:S01]  /*1f310*/  IMAD R2, R0, UR5, R2 ;  /* 0x0000000500027c24 */ /* 0x000fe2000f8e0202 */
[----:B------:R-:W-:Y:S01]  /*1f320*/  ULDC.64 UR4, c[0x0][0xb48] ;  /* 0x0002d20000047ab9 */ /* 0x000fe20000000a00 */
[----:B------:R-:W-:Y:S02]  /*1f330*/  IADD3 R0, -R14, RZ, RZ ;  /* 0x000000ff0e007210 */ /* 0x000fe40007ffe1ff */
[----:B------:R-:W-:Y:S01]  /*1f340*/  IMAD.IADD R13, R13, 0x1, R2 ;  /* 0x000000010d0d7824 */ /* 0x000fe200078e0202 */
[----:B------:R-:W-:Y:S02]  /*1f350*/  SHF.R.S32.HI R2, RZ, 0x1f, R14 ;  /* 0x0000001fff027819 */ /* 0x000fe4000001140e */
[----:B------:R-:W-:Y:S02]  /*1f360*/  IMAD R0, R110, R0, R59 ;  /* 0x000000006e007224 */ /* 0x000fe400078e023b */
[----:B------:R-:W-:-:S04]  /*1f370*/  IMAD.WIDE.U32 R12, R113, UR4, R12 ;  /* 0x00000004710c7c25 */ /* 0x000fc8000f8e000c */
[----:B------:R-:W-:Y:S01]  /*1f380*/  IMAD R13, R113, UR5, R13 ;  /* 0x00000005710d7c24 */ /* 0x000fe2000f8e020d */
[----:B------:R-:W-:Y:S02]  /*1f390*/  ULDC.64 UR4, c[0x0][0xb30] ;  /* 0x0002cc0000047ab9 */ /* 0x000fe40000000a00 */
[----:B------:R-:W-:Y:S02]  /*1f3a0*/  IMAD R2, R2, UR4, RZ ;  /* 0x0000000402027c24 */ /* 0x000fe4000f8e02ff */
[----:B------:R-:W-:-:S04]  /*1f3b0*/  IMAD.WIDE.U32 R12, R14, UR4, R12 ;  /* 0x000000040e0c7c25 */ /* 0x000fc8000f8e000c */
[----:B------:R-:W-:Y:S01]  /*1f3c0*/  IMAD R2, R14, UR5, R2 ;  /* 0x000000050e027c24 */ /* 0x000fe2000f8e0202 */
[----:B------:R-:W-:-:S03]  /*1f3d0*/  ULDC.64 UR4, c[0x0][0xb28] ;  /* 0x0002ca0000047ab9 */ /* 0x000fc60000000a00 */
[----:B------:R-:W-:Y:S01]  /*1f3e0*/  IMAD.IADD R13, R13, 0x1, R2 ;  /* 0x000000010d0d7824 */ /* 0x000fe200078e0202 */
[----:B------:R-:W-:Y:S01]  /*1f3f0*/  SHF.R.S32.HI R2, RZ, 0x1f, R0 ;  /* 0x0000001fff027819 */ /* 0x000fe20000011400 */
[----:B------:R-:W-:-:S04]  /*1f400*/  IMAD.WIDE.U32 R12, R0, UR4, R12 ;  /* 0x00000004000c7c25 */ /* 0x000fc8000f8e000c */
[----:B------:R-:W-:-:S04]  /*1f410*/  IMAD R2, R2, UR4, RZ ;  /* 0x0000000402027c24 */ /* 0x000fc8000f8e02ff */
[----:B------:R-:W-:Y:S01]  /*1f420*/  IMAD R2, R0, UR5, R2 ;  /* 0x0000000500027c24 */ /* 0x000fe2000f8e0202 */
[----:B------:R-:W-:Y:S02]  /*1f430*/  ULDC.64 UR4, c[0x0][0xb00] ;  /* 0x0002c00000047ab9 */ /* 0x000fe40000000a00 */
[----:B------:R-:W-:Y:S01]  /*1f440*/  LEA R0, P0, R12, UR4, 0x2 ;  /* 0x000000040c007c11 */ /* 0x000fe2000f8010ff */
[----:B------:R-:W-:Y:S01]  /*1f450*/  IMAD.IADD R2, R13, 0x1, R2 ;  /* 0x000000010d027824 */ /* 0x000fe200078e0202 */
[----:B------:R-:W-:-:S04]  /*1f460*/  UMOV UR4, 0xffffffff ;  /* 0xffffffff00047882 */ /* 0x000fc80000000000 */
[----:B------:R-:W-:Y:S01]  /*1f470*/  LEA.HI.X R2, R12, UR5, R2, 0x2, P0 ;  /* 0x000000050c027c11 */ /* 0x000fe200080f1402 */
[----:B0-----:R-:W-:Y:S06]  /*1f480*/  BRA.DIV UR4, `(.L_x_675) ;  /* 0x0000011204907947 */ /* 0x001fec000b800000 */
[----:B------:R0:W1:Y:S04]  /*1f490*/  SHFL.IDX PT, R24, R2, RZ, 0x1c1f ;  /* 0x001c1fff02187589 */ /* 0x00006800000e0000 */
[----:B------:R0:W2:Y:S02]  /*1f4a0*/  SHFL.IDX PT, R11, R0, RZ, 0x1c1f ;  /* 0x001c1fff000b7589 */ /* 0x0000a400000e0000 */
.L_x_1046:
[----:B------:R-:W-:Y:S01]  /*1f4b0*/  ISETP.GE.AND P0, PT, R34, R32, PT ;  /* 0x000000202200720c */ /* 0x000fe20003f06270 */
[----:B------:R-:W-:-:S12]  /*1f4c0*/  BSSY B1, `(.L_x_676) ;  /* 0x00000fc000017945 */ /* 0x000fd80003800000 */
[----:B------:R-:W-:Y:S05]  /*1f4d0*/  @P0 BRA `(.L_x_677) ;  /* 0x0000000c00e80947 */ /* 0x000fea0003800000 */
[----:B------:R-:W3:Y:S01]  /*1f4e0*/  LDL R14, [R1+0x68] ;  /* 0x00006800010e7983 */ /* 0x000ee20000100800 */
[----:B------:R-:W-:-:S03]  /*1f4f0*/  ULDC UR4, c[0x0][0xac8] ;  /* 0x0002b20000047ab9 */ /* 0x000fc60000000800 */
[----:B------:R-:W4:Y:S04]  /*1f500*/  LDL R59, [R1+0x104] ;  /* 0x00010400013b7983 */ /* 0x000f280000100800 */
[----:B------:R-:W5:Y:S04]  /*1f510*/  LDL R107, [R1+0x184] ;  /* 0x00018400016b7983 */ /* 0x000f680000100800 */
        /* <DEDUP_REMOVED lines=14> */
[----:B------:R-:W5:Y:S01]  /*1f600*/  LDL R119, [R1+0x130] ;  /* 0x0001300001777983 */ /* 0x000f620000100800 */
[----:B---3--:R-:W-:-:S13]  /*1f610*/  ISETP.GE.AND P0, PT, R14, UR4, PT ;  /* 0x000000040e007c0c */ /* 0x008fda000bf06270 */
[----:B-1----:R-:W-:Y:S01]  /*1f620*/  @!P0 MOV R13, R24 ;  /* 0x00000018000d8202 */ /* 0x002fe20000000f00 */
[----:B--2---:R-:W-:Y:S02]  /*1f630*/  @!P0 IMAD.MOV.U32 R12, RZ, RZ, R11 ;  /* 0x000000ffff0c8224 */ /* 0x004fe400078e000b */
[----:B------:R-:W-:Y:S02]  /*1f640*/  @!P0 IMAD.MOV.U32 R15, RZ, RZ, R203 ;  /* 0x000000ffff0f8224 */ /* 0x000fe400078e00cb */
[----:B------:R-:W-:-:S04]  /*1f650*/  @!P0 IMAD.WIDE R12, R14, 0x4, R12 ;  /* 0x000000040e0c8825 */ /* 0x000fc800078e020c */
[----:B------:R-:W-:-:S05]  /*1f660*/  @!P0 IMAD.MOV.U32 R14, RZ, RZ, R205 ;  /* 0x000000ffff0e8224 */ /* 0x000fca00078e00cd */
[----:B------:R1:W-:Y:S01]  /*1f670*/  @!P0 ST.E.64 desc[UR36][R12.64], R14 ;  /* 0x0000000e0c008985 */ /* 0x0003e2000c101b24 */
[----:B----4-:R-:W-:-:S13]  /*1f680*/  ISETP.GE.AND P0, PT, R59, UR4, PT ;  /* 0x000000043b007c0c */ /* 0x010fda000bf06270 */
[C---:B-1----:R-:W-:Y:S01]  /*1f690*/  @!P0 LEA R12, P1, R59.reuse, R11, 0x2 ;  /* 0x0000000b3b0c8211 */ /* 0x042fe200078210ff */
[----:B------:R-:W-:Y:S02]  /*1f6a0*/  @!P0 IMAD.MOV.U32 R14, RZ, RZ, R206 ;  /* 0x000000ffff0e8224 */ /* 0x000fe400078e00ce */
[----:B------:R-:W-:Y:S01]  /*1f6b0*/  @!P0 IMAD.MOV.U32 R15, RZ, RZ, R204 ;  /* 0x000000ffff0f8224 */ /* 0x000fe200078e00cc */
[----:B-----5:R-:W-:Y:S02]  /*1f6c0*/  @!P0 LEA.HI.X R13, R59, R24, R107, 0x2, P1 ;  /* 0x000000183b0d8211 */ /* 0x020fe400008f146b */
[----:B------:R-:W2:Y:S04]  /*1f6d0*/  LDL R59, [R1+0xec] ;  /* 0x0000ec00013b7983 */ /* 0x000ea80000100800 */
[----:B------:R1:W-:Y:S01]  /*1f6e0*/  @!P0 ST.E.64 desc[UR36][R12.64], R14 ;  /* 0x0000000e0c008985 */ /* 0x0003e2000c101b24 */
[----:B------:R-:W-:-:S02]  /*1f6f0*/  ISETP.GE.AND P0, PT, R90, UR4, PT ;  /* 0x000000045a007c0c */ /* 0x000fc4000bf06270 */
[----:B------:R-:W-:Y:S01]  /*1f700*/  ISETP.GE.AND P1, PT, R63, UR4, PT ;  /* 0x000000043f007c0c */ /* 0x000fe2000bf26270 */
[----:B------:R-:W3:Y:S10]  /*1f710*/  LDL R107, [R1+0x16c] ;  /* 0x00016c00016b7983 */ /* 0x000ef40000100800 */
[----:B-1----:R-:W-:Y:S01]  /*1f720*/  @!P0 LEA R12, P2, R90, R11, 0x2 ;  /* 0x0000000b5a0c8211 */ /* 0x002fe200078410ff */
[----:B------:R-:W-:Y:S01]  /*1f730*/  @!P0 IMAD.MOV.U32 R15, RZ, RZ, R199 ;  /* 0x000000ffff0f8224 */ /* 0x000fe200078e00c7 */
[----:B------:R-:W-:-:S02]  /*1f740*/  @!P0 MOV R14, R201 ;  /* 0x000000c9000e8202 */ /* 0x000fc40000000f00 */
[----:B------:R-:W-:Y:S02]  /*1f750*/  @!P0 LEA.HI.X R13, R90, R24, R103, 0x2, P2 ;  /* 0x000000185a0d8211 */ /* 0x000fe400010f1467 */
[----:B------:R-:W4:Y:S04]  /*1f760*/  LDL R90, [R1+0xe8] ;  /* 0x0000e800015a7983 */ /* 0x000f280000100800 */
[----:B------:R1:W-:Y:S01]  /*1f770*/  @!P0 ST.E.64 desc[UR36][R12.64], R14 ;  /* 0x0000000e0c008985 */ /* 0x0003e2000c101b24 */
[----:B------:R-:W-:-:S03]  /*1f780*/  ISETP.GE.AND P0, PT, R86, UR4, PT ;  /* 0x0000000456007c0c */ /* 0x000fc6000bf06270 */
[----:B------:R-:W5:Y:S01]  /*1f790*/  LDL R103, [R1+0xd8] ;  /* 0x0000d80001677983 */ /* 0x000f620000100800 */
[----:B-1----:R-:W-:Y:S01]  /*1f7a0*/  @!P1 LEA R12, P2, R63, R11, 0x2 ;  /* 0x0000000b3f0c9211 */ /* 0x002fe200078410ff */
[----:B------:R-:W-:-:S03]  /*1f7b0*/  @!P1 IMAD.MOV.U32 R14, RZ, RZ, R202 ;  /* 0x000000ffff0e9224 */ /* 0x000fc600078e00ca */
[----:B------:R-:W-:Y:S01]  /*1f7c0*/  @!P1 LEA.HI.X R13, R63, R24, R102, 0x2, P2 ;  /* 0x000000183f0d9211 */ /* 0x000fe200010f1466 */
[----:B------:R-:W-:Y:S01]  /*1f7d0*/  @!P1 IMAD.MOV.U32 R15, RZ, RZ, R200 ;  /* 0x000000ffff0f9224 */ /* 0x000fe200078e00c8 */
[----:B------:R-:W5:Y:S04]  /*1f7e0*/  LDL R63, [R1+0xe4] ;  /* 0x0000e400013f7983 */ /* 0x000f680000100800 */
[----:B------:R1:W-:Y:S01]  /*1f7f0*/  @!P1 ST.E.64 desc[UR36][R12.64], R14 ;  /* 0x0000000e0c009985 */ /* 0x0003e2000c101b24 */
[----:B------:R-:W-:-:S03]  /*1f800*/  ISETP.GE.AND P1, PT, R25, UR4, PT ;  /* 0x0000000419007c0c */ /* 0x000fc6000bf26270 */
[----:B------:R-:W5:Y:S01]  /*1f810*/  LDL R102, [R1+0x168] ;  /* 0x0001680001667983 */ /* 0x000f620000100800 */
[C---:B-1----:R-:W-:Y:S01]  /*1f820*/  @!P0 LEA R12, P2, R86.reuse, R11, 0x2 ;  /* 0x0000000b560c8211 */ /* 0x042fe200078410ff */
[----:B------:R-:W-:Y:S01]  /*1f830*/  @!P0 IMAD.MOV.U32 R14, RZ, RZ, R197 ;  /* 0x000000ffff0e8224 */ /* 0x000fe200078e00c5 */
[----:B------:R-:W-:Y:S02]  /*1f840*/  @!P0 MOV R15, R195 ;  /* 0x000000c3000f8202 */ /* 0x000fe40000000f00 */
[----:B------:R-:W-:Y:S02]  /*1f850*/  @!P0 LEA.HI.X R13, R86, R24, R95, 0x2, P2 ;  /* 0x00000018560d8211 */ /* 0x000fe400010f145f */
[----:B------:R-:W5:Y:S04]  /*1f860*/  LDL R95, [R1+0x164] ;  /* 0x00016400015f7983 */ /* 0x000f680000100800 */
[----:B------:R1:W-:Y:S01]  /*1f870*/  @!P0 ST.E.64 desc[UR36][R12.64], R14 ;  /* 0x0000000e0c008985 */ /* 0x0003e2000c101b24 */
[----:B------:R-:W-:-:S03]  /*1f880*/  ISETP.GE.AND P0, PT, R110, UR4, PT ;  /* 0x000000046e007c0c */ /* 0x000fc6000bf06270 */
[----:B------:R-:W5:Y:S01]  /*1f890*/  LDL R86, [R1+0xdc] ;  /* 0x0000dc0001567983 */ /* 0x000f620000100800 */
[CC--:B-1----:R-:W-:Y:S01]  /*1f8a0*/  @!P1 LEA R12, P2, R25.reuse, R11.reuse, 0x2 ;  /* 0x0000000b190c9211 */ /* 0x0c2fe200078410ff */
[----:B------:R-:W-:Y:S02]  /*1f8b0*/  @!P1 IMAD.MOV.U32 R14, RZ, RZ, R198 ;  /* 0x000000ffff0e9224 */ /* 0x000fe400078e00c6 */
[----:B------:R-:W-:Y:S01]  /*1f8c0*/  @!P1 IMAD.MOV.U32 R15, RZ, RZ, R196 ;  /* 0x000000ffff0f9224 */ /* 0x000fe200078e00c4 */
[----:B------:R-:W-:Y:S02]  /*1f8d0*/  @!P1 LEA.HI.X R13, R25, R24, R35, 0x2, P2 ;  /* 0x00000018190d9211 */ /* 0x000fe400010f1423 */
[----:B------:R-:W5:Y:S04]  /*1f8e0*/  LDL R35, [R1+0x160] ;  /* 0x0001600001237983 */ /* 0x000f680000100800 */
[----:B------:R1:W-:Y:S04]  /*1f8f0*/  @!P1 ST.E.64 desc[UR36][R12.64], R14 ;  /* 0x0000000e0c009985 */ /* 0x0003e8000c101b24 */
[----:B------:R-:W5:Y:S01]  /*1f900*/  LDL R25, [R1+0xd4] ;  /* 0x0000d40001197983 */ /* 0x000f620000100800 */
[----:B-1----:R-:W-:-:S04]  /*1f910*/  @!P0 LEA R12, P2, R110, R11, 0x2 ;  /* 0x0000000b6e0c8211 */ /* 0x002fc800078410ff */
[----:B------:R-:W-:Y:S02]  /*1f920*/  @!P0 LEA.HI.X R13, R110, R24, R113, 0x2, P2 ;  /* 0x000000186e0d8211 */ /* 0x000fe400010f1471 */
[----:B------:R-:W5:Y:S04]  /*1f930*/  LDL R110, [R1+0x15c] ;  /* 0x00015c00016e7983 */ /* 0x000f680000100800 */
[----:B------:R-:W5:Y:S01]  /*1f940*/  LDL R113, [R1+0x158] ;  /* 0x0001580001717983 */ /* 0x000f620000100800 */
[----:B------:R-:W-:Y:S02]  /*1f950*/  @!P0 IMAD.MOV.U32 R14, RZ, RZ, R193 ;  /* 0x000000ffff0e8224 */ /* 0x000fe400078e00c1 */
[----:B------:R-:W-:-:S05]  /*1f960*/  @!P0 IMAD.MOV.U32 R15, RZ, RZ, R191 ;  /* 0x000000ffff0f8224 */ /* 0x000fca00078e00bf */
[----:B------:R1:W-:Y:S01]  /*1f970*/  @!P0 ST.E.64 desc[UR36][R12.64], R14 ;  /* 0x0000000e0c008985 */ /* 0x0003e2000c101b24 */
[----:B--2---:R-:W-:-:S13]  /*1f980*/  ISETP.GE.AND P1, PT, R59, UR4, PT ;  /* 0x000000043b007c0c */ /* 0x004fda000bf26270 */
[C---:B-1----:R-:W-:Y:S01]  /*1f990*/  @!P1 LEA R12, P2, R59.reuse, R11, 0x2 ;  /* 0x0000000b3b0c9211 */ /* 0x042fe200078410ff */
[----:B------:R-:W-:Y:S01]  /*1f9a0*/  @!P1 IMAD.MOV.U32 R15, RZ, RZ, R192 ;  /* 0x000000ffff0f9224 */ /* 0x000fe200078e00c0 */
[----:B------:R-:W-:Y:S02]  /*1f9b0*/  @!P1 MOV R14, R194 ;  /* 0x000000c2000e9202 */ /* 0x000fe40000000f00 */
[----:B---3--:R-:W-:Y:S02]  /*1f9c0*/  @!P1 LEA.HI.X R13, R59, R24, R107, 0x2, P2 ;  /* 0x000000183b0d9211 */ /* 0x008fe400010f146b */
[----:B------:R-:W2:Y:S01]  /*1f9d0*/  LDL R59, [R1+0xcc] ;  /* 0x0000cc00013b7983 */ /* 0x000ea20000100800 */
[----:B----4-:R-:W-:-:S03]  /*1f9e0*/  ISETP.GE.AND P0, PT, R90, UR4, PT ;  /* 0x000000045a007c0c */ /* 0x010fc6000bf06270 */
[----:B------:R1:W-:Y:S04]  /*1f9f0*/  @!P1 ST.E.64 desc[UR36][R12.64], R14 ;  /* 0x0000000e0c009985 */ /* 0x0003e8000c101b24 */
[----:B------:R-:W3:Y:S06]  /*1fa00*/  LDL R107, [R1+0xb8] ;  /* 0x0000b800016b7983 */ /* 0x000eec0000100800 */
[C---:B-1----:R-:W-:Y:S01]  /*1fa10*/  @!P0 LEA R12, P1, R90.reuse, R11, 0x2 ;  /* 0x0000000b5a0c8211 */ /* 0x042fe200078210ff */
[----:B------:R-:W-:Y:S01]  /*1fa20*/  @!P0 IMAD.MOV.U32 R14, RZ, RZ, R189 ;  /* 0x000000ffff0e8224 */ /* 0x000fe200078e00bd */
[----:B-----5:R-:W-:Y:S01]  /*1fa30*/  ISETP.GE.AND P2, PT, R63, UR4, PT ;  /* 0x000000043f007c0c */ /* 0x020fe2000bf46270 */
[----:B------:R-:W-:Y:S01]  /*1fa40*/  @!P0 IMAD.MOV.U32 R15, RZ, RZ, R187 ;  /* 0x000000ffff0f8224 */ /* 0x000fe200078e00bb */
[----:B------:R-:W-:-:S02]  /*1fa50*/  @!P0 LEA.HI.X R13, R90, R24, R102, 0x2, P1 ;  /* 0x000000185a0d8211 */ /* 0x000fc400008f1466 */
[----:B------:R-:W4:Y:S04]  /*1fa60*/  LDL R90, [R1+0x154] ;  /* 0x00015400015a7983 */ /* 0x000f280000100800 */
[----:B------:R1:W-:Y:S01]  /*1fa70*/  @!P0 ST.E.64 desc[UR36][R12.64], R14 ;  /* 0x0000000e0c008985 */ /* 0x0003e2000c101b24 */
[----:B------:R-:W-:-:S03]  /*1fa80*/  ISETP.GE.AND P0, PT, R34, UR4, PT ;  /* 0x0000000422007c0c */ /* 0x000fc6000bf06270 */
[----:B------:R-:W5:Y:S01]  /*1fa90*/  LDL R102, [R1+0xc4] ;  /* 0x0000c40001667983 */ /* 0x000f620000100800 */
[----:B-1----:R-:W-:-:S04]  /*1faa0*/  @!P2 LEA R12, P1, R63, R11, 0x2 ;  /* 0x0000000b3f0ca211 */ /* 0x002fc800078210ff */
[----:B------:R-:W-:Y:S02]  /*1fab0*/  @!P2 LEA.HI.X R13, R63, R24, R95, 0x2, P1 ;  /* 0x000000183f0da211 */ /* 0x000fe400008f145f */
[----:B------:R-:W-:Y:S01]  /*1fac0*/  ISETP.GE.AND P1, PT, R86, UR4, PT ;  /* 0x0000000456007c0c */ /* 0x000fe2000bf26270 */
[----:B------:R-:W3:Y:S01]  /*1fad0*/  LDL R63, [R1+0xc8] ;  /* 0x0000c800013f7983 */ /* 0x000ee20000100800 */
[----:B------:R-:W-:Y:S01]  /*1fae0*/  @!P2 IMAD.MOV.U32 R14, RZ, RZ, R190 ;  /* 0x000000ffff0ea224 */ /* 0x000fe200078e00be */
[----:B------:R-:W-:Y:S02]  /*1faf0*/  @!P2 MOV R15, R188 ;  /* 0x000000bc000fa202 */ /* 0x000fe40000000f00 */
[----:B------:R-:W3:Y:S04]  /*1fb00*/  LDL R95, [R1+0x14c] ;  /* 0x00014c00015f7983 */ /* 0x000ee80000100800 */
[----:B------:R1:W-:Y:S01]  /*1fb10*/  @!P2 ST.E.64 desc[UR36][R12.64], R14 ;  /* 0x0000000e0c00a985 */ /* 0x0003e2000c101b24 */
[----:B------:R-:W-:-:S03]  /*1fb20*/  ISETP.GE.AND P2, PT, R103, UR4, PT ;  /* 0x0000000467007c0c */ /* 0x000fc6000bf46270 */
[-C--:B-1----:R-:W-:Y:S02]  /*1fb30*/  @!P1 LEA R12, P4, R86, R11.reuse, 0x2 ;  /* 0x0000000b560c9211 */ /* 0x082fe400078810ff */
[----:B------:R-:W-:-:S04]  /*1fb40*/  @!P0 LEA R14, P3, R34, R11, 0x2 ;  /* 0x0000000b220e8211 */ /* 0x000fc800078610ff */
[-C--:B------:R-:W-:Y:S01]  /*1fb50*/  @!P0 LEA.HI.X R15, R34, R24.reuse, R35, 0x2, P3 ;  /* 0x00000018220f8211 */ /* 0x080fe200018f1423 */
[----:B------:R-:W-:Y:S01]  /*1fb60*/  @!P0 IMAD.MOV.U32 R34, RZ, RZ, R186 ;  /* 0x000000ffff228224 */ /* 0x000fe200078e00ba */
[----:B------:R-:W-:Y:S02]  /*1fb70*/  @!P1 LEA.HI.X R13, R86, R24, R110, 0x2, P4 ;  /* 0x00000018560d9211 */ /* 0x000fe400020f146e */
[----:B------:R-:W3:Y:S01]  /*1fb80*/  LDL R86, [R1+0xa8] ;  /* 0x0000a80001567983 */ /* 0x000ee20000100800 */
[----:B------:R-:W-:-:S03]  /*1fb90*/  @!P0 IMAD.MOV.U32 R35, RZ, RZ, R184 ;  /* 0x000000ffff238224 */ /* 0x000fc600078e00b8 */
[----:B------:R-:W3:Y:S04]  /*1fba0*/  LDL R110, [R1+0x144] ;  /* 0x00014400016e7983 */ /* 0x000ee80000100800 */
[----:B------:R1:W-:Y:S02]  /*1fbb0*/  @!P0 ST.E.64 desc[UR36][R14.64], R34 ;  /* 0x000000220e008985 */ /* 0x0003e4000c101b24 */
[----:B-1----:R-:W-:-:S04]  /*1fbc0*/  @!P2 LEA R14, P4, R103, R11, 0x2 ;  /* 0x0000000b670ea211 */ /* 0x002fc800078810ff */
[----:B------:R-:W-:Y:S02]  /*1fbd0*/  @!P2 LEA.HI.X R15, R103, R24, R113, 0x2, P4 ;  /* 0x00000018670fa211 */ /* 0x000fe400020f1471 */
[----:B------:R-:W3:Y:S01]  /*1fbe0*/  LDL R103, [R1+0x13c] ;  /* 0x00013c0001677983 */ /* 0x000ee20000100800 */
[----:B------:R-:W-:Y:S01]  /*1fbf0*/  ISETP.GE.AND P3, PT, R25, UR4, PT ;  /* 0x0000000419007c0c */ /* 0x000fe2000bf66270 */
[----:B------:R-:W-:Y:S02]  /*1fc00*/  @!P1 IMAD.MOV.U32 R34, RZ, RZ, R185 ;  /* 0x000000ffff229224 */ /* 0x000fe400078e00b9 */
[----:B------:R-:W-:Y:S01]  /*1fc10*/  @!P1 IMAD.MOV.U32 R35, RZ, RZ, R183 ;  /* 0x000000ffff239224 */ /* 0x000fe200078e00b7 */
[----:B------:R-:W-:Y:S01]  /*1fc20*/  ISETP.GE.AND P0, PT, R117, UR4, PT ;  /* 0x0000000475007c0c */ /* 0x000fe2000bf06270 */
[----:B------:R-:W3:Y:S04]  /*1fc30*/  LDL R113, [R1+0x140] ;  /* 0x0001400001717983 */ /* 0x000ee80000100800 */
[----:B------:R1:W-:Y:S04]  /*1fc40*/  @!P1 ST.E.64 desc[UR36][R12.64], R34 ;  /* 0x000000220c009985 */ /* 0x0003e8000c101b24 */
[----:B-1----:R-:W-:Y:S01]  /*1fc50*/  @!P3 LEA R12, P5, R25, R11, 0x2 ;  /* 0x0000000b190cb211 */ /* 0x002fe200078a10ff */
[----:B------:R-:W-:Y:S01]  /*1fc60*/  @!P2 IMAD.MOV.U32 R35, RZ, RZ, R180 ;  /* 0x000000ffff23a224 */ /* 0x000fe200078e00b4 */
[----:B------:R-:W-:-:S05]  /*1fc70*/  @!P2 MOV R34, R182 ;  /* 0x000000b60022a202 */ /* 0x000fca0000000f00 */
[----:B------:R1:W-:Y:S02]  /*1fc80*/  @!P2 ST.E.64 desc[UR36][R14.64], R34 ;  /* 0x000000220e00a985 */ /* 0x0003e4000c101b24 */
[----:B-1----:R-:W-:Y:S02]  /*1fc90*/  @!P3 IMAD.MOV.U32 R34, RZ, RZ, R181 ;  /* 0x000000ffff22b224 */ /* 0x002fe400078e00b5 */
[----:B------:R-:W-:Y:S01]  /*1fca0*/  @!P3 IMAD.MOV.U32 R35, RZ, RZ, R179 ;  /* 0x000000ffff23b224 */ /* 0x000fe200078e00b3 */
[----:B------:R-:W-:-:S04]  /*1fcb0*/  @!P0 LEA R14, P4, R117, R11, 0x2 ;  /* 0x0000000b750e8211 */ /* 0x000fc800078810ff */
[-C--:B------:R-:W-:Y:S02]  /*1fcc0*/  @!P0 LEA.HI.X R15, R117, R24.reuse, R118, 0x2, P4 ;  /* 0x00000018750f8211 */ /* 0x080fe400020f1476 */
[----:B------:R-:W3:Y:S04]  /*1fcd0*/  LDL R118, [R1+0x9c] ;  /* 0x00009c0001767983 */ /* 0x000ee80000100800 */
[----:B------:R-:W3:Y:S01]  /*1fce0*/  LDL R117, [R1+0x124] ;  /* 0x0001240001757983 */ /* 0x000ee20000100800 */
[----:B--2---:R-:W-:Y:S02]  /*1fcf0*/  ISETP.GE.AND P1, PT, R59, UR4, PT ;  /* 0x000000043b007c0c */ /* 0x004fe4000bf26270 */
[----:B----4-:R-:W-:Y:S02]  /*1fd00*/  @!P3 LEA.HI.X R13, R25, R24, R90, 0x2, P5 ;  /* 0x00000018190db211 */ /* 0x010fe400028f145a */
[----:B------:R-:W2:Y:S04]  /*1fd10*/  LDL R90, [R1+0xa4] ;  /* 0x0000a400015a7983 */ /* 0x000ea80000100800 */
[----:B------:R-:W4:Y:S04]  /*1fd20*/  LDL R25, [R1+0xa0] ;  /* 0x0000a00001197983 */ /* 0x000f280000100800 */
[----:B------:R1:W-:Y:S01]  /*1fd30*/  @!P3 ST.E.64 desc[UR36][R12.64], R34 ;  /* 0x000000220c00b985 */ /* 0x0003e2000c101b24 */
[----:B-----5:R-:W-:-:S02]  /*1fd40*/  ISETP.GE.AND P3, PT, R102, UR4, PT ;  /* 0x0000000466007c0c */ /* 0x020fc4000bf66270 */
[----:B---3--:R-:W-:Y:S02]  /*1fd50*/  ISETP.GE.AND P2, PT, R63, UR4, PT ;  /* 0x000000043f007c0c */ /* 0x008fe4000bf46270 */
[C---:B-1----:R-:W-:Y:S01]  /*1fd60*/  @!P1 LEA R12, P5, R59.reuse, R11, 0x2 ;  /* 0x0000000b3b0c9211 */ /* 0x042fe200078a10ff */
[----:B------:R-:W-:Y:S01]  /*1fd70*/  @!P0 IMAD.MOV.U32 R34, RZ, RZ, R178 ;  /* 0x000000ffff228224 */ /* 0x000fe200078e00b2 */
[----:B------:R-:W-:Y:S02]  /*1fd80*/  @!P0 MOV R35, R176 ;  /* 0x000000b000238202 */ /* 0x000fe40000000f00 */
[----:B------:R-:W-:Y:S02]  /*1fd90*/  @!P1 LEA.HI.X R13, R59, R24, R95, 0x2, P5 ;  /* 0x000000183b0d9211 */ /* 0x000fe400028f145f */
[----:B------:R-:W3:Y:S04]  /*1fda0*/  LDL R95, [R1+0x138] ;  /* 0x00013800015f7983 */ /* 0x000ee80000100800 */
[----:B------:R1:W-:Y:S04]  /*1fdb0*/  @!P0 ST.E.64 desc[UR36][R14.64], R34 ;  /* 0x000000220e008985 */ /* 0x0003e8000c101b24 */
[----:B------:R-:W5:Y:S01]  /*1fdc0*/  LDL R59, [R1+0x94] ;  /* 0x00009400013b7983 */ /* 0x000f620000100800 */
[----:B-1----:R-:W-:-:S02]  /*1fdd0*/  @!P1 IMAD.MOV.U32 R34, RZ, RZ, R177 ;  /* 0x000000ffff229224 */ /* 0x002fc400078e00b1 */
[----:B------:R-:W-:Y:S01]  /*1fde0*/  @!P1 IMAD.MOV.U32 R35, RZ, RZ, R175 ;  /* 0x000000ffff239224 */ /* 0x000fe200078e00af */
[----:B------:R-:W-:-:S04]  /*1fdf0*/  @!P2 LEA R14, P4, R63, R11, 0x2 ;  /* 0x0000000b3f0ea211 */ /* 0x000fc800078810ff */
[----:B------:R1:W-:Y:S01]  /*1fe00*/  @!P1 ST.E.64 desc[UR36][R12.64], R34 ;  /* 0x000000220c009985 */ /* 0x0003e2000c101b24 */
[----:B------:R-:W-:-:S03]  /*1fe10*/  @!P2 LEA.HI.X R15, R63, R24, R114, 0x2, P4 ;  /* 0x000000183f0fa211 */ /* 0x000fc600020f1472 */
[----:B------:R-:W5:Y:S01]  /*1fe20*/  LDL R63, [R1+0x134] ;  /* 0x00013400013f7983 */ /* 0x000f620000100800 */
[----:B------:R-:W-:Y:S02]  /*1fe30*/  ISETP.GE.AND P1, PT, R86, UR4, PT ;  /* 0x0000000456007c0c */ /* 0x000fe4000bf26270 */
[----:B------:R-:W-:Y:S01]  /*1fe40*/  ISETP.GE.AND P0, PT, R107, UR4, PT ;  /* 0x000000046b007c0c */ /* 0x000fe2000bf06270 */
[----:B------:R-:W5:Y:S01]  /*1fe50*/  LDL R114, [R1+0x88] ;  /* 0x0000880001727983 */ /* 0x000f620000100800 */
[----:B-1----:R-:W-:Y:S02]  /*1fe60*/  @!P2 IMAD.MOV.U32 R34, RZ, RZ, R174 ;  /* 0x000000ffff22a224 */ /* 0x002fe400078e00ae */
[----:B------:R-:W-:Y:S01]  /*1fe70*/  @!P2 IMAD.MOV.U32 R35, RZ, RZ, R172 ;  /* 0x000000ffff23a224 */ /* 0x000fe200078e00ac */
[----:B------:R-:W-:-:S04]  /*1fe80*/  @!P3 LEA R12, P5, R102, R11, 0x2 ;  /* 0x0000000b660cb211 */ /* 0x000fc800078a10ff */
[----:B------:R1:W-:Y:S01]  /*1fe90*/  @!P2 ST.E.64 desc[UR36][R14.64], R34 ;  /* 0x000000220e00a985 */ /* 0x0003e2000c101b24 */
[----:B------:R-:W-:-:S03]  /*1fea0*/  @!P3 LEA.HI.X R13, R102, R24, R110, 0x2, P5 ;  /* 0x00000018660db211 */ /* 0x000fc600028f146e */
[----:B------:R-:W5:Y:S04]  /*1feb0*/  LDL R102, [R1+0x8c] ;  /* 0x00008c0001667983 */ /* 0x000f680000100800 */
[----:B------:R-:W5:Y:S01]  /*1fec0*/  LDL R110, [R1+0x84] ;  /* 0x00008400016e7983 */ /* 0x000f620000100800 */
[----:B-1----:R-:W-:Y:S01]  /*1fed0*/  @!P3 MOV R34, R173 ;  /* 0x000000ad0022b202 */ /* 0x002fe20000000f00 */
[----:B------:R-:W-:-:S05]  /*1fee0*/  @!P3 IMAD.MOV.U32 R35, RZ, RZ, R171 ;  /* 0x000000ffff23b224 */ /* 0x000fca00078e00ab */
[----:B------:R1:W-:Y:S02]  /*1fef0*/  @!P3 ST.E.64 desc[UR36][R12.64], R34 ;  /* 0x000000220c00b985 */ /* 0x0003e4000c101b24 */
[----:B-1----:R-:W-:-:S04]  /*1ff00*/  @!P1 LEA R12, P3, R86, R11, 0x2 ;  /* 0x0000000b560c9211 */ /* 0x002fc800078610ff */
[-C--:B------:R-:W-:Y:S02]  /*1ff10*/  @!P1 LEA.HI.X R13, R86, R24.reuse, R103, 0x2, P3 ;  /* 0x00000018560d9211 */ /* 0x080fe400018f1467 */
[----:B------:R-:W5:Y:S01]  /*1ff20*/  LDL R86, [R1+0x12c] ;  /* 0x00012c0001567983 */ /* 0x000f620000100800 */
[C---:B------:R-:W-:Y:S01]  /*1ff30*/  @!P0 LEA R14, P5, R107.reuse, R11, 0x2 ;  /* 0x0000000b6b0e8211 */ /* 0x040fe200078a10ff */
[----:B------:R-:W-:Y:S02]  /*1ff40*/  @!P0 IMAD.MOV.U32 R34, RZ, RZ, R170 ;  /* 0x000000ffff228224 */ /* 0x000fe400078e00aa */
[----:B------:R-:W-:Y:S01]  /*1ff50*/  @!P0 IMAD.MOV.U32 R35, RZ, RZ, R168 ;  /* 0x000000ffff238224 */ /* 0x000fe200078e00a8 */
[----:B------:R-:W-:Y:S01]  /*1ff60*/  @!P0 LEA.HI.X R15, R107, R24, R113, 0x2, P5 ;  /* 0x000000186b0f8211 */ /* 0x000fe200028f1471 */
[----:B------:R-:W5:Y:S04]  /*1ff70*/  LDL R103, [R1+0x128] ;  /* 0x0001280001677983 */ /* 0x000f680000100800 */
[----:B------:R1:W-:Y:S04]  /*1ff80*/  @!P0 ST.E.64 desc[UR36][R14.64], R34 ;  /* 0x000000220e008985 */ /* 0x0003e8000c101b24 */
[----:B------:R-:W5:Y:S04]  /*1ff90*/  LDL R107, [R1+0x7c] ;  /* 0x00007c00016b7983 */ /* 0x000f680000100800 */
[----:B------:R-:W5:Y:S01]  /*1ffa0*/  LDL R113, [R1+0x120] ;  /* 0x0001200001717983 */ /* 0x000f620000100800 */
[----:B-1----:R-:W-:Y:S01]  /*1ffb0*/  @!P1 IMAD.MOV.U32 R34, RZ, RZ, R169 ;  /* 0x000000ffff229224 */ /* 0x002fe200078e00a9 */
[----:B------:R-:W-:-:S05]  /*1ffc0*/  @!P1 MOV R35, R147 ;  /* 0x0000009300239202 */ /* 0x000fca0000000f00 */
[----:B------:R1:W-:Y:S01]  /*1ffd0*/  @!P1 ST.E.64 desc[UR36][R12.64], R34 ;  /* 0x000000220c009985 */ /* 0x0003e2000c101b24 */
[----:B------:R-:W-:Y:S02]  /*1ffe0*/  ISETP.GE.AND P0, PT, R118, UR4, PT ;  /* 0x0000000476007c0c */ /* 0x000fe4000bf06270 */
[----:B--2---:R-:W-:Y:S02]  /*1fff0*/  ISETP.GE.AND P2, PT, R90, UR4, PT ;  /* 0x000000045a007c0c */ /* 0x004fe4000bf46270 */
[----:B----4-:R-:W-:-:S11]  /*20000*/  ISETP.GE.AND P4, PT, R25, UR4, PT ;  /* 0x0000000419007c0c */ /* 0x010fd6000bf86270 */
[CC--:B------:R-:W-:Y:S02]  /*20010*/  @!P2 LEA R14, P3, R90.reuse, R11.reuse, 0x2 ;  /* 0x0000000b5a0ea211 */ /* 0x0c0fe400078610ff */
[----:B-1----:R-:W-:Y:S01]  /*20020*/  @!P4 LEA R12, P5, R25, R11, 0x2 ;  /* 0x0000000b190cc211 */ /* 0x002fe200078a10ff */
[----:B------:R-:W-:Y:S02]  /*20030*/  @!P2 IMAD.MOV.U32 R34, RZ, RZ, R100 ;  /* 0x000000ffff22a224 */ /* 0x000fe400078e0064 */
[----:B------:R-:W-:Y:S01]  /*20040*/  @!P2 IMAD.MOV.U32 R35, RZ, RZ, R96 ;  /* 0x000000ffff23a224 */ /* 0x000fe200078e0060 */
[----:B------:R-:W2:Y:S04]  /*20050*/  LDL R100, [R1+0x11c] ;  /* 0x00011c0001647983 */ /* 0x000ea80000100800 */
[----:B------:R-:W4:Y:S01]  /*20060*/  LDL R96, [R1+0x118] ;  /* 0x0001180001607983 */ /* 0x000f220000100800 */
[----:B---3--:R-:W-:-:S03]  /*20070*/  @!P2 LEA.HI.X R15, R90, R24, R95, 0x2, P3 ;  /* 0x000000185a0fa211 */ /* 0x008fc600018f145f */
[----:B------:R-:W3:Y:S04]  /*20080*/  LDL R95, [R1+0x78] ;  /* 0x00007800015f7983 */ /* 0x000ee80000100800 */
[----:B------:R-:W4:Y:S01]  /*20090*/  LDL R90, [R1+0x74] ;  /* 0x00007400015a7983 */ /* 0x000f220000100800 */
[----:B-----5:R-:W-:-:S03]  /*200a0*/  ISETP.GE.AND P1, PT, R59, UR4, PT ;  /* 0x000000043b007c0c */ /* 0x020fc6000bf26270 */
[----:B------:R1:W-:Y:S01]  /*200b0*/  @!P2 ST.E.64 desc[UR36][R14.64], R34 ;  /* 0x000000220e00a985 */ /* 0x0003e2000c101b24 */
[----:B------:R-:W-:-:S03]  /*200c0*/  @!P4 LEA.HI.X R13, R25, R24, R63, 0x2, P5 ;  /* 0x00000018190dc211 */ /* 0x000fc600028f143f */
[----:B------:R-:W5:Y:S04]  /*200d0*/  LDL R63, [R1+0x70] ;  /* 0x00007000013f7983 */ /* 0x000f680000100800 */
[----:B------:R-:W5:Y:S01]  /*200e0*/  LDL R25, [R1+0x6c] ;  /* 0x00006c0001197983 */ /* 0x000f620000100800 */
[----:B-1----:R-:W-:Y:S02]  /*200f0*/  @!P4 IMAD.MOV.U32 R34, RZ, RZ, R104 ;  /* 0x000000ffff22c224 */ /* 0x002fe400078e0068 */
[----:B------:R-:W-:-:S05]  /*20100*/  @!P4 IMAD.MOV.U32 R35, RZ, RZ, R108 ;  /* 0x000000ffff23c224 */ /* 0x000fca00078e006c */
[----:B------:R1:W-:Y:S02]  /*20110*/  @!P4 ST.E.64 desc[UR36][R12.64], R34 ;  /* 0x000000220c00c985 */ /* 0x0003e4000c101b24 */
[----:B-1----:R-:W-:Y:S01]  /*20120*/  @!P0 IMAD.MOV.U32 R35, RZ, RZ, R88 ;  /* 0x000000ffff238224 */ /* 0x002fe200078e0058 */
[C---:B------:R-:W-:Y:S01]  /*20130*/  @!P1 LEA R12, P5, R59.reuse, R11, 0x2 ;  /* 0x0000000b3b0c9211 */ /* 0x040fe200078a10ff */
[----:B------:R-:W5:Y:S03]  /*20140*/  LDL R88, [R1+0x114] ;  /* 0x0001140001587983 */ /* 0x000f660000100800 */
[----:B------:R-:W-:Y:S02]  /*20150*/  @!P1 LEA.HI.X R13, R59, R24, R86, 0x2, P5 ;  /* 0x000000183b0d9211 */ /* 0x000fe400028f1456 */
[----:B------:R-:W5:Y:S04]  /*20160*/  LDL R86, [R1+0x110] ;  /* 0x0001100001567983 */ /* 0x000f680000100800 */
[----:B------:R-:W5:Y:S01]  /*20170*/  LDL R59, [R1+0x10c] ;  /* 0x00010c00013b7983 */ /* 0x000f620000100800 */
[----:B------:R-:W-:-:S02]  /*20180*/  ISETP.GE.AND P2, PT, R102, UR4, PT ;  /* 0x0000000466007c0c */ /* 0x000fc4000bf46270 */
[----:B------:R-:W-:Y:S02]  /*20190*/  @!P0 LEA R14, P3, R118, R11, 0x2 ;  /* 0x0000000b760e8211 */ /* 0x000fe400078610ff */
[----:B------:R-:W-:Y:S02]  /*201a0*/  ISETP.GE.AND P4, PT, R114, UR4, PT ;  /* 0x0000000472007c0c */ /* 0x000fe4000bf86270 */
[----:B------:R-:W-:Y:S02]  /*201b0*/  @!P0 LEA.HI.X R15, R118, R24, R119, 0x2, P3 ;  /* 0x00000018760f8211 */ /* 0x000fe400018f1477 */
[----:B------:R-:W-:Y:S02]  /*201c0*/  @!P0 MOV R34, R93 ;  /* 0x0000005d00228202 */ /* 0x000fe40000000f00 */
[----:B------:R-:W-:-:S03]  /*201d0*/  ISETP.GE.AND P3, PT, R110, UR4, PT ;  /* 0x000000046e007c0c */ /* 0x000fc6000bf66270 */
[----:B------:R1:W-:Y:S04]  /*201e0*/  @!P0 ST.E.64 desc[UR36][R14.64], R34 ;  /* 0x000000220e008985 */ /* 0x0003e8000c101b24 */
[----:B------:R-:W-:Y:S02]  /*201f0*/  @!P4 IMAD.MOV.U32 R121, RZ, RZ, R57 ;  /* 0x000000ffff79c224 */ /* 0x000fe400078e0039 */
[----:B-1----:R-:W-:Y:S01]  /*20200*/  @!P1 IMAD.MOV.U32 R34, RZ, RZ, R112 ;  /* 0x000000ffff229224 */ /* 0x002fe200078e0070 */
[----:B------:R-:W-:Y:S01]  /*20210*/  @!P2 LEA R14, P0, R102, R11, 0x2 ;  /* 0x0000000b660ea211 */ /* 0x000fe200078010ff */
[----:B------:R-:W-:-:S03]  /*20220*/  @!P1 IMAD.MOV.U32 R35, RZ, RZ, R116 ;  /* 0x000000ffff239224 */ /* 0x000fc600078e0074 */
[-C--:B------:R-:W-:Y:S02]  /*20230*/  @!P2 LEA.HI.X R15, R102, R24.reuse, R103, 0x2, P0 ;  /* 0x00000018660fa211 */ /* 0x080fe400000f1467 */
[----:B------:R1:W-:Y:S01]  /*20240*/  @!P1 ST.E.64 desc[UR36][R12.64], R34 ;  /* 0x000000220c009985 */ /* 0x0003e2000c101b24 */
[----:B------:R-:W-:Y:S02]  /*20250*/  ISETP.GE.AND P0, PT, R107, UR4, PT ;  /* 0x000000046b007c0c */ /* 0x000fe4000bf06270 */
[-C--:B------:R-:W-:Y:S02]  /*20260*/  @!P3 LEA R102, P5, R110, R11.reuse, 0x2 ;  /* 0x0000000b6e66b211 */ /* 0x080fe400078a10ff */
[C---:B-1----:R-:W-:Y:S01]  /*20270*/  @!P4 LEA R12, P1, R114.reuse, R11, 0x2 ;  /* 0x0000000b720cc211 */ /* 0x042fe200078210ff */
[----:B------:R-:W-:Y:S01]  /*20280*/  @!P2 IMAD.MOV.U32 R34, RZ, RZ, R84 ;  /* 0x000000ffff22a224 */ /* 0x000fe200078e0054 */
[----:B------:R-:W-:Y:S02]  /*20290*/  @!P2 MOV R35, R3 ;  /* 0x000000030023a202 */ /* 0x000fe40000000f00 */
[----:B------:R-:W-:-:S03]  /*202a0*/  @!P4 LEA.HI.X R13, R114, R24, R117, 0x2, P1 ;  /* 0x00000018720dc211 */ /* 0x000fc600008f1475 */
[----:B------:R1:W-:Y:S01]  /*202b0*/  @!P2 ST.E.64 desc[UR36][R14.64], R34 ;  /* 0x000000220e00a985 */ /* 0x0003e2000c101b24 */
[----:B------:R-:W-:-:S03]  /*202c0*/  @!P3 LEA.HI.X R103, R110, R24, R113, 0x2, P5 ;  /* 0x000000186e67b211 */ /* 0x000fc600028f1471 */
[----:B------:R0:W-:Y:S04]  /*202d0*/  @!P4 ST.E.64 desc[UR36][R12.64], R120 ;  /* 0x000000780c00c985 */ /* 0x0001e8000c101b24 */
[----:B------:R4:W-:Y:S01]  /*202e0*/  @!P3 ST.E.64 desc[UR36][R102.64], R4 ;  /* 0x000000046600b985 */ /* 0x0009e2000c101b24 */
[----:B-1----:R-:W-:Y:S01]  /*202f0*/  @!P0 IMAD.MOV.U32 R14, RZ, RZ, R61 ;  /* 0x000000ffff0e8224 */ /* 0x002fe200078e003d */
[----:B0-----:R-:W-:Y:S01]  /*20300*/  @!P0 LEA R12, P2, R107, R11, 0x2 ;  /* 0x0000000b6b0c8211 */ /* 0x001fe200078410ff */
[----:B------:R-:W-:-:S03]  /*20310*/  @!P0 IMAD.MOV.U32 R15, RZ, RZ, R65 ;  /* 0x000000ffff0f8224 */ /* 0x000fc600078e0041 */
[----:B--2---:R-:W-:Y:S02]  /*20320*/  @!P0 LEA.HI.X R13, R107, R24, R100, 0x2, P2 ;  /* 0x000000186b0d8211 */ /* 0x004fe400010f1464 */
[C---:B---3--:R-:W-:Y:S02]  /*20330*/  ISETP.GE.AND P1, PT, R95.reuse, UR4, PT ;  /* 0x000000045f007c0c */ /* 0x048fe4000bf26270 */
[----:B----4-:R-:W-:Y:S01]  /*20340*/  ISETP.GE.AND P4, PT, R90, UR4, PT ;  /* 0x000000045a007c0c */ /* 0x010fe2000bf86270 */
[----:B------:R0:W-:Y:S10]  /*20350*/  @!P0 ST.E.64 desc[UR36][R12.64], R14 ;  /* 0x0000000e0c008985 */ /* 0x0001f4000c101b24 */
[----:B------:R-:W-:-:S04]  /*20360*/  @!P1 LEA R4, P2, R95, R11, 0x2 ;  /* 0x0000000b5f049211 */ /* 0x000fc800078410ff */
[----:B------:R-:W-:Y:S02]  /*20370*/  @!P1 LEA.HI.X R5, R95, R24, R96, 0x2, P2 ;  /* 0x000000185f059211 */ /* 0x000fe400010f1460 */
[----:B0-----:R-:W-:Y:S02]  /*20380*/  @!P4 LEA R12, P0, R90, R11, 0x2 ;  /* 0x0000000b5a0cc211 */ /* 0x001fe400078010ff */
[----:B-----5:R-:W-:Y:S02]  /*20390*/  ISETP.GE.AND P5, PT, R63, UR4, PT ;  /* 0x000000043f007c0c */ /* 0x020fe4000bfa6270 */
[----:B------:R-:W-:Y:S01]  /*203a0*/  ISETP.GE.AND P3, PT, R25, UR4, PT ;  /* 0x0000000419007c0c */ /* 0x000fe2000bf66270 */
[----:B------:R0:W-:Y:S01]  /*203b0*/  @!P1 ST.E.64 desc[UR36][R4.64], R6 ;  /* 0x0000000604009985 */ /* 0x0001e2000c101b24 */
[----:B------:R-:W-:Y:S01]  /*203c0*/  @!P4 IMAD.MOV.U32 R14, RZ, RZ, R69 ;  /* 0x000000ffff0ec224 */ /* 0x000fe200078e0045 */
[----:B------:R-:W-:-:S08]  /*203d0*/  @!P4 MOV R15, R73 ;  /* 0x00000049000fc202 */ /* 0x000fd00000000f00 */
[-C--:B0-----:R-:W-:Y:S02]  /*203e0*/  @!P5 LEA R4, P1, R63, R11.reuse, 0x2 ;  /* 0x0000000b3f04d211 */ /* 0x081fe400078210ff */
[----:B------:R-:W-:Y:S02]  /*203f0*/  @!P3 LEA R6, P2, R25, R11, 0x2 ;  /* 0x0000000b1906b211 */ /* 0x000fe400078410ff */
[----:B------:R-:W-:-:S05]  /*20400*/  @!P4 LEA.HI.X R13, R90, R24, R88, 0x2, P0 ;  /* 0x000000185a0dc211 */ /* 0x000fca00000f1458 */
[----:B------:R0:W-:Y:S02]  /*20410*/  @!P4 ST.E.64 desc[UR36][R12.64], R14 ;  /* 0x0000000e0c00c985 */ /* 0x0001e4000c101b24 */
[----:B0-----:R-:W-:Y:S02]  /*20420*/  @!P3 IMAD.MOV.U32 R12, RZ, RZ, R77 ;  /* 0x000000ffff0cb224 */ /* 0x001fe400078e004d */
[----:B------:R-:W-:Y:S01]  /*20430*/  @!P3 IMAD.MOV.U32 R13, RZ, RZ, R81 ;  /* 0x000000ffff0db224 */ /* 0x000fe200078e0051 */
[-C--:B------:R-:W-:Y:S02]  /*20440*/  @!P5 LEA.HI.X R5, R63, R24.reuse, R86, 0x2, P1 ;  /* 0x000000183f05d211 */ /* 0x080fe400008f1456 */
[----:B------:R-:W-:-:S03]  /*20450*/  @!P3 LEA.HI.X R7, R25, R24, R59, 0x2, P2 ;  /* 0x000000181907b211 */ /* 0x000fc600010f143b */
[----:B------:R3:W-:Y:S04]  /*20460*/  @!P5 ST.E.64 desc[UR36][R4.64], R8 ;  /* 0x000000080400d985 */ /* 0x0007e8000c101b24 */
[----:B------:R3:W-:Y:S02]  /*20470*/  @!P3 ST.E.64 desc[UR36][R6.64], R12 ;  /* 0x0000000c0600b985 */ /* 0x0007e4000c101b24 */
.L_x_677:
[----:B------:R-:W-:Y:S05]  /*20480*/  BSYNC B1 ;  /* 0x0000000000017941 */ /* 0x000fea0003800000 */
.L_x_676:
[----:B------:R-:W-:-:S03]  /*20490*/  UMOV UR4, 0xffffffff ;  /* 0xffffffff00047882 */ /* 0x000fc60000000000 */
[----:B------:R-:W-:Y:S05]  /*204a0*/  BRA.DIV UR4, `(.L_x_678) ;  /* 0x0000010204c07947 */ /* 0x000fea000b800000 */
[----:B---3--:R3:W4:Y:S04]  /*204b0*/  SHFL.IDX PT, R8, R2, 0x1, 0x1c1f ;  /* 0x003c1f0002087f89 */ /* 0x00872800000e0000 */
[----:B0-----:R-:W0:Y:S02]  /*204c0*/  SHFL.IDX PT, R0, R0, 0x1, 0x1c1f ;  /* 0x003c1f0000007f89 */ /* 0x001e2400000e0000 */
.L_x_1050:
[----:B------:R-:W-:-:S13]  /*204d0*/  ISETP.GE.AND P0, PT, R33, R32, PT ;  /* 0x000000202100720c */ /* 0x000fda0003f06270 */
[----:B------:R-:W-:Y:S05]  /*204e0*/  @P0 BRA `(.L_x_674) ;  /* 0x00000020009c0947 */ /* 0x000fea0003800000 */
[----:B------:R-:W5:Y:S01]  /*204f0*/  LDL R100, [R1+0x68] ;  /* 0x0000680001647983 */ /* 0x000f620000100800 */
[----:B------:R-:W-:-:S03]  /*20500*/  ULDC UR4, c[0x0][0xac8] ;  /* 0x0002b20000047ab9 */ /* 0x000fc60000000800 */
[----:B------:R-:W4:Y:S04]  /*20510*/  LDL R93, [R1+0xd0] ;  /* 0x0000d000015d7983 */ /* 0x000f280000100800 */
[----:B------:R-:W4:Y:S04]  /*20520*/  LDL R90, [R1+0xc8] ;  /* 0x0000c800015a7983 */ /* 0x000f280000100800 */
[----:B------:R-:W4:Y:S04]  /*20530*/  LDL R88, [R1+0xc4] ;  /* 0x0000c40001587983 */ /* 0x000f280000100800 */
[----:B------:R-:W4:Y:S04]  /*20540*/  LDL R84, [R1+0x130] ;  /* 0x0001300001547983 */ /* 0x000f280000100800 */
[----:B------:R-:W4:Y:S04]  /*20550*/  LDL R34, [R1+0xa8] ;  /* 0x0000a80001227983 */ /* 0x000f280000100800 */
[----:B------:R-:W4:Y:S04]  /*20560*/  LDL R81, [R1+0xa4] ;  /* 0x0000a40001517983 */ /* 0x000f280000100800 */
[----:B------:R-:W4:Y:S04]  /*20570*/  LDL R9, [R1+0x7c] ;  /* 0x00007c0001097983 */ /* 0x000f280000100800 */
[----:B------:R-:W4:Y:S04]  /*20580*/  LDL R3, [R1+0x6c] ;  /* 0x00006c0001037983 */ /* 0x000f280000100800 */
[----:B---3--:R-:W3:Y:S04]  /*20590*/  LDL R2, [R1+0x12c] ;  /* 0x00012c0001027983 */ /* 0x008ee80000100800 */
[----:B------:R-:W3:Y:S04]  /*205a0*/  LDL R118, [R1+0x100] ;  /* 0x0001000001767983 */ /* 0x000ee80000100800 */
[----:B------:R-:W3:Y:S04]  /*205b0*/  LDL R61, [R1+0x150] ;  /* 0x00015000013d7983 */ /* 0x000ee80000100800 */
[----:B--2---:R-:W2:Y:S04]  /*205c0*/  LDL R11, [R1+0x9c] ;  /* 0x00009c00010b7983 */ /* 0x004ea80000100800 */
[----:B------:R-:W2:Y:S04]  /*205d0*/  LDL R119, [R1+0x180] ;  /* 0x0001800001777983 */ /* 0x000ea80000100800 */
        /* <DEDUP_REMOVED lines=13> */
[----:B-1----:R-:W2:Y:S04]  /*206b0*/  LDL R24, [R1+0x144] ;  /* 0x0001440001187983 */ /* 0x002ea80000100800 */
        /* <DEDUP_REMOVED lines=16> */
[----:B------:R-:W2:Y:S01]  /*207c0*/  LDL R13, [R1+0x110] ;  /* 0x00011000010d7983 */ /* 0x000ea20000100800 */
[----:B-----5:R-:W-:Y:S01]  /*207d0*/  ISETP.GE.AND P0, PT, R100, UR4, PT ;  /* 0x0000000464007c0c */ /* 0x020fe2000bf06270 */
[----:B----4-:R-:W-:-:S02]  /*207e0*/  IMAD.MOV.U32 R96, RZ, RZ, R93 ;  /* 0x000000ffff607224 */ /* 0x010fc400078e005d */
[----:B------:R-:W-:Y:S01]  /*207f0*/  IMAD.MOV.U32 R95, RZ, RZ, R90 ;  /* 0x000000ffff5f7224 */ /* 0x000fe200078e005a */
[----:B------:R-:W-:Y:S01]  /*20800*/  MOV R93, R88 ;  /* 0x00000058005d7202 */ /* 0x000fe20000000f00 */
[----:B------:R-:W-:Y:S02]  /*20810*/  IMAD.MOV.U32 R90, RZ, RZ, R84 ;  /* 0x000000ffff5a7224 */ /* 0x000fe400078e0054 */
[----:B------:R-:W-:Y:S02]  /*20820*/  IMAD.MOV.U32 R88, RZ, RZ, R34 ;  /* 0x000000ffff587224 */ /* 0x000fe400078e0022 */
[----:B------:R-:W-:Y:S02]  /*20830*/  IMAD.MOV.U32 R84, RZ, RZ, R81 ;  /* 0x000000ffff547224 */ /* 0x000fe400078e0051 */
[----:B------:R-:W-:Y:S01]  /*20840*/  IMAD.MOV.U32 R34, RZ, RZ, R9 ;  /* 0x000000ffff227224 */ /* 0x000fe200078e0009 */
[----:B------:R-:W-:Y:S01]  /*20850*/  MOV R9, R3 ;  /* 0x0000000300097202 */ /* 0x000fe20000000f00 */
[----:B------:R-:W-:-:S02]  /*20860*/  @!P0 IMAD.MOV.U32 R3, RZ, RZ, R8 ;  /* 0x000000ffff038224 */ /* 0x000fc400078e0008 */
[----:B---3--:R-:W-:Y:S02]  /*20870*/  IMAD.MOV.U32 R81, RZ, RZ, R2 ;  /* 0x000000ffff517224 */ /* 0x008fe400078e0002 */
[----:B0-----:R-:W-:Y:S01]  /*20880*/  @!P0 IMAD.MOV.U32 R2, RZ, RZ, R0 ;  /* 0x000000ffff028224 */ /* 0x001fe200078e0000 */
[----:B------:R-:W-:-:S03]  /*20890*/  ISETP.GE.AND P3, PT, R118, UR4, PT ;  /* 0x0000000476007c0c */ /* 0x000fc6000bf66270 */
[----:B------:R-:W-:-:S04]  /*208a0*/  @!P0 IMAD.WIDE R2, R100, 0x4, R2 ;  /* 0x0000000464028825 */ /* 0x000fc800078e0202 */
[----:B------:R-:W-:Y:S01]  /*208b0*/  IMAD.MOV.U32 R100, RZ, RZ, R93 ;  /* 0x000000ffff647224 */ /* 0x000fe200078e005d */
[----:B------:R-:W-:Y:S01]  /*208c0*/  MOV R93, R61 ;  /* 0x0000003d005d7202 */ /* 0x000fe20000000f00 */
[----:B--2---:R-:W-:Y:S02]  /*208d0*/  IMAD.MOV.U32 R61, RZ, RZ, R11 ;  /* 0x000000ffff3d7224 */ /* 0x004fe400078e000b */
[----:B------:R-:W-:-:S05]  /*208e0*/  @!P0 IMAD.MOV.U32 R11, RZ, RZ, R20 ;  /* 0x000000ffff0b8224 */ /* 0x000fca00078e0014 */
[----:B------:R0:W-:Y:S02]  /*208f0*/  @!P0 ST.E.64 desc[UR36][R2.64], R10 ;  /* 0x0000000a02008985 */ /* 0x0001e4000c101b24 */
[----:B0-----:R-:W-:-:S04]  /*20900*/  @!P3 LEA R2, P5, R118, R0, 0x2 ;  /* 0x000000007602b211 */ /* 0x001fc800078a10ff */
[----:B------:R-:W-:Y:S02]  /*20910*/  @!P3 LEA.HI.X R3, R118, R8, R119, 0x2, P5 ;  /* 0x000000087603b211 */ /* 0x000fe400028f1477 */
[----:B------:R-:W2:Y:S01]  /*20920*/  LDL R118, [R1+0x17c] ;  /* 0x00017c0001767983 */ /* 0x000ea20000100800 */
[----:B------:R-:W-:Y:S02]  /*20930*/  ISETP.GE.AND P1, PT, R104, UR4, PT ;  /* 0x0000000468007c0c */ /* 0x000fe4000bf26270 */
[----:B------:R-:W-:Y:S01]  /*20940*/  MOV R102, R95 ;  /* 0x0000005f00667202 */ /* 0x000fe20000000f00 */
[----:B------:R-:W-:Y:S01]  /*20950*/  IMAD.MOV.U32 R95, RZ, RZ, R65 ;  /* 0x000000ffff5f7224 */ /* 0x000fe200078e0041 */
[----:B------:R-:W-:Y:S01]  /*20960*/  ISETP.GE.AND P2, PT, R108, UR4, PT ;  /* 0x000000046c007c0c */ /* 0x000fe2000bf46270 */
[----:B------:R-:W-:Y:S01]  /*20970*/  IMAD.MOV.U32 R65, RZ, RZ, R4 ;  /* 0x000000ffff417224 */ /* 0x000fe200078e0004 */
[----:B------:R-:W3:Y:S01]  /*20980*/  LDL R119, [R1+0xd8] ;  /* 0x0000d80001777983 */ /* 0x000ee20000100800 */
[----:B------:R-:W-:-:S02]  /*20990*/  IMAD.MOV.U32 R103, RZ, RZ, R96 ;  /* 0x000000ffff677224 */ /* 0x000fc400078e0060 */
[----:B------:R-:W-:Y:S02]  /*209a0*/  IMAD.MOV.U32 R96, RZ, RZ, R88 ;  /* 0x000000ffff607224 */ /* 0x000fe400078e0058 */
[----:B------:R-:W-:Y:S02]  /*209b0*/  IMAD.MOV.U32 R88, RZ, RZ, R81 ;  /* 0x000000ffff587224 */ /* 0x000fe400078e0051 */
[----:B------:R-:W-:Y:S01]  /*209c0*/  @!P1 LEA R4, P4, R104, R0, 0x2 ;  /* 0x0000000068049211 */ /* 0x000fe200078810ff */
[----:B------:R-:W-:-:S03]  /*209d0*/  IMAD.MOV.U32 R81, RZ, RZ, R5 ;  /* 0x000000ffff517224 */ /* 0x000fc600078e0005 */
[----:B------:R-:W-:Y:S01]  /*209e0*/  @!P1 LEA.HI.X R5, R104, R8, R107, 0x2, P4 ;  /* 0x0000000868059211 */ /* 0x000fe200020f146b */
[----:B------:R-:W-:Y:S01]  /*209f0*/  IMAD.MOV.U32 R104, RZ, RZ, R102 ;  /* 0x000000ffff687224 */ /* 0x000fe200078e0066 */
[----:B------:R-:W-:Y:S01]  /*20a00*/  MOV R107, R103 ;  /* 0x00000067006b7202 */ /* 0x000fe20000000f00 */
[----:B------:R-:W-:Y:S02]  /*20a10*/  IMAD.MOV.U32 R103, RZ, RZ, R100 ;  /* 0x000000ffff677224 */ /* 0x000fe400078e0064 */
[----:B------:R-:W-:Y:S01]  /*20a20*/  IMAD.MOV.U32 R102, RZ, RZ, R96 ;  /* 0x000000ffff667224 */ /* 0x000fe200078e0060 */
[----:B------:R-:W-:Y:S01]  /*20a30*/  MOV R96, R93 ;  /* 0x0000005d00607202 */ /* 0x000fe20000000f00 */
[----:B------:R-:W-:Y:S02]  /*20a40*/  IMAD.MOV.U32 R100, RZ, RZ, R95 ;  /* 0x000000ffff647224 */ /* 0x000fe400078e005f */
[----:B------:R-:W-:Y:S02]  /*20a50*/  IMAD.MOV.U32 R95, RZ, RZ, R81 ;  /* 0x000000ffff5f7224 */ /* 0x000fe400078e0051 */
[----:B------:R-:W-:Y:S01]  /*20a60*/  IMAD.MOV.U32 R81, RZ, RZ, R7 ;  /* 0x000000ffff517224 */ /* 0x000fe200078e0007 */
[----:B------:R-:W-:Y:S01]  /*20a70*/  @!P1 MOV R7, R21 ;  /* 0x0000001500079202 */ /* 0x000fe20000000f00 */
[----:B------:R-:W-:-:S02]  /*20a80*/  IMAD.MOV.U32 R93, RZ, RZ, R6 ;  /* 0x000000ffff5d7224 */ /* 0x000fc400078e0006 */
[----:B------:R-:W-:-:S05]  /*20a90*/  @!P1 IMAD.MOV.U32 R6, RZ, RZ, R85 ;  /* 0x000000ffff069224 */ /* 0x000fca00078e0055 */
[----:B------:R0:W-:Y:S02]  /*20aa0*/  @!P1 ST.E.64 desc[UR36][R4.64], R6 ;  /* 0x0000000604009985 */ /* 0x0001e4000c101b24 */
[----:B0-----:R-:W-:-:S04]  /*20ab0*/  @!P2 LEA R4, P4, R108, R0, 0x2 ;  /* 0x000000006c04a211 */ /* 0x001fc800078810ff */
[----:B--2---:R-:W-:Y:S02]  /*20ac0*/  @!P2 LEA.HI.X R5, R108, R8, R118, 0x2, P4 ;  /* 0x000000086c05a211 */ /* 0x004fe400020f1476 */
[----:B------:R-:W2:Y:S01]  /*20ad0*/  LDL R118, [R1+0x178] ;  /* 0x0001780001767983 */ /* 0x000ea20000100800 */
[----:B------:R-:W-:-:S03]  /*20ae0*/  ISETP.GE.AND P0, PT, R116, UR4, PT ;  /* 0x0000000474007c0c */ /* 0x000fc6000bf06270 */
[----:B------:R0:W-:Y:S01]  /*20af0*/  @!P3 ST.E.64 desc[UR36][R2.64], R26 ;  /* 0x0000001a0200b985 */ /* 0x0001e2000c101b24 */
[----:B------:R-:W-:Y:S01]  /*20b00*/  IMAD.MOV.U32 R108, RZ, RZ, R107 ;  /* 0x000000ffff6c7224 */ /* 0x000fe200078e006b */
[----:B------:R-:W-:Y:S01]  /*20b10*/  ISETP.GE.AND P3, PT, R114, UR4, PT ;  /* 0x0000000472007c0c */ /* 0x000fe2000bf66270 */
[----:B------:R-:W-:Y:S02]  /*20b20*/  IMAD.MOV.U32 R107, RZ, RZ, R104 ;  /* 0x000000ffff6b7224 */ /* 0x000fe400078e0068 */
[----:B------:R-:W-:-:S05]  /*20b30*/  IMAD.MOV.U32 R104, RZ, RZ, R103 ;  /* 0x000000ffff687224 */ /* 0x000fca00078e0067 */
[----:B0-----:R-:W-:Y:S01]  /*20b40*/  @!P0 LEA R2, P5, R116, R0, 0x2 ;  /* 0x0000000074028211 */ /* 0x001fe200078a10ff */
[----:B------:R-:W-:Y:S01]  /*20b50*/  IMAD.MOV.U32 R103, RZ, RZ, R100 ;  /* 0x000000ffff677224 */ /* 0x000fe200078e0064 */
[----:B------:R-:W-:Y:S01]  /*20b60*/  MOV R100, R96 ;  /* 0x0000006000647202 */ /* 0x000fe20000000f00 */
[----:B------:R-:W-:Y:S02]  /*20b70*/  IMAD.MOV.U32 R96, RZ, RZ, R81 ;  /* 0x000000ffff607224 */ /* 0x000fe400078e0051 */
[----:B------:R-:W-:Y:S02]  /*20b80*/  IMAD.MOV.U32 R81, RZ, RZ, R65 ;  /* 0x000000ffff517224 */ /* 0x000fe400078e0041 */
[----:B------:R-:W-:-:S05]  /*20b90*/  @!P2 IMAD.MOV.U32 R65, RZ, RZ, R89 ;  /* 0x000000ffff41a224 */ /* 0x000fca00078e0059 */
[----:B------:R-:W-:Y:S01]  /*20ba0*/  @!P2 ST.E.64 desc[UR36][R4.64], R64 ;  /* 0x000000400400a985 */ /* 0x000fe2000c101b24 */
[----:B--2---:R-:W-:-:S03]  /*20bb0*/  @!P0 LEA.HI.X R3, R116, R8, R118, 0x2, P5 ;  /* 0x0000000874038211 */ /* 0x004fc600028f1476 */
[----:B------:R-:W2:Y:S04]  /*20bc0*/  LDL R116, [R1+0x174] ;  /* 0x0001740001747983 */ /* 0x000ea80000100800 */
[----:B------:R0:W-:Y:S01]  /*20bd0*/  @!P0 ST.E.64 desc[UR36][R2.64], R36 ;  /* 0x0000002402008985 */ /* 0x0001e2000c101b24 */
[----:B------:R-:W-:Y:S02]  /*20be0*/  ISETP.GE.AND P1, PT, R110, UR4, PT ;  /* 0x000000046e007c0c */ /* 0x000fe4000bf26270 */
[----:B------:R-:W-:Y:S01]  /*20bf0*/  ISETP.GE.AND P2, PT, R112, UR4, PT ;  /* 0x0000000470007c0c */ /* 0x000fe2000bf46270 */
[----:B------:R-:W4:Y:S01]  /*20c00*/  LDL R118, [R1+0xd4] ;  /* 0x0000d40001767983 */ /* 0x000f220000100800 */
[----:B0-----:R-:W-:-:S04]  /*20c10*/  @!P3 LEA R2, P5, R114, R0, 0x2 ;  /* 0x000000007202b211 */ /* 0x001fc800078a10ff */
[----:B------:R-:W-:Y:S02]  /*20c20*/  @!P3 LEA.HI.X R3, R114, R8, R124, 0x2, P5 ;  /* 0x000000087203b211 */ /* 0x000fe400028f147c */
[----:B------:R-:W5:Y:S03]  /*20c30*/  LDL R124, [R1+0x16c] ;  /* 0x00016c00017c7983 */ /* 0x000f660000100800 */
[C---:B------:R-:W-:Y:S02]  /*20c40*/  @!P1 LEA R4, P4, R110.reuse, R0, 0x2 ;  /* 0x000000006e049211 */ /* 0x040fe400078810ff */
[----:B------:R-:W-:Y:S01]  /*20c50*/  ISETP.GE.AND P0, PT, R113, UR4, PT ;  /* 0x0000000471007c0c */ /* 0x000fe2000bf06270 */
[----:B------:R-:W-:Y:S01]  /*20c60*/  @!P2 IMAD.MOV.U32 R6, RZ, RZ, R97 ;  /* 0x000000ffff06a224 */ /* 0x000fe200078e0061 */
[----:B------:R-:W-:Y:S01]  /*20c70*/  @!P2 MOV R7, R101 ;  /* 0x000000650007a202 */ /* 0x000fe20000000f00 */
[----:B------:R-:W4:Y:S01]  /*20c80*/  LDL R114, [R1+0xcc] ;  /* 0x0000cc0001727983 */ /* 0x000f220000100800 */
[----:B--2---:R-:W-:Y:S01]  /*20c90*/  @!P1 LEA.HI.X R5, R110, R8, R116, 0x2, P4 ;  /* 0x000000086e059211 */ /* 0x004fe200020f1474 */
[----:B------:R-:W-:Y:S01]  /*20ca0*/  IMAD.MOV.U32 R116, RZ, RZ, R108 ;  /* 0x000000ffff747224 */ /* 0x000fe200078e006c */
[----:B------:R-:W-:Y:S01]  /*20cb0*/  MOV R108, R107 ;  /* 0x0000006b006c7202 */ /* 0x000fe20000000f00 */
[----:B------:R-:W-:-:S02]  /*20cc0*/  IMAD.MOV.U32 R107, RZ, RZ, R104 ;  /* 0x000000ffff6b7224 */ /* 0x000fc400078e0068 */
[----:B------:R-:W-:Y:S02]  /*20cd0*/  IMAD.MOV.U32 R104, RZ, RZ, R100 ;  /* 0x000000ffff687224 */ /* 0x000fe400078e0064 */
[----:B------:R-:W-:Y:S01]  /*20ce0*/  IMAD.MOV.U32 R100, RZ, RZ, R93 ;  /* 0x000000ffff647224 */ /* 0x000fe200078e005d */
[----:B------:R-:W-:Y:S01]  /*20cf0*/  MOV R110, R108 ;  /* 0x0000006c006e7202 */ /* 0x000fe20000000f00 */
[----:B------:R-:W-:Y:S02]  /*20d00*/  IMAD.MOV.U32 R93, RZ, RZ, R24 ;  /* 0x000000ffff5d7224 */ /* 0x000fe400078e0018 */
[----:B------:R-:W-:Y:S01]  /*20d10*/  IMAD.MOV.U32 R108, RZ, RZ, R107 ;  /* 0x000000ffff6c7224 */ /* 0x000fe200078e006b */
[----:B------:R-:W2:Y:S01]  /*20d20*/  LDL R24, [R1+0x78] ;  /* 0x0000780001187983 */ /* 0x000ea20000100800 */
[----:B------:R-:W-:Y:S02]  /*20d30*/  IMAD.MOV.U32 R107, RZ, RZ, R104 ;  /* 0x000000ffff6b7224 */ /* 0x000fe400078e0068 */
[----:B------:R-:W-:-:S02]  /*20d40*/  IMAD.MOV.U32 R104, RZ, RZ, R93 ;  /* 0x000000ffff687224 */ /* 0x000fc400078e005d */
[----:B------:R-:W-:-:S05]  /*20d50*/  @!P1 IMAD.MOV.U32 R93, RZ, RZ, R94 ;  /* 0x000000ffff5d9224 */ /* 0x000fca00078e005e */
[----:B------:R0:W-:Y:S02]  /*20d60*/  @!P1 ST.E.64 desc[UR36][R4.64], R92 ;  /* 0x0000005c04009985 */ /* 0x0001e4000c101b24 */
[----:B0-----:R-:W-:-:S04]  /*20d70*/  @!P2 LEA R4, P4, R112, R0, 0x2 ;  /* 0x000000007004a211 */ /* 0x001fc800078810ff */
[----:B-----5:R-:W-:Y:S02]  /*20d80*/  @!P2 LEA.HI.X R5, R112, R8, R124, 0x2, P4 ;  /* 0x000000087005a211 */ /* 0x020fe400020f147c */
[----:B------:R-:W5:Y:S04]  /*20d90*/  LDL R124, [R1+0x168] ;  /* 0x00016800017c7983 */ /* 0x000f680000100800 */
[----:B------:R0:W-:Y:S02]  /*20da0*/  @!P3 ST.E.64 desc[UR36][R2.64], R38 ;  /* 0x000000260200b985 */ /* 0x0001e4000c101b24 */
[----:B0-----:R-:W-:-:S04]  /*20db0*/  @!P0 LEA R2, P5, R113, R0, 0x2 ;  /* 0x0000000071028211 */ /* 0x001fc800078a10ff */
[----:B-----5:R-:W-:Y:S02]  /*20dc0*/  @!P0 LEA.HI.X R3, R113, R8, R124, 0x2, P5 ;  /* 0x0000000871038211 */ /* 0x020fe400028f147c */
[----:B------:R-:W5:Y:S01]  /*20dd0*/  LDL R124, [R1+0x164] ;  /* 0x00016400017c7983 */ /* 0x000f620000100800 */
[----:B------:R-:W-:-:S03]  /*20de0*/  ISETP.GE.AND P1, PT, R117, UR4, PT ;  /* 0x0000000475007c0c */ /* 0x000fc6000bf26270 */
[----:B------:R0:W-:Y:S10]  /*20df0*/  @!P2 ST.E.64 desc[UR36][R4.64], R6 ;  /* 0x000000060400a985 */ /* 0x0001f4000c101b24 */
[----:B0-----:R-:W-:-:S02]  /*20e00*/  @!P1 LEA R6, P4, R117, R0, 0x2 ;  /* 0x0000000075069211 */ /* 0x001fc400078810ff */
[----:B------:R-:W-:Y:S02]  /*20e10*/  MOV R112, R110 ;  /* 0x0000006e00707202 */ /* 0x000fe40000000f00 */
[----:B-----5:R-:W-:Y:S02]  /*20e20*/  @!P1 LEA.HI.X R7, R117, R8, R124, 0x2, P4 ;  /* 0x0000000875079211 */ /* 0x020fe400020f147c */
[----:B------:R-:W5:Y:S01]  /*20e30*/  LDL R124, [R1+0x160] ;  /* 0x00016000017c7983 */ /* 0x000f620000100800 */
[----:B------:R-:W-:Y:S02]  /*20e40*/  IMAD.MOV.U32 R110, RZ, RZ, R107 ;  /* 0x000000ffff6e7224 */ /* 0x000fe400078e006b */
[----:B------:R-:W-:Y:S01]  /*20e50*/  IMAD.MOV.U32 R107, RZ, RZ, R104 ;  /* 0x000000ffff6b7224 */ /* 0x000fe200078e0068 */
[----:B------:R-:W-:Y:S01]  /*20e60*/  ISETP.GE.AND P3, PT, R121, UR4, PT ;  /* 0x0000000479007c0c */ /* 0x000fe2000bf66270 */
[----:B------:R-:W-:Y:S02]  /*20e70*/  IMAD.MOV.U32 R113, RZ, RZ, R110 ;  /* 0x000000ffff717224 */ /* 0x000fe400078e006e */
[----:B------:R-:W-:-:S02]  /*20e80*/  IMAD.MOV.U32 R110, RZ, RZ, R107 ;  /* 0x000000ffff6e7224 */ /* 0x000fc400078e006b */
[----:B------:R-:W-:Y:S01]  /*20e90*/  IMAD.MOV.U32 R104, RZ, RZ, R96 ;  /* 0x000000ffff687224 */ /* 0x000fe200078e0060 */
[----:B------:R-:W3:Y:S01]  /*20ea0*/  LDL R107, [R1+0x148] ;  /* 0x00014800016b7983 */ /* 0x000ee20000100800 */
[----:B------:R-:W-:-:S03]  /*20eb0*/  @!P0 IMAD.MOV.U32 R4, RZ, RZ, R40 ;  /* 0x000000ffff048224 */ /* 0x000fc600078e0028 */
[----:B------:R-:W4:Y:S01]  /*20ec0*/  LDL R96, [R1+0x140] ;  /* 0x0001400001607983 */ /* 0x000f220000100800 */
[----:B------:R-:W-:-:S05]  /*20ed0*/  @!P0 IMAD.MOV.U32 R5, RZ, RZ, R44 ;  /* 0x000000ffff058224 */ /* 0x000fca00078e002c */
[----:B------:R0:W-:Y:S02]  /*20ee0*/  @!P0 ST.E.64 desc[UR36][R2.64], R4 ;  /* 0x0000000402008985 */ /* 0x0001e4000c101b24 */
[----:B0-----:R-:W-:-:S04]  /*20ef0*/  @!P3 LEA R2, P5, R121, R0, 0x2 ;  /* 0x000000007902b211 */ /* 0x001fc800078a10ff */
[----:B-----5:R-:W-:Y:S02]  /*20f00*/  @!P3 LEA.HI.X R3, R121, R8, R124, 0x2, P5 ;  /* 0x000000087903b211 */ /* 0x020fe400028f147c */
[----:B------:R-:W5:Y:S01]  /*20f10*/  LDL R121, [R1+0x15c] ;  /* 0x00015c0001797983 */ /* 0x000f620000100800 */
[----:B------:R-:W-:Y:S02]  /*20f20*/  ISETP.GE.AND P2, PT, R120, UR4, PT ;  /* 0x0000000478007c0c */ /* 0x000fe4000bf46270 */
[----:B------:R-:W-:Y:S01]  /*20f30*/  MOV R117, R113 ;  /* 0x0000007100757202 */ /* 0x000fe20000000f00 */
[----:B---3--:R-:W-:Y:S02]  /*20f40*/  IMAD.MOV.U32 R113, RZ, RZ, R107 ;  /* 0x000000ffff717224 */ /* 0x008fe400078e006b */
[----:B----4-:R-:W-:Y:S02]  /*20f50*/  IMAD.MOV.U32 R107, RZ, RZ, R96 ;  /* 0x000000ffff6b7224 */ /* 0x010fe400078e0060 */
[----:B------:R-:W-:-:S02]  /*20f60*/  IMAD.MOV.U32 R96, RZ, RZ, R59 ;  /* 0x000000ffff607224 */ /* 0x000fc400078e003b */
[----:B------:R-:W-:Y:S01]  /*20f70*/  @!P1 IMAD.MOV.U32 R59, RZ, RZ, R58 ;  /* 0x000000ffff3b9224 */ /* 0x000fe200078e003a */
[----:B------:R-:W-:-:S05]  /*20f80*/  @!P1 MOV R58, R105 ;  /* 0x00000069003a9202 */ /* 0x000fca0000000f00 */
[----:B------:R0:W-:Y:S02]  /*20f90*/  @!P1 ST.E.64 desc[UR36][R6.64], R58 ;  /* 0x0000003a06009985 */ /* 0x0001e4000c101b24 */
[----:B0-----:R-:W-:-:S04]  /*20fa0*/  @!P2 LEA R6, P4, R120, R0, 0x2 ;  /* 0x000000007806a211 */ /* 0x001fc800078810ff */
[----:B-----5:R-:W-:Y:S02]  /*20fb0*/  @!P2 LEA.HI.X R7, R120, R8, R121, 0x2, P4 ;  /* 0x000000087807a211 */ /* 0x020fe400020f1479 */
[----:B------:R-:W3:Y:S01]  /*20fc0*/  LDL R120, [R1+0x158] ;  /* 0x0001580001787983 */ /* 0x000ee20000100800 */
[----:B------:R-:W-:Y:S01]  /*20fd0*/  ISETP.GE.AND P0, PT, R119, UR4, PT ;  /* 0x0000000477007c0c */ /* 0x000fe2000bf06270 */
[----:B------:R-:W-:Y:S02]  /*20fe0*/  @!P3 IMAD.MOV.U32 R4, RZ, RZ, R45 ;  /* 0x000000ffff04b224 */ /* 0x000fe400078e002d */
[----:B------:R-:W-:-:S05]  /*20ff0*/  @!P3 IMAD.MOV.U32 R5, RZ, RZ, R46 ;  /* 0x000000ffff05b224 */ /* 0x000fca00078e002e */
[----:B------:R0:W-:Y:S01]  /*21000*/  @!P3 ST.E.64 desc[UR36][R2.64], R4 ;  /* 0x000000040200b985 */ /* 0x0001e2000c101b24 */
[----:B------:R-:W-:-:S04]  /*21010*/  ISETP.GE.AND P3, PT, R116, UR4, PT ;  /* 0x0000000474007c0c */ /* 0x000fc8000bf66270 */
[----:B0-----:R-:W-:Y:S01]  /*21020*/  @!P0 LEA R2, P5, R119, R0, 0x2 ;  /* 0x0000000077028211 */ /* 0x001fe200078a10ff */
[----:B------:R-:W-:Y:S02]  /*21030*/  @!P2 IMAD.MOV.U32 R4, RZ, RZ, R109 ;  /* 0x000000ffff04a224 */ /* 0x000fe400078e006d */
[----:B------:R-:W-:-:S05]  /*21040*/  @!P2 IMAD.MOV.U32 R5, RZ, RZ, R70 ;  /* 0x000000ffff05a224 */ /* 0x000fca00078e0046 */
[----:B------:R0:W-:Y:S02]  /*21050*/  @!P2 ST.E.64 desc[UR36][R6.64], R4 ;  /* 0x000000040600a985 */ /* 0x0001e4000c101b24 */
[----:B0-----:R-:W-:Y:S01]  /*21060*/  @!P0 MOV R4, R47 ;  /* 0x0000002f00048202 */ /* 0x001fe20000000f00 */
[----:B------:R-:W-:Y:S01]  /*21070*/  @!P0 IMAD.MOV.U32 R5, RZ, RZ, R48 ;  /* 0x000000ffff058224 */ /* 0x000fe200078e0030 */
[----:B---3--:R-:W-:Y:S02]  /*21080*/  @!P0 LEA.HI.X R3, R119, R8, R120, 0x2, P5 ;  /* 0x0000000877038211 */ /* 0x008fe400028f1478 */
[----:B------:R-:W3:Y:S04]  /*21090*/  LDL R119, [R1+0x154] ;  /* 0x0001540001777983 */ /* 0x000ee80000100800 */
[----:B------:R0:W-:Y:S02]  /*210a0*/  @!P0 ST.E.64 desc[UR36][R2.64], R4 ;  /* 0x0000000402008985 */ /* 0x0001e4000c101b24 */
[----:B0-----:R-:W-:-:S04]  /*210b0*/  @!P3 LEA R2, P5, R116, R0, 0x2 ;  /* 0x000000007402b211 */ /* 0x001fc800078a10ff */
[----:B------:R-:W-:Y:S02]  /*210c0*/  @!P3 LEA.HI.X R3, R116, R8, R117, 0x2, P5 ;  /* 0x000000087403b211 */ /* 0x000fe400028f1475 */
[----:B------:R-:W4:Y:S01]  /*210d0*/  LDL R116, [R1+0x14c] ;  /* 0x00014c0001747983 */ /* 0x000f220000100800 */
[----:B------:R-:W-:Y:S02]  /*210e0*/  ISETP.GE.AND P1, PT, R118, UR4, PT ;  /* 0x0000000476007c0c */ /* 0x000fe4000bf26270 */
[----:B------:R-:W-:Y:S02]  /*210f0*/  ISETP.GE.AND P2, PT, R114, UR4, PT ;  /* 0x0000000472007c0c */ /* 0x000fe4000bf46270 */
[----:B------:R-:W-:-:S09]  /*21100*/  ISETP.GE.AND P0, PT, R112, UR4, PT ;  /* 0x0000000470007c0c */ /* 0x000fd2000bf06270 */
[C---:B------:R-:W-:Y:S01]  /*21110*/  @!P1 LEA R6, P4, R118.reuse, R0, 0x2 ;  /* 0x0000000076069211 */ /* 0x040fe200078810ff */
[----:B------:R-:W-:Y:S02]  /*21120*/  @!P1 IMAD.MOV.U32 R4, RZ, RZ, R74 ;  /* 0x000000ffff049224 */ /* 0x000fe400078e004a */
[----:B------:R-:W-:Y:S01]  /*21130*/  @!P1 IMAD.MOV.U32 R5, RZ, RZ, R66 ;  /* 0x000000ffff059224 */ /* 0x000fe200078e0042 */
[----:B---3--:R-:W-:-:S05]  /*21140*/  @!P1 LEA.HI.X R7, R118, R8, R119, 0x2, P4 ;  /* 0x0000000876079211 */ /* 0x008fca00020f1477 */
[----:B------:R0:W-:Y:S01]  /*21150*/  @!P1 ST.E.64 desc[UR36][R6.64], R4 ;  /* 0x0000000406009985 */ /* 0x0001e2000c101b24 */
[----:B------:R-:W-:Y:S01]  /*21160*/  ISETP.GE.AND P1, PT, R108, UR4, PT ;  /* 0x000000046c007c0c */ /* 0x000fe2000bf26270 */
[----:B0-----:R-:W-:Y:S01]  /*21170*/  @!P3 IMAD.MOV.U32 R4, RZ, RZ, R49 ;  /* 0x000000ffff04b224 */ /* 0x001fe200078e0031 */
[----:B------:R-:W-:Y:S02]  /*21180*/  @!P3 MOV R5, R50 ;  /* 0x000000320005b202 */ /* 0x000fe40000000f00 */
[----:B------:R-:W-:-:S03]  /*21190*/  @!P2 LEA R6, P4, R114, R0, 0x2 ;  /* 0x000000007206a211 */ /* 0x000fc600078810ff */
[----:B------:R0:W-:Y:S01]  /*211a0*/  @!P3 ST.E.64 desc[UR36][R2.64], R4 ;  /* 0x000000040200b985 */ /* 0x0001e2000c101b24 */
[----:B----4-:R-:W-:Y:S02]  /*211b0*/  @!P2 LEA.HI.X R7, R114, R8, R116, 0x2, P4 ;  /* 0x000000087207a211 */ /* 0x010fe400020f1474 */
[----:B------:R-:W-:Y:S01]  /*211c0*/  ISETP.GE.AND P3, PT, R104, UR4, PT ;  /* 0x0000000468007c0c */ /* 0x000fe2000bf66270 */
[----:B0-----:R-:W-:Y:S02]  /*211d0*/  @!P2 IMAD.MOV.U32 R4, RZ, RZ, R67 ;  /* 0x000000ffff04a224 */ /* 0x001fe400078e0043 */
[----:B------:R-:W-:Y:S01]  /*211e0*/  @!P2 IMAD.MOV.U32 R5, RZ, RZ, R71 ;  /* 0x000000ffff05a224 */ /* 0x000fe200078e0047 */
[----:B------:R-:W-:-:S04]  /*211f0*/  @!P0 LEA R2, P5, R112, R0, 0x2 ;  /* 0x0000000070028211 */ /* 0x000fc800078a10ff */
[----:B------:R0:W-:Y:S01]  /*21200*/  @!P2 ST.E.64 desc[UR36][R6.64], R4 ;  /* 0x000000040600a985 */ /* 0x0001e2000c101b24 */
[----:B------:R-:W-:Y:S02]  /*21210*/  @!P0 LEA.HI.X R3, R112, R8, R113, 0x2, P5 ;  /* 0x0000000870038211 */ /* 0x000fe400028f1471 */
[----:B------:R-:W-:Y:S01]  /*21220*/  ISETP.GE.AND P2, PT, R102, UR4, PT ;  /* 0x0000000466007c0c */ /* 0x000fe2000bf46270 */
[----:B0-----:R-:W-:Y:S02]  /*21230*/  @!P0 IMAD.MOV.U32 R4, RZ, RZ, R51 ;  /* 0x000000ffff048224 */ /* 0x001fe400078e0033 */
[----:B------:R-:W-:Y:S01]  /*21240*/  @!P0 IMAD.MOV.U32 R5, RZ, RZ, R52 ;  /* 0x000000ffff058224 */ /* 0x000fe200078e0034 */
[----:B------:R-:W-:-:S04]  /*21250*/  @!P1 LEA R6, P4, R108, R0, 0x2 ;  /* 0x000000006c069211 */ /* 0x000fc800078810ff */
[----:B------:R0:W-:Y:S01]  /*21260*/  @!P0 ST.E.64 desc[UR36][R2.64], R4 ;  /* 0x0000000402008985 */ /* 0x0001e2000c101b24 */
[----:B------:R-:W-:Y:S02]  /*21270*/  ISETP.GE.AND P0, PT, R84, UR4, PT ;  /* 0x0000000454007c0c */ /* 0x000fe4000bf06270 */
[----:B------:R-:W-:Y:S02]  /*21280*/  @!P1 LEA.HI.X R7, R108, R8, R110, 0x2, P4 ;  /* 0x000000086c079211 */ /* 0x000fe400020f146e */
[----:B0-----:R-:W-:Y:S01]  /*21290*/  @!P1 MOV R4, R75 ;  /* 0x0000004b00049202 */ /* 0x001fe20000000f00 */
        /* <DEDUP_REMOVED lines=11> */
[C---:B0-----:R-:W-:Y:S01]  /*21350*/  @!P0 LEA R2, P5, R84.reuse, R0, 0x2 ;  /* 0x0000000054028211 */ /* 0x041fe200078a10ff */
[----:B------:R-:W-:Y:S01]  /*21360*/  @!P2 IMAD.MOV.U32 R4, RZ, RZ, R83 ;  /* 0x000000ffff04a224 */ /* 0x000fe200078e0053 */
[----:B------:R-:W-:Y:S02]  /*21370*/  @!P2 MOV R5, R87 ;  /* 0x000000570005a202 */ /* 0x000fe40000000f00 */
[----:B------:R-:W-:Y:S01]  /*21380*/  @!P0 LEA.HI.X R3, R84, R8, R100, 0x2, P5 ;  /* 0x0000000854038211 */ /* 0x000fe200028f1464 */
[----:B------:R-:W-:-:S02]  /*21390*/  IMAD.MOV.U32 R84, RZ, RZ, R81 ;  /* 0x000000ffff547224 */ /* 0x000fc400078e0051 */
[----:B------:R-:W-:Y:S02]  /*213a0*/  IMAD.MOV.U32 R81, RZ, RZ, R73 ;  /* 0x000000ffff517224 */ /* 0x000fe400078e0049 */
[----:B------:R-:W-:Y:S02]  /*213b0*/  IMAD.MOV.U32 R73, RZ, RZ, R57 ;  /* 0x000000ffff497224 */ /* 0x000fe400078e0039 */
[----:B------:R-:W-:Y:S01]  /*213c0*/  @!P0 IMAD.MOV.U32 R57, RZ, RZ, R56 ;  /* 0x000000ffff398224 */ /* 0x000fe200078e0038 */
[----:B------:R-:W-:Y:S01]  /*213d0*/  @!P0 MOV R56, R55 ;  /* 0x0000003700388202 */ /* 0x000fe20000000f00 */
[----:B------:R0:W-:Y:S01]  /*213e0*/  @!P2 ST.E.64 desc[UR36][R6.64], R4 ;  /* 0x000000040600a985 */ /* 0x0001e2000c101b24 */
[----:B------:R-:W-:-:S03]  /*213f0*/  ISETP.GE.AND P2, PT, R86, UR4, PT ;  /* 0x0000000456007c0c */ /* 0x000fc6000bf46270 */
[----:B------:R1:W-:Y:S01]  /*21400*/  @!P0 ST.E.64 desc[UR36][R2.64], R56 ;  /* 0x0000003802008985 */ /* 0x0003e2000c101b24 */
[----:B------:R-:W-:Y:S01]  /*21410*/  ISETP.GE.AND P0, PT, R69, UR4, PT ;  /* 0x0000000445007c0c */ /* 0x000fe2000bf06270 */
[----:B------:R-:W-:Y:S01]  /*21420*/  @!P1 IMAD.MOV.U32 R107, RZ, RZ, R91 ;  /* 0x000000ffff6b9224 */ /* 0x000fe200078e005b */
[-C--:B0-----:R-:W-:Y:S02]  /*21430*/  @!P1 LEA R4, P4, R95, R0.reuse, 0x2 ;  /* 0x000000005f049211 */ /* 0x081fe400078810ff */
[----:B-1----:R-:W-:Y:S02]  /*21440*/  @!P3 LEA R2, P5, R61, R0, 0x2 ;  /* 0x000000003d02b211 */ /* 0x002fe400078a10ff */
[-C--:B------:R-:W-:Y:S02]  /*21450*/  @!P1 LEA.HI.X R5, R95, R8.reuse, R96, 0x2, P4 ;  /* 0x000000085f059211 */ /* 0x080fe400020f1460 */
[----:B------:R-:W-:Y:S01]  /*21460*/  @!P3 LEA.HI.X R3, R61, R8, R90, 0x2, P5 ;  /* 0x000000083d03b211 */ /* 0x000fe200028f145a */
[----:B------:R-:W-:Y:S01]  /*21470*/  @!P3 IMAD.MOV.U32 R61, RZ, RZ, R62 ;  /* 0x000000ffff3db224 */ /* 0x000fe200078e003e */
[----:B------:R-:W-:Y:S01]  /*21480*/  ISETP.GE.AND P4, PT, R77, UR4, PT ;  /* 0x000000044d007c0c */ /* 0x000fe2000bf86270 */
[----:B------:R0:W-:Y:S01]  /*21490*/  @!P1 ST.E.64 desc[UR36][R4.64], R106 ;  /* 0x0000006a04009985 */ /* 0x0001e2000c101b24 */
[----:B------:R-:W-:-:S02]  /*214a0*/  @!P2 IMAD.MOV.U32 R6, RZ, RZ, R111 ;  /* 0x000000ffff06a224 */ /* 0x000fc400078e006f */
[----:B------:R-:W-:Y:S01]  /*214b0*/  @!P2 IMAD.MOV.U32 R7, RZ, RZ, R98 ;  /* 0x000000ffff07a224 */ /* 0x000fe200078e0062 */
[----:B------:R1:W-:Y:S01]  /*214c0*/  @!P3 ST.E.64 desc[UR36][R2.64], R60 ;  /* 0x0000003c0200b985 */ /* 0x0003e2000c101b24 */
[CC--:B0-----:R-:W-:Y:S02]  /*214d0*/  @!P2 LEA R4, P1, R86.reuse, R0.reuse, 0x2 ;  /* 0x000000005604a211 */ /* 0x0c1fe400078210ff */
[----:B-1----:R-:W-:Y:S02]  /*214e0*/  @!P0 LEA R2, P5, R69, R0, 0x2 ;  /* 0x0000000045028211 */ /* 0x002fe400078a10ff */
[-C--:B------:R-:W-:Y:S02]  /*214f0*/  @!P2 LEA.HI.X R5, R86, R8.reuse, R88, 0x2, P1 ;  /* 0x000000085605a211 */ /* 0x080fe400008f1458 */
[----:B------:R-:W-:Y:S02]  /*21500*/  ISETP.GE.AND P1, PT, R63, UR4, PT ;  /* 0x000000043f007c0c */ /* 0x000fe4000bf26270 */
[----:B------:R-:W-:Y:S01]  /*21510*/  @!P0 LEA.HI.X R3, R69, R8, R84, 0x2, P5 ;  /* 0x0000000845038211 */ /* 0x000fe200028f1454 */
[----:B------:R0:W-:Y:S01]  /*21520*/  @!P2 ST.E.64 desc[UR36][R4.64], R6 ;  /* 0x000000060400a985 */ /* 0x0001e2000c101b24 */
[----:B------:R-:W-:-:S02]  /*21530*/  @!P0 MOV R69, R72 ;  /* 0x0000004800458202 */ /* 0x000fc40000000f00 */
[----:B------:R-:W-:Y:S02]  /*21540*/  ISETP.GE.AND P2, PT, R34, UR4, PT ;  /* 0x0000000422007c0c */ /* 0x000fe4000bf46270 */
[C---:B------:R-:W-:Y:S01]  /*21550*/  @!P4 LEA R10, P3, R77.reuse, R0, 0x2 ;  /* 0x000000004d0ac211 */ /* 0x040fe200078610ff */
[----:B------:R1:W-:Y:S03]  /*21560*/  @!P0 ST.E.64 desc[UR36][R2.64], R68 ;  /* 0x0000004402008985 */ /* 0x0003e6000c101b24 */
[----:B------:R-:W-:Y:S02]  /*21570*/  @!P4 LEA.HI.X R11, R77, R8, R81, 0x2, P3 ;  /* 0x000000084d0bc211 */ /* 0x000fe400018f1451 */
[----:B--2---:R-:W-:Y:S02]  /*21580*/  ISETP.GE.AND P3, PT, R24, UR4, PT ;  /* 0x0000000418007c0c */ /* 0x004fe4000bf66270 */
[----:B0-----:R-:W-:Y:S01]  /*21590*/  @!P1 LEA R4, P0, R63, R0, 0x2 ;  /* 0x000000003f049211 */ /* 0x001fe200078010ff */
[----:B-1----:R-:W-:-:S02]  /*215a0*/  @!P4 IMAD.MOV.U32 R2, RZ, RZ, R115 ;  /* 0x000000ffff02c224 */ /* 0x002fc400078e0073 */
[----:B------:R-:W-:Y:S01]  /*215b0*/  @!P4 IMAD.MOV.U32 R3, RZ, RZ, R99 ;  /* 0x000000ffff03c224 */ /* 0x000fe200078e0063 */
[----:B------:R-:W-:Y:S02]  /*215c0*/  ISETP.GE.AND P5, PT, R14, UR4, PT ;  /* 0x000000040e007c0c */ /* 0x000fe4000bfa6270 */
[----:B------:R-:W-:Y:S02]  /*215d0*/  @!P1 LEA.HI.X R5, R63, R8, R73, 0x2, P0 ;  /* 0x000000083f059211 */ /* 0x000fe400000f1449 */
[----:B------:R0:W-:Y:S01]  /*215e0*/  @!P4 ST.E.64 desc[UR36][R10.64], R2 ;  /* 0x000000020a00c985 */ /* 0x0001e2000c101b24 */
[----:B------:R-:W-:Y:S01]  /*215f0*/  ISETP.GE.AND P4, PT, R12, UR4, PT ;  /* 0x000000040c007c0c */ /* 0x000fe2000bf86270 */
[----:B------:R-:W-:Y:S01]  /*21600*/  @!P1 IMAD.MOV.U32 R77, RZ, RZ, R78 ;  /* 0x000000ffff4d9224 */ /* 0x000fe200078e004e */
[----:B0-----:R-:W-:-:S04]  /*21610*/  @!P2 LEA R2, P0, R34, R0, 0x2 ;  /* 0x000000002202a211 */ /* 0x001fc800078010ff */
[----:B------:R-:W-:Y:S01]  /*21620*/  @!P2 LEA.HI.X R3, R34, R8, R35, 0x2, P0 ;  /* 0x000000082203a211 */ /* 0x000fe200000f1423 */
[----:B------:R0:W-:Y:S04]  /*21630*/  @!P1 ST.E.64 desc[UR36][R4.64], R76 ;  /* 0x0000004c04009985 */ /* 0x0001e8000c101b24 */
[----:B------:R1:W-:Y:S02]  /*21640*/  @!P2 ST.E.64 desc[UR36][R2.64], R122 ;  /* 0x0000007a0200a985 */ /* 0x0003e4000c101b24 */
[----:B------:R-:W-:Y:S01]  /*21650*/  @!P4 LEA R6, P2, R12, R0, 0x2 ;  /* 0x000000000c06c211 */ /* 0x000fe200078410ff */
[----:B------:R-:W-:Y:S01]  /*21660*/  @!P3 IMAD.MOV.U32 R81, RZ, RZ, R82 ;  /* 0x000000ffff51b224 */ /* 0x000fe200078e0052 */
[----:B------:R-:W-:Y:S01]  /*21670*/  @!P5 MOV R131, R130 ;  /* 0x000000820083d202 */ /* 0x000fe20000000f00 */
[----:B------:R-:W-:Y:S01]  /*21680*/  @!P5 IMAD.MOV.U32 R130, RZ, RZ, R129 ;  /* 0x000000ffff82d224 */ /* 0x000fe200078e0081 */
[----:B0-----:R-:W-:-:S02]  /*21690*/  @!P3 LEA R4, P0, R24, R0, 0x2 ;  /* 0x000000001804b211 */ /* 0x001fc400078010ff */
[----:B-1----:R-:W-:Y:S02]  /*216a0*/  @!P5 LEA R2, P1, R14, R0, 0x2 ;  /* 0x000000000e02d211 */ /* 0x002fe400078210ff */
[-C--:B------:R-:W-:Y:S02]  /*216b0*/  @!P3 LEA.HI.X R5, R24, R8.reuse, R25, 0x2, P0 ;  /* 0x000000081805b211 */ /* 0x080fe400000f1419 */
[-C--:B------:R-:W-:Y:S02]  /*216c0*/  @!P5 LEA.HI.X R3, R14, R8.reuse, R15, 0x2, P1 ;  /* 0x000000080e03d211 */ /* 0x080fe400008f140f */
[----:B------:R-:W-:Y:S01]  /*216d0*/  @!P4 LEA.HI.X R7, R12, R8, R13, 0x2, P2 ;  /* 0x000000080c07c211 */ /* 0x000fe200010f140d */
[----:B------:R0:W-:Y:S04]  /*216e0*/  @!P3 ST.E.64 desc[UR36][R4.64], R80 ;  /* 0x000000500400b985 */ /* 0x0001e8000c101b24 */
[----:B------:R0:W-:Y:S04]  /*216f0*/  @!P5 ST.E.64 desc[UR36][R2.64], R130 ;  /* 0x000000820200d985 */ /* 0x0001e8000c101b24 */
[----:B------:R0:W-:Y:S01]  /*21700*/  @!P4 ST.E.64 desc[UR36][R6.64], R28 ;  /* 0x0000001c0600c985 */ /* 0x0001e2000c101b24 */
[----:B------:R-:W-:-:S13]  /*21710*/  ISETP.GE.AND P0, PT, R9, UR4, PT ;  /* 0x0000000409007c0c */ /* 0x000fda000bf06270 */
[----:B0-----:R-:W-:Y:S05]  /*21720*/  @P0 BRA `(.L_x_674) ;  /* 0x00000010000c0947 */ /* 0x001fea0003800000 */
[----:B------:R-:W2:Y:S01]  /*21730*/  LDL R12, [R1+0x10c] ;  /* 0x00010c00010c7983 */ /* 0x000ea20000100800 */
[----:B------:R-:W-:-:S04]  /*21740*/  LEA R2, P0, R9, R0, 0x2 ;  /* 0x0000000009027211 */ /* 0x000fc800078010ff */
[----:B--2---:R-:W-:-:S05]  /*21750*/  LEA.HI.X R3, R9, R8, R12, 0x2, P0 ;  /* 0x0000000809037211 */ /* 0x004fca00000f140c */
[----:B------:R0:W-:Y:S01]  /*21760*/  ST.E.64 desc[UR36][R2.64], R30 ;  /* 0x0000001e02007985 */ /* 0x0001e2000c101b24 */
[----:B------:R-:W-:Y:S05]  /*21770*/  BRA `(.L_x_674) ;  /* 0x0000000c00f87947 */ /* 0x000fea0003800000 */
.L_x_660:
[----:B------:R-:W0:Y:S01]  /*21780*/  LDL.LU R4, [R1+0x48] ;  /* 0x0000480001047983 */ /* 0x000e220000300800 */
[----:B------:R-:W-:Y:S01]  /*21790*/  ULDC.64 UR6, c[0x0][0xc08] ;  /* 0x0003020000067ab9 */ /* 0x000fe20000000a00 */
[----:B------:R-:W-:Y:S02]  /*217a0*/  ULDC.64 UR4, c[0x0][0xc00] ;  /* 0x0003000000047ab9 */ /* 0x000fe40000000a00 */
[----:B------:R-:W2:Y:S01]  /*217b0*/  LDL.LU R0, [R1+0x4c] ;  /* 0x00004c0001007983 */ /* 0x000ea20000300800 */
[----:B------:R-:W-:Y:S02]  /*217c0*/  ISETP.NE.U32.AND P1, PT, RZ, UR6, PT ;  /* 0x00000006ff007c0c */ /* 0x000fe4000bf25070 */
[----:B------:R-:W-:Y:S01]  /*217d0*/  ISETP.NE.U32.AND P0, PT, RZ, UR4, PT ;  /* 0x00000004ff007c0c */ /* 0x000fe2000bf05070 */
[----:B------:R-:W-:Y:S01]  /*217e0*/  IMAD.MOV.U32 R15, RZ, RZ, RZ ;  /* 0x000000ffff0f7224 */ /* 0x000fe200078e00ff */
[----:B------:R-:W-:Y:S01]  /*217f0*/  ISETP.NE.AND.EX P1, PT, RZ, UR7, PT, P1 ;  /* 0x00000007ff007c0c */ /* 0x000fe2000bf25310 */
[----:B------:R-:W3:Y:S01]  /*21800*/  LDL R6, [R1+0x40] ;  /* 0x0000400001067983 */ /* 0x000ee20000100800 */
[----:B------:R-:W-:Y:S01]  /*21810*/  ISETP.NE.AND.EX P0, PT, RZ, UR5, PT, P0 ;  /* 0x00000005ff007c0c */ /* 0x000fe2000bf05300 */
[----:B------:R-:W1:Y:S01]  /*21820*/  S2R R7, SR_TID.X ;  /* 0x0000000000077919 */ /* 0x000e620000002100 */
[----:B0-----:R-:W-:Y:S01]  /*21830*/  IADD3 R2, P2, R4, UR4, RZ ;  /* 0x0000000404027c10 */ /* 0x001fe2000ff5e0ff */
[----:B------:R-:W-:-:S03]  /*21840*/  ULDC UR4, c[0x0][0xa88] ;  /* 0x0002a20000047ab9 */ /* 0x000fc60000000800 */
[----:B--2---:R-:W-:-:S05]  /*21850*/  IADD3.X R3, R0, UR5, RZ, P2, !PT ;  /* 0x0000000500037c10 */ /* 0x004fca00097fe4ff */
[----:B------:R-:W-:Y:S01]  /*21860*/  @P1 IADD3 R4, P2, R4, UR6, RZ ;  /* 0x0000000604041c10 */ /* 0x000fe2000ff5e0ff */
[----:B------:R-:W-:Y:S01]  /*21870*/  IMAD.U32 R20, RZ, RZ, UR4 ;  /* 0x00000004ff147e24 */ /* 0x000fe2000f8e00ff */
[----:B------:R0:W5:Y:S02]  /*21880*/  @P0 LDG.E R15, desc[UR36][R2.64] ;  /* 0x00000024020f0981 */ /* 0x000164000c1e1900 */
[----:B------:R-:W-:-:S05]  /*21890*/  @P1 IADD3.X R5, R0, UR7, RZ, P2, !PT ;  /* 0x0000000700051c10 */ /* 0x000fca00097fe4ff */
[----:B------:R0:W5:Y:S01]  /*218a0*/  @P1 LDG.E R20, desc[UR36][R4.64] ;  /* 0x0000002404141981 */ /* 0x000162000c1e1900 */
[----:B-1----:R-:W-:Y:S01]  /*218b0*/  VIADD R28, R7, 0xffffff80 ;  /* 0xffffff80071c7836 */ /* 0x002fe20000000000 */
[----:B---3--:R-:W-:-:S04]  /*218c0*/  ISETP.GT.AND P2, PT, R6, 0x1, PT ;  /* 0x000000010600780c */ /* 0x008fc80003f44270 */
[----:B------:R-:W-:Y:S01]  /*218d0*/  ISETP.GT.AND P3, PT, R28, 0x7f, PT ;  /* 0x0000007f1c00780c */ /* 0x000fe20003f64270 */
[----:B------:R-:W-:-:S12]  /*218e0*/  @P1 BRA `(.L_x_679) ;  /* 0x0000000000101947 */ /* 0x000fd80003800000 */
[----:B------:R-:W-:Y:S05]  /*218f0*/  @!P0 BRA `(.L_x_679) ;  /* 0x00000000000c8947 */ /* 0x000fea0003800000 */
[----:B0-----:R-:W2:Y:S04]  /*21900*/  LDG.E R5, desc[UR36][R2.64] ;  /* 0x0000002402057981 */ /* 0x001ea8000c1e1900 */
[----:B-----5:R-:W2:Y:S02]  /*21910*/  LDG.E R20, desc[UR36][R2.64+0x4] ;  /* 0x0000042402147981 */ /* 0x020ea4000c1e1900 */
[----:B--2---:R-:W-:-:S07]  /*21920*/  IADD3 R20, -R5, R20, RZ ;  /* 0x0000001405147210 */ /* 0x004fce0007ffe1ff */
.L_x_679:
[----:B0-----:R-:W2:Y:S04]  /*21930*/  LDL.LU R2, [R1+0x3c] ;  /* 0x00003c0001027983 */ /* 0x001ea80000300800 */
[----:B------:R-:W3:Y:S01]  /*21940*/  LDL.LU R0, [R1+0x50] ;  /* 0x0000500001007983 */ /* 0x000ee20000300800 */
[----:B------:R-:W-:Y:S01]  /*21950*/  BSSY B1, `(.L_x_680) ;  /* 0x0000038000017945 */ /* 0x000fe20003800000 */
[----:B-----5:R-:W-:Y:S02]  /*21960*/  SHF.R.S32.HI R14, RZ, 0x1f, R15 ;  /* 0x0000001fff0e7819 */ /* 0x020fe4000001140f */
[----:B--2---:R-:W-:Y:S02]  /*21970*/  SEL R25, R2, RZ, !P0 ;  /* 0x000000ff02197207 */ /* 0x004fe40004000000 */
[----:B---3--:R-:W-:Y:S01]  /*21980*/  SEL R24, R0, RZ, !P0 ;  /* 0x000000ff00187207 */ /* 0x008fe20004000000 */
[----:B------:R-:W-:Y:S06]  /*21990*/  @P3 BRA `(.L_x_681) ;  /* 0x0000000000cc3947 */ /* 0x000fec0003800000 */
[----:B------:R-:W2:Y:S01]  /*219a0*/  LDL R0, [R1+0x54] ;  /* 0x0000540001007983 */ /* 0x000ea20000100800 */
[----:B------:R-:W0:Y:S02]  /*219b0*/  LDC R29, c[0x0][0xbe8] ;  /* 0x0002fa00ff1d7b82 */ /* 0x000e240000000800 */
[----:B0-----:R-:W-:Y:S02]  /*219c0*/  IMAD R2, R20, R29, RZ ;  /* 0x0000001d14027224 */ /* 0x001fe400078e02ff */
[----:B--2---:R-:W-:-:S04]  /*219d0*/  IMAD R0, R0, 0x80, R7 ;  /* 0x0000008000007824 */ /* 0x004fc800078e0207 */
[----:B------:R-:W-:-:S05]  /*219e0*/  VIADD R27, R0, 0xffffff80 ;  /* 0xffffff80001b7836 */ /* 0x000fca0000000000 */
[----:B------:R-:W-:-:S13]  /*219f0*/  ISETP.GE.AND P0, PT, R27, R2, PT ;  /* 0x000000021b00720c */ /* 0x000fda0003f06270 */
[----:B------:R-:W-:Y:S05]  /*21a00*/  @P0 BRA `(.L_x_681) ;  /* 0x0000000000b00947 */ /* 0x000fea0003800000 */
[----:B------:R-:W2:Y:S01]  /*21a10*/  LDL.LU R30, [R1+0x64] ;  /* 0x00006400011e7983 */ /* 0x000ea20000300800 */
[----:B------:R-:W-:Y:S01]  /*21a20*/  IMAD.MOV.U32 R0, RZ, RZ, 0x9b8 ;  /* 0x000009b8ff007424 */ /* 0x000fe200078e00ff */
[----:B------:R-:W-:Y:S01]  /*21a30*/  ISETP.GT.AND P3, PT, R6, 0x1, PT ;  /* 0x000000010600780c */ /* 0x000fe20003f64270 */
[----:B------:R-:W0:Y:S01]  /*21a40*/  LDC.64 R8, c[0x0][0xba8] ;  /* 0x0002ea00ff087b82 */ /* 0x000e220000000a00 */
[----:B------:R-:W-:Y:S01]  /*21a50*/  ISETP.NE.AND P0, PT, R29, 0x1, PT ;  /* 0x000000011d00780c */ /* 0x000fe20003f05270 */
[----:B------:R-:W-:Y:S01]  /*21a60*/  IMAD.MOV.U32 R21, RZ, RZ, R27 ;  /* 0x000000ffff157224 */ /* 0x000fe200078e001b */
[----:B------:R-:W-:-:S05]  /*21a70*/  SEL R26, R0, 0x978, P3 ;  /* 0x00000978001a7807 */ /* 0x000fca0001800000 */
[----:B------:R-:W1:Y:S08]  /*21a80*/  LDC.64 R2, c[0x0][R26+0x220] ;  /* 0x000088001a027b82 */ /* 0x000e700000000a00 */
[----:B------:R-:W3:Y:S08]  /*21a90*/  LDC.64 R10, c[0x0][R26+0x218] ;  /* 0x000086001a0a7b82 */ /* 0x000ef00000000a00 */
[----:B------:R-:W4:Y:S08]  /*21aa0*/  LDC.64 R4, c[0x0][R26+0x228] ;  /* 0x00008a001a047b82 */ /* 0x000f300000000a00 */
[----:B------:R-:W5:Y:S08]  /*21ab0*/  LDC.64 R6, c[0x0][R26+0x210] ;  /* 0x000084001a067b82 */ /* 0x000f700000000a00 */
[----:B------:R-:W3:Y:S08]  /*21ac0*/  @P0 LDC R0, c[0x0][0xbec] ;  /* 0x0002fb00ff000b82 */ /* 0x000ef00000000800 */
[----:B------:R-:W4:Y:S01]  /*21ad0*/  @P0 LDC R33, c[0x0][0xbf0] ;  /* 0x0002fc00ff210b82 */ /* 0x000f220000000800 */
[----:B-1----:R-:W-:-:S07]  /*21ae0*/  IMAD R3, R3, R25, RZ ;  /* 0x0000001903037224 */ /* 0x002fce00078e02ff */
[----:B0-----:R-:W0:Y:S01]  /*21af0*/  @!P3 LDC R8, c[0x0][0xb50] ;  /* 0x0002d400ff08bb82 */ /* 0x001e220000000800 */
[----:B------:R-:W-:-:S04]  /*21b00*/  IMAD.WIDE.U32 R12, R2, R25, RZ ;  /* 0x00000019020c7225 */ /* 0x000fc800078e00ff */
[----:B------:R-:W-:Y:S02]  /*21b10*/  IMAD R3, R2, R24, R3 ;  /* 0x0000001802037224 */ /* 0x000fe400078e0203 */
[----:B---3--:R-:W-:Y:S01]  /*21b20*/  @P0 IMAD.HI.U32 R0, R27, R0, RZ ;  /* 0x000000001b000227 */ /* 0x008fe200078e00ff */
[----:B------:R-:W1:Y:S03]  /*21b30*/  @!P3 LDC R9, c[0x0][0xb54] ;  /* 0x0002d500ff09bb82 */ /* 0x000e660000000800 */
[-C--:B------:R-:W-:Y:S02]  /*21b40*/  IMAD R31, R11, R220.reuse, RZ ;  /* 0x000000dc0b1f7224 */ /* 0x080fe400078e02ff */
[----:B------:R-:W-:Y:S01]  /*21b50*/  IMAD.WIDE.U32 R10, R10, R220, RZ ;  /* 0x000000dc0a0a7225 */ /* 0x000fe200078e00ff */
[----:B----4-:R-:W-:Y:S02]  /*21b60*/  @P0 SHF.R.U32.HI R21, RZ, R33, R0 ;  /* 0x00000021ff150219 */ /* 0x010fe40000011600 */
[----:B------:R-:W-:Y:S01]  /*21b70*/  IADD3 R10, P0, P1, R12, R10, R15 ;  /* 0x0000000a0c0a7210 */ /* 0x000fe2000791e00f */
[----:B------:R-:W-:Y:S01]  /*21b80*/  IMAD.IADD R12, R13, 0x1, R3 ;  /* 0x000000010d0c7824 */ /* 0x000fe200078e0203 */
[----:B------:R-:W-:Y:S01]  /*21b90*/  IADD3 R11, R31, R11, RZ ;  /* 0x0000000b1f0b7210 */ /* 0x000fe20007ffe0ff */
[----:B------:R-:W-:-:S04]  /*21ba0*/  IMAD.MOV R0, RZ, RZ, -R21 ;  /* 0x000000ffff007224 */ /* 0x000fc800078e0a15 */
[----:B------:R-:W-:Y:S01]  /*21bb0*/  IMAD R3, R29, R0, R27 ;  /* 0x000000001d037224 */ /* 0x000fe200078e021b */
[----:B------:R-:W-:-:S04]  /*21bc0*/  IADD3.X R0, R12, R11, R14, P0, P1 ;  /* 0x0000000b0c007210 */ /* 0x000fc800007e240e */
[----:B------:R-:W-:Y:S02]  /*21bd0*/  SHF.R.S32.HI R11, RZ, 0x1f, R3 ;  /* 0x0000001fff0b7819 */ /* 0x000fe40000011403 */
[----:B--2---:R-:W-:-:S05]  /*21be0*/  SEL R33, R30, RZ, P3 ;  /* 0x000000ff1e217207 */ /* 0x004fca0001800000 */
[-C--:B------:R-:W-:Y:S02]  /*21bf0*/  IMAD R13, R5, R33.reuse, RZ ;  /* 0x00000021050d7224 */ /* 0x080fe400078e02ff */
[----:B------:R-:W-:-:S04]  /*21c00*/  IMAD.WIDE.U32 R4, R4, R33, RZ ;  /* 0x0000002104047225 */ /* 0x000fc800078e00ff */
[----:B------:R-:W-:Y:S01]  /*21c10*/  IMAD.IADD R2, R13, 0x1, R5 ;  /* 0x000000010d027824 */ /* 0x000fe200078e0205 */
[----:B------:R-:W-:Y:S02]  /*21c20*/  IADD3 R4, P0, P1, R21, R10, R4 ;  /* 0x0000000a15047210 */ /* 0x000fe4000791e004 */
[----:B------:R-:W-:-:S04]  /*21c30*/  SHF.R.S32.HI R21, RZ, 0x1f, R21 ;  /* 0x0000001fff157819 */ /* 0x000fc80000011415 */
[----:B------:R-:W-:Y:S01]  /*21c40*/  IADD3.X R5, R21, R0, R2, P0, P1 ;  /* 0x0000000015057210 */ /* 0x000fe200007e2402 */
[----:B-----5:R-:W-:-:S04]  /*21c50*/  IMAD R0, R7, R3, RZ ;  /* 0x0000000307007224 */ /* 0x020fc800078e02ff */
[C---:B------:R-:W-:Y:S02]  /*21c60*/  IMAD R11, R6.reuse, R11, R0 ;  /* 0x0000000b060b7224 */ /* 0x040fe400078e0200 */
[----:B------:R-:W-:Y:S01]  /*21c70*/  IMAD.WIDE.U32 R4, R6, R3, R4 ;  /* 0x0000000306047225 */ /* 0x000fe200078e0004 */
[----:B------:R-:W-:-:S03]  /*21c80*/  MOV R3, 0xff800000 ;  /* 0xff80000000037802 */ /* 0x000fc60000000f00 */
[----:B------:R-:W-:Y:S01]  /*21c90*/  IMAD.IADD R0, R5, 0x1, R11 ;  /* 0x0000000105007824 */ /* 0x000fe200078e020b */
[----:B0-----:R-:W-:-:S04]  /*21ca0*/  LEA R8, P0, R4, R8, 0x2 ;  /* 0x0000000804087211 */ /* 0x001fc800078010ff */
[----:B-1----:R-:W-:-:S05]  /*21cb0*/  LEA.HI.X R9, R4, R9, R0, 0x2, P0 ;  /* 0x0000000904097211 */ /* 0x002fca00000f1400 */
[----:B------:R0:W-:Y:S04]  /*21cc0*/  STG.E desc[UR36][R8.64], R3 ;  /* 0x0000000308007986 */ /* 0x0001e8000c101924 */
.L_x_681:
[----:B------:R-:W-:Y:S05]  /*21cd0*/  BSYNC B1 ;  /* 0x0000000000017941 */ /* 0x000fea0003800000 */
.L_x_680:
[----:B------:R-:W-:Y:S05]  /*21ce0*/  @P2 BRA `(.L_x_674) ;  /* 0x00000008009c2947 */ /* 0x000fea0003800000 */
[----:B0-----:R-:W2:Y:S01]  /*21cf0*/  LDL.LU R8, [R1+0x54] ;  /* 0x0000540001087983 */ /* 0x001ea20000300800 */
[----:B------:R-:W0:Y:S01]  /*21d00*/  LDC R21, c[0x0][0xbe8] ;  /* 0x0002fa00ff157b82 */ /* 0x000e220000000800 */
[----:B------:R-:W-:Y:S01]  /*21d10*/  SHF.R.S32.HI R3, RZ, 0x1f, R28 ;  /* 0x0000001fff037819 */ /* 0x000fe2000001141c */
[----:B------:R-:W-:Y:S01]  /*21d20*/  ULDC.64 UR4, c[0x0][0xaa0] ;  /* 0x0002a80000047ab9 */ /* 0x000fe20000000a00 */
[----:B------:R-:W-:Y:S01]  /*21d30*/  ULDC.64 UR6, c[0x0][0xaf0] ;  /* 0x0002bc0000067ab9 */ /* 0x000fe20000000a00 */
[----:B------:R-:W-:Y:S01]  /*21d40*/  IMAD R0, R14, UR4, RZ ;  /* 0x000000040e007c24 */ /* 0x000fe2000f8e02ff */
[----:B------:R-:W-:Y:S01]  /*21d50*/  LEA.HI R4, R3, R28, RZ, 0x3 ;  /* 0x0000001c03047211 */ /* 0x000fe200078f18ff */
[----:B------:R-:W-:-:S03]  /*21d60*/  IMAD.WIDE.U32 R2, R15, UR4, RZ ;  /* 0x000000040f027c25 */ /* 0x000fc6000f8e00ff */
[----:B------:R-:W-:Y:S01]  /*21d70*/  LOP3.LUT R7, R4, 0xfffffff8, RZ, 0xc0, !PT ;  /* 0xfffffff804077812 */ /* 0x000fe200078ec0ff */
[----:B------:R-:W-:Y:S01]  /*21d80*/  IMAD R5, R15, UR5, R0 ;  /* 0x000000050f057c24 */ /* 0x000fe2000f8e0200 */
[----:B------:R-:W-:Y:S01]  /*21d90*/  ULDC.64 UR4, c[0x0][0xae8] ;  /* 0x0002ba0000047ab9 */ /* 0x000fe20000000a00 */
[----:B------:R-:W-:Y:S02]  /*21da0*/  IMAD R4, R24, UR6, RZ ;  /* 0x0000000618047c24 */ /* 0x000fe4000f8e02ff */
[----:B------:R-:W-:Y:S02]  /*21db0*/  IMAD.IADD R0, R28, 0x1, -R7 ;  /* 0x000000011c007824 */ /* 0x000fe400078e0a07 */
[----:B------:R-:W-:Y:S02]  /*21dc0*/  IMAD.IADD R3, R3, 0x1, R5 ;  /* 0x0000000103037824 */ /* 0x000fe400078e0205 */
[----:B------:R-:W-:Y:S02]  /*21dd0*/  IMAD R0, R0, 0x20, R219 ;  /* 0x0000002000007824 */ /* 0x000fe400078e02db */
[----:B------:R-:W-:Y:S01]  /*21de0*/  IMAD.WIDE.U32 R2, R220, UR4, R2 ;  /* 0x00000004dc027c25 */ /* 0x000fe2000f8e0002 */
[----:B0-----:R-:W-:-:S03]  /*21df0*/  ISETP.NE.AND P0, PT, R21, 0x1, PT ;  /* 0x000000011500780c */ /* 0x001fc60003f05270 */
[----:B------:R-:W-:Y:S01]  /*21e00*/  IMAD R3, R220, UR5, R3 ;  /* 0x00000005dc037c24 */ /* 0x000fe2000f8e0203 */
[----:B------:R-:W-:Y:S01]  /*21e10*/  ULDC.64 UR4, c[0x0][0xae0] ;  /* 0x0002b80000047ab9 */ /* 0x000fe20000000a00 */
[C---:B------:R-:W-:Y:S02]  /*21e20*/  IMAD R7, R25.reuse, UR7, R4 ;  /* 0x0000000719077c24 */ /* 0x040fe4000f8e0204 */
[----:B------:R-:W-:-:S04]  /*21e30*/  IMAD.WIDE.U32 R2, R25, UR6, R2 ;  /* 0x0000000619027c25 */ /* 0x000fc8000f8e0002 */
[----:B------:R-:W-:Y:S02]  /*21e40*/  IMAD.IADD R3, R3, 0x1, R7 ;  /* 0x0000000103037824 */ /* 0x000fe400078e0207 */
[----:B------:R-:W0:Y:S08]  /*21e50*/  @P0 LDC R6, c[0x0][0xbec] ;  /* 0x0002fb00ff060b82 */ /* 0x000e300000000800 */
[----:B------:R-:W1:Y:S01]  /*21e60*/  @P0 LDC R11, c[0x0][0xbf0] ;  /* 0x0002fc00ff0b0b82 */ /* 0x000e620000000800 */
[C---:B--2---:R-:W-:Y:S01]  /*21e70*/  IMAD R9, R8.reuse, 0x80, R0 ;  /* 0x0000008008097824 */ /* 0x044fe200078e0200 */
[----:B------:R-:W-:-:S03]  /*21e80*/  LEA R24, R8, R219, 0x7 ;  /* 0x000000db08187211 */ /* 0x000fc600078e38ff */
[----:B0-----:R-:W-:Y:S01]  /*21e90*/  @P0 IMAD.HI.U32 R0, R9, R6, RZ ;  /* 0x0000000609000227 */ /* 0x001fe200078e00ff */
[----:B------:R-:W-:-:S04]  /*21ea0*/  MOV R5, R9 ;  /* 0x0000000900057202 */ /* 0x000fc80000000f00 */
[----:B-1----:R-:W-:-:S04]  /*21eb0*/  @P0 SHF.R.U32.HI R5, RZ, R11, R0 ;  /* 0x0000000bff050219 */ /* 0x002fc80000011600 */
[--C-:B------:R-:W-:Y:S01]  /*21ec0*/  SHF.R.S32.HI R0, RZ, 0x1f, R5.reuse ;  /* 0x0000001fff007819 */ /* 0x100fe20000011405 */
[----:B------:R-:W-:Y:S02]  /*21ed0*/  IMAD.MOV R4, RZ, RZ, -R5 ;  /* 0x000000ffff047224 */ /* 0x000fe400078e0a05 */
[----:B------:R-:W-:-:S04]  /*21ee0*/  IMAD.WIDE.U32 R2, R5, UR4, R2 ;  /* 0x0000000405027c25 */ /* 0x000fc8000f8e0002 */
[----:B------:R-:W-:Y:S02]  /*21ef0*/  IMAD R0, R0, UR4, RZ ;  /* 0x0000000400007c24 */ /* 0x000fe4000f8e02ff */
[----:B------:R-:W-:Y:S02]  /*21f00*/  IMAD R7, R21, R4, R9 ;  /* 0x0000000415077224 */ /* 0x000fe400078e0209 */
[----:B------:R-:W-:Y:S01]  /*21f10*/  IMAD R9, R5, UR5, R0 ;  /* 0x0000000505097c24 */ /* 0x000fe2000f8e0200 */
[----:B------:R-:W-:Y:S02]  /*21f20*/  ULDC.64 UR4, c[0x0][0xad8] ;  /* 0x0002b60000047ab9 */ /* 0x000fe40000000a00 */
[----:B------:R-:W-:Y:S01]  /*21f30*/  SHF.R.S32.HI R0, RZ, 0x1f, R7 ;  /* 0x0000001fff007819 */ /* 0x000fe20000011407 */
[----:B------:R-:W-:-:S04]  /*21f40*/  IMAD.IADD R3, R3, 0x1, R9 ;  /* 0x0000000103037824 */ /* 0x000fc800078e0209 */
[----:B------:R-:W-:Y:S02]  /*21f50*/  IMAD R0, R0, UR4, RZ ;  /* 0x0000000400007c24 */ /* 0x000fe4000f8e02ff */
[----:B------:R-:W-:-:S04]  /*21f60*/  IMAD.WIDE.U32 R2, R7, UR4, R2 ;  /* 0x0000000407027c25 */ /* 0x000fc8000f8e0002 */
[----:B------:R-:W-:Y:S01]  /*21f70*/  IMAD R7, R7, UR5, R0 ;  /* 0x0000000507077c24 */ /* 0x000fe2000f8e0200 */
[----:B------:R-:W-:Y:S02]  /*21f80*/  ULDC.64 UR4, c[0x0][0xa80] ;  /* 0x0002a00000047ab9 */ /* 0x000fe40000000a00 */
[----:B------:R-:W-:Y:S01]  /*21f90*/  LEA R0, P0, R2, UR4, 0x1 ;  /* 0x0000000402007c11 */ /* 0x000fe2000f8008ff */
[----:B------:R-:W-:Y:S01]  /*21fa0*/  IMAD.IADD R3, R3, 0x1, R7 ;  /* 0x0000000103037824 */ /* 0x000fe200078e0207 */
[----:B------:R-:W-:-:S04]  /*21fb0*/  UMOV UR4, 0xffffffff ;  /* 0xffffffff00047882 */ /* 0x000fc80000000000 */
[----:B------:R-:W-:Y:S01]  /*21fc0*/  LEA.HI.X R10, R2, UR5, R3, 0x1, P0 ;  /* 0x00000005020a7c11 */ /* 0x000fe200080f0c03 */
[----:B------:R-:W-:Y:S06]  /*21fd0*/  BRA.DIV UR4, `(.L_x_682) ;  /* 0x000000ea04407947 */ /* 0x000fec000b800000 */
[----:B------:R0:W1:Y:S04]  /*21fe0*/  SHFL.IDX PT, R9, R10, RZ, 0x181f ;  /* 0x00181fff0a097589 */ /* 0x00006800000e0000 */
[----:B------:R0:W2:Y:S02]  /*21ff0*/  SHFL.IDX PT, R14, R0, RZ, 0x181f ;  /* 0x00181fff000e7589 */ /* 0x0000a400000e0000 */
.L_x_1053:
[----:B------:R-:W-:Y:S01]  /*22000*/  IMAD R21, R20, R21, RZ ;  /* 0x0000001514157224 */ /* 0x000fe200078e02ff */
[----:B------:R-:W-:Y:S04]  /*22010*/  BSSY B1, `(.L_x_683) ;  /* 0x0000019000017945 */ /* 0x000fe80003800000 */
[----:B------:R-:W-:-:S13]  /*22020*/  ISETP.GE.AND P0, PT, R24, R21, PT ;  /* 0x000000151800720c */ /* 0x000fda0003f06270 */
[----:B------:R-:W-:Y:S05]  /*22030*/  @P0 BRA `(.L_x_684) ;  /* 0x0000000000580947 */ /* 0x000fea0003800000 */
[----:B------:R-:W3:Y:S01]  /*22040*/  LDL R13, [R1+0x14] ;  /* 0x00001400010d7983 */ /* 0x000ee20000100800 */
[----:B------:R-:W-:-:S03]  /*22050*/  ULDC UR4, c[0x0][0xac8] ;  /* 0x0002b20000047ab9 */ /* 0x000fc60000000800 */
[----:B------:R-:W4:Y:S04]  /*22060*/  LDL R11, [R1+0x1c] ;  /* 0x00001c00010b7983 */ /* 0x000f280000100800 */
[----:B------:R-:W5:Y:S04]  /*22070*/  LDL R8, [R1+0x44] ;  /* 0x0000440001087983 */ /* 0x000f680000100800 */
[----:B------:R-:W5:Y:S04]  /*22080*/  LDL R15, [R1+0x60] ;  /* 0x00006000010f7983 */ /* 0x000f680000100800 */
[----:B------:R-:W5:Y:S01]  /*22090*/  LDL R12, [R1+0x5c] ;  /* 0x00005c00010c7983 */ /* 0x000f620000100800 */
[----:B------:R-:W-:-:S02]  /*220a0*/  ISETP.GE.AND P3, PT, R22, UR4, PT ;  /* 0x0000000416007c0c */ /* 0x000fc4000bf66270 */
[----:B------:R-:W-:-:S11]  /*220b0*/  ISETP.GE.AND P2, PT, R218, UR4, PT ;  /* 0x00000004da007c0c */ /* 0x000fd6000bf46270 */
[-C--:B--2---:R-:W-:Y:S02]  /*220c0*/  @!P3 LEA R2, P5, R22, R14.reuse, 0x1 ;  /* 0x0000000e1602b211 */ /* 0x084fe400078a08ff */
[----:B------:R-:W-:Y:S02]  /*220d0*/  @!P2 LEA R4, P4, R218, R14, 0x1 ;  /* 0x0000000eda04a211 */ /* 0x000fe400078808ff */
[----:B-1----:R-:W-:-:S05]  /*220e0*/  @!P3 LEA.HI.X R3, R22, R9, R23, 0x1, P5 ;  /* 0x000000091603b211 */ /* 0x002fca00028f0c17 */
[----:B------:R1:W-:Y:S01]  /*220f0*/  @!P3 ST.E.128 desc[UR36][R2.64], RZ ;  /* 0x000000ff0200b985 */ /* 0x0003e2000c101d24 */
[----:B---3--:R-:W-:Y:S02]  /*22100*/  ISETP.GE.AND P1, PT, R13, UR4, PT ;  /* 0x000000040d007c0c */ /* 0x008fe4000bf26270 */
[----:B----4-:R-:W-:Y:S02]  /*22110*/  ISETP.GE.AND P0, PT, R11, UR4, PT ;  /* 0x000000040b007c0c */ /* 0x010fe4000bf06270 */
[----:B-----5:R-:W-:-:S09]  /*22120*/  @!P2 LEA.HI.X R5, R218, R9, R8, 0x1, P4 ;  /* 0x00000009da05a211 */ /* 0x020fd200020f0c08 */
[-C--:B------:R-:W-:Y:S02]  /*22130*/  @!P1 LEA R6, P5, R13, R14.reuse, 0x1 ;  /* 0x0000000e0d069211 */ /* 0x080fe400078a08ff */
[----:B------:R-:W-:Y:S02]  /*22140*/  @!P0 LEA R8, P4, R11, R14, 0x1 ;  /* 0x0000000e0b088211 */ /* 0x000fe400078808ff */
[-C--:B------:R-:W-:Y:S02]  /*22150*/  @!P1 LEA.HI.X R7, R13, R9.reuse, R15, 0x1, P5 ;  /* 0x000000090d079211 */ /* 0x080fe400028f0c0f */
[----:B------:R-:W-:Y:S01]  /*22160*/  @!P0 LEA.HI.X R9, R11, R9, R12, 0x1, P4 ;  /* 0x000000090b098211 */ /* 0x000fe200020f0c0c */
[----:B------:R1:W-:Y:S04]  /*22170*/  @!P2 ST.E.128 desc[UR36][R4.64], RZ ;  /* 0x000000ff0400a985 */ /* 0x0003e8000c101d24 */
[----:B------:R1:W-:Y:S04]  /*22180*/  @!P1 ST.E.128 desc[UR36][R6.64], RZ ;  /* 0x000000ff06009985 */ /* 0x0003e8000c101d24 */
[----:B------:R1:W-:Y:S02]  /*22190*/  @!P0 ST.E.128 desc[UR36][R8.64], RZ ;  /* 0x000000ff08008985 */ /* 0x0003e4000c101d24 */
.L_x_684:
[----:B------:R-:W-:Y:S05]  /*221a0*/  BSYNC B1 ;  /* 0x0000000000017941 */ /* 0x000fea0003800000 */
.L_x_683:
[----:B------:R-:W-:-:S03]  /*221b0*/  UMOV UR4, 0xffffffff ;  /* 0xffffffff00047882 */ /* 0x000fc60000000000 */
[----:B------:R-:W-:Y:S05]  /*221c0*/  BRA.DIV UR4, `(.L_x_685) ;  /* 0x000000e604f87947 */ /* 0x000fea000b800000 */
[----:B-1----:R1:W3:Y:S04]  /*221d0*/  SHFL.IDX PT, R9, R10, 0x1, 0x181f ;  /* 0x00381f000a097f89 */ /* 0x0022e800000e0000 */
[----:B--2---:R1:W2:Y:S02]  /*221e0*/  SHFL.IDX PT, R14, R0, 0x1, 0x181f ;  /* 0x00381f00000e7f89 */ /* 0x0042a400000e0000 */
.L_x_1057:
[----:B------:R-:W-:Y:S01]  /*221f0*/  VIADD R2, R24, 0x20 ;  /* 0x0000002018027836 */ /* 0x000fe20000000000 */
[----:B------:R-:W-:Y:S04]  /*22200*/  BSSY B1, `(.L_x_686) ;  /* 0x0000019000017945 */ /* 0x000fe80003800000 */
[----:B------:R-:W-:-:S13]  /*22210*/  ISETP.GE.AND P0, PT, R2, R21, PT ;  /* 0x000000150200720c */ /* 0x000fda0003f06270 */
[----:B------:R-:W-:Y:S05]  /*22220*/  @P0 BRA `(.L_x_687) ;  /* 0x0000000000580947 */ /* 0x000fea0003800000 */
[----:B------:R-:W4:Y:S01]  /*22230*/  LDL R13, [R1+0x14] ;  /* 0x00001400010d7983 */ /* 0x000f220000100800 */
[----:B------:R-:W-:-:S03]  /*22240*/  ULDC UR4, c[0x0][0xac8] ;  /* 0x0002b20000047ab9 */ /* 0x000fc60000000800 */
[----:B------:R-:W5:Y:S04]  /*22250*/  LDL R11, [R1+0x1c] ;  /* 0x00001c00010b7983 */ /* 0x000f680000100800 */
[----:B------:R-:W5:Y:S04]  /*22260*/  LDL R8, [R1+0x44] ;  /* 0x0000440001087983 */ /* 0x000f680000100800 */
[----:B------:R-:W5:Y:S04]  /*22270*/  LDL R15, [R1+0x60] ;  /* 0x00006000010f7983 */ /* 0x000f680000100800 */
[----:B------:R-:W5:Y:S01]  /*22280*/  LDL R12, [R1+0x5c] ;  /* 0x00005c00010c7983 */ /* 0x000f620000100800 */
[----:B------:R-:W-:-:S02]  /*22290*/  ISETP.GE.AND P3, PT, R22, UR4, PT ;  /* 0x0000000416007c0c */ /* 0x000fc4000bf66270 */
[----:B------:R-:W-:-:S11]  /*222a0*/  ISETP.GE.AND P2, PT, R218, UR4, PT ;  /* 0x00000004da007c0c */ /* 0x000fd6000bf46270 */
[-C--:B--2---:R-:W-:Y:S02]  /*222b0*/  @!P3 LEA R2, P5, R22, R14.reuse, 0x1 ;  /* 0x0000000e1602b211 */ /* 0x084fe400078a08ff */
[----:B------:R-:W-:Y:S02]  /*222c0*/  @!P2 LEA R4, P4, R218, R14, 0x1 ;  /* 0x0000000eda04a211 */ /* 0x000fe400078808ff */
[----:B---3--:R-:W-:-:S05]  /*222d0*/  @!P3 LEA.HI.X R3, R22, R9, R23, 0x1, P5 ;  /* 0x000000091603b211 */ /* 0x008fca00028f0c17 */
[----:B------:R2:W-:Y:S01]  /*222e0*/  @!P3 ST.E.128 desc[UR36][R2.64], RZ ;  /* 0x000000ff0200b985 */ /* 0x0005e2000c101d24 */
[----:B----4-:R-:W-:Y:S02]  /*222f0*/  ISETP.GE.AND P1, PT, R13, UR4, PT ;  /* 0x000000040d007c0c */ /* 0x010fe4000bf26270 */
[----:B-----5:R-:W-:Y:S02]  /*22300*/  ISETP.GE.AND P0, PT, R11, UR4, PT ;  /* 0x000000040b007c0c */ /* 0x020fe4000bf06270 */
[----:B------:R-:W-:-:S09]  /*22310*/  @!P2 LEA.HI.X R5, R218, R9, R8, 0x1, P4 ;  /* 0x00000009da05a211 */ /* 0x000fd200020f0c08 */
[-C--:B------:R-:W-:Y:S02]  /*22320*/  @!P1 LEA R6, P5, R13, R14.reuse, 0x1 ;  /* 0x0000000e0d069211 */ /* 0x080fe400078a08ff */
[----:B------:R-:W-:Y:S02]  /*22330*/  @!P0 LEA R8, P4, R11, R14, 0x1 ;  /* 0x0000000e0b088211 */ /* 0x000fe400078808ff */
[-C--:B------:R-:W-:Y:S02]  /*22340*/  @!P1 LEA.HI.X R7, R13, R9.reuse, R15, 0x1, P5 ;  /* 0x000000090d079211 */ /* 0x080fe400028f0c0f */
[----:B------:R-:W-:Y:S01]  /*22350*/  @!P0 LEA.HI.X R9, R11, R9, R12, 0x1, P4 ;  /* 0x000000090b098211 */ /* 0x000fe200020f0c0c */
[----:B------:R2:W-:Y:S04]  /*22360*/  @!P2 ST.E.128 desc[UR36][R4.64], RZ ;  /* 0x000000ff0400a985 */ /* 0x0005e8000c101d24 */
[----:B------:R2:W-:Y:S04]  /*22370*/  @!P1 ST.E.128 desc[UR36][R6.64], RZ ;  /* 0x000000ff06009985 */ /* 0x0005e8000c101d24 */
[----:B------:R2:W-:Y:S02]  /*22380*/  @!P0 ST.E.128 desc[UR36][R8.64], RZ ;  /* 0x000000ff08008985 */ /* 0x0005e4000c101d24 */
.L_x_687:
[----:B------:R-:W-:Y:S05]  /*22390*/  BSYNC B1 ;  /* 0x0000000000017941 */ /* 0x000fea0003800000 */
.L_x_686:
[----:B------:R-:W-:-:S03]  /*223a0*/  UMOV UR4, 0xffffffff ;  /* 0xffffffff00047882 */ /* 0x000fc60000000000 */
[----:B------:R-:W-:Y:S05]  /*223b0*/  BRA.DIV UR4, `(.L_x_688) ;  /* 0x000000e604c47947 */ /* 0x000fea000b800000 */
[----:B--23--:R2:W3:Y:S04]  /*223c0*/  SHFL.IDX PT, R9, R10, 0x2, 0x181f ;  /* 0x00581f000a097f89 */ /* 0x00c4e800000e0000 */
[----:B------:R2:W4:Y:S02]  /*223d0*/  SHFL.IDX PT, R14, R0, 0x2, 0x181f ;  /* 0x00581f00000e7f89 */ /* 0x00052400000e0000 */
.L_x_1061:
[----:B------:R-:W-:Y:S01]  /*223e0*/  VIADD R2, R24, 0x40 ;  /* 0x0000004018027836 */ /* 0x000fe20000000000 */
[----:B------:R-:W-:Y:S04]  /*223f0*/  BSSY B1, `(.L_x_689) ;  /* 0x0000019000017945 */ /* 0x000fe80003800000 */
[----:B------:R-:W-:-:S13]  /*22400*/  ISETP.GE.AND P0, PT, R2, R21, PT ;  /* 0x000000150200720c */ /* 0x000fda0003f06270 */
[----:B------:R-:W-:Y:S05]  /*22410*/  @P0 BRA `(.L_x_690) ;  /* 0x0000000000580947 */ /* 0x000fea0003800000 */
[----:B------:R-:W5:Y:S01]  /*22420*/  LDL R13, [R1+0x14] ;  /* 0x00001400010d7983 */ /* 0x000f620000100800 */
        /* <DEDUP_REMOVED lines=8> */
[----:B------:R-:W-:Y:S02]  /*224b0*/  @!P2 LEA R4, P4, R218, R14, 0x1 ;  /* 0x0000000eda04a211 */ /* 0x000fe400078808ff */
[----:B---3--:R-:W-:-:S05]  /*224c0*/  @!P3 LEA.HI.X R3, R22, R9, R23, 0x1, P5 ;  /* 0x000000091603b211 */ /* 0x008fca00028f0c17 */
[----:B------:R3:W-:Y:S01]  /*224d0*/  @!P3 ST.E.128 desc[UR36][R2.64], RZ ;  /* 0x000000ff0200b985 */ /* 0x0007e2000c101d24 */
[----:B-----5:R-:W-:Y:S02]  /*224e0*/  ISETP.GE.AND P1, PT, R13, UR4, PT ;  /* 0x000000040d007c0c */ /* 0x020fe4000bf26270 */
[----:B--2---:R-:W-:Y:S02]  /*224f0*/  ISETP.GE.AND P0, PT, R11, UR4, PT ;  /* 0x000000040b007c0c */ /* 0x004fe4000bf06270 */
        /* <DEDUP_REMOVED lines=8> */
.L_x_690:
[----:B------:R-:W-:Y:S05]  /*22580*/  BSYNC B1 ;  /* 0x0000000000017941 */ /* 0x000fea0003800000 */
.L_x_689:
[----:B------:R-:W-:-:S03]  /*22590*/  UMOV UR4, 0xffffffff ;  /* 0xffffffff00047882 */ /* 0x000fc60000000000 */
[----:B------:R-:W-:Y:S05]  /*225a0*/  BRA.DIV UR4, `(.L_x_691) ;  /* 0x000000e604907947 */ /* 0x000fea000b800000 */
[----:B---3--:R3:W0:Y:S04]  /*225b0*/  SHFL.IDX PT, R9, R10, 0x3, 0x181f ;  /* 0x00781f000a097f89 */ /* 0x00862800000e0000 */
[----:B----4-:R3:W4:Y:S02]  /*225c0*/  SHFL.IDX PT, R14, R0, 0x3, 0x181f ;  /* 0x00781f00000e7f89 */ /* 0x01072400000e0000 */
.L_x_1065:
[----:B0123--:R-:W-:-:S05]  /*225d0*/  VIADD R0, R24, 0x60 ;  /* 0x0000006018007836 */ /* 0x00ffca0000000000 */
[----:B------:R-:W-:-:S13]  /*225e0*/  ISETP.GE.AND P0, PT, R0, R21, PT ;  /* 0x000000150000720c */ /* 0x000fda0003f06270 */
[----:B------:R-:W-:Y:S05]  /*225f0*/  @P0 BRA `(.L_x_674) ;  /* 0x0000000000580947 */ /* 0x000fea0003800000 */
[----:B------:R-:W2:Y:S01]  /*22600*/  LDL R12, [R1+0x14] ;  /* 0x00001400010c7983 */ /* 0x000ea20000100800 */
[----:B------:R-:W-:-:S03]  /*22610*/  ULDC UR4, c[0x0][0xac8] ;  /* 0x0002b20000047ab9 */ /* 0x000fc60000000800 */
[----:B------:R-:W3:Y:S04]  /*22620*/  LDL R10, [R1+0x1c] ;  /* 0x00001c00010a7983 */ /* 0x000ee80000100800 */
[----:B------:R-:W5:Y:S04]  /*22630*/  LDL R8, [R1+0x44] ;  /* 0x0000440001087983 */ /* 0x000f680000100800 */
[----:B------:R-:W5:Y:S04]  /*22640*/  LDL R13, [R1+0x60] ;  /* 0x00006000010d7983 */ /* 0x000f680000100800 */
[----:B------:R-:W5:Y:S01]  /*22650*/  LDL R11, [R1+0x5c] ;  /* 0x00005c00010b7983 */ /* 0x000f620000100800 */
[----:B------:R-:W-:-:S02]  /*22660*/  ISETP.GE.AND P3, PT, R22, UR4, PT ;  /* 0x0000000416007c0c */ /* 0x000fc4000bf66270 */
[----:B------:R-:W-:-:S11]  /*22670*/  ISETP.GE.AND P2, PT, R218, UR4, PT ;  /* 0x00000004da007c0c */ /* 0x000fd6000bf46270 */
[-C--:B----4-:R-:W-:Y:S02]  /*22680*/  @!P3 LEA R2, P5, R22, R14.reuse, 0x1 ;  /* 0x0000000e1602b211 */ /* 0x090fe400078a08ff */
[----:B------:R-:W-:Y:S02]  /*22690*/  @!P2 LEA R4, P4, R218, R14, 0x1 ;  /* 0x0000000eda04a211 */ /* 0x000fe400078808ff */
[----:B------:R-:W-:-:S05]  /*226a0*/  @!P3 LEA.HI.X R3, R22, R9, R23, 0x1, P5 ;  /* 0x000000091603b211 */ /* 0x000fca00028f0c17 */
[----:B------:R0:W-:Y:S01]  /*226b0*/  @!P3 ST.E.128 desc[UR36][R2.64], RZ ;  /* 0x000000ff0200b985 */ /* 0x0001e2000c101d24 */
[----:B--2---:R-:W-:Y:S02]  /*226c0*/  ISETP.GE.AND P1, PT, R12, UR4, PT ;  /* 0x000000040c007c0c */ /* 0x004fe4000bf26270 */
[----:B---3--:R-:W-:Y:S02]  /*226d0*/  ISETP.GE.AND P0, PT, R10, UR4, PT ;  /* 0x000000040a007c0c */ /* 0x008fe4000bf06270 */
        /* <DEDUP_REMOVED lines=8> */
.L_x_674:
[----:B------:R-:W-:Y:S05]  /*22760*/  BSYNC B0 ;  /* 0x0000000000007941 */ /* 0x000fea0003800000 */
.L_x_659:
[----:B------:R-:W-:Y:S02]  /*22770*/  ULDC UR4, c[0x0][0xc3c] ;  /* 0x00030f0000047ab9 */ /* 0x000fe40000000800 */
[----:B------:R-:W-:-:S13]  /*22780*/  ISETP.GE.AND P0, PT, R43, UR4, PT ;  /* 0x000000042b007c0c */ /* 0x000fda000bf06270 */
[----:B------:R-:W-:Y:S05]  /*22790*/  @!P0 BRA `(.L_x_692) ;  /* 0xfffffdf000dc8947 */ /* 0x000fea000383ffff */
[----:B------:R-:W-:Y:S05]  /*227a0*/  BRA `(.L_x_483) ;  /* 0x0000008800707947 */ /* 0x000fea0003800000 */
.L_x_481:
[----:B------:R-:W-:-:S08]  /*227b0*/  NOP ;  /* 0x0000000000007918 */ /* 0x000fd00000000000 */
[----:B0-----:R-:W0:-:S00]  /*227c0*/  USETMAXREG.DEALLOC.CTAPOOL 0x28 ;  /* 0x00000028000079c8 */ /* 0x001e0000080e0500 */
[----:B0-----:R-:W2:Y:S01]  /*227d0*/  LDL.LU R3, [R1] ;  /* 0x0000000001037983 */ /* 0x001ea20000300800 */
[----:B------:R-:W-:-:S06]  /*227e0*/  LOP3.LUT R0, R0, 0x3, RZ, 0xc0, !PT ;  /* 0x0000000300007812 */ /* 0x000fcc00078ec0ff */
[----:B------:R-:W0:Y:S02]  /*227f0*/  SHFL.IDX PT, R0, R0, RZ, 0x1f ;  /* 0x00001fff00007589 */ /* 0x000e2400000e0000 */
[----:B0-----:R-:W-:-:S13]  /*22800*/  ISETP.NE.AND P0, PT, R0, RZ, PT ;  /* 0x000000ff0000720c */ /* 0x001fda0003f05270 */
[----:B------:R-:W-:Y:S01]  /*22810*/  @P0 BAR.SYNC.DEFER_BLOCKING 0x5, 0x180 ;  /* 0x0146000000000b1d */ /* 0x000fe20000010000 */
[----:B--2---:R-:W-:-:S04]  /*22820*/  LOP3.LUT R3, R3, 0xffffff7f, RZ, 0xc0, !PT ;  /* 0xffffff7f03037812 */ /* 0x004fc800078ec0ff */
[----:B------:R-:W-:-:S05]  /*22830*/  @P0 LOP3.LUT R3, R3, 0x80, RZ, 0xfc, !PT ;  /* 0x0000008003030812 */ /* 0x000fca00078efcff */
[----:B------:R0:W-:Y:S02]  /*22840*/  STL [R1], R3 ;  /* 0x0000000301007387 */ /* 0x0001e40000100800 */
[----:B0-----:R-:W-:-:S04]  /*22850*/  @P0 MOV R3, 0x400 ;  /* 0x0000040000030802 */ /* 0x001fc80000000f00 */
[----:B------:R-:W-:-:S05]  /*22860*/  @P0 LEA R2, R2, R3, 0x18 ;  /* 0x0000000302020211 */ /* 0x000fca00078ec0ff */
[----:B------:R0:W1:Y:S01]  /*22870*/  @P0 LDS.128 R24, [R2+0x388d0] ;  /* 0x0388d00002180984 */ /* 0x0000620000000c00 */
[----:B------:R-:W-:Y:S06]  /*22880*/  @P0 BAR.ARV 0x4, 0x180 ;  /* 0x0106000000000b1d */ /* 0x000fec0000002000 */
[----:B------:R-:W-:Y:S05]  /*22890*/  @P0 BRA `(.L_x_693) ;  /* 0x0000000800980947 */ /* 0x000fea0003800000 */
[----:B------:R-:W2:Y:S01]  /*228a0*/  S2R R4, SR_TID.X ;  /* 0x0000000000047919 */ /* 0x000ea20000002100 */
[----:B------:R-:W-:Y:S01]  /*228b0*/  ULDC UR4, c[0x0][0xc3c] ;  /* 0x00030f0000047ab9 */ /* 0x000fe20000000800 */
[----:B------:R-:W-:Y:S01]  /*228c0*/  IMAD.MOV.U32 R0, RZ, RZ, RZ ;  /* 0x000000ffff007224 */ /* 0x000fe200078e00ff */
[----:B------:R-:W-:Y:S01]  /*228d0*/  MOV R9, RZ ;  /* 0x000000ff00097202 */ /* 0x000fe20000000f00 */
[----:B------:R-:W3:Y:S01]  /*228e0*/  S2UR UR6, SR_CTAID.X ;  /* 0x00000000000679c3 */ /* 0x000ee20000002500 */
[----:B------:R-:W-:Y:S01]  /*228f0*/  ULDC UR5, c[0x0][0xc38] ;  /* 0x00030e0000057ab9 */ /* 0x000fe20000000800 */
[----:B--2---:R-:W-:-:S04]  /*22900*/  LOP3.LUT R7, R4, 0x1f, RZ, 0xc0, !PT ;  /* 0x0000001f04077812 */ /* 0x004fc800078ec0ff */
[----:B------:R-:W-:-:S04]  /*22910*/  ISETP.NE.AND P0, PT, R7, 0x1f, PT ;  /* 0x0000001f0700780c */ /* 0x000fc80003f05270 */
[----:B------:R-:W-:-:S13]  /*22920*/  ISETP.GE.OR P1, PT, R7, UR4, !P0 ;  /* 0x0000000407007c0c */ /* 0x000fda000c726670 */
[----:B------:R-:W2:Y:S08]  /*22930*/  @!P1 LDC.64 R4, c[0x0][0xc80] ;  /* 0x00032000ff049b82 */ /* 0x000eb00000000a00 */
[----:B0-----:R-:W0:Y:S01]  /*22940*/  @!P1 LDC.64 R2, c[0x0][0xc78] ;  /* 0x00031e00ff029b82 */ /* 0x001e220000000a00 */
[----:B--2---:R-:W-:-:S05]  /*22950*/  @!P1 IMAD.WIDE.U32 R4, R7, 0x4, R4 ;  /* 0x0000000407049825 */ /* 0x004fca00078e0004 */
[----:B------:R-:W2:Y:S01]  /*22960*/  @!P1 LDG.E R0, desc[UR36][R4.64] ;  /* 0x0000002404009981 */ /* 0x000ea2000c1e1900 */
[----:B0-----:R-:W-:-:S05]  /*22970*/  @!P1 IMAD.WIDE.U32 R2, R7, 0x4, R2 ;  /* 0x0000000407029825 */ /* 0x001fca00078e0002 */
[----:B------:R-:W2:Y:S01]  /*22980*/  @!P1 LDG.E R9, desc[UR36][R2.64] ;  /* 0x0000002402099981 */ /* 0x000ea2000c1e1900 */
[C---:B------:R-:W-:Y:S02]  /*22990*/  ISETP.NE.AND P1, PT, R7.reuse, RZ, PT ;  /* 0x000000ff0700720c */ /* 0x040fe40003f25270 */
[C---:B------:R-:W-:Y:S02]  /*229a0*/  ISETP.GE.U32.AND P2, PT, R7.reuse, 0x2, PT ;  /* 0x000000020700780c */ /* 0x040fe40003f46070 */
[C---:B------:R-:W-:Y:S02]  /*229b0*/  ISETP.GE.U32.AND P3, PT, R7.reuse, 0x4, PT ;  /* 0x000000040700780c */ /* 0x040fe40003f66070 */
[C---:B------:R-:W-:Y:S02]  /*229c0*/  ISETP.GE.U32.AND P4, PT, R7.reuse, 0x8, PT ;  /* 0x000000080700780c */ /* 0x040fe40003f86070 */
[----:B------:R-:W-:Y:S01]  /*229d0*/  ISETP.GE.U32.AND P5, PT, R7, 0x10, PT ;  /* 0x000000100700780c */ /* 0x000fe20003fa6070 */
[----:B------:R-:W-:Y:S01]  /*229e0*/  UMOV UR4, URZ ;  /* 0x0000003f00047c82 */ /* 0x000fe20008000000 */
        /* <DEDUP_REMOVED lines=14> */
[----:B0-----:R-:W-:-:S04]  /*22ad0*/  SEL R5, R4, RZ, P5 ;  /* 0x000000ff04057207 */ /* 0x001fc80002800000 */
[----:B------:R-:W-:-:S05]  /*22ae0*/  IADD3 R5, R2, R5, RZ ;  /* 0x0000000502057210 */ /* 0x000fca0007ffe0ff */
[----:B------:R-:W0:Y:S02]  /*22af0*/  SHFL.IDX PT, R6, R5, 0x1f, 0x1f ;  /* 0x03e01f0005067f89 */ /* 0x000e2400000e0000 */
[----:B0-----:R-:W-:-:S05]  /*22b00*/  IMAD R6, R6, UR5, RZ ;  /* 0x0000000506067c24 */ /* 0x001fca000f8e02ff */
[----:B---3--:R-:W-:Y:S01]  /*22b10*/  ISETP.GT.AND P6, PT, R6, UR6, PT ;  /* 0x0000000606007c0c */ /* 0x008fe2000bfc4270 */
[----:B------:R-:W-:-:S12]  /*22b20*/  IMAD.MOV.U32 R3, RZ, RZ, R6 ;  /* 0x000000ffff037224 */ /* 0x000fd800078e0006 */
[----:B------:R-:W-:Y:S05]  /*22b30*/  @P6 BRA `(.L_x_694) ;  /* 0x0000000000a06947 */ /* 0x000fea0003800000 */
[----:B------:R-:W-:Y:S01]  /*22b40*/  IMAD.MOV.U32 R6, RZ, RZ, R3 ;  /* 0x000000ffff067224 */ /* 0x000fe200078e0003 */
[----:B------:R-:W-:Y:S01]  /*22b50*/  UMOV UR4, URZ ;  /* 0x0000003f00047c82 */ /* 0x000fe20008000000 */
[----:B------:R-:W-:-:S05]  /*22b60*/  ULDC UR5, c[0x0][0xc38] ;  /* 0x00030e0000057ab9 */ /* 0x000fca0000000800 */
.L_x_696:
[----:B------:R-:W0:Y:S01]  /*22b70*/  LDC R0, c[0x0][0xc3c] ;  /* 0x00030f00ff007b82 */ /* 0x000e220000000800 */
[----:B------:R-:W-:Y:S01]  /*22b80*/  UIADD3 UR4, UR4, 0x1f, URZ ;  /* 0x0000001f04047890 */ /* 0x000fe2000fffe03f */
[----:B------:R-:W-:Y:S02]  /*22b90*/  ULDC UR7, c[0x0][0xc3c] ;  /* 0x00030f0000077ab9 */ /* 0x000fe40000000800 */
[----:B-1----:R-:W-:-:S03]  /*22ba0*/  IMAD.U32 R27, RZ, RZ, UR7 ;  /* 0x00000007ff1b7e24 */ /* 0x002fc6000f8e00ff */
[----:B0-----:R-:W-:-:S13]  /*22bb0*/  ISETP.LE.AND P6, PT, R0, UR4, PT ;  /* 0x0000000400007c0c */ /* 0x001fda000bfc3270 */
[----:B------:R-:W-:Y:S05]  /*22bc0*/  @P6 BRA `(.L_x_695) ;  /* 0x0000000400a86947 */ /* 0x000fea0003800000 */
[----:B------:R-:W-:-:S05]  /*22bd0*/  VIADD R9, R7, UR4 ;  /* 0x0000000407097c36 */ /* 0x000fca0008000000 */
[----:B------:R-:W-:Y:S02]  /*22be0*/  ISETP.GE.OR P6, PT, R9, R0, !P0 ;  /* 0x000000000900720c */ /* 0x000fe400047c6670 */
[----:B------:R-:W-:-:S11]  /*22bf0*/  MOV R0, RZ ;  /* 0x000000ff00007202 */ /* 0x000fd60000000f00 */
        /* <DEDUP_REMOVED lines=20> */
[----:B------:R-:W0:Y:S02]  /*22d40*/  SHFL.UP PT, R2, R3, 0x10, RZ ;  /* 0x0600000003027989 */ /* 0x000e2400000e00ff */
[----:B0-----:R-:W-:-:S05]  /*22d50*/  SEL R2, R2, RZ, P5 ;  /* 0x000000ff02027207 */ /* 0x001fca0002800000 */
[----:B------:R-:W-:-:S05]  /*22d60*/  IMAD.IADD R5, R3, 0x1, R2 ;  /* 0x0000000103057824 */ /* 0x000fca00078e0202 */
[----:B------:R-:W0:Y:S02]  /*22d70*/  SHFL.IDX PT, R2, R5, 0x1f, 0x1f ;  /* 0x03e01f0005027f89 */ /* 0x000e2400000e0000 */
[----:B0-----:R-:W-:-:S04]  /*22d80*/  IMAD R3, R2, UR5, RZ ;  /* 0x0000000502037c24 */ /* 0x001fc8000f8e02ff */
[----:B------:R-:W-:-:S05]  /*22d90*/  IMAD.IADD R6, R3, 0x1, R6 ;  /* 0x0000000103067824 */ /* 0x000fca00078e0206 */
[----:B------:R-:W-:-:S13]  /*22da0*/  ISETP.GT.AND P6, PT, R6, UR6, PT ;  /* 0x0000000606007c0c */ /* 0x000fda000bfc4270 */
[----:B------:R-:W-:Y:S05]  /*22db0*/  @!P6 BRA `(.L_x_696) ;  /* 0xfffffffc006ce947 */ /* 0x000fea000383ffff */
.L_x_694:
[----:B------:R-:W-:Y:S02]  /*22dc0*/  IMAD.IADD R10, R6, 0x1, -R3 ;  /* 0x00000001060a7824 */ /* 0x000fe400078e0a03 */
[----:B-1----:R-:W-:Y:S02]  /*22dd0*/  IMAD.MOV.U32 R24, RZ, RZ, RZ ;  /* 0x000000ffff187224 */ /* 0x002fe400078e00ff */
[----:B------:R-:W-:-:S05]  /*22de0*/  IMAD R2, R5, UR5, R10 ;  /* 0x0000000505027c24 */ /* 0x000fca000f8e020a */
[----:B------:R-:W-:-:S13]  /*22df0*/  ISETP.GT.AND P0, PT, R2, UR6, PT ;  /* 0x0000000602007c0c */ /* 0x000fda000bf04270 */
[----:B------:R-:W-:-:S04]  /*22e00*/  VOTE.ANY R6, PT, !P0 ;  /* 0x0000000000067806 */ /* 0x000fc800040e0100 */
[----:B------:R-:W0:Y:S01]  /*22e10*/  POPC R27, R6 ;  /* 0x00000006001b7309 */ /* 0x000e220000000000 */
[----:B------:R-:W-:Y:S01]  /*22e20*/  ISETP.NE.AND P0, PT, R6, RZ, PT ;  /* 0x000000ff0600720c */ /* 0x000fe20003f05270 */
[----:B0-----:R-:W0:Y:S04]  /*22e30*/  SHFL.IDX PT, R0, R0, R27, 0x1f ;  /* 0x00001f1b00007589 */ /* 0x001e2800000e0000 */
[----:B------:R1:W2:Y:S01]  /*22e40*/  SHFL.IDX PT, R9, R9, R27, 0x1f ;  /* 0x00001f1b09097589 */ /* 0x0002a200000e0000 */
[----:B0-----:R-:W-:-:S04]  /*22e50*/  IABS R4, R0 ;  /* 0x0000000000047213 */ /* 0x001fc80000000000 */
[----:B------:R-:W0:Y:S08]  /*22e60*/  I2F.RP R8, R4 ;  /* 0x0000000400087306 */ /* 0x000e300000209400 */
[----:B0-----:R-:W0:Y:S02]  /*22e70*/  MUFU.RCP R8, R8 ;  /* 0x0000000800087308 */ /* 0x001e240000001000 */
[----:B0-----:R-:W-:-:S06]  /*22e80*/  VIADD R2, R8, 0xffffffe ;  /* 0x0ffffffe08027836 */ /* 0x001fcc0000000000 */
[----:B------:R-:W0:Y:S02]  /*22e90*/  F2I.FTZ.U32.TRUNC.NTZ R3, R2 ;  /* 0x0000000200037305 */ /* 0x000e24000021f000 */
[----:B0-----:R-:W-:Y:S01]  /*22ea0*/  IADD3 R11, RZ, -R3, RZ ;  /* 0x80000003ff0b7210 */ /* 0x001fe20007ffe0ff */
[----:B-12---:R-:W-:Y:S06]  /*22eb0*/  @!P0 BRA `(.L_x_697) ;  /* 0x0000000000088947 */ /* 0x006fec0003800000 */
[----:B------:R-:W-:-:S06]  /*22ec0*/  VIADD R24, R27, 0xffffffff ;  /* 0xffffffff1b187836 */ /* 0x000fcc0000000000 */
[----:B------:R0:W1:Y:S02]  /*22ed0*/  SHFL.IDX PT, R24, R5, R24, 0x1f ;  /* 0x00001f1805187589 */ /* 0x00006400000e0000 */
.L_x_697:
[----:B-1----:R-:W-:Y:S01]  /*22ee0*/  IMAD R24, R24, UR5, R10 ;  /* 0x0000000518187c24 */ /* 0x002fe2000f8e020a */
[----:B------:R-:W-:Y:S01]  /*22ef0*/  IABS R10, R0 ;  /* 0x00000000000a7213 */ /* 0x000fe20000000000 */
[----:B------:R-:W-:Y:S01]  /*22f00*/  IMAD R11, R11, R4, RZ ;  /* 0x000000040b0b7224 */ /* 0x000fe200078e02ff */
[----:B0-----:R-:W-:Y:S01]  /*22f10*/  IABS R5, R9 ;  /* 0x0000000900057213 */ /* 0x001fe20000000000 */
[----:B------:R-:W-:Y:S01]  /*22f20*/  IMAD.MOV.U32 R2, RZ, RZ, RZ ;  /* 0x000000ffff027224 */ /* 0x000fe200078e00ff */
[----:B------:R-:W-:Y:S01]  /*22f30*/  IADD3 R25, -R24, UR6, RZ ;  /* 0x0000000618197c10 */ /* 0x000fe2000fffe1ff */
[----:B------:R-:W-:Y:S01]  /*22f40*/  IMAD.MOV R10, RZ, RZ, -R10 ;  /* 0x000000ffff0a7224 */ /* 0x000fe200078e0a0a */
[----:B------:R-:W0:Y:S01]  /*22f50*/  I2F.RP R6, R5 ;  /* 0x0000000500067306 */ /* 0x000e220000209400 */
[----:B------:R-:W-:Y:S01]  /*22f60*/  IMAD.HI.U32 R2, R3, R11, R2 ;  /* 0x0000000b03027227 */ /* 0x000fe200078e0002 */
[----:B------:R-:W-:Y:S02]  /*22f70*/  IABS R8, R25 ;  /* 0x0000001900087213 */ /* 0x000fe40000000000 */
[----:B------:R-:W-:-:S02]  /*22f80*/  IADD3 R27, R27, UR4, RZ ;  /* 0x000000041b1b7c10 */ /* 0x000fc4000fffe0ff */
[----:B------:R-:W-:Y:S01]  /*22f90*/  MOV R3, R8 ;  /* 0x0000000800037202 */ /* 0x000fe20000000f00 */
[----:B------:R-:W-:-:S04]  /*22fa0*/  IMAD.MOV.U32 R8, RZ, RZ, R10 ;  /* 0x000000ffff087224 */ /* 0x000fc800078e000a */
        /* <DEDUP_REMOVED lines=8> */
[----:B------:R0:W1:Y:S01]  /*23030*/  F2I.FTZ.U32.TRUNC.NTZ R3, R8 ;  /* 0x0000000800037305 */ /* 0x000062000021f000 */
[----:B------:R-:W-:Y:S02]  /*23040*/  LOP3.LUT R4, R25, R0, RZ, 0x3c, !PT ;  /* 0x0000000019047212 */ /* 0x000fe400078e3cff */
[----:B------:R-:W-:-:S02]  /*23050*/  ISETP.NE.AND P1, PT, R0, RZ, PT ;  /* 0x000000ff0000720c */ /* 0x000fc40003f25270 */
[----:B------:R-:W-:Y:S02]  /*23060*/  ISETP.GE.AND P2, PT, R4, RZ, PT ;  /* 0x000000ff0400720c */ /* 0x000fe40003f46270 */
[----:B0-----:R-:W-:-:S04]  /*23070*/  IABS R8, R9 ;  /* 0x0000000900087213 */ /* 0x001fc80000000000 */
[----:B------:R-:W-:Y:S01]  /*23080*/  @P0 IADD3 R2, R2, 0x1, RZ ;  /* 0x0000000102020810 */ /* 0x000fe20007ffe0ff */
[----:B------:R-:W-:-:S04]  /*23090*/  IMAD.MOV R8, RZ, RZ, -R8 ;  /* 0x000000ffff087224 */ /* 0x000fc800078e0a08 */
[----:B------:R-:W-:Y:S02]  /*230a0*/  IMAD.MOV.U32 R6, RZ, RZ, R2 ;  /* 0x000000ffff067224 */ /* 0x000fe400078e0002 */
[----:B-1----:R-:W-:Y:S02]  /*230b0*/  IMAD.MOV R2, RZ, RZ, -R3 ;  /* 0x000000ffff027224 */ /* 0x002fe400078e0a03 */
[----:B------:R-:W-:Y:S01]  /*230c0*/  @!P2 IMAD.MOV R6, RZ, RZ, -R6 ;  /* 0x000000ffff06a224 */ /* 0x000fe200078e0a06 */
[----:B------:R-:W-:Y:S01]  /*230d0*/  @!P1 LOP3.LUT R6, RZ, R0, RZ, 0x33, !PT ;  /* 0x00000000ff069212 */ /* 0x000fe200078e33ff */
[----:B------:R-:W-:Y:S01]  /*230e0*/  IMAD R11, R2, R5, RZ ;  /* 0x00000005020b7224 */ /* 0x000fe200078e02ff */
[----:B------:R-:W-:Y:S02]  /*230f0*/  MOV R2, RZ ;  /* 0x000000ff00027202 */ /* 0x000fe40000000f00 */
[-C--:B------:R-:W-:Y:S01]  /*23100*/  IABS R4, R6.reuse ;  /* 0x0000000600047213 */ /* 0x080fe20000000000 */
[----:B------:R-:W-:-:S02]  /*23110*/  IMAD R0, R0, R6, RZ ;  /* 0x0000000600007224 */ /* 0x000fc400078e02ff */
[----:B------:R-:W-:-:S04]  /*23120*/  IMAD.HI.U32 R2, R3, R11, R2 ;  /* 0x0000000b03027227 */ /* 0x000fc800078e0002 */
[----:B------:R-:W-:Y:S02]  /*23130*/  IMAD.MOV.U32 R3, RZ, RZ, R4 ;  /* 0x000000ffff037224 */ /* 0x000fe400078e0004 */
[----:B------:R-:W-:Y:S02]  /*23140*/  IMAD.MOV.U32 R4, RZ, RZ, R8 ;  /* 0x000000ffff047224 */ /* 0x000fe400078e0008 */
        /* <DEDUP_REMOVED lines=10> */
[----:B------:R-:W-:-:S05]  /*231f0*/  @P0 IADD3 R2, R2, 0x1, RZ ;  /* 0x0000000102020810 */ /* 0x000fca0007ffe0ff */
[----:B------:R-:W-:Y:S01]  /*23200*/  @!P2 IMAD.MOV R2, RZ, RZ, -R2 ;  /* 0x000000ffff02a224 */ /* 0x000fe200078e0a02 */
[----:B------:R-:W-:-:S05]  /*23210*/  @!P1 LOP3.LUT R2, RZ, R9, RZ, 0x33, !PT ;  /* 0x00000009ff029212 */ /* 0x000fca00078e33ff */
[----:B------:R-:W-:-:S04]  /*23220*/  IMAD.MOV R26, RZ, RZ, -R2 ;  /* 0x000000ffff1a7224 */ /* 0x000fc800078e0a02 */
[C---:B------:R-:W-:Y:S02]  /*23230*/  IMAD R26, R9.reuse, R26, R6 ;  /* 0x0000001a091a7224 */ /* 0x040fe400078e0206 */
[----:B------:R-:W-:-:S04]  /*23240*/  IMAD R9, R9, 0x1000000, R2 ;  /* 0x0100000009097824 */ /* 0x000fc800078e0202 */
[----:B------:R-:W-:Y:S01]  /*23250*/  IMAD R26, R26, 0x10000, R9 ;  /* 0x000100001a1a7824 */ /* 0x000fe200078e0209 */
[----:B------:R-:W-:Y:S06]  /*23260*/  BRA `(.L_x_698) ;  /* 0x00000000000c7947 */ /* 0x000fec0003800000 */
.L_x_695:
[----:B------:R-:W-:Y:S02]  /*23270*/  IMAD.MOV.U32 R25, RZ, RZ, RZ ;  /* 0x000000ffff197224 */ /* 0x000fe400078e00ff */
[----:B------:R-:W-:Y:S02]  /*23280*/  IMAD.U32 R24, RZ, RZ, UR6 ;  /* 0x00000006ff187e24 */ /* 0x000fe4000f8e00ff */
[----:B------:R-:W-:-:S07]  /*23290*/  IMAD.MOV.U32 R26, RZ, RZ, RZ ;  /* 0x000000ffff1a7224 */ /* 0x000fce00078e00ff */
.L_x_698:
[----:B------:R-:W-:-:S13]  /*232a0*/  ISETP.NE.AND P0, PT, R7, RZ, PT ;  /* 0x000000ff0700720c */ /* 0x000fda0003f05270 */
[----:B------:R-:W0:Y:S01]  /*232b0*/  @!P0 S2R R3, SR_CgaCtaId ;  /* 0x0000000000038919 */ /* 0x000e220000008800 */
[----:B------:R-:W-:-:S04]  /*232c0*/  @!P0 MOV R0, 0x400 ;  /* 0x0000040000008802 */ /* 0x000fc80000000f00 */
[----:B0-----:R-:W-:-:S05]  /*232d0*/  @!P0 LEA R0, R3, R0, 0x18 ;  /* 0x0000000003008211 */ /* 0x001fca00078ec0ff */
[----:B------:R2:W-:Y:S01]  /*232e0*/  @!P0 STS.128 [R0+0x388d0], R24 ;  /* 0x0388d01800008388 */ /* 0x0005e20000000c00 */
[----:B------:R-:W-:Y:S06]  /*232f0*/  BAR.ARV 0x5, 0x180 ;  /* 0x0146000000007b1d */ /* 0x000fec0000002000 */
.L_x_693:
[----:B------:R3:W-:Y:S01]  /*23300*/  STL [R1+0x3c], RZ ;  /* 0x00003cff01007387 */ /* 0x0007e20000100800 */
[----:B------:R-:W-:Y:S01]  /*23310*/  ULDC UR4, c[0x0][0xc3c] ;  /* 0x00030f0000047ab9 */ /* 0x000fe20000000800 */
[----:B------:R-:W-:Y:S01]  /*23320*/  MOV R32, 0x1 ;  /* 0x0000000100207802 */ /* 0x000fe20000000f00 */
[----:B------:R-:W-:Y:S01]  /*23330*/  IMAD.MOV.U32 R29, RZ, RZ, RZ ;  /* 0x000000ffff1d7224 */ /* 0x000fe200078e00ff */
[----:B-1----:R-:W-:-:S13]  /*23340*/  ISETP.GE.AND P0, PT, R27, UR4, PT ;  /* 0x000000041b007c0c */ /* 0x002fda000bf06270 */
[----:B---3--:R-:W-:Y:S05]  /*23350*/  @P0 BRA `(.L_x_699) ;  /* 0x0000007800800947 */ /* 0x008fea0003800000 */
[----:B--2---:R-:W2:Y:S01]  /*23360*/  LDL R0, [R1+0x1a4] ;  /* 0x0001a40001007983 */ /* 0x004ea20000100800 */
[----:B------:R-:W1:Y:S01]  /*23370*/  S2UR UR4, SR_CgaCtaId ;  /* 0x00000000000479c3 */ /* 0x000e620000008800 */
[----:B------:R-:W-:Y:S01]  /*23380*/  MOV R16, 0x400 ;  /* 0x0000040000107802 */ /* 0x000fe20000000f00 */
[----:B------:R-:W-:Y:S01]  /*23390*/  BSSY B7, `(.L_x_699) ;  /* 0x000079c000077945 */ /* 0x000fe20003800000 */
[----:B------:R-:W3:Y:S01]  /*233a0*/  S2R R11, SR_TID.X ;  /* 0x00000000000b7919 */ /* 0x000ee20000002100 */
[----:B------:R-:W-:Y:S01]  /*233b0*/  IMAD.MOV.U32 R33, RZ, RZ, 0x1 ;  /* 0x00000001ff217424 */ /* 0x000fe200078e00ff */
[----:B------:R-:W-:Y:S01]  /*233c0*/  ULDC.64 UR40, c[0x0][0x198] ;  /* 0x0000660000287ab9 */ /* 0x000fe20000000a00 */
[----:B------:R-:W-:Y:S01]  /*233d0*/  IMAD.MOV.U32 R30, RZ, RZ, RZ ;  /* 0x000000ffff1e7224 */ /* 0x000fe200078e00ff */
[----:B------:R-:W-:Y:S01]  /*233e0*/  ULDC UR39, c[0x0][0xc] ;  /* 0x0000030000277ab9 */ /* 0x000fe20000000800 */
[----:B------:R-:W-:Y:S02]  /*233f0*/  IMAD.MOV.U32 R29, RZ, RZ, RZ ;  /* 0x000000ffff1d7224 */ /* 0x000fe400078e00ff */
[----:B------:R-:W-:-:S02]  /*23400*/  IMAD.MOV.U32 R32, RZ, RZ, 0x1 ;  /* 0x00000001ff207424 */ /* 0x000fc400078e00ff */
[C---:B---3--:R-:W-:Y:S01]  /*23410*/  IMAD.SHL.U32 R19, R11.reuse, 0x80, RZ ;  /* 0x000000800b137824 */ /* 0x048fe200078e00ff */
[----:B------:R-:W-:Y:S01]  /*23420*/  SHF.R.U32.HI R3, RZ, 0x1, R11 ;  /* 0x00000001ff037819 */ /* 0x000fe2000001160b */
[C---:B------:R-:W-:Y:S01]  /*23430*/  IMAD.SHL.U32 R5, R11.reuse, 0x2, RZ ;  /* 0x000000020b057824 */ /* 0x040fe200078e00ff */
[----:B------:R-:W-:Y:S02]  /*23440*/  LOP3.LUT R10, R11, 0x7f, RZ, 0xc0, !PT ;  /* 0x0000007f0b0a7812 */ /* 0x000fe400078ec0ff */
[----:B0-----:R-:W-:Y:S02]  /*23450*/  LOP3.LUT R2, R19, 0x380, RZ, 0xc0, !PT ;  /* 0x0000038013027812 */ /* 0x001fe400078ec0ff */
[C---:B------:R-:W-:Y:S01]  /*23460*/  SHF.L.U32 R7, R10.reuse, 0x6, RZ ;  /* 0x000000060a077819 */ /* 0x040fe200000006ff */
[----:B------:R-:W-:Y:S01]  /*23470*/  IMAD.SHL.U32 R6, R10, 0x10, RZ ;  /* 0x000000100a067824 */ /* 0x000fe200078e00ff */
[----:B------:R-:W-:Y:S02]  /*23480*/  LOP3.LUT R3, R2, 0x30, R3, 0xf8, !PT ;  /* 0x0000003002037812 */ /* 0x000fe400078ef803 */
[----:B------:R-:W-:-:S02]  /*23490*/  R2P PR, R11, 0x6 ;  /* 0x000000060b007804 */ /* 0x000fc40000000000 */
[----:B--2---:R-:W-:Y:S01]  /*234a0*/  R2UR UR5, R0 ;  /* 0x00000000000572ca */ /* 0x004fe200000e0000 */
[----:B------:R-:W-:-:S05]  /*234b0*/  IMAD.SHL.U32 R0, R11, 0x10, RZ ;  /* 0x000000100b007824 */ /* 0x000fca00078e00ff */
[C---:B------:R-:W-:Y:S02]  /*234c0*/  LOP3.LUT R4, R0.reuse, 0x3f0, RZ, 0xc0, !PT ;  /* 0x000003f000047812 */ /* 0x040fe400078ec0ff */
[----:B------:R-:W-:Y:S02]  /*234d0*/  LOP3.LUT R31, R0, 0x70, RZ, 0xc0, !PT ;  /* 0x00000070001f7812 */ /* 0x000fe400078ec0ff */
[----:B------:R-:W-:Y:S02]  /*234e0*/  LOP3.LUT R9, R4, 0x70, R5, 0x78, !PT ;  /* 0x0000007004097812 */ /* 0x000fe400078e7805 */
[----:B------:R-:W-:Y:S01]  /*234f0*/  LOP3.LUT R5, R2, 0x10, R11, 0xf8, !PT ;  /* 0x0000001002057812 */ /* 0x000fe200078ef80b */
[----:B------:R-:W-:Y:S01]  /*23500*/  ULOP3.LUT UR42, UR5, 0x2, URZ, 0xfc, !UPT ;  /* 0x00000002052a7892 */ /* 0x000fe2000f8efc3f */
[----:B------:R-:W-:Y:S01]  /*23510*/  LOP3.LUT R2, R3, 0x70, R0, 0x78, !PT ;  /* 0x0000007003027812 */ /* 0x000fe200078e7800 */
[----:B------:R-:W-:Y:S01]  /*23520*/  IMAD.MOV.U32 R3, RZ, RZ, 0x20 ;  /* 0x00000020ff037424 */ /* 0x000fe200078e00ff */
[----:B------:R-:W-:Y:S01]  /*23530*/  LOP3.LUT R4, R19, 0x400, RZ, 0xc0, !PT ;  /* 0x0000040013047812 */ /* 0x000fe200078ec0ff */
[----:B------:R-:W-:Y:S01]  /*23540*/  ULOP3.LUT UR38, UR5, 0x1, URZ, 0xfc, !UPT ;  /* 0x0000000105267892 */ /* 0x000fe2000f8efc3f */
[----:B------:R-:W-:Y:S01]  /*23550*/  LOP3.LUT R19, R2, 0xc00, R19, 0xf8, !PT ;  /* 0x00000c0002137812 */ /* 0x000fe200078ef813 */
[----:B------:R-:W-:Y:S01]  /*23560*/  IMAD.MOV.U32 R2, RZ, RZ, 0x40 ;  /* 0x00000040ff027424 */ /* 0x000fe200078e00ff */
[----:B------:R-:W-:-:S02]  /*23570*/  LOP3.LUT R4, R4, 0x1800, R7, 0xf8, !PT ;  /* 0x0000180004047812 */ /* 0x000fc400078ef807 */
[----:B------:R-:W-:Y:S02]  /*23580*/  LOP3.LUT R5, R5, 0x70, R0, 0x78, !PT ;  /* 0x0000007005057812 */ /* 0x000fe400078e7800 */
[----:B------:R-:W-:Y:S02]  /*23590*/  LOP3.LUT R8, R9, 0x400, R6, 0xf8, !PT ;  /* 0x0000040009087812 */ /* 0x000fe400078ef806 */
[----:B------:R-:W-:Y:S02]  /*235a0*/  LOP3.LUT R28, R4, R5, RZ, 0xfc, !PT ;  /* 0x00000005041c7212 */ /* 0x000fe400078efcff */
[----:B------:R-:W-:Y:S01]  /*235b0*/  SHF.R.U32.HI R5, RZ, 0x3, R10 ;  /* 0x00000003ff057819 */ /* 0x000fe2000001160a */
[----:B------:R-:W-:Y:S01]  /*235c0*/  STL [R1+0x18], R8 ;  /* 0x0000180801007387 */ /* 0x000fe20000100800 */
[----:B------:R-:W-:Y:S02]  /*235d0*/  SEL R2, R2, 0xffffffc0, !P2 ;  /* 0xffffffc002027807 */ /* 0x000fe40005000000 */
[----:B------:R-:W-:Y:S01]  /*235e0*/  SEL R3, R3, 0xffffffe0, !P1 ;  /* 0xffffffe003037807 */ /* 0x000fe20004800000 */
[----:B------:R-:W-:Y:S01]  /*235f0*/  STL [R1+0x3c], RZ ;  /* 0x00003cff01007387 */ /* 0x000fe20000100800 */
[----:B-1----:R-:W-:-:S02]  /*23600*/  MOV R4, UR4 ;  /* 0x0000000400047c02 */ /* 0x002fc40008000f00 */
[----:B------:R-:W-:Y:S01]  /*23610*/  LOP3.LUT R0, R5, 0x70, R0, 0xf8, !PT ;  /* 0x0000007005007812 */ /* 0x000fe200078ef800 */
[----:B------:R-:W-:Y:S01]  /*23620*/  IMAD.IADD R0, R2, 0x1, R3 ;  /* 0x0000000102007824 */ /* 0x000fe200078e0203 */
[----:B------:R-:W-:Y:S01]  /*23630*/  LEA R16, R4, R16, 0x18 ;  /* 0x0000001004107211 */ /* 0x000fe200078ec0ff */
[----:B------:R-:W-:Y:S01]  /*23640*/  STL [R1+0xc], R2 ;  /* 0x00000c0201007387 */ /* 0x000fe20000100800 */
[----:B------:R-:W-:-:S03]  /*23650*/  LOP3.LUT R34, R28, 0x2000, RZ, 0xfc, !PT ;  /* 0x000020001c227812 */ /* 0x000fc600078efcff */
[----:B------:R0:W-:Y:S04]  /*23660*/  STL [R1+0x8], R4 ;  /* 0x0000080401007387 */ /* 0x0001e80000100800 */
[----:B------:R1:W-:Y:S04]  /*23670*/  STL [R1+0x10], R3 ;  /* 0x0000100301007387 */ /* 0x0003e80000100800 */
[----:B------:R2:W-:Y:S01]  /*23680*/  STL [R1+0x14], R0 ;  /* 0x0000140001007387 */ /* 0x0005e20000100800 */
[----:B0-----:R-:W-:Y:S02]  /*23690*/  LOP3.LUT R4, R31, 0x80, RZ, 0xfc, !PT ;  /* 0x000000801f047812 */ /* 0x001fe400078efcff */
[----:B-1----:R-:W-:Y:S01]  /*236a0*/  IADD3 R3, R16, R8, RZ ;  /* 0x0000000810037210 */ /* 0x002fe20007ffe0ff */
[----:B--2---:R-:W-:-:S04]  /*236b0*/  IMAD.IADD R0, R2, 0x1, R19 ;  /* 0x0000000102007824 */ /* 0x004fc800078e0213 */
[----:B------:R0:W-:Y:S04]  /*236c0*/  STL [R1+0x20], R3 ;  /* 0x0000200301007387 */ /* 0x0001e80000100800 */
[----:B------:R0:W-:Y:S02]  /*236d0*/  STL [R1+0x1c], R0 ;  /* 0x00001c0001007387 */ /* 0x0001e40000100800 */
.L_x_815:
[----:B------:R-:W1:Y:S02]  /*236e0*/  LDC.64 R22, c[0x0][0xc88] ;  /* 0x00032200ff167b82 */ /* 0x000e640000000a00 */
[----:B-1----:R-:W-:-:S06]  /*236f0*/  IMAD.WIDE R22, R27, 0x4, R22 ;  /* 0x000000041b167825 */ /* 0x002fcc00078e0216 */
[----:B0-----:R-:W0:Y:S01]  /*23700*/  LDG.E R22, desc[UR36][R22.64] ;  /* 0x0000002416167981 */ /* 0x001e22000c1e1900 */
[----:B------:R-:W-:Y:S05]  /*23710*/  YIELD ;  /* 0x0000000000007946 */ /* 0x000fea0003800000 */
[----:B------:R-:W-:Y:S01]  /*23720*/  ULDC.64 UR4, c[0x0][0xa28] ;  /* 0x00028a0000047ab9 */ /* 0x000fe20000000a00 */
[----:B------:R-:W-:Y:S01]  /*23730*/  IMAD.MOV.U32 R37, RZ, RZ, RZ ;  /* 0x000000ffff257224 */ /* 0x000fe200078e00ff */
[----:B------:R-:W-:Y:S01]  /*23740*/  ISETP.NE.U32.AND P0, PT, RZ, UR4, PT ;  /* 0x00000004ff007c0c */ /* 0x000fe2000bf05070 */
[----:B------:R-:W-:Y:S01]  /*23750*/  IMAD.MOV.U32 R6, RZ, RZ, RZ ;  /* 0x000000ffff067224 */ /* 0x000fe200078e00ff */
[----:B------:R-:W-:Y:S01]  /*23760*/  ULDC.64 UR8, c[0x0][0xa18] ;  /* 0x0002860000087ab9 */ /* 0x000fe20000000a00 */
[----:B------:R-:W-:Y:S01]  /*23770*/  ULDC.64 UR6, c[0x0][0xa10] ;  /* 0x0002840000067ab9 */ /* 0x000fe20000000a00 */
[----:B------:R-:W-:-:S02]  /*23780*/  ISETP.NE.AND.EX P0, PT, RZ, UR5, PT, P0 ;  /* 0x00000005ff007c0c */ /* 0x000fc4000bf05300 */
[----:B0-----:R-:W-:-:S11]  /*23790*/  SHF.R.S32.HI R0, RZ, 0x1f, R22 ;  /* 0x0000001fff007819 */ /* 0x001fd60000011416 */
[C---:B--2---:R-:W-:Y:S01]  /*237a0*/  @P0 LEA R2, P1, R22.reuse, UR4, 0x2 ;  /* 0x0000000416020c11 */ /* 0x044fe2000f8210ff */
[C---:B------:R-:W-:Y:S01]  /*237b0*/  IMAD.SHL.U32 R23, R22.reuse, 0x4, RZ ;  /* 0x0000000416177824 */ /* 0x040fe200078e00ff */
[C-C-:B------:R-:W-:Y:S01]  /*237c0*/  SHF.L.U64.HI R9, R22.reuse, 0x2, R0.reuse ;  /* 0x0000000216097819 */ /* 0x140fe20000010200 */
[----:B------:R0:W-:Y:S01]  /*237d0*/  STL [R1+0x34], R0 ;  /* 0x0000340001007387 */ /* 0x0001e20000100800 */
[----:B------:R-:W-:Y:S01]  /*237e0*/  @P0 LEA.HI.X R3, R22, UR5, R0, 0x2, P1 ;  /* 0x0000000516030c11 */ /* 0x000fe200088f1400 */
[----:B------:R-:W-:-:S04]  /*237f0*/  ULDC.64 UR4, c[0x0][0xa00] ;  /* 0x0002800000047ab9 */ /* 0x000fc80000000a00 */
[----:B------:R1:W5:Y:S01]  /*23800*/  @P0 LDG.E R37, desc[UR36][R2.64] ;  /* 0x0000002402250981 */ /* 0x000362000c1e1900 */
[----:B------:R-:W-:Y:S02]  /*23810*/  ISETP.NE.U32.AND P0, PT, RZ, UR4, PT ;  /* 0x00000004ff007c0c */ /* 0x000fe4000bf05070 */
[----:B------:R-:W-:Y:S01]  /*23820*/  ISETP.NE.U32.AND P1, PT, RZ, UR8, PT ;  /* 0x00000008ff007c0c */ /* 0x000fe2000bf25070 */
[----:B------:R-:W-:Y:S01]  /*23830*/  STL [R1+0x4], R9 ;  /* 0x0000040901007387 */ /* 0x000fe20000100800 */
[----:B------:R-:W-:Y:S02]  /*23840*/  ISETP.NE.AND.EX P0, PT, RZ, UR5, PT, P0 ;  /* 0x00000005ff007c0c */ /* 0x000fe4000bf05300 */
[----:B------:R-:W-:Y:S02]  /*23850*/  ISETP.NE.AND.EX P1, PT, RZ, UR9, PT, P1 ;  /* 0x00000009ff007c0c */ /* 0x000fe4000bf25310 */
[----:B------:R-:W-:Y:S02]  /*23860*/  ISETP.NE.U32.AND P2, PT, RZ, UR6, PT ;  /* 0x00000006ff007c0c */ /* 0x000fe4000bf45070 */
[----:B-1----:R-:W-:-:S02]  /*23870*/  IADD3 R2, P3, R23, UR4, RZ ;  /* 0x0000000417027c10 */ /* 0x002fc4000ff7e0ff */
[----:B------:R-:W-:Y:S02]  /*23880*/  ISETP.NE.AND.EX P2, PT, RZ, UR7, PT, P2 ;  /* 0x00000007ff007c0c */ /* 0x000fe4000bf45320 */
[----:B------:R-:W-:Y:S02]  /*23890*/  IADD3.X R3, R9, UR5, RZ, P3, !PT ;  /* 0x0000000509037c10 */ /* 0x000fe40009ffe4ff */
[----:B------:R-:W-:Y:S02]  /*238a0*/  IADD3 R4, P4, R23, UR6, RZ ;  /* 0x0000000617047c10 */ /* 0x000fe4000ff9e0ff */
[----:B0-----:R-:W-:Y:S01]  /*238b0*/  MOV R0, RZ ;  /* 0x000000ff00007202 */ /* 0x001fe20000000f00 */
[----:B------:R-:W2:Y:S01]  /*238c0*/  @P0 LDG.E R6, desc[UR36][R2.64] ;  /* 0x0000002402060981 */ /* 0x000ea2000c1e1900 */
[----:B------:R-:W-:Y:S01]  /*238d0*/  ULDC UR4, c[0x0][0x288] ;  /* 0x0000a20000047ab9 */ /* 0x000fe20000000800 */
[----:B------:R-:W-:Y:S01]  /*238e0*/  IADD3.X R5, R9, UR7, RZ, P4, !PT ;  /* 0x0000000709057c10 */ /* 0x000fe2000a7fe4ff */
[----:B------:R-:W-:Y:S01]  /*238f0*/  IMAD.U32 R8, RZ, RZ, UR4 ;  /* 0x00000004ff087e24 */ /* 0x000fe2000f8e00ff */
[----:B------:R-:W-:-:S03]  /*23900*/  ULDC.64 UR4, c[0x0][0x418] ;  /* 0x0001060000047ab9 */ /* 0x000fc60000000a00 */
[----:B------:R-:W5:Y:S04]  /*23910*/  @P2 LDG.E R0, desc[UR36][R4.64] ;  /* 0x0000002404002981 */ /* 0x000f68000c1e1900 */
[----:B--2---:R0:W-:Y:S02]  /*23920*/  STL [R1+0x24], R6 ;  /* 0x0000240601007387 */ /* 0x0041e40000100800 */
[----:B0-----:R-:W-:-:S04]  /*23930*/  @P1 IADD3 R6, P3, R23, UR8, RZ ;  /* 0x0000000817061c10 */ /* 0x001fc8000ff7e0ff */
[----:B------:R-:W-:-:S05]  /*23940*/  @P1 IADD3.X R7, R9, UR9, RZ, P3, !PT ;  /* 0x0000000909071c10 */ /* 0x000fca0009ffe4ff */
[----:B------:R0:W2:Y:S01]  /*23950*/  @P1 LDG.E R8, desc[UR36][R6.64] ;  /* 0x0000002406081981 */ /* 0x0000a2000c1e1900 */
[----:B------:R-:W-:-:S03]  /*23960*/  UISETP.NE.U32.AND UP0, UPT, UR4, URZ, UPT ;  /* 0x0000003f0400728c */ /* 0x000fc6000bf05070 */
[----:B------:R-:W-:Y:S01]  /*23970*/  ULDC UR4, c[0x0][0x424] ;  /* 0x0001090000047ab9 */ /* 0x000fe20000000800 */
[----:B------:R-:W-:-:S03]  /*23980*/  UISETP.NE.AND.EX UP0, UPT, UR5, URZ, UPT, UP0 ;  /* 0x0000003f0500728c */ /* 0x000fc6000bf05300 */
[----:B------:R-:W-:Y:S01]  /*23990*/  ULDC UR5, c[0x0][0x2f0] ;  /* 0x0000bc0000057ab9 */ /* 0x000fe20000000800 */
[----:B------:R-:W-:-:S04]  /*239a0*/  USEL UR4, UR4, 0x1, UP0 ;  /* 0x0000000104047887 */ /* 0x000fc80008000000 */
[----:B------:R-:W-:-:S03]  /*239b0*/  UIMAD UR4, UR4, UR5, URZ ;  /* 0x00000005040472a4 */ /* 0x000fc6000f8e023f */
[----:B------:R-:W-:Y:S02]  /*239c0*/  ULDC UR5, c[0x0][0x348] ;  /* 0x0000d20000057ab9 */ /* 0x000fe40000000800 */
[----:B0-----:R-:W-:Y:S01]  /*239d0*/  IMAD.U32 R6, RZ, RZ, UR5 ;  /* 0x00000005ff067e24 */ /* 0x001fe2000f8e00ff */
[----:B--2---:R0:W-:Y:S02]  /*239e0*/  STL [R1+0x38], R8 ;  /* 0x0000380801007387 */ /* 0x0041e40000100800 */
[----:B0-----:R-:W-:Y:S01]  /*239f0*/  IMAD.U32 R8, RZ, RZ, UR4 ;  /* 0x00000004ff087e24 */ /* 0x001fe2000f8e00ff */
[----:B------:R-:W-:Y:S06]  /*23a00*/  @P1 BRA `(.L_x_700) ;  /* 0x0000000000141947 */ /* 0x000fec0003800000 */
[----:B------:R-:W-:Y:S05]  /*23a10*/  @!P0 BRA `(.L_x_700) ;  /* 0x0000000000108947 */ /* 0x000fea0003800000 */
[----:B------:R-:W2:Y:S04]  /*23a20*/  LDG.E R7, desc[UR36][R2.64] ;  /* 0x0000002402077981 */ /* 0x000ea8000c1e1900 */
[----:B------:R-:W2:Y:S02]  /*23a30*/  LDG.E R2, desc[UR36][R2.64+0x4] ;  /* 0x0000042402027981 */ /* 0x000ea4000c1e1900 */
[----:B--2---:R-:W-:-:S05]  /*23a40*/  IMAD.IADD R2, R2, 0x1, -R7 ;  /* 0x0000000102027824 */ /* 0x004fca00078e0a07 */
[----:B------:R0:W-:Y:S02]  /*23a50*/  STL [R1+0x38], R2 ;  /* 0x0000380201007387 */ /* 0x0001e40000100800 */
.L_x_700:
[----:B------:R-:W-:Y:S01]  /*23a60*/  ULDC.64 UR4, c[0x0][0xa20] ;  /* 0x0002880000047ab9 */ /* 0x000fe20000000a00 */
[C---:B------:R-:W-:Y:S02]  /*23a70*/  LOP3.LUT R7, R26.reuse, 0xff000000, RZ, 0xc0, !PT ;  /* 0xff0000001a077812 */ /* 0x040fe400078ec0ff */
[----:B------:R-:W-:Y:S02]  /*23a80*/  ISETP.NE.U32.AND P0, PT, RZ, UR4, PT ;  /* 0x00000004ff007c0c */ /* 0x000fe4000bf05070 */
[----:B------:R-:W-:Y:S02]  /*23a90*/  SHF.R.U32.HI R7, RZ, 0x8, R7 ;  /* 0x00000008ff077819 */ /* 0x000fe40000011607 */
[----:B------:R-:W-:Y:S02]  /*23aa0*/  ISETP.NE.AND.EX P0, PT, RZ, UR5, PT, P0 ;  /* 0x00000005ff007c0c */ /* 0x000fe4000bf05300 */
[C---:B0-----:R-:W-:Y:S02]  /*23ab0*/  LOP3.LUT R2, R26.reuse, 0xff0000, RZ, 0xc0, !PT ;  /* 0x00ff00001a027812 */ /* 0x041fe400078ec0ff */
[----:B------:R-:W-:-:S02]  /*23ac0*/  LOP3.LUT R17, R26, 0xffff, RZ, 0xc0, !PT ;  /* 0x0000ffff1a117812 */ /* 0x000fc400078ec0ff */
[----:B------:R-:W-:Y:S02]  /*23ad0*/  LEA.HI R7, R2, R7, RZ, 0x10 ;  /* 0x0000000702077211 */ /* 0x000fe400078f80ff */
[----:B------:R-:W-:-:S05]  /*23ae0*/  MOV R35, R22 ;  /* 0x0000001600237202 */ /* 0x000fca0000000f00 */
[----:B------:R-:W-:Y:S05]  /*23af0*/  @!P0 BRA `(.L_x_701) ;  /* 0x0000000000108947 */ /* 0x000fea0003800000 */
[----:B------:R-:W-:-:S04]  /*23b00*/  IADD3 R2, P0, R23, UR4, RZ ;  /* 0x0000000417027c10 */ /* 0x000fc8000ff1e0ff */
[----:B------:R-:W-:-:S05]  /*23b10*/  IADD3.X R3, R9, UR5, RZ, P0, !PT ;  /* 0x0000000509037c10 */ /* 0x000fca00087fe4ff */
[----:B------:R0:W5:Y:S01]  /*23b20*/  LDG.E R8, desc[UR36][R2.64] ;  /* 0x0000002402087981 */ /* 0x000162000c1e1900 */
[----:B------:R-:W-:Y:S05]  /*23b30*/  BRA `(.L_x_702) ;  /* 0x0000000000247947 */ /* 0x000fea0003800000 */
.L_x_701:
[----:B------:R-:W-:Y:S02]  /*23b40*/  ULDC.64 UR4, c[0x0][0xa08] ;  /* 0x0002820000047ab9 */ /* 0x000fe40000000a00 */
[----:B------:R-:W-:-:S04]  /*23b50*/  ISETP.NE.U32.AND P0, PT, RZ, UR4, PT ;  /* 0x00000004ff007c0c */ /* 0x000fc8000bf05070 */
[----:B------:R-:W-:-:S13]  /*23b60*/  ISETP.NE.AND.EX P0, PT, RZ, UR5, PT, P0 ;  /* 0x00000005ff007c0c */ /* 0x000fda000bf05300 */
[----:B------:R-:W-:Y:S05]  /*23b70*/  @!P0 BRA `(.L_x_702) ;  /* 0x0000000000148947 */ /* 0x000fea0003800000 */
[----:B------:R-:W0:Y:S02]  /*23b80*/  LDC.64 R2, c[0x0][0xa08] ;  /* 0x00028200ff027b82 */ /* 0x000e240000000a00 */
[----:B0-----:R-:W-:-:S05]  /*23b90*/  IMAD.WIDE R2, R35, 0x4, R2 ;  /* 0x0000000423027825 */ /* 0x001fca00078e0202 */
[----:B------:R-:W2:Y:S04]  /*23ba0*/  LDG.E R8, desc[UR36][R2.64] ;  /* 0x0000002402087981 */ /* 0x000ea8000c1e1900 */
[----:B------:R-:W2:Y:S02]  /*23bb0*/  LDG.E R2, desc[UR36][R2.64+0x4] ;  /* 0x0000042402027981 */ /* 0x000ea4000c1e1900 */
[----:B--2---:R-:W-:-:S07]  /*23bc0*/  IMAD.IADD R8, R2, 0x1, -R8 ;  /* 0x0000000102087824 */ /* 0x004fce00078e0a08 */
.L_x_702:
[----:B0-----:R-:W2:Y:S04]  /*23bd0*/  @P2 LDG.E R2, desc[UR36][R4.64] ;  /* 0x0000002404022981 */ /* 0x001ea8000c1e1900 */
[----:B------:R0:W2:Y:S01]  /*23be0*/  @P2 LDG.E R4, desc[UR36][R4.64+0x4] ;  /* 0x0000042404042981 */ /* 0x0000a2000c1e1900 */
[----:B------:R-:W-:Y:S01]  /*23bf0*/  BSSY B0, `(.L_x_703) ;  /* 0x000002b000007945 */ /* 0x000fe20003800000 */
[----:B------:R-:W-:Y:S01]  /*23c00*/  LOP3.LUT R36, R7, 0xff, RZ, 0xc0, !PT ;  /* 0x000000ff07247812 */ /* 0x000fe200078ec0ff */
[----:B------:R-:W-:Y:S02]  /*23c10*/  IMAD.MOV.U32 R3, RZ, RZ, RZ ;  /* 0x000000ffff037224 */ /* 0x000fe400078e00ff */
[----:B0----5:R-:W-:Y:S02]  /*23c20*/  IMAD.IADD R5, R8, 0x1, -R37 ;  /* 0x0000000108057824 */ /* 0x021fe400078e0a25 */
[----:B--2---:R-:W-:Y:S01]  /*23c30*/  @P2 IMAD.IADD R6, R4, 0x1, -R2 ;  /* 0x0000000104062824 */ /* 0x004fe200078e0a02 */
[----:B------:R-:W-:-:S03]  /*23c40*/  SHF.R.U32.HI R4, RZ, 0x10, R7 ;  /* 0x00000010ff047819 */ /* 0x000fc60000011607 */
[----:B------:R-:W-:-:S05]  /*23c50*/  IMAD.IADD R26, R5, 0x1, R6 ;  /* 0x00000001051a7824 */ /* 0x000fca00078e0206 */
[C---:B------:R-:W-:Y:S02]  /*23c60*/  ISETP.GE.AND P1, PT, R26.reuse, 0x1, PT ;  /* 0x000000011a00780c */ /* 0x040fe40003f26270 */
[----:B------:R-:W-:-:S04]  /*23c70*/  IADD3 R18, R26, 0x7f, RZ ;  /* 0x0000007f1a127810 */ /* 0x000fc80007ffe0ff */
[----:B------:R-:W-:-:S04]  /*23c80*/  SHF.R.S32.HI R2, RZ, 0x1f, R18 ;  /* 0x0000001fff027819 */ /* 0x000fc80000011412 */
[----:B------:R-:W-:-:S04]  /*23c90*/  LEA.HI R18, R2, R18, RZ, 0x7 ;  /* 0x0000001202127211 */ /* 0x000fc800078f38ff */
[----:B------:R-:W-:Y:S01]  /*23ca0*/  SHF.R.S32.HI R18, RZ, 0x7, R18 ;  /* 0x00000007ff127819 */ /* 0x000fe20000011412 */
[----:B------:R-:W-:Y:S06]  /*23cb0*/  @!P1 BRA `(.L_x_704) ;  /* 0x0000000000789947 */ /* 0x000fec0003800000 */
[----:B------:R-:W-:Y:S01]  /*23cc0*/  ISETP.NE.AND P0, PT, R4, RZ, PT ;  /* 0x000000ff0400720c */ /* 0x000fe20003f05270 */
[----:B------:R-:W-:-:S03]  /*23cd0*/  ULDC UR4, c[0x0][0x9f0] ;  /* 0x00027c0000047ab9 */ /* 0x000fc60000000800 */
[----:B------:R-:W-:-:S04]  /*23ce0*/  SEL R7, R4, UR4, P0 ;  /* 0x0000000404077c07 */ /* 0x000fc80008000000 */
[----:B------:R-:W-:Y:S02]  /*23cf0*/  IABS R8, R7 ;  /* 0x0000000700087213 */ /* 0x000fe40000000000 */
[----:B------:R-:W-:Y:S02]  /*23d00*/  IADD3 R9, R7, -0x1, R18 ;  /* 0xffffffff07097810 */ /* 0x000fe40007ffe012 */
[----:B------:R-:W0:Y:S08]  /*23d10*/  I2F.RP R2, R8 ;  /* 0x0000000800027306 */ /* 0x000e300000209400 */
[----:B0-----:R-:W0:Y:S02]  /*23d20*/  MUFU.RCP R2, R2 ;  /* 0x0000000200027308 */ /* 0x001e240000001000 */
[----:B0-----:R-:W-:-:S06]  /*23d30*/  VIADD R2, R2, 0xffffffe ;  /* 0x0ffffffe02027836 */ /* 0x001fcc0000000000 */
[----:B------:R0:W1:Y:S02]  /*23d40*/  F2I.FTZ.U32.TRUNC.NTZ R3, R2 ;  /* 0x0000000200037305 */ /* 0x000064000021f000 */
[----:B0-----:R-:W-:-:S04]  /*23d50*/  LOP3.LUT R2, R9, R7, RZ, 0x3c, !PT ;  /* 0x0000000709027212 */ /* 0x001fc800078e3cff */
[----:B------:R-:W-:Y:S01]  /*23d60*/  ISETP.GE.AND P4, PT, R2, RZ, PT ;  /* 0x000000ff0200720c */ /* 0x000fe20003f86270 */
[----:B-1----:R-:W-:-:S04]  /*23d70*/  IMAD.MOV R2, RZ, RZ, -R3 ;  /* 0x000000ffff027224 */ /* 0x002fc800078e0a03 */
[----:B------:R-:W-:Y:S02]  /*23d80*/  IMAD R10, R2, R8, RZ ;  /* 0x00000008020a7224 */ /* 0x000fe400078e02ff */
[----:B------:R-:W-:-:S04]  /*23d90*/  IMAD.MOV.U32 R2, RZ, RZ, RZ ;  /* 0x000000ffff027224 */ /* 0x000fc800078e00ff */
[----:B------:R-:W-:Y:S01]  /*23da0*/  IMAD.HI.U32 R10, R3, R10, R2 ;  /* 0x0000000a030a7227 */ /* 0x000fe200078e0002 */
[----:B------:R-:W-:Y:S02]  /*23db0*/  IABS R2, R7 ;  /* 0x0000000700027213 */ /* 0x000fe40000000000 */
[----:B------:R-:W-:Y:S02]  /*23dc0*/  IABS R3, R9 ;  /* 0x0000000900037213 */ /* 0x000fe40000000000 */
[----:B------:R-:W-:-:S05]  /*23dd0*/  IADD3 R2, RZ, -R2, RZ ;  /* 0x80000002ff027210 */ /* 0x000fca0007ffe0ff */
[----:B------:R-:W-:Y:S02]  /*23de0*/  IMAD.MOV.U32 R9, RZ, RZ, R2 ;  /* 0x000000ffff097224 */ /* 0x000fe400078e0002 */
[----:B------:R-:W-:-:S04]  /*23df0*/  IMAD.HI.U32 R2, R10, R3, RZ ;  /* 0x000000030a027227 */ /* 0x000fc800078e00ff */
[----:B------:R-:W-:-:S05]  /*23e00*/  IMAD R3, R2, R9, R3 ;  /* 0x0000000902037224 */ /* 0x000fca00078e0203 */
[----:B------:R-:W-:-:S13]  /*23e10*/  ISETP.GT.U32.AND P3, PT, R8, R3, PT ;  /* 0x000000030800720c */ /* 0x000fda0003f64070 */
[----:B------:R-:W-:Y:S02]  /*23e20*/  @!P3 IMAD.IADD R3, R3, 0x1, -R8 ;  /* 0x000000010303b824 */ /* 0x000fe400078e0a08 */
[----:B------:R-:W-:Y:S01]  /*23e30*/  @!P3 VIADD R2, R2, 0x1 ;  /* 0x000000010202b836 */ /* 0x000fe20000000000 */
[----:B------:R-:W-:Y:S02]  /*23e40*/  ISETP.NE.AND P3, PT, R7, RZ, PT ;  /* 0x000000ff0700720c */ /* 0x000fe40003f65270 */
[----:B------:R-:W-:-:S13]  /*23e50*/  ISETP.GE.U32.AND P0, PT, R3, R8, PT ;  /* 0x000000080300720c */ /* 0x000fda0003f06070 */
[----:B------:R-:W-:-:S05]  /*23e60*/  @P0 VIADD R2, R2, 0x1 ;  /* 0x0000000102020836 */ /* 0x000fca0000000000 */
[----:B------:R-:W-:Y:S02]  /*23e70*/  @!P4 IADD3 R2, -R2, RZ, RZ ;  /* 0x000000ff0202c210 */ /* 0x000fe40007ffe1ff */
[----:B------:R-:W-:-:S05]  /*23e80*/  @!P3 LOP3.LUT R2, RZ, R7, RZ, 0x33, !PT ;  /* 0x00000007ff02b212 */ /* 0x000fca00078e33ff */
[----:B------:R-:W-:-:S07]  /*23e90*/  IMAD.MOV.U32 R3, RZ, RZ, R2 ;  /* 0x000000ffff037224 */ /* 0x000fce00078e0002 */
.L_x_704:
[----:B------:R-:W-:Y:S05]  /*23ea0*/  BSYNC B0 ;  /* 0x0000000000007941 */ /* 0x000fea0003800000 */
.L_x_703:
[-C--:B------:R-:W-:Y:S01]  /*23eb0*/  IMAD R2, R36, R3.reuse, RZ ;  /* 0x0000000324027224 */ /* 0x080fe200078e02ff */
[----:B------:R-:W-:Y:S04]  /*23ec0*/  BSSY B0, `(.L_x_705) ;  /* 0x0000112000007945 */ /* 0x000fe80003800000 */
[C---:B------:R-:W-:Y:S01]  /*23ed0*/  VIADDMNMX R3, R2.reuse, R3, R18, PT ;  /* 0x0000000302037246 */ /* 0x040fe20003800112 */
[----:B------:R-:W-:-:S04]  /*23ee0*/  IMAD R2, R2, 0x80, -R5 ;  /* 0x0000008002027824 */ /* 0x000fc800078e0a05 */
[----:B------:R-:W-:Y:S01]  /*23ef0*/  IMAD R3, R3, 0x80, -R5 ;  /* 0x0000008003037824 */ /* 0x000fe200078e0a05 */
[----:B------:R-:W-:-:S04]  /*23f00*/  VIMNMX R5, RZ, R2, !PT ;  /* 0x00000002ff057248 */ /* 0x000fc80007fe0100 */
[----:B------:R-:W-:-:S04]  /*23f10*/  VIMNMX R3, R3, R6, PT ;  /* 0x0000000603037248 */ /* 0x000fc80003fe0100 */
[----:B------:R-:W-:-:S13]  /*23f20*/  ISETP.GT.AND P0, PT, R3, R5, PT ;  /* 0x000000050300720c */ /* 0x000fda0003f04270 */
[----:B------:R-:W-:Y:S01]  /*23f30*/  @P0 VIADD R2, R3, 0x7f ;  /* 0x0000007f03020836 */ /* 0x000fe20000000000 */
[----:B------:R-:W-:-:S04]  /*23f40*/  SHF.R.U32.HI R3, RZ, 0x7, R5 ;  /* 0x00000007ff037819 */ /* 0x000fc80000011605 */
[----:B------:R-:W-:-:S04]  /*23f50*/  @P0 SHF.R.S32.HI R5, RZ, 0x1f, R2 ;  /* 0x0000001fff050819 */ /* 0x000fc80000011402 */
[----:B------:R-:W-:Y:S02]  /*23f60*/  @P0 LEA.HI R2, R5, R2, RZ, 0x7 ;  /* 0x0000000205020211 */ /* 0x000fe400078f38ff */
[-C--:B------:R-:W-:Y:S02]  /*23f70*/  MOV R5, R3.reuse ;  /* 0x0000000300057202 */ /* 0x080fe40000000f00 */
[----:B------:R-:W-:Y:S02]  /*23f80*/  @P0 SHF.R.S32.HI R5, RZ, 0x7, R2 ;  /* 0x00000007ff050819 */ /* 0x000fe40000011402 */
[----:B------:R-:W-:Y:S02]  /*23f90*/  PLOP3.LUT P0, PT, PT, PT, PT, 0x80, 0x0 ;  /* 0x000000000000781c */ /* 0x000fe40003f0f070 */
[----:B------:R-:W-:-:S13]  /*23fa0*/  ISETP.GT.AND P3, PT, R5, R3, PT ;  /* 0x000000030500720c */ /* 0x000fda0003f64270 */
[----:B------:R-:W-:Y:S05]  /*23fb0*/  @!P3 BRA `(.L_x_706) ;  /* 0x000000100008b947 */ /* 0x000fea0003800000 */
[----:B------:R-:W-:Y:S01]  /*23fc0*/  UMOV UR4, 0xffffffff ;  /* 0xffffffff00047882 */ /* 0x000fe20000000000 */
[----:B------:R-:W-:Y:S02]  /*23fd0*/  SEL R2, R35, RZ, !P2 ;  /* 0x000000ff23027207 */ /* 0x000fe40005000000 */
[----:B------:R-:W-:Y:S05]  /*23fe0*/  BRA.DIV UR4, `(.L_x_707) ;  /* 0x000000ce04487947 */ /* 0x000fea000b800000 */
[----:B------:R-:W0:Y:S02]  /*23ff0*/  S2R R6, SR_TID.X ;  /* 0x0000000000067919 */ /* 0x000e240000002100 */
[----:B0-----:R-:W-:-:S04]  /*24000*/  SHF.R.U32.HI R6, RZ, 0x5, R6 ;  /* 0x00000005ff067819 */ /* 0x001fc80000011606 */
[----:B------:R-:W-:-:S05]  /*24010*/  LOP3.LUT R6, R6, 0x3, RZ, 0xc0, !PT ;  /* 0x0000000306067812 */ /* 0x000fca00078ec0ff */
[----:B------:R0:W1:Y:S02]  /*24020*/  SHFL.IDX PT, R14, R6, RZ, 0x1f ;  /* 0x00001fff060e7589 */ /* 0x00006400000e0000 */
.L_x_1068:
[----:B-1----:R-:W-:Y:S02]  /*24030*/  ISETP.NE.AND P0, PT, R14, RZ, PT ;  /* 0x000000ff0e00720c */ /* 0x002fe40003f05270 */
[----:B------:R-:W-:-:S11]  /*24040*/  PLOP3.LUT P6, PT, PT, PT, PT, 0x8, 0x0 ;  /* 0x000000000000781c */ /* 0x000fd60003fce170 */
[----:B------:R-:W-:Y:S05]  /*24050*/  @P0 BRA `(.L_x_708) ;  /* 0x00000000000c0947 */ /* 0x000fea0003800000 */
[----:B------:R-:W-:-:S03]  /*24060*/  UMOV UR4, 0xffffffff ;  /* 0xffffffff00047882 */ /* 0x000fc60000000000 */
[----:B------:R-:W-:Y:S05]  /*24070*/  BRA.DIV UR4, `(.L_x_709) ;  /* 0x000000ce04587947 */ /* 0x000fea000b800000 */
[----:B------:R-:W-:-:S13]  /*24080*/  ELECT P6, URZ, PT ;  /* 0x00000000003f782f */ /* 0x000fda00038c0000 */
.L_x_708:
[----:B0-----:R-:W2:Y:S01]  /*24090*/  LDL R6, [R1+0x3c] ;  /* 0x00003c0001067983 */ /* 0x001ea20000100800 */
[----:B------:R-:W-:Y:S01]  /*240a0*/  BSSY B1, `(.L_x_710) ;  /* 0x0000008000017945 */ /* 0x000fe20003800000 */
[----:B--2---:R-:W-:-:S05]  /*240b0*/  VIADD R6, R6, 0x1 ;  /* 0x0000000106067836 */ /* 0x004fca0000000000 */
[----:B------:R-:W-:-:S04]  /*240c0*/  LEA.HI R7, R6, R6, RZ, 0x1 ;  /* 0x0000000606077211 */ /* 0x000fc800078f08ff */
[----:B------:R-:W-:-:S05]  /*240d0*/  LOP3.LUT R7, R7, 0xfffffffe, RZ, 0xc0, !PT ;  /* 0xfffffffe07077812 */ /* 0x000fca00078ec0ff */
[----:B------:R-:W-:-:S05]  /*240e0*/  IMAD.IADD R6, R6, 0x1, -R7 ;  /* 0x0000000106067824 */ /* 0x000fca00078e0a07 */
[----:B------:R-:W-:-:S04]  /*240f0*/  SHF.L.U32 R6, R6, 0x1f, RZ ;  /* 0x0000001f06067819 */ /* 0x000fc800000006ff */
[----:B------:R-:W0:Y:S02]  /*24100*/  SYNCS.PHASECHK.TRANS64.TRYWAIT P0, [R16+URZ+0x38820], R6 ;  /* 0x03882006100075a7 */ /* 0x000e24000800017f */
[----:B0-----:R-:W-:Y:S05]  /*24110*/  @!P0 BRA `(.L_x_711) ;  /* 0x000000cc00508947 */ /* 0x001fea0003800000 */
.L_x_1071:
[----:B------:R-:W-:Y:S05]  /*24120*/  BSYNC B1 ;  /* 0x0000000000017941 */ /* 0x000fea0003800000 */
.L_x_710:
[----:B------:R-:W-:Y:S04]  /*24130*/  BSSY B1, `(.L_x_712) ;  /* 0x000006c000017945 */ /* 0x000fe80003800000 */
[----:B------:R-:W-:Y:S05]  /*24140*/  @!P6 BRA `(.L_x_713) ;  /* 0x0000000400a8e947 */ /* 0x000fea0003800000 */
[----:B------:R-:W-:Y:S01]  /*24150*/  IMAD R9, R30, 0x8, R16 ;  /* 0x000000081e097824 */ /* 0x000fe200078e0210 */
[----:B------:R-:W-:Y:S01]  /*24160*/  SHF.L.U32 R11, R33, 0x1f, RZ ;  /* 0x0000001f210b7819 */ /* 0x000fe200000006ff */
[----:B------:R-:W1:Y:S01]  /*24170*/  S2R R7, SR_TID.X ;  /* 0x0000000000077919 */ /* 0x000e620000002100 */
[----:B------:R-:W-:Y:S02]  /*24180*/  BSSY B2, `(.L_x_714) ;  /* 0x0000005000027945 */ /* 0x000fe40003800000 */
[----:B------:R-:W2:Y:S01]  /*24190*/  SYNCS.PHASECHK.TRANS64.TRYWAIT P0, [R9+URZ+0x388a0], R11 ;  /* 0x0388a00b090075a7 */ /* 0x000ea2000800017f */
[----:B-1----:R-:W-:-:S04]  /*241a0*/  LOP3.LUT R7, R7, 0x7f, RZ, 0xc0, !PT ;  /* 0x0000007f07077812 */ /* 0x002fc800078ec0ff */
[----:B------:R-:W-:Y:S01]  /*241b0*/  ISETP.NE.AND P2, PT, R7, RZ, PT ;  /* 0x000000ff0700720c */ /* 0x000fe20003f45270 */
[----:B--2---:R-:W-:-:S12]  /*241c0*/  @!P0 BRA `(.L_x_715) ;  /* 0x000000cc00388947 */ /* 0x004fd80003800000 */
.L_x_1072:
[----:B------:R-:W-:Y:S05]  /*241d0*/  BSYNC B2 ;  /* 0x0000000000027941 */ /* 0x000fea0003800000 */
.L_x_714:
[----:B------:R-:W-:Y:S04]  /*241e0*/  BSSY B2, `(.L_x_716) ;  /* 0x0000009000027945 */ /* 0x000fe80003800000 */
[----:B------:R-:W-:Y:S05]  /*241f0*/  @P2 BRA `(.L_x_717) ;  /* 0x00000000001c2947 */ /* 0x000fea0003800000 */
[----:B0-----:R-:W0:Y:S02]  /*24200*/  S2R R6, SR_TID.X ;  /* 0x0000000000067919 */ /* 0x001e240000002100 */
[----:B0-----:R-:W-:Y:S01]  /*24210*/  LOP3.LUT R7, R6, 0x1f, RZ, 0xc0, !PT ;  /* 0x0000001f06077812 */ /* 0x001fe200078ec0ff */
[----:B------:R-:W-:-:S03]  /*24220*/  IMAD.MOV.U32 R6, RZ, RZ, 0x8000 ;  /* 0x00008000ff067424 */ /* 0x000fc600078e00ff */
[----:B------:R-:W-:Y:S01]  /*24230*/  ISETP.NE.AND P0, PT, R7, RZ, PT ;  /* 0x000000ff0700720c */ /* 0x000fe20003f05270 */
[----:B------:R2:W-:-:S12]  /*24240*/  SYNCS.ARRIVE.TRANS64 RZ, [R9+URZ+0x38890], R6 ;  /* 0x0388900609ff79a7 */ /* 0x0005d8000800003f */
[----:B--2---:R-:W-:Y:S05]  /*24250*/  @!P0 BRA `(.L_x_717) ;  /* 0x0000000000048947 */ /* 0x004fea0003800000 */
[----:B------:R-:W-:Y:S01]  /*24260*/  BPT.TRAP 0x1 ;  /* 0x000000040000795c */ /* 0x000fe20000300000 */
.L_x_717:
[----:B------:R-:W-:Y:S05]  /*24270*/  BSYNC B2 ;  /* 0x0000000000027941 */ /* 0x000fea0003800000 */
.L_x_716:
[----:B------:R-:W-:Y:S01]  /*24280*/  MOV R13, RZ ;  /* 0x000000ff000d7202 */ /* 0x000fe20000000f00 */
[----:B------:R-:W-:Y:S01]  /*24290*/  IMAD R8, R30, 0x8000, R16 ;  /* 0x000080001e087824 */ /* 0x000fe200078e0210 */
[----:B------:R-:W-:Y:S01]  /*242a0*/  UIADD3 UR4, UP0, UR40, 0x570, URZ ;  /* 0x0000057028047890 */ /* 0x000fe2000ff1e03f */
[----:B------:R-:W-:Y:S01]  /*242b0*/  IMAD R7, R5, 0x80, R0 ;  /* 0x0000008005077824 */ /* 0x000fe200078e0200 */
[----:B------:R-:W-:Y:S01]  /*242c0*/  R2UR UR10, R13 ;  /* 0x000000000d0a72ca */ /* 0x000fe200000e0000 */
[----:B0-----:R-:W-:Y:S01]  /*242d0*/  VIADD R6, R9, 0x38890 ;  /* 0x0003889009067836 */ /* 0x001fe20000000000 */
[----:B------:R-:W-:Y:S01]  /*242e0*/  PLOP3.LUT P0, PT, PT, PT, PT, 0x80, 0x0 ;  /* 0x000000000000781c */ /* 0x000fe20003f0f070 */
[----:B------:R-:W-:Y:S01]  /*242f0*/  VIADD R7, R7, 0xffffff80 ;  /* 0xffffff8007077836 */ /* 0x000fe20000000000 */
[----:B------:R-:W-:Y:S01]  /*24300*/  IADD3 R10, R8, 0x28400, RZ ;  /* 0x00028400080a7810 */ /* 0x000fe20007ffe0ff */
[----:B------:R-:W-:Y:S01]  /*24310*/  UIADD3.X UR5, URZ, UR41, URZ, UP0, !UPT ;  /* 0x000000293f057290 */ /* 0x000fe200087fe43f */
[----:B------:R-:W-:Y:S01]  /*24320*/  UMOV UR6, 0x0 ;  /* 0x0000000000067882 */ /* 0x000fe20000000000 */
[----:B------:R-:W-:-:S10]  /*24330*/  UMOV UR7, 0x12f00000 ;  /* 0x12f0000000077882 */ /* 0x000fd40000000000 */
.L_x_718:
[----:B------:R-:W-:-:S13]  /*24340*/  @P0 ELECT P3, URZ, PT ;  /* 0x00000000003f082f */ /* 0x000fda0003860000 */
[----:B------:R-:W-:Y:S02]  /*24350*/  @P3 R2UR UR13, R2 ;  /* 0x00000000020d32ca */ /* 0x000fe400000e0000 */
[----:B------:R-:W-:Y:S02]  /*24360*/  @P3 R2UR UR12, R17 ;  /* 0x00000000110c32ca */ /* 0x000fe400000e0000 */
[----:B------:R-:W-:Y:S02]  /*24370*/  @P3 R2UR UR11, R7 ;  /* 0x00000000070b32ca */ /* 0x000fe400000e0000 */
[----:B------:R-:W-:Y:S02]  /*24380*/  @P3 R2UR UR9, R6 ;  /* 0x00000000060932ca */ /* 0x000fe400000e0000 */
[----:B------:R-:W-:Y:S02]  /*24390*/  @P3 R2UR UR8, R10 ;  /* 0x000000000a0832ca */ /* 0x000fe400000e0000 */
[----:B------:R-:W-:-:S02]  /*243a0*/  @P3 PLOP3.LUT P0, PT, P3, PT, PT, 0x8, 0x0 ;  /* 0x000000000000381c */ /* 0x000fc40001f0e170 */
[----:B------:R-:W-:-:S09]  /*243b0*/  PLOP3.LUT P3, PT, PT, PT, PT, 0x8, 0x0 ;  /* 0x000000000000781c */ /* 0x000fd20003f6e170 */
[----:B------:R0:W-:Y:S02]  /*243c0*/  UTMALDG.4D [UR8], [UR4], desc[UR6] ;  /* 0x00000608040075b4 */ /* 0x0001e40008019000 */
[----:B0-----:R-:W-:Y:S05]  /*243d0*/  @P0 BRA.U.ANY `(.L_x_718) ;  /* 0xfffffffd00d80947 */ /* 0x001fea000393ffff */
[----:B------:R-:W-:Y:S01]  /*243e0*/  IMAD.MOV.U32 R12, RZ, RZ, 0x80 ;  /* 0x00000080ff0c7424 */ /* 0x000fe200078e00ff */
[----:B------:R-:W-:Y:S01]  /*243f0*/  PLOP3.LUT P0, PT, PT, PT, PT, 0x80, 0x0 ;  /* 0x000000000000781c */ /* 0x000fe20003f0f070 */
[----:B------:R-:W-:Y:S01]  /*24400*/  VIADD R10, R8, 0x2c400 ;  /* 0x0002c400080a7836 */ /* 0x000fe20000000000 */
[----:B------:R-:W-:Y:S01]  /*24410*/  UMOV UR6, 0x0 ;  /* 0x0000000000067882 */ /* 0x000fe20000000000 */
[----:B------:R-:W-:Y:S01]  /*24420*/  UMOV UR7, 0x12f00000 ;  /* 0x12f0000000077882 */ /* 0x000fe20000000000 */
[----:B------:R-:W-:-:S15]  /*24430*/  R2UR UR10, R12 ;  /* 0x000000000c0a72ca */ /* 0x000fde00000e0000 */
.L_x_719:
        /* <DEDUP_REMOVED lines=10> */
[----:B------:R-:W0:Y:S01]  /*244e0*/  SYNCS.PHASECHK.TRANS64.TRYWAIT P0, [R9+URZ+0x388c0], R11 ;  /* 0x0388c00b090075a7 */ /* 0x000e22000800017f */
[----:B------:R-:W-:Y:S04]  /*244f0*/  BSSY B2, `(.L_x_720) ;  /* 0x0000002000027945 */ /* 0x000fe80003800000 */
[----:B0-----:R-:W-:Y:S05]  /*24500*/  @!P0 BRA `(.L_x_721) ;  /* 0x000000c8007c8947 */ /* 0x001fea0003800000 */
.L_x_1073:
[----:B------:R-:W-:Y:S05]  /*24510*/  BSYNC B2 ;  /* 0x0000000000027941 */ /* 0x000fea0003800000 */
.L_x_720:
[----:B------:R-:W-:Y:S01]  /*24520*/  BSSY B2, `(.L_x_722) ;  /* 0x000000b000027945 */ /* 0x000fe20003800000 */
[----:B------:R-:W-:Y:S02]  /*24530*/  IMAD.MOV.U32 R10, RZ, RZ, 0x0 ;  /* 0x00000000ff0a7424 */ /* 0x000fe400078e00ff */
[----:B01----:R-:W-:Y:S01]  /*24540*/  IMAD.MOV.U32 R11, RZ, RZ, 0x12f00000 ;  /* 0x12f00000ff0b7424 */ /* 0x003fe200078e00ff */
[----:B------:R-:W-:Y:S06]  /*24550*/  @P2 BRA `(.L_x_723) ;  /* 0x00000000001c2947 */ /* 0x000fec0003800000 */
[----:B------:R-:W0:Y:S02]  /*24560*/  S2R R6, SR_TID.X ;  /* 0x0000000000067919 */ /* 0x000e240000002100 */
[----:B0-----:R-:W-:Y:S02]  /*24570*/  LOP3.LUT R14, R6, 0x1f, RZ, 0xc0, !PT ;  /* 0x0000001f060e7812 */ /* 0x001fe400078ec0ff */
[----:B------:R-:W-:Y:S02]  /*24580*/  MOV R6, 0x8000 ;  /* 0x0000800000067802 */ /* 0x000fe40000000f00 */
[----:B------:R-:W-:Y:S02]  /*24590*/  ISETP.NE.AND P0, PT, R14, RZ, PT ;  /* 0x000000ff0e00720c */ /* 0x000fe40003f05270 */
[----:B------:R0:W-:Y:S11]  /*245a0*/  SYNCS.ARRIVE.TRANS64 RZ, [R9+URZ+0x388b0], R6 ;  /* 0x0388b00609ff79a7 */ /* 0x0001f6000800003f */
[----:B0-----:R-:W-:Y:S05]  /*245b0*/  @!P0 BRA `(.L_x_723) ;  /* 0x0000000000048947 */ /* 0x001fea0003800000 */
[----:B------:R-:W-:Y:S01]  /*245c0*/  BPT.TRAP 0x1 ;  /* 0x000000040000795c */ /* 0x000fe20000300000 */
.L_x_723:
[----:B------:R-:W-:Y:S05]  /*245d0*/  BSYNC B2 ;  /* 0x0000000000027941 */ /* 0x000fea0003800000 */
.L_x_722:
[----:B------:R-:W-:Y:S01]  /*245e0*/  R2UR UR10, R13 ;  /* 0x000000000d0a72ca */ /* 0x000fe200000e0000 */
[----:B------:R-:W-:Y:S01]  /*245f0*/  UIADD3 UR4, UP0, UR40, 0x670, URZ ;  /* 0x0000067028047890 */ /* 0x000fe2000ff1e03f */
[----:B------:R-:W-:Y:S01]  /*24600*/  R2UR UR6, R10 ;  /* 0x000000000a0672ca */ /* 0x000fe200000e0000 */
[----:B------:R-:W-:Y:S01]  /*24610*/  VIADD R9, R9, 0x388b0 ;  /* 0x000388b009097836 */ /* 0x000fe20000000000 */
[----:B------:R-:W-:Y:S01]  /*24620*/  R2UR UR7, R11 ;  /* 0x000000000b0772ca */ /* 0x000fe200000e0000 */
[----:B------:R-:W-:Y:S01]  /*24630*/  VIADD R6, R8, 0x10400 ;  /* 0x0001040008067836 */ /* 0x000fe20000000000 */
[----:B------:R-:W-:Y:S01]  /*24640*/  PLOP3.LUT P0, PT, PT, PT, PT, 0x80, 0x0 ;  /* 0x000000000000781c */ /* 0x000fe20003f0f070 */
[----:B------:R-:W-:-:S12]  /*24650*/  UIADD3.X UR5, URZ, UR41, URZ, UP0, !UPT ;  /* 0x000000293f057290 */ /* 0x000fd800087fe43f */
.L_x_724:
        /* <DEDUP_REMOVED lines=10> */
[----:B------:R-:W-:Y:S01]  /*24700*/  R2UR UR10, R12 ;  /* 0x000000000c0a72ca */ /* 0x000fe200000e0000 */
[----:B------:R-:W-:Y:S01]  /*24710*/  VIADD R8, R8, 0x14400 ;  /* 0x0001440008087836 */ /* 0x000fe20000000000 */
[----:B------:R-:W-:Y:S02]  /*24720*/  R2UR UR6, R10 ;  /* 0x000000000a0672ca */ /* 0x000fe400000e0000 */
[----:B------:R-:W-:Y:S02]  /*24730*/  R2UR UR7, R11 ;  /* 0x000000000b0772ca */ /* 0x000fe400000e0000 */
[----:B------:R-:W-:-:S13]  /*24740*/  PLOP3.LUT P0, PT, PT, PT, PT, 0x80, 0x0 ;  /* 0x000000000000781c */ /* 0x000fda0003f0f070 */
.L_x_725:
        /* <DEDUP_REMOVED lines=9> */
[----:B-1----:R-:W-:Y:S05]  /*247e0*/  @P0 BRA.U.ANY `(.L_x_725) ;  /* 0xfffffffd00d80947 */ /* 0x002fea000393ffff */
.L_x_713:
[----:B------:R-:W-:Y:S05]  /*247f0*/  BSYNC B1 ;  /* 0x0000000000017941 */ /* 0x000fea0003800000 */
.L_x_712:
[----:B------:R-:W-:Y:S01]  /*24800*/  IADD3 R10, R5, -0x2, RZ ;  /* 0xfffffffe050a7810 */ /* 0x000fe20007ffe0ff */
[----:B------:R-:W-:Y:S01]  /*24810*/  VIADD R30, R30, 0x1 ;  /* 0x000000011e1e7836 */ /* 0x000fe20000000000 */
[----:B------:R-:W-:Y:S02]  /*24820*/  PLOP3.LUT P0, PT, PT, PT, PT, 0x8, 0x0 ;  /* 0x000000000000781c */ /* 0x000fe40003f0e170 */
[----:B------:R-:W-:Y:S02]  /*24830*/  ISETP.GE.AND P3, PT, R10, R3, PT ;  /* 0x000000030a00720c */ /* 0x000fe40003f66270 */
[----:B------:R-:W-:-:S04]  /*24840*/  ISETP.NE.AND P2, PT, R30, 0x2, PT ;  /* 0x000000021e00780c */ /* 0x000fc80003f45270 */
[----:B------:R-:W-:Y:S02]  /*24850*/  SEL R5, RZ, 0x1, P2 ;  /* 0x00000001ff057807 */ /* 0x000fe40001000000 */
[----:B------:R-:W-:Y:S02]  /*24860*/  SEL R30, R30, RZ, P2 ;  /* 0x000000ff1e1e7207 */ /* 0x000fe40001000000 */
[----:B------:R-:W-:-:S03]  /*24870*/  LOP3.LUT R33, R33, R5, RZ, 0x3c, !PT ;  /* 0x0000000521217212 */ /* 0x000fc600078e3cff */
[----:B------:R-:W-:Y:S05]  /*24880*/  @!P3 BRA `(.L_x_706) ;  /* 0x0000000400d4b947 */ /* 0x000fea0003800000 */
.L_x_740:
[----:B------:R-:W-:Y:S05]  /*24890*/  YIELD ;  /* 0x0000000000007946 */ /* 0x000fea0003800000 */
        /* <DEDUP_REMOVED lines=10> */
.L_x_1074:
[----:B------:R-:W-:Y:S05]  /*24940*/  BSYNC B2 ;  /* 0x0000000000027941 */ /* 0x000fea0003800000 */
.L_x_728:
[----:B------:R-:W-:Y:S04]  /*24950*/  BSSY B2, `(.L_x_730) ;  /* 0x0000009000027945 */ /* 0x000fe80003800000 */
[----:B------:R-:W-:Y:S05]  /*24960*/  @P3 BRA `(.L_x_731) ;  /* 0x00000000001c3947 */ /* 0x000fea0003800000 */
[----:B------:R-:W0:Y:S02]  /*24970*/  S2R R5, SR_TID.X ;  /* 0x0000000000057919 */ /* 0x000e240000002100 */
[----:B0-----:R-:W-:Y:S01]  /*24980*/  LOP3.LUT R6, R5, 0x1f, RZ, 0xc0, !PT ;  /* 0x0000001f05067812 */ /* 0x001fe200078ec0ff */
[----:B------:R-:W-:-:S03]  /*24990*/  IMAD.MOV.U32 R5, RZ, RZ, 0x8000 ;  /* 0x00008000ff057424 */ /* 0x000fc600078e00ff */
[----:B------:R-:W-:Y:S01]  /*249a0*/  ISETP.NE.AND P2, PT, R6, RZ, PT ;  /* 0x000000ff0600720c */ /* 0x000fe20003f45270 */
[----:B------:R2:W-:-:S12]  /*249b0*/  SYNCS.ARRIVE.TRANS64 RZ, [R9+URZ+0x38890], R5 ;  /* 0x0388900509ff79a7 */ /* 0x0005d8000800003f */
[----:B--2---:R-:W-:Y:S05]  /*249c0*/  @!P2 BRA `(.L_x_731) ;  /* 0x000000000004a947 */ /* 0x004fea0003800000 */
[----:B------:R-:W-:Y:S01]  /*249d0*/  BPT.TRAP 0x1 ;  /* 0x000000040000795c */ /* 0x000fe20000300000 */
.L_x_731:
[----:B------:R-:W-:Y:S05]  /*249e0*/  BSYNC B2 ;  /* 0x0000000000027941 */ /* 0x000fea0003800000 */
.L_x_730:
[----:B------:R-:W-:Y:S01]  /*249f0*/  IMAD.MOV.U32 R14, RZ, RZ, RZ ;  /* 0x000000ffff0e7224 */ /* 0x000fe200078e00ff */
[----:B------:R-:W-:Y:S01]  /*24a00*/  UIADD3 UR4, UP0, UR40, 0x570, URZ ;  /* 0x0000057028047890 */ /* 0x000fe2000ff1e03f */
[----:B------:R-:W-:Y:S01]  /*24a10*/  IMAD R7, R30, 0x8000, R16 ;  /* 0x000080001e077824 */ /* 0x000fe200078e0210 */
[----:B------:R-:W-:Y:S01]  /*24a20*/  PLOP3.LUT P2, PT, PT, PT, PT, 0x80, 0x0 ;  /* 0x000000000000781c */ /* 0x000fe20003f4f070 */
[----:B------:R-:W-:Y:S01]  /*24a30*/  VIADD R5, R9, 0x38890 ;  /* 0x0003889009057836 */ /* 0x000fe20000000000 */
[----:B------:R-:W-:Y:S01]  /*24a40*/  R2UR UR10, R14 ;  /* 0x000000000e0a72ca */ /* 0x000fe200000e0000 */
[----:B------:R-:W-:Y:S01]  /*24a50*/  VIADD R11, R7, 0x28400 ;  /* 0x00028400070b7836 */ /* 0x000fe20000000000 */
[----:B0-----:R-:W-:Y:S01]  /*24a60*/  LEA R6, R10, R0, 0x7 ;  /* 0x000000000a067211 */ /* 0x001fe200078e38ff */
[----:B------:R-:W-:Y:S01]  /*24a70*/  UIADD3.X UR5, URZ, UR41, URZ, UP0, !UPT ;  /* 0x000000293f057290 */ /* 0x000fe200087fe43f */
[----:B------:R-:W-:Y:S01]  /*24a80*/  UMOV UR6, 0x0 ;  /* 0x0000000000067882 */ /* 0x000fe20000000000 */
[----:B------:R-:W-:-:S10]  /*24a90*/  UMOV UR7, 0x12f00000 ;  /* 0x12f0000000077882 */ /* 0x000fd40000000000 */
.L_x_732:
        /* <DEDUP_REMOVED lines=16> */
.L_x_733:
        /* <DEDUP_REMOVED lines=13> */
.L_x_1075:
[----:B------:R-:W-:Y:S05]  /*24c70*/  BSYNC B2 ;  /* 0x0000000000027941 */ /* 0x000fea0003800000 */
.L_x_734:
[----:B------:R-:W-:Y:S01]  /*24c80*/  BSSY B2, `(.L_x_736) ;  /* 0x000000b000027945 */ /* 0x000fe20003800000 */
[----:B------:R-:W-:Y:S01]  /*24c90*/  MOV R12, 0x0 ;  /* 0x00000000000c7802 */ /* 0x000fe20000000f00 */
[----:B------:R-:W-:Y:S02]  /*24ca0*/  IMAD.MOV.U32 R13, RZ, RZ, 0x12f00000 ;  /* 0x12f00000ff0d7424 */ /* 0x000fe400078e00ff */
[----:B------:R-:W-:Y:S05]  /*24cb0*/  @P3 BRA `(.L_x_737) ;  /* 0x00000000001c3947 */ /* 0x000fea0003800000 */
[----:B------:R-:W2:Y:S02]  /*24cc0*/  S2R R5, SR_TID.X ;  /* 0x0000000000057919 */ /* 0x000ea40000002100 */
[----:B--2---:R-:W-:Y:S01]  /*24cd0*/  LOP3.LUT R11, R5, 0x1f, RZ, 0xc0, !PT ;  /* 0x0000001f050b7812 */ /* 0x004fe200078ec0ff */
[----:B------:R-:W-:-:S03]  /*24ce0*/  IMAD.MOV.U32 R5, RZ, RZ, 0x8000 ;  /* 0x00008000ff057424 */ /* 0x000fc600078e00ff */
[----:B------:R-:W-:Y:S01]  /*24cf0*/  ISETP.NE.AND P2, PT, R11, RZ, PT ;  /* 0x000000ff0b00720c */ /* 0x000fe20003f45270 */
[----:B------:R2:W-:-:S12]  /*24d00*/  SYNCS.ARRIVE.TRANS64 RZ, [R9+URZ+0x388b0], R5 ;  /* 0x0388b00509ff79a7 */ /* 0x0005d8000800003f */
[----:B--2---:R-:W-:Y:S05]  /*24d10*/  @!P2 BRA `(.L_x_737) ;  /* 0x000000000004a947 */ /* 0x004fea0003800000 */
[----:B------:R-:W-:Y:S01]  /*24d20*/  BPT.TRAP 0x1 ;  /* 0x000000040000795c */ /* 0x000fe20000300000 */
.L_x_737:
[----:B------:R-:W-:Y:S05]  /*24d30*/  BSYNC B2 ;  /* 0x0000000000027941 */ /* 0x000fea0003800000 */
.L_x_736:
[----:B------:R-:W-:Y:S01]  /*24d40*/  R2UR UR10, R14 ;  /* 0x000000000e0a72ca */ /* 0x000fe200000e0000 */
[----:B------:R-:W-:Y:S01]  /*24d50*/  UIADD3 UR4, UP0, UR40, 0x670, URZ ;  /* 0x0000067028047890 */ /* 0x000fe2000ff1e03f */
[----:B------:R-:W-:Y:S01]  /*24d60*/  R2UR UR6, R12 ;  /* 0x000000000c0672ca */ /* 0x000fe200000e0000 */
[----:B01----:R-:W-:Y:S01]  /*24d70*/  VIADD R9, R9, 0x388b0 ;  /* 0x000388b009097836 */ /* 0x003fe20000000000 */
[----:B------:R-:W-:Y:S01]  /*24d80*/  R2UR UR7, R13 ;  /* 0x000000000d0772ca */ /* 0x000fe200000e0000 */
[----:B------:R-:W-:Y:S01]  /*24d90*/  VIADD R5, R7, 0x10400 ;  /* 0x0001040007057836 */ /* 0x000fe20000000000 */
[----:B------:R-:W-:Y:S01]  /*24da0*/  PLOP3.LUT P2, PT, PT, PT, PT, 0x80, 0x0 ;  /* 0x000000000000781c */ /* 0x000fe20003f4f070 */
[----:B------:R-:W-:-:S12]  /*24db0*/  UIADD3.X UR5, URZ, UR41, URZ, UP0, !UPT ;  /* 0x000000293f057290 */ /* 0x000fd800087fe43f */
.L_x_738:
        /* <DEDUP_REMOVED lines=10> */
[----:B------:R-:W-:Y:S02]  /*24e60*/  R2UR UR10, R15 ;  /* 0x000000000f0a72ca */ /* 0x000fe400000e0000 */
[----:B------:R-:W-:Y:S02]  /*24e70*/  R2UR UR6, R12 ;  /* 0x000000000c0672ca */ /* 0x000fe400000e0000 */
[----:B------:R-:W-:Y:S02]  /*24e80*/  R2UR UR7, R13 ;  /* 0x000000000d0772ca */ /* 0x000fe400000e0000 */
[----:B------:R-:W-:Y:S02]  /*24e90*/  PLOP3.LUT P2, PT, PT, PT, PT, 0x80, 0x0 ;  /* 0x000000000000781c */ /* 0x000fe40003f4f070 */
[----:B------:R-:W-:-:S11]  /*24ea0*/  IADD3 R7, R7, 0x14400, RZ ;  /* 0x0001440007077810 */ /* 0x000fd60007ffe0ff */
.L_x_739:
        /* <DEDUP_REMOVED lines=10> */
.L_x_727:
[----:B------:R-:W-:Y:S05]  /*24f50*/  BSYNC B1 ;  /* 0x0000000000017941 */ /* 0x000fea0003800000 */
.L_x_726:
[----:B------:R-:W-:Y:S01]  /*24f60*/  ISETP.GT.AND P3, PT, R10, R3, PT ;  /* 0x000000030a00720c */ /* 0x000fe20003f64270 */
[----:B------:R-:W-:Y:S02]  /*24f70*/  VIADD R30, R30, 0x1 ;  /* 0x000000011e1e7836 */ /* 0x000fe40000000000 */
[----:B------:R-:W-:-:S03]  /*24f80*/  VIADD R10, R10, 0xffffffff ;  /* 0xffffffff0a0a7836 */ /* 0x000fc60000000000 */
[----:B------:R-:W-:-:S04]  /*24f90*/  ISETP.NE.AND P2, PT, R30, 0x2, PT ;  /* 0x000000021e00780c */ /* 0x000fc80003f45270 */
[----:B------:R-:W-:Y:S02]  /*24fa0*/  SEL R5, RZ, 0x1, P2 ;  /* 0x00000001ff057807 */ /* 0x000fe40001000000 */
[----:B------:R-:W-:Y:S02]  /*24fb0*/  SEL R30, R30, RZ, P2 ;  /* 0x000000ff1e1e7207 */ /* 0x000fe40001000000 */
[----:B------:R-:W-:Y:S01]  /*24fc0*/  LOP3.LUT R33, R33, R5, RZ, 0x3c, !PT ;  /* 0x0000000521217212 */ /* 0x000fe200078e3cff */
[----:B------:R-:W-:Y:S06]  /*24fd0*/  @P3 BRA `(.L_x_740) ;  /* 0xfffffff8002c3947 */ /* 0x000fec000383ffff */
.L_x_706:
[----:B------:R-:W-:Y:S05]  /*24fe0*/  BSYNC B0 ;  /* 0x0000000000007941 */ /* 0x000fea0003800000 */
.L_x_705:
[----:B------:R-:W-:Y:S05]  /*24ff0*/  @!P0 WARPSYNC.ALL ;  /* 0x0000000000008948 */ /* 0x000fea0003800000 */
[----:B------:R-:W-:Y:S01]  /*25000*/  @!P0 BAR.SYNC.DEFER_BLOCKING 0xc, 0x180 ;  /* 0x0306000000008b1d */ /* 0x000fe20000010000 */
[----:B------:R-:W-:-:S05]  /*25010*/  IMAD.MOV.U32 R0, RZ, RZ, RZ ;  /* 0x000000ffff007224 */ /* 0x000fca00078e00ff */
[----:B------:R-:W-:Y:S04]  /*25020*/  BSSY B0, `(.L_x_741) ;  /* 0x000001e000007945 */ /* 0x000fe80003800000 */
[----:B------:R-:W-:Y:S05]  /*25030*/  @!P1 BRA `(.L_x_742) ;  /* 0x0000000000709947 */ /* 0x000fea0003800000 */
[----:B------:R-:W-:-:S13]  /*25040*/  ISETP.NE.AND P0, PT, R4, RZ, PT ;  /* 0x000000ff0400720c */ /* 0x000fda0003f05270 */
[----:B------:R-:W1:Y:S02]  /*25050*/  @!P0 LDC R4, c[0x0][0x9f0] ;  /* 0x00027c00ff048b82 */ /* 0x000e640000000800 */
[-C--:B-1----:R-:W-:Y:S02]  /*25060*/  IABS R0, R4.reuse ;  /* 0x0000000400007213 */ /* 0x082fe40000000000 */
[----:B0-----:R-:W-:Y:S02]  /*25070*/  IABS R6, R4 ;  /* 0x0000000400067213 */ /* 0x001fe40000000000 */
[----:B------:R-:W0:Y:S03]  /*25080*/  I2F.RP R2, R0 ;  /* 0x0000000000027306 */ /* 0x000e260000209400 */
[----:B------:R-:W-:-:S05]  /*25090*/  IMAD.MOV R6, RZ, RZ, -R6 ;  /* 0x000000ffff067224 */ /* 0x000fca00078e0a06 */
[----:B0-----:R-:W0:Y:S02]  /*250a0*/  MUFU.RCP R2, R2 ;  /* 0x0000000200027308 */ /* 0x001e240000001000 */
[----:B0-----:R-:W-:-:S06]  /*250b0*/  VIADD R2, R2, 0xffffffe ;  /* 0x0ffffffe02027836 */ /* 0x001fcc0000000000 */
[----:B------:R-:W0:Y:S02]  /*250c0*/  F2I.FTZ.U32.TRUNC.NTZ R3, R2 ;  /* 0x0000000200037305 */ /* 0x000e24000021f000 */
[----:B0-----:R-:W-:-:S05]  /*250d0*/  IADD3 R2, RZ, -R3, RZ ;  /* 0x80000003ff027210 */ /* 0x001fca0007ffe0ff */
[----:B------:R-:W-:Y:S02]  /*250e0*/  IMAD R5, R2, R0, RZ ;  /* 0x0000000002057224 */ /* 0x000fe400078e02ff */
[----:B------:R-:W-:-:S04]  /*250f0*/  IMAD.MOV.U32 R2, RZ, RZ, RZ ;  /* 0x000000ffff027224 */ /* 0x000fc800078e00ff */
[----:B------:R-:W-:Y:S01]  /*25100*/  IMAD.HI.U32 R5, R3, R5, R2 ;  /* 0x0000000503057227 */ /* 0x000fe200078e0002 */
[----:B------:R-:W-:-:S04]  /*25110*/  IADD3 R3, R18, -0x1, R4 ;  /* 0xffffffff12037810 */ /* 0x000fc80007ffe004 */
[----:B------:R-:W-:Y:S02]  /*25120*/  IABS R2, R3 ;  /* 0x0000000300027213 */ /* 0x000fe40000000000 */
[----:B------:R-:W-:-:S03]  /*25130*/  LOP3.LUT R3, R3, R4, RZ, 0x3c, !PT ;  /* 0x0000000403037212 */ /* 0x000fc600078e3cff */
[----:B------:R-:W-:Y:S01]  /*25140*/  IMAD.HI.U32 R5, R5, R2, RZ ;  /* 0x0000000205057227 */ /* 0x000fe200078e00ff */
[----:B------:R-:W-:-:S03]  /*25150*/  ISETP.GE.AND P2, PT, R3, RZ, PT ;  /* 0x000000ff0300720c */ /* 0x000fc60003f46270 */
[----:B------:R-:W-:-:S05]  /*25160*/  IMAD R2, R5, R6, R2 ;  /* 0x0000000605027224 */ /* 0x000fca00078e0202 */
[----:B------:R-:W-:-:S13]  /*25170*/  ISETP.GT.U32.AND P1, PT, R0, R2, PT ;  /* 0x000000020000720c */ /* 0x000fda0003f24070 */
[----:B------:R-:W-:Y:S02]  /*25180*/  @!P1 IMAD.IADD R2, R2, 0x1, -R0 ;  /* 0x0000000102029824 */ /* 0x000fe400078e0a00 */
[----:B------:R-:W-:Y:S01]  /*25190*/  @!P1 VIADD R5, R5, 0x1 ;  /* 0x0000000105059836 */ /* 0x000fe20000000000 */
[----:B------:R-:W-:Y:S02]  /*251a0*/  ISETP.NE.AND P1, PT, R4, RZ, PT ;  /* 0x000000ff0400720c */ /* 0x000fe40003f25270 */
[----:B------:R-:W-:-:S13]  /*251b0*/  ISETP.GE.U32.AND P0, PT, R2, R0, PT ;  /* 0x000000000200720c */ /* 0x000fda0003f06070 */
[----:B------:R-:W-:-:S05]  /*251c0*/  @P0 IADD3 R5, R5, 0x1, RZ ;  /* 0x0000000105050810 */ /* 0x000fca0007ffe0ff */
[----:B------:R-:W-:-:S04]  /*251d0*/  IMAD.MOV.U32 R0, RZ, RZ, R5 ;  /* 0x000000ffff007224 */ /* 0x000fc800078e0005 */
[----:B------:R-:W-:Y:S01]  /*251e0*/  @!P2 IMAD.MOV R0, RZ, RZ, -R0 ;  /* 0x000000ffff00a224 */ /* 0x000fe200078e0a00 */
[----:B------:R-:W-:-:S07]  /*251f0*/  @!P1 LOP3.LUT R0, RZ, R4, RZ, 0x33, !PT ;  /* 0x00000004ff009212 */ /* 0x000fce00078e33ff */
.L_x_742:
[----:B------:R-:W-:Y:S05]  /*25200*/  BSYNC B0 ;  /* 0x0000000000007941 */ /* 0x000fea0003800000 */
.L_x_741:
[----:B------:R-:W-:-:S05]  /*25210*/  IMAD R36, R36, R0, RZ ;  /* 0x0000000024247224 */ /* 0x000fca00078e02ff */
        /* <DEDUP_REMOVED lines=21> */
.L_x_743:
        /* <DEDUP_REMOVED lines=8> */
[----:B------:R-:W-:Y:S01]  /*253f0*/  IMAD.U32 R4, RZ, RZ, UR6 ;  /* 0x00000006ff047e24 */ /* 0x000fe2000f8e00ff */
[----:B------:R-:W-:Y:S01]  /*25400*/  MOV R5, UR7 ;  /* 0x0000000700057c02 */ /* 0x000fe20008000f00 */
[----:B------:R-:W1:Y:S01]  /*25410*/  LDC.64 R2, c[0x4][R2] ;  /* 0x0100000002027b82 */ /* 0x000e620000000a00 */
[----:B0-----:R-:W-:Y:S01]  /*25420*/  IMAD.U32 R6, RZ, RZ, UR8 ;  /* 0x00000008ff067e24 */ /* 0x001fe2000f8e00ff */
[----:B------:R-:W-:Y:S01]  /*25430*/  MOV R8, 0x70 ;  /* 0x0000007000087802 */ /* 0x000fe20000000f00 */
[----:B------:R-:W-:Y:S02]  /*25440*/  IMAD.U32 R7, RZ, RZ, UR9 ;  /* 0x00000009ff077e24 */ /* 0x000fe4000f8e00ff */
[----:B------:R-:W-:-:S02]  /*25450*/  IMAD.U32 R10, RZ, RZ, UR4 ;  /* 0x00000004ff0a7e24 */ /* 0x000fc4000f8e00ff */
[----:B------:R-:W-:Y:S02]  /*25460*/  IMAD.U32 R11, RZ, RZ, UR5 ;  /* 0x00000005ff0b7e24 */ /* 0x000fe4000f8e00ff */
[----:B------:R-:W-:Y:S02]  /*25470*/  IMAD.MOV.U32 R12, RZ, RZ, 0x1 ;  /* 0x00000001ff0c7424 */ /* 0x000fe400078e00ff */
[----:B------:R-:W-:-:S07]  /*25480*/  IMAD.MOV.U32 R13, RZ, RZ, RZ ;  /* 0x000000ffff0d7224 */ /* 0x000fce00078e00ff */
[----:B------:R-:W-:-:S07]  /*25490*/  LEPC R20, `(.L_x_746) ;  /* 0x000000001014794e */ /* 0x000fce0000000000 */
[----:B-1----:R-:W-:Y:S05]  /*254a0*/  CALL.ABS.NOINC R2 ;  /* 0x0000000002007343 */ /* 0x002fea0003c00000 */
.L_x_746:
[----:B------:R-:W-:Y:S05]  /*254b0*/  BSYNC B6 ;  /* 0x0000000000067941 */ /* 0x000fea0003800000 */
.L_x_745:
[----:B------:R-:W2:Y:S01]  /*254c0*/  LDL.LU R2, [R1] ;  /* 0x0000000001027983 */ /* 0x000ea20000300800 */
[----:B------:R-:W-:Y:S01]  /*254d0*/  VIADD R0, R16, 0x10400 ;  /* 0x0001040010007836 */ /* 0x000fe20000000000 */
[----:B------:R-:W-:Y:S04]  /*254e0*/  BSSY B6, `(.L_x_747) ;  /* 0x0000016000067945 */ /* 0x000fe80003800000 */
[----:B------:R-:W-:Y:S02]  /*254f0*/  LOP3.LUT P0, RZ, R0, 0x3ff, RZ, 0xc0, !PT ;  /* 0x000003ff00ff7812 */ /* 0x000fe4000780c0ff */
[----:B--2---:R-:W-:-:S11]  /*25500*/  LOP3.LUT R2, R2, 0xfffffffe, RZ, 0xc0, !PT ;  /* 0xfffffffe02027812 */ /* 0x004fd600078ec0ff */
[----:B------:R-:W-:-:S05]  /*25510*/  @P0 LOP3.LUT R2, R2, 0x1, RZ, 0xfc, !PT ;  /* 0x0000000102020812 */ /* 0x000fca00078efcff */
[----:B------:R1:W-:Y:S01]  /*25520*/  STL [R1], R2 ;  /* 0x0000000201007387 */ /* 0x0003e20000100800 */
[----:B------:R-:W-:Y:S05]  /*25530*/  @!P0 BRA `(.L_x_748) ;  /* 0x0000000000408947 */ /* 0x000fea0003800000 */
[----:B-1----:R-:W-:Y:S01]  /*25540*/  MOV R2, 0x0 ;  /* 0x0000000000027802 */ /* 0x002fe20000000f00 */
        /* <DEDUP_REMOVED lines=15> */
.L_x_748:
[----:B------:R-:W-:Y:S05]  /*25640*/  BSYNC B6 ;  /* 0x0000000000067941 */ /* 0x000fea0003800000 */
.L_x_747:
[----:B------:R-:W-:Y:S01]  /*25650*/  VIADD R18, R16, 0x400 ;  /* 0x0000040010127836 */ /* 0x000fe20000000000 */
[----:B------:R-:W-:Y:S04]  /*25660*/  BSSY B6, `(.L_x_749) ;  /* 0x0000013000067945 */ /* 0x000fe80003800000 */
[----:B------:R-:W-:-:S13]  /*25670*/  LOP3.LUT P0, RZ, R18, 0x3ff, RZ, 0xc0, !PT ;  /* 0x000003ff12ff7812 */ /* 0x000fda000780c0ff */
        /* <DEDUP_REMOVED lines=17> */
.L_x_750:
[----:B------:R-:W-:Y:S05]  /*25790*/  BSYNC B6 ;  /* 0x0000000000067941 */ /* 0x000fea0003800000 */
.L_x_749:
[----:B-1----:R-:W2:Y:S01]  /*257a0*/  LDL R2, [R1] ;  /* 0x0000000001027983 */ /* 0x002ea20000100800 */
[----:B------:R-:W-:Y:S01]  /*257b0*/  BSSY B6, `(.L_x_751) ;  /* 0x0000013000067945 */ /* 0x000fe20003800000 */
[----:B--2---:R-:W-:-:S13]  /*257c0*/  LOP3.LUT P6, RZ, R2, 0x1, RZ, 0xc0, !PT ;  /* 0x0000000102ff7812 */ /* 0x004fda00078cc0ff */
[----:B------:R-:W-:Y:S05]  /*257d0*/  @!P6 BRA `(.L_x_752) ;  /* 0x000000000040e947 */ /* 0x000fea0003800000 */
[----:B------:R-:W-:Y:S01]  /*257e0*/  MOV R2, 0x0 ;  /* 0x0000000000027802 */ /* 0x000fe20000000f00 */
[----:B------:R-:W-:Y:S01]  /*257f0*/  ULDC.64 UR4, c[0x4][0x1b0] ;  /* 0x01006c0000047ab9 */ /* 0x000fe20000000a00 */
[----:B------:R-:W-:Y:S01]  /*25800*/  ULDC.64 UR6, c[0x4][0x1b8] ;  /* 0x01006e0000067ab9 */ /* 0x000fe20000000a00 */
[----:B------:R-:W-:Y:S01]  /*25810*/  ULDC.64 UR8, c[0x4][0x118] ;  /* 0x0100460000087ab9 */ /* 0x000fe20000000a00 */
[----:B------:R-:W-:Y:S01]  /*25820*/  IMAD.U32 R4, RZ, RZ, UR4 ;  /* 0x00000004ff047e24 */ /* 0x000fe2000f8e00ff */
[----:B0-----:R-:W-:Y:S01]  /*25830*/  MOV R6, UR6 ;  /* 0x0000000600067c02 */ /* 0x001fe20008000f00 */
        /* <DEDUP_REMOVED lines=10> */
.L_x_752:
[----:B------:R-:W-:Y:S05]  /*258e0*/  BSYNC B6 ;  /* 0x0000000000067941 */ /* 0x000fea0003800000 */
.L_x_751:
[----:B------:R-:W2:Y:S01]  /*258f0*/  LDL.LU R20, [R1+0x4] ;  /* 0x0000040001147983 */ /* 0x000ea20000300800 */
[----:B------:R-:W-:Y:S01]  /*25900*/  ULDC.64 UR4, c[0x0][0x9f8] ;  /* 0x00027e0000047ab9 */ /* 0x000fe20000000a00 */
[----:B------:R-:W1:Y:S02]  /*25910*/  LDC R8, c[0x0][0x430] ;  /* 0x00010c00ff087b82 */ /* 0x000e640000000800 */
[----:B------:R-:W3:Y:S01]  /*25920*/  LDL R0, [R1+0x30] ;  /* 0x0000300001007983 */ /* 0x000ee20000100800 */
[----:B------:R-:W-:Y:S01]  /*25930*/  ISETP.NE.U32.AND P0, PT, RZ, UR4, PT ;  /* 0x00000004ff007c0c */ /* 0x000fe2000bf05070 */
[----:B------:R-:W4:Y:S03]  /*25940*/  S2R R21, SR_TID.X ;  /* 0x0000000000157919 */ /* 0x000f260000002100 */
[----:B------:R-:W-:Y:S01]  /*25950*/  ISETP.NE.AND.EX P0, PT, RZ, UR5, PT, P0 ;  /* 0x00000005ff007c0c */ /* 0x000fe2000bf05300 */
[----:B------:R-:W0:-:S12]  /*25960*/  LDC R11, c[0x0][0x2f4] ;  /* 0x0000bd00ff0b7b82 */ /* 0x000e180000000800 */
[----:B------:R-:W-:Y:S02]  /*25970*/  @P0 IADD3 R2, P1, R23, UR4, RZ ;  /* 0x0000000417020c10 */ /* 0x000fe4000ff3e0ff */
[C---:B----4-:R-:W-:Y:S02]  /*25980*/  LOP3.LUT R4, R21.reuse, 0x7f, RZ, 0xc0, !PT ;  /* 0x0000007f15047812 */ /* 0x050fe400078ec0ff */
[----:B--2---:R-:W-:Y:S02]  /*25990*/  @P0 IADD3.X R3, R20, UR5, RZ, P1, !PT ;  /* 0x0000000514030c10 */ /* 0x004fe40008ffe4ff */
[----:B------:R-:W2:Y:S01]  /*259a0*/  LDL.LU R20, [R1] ;  /* 0x0000000001147983 */ /* 0x000ea20000300800 */
[----:B------:R-:W-:Y:S01]  /*259b0*/  IMAD.SHL.U32 R21, R21, 0x10, RZ ;  /* 0x0000001015157824 */ /* 0x000fe200078e00ff */
[----:B------:R-:W-:Y:S02]  /*259c0*/  SHF.R.U32.HI R4, RZ, 0x3, R4 ;  /* 0x00000003ff047819 */ /* 0x000fe40000011604 */
[----:B------:R4:W2:Y:S01]  /*259d0*/  @P0 LDG.E R35, desc[UR36][R2.64] ;  /* 0x0000002402230981 */ /* 0x0008a2000c1e1900 */
[----:B-1----:R-:W-:-:S02]  /*259e0*/  ISETP.NE.AND P1, PT, R8, 0x1, PT ;  /* 0x000000010800780c */ /* 0x002fc40003f25270 */
[----:B------:R-:W-:Y:S02]  /*259f0*/  LOP3.LUT R21, R4, 0x70, R21, 0xf8, !PT ;  /* 0x0000007004157812 */ /* 0x000fe400078ef815 */
[----:B---3--:R-:W-:-:S04]  /*25a00*/  LEA R0, R0, 0xffffff80, 0x7 ;  /* 0xffffff8000007811 */ /* 0x008fc800078e38ff */
[----:B------:R-:W-:-:S04]  /*25a10*/  LOP3.LUT R4, R21, R0, RZ, 0xfc, !PT ;  /* 0x0000000015047212 */ /* 0x000fc800078efcff */
[C---:B------:R-:W-:Y:S01]  /*25a20*/  ISETP.GE.AND P0, PT, R4.reuse, R26, PT ;  /* 0x0000001a0400720c */ /* 0x040fe20003f06270 */
[----:B------:R-:W1:Y:S01]  /*25a30*/  @P1 LDC R5, c[0x0][0x434] ;  /* 0x00010d00ff051b82 */ /* 0x000e620000000800 */
[----:B------:R-:W-:-:S04]  /*25a40*/  IMAD.IADD R4, R4, 0x1, R37 ;  /* 0x0000000104047824 */ /* 0x000fc800078e0225 */
[----:B0-----:R-:W-:-:S03]  /*25a50*/  IMAD.MOV.U32 R6, RZ, RZ, R4 ;  /* 0x000000ffff067224 */ /* 0x001fc600078e0004 */
[----:B------:R-:W0:Y:S08]  /*25a60*/  @P1 LDC R7, c[0x0][0x438] ;  /* 0x00010e00ff071b82 */ /* 0x000e300000000800 */
[----:B----4-:R-:W3:Y:S01]  /*25a70*/  @!P0 LDC.64 R2, c[0x0][0x428] ;  /* 0x00010a00ff028b82 */ /* 0x010ee20000000a00 */
[----:B-1----:R-:W-:-:S05]  /*25a80*/  @P1 IMAD.HI.U32 R5, R4, R5, RZ ;  /* 0x0000000504051227 */ /* 0x002fca00078e00ff */
[----:B0-----:R-:W-:-:S04]  /*25a90*/  @P1 SHF.R.U32.HI R6, RZ, R7, R5 ;  /* 0x00000007ff061219 */ /* 0x001fc80000011605 */
[----:B------:R-:W-:Y:S02]  /*25aa0*/  IADD3 R5, -R6, RZ, RZ ;  /* 0x000000ff06057210 */ /* 0x000fe40007ffe1ff */
[----:B------:R-:W-:-:S03]  /*25ab0*/  @!P0 SHF.R.S32.HI R7, RZ, 0x1f, R6 ;  /* 0x0000001fff078819 */ /* 0x000fc60000011406 */
[----:B------:R-:W-:Y:S01]  /*25ac0*/  IMAD R4, R8, R5, R4 ;  /* 0x0000000508047224 */ /* 0x000fe200078e0204 */
[----:B------:R-:W-:Y:S01]  /*25ad0*/  LOP3.LUT R10, R31, 0x80, RZ, 0xfc, !PT ;  /* 0x000000801f0a7812 */ /* 0x000fe200078efcff */
[----:B------:R-:W-:Y:S01]  /*25ae0*/  UMOV UR4, 0xffffffff ;  /* 0xffffffff00047882 */ /* 0x000fe20000000000 */
[----:B--2---:R-:W-:Y:S01]  /*25af0*/  SHF.R.S32.HI R9, RZ, 0x1f, R35 ;  /* 0x0000001fff097819 */ /* 0x004fe20000011423 */
[----:B---3--:R-:W-:-:S04]  /*25b00*/  @!P0 IMAD.WIDE.U32 R6, R35, R2, R6 ;  /* 0x0000000223068225 */ /* 0x008fc800078e0006 */
[----:B------:R-:W-:Y:S01]  /*25b10*/  @!P0 IMAD R5, R9, R2, RZ ;  /* 0x0000000209058224 */ /* 0x000fe200078e02ff */
[----:B------:R0:W-:Y:S03]  /*25b20*/  STL [R1+0x4], R9 ;  /* 0x0000040901007387 */ /* 0x0001e60000100800 */
[----:B------:R-:W-:Y:S02]  /*25b30*/  @!P0 IMAD R5, R35, R3, R5 ;  /* 0x0000000323058224 */ /* 0x000fe400078e0205 */
[----:B------:R-:W1:Y:S01]  /*25b40*/  @!P0 LDC.64 R2, c[0x0][0x418] ;  /* 0x00010600ff028b82 */ /* 0x000e620000000a00 */
[----:B------:R-:W-:Y:S02]  /*25b50*/  LOP3.LUT R20, R20, 0xfffffffd, RZ, 0xc0, !PT ;  /* 0xfffffffd14147812 */ /* 0x000fe400078ec0ff */
[----:B-1----:R-:W-:Y:S01]  /*25b60*/  @!P0 LEA R8, P1, R6, R2, 0x2 ;  /* 0x0000000206088211 */ /* 0x002fe200078210ff */
[----:B------:R-:W-:-:S05]  /*25b70*/  @!P0 IMAD.IADD R2, R7, 0x1, R5 ;  /* 0x0000000107028824 */ /* 0x000fca00078e0205 */
[----:B0-----:R-:W-:Y:S01]  /*25b80*/  @!P0 LEA.HI.X R9, R6, R3, R2, 0x2, P1 ;  /* 0x0000000306098211 */ /* 0x001fe200008f1402 */
[----:B------:R-:W-:Y:S01]  /*25b90*/  IMAD.MOV.U32 R3, RZ, RZ, RZ ;  /* 0x000000ffff037224 */ /* 0x000fe200078e00ff */
[----:B------:R-:W-:Y:S01]  /*25ba0*/  ISETP.GE.AND P1, PT, R31, R11, PT ;  /* 0x0000000b1f00720c */ /* 0x000fe20003f26270 */
[----:B------:R-:W-:-:S04]  /*25bb0*/  IMAD.U32 R2, RZ, RZ, UR42 ;  /* 0x0000002aff027e24 */ /* 0x000fc8000f8e00ff */
[----:B------:R0:W5:Y:S01]  /*25bc0*/  @!P0 LDG.E R3, desc[UR36][R8.64] ;  /* 0x0000002408038981 */ /* 0x000162000c1e1900 */
[----:B------:R-:W-:Y:S02]  /*25bd0*/  ISETP.GE.AND P0, PT, R10, R11, PT ;  /* 0x0000000b0a00720c */ /* 0x000fe40003f06270 */
[----:B------:R-:W-:-:S05]  /*25be0*/  ISETP.NE.AND P2, PT, R2, 0x3, PT ;  /* 0x000000030200780c */ /* 0x000fca0003f45270 */
[----:B------:R-:W-:-:S04]  /*25bf0*/  @P1 LOP3.LUT R20, R20, 0x2, RZ, 0xfc, !PT ;  /* 0x0000000214141812 */ /* 0x000fc800078efcff */
[----:B------:R-:W-:-:S04]  /*25c00*/  LOP3.LUT R20, R20, 0xfffffffb, RZ, 0xc0, !PT ;  /* 0xfffffffb14147812 */ /* 0x000fc800078ec0ff */
[----:B------:R-:W-:-:S04]  /*25c10*/  LOP3.LUT R20, R20, 0xfffffffe, RZ, 0xc0, !PT ;  /* 0xfffffffe14147812 */ /* 0x000fc800078ec0ff */
[----:B------:R-:W-:-:S04]  /*25c20*/  @P0 LOP3.LUT R20, R20, 0x1, RZ, 0xfc, !PT ;  /* 0x0000000114140812 */ /* 0x000fc800078efcff */
[----:B------:R-:W-:-:S05]  /*25c30*/  @P2 LOP3.LUT R20, R20, 0x4, RZ, 0xfc, !PT ;  /* 0x0000000414142812 */ /* 0x000fca00078efcff */
[----:B------:R0:W-:Y:S01]  /*25c40*/  STL [R1], R20 ;  /* 0x0000001401007387 */ /* 0x0001e20000100800 */
[----:B------:R-:W-:Y:S05]  /*25c50*/  BRA.DIV UR4, `(.L_x_753) ;  /* 0x000000b204e47947 */ /* 0x000fea000b800000 */
.L_x_1078:
[----:B------:R-:W-:Y:S05]  /*25c60*/  @!P2 BRA `(.L_x_754) ;  /* 0x000000000004a947 */ /* 0x000fea0003800000 */
[----:B------:R-:W-:Y:S01]  /*25c70*/  BPT.TRAP 0x1 ;  /* 0x000000040000795c */ /* 0x000fe20000300000 */
.L_x_754:
[----:B------:R-:W-:Y:S01]  /*25c80*/  IMAD R6, R29, 0x8, R16 ;  /* 0x000000081d067824 */ /* 0x000fe200078e0210 */
[----:B------:R-:W-:Y:S01]  /*25c90*/  SHF.L.U32 R23, R32, 0x1f, RZ ;  /* 0x0000001f20177819 */ /* 0x000fe200000006ff */
[----:B------:R-:W1:Y:S01]  /*25ca0*/  S2R R2, SR_TID.X ;  /* 0x0000000000027919 */ /* 0x000e620000002100 */
[----:B------:R-:W-:Y:S01]  /*25cb0*/  BSSY B0, `(.L_x_755) ;  /* 0x0000007000007945 */ /* 0x000fe20003800000 */
[----:B0-----:R-:W-:Y:S01]  /*25cc0*/  SHF.R.S32.HI R20, RZ, 0x1f, R4 ;  /* 0x0000001fff147819 */ /* 0x001fe20000011404 */
[----:B------:R-:W0:Y:S01]  /*25cd0*/  SYNCS.PHASECHK.TRANS64.TRYWAIT P0, [R6+URZ+0x38880], R23 ;  /* 0x03888017060075a7 */ /* 0x000e22000800017f */
[----:B-1----:R-:W-:-:S04]  /*25ce0*/  LOP3.LUT R2, R2, 0x7f, RZ, 0xc0, !PT ;  /* 0x0000007f02027812 */ /* 0x002fc800078ec0ff */
[----:B------:R-:W-:-:S04]  /*25cf0*/  SHF.R.U32.HI R2, RZ, 0x3, R2 ;  /* 0x00000003ff027819 */ /* 0x000fc80000011602 */
[----:B------:R-:W-:Y:S01]  /*25d00*/  IADD3 R7, -R2, R26, -R0 ;  /* 0x0000001a02077210 */ /* 0x000fe20007ffe900 */
[----:B0-----:R-:W-:Y:S06]  /*25d10*/  @!P0 BRA `(.L_x_756) ;  /* 0x000000b000e88947 */ /* 0x001fec0003800000 */
.L_x_1079:
[----:B------:R-:W-:Y:S05]  /*25d20*/  BSYNC B0 ;  /* 0x0000000000007941 */ /* 0x000fea0003800000 */
.L_x_755:
[----:B------:R-:W2:Y:S01]  /*25d30*/  LDL R10, [R1+0x18] ;  /* 0x00001800010a7983 */ /* 0x000ea20000100800 */
[----:B------:R-:W-:Y:S01]  /*25d40*/  ULDC.64 UR4, c[0x0][0x328] ;  /* 0x0000ca0000047ab9 */ /* 0x000fe20000000a00 */
[----:B-----5:R-:W-:Y:S01]  /*25d50*/  SHF.R.S32.HI R21, RZ, 0x1f, R3 ;  /* 0x0000001fff157819 */ /* 0x020fe20000011403 */
[----:B------:R-:W-:Y:S01]  /*25d60*/  ULDC.64 UR6, c[0x0][0x318] ;  /* 0x0000c60000067ab9 */ /* 0x000fe20000000a00 */
[----:B------:R-:W3:Y:S01]  /*25d70*/  LDL.LU R5, [R1] ;  /* 0x0000000001057983 */ /* 0x000ee20000300800 */
[----:B------:R-:W-:Y:S01]  /*25d80*/  ISETP.GE.AND P1, PT, R7, 0x1, PT ;  /* 0x000000010700780c */ /* 0x000fe20003f26270 */
[----:B------:R-:W-:Y:S02]  /*25d90*/  IMAD R0, R20, UR4, RZ ;  /* 0x0000000414007c24 */ /* 0x000fe4000f8e02ff */
[----:B------:R-:W-:-:S04]  /*25da0*/  IMAD.WIDE.U32 R8, R4, UR4, RZ ;  /* 0x0000000404087c25 */ /* 0x000fc8000f8e00ff */
[----:B------:R-:W-:Y:S01]  /*25db0*/  IMAD R0, R4, UR5, R0 ;  /* 0x0000000504007c24 */ /* 0x000fe2000f8e0200 */
[----:B------:R-:W-:-:S04]  /*25dc0*/  ULDC.64 UR4, c[0x0][0x338] ;  /* 0x0000ce0000047ab9 */ /* 0x000fc80000000a00 */
[----:B------:R-:W-:Y:S01]  /*25dd0*/  IADD3 R9, R9, R0, RZ ;  /* 0x0000000009097210 */ /* 0x000fe20007ffe0ff */
[----:B------:R-:W-:-:S04]  /*25de0*/  IMAD R0, R21, UR4, RZ ;  /* 0x0000000415007c24 */ /* 0x000fc8000f8e02ff */
[C---:B------:R-:W-:Y:S02]  /*25df0*/  IMAD R0, R3.reuse, UR5, R0 ;  /* 0x0000000503007c24 */ /* 0x040fe4000f8e0200 */
[----:B------:R-:W-:Y:S01]  /*25e00*/  IMAD.WIDE.U32 R8, R3, UR4, R8 ;  /* 0x0000000403087c25 */ /* 0x000fe2000f8e0008 */
        /* <DEDUP_REMOVED lines=8> */
[----:B---3--:R-:W-:-:S04]  /*25e90*/  LOP3.LUT R5, R5, 0xffffffdf, RZ, 0xc0, !PT ;  /* 0xffffffdf05057812 */ /* 0x008fc800078ec0ff */
[----:B------:R-:W-:-:S05]  /*25ea0*/  @P1 LOP3.LUT R5, R5, 0x20, RZ, 0xfc, !PT ;  /* 0x0000002005051812 */ /* 0x000fca00078efcff */
[----:B------:R1:W-:Y:S01]  /*25eb0*/  STL [R1], R5 ;  /* 0x0000000501007387 */ /* 0x0003e20000100800 */
[----:B------:R-:W-:Y:S05]  /*25ec0*/  BRA.DIV UR4, `(.L_x_757) ;  /* 0x000000b204907947 */ /* 0x000fea000b800000 */
[----:B------:R-:W2:Y:S01]  /*25ed0*/  LDC R12, c[0x0][0x2f4] ;  /* 0x0000bd00ff0c7b82 */ /* 0x000ea20000000800 */
[----:B------:R-:W3:Y:S01]  /*25ee0*/  SHFL.IDX PT, R8, R0, RZ, 0x181f ;  /* 0x00181fff00087589 */ /* 0x000ee200000e0000 */
[----:B------:R-:W-:-:S03]  /*25ef0*/  LOP3.LUT R11, R31, 0x80, RZ, 0xfc, !PT ;  /* 0x000000801f0b7812 */ /* 0x000fc600078efcff */
[----:B-1----:R-:W1:Y:S01]  /*25f00*/  SHFL.IDX PT, R5, R2, RZ, 0x181f ;  /* 0x00181fff02057589 */ /* 0x002e6200000e0000 */
[C---:B--2---:R-:W-:Y:S02]  /*25f10*/  ISETP.GE.AND P1, PT, R31.reuse, R12, PT ;  /* 0x0000000c1f00720c */ /* 0x044fe40003f26270 */
[----:B---3--:R-:W-:Y:S02]  /*25f20*/  IADD3 R8, P0, R31, R8, RZ ;  /* 0x000000081f087210 */ /* 0x008fe40007f1e0ff */
[----:B------:R-:W-:-:S03]  /*25f30*/  ISETP.LT.OR P2, PT, R7, 0x1, P1 ;  /* 0x000000010700780c */ /* 0x000fc60000f41670 */
[----:B-1----:R-:W-:Y:S01]  /*25f40*/  IMAD.X R9, RZ, RZ, R5, P0 ;  /* 0x000000ffff097224 */ /* 0x002fe200000e0605 */
[----:B------:R-:W-:Y:S01]  /*25f50*/  ISETP.GE.AND P0, PT, R11, R12, PT ;  /* 0x0000000c0b00720c */ /* 0x000fe20003f06270 */
[----:B------:R-:W-:Y:S01]  /*25f60*/  IMAD.IADD R5, R16, 0x1, R10 ;  /* 0x0000000110057824 */ /* 0x000fe200078e020a */
[----:B------:R-:W2:Y:S01]  /*25f70*/  LDL.LU R11, [R1] ;  /* 0x00000000010b7983 */ /* 0x000ea20000300800 */
[C---:B------:R-:W-:Y:S02]  /*25f80*/  ISETP.GE.AND P3, PT, R7.reuse, 0x11, PT ;  /* 0x000000110700780c */ /* 0x040fe40003f66270 */
[C---:B------:R-:W-:Y:S02]  /*25f90*/  ISETP.GE.AND P6, PT, R7.reuse, 0x71, PT ;  /* 0x000000710700780c */ /* 0x040fe40003fc6270 */
[C---:B------:R-:W-:Y:S02]  /*25fa0*/  ISETP.GE.AND P5, PT, R7.reuse, 0x31, PT ;  /* 0x000000310700780c */ /* 0x040fe40003fa6270 */
[----:B------:R-:W-:Y:S01]  /*25fb0*/  @!PT LDS RZ, [RZ] ;  /* 0x00000000fffff984 */ /* 0x000fe20000000800 */
[----:B------:R-:W-:Y:S01]  /*25fc0*/  LDGSTS.E.BYPASS.LTC128B.128 [R5+0x10400], desc[UR36][R8.64], !P2 ;  /* 0x1040000008057fae */ /* 0x000fe2000d101d64 */
[----:B------:R-:W-:-:S02]  /*25fd0*/  ISETP.LT.OR P2, PT, R7, 0x1, P0 ;  /* 0x000000010700780c */ /* 0x000fc40000741670 */
[----:B------:R-:W-:-:S11]  /*25fe0*/  ISETP.GE.AND P4, PT, R7, 0x41, PT ;  /* 0x000000410700780c */ /* 0x000fd60003f86270 */
[----:B------:R1:W-:Y:S04]  /*25ff0*/  LDGSTS.E.BYPASS.LTC128B.128 [R5+0x14400], desc[UR36][R8.64+0x80], !P2 ;  /* 0x1440008008057fae */ /* 0x0003e8000d101d64 */
[----:B-1----:R-:W1:Y:S04]  /*26000*/  SHFL.IDX PT, R8, R0, 0x1, 0x181f ;  /* 0x00381f0000087f89 */ /* 0x002e6800000e0000 */
[----:B------:R-:W3:Y:S01]  /*26010*/  SHFL.IDX PT, R9, R2, 0x1, 0x181f ;  /* 0x00381f0002097f89 */ /* 0x000ee200000e0000 */
[----:B-1----:R-:W-:-:S04]  /*26020*/  IADD3 R8, P2, R31, R8, RZ ;  /* 0x000000081f087210 */ /* 0x002fc80007f5e0ff */
[----:B---3--:R-:W-:Y:S02]  /*26030*/  IADD3.X R9, RZ, R9, RZ, P2, !PT ;  /* 0x00000009ff097210 */ /* 0x008fe400017fe4ff */
[----:B------:R-:W-:-:S13]  /*26040*/  ISETP.LT.OR P2, PT, R7, 0x11, P1 ;  /* 0x000000110700780c */ /* 0x000fda0000f41670 */
[----:B------:R-:W-:Y:S01]  /*26050*/  LDGSTS.E.BYPASS.LTC128B.128 [R5+0x10c00], desc[UR36][R8.64], !P2 ;  /* 0x10c0000008057fae */ /* 0x000fe2000d101d64 */
[----:B------:R-:W-:-:S13]  /*26060*/  ISETP.LT.OR P2, PT, R7, 0x11, P0 ;  /* 0x000000110700780c */ /* 0x000fda0000741670 */
[----:B------:R1:W-:Y:S04]  /*26070*/  LDGSTS.E.BYPASS.LTC128B.128 [R5+0x14c00], desc[UR36][R8.64+0x80], !P2 ;  /* 0x14c0008008057fae */ /* 0x0003e8000d101d64 */
[----:B-1----:R-:W1:Y:S04]  /*26080*/  SHFL.IDX PT, R8, R0, 0x2, 0x181f ;  /* 0x00581f0000087f89 */ /* 0x002e6800000e0000 */
[----:B------:R-:W3:Y:S01]  /*26090*/  SHFL.IDX PT, R9, R2, 0x2, 0x181f ;  /* 0x00581f0002097f89 */ /* 0x000ee200000e0000 */
[----:B-1----:R-:W-:-:S05]  /*260a0*/  IADD3 R8, P2, R31, R8, RZ ;  /* 0x000000081f087210 */ /* 0x002fca0007f5e0ff */
[----:B---3--:R-:W-:Y:S01]  /*260b0*/  IMAD.X R9, RZ, RZ, R9, P2 ;  /* 0x000000ffff097224 */ /* 0x008fe200010e0609 */
        /* <DEDUP_REMOVED lines=19> */
[----:B------:R1:W-:Y:S01]  /*261f0*/  LDGSTS.E.BYPASS.LTC128B.128 [R5+0x16400], desc[UR36][R8.64+0x80], !P2 ;  /* 0x1640008008057fae */ /* 0x0003e2000d101d64 */
[----:B--2---:R-:W-:-:S04]  /*26200*/  LOP3.LUT R11, R11, 0xffffffef, RZ, 0xc0, !PT ;  /* 0xffffffef0b0b7812 */ /* 0x004fc800078ec0ff */
[----:B------:R-:W-:Y:S02]  /*26210*/  @P3 LOP3.LUT R11, R11, 0x10, RZ, 0xfc, !PT ;  /* 0x000000100b0b3812 */ /* 0x000fe400078efcff */
[----:B------:R-:W-:Y:S02]  /*26220*/  ISETP.GE.AND P3, PT, R7, 0x51, PT ;  /* 0x000000510700780c */ /* 0x000fe40003f66270 */
[----:B------:R-:W-:Y:S01]  /*26230*/  LOP3.LUT R11, R11, 0xfffffff7, RZ, 0xc0, !PT ;  /* 0xfffffff70b0b7812 */ /* 0x000fe200078ec0ff */
[----:B-1----:R-:W1:Y:S04]  /*26240*/  SHFL.IDX PT, R8, R0, 0x5, 0x181f ;  /* 0x00b81f0000087f89 */ /* 0x002e6800000e0000 */
[----:B------:R-:W2:Y:S01]  /*26250*/  SHFL.IDX PT, R9, R2, 0x5, 0x181f ;  /* 0x00b81f0002097f89 */ /* 0x000ea200000e0000 */
[----:B-1----:R-:W-:-:S05]  /*26260*/  IADD3 R8, P2, R31, R8, RZ ;  /* 0x000000081f087210 */ /* 0x002fca0007f5e0ff */
[----:B--2---:R-:W-:Y:S01]  /*26270*/  IMAD.X R9, RZ, RZ, R9, P2 ;  /* 0x000000ffff097224 */ /* 0x004fe200010e0609 */
[----:B------:R-:W-:-:S13]  /*26280*/  ISETP.LT.OR P2, PT, R7, 0x51, P1 ;  /* 0x000000510700780c */ /* 0x000fda0000f41670 */
[----:B------:R-:W-:Y:S01]  /*26290*/  LDGSTS.E.BYPASS.LTC128B.128 [R5+0x12c00], desc[UR36][R8.64], !P2 ;  /* 0x12c0000008057fae */ /* 0x000fe2000d101d64 */
[----:B------:R-:W-:-:S13]  /*262a0*/  ISETP.LT.OR P2, PT, R7, 0x51, P0 ;  /* 0x000000510700780c */ /* 0x000fda0000741670 */
[----:B------:R1:W-:Y:S04]  /*262b0*/  LDGSTS.E.BYPASS.LTC128B.128 [R5+0x16c00], desc[UR36][R8.64+0x80], !P2 ;  /* 0x16c0008008057fae */ /* 0x0003e8000d101d64 */
[----:B-1----:R-:W1:Y:S04]  /*262c0*/  SHFL.IDX PT, R8, R0, 0x6, 0x181f ;  /* 0x00d81f0000087f89 */ /* 0x002e6800000e0000 */
[----:B------:R-:W2:Y:S04]  /*262d0*/  SHFL.IDX PT, R9, R2, 0x6, 0x181f ;  /* 0x00d81f0002097f89 */ /* 0x000ea800000e0000 */
[----:B------:R-:W3:Y:S04]  /*262e0*/  SHFL.IDX PT, R2, R2, 0x7, 0x181f ;  /* 0x00f81f0002027f89 */ /* 0x000ee800000e0000 */
[----:B------:R-:W4:Y:S01]  /*262f0*/  SHFL.IDX PT, R0, R0, 0x7, 0x181f ;  /* 0x00f81f0000007f89 */ /* 0x000f2200000e0000 */
[----:B-1----:R-:W-:-:S04]  /*26300*/  IADD3 R8, P2, R31, R8, RZ ;  /* 0x000000081f087210 */ /* 0x002fc80007f5e0ff */
[----:B--2---:R-:W-:Y:S02]  /*26310*/  IADD3.X R9, RZ, R9, RZ, P2, !PT ;  /* 0x00000009ff097210 */ /* 0x004fe400017fe4ff */
        /* <DEDUP_REMOVED lines=8> */
[----:B------:R-:W-:-:S05]  /*263a0*/  @P6 LOP3.LUT R11, R11, 0x40, RZ, 0xfc, !PT ;  /* 0x000000400b0b6812 */ /* 0x000fca00078efcff */
[----:B---34-:R1:W-:Y:S02]  /*263b0*/  STL [R1], R11 ;  /* 0x0000000b01007387 */ /* 0x0183e40000100800 */
.L_x_1097:
[C---:B------:R-:W-:Y:S02]  /*263c0*/  ISETP.LT.OR P1, PT, R7.reuse, 0x71, P1 ;  /* 0x000000710700780c */ /* 0x040fe40000f21670 */
[----:B------:R-:W-:Y:S02]  /*263d0*/  ISETP.LT.OR P0, PT, R7, 0x71, P0 ;  /* 0x000000710700780c */ /* 0x000fe40000701670 */
[----:B01----:R-:W-:-:S05]  /*263e0*/  IADD3 R8, P6, R31, R0, RZ ;  /* 0x000000001f087210 */ /* 0x003fca0007fde0ff */
        /* <DEDUP_REMOVED lines=8> */
.L_x_758:
[----:B------:R-:W-:Y:S02]  /*26470*/  PLOP3.LUT P1, PT, P1, P0, PT, 0xa2, 0x0 ;  /* 0x000000000000781c */ /* 0x000fe40000f21472 */
[----:B------:R-:W-:-:S08]  /*26480*/  @P0 R2UR P1, UR4, R6 ;  /* 0x00000000060402ca */ /* 0x000fd00000020000 */
[----:B------:R-:W-:-:S05]  /*26490*/  @P0 PLOP3.LUT P0, PT, P1, PT, PT, 0x80, 0x0 ;  /* 0x000000000000081c */ /* 0x000fca0000f0f070 */
[----:B------:R-:W-:Y:S01]  /*264a0*/  @!P1 SYNCS.ARRIVE.TRANS64.RED.A0T1 RZ, [UR4+0x38870], RZ ;  /* 0x038870ffffff99a7 */ /* 0x000fe20008200404 */
[----:B------:R-:W-:Y:S07]  /*264b0*/  @!P1 ARRIVES.LDGSTSBAR.64.TRANSCNT [UR4+0x38870] ;  /* 0x03887000ff0099b0 */ /* 0x000fee0008000a84 */
[----:B------:R-:W-:Y:S05]  /*264c0*/  @P0 BRA.U.ANY `(.L_x_758) ;  /* 0xfffffffd00e80947 */ /* 0x000fea000393ffff */
[----:B------:R-:W-:Y:S01]  /*264d0*/  NOP ;  /* 0x0000000000007918 */ /* 0x000fe20000000000 */
[----:B------:R-:W2:Y:S02]  /*264e0*/  LDL R0, [R1] ;  /* 0x0000000001007983 */ /* 0x000ea40000100800 */
[----:B--2---:R-:W-:-:S13]  /*264f0*/  LOP3.LUT P6, RZ, R0, 0x4, RZ, 0xc0, !PT ;  /* 0x0000000400ff7812 */ /* 0x004fda00078cc0ff */
[----:B------:R-:W-:Y:S05]  /*26500*/  @!P6 BRA `(.L_x_759) ;  /* 0x000000000004e947 */ /* 0x000fea0003800000 */
[----:B------:R-:W-:Y:S01]  /*26510*/  BPT.TRAP 0x1 ;  /* 0x000000040000795c */ /* 0x000fe20000300000 */
.L_x_759:
[----:B------:R1:W-:Y:S01]  /*26520*/  SYNCS.ARRIVE.TRANS64.A1T0 RZ, [R6+URZ+0x38870], RZ ;  /* 0x038870ff06ff79a7 */ /* 0x0003e2000810003f */
[----:B------:R-:W-:Y:S05]  /*26530*/  @!P6 BRA `(.L_x_760) ;  /* 0x000000000004e947 */ /* 0x000fea0003800000 */
[----:B------:R-:W-:Y:S01]  /*26540*/  BPT.TRAP 0x1 ;  /* 0x000000040000795c */ /* 0x000fe20000300000 */
.L_x_760:
[----:B------:R-:W2:Y:S01]  /*26550*/  SYNCS.PHASECHK.TRANS64.TRYWAIT P0, [R6+URZ+0x38840], R23 ;  /* 0x03884017060075a7 */ /* 0x000ea2000800017f */
[----:B------:R-:W-:Y:S04]  /*26560*/  BSSY B0, `(.L_x_761) ;  /* 0x0000002000007945 */ /* 0x000fe80003800000 */
[----:B--2---:R-:W-:Y:S05]  /*26570*/  @!P0 BRA `(.L_x_762) ;  /* 0x000000b400c08947 */ /* 0x004fea0003800000 */
.L_x_1098:
[----:B------:R-:W-:Y:S05]  /*26580*/  BSYNC B0 ;  /* 0x0000000000007941 */ /* 0x000fea0003800000 */
.L_x_761:
[----:B------:R3:W5:Y:S01]  /*26590*/  LDL R10, [R1] ;  /* 0x00000000010a7983 */ /* 0x0007620000100800 */
[----:B------:R-:W-:Y:S01]  /*265a0*/  ULDC.64 UR4, c[0x0][0x300] ;  /* 0x0000c00000047ab9 */ /* 0x000fe20000000a00 */
[----:B------:R-:W4:Y:S01]  /*265b0*/  LDC R7, c[0x0][0x2f4] ;  /* 0x0000bd00ff077b82 */ /* 0x000f220000000800 */
[----:B------:R-:W-:Y:S01]  /*265c0*/  IMAD R0, R20, UR4, RZ ;  /* 0x0000000414007c24 */ /* 0x000fe2000f8e02ff */
[----:B------:R-:W-:Y:S01]  /*265d0*/  ULDC.64 UR6, c[0x0][0x2e8] ;  /* 0x0000ba0000067ab9 */ /* 0x000fe20000000a00 */
[----:B0-----:R-:W-:Y:S01]  /*265e0*/  IMAD.WIDE.U32 R8, R4, UR4, RZ ;  /* 0x0000000404087c25 */ /* 0x001fe2000f8e00ff */
[----:B------:R-:W-:-:S03]  /*265f0*/  LOP3.LUT R11, R31, 0x80, RZ, 0xfc, !PT ;  /* 0x000000801f0b7812 */ /* 0x000fc600078efcff */
[----:B------:R-:W-:Y:S01]  /*26600*/  IMAD R0, R4, UR5, R0 ;  /* 0x0000000504007c24 */ /* 0x000fe2000f8e0200 */
[----:B------:R-:W-:Y:S02]  /*26610*/  ULDC.64 UR4, c[0x0][0x310] ;  /* 0x0000c40000047ab9 */ /* 0x000fe40000000a00 */
[----:B------:R-:W-:Y:S02]  /*26620*/  IMAD R21, R21, UR4, RZ ;  /* 0x0000000415157c24 */ /* 0x000fe4000f8e02ff */
[----:B------:R-:W-:Y:S02]  /*26630*/  IMAD.IADD R9, R9, 0x1, R0 ;  /* 0x0000000109097824 */ /* 0x000fe400078e0200 */
[----:B------:R-:W-:-:S04]  /*26640*/  IMAD.WIDE.U32 R8, R3, UR4, R8 ;  /* 0x0000000403087c25 */ /* 0x000fc8000f8e0008 */
[----:B------:R-:W-:Y:S01]  /*26650*/  IMAD R3, R3, UR5, R21 ;  /* 0x0000000503037c24 */ /* 0x000fe2000f8e0215 */
[----:B------:R-:W-:Y:S01]  /*26660*/  ULDC.64 UR4, c[0x0][0x308] ;  /* 0x0000c20000047ab9 */ /* 0x000fe20000000a00 */
[----:B------:R-:W-:Y:S02]  /*26670*/  IMAD.MOV.U32 R2, RZ, RZ, R8 ;  /* 0x000000ffff027224 */ /* 0x000fe400078e0008 */
[----:B------:R-:W-:Y:S01]  /*26680*/  IMAD.IADD R3, R9, 0x1, R3 ;  /* 0x0000000109037824 */ /* 0x000fe200078e0203 */
[----:B----4-:R-:W-:Y:S01]  /*26690*/  ISETP.GE.AND P1, PT, R11, R7, PT ;  /* 0x000000070b00720c */ /* 0x010fe20003f26270 */
[----:B------:R-:W-:Y:S01]  /*266a0*/  IMAD.WIDE.U32 R2, R17, UR4, R2 ;  /* 0x0000000411027c25 */ /* 0x000fe2000f8e0002 */
[----:B------:R-:W-:-:S03]  /*266b0*/  UMOV UR4, 0xffffffff ;  /* 0xffffffff00047882 */ /* 0x000fc60000000000 */
[----:B------:R-:W-:Y:S01]  /*266c0*/  IMAD R0, R17, UR5, R3 ;  /* 0x0000000511007c24 */ /* 0x000fe2000f8e0203 */
[----:B------:R-:W-:-:S04]  /*266d0*/  IADD3 R4, P0, R2, UR6, RZ ;  /* 0x0000000602047c10 */ /* 0x000fc8000ff1e0ff */
[----:B------:R-:W-:Y:S01]  /*266e0*/  IADD3.X R0, R0, UR7, RZ, P0, !PT ;  /* 0x0000000700007c10 */ /* 0x000fe200087fe4ff */
[----:B---3--:R-:W-:Y:S08]  /*266f0*/  BRA.DIV UR4, `(.L_x_763) ;  /* 0x000000b604747947 */ /* 0x008ff0000b800000 */
[----:B------:R-:W0:Y:S01]  /*26700*/  SHFL.IDX PT, R3, R4, RZ, 0x181f ;  /* 0x00181fff04037589 */ /* 0x000e2200000e0000 */
[----:B-----5:R-:W-:Y:S02]  /*26710*/  LOP3.LUT R10, R10, 0xfffffbff, RZ, 0xc0, !PT ;  /* 0xfffffbff0a0a7812 */ /* 0x020fe400078ec0ff */
[----:B------:R-:W-:Y:S01]  /*26720*/  ISETP.GE.AND P6, PT, R31, R7, PT ;  /* 0x000000071f00720c */ /* 0x000fe20003fc6270 */
[----:B------:R-:W3:Y:S01]  /*26730*/  SHFL.IDX PT, R2, R0, RZ, 0x181f ;  /* 0x00181fff00027589 */ /* 0x000ee200000e0000 */
[----:B------:R-:W-:-:S04]  /*26740*/  @P4 LOP3.LUT R10, R10, 0x400, RZ, 0xfc, !PT ;  /* 0x000004000a0a4812 */ /* 0x000fc800078efcff */
[C---:B------:R-:W-:Y:S02]  /*26750*/  LOP3.LUT P4, RZ, R10.reuse, 0x20, RZ, 0xc0, !PT ;  /* 0x000000200aff7812 */ /* 0x040fe4000788c0ff */
[----:B------:R-:W-:-:S04]  /*26760*/  LOP3.LUT R10, R10, 0xfffffdff, RZ, 0xc0, !PT ;  /* 0xfffffdff0a0a7812 */ /* 0x000fc800078ec0ff */
[----:B------:R-:W-:-:S04]  /*26770*/  @P3 LOP3.LUT R10, R10, 0x200, RZ, 0xfc, !PT ;  /* 0x000002000a0a3812 */ /* 0x000fc800078efcff */
[C---:B------:R-:W-:Y:S02]  /*26780*/  LOP3.LUT P3, RZ, R10.reuse, 0x10, RZ, 0xc0, !PT ;  /* 0x000000100aff7812 */ /* 0x040fe4000786c0ff */
[----:B------:R-:W-:Y:S02]  /*26790*/  LOP3.LUT R10, R10, 0xfffffeff, RZ, 0xc0, !PT ;  /* 0xfffffeff0a0a7812 */ /* 0x000fe400078ec0ff */
[----:B0-----:R-:W-:Y:S02]  /*267a0*/  @P4 IADD3 R3, P0, R31, R3, RZ ;  /* 0x000000031f034210 */ /* 0x001fe40007f1e0ff */
[----:B------:R-:W-:Y:S02]  /*267b0*/  @P2 LOP3.LUT R10, R10, 0x100, RZ, 0xfc, !PT ;  /* 0x000001000a0a2812 */ /* 0x000fe400078efcff */
[----:B---3--:R-:W-:Y:S02]  /*267c0*/  @P4 IADD3.X R2, RZ, R2, RZ, P0, !PT ;  /* 0x00000002ff024210 */ /* 0x008fe400007fe4ff */
[----:B------:R-:W-:Y:S01]  /*267d0*/  LOP3.LUT P2, RZ, R10, 0x8, RZ, 0xc0, !PT ;  /* 0x000000080aff7812 */ /* 0x000fe2000784c0ff */
[----:B------:R-:W-:Y:S01]  /*267e0*/  STL [R1], R10 ;  /* 0x0000000a01007387 */ /* 0x000fe20000100800 */
[----:B------:R-:W-:-:S04]  /*267f0*/  @P4 LOP3.LUT R3, R3, R2, RZ, 0x3c, !PT ;  /* 0x0000000203034212 */ /* 0x000fc800078e3cff */
[----:B------:R-:W-:-:S04]  /*26800*/  @P4 LOP3.LUT R2, R3, R2, RZ, 0x3c, !PT ;  /* 0x0000000203024212 */ /* 0x000fc800078e3cff */
[----:B------:R-:W-:-:S05]  /*26810*/  @P4 LOP3.LUT R3, R3, R2, RZ, 0x3c, !PT ;  /* 0x0000000203034212 */ /* 0x000fca00078e3cff */
[----:B------:R-:W-:Y:S01]  /*26820*/  @!PT LDS RZ, [RZ] ;  /* 0x00000000fffff984 */ /* 0x000fe20000000800 */
[----:B------:R-:W-:Y:S04]  /*26830*/  @P4 LDGSTS.E.BYPASS.LTC128B.128 [R5+0x28400], desc[UR36][R2.64], !P6 ;  /* 0x2840000002054fae */ /* 0x000fe8000f101d64 */
[----:B------:R0:W-:Y:S01]  /*26840*/  @P4 LDGSTS.E.BYPASS.LTC128B.128 [R5+0x2c400], desc[UR36][R2.64+0x80], !P1 ;  /* 0x2c40008002054fae */ /* 0x0001e2000c901d64 */
[----:B------:R-:W-:-:S03]  /*26850*/  LOP3.LUT P4, RZ, R10, 0x400, RZ, 0xc0, !PT ;  /* 0x000004000aff7812 */ /* 0x000fc6000788c0ff */
[----:B0-----:R-:W0:Y:S04]  /*26860*/  SHFL.IDX PT, R3, R4, 0x1, 0x181f ;  /* 0x00381f0004037f89 */ /* 0x001e2800000e0000 */
[----:B------:R-:W3:Y:S01]  /*26870*/  SHFL.IDX PT, R2, R0, 0x1, 0x181f ;  /* 0x00381f0000027f89 */ /* 0x000ee200000e0000 */
[----:B0-----:R-:W-:-:S05]  /*26880*/  @P3 IADD3 R3, P0, R31, R3, RZ ;  /* 0x000000031f033210 */ /* 0x001fca0007f1e0ff */
[----:B---3--:R-:W-:-:S05]  /*26890*/  @P3 IMAD.X R2, RZ, RZ, R2, P0 ;  /* 0x000000ffff023224 */ /* 0x008fca00000e0602 */
[----:B------:R-:W-:-:S04]  /*268a0*/  @P3 LOP3.LUT R3, R3, R2, RZ, 0x3c, !PT ;  /* 0x0000000203033212 */ /* 0x000fc800078e3cff */
[----:B------:R-:W-:-:S04]  /*268b0*/  @P3 LOP3.LUT R2, R3, R2, RZ, 0x3c, !PT ;  /* 0x0000000203023212 */ /* 0x000fc800078e3cff */
[----:B------:R-:W-:-:S05]  /*268c0*/  @P3 LOP3.LUT R3, R3, R2, RZ, 0x3c, !PT ;  /* 0x0000000203033212 */ /* 0x000fca00078e3cff */
        /* <DEDUP_REMOVED lines=21> */
[----:B------:R0:W-:Y:S04]  /*26a20*/  @P5 LDGSTS.E.BYPASS.LTC128B.128 [R5+0x2dc00], desc[UR36][R2.64+0x80], !P1 ;  /* 0x2dc0008002055fae */ /* 0x0001e8000c901d64 */
        /* <DEDUP_REMOVED lines=11> */
[----:B0-----:R-:W-:-:S04]  /*26ae0*/  @P3 IADD3 R3, P0, R31, R3, RZ ;  /* 0x000000031f033210 */ /* 0x001fc80007f1e0ff */
[----:B---3--:R-:W-:-:S04]  /*26af0*/  @P3 IADD3.X R2, RZ, R2, RZ, P0, !PT ;  /* 0x00000002ff023210 */ /* 0x008fc800007fe4ff */
[----:B------:R-:W-:-:S04]  /*26b00*/  @P3 LOP3.LUT R3, R3, R2, RZ, 0x3c, !PT ;  /* 0x0000000203033212 */ /* 0x000fc800078e3cff */
[----:B------:R-:W-:-:S04]  /*26b10*/  @P3 LOP3.LUT R2, R3, R2, RZ, 0x3c, !PT ;  /* 0x0000000203023212 */ /* 0x000fc800078e3cff */
[----:B------:R-:W-:-:S05]  /*26b20*/  @P3 LOP3.LUT R3, R3, R2, RZ, 0x3c, !PT ;  /* 0x0000000203033212 */ /* 0x000fca00078e3cff */
[----:B------:R-:W-:Y:S04]  /*26b30*/  @P3 LDGSTS.E.BYPASS.LTC128B.128 [R5+0x2ac00], desc[UR36][R2.64], !P6 ;  /* 0x2ac0000002053fae */ /* 0x000fe8000f101d64 */
[----:B------:R0:W-:Y:S04]  /*26b40*/  @P3 LDGSTS.E.BYPASS.LTC128B.128 [R5+0x2ec00], desc[UR36][R2.64+0x80], !P1 ;  /* 0x2ec0008002053fae */ /* 0x0001e8000c901d64 */
[----:B0-----:R-:W0:Y:S04]  /*26b50*/  SHFL.IDX PT, R3, R4, 0x6, 0x181f ;  /* 0x00d81f0004037f89 */ /* 0x001e2800000e0000 */
[----:B------:R-:W3:Y:S04]  /*26b60*/  SHFL.IDX PT, R2, R0, 0x6, 0x181f ;  /* 0x00d81f0000027f89 */ /* 0x000ee800000e0000 */
[----:B------:R-:W4:Y:S04]  /*26b70*/  SHFL.IDX PT, R4, R4, 0x7, 0x181f ;  /* 0x00f81f0004047f89 */ /* 0x000f2800000e0000 */
[----:B------:R-:W1:Y:S01]  /*26b80*/  SHFL.IDX PT, R0, R0, 0x7, 0x181f ;  /* 0x00f81f0000007f89 */ /* 0x000e6200000e0000 */
[----:B0-----:R-:W-:-:S05]  /*26b90*/  @P2 IADD3 R3, P0, R31, R3, RZ ;  /* 0x000000031f032210 */ /* 0x001fca0007f1e0ff */
[----:B---3--:R-:W-:-:S05]  /*26ba0*/  @P2 IMAD.X R2, RZ, RZ, R2, P0 ;  /* 0x000000ffff022224 */ /* 0x008fca00000e0602 */
[----:B------:R-:W-:-:S04]  /*26bb0*/  @P2 LOP3.LUT R3, R3, R2, RZ, 0x3c, !PT ;  /* 0x0000000203032212 */ /* 0x000fc800078e3cff */
[----:B------:R-:W-:-:S04]  /*26bc0*/  @P2 LOP3.LUT R2, R3, R2, RZ, 0x3c, !PT ;  /* 0x0000000203022212 */ /* 0x000fc800078e3cff */
[----:B------:R-:W-:-:S05]  /*26bd0*/  @P2 LOP3.LUT R3, R3, R2, RZ, 0x3c, !PT ;  /* 0x0000000203032212 */ /* 0x000fca00078e3cff */
[----:B------:R0:W-:Y:S04]  /*26be0*/  @P2 LDGSTS.E.BYPASS.LTC128B.128 [R5+0x2b400], desc[UR36][R2.64], !P6 ;  /* 0x2b40000002052fae */ /* 0x0001e8000f101d64 */
[----:B-1--4-:R0:W-:Y:S02]  /*26bf0*/  @P2 LDGSTS.E.BYPASS.LTC128B.128 [R5+0x2f400], desc[UR36][R2.64+0x80], !P1 ;  /* 0x2f40008002052fae */ /* 0x0121e4000c901d64 */
.L_x_1116:
[----:B------:R-:W-:Y:S02]  /*26c00*/  LOP3.LUT P2, RZ, R10, 0x40, RZ, 0xc0, !PT ;  /* 0x000000400aff7812 */ /* 0x000fe4000784c0ff */
[----:B------:R-:W-:-:S11]  /*26c10*/  ISETP.GE.AND P3, PT, R31, R7, PT ;  /* 0x000000071f00720c */ /* 0x000fd60003f66270 */
[----:B01----:R-:W-:-:S05]  /*26c20*/  @P2 IADD3 R2, P0, R31, R4, RZ ;  /* 0x000000041f022210 */ /* 0x003fca0007f1e0ff */
        /* <DEDUP_REMOVED lines=9> */
.L_x_764:
[----:B------:R-:W-:Y:S02]  /*26cc0*/  PLOP3.LUT P1, PT, P1, P0, PT, 0xa2, 0x0 ;  /* 0x000000000000781c */ /* 0x000fe40000f21472 */
[----:B------:R-:W-:-:S08]  /*26cd0*/  @P0 R2UR P1, UR4, R6 ;  /* 0x00000000060402ca */ /* 0x000fd00000020000 */
[----:B------:R-:W-:-:S05]  /*26ce0*/  @P0 PLOP3.LUT P0, PT, P1, PT, PT, 0x80, 0x0 ;  /* 0x000000000000081c */ /* 0x000fca0000f0f070 */
[----:B------:R-:W-:Y:S01]  /*26cf0*/  @!P1 SYNCS.ARRIVE.TRANS64.RED.A0T1 RZ, [UR4+0x38830], RZ ;  /* 0x038830ffffff99a7 */ /* 0x000fe20008200404 */
[----:B------:R-:W-:Y:S07]  /*26d00*/  @!P1 ARRIVES.LDGSTSBAR.64.TRANSCNT [UR4+0x38830] ;  /* 0x03883000ff0099b0 */ /* 0x000fee0008000a84 */
[----:B------:R-:W-:Y:S05]  /*26d10*/  @P0 BRA.U.ANY `(.L_x_764) ;  /* 0xfffffffd00e80947 */ /* 0x000fea000393ffff */
[----:B------:R-:W-:Y:S01]  /*26d20*/  NOP ;  /* 0x0000000000007918 */ /* 0x000fe20000000000 */
[----:B------:R-:W3:Y:S02]  /*26d30*/  LDL R0, [R1] ;  /* 0x0000000001007983 */ /* 0x000ee40000100800 */
[----:B---3--:R-:W-:-:S13]  /*26d40*/  LOP3.LUT P2, RZ, R0, 0x4, RZ, 0xc0, !PT ;  /* 0x0000000400ff7812 */ /* 0x008fda000784c0ff */
[----:B------:R-:W-:Y:S05]  /*26d50*/  @!P2 BRA `(.L_x_765) ;  /* 0x000000000004a947 */ /* 0x000fea0003800000 */
[----:B------:R-:W-:Y:S01]  /*26d60*/  BPT.TRAP 0x1 ;  /* 0x000000040000795c */ /* 0x000fe20000300000 */
.L_x_765:
[----:B------:R1:W5:Y:S01]  /*26d70*/  LDL.LU R4, [R1+0x24] ;  /* 0x0000240001047983 */ /* 0x0003620000300800 */
[----:B------:R1:W-:Y:S03]  /*26d80*/  SYNCS.ARRIVE.TRANS64.A1T0 RZ, [R6+URZ+0x38830], RZ ;  /* 0x038830ff06ff79a7 */ /* 0x0003e6000810003f */
[----:B0-----:R1:W5:Y:S02]  /*26d90*/  LDL.LU R3, [R1+0x34] ;  /* 0x0000340001037983 */ /* 0x0013640000300800 */
[----:B------:R-:W-:Y:S05]  /*26da0*/  WARPSYNC.ALL ;  /* 0x0000000000007948 */ /* 0x000fea0003800000 */
[----:B------:R-:W-:Y:S01]  /*26db0*/  ULDC.64 UR4, c[0x0][0x298] ;  /* 0x0000a60000047ab9 */ /* 0x000fe20000000a00 */
[----:B------:R-:W-:Y:S01]  /*26dc0*/  VIADD R0, R16, 0x20400 ;  /* 0x0002040010007836 */ /* 0x000fe20000000000 */
[----:B------:R-:W-:Y:S01]  /*26dd0*/  ULDC.64 UR6, c[0x0][0xa00] ;  /* 0x0002800000067ab9 */ /* 0x000fe20000000a00 */
[----:B------:R-:W-:Y:S01]  /*26de0*/  BSSY B6, `(.L_x_766) ;  /* 0x000001e000067945 */ /* 0x000fe20003800000 */
[----:B------:R-:W-:Y:S01]  /*26df0*/  BAR.SYNC.DEFER_BLOCKING 0x8, 0x180 ;  /* 0x0206000000007b1d */ /* 0x000fe20000010000 */
[----:B------:R-:W-:-:S02]  /*26e00*/  ISETP.NE.U32.AND P0, PT, RZ, UR6, PT ;  /* 0x00000006ff007c0c */ /* 0x000fc4000bf05070 */
[----:B------:R-:W-:Y:S02]  /*26e10*/  LOP3.LUT P1, RZ, R0, 0x3ff, RZ, 0xc0, !PT ;  /* 0x000003ff00ff7812 */ /* 0x000fe4000782c0ff */
[----:B------:R-:W-:-:S04]  /*26e20*/  ISETP.NE.AND.EX P0, PT, RZ, UR7, PT, P0 ;  /* 0x00000007ff007c0c */ /* 0x000fc8000bf05300 */
[----:B------:R-:W-:Y:S02]  /*26e30*/  SEL R22, R22, RZ, !P0 ;  /* 0x000000ff16167207 */ /* 0x000fe40004000000 */
[----:B-----5:R-:W-:Y:S02]  /*26e40*/  SHF.R.S32.HI R2, RZ, 0x1f, R4 ;  /* 0x0000001fff027819 */ /* 0x020fe40000011404 */
[----:B------:R-:W-:-:S03]  /*26e50*/  SEL R26, R3, RZ, !P0 ;  /* 0x000000ff031a7207 */ /* 0x000fc60004000000 */
[----:B------:R-:W-:-:S04]  /*26e60*/  IMAD R2, R2, UR4, RZ ;  /* 0x0000000402027c24 */ /* 0x000fc8000f8e02ff */
[C---:B--2---:R-:W-:Y:S02]  /*26e70*/  IMAD R23, R4.reuse, UR5, R2 ;  /* 0x0000000504177c24 */ /* 0x044fe4000f8e0202 */
[----:B------:R-:W-:-:S05]  /*26e80*/  IMAD.WIDE.U32 R4, R4, UR4, RZ ;  /* 0x0000000404047c25 */ /* 0x000fca000f8e00ff */
[----:B------:R0:W-:Y:S01]  /*26e90*/  STL.64 [R1+0x28], R4 ;  /* 0x0000280401007387 */ /* 0x0001e20000100a00 */
[----:B------:R-:W-:Y:S01]  /*26ea0*/  IADD3 R23, R5, R23, RZ ;  /* 0x0000001705177210 */ /* 0x000fe20007ffe0ff */
[----:B------:R-:W-:Y:S06]  /*26eb0*/  @!P1 BRA `(.L_x_767) ;  /* 0x0000000000409947 */ /* 0x000fec0003800000 */
[----:B------:R-:W-:Y:S01]  /*26ec0*/  MOV R2, 0x0 ;  /* 0x0000000000027802 */ /* 0x000fe20000000f00 */
[----:B------:R-:W-:Y:S01]  /*26ed0*/  ULDC.64 UR4, c[0x4][0x1b0] ;  /* 0x01006c0000047ab9 */ /* 0x000fe20000000a00 */
[----:B------:R-:W-:Y:S01]  /*26ee0*/  ULDC.64 UR6, c[0x4][0x1b8] ;  /* 0x01006e0000067ab9 */ /* 0x000fe20000000a00 */
[----:B------:R-:W-:Y:S01]  /*26ef0*/  ULDC.64 UR8, c[0x4][0x120] ;  /* 0x0100480000087ab9 */ /* 0x000fe20000000a00 */
[----:B0-----:R-:W-:Y:S01]  /*26f00*/  IMAD.U32 R4, RZ, RZ, UR4 ;  /* 0x00000004ff047e24 */ /* 0x001fe2000f8e00ff */
[----:B------:R-:W-:Y:S01]  /*26f10*/  MOV R10, UR8 ;  /* 0x00000008000a7c02 */ /* 0x000fe20008000f00 */
[----:B------:R-:W0:Y:S01]  /*26f20*/  LDC.64 R2, c[0x4][R2] ;  /* 0x0100000002027b82 */ /* 0x000e220000000a00 */
[----:B------:R-:W-:Y:S02]  /*26f30*/  IMAD.U32 R5, RZ, RZ, UR5 ;  /* 0x00000005ff057e24 */ /* 0x000fe4000f8e00ff */
[----:B-1----:R-:W-:Y:S02]  /*26f40*/  IMAD.U32 R6, RZ, RZ, UR6 ;  /* 0x00000006ff067e24 */ /* 0x002fe4000f8e00ff */
[----:B------:R-:W-:-:S02]  /*26f50*/  IMAD.U32 R7, RZ, RZ, UR7 ;  /* 0x00000007ff077e24 */ /* 0x000fc4000f8e00ff */
[----:B------:R-:W-:Y:S02]  /*26f60*/  IMAD.U32 R11, RZ, RZ, UR9 ;  /* 0x00000009ff0b7e24 */ /* 0x000fe4000f8e00ff */
[----:B------:R-:W-:Y:S02]  /*26f70*/  IMAD.MOV.U32 R8, RZ, RZ, 0x70 ;  /* 0x00000070ff087424 */ /* 0x000fe400078e00ff */
[----:B------:R-:W-:Y:S02]  /*26f80*/  IMAD.MOV.U32 R12, RZ, RZ, 0x1 ;  /* 0x00000001ff0c7424 */ /* 0x000fe400078e00ff */
[----:B------:R-:W-:-:S07]  /*26f90*/  IMAD.MOV.U32 R13, RZ, RZ, RZ ;  /* 0x000000ffff0d7224 */ /* 0x000fce00078e00ff */
[----:B------:R-:W-:-:S07]  /*26fa0*/  LEPC R20, `(.L_x_767) ;  /* 0x000000001014794e */ /* 0x000fce0000000000 */
[----:B0-----:R-:W-:Y:S05]  /*26fb0*/  CALL.ABS.NOINC R2 ;  /* 0x0000000002007343 */ /* 0x001fea0003c00000 */
.L_x_767:
[----:B------:R-:W-:Y:S05]  /*26fc0*/  BSYNC B6 ;  /* 0x0000000000067941 */ /* 0x000fea0003800000 */
.L_x_766:
[----:B------:R-:W2:Y:S01]  /*26fd0*/  LDL.LU.64 R20, [R1+0x28] ;  /* 0x0000280001147983 */ /* 0x000ea20000300a00 */
[----:B------:R-:W3:Y:S01]  /*26fe0*/  LDC R8, c[0x0][0x448] ;  /* 0x00011200ff087b82 */ /* 0x000ee20000000800 */
[----:B------:R-:W-:Y:S01]  /*26ff0*/  IMAD.MOV.U32 R3, RZ, RZ, R23 ;  /* 0x000000ffff037224 */ /* 0x000fe200078e0017 */
[----:B------:R-:W-:Y:S01]  /*27000*/  ULDC.64 UR4, c[0x0][0x2d8] ;  /* 0x0000b60000047ab9 */ /* 0x000fe20000000a00 */
[----:B------:R4:W5:Y:S01]  /*27010*/  LDL R9, [R1+0x20] ;  /* 0x0000200001097983 */ /* 0x0009620000100800 */
[----:B------:R-:W-:Y:S01]  /*27020*/  LOP3.LUT R10, R31, 0x80, RZ, 0xfc, !PT ;  /* 0x000000801f0a7812 */ /* 0x000fe200078efcff */
[----:B------:R-:W-:Y:S01]  /*27030*/  ULDC.64 UR6, c[0x0][0x280] ;  /* 0x0000a00000067ab9 */ /* 0x000fe20000000a00 */
[----:B---3--:R-:W-:-:S13]  /*27040*/  ISETP.NE.AND P0, PT, R8, 0x1, PT ;  /* 0x000000010800780c */ /* 0x008fda0003f05270 */
[----:B0-----:R-:W0:Y:S01]  /*27050*/  @P0 LDC R5, c[0x0][0x44c] ;  /* 0x00011300ff050b82 */ /* 0x001e220000000800 */
[----:B--2---:R-:W-:Y:S02]  /*27060*/  MOV R2, R20 ;  /* 0x0000001400027202 */ /* 0x004fe40000000f00 */
[----:B------:R4:W5:Y:S03]  /*27070*/  LDL R20, [R1+0x38] ;  /* 0x0000380001147983 */ /* 0x0009660000100800 */
[C---:B------:R-:W-:Y:S01]  /*27080*/  IMAD.WIDE.U32 R2, R17.reuse, UR4, R2 ;  /* 0x0000000411027c25 */ /* 0x040fe2000f8e0002 */
[----:B------:R-:W2:Y:S03]  /*27090*/  S2R R21, SR_TID.X ;  /* 0x0000000000157919 */ /* 0x000ea60000002100 */
[----:B------:R-:W-:Y:S01]  /*270a0*/  IMAD R3, R17, UR5, R3 ;  /* 0x0000000511037c24 */ /* 0x000fe2000f8e0203 */
[----:B------:R-:W-:-:S02]  /*270b0*/  ULDC.64 UR4, c[0x0][0x2e0] ;  /* 0x0000b80000047ab9 */ /* 0x000fc40000000a00 */
[----:B------:R-:W-:Y:S02]  /*270c0*/  IMAD R0, R26, UR4, RZ ;  /* 0x000000041a007c24 */ /* 0x000fe4000f8e02ff */
[----:B------:R-:W-:-:S04]  /*270d0*/  IMAD.WIDE.U32 R2, R22, UR4, R2 ;  /* 0x0000000416027c25 */ /* 0x000fc8000f8e0002 */
[----:B------:R-:W-:Y:S01]  /*270e0*/  IMAD R0, R22, UR5, R0 ;  /* 0x0000000516007c24 */ /* 0x000fe2000f8e0200 */
[----:B------:R-:W-:-:S03]  /*270f0*/  ULDC.64 UR4, c[0x0][0x2d0] ;  /* 0x0000b40000047ab9 */ /* 0x000fc60000000a00 */
[----:B------:R-:W-:Y:S02]  /*27100*/  IMAD.IADD R3, R3, 0x1, R0 ;  /* 0x0000000103037824 */ /* 0x000fe400078e0200 */
[----:B------:R-:W3:Y:S01]  /*27110*/  @P0 LDC R0, c[0x0][0x450] ;  /* 0x00011400ff000b82 */ /* 0x000ee20000000800 */
[C---:B--2---:R-:W-:Y:S01]  /*27120*/  LOP3.LUT R4, R21.reuse, 0x7f, RZ, 0xc0, !PT ;  /* 0x0000007f15047812 */ /* 0x044fe200078ec0ff */
[----:B------:R-:W-:-:S03]  /*27130*/  IMAD.SHL.U32 R21, R21, 0x10, RZ ;  /* 0x0000001015157824 */ /* 0x000fc600078e00ff */
[----:B------:R-:W-:-:S04]  /*27140*/  SHF.R.U32.HI R4, RZ, 0x3, R4 ;  /* 0x00000003ff047819 */ /* 0x000fc80000011604 */
[----:B------:R-:W-:Y:S01]  /*27150*/  LOP3.LUT R21, R4, 0x70, R21, 0xf8, !PT ;  /* 0x0000007004157812 */ /* 0x000fe200078ef815 */
[----:B------:R-:W-:-:S05]  /*27160*/  IMAD.SHL.U32 R4, R25, 0x80, RZ ;  /* 0x0000008019047824 */ /* 0x000fca00078e00ff */
[----:B-1----:R-:W-:-:S05]  /*27170*/  LOP3.LUT R6, R21, R4, RZ, 0xfc, !PT ;  /* 0x0000000415067212 */ /* 0x002fca00078efcff */
[----:B0-----:R-:W-:Y:S01]  /*27180*/  @P0 IMAD.HI.U32 R7, R6, R5, RZ ;  /* 0x0000000506070227 */ /* 0x001fe200078e00ff */
[----:B------:R-:W-:Y:S01]  /*27190*/  MOV R5, R6 ;  /* 0x0000000600057202 */ /* 0x000fe20000000f00 */
[----:B------:R-:W0:Y:S03]  /*271a0*/  S2R R21, SR_TID.X ;  /* 0x0000000000157919 */ /* 0x000e260000002100 */
[----:B---3--:R-:W-:-:S05]  /*271b0*/  @P0 SHF.R.U32.HI R5, RZ, R0, R7 ;  /* 0x00000000ff050219 */ /* 0x008fca0000011607 */
[----:B------:R-:W-:-:S04]  /*271c0*/  IMAD.MOV R0, RZ, RZ, -R5 ;  /* 0x000000ffff007224 */ /* 0x000fc800078e0a05 */
[----:B------:R-:W-:Y:S01]  /*271d0*/  IMAD R0, R8, R0, R6 ;  /* 0x0000000008007224 */ /* 0x000fe200078e0206 */
[----:B------:R-:W-:Y:S01]  /*271e0*/  SHF.R.S32.HI R6, RZ, 0x1f, R5 ;  /* 0x0000001fff067819 */ /* 0x000fe20000011405 */
[----:B------:R-:W-:-:S04]  /*271f0*/  IMAD.WIDE.U32 R2, R5, UR4, R2 ;  /* 0x0000000405027c25 */ /* 0x000fc8000f8e0002 */
[----:B------:R-:W-:-:S04]  /*27200*/  IMAD R6, R6, UR4, RZ ;  /* 0x0000000406067c24 */ /* 0x000fc8000f8e02ff */
[----:B------:R-:W-:Y:S01]  /*27210*/  IMAD R6, R5, UR5, R6 ;  /* 0x0000000505067c24 */ /* 0x000fe2000f8e0206 */
[----:B------:R-:W-:Y:S01]  /*27220*/  SHF.R.S32.HI R5, RZ, 0x1f, R0 ;  /* 0x0000001fff057819 */ /* 0x000fe20000011400 */
[----:B------:R-:W-:Y:S02]  /*27230*/  ULDC.64 UR4, c[0x0][0x2c8] ;  /* 0x0000b20000047ab9 */ /* 0x000fe40000000a00 */
[----:B------:R-:W-:Y:S02]  /*27240*/  IMAD.IADD R3, R3, 0x1, R6 ;  /* 0x0000000103037824 */ /* 0x000fe400078e0206 */
[----:B------:R-:W-:Y:S02]  /*27250*/  IMAD R5, R5, UR4, RZ ;  /* 0x0000000405057c24 */ /* 0x000fe4000f8e02ff */
[----:B------:R-:W-:Y:S01]  /*27260*/  IMAD.WIDE.U32 R2, R0, UR4, R2 ;  /* 0x0000000400027c25 */ /* 0x000fe2000f8e0002 */
[----:B------:R-:W-:-:S03]  /*27270*/  ULDC UR4, c[0x0][0x2b8] ;  /* 0x0000ae0000047ab9 */ /* 0x000fc60000000800 */
[----:B------:R-:W-:Y:S01]  /*27280*/  IMAD R5, R0, UR5, R5 ;  /* 0x0000000500057c24 */ /* 0x000fe2000f8e0205 */
[----:B------:R-:W-:Y:S02]  /*27290*/  IADD3 R0, P2, R2, UR6, RZ ;  /* 0x0000000602007c10 */ /* 0x000fe4000ff5e0ff */
[----:B------:R-:W-:Y:S02]  /*272a0*/  ISETP.GE.AND P0, PT, R31, UR4, PT ;  /* 0x000000041f007c0c */ /* 0x000fe4000bf06270 */
[----:B------:R-:W-:Y:S01]  /*272b0*/  ISETP.GE.AND P1, PT, R10, UR4, PT ;  /* 0x000000040a007c0c */ /* 0x000fe2000bf26270 */
[----:B------:R-:W-:Y:S01]  /*272c0*/  UMOV UR4, 0xffffffff ;  /* 0xffffffff00047882 */ /* 0x000fe20000000000 */
[----:B0-----:R-:W-:Y:S02]  /*272d0*/  LOP3.LUT R21, R21, 0x7f, RZ, 0xc0, !PT ;  /* 0x0000007f15157812 */ /* 0x001fe400078ec0ff */
[----:B------:R-:W-:Y:S02]  /*272e0*/  IADD3.X R5, R3, UR7, R5, P2, !PT ;  /* 0x0000000703057c10 */ /* 0x000fe400097fe405 */
[----:B------:R-:W-:Y:S01]  /*272f0*/  SHF.R.U32.HI R10, RZ, 0x3, R21 ;  /* 0x00000003ff0a7819 */ /* 0x000fe20000011615 */
[----:B----4-:R-:W-:Y:S06]  /*27300*/  BRA.DIV UR4, `(.L_x_768) ;  /* 0x000000b604407947 */ /* 0x010fec000b800000 */
[----:B------:R-:W0:Y:S01]  /*27310*/  SHFL.IDX PT, R3, R0, RZ, 0x181f ;  /* 0x00181fff00037589 */ /* 0x000e2200000e0000 */
[----:B-----5:R-:W-:Y:S02]  /*27320*/  IMAD R6, R20, R8, RZ ;  /* 0x0000000814067224 */ /* 0x020fe400078e02ff */
[----:B------:R-:W-:Y:S01]  /*27330*/  IMAD.IADD R4, R10, 0x1, R4 ;  /* 0x000000010a047824 */ /* 0x000fe200078e0204 */
[----:B------:R-:W1:Y:S04]  /*27340*/  SHFL.IDX PT, R2, R5, RZ, 0x181f ;  /* 0x00181fff05027589 */ /* 0x000e6800000e0000 */
[----:B------:R-:W-:-:S13]  /*27350*/  ISETP.GE.AND P3, PT, R4, R6, PT ;  /* 0x000000060400720c */ /* 0x000fda0003f66270 */
[----:B0-----:R-:W-:-:S05]  /*27360*/  @!P3 IADD3 R3, P2, R31, R3, RZ ;  /* 0x000000031f03b210 */ /* 0x001fca0007f5e0ff */
[----:B-1----:R-:W-:-:S05]  /*27370*/  @!P3 IMAD.X R2, RZ, RZ, R2, P2 ;  /* 0x000000ffff02b224 */ /* 0x002fca00010e0602 */
[----:B------:R-:W-:-:S04]  /*27380*/  @!P3 LOP3.LUT R3, R3, R2, RZ, 0x3c, !PT ;  /* 0x000000020303b212 */ /* 0x000fc800078e3cff */
[----:B------:R-:W-:-:S04]  /*27390*/  @!P3 LOP3.LUT R2, R3, R2, RZ, 0x3c, !PT ;  /* 0x000000020302b212 */ /* 0x000fc800078e3cff */
[----:B------:R-:W-:-:S05]  /*273a0*/  @!P3 LOP3.LUT R3, R3, R2, RZ, 0x3c, !PT ;  /* 0x000000020303b212 */ /* 0x000fca00078e3cff */
[----:B------:R-:W-:Y:S01]  /*273b0*/  @!PT LDS RZ, [RZ] ;  /* 0x00000000fffff984 */ /* 0x000fe20000000800 */
[----:B------:R-:W-:Y:S04]  /*273c0*/  @!P3 LDGSTS.E.BYPASS.LTC128B.128 [R9+0x20400], desc[UR36][R2.64], !P0 ;  /* 0x204000000209bfae */ /* 0x000fe8000c101d64 */
[----:B------:R0:W-:Y:S02]  /*273d0*/  @!P3 LDGSTS.E.BYPASS.LTC128B.128 [R9+0x24400], desc[UR36][R2.64+0x80], !P1 ;  /* 0x244000800209bfae */ /* 0x0001e4000c901d64 */
[----:B0-----:R-:W-:Y:S02]  /*273e0*/  IADD3 R2, R4, 0x10, RZ ;  /* 0x0000001004027810 */ /* 0x001fe40007ffe0ff */
[----:B------:R-:W0:Y:S02]  /*273f0*/  SHFL.IDX PT, R3, R0, 0x1, 0x181f ;  /* 0x00381f0000037f89 */ /* 0x000e2400000e0000 */
        /* <DEDUP_REMOVED lines=24> */
[----:B0-----:R-:W-:-:S04]  /*27580*/  @!P3 IADD3 R3, P2, R31, R3, RZ ;  /* 0x000000031f03b210 */ /* 0x001fc80007f5e0ff */
[----:B-1----:R-:W-:-:S04]  /*27590*/  @!P3 IADD3.X R2, RZ, R2, RZ, P2, !PT ;  /* 0x00000002ff02b210 */ /* 0x002fc800017fe4ff */
        /* <DEDUP_REMOVED lines=27> */
[----:B0-----:R-:W-:Y:S02]  /*27750*/  IADD3 R2, R4, 0x60, RZ ;  /* 0x0000006004027810 */ /* 0x001fe40007ffe0ff */
[----:B------:R-:W0:Y:S02]  /*27760*/  SHFL.IDX PT, R3, R0, 0x6, 0x181f ;  /* 0x00d81f0000037f89 */ /* 0x000e2400000e0000 */
[----:B------:R-:W-:-:S02]  /*27770*/  ISETP.GE.AND P3, PT, R2, R6, PT ;  /* 0x000000060200720c */ /* 0x000fc40003f66270 */
[----:B------:R-:W-:Y:S04]  /*27780*/  SHFL.IDX PT, R0, R0, 0x7, 0x181f ;  /* 0x00f81f0000007f89 */ /* 0x000fe800000e0000 */
[----:B------:R-:W1:Y:S04]  /*27790*/  SHFL.IDX PT, R2, R5, 0x6, 0x181f ;  /* 0x00d81f0005027f89 */ /* 0x000e6800000e0000 */
[----:B------:R-:W2:Y:S03]  /*277a0*/  SHFL.IDX PT, R5, R5, 0x7, 0x181f ;  /* 0x00f81f0005057f89 */ /* 0x000ea600000e0000 */
[----:B0-----:R-:W-:-:S05]  /*277b0*/  @!P3 IADD3 R3, P2, R31, R3, RZ ;  /* 0x000000031f03b210 */ /* 0x001fca0007f5e0ff */
[----:B-1----:R-:W-:-:S05]  /*277c0*/  @!P3 IMAD.X R2, RZ, RZ, R2, P2 ;  /* 0x000000ffff02b224 */ /* 0x002fca00010e0602 */
[----:B------:R-:W-:-:S04]  /*277d0*/  @!P3 LOP3.LUT R3, R3, R2, RZ, 0x3c, !PT ;  /* 0x000000020303b212 */ /* 0x000fc800078e3cff */
[----:B------:R-:W-:-:S04]  /*277e0*/  @!P3 LOP3.LUT R2, R3, R2, RZ, 0x3c, !PT ;  /* 0x000000020302b212 */ /* 0x000fc800078e3cff */
[----:B------:R-:W-:-:S05]  /*277f0*/  @!P3 LOP3.LUT R3, R3, R2, RZ, 0x3c, !PT ;  /* 0x000000020303b212 */ /* 0x000fca00078e3cff */
[----:B------:R1:W-:Y:S04]  /*27800*/  @!P3 LDGSTS.E.BYPASS.LTC128B.128 [R9+0x23400], desc[UR36][R2.64], !P0 ;  /* 0x234000000209bfae */ /* 0x0003e8000c101d64 */
[----:B--2---:R1:W-:Y:S02]  /*27810*/  @!P3 LDGSTS.E.BYPASS.LTC128B.128 [R9+0x27400], desc[UR36][R2.64+0x80], !P1 ;  /* 0x274000800209bfae */ /* 0x0043e4000c901d64 */
.L_x_1133:
[----:B------:R-:W-:Y:S01]  /*27820*/  VIADD R4, R4, 0x70 ;  /* 0x0000007004047836 */ /* 0x000fe20000000000 */
[----:B------:R-:W-:Y:S04]  /*27830*/  BSSY B0, `(.L_x_769) ;  /* 0x000000a000007945 */ /* 0x000fe80003800000 */
[----:B------:R-:W-:-:S13]  /*27840*/  ISETP.GE.AND P2, PT, R4, R6, PT ;  /* 0x000000060400720c */ /* 0x000fda0003f46270 */
[----:B------:R-:W-:Y:S05]  /*27850*/  @P2 BRA `(.L_x_770) ;  /* 0x00000000001c2947 */ /* 0x000fea0003800000 */
[----:B01----:R-:W-:-:S05]  /*27860*/  IADD3 R2, P2, R31, R0, RZ ;  /* 0x000000001f027210 */ /* 0x003fca0007f5e0ff */
[----:B------:R-:W-:-:S05]  /*27870*/  IMAD.X R3, RZ, RZ, R5, P2 ;  /* 0x000000ffff037224 */ /* 0x000fca00010e0605 */
[----:B------:R-:W-:Y:S01]  /*27880*/  @!PT LDS RZ, [RZ] ;  /* 0x00000000fffff984 */ /* 0x000fe20000000800 */
[----:B------:R-:W-:Y:S01]  /*27890*/  @!PT LDS RZ, [RZ] ;  /* 0x00000000fffff984 */ /* 0x000fe20000000800 */
[----:B------:R-:W-:Y:S01]  /*278a0*/  @!PT LDS RZ, [RZ] ;  /* 0x00000000fffff984 */ /* 0x000fe20000000800 */
[----:B------:R2:W-:Y:S04]  /*278b0*/  LDGSTS.E.BYPASS.LTC128B.128 [R9+0x23c00], desc[UR36][R2.64], !P0 ;  /* 0x23c0000002097fae */ /* 0x0005e8000c101d64 */
[----:B------:R2:W-:Y:S02]  /*278c0*/  LDGSTS.E.BYPASS.LTC128B.128 [R9+0x27c00], desc[UR36][R2.64+0x80], !P1 ;  /* 0x27c0008002097fae */ /* 0x0005e4000c901d64 */
.L_x_770:
[----:B------:R-:W-:Y:S05]  /*278d0*/  BSYNC B0 ;  /* 0x0000000000007941 */ /* 0x000fea0003800000 */
.L_x_769:
[----:B------:R-:W-:Y:S01]  /*278e0*/  NOP ;  /* 0x0000000000007918 */ /* 0x000fe20000000000 */
[----:B------:R-:W-:-:S13]  /*278f0*/  PLOP3.LUT P0, PT, PT, PT, PT, 0x80, 0x0 ;  /* 0x000000000000781c */ /* 0x000fda0003f0f070 */
.L_x_771:
[----:B------:R-:W-:Y:S02]  /*27900*/  PLOP3.LUT P1, PT, P1, P0, PT, 0xa2, 0x0 ;  /* 0x000000000000781c */ /* 0x000fe40000f21472 */
[----:B------:R-:W-:-:S08]  /*27910*/  @P0 R2UR P1, UR4, R16 ;  /* 0x00000000100402ca */ /* 0x000fd00000020000 */
[----:B------:R-:W-:-:S05]  /*27920*/  @P0 PLOP3.LUT P0, PT, P1, PT, PT, 0x80, 0x0 ;  /* 0x000000000000081c */ /* 0x000fca0000f0f070 */
[----:B------:R-:W-:Y:S01]  /*27930*/  @!P1 SYNCS.ARRIVE.TRANS64.RED.A0T1 RZ, [UR4+0x38800], RZ ;  /* 0x038800ffffff99a7 */ /* 0x000fe20008200404 */
[----:B------:R-:W-:Y:S07]  /*27940*/  @!P1 ARRIVES.LDGSTSBAR.64.TRANSCNT [UR4+0x38800] ;  /* 0x03880000ff0099b0 */ /* 0x000fee0008000a84 */
[----:B------:R-:W-:Y:S05]  /*27950*/  @P0 BRA.U.ANY `(.L_x_771) ;  /* 0xfffffffd00e80947 */ /* 0x000fea000393ffff */
[----:B012---:R-:W2:Y:S02]  /*27960*/  LDL.LU R2, [R1+0x3c] ;  /* 0x00003c0001027983 */ /* 0x007ea40000300800 */
[----:B--2---:R-:W-:-:S05]  /*27970*/  VIADD R2, R2, 0x1 ;  /* 0x0000000102027836 */ /* 0x004fca0000000000 */
[----:B------:R0:W-:Y:S01]  /*27980*/  STL [R1+0x3c], R2 ;  /* 0x00003c0201007387 */ /* 0x0001e20000100800 */
[----:B------:R-:W-:-:S04]  /*27990*/  LEA.HI R0, R2, R2, RZ, 0x1 ;  /* 0x0000000202007211 */ /* 0x000fc800078f08ff */
[----:B------:R-:W-:-:S04]  /*279a0*/  LOP3.LUT R0, R0, 0xfffffffe, RZ, 0xc0, !PT ;  /* 0xfffffffe00007812 */ /* 0x000fc800078ec0ff */
[----:B------:R-:W-:-:S04]  /*279b0*/  IADD3 R0, R2, -R0, RZ ;  /* 0x8000000002007210 */ /* 0x000fc80007ffe0ff */
        /* <DEDUP_REMOVED lines=9> */
.L_x_1134:
[----:B------:R-:W-:Y:S05]  /*27a50*/  BSYNC B0 ;  /* 0x0000000000007941 */ /* 0x000fea0003800000 */
.L_x_772:
[----:B------:R-:W-:Y:S05]  /*27a60*/  @!P1 BRA `(.L_x_774) ;  /* 0x0000001800789947 */ /* 0x000fea0003800000 */
[----:B------:R-:W-:Y:S02]  /*27a70*/  IMAD.MOV.U32 R9, RZ, RZ, R29 ;  /* 0x000000ffff097224 */ /* 0x000fe400078e001d */
[----:B------:R-:W-:-:S07]  /*27a80*/  IMAD.MOV.U32 R10, RZ, RZ, R32 ;  /* 0x000000ffff0a7224 */ /* 0x000fce00078e0020 */
.L_x_794:
[----:B-1----:R-:W2:Y:S01]  /*27a90*/  LDL R2, [R1] ;  /* 0x0000000001027983 */ /* 0x002ea20000100800 */
[----:B0-----:R-:W1:Y:S03]  /*27aa0*/  LDC R5, c[0x0][0x430] ;  /* 0x00010c00ff057b82 */ /* 0x001e660000000800 */
[----:B------:R-:W3:Y:S01]  /*27ab0*/  LDL R6, [R1+0x4] ;  /* 0x0000040001067983 */ /* 0x000ee20000100800 */
[----:B------:R-:W4:Y:S01]  /*27ac0*/  S2R R0, SR_TID.X ;  /* 0x0000000000007919 */ /* 0x000f220000002100 */
[----:B-1----:R-:W-:-:S13]  /*27ad0*/  ISETP.NE.AND P0, PT, R5, 0x1, PT ;  /* 0x000000010500780c */ /* 0x002fda0003f05270 */
[----:B------:R-:W1:Y:S01]  /*27ae0*/  @P0 LDC R4, c[0x0][0x434] ;  /* 0x00010d00ff040b82 */ /* 0x000e620000000800 */
[----:B----4-:R-:W-:Y:S01]  /*27af0*/  LOP3.LUT R0, R0, 0x7f, RZ, 0xc0, !PT ;  /* 0x0000007f00007812 */ /* 0x010fe200078ec0ff */
[----:B------:R-:W-:Y:S05]  /*27b00*/  YIELD ;  /* 0x0000000000007946 */ /* 0x000fea0003800000 */
[----:B------:R-:W-:Y:S01]  /*27b10*/  ULDC.64 UR4, c[0x0][0x428] ;  /* 0x00010a0000047ab9 */ /* 0x000fe20000000a00 */
[----:B--2---:R-:W-:Y:S02]  /*27b20*/  LOP3.LUT P2, RZ, R2, 0x4, RZ, 0xc0, !PT ;  /* 0x0000000402ff7812 */ /* 0x004fe4000784c0ff */
[----:B------:R-:W-:-:S02]  /*27b30*/  SHF.R.U32.HI R2, RZ, 0x3, R0 ;  /* 0x00000003ff027819 */ /* 0x000fc40000011600 */
[----:B------:R-:W2:Y:S03]  /*27b40*/  @P0 LDC R0, c[0x0][0x438] ;  /* 0x00010e00ff000b82 */ /* 0x000ea60000000800 */
[----:B0-----:R-:W-:-:S05]  /*27b50*/  IMAD R3, R25, 0x80, R2 ;  /* 0x0000008019037824 */ /* 0x001fca00078e0202 */
[----:B------:R-:W-:-:S05]  /*27b60*/  IADD3 R3, R31, R3, R37 ;  /* 0x000000031f037210 */ /* 0x000fca0007ffe025 */
[----:B-1----:R-:W-:Y:S01]  /*27b70*/  @P0 IMAD.HI.U32 R4, R3, R4, RZ ;  /* 0x0000000403040227 */ /* 0x002fe200078e00ff */
[----:B------:R-:W-:-:S04]  /*27b80*/  MOV R2, R3 ;  /* 0x0000000300027202 */ /* 0x000fc80000000f00 */
[----:B--2---:R-:W-:-:S05]  /*27b90*/  @P0 SHF.R.U32.HI R2, RZ, R0, R4 ;  /* 0x00000000ff020219 */ /* 0x004fca0000011604 */
[----:B------:R-:W-:-:S04]  /*27ba0*/  IMAD.MOV R0, RZ, RZ, -R2 ;  /* 0x000000ffff007224 */ /* 0x000fc800078e0a02 */
[----:B------:R-:W-:Y:S01]  /*27bb0*/  IMAD R5, R5, R0, R3 ;  /* 0x0000000005057224 */ /* 0x000fe200078e0203 */
[----:B------:R-:W-:Y:S01]  /*27bc0*/  SHF.R.S32.HI R3, RZ, 0x1f, R2 ;  /* 0x0000001fff037819 */ /* 0x000fe20000011402 */
[----:B---3--:R-:W-:-:S04]  /*27bd0*/  IMAD R0, R6, UR4, RZ ;  /* 0x0000000406007c24 */ /* 0x008fc8000f8e02ff */
[C---:B------:R-:W-:Y:S02]  /*27be0*/  IMAD R0, R35.reuse, UR5, R0 ;  /* 0x0000000523007c24 */ /* 0x040fe4000f8e0200 */
[----:B------:R-:W-:Y:S01]  /*27bf0*/  IMAD.WIDE.U32 R2, R35, UR4, R2 ;  /* 0x0000000423027c25 */ /* 0x000fe2000f8e0002 */
[----:B------:R-:W-:-:S03]  /*27c00*/  ULDC.64 UR4, c[0x0][0x418] ;  /* 0x0001060000047ab9 */ /* 0x000fc60000000a00 */
[----:B------:R-:W-:Y:S01]  /*27c10*/  IMAD.IADD R0, R0, 0x1, R3 ;  /* 0x0000000100007824 */ /* 0x000fe200078e0203 */
[----:B------:R-:W-:-:S04]  /*27c20*/  LEA R6, P0, R2, UR4, 0x2 ;  /* 0x0000000402067c11 */ /* 0x000fc8000f8010ff */
[----:B------:R-:W-:-:S05]  /*27c30*/  LEA.HI.X R7, R2, UR5, R0, 0x2, P0 ;  /* 0x0000000502077c11 */ /* 0x000fca00080f1400 */
[----:B------:R-:W2:Y:S01]  /*27c40*/  LDG.E R6, desc[UR36][R6.64] ;  /* 0x0000002406067981 */ /* 0x000ea2000c1e1900 */
[----:B------:R-:W-:-:S05]  /*27c50*/  VIADD R29, R9, 0x1 ;  /* 0x00000001091d7836 */ /* 0x000fca0000000000 */
[----:B------:R-:W-:-:S04]  /*27c60*/  ISETP.NE.AND P0, PT, R29, 0x2, PT ;  /* 0x000000021d00780c */ /* 0x000fc80003f05270 */
[----:B------:R-:W-:Y:S02]  /*27c70*/  SEL R32, RZ, 0x1, P0 ;  /* 0x00000001ff207807 */ /* 0x000fe40000000000 */
[C---:B------:R-:W-:Y:S01]  /*27c80*/  ISETP.GT.AND P1, PT, R25.reuse, R36, PT ;  /* 0x000000241900720c */ /* 0x040fe20003f24270 */
[----:B------:R-:W-:Y:S01]  /*27c90*/  VIADD R25, R25, 0xffffffff ;  /* 0xffffffff19197836 */ /* 0x000fe20000000000 */
[----:B------:R-:W-:Y:S02]  /*27ca0*/  SEL R29, R29, RZ, P0 ;  /* 0x000000ff1d1d7207 */ /* 0x000fe40000000000 */
[----:B------:R-:W-:Y:S02]  /*27cb0*/  LOP3.LUT R32, R10, R32, RZ, 0x3c, !PT ;  /* 0x000000200a207212 */ /* 0x000fe400078e3cff */
[----:B--2---:R-:W-:Y:S01]  /*27cc0*/  SHF.R.S32.HI R21, RZ, 0x1f, R6 ;  /* 0x0000001fff157819 */ /* 0x004fe20000011406 */
[----:B------:R-:W-:Y:S06]  /*27cd0*/  @!P2 BRA `(.L_x_775) ;  /* 0x000000000004a947 */ /* 0x000fec0003800000 */
[----:B------:R-:W-:Y:S01]  /*27ce0*/  BPT.TRAP 0x1 ;  /* 0x000000040000795c */ /* 0x000fe20000300000 */
.L_x_775:
[----:B------:R-:W-:Y:S01]  /*27cf0*/  LEA R0, R29, R16, 0x3 ;  /* 0x000000101d007211 */ /* 0x000fe200078e18ff */
[----:B------:R-:W-:Y:S01]  /*27d00*/  BSSY B0, `(.L_x_776) ;  /* 0x0000005000007945 */ /* 0x000fe20003800000 */
[----:B------:R-:W-:Y:S02]  /*27d10*/  SHF.L.U32 R22, R32, 0x1f, RZ ;  /* 0x0000001f20167819 */ /* 0x000fe400000006ff */
[----:B------:R-:W-:Y:S02]  /*27d20*/  SHF.R.S32.HI R20, RZ, 0x1f, R5 ;  /* 0x0000001fff147819 */ /* 0x000fe40000011405 */
[----:B------:R-:W0:Y:S02]  /*27d30*/  SYNCS.PHASECHK.TRANS64.TRYWAIT P0, [R0+URZ+0x38880], R22 ;  /* 0x03888016000075a7 */ /* 0x000e24000800017f */
[----:B0-----:R-:W-:Y:S05]  /*27d40*/  @!P0 BRA `(.L_x_777) ;  /* 0x000000b400848947 */ /* 0x001fea0003800000 */
.L_x_1135:
[----:B------:R-:W-:Y:S05]  /*27d50*/  BSYNC B0 ;  /* 0x0000000000007941 */ /* 0x000fea0003800000 */
.L_x_776:
        /* <DEDUP_REMOVED lines=25> */
[----:B------:R-:W-:-:S03]  /*27ef0*/  IADD3 R4, R16, R4, RZ ;  /* 0x0000000410047210 */ /* 0x000fc60007ffe0ff */
        /* <DEDUP_REMOVED lines=32> */
[----:B-1----:R-:W-:-:S04]  /*28100*/  IADD3 R2, P0, R31, R2, RZ ;  /* 0x000000021f027210 */ /* 0x002fc80007f1e0ff */
[----:B--2---:R-:W-:-:S05]  /*28110*/  IADD3.X R3, RZ, R3, RZ, P0, !PT ;  /* 0x00000003ff037210 */ /* 0x004fca00007fe4ff */
        /* <DEDUP_REMOVED lines=10> */
.L_x_1153:
        /* <DEDUP_REMOVED lines=9> */
.L_x_779:
[----:B------:R-:W-:Y:S02]  /*28250*/  PLOP3.LUT P2, PT, P2, P0, PT, 0xa2, 0x0 ;  /* 0x000000000000781c */ /* 0x000fe40001741472 */
[----:B------:R-:W-:-:S08]  /*28260*/  @P0 R2UR P2, UR4, R0 ;  /* 0x00000000000402ca */ /* 0x000fd00000040000 */
[----:B------:R-:W-:-:S05]  /*28270*/  @P0 PLOP3.LUT P0, PT, P2, PT, PT, 0x80, 0x0 ;  /* 0x000000000000081c */ /* 0x000fca000170f070 */
[----:B------:R-:W-:Y:S01]  /*28280*/  @!P2 SYNCS.ARRIVE.TRANS64.RED.A0T1 RZ, [UR4+0x38870], RZ ;  /* 0x038870ffffffa9a7 */ /* 0x000fe20008200404 */
[----:B------:R-:W-:Y:S07]  /*28290*/  @!P2 ARRIVES.LDGSTSBAR.64.TRANSCNT [UR4+0x38870] ;  /* 0x03887000ff00a9b0 */ /* 0x000fee0008000a84 */
[----:B------:R-:W-:Y:S05]  /*282a0*/  @P0 BRA.U.ANY `(.L_x_779) ;  /* 0xfffffffd00e80947 */ /* 0x000fea000393ffff */
[----:B------:R-:W-:Y:S01]  /*282b0*/  NOP ;  /* 0x0000000000007918 */ /* 0x000fe20000000000 */
[----:B--2---:R-:W2:Y:S02]  /*282c0*/  LDL R2, [R1] ;  /* 0x0000000001027983 */ /* 0x004ea40000100800 */
[----:B--2---:R-:W-:-:S13]  /*282d0*/  LOP3.LUT P3, RZ, R2, 0x4, RZ, 0xc0, !PT ;  /* 0x0000000402ff7812 */ /* 0x004fda000786c0ff */
[----:B------:R-:W-:Y:S05]  /*282e0*/  @!P3 BRA `(.L_x_780) ;  /* 0x000000000004b947 */ /* 0x000fea0003800000 */
[----:B------:R-:W-:Y:S01]  /*282f0*/  BPT.TRAP 0x1 ;  /* 0x000000040000795c */ /* 0x000fe20000300000 */
.L_x_780:
[----:B------:R2:W-:Y:S01]  /*28300*/  SYNCS.ARRIVE.TRANS64.A1T0 RZ, [R0+URZ+0x38870], RZ ;  /* 0x038870ff00ff79a7 */ /* 0x0005e2000810003f */
[----:B------:R-:W-:Y:S05]  /*28310*/  @!P3 BRA `(.L_x_781) ;  /* 0x000000000004b947 */ /* 0x000fea0003800000 */
[----:B------:R-:W-:Y:S01]  /*28320*/  BPT.TRAP 0x1 ;  /* 0x000000040000795c */ /* 0x000fe20000300000 */
.L_x_781:
[----:B------:R-:W3:Y:S01]  /*28330*/  SYNCS.PHASECHK.TRANS64.TRYWAIT P0, [R0+URZ+0x38840], R22 ;  /* 0x03884016000075a7 */ /* 0x000ee2000800017f */
[----:B------:R-:W-:Y:S04]  /*28340*/  BSSY B0, `(.L_x_782) ;  /* 0x0000002000007945 */ /* 0x000fe80003800000 */
[----:B---3--:R-:W-:Y:S05]  /*28350*/  @!P0 BRA `(.L_x_783) ;  /* 0x000000b8005c8947 */ /* 0x008fea0003800000 */
.L_x_1154:
[----:B------:R-:W-:Y:S05]  /*28360*/  BSYNC B0 ;  /* 0x0000000000007941 */ /* 0x000fea0003800000 */
.L_x_782:
        /* <DEDUP_REMOVED lines=24> */
[----:B-1----:R-:W-:-:S04]  /*284f0*/  IADD3 R2, P0, R31, R2, RZ ;  /* 0x000000021f027210 */ /* 0x002fc80007f1e0ff */
[----:B----4-:R-:W-:-:S05]  /*28500*/  IADD3.X R3, RZ, R3, RZ, P0, !PT ;  /* 0x00000003ff037210 */ /* 0x010fca00007fe4ff */
        /* <DEDUP_REMOVED lines=29> */
[----:B-1----:R-:W-:-:S04]  /*286e0*/  IADD3 R2, P0, R31, R2, RZ ;  /* 0x000000021f027210 */ /* 0x002fc80007f1e0ff */
[----:B----4-:R-:W-:-:S05]  /*286f0*/  IADD3.X R3, RZ, R3, RZ, P0, !PT ;  /* 0x00000003ff037210 */ /* 0x010fca00007fe4ff */
        /* <DEDUP_REMOVED lines=10> */
.L_x_1172:
        /* <DEDUP_REMOVED lines=9> */
.L_x_785:
[----:B------:R-:W-:Y:S02]  /*28830*/  PLOP3.LUT P2, PT, P2, P0, PT, 0xa2, 0x0 ;  /* 0x000000000000781c */ /* 0x000fe40001741472 */
[----:B------:R-:W-:-:S08]  /*28840*/  @P0 R2UR P2, UR4, R0 ;  /* 0x00000000000402ca */ /* 0x000fd00000040000 */
[----:B------:R-:W-:-:S05]  /*28850*/  @P0 PLOP3.LUT P0, PT, P2, PT, PT, 0x80, 0x0 ;  /* 0x000000000000081c */ /* 0x000fca000170f070 */
[----:B------:R-:W-:Y:S01]  /*28860*/  @!P2 SYNCS.ARRIVE.TRANS64.RED.A0T1 RZ, [UR4+0x38830], RZ ;  /* 0x038830ffffffa9a7 */ /* 0x000fe20008200404 */
[----:B------:R-:W-:Y:S07]  /*28870*/  @!P2 ARRIVES.LDGSTSBAR.64.TRANSCNT [UR4+0x38830] ;  /* 0x03883000ff00a9b0 */ /* 0x000fee0008000a84 */
[----:B------:R-:W-:Y:S05]  /*28880*/  @P0 BRA.U.ANY `(.L_x_785) ;  /* 0xfffffffd00e80947 */ /* 0x000fea000393ffff */
[----:B------:R-:W-:Y:S01]  /*28890*/  NOP ;  /* 0x0000000000007918 */ /* 0x000fe20000000000 */
[----:B0-----:R-:W4:Y:S02]  /*288a0*/  LDL R2, [R1] ;  /* 0x0000000001027983 */ /* 0x001f240000100800 */
[----:B----4-:R-:W-:-:S13]  /*288b0*/  LOP3.LUT P3, RZ, R2, 0x4, RZ, 0xc0, !PT ;  /* 0x0000000402ff7812 */ /* 0x010fda000786c0ff */
[----:B------:R-:W-:Y:S05]  /*288c0*/  @!P3 BRA `(.L_x_786) ;  /* 0x000000000004b947 */ /* 0x000fea0003800000 */
[----:B------:R-:W-:Y:S01]  /*288d0*/  BPT.TRAP 0x1 ;  /* 0x000000040000795c */ /* 0x000fe20000300000 */
.L_x_786:
[----:B------:R2:W-:Y:S02]  /*288e0*/  SYNCS.ARRIVE.TRANS64.A1T0 RZ, [R0+URZ+0x38830], RZ ;  /* 0x038830ff00ff79a7 */ /* 0x0005e4000810003f */
[----:B--23--:R-:W-:-:S05]  /*288f0*/  IMAD.U32 R0, RZ, RZ, UR38 ;  /* 0x00000026ff007e24 */ /* 0x00cfca000f8e00ff */
[----:B------:R-:W-:-:S13]  /*28900*/  ISETP.NE.AND P0, PT, R0, 0x3, PT ;  /* 0x000000030000780c */ /* 0x000fda0003f05270 */
[----:B------:R-:W-:Y:S05]  /*28910*/  @!P0 BRA `(.L_x_787) ;  /* 0x0000000000048947 */ /* 0x000fea0003800000 */
[----:B------:R-:W-:Y:S01]  /*28920*/  BPT.TRAP 0x1 ;  /* 0x000000040000795c */ /* 0x000fe20000300000 */
.L_x_787:
[----:B------:R-:W-:Y:S01]  /*28930*/  LOP3.LUT R0, R10, 0x1, RZ, 0x3c, !PT ;  /* 0x000000010a007812 */ /* 0x000fe200078e3cff */
[----:B------:R-:W-:Y:S01]  /*28940*/  IMAD R2, R9, 0x8, R16 ;  /* 0x0000000809027824 */ /* 0x000fe200078e0210 */
[----:B------:R-:W-:Y:S02]  /*28950*/  BSSY B0, `(.L_x_788) ;  /* 0x0000004000007945 */ /* 0x000fe40003800000 */
[----:B------:R-:W-:-:S04]  /*28960*/  SHF.L.U32 R0, R0, 0x1f, RZ ;  /* 0x0000001f00007819 */ /* 0x000fc800000006ff */
[----:B------:R-:W0:Y:S02]  /*28970*/  SYNCS.PHASECHK.TRANS64.TRYWAIT P2, [R2+URZ+0x38870], R0 ;  /* 0x03887000020075a7 */ /* 0x000e24000804017f */
[----:B0-----:R-:W-:Y:S05]  /*28980*/  @!P2 BRA `(.L_x_789) ;  /* 0x000000bc0028a947 */ /* 0x001fea0003800000 */
.L_x_1173:
[----:B------:R-:W-:Y:S05]  /*28990*/  BSYNC B0 ;  /* 0x0000000000007941 */ /* 0x000fea0003800000 */
.L_x_788:
[----:B------:R-:W2:Y:S02]  /*289a0*/  LDL R3, [R1] ;  /* 0x0000000001037983 */ /* 0x000ea40000100800 */
[----:B--2---:R-:W-:-:S13]  /*289b0*/  LOP3.LUT P2, RZ, R3, 0x4, RZ, 0xc0, !PT ;  /* 0x0000000403ff7812 */ /* 0x004fda000784c0ff */
[----:B------:R-:W-:Y:S05]  /*289c0*/  @!P2 BRA `(.L_x_790) ;  /* 0x000000000004a947 */ /* 0x000fea0003800000 */
[----:B------:R-:W-:Y:S01]  /*289d0*/  BPT.TRAP 0x1 ;  /* 0x000000040000795c */ /* 0x000fe20000300000 */
.L_x_790:
[----:B------:R-:W-:Y:S02]  /*289e0*/  SHF.L.U32 R3, R10, 0x1f, RZ ;  /* 0x0000001f0a037819 */ /* 0x000fe400000006ff */
[----:B0-----:R-:W-:Y:S02]  /*289f0*/  SHF.L.U32 R0, R9, 0xf, RZ ;  /* 0x0000000f09007819 */ /* 0x001fe400000006ff */
[----:B------:R-:W0:Y:S02]  /*28a00*/  SYNCS.PHASECHK.TRANS64.TRYWAIT P2, [R2+URZ+0x38860], R3 ;  /* 0x03886003020075a7 */ /* 0x000e24000804017f */
[----:B0-----:R-:W-:Y:S05]  /*28a10*/  @!P2 BRA `(.L_x_791) ;  /* 0x000000bc0018a947 */ /* 0x001fea0003800000 */
.L_x_1174:
[----:B------:R-:W2:Y:S04]  /*28a20*/  LDL R4, [R1] ;  /* 0x0000000001047983 */ /* 0x000ea80000100800 */
[----:B------:R-:W3:Y:S01]  /*28a30*/  LDL R8, [R1+0x1c] ;  /* 0x00001c0001087983 */ /* 0x000ee20000100800 */
[----:B0-----:R-:W-:Y:S01]  /*28a40*/  LOP3.LUT R3, R0, R19, RZ, 0xfc, !PT ;  /* 0x0000001300037212 */ /* 0x001fe200078efcff */
[----:B------:R-:W-:Y:S05]  /*28a50*/  WARPSYNC.ALL ;  /* 0x0000000000007948 */ /* 0x000fea0003800000 */
[----:B------:R-:W4:Y:S01]  /*28a60*/  LDL R21, [R1+0x10] ;  /* 0x0000100001157983 */ /* 0x000f220000100800 */
[----:B------:R-:W-:-:S02]  /*28a70*/  IMAD.IADD R3, R16, 0x1, R3 ;  /* 0x0000000110037824 */ /* 0x000fc400078e0203 */
[C---:B------:R-:W-:Y:S01]  /*28a80*/  VIADD R22, R0.reuse, 0x2000 ;  /* 0x0000200000167836 */ /* 0x040fe20000000000 */
[----:B------:R-:W5:Y:S01]  /*28a90*/  LDL R26, [R1+0xc] ;  /* 0x00000c00011a7983 */ /* 0x000f620000100800 */
[----:B------:R-:W-:Y:S01]  /*28aa0*/  VIADD R20, R0, 0x6000 ;  /* 0x0000600000147836 */ /* 0x000fe20000000000 */
[----:B--2---:R-:W-:Y:S02]  /*28ab0*/  LOP3.LUT P2, RZ, R4, 0x4, RZ, 0xc0, !PT ;  /* 0x0000000404ff7812 */ /* 0x004fe4000784c0ff */
[----:B-1----:R3:W0:Y:S02]  /*28ac0*/  LDSM.16.MT88.4 R4, [R3+0x10400] ;  /* 0x010400000304783b */ /* 0x0026240000004200 */
[----:B---3--:R-:W-:-:S05]  /*28ad0*/  IADD3 R3, R16, R8, R0 ;  /* 0x0000000810037210 */ /* 0x008fca0007ffe000 */
[----:B------:R-:W1:Y:S01]  /*28ae0*/  LDSM.16.MT88.4 R8, [R3+0x10400] ;  /* 0x010400000308783b */ /* 0x000e620000004200 */
[C-C-:B0-----:R-:W-:Y:S02]  /*28af0*/  PRMT R12, R4.reuse, 0x6420, R5.reuse ;  /* 0x00006420040c7816 */ /* 0x141fe40000000005 */
[----:B------:R-:W-:Y:S02]  /*28b00*/  PRMT R13, R4, 0x7531, R5 ;  /* 0x00007531040d7816 */ /* 0x000fe40000000005 */
[----:B------:R-:W-:Y:S02]  /*28b10*/  LOP3.LUT R4, R0, R28, RZ, 0xfc, !PT ;  /* 0x0000001c00047212 */ /* 0x000fe400078efcff */
[C-C-:B------:R-:W-:Y:S02]  /*28b20*/  PRMT R14, R6.reuse, 0x6420, R7.reuse ;  /* 0x00006420060e7816 */ /* 0x140fe40000000007 */
[----:B------:R-:W-:Y:S01]  /*28b30*/  PRMT R15, R6, 0x7531, R7 ;  /* 0x00007531060f7816 */ /* 0x000fe20000000007 */
[----:B------:R-:W-:Y:S01]  /*28b40*/  IMAD.IADD R4, R18, 0x1, R4 ;  /* 0x0000000112047824 */ /* 0x000fe200078e0204 */
[----:B-1----:R-:W-:-:S04]  /*28b50*/  PRMT R5, R8, 0x7531, R9 ;  /* 0x0000753108057816 */ /* 0x002fc80000000009 */
[----:B------:R0:W-:Y:S01]  /*28b60*/  STSM.16.M88.4 [R4], R12 ;  /* 0x0000000c04007844 */ /* 0x0001e20000000200 */
[C-C-:B------:R-:W-:Y:S02]  /*28b70*/  PRMT R6, R10.reuse, 0x6420, R11.reuse ;  /* 0x000064200a067816 */ /* 0x140fe4000000000b */
[----:B------:R-:W-:Y:S02]  /*28b80*/  PRMT R7, R10, 0x7531, R11 ;  /* 0x000075310a077816 */ /* 0x000fe4000000000b */
[----:B0-----:R-:W-:Y:S02]  /*28b90*/  PRMT R4, R8, 0x6420, R9 ;  /* 0x0000642008047816 */ /* 0x001fe40000000009 */
[----:B------:R-:W-:Y:S02]  /*28ba0*/  LOP3.LUT R8, R22, R28, RZ, 0xfc, !PT ;  /* 0x0000001c16087212 */ /* 0x000fe400078efcff */
[----:B------:R-:W-:-:S03]  /*28bb0*/  IADD3 R12, R0, 0x4000, RZ ;  /* 0x00004000000c7810 */ /* 0x000fc60007ffe0ff */
[----:B------:R-:W-:-:S05]  /*28bc0*/  IMAD.IADD R8, R18, 0x1, R8 ;  /* 0x0000000112087824 */ /* 0x000fca00078e0208 */
[----:B------:R0:W-:Y:S02]  /*28bd0*/  STSM.16.M88.4 [R8], R4 ;  /* 0x0000000408007844 */ /* 0x0001e40000000200 */
[----:B0-----:R-:W-:-:S05]  /*28be0*/  LOP3.LUT R4, R12, R19, RZ, 0xfc, !PT ;  /* 0x000000130c047212 */ /* 0x001fca00078efcff */
[----:B------:R-:W-:-:S05]  /*28bf0*/  IMAD.IADD R4, R16, 0x1, R4 ;  /* 0x0000000110047824 */ /* 0x000fca00078e0204 */
[----:B------:R-:W0:Y:S01]  /*28c00*/  LDSM.16.MT88.4 R8, [R4+0x10400] ;  /* 0x010400000408783b */ /* 0x000e220000004200 */
[----:B------:R-:W-:-:S05]  /*28c10*/  LOP3.LUT R12, R12, R28, RZ, 0xfc, !PT ;  /* 0x0000001c0c0c7212 */ /* 0x000fca00078efcff */
[----:B------:R-:W-:Y:S01]  /*28c20*/  IMAD.IADD R12, R18, 0x1, R12 ;  /* 0x00000001120c7824 */ /* 0x000fe200078e020c */
[C-C-:B0-----:R-:W-:Y:S02]  /*28c30*/  PRMT R4, R8.reuse, 0x6420, R9.reuse ;  /* 0x0000642008047816 */ /* 0x141fe40000000009 */
[----:B------:R-:W-:Y:S02]  /*28c40*/  PRMT R5, R8, 0x7531, R9 ;  /* 0x0000753108057816 */ /* 0x000fe40000000009 */
[C-C-:B------:R-:W-:Y:S02]  /*28c50*/  PRMT R6, R10.reuse, 0x6420, R11.reuse ;  /* 0x000064200a067816 */ /* 0x140fe4000000000b */
[----:B------:R-:W-:Y:S02]  /*28c60*/  PRMT R7, R10, 0x7531, R11 ;  /* 0x000075310a077816 */ /* 0x000fe4000000000b */
[----:B------:R-:W0:Y:S04]  /*28c70*/  LDSM.16.MT88.4 R8, [R3+0x14400] ;  /* 0x014400000308783b */ /* 0x000e280000004200 */
[----:B------:R1:W-:Y:S02]  /*28c80*/  STSM.16.M88.4 [R12], R4 ;  /* 0x000000040c007844 */ /* 0x0003e40000000200 */
[----:B-1----:R-:W-:-:S05]  /*28c90*/  LOP3.LUT R4, R20, R28, RZ, 0xfc, !PT ;  /* 0x0000001c14047212 */ /* 0x002fca00078efcff */
[----:B------:R-:W-:Y:S01]  /*28ca0*/  IMAD.IADD R4, R18, 0x1, R4 ;  /* 0x0000000112047824 */ /* 0x000fe200078e0204 */
[C-C-:B0-----:R-:W-:Y:S02]  /*28cb0*/  PRMT R12, R8.reuse, 0x6420, R9.reuse ;  /* 0x00006420080c7816 */ /* 0x141fe40000000009 */
[----:B------:R-:W-:Y:S02]  /*28cc0*/  PRMT R13, R8, 0x7531, R9 ;  /* 0x00007531080d7816 */ /* 0x000fe40000000009 */
[C-C-:B------:R-:W-:Y:S02]  /*28cd0*/  PRMT R14, R10.reuse, 0x6420, R11.reuse ;  /* 0x000064200a0e7816 */ /* 0x140fe4000000000b */
[----:B------:R-:W-:-:S05]  /*28ce0*/  PRMT R15, R10, 0x7531, R11 ;  /* 0x000075310a0f7816 */ /* 0x000fca000000000b */
[----:B------:R0:W-:Y:S02]  /*28cf0*/  STSM.16.M88.4 [R4], R12 ;  /* 0x0000000c04007844 */ /* 0x0001e40000000200 */
[----:B0-----:R-:W-:-:S04]  /*28d00*/  IADD3 R4, R0, 0x1000, RZ ;  /* 0x0000100000047810 */ /* 0x001fc80007ffe0ff */
[----:B------:R-:W-:-:S05]  /*28d10*/  LOP3.LUT R4, R4, R19, RZ, 0xfc, !PT ;  /* 0x0000001304047212 */ /* 0x000fca00078efcff */
[----:B------:R-:W-:-:S05]  /*28d20*/  IMAD.IADD R4, R16, 0x1, R4 ;  /* 0x0000000110047824 */ /* 0x000fca00078e0204 */
[----:B------:R-:W0:Y:S01]  /*28d30*/  LDSM.16.MT88.4 R8, [R4+0x10400] ;  /* 0x010400000408783b */ /* 0x000e220000004200 */
[----:B----4-:R-:W-:-:S05]  /*28d40*/  IMAD.IADD R23, R21, 0x1, R0 ;  /* 0x0000000115177824 */ /* 0x010fca00078e0200 */
[----:B------:R-:W-:Y:S02]  /*28d50*/  IADD3 R21, R18, R23, R28 ;  /* 0x0000001712157210 */ /* 0x000fe40007ffe01c */
[C-C-:B0-----:R-:W-:Y:S02]  /*28d60*/  PRMT R4, R8.reuse, 0x6420, R9.reuse ;  /* 0x0000642008047816 */ /* 0x141fe40000000009 */
[----:B------:R-:W-:Y:S02]  /*28d70*/  PRMT R5, R8, 0x7531, R9 ;  /* 0x0000753108057816 */ /* 0x000fe40000000009 */
[C-C-:B------:R-:W-:Y:S02]  /*28d80*/  PRMT R6, R10.reuse, 0x6420, R11.reuse ;  /* 0x000064200a067816 */ /* 0x140fe4000000000b */
[----:B------:R-:W-:Y:S02]  /*28d90*/  PRMT R7, R10, 0x7531, R11 ;  /* 0x000075310a077816 */ /* 0x000fe4000000000b */
[----:B------:R-:W0:Y:S04]  /*28da0*/  LDSM.16.MT88.4 R8, [R3+0x11400] ;  /* 0x011400000308783b */ /* 0x000e280000004200 */
[----:B------:R1:W-:Y:S01]  /*28db0*/  STSM.16.M88.4 [R21], R4 ;  /* 0x0000000415007844 */ /* 0x0003e20000000200 */
[----:B------:R-:W-:Y:S01]  /*28dc0*/  IADD3 R23, R18, R34, R23 ;  /* 0x0000002212177210 */ /* 0x000fe20007ffe017 */
[----:B-1----:R-:W-:-:S05]  /*28dd0*/  VIADD R4, R0, 0x5000 ;  /* 0x0000500000047836 */ /* 0x002fca0000000000 */
[----:B------:R-:W-:-:S05]  /*28de0*/  LOP3.LUT R4, R4, R19, RZ, 0xfc, !PT ;  /* 0x0000001304047212 */ /* 0x000fca00078efcff */
[----:B------:R-:W-:Y:S01]  /*28df0*/  IMAD.IADD R4, R16, 0x1, R4 ;  /* 0x0000000110047824 */ /* 0x000fe200078e0204 */
[C-C-:B0-----:R-:W-:Y:S02]  /*28e00*/  PRMT R12, R8.reuse, 0x6420, R9.reuse ;  /* 0x00006420080c7816 */ /* 0x141fe40000000009 */
[----:B------:R-:W-:Y:S02]  /*28e10*/  PRMT R13, R8, 0x7531, R9 ;  /* 0x00007531080d7816 */ /* 0x000fe40000000009 */
[C-C-:B------:R-:W-:Y:S02]  /*28e20*/  PRMT R14, R10.reuse, 0x6420, R11.reuse ;  /* 0x000064200a0e7816 */ /* 0x140fe4000000000b */
[----:B------:R-:W-:-:S05]  /*28e30*/  PRMT R15, R10, 0x7531, R11 ;  /* 0x000075310a0f7816 */ /* 0x000fca000000000b */
[----:B------:R-:W-:Y:S04]  /*28e40*/  STSM.16.M88.4 [R23], R12 ;  /* 0x0000000c17007844 */ /* 0x000fe80000000200 */
[----:B------:R-:W0:Y:S01]  /*28e50*/  LDSM.16.MT88.4 R8, [R4+0x10400] ;  /* 0x010400000408783b */ /* 0x000e220000004200 */
[----:B------:R-:W-:Y:S02]  /*28e60*/  LOP3.LUT R22, R22, R19, RZ, 0xfc, !PT ;  /* 0x0000001316167212 */ /* 0x000fe400078efcff */
[C-C-:B0-----:R-:W-:Y:S02]  /*28e70*/  PRMT R4, R8.reuse, 0x6420, R9.reuse ;  /* 0x0000642008047816 */ /* 0x141fe40000000009 */
[----:B------:R-:W-:Y:S02]  /*28e80*/  PRMT R5, R8, 0x7531, R9 ;  /* 0x0000753108057816 */ /* 0x000fe40000000009 */
[----:B------:R-:W-:-:S02]  /*28e90*/  PRMT R6, R10, 0x6420, R11 ;  /* 0x000064200a067816 */ /* 0x000fc4000000000b */
[----:B------:R-:W-:Y:S02]  /*28ea0*/  PRMT R7, R10, 0x7531, R11 ;  /* 0x000075310a077816 */ /* 0x000fe4000000000b */
[----:B------:R-:W0:Y:S04]  /*28eb0*/  LDSM.16.MT88.4 R8, [R3+0x15400] ;  /* 0x015400000308783b */ /* 0x000e280000004200 */
[----:B------:R-:W-:Y:S01]  /*28ec0*/  STSM.16.M88.4 [R21+0x4000], R4 ;  /* 0x0040000415007844 */ /* 0x000fe20000000200 */
[C-C-:B0-----:R-:W-:Y:S02]  /*28ed0*/  PRMT R12, R8.reuse, 0x6420, R9.reuse ;  /* 0x00006420080c7816 */ /* 0x141fe40000000009 */
[----:B------:R-:W-:Y:S02]  /*28ee0*/  PRMT R13, R8, 0x7531, R9 ;  /* 0x00007531080d7816 */ /* 0x000fe40000000009 */
[----:B------:R-:W-:-:S02]  /*28ef0*/  PRMT R14, R10, 0x6420, R11 ;  /* 0x000064200a0e7816 */ /* 0x000fc4000000000b */
[----:B------:R-:W-:Y:S02]  /*28f00*/  PRMT R15, R10, 0x7531, R11 ;  /* 0x000075310a0f7816 */ /* 0x000fe4000000000b */
[----:B------:R-:W-:-:S03]  /*28f10*/  IADD3 R8, R16, R22, RZ ;  /* 0x0000001610087210 */ /* 0x000fc60007ffe0ff */
[----:B------:R-:W-:Y:S04]  /*28f20*/  STSM.16.M88.4 [R23+0x4000], R12 ;  /* 0x0040000c17007844 */ /* 0x000fe80000000200 */
[----:B------:R-:W0:Y:S01]  /*28f30*/  LDSM.16.MT88.4 R8, [R8+0x10400] ;  /* 0x010400000808783b */ /* 0x000e220000004200 */
[----:B-----5:R-:W-:Y:S01]  /*28f40*/  IMAD.IADD R26, R26, 0x1, R0 ;  /* 0x000000011a1a7824 */ /* 0x020fe200078e0200 */
[----:B------:R-:W-:Y:S02]  /*28f50*/  LOP3.LUT R20, R20, R19, RZ, 0xfc, !PT ;  /* 0x0000001314147212 */ /* 0x000fe400078efcff */
[C-C-:B0-----:R-:W-:Y:S02]  /*28f60*/  PRMT R4, R8.reuse, 0x6420, R9.reuse ;  /* 0x0000642008047816 */ /* 0x141fe40000000009 */
[----:B------:R-:W-:-:S02]  /*28f70*/  PRMT R5, R8, 0x7531, R9 ;  /* 0x0000753108057816 */ /* 0x000fc40000000009 */
[C-C-:B------:R-:W-:Y:S02]  /*28f80*/  PRMT R6, R10.reuse, 0x6420, R11.reuse ;  /* 0x000064200a067816 */ /* 0x140fe4000000000b */
[----:B------:R-:W-:Y:S02]  /*28f90*/  PRMT R7, R10, 0x7531, R11 ;  /* 0x000075310a077816 */ /* 0x000fe4000000000b */
[----:B------:R-:W0:Y:S01]  /*28fa0*/  LDSM.16.MT88.4 R8, [R3+0x12400] ;  /* 0x012400000308783b */ /* 0x000e220000004200 */
[C---:B------:R-:W-:Y:S02]  /*28fb0*/  IADD3 R21, R18.reuse, R26, R28 ;  /* 0x0000001a12157210 */ /* 0x040fe40007ffe01c */
[----:B------:R-:W-:-:S03]  /*28fc0*/  IADD3 R26, R18, R34, R26 ;  /* 0x00000022121a7210 */ /* 0x000fc60007ffe01a */
[----:B------:R-:W-:Y:S01]  /*28fd0*/  STSM.16.M88.4 [R21], R4 ;  /* 0x0000000415007844 */ /* 0x000fe20000000200 */
[C-C-:B0-----:R-:W-:Y:S02]  /*28fe0*/  PRMT R12, R8.reuse, 0x6420, R9.reuse ;  /* 0x00006420080c7816 */ /* 0x141fe40000000009 */
[----:B------:R-:W-:Y:S01]  /*28ff0*/  PRMT R13, R8, 0x7531, R9 ;  /* 0x00007531080d7816 */ /* 0x000fe20000000009 */
[----:B------:R-:W-:Y:S01]  /*29000*/  IMAD.IADD R8, R16, 0x1, R20 ;  /* 0x0000000110087824 */ /* 0x000fe200078e0214 */
[C-C-:B------:R-:W-:Y:S02]  /*29010*/  PRMT R14, R10.reuse, 0x6420, R11.reuse ;  /* 0x000064200a0e7816 */ /* 0x140fe4000000000b */
[----:B------:R-:W-:-:S05]  /*29020*/  PRMT R15, R10, 0x7531, R11 ;  /* 0x000075310a0f7816 */ /* 0x000fca000000000b */
[----:B------:R-:W-:Y:S04]  /*29030*/  STSM.16.M88.4 [R26], R12 ;  /* 0x0000000c1a007844 */ /* 0x000fe80000000200 */
[----:B------:R-:W0:Y:S02]  /*29040*/  LDSM.16.MT88.4 R8, [R8+0x10400] ;  /* 0x010400000808783b */ /* 0x000e240000004200 */
[C-C-:B0-----:R-:W-:Y:S02]  /*29050*/  PRMT R4, R8.reuse, 0x6420, R9.reuse ;  /* 0x0000642008047816 */ /* 0x141fe40000000009 */
[----:B------:R-:W-:Y:S02]  /*29060*/  PRMT R5, R8, 0x7531, R9 ;  /* 0x0000753108057816 */ /* 0x000fe40000000009 */
[----:B------:R-:W-:-:S02]  /*29070*/  PRMT R6, R10, 0x6420, R11 ;  /* 0x000064200a067816 */ /* 0x000fc4000000000b */
[----:B------:R-:W-:Y:S02]  /*29080*/  PRMT R7, R10, 0x7531, R11 ;  /* 0x000075310a077816 */ /* 0x000fe4000000000b */
[----:B------:R-:W0:Y:S04]  /*29090*/  LDSM.16.MT88.4 R8, [R3+0x16400] ;  /* 0x016400000308783b */ /* 0x000e280000004200 */
[----:B------:R1:W-:Y:S01]  /*290a0*/  STSM.16.M88.4 [R21+0x4000], R4 ;  /* 0x0040000415007844 */ /* 0x0003e20000000200 */
[C-C-:B0-----:R-:W-:Y:S02]  /*290b0*/  PRMT R20, R8.reuse, 0x6420, R9.reuse ;  /* 0x0000642008147816 */ /* 0x141fe40000000009 */
[----:B-1----:R-:W-:Y:S02]  /*290c0*/  PRMT R21, R8, 0x7531, R9 ;  /* 0x0000753108157816 */ /* 0x002fe40000000009 */
[----:B------:R-:W-:-:S02]  /*290d0*/  PRMT R22, R10, 0x6420, R11 ;  /* 0x000064200a167816 */ /* 0x000fc4000000000b */
[----:B------:R-:W-:-:S05]  /*290e0*/  PRMT R23, R10, 0x7531, R11 ;  /* 0x000075310a177816 */ /* 0x000fca000000000b */
[----:B------:R0:W-:Y:S01]  /*290f0*/  STSM.16.M88.4 [R26+0x4000], R20 ;  /* 0x004000141a007844 */ /* 0x0001e20000000200 */
[----:B------:R-:W-:-:S03]  /*29100*/  VIADD R4, R0, 0x3000 ;  /* 0x0000300000047836 */ /* 0x000fc60000000000 */
[----:B------:R-:W-:Y:S04]  /*29110*/  LDSM.16.MT88.4 R8, [R3+0x13400] ;  /* 0x013400000308783b */ /* 0x000fe80000004200 */
[----:B0-----:R-:W2:Y:S01]  /*29120*/  LDL R26, [R1+0x14] ;  /* 0x00001400011a7983 */ /* 0x001ea20000100800 */
[----:B------:R-:W-:-:S05]  /*29130*/  LOP3.LUT R4, R4, R19, RZ, 0xfc, !PT ;  /* 0x0000001304047212 */ /* 0x000fca00078efcff */
[----:B------:R-:W-:-:S06]  /*29140*/  IMAD.IADD R4, R16, 0x1, R4 ;  /* 0x0000000110047824 */ /* 0x000fcc00078e0204 */
[----:B------:R-:W0:Y:S02]  /*29150*/  LDSM.16.MT88.4 R4, [R4+0x10400] ;  /* 0x010400000404783b */ /* 0x000e240000004200 */
[C-C-:B0-----:R-:W-:Y:S02]  /*29160*/  PRMT R12, R4.reuse, 0x6420, R5.reuse ;  /* 0x00006420040c7816 */ /* 0x141fe40000000005 */
[----:B------:R-:W-:Y:S02]  /*29170*/  PRMT R13, R4, 0x7531, R5 ;  /* 0x00007531040d7816 */ /* 0x000fe40000000005 */
[C-C-:B------:R-:W-:Y:S02]  /*29180*/  PRMT R14, R6.reuse, 0x6420, R7.reuse ;  /* 0x00006420060e7816 */ /* 0x140fe40000000007 */
[----:B------:R-:W-:Y:S02]  /*29190*/  PRMT R15, R6, 0x7531, R7 ;  /* 0x00007531060f7816 */ /* 0x000fe40000000007 */
[----:B------:R-:W-:-:S02]  /*291a0*/  PRMT R4, R8, 0x6420, R9 ;  /* 0x0000642008047816 */ /* 0x000fc40000000009 */
[----:B------:R-:W-:Y:S02]  /*291b0*/  PRMT R5, R8, 0x7531, R9 ;  /* 0x0000753108057816 */ /* 0x000fe40000000009 */
[C-C-:B------:R-:W-:Y:S02]  /*291c0*/  PRMT R6, R10.reuse, 0x6420, R11.reuse ;  /* 0x000064200a067816 */ /* 0x140fe4000000000b */
[----:B------:R-:W-:Y:S02]  /*291d0*/  PRMT R7, R10, 0x7531, R11 ;  /* 0x000075310a077816 */ /* 0x000fe4000000000b */
[----:B--2---:R-:W-:Y:S01]  /*291e0*/  IADD3 R21, R26, R0, RZ ;  /* 0x000000001a157210 */ /* 0x004fe20007ffe0ff */
[----:B------:R-:W-:-:S05]  /*291f0*/  VIADD R0, R0, 0x7000 ;  /* 0x0000700000007836 */ /* 0x000fca0000000000 */
[----:B------:R-:W-:Y:S02]  /*29200*/  LOP3.LUT R0, R0, R19, RZ, 0xfc, !PT ;  /* 0x0000001300007212 */ /* 0x000fe400078efcff */
[C---:B------:R-:W-:Y:S02]  /*29210*/  IADD3 R20, R18.reuse, R21, R28 ;  /* 0x0000001512147210 */ /* 0x040fe40007ffe01c */
[----:B------:R-:W-:Y:S01]  /*29220*/  IADD3 R21, R18, R34, R21 ;  /* 0x0000002212157210 */ /* 0x000fe20007ffe015 */
[----:B------:R-:W-:Y:S02]  /*29230*/  IMAD.IADD R0, R16, 0x1, R0 ;  /* 0x0000000110007824 */ /* 0x000fe400078e0200 */
[----:B------:R-:W-:Y:S04]  /*29240*/  STSM.16.M88.4 [R20], R12 ;  /* 0x0000000c14007844 */ /* 0x000fe80000000200 */
[----:B------:R-:W-:Y:S04]  /*29250*/  STSM.16.M88.4 [R21], R4 ;  /* 0x0000000415007844 */ /* 0x000fe80000000200 */
[----:B------:R-:W0:Y:S04]  /*29260*/  LDSM.16.MT88.4 R4, [R0+0x10400] ;  /* 0x010400000004783b */ /* 0x000e280000004200 */
        /* <DEDUP_REMOVED lines=19> */
.L_x_792:
[----:B-1----:R1:W-:Y:S01]  /*293a0*/  SYNCS.ARRIVE.TRANS64.A1T0 RZ, [R2+URZ+0x38850], RZ ;  /* 0x038850ff02ff79a7 */ /* 0x0023e2000810003f */
[----:B------:R-:W-:Y:S06]  /*293b0*/  BAR.SYNC.DEFER_BLOCKING 0x2, 0x80 ;  /* 0x0082000000007b1d */ /* 0x000fec0000010000 */
[----:B------:R-:W-:Y:S05]  /*293c0*/  @!P0 BRA `(.L_x_793) ;  /* 0x0000000000048947 */ /* 0x000fea0003800000 */
[----:B------:R-:W-:Y:S01]  /*293d0*/  BPT.TRAP 0x1 ;  /* 0x000000040000795c */ /* 0x000fe20000300000 */
.L_x_793:
[----:B------:R-:W2:Y:S01]  /*293e0*/  LDL R0, [R1+0x8] ;  /* 0x0000080001007983 */ /* 0x000ea20000100800 */
[----:B-1----:R-:W-:Y:S01]  /*293f0*/  VIADD R2, R2, 0x38880 ;  /* 0x0003888002027836 */ /* 0x002fe20000000000 */
[----:B------:R-:W-:Y:S01]  /*29400*/  MOV R10, R32 ;  /* 0x00000020000a7202 */ /* 0x000fe20000000f00 */
[----:B------:R-:W-:-:S03]  /*29410*/  IMAD.MOV.U32 R9, RZ, RZ, R29 ;  /* 0x000000ffff097224 */ /* 0x000fc600078e001d */
[----:B--2---:R-:W-:-:S04]  /*29420*/  PRMT R2, R0, 0x654, R2 ;  /* 0x0000065400027816 */ /* 0x004fc80000000002 */
[----:B------:R1:W-:Y:S01]  /*29430*/  SYNCS.ARRIVE.TRANS64.RED.A1T0 RZ, [R2+URZ], RZ ;  /* 0x000000ff02ff79a7 */ /* 0x0003e2000810043f */
[----:B------:R-:W-:Y:S05]  /*29440*/  @P1 BRA `(.L_x_794) ;  /* 0xffffffe400901947 */ /* 0x000fea000383ffff */
.L_x_774:
[----:B------:R-:W1:Y:S01]  /*29450*/  S2R R0, SR_TID.X ;  /* 0x0000000000007919 */ /* 0x000e620000002100 */
[----:B------:R-:W-:Y:S01]  /*29460*/  BSSY B0, `(.L_x_795) ;  /* 0x0000012000007945 */ /* 0x000fe20003800000 */
[----:B-1----:R-:W-:Y:S01]  /*29470*/  LOP3.LUT R2, R0, 0x7f, RZ, 0xc0, !PT ;  /* 0x0000007f00027812 */ /* 0x002fe200078ec0ff */
[----:B------:R-:W-:-:S03]  /*29480*/  IMAD.U32 R0, RZ, RZ, UR38 ;  /* 0x00000026ff007e24 */ /* 0x000fc6000f8e00ff */
[----:B------:R-:W-:Y:S02]  /*29490*/  ISETP.NE.AND P1, PT, R2, RZ, PT ;  /* 0x000000ff0200720c */ /* 0x000fe40003f25270 */
[----:B------:R-:W-:-:S11]  /*294a0*/  ISETP.NE.AND P0, PT, R0, 0x3, PT ;  /* 0x000000030000780c */ /* 0x000fd60003f05270 */
[----:B------:R-:W-:Y:S05]  /*294b0*/  @P1 BRA `(.L_x_796) ;  /* 0x0000000000301947 */ /* 0x000fea0003800000 */
[----:B0-----:R-:W0:Y:S01]  /*294c0*/  S2R R5, SR_LANEID ;  /* 0x0000000000057919 */ /* 0x001e220000000000 */
[----:B------:R-:W-:Y:S01]  /*294d0*/  VOTEU.ANY UR4, UPT, PT ;  /* 0x0000000000047886 */ /* 0x000fe200038e0100 */
[----:B------:R-:W1:Y:S01]  /*294e0*/  LDC.64 R2, c[0x0][0xc60] ;  /* 0x00031800ff027b82 */ /* 0x000e620000000a00 */
        /* <DEDUP_REMOVED lines=9> */
.L_x_796:
[----:B------:R-:W-:Y:S05]  /*29580*/  BSYNC B0 ;  /* 0x0000000000007941 */ /* 0x000fea0003800000 */
.L_x_795:
[----:B------:R-:W-:Y:S05]  /*29590*/  @!P0 BRA `(.L_x_797) ;  /* 0x0000000000048947 */ /* 0x000fea0003800000 */
[----:B------:R-:W-:Y:S01]  /*295a0*/  BPT.TRAP 0x1 ;  /* 0x000000040000795c */ /* 0x000fe20000300000 */
.L_x_797:
[----:B0-----:R-:W-:Y:S01]  /*295b0*/  LOP3.LUT R3, R32, 0x1, RZ, 0x3c, !PT ;  /* 0x0000000120037812 */ /* 0x001fe200078e3cff */
[----:B------:R-:W-:Y:S01]  /*295c0*/  IMAD R0, R29, 0x8, R16 ;  /* 0x000000081d007824 */ /* 0x000fe200078e0210 */
[----:B------:R-:W-:Y:S02]  /*295d0*/  BSSY B0, `(.L_x_798) ;  /* 0x0000004000007945 */ /* 0x000fe40003800000 */
[----:B------:R-:W-:-:S04]  /*295e0*/  SHF.L.U32 R3, R3, 0x1f, RZ ;  /* 0x0000001f03037819 */ /* 0x000fc800000006ff */
[----:B------:R-:W0:Y:S02]  /*295f0*/  SYNCS.PHASECHK.TRANS64.TRYWAIT P1, [R0+URZ+0x38870], R3 ;  /* 0x03887003000075a7 */ /* 0x000e24000802017f */
[----:B0-----:R-:W-:Y:S05]  /*29600*/  @!P1 BRA `(.L_x_799) ;  /* 0x000000b000309947 */ /* 0x001fea0003800000 */
.L_x_1175:
[----:B------:R-:W-:Y:S05]  /*29610*/  BSYNC B0 ;  /* 0x0000000000007941 */ /* 0x000fea0003800000 */
.L_x_798:
[----:B------:R-:W2:Y:S02]  /*29620*/  LDL R2, [R1] ;  /* 0x0000000001027983 */ /* 0x000ea40000100800 */
[----:B--2---:R-:W-:-:S13]  /*29630*/  LOP3.LUT P1, RZ, R2, 0x4, RZ, 0xc0, !PT ;  /* 0x0000000402ff7812 */ /* 0x004fda000782c0ff */
[----:B------:R-:W-:Y:S05]  /*29640*/  @!P1 BRA `(.L_x_800) ;  /* 0x0000000000049947 */ /* 0x000fea0003800000 */
[----:B------:R-:W-:Y:S01]  /*29650*/  BPT.TRAP 0x1 ;  /* 0x000000040000795c */ /* 0x000fe20000300000 */
.L_x_800:
[----:B0-----:R-:W-:-:S04]  /*29660*/  SHF.L.U32 R3, R32, 0x1f, RZ ;  /* 0x0000001f20037819 */ /* 0x001fc800000006ff */
[----:B------:R-:W0:Y:S02]  /*29670*/  SYNCS.PHASECHK.TRANS64.TRYWAIT P1, [R0+URZ+0x38860], R3 ;  /* 0x03886003000075a7 */ /* 0x000e24000802017f */
[----:B0-----:R-:W-:Y:S05]  /*29680*/  @!P1 BRA `(.L_x_801) ;  /* 0x000000b000249947 */ /* 0x001fea0003800000 */
.L_x_1176:
[----:B------:R-:W2:Y:S04]  /*29690*/  LDL R2, [R1+0x1c] ;  /* 0x00001c0001027983 */ /* 0x000ea80000100800 */
[----:B------:R-:W3:Y:S04]  /*296a0*/  LDL R4, [R1] ;  /* 0x0000000001047983 */ /* 0x000ee80000100800 */
[----:B------:R-:W4:Y:S01]  /*296b0*/  LDL R22, [R1+0x10] ;  /* 0x0000100001167983 */ /* 0x000f220000100800 */
[----:B------:R-:W-:-:S05]  /*296c0*/  IMAD.SHL.U32 R25, R29, 0x8000, RZ ;  /* 0x000080001d197824 */ /* 0x000fca00078e00ff */
[----:B0-----:R-:W-:-:S05]  /*296d0*/  LOP3.LUT R3, R25, R19, RZ, 0xfc, !PT ;  /* 0x0000001319037212 */ /* 0x001fca00078efcff */
[----:B------:R-:W-:Y:S01]  /*296e0*/  IMAD.IADD R9, R16, 0x1, R3 ;  /* 0x0000000110097824 */ /* 0x000fe200078e0203 */
[----:B------:R-:W-:Y:S05]  /*296f0*/  WARPSYNC.ALL ;  /* 0x0000000000007948 */ /* 0x000fea0003800000 */
[----:B------:R-:W0:Y:S01]  /*29700*/  LDSM.16.MT88.4 R8, [R9+0x10400] ;  /* 0x010400000908783b */ /* 0x000e220000004200 */
[C---:B------:R-:W-:Y:S01]  /*29710*/  LOP3.LUT R3, R25.reuse, R28, RZ, 0xfc, !PT ;  /* 0x0000001c19037212 */ /* 0x040fe200078efcff */
[----:B------:R-:W-:-:S03]  /*29720*/  VIADD R20, R25, 0x2000 ;  /* 0x0000200019147836 */ /* 0x000fc60000000000 */
[----:B------:R-:W-:Y:S02]  /*29730*/  IADD3 R3, R18, R3, RZ ;  /* 0x0000000312037210 */ /* 0x000fe40007ffe0ff */
[C-C-:B0-----:R-:W-:Y:S02]  /*29740*/  PRMT R12, R8.reuse, 0x6420, R9.reuse ;  /* 0x00006420080c7816 */ /* 0x141fe40000000009 */
[----:B------:R-:W-:Y:S02]  /*29750*/  PRMT R13, R8, 0x7531, R9 ;  /* 0x00007531080d7816 */ /* 0x000fe40000000009 */
[C-C-:B------:R-:W-:Y:S02]  /*29760*/  PRMT R14, R10.reuse, 0x6420, R11.reuse ;  /* 0x000064200a0e7816 */ /* 0x140fe4000000000b */
[----:B------:R-:W-:Y:S01]  /*29770*/  PRMT R15, R10, 0x7531, R11 ;  /* 0x000075310a0f7816 */ /* 0x000fe2000000000b */
[----:B------:R-:W-:Y:S01]  /*29780*/  VIADD R26, R25, 0x6000 ;  /* 0x00006000191a7836 */ /* 0x000fe20000000000 */
[----:B--2---:R-:W-:-:S02]  /*29790*/  IADD3 R2, R16, R2, R25 ;  /* 0x0000000210027210 */ /* 0x004fc40007ffe019 */
[----:B---3--:R-:W-:-:S03]  /*297a0*/  LOP3.LUT P1, RZ, R4, 0x4, RZ, 0xc0, !PT ;  /* 0x0000000404ff7812 */ /* 0x008fc6000782c0ff */
[----:B------:R-:W0:Y:S04]  /*297b0*/  LDSM.16.MT88.4 R4, [R2+0x10400] ;  /* 0x010400000204783b */ /* 0x000e280000004200 */
[----:B------:R1:W-:Y:S02]  /*297c0*/  STSM.16.M88.4 [R3], R12 ;  /* 0x0000000c03007844 */ /* 0x0003e40000000200 */
[----:B-1----:R-:W-:Y:S01]  /*297d0*/  VIADD R3, R25, 0x4000 ;  /* 0x0000400019037836 */ /* 0x002fe20000000000 */
[C-C-:B0-----:R-:W-:Y:S02]  /*297e0*/  PRMT R8, R4.reuse, 0x6420, R5.reuse ;  /* 0x0000642004087816 */ /* 0x141fe40000000005 */
[----:B------:R-:W-:Y:S02]  /*297f0*/  PRMT R9, R4, 0x7531, R5 ;  /* 0x0000753104097816 */ /* 0x000fe40000000005 */
[----:B------:R-:W-:-:S05]  /*29800*/  LOP3.LUT R5, R20, R28, RZ, 0xfc, !PT ;  /* 0x0000001c14057212 */ /* 0x000fca00078efcff */
[----:B------:R-:W-:Y:S01]  /*29810*/  IMAD.IADD R17, R18, 0x1, R5 ;  /* 0x0000000112117824 */ /* 0x000fe200078e0205 */
[----:B------:R-:W-:Y:S02]  /*29820*/  LOP3.LUT R5, R3, R19, RZ, 0xfc, !PT ;  /* 0x0000001303057212 */ /* 0x000fe400078efcff */
[C-C-:B------:R-:W-:Y:S02]  /*29830*/  PRMT R10, R6.reuse, 0x6420, R7.reuse ;  /* 0x00006420060a7816 */ /* 0x140fe40000000007 */
[----:B------:R-:W-:Y:S01]  /*29840*/  PRMT R11, R6, 0x7531, R7 ;  /* 0x00007531060b7816 */ /* 0x000fe20000000007 */
[----:B------:R-:W-:-:S04]  /*29850*/  IMAD.IADD R21, R16, 0x1, R5 ;  /* 0x0000000110157824 */ /* 0x000fc800078e0205 */
[----:B------:R-:W-:Y:S04]  /*29860*/  STSM.16.M88.4 [R17], R8 ;  /* 0x0000000811007844 */ /* 0x000fe80000000200 */
[----:B------:R-:W0:Y:S01]  /*29870*/  LDSM.16.MT88.4 R4, [R21+0x10400] ;  /* 0x010400001504783b */ /* 0x000e220000004200 */
[----:B------:R-:W-:Y:S02]  /*29880*/  LOP3.LUT R3, R3, R28, RZ, 0xfc, !PT ;  /* 0x0000001c03037212 */ /* 0x000fe400078efcff */
[C-C-:B0-----:R-:W-:Y:S02]  /*29890*/  PRMT R12, R4.reuse, 0x6420, R5.reuse ;  /* 0x00006420040c7816 */ /* 0x141fe40000000005 */
[----:B------:R-:W-:Y:S02]  /*298a0*/  PRMT R13, R4, 0x7531, R5 ;  /* 0x00007531040d7816 */ /* 0x000fe40000000005 */
[----:B------:R-:W-:-:S02]  /*298b0*/  PRMT R14, R6, 0x6420, R7 ;  /* 0x00006420060e7816 */ /* 0x000fc40000000007 */
[----:B------:R-:W-:Y:S02]  /*298c0*/  PRMT R15, R6, 0x7531, R7 ;  /* 0x00007531060f7816 */ /* 0x000fe40000000007 */
[----:B------:R-:W0:Y:S01]  /*298d0*/  LDSM.16.MT88.4 R4, [R2+0x14400] ;  /* 0x014400000204783b */ /* 0x000e220000004200 */
[----:B------:R-:W-:-:S05]  /*298e0*/  IADD3 R3, R18, R3, RZ ;  /* 0x0000000312037210 */ /* 0x000fca0007ffe0ff */
[----:B------:R1:W-:Y:S02]  /*298f0*/  STSM.16.M88.4 [R3], R12 ;  /* 0x0000000c03007844 */ /* 0x0003e40000000200 */
[----:B-1----:R-:W-:-:S05]  /*29900*/  LOP3.LUT R3, R26, R28, RZ, 0xfc, !PT ;  /* 0x0000001c1a037212 */ /* 0x002fca00078efcff */
[----:B------:R-:W-:Y:S01]  /*29910*/  IMAD.IADD R3, R18, 0x1, R3 ;  /* 0x0000000112037824 */ /* 0x000fe200078e0203 */
[C-C-:B0-----:R-:W-:Y:S02]  /*29920*/  PRMT R8, R4.reuse, 0x6420, R5.reuse ;  /* 0x0000642004087816 */ /* 0x141fe40000000005 */
[----:B------:R-:W-:Y:S01]  /*29930*/  PRMT R9, R4, 0x7531, R5 ;  /* 0x0000753104097816 */ /* 0x000fe20000000005 */
[----:B------:R-:W-:Y:S01]  /*29940*/  VIADD R4, R25, 0x1000 ;  /* 0x0000100019047836 */ /* 0x000fe20000000000 */
[----:B------:R-:W-:-:S04]  /*29950*/  PRMT R10, R6, 0x6420, R7 ;  /* 0x00006420060a7816 */ /* 0x000fc80000000007 */
[----:B------:R-:W-:Y:S02]  /*29960*/  LOP3.LUT R5, R4, R19, RZ, 0xfc, !PT ;  /* 0x0000001304057212 */ /* 0x000fe400078efcff */
[----:B------:R-:W-:-:S03]  /*29970*/  PRMT R11, R6, 0x7531, R7 ;  /* 0x00007531060b7816 */ /* 0x000fc60000000007 */
[----:B------:R-:W-:Y:S02]  /*29980*/  IMAD.IADD R21, R16, 0x1, R5 ;  /* 0x0000000110157824 */ /* 0x000fe400078e0205 */
[----:B------:R-:W-:Y:S04]  /*29990*/  STSM.16.M88.4 [R3], R8 ;  /* 0x0000000803007844 */ /* 0x000fe80000000200 */
[----:B------:R-:W0:Y:S02]  /*299a0*/  LDSM.16.MT88.4 R4, [R21+0x10400] ;  /* 0x010400001504783b */ /* 0x000e240000004200 */
[C-C-:B0-----:R-:W-:Y:S02]  /*299b0*/  PRMT R12, R4.reuse, 0x6420, R5.reuse ;  /* 0x00006420040c7816 */ /* 0x141fe40000000005 */
[----:B------:R-:W-:-:S02]  /*299c0*/  PRMT R13, R4, 0x7531, R5 ;  /* 0x00007531040d7816 */ /* 0x000fc40000000005 */
[C-C-:B------:R-:W-:Y:S02]  /*299d0*/  PRMT R14, R6.reuse, 0x6420, R7.reuse ;  /* 0x00006420060e7816 */ /* 0x140fe40000000007 */
[----:B------:R-:W-:Y:S02]  /*299e0*/  PRMT R15, R6, 0x7531, R7 ;  /* 0x00007531060f7816 */ /* 0x000fe40000000007 */
[----:B------:R-:W0:Y:S01]  /*299f0*/  LDSM.16.MT88.4 R4, [R2+0x11400] ;  /* 0x011400000204783b */ /* 0x000e220000004200 */
[----:B----4-:R-:W-:-:S04]  /*29a00*/  IADD3 R3, R22, R25, RZ ;  /* 0x0000001916037210 */ /* 0x010fc80007ffe0ff */
[C---:B------:R-:W-:Y:S02]  /*29a10*/  IADD3 R17, R18.reuse, R3, R28 ;  /* 0x0000000312117210 */ /* 0x040fe40007ffe01c */
[----:B------:R-:W-:-:S03]  /*29a20*/  IADD3 R3, R18, R34, R3 ;  /* 0x0000002212037210 */ /* 0x000fc60007ffe003 */
        /* <DEDUP_REMOVED lines=14> */
[----:B------:R-:W0:Y:S04]  /*29b10*/  LDSM.16.MT88.4 R4, [R2+0x15400] ;  /* 0x015400000204783b */ /* 0x000e280000004200 */
[----:B------:R1:W-:Y:S04]  /*29b20*/  STSM.16.M88.4 [R17+0x4000], R12 ;  /* 0x0040000c11007844 */ /* 0x0003e80000000200 */
[----:B-1----:R-:W2:Y:S01]  /*29b30*/  LDL R17, [R1+0xc] ;  /* 0x00000c0001117983 */ /* 0x002ea20000100800 */
[----:B0-----:R-:W-:-:S02]  /*29b40*/  PRMT R8, R4, 0x6420, R5 ;  /* 0x0000642004087816 */ /* 0x001fc40000000005 */
[----:B------:R-:W-:Y:S02]  /*29b50*/  PRMT R9, R4, 0x7531, R5 ;  /* 0x0000753104097816 */ /* 0x000fe40000000005 */
[----:B------:R-:W-:Y:S02]  /*29b60*/  LOP3.LUT R5, R20, R19, RZ, 0xfc, !PT ;  /* 0x0000001314057212 */ /* 0x000fe400078efcff */
[C-C-:B------:R-:W-:Y:S02]  /*29b70*/  PRMT R10, R6.reuse, 0x6420, R7.reuse ;  /* 0x00006420060a7816 */ /* 0x140fe40000000007 */
[----:B------:R-:W-:Y:S01]  /*29b80*/  PRMT R11, R6, 0x7531, R7 ;  /* 0x00007531060b7816 */ /* 0x000fe20000000007 */
[----:B------:R-:W-:-:S04]  /*29b90*/  IMAD.IADD R35, R16, 0x1, R5 ;  /* 0x0000000110237824 */ /* 0x000fc800078e0205 */
[----:B------:R-:W-:Y:S04]  /*29ba0*/  STSM.16.M88.4 [R3+0x4000], R8 ;  /* 0x0040000803007844 */ /* 0x000fe80000000200 */
[----:B------:R0:W1:Y:S04]  /*29bb0*/  LDSM.16.MT88.4 R4, [R35+0x10400] ;  /* 0x010400002304783b */ /* 0x0000680000004200 */
[----:B0-----:R-:W3:Y:S01]  /*29bc0*/  LDL R35, [R1+0x14] ;  /* 0x0000140001237983 */ /* 0x001ee20000100800 */
[C-C-:B-1----:R-:W-:Y:S02]  /*29bd0*/  PRMT R20, R4.reuse, 0x6420, R5.reuse ;  /* 0x0000642004147816 */ /* 0x142fe40000000005 */
[----:B------:R-:W-:-:S02]  /*29be0*/  PRMT R21, R4, 0x7531, R5 ;  /* 0x0000753104157816 */ /* 0x000fc40000000005 */
[C-C-:B------:R-:W-:Y:S02]  /*29bf0*/  PRMT R22, R6.reuse, 0x6420, R7.reuse ;  /* 0x0000642006167816 */ /* 0x140fe40000000007 */
[----:B------:R-:W-:Y:S02]  /*29c00*/  PRMT R23, R6, 0x7531, R7 ;  /* 0x0000753106177816 */ /* 0x000fe40000000007 */
[----:B------:R-:W0:Y:S02]  /*29c10*/  LDSM.16.MT88.4 R4, [R2+0x12400] ;  /* 0x012400000204783b */ /* 0x000e240000004200 */
[C-C-:B0-----:R-:W-:Y:S02]  /*29c20*/  PRMT R8, R4.reuse, 0x6420, R5.reuse ;  /* 0x0000642004087816 */ /* 0x141fe40000000005 */
[----:B------:R-:W-:Y:S02]  /*29c30*/  PRMT R9, R4, 0x7531, R5 ;  /* 0x0000753104097816 */ /* 0x000fe40000000005 */
[----:B------:R-:W-:-:S02]  /*29c40*/  LOP3.LUT R5, R26, R19, RZ, 0xfc, !PT ;  /* 0x000000131a057212 */ /* 0x000fc400078efcff */
[C-C-:B------:R-:W-:Y:S02]  /*29c50*/  PRMT R10, R6.reuse, 0x6420, R7.reuse ;  /* 0x00006420060a7816 */ /* 0x140fe40000000007 */
[----:B------:R-:W-:Y:S02]  /*29c60*/  PRMT R11, R6, 0x7531, R7 ;  /* 0x00007531060b7816 */ /* 0x000fe40000000007 */
[----:B------:R-:W-:Y:S01]  /*29c70*/  IADD3 R26, R16, R5, RZ ;  /* 0x00000005101a7210 */ /* 0x000fe20007ffe0ff */
[----:B--2---:R-:W-:-:S05]  /*29c80*/  IMAD.IADD R3, R17, 0x1, R25 ;  /* 0x0000000111037824 */ /* 0x004fca00078e0219 */
[C---:B------:R-:W-:Y:S02]  /*29c90*/  IADD3 R17, R18.reuse, R3, R28 ;  /* 0x0000000312117210 */ /* 0x040fe40007ffe01c */
[----:B------:R-:W-:-:S03]  /*29ca0*/  IADD3 R3, R18, R34, R3 ;  /* 0x0000002212037210 */ /* 0x000fc60007ffe003 */
[----:B------:R-:W-:Y:S04]  /*29cb0*/  STSM.16.M88.4 [R17], R20 ;  /* 0x0000001411007844 */ /* 0x000fe80000000200 */
[----:B------:R-:W-:Y:S04]  /*29cc0*/  STSM.16.M88.4 [R3], R8 ;  /* 0x0000000803007844 */ /* 0x000fe80000000200 */
        /* <DEDUP_REMOVED lines=21> */
[----:B---3--:R-:W-:-:S05]  /*29e20*/  IMAD.IADD R21, R35, 0x1, R25 ;  /* 0x0000000123157824 */ /* 0x008fca00078e0219 */
        /* <DEDUP_REMOVED lines=8> */
[----:B------:R-:W-:Y:S02]  /*29eb0*/  PRMT R11, R6, 0x7531, R7 ;  /* 0x00007531060b7816 */ /* 0x000fe40000000007 */
[----:B------:R-:W-:-:S03]  /*29ec0*/  IADD3 R17, R16, R5, RZ ;  /* 0x0000000510117210 */ /* 0x000fc60007ffe0ff */
[----:B------:R-:W-:Y:S04]  /*29ed0*/  STSM.16.M88.4 [R18], R8 ;  /* 0x0000000812007844 */ /* 0x000fe80000000200 */
[----:B------:R-:W0:Y:S04]  /*29ee0*/  LDSM.16.MT88.4 R8, [R17+0x10400] ;  /* 0x010400001108783b */ /* 0x000e280000004200 */
[----:B------:R-:W1:Y:S01]  /*29ef0*/  LDSM.16.MT88.4 R4, [R2+0x17400] ;  /* 0x017400000204783b */ /* 0x000e620000004200 */
[C-C-:B0-----:R-:W-:Y:S02]  /*29f00*/  PRMT R12, R8.reuse, 0x6420, R9.reuse ;  /* 0x00006420080c7816 */ /* 0x141fe40000000009 */
[----:B------:R-:W-:-:S02]  /*29f10*/  PRMT R13, R8, 0x7531, R9 ;  /* 0x00007531080d7816 */ /* 0x000fc40000000009 */
[C-C-:B------:R-:W-:Y:S02]  /*29f20*/  PRMT R14, R10.reuse, 0x6420, R11.reuse ;  /* 0x000064200a0e7816 */ /* 0x140fe4000000000b */
[----:B------:R-:W-:Y:S02]  /*29f30*/  PRMT R15, R10, 0x7531, R11 ;  /* 0x000075310a0f7816 */ /* 0x000fe4000000000b */
[C-C-:B-1----:R-:W-:Y:S02]  /*29f40*/  PRMT R8, R4.reuse, 0x6420, R5.reuse ;  /* 0x0000642004087816 */ /* 0x142fe40000000005 */
        /* <DEDUP_REMOVED lines=13> */
.L_x_802:
[----:B-1----:R1:W-:Y:S01]  /*2a020*/  SYNCS.ARRIVE.TRANS64.A1T0 RZ, [R0+URZ+0x38850], RZ ;  /* 0x038850ff00ff79a7 */ /* 0x0023e2000810003f */
[----:B------:R-:W-:Y:S06]  /*2a030*/  BAR.SYNC.DEFER_BLOCKING 0x2, 0x80 ;  /* 0x0082000000007b1d */ /* 0x000fec0000010000 */
[----:B------:R-:W-:Y:S05]  /*2a040*/  @!P0 BRA `(.L_x_803) ;  /* 0x0000000000048947 */ /* 0x000fea0003800000 */
[----:B------:R-:W-:Y:S01]  /*2a050*/  BPT.TRAP 0x1 ;  /* 0x000000040000795c */ /* 0x000fe20000300000 */
.L_x_803:
[----:B------:R-:W2:Y:S01]  /*2a060*/  LDL R2, [R1+0x8] ;  /* 0x0000080001027983 */ /* 0x000ea20000100800 */
[----:B-1----:R-:W-:Y:S02]  /*2a070*/  VIADD R0, R0, 0x38880 ;  /* 0x0003888000007836 */ /* 0x002fe40000000000 */
[----:B------:R-:W-:-:S05]  /*2a080*/  VIADD R29, R29, 0x1 ;  /* 0x000000011d1d7836 */ /* 0x000fca0000000000 */
[----:B------:R-:W-:-:S04]  /*2a090*/  ISETP.NE.AND P0, PT, R29, 0x2, PT ;  /* 0x000000021d00780c */ /* 0x000fc80003f05270 */
[----:B0-----:R-:W-:Y:S02]  /*2a0a0*/  SEL R3, RZ, 0x1, P0 ;  /* 0x00000001ff037807 */ /* 0x001fe40000000000 */
[----:B------:R-:W-:Y:S02]  /*2a0b0*/  SEL R29, R29, RZ, P0 ;  /* 0x000000ff1d1d7207 */ /* 0x000fe40000000000 */
[----:B------:R-:W-:Y:S02]  /*2a0c0*/  LOP3.LUT R32, R32, R3, RZ, 0x3c, !PT ;  /* 0x0000000320207212 */ /* 0x000fe400078e3cff */
[----:B--2---:R-:W-:-:S04]  /*2a0d0*/  PRMT R0, R2, 0x654, R0 ;  /* 0x0000065402007816 */ /* 0x004fc80000000000 */
[----:B------:R1:W-:Y:S03]  /*2a0e0*/  SYNCS.ARRIVE.TRANS64.RED.A1T0 RZ, [R0+URZ], RZ ;  /* 0x000000ff00ff79a7 */ /* 0x0003e6000810043f */
.L_x_744:
[----:B-1----:R-:W2:Y:S02]  /*2a0f0*/  LDL R0, [R1] ;  /* 0x0000000001007983 */ /* 0x002ea40000100800 */
[----:B--2---:R-:W-:-:S13]  /*2a100*/  LOP3.LUT P0, RZ, R0, 0x80, RZ, 0xc0, !PT ;  /* 0x0000008000ff7812 */ /* 0x004fda000780c0ff */
[----:B------:R-:W-:Y:S05]  /*2a110*/  @!P0 BRA `(.L_x_804) ;  /* 0x0000000000288947 */ /* 0x000fea0003800000 */
[----:B------:R-:W-:Y:S05]  /*2a120*/  WARPSYNC.ALL ;  /* 0x0000000000007948 */ /* 0x000fea0003800000 */
[----:B------:R-:W1:Y:S08]  /*2a130*/  S2UR UR4, SR_CgaCtaId ;  /* 0x00000000000479c3 */ /* 0x000e700000008800 */
[----:B------:R-:W-:Y:S01]  /*2a140*/  BAR.SYNC.DEFER_BLOCKING 0x5, 0x180 ;  /* 0x0146000000007b1d */ /* 0x000fe20000010000 */
[----:B0-----:R-:W-:Y:S01]  /*2a150*/  MOV R16, 0x400 ;  /* 0x0000040000107802 */ /* 0x001fe20000000f00 */
[----:B-1----:R-:W-:-:S05]  /*2a160*/  IMAD.U32 R0, RZ, RZ, UR4 ;  /* 0x00000004ff007e24 */ /* 0x002fca000f8e00ff */
[----:B------:R-:W-:Y:S01]  /*2a170*/  LEA R16, R0, R16, 0x18 ;  /* 0x0000001000107211 */ /* 0x000fe200078ec0ff */
[----:B------:R0:W-:Y:S04]  /*2a180*/  STL [R1+0x8], R0 ;  /* 0x0000080001007387 */ /* 0x0001e80000100800 */
[----:B------:R0:W1:Y:S01]  /*2a190*/  LDS.128 R24, [R16+0x388d0] ;  /* 0x0388d00010187984 */ /* 0x0000620000000c00 */
[----:B------:R-:W-:Y:S06]  /*2a1a0*/  BAR.ARV 0x4, 0x180 ;  /* 0x0106000000007b1d */ /* 0x000fec0000002000 */
[----:B------:R-:W-:Y:S05]  /*2a1b0*/  BRA `(.L_x_805) ;  /* 0x0000000800d87947 */ /* 0x000fea0003800000 */
.L_x_804:
[----:B------:R-:W1:Y:S01]  /*2a1c0*/  S2R R0, SR_TID.X ;  /* 0x0000000000007919 */ /* 0x000e620000002100 */
[----:B------:R-:W-:Y:S01]  /*2a1d0*/  UMOV UR4, 0xffffffff ;  /* 0xffffffff00047882 */ /* 0x000fe20000000000 */
[----:B-1----:R-:W-:-:S04]  /*2a1e0*/  LOP3.LUT R9, R0, 0x1f, RZ, 0xc0, !PT ;  /* 0x0000001f00097812 */ /* 0x002fc800078ec0ff */
[----:B------:R-:W-:Y:S01]  /*2a1f0*/  ISETP.NE.AND P0, PT, R9, 0x1f, PT ;  /* 0x0000001f0900780c */ /* 0x000fe20003f05270 */
[----:B------:R-:W-:-:S12]  /*2a200*/  BRA.DIV UR4, `(.L_x_806) ;  /* 0x000000a604587947 */ /* 0x000fd8000b800000 */
[----:B------:R-:W-:Y:S01]  /*2a210*/  IMAD.IADD R7, R27, 0x1, R9 ;  /* 0x000000011b077824 */ /* 0x000fe200078e0209 */
[----:B------:R-:W-:-:S04]  /*2a220*/  ULDC UR4, c[0x0][0xc3c] ;  /* 0x00030f0000047ab9 */ /* 0x000fc80000000800 */
[----:B------:R-:W-:-:S13]  /*2a230*/  ISETP.GE.OR P1, PT, R7, UR4, !P0 ;  /* 0x0000000407007c0c */ /* 0x000fda000c726670 */
[----:B------:R-:W1:Y:S08]  /*2a240*/  @!P1 LDC.64 R2, c[0x0][0xc80] ;  /* 0x00032000ff029b82 */ /* 0x000e700000000a00 */
[----:B------:R-:W2:Y:S01]  /*2a250*/  @!P1 LDC.64 R4, c[0x0][0xc78] ;  /* 0x00031e00ff049b82 */ /* 0x000ea20000000a00 */
[----:B-1----:R-:W-:-:S05]  /*2a260*/  @!P1 IMAD.WIDE R2, R7, 0x4, R2 ;  /* 0x0000000407029825 */ /* 0x002fca00078e0202 */
[----:B------:R2:W3:Y:S02]  /*2a270*/  @!P1 LDG.E R8, desc[UR36][R2.64] ;  /* 0x0000002402089981 */ /* 0x0004e4000c1e1900 */
[----:B--2---:R-:W-:-:S05]  /*2a280*/  @!P1 IMAD.WIDE R2, R7, 0x4, R4 ;  /* 0x0000000407029825 */ /* 0x004fca00078e0204 */
[----:B------:R-:W2:Y:S01]  /*2a290*/  @!P1 LDG.E R5, desc[UR36][R2.64] ;  /* 0x0000002402059981 */ /* 0x000ea2000c1e1900 */
[----:B------:R-:W-:Y:S01]  /*2a2a0*/  MOV R7, RZ ;  /* 0x000000ff00077202 */ /* 0x000fe20000000f00 */
[----:B------:R-:W-:Y:S01]  /*2a2b0*/  IMAD.MOV.U32 R4, RZ, RZ, RZ ;  /* 0x000000ffff047224 */ /* 0x000fe200078e00ff */
[C---:B------:R-:W-:Y:S01]  /*2a2c0*/  ISETP.GE.U32.AND P2, PT, R9.reuse, 0x2, PT ;  /* 0x000000020900780c */ /* 0x040fe20003f46070 */
[----:B------:R-:W-:Y:S01]  /*2a2d0*/  SHFL.IDX PT, R0, R24, RZ, 0x1f ;  /* 0x00001fff18007589 */ /* 0x000fe200000e0000 */
[C---:B------:R-:W-:Y:S02]  /*2a2e0*/  ISETP.GE.U32.AND P3, PT, R9.reuse, 0x4, PT ;  /* 0x000000040900780c */ /* 0x040fe40003f66070 */
[C---:B------:R-:W-:Y:S01]  /*2a2f0*/  ISETP.GE.U32.AND P4, PT, R9.reuse, 0x8, PT ;  /* 0x000000080900780c */ /* 0x040fe20003f86070 */
[----:B0-----:R0:W-:Y:S01]  /*2a300*/  SHFL.IDX PT, R6, R24, 0x1, 0x1f ;  /* 0x00201f0018067f89 */ /* 0x0011e200000e0000 */
[----:B------:R-:W-:Y:S01]  /*2a310*/  ISETP.GE.U32.AND P5, PT, R9, 0x10, PT ;  /* 0x000000100900780c */ /* 0x000fe20003fa6070 */
[----:B0-----:R-:W-:-:S02]  /*2a320*/  IMAD.MOV.U32 R24, RZ, RZ, RZ ;  /* 0x000000ffff187224 */ /* 0x001fc400078e00ff */
[----:B---3--:R-:W-:Y:S02]  /*2a330*/  @!P1 IMAD.MOV.U32 R7, RZ, RZ, R8 ;  /* 0x000000ffff079224 */ /* 0x008fe400078e0008 */
[----:B--2---:R-:W-:Y:S01]  /*2a340*/  @!P1 IMAD.MOV.U32 R4, RZ, RZ, R5 ;  /* 0x000000ffff049224 */ /* 0x004fe200078e0005 */
[----:B------:R-:W-:-:S03]  /*2a350*/  ISETP.NE.AND P1, PT, R9, RZ, PT ;  /* 0x000000ff0900720c */ /* 0x000fc60003f25270 */
[----:B------:R-:W-:-:S05]  /*2a360*/  IMAD R13, R4, R7, RZ ;  /* 0x00000007040d7224 */ /* 0x000fca00078e02ff */
        /* <DEDUP_REMOVED lines=15> */
[----:B------:R0:W1:Y:S02]  /*2a460*/  SHFL.IDX PT, R14, R3, 0x1f, 0x1f ;  /* 0x03e01f00030e7f89 */ /* 0x00006400000e0000 */
.L_x_1186:
[----:B------:R-:W-:Y:S02]  /*2a470*/  ULDC UR4, c[0x0][0xc38] ;  /* 0x00030e0000047ab9 */ /* 0x000fe40000000800 */
[----:B------:R-:W-:-:S05]  /*2a480*/  MOV R2, UR4 ;  /* 0x0000000400027c02 */ /* 0x000fca0008000f00 */
[----:B-1----:R-:W-:-:S04]  /*2a490*/  IMAD R5, R14, R2, RZ ;  /* 0x000000020e057224 */ /* 0x002fc800078e02ff */
[----:B------:R-:W-:-:S05]  /*2a4a0*/  IMAD.IADD R6, R6, 0x1, R5 ;  /* 0x0000000106067824 */ /* 0x000fca00078e0205 */
[----:B------:R-:W-:-:S13]  /*2a4b0*/  ISETP.GT.AND P6, PT, R6, R0, PT ;  /* 0x000000000600720c */ /* 0x000fda0003fc4270 */
[----:B------:R-:W-:Y:S05]  /*2a4c0*/  @P6 BRA `(.L_x_807) ;  /* 0x0000000000a46947 */ /* 0x000fea0003800000 */
.L_x_810:
[----:B------:R-:W1:Y:S01]  /*2a4d0*/  LDC R2, c[0x0][0xc3c] ;  /* 0x00030f00ff027b82 */ /* 0x000e620000000800 */
[----:B------:R-:W-:-:S05]  /*2a4e0*/  VIADD R27, R27, 0x1f ;  /* 0x0000001f1b1b7836 */ /* 0x000fca0000000000 */
[----:B-1----:R-:W-:-:S13]  /*2a4f0*/  ISETP.GE.AND P6, PT, R27, R2, PT ;  /* 0x000000021b00720c */ /* 0x002fda0003fc6270 */
[----:B------:R-:W-:Y:S05]  /*2a500*/  @P6 BRA `(.L_x_808) ;  /* 0x0000000400b86947 */ /* 0x000fea0003800000 */
[----:B0-----:R-:W0:Y:S01]  /*2a510*/  S2R R3, SR_TID.X ;  /* 0x0000000000037919 */ /* 0x001e220000002100 */
[----:B------:R-:W-:Y:S01]  /*2a520*/  IMAD.MOV.U32 R7, RZ, RZ, RZ ;  /* 0x000000ffff077224 */ /* 0x000fe200078e00ff */
[----:B0-----:R-:W-:-:S05]  /*2a530*/  LOP3.LUT R3, R3, 0x1f, RZ, 0xc0, !PT ;  /* 0x0000001f03037812 */ /* 0x001fca00078ec0ff */
[----:B------:R-:W-:-:S05]  /*2a540*/  IMAD.IADD R9, R27, 0x1, R3 ;  /* 0x000000011b097824 */ /* 0x000fca00078e0203 */
[----:B------:R-:W-:-:S13]  /*2a550*/  ISETP.GE.OR P6, PT, R9, R2, !P0 ;  /* 0x000000020900720c */ /* 0x000fda00047c6670 */
[----:B------:R-:W0:Y:S08]  /*2a560*/  @!P6 LDC.64 R2, c[0x0][0xc80] ;  /* 0x00032000ff02eb82 */ /* 0x000e300000000a00 */
[----:B------:R-:W1:Y:S01]  /*2a570*/  @!P6 LDC.64 R4, c[0x0][0xc78] ;  /* 0x00031e00ff04eb82 */ /* 0x000e620000000a00 */
[----:B0-----:R-:W-:-:S05]  /*2a580*/  @!P6 IMAD.WIDE R2, R9, 0x4, R2 ;  /* 0x000000040902e825 */ /* 0x001fca00078e0202 */
[----:B------:R1:W2:Y:S02]  /*2a590*/  @!P6 LDG.E R7, desc[UR36][R2.64] ;  /* 0x000000240207e981 */ /* 0x0002a4000c1e1900 */
[----:B-1----:R-:W-:Y:S01]  /*2a5a0*/  @!P6 IMAD.WIDE R2, R9, 0x4, R4 ;  /* 0x000000040902e825 */ /* 0x002fe200078e0204 */
[----:B------:R-:W-:-:S06]  /*2a5b0*/  MOV R4, RZ ;  /* 0x000000ff00047202 */ /* 0x000fcc0000000f00 */
[----:B------:R-:W2:Y:S01]  /*2a5c0*/  @!P6 LDG.E R4, desc[UR36][R2.64] ;  /* 0x000000240204e981 */ /* 0x000ea2000c1e1900 */
[----:B------:R-:W-:Y:S01]  /*2a5d0*/  UMOV UR4, 0xffffffff ;  /* 0xffffffff00047882 */ /* 0x000fe20000000000 */
[----:B--2---:R-:W-:Y:S02]  /*2a5e0*/  IMAD R13, R4, R7, RZ ;  /* 0x00000007040d7224 */ /* 0x004fe400078e02ff */
[----:B------:R-:W-:Y:S05]  /*2a5f0*/  BRA.DIV UR4, `(.L_x_809) ;  /* 0x000000a604987947 */ /* 0x000fea000b800000 */
        /* <DEDUP_REMOVED lines=15> */
[----:B------:R0:W1:Y:S02]  /*2a6f0*/  SHFL.IDX PT, R14, R3, 0x1f, 0x1f ;  /* 0x03e01f00030e7f89 */ /* 0x00006400000e0000 */
.L_x_1194:
[----:B------:R-:W-:Y:S02]  /*2a700*/  ULDC UR4, c[0x0][0xc38] ;  /* 0x00030e0000047ab9 */ /* 0x000fe40000000800 */
[----:B------:R-:W-:-:S04]  /*2a710*/  IMAD.U32 R2, RZ, RZ, UR4 ;  /* 0x00000004ff027e24 */ /* 0x000fc8000f8e00ff */
[----:B-1----:R-:W-:-:S04]  /*2a720*/  IMAD R5, R14, R2, RZ ;  /* 0x000000020e057224 */ /* 0x002fc800078e02ff */
[----:B------:R-:W-:-:S05]  /*2a730*/  IMAD.IADD R6, R5, 0x1, R6 ;  /* 0x0000000105067824 */ /* 0x000fca00078e0206 */
[----:B------:R-:W-:-:S13]  /*2a740*/  ISETP.GT.AND P6, PT, R6, R0, PT ;  /* 0x000000000600720c */ /* 0x000fda0003fc4270 */
[----:B------:R-:W-:Y:S05]  /*2a750*/  @!P6 BRA `(.L_x_810) ;  /* 0xfffffffc005ce947 */ /* 0x000fea000383ffff */
.L_x_807:
[----:B------:R-:W-:Y:S01]  /*2a760*/  IMAD.IADD R6, R6, 0x1, -R5 ;  /* 0x0000000106067824 */ /* 0x000fe200078e0a05 */
[----:B------:R-:W-:-:S03]  /*2a770*/  UMOV UR4, 0xffffffff ;  /* 0xffffffff00047882 */ /* 0x000fc60000000000 */
[----:B------:R-:W-:-:S05]  /*2a780*/  IMAD R5, R3, R2, R6 ;  /* 0x0000000203057224 */ /* 0x000fca00078e0206 */
[----:B------:R-:W-:Y:S01]  /*2a790*/  ISETP.GT.AND P6, PT, R5, R0, PT ;  /* 0x000000000500720c */ /* 0x000fe20003fc4270 */
[----:B------:R-:W-:-:S12]  /*2a7a0*/  BRA.DIV UR4, `(.L_x_811) ;  /* 0x000000a604e47947 */ /* 0x000fd8000b800000 */
[----:B------:R-:W-:-:S04]  /*2a7b0*/  VOTE.ANY R8, PT, !P6 ;  /* 0x0000000000087806 */ /* 0x000fc800070e0100 */
[----:B------:R-:W1:Y:S02]  /*2a7c0*/  POPC R5, R8 ;  /* 0x0000000800057309 */ /* 0x000e640000000000 */
[----:B-1----:R1:W2:Y:S04]  /*2a7d0*/  SHFL.IDX PT, R7, R7, R5, 0x1f ;  /* 0x00001f0507077589 */ /* 0x0022a800000e0000 */
[----:B------:R1:W3:Y:S02]  /*2a7e0*/  SHFL.IDX PT, R4, R4, R5, 0x1f ;  /* 0x00001f0504047589 */ /* 0x0002e400000e0000 */
.L_x_1199:
[----:B------:R-:W-:-:S13]  /*2a7f0*/  ISETP.NE.AND P0, PT, R8, RZ, PT ;  /* 0x000000ff0800720c */ /* 0x000fda0003f05270 */
[----:B------:R-:W-:Y:S05]  /*2a800*/  @!P0 BRA `(.L_x_812) ;  /* 0x0000000000108947 */ /* 0x000fea0003800000 */
[----:B------:R-:W-:Y:S01]  /*2a810*/  UMOV UR4, 0xffffffff ;  /* 0xffffffff00047882 */ /* 0x000fe20000000000 */
[----:B------:R-:W-:Y:S02]  /*2a820*/  VIADD R12, R5, 0xffffffff ;  /* 0xffffffff050c7836 */ /* 0x000fe40000000000 */
[----:B------:R-:W-:Y:S05]  /*2a830*/  BRA.DIV UR4, `(.L_x_813) ;  /* 0x000000aa041c7947 */ /* 0x000fea000b800000 */
[----:B------:R4:W0:Y:S02]  /*2a840*/  SHFL.IDX PT, R24, R3, R12, 0x1f ;  /* 0x00001f0c03187589 */ /* 0x00082400000e0000 */
.L_x_812:
[-C--:B--2---:R-:W-:Y:S01]  /*2a850*/  IABS R8, R7.reuse ;  /* 0x0000000700087213 */ /* 0x084fe20000000000 */
[----:B0-----:R-:W-:Y:S02]  /*2a860*/  IMAD R24, R24, R2, R6 ;  /* 0x0000000218187224 */ /* 0x001fe400078e0206 */
[----:B------:R-:W-:Y:S01]  /*2a870*/  IMAD.MOV.U32 R2, RZ, RZ, RZ ;  /* 0x000000ffff027224 */ /* 0x000fe200078e00ff */
[----:B------:R-:W0:Y:S01]  /*2a880*/  I2F.RP R9, R8 ;  /* 0x0000000800097306 */ /* 0x000e220000209400 */
[----:B------:R-:W-:Y:S01]  /*2a890*/  IMAD.IADD R6, R0, 0x1, -R24 ;  /* 0x0000000100067824 */ /* 0x000fe200078e0a18 */
[----:B------:R-:W-:Y:S01]  /*2a8a0*/  IABS R0, R7 ;  /* 0x0000000700007213 */ /* 0x000fe20000000000 */
[----:B------:R-:W-:-:S05]  /*2a8b0*/  IMAD.IADD R27, R5, 0x1, R27 ;  /* 0x00000001051b7824 */ /* 0x000fca00078e021b */
[----:B0-----:R-:W4:Y:S02]  /*2a8c0*/  MUFU.RCP R9, R9 ;  /* 0x0000000900097308 */ /* 0x001f240000001000 */
[----:B----4-:R-:W-:Y:S02]  /*2a8d0*/  IADD3 R3, R9, 0xffffffe, RZ ;  /* 0x0ffffffe09037810 */ /* 0x010fe40007ffe0ff */
[----:B---3--:R-:W-:-:S04]  /*2a8e0*/  IABS R9, R4 ;  /* 0x0000000400097213 */ /* 0x008fc80000000000 */
[----:B------:R-:W0:Y:S02]  /*2a8f0*/  F2I.FTZ.U32.TRUNC.NTZ R3, R3 ;  /* 0x0000000300037305 */ /* 0x000e24000021f000 */
[----:B0-----:R-:W-:-:S04]  /*2a900*/  IMAD.MOV R11, RZ, RZ, -R3 ;  /* 0x000000ffff0b7224 */ /* 0x001fc800078e0a03 */
[----:B------:R-:W-:-:S04]  /*2a910*/  IMAD R11, R11, R8, RZ ;  /* 0x000000080b0b7224 */ /* 0x000fc800078e02ff */
[----:B------:R-:W-:Y:S01]  /*2a920*/  IMAD.HI.U32 R10, R3, R11, R2 ;  /* 0x0000000b030a7227 */ /* 0x000fe200078e0002 */
[----:B------:R-:W-:-:S03]  /*2a930*/  IABS R3, R6 ;  /* 0x0000000600037213 */ /* 0x000fc60000000000 */
[----:B------:R-:W-:Y:S02]  /*2a940*/  IMAD.MOV R2, RZ, RZ, -R0 ;  /* 0x000000ffff027224 */ /* 0x000fe400078e0a00 */
[----:B------:R-:W-:Y:S02]  /*2a950*/  IMAD.HI.U32 R0, R10, R3, RZ ;  /* 0x000000030a007227 */ /* 0x000fe400078e00ff */
[----:B------:R-:W0:Y:S02]  /*2a960*/  I2F.RP R10, R9 ;  /* 0x00000009000a7306 */ /* 0x000e240000209400 */
[----:B------:R-:W-:-:S05]  /*2a970*/  IMAD R11, R0, R2, R3 ;  /* 0x00000002000b7224 */ /* 0x000fca00078e0203 */
[----:B------:R-:W-:Y:S01]  /*2a980*/  ISETP.GT.U32.AND P1, PT, R8, R11, PT ;  /* 0x0000000b0800720c */ /* 0x000fe20003f24070 */
[----:B0-----:R-:W0:-:S12]  /*2a990*/  MUFU.RCP R10, R10 ;  /* 0x0000000a000a7308 */ /* 0x001e180000001000 */
[----:B------:R-:W-:Y:S02]  /*2a9a0*/  @!P1 IMAD.IADD R11, R11, 0x1, -R8 ;  /* 0x000000010b0b9824 */ /* 0x000fe400078e0a08 */
[----:B------:R-:W-:Y:S01]  /*2a9b0*/  @!P1 VIADD R0, R0, 0x1 ;  /* 0x0000000100009836 */ /* 0x000fe20000000000 */
[----:B------:R-:W-:Y:S02]  /*2a9c0*/  ISETP.NE.AND P1, PT, R7, RZ, PT ;  /* 0x000000ff0700720c */ /* 0x000fe40003f25270 */
[----:B------:R-:W-:Y:S02]  /*2a9d0*/  ISETP.GE.U32.AND P0, PT, R11, R8, PT ;  /* 0x000000080b00720c */ /* 0x000fe40003f06070 */
[----:B------:R-:W-:Y:S02]  /*2a9e0*/  IABS R8, R4 ;  /* 0x0000000400087213 */ /* 0x000fe40000000000 */
[----:B0-----:R-:W-:-:S03]  /*2a9f0*/  IADD3 R12, R10, 0xffffffe, RZ ;  /* 0x0ffffffe0a0c7810 */ /* 0x001fc60007ffe0ff */
[----:B------:R-:W-:Y:S01]  /*2aa00*/  IMAD.MOV R8, RZ, RZ, -R8 ;  /* 0x000000ffff087224 */ /* 0x000fe200078e0a08 */
[----:B------:R-:W0:Y:S05]  /*2aa10*/  F2I.FTZ.U32.TRUNC.NTZ R3, R12 ;  /* 0x0000000c00037305 */ /* 0x000e2a000021f000 */
[----:B------:R-:W-:Y:S01]  /*2aa20*/  @P0 IADD3 R0, R0, 0x1, RZ ;  /* 0x0000000100000810 */ /* 0x000fe20007ffe0ff */
[----:B0-----:R-:W-:-:S04]  /*2aa30*/  IMAD.MOV R2, RZ, RZ, -R3 ;  /* 0x000000ffff027224 */ /* 0x001fc800078e0a03 */
[----:B------:R-:W-:Y:S02]  /*2aa40*/  IMAD R11, R2, R9, RZ ;  /* 0x00000009020b7224 */ /* 0x000fe400078e02ff */
[----:B------:R-:W-:-:S04]  /*2aa50*/  IMAD.MOV.U32 R2, RZ, RZ, RZ ;  /* 0x000000ffff027224 */ /* 0x000fc800078e00ff */
[----:B------:R-:W-:Y:S01]  /*2aa60*/  IMAD.HI.U32 R2, R3, R11, R2 ;  /* 0x0000000b03027227 */ /* 0x000fe200078e0002 */
[----:B------:R-:W-:-:S04]  /*2aa70*/  LOP3.LUT R3, R6, R7, RZ, 0x3c, !PT ;  /* 0x0000000706037212 */ /* 0x000fc800078e3cff */
[----:B------:R-:W-:-:S13]  /*2aa80*/  ISETP.GE.AND P2, PT, R3, RZ, PT ;  /* 0x000000ff0300720c */ /* 0x000fda0003f46270 */
[----:B------:R-:W-:Y:S01]  /*2aa90*/  @!P2 IMAD.MOV R0, RZ, RZ, -R0 ;  /* 0x000000ffff00a224 */ /* 0x000fe200078e0a00 */
[----:B------:R-:W-:-:S04]  /*2aaa0*/  @!P1 LOP3.LUT R0, RZ, R7, RZ, 0x33, !PT ;  /* 0x00000007ff009212 */ /* 0x000fc800078e33ff */
[-C--:B------:R-:W-:Y:S01]  /*2aab0*/  IABS R3, R0.reuse ;  /* 0x0000000000037213 */ /* 0x080fe20000000000 */
[----:B------:R-:W-:-:S04]  /*2aac0*/  IMAD R7, R7, R0, RZ ;  /* 0x0000000007077224 */ /* 0x000fc800078e02ff */
[----:B------:R-:W-:Y:S01]  /*2aad0*/  IMAD.HI.U32 R2, R2, R3, RZ ;  /* 0x0000000302027227 */ /* 0x000fe200078e00ff */
[----:B------:R-:W-:-:S03]  /*2aae0*/  IADD3 R25, R6, -R7, RZ ;  /* 0x8000000706197210 */ /* 0x000fc60007ffe0ff */
[----:B------:R-:W-:Y:S01]  /*2aaf0*/  IMAD R8, R2, R8, R3 ;  /* 0x0000000802087224 */ /* 0x000fe200078e0203 */
[----:B------:R-:W-:-:S04]  /*2ab00*/  LOP3.LUT R3, R0, R4, RZ, 0x3c, !PT ;  /* 0x0000000400037212 */ /* 0x000fc800078e3cff */
        /* <DEDUP_REMOVED lines=14> */
.L_x_808:
[----:B------:R-:W-:Y:S01]  /*2abf0*/  UMOV UR4, URZ ;  /* 0x0000003f00047c82 */ /* 0x000fe20008000000 */
[----:B------:R-:W-:Y:S01]  /*2ac00*/  UMOV UR5, URZ ;  /* 0x0000003f00057c82 */ /* 0x000fe20008000000 */
[----:B------:R-:W-:Y:S01]  /*2ac10*/  ULDC UR6, c[0x0][0xc3c] ;  /* 0x00030f0000067ab9 */ /* 0x000fe20000000800 */
[----:B------:R-:W-:Y:S01]  /*2ac20*/  IMAD.MOV.U32 R24, RZ, RZ, R0 ;  /* 0x000000ffff187224 */ /* 0x000fe200078e0000 */
[----:B------:R-:W-:Y:S01]  /*2ac30*/  MOV R27, UR6 ;  /* 0x00000006001b7c02 */ /* 0x000fe20008000f00 */
[----:B------:R-:W-:Y:S02]  /*2ac40*/  IMAD.U32 R25, RZ, RZ, UR4 ;  /* 0x00000004ff197e24 */ /* 0x000fe4000f8e00ff */
[----:B------:R-:W-:-:S07]  /*2ac50*/  IMAD.U32 R26, RZ, RZ, UR5 ;  /* 0x00000005ff1a7e24 */ /* 0x000fce000f8e00ff */
.L_x_814:
[----:B------:R2:W3:Y:S01]  /*2ac60*/  LDL R2, [R1+0x8] ;  /* 0x0000080001027983 */ /* 0x0004e20000100800 */
[----:B------:R-:W4:Y:S01]  /*2ac70*/  S2R R0, SR_TID.X ;  /* 0x0000000000007919 */ /* 0x000f220000002100 */
[----:B------:R-:W-:Y:S05]  /*2ac80*/  WARPSYNC.ALL ;  /* 0x0000000000007948 */ /* 0x000fea0003800000 */
[----:B----4-:R-:W-:Y:S01]  /*2ac90*/  LOP3.LUT R0, R0, 0x1f, RZ, 0xc0, !PT ;  /* 0x0000001f00007812 */ /* 0x010fe200078ec0ff */
[----:B------:R-:W-:Y:S03]  /*2aca0*/  BAR.SYNC.DEFER_BLOCKING 0x4, 0x180 ;  /* 0x0106000000007b1d */ /* 0x000fe60000010000 */
[----:B------:R-:W-:-:S13]  /*2acb0*/  ISETP.NE.AND P0, PT, R0, RZ, PT ;  /* 0x000000ff0000720c */ /* 0x000fda0003f05270 */
[----:B------:R-:W-:Y:S01]  /*2acc0*/  @!P0 MOV R0, 0x400 ;  /* 0x0000040000008802 */ /* 0x000fe20000000f00 */
[----:B---3--:R-:W3:Y:S03]  /*2acd0*/  @!P0 S2R R2, SR_CgaCtaId ;  /* 0x0000000000028919 */ /* 0x008ee60000008800 */
[----:B---3--:R-:W-:Y:S01]  /*2ace0*/  @!P0 LEA R16, R2, R0, 0x18 ;  /* 0x0000000002108211 */ /* 0x008fe200078ec0ff */
[----:B------:R2:W-:Y:S04]  /*2acf0*/  @!P0 STL [R1+0x8], R2 ;  /* 0x0000080201008387 */ /* 0x0005e80000100800 */
[----:B------:R2:W-:Y:S01]  /*2ad00*/  @!P0 STS.128 [R16+0x388d0], R24 ;  /* 0x0388d01810008388 */ /* 0x0005e20000000c00 */
[----:B------:R-:W-:Y:S06]  /*2ad10*/  BAR.ARV 0x5, 0x180 ;  /* 0x0146000000007b1d */ /* 0x000fec0000002000 */
.L_x_805:
[----:B------:R-:W-:Y:S02]  /*2ad20*/  ULDC UR4, c[0x0][0xc3c] ;  /* 0x00030f0000047ab9 */ /* 0x000fe40000000800 */
[----:B-1----:R-:W-:-:S13]  /*2ad30*/  ISETP.GE.AND P0, PT, R27, UR4, PT ;  /* 0x000000041b007c0c */ /* 0x002fda000bf06270 */
[----:B------:R-:W-:Y:S05]  /*2ad40*/  @!P0 BRA `(.L_x_815) ;  /* 0xffffff8800648947 */ /* 0x000fea000383ffff */
[----:B------:R-:W-:Y:S05]  /*2ad50*/  BSYNC B7 ;  /* 0x0000000000077941 */ /* 0x000fea0003800000 */
.L_x_699:
[----:B0-2---:R-:W2:Y:S01]  /*2ad60*/  LDL.LU R0, [R1+0x3c] ;  /* 0x00003c0001007983 */ /* 0x005ea20000300800 */
[----:B------:R-:W-:Y:S01]  /*2ad70*/  BSSY B0, `(.L_x_816) ;  /* 0x000000b000007945 */ /* 0x000fe20003800000 */
[----:B------:R-:W0:Y:S01]  /*2ad80*/  S2R R5, SR_CgaCtaId ;  /* 0x0000000000057919 */ /* 0x000e220000008800 */
[----:B--2---:R-:W-:-:S05]  /*2ad90*/  VIADD R0, R0, 0x1 ;  /* 0x0000000100007836 */ /* 0x004fca0000000000 */
[----:B------:R-:W-:-:S04]  /*2ada0*/  LEA.HI R2, R0, R0, RZ, 0x1 ;  /* 0x0000000000027211 */ /* 0x000fc800078f08ff */
[----:B------:R-:W-:Y:S02]  /*2adb0*/  LOP3.LUT R3, R2, 0xfffffffe, RZ, 0xc0, !PT ;  /* 0xfffffffe02037812 */ /* 0x000fe400078ec0ff */
[----:B------:R-:W-:-:S03]  /*2adc0*/  MOV R2, 0x400 ;  /* 0x0000040000027802 */ /* 0x000fc60000000f00 */
[----:B------:R-:W-:Y:S01]  /*2add0*/  IMAD.IADD R0, R0, 0x1, -R3 ;  /* 0x0000000100007824 */ /* 0x000fe200078e0a03 */
[----:B0-----:R-:W-:-:S04]  /*2ade0*/  LEA R4, R5, R2, 0x18 ;  /* 0x0000000205047211 */ /* 0x001fc800078ec0ff */
[----:B------:R-:W-:-:S04]  /*2adf0*/  SHF.L.U32 R0, R0, 0x1f, RZ ;  /* 0x0000001f00007819 */ /* 0x000fc800000006ff */
[----:B------:R-:W0:Y:S02]  /*2ae00*/  SYNCS.PHASECHK.TRANS64.TRYWAIT P0, [R4+URZ+0x38820], R0 ;  /* 0x03882000040075a7 */ /* 0x000e24000800017f */
[----:B0-----:R-:W-:Y:S05]  /*2ae10*/  @!P0 BRA `(.L_x_817) ;  /* 0x000000a000cc8947 */ /* 0x001fea0003800000 */
.L_x_1202:
[----:B------:R-:W-:Y:S05]  /*2ae20*/  BSYNC B0 ;  /* 0x0000000000007941 */ /* 0x000fea0003800000 */
.L_x_816:
[----:B------:R-:W-:-:S03]  /*2ae30*/  UMOV UR4, 0xffffffff ;  /* 0xffffffff00047882 */ /* 0x000fc60000000000 */
[----:B------:R-:W-:Y:S05]  /*2ae40*/  BRA.DIV UR4, `(.L_x_818) ;  /* 0x000000a204d47947 */ /* 0x000fea000b800000 */
[----:B0-----:R-:W0:Y:S02]  /*2ae50*/  S2R R0, SR_TID.X ;  /* 0x0000000000007919 */ /* 0x001e240000002100 */
[----:B0-----:R-:W-:-:S04]  /*2ae60*/  SHF.R.U32.HI R0, RZ, 0x5, R0 ;  /* 0x00000005ff007819 */ /* 0x001fc80000011600 */
[----:B------:R-:W-:-:S05]  /*2ae70*/  LOP3.LUT R0, R0, 0x3, RZ, 0xc0, !PT ;  /* 0x0000000300007812 */ /* 0x000fca00078ec0ff */
[----:B------:R0:W1:Y:S02]  /*2ae80*/  SHFL.IDX PT, R14, R0, RZ, 0x1f ;  /* 0x00001fff000e7589 */ /* 0x00006400000e0000 */
.L_x_1205:
[----:B-1----:R-:W-:-:S13]  /*2ae90*/  ISETP.NE.AND P0, PT, R14, RZ, PT ;  /* 0x000000ff0e00720c */ /* 0x002fda0003f05270 */
[----:B------:R-:W-:Y:S05]  /*2aea0*/  @P0 BRA `(.L_x_483) ;  /* 0x0000000000b00947 */ /* 0x000fea0003800000 */
[----:B------:R-:W-:-:S03]  /*2aeb0*/  UMOV UR4, 0xffffffff ;  /* 0xffffffff00047882 */ /* 0x000fc60000000000 */
[----:B------:R-:W-:Y:S05]  /*2aec0*/  BRA.DIV UR4, `(.L_x_819) ;  /* 0x000000a204e87947 */ /* 0x000fea000b800000 */
[----:B------:R-:W-:-:S13]  /*2aed0*/  ELECT P6, URZ, PT ;  /* 0x00000000003f782f */ /* 0x000fda00038c0000 */
.L_x_1208:
[----:B------:R-:W-:Y:S05]  /*2aee0*/  @!P6 BRA `(.L_x_483) ;  /* 0x0000000000a0e947 */ /* 0x000fea0003800000 */
[----:B0-----:R-:W2:Y:S02]  /*2aef0*/  LDL R0, [R1+0x1a4] ;  /* 0x0001a40001007983 */ /* 0x001ea40000100800 */
[----:B--2---:R-:W-:-:S13]  /*2af00*/  R2UR UR4, R0 ;  /* 0x00000000000472ca */ /* 0x004fda00000e0000 */
[----:B------:R-:W-:-:S06]  /*2af10*/  ULOP3.LUT UR4, UR4, 0x2, URZ, 0xfc, !UPT ;  /* 0x0000000204047892 */ /* 0x000fcc000f8efc3f */
[----:B------:R-:W-:-:S05]  /*2af20*/  IMAD.U32 R0, RZ, RZ, UR4 ;  /* 0x00000004ff007e24 */ /* 0x000fca000f8e00ff */
[----:B------:R-:W-:-:S13]  /*2af30*/  ISETP.NE.AND P0, PT, R0, 0x3, PT ;  /* 0x000000030000780c */ /* 0x000fda0003f05270 */
[----:B------:R-:W-:Y:S05]  /*2af40*/  @!P0 BRA `(.L_x_820) ;  /* 0x0000000000048947 */ /* 0x000fea0003800000 */
[----:B------:R-:W-:Y:S01]  /*2af50*/  BPT.TRAP 0x1 ;  /* 0x000000040000795c */ /* 0x000fe20000300000 */
.L_x_820:
[C---:B------:R-:W-:Y:S01]  /*2af60*/  IMAD R5, R29.reuse, 0x8, R4 ;  /* 0x000000081d057824 */ /* 0x040fe200078e0204 */
[----:B------:R-:W-:Y:S02]  /*2af70*/  SHF.L.U32 R0, R32, 0x1f, RZ ;  /* 0x0000001f20007819 */ /* 0x000fe400000006ff */
[----:B------:R-:W-:Y:S02]  /*2af80*/  IADD3 R29, R29, 0x1, RZ ;  /* 0x000000011d1d7810 */ /* 0x000fe40007ffe0ff */
[----:B------:R-:W0:Y:S02]  /*2af90*/  SYNCS.PHASECHK.TRANS64.TRYWAIT P1, [R5+URZ+0x38840], R0 ;  /* 0x03884000050075a7 */ /* 0x000e24000802017f */
[----:B------:R-:W-:-:S04]  /*2afa0*/  ISETP.NE.AND P2, PT, R29, 0x2, PT ;  /* 0x000000021d00780c */ /* 0x000fc80003f45270 */
[----:B------:R-:W-:Y:S01]  /*2afb0*/  SEL R3, RZ, 0x1, P2 ;  /* 0x00000001ff037807 */ /* 0x000fe20001000000 */
[----:B0-----:R-:W-:Y:S08]  /*2afc0*/  @!P1 BRA `(.L_x_821) ;  /* 0x000000a000c89947 */ /* 0x001ff00003800000 */
.L_x_1209:
[----:B------:R-:W-:Y:S02]  /*2afd0*/  SEL R29, R29, RZ, P2 ;  /* 0x000000ff1d1d7207 */ /* 0x000fe40001000000 */
[----:B------:R-:W-:Y:S01]  /*2afe0*/  LOP3.LUT R2, R32, R3, RZ, 0x3c, !PT ;  /* 0x0000000320027212 */ /* 0x000fe200078e3cff */
[----:B------:R-:W-:Y:S06]  /*2aff0*/  @!P0 BRA `(.L_x_822) ;  /* 0x0000000000048947 */ /* 0x000fec0003800000 */
[----:B------:R-:W-:Y:S01]  /*2b000*/  BPT.TRAP 0x1 ;  /* 0x000000040000795c */ /* 0x000fe20000300000 */
.L_x_822:
[----:B------:R-:W-:Y:S01]  /*2b010*/  IMAD R29, R29, 0x8, R4 ;  /* 0x000000081d1d7824 */ /* 0x000fe200078e0204 */
[----:B------:R-:W-:-:S04]  /*2b020*/  SHF.L.U32 R2, R2, 0x1f, RZ ;  /* 0x0000001f02027819 */ /* 0x000fc800000006ff */
[----:B------:R-:W1:Y:S02]  /*2b030*/  SYNCS.PHASECHK.TRANS64.TRYWAIT P1, [R29+URZ+0x38840], R2 ;  /* 0x038840021d0075a7 */ /* 0x000e64000802017f */
[----:B-1----:R-:W-:Y:S05]  /*2b040*/  @!P1 BRA `(.L_x_823) ;  /* 0x000000a000bc9947 */ /* 0x002fea0003800000 */
.L_x_1210:
[----:B------:R-:W-:Y:S05]  /*2b050*/  @!P0 BRA `(.L_x_824) ;  /* 0x0000000000048947 */ /* 0x000fea0003800000 */
[----:B------:R-:W-:Y:S01]  /*2b060*/  BPT.TRAP 0x1 ;  /* 0x000000040000795c */ /* 0x000fe20000300000 */
.L_x_824:
[----:B------:R-:W2:Y:S02]  /*2b070*/  SYNCS.PHASECHK.TRANS64.TRYWAIT P1, [R5+URZ+0x38860], R0 ;  /* 0x03886000050075a7 */ /* 0x000ea4000802017f */
[----:B--2---:R-:W-:Y:S05]  /*2b080*/  @!P1 BRA `(.L_x_825) ;  /* 0x000000a000c09947 */ /* 0x004fea0003800000 */
.L_x_1211:
[----:B------:R-:W-:Y:S05]  /*2b090*/  @!P0 BRA `(.L_x_826) ;  /* 0x0000000000048947 */ /* 0x000fea0003800000 */
[----:B------:R-:W-:Y:S01]  /*2b0a0*/  BPT.TRAP 0x1 ;  /* 0x000000040000795c */ /* 0x000fe20000300000 */
.L_x_826:
[----:B------:R-:W3:Y:S02]  /*2b0b0*/  SYNCS.PHASECHK.TRANS64.TRYWAIT P1, [R29+URZ+0x38860], R2 ;  /* 0x038860021d0075a7 */ /* 0x000ee4000802017f */
[----:B---3--:R-:W-:Y:S05]  /*2b0c0*/  @!P1 BRA `(.L_x_827) ;  /* 0x000000a000c49947 */ /* 0x008fea0003800000 */
.L_x_1212:
[----:B------:R-:W-:Y:S05]  /*2b0d0*/  @!P0 BRA `(.L_x_828) ;  /* 0x0000000000048947 */ /* 0x000fea0003800000 */
[----:B------:R-:W-:Y:S01]  /*2b0e0*/  BPT.TRAP 0x1 ;  /* 0x000000040000795c */ /* 0x000fe20000300000 */
.L_x_828:
[----:B------:R-:W4:Y:S02]  /*2b0f0*/  SYNCS.PHASECHK.TRANS64.TRYWAIT P1, [R5+URZ+0x38880], R0 ;  /* 0x03888000050075a7 */ /* 0x000f24000802017f */
[----:B----4-:R-:W-:Y:S05]  /*2b100*/  @!P1 BRA `(.L_x_829) ;  /* 0x000000a000c89947 */ /* 0x010fea0003800000 */
.L_x_1213:
[----:B------:R-:W-:Y:S05]  /*2b110*/  @!P0 BRA `(.L_x_830) ;  /* 0x0000000000048947 */ /* 0x000fea0003800000 */
[----:B------:R-:W-:Y:S01]  /*2b120*/  BPT.TRAP 0x1 ;  /* 0x000000040000795c */ /* 0x000fe20000300000 */
.L_x_830:
[----:B------:R0:W0:Y:S02]  /*2b130*/  SYNCS.PHASECHK.TRANS64.TRYWAIT P0, [R29+URZ+0x38880], R2 ;  /* 0x038880021d0075a7 */ /* 0x000024000800017f */
[----:B0-----:R-:W-:Y:S05]  /*2b140*/  @!P0 NANOSLEEP.SYNCS 0x989680 ;  /* 0x009896800000895d */ /* 0x001fea0003900000 */
[----:B------:R-:W0:Y:S02]  /*2b150*/  @!P0 SYNCS.PHASECHK.TRANS64 P0, [R29+URZ+0x38880], R2 ;  /* 0x038880021d0085a7 */ /* 0x000e24000800007f */
[----:B0-----:R-:W-:Y:S05]  /*2b160*/  @!P0 BRA `(.L_x_830) ;  /* 0xfffffffc00f08947 */ /* 0x001fea000383ffff */
.L_x_483:
[----:B------:R-:W-:Y:S05]  /*2b170*/  BSYNC B8 ;  /* 0x0000000000087941 */ /* 0x000fea0003800000 */
.L_x_480:
[----:B------:R-:W-:Y:S05]  /*2b180*/  EXIT ;  /* 0x000000000000794d */ /* 0x000fea0003800000 */
.L_x_507:
[----:B-1----:R1:W2:Y:S02]  /*2b190*/  SYNCS.PHASECHK.TRANS64.TRYWAIT P6, [R81+URZ+0x38890], R100 ;  /* 0x03889064510075a7 */ /* 0x0022a400080c017f */
[----:B--2---:R-:W-:Y:S05]  /*2b1a0*/  @!P6 NANOSLEEP.SYNCS 0x989680 ;  /* 0x009896800000e95d */ /* 0x004fea0003900000 */
[----:B------:R-:W2:Y:S02]  /*2b1b0*/  @!P6 SYNCS.PHASECHK.TRANS64 P6, [R81+URZ+0x38890], R100 ;  /* 0x038890645100e5a7 */ /* 0x000ea400080c007f */
[----:B--2---:R-:W-:Y:S05]  /*2b1c0*/  @!P6 BRA `(.L_x_507) ;  /* 0xfffffffc00f0e947 */ /* 0x004fea000383ffff */
[----:B------:R-:W-:Y:S05]  /*2b1d0*/  BRA `(.L_x_831) ;  /* 0xfffffd8800987947 */ /* 0x000fea000383ffff */
.L_x_508:
[----:B------:R-:W-:Y:S01]  /*2b1e0*/  BSSY B1, `(.L_x_832) ;  /* 0x0000008000017945 */ /* 0x000fe20003800000 */
[----:B0-----:R-:W-:Y:S01]  /*2b1f0*/  IMAD.MOV.U32 R13, RZ, RZ, R102 ;  /* 0x000000ffff0d7224 */ /* 0x001fe200078e0066 */
[----:B------:R-:W-:Y:S01]  /*2b200*/  MOV R15, 0xffffffff ;  /* 0xffffffff000f7802 */ /* 0x000fe20000000f00 */
[----:B------:R-:W-:Y:S02]  /*2b210*/  IMAD.MOV.U32 R12, RZ, RZ, RZ ;  /* 0x000000ffff0c7224 */ /* 0x000fe400078e00ff */
[----:B------:R-:W-:-:S07]  /*2b220*/  IMAD.MOV.U32 R11, RZ, RZ, 0x181f ;  /* 0x0000181fff0b7424 */ /* 0x000fce00078e00ff */
[----:B-1----:R-:W-:Y:S05]  /*2b230*/  WARPSYNC.COLLECTIVE R15, `(.L_x_833) ;  /* 0x000000000f087348 */ /* 0x002fea0003c00000 */
[----:B------:R0:W2:Y:S02]  /*2b240*/  SHFL.IDX P6, R14, R13, R12, R11 ;  /* 0x0000000c0d0e7389 */ /* 0x0000a400000c000b */
[----:B012---:R-:W-:Y:S01]  /*2b250*/  ENDCOLLECTIVE ;  /* 0x000000000000791b */ /* 0x007fe20003800000 */
.L_x_833:
[----:B------:R-:W-:Y:S05]  /*2b260*/  BSYNC B1 ;  /* 0x0000000000017941 */ /* 0x000fea0003800000 */
.L_x_832:
[----:B------:R-:W-:Y:S01]  /*2b270*/  IMAD.MOV.U32 R13, RZ, RZ, R101 ;  /* 0x000000ffff0d7224 */ /* 0x000fe200078e0065 */
[----:B------:R-:W-:Y:S01]  /*2b280*/  MOV R15, 0xffffffff ;  /* 0xffffffff000f7802 */ /* 0x000fe20000000f00 */
[----:B------:R-:W-:Y:S02]  /*2b290*/  IMAD.MOV.U32 R12, RZ, RZ, RZ ;  /* 0x000000ffff0c7224 */ /* 0x000fe400078e00ff */
[----:B------:R-:W-:Y:S02]  /*2b2a0*/  IMAD.MOV.U32 R11, RZ, RZ, 0x181f ;  /* 0x0000181fff0b7424 */ /* 0x000fe400078e00ff */
[----:B------:R-:W-:-:S07]  /*2b2b0*/  IMAD.MOV.U32 R115, RZ, RZ, R14 ;  /* 0x000000ffff737224 */ /* 0x000fce00078e000e */
[----:B------:R-:W-:Y:S05]  /*2b2c0*/  WARPSYNC.COLLECTIVE R15, `(.L_x_834) ;  /* 0x000000000f087348 */ /* 0x000fea0003c00000 */
[----:B------:R0:W1:Y:S02]  /*2b2d0*/  SHFL.IDX P6, R14, R13, R12, R11 ;  /* 0x0000000c0d0e7389 */ /* 0x00006400000c000b */
[----:B01----:R-:W-:Y:S01]  /*2b2e0*/  ENDCOLLECTIVE ;  /* 0x000000000000791b */ /* 0x003fe20003800000 */
.L_x_834:
[----:B------:R-:W-:Y:S01]  /*2b2f0*/  IMAD.MOV.U32 R11, RZ, RZ, R14 ;  /* 0x000000ffff0b7224 */ /* 0x000fe200078e000e */
[----:B------:R-:W-:Y:S06]  /*2b300*/  BRA `(.L_x_835) ;  /* 0xfffffd8800607947 */ /* 0x000fec000383ffff */
.L_x_517:
[----:B------:R-:W-:Y:S01]  /*2b310*/  BSSY B1, `(.L_x_836) ;  /* 0x0000008000017945 */ /* 0x000fe20003800000 */
[----:B0-----:R-:W-:Y:S01]  /*2b320*/  IMAD.MOV.U32 R13, RZ, RZ, R102 ;  /* 0x000000ffff0d7224 */ /* 0x001fe200078e0066 */
[----:B------:R-:W-:Y:S01]  /*2b330*/  MOV R15, 0xffffffff ;  /* 0xffffffff000f7802 */ /* 0x000fe20000000f00 */
[----:B------:R-:W-:Y:S02]  /*2b340*/  IMAD.MOV.U32 R12, RZ, RZ, 0x1 ;  /* 0x00000001ff0c7424 */ /* 0x000fe400078e00ff */
[----:B----4-:R-:W-:-:S07]  /*2b350*/  IMAD.MOV.U32 R11, RZ, RZ, 0x181f ;  /* 0x0000181fff0b7424 */ /* 0x010fce00078e00ff */
[----:B-123--:R-:W-:Y:S05]  /*2b360*/  WARPSYNC.COLLECTIVE R15, `(.L_x_837) ;  /* 0x000000000f087348 */ /* 0x00efea0003c00000 */
[----:B------:R0:W4:Y:S02]  /*2b370*/  SHFL.IDX P6, R14, R13, R12, R11 ;  /* 0x0000000c0d0e7389 */ /* 0x00012400000c000b */
[----:B01234-:R-:W-:Y:S01]  /*2b380*/  ENDCOLLECTIVE ;  /* 0x000000000000791b */ /* 0x01ffe20003800000 */
.L_x_837:
[----:B------:R-:W-:Y:S05]  /*2b390*/  BSYNC B1 ;  /* 0x0000000000017941 */ /* 0x000fea0003800000 */
.L_x_836:
[----:B------:R-:W-:Y:S01]  /*2b3a0*/  IMAD.MOV.U32 R13, RZ, RZ, R101 ;  /* 0x000000ffff0d7224 */ /* 0x000fe200078e0065 */
[----:B------:R-:W-:Y:S01]  /*2b3b0*/  MOV R15, 0xffffffff ;  /* 0xffffffff000f7802 */ /* 0x000fe20000000f00 */
[----:B------:R-:W-:Y:S02]  /*2b3c0*/  IMAD.MOV.U32 R12, RZ, RZ, 0x1 ;  /* 0x00000001ff0c7424 */ /* 0x000fe400078e00ff */
[----:B------:R-:W-:Y:S02]  /*2b3d0*/  IMAD.MOV.U32 R11, RZ, RZ, 0x181f ;  /* 0x0000181fff0b7424 */ /* 0x000fe400078e00ff */
[----:B------:R-:W-:-:S07]  /*2b3e0*/  IMAD.MOV.U32 R70, RZ, RZ, R14 ;  /* 0x000000ffff467224 */ /* 0x000fce00078e000e */
[----:B------:R-:W-:Y:S05]  /*2b3f0*/  WARPSYNC.COLLECTIVE R15, `(.L_x_838) ;  /* 0x000000000f087348 */ /* 0x000fea0003c00000 */
[----:B------:R0:W1:Y:S02]  /*2b400*/  SHFL.IDX P6, R14, R13, R12, R11 ;  /* 0x0000000c0d0e7389 */ /* 0x00006400000c000b */
[----:B01----:R-:W-:Y:S01]  /*2b410*/  ENDCOLLECTIVE ;  /* 0x000000000000791b */ /* 0x003fe20003800000 */
.L_x_838:
[----:B------:R-:W-:Y:S01]  /*2b420*/  IMAD.MOV.U32 R11, RZ, RZ, R14 ;  /* 0x000000ffff0b7224 */ /* 0x000fe200078e000e */
[----:B------:R-:W-:Y:S06]  /*2b430*/  BRA `(.L_x_839) ;  /* 0xfffffd9400f47947 */ /* 0x000fec000383ffff */
.L_x_526:
[----:B------:R-:W-:Y:S01]  /*2b440*/  BSSY B1, `(.L_x_840) ;  /* 0x0000008000017945 */ /* 0x000fe20003800000 */
[----:B0-----:R-:W-:Y:S01]  /*2b450*/  IMAD.MOV.U32 R13, RZ, RZ, R102 ;  /* 0x000000ffff0d7224 */ /* 0x001fe200078e0066 */
[----:B------:R-:W-:Y:S01]  /*2b460*/  MOV R15, 0xffffffff ;  /* 0xffffffff000f7802 */ /* 0x000fe20000000f00 */
[----:B------:R-:W-:Y:S02]  /*2b470*/  IMAD.MOV.U32 R12, RZ, RZ, 0x2 ;  /* 0x00000002ff0c7424 */ /* 0x000fe400078e00ff */
[----:B------:R-:W-:-:S07]  /*2b480*/  IMAD.MOV.U32 R11, RZ, RZ, 0x181f ;  /* 0x0000181fff0b7424 */ /* 0x000fce00078e00ff */
[----:B-1234-:R-:W-:Y:S05]  /*2b490*/  WARPSYNC.COLLECTIVE R15, `(.L_x_841) ;  /* 0x000000000f087348 */ /* 0x01efea0003c00000 */
[----:B------:R0:W0:Y:S02]  /*2b4a0*/  SHFL.IDX P6, R14, R13, R12, R11 ;  /* 0x0000000c0d0e7389 */ /* 0x00002400000c000b */
[----:B01234-:R-:W-:Y:S01]  /*2b4b0*/  ENDCOLLECTIVE ;  /* 0x000000000000791b */ /* 0x01ffe20003800000 */
.L_x_841:
[----:B------:R-:W-:Y:S05]  /*2b4c0*/  BSYNC B1 ;  /* 0x0000000000017941 */ /* 0x000fea0003800000 */
.L_x_840:
        /* <DEDUP_REMOVED lines=8> */
.L_x_842:
[----:B------:R-:W-:Y:S01]  /*2b550*/  IMAD.MOV.U32 R63, RZ, RZ, R14 ;  /* 0x000000ffff3f7224 */ /* 0x000fe200078e000e */
[----:B------:R-:W-:Y:S06]  /*2b560*/  BRA `(.L_x_843) ;  /* 0xfffffda400787947 */ /* 0x000fec000383ffff */
.L_x_535:
        /* <DEDUP_REMOVED lines=8> */
.L_x_845:
[----:B------:R-:W-:Y:S05]  /*2b5f0*/  BSYNC B1 ;  /* 0x0000000000017941 */ /* 0x000fea0003800000 */
.L_x_844:
        /* <DEDUP_REMOVED lines=8> */
.L_x_846:
[----:B------:R-:W-:Y:S01]  /*2b680*/  IMAD.MOV.U32 R101, RZ, RZ, R14 ;  /* 0x000000ffff657224 */ /* 0x000fe200078e000e */
[----:B------:R-:W-:Y:S06]  /*2b690*/  BRA `(.L_x_847) ;  /* 0xfffffdb4000c7947 */ /* 0x000fec000383ffff */
.L_x_545:
[----:B-1----:R1:W2:Y:S02]  /*2b6a0*/  SYNCS.PHASECHK.TRANS64.TRYWAIT P3, [R81+URZ+0x38890], R100 ;  /* 0x03889064510075a7 */ /* 0x0022a4000806017f */
[----:B--2---:R-:W-:Y:S05]  /*2b6b0*/  @!P3 NANOSLEEP.SYNCS 0x989680 ;  /* 0x009896800000b95d */ /* 0x004fea0003900000 */
[----:B------:R-:W2:Y:S02]  /*2b6c0*/  @!P3 SYNCS.PHASECHK.TRANS64 P3, [R81+URZ+0x38890], R100 ;  /* 0x038890645100b5a7 */ /* 0x000ea4000806007f */
[----:B--2---:R-:W-:Y:S05]  /*2b6d0*/  @!P3 BRA `(.L_x_545) ;  /* 0xfffffffc00f0b947 */ /* 0x004fea000383ffff */
[----:B------:R-:W-:Y:S05]  /*2b6e0*/  BRA `(.L_x_848) ;  /* 0xfffffdc800547947 */ /* 0x000fea000383ffff */
.L_x_546:
[----:B------:R-:W-:Y:S01]  /*2b6f0*/  BSSY B1, `(.L_x_849) ;  /* 0x0000008000017945 */ /* 0x000fe20003800000 */
[----:B------:R-:W-:Y:S01]  /*2b700*/  IMAD.MOV.U32 R13, RZ, RZ, R102 ;  /* 0x000000ffff0d7224 */ /* 0x000fe200078e0066 */
[----:B------:R-:W-:Y:S01]  /*2b710*/  MOV R15, 0xffffffff ;  /* 0xffffffff000f7802 */ /* 0x000fe20000000f00 */
[----:B------:R-:W-:Y:S02]  /*2b720*/  IMAD.MOV.U32 R12, RZ, RZ, RZ ;  /* 0x000000ffff0c7224 */ /* 0x000fe400078e00ff */
[----:B------:R-:W-:-:S07]  /*2b730*/  IMAD.MOV.U32 R11, RZ, RZ, 0x181f ;  /* 0x0000181fff0b7424 */ /* 0x000fce00078e00ff */
[----:B-1----:R-:W-:Y:S05]  /*2b740*/  WARPSYNC.COLLECTIVE R15, `(.L_x_850) ;  /* 0x000000000f087348 */ /* 0x002fea0003c00000 */
[----:B------:R0:W2:Y:S02]  /*2b750*/  SHFL.IDX P6, R14, R13, R12, R11 ;  /* 0x0000000c0d0e7389 */ /* 0x0000a400000c000b */
[----:B012---:R-:W-:Y:S01]  /*2b760*/  ENDCOLLECTIVE ;  /* 0x000000000000791b */ /* 0x007fe20003800000 */
.L_x_850:
[----:B------:R-:W-:Y:S05]  /*2b770*/  BSYNC B1 ;  /* 0x0000000000017941 */ /* 0x000fea0003800000 */
.L_x_849:
        /* <DEDUP_REMOVED lines=8> */
.L_x_851:
[----:B------:R-:W-:Y:S01]  /*2b800*/  IMAD.MOV.U32 R11, RZ, RZ, R14 ;  /* 0x000000ffff0b7224 */ /* 0x000fe200078e000e */
[----:B------:R-:W-:Y:S06]  /*2b810*/  BRA `(.L_x_852) ;  /* 0xfffffdc800207947 */ /* 0x000fec000383ffff */
.L_x_551:
[----:B------:R-:W-:Y:S01]  /*2b820*/  BSSY B1, `(.L_x_853) ;  /* 0x0000008000017945 */ /* 0x000fe20003800000 */
[----:B0-----:R-:W-:Y:S01]  /*2b830*/  IMAD.MOV.U32 R13, RZ, RZ, R102 ;  /* 0x000000ffff0d7224 */ /* 0x001fe200078e0066 */
[----:B------:R-:W-:Y:S01]  /*2b840*/  MOV R15, 0xffffffff ;  /* 0xffffffff000f7802 */ /* 0x000fe20000000f00 */
[----:B------:R-:W-:Y:S02]  /*2b850*/  IMAD.MOV.U32 R12, RZ, RZ, 0x1 ;  /* 0x00000001ff0c7424 */ /* 0x000fe400078e00ff */
[----:B---3--:R-:W-:-:S07]  /*2b860*/  IMAD.MOV.U32 R11, RZ, RZ, 0x181f ;  /* 0x0000181fff0b7424 */ /* 0x008fce00078e00ff */
[----:B-12---:R-:W-:Y:S05]  /*2b870*/  WARPSYNC.COLLECTIVE R15, `(.L_x_854) ;  /* 0x000000000f087348 */ /* 0x006fea0003c00000 */
[----:B------:R0:W3:Y:S02]  /*2b880*/  SHFL.IDX P6, R14, R13, R12, R11 ;  /* 0x0000000c0d0e7389 */ /* 0x0000e400000c000b */
[----:B0123--:R-:W-:Y:S01]  /*2b890*/  ENDCOLLECTIVE ;  /* 0x000000000000791b */ /* 0x00ffe20003800000 */
.L_x_854:
[----:B------:R-:W-:Y:S05]  /*2b8a0*/  BSYNC B1 ;  /* 0x0000000000017941 */ /* 0x000fea0003800000 */
.L_x_853:
        /* <DEDUP_REMOVED lines=8> */
.L_x_855:
[----:B------:R-:W-:Y:S01]  /*2b930*/  IMAD.MOV.U32 R50, RZ, RZ, R14 ;  /* 0x000000ffff327224 */ /* 0x000fe200078e000e */
[----:B------:R-:W-:Y:S06]  /*2b940*/  BRA `(.L_x_856) ;  /* 0xfffffdd400f87947 */ /* 0x000fec000383ffff */
.L_x_556:
[----:B------:R-:W-:Y:S01]  /*2b950*/  BSSY B1, `(.L_x_857) ;  /* 0x0000008000017945 */ /* 0x000fe20003800000 */
[----:B0-----:R-:W-:Y:S01]  /*2b960*/  IMAD.MOV.U32 R13, RZ, RZ, R102 ;  /* 0x000000ffff0d7224 */ /* 0x001fe200078e0066 */
[----:B------:R-:W-:Y:S01]  /*2b970*/  MOV R15, 0xffffffff ;  /* 0xffffffff000f7802 */ /* 0x000fe20000000f00 */
[----:B------:R-:W-:Y:S02]  /*2b980*/  IMAD.MOV.U32 R12, RZ, RZ, 0x2 ;  /* 0x00000002ff0c7424 */ /* 0x000fe400078e00ff */
[----:B------:R-:W-:-:S07]  /*2b990*/  IMAD.MOV.U32 R11, RZ, RZ, 0x181f ;  /* 0x0000181fff0b7424 */ /* 0x000fce00078e00ff */
[----:B-12-4-:R-:W-:Y:S05]  /*2b9a0*/  WARPSYNC.COLLECTIVE R15, `(.L_x_858) ;  /* 0x000000000f087348 */ /* 0x016fea0003c00000 */
[----:B------:R0:W3:Y:S02]  /*2b9b0*/  SHFL.IDX P6, R14, R13, R12, R11 ;  /* 0x0000000c0d0e7389 */ /* 0x0000e400000c000b */
[----:B01234-:R-:W-:Y:S01]  /*2b9c0*/  ENDCOLLECTIVE ;  /* 0x000000000000791b */ /* 0x01ffe20003800000 */
.L_x_858:
[----:B------:R-:W-:Y:S05]  /*2b9d0*/  BSYNC B1 ;  /* 0x0000000000017941 */ /* 0x000fea0003800000 */
.L_x_857:
        /* <DEDUP_REMOVED lines=8> */
.L_x_859:
[----:B------:R-:W-:Y:S01]  /*2ba60*/  IMAD.MOV.U32 R50, RZ, RZ, R14 ;  /* 0x000000ffff327224 */ /* 0x000fe200078e000e */
[----:B------:R-:W-:Y:S06]  /*2ba70*/  BRA `(.L_x_860) ;  /* 0xfffffde400d47947 */ /* 0x000fec000383ffff */
.L_x_561:
        /* <DEDUP_REMOVED lines=8> */
.L_x_862:
[----:B------:R-:W-:Y:S05]  /*2bb00*/  BSYNC B1 ;  /* 0x0000000000017941 */ /* 0x000fea0003800000 */
.L_x_861:
        /* <DEDUP_REMOVED lines=8> */
.L_x_863:
[----:B------:R-:W-:Y:S01]  /*2bb90*/  IMAD.MOV.U32 R50, RZ, RZ, R14 ;  /* 0x000000ffff327224 */ /* 0x000fe200078e000e */
[----:B------:R-:W-:Y:S06]  /*2bba0*/  BRA `(.L_x_864) ;  /* 0xfffffdf400907947 */ /* 0x000fec000383ffff */
.L_x_566:
[----:B-1----:R1:W2:Y:S02]  /*2bbb0*/  SYNCS.PHASECHK.TRANS64.TRYWAIT P2, [R81+URZ+0x38890], R100 ;  /* 0x03889064510075a7 */ /* 0x0022a4000804017f */
[----:B--2---:R-:W-:Y:S05]  /*2bbc0*/  @!P2 NANOSLEEP.SYNCS 0x989680 ;  /* 0x009896800000a95d */ /* 0x004fea0003900000 */
[----:B------:R-:W2:Y:S02]  /*2bbd0*/  @!P2 SYNCS.PHASECHK.TRANS64 P2, [R81+URZ+0x38890], R100 ;  /* 0x038890645100a5a7 */ /* 0x000ea4000804007f */
[----:B--2---:R-:W-:Y:S05]  /*2bbe0*/  @!P2 BRA `(.L_x_566) ;  /* 0xfffffffc00f0a947 */ /* 0x004fea000383ffff */
[----:B------:R-:W-:Y:S05]  /*2bbf0*/  BRA `(.L_x_865) ;  /* 0xfffffe0400a87947 */ /* 0x000fea000383ffff */
.L_x_567:
        /* <DEDUP_REMOVED lines=8> */
.L_x_867:
[----:B------:R-:W-:Y:S05]  /*2bc80*/  BSYNC B1 ;  /* 0x0000000000017941 */ /* 0x000fea0003800000 */
.L_x_866:
        /* <DEDUP_REMOVED lines=8> */
.L_x_868:
[----:B------:R-:W-:Y:S05]  /*2bd10*/  BRA `(.L_x_869) ;  /* 0xfffffe0400c87947 */ /* 0x000fea000383ffff */
.L_x_570:
[----:B------:R-:W-:Y:S01]  /*2bd20*/  BSSY B1, `(.L_x_870) ;  /* 0x0000008000017945 */ /* 0x000fe20003800000 */
[----:B----4-:R-:W-:Y:S02]  /*2bd30*/  IMAD.MOV.U32 R13, RZ, RZ, R49 ;  /* 0x000000ffff0d7224 */ /* 0x010fe400078e0031 */
[----:B------:R-:W-:Y:S02]  /*2bd40*/  IMAD.MOV.U32 R12, RZ, RZ, 0x1 ;  /* 0x00000001ff0c7424 */ /* 0x000fe400078e00ff */
[----:B------:R-:W-:Y:S02]  /*2bd50*/  IMAD.MOV.U32 R11, RZ, RZ, 0x181f ;  /* 0x0000181fff0b7424 */ /* 0x000fe400078e00ff */
[----:B------:R-:W-:-:S07]  /*2bd60*/  IMAD.MOV.U32 R15, RZ, RZ, -0x1 ;  /* 0xffffffffff0f7424 */ /* 0x000fce00078e00ff */
[----:B0123--:R-:W-:Y:S05]  /*2bd70*/  WARPSYNC.COLLECTIVE R15, `(.L_x_871) ;  /* 0x000000000f087348 */ /* 0x00ffea0003c00000 */
[----:B---3--:R3:W4:Y:S02]  /*2bd80*/  SHFL.IDX P6, R14, R13, R12, R11 ;  /* 0x0000000c0d0e7389 */ /* 0x00872400000c000b */
[----:B01234-:R-:W-:Y:S01]  /*2bd90*/  ENDCOLLECTIVE ;  /* 0x000000000000791b */ /* 0x01ffe20003800000 */
.L_x_871:
[----:B------:R-:W-:Y:S05]  /*2bda0*/  BSYNC B1 ;  /* 0x0000000000017941 */ /* 0x000fea0003800000 */
.L_x_870:
[----:B------:R-:W-:Y:S01]  /*2bdb0*/  IMAD.MOV.U32 R13, RZ, RZ, R48 ;  /* 0x000000ffff0d7224 */ /* 0x000fe200078e0030 */
[----:B------:R-:W-:Y:S01]  /*2bdc0*/  MOV R45, R14 ;  /* 0x0000000e002d7202 */ /* 0x000fe20000000f00 */
[----:B------:R-:W-:Y:S02]  /*2bdd0*/  IMAD.MOV.U32 R12, RZ, RZ, 0x1 ;  /* 0x00000001ff0c7424 */ /* 0x000fe400078e00ff */
[----:B------:R-:W-:Y:S02]  /*2bde0*/  IMAD.MOV.U32 R11, RZ, RZ, 0x181f ;  /* 0x0000181fff0b7424 */ /* 0x000fe400078e00ff */
[----:B------:R-:W-:-:S07]  /*2bdf0*/  IMAD.MOV.U32 R15, RZ, RZ, -0x1 ;  /* 0xffffffffff0f7424 */ /* 0x000fce00078e00ff */
[----:B------:R-:W-:Y:S05]  /*2be00*/  WARPSYNC.COLLECTIVE R15, `(.L_x_872) ;  /* 0x000000000f087348 */ /* 0x000fea0003c00000 */
[----:B------:R0:W1:Y:S02]  /*2be10*/  SHFL.IDX P6, R14, R13, R12, R11 ;  /* 0x0000000c0d0e7389 */ /* 0x00006400000c000b */
[----:B01----:R-:W-:Y:S01]  /*2be20*/  ENDCOLLECTIVE ;  /* 0x000000000000791b */ /* 0x003fe20003800000 */
.L_x_872:
[----:B------:R-:W-:Y:S05]  /*2be30*/  BRA `(.L_x_873) ;  /* 0xfffffe0400c87947 */ /* 0x000fea000383ffff */
.L_x_573:
[----:B------:R-:W-:Y:S01]  /*2be40*/  BSSY B1, `(.L_x_874) ;  /* 0x0000008000017945 */ /* 0x000fe20003800000 */
[----:B---3--:R-:W-:Y:S01]  /*2be50*/  MOV R13, R49 ;  /* 0x00000031000d7202 */ /* 0x008fe20000000f00 */
[----:B------:R-:W-:Y:S02]  /*2be60*/  IMAD.MOV.U32 R12, RZ, RZ, 0x2 ;  /* 0x00000002ff0c7424 */ /* 0x000fe400078e00ff */
[----:B------:R-:W-:Y:S02]  /*2be70*/  IMAD.MOV.U32 R11, RZ, RZ, 0x181f ;  /* 0x0000181fff0b7424 */ /* 0x000fe400078e00ff */
[----:B------:R-:W-:-:S07]  /*2be80*/  IMAD.MOV.U32 R15, RZ, RZ, -0x1 ;  /* 0xffffffffff0f7424 */ /* 0x000fce00078e00ff */
[----:B012-4-:R-:W-:Y:S05]  /*2be90*/  WARPSYNC.COLLECTIVE R15, `(.L_x_875) ;  /* 0x000000000f087348 */ /* 0x017fea0003c00000 */
[----:B------:R3:W0:Y:S02]  /*2bea0*/  SHFL.IDX P6, R14, R13, R12, R11 ;  /* 0x0000000c0d0e7389 */ /* 0x00062400000c000b */
[----:B01234-:R-:W-:Y:S01]  /*2beb0*/  ENDCOLLECTIVE ;  /* 0x000000000000791b */ /* 0x01ffe20003800000 */
.L_x_875:
[----:B------:R-:W-:Y:S05]  /*2bec0*/  BSYNC B1 ;  /* 0x0000000000017941 */ /* 0x000fea0003800000 */
.L_x_874:
[----:B------:R-:W-:Y:S01]  /*2bed0*/  MOV R13, R48 ;  /* 0x00000030000d7202 */ /* 0x000fe20000000f00 */
[----:B------:R-:W-:Y:S02]  /*2bee0*/  IMAD.MOV.U32 R12, RZ, RZ, 0x2 ;  /* 0x00000002ff0c7424 */ /* 0x000fe400078e00ff */
[----:B------:R-:W-:Y:S02]  /*2bef0*/  IMAD.MOV.U32 R11, RZ, RZ, 0x181f ;  /* 0x0000181fff0b7424 */ /* 0x000fe400078e00ff */
[----:B------:R-:W-:Y:S02]  /*2bf00*/  IMAD.MOV.U32 R15, RZ, RZ, -0x1 ;  /* 0xffffffffff0f7424 */ /* 0x000fe400078e00ff */
[----:B------:R-:W-:-:S07]  /*2bf10*/  IMAD.MOV.U32 R45, RZ, RZ, R14 ;  /* 0x000000ffff2d7224 */ /* 0x000fce00078e000e */
[----:B------:R-:W-:Y:S05]  /*2bf20*/  WARPSYNC.COLLECTIVE R15, `(.L_x_876) ;  /* 0x000000000f087348 */ /* 0x000fea0003c00000 */
[----:B------:R0:W1:Y:S02]  /*2bf30*/  SHFL.IDX P6, R14, R13, R12, R11 ;  /* 0x0000000c0d0e7389 */ /* 0x00006400000c000b */
[----:B01----:R-:W-:Y:S01]  /*2bf40*/  ENDCOLLECTIVE ;  /* 0x000000000000791b */ /* 0x003fe20003800000 */
.L_x_876:
[----:B------:R-:W-:Y:S05]  /*2bf50*/  BRA `(.L_x_877) ;  /* 0xfffffe0400cc7947 */ /* 0x000fea000383ffff */
.L_x_576:
[----:B------:R-:W-:Y:S01]  /*2bf60*/  BSSY B1, `(.L_x_878) ;  /* 0x0000008000017945 */ /* 0x000fe20003800000 */
[----:B0-----:R-:W-:Y:S01]  /*2bf70*/  IMAD.MOV.U32 R13, RZ, RZ, R49 ;  /* 0x000000ffff0d7224 */ /* 0x001fe200078e0031 */
[----:B------:R-:W-:Y:S01]  /*2bf80*/  MOV R12, 0x3 ;  /* 0x00000003000c7802 */ /* 0x000fe20000000f00 */
[----:B------:R-:W-:Y:S02]  /*2bf90*/  IMAD.MOV.U32 R11, RZ, RZ, 0x181f ;  /* 0x0000181fff0b7424 */ /* 0x000fe400078e00ff */
[----:B------:R-:W-:-:S07]  /*2bfa0*/  IMAD.MOV.U32 R15, RZ, RZ, -0x1 ;  /* 0xffffffffff0f7424 */ /* 0x000fce00078e00ff */
[----:B-1234-:R-:W-:Y:S05]  /*2bfb0*/  WARPSYNC.COLLECTIVE R15, `(.L_x_879) ;  /* 0x000000000f087348 */ /* 0x01efea0003c00000 */
[----:B------:R0:W0:Y:S02]  /*2bfc0*/  SHFL.IDX P6, R14, R13, R12, R11 ;  /* 0x0000000c0d0e7389 */ /* 0x00002400000c000b */
[----:B01234-:R-:W-:Y:S01]  /*2bfd0*/  ENDCOLLECTIVE ;  /* 0x000000000000791b */ /* 0x01ffe20003800000 */
.L_x_879:
[----:B------:R-:W-:Y:S05]  /*2bfe0*/  BSYNC B1 ;  /* 0x0000000000017941 */ /* 0x000fea0003800000 */
.L_x_878:
[----:B------:R-:W-:Y:S01]  /*2bff0*/  IMAD.MOV.U32 R13, RZ, RZ, R48 ;  /* 0x000000ffff0d7224 */ /* 0x000fe200078e0030 */
[----:B------:R-:W-:Y:S01]  /*2c000*/  MOV R12, 0x3 ;  /* 0x00000003000c7802 */ /* 0x000fe20000000f00 */
[----:B------:R-:W-:Y:S02]  /*2c010*/  IMAD.MOV.U32 R11, RZ, RZ, 0x181f ;  /* 0x0000181fff0b7424 */ /* 0x000fe400078e00ff */
[----:B------:R-:W-:Y:S02]  /*2c020*/  IMAD.MOV.U32 R15, RZ, RZ, -0x1 ;  /* 0xffffffffff0f7424 */ /* 0x000fe400078e00ff */
[----:B------:R-:W-:-:S07]  /*2c030*/  IMAD.MOV.U32 R49, RZ, RZ, R14 ;  /* 0x000000ffff317224 */ /* 0x000fce00078e000e */
[----:B------:R-:W-:Y:S05]  /*2c040*/  WARPSYNC.COLLECTIVE R15, `(.L_x_880) ;  /* 0x000000000f087348 */ /* 0x000fea0003c00000 */
[----:B------:R0:W1:Y:S02]  /*2c050*/  SHFL.IDX P6, R14, R13, R12, R11 ;  /* 0x0000000c0d0e7389 */ /* 0x00006400000c000b */
[----:B01----:R-:W-:Y:S01]  /*2c060*/  ENDCOLLECTIVE ;  /* 0x000000000000791b */ /* 0x003fe20003800000 */
.L_x_880:
[----:B------:R-:W-:Y:S05]  /*2c070*/  BRA `(.L_x_881) ;  /* 0xfffffe0400d07947 */ /* 0x000fea000383ffff */
.L_x_580:
[----:B------:R0:W0:Y:S02]  /*2c080*/  SYNCS.PHASECHK.TRANS64.TRYWAIT P3, [R81+URZ+0x388b0], R100 ;  /* 0x0388b064510075a7 */ /* 0x000024000806017f */
[----:B0-----:R-:W-:Y:S05]  /*2c090*/  @!P3 NANOSLEEP.SYNCS 0x989680 ;  /* 0x009896800000b95d */ /* 0x001fea0003900000 */
[----:B------:R-:W0:Y:S02]  /*2c0a0*/  @!P3 SYNCS.PHASECHK.TRANS64 P3, [R81+URZ+0x388b0], R100 ;  /* 0x0388b0645100b5a7 */ /* 0x000e24000806007f */
[----:B0-----:R-:W-:Y:S05]  /*2c0b0*/  @!P3 BRA `(.L_x_580) ;  /* 0xfffffffc00f0b947 */ /* 0x001fea000383ffff */
[----:B------:R-:W-:Y:S05]  /*2c0c0*/  BRA `(.L_x_882) ;  /* 0xfffffe0800487947 */ /* 0x000fea000383ffff */
.L_x_594:
[----:B------:R-:W-:Y:S01]  /*2c0d0*/  BSSY B0, `(.L_x_883) ;  /* 0x0000007000007945 */ /* 0x000fe20003800000 */
[----:B------:R-:W-:Y:S01]  /*2c0e0*/  IMAD.MOV.U32 R12, RZ, RZ, RZ ;  /* 0x000000ffff0c7224 */ /* 0x000fe200078e00ff */
[----:B------:R-:W-:Y:S01]  /*2c0f0*/  MOV R15, 0xffffffff ;  /* 0xffffffff000f7802 */ /* 0x000fe20000000f00 */
[----:B------:R-:W-:-:S07]  /*2c100*/  IMAD.MOV.U32 R11, RZ, RZ, 0x1f ;  /* 0x0000001fff0b7424 */ /* 0x000fce00078e00ff */
[----:B-----5:R-:W-:Y:S05]  /*2c110*/  WARPSYNC.COLLECTIVE R15, `(.L_x_884) ;  /* 0x000000000f087348 */ /* 0x020fea0003c00000 */
[----:B------:R0:W1:Y:S02]  /*2c120*/  SHFL.IDX P6, R14, R13, R12, R11 ;  /* 0x0000000c0d0e7389 */ /* 0x00006400000c000b */
[----:B01---5:R-:W-:Y:S01]  /*2c130*/  ENDCOLLECTIVE ;  /* 0x000000000000791b */ /* 0x023fe20003800000 */
.L_x_884:
[----:B------:R-:W-:Y:S05]  /*2c140*/  BSYNC B0 ;  /* 0x0000000000007941 */ /* 0x000fea0003800000 */
.L_x_883:
[----:B------:R-:W-:Y:S05]  /*2c150*/  BRA `(.L_x_885) ;  /* 0xfffffe1400b47947 */ /* 0x000fea000383ffff */
.L_x_604:
[----:B------:R-:W-:Y:S01]  /*2c160*/  BSSY B1, `(.L_x_886) ;  /* 0x0000008000017945 */ /* 0x000fe20003800000 */
[----:B------:R-:W-:Y:S02]  /*2c170*/  IMAD.MOV.U32 R13, RZ, RZ, R24 ;  /* 0x000000ffff0d7224 */ /* 0x000fe400078e0018 */
[----:B------:R-:W-:Y:S02]  /*2c180*/  IMAD.MOV.U32 R12, RZ, RZ, RZ ;  /* 0x000000ffff0c7224 */ /* 0x000fe400078e00ff */
[----:B------:R-:W-:Y:S02]  /*2c190*/  IMAD.MOV.U32 R11, RZ, RZ, 0x181f ;  /* 0x0000181fff0b7424 */ /* 0x000fe400078e00ff */
[----:B------:R-:W-:-:S07]  /*2c1a0*/  IMAD.MOV.U32 R15, RZ, RZ, -0x1 ;  /* 0xffffffffff0f7424 */ /* 0x000fce00078e00ff */
[----:B------:R-:W-:Y:S05]  /*2c1b0*/  WARPSYNC.COLLECTIVE R15, `(.L_x_887) ;  /* 0x000000000f087348 */ /* 0x000fea0003c00000 */
[----:B------:R0:W1:Y:S02]  /*2c1c0*/  SHFL.IDX P6, R14, R13, R12, R11 ;  /* 0x0000000c0d0e7389 */ /* 0x00006400000c000b */
[----:B01----:R-:W-:Y:S01]  /*2c1d0*/  ENDCOLLECTIVE ;  /* 0x000000000000791b */ /* 0x003fe20003800000 */
.L_x_887:
[----:B------:R-:W-:Y:S05]  /*2c1e0*/  BSYNC B1 ;  /* 0x0000000000017941 */ /* 0x000fea0003800000 */
.L_x_886:
[----:B------:R-:W-:Y:S01]  /*2c1f0*/  IMAD.MOV.U32 R13, RZ, RZ, R26 ;  /* 0x000000ffff0d7224 */ /* 0x000fe200078e001a */
[----:B------:R-:W-:Y:S01]  /*2c200*/  MOV R3, R14 ;  /* 0x0000000e00037202 */ /* 0x000fe20000000f00 */
[----:B------:R-:W-:Y:S02]  /*2c210*/  IMAD.MOV.U32 R12, RZ, RZ, RZ ;  /* 0x000000ffff0c7224 */ /* 0x000fe400078e00ff */
[----:B------:R-:W-:Y:S02]  /*2c220*/  IMAD.MOV.U32 R11, RZ, RZ, 0x181f ;  /* 0x0000181fff0b7424 */ /* 0x000fe400078e00ff */
[----:B------:R-:W-:-:S07]  /*2c230*/  IMAD.MOV.U32 R15, RZ, RZ, -0x1 ;  /* 0xffffffffff0f7424 */ /* 0x000fce00078e00ff */
[----:B------:R-:W-:Y:S05]  /*2c240*/  WARPSYNC.COLLECTIVE R15, `(.L_x_888) ;  /* 0x000000000f087348 */ /* 0x000fea0003c00000 */
[----:B------:R0:W1:Y:S02]  /*2c250*/  SHFL.IDX P6, R14, R13, R12, R11 ;  /* 0x0000000c0d0e7389 */ /* 0x00006400000c000b */
[----:B01----:R-:W-:Y:S01]  /*2c260*/  ENDCOLLECTIVE ;  /* 0x000000000000791b */ /* 0x003fe20003800000 */
.L_x_888:
[----:B------:R-:W-:Y:S01]  /*2c270*/  IMAD.MOV.U32 R13, RZ, RZ, R32 ;  /* 0x000000ffff0d7224 */ /* 0x000fe200078e0020 */
[----:B------:R-:W-:-:S07]  /*2c280*/  MOV R27, R14 ;  /* 0x0000000e001b7202 */ /* 0x000fce0000000f00 */
[----:B------:R-:W-:Y:S05]  /*2c290*/  WARPSYNC.COLLECTIVE R15, `(.L_x_889) ;  /* 0x000000000f087348 */ /* 0x000fea0003c00000 */
[----:B------:R0:W1:Y:S02]  /*2c2a0*/  SHFL.IDX P6, R14, R13, R12, R11 ;  /* 0x0000000c0d0e7389 */ /* 0x00006400000c000b */
[----:B01----:R-:W-:Y:S01]  /*2c2b0*/  ENDCOLLECTIVE ;  /* 0x000000000000791b */ /* 0x003fe20003800000 */
.L_x_889:
[----:B------:R-:W-:Y:S02]  /*2c2c0*/  IMAD.MOV.U32 R13, RZ, RZ, R28 ;  /* 0x000000ffff0d7224 */ /* 0x000fe400078e001c */
[----:B------:R-:W-:-:S07]  /*2c2d0*/  IMAD.MOV.U32 R21, RZ, RZ, R14 ;  /* 0x000000ffff157224 */ /* 0x000fce00078e000e */
[----:B------:R-:W-:Y:S05]  /*2c2e0*/  WARPSYNC.COLLECTIVE R15, `(.L_x_890) ;  /* 0x000000000f087348 */ /* 0x000fea0003c00000 */
[----:B------:R0:W1:Y:S02]  /*2c2f0*/  SHFL.IDX P6, R14, R13, R12, R11 ;  /* 0x0000000c0d0e7389 */ /* 0x00006400000c000b */
[----:B01----:R-:W-:Y:S01]  /*2c300*/  ENDCOLLECTIVE ;  /* 0x000000000000791b */ /* 0x003fe20003800000 */
.L_x_890:
[----:B------:R-:W-:Y:S01]  /*2c310*/  IMAD.MOV.U32 R29, RZ, RZ, R14 ;  /* 0x000000ffff1d7224 */ /* 0x000fe200078e000e */
[----:B------:R-:W-:Y:S06]  /*2c320*/  BRA `(.L_x_891) ;  /* 0xfffffe1c00307947 */ /* 0x000fec000383ffff */
.L_x_608:
[----:B0-----:R0:W1:Y:S02]  /*2c330*/  SYNCS.PHASECHK.TRANS64.TRYWAIT P0, [R19+URZ+0x38800], R32 ;  /* 0x03880020130075a7 */ /* 0x001064000800017f */
[----:B-1----:R-:W-:Y:S05]  /*2c340*/  @!P0 NANOSLEEP.SYNCS 0x989680 ;  /* 0x009896800000895d */ /* 0x002fea0003900000 */
[----:B------:R-:W1:Y:S02]  /*2c350*/  @!P0 SYNCS.PHASECHK.TRANS64 P0, [R19+URZ+0x38800], R32 ;  /* 0x03880020130085a7 */ /* 0x000e64000800007f */
[----:B-1----:R-:W-:Y:S05]  /*2c360*/  @!P0 BRA `(.L_x_608) ;  /* 0xfffffffc00f08947 */ /* 0x002fea000383ffff */
[----:B------:R-:W-:Y:S05]  /*2c370*/  BRA `(.L_x_892) ;  /* 0xfffffe2000647947 */ /* 0x000fea000383ffff */
.L_x_624:
[----:B------:R-:W-:Y:S01]  /*2c380*/  BSSY B1, `(.L_x_893) ;  /* 0x0000008000017945 */ /* 0x000fe20003800000 */
[----:B------:R-:W-:Y:S01]  /*2c390*/  MOV R13, R24 ;  /* 0x00000018000d7202 */ /* 0x000fe20000000f00 */
[----:B------:R-:W-:Y:S02]  /*2c3a0*/  IMAD.MOV.U32 R12, RZ, RZ, RZ ;  /* 0x000000ffff0c7224 */ /* 0x000fe400078e00ff */
[----:B------:R-:W-:Y:S02]  /*2c3b0*/  IMAD.MOV.U32 R11, RZ, RZ, 0x181f ;  /* 0x0000181fff0b7424 */ /* 0x000fe400078e00ff */
[----:B------:R-:W-:-:S07]  /*2c3c0*/  IMAD.MOV.U32 R15, RZ, RZ, -0x1 ;  /* 0xffffffffff0f7424 */ /* 0x000fce00078e00ff */
[----:B------:R-:W-:Y:S05]  /*2c3d0*/  WARPSYNC.COLLECTIVE R15, `(.L_x_894) ;  /* 0x000000000f087348 */ /* 0x000fea0003c00000 */
[----:B------:R0:W1:Y:S02]  /*2c3e0*/  SHFL.IDX P6, R14, R13, R12, R11 ;  /* 0x0000000c0d0e7389 */ /* 0x00006400000c000b */
[----:B01----:R-:W-:Y:S01]  /*2c3f0*/  ENDCOLLECTIVE ;  /* 0x000000000000791b */ /* 0x003fe20003800000 */
.L_x_894:
[----:B------:R-:W-:Y:S05]  /*2c400*/  BSYNC B1 ;  /* 0x0000000000017941 */ /* 0x000fea0003800000 */
.L_x_893:
[----:B------:R-:W-:Y:S01]  /*2c410*/  MOV R13, R26 ;  /* 0x0000001a000d7202 */ /* 0x000fe20000000f00 */
[----:B------:R-:W-:Y:S02]  /*2c420*/  IMAD.MOV.U32 R12, RZ, RZ, RZ ;  /* 0x000000ffff0c7224 */ /* 0x000fe400078e00ff */
[----:B------:R-:W-:Y:S02]  /*2c430*/  IMAD.MOV.U32 R11, RZ, RZ, 0x181f ;  /* 0x0000181fff0b7424 */ /* 0x000fe400078e00ff */
[----:B------:R-:W-:Y:S02]  /*2c440*/  IMAD.MOV.U32 R15, RZ, RZ, -0x1 ;  /* 0xffffffffff0f7424 */ /* 0x000fe400078e00ff */
[----:B------:R-:W-:-:S07]  /*2c450*/  IMAD.MOV.U32 R3, RZ, RZ, R14 ;  /* 0x000000ffff037224 */ /* 0x000fce00078e000e */
[----:B------:R-:W-:Y:S05]  /*2c460*/  WARPSYNC.COLLECTIVE R15, `(.L_x_895) ;  /* 0x000000000f087348 */ /* 0x000fea0003c00000 */
[----:B------:R0:W1:Y:S02]  /*2c470*/  SHFL.IDX P6, R14, R13, R12, R11 ;  /* 0x0000000c0d0e7389 */ /* 0x00006400000c000b */
[----:B01----:R-:W-:Y:S01]  /*2c480*/  ENDCOLLECTIVE ;  /* 0x000000000000791b */ /* 0x003fe20003800000 */
.L_x_895:
[----:B------:R-:W-:Y:S01]  /*2c490*/  MOV R13, R32 ;  /* 0x00000020000d7202 */ /* 0x000fe20000000f00 */
[----:B------:R-:W-:-:S07]  /*2c4a0*/  IMAD.MOV.U32 R27, RZ, RZ, R14 ;  /* 0x000000ffff1b7224 */ /* 0x000fce00078e000e */
[----:B------:R-:W-:Y:S05]  /*2c4b0*/  WARPSYNC.COLLECTIVE R15, `(.L_x_896) ;  /* 0x000000000f087348 */ /* 0x000fea0003c00000 */
[----:B------:R0:W1:Y:S02]  /*2c4c0*/  SHFL.IDX P6, R14, R13, R12, R11 ;  /* 0x0000000c0d0e7389 */ /* 0x00006400000c000b */
[----:B01----:R-:W-:Y:S01]  /*2c4d0*/  ENDCOLLECTIVE ;  /* 0x000000000000791b */ /* 0x003fe20003800000 */
.L_x_896:
[----:B------:R-:W-:Y:S02]  /*2c4e0*/  IMAD.MOV.U32 R13, RZ, RZ, R28 ;  /* 0x000000ffff0d7224 */ /* 0x000fe400078e001c */
[----:B------:R-:W-:-:S07]  /*2c4f0*/  IMAD.MOV.U32 R21, RZ, RZ, R14 ;  /* 0x000000ffff157224 */ /* 0x000fce00078e000e */
[----:B------:R-:W-:Y:S05]  /*2c500*/  WARPSYNC.COLLECTIVE R15, `(.L_x_897) ;  /* 0x000000000f087348 */ /* 0x000fea0003c00000 */
[----:B------:R0:W1:Y:S02]  /*2c510*/  SHFL.IDX P6, R14, R13, R12, R11 ;  /* 0x0000000c0d0e7389 */ /* 0x00006400000c000b */
[----:B01----:R-:W-:Y:S01]  /*2c520*/  ENDCOLLECTIVE ;  /* 0x000000000000791b */ /* 0x003fe20003800000 */
.L_x_897:
[----:B------:R-:W-:Y:S05]  /*2c530*/  BRA `(.L_x_898) ;  /* 0xfffffe5000487947 */ /* 0x000fea000383ffff */
.L_x_628:
[----:B0-----:R0:W1:Y:S02]  /*2c540*/  SYNCS.PHASECHK.TRANS64.TRYWAIT P1, [R19+URZ+0x38800], R34 ;  /* 0x03880022130075a7 */ /* 0x001064000802017f */
[----:B-1----:R-:W-:Y:S05]  /*2c550*/  @!P1 NANOSLEEP.SYNCS 0x989680 ;  /* 0x009896800000995d */ /* 0x002fea0003900000 */
[----:B------:R-:W1:Y:S02]  /*2c560*/  @!P1 SYNCS.PHASECHK.TRANS64 P1, [R19+URZ+0x38800], R34 ;  /* 0x03880022130095a7 */ /* 0x000e64000802007f */
[----:B-1----:R-:W-:Y:S05]  /*2c570*/  @!P1 BRA `(.L_x_628) ;  /* 0xfffffffc00f09947 */ /* 0x002fea000383ffff */
[----:B------:R-:W-:Y:S05]  /*2c580*/  BRA `(.L_x_899) ;  /* 0xfffffe5400687947 */ /* 0x000fea000383ffff */
.L_x_638:
[----:B-1----:R1:W2:Y:S02]  /*2c590*/  SYNCS.PHASECHK.TRANS64.TRYWAIT P1, [R0+URZ+0x38830], R10 ;  /* 0x0388300a000075a7 */ /* 0x0022a4000802017f */
[----:B--2---:R-:W-:Y:S05]  /*2c5a0*/  @!P1 NANOSLEEP.SYNCS 0x989680 ;  /* 0x009896800000995d */ /* 0x004fea0003900000 */
[----:B------:R-:W2:Y:S02]  /*2c5b0*/  @!P1 SYNCS.PHASECHK.TRANS64 P1, [R0+URZ+0x38830], R10 ;  /* 0x0388300a000095a7 */ /* 0x000ea4000802007f */
[----:B--2---:R-:W-:Y:S05]  /*2c5c0*/  @!P1 BRA `(.L_x_638) ;  /* 0xfffffffc00f09947 */ /* 0x004fea000383ffff */
[----:B------:R-:W-:Y:S05]  /*2c5d0*/  BRA `(.L_x_637) ;  /* 0xfffffe8800c87947 */ /* 0x000fea000383ffff */
.L_x_644:
[----:B-1----:R1:W2:Y:S02]  /*2c5e0*/  SYNCS.PHASECHK.TRANS64.TRYWAIT P1, [R0+URZ+0x38850], R10 ;  /* 0x0388500a000075a7 */ /* 0x0022a4000802017f */
[----:B--2---:R-:W-:Y:S05]  /*2c5f0*/  @!P1 NANOSLEEP.SYNCS 0x989680 ;  /* 0x009896800000995d */ /* 0x004fea0003900000 */
[----:B------:R-:W2:Y:S02]  /*2c600*/  @!P1 SYNCS.PHASECHK.TRANS64 P1, [R0+URZ+0x38850], R10 ;  /* 0x0388500a000095a7 */ /* 0x000ea4000802007f */
[----:B--2---:R-:W-:Y:S05]  /*2c610*/  @!P1 BRA `(.L_x_644) ;  /* 0xfffffffc00f09947 */ /* 0x004fea000383ffff */
[----:B------:R-:W-:Y:S05]  /*2c620*/  BRA `(.L_x_643) ;  /* 0xfffffeb000a87947 */ /* 0x000fea000383ffff */
.L_x_650:
[----:B-1----:R1:W2:Y:S02]  /*2c630*/  SYNCS.PHASECHK.TRANS64.TRYWAIT P2, [R5+URZ+0x38830], R6 ;  /* 0x03883006050075a7 */ /* 0x0022a4000804017f */
[----:B--2---:R-:W-:Y:S05]  /*2c640*/  @!P2 NANOSLEEP.SYNCS 0x989680 ;  /* 0x009896800000a95d */ /* 0x004fea0003900000 */
[----:B------:R-:W2:Y:S02]  /*2c650*/  @!P2 SYNCS.PHASECHK.TRANS64 P2, [R5+URZ+0x38830], R6 ;  /* 0x038830060500a5a7 */ /* 0x000ea4000804007f */
[----:B--2---:R-:W-:Y:S05]  /*2c660*/  @!P2 BRA `(.L_x_650) ;  /* 0xfffffffc00f0a947 */ /* 0x004fea000383ffff */
[----:B------:R-:W-:Y:S05]  /*2c670*/  BRA `(.L_x_649) ;  /* 0xfffffeb400c87947 */ /* 0x000fea000383ffff */
.L_x_656:
[----:B-1----:R1:W2:Y:S02]  /*2c680*/  SYNCS.PHASECHK.TRANS64.TRYWAIT P2, [R5+URZ+0x38850], R6 ;  /* 0x03885006050075a7 */ /* 0x0022a4000804017f */
[----:B--2---:R-:W-:Y:S05]  /*2c690*/  @!P2 NANOSLEEP.SYNCS 0x989680 ;  /* 0x009896800000a95d */ /* 0x004fea0003900000 */
[----:B------:R-:W2:Y:S02]  /*2c6a0*/  @!P2 SYNCS.PHASECHK.TRANS64 P2, [R5+URZ+0x38850], R6 ;  /* 0x038850060500a5a7 */ /* 0x000ea4000804007f */
[----:B--2---:R-:W-:Y:S05]  /*2c6b0*/  @!P2 BRA `(.L_x_656) ;  /* 0xfffffffc00f0a947 */ /* 0x004fea000383ffff */
[----:B------:R-:W-:Y:S05]  /*2c6c0*/  BRA `(.L_x_655) ;  /* 0xfffffedc00d87947 */ /* 0x000fea000383ffff */
.L_x_661:
[----:B------:R-:W-:Y:S01]  /*2c6d0*/  SEL R46, R13, R93, P0 ;  /* 0x0000005d0d2e7207 */ /* 0x000fe20000000000 */
[----:B------:R-:W-:Y:S01]  /*2c6e0*/  IMAD.MOV.U32 R15, RZ, RZ, -0x1 ;  /* 0xffffffffff0f7424 */ /* 0x000fe200078e00ff */
[----:B------:R-:W-:Y:S02]  /*2c6f0*/  SEL R30, R11, R12, P0 ;  /* 0x0000000c0b1e7207 */ /* 0x000fe40000000000 */
[----:B------:R-:W-:Y:S01]  /*2c700*/  SEL R29, R12, R11, P0 ;  /* 0x0000000b0c1d7207 */ /* 0x000fe20000000000 */
[----:B-----5:R-:W-:Y:S01]  /*2c710*/  IMAD.MOV.U32 R12, RZ, RZ, R0 ;  /* 0x000000ffff0c7224 */ /* 0x020fe200078e0000 */
[----:B------:R-:W-:Y:S01]  /*2c720*/  SEL R93, R93, R13, P0 ;  /* 0x0000000d5d5d7207 */ /* 0x000fe20000000000 */
[----:B------:R-:W-:Y:S01]  /*2c730*/  IMAD.MOV.U32 R13, RZ, RZ, R9 ;  /* 0x000000ffff0d7224 */ /* 0x000fe200078e0009 */
[----:B------:R-:W-:Y:S02]  /*2c740*/  MOV R11, 0x1c1f ;  /* 0x00001c1f000b7802 */ /* 0x000fe40000000f00 */
[----:B0-----:R-:W-:-:S02]  /*2c750*/  LOP3.LUT R2, R0, 0x2, RZ, 0x3c, !PT ;  /* 0x0000000200027812 */ /* 0x001fc400078e3cff */
[----:B------:R-:W-:-:S07]  /*2c760*/  SEL R7, R36, R37, P0 ;  /* 0x0000002524077207 */ /* 0x000fce0000000000 */
[----:B------:R-:W-:Y:S05]  /*2c770*/  WARPSYNC.COLLECTIVE R15, `(.L_x_900) ;  /* 0x000000000f087348 */ /* 0x000fea0003c00000 */
[----:B------:R0:W1:Y:S02]  /*2c780*/  SHFL.IDX P6, R14, R13, R12, R11 ;  /* 0x0000000c0d0e7389 */ /* 0x00006400000c000b */
[----:B01----:R-:W-:Y:S01]  /*2c790*/  ENDCOLLECTIVE ;  /* 0x000000000000791b */ /* 0x003fe20003800000 */
.L_x_900:
[----:B------:R-:W-:Y:S02]  /*2c7a0*/  SEL R8, R32, R33, P0 ;  /* 0x0000002120087207 */ /* 0x000fe40000000000 */
[----:B------:R-:W-:Y:S02]  /*2c7b0*/  SEL R37, R37, R36, P0 ;  /* 0x0000002425257207 */ /* 0x000fe40000000000 */
[----:B------:R-:W-:Y:S02]  /*2c7c0*/  SEL R32, R33, R32, P0 ;  /* 0x0000002021207207 */ /* 0x000fe40000000000 */
[----:B------:R-:W-:Y:S02]  /*2c7d0*/  SEL R207, R10, R147, P0 ;  /* 0x000000930acf7207 */ /* 0x000fe40000000000 */
[----:B------:R-:W-:Y:S02]  /*2c7e0*/  SEL R208, R147, R10, P0 ;  /* 0x0000000a93d07207 */ /* 0x000fe40000000000 */
[----:B------:R-:W-:-:S02]  /*2c7f0*/  SEL R31, R44, R45, P0 ;  /* 0x0000002d2c1f7207 */ /* 0x000fc40000000000 */
[----:B------:R-:W-:Y:S01]  /*2c800*/  SEL R44, R45, R44, P0 ;  /* 0x0000002c2d2c7207 */ /* 0x000fe20000000000 */
[----:B------:R-:W-:Y:S01]  /*2c810*/  IMAD.MOV.U32 R13, RZ, RZ, R4 ;  /* 0x000000ffff0d7224 */ /* 0x000fe200078e0004 */
[----:B------:R-:W-:Y:S02]  /*2c820*/  SEL R36, R52, R53, P0 ;  /* 0x0000003534247207 */ /* 0x000fe40000000000 */
[----:B------:R-:W-:Y:S02]  /*2c830*/  SEL R28, R48, R49, P0 ;  /* 0x00000031301c7207 */ /* 0x000fe40000000000 */
[----:B------:R-:W-:Y:S02]  /*2c840*/  SEL R52, R53, R52, P0 ;  /* 0x0000003435347207 */ /* 0x000fe40000000000 */
[----:B------:R-:W-:Y:S02]  /*2c850*/  SEL R48, R49, R48, P0 ;  /* 0x0000003031307207 */ /* 0x000fe40000000000 */
[----:B------:R-:W-:Y:S01]  /*2c860*/  SEL R35, R60, R61, P0 ;  /* 0x0000003d3c237207 */ /* 0x000fe20000000000 */
[----:B------:R-:W-:Y:S01]  /*2c870*/  IMAD.MOV.U32 R3, RZ, RZ, R14 ;  /* 0x000000ffff037224 */ /* 0x000fe200078e000e */
[----:B------:R-:W-:-:S07]  /*2c880*/  SEL R27, R56, R57, P0 ;  /* 0x00000039381b7207 */ /* 0x000fce0000000000 */
[----:B------:R-:W-:Y:S05]  /*2c890*/  WARPSYNC.COLLECTIVE R15, `(.L_x_901) ;  /* 0x000000000f087348 */ /* 0x000fea0003c00000 */
[----:B------:R0:W1:Y:S02]  /*2c8a0*/  SHFL.IDX P6, R14, R13, R12, R11 ;  /* 0x0000000c0d0e7389 */ /* 0x00006400000c000b */
[----:B01----:R-:W-:Y:S01]  /*2c8b0*/  ENDCOLLECTIVE ;  /* 0x000000000000791b */ /* 0x003fe20003800000 */
.L_x_901:
        /* <DEDUP_REMOVED lines=8> */
[----:B------:R-:W-:Y:S02]  /*2c940*/  MOV R13, R6 ;  /* 0x00000006000d7202 */ /* 0x000fe40000000f00 */
        /* <DEDUP_REMOVED lines=9> */
.L_x_902:
        /* <DEDUP_REMOVED lines=18> */
.L_x_903:
        /* <DEDUP_REMOVED lines=18> */
.L_x_904:
        /* <DEDUP_REMOVED lines=18> */
.L_x_905:
        /* <DEDUP_REMOVED lines=18> */
.L_x_906:
        /* <DEDUP_REMOVED lines=18> */
.L_x_907:
        /* <DEDUP_REMOVED lines=18> */
.L_x_908:
        /* <DEDUP_REMOVED lines=18> */
.L_x_909:
        /* <DEDUP_REMOVED lines=18> */
.L_x_910:
[----:B------:R-:W-:Y:S02]  /*2d2e0*/  SEL R199, R7, R10, P0 ;  /* 0x0000000a07c77207 */ /* 0x000fe40000000000 */
[----:B------:R-:W-:Y:S01]  /*2d2f0*/  SEL R200, R10, R7, P0 ;  /* 0x000000070ac87207 */ /* 0x000fe20000000000 */
[----:B------:R-:W-:Y:S02]  /*2d300*/  IMAD.MOV.U32 R13, RZ, RZ, R29 ;  /* 0x000000ffff0d7224 */ /* 0x000fe400078e001d */
[----:B------:R-:W-:-:S07]  /*2d310*/  IMAD.MOV.U32 R44, RZ, RZ, R14 ;  /* 0x000000ffff2c7224 */ /* 0x000fce00078e000e */
[----:B------:R-:W-:Y:S05]  /*2d320*/  WARPSYNC.COLLECTIVE R15, `(.L_x_911) ;  /* 0x000000000f087348 */ /* 0x000fea0003c00000 */
[----:B------:R0:W1:Y:S02]  /*2d330*/  SHFL.IDX P6, R14, R13, R12, R11 ;  /* 0x0000000c0d0e7389 */ /* 0x00006400000c000b */
[----:B01----:R-:W-:Y:S01]  /*2d340*/  ENDCOLLECTIVE ;  /* 0x000000000000791b */ /* 0x003fe20003800000 */
.L_x_911:
[----:B------:R-:W-:Y:S02]  /*2d350*/  SEL R195, R31, R44, P0 ;  /* 0x0000002c1fc37207 */ /* 0x000fe40000000000 */
[----:B------:R-:W-:Y:S02]  /*2d360*/  SEL R196, R44, R31, P0 ;  /* 0x0000001f2cc47207 */ /* 0x000fe40000000000 */
[----:B------:R-:W-:Y:S01]  /*2d370*/  MOV R13, R36 ;  /* 0x00000024000d7202 */ /* 0x000fe20000000f00 */
[----:B------:R-:W-:Y:S02]  /*2d380*/  IMAD.MOV.U32 R12, RZ, RZ, R0 ;  /* 0x000000ffff0c7224 */ /* 0x000fe400078e0000 */
[----:B------:R-:W-:-:S07]  /*2d390*/  IMAD.MOV.U32 R29, RZ, RZ, R14 ;  /* 0x000000ffff1d7224 */ /* 0x000fce00078e000e */
[----:B------:R-:W-:Y:S05]  /*2d3a0*/  WARPSYNC.COLLECTIVE R15, `(.L_x_912) ;  /* 0x000000000f087348 */ /* 0x000fea0003c00000 */
[----:B------:R0:W1:Y:S02]  /*2d3b0*/  SHFL.IDX P6, R14, R13, R12, R11 ;  /* 0x0000000c0d0e7389 */ /* 0x00006400000c000b */
[----:B01----:R-:W-:Y:S01]  /*2d3c0*/  ENDCOLLECTIVE ;  /* 0x000000000000791b */ /* 0x003fe20003800000 */
.L_x_912:
[----:B------:R-:W-:Y:S02]  /*2d3d0*/  SEL R197, R30, R29, P0 ;  /* 0x0000001d1ec57207 */ /* 0x000fe40000000000 */
[----:B------:R-:W-:Y:S01]  /*2d3e0*/  SEL R198, R29, R30, P0 ;  /* 0x0000001e1dc67207 */ /* 0x000fe20000000000 */
[----:B------:R-:W-:Y:S02]  /*2d3f0*/  IMAD.MOV.U32 R13, RZ, RZ, R28 ;  /* 0x000000ffff0d7224 */ /* 0x000fe400078e001c */
[----:B------:R-:W-:-:S07]  /*2d400*/  IMAD.MOV.U32 R36, RZ, RZ, R14 ;  /* 0x000000ffff247224 */ /* 0x000fce00078e000e */
[----:B------:R-:W-:Y:S05]  /*2d410*/  WARPSYNC.COLLECTIVE R15, `(.L_x_913) ;  /* 0x000000000f087348 */ /* 0x000fea0003c00000 */
[----:B------:R0:W1:Y:S02]  /*2d420*/  SHFL.IDX P6, R14, R13, R12, R11 ;  /* 0x0000000c0d0e7389 */ /* 0x00006400000c000b */
[----:B01----:R-:W-:Y:S01]  /*2d430*/  ENDCOLLECTIVE ;  /* 0x000000000000791b */ /* 0x003fe20003800000 */
.L_x_913:
[----:B------:R-:W-:Y:S01]  /*2d440*/  MOV R13, R52 ;  /* 0x00000034000d7202 */ /* 0x000fe20000000f00 */
[----:B------:R-:W-:Y:S02]  /*2d450*/  IMAD.MOV.U32 R12, RZ, RZ, R2 ;  /* 0x000000ffff0c7224 */ /* 0x000fe400078e0002 */
[----:B------:R-:W-:-:S07]  /*2d460*/  IMAD.MOV.U32 R28, RZ, RZ, R14 ;  /* 0x000000ffff1c7224 */ /* 0x000fce00078e000e */
[----:B------:R-:W-:Y:S05]  /*2d470*/  WARPSYNC.COLLECTIVE R15, `(.L_x_914) ;  /* 0x000000000f087348 */ /* 0x000fea0003c00000 */
[----:B------:R0:W1:Y:S02]  /*2d480*/  SHFL.IDX P6, R14, R13, R12, R11 ;  /* 0x0000000c0d0e7389 */ /* 0x00006400000c000b */
[----:B01----:R-:W-:Y:S01]  /*2d490*/  ENDCOLLECTIVE ;  /* 0x000000000000791b */ /* 0x003fe20003800000 */
.L_x_914:
[----:B------:R-:W-:Y:S02]  /*2d4a0*/  IMAD.MOV.U32 R13, RZ, RZ, R48 ;  /* 0x000000ffff0d7224 */ /* 0x000fe400078e0030 */
[----:B------:R-:W-:-:S07]  /*2d4b0*/  IMAD.MOV.U32 R52, RZ, RZ, R14 ;  /* 0x000000ffff347224 */ /* 0x000fce00078e000e */
[----:B------:R-:W-:Y:S05]  /*2d4c0*/  WARPSYNC.COLLECTIVE R15, `(.L_x_915) ;  /* 0x000000000f087348 */ /* 0x000fea0003c00000 */
[----:B------:R0:W1:Y:S02]  /*2d4d0*/  SHFL.IDX P6, R14, R13, R12, R11 ;  /* 0x0000000c0d0e7389 */ /* 0x00006400000c000b */
[----:B01----:R-:W-:Y:S01]  /*2d4e0*/  ENDCOLLECTIVE ;  /* 0x000000000000791b */ /* 0x003fe20003800000 */
.L_x_915:
        /* <DEDUP_REMOVED lines=8> */
.L_x_916:
[----:B------:R-:W-:Y:S02]  /*2d570*/  SEL R193, R28, R48, P0 ;  /* 0x000000301cc17207 */ /* 0x000fe40000000000 */
[----:B------:R-:W-:Y:S01]  /*2d580*/  SEL R194, R48, R28, P0 ;  /* 0x0000001c30c27207 */ /* 0x000fe20000000000 */
[----:B------:R-:W-:Y:S02]  /*2d590*/  IMAD.MOV.U32 R13, RZ, RZ, R27 ;  /* 0x000000ffff0d7224 */ /* 0x000fe400078e001b */
[----:B------:R-:W-:-:S07]  /*2d5a0*/  IMAD.MOV.U32 R35, RZ, RZ, R14 ;  /* 0x000000ffff237224 */ /* 0x000fce00078e000e */
[----:B------:R-:W-:Y:S05]  /*2d5b0*/  WARPSYNC.COLLECTIVE R15, `(.L_x_917) ;  /* 0x000000000f087348 */ /* 0x000fea0003c00000 */
[----:B------:R0:W1:Y:S02]  /*2d5c0*/  SHFL.IDX P6, R14, R13, R12, R11 ;  /* 0x0000000c0d0e7389 */ /* 0x00006400000c000b */
[----:B01----:R-:W-:Y:S01]  /*2d5d0*/  ENDCOLLECTIVE ;  /* 0x000000000000791b */ /* 0x003fe20003800000 */
.L_x_917:
[----:B------:R-:W-:Y:S01]  /*2d5e0*/  MOV R13, R60 ;  /* 0x0000003c000d7202 */ /* 0x000fe20000000f00 */
[----:B------:R-:W-:Y:S02]  /*2d5f0*/  IMAD.MOV.U32 R12, RZ, RZ, R2 ;  /* 0x000000ffff0c7224 */ /* 0x000fe400078e0002 */
[----:B------:R-:W-:-:S07]  /*2d600*/  IMAD.MOV.U32 R27, RZ, RZ, R14 ;  /* 0x000000ffff1b7224 */ /* 0x000fce00078e000e */
[----:B------:R-:W-:Y:S05]  /*2d610*/  WARPSYNC.COLLECTIVE R15, `(.L_x_918) ;  /* 0x000000000f087348 */ /* 0x000fea0003c00000 */
[----:B------:R0:W1:Y:S02]  /*2d620*/  SHFL.IDX P6, R14, R13, R12, R11 ;  /* 0x0000000c0d0e7389 */ /* 0x00006400000c000b */
[----:B01----:R-:W-:Y:S01]  /*2d630*/  ENDCOLLECTIVE ;  /* 0x000000000000791b */ /* 0x003fe20003800000 */
.L_x_918:
[----:B------:R-:W-:Y:S02]  /*2d640*/  IMAD.MOV.U32 R13, RZ, RZ, R56 ;  /* 0x000000ffff0d7224 */ /* 0x000fe400078e0038 */
[----:B------:R-:W-:-:S07]  /*2d650*/  IMAD.MOV.U32 R60, RZ, RZ, R14 ;  /* 0x000000ffff3c7224 */ /* 0x000fce00078e000e */
[----:B------:R-:W-:Y:S05]  /*2d660*/  WARPSYNC.COLLECTIVE R15, `(.L_x_919) ;  /* 0x000000000f087348 */ /* 0x000fea0003c00000 */
[----:B------:R0:W1:Y:S02]  /*2d670*/  SHFL.IDX P6, R14, R13, R12, R11 ;  /* 0x0000000c0d0e7389 */ /* 0x00006400000c000b */
[----:B01----:R-:W-:Y:S01]  /*2d680*/  ENDCOLLECTIVE ;  /* 0x000000000000791b */ /* 0x003fe20003800000 */
.L_x_919:
        /* <DEDUP_REMOVED lines=8> */
.L_x_920:
[----:B------:R-:W-:Y:S02]  /*2d710*/  SEL R189, R27, R56, P0 ;  /* 0x000000381bbd7207 */ /* 0x000fe40000000000 */
[----:B------:R-:W-:Y:S01]  /*2d720*/  SEL R190, R56, R27, P0 ;  /* 0x0000001b38be7207 */ /* 0x000fe20000000000 */
[----:B------:R-:W-:Y:S02]  /*2d730*/  IMAD.MOV.U32 R13, RZ, RZ, R26 ;  /* 0x000000ffff0d7224 */ /* 0x000fe400078e001a */
[----:B------:R-:W-:-:S07]  /*2d740*/  IMAD.MOV.U32 R34, RZ, RZ, R14 ;  /* 0x000000ffff227224 */ /* 0x000fce00078e000e */
[----:B------:R-:W-:Y:S05]  /*2d750*/  WARPSYNC.COLLECTIVE R15, `(.L_x_921) ;  /* 0x000000000f087348 */ /* 0x000fea0003c00000 */
[----:B------:R0:W1:Y:S02]  /*2d760*/  SHFL.IDX P6, R14, R13, R12, R11 ;  /* 0x0000000c0d0e7389 */ /* 0x00006400000c000b */
[----:B01----:R-:W-:Y:S01]  /*2d770*/  ENDCOLLECTIVE ;  /* 0x000000000000791b */ /* 0x003fe20003800000 */
.L_x_921:
[----:B------:R-:W-:Y:S01]  /*2d780*/  MOV R13, R68 ;  /* 0x00000044000d7202 */ /* 0x000fe20000000f00 */
[----:B------:R-:W-:Y:S02]  /*2d790*/  IMAD.MOV.U32 R12, RZ, RZ, R2 ;  /* 0x000000ffff0c7224 */ /* 0x000fe400078e0002 */
[----:B------:R-:W-:-:S07]  /*2d7a0*/  IMAD.MOV.U32 R26, RZ, RZ, R14 ;  /* 0x000000ffff1a7224 */ /* 0x000fce00078e000e */
[----:B------:R-:W-:Y:S05]  /*2d7b0*/  WARPSYNC.COLLECTIVE R15, `(.L_x_922) ;  /* 0x000000000f087348 */ /* 0x000fea0003c00000 */
[----:B------:R0:W1:Y:S02]  /*2d7c0*/  SHFL.IDX P6, R14, R13, R12, R11 ;  /* 0x0000000c0d0e7389 */ /* 0x00006400000c000b */
[----:B01----:R-:W-:Y:S01]  /*2d7d0*/  ENDCOLLECTIVE ;  /* 0x000000000000791b */ /* 0x003fe20003800000 */
.L_x_922:
[----:B------:R-:W-:Y:S02]  /*2d7e0*/  IMAD.MOV.U32 R13, RZ, RZ, R20 ;  /* 0x000000ffff0d7224 */ /* 0x000fe400078e0014 */
[----:B------:R-:W-:-:S07]  /*2d7f0*/  IMAD.MOV.U32 R68, RZ, RZ, R14 ;  /* 0x000000ffff447224 */ /* 0x000fce00078e000e */
[----:B------:R-:W-:Y:S05]  /*2d800*/  WARPSYNC.COLLECTIVE R15, `(.L_x_923) ;  /* 0x000000000f087348 */ /* 0x000fea0003c00000 */
[----:B------:R0:W1:Y:S02]  /*2d810*/  SHFL.IDX P6, R14, R13, R12, R11 ;  /* 0x0000000c0d0e7389 */ /* 0x00006400000c000b */
[----:B01----:R-:W-:Y:S01]  /*2d820*/  ENDCOLLECTIVE ;  /* 0x000000000000791b */ /* 0x003fe20003800000 */
.L_x_923:
        /* <DEDUP_REMOVED lines=8> */
.L_x_924:
[----:B------:R-:W-:Y:S02]  /*2d8b0*/  SEL R186, R26, R20, P0 ;  /* 0x000000141aba7207 */ /* 0x000fe40000000000 */
[----:B------:R-:W-:Y:S01]  /*2d8c0*/  SEL R185, R20, R26, P0 ;  /* 0x0000001a14b97207 */ /* 0x000fe20000000000 */
[----:B------:R-:W-:Y:S02]  /*2d8d0*/  IMAD.MOV.U32 R13, RZ, RZ, R33 ;  /* 0x000000ffff0d7224 */ /* 0x000fe400078e0021 */
[----:B------:R-:W-:-:S07]  /*2d8e0*/  IMAD.MOV.U32 R38, RZ, RZ, R14 ;  /* 0x000000ffff267224 */ /* 0x000fce00078e000e */
[----:B------:R-:W-:Y:S05]  /*2d8f0*/  WARPSYNC.COLLECTIVE R15, `(.L_x_925) ;  /* 0x000000000f087348 */ /* 0x000fea0003c00000 */
[----:B------:R0:W1:Y:S02]  /*2d900*/  SHFL.IDX P6, R14, R13, R12, R11 ;  /* 0x0000000c0d0e7389 */ /* 0x00006400000c000b */
[----:B01----:R-:W-:Y:S01]  /*2d910*/  ENDCOLLECTIVE ;  /* 0x000000000000791b */ /* 0x003fe20003800000 */
.L_x_925:
[----:B------:R-:W-:Y:S01]  /*2d920*/  MOV R13, R76 ;  /* 0x0000004c000d7202 */ /* 0x000fe20000000f00 */
[----:B------:R-:W-:Y:S02]  /*2d930*/  IMAD.MOV.U32 R12, RZ, RZ, R2 ;  /* 0x000000ffff0c7224 */ /* 0x000fe400078e0002 */
[----:B------:R-:W-:-:S07]  /*2d940*/  IMAD.MOV.U32 R33, RZ, RZ, R14 ;  /* 0x000000ffff217224 */ /* 0x000fce00078e000e */
[----:B------:R-:W-:Y:S05]  /*2d950*/  WARPSYNC.COLLECTIVE R15, `(.L_x_926) ;  /* 0x000000000f087348 */ /* 0x000fea0003c00000 */
[----:B------:R0:W1:Y:S02]  /*2d960*/  SHFL.IDX P6, R14, R13, R12, R11 ;  /* 0x0000000c0d0e7389 */ /* 0x00006400000c000b */
[----:B01----:R-:W-:Y:S01]  /*2d970*/  ENDCOLLECTIVE ;  /* 0x000000000000791b */ /* 0x003fe20003800000 */
.L_x_926:
[----:B------:R-:W-:Y:S02]  /*2d980*/  IMAD.MOV.U32 R13, RZ, RZ, R72 ;  /* 0x000000ffff0d7224 */ /* 0x000fe400078e0048 */
[----:B------:R-:W-:-:S07]  /*2d990*/  IMAD.MOV.U32 R76, RZ, RZ, R14 ;  /* 0x000000ffff4c7224 */ /* 0x000fce00078e000e */
[----:B------:R-:W-:Y:S05]  /*2d9a0*/  WARPSYNC.COLLECTIVE R15, `(.L_x_927) ;  /* 0x000000000f087348 */ /* 0x000fea0003c00000 */
[----:B------:R0:W1:Y:S02]  /*2d9b0*/  SHFL.IDX P6, R14, R13, R12, R11 ;  /* 0x0000000c0d0e7389 */ /* 0x00006400000c000b */
[----:B01----:R-:W-:Y:S01]  /*2d9c0*/  ENDCOLLECTIVE ;  /* 0x000000000000791b */ /* 0x003fe20003800000 */
.L_x_927:
        /* <DEDUP_REMOVED lines=8> */
.L_x_928:
[----:B------:R-:W-:Y:S02]  /*2da50*/  SEL R182, R33, R72, P0 ;  /* 0x0000004821b67207 */ /* 0x000fe40000000000 */
[----:B------:R-:W-:Y:S01]  /*2da60*/  SEL R181, R72, R33, P0 ;  /* 0x0000002148b57207 */ /* 0x000fe20000000000 */
[----:B------:R-:W-:Y:S02]  /*2da70*/  IMAD.MOV.U32 R13, RZ, RZ, R39 ;  /* 0x000000ffff0d7224 */ /* 0x000fe400078e0027 */
[----:B------:R-:W-:-:S07]  /*2da80*/  IMAD.MOV.U32 R40, RZ, RZ, R14 ;  /* 0x000000ffff287224 */ /* 0x000fce00078e000e */
[----:B------:R-:W-:Y:S05]  /*2da90*/  WARPSYNC.COLLECTIVE R15, `(.L_x_929) ;  /* 0x000000000f087348 */ /* 0x000fea0003c00000 */
[----:B------:R0:W1:Y:S02]  /*2daa0*/  SHFL.IDX P6, R14, R13, R12, R11 ;  /* 0x0000000c0d0e7389 */ /* 0x00006400000c000b */
[----:B01----:R-:W-:Y:S01]  /*2dab0*/  ENDCOLLECTIVE ;  /* 0x000000000000791b */ /* 0x003fe20003800000 */
.L_x_929:
[----:B------:R-:W-:Y:S01]  /*2dac0*/  MOV R13, R84 ;  /* 0x00000054000d7202 */ /* 0x000fe20000000f00 */
[----:B------:R-:W-:Y:S02]  /*2dad0*/  IMAD.MOV.U32 R12, RZ, RZ, R2 ;  /* 0x000000ffff0c7224 */ /* 0x000fe400078e0002 */
[----:B------:R-:W-:-:S07]  /*2dae0*/  IMAD.MOV.U32 R39, RZ, RZ, R14 ;  /* 0x000000ffff277224 */ /* 0x000fce00078e000e */
[----:B------:R-:W-:Y:S05]  /*2daf0*/  WARPSYNC.COLLECTIVE R15, `(.L_x_930) ;  /* 0x000000000f087348 */ /* 0x000fea0003c00000 */
[----:B------:R0:W1:Y:S02]  /*2db00*/  SHFL.IDX P6, R14, R13, R12, R11 ;  /* 0x0000000c0d0e7389 */ /* 0x00006400000c000b */
[----:B01----:R-:W-:Y:S01]  /*2db10*/  ENDCOLLECTIVE ;  /* 0x000000000000791b */ /* 0x003fe20003800000 */
.L_x_930:
[----:B------:R-:W-:Y:S02]  /*2db20*/  IMAD.MOV.U32 R13, RZ, RZ, R80 ;  /* 0x000000ffff0d7224 */ /* 0x000fe400078e0050 */
[----:B------:R-:W-:-:S07]  /*2db30*/  IMAD.MOV.U32 R84, RZ, RZ, R14 ;  /* 0x000000ffff547224 */ /* 0x000fce00078e000e */
[----:B------:R-:W-:Y:S05]  /*2db40*/  WARPSYNC.COLLECTIVE R15, `(.L_x_931) ;  /* 0x000000000f087348 */ /* 0x000fea0003c00000 */
[----:B------:R0:W1:Y:S02]  /*2db50*/  SHFL.IDX P6, R14, R13, R12, R11 ;  /* 0x0000000c0d0e7389 */ /* 0x00006400000c000b */
[----:B01----:R-:W-:Y:S01]  /*2db60*/  ENDCOLLECTIVE ;  /* 0x000000000000791b */ /* 0x003fe20003800000 */
.L_x_931:
        /* <DEDUP_REMOVED lines=8> */
.L_x_932:
[----:B------:R-:W-:Y:S02]  /*2dbf0*/  SEL R178, R39, R80, P0 ;  /* 0x0000005027b27207 */ /* 0x000fe40000000000 */
[----:B------:R-:W-:Y:S01]  /*2dc00*/  SEL R177, R80, R39, P0 ;  /* 0x0000002750b17207 */ /* 0x000fe20000000000 */
[----:B------:R-:W-:Y:S02]  /*2dc10*/  IMAD.MOV.U32 R13, RZ, RZ, R45 ;  /* 0x000000ffff0d7224 */ /* 0x000fe400078e002d */
[----:B------:R-:W-:-:S07]  /*2dc20*/  IMAD.MOV.U32 R46, RZ, RZ, R14 ;  /* 0x000000ffff2e7224 */ /* 0x000fce00078e000e */
[----:B------:R-:W-:Y:S05]  /*2dc30*/  WARPSYNC.COLLECTIVE R15, `(.L_x_933) ;  /* 0x000000000f087348 */ /* 0x000fea0003c00000 */
[----:B------:R0:W1:Y:S02]  /*2dc40*/  SHFL.IDX P6, R14, R13, R12, R11 ;  /* 0x0000000c0d0e7389 */ /* 0x00006400000c000b */
[----:B01----:R-:W-:Y:S01]  /*2dc50*/  ENDCOLLECTIVE ;  /* 0x000000000000791b */ /* 0x003fe20003800000 */
.L_x_933:
[----:B------:R-:W-:Y:S01]  /*2dc60*/  MOV R13, R93 ;  /* 0x0000005d000d7202 */ /* 0x000fe20000000f00 */
[----:B------:R-:W-:Y:S02]  /*2dc70*/  IMAD.MOV.U32 R12, RZ, RZ, R2 ;  /* 0x000000ffff0c7224 */ /* 0x000fe400078e0002 */
[----:B------:R-:W-:-:S07]  /*2dc80*/  IMAD.MOV.U32 R45, RZ, RZ, R14 ;  /* 0x000000ffff2d7224 */ /* 0x000fce00078e000e */
[----:B------:R-:W-:Y:S05]  /*2dc90*/  WARPSYNC.COLLECTIVE R15, `(.L_x_934) ;  /* 0x000000000f087348 */ /* 0x000fea0003c00000 */
[----:B------:R0:W1:Y:S02]  /*2dca0*/  SHFL.IDX P6, R14, R13, R12, R11 ;  /* 0x0000000c0d0e7389 */ /* 0x00006400000c000b */
[----:B01----:R-:W-:Y:S01]  /*2dcb0*/  ENDCOLLECTIVE ;  /* 0x000000000000791b */ /* 0x003fe20003800000 */
.L_x_934:
[----:B------:R-:W-:Y:S02]  /*2dcc0*/  IMAD.MOV.U32 R13, RZ, RZ, R88 ;  /* 0x000000ffff0d7224 */ /* 0x000fe400078e0058 */
[----:B------:R-:W-:-:S07]  /*2dcd0*/  IMAD.MOV.U32 R93, RZ, RZ, R14 ;  /* 0x000000ffff5d7224 */ /* 0x000fce00078e000e */
[----:B------:R-:W-:Y:S05]  /*2dce0*/  WARPSYNC.COLLECTIVE R15, `(.L_x_935) ;  /* 0x000000000f087348 */ /* 0x000fea0003c00000 */
[----:B------:R0:W1:Y:S02]  /*2dcf0*/  SHFL.IDX P6, R14, R13, R12, R11 ;  /* 0x0000000c0d0e7389 */ /* 0x00006400000c000b */
[----:B01----:R-:W-:Y:S01]  /*2dd00*/  ENDCOLLECTIVE ;  /* 0x000000000000791b */ /* 0x003fe20003800000 */
.L_x_935:
        /* <DEDUP_REMOVED lines=8> */
.L_x_936:
[----:B------:R-:W-:Y:S02]  /*2dd90*/  SEL R174, R45, R88, P0 ;  /* 0x000000582dae7207 */ /* 0x000fe40000000000 */
[----:B------:R-:W-:Y:S01]  /*2dda0*/  SEL R173, R88, R45, P0 ;  /* 0x0000002d58ad7207 */ /* 0x000fe20000000000 */
[----:B------:R-:W-:Y:S02]  /*2ddb0*/  IMAD.MOV.U32 R13, RZ, RZ, R47 ;  /* 0x000000ffff0d7224 */ /* 0x000fe400078e002f */
[----:B------:R-:W-:-:S07]  /*2ddc0*/  IMAD.MOV.U32 R49, RZ, RZ, R14 ;  /* 0x000000ffff317224 */ /* 0x000fce00078e000e */
[----:B------:R-:W-:Y:S05]  /*2ddd0*/  WARPSYNC.COLLECTIVE R15, `(.L_x_937) ;  /* 0x000000000f087348 */ /* 0x000fea0003c00000 */
[----:B------:R0:W1:Y:S02]  /*2dde0*/  SHFL.IDX P6, R14, R13, R12, R11 ;  /* 0x0000000c0d0e7389 */ /* 0x00006400000c000b */
[----:B01----:R-:W-:Y:S01]  /*2ddf0*/  ENDCOLLECTIVE ;  /* 0x000000000000791b */ /* 0x003fe20003800000 */
.L_x_937:
[----:B------:R-:W-:Y:S01]  /*2de00*/  MOV R13, R100 ;  /* 0x00000064000d7202 */ /* 0x000fe20000000f00 */
[----:B------:R-:W-:Y:S02]  /*2de10*/  IMAD.MOV.U32 R12, RZ, RZ, R2 ;  /* 0x000000ffff0c7224 */ /* 0x000fe400078e0002 */
[----:B------:R-:W-:-:S07]  /*2de20*/  IMAD.MOV.U32 R47, RZ, RZ, R14 ;  /* 0x000000ffff2f7224 */ /* 0x000fce00078e000e */
[----:B------:R-:W-:Y:S05]  /*2de30*/  WARPSYNC.COLLECTIVE R15, `(.L_x_938) ;  /* 0x000000000f087348 */ /* 0x000fea0003c00000 */
[----:B------:R0:W1:Y:S02]  /*2de40*/  SHFL.IDX P6, R14, R13, R12, R11 ;  /* 0x0000000c0d0e7389 */ /* 0x00006400000c000b */
[----:B01----:R-:W-:Y:S01]  /*2de50*/  ENDCOLLECTIVE ;  /* 0x000000000000791b */ /* 0x003fe20003800000 */
.L_x_938:
[----:B------:R-:W-:Y:S02]  /*2de60*/  IMAD.MOV.U32 R13, RZ, RZ, R96 ;  /* 0x000000ffff0d7224 */ /* 0x000fe400078e0060 */
[----:B------:R-:W-:-:S07]  /*2de70*/  IMAD.MOV.U32 R100, RZ, RZ, R14 ;  /* 0x000000ffff647224 */ /* 0x000fce00078e000e */
[----:B------:R-:W-:Y:S05]  /*2de80*/  WARPSYNC.COLLECTIVE R15, `(.L_x_939) ;  /* 0x000000000f087348 */ /* 0x000fea0003c00000 */
[----:B------:R0:W1:Y:S02]  /*2de90*/  SHFL.IDX P6, R14, R13, R12, R11 ;  /* 0x0000000c0d0e7389 */ /* 0x00006400000c000b */
[----:B01----:R-:W-:Y:S01]  /*2dea0*/  ENDCOLLECTIVE ;  /* 0x000000000000791b */ /* 0x003fe20003800000 */
.L_x_939:
        /* <DEDUP_REMOVED lines=8> */
.L_x_940:
[----:B------:R-:W-:Y:S02]  /*2df30*/  SEL R170, R47, R96, P0 ;  /* 0x000000602faa7207 */ /* 0x000fe40000000000 */
[----:B------:R-:W-:Y:S01]  /*2df40*/  SEL R169, R96, R47, P0 ;  /* 0x0000002f60a97207 */ /* 0x000fe20000000000 */
[----:B------:R-:W-:Y:S02]  /*2df50*/  IMAD.MOV.U32 R13, RZ, RZ, R50 ;  /* 0x000000ffff0d7224 */ /* 0x000fe400078e0032 */
[----:B------:R-:W-:-:S07]  /*2df60*/  IMAD.MOV.U32 R51, RZ, RZ, R14 ;  /* 0x000000ffff337224 */ /* 0x000fce00078e000e */
[----:B------:R-:W-:Y:S05]  /*2df70*/  WARPSYNC.COLLECTIVE R15, `(.L_x_941) ;  /* 0x000000000f087348 */ /* 0x000fea0003c00000 */
[----:B------:R0:W1:Y:S02]  /*2df80*/  SHFL.IDX P6, R14, R13, R12, R11 ;  /* 0x0000000c0d0e7389 */ /* 0x00006400000c000b */
[----:B01----:R-:W-:Y:S01]  /*2df90*/  ENDCOLLECTIVE ;  /* 0x000000000000791b */ /* 0x003fe20003800000 */
.L_x_941:
[----:B------:R-:W-:Y:S01]  /*2dfa0*/  MOV R13, R108 ;  /* 0x0000006c000d7202 */ /* 0x000fe20000000f00 */
[----:B------:R-:W-:Y:S02]  /*2dfb0*/  IMAD.MOV.U32 R12, RZ, RZ, R2 ;  /* 0x000000ffff0c7224 */ /* 0x000fe400078e0002 */
[----:B------:R-:W-:-:S07]  /*2dfc0*/  IMAD.MOV.U32 R50, RZ, RZ, R14 ;  /* 0x000000ffff327224 */ /* 0x000fce00078e000e */
[----:B------:R-:W-:Y:S05]  /*2dfd0*/  WARPSYNC.COLLECTIVE R15, `(.L_x_942) ;  /* 0x000000000f087348 */ /* 0x000fea0003c00000 */
[----:B------:R0:W1:Y:S02]  /*2dfe0*/  SHFL.IDX P6, R14, R13, R12, R11 ;  /* 0x0000000c0d0e7389 */ /* 0x00006400000c000b */
[----:B01----:R-:W-:Y:S01]  /*2dff0*/  ENDCOLLECTIVE ;  /* 0x000000000000791b */ /* 0x003fe20003800000 */
.L_x_942:
[----:B------:R-:W-:Y:S02]  /*2e000*/  IMAD.MOV.U32 R13, RZ, RZ, R104 ;  /* 0x000000ffff0d7224 */ /* 0x000fe400078e0068 */
[----:B------:R-:W-:-:S07]  /*2e010*/  IMAD.MOV.U32 R108, RZ, RZ, R14 ;  /* 0x000000ffff6c7224 */ /* 0x000fce00078e000e */
[----:B------:R-:W-:Y:S05]  /*2e020*/  WARPSYNC.COLLECTIVE R15, `(.L_x_943) ;  /* 0x000000000f087348 */ /* 0x000fea0003c00000 */
[----:B------:R0:W1:Y:S02]  /*2e030*/  SHFL.IDX P6, R14, R13, R12, R11 ;  /* 0x0000000c0d0e7389 */ /* 0x00006400000c000b */
[----:B01----:R-:W-:Y:S01]  /*2e040*/  ENDCOLLECTIVE ;  /* 0x000000000000791b */ /* 0x003fe20003800000 */
.L_x_943:
        /* <DEDUP_REMOVED lines=8> */
.L_x_944:
[----:B------:R-:W-:Y:S02]  /*2e0d0*/  SEL R100, R50, R104, P0 ;  /* 0x0000006832647207 */ /* 0x000fe40000000000 */
[----:B------:R-:W-:Y:S01]  /*2e0e0*/  SEL R104, R104, R50, P0 ;  /* 0x0000003268687207 */ /* 0x000fe20000000000 */
[----:B------:R-:W-:Y:S02]  /*2e0f0*/  IMAD.MOV.U32 R13, RZ, RZ, R53 ;  /* 0x000000ffff0d7224 */ /* 0x000fe400078e0035 */
[----:B------:R-:W-:-:S07]  /*2e100*/  IMAD.MOV.U32 R54, RZ, RZ, R14 ;  /* 0x000000ffff367224 */ /* 0x000fce00078e000e */
[----:B------:R-:W-:Y:S05]  /*2e110*/  WARPSYNC.COLLECTIVE R15, `(.L_x_945) ;  /* 0x000000000f087348 */ /* 0x000fea0003c00000 */
[----:B------:R0:W1:Y:S02]  /*2e120*/  SHFL.IDX P6, R14, R13, R12, R11 ;  /* 0x0000000c0d0e7389 */ /* 0x00006400000c000b */
[----:B01----:R-:W-:Y:S01]  /*2e130*/  ENDCOLLECTIVE ;  /* 0x000000000000791b */ /* 0x003fe20003800000 */
.L_x_945:
[----:B------:R-:W-:Y:S01]  /*2e140*/  MOV R13, R116 ;  /* 0x00000074000d7202 */ /* 0x000fe20000000f00 */
[----:B------:R-:W-:Y:S02]  /*2e150*/  IMAD.MOV.U32 R12, RZ, RZ, R2 ;  /* 0x000000ffff0c7224 */ /* 0x000fe400078e0002 */
[----:B------:R-:W-:-:S07]  /*2e160*/  IMAD.MOV.U32 R53, RZ, RZ, R14 ;  /* 0x000000ffff357224 */ /* 0x000fce00078e000e */
[----:B------:R-:W-:Y:S05]  /*2e170*/  WARPSYNC.COLLECTIVE R15, `(.L_x_946) ;  /* 0x000000000f087348 */ /* 0x000fea0003c00000 */
[----:B------:R0:W1:Y:S02]  /*2e180*/  SHFL.IDX P6, R14, R13, R12, R11 ;  /* 0x0000000c0d0e7389 */ /* 0x00006400000c000b */
[----:B01----:R-:W-:Y:S01]  /*2e190*/  ENDCOLLECTIVE ;  /* 0x000000000000791b */ /* 0x003fe20003800000 */
.L_x_946:
[----:B------:R-:W-:Y:S02]  /*2e1a0*/  IMAD.MOV.U32 R13, RZ, RZ, R112 ;  /* 0x000000ffff0d7224 */ /* 0x000fe400078e0070 */
[----:B------:R-:W-:-:S07]  /*2e1b0*/  IMAD.MOV.U32 R116, RZ, RZ, R14 ;  /* 0x000000ffff747224 */ /* 0x000fce00078e000e */
[----:B------:R-:W-:Y:S05]  /*2e1c0*/  WARPSYNC.COLLECTIVE R15, `(.L_x_947) ;  /* 0x000000000f087348 */ /* 0x000fea0003c00000 */
[----:B------:R0:W1:Y:S02]  /*2e1d0*/  SHFL.IDX P6, R14, R13, R12, R11 ;  /* 0x0000000c0d0e7389 */ /* 0x00006400000c000b */
[----:B01----:R-:W-:Y:S01]  /*2e1e0*/  ENDCOLLECTIVE ;  /* 0x000000000000791b */ /* 0x003fe20003800000 */
.L_x_947:
        /* <DEDUP_REMOVED lines=8> */
.L_x_948:
[----:B------:R-:W-:Y:S02]  /*2e270*/  SEL R93, R53, R112, P0 ;  /* 0x00000070355d7207 */ /* 0x000fe40000000000 */
[----:B------:R-:W-:Y:S01]  /*2e280*/  SEL R112, R112, R53, P0 ;  /* 0x0000003570707207 */ /* 0x000fe20000000000 */
[----:B------:R-:W-:Y:S02]  /*2e290*/  IMAD.MOV.U32 R13, RZ, RZ, R55 ;  /* 0x000000ffff0d7224 */ /* 0x000fe400078e0037 */
[----:B------:R-:W-:-:S07]  /*2e2a0*/  IMAD.MOV.U32 R57, RZ, RZ, R14 ;  /* 0x000000ffff397224 */ /* 0x000fce00078e000e */
[----:B------:R-:W-:Y:S05]  /*2e2b0*/  WARPSYNC.COLLECTIVE R15, `(.L_x_949) ;  /* 0x000000000f087348 */ /* 0x000fea0003c00000 */
[----:B------:R0:W1:Y:S02]  /*2e2c0*/  SHFL.IDX P6, R14, R13, R12, R11 ;  /* 0x0000000c0d0e7389 */ /* 0x00006400000c000b */
[----:B01----:R-:W-:Y:S01]  /*2e2d0*/  ENDCOLLECTIVE ;  /* 0x000000000000791b */ /* 0x003fe20003800000 */
.L_x_949:
[----:B------:R-:W-:Y:S01]  /*2e2e0*/  MOV R13, R124 ;  /* 0x0000007c000d7202 */ /* 0x000fe20000000f00 */
[----:B------:R-:W-:Y:S02]  /*2e2f0*/  IMAD.MOV.U32 R12, RZ, RZ, R2 ;  /* 0x000000ffff0c7224 */ /* 0x000fe400078e0002 */
[----:B------:R-:W-:-:S07]  /*2e300*/  IMAD.MOV.U32 R55, RZ, RZ, R14 ;  /* 0x000000ffff377224 */ /* 0x000fce00078e000e */
[----:B------:R-:W-:Y:S05]  /*2e310*/  WARPSYNC.COLLECTIVE R15, `(.L_x_950) ;  /* 0x000000000f087348 */ /* 0x000fea0003c00000 */
[----:B------:R0:W1:Y:S02]  /*2e320*/  SHFL.IDX P6, R14, R13, R12, R11 ;  /* 0x0000000c0d0e7389 */ /* 0x00006400000c000b */
[----:B01----:R-:W-:Y:S01]  /*2e330*/  ENDCOLLECTIVE ;  /* 0x000000000000791b */ /* 0x003fe20003800000 */
.L_x_950:
[----:B------:R-:W-:Y:S02]  /*2e340*/  IMAD.MOV.U32 R13, RZ, RZ, R120 ;  /* 0x000000ffff0d7224 */ /* 0x000fe400078e0078 */
[----:B------:R-:W-:-:S07]  /*2e350*/  IMAD.MOV.U32 R124, RZ, RZ, R14 ;  /* 0x000000ffff7c7224 */ /* 0x000fce00078e000e */
[----:B------:R-:W-:Y:S05]  /*2e360*/  WARPSYNC.COLLECTIVE R15, `(.L_x_951) ;  /* 0x000000000f087348 */ /* 0x000fea0003c00000 */
[----:B------:R0:W1:Y:S02]  /*2e370*/  SHFL.IDX P6, R14, R13, R12, R11 ;  /* 0x0000000c0d0e7389 */ /* 0x00006400000c000b */
[----:B01----:R-:W-:Y:S01]  /*2e380*/  ENDCOLLECTIVE ;  /* 0x000000000000791b */ /* 0x003fe20003800000 */
.L_x_951:
        /* <DEDUP_REMOVED lines=8> */
.L_x_952:
[----:B------:R-:W-:Y:S02]  /*2e410*/  SEL R84, R55, R120, P0 ;  /* 0x0000007837547207 */ /* 0x000fe40000000000 */
[----:B------:R-:W-:Y:S01]  /*2e420*/  SEL R120, R120, R55, P0 ;  /* 0x0000003778787207 */ /* 0x000fe20000000000 */
[----:B------:R-:W-:Y:S02]  /*2e430*/  IMAD.MOV.U32 R13, RZ, RZ, R61 ;  /* 0x000000ffff0d7224 */ /* 0x000fe400078e003d */
[----:B------:R-:W-:-:S07]  /*2e440*/  IMAD.MOV.U32 R65, RZ, RZ, R14 ;  /* 0x000000ffff417224 */ /* 0x000fce00078e000e */
[----:B------:R-:W-:Y:S05]  /*2e450*/  WARPSYNC.COLLECTIVE R15, `(.L_x_953) ;  /* 0x000000000f087348 */ /* 0x000fea0003c00000 */
[----:B------:R0:W1:Y:S02]  /*2e460*/  SHFL.IDX P6, R14, R13, R12, R11 ;  /* 0x0000000c0d0e7389 */ /* 0x00006400000c000b */
[----:B01----:R-:W-:Y:S01]  /*2e470*/  ENDCOLLECTIVE ;  /* 0x000000000000791b */ /* 0x003fe20003800000 */
.L_x_953:
[----:B------:R-:W-:Y:S01]  /*2e480*/  MOV R13, R132 ;  /* 0x00000084000d7202 */ /* 0x000fe20000000f00 */
[----:B------:R-:W-:Y:S02]  /*2e490*/  IMAD.MOV.U32 R12, RZ, RZ, R2 ;  /* 0x000000ffff0c7224 */ /* 0x000fe400078e0002 */
[----:B------:R-:W-:-:S07]  /*2e4a0*/  IMAD.MOV.U32 R61, RZ, RZ, R14 ;  /* 0x000000ffff3d7224 */ /* 0x000fce00078e000e */
[----:B------:R-:W-:Y:S05]  /*2e4b0*/  WARPSYNC.COLLECTIVE R15, `(.L_x_954) ;  /* 0x000000000f087348 */ /* 0x000fea0003c00000 */
[----:B------:R0:W1:Y:S02]  /*2e4c0*/  SHFL.IDX P6, R14, R13, R12, R11 ;  /* 0x0000000c0d0e7389 */ /* 0x00006400000c000b */
[----:B01----:R-:W-:Y:S01]  /*2e4d0*/  ENDCOLLECTIVE ;  /* 0x000000000000791b */ /* 0x003fe20003800000 */
.L_x_954:
[----:B------:R-:W-:Y:S02]  /*2e4e0*/  IMAD.MOV.U32 R13, RZ, RZ, R128 ;  /* 0x000000ffff0d7224 */ /* 0x000fe400078e0080 */
[----:B------:R-:W-:-:S07]  /*2e4f0*/  IMAD.MOV.U32 R132, RZ, RZ, R14 ;  /* 0x000000ffff847224 */ /* 0x000fce00078e000e */
[----:B------:R-:W-:Y:S05]  /*2e500*/  WARPSYNC.COLLECTIVE R15, `(.L_x_955) ;  /* 0x000000000f087348 */ /* 0x000fea0003c00000 */
[----:B------:R0:W1:Y:S02]  /*2e510*/  SHFL.IDX P6, R14, R13, R12, R11 ;  /* 0x0000000c0d0e7389 */ /* 0x00006400000c000b */
[----:B01----:R-:W-:Y:S01]  /*2e520*/  ENDCOLLECTIVE ;  /* 0x000000000000791b */ /* 0x003fe20003800000 */
.L_x_955:
        /* <DEDUP_REMOVED lines=8> */
.L_x_956:
[----:B------:R-:W-:Y:S02]  /*2e5b0*/  SEL R4, R61, R128, P0 ;  /* 0x000000803d047207 */ /* 0x000fe40000000000 */
[----:B------:R-:W-:Y:S01]  /*2e5c0*/  SEL R61, R128, R61, P0 ;  /* 0x0000003d803d7207 */ /* 0x000fe20000000000 */
[----:B------:R-:W-:Y:S02]  /*2e5d0*/  IMAD.MOV.U32 R13, RZ, RZ, R69 ;  /* 0x000000ffff0d7224 */ /* 0x000fe400078e0045 */
[----:B------:R-:W-:-:S07]  /*2e5e0*/  IMAD.MOV.U32 R73, RZ, RZ, R14 ;  /* 0x000000ffff497224 */ /* 0x000fce00078e000e */
[----:B------:R-:W-:Y:S05]  /*2e5f0*/  WARPSYNC.COLLECTIVE R15, `(.L_x_957) ;  /* 0x000000000f087348 */ /* 0x000fea0003c00000 */
[----:B------:R0:W1:Y:S02]  /*2e600*/  SHFL.IDX P6, R14, R13, R12, R11 ;  /* 0x0000000c0d0e7389 */ /* 0x00006400000c000b */
[----:B01----:R-:W-:Y:S01]  /*2e610*/  ENDCOLLECTIVE ;  /* 0x000000000000791b */ /* 0x003fe20003800000 */
.L_x_957:
[----:B------:R-:W-:Y:S01]  /*2e620*/  MOV R13, R140 ;  /* 0x0000008c000d7202 */ /* 0x000fe20000000f00 */
[----:B------:R-:W-:Y:S02]  /*2e630*/  IMAD.MOV.U32 R12, RZ, RZ, R2 ;  /* 0x000000ffff0c7224 */ /* 0x000fe400078e0002 */
[----:B------:R-:W-:-:S07]  /*2e640*/  IMAD.MOV.U32 R69, RZ, RZ, R14 ;  /* 0x000000ffff457224 */ /* 0x000fce00078e000e */
[----:B------:R-:W-:Y:S05]  /*2e650*/  WARPSYNC.COLLECTIVE R15, `(.L_x_958) ;  /* 0x000000000f087348 */ /* 0x000fea0003c00000 */
[----:B------:R0:W1:Y:S02]  /*2e660*/  SHFL.IDX P6, R14, R13, R12, R11 ;  /* 0x0000000c0d0e7389 */ /* 0x00006400000c000b */
[----:B01----:R-:W-:Y:S01]  /*2e670*/  ENDCOLLECTIVE ;  /* 0x000000000000791b */ /* 0x003fe20003800000 */
.L_x_958:
[----:B------:R-:W-:Y:S02]  /*2e680*/  IMAD.MOV.U32 R13, RZ, RZ, R136 ;  /* 0x000000ffff0d7224 */ /* 0x000fe400078e0088 */
[----:B------:R-:W-:-:S07]  /*2e690*/  IMAD.MOV.U32 R140, RZ, RZ, R14 ;  /* 0x000000ffff8c7224 */ /* 0x000fce00078e000e */
[----:B------:R-:W-:Y:S05]  /*2e6a0*/  WARPSYNC.COLLECTIVE R15, `(.L_x_959) ;  /* 0x000000000f087348 */ /* 0x000fea0003c00000 */
[----:B------:R0:W1:Y:S02]  /*2e6b0*/  SHFL.IDX P6, R14, R13, R12, R11 ;  /* 0x0000000c0d0e7389 */ /* 0x00006400000c000b */
[----:B01----:R-:W-:Y:S01]  /*2e6c0*/  ENDCOLLECTIVE ;  /* 0x000000000000791b */ /* 0x003fe20003800000 */
.L_x_959:
        /* <DEDUP_REMOVED lines=8> */
.L_x_960:
[----:B------:R-:W-:Y:S02]  /*2e750*/  SEL R6, R69, R136, P0 ;  /* 0x0000008845067207 */ /* 0x000fe40000000000 */
[----:B------:R-:W-:Y:S01]  /*2e760*/  SEL R69, R136, R69, P0 ;  /* 0x0000004588457207 */ /* 0x000fe20000000000 */
[----:B------:R-:W-:Y:S02]  /*2e770*/  IMAD.MOV.U32 R13, RZ, RZ, R77 ;  /* 0x000000ffff0d7224 */ /* 0x000fe400078e004d */
[----:B------:R-:W-:-:S07]  /*2e780*/  IMAD.MOV.U32 R81, RZ, RZ, R14 ;  /* 0x000000ffff517224 */ /* 0x000fce00078e000e */
[----:B------:R-:W-:Y:S05]  /*2e790*/  WARPSYNC.COLLECTIVE R15, `(.L_x_961) ;  /* 0x000000000f087348 */ /* 0x000fea0003c00000 */
[----:B------:R0:W1:Y:S02]  /*2e7a0*/  SHFL.IDX P6, R14, R13, R12, R11 ;  /* 0x0000000c0d0e7389 */ /* 0x00006400000c000b */
[----:B01----:R-:W-:Y:S01]  /*2e7b0*/  ENDCOLLECTIVE ;  /* 0x000000000000791b */ /* 0x003fe20003800000 */
.L_x_961:
[----:B------:R-:W-:Y:S01]  /*2e7c0*/  MOV R13, R148 ;  /* 0x00000094000d7202 */ /* 0x000fe20000000f00 */
[----:B------:R-:W-:Y:S02]  /*2e7d0*/  IMAD.MOV.U32 R12, RZ, RZ, R2 ;  /* 0x000000ffff0c7224 */ /* 0x000fe400078e0002 */
[----:B------:R-:W-:-:S07]  /*2e7e0*/  IMAD.MOV.U32 R77, RZ, RZ, R14 ;  /* 0x000000ffff4d7224 */ /* 0x000fce00078e000e */
[----:B------:R-:W-:Y:S05]  /*2e7f0*/  WARPSYNC.COLLECTIVE R15, `(.L_x_962) ;  /* 0x000000000f087348 */ /* 0x000fea0003c00000 */
[----:B------:R0:W1:Y:S02]  /*2e800*/  SHFL.IDX P6, R14, R13, R12, R11 ;  /* 0x0000000c0d0e7389 */ /* 0x00006400000c000b */
[----:B01----:R-:W-:Y:S01]  /*2e810*/  ENDCOLLECTIVE ;  /* 0x000000000000791b */ /* 0x003fe20003800000 */
.L_x_962:
[----:B------:R-:W-:Y:S02]  /*2e820*/  IMAD.MOV.U32 R13, RZ, RZ, R144 ;  /* 0x000000ffff0d7224 */ /* 0x000fe400078e0090 */
[----:B------:R-:W-:-:S07]  /*2e830*/  IMAD.MOV.U32 R148, RZ, RZ, R14 ;  /* 0x000000ffff947224 */ /* 0x000fce00078e000e */
[----:B------:R-:W-:Y:S05]  /*2e840*/  WARPSYNC.COLLECTIVE R15, `(.L_x_963) ;  /* 0x000000000f087348 */ /* 0x000fea0003c00000 */
[----:B------:R0:W1:Y:S02]  /*2e850*/  SHFL.IDX P6, R14, R13, R12, R11 ;  /* 0x0000000c0d0e7389 */ /* 0x00006400000c000b */
[----:B01----:R-:W-:Y:S01]  /*2e860*/  ENDCOLLECTIVE ;  /* 0x000000000000791b */ /* 0x003fe20003800000 */
.L_x_963:
        /* <DEDUP_REMOVED lines=8> */
.L_x_964:
[----:B------:R-:W-:Y:S02]  /*2e8f0*/  SEL R8, R77, R144, P0 ;  /* 0x000000904d087207 */ /* 0x000fe40000000000 */
[----:B------:R-:W-:Y:S01]  /*2e900*/  SEL R77, R144, R77, P0 ;  /* 0x0000004d904d7207 */ /* 0x000fe20000000000 */
[----:B------:R-:W-:Y:S02]  /*2e910*/  IMAD.MOV.U32 R13, RZ, RZ, R85 ;  /* 0x000000ffff0d7224 */ /* 0x000fe400078e0055 */
[----:B------:R-:W-:-:S07]  /*2e920*/  IMAD.MOV.U32 R21, RZ, RZ, R14 ;  /* 0x000000ffff157224 */ /* 0x000fce00078e000e */
[----:B------:R-:W-:Y:S05]  /*2e930*/  WARPSYNC.COLLECTIVE R15, `(.L_x_965) ;  /* 0x000000000f087348 */ /* 0x000fea0003c00000 */
[----:B------:R0:W1:Y:S02]  /*2e940*/  SHFL.IDX P6, R14, R13, R12, R11 ;  /* 0x0000000c0d0e7389 */ /* 0x00006400000c000b */
[----:B01----:R-:W-:Y:S01]  /*2e950*/  ENDCOLLECTIVE ;  /* 0x000000000000791b */ /* 0x003fe20003800000 */
.L_x_965:
[----:B------:R-:W-:Y:S01]  /*2e960*/  MOV R13, R146 ;  /* 0x00000092000d7202 */ /* 0x000fe20000000f00 */
[----:B------:R-:W-:Y:S02]  /*2e970*/  IMAD.MOV.U32 R12, RZ, RZ, R2 ;  /* 0x000000ffff0c7224 */ /* 0x000fe400078e0002 */
[----:B------:R-:W-:-:S07]  /*2e980*/  IMAD.MOV.U32 R85, RZ, RZ, R14 ;  /* 0x000000ffff557224 */ /* 0x000fce00078e000e */
[----:B------:R-:W-:Y:S05]  /*2e990*/  WARPSYNC.COLLECTIVE R15, `(.L_x_966) ;  /* 0x000000000f087348 */ /* 0x000fea0003c00000 */
[----:B------:R0:W1:Y:S02]  /*2e9a0*/  SHFL.IDX P6, R14, R13, R12, R11 ;  /* 0x0000000c0d0e7389 */ /* 0x00006400000c000b */
[----:B01----:R-:W-:Y:S01]  /*2e9b0*/  ENDCOLLECTIVE ;  /* 0x000000000000791b */ /* 0x003fe20003800000 */
.L_x_966:
[----:B------:R-:W-:Y:S02]  /*2e9c0*/  IMAD.MOV.U32 R13, RZ, RZ, R158 ;  /* 0x000000ffff0d7224 */ /* 0x000fe400078e009e */
[----:B------:R-:W-:-:S07]  /*2e9d0*/  IMAD.MOV.U32 R146, RZ, RZ, R14 ;  /* 0x000000ffff927224 */ /* 0x000fce00078e000e */
[----:B------:R-:W-:Y:S05]  /*2e9e0*/  WARPSYNC.COLLECTIVE R15, `(.L_x_967) ;  /* 0x000000000f087348 */ /* 0x000fea0003c00000 */
[----:B------:R0:W1:Y:S02]  /*2e9f0*/  SHFL.IDX P6, R14, R13, R12, R11 ;  /* 0x0000000c0d0e7389 */ /* 0x00006400000c000b */
[----:B01----:R-:W-:Y:S01]  /*2ea00*/  ENDCOLLECTIVE ;  /* 0x000000000000791b */ /* 0x003fe20003800000 */
.L_x_967:
        /* <DEDUP_REMOVED lines=8> */
.L_x_968:
[----:B------:R-:W-:Y:S02]  /*2ea90*/  SEL R10, R85, R158, P0 ;  /* 0x0000009e550a7207 */ /* 0x000fe40000000000 */
[----:B------:R-:W-:Y:S01]  /*2eaa0*/  SEL R85, R158, R85, P0 ;  /* 0x000000559e557207 */ /* 0x000fe20000000000 */
[----:B------:R-:W-:Y:S02]  /*2eab0*/  IMAD.MOV.U32 R13, RZ, RZ, R64 ;  /* 0x000000ffff0d7224 */ /* 0x000fe400078e0040 */
[----:B------:R-:W-:-:S07]  /*2eac0*/  IMAD.MOV.U32 R89, RZ, RZ, R14 ;  /* 0x000000ffff597224 */ /* 0x000fce00078e000e */
[----:B------:R-:W-:Y:S05]  /*2ead0*/  WARPSYNC.COLLECTIVE R15, `(.L_x_969) ;  /* 0x000000000f087348 */ /* 0x000fea0003c00000 */
[----:B------:R0:W1:Y:S02]  /*2eae0*/  SHFL.IDX P6, R14, R13, R12, R11 ;  /* 0x0000000c0d0e7389 */ /* 0x00006400000c000b */
[----:B01----:R-:W-:Y:S01]  /*2eaf0*/  ENDCOLLECTIVE ;  /* 0x000000000000791b */ /* 0x003fe20003800000 */
.L_x_969:
[----:B------:R-:W-:Y:S01]  /*2eb00*/  MOV R13, R153 ;  /* 0x00000099000d7202 */ /* 0x000fe20000000f00 */
[----:B------:R-:W-:Y:S02]  /*2eb10*/  IMAD.MOV.U32 R12, RZ, RZ, R2 ;  /* 0x000000ffff0c7224 */ /* 0x000fe400078e0002 */
[----:B------:R-:W-:-:S07]  /*2eb20*/  IMAD.MOV.U32 R64, RZ, RZ, R14 ;  /* 0x000000ffff407224 */ /* 0x000fce00078e000e */
[----:B------:R-:W-:Y:S05]  /*2eb30*/  WARPSYNC.COLLECTIVE R15, `(.L_x_970) ;  /* 0x000000000f087348 */ /* 0x000fea0003c00000 */
[----:B------:R0:W1:Y:S02]  /*2eb40*/  SHFL.IDX P6, R14, R13, R12, R11 ;  /* 0x0000000c0d0e7389 */ /* 0x00006400000c000b */
[----:B01----:R-:W-:Y:S01]  /*2eb50*/  ENDCOLLECTIVE ;  /* 0x000000000000791b */ /* 0x003fe20003800000 */
.L_x_970:
[----:B------:R-:W-:Y:S02]  /*2eb60*/  IMAD.MOV.U32 R13, RZ, RZ, R152 ;  /* 0x000000ffff0d7224 */ /* 0x000fe400078e0098 */
[----:B------:R-:W-:-:S07]  /*2eb70*/  IMAD.MOV.U32 R153, RZ, RZ, R14 ;  /* 0x000000ffff997224 */ /* 0x000fce00078e000e */
[----:B------:R-:W-:Y:S05]  /*2eb80*/  WARPSYNC.COLLECTIVE R15, `(.L_x_971) ;  /* 0x000000000f087348 */ /* 0x000fea0003c00000 */
[----:B------:R0:W1:Y:S02]  /*2eb90*/  SHFL.IDX P6, R14, R13, R12, R11 ;  /* 0x0000000c0d0e7389 */ /* 0x00006400000c000b */
[----:B01----:R-:W-:Y:S01]  /*2eba0*/  ENDCOLLECTIVE ;  /* 0x000000000000791b */ /* 0x003fe20003800000 */
.L_x_971:
        /* <DEDUP_REMOVED lines=8> */
.L_x_972:
[----:B------:R-:W-:Y:S02]  /*2ec30*/  SEL R26, R64, R152, P0 ;  /* 0x00000098401a7207 */ /* 0x000fe40000000000 */
[----:B------:R-:W-:Y:S01]  /*2ec40*/  SEL R64, R152, R64, P0 ;  /* 0x0000004098407207 */ /* 0x000fe20000000000 */
[----:B------:R-:W-:Y:S02]  /*2ec50*/  IMAD.MOV.U32 R13, RZ, RZ, R92 ;  /* 0x000000ffff0d7224 */ /* 0x000fe400078e005c */
[----:B------:R-:W-:-:S07]  /*2ec60*/  IMAD.MOV.U32 R94, RZ, RZ, R14 ;  /* 0x000000ffff5e7224 */ /* 0x000fce00078e000e */
[----:B------:R-:W-:Y:S05]  /*2ec70*/  WARPSYNC.COLLECTIVE R15, `(.L_x_973) ;  /* 0x000000000f087348 */ /* 0x000fea0003c00000 */
[----:B------:R0:W1:Y:S02]  /*2ec80*/  SHFL.IDX P6, R14, R13, R12, R11 ;  /* 0x0000000c0d0e7389 */ /* 0x00006400000c000b */
[----:B01----:R-:W-:Y:S01]  /*2ec90*/  ENDCOLLECTIVE ;  /* 0x000000000000791b */ /* 0x003fe20003800000 */
.L_x_973:
[----:B------:R-:W-:Y:S01]  /*2eca0*/  MOV R13, R155 ;  /* 0x0000009b000d7202 */ /* 0x000fe20000000f00 */
[----:B------:R-:W-:Y:S02]  /*2ecb0*/  IMAD.MOV.U32 R12, RZ, RZ, R2 ;  /* 0x000000ffff0c7224 */ /* 0x000fe400078e0002 */
[----:B------:R-:W-:-:S07]  /*2ecc0*/  IMAD.MOV.U32 R92, RZ, RZ, R14 ;  /* 0x000000ffff5c7224 */ /* 0x000fce00078e000e */
[----:B------:R-:W-:Y:S05]  /*2ecd0*/  WARPSYNC.COLLECTIVE R15, `(.L_x_974) ;  /* 0x000000000f087348 */ /* 0x000fea0003c00000 */
[----:B------:R0:W1:Y:S02]  /*2ece0*/  SHFL.IDX P6, R14, R13, R12, R11 ;  /* 0x0000000c0d0e7389 */ /* 0x00006400000c000b */
[----:B01----:R-:W-:Y:S01]  /*2ecf0*/  ENDCOLLECTIVE ;  /* 0x000000000000791b */ /* 0x003fe20003800000 */
.L_x_974:
[----:B------:R-:W-:Y:S02]  /*2ed00*/  IMAD.MOV.U32 R13, RZ, RZ, R154 ;  /* 0x000000ffff0d7224 */ /* 0x000fe400078e009a */
[----:B------:R-:W-:-:S07]  /*2ed10*/  IMAD.MOV.U32 R155, RZ, RZ, R14 ;  /* 0x000000ffff9b7224 */ /* 0x000fce00078e000e */
[----:B------:R-:W-:Y:S05]  /*2ed20*/  WARPSYNC.COLLECTIVE R15, `(.L_x_975) ;  /* 0x000000000f087348 */ /* 0x000fea0003c00000 */
[----:B------:R0:W1:Y:S02]  /*2ed30*/  SHFL.IDX P6, R14, R13, R12, R11 ;  /* 0x0000000c0d0e7389 */ /* 0x00006400000c000b */
[----:B01----:R-:W-:Y:S01]  /*2ed40*/  ENDCOLLECTIVE ;  /* 0x000000000000791b */ /* 0x003fe20003800000 */
.L_x_975:
        /* <DEDUP_REMOVED lines=8> */
.L_x_976:
[----:B------:R-:W-:Y:S02]  /*2edd0*/  SEL R36, R92, R154, P0 ;  /* 0x0000009a5c247207 */ /* 0x000fe40000000000 */
[----:B------:R-:W-:Y:S01]  /*2ede0*/  SEL R92, R154, R92, P0 ;  /* 0x0000005c9a5c7207 */ /* 0x000fe20000000000 */
[----:B------:R-:W-:Y:S02]  /*2edf0*/  IMAD.MOV.U32 R13, RZ, RZ, R97 ;  /* 0x000000ffff0d7224 */ /* 0x000fe400078e0061 */
[----:B------:R-:W-:-:S07]  /*2ee00*/  IMAD.MOV.U32 R101, RZ, RZ, R14 ;  /* 0x000000ffff657224 */ /* 0x000fce00078e000e */
[----:B------:R-:W-:Y:S05]  /*2ee10*/  WARPSYNC.COLLECTIVE R15, `(.L_x_977) ;  /* 0x000000000f087348 */ /* 0x000fea0003c00000 */
[----:B------:R0:W1:Y:S02]  /*2ee20*/  SHFL.IDX P6, R14, R13, R12, R11 ;  /* 0x0000000c0d0e7389 */ /* 0x00006400000c000b */
[----:B01----:R-:W-:Y:S01]  /*2ee30*/  ENDCOLLECTIVE ;  /* 0x000000000000791b */ /* 0x003fe20003800000 */
.L_x_977:
[----:B------:R-:W-:Y:S01]  /*2ee40*/  MOV R13, R157 ;  /* 0x0000009d000d7202 */ /* 0x000fe20000000f00 */
[----:B------:R-:W-:Y:S02]  /*2ee50*/  IMAD.MOV.U32 R12, RZ, RZ, R2 ;  /* 0x000000ffff0c7224 */ /* 0x000fe400078e0002 */
[----:B------:R-:W-:-:S07]  /*2ee60*/  IMAD.MOV.U32 R97, RZ, RZ, R14 ;  /* 0x000000ffff617224 */ /* 0x000fce00078e000e */
[----:B------:R-:W-:Y:S05]  /*2ee70*/  WARPSYNC.COLLECTIVE R15, `(.L_x_978) ;  /* 0x000000000f087348 */ /* 0x000fea0003c00000 */
[----:B------:R0:W1:Y:S02]  /*2ee80*/  SHFL.IDX P6, R14, R13, R12, R11 ;  /* 0x0000000c0d0e7389 */ /* 0x00006400000c000b */
[----:B01----:R-:W-:Y:S01]  /*2ee90*/  ENDCOLLECTIVE ;  /* 0x000000000000791b */ /* 0x003fe20003800000 */
.L_x_978:
[----:B------:R-:W-:Y:S02]  /*2eea0*/  IMAD.MOV.U32 R13, RZ, RZ, R156 ;  /* 0x000000ffff0d7224 */ /* 0x000fe400078e009c */
[----:B------:R-:W-:-:S07]  /*2eeb0*/  IMAD.MOV.U32 R157, RZ, RZ, R14 ;  /* 0x000000ffff9d7224 */ /* 0x000fce00078e000e */
[----:B------:R-:W-:Y:S05]  /*2eec0*/  WARPSYNC.COLLECTIVE R15, `(.L_x_979) ;  /* 0x000000000f087348 */ /* 0x000fea0003c00000 */
[----:B------:R0:W1:Y:S02]  /*2eed0*/  SHFL.IDX P6, R14, R13, R12, R11 ;  /* 0x0000000c0d0e7389 */ /* 0x00006400000c000b */
[----:B01----:R-:W-:Y:S01]  /*2eee0*/  ENDCOLLECTIVE ;  /* 0x000000000000791b */ /* 0x003fe20003800000 */
.L_x_979:
        /* <DEDUP_REMOVED lines=8> */
.L_x_980:
[----:B------:R-:W-:Y:S02]  /*2ef70*/  SEL R38, R97, R156, P0 ;  /* 0x0000009c61267207 */ /* 0x000fe40000000000 */
[----:B------:R-:W-:Y:S01]  /*2ef80*/  SEL R97, R156, R97, P0 ;  /* 0x000000619c617207 */ /* 0x000fe20000000000 */
[----:B------:R-:W-:Y:S02]  /*2ef90*/  IMAD.MOV.U32 R13, RZ, RZ, R105 ;  /* 0x000000ffff0d7224 */ /* 0x000fe400078e0069 */
[----:B------:R-:W-:-:S07]  /*2efa0*/  IMAD.MOV.U32 R58, RZ, RZ, R14 ;  /* 0x000000ffff3a7224 */ /* 0x000fce00078e000e */
[----:B------:R-:W-:Y:S05]  /*2efb0*/  WARPSYNC.COLLECTIVE R15, `(.L_x_981) ;  /* 0x000000000f087348 */ /* 0x000fea0003c00000 */
[----:B------:R0:W1:Y:S02]  /*2efc0*/  SHFL.IDX P6, R14, R13, R12, R11 ;  /* 0x0000000c0d0e7389 */ /* 0x00006400000c000b */
[----:B01----:R-:W-:Y:S01]  /*2efd0*/  ENDCOLLECTIVE ;  /* 0x000000000000791b */ /* 0x003fe20003800000 */
.L_x_981:
[----:B------:R-:W-:Y:S01]  /*2efe0*/  MOV R13, R62 ;  /* 0x0000003e000d7202 */ /* 0x000fe20000000f00 */
[----:B------:R-:W-:Y:S02]  /*2eff0*/  IMAD.MOV.U32 R12, RZ, RZ, R2 ;  /* 0x000000ffff0c7224 */ /* 0x000fe400078e0002 */
[----:B------:R-:W-:-:S07]  /*2f000*/  IMAD.MOV.U32 R105, RZ, RZ, R14 ;  /* 0x000000ffff697224 */ /* 0x000fce00078e000e */
[----:B------:R-:W-:Y:S05]  /*2f010*/  WARPSYNC.COLLECTIVE R15, `(.L_x_982) ;  /* 0x000000000f087348 */ /* 0x000fea0003c00000 */
[----:B------:R0:W1:Y:S02]  /*2f020*/  SHFL.IDX P6, R14, R13, R12, R11 ;  /* 0x0000000c0d0e7389 */ /* 0x00006400000c000b */
[----:B01----:R-:W-:Y:S01]  /*2f030*/  ENDCOLLECTIVE ;  /* 0x000000000000791b */ /* 0x003fe20003800000 */
.L_x_982:
[----:B------:R-:W-:Y:S02]  /*2f040*/  IMAD.MOV.U32 R13, RZ, RZ, R109 ;  /* 0x000000ffff0d7224 */ /* 0x000fe400078e006d */
[----:B------:R-:W-:-:S07]  /*2f050*/  IMAD.MOV.U32 R62, RZ, RZ, R14 ;  /* 0x000000ffff3e7224 */ /* 0x000fce00078e000e */
[----:B------:R-:W-:Y:S05]  /*2f060*/  WARPSYNC.COLLECTIVE R15, `(.L_x_983) ;  /* 0x000000000f087348 */ /* 0x000fea0003c00000 */
[----:B------:R0:W1:Y:S02]  /*2f070*/  SHFL.IDX P6, R14, R13, R12, R11 ;  /* 0x0000000c0d0e7389 */ /* 0x00006400000c000b */
[----:B01----:R-:W-:Y:S01]  /*2f080*/  ENDCOLLECTIVE ;  /* 0x000000000000791b */ /* 0x003fe20003800000 */
.L_x_983:
        /* <DEDUP_REMOVED lines=8> */
.L_x_984:
[----:B------:R-:W-:Y:S02]  /*2f110*/  SEL R40, R105, R32, P0 ;  /* 0x0000002069287207 */ /* 0x000fe40000000000 */
[----:B------:R-:W-:Y:S01]  /*2f120*/  SEL R105, R32, R105, P0 ;  /* 0x0000006920697207 */ /* 0x000fe20000000000 */
[----:B------:R-:W-:Y:S02]  /*2f130*/  IMAD.MOV.U32 R13, RZ, RZ, R113 ;  /* 0x000000ffff0d7224 */ /* 0x000fe400078e0071 */
[----:B------:R-:W-:-:S07]  /*2f140*/  IMAD.MOV.U32 R117, RZ, RZ, R14 ;  /* 0x000000ffff757224 */ /* 0x000fce00078e000e */
[----:B------:R-:W-:Y:S05]  /*2f150*/  WARPSYNC.COLLECTIVE R15, `(.L_x_985) ;  /* 0x000000000f087348 */ /* 0x000fea0003c00000 */
[----:B------:R0:W1:Y:S02]  /*2f160*/  SHFL.IDX P6, R14, R13, R12, R11 ;  /* 0x0000000c0d0e7389 */ /* 0x00006400000c000b */
[----:B01----:R-:W-:Y:S01]  /*2f170*/  ENDCOLLECTIVE ;  /* 0x000000000000791b */ /* 0x003fe20003800000 */
.L_x_985:
[----:B------:R-:W-:Y:S01]  /*2f180*/  MOV R13, R70 ;  /* 0x00000046000d7202 */ /* 0x000fe20000000f00 */
[----:B------:R-:W-:Y:S02]  /*2f190*/  IMAD.MOV.U32 R12, RZ, RZ, R2 ;  /* 0x000000ffff0c7224 */ /* 0x000fe400078e0002 */
[----:B------:R-:W-:-:S07]  /*2f1a0*/  IMAD.MOV.U32 R113, RZ, RZ, R14 ;  /* 0x000000ffff717224 */ /* 0x000fce00078e000e */
[----:B------:R-:W-:Y:S05]  /*2f1b0*/  WARPSYNC.COLLECTIVE R15, `(.L_x_986) ;  /* 0x000000000f087348 */ /* 0x000fea0003c00000 */
[----:B------:R0:W1:Y:S02]  /*2f1c0*/  SHFL.IDX P6, R14, R13, R12, R11 ;  /* 0x0000000c0d0e7389 */ /* 0x00006400000c000b */
[----:B01----:R-:W-:Y:S01]  /*2f1d0*/  ENDCOLLECTIVE ;  /* 0x000000000000791b */ /* 0x003fe20003800000 */
.L_x_986:
[----:B------:R-:W-:Y:S02]  /*2f1e0*/  IMAD.MOV.U32 R13, RZ, RZ, R121 ;  /* 0x000000ffff0d7224 */ /* 0x000fe400078e0079 */
[----:B------:R-:W-:-:S07]  /*2f1f0*/  IMAD.MOV.U32 R70, RZ, RZ, R14 ;  /* 0x000000ffff467224 */ /* 0x000fce00078e000e */
[----:B------:R-:W-:Y:S05]  /*2f200*/  WARPSYNC.COLLECTIVE R15, `(.L_x_987) ;  /* 0x000000000f087348 */ /* 0x000fea0003c00000 */
[----:B------:R0:W1:Y:S02]  /*2f210*/  SHFL.IDX P6, R14, R13, R12, R11 ;  /* 0x0000000c0d0e7389 */ /* 0x00006400000c000b */
[----:B01----:R-:W-:Y:S01]  /*2f220*/  ENDCOLLECTIVE ;  /* 0x000000000000791b */ /* 0x003fe20003800000 */
.L_x_987:
        /* <DEDUP_REMOVED lines=8> */
.L_x_988:
[----:B------:R-:W-:Y:S02]  /*2f2b0*/  SEL R45, R113, R109, P0 ;  /* 0x0000006d712d7207 */ /* 0x000fe40000000000 */
[----:B------:R-:W-:Y:S01]  /*2f2c0*/  SEL R109, R109, R113, P0 ;  /* 0x000000716d6d7207 */ /* 0x000fe20000000000 */
[----:B------:R-:W-:Y:S02]  /*2f2d0*/  IMAD.MOV.U32 R13, RZ, RZ, R63 ;  /* 0x000000ffff0d7224 */ /* 0x000fe400078e003f */
[----:B------:R-:W-:-:S07]  /*2f2e0*/  IMAD.MOV.U32 R66, RZ, RZ, R14 ;  /* 0x000000ffff427224 */ /* 0x000fce00078e000e */
[----:B------:R-:W-:Y:S05]  /*2f2f0*/  WARPSYNC.COLLECTIVE R15, `(.L_x_989) ;  /* 0x000000000f087348 */ /* 0x000fea0003c00000 */
[----:B------:R0:W1:Y:S02]  /*2f300*/  SHFL.IDX P6, R14, R13, R12, R11 ;  /* 0x0000000c0d0e7389 */ /* 0x00006400000c000b */
[----:B01----:R-:W-:Y:S01]  /*2f310*/  ENDCOLLECTIVE ;  /* 0x000000000000791b */ /* 0x003fe20003800000 */
.L_x_989:
[----:B------:R-:W-:Y:S01]  /*2f320*/  MOV R13, R78 ;  /* 0x0000004e000d7202 */ /* 0x000fe20000000f00 */
[----:B------:R-:W-:Y:S02]  /*2f330*/  IMAD.MOV.U32 R12, RZ, RZ, R2 ;  /* 0x000000ffff0c7224 */ /* 0x000fe400078e0002 */
[----:B------:R-:W-:-:S07]  /*2f340*/  IMAD.MOV.U32 R121, RZ, RZ, R14 ;  /* 0x000000ffff797224 */ /* 0x000fce00078e000e */
[----:B------:R-:W-:Y:S05]  /*2f350*/  WARPSYNC.COLLECTIVE R15, `(.L_x_990) ;  /* 0x000000000f087348 */ /* 0x000fea0003c00000 */
[----:B------:R0:W1:Y:S02]  /*2f360*/  SHFL.IDX P6, R14, R13, R12, R11 ;  /* 0x0000000c0d0e7389 */ /* 0x00006400000c000b */
[----:B01----:R-:W-:Y:S01]  /*2f370*/  ENDCOLLECTIVE ;  /* 0x000000000000791b */ /* 0x003fe20003800000 */
.L_x_990:
[----:B------:R-:W-:Y:S02]  /*2f380*/  IMAD.MOV.U32 R13, RZ, RZ, R74 ;  /* 0x000000ffff0d7224 */ /* 0x000fe400078e004a */
[----:B------:R-:W-:-:S07]  /*2f390*/  IMAD.MOV.U32 R78, RZ, RZ, R14 ;  /* 0x000000ffff4e7224 */ /* 0x000fce00078e000e */
[----:B------:R-:W-:Y:S05]  /*2f3a0*/  WARPSYNC.COLLECTIVE R15, `(.L_x_991) ;  /* 0x000000000f087348 */ /* 0x000fea0003c00000 */
[----:B------:R0:W1:Y:S02]  /*2f3b0*/  SHFL.IDX P6, R14, R13, R12, R11 ;  /* 0x0000000c0d0e7389 */ /* 0x00006400000c000b */
[----:B01----:R-:W-:Y:S01]  /*2f3c0*/  ENDCOLLECTIVE ;  /* 0x000000000000791b */ /* 0x003fe20003800000 */
.L_x_991:
        /* <DEDUP_REMOVED lines=8> */
.L_x_992:
[----:B------:R-:W-:Y:S02]  /*2f450*/  SEL R47, R121, R74, P0 ;  /* 0x0000004a792f7207 */ /* 0x000fe40000000000 */
[----:B------:R-:W-:Y:S01]  /*2f460*/  SEL R74, R74, R121, P0 ;  /* 0x000000794a4a7207 */ /* 0x000fe20000000000 */
[----:B------:R-:W-:Y:S02]  /*2f470*/  IMAD.MOV.U32 R13, RZ, RZ, R67 ;  /* 0x000000ffff0d7224 */ /* 0x000fe400078e0043 */
[----:B------:R-:W-:-:S07]  /*2f480*/  IMAD.MOV.U32 R71, RZ, RZ, R14 ;  /* 0x000000ffff477224 */ /* 0x000fce00078e000e */
[----:B------:R-:W-:Y:S05]  /*2f490*/  WARPSYNC.COLLECTIVE R15, `(.L_x_993) ;  /* 0x000000000f087348 */ /* 0x000fea0003c00000 */
[----:B------:R0:W1:Y:S02]  /*2f4a0*/  SHFL.IDX P6, R14, R13, R12, R11 ;  /* 0x0000000c0d0e7389 */ /* 0x00006400000c000b */
[----:B01----:R-:W-:Y:S01]  /*2f4b0*/  ENDCOLLECTIVE ;  /* 0x000000000000791b */ /* 0x003fe20003800000 */
.L_x_993:
[----:B------:R-:W-:Y:S01]  /*2f4c0*/  MOV R13, R86 ;  /* 0x00000056000d7202 */ /* 0x000fe20000000f00 */
[----:B------:R-:W-:Y:S02]  /*2f4d0*/  IMAD.MOV.U32 R12, RZ, RZ, R2 ;  /* 0x000000ffff0c7224 */ /* 0x000fe400078e0002 */
[----:B------:R-:W-:-:S07]  /*2f4e0*/  IMAD.MOV.U32 R67, RZ, RZ, R14 ;  /* 0x000000ffff437224 */ /* 0x000fce00078e000e */
[----:B------:R-:W-:Y:S05]  /*2f4f0*/  WARPSYNC.COLLECTIVE R15, `(.L_x_994) ;  /* 0x000000000f087348 */ /* 0x000fea0003c00000 */
[----:B------:R0:W1:Y:S02]  /*2f500*/  SHFL.IDX P6, R14, R13, R12, R11 ;  /* 0x0000000c0d0e7389 */ /* 0x00006400000c000b */
[----:B01----:R-:W-:Y:S01]  /*2f510*/  ENDCOLLECTIVE ;  /* 0x000000000000791b */ /* 0x003fe20003800000 */
.L_x_994:
[----:B------:R-:W-:Y:S02]  /*2f520*/  IMAD.MOV.U32 R13, RZ, RZ, R82 ;  /* 0x000000ffff0d7224 */ /* 0x000fe400078e0052 */
[----:B------:R-:W-:-:S07]  /*2f530*/  IMAD.MOV.U32 R86, RZ, RZ, R14 ;  /* 0x000000ffff567224 */ /* 0x000fce00078e000e */
[----:B------:R-:W-:Y:S05]  /*2f540*/  WARPSYNC.COLLECTIVE R15, `(.L_x_995) ;  /* 0x000000000f087348 */ /* 0x000fea0003c00000 */
[----:B------:R0:W1:Y:S02]  /*2f550*/  SHFL.IDX P6, R14, R13, R12, R11 ;  /* 0x0000000c0d0e7389 */ /* 0x00006400000c000b */
[----:B01----:R-:W-:Y:S01]  /*2f560*/  ENDCOLLECTIVE ;  /* 0x000000000000791b */ /* 0x003fe20003800000 */
.L_x_995:
        /* <DEDUP_REMOVED lines=8> */
.L_x_996:
[----:B------:R-:W-:Y:S02]  /*2f5f0*/  SEL R49, R67, R82, P0 ;  /* 0x0000005243317207 */ /* 0x000fe40000000000 */
[----:B------:R-:W-:Y:S01]  /*2f600*/  SEL R67, R82, R67, P0 ;  /* 0x0000004352437207 */ /* 0x000fe20000000000 */
[----:B------:R-:W-:Y:S02]  /*2f610*/  IMAD.MOV.U32 R13, RZ, RZ, R75 ;  /* 0x000000ffff0d7224 */ /* 0x000fe400078e004b */
[----:B------:R-:W-:-:S07]  /*2f620*/  IMAD.MOV.U32 R79, RZ, RZ, R14 ;  /* 0x000000ffff4f7224 */ /* 0x000fce00078e000e */
[----:B------:R-:W-:Y:S05]  /*2f630*/  WARPSYNC.COLLECTIVE R15, `(.L_x_997) ;  /* 0x000000000f087348 */ /* 0x000fea0003c00000 */
[----:B------:R0:W1:Y:S02]  /*2f640*/  SHFL.IDX P6, R14, R13, R12, R11 ;  /* 0x0000000c0d0e7389 */ /* 0x00006400000c000b */
[----:B01----:R-:W-:Y:S01]  /*2f650*/  ENDCOLLECTIVE ;  /* 0x000000000000791b */ /* 0x003fe20003800000 */
.L_x_997:
[----:B------:R-:W-:Y:S01]  /*2f660*/  MOV R13, R95 ;  /* 0x0000005f000d7202 */ /* 0x000fe20000000f00 */
[----:B------:R-:W-:Y:S02]  /*2f670*/  IMAD.MOV.U32 R12, RZ, RZ, R2 ;  /* 0x000000ffff0c7224 */ /* 0x000fe400078e0002 */
[----:B------:R-:W-:-:S07]  /*2f680*/  IMAD.MOV.U32 R75, RZ, RZ, R14 ;  /* 0x000000ffff4b7224 */ /* 0x000fce00078e000e */
[----:B------:R-:W-:Y:S05]  /*2f690*/  WARPSYNC.COLLECTIVE R15, `(.L_x_998) ;  /* 0x000000000f087348 */ /* 0x000fea0003c00000 */
[----:B------:R0:W1:Y:S02]  /*2f6a0*/  SHFL.IDX P6, R14, R13, R12, R11 ;  /* 0x0000000c0d0e7389 */ /* 0x00006400000c000b */
[----:B01----:R-:W-:Y:S01]  /*2f6b0*/  ENDCOLLECTIVE ;  /* 0x000000000000791b */ /* 0x003fe20003800000 */
.L_x_998:
[----:B------:R-:W-:Y:S02]  /*2f6c0*/  IMAD.MOV.U32 R13, RZ, RZ, R90 ;  /* 0x000000ffff0d7224 */ /* 0x000fe400078e005a */
[----:B------:R-:W-:-:S07]  /*2f6d0*/  IMAD.MOV.U32 R95, RZ, RZ, R14 ;  /* 0x000000ffff5f7224 */ /* 0x000fce00078e000e */
[----:B------:R-:W-:Y:S05]  /*2f6e0*/  WARPSYNC.COLLECTIVE R15, `(.L_x_999) ;  /* 0x000000000f087348 */ /* 0x000fea0003c00000 */
[----:B------:R0:W1:Y:S02]  /*2f6f0*/  SHFL.IDX P6, R14, R13, R12, R11 ;  /* 0x0000000c0d0e7389 */ /* 0x00006400000c000b */
[----:B01----:R-:W-:Y:S01]  /*2f700*/  ENDCOLLECTIVE ;  /* 0x000000000000791b */ /* 0x003fe20003800000 */
.L_x_999:
        /* <DEDUP_REMOVED lines=8> */
.L_x_1000:
[----:B------:R-:W-:Y:S02]  /*2f790*/  SEL R51, R75, R90, P0 ;  /* 0x0000005a4b337207 */ /* 0x000fe40000000000 */
[----:B------:R-:W-:Y:S01]  /*2f7a0*/  SEL R75, R90, R75, P0 ;  /* 0x0000004b5a4b7207 */ /* 0x000fe20000000000 */
[----:B------:R-:W-:Y:S02]  /*2f7b0*/  IMAD.MOV.U32 R13, RZ, RZ, R83 ;  /* 0x000000ffff0d7224 */ /* 0x000fe400078e0053 */
[----:B------:R-:W-:-:S07]  /*2f7c0*/  IMAD.MOV.U32 R87, RZ, RZ, R14 ;  /* 0x000000ffff577224 */ /* 0x000fce00078e000e */
[----:B------:R-:W-:Y:S05]  /*2f7d0*/  WARPSYNC.COLLECTIVE R15, `(.L_x_1001) ;  /* 0x000000000f087348 */ /* 0x000fea0003c00000 */
[----:B------:R0:W1:Y:S02]  /*2f7e0*/  SHFL.IDX P6, R14, R13, R12, R11 ;  /* 0x0000000c0d0e7389 */ /* 0x00006400000c000b */
[----:B01----:R-:W-:Y:S01]  /*2f7f0*/  ENDCOLLECTIVE ;  /* 0x000000000000791b */ /* 0x003fe20003800000 */
.L_x_1001:
[----:B------:R-:W-:Y:S01]  /*2f800*/  MOV R13, R102 ;  /* 0x00000066000d7202 */ /* 0x000fe20000000f00 */
[----:B------:R-:W-:Y:S02]  /*2f810*/  IMAD.MOV.U32 R12, RZ, RZ, R2 ;  /* 0x000000ffff0c7224 */ /* 0x000fe400078e0002 */
[----:B------:R-:W-:-:S07]  /*2f820*/  IMAD.MOV.U32 R103, RZ, RZ, R14 ;  /* 0x000000ffff677224 */ /* 0x000fce00078e000e */
[----:B------:R-:W-:Y:S05]  /*2f830*/  WARPSYNC.COLLECTIVE R15, `(.L_x_1002) ;  /* 0x000000000f087348 */ /* 0x000fea0003c00000 */
[----:B------:R0:W1:Y:S02]  /*2f840*/  SHFL.IDX P6, R14, R13, R12, R11 ;  /* 0x0000000c0d0e7389 */ /* 0x00006400000c000b */
[----:B01----:R-:W-:Y:S01]  /*2f850*/  ENDCOLLECTIVE ;  /* 0x000000000000791b */ /* 0x003fe20003800000 */
.L_x_1002:
[----:B------:R-:W-:Y:S02]  /*2f860*/  IMAD.MOV.U32 R13, RZ, RZ, R125 ;  /* 0x000000ffff0d7224 */ /* 0x000fe400078e007d */
[----:B------:R-:W-:-:S07]  /*2f870*/  IMAD.MOV.U32 R102, RZ, RZ, R14 ;  /* 0x000000ffff667224 */ /* 0x000fce00078e000e */
[----:B------:R-:W-:Y:S05]  /*2f880*/  WARPSYNC.COLLECTIVE R15, `(.L_x_1003) ;  /* 0x000000000f087348 */ /* 0x000fea0003c00000 */
[----:B------:R0:W1:Y:S02]  /*2f890*/  SHFL.IDX P6, R14, R13, R12, R11 ;  /* 0x0000000c0d0e7389 */ /* 0x00006400000c000b */
[----:B01----:R-:W-:Y:S01]  /*2f8a0*/  ENDCOLLECTIVE ;  /* 0x000000000000791b */ /* 0x003fe20003800000 */
.L_x_1003:
        /* <DEDUP_REMOVED lines=8> */
.L_x_1004:
[----:B------:R-:W-:Y:S02]  /*2f930*/  SEL R53, R103, R83, P0 ;  /* 0x0000005367357207 */ /* 0x000fe40000000000 */
[----:B------:R-:W-:Y:S01]  /*2f940*/  SEL R83, R83, R103, P0 ;  /* 0x0000006753537207 */ /* 0x000fe20000000000 */
[----:B------:R-:W-:Y:S02]  /*2f950*/  IMAD.MOV.U32 R13, RZ, RZ, R129 ;  /* 0x000000ffff0d7224 */ /* 0x000fe400078e0081 */
[----:B------:R-:W-:-:S07]  /*2f960*/  IMAD.MOV.U32 R91, RZ, RZ, R14 ;  /* 0x000000ffff5b7224 */ /* 0x000fce00078e000e */
[----:B------:R-:W-:Y:S05]  /*2f970*/  WARPSYNC.COLLECTIVE R15, `(.L_x_1005) ;  /* 0x000000000f087348 */ /* 0x000fea0003c00000 */
[----:B------:R0:W1:Y:S02]  /*2f980*/  SHFL.IDX P6, R14, R13, R12, R11 ;  /* 0x0000000c0d0e7389 */ /* 0x00006400000c000b */
[----:B01----:R-:W-:Y:S01]  /*2f990*/  ENDCOLLECTIVE ;  /* 0x000000000000791b */ /* 0x003fe20003800000 */
.L_x_1005:
[----:B------:R-:W-:Y:S01]  /*2f9a0*/  MOV R13, R110 ;  /* 0x0000006e000d7202 */ /* 0x000fe20000000f00 */
[----:B------:R-:W-:Y:S02]  /*2f9b0*/  IMAD.MOV.U32 R12, RZ, RZ, R2 ;  /* 0x000000ffff0c7224 */ /* 0x000fe400078e0002 */
[----:B------:R-:W-:-:S07]  /*2f9c0*/  IMAD.MOV.U32 R107, RZ, RZ, R14 ;  /* 0x000000ffff6b7224 */ /* 0x000fce00078e000e */
[----:B------:R-:W-:Y:S05]  /*2f9d0*/  WARPSYNC.COLLECTIVE R15, `(.L_x_1006) ;  /* 0x000000000f087348 */ /* 0x000fea0003c00000 */
[----:B------:R0:W1:Y:S02]  /*2f9e0*/  SHFL.IDX P6, R14, R13, R12, R11 ;  /* 0x0000000c0d0e7389 */ /* 0x00006400000c000b */
[----:B01----:R-:W-:Y:S01]  /*2f9f0*/  ENDCOLLECTIVE ;  /* 0x000000000000791b */ /* 0x003fe20003800000 */
.L_x_1006:
[----:B------:R-:W-:Y:S02]  /*2fa00*/  IMAD.MOV.U32 R13, RZ, RZ, R106 ;  /* 0x000000ffff0d7224 */ /* 0x000fe400078e006a */
[----:B------:R-:W-:-:S07]  /*2fa10*/  IMAD.MOV.U32 R110, RZ, RZ, R14 ;  /* 0x000000ffff6e7224 */ /* 0x000fce00078e000e */
[----:B------:R-:W-:Y:S05]  /*2fa20*/  WARPSYNC.COLLECTIVE R15, `(.L_x_1007) ;  /* 0x000000000f087348 */ /* 0x000fea0003c00000 */
[----:B------:R0:W1:Y:S02]  /*2fa30*/  SHFL.IDX P6, R14, R13, R12, R11 ;  /* 0x0000000c0d0e7389 */ /* 0x00006400000c000b */
[----:B01----:R-:W-:Y:S01]  /*2fa40*/  ENDCOLLECTIVE ;  /* 0x000000000000791b */ /* 0x003fe20003800000 */
.L_x_1007:
        /* <DEDUP_REMOVED lines=8> */
.L_x_1008:
[----:B------:R-:W-:Y:S02]  /*2fad0*/  SEL R55, R107, R106, P0 ;  /* 0x0000006a6b377207 */ /* 0x000fe40000000000 */
[----:B------:R-:W-:Y:S01]  /*2fae0*/  SEL R106, R106, R107, P0 ;  /* 0x0000006b6a6a7207 */ /* 0x000fe20000000000 */
[----:B------:R-:W-:Y:S02]  /*2faf0*/  IMAD.MOV.U32 R13, RZ, RZ, R111 ;  /* 0x000000ffff0d7224 */ /* 0x000fe400078e006f */
[----:B------:R-:W-:-:S07]  /*2fb00*/  IMAD.MOV.U32 R98, RZ, RZ, R14 ;  /* 0x000000ffff627224 */ /* 0x000fce00078e000e */
[----:B------:R-:W-:Y:S05]  /*2fb10*/  WARPSYNC.COLLECTIVE R15, `(.L_x_1009) ;  /* 0x000000000f087348 */ /* 0x000fea0003c00000 */
[----:B------:R0:W1:Y:S02]  /*2fb20*/  SHFL.IDX P6, R14, R13, R12, R11 ;  /* 0x0000000c0d0e7389 */ /* 0x00006400000c000b */
[----:B01----:R-:W-:Y:S01]  /*2fb30*/  ENDCOLLECTIVE ;  /* 0x000000000000791b */ /* 0x003fe20003800000 */
.L_x_1009:
[----:B------:R-:W-:Y:S01]  /*2fb40*/  MOV R13, R118 ;  /* 0x00000076000d7202 */ /* 0x000fe20000000f00 */
[----:B------:R-:W-:Y:S02]  /*2fb50*/  IMAD.MOV.U32 R12, RZ, RZ, R2 ;  /* 0x000000ffff0c7224 */ /* 0x000fe400078e0002 */
[----:B------:R-:W-:-:S07]  /*2fb60*/  IMAD.MOV.U32 R114, RZ, RZ, R14 ;  /* 0x000000ffff727224 */ /* 0x000fce00078e000e */
[----:B------:R-:W-:Y:S05]  /*2fb70*/  WARPSYNC.COLLECTIVE R15, `(.L_x_1010) ;  /* 0x000000000f087348 */ /* 0x000fea0003c00000 */
[----:B------:R0:W1:Y:S02]  /*2fb80*/  SHFL.IDX P6, R14, R13, R12, R11 ;  /* 0x0000000c0d0e7389 */ /* 0x00006400000c000b */
[----:B01----:R-:W-:Y:S01]  /*2fb90*/  ENDCOLLECTIVE ;  /* 0x000000000000791b */ /* 0x003fe20003800000 */
.L_x_1010:
[----:B------:R-:W-:Y:S02]  /*2fba0*/  IMAD.MOV.U32 R13, RZ, RZ, R115 ;  /* 0x000000ffff0d7224 */ /* 0x000fe400078e0073 */
[----:B------:R-:W-:-:S07]  /*2fbb0*/  IMAD.MOV.U32 R118, RZ, RZ, R14 ;  /* 0x000000ffff767224 */ /* 0x000fce00078e000e */
[----:B------:R-:W-:Y:S05]  /*2fbc0*/  WARPSYNC.COLLECTIVE R15, `(.L_x_1011) ;  /* 0x000000000f087348 */ /* 0x000fea0003c00000 */
[----:B------:R0:W1:Y:S02]  /*2fbd0*/  SHFL.IDX P6, R14, R13, R12, R11 ;  /* 0x0000000c0d0e7389 */ /* 0x00006400000c000b */
[----:B01----:R-:W-:Y:S01]  /*2fbe0*/  ENDCOLLECTIVE ;  /* 0x000000000000791b */ /* 0x003fe20003800000 */
.L_x_1011:
        /* <DEDUP_REMOVED lines=8> */
.L_x_1012:
[----:B------:R-:W-:Y:S02]  /*2fc70*/  SEL R60, R114, R111, P0 ;  /* 0x0000006f723c7207 */ /* 0x000fe40000000000 */
[----:B------:R-:W-:Y:S01]  /*2fc80*/  SEL R111, R111, R114, P0 ;  /* 0x000000726f6f7207 */ /* 0x000fe20000000000 */
[----:B------:R-:W-:Y:S02]  /*2fc90*/  IMAD.MOV.U32 R13, RZ, RZ, R119 ;  /* 0x000000ffff0d7224 */ /* 0x000fe400078e0077 */
[----:B------:R-:W-:-:S07]  /*2fca0*/  IMAD.MOV.U32 R99, RZ, RZ, R14 ;  /* 0x000000ffff637224 */ /* 0x000fce00078e000e */
[----:B------:R-:W-:Y:S05]  /*2fcb0*/  WARPSYNC.COLLECTIVE R15, `(.L_x_1013) ;  /* 0x000000000f087348 */ /* 0x000fea0003c00000 */
[----:B------:R0:W1:Y:S02]  /*2fcc0*/  SHFL.IDX P6, R14, R13, R12, R11 ;  /* 0x0000000c0d0e7389 */ /* 0x00006400000c000b */
[----:B01----:R-:W-:Y:S01]  /*2fcd0*/  ENDCOLLECTIVE ;  /* 0x000000000000791b */ /* 0x003fe20003800000 */
.L_x_1013:
[----:B------:R-:W-:Y:S01]  /*2fce0*/  MOV R13, R126 ;  /* 0x0000007e000d7202 */ /* 0x000fe20000000f00 */
[----:B------:R-:W-:Y:S02]  /*2fcf0*/  IMAD.MOV.U32 R12, RZ, RZ, R2 ;  /* 0x000000ffff0c7224 */ /* 0x000fe400078e0002 */
[----:B------:R-:W-:-:S07]  /*2fd00*/  IMAD.MOV.U32 R119, RZ, RZ, R14 ;  /* 0x000000ffff777224 */ /* 0x000fce00078e000e */
[----:B------:R-:W-:Y:S05]  /*2fd10*/  WARPSYNC.COLLECTIVE R15, `(.L_x_1014) ;  /* 0x000000000f087348 */ /* 0x000fea0003c00000 */
[----:B------:R0:W1:Y:S02]  /*2fd20*/  SHFL.IDX P6, R14, R13, R12, R11 ;  /* 0x0000000c0d0e7389 */ /* 0x00006400000c000b */
[----:B01----:R-:W-:Y:S01]  /*2fd30*/  ENDCOLLECTIVE ;  /* 0x000000000000791b */ /* 0x003fe20003800000 */
.L_x_1014:
[----:B------:R-:W-:Y:S02]  /*2fd40*/  IMAD.MOV.U32 R13, RZ, RZ, R122 ;  /* 0x000000ffff0d7224 */ /* 0x000fe400078e007a */
[----:B------:R-:W-:-:S07]  /*2fd50*/  IMAD.MOV.U32 R126, RZ, RZ, R14 ;  /* 0x000000ffff7e7224 */ /* 0x000fce00078e000e */
[----:B------:R-:W-:Y:S05]  /*2fd60*/  WARPSYNC.COLLECTIVE R15, `(.L_x_1015) ;  /* 0x000000000f087348 */ /* 0x000fea0003c00000 */
[----:B------:R0:W1:Y:S02]  /*2fd70*/  SHFL.IDX P6, R14, R13, R12, R11 ;  /* 0x0000000c0d0e7389 */ /* 0x00006400000c000b */
[----:B01----:R-:W-:Y:S01]  /*2fd80*/  ENDCOLLECTIVE ;  /* 0x000000000000791b */ /* 0x003fe20003800000 */
.L_x_1015:
        /* <DEDUP_REMOVED lines=8> */
.L_x_1016:
[----:B------:R-:W-:Y:S02]  /*2fe10*/  SEL R68, R119, R115, P0 ;  /* 0x0000007377447207 */ /* 0x000fe40000000000 */
[----:B------:R-:W-:Y:S01]  /*2fe20*/  SEL R115, R115, R119, P0 ;  /* 0x0000007773737207 */ /* 0x000fe20000000000 */
[----:B------:R-:W-:Y:S02]  /*2fe30*/  IMAD.MOV.U32 R13, RZ, RZ, R123 ;  /* 0x000000ffff0d7224 */ /* 0x000fe400078e007b */
[----:B------:R-:W-:-:S07]  /*2fe40*/  IMAD.MOV.U32 R127, RZ, RZ, R14 ;  /* 0x000000ffff7f7224 */ /* 0x000fce00078e000e */
[----:B------:R-:W-:Y:S05]  /*2fe50*/  WARPSYNC.COLLECTIVE R15, `(.L_x_1017) ;  /* 0x000000000f087348 */ /* 0x000fea0003c00000 */
[----:B------:R0:W1:Y:S02]  /*2fe60*/  SHFL.IDX P6, R14, R13, R12, R11 ;  /* 0x0000000c0d0e7389 */ /* 0x00006400000c000b */
[----:B01----:R-:W-:Y:S01]  /*2fe70*/  ENDCOLLECTIVE ;  /* 0x000000000000791b */ /* 0x003fe20003800000 */
.L_x_1017:
[----:B------:R-:W-:Y:S01]  /*2fe80*/  MOV R13, R134 ;  /* 0x00000086000d7202 */ /* 0x000fe20000000f00 */
[----:B------:R-:W-:Y:S02]  /*2fe90*/  IMAD.MOV.U32 R12, RZ, RZ, R2 ;  /* 0x000000ffff0c7224 */ /* 0x000fe400078e0002 */
[----:B------:R-:W-:-:S07]  /*2fea0*/  IMAD.MOV.U32 R125, RZ, RZ, R14 ;  /* 0x000000ffff7d7224 */ /* 0x000fce00078e000e */
[----:B------:R-:W-:Y:S05]  /*2feb0*/  WARPSYNC.COLLECTIVE R15, `(.L_x_1018) ;  /* 0x000000000f087348 */ /* 0x000fea0003c00000 */
[----:B------:R0:W1:Y:S02]  /*2fec0*/  SHFL.IDX P6, R14, R13, R12, R11 ;  /* 0x0000000c0d0e7389 */ /* 0x00006400000c000b */
[----:B01----:R-:W-:Y:S01]  /*2fed0*/  ENDCOLLECTIVE ;  /* 0x000000000000791b */ /* 0x003fe20003800000 */
.L_x_1018:
[----:B------:R-:W-:Y:S02]  /*2fee0*/  IMAD.MOV.U32 R13, RZ, RZ, R130 ;  /* 0x000000ffff0d7224 */ /* 0x000fe400078e0082 */
[----:B------:R-:W-:-:S07]  /*2fef0*/  IMAD.MOV.U32 R123, RZ, RZ, R14 ;  /* 0x000000ffff7b7224 */ /* 0x000fce00078e000e */
[----:B------:R-:W-:Y:S05]  /*2ff00*/  WARPSYNC.COLLECTIVE R15, `(.L_x_1019) ;  /* 0x000000000f087348 */ /* 0x000fea0003c00000 */
[----:B------:R0:W1:Y:S02]  /*2ff10*/  SHFL.IDX P6, R14, R13, R12, R11 ;  /* 0x0000000c0d0e7389 */ /* 0x00006400000c000b */
[----:B01----:R-:W-:Y:S01]  /*2ff20*/  ENDCOLLECTIVE ;  /* 0x000000000000791b */ /* 0x003fe20003800000 */
.L_x_1019:
        /* <DEDUP_REMOVED lines=8> */
.L_x_1020:
[----:B------:R-:W-:Y:S02]  /*2ffb0*/  SEL R76, R125, R122, P0 ;  /* 0x0000007a7d4c7207 */ /* 0x000fe40000000000 */
[----:B------:R-:W-:Y:S01]  /*2ffc0*/  SEL R122, R122, R125, P0 ;  /* 0x0000007d7a7a7207 */ /* 0x000fe20000000000 */
[----:B------:R-:W-:Y:S02]  /*2ffd0*/  IMAD.MOV.U32 R13, RZ, RZ, R131 ;  /* 0x000000ffff0d7224 */ /* 0x000fe400078e0083 */
[----:B------:R-:W-:-:S07]  /*2ffe0*/  IMAD.MOV.U32 R133, RZ, RZ, R14 ;  /* 0x000000ffff857224 */ /* 0x000fce00078e000e */
[----:B------:R-:W-:Y:S05]  /*2fff0*/  WARPSYNC.COLLECTIVE R15, `(.L_x_1021) ;  /* 0x000000000f087348 */ /* 0x000fea0003c00000 */
[----:B------:R0:W1:Y:S02]  /*30000*/  SHFL.IDX P6, R14, R13, R12, R11 ;  /* 0x0000000c0d0e7389 */ /* 0x00006400000c000b */
[----:B01----:R-:W-:Y:S01]  /*30010*/  ENDCOLLECTIVE ;  /* 0x000000000000791b */ /* 0x003fe20003800000 */
.L_x_1021:
[----:B------:R-:W-:Y:S01]  /*30020*/  MOV R13, R142 ;  /* 0x0000008e000d7202 */ /* 0x000fe20000000f00 */
[----:B------:R-:W-:Y:S02]  /*30030*/  IMAD.MOV.U32 R12, RZ, RZ, R2 ;  /* 0x000000ffff0c7224 */ /* 0x000fe400078e0002 */
[----:B------:R-:W-:-:S07]  /*30040*/  IMAD.MOV.U32 R131, RZ, RZ, R14 ;  /* 0x000000ffff837224 */ /* 0x000fce00078e000e */
[----:B------:R-:W-:Y:S05]  /*30050*/  WARPSYNC.COLLECTIVE R15, `(.L_x_1022) ;  /* 0x000000000f087348 */ /* 0x000fea0003c00000 */
[----:B------:R0:W1:Y:S02]  /*30060*/  SHFL.IDX P6, R14, R13, R12, R11 ;  /* 0x0000000c0d0e7389 */ /* 0x00006400000c000b */
[----:B01----:R-:W-:Y:S01]  /*30070*/  ENDCOLLECTIVE ;  /* 0x000000000000791b */ /* 0x003fe20003800000 */
.L_x_1022:
[----:B------:R-:W-:Y:S02]  /*30080*/  IMAD.MOV.U32 R13, RZ, RZ, R138 ;  /* 0x000000ffff0d7224 */ /* 0x000fe400078e008a */
[----:B------:R-:W-:-:S07]  /*30090*/  IMAD.MOV.U32 R130, RZ, RZ, R14 ;  /* 0x000000ffff827224 */ /* 0x000fce00078e000e */
[----:B------:R-:W-:Y:S05]  /*300a0*/  WARPSYNC.COLLECTIVE R15, `(.L_x_1023) ;  /* 0x000000000f087348 */ /* 0x000fea0003c00000 */
[----:B------:R0:W1:Y:S02]  /*300b0*/  SHFL.IDX P6, R14, R13, R12, R11 ;  /* 0x0000000c0d0e7389 */ /* 0x00006400000c000b */
[----:B01----:R-:W-:Y:S01]  /*300c0*/  ENDCOLLECTIVE ;  /* 0x000000000000791b */ /* 0x003fe20003800000 */
.L_x_1023:
        /* <DEDUP_REMOVED lines=8> */
.L_x_1024:
[----:B------:R-:W-:Y:S02]  /*30150*/  SEL R80, R131, R129, P0 ;  /* 0x0000008183507207 */ /* 0x000fe40000000000 */
[----:B------:R-:W-:Y:S01]  /*30160*/  SEL R129, R129, R131, P0 ;  /* 0x0000008381817207 */ /* 0x000fe20000000000 */
[----:B------:R-:W-:Y:S02]  /*30170*/  IMAD.MOV.U32 R13, RZ, RZ, R207 ;  /* 0x000000ffff0d7224 */ /* 0x000fe400078e00cf */
[----:B------:R-:W-:-:S07]  /*30180*/  IMAD.MOV.U32 R63, RZ, RZ, R14 ;  /* 0x000000ffff3f7224 */ /* 0x000fce00078e000e */
[----:B------:R-:W-:Y:S05]  /*30190*/  WARPSYNC.COLLECTIVE R15, `(.L_x_1025) ;  /* 0x000000000f087348 */ /* 0x000fea0003c00000 */
[----:B------:R0:W1:Y:S02]  /*301a0*/  SHFL.IDX P6, R14, R13, R12, R11 ;  /* 0x0000000c0d0e7389 */ /* 0x00006400000c000b */
[----:B01----:R-:W-:Y:S01]  /*301b0*/  ENDCOLLECTIVE ;  /* 0x000000000000791b */ /* 0x003fe20003800000 */
.L_x_1025:
[----:B------:R-:W-:Y:S01]  /*301c0*/  MOV R13, R150 ;  /* 0x00000096000d7202 */ /* 0x000fe20000000f00 */
[----:B------:R-:W-:Y:S01]  /*301d0*/  IMAD.MOV.U32 R12, RZ, RZ, R2 ;  /* 0x000000ffff0c7224 */ /* 0x000fe200078e0002 */
[----:B------:R-:W-:Y:S01]  /*301e0*/  MOV R2, RZ ;  /* 0x000000ff00027202 */ /* 0x000fe20000000f00 */
[----:B------:R-:W-:-:S07]  /*301f0*/  IMAD.MOV.U32 R59, RZ, RZ, R14 ;  /* 0x000000ffff3b7224 */ /* 0x000fce00078e000e */
[----:B------:R-:W-:Y:S05]  /*30200*/  WARPSYNC.COLLECTIVE R15, `(.L_x_1026) ;  /* 0x000000000f087348 */ /* 0x000fea0003c00000 */
[----:B------:R0:W1:Y:S02]  /*30210*/  SHFL.IDX P6, R14, R13, R12, R11 ;  /* 0x0000000c0d0e7389 */ /* 0x00006400000c000b */
[----:B01----:R-:W-:Y:S01]  /*30220*/  ENDCOLLECTIVE ;  /* 0x000000000000791b */ /* 0x003fe20003800000 */
.L_x_1026:
[----:B------:R-:W-:Y:S02]  /*30230*/  IMAD.MOV.U32 R13, RZ, RZ, R208 ;  /* 0x000000ffff0d7224 */ /* 0x000fe400078e00d0 */
[----:B------:R-:W-:-:S07]  /*30240*/  IMAD.MOV.U32 R0, RZ, RZ, R14 ;  /* 0x000000ffff007224 */ /* 0x000fce00078e000e */
[----:B------:R-:W-:Y:S05]  /*30250*/  WARPSYNC.COLLECTIVE R15, `(.L_x_1027) ;  /* 0x000000000f087348 */ /* 0x000fea0003c00000 */
[----:B------:R0:W1:Y:S02]  /*30260*/  SHFL.IDX P6, R14, R13, R12, R11 ;  /* 0x0000000c0d0e7389 */ /* 0x00006400000c000b */
[----:B01----:R-:W-:Y:S01]  /*30270*/  ENDCOLLECTIVE ;  /* 0x000000000000791b */ /* 0x003fe20003800000 */
.L_x_1027:
[----:B------:R-:W-:Y:S01]  /*30280*/  IMAD.MOV.U32 R11, RZ, RZ, R14 ;  /* 0x000000ffff0b7224 */ /* 0x000fe200078e000e */
[----:B------:R-:W-:Y:S06]  /*30290*/  BRA `(.L_x_1028) ;  /* 0xfffffed000a07947 */ /* 0x000fec000383ffff */
.L_x_664:
[----:B------:R-:W-:Y:S02]  /*302a0*/  IMAD.MOV.U32 R13, RZ, RZ, R20 ;  /* 0x000000ffff0d7224 */ /* 0x000fe400078e0014 */
[----:B------:R-:W-:Y:S02]  /*302b0*/  IMAD.MOV.U32 R12, RZ, RZ, RZ ;  /* 0x000000ffff0c7224 */ /* 0x000fe400078e00ff */
[----:B------:R-:W-:Y:S02]  /*302c0*/  IMAD.MOV.U32 R11, RZ, RZ, 0x181f ;  /* 0x0000181fff0b7424 */ /* 0x000fe400078e00ff */
[----:B------:R-:W-:-:S07]  /*302d0*/  IMAD.MOV.U32 R15, RZ, RZ, -0x1 ;  /* 0xffffffffff0f7424 */ /* 0x000fce00078e00ff */
[----:B-----5:R-:W-:Y:S05]  /*302e0*/  WARPSYNC.COLLECTIVE R15, `(.L_x_1029) ;  /* 0x000000000f087348 */ /* 0x020fea0003c00000 */
[----:B------:R0:W1:Y:S02]  /*302f0*/  SHFL.IDX P6, R14, R13, R12, R11 ;  /* 0x0000000c0d0e7389 */ /* 0x00006400000c000b */
[----:B01---5:R-:W-:Y:S01]  /*30300*/  ENDCOLLECTIVE ;  /* 0x000000000000791b */ /* 0x023fe20003800000 */
.L_x_1029:
[----:B------:R-:W-:Y:S01]  /*30310*/  IMAD.MOV.U32 R13, RZ, RZ, R0 ;  /* 0x000000ffff0d7224 */ /* 0x000fe200078e0000 */
[----:B------:R-:W-:-:S07]  /*30320*/  MOV R21, R14 ;  /* 0x0000000e00157202 */ /* 0x000fce0000000f00 */
[----:B------:R-:W-:Y:S05]  /*30330*/  WARPSYNC.COLLECTIVE R15, `(.L_x_1030) ;  /* 0x000000000f087348 */ /* 0x000fea0003c00000 */
[----:B------:R0:W1:Y:S02]  /*30340*/  SHFL.IDX P6, R14, R13, R12, R11 ;  /* 0x0000000c0d0e7389 */ /* 0x00006400000c000b */
[----:B01----:R-:W-:Y:S01]  /*30350*/  ENDCOLLECTIVE ;  /* 0x000000000000791b */ /* 0x003fe20003800000 */
.L_x_1030:
[----:B------:R-:W-:Y:S05]  /*30360*/  BRA `(.L_x_1031) ;  /* 0xfffffee400bc7947 */ /* 0x000fea000383ffff */
.L_x_667:
[----:B------:R-:W-:Y:S01]  /*30370*/  BSSY B1, `(.L_x_1032) ;  /* 0x0000008000017945 */ /* 0x000fe20003800000 */
[----:B-1----:R-:W-:Y:S01]  /*30380*/  IMAD.MOV.U32 R13, RZ, RZ, R20 ;  /* 0x000000ffff0d7224 */ /* 0x002fe200078e0014 */
[----:B------:R-:W-:Y:S01]  /*30390*/  MOV R15, 0xffffffff ;  /* 0xffffffff000f7802 */ /* 0x000fe20000000f00 */
[----:B------:R-:W-:Y:S02]  /*303a0*/  IMAD.MOV.U32 R12, RZ, RZ, 0x1 ;  /* 0x00000001ff0c7424 */ /* 0x000fe400078e00ff */
[----:B------:R-:W-:-:S07]  /*303b0*/  IMAD.MOV.U32 R11, RZ, RZ, 0x181f ;  /* 0x0000181fff0b7424 */ /* 0x000fce00078e00ff */
[----:B0-2--5:R-:W-:Y:S05]  /*303c0*/  WARPSYNC.COLLECTIVE R15, `(.L_x_1033) ;  /* 0x000000000f087348 */ /* 0x025fea0003c00000 */
[----:B--2---:R1:W2:Y:S02]  /*303d0*/  SHFL.IDX P6, R14, R13, R12, R11 ;  /* 0x0000000c0d0e7389 */ /* 0x0042a400000c000b */
[----:B012--5:R-:W-:Y:S01]  /*303e0*/  ENDCOLLECTIVE ;  /* 0x000000000000791b */ /* 0x027fe20003800000 */
.L_x_1033:
[----:B------:R-:W-:Y:S05]  /*303f0*/  BSYNC B1 ;  /* 0x0000000000017941 */ /* 0x000fea0003800000 */
.L_x_1032:
        /* <DEDUP_REMOVED lines=8> */
.L_x_1034:
[----:B------:R-:W-:Y:S05]  /*30480*/  BRA `(.L_x_1035) ;  /* 0xfffffee400ec7947 */ /* 0x000fea000383ffff */
.L_x_670:
[----:B------:R-:W-:Y:S01]  /*30490*/  BSSY B1, `(.L_x_1036) ;  /* 0x0000008000017945 */ /* 0x000fe20003800000 */
[----:B------:R-:W-:Y:S02]  /*304a0*/  IMAD.MOV.U32 R13, RZ, RZ, R20 ;  /* 0x000000ffff0d7224 */ /* 0x000fe400078e0014 */
[----:B------:R-:W-:Y:S02]  /*304b0*/  IMAD.MOV.U32 R12, RZ, RZ, 0x2 ;  /* 0x00000002ff0c7424 */ /* 0x000fe400078e00ff */
[----:B------:R-:W-:Y:S02]  /*304c0*/  IMAD.MOV.U32 R11, RZ, RZ, 0x181f ;  /* 0x0000181fff0b7424 */ /* 0x000fe400078e00ff */
[----:B------:R-:W-:-:S07]  /*304d0*/  IMAD.MOV.U32 R15, RZ, RZ, -0x1 ;  /* 0xffffffffff0f7424 */ /* 0x000fce00078e00ff */
[----:B0123-5:R-:W-:Y:S05]  /*304e0*/  WARPSYNC.COLLECTIVE R15, `(.L_x_1037) ;  /* 0x000000000f087348 */ /* 0x02ffea0003c00000 */
[----:B--2---:R2:W4:Y:S02]  /*304f0*/  SHFL.IDX P6, R14, R13, R12, R11 ;  /* 0x0000000c0d0e7389 */ /* 0x00452400000c000b */
[----:B012345:R-:W-:Y:S01]  /*30500*/  ENDCOLLECTIVE ;  /* 0x000000000000791b */ /* 0x03ffe20003800000 */
.L_x_1037:
[----:B------:R-:W-:Y:S05]  /*30510*/  BSYNC B1 ;  /* 0x0000000000017941 */ /* 0x000fea0003800000 */
.L_x_1036:
        /* <DEDUP_REMOVED lines=8> */
.L_x_1038:
[----:B------:R-:W-:Y:S05]  /*305a0*/  BRA `(.L_x_1039) ;  /* 0xfffffee800207947 */ /* 0x000fea000383ffff */
.L_x_673:
[----:B------:R-:W-:Y:S01]  /*305b0*/  BSSY B1, `(.L_x_1040) ;  /* 0x0000008000017945 */ /* 0x000fe20003800000 */
[----:B------:R-:W-:Y:S01]  /*305c0*/  MOV R13, R20 ;  /* 0x00000014000d7202 */ /* 0x000fe20000000f00 */
[----:B------:R-:W-:Y:S02]  /*305d0*/  IMAD.MOV.U32 R12, RZ, RZ, 0x3 ;  /* 0x00000003ff0c7424 */ /* 0x000fe400078e00ff */
[----:B------:R-:W-:Y:S02]  /*305e0*/  IMAD.MOV.U32 R11, RZ, RZ, 0x181f ;  /* 0x0000181fff0b7424 */ /* 0x000fe400078e00ff */
[----:B------:R-:W-:-:S07]  /*305f0*/  IMAD.MOV.U32 R15, RZ, RZ, -0x1 ;  /* 0xffffffffff0f7424 */ /* 0x000fce00078e00ff */
[----:B012345:R-:W-:Y:S05]  /*30600*/  WARPSYNC.COLLECTIVE R15, `(.L_x_1041) ;  /* 0x000000000f087348 */ /* 0x03ffea0003c00000 */
[----:B----4-:R4:W0:Y:S02]  /*30610*/  SHFL.IDX P6, R14, R13, R12, R11 ;  /* 0x0000000c0d0e7389 */ /* 0x01082400000c000b */
[----:B012345:R-:W-:Y:S01]  /*30620*/  ENDCOLLECTIVE ;  /* 0x000000000000791b */ /* 0x03ffe20003800000 */
.L_x_1041:
[----:B------:R-:W-:Y:S05]  /*30630*/  BSYNC B1 ;  /* 0x0000000000017941 */ /* 0x000fea0003800000 */
.L_x_1040:
        /* <DEDUP_REMOVED lines=8> */
.L_x_1042:
[----:B------:R-:W-:Y:S05]  /*306c0*/  BRA `(.L_x_1043) ;  /* 0xfffffee800547947 */ /* 0x000fea000383ffff */
.L_x_675:
[----:B------:R-:W-:Y:S01]  /*306d0*/  IMAD.MOV.U32 R13, RZ, RZ, R2 ;  /* 0x000000ffff0d7224 */ /* 0x000fe200078e0002 */
[----:B------:R-:W-:Y:S01]  /*306e0*/  MOV R12, RZ ;  /* 0x000000ff000c7202 */ /* 0x000fe20000000f00 */
[----:B------:R-:W-:Y:S02]  /*306f0*/  IMAD.MOV.U32 R11, RZ, RZ, 0x1c1f ;  /* 0x00001c1fff0b7424 */ /* 0x000fe400078e00ff */
[----:B------:R-:W-:-:S07]  /*30700*/  IMAD.MOV.U32 R15, RZ, RZ, -0x1 ;  /* 0xffffffffff0f7424 */ /* 0x000fce00078e00ff */
[----:B------:R-:W-:Y:S05]  /*30710*/  WARPSYNC.COLLECTIVE R15, `(.L_x_1044) ;  /* 0x000000000f087348 */ /* 0x000fea0003c00000 */
[----:B------:R0:W1:Y:S02]  /*30720*/  SHFL.IDX P6, R14, R13, R12, R11 ;  /* 0x0000000c0d0e7389 */ /* 0x00006400000c000b */
[----:B01----:R-:W-:Y:S01]  /*30730*/  ENDCOLLECTIVE ;  /* 0x000000000000791b */ /* 0x003fe20003800000 */
.L_x_1044:
[----:B------:R-:W-:Y:S02]  /*30740*/  IMAD.MOV.U32 R13, RZ, RZ, R0 ;  /* 0x000000ffff0d7224 */ /* 0x000fe400078e0000 */
[----:B------:R-:W-:-:S07]  /*30750*/  IMAD.MOV.U32 R24, RZ, RZ, R14 ;  /* 0x000000ffff187224 */ /* 0x000fce00078e000e */
[----:B------:R-:W-:Y:S05]  /*30760*/  WARPSYNC.COLLECTIVE R15, `(.L_x_1045) ;  /* 0x000000000f087348 */ /* 0x000fea0003c00000 */
[----:B------:R0:W1:Y:S02]  /*30770*/  SHFL.IDX P6, R14, R13, R12, R11 ;  /* 0x0000000c0d0e7389 */ /* 0x00006400000c000b */
[----:B01----:R-:W-:Y:S01]  /*30780*/  ENDCOLLECTIVE ;  /* 0x000000000000791b */ /* 0x003fe20003800000 */
.L_x_1045:
[----:B------:R-:W-:Y:S01]  /*30790*/  MOV R11, R14 ;  /* 0x0000000e000b7202 */ /* 0x000fe20000000f00 */
[----:B------:R-:W-:Y:S06]  /*307a0*/  BRA `(.L_x_1046) ;  /* 0xfffffeec00407947 */ /* 0x000fec000383ffff */
.L_x_678:
[----:B------:R-:W-:Y:S01]  /*307b0*/  BSSY B1, `(.L_x_1047) ;  /* 0x0000008000017945 */ /* 0x000fe20003800000 */
[----:B---3--:R-:W-:Y:S01]  /*307c0*/  IMAD.MOV.U32 R13, RZ, RZ, R2 ;  /* 0x000000ffff0d7224 */ /* 0x008fe200078e0002 */
[----:B------:R-:W-:Y:S01]  /*307d0*/  MOV R15, 0xffffffff ;  /* 0xffffffff000f7802 */ /* 0x000fe20000000f00 */
[----:B------:R-:W-:Y:S02]  /*307e0*/  IMAD.MOV.U32 R12, RZ, RZ, 0x1 ;  /* 0x00000001ff0c7424 */ /* 0x000fe400078e00ff */
[----:B--2---:R-:W-:-:S07]  /*307f0*/  IMAD.MOV.U32 R11, RZ, RZ, 0x1c1f ;  /* 0x00001c1fff0b7424 */ /* 0x004fce00078e00ff */
[----:B01----:R-:W-:Y:S05]  /*30800*/  WARPSYNC.COLLECTIVE R15, `(.L_x_1048) ;  /* 0x000000000f087348 */ /* 0x003fea0003c00000 */
[----:B------:R2:W3:Y:S02]  /*30810*/  SHFL.IDX P6, R14, R13, R12, R11 ;  /* 0x0000000c0d0e7389 */ /* 0x0004e400000c000b */
[----:B0123--:R-:W-:Y:S01]  /*30820*/  ENDCOLLECTIVE ;  /* 0x000000000000791b */ /* 0x00ffe20003800000 */
.L_x_1048:
[----:B------:R-:W-:Y:S05]  /*30830*/  BSYNC B1 ;  /* 0x0000000000017941 */ /* 0x000fea0003800000 */
.L_x_1047:
        /* <DEDUP_REMOVED lines=8> */
.L_x_1049:
[----:B------:R-:W-:Y:S01]  /*308c0*/  IMAD.MOV.U32 R0, RZ, RZ, R14 ;  /* 0x000000ffff007224 */ /* 0x000fe200078e000e */
[----:B------:R-:W-:Y:S06]  /*308d0*/  BRA `(.L_x_1050) ;  /* 0xfffffef800fc7947 */ /* 0x000fec000383ffff */
.L_x_682:
[----:B------:R-:W-:Y:S01]  /*308e0*/  IMAD.MOV.U32 R13, RZ, RZ, R10 ;  /* 0x000000ffff0d7224 */ /* 0x000fe200078e000a */
[----:B------:R-:W-:Y:S01]  /*308f0*/  MOV R12, RZ ;  /* 0x000000ff000c7202 */ /* 0x000fe20000000f00 */
[----:B------:R-:W-:Y:S02]  /*30900*/  IMAD.MOV.U32 R11, RZ, RZ, 0x181f ;  /* 0x0000181fff0b7424 */ /* 0x000fe400078e00ff */
[----:B------:R-:W-:-:S07]  /*30910*/  IMAD.MOV.U32 R15, RZ, RZ, -0x1 ;  /* 0xffffffffff0f7424 */ /* 0x000fce00078e00ff */
[----:B------:R-:W-:Y:S05]  /*30920*/  WARPSYNC.COLLECTIVE R15, `(.L_x_1051) ;  /* 0x000000000f087348 */ /* 0x000fea0003c00000 */
[----:B------:R0:W1:Y:S02]  /*30930*/  SHFL.IDX P6, R14, R13, R12, R11 ;  /* 0x0000000c0d0e7389 */ /* 0x00006400000c000b */
[----:B01----:R-:W-:Y:S01]  /*30940*/  ENDCOLLECTIVE ;  /* 0x000000000000791b */ /* 0x003fe20003800000 */
.L_x_1051:
[----:B------:R-:W-:Y:S01]  /*30950*/  MOV R13, R0 ;  /* 0x00000000000d7202 */ /* 0x000fe20000000f00 */
[----:B------:R-:W-:-:S07]  /*30960*/  IMAD.MOV.U32 R9, RZ, RZ, R14 ;  /* 0x000000ffff097224 */ /* 0x000fce00078e000e */
[----:B------:R-:W-:Y:S05]  /*30970*/  WARPSYNC.COLLECTIVE R15, `(.L_x_1052) ;  /* 0x000000000f087348 */ /* 0x000fea0003c00000 */
[----:B------:R0:W1:Y:S02]  /*30980*/  SHFL.IDX P6, R14, R13, R12, R11 ;  /* 0x0000000c0d0e7389 */ /* 0x00006400000c000b */
[----:B01----:R-:W-:Y:S01]  /*30990*/  ENDCOLLECTIVE ;  /* 0x000000000000791b */ /* 0x003fe20003800000 */
.L_x_1052:
[----:B------:R-:W-:Y:S05]  /*309a0*/  BRA `(.L_x_1053) ;  /* 0xffffff1400947947 */ /* 0x000fea000383ffff */
.L_x_685:
[----:B------:R-:W-:Y:S01]  /*309b0*/  BSSY B1, `(.L_x_1054) ;  /* 0x0000008000017945 */ /* 0x000fe20003800000 */
[----:B------:R-:W-:Y:S01]  /*309c0*/  IMAD.MOV.U32 R13, RZ, RZ, R10 ;  /* 0x000000ffff0d7224 */ /* 0x000fe200078e000a */
[----:B------:R-:W-:Y:S01]  /*309d0*/  MOV R15, 0xffffffff ;  /* 0xffffffff000f7802 */ /* 0x000fe20000000f00 */
[----:B------:R-:W-:Y:S02]  /*309e0*/  IMAD.MOV.U32 R12, RZ, RZ, 0x1 ;  /* 0x00000001ff0c7424 */ /* 0x000fe400078e00ff */
[----:B------:R-:W-:-:S07]  /*309f0*/  IMAD.MOV.U32 R11, RZ, RZ, 0x181f ;  /* 0x0000181fff0b7424 */ /* 0x000fce00078e00ff */
[----:B012---:R-:W-:Y:S05]  /*30a00*/  WARPSYNC.COLLECTIVE R15, `(.L_x_1055) ;  /* 0x000000000f087348 */ /* 0x007fea0003c00000 */
[----:B--2---:R2:W3:Y:S02]  /*30a10*/  SHFL.IDX P6, R14, R13, R12, R11 ;  /* 0x0000000c0d0e7389 */ /* 0x0044e400000c000b */
[----:B0123--:R-:W-:Y:S01]  /*30a20*/  ENDCOLLECTIVE ;  /* 0x000000000000791b */ /* 0x00ffe20003800000 */
.L_x_1055:
[----:B------:R-:W-:Y:S05]  /*30a30*/  BSYNC B1 ;  /* 0x0000000000017941 */ /* 0x000fea0003800000 */
.L_x_1054:
        /* <DEDUP_REMOVED lines=8> */
.L_x_1056:
[----:B------:R-:W-:Y:S05]  /*30ac0*/  BRA `(.L_x_1057) ;  /* 0xffffff1400c87947 */ /* 0x000fea000383ffff */
.L_x_688:
[----:B------:R-:W-:Y:S01]  /*30ad0*/  BSSY B1, `(.L_x_1058) ;  /* 0x0000008000017945 */ /* 0x000fe20003800000 */
[----:B------:R-:W-:Y:S01]  /*30ae0*/  IMAD.MOV.U32 R13, RZ, RZ, R10 ;  /* 0x000000ffff0d7224 */ /* 0x000fe200078e000a */
[----:B------:R-:W-:Y:S01]  /*30af0*/  MOV R11, 0x181f ;  /* 0x0000181f000b7802 */ /* 0x000fe20000000f00 */
[----:B------:R-:W-:Y:S02]  /*30b00*/  IMAD.MOV.U32 R12, RZ, RZ, 0x2 ;  /* 0x00000002ff0c7424 */ /* 0x000fe400078e00ff */
[----:B------:R-:W-:-:S07]  /*30b10*/  IMAD.MOV.U32 R15, RZ, RZ, -0x1 ;  /* 0xffffffffff0f7424 */ /* 0x000fce00078e00ff */
[----:B0123--:R-:W-:Y:S05]  /*30b20*/  WARPSYNC.COLLECTIVE R15, `(.L_x_1059) ;  /* 0x000000000f087348 */ /* 0x00ffea0003c00000 */
[----:B--2---:R2:W4:Y:S02]  /*30b30*/  SHFL.IDX P6, R14, R13, R12, R11 ;  /* 0x0000000c0d0e7389 */ /* 0x00452400000c000b */
[----:B01234-:R-:W-:Y:S01]  /*30b40*/  ENDCOLLECTIVE ;  /* 0x000000000000791b */ /* 0x01ffe20003800000 */
.L_x_1059:
[----:B------:R-:W-:Y:S05]  /*30b50*/  BSYNC B1 ;  /* 0x0000000000017941 */ /* 0x000fea0003800000 */
.L_x_1058:
        /* <DEDUP_REMOVED lines=8> */
.L_x_1060:
[----:B------:R-:W-:Y:S05]  /*30be0*/  BRA `(.L_x_1061) ;  /* 0xffffff1400fc7947 */ /* 0x000fea000383ffff */
.L_x_691:
[----:B------:R-:W-:Y:S01]  /*30bf0*/  BSSY B1, `(.L_x_1062) ;  /* 0x0000008000017945 */ /* 0x000fe20003800000 */
[----:B------:R-:W-:Y:S01]  /*30c00*/  IMAD.MOV.U32 R13, RZ, RZ, R10 ;  /* 0x000000ffff0d7224 */ /* 0x000fe200078e000a */
[----:B------:R-:W-:Y:S01]  /*30c10*/  MOV R12, 0x3 ;  /* 0x00000003000c7802 */ /* 0x000fe20000000f00 */
[----:B------:R-:W-:Y:S02]  /*30c20*/  IMAD.MOV.U32 R11, RZ, RZ, 0x181f ;  /* 0x0000181fff0b7424 */ /* 0x000fe400078e00ff */
[----:B------:R-:W-:-:S07]  /*30c30*/  IMAD.MOV.U32 R15, RZ, RZ, -0x1 ;  /* 0xffffffffff0f7424 */ /* 0x000fce00078e00ff */
[----:B01234-:R-:W-:Y:S05]  /*30c40*/  WARPSYNC.COLLECTIVE R15, `(.L_x_1063) ;  /* 0x000000000f087348 */ /* 0x01ffea0003c00000 */
[----:B----4-:R4:W0:Y:S02]  /*30c50*/  SHFL.IDX P6, R14, R13, R12, R11 ;  /* 0x0000000c0d0e7389 */ /* 0x01082400000c000b */
[----:B01234-:R-:W-:Y:S01]  /*30c60*/  ENDCOLLECTIVE ;  /* 0x000000000000791b */ /* 0x01ffe20003800000 */
.L_x_1063:
[----:B------:R-:W-:Y:S05]  /*30c70*/  BSYNC B1 ;  /* 0x0000000000017941 */ /* 0x000fea0003800000 */
.L_x_1062:
        /* <DEDUP_REMOVED lines=8> */
.L_x_1064:
[----:B------:R-:W-:Y:S05]  /*30d00*/  BRA `(.L_x_1065) ;  /* 0xffffff1800307947 */ /* 0x000fea000383ffff */
.L_x_707:
[----:B------:R-:W0:Y:S01]  /*30d10*/  S2R R7, SR_TID.X ;  /* 0x0000000000077919 */ /* 0x000e220000002100 */
[----:B------:R-:W-:Y:S01]  /*30d20*/  BSSY B1, `(.L_x_1066) ;  /* 0x000000a000017945 */ /* 0x000fe20003800000 */
[----:B------:R-:W-:Y:S02]  /*30d30*/  IMAD.MOV.U32 R12, RZ, RZ, RZ ;  /* 0x000000ffff0c7224 */ /* 0x000fe400078e00ff */
[----:B------:R-:W-:Y:S02]  /*30d40*/  IMAD.MOV.U32 R11, RZ, RZ, 0x1f ;  /* 0x0000001fff0b7424 */ /* 0x000fe400078e00ff */
[----:B------:R-:W-:Y:S01]  /*30d50*/  IMAD.MOV.U32 R15, RZ, RZ, -0x1 ;  /* 0xffffffffff0f7424 */ /* 0x000fe200078e00ff */
[----:B0-----:R-:W-:-:S04]  /*30d60*/  SHF.R.U32.HI R7, RZ, 0x5, R7 ;  /* 0x00000005ff077819 */ /* 0x001fc80000011607 */
[----:B------:R-:W-:-:S04]  /*30d70*/  LOP3.LUT R7, R7, 0x3, RZ, 0xc0, !PT ;  /* 0x0000000307077812 */ /* 0x000fc800078ec0ff */
[----:B------:R-:W-:-:S07]  /*30d80*/  MOV R13, R7 ;  /* 0x00000007000d7202 */ /* 0x000fce0000000f00 */
[----:B------:R-:W-:Y:S05]  /*30d90*/  WARPSYNC.COLLECTIVE R15, `(.L_x_1067) ;  /* 0x000000000f087348 */ /* 0x000fea0003c00000 */
[----:B------:R0:W1:Y:S02]  /*30da0*/  SHFL.IDX P6, R14, R13, R12, R11 ;  /* 0x0000000c0d0e7389 */ /* 0x00006400000c000b */
[----:B01----:R-:W-:Y:S01]  /*30db0*/  ENDCOLLECTIVE ;  /* 0x000000000000791b */ /* 0x003fe20003800000 */
.L_x_1067:
[----:B------:R-:W-:Y:S05]  /*30dc0*/  BSYNC B1 ;  /* 0x0000000000017941 */ /* 0x000fea0003800000 */
.L_x_1066:
[----:B------:R-:W-:Y:S05]  /*30dd0*/  BRA `(.L_x_1068) ;  /* 0xffffff3000947947 */ /* 0x000fea000383ffff */
.L_x_709:
[----:B------:R-:W-:Y:S01]  /*30de0*/  BSSY B1, `(.L_x_1069) ;  /* 0x0000006000017945 */ /* 0x000fe20003800000 */
[----:B------:R-:W-:-:S07]  /*30df0*/  MOV R15, 0xffffffff ;  /* 0xffffffff000f7802 */ /* 0x000fce0000000f00 */
[----:B0-----:R-:W-:Y:S05]  /*30e00*/  WARPSYNC.COLLECTIVE R15, `(.L_x_1070) ;  /* 0x000000000f0c7348 */ /* 0x001fea0003c00000 */
[----:B------:R-:W-:Y:S02]  /*30e10*/  ELECT P6, UR62, PT ;  /* 0x00000000003e782f */ /* 0x000fe400038c0000 */
[----:B------:R-:W-:Y:S01]  /*30e20*/  MOV R14, UR62 ;  /* 0x0000003e000e7c02 */ /* 0x000fe20008000f00 */
[----:B0-----:R-:W-:Y:S10]  /*30e30*/  ENDCOLLECTIVE ;  /* 0x000000000000791b */ /* 0x001ff40003800000 */
.L_x_1070:
[----:B------:R-:W-:Y:S05]  /*30e40*/  BSYNC B1 ;  /* 0x0000000000017941 */ /* 0x000fea0003800000 */
.L_x_1069:
[----:B------:R-:W-:Y:S05]  /*30e50*/  BRA `(.L_x_708) ;  /* 0xffffff30008c7947 */ /* 0x000fea000383ffff */
.L_x_711:
[----:B0-----:R0:W1:Y:S02]  /*30e60*/  SYNCS.PHASECHK.TRANS64.TRYWAIT P0, [R16+URZ+0x38820], R6 ;  /* 0x03882006100075a7 */ /* 0x001064000800017f */
[----:B-1----:R-:W-:Y:S05]  /*30e70*/  @!P0 NANOSLEEP.SYNCS 0x989680 ;  /* 0x009896800000895d */ /* 0x002fea0003900000 */
[----:B------:R-:W1:Y:S02]  /*30e80*/  @!P0 SYNCS.PHASECHK.TRANS64 P0, [R16+URZ+0x38820], R6 ;  /* 0x03882006100085a7 */ /* 0x000e64000800007f */
[----:B-1----:R-:W-:Y:S05]  /*30e90*/  @!P0 BRA `(.L_x_711) ;  /* 0xfffffffc00f08947 */ /* 0x002fea000383ffff */
[----:B------:R-:W-:Y:S05]  /*30ea0*/  BRA `(.L_x_1071) ;  /* 0xffffff30009c7947 */ /* 0x000fea000383ffff */
.L_x_715:
[----:B-1----:R1:W2:Y:S02]  /*30eb0*/  SYNCS.PHASECHK.TRANS64.TRYWAIT P0, [R9+URZ+0x388a0], R11 ;  /* 0x0388a00b090075a7 */ /* 0x0022a4000800017f */
[----:B--2---:R-:W-:Y:S05]  /*30ec0*/  @!P0 NANOSLEEP.SYNCS 0x989680 ;  /* 0x009896800000895d */ /* 0x004fea0003900000 */
[----:B------:R-:W2:Y:S02]  /*30ed0*/  @!P0 SYNCS.PHASECHK.TRANS64 P0, [R9+URZ+0x388a0], R11 ;  /* 0x0388a00b090085a7 */ /* 0x000ea4000800007f */
[----:B--2---:R-:W-:Y:S05]  /*30ee0*/  @!P0 BRA `(.L_x_715) ;  /* 0xfffffffc00f08947 */ /* 0x004fea000383ffff */
[----:B------:R-:W-:Y:S05]  /*30ef0*/  BRA `(.L_x_1072) ;  /* 0xffffff3000b47947 */ /* 0x000fea000383ffff */
.L_x_721:
[----:B0-----:R0:W2:Y:S02]  /*30f00*/  SYNCS.PHASECHK.TRANS64.TRYWAIT P0, [R9+URZ+0x388c0], R11 ;  /* 0x0388c00b090075a7 */ /* 0x0010a4000800017f */
[----:B--2---:R-:W-:Y:S05]  /*30f10*/  @!P0 NANOSLEEP.SYNCS 0x989680 ;  /* 0x009896800000895d */ /* 0x004fea0003900000 */
[----:B------:R-:W2:Y:S02]  /*30f20*/  @!P0 SYNCS.PHASECHK.TRANS64 P0, [R9+URZ+0x388c0], R11 ;  /* 0x0388c00b090085a7 */ /* 0x000ea4000800007f */
[----:B--2---:R-:W-:Y:S05]  /*30f30*/  @!P0 BRA `(.L_x_721) ;  /* 0xfffffffc00f08947 */ /* 0x004fea000383ffff */
[----:B------:R-:W-:Y:S05]  /*30f40*/  BRA `(.L_x_1073) ;  /* 0xffffff3400707947 */ /* 0x000fea000383ffff */
.L_x_729:
[----:B-1----:R1:W2:Y:S02]  /*30f50*/  SYNCS.PHASECHK.TRANS64.TRYWAIT P2, [R9+URZ+0x388a0], R8 ;  /* 0x0388a008090075a7 */ /* 0x0022a4000804017f */
[----:B--2---:R-:W-:Y:S05]  /*30f60*/  @!P2 NANOSLEEP.SYNCS 0x989680 ;  /* 0x009896800000a95d */ /* 0x004fea0003900000 */
[----:B------:R-:W2:Y:S02]  /*30f70*/  @!P2 SYNCS.PHASECHK.TRANS64 P2, [R9+URZ+0x388a0], R8 ;  /* 0x0388a0080900a5a7 */ /* 0x000ea4000804007f */
[----:B--2---:R-:W-:Y:S05]  /*30f80*/  @!P2 BRA `(.L_x_729) ;  /* 0xfffffffc00f0a947 */ /* 0x004fea000383ffff */
[----:B------:R-:W-:Y:S05]  /*30f90*/  BRA `(.L_x_1074) ;  /* 0xffffff3800687947 */ /* 0x000fea000383ffff */
.L_x_735:
[----:B0-----:R0:W2:Y:S02]  /*30fa0*/  SYNCS.PHASECHK.TRANS64.TRYWAIT P2, [R9+URZ+0x388c0], R8 ;  /* 0x0388c008090075a7 */ /* 0x0010a4000804017f */
[----:B--2---:R-:W-:Y:S05]  /*30fb0*/  @!P2 NANOSLEEP.SYNCS 0x989680 ;  /* 0x009896800000a95d */ /* 0x004fea0003900000 */
[----:B------:R-:W2:Y:S02]  /*30fc0*/  @!P2 SYNCS.PHASECHK.TRANS64 P2, [R9+URZ+0x388c0], R8 ;  /* 0x0388c0080900a5a7 */ /* 0x000ea4000804007f */
[----:B--2---:R-:W-:Y:S05]  /*30fd0*/  @!P2 BRA `(.L_x_735) ;  /* 0xfffffffc00f0a947 */ /* 0x004fea000383ffff */
[----:B------:R-:W-:Y:S05]  /*30fe0*/  BRA `(.L_x_1075) ;  /* 0xffffff3c00207947 */ /* 0x000fea000383ffff */
.L_x_753:
[----:B0-----:R-:W0:Y:S01]  /*30ff0*/  S2R R20, SR_TID.X ;  /* 0x0000000000147919 */ /* 0x001e220000002100 */
[----:B------:R-:W-:Y:S01]  /*31000*/  BSSY B0, `(.L_x_1076) ;  /* 0x000000a000007945 */ /* 0x000fe20003800000 */
[----:B------:R-:W-:Y:S01]  /*31010*/  IMAD.MOV.U32 R12, RZ, RZ, RZ ;  /* 0x000000ffff0c7224 */ /* 0x000fe200078e00ff */
[----:B------:R-:W-:Y:S01]  /*31020*/  MOV R15, 0xffffffff ;  /* 0xffffffff000f7802 */ /* 0x000fe20000000f00 */
[----:B------:R-:W-:Y:S01]  /*31030*/  IMAD.MOV.U32 R11, RZ, RZ, 0x1f ;  /* 0x0000001fff0b7424 */ /* 0x000fe200078e00ff */
[----:B0-----:R-:W-:-:S04]  /*31040*/  SHF.R.U32.HI R10, RZ, 0x5, R20 ;  /* 0x00000005ff0a7819 */ /* 0x001fc80000011614 */
[----:B------:R-:W-:-:S05]  /*31050*/  LOP3.LUT R10, R10, 0x3, RZ, 0xc0, !PT ;  /* 0x000000030a0a7812 */ /* 0x000fca00078ec0ff */
[----:B------:R-:W-:-:S07]  /*31060*/  IMAD.MOV.U32 R13, RZ, RZ, R10 ;  /* 0x000000ffff0d7224 */ /* 0x000fce00078e000a */
[----:B-----5:R-:W-:Y:S05]  /*31070*/  WARPSYNC.COLLECTIVE R15, `(.L_x_1077) ;  /* 0x000000000f087348 */ /* 0x020fea0003c00000 */
[----:B------:R0:W1:Y:S02]  /*31080*/  SHFL.IDX P6, R14, R13, R12, R11 ;  /* 0x0000000c0d0e7389 */ /* 0x00006400000c000b */
[----:B01---5:R-:W-:Y:S01]  /*31090*/  ENDCOLLECTIVE ;  /* 0x000000000000791b */ /* 0x023fe20003800000 */
.L_x_1077:
[----:B------:R-:W-:Y:S05]  /*310a0*/  BSYNC B0 ;  /* 0x0000000000007941 */ /* 0x000fea0003800000 */
.L_x_1076:
[----:B------:R-:W-:Y:S05]  /*310b0*/  BRA `(.L_x_1078) ;  /* 0xffffff4800e87947 */ /* 0x000fea000383ffff */
.L_x_756:
[----:B0-----:R0:W1:Y:S02]  /*310c0*/  SYNCS.PHASECHK.TRANS64.TRYWAIT P0, [R6+URZ+0x38880], R23 ;  /* 0x03888017060075a7 */ /* 0x001064000800017f */
[----:B-1----:R-:W-:Y:S05]  /*310d0*/  @!P0 NANOSLEEP.SYNCS 0x989680 ;  /* 0x009896800000895d */ /* 0x002fea0003900000 */
[----:B------:R-:W1:Y:S02]  /*310e0*/  @!P0 SYNCS.PHASECHK.TRANS64 P0, [R6+URZ+0x38880], R23 ;  /* 0x03888017060085a7 */ /* 0x000e64000800007f */
[----:B-1----:R-:W-:Y:S05]  /*310f0*/  @!P0 BRA `(.L_x_756) ;  /* 0xfffffffc00f08947 */ /* 0x002fea000383ffff */
[----:B------:R-:W-:Y:S05]  /*31100*/  BRA `(.L_x_1079) ;  /* 0xffffff4c00047947 */ /* 0x000fea000383ffff */
.L_x_757:
[----:B------:R-:W-:Y:S01]  /*31110*/  BSSY B0, `(.L_x_1080) ;  /* 0x0000008000007945 */ /* 0x000fe20003800000 */
[----:B------:R-:W-:Y:S01]  /*31120*/  IMAD.MOV.U32 R13, RZ, RZ, R2 ;  /* 0x000000ffff0d7224 */ /* 0x000fe200078e0002 */
[----:B------:R-:W-:Y:S01]  /*31130*/  MOV R15, 0xffffffff ;  /* 0xffffffff000f7802 */ /* 0x000fe20000000f00 */
[----:B------:R-:W-:Y:S02]  /*31140*/  IMAD.MOV.U32 R12, RZ, RZ, RZ ;  /* 0x000000ffff0c7224 */ /* 0x000fe400078e00ff */
[----:B------:R-:W-:-:S07]  /*31150*/  IMAD.MOV.U32 R11, RZ, RZ, 0x181f ;  /* 0x0000181fff0b7424 */ /* 0x000fce00078e00ff */
[----:B01----:R-:W-:Y:S05]  /*31160*/  WARPSYNC.COLLECTIVE R15, `(.L_x_1081) ;  /* 0x000000000f087348 */ /* 0x003fea0003c00000 */
[----:B------:R2:W3:Y:S02]  /*31170*/  SHFL.IDX P6, R14, R13, R12, R11 ;  /* 0x0000000c0d0e7389 */ /* 0x0004e400000c000b */
[----:B0123--:R-:W-:Y:S01]  /*31180*/  ENDCOLLECTIVE ;  /* 0x000000000000791b */ /* 0x00ffe20003800000 */
.L_x_1081:
[----:B------:R-:W-:Y:S05]  /*31190*/  BSYNC B0 ;  /* 0x0000000000007941 */ /* 0x000fea0003800000 */
.L_x_1080:
[----:B------:R-:W-:Y:S01]  /*311a0*/  IMAD.MOV.U32 R13, RZ, RZ, R0 ;  /* 0x000000ffff0d7224 */ /* 0x000fe200078e0000 */
[----:B------:R-:W-:Y:S01]  /*311b0*/  MOV R11, 0x181f ;  /* 0x0000181f000b7802 */ /* 0x000fe20000000f00 */
[----:B------:R-:W-:Y:S01]  /*311c0*/  IMAD.MOV.U32 R12, RZ, RZ, RZ ;  /* 0x000000ffff0c7224 */ /* 0x000fe200078e00ff */
[----:B------:R-:W-:Y:S01]  /*311d0*/  LOP3.LUT R26, R31, 0x80, RZ, 0xfc, !PT ;  /* 0x000000801f1a7812 */ /* 0x000fe200078efcff */
[----:B------:R-:W-:Y:S02]  /*311e0*/  IMAD.MOV.U32 R15, RZ, RZ, -0x1 ;  /* 0xffffffffff0f7424 */ /* 0x000fe400078e00ff */
[----:B------:R-:W-:-:S07]  /*311f0*/  IMAD.MOV.U32 R5, RZ, RZ, R14 ;  /* 0x000000ffff057224 */ /* 0x000fce00078e000e */
[----:B------:R-:W-:Y:S05]  /*31200*/  WARPSYNC.COLLECTIVE R15, `(.L_x_1082) ;  /* 0x000000000f087348 */ /* 0x000fea0003c00000 */
[----:B------:R0:W1:Y:S02]  /*31210*/  SHFL.IDX P6, R14, R13, R12, R11 ;  /* 0x0000000c0d0e7389 */ /* 0x00006400000c000b */
[----:B01----:R-:W-:Y:S01]  /*31220*/  ENDCOLLECTIVE ;  /* 0x000000000000791b */ /* 0x003fe20003800000 */
.L_x_1082:
[----:B------:R-:W0:Y:S01]  /*31230*/  LDC R15, c[0x0][0x2f4] ;  /* 0x0000bd00ff0f7b82 */ /* 0x000e220000000800 */
[----:B------:R-:W-:-:S05]  /*31240*/  IMAD.MOV.U32 R8, RZ, RZ, R14 ;  /* 0x000000ffff087224 */ /* 0x000fca00078e000e */
[C---:B------:R-:W-:Y:S01]  /*31250*/  IADD3 R8, P0, R31.reuse, R8, RZ ;  /* 0x000000081f087210 */ /* 0x040fe20007f1e0ff */
[----:B------:R-:W-:Y:S02]  /*31260*/  IMAD.MOV.U32 R13, RZ, RZ, R2 ;  /* 0x000000ffff0d7224 */ /* 0x000fe400078e0002 */
[----:B------:R-:W-:Y:S02]  /*31270*/  IMAD.MOV.U32 R12, RZ, RZ, 0x1 ;  /* 0x00000001ff0c7424 */ /* 0x000fe400078e00ff */
[----:B------:R-:W-:Y:S01]  /*31280*/  IMAD.X R9, RZ, RZ, R5, P0 ;  /* 0x000000ffff097224 */ /* 0x000fe200000e0605 */
[-C--:B0-----:R-:W-:Y:S02]  /*31290*/  ISETP.GE.AND P1, PT, R31, R15.reuse, PT ;  /* 0x0000000f1f00720c */ /* 0x081fe40003f26270 */
[----:B------:R-:W-:Y:S01]  /*312a0*/  ISETP.GE.AND P0, PT, R26, R15, PT ;  /* 0x0000000f1a00720c */ /* 0x000fe20003f06270 */
[----:B------:R-:W-:Y:S01]  /*312b0*/  IMAD.MOV.U32 R15, RZ, RZ, -0x1 ;  /* 0xffffffffff0f7424 */ /* 0x000fe200078e00ff */
[----:B------:R-:W-:Y:S01]  /*312c0*/  ISETP.LT.OR P2, PT, R7, 0x1, P1 ;  /* 0x000000010700780c */ /* 0x000fe20000f41670 */
[----:B------:R0:W5:Y:S01]  /*312d0*/  LDL.LU R26, [R1] ;  /* 0x00000000011a7983 */ /* 0x0001620000300800 */
[----:B------:R-:W-:-:S02]  /*312e0*/  IADD3 R5, R16, R10, RZ ;  /* 0x0000000a10057210 */ /* 0x000fc40007ffe0ff */
[----:B------:R-:W-:-:S13]  /*312f0*/  ISETP.GE.AND P3, PT, R7, 0x11, PT ;  /* 0x000000110700780c */ /* 0x000fda0003f66270 */
[----:B0----5:R-:W-:Y:S05]  /*31300*/  WARPSYNC.COLLECTIVE R15, `(.L_x_1083) ;  /* 0x000000000f087348 */ /* 0x021fea0003c00000 */
[----:B------:R1:W2:Y:S02]  /*31310*/  SHFL.IDX P6, R14, R13, R12, R11 ;  /* 0x0000000c0d0e7389 */ /* 0x0002a400000c000b */
[----:B012--5:R-:W-:Y:S01]  /*31320*/  ENDCOLLECTIVE ;  /* 0x000000000000791b */ /* 0x027fe20003800000 */
.L_x_1083:
[C---:B------:R-:W-:Y:S02]  /*31330*/  ISETP.GE.AND P5, PT, R7.reuse, 0x31, PT ;  /* 0x000000310700780c */ /* 0x040fe40003fa6270 */
[C---:B------:R-:W-:Y:S01]  /*31340*/  ISETP.GE.AND P4, PT, R7.reuse, 0x41, PT ;  /* 0x000000410700780c */ /* 0x040fe20003f86270 */
[----:B------:R-:W-:Y:S01]  /*31350*/  @!PT LDS RZ, [RZ] ;  /* 0x00000000fffff984 */ /* 0x000fe20000000800 */
[----:B------:R-:W-:Y:S01]  /*31360*/  @!PT LDS RZ, [RZ] ;  /* 0x00000000fffff984 */ /* 0x000fe20000000800 */
[----:B------:R-:W-:Y:S01]  /*31370*/  @!PT LDS RZ, [RZ] ;  /* 0x00000000fffff984 */ /* 0x000fe20000000800 */
[----:B------:R-:W-:Y:S01]  /*31380*/  LDGSTS.E.BYPASS.LTC128B.128 [R5+0x10400], desc[UR36][R8.64], !P2 ;  /* 0x1040000008057fae */ /* 0x000fe2000d101d64 */
[----:B------:R-:W-:Y:S01]  /*31390*/  ISETP.LT.OR P2, PT, R7, 0x1, P0 ;  /* 0x000000010700780c */ /* 0x000fe20000741670 */
[----:B------:R-:W-:-:S12]  /*313a0*/  IMAD.MOV.U32 R13, RZ, RZ, R0 ;  /* 0x000000ffff0d7224 */ /* 0x000fd800078e0000 */
[----:B------:R0:W-:Y:S02]  /*313b0*/  LDGSTS.E.BYPASS.LTC128B.128 [R5+0x14400], desc[UR36][R8.64+0x80], !P2 ;  /* 0x1440008008057fae */ /* 0x0001e4000d101d64 */
[----:B0-----:R-:W-:-:S07]  /*313c0*/  MOV R9, R14 ;  /* 0x0000000e00097202 */ /* 0x001fce0000000f00 */
[----:B------:R-:W-:Y:S05]  /*313d0*/  WARPSYNC.COLLECTIVE R15, `(.L_x_1084) ;  /* 0x000000000f087348 */ /* 0x000fea0003c00000 */
[----:B------:R0:W1:Y:S02]  /*313e0*/  SHFL.IDX P6, R14, R13, R12, R11 ;  /* 0x0000000c0d0e7389 */ /* 0x00006400000c000b */
[----:B01----:R-:W-:Y:S01]  /*313f0*/  ENDCOLLECTIVE ;  /* 0x000000000000791b */ /* 0x003fe20003800000 */
.L_x_1084:
[----:B------:R-:W-:Y:S01]  /*31400*/  MOV R13, R2 ;  /* 0x00000002000d7202 */ /* 0x000fe20000000f00 */
[----:B------:R-:W-:Y:S02]  /*31410*/  IMAD.MOV.U32 R12, RZ, RZ, 0x2 ;  /* 0x00000002ff0c7424 */ /* 0x000fe400078e00ff */
[----:B------:R-:W-:-:S07]  /*31420*/  IMAD.MOV.U32 R8, RZ, RZ, R14 ;  /* 0x000000ffff087224 */ /* 0x000fce00078e000e */
[----:B------:R-:W-:Y:S05]  /*31430*/  WARPSYNC.COLLECTIVE R15, `(.L_x_1085) ;  /* 0x000000000f087348 */ /* 0x000fea0003c00000 */
[----:B------:R0:W1:Y:S02]  /*31440*/  SHFL.IDX P6, R14, R13, R12, R11 ;  /* 0x0000000c0d0e7389 */ /* 0x00006400000c000b */
[----:B01----:R-:W-:Y:S01]  /*31450*/  ENDCOLLECTIVE ;  /* 0x000000000000791b */ /* 0x003fe20003800000 */
.L_x_1085:
        /* <DEDUP_REMOVED lines=14> */
.L_x_1086:
[----:B------:R-:W-:Y:S02]  /*31540*/  IMAD.MOV.U32 R13, RZ, RZ, R2 ;  /* 0x000000ffff0d7224 */ /* 0x000fe400078e0002 */
[----:B------:R-:W-:Y:S01]  /*31550*/  IMAD.MOV.U32 R12, RZ, RZ, 0x3 ;  /* 0x00000003ff0c7424 */ /* 0x000fe200078e00ff */
[----:B------:R-:W-:-:S07]  /*31560*/  MOV R8, R14 ;  /* 0x0000000e00087202 */ /* 0x000fce0000000f00 */
[----:B------:R-:W-:Y:S05]  /*31570*/  WARPSYNC.COLLECTIVE R15, `(.L_x_1087) ;  /* 0x000000000f087348 */ /* 0x000fea0003c00000 */
[----:B------:R0:W1:Y:S02]  /*31580*/  SHFL.IDX P6, R14, R13, R12, R11 ;  /* 0x0000000c0d0e7389 */ /* 0x00006400000c000b */
[----:B01----:R-:W-:Y:S01]  /*31590*/  ENDCOLLECTIVE ;  /* 0x000000000000791b */ /* 0x003fe20003800000 */
.L_x_1087:
        /* <DEDUP_REMOVED lines=10> */
[----:B0-----:R-:W-:-:S07]  /*31640*/  MOV R9, R14 ;  /* 0x0000000e00097202 */ /* 0x001fce0000000f00 */
[----:B------:R-:W-:Y:S05]  /*31650*/  WARPSYNC.COLLECTIVE R15, `(.L_x_1088) ;  /* 0x000000000f087348 */ /* 0x000fea0003c00000 */
[----:B------:R0:W1:Y:S02]  /*31660*/  SHFL.IDX P6, R14, R13, R12, R11 ;  /* 0x0000000c0d0e7389 */ /* 0x00006400000c000b */
[----:B01----:R-:W-:Y:S01]  /*31670*/  ENDCOLLECTIVE ;  /* 0x000000000000791b */ /* 0x003fe20003800000 */
.L_x_1088:
[----:B------:R-:W-:Y:S01]  /*31680*/  MOV R13, R2 ;  /* 0x00000002000d7202 */ /* 0x000fe20000000f00 */
[----:B------:R-:W-:Y:S02]  /*31690*/  IMAD.MOV.U32 R12, RZ, RZ, 0x4 ;  /* 0x00000004ff0c7424 */ /* 0x000fe400078e00ff */
[----:B------:R-:W-:-:S07]  /*316a0*/  IMAD.MOV.U32 R8, RZ, RZ, R14 ;  /* 0x000000ffff087224 */ /* 0x000fce00078e000e */
[----:B------:R-:W-:Y:S05]  /*316b0*/  WARPSYNC.COLLECTIVE R15, `(.L_x_1089) ;  /* 0x000000000f087348 */ /* 0x000fea0003c00000 */
[----:B------:R0:W1:Y:S02]  /*316c0*/  SHFL.IDX P6, R14, R13, R12, R11 ;  /* 0x0000000c0d0e7389 */ /* 0x00006400000c000b */
[----:B01----:R-:W-:Y:S01]  /*316d0*/  ENDCOLLECTIVE ;  /* 0x000000000000791b */ /* 0x003fe20003800000 */
.L_x_1089:
        /* <DEDUP_REMOVED lines=14> */
.L_x_1090:
[----:B------:R-:W-:Y:S02]  /*317c0*/  IMAD.MOV.U32 R13, RZ, RZ, R2 ;  /* 0x000000ffff0d7224 */ /* 0x000fe400078e0002 */
[----:B------:R-:W-:Y:S01]  /*317d0*/  IMAD.MOV.U32 R12, RZ, RZ, 0x5 ;  /* 0x00000005ff0c7424 */ /* 0x000fe200078e00ff */
[----:B------:R-:W-:-:S07]  /*317e0*/  MOV R8, R14 ;  /* 0x0000000e00087202 */ /* 0x000fce0000000f00 */
[----:B------:R-:W-:Y:S05]  /*317f0*/  WARPSYNC.COLLECTIVE R15, `(.L_x_1091) ;  /* 0x000000000f087348 */ /* 0x000fea0003c00000 */
[----:B------:R0:W1:Y:S02]  /*31800*/  SHFL.IDX P6, R14, R13, R12, R11 ;  /* 0x0000000c0d0e7389 */ /* 0x00006400000c000b */
[----:B01----:R-:W-:Y:S01]  /*31810*/  ENDCOLLECTIVE ;  /* 0x000000000000791b */ /* 0x003fe20003800000 */
.L_x_1091:
[----:B------:R-:W-:-:S05]  /*31820*/  IADD3 R8, P2, R31, R8, RZ ;  /* 0x000000081f087210 */ /* 0x000fca0007f5e0ff */
[----:B------:R-:W-:Y:S01]  /*31830*/  IMAD.X R9, RZ, RZ, R9, P2 ;  /* 0x000000ffff097224 */ /* 0x000fe200010e0609 */
[----:B------:R-:W-:Y:S02]  /*31840*/  ISETP.LT.OR P2, PT, R7, 0x41, P1 ;  /* 0x000000410700780c */ /* 0x000fe40000f41670 */
[----:B------:R-:W-:Y:S01]  /*31850*/  LOP3.LUT R26, R26, 0xffffffef, RZ, 0xc0, !PT ;  /* 0xffffffef1a1a7812 */ /* 0x000fe200078ec0ff */
[----:B------:R-:W-:-:S03]  /*31860*/  IMAD.MOV.U32 R13, RZ, RZ, R0 ;  /* 0x000000ffff0d7224 */ /* 0x000fc600078e0000 */
[----:B------:R-:W-:Y:S02]  /*31870*/  @P3 LOP3.LUT R26, R26, 0x10, RZ, 0xfc, !PT ;  /* 0x000000101a1a3812 */ /* 0x000fe400078efcff */
[----:B------:R-:W-:Y:S02]  /*31880*/  ISETP.GE.AND P3, PT, R7, 0x51, PT ;  /* 0x000000510700780c */ /* 0x000fe40003f66270 */
[----:B------:R-:W-:-:S03]  /*31890*/  LOP3.LUT R26, R26, 0xfffffff7, RZ, 0xc0, !PT ;  /* 0xfffffff71a1a7812 */ /* 0x000fc600078ec0ff */
        /* <DEDUP_REMOVED lines=10> */
.L_x_1092:
[----:B------:R-:W-:Y:S01]  /*31940*/  MOV R13, R2 ;  /* 0x00000002000d7202 */ /* 0x000fe20000000f00 */
[----:B------:R-:W-:Y:S02]  /*31950*/  IMAD.MOV.U32 R12, RZ, RZ, 0x6 ;  /* 0x00000006ff0c7424 */ /* 0x000fe400078e00ff */
[----:B------:R-:W-:-:S07]  /*31960*/  IMAD.MOV.U32 R8, RZ, RZ, R14 ;  /* 0x000000ffff087224 */ /* 0x000fce00078e000e */
[----:B------:R-:W-:Y:S05]  /*31970*/  WARPSYNC.COLLECTIVE R15, `(.L_x_1093) ;  /* 0x000000000f087348 */ /* 0x000fea0003c00000 */
[----:B------:R0:W1:Y:S02]  /*31980*/  SHFL.IDX P6, R14, R13, R12, R11 ;  /* 0x0000000c0d0e7389 */ /* 0x00006400000c000b */
[----:B01----:R-:W-:Y:S01]  /*31990*/  ENDCOLLECTIVE ;  /* 0x000000000000791b */ /* 0x003fe20003800000 */
.L_x_1093:
        /* <DEDUP_REMOVED lines=14> */
.L_x_1094:
[----:B------:R-:W-:Y:S02]  /*31a80*/  IMAD.MOV.U32 R13, RZ, RZ, R2 ;  /* 0x000000ffff0d7224 */ /* 0x000fe400078e0002 */
[----:B------:R-:W-:Y:S01]  /*31a90*/  IMAD.MOV.U32 R12, RZ, RZ, 0x7 ;  /* 0x00000007ff0c7424 */ /* 0x000fe200078e00ff */
[----:B------:R-:W-:-:S07]  /*31aa0*/  MOV R8, R14 ;  /* 0x0000000e00087202 */ /* 0x000fce0000000f00 */
[----:B------:R-:W-:Y:S05]  /*31ab0*/  WARPSYNC.COLLECTIVE R15, `(.L_x_1095) ;  /* 0x000000000f087348 */ /* 0x000fea0003c00000 */
[----:B------:R0:W1:Y:S02]  /*31ac0*/  SHFL.IDX P6, R14, R13, R12, R11 ;  /* 0x0000000c0d0e7389 */ /* 0x00006400000c000b */
[----:B01----:R-:W-:Y:S01]  /*31ad0*/  ENDCOLLECTIVE ;  /* 0x000000000000791b */ /* 0x003fe20003800000 */
.L_x_1095:
        /* <DEDUP_REMOVED lines=8> */
[----:B------:R-:W-:Y:S02]  /*31b60*/  ISETP.LT.OR P2, PT, R7, 0x61, P0 ;  /* 0x000000610700780c */ /* 0x000fe40000741670 */
[----:B------:R-:W-:-:S11]  /*31b70*/  MOV R2, R14 ;  /* 0x0000000e00027202 */ /* 0x000fd60000000f00 */
[----:B0-----:R-:W-:Y:S05]  /*31b80*/  WARPSYNC.COLLECTIVE R15, `(.L_x_1096) ;  /* 0x000000000f087348 */ /* 0x001fea0003c00000 */
[----:B------:R1:W2:Y:S02]  /*31b90*/  SHFL.IDX P6, R14, R13, R12, R11 ;  /* 0x0000000c0d0e7389 */ /* 0x0002a400000c000b */
[----:B012---:R-:W-:Y:S01]  /*31ba0*/  ENDCOLLECTIVE ;  /* 0x000000000000791b */ /* 0x007fe20003800000 */
.L_x_1096:
[----:B------:R-:W-:Y:S01]  /*31bb0*/  @!PT LDS RZ, [RZ] ;  /* 0x00000000fffff984 */ /* 0x000fe20000000800 */
[----:B------:R-:W-:Y:S01]  /*31bc0*/  @!PT LDS RZ, [RZ] ;  /* 0x00000000fffff984 */ /* 0x000fe20000000800 */
[----:B------:R-:W-:Y:S01]  /*31bd0*/  @!PT LDS RZ, [RZ] ;  /* 0x00000000fffff984 */ /* 0x000fe20000000800 */
[----:B------:R0:W-:Y:S01]  /*31be0*/  LDGSTS.E.BYPASS.LTC128B.128 [R5+0x17400], desc[UR36][R8.64+0x80], !P2 ;  /* 0x1740008008057fae */ /* 0x0001e2000d101d64 */
[----:B------:R-:W-:-:S13]  /*31bf0*/  ISETP.GE.AND P2, PT, R7, 0x21, PT ;  /* 0x000000210700780c */ /* 0x000fda0003f46270 */
[----:B------:R-:W-:Y:S01]  /*31c00*/  @P2 LOP3.LUT R26, R26, 0x8, RZ, 0xfc, !PT ;  /* 0x000000081a1a2812 */ /* 0x000fe200078efcff */
[----:B------:R-:W-:Y:S01]  /*31c10*/  IMAD.MOV.U32 R0, RZ, RZ, R14 ;  /* 0x000000ffff007224 */ /* 0x000fe200078e000e */
[C---:B------:R-:W-:Y:S02]  /*31c20*/  ISETP.GE.AND P6, PT, R7.reuse, 0x71, PT ;  /* 0x000000710700780c */ /* 0x040fe40003fc6270 */
[----:B------:R-:W-:Y:S02]  /*31c30*/  LOP3.LUT R26, R26, 0xffffffbf, RZ, 0xc0, !PT ;  /* 0xffffffbf1a1a7812 */ /* 0x000fe400078ec0ff */
[----:B------:R-:W-:-:S09]  /*31c40*/  ISETP.GE.AND P2, PT, R7, 0x61, PT ;  /* 0x000000610700780c */ /* 0x000fd20003f46270 */
[----:B------:R-:W-:-:S05]  /*31c50*/  @P6 LOP3.LUT R26, R26, 0x40, RZ, 0xfc, !PT ;  /* 0x000000401a1a6812 */ /* 0x000fca00078efcff */
[----:B------:R0:W-:Y:S01]  /*31c60*/  STL [R1], R26 ;  /* 0x0000001a01007387 */ /* 0x0001e20000100800 */
[----:B------:R-:W-:Y:S05]  /*31c70*/  BRA `(.L_x_1097) ;  /* 0xffffff4400d07947 */ /* 0x000fea000383ffff */
.L_x_762:
[----:B--2---:R2:W3:Y:S02]  /*31c80*/  SYNCS.PHASECHK.TRANS64.TRYWAIT P0, [R6+URZ+0x38840], R23 ;  /* 0x03884017060075a7 */ /* 0x0044e4000800017f */
[----:B---3--:R-:W-:Y:S05]  /*31c90*/  @!P0 NANOSLEEP.SYNCS 0x989680 ;  /* 0x009896800000895d */ /* 0x008fea0003900000 */
[----:B------:R-:W3:Y:S02]  /*31ca0*/  @!P0 SYNCS.PHASECHK.TRANS64 P0, [R6+URZ+0x38840], R23 ;  /* 0x03884017060085a7 */ /* 0x000ee4000800007f */
[----:B---3--:R-:W-:Y:S05]  /*31cb0*/  @!P0 BRA `(.L_x_762) ;  /* 0xfffffffc00f08947 */ /* 0x008fea000383ffff */
[----:B------:R-:W-:Y:S05]  /*31cc0*/  BRA `(.L_x_1098) ;  /* 0xffffff48002c7947 */ /* 0x000fea000383ffff */
.L_x_763:
[----:B------:R-:W-:Y:S01]  /*31cd0*/  BSSY B0, `(.L_x_1099) ;  /* 0x0000008000007945 */ /* 0x000fe20003800000 */
[----:B------:R-:W-:Y:S01]  /*31ce0*/  IMAD.MOV.U32 R13, RZ, RZ, R0 ;  /* 0x000000ffff0d7224 */ /* 0x000fe200078e0000 */
[----:B------:R-:W-:Y:S01]  /*31cf0*/  MOV R12, RZ ;  /* 0x000000ff000c7202 */ /* 0x000fe20000000f00 */
[----:B------:R-:W-:Y:S02]  /*31d00*/  IMAD.MOV.U32 R11, RZ, RZ, 0x181f ;  /* 0x0000181fff0b7424 */ /* 0x000fe400078e00ff */
[----:B------:R-:W-:-:S07]  /*31d10*/  IMAD.MOV.U32 R15, RZ, RZ, -0x1 ;  /* 0xffffffffff0f7424 */ /* 0x000fce00078e00ff */
[----:B-12--5:R-:W-:Y:S05]  /*31d20*/  WARPSYNC.COLLECTIVE R15, `(.L_x_1100) ;  /* 0x000000000f087348 */ /* 0x026fea0003c00000 */
[----:B------:R0:W3:Y:S02]  /*31d30*/  SHFL.IDX P6, R14, R13, R12, R11 ;  /* 0x0000000c0d0e7389 */ /* 0x0000e400000c000b */
[----:B0123-5:R-:W-:Y:S01]  /*31d40*/  ENDCOLLECTIVE ;  /* 0x000000000000791b */ /* 0x02ffe20003800000 */
.L_x_1100:
[----:B------:R-:W-:Y:S05]  /*31d50*/  BSYNC B0 ;  /* 0x0000000000007941 */ /* 0x000fea0003800000 */
.L_x_1099:
        /* <DEDUP_REMOVED lines=8> */
.L_x_1101:
[----:B------:R-:W-:Y:S02]  /*31de0*/  IMAD.MOV.U32 R13, RZ, RZ, R0 ;  /* 0x000000ffff0d7224 */ /* 0x000fe400078e0000 */
[----:B------:R-:W-:Y:S01]  /*31df0*/  IMAD.MOV.U32 R12, RZ, RZ, 0x1 ;  /* 0x00000001ff0c7424 */ /* 0x000fe200078e00ff */
[----:B------:R-:W-:Y:S02]  /*31e00*/  LOP3.LUT P6, RZ, R10, 0x20, RZ, 0xc0, !PT ;  /* 0x000000200aff7812 */ /* 0x000fe400078cc0ff */
[----:B------:R-:W-:-:S11]  /*31e10*/  MOV R3, R14 ;  /* 0x0000000e00037202 */ /* 0x000fd60000000f00 */
        /* <DEDUP_REMOVED lines=14> */
.L_x_1102:
[----:B------:R-:W-:Y:S01]  /*31f00*/  IMAD.MOV.U32 R13, RZ, RZ, R4 ;  /* 0x000000ffff0d7224 */ /* 0x000fe200078e0004 */
[----:B------:R-:W-:-:S07]  /*31f10*/  MOV R2, R14 ;  /* 0x0000000e00027202 */ /* 0x000fce0000000f00 */
[----:B------:R-:W-:Y:S05]  /*31f20*/  WARPSYNC.COLLECTIVE R15, `(.L_x_1103) ;  /* 0x000000000f087348 */ /* 0x000fea0003c00000 */
[----:B------:R0:W1:Y:S02]  /*31f30*/  SHFL.IDX P6, R14, R13, R12, R11 ;  /* 0x0000000c0d0e7389 */ /* 0x00006400000c000b */
[----:B01----:R-:W-:Y:S01]  /*31f40*/  ENDCOLLECTIVE ;  /* 0x000000000000791b */ /* 0x003fe20003800000 */
.L_x_1103:
[----:B------:R-:W-:Y:S01]  /*31f50*/  MOV R13, R0 ;  /* 0x00000000000d7202 */ /* 0x000fe20000000f00 */
        /* <DEDUP_REMOVED lines=17> */
.L_x_1104:
[----:B------:R-:W-:Y:S02]  /*32070*/  IMAD.MOV.U32 R13, RZ, RZ, R4 ;  /* 0x000000ffff0d7224 */ /* 0x000fe400078e0004 */
[----:B------:R-:W-:-:S07]  /*32080*/  IMAD.MOV.U32 R2, RZ, RZ, R14 ;  /* 0x000000ffff027224 */ /* 0x000fce00078e000e */
[----:B------:R-:W-:Y:S05]  /*32090*/  WARPSYNC.COLLECTIVE R15, `(.L_x_1105) ;  /* 0x000000000f087348 */ /* 0x000fea0003c00000 */
[----:B------:R0:W1:Y:S02]  /*320a0*/  SHFL.IDX P6, R14, R13, R12, R11 ;  /* 0x0000000c0d0e7389 */ /* 0x00006400000c000b */
[----:B01----:R-:W-:Y:S01]  /*320b0*/  ENDCOLLECTIVE ;  /* 0x000000000000791b */ /* 0x003fe20003800000 */
.L_x_1105:
        /* <DEDUP_REMOVED lines=18> */
.L_x_1106:
[----:B------:R-:W-:Y:S01]  /*321e0*/  IMAD.MOV.U32 R13, RZ, RZ, R4 ;  /* 0x000000ffff0d7224 */ /* 0x000fe200078e0004 */
[----:B------:R-:W-:-:S07]  /*321f0*/  MOV R2, R14 ;  /* 0x0000000e00027202 */ /* 0x000fce0000000f00 */
[----:B------:R-:W-:Y:S05]  /*32200*/  WARPSYNC.COLLECTIVE R15, `(.L_x_1107) ;  /* 0x000000000f087348 */ /* 0x000fea0003c00000 */
[----:B------:R0:W1:Y:S02]  /*32210*/  SHFL.IDX P6, R14, R13, R12, R11 ;  /* 0x0000000c0d0e7389 */ /* 0x00006400000c000b */
[----:B01----:R-:W-:Y:S01]  /*32220*/  ENDCOLLECTIVE ;  /* 0x000000000000791b */ /* 0x003fe20003800000 */
.L_x_1107:
[----:B------:R-:W-:Y:S01]  /*32230*/  MOV R13, R0 ;  /* 0x00000000000d7202 */ /* 0x000fe20000000f00 */
        /* <DEDUP_REMOVED lines=15> */
.L_x_1108:
        /* <DEDUP_REMOVED lines=10> */
.L_x_1109:
[----:B------:R-:W-:Y:S02]  /*323d0*/  IMAD.MOV.U32 R13, RZ, RZ, R0 ;  /* 0x000000ffff0d7224 */ /* 0x000fe400078e0000 */
[----:B------:R-:W-:Y:S01]  /*323e0*/  IMAD.MOV.U32 R12, RZ, RZ, 0x5 ;  /* 0x00000005ff0c7424 */ /* 0x000fe200078e00ff */
[----:B------:R-:W-:-:S07]  /*323f0*/  MOV R3, R14 ;  /* 0x0000000e00037202 */ /* 0x000fce0000000f00 */
[----:B------:R-:W-:Y:S05]  /*32400*/  WARPSYNC.COLLECTIVE R15, `(.L_x_1110) ;  /* 0x000000000f087348 */ /* 0x000fea0003c00000 */
[----:B------:R0:W1:Y:S02]  /*32410*/  SHFL.IDX P6, R14, R13, R12, R11 ;  /* 0x0000000c0d0e7389 */ /* 0x00006400000c000b */
[----:B01----:R-:W-:Y:S01]  /*32420*/  ENDCOLLECTIVE ;  /* 0x000000000000791b */ /* 0x003fe20003800000 */
.L_x_1110:
        /* <DEDUP_REMOVED lines=11> */
[----:B0-----:R-:W-:-:S07]  /*324e0*/  MOV R2, R14 ;  /* 0x0000000e00027202 */ /* 0x001fce0000000f00 */
[----:B------:R-:W-:Y:S05]  /*324f0*/  WARPSYNC.COLLECTIVE R15, `(.L_x_1111) ;  /* 0x000000000f087348 */ /* 0x000fea0003c00000 */
[----:B------:R0:W1:Y:S02]  /*32500*/  SHFL.IDX P6, R14, R13, R12, R11 ;  /* 0x0000000c0d0e7389 */ /* 0x00006400000c000b */
[----:B01----:R-:W-:Y:S01]  /*32510*/  ENDCOLLECTIVE ;  /* 0x000000000000791b */ /* 0x003fe20003800000 */
.L_x_1111:
[----:B------:R-:W-:Y:S01]  /*32520*/  MOV R13, R0 ;  /* 0x00000000000d7202 */ /* 0x000fe20000000f00 */
[----:B------:R-:W-:Y:S02]  /*32530*/  IMAD.MOV.U32 R12, RZ, RZ, 0x6 ;  /* 0x00000006ff0c7424 */ /* 0x000fe400078e00ff */
[----:B------:R-:W-:-:S07]  /*32540*/  IMAD.MOV.U32 R3, RZ, RZ, R14 ;  /* 0x000000ffff037224 */ /* 0x000fce00078e000e */
[----:B------:R-:W-:Y:S05]  /*32550*/  WARPSYNC.COLLECTIVE R15, `(.L_x_1112) ;  /* 0x000000000f087348 */ /* 0x000fea0003c00000 */
[----:B------:R0:W1:Y:S02]  /*32560*/  SHFL.IDX P6, R14, R13, R12, R11 ;  /* 0x0000000c0d0e7389 */ /* 0x00006400000c000b */
[----:B01----:R-:W-:Y:S01]  /*32570*/  ENDCOLLECTIVE ;  /* 0x000000000000791b */ /* 0x003fe20003800000 */
.L_x_1112:
        /* <DEDUP_REMOVED lines=15> */
.L_x_1113:
[----:B------:R-:W-:Y:S02]  /*32670*/  IMAD.MOV.U32 R13, RZ, RZ, R0 ;  /* 0x000000ffff0d7224 */ /* 0x000fe400078e0000 */
[----:B------:R-:W-:Y:S01]  /*32680*/  IMAD.MOV.U32 R12, RZ, RZ, 0x7 ;  /* 0x00000007ff0c7424 */ /* 0x000fe200078e00ff */
[----:B------:R-:W-:-:S07]  /*32690*/  MOV R3, R14 ;  /* 0x0000000e00037202 */ /* 0x000fce0000000f00 */
[----:B------:R-:W-:Y:S05]  /*326a0*/  WARPSYNC.COLLECTIVE R15, `(.L_x_1114) ;  /* 0x000000000f087348 */ /* 0x000fea0003c00000 */
[----:B------:R0:W1:Y:S02]  /*326b0*/  SHFL.IDX P6, R14, R13, R12, R11 ;  /* 0x0000000c0d0e7389 */ /* 0x00006400000c000b */
[----:B01----:R-:W-:Y:S01]  /*326c0*/  ENDCOLLECTIVE ;  /* 0x000000000000791b */ /* 0x003fe20003800000 */
.L_x_1114:
[----:B------:R-:W-:-:S05]  /*326d0*/  @P2 IADD3 R3, P0, R31, R3, RZ ;  /* 0x000000031f032210 */ /* 0x000fca0007f1e0ff */
[----:B------:R-:W-:-:S05]  /*326e0*/  @P2 IMAD.X R2, RZ, RZ, R2, P0 ;  /* 0x000000ffff022224 */ /* 0x000fca00000e0602 */
[----:B------:R-:W-:Y:S01]  /*326f0*/  @P2 LOP3.LUT R3, R3, R2, RZ, 0x3c, !PT ;  /* 0x0000000203032212 */ /* 0x000fe200078e3cff */
[----:B------:R-:W-:-:S03]  /*32700*/  IMAD.MOV.U32 R13, RZ, RZ, R4 ;  /* 0x000000ffff0d7224 */ /* 0x000fc600078e0004 */
[----:B------:R-:W-:-:S04]  /*32710*/  @P2 LOP3.LUT R2, R3, R2, RZ, 0x3c, !PT ;  /* 0x0000000203022212 */ /* 0x000fc800078e3cff */
[----:B------:R-:W-:Y:S02]  /*32720*/  @P2 LOP3.LUT R3, R3, R2, RZ, 0x3c, !PT ;  /* 0x0000000203032212 */ /* 0x000fe400078e3cff */
[----:B------:R-:W-:-:S03]  /*32730*/  MOV R0, R14 ;  /* 0x0000000e00007202 */ /* 0x000fc60000000f00 */
[----:B------:R-:W-:Y:S01]  /*32740*/  @!PT LDS RZ, [RZ] ;  /* 0x00000000fffff984 */ /* 0x000fe20000000800 */
[----:B------:R-:W-:Y:S01]  /*32750*/  @!PT LDS RZ, [RZ] ;  /* 0x00000000fffff984 */ /* 0x000fe20000000800 */
[----:B------:R-:W-:Y:S01]  /*32760*/  @!PT LDS RZ, [RZ] ;  /* 0x00000000fffff984 */ /* 0x000fe20000000800 */
[----:B------:R0:W-:Y:S04]  /*32770*/  @P2 LDGSTS.E.BYPASS.LTC128B.128 [R5+0x2b400], desc[UR36][R2.64], !P5 ;  /* 0x2b40000002052fae */ /* 0x0001e8000e901d64 */
[----:B0-----:R-:W-:Y:S05]  /*32780*/  WARPSYNC.COLLECTIVE R15, `(.L_x_1115) ;  /* 0x000000000f087348 */ /* 0x001fea0003c00000 */
[----:B------:R1:W2:Y:S02]  /*32790*/  SHFL.IDX P6, R14, R13, R12, R11 ;  /* 0x0000000c0d0e7389 */ /* 0x0002a400000c000b */
[----:B012---:R-:W-:Y:S01]  /*327a0*/  ENDCOLLECTIVE ;  /* 0x000000000000791b */ /* 0x007fe20003800000 */
.L_x_1115:
[----:B------:R-:W-:Y:S01]  /*327b0*/  @!PT LDS RZ, [RZ] ;  /* 0x00000000fffff984 */ /* 0x000fe20000000800 */
[----:B------:R-:W-:Y:S01]  /*327c0*/  @!PT LDS RZ, [RZ] ;  /* 0x00000000fffff984 */ /* 0x000fe20000000800 */
[----:B------:R-:W-:Y:S01]  /*327d0*/  @!PT LDS RZ, [RZ] ;  /* 0x00000000fffff984 */ /* 0x000fe20000000800 */
[----:B------:R1:W-:Y:S01]  /*327e0*/  @P2 LDGSTS.E.BYPASS.LTC128B.128 [R5+0x2f400], desc[UR36][R2.64+0x80], !P1 ;  /* 0x2f40008002052fae */ /* 0x0003e2000c901d64 */
[----:B------:R-:W-:Y:S01]  /*327f0*/  IMAD.MOV.U32 R4, RZ, RZ, R14 ;  /* 0x000000ffff047224 */ /* 0x000fe200078e000e */
[----:B------:R-:W-:Y:S06]  /*32800*/  BRA `(.L_x_1116) ;  /* 0xffffff4000fc7947 */ /* 0x000fec000383ffff */
.L_x_768:
[----:B------:R-:W-:Y:S01]  /*32810*/  IMAD.MOV.U32 R13, RZ, RZ, R5 ;  /* 0x000000ffff0d7224 */ /* 0x000fe200078e0005 */
[----:B------:R-:W-:Y:S01]  /*32820*/  MOV R12, RZ ;  /* 0x000000ff000c7202 */ /* 0x000fe20000000f00 */
[----:B------:R-:W-:Y:S02]  /*32830*/  IMAD.MOV.U32 R11, RZ, RZ, 0x181f ;  /* 0x0000181fff0b7424 */ /* 0x000fe400078e00ff */
[----:B------:R-:W-:Y:S02]  /*32840*/  IMAD.MOV.U32 R15, RZ, RZ, -0x1 ;  /* 0xffffffffff0f7424 */ /* 0x000fe400078e00ff */
[----:B-----5:R-:W-:Y:S02]  /*32850*/  IMAD R6, R20, R8, RZ ;  /* 0x0000000814067224 */ /* 0x020fe400078e02ff */
[----:B------:R-:W-:-:S07]  /*32860*/  IMAD.IADD R4, R10, 0x1, R4 ;  /* 0x000000010a047824 */ /* 0x000fce00078e0204 */
[----:B------:R-:W-:Y:S05]  /*32870*/  WARPSYNC.COLLECTIVE R15, `(.L_x_1117) ;  /* 0x000000000f087348 */ /* 0x000fea0003c00000 */
[----:B------:R0:W1:Y:S02]  /*32880*/  SHFL.IDX P6, R14, R13, R12, R11 ;  /* 0x0000000c0d0e7389 */ /* 0x00006400000c000b */
[----:B01----:R-:W-:Y:S01]  /*32890*/  ENDCOLLECTIVE ;  /* 0x000000000000791b */ /* 0x003fe20003800000 */
.L_x_1117:
[C---:B------:R-:W-:Y:S02]  /*328a0*/  ISETP.GE.AND P3, PT, R4.reuse, R6, PT ;  /* 0x000000060400720c */ /* 0x040fe40003f66270 */
[----:B------:R-:W-:Y:S02]  /*328b0*/  IADD3 R7, R4, 0x60, RZ ;  /* 0x0000006004077810 */ /* 0x000fe40007ffe0ff */
[----:B------:R-:W-:Y:S01]  /*328c0*/  MOV R13, R0 ;  /* 0x00000000000d7202 */ /* 0x000fe20000000f00 */
[----:B------:R-:W-:-:S08]  /*328d0*/  IMAD.MOV.U32 R2, RZ, RZ, R14 ;  /* 0x000000ffff027224 */ /* 0x000fd000078e000e */
[----:B------:R-:W-:Y:S05]  /*328e0*/  WARPSYNC.COLLECTIVE R15, `(.L_x_1118) ;  /* 0x000000000f087348 */ /* 0x000fea0003c00000 */
[----:B------:R0:W1:Y:S02]  /*328f0*/  SHFL.IDX P6, R14, R13, R12, R11 ;  /* 0x0000000c0d0e7389 */ /* 0x00006400000c000b */
[----:B01----:R-:W-:Y:S01]  /*32900*/  ENDCOLLECTIVE ;  /* 0x000000000000791b */ /* 0x003fe20003800000 */
.L_x_1118:
[----:B------:R-:W-:Y:S02]  /*32910*/  IMAD.MOV.U32 R13, RZ, RZ, R5 ;  /* 0x000000ffff0d7224 */ /* 0x000fe400078e0005 */
[----:B------:R-:W-:Y:S02]  /*32920*/  IMAD.MOV.U32 R12, RZ, RZ, 0x1 ;  /* 0x00000001ff0c7424 */ /* 0x000fe400078e00ff */
[----:B------:R-:W-:-:S07]  /*32930*/  IMAD.MOV.U32 R3, RZ, RZ, R14 ;  /* 0x000000ffff037224 */ /* 0x000fce00078e000e */
[----:B------:R-:W-:Y:S05]  /*32940*/  WARPSYNC.COLLECTIVE R15, `(.L_x_1119) ;  /* 0x000000000f087348 */ /* 0x000fea0003c00000 */
[----:B------:R0:W1:Y:S02]  /*32950*/  SHFL.IDX P6, R14, R13, R12, R11 ;  /* 0x0000000c0d0e7389 */ /* 0x00006400000c000b */
[----:B01----:R-:W-:Y:S01]  /*32960*/  ENDCOLLECTIVE ;  /* 0x000000000000791b */ /* 0x003fe20003800000 */
.L_x_1119:
[----:B------:R-:W-:-:S05]  /*32970*/  @!P3 IADD3 R3, P2, R31, R3, RZ ;  /* 0x000000031f03b210 */ /* 0x000fca0007f5e0ff */
[----:B------:R-:W-:-:S05]  /*32980*/  @!P3 IMAD.X R2, RZ, RZ, R2, P2 ;  /* 0x000000ffff02b224 */ /* 0x000fca00010e0602 */
[----:B------:R-:W-:Y:S02]  /*32990*/  @!P3 LOP3.LUT R3, R3, R2, RZ, 0x3c, !PT ;  /* 0x000000020303b212 */ /* 0x000fe400078e3cff */
[----:B------:R-:W-:Y:S02]  /*329a0*/  MOV R13, R0 ;  /* 0x00000000000d7202 */ /* 0x000fe40000000f00 */
[----:B------:R-:W-:-:S04]  /*329b0*/  @!P3 LOP3.LUT R2, R3, R2, RZ, 0x3c, !PT ;  /* 0x000000020302b212 */ /* 0x000fc800078e3cff */
[----:B------:R-:W-:-:S05]  /*329c0*/  @!P3 LOP3.LUT R3, R3, R2, RZ, 0x3c, !PT ;  /* 0x000000020303b212 */ /* 0x000fca00078e3cff */
[----:B------:R-:W-:Y:S01]  /*329d0*/  @!PT LDS RZ, [RZ] ;  /* 0x00000000fffff984 */ /* 0x000fe20000000800 */
[----:B------:R-:W-:Y:S01]  /*329e0*/  @!PT LDS RZ, [RZ] ;  /* 0x00000000fffff984 */ /* 0x000fe20000000800 */
[----:B------:R-:W-:Y:S01]  /*329f0*/  @!PT LDS RZ, [RZ] ;  /* 0x00000000fffff984 */ /* 0x000fe20000000800 */
[----:B------:R-:W-:Y:S04]  /*32a00*/  @!P3 LDGSTS.E.BYPASS.LTC128B.128 [R9+0x20400], desc[UR36][R2.64], !P0 ;  /* 0x204000000209bfae */ /* 0x000fe8000c101d64 */
[----:B------:R0:W-:Y:S02]  /*32a10*/  @!P3 LDGSTS.E.BYPASS.LTC128B.128 [R9+0x24400], desc[UR36][R2.64+0x80], !P1 ;  /* 0x244000800209bfae */ /* 0x0001e4000c901d64 */
[----:B0-----:R-:W-:-:S04]  /*32a20*/  IADD3 R2, R4, 0x10, RZ ;  /* 0x0000001004027810 */ /* 0x001fc80007ffe0ff */
[----:B------:R-:W-:Y:S01]  /*32a30*/  ISETP.GE.AND P3, PT, R2, R6, PT ;  /* 0x000000060200720c */ /* 0x000fe20003f66270 */
[----:B------:R-:W-:-:S12]  /*32a40*/  IMAD.MOV.U32 R2, RZ, RZ, R14 ;  /* 0x000000ffff027224 */ /* 0x000fd800078e000e */
[----:B------:R-:W-:Y:S05]  /*32a50*/  WARPSYNC.COLLECTIVE R15, `(.L_x_1120) ;  /* 0x000000000f087348 */ /* 0x000fea0003c00000 */
[----:B------:R0:W1:Y:S02]  /*32a60*/  SHFL.IDX P6, R14, R13, R12, R11 ;  /* 0x0000000c0d0e7389 */ /* 0x00006400000c000b */
[----:B01----:R-:W-:Y:S01]  /*32a70*/  ENDCOLLECTIVE ;  /* 0x000000000000791b */ /* 0x003fe20003800000 */
.L_x_1120:
[----:B------:R-:W-:Y:S01]  /*32a80*/  MOV R13, R5 ;  /* 0x00000005000d7202 */ /* 0x000fe20000000f00 */
[----:B------:R-:W-:Y:S02]  /*32a90*/  IMAD.MOV.U32 R12, RZ, RZ, 0x2 ;  /* 0x00000002ff0c7424 */ /* 0x000fe400078e00ff */
[----:B------:R-:W-:-:S07]  /*32aa0*/  IMAD.MOV.U32 R3, RZ, RZ, R14 ;  /* 0x000000ffff037224 */ /* 0x000fce00078e000e */
[----:B------:R-:W-:Y:S05]  /*32ab0*/  WARPSYNC.COLLECTIVE R15, `(.L_x_1121) ;  /* 0x000000000f087348 */ /* 0x000fea0003c00000 */
[----:B------:R0:W1:Y:S02]  /*32ac0*/  SHFL.IDX P6, R14, R13, R12, R11 ;  /* 0x0000000c0d0e7389 */ /* 0x00006400000c000b */
[----:B01----:R-:W-:Y:S01]  /*32ad0*/  ENDCOLLECTIVE ;  /* 0x000000000000791b */ /* 0x003fe20003800000 */
.L_x_1121:
        /* <DEDUP_REMOVED lines=10> */
[----:B------:R0:W-:Y:S02]  /*32b80*/  @!P3 LDGSTS.E.BYPASS.LTC128B.128 [R9+0x24c00], desc[UR36][R2.64+0x80], !P1 ;  /* 0x24c000800209bfae */ /* 0x0001e4000c901d64 */
[----:B0-----:R-:W-:-:S05]  /*32b90*/  VIADD R2, R4, 0x20 ;  /* 0x0000002004027836 */ /* 0x001fca0000000000 */
[----:B------:R-:W-:Y:S01]  /*32ba0*/  ISETP.GE.AND P3, PT, R2, R6, PT ;  /* 0x000000060200720c */ /* 0x000fe20003f66270 */
[----:B------:R-:W-:-:S12]  /*32bb0*/  IMAD.MOV.U32 R2, RZ, RZ, R14 ;  /* 0x000000ffff027224 */ /* 0x000fd800078e000e */
[----:B------:R-:W-:Y:S05]  /*32bc0*/  WARPSYNC.COLLECTIVE R15, `(.L_x_1122) ;  /* 0x000000000f087348 */ /* 0x000fea0003c00000 */
[----:B------:R0:W1:Y:S02]  /*32bd0*/  SHFL.IDX P6, R14, R13, R12, R11 ;  /* 0x0000000c0d0e7389 */ /* 0x00006400000c000b */
[----:B01----:R-:W-:Y:S01]  /*32be0*/  ENDCOLLECTIVE ;  /* 0x000000000000791b */ /* 0x003fe20003800000 */
.L_x_1122:
[----:B------:R-:W-:Y:S01]  /*32bf0*/  IMAD.MOV.U32 R13, RZ, RZ, R5 ;  /* 0x000000ffff0d7224 */ /* 0x000fe200078e0005 */
[----:B------:R-:W-:Y:S02]  /*32c00*/  MOV R12, 0x3 ;  /* 0x00000003000c7802 */ /* 0x000fe40000000f00 */
[----:B------:R-:W-:-:S07]  /*32c10*/  MOV R3, R14 ;  /* 0x0000000e00037202 */ /* 0x000fce0000000f00 */
[----:B------:R-:W-:Y:S05]  /*32c20*/  WARPSYNC.COLLECTIVE R15, `(.L_x_1123) ;  /* 0x000000000f087348 */ /* 0x000fea0003c00000 */
[----:B------:R0:W1:Y:S02]  /*32c30*/  SHFL.IDX P6, R14, R13, R12, R11 ;  /* 0x0000000c0d0e7389 */ /* 0x00006400000c000b */
[----:B01----:R-:W-:Y:S01]  /*32c40*/  ENDCOLLECTIVE ;  /* 0x000000000000791b */ /* 0x003fe20003800000 */
.L_x_1123:
        /* <DEDUP_REMOVED lines=17> */
.L_x_1124:
[----:B------:R-:W-:Y:S02]  /*32d60*/  IMAD.MOV.U32 R13, RZ, RZ, R5 ;  /* 0x000000ffff0d7224 */ /* 0x000fe400078e0005 */
[----:B------:R-:W-:Y:S02]  /*32d70*/  IMAD.MOV.U32 R12, RZ, RZ, 0x4 ;  /* 0x00000004ff0c7424 */ /* 0x000fe400078e00ff */
[----:B------:R-:W-:-:S07]  /*32d80*/  IMAD.MOV.U32 R3, RZ, RZ, R14 ;  /* 0x000000ffff037224 */ /* 0x000fce00078e000e */
[----:B------:R-:W-:Y:S05]  /*32d90*/  WARPSYNC.COLLECTIVE R15, `(.L_x_1125) ;  /* 0x000000000f087348 */ /* 0x000fea0003c00000 */
[----:B------:R0:W1:Y:S02]  /*32da0*/  SHFL.IDX P6, R14, R13, R12, R11 ;  /* 0x0000000c0d0e7389 */ /* 0x00006400000c000b */
[----:B01----:R-:W-:Y:S01]  /*32db0*/  ENDCOLLECTIVE ;  /* 0x000000000000791b */ /* 0x003fe20003800000 */
.L_x_1125:
[----:B------:R-:W-:-:S04]  /*32dc0*/  @!P3 IADD3 R3, P2, R31, R3, RZ ;  /* 0x000000031f03b210 */ /* 0x000fc80007f5e0ff */
[----:B------:R-:W-:-:S04]  /*32dd0*/  @!P3 IADD3.X R2, RZ, R2, RZ, P2, !PT ;  /* 0x00000002ff02b210 */ /* 0x000fc800017fe4ff */
        /* <DEDUP_REMOVED lines=10> */
[----:B------:R-:W-:Y:S02]  /*32e80*/  ISETP.GE.AND P3, PT, R2, R6, PT ;  /* 0x000000060200720c */ /* 0x000fe40003f66270 */
[----:B------:R-:W-:-:S11]  /*32e90*/  MOV R2, R14 ;  /* 0x0000000e00027202 */ /* 0x000fd60000000f00 */
[----:B------:R-:W-:Y:S05]  /*32ea0*/  WARPSYNC.COLLECTIVE R15, `(.L_x_1126) ;  /* 0x000000000f087348 */ /* 0x000fea0003c00000 */
[----:B------:R0:W1:Y:S02]  /*32eb0*/  SHFL.IDX P6, R14, R13, R12, R11 ;  /* 0x0000000c0d0e7389 */ /* 0x00006400000c000b */
[----:B01----:R-:W-:Y:S01]  /*32ec0*/  ENDCOLLECTIVE ;  /* 0x000000000000791b */ /* 0x003fe20003800000 */
.L_x_1126:
[----:B------:R-:W-:Y:S02]  /*32ed0*/  IMAD.MOV.U32 R13, RZ, RZ, R5 ;  /* 0x000000ffff0d7224 */ /* 0x000fe400078e0005 */
[----:B------:R-:W-:Y:S02]  /*32ee0*/  IMAD.MOV.U32 R12, RZ, RZ, 0x5 ;  /* 0x00000005ff0c7424 */ /* 0x000fe400078e00ff */
[----:B------:R-:W-:-:S07]  /*32ef0*/  IMAD.MOV.U32 R3, RZ, RZ, R14 ;  /* 0x000000ffff037224 */ /* 0x000fce00078e000e */
[----:B------:R-:W-:Y:S05]  /*32f00*/  WARPSYNC.COLLECTIVE R15, `(.L_x_1127) ;  /* 0x000000000f087348 */ /* 0x000fea0003c00000 */
[----:B------:R0:W1:Y:S02]  /*32f10*/  SHFL.IDX P6, R14, R13, R12, R11 ;  /* 0x0000000c0d0e7389 */ /* 0x00006400000c000b */
[----:B01----:R-:W-:Y:S01]  /*32f20*/  ENDCOLLECTIVE ;  /* 0x000000000000791b */ /* 0x003fe20003800000 */
.L_x_1127:
        /* <DEDUP_REMOVED lines=17> */
.L_x_1128:
[----:B------:R-:W-:Y:S01]  /*33040*/  IMAD.MOV.U32 R13, RZ, RZ, R5 ;  /* 0x000000ffff0d7224 */ /* 0x000fe200078e0005 */
[----:B------:R-:W-:Y:S01]  /*33050*/  MOV R12, 0x6 ;  /* 0x00000006000c7802 */ /* 0x000fe20000000f00 */
[----:B------:R-:W-:-:S07]  /*33060*/  IMAD.MOV.U32 R3, RZ, RZ, R14 ;  /* 0x000000ffff037224 */ /* 0x000fce00078e000e */
[----:B------:R-:W-:Y:S05]  /*33070*/  WARPSYNC.COLLECTIVE R15, `(.L_x_1129) ;  /* 0x000000000f087348 */ /* 0x000fea0003c00000 */
[----:B------:R0:W1:Y:S02]  /*33080*/  SHFL.IDX P6, R14, R13, R12, R11 ;  /* 0x0000000c0d0e7389 */ /* 0x00006400000c000b */
[----:B01----:R-:W-:Y:S01]  /*33090*/  ENDCOLLECTIVE ;  /* 0x000000000000791b */ /* 0x003fe20003800000 */
.L_x_1129:
        /* <DEDUP_REMOVED lines=16> */
.L_x_1130:
[----:B------:R-:W-:Y:S02]  /*331a0*/  IMAD.MOV.U32 R13, RZ, RZ, R5 ;  /* 0x000000ffff0d7224 */ /* 0x000fe400078e0005 */
[----:B------:R-:W-:Y:S02]  /*331b0*/  IMAD.MOV.U32 R12, RZ, RZ, 0x7 ;  /* 0x00000007ff0c7424 */ /* 0x000fe400078e00ff */
[----:B------:R-:W-:-:S07]  /*331c0*/  IMAD.MOV.U32 R3, RZ, RZ, R14 ;  /* 0x000000ffff037224 */ /* 0x000fce00078e000e */
[----:B------:R-:W-:Y:S05]  /*331d0*/  WARPSYNC.COLLECTIVE R15, `(.L_x_1131) ;  /* 0x000000000f087348 */ /* 0x000fea0003c00000 */
[----:B------:R0:W1:Y:S02]  /*331e0*/  SHFL.IDX P6, R14, R13, R12, R11 ;  /* 0x0000000c0d0e7389 */ /* 0x00006400000c000b */
[----:B01----:R-:W-:Y:S01]  /*331f0*/  ENDCOLLECTIVE ;  /* 0x000000000000791b */ /* 0x003fe20003800000 */
.L_x_1131:
[----:B------:R-:W-:-:S05]  /*33200*/  @!P3 IADD3 R3, P2, R31, R3, RZ ;  /* 0x000000031f03b210 */ /* 0x000fca0007f5e0ff */
[----:B------:R-:W-:-:S05]  /*33210*/  @!P3 IMAD.X R2, RZ, RZ, R2, P2 ;  /* 0x000000ffff02b224 */ /* 0x000fca00010e0602 */
[----:B------:R-:W-:Y:S01]  /*33220*/  @!P3 LOP3.LUT R3, R3, R2, RZ, 0x3c, !PT ;  /* 0x000000020303b212 */ /* 0x000fe200078e3cff */
[----:B------:R-:W-:-:S03]  /*33230*/  IMAD.MOV.U32 R13, RZ, RZ, R0 ;  /* 0x000000ffff0d7224 */ /* 0x000fc600078e0000 */
[----:B------:R-:W-:-:S04]  /*33240*/  @!P3 LOP3.LUT R2, R3, R2, RZ, 0x3c, !PT ;  /* 0x000000020302b212 */ /* 0x000fc800078e3cff */
[----:B------:R-:W-:Y:S02]  /*33250*/  @!P3 LOP3.LUT R3, R3, R2, RZ, 0x3c, !PT ;  /* 0x000000020303b212 */ /* 0x000fe400078e3cff */
[----:B------:R-:W-:-:S07]  /*33260*/  MOV R5, R14 ;  /* 0x0000000e00057202 */ /* 0x000fce0000000f00 */
[----:B------:R-:W-:Y:S05]  /*33270*/  WARPSYNC.COLLECTIVE R15, `(.L_x_1132) ;  /* 0x000000000f087348 */ /* 0x000fea0003c00000 */
[----:B------:R0:W1:Y:S02]  /*33280*/  SHFL.IDX P6, R14, R13, R12, R11 ;  /* 0x0000000c0d0e7389 */ /* 0x00006400000c000b */
[----:B01----:R-:W-:Y:S01]  /*33290*/  ENDCOLLECTIVE ;  /* 0x000000000000791b */ /* 0x003fe20003800000 */
.L_x_1132:
[----:B------:R-:W-:Y:S01]  /*332a0*/  @!PT LDS RZ, [RZ] ;  /* 0x00000000fffff984 */ /* 0x000fe20000000800 */
[----:B------:R-:W-:Y:S01]  /*332b0*/  @!PT LDS RZ, [RZ] ;  /* 0x00000000fffff984 */ /* 0x000fe20000000800 */
[----:B------:R-:W-:Y:S01]  /*332c0*/  @!PT LDS RZ, [RZ] ;  /* 0x00000000fffff984 */ /* 0x000fe20000000800 */
[----:B------:R0:W-:Y:S04]  /*332d0*/  @!P3 LDGSTS.E.BYPASS.LTC128B.128 [R9+0x23400], desc[UR36][R2.64], !P0 ;  /* 0x234000000209bfae */ /* 0x0001e8000c101d64 */
[----:B------:R0:W-:Y:S01]  /*332e0*/  @!P3 LDGSTS.E.BYPASS.LTC128B.128 [R9+0x27400], desc[UR36][R2.64+0x80], !P1 ;  /* 0x274000800209bfae */ /* 0x0001e2000c901d64 */
[----:B------:R-:W-:Y:S01]  /*332f0*/  IMAD.MOV.U32 R0, RZ, RZ, R14 ;  /* 0x000000ffff007224 */ /* 0x000fe200078e000e */
[----:B------:R-:W-:Y:S06]  /*33300*/  BRA `(.L_x_1133) ;  /* 0xffffff4400447947 */ /* 0x000fec000383ffff */
.L_x_773:
[----:B0-----:R0:W1:Y:S02]  /*33310*/  SYNCS.PHASECHK.TRANS64.TRYWAIT P0, [R16+URZ+0x38820], R3 ;  /* 0x03882003100075a7 */ /* 0x001064000800017f */
[----:B-1----:R-:W-:Y:S05]  /*33320*/  @!P0 NANOSLEEP.SYNCS 0x989680 ;  /* 0x009896800000895d */ /* 0x002fea0003900000 */
[----:B------:R-:W1:Y:S02]  /*33330*/  @!P0 SYNCS.PHASECHK.TRANS64 P0, [R16+URZ+0x38820], R3 ;  /* 0x03882003100085a7 */ /* 0x000e64000800007f */
[----:B-1----:R-:W-:Y:S05]  /*33340*/  @!P0 BRA `(.L_x_773) ;  /* 0xfffffffc00f08947 */ /* 0x002fea000383ffff */
[----:B------:R-:W-:Y:S05]  /*33350*/  BRA `(.L_x_1134) ;  /* 0xffffff4400bc7947 */ /* 0x000fea000383ffff */
.L_x_777:
[----:B0-----:R0:W1:Y:S02]  /*33360*/  SYNCS.PHASECHK.TRANS64.TRYWAIT P0, [R0+URZ+0x38880], R22 ;  /* 0x03888016000075a7 */ /* 0x001064000800017f */
[----:B-1----:R-:W-:Y:S05]  /*33370*/  @!P0 NANOSLEEP.SYNCS 0x989680 ;  /* 0x009896800000895d */ /* 0x002fea0003900000 */
[----:B------:R-:W1:Y:S02]  /*33380*/  @!P0 SYNCS.PHASECHK.TRANS64 P0, [R0+URZ+0x38880], R22 ;  /* 0x03888016000085a7 */ /* 0x000e64000800007f */
[----:B-1----:R-:W-:Y:S05]  /*33390*/  @!P0 BRA `(.L_x_777) ;  /* 0xfffffffc00f08947 */ /* 0x002fea000383ffff */
[----:B------:R-:W-:Y:S05]  /*333a0*/  BRA `(.L_x_1135) ;  /* 0xffffff4800687947 */ /* 0x000fea000383ffff */
.L_x_778:
[----:B------:R-:W-:Y:S01]  /*333b0*/  BSSY B0, `(.L_x_1136) ;  /* 0x0000008000007945 */ /* 0x000fe20003800000 */
[----:B------:R-:W-:Y:S01]  /*333c0*/  IMAD.MOV.U32 R13, RZ, RZ, R7 ;  /* 0x000000ffff0d7224 */ /* 0x000fe200078e0007 */
[----:B------:R-:W-:Y:S01]  /*333d0*/  MOV R12, RZ ;  /* 0x000000ff000c7202 */ /* 0x000fe20000000f00 */
[----:B------:R-:W-:Y:S02]  /*333e0*/  IMAD.MOV.U32 R11, RZ, RZ, 0x181f ;  /* 0x0000181fff0b7424 */ /* 0x000fe400078e00ff */
[----:B------:R-:W-:-:S07]  /*333f0*/  IMAD.MOV.U32 R15, RZ, RZ, -0x1 ;  /* 0xffffffffff0f7424 */ /* 0x000fce00078e00ff */
[----:B0-----:R-:W-:Y:S05]  /*33400*/  WARPSYNC.COLLECTIVE R15, `(.L_x_1137) ;  /* 0x000000000f087348 */ /* 0x001fea0003c00000 */
[----:B------:R1:W2:Y:S02]  /*33410*/  SHFL.IDX P6, R14, R13, R12, R11 ;  /* 0x0000000c0d0e7389 */ /* 0x0002a400000c000b */
[----:B012---:R-:W-:Y:S01]  /*33420*/  ENDCOLLECTIVE ;  /* 0x000000000000791b */ /* 0x007fe20003800000 */
.L_x_1137:
[----:B------:R-:W-:Y:S05]  /*33430*/  BSYNC B0 ;  /* 0x0000000000007941 */ /* 0x000fea0003800000 */
.L_x_1136:
[----:B------:R-:W-:Y:S01]  /*33440*/  MOV R13, R8 ;  /* 0x00000008000d7202 */ /* 0x000fe20000000f00 */
        /* <DEDUP_REMOVED lines=8> */
.L_x_1138:
[----:B------:R-:W-:Y:S01]  /*334d0*/  IMAD.MOV.U32 R13, RZ, RZ, R7 ;  /* 0x000000ffff0d7224 */ /* 0x000fe200078e0007 */
[----:B------:R-:W-:Y:S02]  /*334e0*/  MOV R12, 0x1 ;  /* 0x00000001000c7802 */ /* 0x000fe40000000f00 */
[----:B------:R-:W-:-:S07]  /*334f0*/  MOV R2, R14 ;  /* 0x0000000e00027202 */ /* 0x000fce0000000f00 */
[----:B------:R-:W-:Y:S05]  /*33500*/  WARPSYNC.COLLECTIVE R15, `(.L_x_1139) ;  /* 0x000000000f087348 */ /* 0x000fea0003c00000 */
[----:B------:R0:W1:Y:S02]  /*33510*/  SHFL.IDX P6, R14, R13, R12, R11 ;  /* 0x0000000c0d0e7389 */ /* 0x00006400000c000b */
[----:B01----:R-:W-:Y:S01]  /*33520*/  ENDCOLLECTIVE ;  /* 0x000000000000791b */ /* 0x003fe20003800000 */
.L_x_1139:
        /* <DEDUP_REMOVED lines=12> */
.L_x_1140:
[----:B------:R-:W-:Y:S02]  /*335f0*/  IMAD.MOV.U32 R13, RZ, RZ, R7 ;  /* 0x000000ffff0d7224 */ /* 0x000fe400078e0007 */
[----:B------:R-:W-:Y:S02]  /*33600*/  IMAD.MOV.U32 R12, RZ, RZ, 0x2 ;  /* 0x00000002ff0c7424 */ /* 0x000fe400078e00ff */
[----:B------:R-:W-:-:S07]  /*33610*/  IMAD.MOV.U32 R2, RZ, RZ, R14 ;  /* 0x000000ffff027224 */ /* 0x000fce00078e000e */
[----:B------:R-:W-:Y:S05]  /*33620*/  WARPSYNC.COLLECTIVE R15, `(.L_x_1141) ;  /* 0x000000000f087348 */ /* 0x000fea0003c00000 */
[----:B------:R0:W1:Y:S02]  /*33630*/  SHFL.IDX P6, R14, R13, R12, R11 ;  /* 0x0000000c0d0e7389 */ /* 0x00006400000c000b */
[----:B01----:R-:W-:Y:S01]  /*33640*/  ENDCOLLECTIVE ;  /* 0x000000000000791b */ /* 0x003fe20003800000 */
.L_x_1141:
[----:B------:R-:W-:-:S04]  /*33650*/  IADD3 R2, P0, R31, R2, RZ ;  /* 0x000000021f027210 */ /* 0x000fc80007f1e0ff */
[----:B------:R-:W-:-:S05]  /*33660*/  IADD3.X R3, RZ, R3, RZ, P0, !PT ;  /* 0x00000003ff037210 */ /* 0x000fca00007fe4ff */
[----:B------:R-:W-:Y:S01]  /*33670*/  @!PT LDS RZ, [RZ] ;  /* 0x00000000fffff984 */ /* 0x000fe20000000800 */
[----:B------:R-:W-:Y:S01]  /*33680*/  @!PT LDS RZ, [RZ] ;  /* 0x00000000fffff984 */ /* 0x000fe20000000800 */
[----:B------:R-:W-:Y:S01]  /*33690*/  @!PT LDS RZ, [RZ] ;  /* 0x00000000fffff984 */ /* 0x000fe20000000800 */
[----:B------:R-:W-:Y:S01]  /*336a0*/  LDGSTS.E.BYPASS.LTC128B.128 [R4+0x10c00], desc[UR36][R2.64], !P3 ;  /* 0x10c0000002047fae */ /* 0x000fe2000d901d64 */
[----:B------:R-:W-:-:S03]  /*336b0*/  MOV R13, R8 ;  /* 0x00000008000d7202 */ /* 0x000fc60000000f00 */
[----:B------:R0:W-:Y:S02]  /*336c0*/  LDGSTS.E.BYPASS.LTC128B.128 [R4+0x14c00], desc[UR36][R2.64+0x80], !P2 ;  /* 0x14c0008002047fae */ /* 0x0001e4000d101d64 */
[----:B0-----:R-:W-:-:S07]  /*336d0*/  IMAD.MOV.U32 R3, RZ, RZ, R14 ;  /* 0x000000ffff037224 */ /* 0x001fce00078e000e */
[----:B------:R-:W-:Y:S05]  /*336e0*/  WARPSYNC.COLLECTIVE R15, `(.L_x_1142) ;  /* 0x000000000f087348 */ /* 0x000fea0003c00000 */
[----:B------:R0:W1:Y:S02]  /*336f0*/  SHFL.IDX P6, R14, R13, R12, R11 ;  /* 0x0000000c0d0e7389 */ /* 0x00006400000c000b */
[----:B01----:R-:W-:Y:S01]  /*33700*/  ENDCOLLECTIVE ;  /* 0x000000000000791b */ /* 0x003fe20003800000 */
.L_x_1142:
[----:B------:R-:W-:Y:S01]  /*33710*/  IMAD.MOV.U32 R13, RZ, RZ, R7 ;  /* 0x000000ffff0d7224 */ /* 0x000fe200078e0007 */
[----:B------:R-:W-:Y:S01]  /*33720*/  MOV R12, 0x3 ;  /* 0x00000003000c7802 */ /* 0x000fe20000000f00 */
[----:B------:R-:W-:-:S07]  /*33730*/  IMAD.MOV.U32 R2, RZ, RZ, R14 ;  /* 0x000000ffff027224 */ /* 0x000fce00078e000e */
[----:B------:R-:W-:Y:S05]  /*33740*/  WARPSYNC.COLLECTIVE R15, `(.L_x_1143) ;  /* 0x000000000f087348 */ /* 0x000fea0003c00000 */
[----:B------:R0:W1:Y:S02]  /*33750*/  SHFL.IDX P6, R14, R13, R12, R11 ;  /* 0x0000000c0d0e7389 */ /* 0x00006400000c000b */
[----:B01----:R-:W-:Y:S01]  /*33760*/  ENDCOLLECTIVE ;  /* 0x000000000000791b */ /* 0x003fe20003800000 */
.L_x_1143:
        /* <DEDUP_REMOVED lines=12> */
.L_x_1144:
[----:B------:R-:W-:Y:S02]  /*33830*/  IMAD.MOV.U32 R13, RZ, RZ, R7 ;  /* 0x000000ffff0d7224 */ /* 0x000fe400078e0007 */
[----:B------:R-:W-:Y:S02]  /*33840*/  IMAD.MOV.U32 R12, RZ, RZ, 0x4 ;  /* 0x00000004ff0c7424 */ /* 0x000fe400078e00ff */
[----:B------:R-:W-:-:S07]  /*33850*/  IMAD.MOV.U32 R2, RZ, RZ, R14 ;  /* 0x000000ffff027224 */ /* 0x000fce00078e000e */
[----:B------:R-:W-:Y:S05]  /*33860*/  WARPSYNC.COLLECTIVE R15, `(.L_x_1145) ;  /* 0x000000000f087348 */ /* 0x000fea0003c00000 */
[----:B------:R0:W1:Y:S02]  /*33870*/  SHFL.IDX P6, R14, R13, R12, R11 ;  /* 0x0000000c0d0e7389 */ /* 0x00006400000c000b */
[----:B01----:R-:W-:Y:S01]  /*33880*/  ENDCOLLECTIVE ;  /* 0x000000000000791b */ /* 0x003fe20003800000 */
.L_x_1145:
        /* <DEDUP_REMOVED lines=12> */
.L_x_1146:
[----:B------:R-:W-:Y:S01]  /*33950*/  IMAD.MOV.U32 R13, RZ, RZ, R7 ;  /* 0x000000ffff0d7224 */ /* 0x000fe200078e0007 */
[----:B------:R-:W-:Y:S01]  /*33960*/  MOV R12, 0x5 ;  /* 0x00000005000c7802 */ /* 0x000fe20000000f00 */
[----:B------:R-:W-:-:S07]  /*33970*/  IMAD.MOV.U32 R2, RZ, RZ, R14 ;  /* 0x000000ffff027224 */ /* 0x000fce00078e000e */
[----:B------:R-:W-:Y:S05]  /*33980*/  WARPSYNC.COLLECTIVE R15, `(.L_x_1147) ;  /* 0x000000000f087348 */ /* 0x000fea0003c00000 */
[----:B------:R0:W1:Y:S02]  /*33990*/  SHFL.IDX P6, R14, R13, R12, R11 ;  /* 0x0000000c0d0e7389 */ /* 0x00006400000c000b */
[----:B01----:R-:W-:Y:S01]  /*339a0*/  ENDCOLLECTIVE ;  /* 0x000000000000791b */ /* 0x003fe20003800000 */
.L_x_1147:
        /* <DEDUP_REMOVED lines=12> */
.L_x_1148:
[----:B------:R-:W-:Y:S02]  /*33a70*/  IMAD.MOV.U32 R13, RZ, RZ, R7 ;  /* 0x000000ffff0d7224 */ /* 0x000fe400078e0007 */
[----:B------:R-:W-:Y:S02]  /*33a80*/  IMAD.MOV.U32 R12, RZ, RZ, 0x6 ;  /* 0x00000006ff0c7424 */ /* 0x000fe400078e00ff */
[----:B------:R-:W-:-:S07]  /*33a90*/  IMAD.MOV.U32 R2, RZ, RZ, R14 ;  /* 0x000000ffff027224 */ /* 0x000fce00078e000e */
[----:B------:R-:W-:Y:S05]  /*33aa0*/  WARPSYNC.COLLECTIVE R15, `(.L_x_1149) ;  /* 0x000000000f087348 */ /* 0x000fea0003c00000 */
[----:B------:R0:W1:Y:S02]  /*33ab0*/  SHFL.IDX P6, R14, R13, R12, R11 ;  /* 0x0000000c0d0e7389 */ /* 0x00006400000c000b */
[----:B01----:R-:W-:Y:S01]  /*33ac0*/  ENDCOLLECTIVE ;  /* 0x000000000000791b */ /* 0x003fe20003800000 */
.L_x_1149:
        /* <DEDUP_REMOVED lines=12> */
.L_x_1150:
[----:B------:R-:W-:Y:S01]  /*33b90*/  IMAD.MOV.U32 R13, RZ, RZ, R7 ;  /* 0x000000ffff0d7224 */ /* 0x000fe200078e0007 */
[----:B------:R-:W-:Y:S01]  /*33ba0*/  MOV R12, 0x7 ;  /* 0x00000007000c7802 */ /* 0x000fe20000000f00 */
[----:B------:R-:W-:-:S07]  /*33bb0*/  IMAD.MOV.U32 R2, RZ, RZ, R14 ;  /* 0x000000ffff027224 */ /* 0x000fce00078e000e */
[----:B------:R-:W-:Y:S05]  /*33bc0*/  WARPSYNC.COLLECTIVE R15, `(.L_x_1151) ;  /* 0x000000000f087348 */ /* 0x000fea0003c00000 */
[----:B------:R0:W1:Y:S02]  /*33bd0*/  SHFL.IDX P6, R14, R13, R12, R11 ;  /* 0x0000000c0d0e7389 */ /* 0x00006400000c000b */
[----:B01----:R-:W-:Y:S01]  /*33be0*/  ENDCOLLECTIVE ;  /* 0x000000000000791b */ /* 0x003fe20003800000 */
.L_x_1151:
        /* <DEDUP_REMOVED lines=12> */
.L_x_1152:
[----:B------:R-:W-:Y:S01]  /*33cb0*/  IMAD.MOV.U32 R2, RZ, RZ, R14 ;  /* 0x000000ffff027224 */ /* 0x000fe200078e000e */
[----:B------:R-:W-:Y:S06]  /*33cc0*/  BRA `(.L_x_1153) ;  /* 0xffffff44003c7947 */ /* 0x000fec000383ffff */
.L_x_783:
[----:B---3--:R3:W4:Y:S02]  /*33cd0*/  SYNCS.PHASECHK.TRANS64.TRYWAIT P0, [R0+URZ+0x38840], R22 ;  /* 0x03884016000075a7 */ /* 0x008724000800017f */
[----:B----4-:R-:W-:Y:S05]  /*33ce0*/  @!P0 NANOSLEEP.SYNCS 0x989680 ;  /* 0x009896800000895d */ /* 0x010fea0003900000 */
[----:B------:R-:W4:Y:S02]  /*33cf0*/  @!P0 SYNCS.PHASECHK.TRANS64 P0, [R0+URZ+0x38840], R22 ;  /* 0x03884016000085a7 */ /* 0x000f24000800007f */
[----:B----4-:R-:W-:Y:S05]  /*33d00*/  @!P0 BRA `(.L_x_783) ;  /* 0xfffffffc00f08947 */ /* 0x010fea000383ffff */
[----:B------:R-:W-:Y:S05]  /*33d10*/  BRA `(.L_x_1154) ;  /* 0xffffff4400907947 */ /* 0x000fea000383ffff */
.L_x_784:
[----:B------:R-:W-:Y:S01]  /*33d20*/  BSSY B0, `(.L_x_1155) ;  /* 0x0000008000007945 */ /* 0x000fe20003800000 */
[----:B------:R-:W-:Y:S01]  /*33d30*/  MOV R13, R5 ;  /* 0x00000005000d7202 */ /* 0x000fe20000000f00 */
[----:B------:R-:W-:Y:S02]  /*33d40*/  IMAD.MOV.U32 R12, RZ, RZ, RZ ;  /* 0x000000ffff0c7224 */ /* 0x000fe400078e00ff */
[----:B------:R-:W-:Y:S02]  /*33d50*/  IMAD.MOV.U32 R11, RZ, RZ, 0x181f ;  /* 0x0000181fff0b7424 */ /* 0x000fe400078e00ff */
[----:B------:R-:W-:-:S07]  /*33d60*/  IMAD.MOV.U32 R15, RZ, RZ, -0x1 ;  /* 0xffffffffff0f7424 */ /* 0x000fce00078e00ff */
[----:B0-23--:R-:W-:Y:S05]  /*33d70*/  WARPSYNC.COLLECTIVE R15, `(.L_x_1156) ;  /* 0x000000000f087348 */ /* 0x00dfea0003c00000 */
[----:B------:R1:W4:Y:S02]  /*33d80*/  SHFL.IDX P6, R14, R13, R12, R11 ;  /* 0x0000000c0d0e7389 */ /* 0x00032400000c000b */
[----:B01234-:R-:W-:Y:S01]  /*33d90*/  ENDCOLLECTIVE ;  /* 0x000000000000791b */ /* 0x01ffe20003800000 */
.L_x_1156:
[----:B------:R-:W-:Y:S05]  /*33da0*/  BSYNC B0 ;  /* 0x0000000000007941 */ /* 0x000fea0003800000 */
.L_x_1155:
[----:B------:R-:W-:Y:S01]  /*33db0*/  IMAD.MOV.U32 R13, RZ, RZ, R6 ;  /* 0x000000ffff0d7224 */ /* 0x000fe200078e0006 */
[----:B------:R-:W-:Y:S01]  /*33dc0*/  MOV R15, 0xffffffff ;  /* 0xffffffff000f7802 */ /* 0x000fe20000000f00 */
[----:B------:R-:W-:Y:S01]  /*33dd0*/  IMAD.MOV.U32 R12, RZ, RZ, RZ ;  /* 0x000000ffff0c7224 */ /* 0x000fe200078e00ff */
[----:B------:R-:W-:Y:S01]  /*33de0*/  MOV R3, R14 ;  /* 0x0000000e00037202 */ /* 0x000fe20000000f00 */
[----:B------:R-:W-:-:S07]  /*33df0*/  IMAD.MOV.U32 R11, RZ, RZ, 0x181f ;  /* 0x0000181fff0b7424 */ /* 0x000fce00078e00ff */
[----:B------:R-:W-:Y:S05]  /*33e00*/  WARPSYNC.COLLECTIVE R15, `(.L_x_1157) ;  /* 0x000000000f087348 */ /* 0x000fea0003c00000 */
[----:B------:R0:W1:Y:S02]  /*33e10*/  SHFL.IDX P6, R14, R13, R12, R11 ;  /* 0x0000000c0d0e7389 */ /* 0x00006400000c000b */
[----:B01----:R-:W-:Y:S01]  /*33e20*/  ENDCOLLECTIVE ;  /* 0x000000000000791b */ /* 0x003fe20003800000 */
.L_x_1157:
[----:B------:R-:W-:Y:S01]  /*33e30*/  IMAD.MOV.U32 R13, RZ, RZ, R5 ;  /* 0x000000ffff0d7224 */ /* 0x000fe200078e0005 */
[----:B------:R-:W-:Y:S01]  /*33e40*/  MOV R12, 0x1 ;  /* 0x00000001000c7802 */ /* 0x000fe20000000f00 */
[----:B------:R-:W-:-:S07]  /*33e50*/  IMAD.MOV.U32 R2, RZ, RZ, R14 ;  /* 0x000000ffff027224 */ /* 0x000fce00078e000e */
[----:B------:R-:W-:Y:S05]  /*33e60*/  WARPSYNC.COLLECTIVE R15, `(.L_x_1158) ;  /* 0x000000000f087348 */ /* 0x000fea0003c00000 */
[----:B------:R0:W1:Y:S02]  /*33e70*/  SHFL.IDX P6, R14, R13, R12, R11 ;  /* 0x0000000c0d0e7389 */ /* 0x00006400000c000b */
[----:B01----:R-:W-:Y:S01]  /*33e80*/  ENDCOLLECTIVE ;  /* 0x000000000000791b */ /* 0x003fe20003800000 */
.L_x_1158:
        /* <DEDUP_REMOVED lines=12> */
.L_x_1159:
[----:B------:R-:W-:Y:S02]  /*33f50*/  IMAD.MOV.U32 R13, RZ, RZ, R5 ;  /* 0x000000ffff0d7224 */ /* 0x000fe400078e0005 */
[----:B------:R-:W-:Y:S02]  /*33f60*/  IMAD.MOV.U32 R12, RZ, RZ, 0x2 ;  /* 0x00000002ff0c7424 */ /* 0x000fe400078e00ff */
[----:B------:R-:W-:-:S07]  /*33f70*/  IMAD.MOV.U32 R2, RZ, RZ, R14 ;  /* 0x000000ffff027224 */ /* 0x000fce00078e000e */
[----:B------:R-:W-:Y:S05]  /*33f80*/  WARPSYNC.COLLECTIVE R15, `(.L_x_1160) ;  /* 0x000000000f087348 */ /* 0x000fea0003c00000 */
[----:B------:R0:W1:Y:S02]  /*33f90*/  SHFL.IDX P6, R14, R13, R12, R11 ;  /* 0x0000000c0d0e7389 */ /* 0x00006400000c000b */
[----:B01----:R-:W-:Y:S01]  /*33fa0*/  ENDCOLLECTIVE ;  /* 0x000000000000791b */ /* 0x003fe20003800000 */
.L_x_1160:
        /* <DEDUP_REMOVED lines=12> */
.L_x_1161:
[----:B------:R-:W-:Y:S01]  /*34070*/  IMAD.MOV.U32 R13, RZ, RZ, R5 ;  /* 0x000000ffff0d7224 */ /* 0x000fe200078e0005 */
[----:B------:R-:W-:Y:S01]  /*34080*/  MOV R12, 0x3 ;  /* 0x00000003000c7802 */ /* 0x000fe20000000f00 */
[----:B------:R-:W-:-:S07]  /*34090*/  IMAD.MOV.U32 R2, RZ, RZ, R14 ;  /* 0x000000ffff027224 */ /* 0x000fce00078e000e */
[----:B------:R-:W-:Y:S05]  /*340a0*/  WARPSYNC.COLLECTIVE R15, `(.L_x_1162) ;  /* 0x000000000f087348 */ /* 0x000fea0003c00000 */
[----:B------:R0:W1:Y:S02]  /*340b0*/  SHFL.IDX P6, R14, R13, R12, R11 ;  /* 0x0000000c0d0e7389 */ /* 0x00006400000c000b */
[----:B01----:R-:W-:Y:S01]  /*340c0*/  ENDCOLLECTIVE ;  /* 0x000000000000791b */ /* 0x003fe20003800000 */
.L_x_1162:
        /* <DEDUP_REMOVED lines=12> */
.L_x_1163:
[----:B------:R-:W-:Y:S02]  /*34190*/  IMAD.MOV.U32 R13, RZ, RZ, R5 ;  /* 0x000000ffff0d7224 */ /* 0x000fe400078e0005 */
[----:B------:R-:W-:Y:S02]  /*341a0*/  IMAD.MOV.U32 R12, RZ, RZ, 0x4 ;  /* 0x00000004ff0c7424 */ /* 0x000fe400078e00ff */
[----:B------:R-:W-:-:S07]  /*341b0*/  IMAD.MOV.U32 R2, RZ, RZ, R14 ;  /* 0x000000ffff027224 */ /* 0x000fce00078e000e */
[----:B------:R-:W-:Y:S05]  /*341c0*/  WARPSYNC.COLLECTIVE R15, `(.L_x_1164) ;  /* 0x000000000f087348 */ /* 0x000fea0003c00000 */
[----:B------:R0:W1:Y:S02]  /*341d0*/  SHFL.IDX P6, R14, R13, R12, R11 ;  /* 0x0000000c0d0e7389 */ /* 0x00006400000c000b */
[----:B01----:R-:W-:Y:S01]  /*341e0*/  ENDCOLLECTIVE ;  /* 0x000000000000791b */ /* 0x003fe20003800000 */
.L_x_1164:
        /* <DEDUP_REMOVED lines=12> */
.L_x_1165:
[----:B------:R-:W-:Y:S01]  /*342b0*/  IMAD.MOV.U32 R13, RZ, RZ, R5 ;  /* 0x000000ffff0d7224 */ /* 0x000fe200078e0005 */
[----:B------:R-:W-:Y:S01]  /*342c0*/  MOV R12, 0x5 ;  /* 0x00000005000c7802 */ /* 0x000fe20000000f00 */
[----:B------:R-:W-:-:S07]  /*342d0*/  IMAD.MOV.U32 R2, RZ, RZ, R14 ;  /* 0x000000ffff027224 */ /* 0x000fce00078e000e */
[----:B------:R-:W-:Y:S05]  /*342e0*/  WARPSYNC.COLLECTIVE R15, `(.L_x_1166) ;  /* 0x000000000f087348 */ /* 0x000fea0003c00000 */
[----:B------:R0:W1:Y:S02]  /*342f0*/  SHFL.IDX P6, R14, R13, R12, R11 ;  /* 0x0000000c0d0e7389 */ /* 0x00006400000c000b */
[----:B01----:R-:W-:Y:S01]  /*34300*/  ENDCOLLECTIVE ;  /* 0x000000000000791b */ /* 0x003fe20003800000 */
.L_x_1166:
        /* <DEDUP_REMOVED lines=12> */
.L_x_1167:
[----:B------:R-:W-:Y:S02]  /*343d0*/  IMAD.MOV.U32 R13, RZ, RZ, R5 ;  /* 0x000000ffff0d7224 */ /* 0x000fe400078e0005 */
[----:B------:R-:W-:Y:S02]  /*343e0*/  IMAD.MOV.U32 R12, RZ, RZ, 0x6 ;  /* 0x00000006ff0c7424 */ /* 0x000fe400078e00ff */
[----:B------:R-:W-:-:S07]  /*343f0*/  IMAD.MOV.U32 R2, RZ, RZ, R14 ;  /* 0x000000ffff027224 */ /* 0x000fce00078e000e */
[----:B------:R-:W-:Y:S05]  /*34400*/  WARPSYNC.COLLECTIVE R15, `(.L_x_1168) ;  /* 0x000000000f087348 */ /* 0x000fea0003c00000 */
[----:B------:R0:W1:Y:S02]  /*34410*/  SHFL.IDX P6, R14, R13, R12, R11 ;  /* 0x0000000c0d0e7389 */ /* 0x00006400000c000b */
[----:B01----:R-:W-:Y:S01]  /*34420*/  ENDCOLLECTIVE ;  /* 0x000000000000791b */ /* 0x003fe20003800000 */
.L_x_1168:
        /* <DEDUP_REMOVED lines=12> */
.L_x_1169:
[----:B------:R-:W-:Y:S01]  /*344f0*/  IMAD.MOV.U32 R13, RZ, RZ, R5 ;  /* 0x000000ffff0d7224 */ /* 0x000fe200078e0005 */
[----:B------:R-:W-:Y:S01]  /*34500*/  MOV R12, 0x7 ;  /* 0x00000007000c7802 */ /* 0x000fe20000000f00 */
[----:B------:R-:W-:-:S07]  /*34510*/  IMAD.MOV.U32 R2, RZ, RZ, R14 ;  /* 0x000000ffff027224 */ /* 0x000fce00078e000e */
[----:B------:R-:W-:Y:S05]  /*34520*/  WARPSYNC.COLLECTIVE R15, `(.L_x_1170) ;  /* 0x000000000f087348 */ /* 0x000fea0003c00000 */
[----:B------:R0:W1:Y:S02]  /*34530*/  SHFL.IDX P6, R14, R13, R12, R11 ;  /* 0x0000000c0d0e7389 */ /* 0x00006400000c000b */
[----:B01----:R-:W-:Y:S01]  /*34540*/  ENDCOLLECTIVE ;  /* 0x000000000000791b */ /* 0x003fe20003800000 */
.L_x_1170:
        /* <DEDUP_REMOVED lines=12> */
.L_x_1171:
[----:B------:R-:W-:Y:S01]  /*34610*/  IMAD.MOV.U32 R2, RZ, RZ, R14 ;  /* 0x000000ffff027224 */ /* 0x000fe200078e000e */
[----:B------:R-:W-:Y:S06]  /*34620*/  BRA `(.L_x_1172) ;  /* 0xffffff40005c7947 */ /* 0x000fec000383ffff */
.L_x_789:
[----:B0-----:R0:W2:Y:S02]  /*34630*/  SYNCS.PHASECHK.TRANS64.TRYWAIT P2, [R2+URZ+0x38870], R0 ;  /* 0x03887000020075a7 */ /* 0x0010a4000804017f */
[----:B--2---:R-:W-:Y:S05]  /*34640*/  @!P2 NANOSLEEP.SYNCS 0x989680 ;  /* 0x009896800000a95d */ /* 0x004fea0003900000 */
[----:B------:R-:W2:Y:S02]  /*34650*/  @!P2 SYNCS.PHASECHK.TRANS64 P2, [R2+URZ+0x38870], R0 ;  /* 0x038870000200a5a7 */ /* 0x000ea4000804007f */
[----:B--2---:R-:W-:Y:S05]  /*34660*/  @!P2 BRA `(.L_x_789) ;  /* 0xfffffffc00f0a947 */ /* 0x004fea000383ffff */
[----:B------:R-:W-:Y:S05]  /*34670*/  BRA `(.L_x_1173) ;  /* 0xffffff4000c47947 */ /* 0x000fea000383ffff */
.L_x_791:
[----:B0-----:R0:W2:Y:S02]  /*34680*/  SYNCS.PHASECHK.TRANS64.TRYWAIT P2, [R2+URZ+0x38860], R3 ;  /* 0x03886003020075a7 */ /* 0x0010a4000804017f */
[----:B--2---:R-:W-:Y:S05]  /*34690*/  @!P2 NANOSLEEP.SYNCS 0x989680 ;  /* 0x009896800000a95d */ /* 0x004fea0003900000 */
[----:B------:R-:W2:Y:S02]  /*346a0*/  @!P2 SYNCS.PHASECHK.TRANS64 P2, [R2+URZ+0x38860], R3 ;  /* 0x038860030200a5a7 */ /* 0x000ea4000804007f */
[----:B--2---:R-:W-:Y:S05]  /*346b0*/  @!P2 BRA `(.L_x_791) ;  /* 0xfffffffc00f0a947 */ /* 0x004fea000383ffff */
[----:B------:R-:W-:Y:S05]  /*346c0*/  BRA `(.L_x_1174) ;  /* 0xffffff4000d47947 */ /* 0x000fea000383ffff */
.L_x_799:
[----:B0-----:R0:W1:Y:S02]  /*346d0*/  SYNCS.PHASECHK.TRANS64.TRYWAIT P1, [R0+URZ+0x38870], R3 ;  /* 0x03887003000075a7 */ /* 0x001064000802017f */
[----:B-1----:R-:W-:Y:S05]  /*346e0*/  @!P1 NANOSLEEP.SYNCS 0x989680 ;  /* 0x009896800000995d */ /* 0x002fea0003900000 */
[----:B------:R-:W1:Y:S02]  /*346f0*/  @!P1 SYNCS.PHASECHK.TRANS64 P1, [R0+URZ+0x38870], R3 ;  /* 0x03887003000095a7 */ /* 0x000e64000802007f */
[----:B-1----:R-:W-:Y:S05]  /*34700*/  @!P1 BRA `(.L_x_799) ;  /* 0xfffffffc00f09947 */ /* 0x002fea000383ffff */
[----:B------:R-:W-:Y:S05]  /*34710*/  BRA `(.L_x_1175) ;  /* 0xffffff4c00bc7947 */ /* 0x000fea000383ffff */
.L_x_801:
[----:B0-----:R0:W1:Y:S02]  /*34720*/  SYNCS.PHASECHK.TRANS64.TRYWAIT P1, [R0+URZ+0x38860], R3 ;  /* 0x03886003000075a7 */ /* 0x001064000802017f */
[----:B-1----:R-:W-:Y:S05]  /*34730*/  @!P1 NANOSLEEP.SYNCS 0x989680 ;  /* 0x009896800000995d */ /* 0x002fea0003900000 */
[----:B------:R-:W1:Y:S02]  /*34740*/  @!P1 SYNCS.PHASECHK.TRANS64 P1, [R0+URZ+0x38860], R3 ;  /* 0x03886003000095a7 */ /* 0x000e64000802007f */
[----:B-1----:R-:W-:Y:S05]  /*34750*/  @!P1 BRA `(.L_x_801) ;  /* 0xfffffffc00f09947 */ /* 0x002fea000383ffff */
[----:B------:R-:W-:Y:S05]  /*34760*/  BRA `(.L_x_1176) ;  /* 0xffffff4c00c87947 */ /* 0x000fea000383ffff */
.L_x_806:
[----:B------:R-:W-:Y:S01]  /*34770*/  BSSY B0, `(.L_x_1177) ;  /* 0x0000008000007945 */ /* 0x000fe20003800000 */
[----:B------:R-:W-:Y:S01]  /*34780*/  MOV R13, R24 ;  /* 0x00000018000d7202 */ /* 0x000fe20000000f00 */
[----:B------:R-:W-:Y:S02]  /*34790*/  IMAD.MOV.U32 R12, RZ, RZ, RZ ;  /* 0x000000ffff0c7224 */ /* 0x000fe400078e00ff */
[----:B------:R-:W-:Y:S02]  /*347a0*/  IMAD.MOV.U32 R11, RZ, RZ, 0x1f ;  /* 0x0000001fff0b7424 */ /* 0x000fe400078e00ff */
[----:B------:R-:W-:-:S07]  /*347b0*/  IMAD.MOV.U32 R15, RZ, RZ, -0x1 ;  /* 0xffffffffff0f7424 */ /* 0x000fce00078e00ff */
[----:B0-----:R-:W-:Y:S05]  /*347c0*/  WARPSYNC.COLLECTIVE R15, `(.L_x_1178) ;  /* 0x000000000f087348 */ /* 0x001fea0003c00000 */
[----:B------:R1:W2:Y:S02]  /*347d0*/  SHFL.IDX P6, R14, R13, R12, R11 ;  /* 0x0000000c0d0e7389 */ /* 0x0002a400000c000b */
[----:B012---:R-:W-:Y:S01]  /*347e0*/  ENDCOLLECTIVE ;  /* 0x000000000000791b */ /* 0x007fe20003800000 */
.L_x_1178:
[----:B------:R-:W-:Y:S05]  /*347f0*/  BSYNC B0 ;  /* 0x0000000000007941 */ /* 0x000fea0003800000 */
.L_x_1177:
[----:B------:R-:W-:Y:S01]  /*34800*/  IMAD.MOV.U32 R13, RZ, RZ, R24 ;  /* 0x000000ffff0d7224 */ /* 0x000fe200078e0018 */
[----:B------:R-:W-:Y:S01]  /*34810*/  MOV R15, 0xffffffff ;  /* 0xffffffff000f7802 */ /* 0x000fe20000000f00 */
[----:B------:R-:W-:Y:S01]  /*34820*/  IMAD.MOV.U32 R12, RZ, RZ, 0x1 ;  /* 0x00000001ff0c7424 */ /* 0x000fe200078e00ff */
[----:B------:R-:W-:Y:S01]  /*34830*/  MOV R0, R14 ;  /* 0x0000000e00007202 */ /* 0x000fe20000000f00 */
[----:B------:R-:W-:Y:S02]  /*34840*/  IMAD.MOV.U32 R11, RZ, RZ, 0x1f ;  /* 0x0000001fff0b7424 */ /* 0x000fe400078e00ff */
[----:B------:R-:W-:-:S07]  /*34850*/  IMAD.IADD R7, R27, 0x1, R9 ;  /* 0x000000011b077824 */ /* 0x000fce00078e0209 */
[----:B------:R-:W-:Y:S05]  /*34860*/  WARPSYNC.COLLECTIVE R15, `(.L_x_1179) ;  /* 0x000000000f087348 */ /* 0x000fea0003c00000 */
[----:B------:R0:W1:Y:S02]  /*34870*/  SHFL.IDX P6, R14, R13, R12, R11 ;  /* 0x0000000c0d0e7389 */ /* 0x00006400000c000b */
[----:B01----:R-:W-:Y:S01]  /*34880*/  ENDCOLLECTIVE ;  /* 0x000000000000791b */ /* 0x003fe20003800000 */
.L_x_1179:
[----:B------:R-:W-:Y:S02]  /*34890*/  ULDC UR4, c[0x0][0xc3c] ;  /* 0x00030f0000047ab9 */ /* 0x000fe40000000800 */
[----:B------:R-:W-:-:S13]  /*348a0*/  ISETP.GE.OR P1, PT, R7, UR4, !P0 ;  /* 0x0000000407007c0c */ /* 0x000fda000c726670 */
[----:B------:R-:W0:Y:S08]  /*348b0*/  @!P1 LDC.64 R2, c[0x0][0xc80] ;  /* 0x00032000ff029b82 */ /* 0x000e300000000a00 */
[----:B------:R-:W1:Y:S01]  /*348c0*/  @!P1 LDC.64 R4, c[0x0][0xc78] ;  /* 0x00031e00ff049b82 */ /* 0x000e620000000a00 */
[----:B------:R-:W-:Y:S02]  /*348d0*/  IMAD.MOV.U32 R11, RZ, RZ, RZ ;  /* 0x000000ffff0b7224 */ /* 0x000fe400078e00ff */
[----:B------:R-:W-:-:S02]  /*348e0*/  IMAD.MOV.U32 R6, RZ, RZ, R14 ;  /* 0x000000ffff067224 */ /* 0x000fc400078e000e */
[----:B0-----:R-:W-:-:S05]  /*348f0*/  @!P1 IMAD.WIDE R2, R7, 0x4, R2 ;  /* 0x0000000407029825 */ /* 0x001fca00078e0202 */
[----:B------:R1:W2:Y:S02]  /*34900*/  @!P1 LDG.E R8, desc[UR36][R2.64] ;  /* 0x0000002402089981 */ /* 0x0002a4000c1e1900 */
[----:B-1----:R-:W-:-:S05]  /*34910*/  @!P1 IMAD.WIDE R2, R7, 0x4, R4 ;  /* 0x0000000407029825 */ /* 0x002fca00078e0204 */
[----:B------:R-:W3:Y:S01]  /*34920*/  @!P1 LDG.E R5, desc[UR36][R2.64] ;  /* 0x0000002402059981 */ /* 0x000ee2000c1e1900 */
[----:B------:R-:W-:Y:S01]  /*34930*/  IMAD.MOV.U32 R7, RZ, RZ, RZ ;  /* 0x000000ffff077224 */ /* 0x000fe200078e00ff */
[C---:B------:R-:W-:Y:S01]  /*34940*/  ISETP.GE.U32.AND P2, PT, R9.reuse, 0x2, PT ;  /* 0x000000020900780c */ /* 0x040fe20003f46070 */
[----:B------:R-:W-:Y:S01]  /*34950*/  IMAD.MOV.U32 R4, RZ, RZ, RZ ;  /* 0x000000ffff047224 */ /* 0x000fe200078e00ff */
[C---:B------:R-:W-:Y:S02]  /*34960*/  ISETP.GE.U32.AND P3, PT, R9.reuse, 0x4, PT ;  /* 0x000000040900780c */ /* 0x040fe40003f66070 */
[C---:B------:R-:W-:Y:S02]  /*34970*/  ISETP.GE.U32.AND P4, PT, R9.reuse, 0x8, PT ;  /* 0x000000080900780c */ /* 0x040fe40003f86070 */
[----:B------:R-:W-:Y:S02]  /*34980*/  ISETP.GE.U32.AND P5, PT, R9, 0x10, PT ;  /* 0x000000100900780c */ /* 0x000fe40003fa6070 */
[----:B------:R-:W-:-:S02]  /*34990*/  MOV R24, RZ ;  /* 0x000000ff00187202 */ /* 0x000fc40000000f00 */
[----:B--2---:R-:W-:Y:S01]  /*349a0*/  @!P1 MOV R7, R8 ;  /* 0x0000000800079202 */ /* 0x004fe20000000f00 */
[----:B---3--:R-:W-:Y:S01]  /*349b0*/  @!P1 IMAD.MOV.U32 R4, RZ, RZ, R5 ;  /* 0x000000ffff049224 */ /* 0x008fe200078e0005 */
[----:B------:R-:W-:-:S03]  /*349c0*/  ISETP.NE.AND P1, PT, R9, RZ, PT ;  /* 0x000000ff0900720c */ /* 0x000fc60003f25270 */
[----:B------:R-:W-:-:S10]  /*349d0*/  IMAD R13, R4, R7, RZ ;  /* 0x00000007040d7224 */ /* 0x000fd400078e02ff */
[----:B------:R-:W-:Y:S05]  /*349e0*/  WARPSYNC.COLLECTIVE R15, `(.L_x_1180) ;  /* 0x000000000f087348 */ /* 0x000fea0003c00000 */
[----:B------:R0:W1:Y:S02]  /*349f0*/  SHFL.UP P6, R14, R13, R12, R11 ;  /* 0x0400000c0d0e7389 */ /* 0x00006400000c000b */
[----:B01----:R-:W-:Y:S01]  /*34a00*/  ENDCOLLECTIVE ;  /* 0x000000000000791b */ /* 0x003fe20003800000 */
.L_x_1180:
[----:B------:R-:W-:Y:S01]  /*34a10*/  IMAD.MOV.U32 R12, RZ, RZ, 0x2 ;  /* 0x00000002ff0c7424 */ /* 0x000fe200078e00ff */
[----:B------:R-:W-:-:S04]  /*34a20*/  SEL R14, R14, RZ, P1 ;  /* 0x000000ff0e0e7207 */ /* 0x000fc80000800000 */
[----:B------:R-:W-:-:S05]  /*34a30*/  IADD3 R5, R13, R14, RZ ;  /* 0x0000000e0d057210 */ /* 0x000fca0007ffe0ff */
[----:B------:R-:W-:-:S07]  /*34a40*/  IMAD.MOV.U32 R13, RZ, RZ, R5 ;  /* 0x000000ffff0d7224 */ /* 0x000fce00078e0005 */
[----:B------:R-:W-:Y:S05]  /*34a50*/  WARPSYNC.COLLECTIVE R15, `(.L_x_1181) ;  /* 0x000000000f087348 */ /* 0x000fea0003c00000 */
[----:B------:R0:W1:Y:S02]  /*34a60*/  SHFL.UP P6, R14, R13, R12, R11 ;  /* 0x0400000c0d0e7389 */ /* 0x00006400000c000b */
[----:B01----:R-:W-:Y:S01]  /*34a70*/  ENDCOLLECTIVE ;  /* 0x000000000000791b */ /* 0x003fe20003800000 */
.L_x_1181:
[----:B------:R-:W-:Y:S01]  /*34a80*/  IMAD.MOV.U32 R12, RZ, RZ, 0x4 ;  /* 0x00000004ff0c7424 */ /* 0x000fe200078e00ff */
[----:B------:R-:W-:-:S05]  /*34a90*/  SEL R2, R14, RZ, P2 ;  /* 0x000000ff0e027207 */ /* 0x000fca0001000000 */
[----:B------:R-:W-:-:S05]  /*34aa0*/  IMAD.IADD R2, R5, 0x1, R2 ;  /* 0x0000000105027824 */ /* 0x000fca00078e0202 */
[----:B------:R-:W-:-:S07]  /*34ab0*/  MOV R13, R2 ;  /* 0x00000002000d7202 */ /* 0x000fce0000000f00 */
[----:B------:R-:W-:Y:S05]  /*34ac0*/  WARPSYNC.COLLECTIVE R15, `(.L_x_1182) ;  /* 0x000000000f087348 */ /* 0x000fea0003c00000 */
[----:B------:R0:W1:Y:S02]  /*34ad0*/  SHFL.UP P6, R14, R13, R12, R11 ;  /* 0x0400000c0d0e7389 */ /* 0x00006400000c000b */
[----:B01----:R-:W-:Y:S01]  /*34ae0*/  ENDCOLLECTIVE ;  /* 0x000000000000791b */ /* 0x003fe20003800000 */
.L_x_1182:
[----:B------:R-:W-:Y:S02]  /*34af0*/  MOV R12, 0x8 ;  /* 0x00000008000c7802 */ /* 0x000fe40000000f00 */
[----:B------:R-:W-:-:S05]  /*34b00*/  SEL R3, R14, RZ, P3 ;  /* 0x000000ff0e037207 */ /* 0x000fca0001800000 */
[----:B------:R-:W-:-:S04]  /*34b10*/  IMAD.IADD R8, R2, 0x1, R3 ;  /* 0x0000000102087824 */ /* 0x000fc800078e0203 */
[----:B------:R-:W-:-:S07]  /*34b20*/  IMAD.MOV.U32 R13, RZ, RZ, R8 ;  /* 0x000000ffff0d7224 */ /* 0x000fce00078e0008 */
[----:B------:R-:W-:Y:S05]  /*34b30*/  WARPSYNC.COLLECTIVE R15, `(.L_x_1183) ;  /* 0x000000000f087348 */ /* 0x000fea0003c00000 */
[----:B------:R0:W1:Y:S02]  /*34b40*/  SHFL.UP P6, R14, R13, R12, R11 ;  /* 0x0400000c0d0e7389 */ /* 0x00006400000c000b */
[----:B01----:R-:W-:Y:S01]  /*34b50*/  ENDCOLLECTIVE ;  /* 0x000000000000791b */ /* 0x003fe20003800000 */
.L_x_1183:
[----:B------:R-:W-:Y:S01]  /*34b60*/  IMAD.MOV.U32 R12, RZ, RZ, 0x10 ;  /* 0x00000010ff0c7424 */ /* 0x000fe200078e00ff */
[----:B------:R-:W-:-:S05]  /*34b70*/  SEL R5, R14, RZ, P4 ;  /* 0x000000ff0e057207 */ /* 0x000fca0002000000 */
[----:B------:R-:W-:-:S04]  /*34b80*/  IMAD.IADD R5, R8, 0x1, R5 ;  /* 0x0000000108057824 */ /* 0x000fc800078e0205 */
[----:B------:R-:W-:-:S07]  /*34b90*/  IMAD.MOV.U32 R13, RZ, RZ, R5 ;  /* 0x000000ffff0d7224 */ /* 0x000fce00078e0005 */
[----:B------:R-:W-:Y:S05]  /*34ba0*/  WARPSYNC.COLLECTIVE R15, `(.L_x_1184) ;  /* 0x000000000f087348 */ /* 0x000fea0003c00000 */
[----:B------:R0:W1:Y:S02]  /*34bb0*/  SHFL.UP P6, R14, R13, R12, R11 ;  /* 0x0400000c0d0e7389 */ /* 0x00006400000c000b */
[----:B01----:R-:W-:Y:S01]  /*34bc0*/  ENDCOLLECTIVE ;  /* 0x000000000000791b */ /* 0x003fe20003800000 */
.L_x_1184:
[----:B------:R-:W-:Y:S02]  /*34bd0*/  IMAD.MOV.U32 R12, RZ, RZ, 0x1f ;  /* 0x0000001fff0c7424 */ /* 0x000fe400078e00ff */
[----:B------:R-:W-:Y:S01]  /*34be0*/  IMAD.MOV.U32 R11, RZ, RZ, 0x1f ;  /* 0x0000001fff0b7424 */ /* 0x000fe200078e00ff */
[----:B------:R-:W-:-:S04]  /*34bf0*/  SEL R14, R14, RZ, P5 ;  /* 0x000000ff0e0e7207 */ /* 0x000fc80002800000 */
[----:B------:R-:W-:-:S05]  /*34c00*/  IADD3 R3, R5, R14, RZ ;  /* 0x0000000e05037210 */ /* 0x000fca0007ffe0ff */
[----:B------:R-:W-:-:S07]  /*34c10*/  IMAD.MOV.U32 R13, RZ, RZ, R3 ;  /* 0x000000ffff0d7224 */ /* 0x000fce00078e0003 */
[----:B------:R-:W-:Y:S05]  /*34c20*/  WARPSYNC.COLLECTIVE R15, `(.L_x_1185) ;  /* 0x000000000f087348 */ /* 0x000fea0003c00000 */
[----:B------:R0:W1:Y:S02]  /*34c30*/  SHFL.IDX P6, R14, R13, R12, R11 ;  /* 0x0000000c0d0e7389 */ /* 0x00006400000c000b */
[----:B01----:R-:W-:Y:S01]  /*34c40*/  ENDCOLLECTIVE ;  /* 0x000000000000791b */ /* 0x003fe20003800000 */
.L_x_1185:
[----:B------:R-:W-:Y:S05]  /*34c50*/  BRA `(.L_x_1186) ;  /* 0xffffff5800047947 */ /* 0x000fea000383ffff */
.L_x_809:
[----:B------:R-:W-:Y:S01]  /*34c60*/  BSSY B0, `(.L_x_1187) ;  /* 0x0000007000007945 */ /* 0x000fe20003800000 */
[----:B------:R-:W-:Y:S02]  /*34c70*/  IMAD.MOV.U32 R12, RZ, RZ, 0x1 ;  /* 0x00000001ff0c7424 */ /* 0x000fe400078e00ff */
[----:B------:R-:W-:Y:S02]  /*34c80*/  IMAD.MOV.U32 R11, RZ, RZ, RZ ;  /* 0x000000ffff0b7224 */ /* 0x000fe400078e00ff */
[----:B------:R-:W-:-:S07]  /*34c90*/  IMAD.MOV.U32 R15, RZ, RZ, -0x1 ;  /* 0xffffffffff0f7424 */ /* 0x000fce00078e00ff */
[----:B------:R-:W-:Y:S05]  /*34ca0*/  WARPSYNC.COLLECTIVE R15, `(.L_x_1188) ;  /* 0x000000000f087348 */ /* 0x000fea0003c00000 */
[----:B------:R0:W1:Y:S02]  /*34cb0*/  SHFL.UP P6, R14, R13, R12, R11 ;  /* 0x0400000c0d0e7389 */ /* 0x00006400000c000b */
[----:B01----:R-:W-:Y:S01]  /*34cc0*/  ENDCOLLECTIVE ;  /* 0x000000000000791b */ /* 0x003fe20003800000 */
.L_x_1188:
[----:B------:R-:W-:Y:S05]  /*34cd0*/  BSYNC B0 ;  /* 0x0000000000007941 */ /* 0x000fea0003800000 */
.L_x_1187:
[----:B------:R-:W-:Y:S01]  /*34ce0*/  SEL R14, R14, RZ, P1 ;  /* 0x000000ff0e0e7207 */ /* 0x000fe20000800000 */
[----:B------:R-:W-:Y:S02]  /*34cf0*/  IMAD.MOV.U32 R12, RZ, RZ, 0x2 ;  /* 0x00000002ff0c7424 */ /* 0x000fe400078e00ff */
[----:B------:R-:W-:Y:S01]  /*34d00*/  IMAD.MOV.U32 R11, RZ, RZ, RZ ;  /* 0x000000ffff0b7224 */ /* 0x000fe200078e00ff */
[----:B------:R-:W-:Y:S01]  /*34d10*/  IADD3 R13, R13, R14, RZ ;  /* 0x0000000e0d0d7210 */ /* 0x000fe20007ffe0ff */
[----:B------:R-:W-:-:S07]  /*34d20*/  IMAD.MOV.U32 R15, RZ, RZ, -0x1 ;  /* 0xffffffffff0f7424 */ /* 0x000fce00078e00ff */
[----:B------:R-:W-:Y:S05]  /*34d30*/  WARPSYNC.COLLECTIVE R15, `(.L_x_1189) ;  /* 0x000000000f087348 */ /* 0x000fea0003c00000 */
[----:B------:R0:W1:Y:S02]  /*34d40*/  SHFL.UP P6, R14, R13, R12, R11 ;  /* 0x0400000c0d0e7389 */ /* 0x00006400000c000b */
[----:B01----:R-:W-:Y:S01]  /*34d50*/  ENDCOLLECTIVE ;  /* 0x000000000000791b */ /* 0x003fe20003800000 */
.L_x_1189:
[----:B------:R-:W-:Y:S01]  /*34d60*/  IMAD.MOV.U32 R12, RZ, RZ, 0x4 ;  /* 0x00000004ff0c7424 */ /* 0x000fe200078e00ff */
[----:B------:R-:W-:-:S04]  /*34d70*/  SEL R2, R14, RZ, P2 ;  /* 0x000000ff0e027207 */ /* 0x000fc80001000000 */
[----:B------:R-:W-:-:S05]  /*34d80*/  IADD3 R2, R13, R2, RZ ;  /* 0x000000020d027210 */ /* 0x000fca0007ffe0ff */
[----:B------:R-:W-:-:S07]  /*34d90*/  IMAD.MOV.U32 R13, RZ, RZ, R2 ;  /* 0x000000ffff0d7224 */ /* 0x000fce00078e0002 */
[----:B------:R-:W-:Y:S05]  /*34da0*/  WARPSYNC.COLLECTIVE R15, `(.L_x_1190) ;  /* 0x000000000f087348 */ /* 0x000fea0003c00000 */
[----:B------:R0:W1:Y:S02]  /*34db0*/  SHFL.UP P6, R14, R13, R12, R11 ;  /* 0x0400000c0d0e7389 */ /* 0x00006400000c000b */
[----:B01----:R-:W-:Y:S01]  /*34dc0*/  ENDCOLLECTIVE ;  /* 0x000000000000791b */ /* 0x003fe20003800000 */
.L_x_1190:
[----:B------:R-:W-:Y:S01]  /*34dd0*/  IMAD.MOV.U32 R12, RZ, RZ, 0x8 ;  /* 0x00000008ff0c7424 */ /* 0x000fe200078e00ff */
[----:B------:R-:W-:-:S05]  /*34de0*/  SEL R5, R14, RZ, P3 ;  /* 0x000000ff0e057207 */ /* 0x000fca0001800000 */
[----:B------:R-:W-:-:S05]  /*34df0*/  IMAD.IADD R5, R2, 0x1, R5 ;  /* 0x0000000102057824 */ /* 0x000fca00078e0205 */
[----:B------:R-:W-:-:S07]  /*34e00*/  MOV R13, R5 ;  /* 0x00000005000d7202 */ /* 0x000fce0000000f00 */
[----:B------:R-:W-:Y:S05]  /*34e10*/  WARPSYNC.COLLECTIVE R15, `(.L_x_1191) ;  /* 0x000000000f087348 */ /* 0x000fea0003c00000 */
[----:B------:R0:W1:Y:S02]  /*34e20*/  SHFL.UP P6, R14, R13, R12, R11 ;  /* 0x0400000c0d0e7389 */ /* 0x00006400000c000b */
[----:B01----:R-:W-:Y:S01]  /*34e30*/  ENDCOLLECTIVE ;  /* 0x000000000000791b */ /* 0x003fe20003800000 */
.L_x_1191:
[----:B------:R-:W-:Y:S02]  /*34e40*/  MOV R12, 0x10 ;  /* 0x00000010000c7802 */ /* 0x000fe40000000f00 */
[----:B------:R-:W-:-:S05]  /*34e50*/  SEL R8, R14, RZ, P4 ;  /* 0x000000ff0e087207 */ /* 0x000fca0002000000 */
[----:B------:R-:W-:-:S04]  /*34e60*/  IMAD.IADD R8, R5, 0x1, R8 ;  /* 0x0000000105087824 */ /* 0x000fc800078e0208 */
[----:B------:R-:W-:-:S07]  /*34e70*/  IMAD.MOV.U32 R13, RZ, RZ, R8 ;  /* 0x000000ffff0d7224 */ /* 0x000fce00078e0008 */
[----:B------:R-:W-:Y:S05]  /*34e80*/  WARPSYNC.COLLECTIVE R15, `(.L_x_1192) ;  /* 0x000000000f087348 */ /* 0x000fea0003c00000 */
[----:B------:R0:W1:Y:S02]  /*34e90*/  SHFL.UP P6, R14, R13, R12, R11 ;  /* 0x0400000c0d0e7389 */ /* 0x00006400000c000b */
[----:B01----:R-:W-:Y:S01]  /*34ea0*/  ENDCOLLECTIVE ;  /* 0x000000000000791b */ /* 0x003fe20003800000 */
.L_x_1192:
[----:B------:R-:W-:Y:S01]  /*34eb0*/  IMAD.MOV.U32 R12, RZ, RZ, 0x1f ;  /* 0x0000001fff0c7424 */ /* 0x000fe200078e00ff */
[----:B------:R-:W-:Y:S02]  /*34ec0*/  MOV R11, 0x1f ;  /* 0x0000001f000b7802 */ /* 0x000fe40000000f00 */
[----:B------:R-:W-:-:S05]  /*34ed0*/  SEL R3, R14, RZ, P5 ;  /* 0x000000ff0e037207 */ /* 0x000fca0002800000 */
[----:B------:R-:W-:-:S04]  /*34ee0*/  IMAD.IADD R3, R8, 0x1, R3 ;  /* 0x0000000108037824 */ /* 0x000fc800078e0203 */
[----:B------:R-:W-:-:S07]  /*34ef0*/  IMAD.MOV.U32 R13, RZ, RZ, R3 ;  /* 0x000000ffff0d7224 */ /* 0x000fce00078e0003 */
[----:B------:R-:W-:Y:S05]  /*34f00*/  WARPSYNC.COLLECTIVE R15, `(.L_x_1193) ;  /* 0x000000000f087348 */ /* 0x000fea0003c00000 */
[----:B------:R0:W1:Y:S02]  /*34f10*/  SHFL.IDX P6, R14, R13, R12, R11 ;  /* 0x0000000c0d0e7389 */ /* 0x00006400000c000b */
[----:B01----:R-:W-:Y:S01]  /*34f20*/  ENDCOLLECTIVE ;  /* 0x000000000000791b */ /* 0x003fe20003800000 */
.L_x_1193:
[----:B------:R-:W-:Y:S05]  /*34f30*/  BRA `(.L_x_1194) ;  /* 0xffffff5400f07947 */ /* 0x000fea000383ffff */
.L_x_811:
[----:B------:R-:W-:Y:S01]  /*34f40*/  BSSY B0, `(.L_x_1195) ;  /* 0x0000006000007945 */ /* 0x000fe20003800000 */
[----:B------:R-:W-:Y:S01]  /*34f50*/  PLOP3.LUT P6, PT, P6, PT, PT, 0x8, 0x0 ;  /* 0x000000000000781c */ /* 0x000fe200037ce170 */
[----:B------:R-:W-:-:S12]  /*34f60*/  IMAD.MOV.U32 R15, RZ, RZ, -0x1 ;  /* 0xffffffffff0f7424 */ /* 0x000fd800078e00ff */
[----:B0-----:R-:W-:Y:S05]  /*34f70*/  WARPSYNC.COLLECTIVE R15, `(.L_x_1196) ;  /* 0x000000000f087348 */ /* 0x001fea0003c00000 */
[----:B------:R-:W-:Y:S01]  /*34f80*/  VOTE.ANY R14, PT, P6 ;  /* 0x00000000000e7806 */ /* 0x000fe200030e0100 */
[----:B0-----:R-:W-:Y:S06]  /*34f90*/  ENDCOLLECTIVE ;  /* 0x000000000000791b */ /* 0x001fec0003800000 */
.L_x_1196:
[----:B------:R-:W-:Y:S05]  /*34fa0*/  BSYNC B0 ;  /* 0x0000000000007941 */ /* 0x000fea0003800000 */
.L_x_1195:
[----:B------:R-:W-:Y:S02]  /*34fb0*/  IMAD.MOV.U32 R8, RZ, RZ, R14 ;  /* 0x000000ffff087224 */ /* 0x000fe400078e000e */
[----:B------:R-:W-:Y:S02]  /*34fc0*/  IMAD.MOV.U32 R13, RZ, RZ, R7 ;  /* 0x000000ffff0d7224 */ /* 0x000fe400078e0007 */
[----:B------:R-:W0:Y:S01]  /*34fd0*/  POPC R5, R8 ;  /* 0x0000000800057309 */ /* 0x000e220000000000 */
[----:B------:R-:W-:Y:S02]  /*34fe0*/  IMAD.MOV.U32 R11, RZ, RZ, 0x1f ;  /* 0x0000001fff0b7424 */ /* 0x000fe400078e00ff */
[----:B------:R-:W-:Y:S01]  /*34ff0*/  IMAD.MOV.U32 R15, RZ, RZ, -0x1 ;  /* 0xffffffffff0f7424 */ /* 0x000fe200078e00ff */
[----:B0-----:R-:W-:-:S07]  /*35000*/  MOV R12, R5 ;  /* 0x00000005000c7202 */ /* 0x001fce0000000f00 */
[----:B------:R-:W-:Y:S05]  /*35010*/  WARPSYNC.COLLECTIVE R15, `(.L_x_1197) ;  /* 0x000000000f087348 */ /* 0x000fea0003c00000 */
[----:B------:R0:W1:Y:S02]  /*35020*/  SHFL.IDX P6, R14, R13, R12, R11 ;  /* 0x0000000c0d0e7389 */ /* 0x00006400000c000b */
[----:B01----:R-:W-:Y:S01]  /*35030*/  ENDCOLLECTIVE ;  /* 0x000000000000791b */ /* 0x003fe20003800000 */
.L_x_1197:
[----:B------:R-:W-:Y:S01]  /*35040*/  MOV R13, R4 ;  /* 0x00000004000d7202 */ /* 0x000fe20000000f00 */
[----:B------:R-:W-:-:S07]  /*35050*/  IMAD.MOV.U32 R7, RZ, RZ, R14 ;  /* 0x000000ffff077224 */ /* 0x000fce00078e000e */
[----:B------:R-:W-:Y:S05]  /*35060*/  WARPSYNC.COLLECTIVE R15, `(.L_x_1198) ;  /* 0x000000000f087348 */ /* 0x000fea0003c00000 */
[----:B------:R0:W1:Y:S02]  /*35070*/  SHFL.IDX P6, R14, R13, R12, R11 ;  /* 0x0000000c0d0e7389 */ /* 0x00006400000c000b */
[----:B01----:R-:W-:Y:S01]  /*35080*/  ENDCOLLECTIVE ;  /* 0x000000000000791b */ /* 0x003fe20003800000 */
.L_x_1198:
[----:B------:R-:W-:Y:S01]  /*35090*/  IMAD.MOV.U32 R4, RZ, RZ, R14 ;  /* 0x000000ffff047224 */ /* 0x000fe200078e000e */
[----:B------:R-:W-:Y:S06]  /*350a0*/  BRA `(.L_x_1199) ;  /* 0xffffff5400d07947 */ /* 0x000fec000383ffff */
.L_x_813:
[----:B------:R-:W-:Y:S01]  /*350b0*/  BSSY B0, `(.L_x_1200) ;  /* 0x0000007000007945 */ /* 0x000fe20003800000 */
[----:B------:R-:W-:Y:S01]  /*350c0*/  IMAD.MOV.U32 R13, RZ, RZ, R3 ;  /* 0x000000ffff0d7224 */ /* 0x000fe200078e0003 */
[----:B------:R-:W-:Y:S01]  /*350d0*/  MOV R15, 0xffffffff ;  /* 0xffffffff000f7802 */ /* 0x000fe20000000f00 */
[----:B------:R-:W-:-:S07]  /*350e0*/  IMAD.MOV.U32 R11, RZ, RZ, 0x1f ;  /* 0x0000001fff0b7424 */ /* 0x000fce00078e00ff */
[----:B0123--:R-:W-:Y:S05]  /*350f0*/  WARPSYNC.COLLECTIVE R15, `(.L_x_1201) ;  /* 0x000000000f087348 */ /* 0x00ffea0003c00000 */
[----:B------:R4:W0:Y:S02]  /*35100*/  SHFL.IDX P6, R14, R13, R12, R11 ;  /* 0x0000000c0d0e7389 */ /* 0x00082400000c000b */
[----:B01234-:R-:W-:Y:S01]  /*35110*/  ENDCOLLECTIVE ;  /* 0x000000000000791b */ /* 0x01ffe20003800000 */
.L_x_1201:
[----:B------:R-:W-:Y:S05]  /*35120*/  BSYNC B0 ;  /* 0x0000000000007941 */ /* 0x000fea0003800000 */
.L_x_1200:
[----:B------:R-:W-:Y:S01]  /*35130*/  IMAD.MOV.U32 R24, RZ, RZ, R14 ;  /* 0x000000ffff187224 */ /* 0x000fe200078e000e */
[----:B------:R-:W-:Y:S06]  /*35140*/  BRA `(.L_x_812) ;  /* 0xffffff5400c07947 */ /* 0x000fec000383ffff */
.L_x_817:
[----:B0-----:R0:W1:Y:S02]  /*35150*/  SYNCS.PHASECHK.TRANS64.TRYWAIT P0, [R4+URZ+0x38820], R0 ;  /* 0x03882000040075a7 */ /* 0x001064000800017f */
[----:B-1----:R-:W-:Y:S05]  /*35160*/  @!P0 NANOSLEEP.SYNCS 0x989680 ;  /* 0x009896800000895d */ /* 0x002fea0003900000 */
[----:B------:R-:W1:Y:S02]  /*35170*/  @!P0 SYNCS.PHASECHK.TRANS64 P0, [R4+URZ+0x38820], R0 ;  /* 0x03882000040085a7 */ /* 0x000e64000800007f */
[----:B-1----:R-:W-:Y:S05]  /*35180*/  @!P0 BRA `(.L_x_817) ;  /* 0xfffffffc00f08947 */ /* 0x002fea000383ffff */
[----:B------:R-:W-:Y:S05]  /*35190*/  BRA `(.L_x_1202) ;  /* 0xffffff5c00207947 */ /* 0x000fea000383ffff */
.L_x_818:
[----:B------:R-:W1:Y:S01]  /*351a0*/  S2R R2, SR_TID.X ;  /* 0x0000000000027919 */ /* 0x000e620000002100 */
[----:B------:R-:W-:Y:S01]  /*351b0*/  BSSY B0, `(.L_x_1203) ;  /* 0x000000a000007945 */ /* 0x000fe20003800000 */
[----:B------:R-:W-:Y:S01]  /*351c0*/  IMAD.MOV.U32 R12, RZ, RZ, RZ ;  /* 0x000000ffff0c7224 */ /* 0x000fe200078e00ff */
[----:B------:R-:W-:Y:S01]  /*351d0*/  MOV R11, 0x1f ;  /* 0x0000001f000b7802 */ /* 0x000fe20000000f00 */
[----:B------:R-:W-:Y:S01]  /*351e0*/  IMAD.MOV.U32 R15, RZ, RZ, -0x1 ;  /* 0xffffffffff0f7424 */ /* 0x000fe200078e00ff */
[----:B-1----:R-:W-:-:S04]  /*351f0*/  SHF.R.U32.HI R2, RZ, 0x5, R2 ;  /* 0x00000005ff027819 */ /* 0x002fc80000011602 */
[----:B------:R-:W-:-:S05]  /*35200*/  LOP3.LUT R2, R2, 0x3, RZ, 0xc0, !PT ;  /* 0x0000000302027812 */ /* 0x000fca00078ec0ff */
[----:B------:R-:W-:-:S07]  /*35210*/  IMAD.MOV.U32 R13, RZ, RZ, R2 ;  /* 0x000000ffff0d7224 */ /* 0x000fce00078e0002 */
[----:B0-----:R-:W-:Y:S05]  /*35220*/  WARPSYNC.COLLECTIVE R15, `(.L_x_1204) ;  /* 0x000000000f087348 */ /* 0x001fea0003c00000 */
[----:B------:R1:W2:Y:S02]  /*35230*/  SHFL.IDX P6, R14, R13, R12, R11 ;  /* 0x0000000c0d0e7389 */ /* 0x0002a400000c000b */
[----:B012---:R-:W-:Y:S01]  /*35240*/  ENDCOLLECTIVE ;  /* 0x000000000000791b */ /* 0x007fe20003800000 */
.L_x_1204:
[----:B------:R-:W-:Y:S05]  /*35250*/  BSYNC B0 ;  /* 0x0000000000007941 */ /* 0x000fea0003800000 */
.L_x_1203:
[----:B------:R-:W-:Y:S05]  /*35260*/  BRA `(.L_x_1205) ;  /* 0xffffff5c00087947 */ /* 0x000fea000383ffff */
.L_x_819:
[----:B------:R-:W-:Y:S01]  /*35270*/  BSSY B0, `(.L_x_1206) ;  /* 0x0000006000007945 */ /* 0x000fe20003800000 */
[----:B------:R-:W-:-:S07]  /*35280*/  IMAD.MOV.U32 R15, RZ, RZ, -0x1 ;  /* 0xffffffffff0f7424 */ /* 0x000fce00078e00ff */
[----:B0-----:R-:W-:Y:S05]  /*35290*/  WARPSYNC.COLLECTIVE R15, `(.L_x_1207) ;  /* 0x000000000f0c7348 */ /* 0x001fea0003c00000 */
[----:B------:R-:W-:Y:S02]  /*352a0*/  ELECT P6, UR62, PT ;  /* 0x00000000003e782f */ /* 0x000fe400038c0000 */
[----:B------:R-:W-:Y:S01]  /*352b0*/  MOV R14, UR62 ;  /* 0x0000003e000e7c02 */ /* 0x000fe20008000f00 */
[----:B0-----:R-:W-:Y:S10]  /*352c0*/  ENDCOLLECTIVE ;  /* 0x000000000000791b */ /* 0x001ff40003800000 */
.L_x_1207:
[----:B------:R-:W-:Y:S05]  /*352d0*/  BSYNC B0 ;  /* 0x0000000000007941 */ /* 0x000fea0003800000 */
.L_x_1206:
[----:B------:R-:W-:Y:S05]  /*352e0*/  BRA `(.L_x_1208) ;  /* 0xffffff5800fc7947 */ /* 0x000fea000383ffff */
.L_x_821:
[----:B0-----:R0:W1:Y:S02]  /*352f0*/  SYNCS.PHASECHK.TRANS64.TRYWAIT P1, [R5+URZ+0x38840], R0 ;  /* 0x03884000050075a7 */ /* 0x001064000802017f */
[----:B-1----:R-:W-:Y:S05]  /*35300*/  @!P1 NANOSLEEP.SYNCS 0x989680 ;  /* 0x009896800000995d */ /* 0x002fea0003900000 */
[----:B------:R-:W1:Y:S02]  /*35310*/  @!P1 SYNCS.PHASECHK.TRANS64 P1, [R5+URZ+0x38840], R0 ;  /* 0x03884000050095a7 */ /* 0x000e64000802007f */
[----:B-1----:R-:W-:Y:S05]  /*35320*/  @!P1 BRA `(.L_x_821) ;  /* 0xfffffffc00f09947 */ /* 0x002fea000383ffff */
[----:B------:R-:W-:Y:S05]  /*35330*/  BRA `(.L_x_1209) ;  /* 0xffffff5c00247947 */ /* 0x000fea000383ffff */
.L_x_823:
[----:B-1----:R1:W2:Y:S02]  /*35340*/  SYNCS.PHASECHK.TRANS64.TRYWAIT P1, [R29+URZ+0x38840], R2 ;  /* 0x038840021d0075a7 */ /* 0x0022a4000802017f */
[----:B--2---:R-:W-:Y:S05]  /*35350*/  @!P1 NANOSLEEP.SYNCS 0x989680 ;  /* 0x009896800000995d */ /* 0x004fea0003900000 */
[----:B------:R-:W2:Y:S02]  /*35360*/  @!P1 SYNCS.PHASECHK.TRANS64 P1, [R29+URZ+0x38840], R2 ;  /* 0x038840021d0095a7 */ /* 0x000ea4000802007f */
[----:B--2---:R-:W-:Y:S05]  /*35370*/  @!P1 BRA `(.L_x_823) ;  /* 0xfffffffc00f09947 */ /* 0x004fea000383ffff */
[----:B------:R-:W-:Y:S05]  /*35380*/  BRA `(.L_x_1210) ;  /* 0xffffff5c00307947 */ /* 0x000fea000383ffff */
.L_x_825:
[----:B--2---:R2:W3:Y:S02]  /*35390*/  SYNCS.PHASECHK.TRANS64.TRYWAIT P1, [R5+URZ+0x38860], R0 ;  /* 0x03886000050075a7 */ /* 0x0044e4000802017f */
[----:B---3--:R-:W-:Y:S05]  /*353a0*/  @!P1 NANOSLEEP.SYNCS 0x989680 ;  /* 0x009896800000995d */ /* 0x008fea0003900000 */
[----:B------:R-:W3:Y:S02]  /*353b0*/  @!P1 SYNCS.PHASECHK.TRANS64 P1, [R5+URZ+0x38860], R0 ;  /* 0x03886000050095a7 */ /* 0x000ee4000802007f */
[----:B---3--:R-:W-:Y:S05]  /*353c0*/  @!P1 BRA `(.L_x_825) ;  /* 0xfffffffc00f09947 */ /* 0x008fea000383ffff */
[----:B------:R-:W-:Y:S05]  /*353d0*/  BRA `(.L_x_1211) ;  /* 0xffffff5c002c7947 */ /* 0x000fea000383ffff */
.L_x_827:
[----:B---3--:R3:W4:Y:S02]  /*353e0*/  SYNCS.PHASECHK.TRANS64.TRYWAIT P1, [R29+URZ+0x38860], R2 ;  /* 0x038860021d0075a7 */ /* 0x008724000802017f */
[----:B----4-:R-:W-:Y:S05]  /*353f0*/  @!P1 NANOSLEEP.SYNCS 0x989680 ;  /* 0x009896800000995d */ /* 0x010fea0003900000 */
[----:B------:R-:W4:Y:S02]  /*35400*/  @!P1 SYNCS.PHASECHK.TRANS64 P1, [R29+URZ+0x38860], R2 ;  /* 0x038860021d0095a7 */ /* 0x000f24000802007f */
[----:B----4-:R-:W-:Y:S05]  /*35410*/  @!P1 BRA `(.L_x_827) ;  /* 0xfffffffc00f09947 */ /* 0x010fea000383ffff */
[----:B------:R-:W-:Y:S05]  /*35420*/  BRA `(.L_x_1212) ;  /* 0xffffff5c00287947 */ /* 0x000fea000383ffff */
.L_x_829:
[----:B----4-:R4:W0:Y:S02]  /*35430*/  SYNCS.PHASECHK.TRANS64.TRYWAIT P1, [R5+URZ+0x38880], R0 ;  /* 0x03888000050075a7 */ /* 0x010824000802017f */
[----:B0-----:R-:W-:Y:S05]  /*35440*/  @!P1 NANOSLEEP.SYNCS 0x989680 ;  /* 0x009896800000995d */ /* 0x001fea0003900000 */
[----:B------:R-:W0:Y:S02]  /*35450*/  @!P1 SYNCS.PHASECHK.TRANS64 P1, [R5+URZ+0x38880], R0 ;  /* 0x03888000050095a7 */ /* 0x000e24000802007f */
[----:B0-----:R-:W-:Y:S05]  /*35460*/  @!P1 BRA `(.L_x_829) ;  /* 0xfffffffc00f09947 */ /* 0x001fea000383ffff */
[----:B------:R-:W-:Y:S05]  /*35470*/  BRA `(.L_x_1213) ;  /* 0xffffff5c00247947 */ /* 0x000fea000383ffff */
.L_x_1214:
        /* <DEDUP_REMOVED lines=16> */
.L_x_16268:


//--------------------- .text._ZN7cutlass13device_kernelIN5flash11enable_sm90INS1_16FlashAttnFwdSm90INS1_25CollectiveMainloopFwdSm90ILi2EN4cute5tupleIJNS5_1CILi1EEES8_S8_EEENS6_IJNS7_ILi128EEENS7_ILi64EEENS7_ILi256EEEEEELi256ENS_12float_e4m3_tEfNS_4arch4Sm90ELb0ELb1ELb1ELb0ELb1ELb0ELb0ELb1ELb0ELb1ELb1ELb0EEENS1_21CollectiveEpilogueFwdINS6_IJSA_SC_SB_EEES9_NS_10bfloat16_tESG_Li256ELb0ELb1ELb1ELb1EEENS1_19SingleTileSchedulerILb0ELb1ELb1ELi128EEEEEEEEEvNT_6ParamsE --------------------------
	.section	.text._ZN7cutlass13device_kernelIN5flash11enable_sm90INS1_16FlashAttnFwdSm90INS1_25CollectiveMainloopFwdSm90ILi2EN4cute5tupleIJNS5_1CILi1EEES8_S8_EEENS6_IJNS7_ILi128EEENS7_ILi64EEENS7_ILi256EEEEEELi256ENS_12float_e4m3_tEfNS_4arch4Sm90ELb0ELb1ELb1ELb0ELb1ELb0ELb0ELb1ELb0ELb1ELb1ELb0EEENS1_21CollectiveEpilogueFwdINS6_IJSA_SC_SB_EEES9_NS_10bfloat16_tESG_Li256ELb0ELb1ELb1ELb1EEENS1_19SingleTileSchedulerILb0ELb1ELb1ELi128EEEEEEEEEvNT_6ParamsE,"ax",@progbits
	.align	128
.text._ZN7cutlass13device_kernelIN5flash11enable_sm90INS1_16FlashAttnFwdSm90INS1_25CollectiveMainloopFwdSm90ILi2EN4cute5tupleIJNS5_1CILi1EEES8_S8_EEENS6_IJNS7_ILi128EEENS7_ILi64EEENS7_ILi256EEEEEELi256ENS_12float_e4m3_tEfNS_4arch4Sm90ELb0ELb1ELb1ELb0ELb1ELb0ELb0ELb1ELb0ELb1ELb1ELb0EEENS1_21CollectiveEpilogueFwdINS6_IJSA_SC_SB_EEES9_NS_10bfloat16_tESG_Li256ELb0ELb1ELb1ELb1EEENS1_19SingleTileSchedulerILb0ELb1ELb1ELi128EEEEEEEEEvNT_6ParamsE:
        .type           _ZN7cutlass13device_kernelIN5flash11enable_sm90INS1_16FlashAttnFwdSm90INS1_25CollectiveMainloopFwdSm90ILi2EN4cute5tupleIJNS5_1CILi1EEES8_S8_EEENS6_IJNS7_ILi128EEENS7_ILi64EEENS7_ILi256EEEEEELi256ENS_12float_e4m3_tEfNS_4arch4Sm90ELb0ELb1ELb1ELb0ELb1ELb0ELb0ELb1ELb0ELb1ELb1ELb0EEENS1_21CollectiveEpilogueFwdINS6_IJSA_SC_SB_EEES9_NS_10bfloat16_tESG_Li256ELb0ELb1ELb1ELb1EEENS1_19SingleTileSchedulerILb0ELb1ELb1ELi128EEEEEEEEEvNT_6ParamsE,@function
        .size           _ZN7cutlass13device_kernelIN5flash11enable_sm90INS1_16FlashAttnFwdSm90INS1_25CollectiveMainloopFwdSm90ILi2EN4cute5tupleIJNS5_1CILi1EEES8_S8_EEENS6_IJNS7_ILi128EEENS7_ILi64EEENS7_ILi256EEEEEELi256ENS_12float_e4m3_tEfNS_4arch4Sm90ELb0ELb1ELb1ELb0ELb1ELb0ELb0ELb1ELb0ELb1ELb1ELb0EEENS1_21CollectiveEpilogueFwdINS6_IJSA_SC_SB_EEES9_NS_10bfloat16_tESG_Li256ELb0ELb1ELb1ELb1EEENS1_19SingleTileSchedulerILb0ELb1ELb1ELi128EEEEEEEEEvNT_6ParamsE,(.L_x_16269 - _ZN7cutlass13device_kernelIN5flash11enable_sm90INS1_16FlashAttnFwdSm90INS1_25CollectiveMainloopFwdSm90ILi2EN4cute5tupleIJNS5_1CILi1EEES8_S8_EEENS6_IJNS7_ILi128EEENS7_ILi64EEENS7_ILi256EEEEEELi256ENS_12float_e4m3_tEfNS_4arch4Sm90ELb0ELb1ELb1ELb0ELb1ELb0ELb0ELb1ELb0ELb1ELb1ELb0EEENS1_21CollectiveEpilogueFwdINS6_IJSA_SC_SB_EEES9_NS_10bfloat16_tESG_Li256ELb0ELb1ELb1ELb1EEENS1_19SingleTileSchedulerILb0ELb1ELb1ELi128EEEEEEEEEvNT_6ParamsE)
        .other          _ZN7cutlass13device_kernelIN5flash11enable_sm90INS1_16FlashAttnFwdSm90INS1_25CollectiveMainloopFwdSm90ILi2EN4cute5tupleIJNS5_1CILi1EEES8_S8_EEENS6_IJNS7_ILi128EEENS7_ILi64EEENS7_ILi256EEEEEELi256ENS_12float_e4m3_tEfNS_4arch4Sm90ELb0ELb1ELb1ELb0ELb1ELb0ELb0ELb1ELb0ELb1ELb1ELb0EEENS1_21CollectiveEpilogueFwdINS6_IJSA_SC_SB_EEES9_NS_10bfloat16_tESG_Li256ELb0ELb1ELb1ELb1EEENS1_19SingleTileSchedulerILb0ELb1ELb1ELi128EEEEEEEEEvNT_6ParamsE,@"STO_CUDA_ENTRY STV_DEFAULT"
_ZN7cutlass13device_kernelIN5flash11enable_sm90INS1_16FlashAttnFwdSm90INS1_25CollectiveMainloopFwdSm90ILi2EN4cute5tupleIJNS5_1CILi1EEES8_S8_EEENS6_IJNS7_ILi128EEENS7_ILi64EEENS7_ILi256EEEEEELi256ENS_12float_e4m3_tEfNS_4arch4Sm90ELb0ELb1ELb1ELb0ELb1ELb0ELb0ELb1ELb0ELb1ELb1ELb0EEENS1_21CollectiveEpilogueFwdINS6_IJSA_SC_SB_EEES9_NS_10bfloat16_tESG_Li256ELb0ELb1ELb1ELb1EEENS1_19SingleTileSchedulerILb0ELb1ELb1ELi128EEEEEEEEEvNT_6ParamsE:
        /* <DEDUP_REMOVED lines=45> */
.L_x_1215:
        /* <DEDUP_REMOVED lines=22> */
.L_x_1216:
        /* <DEDUP_REMOVED lines=18> */
.L_x_1217:
        /* <DEDUP_REMOVED lines=22> */
.L_x_1218:
        /* <DEDUP_REMOVED lines=23> */
.L_x_1219:
        /* <DEDUP_REMOVED lines=9> */
.L_x_1222:
        /* <DEDUP_REMOVED lines=20> */
[----:B------:R-:W0:Y:S01]  /*09f0*/  LDC.64 R8, c[0x0][0x418] ;  /* 0x00010600ff087b82 */ /* 0x000e220000000a00 */
[----:B------:R-:W-:Y:S01]  /*0a00*/  ULDC UR4, c[0x0][0x448] ;  /* 0x0001120000047ab9 */ /* 0x000fe20000000800 */
[----:B------:R-:W-:Y:S01]  /*0a10*/  USHF.R.S32.HI UR39, URZ, 0x1f, UR37 ;  /* 0x0000001f3f277899 */ /* 0x000fe20008011425 */
[----:B------:R-:W-:Y:S01]  /*0a20*/  VIADD R19, R18, 0xffffff80 ;  /* 0xffffff8012137836 */ /* 0x000fe20000000000 */
[----:B------:R-:W-:-:S04]  /*0a30*/  UISETP.NE.AND UP0, UPT, UR4, 0x1, UPT ;  /* 0x000000010400788c */ /* 0x000fc8000bf05270 */
[----:B------:R-:W1:Y:S01]  /*0a40*/  S2UR UR47, SR_CTAID.X ;  /* 0x00000000002f79c3 */ /* 0x000e620000002500 */
[----:B------:R-:W-:-:S06]  /*0a50*/  UP2UR UR43, UPR, URZ, 0x1 ;  /* 0x000000013f2b7883 */ /* 0x000fcc0008000000 */
[----:B------:R-:W-:Y:S01]  /*0a60*/  @UP0 ULDC UR5, c[0x0][0x44c] ;  /* 0x0001130000050ab9 */ /* 0x000fe20000000800 */
[----:B------:R-:W2:Y:S01]  /*0a70*/  LDC R5, c[0x0][0x288] ;  /* 0x0000a200ff057b82 */ /* 0x000ea20000000800 */
[----:B------:R-:W-:-:S07]  /*0a80*/  @UP0 ULDC UR9, c[0x0][0x450] ;  /* 0x0001140000090ab9 */ /* 0x000fce0000000800 */
[----:B------:R-:W3:Y:S01]  /*0a90*/  LDC R2, c[0x0][0x424] ;  /* 0x00010900ff027b82 */ /* 0x000ee20000000800 */
[----:B0-----:R-:W-:-:S04]  /*0aa0*/  ISETP.NE.U32.AND P0, PT, R8, RZ, PT ;  /* 0x000000ff0800720c */ /* 0x001fc80003f05070 */
[----:B------:R-:W-:-:S03]  /*0ab0*/  ISETP.NE.AND.EX P0, PT, R9, RZ, PT, P0 ;  /* 0x000000ff0900720c */ /* 0x000fc60003f05300 */
[----:B------:R-:W0:Y:S01]  /*0ac0*/  LDC R7, c[0x0][0x2f0] ;  /* 0x0000bc00ff077b82 */ /* 0x000e220000000800 */
[----:B-1----:R-:W-:-:S04]  /*0ad0*/  USHF.L.U32 UR47, UR47, 0x7, URZ ;  /* 0x000000072f2f7899 */ /* 0x002fc8000800063f */
[----:B------:R-:W-:Y:S02]  /*0ae0*/  @UP0 UIADD3 UR4, UR47, 0x7f, URZ ;  /* 0x0000007f2f040890 */ /* 0x000fe4000fffe03f */
[----:B------:R-:W-:Y:S01]  /*0af0*/  UIADD3 UR7, UR47, 0x7f, URZ ;  /* 0x0000007f2f077890 */ /* 0x000fe2000fffe03f */
[----:B--2---:R-:W-:Y:S01]  /*0b00*/  IADD3 R3, -R5, 0x1, RZ ;  /* 0x0000000105037810 */ /* 0x004fe20007ffe1ff */
[----:B------:R-:W-:-:S04]  /*0b10*/  UIMAD.WIDE.U32 UR4, UR4, UR5, URZ ;  /* 0x00000005040472a5 */ /* 0x000fc8000f8e003f */
[----:B------:R-:W-:Y:S01]  /*0b20*/  @UP0 USHF.R.U32.HI UR7, URZ, UR9, UR5 ;  /* 0x000000093f070299 */ /* 0x000fe20008011605 */
[----:B---3--:R-:W-:Y:S02]  /*0b30*/  SEL R2, R2, 0x1, P0 ;  /* 0x0000000102027807 */ /* 0x008fe40000000000 */
[----:B------:R-:W-:Y:S02]  /*0b40*/  ULDC.64 UR4, c[0x0][0x9e0] ;  /* 0x0002780000047ab9 */ /* 0x000fe40000000a00 */
[----:B------:R-:W-:-:S04]  /*0b50*/  UISETP.GE.AND UP0, UPT, UR5, 0x1, UPT ;  /* 0x000000010500788c */ /* 0x000fc8000bf06270 */
[----:B------:R-:W-:Y:S01]  /*0b60*/  UP2UR UR42, UPR, URZ, 0x1 ;  /* 0x000000013f2a7883 */ /* 0x000fe20008000000 */
[----:B0-----:R-:W-:Y:S01]  /*0b70*/  IMAD R3, R2, R7, R3 ;  /* 0x0000000702037224 */ /* 0x001fe200078e0203 */
[----:B------:R-:W-:-:S04]  /*0b80*/  PLOP3.LUT P0, PT, PT, PT, UP0, 0x40, 0x0 ;  /* 0x000000000000781c */ /* 0x000fc80003f0e808 */
[----:B------:R-:W-:-:S13]  /*0b90*/  R2UR UR8, R3 ;  /* 0x00000000030872ca */ /* 0x000fda00000e0000 */
[----:B------:R-:W-:-:S04]  /*0ba0*/  UIADD3 UR7, UR8, UR7, URZ ;  /* 0x0000000708077290 */ /* 0x000fc8000fffe03f */
[----:B------:R-:W-:-:S06]  /*0bb0*/  UIADD3 UR4, UR7, UR4, URZ ;  /* 0x0000000407047290 */ /* 0x000fcc000fffe03f */
[----:B------:R-:W-:Y:S01]  /*0bc0*/  IMAD.U32 R0, RZ, RZ, UR4 ;  /* 0x00000004ff007e24 */ /* 0x000fe2000f8e00ff */
[----:B------:R-:W-:Y:S06]  /*0bd0*/  @P0 BRA `(.L_x_1224) ;  /* 0x0000000000400947 */ /* 0x000fec0003800000 */
[----:B------:R-:W-:Y:S01]  /*0be0*/  ISETP.LT.AND P0, PT, RZ, UR7, PT ;  /* 0x00000007ff007c0c */ /* 0x000fe2000bf01270 */
[----:B------:R-:W-:-:S12]  /*0bf0*/  UIADD3 UR4, UR7, -0x1, URZ ;  /* 0xffffffff07047890 */ /* 0x000fd8000fffe03f */
[----:B------:R-:W-:Y:S05]  /*0c00*/  @P0 BRA `(.L_x_1225) ;  /* 0x00000000001c0947 */ /* 0x000fea0003800000 */
[----:B------:R-:W-:Y:S02]  /*0c10*/  UISETP.NE.AND UP0, UPT, UR5, 0x1, UPT ;  /* 0x000000010500788c */ /* 0x000fe4000bf05270 */
[----:B------:R-:W-:-:S09]  /*0c20*/  UIADD3 UR4, -UR7, URZ, URZ ;  /* 0x0000003f07047290 */ /* 0x000fd2000fffe13f */
[----:B------:R-:W-:Y:S02]  /*0c30*/  @UP0 ULDC.64 UR10, c[0x0][0x9e8] ;  /* 0x00027a00000a0ab9 */ /* 0x000fe40000000a00 */
[----:B------:R-:W-:-:S04]  /*0c40*/  UIMAD.WIDE.U32 UR8, UR4, UR10, URZ ;  /* 0x0000000a040872a5 */ /* 0x000fc8000f8e003f */
[----:B------:R-:W-:-:S04]  /*0c50*/  @UP0 USHF.R.U32.HI UR4, URZ, UR11, UR9 ;  /* 0x0000000b3f040299 */ /* 0x000fc80008011609 */
[----:B------:R-:W-:Y:S01]  /*0c60*/  ULOP3.LUT UR4, URZ, UR4, URZ, 0x33, !UPT ;  /* 0x000000043f047292 */ /* 0x000fe2000f8e333f */
[----:B------:R-:W-:Y:S11]  /*0c70*/  BRA `(.L_x_1226) ;  /* 0x0000000000107947 */ /* 0x000ff60003800000 */
.L_x_1225:
[----:B------:R-:W-:-:S11]  /*0c80*/  UISETP.NE.AND UP0, UPT, UR5, 0x1, UPT ;  /* 0x000000010500788c */ /* 0x000fd6000bf05270 */
[----:B------:R-:W-:Y:S02]  /*0c90*/  @UP0 ULDC.64 UR10, c[0x0][0x9e8] ;  /* 0x00027a00000a0ab9 */ /* 0x000fe40000000a00 */
[----:B------:R-:W-:-:S04]  /*0ca0*/  UIMAD.WIDE.U32 UR8, UR4, UR10, URZ ;  /* 0x0000000a040872a5 */ /* 0x000fc8000f8e003f */
[----:B------:R-:W-:-:S12]  /*0cb0*/  @UP0 USHF.R.U32.HI UR4, URZ, UR11, UR9 ;  /* 0x0000000b3f040299 */ /* 0x000fd80008011609 */
.L_x_1226:
[----:B------:R-:W-:-:S06]  /*0cc0*/  UIMAD UR4, UR4, UR5, UR5 ;  /* 0x00000005040472a4 */ /* 0x000fcc000f8e0205 */
[----:B------:R-:W-:-:S07]  /*0cd0*/  VIMNMX R0, R0, UR4, PT ;  /* 0x0000000400007c48 */ /* 0x000fce000bfe0100 */
.L_x_1224:
[----:B------:R-:W-:Y:S01]  /*0ce0*/  UISETP.NE.AND UP0, UPT, UR43, URZ, UPT ;  /* 0x0000003f2b00728c */ /* 0x000fe2000bf05270 */
[-C--:B------:R-:W-:Y:S01]  /*0cf0*/  IMAD R18, R2, R7.reuse, -R5 ;  /* 0x0000000702127224 */ /* 0x080fe200078e0a05 */
[----:B------:R-:W-:Y:S01]  /*0d00*/  UMOV UR4, UR47 ;  /* 0x0000002f00047c82 */ /* 0x000fe20008000000 */
[----:B------:R-:W-:Y:S02]  /*0d10*/  VIADD R4, R0, 0x3f ;  /* 0x0000003f00047836 */ /* 0x000fe40000000000 */
[----:B------:R-:W-:Y:S01]  /*0d20*/  IMAD R0, R2, R7, 0x3f ;  /* 0x0000003f02007424 */ /* 0x000fe200078e0207 */
[----:B------:R-:W-:Y:S02]  /*0d30*/  R2UR UR7, R18 ;  /* 0x00000000120772ca */ /* 0x000fe400000e0000 */
[----:B------:R-:W-:Y:S02]  /*0d40*/  SHF.R.S32.HI R5, RZ, 0x1f, R4 ;  /* 0x0000001fff057819 */ /* 0x000fe40000011404 */
[----:B------:R-:W-:Y:S01]  /*0d50*/  SHF.R.S32.HI R3, RZ, 0x1f, R0 ;  /* 0x0000001fff037819 */ /* 0x000fe20000011400 */
[----:B------:R-:W-:Y:S01]  /*0d60*/  @UP0 ULDC UR8, c[0x0][0x44c] ;  /* 0x0001130000080ab9 */ /* 0x000fe20000000800 */
[----:B------:R-:W-:Y:S01]  /*0d70*/  @UP0 ULDC UR10, c[0x0][0x450] ;  /* 0x00011400000a0ab9 */ /* 0x000fe20000000800 */
[----:B------:R-:W-:Y:S01]  /*0d80*/  UIMAD.WIDE.U32 UR8, UR47, UR8, URZ ;  /* 0x000000082f0872a5 */ /* 0x000fe2000f8e003f */
[----:B------:R-:W-:-:S02]  /*0d90*/  LEA.HI R5, R5, R4, RZ, 0x6 ;  /* 0x0000000405057211 */ /* 0x000fc400078f30ff */
[----:B------:R-:W-:Y:S01]  /*0da0*/  LEA.HI R3, R3, R0, RZ, 0x6 ;  /* 0x0000000003037211 */ /* 0x000fe200078f30ff */
[----:B------:R-:W-:Y:S01]  /*0db0*/  @UP0 USHF.R.U32.HI UR4, URZ, UR10, UR9 ;  /* 0x0000000a3f040299 */ /* 0x000fe20008011609 */
[----:B------:R-:W-:Y:S01]  /*0dc0*/  SHF.R.S32.HI R0, RZ, 0x6, R5 ;  /* 0x00000006ff007819 */ /* 0x000fe20000011405 */
[----:B------:R-:W-:Y:S01]  /*0dd0*/  UISETP.GE.AND UP0, UPT, UR5, 0x1, UPT ;  /* 0x000000010500788c */ /* 0x000fe2000bf06270 */
[----:B------:R-:W-:Y:S01]  /*0de0*/  SHF.R.S32.HI R3, RZ, 0x6, R3 ;  /* 0x00000006ff037819 */ /* 0x000fe20000011403 */
[----:B------:R-:W-:-:S03]  /*0df0*/  UIADD3 UR4, UR7, UR4, URZ ;  /* 0x0000000407047290 */ /* 0x000fc6000fffe03f */
[----:B------:R-:W-:Y:S01]  /*0e00*/  ULDC UR7, c[0x0][0x9dc] ;  /* 0x0002770000077ab9 */ /* 0x000fe20000000800 */
[----:B------:R-:W-:Y:S01]  /*0e10*/  PLOP3.LUT P0, PT, PT, PT, UP0, 0x40, 0x0 ;  /* 0x000000000000781c */ /* 0x000fe20003f0e808 */
[----:B------:R-:W-:Y:S01]  /*0e20*/  UIADD3 UR7, UR4, -UR7, URZ ;  /* 0x8000000704077290 */ /* 0x000fe2000fffe03f */
[----:B------:R-:W-:-:S11]  /*0e30*/  VIMNMX R17, R3, R0, PT ;  /* 0x0000000003117248 */ /* 0x000fd60003fe0100 */
[----:B------:R-:W-:Y:S05]  /*0e40*/  @P0 BRA `(.L_x_1227) ;  /* 0x0000000000440947 */ /* 0x000fea0003800000 */
[----:B------:R-:W-:-:S06]  /*0e50*/  UISETP.GT.AND UP0, UPT, UR4, -0x1, UPT ;  /* 0xffffffff0400788c */ /* 0x000fcc000bf04270 */
[----:B------:R-:W-:-:S13]  /*0e60*/  PLOP3.LUT P0, PT, PT, PT, UP0, 0x80, 0x0 ;  /* 0x000000000000781c */ /* 0x000fda0003f0f008 */
[----:B------:R-:W-:Y:S05]  /*0e70*/  @P0 BRA `(.L_x_1228) ;  /* 0x00000000001c0947 */ /* 0x000fea0003800000 */
[----:B------:R-:W-:Y:S02]  /*0e80*/  UISETP.NE.AND UP0, UPT, UR5, 0x1, UPT ;  /* 0x000000010500788c */ /* 0x000fe4000bf05270 */
[----:B------:R-:W-:-:S09]  /*0e90*/  ULOP3.LUT UR4, URZ, UR4, URZ, 0x33, !UPT ;  /* 0x000000043f047292 */ /* 0x000fd2000f8e333f */
[----:B------:R-:W-:Y:S02]  /*0ea0*/  @UP0 ULDC.64 UR10, c[0x0][0x9e8] ;  /* 0x00027a00000a0ab9 */ /* 0x000fe40000000a00 */
[----:B------:R-:W-:-:S04]  /*0eb0*/  UIMAD.WIDE.U32 UR8, UR4, UR10, URZ ;  /* 0x0000000a040872a5 */ /* 0x000fc8000f8e003f */
[----:B------:R-:W-:-:S04]  /*0ec0*/  @UP0 USHF.R.U32.HI UR4, URZ, UR11, UR9 ;  /* 0x0000000b3f040299 */ /* 0x000fc80008011609 */
[----:B------:R-:W-:Y:S01]  /*0ed0*/  ULOP3.LUT UR4, URZ, UR4, URZ, 0x33, !UPT ;  /* 0x000000043f047292 */ /* 0x000fe2000f8e333f */
[----:B------:R-:W-:Y:S11]  /*0ee0*/  BRA `(.L_x_1229) ;  /* 0x0000000000107947 */ /* 0x000ff60003800000 */
.L_x_1228:
[----:B------:R-:W-:-:S11]  /*0ef0*/  UISETP.NE.AND UP0, UPT, UR5, 0x1, UPT ;  /* 0x000000010500788c */ /* 0x000fd6000bf05270 */
[----:B------:R-:W-:Y:S02]  /*0f00*/  @UP0 ULDC.64 UR10, c[0x0][0x9e8] ;  /* 0x00027a00000a0ab9 */ /* 0x000fe40000000a00 */
[----:B------:R-:W-:-:S04]  /*0f10*/  UIMAD.WIDE.U32 UR8, UR4, UR10, URZ ;  /* 0x0000000a040872a5 */ /* 0x000fc8000f8e003f */
[----:B------:R-:W-:-:S12]  /*0f20*/  @UP0 USHF.R.U32.HI UR4, URZ, UR11, UR9 ;  /* 0x0000000b3f040299 */ /* 0x000fd80008011609 */
.L_x_1229:
[----:B------:R-:W-:-:S04]  /*0f30*/  UIMAD UR4, UR4, UR5, URZ ;  /* 0x00000005040472a4 */ /* 0x000fc8000f8e023f */
[----:B------:R-:W-:-:S04]  /*0f40*/  UISETP.LT.AND UP0, UPT, UR7, UR4, UPT ;  /* 0x000000040700728c */ /* 0x000fc8000bf01270 */
[----:B------:R-:W-:-:S12]  /*0f50*/  USEL UR7, UR7, UR4, !UP0 ;  /* 0x0000000407077287 */ /* 0x000fd8000c000000 */
.L_x_1227:
[----:B------:R-:W-:Y:S02]  /*0f60*/  USHF.R.S32.HI UR4, URZ, 0x1f, UR7 ;  /* 0x0000001f3f047899 */ /* 0x000fe40008011407 */
[----:B------:R-:W-:Y:S02]  /*0f70*/  USHF.R.U32.HI UR10, URZ, 0x10, UR6 ;  /* 0x000000103f0a7899 */ /* 0x000fe40008011606 */
[----:B------:R-:W-:Y:S02]  /*0f80*/  ULEA.HI UR4, UR4, UR7, URZ, 0x6 ;  /* 0x0000000704047291 */ /* 0x000fe4000f8f303f */
[----:B------:R-:W-:Y:S02]  /*0f90*/  ULOP3.LUT UR40, UR6, 0xffff, URZ, 0xc0, !UPT ;  /* 0x0000ffff06287892 */ /* 0x000fe4000f8ec03f */
[----:B------:R-:W-:-:S04]  /*0fa0*/  USHF.R.S32.HI UR4, URZ, 0x6, UR4 ;  /* 0x000000063f047899 */ /* 0x000fc80008011404 */
[----:B------:R-:W-:-:S04]  /*0fb0*/  UISETP.LT.AND UP0, UPT, URZ, UR4, UPT ;  /* 0x000000043f00728c */ /* 0x000fc8000bf01270 */
[----:B------:R-:W-:Y:S02]  /*0fc0*/  USEL UR9, URZ, UR4, !UP0 ;  /* 0x000000043f097287 */ /* 0x000fe4000c000000 */
[----:B------:R-:W-:Y:S01]  /*0fd0*/  UISETP.NE.AND UP0, UPT, UR10, URZ, UPT ;  /* 0x0000003f0a00728c */ /* 0x000fe2000bf05270 */
[----:B------:R-:W-:-:S03]  /*0fe0*/  UMOV UR4, URZ ;  /* 0x0000003f00047c82 */ /* 0x000fc60008000000 */
[----:B------:R-:W-:-:S07]  /*0ff0*/  ISETP.GT.AND P0, PT, R17, UR9, PT ;  /* 0x0000000911007c0c */ /* 0x000fce000bf04270 */
[----:B------:R-:W-:-:S06]  /*1000*/  @!UP0 ULDC UR10, c[0x0][0x9f0] ;  /* 0x00027c00000a8ab9 */ /* 0x000fcc0000000800 */
[----:B------:R-:W-:Y:S05]  /*1010*/  @!P0 BRA `(.L_x_1230) ;  /* 0x00000000008c8947 */ /* 0x000fea0003800000 */
[----:B------:R-:W-:Y:S01]  /*1020*/  IMAD.U32 R6, RZ, RZ, UR10 ;  /* 0x0000000aff067e24 */ /* 0x000fe2000f8e00ff */
[----:B------:R-:W-:-:S04]  /*1030*/  UMOV UR4, URZ ;  /* 0x0000003f00047c82 */ /* 0x000fc80008000000 */
[----:B------:R-:W-:-:S04]  /*1040*/  IABS R0, R6 ;  /* 0x0000000600007213 */ /* 0x000fc80000000000 */
[----:B------:R-:W-:Y:S02]  /*1050*/  R2UR UR11, R0 ;  /* 0x00000000000b72ca */ /* 0x000fe400000e0000 */
[----:B------:R-:W-:Y:S02]  /*1060*/  IADD3 R0, R6, -0x1, R17 ;  /* 0xffffffff06007810 */ /* 0x000fe40007ffe011 */
[----:B------:R-:W-:Y:S02]  /*1070*/  IABS R6, R6 ;  /* 0x0000000600067213 */ /* 0x000fe40000000000 */
[----:B------:R-:W-:-:S03]  /*1080*/  R2UR UR6, R0 ;  /* 0x00000000000672ca */ /* 0x000fc600000e0000 */
[----:B------:R-:W-:-:S04]  /*1090*/  IMAD.MOV R6, RZ, RZ, -R6 ;  /* 0x000000ffff067224 */ /* 0x000fc800078e0a06 */
[----:B------:R-:W0:Y:S06]  /*10a0*/  I2F.RP R3, UR11 ;  /* 0x0000000b00037d06 */ /* 0x000e2c0008209400 */
[----:B------:R-:W-:-:S06]  /*10b0*/  UIADD3 UR6, -UR9, UR6, URZ ;  /* 0x0000000609067290 */ /* 0x000fcc000fffe13f */
[----:B------:R-:W-:Y:S01]  /*10c0*/  IMAD.U32 R0, RZ, RZ, UR6 ;  /* 0x00000006ff007e24 */ /* 0x000fe2000f8e00ff */
[----:B------:R-:W-:Y:S01]  /*10d0*/  ULOP3.LUT UR6, UR6, UR10, URZ, 0x3c, !UPT ;  /* 0x0000000a06067292 */ /* 0x000fe2000f8e3c3f */
[----:B0-----:R-:W0:Y:S03]  /*10e0*/  MUFU.RCP R3, R3 ;  /* 0x0000000300037308 */ /* 0x001e260000001000 */
[----:B------:R-:W-:-:S04]  /*10f0*/  IABS R0, R0 ;  /* 0x0000000000007213 */ /* 0x000fc80000000000 */
[----:B------:R-:W-:Y:S01]  /*1100*/  R2UR UR8, R0 ;  /* 0x00000000000872ca */ /* 0x000fe200000e0000 */
[----:B------:R-:W-:Y:S02]  /*1110*/  IMAD.MOV.U32 R0, RZ, RZ, R6 ;  /* 0x000000ffff007224 */ /* 0x000fe400078e0006 */
[----:B0-----:R-:W-:-:S06]  /*1120*/  VIADD R4, R3, 0xffffffe ;  /* 0x0ffffffe03047836 */ /* 0x001fcc0000000000 */
        /* <DEDUP_REMOVED lines=18> */
.L_x_1230:
[----:B------:R-:W-:Y:S02]  /*1250*/  UIMAD UR40, UR40, UR4, UR9 ;  /* 0x00000004282872a4 */ /* 0x000fe4000f8e0209 */
[----:B------:R-:W-:Y:S01]  /*1260*/  IMAD.U32 R0, RZ, RZ, UR4 ;  /* 0x00000004ff007e24 */ /* 0x000fe2000f8e00ff */
[----:B------:R-:W-:Y:S02]  /*1270*/  PLOP3.LUT P0, PT, PT, PT, PT, 0x80, 0x0 ;  /* 0x000000000000781c */ /* 0x000fe40003f0f070 */
[----:B------:R-:W-:Y:S01]  /*1280*/  CS2R R28, SRZ ;  /* 0x00000000001c7805 */ /* 0x000fe2000001ff00 */
[----:B------:R-:W-:Y:S01]  /*1290*/  IMAD.MOV.U32 R3, RZ, RZ, RZ ;  /* 0x000000ffff037224 */ /* 0x000fe200078e00ff */
[----:B------:R-:W-:Y:S02]  /*12a0*/  CS2R R24, SRZ ;  /* 0x0000000000187805 */ /* 0x000fe4000001ff00 */
[----:B------:R-:W-:Y:S01]  /*12b0*/  VIADDMNMX R17, R0, UR40, R17, PT ;  /* 0x0000002800117c46 */ /* 0x000fe2000b800111 */
[----:B------:R-:W-:Y:S01]  /*12c0*/  IMAD.MOV.U32 R0, RZ, RZ, RZ ;  /* 0x000000ffff007224 */ /* 0x000fe200078e00ff */
[----:B------:R-:W-:-:S02]  /*12d0*/  CS2R R30, SRZ ;  /* 0x00000000001e7805 */ /* 0x000fc4000001ff00 */
[----:B------:R-:W-:Y:S02]  /*12e0*/  CS2R R26, SRZ ;  /* 0x00000000001a7805 */ /* 0x000fe4000001ff00 */
[----:B------:R-:W-:Y:S02]  /*12f0*/  ISETP.GT.AND P1, PT, R17, UR40, PT ;  /* 0x0000002811007c0c */ /* 0x000fe4000bf24270 */
        /* <DEDUP_REMOVED lines=59> */
[----:B------:R-:W-:Y:S02]  /*16b0*/  IMAD.MOV.U32 R8, RZ, RZ, RZ ;  /* 0x000000ffff087224 */ /* 0x000fe400078e00ff */
[----:B------:R-:W-:Y:S01]  /*16c0*/  IMAD.MOV.U32 R147, RZ, RZ, RZ ;  /* 0x000000ffff937224 */ /* 0x000fe200078e00ff */
[----:B------:R-:W-:Y:S06]  /*16d0*/  @!P1 BRA `(.L_x_1231) ;  /* 0x000000a400ac9947 */ /* 0x000fec0003800000 */
[----:B------:R-:W-:Y:S01]  /*16e0*/  SHF.R.S32.HI R22, RZ, 0x1f, R19 ;  /* 0x0000001fff167819 */ /* 0x000fe20000011413 */
[----:B------:R-:W0:Y:S01]  /*16f0*/  S2UR UR45, SR_CgaCtaId ;  /* 0x00000000002d79c3 */ /* 0x000e220000008800 */
[----:B------:R-:W-:Y:S02]  /*1700*/  UMOV UR41, 0x400 ;  /* 0x0000040000297882 */ /* 0x000fe40000000000 */
[----:B------:R-:W-:-:S04]  /*1710*/  LEA.HI R23, R22, R19, RZ, 0x7 ;  /* 0x0000001316177211 */ /* 0x000fc800078f38ff */
[----:B------:R-:W-:-:S05]  /*1720*/  SHF.R.S32.HI R56, RZ, 0x7, R23 ;  /* 0x00000007ff387819 */ /* 0x000fca0000011417 */
        /* <DEDUP_REMOVED lines=16> */
[----:B------:R-:W-:Y:S01]  /*1830*/  MOV R4, UR4 ;  /* 0x0000000400047c02 */ /* 0x000fe20008000f00 */
        /* <DEDUP_REMOVED lines=12> */
.L_x_1232:
        /* <DEDUP_REMOVED lines=22> */
[----:B------:R-:W-:Y:S02]  /*1a60*/  @UP0 UIADD3 UR11, UR11, UR13, URZ ;  /* 0x0000000d0b0b0290 */ /* 0x000fe4000fffe03f */
[----:B------:R-:W-:Y:S02]  /*1a70*/  @UP0 UIMAD UR12, UR12, UR16, URZ ;  /* 0x000000100c0c02a4 */ /* 0x000fe4000f8e023f */
        /* <DEDUP_REMOVED lines=21> */
[----:B------:R-:W-:Y:S02]  /*1bd0*/  VIADD R8, R16, 0x8 ;  /* 0x0000000810087836 */ /* 0x000fe40000000000 */
[----:B--2---:R-:W-:-:S04]  /*1be0*/  FMUL.FTZ R0, R3, R0 ;  /* 0x0000000003007220 */ /* 0x004fc80000410000 */
[----:B------:R-:W-:Y:S01]  /*1bf0*/  FMUL.FTZ R0, R0, UR4 ;  /* 0x0000000400007c20 */ /* 0x000fe20008410000 */
[----:B0-----:R-:W-:Y:S06]  /*1c00*/  @!P0 BRA `(.L_x_1233) ;  /* 0x0000012400ec8947 */ /* 0x001fec0003800000 */
.L_x_1377:
[----:B------:R-:W-:Y:S05]  /*1c10*/  WARPSYNC.ALL ;  /* 0x0000000000007948 */ /* 0x000fea0003800000 */
[----:B------:R-:W-:Y:S01]  /*1c20*/  ULOP3.LUT UR4, UR36, 0x1, URZ, 0xfc, !UPT ;  /* 0x0000000124047892 */ /* 0x000fe2000f8efc3f */
[----:B------:R1:W-:Y:S03]  /*1c30*/  BAR.SYNC.DEFER_BLOCKING R8, 0x100 ;  /* 0x000400080000751d */ /* 0x0003e60000010000 */
[----:B------:R-:W-:-:S06]  /*1c40*/  UISETP.NE.AND UP0, UPT, UR4, 0x3, UPT ;  /* 0x000000030400788c */ /* 0x000fcc000bf05270 */
[----:B------:R-:W-:-:S13]  /*1c50*/  PLOP3.LUT P0, PT, PT, PT, UP0, 0x40, 0x0 ;  /* 0x000000000000781c */ /* 0x000fda0003f0e808 */
[----:B-1----:R-:W-:Y:S05]  /*1c60*/  @P0 BRA `(.L_x_1234) ;  /* 0x0000000000040947 */ /* 0x002fea0003800000 */
[----:B------:R-:W-:Y:S01]  /*1c70*/  BPT.TRAP 0x1 ;  /* 0x000000040000795c */ /* 0x000fe20000300000 */
.L_x_1234:
[----:B------:R-:W-:Y:S01]  /*1c80*/  PLOP3.LUT P1, PT, PT, PT, UP0, 0x40, 0x0 ;  /* 0x000000000000781c */ /* 0x000fe20003f2e808 */
[----:B------:R1:W2:-:S12]  /*1c90*/  SYNCS.PHASECHK.TRANS64.TRYWAIT P0, [UR41+0x20830], R9 ;  /* 0x02083009ff0075a7 */ /* 0x0002980008000169 */
[----:B-1----:R-:W-:Y:S05]  /*1ca0*/  @P1 BRA `(.L_x_1235) ;  /* 0x0000000000041947 */ /* 0x002fea0003800000 */
[----:B------:R-:W-:Y:S01]  /*1cb0*/  BPT.TRAP 0x1 ;  /* 0x000000040000795c */ /* 0x000fe20000300000 */
.L_x_1235:
[----:B--2---:R-:W-:Y:S05]  /*1cc0*/  @P0 BRA `(.L_x_1236) ;  /* 0x0000000000080947 */ /* 0x004fea0003800000 */
[----:B------:R-:W1:Y:S02]  /*1cd0*/  SYNCS.PHASECHK.TRANS64.TRYWAIT P0, [UR41+0x20830], R9 ;  /* 0x02083009ff0075a7 */ /* 0x000e640008000169 */
[----:B-1----:R-:W-:Y:S05]  /*1ce0*/  @!P0 BRA `(.L_x_1237) ;  /* 0x0000012400cc8947 */ /* 0x002fea0003800000 */
.L_x_1236:
[----:B------:R-:W-:Y:S01]  /*1cf0*/  UIADD3 UR4, UR41, 0x18400, URZ ;  /* 0x0001840029047890 */ /* 0x000fe2000fffe03f */
[----:B------:R-:W-:Y:S01]  /*1d00*/  WARPGROUP.ARRIVE ;  /* 0x00000000000079c5 */ /* 0x000fe20000000000 */
[----:B------:R-:W-:Y:S01]  /*1d10*/  UMOV UR11, 0x40000040 ;  /* 0x40000040000b7882 */ /* 0x000fe20000000000 */
[----:B------:R-:W-:Y:S01]  /*1d20*/  UMOV UR13, 0x40000040 ;  /* 0x40000040000d7882 */ /* 0x000fe20000000000 */
[----:B------:R-:W-:Y:S01]  /*1d30*/  USHF.R.U32.HI UR4, URZ, 0x4, UR4 ;  /* 0x000000043f047899 */ /* 0x000fe20008011604 */
[----:B------:R-:W-:Y:S01]  /*1d40*/  PLOP3.LUT P0, PT, PT, PT, UP0, 0x40, 0x0 ;  /* 0x000000000000781c */ /* 0x000fe20003f0e808 */
[----:B------:R-:W-:Y:S01]  /*1d50*/  UMOV UR15, 0x40000040 ;  /* 0x40000040000f7882 */ /* 0x000fe20000000000 */
[----:B------:R-:W-:Y:S01]  /*1d60*/  UMOV UR17, 0x40000040 ;  /* 0x4000004000117882 */ /* 0x000fe20000000000 */
[----:B------:R-:W-:Y:S01]  /*1d70*/  ULOP3.LUT UR5, UR4, 0x3fff, URZ, 0xc0, !UPT ;  /* 0x00003fff04057892 */ /* 0x000fe2000f8ec03f */
[----:B------:R-:W-:Y:S01]  /*1d80*/  IADD3 R6, -R16, 0xb, RZ ;  /* 0x0000000b10067810 */ /* 0x000fe20007ffe1ff */
[----:B------:R-:W-:-:S02]  /*1d90*/  ULOP3.LUT UR4, UR44, 0x10000, URZ, 0xfc, !UPT ;  /* 0x000100002c047892 */ /* 0x000fc4000f8efc3f */
[----:B------:R-:W-:Y:S02]  /*1da0*/  ULOP3.LUT UR44, UR5, 0x10000, URZ, 0xfc, !UPT ;  /* 0x00010000052c7892 */ /* 0x000fe4000f8efc3f */
[----:B------:R-:W-:Y:S01]  /*1db0*/  UIADD3 UR12, UR4, 0x4, URZ ;  /* 0x00000004040c7890 */ /* 0x000fe2000fffe03f */
[----:B------:R-:W-:Y:S02]  /*1dc0*/  UMOV UR5, 0x40000040 ;  /* 0x4000004000057882 */ /* 0x000fe40000000000 */
[----:B------:R-:W-:Y:S01]  /*1dd0*/  UMOV UR8, UR4 ;  /* 0x0000000400087c82 */ /* 0x000fe20008000000 */
[----:B------:R-:W-:Y:S01]  /*1de0*/  UMOV UR9, UR5 ;  /* 0x0000000500097c82 */ /* 0x000fe20008000000 */
[----:B------:R-:W-:Y:S01]  /*1df0*/  UMOV UR10, UR44 ;  /* 0x0000002c000a7c82 */ /* 0x000fe20008000000 */
[----:B------:R-:W-:Y:S01]  /*1e00*/  UIADD3 UR14, UR44, 0x4, URZ ;  /* 0x000000042c0e7890 */ /* 0x000fe2000fffe03f */
[----:B------:R-:W-:Y:S01]  /*1e10*/  QGMMA.64x64x32.F32.E4M3.E4M3 R24, gdesc[UR8], RZ, !UPT, gsb0 ;  /* 0x00e00000081879f3 */ /* 0x000fe2000c0008ff */
[----:B------:R-:W-:-:S02]  /*1e20*/  UIADD3 UR8, UR4, 0x2, URZ ;  /* 0x0000000204087890 */ /* 0x000fc4000fffe03f */
[----:B------:R-:W-:Y:S01]  /*1e30*/  UIADD3 UR10, UR44, 0x2, URZ ;  /* 0x000000022c0a7890 */ /* 0x000fe2000fffe03f */
[----:B------:R-:W-:Y:S01]  /*1e40*/  UMOV UR9, 0x40000040 ;  /* 0x4000004000097882 */ /* 0x000fe20000000000 */
[----:B------:R-:W-:Y:S01]  /*1e50*/  UMOV UR11, 0x40000040 ;  /* 0x40000040000b7882 */ /* 0x000fe20000000000 */
[----:B------:R-:W-:Y:S02]  /*1e60*/  UIADD3 UR16, UR4, 0x6, URZ ;  /* 0x0000000604107890 */ /* 0x000fe4000fffe03f */
[----:B------:R-:W-:Y:S01]  /*1e70*/  UIADD3 UR18, UR44, 0x6, URZ ;  /* 0x000000062c127890 */ /* 0x000fe2000fffe03f */
        /* <DEDUP_REMOVED lines=19> */
[----:B------:R-:W-:Y:S03]  /*1fb0*/  QGMMA.64x64x32.F32.E4M3.E4M3 R24, gdesc[UR8], R24, gsb0 ;  /* 0x00e00000081879f3 */ /* 0x000fe60008000818 */
[----:B------:R-:W-:Y:S02]  /*1fc0*/  WARPGROUP.DEPBAR.LE gsb0, 0x0 ;  /* 0x00008000000079c5 */ /* 0x000fe40000010000 */
        /* <DEDUP_REMOVED lines=18> */
[----:B------:R1:W-:Y:S06]  /*20f0*/  BAR.ARV R6, 0x100 ;  /* 0x000400060000751d */ /* 0x0003ec0000002000 */
[----:B------:R-:W-:Y:S05]  /*2100*/  @P0 BRA `(.L_x_1238) ;  /* 0x0000000000040947 */ /* 0x000fea0003800000 */
[----:B------:R-:W-:Y:S01]  /*2110*/  BPT.TRAP 0x1 ;  /* 0x000000040000795c */ /* 0x000fe20000300000 */
.L_x_1238:
[----:B0-----:R-:W-:Y:S01]  /*2120*/  LOP3.LUT R4, R23, 0xffffff80, RZ, 0xc0, !PT ;  /* 0xffffff8017047812 */ /* 0x001fe200078ec0ff */
[----:B------:R-:W-:Y:S01]  /*2130*/  UISETP.NE.AND UP2, UPT, UR43, URZ, UPT ;  /* 0x0000003f2b00728c */ /* 0x000fe2000bf45270 */
[----:B------:R-:W-:Y:S01]  /*2140*/  LEA.HI R22, R22, R19, RZ, 0x2 ;  /* 0x0000001316167211 */ /* 0x000fe200078f10ff */
[----:B------:R-:W-:Y:S01]  /*2150*/  UISETP.NE.AND UP1, UPT, UR42, URZ, UPT ;  /* 0x0000003f2a00728c */ /* 0x000fe2000bf25270 */
[----:B------:R-:W-:Y:S01]  /*2160*/  LEA.HI R11, R56, R56, RZ, 0x1 ;  /* 0x00000038380b7211 */ /* 0x000fe200078f08ff */
[----:B------:R-:W-:Y:S01]  /*2170*/  IMAD.IADD R4, R19, 0x1, -R4 ;  /* 0x0000000113047824 */ /* 0x000fe200078e0a04 */
[----:B------:R-:W-:Y:S01]  /*2180*/  LOP3.LUT R22, R22, 0xfffffffc, RZ, 0xc0, !PT ;  /* 0xfffffffc16167812 */ /* 0x000fe200078ec0ff */
[----:B------:R-:W-:Y:S01]  /*2190*/  ULDC UR53, c[0x0][0x2f0] ;  /* 0x0000bc0000357ab9 */ /* 0x000fe20000000800 */
[----:B------:R-:W-:Y:S01]  /*21a0*/  LOP3.LUT R11, R11, 0x3fffffe, RZ, 0xc0, !PT ;  /* 0x03fffffe0b0b7812 */ /* 0x000fe200078ec0ff */
[----:B------:R-:W-:Y:S01]  /*21b0*/  FMUL.FTZ R24, R0, R24 ;  /* 0x0000001800187220 */ /* 0x000fe20000410000 */
[----:B------:R-:W-:Y:S01]  /*21c0*/  SHF.R.S32.HI R3, RZ, 0x1f, R4 ;  /* 0x0000001fff037819 */ /* 0x000fe20000011404 */
[----:B------:R-:W-:Y:S01]  /*21d0*/  IMAD.IADD R22, R19, 0x1, -R22 ;  /* 0x0000000113167824 */ /* 0x000fe200078e0a16 */
[----:B------:R-:W-:Y:S01]  /*21e0*/  PLOP3.LUT P0, PT, PT, PT, UP2, 0x80, 0x0 ;  /* 0x000000000000781c */ /* 0x000fe20003f0f028 */
[----:B------:R-:W-:Y:S01]  /*21f0*/  IMAD.IADD R11, R56, 0x1, -R11 ;  /* 0x00000001380b7824 */ /* 0x000fe200078e0a0b */
[CC--:B------:R-:W-:Y:S01]  /*2200*/  LEA.HI R5, R3.reuse, R4.reuse, RZ, 0x2 ;  /* 0x0000000403057211 */ /* 0x0c0fe200078f10ff */
[----:B------:R-:W-:Y:S01]  /*2210*/  @UP2 ULDC UR6, c[0x0][0x44c] ;  /* 0x0001130000062ab9 */ /* 0x000fe20000000800 */
[----:B------:R-:W-:Y:S01]  /*2220*/  LEA.HI R7, R3, R4, RZ, 0x5 ;  /* 0x0000000403077211 */ /* 0x000fe200078f28ff */
[C---:B------:R-:W-:Y:S01]  /*2230*/  FMUL.FTZ R25, R0.reuse, R25 ;  /* 0x0000001900197220 */ /* 0x040fe20000410000 */
[--C-:B------:R-:W-:Y:S01]  /*2240*/  SHF.R.S32.HI R3, RZ, 0x2, R5.reuse ;  /* 0x00000002ff037819 */ /* 0x100fe20000011405 */
[C---:B------:R-:W-:Y:S01]  /*2250*/  FMUL.FTZ R26, R0.reuse, R26 ;  /* 0x0000001a001a7220 */ /* 0x040fe20000410000 */
[----:B------:R-:W-:Y:S01]  /*2260*/  SHF.R.S32.HI R10, RZ, 0x1f, R5 ;  /* 0x0000001fff0a7819 */ /* 0x000fe20000011405 */
[C---:B------:R-:W-:Y:S01]  /*2270*/  FMUL.FTZ R27, R0.reuse, R27 ;  /* 0x0000001b001b7220 */ /* 0x040fe20000410000 */
[----:B------:R-:W-:Y:S01]  /*2280*/  SHF.R.S32.HI R7, RZ, 0x5, R7 ;  /* 0x00000005ff077819 */ /* 0x000fe20000011407 */
[----:B------:R-:W-:Y:S01]  /*2290*/  FMUL.FTZ R28, R0, R28 ;  /* 0x0000001c001c7220 */ /* 0x000fe20000410000 */
[----:B------:R-:W-:Y:S01]  /*22a0*/  LEA.HI R10, R10, R3, RZ, 0x3 ;  /* 0x000000030a0a7211 */ /* 0x000fe200078f18ff */
[C---:B------:R-:W-:Y:S01]  /*22b0*/  FMUL.FTZ R29, R0.reuse, R29 ;  /* 0x0000001d001d7220 */ /* 0x040fe20000410000 */
[----:B------:R-:W-:Y:S01]  /*22c0*/  LEA R12, R7, UR47, 0x4 ;  /* 0x0000002f070c7c11 */ /* 0x000fe2000f8e20ff */
[----:B------:R-:W-:Y:S01]  /*22d0*/  FMUL.FTZ R30, R0, R30 ;  /* 0x0000001e001e7220 */ /* 0x000fe20000410000 */
[----:B------:R-:W-:Y:S01]  /*22e0*/  LOP3.LUT R10, R10, 0xfffffff8, RZ, 0xc0, !PT ;  /* 0xfffffff80a0a7812 */ /* 0x000fe200078ec0ff */
[----:B------:R-:W-:Y:S01]  /*22f0*/  FMUL.FTZ R31, R0, R31 ;  /* 0x0000001f001f7220 */ /* 0x000fe20000410000 */
[----:B------:R-:W-:Y:S01]  /*2300*/  LEA.HI R7, R22, R22, RZ, 0x1 ;  /* 0x0000001616077211 */ /* 0x000fe200078f08ff */
[----:B------:R-:W-:Y:S01]  /*2310*/  FMUL.FTZ R32, R0, R32 ;  /* 0x0000002000207220 */ /* 0x000fe20000410000 */
[----:B------:R-:W-:Y:S01]  /*2320*/  IADD3 R10, R12, R3, -R10 ;  /* 0x000000030c0a7210 */ /* 0x000fe20007ffe80a */
[----:B------:R-:W-:Y:S01]  /*2330*/  IMAD.MOV.U32 R12, RZ, RZ, -0x40 ;  /* 0xffffffc0ff0c7424 */ /* 0x000fe200078e00ff */
[----:B------:R-:W-:Y:S01]  /*2340*/  LOP3.LUT R7, R7, 0x1ffffffe, RZ, 0xc0, !PT ;  /* 0x1ffffffe07077812 */ /* 0x000fe200078ec0ff */
[----:B------:R-:W-:Y:S01]  /*2350*/  FMUL.FTZ R33, R0, R33 ;  /* 0x0000002100217220 */ /* 0x000fe20000410000 */
[----:B------:R-:W-:Y:S01]  /*2360*/  PLOP3.LUT P1, PT, PT, PT, UP2, 0x80, 0x0 ;  /* 0x000000000000781c */ /* 0x000fe20003f2f028 */
[----:B------:R-:W-:-:S02]  /*2370*/  IMAD R10, R11, 0x40, R10 ;  /* 0x000000400b0a7824 */ /* 0x000fc400078e020a */
[----:B------:R-:W-:Y:S01]  /*2380*/  FMUL.FTZ R36, R0, R36 ;  /* 0x0000002400247220 */ /* 0x000fe20000410000 */
[----:B------:R-:W-:Y:S02]  /*2390*/  IMAD.IADD R7, R22, 0x1, -R7 ;  /* 0x0000000116077824 */ /* 0x000fe400078e0a07 */
[C---:B------:R-:W-:Y:S01]  /*23a0*/  FMUL.FTZ R37, R0.reuse, R37 ;  /* 0x0000002500257220 */ /* 0x040fe20000410000 */
[C---:B------:R-:W-:Y:S01]  /*23b0*/  FMUL.FTZ R38, R0.reuse, R38 ;  /* 0x0000002600267220 */ /* 0x040fe20000410000 */
[C---:B------:R-:W-:Y:S01]  /*23c0*/  FMUL.FTZ R39, R0.reuse, R39 ;  /* 0x0000002700277220 */ /* 0x040fe20000410000 */
[----:B------:R-:W-:Y:S02]  /*23d0*/  IMAD R7, R7, 0x8, R10 ;  /* 0x0000000807077824 */ /* 0x000fe400078e020a */
[C---:B------:R-:W-:Y:S01]  /*23e0*/  FMUL.FTZ R40, R0.reuse, R40 ;  /* 0x0000002800287220 */ /* 0x040fe20000410000 */
[C---:B------:R-:W-:Y:S01]  /*23f0*/  FMUL.FTZ R41, R0.reuse, R41 ;  /* 0x0000002900297220 */ /* 0x040fe20000410000 */
[----:B------:R-:W-:Y:S01]  /*2400*/  FMUL.FTZ R42, R0, R42 ;  /* 0x0000002a002a7220 */ /* 0x000fe20000410000 */
[----:B------:R-:W-:Y:S01]  /*2410*/  @P0 IMAD.HI.U32 R3, R7, UR6, RZ ;  /* 0x0000000607030c27 */ /* 0x000fe2000f8e00ff */
[----:B------:R-:W-:-:S03]  /*2420*/  @UP2 ULDC UR6, c[0x0][0x450] ;  /* 0x0001140000062ab9 */ /* 0x000fc60000000800 */
[C---:B------:R-:W-:Y:S01]  /*2430*/  FMUL.FTZ R43, R0.reuse, R43 ;  /* 0x0000002b002b7220 */ /* 0x040fe20000410000 */
[C---:B------:R-:W-:Y:S01]  /*2440*/  FMUL.FTZ R44, R0.reuse, R44 ;  /* 0x0000002c002c7220 */ /* 0x040fe20000410000 */
[----:B------:R-:W-:Y:S01]  /*2450*/  IMAD.MOV.U32 R10, RZ, RZ, R7 ;  /* 0x000000ffff0a7224 */ /* 0x000fe200078e0007 */
[----:B------:R-:W-:Y:S01]  /*2460*/  @P1 SHF.R.U32.HI R10, RZ, UR6, R3 ;  /* 0x00000006ff0a1c19 */ /* 0x000fe20008011603 */
[C---:B------:R-:W-:Y:S01]  /*2470*/  FMUL.FTZ R45, R0.reuse, R45 ;  /* 0x0000002d002d7220 */ /* 0x040fe20000410000 */
[----:B------:R-:W-:Y:S01]  /*2480*/  LOP3.LUT R3, R5, 0x7ffffffc, RZ, 0xc0, !PT ;  /* 0x7ffffffc05037812 */ /* 0x000fe200078ec0ff */
[----:B------:R-:W-:Y:S02]  /*2490*/  IMAD R5, R17, R12, 0x41 ;  /* 0x0000004111057424 */ /* 0x000fe400078e020c */
[C---:B------:R-:W-:Y:S01]  /*24a0*/  FMUL.FTZ R46, R0.reuse, R46 ;  /* 0x0000002e002e7220 */ /* 0x040fe20000410000 */
[----:B------:R-:W0:Y:S01]  /*24b0*/  SHFL.IDX PT, R23, R10, RZ, 0x1c1f ;  /* 0x001c1fff0a177589 */ /* 0x000e2200000e0000 */
[----:B------:R-:W-:Y:S01]  /*24c0*/  FMUL.FTZ R47, R0, R47 ;  /* 0x0000002f002f7220 */ /* 0x000fe20000410000 */
[----:B------:R-:W-:-:S02]  /*24d0*/  IMAD.IADD R3, R4, 0x1, -R3 ;  /* 0x0000000104037824 */ /* 0x000fc400078e0a03 */
[C---:B------:R-:W-:Y:S01]  /*24e0*/  FMUL.FTZ R48, R0.reuse, R48 ;  /* 0x0000003000307220 */ /* 0x040fe20000410000 */
[C---:B------:R-:W-:Y:S01]  /*24f0*/  FMUL.FTZ R49, R0.reuse, R49 ;  /* 0x0000003100317220 */ /* 0x040fe20000410000 */
[C---:B------:R-:W-:Y:S01]  /*2500*/  FMUL.FTZ R50, R0.reuse, R50 ;  /* 0x0000003200327220 */ /* 0x040fe20000410000 */
[C---:B------:R-:W-:Y:S01]  /*2510*/  FMUL.FTZ R51, R0.reuse, R51 ;  /* 0x0000003300337220 */ /* 0x040fe20000410000 */
[C---:B------:R-:W-:Y:S01]  /*2520*/  FMUL.FTZ R52, R0.reuse, R52 ;  /* 0x0000003400347220 */ /* 0x040fe20000410000 */
[C---:B------:R-:W-:Y:S01]  /*2530*/  FMUL.FTZ R53, R0.reuse, R53 ;  /* 0x0000003500357220 */ /* 0x040fe20000410000 */
[C---:B------:R-:W-:Y:S01]  /*2540*/  FMUL.FTZ R54, R0.reuse, R54 ;  /* 0x0000003600367220 */ /* 0x040fe20000410000 */
[----:B------:R-:W-:Y:S01]  /*2550*/  FMUL.FTZ R55, R0, R55 ;  /* 0x0000003700377220 */ /* 0x000fe20000410000 */
[----:B------:R-:W-:Y:S02]  /*2560*/  IMAD R4, R2, UR53, R5 ;  /* 0x0000003502047c24 */ /* 0x000fe4000f8e0205 */
[C---:B------:R-:W-:Y:S01]  /*2570*/  FMUL.FTZ R35, R0.reuse, R35 ;  /* 0x0000002300237220 */ /* 0x040fe20000410000 */
[----:B------:R-:W-:Y:S01]  /*2580*/  UIADD3 UR6, UR41, 0x20840, URZ ;  /* 0x0002084029067890 */ /* 0x000fe2000fffe03f */
[----:B------:R-:W-:Y:S01]  /*2590*/  PLOP3.LUT P0, PT, PT, PT, UP1, 0x40, 0x0 ;  /* 0x000000000000781c */ /* 0x000fe20003f0e818 */
[----:B------:R-:W-:Y:S01]  /*25a0*/  ULDC UR7, c[0x0][0x288] ;  /* 0x0000a20000077ab9 */ /* 0x000fe20000000800 */
[----:B------:R-:W-:Y:S01]  /*25b0*/  LEA R22, R17, 0xffffffc0, 0x6 ;  /* 0xffffffc011167811 */ /* 0x000fe200078e30ff */
[----:B------:R-:W-:Y:S01]  /*25c0*/  IMAD R11, R3, -0x2, R4 ;  /* 0xfffffffe030b7824 */ /* 0x000fe200078e0204 */
[----:B------:R-:W-:Y:S01]  /*25d0*/  ULDC UR49, c[0x0][0x9dc] ;  /* 0x0002770000317ab9 */ /* 0x000fe20000000800 */
[----:B------:R-:W-:Y:S01]  /*25e0*/  IMAD.U32 R14, RZ, RZ, UR7 ;  /* 0x00000007ff0e7e24 */ /* 0x000fe2000f8e00ff */
[----:B------:R-:W2:Y:S01]  /*25f0*/  MUFU.TANH R24, R24 ;  /* 0x0000001800187308 */ /* 0x000ea20000002400 */
[----:B------:R-:W-:Y:S01]  /*2600*/  UPRMT UR6, UR45, 0x654, UR6 ;  /* 0x000006542d067896 */ /* 0x000fe20008000006 */
[----:B------:R-:W-:Y:S01]  /*2610*/  FMUL.FTZ R34, R0, R34 ;  /* 0x0000002200227220 */ /* 0x000fe20000410000 */
[----:B------:R-:W-:Y:S01]  /*2620*/  ULOP3.LUT UR49, URZ, UR49, URZ, 0x33, !UPT ;  /* 0x000000313f317292 */ /* 0x000fe2000f8e333f */
[----:B------:R-:W-:Y:S01]  /*2630*/  IMAD.IADD R11, R11, 0x1, -R14 ;  /* 0x000000010b0b7824 */ /* 0x000fe200078e0a0e */
[----:B------:R-:W-:Y:S01]  /*2640*/  ULDC UR11, c[0x0][0x9e0] ;  /* 0x00027800000b7ab9 */ /* 0x000fe20000000800 */
[----:B------:R-:W-:-:S02]  /*2650*/  IMAD R4, R2, UR53, -R22 ;  /* 0x0000003502047c24 */ /* 0x000fc4000f8e0a16 */
[----:B------:R-:W3:Y:S01]  /*2660*/  MUFU.TANH R25, R25 ;  /* 0x0000001900197308 */ /* 0x000ee20000002400 */
[----:B------:R-:W-:Y:S01]  /*2670*/  IADD3 R15, R11, UR49, RZ ;  /* 0x000000310b0f7c10 */ /* 0x000fe2000fffe0ff */
[----:B------:R-:W-:Y:S01]  /*2680*/  IMAD R13, R3, -0x2, R4 ;  /* 0xfffffffe030d7824 */ /* 0x000fe200078e0204 */
[----:B------:R-:W-:Y:S01]  /*2690*/  SYNCS.ARRIVE.TRANS64.RED.A1T0 RZ, [UR6], RZ ;  /* 0x000000ffffff79a7 */ /* 0x000fe20008100406 */
[----:B------:R-:W-:Y:S02]  /*26a0*/  VIADD R19, R5, 0xffffffff ;  /* 0xffffffff05137836 */ /* 0x000fe40000000000 */
[----:B0-----:R-:W-:Y:S02]  /*26b0*/  IMAD.IADD R5, R15, 0x1, R23 ;  /* 0x000000010f057824 */ /* 0x001fe400078e0217 */
[----:B------:R-:W0:Y:S08]  /*26c0*/  MUFU.TANH R26, R26 ;  /* 0x0000001a001a7308 */ /* 0x000e300000002400 */
[----:B------:R-:W4:Y:S08]  /*26d0*/  MUFU.TANH R27, R27 ;  /* 0x0000001b001b7308 */ /* 0x000f300000002400 */
[----:B------:R-:W0:Y:S08]  /*26e0*/  MUFU.TANH R28, R28 ;  /* 0x0000001c001c7308 */ /* 0x000e300000002400 */
        /* <DEDUP_REMOVED lines=26> */
[----:B------:R5:W0:Y:S02]  /*2890*/  MUFU.TANH R20, R34 ;  /* 0x0000002200147308 */ /* 0x000a240000002400 */
[----:B-----5:R-:W-:-:S05]  /*28a0*/  VIADD R34, R11, UR11 ;  /* 0x0000000b0b227c36 */ /* 0x020fca0008000000 */
[----:B------:R-:W-:Y:S01]  /*28b0*/  VIADDMNMX R4, R23, R34, R13, PT ;  /* 0x0000002217047246 */ /* 0x000fe2000380010d */
[----:B--234-:R-:W-:Y:S06]  /*28c0*/  @P0 BRA `(.L_x_1239) ;  /* 0x0000000000640947 */ /* 0x01cfec0003800000 */
[----:B------:R-:W-:Y:S01]  /*28d0*/  IMAD R11, R2, UR53, R23 ;  /* 0x00000035020b7c24 */ /* 0x000fe2000f8e0217 */
[----:B------:R-:W-:Y:S03]  /*28e0*/  BSSY B0, `(.L_x_1240) ;  /* 0x0000013000007945 */ /* 0x000fe60003800000 */
[----:B------:R-:W-:-:S05]  /*28f0*/  IMAD.IADD R11, R11, 0x1, -R14 ;  /* 0x000000010b0b7824 */ /* 0x000fca00078e0a0e */
[----:B------:R-:W-:-:S13]  /*2900*/  ISETP.GT.AND P0, PT, R11, -0x1, PT ;  /* 0xffffffff0b00780c */ /* 0x000fda0003f04270 */
[----:B------:R-:W-:Y:S05]  /*2910*/  @P0 BRA `(.L_x_1241) ;  /* 0x0000000000240947 */ /* 0x000fea0003800000 */
[----:B------:R-:W-:Y:S01]  /*2920*/  ULDC UR6, c[0x0][0x9e4] ;  /* 0x0002790000067ab9 */ /* 0x000fe20000000800 */
[----:B------:R-:W-:Y:S01]  /*2930*/  LOP3.LUT R11, RZ, R11, RZ, 0x33, !PT ;  /* 0x0000000bff0b7212 */ /* 0x000fe200078e33ff */
[----:B------:R-:W-:-:S05]  /*2940*/  IMAD.U32 R23, RZ, RZ, UR6 ;  /* 0x00000006ff177e24 */ /* 0x000fca000f8e00ff */
[----:B------:R-:W-:-:S13]  /*2950*/  ISETP.NE.AND P0, PT, R23, 0x1, PT ;  /* 0x000000011700780c */ /* 0x000fda0003f05270 */
[----:B------:R-:W2:Y:S02]  /*2960*/  @P0 LDC.64 R56, c[0x0][0x9e8] ;  /* 0x00027a00ff380b82 */ /* 0x000ea40000000a00 */
[----:B--2---:R-:W-:-:S05]  /*2970*/  @P0 IMAD.HI.U32 R12, R11, R56, RZ ;  /* 0x000000380b0c0227 */ /* 0x004fca00078e00ff */
[----:B------:R-:W-:-:S04]  /*2980*/  @P0 SHF.R.U32.HI R11, RZ, R57, R12 ;  /* 0x00000039ff0b0219 */ /* 0x000fc8000001160c */
[----:B------:R-:W-:Y:S01]  /*2990*/  LOP3.LUT R11, RZ, R11, RZ, 0x33, !PT ;  /* 0x0000000bff0b7212 */ /* 0x000fe200078e33ff */
[----:B------:R-:W-:Y:S06]  /*29a0*/  BRA `(.L_x_1242) ;  /* 0x0000000000187947 */ /* 0x000fec0003800000 */
.L_x_1241:
[----:B------:R-:W-:Y:S02]  /*29b0*/  ULDC UR6, c[0x0][0x9e4] ;  /* 0x0002790000067ab9 */ /* 0x000fe40000000800 */
[----:B------:R-:W-:-:S05]  /*29c0*/  IMAD.U32 R23, RZ, RZ, UR6 ;  /* 0x00000006ff177e24 */ /* 0x000fca000f8e00ff */
[----:B------:R-:W-:-:S13]  /*29d0*/  ISETP.NE.AND P0, PT, R23, 0x1, PT ;  /* 0x000000011700780c */ /* 0x000fda0003f05270 */
[----:B------:R-:W2:Y:S02]  /*29e0*/  @P0 LDC.64 R56, c[0x0][0x9e8] ;  /* 0x00027a00ff380b82 */ /* 0x000ea40000000a00 */
[----:B--2---:R-:W-:-:S05]  /*29f0*/  @P0 IMAD.HI.U32 R12, R11, R56, RZ ;  /* 0x000000380b0c0227 */ /* 0x004fca00078e00ff */
[----:B------:R-:W-:-:S07]  /*2a00*/  @P0 SHF.R.U32.HI R11, RZ, R57, R12 ;  /* 0x00000039ff0b0219 */ /* 0x000fce000001160c */
.L_x_1242:
[----:B------:R-:W-:Y:S05]  /*2a10*/  BSYNC B0 ;  /* 0x0000000000007941 */ /* 0x000fea0003800000 */
.L_x_1240:
[----:B------:R-:W-:-:S04]  /*2a20*/  IMAD R12, R11, R23, -R22 ;  /* 0x000000170b0c7224 */ /* 0x000fc800078e0a16 */
[----:B------:R-:W-:-:S05]  /*2a30*/  IMAD R12, R3, -0x2, R12 ;  /* 0xfffffffe030c7824 */ /* 0x000fca00078e020c */
[----:B------:R-:W-:Y:S02]  /*2a40*/  VIADDMNMX R4, R12, R23, R4, PT ;  /* 0x000000170c047246 */ /* 0x000fe40003800104 */
[----:B------:R-:W-:-:S07]  /*2a50*/  VIMNMX R5, R5, R12, !PT ;  /* 0x0000000c05057248 */ /* 0x000fce0007fe0100 */
.L_x_1239:
[C---:B------:R-:W-:Y:S01]  /*2a60*/  ISETP.GE.AND P1, PT, R19.reuse, 0x1, PT ;  /* 0x000000011300780c */ /* 0x040fe20003f26270 */
[----:B------:R-:W2:Y:S01]  /*2a70*/  SHFL.IDX PT, R11, R10, 0x1, 0x1c1f ;  /* 0x003c1f000a0b7f89 */ /* 0x000ea200000e0000 */
[----:B------:R-:W-:Y:S01]  /*2a80*/  ISETP.GE.AND P0, PT, R19, 0x2, PT ;  /* 0x000000021300780c */ /* 0x000fe20003f06270 */
[----:B------:R-:W-:Y:S01]  /*2a90*/  UISETP.NE.AND UP1, UPT, UR42, URZ, UPT ;  /* 0x0000003f2a00728c */ /* 0x000fe2000bf25270 */
[----:B------:R-:W-:Y:S02]  /*2aa0*/  P2R R12, PR, RZ, 0x2 ;  /* 0x00000002ff0c7803 */ /* 0x000fe40000000000 */
[----:B------:R-:W-:Y:S02]  /*2ab0*/  ISETP.GT.AND P3, PT, R5, RZ, !P1 ;  /* 0x000000ff0500720c */ /* 0x000fe40004f64270 */
[----:B------:R-:W-:Y:S02]  /*2ac0*/  ISETP.GE.AND P1, PT, R19, 0x9, PT ;  /* 0x000000091300780c */ /* 0x000fe40003f26270 */
[----:B------:R-:W-:-:S02]  /*2ad0*/  ISETP.GT.AND P2, PT, R5, 0x1, !P0 ;  /* 0x000000010500780c */ /* 0x000fc40004744270 */
[----:B------:R-:W-:Y:S02]  /*2ae0*/  P2R R23, PR, RZ, 0x2 ;  /* 0x00000002ff177803 */ /* 0x000fe40000000000 */
[----:B------:R-:W-:Y:S02]  /*2af0*/  ISETP.GT.AND P1, PT, R5, 0x8, !P1 ;  /* 0x000000080500780c */ /* 0x000fe40004f24270 */
[----:B------:R-:W-:Y:S02]  /*2b00*/  ISETP.GE.AND P4, PT, R19, 0x11, PT ;  /* 0x000000111300780c */ /* 0x000fe40003f86270 */
[C---:B------:R-:W-:Y:S02]  /*2b10*/  ISETP.LT.OR P1, PT, R4.reuse, 0x9, P1 ;  /* 0x000000090400780c */ /* 0x040fe40000f21670 */
[----:B------:R-:W-:Y:S02]  /*2b20*/  ISETP.LT.OR P3, PT, R4, 0x1, P3 ;  /* 0x000000010400780c */ /* 0x000fe40001f61670 */
[----:B0-----:R-:W-:-:S02]  /*2b30*/  FSEL R59, R28, -INF , !P1 ;  /* 0xff8000001c3b7808 */ /* 0x001fc40004800000 */
[----:B------:R-:W-:Y:S02]  /*2b40*/  ISETP.LT.OR P2, PT, R4, 0x2, P2 ;  /* 0x000000020400780c */ /* 0x000fe40001741670 */
[----:B------:R-:W-:Y:S02]  /*2b50*/  ISETP.GT.AND P1, PT, R5, 0x10, !P4 ;  /* 0x000000100500780c */ /* 0x000fe40006724270 */
[----:B------:R-:W-:Y:S02]  /*2b60*/  ISETP.GE.AND P5, PT, R19, 0xa, PT ;  /* 0x0000000a1300780c */ /* 0x000fe40003fa6270 */
[----:B------:R-:W-:Y:S02]  /*2b70*/  FSEL R35, R24, -INF , !P3 ;  /* 0xff80000018237808 */ /* 0x000fe40005800000 */
[----:B------:R-:W-:Y:S02]  /*2b80*/  FSEL R57, R25, -INF , !P2 ;  /* 0xff80000019397808 */ /* 0x000fe40005000000 */
[----:B------:R-:W-:-:S02]  /*2b90*/  ISETP.LT.OR P1, PT, R4, 0x11, P1 ;  /* 0x000000110400780c */ /* 0x000fc40000f21670 */
[----:B------:R-:W-:Y:S02]  /*2ba0*/  ISETP.GT.AND P2, PT, R5, 0x9, !P5 ;  /* 0x000000090500780c */ /* 0x000fe40006f44270 */
[----:B------:R-:W-:Y:S02]  /*2bb0*/  ISETP.GE.AND P3, PT, R19, 0x12, PT ;  /* 0x000000121300780c */ /* 0x000fe40003f66270 */
[----:B------:R-:W-:Y:S02]  /*2bc0*/  FSEL R63, R32, -INF , !P1 ;  /* 0xff800000203f7808 */ /* 0x000fe40004800000 */
[----:B------:R-:W-:Y:S02]  /*2bd0*/  ISETP.LT.OR P2, PT, R4, 0xa, P2 ;  /* 0x0000000a0400780c */ /* 0x000fe40001741670 */
[----:B------:R-:W-:Y:S02]  /*2be0*/  ISETP.GT.AND P1, PT, R5, 0x11, !P3 ;  /* 0x000000110500780c */ /* 0x000fe40005f24270 */
[----:B------:R-:W-:-:S02]  /*2bf0*/  FSEL R61, R29, -INF , !P2 ;  /* 0xff8000001d3d7808 */ /* 0x000fc40005000000 */
[C---:B------:R-:W-:Y:S02]  /*2c00*/  ISETP.LT.OR P1, PT, R4.reuse, 0x12, P1 ;  /* 0x000000120400780c */ /* 0x040fe40000f21670 */
[----:B------:R-:W-:Y:S02]  /*2c10*/  ISETP.GE.AND P2, PT, R19, 0x19, PT ;  /* 0x000000191300780c */ /* 0x000fe40003f46270 */
[----:B------:R-:W-:Y:S02]  /*2c20*/  FSEL R65, R33, -INF , !P1 ;  /* 0xff80000021417808 */ /* 0x000fe40004800000 */
[----:B------:R-:W-:Y:S02]  /*2c30*/  ISETP.GT.AND P1, PT, R5, 0x18, !P2 ;  /* 0x000000180500780c */ /* 0x000fe40005724270 */
[----:B------:R-:W-:Y:S02]  /*2c40*/  P2R R29, PR, RZ, 0x4 ;  /* 0x00000004ff1d7803 */ /* 0x000fe40000000000 */
[----:B------:R-:W-:-:S02]  /*2c50*/  ISETP.LT.OR P1, PT, R4, 0x19, P1 ;  /* 0x000000190400780c */ /* 0x000fc40000f21670 */
[----:B------:R-:W-:Y:S02]  /*2c60*/  ISETP.GE.AND P2, PT, R19, 0x1a, PT ;  /* 0x0000001a1300780c */ /* 0x000fe40003f46270 */
[----:B------:R-:W-:Y:S02]  /*2c70*/  FSEL R67, R36, -INF , !P1 ;  /* 0xff80000024437808 */ /* 0x000fe40004800000 */
[----:B------:R-:W-:Y:S02]  /*2c80*/  ISETP.GT.AND P1, PT, R5, 0x19, !P2 ;  /* 0x000000190500780c */ /* 0x000fe40005724270 */
[----:B------:R-:W-:Y:S02]  /*2c90*/  P2R R32, PR, RZ, 0x4 ;  /* 0x00000004ff207803 */ /* 0x000fe40000000000 */
[----:B------:R-:W-:Y:S02]  /*2ca0*/  ISETP.LT.OR P1, PT, R4, 0x1a, P1 ;  /* 0x0000001a0400780c */ /* 0x000fe40000f21670 */
[----:B------:R-:W-:-:S02]  /*2cb0*/  ISETP.GE.AND P2, PT, R19, 0x21, PT ;  /* 0x000000211300780c */ /* 0x000fc40003f46270 */
[----:B------:R-:W-:Y:S02]  /*2cc0*/  FSEL R69, R37, -INF , !P1 ;  /* 0xff80000025457808 */ /* 0x000fe40004800000 */
[----:B------:R-:W-:Y:S02]  /*2cd0*/  ISETP.GT.AND P1, PT, R5, 0x20, !P2 ;  /* 0x000000200500780c */ /* 0x000fe40005724270 */
[----:B------:R-:W-:Y:S02]  /*2ce0*/  P2R R33, PR, RZ, 0x4 ;  /* 0x00000004ff217803 */ /* 0x000fe40000000000 */
[----:B------:R-:W-:Y:S02]  /*2cf0*/  ISETP.LT.OR P1, PT, R4, 0x21, P1 ;  /* 0x000000210400780c */ /* 0x000fe40000f21670 */
[----:B------:R-:W-:Y:S02]  /*2d00*/  ISETP.GE.AND P2, PT, R19, 0x22, PT ;  /* 0x000000221300780c */ /* 0x000fe40003f46270 */
[----:B------:R-:W-:-:S02]  /*2d10*/  FSEL R71, R40, -INF , !P1 ;  /* 0xff80000028477808 */ /* 0x000fc40004800000 */
[----:B------:R-:W-:Y:S02]  /*2d20*/  ISETP.GT.AND P1, PT, R5, 0x21, !P2 ;  /* 0x000000210500780c */ /* 0x000fe40005724270 */
[----:B------:R-:W-:Y:S02]  /*2d30*/  P2R R36, PR, RZ, 0x4 ;  /* 0x00000004ff247803 */ /* 0x000fe40000000000 */
[----:B------:R-:W-:Y:S02]  /*2d40*/  ISETP.LT.OR P1, PT, R4, 0x22, P1 ;  /* 0x000000220400780c */ /* 0x000fe40000f21670 */
[----:B------:R-:W-:Y:S02]  /*2d50*/  P2R R28, PR, RZ, 0x8 ;  /* 0x00000008ff1c7803 */ /* 0x000fe40000000000 */
[----:B------:R-:W-:Y:S02]  /*2d60*/  FSEL R41, R41, -INF , !P1 ;  /* 0xff80000029297808 */ /* 0x000fe40004800000 */
[----:B------:R-:W-:-:S02]  /*2d70*/  ISETP.GE.AND P1, PT, R19, 0x29, PT ;  /* 0x000000291300780c */ /* 0x000fc40003f26270 */
[----:B------:R-:W-:Y:S02]  /*2d80*/  P2R R58, PR, RZ, 0x10 ;  /* 0x00000010ff3a7803 */ /* 0x000fe40000000000 */
[----:B------:R-:W-:Y:S02]  /*2d90*/  ISETP.GT.AND P2, PT, R5, 0x28, !P1 ;  /* 0x000000280500780c */ /* 0x000fe40004f44270 */
[----:B------:R-:W-:Y:S02]  /*2da0*/  P2R R56, PR, RZ, 0x20 ;  /* 0x00000020ff387803 */ /* 0x000fe40000000000 */
[----:B------:R-:W-:-:S04]  /*2db0*/  ISETP.LT.OR P2, PT, R4, 0x29, P2 ;  /* 0x000000290400780c */ /* 0x000fc80001741670 */
[----:B------:R-:W-:Y:S02]  /*2dc0*/  FSEL R73, R44, -INF , !P2 ;  /* 0xff8000002c497808 */ /* 0x000fe40005000000 */
[----:B------:R-:W-:-:S04]  /*2dd0*/  ISETP.GE.AND P2, PT, R19, 0x2a, PT ;  /* 0x0000002a1300780c */ /* 0x000fc80003f46270 */
[----:B------:R-:W-:-:S04]  /*2de0*/  ISETP.GT.AND P3, PT, R5, 0x29, !P2 ;  /* 0x000000290500780c */ /* 0x000fc80005764270 */
        /* <DEDUP_REMOVED lines=15> */
[----:B------:R-:W-:Y:S02]  /*2ee0*/  P2R R37, PR, RZ, 0x40 ;  /* 0x00000040ff257803 */ /* 0x000fe40000000000 */
[----:B------:R-:W-:Y:S01]  /*2ef0*/  ISETP.GT.AND P6, PT, R5, 0x39, !P6 ;  /* 0x000000390500780c */ /* 0x000fe200077c4270 */
[----:B--2---:R-:W-:-:S03]  /*2f00*/  IMAD.IADD R5, R15, 0x1, R11 ;  /* 0x000000010f057824 */ /* 0x004fc600078e020b */
[----:B------:R-:W-:Y:S02]  /*2f10*/  ISETP.LT.OR P6, PT, R4, 0x3a, P6 ;  /* 0x0000003a0400780c */ /* 0x000fe400037c1670 */
[----:B------:R-:W-:Y:S02]  /*2f20*/  VIADDMNMX R4, R11, R34, R13, PT ;  /* 0x000000220b047246 */ /* 0x000fe4000380010d */
[----:B------:R-:W-:Y:S02]  /*2f30*/  FSEL R53, R53, -INF , !P6 ;  /* 0xff80000035357808 */ /* 0x000fe40007000000 */
[----:B------:R-:W-:-:S13]  /*2f40*/  PLOP3.LUT P6, PT, PT, PT, UP1, 0x40, 0x0 ;  /* 0x000000000000781c */ /* 0x000fda0003fce818 */
[----:B------:R-:W-:Y:S05]  /*2f50*/  @P6 BRA `(.L_x_1243) ;  /* 0x0000000000646947 */ /* 0x000fea0003800000 */
        /* <DEDUP_REMOVED lines=9> */
[----:B------:R-:W0:Y:S02]  /*2ff0*/  @P6 LDC.64 R24, c[0x0][0x9e8] ;  /* 0x00027a00ff186b82 */ /* 0x000e240000000a00 */
[----:B0-----:R-:W-:-:S05]  /*3000*/  @P6 IMAD.HI.U32 R10, R11, R24, RZ ;  /* 0x000000180b0a6227 */ /* 0x001fca00078e00ff */
[----:B------:R-:W-:-:S04]  /*3010*/  @P6 SHF.R.U32.HI R11, RZ, R25, R10 ;  /* 0x00000019ff0b6219 */ /* 0x000fc8000001160a */
[----:B------:R-:W-:Y:S01]  /*3020*/  LOP3.LUT R11, RZ, R11, RZ, 0x33, !PT ;  /* 0x0000000bff0b7212 */ /* 0x000fe200078e33ff */
[----:B------:R-:W-:Y:S06]  /*3030*/  BRA `(.L_x_1246) ;  /* 0x0000000000187947 */ /* 0x000fec0003800000 */
.L_x_1245:
[----:B------:R-:W-:Y:S02]  /*3040*/  ULDC UR6, c[0x0][0x9e4] ;  /* 0x0002790000067ab9 */ /* 0x000fe40000000800 */
[----:B------:R-:W-:-:S05]  /*3050*/  IMAD.U32 R13, RZ, RZ, UR6 ;  /* 0x00000006ff0d7e24 */ /* 0x000fca000f8e00ff */
[----:B------:R-:W-:-:S13]  /*3060*/  ISETP.NE.AND P6, PT, R13, 0x1, PT ;  /* 0x000000010d00780c */ /* 0x000fda0003fc5270 */
[----:B------:R-:W0:Y:S02]  /*3070*/  @P6 LDC.64 R24, c[0x0][0x9e8] ;  /* 0x00027a00ff186b82 */ /* 0x000e240000000a00 */
[----:B0-----:R-:W-:-:S05]  /*3080*/  @P6 IMAD.HI.U32 R10, R11, R24, RZ ;  /* 0x000000180b0a6227 */ /* 0x001fca00078e00ff */
[----:B------:R-:W-:-:S07]  /*3090*/  @P6 SHF.R.U32.HI R11, RZ, R25, R10 ;  /* 0x00000019ff0b6219 */ /* 0x000fce000001160a */
.L_x_1246:
[----:B------:R-:W-:Y:S05]  /*30a0*/  BSYNC B0 ;  /* 0x0000000000007941 */ /* 0x000fea0003800000 */
.L_x_1244:
[----:B------:R-:W-:-:S04]  /*30b0*/  IMAD R10, R11, R13, -R22 ;  /* 0x0000000d0b0a7224 */ /* 0x000fc800078e0a16 */
[----:B------:R-:W-:-:S05]  /*30c0*/  IMAD R10, R3, -0x2, R10 ;  /* 0xfffffffe030a7824 */ /* 0x000fca00078e020a */
[----:B------:R-:W-:Y:S02]  /*30d0*/  VIADDMNMX R4, R10, R13, R4, PT ;  /* 0x0000000d0a047246 */ /* 0x000fe40003800104 */
[----:B------:R-:W-:-:S07]  /*30e0*/  VIMNMX R5, R5, R10, !PT ;  /* 0x0000000a05057248 */ /* 0x000fce0007fe0100 */
.L_x_1243:
[----:B------:R-:W-:Y:S01]  /*30f0*/  ISETP.GT.AND P0, PT, R5, 0x1, !P0 ;  /* 0x000000010500780c */ /* 0x000fe20004704270 */
[----:B------:R-:W-:Y:S01]  /*3100*/  ULDC UR52, c[0x0][0x988] ;  /* 0x0002620000347ab9 */ /* 0x000fe20000000800 */
[----:B------:R-:W-:Y:S02]  /*3110*/  ISETP.NE.AND P6, PT, R12, RZ, PT ;  /* 0x000000ff0c00720c */ /* 0x000fe40003fc5270 */
[----:B------:R-:W-:Y:S02]  /*3120*/  ISETP.LT.OR P0, PT, R4, 0x2, P0 ;  /* 0x000000020400780c */ /* 0x000fe40000701670 */
[----:B------:R-:W-:Y:S02]  /*3130*/  FMNMX.FTZ R13, R35, R57, !PT ;  /* 0x00000039230d7209 */ /* 0x000fe40007810000 */
[----:B------:R-:W-:Y:S02]  /*3140*/  FSEL R11, R27, -INF , !P0 ;  /* 0xff8000001b0b7808 */ /* 0x000fe40004000000 */
[----:B------:R-:W-:-:S02]  /*3150*/  ISETP.NE.AND P0, PT, R23, RZ, PT ;  /* 0x000000ff1700720c */ /* 0x000fc40003f05270 */
[----:B------:R-:W-:Y:S02]  /*3160*/  FMNMX.FTZ R13, R59, R13, !PT ;  /* 0x0000000d3b0d7209 */ /* 0x000fe40007810000 */
[----:B------:R-:W-:Y:S02]  /*3170*/  ISETP.GT.AND P0, PT, R5, 0x8, !P0 ;  /* 0x000000080500780c */ /* 0x000fe40004704270 */
[----:B------:R-:W-:Y:S02]  /*3180*/  FMNMX.FTZ R13, R61, R13, !PT ;  /* 0x0000000d3d0d7209 */ /* 0x000fe40007810000 */
[----:B------:R-:W-:Y:S02]  /*3190*/  ISETP.LT.OR P0, PT, R4, 0x9, P0 ;  /* 0x000000090400780c */ /* 0x000fe40000701670 */
[----:B------:R-:W-:Y:S02]  /*31a0*/  FMNMX.FTZ R13, R63, R13, !PT ;  /* 0x0000000d3f0d7209 */ /* 0x000fe40007810000 */
[----:B------:R-:W-:-:S02]  /*31b0*/  FSEL R12, R30, -INF , !P0 ;  /* 0xff8000001e0c7808 */ /* 0x000fc40004000000 */
[----:B------:R-:W-:Y:S02]  /*31c0*/  ISETP.NE.AND P0, PT, R56, RZ, PT ;  /* 0x000000ff3800720c */ /* 0x000fe40003f05270 */
[----:B------:R-:W-:Y:S02]  /*31d0*/  FMNMX.FTZ R13, R65, R13, !PT ;  /* 0x0000000d410d7209 */ /* 0x000fe40007810000 */
[----:B------:R-:W-:Y:S02]  /*31e0*/  ISETP.GT.AND P0, PT, R5, 0x9, !P0 ;  /* 0x000000090500780c */ /* 0x000fe40004704270 */
[----:B------:R-:W-:Y:S02]  /*31f0*/  FMNMX.FTZ R13, R67, R13, !PT ;  /* 0x0000000d430d7209 */ /* 0x000fe40007810000 */
[----:B------:R-:W-:Y:S02]  /*3200*/  ISETP.LT.OR P0, PT, R4, 0xa, P0 ;  /* 0x0000000a0400780c */ /* 0x000fe40000701670 */
[----:B------:R-:W-:-:S02]  /*3210*/  FMNMX.FTZ R13, R69, R13, !PT ;  /* 0x0000000d450d7209 */ /* 0x000fc40007810000 */
[----:B------:R-:W-:Y:S02]  /*3220*/  FSEL R19, R31, -INF , !P0 ;  /* 0xff8000001f137808 */ /* 0x000fe40004000000 */
[----:B------:R-:W-:Y:S02]  /*3230*/  ISETP.NE.AND P0, PT, R58, RZ, PT ;  /* 0x000000ff3a00720c */ /* 0x000fe40003f05270 */
[----:B------:R-:W-:Y:S02]  /*3240*/  FMNMX.FTZ R13, R71, R13, !PT ;  /* 0x0000000d470d7209 */ /* 0x000fe40007810000 */
[----:B------:R-:W-:Y:S02]  /*3250*/  ISETP.GT.AND P0, PT, R5, 0x10, !P0 ;  /* 0x000000100500780c */ /* 0x000fe40004704270 */
[----:B------:R-:W-:Y:S02]  /*3260*/  FMNMX.FTZ R13, R41, R13, !PT ;  /* 0x0000000d290d7209 */ /* 0x000fe40007810000 */
[----:B------:R-:W-:-:S02]  /*3270*/  ISETP.LT.OR P0, PT, R4, 0x11, P0 ;  /* 0x000000110400780c */ /* 0x000fc40000701670 */
[----:B------:R-:W-:Y:S02]  /*3280*/  FMNMX.FTZ R13, R73, R13, !PT ;  /* 0x0000000d490d7209 */ /* 0x000fe40007810000 */
[----:B------:R-:W-:Y:S02]  /*3290*/  FSEL R20, R20, -INF , !P0 ;  /* 0xff80000014147808 */ /* 0x000fe40004000000 */
[----:B------:R-:W-:Y:S02]  /*32a0*/  ISETP.NE.AND P0, PT, R28, RZ, PT ;  /* 0x000000ff1c00720c */ /* 0x000fe40003f05270 */
[----:B------:R-:W-:Y:S02]  /*32b0*/  FMNMX.FTZ R13, R45, R13, !PT ;  /* 0x0000000d2d0d7209 */ /* 0x000fe40007810000 */
[----:B------:R-:W-:Y:S02]  /*32c0*/  ISETP.GT.AND P0, PT, R5, 0x11, !P0 ;  /* 0x000000110500780c */ /* 0x000fe40004704270 */
[----:B------:R-:W-:-:S02]  /*32d0*/  FMNMX.FTZ R13, R75, R13, !PT ;  /* 0x0000000d4b0d7209 */ /* 0x000fc40007810000 */
[----:B------:R-:W-:Y:S02]  /*32e0*/  ISETP.LT.OR P0, PT, R4, 0x12, P0 ;  /* 0x000000120400780c */ /* 0x000fe40000701670 */
[----:B------:R-:W-:Y:S02]  /*32f0*/  FMNMX.FTZ R13, R49, R13, !PT ;  /* 0x0000000d310d7209 */ /* 0x000fe40007810000 */
[----:B------:R-:W-:Y:S02]  /*3300*/  FSEL R21, R21, -INF , !P0 ;  /* 0xff80000015157808 */ /* 0x000fe40004000000 */
[----:B------:R-:W-:Y:S02]  /*3310*/  ISETP.NE.AND P0, PT, R29, RZ, PT ;  /* 0x000000ff1d00720c */ /* 0x000fe40003f05270 */
[----:B------:R-:W-:Y:S02]  /*3320*/  FMNMX.FTZ R13, R77, R13, !PT ;  /* 0x0000000d4d0d7209 */ /* 0x000fe40007810000 */
[----:B------:R-:W-:-:S02]  /*3330*/  ISETP.GT.AND P0, PT, R5, 0x18, !P0 ;  /* 0x000000180500780c */ /* 0x000fc40004704270 */
[----:B------:R-:W-:Y:S02]  /*3340*/  FMNMX.FTZ R25, R53, R13, !PT ;  /* 0x0000000d35197209 */ /* 0x000fe40007810000 */
[----:B------:R-:W-:Y:S02]  /*3350*/  ISETP.LT.OR P0, PT, R4, 0x19, P0 ;  /* 0x000000190400780c */ /* 0x000fe40000701670 */
[C---:B------:R-:W-:Y:S02]  /*3360*/  ISETP.GT.AND P1, PT, R5.reuse, 0x28, !P1 ;  /* 0x000000280500780c */ /* 0x040fe40004f24270 */
[----:B------:R-:W-:Y:S02]  /*3370*/  FSEL R22, R38, -INF , !P0 ;  /* 0xff80000026167808 */ /* 0x000fe40004000000 */
[----:B------:R-:W-:Y:S02]  /*3380*/  ISETP.NE.AND P0, PT, R32, RZ, PT ;  /* 0x000000ff2000720c */ /* 0x000fe40003f05270 */
[----:B------:R-:W-:-:S02]  /*3390*/  ISETP.GT.AND P2, PT, R5, 0x29, !P2 ;  /* 0x000000290500780c */ /* 0x000fc40005744270 */
[C---:B------:R-:W-:Y:S02]  /*33a0*/  ISETP.GT.AND P0, PT, R5.reuse, 0x19, !P0 ;  /* 0x000000190500780c */ /* 0x040fe40004704270 */
[C---:B------:R-:W-:Y:S02]  /*33b0*/  ISETP.GT.AND P3, PT, R5.reuse, 0x30, !P3 ;  /* 0x000000300500780c */ /* 0x040fe40005f64270 */
[----:B------:R-:W-:Y:S02]  /*33c0*/  ISETP.LT.OR P0, PT, R4, 0x1a, P0 ;  /* 0x0000001a0400780c */ /* 0x000fe40000701670 */
[----:B------:R-:W-:Y:S02]  /*33d0*/  ISETP.GT.AND P4, PT, R5, 0x31, !P4 ;  /* 0x000000310500780c */ /* 0x000fe40006784270 */
[----:B------:R-:W-:Y:S02]  /*33e0*/  FSEL R23, R39, -INF , !P0 ;  /* 0xff80000027177808 */ /* 0x000fe40004000000 */
[----:B------:R-:W-:-:S02]  /*33f0*/  ISETP.NE.AND P0, PT, R33, RZ, PT ;  /* 0x000000ff2100720c */ /* 0x000fc40003f05270 */
[C---:B------:R-:W-:Y:S02]  /*3400*/  ISETP.GT.AND P5, PT, R5.reuse, 0x38, !P5 ;  /* 0x000000380500780c */ /* 0x040fe40006fa4270 */
[----:B------:R-:W-:Y:S02]  /*3410*/  ISETP.GT.AND P0, PT, R5, 0x20, !P0 ;  /* 0x000000200500780c */ /* 0x000fe40004704270 */
[C---:B------:R-:W-:Y:S02]  /*3420*/  ISETP.LT.OR P1, PT, R4.reuse, 0x29, P1 ;  /* 0x000000290400780c */ /* 0x040fe40000f21670 */
[C---:B------:R-:W-:Y:S02]  /*3430*/  ISETP.LT.OR P0, PT, R4.reuse, 0x21, P0 ;  /* 0x000000210400780c */ /* 0x040fe40000701670 */
[----:B------:R-:W-:Y:S02]  /*3440*/  ISETP.LT.OR P2, PT, R4, 0x2a, P2 ;  /* 0x0000002a0400780c */ /* 0x000fe40001741670 */
[----:B------:R-:W-:-:S02]  /*3450*/  FSEL R24, R42, -INF , !P0 ;  /* 0xff8000002a187808 */ /* 0x000fc40004000000 */
[----:B------:R-:W-:Y:S02]  /*3460*/  ISETP.GT.AND P0, PT, R5, RZ, !P6 ;  /* 0x000000ff0500720c */ /* 0x000fe40007704270 */
[----:B------:R-:W-:Y:S02]  /*3470*/  ISETP.NE.AND P6, PT, R37, RZ, PT ;  /* 0x000000ff2500720c */ /* 0x000fe40003fc5270 */
[----:B------:R-:W-:Y:S02]  /*3480*/  ISETP.LT.OR P0, PT, R4, 0x1, P0 ;  /* 0x000000010400780c */ /* 0x000fe40000701670 */
[----:B------:R-:W-:Y:S02]  /*3490*/  ISETP.GT.AND P6, PT, R5, 0x39, !P6 ;  /* 0x000000390500780c */ /* 0x000fe400077c4270 */
[----:B------:R-:W-:Y:S02]  /*34a0*/  FSEL R10, R26, -INF , !P0 ;  /* 0xff8000001a0a7808 */ /* 0x000fe40004000000 */
[----:B------:R-:W0:Y:S01]  /*34b0*/  SHFL.BFLY PT, R26, R25, 0x2, 0x1f ;  /* 0x0c401f00191a7f89 */ /* 0x000e2200000e0000 */
[----:B------:R-:W-:-:S02]  /*34c0*/  ISETP.NE.AND P0, PT, R36, RZ, PT ;  /* 0x000000ff2400720c */ /* 0x000fc40003f05270 */
[----:B------:R-:W-:Y:S02]  /*34d0*/  FMNMX.FTZ R13, R10, R11, !PT ;  /* 0x0000000b0a0d7209 */ /* 0x000fe40007810000 */
[----:B------:R-:W-:Y:S02]  /*34e0*/  ISETP.GT.AND P0, PT, R5, 0x21, !P0 ;  /* 0x000000210500780c */ /* 0x000fe40004704270 */
[C---:B------:R-:W-:Y:S02]  /*34f0*/  ISETP.LT.OR P3, PT, R4.reuse, 0x31, P3 ;  /* 0x000000310400780c */ /* 0x040fe40001f61670 */
[C---:B------:R-:W-:Y:S02]  /*3500*/  ISETP.LT.OR P0, PT, R4.reuse, 0x22, P0 ;  /* 0x000000220400780c */ /* 0x040fe40000701670 */
[----:B------:R-:W-:Y:S02]  /*3510*/  ISETP.LT.OR P4, PT, R4, 0x32, P4 ;  /* 0x000000320400780c */ /* 0x000fe40002781670 */
[----:B------:R-:W-:-:S02]  /*3520*/  FSEL R5, R43, -INF , !P0 ;  /* 0xff8000002b057808 */ /* 0x000fc40004000000 */
[C---:B------:R-:W-:Y:S02]  /*3530*/  ISETP.LT.OR P5, PT, R4.reuse, 0x39, P5 ;  /* 0x000000390400780c */ /* 0x040fe40002fa1670 */
[----:B------:R-:W-:Y:S02]  /*3540*/  ISETP.LT.OR P6, PT, R4, 0x3a, P6 ;  /* 0x0000003a0400780c */ /* 0x000fe400037c1670 */
[----:B------:R-:W-:Y:S02]  /*3550*/  FSEL R4, R54, -INF , !P5 ;  /* 0xff80000036047808 */ /* 0x000fe40006800000 */
[----:B------:R-:W-:Y:S02]  /*3560*/  FSEL R29, R55, -INF , !P6 ;  /* 0xff800000371d7808 */ /* 0x000fe40007000000 */
[----:B0-----:R-:W-:Y:S02]  /*3570*/  FMNMX.FTZ R27, R25, R26, !PT ;  /* 0x0000001a191b7209 */ /* 0x001fe40007810000 */
[----:B------:R-:W-:-:S03]  /*3580*/  FMNMX.FTZ R26, R12, R13, !PT ;  /* 0x0000000d0c1a7209 */ /* 0x000fc60007810000 */
[----:B------:R-:W0:Y:S01]  /*3590*/  SHFL.BFLY PT, R28, R27, 0x1, 0x1f ;  /* 0x0c201f001b1c7f89 */ /* 0x000e2200000e0000 */
[----:B------:R-:W-:-:S04]  /*35a0*/  FMNMX.FTZ R15, R19, R26, !PT ;  /* 0x0000001a130f7209 */ /* 0x000fc80007810000 */
[----:B------:R-:W-:-:S04]  /*35b0*/  FMNMX.FTZ R26, R20, R15, !PT ;  /* 0x0000000f141a7209 */ /* 0x000fc80007810000 */
[----:B------:R-:W-:-:S04]  /*35c0*/  FMNMX.FTZ R15, R21, R26, !PT ;  /* 0x0000001a150f7209 */ /* 0x000fc80007810000 */
[----:B------:R-:W-:-:S04]  /*35d0*/  FMNMX.FTZ R26, R22, R15, !PT ;  /* 0x0000000f161a7209 */ /* 0x000fc80007810000 */
[----:B------:R-:W-:-:S04]  /*35e0*/  FMNMX.FTZ R15, R23, R26, !PT ;  /* 0x0000001a170f7209 */ /* 0x000fc80007810000 */
[----:B------:R-:W-:Y:S02]  /*35f0*/  FMNMX.FTZ R26, R24, R15, !PT ;  /* 0x0000000f181a7209 */ /* 0x000fe40007810000 */
[----:B0-----:R-:W-:Y:S01]  /*3600*/  FMNMX.FTZ R13, R27, R28, !PT ;  /* 0x0000001c1b0d7209 */ /* 0x001fe20007810000 */
[----:B------:R-:W-:Y:S01]  /*3610*/  IMAD.U32 R28, RZ, RZ, UR52 ;  /* 0x00000034ff1c7e24 */ /* 0x000fe2000f8e00ff */
[----:B------:R-:W-:Y:S02]  /*3620*/  FSEL R27, R50, -INF , !P3 ;  /* 0xff800000321b7808 */ /* 0x000fe40005800000 */
[C---:B------:R-:W-:Y:S01]  /*3630*/  FSETP.NEU.FTZ.AND P0, PT, R13.reuse, -INF , PT ;  /* 0xff8000000d00780b */ /* 0x040fe20003f1d000 */
[----:B------:R-:W-:Y:S01]  /*3640*/  FFMA.FTZ R25, R13, R28, -8 ;  /* 0xc10000000d197423 */ /* 0x000fe2000001001c */
[----:B------:R-:W-:Y:S02]  /*3650*/  FMNMX.FTZ R28, R5, R26, !PT ;  /* 0x0000001a051c7209 */ /* 0x000fe40007810000 */
[----:B------:R-:W-:-:S02]  /*3660*/  FSEL R26, R47, -INF , !P2 ;  /* 0xff8000002f1a7808 */ /* 0x000fc40005000000 */
[----:B------:R-:W-:Y:S02]  /*3670*/  FSEL R32, R25, RZ, P0 ;  /* 0x000000ff19207208 */ /* 0x000fe40000000000 */
[----:B------:R-:W-:Y:S01]  /*3680*/  FSEL R25, R46, -INF , !P1 ;  /* 0xff8000002e197808 */ /* 0x000fe20004800000 */
[----:B------:R-:W-:Y:S02]  /*3690*/  IMAD.U32 R46, RZ, RZ, UR52 ;  /* 0x00000034ff2e7e24 */ /* 0x000fe4000f8e00ff */
[--C-:B------:R-:W-:Y:S01]  /*36a0*/  FFMA.FTZ R31, R35, UR52, -R32.reuse ;  /* 0x00000034231f7c23 */ /* 0x100fe20008010820 */
[----:B------:R-:W-:Y:S01]  /*36b0*/  FMNMX.FTZ R15, R25, R28, !PT ;  /* 0x0000001c190f7209 */ /* 0x000fe20007810000 */
[--C-:B------:R-:W-:Y:S01]  /*36c0*/  FFMA.FTZ R33, R57, UR52, -R32.reuse ;  /* 0x0000003439217c23 */ /* 0x100fe20008010820 */
[----:B------:R-:W-:Y:S01]  /*36d0*/  FSEL R28, R51, -INF , !P4 ;  /* 0xff800000331c7808 */ /* 0x000fe20006000000 */
[----:B------:R0:W-:Y:S01]  /*36e0*/  MUFU.EX2 R152, R31 ;  /* 0x0000001f00987308 */ /* 0x0001e20000000800 */
[----:B------:R-:W-:Y:S01]  /*36f0*/  FMNMX.FTZ R30, R26, R15, !PT ;  /* 0x0000000f1a1e7209 */ /* 0x000fe20007810000 */
[--C-:B------:R-:W-:Y:S01]  /*3700*/  FFMA.FTZ R35, R61, UR52, -R32.reuse ;  /* 0x000000343d237c23 */ /* 0x100fe20008010820 */
[--C-:B------:R-:W-:Y:S01]  /*3710*/  FFMA.FTZ R36, R63, UR52, -R32.reuse ;  /* 0x000000343f247c23 */ /* 0x100fe20008010820 */
[--C-:B------:R-:W-:Y:S01]  /*3720*/  FFMA.FTZ R37, R65, UR52, -R32.reuse ;  /* 0x0000003441257c23 */ /* 0x100fe20008010820 */
[----:B------:R-:W-:Y:S01]  /*3730*/  FMNMX.FTZ R15, R27, R30, !PT ;  /* 0x0000001e1b0f7209 */ /* 0x000fe20007810000 */
[--C-:B------:R-:W-:Y:S01]  /*3740*/  FFMA.FTZ R38, R67, UR52, -R32.reuse ;  /* 0x0000003443267c23 */ /* 0x100fe20008010820 */
[--C-:B------:R-:W-:Y:S01]  /*3750*/  FFMA.FTZ R43, R45, UR52, -R32.reuse ;  /* 0x000000342d2b7c23 */ /* 0x100fe20008010820 */
[----:B------:R-:W2:Y:S01]  /*3760*/  MUFU.EX2 R33, R33 ;  /* 0x0000002100217308 */ /* 0x000ea20000000800 */
[----:B------:R-:W-:Y:S01]  /*3770*/  FMNMX.FTZ R15, R28, R15, !PT ;  /* 0x0000000f1c0f7209 */ /* 0x000fe20007810000 */
[--C-:B0-----:R-:W-:Y:S01]  /*3780*/  FFMA.FTZ R31, R59, UR52, -R32.reuse ;  /* 0x000000343b1f7c23 */ /* 0x101fe20008010820 */
[--C-:B------:R-:W-:Y:S01]  /*3790*/  FFMA.FTZ R39, R69, UR52, -R32.reuse ;  /* 0x0000003445277c23 */ /* 0x100fe20008010820 */
[--C-:B------:R-:W-:Y:S01]  /*37a0*/  FFMA.FTZ R40, R71, UR52, -R32.reuse ;  /* 0x0000003447287c23 */ /* 0x100fe20008010820 */
[----:B------:R-:W-:Y:S01]  /*37b0*/  FMNMX.FTZ R30, R4, R15, !PT ;  /* 0x0000000f041e7209 */ /* 0x000fe20007810000 */
[--C-:B------:R-:W-:Y:S01]  /*37c0*/  FFMA.FTZ R41, R41, UR52, -R32.reuse ;  /* 0x0000003429297c23 */ /* 0x100fe20008010820 */
[--C-:B------:R-:W-:Y:S01]  /*37d0*/  FFMA.FTZ R42, R73, UR52, -R32.reuse ;  /* 0x00000034492a7c23 */ /* 0x100fe20008010820 */
[----:B------:R0:W3:Y:S01]  /*37e0*/  MUFU.EX2 R34, R31 ;  /* 0x0000001f00227308 */ /* 0x0000e20000000800 */
[----:B------:R-:W-:Y:S01]  /*37f0*/  FMNMX.FTZ R30, R29, R30, !PT ;  /* 0x0000001e1d1e7209 */ /* 0x000fe20007810000 */
[--C-:B------:R-:W-:Y:S01]  /*3800*/  FFMA.FTZ R44, R75, UR52, -R32.reuse ;  /* 0x000000344b2c7c23 */ /* 0x100fe20008010820 */
[----:B------:R-:W-:-:S03]  /*3810*/  FFMA.FTZ R45, R49, UR52, -R32 ;  /* 0x00000034312d7c23 */ /* 0x000fc60008010820 */
[----:B------:R-:W0:Y:S02]  /*3820*/  SHFL.BFLY PT, R15, R30, 0x2, 0x1f ;  /* 0x0c401f001e0f7f89 */ /* 0x000e2400000e0000 */
[----:B------:R-:W4:Y:S01]  /*3830*/  MUFU.EX2 R35, R35 ;  /* 0x0000002300237308 */ /* 0x000f220000000800 */
[----:B--2---:R-:W-:-:S07]  /*3840*/  FADD.FTZ R47, R152, R33 ;  /* 0x00000021982f7221 */ /* 0x004fce0000010000 */
[----:B------:R-:W2:Y:S08]  /*3850*/  MUFU.EX2 R36, R36 ;  /* 0x0000002400247308 */ /* 0x000eb00000000800 */
[----:B------:R-:W-:Y:S01]  /*3860*/  MUFU.EX2 R37, R37 ;  /* 0x0000002500257308 */ /* 0x000fe20000000800 */
[----:B0-----:R-:W-:-:S07]  /*3870*/  FMNMX.FTZ R31, R30, R15, !PT ;  /* 0x0000000f1e1f7209 */ /* 0x001fce0007810000 */
[----:B------:R-:W-:Y:S01]  /*3880*/  MUFU.EX2 R38, R38 ;  /* 0x0000002600267308 */ /* 0x000fe20000000800 */
[----:B------:R-:W0:Y:S07]  /*3890*/  SHFL.BFLY PT, R30, R31, 0x1, 0x1f ;  /* 0x0c201f001f1e7f89 */ /* 0x000e2e00000e0000 */
[----:B------:R-:W-:Y:S08]  /*38a0*/  MUFU.EX2 R39, R39 ;  /* 0x0000002700277308 */ /* 0x000ff00000000800 */
[----:B------:R-:W-:Y:S08]  /*38b0*/  MUFU.EX2 R40, R40 ;  /* 0x0000002800287308 */ /* 0x000ff00000000800 */
[----:B------:R-:W-:Y:S01]  /*38c0*/  MUFU.EX2 R41, R41 ;  /* 0x0000002900297308 */ /* 0x000fe20000000800 */
[----:B0-----:R-:W-:Y:S01]  /*38d0*/  FMNMX.FTZ R15, R31, R30, !PT ;  /* 0x0000001e1f0f7209 */ /* 0x001fe20007810000 */
[--C-:B------:R-:W-:Y:S01]  /*38e0*/  FFMA.FTZ R30, R77, UR52, -R32.reuse ;  /* 0x000000344d1e7c23 */ /* 0x100fe20008010820 */
[----:B------:R-:W-:-:S02]  /*38f0*/  FFMA.FTZ R32, R53, UR52, -R32 ;  /* 0x0000003435207c23 */ /* 0x000fc40008010820 */
[C---:B------:R-:W-:Y:S01]  /*3900*/  FSETP.NEU.FTZ.AND P0, PT, R15.reuse, -INF , PT ;  /* 0xff8000000f00780b */ /* 0x040fe20003f1d000 */
[----:B------:R-:W-:Y:S02]  /*3910*/  FFMA.FTZ R31, R15, R46, -8 ;  /* 0xc10000000f1f7423 */ /* 0x000fe4000001002e */
[----:B------:R-:W-:Y:S03]  /*3920*/  MUFU.EX2 R42, R42 ;  /* 0x0000002a002a7308 */ /* 0x000fe60000000800 */
[----:B------:R-:W-:Y:S02]  /*3930*/  FSEL R46, R31, RZ, P0 ;  /* 0x000000ff1f2e7208 */ /* 0x000fe40000000000 */
[----:B------:R-:W-:-:S03]  /*3940*/  PLOP3.LUT P0, PT, PT, PT, UP0, 0x40, 0x0 ;  /* 0x000000000000781c */ /* 0x000fc60003f0e808 */
        /* <DEDUP_REMOVED lines=8> */
[----:B------:R-:W-:Y:S01]  /*39d0*/  MUFU.EX2 R10, R10 ;  /* 0x0000000a000a7308 */ /* 0x000fe20000000800 */
[--C-:B------:R-:W-:Y:S01]  /*39e0*/  FFMA.FTZ R23, R23, UR52, -R46.reuse ;  /* 0x0000003417177c23 */ /* 0x100fe2000801082e */
[----:B---3--:R-:W-:Y:S01]  /*39f0*/  FADD.FTZ R32, R34, R47 ;  /* 0x0000002f22207221 */ /* 0x008fe20000010000 */
[--C-:B------:R-:W-:Y:S01]  /*3a00*/  FFMA.FTZ R24, R24, UR52, -R46.reuse ;  /* 0x0000003418187c23 */ /* 0x100fe2000801082e */
[--C-:B------:R-:W-:Y:S01]  /*3a10*/  FFMA.FTZ R5, R5, UR52, -R46.reuse ;  /* 0x0000003405057c23 */ /* 0x100fe2000801082e */
[----:B------:R-:W-:Y:S01]  /*3a20*/  FFMA.FTZ R25, R25, UR52, -R46 ;  /* 0x0000003419197c23 */ /* 0x000fe2000801082e */
[----:B----4-:R-:W-:Y:S01]  /*3a30*/  FADD.FTZ R47, R35, R32 ;  /* 0x00000020232f7221 */ /* 0x010fe20000010000 */
[--C-:B------:R-:W-:Y:S01]  /*3a40*/  FFMA.FTZ R26, R26, UR52, -R46.reuse ;  /* 0x000000341a1a7c23 */ /* 0x100fe2000801082e */
[----:B------:R-:W0:Y:S01]  /*3a50*/  MUFU.EX2 R11, R11 ;  /* 0x0000000b000b7308 */ /* 0x000e220000000800 */
[--C-:B------:R-:W-:Y:S01]  /*3a60*/  FFMA.FTZ R27, R27, UR52, -R46.reuse ;  /* 0x000000341b1b7c23 */ /* 0x100fe2000801082e */
[----:B--2---:R-:W-:Y:S01]  /*3a70*/  FADD.FTZ R32, R36, R47 ;  /* 0x0000002f24207221 */ /* 0x004fe20000010000 */
[--C-:B------:R-:W-:Y:S01]  /*3a80*/  FFMA.FTZ R28, R28, UR52, -R46.reuse ;  /* 0x000000341c1c7c23 */ /* 0x100fe2000801082e */
[--C-:B------:R-:W-:Y:S01]  /*3a90*/  FFMA.FTZ R4, R4, UR52, -R46.reuse ;  /* 0x0000003404047c23 */ /* 0x100fe2000801082e */
[----:B------:R-:W-:-:S03]  /*3aa0*/  FFMA.FTZ R29, R29, UR52, -R46 ;  /* 0x000000341d1d7c23 */ /* 0x000fc6000801082e */
[----:B------:R-:W2:Y:S08]  /*3ab0*/  MUFU.EX2 R12, R12 ;  /* 0x0000000c000c7308 */ /* 0x000eb00000000800 */
[----:B------:R-:W3:Y:S01]  /*3ac0*/  MUFU.EX2 R19, R19 ;  /* 0x0000001300137308 */ /* 0x000ee20000000800 */
[----:B0-----:R-:W-:-:S07]  /*3ad0*/  FADD.FTZ R49, R10, R11 ;  /* 0x0000000b0a317221 */ /* 0x001fce0000010000 */
[----:B------:R-:W0:Y:S01]  /*3ae0*/  MUFU.EX2 R20, R20 ;  /* 0x0000001400147308 */ /* 0x000e220000000800 */
[----:B--2---:R-:W-:-:S07]  /*3af0*/  FADD.FTZ R48, R12, R49 ;  /* 0x000000310c307221 */ /* 0x004fce0000010000 */
[----:B------:R-:W2:Y:S01]  /*3b00*/  MUFU.EX2 R21, R21 ;  /* 0x0000001500157308 */ /* 0x000ea20000000800 */
[C---:B---3--:R-:W-:Y:S01]  /*3b10*/  FADD.FTZ R49, R19.reuse, R48 ;  /* 0x0000003013317221 */ /* 0x048fe20000010000 */
[----:B------:R-:W-:-:S04]  /*3b20*/  F2FP.SATFINITE.E4M3.F32.PACK_AB_MERGE_C R153, R19, R12, RZ ;  /* 0x0000000c1399723e */ /* 0x000fc800048070ff */
[----:B------:R-:W-:Y:S02]  /*3b30*/  F2FP.SATFINITE.E4M3.F32.PACK_AB_MERGE_C R153, R11, R10, R153 ;  /* 0x0000000a0b99723e */ /* 0x000fe40004807099 */
[----:B------:R-:W3:Y:S01]  /*3b40*/  MUFU.EX2 R22, R22 ;  /* 0x0000001600167308 */ /* 0x000ee20000000800 */
[----:B0-----:R-:W-:-:S07]  /*3b50*/  FADD.FTZ R48, R20, R49 ;  /* 0x0000003114307221 */ /* 0x001fce0000010000 */
[----:B------:R-:W0:Y:S01]  /*3b60*/  MUFU.EX2 R23, R23 ;  /* 0x0000001700177308 */ /* 0x000e220000000800 */
[----:B--2---:R-:W-:-:S07]  /*3b70*/  FADD.FTZ R47, R21, R48 ;  /* 0x00000030152f7221 */ /* 0x004fce0000010000 */
[----:B------:R-:W2:Y:S01]  /*3b80*/  MUFU.EX2 R24, R24 ;  /* 0x0000001800187308 */ /* 0x000ea20000000800 */
[----:B---3--:R-:W-:-:S07]  /*3b90*/  FADD.FTZ R48, R22, R47 ;  /* 0x0000002f16307221 */ /* 0x008fce0000010000 */
[----:B------:R3:W4:Y:S01]  /*3ba0*/  MUFU.EX2 R157, R5 ;  /* 0x00000005009d7308 */ /* 0x0007220000000800 */
[C---:B0-----:R-:W-:Y:S01]  /*3bb0*/  FADD.FTZ R47, R23.reuse, R48 ;  /* 0x00000030172f7221 */ /* 0x041fe20000010000 */
[----:B------:R-:W-:-:S04]  /*3bc0*/  F2FP.SATFINITE.E4M3.F32.PACK_AB_MERGE_C R22, R23, R22, RZ ;  /* 0x000000161716723e */ /* 0x000fc800048070ff */
[----:B------:R-:W-:Y:S02]  /*3bd0*/  F2FP.SATFINITE.E4M3.F32.PACK_AB_MERGE_C R155, R21, R20, R22 ;  /* 0x00000014159b723e */ /* 0x000fe40004807016 */
[----:B------:R-:W0:Y:S01]  /*3be0*/  MUFU.EX2 R25, R25 ;  /* 0x0000001900197308 */ /* 0x000e220000000800 */
[----:B---3--:R-:W-:Y:S01]  /*3bf0*/  FADD.FTZ R5, R37, R32 ;  /* 0x0000002025057221 */ /* 0x008fe20000010000 */
[----:B--2---:R-:W-:-:S03]  /*3c00*/  FADD.FTZ R48, R24, R47 ;  /* 0x0000002f18307221 */ /* 0x004fc60000010000 */
[----:B------:R-:W-:Y:S01]  /*3c10*/  FADD.FTZ R32, R38, R5 ;  /* 0x0000000526207221 */ /* 0x000fe20000010000 */
[C---:B------:R-:W-:Y:S02]  /*3c20*/  F2FP.SATFINITE.E4M3.F32.PACK_AB_MERGE_C R38, R39.reuse, R38, RZ ;  /* 0x000000262726723e */ /* 0x040fe400048070ff */
[----:B------:R-:W2:Y:S01]  /*3c30*/  MUFU.EX2 R43, R43 ;  /* 0x0000002b002b7308 */ /* 0x000ea20000000800 */
[----:B------:R-:W-:Y:S01]  /*3c40*/  FADD.FTZ R5, R39, R32 ;  /* 0x0000002027057221 */ /* 0x000fe20000010000 */
[----:B----4-:R-:W-:Y:S01]  /*3c50*/  FADD.FTZ R48, R157, R48 ;  /* 0x000000309d307221 */ /* 0x010fe20000010000 */
[----:B------:R-:W-:Y:S02]  /*3c60*/  F2FP.SATFINITE.E4M3.F32.PACK_AB_MERGE_C R154, R37, R36, R38 ;  /* 0x00000024259a723e */ /* 0x000fe40004807026 */
[----:B------:R-:W-:-:S03]  /*3c70*/  FADD.FTZ R32, R40, R5 ;  /* 0x0000000528207221 */ /* 0x000fc60000010000 */
[----:B------:R-:W3:Y:S01]  /*3c80*/  MUFU.EX2 R26, R26 ;  /* 0x0000001a001a7308 */ /* 0x000ee20000000800 */
[----:B------:R-:W-:-:S04]  /*3c90*/  FADD.FTZ R47, R41, R32 ;  /* 0x00000020292f7221 */ /* 0x000fc80000010000 */
[----:B------:R-:W-:Y:S01]  /*3ca0*/  FADD.FTZ R46, R42, R47 ;  /* 0x0000002f2a2e7221 */ /* 0x000fe20000010000 */
[----:B0-----:R-:W-:Y:S02]  /*3cb0*/  FADD.FTZ R47, R25, R48 ;  /* 0x00000030192f7221 */ /* 0x001fe40000010000 */
[----:B------:R-:W0:Y:S01]  /*3cc0*/  MUFU.EX2 R44, R44 ;  /* 0x0000002c002c7308 */ /* 0x000e220000000800 */
[C---:B--2---:R-:W-:Y:S01]  /*3cd0*/  FADD.FTZ R49, R43.reuse, R46 ;  /* 0x0000002e2b317221 */ /* 0x044fe20000010000 */
[----:B------:R-:W-:-:S04]  /*3ce0*/  F2FP.SATFINITE.E4M3.F32.PACK_AB_MERGE_C R42, R43, R42, RZ ;  /* 0x0000002a2b2a723e */ /* 0x000fc800048070ff */
[----:B------:R-:W-:Y:S02]  /*3cf0*/  F2FP.SATFINITE.E4M3.F32.PACK_AB_MERGE_C R156, R41, R40, R42 ;  /* 0x00000028299c723e */ /* 0x000fe4000480702a */
[----:B------:R-:W2:Y:S01]  /*3d00*/  MUFU.EX2 R27, R27 ;  /* 0x0000001b001b7308 */ /* 0x000ea20000000800 */
[C---:B---3--:R-:W-:Y:S01]  /*3d10*/  FADD.FTZ R46, R26.reuse, R47 ;  /* 0x0000002f1a2e7221 */ /* 0x048fe20000010000 */
[----:B------:R-:W-:Y:S02]  /*3d20*/  F2FP.SATFINITE.E4M3.F32.PACK_AB_MERGE_C R47, R35, R34, RZ ;  /* 0x00000022232f723e */ /* 0x000fe400048070ff */
[----:B------:R-:W-:Y:S02]  /*3d30*/  F2FP.SATFINITE.E4M3.F32.PACK_AB_MERGE_C R25, R26, R25, RZ ;  /* 0x000000191a19723e */ /* 0x000fe400048070ff */
[----:B------:R-:W-:Y:S02]  /*3d40*/  F2FP.SATFINITE.E4M3.F32.PACK_AB_MERGE_C R152, R33, R152, R47 ;  /* 0x000000982198723e */ /* 0x000fe4000480702f */
[----:B------:R-:W3:Y:S01]  /*3d50*/  MUFU.EX2 R45, R45 ;  /* 0x0000002d002d7308 */ /* 0x000ee20000000800 */
[----:B0-----:R-:W-:Y:S01]  /*3d60*/  FADD.FTZ R34, R44, R49 ;  /* 0x000000312c227221 */ /* 0x001fe20000010000 */
[----:B------:R-:W-:-:S06]  /*3d70*/  F2FP.SATFINITE.E4M3.F32.PACK_AB_MERGE_C R157, R157, R24, R25 ;  /* 0x000000189d9d723e */ /* 0x000fcc0004807019 */
[----:B------:R-:W0:Y:S01]  /*3d80*/  MUFU.EX2 R28, R28 ;  /* 0x0000001c001c7308 */ /* 0x000e220000000800 */
[----:B--2---:R-:W-:-:S07]  /*3d90*/  FADD.FTZ R35, R27, R46 ;  /* 0x0000002e1b237221 */ /* 0x004fce0000010000 */
[----:B------:R-:W2:Y:S01]  /*3da0*/  MUFU.EX2 R30, R30 ;  /* 0x0000001e001e7308 */ /* 0x000ea20000000800 */
[----:B---3--:R-:W-:-:S07]  /*3db0*/  FADD.FTZ R39, R45, R34 ;  /* 0x000000222d277221 */ /* 0x008fce0000010000 */
[----:B------:R0:W3:Y:S08]  /*3dc0*/  MUFU.EX2 R5, R4 ;  /* 0x0000000400057308 */ /* 0x0000f00000000800 */
[----:B------:R-:W4:Y:S01]  /*3dd0*/  MUFU.EX2 R32, R29 ;  /* 0x0000001d00207308 */ /* 0x000f220000000800 */
[----:B0-----:R-:W-:Y:S01]  /*3de0*/  FADD.FTZ R4, R28, R35 ;  /* 0x000000231c047221 */ /* 0x001fe20000010000 */
[----:B--2---:R-:W-:Y:S01]  /*3df0*/  FADD.FTZ R12, R30, R39 ;  /* 0x000000271e0c7221 */ /* 0x004fe20000010000 */
[----:B------:R-:W-:-:S04]  /*3e00*/  F2FP.SATFINITE.E4M3.F32.PACK_AB_MERGE_C R30, R31, R30, RZ ;  /* 0x0000001e1f1e723e */ /* 0x000fc800048070ff */
[----:B------:R-:W-:Y:S01]  /*3e10*/  F2FP.SATFINITE.E4M3.F32.PACK_AB_MERGE_C R158, R45, R44, R30 ;  /* 0x0000002c2d9e723e */ /* 0x000fe2000480701e */
[----:B---3--:R-:W-:Y:S01]  /*3e20*/  FADD.FTZ R19, R5, R4 ;  /* 0x0000000405137221 */ /* 0x008fe20000010000 */
[----:B------:R-:W-:Y:S01]  /*3e30*/  FADD.FTZ R4, R31, R12 ;  /* 0x0000000c1f047221 */ /* 0x000fe20000010000 */
[C---:B----4-:R-:W-:Y:S02]  /*3e40*/  F2FP.SATFINITE.E4M3.F32.PACK_AB_MERGE_C R159, R32.reuse, R5, RZ ;  /* 0x00000005209f723e */ /* 0x050fe400048070ff */
[----:B------:R-:W-:Y:S02]  /*3e50*/  FADD.FTZ R5, R32, R19 ;  /* 0x0000001320057221 */ /* 0x000fe40000010000 */
[----:B------:R-:W-:Y:S01]  /*3e60*/  F2FP.SATFINITE.E4M3.F32.PACK_AB_MERGE_C R159, R28, R27, R159 ;  /* 0x0000001b1c9f723e */ /* 0x000fe2000480709f */
[----:B------:R-:W-:Y:S06]  /*3e70*/  @P0 BRA `(.L_x_1247) ;  /* 0x0000000000040947 */ /* 0x000fec0003800000 */
[----:B------:R-:W-:Y:S01]  /*3e80*/  BPT.TRAP 0x1 ;  /* 0x000000040000795c */ /* 0x000fe20000300000 */
.L_x_1247:
[----:B------:R-:W-:Y:S01]  /*3e90*/  PLOP3.LUT P1, PT, PT, PT, UP0, 0x40, 0x0 ;  /* 0x000000000000781c */ /* 0x000fe20003f2e808 */
[----:B------:R0:W2:-:S12]  /*3ea0*/  SYNCS.PHASECHK.TRANS64.TRYWAIT P0, [UR41+0x20850], R9 ;  /* 0x02085009ff0075a7 */ /* 0x0000980008000169 */
[----:B0-----:R-:W-:Y:S05]  /*3eb0*/  @P1 BRA `(.L_x_1248) ;  /* 0x0000000000041947 */ /* 0x001fea0003800000 */
[----:B------:R-:W-:Y:S01]  /*3ec0*/  BPT.TRAP 0x1 ;  /* 0x000000040000795c */ /* 0x000fe20000300000 */
.L_x_1248:
[----:B--2---:R-:W-:Y:S05]  /*3ed0*/  @P0 BRA `(.L_x_1249) ;  /* 0x0000000000080947 */ /* 0x004fea0003800000 */
[----:B------:R-:W0:Y:S02]  /*3ee0*/  SYNCS.PHASECHK.TRANS64.TRYWAIT P0, [UR41+0x20850], R9 ;  /* 0x02085009ff0075a7 */ /* 0x000e240008000169 */
[----:B0-----:R-:W-:Y:S05]  /*3ef0*/  @!P0 BRA `(.L_x_1250) ;  /* 0x0000010400608947 */ /* 0x001fea0003800000 */
.L_x_1249:
[----:B------:R2:W-:Y:S01]  /*3f00*/  BAR.SYNC.DEFER_BLOCKING R8, 0x100 ;  /* 0x000400080000751d */ /* 0x0005e20000010000 */
[----:B------:R-:W-:Y:S01]  /*3f10*/  UIADD3 UR6, UR41, 0x400, URZ ;  /* 0x0000040029067890 */ /* 0x000fe2000fffe03f */
[----:B------:R-:W-:-:S03]  /*3f20*/  PLOP3.LUT P0, PT, PT, PT, UP0, 0x40, 0x0 ;  /* 0x000000000000781c */ /* 0x000fc60003f0e808 */
[----:B------:R-:W-:-:S03]  /*3f30*/  USHF.R.U32.HI UR6, URZ, 0x4, UR6 ;  /* 0x000000043f067899 */ /* 0x000fc60008011606 */
[----:B------:R-:W3:Y:S01]  /*3f40*/  S2UR UR45, SR_CgaCtaId ;  /* 0x00000000002d79c3 */ /* 0x000ee20000008800 */
[----:B------:R-:W-:Y:S01]  /*3f50*/  UMOV UR7, 0x80000020 ;  /* 0x8000002000077882 */ /* 0x000fe20000000000 */
[----:B------:R-:W-:-:S04]  /*3f60*/  ULOP3.LUT UR6, UR6, 0x3fff, URZ, 0xc0, !UPT ;  /* 0x00003fff06067892 */ /* 0x000fc8000f8ec03f */
[----:B------:R-:W-:-:S07]  /*3f70*/  ULOP3.LUT UR46, UR6, 0x10000, URZ, 0xfc, !UPT ;  /* 0x00010000062e7892 */ /* 0x000fce000f8efc3f */
[----:B------:R-:W-:Y:S01]  /*3f80*/  UMOV UR6, UR46 ;  /* 0x0000002e00067c82 */ /* 0x000fe20008000000 */
[----:B------:R-:W-:-:S06]  /*3f90*/  WARPGROUP.ARRIVE ;  /* 0x00000000000079c5 */ /* 0x000fcc0000000000 */
[----:B------:R-:W-:Y:S01]  /*3fa0*/  QGMMA.64x256x32.F32.E4M3.E4M3 R24, R152, gdesc[UR4], RZ, !UPT, gsb0 ;  /* 0x03e0000498187df3 */ /* 0x000fe2000c0008ff */
[----:B------:R-:W-:Y:S01]  /*3fb0*/  UIADD3 UR6, UR46, 0x2, URZ ;  /* 0x000000022e067890 */ /* 0x000fe2000fffe03f */
[----:B------:R-:W-:Y:S01]  /*3fc0*/  UMOV UR7, 0x80000020 ;  /* 0x8000002000077882 */ /* 0x000fe20000000000 */
[----:B------:R-:W-:Y:S02]  /*3fd0*/  WARPGROUP.DEPBAR.LE gsb0, 0x0 ;  /* 0x00008000000079c5 */ /* 0x000fe40000010000 */
[----:B------:R-:W-:-:S15]  /*3fe0*/  WARPGROUP.ARRIVE ;  /* 0x00000000000079c5 */ /* 0x000fde0000000000 */
[----:B------:R-:W-:-:S08]  /*3ff0*/  NOP ;  /* 0x0000000000007918 */ /* 0x000fd00000000000 */
[----:B------:R-:W-:Y:S03]  /*4000*/  QGMMA.64x256x32.F32.E4M3.E4M3 R24, R156, gdesc[UR4], R24, gsb0 ;  /* 0x03e000049c187df3 */ /* 0x000fe60008000818 */
[----:B------:R-:W-:Y:S02]  /*4010*/  WARPGROUP.DEPBAR.LE gsb0, 0x0 ;  /* 0x00008000000079c5 */ /* 0x000fe40000010000 */
[----:B--23--:R-:W-:Y:S05]  /*4020*/  @P0 BRA `(.L_x_1251) ;  /* 0x0000000000040947 */ /* 0x00cfea0003800000 */
[----:B------:R-:W-:Y:S01]  /*4030*/  BPT.TRAP 0x1 ;  /* 0x000000040000795c */ /* 0x000fe20000300000 */
.L_x_1251:
[----:B------:R-:W-:Y:S01]  /*4040*/  UISETP.NE.AND UP2, UPT, UR43, URZ, UPT ;  /* 0x0000003f2b00728c */ /* 0x000fe2000bf45270 */
[----:B------:R-:W-:Y:S01]  /*4050*/  R2UR UR14, R18 ;  /* 0x00000000120e72ca */ /* 0x000fe200000e0000 */
[----:B------:R-:W-:Y:S01]  /*4060*/  UIADD3 UR6, UR41, 0x20860, URZ ;  /* 0x0002086029067890 */ /* 0x000fe2000fffe03f */
[----:B0-----:R-:W-:Y:S01]  /*4070*/  VIADD R10, R17, 0xfffffffe ;  /* 0xfffffffe110a7836 */ /* 0x001fe20000000000 */
[----:B------:R-:W-:Y:S02]  /*4080*/  UISETP.NE.AND UP1, UPT, UR42, URZ, UPT ;  /* 0x0000003f2a00728c */ /* 0x000fe4000bf25270 */
[----:B------:R-:W-:-:S04]  /*4090*/  UPRMT UR10, UR45, 0x654, UR6 ;  /* 0x000006542d0a7896 */ /* 0x000fc80008000006 */
[----:B------:R-:W-:Y:S01]  /*40a0*/  PLOP3.LUT P0, PT, PT, PT, UP1, 0x40, 0x0 ;  /* 0x000000000000781c */ /* 0x000fe20003f0e818 */
[----:B------:R-:W-:Y:S02]  /*40b0*/  @UP2 ULDC UR6, c[0x0][0x44c] ;  /* 0x0001130000062ab9 */ /* 0x000fe40000000800 */
[----:B------:R-:W-:Y:S02]  /*40c0*/  UIMAD.WIDE.U32 UR6, UR47, UR6, URZ ;  /* 0x000000062f0672a5 */ /* 0x000fe4000f8e003f */
[----:B------:R-:W-:Y:S01]  /*40d0*/  SYNCS.ARRIVE.TRANS64.RED.A1T0 RZ, [UR10], RZ ;  /* 0x000000ffffff79a7 */ /* 0x000fe2000810040a */
[----:B------:R-:W-:Y:S02]  /*40e0*/  @UP2 ULDC UR10, c[0x0][0x450] ;  /* 0x00011400000a2ab9 */ /* 0x000fe40000000800 */
[----:B------:R-:W-:-:S04]  /*40f0*/  @UP2 USHF.R.U32.HI UR47, URZ, UR10, UR7 ;  /* 0x0000000a3f2f2299 */ /* 0x000fc80008011607 */
[----:B------:R-:W-:-:S04]  /*4100*/  UIADD3 UR47, UR14, UR47, URZ ;  /* 0x0000002f0e2f7290 */ /* 0x000fc8000fffe03f */
[----:B------:R-:W-:Y:S01]  /*4110*/  UIADD3 UR10, UR47, UR11, URZ ;  /* 0x0000000b2f0a7290 */ /* 0x000fe2000fffe03f */
[----:B------:R-:W-:Y:S11]  /*4120*/  @P0 BRA `(.L_x_1252) ;  /* 0x00000000004c0947 */ /* 0x000ff60003800000 */
[----:B------:R-:W-:Y:S01]  /*4130*/  ISETP.LT.AND P0, PT, RZ, UR47, PT ;  /* 0x0000002fff007c0c */ /* 0x000fe2000bf01270 */
[----:B------:R-:W-:-:S12]  /*4140*/  UIADD3 UR11, UR47, -0x1, URZ ;  /* 0xffffffff2f0b7890 */ /* 0x000fd8000fffe03f */
[----:B------:R-:W-:Y:S05]  /*4150*/  @P0 BRA `(.L_x_1253) ;  /* 0x0000000000200947 */ /* 0x000fea0003800000 */
[----:B------:R-:W-:Y:S01]  /*4160*/  ULDC UR14, c[0x0][0x9e4] ;  /* 0x00027900000e7ab9 */ /* 0x000fe20000000800 */
[----:B------:R-:W-:Y:S02]  /*4170*/  UIADD3 UR11, -UR47, URZ, URZ ;  /* 0x0000003f2f0b7290 */ /* 0x000fe4000fffe13f */
[----:B------:R-:W-:-:S11]  /*4180*/  UISETP.NE.AND UP1, UPT, UR14, 0x1, UPT ;  /* 0x000000010e00788c */ /* 0x000fd6000bf25270 */
[----:B------:R-:W-:Y:S02]  /*4190*/  @UP1 ULDC.64 UR18, c[0x0][0x9e8] ;  /* 0x00027a0000121ab9 */ /* 0x000fe40000000a00 */
[----:B------:R-:W-:-:S04]  /*41a0*/  UIMAD.WIDE.U32 UR6, UR11, UR18, URZ ;  /* 0x000000120b0672a5 */ /* 0x000fc8000f8e003f */
[----:B------:R-:W-:-:S04]  /*41b0*/  @UP1 USHF.R.U32.HI UR11, URZ, UR19, UR7 ;  /* 0x000000133f0b1299 */ /* 0x000fc80008011607 */
[----:B------:R-:W-:Y:S01]  /*41c0*/  ULOP3.LUT UR11, URZ, UR11, URZ, 0x33, !UPT ;  /* 0x0000000b3f0b7292 */ /* 0x000fe2000f8e333f */
[----:B------:R-:W-:Y:S11]  /*41d0*/  BRA `(.L_x_1254) ;  /* 0x0000000000147947 */ /* 0x000ff60003800000 */
.L_x_1253:
[----:B------:R-:W-:Y:S02]  /*41e0*/  ULDC UR14, c[0x0][0x9e4] ;  /* 0x00027900000e7ab9 */ /* 0x000fe40000000800 */
[----:B------:R-:W-:-:S11]  /*41f0*/  UISETP.NE.AND UP1, UPT, UR14, 0x1, UPT ;  /* 0x000000010e00788c */ /* 0x000fd6000bf25270 */
[----:B------:R-:W-:Y:S02]  /*4200*/  @UP1 ULDC.64 UR18, c[0x0][0x9e8] ;  /* 0x00027a0000121ab9 */ /* 0x000fe40000000a00 */
[----:B------:R-:W-:-:S04]  /*4210*/  UIMAD.WIDE.U32 UR6, UR11, UR18, URZ ;  /* 0x000000120b0672a5 */ /* 0x000fc8000f8e003f */
[----:B------:R-:W-:-:S12]  /*4220*/  @UP1 USHF.R.U32.HI UR11, URZ, UR19, UR7 ;  /* 0x000000133f0b1299 */ /* 0x000fd80008011607 */
.L_x_1254:
[----:B------:R-:W-:-:S04]  /*4230*/  UIMAD UR11, UR11, UR14, UR14 ;  /* 0x0000000e0b0b72a4 */ /* 0x000fc8000f8e020e */
[----:B------:R-:W-:-:S04]  /*4240*/  UISETP.LT.AND UP1, UPT, UR10, UR11, UPT ;  /* 0x0000000b0a00728c */ /* 0x000fc8000bf21270 */
[----:B------:R-:W-:-:S12]  /*4250*/  USEL UR10, UR10, UR11, UP1 ;  /* 0x0000000b0a0a7287 */ /* 0x000fd80008800000 */
.L_x_1252:
[----:B------:R-:W-:Y:S01]  /*4260*/  USHF.R.S32.HI UR6, URZ, 0x1f, UR10 ;  /* 0x0000001f3f067899 */ /* 0x000fe2000801140a */
[----:B------:R-:W-:Y:S01]  /*4270*/  UMOV UR48, URZ ;  /* 0x0000003f00307c82 */ /* 0x000fe20008000000 */
[----:B------:R-:W-:Y:S02]  /*4280*/  UMOV UR47, URZ ;  /* 0x0000003f002f7c82 */ /* 0x000fe40008000000 */
[----:B------:R-:W-:-:S04]  /*4290*/  ULEA.HI UR6, UR6, UR10, URZ, 0x6 ;  /* 0x0000000a06067291 */ /* 0x000fc8000f8f303f */
[----:B------:R-:W-:-:S04]  /*42a0*/  USHF.R.S32.HI UR6, URZ, 0x6, UR6 ;  /* 0x000000063f067899 */ /* 0x000fc80008011406 */
[----:B------:R-:W-:-:S04]  /*42b0*/  UISETP.LT.AND UP1, UPT, UR40, UR6, UPT ;  /* 0x000000062800728c */ /* 0x000fc8000bf21270 */
[----:B------:R-:W-:-:S06]  /*42c0*/  USEL UR54, UR40, UR6, !UP1 ;  /* 0x0000000628367287 */ /* 0x000fcc000c800000 */
[----:B------:R-:W-:-:S13]  /*42d0*/  ISETP.GE.AND P0, PT, R10, UR54, PT ;  /* 0x000000360a007c0c */ /* 0x000fda000bf06270 */
[----:B------:R-:W-:Y:S05]  /*42e0*/  @!P0 BRA `(.L_x_1255) ;  /* 0x0000002800008947 */ /* 0x000fea0003800000 */
[----:B------:R-:W-:Y:S01]  /*42f0*/  IMAD.MOV.U32 R12, RZ, RZ, R15 ;  /* 0x000000ffff0c7224 */ /* 0x000fe200078e000f */
[----:B------:R-:W-:Y:S01]  /*4300*/  MOV R11, R13 ;  /* 0x0000000d000b7202 */ /* 0x000fe20000000f00 */
[----:B------:R-:W-:Y:S01]  /*4310*/  IMAD.MOV.U32 R9, RZ, RZ, R10 ;  /* 0x000000ffff097224 */ /* 0x000fe200078e000a */
[----:B------:R-:W-:Y:S01]  /*4320*/  UMOV UR47, URZ ;  /* 0x0000003f002f7c82 */ /* 0x000fe20008000000 */
[----:B------:R-:W-:Y:S01]  /*4330*/  UMOV UR48, URZ ;  /* 0x0000003f00307c82 */ /* 0x000fe20008000000 */
[----:B------:R-:W-:Y:S01]  /*4340*/  ULDC UR56, c[0x0][0x9e4] ;  /* 0x0002790000387ab9 */ /* 0x000fe20000000800 */
[----:B------:R-:W-:Y:S01]  /*4350*/  ULDC UR53, c[0x0][0x2f0] ;  /* 0x0000bc0000357ab9 */ /* 0x000fe20000000800 */
[----:B------:R-:W-:Y:S01]  /*4360*/  ULDC UR52, c[0x0][0x988] ;  /* 0x0002620000347ab9 */ /* 0x000fe20000000800 */
[----:B------:R-:W-:-:S05]  /*4370*/  ULDC UR57, c[0x0][0x9e0] ;  /* 0x0002780000397ab9 */ /* 0x000fca0000000800 */
.L_x_1274:
[----:B------:R-:W-:Y:S01]  /*4380*/  UIADD3 UR48, UR48, 0x1, URZ ;  /* 0x0000000130307890 */ /* 0x000fe2000fffe03f */
[----:B------:R-:W-:-:S03]  /*4390*/  PLOP3.LUT P0, PT, PT, PT, UP0, 0x40, 0x0 ;  /* 0x000000000000781c */ /* 0x000fc60003f0e808 */
[----:B------:R-:W-:-:S04]  /*43a0*/  UISETP.NE.AND UP1, UPT, UR48, 0x2, UPT ;  /* 0x000000023000788c */ /* 0x000fc8000bf25270 */
[----:B------:R-:W-:Y:S02]  /*43b0*/  USEL UR6, URZ, 0x1, UP1 ;  /* 0x000000013f067887 */ /* 0x000fe40008800000 */
[----:B------:R-:W-:Y:S02]  /*43c0*/  USEL UR48, UR48, URZ, UP1 ;  /* 0x0000003f30307287 */ /* 0x000fe40008800000 */
[----:B------:R-:W-:Y:S02]  /*43d0*/  ULOP3.LUT UR47, UR47, UR6, URZ, 0x3c, !UPT ;  /* 0x000000062f2f7292 */ /* 0x000fe4000f8e3c3f */
[----:B------:R-:W-:Y:S10]  /*43e0*/  @P0 BRA `(.L_x_1256) ;  /* 0x0000000000040947 */ /* 0x000ff40003800000 */
[----:B------:R-:W-:Y:S01]  /*43f0*/  BPT.TRAP 0x1 ;  /* 0x000000040000795c */ /* 0x000fe20000300000 */
.L_x_1256:
[----:B------:R-:W-:Y:S01]  /*4400*/  PLOP3.LUT P1, PT, PT, PT, UP0, 0x40, 0x0 ;  /* 0x000000000000781c */ /* 0x000fe20003f2e808 */
[----:B------:R-:W-:Y:S01]  /*4410*/  ULEA UR55, UR48, UR41, 0x3 ;  /* 0x0000002930377291 */ /* 0x000fe2000f8e183f */
[----:B------:R-:W-:-:S05]  /*4420*/  IMAD.U32 R10, RZ, RZ, UR47 ;  /* 0x0000002fff0a7e24 */ /* 0x000fca000f8e00ff */
[----:B------:R-:W-:-:S04]  /*4430*/  SHF.L.U32 R10, R10, 0x1f, RZ ;  /* 0x0000001f0a0a7819 */ /* 0x000fc800000006ff */
[----:B------:R0:W2:Y:S02]  /*4440*/  SYNCS.PHASECHK.TRANS64.TRYWAIT P0, [UR55+0x20830], R10 ;  /* 0x0208300aff0075a7 */ /* 0x0000a40008000177 */
[----:B------:R-:W-:Y:S05]  /*4450*/  @P1 BRA `(.L_x_1257) ;  /* 0x0000000000041947 */ /* 0x000fea0003800000 */
[----:B------:R-:W-:Y:S01]  /*4460*/  BPT.TRAP 0x1 ;  /* 0x000000040000795c */ /* 0x000fe20000300000 */
.L_x_1257:
[----:B--2---:R-:W-:Y:S05]  /*4470*/  @P0 BRA `(.L_x_1258) ;  /* 0x0000000000080947 */ /* 0x004fea0003800000 */
[----:B------:R-:W2:Y:S02]  /*4480*/  SYNCS.PHASECHK.TRANS64.TRYWAIT P0, [UR55+0x20830], R10 ;  /* 0x0208300aff0075a7 */ /* 0x000ea40008000177 */
[----:B--2---:R-:W-:Y:S05]  /*4490*/  @!P0 BRA `(.L_x_1259) ;  /* 0x0000010000108947 */ /* 0x004fea0003800000 */
.L_x_1258:
[----:B------:R-:W-:Y:S01]  /*44a0*/  ULEA UR6, UR48, UR44, 0xa ;  /* 0x0000002c30067291 */ /* 0x000fe2000f8e503f */
[----:B------:R-:W-:Y:S01]  /*44b0*/  WARPGROUP.ARRIVE ;  /* 0x00000000000079c5 */ /* 0x000fe20000000000 */
[----:B------:R-:W-:Y:S01]  /*44c0*/  UMOV UR7, 0x40000040 ;  /* 0x4000004000077882 */ /* 0x000fe20000000000 */
[----:B------:R-:W-:Y:S01]  /*44d0*/  UMOV UR11, 0x40000040 ;  /* 0x40000040000b7882 */ /* 0x000fe20000000000 */
[----:B------:R-:W-:Y:S01]  /*44e0*/  UIADD3 UR10, UR6, 0x2, URZ ;  /* 0x00000002060a7890 */ /* 0x000fe2000fffe03f */
[----:B------:R-:W-:Y:S01]  /*44f0*/  PLOP3.LUT P0, PT, PT, PT, UP0, 0x40, 0x0 ;  /* 0x000000000000781c */ /* 0x000fe20003f0e808 */
[----:B------:R-:W-:Y:S01]  /*4500*/  UIADD3 UR14, UR6, 0x4, URZ ;  /* 0x00000004060e7890 */ /* 0x000fe2000fffe03f */
[----:B-1----:R-:W-:Y:S01]  /*4510*/  IADD3 R6, -R16, 0xb, RZ ;  /* 0x0000000b10067810 */ /* 0x002fe20007ffe1ff */
[----:B------:R-:W-:Y:S01]  /*4520*/  UMOV UR15, 0x40000040 ;  /* 0x40000040000f7882 */ /* 0x000fe20000000000 */
[----:B------:R-:W-:Y:S01]  /*4530*/  QGMMA.64x64x32.F32.E4M3.E4M3 R152, gdesc[UR4], RZ, !UPT, gsb0 ;  /* 0x00e00000049879f3 */ /* 0x000fe2000c0008ff */
        /* <DEDUP_REMOVED lines=35> */
.L_x_1260:
[----:B------:R-:W-:Y:S01]  /*4770*/  UISETP.NE.AND UP2, UPT, UR43, URZ, UPT ;  /* 0x0000003f2b00728c */ /* 0x000fe2000bf45270 */
[C---:B------:R-:W-:Y:S01]  /*4780*/  FMUL.FTZ R22, R0.reuse, R166 ;  /* 0x000000a600167220 */ /* 0x040fe20000410000 */
[C---:B------:R-:W-:Y:S01]  /*4790*/  FMUL.FTZ R21, R0.reuse, R163 ;  /* 0x000000a300157220 */ /* 0x040fe20000410000 */
[C---:B------:R-:W-:Y:S01]  /*47a0*/  FMUL.FTZ R163, R0.reuse, R164 ;  /* 0x000000a400a37220 */ /* 0x040fe20000410000 */
[----:B------:R-:W3:Y:S01]  /*47b0*/  LDC R14, c[0x0][0x288] ;  /* 0x0000a200ff0e7b82 */ /* 0x000ee20000000800 */
[C---:B------:R-:W-:Y:S01]  /*47c0*/  FMUL.FTZ R164, R0.reuse, R165 ;  /* 0x000000a500a47220 */ /* 0x040fe20000410000 */
[----:B------:R-:W-:Y:S01]  /*47d0*/  PLOP3.LUT P0, PT, PT, PT, UP2, 0x80, 0x0 ;  /* 0x000000000000781c */ /* 0x000fe20003f0f028 */
[C---:B------:R-:W-:Y:S01]  /*47e0*/  FMUL.FTZ R23, R0.reuse, R167 ;  /* 0x000000a700177220 */ /* 0x040fe20000410000 */
[----:B------:R-:W-:Y:S01]  /*47f0*/  PLOP3.LUT P1, PT, PT, PT, UP2, 0x80, 0x0 ;  /* 0x000000000000781c */ /* 0x000fe20003f2f028 */
[----:B------:R-:W-:Y:S01]  /*4800*/  FMUL.FTZ R165, R0, R180 ;  /* 0x000000b400a57220 */ /* 0x000fe20000410000 */
[----:B------:R-:W-:Y:S01]  /*4810*/  IMAD.MOV.U32 R167, RZ, RZ, R7 ;  /* 0x000000ffffa77224 */ /* 0x000fe200078e0007 */
[----:B------:R-:W-:Y:S01]  /*4820*/  @UP2 ULDC UR6, c[0x0][0x44c] ;  /* 0x0001130000062ab9 */ /* 0x000fe20000000800 */
[----:B------:R-:W-:-:S02]  /*4830*/  IMAD.SHL.U32 R180, R9, 0x40, RZ ;  /* 0x0000004009b47824 */ /* 0x000fc400078e00ff */
[C---:B------:R-:W-:Y:S01]  /*4840*/  FMUL.FTZ R184, R0.reuse, R168 ;  /* 0x000000a800b87220 */ /* 0x040fe20000410000 */
[----:B------:R-:W-:Y:S01]  /*4850*/  UISETP.NE.AND UP1, UPT, UR42, URZ, UPT ;  /* 0x0000003f2a00728c */ /* 0x000fe2000bf25270 */
[C---:B------:R-:W-:Y:S01]  /*4860*/  FMUL.FTZ R15, R0.reuse, R154 ;  /* 0x0000009a000f7220 */ /* 0x040fe20000410000 */
[C---:B------:R-:W-:Y:S01]  /*4870*/  FMUL.FTZ R19, R0.reuse, R159 ;  /* 0x0000009f00137220 */ /* 0x040fe20000410000 */
[C---:B--2---:R-:W-:Y:S01]  /*4880*/  FMUL.FTZ R13, R0.reuse, R152 ;  /* 0x00000098000d7220 */ /* 0x044fe20000410000 */
[----:B------:R-:W-:Y:S01]  /*4890*/  FMUL.FTZ R154, R0, R156 ;  /* 0x0000009c009a7220 */ /* 0x000fe20000410000 */
[----:B------:R-:W-:Y:S01]  /*48a0*/  @P0 IMAD.HI.U32 R166, R7, UR6, RZ ;  /* 0x0000000607a60c27 */ /* 0x000fe2000f8e00ff */
[----:B------:R-:W-:-:S03]  /*48b0*/  @UP2 ULDC UR6, c[0x0][0x450] ;  /* 0x0001140000062ab9 */ /* 0x000fc60000000800 */
[C---:B------:R-:W-:Y:S01]  /*48c0*/  FMUL.FTZ R159, R0.reuse, R160 ;  /* 0x000000a0009f7220 */ /* 0x040fe20000410000 */
[C---:B------:R-:W-:Y:S01]  /*48d0*/  FMUL.FTZ R185, R0.reuse, R169 ;  /* 0x000000a900b97220 */ /* 0x040fe20000410000 */
[C---:B------:R-:W-:Y:S01]  /*48e0*/  FMUL.FTZ R152, R0.reuse, R153 ;  /* 0x0000009900987220 */ /* 0x040fe20000410000 */
[----:B------:R-:W-:Y:S01]  /*48f0*/  @P1 SHF.R.U32.HI R167, RZ, UR6, R166 ;  /* 0x00000006ffa71c19 */ /* 0x000fe200080116a6 */
[----:B------:R-:W-:Y:S01]  /*4900*/  FMUL.FTZ R17, R0, R155 ;  /* 0x0000009b00117220 */ /* 0x000fe20000410000 */
[----:B------:R-:W-:Y:S01]  /*4910*/  IADD3 R166, -R180, 0x1, RZ ;  /* 0x00000001b4a67810 */ /* 0x000fe20007ffe1ff */
[C---:B------:R-:W-:Y:S01]  /*4920*/  FMUL.FTZ R156, R0.reuse, R157 ;  /* 0x0000009d009c7220 */ /* 0x040fe20000410000 */
[C---:B------:R-:W-:Y:S01]  /*4930*/  FMUL.FTZ R18, R0.reuse, R158 ;  /* 0x0000009e00127220 */ /* 0x040fe20000410000 */
[----:B------:R-:W2:Y:S01]  /*4940*/  SHFL.IDX PT, R168, R167, RZ, 0x1c1f ;  /* 0x001c1fffa7a87589 */ /* 0x000ea200000e0000 */
[C---:B------:R-:W-:Y:S01]  /*4950*/  FMUL.FTZ R160, R0.reuse, R161 ;  /* 0x000000a100a07220 */ /* 0x040fe20000410000 */
[----:B------:R-:W-:Y:S01]  /*4960*/  FMUL.FTZ R20, R0, R162 ;  /* 0x000000a200147220 */ /* 0x000fe20000410000 */
[----:B------:R-:W-:-:S02]  /*4970*/  IMAD R169, R3, -0x2, R166 ;  /* 0xfffffffe03a97824 */ /* 0x000fc400078e02a6 */
[C---:B------:R-:W-:Y:S01]  /*4980*/  FMUL.FTZ R153, R0.reuse, R170 ;  /* 0x000000aa00997220 */ /* 0x040fe20000410000 */
        /* <DEDUP_REMOVED lines=10> */
[----:B------:R-:W-:Y:S01]  /*4a30*/  UIADD3 UR6, UR55, 0x20840, URZ ;  /* 0x0002084037067890 */ /* 0x000fe2000fffe03f */
[----:B------:R-:W-:Y:S01]  /*4a40*/  FMUL.FTZ R182, R0, R182 ;  /* 0x000000b600b67220 */ /* 0x000fe20000410000 */
[----:B------:R-:W-:Y:S01]  /*4a50*/  PLOP3.LUT P0, PT, PT, PT, UP1, 0x40, 0x0 ;  /* 0x000000000000781c */ /* 0x000fe20003f0e818 */
[----:B------:R-:W4:Y:S01]  /*4a60*/  MUFU.TANH R188, R165 ;  /* 0x000000a500bc7308 */ /* 0x000f220000002400 */
[----:B------:R-:W-:Y:S01]  /*4a70*/  UPRMT UR6, UR45, 0x654, UR6 ;  /* 0x000006542d067896 */ /* 0x000fe20008000006 */
[----:B------:R-:W-:-:S02]  /*4a80*/  IMAD R169, R2, UR53, R169 ;  /* 0x0000003502a97c24 */ /* 0x000fc4000f8e02a9 */
[----:B------:R-:W-:Y:S02]  /*4a90*/  FMUL.FTZ R177, R0, R177 ;  /* 0x000000b100b17220 */ /* 0x000fe40000410000 */
[----:B---3--:R-:W-:Y:S02]  /*4aa0*/  IMAD.IADD R169, R169, 0x1, -R14 ;  /* 0x00000001a9a97824 */ /* 0x008fe400078e0a0e */
[----:B------:R-:W3:Y:S02]  /*4ab0*/  MUFU.TANH R13, R13 ;  /* 0x0000000d000d7308 */ /* 0x000ee40000002400 */
[C---:B------:R-:W-:Y:S01]  /*4ac0*/  VIADD R179, R169.reuse, UR57 ;  /* 0x00000039a9b37c36 */ /* 0x040fe20008000000 */
[----:B------:R-:W-:Y:S01]  /*4ad0*/  SYNCS.ARRIVE.TRANS64.RED.A1T0 RZ, [UR6], RZ ;  /* 0x000000ffffff79a7 */ /* 0x000fe20008100406 */
[----:B------:R-:W-:Y:S02]  /*4ae0*/  VIADD R183, R169, UR49 ;  /* 0x00000031a9b77c36 */ /* 0x000fe40008000000 */
[----:B--2---:R-:W-:-:S02]  /*4af0*/  IMAD.IADD R174, R179, 0x1, R168 ;  /* 0x00000001b3ae7824 */ /* 0x004fc400078e02a8 */
[----:B------:R-:W2:Y:S08]  /*4b00*/  MUFU.TANH R152, R152 ;  /* 0x0000009800987308 */ /* 0x000eb00000002400 */
        /* <DEDUP_REMOVED lines=29> */
[----:B-----5:R-:W-:Y:S01]  /*4ce0*/  IMAD.IADD R177, R168, 0x1, R183 ;  /* 0x00000001a8b17824 */ /* 0x020fe200078e02b7 */
[----:B--234-:R-:W-:Y:S06]  /*4cf0*/  @P0 BRA `(.L_x_1261) ;  /* 0x00000000005c0947 */ /* 0x01cfec0003800000 */
[----:B------:R-:W-:Y:S01]  /*4d00*/  IMAD R169, R2, UR53, R168 ;  /* 0x0000003502a97c24 */ /* 0x000fe2000f8e02a8 */
[----:B------:R-:W-:Y:S03]  /*4d10*/  BSSY B0, `(.L_x_1262) ;  /* 0x0000011000007945 */ /* 0x000fe60003800000 */
[----:B------:R-:W-:-:S05]  /*4d20*/  IMAD.IADD R171, R169, 0x1, -R14 ;  /* 0x00000001a9ab7824 */ /* 0x000fca00078e0a0e */
[----:B------:R-:W-:-:S13]  /*4d30*/  ISETP.GT.AND P0, PT, R171, -0x1, PT ;  /* 0xffffffffab00780c */ /* 0x000fda0003f04270 */
[----:B------:R-:W-:Y:S05]  /*4d40*/  @P0 BRA `(.L_x_1263) ;  /* 0x0000000000200947 */ /* 0x000fea0003800000 */
[----:B------:R-:W-:Y:S01]  /*4d50*/  IMAD.U32 R175, RZ, RZ, UR56 ;  /* 0x00000038ffaf7e24 */ /* 0x000fe2000f8e00ff */
[----:B------:R-:W-:-:S04]  /*4d60*/  LOP3.LUT R171, RZ, R171, RZ, 0x33, !PT ;  /* 0x000000abffab7212 */ /* 0x000fc800078e33ff */
[----:B------:R-:W-:-:S13]  /*4d70*/  ISETP.NE.AND P0, PT, R175, 0x1, PT ;  /* 0x00000001af00780c */ /* 0x000fda0003f05270 */
[----:B------:R-:W2:Y:S02]  /*4d80*/  @P0 LDC.64 R168, c[0x0][0x9e8] ;  /* 0x00027a00ffa80b82 */ /* 0x000ea40000000a00 */
[----:B--2---:R-:W-:-:S05]  /*4d90*/  @P0 IMAD.HI.U32 R168, R171, R168, RZ ;  /* 0x000000a8aba80227 */ /* 0x004fca00078e00ff */
[----:B------:R-:W-:-:S04]  /*4da0*/  @P0 SHF.R.U32.HI R171, RZ, R169, R168 ;  /* 0x000000a9ffab0219 */ /* 0x000fc800000116a8 */
[----:B------:R-:W-:Y:S01]  /*4db0*/  LOP3.LUT R171, RZ, R171, RZ, 0x33, !PT ;  /* 0x000000abffab7212 */ /* 0x000fe200078e33ff */
[----:B------:R-:W-:Y:S06]  /*4dc0*/  BRA `(.L_x_1264) ;  /* 0x0000000000147947 */ /* 0x000fec0003800000 */
.L_x_1263:
[----:B------:R-:W-:-:S05]  /*4dd0*/  IMAD.U32 R175, RZ, RZ, UR56 ;  /* 0x00000038ffaf7e24 */ /* 0x000fca000f8e00ff */
[----:B------:R-:W-:-:S13]  /*4de0*/  ISETP.NE.AND P0, PT, R175, 0x1, PT ;  /* 0x00000001af00780c */ /* 0x000fda0003f05270 */
[----:B------:R-:W2:Y:S02]  /*4df0*/  @P0 LDC.64 R168, c[0x0][0x9e8] ;  /* 0x00027a00ffa80b82 */ /* 0x000ea40000000a00 */
[----:B--2---:R-:W-:-:S05]  /*4e00*/  @P0 IMAD.HI.U32 R168, R171, R168, RZ ;  /* 0x000000a8aba80227 */ /* 0x004fca00078e00ff */
[----:B------:R-:W-:-:S07]  /*4e10*/  @P0 SHF.R.U32.HI R171, RZ, R169, R168 ;  /* 0x000000a9ffab0219 */ /* 0x000fce00000116a8 */
.L_x_1264:
[----:B------:R-:W-:Y:S05]  /*4e20*/  BSYNC B0 ;  /* 0x0000000000007941 */ /* 0x000fea0003800000 */
.L_x_1262:
[----:B------:R-:W-:-:S04]  /*4e30*/  IMAD R168, R171, R175, -R180 ;  /* 0x000000afaba87224 */ /* 0x000fc800078e0ab4 */
[----:B------:R-:W-:-:S05]  /*4e40*/  IMAD R168, R3, -0x2, R168 ;  /* 0xfffffffe03a87824 */ /* 0x000fca00078e02a8 */
[----:B------:R-:W-:Y:S02]  /*4e50*/  VIADDMNMX R174, R168, R175, R174, PT ;  /* 0x000000afa8ae7246 */ /* 0x000fe400038001ae */
[----:B------:R-:W-:-:S07]  /*4e60*/  VIMNMX R177, R177, R168, !PT ;  /* 0x000000a8b1b17248 */ /* 0x000fce0007fe0100 */
.L_x_1261:
[----:B------:R-:W-:Y:S01]  /*4e70*/  ISETP.GT.AND P0, PT, R9, -0x1, PT ;  /* 0xffffffff0900780c */ /* 0x000fe20003f04270 */
[----:B------:R2:W3:Y:S01]  /*4e80*/  SHFL.IDX PT, R168, R167, 0x1, 0x1c1f ;  /* 0x003c1f00a7a87f89 */ /* 0x0004e200000e0000 */
[----:B------:R-:W-:Y:S02]  /*4e90*/  UISETP.NE.AND UP1, UPT, UR42, URZ, UPT ;  /* 0x0000003f2a00728c */ /* 0x000fe4000bf25270 */
[C---:B------:R-:W-:Y:S02]  /*4ea0*/  ISETP.GT.AND P5, PT, R177.reuse, RZ, P0 ;  /* 0x000000ffb100720c */ /* 0x040fe400007a4270 */
[C---:B------:R-:W-:Y:S02]  /*4eb0*/  ISETP.GT.AND P6, PT, R177.reuse, 0x1, P0 ;  /* 0x00000001b100780c */ /* 0x040fe400007c4270 */
[C---:B------:R-:W-:Y:S02]  /*4ec0*/  ISETP.GT.AND P1, PT, R177.reuse, 0x8, P0 ;  /* 0x00000008b100780c */ /* 0x040fe40000724270 */
[----:B------:R-:W-:-:S02]  /*4ed0*/  ISETP.GT.AND P4, PT, R177, 0x9, P0 ;  /* 0x00000009b100780c */ /* 0x000fc40000784270 */
[C---:B------:R-:W-:Y:S02]  /*4ee0*/  ISETP.LT.OR P5, PT, R174.reuse, 0x1, P5 ;  /* 0x00000001ae00780c */ /* 0x040fe40002fa1670 */
[C---:B------:R-:W-:Y:S02]  /*4ef0*/  ISETP.LT.OR P6, PT, R174.reuse, 0x2, P6 ;  /* 0x00000002ae00780c */ /* 0x040fe400037c1670 */
[C---:B------:R-:W-:Y:S02]  /*4f00*/  ISETP.LT.OR P1, PT, R174.reuse, 0x9, P1 ;  /* 0x00000009ae00780c */ /* 0x040fe40000f21670 */
[----:B------:R-:W-:Y:S02]  /*4f10*/  ISETP.LT.OR P4, PT, R174, 0xa, P4 ;  /* 0x0000000aae00780c */ /* 0x000fe40002781670 */
[C---:B------:R-:W-:Y:S02]  /*4f20*/  ISETP.GT.AND P3, PT, R177.reuse, 0x10, P0 ;  /* 0x00000010b100780c */ /* 0x040fe40000764270 */
[----:B------:R-:W-:-:S02]  /*4f30*/  ISETP.GT.AND P2, PT, R177, 0x11, P0 ;  /* 0x00000011b100780c */ /* 0x000fc40000744270 */
[----:B------:R-:W-:Y:S02]  /*4f40*/  FSEL R178, R13, -INF , !P5 ;  /* 0xff8000000db27808 */ /* 0x000fe40006800000 */
[----:B------:R-:W-:Y:S02]  /*4f50*/  FSEL R176, R152, -INF , !P6 ;  /* 0xff80000098b07808 */ /* 0x000fe40007000000 */
[----:B0-----:R-:W-:Y:S02]  /*4f60*/  FSEL R175, R154, -INF , !P1 ;  /* 0xff8000009aaf7808 */ /* 0x001fe40004800000 */
[----:B------:R-:W-:Y:S02]  /*4f70*/  FSEL R171, R156, -INF , !P4 ;  /* 0xff8000009cab7808 */ /* 0x000fe40006000000 */
[C---:B------:R-:W-:Y:S02]  /*4f80*/  ISETP.GT.AND P5, PT, R177.reuse, 0x18, P0 ;  /* 0x00000018b100780c */ /* 0x040fe400007a4270 */
[----:B------:R-:W-:-:S02]  /*4f90*/  ISETP.GT.AND P6, PT, R177, 0x19, P0 ;  /* 0x00000019b100780c */ /* 0x000fc400007c4270 */
[C---:B------:R-:W-:Y:S02]  /*4fa0*/  ISETP.GT.AND P1, PT, R177.reuse, 0x20, P0 ;  /* 0x00000020b100780c */ /* 0x040fe40000724270 */
[----:B------:R-:W-:Y:S02]  /*4fb0*/  ISETP.GT.AND P4, PT, R177, 0x21, P0 ;  /* 0x00000021b100780c */ /* 0x000fe40000784270 */
[C---:B------:R-:W-:Y:S02]  /*4fc0*/  ISETP.LT.OR P3, PT, R174.reuse, 0x11, P3 ;  /* 0x00000011ae00780c */ /* 0x040fe40001f61670 */
[C---:B------:R-:W-:Y:S02]  /*4fd0*/  ISETP.LT.OR P2, PT, R174.reuse, 0x12, P2 ;  /* 0x00000012ae00780c */ /* 0x040fe40001741670 */
[C---:B------:R-:W-:Y:S02]  /*4fe0*/  ISETP.LT.OR P5, PT, R174.reuse, 0x19, P5 ;  /* 0x00000019ae00780c */ /* 0x040fe40002fa1670 */
[----:B------:R-:W-:-:S02]  /*4ff0*/  ISETP.LT.OR P6, PT, R174, 0x1a, P6 ;  /* 0x0000001aae00780c */ /* 0x000fc400037c1670 */
[C---:B------:R-:W-:Y:S02]  /*5000*/  ISETP.LT.OR P1, PT, R174.reuse, 0x21, P1 ;  /* 0x00000021ae00780c */ /* 0x040fe40000f21670 */
[----:B------:R-:W-:Y:S02]  /*5010*/  ISETP.LT.OR P4, PT, R174, 0x22, P4 ;  /* 0x00000022ae00780c */ /* 0x000fe40002781670 */
[----:B------:R-:W-:Y:S02]  /*5020*/  FSEL R159, R159, -INF , !P3 ;  /* 0xff8000009f9f7808 */ /* 0x000fe40005800000 */
[----:B------:R-:W-:Y:S02]  /*5030*/  ISETP.GT.AND P3, PT, R177, 0x28, P0 ;  /* 0x00000028b100780c */ /* 0x000fe40000764270 */
[----:B--2---:R-:W-:Y:S02]  /*5040*/  FSEL R167, R160, -INF , !P2 ;  /* 0xff800000a0a77808 */ /* 0x004fe40005000000 */
[----:B------:R-:W-:-:S02]  /*5050*/  FSEL R163, R163, -INF , !P5 ;  /* 0xff800000a3a37808 */ /* 0x000fc40006800000 */
[----:B------:R-:W-:Y:S02]  /*5060*/  FSEL R164, R164, -INF , !P6 ;  /* 0xff800000a4a47808 */ /* 0x000fe40007000000 */
[----:B------:R-:W-:Y:S02]  /*5070*/  FSEL R170, R184, -INF , !P1 ;  /* 0xff800000b8aa7808 */ /* 0x000fe40004800000 */
[----:B------:R-:W-:Y:S02]  /*5080*/  FSEL R160, R185, -INF , !P4 ;  /* 0xff800000b9a07808 */ /* 0x000fe40006000000 */
[C---:B------:R-:W-:Y:S02]  /*5090*/  ISETP.GT.AND P2, PT, R177.reuse, 0x29, P0 ;  /* 0x00000029b100780c */ /* 0x040fe40000744270 */
[C---:B------:R-:W-:Y:S02]  /*50a0*/  ISETP.GT.AND P5, PT, R177.reuse, 0x30, P0 ;  /* 0x00000030b100780c */ /* 0x040fe400007a4270 */
[----:B------:R-:W-:-:S02]  /*50b0*/  ISETP.GT.AND P6, PT, R177, 0x31, P0 ;  /* 0x00000031b100780c */ /* 0x000fc400007c4270 */
[C---:B------:R-:W-:Y:S02]  /*50c0*/  ISETP.GT.AND P1, PT, R177.reuse, 0x38, P0 ;  /* 0x00000038b100780c */ /* 0x040fe40000724270 */
[----:B------:R-:W-:Y:S01]  /*50d0*/  ISETP.GT.AND P4, PT, R177, 0x39, P0 ;  /* 0x00000039b100780c */ /* 0x000fe20000784270 */
[----:B---3--:R-:W-:Y:S01]  /*50e0*/  IMAD.IADD R177, R179, 0x1, R168 ;  /* 0x00000001b3b17824 */ /* 0x008fe200078e02a8 */
[C---:B------:R-:W-:Y:S02]  /*50f0*/  ISETP.LT.OR P3, PT, R174.reuse, 0x29, P3 ;  /* 0x00000029ae00780c */ /* 0x040fe40001f61670 */
[C---:B------:R-:W-:Y:S02]  /*5100*/  ISETP.LT.OR P2, PT, R174.reuse, 0x2a, P2 ;  /* 0x0000002aae00780c */ /* 0x040fe40001741670 */
[C---:B------:R-:W-:Y:S02]  /*5110*/  ISETP.LT.OR P5, PT, R174.reuse, 0x31, P5 ;  /* 0x00000031ae00780c */ /* 0x040fe40002fa1670 */
[----:B------:R-:W-:-:S02]  /*5120*/  ISETP.LT.OR P6, PT, R174, 0x32, P6 ;  /* 0x00000032ae00780c */ /* 0x000fc400037c1670 */
[C---:B------:R-:W-:Y:S02]  /*5130*/  ISETP.LT.OR P1, PT, R174.reuse, 0x39, P1 ;  /* 0x00000039ae00780c */ /* 0x040fe40000f21670 */
[----:B------:R-:W-:Y:S02]  /*5140*/  ISETP.LT.OR P4, PT, R174, 0x3a, P4 ;  /* 0x0000003aae00780c */ /* 0x000fe40002781670 */
[----:B------:R-:W-:Y:S02]  /*5150*/  FSEL R174, R172, -INF , !P3 ;  /* 0xff800000acae7808 */ /* 0x000fe40005800000 */
[----:B------:R-:W-:Y:S02]  /*5160*/  PLOP3.LUT P3, PT, PT, PT, UP1, 0x40, 0x0 ;  /* 0x000000000000781c */ /* 0x000fe40003f6e818 */
[----:B------:R-:W-:Y:S02]  /*5170*/  IADD3 R179, R183, R168, RZ ;  /* 0x000000a8b7b37210 */ /* 0x000fe40007ffe0ff */
[----:B------:R-:W-:-:S02]  /*5180*/  FSEL R173, R173, -INF , !P2 ;  /* 0xff800000adad7808 */ /* 0x000fc40005000000 */
[----:B------:R-:W-:Y:S02]  /*5190*/  FSEL R172, R186, -INF , !P5 ;  /* 0xff800000baac7808 */ /* 0x000fe40006800000 */
[----:B------:R-:W-:Y:S02]  /*51a0*/  FSEL R156, R187, -INF , !P6 ;  /* 0xff800000bb9c7808 */ /* 0x000fe40007000000 */
[----:B------:R-:W-:Y:S02]  /*51b0*/  FSEL R154, R188, -INF , !P1 ;  /* 0xff800000bc9a7808 */ /* 0x000fe40004800000 */
[----:B------:R-:W-:Y:S01]  /*51c0*/  FSEL R152, R181, -INF , !P4 ;  /* 0xff800000b5987808 */ /* 0x000fe20006000000 */
[----:B------:R-:W-:Y:S06]  /*51d0*/  @P3 BRA `(.L_x_1265) ;  /* 0x00000000005c3947 */ /* 0x000fec0003800000 */
        /* <DEDUP_REMOVED lines=8> */
[----:B------:R-:W0:Y:S02]  /*5260*/  @P1 LDC.64 R168, c[0x0][0x9e8] ;  /* 0x00027a00ffa81b82 */ /* 0x000e240000000a00 */
[----:B0-----:R-:W-:-:S05]  /*5270*/  @P1 IMAD.HI.U32 R168, R13, R168, RZ ;  /* 0x000000a80da81227 */ /* 0x001fca00078e00ff */
[----:B------:R-:W-:-:S04]  /*5280*/  @P1 SHF.R.U32.HI R13, RZ, R169, R168 ;  /* 0x000000a9ff0d1219 */ /* 0x000fc800000116a8 */
[----:B------:R-:W-:Y:S01]  /*5290*/  LOP3.LUT R13, RZ, R13, RZ, 0x33, !PT ;  /* 0x0000000dff0d7212 */ /* 0x000fe200078e33ff */
[----:B------:R-:W-:Y:S06]  /*52a0*/  BRA `(.L_x_1268) ;  /* 0x0000000000147947 */ /* 0x000fec0003800000 */
.L_x_1267:
[----:B------:R-:W-:-:S05]  /*52b0*/  IMAD.U32 R181, RZ, RZ, UR56 ;  /* 0x00000038ffb57e24 */ /* 0x000fca000f8e00ff */
[----:B------:R-:W-:-:S13]  /*52c0*/  ISETP.NE.AND P1, PT, R181, 0x1, PT ;  /* 0x00000001b500780c */ /* 0x000fda0003f25270 */
[----:B------:R-:W0:Y:S02]  /*52d0*/  @P1 LDC.64 R168, c[0x0][0x9e8] ;  /* 0x00027a00ffa81b82 */ /* 0x000e240000000a00 */
[----:B0-----:R-:W-:-:S05]  /*52e0*/  @P1 IMAD.HI.U32 R168, R13, R168, RZ ;  /* 0x000000a80da81227 */ /* 0x001fca00078e00ff */
[----:B------:R-:W-:-:S07]  /*52f0*/  @P1 SHF.R.U32.HI R13, RZ, R169, R168 ;  /* 0x000000a9ff0d1219 */ /* 0x000fce00000116a8 */
.L_x_1268:
[----:B------:R-:W-:Y:S05]  /*5300*/  BSYNC B0 ;  /* 0x0000000000007941 */ /* 0x000fea0003800000 */
.L_x_1266:
[----:B------:R-:W-:-:S04]  /*5310*/  IMAD R180, R13, R181, -R180 ;  /* 0x000000b50db47224 */ /* 0x000fc800078e0ab4 */
[----:B------:R-:W-:-:S05]  /*5320*/  IMAD R180, R3, -0x2, R180 ;  /* 0xfffffffe03b47824 */ /* 0x000fca00078e02b4 */
[----:B------:R-:W-:Y:S02]  /*5330*/  VIADDMNMX R177, R180, R181, R177, PT ;  /* 0x000000b5b4b17246 */ /* 0x000fe400038001b1 */
[----:B------:R-:W-:-:S07]  /*5340*/  VIMNMX R179, R179, R180, !PT ;  /* 0x000000b4b3b37248 */ /* 0x000fce0007fe0100 */
.L_x_1265:
[----:B------:R-:W-:Y:S02]  /*5350*/  FMNMX.FTZ R13, R178, R11, !PT ;  /* 0x0000000bb20d7209 */ /* 0x000fe40007810000 */
[C---:B------:R-:W-:Y:S02]  /*5360*/  ISETP.GT.AND P1, PT, R179.reuse, RZ, P0 ;  /* 0x000000ffb300720c */ /* 0x040fe40000724270 */
[----:B------:R-:W-:Y:S02]  /*5370*/  FMNMX.FTZ R168, R176, R13, !PT ;  /* 0x0000000db0a87209 */ /* 0x000fe40007810000 */
[----:B------:R-:W-:Y:S02]  /*5380*/  ISETP.GT.AND P2, PT, R179, 0x1, P0 ;  /* 0x00000001b300780c */ /* 0x000fe40000744270 */
[----:B------:R-:W-:Y:S02]  /*5390*/  FMNMX.FTZ R168, R175, R168, !PT ;  /* 0x000000a8afa87209 */ /* 0x000fe40007810000 */
[----:B------:R-:W-:-:S02]  /*53a0*/  ISETP.LT.OR P1, PT, R177, 0x1, P1 ;  /* 0x00000001b100780c */ /* 0x000fc40000f21670 */
[----:B------:R-:W-:Y:S02]  /*53b0*/  FMNMX.FTZ R168, R171, R168, !PT ;  /* 0x000000a8aba87209 */ /* 0x000fe40007810000 */
[----:B------:R-:W-:Y:S02]  /*53c0*/  ISETP.GT.AND P3, PT, R179, 0x8, P0 ;  /* 0x00000008b300780c */ /* 0x000fe40000764270 */
[----:B------:R-:W-:Y:S02]  /*53d0*/  FMNMX.FTZ R168, R159, R168, !PT ;  /* 0x000000a89fa87209 */ /* 0x000fe40007810000 */
[----:B------:R-:W-:Y:S02]  /*53e0*/  ISETP.LT.OR P2, PT, R177, 0x2, P2 ;  /* 0x00000002b100780c */ /* 0x000fe40001741670 */
[----:B------:R-:W-:Y:S02]  /*53f0*/  FMNMX.FTZ R168, R167, R168, !PT ;  /* 0x000000a8a7a87209 */ /* 0x000fe40007810000 */
[----:B------:R-:W-:-:S02]  /*5400*/  ISETP.GT.AND P4, PT, R179, 0x9, P0 ;  /* 0x00000009b300780c */ /* 0x000fc40000784270 */
[----:B------:R-:W-:Y:S02]  /*5410*/  FMNMX.FTZ R13, R163, R168, !PT ;  /* 0x000000a8a30d7209 */ /* 0x000fe40007810000 */
[----:B------:R-:W-:Y:S02]  /*5420*/  ISETP.LT.OR P3, PT, R177, 0x9, P3 ;  /* 0x00000009b100780c */ /* 0x000fe40001f61670 */
[----:B------:R-:W-:Y:S02]  /*5430*/  FMNMX.FTZ R13, R164, R13, !PT ;  /* 0x0000000da40d7209 */ /* 0x000fe40007810000 */
[----:B------:R-:W-:Y:S02]  /*5440*/  FSEL R17, R17, -INF , !P2 ;  /* 0xff80000011117808 */ /* 0x000fe40005000000 */
        /* <DEDUP_REMOVED lines=9> */
[----:B------:R-:W-:Y:S02]  /*54e0*/  FSEL R19, R19, -INF , !P4 ;  /* 0xff80000013137808 */ /* 0x000fe40006000000 */
[----:B------:R-:W-:Y:S02]  /*54f0*/  FMNMX.FTZ R13, R156, R13, !PT ;  /* 0x0000000d9c0d7209 */ /* 0x000fe40007810000 */
[----:B------:R-:W-:Y:S02]  /*5500*/  ISETP.LT.OR P5, PT, R177, 0x11, P5 ;  /* 0x00000011b100780c */ /* 0x000fe40002fa1670 */
[----:B------:R-:W-:Y:S02]  /*5510*/  FMNMX.FTZ R13, R154, R13, !PT ;  /* 0x0000000d9a0d7209 */ /* 0x000fe40007810000 */
[----:B------:R-:W-:-:S02]  /*5520*/  ISETP.GT.AND P2, PT, R179, 0x18, P0 ;  /* 0x00000018b300780c */ /* 0x000fc40000744270 */
[----:B------:R-:W-:Y:S02]  /*5530*/  FMNMX.FTZ R168, R152, R13, !PT ;  /* 0x0000000d98a87209 */ /* 0x000fe40007810000 */
[----:B------:R-:W-:Y:S02]  /*5540*/  ISETP.LT.OR P6, PT, R177, 0x12, P6 ;  /* 0x00000012b100780c */ /* 0x000fe400037c1670 */
[----:B------:R-:W-:Y:S01]  /*5550*/  FSEL R20, R20, -INF , !P5 ;  /* 0xff80000014147808 */ /* 0x000fe20006800000 */
[----:B------:R-:W0:Y:S01]  /*5560*/  SHFL.BFLY PT, R13, R168, 0x2, 0x1f ;  /* 0x0c401f00a80d7f89 */ /* 0x000e2200000e0000 */
[----:B------:R-:W-:Y:S02]  /*5570*/  ISETP.GT.AND P3, PT, R179, 0x19, P0 ;  /* 0x00000019b300780c */ /* 0x000fe40000764270 */
[----:B------:R-:W-:Y:S02]  /*5580*/  FSEL R21, R21, -INF , !P6 ;  /* 0xff80000015157808 */ /* 0x000fe40007000000 */
[----:B------:R-:W-:-:S02]  /*5590*/  ISETP.LT.OR P2, PT, R177, 0x19, P2 ;  /* 0x00000019b100780c */ /* 0x000fc40001741670 */
[----:B------:R-:W-:Y:S02]  /*55a0*/  ISETP.GT.AND P4, PT, R179, 0x20, P0 ;  /* 0x00000020b300780c */ /* 0x000fe40000784270 */
[C---:B------:R-:W-:Y:S02]  /*55b0*/  ISETP.LT.OR P3, PT, R177.reuse, 0x1a, P3 ;  /* 0x0000001ab100780c */ /* 0x040fe40001f61670 */
[----:B------:R-:W-:Y:S02]  /*55c0*/  FSEL R22, R22, -INF , !P2 ;  /* 0xff80000016167808 */ /* 0x000fe40005000000 */
[----:B------:R-:W-:Y:S02]  /*55d0*/  ISETP.LT.OR P4, PT, R177, 0x21, P4 ;  /* 0x00000021b100780c */ /* 0x000fe40002781670 */
[----:B------:R-:W-:Y:S02]  /*55e0*/  FSEL R23, R23, -INF , !P3 ;  /* 0xff80000017177808 */ /* 0x000fe40005800000 */
[----:B------:R-:W-:-:S02]  /*55f0*/  ISETP.GT.AND P5, PT, R179, 0x28, P0 ;  /* 0x00000028b300780c */ /* 0x000fc400007a4270 */
[----:B------:R-:W-:Y:S02]  /*5600*/  FSEL R153, R153, -INF , !P4 ;  /* 0xff80000099997808 */ /* 0x000fe40006000000 */
[----:B------:R-:W-:Y:S02]  /*5610*/  ISETP.GT.AND P6, PT, R179, 0x29, P0 ;  /* 0x00000029b300780c */ /* 0x000fe400007c4270 */
[----:B------:R-:W-:Y:S02]  /*5620*/  ISETP.LT.OR P5, PT, R177, 0x29, P5 ;  /* 0x00000029b100780c */ /* 0x000fe40002fa1670 */
[----:B0-----:R-:W-:Y:S02]  /*5630*/  FMNMX.FTZ R169, R168, R13, !PT ;  /* 0x0000000da8a97209 */ /* 0x001fe40007810000 */
[----:B------:R-:W-:Y:S02]  /*5640*/  ISETP.GT.AND P2, PT, R179, 0x30, P0 ;  /* 0x00000030b300780c */ /* 0x000fe40000744270 */
[----:B------:R-:W-:Y:S01]  /*5650*/  ISETP.LT.OR P6, PT, R177, 0x2a, P6 ;  /* 0x0000002ab100780c */ /* 0x000fe200037c1670 */
[----:B------:R-:W0:Y:S01]  /*5660*/  SHFL.BFLY PT, R180, R169, 0x1, 0x1f ;  /* 0x0c201f00a9b47f89 */ /* 0x000e2200000e0000 */
[----:B------:R-:W-:-:S02]  /*5670*/  FSEL R157, R157, -INF , !P5 ;  /* 0xff8000009d9d7808 */ /* 0x000fc40006800000 */
[----:B------:R-:W-:Y:S02]  /*5680*/  ISETP.GT.AND P4, PT, R179, 0x31, P0 ;  /* 0x00000031b300780c */ /* 0x000fe40000784270 */
[C---:B------:R-:W-:Y:S02]  /*5690*/  ISETP.LT.OR P2, PT, R177.reuse, 0x31, P2 ;  /* 0x00000031b100780c */ /* 0x040fe40001741670 */
[----:B------:R-:W-:Y:S02]  /*56a0*/  FSEL R158, R158, -INF , !P6 ;  /* 0xff8000009e9e7808 */ /* 0x000fe40007000000 */
[----:B------:R-:W-:Y:S02]  /*56b0*/  ISETP.LT.OR P4, PT, R177, 0x32, P4 ;  /* 0x00000032b100780c */ /* 0x000fe40002781670 */
[----:B------:R-:W-:Y:S02]  /*56c0*/  FSEL R161, R161, -INF , !P2 ;  /* 0xff800000a1a17808 */ /* 0x000fe40005000000 */
[----:B------:R-:W-:-:S02]  /*56d0*/  FSEL R162, R162, -INF , !P4 ;  /* 0xff800000a2a27808 */ /* 0x000fc40006000000 */
[----:B0-----:R-:W-:Y:S01]  /*56e0*/  FMNMX.FTZ R13, R169, R180, !PT ;  /* 0x000000b4a90d7209 */ /* 0x001fe20007810000 */
[----:B------:R-:W-:Y:S01]  /*56f0*/  IMAD.U32 R180, RZ, RZ, UR52 ;  /* 0x00000034ffb47e24 */ /* 0x000fe2000f8e00ff */
[----:B------:R-:W-:Y:S02]  /*5700*/  FSEL R169, R15, -INF , !P1 ;  /* 0xff8000000fa97808 */ /* 0x000fe40004800000 */
[----:B------:R-:W-:Y:S01]  /*5710*/  ISETP.GT.AND P1, PT, R179, 0x21, P0 ;  /* 0x00000021b300780c */ /* 0x000fe20000724270 */
[----:B------:R-:W-:-:S01]  /*5720*/  FFMA.FTZ R180, R13, R180, -8 ;  /* 0xc10000000db47423 */ /* 0x000fc200000100b4 */
[----:B------:R-:W-:Y:S02]  /*5730*/  FMNMX.FTZ R168, R169, R12, !PT ;  /* 0x0000000ca9a87209 */ /* 0x000fe40007810000 */
[----:B------:R-:W-:Y:S02]  /*5740*/  FSETP.NEU.FTZ.AND P3, PT, R13, -INF , PT ;  /* 0xff8000000d00780b */ /* 0x000fe40003f7d000 */
[----:B------:R-:W-:-:S02]  /*5750*/  FMNMX.FTZ R15, R17, R168, !PT ;  /* 0x000000a8110f7209 */ /* 0x000fc40007810000 */
[----:B------:R-:W-:Y:S02]  /*5760*/  ISETP.LT.OR P1, PT, R177, 0x22, P1 ;  /* 0x00000022b100780c */ /* 0x000fe40000f21670 */
[----:B------:R-:W-:Y:S02]  /*5770*/  FMNMX.FTZ R168, R18, R15, !PT ;  /* 0x0000000f12a87209 */ /* 0x000fe40007810000 */
[----:B------:R-:W-:Y:S02]  /*5780*/  FSEL R181, R180, RZ, P3 ;  /* 0x000000ffb4b57208 */ /* 0x000fe40001800000 */
[----:B------:R-:W-:Y:S02]  /*5790*/  FMNMX.FTZ R15, R19, R168, !PT ;  /* 0x000000a8130f7209 */ /* 0x000fe40007810000 */
[----:B------:R-:W-:Y:S01]  /*57a0*/  FSEL R155, R155, -INF , !P1 ;  /* 0xff8000009b9b7808 */ /* 0x000fe20004800000 */
[--C-:B------:R-:W-:Y:S01]  /*57b0*/  FFMA.FTZ R180, R176, UR52, -R181.reuse ;  /* 0x00000034b0b47c23 */ /* 0x100fe200080108b5 */
[----:B------:R-:W-:Y:S01]  /*57c0*/  FMNMX.FTZ R168, R20, R15, !PT ;  /* 0x0000000f14a87209 */ /* 0x000fe20007810000 */
[--C-:B------:R-:W-:Y:S01]  /*57d0*/  FFMA.FTZ R178, R178, UR52, -R181.reuse ;  /* 0x00000034b2b27c23 */ /* 0x100fe200080108b5 */
[----:B------:R-:W-:Y:S01]  /*57e0*/  ISETP.GT.AND P1, PT, R179, 0x38, P0 ;  /* 0x00000038b300780c */ /* 0x000fe20000724270 */
[--C-:B------:R-:W-:Y:S01]  /*57f0*/  FFMA.FTZ R175, R175, UR52, -R181.reuse ;  /* 0x00000034afaf7c23 */ /* 0x100fe200080108b5 */
[----:B------:R-:W-:Y:S01]  /*5800*/  FMNMX.FTZ R15, R21, R168, !PT ;  /* 0x000000a8150f7209 */ /* 0x000fe20007810000 */
[--C-:B------:R-:W-:Y:S01]  /*5810*/  FFMA.FTZ R159, R159, UR52, -R181.reuse ;  /* 0x000000349f9f7c23 */ /* 0x100fe200080108b5 */
[----:B------:R-:W-:Y:S01]  /*5820*/  ISETP.GT.AND P0, PT, R179, 0x39, P0 ;  /* 0x00000039b300780c */ /* 0x000fe20000704270 */
[--C-:B------:R-:W-:Y:S01]  /*5830*/  FFMA.FTZ R163, R163, UR52, -R181.reuse ;  /* 0x00000034a3a37c23 */ /* 0x100fe200080108b5 */
[----:B------:R-:W-:Y:S01]  /*5840*/  FMNMX.FTZ R168, R22, R15, !PT ;  /* 0x0000000f16a87209 */ /* 0x000fe20007810000 */
[----:B------:R-:W-:Y:S01]  /*5850*/  MUFU.EX2 R179, R178 ;  /* 0x000000b200b37308 */ /* 0x000fe20000000800 */
[----:B------:R-:W-:Y:S01]  /*5860*/  ISETP.LT.OR P1, PT, R177, 0x39, P1 ;  /* 0x00000039b100780c */ /* 0x000fe20000f21670 */
[----:B------:R-:W-:Y:S01]  /*5870*/  FFMA.FTZ R154, R154, UR52, -R181 ;  /* 0x000000349a9a7c23 */ /* 0x000fe200080108b5 */
[----:B------:R-:W-:-:S02]  /*5880*/  FMNMX.FTZ R168, R23, R168, !PT ;  /* 0x000000a817a87209 */ /* 0x000fc40007810000 */
[----:B------:R-:W-:Y:S02]  /*5890*/  ISETP.LT.OR P0, PT, R177, 0x3a, P0 ;  /* 0x0000003ab100780c */ /* 0x000fe40000701670 */
[----:B------:R-:W-:Y:S01]  /*58a0*/  FMNMX.FTZ R168, R153, R168, !PT ;  /* 0x000000a899a87209 */ /* 0x000fe20007810000 */
[----:B------:R-:W-:Y:S01]  /*58b0*/  MUFU.EX2 R175, R175 ;  /* 0x000000af00af7308 */ /* 0x000fe20000000800 */
[----:B------:R-:W-:Y:S02]  /*58c0*/  FSEL R165, R165, -INF , !P1 ;  /* 0xff800000a5a57808 */ /* 0x000fe40004800000 */
[----:B------:R-:W-:Y:S02]  /*58d0*/  FMNMX.FTZ R176, R155, R168, !PT ;  /* 0x000000a89bb07209 */ /* 0x000fe40007810000 */
[----:B------:R-:W-:Y:S02]  /*58e0*/  FSEL R166, R166, -INF , !P0 ;  /* 0xff800000a6a67808 */ /* 0x000fe40004000000 */
[----:B------:R-:W-:Y:S01]  /*58f0*/  FMNMX.FTZ R15, R157, R176, !PT ;  /* 0x000000b09d0f7209 */ /* 0x000fe20007810000 */
[----:B------:R0:W-:Y:S03]  /*5900*/  MUFU.EX2 R168, R180 ;  /* 0x000000b400a87308 */ /* 0x0001e60000000800 */
[----:B------:R-:W-:-:S04]  /*5910*/  FMNMX.FTZ R176, R158, R15, !PT ;  /* 0x0000000f9eb07209 */ /* 0x000fc80007810000 */
[----:B------:R-:W-:Y:S01]  /*5920*/  FMNMX.FTZ R15, R161, R176, !PT ;  /* 0x000000b0a10f7209 */ /* 0x000fe20007810000 */
[----:B------:R-:W-:-:S01]  /*5930*/  FFMA.FTZ R176, R171, UR52, -R181 ;  /* 0x00000034abb07c23 */ /* 0x000fc200080108b5 */
[--C-:B0-----:R-:W-:Y:S01]  /*5940*/  FFMA.FTZ R180, R164, UR52, -R181.reuse ;  /* 0x00000034a4b47c23 */ /* 0x101fe200080108b5 */
        /* <DEDUP_REMOVED lines=11> */
[----:B------:R-:W-:Y:S01]  /*5a00*/  FSEL R152, R13, RZ, P3 ;  /* 0x000000ff0d987208 */ /* 0x000fe20001800000 */
[----:B------:R-:W-:Y:S01]  /*5a10*/  IMAD.U32 R156, RZ, RZ, UR52 ;  /* 0x00000034ff9c7e24 */ /* 0x000fe2000f8e00ff */
[----:B------:R-:W-:Y:S01]  /*5a20*/  MUFU.EX2 R176, R176 ;  /* 0x000000b000b07308 */ /* 0x000fe20000000800 */
[----:B------:R-:W0:Y:S02]  /*5a30*/  SHFL.BFLY PT, R182, R15, 0x2, 0x1f ;  /* 0x0c401f000fb67f89 */ /* 0x000e2400000e0000 */
[----:B------:R-:W-:-:S04]  /*5a40*/  FADD.FTZ R152, -R152, R11 ;  /* 0x0000000b98987221 */ /* 0x000fc80000010100 */
[----:B------:R-:W-:Y:S01]  /*5a50*/  FMUL.FTZ R172, R152, UR52 ;  /* 0x0000003498ac7c20 */ /* 0x000fe20008410000 */
[----:B------:R-:W-:Y:S08]  /*5a60*/  MUFU.EX2 R159, R159 ;  /* 0x0000009f009f7308 */ /* 0x000ff00000000800 */
[----:B------:R-:W2:Y:S08]  /*5a70*/  MUFU.EX2 R172, R172 ;  /* 0x000000ac00ac7308 */ /* 0x000eb00000000800 */
[----:B------:R-:W-:Y:S01]  /*5a80*/  MUFU.EX2 R178, R178 ;  /* 0x000000b200b27308 */ /* 0x000fe20000000800 */
[----:B0-----:R-:W-:-:S05]  /*5a90*/  FMNMX.FTZ R182, R15, R182, !PT ;  /* 0x000000b60fb67209 */ /* 0x001fca0007810000 */
[----:B------:R-:W0:Y:S02]  /*5aa0*/  SHFL.BFLY PT, R15, R182, 0x1, 0x1f ;  /* 0x0c201f00b60f7f89 */ /* 0x000e2400000e0000 */
[----:B------:R-:W-:Y:S01]  /*5ab0*/  MUFU.EX2 R163, R163 ;  /* 0x000000a300a37308 */ /* 0x000fe20000000800 */
[-C--:B--2---:R-:W-:Y:S01]  /*5ac0*/  FMUL.FTZ R24, R24, R172.reuse ;  /* 0x000000ac18187220 */ /* 0x084fe20000410000 */
        /* <DEDUP_REMOVED lines=20> */
[----:B0-----:R-:W-:Y:S01]  /*5c10*/  FMNMX.FTZ R15, R182, R15, !PT ;  /* 0x0000000fb60f7209 */ /* 0x001fe20007810000 */
[-C--:B------:R-:W-:Y:S01]  /*5c20*/  FMUL.FTZ R61, R61, R172.reuse ;  /* 0x000000ac3d3d7220 */ /* 0x080fe20000410000 */
[----:B------:R-:W-:Y:S01]  /*5c30*/  MUFU.EX2 R167, R167 ;  /* 0x000000a700a77308 */ /* 0x000fe20000000800 */
[----:B------:R-:W-:Y:S01]  /*5c40*/  FMUL.FTZ R64, R64, R172 ;  /* 0x000000ac40407220 */ /* 0x000fe20000410000 */
[C---:B------:R-:W-:Y:S01]  /*5c50*/  FSETP.NEU.FTZ.AND P0, PT, R15.reuse, -INF , PT ;  /* 0xff8000000f00780b */ /* 0x040fe20003f1d000 */
[----:B------:R-:W-:-:S01]  /*5c60*/  FFMA.FTZ R156, R15, R156, -8 ;  /* 0xc10000000f9c7423 */ /* 0x000fc2000001009c */
[-C--:B------:R-:W-:Y:S01]  /*5c70*/  FMUL.FTZ R65, R65, R172.reuse ;  /* 0x000000ac41417220 */ /* 0x080fe20000410000 */
[-C--:B------:R-:W-:Y:S01]  /*5c80*/  FMUL.FTZ R68, R68, R172.reuse ;  /* 0x000000ac44447220 */ /* 0x080fe20000410000 */
[-C--:B------:R-:W-:Y:S01]  /*5c90*/  FMUL.FTZ R69, R69, R172.reuse ;  /* 0x000000ac45457220 */ /* 0x080fe20000410000 */
[-C--:B------:R-:W-:Y:S01]  /*5ca0*/  FMUL.FTZ R72, R72, R172.reuse ;  /* 0x000000ac48487220 */ /* 0x080fe20000410000 */
[----:B------:R-:W-:Y:S01]  /*5cb0*/  FSEL R152, R156, RZ, P0 ;  /* 0x000000ff9c987208 */ /* 0x000fe20000000000 */
[----:B------:R-:W-:Y:S01]  /*5cc0*/  MUFU.EX2 R160, R160 ;  /* 0x000000a000a07308 */ /* 0x000fe20000000800 */
[-C--:B------:R-:W-:Y:S01]  /*5cd0*/  FMUL.FTZ R73, R73, R172.reuse ;  /* 0x000000ac49497220 */ /* 0x080fe20000410000 */
[-C--:B------:R-:W-:Y:S01]  /*5ce0*/  FMUL.FTZ R76, R76, R172.reuse ;  /* 0x000000ac4c4c7220 */ /* 0x080fe20000410000 */
[----:B------:R-:W-:Y:S01]  /*5cf0*/  FMUL.FTZ R77, R77, R172 ;  /* 0x000000ac4d4d7220 */ /* 0x000fe20000410000 */
[--C-:B------:R-:W-:Y:S01]  /*5d00*/  FFMA.FTZ R174, R169, UR52, -R152.reuse ;  /* 0x00000034a9ae7c23 */ /* 0x100fe20008010898 */
[----:B------:R-:W-:-:S01]  /*5d10*/  FFMA.FTZ R169, R19, UR52, -R152 ;  /* 0x0000003413a97c23 */ /* 0x000fc20008010898 */
[--C-:B------:R-:W-:Y:S01]  /*5d20*/  FFMA.FTZ R19, R21, UR52, -R152.reuse ;  /* 0x0000003415137c23 */ /* 0x100fe20008010898 */
[----:B------:R-:W-:Y:S01]  /*5d30*/  FSEL R21, R15, RZ, P0 ;  /* 0x000000ff0f157208 */ /* 0x000fe20000000000 */
[--C-:B------:R-:W-:Y:S01]  /*5d40*/  FFMA.FTZ R17, R17, UR52, -R152.reuse ;  /* 0x0000003411117c23 */ /* 0x100fe20008010898 */
[----:B------:R-:W-:-:S01]  /*5d50*/  FFMA.FTZ R156, R18, UR52, -R152 ;  /* 0x00000034129c7c23 */ /* 0x000fc20008010898 */
[----:B------:R-:W-:Y:S01]  /*5d60*/  MUFU.EX2 R174, R174 ;  /* 0x000000ae00ae7308 */ /* 0x000fe20000000800 */
[----:B------:R-:W-:-:S01]  /*5d70*/  FFMA.FTZ R18, R20, UR52, -R152 ;  /* 0x0000003414127c23 */ /* 0x000fc20008010898 */
[----:B------:R-:W-:Y:S01]  /*5d80*/  FADD.FTZ R21, -R21, R12 ;  /* 0x0000000c15157221 */ /* 0x000fe20000010100 */
[----:B------:R-:W-:-:S01]  /*5d90*/  FFMA.FTZ R20, R22, UR52, -R152 ;  /* 0x0000003416147c23 */ /* 0x000fc20008010898 */
[--C-:B------:R-:W-:Y:S01]  /*5da0*/  FFMA.FTZ R22, R23, UR52, -R152.reuse ;  /* 0x0000003417167c23 */ /* 0x100fe20008010898 */
[----:B------:R-:W-:-:S01]  /*5db0*/  FFMA.FTZ R12, R153, UR52, -R152 ;  /* 0x00000034990c7c23 */ /* 0x000fc20008010898 */
[----:B------:R-:W-:Y:S01]  /*5dc0*/  FMUL.FTZ R21, R21, UR52 ;  /* 0x0000003415157c20 */ /* 0x000fe20008410000 */
[----:B------:R-:W-:-:S01]  /*5dd0*/  FFMA.FTZ R153, R172, R4, R179 ;  /* 0x00000004ac997223 */ /* 0x000fc200000100b3 */
        /* <DEDUP_REMOVED lines=9> */
[----:B------:R-:W-:Y:S01]  /*5e70*/  PLOP3.LUT P0, PT, PT, PT, UP0, 0x40, 0x0 ;  /* 0x000000000000781c */ /* 0x000fe20003f0e808 */
[-C--:B------:R-:W-:Y:S01]  /*5e80*/  FMUL.FTZ R80, R80, R172.reuse ;  /* 0x000000ac50507220 */ /* 0x080fe20000410000 */
[-C--:B------:R-:W-:Y:S01]  /*5e90*/  FMUL.FTZ R81, R81, R172.reuse ;  /* 0x000000ac51517220 */ /* 0x080fe20000410000 */
[-C--:B------:R-:W-:Y:S01]  /*5ea0*/  FMUL.FTZ R84, R84, R172.reuse ;  /* 0x000000ac54547220 */ /* 0x080fe20000410000 */
[-C--:B------:R-:W-:Y:S01]  /*5eb0*/  FMUL.FTZ R85, R85, R172.reuse ;  /* 0x000000ac55557220 */ /* 0x080fe20000410000 */
[-C--:B------:R-:W-:Y:S01]  /*5ec0*/  FMUL.FTZ R88, R88, R172.reuse ;  /* 0x000000ac58587220 */ /* 0x080fe20000410000 */
[-C--:B------:R-:W-:Y:S01]  /*5ed0*/  FMUL.FTZ R89, R89, R172.reuse ;  /* 0x000000ac59597220 */ /* 0x080fe20000410000 */
[----:B------:R-:W2:Y:S01]  /*5ee0*/  MUFU.EX2 R156, R156 ;  /* 0x0000009c009c7308 */ /* 0x000ea20000000800 */
        /* <DEDUP_REMOVED lines=8> */
[----:B0-----:R-:W-:-:S01]  /*5f70*/  FFMA.FTZ R4, R21, R5, R174 ;  /* 0x0000000515047223 */ /* 0x001fc200000100ae */
        /* <DEDUP_REMOVED lines=14> */
[----:B------:R2:W-:Y:S01]  /*6060*/  MUFU.EX2 R177, R22 ;  /* 0x0000001600b17308 */ /* 0x0005e20000000800 */
[----:B---3--:R-:W-:-:S01]  /*6070*/  FADD.FTZ R5, R169, R4 ;  /* 0x00000004a9057221 */ /* 0x008fc20000010000 */
[----:B------:R-:W-:Y:S01]  /*6080*/  F2FP.SATFINITE.E4M3.F32.PACK_AB_MERGE_C R169, R169, R156, RZ ;  /* 0x0000009ca9a9723e */ /* 0x000fe200048070ff */
[-C--:B------:R-:W-:Y:S01]  /*6090*/  FMUL.FTZ R128, R128, R172.reuse ;  /* 0x000000ac80807220 */ /* 0x080fe20000410000 */
[-C--:B------:R-:W-:Y:S01]  /*60a0*/  FMUL.FTZ R129, R129, R172.reuse ;  /* 0x000000ac81817220 */ /* 0x080fe20000410000 */
[-C--:B------:R-:W-:Y:S01]  /*60b0*/  FMUL.FTZ R132, R132, R172.reuse ;  /* 0x000000ac84847220 */ /* 0x080fe20000410000 */
[-C--:B------:R-:W-:Y:S01]  /*60c0*/  FMUL.FTZ R133, R133, R172.reuse ;  /* 0x000000ac85857220 */ /* 0x080fe20000410000 */
[----:B------:R-:W-:Y:S01]  /*60d0*/  FMUL.FTZ R136, R136, R172 ;  /* 0x000000ac88887220 */ /* 0x000fe20000410000 */
[----:B------:R-:W3:Y:S01]  /*60e0*/  MUFU.EX2 R19, R19 ;  /* 0x0000001300137308 */ /* 0x000ee20000000800 */
[----:B--2---:R-:W-:-:S01]  /*60f0*/  FADD.FTZ R22, R168, R153 ;  /* 0x00000099a8167221 */ /* 0x004fc20000010000 */
[----:B0-----:R-:W-:Y:S01]  /*6100*/  FADD.FTZ R4, R18, R5 ;  /* 0x0000000512047221 */ /* 0x001fe20000010000 */
[-C--:B------:R-:W-:Y:S01]  /*6110*/  FMUL.FTZ R137, R137, R172.reuse ;  /* 0x000000ac89897220 */ /* 0x080fe20000410000 */
[----:B------:R-:W-:Y:S01]  /*6120*/  FMUL.FTZ R140, R140, R172 ;  /* 0x000000ac8c8c7220 */ /* 0x000fe20000410000 */
[----:B------:R-:W-:-:S01]  /*6130*/  FADD.FTZ R153, R175, R22 ;  /* 0x00000016af997221 */ /* 0x000fc20000010000 */
[C---:B------:R-:W-:Y:S01]  /*6140*/  F2FP.SATFINITE.E4M3.F32.PACK_AB_MERGE_C R175, R176.reuse, R175, RZ ;  /* 0x000000afb0af723e */ /* 0x040fe200048070ff */
[----:B------:R-:W-:Y:S01]  /*6150*/  FMUL.FTZ R141, R141, R172 ;  /* 0x000000ac8d8d7220 */ /* 0x000fe20000410000 */
[----:B------:R-:W0:Y:S01]  /*6160*/  MUFU.EX2 R20, R20 ;  /* 0x0000001400147308 */ /* 0x000e220000000800 */
[----:B------:R-:W-:-:S01]  /*6170*/  FADD.FTZ R22, R176, R153 ;  /* 0x00000099b0167221 */ /* 0x000fc20000010000 */
[-C--:B------:R-:W-:Y:S01]  /*6180*/  FMUL.FTZ R144, R144, R172.reuse ;  /* 0x000000ac90907220 */ /* 0x080fe20000410000 */
[-C--:B------:R-:W-:Y:S01]  /*6190*/  FMUL.FTZ R145, R145, R172.reuse ;  /* 0x000000ac91917220 */ /* 0x080fe20000410000 */
[----:B------:R-:W-:Y:S01]  /*61a0*/  FMUL.FTZ R148, R148, R172 ;  /* 0x000000ac94947220 */ /* 0x000fe20000410000 */
[----:B------:R-:W-:-:S01]  /*61b0*/  FADD.FTZ R153, R159, R22 ;  /* 0x000000169f997221 */ /* 0x000fc20000010000 */
[----:B------:R-:W-:Y:S01]  /*61c0*/  FMUL.FTZ R149, R149, R172 ;  /* 0x000000ac95957220 */ /* 0x000fe20000410000 */
[----:B------:R-:W-:Y:S01]  /*61d0*/  FMUL.FTZ R26, R26, R21 ;  /* 0x000000151a1a7220 */ /* 0x000fe20000410000 */
[----:B------:R-:W2:Y:S01]  /*61e0*/  MUFU.EX2 R12, R12 ;  /* 0x0000000c000c7308 */ /* 0x000ea20000000800 */
[----:B------:R-:W-:-:S01]  /*61f0*/  FADD.FTZ R22, R178, R153 ;  /* 0x00000099b2167221 */ /* 0x000fc20000010000 */
[----:B---3--:R-:W-:Y:S01]  /*6200*/  FADD.FTZ R5, R19, R4 ;  /* 0x0000000413057221 */ /* 0x008fe20000010000 */
[-C--:B------:R-:W-:Y:S01]  /*6210*/  FMUL.FTZ R27, R27, R21.reuse ;  /* 0x000000151b1b7220 */ /* 0x080fe20000410000 */
[----:B------:R-:W-:Y:S01]  /*6220*/  FMUL.FTZ R30, R30, R21 ;  /* 0x000000151e1e7220 */ /* 0x000fe20000410000 */
[----:B------:R-:W-:-:S01]  /*6230*/  FADD.FTZ R153, R163, R22 ;  /* 0x00000016a3997221 */ /* 0x000fc20000010000 */
[----:B------:R-:W-:Y:S01]  /*6240*/  F2FP.SATFINITE.E4M3.F32.PACK_AB_MERGE_C R163, R180, R163, RZ ;  /* 0x000000a3b4a3723e */ /* 0x000fe200048070ff */
[----:B------:R-:W-:Y:S01]  /*6250*/  FMUL.FTZ R31, R31, R21 ;  /* 0x000000151f1f7220 */ /* 0x000fe20000410000 */
[----:B------:R-:W3:Y:S01]  /*6260*/  MUFU.EX2 R23, R23 ;  /* 0x0000001700177308 */ /* 0x000ee20000000800 */
[----:B0-----:R-:W-:-:S01]  /*6270*/  FADD.FTZ R4, R20, R5 ;  /* 0x0000000514047221 */ /* 0x001fc20000010000 */
[----:B------:R-:W-:Y:S01]  /*6280*/  FADD.FTZ R153, R180, R153 ;  /* 0x00000099b4997221 */ /* 0x000fe20000010000 */
[C---:B------:R-:W-:Y:S01]  /*6290*/  F2FP.SATFINITE.E4M3.F32.PACK_AB_MERGE_C R155, R177.reuse, R20, RZ ;  /* 0x00000014b19b723e */ /* 0x040fe200048070ff */
[----:B------:R-:W-:Y:S01]  /*62a0*/  FMUL.FTZ R34, R34, R21 ;  /* 0x0000001522227220 */ /* 0x000fe20000410000 */
[----:B------:R-:W-:-:S01]  /*62b0*/  FADD.FTZ R5, R177, R4 ;  /* 0x00000004b1057221 */ /* 0x000fc20000010000 */
[----:B------:R-:W-:Y:S01]  /*62c0*/  FADD.FTZ R4, R164, R153 ;  /* 0x00000099a4047221 */ /* 0x000fe20000010000 */
[----:B------:R-:W-:Y:S01]  /*62d0*/  F2FP.SATFINITE.E4M3.F32.PACK_AB_MERGE_C R155, R19, R18, R155 ;  /* 0x00000012139b723e */ /* 0x000fe2000480709b */
[----:B------:R-:W0:Y:S01]  /*62e0*/  MUFU.EX2 R157, R157 ;  /* 0x0000009d009d7308 */ /* 0x000e220000000800 */
[----:B--2---:R-:W-:-:S01]  /*62f0*/  FADD.FTZ R22, R12, R5 ;  /* 0x000000050c167221 */ /* 0x004fc20000010000 */
[----:B------:R-:W-:Y:S01]  /*6300*/  FADD.FTZ R5, R167, R4 ;  /* 0x00000004a7057221 */ /* 0x000fe20000010000 */
[-C--:B------:R-:W-:Y:S01]  /*6310*/  FMUL.FTZ R35, R35, R21.reuse ;  /* 0x0000001523237220 */ /* 0x080fe20000410000 */
[-C--:B------:R-:W-:Y:S01]  /*6320*/  FMUL.FTZ R38, R38, R21.reuse ;  /* 0x0000001526267220 */ /* 0x080fe20000410000 */
[-C--:B------:R-:W-:Y:S01]  /*6330*/  FMUL.FTZ R39, R39, R21.reuse ;  /* 0x0000001527277220 */ /* 0x080fe20000410000 */
[----:B------:R-:W-:Y:S01]  /*6340*/  FADD.FTZ R4, R160, R5 ;  /* 0x00000005a0047221 */ /* 0x000fe20000010000 */
[----:B------:R-:W-:Y:S01]  /*6350*/  FMUL.FTZ R42, R42, R21 ;  /* 0x000000152a2a7220 */ /* 0x000fe20000410000 */
[----:B------:R-:W2:Y:S01]  /*6360*/  MUFU.EX2 R171, R171 ;  /* 0x000000ab00ab7308 */ /* 0x000ea20000000800 */
[----:B---3--:R-:W-:-:S01]  /*6370*/  FADD.FTZ R22, R23, R22 ;  /* 0x0000001617167221 */ /* 0x008fc20000010000 */
        /* <DEDUP_REMOVED lines=16> */
[----:B------:R-:W-:Y:S01]  /*6480*/  F2FP.SATFINITE.E4M3.F32.PACK_AB_MERGE_C R160, R171, R160, RZ ;  /* 0x000000a0aba0723e */ /* 0x000fe200048070ff */
[-C--:B------:R-:W-:Y:S01]  /*6490*/  FMUL.FTZ R67, R67, R21.reuse ;  /* 0x0000001543437220 */ /* 0x080fe20000410000 */
[-C--:B------:R-:W-:Y:S01]  /*64a0*/  FMUL.FTZ R70, R70, R21.reuse ;  /* 0x0000001546467220 */ /* 0x080fe20000410000 */
[-C--:B------:R-:W-:Y:S01]  /*64b0*/  FMUL.FTZ R71, R71, R21.reuse ;  /* 0x0000001547477220 */ /* 0x080fe20000410000 */
[----:B------:R-:W-:Y:S01]  /*64c0*/  F2FP.SATFINITE.E4M3.F32.PACK_AB_MERGE_C R156, R167, R164, R160 ;  /* 0x000000a4a79c723e */ /* 0x000fe200048070a0 */
[----:B------:R-:W-:Y:S01]  /*64d0*/  FMUL.FTZ R74, R74, R21 ;  /* 0x000000154a4a7220 */ /* 0x000fe20000410000 */
[----:B------:R-:W2:Y:S01]  /*64e0*/  MUFU.EX2 R170, R170 ;  /* 0x000000aa00aa7308 */ /* 0x000ea20000000800 */
[----:B---3--:R-:W-:-:S01]  /*64f0*/  FADD.FTZ R4, R158, R5 ;  /* 0x000000059e047221 */ /* 0x008fc20000010000 */
[----:B------:R-:W-:Y:S01]  /*6500*/  F2FP.SATFINITE.E4M3.F32.PACK_AB_MERGE_C R157, R158, R157, RZ ;  /* 0x0000009d9e9d723e */ /* 0x000fe200048070ff */
[-C--:B------:R-:W-:Y:S01]  /*6510*/  FMUL.FTZ R75, R75, R21.reuse ;  /* 0x000000154b4b7220 */ /* 0x080fe20000410000 */
[-C--:B------:R-:W-:Y:S01]  /*6520*/  FMUL.FTZ R78, R78, R21.reuse ;  /* 0x000000154e4e7220 */ /* 0x080fe20000410000 */
[-C--:B------:R-:W-:Y:S01]  /*6530*/  FMUL.FTZ R79, R79, R21.reuse ;  /* 0x000000154f4f7220 */ /* 0x080fe20000410000 */
[----:B------:R-:W-:Y:S01]  /*6540*/  F2FP.SATFINITE.E4M3.F32.PACK_AB_MERGE_C R157, R23, R12, R157 ;  /* 0x0000000c179d723e */ /* 0x000fe2000480709d */
        /* <DEDUP_REMOVED lines=43> */
[----:B------:R-:W-:Y:S01]  /*6800*/  F2FP.SATFINITE.E4M3.F32.PACK_AB_MERGE_C R153, R17, R174, R169 ;  /* 0x000000ae1199723e */ /* 0x000fe200048070a9 */
[-C--:B------:R-:W-:Y:S01]  /*6810*/  FMUL.FTZ R143, R143, R21.reuse ;  /* 0x000000158f8f7220 */ /* 0x080fe20000410000 */
[-C--:B------:R-:W-:Y:S01]  /*6820*/  FMUL.FTZ R146, R146, R21.reuse ;  /* 0x0000001592927220 */ /* 0x080fe20000410000 */
[-C--:B------:R-:W-:Y:S01]  /*6830*/  FMUL.FTZ R147, R147, R21.reuse ;  /* 0x0000001593937220 */ /* 0x080fe20000410000 */
[-C--:B------:R-:W-:Y:S01]  /*6840*/  FMUL.FTZ R150, R150, R21.reuse ;  /* 0x0000001596967220 */ /* 0x080fe20000410000 */
[----:B------:R-:W-:Y:S01]  /*6850*/  FMUL.FTZ R151, R151, R21 ;  /* 0x0000001597977220 */ /* 0x000fe20000410000 */
[C---:B0-----:R-:W-:Y:S01]  /*6860*/  F2FP.SATFINITE.E4M3.F32.PACK_AB_MERGE_C R158, R11.reuse, R154, RZ ;  /* 0x0000009a0b9e723e */ /* 0x041fe200048070ff */
[----:B------:R-:W-:-:S01]  /*6870*/  FADD.FTZ R4, R11, R20 ;  /* 0x000000140b047221 */ /* 0x000fc20000010000 */
[----:B------:R-:W-:-:S02]  /*6880*/  F2FP.SATFINITE.E4M3.F32.PACK_AB_MERGE_C R154, R178, R159, R163 ;  /* 0x0000009fb29a723e */ /* 0x000fc400048070a3 */
[----:B------:R-:W-:Y:S02]  /*6890*/  F2FP.SATFINITE.E4M3.F32.PACK_AB_MERGE_C R158, R173, R170, R158 ;  /* 0x000000aaad9e723e */ /* 0x000fe4000480709e */
[C---:B--2---:R-:W-:Y:S01]  /*68a0*/  F2FP.SATFINITE.E4M3.F32.PACK_AB_MERGE_C R165, R152.reuse, R165, RZ ;  /* 0x000000a598a5723e */ /* 0x044fe200048070ff */
[----:B------:R-:W-:-:S01]  /*68b0*/  FADD.FTZ R5, R152, R5 ;  /* 0x0000000598057221 */ /* 0x000fc20000010000 */
[----:B------:R-:W-:Y:S02]  /*68c0*/  F2FP.SATFINITE.E4M3.F32.PACK_AB_MERGE_C R152, R168, R179, R175 ;  /* 0x000000b3a898723e */ /* 0x000fe400048070af */
[----:B------:R-:W-:Y:S01]  /*68d0*/  F2FP.SATFINITE.E4M3.F32.PACK_AB_MERGE_C R159, R162, R161, R165 ;  /* 0x000000a1a29f723e */ /* 0x000fe200048070a5 */
[----:B------:R-:W-:Y:S06]  /*68e0*/  @P0 BRA `(.L_x_1269) ;  /* 0x0000000000040947 */ /* 0x000fec0003800000 */
[----:B------:R-:W-:Y:S01]  /*68f0*/  BPT.TRAP 0x1 ;  /* 0x000000040000795c */ /* 0x000fe20000300000 */
.L_x_1269:
[----:B------:R-:W-:Y:S01]  /*6900*/  PLOP3.LUT P1, PT, PT, PT, UP0, 0x40, 0x0 ;  /* 0x000000000000781c */ /* 0x000fe20003f2e808 */
[----:B------:R0:W2:-:S12]  /*6910*/  SYNCS.PHASECHK.TRANS64.TRYWAIT P0, [UR55+0x20850], R10 ;  /* 0x0208500aff0075a7 */ /* 0x0000980008000177 */
[----:B0-----:R-:W-:Y:S05]  /*6920*/  @P1 BRA `(.L_x_1270) ;  /* 0x0000000000041947 */ /* 0x001fea0003800000 */
[----:B------:R-:W-:Y:S01]  /*6930*/  BPT.TRAP 0x1 ;  /* 0x000000040000795c */ /* 0x000fe20000300000 */
.L_x_1270:
[----:B--2---:R-:W-:Y:S05]  /*6940*/  @P0 BRA `(.L_x_1271) ;  /* 0x0000000000080947 */ /* 0x004fea0003800000 */
[----:B------:R-:W0:Y:S02]  /*6950*/  SYNCS.PHASECHK.TRANS64.TRYWAIT P0, [UR55+0x20850], R10 ;  /* 0x0208500aff0075a7 */ /* 0x000e240008000177 */
[----:B0-----:R-:W-:Y:S05]  /*6960*/  @!P0 BRA `(.L_x_1272) ;  /* 0x000000d800f48947 */ /* 0x001fea0003800000 */
.L_x_1271:
[----:B------:R2:W-:Y:S01]  /*6970*/  BAR.SYNC.DEFER_BLOCKING R8, 0x100 ;  /* 0x000400080000751d */ /* 0x0005e20000010000 */
[----:B------:R-:W-:Y:S01]  /*6980*/  ULEA UR6, UR48, UR46, 0xa ;  /* 0x0000002e30067291 */ /* 0x000fe2000f8e503f */
[----:B------:R-:W-:-:S04]  /*6990*/  PLOP3.LUT P0, PT, PT, PT, UP0, 0x40, 0x0 ;  /* 0x000000000000781c */ /* 0x000fc80003f0e808 */
[----:B------:R-:W-:Y:S01]  /*69a0*/  UMOV UR7, 0x80000020 ;  /* 0x8000002000077882 */ /* 0x000fe20000000000 */
[----:B------:R-:W-:-:S06]  /*69b0*/  WARPGROUP.ARRIVE ;  /* 0x00000000000079c5 */ /* 0x000fcc0000000000 */
        /* <DEDUP_REMOVED lines=8> */
[----:B--2---:R-:W-:Y:S05]  /*6a40*/  @P0 BRA `(.L_x_1273) ;  /* 0x0000000000040947 */ /* 0x004fea0003800000 */
[----:B------:R-:W-:Y:S01]  /*6a50*/  BPT.TRAP 0x1 ;  /* 0x000000040000795c */ /* 0x000fe20000300000 */
.L_x_1273:
[----:B------:R-:W-:Y:S01]  /*6a60*/  UIADD3 UR55, UR55, 0x20860, URZ ;  /* 0x0002086037377890 */ /* 0x000fe2000fffe03f */
[C---:B------:R-:W-:Y:S01]  /*6a70*/  ISETP.GT.AND P0, PT, R9.reuse, UR54, PT ;  /* 0x0000003609007c0c */ /* 0x040fe2000bf04270 */
[----:B------:R-:W-:Y:S02]  /*6a80*/  VIADD R9, R9, 0xffffffff ;  /* 0xffffffff09097836 */ /* 0x000fe40000000000 */
[----:B------:R-:W-:Y:S01]  /*6a90*/  UPRMT UR55, UR45, 0x654, UR55 ;  /* 0x000006542d377896 */ /* 0x000fe20008000037 */
[----:B------:R-:W-:Y:S02]  /*6aa0*/  IMAD.MOV.U32 R12, RZ, RZ, R15 ;  /* 0x000000ffff0c7224 */ /* 0x000fe400078e000f */
[----:B0-----:R-:W-:-:S06]  /*6ab0*/  IMAD.MOV.U32 R11, RZ, RZ, R13 ;  /* 0x000000ffff0b7224 */ /* 0x001fcc00078e000d */
[----:B------:R-:W-:Y:S01]  /*6ac0*/  SYNCS.ARRIVE.TRANS64.RED.A1T0 RZ, [UR55], RZ ;  /* 0x000000ffffff79a7 */ /* 0x000fe20008100437 */
[----:B------:R-:W-:Y:S05]  /*6ad0*/  @P0 BRA `(.L_x_1274) ;  /* 0xffffffd800280947 */ /* 0x000fea000383ffff */
[----:B------:R-:W-:-:S07]  /*6ae0*/  IMAD.MOV.U32 R10, RZ, RZ, R9 ;  /* 0x000000ffff0a7224 */ /* 0x000fce00078e0009 */
.L_x_1255:
[----:B------:R-:W0:Y:S01]  /*6af0*/  S2UR UR6, SR_CTAID.X ;  /* 0x00000000000679c3 */ /* 0x000e220000002500 */
[----:B------:R-:W-:Y:S01]  /*6b00*/  IADD3 R9, -R14, 0x1, RZ ;  /* 0x000000010e097810 */ /* 0x000fe20007ffe1ff */
[----:B------:R-:W-:Y:S02]  /*6b10*/  UISETP.NE.AND UP2, UPT, UR43, URZ, UPT ;  /* 0x0000003f2b00728c */ /* 0x000fe4000bf45270 */
[----:B------:R-:W-:Y:S02]  /*6b20*/  UISETP.NE.AND UP1, UPT, UR42, URZ, UPT ;  /* 0x0000003f2a00728c */ /* 0x000fe4000bf25270 */
[----:B------:R-:W-:Y:S01]  /*6b30*/  IMAD R9, R2, UR53, R9 ;  /* 0x0000003502097c24 */ /* 0x000fe2000f8e0209 */
[----:B------:R-:W-:-:S03]  /*6b40*/  ULDC UR15, c[0x0][0x9dc] ;  /* 0x00027700000f7ab9 */ /* 0x000fc60000000800 */
[----:B------:R-:W-:Y:S02]  /*6b50*/  PLOP3.LUT P0, PT, PT, PT, UP1, 0x40, 0x0 ;  /* 0x000000000000781c */ /* 0x000fe40003f0e818 */
[----:B------:R-:W-:Y:S01]  /*6b60*/  R2UR UR11, R9 ;  /* 0x00000000090b72ca */ /* 0x000fe200000e0000 */
[----:B------:R-:W-:Y:S01]  /*6b70*/  @UP2 ULDC UR14, c[0x0][0x450] ;  /* 0x00011400000e2ab9 */ /* 0x000fe20000000800 */
[----:B0-----:R-:W-:-:S03]  /*6b80*/  ULEA UR10, UR6, 0x7f, 0x7 ;  /* 0x0000007f060a7891 */ /* 0x001fc6000f8e383f */
[----:B------:R-:W-:Y:S02]  /*6b90*/  @UP2 ULDC UR6, c[0x0][0x44c] ;  /* 0x0001130000062ab9 */ /* 0x000fe40000000800 */
[----:B------:R-:W-:-:S04]  /*6ba0*/  UIMAD.WIDE.U32 UR6, UR10, UR6, URZ ;  /* 0x000000060a0672a5 */ /* 0x000fc8000f8e003f */
[----:B------:R-:W-:-:S04]  /*6bb0*/  @UP2 USHF.R.U32.HI UR10, URZ, UR14, UR7 ;  /* 0x0000000e3f0a2299 */ /* 0x000fc80008011607 */
[----:B------:R-:W-:-:S04]  /*6bc0*/  UIADD3 UR10, UR11, UR10, URZ ;  /* 0x0000000a0b0a7290 */ /* 0x000fc8000fffe03f */
[----:B------:R-:W-:Y:S01]  /*6bd0*/  UIADD3 UR15, UR10, -UR15, URZ ;  /* 0x8000000f0a0f7290 */ /* 0x000fe2000fffe03f */
[----:B------:R-:W-:Y:S11]  /*6be0*/  @P0 BRA `(.L_x_1275) ;  /* 0x0000000000500947 */ /* 0x000ff60003800000 */
[----:B------:R-:W-:Y:S02]  /*6bf0*/  UMOV UR14, UR10 ;  /* 0x0000000a000e7c82 */ /* 0x000fe40008000000 */
[----:B------:R-:W-:-:S06]  /*6c00*/  UISETP.GT.AND UP1, UPT, UR14, -0x1, UPT ;  /* 0xffffffff0e00788c */ /* 0x000fcc000bf24270 */
[----:B------:R-:W-:-:S13]  /*6c10*/  PLOP3.LUT P0, PT, PT, PT, UP1, 0x80, 0x0 ;  /* 0x000000000000781c */ /* 0x000fda0003f0f018 */
[----:B------:R-:W-:Y:S05]  /*6c20*/  @P0 BRA `(.L_x_1276) ;  /* 0x0000000000200947 */ /* 0x000fea0003800000 */
[----:B------:R-:W-:Y:S01]  /*6c30*/  ULDC UR18, c[0x0][0x9e4] ;  /* 0x0002790000127ab9 */ /* 0x000fe20000000800 */
[----:B------:R-:W-:Y:S02]  /*6c40*/  ULOP3.LUT UR14, URZ, UR14, URZ, 0x33, !UPT ;  /* 0x0000000e3f0e7292 */ /* 0x000fe4000f8e333f */
[----:B------:R-:W-:-:S11]  /*6c50*/  UISETP.NE.AND UP1, UPT, UR18, 0x1, UPT ;  /* 0x000000011200788c */ /* 0x000fd6000bf25270 */
[----:B------:R-:W-:Y:S02]  /*6c60*/  @UP1 ULDC.64 UR6, c[0x0][0x9e8] ;  /* 0x00027a0000061ab9 */ /* 0x000fe40000000a00 */
[----:B------:R-:W-:-:S04]  /*6c70*/  UIMAD.WIDE.U32 UR10, UR14, UR6, URZ ;  /* 0x000000060e0a72a5 */ /* 0x000fc8000f8e003f */
[----:B------:R-:W-:-:S04]  /*6c80*/  @UP1 USHF.R.U32.HI UR14, URZ, UR7, UR11 ;  /* 0x000000073f0e1299 */ /* 0x000fc8000801160b */
[----:B------:R-:W-:Y:S01]  /*6c90*/  ULOP3.LUT UR14, URZ, UR14, URZ, 0x33, !UPT ;  /* 0x0000000e3f0e7292 */ /* 0x000fe2000f8e333f */
[----:B------:R-:W-:Y:S11]  /*6ca0*/  BRA `(.L_x_1277) ;  /* 0x0000000000147947 */ /* 0x000ff60003800000 */
.L_x_1276:
[----:B------:R-:W-:Y:S02]  /*6cb0*/  ULDC UR18, c[0x0][0x9e4] ;  /* 0x0002790000127ab9 */ /* 0x000fe40000000800 */
[----:B------:R-:W-:-:S11]  /*6cc0*/  UISETP.NE.AND UP1, UPT, UR18, 0x1, UPT ;  /* 0x000000011200788c */ /* 0x000fd6000bf25270 */
[----:B------:R-:W-:Y:S02]  /*6cd0*/  @UP1 ULDC.64 UR6, c[0x0][0x9e8] ;  /* 0x00027a0000061ab9 */ /* 0x000fe40000000a00 */
[----:B------:R-:W-:-:S04]  /*6ce0*/  UIMAD.WIDE.U32 UR10, UR14, UR6, URZ ;  /* 0x000000060e0a72a5 */ /* 0x000fc8000f8e003f */
[----:B------:R-:W-:-:S12]  /*6cf0*/  @UP1 USHF.R.U32.HI UR14, URZ, UR7, UR11 ;  /* 0x000000073f0e1299 */ /* 0x000fd8000801160b */
.L_x_1277:
[----:B------:R-:W-:-:S04]  /*6d00*/  UIMAD UR14, UR14, UR18, URZ ;  /* 0x000000120e0e72a4 */ /* 0x000fc8000f8e023f */
[----:B------:R-:W-:-:S04]  /*6d10*/  UISETP.LT.AND UP1, UPT, UR15, UR14, UPT ;  /* 0x0000000e0f00728c */ /* 0x000fc8000bf21270 */
[----:B------:R-:W-:-:S12]  /*6d20*/  USEL UR15, UR15, UR14, !UP1 ;  /* 0x0000000e0f0f7287 */ /* 0x000fd8000c800000 */
.L_x_1275:
[----:B------:R-:W-:-:S04]  /*6d30*/  UIADD3 UR15, UR15, 0x3f, URZ ;  /* 0x0000003f0f0f7890 */ /* 0x000fc8000fffe03f */
[----:B------:R-:W-:-:S04]  /*6d40*/  USHF.R.S32.HI UR6, URZ, 0x1f, UR15 ;  /* 0x0000001f3f067899 */ /* 0x000fc8000801140f */
[----:B------:R-:W-:-:S04]  /*6d50*/  ULEA.HI UR6, UR6, UR15, URZ, 0x6 ;  /* 0x0000000f06067291 */ /* 0x000fc8000f8f303f */
[----:B------:R-:W-:-:S04]  /*6d60*/  USHF.R.S32.HI UR6, URZ, 0x6, UR6 ;  /* 0x000000063f067899 */ /* 0x000fc80008011406 */
[----:B------:R-:W-:-:S04]  /*6d70*/  UISETP.LT.AND UP1, UPT, UR40, UR6, UPT ;  /* 0x000000062800728c */ /* 0x000fc8000bf21270 */
[----:B------:R-:W-:-:S06]  /*6d80*/  USEL UR54, UR40, UR6, !UP1 ;  /* 0x0000000628367287 */ /* 0x000fcc000c800000 */
[----:B------:R-:W-:-:S13]  /*6d90*/  ISETP.GE.AND P0, PT, R10, UR54, PT ;  /* 0x000000360a007c0c */ /* 0x000fda000bf06270 */
[----:B------:R-:W-:Y:S05]  /*6da0*/  @!P0 BRA `(.L_x_1278) ;  /* 0x0000001c00208947 */ /* 0x000fea0003800000 */
[----:B------:R-:W-:Y:S01]  /*6db0*/  IMAD.MOV.U32 R12, RZ, RZ, R15 ;  /* 0x000000ffff0c7224 */ /* 0x000fe200078e000f */
[----:B------:R-:W-:Y:S01]  /*6dc0*/  ULDC UR52, c[0x0][0x988] ;  /* 0x0002620000347ab9 */ /* 0x000fe20000000800 */
[----:B------:R-:W-:-:S07]  /*6dd0*/  IMAD.MOV.U32 R20, RZ, RZ, R13 ;  /* 0x000000ffff147224 */ /* 0x000fce00078e000d */
.L_x_1289:
[----:B------:R-:W-:Y:S01]  /*6de0*/  UIADD3 UR48, UR48, 0x1, URZ ;  /* 0x0000000130307890 */ /* 0x000fe2000fffe03f */
[----:B------:R-:W-:Y:S02]  /*6df0*/  PLOP3.LUT P1, PT, PT, PT, UP0, 0x40, 0x0 ;  /* 0x000000000000781c */ /* 0x000fe40003f2e808 */
[C---:B------:R-:W-:Y:S01]  /*6e00*/  ISETP.GT.AND P0, PT, R10.reuse, UR54, PT ;  /* 0x000000360a007c0c */ /* 0x040fe2000bf04270 */
[----:B------:R-:W-:Y:S01]  /*6e10*/  UISETP.NE.AND UP1, UPT, UR48, 0x2, UPT ;  /* 0x000000023000788c */ /* 0x000fe2000bf25270 */
[----:B------:R-:W-:-:S03]  /*6e20*/  VIADD R10, R10, 0xffffffff ;  /* 0xffffffff0a0a7836 */ /* 0x000fc60000000000 */
[----:B------:R-:W-:Y:S02]  /*6e30*/  USEL UR6, URZ, 0x1, UP1 ;  /* 0x000000013f067887 */ /* 0x000fe40008800000 */
[----:B------:R-:W-:Y:S02]  /*6e40*/  USEL UR48, UR48, URZ, UP1 ;  /* 0x0000003f30307287 */ /* 0x000fe40008800000 */
[----:B------:R-:W-:Y:S02]  /*6e50*/  ULOP3.LUT UR47, UR47, UR6, URZ, 0x3c, !UPT ;  /* 0x000000062f2f7292 */ /* 0x000fe4000f8e3c3f */
[----:B------:R-:W-:Y:S10]  /*6e60*/  @P1 BRA `(.L_x_1279) ;  /* 0x0000000000041947 */ /* 0x000ff40003800000 */
[----:B------:R-:W-:Y:S01]  /*6e70*/  BPT.TRAP 0x1 ;  /* 0x000000040000795c */ /* 0x000fe20000300000 */
.L_x_1279:
[----:B------:R-:W-:Y:S01]  /*6e80*/  PLOP3.LUT P2, PT, PT, PT, UP0, 0x40, 0x0 ;  /* 0x000000000000781c */ /* 0x000fe20003f4e808 */
[----:B------:R-:W-:Y:S01]  /*6e90*/  ULEA UR53, UR48, UR41, 0x3 ;  /* 0x0000002930357291 */ /* 0x000fe2000f8e183f */
[----:B------:R-:W-:-:S05]  /*6ea0*/  IMAD.U32 R9, RZ, RZ, UR47 ;  /* 0x0000002fff097e24 */ /* 0x000fca000f8e00ff */
[----:B------:R-:W-:-:S04]  /*6eb0*/  SHF.L.U32 R9, R9, 0x1f, RZ ;  /* 0x0000001f09097819 */ /* 0x000fc800000006ff */
[----:B------:R0:W2:Y:S02]  /*6ec0*/  SYNCS.PHASECHK.TRANS64.TRYWAIT P1, [UR53+0x20830], R9 ;  /* 0x02083009ff0075a7 */ /* 0x0000a40008020175 */
[----:B------:R-:W-:Y:S05]  /*6ed0*/  @P2 BRA `(.L_x_1280) ;  /* 0x0000000000042947 */ /* 0x000fea0003800000 */
[----:B------:R-:W-:Y:S01]  /*6ee0*/  BPT.TRAP 0x1 ;  /* 0x000000040000795c */ /* 0x000fe20000300000 */
.L_x_1280:
[----:B--2---:R-:W-:Y:S05]  /*6ef0*/  @P1 BRA `(.L_x_1281) ;  /* 0x0000000000081947 */ /* 0x004fea0003800000 */
[----:B------:R-:W2:Y:S02]  /*6f00*/  SYNCS.PHASECHK.TRANS64.TRYWAIT P1, [UR53+0x20830], R9 ;  /* 0x02083009ff0075a7 */ /* 0x000ea40008020175 */
[----:B--2---:R-:W-:Y:S05]  /*6f10*/  @!P1 BRA `(.L_x_1282) ;  /* 0x000000d400a09947 */ /* 0x004fea0003800000 */
.L_x_1281:
        /* <DEDUP_REMOVED lines=45> */
.L_x_1283:
        /* <DEDUP_REMOVED lines=32> */
[----:B------:R-:W-:Y:S01]  /*73f0*/  UIADD3 UR6, UR53, 0x20840, URZ ;  /* 0x0002084035067890 */ /* 0x000fe2000fffe03f */
[----:B------:R-:W-:-:S03]  /*7400*/  PLOP3.LUT P1, PT, PT, PT, UP0, 0x40, 0x0 ;  /* 0x000000000000781c */ /* 0x000fc60003f2e808 */
[----:B------:R-:W-:Y:S02]  /*7410*/  UPRMT UR6, UR45, 0x654, UR6 ;  /* 0x000006542d067896 */ /* 0x000fe40008000006 */
[----:B------:R-:W3:Y:S01]  /*7420*/  MUFU.TANH R23, R23 ;  /* 0x0000001700177308 */ /* 0x000ee20000002400 */
[----:B----4-:R-:W-:-:S06]  /*7430*/  FMNMX.FTZ R13, R21, R160, !PT ;  /* 0x000000a0150d7209 */ /* 0x010fcc0007810000 */
[----:B------:R-:W-:Y:S01]  /*7440*/  SYNCS.ARRIVE.TRANS64.RED.A1T0 RZ, [UR6], RZ ;  /* 0x000000ffffff79a7 */ /* 0x000fe20008100406 */
[----:B------:R-:W4:Y:S01]  /*7450*/  MUFU.TANH R152, R152 ;  /* 0x0000009800987308 */ /* 0x000f220000002400 */
[----:B--2---:R-:W-:-:S07]  /*7460*/  FMNMX.FTZ R160, R22, R13, !PT ;  /* 0x0000000d16a07209 */ /* 0x004fce0007810000 */
[----:B------:R-:W2:Y:S01]  /*7470*/  MUFU.TANH R153, R153 ;  /* 0x0000009900997308 */ /* 0x000ea20000002400 */
[----:B---3--:R-:W-:Y:S01]  /*7480*/  FMNMX.FTZ R13, R23, R160, !PT ;  /* 0x000000a0170d7209 */ /* 0x008fe20007810000 */
[----:B------:R-:W-:-:S06]  /*7490*/  FMUL.FTZ R160, R0, R177 ;  /* 0x000000b100a07220 */ /* 0x000fcc0000410000 */
[----:B------:R-:W3:Y:S01]  /*74a0*/  MUFU.TANH R154, R154 ;  /* 0x0000009a009a7308 */ /* 0x000ee20000002400 */
[----:B----4-:R-:W-:-:S07]  /*74b0*/  FMNMX.FTZ R164, R152, R13, !PT ;  /* 0x0000000d98a47209 */ /* 0x010fce0007810000 */
[----:B------:R-:W4:Y:S01]  /*74c0*/  MUFU.TANH R155, R155 ;  /* 0x0000009b009b7308 */ /* 0x000f220000002400 */
[----:B--2---:R-:W-:-:S07]  /*74d0*/  FMNMX.FTZ R13, R153, R164, !PT ;  /* 0x000000a4990d7209 */ /* 0x004fce0007810000 */
[----:B------:R-:W2:Y:S01]  /*74e0*/  MUFU.TANH R156, R156 ;  /* 0x0000009c009c7308 */ /* 0x000ea20000002400 */
[----:B---3--:R-:W-:-:S07]  /*74f0*/  FMNMX.FTZ R164, R154, R13, !PT ;  /* 0x0000000d9aa47209 */ /* 0x008fce0007810000 */
[----:B------:R-:W3:Y:S01]  /*7500*/  MUFU.TANH R157, R157 ;  /* 0x0000009d009d7308 */ /* 0x000ee20000002400 */
[----:B----4-:R-:W-:Y:S01]  /*7510*/  FMNMX.FTZ R13, R155, R164, !PT ;  /* 0x000000a49b0d7209 */ /* 0x010fe20007810000 */
[----:B------:R-:W-:-:S06]  /*7520*/  FMUL.FTZ R164, R0, R181 ;  /* 0x000000b500a47220 */ /* 0x000fcc0000410000 */
[----:B------:R-:W4:Y:S01]  /*7530*/  MUFU.TANH R158, R158 ;  /* 0x0000009e009e7308 */ /* 0x000f220000002400 */
[----:B--2---:R-:W-:-:S07]  /*7540*/  FMNMX.FTZ R168, R156, R13, !PT ;  /* 0x0000000d9ca87209 */ /* 0x004fce0007810000 */
[----:B------:R-:W2:Y:S01]  /*7550*/  MUFU.TANH R159, R159 ;  /* 0x0000009f009f7308 */ /* 0x000ea20000002400 */
[----:B---3--:R-:W-:-:S07]  /*7560*/  FMNMX.FTZ R13, R157, R168, !PT ;  /* 0x000000a89d0d7209 */ /* 0x008fce0007810000 */
        /* <DEDUP_REMOVED lines=8> */
[C---:B------:R-:W-:Y:S01]  /*75f0*/  FMUL.FTZ R168, R0.reuse, R171 ;  /* 0x000000ab00a87220 */ /* 0x040fe20000410000 */
[----:B------:R-:W-:-:S05]  /*7600*/  FMUL.FTZ R171, R0, R178 ;  /* 0x000000b200ab7220 */ /* 0x000fca0000410000 */
[----:B------:R-:W4:Y:S01]  /*7610*/  MUFU.TANH R14, R14 ;  /* 0x0000000e000e7308 */ /* 0x000f220000002400 */
[----:B--2---:R-:W-:-:S05]  /*7620*/  FMNMX.FTZ R13, R164, R13, !PT ;  /* 0x0000000da40d7209 */ /* 0x004fca0007810000 */
[----:B------:R-:W2:Y:S02]  /*7630*/  SHFL.BFLY PT, R172, R13, 0x2, 0x1f ;  /* 0x0c401f000dac7f89 */ /* 0x000ea400000e0000 */
[----:B------:R-:W5:Y:S08]  /*7640*/  MUFU.TANH R17, R17 ;  /* 0x0000001100117308 */ /* 0x000f700000002400 */
[----:B------:R-:W0:Y:S08]  /*7650*/  MUFU.TANH R18, R18 ;  /* 0x0000001200127308 */ /* 0x000e300000002400 */
[----:B------:R-:W1:Y:S01]  /*7660*/  MUFU.TANH R162, R162 ;  /* 0x000000a200a27308 */ /* 0x000e620000002400 */
[----:B--2---:R-:W-:Y:S01]  /*7670*/  FMNMX.FTZ R177, R13, R172, !PT ;  /* 0x000000ac0db17209 */ /* 0x004fe20007810000 */
[----:B------:R-:W-:Y:S01]  /*7680*/  FMUL.FTZ R172, R0, R179 ;  /* 0x000000b300ac7220 */ /* 0x000fe20000410000 */
[----:B---3--:R-:W-:-:S05]  /*7690*/  FMNMX.FTZ R13, R11, R12, !PT ;  /* 0x0000000c0b0d7209 */ /* 0x008fca0007810000 */
[----:B------:R-:W2:Y:S01]  /*76a0*/  MUFU.TANH R163, R163 ;  /* 0x000000a300a37308 */ /* 0x000ea20000002400 */
[----:B------:R-:W3:Y:S01]  /*76b0*/  SHFL.BFLY PT, R180, R177, 0x1, 0x1f ;  /* 0x0c201f00b1b47f89 */ /* 0x000ee200000e0000 */
[----:B----4-:R-:W-:-:S04]  /*76c0*/  FMNMX.FTZ R174, R14, R13, !PT ;  /* 0x0000000d0eae7209 */ /* 0x010fc80007810000 */
[----:B-----5:R-:W-:Y:S02]  /*76d0*/  FMNMX.FTZ R13, R17, R174, !PT ;  /* 0x000000ae110d7209 */ /* 0x020fe40007810000 */
[----:B------:R-:W4:Y:S01]  /*76e0*/  MUFU.TANH R165, R165 ;  /* 0x000000a500a57308 */ /* 0x000f220000002400 */
[----:B------:R-:W-:Y:S01]  /*76f0*/  FMUL.FTZ R174, R0, R183 ;  /* 0x000000b700ae7220 */ /* 0x000fe20000410000 */
[----:B0-----:R-:W-:-:S04]  /*7700*/  FMNMX.FTZ R13, R18, R13, !PT ;  /* 0x0000000d120d7209 */ /* 0x001fc80007810000 */
[----:B-1----:R-:W-:Y:S02]  /*7710*/  FMNMX.FTZ R176, R162, R13, !PT ;  /* 0x0000000da2b07209 */ /* 0x002fe40007810000 */
[----:B------:R-:W0:Y:S02]  /*7720*/  MUFU.TANH R166, R166 ;  /* 0x000000a600a67308 */ /* 0x000e240000002400 */
[----:B--2---:R-:W-:-:S06]  /*7730*/  FMNMX.FTZ R176, R163, R176, !PT ;  /* 0x000000b0a3b07209 */ /* 0x004fcc0007810000 */
[----:B------:R-:W1:Y:S01]  /*7740*/  MUFU.TANH R167, R167 ;  /* 0x000000a700a77308 */ /* 0x000e620000002400 */
[----:B----4-:R-:W-:Y:S02]  /*7750*/  FMNMX.FTZ R175, R165, R176, !PT ;  /* 0x000000b0a5af7209 */ /* 0x010fe40007810000 */
[----:B---3--:R-:W-:Y:S02]  /*7760*/  FMNMX.FTZ R13, R177, R180, !PT ;  /* 0x000000b4b10d7209 */ /* 0x008fe40007810000 */
[----:B------:R-:W-:-:S03]  /*7770*/  MOV R180, UR52 ;  /* 0x0000003400b47c02 */ /* 0x000fc60008000f00 */
[----:B------:R-:W2:Y:S01]  /*7780*/  MUFU.TANH R168, R168 ;  /* 0x000000a800a87308 */ /* 0x000ea20000002400 */
[----:B------:R-:W-:-:S01]  /*7790*/  FADD.FTZ R20, -R13, R20 ;  /* 0x000000140d147221 */ /* 0x000fc20000010100 */
[----:B------:R-:W-:-:S03]  /*77a0*/  FFMA.FTZ R180, R13, R180, -8 ;  /* 0xc10000000db47423 */ /* 0x000fc600000100b4 */
[----:B------:R-:W-:Y:S01]  /*77b0*/  FMUL.FTZ R178, R20, UR52 ;  /* 0x0000003414b27c20 */ /* 0x000fe20008410000 */
[----:B0-----:R-:W-:Y:S01]  /*77c0*/  FMNMX.FTZ R20, R166, R175, !PT ;  /* 0x000000afa6147209 */ /* 0x001fe20007810000 */
[--C-:B------:R-:W-:Y:S01]  /*77d0*/  FFMA.FTZ R19, R19, UR52, -R180.reuse ;  /* 0x0000003413137c23 */ /* 0x100fe200080108b4 */
[----:B------:R-:W0:Y:S01]  /*77e0*/  MUFU.TANH R169, R169 ;  /* 0x000000a900a97308 */ /* 0x000e220000002400 */
[----:B------:R-:W-:-:S01]  /*77f0*/  FFMA.FTZ R21, R21, UR52, -R180 ;  /* 0x0000003415157c23 */ /* 0x000fc200080108b4 */
[----:B-1----:R-:W-:Y:S01]  /*7800*/  FMNMX.FTZ R177, R167, R20, !PT ;  /* 0x00000014a7b17209 */ /* 0x002fe20007810000 */
[----:B------:R-:W-:-:S01]  /*7810*/  FFMA.FTZ R20, R15, UR52, -R180 ;  /* 0x000000340f147c23 */ /* 0x000fc200080108b4 */
[--C-:B------:R-:W-:Y:S01]  /*7820*/  FFMA.FTZ R156, R156, UR52, -R180.reuse ;  /* 0x000000349c9c7c23 */ /* 0x100fe200080108b4 */
[----:B------:R-:W-:-:S03]  /*7830*/  FFMA.FTZ R164, R164, UR52, -R180 ;  /* 0x00000034a4a47c23 */ /* 0x000fc600080108b4 */
[----:B------:R-:W1:Y:S01]  /*7840*/  MUFU.TANH R170, R170 ;  /* 0x000000aa00aa7308 */ /* 0x000e620000002400 */
[----:B--2---:R-:W-:Y:S01]  /*7850*/  FMNMX.FTZ R176, R168, R177, !PT ;  /* 0x000000b1a8b07209 */ /* 0x004fe20007810000 */
[--C-:B------:R-:W-:Y:S01]  /*7860*/  FFMA.FTZ R177, R155, UR52, -R180.reuse ;  /* 0x000000349bb17c23 */ /* 0x100fe200080108b4 */
[----:B------:R-:W-:-:S01]  /*7870*/  FFMA.FTZ R155, R158, UR52, -R180 ;  /* 0x000000349e9b7c23 */ /* 0x000fc200080108b4 */
[--C-:B------:R-:W-:Y:S01]  /*7880*/  FFMA.FTZ R158, R159, UR52, -R180.reuse ;  /* 0x000000349f9e7c23 */ /* 0x100fe200080108b4 */
[----:B------:R-:W-:-:S03]  /*7890*/  FFMA.FTZ R159, R160, UR52, -R180 ;  /* 0x00000034a09f7c23 */ /* 0x000fc600080108b4 */
[----:B------:R-:W2:Y:S01]  /*78a0*/  MUFU.TANH R171, R171 ;  /* 0x000000ab00ab7308 */ /* 0x000ea20000002400 */
[----:B0-----:R-:W-:-:S07]  /*78b0*/  FMNMX.FTZ R15, R169, R176, !PT ;  /* 0x000000b0a90f7209 */ /* 0x001fce0007810000 */
[----:B------:R-:W0:Y:S01]  /*78c0*/  MUFU.TANH R172, R172 ;  /* 0x000000ac00ac7308 */ /* 0x000e220000002400 */
[----:B-1----:R-:W-:-:S07]  /*78d0*/  FMNMX.FTZ R176, R170, R15, !PT ;  /* 0x0000000faab07209 */ /* 0x002fce0007810000 */
[----:B------:R-:W1:Y:S01]  /*78e0*/  MUFU.TANH R173, R173 ;  /* 0x000000ad00ad7308 */ /* 0x000e620000002400 */
[----:B--2---:R-:W-:-:S07]  /*78f0*/  FMNMX.FTZ R15, R171, R176, !PT ;  /* 0x000000b0ab0f7209 */ /* 0x004fce0007810000 */
[----:B------:R-:W2:Y:S01]  /*7900*/  MUFU.TANH R174, R174 ;  /* 0x000000ae00ae7308 */ /* 0x000ea20000002400 */
[----:B0-----:R-:W-:-:S07]  /*7910*/  FMNMX.FTZ R176, R172, R15, !PT ;  /* 0x0000000facb07209 */ /* 0x001fce0007810000 */
[----:B------:R0:W3:Y:S01]  /*7920*/  MUFU.EX2 R175, R178 ;  /* 0x000000b200af7308 */ /* 0x0000e20000000800 */
[----:B-1----:R-:W-:Y:S01]  /*7930*/  FMNMX.FTZ R15, R173, R176, !PT ;  /* 0x000000b0ad0f7209 */ /* 0x002fe20007810000 */
[--C-:B------:R-:W-:Y:S01]  /*7940*/  FFMA.FTZ R176, R22, UR52, -R180.reuse ;  /* 0x0000003416b07c23 */ /* 0x100fe200080108b4 */
[----:B------:R-:W-:-:S01]  /*7950*/  FFMA.FTZ R22, R23, UR52, -R180 ;  /* 0x0000003417167c23 */ /* 0x000fc200080108b4 */
[--C-:B------:R-:W-:Y:S01]  /*7960*/  FFMA.FTZ R23, R152, UR52, -R180.reuse ;  /* 0x0000003498177c23 */ /* 0x100fe200080108b4 */
[----:B------:R-:W-:-:S01]  /*7970*/  FFMA.FTZ R152, R153, UR52, -R180 ;  /* 0x0000003499987c23 */ /* 0x000fc200080108b4 */
[--C-:B------:R-:W-:Y:S01]  /*7980*/  FFMA.FTZ R153, R154, UR52, -R180.reuse ;  /* 0x000000349a997c23 */ /* 0x100fe200080108b4 */
[----:B------:R-:W-:-:S01]  /*7990*/  FFMA.FTZ R154, R157, UR52, -R180 ;  /* 0x000000349d9a7c23 */ /* 0x000fc200080108b4 */
[----:B------:R-:W1:Y:S01]  /*79a0*/  MUFU.EX2 R20, R20 ;  /* 0x0000001400147308 */ /* 0x000e620000000800 */
[----:B--2---:R-:W-:Y:S01]  /*79b0*/  FMNMX.FTZ R15, R174, R15, !PT ;  /* 0x0000000fae0f7209 */ /* 0x004fe20007810000 */
[----:B------:R-:W-:-:S04]  /*79c0*/  FFMA.FTZ R157, R161, UR52, -R180 ;  /* 0x00000034a19d7c23 */ /* 0x000fc800080108b4 */
[----:B0-----:R-:W0:Y:S02]  /*79d0*/  SHFL.BFLY PT, R178, R15, 0x2, 0x1f ;  /* 0x0c401f000fb27f89 */ /* 0x001e2400000e0000 */
[----:B------:R-:W2:Y:S01]  /*79e0*/  MUFU.EX2 R19, R19 ;  /* 0x0000001300137308 */ /* 0x000ea20000000800 */
[-C--:B---3--:R-:W-:Y:S01]  /*79f0*/  FMUL.FTZ R24, R24, R175.reuse ;  /* 0x000000af18187220 */ /* 0x088fe20000410000 */
[-C--:B------:R-:W-:Y:S01]  /*7a00*/  FMUL.FTZ R25, R25, R175.reuse ;  /* 0x000000af19197220 */ /* 0x080fe20000410000 */
[-C--:B------:R-:W-:Y:S01]  /*7a10*/  FMUL.FTZ R28, R28, R175.reuse ;  /* 0x000000af1c1c7220 */ /* 0x080fe20000410000 */
[-C--:B------:R-:W-:Y:S01]  /*7a20*/  FMUL.FTZ R29, R29, R175.reuse ;  /* 0x000000af1d1d7220 */ /* 0x080fe20000410000 */
[-C--:B------:R-:W-:Y:S01]  /*7a30*/  FMUL.FTZ R32, R32, R175.reuse ;  /* 0x000000af20207220 */ /* 0x080fe20000410000 */
[-C--:B------:R-:W-:Y:S01]  /*7a40*/  FMUL.FTZ R33, R33, R175.reuse ;  /* 0x000000af21217220 */ /* 0x080fe20000410000 */
[----:B------:R-:W-:Y:S01]  /*7a50*/  FMUL.FTZ R36, R36, R175 ;  /* 0x000000af24247220 */ /* 0x000fe20000410000 */
[----:B------:R-:W-:Y:S01]  /*7a60*/  MUFU.EX2 R21, R21 ;  /* 0x0000001500157308 */ /* 0x000fe20000000800 */
[----:B-1----:R-:W-:-:S01]  /*7a70*/  FFMA.FTZ R4, R175, R4, R20 ;  /* 0x00000004af047223 */ /* 0x002fc20000010014 */
        /* <DEDUP_REMOVED lines=12> */
[----:B0-----:R-:W-:Y:S01]  /*7b40*/  FMNMX.FTZ R178, R15, R178, !PT ;  /* 0x000000b20fb27209 */ /* 0x001fe20007810000 */
[-C--:B------:R-:W-:Y:S01]  /*7b50*/  FMUL.FTZ R57, R57, R175.reuse ;  /* 0x000000af39397220 */ /* 0x080fe20000410000 */
[----:B------:R-:W-:Y:S01]  /*7b60*/  MUFU.EX2 R22, R22 ;  /* 0x0000001600167308 */ /* 0x000fe20000000800 */
[-C--:B------:R-:W-:Y:S01]  /*7b70*/  FMUL.FTZ R60, R60, R175.reuse ;  /* 0x000000af3c3c7220 */ /* 0x080fe20000410000 */
[-C--:B------:R-:W-:Y:S01]  /*7b80*/  FMUL.FTZ R61, R61, R175.reuse ;  /* 0x000000af3d3d7220 */ /* 0x080fe20000410000 */
[----:B------:R-:W0:Y:S01]  /*7b90*/  SHFL.BFLY PT, R15, R178, 0x1, 0x1f ;  /* 0x0c201f00b20f7f89 */ /* 0x000e2200000e0000 */
        /* <DEDUP_REMOVED lines=22> */
[----:B------:R-:W-:Y:S01]  /*7d00*/  FMUL.FTZ R101, R101, R175 ;  /* 0x000000af65657220 */ /* 0x000fe20000410000 */
[----:B0-----:R-:W-:Y:S01]  /*7d10*/  FMNMX.FTZ R15, R178, R15, !PT ;  /* 0x0000000fb20f7209 */ /* 0x001fe20007810000 */
[----:B------:R-:W-:-:S02]  /*7d20*/  IMAD.U32 R178, RZ, RZ, UR52 ;  /* 0x00000034ffb27e24 */ /* 0x000fc4000f8e00ff */
[-C--:B------:R-:W-:Y:S01]  /*7d30*/  FMUL.FTZ R104, R104, R175.reuse ;  /* 0x000000af68687220 */ /* 0x080fe20000410000 */
[-C--:B------:R-:W-:Y:S01]  /*7d40*/  FMUL.FTZ R105, R105, R175.reuse ;  /* 0x000000af69697220 */ /* 0x080fe20000410000 */
[----:B------:R-:W-:Y:S01]  /*7d50*/  FMUL.FTZ R108, R108, R175 ;  /* 0x000000af6c6c7220 */ /* 0x000fe20000410000 */
[C---:B------:R-:W-:Y:S01]  /*7d60*/  FADD.FTZ R160, -R15.reuse, R12 ;  /* 0x0000000c0fa07221 */ /* 0x040fe20000010100 */
[----:B------:R-:W-:-:S01]  /*7d70*/  FFMA.FTZ R178, R15, R178, -8 ;  /* 0xc10000000fb27423 */ /* 0x000fc200000100b2 */
[----:B------:R-:W-:Y:S01]  /*7d80*/  MUFU.EX2 R12, R164 ;  /* 0x000000a4000c7308 */ /* 0x000fe20000000800 */
[----:B------:R-:W-:Y:S01]  /*7d90*/  FMUL.FTZ R109, R109, R175 ;  /* 0x000000af6d6d7220 */ /* 0x000fe20000410000 */
        /* <DEDUP_REMOVED lines=30> */
[----:B------:R2:W3:Y:S01]  /*7f80*/  MUFU.EX2 R179, R161 ;  /* 0x000000a100b37308 */ /* 0x0004e20000000800 */
[----:B0-----:R-:W-:-:S01]  /*7f90*/  FFMA.FTZ R5, R160, R5, R11 ;  /* 0x00000005a0057223 */ /* 0x001fc2000001000b */
        /* <DEDUP_REMOVED lines=8> */
[----:B------:R-:W-:Y:S01]  /*8020*/  FADD.FTZ R5, R21, R4 ;  /* 0x0000000415057221 */ /* 0x000fe20000010000 */
[----:B--2---:R-:W-:-:S01]  /*8030*/  FFMA.FTZ R161, R167, UR52, -R178 ;  /* 0x00000034a7a17c23 */ /* 0x004fc200080108b2 */
[-C--:B------:R-:W-:Y:S01]  /*8040*/  FMUL.FTZ R145, R145, R175.reuse ;  /* 0x000000af91917220 */ /* 0x080fe20000410000 */
[----:B------:R-:W-:Y:S01]  /*8050*/  FMUL.FTZ R148, R148, R175 ;  /* 0x000000af94947220 */ /* 0x000fe20000410000 */
[C---:B------:R-:W-:Y:S01]  /*8060*/  FADD.FTZ R5, R176.reuse, R5 ;  /* 0x00000005b0057221 */ /* 0x040fe20000010000 */
[----:B------:R-:W-:Y:S01]  /*8070*/  F2FP.SATFINITE.E4M3.F32.PACK_AB_MERGE_C R176, R176, R21, RZ ;  /* 0x00000015b0b0723e */ /* 0x000fe200048070ff */
[----:B------:R-:W1:Y:S01]  /*8080*/  MUFU.EX2 R17, R17 ;  /* 0x0000001100117308 */ /* 0x000e620000000800 */
[----:B---3--:R-:W-:-:S01]  /*8090*/  FADD.FTZ R163, R179, R164 ;  /* 0x000000a4b3a37221 */ /* 0x008fc20000010000 */
[----:B------:R-:W-:Y:S01]  /*80a0*/  FADD.FTZ R164, R22, R5 ;  /* 0x0000000516a47221 */ /* 0x000fe20000010000 */
[----:B------:R-:W-:Y:S01]  /*80b0*/  FMUL.FTZ R149, R149, R175 ;  /* 0x000000af95957220 */ /* 0x000fe20000410000 */
        /* <DEDUP_REMOVED lines=10> */
[----:B------:R-:W-:Y:S01]  /*8160*/  FADD.FTZ R164, R152, R163 ;  /* 0x000000a398a47221 */ /* 0x000fe20000010000 */
[----:B------:R-:W-:Y:S01]  /*8170*/  FMUL.FTZ R38, R38, R160 ;  /* 0x000000a026267220 */ /* 0x000fe20000410000 */
[----:B------:R-:W0:Y:S01]  /*8180*/  MUFU.EX2 R165, R165 ;  /* 0x000000a500a57308 */ /* 0x000e220000000800 */
[----:B-1----:R-:W-:-:S01]  /*8190*/  FADD.FTZ R5, R17, R4 ;  /* 0x0000000411057221 */ /* 0x002fc20000010000 */
[----:B------:R-:W-:Y:S01]  /*81a0*/  FADD.FTZ R164, R153, R164 ;  /* 0x000000a499a47221 */ /* 0x000fe20000010000 */
        /* <DEDUP_REMOVED lines=75> */
[----:B------:R-:W-:-:S02]  /*8660*/  FMUL.FTZ R151, R151, R160 ;  /* 0x000000a097977220 */ /* 0x000fc40000410000 */
[----:B------:R-:W1:Y:S01]  /*8670*/  MUFU.EX2 R158, R158 ;  /* 0x0000009e009e7308 */ /* 0x000e620000000800 */
[----:B--2---:R-:W-:-:S01]  /*8680*/  FADD.FTZ R163, R155, R164 ;  /* 0x000000a49ba37221 */ /* 0x004fc20000010000 */
[----:B------:R-:W-:Y:S02]  /*8690*/  F2FP.SATFINITE.E4M3.F32.PACK_AB_MERGE_C R166, R155, R154, RZ ;  /* 0x0000009a9ba6723e */ /* 0x000fe400048070ff */
[----:B------:R-:W-:Y:S02]  /*86a0*/  F2FP.SATFINITE.E4M3.F32.PACK_AB_MERGE_C R155, R18, R17, R165 ;  /* 0x00000011129b723e */ /* 0x000fe400048070a5 */
[----:B------:R-:W-:Y:S02]  /*86b0*/  F2FP.SATFINITE.E4M3.F32.PACK_AB_MERGE_C R156, R156, R177, R166 ;  /* 0x000000b19c9c723e */ /* 0x000fe400048070a6 */
[----:B------:R-:W2:Y:S01]  /*86c0*/  MUFU.EX2 R171, R171 ;  /* 0x000000ab00ab7308 */ /* 0x000ea20000000800 */
[----:B0-----:R-:W-:-:S01]  /*86d0*/  FADD.FTZ R4, R170, R5 ;  /* 0x00000005aa047221 */ /* 0x001fc20000010000 */
[----:B------:R-:W-:-:S06]  /*86e0*/  F2FP.SATFINITE.E4M3.F32.PACK_AB_MERGE_C R169, R170, R169, RZ ;  /* 0x000000a9aaa9723e */ /* 0x000fcc00048070ff */
[----:B------:R-:W0:Y:S01]  /*86f0*/  MUFU.EX2 R159, R159 ;  /* 0x0000009f009f7308 */ /* 0x000e220000000800 */
[----:B-1----:R-:W-:-:S01]  /*8700*/  FADD.FTZ R164, R158, R163 ;  /* 0x000000a39ea47221 */ /* 0x002fc20000010000 */
[----:B------:R-:W-:Y:S02]  /*8710*/  F2FP.SATFINITE.E4M3.F32.PACK_AB_MERGE_C R163, R153, R152, RZ ;  /* 0x0000009899a3723e */ /* 0x000fe400048070ff */
[----:B------:R-:W-:Y:S02]  /*8720*/  F2FP.SATFINITE.E4M3.F32.PACK_AB_MERGE_C R152, R19, R20, R176 ;  /* 0x000000141398723e */ /* 0x000fe400048070b0 */
[----:B------:R-:W-:Y:S02]  /*8730*/  F2FP.SATFINITE.E4M3.F32.PACK_AB_MERGE_C R153, R14, R11, R179 ;  /* 0x0000000b0e99723e */ /* 0x000fe400048070b3 */
[----:B------:R-:W1:Y:S01]  /*8740*/  MUFU.EX2 R172, R172 ;  /* 0x000000ac00ac7308 */ /* 0x000e620000000800 */
[----:B--2---:R-:W-:-:S01]  /*8750*/  FADD.FTZ R5, R171, R4 ;  /* 0x00000004ab057221 */ /* 0x004fc20000010000 */
[----:B------:R-:W-:-:S06]  /*8760*/  F2FP.SATFINITE.E4M3.F32.PACK_AB_MERGE_C R154, R23, R22, R163 ;  /* 0x00000016179a723e */ /* 0x000fcc00048070a3 */
[----:B------:R-:W2:Y:S01]  /*8770*/  MUFU.EX2 R157, R157 ;  /* 0x0000009d009d7308 */ /* 0x000ea20000000800 */
[----:B0-----:R-:W-:-:S07]  /*8780*/  FADD.FTZ R164, R159, R164 ;  /* 0x000000a49fa47221 */ /* 0x001fce0000010000 */
[----:B------:R-:W0:Y:S01]  /*8790*/  MUFU.EX2 R173, R173 ;  /* 0x000000ad00ad7308 */ /* 0x000e220000000800 */
[----:B-1----:R-:W-:-:S07]  /*87a0*/  FADD.FTZ R4, R172, R5 ;  /* 0x00000005ac047221 */ /* 0x002fce0000010000 */
[----:B------:R-:W1:Y:S01]  /*87b0*/  MUFU.EX2 R174, R174 ;  /* 0x000000ae00ae7308 */ /* 0x000e620000000800 */
[----:B--2---:R-:W-:-:S01]  /*87c0*/  FADD.FTZ R5, R157, R164 ;  /* 0x000000a49d057221 */ /* 0x004fc20000010000 */
[----:B------:R-:W-:Y:S02]  /*87d0*/  F2FP.SATFINITE.E4M3.F32.PACK_AB_MERGE_C R164, R12, R157, RZ ;  /* 0x0000009d0ca4723e */ /* 0x000fe400048070ff */
[----:B------:R-:W-:Y:S02]  /*87e0*/  F2FP.SATFINITE.E4M3.F32.PACK_AB_MERGE_C R157, R162, R161, R169 ;  /* 0x000000a1a29d723e */ /* 0x000fe400048070a9 */
[----:B------:R-:W-:Y:S01]  /*87f0*/  F2FP.SATFINITE.E4M3.F32.PACK_AB_MERGE_C R158, R159, R158, R164 ;  /* 0x0000009e9f9e723e */ /* 0x000fe200048070a4 */
[----:B0-----:R-:W-:-:S01]  /*8800*/  FADD.FTZ R21, R173, R4 ;  /* 0x00000004ad157221 */ /* 0x001fc20000010000 */
[----:B------:R-:W-:Y:S01]  /*8810*/  FADD.FTZ R4, R12, R5 ;  /* 0x000000050c047221 */ /* 0x000fe20000010000 */
[C---:B-1----:R-:W-:Y:S02]  /*8820*/  F2FP.SATFINITE.E4M3.F32.PACK_AB_MERGE_C R173, R174.reuse, R173, RZ ;  /* 0x000000adaead723e */ /* 0x042fe400048070ff */
[----:B------:R-:W-:-:S02]  /*8830*/  FADD.FTZ R5, R174, R21 ;  /* 0x00000015ae057221 */ /* 0x000fc40000010000 */
[----:B------:R-:W-:Y:S01]  /*8840*/  F2FP.SATFINITE.E4M3.F32.PACK_AB_MERGE_C R159, R172, R171, R173 ;  /* 0x000000abac9f723e */ /* 0x000fe200048070ad */
[----:B------:R-:W-:Y:S06]  /*8850*/  @P1 BRA `(.L_x_1284) ;  /* 0x0000000000041947 */ /* 0x000fec0003800000 */
[----:B------:R-:W-:Y:S01]  /*8860*/  BPT.TRAP 0x1 ;  /* 0x000000040000795c */ /* 0x000fe20000300000 */
.L_x_1284:
[----:B------:R-:W-:Y:S01]  /*8870*/  PLOP3.LUT P2, PT, PT, PT, UP0, 0x40, 0x0 ;  /* 0x000000000000781c */ /* 0x000fe20003f4e808 */
[----:B------:R0:W1:-:S12]  /*8880*/  SYNCS.PHASECHK.TRANS64.TRYWAIT P1, [UR53+0x20850], R9 ;  /* 0x02085009ff0075a7 */ /* 0x0000580008020175 */
[----:B0-----:R-:W-:Y:S05]  /*8890*/  @P2 BRA `(.L_x_1285) ;  /* 0x0000000000042947 */ /* 0x001fea0003800000 */
[----:B------:R-:W-:Y:S01]  /*88a0*/  BPT.TRAP 0x1 ;  /* 0x000000040000795c */ /* 0x000fe20000300000 */
.L_x_1285:
[----:B-1----:R-:W-:Y:S05]  /*88b0*/  @P1 BRA `(.L_x_1286) ;  /* 0x0000000000081947 */ /* 0x002fea0003800000 */
[----:B------:R-:W0:Y:S02]  /*88c0*/  SYNCS.PHASECHK.TRANS64.TRYWAIT P1, [UR53+0x20850], R9 ;  /* 0x02085009ff0075a7 */ /* 0x000e240008020175 */
[----:B0-----:R-:W-:Y:S05]  /*88d0*/  @!P1 BRA `(.L_x_1287) ;  /* 0x000000bc00489947 */ /* 0x001fea0003800000 */
.L_x_1286:
        /* <DEDUP_REMOVED lines=13> */
[----:B-1----:R-:W-:Y:S05]  /*89b0*/  @P1 BRA `(.L_x_1288) ;  /* 0x0000000000041947 */ /* 0x002fea0003800000 */
[----:B------:R-:W-:Y:S01]  /*89c0*/  BPT.TRAP 0x1 ;  /* 0x000000040000795c */ /* 0x000fe20000300000 */
.L_x_1288:
[----:B------:R-:W-:Y:S01]  /*89d0*/  UIADD3 UR53, UR53, 0x20860, URZ ;  /* 0x0002086035357890 */ /* 0x000fe2000fffe03f */
[----:B0-----:R-:W-:Y:S02]  /*89e0*/  IMAD.MOV.U32 R12, RZ, RZ, R15 ;  /* 0x000000ffff0c7224 */ /* 0x001fe400078e000f */
[----:B------:R-:W-:Y:S01]  /*89f0*/  IMAD.MOV.U32 R20, RZ, RZ, R13 ;  /* 0x000000ffff147224 */ /* 0x000fe200078e000d */
[----:B------:R-:W-:-:S09]  /*8a00*/  UPRMT UR53, UR45, 0x654, UR53 ;  /* 0x000006542d357896 */ /* 0x000fd20008000035 */
[----:B------:R-:W-:Y:S01]  /*8a10*/  SYNCS.ARRIVE.TRANS64.RED.A1T0 RZ, [UR53], RZ ;  /* 0x000000ffffff79a7 */ /* 0x000fe20008100435 */
[----:B------:R-:W-:Y:S05]  /*8a20*/  @P0 BRA `(.L_x_1289) ;  /* 0xffffffe000ec0947 */ /* 0x000fea000383ffff */
.L_x_1278:
[----:B------:R-:W-:-:S13]  /*8a30*/  ISETP.GE.AND P0, PT, R10, UR40, PT ;  /* 0x000000280a007c0c */ /* 0x000fda000bf06270 */
[----:B------:R-:W-:Y:S05]  /*8a40*/  @!P0 BRA `(.L_x_1290) ;  /* 0x0000002400ec8947 */ /* 0x000fea0003800000 */
[----:B------:R-:W-:Y:S01]  /*8a50*/  IMAD.MOV.U32 R12, RZ, RZ, R15 ;  /* 0x000000ffff0c7224 */ /* 0x000fe200078e000f */
[----:B------:R-:W-:Y:S01]  /*8a60*/  ULDC UR53, c[0x0][0x9e4] ;  /* 0x0002790000357ab9 */ /* 0x000fe20000000800 */
[----:B------:R-:W-:Y:S01]  /*8a70*/  IMAD.MOV.U32 R11, RZ, RZ, R13 ;  /* 0x000000ffff0b7224 */ /* 0x000fe200078e000d */
[----:B------:R-:W-:Y:S01]  /*8a80*/  ULDC UR55, c[0x0][0x288] ;  /* 0x0000a20000377ab9 */ /* 0x000fe20000000800 */
[----:B------:R-:W-:Y:S01]  /*8a90*/  ULDC UR56, c[0x0][0x2f0] ;  /* 0x0000bc0000387ab9 */ /* 0x000fe20000000800 */
[----:B------:R-:W-:Y:S01]  /*8aa0*/  ULDC UR52, c[0x0][0x988] ;  /* 0x0002620000347ab9 */ /* 0x000fe20000000800 */
[----:B------:R-:W-:-:S05]  /*8ab0*/  ULDC UR54, c[0x0][0x9e0] ;  /* 0x0002780000367ab9 */ /* 0x000fca0000000800 */
.L_x_1309:
        /* <DEDUP_REMOVED lines=8> */
.L_x_1291:
[----:B------:R-:W-:Y:S01]  /*8b40*/  PLOP3.LUT P1, PT, PT, PT, UP0, 0x40, 0x0 ;  /* 0x000000000000781c */ /* 0x000fe20003f2e808 */
[----:B------:R-:W-:Y:S01]  /*8b50*/  ULEA UR57, UR48, UR41, 0x3 ;  /* 0x0000002930397291 */ /* 0x000fe2000f8e183f */
[----:B------:R-:W-:-:S05]  /*8b60*/  IMAD.U32 R9, RZ, RZ, UR47 ;  /* 0x0000002fff097e24 */ /* 0x000fca000f8e00ff */
[----:B------:R-:W-:-:S04]  /*8b70*/  SHF.L.U32 R9, R9, 0x1f, RZ ;  /* 0x0000001f09097819 */ /* 0x000fc800000006ff */
[----:B------:R0:W2:Y:S02]  /*8b80*/  SYNCS.PHASECHK.TRANS64.TRYWAIT P0, [UR57+0x20830], R9 ;  /* 0x02083009ff0075a7 */ /* 0x0000a40008000179 */
[----:B------:R-:W-:Y:S05]  /*8b90*/  @P1 BRA `(.L_x_1292) ;  /* 0x0000000000041947 */ /* 0x000fea0003800000 */
[----:B------:R-:W-:Y:S01]  /*8ba0*/  BPT.TRAP 0x1 ;  /* 0x000000040000795c */ /* 0x000fe20000300000 */
.L_x_1292:
[----:B--2---:R-:W-:Y:S05]  /*8bb0*/  @P0 BRA `(.L_x_1293) ;  /* 0x0000000000080947 */ /* 0x004fea0003800000 */
[----:B------:R-:W2:Y:S02]  /*8bc0*/  SYNCS.PHASECHK.TRANS64.TRYWAIT P0, [UR57+0x20830], R9 ;  /* 0x02083009ff0075a7 */ /* 0x000ea40008000179 */
[----:B--2---:R-:W-:Y:S05]  /*8bd0*/  @!P0 BRA `(.L_x_1294) ;  /* 0x000000b800a08947 */ /* 0x004fea0003800000 */
.L_x_1293:
[----:B------:R-:W-:Y:S01]  /*8be0*/  ULEA UR6, UR48, UR44, 0xa ;  /* 0x0000002c30067291 */ /* 0x000fe2000f8e503f */
[----:B------:R-:W-:Y:S01]  /*8bf0*/  WARPGROUP.ARRIVE ;  /* 0x00000000000079c5 */ /* 0x000fe20000000000 */
[----:B------:R-:W-:Y:S01]  /*8c00*/  UMOV UR7, 0x40000040 ;  /* 0x4000004000077882 */ /* 0x000fe20000000000 */
[----:B------:R-:W-:Y:S01]  /*8c10*/  UMOV UR11, 0x40000040 ;  /* 0x40000040000b7882 */ /* 0x000fe20000000000 */
[----:B------:R-:W-:Y:S01]  /*8c20*/  UIADD3 UR10, UR6, 0x2, URZ ;  /* 0x00000002060a7890 */ /* 0x000fe2000fffe03f */
[----:B------:R-:W-:Y:S01]  /*8c30*/  PLOP3.LUT P0, PT, PT, PT, UP0, 0x40, 0x0 ;  /* 0x000000000000781c */ /* 0x000fe20003f0e808 */
[----:B------:R-:W-:Y:S01]  /*8c40*/  UIADD3 UR14, UR6, 0x4, URZ ;  /* 0x00000004060e7890 */ /* 0x000fe2000fffe03f */
[----:B------:R-:W-:Y:S02]  /*8c50*/  UMOV UR15, 0x40000040 ;  /* 0x40000040000f7882 */ /* 0x000fe40000000000 */
        /* <DEDUP_REMOVED lines=36> */
.L_x_1295:
[----:B------:R-:W-:Y:S01]  /*8ea0*/  UISETP.NE.AND UP2, UPT, UR43, URZ, UPT ;  /* 0x0000003f2b00728c */ /* 0x000fe2000bf45270 */
[C---:B------:R-:W-:Y:S01]  /*8eb0*/  FMUL.FTZ R19, R0.reuse, R162 ;  /* 0x000000a200137220 */ /* 0x040fe20000410000 */
[C---:B------:R-:W-:Y:S01]  /*8ec0*/  FMUL.FTZ R162, R0.reuse, R164 ;  /* 0x000000a400a27220 */ /* 0x040fe20000410000 */
[C---:B------:R-:W-:Y:S01]  /*8ed0*/  FMUL.FTZ R184, R0.reuse, R168 ;  /* 0x000000a800b87220 */ /* 0x040fe20000410000 */
[----:B------:R-:W-:Y:S02]  /*8ee0*/  IMAD.MOV.U32 R168, RZ, RZ, R7 ;  /* 0x000000ffffa87224 */ /* 0x000fe400078e0007 */
[C---:B------:R-:W-:Y:S01]  /*8ef0*/  FMUL.FTZ R18, R0.reuse, R159 ;  /* 0x0000009f00127220 */ /* 0x040fe20000410000 */
[----:B------:R-:W-:Y:S01]  /*8f00*/  PLOP3.LUT P0, PT, PT, PT, UP2, 0x80, 0x0 ;  /* 0x000000000000781c */ /* 0x000fe20003f0f028 */
[C---:B------:R-:W-:Y:S01]  /*8f10*/  FMUL.FTZ R159, R0.reuse, R161 ;  /* 0x000000a1009f7220 */ /* 0x040fe20000410000 */
[----:B------:R-:W-:Y:S01]  /*8f20*/  PLOP3.LUT P1, PT, PT, PT, UP2, 0x80, 0x0 ;  /* 0x000000000000781c */ /* 0x000fe20003f2f028 */
[----:B------:R-:W-:Y:S01]  /*8f30*/  FMUL.FTZ R161, R0, R179 ;  /* 0x000000b300a17220 */ /* 0x000fe20000410000 */
[----:B------:R-:W-:Y:S01]  /*8f40*/  IMAD.SHL.U32 R179, R10, 0x40, RZ ;  /* 0x000000400ab37824 */ /* 0x000fe200078e00ff */
[----:B------:R-:W-:Y:S01]  /*8f50*/  @UP2 ULDC UR6, c[0x0][0x44c] ;  /* 0x0001130000062ab9 */ /* 0x000fe20000000800 */
[C---:B------:R-:W-:Y:S01]  /*8f60*/  FMUL.FTZ R185, R0.reuse, R169 ;  /* 0x000000a900b97220 */ /* 0x040fe20000410000 */
[C---:B------:R-:W-:Y:S01]  /*8f70*/  FMUL.FTZ R21, R0.reuse, R166 ;  /* 0x000000a600157220 */ /* 0x040fe20000410000 */
[----:B------:R-:W-:Y:S01]  /*8f80*/  UISETP.NE.AND UP1, UPT, UR42, URZ, UPT ;  /* 0x0000003f2a00728c */ /* 0x000fe2000bf25270 */
[C---:B--2---:R-:W-:Y:S01]  /*8f90*/  FMUL.FTZ R14, R0.reuse, R154 ;  /* 0x0000009a000e7220 */ /* 0x044fe20000410000 */
[----:B------:R-:W-:Y:S01]  /*8fa0*/  IADD3 R166, -R179, 0x1, RZ ;  /* 0x00000001b3a67810 */ /* 0x000fe20007ffe1ff */
[C---:B------:R-:W-:Y:S01]  /*8fb0*/  FMUL.FTZ R23, R0.reuse, R153 ;  /* 0x0000009900177220 */ /* 0x040fe20000410000 */
[----:B------:R-:W-:Y:S01]  /*8fc0*/  FMUL.FTZ R15, R0, R155 ;  /* 0x0000009b000f7220 */ /* 0x000fe20000410000 */
[----:B------:R-:W-:Y:S01]  /*8fd0*/  @P0 IMAD.HI.U32 R164, R7, UR6, RZ ;  /* 0x0000000607a40c27 */ /* 0x000fe2000f8e00ff */
[----:B------:R-:W-:-:S03]  /*8fe0*/  @UP2 ULDC UR6, c[0x0][0x450] ;  /* 0x0001140000062ab9 */ /* 0x000fc60000000800 */
[C---:B------:R-:W-:Y:S01]  /*8ff0*/  FMUL.FTZ R17, R0.reuse, R158 ;  /* 0x0000009e00117220 */ /* 0x040fe20000410000 */
[C---:B------:R-:W-:Y:S01]  /*9000*/  FMUL.FTZ R20, R0.reuse, R163 ;  /* 0x000000a300147220 */ /* 0x040fe20000410000 */
[C---:B------:R-:W-:Y:S01]  /*9010*/  FMUL.FTZ R154, R0.reuse, R171 ;  /* 0x000000ab009a7220 */ /* 0x040fe20000410000 */
[----:B------:R-:W-:Y:S01]  /*9020*/  @P1 SHF.R.U32.HI R168, RZ, UR6, R164 ;  /* 0x00000006ffa81c19 */ /* 0x000fe200080116a4 */
[C---:B------:R-:W-:Y:S01]  /*9030*/  FMUL.FTZ R13, R0.reuse, R152 ;  /* 0x00000098000d7220 */ /* 0x040fe20000410000 */
[C---:B------:R-:W-:Y:S01]  /*9040*/  FMUL.FTZ R153, R0.reuse, R156 ;  /* 0x0000009c00997220 */ /* 0x040fe20000410000 */
[C---:B------:R-:W-:Y:S01]  /*9050*/  FMUL.FTZ R155, R0.reuse, R157 ;  /* 0x0000009d009b7220 */ /* 0x040fe20000410000 */
[C---:B------:R-:W-:Y:S01]  /*9060*/  FMUL.FTZ R158, R0.reuse, R160 ;  /* 0x000000a0009e7220 */ /* 0x040fe20000410000 */
[----:B------:R-:W2:Y:S01]  /*9070*/  SHFL.IDX PT, R169, R168, RZ, 0x1c1f ;  /* 0x001c1fffa8a97589 */ /* 0x000ea200000e0000 */
        /* <DEDUP_REMOVED lines=13> */
[----:B------:R-:W-:Y:S01]  /*9150*/  UIADD3 UR6, UR57, 0x20840, URZ ;  /* 0x0002084039067890 */ /* 0x000fe2000fffe03f */
[----:B------:R-:W-:Y:S01]  /*9160*/  IMAD R167, R3, -0x2, R166 ;  /* 0xfffffffe03a77824 */ /* 0x000fe200078e02a6 */
[----:B------:R-:W-:Y:S01]  /*9170*/  PLOP3.LUT P0, PT, PT, PT, UP1, 0x40, 0x0 ;  /* 0x000000000000781c */ /* 0x000fe20003f0e818 */
[----:B------:R-:W4:Y:S01]  /*9180*/  MUFU.TANH R13, R13 ;  /* 0x0000000d000d7308 */ /* 0x000f220000002400 */
[----:B------:R-:W-:Y:S01]  /*9190*/  UPRMT UR6, UR45, 0x654, UR6 ;  /* 0x000006542d067896 */ /* 0x000fe20008000006 */
[----:B------:R-:W-:-:S02]  /*91a0*/  IMAD R167, R2, UR56, R167 ;  /* 0x0000003802a77c24 */ /* 0x000fc4000f8e02a7 */
[----:B------:R-:W-:Y:S02]  /*91b0*/  FMUL.FTZ R177, R0, R177 ;  /* 0x000000b100b17220 */ /* 0x000fe40000410000 */
[----:B------:R-:W-:Y:S02]  /*91c0*/  VIADD R167, R167, -UR55 ;  /* 0x80000037a7a77c36 */ /* 0x000fe40008000000 */
[----:B------:R-:W0:Y:S02]  /*91d0*/  MUFU.TANH R23, R23 ;  /* 0x0000001700177308 */ /* 0x000e240000002400 */
        /* <DEDUP_REMOVED lines=35> */
[----:B--2-4-:R-:W-:Y:S06]  /*9410*/  @P0 BRA `(.L_x_1296) ;  /* 0x00000000005c0947 */ /* 0x014fec0003800000 */
[----:B------:R-:W-:Y:S01]  /*9420*/  IMAD R166, R2, UR56, R169 ;  /* 0x0000003802a67c24 */ /* 0x000fe2000f8e02a9 */
[----:B------:R-:W-:Y:S04]  /*9430*/  BSSY B0, `(.L_x_1297) ;  /* 0x0000011000007945 */ /* 0x000fe80003800000 */
[----:B------:R-:W-:-:S04]  /*9440*/  IADD3 R169, R166, -UR55, RZ ;  /* 0x80000037a6a97c10 */ /* 0x000fc8000fffe0ff */
        /* <DEDUP_REMOVED lines=10> */
.L_x_1298:
[----:B------:R-:W-:-:S05]  /*94f0*/  IMAD.U32 R170, RZ, RZ, UR53 ;  /* 0x00000035ffaa7e24 */ /* 0x000fca000f8e00ff */
[----:B------:R-:W-:-:S13]  /*9500*/  ISETP.NE.AND P0, PT, R170, 0x1, PT ;  /* 0x00000001aa00780c */ /* 0x000fda0003f05270 */
[----:B------:R-:W2:Y:S02]  /*9510*/  @P0 LDC.64 R166, c[0x0][0x9e8] ;  /* 0x00027a00ffa60b82 */ /* 0x000ea40000000a00 */
[----:B--2---:R-:W-:-:S05]  /*9520*/  @P0 IMAD.HI.U32 R166, R169, R166, RZ ;  /* 0x000000a6a9a60227 */ /* 0x004fca00078e00ff */
[----:B------:R-:W-:-:S07]  /*9530*/  @P0 SHF.R.U32.HI R169, RZ, R167, R166 ;  /* 0x000000a7ffa90219 */ /* 0x000fce00000116a6 */
.L_x_1299:
[----:B------:R-:W-:Y:S05]  /*9540*/  BSYNC B0 ;  /* 0x0000000000007941 */ /* 0x000fea0003800000 */
.L_x_1297:
[----:B------:R-:W-:-:S04]  /*9550*/  IMAD R166, R169, R170, -R179 ;  /* 0x000000aaa9a67224 */ /* 0x000fc800078e0ab3 */
[----:B------:R-:W-:-:S05]  /*9560*/  IMAD R166, R3, -0x2, R166 ;  /* 0xfffffffe03a67824 */ /* 0x000fca00078e02a6 */
[----:B------:R-:W-:Y:S02]  /*9570*/  VIADDMNMX R173, R166, R170, R173, PT ;  /* 0x000000aaa6ad7246 */ /* 0x000fe400038001ad */
[----:B------:R-:W-:-:S07]  /*9580*/  VIMNMX R177, R177, R166, !PT ;  /* 0x000000a6b1b17248 */ /* 0x000fce0007fe0100 */
.L_x_1296:
[----:B------:R-:W-:Y:S01]  /*9590*/  ISETP.GT.AND P0, PT, R10, -0x1, PT ;  /* 0xffffffff0a00780c */ /* 0x000fe20003f04270 */
[----:B------:R2:W4:Y:S01]  /*95a0*/  SHFL.IDX PT, R183, R168, 0x1, 0x1c1f ;  /* 0x003c1f00a8b77f89 */ /* 0x00052200000e0000 */
        /* <DEDUP_REMOVED lines=9> */
[----:B------:R-:W-:Y:S02]  /*9640*/  ISETP.GT.AND P3, PT, R177, 0x10, P0 ;  /* 0x00000010b100780c */ /* 0x000fe40000764270 */
[----:B------:R-:W-:-:S02]  /*9650*/  FSEL R176, R13, -INF , !P5 ;  /* 0xff8000000db07808 */ /* 0x000fc40006800000 */
[----:B------:R-:W-:Y:S02]  /*9660*/  ISETP.GT.AND P5, PT, R177, 0x18, P0 ;  /* 0x00000018b100780c */ /* 0x000fe400007a4270 */
[----:B0-----:R-:W-:Y:S02]  /*9670*/  FSEL R175, R23, -INF , !P6 ;  /* 0xff80000017af7808 */ /* 0x001fe40007000000 */
[----:B------:R-:W-:Y:S02]  /*9680*/  FSEL R174, R153, -INF , !P1 ;  /* 0xff80000099ae7808 */ /* 0x000fe40004800000 */
        /* <DEDUP_REMOVED lines=13> */
[----:B------:R-:W-:Y:S02]  /*9760*/  FSEL R167, R162, -INF , !P5 ;  /* 0xff800000a2a77808 */ /* 0x000fe40006800000 */
[----:B--2---:R-:W-:-:S02]  /*9770*/  FSEL R168, R159, -INF , !P2 ;  /* 0xff8000009fa87808 */ /* 0x004fc40005000000 */
        /* <DEDUP_REMOVED lines=8> */
[--C-:B----4-:R-:W-:Y:S01]  /*9800*/  IMAD.IADD R177, R178, 0x1, R183.reuse ;  /* 0x00000001b2b17824 */ /* 0x110fe200078e02b7 */
[C---:B------:R-:W-:Y:S01]  /*9810*/  ISETP.LT.OR P3, PT, R173.reuse, 0x29, P3 ;  /* 0x00000029ad00780c */ /* 0x040fe20001f61670 */
[----:B------:R-:W-:Y:S01]  /*9820*/  IMAD.IADD R178, R182, 0x1, R183 ;  /* 0x00000001b6b27824 */ /* 0x000fe200078e02b7 */
[C---:B------:R-:W-:Y:S02]  /*9830*/  ISETP.LT.OR P2, PT, R173.reuse, 0x2a, P2 ;  /* 0x0000002aad00780c */ /* 0x040fe40001741670 */
[C---:B------:R-:W-:Y:S02]  /*9840*/  ISETP.LT.OR P5, PT, R173.reuse, 0x31, P5 ;  /* 0x00000031ad00780c */ /* 0x040fe40002fa1670 */
[----:B------:R-:W-:-:S02]  /*9850*/  ISETP.LT.OR P6, PT, R173, 0x32, P6 ;  /* 0x00000032ad00780c */ /* 0x000fc400037c1670 */
[C---:B------:R-:W-:Y:S02]  /*9860*/  ISETP.LT.OR P1, PT, R173.reuse, 0x39, P1 ;  /* 0x00000039ad00780c */ /* 0x040fe40000f21670 */
[----:B------:R-:W-:Y:S02]  /*9870*/  ISETP.LT.OR P4, PT, R173, 0x3a, P4 ;  /* 0x0000003aad00780c */ /* 0x000fe40002781670 */
[----:B------:R-:W-:Y:S02]  /*9880*/  FSEL R173, R171, -INF , !P3 ;  /* 0xff800000abad7808 */ /* 0x000fe40005800000 */
[----:B------:R-:W-:Y:S02]  /*9890*/  PLOP3.LUT P3, PT, PT, PT, UP1, 0x40, 0x0 ;  /* 0x000000000000781c */ /* 0x000fe40003f6e818 */
[----:B------:R-:W-:Y:S02]  /*98a0*/  FSEL R172, R172, -INF , !P2 ;  /* 0xff800000acac7808 */ /* 0x000fe40005000000 */
[----:B------:R-:W-:-:S02]  /*98b0*/  FSEL R171, R186, -INF , !P5 ;  /* 0xff800000baab7808 */ /* 0x000fc40006800000 */
[----:B------:R-:W-:Y:S02]  /*98c0*/  FSEL R155, R187, -INF , !P6 ;  /* 0xff800000bb9b7808 */ /* 0x000fe40007000000 */
[----:B------:R-:W-:Y:S02]  /*98d0*/  FSEL R153, R180, -INF , !P1 ;  /* 0xff800000b4997808 */ /* 0x000fe40004800000 */
[----:B------:R-:W-:-:S03]  /*98e0*/  FSEL R23, R181, -INF , !P4 ;  /* 0xff800000b5177808 */ /* 0x000fc60006000000 */
[----:B------:R-:W-:Y:S05]  /*98f0*/  @P3 BRA `(.L_x_1300) ;  /* 0x00000000005c3947 */ /* 0x000fea0003800000 */
[----:B------:R-:W-:Y:S01]  /*9900*/  IMAD R13, R2, UR56, R183 ;  /* 0x00000038020d7c24 */ /* 0x000fe2000f8e02b7 */
[----:B------:R-:W-:Y:S03]  /*9910*/  BSSY B0, `(.L_x_1301) ;  /* 0x0000011000007945 */ /* 0x000fe60003800000 */
[----:B------:R-:W-:-:S05]  /*9920*/  VIADD R13, R13, -UR55 ;  /* 0x800000370d0d7c36 */ /* 0x000fca0008000000 */
        /* <DEDUP_REMOVED lines=10> */
.L_x_1302:
[----:B------:R-:W-:-:S05]  /*99d0*/  IMAD.U32 R180, RZ, RZ, UR53 ;  /* 0x00000035ffb47e24 */ /* 0x000fca000f8e00ff */
[----:B------:R-:W-:-:S13]  /*99e0*/  ISETP.NE.AND P1, PT, R180, 0x1, PT ;  /* 0x00000001b400780c */ /* 0x000fda0003f25270 */
[----:B------:R-:W0:Y:S02]  /*99f0*/  @P1 LDC.64 R158, c[0x0][0x9e8] ;  /* 0x00027a00ff9e1b82 */ /* 0x000e240000000a00 */
[----:B0-----:R-:W-:-:S05]  /*9a00*/  @P1 IMAD.HI.U32 R158, R13, R158, RZ ;  /* 0x0000009e0d9e1227 */ /* 0x001fca00078e00ff */
[----:B------:R-:W-:-:S07]  /*9a10*/  @P1 SHF.R.U32.HI R13, RZ, R159, R158 ;  /* 0x0000009fff0d1219 */ /* 0x000fce000001169e */
.L_x_1303:
[----:B------:R-:W-:Y:S05]  /*9a20*/  BSYNC B0 ;  /* 0x0000000000007941 */ /* 0x000fea0003800000 */
.L_x_1301:
[----:B------:R-:W-:-:S04]  /*9a30*/  IMAD R158, R13, R180, -R179 ;  /* 0x000000b40d9e7224 */ /* 0x000fc800078e0ab3 */
[----:B------:R-:W-:-:S05]  /*9a40*/  IMAD R158, R3, -0x2, R158 ;  /* 0xfffffffe039e7824 */ /* 0x000fca00078e029e */
[----:B------:R-:W-:Y:S02]  /*9a50*/  VIADDMNMX R177, R158, R180, R177, PT ;  /* 0x000000b49eb17246 */ /* 0x000fe400038001b1 */
[----:B------:R-:W-:-:S07]  /*9a60*/  VIMNMX R178, R178, R158, !PT ;  /* 0x0000009eb2b27248 */ /* 0x000fce0007fe0100 */
.L_x_1300:
[----:B------:R-:W-:Y:S02]  /*9a70*/  FMNMX.FTZ R158, R176, R11, !PT ;  /* 0x0000000bb09e7209 */ /* 0x000fe40007810000 */
[C---:B------:R-:W-:Y:S02]  /*9a80*/  ISETP.GT.AND P1, PT, R178.reuse, RZ, P0 ;  /* 0x000000ffb200720c */ /* 0x040fe40000724270 */
[----:B------:R-:W-:Y:S02]  /*9a90*/  FMNMX.FTZ R13, R175, R158, !PT ;  /* 0x0000009eaf0d7209 */ /* 0x000fe40007810000 */
[----:B------:R-:W-:Y:S02]  /*9aa0*/  ISETP.GT.AND P2, PT, R178, 0x1, P0 ;  /* 0x00000001b200780c */ /* 0x000fe40000744270 */
[----:B------:R-:W-:Y:S02]  /*9ab0*/  FMNMX.FTZ R13, R174, R13, !PT ;  /* 0x0000000dae0d7209 */ /* 0x000fe40007810000 */
[----:B------:R-:W-:-:S02]  /*9ac0*/  ISETP.LT.OR P1, PT, R177, 0x1, P1 ;  /* 0x00000001b100780c */ /* 0x000fc40000f21670 */
[----:B------:R-:W-:Y:S02]  /*9ad0*/  FMNMX.FTZ R13, R170, R13, !PT ;  /* 0x0000000daa0d7209 */ /* 0x000fe40007810000 */
[----:B------:R-:W-:Y:S02]  /*9ae0*/  ISETP.LT.OR P2, PT, R177, 0x2, P2 ;  /* 0x00000002b100780c */ /* 0x000fe40001741670 */
[----:B------:R-:W-:Y:S02]  /*9af0*/  FMNMX.FTZ R13, R166, R13, !PT ;  /* 0x0000000da60d7209 */ /* 0x000fe40007810000 */
[----:B------:R-:W-:Y:S02]  /*9b00*/  ISETP.GT.AND P3, PT, R178, 0x8, P0 ;  /* 0x00000008b200780c */ /* 0x000fe40000764270 */
[----:B------:R-:W-:Y:S02]  /*9b10*/  FMNMX.FTZ R158, R168, R13, !PT ;  /* 0x0000000da89e7209 */ /* 0x000fe40007810000 */
[----:B------:R-:W-:-:S02]  /*9b20*/  ISETP.GT.AND P4, PT, R178, 0x9, P0 ;  /* 0x00000009b200780c */ /* 0x000fc40000784270 */
[----:B------:R-:W-:Y:S02]  /*9b30*/  FMNMX.FTZ R158, R167, R158, !PT ;  /* 0x0000009ea79e7209 */ /* 0x000fe40007810000 */
[----:B------:R-:W-:Y:S02]  /*9b40*/  ISETP.LT.OR P3, PT, R177, 0x9, P3 ;  /* 0x00000009b100780c */ /* 0x000fe40001f61670 */
[----:B------:R-:W-:Y:S02]  /*9b50*/  FMNMX.FTZ R158, R163, R158, !PT ;  /* 0x0000009ea39e7209 */ /* 0x000fe40007810000 */
[----:B------:R-:W-:Y:S02]  /*9b60*/  ISETP.GT.AND P5, PT, R178, 0x10, P0 ;  /* 0x00000010b200780c */ /* 0x000fe400007a4270 */
[----:B------:R-:W-:Y:S02]  /*9b70*/  FMNMX.FTZ R13, R169, R158, !PT ;  /* 0x0000009ea90d7209 */ /* 0x000fe40007810000 */
[----:B------:R-:W-:-:S02]  /*9b80*/  ISETP.LT.OR P4, PT, R177, 0xa, P4 ;  /* 0x0000000ab100780c */ /* 0x000fc40002781670 */
[----:B------:R-:W-:Y:S02]  /*9b90*/  FMNMX.FTZ R158, R162, R13, !PT ;  /* 0x0000000da29e7209 */ /* 0x000fe40007810000 */
[----:B------:R-:W-:Y:S02]  /*9ba0*/  FSEL R17, R17, -INF , !P3 ;  /* 0xff80000011117808 */ /* 0x000fe40005800000 */
[----:B------:R-:W-:Y:S02]  /*9bb0*/  FMNMX.FTZ R13, R173, R158, !PT ;  /* 0x0000009ead0d7209 */ /* 0x000fe40007810000 */
[----:B------:R-:W-:Y:S02]  /*9bc0*/  ISETP.GT.AND P6, PT, R178, 0x11, P0 ;  /* 0x00000011b200780c */ /* 0x000fe400007c4270 */
[----:B------:R-:W-:Y:S02]  /*9bd0*/  FMNMX.FTZ R158, R172, R13, !PT ;  /* 0x0000000dac9e7209 */ /* 0x000fe40007810000 */
[----:B------:R-:W-:-:S02]  /*9be0*/  FSEL R18, R18, -INF , !P4 ;  /* 0xff80000012127808 */ /* 0x000fc40006000000 */
[----:B------:R-:W-:Y:S02]  /*9bf0*/  FMNMX.FTZ R158, R171, R158, !PT ;  /* 0x0000009eab9e7209 */ /* 0x000fe40007810000 */
[----:B------:R-:W-:Y:S02]  /*9c00*/  ISETP.LT.OR P5, PT, R177, 0x11, P5 ;  /* 0x00000011b100780c */ /* 0x000fe40002fa1670 */
[----:B------:R-:W-:Y:S02]  /*9c10*/  FMNMX.FTZ R158, R155, R158, !PT ;  /* 0x0000009e9b9e7209 */ /* 0x000fe40007810000 */
[----:B------:R-:W-:Y:S02]  /*9c20*/  ISETP.LT.OR P6, PT, R177, 0x12, P6 ;  /* 0x00000012b100780c */ /* 0x000fe400037c1670 */
[----:B------:R-:W-:Y:S02]  /*9c30*/  FMNMX.FTZ R158, R153, R158, !PT ;  /* 0x0000009e999e7209 */ /* 0x000fe40007810000 */
[----:B------:R-:W-:-:S02]  /*9c40*/  FSEL R19, R19, -INF , !P5 ;  /* 0xff80000013137808 */ /* 0x000fc40006800000 */
[----:B------:R-:W-:Y:S02]  /*9c50*/  FMNMX.FTZ R158, R23, R158, !PT ;  /* 0x0000009e179e7209 */ /* 0x000fe40007810000 */
[----:B------:R-:W-:Y:S02]  /*9c60*/  ISETP.GT.AND P3, PT, R178, 0x19, P0 ;  /* 0x00000019b200780c */ /* 0x000fe40000764270 */
[----:B------:R-:W-:Y:S01]  /*9c70*/  FSEL R20, R20, -INF , !P6 ;  /* 0xff80000014147808 */ /* 0x000fe20007000000 */
[----:B------:R-:W0:Y:S01]  /*9c80*/  SHFL.BFLY PT, R13, R158, 0x2, 0x1f ;  /* 0x0c401f009e0d7f89 */ /* 0x000e2200000e0000 */
[----:B------:R-:W-:Y:S02]  /*9c90*/  ISETP.GT.AND P4, PT, R178, 0x20, P0 ;  /* 0x00000020b200780c */ /* 0x000fe40000784270 */
[C---:B------:R-:W-:Y:S02]  /*9ca0*/  ISETP.LT.OR P3, PT, R177.reuse, 0x1a, P3 ;  /* 0x0000001ab100780c */ /* 0x040fe40001f61670 */
[----:B------:R-:W-:-:S02]  /*9cb0*/  ISETP.LT.OR P4, PT, R177, 0x21, P4 ;  /* 0x00000021b100780c */ /* 0x000fc40002781670 */
[----:B------:R-:W-:Y:S02]  /*9cc0*/  FSEL R22, R22, -INF , !P3 ;  /* 0xff80000016167808 */ /* 0x000fe40005800000 */
[----:B------:R-:W-:Y:S02]  /*9cd0*/  ISETP.GT.AND P5, PT, R178, 0x28, P0 ;  /* 0x00000028b200780c */ /* 0x000fe400007a4270 */
[----:B------:R-:W-:Y:S02]  /*9ce0*/  FSEL R152, R152, -INF , !P4 ;  /* 0xff80000098987808 */ /* 0x000fe40006000000 */
[----:B------:R-:W-:Y:S02]  /*9cf0*/  ISETP.GT.AND P6, PT, R178, 0x29, P0 ;  /* 0x00000029b200780c */ /* 0x000fe400007c4270 */
[C---:B------:R-:W-:Y:S02]  /*9d00*/  ISETP.LT.OR P5, PT, R177.reuse, 0x29, P5 ;  /* 0x00000029b100780c */ /* 0x040fe40002fa1670 */
[----:B------:R-:W-:-:S02]  /*9d10*/  ISETP.LT.OR P6, PT, R177, 0x2a, P6 ;  /* 0x0000002ab100780c */ /* 0x000fc400037c1670 */
[----:B------:R-:W-:Y:S02]  /*9d20*/  FSEL R156, R156, -INF , !P5 ;  /* 0xff8000009c9c7808 */ /* 0x000fe40006800000 */
[----:B------:R-:W-:Y:S02]  /*9d30*/  ISETP.GT.AND P4, PT, R178, 0x31, P0 ;  /* 0x00000031b200780c */ /* 0x000fe40000784270 */
[----:B------:R-:W-:Y:S02]  /*9d40*/  FSEL R157, R157, -INF , !P6 ;  /* 0xff8000009d9d7808 */ /* 0x000fe40007000000 */
[----:B0-----:R-:W-:Y:S02]  /*9d50*/  FMNMX.FTZ R159, R158, R13, !PT ;  /* 0x0000000d9e9f7209 */ /* 0x001fe40007810000 */
[----:B------:R-:W-:Y:S02]  /*9d60*/  FSEL R158, R15, -INF , !P2 ;  /* 0xff8000000f9e7808 */ /* 0x000fe40005000000 */
[----:B------:R-:W-:Y:S01]  /*9d70*/  ISETP.GT.AND P2, PT, R178, 0x18, P0 ;  /* 0x00000018b200780c */ /* 0x000fe20000744270 */
[----:B------:R-:W0:Y:S01]  /*9d80*/  SHFL.BFLY PT, R180, R159, 0x1, 0x1f ;  /* 0x0c201f009fb47f89 */ /* 0x000e2200000e0000 */
[----:B------:R-:W-:-:S02]  /*9d90*/  ISETP.LT.OR P4, PT, R177, 0x32, P4 ;  /* 0x00000032b100780c */ /* 0x000fc40002781670 */
[----:B------:R-:W-:Y:S02]  /*9da0*/  ISETP.LT.OR P2, PT, R177, 0x19, P2 ;  /* 0x00000019b100780c */ /* 0x000fe40001741670 */
[----:B------:R-:W-:Y:S02]  /*9db0*/  FSEL R161, R161, -INF , !P4 ;  /* 0xff800000a1a17808 */ /* 0x000fe40006000000 */
[----:B------:R-:W-:Y:S02]  /*9dc0*/  FSEL R21, R21, -INF , !P2 ;  /* 0xff80000015157808 */ /* 0x000fe40005000000 */
[----:B------:R-:W-:-:S04]  /*9dd0*/  ISETP.GT.AND P2, PT, R178, 0x30, P0 ;  /* 0x00000030b200780c */ /* 0x000fc80000744270 */
[----:B------:R-:W-:-:S04]  /*9de0*/  ISETP.LT.OR P2, PT, R177, 0x31, P2 ;  /* 0x00000031b100780c */ /* 0x000fc80001741670 */
[----:B------:R-:W-:Y:S02]  /*9df0*/  FSEL R160, R160, -INF , !P2 ;  /* 0xff800000a0a07808 */ /* 0x000fe40005000000 */
[----:B0-----:R-:W-:Y:S01]  /*9e00*/  FMNMX.FTZ R13, R159, R180, !PT ;  /* 0x000000b49f0d7209 */ /* 0x001fe20007810000 */
[----:B------:R-:W-:Y:S01]  /*9e10*/  IMAD.U32 R180, RZ, RZ, UR52 ;  /* 0x00000034ffb47e24 */ /* 0x000fe2000f8e00ff */
[----:B------:R-:W-:Y:S02]  /*9e20*/  FSEL R159, R14, -INF , !P1 ;  /* 0xff8000000e9f7808 */ /* 0x000fe40004800000 */
[----:B------:R-:W-:Y:S01]  /*9e30*/  ISETP.GT.AND P1, PT, R178, 0x21, P0 ;  /* 0x00000021b200780c */ /* 0x000fe20000724270 */
[----:B------:R-:W-:-:S01]  /*9e40*/  FFMA.FTZ R179, R13, R180, -8 ;  /* 0xc10000000db37423 */ /* 0x000fc200000100b4 */
[----:B------:R-:W-:Y:S02]  /*9e50*/  FMNMX.FTZ R15, R159, R12, !PT ;  /* 0x0000000c9f0f7209 */ /* 0x000fe40007810000 */
[----:B------:R-:W-:-:S02]  /*9e60*/  ISETP.LT.OR P1, PT, R177, 0x22, P1 ;  /* 0x00000022b100780c */ /* 0x000fc40000f21670 */
[----:B------:R-:W-:Y:S02]  /*9e70*/  FMNMX.FTZ R14, R158, R15, !PT ;  /* 0x0000000f9e0e7209 */ /* 0x000fe40007810000 */
[----:B------:R-:W-:Y:S02]  /*9e80*/  FSETP.NEU.FTZ.AND P3, PT, R13, -INF , PT ;  /* 0xff8000000d00780b */ /* 0x000fe40003f7d000 */
[----:B------:R-:W-:Y:S02]  /*9e90*/  FMNMX.FTZ R15, R17, R14, !PT ;  /* 0x0000000e110f7209 */ /* 0x000fe40007810000 */
[----:B------:R-:W-:Y:S02]  /*9ea0*/  FSEL R154, R154, -INF , !P1 ;  /* 0xff8000009a9a7808 */ /* 0x000fe40004800000 */
[----:B------:R-:W-:Y:S02]  /*9eb0*/  FMNMX.FTZ R14, R18, R15, !PT ;  /* 0x0000000f120e7209 */ /* 0x000fe40007810000 */
[----:B------:R-:W-:-:S02]  /*9ec0*/  FSEL R180, R179, RZ, P3 ;  /* 0x000000ffb3b47208 */ /* 0x000fc40001800000 */
[----:B------:R-:W-:Y:S02]  /*9ed0*/  FMNMX.FTZ R15, R19, R14, !PT ;  /* 0x0000000e130f7209 */ /* 0x000fe40007810000 */
[----:B------:R-:W-:Y:S01]  /*9ee0*/  ISETP.GT.AND P1, PT, R178, 0x38, P0 ;  /* 0x00000038b200780c */ /* 0x000fe20000724270 */
[--C-:B------:R-:W-:Y:S01]  /*9ef0*/  FFMA.FTZ R179, R176, UR52, -R180.reuse ;  /* 0x00000034b0b37c23 */ /* 0x100fe200080108b4 */
[----:B------:R-:W-:Y:S01]  /*9f00*/  FMNMX.FTZ R14, R20, R15, !PT ;  /* 0x0000000f140e7209 */ /* 0x000fe20007810000 */
[--C-:B------:R-:W-:Y:S01]  /*9f10*/  FFMA.FTZ R174, R174, UR52, -R180.reuse ;  /* 0x00000034aeae7c23 */ /* 0x100fe200080108b4 */
[----:B------:R-:W-:Y:S01]  /*9f20*/  ISETP.GT.AND P0, PT, R178, 0x39, P0 ;  /* 0x00000039b200780c */ /* 0x000fe20000704270 */
[--C-:B------:R-:W-:Y:S01]  /*9f30*/  FFMA.FTZ R166, R166, UR52, -R180.reuse ;  /* 0x00000034a6a67c23 */ /* 0x100fe200080108b4 */
[----:B------:R-:W-:Y:S01]  /*9f40*/  FMNMX.FTZ R15, R21, R14, !PT ;  /* 0x0000000e150f7209 */ /* 0x000fe20007810000 */
[--C-:B------:R-:W-:Y:S01]  /*9f50*/  FFMA.FTZ R14, R175, UR52, -R180.reuse ;  /* 0x00000034af0e7c23 */ /* 0x100fe200080108b4 */
[----:B------:R-:W-:Y:S01]  /*9f60*/  ISETP.LT.OR P1, PT, R177, 0x39, P1 ;  /* 0x00000039b100780c */ /* 0x000fe20000f21670 */
[--C-:B------:R-:W-:Y:S01]  /*9f70*/  FFMA.FTZ R175, R170, UR52, -R180.reuse ;  /* 0x00000034aaaf7c23 */ /* 0x100fe200080108b4 */
[----:B------:R-:W-:Y:S01]  /*9f80*/  FMNMX.FTZ R15, R22, R15, !PT ;  /* 0x0000000f160f7209 */ /* 0x000fe20007810000 */
[--C-:B------:R-:W-:Y:S01]  /*9f90*/  FFMA.FTZ R167, R167, UR52, -R180.reuse ;  /* 0x00000034a7a77c23 */ /* 0x100fe200080108b4 */
[----:B------:R-:W-:Y:S01]  /*9fa0*/  ISETP.LT.OR P0, PT, R177, 0x3a, P0 ;  /* 0x0000003ab100780c */ /* 0x000fe20000701670 */
[--C-:B------:R-:W-:Y:S01]  /*9fb0*/  FFMA.FTZ R177, R168, UR52, -R180.reuse ;  /* 0x00000034a8b17c23 */ /* 0x100fe200080108b4 */
[----:B------:R-:W-:Y:S01]  /*9fc0*/  FMNMX.FTZ R15, R152, R15, !PT ;  /* 0x0000000f980f7209 */ /* 0x000fe20007810000 */
[--C-:B------:R-:W-:Y:S01]  /*9fd0*/  FFMA.FTZ R168, R163, UR52, -R180.reuse ;  /* 0x00000034a3a87c23 */ /* 0x100fe200080108b4 */
[----:B------:R-:W-:Y:S01]  /*9fe0*/  FSEL R164, R164, -INF , !P1 ;  /* 0xff800000a4a47808 */ /* 0x000fe20004800000 */
[--C-:B------:R-:W-:Y:S01]  /*9ff0*/  FFMA.FTZ R163, R169, UR52, -R180.reuse ;  /* 0x00000034a9a37c23 */ /* 0x100fe200080108b4 */
[----:B------:R-:W-:Y:S01]  /*a000*/  FMNMX.FTZ R15, R154, R15, !PT ;  /* 0x0000000f9a0f7209 */ /* 0x000fe20007810000 */
[--C-:B------:R-:W-:Y:S01]  /*a010*/  FFMA.FTZ R162, R162, UR52, -R180.reuse ;  /* 0x00000034a2a27c23 */ /* 0x100fe200080108b4 */
[----:B------:R-:W-:Y:S01]  /*a020*/  FSEL R165, R165, -INF , !P0 ;  /* 0xff800000a5a57808 */ /* 0x000fe20004000000 */
[--C-:B------:R-:W-:Y:S01]  /*a030*/  FFMA.FTZ R169, R173, UR52, -R180.reuse ;  /* 0x00000034ada97c23 */ /* 0x100fe200080108b4 */
[----:B------:R-:W-:Y:S01]  /*a040*/  FMNMX.FTZ R176, R156, R15, !PT ;  /* 0x0000000f9cb07209 */ /* 0x000fe20007810000 */
[--C-:B------:R-:W-:Y:S01]  /*a050*/  FFMA.FTZ R172, R172, UR52, -R180.reuse ;  /* 0x00000034acac7c23 */ /* 0x100fe200080108b4 */
[----:B------:R-:W-:Y:S01]  /*a060*/  FSEL R178, R13, RZ, P3 ;  /* 0x000000ff0db27208 */ /* 0x000fe20001800000 */
[--C-:B------:R-:W-:Y:S01]  /*a070*/  FFMA.FTZ R155, R155, UR52, -R180.reuse ;  /* 0x000000349b9b7c23 */ /* 0x100fe200080108b4 */
[----:B------:R-:W-:Y:S01]  /*a080*/  FMNMX.FTZ R15, R157, R176, !PT ;  /* 0x000000b09d0f7209 */ /* 0x000fe20007810000 */
[----:B------:R-:W-:Y:S01]  /*a090*/  FFMA.FTZ R153, R153, UR52, -R180 ;  /* 0x0000003499997c23 */ /* 0x000fe200080108b4 */
[----:B------:R-:W-:Y:S01]  /*a0a0*/  MUFU.EX2 R179, R179 ;  /* 0x000000b300b37308 */ /* 0x000fe20000000800 */
[----:B------:R-:W-:-:S01]  /*a0b0*/  FADD.FTZ R11, -R178, R11 ;  /* 0x0000000bb20b7221 */ /* 0x000fc20000010100 */
[----:B------:R-:W-:-:S04]  /*a0c0*/  FMNMX.FTZ R176, R160, R15, !PT ;  /* 0x0000000fa0b07209 */ /* 0x000fc80007810000 */
[----:B------:R-:W-:Y:S02]  /*a0d0*/  FMNMX.FTZ R15, R161, R176, !PT ;  /* 0x000000b0a10f7209 */ /* 0x000fe40007810000 */
[----:B------:R-:W-:Y:S02]  /*a0e0*/  MUFU.EX2 R14, R14 ;  /* 0x0000000e000e7308 */ /* 0x000fe40000000800 */
[----:B------:R-:W-:-:S04]  /*a0f0*/  FMNMX.FTZ R170, R164, R15, !PT ;  /* 0x0000000fa4aa7209 */ /* 0x000fc80007810000 */
[----:B------:R-:W-:Y:S02]  /*a100*/  FMNMX.FTZ R170, R165, R170, !PT ;  /* 0x000000aaa5aa7209 */ /* 0x000fe40007810000 */
[----:B------:R-:W-:Y:S03]  /*a110*/  MUFU.EX2 R174, R174 ;  /* 0x000000ae00ae7308 */ /* 0x000fe60000000800 */
[----:B------:R-:W0:Y:S05]  /*a120*/  SHFL.BFLY PT, R15, R170, 0x2, 0x1f ;  /* 0x0c401f00aa0f7f89 */ /* 0x000e2a00000e0000 */
[----:B------:R-:W-:Y:S08]  /*a130*/  MUFU.EX2 R175, R175 ;  /* 0x000000af00af7308 */ /* 0x000ff00000000800 */
[----:B------:R-:W-:Y:S08]  /*a140*/  MUFU.EX2 R166, R166 ;  /* 0x000000a600a67308 */ /* 0x000ff00000000800 */
[----:B------:R-:W-:Y:S01]  /*a150*/  MUFU.EX2 R177, R177 ;  /* 0x000000b100b17308 */ /* 0x000fe20000000800 */
[----:B0-----:R-:W-:Y:S01]  /*a160*/  FMNMX.FTZ R15, R170, R15, !PT ;  /* 0x0000000faa0f7209 */ /* 0x001fe20007810000 */
[--C-:B------:R-:W-:Y:S01]  /*a170*/  FFMA.FTZ R170, R171, UR52, -R180.reuse ;  /* 0x00000034abaa7c23 */ /* 0x100fe200080108b4 */
[----:B------:R-:W-:-:S03]  /*a180*/  FFMA.FTZ R171, R23, UR52, -R180 ;  /* 0x0000003417ab7c23 */ /* 0x000fc600080108b4 */
[----:B------:R-:W0:Y:S02]  /*a190*/  SHFL.BFLY PT, R176, R15, 0x1, 0x1f ;  /* 0x0c201f000fb07f89 */ /* 0x000e2400000e0000 */
[----:B------:R-:W-:Y:S08]  /*a1a0*/  MUFU.EX2 R167, R167 ;  /* 0x000000a700a77308 */ /* 0x000ff00000000800 */
[----:B------:R-:W-:Y:S08]  /*a1b0*/  MUFU.EX2 R178, R171 ;  /* 0x000000ab00b27308 */ /* 0x000ff00000000800 */
[----:B------:R-:W-:Y:S01]  /*a1c0*/  MUFU.EX2 R168, R168 ;  /* 0x000000a800a87308 */ /* 0x000fe20000000800 */
[----:B0-----:R-:W-:Y:S01]  /*a1d0*/  FMNMX.FTZ R15, R15, R176, !PT ;  /* 0x000000b00f0f7209 */ /* 0x001fe20007810000 */
[----:B------:R-:W-:-:S06]  /*a1e0*/  IMAD.U32 R176, RZ, RZ, UR52 ;  /* 0x00000034ffb07e24 */ /* 0x000fcc000f8e00ff */
[----:B------:R-:W-:Y:S01]  /*a1f0*/  MUFU.EX2 R163, R163 ;  /* 0x000000a300a37308 */ /* 0x000fe20000000800 */
[C---:B------:R-:W-:Y:S01]  /*a200*/  FSETP.NEU.FTZ.AND P0, PT, R15.reuse, -INF , PT ;  /* 0xff8000000f00780b */ /* 0x040fe20003f1d000 */
[----:B------:R-:W-:Y:S01]  /*a210*/  FFMA.FTZ R23, R15, R176, -8 ;  /* 0xc10000000f177423 */ /* 0x000fe200000100b0 */
[----:B------:R-:W-:-:S04]  /*a220*/  FMUL.FTZ R176, R11, UR52 ;  /* 0x000000340bb07c20 */ /* 0x000fc80008410000 */
[----:B------:R-:W-:Y:S01]  /*a230*/  FSEL R23, R23, RZ, P0 ;  /* 0x000000ff17177208 */ /* 0x000fe20000000000 */
[----:B------:R-:W-:Y:S04]  /*a240*/  MUFU.EX2 R162, R162 ;  /* 0x000000a200a27308 */ /* 0x000fe80000000800 */
[----:B------:R-:W-:-:S01]  /*a250*/  FFMA.FTZ R11, R158, UR52, -R23 ;  /* 0x000000349e0b7c23 */ /* 0x000fc20008010817 */
[--C-:B------:R-:W-:Y:S01]  /*a260*/  FFMA.FTZ R158, R17, UR52, -R23.reuse ;  /* 0x00000034119e7c23 */ /* 0x100fe20008010817 */
[----:B------:R-:W-:-:S01]  /*a270*/  FFMA.FTZ R17, R19, UR52, -R23 ;  /* 0x0000003413117c23 */ /* 0x000fc20008010817 */
[----:B------:R-:W-:Y:S01]  /*a280*/  FSEL R19, R15, RZ, P0 ;  /* 0x000000ff0f137208 */ /* 0x000fe20000000000 */
[----:B------:R-:W-:-:S01]  /*a290*/  FFMA.FTZ R180, R159, UR52, -R23 ;  /* 0x000000349fb47c23 */ /* 0x000fc20008010817 */
[----:B------:R-:W0:Y:S01]  /*a2a0*/  MUFU.EX2 R176, R176 ;  /* 0x000000b000b07308 */ /* 0x000e220000000800 */
[----:B------:R-:W-:-:S01]  /*a2b0*/  FFMA.FTZ R159, R18, UR52, -R23 ;  /* 0x00000034129f7c23 */ /* 0x000fc20008010817 */
[----:B------:R-:W-:Y:S01]  /*a2c0*/  FFMA.FTZ R18, R20, UR52, -R23 ;  /* 0x0000003414127c23 */ /* 0x000fe20008010817 */
[----:B------:R-:W-:-:S01]  /*a2d0*/  FADD.FTZ R19, -R19, R12 ;  /* 0x0000000c13137221 */ /* 0x000fc20000010100 */
[--C-:B------:R-:W-:Y:S01]  /*a2e0*/  FFMA.FTZ R20, R21, UR52, -R23.reuse ;  /* 0x0000003415147c23 */ /* 0x100fe20008010817 */
[----:B------:R-:W-:-:S01]  /*a2f0*/  FFMA.FTZ R22, R22, UR52, -R23 ;  /* 0x0000003416167c23 */ /* 0x000fc20008010817 */
[--C-:B------:R-:W-:Y:S01]  /*a300*/  FFMA.FTZ R12, R152, UR52, -R23.reuse ;  /* 0x00000034980c7c23 */ /* 0x100fe20008010817 */
[----:B------:R-:W-:Y:S01]  /*a310*/  FMUL.FTZ R19, R19, UR52 ;  /* 0x0000003413137c20 */ /* 0x000fe20008410000 */
        /* <DEDUP_REMOVED lines=9> */
[----:B0-----:R-:W-:-:S01]  /*a3b0*/  FFMA.FTZ R173, R176, R4, R179 ;  /* 0x00000004b0ad7223 */ /* 0x001fc200000100b3 */
[----:B------:R-:W-:Y:S01]  /*a3c0*/  PLOP3.LUT P0, PT, PT, PT, UP0, 0x40, 0x0 ;  /* 0x000000000000781c */ /* 0x000fe20003f0e808 */
[----:B------:R-:W-:Y:S01]  /*a3d0*/  FMUL.FTZ R24, R24, R176 ;  /* 0x000000b018187220 */ /* 0x000fe20000410000 */
[----:B------:R-:W-:Y:S01]  /*a3e0*/  F2FP.SATFINITE.E4M3.F32.PACK_AB_MERGE_C R152, R175, R174, RZ ;  /* 0x000000aeaf98723e */ /* 0x000fe200048070ff */
[----:B------:R-:W-:-:S01]  /*a3f0*/  FADD.FTZ R173, R14, R173 ;  /* 0x000000ad0ead7221 */ /* 0x000fc20000010000 */
[----:B------:R-:W-:Y:S01]  /*a400*/  F2FP.SATFINITE.E4M3.F32.PACK_AB_MERGE_C R154, R168, R167, RZ ;  /* 0x000000a7a89a723e */ /* 0x000fe200048070ff */
[-C--:B------:R-:W-:Y:S01]  /*a410*/  FMUL.FTZ R25, R25, R176.reuse ;  /* 0x000000b019197220 */ /* 0x080fe20000410000 */
[----:B------:R-:W0:Y:S01]  /*a420*/  MUFU.EX2 R11, R11 ;  /* 0x0000000b000b7308 */ /* 0x000e220000000800 */
[----:B------:R-:W-:Y:S01]  /*a430*/  F2FP.SATFINITE.E4M3.F32.PACK_AB_MERGE_C R152, R14, R179, R152 ;  /* 0x000000b30e98723e */ /* 0x000fe20004807098 */
[----:B------:R-:W-:Y:S01]  /*a440*/  FMUL.FTZ R28, R28, R176 ;  /* 0x000000b01c1c7220 */ /* 0x000fe20000410000 */
[----:B------:R-:W-:Y:S01]  /*a450*/  F2FP.SATFINITE.E4M3.F32.PACK_AB_MERGE_C R154, R177, R166, R154 ;  /* 0x000000a6b19a723e */ /* 0x000fe2000480709a */
[-C--:B------:R-:W-:Y:S01]  /*a460*/  FMUL.FTZ R29, R29, R176.reuse ;  /* 0x000000b01d1d7220 */ /* 0x080fe20000410000 */
[-C--:B------:R-:W-:Y:S01]  /*a470*/  FMUL.FTZ R32, R32, R176.reuse ;  /* 0x000000b020207220 */ /* 0x080fe20000410000 */
[-C--:B------:R-:W-:Y:S01]  /*a480*/  FMUL.FTZ R33, R33, R176.reuse ;  /* 0x000000b021217220 */ /* 0x080fe20000410000 */
[----:B------:R-:W-:Y:S01]  /*a490*/  FMUL.FTZ R36, R36, R176 ;  /* 0x000000b024247220 */ /* 0x000fe20000410000 */
[----:B------:R-:W4:Y:S01]  /*a4a0*/  MUFU.EX2 R158, R158 ;  /* 0x0000009e009e7308 */ /* 0x000f220000000800 */
[----:B--2---:R-:W-:-:S01]  /*a4b0*/  FFMA.FTZ R4, R19, R5, R180 ;  /* 0x0000000513047223 */ /* 0x004fc200000100b4 */
        /* <DEDUP_REMOVED lines=9> */
[-C--:B------:R-:W-:Y:S01]  /*a550*/  FMUL.FTZ R49, R49, R176.reuse ;  /* 0x000000b031317220 */ /* 0x080fe20000410000 */
[-C--:B------:R-:W-:Y:S01]  /*a560*/  FMUL.FTZ R52, R52, R176.reuse ;  /* 0x000000b034347220 */ /* 0x080fe20000410000 */
[-C--:B------:R-:W-:Y:S01]  /*a570*/  FMUL.FTZ R53, R53, R176.reuse ;  /* 0x000000b035357220 */ /* 0x080fe20000410000 */
        /* <DEDUP_REMOVED lines=10> */
[----:B------:R-:W5:Y:S01]  /*a620*/  MUFU.EX2 R18, R18 ;  /* 0x0000001200127308 */ /* 0x000f620000000800 */
        /* <DEDUP_REMOVED lines=15> */
[----:B------:R4:W3:Y:S01]  /*a720*/  MUFU.EX2 R171, R22 ;  /* 0x0000001600ab7308 */ /* 0x0008e20000000800 */
        /* <DEDUP_REMOVED lines=8> */
[----:B----4-:R-:W-:-:S01]  /*a7b0*/  FADD.FTZ R22, R158, R5 ;  /* 0x000000059e167221 */ /* 0x010fc20000010000 */
[----:B------:R-:W-:Y:S01]  /*a7c0*/  FADD.FTZ R5, R175, R4 ;  /* 0x00000004af057221 */ /* 0x000fe20000010000 */
[-C--:B------:R-:W-:Y:S01]  /*a7d0*/  FMUL.FTZ R116, R116, R176.reuse ;  /* 0x000000b074747220 */ /* 0x080fe20000410000 */
[----:B------:R-:W-:Y:S01]  /*a7e0*/  FMUL.FTZ R117, R117, R176 ;  /* 0x000000b075757220 */ /* 0x000fe20000410000 */
[----:B--2---:R-:W-:-:S01]  /*a7f0*/  FADD.FTZ R22, R159, R22 ;  /* 0x000000169f167221 */ /* 0x004fc20000010000 */
[----:B------:R-:W-:Y:S01]  /*a800*/  FADD.FTZ R4, R166, R5 ;  /* 0x00000005a6047221 */ /* 0x000fe20000010000 */
[----:B------:R-:W-:Y:S01]  /*a810*/  FMUL.FTZ R120, R120, R176 ;  /* 0x000000b078787220 */ /* 0x000fe20000410000 */
[----:B------:R-:W2:Y:S01]  /*a820*/  MUFU.EX2 R21, R21 ;  /* 0x0000001500157308 */ /* 0x000ea20000000800 */
[----:B0-----:R-:W-:-:S01]  /*a830*/  FADD.FTZ R5, R17, R22 ;  /* 0x0000001611057221 */ /* 0x001fc20000010000 */
[----:B------:R-:W-:Y:S01]  /*a840*/  FADD.FTZ R4, R177, R4 ;  /* 0x00000004b1047221 */ /* 0x000fe20000010000 */
[-C--:B------:R-:W-:Y:S01]  /*a850*/  FMUL.FTZ R121, R121, R176.reuse ;  /* 0x000000b079797220 */ /* 0x080fe20000410000 */
[----:B------:R-:W-:Y:S01]  /*a860*/  FMUL.FTZ R124, R124, R176 ;  /* 0x000000b07c7c7220 */ /* 0x000fe20000410000 */
[----:B-----5:R-:W-:-:S01]  /*a870*/  FADD.FTZ R5, R18, R5 ;  /* 0x0000000512057221 */ /* 0x020fc20000010000 */
[----:B------:R-:W-:Y:S01]  /*a880*/  FADD.FTZ R173, R167, R4 ;  /* 0x00000004a7ad7221 */ /* 0x000fe20000010000 */
[----:B------:R-:W-:Y:S01]  /*a890*/  FMUL.FTZ R125, R125, R176 ;  /* 0x000000b07d7d7220 */ /* 0x000fe20000410000 */
[----:B------:R-:W0:Y:S01]  /*a8a0*/  MUFU.EX2 R169, R169 ;  /* 0x000000a900a97308 */ /* 0x000e220000000800 */
[----:B-1----:R-:W-:-:S01]  /*a8b0*/  FADD.FTZ R4, R20, R5 ;  /* 0x0000000514047221 */ /* 0x002fc20000010000 */
[----:B------:R-:W-:Y:S01]  /*a8c0*/  FADD.FTZ R22, R168, R173 ;  /* 0x000000ada8167221 */ /* 0x000fe20000010000 */
[-C--:B------:R-:W-:Y:S01]  /*a8d0*/  FMUL.FTZ R128, R128, R176.reuse ;  /* 0x000000b080807220 */ /* 0x080fe20000410000 */
[----:B------:R-:W-:Y:S01]  /*a8e0*/  FMUL.FTZ R129, R129, R176 ;  /* 0x000000b081817220 */ /* 0x000fe20000410000 */
[----:B---3--:R-:W-:-:S01]  /*a8f0*/  FADD.FTZ R5, R171, R4 ;  /* 0x00000004ab057221 */ /* 0x008fc20000010000 */
[----:B------:R-:W-:Y:S01]  /*a900*/  FADD.FTZ R173, R163, R22 ;  /* 0x00000016a3ad7221 */ /* 0x000fe20000010000 */
[----:B------:R-:W-:Y:S01]  /*a910*/  F2FP.SATFINITE.E4M3.F32.PACK_AB_MERGE_C R171, R171, R20, RZ ;  /* 0x00000014abab723e */ /* 0x000fe200048070ff */
[----:B------:R-:W1:Y:S01]  /*a920*/  MUFU.EX2 R156, R156 ;  /* 0x0000009c009c7308 */ /* 0x000e620000000800 */
[----:B------:R-:W-:-:S01]  /*a930*/  FADD.FTZ R4, R12, R5 ;  /* 0x000000050c047221 */ /* 0x000fc20000010000 */
[----:B------:R-:W-:Y:S01]  /*a940*/  FADD.FTZ R22, R162, R173 ;  /* 0x000000ada2167221 */ /* 0x000fe20000010000 */
[-C--:B------:R-:W-:Y:S01]  /*a950*/  FMUL.FTZ R132, R132, R176.reuse ;  /* 0x000000b084847220 */ /* 0x080fe20000410000 */
[----:B------:R-:W-:Y:S01]  /*a960*/  FMUL.FTZ R133, R133, R176 ;  /* 0x000000b085857220 */ /* 0x000fe20000410000 */
[----:B--2---:R-:W-:-:S01]  /*a970*/  FADD.FTZ R5, R21, R4 ;  /* 0x0000000415057221 */ /* 0x004fc20000010000 */
        /* <DEDUP_REMOVED lines=28> */
[----:B------:R-:W-:Y:S01]  /*ab40*/  F2FP.SATFINITE.E4M3.F32.PACK_AB_MERGE_C R157, R157, R156, RZ ;  /* 0x0000009c9d9d723e */ /* 0x000fe200048070ff */
[----:B------:R-:W-:Y:S01]  /*ab50*/  FMUL.FTZ R47, R47, R19 ;  /* 0x000000132f2f7220 */ /* 0x000fe20000410000 */
[----:B------:R-:W-:Y:S01]  /*ab60*/  F2FP.SATFINITE.E4M3.F32.PACK_AB_MERGE_C R156, R162, R163, R169 ;  /* 0x000000a3a29c723e */ /* 0x000fe200048070a9 */
[-C--:B------:R-:W-:Y:S01]  /*ab70*/  FMUL.FTZ R50, R50, R19.reuse ;  /* 0x0000001332327220 */ /* 0x080fe20000410000 */
[----:B------:R-:W-:Y:S01]  /*ab80*/  F2FP.SATFINITE.E4M3.F32.PACK_AB_MERGE_C R157, R21, R12, R157 ;  /* 0x0000000c159d723e */ /* 0x000fe2000480709d */
        /* <DEDUP_REMOVED lines=29> */
[----:B------:R-:W-:Y:S01]  /*ad60*/  FMUL.FTZ R90, R90, R19 ;  /* 0x000000135a5a7220 */ /* 0x000fe20000410000 */
[----:B------:R-:W-:-:S01]  /*ad70*/  FADD.FTZ R4, R178, R159 ;  /* 0x0000009fb2047221 */ /* 0x000fc20000010000 */
[----:B------:R-:W-:Y:S01]  /*ad80*/  F2FP.SATFINITE.E4M3.F32.PACK_AB_MERGE_C R158, R155, R170, R153 ;  /* 0x000000aa9b9e723e */ /* 0x000fe20004807099 */
[----:B------:R-:W-:Y:S01]  /*ad90*/  FMUL.FTZ R91, R91, R19 ;  /* 0x000000135b5b7220 */ /* 0x000fe20000410000 */
[----:B------:R-:W1:Y:S01]  /*ada0*/  MUFU.EX2 R23, R23 ;  /* 0x0000001700177308 */ /* 0x000e620000000800 */
[----:B--2---:R-:W-:-:S01]  /*adb0*/  FADD.FTZ R5, R161, R22 ;  /* 0x00000016a1057221 */ /* 0x004fc20000010000 */
[----:B------:R-:W-:Y:S01]  /*adc0*/  F2FP.SATFINITE.E4M3.F32.PACK_AB_MERGE_C R153, R11, R180, R165 ;  /* 0x000000b40b99723e */ /* 0x000fe200048070a5 */
[----:B------:R-:W-:Y:S01]  /*add0*/  FMUL.FTZ R94, R94, R19 ;  /* 0x000000135e5e7220 */ /* 0x000fe20000410000 */
[----:B------:R-:W-:Y:S01]  /*ade0*/  F2FP.SATFINITE.E4M3.F32.PACK_AB_MERGE_C R155, R18, R17, R171 ;  /* 0x00000011129b723e */ /* 0x000fe200048070ab */
[-C--:B------:R-:W-:Y:S01]  /*adf0*/  FMUL.FTZ R95, R95, R19.reuse ;  /* 0x000000135f5f7220 */ /* 0x080fe20000410000 */
[-C--:B------:R-:W-:Y:S01]  /*ae00*/  FMUL.FTZ R98, R98, R19.reuse ;  /* 0x0000001362627220 */ /* 0x080fe20000410000 */
[-C--:B------:R-:W-:Y:S01]  /*ae10*/  FMUL.FTZ R99, R99, R19.reuse ;  /* 0x0000001363637220 */ /* 0x080fe20000410000 */
[----:B------:R-:W-:Y:S01]  /*ae20*/  FMUL.FTZ R102, R102, R19 ;  /* 0x0000001366667220 */ /* 0x000fe20000410000 */
[----:B0-----:R-:W-:-:S01]  /*ae30*/  FADD.FTZ R20, R164, R5 ;  /* 0x00000005a4147221 */ /* 0x001fc20000010000 */
[-C--:B------:R-:W-:Y:S01]  /*ae40*/  FMUL.FTZ R103, R103, R19.reuse ;  /* 0x0000001367677220 */ /* 0x080fe20000410000 */
[-C--:B------:R-:W-:Y:S01]  /*ae50*/  FMUL.FTZ R106, R106, R19.reuse ;  /* 0x000000136a6a7220 */ /* 0x080fe20000410000 */
[-C--:B------:R-:W-:Y:S01]  /*ae60*/  FMUL.FTZ R107, R107, R19.reuse ;  /* 0x000000136b6b7220 */ /* 0x080fe20000410000 */
[-C--:B------:R-:W-:Y:S01]  /*ae70*/  FMUL.FTZ R110, R110, R19.reuse ;  /* 0x000000136e6e7220 */ /* 0x080fe20000410000 */
[-C--:B------:R-:W-:Y:S01]  /*ae80*/  FMUL.FTZ R111, R111, R19.reuse ;  /* 0x000000136f6f7220 */ /* 0x080fe20000410000 */
[-C--:B------:R-:W-:Y:S01]  /*ae90*/  FMUL.FTZ R114, R114, R19.reuse ;  /* 0x0000001372727220 */ /* 0x080fe20000410000 */
[-C--:B------:R-:W-:Y:S01]  /*aea0*/  FMUL.FTZ R115, R115, R19.reuse ;  /* 0x0000001373737220 */ /* 0x080fe20000410000 */
[C---:B-1----:R-:W-:Y:S01]  /*aeb0*/  F2FP.SATFINITE.E4M3.F32.PACK_AB_MERGE_C R159, R23.reuse, R164, RZ ;  /* 0x000000a4179f723e */ /* 0x042fe200048070ff */
[----:B------:R-:W-:Y:S01]  /*aec0*/  FADD.FTZ R5, R23, R20 ;  /* 0x0000001417057221 */ /* 0x000fe20000010000 */
[-C--:B------:R-:W-:Y:S01]  /*aed0*/  FMUL.FTZ R118, R118, R19.reuse ;  /* 0x0000001376767220 */ /* 0x080fe20000410000 */
[-C--:B------:R-:W-:Y:S01]  /*aee0*/  FMUL.FTZ R119, R119, R19.reuse ;  /* 0x0000001377777220 */ /* 0x080fe20000410000 */
[----:B------:R-:W-:Y:S01]  /*aef0*/  F2FP.SATFINITE.E4M3.F32.PACK_AB_MERGE_C R159, R161, R160, R159 ;  /* 0x000000a0a19f723e */ /* 0x000fe2000480709f */
        /* <DEDUP_REMOVED lines=16> */
[----:B------:R-:W-:Y:S06]  /*b000*/  @P0 BRA `(.L_x_1304) ;  /* 0x0000000000040947 */ /* 0x000fec0003800000 */
[----:B------:R-:W-:Y:S01]  /*b010*/  BPT.TRAP 0x1 ;  /* 0x000000040000795c */ /* 0x000fe20000300000 */
.L_x_1304:
[----:B------:R-:W-:Y:S01]  /*b020*/  PLOP3.LUT P1, PT, PT, PT, UP0, 0x40, 0x0 ;  /* 0x000000000000781c */ /* 0x000fe20003f2e808 */
[----:B------:R0:W1:-:S12]  /*b030*/  SYNCS.PHASECHK.TRANS64.TRYWAIT P0, [UR57+0x20850], R9 ;  /* 0x02085009ff0075a7 */ /* 0x0000580008000179 */
[----:B0-----:R-:W-:Y:S05]  /*b040*/  @P1 BRA `(.L_x_1305) ;  /* 0x0000000000041947 */ /* 0x001fea0003800000 */
[----:B------:R-:W-:Y:S01]  /*b050*/  BPT.TRAP 0x1 ;  /* 0x000000040000795c */ /* 0x000fe20000300000 */
.L_x_1305:
[----:B-1----:R-:W-:Y:S05]  /*b060*/  @P0 BRA `(.L_x_1306) ;  /* 0x0000000000080947 */ /* 0x002fea0003800000 */
[----:B------:R-:W0:Y:S02]  /*b070*/  SYNCS.PHASECHK.TRANS64.TRYWAIT P0, [UR57+0x20850], R9 ;  /* 0x02085009ff0075a7 */ /* 0x000e240008000179 */
[----:B0-----:R-:W-:Y:S05]  /*b080*/  @!P0 BRA `(.L_x_1307) ;  /* 0x00000094008c8947 */ /* 0x001fea0003800000 */
.L_x_1306:
        /* <DEDUP_REMOVED lines=15> */
.L_x_1308:
[----:B------:R-:W-:Y:S01]  /*b180*/  UIADD3 UR57, UR57, 0x20860, URZ ;  /* 0x0002086039397890 */ /* 0x000fe2000fffe03f */
[C---:B------:R-:W-:Y:S01]  /*b190*/  ISETP.GT.AND P0, PT, R10.reuse, UR40, PT ;  /* 0x000000280a007c0c */ /* 0x040fe2000bf04270 */
[----:B------:R-:W-:Y:S02]  /*b1a0*/  VIADD R10, R10, 0xffffffff ;  /* 0xffffffff0a0a7836 */ /* 0x000fe40000000000 */
[----:B------:R-:W-:Y:S01]  /*b1b0*/  UPRMT UR57, UR45, 0x654, UR57 ;  /* 0x000006542d397896 */ /* 0x000fe20008000039 */
[----:B0-----:R-:W-:Y:S02]  /*b1c0*/  IMAD.MOV.U32 R12, RZ, RZ, R15 ;  /* 0x000000ffff0c7224 */ /* 0x001fe400078e000f */
[----:B------:R-:W-:-:S06]  /*b1d0*/  IMAD.MOV.U32 R11, RZ, RZ, R13 ;  /* 0x000000ffff0b7224 */ /* 0x000fcc00078e000d */
[----:B------:R-:W-:Y:S01]  /*b1e0*/  SYNCS.ARRIVE.TRANS64.RED.A1T0 RZ, [UR57], RZ ;  /* 0x000000ffffff79a7 */ /* 0x000fe20008100439 */
[----:B------:R-:W-:Y:S05]  /*b1f0*/  @P0 BRA `(.L_x_1309) ;  /* 0xffffffd800300947 */ /* 0x000fea000383ffff */
.L_x_1290:
[----:B------:R-:W-:Y:S01]  /*b200*/  ULDC.64 UR8, c[0x0][0x9a0] ;  /* 0x0002680000087ab9 */ /* 0x000fe20000000a00 */
[----:B------:R-:W-:Y:S01]  /*b210*/  IADD3 R16, -R16, 0xb, RZ ;  /* 0x0000000b10107810 */ /* 0x000fe20007ffe1ff */
[----:B------:R-:W-:Y:S01]  /*b220*/  UISETP.NE.U32.AND UP0, UPT, UR8, URZ, UPT ;  /* 0x0000003f0800728c */ /* 0x000fe2000bf05070 */
[----:B-1----:R-:W-:-:S03]  /*b230*/  IMAD.MOV.U32 R6, RZ, RZ, 0x3f800000 ;  /* 0x3f800000ff067424 */ /* 0x002fc600078e00ff */
[----:B------:R-:W-:Y:S01]  /*b240*/  UISETP.NE.AND.EX UP0, UPT, UR9, URZ, UPT, UP0 ;  /* 0x0000003f0900728c */ /* 0x000fe2000bf05300 */
[----:B------:R0:W-:Y:S08]  /*b250*/  BAR.ARV R16, 0x100 ;  /* 0x000400100000751d */ /* 0x0001f00000002000 */
[----:B------:R-:W-:Y:S06]  /*b260*/  BAR.ARV 0x8, 0x180 ;  /* 0x0206000000007b1d */ /* 0x000fec0000002000 */
[----:B------:R-:W-:Y:S01]  /*b270*/  @UP0 ULDC.64 UR10, c[0x0][0x9c8] ;  /* 0x00027200000a0ab9 */ /* 0x000fe20000000a00 */
[----:B------:R-:W-:Y:S01]  /*b280*/  @UP0 USHF.R.S32.HI UR7, URZ, 0x1f, UR38 ;  /* 0x0000001f3f070899 */ /* 0x000fe20008011426 */
[----:B------:R-:W-:Y:S01]  /*b290*/  PLOP3.LUT P0, PT, PT, PT, UP0, 0x80, 0x0 ;  /* 0x000000000000781c */ /* 0x000fe20003f0f008 */
[----:B------:R-:W-:-:S02]  /*b2a0*/  @UP0 UIMAD UR6, UR39, UR10, URZ ;  /* 0x0000000a270602a4 */ /* 0x000fc4000f8e023f */
[----:B------:R-:W-:Y:S02]  /*b2b0*/  @UP0 UIMAD.WIDE.U32 UR4, UR37, UR10, URZ ;  /* 0x0000000a250402a5 */ /* 0x000fe4000f8e003f */
[----:B------:R-:W-:-:S03]  /*b2c0*/  @UP0 UIMAD UR6, UR37, UR11, UR6 ;  /* 0x0000000b250602a4 */ /* 0x000fc6000f8e0206 */
[----:B------:R-:W-:Y:S01]  /*b2d0*/  @UP0 ULDC.64 UR10, c[0x0][0x9d0] ;  /* 0x00027400000a0ab9 */ /* 0x000fe20000000a00 */
[----:B------:R-:W-:Y:S02]  /*b2e0*/  @UP0 UIADD3 UR5, UR5, UR6, URZ ;  /* 0x0000000605050290 */ /* 0x000fe4000fffe03f */
[----:B------:R-:W-:Y:S02]  /*b2f0*/  @UP0 UIMAD UR6, UR7, UR10, URZ ;  /* 0x0000000a070602a4 */ /* 0x000fe4000f8e023f */
[----:B------:R-:W-:Y:S02]  /*b300*/  @UP0 UIMAD.WIDE.U32 UR4, UR38, UR10, UR4 ;  /* 0x0000000a260402a5 */ /* 0x000fe4000f8e0004 */
[----:B------:R-:W-:-:S04]  /*b310*/  @UP0 UIMAD UR6, UR38, UR11, UR6 ;  /* 0x0000000b260602a4 */ /* 0x000fc8000f8e0206 */
[----:B------:R-:W-:Y:S02]  /*b320*/  @UP0 UIADD3 UR5, UR5, UR6, URZ ;  /* 0x0000000605050290 */ /* 0x000fe4000fffe03f */
[----:B------:R-:W-:-:S04]  /*b330*/  @UP0 ULEA UR6, UP1, UR4, UR8, 0x2 ;  /* 0x0000000804060291 */ /* 0x000fc8000f82103f */
[----:B------:R-:W-:Y:S02]  /*b340*/  @UP0 ULEA.HI.X UR7, UR4, UR9, UR5, 0x2, UP1 ;  /* 0x0000000904070291 */ /* 0x000fe400088f1405 */
[----:B------:R-:W-:-:S04]  /*b350*/  MOV R2, UR6 ;  /* 0x0000000600027c02 */ /* 0x000fc80008000f00 */
[----:B------:R-:W-:-:S05]  /*b360*/  IMAD.U32 R3, RZ, RZ, UR7 ;  /* 0x00000007ff037e24 */ /* 0x000fca000f8e00ff */
[----:B------:R1:W2:Y:S01]  /*b370*/  @P0 LDG.E R6, desc[UR50][R2.64] ;  /* 0x0000003202060981 */ /* 0x0002a2000c1e1900 */
[----:B------:R-:W-:-:S03]  /*b380*/  IMAD.U32 R17, RZ, RZ, UR52 ;  /* 0x00000034ff117e24 */ /* 0x000fc6000f8e00ff */
[----:B------:R-:W3:Y:S04]  /*b390*/  SHFL.BFLY PT, R7, R4, 0x2, 0x1f ;  /* 0x0c401f0004077f89 */ /* 0x000ee800000e0000 */
[----:B------:R-:W4:Y:S01]  /*b3a0*/  SHFL.BFLY PT, R0, R5, 0x2, 0x1f ;  /* 0x0c401f0005007f89 */ /* 0x000f2200000e0000 */
[----:B-1----:R-:W-:Y:S02]  /*b3b0*/  IMAD.U32 R2, RZ, RZ, UR52 ;  /* 0x00000034ff027e24 */ /* 0x002fe4000f8e00ff */
[----:B------:R-:W-:Y:S02]  /*b3c0*/  IMAD.MOV.U32 R3, RZ, RZ, -0x800000 ;  /* 0xff800000ff037424 */ /* 0x000fe400078e00ff */
[----:B---3--:R-:W-:Y:S01]  /*b3d0*/  FADD.FTZ R7, R7, R4 ;  /* 0x0000000407077221 */ /* 0x008fe20000010000 */
[----:B----4-:R-:W-:-:S04]  /*b3e0*/  FADD.FTZ R8, R0, R5 ;  /* 0x0000000500087221 */ /* 0x010fc80000010000 */
[----:B------:R-:W1:Y:S04]  /*b3f0*/  SHFL.BFLY PT, R0, R7, 0x1, 0x1f ;  /* 0x0c201f0007007f89 */ /* 0x000e6800000e0000 */
[----:B------:R-:W3:Y:S01]  /*b400*/  SHFL.BFLY PT, R9, R8, 0x1, 0x1f ;  /* 0x0c201f0008097f89 */ /* 0x000ee200000e0000 */
[----:B-1----:R-:W-:Y:S01]  /*b410*/  FADD.FTZ R10, R7, R0 ;  /* 0x00000000070a7221 */ /* 0x002fe20000010000 */
[----:B------:R-:W-:Y:S02]  /*b420*/  IMAD.MOV.U32 R7, RZ, RZ, RZ ;  /* 0x000000ffff077224 */ /* 0x000fe400078e00ff */
[----:B------:R-:W-:Y:S02]  /*b430*/  IMAD.MOV.U32 R0, RZ, RZ, -0x800000 ;  /* 0xff800000ff007424 */ /* 0x000fe400078e00ff */
[----:B---3--:R-:W-:Y:S01]  /*b440*/  FADD.FTZ R11, R8, R9 ;  /* 0x00000009080b7221 */ /* 0x008fe20000010000 */
[C---:B------:R-:W-:Y:S01]  /*b450*/  FSETP.NE.FTZ.AND P0, PT, R10.reuse, RZ, PT ;  /* 0x000000ff0a00720b */ /* 0x040fe20003f15000 */
[----:B------:R-:W-:Y:S01]  /*b460*/  FMUL.FTZ R12, R10, 0.00390625 ;  /* 0x3b8000000a0c7820 */ /* 0x000fe20000410000 */
[----:B------:R-:W-:-:S02]  /*b470*/  IMAD.MOV.U32 R9, RZ, RZ, RZ ;  /* 0x000000ffff097224 */ /* 0x000fc400078e00ff */
[----:B------:R-:W-:Y:S02]  /*b480*/  FMUL.FTZ R14, R11, 0.00390625 ;  /* 0x3b8000000b0e7820 */ /* 0x000fe40000410000 */
[----:B------:R-:W-:-:S03]  /*b490*/  FSETP.NE.FTZ.AND P1, PT, R12, RZ, PT ;  /* 0x000000ff0c00720b */ /* 0x000fc60003f35000 */
[----:B------:R-:W-:-:S04]  /*b4a0*/  FSETP.NE.FTZ.AND P2, PT, R14, RZ, PT ;  /* 0x000000ff0e00720b */ /* 0x000fc80003f55000 */
[----:B------:R-:W-:Y:S01]  /*b4b0*/  @P0 MUFU.RCP R9, R10 ;  /* 0x0000000a00090308 */ /* 0x000fe20000001000 */
[----:B------:R-:W-:-:S05]  /*b4c0*/  FSETP.NE.FTZ.AND P0, PT, R11, RZ, PT ;  /* 0x000000ff0b00720b */ /* 0x000fca0003f15000 */
[----:B------:R-:W-:Y:S02]  /*b4d0*/  @P1 FMUL.FTZ R2, R2, 0.69314718246459960938 ;  /* 0x3f31721802021820 */ /* 0x000fe40000410000 */
[----:B------:R-:W1:Y:S01]  /*b4e0*/  @P1 MUFU.LG2 R4, R12 ;  /* 0x0000000c00041308 */ /* 0x000e620000000c00 */
[----:B------:R-:W-:-:S07]  /*b4f0*/  @P2 FMUL.FTZ R17, R17, 0.69314718246459960938 ;  /* 0x3f31721811112820 */ /* 0x000fce0000410000 */
[----:B------:R-:W3:Y:S08]  /*b500*/  @P2 MUFU.LG2 R8, R14 ;  /* 0x0000000e00082308 */ /* 0x000ef00000000c00 */
[----:B------:R-:W4:Y:S01]  /*b510*/  @P0 MUFU.RCP R7, R11 ;  /* 0x0000000b00070308 */ /* 0x000f220000001000 */
[----:B-1----:R-:W-:Y:S01]  /*b520*/  @P1 FMUL.FTZ R5, R4, 0.69314718246459960938 ;  /* 0x3f31721804051820 */ /* 0x002fe20000410000 */
[----:B------:R-:W-:-:S03]  /*b530*/  PLOP3.LUT P0, PT, PT, PT, PT, 0x8, 0x0 ;  /* 0x000000000000781c */ /* 0x000fc60003f0e170 */
[----:B------:R-:W-:Y:S01]  /*b540*/  @P1 FFMA.FTZ R3, R2, R13, R5 ;  /* 0x0000000d02031223 */ /* 0x000fe20000010005 */
[----:B---3--:R-:W-:-:S04]  /*b550*/  @P2 FMUL.FTZ R8, R8, 0.69314718246459960938 ;  /* 0x3f31721808082820 */ /* 0x008fc80000410000 */
[----:B------:R-:W-:Y:S01]  /*b560*/  @P2 FFMA.FTZ R0, R17, R15, R8 ;  /* 0x0000000f11002223 */ /* 0x000fe20000010008 */
[-C--:B--2---:R-:W-:Y:S01]  /*b570*/  FMUL.FTZ R9, R9, R6.reuse ;  /* 0x0000000609097220 */ /* 0x084fe20000410000 */
[----:B----4-:R-:W-:-:S03]  /*b580*/  FMUL.FTZ R2, R7, R6 ;  /* 0x0000000607027220 */ /* 0x010fc60000410000 */
        /* <DEDUP_REMOVED lines=127> */
[----:B0-----:R-:W-:-:S07]  /*bd80*/  FMUL.FTZ R147, R147, R2 ;  /* 0x0000000293937220 */ /* 0x001fce0000410000 */
.L_x_1231:
[----:B------:R-:W-:Y:S05]  /*bd90*/  @P0 BRA `(.L_x_1310) ;  /* 0x00000038006c0947 */ /* 0x000fea0003800000 */
[----:B------:R-:W0:Y:S01]  /*bda0*/  S2R R6, SR_TID.X ;  /* 0x0000000000067919 */ /* 0x000e220000002100 */
[----:B------:R-:W-:Y:S01]  /*bdb0*/  ULDC.64 UR4, c[0x4][0x128] ;  /* 0x01004a0000047ab9 */ /* 0x000fe20000000a00 */
[----:B------:R-:W-:Y:S01]  /*bdc0*/  ULDC.64 UR8, c[0x0][0xbd0] ;  /* 0x0002f40000087ab9 */ /* 0x000fe20000000a00 */
[----:B------:R-:W-:Y:S01]  /*bdd0*/  USHF.R.S32.HI UR7, URZ, 0x1f, UR38 ;  /* 0x0000001f3f077899 */ /* 0x000fe20008011426 */
[----:B------:R-:W1:Y:S01]  /*bde0*/  S2R R12, SR_CTAID.X ;  /* 0x00000000000c7919 */ /* 0x000e620000002500 */
[----:B------:R-:W-:Y:S01]  /*bdf0*/  ULDC.64 UR10, c[0x0][0xb38] ;  /* 0x0002ce00000a7ab9 */ /* 0x000fe20000000a00 */
[----:B0-----:R-:W-:-:S05]  /*be00*/  IMAD.SHL.U32 R2, R6, 0x4, RZ ;  /* 0x0000000406027824 */ /* 0x001fca00078e00ff */
[----:B------:R-:W-:Y:S01]  /*be10*/  LOP3.LUT R2, R2, 0xc, RZ, 0xc0, !PT ;  /* 0x0000000c02027812 */ /* 0x000fe200078ec0ff */
[----:B------:R-:W-:Y:S03]  /*be20*/  BAR.SYNC.DEFER_BLOCKING 0x1, 0x100 ;  /* 0x0044000000007b1d */ /* 0x000fe60000010000 */
[----:B------:R-:W-:-:S05]  /*be30*/  IADD3 R4, P0, R2, UR4, RZ ;  /* 0x0000000402047c10 */ /* 0x000fca000ff1e0ff */
[----:B------:R-:W-:-:S05]  /*be40*/  IMAD.X R5, RZ, RZ, UR5, P0 ;  /* 0x00000005ff057e24 */ /* 0x000fca00080e06ff */
[----:B------:R0:W2:Y:S01]  /*be50*/  LDG.E.CONSTANT R2, desc[UR50][R4.64] ;  /* 0x0000003204027981 */ /* 0x0000a2000c1e9900 */
[C---:B------:R-:W-:Y:S01]  /*be60*/  LOP3.LUT P0, R7, R6.reuse, 0x3, RZ, 0xc0, !PT ;  /* 0x0000000306077812 */ /* 0x040fe2000780c0ff */
[----:B------:R-:W-:Y:S01]  /*be70*/  VIADD R6, R6, 0xffffff80 ;  /* 0xffffff8006067836 */ /* 0x000fe20000000000 */
[----:B------:R-:W-:Y:S01]  /*be80*/  UIMAD.WIDE.U32 UR4, UR38, UR8, URZ ;  /* 0x00000008260472a5 */ /* 0x000fe2000f8e003f */
[----:B------:R-:W-:Y:S01]  /*be90*/  BSSY B0, `(.L_x_1311) ;  /* 0x00002b1000007945 */ /* 0x000fe20003800000 */
[----:B------:R-:W-:Y:S01]  /*bea0*/  ISETP.EQ.OR P0, PT, R7, 0x3, !P0 ;  /* 0x000000030700780c */ /* 0x000fe20004702670 */
[----:B------:R-:W-:Y:S02]  /*beb0*/  UIMAD UR6, UR7, UR8, URZ ;  /* 0x00000008070672a4 */ /* 0x000fe4000f8e023f */
[----:B------:R-:W-:Y:S01]  /*bec0*/  UIMAD UR8, UR7, UR10, URZ ;  /* 0x0000000a070872a4 */ /* 0x000fe2000f8e023f */
[----:B------:R-:W-:Y:S01]  /*bed0*/  SEL R175, R38, R39, P0 ;  /* 0x0000002726af7207 */ /* 0x000fe20000000000 */
[----:B------:R-:W-:Y:S01]  /*bee0*/  UIMAD UR9, UR38, UR9, UR6 ;  /* 0x00000009260972a4 */ /* 0x000fe2000f8e0206 */
[----:B0-----:R-:W-:Y:S01]  /*bef0*/  SHF.R.S32.HI R5, RZ, 0x1f, R6 ;  /* 0x0000001fff057819 */ /* 0x001fe20000011406 */
[----:B------:R-:W-:Y:S01]  /*bf00*/  UIMAD.WIDE.U32 UR6, UR38, UR10, URZ ;  /* 0x0000000a260672a5 */ /* 0x000fe2000f8e003f */
[----:B------:R-:W-:Y:S01]  /*bf10*/  SEL R14, R39, R38, P0 ;  /* 0x00000026270e7207 */ /* 0x000fe20000000000 */
[----:B------:R-:W-:Y:S01]  /*bf20*/  UIMAD UR8, UR38, UR11, UR8 ;  /* 0x0000000b260872a4 */ /* 0x000fe2000f8e0208 */
[CC--:B------:R-:W-:Y:S01]  /*bf30*/  LEA.HI R4, R5.reuse, R6.reuse, RZ, 0x7 ;  /* 0x0000000605047211 */ /* 0x0c0fe200078f38ff */
[----:B------:R-:W-:Y:S01]  /*bf40*/  UIADD3 UR9, UR5, UR9, URZ ;  /* 0x0000000905097290 */ /* 0x000fe2000fffe03f */
[----:B------:R-:W-:Y:S01]  /*bf50*/  LEA.HI R5, R5, R6, RZ, 0x2 ;  /* 0x0000000605057211 */ /* 0x000fe200078f10ff */
[----:B------:R-:W-:Y:S01]  /*bf60*/  UIADD3 UR8, UR7, UR8, URZ ;  /* 0x0000000807087290 */ /* 0x000fe2000fffe03f */
[----:B------:R-:W-:-:S02]  /*bf70*/  LOP3.LUT R7, R4, 0xffffff80, RZ, 0xc0, !PT ;  /* 0xffffff8004077812 */ /* 0x000fc400078ec0ff */
[----:B------:R-:W-:Y:S02]  /*bf80*/  SHF.R.S32.HI R9, RZ, 0x7, R4 ;  /* 0x00000007ff097819 */ /* 0x000fe40000011404 */
[----:B------:R-:W-:Y:S01]  /*bf90*/  SEL R181, R70, R71, P0 ;  /* 0x0000004746b57207 */ /* 0x000fe20000000000 */
[----:B------:R-:W-:Y:S01]  /*bfa0*/  IMAD.IADD R38, R6, 0x1, -R7 ;  /* 0x0000000106267824 */ /* 0x000fe200078e0a07 */
[----:B------:R-:W-:Y:S02]  /*bfb0*/  SEL R177, R58, R59, P0 ;  /* 0x0000003b3ab17207 */ /* 0x000fe40000000000 */
[----:B------:R-:W-:Y:S02]  /*bfc0*/  SEL R22, R59, R58, P0 ;  /* 0x0000003a3b167207 */ /* 0x000fe40000000000 */
[----:B------:R-:W-:Y:S02]  /*bfd0*/  SHF.R.S32.HI R7, RZ, 0x1f, R38 ;  /* 0x0000001fff077819 */ /* 0x000fe40000011426 */
[----:B------:R-:W-:-:S02]  /*bfe0*/  SEL R70, R71, R70, P0 ;  /* 0x0000004647467207 */ /* 0x000fc40000000000 */
[----:B------:R-:W-:Y:S02]  /*bff0*/  LEA.HI R11, R7, R38, RZ, 0x2 ;  /* 0x00000026070b7211 */ /* 0x000fe400078f10ff */
[----:B------:R-:W-:Y:S02]  /*c000*/  SEL R59, R78, R79, P0 ;  /* 0x0000004f4e3b7207 */ /* 0x000fe40000000000 */
[----:B------:R-:W-:Y:S02]  /*c010*/  SEL R71, R79, R78, P0 ;  /* 0x0000004e4f477207 */ /* 0x000fe40000000000 */
[----:B------:R-:W-:Y:S02]  /*c020*/  LEA.HI R4, R4, R9, RZ, 0x1 ;  /* 0x0000000904047211 */ /* 0x000fe400078f08ff */
[----:B------:R-:W-:Y:S02]  /*c030*/  LOP3.LUT R79, R5, 0xfffffffc, RZ, 0xc0, !PT ;  /* 0xfffffffc054f7812 */ /* 0x000fe400078ec0ff */
[----:B------:R-:W-:-:S02]  /*c040*/  SHF.R.S32.HI R5, RZ, 0x2, R11 ;  /* 0x00000002ff057819 */ /* 0x000fc4000001140b */
[----:B------:R-:W-:Y:S01]  /*c050*/  SHF.R.S32.HI R10, RZ, 0x1f, R11 ;  /* 0x0000001fff0a7819 */ /* 0x000fe2000001140b */
[----:B------:R-:W-:Y:S01]  /*c060*/  IMAD.IADD R79, R6, 0x1, -R79 ;  /* 0x00000001064f7824 */ /* 0x000fe200078e0a4f */
[----:B------:R-:W-:Y:S01]  /*c070*/  LOP3.LUT R4, R4, 0x3fffffe, RZ, 0xc0, !PT ;  /* 0x03fffffe04047812 */ /* 0x000fe200078ec0ff */
[----:B------:R-:W-:Y:S01]  /*c080*/  IMAD.U32 R6, RZ, RZ, UR4 ;  /* 0x00000004ff067e24 */ /* 0x000fe2000f8e00ff */
[----:B------:R-:W-:Y:S01]  /*c090*/  LEA.HI R10, R10, R5, RZ, 0x3 ;  /* 0x000000050a0a7211 */ /* 0x000fe200078f18ff */
[----:B------:R-:W0:Y:S01]  /*c0a0*/  S2UR UR4, SR_CTAID.Y ;  /* 0x00000000000479c3 */ /* 0x000e220000002600 */
[----:B------:R-:W-:Y:S01]  /*c0b0*/  LEA.HI R7, R7, R38, RZ, 0x5 ;  /* 0x0000002607077211 */ /* 0x000fe200078f28ff */
[----:B------:R-:W-:Y:S01]  /*c0c0*/  IMAD.IADD R9, R9, 0x1, -R4 ;  /* 0x0000000109097824 */ /* 0x000fe200078e0a04 */
[----:B------:R-:W-:Y:S02]  /*c0d0*/  LOP3.LUT R4, R10, 0xfffffff8, RZ, 0xc0, !PT ;  /* 0xfffffff80a047812 */ /* 0x000fe400078ec0ff */
[----:B------:R-:W-:-:S02]  /*c0e0*/  SHF.R.S32.HI R7, RZ, 0x5, R7 ;  /* 0x00000005ff077819 */ /* 0x000fc40000011407 */
[----:B------:R-:W-:Y:S02]  /*c0f0*/  IADD3 R4, R5, -R4, RZ ;  /* 0x8000000405047210 */ /* 0x000fe40007ffe0ff */
[----:B------:R-:W-:Y:S02]  /*c100*/  LEA.HI R5, R79, R79, RZ, 0x1 ;  /* 0x0000004f4f057211 */ /* 0x000fe400078f08ff */
[----:B------:R-:W-:Y:S01]  /*c110*/  SEL R39, R42, R43, P0 ;  /* 0x0000002b2a277207 */ /* 0x000fe20000000000 */
[----:B------:R-:W-:Y:S01]  /*c120*/  IMAD R10, R7, 0x10, R4 ;  /* 0x00000010070a7824 */ /* 0x000fe200078e0204 */
[----:B------:R-:W-:Y:S01]  /*c130*/  SEL R16, R43, R42, P0 ;  /* 0x0000002a2b107207 */ /* 0x000fe20000000000 */
[----:B------:R-:W-:Y:S01]  /*c140*/  IMAD.U32 R7, RZ, RZ, UR5 ;  /* 0x00000005ff077e24 */ /* 0x000fe2000f8e00ff */
[----:B------:R-:W-:Y:S01]  /*c150*/  LOP3.LUT R42, R5, 0x1ffffffe, RZ, 0xc0, !PT ;  /* 0x1ffffffe052a7812 */ /* 0x000fe200078ec0ff */
[----:B------:R-:W-:Y:S01]  /*c160*/  IMAD R10, R9, 0x40, R10 ;  /* 0x00000040090a7824 */ /* 0x000fe200078e020a */
[----:B------:R-:W-:Y:S01]  /*c170*/  LOP3.LUT R9, R11, 0x7ffffffc, RZ, 0xc0, !PT ;  /* 0x7ffffffc0b097812 */ /* 0x000fe200078ec0ff */
[----:B------:R-:W-:Y:S01]  /*c180*/  IMAD.U32 R7, RZ, RZ, UR9 ;  /* 0x00000009ff077e24 */ /* 0x000fe2000f8e00ff */
[----:B------:R-:W-:Y:S01]  /*c190*/  SEL R15, R8, R147, P0 ;  /* 0x00000093080f7207 */ /* 0x000fe20000000000 */
[----:B------:R-:W-:Y:S01]  /*c1a0*/  IMAD.IADD R79, R79, 0x1, -R42 ;  /* 0x000000014f4f7824 */ /* 0x000fe200078e0a2a */
[----:B------:R-:W-:Y:S01]  /*c1b0*/  SEL R17, R28, R29, P0 ;  /* 0x0000001d1c117207 */ /* 0x000fe20000000000 */
[----:B------:R-:W-:Y:S01]  /*c1c0*/  IMAD.IADD R9, R38, 0x1, -R9 ;  /* 0x0000000126097824 */ /* 0x000fe200078e0a09 */
[----:B------:R-:W-:Y:S01]  /*c1d0*/  SEL R28, R29, R28, P0 ;  /* 0x0000001c1d1c7207 */ /* 0x000fe20000000000 */
[--C-:B------:R-:W-:Y:S01]  /*c1e0*/  IMAD R11, R79, 0x8, R10.reuse ;  /* 0x000000084f0b7824 */ /* 0x100fe200078e020a */
[----:B------:R-:W-:Y:S01]  /*c1f0*/  SEL R19, R32, R33, P0 ;  /* 0x0000002120137207 */ /* 0x000fe20000000000 */
[----:B-1----:R-:W-:Y:S01]  /*c200*/  IMAD R10, R12, 0x80, R10 ;  /* 0x000000800c0a7824 */ /* 0x002fe200078e020a */
[----:B------:R-:W-:Y:S01]  /*c210*/  SEL R13, R24, R25, P0 ;  /* 0x00000019180d7207 */ /* 0x000fe20000000000 */
[----:B------:R-:W-:Y:S01]  /*c220*/  IMAD R11, R12, 0x80, R11 ;  /* 0x000000800c0b7824 */ /* 0x000fe200078e020b */
[----:B------:R-:W-:Y:S01]  /*c230*/  SEL R32, R33, R32, P0 ;  /* 0x0000002021207207 */ /* 0x000fe20000000000 */
[----:B------:R-:W-:Y:S01]  /*c240*/  IMAD.U32 R5, RZ, RZ, UR7 ;  /* 0x00000007ff057e24 */ /* 0x000fe2000f8e00ff */
        /* <DEDUP_REMOVED lines=8> */
[----:B------:R-:W-:Y:S01]  /*c2d0*/  SEL R25, R44, R45, P0 ;  /* 0x0000002d2c197207 */ /* 0x000fe20000000000 */
[----:B------:R-:W-:Y:S01]  /*c2e0*/  IMAD.SHL.U32 R9, R9, 0x2, RZ ;  /* 0x0000000209097824 */ /* 0x000fe200078e00ff */
        /* <DEDUP_REMOVED lines=105> */
[----:B--2---:R1:W-:Y:S01]  /*c980*/  SHFL.IDX PT, R12, R15, R2, 0x1c1f ;  /* 0x001c1f020f0c7589 */ /* 0x0043e200000e0000 */
[----:B------:R-:W-:Y:S02]  /*c990*/  SEL R104, R105, R104, P0 ;  /* 0x0000006869687207 */ /* 0x000fe40000000000 */
[----:B------:R-:W-:Y:S01]  /*c9a0*/  SEL R82, R83, R82, P0 ;  /* 0x0000005253527207 */ /* 0x000fe20000000000 */
[----:B------:R-:W-:Y:S01]  /*c9b0*/  SHFL.IDX PT, R21, R21, R2, 0x1c1f ;  /* 0x001c1f0215157589 */ /* 0x000fe200000e0000 */
[----:B------:R-:W-:-:S03]  /*c9c0*/  LOP3.LUT P1, RZ, R38, 0x3, RZ, 0xc0, !PT ;  /* 0x0000000326ff7812 */ /* 0x000fc6000782c0ff */
[----:B------:R-:W-:Y:S01]  /*c9d0*/  SHFL.IDX PT, R23, R23, R2, 0x1c1f ;  /* 0x001c1f0217177589 */ /* 0x000fe200000e0000 */
[----:B-1----:R-:W-:-:S03]  /*c9e0*/  LOP3.LUT R15, R2, 0x2, RZ, 0x3c, !PT ;  /* 0x00000002020f7812 */ /* 0x002fc600078e3cff */
[----:B------:R-:W-:Y:S04]  /*c9f0*/  SHFL.IDX PT, R86, R69, R2, 0x1c1f ;  /* 0x001c1f0245567589 */ /* 0x000fe800000e0000 */
[----:B------:R-:W1:Y:S04]  /*ca00*/  SHFL.IDX PT, R162, R36, R15, 0x1c1f ;  /* 0x001c1f0f24a27589 */ /* 0x000e6800000e0000 */
[----:B------:R-:W-:Y:S04]  /*ca10*/  SHFL.IDX PT, R166, R40, R15, 0x1c1f ;  /* 0x001c1f0f28a67589 */ /* 0x000fe800000e0000 */
[----:B------:R1:W-:Y:S04]  /*ca20*/  SHFL.IDX PT, R134, R25, R2, 0x1c1f ;  /* 0x001c1f0219867589 */ /* 0x0003e800000e0000 */
[----:B------:R-:W-:Y:S04]  /*ca30*/  SHFL.IDX PT, R69, R44, R15, 0x1c1f ;  /* 0x001c1f0f2c457589 */ /* 0x000fe800000e0000 */
[----:B------:R-:W-:Y:S04]  /*ca40*/  SHFL.IDX PT, R119, R45, R2, 0x1c1f ;  /* 0x001c1f022d777589 */ /* 0x000fe800000e0000 */
[----:B------:R-:W-:Y:S04]  /*ca50*/  SHFL.IDX PT, R117, R49, R2, 0x1c1f ;  /* 0x001c1f0231757589 */ /* 0x000fe800000e0000 */
[----:B------:R-:W-:Y:S01]  /*ca60*/  SHFL.IDX PT, R90, R171, R2, 0x1c1f ;  /* 0x001c1f02ab5a7589 */ /* 0x000fe200000e0000 */
[----:B-1----:R-:W-:-:S03]  /*ca70*/  SEL R25, R162, R21, P0 ;  /* 0x00000015a2197207 */ /* 0x002fc60000000000 */
[----:B------:R-:W-:Y:S04]  /*ca80*/  SHFL.IDX PT, R170, R68, R15, 0x1c1f ;  /* 0x001c1f0f44aa7589 */ /* 0x000fe800000e0000 */
[----:B------:R-:W1:Y:S04]  /*ca90*/  SHFL.IDX PT, R172, R64, R15, 0x1c1f ;  /* 0x001c1f0f40ac7589 */ /* 0x000e6800000e0000 */
[----:B------:R-:W-:Y:S04]  /*caa0*/  SHFL.IDX PT, R180, R92, R15, 0x1c1f ;  /* 0x001c1f0f5cb47589 */ /* 0x000fe800000e0000 */
[----:B------:R-:W-:Y:S04]  /*cab0*/  SHFL.IDX PT, R102, R93, R2, 0x1c1f ;  /* 0x001c1f025d667589 */ /* 0x000fe800000e0000 */
[----:B------:R-:W-:Y:S04]  /*cac0*/  SHFL.IDX PT, R95, R165, R2, 0x1c1f ;  /* 0x001c1f02a55f7589 */ /* 0x000fe800000e0000 */
[----:B------:R-:W-:Y:S04]  /*cad0*/  SHFL.IDX PT, R171, R88, R15, 0x1c1f ;  /* 0x001c1f0f58ab7589 */ /* 0x000fe800000e0000 */
[----:B------:R-:W-:Y:S04]  /*cae0*/  SHFL.IDX PT, R92, R140, R15, 0x1c1f ;  /* 0x001c1f0f8c5c7589 */ /* 0x000fe800000e0000 */
[----:B------:R-:W-:Y:S01]  /*caf0*/  SHFL.IDX PT, R123, R37, R2, 0x1c1f ;  /* 0x001c1f02257b7589 */ /* 0x000fe200000e0000 */
[----:B-1----:R-:W-:-:S03]  /*cb00*/  SEL R68, R119, R172, P0 ;  /* 0x000000ac77447207 */ /* 0x002fc60000000000 */
        /* <DEDUP_REMOVED lines=9> */
[----:B------:R-:W2:Y:S04]  /*cba0*/  SHFL.IDX PT, R157, R30, R15, 0x1c1f ;  /* 0x001c1f0f1e9d7589 */ /* 0x000ea800000e0000 */
[----:B------:R-:W-:Y:S04]  /*cbb0*/  SHFL.IDX PT, R91, R149, R2, 0x1c1f ;  /* 0x001c1f02955b7589 */ /* 0x000fe800000e0000 */
[----:B------:R-:W-:Y:S04]  /*cbc0*/  SHFL.IDX PT, R89, R173, R2, 0x1c1f ;  /* 0x001c1f02ad597589 */ /* 0x000fe800000e0000 */
[----:B------:R-:W-:Y:S04]  /*cbd0*/  SHFL.IDX PT, R154, R26, R15, 0x1c1f ;  /* 0x001c1f0f1a9a7589 */ /* 0x000fe800000e0000 */
[----:B------:R1:W-:Y:S04]  /*cbe0*/  SHFL.IDX PT, R124, R34, R15, 0x1c1f ;  /* 0x001c1f0f227c7589 */ /* 0x0003e800000e0000 */
[----:B------:R3:W-:Y:S04]  /*cbf0*/  SHFL.IDX PT, R147, R8, R15, 0x1c1f ;  /* 0x001c1f0f08937589 */ /* 0x0007e800000e0000 */
[----:B------:R-:W-:Y:S01]  /*cc00*/  SHFL.IDX PT, R87, R73, R2, 0x1c1f ;  /* 0x001c1f0249577589 */ /* 0x000fe200000e0000 */
[----:B-1----:R-:W-:-:S03]  /*cc10*/  SEL R34, R168, R123, P0 ;  /* 0x0000007ba8227207 */ /* 0x002fc60000000000 */
[----:B------:R-:W-:Y:S01]  /*cc20*/  SHFL.IDX PT, R79, R175, R2, 0x1c1f ;  /* 0x001c1f02af4f7589 */ /* 0x000fe200000e0000 */
[----:B---3--:R-:W1:Y:S03]  /*cc30*/  LDC R8, c[0x0][0xbe8] ;  /* 0x0002fa00ff087b82 */ /* 0x008e660000000800 */
[----:B------:R-:W-:Y:S04]  /*cc40*/  SHFL.IDX PT, R176, R72, R15, 0x1c1f ;  /* 0x001c1f0f48b07589 */ /* 0x000fe800000e0000 */
[----:B------:R3:W-:Y:S04]  /*cc50*/  SHFL.IDX PT, R152, R14, R15, 0x1c1f ;  /* 0x001c1f0f0e987589 */ /* 0x0007e800000e0000 */
[----:B------:R-:W-:Y:S04]  /*cc60*/  SHFL.IDX PT, R106, R153, R2, 0x1c1f ;  /* 0x001c1f02996a7589 */ /* 0x000fe800000e0000 */
[----:B------:R-:W-:Y:S01]  /*cc70*/  SHFL.IDX PT, R73, R43, R2, 0x1c1f ;  /* 0x001c1f022b497589 */ /* 0x000fe200000e0000 */
[----:B---3--:R-:W-:-:S03]  /*cc80*/  SEL R14, R123, R168, P0 ;  /* 0x000000a87b0e7207 */ /* 0x008fc60000000000 */
[----:B------:R-:W-:Y:S01]  /*cc90*/  SHFL.IDX PT, R72, R18, R15, 0x1c1f ;  /* 0x001c1f0f12487589 */ /* 0x000fe200000e0000 */
[----:B--2---:R-:W-:-:S03]  /*cca0*/  SEL R123, R157, R90, P0 ;  /* 0x0000005a9d7b7207 */ /* 0x004fc60000000000 */
[----:B------:R-:W-:Y:S01]  /*ccb0*/  SHFL.IDX PT, R50, R47, R2, 0x1c1f ;  /* 0x001c1f022f327589 */ /* 0x000fe200000e0000 */
[----:B-1----:R-:W-:-:S03]  /*ccc0*/  ISETP.NE.AND P2, PT, R8, 0x1, PT ;  /* 0x000000010800780c */ /* 0x002fc60003f45270 */
[----:B------:R1:W-:Y:S04]  /*ccd0*/  SHFL.IDX PT, R153, R20, R15, 0x1c1f ;  /* 0x001c1f0f14997589 */ /* 0x0003e800000e0000 */
[----:B------:R-:W-:Y:S04]  /*cce0*/  SHFL.IDX PT, R94, R167, R2, 0x1c1f ;  /* 0x001c1f02a75e7589 */ /* 0x000fe800000e0000 */
[----:B------:R-:W-:Y:S01]  /*ccf0*/  SHFL.IDX PT, R130, R29, R2, 0x1c1f ;  /* 0x001c1f021d827589 */ /* 0x000fe200000e0000 */
[----:B-1----:R-:W-:-:S03]  /*cd00*/  SEL R20, R166, R23, P0 ;  /* 0x00000017a6147207 */ /* 0x002fc60000000000 */
        /* <DEDUP_REMOVED lines=8> */
[----:B------:R1:W-:Y:S04]  /*cd90*/  SHFL.IDX PT, R150, R27, R15, 0x1c1f ;  /* 0x001c1f0f1b967589 */ /* 0x0003e800000e0000 */
[----:B------:R2:W-:Y:S04]  /*cda0*/  SHFL.IDX PT, R148, R22, R15, 0x1c1f ;  /* 0x001c1f0f16947589 */ /* 0x0005e800000e0000 */
[----:B------:R-:W-:Y:S01]  /*cdb0*/  SHFL.IDX PT, R107, R155, R2, 0x1c1f ;  /* 0x001c1f029b6b7589 */ /* 0x000fe200000e0000 */
[----:B-1----:R-:W-:-:S03]  /*cdc0*/  SEL R27, R21, R162, P0 ;  /* 0x000000a2151b7207 */ /* 0x002fc60000000000 */
[----:B------:R-:W1:Y:S01]  /*cdd0*/  SHFL.IDX PT, R24, R24, R15, 0x1c1f ;  /* 0x001c1f0f18187589 */ /* 0x000e6200000e0000 */
[----:B------:R-:W-:Y:S02]  /*cde0*/  SEL R21, R69, R134, P0 ;  /* 0x0000008645157207 */ /* 0x000fe40000000000 */
[----:B--2---:R-:W-:Y:S01]  /*cdf0*/  SEL R22, R23, R166, P0 ;  /* 0x000000a617167207 */ /* 0x004fe20000000000 */
[----:B------:R-:W-:Y:S01]  /*ce00*/  SHFL.IDX PT, R163, R128, R15, 0x1c1f ;  /* 0x001c1f0f80a37589 */ /* 0x000fe200000e0000 */
[----:B------:R-:W-:Y:S02]  /*ce10*/  SEL R23, R134, R69, P0 ;  /* 0x0000004586177207 */ /* 0x000fe40000000000 */
[----:B------:R-:W-:Y:S01]  /*ce20*/  SEL R69, R117, R170, P0 ;  /* 0x000000aa75457207 */ /* 0x000fe20000000000 */
        /* <DEDUP_REMOVED lines=8> */
[----:B------:R1:W-:Y:S04]  /*ceb0*/  SHFL.IDX PT, R155, R16, R15, 0x1c1f ;  /* 0x001c1f0f109b7589 */ /* 0x0003e800000e0000 */
[----:B------:R2:W3:Y:S04]  /*cec0*/  SHFL.IDX PT, R151, R35, R15, 0x1c1f ;  /* 0x001c1f0f23977589 */ /* 0x0004e800000e0000 */
[----:B------:R4:W-:Y:S01]  /*ced0*/  SHFL.IDX PT, R144, R70, R15, 0x1c1f ;  /* 0x001c1f0f46907589 */ /* 0x0009e200000e0000 */
[----:B-1----:R-:W-:-:S03]  /*cee0*/  SEL R16, R167, R130, P0 ;  /* 0x00000082a7107207 */ /* 0x002fc60000000000 */
[----:B------:R1:W-:Y:S01]  /*cef0*/  SHFL.IDX PT, R128, R71, R15, 0x1c1f ;  /* 0x001c1f0f47807589 */ /* 0x0003e200000e0000 */
[----:B------:R-:W5:Y:S01]  /*cf00*/  @P2 LDC R130, c[0x0][0xbec] ;  /* 0x0002fb00ff822b82 */ /* 0x000f620000000800 */
[----:B--2---:R-:W-:Y:S02]  /*cf10*/  SEL R35, R169, R122, P0 ;  /* 0x0000007aa9237207 */ /* 0x004fe40000000000 */
[----:B------:R-:W2:Y:S01]  /*cf20*/  SHFL.IDX PT, R17, R17, R2, 0x1c1f ;  /* 0x001c1f0211117589 */ /* 0x000ea200000e0000 */
[----:B----4-:R-:W-:-:S03]  /*cf30*/  SEL R70, R172, R119, P0 ;  /* 0x00000077ac467207 */ /* 0x010fc60000000000 */
[----:B------:R-:W-:Y:S01]  /*cf40*/  SHFL.IDX PT, R19, R19, R2, 0x1c1f ;  /* 0x001c1f0213137589 */ /* 0x000fe200000e0000 */
[----:B------:R-:W-:Y:S02]  /*cf50*/  SEL R119, R92, R95, P0 ;  /* 0x0000005f5c777207 */ /* 0x000fe40000000000 */
[----:B-1----:R-:W-:Y:S01]  /*cf60*/  SEL R71, R170, R117, P0 ;  /* 0x00000075aa477207 */ /* 0x002fe20000000000 */
[----:B------:R1:W-:Y:S01]  /*cf70*/  SHFL.IDX PT, R126, R33, R2, 0x1c1f ;  /* 0x001c1f02217e7589 */ /* 0x0003e200000e0000 */
[----:B------:R-:W-:Y:S02]  /*cf80*/  SEL R117, R95, R92, P0 ;  /* 0x0000005c5f757207 */ /* 0x000fe40000000000 */
[----:B------:R-:W-:Y:S01]  /*cf90*/  SEL R95, R88, R93, P0 ;  /* 0x0000005d585f7207 */ /* 0x000fe20000000000 */
[----:B------:R-:W-:Y:S01]  /*cfa0*/  SHFL.IDX PT, R98, R77, R2, 0x1c1f ;  /* 0x001c1f024d627589 */ /* 0x000fe200000e0000 */
[----:B------:R-:W-:-:S03]  /*cfb0*/  SEL R92, R91, R154, P0 ;  /* 0x0000009a5b5c7207 */ /* 0x000fc60000000000 */
[----:B------:R-:W-:Y:S01]  /*cfc0*/  SHFL.IDX PT, R114, R161, R2, 0x1c1f ;  /* 0x001c1f02a1727589 */ /* 0x000fe200000e0000 */
[----:B-1----:R-:W-:-:S03]  /*cfd0*/  SEL R33, R13, R28, P0 ;  /* 0x0000001c0d217207 */ /* 0x002fc60000000000 */
[----:B------:R-:W-:Y:S01]  /*cfe0*/  SHFL.IDX PT, R118, R133, R2, 0x1c1f ;  /* 0x001c1f0285767589 */ /* 0x000fe200000e0000 */
[----:B------:R-:W-:Y:S02]  /*cff0*/  SEL R13, R28, R13, P0 ;  /* 0x0000000d1c0d7207 */ /* 0x000fe40000000000 */
[----:B------:R-:W-:Y:S01]  /*d000*/  SEL R28, R24, R139, P0 ;  /* 0x0000008b181c7207 */ /* 0x000fe20000000000 */
[----:B------:R-:W-:Y:S01]  /*d010*/  SHFL.IDX PT, R51, R51, R2, 0x1c1f ;  /* 0x001c1f0233337589 */ /* 0x000fe200000e0000 */
[----:B---3--:R-:W-:Y:S02]  /*d020*/  SEL R139, R151, R54, P0 ;  /* 0x00000036978b7207 */ /* 0x008fe40000000000 */
[----:B--2---:R-:W-:Y:S01]  /*d030*/  SEL R29, R160, R17, P0 ;  /* 0x00000011a01d7207 */ /* 0x004fe20000000000 */
        /* <DEDUP_REMOVED lines=22> */
[----:B------:R-:W2:Y:S04]  /*d1a0*/  SHFL.IDX PT, R164, R32, R15, 0x1c1f ;  /* 0x001c1f0f20a47589 */ /* 0x000ea800000e0000 */
[----:B------:R-:W3:Y:S01]  /*d1b0*/  SHFL.IDX PT, R77, R52, R15, 0x1c1f ;  /* 0x001c1f0f344d7589 */ /* 0x000ee200000e0000 */
[----:B-1----:R-:W-:-:S03]  /*d1c0*/  SEL R31, R17, R160, P0 ;  /* 0x000000a0111f7207 */ /* 0x002fc60000000000 */
[----:B------:R-:W-:Y:S04]  /*d1d0*/  SHFL.IDX PT, R156, R132, R15, 0x1c1f ;  /* 0x001c1f0f849c7589 */ /* 0x000fe800000e0000 */
[----:B------:R1:W-:Y:S04]  /*d1e0*/  SHFL.IDX PT, R2, R121, R15, 0x1c1f ;  /* 0x001c1f0f79027589 */ /* 0x0003e800000e0000 */
[----:B------:R4:W0:Y:S04]  /*d1f0*/  SHFL.IDX PT, R174, R76, R15, 0x1c1f ;  /* 0x001c1f0f4cae7589 */ /* 0x00082800000e0000 */
[----:B------:R-:W-:Y:S01]  /*d200*/  SHFL.IDX PT, R84, R84, R15, 0x1c1f ;  /* 0x001c1f0f54547589 */ /* 0x000fe200000e0000 */
[----:B-1----:R-:W-:-:S03]  /*d210*/  SEL R121, R93, R88, P0 ;  /* 0x000000585d797207 */ /* 0x002fc60000000000 */
[----:B------:R-:W1:Y:S01]  /*d220*/  SHFL.IDX PT, R178, R80, R15, 0x1c1f ;  /* 0x001c1f0f50b27589 */ /* 0x000e6200000e0000 */
[----:B------:R-:W-:Y:S02]  /*d230*/  SEL R93, R90, R157, P0 ;  /* 0x0000009d5a5d7207 */ /* 0x000fe40000000000 */
[----:B------:R-:W-:Y:S01]  /*d240*/  SEL R88, R89, R124, P0 ;  /* 0x0000007c59587207 */ /* 0x000fe20000000000 */
[----:B------:R-:W-:Y:S01]  /*d250*/  SHFL.IDX PT, R100, R100, R15, 0x1c1f ;  /* 0x001c1f0f64647589 */ /* 0x000fe200000e0000 */
[----:B------:R-:W-:Y:S02]  /*d260*/  SEL R90, R124, R89, P0 ;  /* 0x000000597c5a7207 */ /* 0x000fe40000000000 */
[----:B------:R-:W-:Y:S01]  /*d270*/  SEL R89, R79, R152, P0 ;  /* 0x000000984f597207 */ /* 0x000fe20000000000 */
[----:B------:R-:W5:Y:S01]  /*d280*/  SHFL.IDX PT, R173, R96, R15, 0x1c1f ;  /* 0x001c1f0f60ad7589 */ /* 0x000f6200000e0000 */
[----:B------:R-:W-:Y:S02]  /*d290*/  SEL R124, R78, R155, P0 ;  /* 0x0000009b4e7c7207 */ /* 0x000fe40000000000 */
[----:B------:R-:W-:Y:S01]  /*d2a0*/  SEL R78, R155, R78, P0 ;  /* 0x0000004e9b4e7207 */ /* 0x000fe20000000000 */
[----:B------:R-:W-:Y:S01]  /*d2b0*/  SHFL.IDX PT, R108, R108, R15, 0x1c1f ;  /* 0x001c1f0f6c6c7589 */ /* 0x000fe200000e0000 */
[----:B------:R-:W5:Y:S01]  /*d2c0*/  @P2 LDC R155, c[0x0][0xbf0] ;  /* 0x0002fc00ff9b2b82 */ /* 0x000f620000000800 */
[----:B--2---:R-:W-:-:S02]  /*d2d0*/  SEL R26, R19, R164, P0 ;  /* 0x000000a4131a7207 */ /* 0x004fc40000000000 */
[----:B------:R-:W-:Y:S01]  /*d2e0*/  SHFL.IDX PT, R175, R104, R15, 0x1c1f ;  /* 0x001c1f0f68af7589 */ /* 0x000fe200000e0000 */
[----:B------:R-:W-:Y:S02]  /*d2f0*/  SEL R24, R164, R19, P0 ;  /* 0x00000013a4187207 */ /* 0x000fe40000000000 */
[----:B---3--:R-:W-:Y:S01]  /*d300*/  SEL R19, R126, R77, P0 ;  /* 0x0000004d7e137207 */ /* 0x008fe20000000000 */
[----:B------:R-:W2:Y:S01]  /*d310*/  SHFL.IDX PT, R116, R116, R15, 0x1c1f ;  /* 0x001c1f0f74747589 */ /* 0x000ea200000e0000 */
[----:B------:R-:W-:Y:S02]  /*d320*/  SEL R17, R77, R126, P0 ;  /* 0x0000007e4d117207 */ /* 0x000fe40000000000 */
[----:B----4-:R-:W-:Y:S01]  /*d330*/  SEL R76, R176, R105, P0 ;  /* 0x00000069b04c7207 */ /* 0x010fe20000000000 */
[----:B------:R3:W4:Y:S01]  /*d340*/  SHFL.IDX PT, R177, R112, R15, 0x1c1f ;  /* 0x001c1f0f70b17589 */ /* 0x00072200000e0000 */
[----:B0-----:R-:W-:Y:S02]  /*d350*/  SEL R77, R174, R97, P0 ;  /* 0x00000061ae4d7207 */ /* 0x001fe40000000000 */
[----:B-1----:R-:W-:Y:S01]  /*d360*/  SEL R80, R81, R178, P0 ;  /* 0x000000b251507207 */ /* 0x002fe20000000000 */
[----:B------:R0:W1:Y:S04]  /*d370*/  SHFL.IDX PT, R165, R120, R15, 0x1c1f ;  /* 0x001c1f0f78a57589 */ /* 0x00006800000e0000 */
[----:B------:R2:W1:Y:S01]  /*d380*/  SHFL.IDX PT, R161, R136, R15, 0x1c1f ;  /* 0x001c1f0f88a17589 */ /* 0x00046200000e0000 */
[----:B-----5:R-:W-:-:S02]  /*d390*/  SEL R96, R98, R173, P0 ;  /* 0x000000ad62607207 */ /* 0x020fc40000000000 */
[----:B---3--:R-:W-:Y:S01]  /*d3a0*/  SEL R112, R114, R163, P0 ;  /* 0x000000a372707207 */ /* 0x008fe20000000000 */
[----:B------:R3:W5:Y:S01]  /*d3b0*/  SHFL.IDX PT, R149, R74, R15, 0x1c1f ;  /* 0x001c1f0f4a957589 */ /* 0x00076200000e0000 */
[----:B------:R-:W-:Y:S02]  /*d3c0*/  SEL R98, R173, R98, P0 ;  /* 0x00000062ad627207 */ /* 0x000fe40000000000 */
[----:B0-----:R-:W-:Y:S01]  /*d3d0*/  SEL R120, R94, R159, P0 ;  /* 0x0000009f5e787207 */ /* 0x001fe20000000000 */
[----:B------:R0:W-:Y:S01]  /*d3e0*/  SHFL.IDX PT, R133, R85, R15, 0x1c1f ;  /* 0x001c1f0f55857589 */ /* 0x0001e200000e0000 */
[----:B------:R-:W-:Y:S02]  /*d3f0*/  SEL R114, R163, R114, P0 ;  /* 0x00000072a3727207 */ /* 0x000fe40000000000 */
[----:B--2---:R-:W-:Y:S01]  /*d400*/  SEL R136, R53, R148, P0 ;  /* 0x0000009435887207 */ /* 0x004fe20000000000 */
[----:B------:R2:W5:Y:S01]  /*d410*/  SHFL.IDX PT, R132, R82, R15, 0x1c1f ;  /* 0x001c1f0f52847589 */ /* 0x00056200000e0000 */
[----:B------:R-:W-:-:S02]  /*d420*/  SEL R94, R159, R94, P0 ;  /* 0x0000005e9f5e7207 */ /* 0x000fc40000000000 */
[----:B---3--:R-:W-:Y:S01]  /*d430*/  SEL R74, R105, R176, P0 ;  /* 0x000000b0694a7207 */ /* 0x008fe20000000000 */
[----:B------:R-:W-:Y:S01]  /*d440*/  SHFL.IDX PT, R40, R109, R15, 0x1c1f ;  /* 0x001c1f0f6d287589 */ /* 0x000fe200000e0000 */
[----:B------:R-:W-:Y:S02]  /*d450*/  SEL R105, R107, R116, P0 ;  /* 0x000000746b697207 */ /* 0x000fe40000000000 */
[----:B------:R-:W-:Y:S01]  /*d460*/  SEL R107, R116, R107, P0 ;  /* 0x0000006b746b7207 */ /* 0x000fe20000000000 */
[----:B------:R3:W-:Y:S01]  /*d470*/  SHFL.IDX PT, R48, R75, R15, 0x1c1f ;  /* 0x001c1f0f4b307589 */ /* 0x0007e200000e0000 */
[----:B0-----:R-:W-:Y:S02]  /*d480*/  SEL R85, R87, R180, P0 ;  /* 0x000000b457557207 */ /* 0x001fe40000000000 */
[----:B--2---:R-:W-:Y:S01]  /*d490*/  SEL R82, R178, R81, P0 ;  /* 0x00000051b2527207 */ /* 0x004fe20000000000 */
[----:B------:R0:W2:Y:S01]  /*d4a0*/  SHFL.IDX PT, R127, R101, R15, 0x1c1f ;  /* 0x001c1f0f657f7589 */ /* 0x0000a200000e0000 */
[----:B------:R-:W-:-:S02]  /*d4b0*/  SEL R81, R83, R84, P0 ;  /* 0x0000005453517207 */ /* 0x000fc40000000000 */
[----:B------:R-:W-:Y:S01]  /*d4c0*/  SEL R83, R84, R83, P0 ;  /* 0x0000005354537207 */ /* 0x000fe20000000000 */
[----:B------:R4:W-:Y:S01]  /*d4d0*/  SHFL.IDX PT, R32, R125, R15, 0x1c1f ;  /* 0x001c1f0f7d207589 */ /* 0x0009e200000e0000 */
[----:B------:R-:W-:Y:S02]  /*d4e0*/  SEL R84, R86, R171, P0 ;  /* 0x000000ab56547207 */ /* 0x000fe40000000000 */
[----:B---3--:R-:W-:Y:S01]  /*d4f0*/  SEL R75, R97, R174, P0 ;  /* 0x000000ae614b7207 */ /* 0x008fe20000000000 */
[----:B------:R-:W-:Y:S01]  /*d500*/  SHFL.IDX PT, R36, R113, R15, 0x1c1f ;  /* 0x001c1f0f71247589 */ /* 0x000fe200000e0000 */
[----:B------:R-:W-:Y:S02]  /*d510*/  SEL R97, R99, R100, P0 ;  /* 0x0000006463617207 */ /* 0x000fe40000000000 */
[----:B0-----:R-:W-:Y:S01]  /*d520*/  SEL R101, R103, R108, P0 ;  /* 0x0000006c67657207 */ /* 0x001fe20000000000 */
[----:B------:R0:W-:Y:S01]  /*d530*/  SHFL.IDX PT, R44, R137, R15, 0x1c1f ;  /* 0x001c1f0f892c7589 */ /* 0x0001e200000e0000 */
[----:B------:R-:W-:-:S02]  /*d540*/  SEL R99, R100, R99, P0 ;  /* 0x0000006364637207 */ /* 0x000fc40000000000 */
[----:B----4-:R-:W-:Y:S01]  /*d550*/  SEL R125, R73, R72, P0 ;  /* 0x00000048497d7207 */ /* 0x010fe20000000000 */
[----:B------:R-:W-:Y:S01]  /*d560*/  SHFL.IDX PT, R129, R129, R15, 0x1c1f ;  /* 0x001c1f0f81817589 */ /* 0x000fe200000e0000 */
[----:B------:R-:W-:Y:S02]  /*d570*/  SEL R103, R108, R103, P0 ;  /* 0x000000676c677207 */ /* 0x000fe40000000000 */
[----:B------:R-:W-:Y:S01]  /*d580*/  SEL R100, R102, R175, P0 ;  /* 0x000000af66647207 */ /* 0x000fe20000000000 */
[----:B------:R3:W-:Y:S01]  /*d590*/  SHFL.IDX PT, R131, R146, R15, 0x1c1f ;  /* 0x001c1f0f92837589 */ /* 0x0007e200000e0000 */
[----:B------:R-:W-:Y:S02]  /*d5a0*/  SEL R104, R106, R177, P0 ;  /* 0x000000b16a687207 */ /* 0x000fe40000000000 */
[----:B0-----:R-:W-:Y:S01]  /*d5b0*/  SEL R137, R54, R151, P0 ;  /* 0x0000009736897207 */ /* 0x001fe20000000000 */
[----:B------:R0:W-:Y:S01]  /*d5c0*/  SHFL.IDX PT, R52, R141, R15, 0x1c1f ;  /* 0x001c1f0f8d347589 */ /* 0x0001e200000e0000 */
[----:B------:R-:W-:-:S02]  /*d5d0*/  SEL R54, R55, R140, P0 ;  /* 0x0000008c37367207 */ /* 0x000fc40000000000 */
[----:B------:R-:W-:Y:S01]  /*d5e0*/  SEL R140, R140, R55, P0 ;  /* 0x000000378c8c7207 */ /* 0x000fe20000000000 */
[----:B------:R4:W-:Y:S01]  /*d5f0*/  SHFL.IDX PT, R56, R135, R15, 0x1c1f ;  /* 0x001c1f0f87387589 */ /* 0x0009e200000e0000 */
[----:B------:R-:W-:Y:S01]  /*d600*/  SEL R55, R57, R144, P0 ;  /* 0x0000009039377207 */ /* 0x000fe20000000000 */
[----:B---3--:R-:W3:Y:S01]  /*d610*/  @P2 LDC R146, c[0x0][0xbec] ;  /* 0x0002fb00ff922b82 */ /* 0x008ee20000000800 */
[----:B-1----:R-:W-:Y:S01]  /*d620*/  SEL R108, R110, R165, P0 ;  /* 0x000000a56e6c7207 */ /* 0x002fe20000000000 */
[----:B------:R1:W-:Y:S01]  /*d630*/  SHFL.IDX PT, R60, R145, R15, 0x1c1f ;  /* 0x001c1f0f913c7589 */ /* 0x0003e200000e0000 */
[----:B------:R-:W-:Y:S02]  /*d640*/  SEL R109, R111, R158, P0 ;  /* 0x0000009e6f6d7207 */ /* 0x000fe40000000000 */
[----:B0-----:R-:W-:Y:S01]  /*d650*/  SEL R141, R144, R57, P0 ;  /* 0x00000039908d7207 */ /* 0x001fe20000000000 */
[----:B------:R-:W-:Y:S01]  /*d660*/  SHFL.IDX PT, R64, R142, R15, 0x1c1f ;  /* 0x001c1f0f8e407589 */ /* 0x000fe200000e0000 */
[----:B------:R-:W-:Y:S01]  /*d670*/  IADD3 R144, RZ, -UR38, RZ ;  /* 0x80000026ff907c10 */ /* 0x000fe2000fffe0ff */
[----:B----4-:R-:W0:Y:S01]  /*d680*/  LDC.64 R134, c[0x0][0xbd8] ;  /* 0x0002f600ff867b82 */ /* 0x010e220000000a00 */
[----:B------:R-:W-:Y:S01]  /*d690*/  @P2 IMAD.HI.U32 R57, R11, R130, RZ ;  /* 0x000000820b392227 */ /* 0x000fe200078e00ff */
[----:B------:R4:W-:Y:S01]  /*d6a0*/  SHFL.IDX PT, R143, R138, R15, 0x1c1f ;  /* 0x001c1f0f8a8f7589 */ /* 0x0009e200000e0000 */
[----:B------:R-:W-:-:S02]  /*d6b0*/  SEL R113, R115, R156, P0 ;  /* 0x0000009c73717207 */ /* 0x000fc40000000000 */
[----:B------:R-:W-:Y:S02]  /*d6c0*/  SEL R116, R118, R161, P0 ;  /* 0x000000a176747207 */ /* 0x000fe40000000000 */
[----:B------:R-:W-:Y:S01]  /*d6d0*/  SEL R86, R171, R86, P0 ;  /* 0x00000056ab567207 */ /* 0x000fe20000000000 */
[----:B-1----:R-:W1:Y:S01]  /*d6e0*/  LDC R145, c[0x0][0xc50] ;  /* 0x00031400ff917b82 */ /* 0x002e620000000800 */
[----:B------:R-:W-:Y:S02]  /*d6f0*/  SEL R87, R180, R87, P0 ;  /* 0x00000057b4577207 */ /* 0x000fe40000000000 */
[----:B------:R-:W-:Y:S02]  /*d700*/  SEL R102, R175, R102, P0 ;  /* 0x00000066af667207 */ /* 0x000fe40000000000 */
[----:B----4-:R-:W-:Y:S02]  /*d710*/  SEL R15, R122, R169, P0 ;  /* 0x000000a97a0f7207 */ /* 0x010fe40000000000 */
[----:B------:R-:W-:Y:S01]  /*d720*/  SEL R122, R154, R91, P0 ;  /* 0x0000005b9a7a7207 */ /* 0x000fe20000000000 */
[----:B------:R-:W4:Y:S01]  /*d730*/  @P2 LDC R142, c[0x0][0xbf0] ;  /* 0x0002fc00ff8e2b82 */ /* 0x000f220000000800 */
[----:B------:R-:W-:Y:S01]  /*d740*/  SEL R91, R152, R79, P0 ;  /* 0x0000004f985b7207 */ /* 0x000fe20000000000 */
[----:B---3--:R-:W-:Y:S01]  /*d750*/  @P2 IMAD.HI.U32 R146, R11, R146, RZ ;  /* 0x000000920b922227 */ /* 0x008fe200078e00ff */
[----:B------:R-:W-:-:S02]  /*d760*/  SEL R79, R72, R73, P0 ;  /* 0x00000049484f7207 */ /* 0x000fc40000000000 */
[----:B------:R-:W-:Y:S02]  /*d770*/  SEL R72, R50, R153, P0 ;  /* 0x0000009932487207 */ /* 0x000fe40000000000 */
[----:B------:R-:W-:Y:S01]  /*d780*/  SEL R50, R153, R50, P0 ;  /* 0x0000003299327207 */ /* 0x000fe20000000000 */
[----:B0-----:R-:W-:Y:S01]  /*d790*/  IMAD R126, R134, UR39, RZ ;  /* 0x00000027867e7c24 */ /* 0x001fe2000f8e02ff */
[----:B------:R-:W0:Y:S01]  /*d7a0*/  LDC.64 R152, c[0x0][0xb40] ;  /* 0x0002d000ff987b82 */ /* 0x000e220000000a00 */
[----:B------:R-:W-:Y:S02]  /*d7b0*/  SEL R138, R148, R53, P0 ;  /* 0x00000035948a7207 */ /* 0x000fe40000000000 */
[----:B------:R-:W-:Y:S01]  /*d7c0*/  IMAD R53, R135, UR37, R126 ;  /* 0x0000002587357c24 */ /* 0x000fe2000f8e027e */
[----:B------:R-:W-:Y:S01]  /*d7d0*/  SEL R73, R51, R150, P0 ;  /* 0x0000009633497207 */ /* 0x000fe20000000000 */
[----:B------:R-:W-:Y:S01]  /*d7e0*/  IMAD.WIDE.U32 R134, R134, UR37, R6 ;  /* 0x0000002586867c25 */ /* 0x000fe2000f8e0006 */
[----:B------:R-:W-:-:S02]  /*d7f0*/  SEL R7, R59, R128, P0 ;  /* 0x000000803b077207 */ /* 0x000fc40000000000 */
[----:B------:R-:W-:Y:S01]  /*d800*/  SEL R59, R128, R59, P0 ;  /* 0x0000003b803b7207 */ /* 0x000fe20000000000 */
[----:B-1----:R-:W-:Y:S01]  /*d810*/  IMAD R151, R145, R144, UR4 ;  /* 0x0000000491977e24 */ /* 0x002fe2000f8e0290 */
[----:B------:R-:W-:Y:S01]  /*d820*/  ULDC.64 UR4, c[0x0][0xbe0] ;  /* 0x0002f80000047ab9 */ /* 0x000fe20000000a00 */
[----:B------:R-:W-:Y:S01]  /*d830*/  IMAD.IADD R135, R135, 0x1, R53 ;  /* 0x0000000187877824 */ /* 0x000fe200078e0235 */
[----:B-----5:R-:W-:Y:S01]  /*d840*/  SEL R6, R58, R149, P0 ;  /* 0x000000953a067207 */ /* 0x020fe20000000000 */
[----:B------:R-:W-:Y:S01]  /*d850*/  IMAD.MOV.U32 R53, RZ, RZ, R11 ;  /* 0x000000ffff357224 */ /* 0x000fe200078e000b */
[----:B------:R-:W-:Y:S02]  /*d860*/  SHF.R.S32.HI R128, RZ, 0x1f, R151 ;  /* 0x0000001fff807819 */ /* 0x000fe40000011497 */
[----:B----4-:R-:W-:Y:S01]  /*d870*/  @P2 SHF.R.U32.HI R53, RZ, R142, R57 ;  /* 0x0000008eff352219 */ /* 0x010fe20000011639 */
[----:B------:R-:W-:Y:S01]  /*d880*/  IMAD.MOV.U32 R57, RZ, RZ, R11 ;  /* 0x000000ffff397224 */ /* 0x000fe200078e000b */
[----:B------:R-:W-:-:S02]  /*d890*/  @P2 SHF.R.U32.HI R57, RZ, R155, R146 ;  /* 0x0000009bff392219 */ /* 0x000fc40000011692 */
[----:B------:R-:W-:Y:S02]  /*d8a0*/  SEL R58, R149, R58, P0 ;  /* 0x0000003a953a7207 */ /* 0x000fe40000000000 */
[----:B------:R-:W-:Y:S01]  /*d8b0*/  SEL R51, R150, R51, P0 ;  /* 0x0000003396337207 */ /* 0x000fe20000000000 */
[C---:B0-----:R-:W-:Y:S01]  /*d8c0*/  IMAD R126, R152.reuse, UR39, RZ ;  /* 0x00000027987e7c24 */ /* 0x041fe2000f8e02ff */
[----:B------:R-:W-:Y:S01]  /*d8d0*/  SEL R106, R177, R106, P0 ;  /* 0x0000006ab16a7207 */ /* 0x000fe20000000000 */
[----:B------:R-:W-:Y:S01]  /*d8e0*/  IMAD.WIDE.U32 R4, R152, UR37, R4 ;  /* 0x0000002598047c25 */ /* 0x000fe2000f8e0004 */
[----:B------:R-:W-:Y:S02]  /*d8f0*/  SEL R110, R165, R110, P0 ;  /* 0x0000006ea56e7207 */ /* 0x000fe40000000000 */
[----:B------:R-:W-:Y:S01]  /*d900*/  SEL R111, R158, R111, P0 ;  /* 0x0000006f9e6f7207 */ /* 0x000fe20000000000 */
[----:B------:R-:W-:Y:S01]  /*d910*/  IMAD R153, R153, UR37, R126 ;  /* 0x0000002599997c24 */ /* 0x000fe2000f8e027e */
[----:B------:R-:W-:Y:S01]  /*d920*/  SEL R115, R156, R115, P0 ;  /* 0x000000739c737207 */ /* 0x000fe20000000000 */
[----:B------:R-:W-:Y:S01]  /*d930*/  IMAD.MOV.U32 R144, RZ, RZ, R4 ;  /* 0x000000ffff907224 */ /* 0x000fe200078e0004 */
[----:B------:R-:W-:Y:S01]  /*d940*/  SEL R118, R161, R118, P0 ;  /* 0x00000076a1767207 */ /* 0x000fe20000000000 */
[----:B------:R-:W-:-:S02]  /*d950*/  IMAD.IADD R145, R5, 0x1, R153 ;  /* 0x0000000105917824 */ /* 0x000fc400078e0299 */
[C---:B------:R-:W-:Y:S02]  /*d960*/  IMAD R5, R128.reuse, UR4, RZ ;  /* 0x0000000480057c24 */ /* 0x040fe4000f8e02ff */
[----:B------:R-:W-:Y:S02]  /*d970*/  IMAD R128, R128, UR6, RZ ;  /* 0x0000000680807c24 */ /* 0x000fe4000f8e02ff */
[C---:B------:R-:W-:Y:S02]  /*d980*/  IMAD R126, R151.reuse, UR5, R5 ;  /* 0x00000005977e7c24 */ /* 0x040fe4000f8e0205 */
[C---:B------:R-:W-:Y:S01]  /*d990*/  IMAD.WIDE.U32 R4, R151.reuse, UR4, R134 ;  /* 0x0000000497047c25 */ /* 0x040fe2000f8e0086 */
[----:B------:R-:W-:Y:S01]  /*d9a0*/  SHF.R.S32.HI R135, RZ, 0x1f, R53 ;  /* 0x0000001fff877819 */ /* 0x000fe20000011435 */
[----:B------:R-:W-:Y:S02]  /*d9b0*/  ULDC.64 UR4, c[0x0][0xb30] ;  /* 0x0002cc0000047ab9 */ /* 0x000fe40000000a00 */
[----:B------:R-:W-:Y:S01]  /*d9c0*/  IMAD R149, R151, UR7, R128 ;  /* 0x0000000797957c24 */ /* 0x000fe2000f8e0280 */
[----:B------:R-:W-:Y:S01]  /*d9d0*/  IADD3 R134, P2, R53, R4, RZ ;  /* 0x0000000435867210 */ /* 0x000fe20007f5e0ff */
[----:B------:R-:W-:Y:S01]  /*d9e0*/  IMAD.WIDE.U32 R144, R151, UR6, R144 ;  /* 0x0000000697907c25 */ /* 0x000fe2000f8e0090 */
[----:B------:R-:W-:Y:S01]  /*d9f0*/  SHF.R.S32.HI R4, RZ, 0x1f, R57 ;  /* 0x0000001fff047819 */ /* 0x000fe20000011439 */
[----:B------:R-:W-:Y:S01]  /*da00*/  ULDC.64 UR6, c[0x0][0xbc8] ;  /* 0x0002f20000067ab9 */ /* 0x000fe20000000a00 */
[----:B------:R-:W-:Y:S01]  /*da10*/  IADD3.X R135, R135, R5, R126, P2, !PT ;  /* 0x0000000587877210 */ /* 0x000fe200017fe47e */
[----:B------:R-:W-:-:S02]  /*da20*/  IMAD.MOV R53, RZ, RZ, -R53 ;  /* 0x000000ffff357224 */ /* 0x000fc400078e0a35 */
[----:B------:R-:W-:Y:S02]  /*da30*/  IMAD R4, R4, UR4, RZ ;  /* 0x0000000404047c24 */ /* 0x000fe4000f8e02ff */
[----:B------:R-:W-:Y:S02]  /*da40*/  IMAD.IADD R145, R145, 0x1, R149 ;  /* 0x0000000191917824 */ /* 0x000fe400078e0295 */
[----:B------:R-:W-:Y:S02]  /*da50*/  IMAD R53, R8, R53, R11 ;  /* 0x0000003508357224 */ /* 0x000fe400078e020b */
[C---:B------:R-:W-:Y:S01]  /*da60*/  IMAD R149, R57.reuse, UR5, R4 ;  /* 0x0000000539957c24 */ /* 0x040fe2000f8e0204 */
[----:B------:R-:W0:Y:S01]  /*da70*/  S2UR UR5, SR_CgaCtaId ;  /* 0x00000000000579c3 */ /* 0x000e220000008800 */
[----:B------:R-:W-:Y:S02]  /*da80*/  IMAD.MOV R128, RZ, RZ, -R57 ;  /* 0x000000ffff807224 */ /* 0x000fe400078e0a39 */
[----:B------:R-:W-:Y:S01]  /*da90*/  IMAD.WIDE.U32 R4, R57, UR4, R144 ;  /* 0x0000000439047c25 */ /* 0x000fe2000f8e0090 */
[----:B------:R-:W-:Y:S01]  /*daa0*/  SHF.R.S32.HI R57, RZ, 0x1f, R53 ;  /* 0x0000001fff397819 */ /* 0x000fe20000011435 */
[----:B------:R-:W-:-:S02]  /*dab0*/  UMOV UR4, 0x400 ;  /* 0x0000040000047882 */ /* 0x000fc40000000000 */
[----:B------:R-:W-:Y:S02]  /*dac0*/  IMAD R11, R8, R128, R11 ;  /* 0x00000080080b7224 */ /* 0x000fe400078e020b */
[----:B------:R-:W-:Y:S02]  /*dad0*/  IMAD R128, R57, UR6, RZ ;  /* 0x0000000639807c24 */ /* 0x000fe4000f8e02ff */
[----:B------:R-:W-:Y:S01]  /*dae0*/  IMAD.IADD R5, R5, 0x1, R149 ;  /* 0x0000000105057824 */ /* 0x000fe200078e0295 */
[----:B------:R-:W-:Y:S01]  /*daf0*/  SHF.R.S32.HI R126, RZ, 0x1f, R11 ;  /* 0x0000001fff7e7819 */ /* 0x000fe2000001140b */
[C---:B------:R-:W-:Y:S02]  /*db00*/  IMAD R57, R53.reuse, UR7, R128 ;  /* 0x0000000735397c24 */ /* 0x040fe4000f8e0280 */
[----:B------:R-:W-:Y:S01]  /*db10*/  IMAD.WIDE.U32 R134, R53, UR6, R134 ;  /* 0x0000000635867c25 */ /* 0x000fe2000f8e0086 */
[----:B------:R-:W-:-:S03]  /*db20*/  ULDC.64 UR6, c[0x0][0xba8] ;  /* 0x0002ea0000067ab9 */ /* 0x000fc60000000a00 */
[----:B------:R-:W-:Y:S01]  /*db30*/  IMAD.WIDE.U32 R144, R11, UR8, R4 ;  /* 0x000000080b907c25 */ /* 0x000fe2000f8e0004 */
[----:B------:R-:W-:Y:S02]  /*db40*/  SEL R4, R61, R132, P0 ;  /* 0x000000843d047207 */ /* 0x000fe40000000000 */
[----:B------:R-:W-:Y:S01]  /*db50*/  SEL R132, R132, R61, P0 ;  /* 0x0000003d84847207 */ /* 0x000fe20000000000 */
[----:B------:R-:W-:Y:S01]  /*db60*/  IMAD R126, R126, UR8, RZ ;  /* 0x000000087e7e7c24 */ /* 0x000fe2000f8e02ff */
[C---:B------:R-:W-:Y:S01]  /*db70*/  LEA R61, P2, R134.reuse, UR6, 0x2 ;  /* 0x00000006863d7c11 */ /* 0x040fe2000f8410ff */
[----:B------:R-:W-:Y:S01]  /*db80*/  IMAD.IADD R5, R135, 0x1, R57 ;  /* 0x0000000187057824 */ /* 0x000fe200078e0239 */
[----:B------:R-:W-:Y:S01]  /*db90*/  ULDC UR6, c[0x0][0xa88] ;  /* 0x0002a20000067ab9 */ /* 0x000fe20000000800 */
[----:B------:R-:W-:Y:S01]  /*dba0*/  IMAD R53, R11, UR9, R126 ;  /* 0x000000090b357c24 */ /* 0x000fe2000f8e027e */
[----:B0-----:R-:W-:Y:S01]  /*dbb0*/  ULEA UR4, UR5, UR4, 0x18 ;  /* 0x0000000405047291 */ /* 0x001fe2000f8ec03f */
[----:B------:R-:W-:Y:S01]  /*dbc0*/  SHFL.IDX PT, R148, R61, RZ, 0x1c1f ;  /* 0x001c1fff3d947589 */ /* 0x000fe200000e0000 */
[----:B------:R-:W-:Y:S01]  /*dbd0*/  LEA.HI.X R126, R134, UR7, R5, 0x2, P2 ;  /* 0x00000007867e7c11 */ /* 0x000fe200090f1405 */
[----:B------:R-:W-:Y:S01]  /*dbe0*/  IMAD R11, R8, UR6, RZ ;  /* 0x00000006080b7c24 */ /* 0x000fe2000f8e02ff */
[----:B------:R-:W-:Y:S01]  /*dbf0*/  UIADD3 UR4, UR4, 0x20820, URZ ;  /* 0x0002082004047890 */ /* 0x000fe2000fffe03f */
[----:B------:R-:W-:Y:S01]  /*dc00*/  SHFL.IDX PT, R150, R61, 0x1, 0x1c1f ;  /* 0x003c1f003d967f89 */ /* 0x000fe200000e0000 */
[C---:B------:R-:W-:Y:S01]  /*dc10*/  VIADD R8, R10.reuse, 0x8 ;  /* 0x000000080a087836 */ /* 0x040fe20000000000 */
[----:B------:R-:W-:Y:S01]  /*dc20*/  ULDC.64 UR8, c[0x0][0xb00] ;  /* 0x0002c00000087ab9 */ /* 0x000fe20000000a00 */
[-C--:B------:R-:W-:Y:S01]  /*dc30*/  ISETP.GE.OR P2, PT, R10, R11.reuse, P1 ;  /* 0x0000000b0a00720c */ /* 0x080fe20000f46670 */
[----:B------:R-:W0:Y:S01]  /*dc40*/  SHFL.IDX PT, R149, R126, RZ, 0x1c1f ;  /* 0x001c1fff7e957589 */ /* 0x000e2200000e0000 */
[----:B------:R-:W-:Y:S01]  /*dc50*/  UPRMT UR4, URZ, 0x654, UR4 ;  /* 0x000006543f047896 */ /* 0x000fe20008000004 */
[----:B------:R-:W-:Y:S01]  /*dc60*/  ISETP.GE.OR P1, PT, R8, R11, P1 ;  /* 0x0000000b0800720c */ /* 0x000fe20000f26670 */
[----:B------:R-:W-:Y:S01]  /*dc70*/  IMAD.IADD R57, R145, 0x1, R53 ;  /* 0x0000000191397824 */ /* 0x000fe200078e0235 */
[----:B------:R2:W1:Y:S01]  /*dc80*/  SHFL.IDX PT, R151, R126, 0x1, 0x1c1f ;  /* 0x003c1f007e977f89 */ /* 0x00046200000e0000 */
[----:B------:R-:W-:-:S02]  /*dc90*/  LEA R53, P3, R144, UR8, 0x2 ;  /* 0x0000000890357c11 */ /* 0x000fc4000f8610ff */
[----:B------:R-:W-:Y:S02]  /*dca0*/  SEL R5, R62, R133, P0 ;  /* 0x000000853e057207 */ /* 0x000fe40000000000 */
[----:B------:R-:W-:Y:S01]  /*dcb0*/  LEA.HI.X R57, R144, UR9, R57, 0x2, P3 ;  /* 0x0000000990397c11 */ /* 0x000fe200098f1439 */
[----:B------:R-:W-:Y:S01]  /*dcc0*/  SYNCS.ARRIVE.TRANS64.RED.A1T0 RZ, [UR4], RZ ;  /* 0x000000ffffff79a7 */ /* 0x000fe20008100404 */
[----:B------:R-:W-:Y:S01]  /*dcd0*/  ISETP.GE.AND P3, PT, R10, R11, PT ;  /* 0x0000000b0a00720c */ /* 0x000fe20003f66270 */
[----:B------:R3:W4:Y:S01]  /*dce0*/  SHFL.IDX PT, R144, R53, RZ, 0x1c1f ;  /* 0x001c1fff35907589 */ /* 0x00072200000e0000 */
[----:B--2---:R-:W-:Y:S02]  /*dcf0*/  SEL R126, R66, R127, P0 ;  /* 0x0000007f427e7207 */ /* 0x004fe40000000000 */
[----:B------:R-:W-:Y:S01]  /*dd00*/  SEL R133, R133, R62, P0 ;  /* 0x0000003e85857207 */ /* 0x000fe20000000000 */
[----:B------:R3:W2:Y:S01]  /*dd10*/  SHFL.IDX PT, R145, R57, RZ, 0x1c1f ;  /* 0x001c1fff39917589 */ /* 0x0006a200000e0000 */
        /* <DEDUP_REMOVED lines=8> */
[----:B------:R-:W-:Y:S01]  /*dda0*/  SEL R67, R2, R67, P0 ;  /* 0x0000004302437207 */ /* 0x000fe20000000000 */
[----:B------:R-:W-:Y:S06]  /*ddb0*/  @P3 BRA `(.L_x_1312) ;  /* 0x0000000800f83947 */ /* 0x000fec0003800000 */
[----:B------:R-:W-:Y:S01]  /*ddc0*/  ULDC UR4, c[0x0][0xac8] ;  /* 0x0002b20000047ab9 */ /* 0x000fe20000000800 */
[C---:B---3--:R-:W-:Y:S01]  /*ddd0*/  IADD3 R0, R9.reuse, 0x8, RZ ;  /* 0x0000000809007810 */ /* 0x048fe20007ffe0ff */
[C---:B------:R-:W-:Y:S01]  /*dde0*/  VIADD R10, R9.reuse, 0x10 ;  /* 0x00000010090a7836 */ /* 0x040fe20000000000 */
[C---:B------:R-:W-:Y:S01]  /*ddf0*/  ISETP.GE.AND P1, PT, R9.reuse, UR4, PT ;  /* 0x0000000409007c0c */ /* 0x040fe2000bf26270 */
[C---:B------:R-:W-:Y:S01]  /*de00*/  VIADD R40, R9.reuse, 0x18 ;  /* 0x0000001809287836 */ /* 0x040fe20000000000 */
[----:B------:R-:W-:Y:S01]  /*de10*/  ISETP.GE.AND P4, PT, R0, UR4, PT ;  /* 0x0000000400007c0c */ /* 0x000fe2000bf86270 */
[C---:B------:R-:W-:Y:S01]  /*de20*/  VIADD R48, R9.reuse, 0x20 ;  /* 0x0000002009307836 */ /* 0x040fe20000000000 */
[----:B------:R-:W-:Y:S01]  /*de30*/  ISETP.GE.AND P5, PT, R10, UR4, PT ;  /* 0x000000040a007c0c */ /* 0x000fe2000bfa6270 */
[C---:B------:R-:W-:Y:S01]  /*de40*/  VIADD R128, R9.reuse, 0x28 ;  /* 0x0000002809807836 */ /* 0x040fe20000000000 */
[----:B------:R-:W-:Y:S01]  /*de50*/  ISETP.GE.AND P6, PT, R40, UR4, PT ;  /* 0x0000000428007c0c */ /* 0x000fe2000bfc6270 */
[----:B------:R-:W-:-:S03]  /*de60*/  VIADD R130, R9, 0x30 ;  /* 0x0000003009827836 */ /* 0x000fc60000000000 */
[----:B------:R-:W-:Y:S02]  /*de70*/  ISETP.GE.AND P2, PT, R128, UR4, PT ;  /* 0x0000000480007c0c */ /* 0x000fe4000bf46270 */
[----:B------:R-:W-:Y:S01]  /*de80*/  ISETP.GE.AND P3, PT, R130, UR4, PT ;  /* 0x0000000482007c0c */ /* 0x000fe2000bf66270 */
[C---:B--2-4-:R-:W-:Y:S02]  /*de90*/  @!P1 IMAD.WIDE R2, R9.reuse, 0x4, R144 ;  /* 0x0000000409029825 */ /* 0x054fe400078e0290 */
[----:B------:R-:W-:Y:S02]  /*dea0*/  @!P4 LEA.HI R0, R0, R0, RZ, 0x1 ;  /* 0x000000000000c211 */ /* 0x000fe400078f08ff */
[----:B------:R-:W-:Y:S01]  /*deb0*/  @!P5 LEA.HI R10, R10, R10, RZ, 0x1 ;  /* 0x0000000a0a0ad211 */ /* 0x000fe200078f08ff */
[----:B------:R0:W-:Y:S01]  /*dec0*/  @!P1 ST.E.64 desc[UR50][R2.64], R30 ;  /* 0x0000001e02009985 */ /* 0x0001e2000c101b32 */
[----:B------:R-:W-:Y:S02]  /*ded0*/  ISETP.GE.AND P1, PT, R48, UR4, PT ;  /* 0x0000000430007c0c */ /* 0x000fe4000bf26270 */
[----:B------:R-:W-:Y:S01]  /*dee0*/  @!P4 LOP3.LUT R61, R0, 0xfffffffe, RZ, 0xc0, !PT ;  /* 0xfffffffe003dc812 */ /* 0x000fe200078ec0ff */
[----:B------:R-:W-:Y:S01]  /*def0*/  VIADD R0, R9, 0x38 ;  /* 0x0000003809007836 */ /* 0x000fe20000000000 */
[----:B------:R-:W-:-:S02]  /*df00*/  @!P6 LEA.HI R40, R40, R40, RZ, 0x1 ;  /* 0x000000282828e211 */ /* 0x000fc400078f08ff */
[----:B------:R-:W-:Y:S01]  /*df10*/  @!P5 LOP3.LUT R65, R10, 0xfffffffe, RZ, 0xc0, !PT ;  /* 0xfffffffe0a41d812 */ /* 0x000fe200078ec0ff */
[C---:B------:R-:W-:Y:S01]  /*df20*/  VIADD R10, R9.reuse, 0x40 ;  /* 0x00000040090a7836 */ /* 0x040fe20000000000 */
[----:B------:R-:W-:Y:S01]  /*df30*/  @!P6 LOP3.LUT R149, R40, 0xfffffffe, RZ, 0xc0, !PT ;  /* 0xfffffffe2895e812 */ /* 0x000fe200078ec0ff */
[----:B------:R-:W-:Y:S01]  /*df40*/  VIADD R40, R9, 0x48 ;  /* 0x0000004809287836 */ /* 0x000fe20000000000 */
[----:B------:R-:W-:Y:S02]  /*df50*/  @!P2 LEA.HI R128, R128, R128, RZ, 0x1 ;  /* 0x000000808080a211 */ /* 0x000fe400078f08ff */
[----:B------:R-:W-:Y:S01]  /*df60*/  @!P3 LEA.HI R130, R130, R130, RZ, 0x1 ;  /* 0x000000828282b211 */ /* 0x000fe200078f08ff */
[----:B0-----:R-:W-:Y:S01]  /*df70*/  @!P4 IMAD.WIDE R2, R61, 0x4, R144 ;  /* 0x000000043d02c825 */ /* 0x001fe200078e0290 */
[----:B------:R-:W-:-:S03]  /*df80*/  @!P1 LEA.HI R48, R48, R48, RZ, 0x1 ;  /* 0x0000003030309211 */ /* 0x000fc600078f08ff */
        /* <DEDUP_REMOVED lines=8> */
[----:B------:R-:W-:-:S02]  /*e010*/  ISETP.GE.AND P6, PT, R40, UR4, PT ;  /* 0x0000000428007c0c */ /* 0x000fc4000bfc6270 */
[----:B0-----:R-:W-:Y:S01]  /*e020*/  @!P2 LOP3.LUT R29, R128, 0xfffffffe, RZ, 0xc0, !PT ;  /* 0xfffffffe801da812 */ /* 0x001fe200078ec0ff */
[----:B------:R-:W-:Y:S01]  /*e030*/  @!P1 IMAD.WIDE R2, R61, 0x4, R144 ;  /* 0x000000043d029825 */ /* 0x000fe200078e0290 */
[----:B-1----:R-:W-:-:S03]  /*e040*/  @!P3 LOP3.LUT R27, R130, 0xfffffffe, RZ, 0xc0, !PT ;  /* 0xfffffffe821bb812 */ /* 0x002fc600078ec0ff */
[----:B------:R-:W-:Y:S01]  /*e050*/  VIADD R28, R9, 0x50 ;  /* 0x00000050091c7836 */ /* 0x000fe20000000000 */
[----:B------:R0:W-:Y:S01]  /*e060*/  @!P1 ST.E.64 desc[UR50][R2.64], R22 ;  /* 0x0000001602009985 */ /* 0x0001e2000c101b32 */
[----:B------:R-:W-:Y:S01]  /*e070*/  @!P4 LEA.HI R0, R0, R0, RZ, 0x1 ;  /* 0x000000000000c211 */ /* 0x000fe200078f08ff */
[--C-:B--2---:R-:W-:Y:S01]  /*e080*/  @!P2 IMAD.WIDE R24, R29, 0x4, R144.reuse ;  /* 0x000000041d18a825 */ /* 0x104fe200078e0290 */
[----:B------:R-:W-:Y:S02]  /*e090*/  @!P5 LEA.HI R10, R10, R10, RZ, 0x1 ;  /* 0x0000000a0a0ad211 */ /* 0x000fe400078f08ff */
[----:B------:R-:W-:Y:S01]  /*e0a0*/  @!P4 LOP3.LUT R29, R0, 0xfffffffe, RZ, 0xc0, !PT ;  /* 0xfffffffe001dc812 */ /* 0x000fe200078ec0ff */
[--C-:B------:R-:W-:Y:S01]  /*e0b0*/  @!P3 IMAD.WIDE R26, R27, 0x4, R144.reuse ;  /* 0x000000041b1ab825 */ /* 0x100fe200078e0290 */
[----:B------:R1:W-:Y:S01]  /*e0c0*/  @!P2 ST.E.64 desc[UR50][R24.64], R20 ;  /* 0x000000141800a985 */ /* 0x0003e2000c101b32 */
[----:B------:R-:W-:Y:S02]  /*e0d0*/  @!P6 LEA.HI R40, R40, R40, RZ, 0x1 ;  /* 0x000000282828e211 */ /* 0x000fe400078f08ff */
[C---:B------:R-:W-:Y:S01]  /*e0e0*/  VIADD R30, R9.reuse, 0x58 ;  /* 0x00000058091e7836 */ /* 0x040fe20000000000 */
[----:B------:R2:W-:Y:S01]  /*e0f0*/  @!P3 ST.E.64 desc[UR50][R26.64], R18 ;  /* 0x000000121a00b985 */ /* 0x0005e2000c101b32 */
[----:B------:R-:W-:Y:S01]  /*e100*/  ISETP.GE.AND P3, PT, R28, UR4, PT ;  /* 0x000000041c007c0c */ /* 0x000fe2000bf66270 */
[----:B------:R-:W-:Y:S01]  /*e110*/  VIADD R31, R9, 0x60 ;  /* 0x00000060091f7836 */ /* 0x000fe20000000000 */
[----:B0-----:R-:W-:Y:S01]  /*e120*/  @!P5 LOP3.LUT R23, R10, 0xfffffffe, RZ, 0xc0, !PT ;  /* 0xfffffffe0a17d812 */ /* 0x001fe200078ec0ff */
[----:B------:R-:W-:Y:S01]  /*e130*/  @!P4 IMAD.WIDE R2, R29, 0x4, R144 ;  /* 0x000000041d02c825 */ /* 0x000fe200078e0290 */
[----:B------:R-:W-:-:S02]  /*e140*/  ISETP.GE.AND P1, PT, R30, UR4, PT ;  /* 0x000000041e007c0c */ /* 0x000fc4000bf26270 */
[----:B------:R-:W-:Y:S01]  /*e150*/  ISETP.GE.AND P2, PT, R31, UR4, PT ;  /* 0x000000041f007c0c */ /* 0x000fe2000bf46270 */
[C---:B------:R-:W-:Y:S01]  /*e160*/  VIADD R0, R9.reuse, 0x68 ;  /* 0x0000006809007836 */ /* 0x040fe20000000000 */
[----:B------:R0:W-:Y:S01]  /*e170*/  @!P4 ST.E.64 desc[UR50][R2.64], R16 ;  /* 0x000000100200c985 */ /* 0x0001e2000c101b32 */
[----:B-1----:R-:W-:Y:S01]  /*e180*/  @!P6 LOP3.LUT R21, R40, 0xfffffffe, RZ, 0xc0, !PT ;  /* 0xfffffffe2815e812 */ /* 0x002fe200078ec0ff */
[C---:B------:R-:W-:Y:S01]  /*e190*/  VIADD R10, R9.reuse, 0x70 ;  /* 0x00000070090a7836 */ /* 0x040fe20000000000 */
[----:B------:R-:W-:Y:S02]  /*e1a0*/  IADD3 R22, R9, 0x78, RZ ;  /* 0x0000007809167810 */ /* 0x000fe40007ffe0ff */
[----:B------:R-:W-:Y:S01]  /*e1b0*/  @!P3 LEA.HI R28, R28, R28, RZ, 0x1 ;  /* 0x0000001c1c1cb211 */ /* 0x000fe200078f08ff */
[--C-:B--2---:R-:W-:Y:S01]  /*e1c0*/  @!P5 IMAD.WIDE R18, R23, 0x4, R144.reuse ;  /* 0x000000041712d825 */ /* 0x104fe200078e0290 */
[----:B------:R-:W-:Y:S02]  /*e1d0*/  ISETP.GE.AND P4, PT, R0, UR4, PT ;  /* 0x0000000400007c0c */ /* 0x000fe4000bf86270 */
[----:B------:R-:W-:Y:S01]  /*e1e0*/  @!P3 LOP3.LUT R23, R28, 0xfffffffe, RZ, 0xc0, !PT ;  /* 0xfffffffe1c17b812 */ /* 0x000fe200078ec0ff */
[----:B------:R-:W-:Y:S01]  /*e1f0*/  @!P6 IMAD.WIDE R20, R21, 0x4, R144 ;  /* 0x000000041514e825 */ /* 0x000fe200078e0290 */
[----:B------:R1:W-:Y:S01]  /*e200*/  @!P5 ST.E.64 desc[UR50][R18.64], R14 ;  /* 0x0000000e1200d985 */ /* 0x0003e2000c101b32 */
[----:B------:R-:W-:-:S02]  /*e210*/  ISETP.GE.AND P5, PT, R10, UR4, PT ;  /* 0x000000040a007c0c */ /* 0x000fc4000bfa6270 */
[--C-:B0-----:R-:W-:Y:S01]  /*e220*/  @!P3 IMAD.WIDE R2, R23, 0x4, R144.reuse ;  /* 0x000000041702b825 */ /* 0x101fe200078e0290 */
[----:B------:R0:W-:Y:S01]  /*e230*/  @!P6 ST.E.64 desc[UR50][R20.64], R34 ;  /* 0x000000221400e985 */ /* 0x0001e2000c101b32 */
[----:B------:R-:W-:Y:S02]  /*e240*/  @!P1 LEA.HI R30, R30, R30, RZ, 0x1 ;  /* 0x0000001e1e1e9211 */ /* 0x000fe400078f08ff */
[----:B------:R-:W-:Y:S01]  /*e250*/  @!P2 LEA.HI R31, R31, R31, RZ, 0x1 ;  /* 0x0000001f1f1fa211 */ /* 0x000fe200078f08ff */
[----:B------:R2:W-:Y:S01]  /*e260*/  @!P3 ST.E.64 desc[UR50][R2.64], R68 ;  /* 0x000000440200b985 */ /* 0x0005e2000c101b32 */
[----:B------:R-:W-:Y:S02]  /*e270*/  ISETP.GE.AND P3, PT, R22, UR4, PT ;  /* 0x0000000416007c0c */ /* 0x000fe4000bf66270 */
[----:B------:R-:W-:Y:S02]  /*e280*/  @!P1 LOP3.LUT R17, R30, 0xfffffffe, RZ, 0xc0, !PT ;  /* 0xfffffffe1e119812 */ /* 0x000fe400078ec0ff */
[----:B------:R-:W-:Y:S01]  /*e290*/  @!P2 LOP3.LUT R31, R31, 0xfffffffe, RZ, 0xc0, !PT ;  /* 0xfffffffe1f1fa812 */ /* 0x000fe200078ec0ff */
[----:B-1----:R-:W-:Y:S01]  /*e2a0*/  VIADD R18, R9, 0x80 ;  /* 0x0000008009127836 */ /* 0x002fe20000000000 */
[----:B------:R-:W-:Y:S01]  /*e2b0*/  @!P4 LEA.HI R0, R0, R0, RZ, 0x1 ;  /* 0x000000000000c211 */ /* 0x000fe200078f08ff */
[----:B------:R-:W-:Y:S01]  /*e2c0*/  @!P1 IMAD.WIDE R14, R17, 0x4, R144 ;  /* 0x00000004110e9825 */ /* 0x000fe200078e0290 */
[----:B------:R-:W-:-:S02]  /*e2d0*/  @!P5 LEA.HI R10, R10, R10, RZ, 0x1 ;  /* 0x0000000a0a0ad211 */ /* 0x000fc400078f08ff */
[----:B------:R-:W-:Y:S01]  /*e2e0*/  ISETP.GE.AND P6, PT, R18, UR4, PT ;  /* 0x0000000412007c0c */ /* 0x000fe2000bfc6270 */
[--C-:B------:R-:W-:Y:S01]  /*e2f0*/  @!P2 IMAD.WIDE R16, R31, 0x4, R144.reuse ;  /* 0x000000041f10a825 */ /* 0x100fe200078e0290 */
[----:B------:R1:W-:Y:S01]  /*e300*/  @!P1 ST.E.64 desc[UR50][R14.64], R70 ;  /* 0x000000460e009985 */ /* 0x0003e2000c101b32 */
[----:B------:R-:W-:Y:S02]  /*e310*/  @!P3 LEA.HI R22, R22, R22, RZ, 0x1 ;  /* 0x000000161616b211 */ /* 0x000fe400078f08ff */
[C---:B0-----:R-:W-:Y:S01]  /*e320*/  VIADD R20, R9.reuse, 0x88 ;  /* 0x0000008809147836 */ /* 0x041fe20000000000 */
[----:B------:R-:W-:Y:S01]  /*e330*/  @!P4 LOP3.LUT R19, R0, 0xfffffffe, RZ, 0xc0, !PT ;  /* 0xfffffffe0013c812 */ /* 0x000fe200078ec0ff */
[----:B------:R0:W-:Y:S01]  /*e340*/  @!P2 ST.E.64 desc[UR50][R16.64], R74 ;  /* 0x0000004a1000a985 */ /* 0x0001e2000c101b32 */
[----:B------:R-:W-:Y:S02]  /*e350*/  VIADD R0, R9, 0x90 ;  /* 0x0000009009007836 */ /* 0x000fe40000000000 */
[----:B------:R-:W-:Y:S01]  /*e360*/  ISETP.GE.AND P1, PT, R20, UR4, PT ;  /* 0x0000000414007c0c */ /* 0x000fe2000bf26270 */
[----:B--2---:R-:W-:-:S02]  /*e370*/  @!P4 IMAD.WIDE R2, R19, 0x4, R144 ;  /* 0x000000041302c825 */ /* 0x004fc400078e0290 */
[----:B------:R-:W-:Y:S02]  /*e380*/  ISETP.GE.AND P2, PT, R0, UR4, PT ;  /* 0x0000000400007c0c */ /* 0x000fe4000bf46270 */
[----:B------:R-:W-:Y:S01]  /*e390*/  @!P6 LEA.HI R18, R18, R18, RZ, 0x1 ;  /* 0x000000121212e211 */ /* 0x000fe200078f08ff */
[----:B------:R2:W-:Y:S01]  /*e3a0*/  @!P4 ST.E.64 desc[UR50][R2.64], R76 ;  /* 0x0000004c0200c985 */ /* 0x0005e2000c101b32 */
[----:B-1----:R-:W-:Y:S01]  /*e3b0*/  @!P5 LOP3.LUT R15, R10, 0xfffffffe, RZ, 0xc0, !PT ;  /* 0xfffffffe0a0fd812 */ /* 0x002fe200078ec0ff */
[----:B------:R-:W-:Y:S01]  /*e3c0*/  VIADD R10, R9, 0x98 ;  /* 0x00000098090a7836 */ /* 0x000fe20000000000 */
[----:B------:R-:W-:Y:S02]  /*e3d0*/  @!P6 LOP3.LUT R19, R18, 0xfffffffe, RZ, 0xc0, !PT ;  /* 0xfffffffe1213e812 */ /* 0x000fe400078ec0ff */
[----:B0-----:R-:W-:Y:S01]  /*e3e0*/  @!P3 LOP3.LUT R17, R22, 0xfffffffe, RZ, 0xc0, !PT ;  /* 0xfffffffe1611b812 */ /* 0x001fe200078ec0ff */
[----:B------:R-:W-:Y:S01]  /*e3f0*/  @!P5 IMAD.WIDE R14, R15, 0x4, R144 ;  /* 0x000000040f0ed825 */ /* 0x000fe200078e0290 */
[----:B------:R-:W-:-:S03]  /*e400*/  @!P1 LEA.HI R20, R20, R20, RZ, 0x1 ;  /* 0x0000001414149211 */ /* 0x000fc600078f08ff */
[--C-:B------:R-:W-:Y:S01]  /*e410*/  @!P3 IMAD.WIDE R16, R17, 0x4, R144.reuse ;  /* 0x000000041110b825 */ /* 0x100fe200078e0290 */
[----:B------:R-:W-:Y:S01]  /*e420*/  @!P5 ST.E.64 desc[UR50][R14.64], R80 ;  /* 0x000000500e00d985 */ /* 0x000fe2000c101b32 */
[----:B------:R-:W-:Y:S02]  /*e430*/  @!P2 LEA.HI R0, R0, R0, RZ, 0x1 ;  /* 0x000000000000a211 */ /* 0x000fe400078f08ff */
[----:B--2---:R-:W-:Y:S01]  /*e440*/  @!P1 LOP3.LUT R3, R20, 0xfffffffe, RZ, 0xc0, !PT ;  /* 0xfffffffe14039812 */ /* 0x004fe200078ec0ff */
[----:B------:R0:W-:Y:S01]  /*e450*/  @!P3 ST.E.64 desc[UR50][R16.64], R82 ;  /* 0x000000521000b985 */ /* 0x0001e2000c101b32 */
[----:B------:R-:W-:Y:S01]  /*e460*/  ISETP.GE.AND P3, PT, R10, UR4, PT ;  /* 0x000000040a007c0c */ /* 0x000fe2000bf66270 */
[----:B------:R-:W-:Y:S01]  /*e470*/  @!P6 IMAD.WIDE R18, R19, 0x4, R144 ;  /* 0x000000041312e825 */ /* 0x000fe200078e0290 */
[----:B------:R-:W-:-:S03]  /*e480*/  @!P2 LOP3.LUT R21, R0, 0xfffffffe, RZ, 0xc0, !PT ;  /* 0xfffffffe0015a812 */ /* 0x000fc600078ec0ff */
[--C-:B------:R-:W-:Y:S01]  /*e490*/  @!P1 IMAD.WIDE R2, R3, 0x4, R144.reuse ;  /* 0x0000000403029825 */ /* 0x100fe200078e0290 */
[----:B------:R1:W-:Y:S03]  /*e4a0*/  @!P6 ST.E.64 desc[UR50][R18.64], R84 ;  /* 0x000000541200e985 */ /* 0x0003e6000c101b32 */
[C---:B------:R-:W-:Y:S01]  /*e4b0*/  VIADD R0, R9.reuse, 0xa8 ;  /* 0x000000a809007836 */ /* 0x040fe20000000000 */
[----:B------:R2:W-:Y:S01]  /*e4c0*/  @!P1 ST.E.64 desc[UR50][R2.64], R86 ;  /* 0x0000005602009985 */ /* 0x0005e2000c101b32 */
[C---:B------:R-:W-:Y:S02]  /*e4d0*/  VIADD R22, R9.reuse, 0xa0 ;  /* 0x000000a009167836 */ /* 0x040fe40000000000 */
[----:B------:R-:W-:Y:S01]  /*e4e0*/  @!P3 LEA.HI R10, R10, R10, RZ, 0x1 ;  /* 0x0000000a0a0ab211 */ /* 0x000fe200078f08ff */
[C---:B0-----:R-:W-:Y:S01]  /*e4f0*/  VIADD R16, R9.reuse, 0xb0 ;  /* 0x000000b009107836 */ /* 0x041fe20000000000 */
[----:B------:R-:W-:Y:S01]  /*e500*/  ISETP.GE.AND P1, PT, R0, UR4, PT ;  /* 0x0000000400007c0c */ /* 0x000fe2000bf26270 */
[----:B------:R-:W-:Y:S01]  /*e510*/  VIADD R20, R9, 0xb8 ;  /* 0x000000b809147836 */ /* 0x000fe20000000000 */
[----:B------:R-:W-:Y:S01]  /*e520*/  @!P3 LOP3.LUT R17, R10, 0xfffffffe, RZ, 0xc0, !PT ;  /* 0xfffffffe0a11b812 */ /* 0x000fe200078ec0ff */
[----:B------:R-:W-:Y:S01]  /*e530*/  @!P2 IMAD.WIDE R14, R21, 0x4, R144 ;  /* 0x00000004150ea825 */ /* 0x000fe200078e0290 */
[----:B------:R-:W-:-:S02]  /*e540*/  ISETP.GE.AND P4, PT, R22, UR4, PT ;  /* 0x0000000416007c0c */ /* 0x000fc4000bf86270 */
[----:B------:R-:W-:Y:S01]  /*e550*/  ISETP.GE.AND P6, PT, R16, UR4, PT ;  /* 0x0000000410007c0c */ /* 0x000fe2000bfc6270 */
[----:B-1----:R-:W-:Y:S01]  /*e560*/  VIADD R18, R9, 0xc0 ;  /* 0x000000c009127836 */ /* 0x002fe20000000000 */
[----:B------:R-:W-:Y:S01]  /*e570*/  ISETP.GE.AND P5, PT, R20, UR4, PT ;  /* 0x0000000414007c0c */ /* 0x000fe2000bfa6270 */
[----:B--2---:R-:W-:Y:S01]  /*e580*/  @!P3 IMAD.WIDE R2, R17, 0x4, R144 ;  /* 0x000000041102b825 */ /* 0x004fe200078e0290 */
[----:B------:R0:W-:Y:S02]  /*e590*/  @!P2 ST.E.64 desc[UR50][R14.64], R96 ;  /* 0x000000600e00a985 */ /* 0x0001e4000c101b32 */
[----:B------:R-:W-:Y:S01]  /*e5a0*/  ISETP.GE.AND P2, PT, R18, UR4, PT ;  /* 0x0000000412007c0c */ /* 0x000fe2000bf46270 */
[----:B------:R-:W-:Y:S01]  /*e5b0*/  VIADD R10, R9, 0xc8 ;  /* 0x000000c8090a7836 */ /* 0x000fe20000000000 */
[----:B------:R1:W-:Y:S01]  /*e5c0*/  @!P3 ST.E.64 desc[UR50][R2.64], R98 ;  /* 0x000000620200b985 */ /* 0x0003e2000c101b32 */
[----:B------:R-:W-:Y:S02]  /*e5d0*/  @!P1 LEA.HI R0, R0, R0, RZ, 0x1 ;  /* 0x0000000000009211 */ /* 0x000fe400078f08ff */
[----:B------:R-:W-:-:S02]  /*e5e0*/  @!P4 LEA.HI R22, R22, R22, RZ, 0x1 ;  /* 0x000000161616c211 */ /* 0x000fc400078f08ff */
[----:B------:R-:W-:Y:S02]  /*e5f0*/  ISETP.GE.AND P3, PT, R10, UR4, PT ;  /* 0x000000040a007c0c */ /* 0x000fe4000bf66270 */
        /* <DEDUP_REMOVED lines=24> */
[C---:B------:R-:W-:Y:S01]  /*e780*/  IADD3 R21, R9.reuse, 0xe8, RZ ;  /* 0x000000e809157810 */ /* 0x040fe20007ffe0ff */
[----:B------:R0:W-:Y:S01]  /*e790*/  @!P2 ST.E.64 desc[UR50][R14.64], R108 ;  /* 0x0000006c0e00a985 */ /* 0x0001e2000c101b32 */
[----:B------:R-:W-:Y:S01]  /*e7a0*/  ISETP.GE.AND P2, PT, R10, UR4, PT ;  /* 0x000000040a007c0c */ /* 0x000fe2000bf46270 */
[----:B--2---:R-:W-:Y:S01]  /*e7b0*/  VIADD R3, R9, 0xf8 ;  /* 0x000000f809037836 */ /* 0x004fe20000000000 */
[----:B------:R-:W-:Y:S01]  /*e7c0*/  ISETP.GE.AND P4, PT, R21, UR4, PT ;  /* 0x0000000415007c0c */ /* 0x000fe2000bf86270 */
[----:B------:R-:W-:Y:S01]  /*e7d0*/  VIADD R2, R9, 0xf0 ;  /* 0x000000f009027836 */ /* 0x000fe20000000000 */
[----:B------:R1:W-:Y:S01]  /*e7e0*/  @!P3 ST.E.64 desc[UR50][R16.64], R110 ;  /* 0x0000006e1000b985 */ /* 0x0003e2000c101b32 */
[----:B------:R-:W-:Y:S02]  /*e7f0*/  ISETP.GE.AND P3, PT, R20, UR4, PT ;  /* 0x0000000414007c0c */ /* 0x000fe4000bf66270 */
[----:B------:R-:W-:-:S02]  /*e800*/  ISETP.GE.AND P6, PT, R3, UR4, PT ;  /* 0x0000000403007c0c */ /* 0x000fc4000bfc6270 */
[----:B------:R-:W-:Y:S02]  /*e810*/  ISETP.GE.AND P5, PT, R2, UR4, PT ;  /* 0x0000000402007c0c */ /* 0x000fe4000bfa6270 */
[----:B------:R-:W-:Y:S02]  /*e820*/  @!P1 LEA.HI R0, R0, R0, RZ, 0x1 ;  /* 0x0000000000009211 */ /* 0x000fe400078f08ff */
[----:B------:R-:W-:Y:S02]  /*e830*/  @!P2 LEA.HI R10, R10, R10, RZ, 0x1 ;  /* 0x0000000a0a0aa211 */ /* 0x000fe400078f08ff */
[----:B------:R-:W-:Y:S02]  /*e840*/  @!P4 LEA.HI R21, R21, R21, RZ, 0x1 ;  /* 0x000000151515c211 */ /* 0x000fe400078f08ff */
[----:B0-----:R-:W-:Y:S02]  /*e850*/  @!P2 LOP3.LUT R15, R10, 0xfffffffe, RZ, 0xc0, !PT ;  /* 0xfffffffe0a0fa812 */ /* 0x001fe400078ec0ff */
[----:B------:R-:W-:-:S02]  /*e860*/  @!P3 LEA.HI R20, R20, R20, RZ, 0x1 ;  /* 0x000000141414b211 */ /* 0x000fc400078f08ff */
[----:B------:R-:W-:Y:S02]  /*e870*/  @!P6 LEA.HI R14, R3, R3, RZ, 0x1 ;  /* 0x00000003030ee211 */ /* 0x000fe400078f08ff */
[----:B------:R-:W-:Y:S02]  /*e880*/  @!P5 LEA.HI R2, R2, R2, RZ, 0x1 ;  /* 0x000000020202d211 */ /* 0x000fe400078f08ff */
[----:B------:R-:W-:Y:S02]  /*e890*/  @!P1 LOP3.LUT R3, R0, 0xfffffffe, RZ, 0xc0, !PT ;  /* 0xfffffffe00039812 */ /* 0x000fe400078ec0ff */
        /* <DEDUP_REMOVED lines=16> */
.L_x_1312:
[----:B------:R-:W-:Y:S05]  /*e9a0*/  BSYNC B0 ;  /* 0x0000000000007941 */ /* 0x000fea0003800000 */
.L_x_1311:
[----:B------:R-:W-:Y:S01]  /*e9b0*/  ISETP.GE.AND P1, PT, R8, R11, PT ;  /* 0x0000000b0800720c */ /* 0x000fe20003f26270 */
[----:B0--3--:R0:W1:Y:S01]  /*e9c0*/  SHFL.IDX PT, R3, R57, 0x1, 0x1c1f ;  /* 0x003c1f0039037f89 */ /* 0x00906200000e0000 */
[----:B------:R-:W-:Y:S02]  /*e9d0*/  SEL R15, R47, R32, P0 ;  /* 0x000000202f0f7207 */ /* 0x000fe40000000000 */
[----:B------:R-:W-:Y:S01]  /*e9e0*/  SEL R17, R32, R47, P0 ;  /* 0x0000002f20117207 */ /* 0x000fe20000000000 */
[----:B------:R0:W3:Y:S01]  /*e9f0*/  SHFL.IDX PT, R2, R53, 0x1, 0x1c1f ;  /* 0x003c1f0035027f89 */ /* 0x0000e200000e0000 */
        /* <DEDUP_REMOVED lines=20> */
[----:B01-3--:R-:W-:Y:S06]  /*eb40*/  @P1 BRA `(.L_x_1223) ;  /* 0x0000005800141947 */ /* 0x00bfec0003800000 */
[C---:B------:R-:W-:Y:S01]  /*eb50*/  VIADD R0, R9.reuse, 0x8 ;  /* 0x0000000809007836 */ /* 0x040fe20000000000 */
[----:B------:R-:W-:Y:S01]  /*eb60*/  ULDC UR4, c[0x0][0xac8] ;  /* 0x0002b20000047ab9 */ /* 0x000fe20000000800 */
        /* <DEDUP_REMOVED lines=8> */
[----:B------:R-:W-:Y:S01]  /*ebf0*/  VIADD R40, R9, 0x38 ;  /* 0x0000003809287836 */ /* 0x000fe20000000000 */
[----:B------:R-:W-:Y:S01]  /*ec00*/  ISETP.GE.AND P1, PT, R35, UR4, PT ;  /* 0x0000000423007c0c */ /* 0x000fe2000bf26270 */
[----:B------:R-:W-:Y:S01]  /*ec10*/  VIADD R41, R9, 0x40 ;  /* 0x0000004009297836 */ /* 0x000fe20000000000 */
[----:B------:R-:W-:-:S03]  /*ec20*/  ISETP.GE.AND P2, PT, R36, UR4, PT ;  /* 0x0000000424007c0c */ /* 0x000fc6000bf46270 */
[C-C-:B------:R-:W-:Y:S02]  /*ec30*/  @!P3 IMAD.WIDE R26, R9.reuse, 0x4, R2.reuse ;  /* 0x00000004091ab825 */ /* 0x140fe400078e0202 */
[----:B------:R-:W-:Y:S02]  /*ec40*/  @!P4 LEA.HI R0, R0, R0, RZ, 0x1 ;  /* 0x000000000000c211 */ /* 0x000fe400078f08ff */
[----:B------:R-:W-:Y:S01]  /*ec50*/  @!P5 LEA.HI R8, R8, R8, RZ, 0x1 ;  /* 0x000000080808d211 */ /* 0x000fe200078f08ff */
[----:B------:R0:W-:Y:S01]  /*ec60*/  @!P3 ST.E.64 desc[UR50][R26.64], R92 ;  /* 0x0000005c1a00b985 */ /* 0x0001e2000c101b32 */
[----:B------:R-:W-:Y:S02]  /*ec70*/  @!P4 LOP3.LUT R29, R0, 0xfffffffe, RZ, 0xc0, !PT ;  /* 0xfffffffe001dc812 */ /* 0x000fe400078ec0ff */
[----:B------:R-:W-:Y:S01]  /*ec80*/  @!P5 LOP3.LUT R31, R8, 0xfffffffe, RZ, 0xc0, !PT ;  /* 0xfffffffe081fd812 */ /* 0x000fe200078ec0ff */
[----:B------:R-:W-:Y:S01]  /*ec90*/  VIADD R8, R9, 0x30 ;  /* 0x0000003009087836 */ /* 0x000fe20000000000 */
[----:B------:R-:W-:Y:S01]  /*eca0*/  @!P0 LEA.HI R34, R34, R34, RZ, 0x1 ;  /* 0x0000002222228211 */ /* 0x000fe200078f08ff */
[----:B------:R-:W-:Y:S01]  /*ecb0*/  @!P4 IMAD.WIDE R28, R29, 0x4, R2 ;  /* 0x000000041d1cc825 */ /* 0x000fe200078e0202 */
[----:B------:R-:W-:-:S02]  /*ecc0*/  @!P1 LEA.HI R0, R35, R35, RZ, 0x1 ;  /* 0x0000002323009211 */ /* 0x000fc400078f08ff */
[----:B------:R-:W-:Y:S01]  /*ecd0*/  @!P0 LOP3.LUT R35, R34, 0xfffffffe, RZ, 0xc0, !PT ;  /* 0xfffffffe22238812 */ /* 0x000fe200078ec0ff */
[--C-:B------:R-:W-:Y:S01]  /*ece0*/  @!P5 IMAD.WIDE R30, R31, 0x4, R2.reuse ;  /* 0x000000041f1ed825 */ /* 0x100fe200078e0202 */
[----:B------:R-:W-:Y:S01]  /*ecf0*/  ISETP.GE.AND P3, PT, R8, UR4, PT ;  /* 0x0000000408007c0c */ /* 0x000fe2000bf66270 */
[----:B------:R1:W-:Y:S01]  /*ed00*/  @!P4 ST.E.64 desc[UR50][R28.64], R122 ;  /* 0x0000007a1c00c985 */ /* 0x0003e2000c101b32 */
[----:B------:R-:W-:Y:S01]  /*ed10*/  @!P1 LOP3.LUT R37, R0, 0xfffffffe, RZ, 0xc0, !PT ;  /* 0xfffffffe00259812 */ /* 0x000fe200078ec0ff */
[----:B0-----:R-:W-:Y:S01]  /*ed20*/  @!P0 IMAD.WIDE R26, R35, 0x4, R2 ;  /* 0x00000004231a8825 */ /* 0x001fe200078e0202 */
[----:B------:R-:W-:Y:S01]  /*ed30*/  ISETP.GE.AND P4, PT, R40, UR4, PT ;  /* 0x0000000428007c0c */ /* 0x000fe2000bf86270 */
[----:B------:R0:W-:Y:S01]  /*ed40*/  @!P5 ST.E.64 desc[UR50][R30.64], R88 ;  /* 0x000000581e00d985 */ /* 0x0001e2000c101b32 */
[----:B------:R-:W-:Y:S01]  /*ed50*/  ISETP.GE.AND P5, PT, R41, UR4, PT ;  /* 0x0000000429007c0c */ /* 0x000fe2000bfa6270 */
[C---:B------:R-:W-:Y:S01]  /*ed60*/  VIADD R0, R9.reuse, 0x48 ;  /* 0x0000004809007836 */ /* 0x040fe20000000000 */
[----:B------:R-:W-:Y:S01]  /*ed70*/  @!P2 LEA.HI R36, R36, R36, RZ, 0x1 ;  /* 0x000000242424a211 */ /* 0x000fe200078f08ff */
[----:B------:R-:W-:Y:S01]  /*ed80*/  VIADD R34, R9, 0x50 ;  /* 0x0000005009227836 */ /* 0x000fe20000000000 */
[----:B------:R3:W-:Y:S02]  /*ed90*/  @!P0 ST.E.64 desc[UR50][R26.64], R90 ;  /* 0x0000005a1a008985 */ /* 0x0007e4000c101b32 */
[----:B------:R-:W-:-:S02]  /*eda0*/  ISETP.GE.AND P0, PT, R0, UR4, PT ;  /* 0x0000000400007c0c */ /* 0x000fc4000bf06270 */
[----:B------:R-:W-:Y:S01]  /*edb0*/  @!P3 LEA.HI R8, R8, R8, RZ, 0x1 ;  /* 0x000000080808b211 */ /* 0x000fe200078f08ff */
[--C-:B-1----:R-:W-:Y:S02]  /*edc0*/  @!P1 IMAD.WIDE R28, R37, 0x4, R2.reuse ;  /* 0x00000004251c9825 */ /* 0x102fe400078e0202 */
[----:B------:R-:W-:Y:S02]  /*edd0*/  @!P4 LEA.HI R40, R40, R40, RZ, 0x1 ;  /* 0x000000282828c211 */ /* 0x000fe400078f08ff */
[----:B0-----:R-:W-:Y:S01]  /*ede0*/  @!P2 LOP3.LUT R31, R36, 0xfffffffe, RZ, 0xc0, !PT ;  /* 0xfffffffe241fa812 */ /* 0x001fe200078ec0ff */
[----:B------:R0:W-:Y:S01]  /*edf0*/  @!P1 ST.E.64 desc[UR50][R28.64], R124 ;  /* 0x0000007c1c009985 */ /* 0x0001e2000c101b32 */
[----:B------:R-:W-:Y:S01]  /*ee00*/  ISETP.GE.AND P1, PT, R34, UR4, PT ;  /* 0x0000000422007c0c */ /* 0x000fe2000bf26270 */
[----:B------:R-:W-:Y:S01]  /*ee10*/  VIADD R36, R9, 0x58 ;  /* 0x0000005809247836 */ /* 0x000fe20000000000 */
[----:B------:R-:W-:Y:S01]  /*ee20*/  @!P5 LEA.HI R41, R41, R41, RZ, 0x1 ;  /* 0x000000292929d211 */ /* 0x000fe200078f08ff */
[----:B------:R-:W-:Y:S01]  /*ee30*/  @!P2 IMAD.WIDE R30, R31, 0x4, R2 ;  /* 0x000000041f1ea825 */ /* 0x000fe200078e0202 */
[----:B------:R-:W-:-:S02]  /*ee40*/  @!P3 LOP3.LUT R35, R8, 0xfffffffe, RZ, 0xc0, !PT ;  /* 0xfffffffe0823b812 */ /* 0x000fc400078ec0ff */
[----:B------:R-:W-:Y:S01]  /*ee50*/  @!P4 LOP3.LUT R37, R40, 0xfffffffe, RZ, 0xc0, !PT ;  /* 0xfffffffe2825c812 */ /* 0x000fe200078ec0ff */
[----:B------:R-:W-:Y:S01]  /*ee60*/  VIADD R40, R9, 0x68 ;  /* 0x0000006809287836 */ /* 0x000fe20000000000 */
[----:B------:R1:W-:Y:S01]  /*ee70*/  @!P2 ST.E.64 desc[UR50][R30.64], R78 ;  /* 0x0000004e1e00a985 */ /* 0x0003e2000c101b32 */
[----:B------:R-:W-:Y:S01]  /*ee80*/  ISETP.GE.AND P2, PT, R36, UR4, PT ;  /* 0x0000000424007c0c */ /* 0x000fe2000bf46270 */
[--C-:B---3--:R-:W-:Y:S01]  /*ee90*/  @!P3 IMAD.WIDE R26, R35, 0x4, R2.reuse ;  /* 0x00000004231ab825 */ /* 0x108fe200078e0202 */
[----:B------:R-:W-:Y:S02]  /*eea0*/  @!P0 LEA.HI R0, R0, R0, RZ, 0x1 ;  /* 0x0000000000008211 */ /* 0x000fe400078f08ff */
[----:B------:R-:W-:Y:S01]  /*eeb0*/  IADD3 R8, R9, 0x60, RZ ;  /* 0x0000006009087810 */ /* 0x000fe20007ffe0ff */
[----:B0-----:R-:W-:Y:S01]  /*eec0*/  @!P4 IMAD.WIDE R28, R37, 0x4, R2 ;  /* 0x00000004251cc825 */ /* 0x001fe200078e0202 */
[----:B------:R-:W-:Y:S01]  /*eed0*/  @!P1 LEA.HI R34, R34, R34, RZ, 0x1 ;  /* 0x0000002222229211 */ /* 0x000fe200078f08ff */
[----:B------:R0:W-:Y:S01]  /*eee0*/  @!P3 ST.E.64 desc[UR50][R26.64], R72 ;  /* 0x000000481a00b985 */ /* 0x0001e2000c101b32 */
[----:B------:R-:W-:Y:S01]  /*eef0*/  @!P0 LOP3.LUT R35, R0, 0xfffffffe, RZ, 0xc0, !PT ;  /* 0xfffffffe00238812 */ /* 0x000fe200078ec0ff */
[C---:B------:R-:W-:Y:S01]  /*ef00*/  VIADD R0, R9.reuse, 0x78 ;  /* 0x0000007809007836 */ /* 0x040fe20000000000 */
[----:B------:R-:W-:Y:S01]  /*ef10*/  ISETP.GE.AND P3, PT, R8, UR4, PT ;  /* 0x0000000408007c0c */ /* 0x000fe2000bf66270 */
[----:B------:R3:W-:Y:S01]  /*ef20*/  @!P4 ST.E.64 desc[UR50][R28.64], R50 ;  /* 0x000000321c00c985 */ /* 0x0007e2000c101b32 */
[----:B------:R-:W-:Y:S01]  /*ef30*/  @!P1 LOP3.LUT R37, R34, 0xfffffffe, RZ, 0xc0, !PT ;  /* 0xfffffffe22259812 */ /* 0x000fe200078ec0ff */
[----:B------:R-:W-:Y:S01]  /*ef40*/  VIADD R34, R9, 0x80 ;  /* 0x0000008009227836 */ /* 0x000fe20000000000 */
[----:B-1----:R-:W-:Y:S01]  /*ef50*/  @!P5 LOP3.LUT R31, R41, 0xfffffffe, RZ, 0xc0, !PT ;  /* 0xfffffffe291fd812 */ /* 0x002fe200078ec0ff */
[----:B------:R-:W-:Y:S01]  /*ef60*/  VIADD R41, R9, 0x70 ;  /* 0x0000007009297836 */ /* 0x000fe20000000000 */
[----:B------:R-:W-:-:S02]  /*ef70*/  @!P2 LEA.HI R36, R36, R36, RZ, 0x1 ;  /* 0x000000242424a211 */ /* 0x000fc400078f08ff */
[----:B------:R-:W-:Y:S01]  /*ef80*/  ISETP.GE.AND P6, PT, R0, UR4, PT ;  /* 0x0000000400007c0c */ /* 0x000fe2000bfc6270 */
[----:B------:R-:W-:Y:S01]  /*ef90*/  @!P5 IMAD.WIDE R30, R31, 0x4, R2 ;  /* 0x000000041f1ed825 */ /* 0x000fe200078e0202 */
[----:B------:R-:W-:-:S03]  /*efa0*/  ISETP.GE.AND P4, PT, R41, UR4, PT ;  /* 0x0000000429007c0c */ /* 0x000fc6000bf86270 */
[--C-:B0-----:R-:W-:Y:S01]  /*efb0*/  @!P0 IMAD.WIDE R26, R35, 0x4, R2.reuse ;  /* 0x00000004231a8825 */ /* 0x101fe200078e0202 */
[----:B------:R0:W-:Y:S01]  /*efc0*/  @!P5 ST.E.64 desc[UR50][R30.64], R136 ;  /* 0x000000881e00d985 */ /* 0x0001e2000c101b32 */
[----:B------:R-:W-:Y:S02]  /*efd0*/  ISETP.GE.AND P5, PT, R40, UR4, PT ;  /* 0x0000000428007c0c */ /* 0x000fe4000bfa6270 */
[----:B---3--:R-:W-:Y:S01]  /*efe0*/  @!P1 IMAD.WIDE R28, R37, 0x4, R2 ;  /* 0x00000004251c9825 */ /* 0x008fe200078e0202 */
[----:B------:R1:W-:Y:S01]  /*eff0*/  @!P0 ST.E.64 desc[UR50][R26.64], R138 ;  /* 0x0000008a1a008985 */ /* 0x0003e2000c101b32 */
[----:B------:R-:W-:Y:S02]  /*f000*/  @!P3 LEA.HI R8, R8, R8, RZ, 0x1 ;  /* 0x000000080808b211 */ /* 0x000fe400078f08ff */
[----:B------:R-:W-:Y:S01]  /*f010*/  @!P6 LEA.HI R0, R0, R0, RZ, 0x1 ;  /* 0x000000000000e211 */ /* 0x000fe200078f08ff */
[----:B------:R3:W-:Y:S01]  /*f020*/  @!P1 ST.E.64 desc[UR50][R28.64], R54 ;  /* 0x000000361c009985 */ /* 0x0007e2000c101b32 */
[----:B------:R-:W-:-:S02]  /*f030*/  ISETP.GE.AND P1, PT, R34, UR4, PT ;  /* 0x0000000422007c0c */ /* 0x000fc4000bf26270 */
[----:B------:R-:W-:Y:S01]  /*f040*/  @!P3 LOP3.LUT R35, R8, 0xfffffffe, RZ, 0xc0, !PT ;  /* 0xfffffffe0823b812 */ /* 0x000fe200078ec0ff */
[----:B------:R-:W-:Y:S01]  /*f050*/  VIADD R8, R9, 0x90 ;  /* 0x0000009009087836 */ /* 0x000fe20000000000 */
[----:B------:R-:W-:Y:S02]  /*f060*/  @!P4 LEA.HI R41, R41, R41, RZ, 0x1 ;  /* 0x000000292929c211 */ /* 0x000fe400078f08ff */
[----:B0-----:R-:W-:Y:S01]  /*f070*/  @!P2 LOP3.LUT R31, R36, 0xfffffffe, RZ, 0xc0, !PT ;  /* 0xfffffffe241fa812 */ /* 0x001fe200078ec0ff */
[----:B------:R-:W-:Y:S01]  /*f080*/  VIADD R36, R9, 0x88 ;  /* 0x0000008809247836 */ /* 0x000fe20000000000 */
[----:B------:R-:W-:Y:S01]  /*f090*/  @!P5 LEA.HI R40, R40, R40, RZ, 0x1 ;  /* 0x000000282828d211 */ /* 0x000fe200078f08ff */
[--C-:B-1----:R-:W-:Y:S01]  /*f0a0*/  @!P3 IMAD.WIDE R26, R35, 0x4, R2.reuse ;  /* 0x00000004231ab825 */ /* 0x102fe200078e0202 */
[----:B------:R-:W-:Y:S02]  /*f0b0*/  @!P6 LOP3.LUT R35, R0, 0xfffffffe, RZ, 0xc0, !PT ;  /* 0xfffffffe0023e812 */ /* 0x000fe400078ec0ff */
[----:B------:R-:W-:Y:S01]  /*f0c0*/  ISETP.GE.AND P0, PT, R36, UR4, PT ;  /* 0x0000000424007c0c */ /* 0x000fe2000bf06270 */
[----:B------:R-:W-:Y:S01]  /*f0d0*/  @!P2 IMAD.WIDE R30, R31, 0x4, R2 ;  /* 0x000000041f1ea825 */ /* 0x000fe200078e0202 */
[----:B------:R-:W-:-:S02]  /*f0e0*/  @!P5 LOP3.LUT R37, R40, 0xfffffffe, RZ, 0xc0, !PT ;  /* 0xfffffffe2825d812 */ /* 0x000fc400078ec0ff */
[----:B------:R-:W-:Y:S01]  /*f0f0*/  @!P1 LEA.HI R34, R34, R34, RZ, 0x1 ;  /* 0x0000002222229211 */ /* 0x000fe200078f08ff */
[----:B------:R-:W-:Y:S01]  /*f100*/  VIADD R0, R9, 0x98 ;  /* 0x0000009809007836 */ /* 0x000fe20000000000 */
[----:B------:R0:W-:Y:S01]  /*f110*/  @!P2 ST.E.64 desc[UR50][R30.64], R140 ;  /* 0x0000008c1e00a985 */ /* 0x0001e2000c101b32 */
[----:B---3--:R-:W-:Y:S01]  /*f120*/  @!P5 IMAD.WIDE R28, R37, 0x4, R2 ;  /* 0x00000004251cd825 */ /* 0x008fe200078e0202 */
[----:B------:R-:W-:Y:S02]  /*f130*/  ISETP.GE.AND P2, PT, R8, UR4, PT ;  /* 0x0000000408007c0c */ /* 0x000fe4000bf46270 */
[----:B------:R1:W-:Y:S01]  /*f140*/  @!P3 ST.E.64 desc[UR50][R26.64], R6 ;  /* 0x000000061a00b985 */ /* 0x0003e2000c101b32 */
[----:B------:R-:W-:Y:S01]  /*f150*/  VIADD R37, R9, 0xa0 ;  /* 0x000000a009257836 */ /* 0x000fe20000000000 */
[----:B------:R-:W-:Y:S02]  /*f160*/  ISETP.GE.AND P3, PT, R0, UR4, PT ;  /* 0x0000000400007c0c */ /* 0x000fe4000bf66270 */
[----:B------:R-:W-:Y:S01]  /*f170*/  @!P0 LEA.HI R36, R36, R36, RZ, 0x1 ;  /* 0x0000002424248211 */ /* 0x000fe200078f08ff */
[----:B------:R3:W-:Y:S01]  /*f180*/  @!P5 ST.E.64 desc[UR50][R28.64], R58 ;  /* 0x0000003a1c00d985 */ /* 0x0007e2000c101b32 */
[----:B0-----:R-:W-:-:S05]  /*f190*/  @!P4 LOP3.LUT R31, R41, 0xfffffffe, RZ, 0xc0, !PT ;  /* 0xfffffffe291fc812 */ /* 0x001fca00078ec0ff */
[----:B------:R-:W-:Y:S02]  /*f1a0*/  @!P2 LEA.HI R8, R8, R8, RZ, 0x1 ;  /* 0x000000080808a211 */ /* 0x000fe400078f08ff */
[----:B-1----:R-:W-:Y:S01]  /*f1b0*/  @!P1 LOP3.LUT R27, R34, 0xfffffffe, RZ, 0xc0, !PT ;  /* 0xfffffffe221b9812 */ /* 0x002fe200078ec0ff */
[--C-:B------:R-:W-:Y:S01]  /*f1c0*/  @!P4 IMAD.WIDE R30, R31, 0x4, R2.reuse ;  /* 0x000000041f1ec825 */ /* 0x100fe200078e0202 */
[----:B------:R-:W-:Y:S02]  /*f1d0*/  @!P3 LEA.HI R0, R0, R0, RZ, 0x1 ;  /* 0x000000000000b211 */ /* 0x000fe400078f08ff */
[----:B---3--:R-:W-:Y:S02]  /*f1e0*/  @!P0 LOP3.LUT R29, R36, 0xfffffffe, RZ, 0xc0, !PT ;  /* 0xfffffffe241d8812 */ /* 0x008fe400078ec0ff */
[----:B------:R0:W-:Y:S01]  /*f1f0*/  @!P4 ST.E.64 desc[UR50][R30.64], R4 ;  /* 0x000000041e00c985 */ /* 0x0001e2000c101b32 */
[----:B------:R-:W-:Y:S01]  /*f200*/  @!P6 IMAD.WIDE R6, R35, 0x4, R2 ;  /* 0x000000042306e825 */ /* 0x000fe200078e0202 */
[----:B------:R-:W-:-:S03]  /*f210*/  ISETP.GE.AND P4, PT, R37, UR4, PT ;  /* 0x0000000425007c0c */ /* 0x000fc6000bf86270 */
[----:B------:R-:W-:Y:S01]  /*f220*/  VIADD R28, R9, 0xa8 ;  /* 0x000000a8091c7836 */ /* 0x000fe20000000000 */
[----:B------:R1:W-:Y:S04]  /*f230*/  @!P6 ST.E.64 desc[UR50][R6.64], R132 ;  /* 0x000000840600e985 */ /* 0x0003e8000c101b32 */
[----:B------:R-:W-:Y:S01]  /*f240*/  ISETP.GE.AND P5, PT, R28, UR4, PT ;  /* 0x000000041c007c0c */ /* 0x000fe2000bfa6270 */
[----:B0-----:R-:W-:-:S04]  /*f250*/  @!P1 IMAD.WIDE R4, R27, 0x4, R2 ;  /* 0x000000041b049825 */ /* 0x001fc800078e0202 */
[----:B------:R-:W-:Y:S01]  /*f260*/  @!P4 LEA.HI R37, R37, R37, RZ, 0x1 ;  /* 0x000000252525c211 */ /* 0x000fe200078f08ff */
[----:B------:R-:W-:Y:S01]  /*f270*/  VIADD R30, R9, 0xb0 ;  /* 0x000000b0091e7836 */ /* 0x000fe20000000000 */
[----:B------:R0:W-:Y:S01]  /*f280*/  @!P1 ST.E.64 desc[UR50][R4.64], R62 ;  /* 0x0000003e04009985 */ /* 0x0001e2000c101b32 */
[----:B------:R-:W-:Y:S01]  /*f290*/  @!P0 IMAD.WIDE R26, R29, 0x4, R2 ;  /* 0x000000041d1a8825 */ /* 0x000fe200078e0202 */
[----:B-1----:R-:W-:Y:S02]  /*f2a0*/  @!P2 LOP3.LUT R7, R8, 0xfffffffe, RZ, 0xc0, !PT ;  /* 0xfffffffe0807a812 */ /* 0x002fe400078ec0ff */
[----:B------:R-:W-:Y:S01]  /*f2b0*/  ISETP.GE.AND P1, PT, R30, UR4, PT ;  /* 0x000000041e007c0c */ /* 0x000fe2000bf26270 */
[C---:B------:R-:W-:Y:S01]  /*f2c0*/  VIADD R31, R9.reuse, 0xb8 ;  /* 0x000000b8091f7836 */ /* 0x040fe20000000000 */
[----:B------:R1:W-:Y:S01]  /*f2d0*/  @!P0 ST.E.64 desc[UR50][R26.64], R134 ;  /* 0x000000861a008985 */ /* 0x0003e2000c101b32 */
[----:B------:R-:W-:Y:S01]  /*f2e0*/  @!P3 LOP3.LUT R29, R0, 0xfffffffe, RZ, 0xc0, !PT ;  /* 0xfffffffe001db812 */ /* 0x000fe200078ec0ff */
[----:B------:R-:W-:Y:S01]  /*f2f0*/  VIADD R8, R9, 0xc0 ;  /* 0x000000c009087836 */ /* 0x000fe20000000000 */
[----:B------:R-:W-:-:S02]  /*f300*/  @!P5 LEA.HI R28, R28, R28, RZ, 0x1 ;  /* 0x0000001c1c1cd211 */ /* 0x000fc400078f08ff */
[----:B------:R-:W-:Y:S01]  /*f310*/  ISETP.GE.AND P0, PT, R31, UR4, PT ;  /* 0x000000041f007c0c */ /* 0x000fe2000bf06270 */
[----:B0-----:R-:W-:-:S05]  /*f320*/  @!P2 IMAD.WIDE R4, R7, 0x4, R2 ;  /* 0x000000040704a825 */ /* 0x001fca00078e0202 */
[----:B------:R-:W-:Y:S01]  /*f330*/  @!P1 LEA.HI R30, R30, R30, RZ, 0x1 ;  /* 0x0000001e1e1e9211 */ /* 0x000fe200078f08ff */
[--C-:B------:R-:W-:Y:S01]  /*f340*/  @!P3 IMAD.WIDE R6, R29, 0x4, R2.reuse ;  /* 0x000000041d06b825 */ /* 0x100fe200078e0202 */
[----:B------:R-:W-:Y:S01]  /*f350*/  @!P5 LOP3.LUT R29, R28, 0xfffffffe, RZ, 0xc0, !PT ;  /* 0xfffffffe1c1dd812 */ /* 0x000fe200078ec0ff */
[----:B------:R0:W-:Y:S01]  /*f360*/  @!P2 ST.E.64 desc[UR50][R4.64], R126 ;  /* 0x0000007e0400a985 */ /* 0x0001e2000c101b32 */
[----:B-1----:R-:W-:Y:S02]  /*f370*/  @!P4 LOP3.LUT R27, R37, 0xfffffffe, RZ, 0xc0, !PT ;  /* 0xfffffffe251bc812 */ /* 0x002fe400078ec0ff */
[----:B------:R-:W-:Y:S01]  /*f380*/  ISETP.GE.AND P2, PT, R8, UR4, PT ;  /* 0x0000000408007c0c */ /* 0x000fe2000bf46270 */
[--C-:B------:R-:W-:Y:S01]  /*f390*/  @!P5 IMAD.WIDE R28, R29, 0x4, R2.reuse ;  /* 0x000000041d1cd825 */ /* 0x100fe200078e0202 */
[----:B------:R-:W-:Y:S01]  /*f3a0*/  @!P0 LEA.HI R0, R31, R31, RZ, 0x1 ;  /* 0x0000001f1f008211 */ /* 0x000fe200078f08ff */
[----:B------:R1:W-:Y:S01]  /*f3b0*/  @!P3 ST.E.64 desc[UR50][R6.64], R66 ;  /* 0x000000420600b985 */ /* 0x0003e2000c101b32 */
[----:B------:R-:W-:Y:S01]  /*f3c0*/  @!P1 LOP3.LUT R31, R30, 0xfffffffe, RZ, 0xc0, !PT ;  /* 0xfffffffe1e1f9812 */ /* 0x000fe200078ec0ff */
[----:B------:R-:W-:Y:S01]  /*f3d0*/  @!P4 IMAD.WIDE R26, R27, 0x4, R2 ;  /* 0x000000041b1ac825 */ /* 0x000fe200078e0202 */
[----:B------:R-:W-:-:S02]  /*f3e0*/  @!P0 LOP3.LUT R35, R0, 0xfffffffe, RZ, 0xc0, !PT ;  /* 0xfffffffe00238812 */ /* 0x000fc400078ec0ff */
[C---:B------:R-:W-:Y:S01]  /*f3f0*/  IADD3 R0, R9.reuse, 0xd0, RZ ;  /* 0x000000d009007810 */ /* 0x040fe20007ffe0ff */
[----:B------:R-:W-:Y:S01]  /*f400*/  VIADD R30, R9, 0xc8 ;  /* 0x000000c8091e7836 */ /* 0x000fe20000000000 */
[----:B------:R3:W-:Y:S01]  /*f410*/  @!P4 ST.E.64 desc[UR50][R26.64], R14 ;  /* 0x0000000e1a00c985 */ /* 0x0007e2000c101b32 */
[--C-:B0-----:R-:W-:Y:S02]  /*f420*/  @!P1 IMAD.WIDE R4, R31, 0x4, R2.reuse ;  /* 0x000000041f049825 */ /* 0x101fe400078e0202 */
[----:B------:R-:W-:Y:S01]  /*f430*/  @!P2 LEA.HI R8, R8, R8, RZ, 0x1 ;  /* 0x000000080808a211 */ /* 0x000fe200078f08ff */
[----:B------:R0:W-:Y:S01]  /*f440*/  @!P5 ST.E.64 desc[UR50][R28.64], R16 ;  /* 0x000000101c00d985 */ /* 0x0001e2000c101b32 */
[----:B------:R-:W-:Y:S01]  /*f450*/  ISETP.GE.AND P3, PT, R30, UR4, PT ;  /* 0x000000041e007c0c */ /* 0x000fe2000bf66270 */
[----:B-1----:R-:W-:Y:S02]  /*f460*/  @!P0 IMAD.WIDE R6, R35, 0x4, R2 ;  /* 0x0000000423068825 */ /* 0x002fe400078e0202 */
[----:B------:R1:W-:Y:S01]  /*f470*/  @!P1 ST.E.64 desc[UR50][R4.64], R18 ;  /* 0x0000001204009985 */ /* 0x0003e2000c101b32 */
[----:B------:R-:W-:-:S03]  /*f480*/  ISETP.GE.AND P1, PT, R0, UR4, PT ;  /* 0x0000000400007c0c */ /* 0x000fc6000bf26270 */
[----:B------:R5:W-:Y:S01]  /*f490*/  @!P0 ST.E.64 desc[UR50][R6.64], R46 ;  /* 0x0000002e06008985 */ /* 0x000be2000c101b32 */
[C---:B---3--:R-:W-:Y:S01]  /*f4a0*/  VIADD R14, R9.reuse, 0xd8 ;  /* 0x000000d8090e7836 */ /* 0x048fe20000000000 */
[----:B------:R-:W-:Y:S01]  /*f4b0*/  @!P2 LOP3.LUT R15, R8, 0xfffffffe, RZ, 0xc0, !PT ;  /* 0xfffffffe080fa812 */ /* 0x000fe200078ec0ff */
[C---:B------:R-:W-:Y:S02]  /*f4c0*/  VIADD R26, R9.reuse, 0xe8 ;  /* 0x000000e8091a7836 */ /* 0x040fe40000000000 */
[C---:B0-----:R-:W-:Y:S01]  /*f4d0*/  VIADD R16, R9.reuse, 0xe0 ;  /* 0x000000e009107836 */ /* 0x041fe20000000000 */
[----:B------:R-:W-:Y:S01]  /*f4e0*/  ISETP.GE.AND P0, PT, R14, UR4, PT ;  /* 0x000000040e007c0c */ /* 0x000fe2000bf06270 */
[----:B------:R-:W-:Y:S01]  /*f4f0*/  VIADD R27, R9, 0xf0 ;  /* 0x000000f0091b7836 */ /* 0x000fe20000000000 */
[----:B------:R-:W-:Y:S01]  /*f500*/  ISETP.GE.AND P5, PT, R26, UR4, PT ;  /* 0x000000041a007c0c */ /* 0x000fe2000bfa6270 */
[----:B-1----:R-:W-:Y:S01]  /*f510*/  @!P2 IMAD.WIDE R4, R15, 0x4, R2 ;  /* 0x000000040f04a825 */ /* 0x002fe200078e0202 */
[----:B------:R-:W-:-:S02]  /*f520*/  ISETP.GE.AND P4, PT, R16, UR4, PT ;  /* 0x0000000410007c0c */ /* 0x000fc4000bf86270 */
[----:B------:R-:W-:Y:S01]  /*f530*/  ISETP.GE.AND P6, PT, R27, UR4, PT ;  /* 0x000000041b007c0c */ /* 0x000fe2000bfc6270 */
[----:B------:R-:W-:Y:S01]  /*f540*/  VIADD R9, R9, 0xf8 ;  /* 0x000000f809097836 */ /* 0x000fe20000000000 */
[----:B------:R-:W-:Y:S01]  /*f550*/  @!P1 LEA.HI R0, R0, R0, RZ, 0x1 ;  /* 0x0000000000009211 */ /* 0x000fe200078f08ff */
[----:B------:R0:W-:Y:S01]  /*f560*/  @!P2 ST.E.64 desc[UR50][R4.64], R20 ;  /* 0x000000140400a985 */ /* 0x0001e2000c101b32 */
[----:B------:R-:W-:Y:S02]  /*f570*/  @!P3 LEA.HI R30, R30, R30, RZ, 0x1 ;  /* 0x0000001e1e1eb211 */ /* 0x000fe400078f08ff */
[----:B------:R-:W-:Y:S02]  /*f580*/  @!P1 LOP3.LUT R15, R0, 0xfffffffe, RZ, 0xc0, !PT ;  /* 0xfffffffe000f9812 */ /* 0x000fe400078ec0ff */
[----:B-----5:R-:W-:Y:S02]  /*f590*/  @!P3 LOP3.LUT R7, R30, 0xfffffffe, RZ, 0xc0, !PT ;  /* 0xfffffffe1e07b812 */ /* 0x020fe400078ec0ff */
[----:B------:R-:W-:Y:S01]  /*f5a0*/  @!P0 LEA.HI R0, R14, R14, RZ, 0x1 ;  /* 0x0000000e0e008211 */ /* 0x000fe200078f08ff */
[----:B------:R-:W-:Y:S01]  /*f5b0*/  @!P1 IMAD.WIDE R14, R15, 0x4, R2 ;  /* 0x000000040f0e9825 */ /* 0x000fe200078e0202 */
[----:B------:R-:W-:-:S02]  /*f5c0*/  @!P4 LEA.HI R16, R16, R16, RZ, 0x1 ;  /* 0x000000101010c211 */ /* 0x000fc400078f08ff */
[----:B------:R-:W-:Y:S01]  /*f5d0*/  @!P5 LEA.HI R26, R26, R26, RZ, 0x1 ;  /* 0x0000001a1a1ad211 */ /* 0x000fe200078f08ff */
[--C-:B------:R-:W-:Y:S01]  /*f5e0*/  @!P3 IMAD.WIDE R6, R7, 0x4, R2.reuse ;  /* 0x000000040706b825 */ /* 0x100fe200078e0202 */
[----:B------:R-:W-:Y:S02]  /*f5f0*/  @!P6 LEA.HI R27, R27, R27, RZ, 0x1 ;  /* 0x0000001b1b1be211 */ /* 0x000fe400078f08ff */
[----:B------:R-:W-:Y:S02]  /*f600*/  @!P0 LOP3.LUT R17, R0, 0xfffffffe, RZ, 0xc0, !PT ;  /* 0xfffffffe00118812 */ /* 0x000fe400078ec0ff */
[----:B------:R-:W-:Y:S01]  /*f610*/  @!P4 LOP3.LUT R19, R16, 0xfffffffe, RZ, 0xc0, !PT ;  /* 0xfffffffe1013c812 */ /* 0x000fe200078ec0ff */
[----:B------:R1:W-:Y:S01]  /*f620*/  @!P3 ST.E.64 desc[UR50][R6.64], R22 ;  /* 0x000000160600b985 */ /* 0x0003e2000c101b32 */
[----:B0-----:R-:W-:Y:S01]  /*f630*/  @!P5 LOP3.LUT R21, R26, 0xfffffffe, RZ, 0xc0, !PT ;  /* 0xfffffffe1a15d812 */ /* 0x001fe200078ec0ff */
[--C-:B------:R-:W-:Y:S01]  /*f640*/  @!P0 IMAD.WIDE R16, R17, 0x4, R2.reuse ;  /* 0x0000000411108825 */ /* 0x100fe200078e0202 */
[----:B------:R-:W-:Y:S01]  /*f650*/  @!P6 LOP3.LUT R27, R27, 0xfffffffe, RZ, 0xc0, !PT ;  /* 0xfffffffe1b1be812 */ /* 0x000fe200078ec0ff */
[----:B------:R0:W-:Y:S02]  /*f660*/  @!P1 ST.E.64 desc[UR50][R14.64], R24 ;  /* 0x000000180e009985 */ /* 0x0001e4000c101b32 */
[----:B------:R-:W-:-:S02]  /*f670*/  @!P4 IMAD.WIDE R4, R19, 0x4, R2 ;  /* 0x000000041304c825 */ /* 0x000fc400078e0202 */
[----:B------:R0:W-:Y:S01]  /*f680*/  @!P0 ST.E.64 desc[UR50][R16.64], R60 ;  /* 0x0000003c10008985 */ /* 0x0001e2000c101b32 */
[----:B------:R-:W-:Y:S01]  /*f690*/  ISETP.GE.AND P0, PT, R9, UR4, PT ;  /* 0x0000000409007c0c */ /* 0x000fe2000bf06270 */
[--C-:B------:R-:W-:Y:S02]  /*f6a0*/  @!P6 IMAD.WIDE R18, R27, 0x4, R2.reuse ;  /* 0x000000041b12e825 */ /* 0x100fe400078e0202 */
[----:B------:R0:W-:Y:S02]  /*f6b0*/  @!P4 ST.E.64 desc[UR50][R4.64], R10 ;  /* 0x0000000a0400c985 */ /* 0x0001e4000c101b32 */
[----:B-1----:R-:W-:-:S05]  /*f6c0*/  @!P5 IMAD.WIDE R6, R21, 0x4, R2 ;  /* 0x000000041506d825 */ /* 0x002fca00078e0202 */
        /* <DEDUP_REMOVED lines=8> */
.L_x_1310:
        /* <DEDUP_REMOVED lines=21> */
[----:B------:R-:W-:Y:S02]  /*f8a0*/  UIADD3 UR6, UR5, UR6, URZ ;  /* 0x0000000605067290 */ /* 0x000fe4000fffe03f */
[----:B------:R-:W-:Y:S01]  /*f8b0*/  IMAD.U32 R3, RZ, RZ, UR5 ;  /* 0x00000005ff037e24 */ /* 0x000fe2000f8e00ff */
[----:B------:R-:W2:Y:S01]  /*f8c0*/  @P0 LDC R7, c[0x0][0xbec] ;  /* 0x0002fb00ff070b82 */ /* 0x000ea20000000800 */
[----:B------:R-:W-:Y:S01]  /*f8d0*/  IMAD.U32 R2, RZ, RZ, UR4 ;  /* 0x00000004ff027e24 */ /* 0x000fe2000f8e00ff */
[----:B------:R-:W-:Y:S01]  /*f8e0*/  ULDC.64 UR4, c[0x0][0xbe0] ;  /* 0x0002f80000047ab9 */ /* 0x000fe20000000a00 */
        /* <DEDUP_REMOVED lines=10> */
[----:B-1----:R-:W-:Y:S01]  /*f990*/  IMAD R9, R8, R7, UR7 ;  /* 0x0000000708097e24 */ /* 0x002fe2000f8e0207 */
[----:B------:R-:W-:-:S03]  /*f9a0*/  IADD3 R7, -R5, RZ, RZ ;  /* 0x000000ff05077210 */ /* 0x000fc60007ffe1ff */
        /* <DEDUP_REMOVED lines=20> */
.L_x_1221:
        /* <DEDUP_REMOVED lines=18> */
.L_x_1313:
[----:B------:R-:W-:Y:S01]  /*fc10*/  ULDC UR7, c[0x0][0xc50] ;  /* 0x0003140000077ab9 */ /* 0x000fe20000000800 */
[----:B------:R-:W-:Y:S01]  /*fc20*/  UMOV UR40, UR6 ;  /* 0x0000000600287c82 */ /* 0x000fe20008000000 */
[----:B------:R-:W-:-:S11]  /*fc30*/  UISETP.NE.AND UP0, UPT, UR7, 0x1, UPT ;  /* 0x000000010700788c */ /* 0x000fd6000bf05270 */
[----:B------:R-:W-:Y:S01]  /*fc40*/  @UP0 ULDC UR4, c[0x0][0xc54] ;  /* 0x0003150000040ab9 */ /* 0x000fe20000000800 */
[----:B------:R-:W-:Y:S01]  /*fc50*/  @UP0 ULDC UR8, c[0x0][0xc58] ;  /* 0x0003160000080ab9 */ /* 0x000fe20000000800 */
[----:B------:R-:W-:-:S04]  /*fc60*/  UIMAD.WIDE.U32 UR4, UR6, UR4, URZ ;  /* 0x00000004060472a5 */ /* 0x000fc8000f8e003f */
[----:B------:R-:W-:-:S12]  /*fc70*/  @UP0 USHF.R.U32.HI UR40, URZ, UR8, UR5 ;  /* 0x000000083f280299 */ /* 0x000fd80008011605 */
.L_x_1314:
        /* <DEDUP_REMOVED lines=8> */
[----:B------:R-:W-:Y:S01]  /*fd00*/  IMAD.MOV.U32 R17, RZ, RZ, RZ ;  /* 0x000000ffff117224 */ /* 0x000fe200078e00ff */
[----:B------:R-:W-:Y:S01]  /*fd10*/  ULDC.64 UR4, c[0x0][0x418] ;  /* 0x0001060000047ab9 */ /* 0x000fe20000000a00 */
[----:B------:R-:W-:Y:S01]  /*fd20*/  ULDC UR6, c[0x0][0x448] ;  /* 0x0001120000067ab9 */ /* 0x000fe20000000800 */
[----:B------:R-:W-:Y:S01]  /*fd30*/  ULDC UR10, c[0x0][0x2f0] ;  /* 0x0000bc00000a7ab9 */ /* 0x000fe20000000800 */
[----:B------:R-:W-:Y:S01]  /*fd40*/  ULDC UR11, c[0x0][0x288] ;  /* 0x0000a200000b7ab9 */ /* 0x000fe20000000800 */
[----:B0-----:R-:W-:-:S04]  /*fd50*/  ISETP.NE.U32.AND P0, PT, R2, RZ, PT ;  /* 0x000000ff0200720c */ /* 0x001fc80003f05070 */
[----:B------:R-:W-:-:S13]  /*fd60*/  ISETP.NE.AND.EX P0, PT, R3, RZ, PT, P0 ;  /* 0x000000ff0300720c */ /* 0x000fda0003f05300 */
[----:B------:R-:W0:Y:S02]  /*fd70*/  @P0 LDC.64 R2, c[0x0][0xa28] ;  /* 0x00028a00ff020b82 */ /* 0x000e240000000a00 */
[----:B0-----:R-:W-:-:S05]  /*fd80*/  @P0 IMAD.WIDE R2, R23, 0x4, R2 ;  /* 0x0000000417020825 */ /* 0x001fca00078e0202 */
[----:B------:R0:W5:Y:S01]  /*fd90*/  @P0 LDG.E R17, desc[UR50][R2.64] ;  /* 0x0000003202110981 */ /* 0x000162000c1e1900 */
[----:B------:R-:W1:Y:S01]  /*fda0*/  S2UR UR41, SR_CTAID.X ;  /* 0x00000000002979c3 */ /* 0x000e620000002500 */
[----:B------:R-:W-:Y:S02]  /*fdb0*/  UISETP.NE.U32.AND UP0, UPT, UR4, URZ, UPT ;  /* 0x0000003f0400728c */ /* 0x000fe4000bf05070 */
[----:B------:R-:W-:Y:S02]  /*fdc0*/  UISETP.NE.AND UP1, UPT, UR6, 0x1, UPT ;  /* 0x000000010600788c */ /* 0x000fe4000bf25270 */
[----:B------:R-:W-:Y:S01]  /*fdd0*/  UISETP.NE.AND.EX UP0, UPT, UR5, URZ, UPT, UP0 ;  /* 0x0000003f0500728c */ /* 0x000fe2000bf05300 */
[----:B------:R-:W-:Y:S02]  /*fde0*/  ULDC UR6, c[0x0][0x424] ;  /* 0x0001090000067ab9 */ /* 0x000fe40000000800 */
[----:B------:R-:W-:Y:S01]  /*fdf0*/  ULDC.64 UR4, c[0x0][0x9e0] ;  /* 0x0002780000047ab9 */ /* 0x000fe20000000a00 */
[----:B------:R-:W-:-:S02]  /*fe00*/  USEL UR9, UR6, 0x1, UP0 ;  /* 0x0000000106097887 */ /* 0x000fc40008000000 */
[----:B------:R-:W-:Y:S02]  /*fe10*/  UISETP.GE.AND UP0, UPT, UR5, 0x1, UPT ;  /* 0x000000010500788c */ /* 0x000fe4000bf06270 */
[----:B------:R-:W-:Y:S01]  /*fe20*/  UIMAD UR38, UR9, UR10, URZ ;  /* 0x0000000a092672a4 */ /* 0x000fe2000f8e023f */
[----:B------:R-:W-:Y:S01]  /*fe30*/  @UP1 ULDC UR7, c[0x0][0x44c] ;  /* 0x0001130000071ab9 */ /* 0x000fe20000000800 */
[----:B------:R-:W-:Y:S02]  /*fe40*/  UIMAD UR9, UR9, UR10, 0x3f ;  /* 0x0000003f090974a4 */ /* 0x000fe4000f8e020a */
[----:B------:R-:W-:Y:S01]  /*fe50*/  PLOP3.LUT P1, PT, PT, PT, UP0, 0x80, 0x0 ;  /* 0x000000000000781c */ /* 0x000fe20003f2f008 */
[----:B------:R-:W-:Y:S01]  /*fe60*/  @UP1 ULDC UR12, c[0x0][0x450] ;  /* 0x00011400000c1ab9 */ /* 0x000fe20000000800 */
[----:B------:R-:W-:Y:S02]  /*fe70*/  UP2UR UR48, UPR, URZ, 0x2 ;  /* 0x000000023f307883 */ /* 0x000fe40008000000 */
[----:B-1----:R-:W-:-:S04]  /*fe80*/  USHF.L.U32 UR41, UR41, 0x7, URZ ;  /* 0x0000000729297899 */ /* 0x002fc8000800063f */
[----:B------:R-:W-:-:S04]  /*fe90*/  UIADD3 UR8, UR41, 0x7f, URZ ;  /* 0x0000007f29087890 */ /* 0x000fc8000fffe03f */
[----:B------:R-:W-:Y:S02]  /*fea0*/  UIMAD.WIDE.U32 UR6, UR8, UR7, URZ ;  /* 0x00000007080672a5 */ /* 0x000fe4000f8e003f */
[----:B------:R-:W-:Y:S02]  /*feb0*/  UIADD3 UR6, UR38, 0x1, -UR11 ;  /* 0x0000000126067890 */ /* 0x000fe4000fffe80b */
[----:B------:R-:W-:Y:S02]  /*fec0*/  @UP1 USHF.R.U32.HI UR8, URZ, UR12, UR7 ;  /* 0x0000000c3f081299 */ /* 0x000fe40008011607 */
[----:B------:R-:W-:Y:S02]  /*fed0*/  USHF.R.S32.HI UR7, URZ, 0x1f, UR9 ;  /* 0x0000001f3f077899 */ /* 0x000fe40008011409 */
[----:B------:R-:W-:Y:S02]  /*fee0*/  UIADD3 UR6, UR6, UR8, URZ ;  /* 0x0000000806067290 */ /* 0x000fe4000fffe03f */
[----:B------:R-:W-:-:S02]  /*fef0*/  ULEA.HI UR7, UR7, UR9, URZ, 0x6 ;  /* 0x0000000907077291 */ /* 0x000fc4000f8f303f */
[----:B------:R-:W-:Y:S02]  /*ff00*/  UIADD3 UR4, UR6, UR4, URZ ;  /* 0x0000000406047290 */ /* 0x000fe4000fffe03f */
[----:B------:R-:W-:Y:S01]  /*ff10*/  USHF.R.S32.HI UR42, URZ, 0x6, UR7 ;  /* 0x000000063f2a7899 */ /* 0x000fe20008011407 */
[----:B0-----:R-:W-:Y:S11]  /*ff20*/  @!P1 BRA `(.L_x_1316) ;  /* 0x0000000000449947 */ /* 0x001ff60003800000 */
        /* <DEDUP_REMOVED lines=10> */
.L_x_1317:
[----:B------:R-:W-:-:S11]  /*ffd0*/  UISETP.NE.AND UP0, UPT, UR5, 0x1, UPT ;  /* 0x000000010500788c */ /* 0x000fd6000bf05270 */
[----:B------:R-:W-:Y:S02]  /*ffe0*/  @UP0 ULDC.64 UR12, c[0x0][0x9e8] ;  /* 0x00027a00000c0ab9 */ /* 0x000fe40000000a00 */
[----:B------:R-:W-:-:S04]  /*fff0*/  UIMAD.WIDE.U32 UR6, UR8, UR12, URZ ;  /* 0x0000000c080672a5 */ /* 0x000fc8000f8e003f */
[----:B------:R-:W-:-:S12]  /*10000*/  @UP0 USHF.R.U32.HI UR8, URZ, UR13, UR7 ;  /* 0x0000000d3f080299 */ /* 0x000fd80008011607 */
.L_x_1318:
[----:B------:R-:W-:-:S04]  /*10010*/  UIMAD UR8, UR8, UR5, UR5 ;  /* 0x00000005080872a4 */ /* 0x000fc8000f8e0205 */
[----:B------:R-:W-:-:S04]  /*10020*/  UISETP.LT.AND UP0, UPT, UR4, UR8, UPT ;  /* 0x000000080400728c */ /* 0x000fc8000bf01270 */
[----:B------:R-:W-:-:S12]  /*10030*/  USEL UR4, UR4, UR8, UP0 ;  /* 0x0000000804047287 */ /* 0x000fd80008000000 */
.L_x_1316:
[----:B------:R-:W-:Y:S02]  /*10040*/  UISETP.NE.AND UP0, UPT, UR48, URZ, UPT ;  /* 0x0000003f3000728c */ /* 0x000fe4000bf05270 */
[----:B------:R-:W-:-:S04]  /*10050*/  UIADD3 UR4, UR4, 0x3f, URZ ;  /* 0x0000003f04047890 */ /* 0x000fc8000fffe03f */
[----:B------:R-:W-:-:S04]  /*10060*/  USHF.R.S32.HI UR8, URZ, 0x1f, UR4 ;  /* 0x0000001f3f087899 */ /* 0x000fc80008011404 */
[----:B------:R-:W-:Y:S01]  /*10070*/  ULEA.HI UR8, UR8, UR4, URZ, 0x6 ;  /* 0x0000000408087291 */ /* 0x000fe2000f8f303f */
[----:B------:R-:W-:Y:S01]  /*10080*/  @UP0 ULDC UR6, c[0x0][0x44c] ;  /* 0x0001130000060ab9 */ /* 0x000fe20000000800 */
[----:B------:R-:W-:Y:S01]  /*10090*/  @UP0 ULDC UR9, c[0x0][0x450] ;  /* 0x0001140000090ab9 */ /* 0x000fe20000000800 */
[----:B------:R-:W-:Y:S02]  /*100a0*/  UIMAD.WIDE.U32 UR6, UR41, UR6, URZ ;  /* 0x00000006290672a5 */ /* 0x000fe4000f8e003f */
[----:B------:R-:W-:Y:S01]  /*100b0*/  UMOV UR4, UR41 ;  /* 0x0000002900047c82 */ /* 0x000fe20008000000 */
[----:B------:R-:W-:Y:S02]  /*100c0*/  USHF.R.S32.HI UR43, URZ, 0x6, UR8 ;  /* 0x000000063f2b7899 */ /* 0x000fe40008011408 */
[----:B------:R-:W-:Y:S02]  /*100d0*/  @UP0 USHF.R.U32.HI UR4, URZ, UR9, UR7 ;  /* 0x000000093f040299 */ /* 0x000fe40008011607 */
[----:B------:R-:W-:-:S02]  /*100e0*/  UISETP.LT.AND UP0, UPT, UR42, UR43, UPT ;  /* 0x0000002b2a00728c */ /* 0x000fc4000bf01270 */
[----:B------:R-:W-:Y:S01]  /*100f0*/  UIADD3 UR4, UR4, -UR11, UR38 ;  /* 0x8000000b04047290 */ /* 0x000fe2000fffe026 */
[----:B------:R-:W-:Y:S01]  /*10100*/  ULDC UR8, c[0x0][0x9dc] ;  /* 0x0002770000087ab9 */ /* 0x000fe20000000800 */
[----:B------:R-:W-:Y:S02]  /*10110*/  USEL UR12, UR42, UR43, UP0 ;  /* 0x0000002b2a0c7287 */ /* 0x000fe40008000000 */
[----:B------:R-:W-:Y:S01]  /*10120*/  UIADD3 UR8, UR4, -UR8, URZ ;  /* 0x8000000804087290 */ /* 0x000fe2000fffe03f */
[----:B------:R-:W-:Y:S11]  /*10130*/  @!P1 BRA `(.L_x_1319) ;  /* 0x0000000000449947 */ /* 0x000ff60003800000 */
        /* <DEDUP_REMOVED lines=10> */
.L_x_1320:
[----:B------:R-:W-:-:S11]  /*101e0*/  UISETP.NE.AND UP0, UPT, UR5, 0x1, UPT ;  /* 0x000000010500788c */ /* 0x000fd6000bf05270 */
[----:B------:R-:W-:Y:S02]  /*101f0*/  @UP0 ULDC.64 UR10, c[0x0][0x9e8] ;  /* 0x00027a00000a0ab9 */ /* 0x000fe40000000a00 */
[----:B------:R-:W-:-:S04]  /*10200*/  UIMAD.WIDE.U32 UR6, UR4, UR10, URZ ;  /* 0x0000000a040672a5 */ /* 0x000fc8000f8e003f */
[----:B------:R-:W-:-:S12]  /*10210*/  @UP0 USHF.R.U32.HI UR4, URZ, UR11, UR7 ;  /* 0x0000000b3f040299 */ /* 0x000fd80008011607 */
.L_x_1321:
[----:B------:R-:W-:-:S04]  /*10220*/  UIMAD UR4, UR4, UR5, URZ ;  /* 0x00000005040472a4 */ /* 0x000fc8000f8e023f */
[----:B------:R-:W-:-:S04]  /*10230*/  UISETP.LT.AND UP0, UPT, UR8, UR4, UPT ;  /* 0x000000040800728c */ /* 0x000fc8000bf01270 */
[----:B------:R-:W-:-:S12]  /*10240*/  USEL UR8, UR8, UR4, !UP0 ;  /* 0x0000000408087287 */ /* 0x000fd8000c000000 */
.L_x_1319:
[----:B------:R-:W-:Y:S02]  /*10250*/  USHF.R.S32.HI UR4, URZ, 0x1f, UR8 ;  /* 0x0000001f3f047899 */ /* 0x000fe40008011408 */
[----:B------:R-:W-:Y:S02]  /*10260*/  USHF.R.U32.HI UR9, URZ, 0x10, UR45 ;  /* 0x000000103f097899 */ /* 0x000fe4000801162d */
[----:B------:R-:W-:Y:S02]  /*10270*/  ULEA.HI UR4, UR4, UR8, URZ, 0x6 ;  /* 0x0000000804047291 */ /* 0x000fe4000f8f303f */
[----:B------:R-:W-:Y:S02]  /*10280*/  ULOP3.LUT UR45, UR45, 0xffff, URZ, 0xc0, !UPT ;  /* 0x0000ffff2d2d7892 */ /* 0x000fe4000f8ec03f */
[----:B------:R-:W-:Y:S01]  /*10290*/  USHF.R.S32.HI UR4, URZ, 0x6, UR4 ;  /* 0x000000063f047899 */ /* 0x000fe20008011404 */
[----:B------:R-:W-:-:S03]  /*102a0*/  UMOV UR37, URZ ;  /* 0x0000003f00257c82 */ /* 0x000fc60008000000 */
[----:B------:R-:W-:-:S04]  /*102b0*/  UISETP.LT.AND UP0, UPT, URZ, UR4, UPT ;  /* 0x000000043f00728c */ /* 0x000fc8000bf01270 */
[----:B------:R-:W-:Y:S02]  /*102c0*/  USEL UR44, URZ, UR4, !UP0 ;  /* 0x000000043f2c7287 */ /* 0x000fe4000c000000 */
[----:B------:R-:W-:Y:S02]  /*102d0*/  UISETP.NE.AND UP0, UPT, UR9, URZ, UPT ;  /* 0x0000003f0900728c */ /* 0x000fe4000bf05270 */
[----:B------:R-:W-:-:S06]  /*102e0*/  UISETP.GT.AND UP1, UPT, UR12, UR44, UPT ;  /* 0x0000002c0c00728c */ /* 0x000fcc000bf24270 */
[----:B------:R-:W-:-:S03]  /*102f0*/  PLOP3.LUT P0, PT, PT, PT, UP1, 0x80, 0x0 ;  /* 0x000000000000781c */ /* 0x000fc60003f0f018 */
[----:B------:R-:W-:-:S10]  /*10300*/  @!UP0 ULDC UR9, c[0x0][0x9f0] ;  /* 0x00027c0000098ab9 */ /* 0x000fd40000000800 */
[----:B------:R-:W-:Y:S05]  /*10310*/  @!P0 BRA `(.L_x_1322) ;  /* 0x00000000007c8947 */ /* 0x000fea0003800000 */
[----:B------:R-:W-:Y:S01]  /*10320*/  IABS R0, UR9 ;  /* 0x0000000900007c13 */ /* 0x000fe20008000000 */
[----:B------:R-:W-:Y:S02]  /*10330*/  UIADD3 UR4, UR9, -0x1, UR12 ;  /* 0xffffffff09047890 */ /* 0x000fe4000fffe00c */
[----:B------:R-:W-:Y:S02]  /*10340*/  IABS R4, UR9 ;  /* 0x0000000900047c13 */ /* 0x000fe40008000000 */
[----:B------:R-:W-:Y:S01]  /*10350*/  R2UR UR10, R0 ;  /* 0x00000000000a72ca */ /* 0x000fe200000e0000 */
[----:B------:R-:W-:-:S03]  /*10360*/  UIADD3 UR6, -UR44, UR4, URZ ;  /* 0x000000042c067290 */ /* 0x000fc6000fffe13f */
[----:B------:R-:W-:-:S03]  /*10370*/  UMOV UR4, URZ ;  /* 0x0000003f00047c82 */ /* 0x000fc60008000000 */
[----:B------:R-:W-:Y:S01]  /*10380*/  IABS R3, UR6 ;  /* 0x0000000600037c13 */ /* 0x000fe20008000000 */
[----:B------:R-:W-:-:S03]  /*10390*/  ULOP3.LUT UR6, UR6, UR9, URZ, 0x3c, !UPT ;  /* 0x0000000906067292 */ /* 0x000fc6000f8e3c3f */
[----:B------:R-:W-:Y:S02]  /*103a0*/  R2UR UR8, R3 ;  /* 0x00000000030872ca */ /* 0x000fe400000e0000 */
        /* <DEDUP_REMOVED lines=22> */
.L_x_1322:
[----:B------:R-:W-:Y:S02]  /*10510*/  UIMAD UR49, UR45, UR37, UR44 ;  /* 0x000000252d3172a4 */ /* 0x000fe4000f8e022c */
[----:B------:R-:W-:Y:S01]  /*10520*/  IMAD.U32 R3, RZ, RZ, UR37 ;  /* 0x00000025ff037e24 */ /* 0x000fe2000f8e00ff */
[----:B------:R-:W-:Y:S01]  /*10530*/  MOV R2, 0x1 ;  /* 0x0000000100027802 */ /* 0x000fe20000000f00 */
[----:B------:R-:W-:Y:S02]  /*10540*/  IMAD.MOV.U32 R0, RZ, RZ, RZ ;  /* 0x000000ffff007224 */ /* 0x000fe400078e00ff */
[----:B------:R-:W-:Y:S02]  /*10550*/  IMAD.MOV.U32 R30, RZ, RZ, 0x1 ;  /* 0x00000001ff1e7424 */ /* 0x000fe400078e00ff */
[----:B------:R-:W-:-:S05]  /*10560*/  IMAD.U32 R16, RZ, RZ, UR49 ;  /* 0x00000031ff107e24 */ /* 0x000fca000f8e00ff */
[----:B------:R-:W-:-:S04]  /*10570*/  VIADDMNMX R16, R16, R3, UR12, PT ;  /* 0x0000000c10107e46 */ /* 0x000fc8000b800103 */
[----:B------:R-:W-:-:S13]  /*10580*/  ISETP.GT.AND P0, PT, R16, UR49, PT ;  /* 0x0000003110007c0c */ /* 0x000fda000bf04270 */
        /* <DEDUP_REMOVED lines=25> */
.L_x_1323:
[----:B------:R-:W-:-:S06]  /*10720*/  UIADD3 UR4, UR46, 0x8400, URZ ;  /* 0x000084002e047890 */ /* 0x000fcc000fffe03f */
[----:B------:R-:W-:-:S05]  /*10730*/  IMAD.U32 R22, RZ, RZ, UR4 ;  /* 0x00000004ff167e24 */ /* 0x000fca000f8e00ff */
[----:B------:R-:W-:-:S13]  /*10740*/  LOP3.LUT P0, RZ, R22, 0x3ff, RZ, 0xc0, !PT ;  /* 0x000003ff16ff7812 */ /* 0x000fda000780c0ff */
[----:B------:R-:W-:Y:S05]  /*10750*/  @!P0 BRA `(.L_x_1324) ;  /* 0x0000000000408947 */ /* 0x000fea0003800000 */
[----:B------:R-:W-:Y:S01]  /*10760*/  MOV R2, 0x0 ;  /* 0x0000000000027802 */ /* 0x000fe20000000f00 */
[----:B------:R-:W-:Y:S01]  /*10770*/  ULDC.64 UR4, c[0x4][0x1b0] ;  /* 0x01006c0000047ab9 */ /* 0x000fe20000000a00 */
[----:B------:R-:W-:Y:S01]  /*10780*/  ULDC.64 UR6, c[0x4][0x1b8] ;  /* 0x01006e0000067ab9 */ /* 0x000fe20000000a00 */
[----:B------:R-:W-:Y:S01]  /*10790*/  IMAD.U32 R4, RZ, RZ, UR4 ;  /* 0x00000004ff047e24 */ /* 0x000fe2000f8e00ff */
[----:B------:R-:W-:Y:S01]  /*107a0*/  MOV R7, UR7 ;  /* 0x0000000700077c02 */ /* 0x000fe20008000f00 */
[----:B------:R-:W-:Y:S01]  /*107b0*/  IMAD.U32 R5, RZ, RZ, UR5 ;  /* 0x00000005ff057e24 */ /* 0x000fe2000f8e00ff */
[----:B------:R-:W0:Y:S01]  /*107c0*/  LDC.64 R2, c[0x4][R2] ;  /* 0x0100000002027b82 */ /* 0x000e220000000a00 */
[----:B------:R-:W-:Y:S01]  /*107d0*/  ULDC.64 UR4, c[0x4][0x138] ;  /* 0x01004e0000047ab9 */ /* 0x000fe20000000a00 */
        /* <DEDUP_REMOVED lines=8> */
.L_x_1324:
[----:B------:R-:W-:-:S04]  /*10860*/  IMAD.U32 R19, RZ, RZ, UR46 ;  /* 0x0000002eff137e24 */ /* 0x000fc8000f8e00ff */
[----:B------:R-:W-:-:S05]  /*10870*/  VIADD R35, R19, 0x400 ;  /* 0x0000040013237836 */ /* 0x000fca0000000000 */
[----:B------:R-:W-:-:S13]  /*10880*/  LOP3.LUT P0, RZ, R35, 0x1bf, RZ, 0xc0, !PT ;  /* 0x000001bf23ff7812 */ /* 0x000fda000780c0ff */
[----:B------:R-:W-:Y:S05]  /*10890*/  @!P0 BRA `(.L_x_1325) ;  /* 0x0000000000408947 */ /* 0x000fea0003800000 */
[----:B------:R-:W-:Y:S01]  /*108a0*/  MOV R2, 0x0 ;  /* 0x0000000000027802 */ /* 0x000fe20000000f00 */
[----:B------:R-:W-:Y:S01]  /*108b0*/  ULDC.64 UR4, c[0x4][0x1b0] ;  /* 0x01006c0000047ab9 */ /* 0x000fe20000000a00 */
[----:B------:R-:W-:Y:S01]  /*108c0*/  ULDC.64 UR6, c[0x4][0x1b8] ;  /* 0x01006e0000067ab9 */ /* 0x000fe20000000a00 */
[----:B------:R-:W-:Y:S01]  /*108d0*/  IMAD.U32 R4, RZ, RZ, UR4 ;  /* 0x00000004ff047e24 */ /* 0x000fe2000f8e00ff */
[----:B------:R-:W-:Y:S01]  /*108e0*/  MOV R8, 0x70 ;  /* 0x0000007000087802 */ /* 0x000fe20000000f00 */
        /* <DEDUP_REMOVED lines=8> */
[----:B------:R-:W-:-:S07]  /*10970*/  IMAD.MOV.U32 R13, RZ, RZ, RZ ;  /* 0x000000ffff0d7224 */ /* 0x000fce00078e00ff */
[----:B------:R-:W-:-:S07]  /*10980*/  LEPC R20, `(.L_x_1325) ;  /* 0x000000001014794e */ /* 0x000fce0000000000 */
[----:B0----5:R-:W-:Y:S05]  /*10990*/  CALL.ABS.NOINC R2 ;  /* 0x0000000002007343 */ /* 0x021fea0003c00000 */
.L_x_1325:
        /* <DEDUP_REMOVED lines=18> */
.L_x_1326:
[----:B------:R-:W0:Y:S01]  /*10ac0*/  LDC.64 R2, c[0x0][0x9f8] ;  /* 0x00027e00ff027b82 */ /* 0x000e220000000a00 */
[----:B------:R-:W-:-:S07]  /*10ad0*/  IMAD.MOV.U32 R34, RZ, RZ, R23 ;  /* 0x000000ffff227224 */ /* 0x000fce00078e0017 */
[----:B------:R-:W1:Y:S01]  /*10ae0*/  LDC R13, c[0x0][0x430] ;  /* 0x00010c00ff0d7b82 */ /* 0x000e620000000800 */
[C---:B------:R-:W-:Y:S01]  /*10af0*/  IMAD.SHL.U32 R0, R18.reuse, 0x10, RZ ;  /* 0x0000001012007824 */ /* 0x040fe200078e00ff */
[----:B------:R-:W-:Y:S02]  /*10b00*/  LOP3.LUT R10, R18, 0x7f, RZ, 0xc0, !PT ;  /* 0x0000007f120a7812 */ /* 0x000fe400078ec0ff */
[----:B------:R-:W-:Y:S02]  /*10b10*/  LEA R6, R16, 0xffffffc0, 0x6 ;  /* 0xffffffc010067811 */ /* 0x000fe400078e30ff */
[----:B------:R-:W-:Y:S02]  /*10b20*/  LOP3.LUT R31, R31, 0xffffffef, RZ, 0xc0, !PT ;  /* 0xffffffef1f1f7812 */ /* 0x000fe400078ec0ff */
[----:B------:R-:W2:Y:S01]  /*10b30*/  LDC R20, c[0x0][0x2f4] ;  /* 0x0000bd00ff147b82 */ /* 0x000ea20000000800 */
[----:B0-----:R-:W-:-:S04]  /*10b40*/  ISETP.NE.U32.AND P0, PT, R2, RZ, PT ;  /* 0x000000ff0200720c */ /* 0x001fc80003f05070 */
[----:B------:R-:W-:-:S13]  /*10b50*/  ISETP.NE.AND.EX P0, PT, R3, RZ, PT, P0 ;  /* 0x000000ff0300720c */ /* 0x000fda0003f05300 */
[----:B------:R-:W0:Y:S02]  /*10b60*/  @P0 LDC.64 R2, c[0x0][0x9f8] ;  /* 0x00027e00ff020b82 */ /* 0x000e240000000a00 */
[----:B0-----:R-:W-:-:S05]  /*10b70*/  @P0 IMAD.WIDE R2, R23, 0x4, R2 ;  /* 0x0000000417020825 */ /* 0x001fca00078e0202 */
[----:B------:R0:W3:Y:S01]  /*10b80*/  @P0 LDG.E R34, desc[UR50][R2.64] ;  /* 0x0000003202220981 */ /* 0x0000e2000c1e1900 */
[----:B------:R-:W-:Y:S02]  /*10b90*/  LOP3.LUT R24, R0, 0x70, RZ, 0xc0, !PT ;  /* 0x0000007000187812 */ /* 0x000fe400078ec0ff */
[----:B------:R-:W-:Y:S02]  /*10ba0*/  SHF.R.U32.HI R22, RZ, 0x3, R10 ;  /* 0x00000003ff167819 */ /* 0x000fe4000001160a */
[----:B-1----:R-:W-:Y:S02]  /*10bb0*/  ISETP.NE.AND P1, PT, R13, 0x1, PT ;  /* 0x000000010d00780c */ /* 0x002fe40003f25270 */
[----:B------:R-:W-:-:S04]  /*10bc0*/  LOP3.LUT R21, R24, R22, RZ, 0xfc, !PT ;  /* 0x0000001618157212 */ /* 0x000fc800078efcff */
[----:B------:R-:W-:-:S04]  /*10bd0*/  IADD3 R4, R21, R6, RZ ;  /* 0x0000000615047210 */ /* 0x000fc80007ffe0ff */
[C---:B------:R-:W-:Y:S01]  /*10be0*/  ISETP.GE.AND P0, PT, R4.reuse, UR38, PT ;  /* 0x0000002604007c0c */ /* 0x040fe2000bf06270 */
[----:B-----5:R-:W-:Y:S02]  /*10bf0*/  IMAD.IADD R7, R4, 0x1, R17 ;  /* 0x0000000104077824 */ /* 0x020fe400078e0211 */
[----:B------:R-:W1:Y:S01]  /*10c00*/  @P1 LDC R0, c[0x0][0x434] ;  /* 0x00010d00ff001b82 */ /* 0x000e620000000800 */
[----:B------:R-:W-:Y:S01]  /*10c10*/  ISETP.GT.U32.OR P0, PT, R21, 0x3f, P0 ;  /* 0x0000003f1500780c */ /* 0x000fe20000704470 */
[----:B------:R-:W-:Y:S01]  /*10c20*/  IMAD.MOV.U32 R11, RZ, RZ, R7 ;  /* 0x000000ffff0b7224 */ /* 0x000fe200078e0007 */
[----:B------:R-:W-:-:S05]  /*10c30*/  @P1 LOP3.LUT R31, R31, 0x10, RZ, 0xfc, !PT ;  /* 0x000000101f1f1812 */ /* 0x000fca00078efcff */
        /* <DEDUP_REMOVED lines=13> */
[----:B------:R0:W-:Y:S02]  /*10d10*/  STL [R1], R12 ;  /* 0x0000000c01007387 */ /* 0x0001e40000100800 */
[----:B------:R-:W-:-:S04]  /*10d20*/  @!P0 IMAD R9, R34, R9, R0 ;  /* 0x0000000922098224 */ /* 0x000fc800078e0200 */
[----:B------:R-:W-:-:S05]  /*10d30*/  @!P0 IMAD.IADD R0, R3, 0x1, R9 ;  /* 0x0000000103008824 */ /* 0x000fca00078e0209 */
[----:B------:R-:W-:Y:S01]  /*10d40*/  @!P0 LEA.HI.X R5, R2, R5, R0, 0x2, P1 ;  /* 0x0000000502058211 */ /* 0x000fe200008f1400 */
[C---:B------:R-:W-:Y:S02]  /*10d50*/  IMAD.SHL.U32 R2, R18.reuse, 0x40, RZ ;  /* 0x0000004012027824 */ /* 0x040fe400078e00ff */
[----:B------:R-:W-:Y:S02]  /*10d60*/  IMAD.SHL.U32 R8, R18, 0x8, RZ ;  /* 0x0000000812087824 */ /* 0x000fe400078e00ff */
[----:B------:R-:W-:Y:S01]  /*10d70*/  IMAD.MOV.U32 R0, RZ, RZ, RZ ;  /* 0x000000ffff007224 */ /* 0x000fe200078e00ff */
[----:B------:R-:W-:-:S04]  /*10d80*/  LOP3.LUT R3, R2, 0x180, RZ, 0xc0, !PT ;  /* 0x0000018002037812 */ /* 0x000fc800078ec0ff */
[----:B------:R-:W-:Y:S01]  /*10d90*/  LOP3.LUT R3, R3, 0x10, R18, 0xf8, !PT ;  /* 0x0000001003037812 */ /* 0x000fe200078ef812 */
[----:B------:R1:W5:Y:S01]  /*10da0*/  @!P0 LDG.E R0, desc[UR50][R4.64] ;  /* 0x0000003204008981 */ /* 0x000362000c1e1900 */
[C---:B------:R-:W-:Y:S02]  /*10db0*/  LOP3.LUT R37, R2.reuse, 0x200, RZ, 0xc0, !PT ;  /* 0x0000020002257812 */ /* 0x040fe400078ec0ff */
[----:B0-----:R-:W-:Y:S02]  /*10dc0*/  LOP3.LUT R12, R3, 0x30, R8, 0x78, !PT ;  /* 0x00000030030c7812 */ /* 0x001fe400078e7808 */
[----:B------:R-:W-:Y:S02]  /*10dd0*/  LOP3.LUT R8, R2, 0x40, RZ, 0xc0, !PT ;  /* 0x0000004002087812 */ /* 0x000fe400078ec0ff */
[----:B------:R-:W-:Y:S02]  /*10de0*/  SHF.R.U32.HI R3, RZ, 0x5, R10 ;  /* 0x00000005ff037819 */ /* 0x000fe4000001160a */
[----:B------:R-:W-:Y:S01]  /*10df0*/  LOP3.LUT R2, R29, 0x380, RZ, 0xc0, !PT ;  /* 0x000003801d027812 */ /* 0x000fe200078ec0ff */
[----:B-1----:R-:W-:-:S02]  /*10e00*/  IMAD.MOV R4, RZ, RZ, -R11 ;  /* 0x000000ffff047224 */ /* 0x002fc400078e0a0b */
[----:B------:R-:W-:Y:S02]  /*10e10*/  IMAD R8, R3, 0x400, R8 ;  /* 0x0000040003087824 */ /* 0x000fe400078e0208 */
[----:B------:R-:W-:Y:S02]  /*10e20*/  IMAD R4, R13, R4, R7 ;  /* 0x000000040d047224 */ /* 0x000fe400078e0207 */
[----:B------:R-:W-:Y:S01]  /*10e30*/  IMAD R2, R3, 0x10, R2 ;  /* 0x0000001003027824 */ /* 0x000fe200078e0202 */
[----:B------:R-:W-:Y:S01]  /*10e40*/  IADD3 R37, R12, R8, R37 ;  /* 0x000000080c257210 */ /* 0x000fe20007ffe025 */
[----:B------:R-:W-:Y:S06]  /*10e50*/  BRA.DIV UR4, `(.L_x_1327) ;  /* 0x0000003a04307947 */ /* 0x000fec000b800000 */
.L_x_1379:
[----:B------:R-:W-:Y:S01]  /*10e60*/  ULOP3.LUT UR4, UR36, 0x2, URZ, 0xfc, !UPT ;  /* 0x0000000224047892 */ /* 0x000fe2000f8efc3f */
[----:B------:R-:W-:Y:S01]  /*10e70*/  ISETP.GE.AND P4, PT, R24, R20, PT ;  /* 0x000000141800720c */ /* 0x000fe20003f86270 */
[----:B------:R-:W-:Y:S01]  /*10e80*/  IMAD.U32 R33, RZ, RZ, UR40 ;  /* 0x00000028ff217e24 */ /* 0x000fe2000f8e00ff */
[----:B------:R-:W-:Y:S02]  /*10e90*/  LOP3.LUT R31, R31, 0xfffffff7, RZ, 0xc0, !PT ;  /* 0xfffffff71f1f7812 */ /* 0x000fe400078ec0ff */
[----:B------:R-:W-:Y:S01]  /*10ea0*/  ISETP.GT.U32.AND P3, PT, R21, 0x3f, PT ;  /* 0x0000003f1500780c */ /* 0x000fe20003f64070 */
[----:B------:R-:W-:Y:S01]  /*10eb0*/  IMAD.U32 R3, RZ, RZ, UR4 ;  /* 0x00000004ff037e24 */ /* 0x000fe2000f8e00ff */
[----:B------:R-:W-:Y:S02]  /*10ec0*/  LOP3.LUT P0, RZ, R18, 0x4, RZ, 0xc0, !PT ;  /* 0x0000000412ff7812 */ /* 0x000fe4000780c0ff */
[----:B------:R-:W-:Y:S02]  /*10ed0*/  SHF.R.U32.HI R11, RZ, 0x3, R18 ;  /* 0x00000003ff0b7819 */ /* 0x000fe40000011612 */
[----:B------:R-:W-:Y:S01]  /*10ee0*/  ISETP.NE.AND P1, PT, R3, 0x3, PT ;  /* 0x000000030300780c */ /* 0x000fe20003f25270 */
[----:B------:R-:W-:Y:S01]  /*10ef0*/  IMAD.MOV.U32 R3, RZ, RZ, 0x20 ;  /* 0x00000020ff037424 */ /* 0x000fe200078e00ff */
[----:B------:R-:W-:-:S02]  /*10f00*/  LOP3.LUT R18, R24, 0x80, RZ, 0xfc, !PT ;  /* 0x0000008018127812 */ /* 0x000fc400078efcff */
[----:B------:R-:W-:Y:S02]  /*10f10*/  LOP3.LUT R2, R2, R24, RZ, 0x3c, !PT ;  /* 0x0000001802027212 */ /* 0x000fe400078e3cff */
[----:B------:R-:W-:Y:S02]  /*10f20*/  ISETP.GE.AND P2, PT, R18, R20, PT ;  /* 0x000000141200720c */ /* 0x000fe40003f46270 */
[----:B------:R-:W-:Y:S02]  /*10f30*/  LOP3.LUT R29, R2, 0xc00, R29, 0xf8, !PT ;  /* 0x00000c00021d7812 */ /* 0x000fe400078ef81d */
[----:B------:R-:W-:Y:S02]  /*10f40*/  MOV R2, 0x40 ;  /* 0x0000004000027802 */ /* 0x000fe40000000f00 */
[----:B------:R-:W-:Y:S02]  /*10f50*/  SHF.R.S32.HI R33, RZ, 0x1f, R33 ;  /* 0x0000001fff217819 */ /* 0x000fe40000011421 */
[----:B------:R-:W-:-:S02]  /*10f60*/  @P1 LOP3.LUT R31, R31, 0x8, RZ, 0xfc, !PT ;  /* 0x000000081f1f1812 */ /* 0x000fc400078efcff */
[----:B------:R-:W-:Y:S02]  /*10f70*/  SEL R5, R2, 0xffffffc0, !P0 ;  /* 0xffffffc002057807 */ /* 0x000fe40004000000 */
[----:B------:R-:W-:Y:S02]  /*10f80*/  LOP3.LUT R31, R31, 0xfffffffd, RZ, 0xc0, !PT ;  /* 0xfffffffd1f1f7812 */ /* 0x000fe400078ec0ff */
[----:B------:R-:W-:Y:S02]  /*10f90*/  SEL R2, R3, 0xffffffe0, !P0 ;  /* 0xffffffe003027807 */ /* 0x000fe40004000000 */
[----:B------:R-:W-:-:S04]  /*10fa0*/  @P4 LOP3.LUT R31, R31, 0x2, RZ, 0xfc, !PT ;  /* 0x000000021f1f4812 */ /* 0x000fc800078efcff */
[----:B------:R-:W-:-:S04]  /*10fb0*/  LOP3.LUT R31, R31, 0xfffffffb, RZ, 0xc0, !PT ;  /* 0xfffffffb1f1f7812 */ /* 0x000fc800078ec0ff */
[----:B------:R-:W-:-:S04]  /*10fc0*/  @P3 LOP3.LUT R31, R31, 0x4, RZ, 0xfc, !PT ;  /* 0x000000041f1f3812 */ /* 0x000fc800078efcff */
[----:B------:R-:W-:-:S04]  /*10fd0*/  LOP3.LUT R31, R31, 0xfffffffe, RZ, 0xc0, !PT ;  /* 0xfffffffe1f1f7812 */ /* 0x000fc800078ec0ff */
[----:B------:R-:W-:Y:S01]  /*10fe0*/  @P2 LOP3.LUT R31, R31, 0x1, RZ, 0xfc, !PT ;  /* 0x000000011f1f2812 */ /* 0x000fe200078efcff */
[----:B------:R-:W-:Y:S06]  /*10ff0*/  @!P1 BRA `(.L_x_1328) ;  /* 0x0000000000049947 */ /* 0x000fec0003800000 */
[----:B------:R-:W-:Y:S01]  /*11000*/  BPT.TRAP 0x1 ;  /* 0x000000040000795c */ /* 0x000fe20000300000 */
.L_x_1328:
[----:B------:R-:W-:Y:S01]  /*11010*/  IMAD.MOV.U32 R20, RZ, RZ, 0x1 ;  /* 0x00000001ff147424 */ /* 0x000fe200078e00ff */
[----:B------:R-:W-:-:S04]  /*11020*/  SHF.R.S32.HI R8, RZ, 0x1f, R4 ;  /* 0x0000001fff087819 */ /* 0x000fc80000011404 */
[----:B------:R-:W-:-:S04]  /*11030*/  SHF.L.U32 R20, R20, 0x1f, RZ ;  /* 0x0000001f14147819 */ /* 0x000fc800000006ff */
[----:B------:R-:W0:Y:S02]  /*11040*/  SYNCS.PHASECHK.TRANS64.TRYWAIT P0, [UR46+0x20880], R20 ;  /* 0x02088014ff0075a7 */ /* 0x000e24000800016e */
[----:B0-----:R-:W-:Y:S05]  /*11050*/  @!P0 BRA `(.L_x_1329) ;  /* 0x0000003400d08947 */ /* 0x001fea0003800000 */
.L_x_1380:
[----:B------:R-:W1:Y:S01]  /*11060*/  S2R R21, SR_TID.X ;  /* 0x0000000000157919 */ /* 0x000e620000002100 */
[----:B------:R-:W-:Y:S01]  /*11070*/  ULDC.64 UR4, c[0x0][0x328] ;  /* 0x0000ca0000047ab9 */ /* 0x000fe20000000a00 */
[----:B-----5:R-:W-:Y:S01]  /*11080*/  SHF.R.S32.HI R9, RZ, 0x1f, R0 ;  /* 0x0000001fff097819 */ /* 0x020fe20000011400 */
[----:B------:R-:W-:Y:S01]  /*11090*/  IMAD R3, R8, UR4, RZ ;  /* 0x0000000408037c24 */ /* 0x000fe2000f8e02ff */
[----:B------:R-:W-:Y:S01]  /*110a0*/  R2UR UR6, R33 ;  /* 0x00000000210672ca */ /* 0x000fe200000e0000 */
[----:B------:R-:W-:Y:S01]  /*110b0*/  IMAD.SHL.U32 R36, R10, 0x10, RZ ;  /* 0x000000100a247824 */ /* 0x000fe200078e00ff */
[----:B------:R-:W-:Y:S01]  /*110c0*/  IADD3 R6, -R22, UR38, -R6 ;  /* 0x0000002616067c10 */ /* 0x000fe2000fffe906 */
[C---:B------:R-:W-:Y:S02]  /*110d0*/  IMAD R5, R4.reuse, UR5, R3 ;  /* 0x0000000504057c24 */ /* 0x040fe4000f8e0203 */
[----:B------:R-:W-:Y:S01]  /*110e0*/  IMAD.WIDE.U32 R2, R4, UR4, RZ ;  /* 0x0000000404027c25 */ /* 0x000fe2000f8e00ff */
[----:B------:R-:W-:Y:S01]  /*110f0*/  ULDC.64 UR4, c[0x0][0x338] ;  /* 0x0000ce0000047ab9 */ /* 0x000fe20000000a00 */
[----:B------:R-:W-:-:S02]  /*11100*/  ISETP.GE.AND P4, PT, R6, 0x1, PT ;  /* 0x000000010600780c */ /* 0x000fc40003f86270 */
        /* <DEDUP_REMOVED lines=11> */
[----:B-1----:R-:W-:Y:S01]  /*111c0*/  IMAD.SHL.U32 R21, R21, 0x10, RZ ;  /* 0x0000001015157824 */ /* 0x002fe200078e00ff */
[----:B------:R-:W-:Y:S01]  /*111d0*/  IADD3 R5, P0, R2, UR6, RZ ;  /* 0x0000000602057c10 */ /* 0x000fe2000ff1e0ff */
[----:B------:R-:W-:Y:S02]  /*111e0*/  IMAD.SHL.U32 R2, R11, 0x80, RZ ;  /* 0x000000800b027824 */ /* 0x000fe400078e00ff */
[----:B------:R-:W-:Y:S01]  /*111f0*/  IMAD.U32 R7, RZ, RZ, UR7 ;  /* 0x00000007ff077e24 */ /* 0x000fe2000f8e00ff */
[----:B------:R-:W-:Y:S01]  /*11200*/  LOP3.LUT R21, R21, 0x70, RZ, 0xc0, !PT ;  /* 0x0000007015157812 */ /* 0x000fe200078ec0ff */
[----:B------:R-:W-:-:S03]  /*11210*/  IMAD.SHL.U32 R11, R11, 0x10, RZ ;  /* 0x000000100b0b7824 */ /* 0x000fc600078e00ff */
[----:B------:R-:W-:Y:S02]  /*11220*/  LOP3.LUT R2, R21, 0x380, R2, 0xf8, !PT ;  /* 0x0000038015027812 */ /* 0x000fe400078ef802 */
[----:B------:R-:W-:Y:S01]  /*11230*/  IADD3.X R7, R7, UR4, R3, P0, !PT ;  /* 0x0000000407077c10 */ /* 0x000fe200087fe403 */
[----:B------:R-:W-:Y:S01]  /*11240*/  UMOV UR4, 0xffffffff ;  /* 0xffffffff00047882 */ /* 0x000fe20000000000 */
[----:B------:R-:W-:-:S04]  /*11250*/  LOP3.LUT R11, R2, 0x70, R11, 0x78, !PT ;  /* 0x00000070020b7812 */ /* 0x000fc800078e780b */
[----:B------:R-:W-:Y:S01]  /*11260*/  LOP3.LUT R36, R11, 0x400, R36, 0xf8, !PT ;  /* 0x000004000b247812 */ /* 0x000fe200078ef824 */
[----:B------:R-:W-:Y:S06]  /*11270*/  BRA.DIV UR4, `(.L_x_1330) ;  /* 0x00000036045c7947 */ /* 0x000fec000b800000 */
[----:B------:R-:W1:Y:S01]  /*11280*/  SHFL.IDX PT, R14, R5, RZ, 0x181f ;  /* 0x00181fff050e7589 */ /* 0x000e6200000e0000 */
[----:B------:R-:W2:Y:S01]  /*11290*/  LDC R10, c[0x0][0x2f4] ;  /* 0x0000bd00ff0a7b82 */ /* 0x000ea20000000800 */
[----:B------:R-:W-:Y:S01]  /*112a0*/  VIADD R28, R36, UR46 ;  /* 0x0000002e241c7c36 */ /* 0x000fe20008000000 */
[C---:B------:R-:W-:Y:S01]  /*112b0*/  ISETP.GE.AND P1, PT, R6.reuse, 0x21, PT ;  /* 0x000000210600780c */ /* 0x040fe20003f26270 */
[----:B------:R-:W3:Y:S01]  /*112c0*/  SHFL.IDX PT, R3, R7, RZ, 0x181f ;  /* 0x00181fff07037589 */ /* 0x000ee200000e0000 */
[----:B------:R-:W-:Y:S02]  /*112d0*/  ISETP.GE.AND P5, PT, R6, 0x31, PT ;  /* 0x000000310600780c */ /* 0x000fe40003fa6270 */
[C---:B-1----:R-:W-:Y:S02]  /*112e0*/  IADD3 R2, P0, R21.reuse, R14, RZ ;  /* 0x0000000e15027210 */ /* 0x042fe40007f1e0ff */
[-C--:B--2---:R-:W-:Y:S01]  /*112f0*/  ISETP.GE.AND P3, PT, R21, R10.reuse, PT ;  /* 0x0000000a1500720c */ /* 0x084fe20003f66270 */
[----:B------:R-:W1:Y:S01]  /*11300*/  SHFL.IDX PT, R14, R5, 0x1, 0x181f ;  /* 0x00381f00050e7f89 */ /* 0x000e6200000e0000 */
[----:B------:R-:W-:Y:S01]  /*11310*/  ISETP.GE.AND P2, PT, R18, R10, PT ;  /* 0x0000000a1200720c */ /* 0x000fe20003f46270 */
[----:B---3--:R-:W-:Y:S01]  /*11320*/  IMAD.X R3, RZ, RZ, R3, P0 ;  /* 0x000000ffff037224 */ /* 0x008fe200000e0603 */
        /* <DEDUP_REMOVED lines=16> */
[----:B--2---:R-:W-:Y:S02]  /*11430*/  IADD3.X R3, RZ, R3, RZ, P0, !PT ;  /* 0x00000003ff037210 */ /* 0x004fe400007fe4ff */
[----:B------:R-:W-:-:S13]  /*11440*/  ISETP.LT.OR P0, PT, R6, 0x21, P3 ;  /* 0x000000210600780c */ /* 0x000fda0001f01670 */
[----:B------:R3:W-:Y:S01]  /*11450*/  LDGSTS.E.BYPASS.LTC128B.128 [R28+0x9400], desc[UR50][R2.64], !P0 ;  /* 0x09400000021c7fae */ /* 0x0007e2000c101d72 */
[----:B------:R-:W-:-:S13]  /*11460*/  ISETP.LT.OR P0, PT, R6, 0x21, P2 ;  /* 0x000000210600780c */ /* 0x000fda0001701670 */
[----:B------:R3:W-:Y:S01]  /*11470*/  LDGSTS.E.BYPASS.LTC128B.128 [R28+0xb400], desc[UR50][R2.64+0x80], !P0 ;  /* 0x0b400080021c7fae */ /* 0x0007e2000c101d72 */
[----:B-1--4-:R-:W-:-:S13]  /*11480*/  ISETP.GE.AND P0, PT, R6, 0x11, PT ;  /* 0x000000110600780c */ /* 0x012fda0003f06270 */
.L_x_1390:
[C---:B------:R-:W-:Y:S02]  /*11490*/  ISETP.LT.OR P3, PT, R6.reuse, 0x31, P3 ;  /* 0x000000310600780c */ /* 0x040fe40001f61670 */
[----:B------:R-:W-:Y:S02]  /*114a0*/  ISETP.LT.OR P2, PT, R6, 0x31, P2 ;  /* 0x000000310600780c */ /* 0x000fe40001741670 */
[----:B-1-3--:R-:W-:-:S05]  /*114b0*/  IADD3 R2, P6, R21, R14, RZ ;  /* 0x0000000e15027210 */ /* 0x00afca0007fde0ff */
        /* <DEDUP_REMOVED lines=15> */
.L_x_1331:
[----:B------:R-:W-:Y:S01]  /*115b0*/  SYNCS.ARRIVE.TRANS64.A1T0 RZ, [UR46+0x20870], RZ ;  /* 0x020870ffffff79a7 */ /* 0x000fe2000810002e */
[----:B------:R-:W-:Y:S05]  /*115c0*/  @!P6 BRA `(.L_x_1332) ;  /* 0x000000000004e947 */ /* 0x000fea0003800000 */
[----:B------:R-:W-:Y:S01]  /*115d0*/  BPT.TRAP 0x1 ;  /* 0x000000040000795c */ /* 0x000fe20000300000 */
.L_x_1332:
[----:B------:R-:W1:Y:S02]  /*115e0*/  SYNCS.PHASECHK.TRANS64.TRYWAIT P2, [UR46+0x20840], R20 ;  /* 0x02084014ff0075a7 */ /* 0x000e64000804016e */
[----:B-1----:R-:W-:Y:S05]  /*115f0*/  @!P2 BRA `(.L_x_1333) ;  /* 0x0000003400d0a947 */ /* 0x002fea0003800000 */
.L_x_1391:
[----:B------:R-:W-:Y:S01]  /*11600*/  ULDC.64 UR4, c[0x0][0x300] ;  /* 0x0000c00000047ab9 */ /* 0x000fe20000000a00 */
[----:B------:R-:W2:Y:S01]  /*11610*/  S2R R25, SR_TID.X ;  /* 0x0000000000197919 */ /* 0x000ea20000002100 */
[----:B------:R-:W-:Y:S01]  /*11620*/  IMAD R3, R8, UR4, RZ ;  /* 0x0000000408037c24 */ /* 0x000fe2000f8e02ff */
[----:B------:R-:W-:Y:S01]  /*11630*/  R2UR UR6, R33 ;  /* 0x00000000210672ca */ /* 0x000fe200000e0000 */
[----:B------:R-:W3:Y:S02]  /*11640*/  LDC R6, c[0x0][0x2f4] ;  /* 0x0000bd00ff067b82 */ /* 0x000ee40000000800 */
        /* <DEDUP_REMOVED lines=16> */
[----:B------:R-:W-:Y:S01]  /*11750*/  IADD3 R0, P2, R2, UR6, RZ ;  /* 0x0000000602007c10 */ /* 0x000fe2000ff5e0ff */
[----:B--2---:R-:W-:-:S03]  /*11760*/  IMAD.SHL.U32 R25, R25, 0x10, RZ ;  /* 0x0000001019197824 */ /* 0x004fc600078e00ff */
[----:B------:R-:W-:Y:S01]  /*11770*/  IADD3.X R4, R5, UR4, R3, P2, !PT ;  /* 0x0000000405047c10 */ /* 0x000fe200097fe403 */
[----:B------:R-:W-:Y:S01]  /*11780*/  UMOV UR4, 0xffffffff ;  /* 0xffffffff00047882 */ /* 0x000fe20000000000 */
[----:B------:R-:W-:Y:S02]  /*11790*/  LOP3.LUT R25, R25, 0x70, RZ, 0xc0, !PT ;  /* 0x0000007019197812 */ /* 0x000fe400078ec0ff */
[----:B------:R-:W-:Y:S05]  /*117a0*/  BRA.DIV UR4, `(.L_x_1334) ;  /* 0x0000003604787947 */ /* 0x000fea000b800000 */
[----:B------:R-:W2:Y:S01]  /*117b0*/  SHFL.IDX PT, R14, R0, RZ, 0x181f ;  /* 0x00181fff000e7589 */ /* 0x000ea200000e0000 */
[----:B------:R-:W-:-:S03]  /*117c0*/  ISETP.GE.AND P6, PT, R25, R6, PT ;  /* 0x000000061900720c */ /* 0x000fc60003fc6270 */
[----:B------:R-:W3:Y:S04]  /*117d0*/  SHFL.IDX PT, R2, R4, RZ, 0x181f ;  /* 0x00181fff04027589 */ /* 0x000ee800000e0000 */
[----:B------:R-:W-:Y:S01]  /*117e0*/  SHFL.IDX PT, R5, R4, 0x1, 0x181f ;  /* 0x00381f0004057f89 */ /* 0x000fe200000e0000 */
[----:B--2---:R-:W-:-:S05]  /*117f0*/  @P4 IADD3 R14, P2, R25, R14, RZ ;  /* 0x0000000e190e4210 */ /* 0x004fca0007f5e0ff */
[----:B---3--:R-:W-:Y:S02]  /*11800*/  @P4 IMAD.X R3, RZ, RZ, R2, P2 ;  /* 0x000000ffff034224 */ /* 0x008fe400010e0602 */
[----:B------:R-:W-:Y:S02]  /*11810*/  @P4 IMAD.MOV.U32 R2, RZ, RZ, R14 ;  /* 0x000000ffff024224 */ /* 0x000fe400078e000e */
[----:B------:R-:W2:Y:S04]  /*11820*/  SHFL.IDX PT, R14, R0, 0x1, 0x181f ;  /* 0x00381f00000e7f89 */ /* 0x000ea800000e0000 */
[----:B------:R-:W-:Y:S04]  /*11830*/  @P4 LDGSTS.E.BYPASS.LTC128B.128 [R28+0x18400], desc[UR50][R2.64], !P6 ;  /* 0x18400000021c4fae */ /* 0x000fe8000f101d72 */
[----:B------:R3:W-:Y:S01]  /*11840*/  @P4 LDGSTS.E.BYPASS.LTC128B.128 [R28+0x1a400], desc[UR50][R2.64+0x80], !P3 ;  /* 0x1a400080021c4fae */ /* 0x0007e2000d901d72 */
[----:B--2---:R-:W-:-:S05]  /*11850*/  @P0 IADD3 R14, P2, R25, R14, RZ ;  /* 0x0000000e190e0210 */ /* 0x004fca0007f5e0ff */
[----:B------:R-:W-:Y:S02]  /*11860*/  @P0 IMAD.X R5, RZ, RZ, R5, P2 ;  /* 0x000000ffff050224 */ /* 0x000fe400010e0605 */
[----:B---3--:R-:W-:Y:S02]  /*11870*/  @P0 IMAD.MOV.U32 R2, RZ, RZ, R14 ;  /* 0x000000ffff020224 */ /* 0x008fe400078e000e */
[----:B------:R-:W2:Y:S01]  /*11880*/  SHFL.IDX PT, R14, R0, 0x2, 0x181f ;  /* 0x00581f00000e7f89 */ /* 0x000ea200000e0000 */
[----:B------:R-:W-:-:S03]  /*11890*/  @P0 IMAD.MOV.U32 R3, RZ, RZ, R5 ;  /* 0x000000ffff030224 */ /* 0x000fc600078e0005 */
[----:B------:R-:W3:Y:S04]  /*118a0*/  SHFL.IDX PT, R5, R4, 0x2, 0x181f ;  /* 0x00581f0004057f89 */ /* 0x000ee800000e0000 */
[----:B------:R-:W-:Y:S04]  /*118b0*/  @P0 LDGSTS.E.BYPASS.LTC128B.128 [R28+0x18c00], desc[UR50][R2.64], !P6 ;  /* 0x18c00000021c0fae */ /* 0x000fe8000f101d72 */
[----:B------:R4:W-:Y:S01]  /*118c0*/  @P0 LDGSTS.E.BYPASS.LTC128B.128 [R28+0x1ac00], desc[UR50][R2.64+0x80], !P3 ;  /* 0x1ac00080021c0fae */ /* 0x0009e2000d901d72 */
[----:B--2---:R-:W-:-:S04]  /*118d0*/  @P1 IADD3 R14, P0, R25, R14, RZ ;  /* 0x0000000e190e1210 */ /* 0x004fc80007f1e0ff */
[----:B----4-:R-:W-:Y:S01]  /*118e0*/  @P1 MOV R2, R14 ;  /* 0x0000000e00021202 */ /* 0x010fe20000000f00 */
[----:B---3--:R-:W-:Y:S01]  /*118f0*/  @P1 IMAD.X R5, RZ, RZ, R5, P0 ;  /* 0x000000ffff051224 */ /* 0x008fe200000e0605 */
[----:B------:R2:W3:Y:S03]  /*11900*/  SHFL.IDX PT, R14, R0, 0x3, 0x181f ;  /* 0x00781f00000e7f89 */ /* 0x0004e600000e0000 */
[----:B------:R-:W-:Y:S02]  /*11910*/  @P1 IMAD.MOV.U32 R3, RZ, RZ, R5 ;  /* 0x000000ffff031224 */ /* 0x000fe400078e0005 */
[----:B------:R2:W4:Y:S04]  /*11920*/  SHFL.IDX PT, R5, R4, 0x3, 0x181f ;  /* 0x00781f0004057f89 */ /* 0x00052800000e0000 */
[----:B------:R2:W-:Y:S04]  /*11930*/  @P1 LDGSTS.E.BYPASS.LTC128B.128 [R28+0x19400], desc[UR50][R2.64], !P6 ;  /* 0x19400000021c1fae */ /* 0x0005e8000f101d72 */
[----:B------:R2:W-:Y:S02]  /*11940*/  @P1 LDGSTS.E.BYPASS.LTC128B.128 [R28+0x1b400], desc[UR50][R2.64+0x80], !P3 ;  /* 0x1b400080021c1fae */ /* 0x0005e4000d901d72 */
.L_x_1401:
[C---:B------:R-:W-:Y:S02]  /*11950*/  ISETP.GE.AND P1, PT, R25.reuse, R6, PT ;  /* 0x000000061900720c */ /* 0x040fe40003f26270 */
[----:B--23--:R-:W-:-:S05]  /*11960*/  @P5 IADD3 R2, P0, R25, R14, RZ ;  /* 0x0000000e19025210 */ /* 0x00cfca0007f1e0ff */
[----:B----4-:R-:W-:-:S06]  /*11970*/  @P5 IMAD.X R3, RZ, RZ, R5, P0 ;  /* 0x000000ffff035224 */ /* 0x010fcc00000e0605 */
        /* <DEDUP_REMOVED lines=14> */
.L_x_1335:
        /* <DEDUP_REMOVED lines=30> */
.L_x_1336:
[----:B01----:R-:W0:Y:S01]  /*11c40*/  S2R R20, SR_TID.X ;  /* 0x0000000000147919 */ /* 0x003e220000002100 */
[----:B------:R-:W-:Y:S01]  /*11c50*/  UISETP.NE.AND UP0, UPT, UR48, URZ, UPT ;  /* 0x0000003f3000728c */ /* 0x000fe2000bf05270 */
[----:B------:R-:W-:Y:S01]  /*11c60*/  IMAD.U32 R4, RZ, RZ, UR38 ;  /* 0x00000026ff047e24 */ /* 0x000fe2000f8e00ff */
[----:B------:R-:W-:Y:S01]  /*11c70*/  MOV R3, UR47 ;  /* 0x0000002f00037c02 */ /* 0x000fe20008000f00 */
[----:B------:R-:W-:Y:S01]  /*11c80*/  IMAD.U32 R5, RZ, RZ, UR39 ;  /* 0x00000027ff057e24 */ /* 0x000fe2000f8e00ff */
[----:B------:R-:W-:Y:S01]  /*11c90*/  ULDC.64 UR4, c[0x0][0x2e0] ;  /* 0x0000b80000047ab9 */ /* 0x000fe20000000a00 */
[----:B------:R-:W-:Y:S01]  /*11ca0*/  IMAD.MOV.U32 R2, RZ, RZ, R4 ;  /* 0x000000ffff027224 */ /* 0x000fe200078e0004 */
[----:B------:R-:W-:Y:S01]  /*11cb0*/  PLOP3.LUT P0, PT, PT, PT, UP0, 0x80, 0x0 ;  /* 0x000000000000781c */ /* 0x000fe20003f0f008 */
[----:B------:R-:W-:Y:S01]  /*11cc0*/  IMAD R24, R24, UR4, RZ ;  /* 0x0000000418187c24 */ /* 0x000fe2000f8e02ff */
[----:B------:R-:W-:Y:S01]  /*11cd0*/  PLOP3.LUT P1, PT, PT, PT, UP0, 0x80, 0x0 ;  /* 0x000000000000781c */ /* 0x000fe20003f2f008 */
[----:B------:R-:W-:Y:S01]  /*11ce0*/  IMAD.WIDE.U32 R2, R23, UR4, R2 ;  /* 0x0000000417027c25 */ /* 0x000fe2000f8e0002 */
[----:B------:R-:W1:Y:S01]  /*11cf0*/  LDC R5, c[0x0][0x448] ;  /* 0x00011200ff057b82 */ /* 0x000e620000000800 */
[----:B------:R-:W-:-:S02]  /*11d00*/  @UP0 ULDC UR4, c[0x0][0x44c] ;  /* 0x0001130000040ab9 */ /* 0x000fc40000000800 */
[----:B------:R-:W-:Y:S01]  /*11d10*/  IMAD R9, R23, UR5, R24 ;  /* 0x0000000517097c24 */ /* 0x000fe2000f8e0218 */
[----:B------:R-:W-:-:S03]  /*11d20*/  @UP0 ULDC UR5, c[0x0][0x450] ;  /* 0x0001140000050ab9 */ /* 0x000fc60000000800 */
[----:B------:R-:W-:Y:S02]  /*11d30*/  IMAD.IADD R3, R3, 0x1, R9 ;  /* 0x0000000103037824 */ /* 0x000fe400078e0209 */
[----:B0-----:R-:W-:-:S05]  /*11d40*/  IMAD.SHL.U32 R20, R20, 0x10, RZ ;  /* 0x0000001014147824 */ /* 0x001fca00078e00ff */
[----:B------:R-:W-:-:S04]  /*11d50*/  LOP3.LUT R20, R20, 0x70, RZ, 0xc0, !PT ;  /* 0x0000007014147812 */ /* 0x000fc800078ec0ff */
[----:B------:R-:W-:-:S05]  /*11d60*/  LOP3.LUT R20, R20, R22, RZ, 0xfc, !PT ;  /* 0x0000001614147212 */ /* 0x000fca00078efcff */
[----:B------:R-:W-:-:S04]  /*11d70*/  VIADD R0, R20, UR41 ;  /* 0x0000002914007c36 */ /* 0x000fc80008000000 */
[----:B------:R-:W-:-:S04]  /*11d80*/  @P0 IMAD.HI.U32 R4, R0, UR4, RZ ;  /* 0x0000000400040c27 */ /* 0x000fc8000f8e00ff */
[----:B------:R-:W-:Y:S01]  /*11d90*/  IMAD.MOV.U32 R7, RZ, RZ, R0 ;  /* 0x000000ffff077224 */ /* 0x000fe200078e0000 */
[----:B------:R-:W-:Y:S01]  /*11da0*/  @P1 SHF.R.U32.HI R7, RZ, UR5, R4 ;  /* 0x00000005ff071c19 */ /* 0x000fe20008011604 */
[----:B------:R-:W-:-:S03]  /*11db0*/  ULDC.64 UR4, c[0x0][0x2d0] ;  /* 0x0000b40000047ab9 */ /* 0x000fc60000000a00 */
[----:B------:R-:W-:Y:S01]  /*11dc0*/  SHF.R.S32.HI R4, RZ, 0x1f, R7 ;  /* 0x0000001fff047819 */ /* 0x000fe20000011407 */
[----:B------:R-:W-:-:S04]  /*11dd0*/  IMAD.WIDE.U32 R2, R7, UR4, R2 ;  /* 0x0000000407027c25 */ /* 0x000fc8000f8e0002 */
[----:B------:R-:W-:-:S04]  /*11de0*/  IMAD R4, R4, UR4, RZ ;  /* 0x0000000404047c24 */ /* 0x000fc8000f8e02ff */
[----:B------:R-:W-:Y:S01]  /*11df0*/  IMAD R9, R7, UR5, R4 ;  /* 0x0000000507097c24 */ /* 0x000fe2000f8e0204 */
[----:B------:R-:W-:Y:S01]  /*11e00*/  ULDC.64 UR4, c[0x0][0x2c8] ;  /* 0x0000b20000047ab9 */ /* 0x000fe20000000a00 */
[----:B------:R-:W-:Y:S02]  /*11e10*/  IMAD.MOV R7, RZ, RZ, -R7 ;  /* 0x000000ffff077224 */ /* 0x000fe400078e0a07 */
[----:B------:R-:W-:Y:S02]  /*11e20*/  IMAD.IADD R3, R3, 0x1, R9 ;  /* 0x0000000103037824 */ /* 0x000fe400078e0209 */
[----:B-1----:R-:W-:-:S04]  /*11e30*/  IMAD R7, R5, R7, R0 ;  /* 0x0000000705077224 */ /* 0x002fc800078e0200 */
[----:B------:R-:W-:Y:S01]  /*11e40*/  IMAD.WIDE.U32 R2, R7, UR4, R2 ;  /* 0x0000000407027c25 */ /* 0x000fe2000f8e0002 */
[----:B------:R-:W-:-:S05]  /*11e50*/  SHF.R.S32.HI R0, RZ, 0x1f, R7 ;  /* 0x0000001fff007819 */ /* 0x000fca0000011407 */
[----:B------:R-:W-:-:S04]  /*11e60*/  IMAD R0, R0, UR4, RZ ;  /* 0x0000000400007c24 */ /* 0x000fc8000f8e02ff */
[----:B------:R-:W-:Y:S01]  /*11e70*/  IMAD R7, R7, UR5, R0 ;  /* 0x0000000507077c24 */ /* 0x000fe2000f8e0200 */
[----:B------:R-:W-:Y:S02]  /*11e80*/  ULDC.64 UR4, c[0x0][0x280] ;  /* 0x0000a00000047ab9 */ /* 0x000fe40000000a00 */
[----:B------:R-:W-:Y:S01]  /*11e90*/  IADD3 R0, P0, R2, UR4, RZ ;  /* 0x0000000402007c10 */ /* 0x000fe2000ff1e0ff */
[----:B------:R-:W-:Y:S02]  /*11ea0*/  ULDC UR4, c[0x0][0x2b8] ;  /* 0x0000ae0000047ab9 */ /* 0x000fe40000000800 */
[----:B------:R-:W-:Y:S02]  /*11eb0*/  ISETP.GE.AND P1, PT, R25, UR4, PT ;  /* 0x0000000419007c0c */ /* 0x000fe4000bf26270 */
[----:B------:R-:W-:Y:S02]  /*11ec0*/  IADD3.X R4, R3, UR5, R7, P0, !PT ;  /* 0x0000000503047c10 */ /* 0x000fe400087fe407 */
[----:B------:R-:W-:Y:S01]  /*11ed0*/  ISETP.GE.AND P0, PT, R18, UR4, PT ;  /* 0x0000000412007c0c */ /* 0x000fe2000bf06270 */
[----:B------:R-:W-:-:S03]  /*11ee0*/  UMOV UR4, 0xffffffff ;  /* 0xffffffff00047882 */ /* 0x000fc60000000000 */
[----:B------:R-:W-:Y:S09]  /*11ef0*/  BRA.DIV UR4, `(.L_x_1337) ;  /* 0x0000003204e07947 */ /* 0x000ff2000b800000 */
[----:B------:R-:W0:Y:S01]  /*11f00*/  SHFL.IDX PT, R14, R0, RZ, 0x181f ;  /* 0x00181fff000e7589 */ /* 0x000e2200000e0000 */
[----:B------:R-:W-:Y:S01]  /*11f10*/  ULDC UR4, c[0x0][0x288] ;  /* 0x0000a20000047ab9 */ /* 0x000fe20000000800 */
[----:B------:R-:W-:Y:S02]  /*11f20*/  VIADD R6, R22, UR41 ;  /* 0x0000002916067c36 */ /* 0x000fe40008000000 */
[----:B------:R-:W1:Y:S01]  /*11f30*/  SHFL.IDX PT, R2, R4, RZ, 0x181f ;  /* 0x00181fff04027589 */ /* 0x000e6200000e0000 */
[----:B------:R-:W-:Y:S02]  /*11f40*/  IMAD R5, R5, UR4, RZ ;  /* 0x0000000405057c24 */ /* 0x000fe4000f8e02ff */
[C---:B------:R-:W-:Y:S01]  /*11f50*/  VIADD R8, R6.reuse, 0x10 ;  /* 0x0000001006087836 */ /* 0x040fe20000000000 */
[----:B------:R-:W-:Y:S02]  /*11f60*/  SHFL.IDX PT, R7, R4, 0x1, 0x181f ;  /* 0x00381f0004077f89 */ /* 0x000fe400000e0000 */
[----:B------:R-:W-:-:S13]  /*11f70*/  ISETP.GE.AND P2, PT, R6, R5, PT ;  /* 0x000000050600720c */ /* 0x000fda0003f46270 */
[----:B0-----:R-:W-:-:S05]  /*11f80*/  @!P2 IADD3 R14, P3, R25, R14, RZ ;  /* 0x0000000e190ea210 */ /* 0x001fca0007f7e0ff */
[----:B-1----:R-:W-:Y:S02]  /*11f90*/  @!P2 IMAD.X R3, RZ, RZ, R2, P3 ;  /* 0x000000ffff03a224 */ /* 0x002fe400018e0602 */
[----:B------:R-:W-:Y:S02]  /*11fa0*/  @!P2 IMAD.MOV.U32 R2, RZ, RZ, R14 ;  /* 0x000000ffff02a224 */ /* 0x000fe400078e000e */
[----:B------:R-:W0:Y:S04]  /*11fb0*/  SHFL.IDX PT, R14, R0, 0x1, 0x181f ;  /* 0x00381f00000e7f89 */ /* 0x000e2800000e0000 */
[----:B------:R-:W-:Y:S04]  /*11fc0*/  @!P2 LDGSTS.E.BYPASS.LTC128B.128 [R28+0x10400], desc[UR50][R2.64], !P1 ;  /* 0x10400000021cafae */ /* 0x000fe8000c901d72 */
[----:B------:R1:W-:Y:S01]  /*11fd0*/  @!P2 LDGSTS.E.BYPASS.LTC128B.128 [R28+0x14400], desc[UR50][R2.64+0x80], !P0 ;  /* 0x14400080021cafae */ /* 0x0003e2000c101d72 */
[----:B------:R-:W-:Y:S01]  /*11fe0*/  ISETP.GE.AND P2, PT, R8, R5, PT ;  /* 0x000000050800720c */ /* 0x000fe20003f46270 */
[----:B------:R-:W-:-:S12]  /*11ff0*/  VIADD R8, R6, 0x20 ;  /* 0x0000002006087836 */ /* 0x000fd80000000000 */
[----:B0-----:R-:W-:-:S04]  /*12000*/  @!P2 IADD3 R14, P3, R25, R14, RZ ;  /* 0x0000000e190ea210 */ /* 0x001fc80007f7e0ff */
[----:B-1----:R-:W-:Y:S01]  /*12010*/  @!P2 MOV R2, R14 ;  /* 0x0000000e0002a202 */ /* 0x002fe20000000f00 */
[----:B------:R-:W-:Y:S01]  /*12020*/  @!P2 IMAD.X R7, RZ, RZ, R7, P3 ;  /* 0x000000ffff07a224 */ /* 0x000fe200018e0607 */
[----:B------:R-:W0:Y:S03]  /*12030*/  SHFL.IDX PT, R14, R0, 0x2, 0x181f ;  /* 0x00581f00000e7f89 */ /* 0x000e2600000e0000 */
[----:B------:R-:W-:Y:S02]  /*12040*/  @!P2 IMAD.MOV.U32 R3, RZ, RZ, R7 ;  /* 0x000000ffff03a224 */ /* 0x000fe400078e0007 */
[----:B------:R-:W1:Y:S04]  /*12050*/  SHFL.IDX PT, R7, R4, 0x2, 0x181f ;  /* 0x00581f0004077f89 */ /* 0x000e6800000e0000 */
[----:B------:R-:W-:Y:S04]  /*12060*/  @!P2 LDGSTS.E.BYPASS.LTC128B.128 [R28+0x10c00], desc[UR50][R2.64], !P1 ;  /* 0x10c00000021cafae */ /* 0x000fe8000c901d72 */
[----:B------:R2:W-:Y:S01]  /*12070*/  @!P2 LDGSTS.E.BYPASS.LTC128B.128 [R28+0x14c00], desc[UR50][R2.64+0x80], !P0 ;  /* 0x14c00080021cafae */ /* 0x0005e2000c101d72 */
[----:B------:R-:W-:Y:S01]  /*12080*/  ISETP.GE.AND P2, PT, R8, R5, PT ;  /* 0x000000050800720c */ /* 0x000fe20003f46270 */
[----:B------:R-:W-:-:S12]  /*12090*/  VIADD R8, R6, 0x30 ;  /* 0x0000003006087836 */ /* 0x000fd80000000000 */
[----:B0-----:R-:W-:-:S05]  /*120a0*/  @!P2 IADD3 R14, P3, R25, R14, RZ ;  /* 0x0000000e190ea210 */ /* 0x001fca0007f7e0ff */
[----:B-1----:R-:W-:Y:S02]  /*120b0*/  @!P2 IMAD.X R7, RZ, RZ, R7, P3 ;  /* 0x000000ffff07a224 */ /* 0x002fe400018e0607 */
[----:B--2---:R-:W-:Y:S02]  /*120c0*/  @!P2 IMAD.MOV.U32 R2, RZ, RZ, R14 ;  /* 0x000000ffff02a224 */ /* 0x004fe400078e000e */
[----:B------:R-:W0:Y:S01]  /*120d0*/  SHFL.IDX PT, R14, R0, 0x3, 0x181f ;  /* 0x00781f00000e7f89 */ /* 0x000e2200000e0000 */
[----:B------:R-:W-:-:S03]  /*120e0*/  @!P2 IMAD.MOV.U32 R3, RZ, RZ, R7 ;  /* 0x000000ffff03a224 */ /* 0x000fc600078e0007 */
        /* <DEDUP_REMOVED lines=13> */
[----:B------:R-:W-:Y:S02]  /*121c0*/  ISETP.GE.AND P2, PT, R8, R5, PT ;  /* 0x000000050800720c */ /* 0x000fe40003f46270 */
[----:B------:R-:W-:-:S11]  /*121d0*/  IADD3 R8, R6, 0x50, RZ ;  /* 0x0000005006087810 */ /* 0x000fd60007ffe0ff */
        /* <DEDUP_REMOVED lines=18> */
[----:B------:R-:W-:-:S13]  /*12300*/  ISETP.GE.AND P2, PT, R8, R5, PT ;  /* 0x000000050800720c */ /* 0x000fda0003f46270 */
[----:B0-----:R-:W-:-:S05]  /*12310*/  @!P2 IADD3 R14, P3, R25, R14, RZ ;  /* 0x0000000e190ea210 */ /* 0x001fca0007f7e0ff */
[----:B-1----:R-:W-:Y:S02]  /*12320*/  @!P2 IMAD.X R7, RZ, RZ, R7, P3 ;  /* 0x000000ffff07a224 */ /* 0x002fe400018e0607 */
[----:B--2---:R-:W-:Y:S02]  /*12330*/  @!P2 IMAD.MOV.U32 R2, RZ, RZ, R14 ;  /* 0x000000ffff02a224 */ /* 0x004fe400078e000e */
[----:B------:R-:W-:Y:S01]  /*12340*/  @!P2 IMAD.MOV.U32 R3, RZ, RZ, R7 ;  /* 0x000000ffff03a224 */ /* 0x000fe200078e0007 */
[----:B------:R0:W1:Y:S04]  /*12350*/  SHFL.IDX PT, R14, R0, 0x7, 0x181f ;  /* 0x00f81f00000e7f89 */ /* 0x00006800000e0000 */
[----:B------:R0:W-:Y:S04]  /*12360*/  @!P2 LDGSTS.E.BYPASS.LTC128B.128 [R28+0x13400], desc[UR50][R2.64], !P1 ;  /* 0x13400000021cafae */ /* 0x0001e8000c901d72 */
[----:B------:R0:W-:Y:S04]  /*12370*/  @!P2 LDGSTS.E.BYPASS.LTC128B.128 [R28+0x17400], desc[UR50][R2.64+0x80], !P0 ;  /* 0x17400080021cafae */ /* 0x0001e8000c101d72 */
[----:B------:R0:W2:Y:S02]  /*12380*/  SHFL.IDX PT, R7, R4, 0x7, 0x181f ;  /* 0x00f81f0004077f89 */ /* 0x0000a400000e0000 */
.L_x_1418:
[----:B------:R-:W-:Y:S01]  /*12390*/  VIADD R6, R6, 0x70 ;  /* 0x0000007006067836 */ /* 0x000fe20000000000 */
[----:B------:R-:W-:Y:S01]  /*123a0*/  BSSY B0, `(.L_x_1338) ;  /* 0x000000b000007945 */ /* 0x000fe20003800000 */
[----:B0-----:R-:W-:-:S03]  /*123b0*/  IMAD.MOV.U32 R0, RZ, RZ, 0x1 ;  /* 0x00000001ff007424 */ /* 0x001fc600078e00ff */
[----:B------:R-:W-:-:S13]  /*123c0*/  ISETP.GE.AND P2, PT, R6, R5, PT ;  /* 0x000000050600720c */ /* 0x000fda0003f46270 */
[----:B------:R-:W-:Y:S05]  /*123d0*/  @P2 BRA `(.L_x_1339) ;  /* 0x00000000001c2947 */ /* 0x000fea0003800000 */
[----:B-1----:R-:W-:-:S05]  /*123e0*/  IADD3 R2, P2, R25, R14, RZ ;  /* 0x0000000e19027210 */ /* 0x002fca0007f5e0ff */
[----:B--2---:R-:W-:-:S05]  /*123f0*/  IMAD.X R3, RZ, RZ, R7, P2 ;  /* 0x000000ffff037224 */ /* 0x004fca00010e0607 */
[----:B------:R-:W-:Y:S01]  /*12400*/  @!PT LDS RZ, [RZ] ;  /* 0x00000000fffff984 */ /* 0x000fe20000000800 */
[----:B------:R-:W-:Y:S01]  /*12410*/  @!PT LDS RZ, [RZ] ;  /* 0x00000000fffff984 */ /* 0x000fe20000000800 */
[----:B------:R-:W-:Y:S01]  /*12420*/  @!PT LDS RZ, [RZ] ;  /* 0x00000000fffff984 */ /* 0x000fe20000000800 */
[----:B------:R0:W-:Y:S04]  /*12430*/  LDGSTS.E.BYPASS.LTC128B.128 [R28+0x13c00], desc[UR50][R2.64], !P1 ;  /* 0x13c00000021c7fae */ /* 0x0001e8000c901d72 */
[----:B------:R0:W-:Y:S02]  /*12440*/  LDGSTS.E.BYPASS.LTC128B.128 [R28+0x17c00], desc[UR50][R2.64+0x80], !P0 ;  /* 0x17c00080021c7fae */ /* 0x0001e4000c101d72 */
.L_x_1339:
[----:B------:R-:W-:Y:S05]  /*12450*/  BSYNC B0 ;  /* 0x0000000000007941 */ /* 0x000fea0003800000 */
.L_x_1338:
[----:B------:R-:W-:Y:S01]  /*12460*/  NOP ;  /* 0x0000000000007918 */ /* 0x000fe20000000000 */
[----:B------:R-:W-:Y:S01]  /*12470*/  SYNCS.ARRIVE.TRANS64.RED.A0T1 RZ, [UR46+0x20800], RZ ;  /* 0x020800ffffff79a7 */ /* 0x000fe2000820042e */
[----:B------:R-:W-:Y:S01]  /*12480*/  SHF.L.U32 R0, R0, 0x1f, RZ ;  /* 0x0000001f00007819 */ /* 0x000fe200000006ff */
[----:B------:R-:W-:Y:S01]  /*12490*/  ARRIVES.LDGSTSBAR.64.TRANSCNT [UR46+0x20800] ;  /* 0x02080000ff0079b0 */ /* 0x000fe20008000aae */
[----:B------:R-:W-:Y:S01]  /*124a0*/  NOP ;  /* 0x0000000000007918 */ /* 0x000fe20000000000 */
[----:B------:R-:W-:Y:S01]  /*124b0*/  SYNCS.ARRIVE.TRANS64.A1T0 RZ, [UR46+0x20800], RZ ;  /* 0x020800ffffff79a7 */ /* 0x000fe2000810002e */
[----:B------:R-:W-:-:S05]  /*124c0*/  VIADD R16, R16, 0xfffffffe ;  /* 0xfffffffe10107836 */ /* 0x000fca0000000000 */
[----:B------:R-:W-:Y:S01]  /*124d0*/  ISETP.GE.AND P0, PT, R16, UR49, PT ;  /* 0x0000003110007c0c */ /* 0x000fe2000bf06270 */
[----:B------:R-:W3:Y:S02]  /*124e0*/  SYNCS.PHASECHK.TRANS64.TRYWAIT P1, [UR46+0x20820], R0 ;  /* 0x02082000ff0075a7 */ /* 0x000ee4000802016e */
[----:B---3--:R-:W-:Y:S10]  /*124f0*/  @!P1 BRA `(.L_x_1340) ;  /* 0x0000003400e49947 */ /* 0x008ff40003800000 */
.L_x_1419:
[----:B------:R-:W-:Y:S01]  /*12500*/  IMAD.MOV.U32 R30, RZ, RZ, 0x1 ;  /* 0x00000001ff1e7424 */ /* 0x000fe200078e00ff */
[----:B------:R-:W-:Y:S06]  /*12510*/  @!P0 BRA `(.L_x_1341) ;  /* 0x0000001400048947 */ /* 0x000fec0003800000 */
[----:B0-----:R-:W0:Y:S01]  /*12520*/  S2R R2, SR_TID.X ;  /* 0x0000000000027919 */ /* 0x001e220000002100 */
[----:B------:R-:W-:Y:S01]  /*12530*/  UIADD3 UR4, UR45, 0x1, URZ ;  /* 0x000000012d047890 */ /* 0x000fe2000fffe03f */
[----:B------:R-:W-:Y:S01]  /*12540*/  LOP3.LUT R3, RZ, UR43, RZ, 0x33, !PT ;  /* 0x0000002bff037c12 */ /* 0x000fe2000f8e33ff */
[----:B--2---:R-:W-:Y:S01]  /*12550*/  IMAD.MOV.U32 R7, RZ, RZ, 0x1 ;  /* 0x00000001ff077424 */ /* 0x004fe200078e00ff */
[----:B------:R-:W2:Y:S01]  /*12560*/  S2R R4, SR_TID.X ;  /* 0x0000000000047919 */ /* 0x000ea20000002100 */
[----:B------:R-:W-:Y:S01]  /*12570*/  UIMAD UR4, UR4, UR37, URZ ;  /* 0x00000025040472a4 */ /* 0x000fe2000f8e023f */
[----:B------:R-:W-:Y:S01]  /*12580*/  LOP3.LUT R5, RZ, UR42, RZ, 0x33, !PT ;  /* 0x0000002aff057c12 */ /* 0x000fe2000f8e33ff */
[----:B------:R-:W-:-:S04]  /*12590*/  IMAD.MOV.U32 R6, RZ, RZ, RZ ;  /* 0x000000ffff067224 */ /* 0x000fc800078e00ff */
[----:B---3--:R-:W-:-:S04]  /*125a0*/  LOP3.LUT R0, RZ, UR4, RZ, 0x33, !PT ;  /* 0x00000004ff007c12 */ /* 0x008fc8000f8e33ff */
[----:B------:R-:W-:-:S04]  /*125b0*/  VIADDMNMX R0, R0, -UR44, R3, !PT ;  /* 0x8000002c00007c46 */ /* 0x000fc8000f800103 */
[----:B------:R-:W-:-:S04]  /*125c0*/  VIMNMX R0, R0, R5, !PT ;  /* 0x0000000500007248 */ /* 0x000fc80007fe0100 */
[----:B------:R-:W-:Y:S01]  /*125d0*/  IADD3 R32, -R0, -0x2, RZ ;  /* 0xfffffffe00207810 */ /* 0x000fe20007ffe1ff */
[----:B0-----:R-:W-:Y:S01]  /*125e0*/  IMAD.SHL.U32 R2, R2, 0x10, RZ ;  /* 0x0000001002027824 */ /* 0x001fe200078e00ff */
[----:B--2---:R-:W-:-:S04]  /*125f0*/  LOP3.LUT P1, RZ, R4, 0x4, RZ, 0xc0, !PT ;  /* 0x0000000404ff7812 */ /* 0x004fc8000782c0ff */
[----:B------:R-:W-:Y:S02]  /*12600*/  LOP3.LUT R2, R2, 0x70, RZ, 0xc0, !PT ;  /* 0x0000007002027812 */ /* 0x000fe400078ec0ff */
[----:B------:R-:W-:Y:S02]  /*12610*/  MOV R4, 0x40 ;  /* 0x0000004000047802 */ /* 0x000fe40000000f00 */
[----:B------:R-:W-:Y:S02]  /*12620*/  IADD3 R17, R2, R17, R22 ;  /* 0x0000001102117210 */ /* 0x000fe40007ffe016 */
[----:B------:R-:W-:-:S03]  /*12630*/  SEL R4, R4, 0xffffffc0, !P1 ;  /* 0xffffffc004047807 */ /* 0x000fc60004800000 */
[----:B------:R-:W-:Y:S02]  /*12640*/  VIADD R17, R17, 0xffffff40 ;  /* 0xffffff4011117836 */ /* 0x000fe40000000000 */
[----:B------:R-:W-:Y:S02]  /*12650*/  IMAD.IADD R2, R4, 0x1, R29 ;  /* 0x0000000104027824 */ /* 0x000fe400078e021d */
[----:B------:R-:W-:-:S07]  /*12660*/  IMAD R5, R0, -0x40, R17 ;  /* 0xffffffc000057824 */ /* 0x000fce00078e0211 */
.L_x_1356:
[----:B0-----:R-:W0:Y:S01]  /*12670*/  S2R R4, SR_TID.X ;  /* 0x0000000000047919 */ /* 0x001e220000002100 */
[----:B------:R-:W2:Y:S01]  /*12680*/  LDC R3, c[0x0][0x430] ;  /* 0x00010c00ff037b82 */ /* 0x000ea20000000800 */
[----:B------:R-:W3:Y:S01]  /*12690*/  S2R R0, SR_TID.X ;  /* 0x0000000000007919 */ /* 0x000ee20000002100 */
[----:B0-----:R-:W-:Y:S01]  /*126a0*/  IMAD.SHL.U32 R4, R4, 0x10, RZ ;  /* 0x0000001004047824 */ /* 0x001fe200078e00ff */
[----:B---3--:R-:W-:-:S04]  /*126b0*/  LOP3.LUT R0, R0, 0x7f, RZ, 0xc0, !PT ;  /* 0x0000007f00007812 */ /* 0x008fc800078ec0ff */
[----:B------:R-:W-:Y:S02]  /*126c0*/  LOP3.LUT R4, R4, 0x70, RZ, 0xc0, !PT ;  /* 0x0000007004047812 */ /* 0x000fe400078ec0ff */
[----:B------:R-:W-:-:S04]  /*126d0*/  SHF.R.U32.HI R0, RZ, 0x3, R0 ;  /* 0x00000003ff007819 */ /* 0x000fc80000011600 */
[----:B------:R-:W-:Y:S02]  /*126e0*/  LOP3.LUT R0, R4, R0, RZ, 0xfc, !PT ;  /* 0x0000000004007212 */ /* 0x000fe400078efcff */
[----:B------:R-:W3:Y:S01]  /*126f0*/  LDL R4, [R1] ;  /* 0x0000000001047983 */ /* 0x000ee20000100800 */
[----:B--2---:R-:W-:Y:S01]  /*12700*/  ISETP.NE.AND P0, PT, R3, 0x1, PT ;  /* 0x000000010300780c */ /* 0x004fe20003f05270 */
[----:B------:R-:W-:Y:S01]  /*12710*/  IMAD.MOV.U32 R12, RZ, RZ, R5 ;  /* 0x000000ffff0c7224 */ /* 0x000fe200078e0005 */
[----:B------:R-:W-:-:S11]  /*12720*/  ISETP.GT.U32.AND P1, PT, R0, 0x3f, PT ;  /* 0x0000003f0000780c */ /* 0x000fd60003f24070 */
[----:B------:R-:W0:Y:S08]  /*12730*/  @P0 LDC R0, c[0x0][0x434] ;  /* 0x00010d00ff000b82 */ /* 0x000e300000000800 */
[----:B------:R-:W2:Y:S08]  /*12740*/  @P0 LDC R3, c[0x0][0x438] ;  /* 0x00010e00ff030b82 */ /* 0x000eb00000000800 */
[----:B------:R-:W4:Y:S08]  /*12750*/  @!P1 LDC.64 R10, c[0x0][0x428] ;  /* 0x00010a00ff0a9b82 */ /* 0x000f300000000a00 */
[----:B------:R-:W1:Y:S01]  /*12760*/  @!P1 LDC.64 R8, c[0x0][0x418] ;  /* 0x00010600ff089b82 */ /* 0x000e620000000a00 */
[----:B0-----:R-:W-:Y:S01]  /*12770*/  @P0 IMAD.HI.U32 R0, R5, R0, RZ ;  /* 0x0000000005000227 */ /* 0x001fe200078e00ff */
[----:B------:R-:W-:-:S04]  /*12780*/  ULOP3.LUT UR4, UR36, 0x2, URZ, 0xfc, !UPT ;  /* 0x0000000224047892 */ /* 0x000fc8000f8efc3f */
[----:B--2---:R-:W-:-:S04]  /*12790*/  @P0 SHF.R.U32.HI R12, RZ, R3, R0 ;  /* 0x00000003ff0c0219 */ /* 0x004fc80000011600 */
[--C-:B------:R-:W-:Y:S01]  /*127a0*/  @!P1 SHF.R.S32.HI R3, RZ, 0x1f, R12.reuse ;  /* 0x0000001fff039819 */ /* 0x100fe2000001140c */
[----:B------:R-:W-:-:S04]  /*127b0*/  @!P1 IMAD.MOV.U32 R2, RZ, RZ, R12 ;  /* 0x000000ffff029224 */ /* 0x000fc800078e000c */
[----:B----4-:R-:W-:-:S03]  /*127c0*/  @!P1 IMAD.WIDE.U32 R2, R34, R10, R2 ;  /* 0x0000000a22029225 */ /* 0x010fc600078e0002 */
[----:B-1----:R-:W-:Y:S01]  /*127d0*/  @!P1 LEA R8, P0, R2, R8, 0x2 ;  /* 0x0000000802089211 */ /* 0x002fe200078010ff */
[----:B------:R-:W-:Y:S02]  /*127e0*/  VIADD R32, R32, 0xffffffff ;  /* 0xffffffff20207836 */ /* 0x000fe40000000000 */
[----:B---3--:R-:W-:Y:S02]  /*127f0*/  @!P1 IMAD R0, R4, R10, RZ ;  /* 0x0000000a04009224 */ /* 0x008fe400078e02ff */
[----:B------:R-:W-:Y:S02]  /*12800*/  IMAD.U32 R4, RZ, RZ, UR4 ;  /* 0x00000004ff047e24 */ /* 0x000fe4000f8e00ff */
[----:B------:R-:W-:Y:S02]  /*12810*/  @!P1 IMAD R11, R34, R11, R0 ;  /* 0x0000000b220b9224 */ /* 0x000fe400078e0200 */
[----:B------:R-:W-:Y:S02]  /*12820*/  IMAD.MOV.U32 R10, RZ, RZ, RZ ;  /* 0x000000ffff0a7224 */ /* 0x000fe400078e00ff */
[----:B------:R-:W-:Y:S01]  /*12830*/  @!P1 IMAD.IADD R0, R11, 0x1, R3 ;  /* 0x000000010b009824 */ /* 0x000fe200078e0203 */
[----:B------:R-:W-:-:S04]  /*12840*/  ISETP.NE.AND P2, PT, R4, 0x3, PT ;  /* 0x000000030400780c */ /* 0x000fc80003f45270 */
[----:B------:R-:W-:Y:S01]  /*12850*/  @!P1 LEA.HI.X R9, R2, R9, R0, 0x2, P0 ;  /* 0x0000000902099211 */ /* 0x000fe200000f1400 */
[----:B------:R-:W-:-:S04]  /*12860*/  VIADD R0, R6, 0x1 ;  /* 0x0000000106007836 */ /* 0x000fc80000000000 */
[----:B------:R0:W5:Y:S01]  /*12870*/  @!P1 LDG.E R10, desc[UR50][R8.64] ;  /* 0x00000032080a9981 */ /* 0x000162000c1e1900 */
[----:B------:R-:W-:Y:S02]  /*12880*/  ISETP.NE.AND P1, PT, R0, 0x2, PT ;  /* 0x000000020000780c */ /* 0x000fe40003f25270 */
[----:B------:R-:W-:Y:S02]  /*12890*/  ISETP.GT.AND P0, PT, R32, UR49, PT ;  /* 0x0000003120007c0c */ /* 0x000fe4000bf04270 */
[----:B------:R-:W-:Y:S02]  /*128a0*/  SEL R30, RZ, 0x1, P1 ;  /* 0x00000001ff1e7807 */ /* 0x000fe40000800000 */
[----:B------:R-:W-:Y:S02]  /*128b0*/  SEL R0, R0, RZ, P1 ;  /* 0x000000ff00007207 */ /* 0x000fe40000800000 */
[----:B------:R-:W-:Y:S01]  /*128c0*/  LOP3.LUT R30, R7, R30, RZ, 0x3c, !PT ;  /* 0x0000001e071e7212 */ /* 0x000fe200078e3cff */
[----:B0-----:R-:W-:Y:S06]  /*128d0*/  @!P2 BRA `(.L_x_1342) ;  /* 0x000000000004a947 */ /* 0x001fec0003800000 */
[----:B------:R-:W-:Y:S01]  /*128e0*/  BPT.TRAP 0x1 ;  /* 0x000000040000795c */ /* 0x000fe20000300000 */
.L_x_1342:
[----:B------:R-:W-:Y:S02]  /*128f0*/  LEA R4, R0, UR46, 0x3 ;  /* 0x0000002e00047c11 */ /* 0x000fe4000f8e18ff */
[----:B------:R-:W-:-:S04]  /*12900*/  SHF.L.U32 R17, R30, 0x1f, RZ ;  /* 0x0000001f1e117819 */ /* 0x000fc800000006ff */
[----:B------:R-:W0:Y:S02]  /*12910*/  SYNCS.PHASECHK.TRANS64.TRYWAIT P1, [R4+URZ+0x20880], R17 ;  /* 0x02088011040075a7 */ /* 0x000e24000802017f */
[----:B0-----:R-:W-:Y:S05]  /*12920*/  @!P1 BRA `(.L_x_1343) ;  /* 0x0000003000ec9947 */ /* 0x001fea0003800000 */
.L_x_1420:
[----:B------:R-:W-:Y:S01]  /*12930*/  ULDC UR4, c[0x0][0x430] ;  /* 0x00010c0000047ab9 */ /* 0x000fe20000000800 */
[----:B------:R-:W1:Y:S01]  /*12940*/  S2R R23, SR_TID.X ;  /* 0x0000000000177919 */ /* 0x000e620000002100 */
[----:B------:R-:W-:Y:S01]  /*12950*/  UIADD3 UR4, -UR4, URZ, URZ ;  /* 0x0000003f04047290 */ /* 0x000fe2000fffe13f */
[----:B-----5:R-:W-:Y:S01]  /*12960*/  SHF.R.S32.HI R16, RZ, 0x1f, R10 ;  /* 0x0000001fff107819 */ /* 0x020fe2000001140a */
[----:B------:R-:W2:Y:S01]  /*12970*/  LDC R13, c[0x0][0x2f4] ;  /* 0x0000bd00ff0d7b82 */ /* 0x000ea20000000800 */
[----:B------:R-:W-:Y:S02]  /*12980*/  R2UR UR6, R33 ;  /* 0x00000000210672ca */ /* 0x000fe400000e0000 */
[----:B------:R-:W-:Y:S01]  /*12990*/  LOP3.LUT P2, RZ, R31, 0x1, RZ, 0xc0, !PT ;  /* 0x000000011fff7812 */ /* 0x000fe2000784c0ff */
[----:B------:R-:W-:Y:S01]  /*129a0*/  IMAD R8, R12, UR4, R5 ;  /* 0x000000040c087c24 */ /* 0x000fe2000f8e0205 */
[----:B------:R-:W-:-:S04]  /*129b0*/  ULDC.64 UR4, c[0x0][0x328] ;  /* 0x0000ca0000047ab9 */ /* 0x000fc80000000a00 */
[----:B------:R-:W-:-:S05]  /*129c0*/  SHF.R.S32.HI R9, RZ, 0x1f, R8 ;  /* 0x0000001fff097819 */ /* 0x000fca0000011408 */
[----:B------:R-:W-:-:S04]  /*129d0*/  IMAD R3, R9, UR4, RZ ;  /* 0x0000000409037c24 */ /* 0x000fc8000f8e02ff */
[C---:B------:R-:W-:Y:S02]  /*129e0*/  IMAD R11, R8.reuse, UR5, R3 ;  /* 0x00000005080b7c24 */ /* 0x040fe4000f8e0203 */
[----:B------:R-:W-:Y:S01]  /*129f0*/  IMAD.WIDE.U32 R2, R8, UR4, RZ ;  /* 0x0000000408027c25 */ /* 0x000fe2000f8e00ff */
[----:B------:R-:W-:-:S03]  /*12a00*/  ULDC.64 UR4, c[0x0][0x338] ;  /* 0x0000ce0000047ab9 */ /* 0x000fc60000000a00 */
[----:B------:R-:W-:Y:S02]  /*12a10*/  IMAD.IADD R3, R3, 0x1, R11 ;  /* 0x0000000103037824 */ /* 0x000fe400078e020b */
[----:B------:R-:W-:Y:S02]  /*12a20*/  IMAD R11, R16, UR4, RZ ;  /* 0x00000004100b7c24 */ /* 0x000fe4000f8e02ff */
[----:B------:R-:W-:-:S04]  /*12a30*/  IMAD.WIDE.U32 R2, R10, UR4, R2 ;  /* 0x000000040a027c25 */ /* 0x000fc8000f8e0002 */
[----:B------:R-:W-:Y:S01]  /*12a40*/  IMAD R11, R10, UR5, R11 ;  /* 0x000000050a0b7c24 */ /* 0x000fe2000f8e020b */
[----:B------:R-:W-:Y:S01]  /*12a50*/  ULDC.64 UR4, c[0x0][0x330] ;  /* 0x0000cc0000047ab9 */ /* 0x000fe20000000a00 */
[----:B-1----:R-:W-:-:S03]  /*12a60*/  IMAD.SHL.U32 R23, R23, 0x10, RZ ;  /* 0x0000001017177824 */ /* 0x002fc600078e00ff */
[----:B------:R-:W-:Y:S01]  /*12a70*/  IADD3 R3, R3, R11, RZ ;  /* 0x0000000b03037210 */ /* 0x000fe20007ffe0ff */
[----:B------:R-:W-:Y:S01]  /*12a80*/  IMAD.U32 R11, RZ, RZ, UR4 ;  /* 0x00000004ff0b7e24 */ /* 0x000fe2000f8e00ff */
[----:B------:R-:W-:Y:S01]  /*12a90*/  UIMAD UR4, UR6, UR4, URZ ;  /* 0x00000004060472a4 */ /* 0x000fe2000f8e023f */
[----:B------:R-:W-:Y:S02]  /*12aa0*/  LOP3.LUT R23, R23, 0x70, RZ, 0xc0, !PT ;  /* 0x0000007017177812 */ /* 0x000fe400078ec0ff */
[----:B------:R-:W-:Y:S01]  /*12ab0*/  IMAD.WIDE.U32 R2, R11, UR40, R2 ;  /* 0x000000280b027c25 */ /* 0x000fe2000f8e0002 */
[----:B------:R-:W-:Y:S01]  /*12ac0*/  ULDC.64 UR6, c[0x0][0x318] ;  /* 0x0000c60000067ab9 */ /* 0x000fe20000000a00 */
[----:B------:R-:W-:Y:S01]  /*12ad0*/  UIMAD UR4, UR40, UR5, UR4 ;  /* 0x00000005280472a4 */ /* 0x000fe2000f8e0204 */
[----:B--2---:R-:W-:Y:S01]  /*12ae0*/  ISETP.GE.AND P3, PT, R23, R13, PT ;  /* 0x0000000d1700720c */ /* 0x004fe20003f66270 */
[----:B------:R-:W-:Y:S01]  /*12af0*/  IMAD.U32 R11, RZ, RZ, UR7 ;  /* 0x00000007ff0b7e24 */ /* 0x000fe2000f8e00ff */
[----:B------:R-:W-:-:S04]  /*12b00*/  IADD3 R18, P1, R2, UR6, RZ ;  /* 0x0000000602127c10 */ /* 0x000fc8000ff3e0ff */
[----:B------:R-:W-:Y:S01]  /*12b10*/  IADD3.X R20, R11, UR4, R3, P1, !PT ;  /* 0x000000040b147c10 */ /* 0x000fe20008ffe403 */
[----:B------:R-:W-:-:S03]  /*12b20*/  UMOV UR4, 0xffffffff ;  /* 0xffffffff00047882 */ /* 0x000fc60000000000 */
[----:B------:R-:W-:Y:S05]  /*12b30*/  BRA.DIV UR4, `(.L_x_1344) ;  /* 0x00000032047c7947 */ /* 0x000fea000b800000 */
[----:B------:R-:W1:Y:S01]  /*12b40*/  SHFL.IDX PT, R14, R18, RZ, 0x181f ;  /* 0x00181fff120e7589 */ /* 0x000e6200000e0000 */
[----:B------:R-:W-:-:S03]  /*12b50*/  IMAD R19, R0, 0x4000, R28 ;  /* 0x0000400000137824 */ /* 0x000fc600078e021c */
[----:B------:R-:W2:Y:S04]  /*12b60*/  SHFL.IDX PT, R3, R20, RZ, 0x181f ;  /* 0x00181fff14037589 */ /* 0x000ea800000e0000 */
[----:B------:R-:W3:Y:S04]  /*12b70*/  SHFL.IDX PT, R11, R18, 0x1, 0x181f ;  /* 0x00381f00120b7f89 */ /* 0x000ee800000e0000 */
[----:B------:R-:W4:Y:S04]  /*12b80*/  SHFL.IDX PT, R21, R20, 0x1, 0x181f ;  /* 0x00381f0014157f89 */ /* 0x000f2800000e0000 */
[----:B------:R-:W5:Y:S04]  /*12b90*/  SHFL.IDX PT, R12, R18, 0x2, 0x181f ;  /* 0x00581f00120c7f89 */ /* 0x000f6800000e0000 */
[----:B------:R-:W0:Y:S01]  /*12ba0*/  SHFL.IDX PT, R22, R20, 0x2, 0x181f ;  /* 0x00581f0014167f89 */ /* 0x000e2200000e0000 */
[----:B-1----:R-:W-:-:S03]  /*12bb0*/  IADD3 R2, P1, R23, R14, RZ ;  /* 0x0000000e17027210 */ /* 0x002fc60007f3e0ff */
[----:B------:R-:W1:Y:S02]  /*12bc0*/  SHFL.IDX PT, R20, R20, 0x3, 0x181f ;  /* 0x00781f0014147f89 */ /* 0x000e6400000e0000 */
[----:B--2---:R-:W-:Y:S02]  /*12bd0*/  IMAD.X R3, RZ, RZ, R3, P1 ;  /* 0x000000ffff037224 */ /* 0x004fe400008e0603 */
[----:B------:R2:W0:Y:S04]  /*12be0*/  SHFL.IDX PT, R14, R18, 0x3, 0x181f ;  /* 0x00781f00120e7f89 */ /* 0x00042800000e0000 */
[----:B------:R-:W-:Y:S04]  /*12bf0*/  LDGSTS.E.BYPASS.LTC128B.128 [R19+0x8400], desc[UR50][R2.64], !P3 ;  /* 0x0840000002137fae */ /* 0x000fe8000d901d72 */
[----:B------:R3:W-:Y:S02]  /*12c00*/  LDGSTS.E.BYPASS.LTC128B.128 [R19+0xa400], desc[UR50][R2.64+0x80], !P2 ;  /* 0x0a40008002137fae */ /* 0x0007e4000d101d72 */
[----:B---3--:R-:W-:-:S05]  /*12c10*/  IADD3 R2, P1, R23, R11, RZ ;  /* 0x0000000b17027210 */ /* 0x008fca0007f3e0ff */
[----:B----4-:R-:W-:-:S05]  /*12c20*/  IMAD.X R3, RZ, RZ, R21, P1 ;  /* 0x000000ffff037224 */ /* 0x010fca00008e0615 */
[----:B------:R-:W-:Y:S04]  /*12c30*/  LDGSTS.E.BYPASS.LTC128B.128 [R19+0x8c00], desc[UR50][R2.64], !P3 ;  /* 0x08c0000002137fae */ /* 0x000fe8000d901d72 */
[----:B------:R5:W-:Y:S02]  /*12c40*/  LDGSTS.E.BYPASS.LTC128B.128 [R19+0xac00], desc[UR50][R2.64+0x80], !P2 ;  /* 0x0ac0008002137fae */ /* 0x000be4000d101d72 */
[----:B-----5:R-:W-:-:S05]  /*12c50*/  IADD3 R2, P1, R23, R12, RZ ;  /* 0x0000000c17027210 */ /* 0x020fca0007f3e0ff */
[----:B0-----:R-:W-:-:S05]  /*12c60*/  IMAD.X R3, RZ, RZ, R22, P1 ;  /* 0x000000ffff037224 */ /* 0x001fca00008e0616 */
[----:B------:R2:W-:Y:S04]  /*12c70*/  LDGSTS.E.BYPASS.LTC128B.128 [R19+0x9400], desc[UR50][R2.64], !P3 ;  /* 0x0940000002137fae */ /* 0x0005e8000d901d72 */
[----:B-1----:R2:W-:Y:S02]  /*12c80*/  LDGSTS.E.BYPASS.LTC128B.128 [R19+0xb400], desc[UR50][R2.64+0x80], !P2 ;  /* 0x0b40008002137fae */ /* 0x0025e4000d101d72 */
.L_x_1430:
        /* <DEDUP_REMOVED lines=17> */
.L_x_1345:
[----:B------:R0:W-:Y:S01]  /*12da0*/  SYNCS.ARRIVE.TRANS64.A1T0 RZ, [R4+URZ+0x20870], RZ ;  /* 0x020870ff04ff79a7 */ /* 0x0001e2000810003f */
[----:B------:R-:W-:Y:S05]  /*12db0*/  @!P2 BRA `(.L_x_1346) ;  /* 0x000000000004a947 */ /* 0x000fea0003800000 */
[----:B------:R-:W-:Y:S01]  /*12dc0*/  BPT.TRAP 0x1 ;  /* 0x000000040000795c */ /* 0x000fe20000300000 */
.L_x_1346:
[----:B------:R-:W1:Y:S02]  /*12dd0*/  SYNCS.PHASECHK.TRANS64.TRYWAIT P1, [R4+URZ+0x20840], R17 ;  /* 0x02084011040075a7 */ /* 0x000e64000802017f */
[----:B-1----:R-:W-:Y:S05]  /*12de0*/  @!P1 BRA `(.L_x_1347) ;  /* 0x0000003000f49947 */ /* 0x002fea0003800000 */
.L_x_1431:
[----:B------:R-:W2:Y:S01]  /*12df0*/  S2R R18, SR_TID.X ;  /* 0x0000000000127919 */ /* 0x000ea20000002100 */
[----:B------:R-:W-:Y:S01]  /*12e00*/  ULDC.64 UR4, c[0x0][0x300] ;  /* 0x0000c00000047ab9 */ /* 0x000fe20000000a00 */
[----:B------:R-:W-:Y:S01]  /*12e10*/  R2UR UR6, R33 ;  /* 0x00000000210672ca */ /* 0x000fe200000e0000 */
[----:B------:R-:W-:Y:S01]  /*12e20*/  IMAD R9, R9, UR4, RZ ;  /* 0x0000000409097c24 */ /* 0x000fe2000f8e02ff */
[----:B------:R-:W3:Y:S01]  /*12e30*/  LDC R11, c[0x0][0x2f4] ;  /* 0x0000bd00ff0b7b82 */ /* 0x000ee20000000800 */
[----:B------:R-:W-:Y:S01]  /*12e40*/  IMAD.WIDE.U32 R2, R8, UR4, RZ ;  /* 0x0000000408027c25 */ /* 0x000fe2000f8e00ff */
[----:B------:R-:W-:-:S03]  /*12e50*/  LOP3.LUT P2, RZ, R31, 0x1, RZ, 0xc0, !PT ;  /* 0x000000011fff7812 */ /* 0x000fc6000784c0ff */
[----:B------:R-:W-:Y:S01]  /*12e60*/  IMAD R9, R8, UR5, R9 ;  /* 0x0000000508097c24 */ /* 0x000fe2000f8e0209 */
        /* <DEDUP_REMOVED lines=11> */
[----:B------:R-:W-:Y:S01]  /*12f20*/  UIMAD UR4, UR40, UR5, UR4 ;  /* 0x00000005280472a4 */ /* 0x000fe2000f8e0204 */
[----:B--2---:R-:W-:Y:S01]  /*12f30*/  SHF.L.U32 R18, R18, 0x4, RZ ;  /* 0x0000000412127819 */ /* 0x004fe200000006ff */
[----:B------:R-:W-:Y:S01]  /*12f40*/  IMAD.U32 R9, RZ, RZ, UR7 ;  /* 0x00000007ff097e24 */ /* 0x000fe2000f8e00ff */
[----:B------:R-:W-:Y:S02]  /*12f50*/  IADD3 R8, P1, R2, UR6, RZ ;  /* 0x0000000602087c10 */ /* 0x000fe4000ff3e0ff */
[----:B------:R-:W-:Y:S02]  /*12f60*/  LOP3.LUT R18, R18, 0x70, RZ, 0xc0, !PT ;  /* 0x0000007012127812 */ /* 0x000fe400078ec0ff */
[----:B------:R-:W-:Y:S01]  /*12f70*/  IADD3.X R10, R9, UR4, R3, P1, !PT ;  /* 0x00000004090a7c10 */ /* 0x000fe20008ffe403 */
[----:B------:R-:W-:Y:S01]  /*12f80*/  UMOV UR4, 0xffffffff ;  /* 0xffffffff00047882 */ /* 0x000fe20000000000 */
[----:B---3--:R-:W-:-:S02]  /*12f90*/  ISETP.GE.AND P3, PT, R18, R11, PT ;  /* 0x0000000b1200720c */ /* 0x008fc40003f66270 */
[----:B------:R-:W-:Y:S11]  /*12fa0*/  BRA.DIV UR4, `(.L_x_1348) ;  /* 0x0000003204987947 */ /* 0x000ff6000b800000 */
[----:B------:R-:W2:Y:S01]  /*12fb0*/  SHFL.IDX PT, R2, R8, RZ, 0x181f ;  /* 0x00181fff08027589 */ /* 0x000ea200000e0000 */
[----:B------:R-:W-:-:S03]  /*12fc0*/  IMAD R9, R0, 0x4000, R36 ;  /* 0x0000400000097824 */ /* 0x000fc600078e0224 */
[----:B------:R-:W3:Y:S01]  /*12fd0*/  SHFL.IDX PT, R3, R10, RZ, 0x181f ;  /* 0x00181fff0a037589 */ /* 0x000ee200000e0000 */
[----:B------:R-:W-:-:S03]  /*12fe0*/  VIADD R9, R9, UR46 ;  /* 0x0000002e09097c36 */ /* 0x000fc60008000000 */
[----:B------:R-:W4:Y:S04]  /*12ff0*/  SHFL.IDX PT, R14, R8, 0x1, 0x181f ;  /* 0x00381f00080e7f89 */ /* 0x000f2800000e0000 */
[----:B-1----:R-:W1:Y:S04]  /*13000*/  SHFL.IDX PT, R17, R10, 0x1, 0x181f ;  /* 0x00381f000a117f89 */ /* 0x002e6800000e0000 */
[----:B------:R-:W5:Y:S04]  /*13010*/  SHFL.IDX PT, R11, R8, 0x2, 0x181f ;  /* 0x00581f00080b7f89 */ /* 0x000f6800000e0000 */
[----:B------:R-:W0:Y:S01]  /*13020*/  SHFL.IDX PT, R16, R10, 0x2, 0x181f ;  /* 0x00581f000a107f89 */ /* 0x000e2200000e0000 */
[----:B--2---:R-:W-:-:S03]  /*13030*/  IADD3 R2, P1, R18, R2, RZ ;  /* 0x0000000212027210 */ /* 0x004fc60007f3e0ff */
[----:B------:R-:W2:Y:S02]  /*13040*/  SHFL.IDX PT, R10, R10, 0x3, 0x181f ;  /* 0x00781f000a0a7f89 */ /* 0x000ea400000e0000 */
[----:B---3--:R-:W-:-:S05]  /*13050*/  IMAD.X R3, RZ, RZ, R3, P1 ;  /* 0x000000ffff037224 */ /* 0x008fca00008e0603 */
[----:B------:R-:W-:Y:S04]  /*13060*/  LDGSTS.E.BYPASS.LTC128B.128 [R9+0x18400], desc[UR50][R2.64], !P3 ;  /* 0x1840000002097fae */ /* 0x000fe8000d901d72 */
[----:B------:R4:W-:Y:S02]  /*13070*/  LDGSTS.E.BYPASS.LTC128B.128 [R9+0x1a400], desc[UR50][R2.64+0x80], !P2 ;  /* 0x1a40008002097fae */ /* 0x0009e4000d101d72 */
[----:B----4-:R-:W-:Y:S02]  /*13080*/  IADD3 R2, P1, R18, R14, RZ ;  /* 0x0000000e12027210 */ /* 0x010fe40007f3e0ff */
[----:B------:R3:W4:Y:S03]  /*13090*/  SHFL.IDX PT, R14, R8, 0x3, 0x181f ;  /* 0x00781f00080e7f89 */ /* 0x00072600000e0000 */
[----:B-1----:R-:W-:-:S05]  /*130a0*/  IMAD.X R3, RZ, RZ, R17, P1 ;  /* 0x000000ffff037224 */ /* 0x002fca00008e0611 */
[----:B------:R-:W-:Y:S04]  /*130b0*/  LDGSTS.E.BYPASS.LTC128B.128 [R9+0x18c00], desc[UR50][R2.64], !P3 ;  /* 0x18c0000002097fae */ /* 0x000fe8000d901d72 */
[----:B------:R5:W-:Y:S02]  /*130c0*/  LDGSTS.E.BYPASS.LTC128B.128 [R9+0x1ac00], desc[UR50][R2.64+0x80], !P2 ;  /* 0x1ac0008002097fae */ /* 0x000be4000d101d72 */
[----:B-----5:R-:W-:-:S05]  /*130d0*/  IADD3 R2, P1, R18, R11, RZ ;  /* 0x0000000b12027210 */ /* 0x020fca0007f3e0ff */
[----:B0-----:R-:W-:-:S05]  /*130e0*/  IMAD.X R3, RZ, RZ, R16, P1 ;  /* 0x000000ffff037224 */ /* 0x001fca00008e0610 */
[----:B------:R3:W-:Y:S04]  /*130f0*/  LDGSTS.E.BYPASS.LTC128B.128 [R9+0x19400], desc[UR50][R2.64], !P3 ;  /* 0x1940000002097fae */ /* 0x0007e8000d901d72 */
[----:B--2-4-:R3:W-:Y:S02]  /*13100*/  LDGSTS.E.BYPASS.LTC128B.128 [R9+0x1b400], desc[UR50][R2.64+0x80], !P2 ;  /* 0x1b40008002097fae */ /* 0x0147e4000d101d72 */
.L_x_1441:
[----:B---3--:R-:W-:Y:S02]  /*13110*/  IADD3 R2, P1, R18, R14, RZ ;  /* 0x0000000e12027210 */ /* 0x008fe40007f3e0ff */
        /* <DEDUP_REMOVED lines=16> */
.L_x_1349:
[----:B------:R-:W-:Y:S01]  /*13220*/  IMAD.U32 R2, RZ, RZ, UR36 ;  /* 0x00000024ff027e24 */ /* 0x000fe2000f8e00ff */
[----:B------:R0:W-:Y:S04]  /*13230*/  SYNCS.ARRIVE.TRANS64.A1T0 RZ, [R4+URZ+0x20830], RZ ;  /* 0x020830ff04ff79a7 */ /* 0x0001e8000810003f */
[----:B------:R-:W-:-:S04]  /*13240*/  LOP3.LUT R2, R2, 0x1, RZ, 0xfc, !PT ;  /* 0x0000000102027812 */ /* 0x000fc800078efcff */
[----:B------:R-:W-:-:S13]  /*13250*/  ISETP.NE.AND P1, PT, R2, 0x3, PT ;  /* 0x000000030200780c */ /* 0x000fda0003f25270 */
[----:B0-----:R-:W-:Y:S05]  /*13260*/  @!P1 BRA `(.L_x_1350) ;  /* 0x0000000000049947 */ /* 0x001fea0003800000 */
[----:B------:R-:W-:Y:S01]  /*13270*/  BPT.TRAP 0x1 ;  /* 0x000000040000795c */ /* 0x000fe20000300000 */
.L_x_1350:
[----:B------:R-:W-:Y:S02]  /*13280*/  LOP3.LUT R3, R7, 0x1, RZ, 0x3c, !PT ;  /* 0x0000000107037812 */ /* 0x000fe400078e3cff */
[----:B------:R-:W-:Y:S02]  /*13290*/  LEA R2, R6, UR46, 0x3 ;  /* 0x0000002e06027c11 */ /* 0x000fe4000f8e18ff */
[----:B------:R-:W-:-:S04]  /*132a0*/  SHF.L.U32 R3, R3, 0x1f, RZ ;  /* 0x0000001f03037819 */ /* 0x000fc800000006ff */
[----:B------:R-:W0:Y:S02]  /*132b0*/  SYNCS.PHASECHK.TRANS64.TRYWAIT P2, [R2+URZ+0x20870], R3 ;  /* 0x02087003020075a7 */ /* 0x000e24000804017f */
[----:B0-----:R-:W-:Y:S05]  /*132c0*/  @!P2 BRA `(.L_x_1351) ;  /* 0x0000003000f8a947 */ /* 0x001fea0003800000 */
.L_x_1442:
[----:B------:R-:W-:-:S06]  /*132d0*/  ULOP3.LUT UR4, UR36, 0x2, URZ, 0xfc, !UPT ;  /* 0x0000000224047892 */ /* 0x000fcc000f8efc3f */
[----:B------:R-:W-:-:S05]  /*132e0*/  IMAD.U32 R4, RZ, RZ, UR4 ;  /* 0x00000004ff047e24 */ /* 0x000fca000f8e00ff */
[----:B------:R-:W-:-:S13]  /*132f0*/  ISETP.NE.AND P2, PT, R4, 0x3, PT ;  /* 0x000000030400780c */ /* 0x000fda0003f45270 */
[----:B------:R-:W-:Y:S05]  /*13300*/  @!P2 BRA `(.L_x_1352) ;  /* 0x000000000004a947 */ /* 0x000fea0003800000 */
[----:B------:R-:W-:Y:S01]  /*13310*/  BPT.TRAP 0x1 ;  /* 0x000000040000795c */ /* 0x000fe20000300000 */
.L_x_1352:
[----:B0-----:R-:W-:Y:S01]  /*13320*/  SHF.L.U32 R3, R7, 0x1f, RZ ;  /* 0x0000001f07037819 */ /* 0x001fe200000006ff */
[----:B------:R-:W-:-:S03]  /*13330*/  IMAD.SHL.U32 R4, R6, 0x4000, RZ ;  /* 0x0000400006047824 */ /* 0x000fc600078e00ff */
[----:B------:R-:W0:Y:S02]  /*13340*/  SYNCS.PHASECHK.TRANS64.TRYWAIT P2, [R2+URZ+0x20860], R3 ;  /* 0x02086003020075a7 */ /* 0x000e24000804017f */
[----:B0-----:R-:W-:Y:S05]  /*13350*/  @!P2 BRA `(.L_x_1353) ;  /* 0x0000003000e8a947 */ /* 0x001fea0003800000 */
.L_x_1443:
[----:B------:R-:W1:Y:S01]  /*13360*/  S2R R6, SR_TID.X ;  /* 0x0000000000067919 */ /* 0x000e620000002100 */
[----:B------:R-:W-:Y:S01]  /*13370*/  LOP3.LUT R8, R4, R29, RZ, 0xfc, !PT ;  /* 0x0000001d04087212 */ /* 0x000fe200078efcff */
[----:B------:R-:W-:Y:S05]  /*13380*/  WARPSYNC.ALL ;  /* 0x0000000000007948 */ /* 0x000fea0003800000 */
[----:B------:R-:W2:Y:S01]  /*13390*/  LDSM.16.MT88.4 R8, [R8+UR46+0x8400] ;  /* 0x0084002e0808783b */ /* 0x000ea20008004200 */
[----:B------:R-:W-:Y:S01]  /*133a0*/  ULOP3.LUT UR4, UR36, 0x2, URZ, 0xfc, !UPT ;  /* 0x0000000224047892 */ /* 0x000fe2000f8efc3f */
[----:B------:R-:W3:Y:S01]  /*133b0*/  S2R R7, SR_TID.X ;  /* 0x0000000000077919 */ /* 0x000ee20000002100 */
[----:B-1----:R-:W-:Y:S01]  /*133c0*/  LOP3.LUT P2, RZ, R6, 0x4, RZ, 0xc0, !PT ;  /* 0x0000000406ff7812 */ /* 0x002fe2000784c0ff */
[----:B------:R-:W-:-:S05]  /*133d0*/  IMAD.MOV.U32 R6, RZ, RZ, 0x40 ;  /* 0x00000040ff067424 */ /* 0x000fca00078e00ff */
[----:B------:R-:W-:-:S05]  /*133e0*/  SEL R6, R6, 0xffffffc0, !P2 ;  /* 0xffffffc006067807 */ /* 0x000fca0005000000 */
[----:B------:R-:W-:Y:S01]  /*133f0*/  IMAD.IADD R6, R6, 0x1, R29 ;  /* 0x0000000106067824 */ /* 0x000fe200078e021d */
[----:B---3--:R-:W-:Y:S01]  /*13400*/  LOP3.LUT P2, RZ, R7, 0x4, RZ, 0xc0, !PT ;  /* 0x0000000407ff7812 */ /* 0x008fe2000784c0ff */
[----:B------:R-:W-:Y:S01]  /*13410*/  IMAD.MOV.U32 R7, RZ, RZ, 0x20 ;  /* 0x00000020ff077424 */ /* 0x000fe200078e00ff */
[--C-:B--2---:R-:W-:Y:S02]  /*13420*/  PRMT R16, R8, 0x6420, R9.reuse ;  /* 0x0000642008107816 */ /* 0x104fe40000000009 */
[----:B0-----:R-:W-:Y:S02]  /*13430*/  IADD3 R3, R6, UR46, R4 ;  /* 0x0000002e06037c10 */ /* 0x001fe4000fffe004 */
[----:B------:R-:W-:Y:S01]  /*13440*/  PRMT R17, R8, 0x7531, R9 ;  /* 0x0000753108117816 */ /* 0x000fe20000000009 */
[----:B------:R-:W-:Y:S01]  /*13450*/  VIADD R8, R4, 0x2000 ;  /* 0x0000200004087836 */ /* 0x000fe20000000000 */
[C-C-:B------:R-:W-:Y:S01]  /*13460*/  PRMT R18, R10.reuse, 0x6420, R11.reuse ;  /* 0x000064200a127816 */ /* 0x140fe2000000000b */
[----:B------:R-:W0:Y:S01]  /*13470*/  LDSM.16.MT88.4 R12, [R3+0x8400] ;  /* 0x00840000030c783b */ /* 0x000e220000004200 */
[----:B------:R-:W-:-:S02]  /*13480*/  PRMT R19, R10, 0x7531, R11 ;  /* 0x000075310a137816 */ /* 0x000fc4000000000b */
[----:B------:R-:W-:Y:S02]  /*13490*/  IADD3 R6, R35, R4, R37 ;  /* 0x0000000423067210 */ /* 0x000fe40007ffe025 */
[----:B------:R-:W-:Y:S02]  /*134a0*/  LOP3.LUT R8, R8, R29, RZ, 0xfc, !PT ;  /* 0x0000001d08087212 */ /* 0x000fe400078efcff */
[----:B------:R-:W-:Y:S01]  /*134b0*/  SEL R7, R7, 0xffffffe0, !P2 ;  /* 0xffffffe007077807 */ /* 0x000fe20005000000 */
[----:B------:R-:W-:Y:S01]  /*134c0*/  STSM.16.M88.4 [R6], R16 ;  /* 0x0000001006007844 */ /* 0x000fe20000000200 */
[C-C-:B0-----:R-:W-:Y:S02]  /*134d0*/  PRMT R20, R12.reuse, 0x6420, R13.reuse ;  /* 0x000064200c147816 */ /* 0x141fe4000000000d */
[----:B------:R-:W-:Y:S02]  /*134e0*/  PRMT R21, R12, 0x7531, R13 ;  /* 0x000075310c157816 */ /* 0x000fe4000000000d */
[----:B------:R-:W-:-:S02]  /*134f0*/  PRMT R22, R14, 0x6420, R15 ;  /* 0x000064200e167816 */ /* 0x000fc4000000000f */
[----:B------:R-:W-:-:S05]  /*13500*/  PRMT R23, R14, 0x7531, R15 ;  /* 0x000075310e177816 */ /* 0x000fca000000000f */
[----:B------:R-:W-:Y:S04]  /*13510*/  STSM.16.M88.4 [R6+0x1000], R20 ;  /* 0x0010001406007844 */ /* 0x000fe80000000200 */
[----:B------:R-:W0:Y:S04]  /*13520*/  LDSM.16.MT88.4 R8, [R8+UR46+0x8400] ;  /* 0x0084002e0808783b */ /* 0x000e280008004200 */
[----:B------:R-:W1:Y:S01]  /*13530*/  LDSM.16.MT88.4 R12, [R3+0xa400] ;  /* 0x00a40000030c783b */ /* 0x000e620000004200 */
[C-C-:B0-----:R-:W-:Y:S02]  /*13540*/  PRMT R16, R8.reuse, 0x6420, R9.reuse ;  /* 0x0000642008107816 */ /* 0x141fe40000000009 */
[----:B------:R-:W-:-:S02]  /*13550*/  PRMT R17, R8, 0x7531, R9 ;  /* 0x0000753108117816 */ /* 0x000fc40000000009 */
[----:B------:R-:W-:Y:S02]  /*13560*/  IADD3 R8, R4, 0x1000, RZ ;  /* 0x0000100004087810 */ /* 0x000fe40007ffe0ff */
[C-C-:B------:R-:W-:Y:S02]  /*13570*/  PRMT R18, R10.reuse, 0x6420, R11.reuse ;  /* 0x000064200a127816 */ /* 0x140fe4000000000b */
[----:B------:R-:W-:Y:S02]  /*13580*/  PRMT R19, R10, 0x7531, R11 ;  /* 0x000075310a137816 */ /* 0x000fe4000000000b */
[C-C-:B-1----:R-:W-:Y:S02]  /*13590*/  PRMT R24, R12.reuse, 0x6420, R13.reuse ;  /* 0x000064200c187816 */ /* 0x142fe4000000000d */
[----:B------:R-:W-:Y:S01]  /*135a0*/  PRMT R25, R12, 0x7531, R13 ;  /* 0x000075310c197816 */ /* 0x000fe2000000000d */
[----:B------:R-:W-:Y:S01]  /*135b0*/  STSM.16.M88.4 [R6+0x2000], R16 ;  /* 0x0020001006007844 */ /* 0x000fe20000000200 */
[----:B------:R-:W-:-:S02]  /*135c0*/  PRMT R26, R14, 0x6420, R15 ;  /* 0x000064200e1a7816 */ /* 0x000fc4000000000f */
[----:B------:R-:W-:Y:S02]  /*135d0*/  PRMT R27, R14, 0x7531, R15 ;  /* 0x000075310e1b7816 */ /* 0x000fe4000000000f */
[----:B------:R-:W-:-:S03]  /*135e0*/  LOP3.LUT R10, R8, R29, RZ, 0xfc, !PT ;  /* 0x0000001d080a7212 */ /* 0x000fc600078efcff */
[----:B------:R-:W-:Y:S04]  /*135f0*/  STSM.16.M88.4 [R6+0x3000], R24 ;  /* 0x0030001806007844 */ /* 0x000fe80000000200 */
[----:B------:R-:W0:Y:S04]  /*13600*/  LDSM.16.MT88.4 R8, [R10+UR46+0x8400] ;  /* 0x0084002e0a08783b */ /* 0x000e280008004200 */
[----:B------:R-:W1:Y:S01]  /*13610*/  LDSM.16.MT88.4 R12, [R3+0x9400] ;  /* 0x00940000030c783b */ /* 0x000e620000004200 */
[C-C-:B0-----:R-:W-:Y:S02]  /*13620*/  PRMT R16, R8.reuse, 0x6420, R9.reuse ;  /* 0x0000642008107816 */ /* 0x141fe40000000009 */
[----:B------:R-:W-:-:S02]  /*13630*/  PRMT R17, R8, 0x7531, R9 ;  /* 0x0000753108117816 */ /* 0x000fc40000000009 */
[----:B------:R-:W-:Y:S01]  /*13640*/  IADD3 R8, R37, R4, R7 ;  /* 0x0000000425087210 */ /* 0x000fe20007ffe007 */
[----:B------:R-:W-:Y:S01]  /*13650*/  VIADD R4, R4, 0x3000 ;  /* 0x0000300004047836 */ /* 0x000fe20000000000 */
[C-C-:B------:R-:W-:Y:S01]  /*13660*/  PRMT R18, R10.reuse, 0x6420, R11.reuse ;  /* 0x000064200a127816 */ /* 0x140fe2000000000b */
[----:B------:R-:W-:Y:S01]  /*13670*/  IMAD.U32 R7, RZ, RZ, UR4 ;  /* 0x00000004ff077e24 */ /* 0x000fe2000f8e00ff */
[----:B------:R-:W-:Y:S01]  /*13680*/  PRMT R19, R10, 0x7531, R11 ;  /* 0x000075310a137816 */ /* 0x000fe2000000000b */
[----:B------:R-:W-:Y:S01]  /*13690*/  IMAD.IADD R6, R8, 0x1, R35 ;  /* 0x0000000108067824 */ /* 0x000fe200078e0223 */
[C-C-:B-1----:R-:W-:Y:S02]  /*136a0*/  PRMT R8, R12.reuse, 0x6420, R13.reuse ;  /* 0x000064200c087816 */ /* 0x142fe4000000000d */
[----:B------:R-:W-:Y:S02]  /*136b0*/  PRMT R9, R12, 0x7531, R13 ;  /* 0x000075310c097816 */ /* 0x000fe4000000000d */
[C-C-:B------:R-:W-:Y:S01]  /*136c0*/  PRMT R10, R14.reuse, 0x6420, R15.reuse ;  /* 0x000064200e0a7816 */ /* 0x140fe2000000000f */
[----:B------:R-:W-:Y:S01]  /*136d0*/  STSM.16.M88.4 [R6], R16 ;  /* 0x0000001006007844 */ /* 0x000fe20000000200 */
[----:B------:R-:W-:-:S02]  /*136e0*/  PRMT R11, R14, 0x7531, R15 ;  /* 0x000075310e0b7816 */ /* 0x000fc4000000000f */
[----:B------:R-:W-:Y:S02]  /*136f0*/  LOP3.LUT R4, R4, R29, RZ, 0xfc, !PT ;  /* 0x0000001d04047212 */ /* 0x000fe400078efcff */
[----:B------:R-:W-:Y:S01]  /*13700*/  ISETP.NE.AND P2, PT, R7, 0x3, PT ;  /* 0x000000030700780c */ /* 0x000fe20003f45270 */
        /* <DEDUP_REMOVED lines=8> */
[----:B------:R-:W-:Y:S01]  /*13790*/  PRMT R9, R12, 0x7531, R13 ;  /* 0x000075310c097816 */ /* 0x000fe2000000000d */
[----:B------:R0:W-:Y:S01]  /*137a0*/  STSM.16.M88.4 [R6+0x2000], R16 ;  /* 0x0020001006007844 */ /* 0x0001e20000000200 */
[----:B------:R-:W-:-:S02]  /*137b0*/  PRMT R10, R14, 0x6420, R15 ;  /* 0x000064200e0a7816 */ /* 0x000fc4000000000f */
        /* <DEDUP_REMOVED lines=10> */
.L_x_1354:
[----:B-1----:R1:W-:Y:S01]  /*13860*/  SYNCS.ARRIVE.TRANS64.A1T0 RZ, [R2+URZ+0x20850], RZ ;  /* 0x020850ff02ff79a7 */ /* 0x0023e2000810003f */
[----:B------:R-:W-:Y:S06]  /*13870*/  BAR.SYNC.DEFER_BLOCKING 0x2, 0x80 ;  /* 0x0082000000007b1d */ /* 0x000fec0000010000 */
[----:B------:R-:W-:Y:S05]  /*13880*/  @!P1 BRA `(.L_x_1355) ;  /* 0x0000000000049947 */ /* 0x000fea0003800000 */
[----:B------:R-:W-:Y:S01]  /*13890*/  BPT.TRAP 0x1 ;  /* 0x000000040000795c */ /* 0x000fe20000300000 */
.L_x_1355:
[----:B------:R-:W2:Y:S01]  /*138a0*/  S2R R3, SR_CgaCtaId ;  /* 0x0000000000037919 */ /* 0x000ea20000008800 */
[----:B-1----:R-:W-:Y:S02]  /*138b0*/  VIADD R2, R2, 0x20880 ;  /* 0x0002088002027836 */ /* 0x002fe40000000000 */
[----:B------:R-:W-:Y:S02]  /*138c0*/  VIADD R5, R5, 0xffffffc0 ;  /* 0xffffffc005057836 */ /* 0x000fe40000000000 */
[----:B------:R-:W-:Y:S02]  /*138d0*/  IMAD.MOV.U32 R7, RZ, RZ, R30 ;  /* 0x000000ffff077224 */ /* 0x000fe400078e001e */
[----:B0-----:R-:W-:Y:S01]  /*138e0*/  IMAD.MOV.U32 R6, RZ, RZ, R0 ;  /* 0x000000ffff067224 */ /* 0x001fe200078e0000 */
[----:B--2---:R-:W-:-:S04]  /*138f0*/  PRMT R2, R3, 0x654, R2 ;  /* 0x0000065403027816 */ /* 0x004fc80000000002 */
[----:B------:R0:W-:Y:S01]  /*13900*/  SYNCS.ARRIVE.TRANS64.RED.A1T0 RZ, [R2+URZ], RZ ;  /* 0x000000ff02ff79a7 */ /* 0x0001e2000810043f */
[----:B------:R-:W-:Y:S05]  /*13910*/  @P0 BRA `(.L_x_1356) ;  /* 0xffffffec00540947 */ /* 0x000fea000383ffff */
[----:B------:R-:W-:Y:S05]  /*13920*/  BRA `(.L_x_1357) ;  /* 0x0000000000047947 */ /* 0x000fea0003800000 */
.L_x_1341:
[----:B---3--:R-:W-:-:S07]  /*13930*/  IMAD.MOV.U32 R0, RZ, RZ, RZ ;  /* 0x000000ffff007224 */ /* 0x008fce00078e00ff */
.L_x_1357:
[----:B------:R-:W-:-:S06]  /*13940*/  ULOP3.LUT UR4, UR36, 0x1, URZ, 0xfc, !UPT ;  /* 0x0000000124047892 */ /* 0x000fcc000f8efc3f */
[----:B0-----:R-:W-:-:S05]  /*13950*/  IMAD.U32 R2, RZ, RZ, UR4 ;  /* 0x00000004ff027e24 */ /* 0x001fca000f8e00ff */
[----:B------:R-:W-:-:S13]  /*13960*/  ISETP.NE.AND P1, PT, R2, 0x3, PT ;  /* 0x000000030200780c */ /* 0x000fda0003f25270 */
[----:B------:R-:W-:Y:S05]  /*13970*/  @!P1 BRA `(.L_x_1358) ;  /* 0x0000000000049947 */ /* 0x000fea0003800000 */
[----:B------:R-:W-:Y:S01]  /*13980*/  BPT.TRAP 0x1 ;  /* 0x000000040000795c */ /* 0x000fe20000300000 */
.L_x_1358:
[----:B------:R-:W-:Y:S01]  /*13990*/  LOP3.LUT R2, R30, 0x1, RZ, 0x3c, !PT ;  /* 0x000000011e027812 */ /* 0x000fe200078e3cff */
[----:B------:R-:W-:Y:S01]  /*139a0*/  BSSY B0, `(.L_x_1359) ;  /* 0x0000005000007945 */ /* 0x000fe20003800000 */
[----:B------:R-:W-:Y:S02]  /*139b0*/  LEA R3, R0, UR46, 0x3 ;  /* 0x0000002e00037c11 */ /* 0x000fe4000f8e18ff */
[----:B------:R-:W-:-:S04]  /*139c0*/  SHF.L.U32 R2, R2, 0x1f, RZ ;  /* 0x0000001f02027819 */ /* 0x000fc800000006ff */
[----:B------:R-:W0:Y:S02]  /*139d0*/  SYNCS.PHASECHK.TRANS64.TRYWAIT P0, [R3+URZ+0x20870], R2 ;  /* 0x02087002030075a7 */ /* 0x000e24000800017f */
[----:B0-----:R-:W-:Y:S05]  /*139e0*/  @!P0 BRA `(.L_x_1360) ;  /* 0x0000002c00588947 */ /* 0x001fea0003800000 */
.L_x_1444:
[----:B------:R-:W-:Y:S05]  /*139f0*/  BSYNC B0 ;  /* 0x0000000000007941 */ /* 0x000fea0003800000 */
.L_x_1359:
[----:B------:R-:W-:-:S06]  /*13a00*/  ULOP3.LUT UR4, UR36, 0x2, URZ, 0xfc, !UPT ;  /* 0x0000000224047892 */ /* 0x000fcc000f8efc3f */
[----:B------:R-:W-:-:S05]  /*13a10*/  IMAD.U32 R4, RZ, RZ, UR4 ;  /* 0x00000004ff047e24 */ /* 0x000fca000f8e00ff */
[----:B------:R-:W-:-:S13]  /*13a20*/  ISETP.NE.AND P0, PT, R4, 0x3, PT ;  /* 0x000000030400780c */ /* 0x000fda0003f05270 */
[----:B------:R-:W-:Y:S05]  /*13a30*/  @!P0 BRA `(.L_x_1361) ;  /* 0x0000000000048947 */ /* 0x000fea0003800000 */
[----:B------:R-:W-:Y:S01]  /*13a40*/  BPT.TRAP 0x1 ;  /* 0x000000040000795c */ /* 0x000fe20000300000 */
.L_x_1361:
[----:B------:R-:W-:Y:S01]  /*13a50*/  SHF.L.U32 R4, R30, 0x1f, RZ ;  /* 0x0000001f1e047819 */ /* 0x000fe200000006ff */
[----:B0-----:R-:W-:-:S03]  /*13a60*/  IMAD.SHL.U32 R2, R0, 0x4000, RZ ;  /* 0x0000400000027824 */ /* 0x001fc600078e00ff */
[----:B------:R-:W0:Y:S02]  /*13a70*/  SYNCS.PHASECHK.TRANS64.TRYWAIT P0, [R3+URZ+0x20860], R4 ;  /* 0x02086004030075a7 */ /* 0x000e24000800017f */
[----:B------:R-:W-:Y:S01]  /*13a80*/  LOP3.LUT R5, R2, R29, RZ, 0xfc, !PT ;  /* 0x0000001d02057212 */ /* 0x000fe200078efcff */
[----:B0-----:R-:W-:Y:S06]  /*13a90*/  @!P0 BRA `(.L_x_1362) ;  /* 0x0000002c00408947 */ /* 0x001fec0003800000 */
.L_x_1445:
[----:B------:R-:W3:Y:S01]  /*13aa0*/  S2R R8, SR_TID.X ;  /* 0x0000000000087919 */ /* 0x000ee20000002100 */
[----:B------:R-:W-:Y:S05]  /*13ab0*/  WARPSYNC.ALL ;  /* 0x0000000000007948 */ /* 0x000fea0003800000 */
[----:B0-2---:R-:W0:Y:S01]  /*13ac0*/  LDSM.16.MT88.4 R4, [R5+UR46+0x8400] ;  /* 0x0084002e0504783b */ /* 0x005e220008004200 */
[----:B------:R-:W-:Y:S01]  /*13ad0*/  IADD3 R18, R2, 0x2000, RZ ;  /* 0x0000200002127810 */ /* 0x000fe20007ffe0ff */
[----:B------:R-:W-:Y:S01]  /*13ae0*/  ULOP3.LUT UR4, UR36, 0x2, URZ, 0xfc, !UPT ;  /* 0x0000000224047892 */ /* 0x000fe2000f8efc3f */
[----:B------:R-:W-:Y:S01]  /*13af0*/  IADD3 R16, R35, R2, R37 ;  /* 0x0000000223107210 */ /* 0x000fe20007ffe025 */
[----:B------:R-:W2:Y:S01]  /*13b00*/  S2R R20, SR_TID.X ;  /* 0x0000000000147919 */ /* 0x000ea20000002100 */
[----:B------:R-:W-:Y:S01]  /*13b10*/  LOP3.LUT R19, R18, R29, RZ, 0xfc, !PT ;  /* 0x0000001d12137212 */ /* 0x000fe200078efcff */
[----:B------:R-:W-:-:S02]  /*13b20*/  VIADD R18, R2, 0x1000 ;  /* 0x0000100002127836 */ /* 0x000fc40000000000 */
[----:B------:R-:W-:-:S03]  /*13b30*/  IMAD.U32 R21, RZ, RZ, UR4 ;  /* 0x00000004ff157e24 */ /* 0x000fc6000f8e00ff */
[----:B------:R-:W-:Y:S02]  /*13b40*/  LOP3.LUT R18, R18, R29, RZ, 0xfc, !PT ;  /* 0x0000001d12127212 */ /* 0x000fe400078efcff */
[----:B---3--:R-:W-:Y:S01]  /*13b50*/  LOP3.LUT P0, RZ, R8, 0x4, RZ, 0xc0, !PT ;  /* 0x0000000408ff7812 */ /* 0x008fe2000780c0ff */
[----:B------:R-:W-:-:S05]  /*13b60*/  IMAD.MOV.U32 R8, RZ, RZ, 0x40 ;  /* 0x00000040ff087424 */ /* 0x000fca00078e00ff */
[----:B------:R-:W-:-:S04]  /*13b70*/  SEL R8, R8, 0xffffffc0, !P0 ;  /* 0xffffffc008087807 */ /* 0x000fc80004000000 */
[----:B------:R-:W-:Y:S02]  /*13b80*/  IADD3 R17, R2, R29, R8 ;  /* 0x0000001d02117210 */ /* 0x000fe40007ffe008 */
[----:B--2---:R-:W-:Y:S01]  /*13b90*/  LOP3.LUT P0, RZ, R20, 0x4, RZ, 0xc0, !PT ;  /* 0x0000000414ff7812 */ /* 0x004fe2000780c0ff */
[----:B------:R-:W-:Y:S01]  /*13ba0*/  IMAD.MOV.U32 R20, RZ, RZ, 0x20 ;  /* 0x00000020ff147424 */ /* 0x000fe200078e00ff */
[C-C-:B0-----:R-:W-:Y:S01]  /*13bb0*/  PRMT R12, R4.reuse, 0x6420, R5.reuse ;  /* 0x00006420040c7816 */ /* 0x141fe20000000005 */
[----:B------:R-:W0:Y:S01]  /*13bc0*/  LDSM.16.MT88.4 R8, [R17+UR46+0x8400] ;  /* 0x0084002e1108783b */ /* 0x000e220008004200 */
[----:B------:R-:W-:Y:S02]  /*13bd0*/  PRMT R13, R4, 0x7531, R5 ;  /* 0x00007531040d7816 */ /* 0x000fe40000000005 */
[C-C-:B-1----:R-:W-:Y:S02]  /*13be0*/  PRMT R14, R6.reuse, 0x6420, R7.reuse ;  /* 0x00006420060e7816 */ /* 0x142fe40000000007 */
[----:B------:R-:W-:-:S02]  /*13bf0*/  PRMT R15, R6, 0x7531, R7 ;  /* 0x00007531060f7816 */ /* 0x000fc40000000007 */
[----:B------:R-:W-:Y:S02]  /*13c00*/  SEL R20, R20, 0xffffffe0, !P0 ;  /* 0xffffffe014147807 */ /* 0x000fe40004000000 */
[----:B------:R-:W-:Y:S01]  /*13c10*/  ISETP.NE.AND P0, PT, R21, 0x3, PT ;  /* 0x000000031500780c */ /* 0x000fe20003f05270 */
[----:B------:R-:W-:Y:S01]  /*13c20*/  STSM.16.M88.4 [R16], R12 ;  /* 0x0000000c10007844 */ /* 0x000fe20000000200 */
[----:B------:R-:W-:Y:S01]  /*13c30*/  IADD3 R20, R37, R2, R20 ;  /* 0x0000000225147210 */ /* 0x000fe20007ffe014 */
[----:B------:R-:W-:-:S04]  /*13c40*/  VIADD R2, R2, 0x3000 ;  /* 0x0000300002027836 */ /* 0x000fc80000000000 */
[----:B------:R-:W-:Y:S01]  /*13c50*/  IMAD.IADD R35, R20, 0x1, R35 ;  /* 0x0000000114237824 */ /* 0x000fe200078e0223 */
[----:B------:R-:W-:Y:S02]  /*13c60*/  LOP3.LUT R2, R2, R29, RZ, 0xfc, !PT ;  /* 0x0000001d02027212 */ /* 0x000fe400078efcff */
[C-C-:B0-----:R-:W-:Y:S02]  /*13c70*/  PRMT R4, R8.reuse, 0x6420, R9.reuse ;  /* 0x0000642008047816 */ /* 0x141fe40000000009 */
[----:B------:R-:W-:Y:S02]  /*13c80*/  PRMT R5, R8, 0x7531, R9 ;  /* 0x0000753108057816 */ /* 0x000fe40000000009 */
        /* <DEDUP_REMOVED lines=47> */
.L_x_1363:
[----:B-1----:R1:W-:Y:S01]  /*13f80*/  SYNCS.ARRIVE.TRANS64.A1T0 RZ, [R3+URZ+0x20850], RZ ;  /* 0x020850ff03ff79a7 */ /* 0x0023e2000810003f */
[----:B------:R-:W-:Y:S06]  /*13f90*/  BAR.SYNC.DEFER_BLOCKING 0x2, 0x80 ;  /* 0x0082000000007b1d */ /* 0x000fec0000010000 */
[----:B------:R-:W-:Y:S05]  /*13fa0*/  @!P1 BRA `(.L_x_1364) ;  /* 0x0000000000049947 */ /* 0x000fea0003800000 */
[----:B------:R-:W-:Y:S01]  /*13fb0*/  BPT.TRAP 0x1 ;  /* 0x000000040000795c */ /* 0x000fe20000300000 */
.L_x_1364:
[----:B------:R-:W2:Y:S01]  /*13fc0*/  S2R R2, SR_CgaCtaId ;  /* 0x0000000000027919 */ /* 0x000ea20000008800 */
[----:B-1----:R-:W-:Y:S02]  /*13fd0*/  VIADD R3, R3, 0x20880 ;  /* 0x0002088003037836 */ /* 0x002fe40000000000 */
[----:B------:R-:W-:-:S05]  /*13fe0*/  VIADD R0, R0, 0x1 ;  /* 0x0000000100007836 */ /* 0x000fca0000000000 */
[----:B------:R-:W-:-:S04]  /*13ff0*/  ISETP.NE.AND P0, PT, R0, 0x2, PT ;  /* 0x000000020000780c */ /* 0x000fc80003f05270 */
[----:B------:R-:W-:Y:S02]  /*14000*/  SEL R0, R0, RZ, P0 ;  /* 0x000000ff00007207 */ /* 0x000fe40000000000 */
[----:B--2---:R-:W-:Y:S01]  /*14010*/  PRMT R3, R2, 0x654, R3 ;  /* 0x0000065402037816 */ /* 0x004fe20000000003 */
[----:B------:R-:W-:-:S03]  /*14020*/  IMAD.MOV.U32 R2, RZ, RZ, RZ ;  /* 0x000000ffff027224 */ /* 0x000fc600078e00ff */
[----:B------:R1:W-:Y:S02]  /*14030*/  SYNCS.ARRIVE.TRANS64.RED.A1T0 RZ, [R3+URZ], RZ ;  /* 0x000000ff03ff79a7 */ /* 0x0003e4000810043f */
[----:B-1----:R-:W-:-:S04]  /*14040*/  SEL R3, RZ, 0x1, P0 ;  /* 0x00000001ff037807 */ /* 0x002fc80000000000 */
[----:B------:R-:W-:-:S07]  /*14050*/  LOP3.LUT R30, R30, R3, RZ, 0x3c, !PT ;  /* 0x000000031e1e7212 */ /* 0x000fce00078e3cff */
.L_x_1315:
[----:B0-----:R-:W0:Y:S01]  /*14060*/  S2R R4, SR_CgaCtaId ;  /* 0x0000000000047919 */ /* 0x001e220000008800 */
[----:B------:R-:W-:Y:S02]  /*14070*/  MOV R3, 0x400 ;  /* 0x0000040000037802 */ /* 0x000fe40000000f00 */
[----:B------:R-:W-:Y:S02]  /*14080*/  SHF.L.U32 R2, R2, 0x1f, RZ ;  /* 0x0000001f02027819 */ /* 0x000fe400000006ff */
[----:B0-----:R-:W-:-:S04]  /*14090*/  LEA R7, R4, R3, 0x18 ;  /* 0x0000000304077211 */ /* 0x001fc800078ec0ff */
[----:B------:R-:W0:Y:S02]  /*140a0*/  SYNCS.PHASECHK.TRANS64.TRYWAIT P0, [R7+URZ+0x20820], R2 ;  /* 0x02082002070075a7 */ /* 0x000e24000800017f */
[----:B0-----:R-:W-:Y:S05]  /*140b0*/  @!P0 BRA `(.L_x_1365) ;  /* 0x0000002400cc8947 */ /* 0x001fea0003800000 */
.L_x_1446:
[----:B------:R-:W1:Y:S02]  /*140c0*/  S2R R3, SR_TID.X ;  /* 0x0000000000037919 */ /* 0x000e640000002100 */
[----:B-1----:R-:W-:-:S04]  /*140d0*/  SHF.R.U32.HI R3, RZ, 0x5, R3 ;  /* 0x00000005ff037819 */ /* 0x002fc80000011603 */
[----:B------:R-:W-:-:S05]  /*140e0*/  LOP3.LUT R3, R3, 0x3, RZ, 0xc0, !PT ;  /* 0x0000000303037812 */ /* 0x000fca00078ec0ff */
[----:B0-----:R-:W0:Y:S02]  /*140f0*/  SHFL.IDX PT, R2, R3, RZ, 0x1f ;  /* 0x00001fff03027589 */ /* 0x001e2400000e0000 */
[----:B0-----:R-:W-:-:S13]  /*14100*/  ISETP.NE.AND P0, PT, R2, RZ, PT ;  /* 0x000000ff0200720c */ /* 0x001fda0003f05270 */
        /* <DEDUP_REMOVED lines=8> */
.L_x_1366:
[----:B------:R-:W-:Y:S01]  /*14190*/  IMAD R5, R0, 0x8, R7 ;  /* 0x0000000800057824 */ /* 0x000fe200078e0207 */
[----:B------:R-:W-:Y:S01]  /*141a0*/  SHF.L.U32 R2, R30, 0x1f, RZ ;  /* 0x0000001f1e027819 */ /* 0x000fe200000006ff */
[----:B------:R-:W-:-:S03]  /*141b0*/  VIADD R0, R0, 0x1 ;  /* 0x0000000100007836 */ /* 0x000fc60000000000 */
[----:B------:R-:W0:Y:S02]  /*141c0*/  SYNCS.PHASECHK.TRANS64.TRYWAIT P1, [R5+URZ+0x20840], R2 ;  /* 0x02084002050075a7 */ /* 0x000e24000802017f */
[----:B------:R-:W-:-:S04]  /*141d0*/  ISETP.NE.AND P2, PT, R0, 0x2, PT ;  /* 0x000000020000780c */ /* 0x000fc80003f45270 */
[----:B------:R-:W-:Y:S01]  /*141e0*/  SEL R3, RZ, 0x1, P2 ;  /* 0x00000001ff037807 */ /* 0x000fe20001000000 */
[----:B0-----:R-:W-:Y:S08]  /*141f0*/  @!P1 BRA `(.L_x_1367) ;  /* 0x0000002400909947 */ /* 0x001ff00003800000 */
.L_x_1447:
[----:B------:R-:W-:Y:S02]  /*14200*/  SEL R0, R0, RZ, P2 ;  /* 0x000000ff00007207 */ /* 0x000fe40001000000 */
[----:B------:R-:W-:Y:S01]  /*14210*/  LOP3.LUT R3, R30, R3, RZ, 0x3c, !PT ;  /* 0x000000031e037212 */ /* 0x000fe200078e3cff */
[----:B------:R-:W-:Y:S06]  /*14220*/  @!P0 BRA `(.L_x_1368) ;  /* 0x0000000000048947 */ /* 0x000fec0003800000 */
[----:B------:R-:W-:Y:S01]  /*14230*/  BPT.TRAP 0x1 ;  /* 0x000000040000795c */ /* 0x000fe20000300000 */
.L_x_1368:
[----:B------:R-:W-:Y:S01]  /*14240*/  IMAD R7, R0, 0x8, R7 ;  /* 0x0000000800077824 */ /* 0x000fe200078e0207 */
[----:B------:R-:W-:-:S04]  /*14250*/  SHF.L.U32 R0, R3, 0x1f, RZ ;  /* 0x0000001f03007819 */ /* 0x000fc800000006ff */
[----:B------:R-:W1:Y:S02]  /*14260*/  SYNCS.PHASECHK.TRANS64.TRYWAIT P1, [R7+URZ+0x20840], R0 ;  /* 0x02084000070075a7 */ /* 0x000e64000802017f */
[----:B-1----:R-:W-:Y:S05]  /*14270*/  @!P1 BRA `(.L_x_1369) ;  /* 0x0000002400849947 */ /* 0x002fea0003800000 */
.L_x_1448:
[----:B------:R-:W-:Y:S05]  /*14280*/  @!P0 BRA `(.L_x_1370) ;  /* 0x0000000000048947 */ /* 0x000fea0003800000 */
[----:B------:R-:W-:Y:S01]  /*14290*/  BPT.TRAP 0x1 ;  /* 0x000000040000795c */ /* 0x000fe20000300000 */
.L_x_1370:
[----:B------:R-:W2:Y:S02]  /*142a0*/  SYNCS.PHASECHK.TRANS64.TRYWAIT P1, [R5+URZ+0x20860], R2 ;  /* 0x02086002050075a7 */ /* 0x000ea4000802017f */
[----:B--2---:R-:W-:Y:S05]  /*142b0*/  @!P1 BRA `(.L_x_1371) ;  /* 0x0000002400889947 */ /* 0x004fea0003800000 */
.L_x_1449:
[----:B------:R-:W-:Y:S05]  /*142c0*/  @!P0 BRA `(.L_x_1372) ;  /* 0x0000000000048947 */ /* 0x000fea0003800000 */
[----:B------:R-:W-:Y:S01]  /*142d0*/  BPT.TRAP 0x1 ;  /* 0x000000040000795c */ /* 0x000fe20000300000 */
.L_x_1372:
[----:B------:R-:W3:Y:S02]  /*142e0*/  SYNCS.PHASECHK.TRANS64.TRYWAIT P1, [R7+URZ+0x20860], R0 ;  /* 0x02086000070075a7 */ /* 0x000ee4000802017f */
[----:B---3--:R-:W-:Y:S05]  /*142f0*/  @!P1 BRA `(.L_x_1373) ;  /* 0x00000024008c9947 */ /* 0x008fea0003800000 */
.L_x_1450:
[----:B------:R-:W-:Y:S05]  /*14300*/  @!P0 BRA `(.L_x_1374) ;  /* 0x0000000000048947 */ /* 0x000fea0003800000 */
[----:B------:R-:W-:Y:S01]  /*14310*/  BPT.TRAP 0x1 ;  /* 0x000000040000795c */ /* 0x000fe20000300000 */
.L_x_1374:
[----:B------:R-:W4:Y:S02]  /*14320*/  SYNCS.PHASECHK.TRANS64.TRYWAIT P1, [R5+URZ+0x20880], R2 ;  /* 0x02088002050075a7 */ /* 0x000f24000802017f */
[----:B----4-:R-:W-:Y:S05]  /*14330*/  @!P1 BRA `(.L_x_1375) ;  /* 0x0000002400909947 */ /* 0x010fea0003800000 */
.L_x_1451:
[----:B------:R-:W-:Y:S05]  /*14340*/  @!P0 BRA `(.L_x_1376) ;  /* 0x0000000000048947 */ /* 0x000fea0003800000 */
[----:B------:R-:W-:Y:S01]  /*14350*/  BPT.TRAP 0x1 ;  /* 0x000000040000795c */ /* 0x000fe20000300000 */
.L_x_1376:
[----:B------:R0:W0:Y:S02]  /*14360*/  SYNCS.PHASECHK.TRANS64.TRYWAIT P0, [R7+URZ+0x20880], R0 ;  /* 0x02088000070075a7 */ /* 0x000024000800017f */
[----:B0-----:R-:W-:Y:S05]  /*14370*/  @!P0 NANOSLEEP.SYNCS 0x989680 ;  /* 0x009896800000895d */ /* 0x001fea0003900000 */
[----:B------:R-:W0:Y:S02]  /*14380*/  @!P0 SYNCS.PHASECHK.TRANS64 P0, [R7+URZ+0x20880], R0 ;  /* 0x02088000070085a7 */ /* 0x000e24000800007f */
[----:B0-----:R-:W-:Y:S05]  /*14390*/  @!P0 BRA `(.L_x_1376) ;  /* 0xfffffffc00f08947 */ /* 0x001fea000383ffff */
.L_x_1223:
[----:B------:R-:W-:Y:S05]  /*143a0*/  BSYNC B6 ;  /* 0x0000000000067941 */ /* 0x000fea0003800000 */
.L_x_1220:
[----:B------:R-:W-:Y:S05]  /*143b0*/  EXIT ;  /* 0x000000000000794d */ /* 0x000fea0003800000 */
.L_x_1233:
[----:B0-----:R-:W-:-:S04]  /*143c0*/  IMAD.U32 R4, RZ, RZ, UR41 ;  /* 0x00000029ff047e24 */ /* 0x001fc8000f8e00ff */
[----:B------:R0:W1:Y:S03]  /*143d0*/  SYNCS.PHASECHK.TRANS64.TRYWAIT P0, [R4+URZ+0x20800], R9 ;  /* 0x02080009040075a7 */ /* 0x000066000800017f */
[----:B-1----:R-:W-:Y:S05]  /*143e0*/  @!P0 NANOSLEEP.SYNCS 0x989680 ;  /* 0x009896800000895d */ /* 0x002fea0003900000 */
[----:B------:R-:W1:Y:S02]  /*143f0*/  @!P0 SYNCS.PHASECHK.TRANS64 P0, [R4+URZ+0x20800], R9 ;  /* 0x02080009040085a7 */ /* 0x000e64000800007f */
[----:B-1----:R-:W-:Y:S05]  /*14400*/  @!P0 BRA `(.L_x_1233) ;  /* 0xfffffffc00ec8947 */ /* 0x002fea000383ffff */
[----:B------:R-:W-:Y:S05]  /*14410*/  BRA `(.L_x_1377) ;  /* 0xfffffed400fc7947 */ /* 0x000fea000383ffff */
.L_x_1237:
[----:B0-----:R-:W-:-:S04]  /*14420*/  MOV R4, UR41 ;  /* 0x0000002900047c02 */ /* 0x001fc80008000f00 */
[----:B------:R0:W1:Y:S03]  /*14430*/  SYNCS.PHASECHK.TRANS64.TRYWAIT P0, [R4+URZ+0x20830], R9 ;  /* 0x02083009040075a7 */ /* 0x000066000800017f */
[----:B-1----:R-:W-:Y:S05]  /*14440*/  @!P0 NANOSLEEP.SYNCS 0x989680 ;  /* 0x009896800000895d */ /* 0x002fea0003900000 */
[----:B------:R-:W1:Y:S02]  /*14450*/  @!P0 SYNCS.PHASECHK.TRANS64 P0, [R4+URZ+0x20830], R9 ;  /* 0x02083009040085a7 */ /* 0x000e64000800007f */
[----:B-1----:R-:W-:Y:S05]  /*14460*/  @!P0 BRA `(.L_x_1237) ;  /* 0xfffffffc00ec8947 */ /* 0x002fea000383ffff */
[----:B------:R-:W-:Y:S05]  /*14470*/  BRA `(.L_x_1236) ;  /* 0xfffffed8001c7947 */ /* 0x000fea000383ffff */
.L_x_1250:
[----:B0-----:R-:W-:-:S04]  /*14480*/  IMAD.U32 R10, RZ, RZ, UR41 ;  /* 0x00000029ff0a7e24 */ /* 0x001fc8000f8e00ff */
[----:B------:R0:W2:Y:S03]  /*14490*/  SYNCS.PHASECHK.TRANS64.TRYWAIT P0, [R10+URZ+0x20850], R9 ;  /* 0x020850090a0075a7 */ /* 0x0000a6000800017f */
[----:B--2---:R-:W-:Y:S05]  /*144a0*/  @!P0 NANOSLEEP.SYNCS 0x989680 ;  /* 0x009896800000895d */ /* 0x004fea0003900000 */
[----:B------:R-:W2:Y:S02]  /*144b0*/  @!P0 SYNCS.PHASECHK.TRANS64 P0, [R10+URZ+0x20850], R9 ;  /* 0x020850090a0085a7 */ /* 0x000ea4000800007f */
[----:B--2---:R-:W-:Y:S05]  /*144c0*/  @!P0 BRA `(.L_x_1250) ;  /* 0xfffffffc00ec8947 */ /* 0x004fea000383ffff */
[----:B------:R-:W-:Y:S05]  /*144d0*/  BRA `(.L_x_1249) ;  /* 0xfffffef800887947 */ /* 0x000fea000383ffff */
.L_x_1259:
[----:B--2---:R-:W-:-:S04]  /*144e0*/  IMAD.U32 R13, RZ, RZ, UR55 ;  /* 0x00000037ff0d7e24 */ /* 0x004fc8000f8e00ff */
[----:B------:R2:W3:Y:S03]  /*144f0*/  SYNCS.PHASECHK.TRANS64.TRYWAIT P0, [R13+URZ+0x20830], R10 ;  /* 0x0208300a0d0075a7 */ /* 0x0004e6000800017f */
[----:B---3--:R-:W-:Y:S05]  /*14500*/  @!P0 NANOSLEEP.SYNCS 0x989680 ;  /* 0x009896800000895d */ /* 0x008fea0003900000 */
[----:B------:R-:W3:Y:S02]  /*14510*/  @!P0 SYNCS.PHASECHK.TRANS64 P0, [R13+URZ+0x20830], R10 ;  /* 0x0208300a0d0085a7 */ /* 0x000ee4000800007f */
[----:B---3--:R-:W-:Y:S05]  /*14520*/  @!P0 BRA `(.L_x_1259) ;  /* 0xfffffffc00ec8947 */ /* 0x008fea000383ffff */
[----:B------:R-:W-:Y:S05]  /*14530*/  BRA `(.L_x_1258) ;  /* 0xfffffefc00d87947 */ /* 0x000fea000383ffff */
.L_x_1272:
[----:B0-----:R-:W-:-:S04]  /*14540*/  IMAD.U32 R11, RZ, RZ, UR55 ;  /* 0x00000037ff0b7e24 */ /* 0x001fc8000f8e00ff */
[----:B------:R0:W2:Y:S03]  /*14550*/  SYNCS.PHASECHK.TRANS64.TRYWAIT P0, [R11+URZ+0x20850], R10 ;  /* 0x0208500a0b0075a7 */ /* 0x0000a6000800017f */
[----:B--2---:R-:W-:Y:S05]  /*14560*/  @!P0 NANOSLEEP.SYNCS 0x989680 ;  /* 0x009896800000895d */ /* 0x004fea0003900000 */
[----:B------:R-:W2:Y:S02]  /*14570*/  @!P0 SYNCS.PHASECHK.TRANS64 P0, [R11+URZ+0x20850], R10 ;  /* 0x0208500a0b0085a7 */ /* 0x000ea4000800007f */
[----:B--2---:R-:W-:Y:S05]  /*14580*/  @!P0 BRA `(.L_x_1272) ;  /* 0xfffffffc00ec8947 */ /* 0x004fea000383ffff */
[----:B------:R-:W-:Y:S05]  /*14590*/  BRA `(.L_x_1271) ;  /* 0xffffff2000f47947 */ /* 0x000fea000383ffff */
.L_x_1282:
[----:B-1----:R-:W-:-:S04]  /*145a0*/  IMAD.U32 R6, RZ, RZ, UR53 ;  /* 0x00000035ff067e24 */ /* 0x002fc8000f8e00ff */
[----:B------:R1:W2:Y:S03]  /*145b0*/  SYNCS.PHASECHK.TRANS64.TRYWAIT P1, [R6+URZ+0x20830], R9 ;  /* 0x02083009060075a7 */ /* 0x0002a6000802017f */
[----:B--2---:R-:W-:Y:S05]  /*145c0*/  @!P1 NANOSLEEP.SYNCS 0x989680 ;  /* 0x009896800000995d */ /* 0x004fea0003900000 */
[----:B------:R-:W2:Y:S02]  /*145d0*/  @!P1 SYNCS.PHASECHK.TRANS64 P1, [R6+URZ+0x20830], R9 ;  /* 0x02083009060095a7 */ /* 0x000ea4000802007f */
[----:B--2---:R-:W-:Y:S05]  /*145e0*/  @!P1 BRA `(.L_x_1282) ;  /* 0xfffffffc00ec9947 */ /* 0x004fea000383ffff */
[----:B------:R-:W-:Y:S05]  /*145f0*/  BRA `(.L_x_1281) ;  /* 0xffffff2800487947 */ /* 0x000fea000383ffff */
.L_x_1287:
[----:B0-----:R-:W-:-:S04]  /*14600*/  IMAD.U32 R12, RZ, RZ, UR53 ;  /* 0x00000035ff0c7e24 */ /* 0x001fc8000f8e00ff */
[----:B------:R0:W1:Y:S03]  /*14610*/  SYNCS.PHASECHK.TRANS64.TRYWAIT P1, [R12+URZ+0x20850], R9 ;  /* 0x020850090c0075a7 */ /* 0x000066000802017f */
[----:B-1----:R-:W-:Y:S05]  /*14620*/  @!P1 NANOSLEEP.SYNCS 0x989680 ;  /* 0x009896800000995d */ /* 0x002fea0003900000 */
[----:B------:R-:W1:Y:S02]  /*14630*/  @!P1 SYNCS.PHASECHK.TRANS64 P1, [R12+URZ+0x20850], R9 ;  /* 0x020850090c0095a7 */ /* 0x000e64000802007f */
[----:B-1----:R-:W-:Y:S05]  /*14640*/  @!P1 BRA `(.L_x_1287) ;  /* 0xfffffffc00ec9947 */ /* 0x002fea000383ffff */
[----:B------:R-:W-:Y:S05]  /*14650*/  BRA `(.L_x_1286) ;  /* 0xffffff4000a07947 */ /* 0x000fea000383ffff */
.L_x_1294:
[----:B--2---:R-:W-:-:S04]  /*14660*/  IMAD.U32 R14, RZ, RZ, UR57 ;  /* 0x00000039ff0e7e24 */ /* 0x004fc8000f8e00ff */
[----:B------:R2:W3:Y:S03]  /*14670*/  SYNCS.PHASECHK.TRANS64.TRYWAIT P0, [R14+URZ+0x20830], R9 ;  /* 0x020830090e0075a7 */ /* 0x0004e6000800017f */
[----:B---3--:R-:W-:Y:S05]  /*14680*/  @!P0 NANOSLEEP.SYNCS 0x989680 ;  /* 0x009896800000895d */ /* 0x008fea0003900000 */
[----:B------:R-:W3:Y:S02]  /*14690*/  @!P0 SYNCS.PHASECHK.TRANS64 P0, [R14+URZ+0x20830], R9 ;  /* 0x020830090e0085a7 */ /* 0x000ee4000800007f */
[----:B---3--:R-:W-:Y:S05]  /*146a0*/  @!P0 BRA `(.L_x_1294) ;  /* 0xfffffffc00ec8947 */ /* 0x008fea000383ffff */
[----:B------:R-:W-:Y:S05]  /*146b0*/  BRA `(.L_x_1293) ;  /* 0xffffff4400487947 */ /* 0x000fea000383ffff */
.L_x_1307:
[----:B0-----:R-:W-:-:S04]  /*146c0*/  IMAD.U32 R12, RZ, RZ, UR57 ;  /* 0x00000039ff0c7e24 */ /* 0x001fc8000f8e00ff */
[----:B------:R0:W1:Y:S03]  /*146d0*/  SYNCS.PHASECHK.TRANS64.TRYWAIT P0, [R12+URZ+0x20850], R9 ;  /* 0x020850090c0075a7 */ /* 0x000066000800017f */
[----:B-1----:R-:W-:Y:S05]  /*146e0*/  @!P0 NANOSLEEP.SYNCS 0x989680 ;  /* 0x009896800000895d */ /* 0x002fea0003900000 */
[----:B------:R-:W1:Y:S02]  /*146f0*/  @!P0 SYNCS.PHASECHK.TRANS64 P0, [R12+URZ+0x20850], R9 ;  /* 0x020850090c0085a7 */ /* 0x000e64000800007f */
[----:B-1----:R-:W-:Y:S05]  /*14700*/  @!P0 BRA `(.L_x_1307) ;  /* 0xfffffffc00ec8947 */ /* 0x002fea000383ffff */
[----:B------:R-:W-:Y:S05]  /*14710*/  BRA `(.L_x_1306) ;  /* 0xffffff68005c7947 */ /* 0x000fea000383ffff */
.L_x_1327:
[----:B------:R-:W-:Y:S02]  /*14720*/  IMAD.MOV.U32 R13, RZ, RZ, R25 ;  /* 0x000000ffff0d7224 */ /* 0x000fe400078e0019 */
[----:B------:R-:W-:Y:S02]  /*14730*/  IMAD.MOV.U32 R12, RZ, RZ, RZ ;  /* 0x000000ffff0c7224 */ /* 0x000fe400078e00ff */
[----:B------:R-:W-:Y:S02]  /*14740*/  IMAD.MOV.U32 R11, RZ, RZ, 0x1f ;  /* 0x0000001fff0b7424 */ /* 0x000fe400078e00ff */
[----:B------:R-:W-:-:S07]  /*14750*/  IMAD.MOV.U32 R15, RZ, RZ, -0x1 ;  /* 0xffffffffff0f7424 */ /* 0x000fce00078e00ff */
[----:B-----5:R-:W-:Y:S05]  /*14760*/  WARPSYNC.COLLECTIVE R15, `(.L_x_1378) ;  /* 0x000000000f087348 */ /* 0x020fea0003c00000 */
[----:B------:R0:W1:Y:S02]  /*14770*/  SHFL.IDX P6, R14, R13, R12, R11 ;  /* 0x0000000c0d0e7389 */ /* 0x00006400000c000b */
[----:B01---5:R-:W-:Y:S01]  /*14780*/  ENDCOLLECTIVE ;  /* 0x000000000000791b */ /* 0x023fe20003800000 */
.L_x_1378:
[----:B------:R-:W-:Y:S05]  /*14790*/  BRA `(.L_x_1379) ;  /* 0xffffffc400b07947 */ /* 0x000fea000383ffff */
.L_x_1329:
[----:B0-----:R0:W1:Y:S02]  /*147a0*/  SYNCS.PHASECHK.TRANS64.TRYWAIT P0, [R19+URZ+0x20880], R20 ;  /* 0x02088014130075a7 */ /* 0x001064000800017f */
[----:B-1----:R-:W-:Y:S05]  /*147b0*/  @!P0 NANOSLEEP.SYNCS 0x989680 ;  /* 0x009896800000895d */ /* 0x002fea0003900000 */
[----:B------:R-:W1:Y:S02]  /*147c0*/  @!P0 SYNCS.PHASECHK.TRANS64 P0, [R19+URZ+0x20880], R20 ;  /* 0x02088014130085a7 */ /* 0x000e64000800007f */
[----:B-1----:R-:W-:Y:S05]  /*147d0*/  @!P0 BRA `(.L_x_1329) ;  /* 0xfffffffc00f08947 */ /* 0x002fea000383ffff */
[----:B------:R-:W-:Y:S05]  /*147e0*/  BRA `(.L_x_1380) ;  /* 0xffffffc8001c7947 */ /* 0x000fea000383ffff */
.L_x_1330:
[----:B------:R-:W-:Y:S01]  /*147f0*/  BSSY B0, `(.L_x_1381) ;  /* 0x0000008000007945 */ /* 0x000fe20003800000 */
[----:B------:R-:W-:Y:S01]  /*14800*/  IMAD.MOV.U32 R13, RZ, RZ, R7 ;  /* 0x000000ffff0d7224 */ /* 0x000fe200078e0007 */
[----:B------:R-:W-:Y:S01]  /*14810*/  MOV R11, 0x181f ;  /* 0x0000181f000b7802 */ /* 0x000fe20000000f00 */
[----:B------:R-:W-:Y:S02]  /*14820*/  IMAD.MOV.U32 R12, RZ, RZ, RZ ;  /* 0x000000ffff0c7224 */ /* 0x000fe400078e00ff */
[----:B------:R-:W-:-:S07]  /*14830*/  IMAD.MOV.U32 R15, RZ, RZ, -0x1 ;  /* 0xffffffffff0f7424 */ /* 0x000fce00078e00ff */
[----:B0-----:R-:W-:Y:S05]  /*14840*/  WARPSYNC.COLLECTIVE R15, `(.L_x_1382) ;  /* 0x000000000f087348 */ /* 0x001fea0003c00000 */
[----:B------:R1:W2:Y:S02]  /*14850*/  SHFL.IDX P6, R14, R13, R12, R11 ;  /* 0x0000000c0d0e7389 */ /* 0x0002a400000c000b */
[----:B012---:R-:W-:Y:S01]  /*14860*/  ENDCOLLECTIVE ;  /* 0x000000000000791b */ /* 0x007fe20003800000 */
.L_x_1382:
[----:B------:R-:W-:Y:S05]  /*14870*/  BSYNC B0 ;  /* 0x0000000000007941 */ /* 0x000fea0003800000 */
.L_x_1381:
[----:B------:R-:W-:Y:S01]  /*14880*/  IMAD.MOV.U32 R13, RZ, RZ, R5 ;  /* 0x000000ffff0d7224 */ /* 0x000fe200078e0005 */
[----:B------:R-:W0:Y:S01]  /*14890*/  LDC R24, c[0x0][0x2f4] ;  /* 0x0000bd00ff187b82 */ /* 0x000e220000000800 */
[----:B------:R-:W-:Y:S01]  /*148a0*/  IMAD.MOV.U32 R12, RZ, RZ, RZ ;  /* 0x000000ffff0c7224 */ /* 0x000fe200078e00ff */
[C---:B------:R-:W-:Y:S01]  /*148b0*/  ISETP.GE.AND P1, PT, R6.reuse, 0x21, PT ;  /* 0x000000210600780c */ /* 0x040fe20003f26270 */
[----:B------:R-:W-:Y:S01]  /*148c0*/  IMAD.MOV.U32 R11, RZ, RZ, 0x181f ;  /* 0x0000181fff0b7424 */ /* 0x000fe200078e00ff */
[----:B------:R-:W-:Y:S01]  /*148d0*/  ISETP.GE.AND P5, PT, R6, 0x31, PT ;  /* 0x000000310600780c */ /* 0x000fe20003fa6270 */
[----:B------:R-:W-:Y:S02]  /*148e0*/  IMAD.MOV.U32 R15, RZ, RZ, -0x1 ;  /* 0xffffffffff0f7424 */ /* 0x000fe400078e00ff */
[----:B------:R-:W-:Y:S02]  /*148f0*/  IMAD.MOV.U32 R3, RZ, RZ, R14 ;  /* 0x000000ffff037224 */ /* 0x000fe400078e000e */
[----:B------:R-:W-:-:S08]  /*14900*/  VIADD R28, R36, UR46 ;  /* 0x0000002e241c7c36 */ /* 0x000fd00008000000 */
[----:B0-----:R-:W-:Y:S05]  /*14910*/  WARPSYNC.COLLECTIVE R15, `(.L_x_1383) ;  /* 0x000000000f087348 */ /* 0x001fea0003c00000 */
[----:B------:R1:W2:Y:S02]  /*14920*/  SHFL.IDX P6, R14, R13, R12, R11 ;  /* 0x0000000c0d0e7389 */ /* 0x0002a400000c000b */
[----:B012---:R-:W-:Y:S01]  /*14930*/  ENDCOLLECTIVE ;  /* 0x000000000000791b */ /* 0x007fe20003800000 */
.L_x_1383:
[CC--:B------:R-:W-:Y:S01]  /*14940*/  ISETP.GE.AND P3, PT, R21.reuse, R24.reuse, PT ;  /* 0x000000181500720c */ /* 0x0c0fe20003f66270 */
[----:B------:R-:W-:Y:S01]  /*14950*/  IMAD.MOV.U32 R13, RZ, RZ, R7 ;  /* 0x000000ffff0d7224 */ /* 0x000fe200078e0007 */
[----:B------:R-:W-:Y:S01]  /*14960*/  ISETP.GE.AND P2, PT, R18, R24, PT ;  /* 0x000000181200720c */ /* 0x000fe20003f46270 */
[----:B------:R-:W-:Y:S01]  /*14970*/  IMAD.MOV.U32 R12, RZ, RZ, 0x1 ;  /* 0x00000001ff0c7424 */ /* 0x000fe200078e00ff */
[----:B------:R-:W-:-:S13]  /*14980*/  IADD3 R2, P0, R21, R14, RZ ;  /* 0x0000000e15027210 */ /* 0x000fda0007f1e0ff */
[----:B------:R-:W-:Y:S05]  /*14990*/  WARPSYNC.COLLECTIVE R15, `(.L_x_1384) ;  /* 0x000000000f087348 */ /* 0x000fea0003c00000 */
[----:B------:R0:W1:Y:S02]  /*149a0*/  SHFL.IDX P6, R14, R13, R12, R11 ;  /* 0x0000000c0d0e7389 */ /* 0x00006400000c000b */
[----:B01----:R-:W-:Y:S01]  /*149b0*/  ENDCOLLECTIVE ;  /* 0x000000000000791b */ /* 0x003fe20003800000 */
.L_x_1384:
        /* <DEDUP_REMOVED lines=13> */
.L_x_1385:
[----:B------:R-:W-:Y:S01]  /*14a90*/  MOV R13, R7 ;  /* 0x00000007000d7202 */ /* 0x000fe20000000f00 */
[----:B------:R-:W-:Y:S01]  /*14aa0*/  IMAD.MOV.U32 R12, RZ, RZ, 0x2 ;  /* 0x00000002ff0c7424 */ /* 0x000fe200078e00ff */
[----:B------:R-:W-:-:S13]  /*14ab0*/  IADD3 R2, P0, R21, R14, RZ ;  /* 0x0000000e15027210 */ /* 0x000fda0007f1e0ff */
[----:B------:R-:W-:Y:S05]  /*14ac0*/  WARPSYNC.COLLECTIVE R15, `(.L_x_1386) ;  /* 0x000000000f087348 */ /* 0x000fea0003c00000 */
[----:B------:R0:W1:Y:S02]  /*14ad0*/  SHFL.IDX P6, R14, R13, R12, R11 ;  /* 0x0000000c0d0e7389 */ /* 0x00006400000c000b */
[----:B01----:R-:W-:Y:S01]  /*14ae0*/  ENDCOLLECTIVE ;  /* 0x000000000000791b */ /* 0x003fe20003800000 */
.L_x_1386:
        /* <DEDUP_REMOVED lines=13> */
.L_x_1387:
[----:B------:R-:W-:Y:S02]  /*14bc0*/  IMAD.MOV.U32 R13, RZ, RZ, R7 ;  /* 0x000000ffff0d7224 */ /* 0x000fe400078e0007 */
[----:B------:R-:W-:Y:S01]  /*14bd0*/  IMAD.MOV.U32 R12, RZ, RZ, 0x3 ;  /* 0x00000003ff0c7424 */ /* 0x000fe200078e00ff */
[----:B------:R-:W-:-:S13]  /*14be0*/  IADD3 R2, P0, R21, R14, RZ ;  /* 0x0000000e15027210 */ /* 0x000fda0007f1e0ff */
[----:B------:R-:W-:Y:S05]  /*14bf0*/  WARPSYNC.COLLECTIVE R15, `(.L_x_1388) ;  /* 0x000000000f087348 */ /* 0x000fea0003c00000 */
[----:B------:R0:W1:Y:S02]  /*14c00*/  SHFL.IDX P6, R14, R13, R12, R11 ;  /* 0x0000000c0d0e7389 */ /* 0x00006400000c000b */
[----:B01----:R-:W-:Y:S01]  /*14c10*/  ENDCOLLECTIVE ;  /* 0x000000000000791b */ /* 0x003fe20003800000 */
.L_x_1388:
        /* <DEDUP_REMOVED lines=12> */
.L_x_1389:
[----:B------:R-:W-:Y:S01]  /*14ce0*/  @!PT LDS RZ, [RZ] ;  /* 0x00000000fffff984 */ /* 0x000fe20000000800 */
[----:B------:R-:W-:Y:S01]  /*14cf0*/  @!PT LDS RZ, [RZ] ;  /* 0x00000000fffff984 */ /* 0x000fe20000000800 */
[----:B------:R-:W-:Y:S01]  /*14d00*/  @!PT LDS RZ, [RZ] ;  /* 0x00000000fffff984 */ /* 0x000fe20000000800 */
[----:B------:R1:W-:Y:S01]  /*14d10*/  LDGSTS.E.BYPASS.LTC128B.128 [R28+0xb400], desc[UR50][R2.64+0x80], !P0 ;  /* 0x0b400080021c7fae */ /* 0x0003e2000c101d72 */
[----:B------:R-:W-:Y:S01]  /*14d20*/  ISETP.GE.AND P0, PT, R6, 0x11, PT ;  /* 0x000000110600780c */ /* 0x000fe20003f06270 */
[----:B------:R-:W-:-:S12]  /*14d30*/  BRA `(.L_x_1390) ;  /* 0xffffffc400d47947 */ /* 0x000fd8000383ffff */
.L_x_1333:
[----:B-1----:R1:W2:Y:S02]  /*14d40*/  SYNCS.PHASECHK.TRANS64.TRYWAIT P2, [R19+URZ+0x20840], R20 ;  /* 0x02084014130075a7 */ /* 0x0022a4000804017f */
[----:B--2---:R-:W-:Y:S05]  /*14d50*/  @!P2 NANOSLEEP.SYNCS 0x989680 ;  /* 0x009896800000a95d */ /* 0x004fea0003900000 */
[----:B------:R-:W2:Y:S02]  /*14d60*/  @!P2 SYNCS.PHASECHK.TRANS64 P2, [R19+URZ+0x20840], R20 ;  /* 0x020840141300a5a7 */ /* 0x000ea4000804007f */
[----:B--2---:R-:W-:Y:S05]  /*14d70*/  @!P2 BRA `(.L_x_1333) ;  /* 0xfffffffc00f0a947 */ /* 0x004fea000383ffff */
[----:B------:R-:W-:Y:S05]  /*14d80*/  BRA `(.L_x_1391) ;  /* 0xffffffc8001c7947 */ /* 0x000fea000383ffff */
.L_x_1334:
        /* <DEDUP_REMOVED lines=8> */
.L_x_1393:
[----:B------:R-:W-:Y:S05]  /*14e10*/  BSYNC B0 ;  /* 0x0000000000007941 */ /* 0x000fea0003800000 */
.L_x_1392:
        /* <DEDUP_REMOVED lines=8> */
.L_x_1394:
[----:B------:R-:W-:Y:S02]  /*14ea0*/  IMAD.MOV.U32 R13, RZ, RZ, R4 ;  /* 0x000000ffff0d7224 */ /* 0x000fe400078e0004 */
[----:B------:R-:W-:Y:S01]  /*14eb0*/  IMAD.MOV.U32 R12, RZ, RZ, 0x1 ;  /* 0x00000001ff0c7424 */ /* 0x000fe200078e00ff */
[C---:B------:R-:W-:Y:S02]  /*14ec0*/  ISETP.GE.AND P6, PT, R25.reuse, R6, PT ;  /* 0x000000061900720c */ /* 0x040fe40003fc6270 */
[----:B------:R-:W-:-:S05]  /*14ed0*/  @P4 IADD3 R14, P2, R25, R14, RZ ;  /* 0x0000000e190e4210 */ /* 0x000fca0007f5e0ff */
[----:B------:R-:W-:Y:S02]  /*14ee0*/  @P4 IMAD.X R3, RZ, RZ, R2, P2 ;  /* 0x000000ffff034224 */ /* 0x000fe400010e0602 */
[----:B------:R-:W-:-:S05]  /*14ef0*/  @P4 IMAD.MOV.U32 R2, RZ, RZ, R14 ;  /* 0x000000ffff024224 */ /* 0x000fca00078e000e */
[----:B------:R-:W-:Y:S01]  /*14f00*/  @!PT LDS RZ, [RZ] ;  /* 0x00000000fffff984 */ /* 0x000fe20000000800 */
[----:B------:R-:W-:Y:S01]  /*14f10*/  @!PT LDS RZ, [RZ] ;  /* 0x00000000fffff984 */ /* 0x000fe20000000800 */
[----:B------:R-:W-:Y:S01]  /*14f20*/  @!PT LDS RZ, [RZ] ;  /* 0x00000000fffff984 */ /* 0x000fe20000000800 */
[----:B------:R0:W-:Y:S02]  /*14f30*/  @P4 LDGSTS.E.BYPASS.LTC128B.128 [R28+0x18400], desc[UR50][R2.64], !P6 ;  /* 0x18400000021c4fae */ /* 0x0001e4000f101d72 */
[----:B0-----:R-:W-:Y:S05]  /*14f40*/  WARPSYNC.COLLECTIVE R15, `(.L_x_1395) ;  /* 0x000000000f087348 */ /* 0x001fea0003c00000 */
[----:B------:R1:W2:Y:S02]  /*14f50*/  SHFL.IDX P6, R14, R13, R12, R11 ;  /* 0x0000000c0d0e7389 */ /* 0x0002a400000c000b */
[----:B012---:R-:W-:Y:S01]  /*14f60*/  ENDCOLLECTIVE ;  /* 0x000000000000791b */ /* 0x007fe20003800000 */
.L_x_1395:
        /* <DEDUP_REMOVED lines=10> */
.L_x_1396:
[----:B------:R-:W-:Y:S01]  /*15010*/  MOV R13, R4 ;  /* 0x00000004000d7202 */ /* 0x000fe20000000f00 */
[----:B------:R-:W-:Y:S01]  /*15020*/  IMAD.MOV.U32 R12, RZ, RZ, 0x2 ;  /* 0x00000002ff0c7424 */ /* 0x000fe200078e00ff */
[----:B------:R-:W-:-:S05]  /*15030*/  @P0 IADD3 R14, P2, R25, R14, RZ ;  /* 0x0000000e190e0210 */ /* 0x000fca0007f5e0ff */
[----:B------:R-:W-:-:S08]  /*15040*/  @P0 IMAD.MOV.U32 R2, RZ, RZ, R14 ;  /* 0x000000ffff020224 */ /* 0x000fd000078e000e */
[----:B------:R-:W-:Y:S05]  /*15050*/  WARPSYNC.COLLECTIVE R15, `(.L_x_1397) ;  /* 0x000000000f087348 */ /* 0x000fea0003c00000 */
[----:B------:R0:W1:Y:S02]  /*15060*/  SHFL.IDX P6, R14, R13, R12, R11 ;  /* 0x0000000c0d0e7389 */ /* 0x00006400000c000b */
[----:B01----:R-:W-:Y:S01]  /*15070*/  ENDCOLLECTIVE ;  /* 0x000000000000791b */ /* 0x003fe20003800000 */
.L_x_1397:
[----:B------:R-:W-:-:S04]  /*15080*/  @P0 IMAD.X R5, RZ, RZ, R5, P2 ;  /* 0x000000ffff050224 */ /* 0x000fc800010e0605 */
        /* <DEDUP_REMOVED lines=11> */
.L_x_1398:
[----:B------:R-:W-:Y:S02]  /*15140*/  IMAD.MOV.U32 R13, RZ, RZ, R4 ;  /* 0x000000ffff0d7224 */ /* 0x000fe400078e0004 */
[----:B------:R-:W-:Y:S01]  /*15150*/  IMAD.MOV.U32 R12, RZ, RZ, 0x3 ;  /* 0x00000003ff0c7424 */ /* 0x000fe200078e00ff */
[----:B------:R-:W-:-:S05]  /*15160*/  @P1 IADD3 R14, P0, R25, R14, RZ ;  /* 0x0000000e190e1210 */ /* 0x000fca0007f1e0ff */
[----:B------:R-:W-:-:S08]  /*15170*/  @P1 IMAD.MOV.U32 R2, RZ, RZ, R14 ;  /* 0x000000ffff021224 */ /* 0x000fd000078e000e */
[----:B------:R-:W-:Y:S05]  /*15180*/  WARPSYNC.COLLECTIVE R15, `(.L_x_1399) ;  /* 0x000000000f087348 */ /* 0x000fea0003c00000 */
[----:B------:R0:W1:Y:S02]  /*15190*/  SHFL.IDX P6, R14, R13, R12, R11 ;  /* 0x0000000c0d0e7389 */ /* 0x00006400000c000b */
[----:B01----:R-:W-:Y:S01]  /*151a0*/  ENDCOLLECTIVE ;  /* 0x000000000000791b */ /* 0x003fe20003800000 */
.L_x_1399:
        /* <DEDUP_REMOVED lines=12> */
.L_x_1400:
[----:B------:R-:W-:Y:S05]  /*15270*/  BRA `(.L_x_1401) ;  /* 0xffffffc400b47947 */ /* 0x000fea000383ffff */
.L_x_1337:
[----:B------:R-:W-:Y:S01]  /*15280*/  IMAD.MOV.U32 R13, RZ, RZ, R4 ;  /* 0x000000ffff0d7224 */ /* 0x000fe200078e0004 */
[----:B------:R-:W-:Y:S01]  /*15290*/  MOV R11, 0x181f ;  /* 0x0000181f000b7802 */ /* 0x000fe20000000f00 */
[----:B------:R-:W-:Y:S02]  /*152a0*/  IMAD.MOV.U32 R12, RZ, RZ, RZ ;  /* 0x000000ffff0c7224 */ /* 0x000fe400078e00ff */
[----:B------:R-:W-:Y:S02]  /*152b0*/  IMAD.MOV.U32 R15, RZ, RZ, -0x1 ;  /* 0xffffffffff0f7424 */ /* 0x000fe400078e00ff */
[----:B------:R-:W-:-:S07]  /*152c0*/  VIADD R6, R22, UR41 ;  /* 0x0000002916067c36 */ /* 0x000fce0008000000 */
[----:B------:R-:W-:Y:S05]  /*152d0*/  WARPSYNC.COLLECTIVE R15, `(.L_x_1402) ;  /* 0x000000000f087348 */ /* 0x000fea0003c00000 */
[----:B------:R0:W1:Y:S02]  /*152e0*/  SHFL.IDX P6, R14, R13, R12, R11 ;  /* 0x0000000c0d0e7389 */ /* 0x00006400000c000b */
[----:B01----:R-:W-:Y:S01]  /*152f0*/  ENDCOLLECTIVE ;  /* 0x000000000000791b */ /* 0x003fe20003800000 */
.L_x_1402:
[----:B------:R-:W-:Y:S02]  /*15300*/  VIADD R8, R6, 0x10 ;  /* 0x0000001006087836 */ /* 0x000fe40000000000 */
[----:B------:R-:W-:Y:S02]  /*15310*/  IMAD.MOV.U32 R13, RZ, RZ, R0 ;  /* 0x000000ffff0d7224 */ /* 0x000fe400078e0000 */
[----:B------:R-:W-:-:S07]  /*15320*/  IMAD.MOV.U32 R2, RZ, RZ, R14 ;  /* 0x000000ffff027224 */ /* 0x000fce00078e000e */
[----:B------:R-:W-:Y:S05]  /*15330*/  WARPSYNC.COLLECTIVE R15, `(.L_x_1403) ;  /* 0x000000000f087348 */ /* 0x000fea0003c00000 */
[----:B------:R0:W1:Y:S02]  /*15340*/  SHFL.IDX P6, R14, R13, R12, R11 ;  /* 0x0000000c0d0e7389 */ /* 0x00006400000c000b */
[----:B01----:R-:W-:Y:S01]  /*15350*/  ENDCOLLECTIVE ;  /* 0x000000000000791b */ /* 0x003fe20003800000 */
.L_x_1403:
[----:B------:R-:W-:Y:S02]  /*15360*/  ULDC UR4, c[0x0][0x288] ;  /* 0x0000a20000047ab9 */ /* 0x000fe40000000800 */
[----:B------:R-:W-:-:S05]  /*15370*/  IMAD R5, R5, UR4, RZ ;  /* 0x0000000405057c24 */ /* 0x000fca000f8e02ff */
[----:B------:R-:W-:Y:S01]  /*15380*/  ISETP.GE.AND P2, PT, R6, R5, PT ;  /* 0x000000050600720c */ /* 0x000fe20003f46270 */
[----:B------:R-:W-:Y:S02]  /*15390*/  IMAD.MOV.U32 R13, RZ, RZ, R4 ;  /* 0x000000ffff0d7224 */ /* 0x000fe400078e0004 */
[----:B------:R-:W-:-:S10]  /*153a0*/  IMAD.MOV.U32 R12, RZ, RZ, 0x1 ;  /* 0x00000001ff0c7424 */ /* 0x000fd400078e00ff */
[----:B------:R-:W-:-:S05]  /*153b0*/  @!P2 IADD3 R14, P3, R25, R14, RZ ;  /* 0x0000000e190ea210 */ /* 0x000fca0007f7e0ff */
[----:B------:R-:W-:Y:S02]  /*153c0*/  @!P2 IMAD.X R3, RZ, RZ, R2, P3 ;  /* 0x000000ffff03a224 */ /* 0x000fe400018e0602 */
[----:B------:R-:W-:-:S07]  /*153d0*/  @!P2 IMAD.MOV.U32 R2, RZ, RZ, R14 ;  /* 0x000000ffff02a224 */ /* 0x000fce00078e000e */
[----:B------:R-:W-:Y:S05]  /*153e0*/  WARPSYNC.COLLECTIVE R15, `(.L_x_1404) ;  /* 0x000000000f087348 */ /* 0x000fea0003c00000 */
[----:B------:R0:W1:Y:S02]  /*153f0*/  SHFL.IDX P6, R14, R13, R12, R11 ;  /* 0x0000000c0d0e7389 */ /* 0x00006400000c000b */
[----:B01----:R-:W-:Y:S01]  /*15400*/  ENDCOLLECTIVE ;  /* 0x000000000000791b */ /* 0x003fe20003800000 */
.L_x_1404:
        /* <DEDUP_REMOVED lines=12> */
.L_x_1405:
        /* <DEDUP_REMOVED lines=8> */
.L_x_1406:
        /* <DEDUP_REMOVED lines=13> */
.L_x_1407:
[----:B------:R-:W-:Y:S02]  /*15620*/  IMAD.MOV.U32 R13, RZ, RZ, R4 ;  /* 0x000000ffff0d7224 */ /* 0x000fe400078e0004 */
[----:B------:R-:W-:Y:S01]  /*15630*/  IMAD.MOV.U32 R12, RZ, RZ, 0x3 ;  /* 0x00000003ff0c7424 */ /* 0x000fe200078e00ff */
[----:B------:R-:W-:-:S05]  /*15640*/  @!P2 IADD3 R14, P3, R25, R14, RZ ;  /* 0x0000000e190ea210 */ /* 0x000fca0007f7e0ff */
[----:B------:R-:W-:-:S08]  /*15650*/  @!P2 IMAD.MOV.U32 R2, RZ, RZ, R14 ;  /* 0x000000ffff02a224 */ /* 0x000fd000078e000e */
[----:B------:R-:W-:Y:S05]  /*15660*/  WARPSYNC.COLLECTIVE R15, `(.L_x_1408) ;  /* 0x000000000f087348 */ /* 0x000fea0003c00000 */
[----:B------:R0:W1:Y:S02]  /*15670*/  SHFL.IDX P6, R14, R13, R12, R11 ;  /* 0x0000000c0d0e7389 */ /* 0x00006400000c000b */
[----:B01----:R-:W-:Y:S01]  /*15680*/  ENDCOLLECTIVE ;  /* 0x000000000000791b */ /* 0x003fe20003800000 */
.L_x_1408:
        /* <DEDUP_REMOVED lines=9> */
[----:B------:R-:W-:Y:S01]  /*15720*/  VIADD R8, R6, 0x40 ;  /* 0x0000004006087836 */ /* 0x000fe20000000000 */
[----:B------:R-:W-:-:S11]  /*15730*/  MOV R7, R14 ;  /* 0x0000000e00077202 */ /* 0x000fd60000000f00 */
[----:B0-----:R-:W-:Y:S05]  /*15740*/  WARPSYNC.COLLECTIVE R15, `(.L_x_1409) ;  /* 0x000000000f087348 */ /* 0x001fea0003c00000 */
[----:B------:R1:W2:Y:S02]  /*15750*/  SHFL.IDX P6, R14, R13, R12, R11 ;  /* 0x0000000c0d0e7389 */ /* 0x0002a400000c000b */
[----:B012---:R-:W-:Y:S01]  /*15760*/  ENDCOLLECTIVE ;  /* 0x000000000000791b */ /* 0x007fe20003800000 */
.L_x_1409:
[----:B------:R-:W-:Y:S02]  /*15770*/  IMAD.MOV.U32 R13, RZ, RZ, R4 ;  /* 0x000000ffff0d7224 */ /* 0x000fe400078e0004 */
[----:B------:R-:W-:Y:S01]  /*15780*/  IMAD.MOV.U32 R12, RZ, RZ, 0x4 ;  /* 0x00000004ff0c7424 */ /* 0x000fe200078e00ff */
[----:B------:R-:W-:-:S05]  /*15790*/  @!P2 IADD3 R14, P3, R25, R14, RZ ;  /* 0x0000000e190ea210 */ /* 0x000fca0007f7e0ff */
[----:B------:R-:W-:-:S08]  /*157a0*/  @!P2 IMAD.MOV.U32 R2, RZ, RZ, R14 ;  /* 0x000000ffff02a224 */ /* 0x000fd000078e000e */
[----:B------:R-:W-:Y:S05]  /*157b0*/  WARPSYNC.COLLECTIVE R15, `(.L_x_1410) ;  /* 0x000000000f087348 */ /* 0x000fea0003c00000 */
[----:B------:R0:W1:Y:S02]  /*157c0*/  SHFL.IDX P6, R14, R13, R12, R11 ;  /* 0x0000000c0d0e7389 */ /* 0x00006400000c000b */
[----:B01----:R-:W-:Y:S01]  /*157d0*/  ENDCOLLECTIVE ;  /* 0x000000000000791b */ /* 0x003fe20003800000 */
.L_x_1410:
        /* <DEDUP_REMOVED lines=8> */
[----:B------:R-:W-:Y:S02]  /*15860*/  ISETP.GE.AND P2, PT, R8, R5, PT ;  /* 0x000000050800720c */ /* 0x000fe40003f46270 */
[----:B------:R-:W-:Y:S01]  /*15870*/  IADD3 R8, R6, 0x50, RZ ;  /* 0x0000005006087810 */ /* 0x000fe20007ffe0ff */
[----:B------:R-:W-:-:S10]  /*15880*/  IMAD.MOV.U32 R7, RZ, RZ, R14 ;  /* 0x000000ffff077224 */ /* 0x000fd400078e000e */
[----:B0-----:R-:W-:Y:S05]  /*15890*/  WARPSYNC.COLLECTIVE R15, `(.L_x_1411) ;  /* 0x000000000f087348 */ /* 0x001fea0003c00000 */
[----:B------:R1:W2:Y:S02]  /*158a0*/  SHFL.IDX P6, R14, R13, R12, R11 ;  /* 0x0000000c0d0e7389 */ /* 0x0002a400000c000b */
[----:B012---:R-:W-:Y:S01]  /*158b0*/  ENDCOLLECTIVE ;  /* 0x000000000000791b */ /* 0x007fe20003800000 */
.L_x_1411:
[----:B------:R-:W-:Y:S02]  /*158c0*/  IMAD.MOV.U32 R13, RZ, RZ, R4 ;  /* 0x000000ffff0d7224 */ /* 0x000fe400078e0004 */
[----:B------:R-:W-:Y:S01]  /*158d0*/  IMAD.MOV.U32 R12, RZ, RZ, 0x5 ;  /* 0x00000005ff0c7424 */ /* 0x000fe200078e00ff */
[----:B------:R-:W-:-:S05]  /*158e0*/  @!P2 IADD3 R14, P3, R25, R14, RZ ;  /* 0x0000000e190ea210 */ /* 0x000fca0007f7e0ff */
[----:B------:R-:W-:-:S08]  /*158f0*/  @!P2 IMAD.MOV.U32 R2, RZ, RZ, R14 ;  /* 0x000000ffff02a224 */ /* 0x000fd000078e000e */
[----:B------:R-:W-:Y:S05]  /*15900*/  WARPSYNC.COLLECTIVE R15, `(.L_x_1412) ;  /* 0x000000000f087348 */ /* 0x000fea0003c00000 */
[----:B------:R0:W1:Y:S02]  /*15910*/  SHFL.IDX P6, R14, R13, R12, R11 ;  /* 0x0000000c0d0e7389 */ /* 0x00006400000c000b */
[----:B01----:R-:W-:Y:S01]  /*15920*/  ENDCOLLECTIVE ;  /* 0x000000000000791b */ /* 0x003fe20003800000 */
.L_x_1412:
        /* <DEDUP_REMOVED lines=14> */
.L_x_1413:
[----:B------:R-:W-:Y:S02]  /*15a10*/  IMAD.MOV.U32 R13, RZ, RZ, R4 ;  /* 0x000000ffff0d7224 */ /* 0x000fe400078e0004 */
[----:B------:R-:W-:Y:S01]  /*15a20*/  IMAD.MOV.U32 R12, RZ, RZ, 0x6 ;  /* 0x00000006ff0c7424 */ /* 0x000fe200078e00ff */
[----:B------:R-:W-:-:S05]  /*15a30*/  @!P2 IADD3 R14, P3, R25, R14, RZ ;  /* 0x0000000e190ea210 */ /* 0x000fca0007f7e0ff */
[----:B------:R-:W-:-:S08]  /*15a40*/  @!P2 IMAD.MOV.U32 R2, RZ, RZ, R14 ;  /* 0x000000ffff02a224 */ /* 0x000fd000078e000e */
[----:B------:R-:W-:Y:S05]  /*15a50*/  WARPSYNC.COLLECTIVE R15, `(.L_x_1414) ;  /* 0x000000000f087348 */ /* 0x000fea0003c00000 */
[----:B------:R0:W1:Y:S02]  /*15a60*/  SHFL.IDX P6, R14, R13, R12, R11 ;  /* 0x0000000c0d0e7389 */ /* 0x00006400000c000b */
[----:B01----:R-:W-:Y:S01]  /*15a70*/  ENDCOLLECTIVE ;  /* 0x000000000000791b */ /* 0x003fe20003800000 */
.L_x_1414:
        /* <DEDUP_REMOVED lines=13> */
.L_x_1415:
        /* <DEDUP_REMOVED lines=8> */
.L_x_1416:
        /* <DEDUP_REMOVED lines=11> */
.L_x_1417:
[----:B------:R-:W-:Y:S05]  /*15c80*/  BRA `(.L_x_1418) ;  /* 0xffffffc400c07947 */ /* 0x000fea000383ffff */
.L_x_1340:
[----:B---3--:R3:W4:Y:S02]  /*15c90*/  SYNCS.PHASECHK.TRANS64.TRYWAIT P1, [R19+URZ+0x20820], R0 ;  /* 0x02082000130075a7 */ /* 0x008724000802017f */
[----:B----4-:R-:W-:Y:S05]  /*15ca0*/  @!P1 NANOSLEEP.SYNCS 0x989680 ;  /* 0x009896800000995d */ /* 0x010fea0003900000 */
[----:B------:R-:W4:Y:S02]  /*15cb0*/  @!P1 SYNCS.PHASECHK.TRANS64 P1, [R19+URZ+0x20820], R0 ;  /* 0x02082000130095a7 */ /* 0x000f24000802007f */
[----:B----4-:R-:W-:Y:S05]  /*15cc0*/  @!P1 BRA `(.L_x_1340) ;  /* 0xfffffffc00f09947 */ /* 0x010fea000383ffff */
[----:B------:R-:W-:Y:S05]  /*15cd0*/  BRA `(.L_x_1419) ;  /* 0xffffffc800087947 */ /* 0x000fea000383ffff */
.L_x_1343:
[----:B0-----:R0:W1:Y:S02]  /*15ce0*/  SYNCS.PHASECHK.TRANS64.TRYWAIT P1, [R4+URZ+0x20880], R17 ;  /* 0x02088011040075a7 */ /* 0x001064000802017f */
[----:B-1----:R-:W-:Y:S05]  /*15cf0*/  @!P1 NANOSLEEP.SYNCS 0x989680 ;  /* 0x009896800000995d */ /* 0x002fea0003900000 */
[----:B------:R-:W1:Y:S02]  /*15d00*/  @!P1 SYNCS.PHASECHK.TRANS64 P1, [R4+URZ+0x20880], R17 ;  /* 0x02088011040095a7 */ /* 0x000e64000802007f */
[----:B-1----:R-:W-:Y:S05]  /*15d10*/  @!P1 BRA `(.L_x_1343) ;  /* 0xfffffffc00f09947 */ /* 0x002fea000383ffff */
[----:B------:R-:W-:Y:S05]  /*15d20*/  BRA `(.L_x_1420) ;  /* 0xffffffcc00007947 */ /* 0x000fea000383ffff */
.L_x_1344:
        /* <DEDUP_REMOVED lines=8> */
.L_x_1422:
[----:B------:R-:W-:Y:S05]  /*15db0*/  BSYNC B0 ;  /* 0x0000000000007941 */ /* 0x000fea0003800000 */
.L_x_1421:
[----:B------:R-:W-:Y:S01]  /*15dc0*/  IMAD.MOV.U32 R13, RZ, RZ, R18 ;  /* 0x000000ffff0d7224 */ /* 0x000fe200078e0012 */
[----:B------:R-:W-:Y:S01]  /*15dd0*/  MOV R12, RZ ;  /* 0x000000ff000c7202 */ /* 0x000fe20000000f00 */
[----:B------:R-:W-:Y:S02]  /*15de0*/  IMAD.MOV.U32 R11, RZ, RZ, 0x181f ;  /* 0x0000181fff0b7424 */ /* 0x000fe400078e00ff */
[----:B------:R-:W-:Y:S02]  /*15df0*/  IMAD.MOV.U32 R15, RZ, RZ, -0x1 ;  /* 0xffffffffff0f7424 */ /* 0x000fe400078e00ff */
[----:B------:R-:W-:Y:S02]  /*15e00*/  IMAD.MOV.U32 R3, RZ, RZ, R14 ;  /* 0x000000ffff037224 */ /* 0x000fe400078e000e */
[----:B------:R-:W-:-:S07]  /*15e10*/  IMAD R19, R0, 0x4000, R28 ;  /* 0x0000400000137824 */ /* 0x000fce00078e021c */
[----:B------:R-:W-:Y:S05]  /*15e20*/  WARPSYNC.COLLECTIVE R15, `(.L_x_1423) ;  /* 0x000000000f087348 */ /* 0x000fea0003c00000 */
[----:B------:R0:W1:Y:S02]  /*15e30*/  SHFL.IDX P6, R14, R13, R12, R11 ;  /* 0x0000000c0d0e7389 */ /* 0x00006400000c000b */
[----:B01----:R-:W-:Y:S01]  /*15e40*/  ENDCOLLECTIVE ;  /* 0x000000000000791b */ /* 0x003fe20003800000 */
.L_x_1423:
[----:B------:R-:W-:Y:S02]  /*15e50*/  IMAD.MOV.U32 R13, RZ, RZ, R20 ;  /* 0x000000ffff0d7224 */ /* 0x000fe400078e0014 */
[----:B------:R-:W-:Y:S01]  /*15e60*/  IMAD.MOV.U32 R12, RZ, RZ, 0x1 ;  /* 0x00000001ff0c7424 */ /* 0x000fe200078e00ff */
[----:B------:R-:W-:-:S13]  /*15e70*/  IADD3 R2, P1, R23, R14, RZ ;  /* 0x0000000e17027210 */ /* 0x000fda0007f3e0ff */
[----:B------:R-:W-:Y:S05]  /*15e80*/  WARPSYNC.COLLECTIVE R15, `(.L_x_1424) ;  /* 0x000000000f087348 */ /* 0x000fea0003c00000 */
[----:B------:R0:W1:Y:S02]  /*15e90*/  SHFL.IDX P6, R14, R13, R12, R11 ;  /* 0x0000000c0d0e7389 */ /* 0x00006400000c000b */
[----:B01----:R-:W-:Y:S01]  /*15ea0*/  ENDCOLLECTIVE ;  /* 0x000000000000791b */ /* 0x003fe20003800000 */
.L_x_1424:
        /* <DEDUP_REMOVED lines=11> */
.L_x_1425:
[----:B------:R-:W-:Y:S02]  /*15f60*/  IMAD.MOV.U32 R13, RZ, RZ, R20 ;  /* 0x000000ffff0d7224 */ /* 0x000fe400078e0014 */
[----:B------:R-:W-:Y:S02]  /*15f70*/  IMAD.MOV.U32 R12, RZ, RZ, 0x2 ;  /* 0x00000002ff0c7424 */ /* 0x000fe400078e00ff */
[----:B------:R-:W-:-:S05]  /*15f80*/  IMAD.MOV.U32 R11, RZ, RZ, R14 ;  /* 0x000000ffff0b7224 */ /* 0x000fca00078e000e */
[----:B------:R-:W-:Y:S02]  /*15f90*/  IADD3 R2, P1, R23, R11, RZ ;  /* 0x0000000b17027210 */ /* 0x000fe40007f3e0ff */
[----:B------:R-:W-:-:S03]  /*15fa0*/  MOV R11, 0x181f ;  /* 0x0000181f000b7802 */ /* 0x000fc60000000f00 */
[----:B------:R-:W-:-:S08]  /*15fb0*/  IMAD.X R3, RZ, RZ, R21, P1 ;  /* 0x000000ffff037224 */ /* 0x000fd000008e0615 */
[----:B------:R-:W-:Y:S05]  /*15fc0*/  WARPSYNC.COLLECTIVE R15, `(.L_x_1426) ;  /* 0x000000000f087348 */ /* 0x000fea0003c00000 */
[----:B------:R0:W1:Y:S02]  /*15fd0*/  SHFL.IDX P6, R14, R13, R12, R11 ;  /* 0x0000000c0d0e7389 */ /* 0x00006400000c000b */
[----:B01----:R-:W-:Y:S01]  /*15fe0*/  ENDCOLLECTIVE ;  /* 0x000000000000791b */ /* 0x003fe20003800000 */
.L_x_1426:
        /* <DEDUP_REMOVED lines=10> */
.L_x_1427:
[----:B------:R-:W-:Y:S02]  /*16090*/  IMAD.MOV.U32 R13, RZ, RZ, R20 ;  /* 0x000000ffff0d7224 */ /* 0x000fe400078e0014 */
[----:B------:R-:W-:-:S05]  /*160a0*/  IMAD.MOV.U32 R12, RZ, RZ, R14 ;  /* 0x000000ffff0c7224 */ /* 0x000fca00078e000e */
[----:B------:R-:W-:Y:S01]  /*160b0*/  IADD3 R2, P1, R23, R12, RZ ;  /* 0x0000000c17027210 */ /* 0x000fe20007f3e0ff */
[----:B------:R-:W-:-:S04]  /*160c0*/  IMAD.MOV.U32 R12, RZ, RZ, 0x3 ;  /* 0x00000003ff0c7424 */ /* 0x000fc800078e00ff */
[----:B------:R-:W-:-:S08]  /*160d0*/  IMAD.X R3, RZ, RZ, R22, P1 ;  /* 0x000000ffff037224 */ /* 0x000fd000008e0616 */
[----:B------:R-:W-:Y:S05]  /*160e0*/  WARPSYNC.COLLECTIVE R15, `(.L_x_1428) ;  /* 0x000000000f087348 */ /* 0x000fea0003c00000 */
[----:B------:R0:W1:Y:S02]  /*160f0*/  SHFL.IDX P6, R14, R13, R12, R11 ;  /* 0x0000000c0d0e7389 */ /* 0x00006400000c000b */
[----:B01----:R-:W-:Y:S01]  /*16100*/  ENDCOLLECTIVE ;  /* 0x000000000000791b */ /* 0x003fe20003800000 */
.L_x_1428:
        /* <DEDUP_REMOVED lines=10> */
.L_x_1429:
[----:B------:R-:W-:Y:S05]  /*161b0*/  BRA `(.L_x_1430) ;  /* 0xffffffc800b47947 */ /* 0x000fea000383ffff */
.L_x_1347:
[----:B-1----:R1:W2:Y:S02]  /*161c0*/  SYNCS.PHASECHK.TRANS64.TRYWAIT P1, [R4+URZ+0x20840], R17 ;  /* 0x02084011040075a7 */ /* 0x0022a4000802017f */
[----:B--2---:R-:W-:Y:S05]  /*161d0*/  @!P1 NANOSLEEP.SYNCS 0x989680 ;  /* 0x009896800000995d */ /* 0x004fea0003900000 */
[----:B------:R-:W2:Y:S02]  /*161e0*/  @!P1 SYNCS.PHASECHK.TRANS64 P1, [R4+URZ+0x20840], R17 ;  /* 0x02084011040095a7 */ /* 0x000ea4000802007f */
[----:B--2---:R-:W-:Y:S05]  /*161f0*/  @!P1 BRA `(.L_x_1347) ;  /* 0xfffffffc00f09947 */ /* 0x004fea000383ffff */
[----:B------:R-:W-:Y:S05]  /*16200*/  BRA `(.L_x_1431) ;  /* 0xffffffc800f87947 */ /* 0x000fea000383ffff */
.L_x_1348:
        /* <DEDUP_REMOVED lines=8> */
.L_x_1433:
[----:B------:R-:W-:Y:S05]  /*16290*/  BSYNC B0 ;  /* 0x0000000000007941 */ /* 0x000fea0003800000 */
.L_x_1432:
[----:B------:R-:W-:Y:S01]  /*162a0*/  IMAD.MOV.U32 R13, RZ, RZ, R8 ;  /* 0x000000ffff0d7224 */ /* 0x000fe200078e0008 */
[----:B------:R-:W-:Y:S01]  /*162b0*/  MOV R3, R14 ;  /* 0x0000000e00037202 */ /* 0x000fe20000000f00 */
[----:B------:R-:W-:Y:S02]  /*162c0*/  IMAD.MOV.U32 R12, RZ, RZ, RZ ;  /* 0x000000ffff0c7224 */ /* 0x000fe400078e00ff */
[----:B------:R-:W-:Y:S02]  /*162d0*/  IMAD.MOV.U32 R11, RZ, RZ, 0x181f ;  /* 0x0000181fff0b7424 */ /* 0x000fe400078e00ff */
[----:B------:R-:W-:Y:S02]  /*162e0*/  IMAD.MOV.U32 R15, RZ, RZ, -0x1 ;  /* 0xffffffffff0f7424 */ /* 0x000fe400078e00ff */
[----:B------:R-:W-:-:S07]  /*162f0*/  IMAD R9, R0, 0x4000, R36 ;  /* 0x0000400000097824 */ /* 0x000fce00078e0224 */
[----:B------:R-:W-:Y:S05]  /*16300*/  WARPSYNC.COLLECTIVE R15, `(.L_x_1434) ;  /* 0x000000000f087348 */ /* 0x000fea0003c00000 */
[----:B------:R0:W1:Y:S02]  /*16310*/  SHFL.IDX P6, R14, R13, R12, R11 ;  /* 0x0000000c0d0e7389 */ /* 0x00006400000c000b */
[----:B01----:R-:W-:Y:S01]  /*16320*/  ENDCOLLECTIVE ;  /* 0x000000000000791b */ /* 0x003fe20003800000 */
.L_x_1434:
[----:B------:R-:W-:Y:S02]  /*16330*/  VIADD R9, R9, UR46 ;  /* 0x0000002e09097c36 */ /* 0x000fe40008000000 */
[----:B------:R-:W-:Y:S02]  /*16340*/  IMAD.MOV.U32 R13, RZ, RZ, R10 ;  /* 0x000000ffff0d7224 */ /* 0x000fe400078e000a */
[----:B------:R-:W-:Y:S02]  /*16350*/  IMAD.MOV.U32 R12, RZ, RZ, 0x1 ;  /* 0x00000001ff0c7424 */ /* 0x000fe400078e00ff */
[----:B------:R-:W-:-:S07]  /*16360*/  IMAD.MOV.U32 R2, RZ, RZ, R14 ;  /* 0x000000ffff027224 */ /* 0x000fce00078e000e */
[----:B------:R-:W-:Y:S05]  /*16370*/  WARPSYNC.COLLECTIVE R15, `(.L_x_1435) ;  /* 0x000000000f087348 */ /* 0x000fea0003c00000 */
[----:B------:R0:W1:Y:S02]  /*16380*/  SHFL.IDX P6, R14, R13, R12, R11 ;  /* 0x0000000c0d0e7389 */ /* 0x00006400000c000b */
[----:B01----:R-:W-:Y:S01]  /*16390*/  ENDCOLLECTIVE ;  /* 0x000000000000791b */ /* 0x003fe20003800000 */
.L_x_1435:
        /* <DEDUP_REMOVED lines=12> */
.L_x_1436:
[----:B------:R-:W-:Y:S02]  /*16460*/  IMAD.MOV.U32 R13, RZ, RZ, R10 ;  /* 0x000000ffff0d7224 */ /* 0x000fe400078e000a */
[----:B------:R-:W-:Y:S01]  /*16470*/  IMAD.MOV.U32 R12, RZ, RZ, 0x2 ;  /* 0x00000002ff0c7424 */ /* 0x000fe200078e00ff */
[----:B------:R-:W-:-:S13]  /*16480*/  IADD3 R2, P1, R18, R14, RZ ;  /* 0x0000000e12027210 */ /* 0x000fda0007f3e0ff */
[----:B------:R-:W-:Y:S05]  /*16490*/  WARPSYNC.COLLECTIVE R15, `(.L_x_1437) ;  /* 0x000000000f087348 */ /* 0x000fea0003c00000 */
[----:B------:R0:W1:Y:S02]  /*164a0*/  SHFL.IDX P6, R14, R13, R12, R11 ;  /* 0x0000000c0d0e7389 */ /* 0x00006400000c000b */
[----:B01----:R-:W-:Y:S01]  /*164b0*/  ENDCOLLECTIVE ;  /* 0x000000000000791b */ /* 0x003fe20003800000 */
.L_x_1437:
[----:B------:R-:W-:-:S05]  /*164c0*/  IADD3.X R3, RZ, R17, RZ, P1, !PT ;  /* 0x00000011ff037210 */ /* 0x000fca0000ffe4ff */
        /* <DEDUP_REMOVED lines=10> */
.L_x_1438:
        /* <DEDUP_REMOVED lines=9> */
.L_x_1439:
        /* <DEDUP_REMOVED lines=10> */
.L_x_1440:
[----:B------:R-:W-:Y:S05]  /*166a0*/  BRA `(.L_x_1441) ;  /* 0xffffffc800987947 */ /* 0x000fea000383ffff */
.L_x_1351:
[----:B0-----:R0:W1:Y:S02]  /*166b0*/  SYNCS.PHASECHK.TRANS64.TRYWAIT P2, [R2+URZ+0x20870], R3 ;  /* 0x02087003020075a7 */ /* 0x001064000804017f */
[----:B-1----:R-:W-:Y:S05]  /*166c0*/  @!P2 NANOSLEEP.SYNCS 0x989680 ;  /* 0x009896800000a95d */ /* 0x002fea0003900000 */
[----:B------:R-:W1:Y:S02]  /*166d0*/  @!P2 SYNCS.PHASECHK.TRANS64 P2, [R2+URZ+0x20870], R3 ;  /* 0x020870030200a5a7 */ /* 0x000e64000804007f */
[----:B-1----:R-:W-:Y:S05]  /*166e0*/  @!P2 BRA `(.L_x_1351) ;  /* 0xfffffffc00f0a947 */ /* 0x002fea000383ffff */
[----:B------:R-:W-:Y:S05]  /*166f0*/  BRA `(.L_x_1442) ;  /* 0xffffffc800f47947 */ /* 0x000fea000383ffff */
.L_x_1353:
[----:B0-----:R0:W1:Y:S02]  /*16700*/  SYNCS.PHASECHK.TRANS64.TRYWAIT P2, [R2+URZ+0x20860], R3 ;  /* 0x02086003020075a7 */ /* 0x001064000804017f */
[----:B-1----:R-:W-:Y:S05]  /*16710*/  @!P2 NANOSLEEP.SYNCS 0x989680 ;  /* 0x009896800000a95d */ /* 0x002fea0003900000 */
[----:B------:R-:W1:Y:S02]  /*16720*/  @!P2 SYNCS.PHASECHK.TRANS64 P2, [R2+URZ+0x20860], R3 ;  /* 0x020860030200a5a7 */ /* 0x000e64000804007f */
[----:B-1----:R-:W-:Y:S05]  /*16730*/  @!P2 BRA `(.L_x_1353) ;  /* 0xfffffffc00f0a947 */ /* 0x002fea000383ffff */
[----:B------:R-:W-:Y:S05]  /*16740*/  BRA `(.L_x_1443) ;  /* 0xffffffcc00047947 */ /* 0x000fea000383ffff */
.L_x_1360:
[----:B0-----:R0:W3:Y:S02]  /*16750*/  SYNCS.PHASECHK.TRANS64.TRYWAIT P0, [R3+URZ+0x20870], R2 ;  /* 0x02087002030075a7 */ /* 0x0010e4000800017f */
[----:B---3--:R-:W-:Y:S05]  /*16760*/  @!P0 NANOSLEEP.SYNCS 0x989680 ;  /* 0x009896800000895d */ /* 0x008fea0003900000 */
[----:B------:R-:W3:Y:S02]  /*16770*/  @!P0 SYNCS.PHASECHK.TRANS64 P0, [R3+URZ+0x20870], R2 ;  /* 0x02087002030085a7 */ /* 0x000ee4000800007f */
[----:B---3--:R-:W-:Y:S05]  /*16780*/  @!P0 BRA `(.L_x_1360) ;  /* 0xfffffffc00f08947 */ /* 0x008fea000383ffff */
[----:B------:R-:W-:Y:S05]  /*16790*/  BRA `(.L_x_1444) ;  /* 0xffffffd000947947 */ /* 0x000fea000383ffff */
.L_x_1362:
[----:B0-----:R0:W3:Y:S02]  /*167a0*/  SYNCS.PHASECHK.TRANS64.TRYWAIT P0, [R3+URZ+0x20860], R4 ;  /* 0x02086004030075a7 */ /* 0x0010e4000800017f */
[----:B---3--:R-:W-:Y:S05]  /*167b0*/  @!P0 NANOSLEEP.SYNCS 0x989680 ;  /* 0x009896800000895d */ /* 0x008fea0003900000 */
[----:B------:R-:W3:Y:S02]  /*167c0*/  @!P0 SYNCS.PHASECHK.TRANS64 P0, [R3+URZ+0x20860], R4 ;  /* 0x02086004030085a7 */ /* 0x000ee4000800007f */
[----:B---3--:R-:W-:Y:S05]  /*167d0*/  @!P0 BRA `(.L_x_1362) ;  /* 0xfffffffc00f08947 */ /* 0x008fea000383ffff */
[----:B------:R-:W-:Y:S05]  /*167e0*/  BRA `(.L_x_1445) ;  /* 0xffffffd000ac7947 */ /* 0x000fea000383ffff */
.L_x_1365:
[----:B0-----:R0:W1:Y:S02]  /*167f0*/  SYNCS.PHASECHK.TRANS64.TRYWAIT P0, [R7+URZ+0x20820], R2 ;  /* 0x02082002070075a7 */ /* 0x001064000800017f */
[----:B-1----:R-:W-:Y:S05]  /*16800*/  @!P0 NANOSLEEP.SYNCS 0x989680 ;  /* 0x009896800000895d */ /* 0x002fea0003900000 */
[----:B------:R-:W1:Y:S02]  /*16810*/  @!P0 SYNCS.PHASECHK.TRANS64 P0, [R7+URZ+0x20820], R2 ;  /* 0x02082002070085a7 */ /* 0x000e64000800007f */
[----:B-1----:R-:W-:Y:S05]  /*16820*/  @!P0 BRA `(.L_x_1365) ;  /* 0xfffffffc00f08947 */ /* 0x002fea000383ffff */
[----:B------:R-:W-:Y:S05]  /*16830*/  BRA `(.L_x_1446) ;  /* 0xffffffd800207947 */ /* 0x000fea000383ffff */
.L_x_1367:
[----:B0-----:R0:W1:Y:S02]  /*16840*/  SYNCS.PHASECHK.TRANS64.TRYWAIT P1, [R5+URZ+0x20840], R2 ;  /* 0x02084002050075a7 */ /* 0x001064000802017f */
[----:B-1----:R-:W-:Y:S05]  /*16850*/  @!P1 NANOSLEEP.SYNCS 0x989680 ;  /* 0x009896800000995d */ /* 0x002fea0003900000 */
[----:B------:R-:W1:Y:S02]  /*16860*/  @!P1 SYNCS.PHASECHK.TRANS64 P1, [R5+URZ+0x20840], R2 ;  /* 0x02084002050095a7 */ /* 0x000e64000802007f */
[----:B-1----:R-:W-:Y:S05]  /*16870*/  @!P1 BRA `(.L_x_1367) ;  /* 0xfffffffc00f09947 */ /* 0x002fea000383ffff */
[----:B------:R-:W-:Y:S05]  /*16880*/  BRA `(.L_x_1447) ;  /* 0xffffffd8005c7947 */ /* 0x000fea000383ffff */
.L_x_1369:
[----:B-1----:R1:W2:Y:S02]  /*16890*/  SYNCS.PHASECHK.TRANS64.TRYWAIT P1, [R7+URZ+0x20840], R0 ;  /* 0x02084000070075a7 */ /* 0x0022a4000802017f */
[----:B--2---:R-:W-:Y:S05]  /*168a0*/  @!P1 NANOSLEEP.SYNCS 0x989680 ;  /* 0x009896800000995d */ /* 0x004fea0003900000 */
[----:B------:R-:W2:Y:S02]  /*168b0*/  @!P1 SYNCS.PHASECHK.TRANS64 P1, [R7+URZ+0x20840], R0 ;  /* 0x02084000070095a7 */ /* 0x000ea4000802007f */
[----:B--2---:R-:W-:Y:S05]  /*168c0*/  @!P1 BRA `(.L_x_1369) ;  /* 0xfffffffc00f09947 */ /* 0x004fea000383ffff */
[----:B------:R-:W-:Y:S05]  /*168d0*/  BRA `(.L_x_1448) ;  /* 0xffffffd800687947 */ /* 0x000fea000383ffff */
.L_x_1371:
[----:B--2---:R2:W3:Y:S02]  /*168e0*/  SYNCS.PHASECHK.TRANS64.TRYWAIT P1, [R5+URZ+0x20860], R2 ;  /* 0x02086002050075a7 */ /* 0x0044e4000802017f */
[----:B---3--:R-:W-:Y:S05]  /*168f0*/  @!P1 NANOSLEEP.SYNCS 0x989680 ;  /* 0x009896800000995d */ /* 0x008fea0003900000 */
[----:B------:R-:W3:Y:S02]  /*16900*/  @!P1 SYNCS.PHASECHK.TRANS64 P1, [R5+URZ+0x20860], R2 ;  /* 0x02086002050095a7 */ /* 0x000ee4000802007f */
[----:B---3--:R-:W-:Y:S05]  /*16910*/  @!P1 BRA `(.L_x_1371) ;  /* 0xfffffffc00f09947 */ /* 0x008fea000383ffff */
[----:B------:R-:W-:Y:S05]  /*16920*/  BRA `(.L_x_1449) ;  /* 0xffffffd800647947 */ /* 0x000fea000383ffff */
.L_x_1373:
[----:B---3--:R3:W4:Y:S02]  /*16930*/  SYNCS.PHASECHK.TRANS64.TRYWAIT P1, [R7+URZ+0x20860], R0 ;  /* 0x02086000070075a7 */ /* 0x008724000802017f */
[----:B----4-:R-:W-:Y:S05]  /*16940*/  @!P1 NANOSLEEP.SYNCS 0x989680 ;  /* 0x009896800000995d */ /* 0x010fea0003900000 */
[----:B------:R-:W4:Y:S02]  /*16950*/  @!P1 SYNCS.PHASECHK.TRANS64 P1, [R7+URZ+0x20860], R0 ;  /* 0x02086000070095a7 */ /* 0x000f24000802007f */
[----:B----4-:R-:W-:Y:S05]  /*16960*/  @!P1 BRA `(.L_x_1373) ;  /* 0xfffffffc00f09947 */ /* 0x010fea000383ffff */
[----:B------:R-:W-:Y:S05]  /*16970*/  BRA `(.L_x_1450) ;  /* 0xffffffd800607947 */ /* 0x000fea000383ffff */
.L_x_1375:
[----:B----4-:R4:W0:Y:S02]  /*16980*/  SYNCS.PHASECHK.TRANS64.TRYWAIT P1, [R5+URZ+0x20880], R2 ;  /* 0x02088002050075a7 */ /* 0x010824000802017f */
[----:B0-----:R-:W-:Y:S05]  /*16990*/  @!P1 NANOSLEEP.SYNCS 0x989680 ;  /* 0x009896800000995d */ /* 0x001fea0003900000 */
[----:B------:R-:W0:Y:S02]  /*169a0*/  @!P1 SYNCS.PHASECHK.TRANS64 P1, [R5+URZ+0x20880], R2 ;  /* 0x02088002050095a7 */ /* 0x000e24000802007f */
[----:B0-----:R-:W-:Y:S05]  /*169b0*/  @!P1 BRA `(.L_x_1375) ;  /* 0xfffffffc00f09947 */ /* 0x001fea000383ffff */
[----:B------:R-:W-:Y:S05]  /*169c0*/  BRA `(.L_x_1451) ;  /* 0xffffffd8005c7947 */ /* 0x000fea000383ffff */
.L_x_1452:
        /* <DEDUP_REMOVED lines=11> */
.L_x_16269:


//--------------------- .text._ZN7cutlass13device_kernelIN5flash11enable_sm90INS1_16FlashAttnFwdSm90INS1_25CollectiveMainloopFwdSm90ILi2EN4cute5tupleIJNS5_1CILi1EEES8_S8_EEENS6_IJNS7_ILi128EEENS7_ILi64EEENS7_ILi256EEEEEELi256ENS_12float_e4m3_tEfNS_4arch4Sm90ELb0ELb1ELb1ELb1ELb1ELb0ELb0ELb1ELb0ELb1ELb1ELb0EEENS1_21CollectiveEpilogueFwdINS6_IJSA_SC_SB_EEES9_NS_10bfloat16_tESG_Li256ELb1ELb1ELb1ELb1EEENS1_36VarlenDynamicPersistentTileSchedulerILi128ELi64ELi256ELi128ELb1ELb1ELb1ELb1ELb0ELb1EEEEEEEEEvNT_6ParamsE --------------------------
	.section	.text._ZN7cutlass13device_kernelIN5flash11enable_sm90INS1_16FlashAttnFwdSm90INS1_25CollectiveMainloopFwdSm90ILi2EN4cute5tupleIJNS5_1CILi1EEES8_S8_EEENS6_IJNS7_ILi128EEENS7_ILi64EEENS7_ILi256EEEEEELi256ENS_12float_e4m3_tEfNS_4arch4Sm90ELb0ELb1ELb1ELb1ELb1ELb0ELb0ELb1ELb0ELb1ELb1ELb0EEENS1_21CollectiveEpilogueFwdINS6_IJSA_SC_SB_EEES9_NS_10bfloat16_tESG_Li256ELb1ELb1ELb1ELb1EEENS1_36VarlenDynamicPersistentTileSchedulerILi128ELi64ELi256ELi128ELb1ELb1ELb1ELb1ELb0ELb1EEEEEEEEEvNT_6ParamsE,"ax",@progbits
	.align	128
.text._ZN7cutlass13device_kernelIN5flash11enable_sm90INS1_16FlashAttnFwdSm90INS1_25CollectiveMainloopFwdSm90ILi2EN4cute5tupleIJNS5_1CILi1EEES8_S8_EEENS6_IJNS7_ILi128EEENS7_ILi64EEENS7_ILi256EEEEEELi256ENS_12float_e4m3_tEfNS_4arch4Sm90ELb0ELb1ELb1ELb1ELb1ELb0ELb0ELb1ELb0ELb1ELb1ELb0EEENS1_21CollectiveEpilogueFwdINS6_IJSA_SC_SB_EEES9_NS_10bfloat16_tESG_Li256ELb1ELb1ELb1ELb1EEENS1_36VarlenDynamicPersistentTileSchedulerILi128ELi64ELi256ELi128ELb1ELb1ELb1ELb1ELb0ELb1EEEEEEEEEvNT_6ParamsE:
        .type           _ZN7cutlass13device_kernelIN5flash11enable_sm90INS1_16FlashAttnFwdSm90INS1_25CollectiveMainloopFwdSm90ILi2EN4cute5tupleIJNS5_1CILi1EEES8_S8_EEENS6_IJNS7_ILi128EEENS7_ILi64EEENS7_ILi256EEEEEELi256ENS_12float_e4m3_tEfNS_4arch4Sm90ELb0ELb1ELb1ELb1ELb1ELb0ELb0ELb1ELb0ELb1ELb1ELb0EEENS1_21CollectiveEpilogueFwdINS6_IJSA_SC_SB_EEES9_NS_10bfloat16_tESG_Li256ELb1ELb1ELb1ELb1EEENS1_36VarlenDynamicPersistentTileSchedulerILi128ELi64ELi256ELi128ELb1ELb1ELb1ELb1ELb0ELb1EEEEEEEEEvNT_6ParamsE,@function
        .size           _ZN7cutlass13device_kernelIN5flash11enable_sm90INS1_16FlashAttnFwdSm90INS1_25CollectiveMainloopFwdSm90ILi2EN4cute5tupleIJNS5_1CILi1EEES8_S8_EEENS6_IJNS7_ILi128EEENS7_ILi64EEENS7_ILi256EEEEEELi256ENS_12float_e4m3_tEfNS_4arch4Sm90ELb0ELb1ELb1ELb1ELb1ELb0ELb0ELb1ELb0ELb1ELb1ELb0EEENS1_21CollectiveEpilogueFwdINS6_IJSA_SC_SB_EEES9_NS_10bfloat16_tESG_Li256ELb1ELb1ELb1ELb1EEENS1_36VarlenDynamicPersistentTileSchedulerILi128ELi64ELi256ELi128ELb1ELb1ELb1ELb1ELb0ELb1EEEEEEEEEvNT_6ParamsE,(.L_x_16270 - _ZN7cutlass13device_kernelIN5flash11enable_sm90INS1_16FlashAttnFwdSm90INS1_25CollectiveMainloopFwdSm90ILi2EN4cute5tupleIJNS5_1CILi1EEES8_S8_EEENS6_IJNS7_ILi128EEENS7_ILi64EEENS7_ILi256EEEEEELi256ENS_12float_e4m3_tEfNS_4arch4Sm90ELb0ELb1ELb1ELb1ELb1ELb0ELb0ELb1ELb0ELb1ELb1ELb0EEENS1_21CollectiveEpilogueFwdINS6_IJSA_SC_SB_EEES9_NS_10bfloat16_tESG_Li256ELb1ELb1ELb1ELb1EEENS1_36VarlenDynamicPersistentTileSchedulerILi128ELi64ELi256ELi128ELb1ELb1ELb1ELb1ELb0ELb1EEEEEEEEEvNT_6ParamsE)
        .other          _ZN7cutlass13device_kernelIN5flash11enable_sm90INS1_16FlashAttnFwdSm90INS1_25CollectiveMainloopFwdSm90ILi2EN4cute5tupleIJNS5_1CILi1EEES8_S8_EEENS6_IJNS7_ILi128EEENS7_ILi64EEENS7_ILi256EEEEEELi256ENS_12float_e4m3_tEfNS_4arch4Sm90ELb0ELb1ELb1ELb1ELb1ELb0ELb0ELb1ELb0ELb1ELb1ELb0EEENS1_21CollectiveEpilogueFwdINS6_IJSA_SC_SB_EEES9_NS_10bfloat16_tESG_Li256ELb1ELb1ELb1ELb1EEENS1_36VarlenDynamicPersistentTileSchedulerILi128ELi64ELi256ELi128ELb1ELb1ELb1ELb1ELb0ELb1EEEEEEEEEvNT_6ParamsE,@"STO_CUDA_ENTRY STV_DEFAULT"
_ZN7cutlass13device_kernelIN5flash11enable_sm90INS1_16FlashAttnFwdSm90INS1_25CollectiveMainloopFwdSm90ILi2EN4cute5tupleIJNS5_1CILi1EEES8_S8_EEENS6_IJNS7_ILi128EEENS7_ILi64EEENS7_ILi256EEEEEELi256ENS_12float_e4m3_tEfNS_4arch4Sm90ELb0ELb1ELb1ELb1ELb1ELb0ELb0ELb1ELb0ELb1ELb1ELb0EEENS1_21CollectiveEpilogueFwdINS6_IJSA_SC_SB_EEES9_NS_10bfloat16_tESG_Li256ELb1ELb1ELb1ELb1EEENS1_36VarlenDynamicPersistentTileSchedulerILi128ELi64ELi256ELi128ELb1ELb1ELb1ELb1ELb0ELb1EEEEEEEEEvNT_6ParamsE:
        /* <DEDUP_REMOVED lines=45> */
.L_x_1453:
        /* <DEDUP_REMOVED lines=22> */
.L_x_1454:
        /* <DEDUP_REMOVED lines=18> */
.L_x_1455:
        /* <DEDUP_REMOVED lines=22> */
.L_x_1456:
        /* <DEDUP_REMOVED lines=24> */
.L_x_1457:
[----:B------:R-:W-:Y:S01]  /*0830*/  UISETP.NE.AND UP0, UPT, UR9, URZ, UPT ;  /* 0x0000003f0900728c */ /* 0x000fe2000bf05270 */
[----:B------:R-:W-:Y:S01]  /*0840*/  NOP ;  /* 0x0000000000007918 */ /* 0x000fe20000000000 */
[----:B01----:R-:W-:Y:S01]  /*0850*/  UMOV UR4, 0x1 ;  /* 0x0000000100047882 */ /* 0x003fe20000000000 */
[----:B------:R-:W-:Y:S01]  /*0860*/  ULDC.64 UR36, c[0x0][0x208] ;  /* 0x0000820000247ab9 */ /* 0x000fe20000000a00 */
[----:B------:R-:W-:Y:S01]  /*0870*/  USEL UR4, UR4, 0x2, !UP0 ;  /* 0x0000000204047887 */ /* 0x000fe2000c000000 */
[----:B--234-:R-:W-:Y:S01]  /*0880*/  BAR.SYNC.DEFER_BLOCKING 0x0 ;  /* 0x0000000000007b1d */ /* 0x01cfe20000010000 */
[----:B------:R-:W-:-:S04]  /*0890*/  PLOP3.LUT P0, PT, PT, PT, UP0, 0x80, 0x0 ;  /* 0x000000000000781c */ /* 0x000fc80003f0f008 */
[----:B------:R-:W-:-:S05]  /*08a0*/  IMAD.U32 R3, RZ, RZ, UR4 ;  /* 0x00000004ff037e24 */ /* 0x000fca000f8e00ff */
[----:B------:R0:W-:Y:S04]  /*08b0*/  STL [R1+0x14], R3 ;  /* 0x0000140301007387 */ /* 0x0001e80000100800 */
[----:B------:R-:W-:Y:S05]  /*08c0*/  @!P0 BRA `(.L_x_1458) ;  /* 0x0000012400588947 */ /* 0x000fea0003800000 */
.L_x_1459:
[----:B------:R-:W-:-:S08]  /*08d0*/  NOP ;  /* 0x0000000000007918 */ /* 0x000fd00000000000 */
[----:B------:R-:W1:Y:S02]  /*08e0*/  USETMAXREG.TRY_ALLOC.CTAPOOL UP0, 0xe8 ;  /* 0x000000e8000079c8 */ /* 0x000e640008000600 */
[----:B-1----:R-:W-:-:S13]  /*08f0*/  PLOP3.LUT P0, PT, PT, PT, UP0, 0x80, 0x0 ;  /* 0x000000000000781c */ /* 0x002fda0003f0f008 */
[----:B------:R-:W-:Y:S05]  /*0900*/  @!P0 BRA `(.L_x_1459) ;  /* 0xfffffffc00f08947 */ /* 0x000fea000383ffff */
[----:B------:R-:W1:Y:S01]  /*0910*/  S2R R0, SR_TID.X ;  /* 0x0000000000007919 */ /* 0x000e620000002100 */
[----:B------:R-:W2:Y:S01]  /*0920*/  S2UR UR5, SR_CgaCtaId ;  /* 0x00000000000579c3 */ /* 0x000ea20000008800 */
[----:B------:R-:W-:-:S07]  /*0930*/  UMOV UR4, 0x400 ;  /* 0x0000040000047882 */ /* 0x000fce0000000000 */
[----:B------:R-:W-:Y:S06]  /*0940*/  BAR.ARV 0x8, 0x180 ;  /* 0x0206000000007b1d */ /* 0x000fec0000002000 */
[----:B--2---:R-:W-:Y:S01]  /*0950*/  ULEA UR4, UR5, UR4, 0x18 ;  /* 0x0000000405047291 */ /* 0x004fe2000f8ec03f */
[----:B-1----:R-:W-:-:S04]  /*0960*/  SHF.R.U32.HI R0, RZ, 0x7, R0 ;  /* 0x00000007ff007819 */ /* 0x002fc80000011600 */
[----:B------:R-:W-:-:S13]  /*0970*/  ISETP.NE.AND P0, PT, R0, 0x1, PT ;  /* 0x000000010000780c */ /* 0x000fda0003f05270 */
[----:B------:R-:W-:Y:S08]  /*0980*/  @!P0 BAR.ARV 0x9, 0x100 ;  /* 0x0244000000008b1d */ /* 0x000ff00000002000 */
[----:B------:R-:W-:Y:S06]  /*0990*/  BAR.SYNC.DEFER_BLOCKING 0x5, 0x180 ;  /* 0x0146000000007b1d */ /* 0x000fec0000010000 */
[----:B------:R-:W1:Y:S01]  /*09a0*/  LDS.128 R4, [UR4+0x284d0] ;  /* 0x0284d004ff047984 */ /* 0x000e620008000c00 */
[----:B------:R-:W-:Y:S01]  /*09b0*/  ULDC UR4, c[0x0][0xc3c] ;  /* 0x00030f0000047ab9 */ /* 0x000fe20000000800 */
[----:B------:R-:W-:Y:S06]  /*09c0*/  BAR.ARV 0x4, 0x180 ;  /* 0x0106000000007b1d */ /* 0x000fec0000002000 */
[----:B-1----:R-:W-:-:S13]  /*09d0*/  ISETP.GE.AND P0, PT, R7, UR4, PT ;  /* 0x0000000407007c0c */ /* 0x002fda000bf06270 */
[----:B------:R-:W-:Y:S05]  /*09e0*/  @P0 EXIT ;  /* 0x000000000000094d */ /* 0x000fea0003800000 */
[----:B------:R-:W2:Y:S01]  /*09f0*/  LDL R2, [R1+0x14] ;  /* 0x0000140001027983 */ /* 0x000ea20000100800 */
[----:B------:R-:W-:Y:S01]  /*0a00*/  R2UR UR6, R5 ;  /* 0x00000000050672ca */ /* 0x000fe200000e0000 */
[----:B------:R-:W-:Y:S01]  /*0a10*/  UMOV UR61, URZ ;  /* 0x0000003f003d7c82 */ /* 0x000fe20008000000 */
[----:B------:R-:W-:Y:S01]  /*0a20*/  R2UR UR5, R6 ;  /* 0x00000000060572ca */ /* 0x000fe200000e0000 */
[----:B------:R-:W1:Y:S01]  /*0a30*/  S2R R0, SR_TID.X ;  /* 0x0000000000007919 */ /* 0x000e620000002100 */
[----:B------:R-:W-:Y:S01]  /*0a40*/  R2UR UR53, R7 ;  /* 0x00000000073572ca */ /* 0x000fe200000e0000 */
[----:B------:R-:W-:Y:S01]  /*0a50*/  UMOV UR39, URZ ;  /* 0x0000003f00277c82 */ /* 0x000fe20008000000 */
[----:B------:R-:W-:Y:S01]  /*0a60*/  UMOV UR38, URZ ;  /* 0x0000003f00267c82 */ /* 0x000fe20008000000 */
[----:B-1----:R-:W-:-:S05]  /*0a70*/  VIADD R0, R0, 0xffffff80 ;  /* 0xffffff8000007836 */ /* 0x002fca0000000000 */
[----:B0-----:R-:W-:-:S04]  /*0a80*/  SHF.R.S32.HI R3, RZ, 0x1f, R0 ;  /* 0x0000001fff037819 */ /* 0x001fc80000011400 */
[CC--:B------:R-:W-:Y:S02]  /*0a90*/  LEA.HI R4, R3.reuse, R0.reuse, RZ, 0x5 ;  /* 0x0000000003047211 */ /* 0x0c0fe400078f28ff */
[----:B------:R-:W-:-:S03]  /*0aa0*/  LEA.HI R5, R3, R0, RZ, 0x2 ;  /* 0x0000000003057211 */ /* 0x000fc600078f10ff */
[----:B------:R-:W-:Y:S01]  /*0ab0*/  IMAD.SHL.U32 R6, R4, 0x20, RZ ;  /* 0x0000002004067824 */ /* 0x000fe200078e00ff */
[----:B------:R-:W-:-:S04]  /*0ac0*/  LOP3.LUT R11, R5, 0xfffffffc, RZ, 0xc0, !PT ;  /* 0xfffffffc050b7812 */ /* 0x000fc800078ec0ff */
[----:B------:R-:W-:Y:S01]  /*0ad0*/  LOP3.LUT R6, R6, 0xfffffc00, RZ, 0xc0, !PT ;  /* 0xfffffc0006067812 */ /* 0x000fe200078ec0ff */
[----:B------:R-:W-:Y:S01]  /*0ae0*/  IMAD.IADD R12, R0, 0x1, -R11 ;  /* 0x00000001000c7824 */ /* 0x000fe200078e0a0b */
[----:B--2---:R-:W-:Y:S02]  /*0af0*/  R2UR UR4, R2 ;  /* 0x00000000020472ca */ /* 0x004fe400000e0000 */
[CC--:B------:R-:W-:Y:S02]  /*0b00*/  LEA.HI R2, R3.reuse, R0.reuse, RZ, 0x7 ;  /* 0x0000000003027211 */ /* 0x0c0fe400078f38ff */
[----:B------:R-:W-:Y:S02]  /*0b10*/  LEA.HI R3, R3, R0, RZ, 0x4 ;  /* 0x0000000003037211 */ /* 0x000fe400078f20ff */
[----:B------:R-:W-:Y:S02]  /*0b20*/  LOP3.LUT R213, R2, 0xffffff80, RZ, 0xc0, !PT ;  /* 0xffffff8002d57812 */ /* 0x000fe400078ec0ff */
[----:B------:R-:W-:-:S02]  /*0b30*/  LOP3.LUT R5, R3, 0x3fffff0, RZ, 0xc0, !PT ;  /* 0x03fffff003057812 */ /* 0x000fc400078ec0ff */
[----:B------:R-:W-:Y:S01]  /*0b40*/  SHF.R.S32.HI R4, RZ, 0x4, R3 ;  /* 0x00000004ff047819 */ /* 0x000fe20000011403 */
[C---:B------:R-:W-:Y:S02]  /*0b50*/  IMAD.IADD R213, R0.reuse, 0x1, -R213 ;  /* 0x0000000100d57824 */ /* 0x040fe400078e0ad5 */
[----:B------:R-:W-:Y:S01]  /*0b60*/  IMAD.IADD R5, R0, 0x1, -R5 ;  /* 0x0000000100057824 */ /* 0x000fe200078e0a05 */
[----:B------:R-:W-:Y:S01]  /*0b70*/  LEA.HI R0, R3, R4, RZ, 0x1 ;  /* 0x0000000403007211 */ /* 0x000fe200078f08ff */
[----:B------:R-:W-:Y:S01]  /*0b80*/  ULOP3.LUT UR4, UR4, 0x1, URZ, 0xfc, !UPT ;  /* 0x0000000104047892 */ /* 0x000fe2000f8efc3f */
[----:B------:R-:W-:Y:S01]  /*0b90*/  SHF.R.S32.HI R8, RZ, 0x1f, R213 ;  /* 0x0000001fff087819 */ /* 0x000fe200000114d5 */
[----:B------:R-:W-:Y:S01]  /*0ba0*/  IMAD R6, R5, 0x40, R6 ;  /* 0x0000004005067824 */ /* 0x000fe200078e0206 */
[----:B------:R-:W-:Y:S02]  /*0bb0*/  SHF.R.S32.HI R3, RZ, 0x7, R2 ;  /* 0x00000007ff037819 */ /* 0x000fe40000011402 */
[----:B------:R-:W-:-:S02]  /*0bc0*/  LEA.HI R9, R8, R213, RZ, 0x2 ;  /* 0x000000d508097211 */ /* 0x000fc400078f10ff */
[----:B------:R-:W-:Y:S02]  /*0bd0*/  LEA.HI R2, R2, R3, RZ, 0x1 ;  /* 0x0000000302027211 */ /* 0x000fe400078f08ff */
[--C-:B------:R-:W-:Y:S02]  /*0be0*/  SHF.R.S32.HI R10, RZ, 0x2, R9.reuse ;  /* 0x00000002ff0a7819 */ /* 0x100fe40000011409 */
[----:B------:R-:W-:Y:S02]  /*0bf0*/  SHF.R.S32.HI R7, RZ, 0x1f, R9 ;  /* 0x0000001fff077819 */ /* 0x000fe40000011409 */
[----:B------:R-:W-:Y:S02]  /*0c00*/  LEA.HI R8, R8, R213, RZ, 0x5 ;  /* 0x000000d508087211 */ /* 0x000fe400078f28ff */
[----:B------:R-:W-:Y:S02]  /*0c10*/  LEA.HI R11, R7, R10, RZ, 0x3 ;  /* 0x0000000a070b7211 */ /* 0x000fe400078f18ff */
[----:B------:R-:W-:-:S02]  /*0c20*/  LOP3.LUT R7, R0, 0x1ffffffe, RZ, 0xc0, !PT ;  /* 0x1ffffffe00077812 */ /* 0x000fc400078ec0ff */
[----:B------:R-:W-:Y:S02]  /*0c30*/  LOP3.LUT R11, R11, 0xfffffff8, RZ, 0xc0, !PT ;  /* 0xfffffff80b0b7812 */ /* 0x000fe400078ec0ff */
[----:B------:R-:W-:Y:S01]  /*0c40*/  LOP3.LUT R2, R2, 0x3fffffe, RZ, 0xc0, !PT ;  /* 0x03fffffe02027812 */ /* 0x000fe200078ec0ff */
[----:B------:R-:W-:Y:S01]  /*0c50*/  IMAD.IADD R7, R4, 0x1, -R7 ;  /* 0x0000000104077824 */ /* 0x000fe200078e0a07 */
[----:B------:R-:W-:Y:S01]  /*0c60*/  LEA.HI R0, R12, R12, RZ, 0x1 ;  /* 0x0000000c0c007211 */ /* 0x000fe200078f08ff */
[----:B------:R-:W-:Y:S01]  /*0c70*/  IMAD.IADD R11, R10, 0x1, -R11 ;  /* 0x000000010a0b7824 */ /* 0x000fe200078e0a0b */
[----:B------:R-:W-:Y:S01]  /*0c80*/  LOP3.LUT R4, R9, 0x7ffffffc, RZ, 0xc0, !PT ;  /* 0x7ffffffc09047812 */ /* 0x000fe200078ec0ff */
[----:B------:R-:W-:Y:S01]  /*0c90*/  IMAD.IADD R3, R3, 0x1, -R2 ;  /* 0x0000000103037824 */ /* 0x000fe200078e0a02 */
[----:B------:R-:W-:Y:S02]  /*0ca0*/  SHF.R.S32.HI R8, RZ, 0x5, R8 ;  /* 0x00000005ff087819 */ /* 0x000fe40000011408 */
[----:B------:R-:W-:Y:S01]  /*0cb0*/  LOP3.LUT R5, R0, 0x1ffffffe, RZ, 0xc0, !PT ;  /* 0x1ffffffe00057812 */ /* 0x000fe200078ec0ff */
[----:B------:R-:W-:-:S02]  /*0cc0*/  IMAD.IADD R2, R213, 0x1, -R4 ;  /* 0x00000001d5027824 */ /* 0x000fc400078e0a04 */
[----:B------:R-:W-:Y:S02]  /*0cd0*/  IMAD R0, R7, 0x8, R6 ;  /* 0x0000000807007824 */ /* 0x000fe400078e0206 */
[----:B------:R-:W-:Y:S02]  /*0ce0*/  IMAD R8, R8, 0x10, R11 ;  /* 0x0000001008087824 */ /* 0x000fe400078e020b */
[----:B------:R-:W-:Y:S01]  /*0cf0*/  IMAD.SHL.U32 R2, R2, 0x2, RZ ;  /* 0x0000000202027824 */ /* 0x000fe200078e00ff */
[----:B------:R0:W-:Y:S01]  /*0d00*/  STL [R1+0xc], R0 ;  /* 0x00000c0001007387 */ /* 0x0001e20000100800 */
[----:B------:R-:W-:Y:S02]  /*0d10*/  IMAD.IADD R5, R12, 0x1, -R5 ;  /* 0x000000010c057824 */ /* 0x000fe400078e0a05 */
[C---:B------:R-:W-:Y:S01]  /*0d20*/  VIADD R207, R2.reuse, 0x8 ;  /* 0x0000000802cf7836 */ /* 0x040fe20000000000 */
[----:B------:R-:W-:Y:S01]  /*0d30*/  SHF.R.S32.HI R4, RZ, 0x1f, R2 ;  /* 0x0000001fff047819 */ /* 0x000fe20000011402 */
[----:B------:R-:W-:-:S02]  /*0d40*/  VIADD R206, R2, 0x10 ;  /* 0x0000001002ce7836 */ /* 0x000fc40000000000 */
[C---:B------:R-:W-:Y:S01]  /*0d50*/  VIADD R205, R2.reuse, 0x18 ;  /* 0x0000001802cd7836 */ /* 0x040fe20000000000 */
[----:B------:R-:W-:Y:S01]  /*0d60*/  SHF.R.S32.HI R4, RZ, 0x1f, R207 ;  /* 0x0000001fff047819 */ /* 0x000fe200000114cf */
[C---:B------:R-:W-:Y:S02]  /*0d70*/  VIADD R204, R2.reuse, 0x20 ;  /* 0x0000002002cc7836 */ /* 0x040fe40000000000 */
[----:B0-----:R-:W-:Y:S01]  /*0d80*/  IMAD R0, R3, 0x40, R8 ;  /* 0x0000004003007824 */ /* 0x001fe200078e0208 */
[----:B------:R-:W-:Y:S01]  /*0d90*/  SHF.R.S32.HI R6, RZ, 0x1f, R205 ;  /* 0x0000001fff067819 */ /* 0x000fe200000114cd */
[----:B------:R-:W-:Y:S01]  /*0da0*/  IMAD.U32 R3, RZ, RZ, UR4 ;  /* 0x00000004ff037e24 */ /* 0x000fe2000f8e00ff */
[----:B------:R-:W-:Y:S01]  /*0db0*/  SHF.R.S32.HI R4, RZ, 0x1f, R204 ;  /* 0x0000001fff047819 */ /* 0x000fe200000114cc */
[C---:B------:R-:W-:Y:S01]  /*0dc0*/  VIADD R203, R2.reuse, 0x28 ;  /* 0x0000002802cb7836 */ /* 0x040fe20000000000 */
[----:B------:R-:W-:Y:S01]  /*0dd0*/  STL [R1+0x8], R0 ;  /* 0x0000080001007387 */ /* 0x000fe20000100800 */
[----:B------:R-:W-:-:S02]  /*0de0*/  VIADD R202, R2, 0x30 ;  /* 0x0000003002ca7836 */ /* 0x000fc40000000000 */
[C---:B------:R-:W-:Y:S01]  /*0df0*/  VIADD R201, R2.reuse, 0x38 ;  /* 0x0000003802c97836 */ /* 0x040fe20000000000 */
[----:B------:R0:W-:Y:S01]  /*0e00*/  STL [R1+0x10], R3 ;  /* 0x0000100301007387 */ /* 0x0001e20000100800 */
[C---:B------:R-:W-:Y:S01]  /*0e10*/  VIADD R200, R2.reuse, 0x40 ;  /* 0x0000004002c87836 */ /* 0x040fe20000000000 */
[----:B------:R-:W-:Y:S01]  /*0e20*/  SHF.R.S32.HI R6, RZ, 0x1f, R202 ;  /* 0x0000001fff067819 */ /* 0x000fe200000114ca */
[C---:B------:R-:W-:Y:S01]  /*0e30*/  VIADD R199, R2.reuse, 0x48 ;  /* 0x0000004802c77836 */ /* 0x040fe20000000000 */
[----:B------:R-:W-:Y:S01]  /*0e40*/  SHF.R.S32.HI R4, RZ, 0x1f, R201 ;  /* 0x0000001fff047819 */ /* 0x000fe200000114c9 */
[C---:B------:R-:W-:Y:S02]  /*0e50*/  VIADD R198, R2.reuse, 0x50 ;  /* 0x0000005002c67836 */ /* 0x040fe40000000000 */
[C---:B------:R-:W-:Y:S01]  /*0e60*/  VIADD R197, R2.reuse, 0x58 ;  /* 0x0000005802c57836 */ /* 0x040fe20000000000 */
[----:B------:R-:W-:Y:S01]  /*0e70*/  SHF.R.S32.HI R6, RZ, 0x1f, R199 ;  /* 0x0000001fff067819 */ /* 0x000fe200000114c7 */
[C---:B------:R-:W-:Y:S01]  /*0e80*/  VIADD R196, R2.reuse, 0x60 ;  /* 0x0000006002c47836 */ /* 0x040fe20000000000 */
[----:B0-----:R-:W-:Y:S01]  /*0e90*/  SHF.R.S32.HI R3, RZ, 0x1f, R206 ;  /* 0x0000001fff037819 */ /* 0x001fe200000114ce */
        /* <DEDUP_REMOVED lines=31> */
[----:B------:R-:W-:Y:S01]  /*1090*/  SHF.R.S32.HI R218, RZ, 0x1f, R185 ;  /* 0x0000001fffda7819 */ /* 0x000fe200000114b9 */
[----:B------:R-:W-:Y:S01]  /*10a0*/  IMAD R17, R5, 0x8, R0 ;  /* 0x0000000805117824 */ /* 0x000fe200078e0200 */
[----:B------:R-:W-:-:S02]  /*10b0*/  SHF.R.S32.HI R217, RZ, 0x1f, R184 ;  /* 0x0000001fffd97819 */ /* 0x000fc400000114b8 */
[----:B------:R-:W-:Y:S02]  /*10c0*/  SHF.R.S32.HI R216, RZ, 0x1f, R23 ;  /* 0x0000001fffd87819 */ /* 0x000fe40000011417 */
[----:B------:R-:W-:Y:S02]  /*10d0*/  SHF.R.S32.HI R215, RZ, 0x1f, R22 ;  /* 0x0000001fffd77819 */ /* 0x000fe40000011416 */
[----:B------:R-:W-:-:S07]  /*10e0*/  SHF.R.S32.HI R214, RZ, 0x1f, R19 ;  /* 0x0000001fffd67819 */ /* 0x000fce0000011413 */
.L_x_1571:
[----:B------:R-:W-:Y:S01]  /*10f0*/  ULDC.64 UR8, c[0x0][0xa28] ;  /* 0x00028a0000087ab9 */ /* 0x000fe20000000a00 */
[----:B------:R-:W-:Y:S01]  /*1100*/  ULDC UR4, c[0x0][0x424] ;  /* 0x0001090000047ab9 */ /* 0x000fe20000000800 */
[----:B------:R-:W-:Y:S01]  /*1110*/  UISETP.NE.U32.AND UP0, UPT, UR8, URZ, UPT ;  /* 0x0000003f0800728c */ /* 0x000fe2000bf05070 */
[----:B------:R-:W-:-:S03]  /*1120*/  ULDC UR7, c[0x0][0x2f0] ;  /* 0x0000bc0000077ab9 */ /* 0x000fc60000000800 */
[----:B------:R-:W-:-:S03]  /*1130*/  UISETP.NE.AND.EX UP0, UPT, UR9, URZ, UPT, UP0 ;  /* 0x0000003f0900728c */ /* 0x000fc6000bf05300 */
[----:B------:R-:W-:Y:S02]  /*1140*/  ULDC.64 UR8, c[0x0][0xa18] ;  /* 0x0002860000087ab9 */ /* 0x000fe40000000a00 */
[----:B------:R-:W-:Y:S01]  /*1150*/  UISETP.NE.U32.AND UP1, UPT, UR8, URZ, UPT ;  /* 0x0000003f0800728c */ /* 0x000fe2000bf25070 */
[----:B------:R-:W-:-:S03]  /*1160*/  PLOP3.LUT P0, PT, PT, PT, UP0, 0x80, 0x0 ;  /* 0x000000000000781c */ /* 0x000fc60003f0f008 */
[----:B------:R-:W-:-:S03]  /*1170*/  UISETP.NE.AND.EX UP1, UPT, UR9, URZ, UPT, UP1 ;  /* 0x0000003f0900728c */ /* 0x000fc6000bf25310 */
[----:B------:R-:W-:Y:S02]  /*1180*/  @UP0 ULDC.64 UR8, c[0x0][0xa28] ;  /* 0x00028a0000080ab9 */ /* 0x000fe40000000a00 */
[----:B------:R-:W-:Y:S01]  /*1190*/  @UP0 UIMAD.WIDE UR8, UR53, 0x4, UR8 ;  /* 0x00000004350808a5 */ /* 0x000fe2000f8e0208 */
[----:B------:R-:W-:-:S05]  /*11a0*/  PLOP3.LUT P2, PT, PT, PT, UP1, 0x80, 0x0 ;  /* 0x000000000000781c */ /* 0x000fca0003f4f018 */
[----:B0-2---:R-:W-:Y:S02]  /*11b0*/  IMAD.U32 R4, RZ, RZ, UR8 ;  /* 0x00000008ff047e24 */ /* 0x005fe4000f8e00ff */
[----:B------:R-:W-:Y:S01]  /*11c0*/  IMAD.U32 R5, RZ, RZ, UR9 ;  /* 0x00000009ff057e24 */ /* 0x000fe2000f8e00ff */
[----:B------:R-:W-:Y:S02]  /*11d0*/  @UP1 ULDC.64 UR8, c[0x0][0xa18] ;  /* 0x0002860000081ab9 */ /* 0x000fe40000000a00 */
[----:B------:R-:W-:Y:S02]  /*11e0*/  @UP1 UIMAD.WIDE UR8, UR53, 0x4, UR8 ;  /* 0x00000004350818a5 */ /* 0x000fe4000f8e0208 */
[----:B------:R-:W2:Y:S04]  /*11f0*/  @P0 LDG.E R4, desc[UR36][R4.64] ;  /* 0x0000002404040981 */ /* 0x000ea8000c1e1900 */
[----:B------:R-:W-:-:S02]  /*1200*/  IMAD.U32 R6, RZ, RZ, UR8 ;  /* 0x00000008ff067e24 */ /* 0x000fc4000f8e00ff */
[----:B------:R-:W-:Y:S01]  /*1210*/  IMAD.U32 R7, RZ, RZ, UR9 ;  /* 0x00000009ff077e24 */ /* 0x000fe2000f8e00ff */
[----:B------:R-:W-:-:S04]  /*1220*/  ULDC.64 UR8, c[0x0][0x418] ;  /* 0x0001060000087ab9 */ /* 0x000fc80000000a00 */
[----:B---3--:R-:W3:Y:S01]  /*1230*/  @P2 LDG.E R6, desc[UR36][R6.64] ;  /* 0x0000002406062981 */ /* 0x008ee2000c1e1900 */
[----:B------:R-:W-:Y:S01]  /*1240*/  UISETP.NE.U32.AND UP0, UPT, UR8, URZ, UPT ;  /* 0x0000003f0800728c */ /* 0x000fe2000bf05070 */
[----:B------:R-:W-:Y:S01]  /*1250*/  UMOV UR40, URZ ;  /* 0x0000003f00287c82 */ /* 0x000fe20008000000 */
[----:B------:R-:W-:Y:S02]  /*1260*/  ULOP3.LUT UR54, UR5, 0xffff, URZ, 0xc0, !UPT ;  /* 0x0000ffff05367892 */ /* 0x000fe4000f8ec03f */
[----:B------:R-:W-:-:S03]  /*1270*/  UISETP.NE.AND.EX UP0, UPT, UR9, URZ, UPT, UP0 ;  /* 0x0000003f0900728c */ /* 0x000fc6000bf05300 */
[----:B------:R-:W-:Y:S01]  /*1280*/  ULDC.64 UR8, c[0x0][0xa20] ;  /* 0x0002880000087ab9 */ /* 0x000fe20000000a00 */
[----:B------:R-:W-:Y:S01]  /*1290*/  USEL UR4, UR4, 0x1, UP0 ;  /* 0x0000000104047887 */ /* 0x000fe20008000000 */
[----:B------:R-:W-:-:S03]  /*12a0*/  ISETP.NE.U32.AND P1, PT, RZ, UR8, PT ;  /* 0x00000008ff007c0c */ /* 0x000fc6000bf25070 */
[----:B------:R-:W-:Y:S01]  /*12b0*/  UIMAD UR4, UR4, UR7, URZ ;  /* 0x00000007040472a4 */ /* 0x000fe2000f8e023f */
[----:B------:R-:W-:Y:S02]  /*12c0*/  ISETP.NE.AND.EX P1, PT, RZ, UR9, PT, P1 ;  /* 0x00000009ff007c0c */ /* 0x000fe4000bf25310 */
[----:B--2---:R-:W-:Y:S02]  /*12d0*/  @P0 R2UR UR40, R4 ;  /* 0x00000000042802ca */ /* 0x004fe400000e0000 */
[----:B---3--:R-:W-:Y:S01]  /*12e0*/  @P2 R2UR UR41, R6 ;  /* 0x00000000062922ca */ /* 0x008fe200000e0000 */
[----:B-1--45:R-:W-:-:S14]  /*12f0*/  @P2 BRA `(.L_x_1460) ;  /* 0x0000000000382947 */ /* 0x032fdc0003800000 */
[----:B------:R-:W-:Y:S01]  /*1300*/  ULDC.64 UR8, c[0x0][0xa00] ;  /* 0x0002800000087ab9 */ /* 0x000fe20000000a00 */
[----:B------:R-:W-:Y:S01]  /*1310*/  ULDC UR41, c[0x0][0x288] ;  /* 0x0000a20000297ab9 */ /* 0x000fe20000000800 */
        /* <DEDUP_REMOVED lines=12> */
.L_x_1460:
[----:B------:R-:W-:Y:S01]  /*13e0*/  UMOV UR57, UR53 ;  /* 0x0000003500397c82 */ /* 0x000fe20008000000 */
[----:B------:R-:W-:Y:S05]  /*13f0*/  @!P1 BRA `(.L_x_1461) ;  /* 0x00000000001c9947 */ /* 0x000fea0003800000 */
[----:B------:R-:W-:Y:S02]  /*1400*/  ULDC.64 UR8, c[0x0][0xa20] ;  /* 0x0002880000087ab9 */ /* 0x000fe40000000a00 */
[----:B------:R-:W-:-:S06]  /*1410*/  UIMAD.WIDE UR8, UR53, 0x4, UR8 ;  /* 0x00000004350878a5 */ /* 0x000fcc000f8e0208 */
[----:B------:R-:W-:Y:S02]  /*1420*/  IMAD.U32 R4, RZ, RZ, UR8 ;  /* 0x00000008ff047e24 */ /* 0x000fe4000f8e00ff */
[----:B------:R-:W-:-:S05]  /*1430*/  IMAD.U32 R5, RZ, RZ, UR9 ;  /* 0x00000009ff057e24 */ /* 0x000fca000f8e00ff */
[----:B------:R-:W2:Y:S02]  /*1440*/  LDG.E R4, desc[UR36][R4.64] ;  /* 0x0000002404047981 */ /* 0x000ea4000c1e1900 */
[----:B--2---:R-:W-:Y:S01]  /*1450*/  R2UR UR4, R4 ;  /* 0x00000000040472ca */ /* 0x004fe200000e0000 */
[----:B------:R-:W-:-:S14]  /*1460*/  BRA `(.L_x_1462) ;  /* 0x0000000000347947 */ /* 0x000fdc0003800000 */
.L_x_1461:
        /* <DEDUP_REMOVED lines=13> */
.L_x_1462:
[----:B------:R-:W-:Y:S01]  /*1540*/  ULDC UR7, c[0x0][0x448] ;  /* 0x0001120000077ab9 */ /* 0x000fe20000000800 */
[----:B------:R-:W-:Y:S02]  /*1550*/  USHF.L.U32 UR47, UR6, 0x7, URZ ;  /* 0x00000007062f7899 */ /* 0x000fe4000800063f */
[----:B------:R-:W-:Y:S02]  /*1560*/  UISETP.NE.AND UP0, UPT, UR7, 0x1, UPT ;  /* 0x000000010700788c */ /* 0x000fe4000bf05270 */
[----:B------:R-:W-:Y:S01]  /*1570*/  UIADD3 UR10, UR47, 0x7f, URZ ;  /* 0x0000007f2f0a7890 */ /* 0x000fe2000fffe03f */
[----:B------:R-:W-:Y:S01]  /*1580*/  ULDC.64 UR6, c[0x0][0x9e0] ;  /* 0x0002780000067ab9 */ /* 0x000fe20000000a00 */
[----:B------:R-:W-:Y:S02]  /*1590*/  UP2UR UR49, UPR, URZ, 0x1 ;  /* 0x000000013f317883 */ /* 0x000fe40008000000 */
[----:B------:R-:W-:-:S05]  /*15a0*/  UIADD3 UR40, -UR40, UR4, URZ ;  /* 0x0000000428287290 */ /* 0x000fca000fffe13f */
[----:B------:R-:W-:Y:S01]  /*15b0*/  @UP0 ULDC UR8, c[0x0][0x44c] ;  /* 0x0001130000080ab9 */ /* 0x000fe20000000800 */
[----:B------:R-:W-:Y:S01]  /*15c0*/  @UP0 ULDC UR11, c[0x0][0x450] ;  /* 0x00011400000b0ab9 */ /* 0x000fe20000000800 */
[----:B------:R-:W-:Y:S02]  /*15d0*/  UIMAD.WIDE.U32 UR8, UR10, UR8, URZ ;  /* 0x000000080a0872a5 */ /* 0x000fe4000f8e003f */
[----:B------:R-:W-:Y:S02]  /*15e0*/  UIADD3 UR4, UR40, 0x1, -UR41 ;  /* 0x0000000128047890 */ /* 0x000fe4000fffe829 */
[----:B------:R-:W-:Y:S02]  /*15f0*/  @UP0 USHF.R.U32.HI UR10, URZ, UR11, UR9 ;  /* 0x0000000b3f0a0299 */ /* 0x000fe40008011609 */
[----:B------:R-:W-:Y:S02]  /*1600*/  UISETP.GE.AND UP0, UPT, UR7, 0x1, UPT ;  /* 0x000000010700788c */ /* 0x000fe4000bf06270 */
[----:B------:R-:W-:-:S02]  /*1610*/  UIADD3 UR10, UR4, UR10, URZ ;  /* 0x0000000a040a7290 */ /* 0x000fc4000fffe03f */
[----:B------:R-:W-:Y:S02]  /*1620*/  UP2UR UR42, UPR, URZ, 0x1 ;  /* 0x000000013f2a7883 */ /* 0x000fe40008000000 */
[----:B------:R-:W-:Y:S01]  /*1630*/  PLOP3.LUT P0, PT, PT, PT, UP0, 0x40, 0x0 ;  /* 0x000000000000781c */ /* 0x000fe20003f0e808 */
[----:B------:R-:W-:-:S12]  /*1640*/  UIADD3 UR6, UR10, UR6, URZ ;  /* 0x000000060a067290 */ /* 0x000fd8000fffe03f */
[----:B------:R-:W-:Y:S05]  /*1650*/  @P0 BRA `(.L_x_1463) ;  /* 0x0000000000440947 */ /* 0x000fea0003800000 */
        /* <DEDUP_REMOVED lines=10> */
.L_x_1464:
[----:B------:R-:W-:-:S11]  /*1700*/  UISETP.NE.AND UP0, UPT, UR7, 0x1, UPT ;  /* 0x000000010700788c */ /* 0x000fd6000bf05270 */
[----:B------:R-:W-:Y:S02]  /*1710*/  @UP0 ULDC.64 UR10, c[0x0][0x9e8] ;  /* 0x00027a00000a0ab9 */ /* 0x000fe40000000a00 */
[----:B------:R-:W-:-:S04]  /*1720*/  UIMAD.WIDE.U32 UR8, UR4, UR10, URZ ;  /* 0x0000000a040872a5 */ /* 0x000fc8000f8e003f */
[----:B------:R-:W-:-:S12]  /*1730*/  @UP0 USHF.R.U32.HI UR4, URZ, UR11, UR9 ;  /* 0x0000000b3f040299 */ /* 0x000fd80008011609 */
.L_x_1465:
[----:B------:R-:W-:-:S04]  /*1740*/  UIMAD UR4, UR4, UR7, UR7 ;  /* 0x00000007040472a4 */ /* 0x000fc8000f8e0207 */
[----:B------:R-:W-:-:S04]  /*1750*/  UISETP.LT.AND UP0, UPT, UR6, UR4, UPT ;  /* 0x000000040600728c */ /* 0x000fc8000bf01270 */
[----:B------:R-:W-:-:S12]  /*1760*/  USEL UR6, UR6, UR4, UP0 ;  /* 0x0000000406067287 */ /* 0x000fd80008000000 */
.L_x_1463:
[----:B------:R-:W-:Y:S02]  /*1770*/  UISETP.NE.AND UP0, UPT, UR49, URZ, UPT ;  /* 0x0000003f3100728c */ /* 0x000fe4000bf05270 */
[----:B------:R-:W-:Y:S02]  /*1780*/  UIADD3 UR4, UR40, 0x3f, URZ ;  /* 0x0000003f28047890 */ /* 0x000fe4000fffe03f */
[----:B------:R-:W-:Y:S02]  /*1790*/  UIADD3 UR10, UR6, 0x3f, URZ ;  /* 0x0000003f060a7890 */ /* 0x000fe4000fffe03f */
[----:B------:R-:W-:Y:S02]  /*17a0*/  UISETP.GE.AND UP1, UPT, UR7, 0x1, UPT ;  /* 0x000000010700788c */ /* 0x000fe4000bf26270 */
[----:B------:R-:W-:Y:S02]  /*17b0*/  USHF.R.S32.HI UR6, URZ, 0x1f, UR4 ;  /* 0x0000001f3f067899 */ /* 0x000fe40008011404 */
[----:B------:R-:W-:Y:S01]  /*17c0*/  USHF.R.S32.HI UR11, URZ, 0x1f, UR10 ;  /* 0x0000001f3f0b7899 */ /* 0x000fe2000801140a */
[----:B------:R-:W-:Y:S01]  /*17d0*/  @UP0 ULDC UR8, c[0x0][0x44c] ;  /* 0x0001130000080ab9 */ /* 0x000fe20000000800 */
[----:B------:R-:W-:Y:S01]  /*17e0*/  ULEA.HI UR6, UR6, UR4, URZ, 0x6 ;  /* 0x0000000406067291 */ /* 0x000fe2000f8f303f */
[----:B------:R-:W-:Y:S01]  /*17f0*/  PLOP3.LUT P0, PT, PT, PT, UP1, 0x40, 0x0 ;  /* 0x000000000000781c */ /* 0x000fe20003f0e818 */
[----:B------:R-:W-:-:S02]  /*1800*/  UIMAD.WIDE.U32 UR8, UR47, UR8, URZ ;  /* 0x000000082f0872a5 */ /* 0x000fc4000f8e003f */
[----:B------:R-:W-:Y:S01]  /*1810*/  ULEA.HI UR11, UR11, UR10, URZ, 0x6 ;  /* 0x0000000a0b0b7291 */ /* 0x000fe2000f8f303f */
[----:B------:R-:W-:Y:S01]  /*1820*/  @UP0 ULDC UR13, c[0x0][0x450] ;  /* 0x00011400000d0ab9 */ /* 0x000fe20000000800 */
[----:B------:R-:W-:Y:S01]  /*1830*/  UMOV UR12, UR47 ;  /* 0x0000002f000c7c82 */ /* 0x000fe20008000000 */
[----:B------:R-:W-:Y:S02]  /*1840*/  UIADD3 UR44, UR40, -UR41, URZ ;  /* 0x80000029282c7290 */ /* 0x000fe4000fffe03f */
[----:B------:R-:W-:Y:S02]  /*1850*/  USHF.R.S32.HI UR6, URZ, 0x6, UR6 ;  /* 0x000000063f067899 */ /* 0x000fe40008011406 */
[----:B------:R-:W-:Y:S02]  /*1860*/  USHF.R.S32.HI UR11, URZ, 0x6, UR11 ;  /* 0x000000063f0b7899 */ /* 0x000fe4000801140b */
[----:B------:R-:W-:Y:S02]  /*1870*/  @UP0 USHF.R.U32.HI UR12, URZ, UR13, UR9 ;  /* 0x0000000d3f0c0299 */ /* 0x000fe40008011609 */
[----:B------:R-:W-:-:S02]  /*1880*/  UISETP.LT.AND UP0, UPT, UR6, UR11, UPT ;  /* 0x0000000b0600728c */ /* 0x000fc4000bf01270 */
[----:B------:R-:W-:Y:S01]  /*1890*/  UIADD3 UR4, UR44, UR12, URZ ;  /* 0x0000000c2c047290 */ /* 0x000fe2000fffe03f */
[----:B------:R-:W-:Y:S01]  /*18a0*/  ULDC UR10, c[0x0][0x9dc] ;  /* 0x00027700000a7ab9 */ /* 0x000fe20000000800 */
[----:B------:R-:W-:Y:S02]  /*18b0*/  USEL UR6, UR6, UR11, UP0 ;  /* 0x0000000b06067287 */ /* 0x000fe40008000000 */
[----:B------:R-:W-:Y:S01]  /*18c0*/  UIADD3 UR10, UR4, -UR10, URZ ;  /* 0x8000000a040a7290 */ /* 0x000fe2000fffe03f */
[----:B------:R-:W-:Y:S11]  /*18d0*/  @P0 BRA `(.L_x_1466) ;  /* 0x0000000000440947 */ /* 0x000ff60003800000 */
        /* <DEDUP_REMOVED lines=10> */
.L_x_1467:
[----:B------:R-:W-:-:S11]  /*1980*/  UISETP.NE.AND UP0, UPT, UR7, 0x1, UPT ;  /* 0x000000010700788c */ /* 0x000fd6000bf05270 */
[----:B------:R-:W-:Y:S02]  /*1990*/  @UP0 ULDC.64 UR12, c[0x0][0x9e8] ;  /* 0x00027a00000c0ab9 */ /* 0x000fe40000000a00 */
[----:B------:R-:W-:-:S04]  /*19a0*/  UIMAD.WIDE.U32 UR8, UR4, UR12, URZ ;  /* 0x0000000c040872a5 */ /* 0x000fc8000f8e003f */
[----:B------:R-:W-:-:S12]  /*19b0*/  @UP0 USHF.R.U32.HI UR4, URZ, UR13, UR9 ;  /* 0x0000000d3f040299 */ /* 0x000fd80008011609 */
.L_x_1468:
[----:B------:R-:W-:-:S04]  /*19c0*/  UIMAD UR4, UR4, UR7, URZ ;  /* 0x00000007040472a4 */ /* 0x000fc8000f8e023f */
[----:B------:R-:W-:-:S04]  /*19d0*/  UISETP.LT.AND UP0, UPT, UR10, UR4, UPT ;  /* 0x000000040a00728c */ /* 0x000fc8000bf01270 */
[----:B------:R-:W-:-:S12]  /*19e0*/  USEL UR10, UR10, UR4, !UP0 ;  /* 0x000000040a0a7287 */ /* 0x000fd8000c000000 */
.L_x_1466:
[----:B------:R-:W-:-:S04]  /*19f0*/  USHF.R.S32.HI UR4, URZ, 0x1f, UR10 ;  /* 0x0000001f3f047899 */ /* 0x000fc8000801140a */
[----:B------:R-:W-:-:S04]  /*1a00*/  ULEA.HI UR4, UR4, UR10, URZ, 0x6 ;  /* 0x0000000a04047291 */ /* 0x000fc8000f8f303f */
[----:B------:R-:W-:Y:S02]  /*1a10*/  USHF.R.S32.HI UR7, URZ, 0x6, UR4 ;  /* 0x000000063f077899 */ /* 0x000fe40008011404 */
[----:B------:R-:W-:Y:S02]  /*1a20*/  ULOP3.LUT UR4, UR5, 0xff000000, URZ, 0xc0, !UPT ;  /* 0xff00000005047892 */ /* 0x000fe4000f8ec03f */
[----:B------:R-:W-:Y:S02]  /*1a30*/  UISETP.LT.AND UP0, UPT, URZ, UR7, UPT ;  /* 0x000000073f00728c */ /* 0x000fe4000bf01270 */
[----:B------:R-:W-:Y:S02]  /*1a40*/  ULOP3.LUT UR5, UR5, 0xff0000, URZ, 0xc0, !UPT ;  /* 0x00ff000005057892 */ /* 0x000fe4000f8ec03f */
[----:B------:R-:W-:Y:S02]  /*1a50*/  USEL UR51, URZ, UR7, !UP0 ;  /* 0x000000073f337287 */ /* 0x000fe4000c000000 */
[----:B------:R-:W-:-:S02]  /*1a60*/  USHF.R.U32.HI UR4, URZ, 0x8, UR4 ;  /* 0x000000083f047899 */ /* 0x000fc40008011604 */
[----:B------:R-:W-:Y:S02]  /*1a70*/  UISETP.GT.AND UP0, UPT, UR6, UR51, UPT ;  /* 0x000000330600728c */ /* 0x000fe4000bf04270 */
[----:B------:R-:W-:-:S03]  /*1a80*/  ULEA.HI UR5, UR5, UR4, URZ, 0x10 ;  /* 0x0000000405057291 */ /* 0x000fc6000f8f803f */
[----:B------:R-:W-:Y:S01]  /*1a90*/  UMOV UR4, URZ ;  /* 0x0000003f00047c82 */ /* 0x000fe20008000000 */
[----:B------:R-:W-:Y:S01]  /*1aa0*/  PLOP3.LUT P0, PT, PT, PT, UP0, 0x80, 0x0 ;  /* 0x000000000000781c */ /* 0x000fe20003f0f008 */
[----:B------:R-:W-:Y:S02]  /*1ab0*/  ULOP3.LUT UR56, UR5, 0xff, URZ, 0xc0, !UPT ;  /* 0x000000ff05387892 */ /* 0x000fe4000f8ec03f */
[----:B------:R-:W-:-:S10]  /*1ac0*/  USHF.R.U32.HI UR55, URZ, 0x10, UR5 ;  /* 0x000000103f377899 */ /* 0x000fd40008011605 */
[----:B------:R-:W-:Y:S05]  /*1ad0*/  @!P0 BRA `(.L_x_1469) ;  /* 0x0000000000948947 */ /* 0x000fea0003800000 */
[----:B------:R-:W-:Y:S01]  /*1ae0*/  UISETP.NE.AND UP0, UPT, UR55, URZ, UPT ;  /* 0x0000003f3700728c */ /* 0x000fe2000bf05270 */
[----:B------:R-:W-:-:S03]  /*1af0*/  ULDC UR4, c[0x0][0x9f0] ;  /* 0x00027c0000047ab9 */ /* 0x000fc60000000800 */
[----:B------:R-:W-:-:S04]  /*1b00*/  USEL UR10, UR55, UR4, UP0 ;  /* 0x00000004370a7287 */ /* 0x000fc80008000000 */
[----:B------:R-:W-:Y:S02]  /*1b10*/  UIADD3 UR4, UR10, -0x1, UR6 ;  /* 0xffffffff0a047890 */ /* 0x000fe4000fffe006 */
[----:B------:R-:W-:Y:S02]  /*1b20*/  IMAD.U32 R4, RZ, RZ, UR10 ;  /* 0x0000000aff047e24 */ /* 0x000fe4000f8e00ff */
[----:B------:R-:W-:-:S03]  /*1b30*/  UIADD3 UR7, -UR51, UR4, URZ ;  /* 0x0000000433077290 */ /* 0x000fc6000fffe13f */
[-C--:B------:R-:W-:Y:S01]  /*1b40*/  IABS R0, R4.reuse ;  /* 0x0000000400007213 */ /* 0x080fe20000000000 */
[----:B------:R-:W-:Y:S01]  /*1b50*/  UMOV UR4, URZ ;  /* 0x0000003f00047c82 */ /* 0x000fe20008000000 */
[----:B------:R-:W-:Y:S01]  /*1b60*/  IABS R6, R4 ;  /* 0x0000000400067213 */ /* 0x000fe20000000000 */
[----:B------:R-:W-:Y:S01]  /*1b70*/  IMAD.U32 R5, RZ, RZ, UR7 ;  /* 0x00000007ff057e24 */ /* 0x000fe2000f8e00ff */
[----:B------:R-:W-:Y:S01]  /*1b80*/  R2UR UR11, R0 ;  /* 0x00000000000b72ca */ /* 0x000fe200000e0000 */
[----:B------:R-:W-:-:S03]  /*1b90*/  ULOP3.LUT UR7, UR7, UR10, URZ, 0x3c, !UPT ;  /* 0x0000000a07077292 */ /* 0x000fc6000f8e3c3f */
[----:B------:R-:W-:-:S05]  /*1ba0*/  IABS R5, R5 ;  /* 0x0000000500057213 */ /* 0x000fca0000000000 */
[----:B------:R-:W-:-:S04]  /*1bb0*/  IMAD.MOV.U32 R4, RZ, RZ, R5 ;  /* 0x000000ffff047224 */ /* 0x000fc800078e0005 */
[----:B------:R-:W0:Y:S01]  /*1bc0*/  I2F.RP R0, UR11 ;  /* 0x0000000b00007d06 */ /* 0x000e220008209400 */
[----:B------:R-:W-:-:S07]  /*1bd0*/  R2UR UR9, R4 ;  /* 0x00000000040972ca */ /* 0x000fce00000e0000 */
[----:B0-----:R-:W0:Y:S02]  /*1be0*/  MUFU.RCP R0, R0 ;  /* 0x0000000000007308 */ /* 0x001e240000001000 */
[----:B0-----:R-:W-:Y:S02]  /*1bf0*/  VIADD R3, R0, 0xffffffe ;  /* 0x0ffffffe00037836 */ /* 0x001fe40000000000 */
        /* <DEDUP_REMOVED lines=19> */
.L_x_1469:
[----:B------:R-:W-:Y:S01]  /*1d30*/  UIMAD UR51, UR56, UR4, UR51 ;  /* 0x00000004383372a4 */ /* 0x000fe2000f8e0233 */
[----:B------:R-:W-:Y:S01]  /*1d40*/  IMAD.U32 R160, RZ, RZ, UR6 ;  /* 0x00000006ffa07e24 */ /* 0x000fe2000f8e00ff */
[----:B------:R-:W-:Y:S01]  /*1d50*/  PLOP3.LUT P0, PT, PT, PT, PT, 0x80, 0x0 ;  /* 0x000000000000781c */ /* 0x000fe20003f0f070 */
[----:B------:R-:W-:Y:S01]  /*1d60*/  IMAD.U32 R3, RZ, RZ, UR4 ;  /* 0x00000004ff037e24 */ /* 0x000fe2000f8e00ff */
[----:B------:R-:W-:Y:S01]  /*1d70*/  CS2R R28, SRZ ;  /* 0x00000000001c7805 */ /* 0x000fe2000001ff00 */
[----:B------:R-:W-:Y:S01]  /*1d80*/  IMAD.MOV.U32 R0, RZ, RZ, RZ ;  /* 0x000000ffff007224 */ /* 0x000fe200078e00ff */
[----:B------:R-:W-:Y:S02]  /*1d90*/  CS2R R24, SRZ ;  /* 0x0000000000187805 */ /* 0x000fe4000001ff00 */
        /* <DEDUP_REMOVED lines=102> */
.L_x_1471:
        /* <DEDUP_REMOVED lines=10> */
[----:B------:R-:W-:Y:S02]  /*24a0*/  @UP0 USHF.R.S32.HI UR12, URZ, 0x1f, UR53 ;  /* 0x0000001f3f0c0899 */ /* 0x000fe40008011435 */
[----:B------:R-:W-:Y:S01]  /*24b0*/  @UP1 USHF.R.S32.HI UR13, URZ, 0x1f, UR53 ;  /* 0x0000001f3f0d1899 */ /* 0x000fe20008011435 */
[----:B------:R-:W-:Y:S01]  /*24c0*/  @UP0 ULDC.64 UR8, c[0x0][0x9a8] ;  /* 0x00026a0000080ab9 */ /* 0x000fe20000000a00 */
[----:B------:R-:W-:Y:S01]  /*24d0*/  @UP1 ULDC.64 UR10, c[0x0][0x9b8] ;  /* 0x00026e00000a1ab9 */ /* 0x000fe20000000a00 */
[----:B------:R-:W-:Y:S02]  /*24e0*/  @UP0 UIMAD UR12, UR12, UR8, URZ ;  /* 0x000000080c0c02a4 */ /* 0x000fe4000f8e023f */
[----:B------:R-:W-:Y:S02]  /*24f0*/  @UP1 UIMAD UR13, UR13, UR10, URZ ;  /* 0x0000000a0d0d12a4 */ /* 0x000fe4000f8e023f */
[----:B------:R-:W-:Y:S02]  /*2500*/  @UP0 UIMAD.WIDE.U32 UR14, UR53, UR8, URZ ;  /* 0x00000008350e02a5 */ /* 0x000fe4000f8e003f */
[----:B------:R-:W-:-:S02]  /*2510*/  @UP0 UIMAD UR12, UR53, UR9, UR12 ;  /* 0x00000009350c02a4 */ /* 0x000fc4000f8e020c */
[----:B------:R-:W-:Y:S02]  /*2520*/  @UP1 UIMAD UR11, UR53, UR11, UR13 ;  /* 0x0000000b350b12a4 */ /* 0x000fe4000f8e020d */
[----:B------:R-:W-:Y:S02]  /*2530*/  @UP1 UIMAD.WIDE.U32 UR8, UR53, UR10, URZ ;  /* 0x0000000a350812a5 */ /* 0x000fe4000f8e003f */
[----:B------:R-:W-:Y:S02]  /*2540*/  @UP0 UIADD3 UR15, UR15, UR12, URZ ;  /* 0x0000000c0f0f0290 */ /* 0x000fe4000fffe03f */
[----:B------:R-:W-:Y:S01]  /*2550*/  @UP1 UIADD3 UR9, UR9, UR11, URZ ;  /* 0x0000000b09091290 */ /* 0x000fe2000fffe03f */
[----:B------:R-:W-:Y:S02]  /*2560*/  @UP1 ULDC.64 UR12, c[0x0][0x9c0] ;  /* 0x00027000000c1ab9 */ /* 0x000fe40000000a00 */
[----:B------:R-:W-:Y:S01]  /*2570*/  @UP0 ULDC.64 UR10, c[0x0][0x9b0] ;  /* 0x00026c00000a0ab9 */ /* 0x000fe20000000a00 */
[----:B------:R-:W-:-:S02]  /*2580*/  @UP1 UIMAD.WIDE.U32 UR8, UR54, UR12, UR8 ;  /* 0x0000000c360812a5 */ /* 0x000fc4000f8e0008 */
[----:B------:R-:W-:Y:S02]  /*2590*/  @UP0 UIMAD.WIDE.U32 UR14, UR54, UR10, UR14 ;  /* 0x0000000a360e02a5 */ /* 0x000fe4000f8e000e */
[----:B------:R-:W-:Y:S02]  /*25a0*/  @UP1 UIMAD UR13, UR54, UR13, UR9 ;  /* 0x0000000d360d12a4 */ /* 0x000fe4000f8e0209 */
[----:B------:R-:W-:Y:S02]  /*25b0*/  @UP0 UIMAD UR11, UR54, UR11, UR15 ;  /* 0x0000000b360b02a4 */ /* 0x000fe4000f8e020f */
[----:B------:R-:W-:Y:S02]  /*25c0*/  @UP0 ULEA UR6, UP2, UR14, UR6, 0x2 ;  /* 0x000000060e060291 */ /* 0x000fe4000f84103f */
[----:B------:R-:W-:Y:S02]  /*25d0*/  @UP1 ULEA UR4, UP3, UR8, UR4, 0x2 ;  /* 0x0000000408041291 */ /* 0x000fe4000f86103f */
[----:B------:R-:W-:-:S02]  /*25e0*/  @UP0 ULEA.HI.X UR7, UR14, UR7, UR11, 0x2, UP2 ;  /* 0x000000070e070291 */ /* 0x000fc400090f140b */
[----:B------:R-:W-:Y:S01]  /*25f0*/  @UP1 ULEA.HI.X UR5, UR8, UR5, UR13, 0x2, UP3 ;  /* 0x0000000508051291 */ /* 0x000fe200098f140d */
[----:B------:R-:W-:Y:S02]  /*2600*/  IMAD.U32 R4, RZ, RZ, UR6 ;  /* 0x00000006ff047e24 */ /* 0x000fe4000f8e00ff */
[----:B------:R-:W-:Y:S02]  /*2610*/  IMAD.U32 R8, RZ, RZ, UR4 ;  /* 0x00000004ff087e24 */ /* 0x000fe4000f8e00ff */
[----:B------:R-:W-:Y:S02]  /*2620*/  IMAD.U32 R5, RZ, RZ, UR7 ;  /* 0x00000007ff057e24 */ /* 0x000fe4000f8e00ff */
[----:B------:R-:W-:-:S03]  /*2630*/  IMAD.U32 R9, RZ, RZ, UR5 ;  /* 0x00000005ff097e24 */ /* 0x000fc6000f8e00ff */
[----:B------:R-:W2:Y:S04]  /*2640*/  @P0 LDG.E R3, desc[UR36][R4.64] ;  /* 0x0000002404030981 */ /* 0x000ea8000c1e1900 */
[----:B------:R-:W2:Y:S01]  /*2650*/  @P1 LDG.E R0, desc[UR36][R8.64] ;  /* 0x0000002408001981 */ /* 0x000ea2000c1e1900 */
[----:B------:R-:W-:Y:S01]  /*2660*/  ULEA.HI UR4, UR61, UR61, URZ, 0x1 ;  /* 0x0000003d3d047291 */ /* 0x000fe2000f8f083f */
[----:B------:R-:W-:-:S03]  /*2670*/  SHF.R.U32.HI R20, RZ, 0x7, R152 ;  /* 0x00000007ff147819 */ /* 0x000fc60000011698 */
[----:B------:R-:W-:Y:S02]  /*2680*/  ULOP3.LUT UR4, UR4, 0xfffffffe, URZ, 0xc0, !UPT ;  /* 0xfffffffe04047892 */ /* 0x000fe4000f8ec03f */
[----:B------:R-:W-:Y:S02]  /*2690*/  VIADD R6, R20, 0x8 ;  /* 0x0000000814067836 */ /* 0x000fe40000000000 */
[----:B------:R-:W-:-:S06]  /*26a0*/  UIADD3 UR4, UR61, -UR4, URZ ;  /* 0x800000043d047290 */ /* 0x000fcc000fffe03f */
[----:B------:R-:W-:Y:S01]  /*26b0*/  IMAD.U32 R7, RZ, RZ, UR4 ;  /* 0x00000004ff077e24 */ /* 0x000fe2000f8e00ff */
[----:B------:R-:W-:-:S04]  /*26c0*/  ULDC UR4, c[0x0][0x9d8] ;  /* 0x0002760000047ab9 */ /* 0x000fc80000000800 */
[----:B------:R-:W-:-:S04]  /*26d0*/  SHF.L.U32 R7, R7, 0x1f, RZ ;  /* 0x0000001f07077819 */ /* 0x000fc800000006ff */
[----:B------:R-:W0:Y:S01]  /*26e0*/  SYNCS.PHASECHK.TRANS64.TRYWAIT P0, [UR43+0x28400], R7 ;  /* 0x02840007ff0075a7 */ /* 0x000e22000800016b */
[----:B--2---:R-:W-:-:S04]  /*26f0*/  FMUL.FTZ R0, R3, R0 ;  /* 0x0000000003007220 */ /* 0x004fc80000410000 */
[----:B------:R-:W-:Y:S01]  /*2700*/  FMUL.FTZ R0, R0, UR4 ;  /* 0x0000000400007c20 */ /* 0x000fe20008410000 */
[----:B0-----:R-:W-:Y:S06]  /*2710*/  @!P0 BRA `(.L_x_1472) ;  /* 0x00000174004c8947 */ /* 0x001fec0003800000 */
.L_x_1680:
[----:B------:R-:W-:Y:S05]  /*2720*/  WARPSYNC.ALL ;  /* 0x0000000000007948 */ /* 0x000fea0003800000 */
[----:B------:R-:W2:Y:S01]  /*2730*/  LDL R3, [R1+0x10] ;  /* 0x0000100001037983 */ /* 0x000ea20000100800 */
[----:B------:R1:W-:Y:S01]  /*2740*/  BAR.SYNC.DEFER_BLOCKING R6, 0x100 ;  /* 0x000400060000751d */ /* 0x0003e20000010000 */
[----:B--2---:R-:W-:-:S13]  /*2750*/  R2UR UR4, R3 ;  /* 0x00000000030472ca */ /* 0x004fda00000e0000 */
[----:B------:R-:W-:-:S06]  /*2760*/  UISETP.NE.AND UP0, UPT, UR4, 0x3, UPT ;  /* 0x000000030400788c */ /* 0x000fcc000bf05270 */
[----:B------:R-:W-:-:S13]  /*2770*/  PLOP3.LUT P0, PT, PT, PT, UP0, 0x40, 0x0 ;  /* 0x000000000000781c */ /* 0x000fda0003f0e808 */
[----:B-1----:R-:W-:Y:S05]  /*2780*/  @P0 BRA `(.L_x_1473) ;  /* 0x0000000000040947 */ /* 0x002fea0003800000 */
[----:B------:R-:W-:Y:S01]  /*2790*/  BPT.TRAP 0x1 ;  /* 0x000000040000795c */ /* 0x000fe20000300000 */
.L_x_1473:
[----:B------:R-:W-:Y:S01]  /*27a0*/  PLOP3.LUT P1, PT, PT, PT, UP0, 0x40, 0x0 ;  /* 0x000000000000781c */ /* 0x000fe20003f2e808 */
[----:B------:R-:W-:Y:S01]  /*27b0*/  ULEA UR45, UR38, UR43, 0x3 ;  /* 0x0000002b262d7291 */ /* 0x000fe2000f8e183f */
[----:B0-----:R-:W-:-:S05]  /*27c0*/  IMAD.U32 R7, RZ, RZ, UR39 ;  /* 0x00000027ff077e24 */ /* 0x001fca000f8e00ff */
[----:B------:R-:W-:-:S04]  /*27d0*/  SHF.L.U32 R7, R7, 0x1f, RZ ;  /* 0x0000001f07077819 */ /* 0x000fc800000006ff */
[----:B------:R0:W1:Y:S02]  /*27e0*/  SYNCS.PHASECHK.TRANS64.TRYWAIT P0, [UR45+0x28430], R7 ;  /* 0x02843007ff0075a7 */ /* 0x000064000800016d */
[----:B------:R-:W-:Y:S05]  /*27f0*/  @P1 BRA `(.L_x_1474) ;  /* 0x0000000000041947 */ /* 0x000fea0003800000 */
[----:B------:R-:W-:Y:S01]  /*2800*/  BPT.TRAP 0x1 ;  /* 0x000000040000795c */ /* 0x000fe20000300000 */
.L_x_1474:
[----:B-1----:R-:W-:Y:S05]  /*2810*/  @P0 BRA `(.L_x_1475) ;  /* 0x0000000000080947 */ /* 0x002fea0003800000 */
[----:B------:R-:W1:Y:S02]  /*2820*/  SYNCS.PHASECHK.TRANS64.TRYWAIT P0, [UR45+0x28430], R7 ;  /* 0x02843007ff0075a7 */ /* 0x000e64000800016d */
[----:B-1----:R-:W-:Y:S05]  /*2830*/  @!P0 BRA `(.L_x_1476) ;  /* 0x00000174001c8947 */ /* 0x002fea0003800000 */
.L_x_1475:
[----:B------:R-:W-:Y:S01]  /*2840*/  UIADD3 UR4, UR43, 0x20000, URZ ;  /* 0x000200002b047890 */ /* 0x000fe2000fffe03f */
[----:B------:R-:W-:Y:S01]  /*2850*/  WARPGROUP.ARRIVE ;  /* 0x00000000000079c5 */ /* 0x000fe20000000000 */
[----:B------:R-:W-:-:S05]  /*2860*/  ULOP3.LUT UR32, UR46, 0x10000, URZ, 0xfc, !UPT ;  /* 0x000100002e207892 */ /* 0x000fca000f8efc3f */
[----:B------:R-:W2:Y:S01]  /*2870*/  S2R R3, SR_TID.X ;  /* 0x0000000000037919 */ /* 0x000ea20000002100 */
[----:B------:R-:W-:Y:S01]  /*2880*/  USHF.R.U32.HI UR4, URZ, 0x4, UR4 ;  /* 0x000000043f047899 */ /* 0x000fe20008011604 */
[----:B------:R-:W-:Y:S01]  /*2890*/  PLOP3.LUT P0, PT, PT, PT, UP0, 0x40, 0x0 ;  /* 0x000000000000781c */ /* 0x000fe20003f0e808 */
[----:B------:R-:W-:Y:S01]  /*28a0*/  UMOV UR33, 0x40000040 ;  /* 0x4000004000217882 */ /* 0x000fe20000000000 */
[----:B------:R-:W-:Y:S01]  /*28b0*/  UMOV UR35, 0x40000040 ;  /* 0x4000004000237882 */ /* 0x000fe20000000000 */
        /* <DEDUP_REMOVED lines=10> */
[----:B------:R-:W-:Y:S01]  /*2960*/  QGMMA.64x64x32.F32.E4M3.E4M3 R24, gdesc[UR32], RZ, !UPT, gsb0 ;  /* 0x00e00000201879f3 */ /* 0x000fe2000c0008ff */
[----:B------:R-:W-:Y:S01]  /*2970*/  UMOV UR11, 0x40000040 ;  /* 0x40000040000b7882 */ /* 0x000fe20000000000 */
[----:B------:R-:W-:-:S02]  /*2980*/  UIADD3 UR12, UR32, 0x6, URZ ;  /* 0x00000006200c7890 */ /* 0x000fc4000fffe03f */
[----:B------:R-:W-:Y:S01]  /*2990*/  UIADD3 UR14, UR34, 0x6, URZ ;  /* 0x00000006220e7890 */ /* 0x000fe2000fffe03f */
[----:B------:R-:W-:Y:S01]  /*29a0*/  UMOV UR13, 0x40000040 ;  /* 0x40000040000d7882 */ /* 0x000fe20000000000 */
[----:B------:R-:W-:Y:S01]  /*29b0*/  UMOV UR15, 0x40000040 ;  /* 0x40000040000f7882 */ /* 0x000fe20000000000 */
[----:B------:R-:W-:Y:S02]  /*29c0*/  UIADD3 UR16, UR32, 0x400, URZ ;  /* 0x0000040020107890 */ /* 0x000fe4000fffe03f */
[----:B------:R-:W-:Y:S01]  /*29d0*/  UIADD3 UR18, UR34, 0x200, URZ ;  /* 0x0000020022127890 */ /* 0x000fe2000fffe03f */
[----:B--2---:R-:W-:Y:S01]  /*29e0*/  SHF.R.U32.HI R3, RZ, 0x7, R3 ;  /* 0x00000007ff037819 */ /* 0x004fe20000011603 */
        /* <DEDUP_REMOVED lines=40> */
.L_x_1477:
[----:B------:R-:W-:Y:S01]  /*2c70*/  UISETP.NE.AND UP2, UPT, UR49, URZ, UPT ;  /* 0x0000003f3100728c */ /* 0x000fe2000bf45270 */
[----:B-1----:R-:W-:Y:S01]  /*2c80*/  VIADD R4, R17, UR47 ;  /* 0x0000002f11047c36 */ /* 0x002fe20008000000 */
[----:B------:R-:W-:Y:S01]  /*2c90*/  UISETP.NE.AND UP1, UPT, UR42, URZ, UPT ;  /* 0x0000003f2a00728c */ /* 0x000fe2000bf25270 */
[----:B------:R-:W-:Y:S02]  /*2ca0*/  IMAD.MOV.U32 R9, RZ, RZ, -0x40 ;  /* 0xffffffc0ff097424 */ /* 0x000fe400078e00ff */
[C---:B------:R-:W-:Y:S01]  /*2cb0*/  FMUL.FTZ R24, R0.reuse, R24 ;  /* 0x0000001800187220 */ /* 0x040fe20000410000 */
[----:B------:R-:W-:Y:S01]  /*2cc0*/  FMUL.FTZ R25, R0, R25 ;  /* 0x0000001900197220 */ /* 0x000fe20000410000 */
[----:B------:R-:W-:Y:S01]  /*2cd0*/  PLOP3.LUT P0, PT, PT, PT, UP2, 0x80, 0x0 ;  /* 0x000000000000781c */ /* 0x000fe20003f0f028 */
[----:B------:R-:W-:Y:S01]  /*2ce0*/  IMAD R9, R160, R9, 0x41 ;  /* 0x00000041a0097424 */ /* 0x000fe200078e0209 */
[----:B------:R-:W-:Y:S01]  /*2cf0*/  PLOP3.LUT P1, PT, PT, PT, UP2, 0x80, 0x0 ;  /* 0x000000000000781c */ /* 0x000fe20003f2f028 */
[C---:B------:R-:W-:Y:S01]  /*2d00*/  FMUL.FTZ R3, R0.reuse, R26 ;  /* 0x0000001a00037220 */ /* 0x040fe20000410000 */
[C---:B------:R-:W-:Y:S01]  /*2d10*/  FMUL.FTZ R27, R0.reuse, R27 ;  /* 0x0000001b001b7220 */ /* 0x040fe20000410000 */
[----:B------:R-:W-:Y:S01]  /*2d20*/  @UP2 ULDC UR6, c[0x0][0x44c] ;  /* 0x0001130000062ab9 */ /* 0x000fe20000000800 */
[C---:B------:R-:W-:Y:S01]  /*2d30*/  FMUL.FTZ R28, R0.reuse, R28 ;  /* 0x0000001c001c7220 */ /* 0x040fe20000410000 */
[C---:B------:R-:W-:Y:S01]  /*2d40*/  FMUL.FTZ R29, R0.reuse, R29 ;  /* 0x0000001d001d7220 */ /* 0x040fe20000410000 */
[C---:B------:R-:W-:Y:S01]  /*2d50*/  FMUL.FTZ R30, R0.reuse, R30 ;  /* 0x0000001e001e7220 */ /* 0x040fe20000410000 */
[C---:B------:R-:W-:Y:S01]  /*2d60*/  FMUL.FTZ R31, R0.reuse, R31 ;  /* 0x0000001f001f7220 */ /* 0x040fe20000410000 */
[C---:B------:R-:W-:Y:S01]  /*2d70*/  FMUL.FTZ R32, R0.reuse, R32 ;  /* 0x0000002000207220 */ /* 0x040fe20000410000 */
        /* <DEDUP_REMOVED lines=8> */
[----:B------:R-:W-:Y:S01]  /*2e00*/  UIADD3 UR6, UR45, 0x28440, URZ ;  /* 0x000284402d067890 */ /* 0x000fe2000fffe03f */
[C---:B------:R-:W-:Y:S01]  /*2e10*/  FMUL.FTZ R42, R0.reuse, R42 ;  /* 0x0000002a002a7220 */ /* 0x040fe20000410000 */
[C---:B------:R-:W-:Y:S01]  /*2e20*/  FMUL.FTZ R43, R0.reuse, R43 ;  /* 0x0000002b002b7220 */ /* 0x040fe20000410000 */
[C---:B------:R-:W-:Y:S01]  /*2e30*/  FMUL.FTZ R44, R0.reuse, R44 ;  /* 0x0000002c002c7220 */ /* 0x040fe20000410000 */
[----:B------:R-:W1:Y:S01]  /*2e40*/  SHFL.IDX PT, R13, R4, RZ, 0x1c1f ;  /* 0x001c1fff040d7589 */ /* 0x000e6200000e0000 */
[----:B------:R-:W-:Y:S01]  /*2e50*/  UPRMT UR6, UR50, 0x654, UR6 ;  /* 0x0000065432067896 */ /* 0x000fe20008000006 */
        /* <DEDUP_REMOVED lines=12> */
[----:B------:R-:W-:Y:S01]  /*2f20*/  PLOP3.LUT P0, PT, PT, PT, UP1, 0x40, 0x0 ;  /* 0x000000000000781c */ /* 0x000fe20003f0e818 */
[----:B------:R-:W3:Y:S01]  /*2f30*/  MUFU.TANH R24, R24 ;  /* 0x0000001800187308 */ /* 0x000ee20000002400 */
[----:B------:R-:W-:Y:S01]  /*2f40*/  IADD3 R8, -R2, UR40, R9 ;  /* 0x0000002802087c10 */ /* 0x000fe2000fffe109 */
[----:B------:R-:W-:Y:S01]  /*2f50*/  ULDC UR11, c[0x0][0x9dc] ;  /* 0x00027700000b7ab9 */ /* 0x000fe20000000800 */
[----:B------:R-:W-:Y:S01]  /*2f60*/  SYNCS.ARRIVE.TRANS64.RED.A1T0 RZ, [UR6], RZ ;  /* 0x000000ffffff79a7 */ /* 0x000fe20008100406 */
[C---:B------:R-:W-:Y:S01]  /*2f70*/  FMUL.FTZ R35, R0.reuse, R35 ;  /* 0x0000002300237220 */ /* 0x040fe20000410000 */
[----:B------:R-:W-:Y:S01]  /*2f80*/  ULOP3.LUT UR6, URZ, UR11, URZ, 0x33, !UPT ;  /* 0x0000000b3f067292 */ /* 0x000fe2000f8e333f */
[----:B------:R-:W-:Y:S01]  /*2f90*/  FMUL.FTZ R34, R0, R34 ;  /* 0x0000002200227220 */ /* 0x000fe20000410000 */
[----:B------:R-:W-:Y:S01]  /*2fa0*/  VIADD R8, R8, -UR41 ;  /* 0x8000002908087c36 */ /* 0x000fe20008000000 */
[----:B------:R-:W4:Y:S01]  /*2fb0*/  MUFU.TANH R25, R25 ;  /* 0x0000001900197308 */ /* 0x000f220000002400 */
[----:B------:R-:W-:Y:S01]  /*2fc0*/  LEA R12, R160, 0xffffffc0, 0x6 ;  /* 0xffffffc0a00c7811 */ /* 0x000fe200078e30ff */
[----:B------:R-:W-:Y:S01]  /*2fd0*/  ULDC UR14, c[0x0][0x9e0] ;  /* 0x00027800000e7ab9 */ /* 0x000fe20000000800 */
[----:B------:R-:W-:-:S02]  /*2fe0*/  FMUL.FTZ R38, R0, R38 ;  /* 0x0000002600267220 */ /* 0x000fc40000410000 */
[----:B------:R-:W-:-:S03]  /*2ff0*/  IADD3 R26, -R2, UR40, -R12 ;  /* 0x00000028021a7c10 */ /* 0x000fc6000fffe90c */
        /* <DEDUP_REMOVED lines=27> */
[----:B------:R5:W0:Y:S08]  /*31b0*/  MUFU.TANH R15, R35 ;  /* 0x00000023000f7308 */ /* 0x000a300000002400 */
[----:B------:R2:W0:Y:S01]  /*31c0*/  MUFU.TANH R14, R34 ;  /* 0x00000022000e7308 */ /* 0x0004220000002400 */
[----:B-----5:R-:W-:-:S05]  /*31d0*/  VIADD R35, R8, UR14 ;  /* 0x0000000e08237c36 */ /* 0x020fca0008000000 */
[----:B-1----:R-:W-:Y:S02]  /*31e0*/  VIADDMNMX R10, R13, R35, R26, PT ;  /* 0x000000230d0a7246 */ /* 0x002fe4000380011a */
[----:B------:R1:W0:Y:S01]  /*31f0*/  MUFU.TANH R20, R38 ;  /* 0x0000002600147308 */ /* 0x0002220000002400 */
[----:B--2---:R-:W-:-:S04]  /*3200*/  VIADD R34, R8, UR6 ;  /* 0x0000000608227c36 */ /* 0x004fc80008000000 */
[----:B------:R-:W-:Y:S02]  /*3210*/  IMAD.IADD R11, R34, 0x1, R13 ;  /* 0x00000001220b7824 */ /* 0x000fe400078e020d */
[----:B-1----:R-:W-:Y:S01]  /*3220*/  VIADD R38, R9, 0xffffffff ;  /* 0xffffffff09267836 */ /* 0x002fe20000000000 */
[----:B---34-:R-:W-:Y:S06]  /*3230*/  @P0 BRA `(.L_x_1478) ;  /* 0x0000000000640947 */ /* 0x018fec0003800000 */
[----:B------:R-:W-:Y:S01]  /*3240*/  IMAD.U32 R8, RZ, RZ, UR41 ;  /* 0x00000029ff087e24 */ /* 0x000fe2000f8e00ff */
[----:B------:R-:W-:Y:S04]  /*3250*/  BSSY B0, `(.L_x_1479) ;  /* 0x0000013000007945 */ /* 0x000fe80003800000 */
[----:B------:R-:W-:-:S04]  /*3260*/  IADD3 R13, -R8, UR40, R13 ;  /* 0x00000028080d7c10 */ /* 0x000fc8000fffe10d */
[----:B------:R-:W-:-:S13]  /*3270*/  ISETP.GT.AND P0, PT, R13, -0x1, PT ;  /* 0xffffffff0d00780c */ /* 0x000fda0003f04270 */
[----:B------:R-:W-:Y:S05]  /*3280*/  @P0 BRA `(.L_x_1480) ;  /* 0x0000000000240947 */ /* 0x000fea0003800000 */
[----:B------:R-:W-:Y:S01]  /*3290*/  ULDC UR6, c[0x0][0x9e4] ;  /* 0x0002790000067ab9 */ /* 0x000fe20000000800 */
[----:B------:R-:W-:Y:S01]  /*32a0*/  LOP3.LUT R13, RZ, R13, RZ, 0x33, !PT ;  /* 0x0000000dff0d7212 */ /* 0x000fe200078e33ff */
[----:B------:R-:W-:-:S05]  /*32b0*/  IMAD.U32 R39, RZ, RZ, UR6 ;  /* 0x00000006ff277e24 */ /* 0x000fca000f8e00ff */
[----:B------:R-:W-:-:S13]  /*32c0*/  ISETP.NE.AND P0, PT, R39, 0x1, PT ;  /* 0x000000012700780c */ /* 0x000fda0003f05270 */
[----:B------:R-:W1:Y:S02]  /*32d0*/  @P0 LDC.64 R8, c[0x0][0x9e8] ;  /* 0x00027a00ff080b82 */ /* 0x000e640000000a00 */
[----:B-1----:R-:W-:-:S05]  /*32e0*/  @P0 IMAD.HI.U32 R8, R13, R8, RZ ;  /* 0x000000080d080227 */ /* 0x002fca00078e00ff */
[----:B------:R-:W-:-:S04]  /*32f0*/  @P0 SHF.R.U32.HI R13, RZ, R9, R8 ;  /* 0x00000009ff0d0219 */ /* 0x000fc80000011608 */
[----:B------:R-:W-:Y:S01]  /*3300*/  LOP3.LUT R13, RZ, R13, RZ, 0x33, !PT ;  /* 0x0000000dff0d7212 */ /* 0x000fe200078e33ff */
[----:B------:R-:W-:Y:S06]  /*3310*/  BRA `(.L_x_1481) ;  /* 0x0000000000187947 */ /* 0x000fec0003800000 */
.L_x_1480:
[----:B------:R-:W-:Y:S02]  /*3320*/  ULDC UR6, c[0x0][0x9e4] ;  /* 0x0002790000067ab9 */ /* 0x000fe40000000800 */
[----:B------:R-:W-:-:S05]  /*3330*/  IMAD.U32 R39, RZ, RZ, UR6 ;  /* 0x00000006ff277e24 */ /* 0x000fca000f8e00ff */
[----:B------:R-:W-:-:S13]  /*3340*/  ISETP.NE.AND P0, PT, R39, 0x1, PT ;  /* 0x000000012700780c */ /* 0x000fda0003f05270 */
[----:B------:R-:W1:Y:S02]  /*3350*/  @P0 LDC.64 R8, c[0x0][0x9e8] ;  /* 0x00027a00ff080b82 */ /* 0x000e640000000a00 */
[----:B-1----:R-:W-:-:S05]  /*3360*/  @P0 IMAD.HI.U32 R8, R13, R8, RZ ;  /* 0x000000080d080227 */ /* 0x002fca00078e00ff */
[----:B------:R-:W-:-:S07]  /*3370*/  @P0 SHF.R.U32.HI R13, RZ, R9, R8 ;  /* 0x00000009ff0d0219 */ /* 0x000fce0000011608 */
.L_x_1481:
[----:B------:R-:W-:Y:S05]  /*3380*/  BSYNC B0 ;  /* 0x0000000000007941 */ /* 0x000fea0003800000 */
.L_x_1479:
[----:B------:R-:W-:-:S04]  /*3390*/  IMAD R13, R13, R39, -R12 ;  /* 0x000000270d0d7224 */ /* 0x000fc800078e0a0c */
[----:B------:R-:W-:-:S05]  /*33a0*/  IMAD.IADD R13, R13, 0x1, -R2 ;  /* 0x000000010d0d7824 */ /* 0x000fca00078e0a02 */
[----:B------:R-:W-:Y:S02]  /*33b0*/  VIADDMNMX R10, R13, R39, R10, PT ;  /* 0x000000270d0a7246 */ /* 0x000fe4000380010a */
[----:B------:R-:W-:-:S07]  /*33c0*/  VIMNMX R11, R11, R13, !PT ;  /* 0x0000000d0b0b7248 */ /* 0x000fce0007fe0100 */
.L_x_1478:
[C---:B------:R-:W-:Y:S01]  /*33d0*/  ISETP.GE.AND P1, PT, R38.reuse, 0x1, PT ;  /* 0x000000012600780c */ /* 0x040fe20003f26270 */
[----:B------:R-:W1:Y:S01]  /*33e0*/  SHFL.IDX PT, R13, R4, 0x1, 0x1c1f ;  /* 0x003c1f00040d7f89 */ /* 0x000e6200000e0000 */
[C---:B------:R-:W-:Y:S01]  /*33f0*/  ISETP.GE.AND P0, PT, R38.reuse, 0x2, PT ;  /* 0x000000022600780c */ /* 0x040fe20003f06270 */
[----:B------:R-:W-:Y:S01]  /*3400*/  UISETP.NE.AND UP1, UPT, UR42, URZ, UPT ;  /* 0x0000003f2a00728c */ /* 0x000fe2000bf25270 */
[----:B------:R-:W-:Y:S02]  /*3410*/  P2R R56, PR, RZ, 0x2 ;  /* 0x00000002ff387803 */ /* 0x000fe40000000000 */
[C---:B------:R-:W-:Y:S02]  /*3420*/  ISETP.GT.AND P3, PT, R11.reuse, RZ, !P1 ;  /* 0x000000ff0b00720c */ /* 0x040fe40004f64270 */
        /* <DEDUP_REMOVED lines=14> */
[C---:B------:R-:W-:Y:S02]  /*3510*/  ISETP.GT.AND P2, PT, R11.reuse, 0x9, !P5 ;  /* 0x000000090b00780c */ /* 0x040fe40006f44270 */
[----:B------:R-:W-:Y:S02]  /*3520*/  ISETP.GE.AND P3, PT, R38, 0x12, PT ;  /* 0x000000122600780c */ /* 0x000fe40003f66270 */
[----:B------:R-:W-:Y:S02]  /*3530*/  FSEL R63, R32, -INF , !P1 ;  /* 0xff800000203f7808 */ /* 0x000fe40004800000 */
[----:B------:R-:W-:Y:S02]  /*3540*/  ISETP.LT.OR P2, PT, R10, 0xa, P2 ;  /* 0x0000000a0a00780c */ /* 0x000fe40001741670 */
[----:B------:R-:W-:Y:S02]  /*3550*/  ISETP.GT.AND P1, PT, R11, 0x11, !P3 ;  /* 0x000000110b00780c */ /* 0x000fe40005f24270 */
[----:B------:R-:W-:-:S02]  /*3560*/  FSEL R61, R29, -INF , !P2 ;  /* 0xff8000001d3d7808 */ /* 0x000fc40005000000 */
[----:B------:R-:W-:Y:S02]  /*3570*/  ISETP.LT.OR P1, PT, R10, 0x12, P1 ;  /* 0x000000120a00780c */ /* 0x000fe40000f21670 */
        /* <DEDUP_REMOVED lines=47> */
[----:B-1----:R-:W-:-:S03]  /*3870*/  IMAD.IADD R11, R34, 0x1, R13 ;  /* 0x00000001220b7824 */ /* 0x002fc600078e020d */
[----:B------:R-:W-:Y:S02]  /*3880*/  ISETP.LT.OR P6, PT, R10, 0x3a, P6 ;  /* 0x0000003a0a00780c */ /* 0x000fe400037c1670 */
[----:B------:R-:W-:Y:S02]  /*3890*/  VIADDMNMX R10, R13, R35, R26, PT ;  /* 0x000000230d0a7246 */ /* 0x000fe4000380011a */
[----:B------:R-:W-:Y:S02]  /*38a0*/  FSEL R53, R53, -INF , !P6 ;  /* 0xff80000035357808 */ /* 0x000fe40007000000 */
[----:B------:R-:W-:-:S13]  /*38b0*/  PLOP3.LUT P6, PT, PT, PT, UP1, 0x40, 0x0 ;  /* 0x000000000000781c */ /* 0x000fda0003fce818 */
[----:B------:R-:W-:Y:S05]  /*38c0*/  @P6 BRA `(.L_x_1482) ;  /* 0x0000000000646947 */ /* 0x000fea0003800000 */
        /* <DEDUP_REMOVED lines=14> */
.L_x_1484:
[----:B------:R-:W-:Y:S02]  /*39b0*/  ULDC UR6, c[0x0][0x9e4] ;  /* 0x0002790000067ab9 */ /* 0x000fe40000000800 */
[----:B------:R-:W-:-:S05]  /*39c0*/  IMAD.U32 R4, RZ, RZ, UR6 ;  /* 0x00000006ff047e24 */ /* 0x000fca000f8e00ff */
[----:B------:R-:W-:-:S13]  /*39d0*/  ISETP.NE.AND P6, PT, R4, 0x1, PT ;  /* 0x000000010400780c */ /* 0x000fda0003fc5270 */
[----:B------:R-:W0:Y:S02]  /*39e0*/  @P6 LDC.64 R8, c[0x0][0x9e8] ;  /* 0x00027a00ff086b82 */ /* 0x000e240000000a00 */
[----:B0-----:R-:W-:-:S05]  /*39f0*/  @P6 IMAD.HI.U32 R8, R13, R8, RZ ;  /* 0x000000080d086227 */ /* 0x001fca00078e00ff */
[----:B------:R-:W-:-:S07]  /*3a00*/  @P6 SHF.R.U32.HI R13, RZ, R9, R8 ;  /* 0x00000009ff0d6219 */ /* 0x000fce0000011608 */
.L_x_1485:
[----:B------:R-:W-:Y:S05]  /*3a10*/  BSYNC B0 ;  /* 0x0000000000007941 */ /* 0x000fea0003800000 */
.L_x_1483:
[----:B------:R-:W-:-:S04]  /*3a20*/  IMAD R13, R13, R4, -R12 ;  /* 0x000000040d0d7224 */ /* 0x000fc800078e0a0c */
[----:B------:R-:W-:-:S05]  /*3a30*/  IMAD.IADD R13, R13, 0x1, -R2 ;  /* 0x000000010d0d7824 */ /* 0x000fca00078e0a02 */
[----:B------:R-:W-:Y:S02]  /*3a40*/  VIADDMNMX R10, R13, R4, R10, PT ;  /* 0x000000040d0a7246 */ /* 0x000fe4000380010a */
[----:B------:R-:W-:-:S07]  /*3a50*/  VIMNMX R11, R11, R13, !PT ;  /* 0x0000000d0b0b7248 */ /* 0x000fce0007fe0100 */
.L_x_1482:
[----:B------:R-:W-:Y:S01]  /*3a60*/  ISETP.GT.AND P0, PT, R11, 0x1, !P0 ;  /* 0x000000010b00780c */ /* 0x000fe20004704270 */
[----:B------:R-:W-:Y:S01]  /*3a70*/  ULDC UR10, c[0x0][0x988] ;  /* 0x00026200000a7ab9 */ /* 0x000fe20000000800 */
[----:B------:R-:W-:Y:S02]  /*3a80*/  FMNMX.FTZ R9, R39, R57, !PT ;  /* 0x0000003927097209 */ /* 0x000fe40007810000 */
        /* <DEDUP_REMOVED lines=34> */
[----:B------:R-:W-:Y:S01]  /*3cb0*/  ISETP.NE.AND P6, PT, R56, RZ, PT ;  /* 0x000000ff3800720c */ /* 0x000fe20003fc5270 */
[----:B------:R-:W0:Y:S01]  /*3cc0*/  SHFL.BFLY PT, R9, R26, 0x2, 0x1f ;  /* 0x0c401f001a097f89 */ /* 0x000e2200000e0000 */
        /* <DEDUP_REMOVED lines=13> */
[----:B0-----:R-:W-:Y:S01]  /*3da0*/  FMNMX.FTZ R27, R26, R9, !PT ;  /* 0x000000091a1b7209 */ /* 0x001fe20007810000 */
[----:B------:R-:W-:Y:S01]  /*3db0*/  IMAD.U32 R26, RZ, RZ, UR10 ;  /* 0x0000000aff1a7e24 */ /* 0x000fe2000f8e00ff */
[C---:B------:R-:W-:Y:S02]  /*3dc0*/  ISETP.LT.OR P0, PT, R10.reuse, 0x21, P0 ;  /* 0x000000210a00780c */ /* 0x040fe40000701670 */
[----:B------:R-:W-:Y:S01]  /*3dd0*/  ISETP.LT.OR P1, PT, R10, 0x29, P1 ;  /* 0x000000290a00780c */ /* 0x000fe20000f21670 */
[----:B------:R-:W0:Y:S01]  /*3de0*/  SHFL.BFLY PT, R28, R27, 0x1, 0x1f ;  /* 0x0c201f001b1c7f89 */ /* 0x000e2200000e0000 */
[----:B------:R-:W-:-:S02]  /*3df0*/  FSEL R24, R42, -INF , !P0 ;  /* 0xff8000002a187808 */ /* 0x000fc40004000000 */
[----:B------:R-:W-:Y:S02]  /*3e00*/  ISETP.GT.AND P0, PT, R11, RZ, !P6 ;  /* 0x000000ff0b00720c */ /* 0x000fe40007704270 */
[----:B------:R-:W-:Y:S02]  /*3e10*/  ISETP.NE.AND P6, PT, R37, RZ, PT ;  /* 0x000000ff2500720c */ /* 0x000fe40003fc5270 */
[----:B------:R-:W-:Y:S02]  /*3e20*/  ISETP.LT.OR P0, PT, R10, 0x1, P0 ;  /* 0x000000010a00780c */ /* 0x000fe40000701670 */
[----:B------:R-:W-:Y:S02]  /*3e30*/  ISETP.GT.AND P6, PT, R11, 0x39, !P6 ;  /* 0x000000390b00780c */ /* 0x000fe400077c4270 */
[----:B------:R-:W-:Y:S02]  /*3e40*/  FSEL R3, R3, -INF , !P0 ;  /* 0xff80000003037808 */ /* 0x000fe40004000000 */
[----:B------:R-:W-:-:S02]  /*3e50*/  ISETP.NE.AND P0, PT, R36, RZ, PT ;  /* 0x000000ff2400720c */ /* 0x000fc40003f05270 */
[----:B------:R-:W-:Y:S02]  /*3e60*/  FMNMX.FTZ R9, R3, R4, !PT ;  /* 0x0000000403097209 */ /* 0x000fe40007810000 */
[----:B------:R-:W-:Y:S02]  /*3e70*/  ISETP.GT.AND P0, PT, R11, 0x21, !P0 ;  /* 0x000000210b00780c */ /* 0x000fe40004704270 */
[----:B------:R-:W-:Y:S02]  /*3e80*/  FMNMX.FTZ R12, R8, R9, !PT ;  /* 0x00000009080c7209 */ /* 0x000fe40007810000 */
[----:B------:R-:W-:Y:S02]  /*3e90*/  ISETP.LT.OR P0, PT, R10, 0x22, P0 ;  /* 0x000000220a00780c */ /* 0x000fe40000701670 */
[----:B------:R-:W-:Y:S02]  /*3ea0*/  FMNMX.FTZ R25, R13, R12, !PT ;  /* 0x0000000c0d197209 */ /* 0x000fe40007810000 */
[----:B0-----:R-:W-:-:S02]  /*3eb0*/  FMNMX.FTZ R9, R27, R28, !PT ;  /* 0x0000001c1b097209 */ /* 0x001fc40007810000 */
[----:B------:R-:W-:Y:S02]  /*3ec0*/  FMNMX.FTZ R12, R14, R25, !PT ;  /* 0x000000190e0c7209 */ /* 0x000fe40007810000 */
[----:B------:R-:W-:Y:S01]  /*3ed0*/  FSEL R11, R43, -INF , !P0 ;  /* 0xff8000002b0b7808 */ /* 0x000fe20004000000 */
[----:B------:R-:W-:-:S01]  /*3ee0*/  FFMA.FTZ R26, R9, R26, -8 ;  /* 0xc1000000091a7423 */ /* 0x000fc2000001001a */
[----:B------:R-:W-:Y:S02]  /*3ef0*/  FMNMX.FTZ R25, R15, R12, !PT ;  /* 0x0000000c0f197209 */ /* 0x000fe40007810000 */
[----:B------:R-:W-:Y:S02]  /*3f00*/  FSETP.NEU.FTZ.AND P0, PT, R9, -INF , PT ;  /* 0xff8000000900780b */ /* 0x000fe40003f1d000 */
[----:B------:R-:W-:Y:S02]  /*3f10*/  FMNMX.FTZ R12, R20, R25, !PT ;  /* 0x00000019140c7209 */ /* 0x000fe40007810000 */
[----:B------:R-:W-:-:S02]  /*3f20*/  ISETP.LT.OR P2, PT, R10, 0x2a, P2 ;  /* 0x0000002a0a00780c */ /* 0x000fc40001741670 */
[----:B------:R-:W-:Y:S02]  /*3f30*/  FMNMX.FTZ R25, R21, R12, !PT ;  /* 0x0000000c15197209 */ /* 0x000fe40007810000 */
[----:B------:R-:W-:Y:S02]  /*3f40*/  FSEL R30, R26, RZ, P0 ;  /* 0x000000ff1a1e7208 */ /* 0x000fe40000000000 */
[----:B------:R-:W-:Y:S02]  /*3f50*/  FMNMX.FTZ R12, R24, R25, !PT ;  /* 0x00000019180c7209 */ /* 0x000fe40007810000 */
[----:B------:R-:W-:Y:S01]  /*3f60*/  FSEL R25, R46, -INF , !P1 ;  /* 0xff8000002e197808 */ /* 0x000fe20004800000 */
[--C-:B------:R-:W-:Y:S01]  /*3f70*/  FFMA.FTZ R32, R39, UR10, -R30.reuse ;  /* 0x0000000a27207c23 */ /* 0x100fe2000801081e */
[----:B------:R-:W-:Y:S01]  /*3f80*/  FMNMX.FTZ R12, R11, R12, !PT ;  /* 0x0000000c0b0c7209 */ /* 0x000fe20007810000 */
[--C-:B------:R-:W-:Y:S01]  /*3f90*/  FFMA.FTZ R33, R57, UR10, -R30.reuse ;  /* 0x0000000a39217c23 */ /* 0x100fe2000801081e */
[C---:B------:R-:W-:Y:S01]  /*3fa0*/  ISETP.LT.OR P3, PT, R10.reuse, 0x31, P3 ;  /* 0x000000310a00780c */ /* 0x040fe20001f61670 */
[--C-:B------:R-:W-:Y:S01]  /*3fb0*/  FFMA.FTZ R34, R59, UR10, -R30.reuse ;  /* 0x0000000a3b227c23 */ /* 0x100fe2000801081e */
[----:B------:R-:W-:Y:S01]  /*3fc0*/  FSEL R26, R47, -INF , !P2 ;  /* 0xff8000002f1a7808 */ /* 0x000fe20005000000 */
[----:B------:R-:W-:Y:S01]  /*3fd0*/  IMAD.U32 R47, RZ, RZ, UR10 ;  /* 0x0000000aff2f7e24 */ /* 0x000fe2000f8e00ff */
[----:B------:R-:W-:Y:S01]  /*3fe0*/  FMNMX.FTZ R29, R25, R12, !PT ;  /* 0x0000000c191d7209 */ /* 0x000fe20007810000 */
[----:B------:R-:W-:Y:S01]  /*3ff0*/  MUFU.EX2 R32, R32 ;  /* 0x0000002000207308 */ /* 0x000fe20000000800 */
[----:B------:R-:W-:Y:S01]  /*4000*/  ISETP.LT.OR P4, PT, R10, 0x32, P4 ;  /* 0x000000320a00780c */ /* 0x000fe20002781670 */
[--C-:B------:R-:W-:Y:S01]  /*4010*/  FFMA.FTZ R35, R61, UR10, -R30.reuse ;  /* 0x0000000a3d237c23 */ /* 0x100fe2000801081e */
[----:B------:R-:W-:Y:S01]  /*4020*/  FSEL R27, R50, -INF , !P3 ;  /* 0xff800000321b7808 */ /* 0x000fe20005800000 */
[--C-:B------:R-:W-:Y:S01]  /*4030*/  FFMA.FTZ R36, R63, UR10, -R30.reuse ;  /* 0x0000000a3f247c23 */ /* 0x100fe2000801081e */
[----:B------:R-:W-:Y:S01]  /*4040*/  FMNMX.FTZ R12, R26, R29, !PT ;  /* 0x0000001d1a0c7209 */ /* 0x000fe20007810000 */
[--C-:B------:R-:W-:Y:S01]  /*4050*/  FFMA.FTZ R37, R65, UR10, -R30.reuse ;  /* 0x0000000a41257c23 */ /* 0x100fe2000801081e */
[C---:B------:R-:W-:Y:S01]  /*4060*/  ISETP.LT.OR P5, PT, R10.reuse, 0x39, P5 ;  /* 0x000000390a00780c */ /* 0x040fe20002fa1670 */
[----:B------:R-:W0:Y:S01]  /*4070*/  MUFU.EX2 R33, R33 ;  /* 0x0000002100217308 */ /* 0x000e220000000800 */
[----:B------:R-:W-:Y:S01]  /*4080*/  FSEL R28, R51, -INF , !P4 ;  /* 0xff800000331c7808 */ /* 0x000fe20006000000 */
[--C-:B------:R-:W-:Y:S01]  /*4090*/  FFMA.FTZ R38, R67, UR10, -R30.reuse ;  /* 0x0000000a43267c23 */ /* 0x100fe2000801081e */
[----:B------:R-:W-:Y:S01]  /*40a0*/  FMNMX.FTZ R29, R27, R12, !PT ;  /* 0x0000000c1b1d7209 */ /* 0x000fe20007810000 */
[--C-:B------:R-:W-:Y:S01]  /*40b0*/  FFMA.FTZ R39, R69, UR10, -R30.reuse ;  /* 0x0000000a45277c23 */ /* 0x100fe2000801081e */
[----:B------:R-:W-:Y:S01]  /*40c0*/  ISETP.LT.OR P6, PT, R10, 0x3a, P6 ;  /* 0x0000003a0a00780c */ /* 0x000fe200037c1670 */
[--C-:B------:R-:W-:Y:S01]  /*40d0*/  FFMA.FTZ R40, R71, UR10, -R30.reuse ;  /* 0x0000000a47287c23 */ /* 0x100fe2000801081e */
[----:B------:R-:W-:Y:S01]  /*40e0*/  FSEL R10, R54, -INF , !P5 ;  /* 0xff800000360a7808 */ /* 0x000fe20006800000 */
[----:B------:R-:W1:Y:S01]  /*40f0*/  MUFU.EX2 R34, R34 ;  /* 0x0000002200227308 */ /* 0x000e620000000800 */
[----:B------:R-:W-:Y:S01]  /*4100*/  FMNMX.FTZ R31, R28, R29, !PT ;  /* 0x0000001d1c1f7209 */ /* 0x000fe20007810000 */
[--C-:B------:R-:W-:Y:S01]  /*4110*/  FFMA.FTZ R41, R41, UR10, -R30.reuse ;  /* 0x0000000a29297c23 */ /* 0x100fe2000801081e */
[----:B------:R-:W-:Y:S01]  /*4120*/  FSEL R29, R55, -INF , !P6 ;  /* 0xff800000371d7808 */ /* 0x000fe20007000000 */
[--C-:B------:R-:W-:Y:S01]  /*4130*/  FFMA.FTZ R42, R73, UR10, -R30.reuse ;  /* 0x0000000a492a7c23 */ /* 0x100fe2000801081e */
[----:B------:R-:W-:Y:S01]  /*4140*/  FMNMX.FTZ R12, R10, R31, !PT ;  /* 0x0000001f0a0c7209 */ /* 0x000fe20007810000 */
[--C-:B------:R-:W-:Y:S01]  /*4150*/  FFMA.FTZ R43, R45, UR10, -R30.reuse ;  /* 0x0000000a2d2b7c23 */ /* 0x100fe2000801081e */
[----:B------:R-:W-:-:S01]  /*4160*/  FFMA.FTZ R44, R75, UR10, -R30 ;  /* 0x0000000a4b2c7c23 */ /* 0x000fc2000801081e */
[----:B------:R-:W2:Y:S01]  /*4170*/  MUFU.EX2 R35, R35 ;  /* 0x0000002300237308 */ /* 0x000ea20000000800 */
[----:B------:R-:W-:Y:S01]  /*4180*/  FMNMX.FTZ R12, R29, R12, !PT ;  /* 0x0000000c1d0c7209 */ /* 0x000fe20007810000 */
[----:B------:R-:W-:-:S04]  /*4190*/  FFMA.FTZ R45, R49, UR10, -R30 ;  /* 0x0000000a312d7c23 */ /* 0x000fc8000801081e */
[----:B------:R-:W3:Y:S02]  /*41a0*/  SHFL.BFLY PT, R31, R12, 0x2, 0x1f ;  /* 0x0c401f000c1f7f89 */ /* 0x000ee400000e0000 */
[----:B------:R-:W-:Y:S08]  /*41b0*/  MUFU.EX2 R36, R36 ;  /* 0x0000002400247308 */ /* 0x000ff00000000800 */
[----:B------:R-:W-:Y:S08]  /*41c0*/  MUFU.EX2 R37, R37 ;  /* 0x0000002500257308 */ /* 0x000ff00000000800 */
[----:B------:R-:W-:Y:S01]  /*41d0*/  MUFU.EX2 R38, R38 ;  /* 0x0000002600267308 */ /* 0x000fe20000000800 */
[----:B---3--:R-:W-:-:S07]  /*41e0*/  FMNMX.FTZ R31, R12, R31, !PT ;  /* 0x0000001f0c1f7209 */ /* 0x008fce0007810000 */
[----:B------:R-:W-:Y:S01]  /*41f0*/  MUFU.EX2 R39, R39 ;  /* 0x0000002700277308 */ /* 0x000fe20000000800 */
[----:B------:R-:W3:Y:S07]  /*4200*/  SHFL.BFLY PT, R12, R31, 0x1, 0x1f ;  /* 0x0c201f001f0c7f89 */ /* 0x000eee00000e0000 */
[----:B------:R-:W-:Y:S08]  /*4210*/  MUFU.EX2 R40, R40 ;  /* 0x0000002800287308 */ /* 0x000ff00000000800 */
[----:B------:R-:W-:Y:S08]  /*4220*/  MUFU.EX2 R41, R41 ;  /* 0x0000002900297308 */ /* 0x000ff00000000800 */
[----:B------:R-:W-:Y:S01]  /*4230*/  MUFU.EX2 R42, R42 ;  /* 0x0000002a002a7308 */ /* 0x000fe20000000800 */
[----:B---3--:R-:W-:Y:S01]  /*4240*/  FMNMX.FTZ R12, R31, R12, !PT ;  /* 0x0000000c1f0c7209 */ /* 0x008fe20007810000 */
[--C-:B------:R-:W-:Y:S01]  /*4250*/  FFMA.FTZ R31, R77, UR10, -R30.reuse ;  /* 0x0000000a4d1f7c23 */ /* 0x100fe2000801081e */
[----:B------:R-:W-:-:S02]  /*4260*/  FFMA.FTZ R30, R53, UR10, -R30 ;  /* 0x0000000a351e7c23 */ /* 0x000fc4000801081e */
[C---:B------:R-:W-:Y:S01]  /*4270*/  FSETP.NEU.FTZ.AND P0, PT, R12.reuse, -INF , PT ;  /* 0xff8000000c00780b */ /* 0x040fe20003f1d000 */
[----:B------:R-:W-:-:S02]  /*4280*/  FFMA.FTZ R46, R12, R47, -8 ;  /* 0xc10000000c2e7423 */ /* 0x000fc4000001002f */
[----:B------:R-:W-:Y:S03]  /*4290*/  MUFU.EX2 R43, R43 ;  /* 0x0000002b002b7308 */ /* 0x000fe60000000800 */
[----:B------:R-:W-:Y:S02]  /*42a0*/  FSEL R46, R46, RZ, P0 ;  /* 0x000000ff2e2e7208 */ /* 0x000fe40000000000 */
[----:B------:R-:W-:-:S03]  /*42b0*/  PLOP3.LUT P0, PT, PT, PT, UP0, 0x40, 0x0 ;  /* 0x000000000000781c */ /* 0x000fc60003f0e808 */
        /* <DEDUP_REMOVED lines=8> */
[----:B------:R0:W-:Y:S01]  /*4340*/  MUFU.EX2 R153, R3 ;  /* 0x0000000300997308 */ /* 0x0001e20000000800 */
[----:B------:R-:W-:-:S01]  /*4350*/  FFMA.FTZ R21, R21, UR10, -R46 ;  /* 0x0000000a15157c23 */ /* 0x000fc2000801082e */
[--C-:B------:R-:W-:Y:S01]  /*4360*/  FFMA.FTZ R24, R24, UR10, -R46.reuse ;  /* 0x0000000a18187c23 */ /* 0x100fe2000801082e */
[----:B------:R-:W-:-:S01]  /*4370*/  FFMA.FTZ R11, R11, UR10, -R46 ;  /* 0x0000000a0b0b7c23 */ /* 0x000fc2000801082e */
[--C-:B------:R-:W-:Y:S01]  /*4380*/  FFMA.FTZ R25, R25, UR10, -R46.reuse ;  /* 0x0000000a19197c23 */ /* 0x100fe2000801082e */
[----:B------:R-:W-:-:S01]  /*4390*/  FFMA.FTZ R26, R26, UR10, -R46 ;  /* 0x0000000a1a1a7c23 */ /* 0x000fc2000801082e */
[--C-:B------:R-:W-:Y:S01]  /*43a0*/  FFMA.FTZ R27, R27, UR10, -R46.reuse ;  /* 0x0000000a1b1b7c23 */ /* 0x100fe2000801082e */
[----:B------:R-:W-:-:S01]  /*43b0*/  FFMA.FTZ R28, R28, UR10, -R46 ;  /* 0x0000000a1c1c7c23 */ /* 0x000fc2000801082e */
[----:B------:R1:W3:Y:S01]  /*43c0*/  MUFU.EX2 R48, R4 ;  /* 0x0000000400307308 */ /* 0x0002e20000000800 */
[----:B0-----:R-:W-:-:S01]  /*43d0*/  FADD.FTZ R3, R32, R33 ;  /* 0x0000002120037221 */ /* 0x001fc20000010000 */
[--C-:B------:R-:W-:Y:S01]  /*43e0*/  FFMA.FTZ R10, R10, UR10, -R46.reuse ;  /* 0x0000000a0a0a7c23 */ /* 0x100fe2000801082e */
[----:B------:R-:W-:-:S05]  /*43f0*/  FFMA.FTZ R29, R29, UR10, -R46 ;  /* 0x0000000a1d1d7c23 */ /* 0x000fca000801082e */
[----:B------:R-:W0:Y:S01]  /*4400*/  MUFU.EX2 R8, R8 ;  /* 0x0000000800087308 */ /* 0x000e220000000800 */
[----:B-1----:R-:W-:-:S04]  /*4410*/  FADD.FTZ R4, R34, R3 ;  /* 0x0000000322047221 */ /* 0x002fc80000010000 */
[C---:B--2---:R-:W-:Y:S01]  /*4420*/  FADD.FTZ R3, R35.reuse, R4 ;  /* 0x0000000423037221 */ /* 0x044fe20000010000 */
[----:B------:R-:W-:Y:S02]  /*4430*/  F2FP.SATFINITE.E4M3.F32.PACK_AB_MERGE_C R35, R35, R34, RZ ;  /* 0x000000222323723e */ /* 0x000fe400048070ff */
[----:B------:R-:W1:Y:S01]  /*4440*/  MUFU.EX2 R13, R13 ;  /* 0x0000000d000d7308 */ /* 0x000e620000000800 */
[----:B---3--:R-:W-:-:S01]  /*4450*/  FADD.FTZ R47, R153, R48 ;  /* 0x00000030992f7221 */ /* 0x008fc20000010000 */
[----:B------:R-:W-:Y:S01]  /*4460*/  FADD.FTZ R4, R36, R3 ;  /* 0x0000000324047221 */ /* 0x000fe20000010000 */
[----:B------:R-:W-:-:S03]  /*4470*/  F2FP.SATFINITE.E4M3.F32.PACK_AB_MERGE_C R152, R33, R32, R35 ;  /* 0x000000202198723e */ /* 0x000fc60004807023 */
[----:B------:R-:W-:Y:S02]  /*4480*/  FADD.FTZ R3, R37, R4 ;  /* 0x0000000425037221 */ /* 0x000fe40000010000 */
[----:B------:R-:W2:Y:S01]  /*4490*/  MUFU.EX2 R14, R14 ;  /* 0x0000000e000e7308 */ /* 0x000ea20000000800 */
[----:B0-----:R-:W-:-:S01]  /*44a0*/  FADD.FTZ R50, R8, R47 ;  /* 0x0000002f08327221 */ /* 0x001fc20000010000 */
[----:B------:R-:W-:Y:S01]  /*44b0*/  FADD.FTZ R4, R38, R3 ;  /* 0x0000000326047221 */ /* 0x000fe20000010000 */
[----:B------:R-:W-:-:S03]  /*44c0*/  F2FP.SATFINITE.E4M3.F32.PACK_AB_MERGE_C R38, R39, R38, RZ ;  /* 0x000000262726723e */ /* 0x000fc600048070ff */
[----:B------:R-:W-:Y:S01]  /*44d0*/  FADD.FTZ R3, R39, R4 ;  /* 0x0000000427037221 */ /* 0x000fe20000010000 */
[----:B------:R-:W-:Y:S01]  /*44e0*/  F2FP.SATFINITE.E4M3.F32.PACK_AB_MERGE_C R154, R37, R36, R38 ;  /* 0x00000024259a723e */ /* 0x000fe20004807026 */
[----:B------:R-:W0:Y:S01]  /*44f0*/  MUFU.EX2 R15, R15 ;  /* 0x0000000f000f7308 */ /* 0x000e220000000800 */
[----:B-1----:R-:W-:-:S01]  /*4500*/  FADD.FTZ R47, R13, R50 ;  /* 0x000000320d2f7221 */ /* 0x002fc20000010000 */
[----:B------:R-:W-:Y:S01]  /*4510*/  FADD.FTZ R4, R40, R3 ;  /* 0x0000000328047221 */ /* 0x000fe20000010000 */
[----:B------:R-:W-:-:S03]  /*4520*/  F2FP.SATFINITE.E4M3.F32.PACK_AB_MERGE_C R8, R13, R8, RZ ;  /* 0x000000080d08723e */ /* 0x000fc600048070ff */
[----:B------:R-:W-:Y:S01]  /*4530*/  FADD.FTZ R3, R41, R4 ;  /* 0x0000000429037221 */ /* 0x000fe20000010000 */
[----:B------:R-:W-:Y:S01]  /*4540*/  F2FP.SATFINITE.E4M3.F32.PACK_AB_MERGE_C R153, R48, R153, R8 ;  /* 0x000000993099723e */ /* 0x000fe20004807008 */
[----:B------:R-:W1:Y:S01]  /*4550*/  MUFU.EX2 R20, R20 ;  /* 0x0000001400147308 */ /* 0x000e620000000800 */
[----:B--2---:R-:W-:-:S01]  /*4560*/  FADD.FTZ R50, R14, R47 ;  /* 0x0000002f0e327221 */ /* 0x004fc20000010000 */
[----:B------:R-:W-:Y:S01]  /*4570*/  FADD.FTZ R4, R42, R3 ;  /* 0x000000032a047221 */ /* 0x000fe20000010000 */
[----:B------:R-:W-:-:S04]  /*4580*/  F2FP.SATFINITE.E4M3.F32.PACK_AB_MERGE_C R42, R43, R42, RZ ;  /* 0x0000002a2b2a723e */ /* 0x000fc800048070ff */
[----:B------:R-:W-:Y:S01]  /*4590*/  F2FP.SATFINITE.E4M3.F32.PACK_AB_MERGE_C R156, R41, R40, R42 ;  /* 0x00000028299c723e */ /* 0x000fe2000480702a */
        /* <DEDUP_REMOVED lines=10> */
[----:B------:R-:W-:-:S04]  /*4640*/  FADD.FTZ R47, R43, R4 ;  /* 0x000000042b2f7221 */ /* 0x000fc80000010000 */
[----:B------:R-:W-:Y:S02]  /*4650*/  FADD.FTZ R34, R44, R47 ;  /* 0x0000002f2c227221 */ /* 0x000fe40000010000 */
        /* <DEDUP_REMOVED lines=24> */
[----:B------:R-:W-:Y:S06]  /*47e0*/  @P0 BRA `(.L_x_1486) ;  /* 0x0000000000040947 */ /* 0x000fec0003800000 */
[----:B------:R-:W-:Y:S01]  /*47f0*/  BPT.TRAP 0x1 ;  /* 0x000000040000795c */ /* 0x000fe20000300000 */
.L_x_1486:
[----:B------:R-:W-:Y:S01]  /*4800*/  PLOP3.LUT P1, PT, PT, PT, UP0, 0x40, 0x0 ;  /* 0x000000000000781c */ /* 0x000fe20003f2e808 */
[----:B------:R0:W1:-:S12]  /*4810*/  SYNCS.PHASECHK.TRANS64.TRYWAIT P0, [UR45+0x28450], R7 ;  /* 0x02845007ff0075a7 */ /* 0x000058000800016d */
[----:B0-----:R-:W-:Y:S05]  /*4820*/  @P1 BRA `(.L_x_1487) ;  /* 0x0000000000041947 */ /* 0x001fea0003800000 */
[----:B------:R-:W-:Y:S01]  /*4830*/  BPT.TRAP 0x1 ;  /* 0x000000040000795c */ /* 0x000fe20000300000 */
.L_x_1487:
[----:B-1----:R-:W-:Y:S05]  /*4840*/  @P0 BRA `(.L_x_1488) ;  /* 0x0000000000080947 */ /* 0x002fea0003800000 */
[----:B------:R-:W0:Y:S02]  /*4850*/  SYNCS.PHASECHK.TRANS64.TRYWAIT P0, [UR45+0x28450], R7 ;  /* 0x02845007ff0075a7 */ /* 0x000e24000800016d */
[----:B0-----:R-:W-:Y:S05]  /*4860*/  @!P0 BRA `(.L_x_1489) ;  /* 0x0000015400288947 */ /* 0x001fea0003800000 */
.L_x_1488:
[----:B------:R1:W-:Y:S01]  /*4870*/  BAR.SYNC.DEFER_BLOCKING R6, 0x100 ;  /* 0x000400060000751d */ /* 0x0003e20000010000 */
[----:B------:R-:W-:Y:S01]  /*4880*/  UIADD3 UR43, UR43, 0x8000, URZ ;  /* 0x000080002b2b7890 */ /* 0x000fe2000fffe03f */
[----:B------:R-:W-:-:S03]  /*4890*/  PLOP3.LUT P0, PT, PT, PT, UP0, 0x40, 0x0 ;  /* 0x000000000000781c */ /* 0x000fc60003f0e808 */
[----:B------:R-:W-:Y:S01]  /*48a0*/  USHF.R.U32.HI UR43, URZ, 0x4, UR43 ;  /* 0x000000043f2b7899 */ /* 0x000fe2000801162b */
[----:B------:R-:W-:-:S03]  /*48b0*/  UMOV UR7, 0x80000020 ;  /* 0x8000002000077882 */ /* 0x000fc60000000000 */
[----:B------:R-:W-:-:S04]  /*48c0*/  ULOP3.LUT UR43, UR43, 0x3fff, URZ, 0xc0, !UPT ;  /* 0x00003fff2b2b7892 */ /* 0x000fc8000f8ec03f */
[----:B------:R-:W-:-:S04]  /*48d0*/  ULOP3.LUT UR46, UR43, 0x10000, URZ, 0xfc, !UPT ;  /* 0x000100002b2e7892 */ /* 0x000fc8000f8efc3f */
[----:B------:R-:W-:Y:S01]  /*48e0*/  ULEA UR6, UR38, UR46, 0xa ;  /* 0x0000002e26067291 */ /* 0x000fe2000f8e503f */
[----:B------:R-:W-:-:S08]  /*48f0*/  WARPGROUP.ARRIVE ;  /* 0x00000000000079c5 */ /* 0x000fd00000000000 */
        /* <DEDUP_REMOVED lines=10> */
.L_x_1490:
[----:B------:R-:W-:Y:S01]  /*49a0*/  UISETP.NE.AND UP2, UPT, UR49, URZ, UPT ;  /* 0x0000003f3100728c */ /* 0x000fe2000bf45270 */
[----:B------:R-:W-:Y:S01]  /*49b0*/  R2UR UR43, R160 ;  /* 0x00000000a02b72ca */ /* 0x000fe200000e0000 */
[----:B------:R-:W-:Y:S02]  /*49c0*/  UISETP.NE.AND UP1, UPT, UR42, URZ, UPT ;  /* 0x0000003f2a00728c */ /* 0x000fe4000bf25270 */
[----:B------:R-:W-:Y:S01]  /*49d0*/  UIADD3 UR45, UR45, 0x28460, URZ ;  /* 0x000284602d2d7890 */ /* 0x000fe2000fffe03f */
[----:B------:R-:W-:-:S03]  /*49e0*/  UMOV UR15, UR47 ;  /* 0x0000002f000f7c82 */ /* 0x000fc60008000000 */
[----:B------:R-:W-:Y:S01]  /*49f0*/  PLOP3.LUT P0, PT, PT, PT, UP1, 0x40, 0x0 ;  /* 0x000000000000781c */ /* 0x000fe20003f0e818 */
[----:B------:R-:W-:Y:S02]  /*4a00*/  UPRMT UR45, UR50, 0x654, UR45 ;  /* 0x00000654322d7896 */ /* 0x000fe4000800002d */
[----:B------:R-:W-:Y:S01]  /*4a10*/  @UP2 ULDC UR6, c[0x0][0x44c] ;  /* 0x0001130000062ab9 */ /* 0x000fe20000000800 */
[----:B------:R-:W-:Y:S01]  /*4a20*/  @UP2 ULDC UR18, c[0x0][0x450] ;  /* 0x0001140000122ab9 */ /* 0x000fe20000000800 */
[----:B------:R-:W-:Y:S02]  /*4a30*/  UIMAD.WIDE.U32 UR6, UR47, UR6, URZ ;  /* 0x000000062f0672a5 */ /* 0x000fe4000f8e003f */
[----:B------:R-:W-:Y:S02]  /*4a40*/  UIADD3 UR43, UR43, -0x2, URZ ;  /* 0xfffffffe2b2b7890 */ /* 0x000fe4000fffe03f */
[----:B------:R-:W-:Y:S01]  /*4a50*/  @UP2 USHF.R.U32.HI UR15, URZ, UR18, UR7 ;  /* 0x000000123f0f2299 */ /* 0x000fe20008011607 */
[----:B------:R-:W-:Y:S03]  /*4a60*/  SYNCS.ARRIVE.TRANS64.RED.A1T0 RZ, [UR45], RZ ;  /* 0x000000ffffff79a7 */ /* 0x000fe6000810042d */
        /* <DEDUP_REMOVED lines=14> */
.L_x_1492:
[----:B------:R-:W-:Y:S02]  /*4b50*/  ULDC UR22, c[0x0][0x9e4] ;  /* 0x0002790000167ab9 */ /* 0x000fe40000000800 */
[----:B------:R-:W-:-:S11]  /*4b60*/  UISETP.NE.AND UP1, UPT, UR22, 0x1, UPT ;  /* 0x000000011600788c */ /* 0x000fd6000bf25270 */
[----:B------:R-:W-:Y:S02]  /*4b70*/  @UP1 ULDC.64 UR6, c[0x0][0x9e8] ;  /* 0x00027a0000061ab9 */ /* 0x000fe40000000a00 */
[----:B------:R-:W-:-:S04]  /*4b80*/  UIMAD.WIDE.U32 UR14, UR19, UR6, URZ ;  /* 0x00000006130e72a5 */ /* 0x000fc8000f8e003f */
[----:B------:R-:W-:-:S12]  /*4b90*/  @UP1 USHF.R.U32.HI UR19, URZ, UR7, UR15 ;  /* 0x000000073f131299 */ /* 0x000fd8000801160f */
.L_x_1493:
[----:B------:R-:W-:-:S04]  /*4ba0*/  UIMAD UR19, UR19, UR22, UR22 ;  /* 0x00000016131372a4 */ /* 0x000fc8000f8e0216 */
[----:B------:R-:W-:-:S04]  /*4bb0*/  UISETP.LT.AND UP1, UPT, UR18, UR19, UPT ;  /* 0x000000131200728c */ /* 0x000fc8000bf21270 */
[----:B------:R-:W-:-:S12]  /*4bc0*/  USEL UR18, UR18, UR19, UP1 ;  /* 0x0000001312127287 */ /* 0x000fd80008800000 */
.L_x_1491:
[----:B------:R-:W-:-:S04]  /*4bd0*/  USHF.R.S32.HI UR6, URZ, 0x1f, UR18 ;  /* 0x0000001f3f067899 */ /* 0x000fc80008011412 */
[----:B------:R-:W-:-:S04]  /*4be0*/  ULEA.HI UR6, UR6, UR18, URZ, 0x6 ;  /* 0x0000001206067291 */ /* 0x000fc8000f8f303f */
[----:B------:R-:W-:-:S04]  /*4bf0*/  USHF.R.S32.HI UR6, URZ, 0x6, UR6 ;  /* 0x000000063f067899 */ /* 0x000fc80008011406 */
[----:B------:R-:W-:-:S04]  /*4c00*/  UISETP.LT.AND UP1, UPT, UR51, UR6, UPT ;  /* 0x000000063300728c */ /* 0x000fc8000bf21270 */
[----:B------:R-:W-:-:S04]  /*4c10*/  USEL UR44, UR51, UR6, !UP1 ;  /* 0x00000006332c7287 */ /* 0x000fc8000c800000 */
[----:B------:R-:W-:-:S06]  /*4c20*/  UISETP.GE.AND UP1, UPT, UR43, UR44, UPT ;  /* 0x0000002c2b00728c */ /* 0x000fcc000bf26270 */
[----:B------:R-:W-:-:S13]  /*4c30*/  PLOP3.LUT P0, PT, PT, PT, UP1, 0x80, 0x0 ;  /* 0x000000000000781c */ /* 0x000fda0003f0f018 */
[----:B------:R-:W-:Y:S05]  /*4c40*/  @!P0 BRA `(.L_x_1494) ;  /* 0x0000002800c48947 */ /* 0x000fea0003800000 */
[----:B------:R-:W-:Y:S01]  /*4c50*/  IMAD.MOV.U32 R10, RZ, RZ, R12 ;  /* 0x000000ffff0a7224 */ /* 0x000fe200078e000c */
[----:B------:R-:W-:Y:S01]  /*4c60*/  ULDC UR50, c[0x0][0x9e4] ;  /* 0x0002790000327ab9 */ /* 0x000fe20000000800 */
[----:B------:R-:W-:Y:S01]  /*4c70*/  IMAD.MOV.U32 R11, RZ, RZ, R9 ;  /* 0x000000ffff0b7224 */ /* 0x000fe200078e0009 */
[----:B------:R-:W-:Y:S01]  /*4c80*/  ULDC UR59, c[0x0][0x9dc] ;  /* 0x00027700003b7ab9 */ /* 0x000fe20000000800 */
[----:B------:R-:W-:Y:S01]  /*4c90*/  ULDC UR58, c[0x0][0x988] ;  /* 0x00026200003a7ab9 */ /* 0x000fe20000000800 */
[----:B------:R-:W-:-:S05]  /*4ca0*/  ULDC UR60, c[0x0][0x9e0] ;  /* 0x00027800003c7ab9 */ /* 0x000fca0000000800 */
.L_x_1513:
        /* <DEDUP_REMOVED lines=8> */
.L_x_1495:
[----:B------:R-:W1:Y:S01]  /*4d30*/  S2UR UR52, SR_CgaCtaId ;  /* 0x00000000003479c3 */ /* 0x000e620000008800 */
[----:B------:R-:W-:Y:S01]  /*4d40*/  UMOV UR6, 0x400 ;  /* 0x0000040000067882 */ /* 0x000fe20000000000 */
[----:B------:R-:W-:Y:S01]  /*4d50*/  PLOP3.LUT P1, PT, PT, PT, UP0, 0x40, 0x0 ;  /* 0x000000000000781c */ /* 0x000fe20003f2e808 */
[----:B0-----:R-:W-:-:S05]  /*4d60*/  IMAD.U32 R8, RZ, RZ, UR39 ;  /* 0x00000027ff087e24 */ /* 0x001fca000f8e00ff */
[----:B------:R-:W-:Y:S01]  /*4d70*/  SHF.L.U32 R8, R8, 0x1f, RZ ;  /* 0x0000001f08087819 */ /* 0x000fe200000006ff */
[----:B-1----:R-:W-:-:S04]  /*4d80*/  ULEA UR6, UR52, UR6, 0x18 ;  /* 0x0000000634067291 */ /* 0x002fc8000f8ec03f */
[----:B------:R-:W-:-:S09]  /*4d90*/  ULEA UR45, UR38, UR6, 0x3 ;  /* 0x00000006262d7291 */ /* 0x000fd2000f8e183f */
[----:B------:R0:W1:Y:S01]  /*4da0*/  SYNCS.PHASECHK.TRANS64.TRYWAIT P0, [UR45+0x28430], R8 ;  /* 0x02843008ff0075a7 */ /* 0x000062000800016d */
[----:B------:R-:W-:Y:S05]  /*4db0*/  @P1 BRA `(.L_x_1496) ;  /* 0x0000000000041947 */ /* 0x000fea0003800000 */
[----:B------:R-:W-:Y:S01]  /*4dc0*/  BPT.TRAP 0x1 ;  /* 0x000000040000795c */ /* 0x000fe20000300000 */
.L_x_1496:
[----:B-1----:R-:W-:Y:S05]  /*4dd0*/  @P0 BRA `(.L_x_1497) ;  /* 0x0000000000080947 */ /* 0x002fea0003800000 */
[----:B------:R-:W1:Y:S02]  /*4de0*/  SYNCS.PHASECHK.TRANS64.TRYWAIT P0, [UR45+0x28430], R8 ;  /* 0x02843008ff0075a7 */ /* 0x000e64000800016d */
[----:B-1----:R-:W-:Y:S05]  /*4df0*/  @!P0 BRA `(.L_x_1498) ;  /* 0x0000014c00dc8947 */ /* 0x002fea0003800000 */
.L_x_1497:
[----:B------:R-:W-:Y:S01]  /*4e00*/  ULEA UR30, UR38, UR48, 0xa ;  /* 0x00000030261e7291 */ /* 0x000fe2000f8e503f */
[----:B------:R-:W-:Y:S01]  /*4e10*/  WARPGROUP.ARRIVE ;  /* 0x00000000000079c5 */ /* 0x000fe20000000000 */
[----:B------:R-:W-:Y:S01]  /*4e20*/  UMOV UR35, 0x40000040 ;  /* 0x4000004000237882 */ /* 0x000fe20000000000 */
[----:B------:R-:W-:Y:S01]  /*4e30*/  UMOV UR7, 0x40000040 ;  /* 0x4000004000077882 */ /* 0x000fe20000000000 */
[----:B------:R-:W-:-:S03]  /*4e40*/  UIADD3 UR6, UR30, 0x2, URZ ;  /* 0x000000021e067890 */ /* 0x000fc6000fffe03f */
[----:B-1----:R-:W1:Y:S01]  /*4e50*/  S2R R5, SR_TID.X ;  /* 0x0000000000057919 */ /* 0x002e620000002100 */
[----:B------:R-:W-:Y:S01]  /*4e60*/  UIADD3 UR10, UR30, 0x4, URZ ;  /* 0x000000041e0a7890 */ /* 0x000fe2000fffe03f */
[----:B------:R-:W-:Y:S01]  /*4e70*/  PLOP3.LUT P0, PT, PT, PT, UP0, 0x40, 0x0 ;  /* 0x000000000000781c */ /* 0x000fe20003f0e808 */
[----:B------:R-:W-:Y:S01]  /*4e80*/  UMOV UR34, UR30 ;  /* 0x0000001e00227c82 */ /* 0x000fe20008000000 */
        /* <DEDUP_REMOVED lines=12> */
[----:B-1----:R-:W-:-:S04]  /*4f50*/  SHF.R.U32.HI R208, RZ, 0x7, R5 ;  /* 0x00000007ffd07819 */ /* 0x002fc80000011605 */
[----:B------:R-:W-:Y:S01]  /*4f60*/  IADD3 R5, -R208, 0xb, RZ ;  /* 0x0000000bd0057810 */ /* 0x000fe20007ffe1ff */
        /* <DEDUP_REMOVED lines=25> */
.L_x_1499:
[----:B------:R-:W-:Y:S01]  /*5100*/  UISETP.NE.AND UP2, UPT, UR49, URZ, UPT ;  /* 0x0000003f3100728c */ /* 0x000fe2000bf45270 */
[C---:B------:R-:W-:Y:S01]  /*5110*/  FMUL.FTZ R9, R0.reuse, R155 ;  /* 0x0000009b00097220 */ /* 0x040fe20000410000 */
[C---:B------:R-:W-:Y:S01]  /*5120*/  FMUL.FTZ R155, R0.reuse, R160 ;  /* 0x000000a0009b7220 */ /* 0x040fe20000410000 */
[C---:B------:R-:W-:Y:S01]  /*5130*/  FMUL.FTZ R160, R0.reuse, R165 ;  /* 0x000000a500a07220 */ /* 0x040fe20000410000 */
[C---:B------:R-:W-:Y:S01]  /*5140*/  FMUL.FTZ R165, R0.reuse, R175 ;  /* 0x000000af00a57220 */ /* 0x040fe20000410000 */
[----:B------:R-:W-:Y:S01]  /*5150*/  VIADD R175, R17, UR47 ;  /* 0x0000002f11af7c36 */ /* 0x000fe20008000000 */
[----:B------:R-:W-:Y:S01]  /*5160*/  PLOP3.LUT P0, PT, PT, PT, UP2, 0x80, 0x0 ;  /* 0x000000000000781c */ /* 0x000fe20003f0f028 */
[----:B------:R-:W-:Y:S01]  /*5170*/  USHF.L.U32 UR7, UR43, 0x6, URZ ;  /* 0x000000062b077899 */ /* 0x000fe2000800063f */
[----:B------:R-:W-:Y:S01]  /*5180*/  PLOP3.LUT P1, PT, PT, PT, UP2, 0x80, 0x0 ;  /* 0x000000000000781c */ /* 0x000fe20003f2f028 */
[C---:B------:R-:W-:Y:S01]  /*5190*/  FMUL.FTZ R13, R0.reuse, R152 ;  /* 0x00000098000d7220 */ /* 0x040fe20000410000 */
[C---:B------:R-:W-:Y:S01]  /*51a0*/  FMUL.FTZ R152, R0.reuse, R157 ;  /* 0x0000009d00987220 */ /* 0x040fe20000410000 */
[----:B------:R-:W-:Y:S01]  /*51b0*/  @UP2 ULDC UR6, c[0x0][0x44c] ;  /* 0x0001130000062ab9 */ /* 0x000fe20000000800 */
[C---:B------:R-:W-:Y:S01]  /*51c0*/  FMUL.FTZ R157, R0.reuse, R161 ;  /* 0x000000a1009d7220 */ /* 0x040fe20000410000 */
[C---:B------:R-:W-:Y:S01]  /*51d0*/  FMUL.FTZ R161, R0.reuse, R170 ;  /* 0x000000aa00a17220 */ /* 0x040fe20000410000 */
[----:B------:R-:W-:Y:S01]  /*51e0*/  FMUL.FTZ R170, R0, R179 ;  /* 0x000000b300aa7220 */ /* 0x000fe20000410000 */
[----:B------:R-:W-:-:S02]  /*51f0*/  IMAD.U32 R179, RZ, RZ, UR7 ;  /* 0x00000007ffb37e24 */ /* 0x000fc4000f8e00ff */
[C---:B------:R-:W-:Y:S01]  /*5200*/  FMUL.FTZ R14, R0.reuse, R153 ;  /* 0x00000099000e7220 */ /* 0x040fe20000410000 */
[C---:B------:R-:W-:Y:S01]  /*5210*/  FMUL.FTZ R12, R0.reuse, R154 ;  /* 0x0000009a000c7220 */ /* 0x040fe20000410000 */
[----:B------:R-:W-:Y:S01]  /*5220*/  FMUL.FTZ R21, R0, R156 ;  /* 0x0000009c00157220 */ /* 0x000fe20000410000 */
[----:B------:R-:W-:Y:S01]  /*5230*/  @P0 IMAD.HI.U32 R6, R175, UR6, RZ ;  /* 0x00000006af060c27 */ /* 0x000fe2000f8e00ff */
[----:B------:R-:W-:Y:S01]  /*5240*/  @UP2 ULDC UR6, c[0x0][0x450] ;  /* 0x0001140000062ab9 */ /* 0x000fe20000000800 */
[----:B------:R-:W-:Y:S02]  /*5250*/  IADD3 R179, -R2, 0x1, -R179 ;  /* 0x0000000102b37810 */ /* 0x000fe40007ffe9b3 */
[C---:B------:R-:W-:Y:S01]  /*5260*/  FMUL.FTZ R20, R0.reuse, R159 ;  /* 0x0000009f00147220 */ /* 0x040fe20000410000 */
[----:B------:R-:W-:Y:S01]  /*5270*/  UISETP.NE.AND UP1, UPT, UR42, URZ, UPT ;  /* 0x0000003f2a00728c */ /* 0x000fe2000bf25270 */
[----:B------:R-:W-:Y:S01]  /*5280*/  @P1 SHF.R.U32.HI R175, RZ, UR6, R6 ;  /* 0x00000006ffaf1c19 */ /* 0x000fe20008011606 */
[----:B------:R-:W-:Y:S01]  /*5290*/  IMAD.U32 R6, RZ, RZ, UR41 ;  /* 0x00000029ff067e24 */ /* 0x000fe2000f8e00ff */
[----:B------:R-:W-:Y:S01]  /*52a0*/  UIADD3 UR6, UR45, 0x28440, URZ ;  /* 0x000284402d067890 */ /* 0x000fe2000fffe03f */
[C---:B------:R-:W-:Y:S01]  /*52b0*/  FMUL.FTZ R153, R0.reuse, R162 ;  /* 0x000000a200997220 */ /* 0x040fe20000410000 */
[C---:B------:R-:W-:Y:S01]  /*52c0*/  FMUL.FTZ R154, R0.reuse, R163 ;  /* 0x000000a3009a7220 */ /* 0x040fe20000410000 */
[----:B------:R-:W-:Y:S01]  /*52d0*/  FMUL.FTZ R159, R0, R164 ;  /* 0x000000a4009f7220 */ /* 0x000fe20000410000 */
[----:B------:R-:W-:Y:S01]  /*52e0*/  IADD3 R179, -R6, UR40, R179 ;  /* 0x0000002806b37c10 */ /* 0x000fe2000fffe1b3 */
[C---:B------:R-:W-:Y:S01]  /*52f0*/  FMUL.FTZ R156, R0.reuse, R166 ;  /* 0x000000a6009c7220 */ /* 0x040fe20000410000 */
[----:B------:R-:W2:Y:S01]  /*5300*/  SHFL.IDX PT, R6, R175, RZ, 0x1c1f ;  /* 0x001c1fffaf067589 */ /* 0x000ea200000e0000 */
[C---:B------:R-:W-:Y:S01]  /*5310*/  FMUL.FTZ R15, R0.reuse, R158 ;  /* 0x0000009e000f7220 */ /* 0x040fe20000410000 */
[C---:B------:R-:W-:Y:S01]  /*5320*/  FMUL.FTZ R163, R0.reuse, R168 ;  /* 0x000000a800a37220 */ /* 0x040fe20000410000 */
[C---:B------:R-:W-:Y:S01]  /*5330*/  FMUL.FTZ R166, R0.reuse, R169 ;  /* 0x000000a900a67220 */ /* 0x040fe20000410000 */
[C---:B------:R-:W-:Y:S01]  /*5340*/  FMUL.FTZ R162, R0.reuse, R171 ;  /* 0x000000ab00a27220 */ /* 0x040fe20000410000 */
[C---:B------:R-:W-:Y:S01]  /*5350*/  FMUL.FTZ R164, R0.reuse, R174 ;  /* 0x000000ae00a47220 */ /* 0x040fe20000410000 */
        /* <DEDUP_REMOVED lines=13> */
[----:B------:R-:W-:Y:S01]  /*5430*/  UMOV UR11, UR59 ;  /* 0x0000003b000b7c82 */ /* 0x000fe20008000000 */
[----:B------:R-:W-:Y:S01]  /*5440*/  SYNCS.ARRIVE.TRANS64.RED.A1T0 RZ, [UR6], RZ ;  /* 0x000000ffffff79a7 */ /* 0x000fe20008100406 */
[----:B------:R-:W-:Y:S01]  /*5450*/  ULOP3.LUT UR6, URZ, UR11, URZ, 0x33, !UPT ;  /* 0x0000000b3f067292 */ /* 0x000fe2000f8e333f */
[----:B------:R-:W-:-:S04]  /*5460*/  VIADD R178, R179, UR60 ;  /* 0x0000003cb3b27c36 */ /* 0x000fc80008000000 */
[----:B------:R-:W4:Y:S01]  /*5470*/  MUFU.TANH R14, R14 ;  /* 0x0000000e000e7308 */ /* 0x000f220000002400 */
[----:B------:R-:W-:Y:S02]  /*5480*/  VIADD R179, R179, UR6 ;  /* 0x00000006b3b37c36 */ /* 0x000fe40008000000 */
[----:B--2---:R-:W-:Y:S02]  /*5490*/  IMAD.IADD R180, R178, 0x1, R6 ;  /* 0x00000001b2b47824 */ /* 0x004fe400078e0206 */
[----:B------:R-:W-:-:S03]  /*54a0*/  IMAD.IADD R181, R6, 0x1, R179 ;  /* 0x0000000106b57824 */ /* 0x000fc600078e02b3 */
        /* <DEDUP_REMOVED lines=29> */
[----:B------:R-:W0:Y:S01]  /*5680*/  MUFU.TANH R173, R173 ;  /* 0x000000ad00ad7308 */ /* 0x000e220000002400 */
[----:B--234-:R-:W-:Y:S05]  /*5690*/  @P0 BRA `(.L_x_1500) ;  /* 0x00000000005c0947 */ /* 0x01cfea0003800000 */
[----:B------:R-:W-:Y:S01]  /*56a0*/  IMAD.U32 R182, RZ, RZ, UR41 ;  /* 0x00000029ffb67e24 */ /* 0x000fe2000f8e00ff */
[----:B------:R-:W-:Y:S04]  /*56b0*/  BSSY B0, `(.L_x_1501) ;  /* 0x0000011000007945 */ /* 0x000fe80003800000 */
[----:B------:R-:W-:-:S04]  /*56c0*/  IADD3 R182, -R182, UR40, R6 ;  /* 0x00000028b6b67c10 */ /* 0x000fc8000fffe106 */
        /* <DEDUP_REMOVED lines=10> */
.L_x_1502:
[----:B------:R-:W-:-:S05]  /*5770*/  IMAD.U32 R183, RZ, RZ, UR50 ;  /* 0x00000032ffb77e24 */ /* 0x000fca000f8e00ff */
[----:B------:R-:W-:-:S13]  /*5780*/  ISETP.NE.AND P0, PT, R183, 0x1, PT ;  /* 0x00000001b700780c */ /* 0x000fda0003f05270 */
[----:B------:R-:W2:Y:S02]  /*5790*/  @P0 LDC.64 R6, c[0x0][0x9e8] ;  /* 0x00027a00ff060b82 */ /* 0x000ea40000000a00 */
[----:B--2---:R-:W-:-:S05]  /*57a0*/  @P0 IMAD.HI.U32 R6, R182, R6, RZ ;  /* 0x00000006b6060227 */ /* 0x004fca00078e00ff */
[----:B------:R-:W-:-:S07]  /*57b0*/  @P0 SHF.R.U32.HI R182, RZ, R7, R6 ;  /* 0x00000007ffb60219 */ /* 0x000fce0000011606 */
.L_x_1503:
[----:B------:R-:W-:Y:S05]  /*57c0*/  BSYNC B0 ;  /* 0x0000000000007941 */ /* 0x000fea0003800000 */
.L_x_1501:
[----:B------:R-:W-:-:S04]  /*57d0*/  IMAD R182, R182, R183, -UR7 ;  /* 0x80000007b6b67e24 */ /* 0x000fc8000f8e02b7 */
[----:B------:R-:W-:-:S05]  /*57e0*/  IMAD.IADD R182, R182, 0x1, -R2 ;  /* 0x00000001b6b67824 */ /* 0x000fca00078e0a02 */
[----:B------:R-:W-:Y:S02]  /*57f0*/  VIMNMX R181, R181, R182, !PT ;  /* 0x000000b6b5b57248 */ /* 0x000fe40007fe0100 */
[----:B------:R-:W-:-:S07]  /*5800*/  VIADDMNMX R180, R182, R183, R180, PT ;  /* 0x000000b7b6b47246 */ /* 0x000fce00038001b4 */
.L_x_1500:
[----:B------:R-:W-:Y:S01]  /*5810*/  UISETP.GT.AND UP1, UPT, UR43, -0x1, UPT ;  /* 0xffffffff2b00788c */ /* 0x000fe2000bf24270 */
[----:B------:R-:W2:Y:S01]  /*5820*/  SHFL.IDX PT, R175, R175, 0x1, 0x1c1f ;  /* 0x003c1f00afaf7f89 */ /* 0x000ea200000e0000 */
[----:B------:R-:W-:-:S04]  /*5830*/  UISETP.NE.AND UP2, UPT, UR42, URZ, UPT ;  /* 0x0000003f2a00728c */ /* 0x000fc8000bf45270 */
[----:B------:R-:W-:-:S04]  /*5840*/  PLOP3.LUT P0, PT, PT, PT, UP1, 0x80, 0x0 ;  /* 0x000000000000781c */ /* 0x000fc80003f0f018 */
[C---:B------:R-:W-:Y:S02]  /*5850*/  ISETP.GT.AND P3, PT, R181.reuse, 0x10, P0 ;  /* 0x00000010b500780c */ /* 0x040fe40000764270 */
[C---:B------:R-:W-:Y:S02]  /*5860*/  ISETP.GT.AND P5, PT, R181.reuse, RZ, P0 ;  /* 0x000000ffb500720c */ /* 0x040fe400007a4270 */
[----:B------:R-:W-:Y:S02]  /*5870*/  ISETP.LT.OR P3, PT, R180, 0x11, P3 ;  /* 0x00000011b400780c */ /* 0x000fe40001f61670 */
[C---:B------:R-:W-:Y:S02]  /*5880*/  ISETP.GT.AND P6, PT, R181.reuse, 0x1, P0 ;  /* 0x00000001b500780c */ /* 0x040fe400007c4270 */
[C---:B------:R-:W-:Y:S02]  /*5890*/  ISETP.GT.AND P1, PT, R181.reuse, 0x8, P0 ;  /* 0x00000008b500780c */ /* 0x040fe40000724270 */
[----:B------:R-:W-:-:S02]  /*58a0*/  ISETP.GT.AND P4, PT, R181, 0x9, P0 ;  /* 0x00000009b500780c */ /* 0x000fc40000784270 */
[----:B0-----:R-:W-:Y:S02]  /*58b0*/  FSEL R155, R155, -INF , !P3 ;  /* 0xff8000009b9b7808 */ /* 0x001fe40005800000 */
[----:B------:R-:W-:Y:S01]  /*58c0*/  ISETP.GT.AND P3, PT, R181, 0x28, P0 ;  /* 0x00000028b500780c */ /* 0x000fe20000764270 */
[--C-:B--2---:R-:W-:Y:S01]  /*58d0*/  IMAD.IADD R178, R178, 0x1, R175.reuse ;  /* 0x00000001b2b27824 */ /* 0x104fe200078e02af */
[C---:B------:R-:W-:Y:S01]  /*58e0*/  ISETP.LT.OR P5, PT, R180.reuse, 0x1, P5 ;  /* 0x00000001b400780c */ /* 0x040fe20002fa1670 */
[----:B------:R-:W-:Y:S01]  /*58f0*/  IMAD.IADD R179, R179, 0x1, R175 ;  /* 0x00000001b3b37824 */ /* 0x000fe200078e02af */
[C---:B------:R-:W-:Y:S02]  /*5900*/  ISETP.LT.OR P6, PT, R180.reuse, 0x2, P6 ;  /* 0x00000002b400780c */ /* 0x040fe400037c1670 */
[C---:B------:R-:W-:Y:S02]  /*5910*/  ISETP.LT.OR P1, PT, R180.reuse, 0x9, P1 ;  /* 0x00000009b400780c */ /* 0x040fe40000f21670 */
[----:B------:R-:W-:-:S02]  /*5920*/  ISETP.LT.OR P4, PT, R180, 0xa, P4 ;  /* 0x0000000ab400780c */ /* 0x000fc40002781670 */
[----:B------:R-:W-:Y:S02]  /*5930*/  ISETP.LT.OR P3, PT, R180, 0x29, P3 ;  /* 0x00000029b400780c */ /* 0x000fe40001f61670 */
[----:B------:R-:W-:Y:S02]  /*5940*/  FSEL R13, R13, -INF , !P5 ;  /* 0xff8000000d0d7808 */ /* 0x000fe40006800000 */
[----:B------:R-:W-:Y:S02]  /*5950*/  FSEL R14, R14, -INF , !P6 ;  /* 0xff8000000e0e7808 */ /* 0x000fe40007000000 */
[----:B------:R-:W-:Y:S02]  /*5960*/  FSEL R21, R21, -INF , !P1 ;  /* 0xff80000015157808 */ /* 0x000fe40004800000 */
[----:B------:R-:W-:Y:S02]  /*5970*/  FSEL R152, R152, -INF , !P4 ;  /* 0xff80000098987808 */ /* 0x000fe40006000000 */
[----:B------:R-:W-:-:S02]  /*5980*/  ISETP.GT.AND P2, PT, R181, 0x11, P0 ;  /* 0x00000011b500780c */ /* 0x000fc40000744270 */
[C---:B------:R-:W-:Y:S02]  /*5990*/  ISETP.GT.AND P5, PT, R181.reuse, 0x18, P0 ;  /* 0x00000018b500780c */ /* 0x040fe400007a4270 */
[C---:B------:R-:W-:Y:S02]  /*59a0*/  ISETP.GT.AND P6, PT, R181.reuse, 0x19, P0 ;  /* 0x00000019b500780c */ /* 0x040fe400007c4270 */
[C---:B------:R-:W-:Y:S02]  /*59b0*/  ISETP.GT.AND P1, PT, R181.reuse, 0x20, P0 ;  /* 0x00000020b500780c */ /* 0x040fe40000724270 */
[----:B------:R-:W-:Y:S02]  /*59c0*/  ISETP.GT.AND P4, PT, R181, 0x21, P0 ;  /* 0x00000021b500780c */ /* 0x000fe40000784270 */
[----:B------:R-:W-:Y:S02]  /*59d0*/  FSEL R168, R168, -INF , !P3 ;  /* 0xff800000a8a87808 */ /* 0x000fe40005800000 */
[----:B------:R-:W-:-:S02]  /*59e0*/  PLOP3.LUT P3, PT, PT, PT, UP2, 0x40, 0x0 ;  /* 0x000000000000781c */ /* 0x000fc40003f6e828 */
[C---:B------:R-:W-:Y:S02]  /*59f0*/  ISETP.LT.OR P2, PT, R180.reuse, 0x12, P2 ;  /* 0x00000012b400780c */ /* 0x040fe40001741670 */
[C---:B------:R-:W-:Y:S02]  /*5a00*/  ISETP.LT.OR P5, PT, R180.reuse, 0x19, P5 ;  /* 0x00000019b400780c */ /* 0x040fe40002fa1670 */
[C---:B------:R-:W-:Y:S02]  /*5a10*/  ISETP.LT.OR P6, PT, R180.reuse, 0x1a, P6 ;  /* 0x0000001ab400780c */ /* 0x040fe400037c1670 */
[C---:B------:R-:W-:Y:S02]  /*5a20*/  ISETP.LT.OR P1, PT, R180.reuse, 0x21, P1 ;  /* 0x00000021b400780c */ /* 0x040fe40000f21670 */
[----:B------:R-:W-:Y:S02]  /*5a30*/  ISETP.LT.OR P4, PT, R180, 0x22, P4 ;  /* 0x00000022b400780c */ /* 0x000fe40002781670 */
[----:B------:R-:W-:-:S02]  /*5a40*/  FSEL R157, R157, -INF , !P2 ;  /* 0xff8000009d9d7808 */ /* 0x000fc40005000000 */
[----:B------:R-:W-:Y:S02]  /*5a50*/  FSEL R159, R159, -INF , !P5 ;  /* 0xff8000009f9f7808 */ /* 0x000fe40006800000 */
[----:B------:R-:W-:Y:S02]  /*5a60*/  FSEL R160, R160, -INF , !P6 ;  /* 0xff800000a0a07808 */ /* 0x000fe40007000000 */
[----:B------:R-:W-:Y:S02]  /*5a70*/  FSEL R163, R163, -INF , !P1 ;  /* 0xff800000a3a37808 */ /* 0x000fe40004800000 */
[----:B------:R-:W-:Y:S02]  /*5a80*/  FSEL R166, R166, -INF , !P4 ;  /* 0xff800000a6a67808 */ /* 0x000fe40006000000 */
[C---:B------:R-:W-:Y:S02]  /*5a90*/  ISETP.GT.AND P2, PT, R181.reuse, 0x29, P0 ;  /* 0x00000029b500780c */ /* 0x040fe40000744270 */
[----:B------:R-:W-:-:S02]  /*5aa0*/  ISETP.GT.AND P5, PT, R181, 0x30, P0 ;  /* 0x00000030b500780c */ /* 0x000fc400007a4270 */
[C---:B------:R-:W-:Y:S02]  /*5ab0*/  ISETP.GT.AND P6, PT, R181.reuse, 0x31, P0 ;  /* 0x00000031b500780c */ /* 0x040fe400007c4270 */
[C---:B------:R-:W-:Y:S02]  /*5ac0*/  ISETP.GT.AND P1, PT, R181.reuse, 0x38, P0 ;  /* 0x00000038b500780c */ /* 0x040fe40000724270 */
[----:B------:R-:W-:Y:S02]  /*5ad0*/  ISETP.GT.AND P4, PT, R181, 0x39, P0 ;  /* 0x00000039b500780c */ /* 0x000fe40000784270 */
[C---:B------:R-:W-:Y:S02]  /*5ae0*/  ISETP.LT.OR P2, PT, R180.reuse, 0x2a, P2 ;  /* 0x0000002ab400780c */ /* 0x040fe40001741670 */
[C---:B------:R-:W-:Y:S02]  /*5af0*/  ISETP.LT.OR P5, PT, R180.reuse, 0x31, P5 ;  /* 0x00000031b400780c */ /* 0x040fe40002fa1670 */
[----:B------:R-:W-:-:S02]  /*5b00*/  ISETP.LT.OR P6, PT, R180, 0x32, P6 ;  /* 0x00000032b400780c */ /* 0x000fc400037c1670 */
[C---:B------:R-:W-:Y:S02]  /*5b10*/  ISETP.LT.OR P1, PT, R180.reuse, 0x39, P1 ;  /* 0x00000039b400780c */ /* 0x040fe40000f21670 */
[----:B------:R-:W-:Y:S02]  /*5b20*/  ISETP.LT.OR P4, PT, R180, 0x3a, P4 ;  /* 0x0000003ab400780c */ /* 0x000fe40002781670 */
[----:B------:R-:W-:Y:S02]  /*5b30*/  FSEL R169, R169, -INF , !P2 ;  /* 0xff800000a9a97808 */ /* 0x000fe40005000000 */
[----:B------:R-:W-:Y:S02]  /*5b40*/  FSEL R171, R171, -INF , !P5 ;  /* 0xff800000abab7808 */ /* 0x000fe40006800000 */
[----:B------:R-:W-:Y:S02]  /*5b50*/  FSEL R174, R174, -INF , !P6 ;  /* 0xff800000aeae7808 */ /* 0x000fe40007000000 */
[----:B------:R-:W-:-:S02]  /*5b60*/  FSEL R176, R176, -INF , !P1 ;  /* 0xff800000b0b07808 */ /* 0x000fc40004800000 */
[----:B------:R-:W-:Y:S01]  /*5b70*/  FSEL R177, R177, -INF , !P4 ;  /* 0xff800000b1b17808 */ /* 0x000fe20006000000 */
[----:B------:R-:W-:Y:S06]  /*5b80*/  @P3 BRA `(.L_x_1504) ;  /* 0x00000000005c3947 */ /* 0x000fec0003800000 */
        /* <DEDUP_REMOVED lines=13> */
.L_x_1506:
[----:B------:R-:W-:-:S05]  /*5c60*/  IMAD.U32 R180, RZ, RZ, UR50 ;  /* 0x00000032ffb47e24 */ /* 0x000fca000f8e00ff */
[----:B------:R-:W-:-:S13]  /*5c70*/  ISETP.NE.AND P1, PT, R180, 0x1, PT ;  /* 0x00000001b400780c */ /* 0x000fda0003f25270 */
[----:B------:R-:W0:Y:S02]  /*5c80*/  @P1 LDC.64 R6, c[0x0][0x9e8] ;  /* 0x00027a00ff061b82 */ /* 0x000e240000000a00 */
[----:B0-----:R-:W-:-:S05]  /*5c90*/  @P1 IMAD.HI.U32 R6, R175, R6, RZ ;  /* 0x00000006af061227 */ /* 0x001fca00078e00ff */
[----:B------:R-:W-:-:S07]  /*5ca0*/  @P1 SHF.R.U32.HI R175, RZ, R7, R6 ;  /* 0x00000007ffaf1219 */ /* 0x000fce0000011606 */
.L_x_1507:
[----:B------:R-:W-:Y:S05]  /*5cb0*/  BSYNC B0 ;  /* 0x0000000000007941 */ /* 0x000fea0003800000 */
.L_x_1505:
[----:B------:R-:W-:-:S04]  /*5cc0*/  IMAD R175, R175, R180, -UR7 ;  /* 0x80000007afaf7e24 */ /* 0x000fc8000f8e02b4 */
[----:B------:R-:W-:-:S05]  /*5cd0*/  IMAD.IADD R175, R175, 0x1, -R2 ;  /* 0x00000001afaf7824 */ /* 0x000fca00078e0a02 */
[----:B------:R-:W-:Y:S02]  /*5ce0*/  VIMNMX R179, R179, R175, !PT ;  /* 0x000000afb3b37248 */ /* 0x000fe40007fe0100 */
[----:B------:R-:W-:-:S07]  /*5cf0*/  VIADDMNMX R178, R175, R180, R178, PT ;  /* 0x000000b4afb27246 */ /* 0x000fce00038001b2 */
.L_x_1504:
[C---:B------:R-:W-:Y:S01]  /*5d00*/  ISETP.GT.AND P1, PT, R179.reuse, 0x1, P0 ;  /* 0x00000001b300780c */ /* 0x040fe20000724270 */
[----:B------:R-:W-:Y:S01]  /*5d10*/  UMOV UR10, UR58 ;  /* 0x0000003a000a7c82 */ /* 0x000fe20008000000 */
[----:B------:R-:W-:Y:S02]  /*5d20*/  ISETP.GT.AND P6, PT, R179, 0x18, P0 ;  /* 0x00000018b300780c */ /* 0x000fe400007c4270 */
[----:B------:R-:W-:Y:S02]  /*5d30*/  ISETP.LT.OR P1, PT, R178, 0x2, P1 ;  /* 0x00000002b200780c */ /* 0x000fe40000f21670 */
[----:B------:R-:W-:Y:S02]  /*5d40*/  LOP3.LUT R16, R16, 0xfffffffe, RZ, 0xc0, !PT ;  /* 0xfffffffe10107812 */ /* 0x000fe400078ec0ff */
[----:B------:R-:W-:Y:S02]  /*5d50*/  FSEL R6, R9, -INF , !P1 ;  /* 0xff80000009067808 */ /* 0x000fe40004800000 */
[----:B------:R-:W-:-:S02]  /*5d60*/  ISETP.GT.AND P1, PT, R179, 0x19, P0 ;  /* 0x00000019b300780c */ /* 0x000fc40000724270 */
[----:B------:R-:W-:Y:S02]  /*5d70*/  FMNMX.FTZ R7, R13, R11, !PT ;  /* 0x0000000b0d077209 */ /* 0x000fe40007810000 */
[----:B------:R-:W-:Y:S02]  /*5d80*/  ISETP.GT.AND P2, PT, R179, 0x8, P0 ;  /* 0x00000008b300780c */ /* 0x000fe40000744270 */
[----:B------:R-:W-:Y:S02]  /*5d90*/  @P6 LOP3.LUT R16, R16, 0x1, RZ, 0xfc, !PT ;  /* 0x0000000110106812 */ /* 0x000fe400078efcff */
[----:B------:R-:W-:Y:S02]  /*5da0*/  FMNMX.FTZ R7, R14, R7, !PT ;  /* 0x000000070e077209 */ /* 0x000fe40007810000 */
[----:B------:R-:W-:Y:S02]  /*5db0*/  LOP3.LUT R16, R16, 0xffffefff, RZ, 0xc0, !PT ;  /* 0xffffefff10107812 */ /* 0x000fe400078ec0ff */
[----:B------:R-:W-:-:S02]  /*5dc0*/  FMNMX.FTZ R7, R21, R7, !PT ;  /* 0x0000000715077209 */ /* 0x000fc40007810000 */
[----:B------:R-:W-:Y:S02]  /*5dd0*/  @P1 LOP3.LUT R16, R16, 0x1000, RZ, 0xfc, !PT ;  /* 0x0000100010101812 */ /* 0x000fe400078efcff */
[----:B------:R-:W-:Y:S02]  /*5de0*/  FMNMX.FTZ R7, R152, R7, !PT ;  /* 0x0000000798077209 */ /* 0x000fe40007810000 */
[C---:B------:R-:W-:Y:S02]  /*5df0*/  LOP3.LUT P1, RZ, R16.reuse, 0x1, RZ, 0xc0, !PT ;  /* 0x0000000110ff7812 */ /* 0x040fe4000782c0ff */
[----:B------:R-:W-:Y:S02]  /*5e00*/  LOP3.LUT R16, R16, 0xffffdfff, RZ, 0xc0, !PT ;  /* 0xffffdfff10107812 */ /* 0x000fe400078ec0ff */
[----:B------:R-:W-:Y:S02]  /*5e10*/  FMNMX.FTZ R7, R155, R7, !PT ;  /* 0x000000079b077209 */ /* 0x000fe40007810000 */
[----:B------:R-:W-:-:S02]  /*5e20*/  ISETP.GT.AND P3, PT, R179, 0x9, P0 ;  /* 0x00000009b300780c */ /* 0x000fc40000764270 */
[----:B------:R-:W-:Y:S02]  /*5e30*/  FMNMX.FTZ R7, R157, R7, !PT ;  /* 0x000000079d077209 */ /* 0x000fe40007810000 */
[----:B------:R-:W-:Y:S02]  /*5e40*/  ISETP.GT.AND P4, PT, R179, 0x10, P0 ;  /* 0x00000010b300780c */ /* 0x000fe40000784270 */
[----:B------:R-:W-:Y:S02]  /*5e50*/  FMNMX.FTZ R7, R159, R7, !PT ;  /* 0x000000079f077209 */ /* 0x000fe40007810000 */
[----:B------:R-:W-:Y:S02]  /*5e60*/  @P1 LOP3.LUT R16, R16, 0x2000, RZ, 0xfc, !PT ;  /* 0x0000200010101812 */ /* 0x000fe400078efcff */
[----:B------:R-:W-:Y:S02]  /*5e70*/  ISETP.GT.AND P1, PT, R179, 0x31, P0 ;  /* 0x00000031b300780c */ /* 0x000fe40000724270 */
[----:B------:R-:W-:-:S02]  /*5e80*/  LOP3.LUT R16, R16, 0xfffffffd, RZ, 0xc0, !PT ;  /* 0xfffffffd10107812 */ /* 0x000fc400078ec0ff */
[----:B------:R-:W-:Y:S02]  /*5e90*/  FMNMX.FTZ R7, R160, R7, !PT ;  /* 0x00000007a0077209 */ /* 0x000fe40007810000 */
[----:B------:R-:W-:Y:S02]  /*5ea0*/  ISETP.GT.AND P5, PT, R179, 0x11, P0 ;  /* 0x00000011b300780c */ /* 0x000fe400007a4270 */
[----:B------:R-:W-:Y:S02]  /*5eb0*/  FMNMX.FTZ R7, R163, R7, !PT ;  /* 0x00000007a3077209 */ /* 0x000fe40007810000 */
[----:B------:R-:W-:Y:S02]  /*5ec0*/  ISETP.LT.OR P2, PT, R178, 0x9, P2 ;  /* 0x00000009b200780c */ /* 0x000fe40001741670 */
[----:B------:R-:W-:Y:S02]  /*5ed0*/  FMNMX.FTZ R7, R166, R7, !PT ;  /* 0x00000007a6077209 */ /* 0x000fe40007810000 */
[----:B------:R-:W-:-:S02]  /*5ee0*/  @P1 LOP3.LUT R16, R16, 0x2, RZ, 0xfc, !PT ;  /* 0x0000000210101812 */ /* 0x000fc400078efcff */
[----:B------:R-:W-:Y:S02]  /*5ef0*/  ISETP.GT.AND P1, PT, R179, 0x38, P0 ;  /* 0x00000038b300780c */ /* 0x000fe40000724270 */
[----:B------:R-:W-:Y:S02]  /*5f00*/  LOP3.LUT R16, R16, 0xfffffff7, RZ, 0xc0, !PT ;  /* 0xfffffff710107812 */ /* 0x000fe400078ec0ff */
[----:B------:R-:W-:Y:S02]  /*5f10*/  FMNMX.FTZ R7, R168, R7, !PT ;  /* 0x00000007a8077209 */ /* 0x000fe40007810000 */
[C---:B------:R-:W-:Y:S02]  /*5f20*/  ISETP.LT.OR P3, PT, R178.reuse, 0xa, P3 ;  /* 0x0000000ab200780c */ /* 0x040fe40001f61670 */
[C---:B------:R-:W-:Y:S02]  /*5f30*/  ISETP.LT.OR P4, PT, R178.reuse, 0x11, P4 ;  /* 0x00000011b200780c */ /* 0x040fe40002781670 */
[----:B------:R-:W-:-:S02]  /*5f40*/  ISETP.LT.OR P5, PT, R178, 0x12, P5 ;  /* 0x00000012b200780c */ /* 0x000fc40002fa1670 */
[----:B------:R-:W-:Y:S02]  /*5f50*/  FMNMX.FTZ R7, R169, R7, !PT ;  /* 0x00000007a9077209 */ /* 0x000fe40007810000 */
[----:B------:R-:W-:Y:S02]  /*5f60*/  @P1 LOP3.LUT R16, R16, 0x8, RZ, 0xfc, !PT ;  /* 0x0000000810101812 */ /* 0x000fe400078efcff */
[----:B------:R-:W-:Y:S02]  /*5f70*/  ISETP.GT.AND P1, PT, R179, RZ, P0 ;  /* 0x000000ffb300720c */ /* 0x000fe40000724270 */
[----:B------:R-:W-:Y:S02]  /*5f80*/  LOP3.LUT R16, R16, 0xffffff7f, RZ, 0xc0, !PT ;  /* 0xffffff7f10107812 */ /* 0x000fe400078ec0ff */
[----:B------:R-:W-:Y:S02]  /*5f90*/  FSEL R15, R15, -INF , !P2 ;  /* 0xff8000000f0f7808 */ /* 0x000fe40005000000 */
[----:B------:R-:W-:-:S02]  /*5fa0*/  FSEL R20, R20, -INF , !P3 ;  /* 0xff80000014147808 */ /* 0x000fc40005800000 */
[----:B------:R-:W-:Y:S02]  /*5fb0*/  FSEL R153, R153, -INF , !P4 ;  /* 0xff80000099997808 */ /* 0x000fe40006000000 */
[----:B------:R-:W-:Y:S02]  /*5fc0*/  FSEL R154, R154, -INF , !P5 ;  /* 0xff8000009a9a7808 */ /* 0x000fe40006800000 */
[C---:B------:R-:W-:Y:S02]  /*5fd0*/  ISETP.GT.AND P2, PT, R179.reuse, 0x20, P0 ;  /* 0x00000020b300780c */ /* 0x040fe40000744270 */
[C---:B------:R-:W-:Y:S02]  /*5fe0*/  ISETP.GT.AND P3, PT, R179.reuse, 0x21, P0 ;  /* 0x00000021b300780c */ /* 0x040fe40000764270 */
[C---:B------:R-:W-:Y:S02]  /*5ff0*/  ISETP.GT.AND P4, PT, R179.reuse, 0x28, P0 ;  /* 0x00000028b300780c */ /* 0x040fe40000784270 */
[----:B------:R-:W-:-:S02]  /*6000*/  ISETP.GT.AND P5, PT, R179, 0x29, P0 ;  /* 0x00000029b300780c */ /* 0x000fc400007a4270 */
[C---:B------:R-:W-:Y:S02]  /*6010*/  ISETP.GT.AND P6, PT, R179.reuse, 0x30, P0 ;  /* 0x00000030b300780c */ /* 0x040fe400007c4270 */
[----:B------:R-:W-:Y:S02]  /*6020*/  ISETP.GT.AND P0, PT, R179, 0x39, P0 ;  /* 0x00000039b300780c */ /* 0x000fe40000704270 */
[----:B------:R-:W-:Y:S02]  /*6030*/  @P1 LOP3.LUT R16, R16, 0x80, RZ, 0xfc, !PT ;  /* 0x0000008010101812 */ /* 0x000fe400078efcff */
[----:B------:R-:W-:Y:S02]  /*6040*/  FMNMX.FTZ R7, R171, R7, !PT ;  /* 0x00000007ab077209 */ /* 0x000fe40007810000 */
[----:B------:R-:W-:Y:S02]  /*6050*/  LOP3.LUT P1, RZ, R16, 0x2000, RZ, 0xc0, !PT ;  /* 0x0000200010ff7812 */ /* 0x000fe4000782c0ff */
[----:B------:R-:W-:-:S02]  /*6060*/  FMNMX.FTZ R7, R174, R7, !PT ;  /* 0x00000007ae077209 */ /* 0x000fc40007810000 */
[----:B------:R-:W-:Y:S02]  /*6070*/  LOP3.LUT R16, R16, 0xffffffdf, RZ, 0xc0, !PT ;  /* 0xffffffdf10107812 */ /* 0x000fe400078ec0ff */
[----:B------:R-:W-:Y:S02]  /*6080*/  ISETP.LT.OR P1, PT, R178, 0x19, P1 ;  /* 0x00000019b200780c */ /* 0x000fe40000f21670 */
[----:B------:R-:W-:Y:S02]  /*6090*/  FMNMX.FTZ R7, R176, R7, !PT ;  /* 0x00000007b0077209 */ /* 0x000fe40007810000 */
[----:B------:R-:W-:Y:S02]  /*60a0*/  @P0 LOP3.LUT R16, R16, 0x20, RZ, 0xfc, !PT ;  /* 0x0000002010100812 */ /* 0x000fe400078efcff */
[----:B------:R-:W-:Y:S02]  /*60b0*/  FMNMX.FTZ R7, R177, R7, !PT ;  /* 0x00000007b1077209 */ /* 0x000fe40007810000 */
[----:B------:R-:W-:-:S02]  /*60c0*/  LOP3.LUT P0, RZ, R16, 0x2, RZ, 0xc0, !PT ;  /* 0x0000000210ff7812 */ /* 0x000fc4000780c0ff */
[----:B------:R-:W-:Y:S01]  /*60d0*/  LOP3.LUT R16, R16, 0xfffffeff, RZ, 0xc0, !PT ;  /* 0xfffffeff10107812 */ /* 0x000fe200078ec0ff */
[----:B------:R-:W0:Y:S01]  /*60e0*/  SHFL.BFLY PT, R9, R7, 0x2, 0x1f ;  /* 0x0c401f0007097f89 */ /* 0x000e2200000e0000 */
[----:B------:R-:W-:Y:S02]  /*60f0*/  ISETP.LT.OR P2, PT, R178, 0x21, P2 ;  /* 0x00000021b200780c */ /* 0x000fe40001741670 */
[----:B------:R-:W-:Y:S02]  /*6100*/  @P1 LOP3.LUT R16, R16, 0x100, RZ, 0xfc, !PT ;  /* 0x0000010010101812 */ /* 0x000fe400078efcff */
[----:B------:R-:W-:Y:S02]  /*6110*/  ISETP.LT.OR P3, PT, R178, 0x22, P3 ;  /* 0x00000022b200780c */ /* 0x000fe40001f61670 */
[C---:B------:R-:W-:Y:S02]  /*6120*/  LOP3.LUT P1, RZ, R16.reuse, 0x1000, RZ, 0xc0, !PT ;  /* 0x0000100010ff7812 */ /* 0x040fe4000782c0ff */
[----:B------:R-:W-:-:S02]  /*6130*/  LOP3.LUT R16, R16, 0xffffffbf, RZ, 0xc0, !PT ;  /* 0xffffffbf10107812 */ /* 0x000fc400078ec0ff */
[C---:B------:R-:W-:Y:S02]  /*6140*/  ISETP.LT.OR P1, PT, R178.reuse, 0x1a, P1 ;  /* 0x0000001ab200780c */ /* 0x040fe40000f21670 */
[C---:B------:R-:W-:Y:S02]  /*6150*/  ISETP.LT.OR P4, PT, R178.reuse, 0x29, P4 ;  /* 0x00000029b200780c */ /* 0x040fe40002781670 */
[C---:B------:R-:W-:Y:S02]  /*6160*/  ISETP.LT.OR P5, PT, R178.reuse, 0x2a, P5 ;  /* 0x0000002ab200780c */ /* 0x040fe40002fa1670 */
[C---:B------:R-:W-:Y:S02]  /*6170*/  ISETP.LT.OR P6, PT, R178.reuse, 0x31, P6 ;  /* 0x00000031b200780c */ /* 0x040fe400037c1670 */
[----:B------:R-:W-:-:S04]  /*6180*/  ISETP.LT.OR P0, PT, R178, 0x32, P0 ;  /* 0x00000032b200780c */ /* 0x000fc80000701670 */
[----:B------:R-:W-:Y:S02]  /*6190*/  FSEL R170, R170, -INF , !P0 ;  /* 0xff800000aaaa7808 */ /* 0x000fe40004000000 */
[----:B0-----:R-:W-:Y:S02]  /*61a0*/  FMNMX.FTZ R9, R7, R9, !PT ;  /* 0x0000000907097209 */ /* 0x001fe40007810000 */
[----:B------:R-:W-:-:S03]  /*61b0*/  @P1 LOP3.LUT R16, R16, 0x40, RZ, 0xfc, !PT ;  /* 0x0000004010101812 */ /* 0x000fc600078efcff */
[----:B------:R-:W0:Y:S01]  /*61c0*/  SHFL.BFLY PT, R7, R9, 0x1, 0x1f ;  /* 0x0c201f0009077f89 */ /* 0x000e2200000e0000 */
[C---:B------:R-:W-:Y:S02]  /*61d0*/  LOP3.LUT P1, RZ, R16.reuse, 0x8, RZ, 0xc0, !PT ;  /* 0x0000000810ff7812 */ /* 0x040fe4000782c0ff */
[----:B------:R-:W-:Y:S02]  /*61e0*/  LOP3.LUT R16, R16, 0xffffffef, RZ, 0xc0, !PT ;  /* 0xffffffef10107812 */ /* 0x000fe400078ec0ff */
[----:B------:R-:W-:Y:S02]  /*61f0*/  ISETP.LT.OR P1, PT, R178, 0x39, P1 ;  /* 0x00000039b200780c */ /* 0x000fe40000f21670 */
[----:B------:R-:W-:Y:S02]  /*6200*/  @P2 LOP3.LUT R16, R16, 0x10, RZ, 0xfc, !PT ;  /* 0x0000001010102812 */ /* 0x000fe400078efcff */
[----:B------:R-:W-:Y:S02]  /*6210*/  FSEL R172, R172, -INF , !P1 ;  /* 0xff800000acac7808 */ /* 0x000fe40004800000 */
[----:B------:R-:W-:-:S02]  /*6220*/  LOP3.LUT P2, RZ, R16, 0x80, RZ, 0xc0, !PT ;  /* 0x0000008010ff7812 */ /* 0x000fc4000784c0ff */
[----:B------:R-:W-:Y:S02]  /*6230*/  LOP3.LUT R16, R16, 0xfffffffb, RZ, 0xc0, !PT ;  /* 0xfffffffb10107812 */ /* 0x000fe400078ec0ff */
[----:B------:R-:W-:Y:S02]  /*6240*/  ISETP.LT.OR P2, PT, R178, 0x1, P2 ;  /* 0x00000001b200780c */ /* 0x000fe40001741670 */
[----:B------:R-:W-:Y:S02]  /*6250*/  @P3 LOP3.LUT R16, R16, 0x4, RZ, 0xfc, !PT ;  /* 0x0000000410103812 */ /* 0x000fe400078efcff */
[----:B------:R-:W-:Y:S02]  /*6260*/  FSEL R175, R12, -INF , !P2 ;  /* 0xff8000000caf7808 */ /* 0x000fe40005000000 */
[C---:B------:R-:W-:Y:S02]  /*6270*/  LOP3.LUT P3, RZ, R16.reuse, 0x20, RZ, 0xc0, !PT ;  /* 0x0000002010ff7812 */ /* 0x040fe4000786c0ff */
[----:B------:R-:W-:-:S02]  /*6280*/  LOP3.LUT R16, R16, 0xfffffbff, RZ, 0xc0, !PT ;  /* 0xfffffbff10107812 */ /* 0x000fc400078ec0ff */
[----:B0-----:R-:W-:Y:S02]  /*6290*/  FMNMX.FTZ R9, R9, R7, !PT ;  /* 0x0000000709097209 */ /* 0x001fe40007810000 */
[----:B------:R-:W-:Y:S02]  /*62a0*/  LOP3.LUT R16, R16, 0xfffffffe, RZ, 0xc0, !PT ;  /* 0xfffffffe10107812 */ /* 0x000fe400078ec0ff */
[----:B------:R-:W-:Y:S02]  /*62b0*/  ISETP.LT.OR P3, PT, R178, 0x3a, P3 ;  /* 0x0000003ab200780c */ /* 0x000fe40001f61670 */
[----:B------:R-:W-:Y:S02]  /*62c0*/  @P4 LOP3.LUT R16, R16, 0x1, RZ, 0xfc, !PT ;  /* 0x0000000110104812 */ /* 0x000fe400078efcff */
[----:B------:R-:W-:Y:S02]  /*62d0*/  FSETP.NEU.FTZ.AND P4, PT, R9, -INF , PT ;  /* 0xff8000000900780b */ /* 0x000fe40003f9d000 */
[----:B------:R-:W-:-:S02]  /*62e0*/  @P5 LOP3.LUT R16, R16, 0x400, RZ, 0xfc, !PT ;  /* 0x0000040010105812 */ /* 0x000fc400078efcff */
[----:B------:R-:W-:Y:S02]  /*62f0*/  FSEL R7, R9, RZ, P4 ;  /* 0x000000ff09077208 */ /* 0x000fe40002000000 */
[----:B------:R-:W-:Y:S02]  /*6300*/  LOP3.LUT R16, R16, 0xfffff7ff, RZ, 0xc0, !PT ;  /* 0xfffff7ff10107812 */ /* 0x000fe400078ec0ff */
[----:B------:R-:W-:Y:S01]  /*6310*/  FSEL R173, R173, -INF , !P3 ;  /* 0xff800000adad7808 */ /* 0x000fe20005800000 */
[----:B------:R-:W-:-:S01]  /*6320*/  FADD.FTZ R11, -R7, R11 ;  /* 0x0000000b070b7221 */ /* 0x000fc20000010100 */
[----:B------:R-:W-:Y:S01]  /*6330*/  IMAD.U32 R7, RZ, RZ, UR10 ;  /* 0x0000000aff077e24 */ /* 0x000fe2000f8e00ff */
[----:B------:R-:W-:-:S03]  /*6340*/  @P6 LOP3.LUT R16, R16, 0x800, RZ, 0xfc, !PT ;  /* 0x0000080010106812 */ /* 0x000fc600078efcff */
[----:B------:R-:W-:Y:S01]  /*6350*/  FFMA.FTZ R7, R9, R7, -8 ;  /* 0xc100000009077423 */ /* 0x000fe20000010007 */
[C---:B------:R-:W-:Y:S02]  /*6360*/  LOP3.LUT P6, RZ, R16.reuse, 0x100, RZ, 0xc0, !PT ;  /* 0x0000010010ff7812 */ /* 0x040fe400078cc0ff */
[----:B------:R-:W-:Y:S02]  /*6370*/  LOP3.LUT P5, RZ, R16, 0x40, RZ, 0xc0, !PT ;  /* 0x0000004010ff7812 */ /* 0x000fe400078ac0ff */
[----:B------:R-:W-:Y:S02]  /*6380*/  FSEL R7, R7, RZ, P4 ;  /* 0x000000ff07077208 */ /* 0x000fe40002000000 */
[----:B------:R-:W-:Y:S02]  /*6390*/  FSEL R156, R156, -INF , !P6 ;  /* 0xff8000009c9c7808 */ /* 0x000fe40007000000 */
[----:B------:R-:W-:Y:S01]  /*63a0*/  LOP3.LUT P4, RZ, R16, 0x10, RZ, 0xc0, !PT ;  /* 0x0000001010ff7812 */ /* 0x000fe2000788c0ff */
        /* <DEDUP_REMOVED lines=16> */
[----:B------:R-:W-:Y:S01]  /*64b0*/  FMUL.FTZ R7, R11, UR10 ;  /* 0x0000000a0b077c20 */ /* 0x000fe20008410000 */
[----:B------:R-:W-:Y:S01]  /*64c0*/  FMNMX.FTZ R11, R175, R10, !PT ;  /* 0x0000000aaf0b7209 */ /* 0x000fe20007810000 */
[----:B------:R-:W-:Y:S01]  /*64d0*/  MUFU.EX2 R13, R13 ;  /* 0x0000000d000d7308 */ /* 0x000fe20000000800 */
[----:B------:R-:W-:-:S02]  /*64e0*/  FSEL R158, R158, -INF , !P5 ;  /* 0xff8000009e9e7808 */ /* 0x000fc40006800000 */
[----:B------:R-:W-:Y:S02]  /*64f0*/  FMNMX.FTZ R11, R6, R11, !PT ;  /* 0x0000000b060b7209 */ /* 0x000fe40007810000 */
[----:B------:R-:W-:Y:S02]  /*6500*/  FSEL R161, R161, -INF , !P4 ;  /* 0xff800000a1a17808 */ /* 0x000fe40006000000 */
[----:B------:R-:W-:Y:S01]  /*6510*/  FMNMX.FTZ R11, R15, R11, !PT ;  /* 0x0000000b0f0b7209 */ /* 0x000fe20007810000 */
[----:B------:R-:W0:Y:S01]  /*6520*/  MUFU.EX2 R7, R7 ;  /* 0x0000000700077308 */ /* 0x000e220000000800 */
[----:B------:R-:W-:Y:S02]  /*6530*/  LOP3.LUT P2, RZ, R16, 0x4, RZ, 0xc0, !PT ;  /* 0x0000000410ff7812 */ /* 0x000fe4000784c0ff */
[----:B------:R-:W-:Y:S02]  /*6540*/  FMNMX.FTZ R11, R20, R11, !PT ;  /* 0x0000000b140b7209 */ /* 0x000fe40007810000 */
[----:B------:R-:W-:-:S02]  /*6550*/  LOP3.LUT P4, RZ, R16, 0x1, RZ, 0xc0, !PT ;  /* 0x0000000110ff7812 */ /* 0x000fc4000788c0ff */
[----:B------:R-:W-:Y:S01]  /*6560*/  FMNMX.FTZ R11, R153, R11, !PT ;  /* 0x0000000b990b7209 */ /* 0x000fe20007810000 */
[----:B------:R-:W2:Y:S01]  /*6570*/  MUFU.EX2 R14, R14 ;  /* 0x0000000e000e7308 */ /* 0x000ea20000000800 */
[----:B------:R-:W-:Y:S02]  /*6580*/  FSEL R162, R162, -INF , !P2 ;  /* 0xff800000a2a27808 */ /* 0x000fe40005000000 */
[----:B------:R-:W-:Y:S02]  /*6590*/  FMNMX.FTZ R11, R154, R11, !PT ;  /* 0x0000000b9a0b7209 */ /* 0x000fe40007810000 */
[----:B------:R-:W-:Y:S02]  /*65a0*/  LOP3.LUT P5, RZ, R16, 0x400, RZ, 0xc0, !PT ;  /* 0x0000040010ff7812 */ /* 0x000fe400078ac0ff */
[----:B------:R-:W-:Y:S01]  /*65b0*/  FMNMX.FTZ R11, R156, R11, !PT ;  /* 0x0000000b9c0b7209 */ /* 0x000fe20007810000 */
[----:B------:R-:W3:Y:S01]  /*65c0*/  MUFU.EX2 R21, R21 ;  /* 0x0000001500157308 */ /* 0x000ee20000000800 */
[----:B------:R-:W-:Y:S01]  /*65d0*/  FSEL R164, R164, -INF , !P4 ;  /* 0xff800000a4a47808 */ /* 0x000fe20006000000 */
[----:B0-----:R-:W-:Y:S01]  /*65e0*/  FFMA.FTZ R3, R7, R3, R13 ;  /* 0x0000000307037223 */ /* 0x001fe2000001000d */
[----:B------:R-:W-:Y:S01]  /*65f0*/  FMNMX.FTZ R11, R158, R11, !PT ;  /* 0x0000000b9e0b7209 */ /* 0x000fe20007810000 */
[-C--:B------:R-:W-:Y:S01]  /*6600*/  FMUL.FTZ R24, R24, R7.reuse ;  /* 0x0000000718187220 */ /* 0x080fe20000410000 */
[----:B------:R-:W-:Y:S01]  /*6610*/  LOP3.LUT P6, RZ, R16, 0x800, RZ, 0xc0, !PT ;  /* 0x0000080010ff7812 */ /* 0x000fe200078cc0ff */
[----:B------:R-:W-:Y:S01]  /*6620*/  FMUL.FTZ R25, R25, R7 ;  /* 0x0000000719197220 */ /* 0x000fe20000410000 */
[----:B------:R-:W-:Y:S01]  /*6630*/  FMNMX.FTZ R11, R161, R11, !PT ;  /* 0x0000000ba10b7209 */ /* 0x000fe20007810000 */
[----:B------:R-:W0:Y:S01]  /*6640*/  MUFU.EX2 R152, R152 ;  /* 0x0000009800987308 */ /* 0x000e220000000800 */
[----:B------:R-:W-:Y:S01]  /*6650*/  FSEL R165, R165, -INF , !P5 ;  /* 0xff800000a5a57808 */ /* 0x000fe20006800000 */
[----:B--2---:R-:W-:Y:S01]  /*6660*/  FADD.FTZ R3, R14, R3 ;  /* 0x000000030e037221 */ /* 0x004fe20000010000 */
[----:B------:R-:W-:Y:S01]  /*6670*/  FMNMX.FTZ R11, R162, R11, !PT ;  /* 0x0000000ba20b7209 */ /* 0x000fe20007810000 */
[-C--:B------:R-:W-:Y:S01]  /*6680*/  FMUL.FTZ R28, R28, R7.reuse ;  /* 0x000000071c1c7220 */ /* 0x080fe20000410000 */
[----:B------:R-:W-:Y:S01]  /*6690*/  FSEL R167, R167, -INF , !P6 ;  /* 0xff800000a7a77808 */ /* 0x000fe20007000000 */
[----:B------:R-:W-:Y:S01]  /*66a0*/  FMUL.FTZ R29, R29, R7 ;  /* 0x000000071d1d7220 */ /* 0x000fe20000410000 */
[----:B------:R-:W-:Y:S01]  /*66b0*/  FMNMX.FTZ R11, R164, R11, !PT ;  /* 0x0000000ba40b7209 */ /* 0x000fe20007810000 */
[----:B------:R-:W2:Y:S01]  /*66c0*/  MUFU.EX2 R155, R155 ;  /* 0x0000009b009b7308 */ /* 0x000ea20000000800 */
[----:B---3--:R-:W-:-:S01]  /*66d0*/  FADD.FTZ R3, R21, R3 ;  /* 0x0000000315037221 */ /* 0x008fc20000010000 */
[----:B------:R-:W-:Y:S01]  /*66e0*/  FMUL.FTZ R32, R32, R7 ;  /* 0x0000000720207220 */ /* 0x000fe20000410000 */
[----:B------:R-:W-:Y:S01]  /*66f0*/  FMNMX.FTZ R11, R165, R11, !PT ;  /* 0x0000000ba50b7209 */ /* 0x000fe20007810000 */
[-C--:B------:R-:W-:Y:S01]  /*6700*/  FMUL.FTZ R33, R33, R7.reuse ;  /* 0x0000000721217220 */ /* 0x080fe20000410000 */
[-C--:B------:R-:W-:Y:S01]  /*6710*/  FMUL.FTZ R36, R36, R7.reuse ;  /* 0x0000000724247220 */ /* 0x080fe20000410000 */
[----:B------:R-:W-:Y:S01]  /*6720*/  FMUL.FTZ R37, R37, R7 ;  /* 0x0000000725257220 */ /* 0x000fe20000410000 */
[----:B------:R-:W-:Y:S01]  /*6730*/  FMNMX.FTZ R11, R167, R11, !PT ;  /* 0x0000000ba70b7209 */ /* 0x000fe20007810000 */
[----:B------:R-:W3:Y:S01]  /*6740*/  MUFU.EX2 R157, R157 ;  /* 0x0000009d009d7308 */ /* 0x000ee20000000800 */
[----:B0-----:R-:W-:-:S01]  /*6750*/  FADD.FTZ R3, R152, R3 ;  /* 0x0000000398037221 */ /* 0x001fc20000010000 */
[----:B------:R-:W-:Y:S01]  /*6760*/  F2FP.SATFINITE.E4M3.F32.PACK_AB_MERGE_C R152, R152, R21, RZ ;  /* 0x000000159898723e */ /* 0x000fe200048070ff */
[----:B------:R-:W-:Y:S01]  /*6770*/  FMUL.FTZ R40, R40, R7 ;  /* 0x0000000728287220 */ /* 0x000fe20000410000 */
[----:B------:R-:W-:Y:S01]  /*6780*/  FMNMX.FTZ R11, R170, R11, !PT ;  /* 0x0000000baa0b7209 */ /* 0x000fe20007810000 */
[----:B------:R-:W-:Y:S01]  /*6790*/  FMUL.FTZ R41, R41, R7 ;  /* 0x0000000729297220 */ /* 0x000fe20000410000 */
[----:B------:R-:W-:Y:S01]  /*67a0*/  F2FP.SATFINITE.E4M3.F32.PACK_AB_MERGE_C R152, R14, R13, R152 ;  /* 0x0000000d0e98723e */ /* 0x000fe20004807098 */
[----:B------:R-:W-:Y:S01]  /*67b0*/  FMUL.FTZ R44, R44, R7 ;  /* 0x000000072c2c7220 */ /* 0x000fe20000410000 */
[----:B------:R-:W-:Y:S01]  /*67c0*/  FMNMX.FTZ R11, R172, R11, !PT ;  /* 0x0000000bac0b7209 */ /* 0x000fe20007810000 */
[----:B------:R-:W0:Y:S01]  /*67d0*/  MUFU.EX2 R159, R159 ;  /* 0x0000009f009f7308 */ /* 0x000e220000000800 */
[----:B--2---:R-:W-:-:S01]  /*67e0*/  FADD.FTZ R3, R155, R3 ;  /* 0x000000039b037221 */ /* 0x004fc20000010000 */
[----:B------:R-:W-:Y:S01]  /*67f0*/  FMUL.FTZ R45, R45, R7 ;  /* 0x000000072d2d7220 */ /* 0x000fe20000410000 */
[----:B------:R-:W-:Y:S01]  /*6800*/  FMNMX.FTZ R11, R173, R11, !PT ;  /* 0x0000000bad0b7209 */ /* 0x000fe20007810000 */
[-C--:B------:R-:W-:Y:S01]  /*6810*/  FMUL.FTZ R48, R48, R7.reuse ;  /* 0x0000000730307220 */ /* 0x080fe20000410000 */
[-C--:B------:R-:W-:Y:S01]  /*6820*/  FMUL.FTZ R49, R49, R7.reuse ;  /* 0x0000000731317220 */ /* 0x080fe20000410000 */
[-C--:B------:R-:W-:Y:S01]  /*6830*/  FMUL.FTZ R52, R52, R7.reuse ;  /* 0x0000000734347220 */ /* 0x080fe20000410000 */
[----:B------:R-:W-:Y:S01]  /*6840*/  FMUL.FTZ R53, R53, R7 ;  /* 0x0000000735357220 */ /* 0x000fe20000410000 */
[----:B------:R-:W2:Y:S01]  /*6850*/  SHFL.BFLY PT, R12, R11, 0x2, 0x1f ;  /* 0x0c401f000b0c7f89 */ /* 0x000ea200000e0000 */
[----:B------:R-:W4:Y:S01]  /*6860*/  MUFU.EX2 R160, R160 ;  /* 0x000000a000a07308 */ /* 0x000f220000000800 */
[----:B---3--:R-:W-:-:S01]  /*6870*/  FADD.FTZ R3, R157, R3 ;  /* 0x000000039d037221 */ /* 0x008fc20000010000 */
[-C--:B------:R-:W-:Y:S01]  /*6880*/  FMUL.FTZ R56, R56, R7.reuse ;  /* 0x0000000738387220 */ /* 0x080fe20000410000 */
[-C--:B------:R-:W-:Y:S01]  /*6890*/  FMUL.FTZ R57, R57, R7.reuse ;  /* 0x0000000739397220 */ /* 0x080fe20000410000 */
[-C--:B------:R-:W-:Y:S01]  /*68a0*/  FMUL.FTZ R60, R60, R7.reuse ;  /* 0x000000073c3c7220 */ /* 0x080fe20000410000 */
[-C--:B------:R-:W-:Y:S01]  /*68b0*/  FMUL.FTZ R61, R61, R7.reuse ;  /* 0x000000073d3d7220 */ /* 0x080fe20000410000 */
[-C--:B------:R-:W-:Y:S01]  /*68c0*/  FMUL.FTZ R64, R64, R7.reuse ;  /* 0x0000000740407220 */ /* 0x080fe20000410000 */
[-C--:B------:R-:W-:Y:S01]  /*68d0*/  FMUL.FTZ R65, R65, R7.reuse ;  /* 0x0000000741417220 */ /* 0x080fe20000410000 */
[----:B0-----:R-:W-:Y:S01]  /*68e0*/  FADD.FTZ R3, R159, R3 ;  /* 0x000000039f037221 */ /* 0x001fe20000010000 */
[----:B------:R-:W0:Y:S01]  /*68f0*/  MUFU.EX2 R163, R163 ;  /* 0x000000a300a37308 */ /* 0x000e220000000800 */
        /* <DEDUP_REMOVED lines=9> */
[-C--:B------:R-:W-:Y:S01]  /*6990*/  FMUL.FTZ R81, R81, R7.reuse ;  /* 0x0000000751517220 */ /* 0x080fe20000410000 */
[-C--:B------:R-:W-:Y:S01]  /*69a0*/  FMUL.FTZ R84, R84, R7.reuse ;  /* 0x0000000754547220 */ /* 0x080fe20000410000 */
[-C--:B------:R-:W-:Y:S01]  /*69b0*/  FMUL.FTZ R85, R85, R7.reuse ;  /* 0x0000000755557220 */ /* 0x080fe20000410000 */
[-C--:B------:R-:W-:Y:S01]  /*69c0*/  FMUL.FTZ R88, R88, R7.reuse ;  /* 0x0000000758587220 */ /* 0x080fe20000410000 */
[----:B--2---:R-:W-:Y:S01]  /*69d0*/  FMNMX.FTZ R11, R11, R12, !PT ;  /* 0x0000000c0b0b7209 */ /* 0x004fe20007810000 */
[----:B------:R-:W-:Y:S01]  /*69e0*/  FMUL.FTZ R89, R89, R7 ;  /* 0x0000000759597220 */ /* 0x000fe20000410000 */
[----:B------:R-:W2:Y:S01]  /*69f0*/  MUFU.EX2 R168, R168 ;  /* 0x000000a800a87308 */ /* 0x000ea20000000800 */
[----:B0-----:R-:W-:-:S01]  /*6a00*/  FADD.FTZ R3, R163, R3 ;  /* 0x00000003a3037221 */ /* 0x001fc20000010000 */
[-C--:B------:R-:W-:Y:S01]  /*6a10*/  FMUL.FTZ R92, R92, R7.reuse ;  /* 0x000000075c5c7220 */ /* 0x080fe20000410000 */
[----:B------:R-:W0:Y:S01]  /*6a20*/  SHFL.BFLY PT, R12, R11, 0x1, 0x1f ;  /* 0x0c201f000b0c7f89 */ /* 0x000e2200000e0000 */
[-C--:B------:R-:W-:Y:S01]  /*6a30*/  FMUL.FTZ R93, R93, R7.reuse ;  /* 0x000000075d5d7220 */ /* 0x080fe20000410000 */
[-C--:B------:R-:W-:Y:S01]  /*6a40*/  FMUL.FTZ R96, R96, R7.reuse ;  /* 0x0000000760607220 */ /* 0x080fe20000410000 */
[-C--:B------:R-:W-:Y:S01]  /*6a50*/  FMUL.FTZ R97, R97, R7.reuse ;  /* 0x0000000761617220 */ /* 0x080fe20000410000 */
[----:B------:R-:W-:Y:S01]  /*6a60*/  FMUL.FTZ R100, R100, R7 ;  /* 0x0000000764647220 */ /* 0x000fe20000410000 */
[----:B------:R-:W4:Y:S01]  /*6a70*/  MUFU.EX2 R169, R169 ;  /* 0x000000a900a97308 */ /* 0x000f220000000800 */
        /* <DEDUP_REMOVED lines=16> */
[----:B----4-:R-:W-:-:S01]  /*6b80*/  FADD.FTZ R3, R169, R3 ;  /* 0x00000003a9037221 */ /* 0x010fc20000010000 */
[-C--:B------:R-:W-:Y:S01]  /*6b90*/  FMUL.FTZ R125, R125, R7.reuse ;  /* 0x000000077d7d7220 */ /* 0x080fe20000410000 */
[----:B0-----:R-:W-:Y:S01]  /*6ba0*/  FMNMX.FTZ R12, R11, R12, !PT ;  /* 0x0000000c0b0c7209 */ /* 0x001fe20007810000 */
[-C--:B------:R-:W-:Y:S01]  /*6bb0*/  FMUL.FTZ R128, R128, R7.reuse ;  /* 0x0000000780807220 */ /* 0x080fe20000410000 */
[-C--:B------:R-:W-:Y:S01]  /*6bc0*/  FMUL.FTZ R129, R129, R7.reuse ;  /* 0x0000000781817220 */ /* 0x080fe20000410000 */
[----:B------:R-:W-:Y:S01]  /*6bd0*/  FMUL.FTZ R132, R132, R7 ;  /* 0x0000000784847220 */ /* 0x000fe20000410000 */
[----:B------:R-:W-:Y:S01]  /*6be0*/  FSETP.NEU.FTZ.AND P0, PT, R12, -INF , PT ;  /* 0xff8000000c00780b */ /* 0x000fe20003f1d000 */
[----:B------:R-:W0:Y:S01]  /*6bf0*/  MUFU.EX2 R176, R176 ;  /* 0x000000b000b07308 */ /* 0x000e220000000800 */
[----:B---3--:R-:W-:-:S01]  /*6c00*/  FADD.FTZ R3, R171, R3 ;  /* 0x00000003ab037221 */ /* 0x008fc20000010000 */
[-C--:B------:R-:W-:Y:S01]  /*6c10*/  FMUL.FTZ R133, R133, R7.reuse ;  /* 0x0000000785857220 */ /* 0x080fe20000410000 */
[----:B------:R-:W-:Y:S01]  /*6c20*/  FSEL R11, R12, RZ, P0 ;  /* 0x000000ff0c0b7208 */ /* 0x000fe20000000000 */
[-C--:B------:R-:W-:Y:S01]  /*6c30*/  FMUL.FTZ R136, R136, R7.reuse ;  /* 0x0000000788887220 */ /* 0x080fe20000410000 */
[-C--:B------:R-:W-:Y:S01]  /*6c40*/  FMUL.FTZ R137, R137, R7.reuse ;  /* 0x0000000789897220 */ /* 0x080fe20000410000 */
[-C--:B------:R-:W-:Y:S01]  /*6c50*/  FMUL.FTZ R140, R140, R7.reuse ;  /* 0x000000078c8c7220 */ /* 0x080fe20000410000 */
[----:B------:R-:W-:Y:S01]  /*6c60*/  FMUL.FTZ R141, R141, R7 ;  /* 0x000000078d8d7220 */ /* 0x000fe20000410000 */
[----:B------:R-:W-:Y:S01]  /*6c70*/  FADD.FTZ R10, -R11, R10 ;  /* 0x0000000a0b0a7221 */ /* 0x000fe20000010100 */
[----:B------:R-:W-:Y:S01]  /*6c80*/  IMAD.U32 R11, RZ, RZ, UR10 ;  /* 0x0000000aff0b7e24 */ /* 0x000fe2000f8e00ff */
[----:B------:R-:W3:Y:S01]  /*6c90*/  MUFU.EX2 R177, R177 ;  /* 0x000000b100b17308 */ /* 0x000ee20000000800 */
[----:B--2---:R-:W-:-:S01]  /*6ca0*/  FADD.FTZ R3, R174, R3 ;  /* 0x00000003ae037221 */ /* 0x004fc20000010000 */
[----:B------:R-:W-:Y:S01]  /*6cb0*/  FMUL.FTZ R10, R10, UR10 ;  /* 0x0000000a0a0a7c20 */ /* 0x000fe20008410000 */
[----:B------:R-:W-:-:S01]  /*6cc0*/  FFMA.FTZ R11, R12, R11, -8 ;  /* 0xc10000000c0b7423 */ /* 0x000fc2000001000b */
[-C--:B------:R-:W-:Y:S01]  /*6cd0*/  FMUL.FTZ R144, R144, R7.reuse ;  /* 0x0000000790907220 */ /* 0x080fe20000410000 */
[-C--:B------:R-:W-:Y:S01]  /*6ce0*/  FMUL.FTZ R145, R145, R7.reuse ;  /* 0x0000000791917220 */ /* 0x080fe20000410000 */
[----:B------:R-:W-:Y:S01]  /*6cf0*/  FMUL.FTZ R148, R148, R7 ;  /* 0x0000000794947220 */ /* 0x000fe20000410000 */
[----:B0-----:R-:W-:-:S01]  /*6d00*/  FADD.FTZ R3, R176, R3 ;  /* 0x00000003b0037221 */ /* 0x001fc20000010000 */
[----:B------:R-:W-:Y:S01]  /*6d10*/  FSEL R11, R11, RZ, P0 ;  /* 0x000000ff0b0b7208 */ /* 0x000fe20000000000 */
[----:B------:R-:W0:Y:S01]  /*6d20*/  MUFU.EX2 R10, R10 ;  /* 0x0000000a000a7308 */ /* 0x000e220000000800 */
[----:B------:R-:W-:Y:S01]  /*6d30*/  PLOP3.LUT P0, PT, PT, PT, UP0, 0x40, 0x0 ;  /* 0x000000000000781c */ /* 0x000fe20003f0e808 */
[----:B------:R-:W-:-:S02]  /*6d40*/  FMUL.FTZ R149, R149, R7 ;  /* 0x0000000795957220 */ /* 0x000fc40000410000 */
[----:B------:R-:W-:-:S01]  /*6d50*/  FFMA.FTZ R175, R175, UR10, -R11 ;  /* 0x0000000aafaf7c23 */ /* 0x000fc2000801080b */
[--C-:B------:R-:W-:Y:S01]  /*6d60*/  FFMA.FTZ R6, R6, UR10, -R11.reuse ;  /* 0x0000000a06067c23 */ /* 0x100fe2000801080b */
[----:B------:R-:W-:-:S01]  /*6d70*/  FFMA.FTZ R15, R15, UR10, -R11 ;  /* 0x0000000a0f0f7c23 */ /* 0x000fc2000801080b */
[--C-:B------:R-:W-:Y:S01]  /*6d80*/  FFMA.FTZ R20, R20, UR10, -R11.reuse ;  /* 0x0000000a14147c23 */ /* 0x100fe2000801080b */
[----:B------:R-:W-:-:S01]  /*6d90*/  FFMA.FTZ R153, R153, UR10, -R11 ;  /* 0x0000000a99997c23 */ /* 0x000fc2000801080b */
[--C-:B------:R-:W-:Y:S01]  /*6da0*/  FFMA.FTZ R154, R154, UR10, -R11.reuse ;  /* 0x0000000a9a9a7c23 */ /* 0x100fe2000801080b */
        /* <DEDUP_REMOVED lines=12> */
[----:B---3--:R-:W-:Y:S01]  /*6e70*/  FADD.FTZ R3, R177, R3 ;  /* 0x00000003b1037221 */ /* 0x008fe20000010000 */
[-C--:B0-----:R-:W-:Y:S01]  /*6e80*/  FMUL.FTZ R26, R26, R10.reuse ;  /* 0x0000000a1a1a7220 */ /* 0x081fe20000410000 */
        /* <DEDUP_REMOVED lines=14> */
[-C--:B------:R-:W-:Y:S01]  /*6f70*/  FMUL.FTZ R51, R51, R10.reuse ;  /* 0x0000000a33337220 */ /* 0x080fe20000410000 */
[-C--:B------:R-:W-:Y:S01]  /*6f80*/  FMUL.FTZ R54, R54, R10.reuse ;  /* 0x0000000a36367220 */ /* 0x080fe20000410000 */
[-C--:B------:R-:W-:Y:S01]  /*6f90*/  FMUL.FTZ R55, R55, R10.reuse ;  /* 0x0000000a37377220 */ /* 0x080fe20000410000 */
[-C--:B------:R-:W-:Y:S01]  /*6fa0*/  FMUL.FTZ R58, R58, R10.reuse ;  /* 0x0000000a3a3a7220 */ /* 0x080fe20000410000 */
[----:B------:R2:W5:Y:S01]  /*6fb0*/  MUFU.EX2 R13, R153 ;  /* 0x00000099000d7308 */ /* 0x0005620000000800 */
[-C--:B------:R-:W-:Y:S01]  /*6fc0*/  FMUL.FTZ R59, R59, R10.reuse ;  /* 0x0000000a3b3b7220 */ /* 0x080fe20000410000 */
[-C--:B------:R-:W-:Y:S01]  /*6fd0*/  FMUL.FTZ R62, R62, R10.reuse ;  /* 0x0000000a3e3e7220 */ /* 0x080fe20000410000 */
[-C--:B------:R-:W-:Y:S01]  /*6fe0*/  FMUL.FTZ R63, R63, R10.reuse ;  /* 0x0000000a3f3f7220 */ /* 0x080fe20000410000 */
[-C--:B------:R-:W-:Y:S01]  /*6ff0*/  FMUL.FTZ R66, R66, R10.reuse ;  /* 0x0000000a42427220 */ /* 0x080fe20000410000 */
[-C--:B------:R-:W-:Y:S01]  /*7000*/  FMUL.FTZ R67, R67, R10.reuse ;  /* 0x0000000a43437220 */ /* 0x080fe20000410000 */
[-C--:B------:R-:W-:Y:S01]  /*7010*/  FMUL.FTZ R70, R70, R10.reuse ;  /* 0x0000000a46467220 */ /* 0x080fe20000410000 */
[----:B------:R-:W-:Y:S01]  /*7020*/  FMUL.FTZ R71, R71, R10 ;  /* 0x0000000a47477220 */ /* 0x000fe20000410000 */
[----:B------:R1:W5:Y:S01]  /*7030*/  MUFU.EX2 R14, R154 ;  /* 0x0000009a000e7308 */ /* 0x0003620000000800 */
[----:B--2---:R-:W-:-:S01]  /*7040*/  FFMA.FTZ R153, R10, R4, R175 ;  /* 0x000000040a997223 */ /* 0x004fc200000100af */
[-C--:B------:R-:W-:Y:S01]  /*7050*/  FMUL.FTZ R74, R74, R10.reuse ;  /* 0x0000000a4a4a7220 */ /* 0x080fe20000410000 */
[-C--:B------:R-:W-:Y:S01]  /*7060*/  FMUL.FTZ R75, R75, R10.reuse ;  /* 0x0000000a4b4b7220 */ /* 0x080fe20000410000 */
[----:B------:R-:W-:Y:S01]  /*7070*/  FMUL.FTZ R78, R78, R10 ;  /* 0x0000000a4e4e7220 */ /* 0x000fe20000410000 */
[----:B----4-:R-:W-:-:S01]  /*7080*/  FADD.FTZ R4, R6, R153 ;  /* 0x0000009906047221 */ /* 0x010fc20000010000 */
[-C--:B------:R-:W-:Y:S01]  /*7090*/  FMUL.FTZ R79, R79, R10.reuse ;  /* 0x0000000a4f4f7220 */ /* 0x080fe20000410000 */
[----:B------:R-:W-:Y:S01]  /*70a0*/  FMUL.FTZ R82, R82, R10 ;  /* 0x0000000a52527220 */ /* 0x000fe20000410000 */
[----:B------:R2:W4:Y:S01]  /*70b0*/  MUFU.EX2 R21, R156 ;  /* 0x0000009c00157308 */ /* 0x0005220000000800 */
[----:B0-----:R-:W-:-:S01]  /*70c0*/  FADD.FTZ R153, R15, R4 ;  /* 0x000000040f997221 */ /* 0x001fc20000010000 */
[----:B-1----:R-:W-:Y:S01]  /*70d0*/  F2FP.SATFINITE.E4M3.F32.PACK_AB_MERGE_C R154, R160, R159, RZ ;  /* 0x0000009fa09a723e */ /* 0x002fe200048070ff */
[----:B------:R-:W-:Y:S01]  /*70e0*/  FMUL.FTZ R83, R83, R10 ;  /* 0x0000000a53537220 */ /* 0x000fe20000410000 */
[C---:B---3--:R-:W-:Y:S01]  /*70f0*/  F2FP.SATFINITE.E4M3.F32.PACK_AB_MERGE_C R15, R20.reuse, R15, RZ ;  /* 0x0000000f140f723e */ /* 0x048fe200048070ff */
[----:B------:R-:W-:-:S01]  /*7100*/  FADD.FTZ R20, R20, R153 ;  /* 0x0000009914147221 */ /* 0x000fc20000010000 */
[----:B------:R-:W-:Y:S01]  /*7110*/  F2FP.SATFINITE.E4M3.F32.PACK_AB_MERGE_C R154, R157, R155, R154 ;  /* 0x0000009b9d9a723e */ /* 0x000fe2000480709a */
[----:B------:R-:W-:Y:S01]  /*7120*/  FMUL.FTZ R86, R86, R10 ;  /* 0x0000000a56567220 */ /* 0x000fe20000410000 */
[----:B------:R0:W1:Y:S01]  /*7130*/  MUFU.EX2 R159, R158 ;  /* 0x0000009e009f7308 */ /* 0x0000620000000800 */
[----:B------:R-:W-:Y:S01]  /*7140*/  F2FP.SATFINITE.E4M3.F32.PACK_AB_MERGE_C R153, R6, R175, R15 ;  /* 0x000000af0699723e */ /* 0x000fe2000480700f */
[----:B-----5:R-:W-:Y:S01]  /*7150*/  FADD.FTZ R15, R13, R20 ;  /* 0x000000140d0f7221 */ /* 0x020fe20000010000 */
[----:B--2---:R-:W-:Y:S01]  /*7160*/  F2FP.SATFINITE.E4M3.F32.PACK_AB_MERGE_C R156, R169, R168, RZ ;  /* 0x000000a8a99c723e */ /* 0x004fe200048070ff */
[-C--:B------:R-:W-:Y:S01]  /*7170*/  FMUL.FTZ R87, R87, R10.reuse ;  /* 0x0000000a57577220 */ /* 0x080fe20000410000 */
[----:B------:R-:W-:Y:S01]  /*7180*/  FMUL.FTZ R90, R90, R10 ;  /* 0x0000000a5a5a7220 */ /* 0x000fe20000410000 */
[----:B------:R-:W-:Y:S01]  /*7190*/  FADD.FTZ R4, R14, R15 ;  /* 0x0000000f0e047221 */ /* 0x000fe20000010000 */
[----:B------:R-:W-:Y:S01]  /*71a0*/  F2FP.SATFINITE.E4M3.F32.PACK_AB_MERGE_C R156, R166, R163, R156 ;  /* 0x000000a3a69c723e */ /* 0x000fe2000480709c */
[----:B------:R-:W2:Y:S01]  /*71b0*/  MUFU.EX2 R161, R161 ;  /* 0x000000a100a17308 */ /* 0x000ea20000000800 */
[----:B0-----:R-:W-:Y:S01]  /*71c0*/  F2FP.SATFINITE.E4M3.F32.PACK_AB_MERGE_C R158, R177, R176, RZ ;  /* 0x000000b0b19e723e */ /* 0x001fe200048070ff */
[----:B----4-:R-:W-:Y:S01]  /*71d0*/  FADD.FTZ R4, R21, R4 ;  /* 0x0000000415047221 */ /* 0x010fe20000010000 */
[-C--:B------:R-:W-:Y:S01]  /*71e0*/  FMUL.FTZ R91, R91, R10.reuse ;  /* 0x0000000a5b5b7220 */ /* 0x080fe20000410000 */
[-C--:B------:R-:W-:Y:S01]  /*71f0*/  FMUL.FTZ R94, R94, R10.reuse ;  /* 0x0000000a5e5e7220 */ /* 0x080fe20000410000 */
[----:B------:R-:W-:Y:S01]  /*7200*/  F2FP.SATFINITE.E4M3.F32.PACK_AB_MERGE_C R158, R174, R171, R158 ;  /* 0x000000abae9e723e */ /* 0x000fe2000480709e */
        /* <DEDUP_REMOVED lines=43> */
[----:B0-----:R-:W-:-:S01]  /*74c0*/  FADD.FTZ R15, R167, R4 ;  /* 0x00000004a70f7221 */ /* 0x001fc20000010000 */
[----:B------:R-:W-:-:S06]  /*74d0*/  FMUL.FTZ R151, R151, R10 ;  /* 0x0000000a97977220 */ /* 0x000fcc0000410000 */
[----:B------:R-:W0:Y:S01]  /*74e0*/  MUFU.EX2 R11, R11 ;  /* 0x0000000b000b7308 */ /* 0x000e220000000800 */
[----:B-1----:R-:W-:-:S04]  /*74f0*/  FADD.FTZ R15, R170, R15 ;  /* 0x0000000faa0f7221 */ /* 0x002fc80000010000 */
[----:B--2---:R-:W-:Y:S01]  /*7500*/  FADD.FTZ R4, R172, R15 ;  /* 0x0000000fac047221 */ /* 0x004fe20000010000 */
[----:B0-----:R-:W-:-:S03]  /*7510*/  F2FP.SATFINITE.E4M3.F32.PACK_AB_MERGE_C R159, R11, R172, RZ ;  /* 0x000000ac0b9f723e */ /* 0x001fc600048070ff */
[----:B------:R-:W-:Y:S01]  /*7520*/  FADD.FTZ R4, R11, R4 ;  /* 0x000000040b047221 */ /* 0x000fe20000010000 */
[----:B------:R-:W-:Y:S01]  /*7530*/  F2FP.SATFINITE.E4M3.F32.PACK_AB_MERGE_C R159, R170, R167, R159 ;  /* 0x000000a7aa9f723e */ /* 0x000fe2000480709f */
[----:B------:R-:W-:Y:S06]  /*7540*/  @P0 BRA `(.L_x_1508) ;  /* 0x0000000000040947 */ /* 0x000fec0003800000 */
[----:B------:R-:W-:Y:S01]  /*7550*/  BPT.TRAP 0x1 ;  /* 0x000000040000795c */ /* 0x000fe20000300000 */
.L_x_1508:
[----:B------:R-:W-:Y:S01]  /*7560*/  PLOP3.LUT P1, PT, PT, PT, UP0, 0x40, 0x0 ;  /* 0x000000000000781c */ /* 0x000fe20003f2e808 */
[----:B------:R0:W1:-:S12]  /*7570*/  SYNCS.PHASECHK.TRANS64.TRYWAIT P0, [UR45+0x28450], R8 ;  /* 0x02845008ff0075a7 */ /* 0x000058000800016d */
[----:B0-----:R-:W-:Y:S05]  /*7580*/  @P1 BRA `(.L_x_1509) ;  /* 0x0000000000041947 */ /* 0x001fea0003800000 */
[----:B------:R-:W-:Y:S01]  /*7590*/  BPT.TRAP 0x1 ;  /* 0x000000040000795c */ /* 0x000fe20000300000 */
.L_x_1509:
[----:B------:R-:W-:Y:S01]  /*75a0*/  VIADD R6, R208, 0x8 ;  /* 0x00000008d0067836 */ /* 0x000fe20000000000 */
[----:B-1----:R-:W-:Y:S06]  /*75b0*/  @P0 BRA `(.L_x_1510) ;  /* 0x0000000000080947 */ /* 0x002fec0003800000 */
[----:B------:R-:W0:Y:S02]  /*75c0*/  SYNCS.PHASECHK.TRANS64.TRYWAIT P0, [UR45+0x28450], R8 ;  /* 0x02845008ff0075a7 */ /* 0x000e24000800016d */
[----:B0-----:R-:W-:Y:S05]  /*75d0*/  @!P0 BRA `(.L_x_1511) ;  /* 0x0000012400fc8947 */ /* 0x001fea0003800000 */
.L_x_1510:
        /* <DEDUP_REMOVED lines=15> */
.L_x_1512:
[----:B------:R-:W-:Y:S01]  /*76d0*/  UISETP.GT.AND UP1, UPT, UR43, UR44, UPT ;  /* 0x0000002c2b00728c */ /* 0x000fe2000bf24270 */
[----:B------:R-:W-:Y:S01]  /*76e0*/  IMAD.MOV.U32 R10, RZ, RZ, R12 ;  /* 0x000000ffff0a7224 */ /* 0x000fe200078e000c */
[----:B------:R-:W-:Y:S01]  /*76f0*/  UIADD3 UR45, UR45, 0x28460, URZ ;  /* 0x000284602d2d7890 */ /* 0x000fe2000fffe03f */
[----:B------:R-:W-:Y:S01]  /*7700*/  IMAD.MOV.U32 R11, RZ, RZ, R9 ;  /* 0x000000ffff0b7224 */ /* 0x000fe200078e0009 */
[----:B------:R-:W-:Y:S02]  /*7710*/  UIADD3 UR43, UR43, -0x1, URZ ;  /* 0xffffffff2b2b7890 */ /* 0x000fe4000fffe03f */
[----:B------:R-:W-:Y:S01]  /*7720*/  PLOP3.LUT P0, PT, PT, PT, UP1, 0x80, 0x0 ;  /* 0x000000000000781c */ /* 0x000fe20003f0f018 */
[----:B------:R-:W-:-:S09]  /*7730*/  UPRMT UR45, UR52, 0x654, UR45 ;  /* 0x00000654342d7896 */ /* 0x000fd2000800002d */
[----:B------:R-:W-:Y:S03]  /*7740*/  SYNCS.ARRIVE.TRANS64.RED.A1T0 RZ, [UR45], RZ ;  /* 0x000000ffffff79a7 */ /* 0x000fe6000810042d */
[----:B------:R-:W-:Y:S05]  /*7750*/  @P0 BRA `(.L_x_1513) ;  /* 0xffffffd400540947 */ /* 0x000fea000383ffff */
.L_x_1494:
[----:B------:R-:W-:Y:S02]  /*7760*/  UISETP.NE.AND UP2, UPT, UR49, URZ, UPT ;  /* 0x0000003f3100728c */ /* 0x000fe4000bf45270 */
[----:B------:R-:W-:Y:S02]  /*7770*/  UISETP.NE.AND UP1, UPT, UR42, URZ, UPT ;  /* 0x0000003f2a00728c */ /* 0x000fe4000bf25270 */
[----:B------:R-:W-:Y:S02]  /*7780*/  UIADD3 UR14, UR47, 0x7f, URZ ;  /* 0x0000007f2f0e7890 */ /* 0x000fe4000fffe03f */
[----:B------:R-:W-:Y:S02]  /*7790*/  UIADD3 UR15, UR40, 0x1, -UR41 ;  /* 0x00000001280f7890 */ /* 0x000fe4000fffe829 */
[----:B------:R-:W-:-:S03]  /*77a0*/  PLOP3.LUT P0, PT, PT, PT, UP1, 0x40, 0x0 ;  /* 0x000000000000781c */ /* 0x000fc60003f0e818 */
[----:B------:R-:W-:Y:S01]  /*77b0*/  @UP2 ULDC UR6, c[0x0][0x44c] ;  /* 0x0001130000062ab9 */ /* 0x000fe20000000800 */
[----:B------:R-:W-:Y:S01]  /*77c0*/  @UP2 ULDC UR18, c[0x0][0x450] ;  /* 0x0001140000122ab9 */ /* 0x000fe20000000800 */
        /* <DEDUP_REMOVED lines=17> */
.L_x_1515:
[----:B------:R-:W-:Y:S02]  /*78e0*/  ULDC UR19, c[0x0][0x9e4] ;  /* 0x0002790000137ab9 */ /* 0x000fe40000000800 */
[----:B------:R-:W-:-:S11]  /*78f0*/  UISETP.NE.AND UP1, UPT, UR19, 0x1, UPT ;  /* 0x000000011300788c */ /* 0x000fd6000bf25270 */
[----:B------:R-:W-:Y:S02]  /*7900*/  @UP1 ULDC.64 UR6, c[0x0][0x9e8] ;  /* 0x00027a0000061ab9 */ /* 0x000fe40000000a00 */
[----:B------:R-:W-:-:S04]  /*7910*/  UIMAD.WIDE.U32 UR14, UR11, UR6, URZ ;  /* 0x000000060b0e72a5 */ /* 0x000fc8000f8e003f */
[----:B------:R-:W-:-:S12]  /*7920*/  @UP1 USHF.R.U32.HI UR11, URZ, UR7, UR15 ;  /* 0x000000073f0b1299 */ /* 0x000fd8000801160f */
.L_x_1516:
[----:B------:R-:W-:-:S04]  /*7930*/  UIMAD UR11, UR11, UR19, URZ ;  /* 0x000000130b0b72a4 */ /* 0x000fc8000f8e023f */
[----:B------:R-:W-:-:S04]  /*7940*/  UISETP.LT.AND UP1, UPT, UR18, UR11, UPT ;  /* 0x0000000b1200728c */ /* 0x000fc8000bf21270 */
[----:B------:R-:W-:-:S12]  /*7950*/  USEL UR18, UR18, UR11, !UP1 ;  /* 0x0000000b12127287 */ /* 0x000fd8000c800000 */
.L_x_1514:
[----:B------:R-:W-:-:S04]  /*7960*/  UIADD3 UR18, UR18, 0x3f, URZ ;  /* 0x0000003f12127890 */ /* 0x000fc8000fffe03f */
        /* <DEDUP_REMOVED lines=8> */
[----:B0-----:R-:W-:Y:S01]  /*79f0*/  IMAD.MOV.U32 R7, RZ, RZ, R12 ;  /* 0x000000ffff077224 */ /* 0x001fe200078e000c */
[----:B------:R-:W-:Y:S01]  /*7a00*/  UMOV UR44, UR43 ;  /* 0x0000002b002c7c82 */ /* 0x000fe20008000000 */
[----:B------:R-:W-:Y:S01]  /*7a10*/  IMAD.MOV.U32 R8, RZ, RZ, R9 ;  /* 0x000000ffff087224 */ /* 0x000fe200078e0009 */
[----:B------:R-:W-:-:S06]  /*7a20*/  ULDC UR52, c[0x0][0x988] ;  /* 0x0002620000347ab9 */ /* 0x000fcc0000000800 */
.L_x_1528:
[----:B------:R-:W-:Y:S01]  /*7a30*/  UIADD3 UR38, UR38, 0x1, URZ ;  /* 0x0000000126267890 */ /* 0x000fe2000fffe03f */
[----:B------:R-:W-:Y:S01]  /*7a40*/  PLOP3.LUT P0, PT, PT, PT, UP0, 0x40, 0x0 ;  /* 0x000000000000781c */ /* 0x000fe20003f0e808 */
[----:B------:R-:W-:Y:S01]  /*7a50*/  UMOV UR6, UR44 ;  /* 0x0000002c00067c82 */ /* 0x000fe20008000000 */
[----:B------:R-:W-:Y:S02]  /*7a60*/  UIADD3 UR44, UR44, -0x1, URZ ;  /* 0xffffffff2c2c7890 */ /* 0x000fe4000fffe03f */
[----:B------:R-:W-:-:S04]  /*7a70*/  UISETP.NE.AND UP1, UPT, UR38, 0x2, UPT ;  /* 0x000000022600788c */ /* 0x000fc8000bf25270 */
[----:B------:R-:W-:Y:S02]  /*7a80*/  USEL UR7, URZ, 0x1, UP1 ;  /* 0x000000013f077887 */ /* 0x000fe40008800000 */
[----:B------:R-:W-:Y:S02]  /*7a90*/  USEL UR38, UR38, URZ, UP1 ;  /* 0x0000003f26267287 */ /* 0x000fe40008800000 */
[----:B------:R-:W-:Y:S02]  /*7aa0*/  ULOP3.LUT UR39, UR39, UR7, URZ, 0x3c, !UPT ;  /* 0x0000000727277292 */ /* 0x000fe4000f8e3c3f */
[----:B------:R-:W-:Y:S01]  /*7ab0*/  UISETP.GT.AND UP1, UPT, UR6, UR45, UPT ;  /* 0x0000002d0600728c */ /* 0x000fe2000bf24270 */
[----:B012---:R-:W-:Y:S10]  /*7ac0*/  @P0 BRA `(.L_x_1518) ;  /* 0x0000000000040947 */ /* 0x007ff40003800000 */
[----:B------:R-:W-:Y:S01]  /*7ad0*/  BPT.TRAP 0x1 ;  /* 0x000000040000795c */ /* 0x000fe20000300000 */
.L_x_1518:
[----:B------:R-:W0:Y:S01]  /*7ae0*/  S2UR UR50, SR_CgaCtaId ;  /* 0x00000000003279c3 */ /* 0x000e220000008800 */
[----:B------:R-:W-:Y:S01]  /*7af0*/  UMOV UR6, 0x400 ;  /* 0x0000040000067882 */ /* 0x000fe20000000000 */
[----:B------:R-:W-:Y:S01]  /*7b00*/  PLOP3.LUT P1, PT, PT, PT, UP0, 0x40, 0x0 ;  /* 0x000000000000781c */ /* 0x000fe20003f2e808 */
[----:B------:R-:W-:-:S05]  /*7b10*/  IMAD.U32 R6, RZ, RZ, UR39 ;  /* 0x00000027ff067e24 */ /* 0x000fca000f8e00ff */
[----:B------:R-:W-:Y:S01]  /*7b20*/  SHF.L.U32 R6, R6, 0x1f, RZ ;  /* 0x0000001f06067819 */ /* 0x000fe200000006ff */
[----:B0-----:R-:W-:-:S04]  /*7b30*/  ULEA UR6, UR50, UR6, 0x18 ;  /* 0x0000000632067291 */ /* 0x001fc8000f8ec03f */
[----:B------:R-:W-:-:S09]  /*7b40*/  ULEA UR43, UR38, UR6, 0x3 ;  /* 0x00000006262b7291 */ /* 0x000fd2000f8e183f */
[----:B------:R0:W1:Y:S01]  /*7b50*/  SYNCS.PHASECHK.TRANS64.TRYWAIT P0, [UR43+0x28430], R6 ;  /* 0x02843006ff0075a7 */ /* 0x000062000800016b */
[----:B------:R-:W-:Y:S05]  /*7b60*/  @P1 BRA `(.L_x_1519) ;  /* 0x0000000000041947 */ /* 0x000fea0003800000 */
[----:B------:R-:W-:Y:S01]  /*7b70*/  BPT.TRAP 0x1 ;  /* 0x000000040000795c */ /* 0x000fe20000300000 */
.L_x_1519:
[----:B-1----:R-:W-:Y:S05]  /*7b80*/  @P0 BRA `(.L_x_1520) ;  /* 0x0000000000080947 */ /* 0x002fea0003800000 */
[----:B------:R-:W1:Y:S02]  /*7b90*/  SYNCS.PHASECHK.TRANS64.TRYWAIT P0, [UR43+0x28430], R6 ;  /* 0x02843006ff0075a7 */ /* 0x000e64000800016b */
[----:B-1----:R-:W-:Y:S05]  /*7ba0*/  @!P0 BRA `(.L_x_1521) ;  /* 0x0000012000a08947 */ /* 0x002fea0003800000 */
.L_x_1520:
        /* <DEDUP_REMOVED lines=48> */
.L_x_1522:
        /* <DEDUP_REMOVED lines=18> */
[----:B------:R-:W-:Y:S01]  /*7fd0*/  UMOV UR10, UR52 ;  /* 0x00000034000a7c82 */ /* 0x000fe20008000000 */
[C---:B------:R-:W-:Y:S01]  /*7fe0*/  FMUL.FTZ R172, R0.reuse, R182 ;  /* 0x000000b600ac7220 */ /* 0x040fe20000410000 */
[----:B------:R-:W-:Y:S01]  /*7ff0*/  FMUL.FTZ R173, R0, R183 ;  /* 0x000000b700ad7220 */ /* 0x000fe20000410000 */
[----:B------:R-:W-:Y:S01]  /*8000*/  UIADD3 UR6, UR43, 0x28440, URZ ;  /* 0x000284402b067890 */ /* 0x000fe2000fffe03f */
[----:B------:R-:W4:Y:S01]  /*8010*/  MUFU.TANH R12, R12 ;  /* 0x0000000c000c7308 */ /* 0x000f220000002400 */
[----:B--2---:R-:W-:-:S02]  /*8020*/  FMNMX.FTZ R9, R10, R8, !PT ;  /* 0x000000080a097209 */ /* 0x004fc40007810000 */
[----:B------:R-:W-:Y:S01]  /*8030*/  PLOP3.LUT P0, PT, PT, PT, UP0, 0x40, 0x0 ;  /* 0x000000000000781c */ /* 0x000fe20003f0e808 */
[----:B------:R-:W-:-:S04]  /*8040*/  UPRMT UR6, UR50, 0x654, UR6 ;  /* 0x0000065432067896 */ /* 0x000fc80008000006 */
[----:B------:R-:W2:Y:S01]  /*8050*/  MUFU.TANH R13, R13 ;  /* 0x0000000d000d7308 */ /* 0x000ea20000002400 */
[----:B---3--:R-:W-:-:S04]  /*8060*/  FMNMX.FTZ R9, R11, R9, !PT ;  /* 0x000000090b097209 */ /* 0x008fc80007810000 */
[----:B------:R-:W-:Y:S03]  /*8070*/  SYNCS.ARRIVE.TRANS64.RED.A1T0 RZ, [UR6], RZ ;  /* 0x000000ffffff79a7 */ /* 0x000fe60008100406 */
[----:B------:R-:W3:Y:S01]  /*8080*/  MUFU.TANH R14, R14 ;  /* 0x0000000e000e7308 */ /* 0x000ee20000002400 */
[----:B----4-:R-:W-:-:S07]  /*8090*/  FMNMX.FTZ R9, R12, R9, !PT ;  /* 0x000000090c097209 */ /* 0x010fce0007810000 */
        /* <DEDUP_REMOVED lines=22> */
[----:B------:R-:W-:Y:S01]  /*8200*/  MUFU.TANH R172, R172 ;  /* 0x000000ac00ac7308 */ /* 0x000fe20000002400 */
[----:B----4-:R-:W-:-:S07]  /*8210*/  FMNMX.FTZ R9, R164, R9, !PT ;  /* 0x00000009a4097209 */ /* 0x010fce0007810000 */
[----:B------:R-:W-:Y:S01]  /*8220*/  MUFU.TANH R173, R173 ;  /* 0x000000ad00ad7308 */ /* 0x000fe20000002400 */
[----:B--2---:R-:W-:-:S05]  /*8230*/  FMNMX.FTZ R9, R165, R9, !PT ;  /* 0x00000009a5097209 */ /* 0x004fca0007810000 */
[----:B------:R-:W2:Y:S02]  /*8240*/  SHFL.BFLY PT, R168, R9, 0x2, 0x1f ;  /* 0x0c401f0009a87f89 */ /* 0x000ea400000e0000 */
[----:B--2---:R-:W-:-:S05]  /*8250*/  FMNMX.FTZ R9, R9, R168, !PT ;  /* 0x000000a809097209 */ /* 0x004fca0007810000 */
[----:B------:R-:W2:Y:S02]  /*8260*/  SHFL.BFLY PT, R168, R9, 0x1, 0x1f ;  /* 0x0c201f0009a87f89 */ /* 0x000ea400000e0000 */
[----:B--2---:R-:W-:Y:S01]  /*8270*/  FMNMX.FTZ R9, R9, R168, !PT ;  /* 0x000000a809097209 */ /* 0x004fe20007810000 */
        /* <DEDUP_REMOVED lines=21> */
[----:B------:R-:W-:Y:S01]  /*83d0*/  FFMA.FTZ R8, R165, UR10, -R8 ;  /* 0x0000000aa5087c23 */ /* 0x000fe20008010808 */
[C---:B------:R-:W-:Y:S01]  /*83e0*/  FMUL.FTZ R165, R0.reuse, R171 ;  /* 0x000000ab00a57220 */ /* 0x040fe20000410000 */
[----:B------:R-:W-:-:S02]  /*83f0*/  FMUL.FTZ R171, R0, R179 ;  /* 0x000000b300ab7220 */ /* 0x000fc40000410000 */
[----:B------:R-:W-:Y:S01]  /*8400*/  MUFU.EX2 R12, R12 ;  /* 0x0000000c000c7308 */ /* 0x000fe20000000800 */
[-C--:B--2---:R-:W-:Y:S01]  /*8410*/  FMUL.FTZ R24, R24, R168.reuse ;  /* 0x000000a818187220 */ /* 0x084fe20000410000 */
[-C--:B------:R-:W-:Y:S01]  /*8420*/  FMUL.FTZ R25, R25, R168.reuse ;  /* 0x000000a819197220 */ /* 0x080fe20000410000 */
[-C--:B------:R-:W-:Y:S01]  /*8430*/  FMUL.FTZ R28, R28, R168.reuse ;  /* 0x000000a81c1c7220 */ /* 0x080fe20000410000 */
[-C--:B------:R-:W-:Y:S01]  /*8440*/  FMUL.FTZ R29, R29, R168.reuse ;  /* 0x000000a81d1d7220 */ /* 0x080fe20000410000 */
[-C--:B------:R-:W-:Y:S01]  /*8450*/  FMUL.FTZ R32, R32, R168.reuse ;  /* 0x000000a820207220 */ /* 0x080fe20000410000 */
[-C--:B------:R-:W-:Y:S01]  /*8460*/  FMUL.FTZ R33, R33, R168.reuse ;  /* 0x000000a821217220 */ /* 0x080fe20000410000 */
[----:B------:R-:W-:Y:S01]  /*8470*/  FMUL.FTZ R36, R36, R168 ;  /* 0x000000a824247220 */ /* 0x000fe20000410000 */
[----:B------:R-:W2:Y:S01]  /*8480*/  MUFU.EX2 R13, R13 ;  /* 0x0000000d000d7308 */ /* 0x000ea20000000800 */
[----:B---3--:R-:W-:-:S01]  /*8490*/  FFMA.FTZ R3, R168, R3, R10 ;  /* 0x00000003a8037223 */ /* 0x008fc2000001000a */
        /* <DEDUP_REMOVED lines=13> */
[----:B------:R-:W-:Y:S01]  /*8570*/  FMUL.FTZ R61, R61, R168 ;  /* 0x000000a83d3d7220 */ /* 0x000fe20000410000 */
[----:B------:R-:W-:Y:S01]  /*8580*/  MUFU.TANH R165, R165 ;  /* 0x000000a500a57308 */ /* 0x000fe20000002400 */
[----:B--2---:R-:W-:Y:S01]  /*8590*/  F2FP.SATFINITE.E4M3.F32.PACK_AB_MERGE_C R152, R13, R12, RZ ;  /* 0x0000000c0d98723e */ /* 0x004fe200048070ff */
[-C--:B------:R-:W-:Y:S01]  /*85a0*/  FMUL.FTZ R64, R64, R168.reuse ;  /* 0x000000a840407220 */ /* 0x080fe20000410000 */
[-C--:B------:R-:W-:Y:S01]  /*85b0*/  FMUL.FTZ R65, R65, R168.reuse ;  /* 0x000000a841417220 */ /* 0x080fe20000410000 */
[-C--:B------:R-:W-:Y:S01]  /*85c0*/  FMUL.FTZ R68, R68, R168.reuse ;  /* 0x000000a844447220 */ /* 0x080fe20000410000 */
[-C--:B------:R-:W-:Y:S01]  /*85d0*/  FMUL.FTZ R69, R69, R168.reuse ;  /* 0x000000a845457220 */ /* 0x080fe20000410000 */
[-C--:B------:R-:W-:Y:S01]  /*85e0*/  FMUL.FTZ R72, R72, R168.reuse ;  /* 0x000000a848487220 */ /* 0x080fe20000410000 */
[----:B------:R-:W-:Y:S01]  /*85f0*/  FMUL.FTZ R73, R73, R168 ;  /* 0x000000a849497220 */ /* 0x000fe20000410000 */
[----:B------:R-:W-:Y:S01]  /*8600*/  MUFU.TANH R171, R171 ;  /* 0x000000ab00ab7308 */ /* 0x000fe20000002400 */
[----:B---3--:R-:W-:-:S01]  /*8610*/  FADD.FTZ R3, R11, R3 ;  /* 0x000000030b037221 */ /* 0x008fc20000010000 */
[----:B------:R-:W-:Y:S01]  /*8620*/  F2FP.SATFINITE.E4M3.F32.PACK_AB_MERGE_C R152, R11, R10, R152 ;  /* 0x0000000a0b98723e */ /* 0x000fe20004807098 */
[C---:B------:R-:W-:Y:S01]  /*8630*/  FMUL.FTZ R10, R0.reuse, R154 ;  /* 0x0000009a000a7220 */ /* 0x040fe20000410000 */
[----:B------:R-:W-:Y:S01]  /*8640*/  FMUL.FTZ R11, R0, R155 ;  /* 0x0000009b000b7220 */ /* 0x000fe20000410000 */
[----:B------:R-:W-:-:S01]  /*8650*/  FADD.FTZ R3, R12, R3 ;  /* 0x000000030c037221 */ /* 0x000fc20000010000 */
[C---:B------:R-:W-:Y:S01]  /*8660*/  FMUL.FTZ R154, R0.reuse, R159 ;  /* 0x0000009f009a7220 */ /* 0x040fe20000410000 */
[C---:B------:R-:W-:Y:S01]  /*8670*/  FMUL.FTZ R155, R0.reuse, R162 ;  /* 0x000000a2009b7220 */ /* 0x040fe20000410000 */
[----:B------:R-:W-:Y:S01]  /*8680*/  FMUL.FTZ R159, R0, R166 ;  /* 0x000000a6009f7220 */ /* 0x000fe20000410000 */
[----:B------:R-:W2:Y:S01]  /*8690*/  MUFU.TANH R10, R10 ;  /* 0x0000000a000a7308 */ /* 0x000ea20000002400 */
[----:B------:R-:W-:-:S01]  /*86a0*/  FADD.FTZ R3, R13, R3 ;  /* 0x000000030d037221 */ /* 0x000fc20000010000 */
[C---:B------:R-:W-:Y:S01]  /*86b0*/  FMUL.FTZ R13, R0.reuse, R158 ;  /* 0x0000009e000d7220 */ /* 0x040fe20000410000 */
[C---:B------:R-:W-:Y:S01]  /*86c0*/  FMUL.FTZ R158, R0.reuse, R163 ;  /* 0x000000a3009e7220 */ /* 0x040fe20000410000 */
[C---:B------:R-:W-:Y:S01]  /*86d0*/  FMUL.FTZ R162, R0.reuse, R167 ;  /* 0x000000a700a27220 */ /* 0x040fe20000410000 */
[C---:B------:R-:W-:Y:S01]  /*86e0*/  FMUL.FTZ R163, R0.reuse, R170 ;  /* 0x000000aa00a37220 */ /* 0x040fe20000410000 */
[C---:B------:R-:W-:Y:S01]  /*86f0*/  FMUL.FTZ R166, R0.reuse, R174 ;  /* 0x000000ae00a67220 */ /* 0x040fe20000410000 */
[C---:B------:R-:W-:Y:S01]  /*8700*/  FMUL.FTZ R167, R0.reuse, R175 ;  /* 0x000000af00a77220 */ /* 0x040fe20000410000 */
[----:B------:R-:W3:Y:S01]  /*8710*/  MUFU.TANH R11, R11 ;  /* 0x0000000b000b7308 */ /* 0x000ee20000002400 */
[----:B------:R-:W-:Y:S01]  /*8720*/  FMUL.FTZ R170, R0, R178 ;  /* 0x000000b200aa7220 */ /* 0x000fe20000410000 */
[-C--:B------:R-:W-:Y:S01]  /*8730*/  FMUL.FTZ R76, R76, R168.reuse ;  /* 0x000000a84c4c7220 */ /* 0x080fe20000410000 */
[-C--:B------:R-:W-:Y:S01]  /*8740*/  FMUL.FTZ R77, R77, R168.reuse ;  /* 0x000000a84d4d7220 */ /* 0x080fe20000410000 */
[-C--:B------:R-:W-:Y:S01]  /*8750*/  FMUL.FTZ R80, R80, R168.reuse ;  /* 0x000000a850507220 */ /* 0x080fe20000410000 */
[-C--:B------:R-:W-:Y:S01]  /*8760*/  FMUL.FTZ R81, R81, R168.reuse ;  /* 0x000000a851517220 */ /* 0x080fe20000410000 */
[-C--:B------:R-:W-:Y:S01]  /*8770*/  FMUL.FTZ R84, R84, R168.reuse ;  /* 0x000000a854547220 */ /* 0x080fe20000410000 */
[-C--:B------:R-:W-:Y:S01]  /*8780*/  FMUL.FTZ R85, R85, R168.reuse ;  /* 0x000000a855557220 */ /* 0x080fe20000410000 */
[----:B------:R-:W4:Y:S01]  /*8790*/  MUFU.TANH R13, R13 ;  /* 0x0000000d000d7308 */ /* 0x000f220000002400 */
[----:B--2---:R-:W-:Y:S01]  /*87a0*/  FMNMX.FTZ R12, R10, R7, !PT ;  /* 0x000000070a0c7209 */ /* 0x004fe20007810000 */
[-C--:B------:R-:W-:Y:S01]  /*87b0*/  FMUL.FTZ R88, R88, R168.reuse ;  /* 0x000000a858587220 */ /* 0x080fe20000410000 */
[-C--:B------:R-:W-:Y:S01]  /*87c0*/  FMUL.FTZ R89, R89, R168.reuse ;  /* 0x000000a859597220 */ /* 0x080fe20000410000 */
[-C--:B------:R-:W-:Y:S01]  /*87d0*/  FMUL.FTZ R92, R92, R168.reuse ;  /* 0x000000a85c5c7220 */ /* 0x080fe20000410000 */
[-C--:B------:R-:W-:Y:S01]  /*87e0*/  FMUL.FTZ R93, R93, R168.reuse ;  /* 0x000000a85d5d7220 */ /* 0x080fe20000410000 */
[-C--:B------:R-:W-:Y:S01]  /*87f0*/  FMUL.FTZ R96, R96, R168.reuse ;  /* 0x000000a860607220 */ /* 0x080fe20000410000 */
[----:B------:R-:W-:Y:S01]  /*8800*/  FMUL.FTZ R97, R97, R168 ;  /* 0x000000a861617220 */ /* 0x000fe20000410000 */
        /* <DEDUP_REMOVED lines=9> */
[----:B----4-:R-:W-:Y:S01]  /*88a0*/  FMNMX.FTZ R12, R13, R12, !PT ;  /* 0x0000000c0d0c7209 */ /* 0x010fe20007810000 */
[-C--:B------:R-:W-:Y:S01]  /*88b0*/  FMUL.FTZ R112, R112, R168.reuse ;  /* 0x000000a870707220 */ /* 0x080fe20000410000 */
[-C--:B------:R-:W-:Y:S01]  /*88c0*/  FMUL.FTZ R113, R113, R168.reuse ;  /* 0x000000a871717220 */ /* 0x080fe20000410000 */
[-C--:B------:R-:W-:Y:S01]  /*88d0*/  FMUL.FTZ R116, R116, R168.reuse ;  /* 0x000000a874747220 */ /* 0x080fe20000410000 */
[-C--:B------:R-:W-:Y:S01]  /*88e0*/  FMUL.FTZ R117, R117, R168.reuse ;  /* 0x000000a875757220 */ /* 0x080fe20000410000 */
[-C--:B------:R-:W-:Y:S01]  /*88f0*/  FMUL.FTZ R120, R120, R168.reuse ;  /* 0x000000a878787220 */ /* 0x080fe20000410000 */
[----:B------:R-:W-:Y:S01]  /*8900*/  FMUL.FTZ R121, R121, R168 ;  /* 0x000000a879797220 */ /* 0x000fe20000410000 */
        /* <DEDUP_REMOVED lines=19> */
[----:B------:R-:W-:-:S05]  /*8a40*/  FMUL.FTZ R149, R149, R168 ;  /* 0x000000a895957220 */ /* 0x000fca0000410000 */
[----:B------:R-:W4:Y:S01]  /*8a50*/  MUFU.TANH R163, R163 ;  /* 0x000000a300a37308 */ /* 0x000f220000002400 */
[----:B--2---:R-:W-:-:S07]  /*8a60*/  FMNMX.FTZ R12, R159, R12, !PT ;  /* 0x0000000c9f0c7209 */ /* 0x004fce0007810000 */
[----:B------:R-:W2:Y:S01]  /*8a70*/  MUFU.TANH R166, R166 ;  /* 0x000000a600a67308 */ /* 0x000ea20000002400 */
[----:B---3--:R-:W-:-:S07]  /*8a80*/  FMNMX.FTZ R12, R162, R12, !PT ;  /* 0x0000000ca20c7209 */ /* 0x008fce0007810000 */
[----:B------:R-:W3:Y:S01]  /*8a90*/  MUFU.TANH R167, R167 ;  /* 0x000000a700a77308 */ /* 0x000ee20000002400 */
[----:B----4-:R-:W-:-:S04]  /*8aa0*/  FMNMX.FTZ R12, R163, R12, !PT ;  /* 0x0000000ca30c7209 */ /* 0x010fc80007810000 */
[----:B------:R-:W-:-:S03]  /*8ab0*/  FMNMX.FTZ R12, R165, R12, !PT ;  /* 0x0000000ca50c7209 */ /* 0x000fc60007810000 */
[----:B------:R-:W4:Y:S01]  /*8ac0*/  MUFU.TANH R170, R170 ;  /* 0x000000aa00aa7308 */ /* 0x000f220000002400 */
[----:B--2---:R-:W-:-:S07]  /*8ad0*/  FMNMX.FTZ R12, R166, R12, !PT ;  /* 0x0000000ca60c7209 */ /* 0x004fce0007810000 */
[----:B------:R-:W-:Y:S01]  /*8ae0*/  MUFU.EX2 R175, R21 ;  /* 0x0000001500af7308 */ /* 0x000fe20000000800 */
[----:B---3--:R-:W-:-:S07]  /*8af0*/  FMNMX.FTZ R12, R167, R12, !PT ;  /* 0x0000000ca70c7209 */ /* 0x008fce0007810000 */
[----:B------:R2:W-:Y:S01]  /*8b00*/  MUFU.EX2 R21, R153 ;  /* 0x0000009900157308 */ /* 0x0005e20000000800 */
[----:B----4-:R-:W-:-:S04]  /*8b10*/  FMNMX.FTZ R12, R170, R12, !PT ;  /* 0x0000000caa0c7209 */ /* 0x010fc80007810000 */
[----:B------:R-:W-:-:S03]  /*8b20*/  FMNMX.FTZ R12, R171, R12, !PT ;  /* 0x0000000cab0c7209 */ /* 0x000fc60007810000 */
[----:B------:R-:W3:Y:S01]  /*8b30*/  MUFU.EX2 R14, R14 ;  /* 0x0000000e000e7308 */ /* 0x000ee20000000800 */
[----:B------:R-:W-:Y:S01]  /*8b40*/  FMNMX.FTZ R12, R172, R12, !PT ;  /* 0x0000000cac0c7209 */ /* 0x000fe20007810000 */
[----:B--2---:R-:W-:-:S03]  /*8b50*/  IMAD.U32 R153, RZ, RZ, UR10 ;  /* 0x0000000aff997e24 */ /* 0x004fc6000f8e00ff */
[----:B------:R-:W-:-:S03]  /*8b60*/  FMNMX.FTZ R174, R173, R12, !PT ;  /* 0x0000000cadae7209 */ /* 0x000fc60007810000 */
[----:B------:R-:W2:Y:S02]  /*8b70*/  MUFU.EX2 R15, R15 ;  /* 0x0000000f000f7308 */ /* 0x000ea40000000800 */
[----:B------:R-:W4:Y:S06]  /*8b80*/  SHFL.BFLY PT, R12, R174, 0x2, 0x1f ;  /* 0x0c401f00ae0c7f89 */ /* 0x000f2c00000e0000 */
[----:B------:R-:W5:Y:S01]  /*8b90*/  MUFU.EX2 R20, R20 ;  /* 0x0000001400147308 */ /* 0x000f620000000800 */
[----:B---3--:R-:W-:-:S07]  /*8ba0*/  FADD.FTZ R3, R14, R3 ;  /* 0x000000030e037221 */ /* 0x008fce0000010000 */
[----:B------:R-:W-:Y:S01]  /*8bb0*/  MUFU.EX2 R169, R169 ;  /* 0x000000a900a97308 */ /* 0x000fe20000000800 */
[----:B--2---:R-:W-:-:S07]  /*8bc0*/  FADD.FTZ R3, R15, R3 ;  /* 0x000000030f037221 */ /* 0x004fce0000010000 */
[----:B------:R-:W-:Y:S01]  /*8bd0*/  MUFU.EX2 R156, R156 ;  /* 0x0000009c009c7308 */ /* 0x000fe20000000800 */
[----:B-----5:R-:W-:-:S01]  /*8be0*/  FADD.FTZ R3, R20, R3 ;  /* 0x0000000314037221 */ /* 0x020fc20000010000 */
[----:B----4-:R-:W-:Y:S02]  /*8bf0*/  FMNMX.FTZ R174, R174, R12, !PT ;  /* 0x0000000caeae7209 */ /* 0x010fe40007810000 */
[C---:B------:R-:W-:Y:S01]  /*8c00*/  F2FP.SATFINITE.E4M3.F32.PACK_AB_MERGE_C R20, R175.reuse, R20, RZ ;  /* 0x00000014af14723e */ /* 0x040fe200048070ff */
[----:B------:R-:W-:Y:S02]  /*8c10*/  FADD.FTZ R3, R175, R3 ;  /* 0x00000003af037221 */ /* 0x000fe40000010000 */
[----:B------:R-:W2:Y:S01]  /*8c20*/  SHFL.BFLY PT, R12, R174, 0x1, 0x1f ;  /* 0x0c201f00ae0c7f89 */ /* 0x000ea200000e0000 */
[----:B------:R-:W-:Y:S08]  /*8c30*/  MUFU.EX2 R157, R157 ;  /* 0x0000009d009d7308 */ /* 0x000ff00000000800 */
[----:B------:R-:W-:Y:S08]  /*8c40*/  MUFU.EX2 R160, R160 ;  /* 0x000000a000a07308 */ /* 0x000ff00000000800 */
[----:B------:R-:W-:Y:S01]  /*8c50*/  MUFU.EX2 R161, R161 ;  /* 0x000000a100a17308 */ /* 0x000fe20000000800 */
[----:B--2---:R-:W-:-:S07]  /*8c60*/  FMNMX.FTZ R12, R174, R12, !PT ;  /* 0x0000000cae0c7209 */ /* 0x004fce0007810000 */
[----:B------:R-:W-:Y:S01]  /*8c70*/  MUFU.EX2 R164, R164 ;  /* 0x000000a400a47308 */ /* 0x000fe20000000800 */
[----:B------:R-:W-:-:S01]  /*8c80*/  FADD.FTZ R174, -R12, R7 ;  /* 0x000000070cae7221 */ /* 0x000fc20000010100 */
[----:B------:R-:W-:-:S03]  /*8c90*/  FFMA.FTZ R7, R12, R153, -8 ;  /* 0xc10000000c077423 */ /* 0x000fc60000010099 */
[----:B------:R-:W-:Y:S01]  /*8ca0*/  FMUL.FTZ R153, R174, UR10 ;  /* 0x0000000aae997c20 */ /* 0x000fe20008410000 */
        /* <DEDUP_REMOVED lines=17> */
[----:B------:R-:W-:-:S03]  /*8dc0*/  FFMA.FTZ R7, R173, UR10, -R7 ;  /* 0x0000000aad077c23 */ /* 0x000fc60008010807 */
[----:B------:R-:W4:Y:S01]  /*8dd0*/  MUFU.EX2 R11, R11 ;  /* 0x0000000b000b7308 */ /* 0x000f220000000800 */
        /* <DEDUP_REMOVED lines=32> */
[C---:B---3--:R-:W-:Y:S01]  /*8fe0*/  F2FP.SATFINITE.E4M3.F32.PACK_AB_MERGE_C R153, R154.reuse, R13, RZ ;  /* 0x0000000d9a99723e */ /* 0x048fe200048070ff */
[----:B------:R-:W-:Y:S01]  /*8ff0*/  FADD.FTZ R4, R154, R4 ;  /* 0x000000049a047221 */ /* 0x000fe20000010000 */
[-C--:B------:R-:W-:Y:S01]  /*9000*/  FMUL.FTZ R75, R75, R159.reuse ;  /* 0x0000009f4b4b7220 */ /* 0x080fe20000410000 */
[-C--:B------:R-:W-:Y:S01]  /*9010*/  FMUL.FTZ R78, R78, R159.reuse ;  /* 0x0000009f4e4e7220 */ /* 0x080fe20000410000 */
[----:B------:R-:W-:Y:S01]  /*9020*/  F2FP.SATFINITE.E4M3.F32.PACK_AB_MERGE_C R153, R11, R10, R153 ;  /* 0x0000000a0b99723e */ /* 0x000fe20004807099 */
[-C--:B------:R-:W-:Y:S01]  /*9030*/  FMUL.FTZ R79, R79, R159.reuse ;  /* 0x0000009f4f4f7220 */ /* 0x080fe20000410000 */
[----:B------:R-:W-:Y:S01]  /*9040*/  FMUL.FTZ R82, R82, R159 ;  /* 0x0000009f52527220 */ /* 0x000fe20000410000 */
[----:B------:R-:W3:Y:S01]  /*9050*/  MUFU.EX2 R174, R174 ;  /* 0x000000ae00ae7308 */ /* 0x000ee20000000800 */
[----:B----4-:R-:W-:-:S01]  /*9060*/  FADD.FTZ R11, R155, R4 ;  /* 0x000000049b0b7221 */ /* 0x010fc20000010000 */
[----:B------:R-:W-:Y:S01]  /*9070*/  FADD.FTZ R4, R169, R3 ;  /* 0x00000003a9047221 */ /* 0x000fe20000010000 */
[-C--:B------:R-:W-:Y:S01]  /*9080*/  FMUL.FTZ R83, R83, R159.reuse ;  /* 0x0000009f53537220 */ /* 0x080fe20000410000 */
[-C--:B------:R-:W-:Y:S01]  /*9090*/  FMUL.FTZ R86, R86, R159.reuse ;  /* 0x0000009f56567220 */ /* 0x080fe20000410000 */
[-C--:B------:R-:W-:Y:S01]  /*90a0*/  FMUL.FTZ R87, R87, R159.reuse ;  /* 0x0000009f57577220 */ /* 0x080fe20000410000 */
[----:B------:R-:W-:Y:S01]  /*90b0*/  FADD.FTZ R3, R21, R4 ;  /* 0x0000000415037221 */ /* 0x000fe20000010000 */
[----:B------:R-:W-:Y:S01]  /*90c0*/  FMUL.FTZ R90, R90, R159 ;  /* 0x0000009f5a5a7220 */ /* 0x000fe20000410000 */
[----:B------:R-:W4:Y:S01]  /*90d0*/  MUFU.EX2 R162, R162 ;  /* 0x000000a200a27308 */ /* 0x000f220000000800 */
[----:B--2---:R-:W-:-:S01]  /*90e0*/  FADD.FTZ R11, R158, R11 ;  /* 0x0000000b9e0b7221 */ /* 0x004fc20000010000 */
[----:B------:R-:W-:Y:S01]  /*90f0*/  FADD.FTZ R4, R156, R3 ;  /* 0x000000039c047221 */ /* 0x000fe20000010000 */
[----:B------:R-:W-:Y:S01]  /*9100*/  F2FP.SATFINITE.E4M3.F32.PACK_AB_MERGE_C R156, R157, R156, RZ ;  /* 0x0000009c9d9c723e */ /* 0x000fe200048070ff */
        /* <DEDUP_REMOVED lines=13> */
[C---:B----4-:R-:W-:Y:S01]  /*91e0*/  F2FP.SATFINITE.E4M3.F32.PACK_AB_MERGE_C R174, R162.reuse, R174, RZ ;  /* 0x000000aea2ae723e */ /* 0x050fe200048070ff */
[----:B------:R-:W-:Y:S01]  /*91f0*/  FADD.FTZ R162, R162, R11 ;  /* 0x0000000ba2a27221 */ /* 0x000fe20000010000 */
[----:B------:R-:W-:-:S01]  /*9200*/  FADD.FTZ R11, R157, R4 ;  /* 0x000000049d0b7221 */ /* 0x000fc20000010000 */
[----:B------:R-:W-:Y:S01]  /*9210*/  FMUL.FTZ R111, R111, R159 ;  /* 0x0000009f6f6f7220 */ /* 0x000fe20000410000 */
[----:B------:R-:W-:Y:S01]  /*9220*/  F2FP.SATFINITE.E4M3.F32.PACK_AB_MERGE_C R155, R158, R155, R174 ;  /* 0x0000009b9e9b723e */ /* 0x000fe200048070ae */
[----:B------:R-:W-:Y:S01]  /*9230*/  FMUL.FTZ R114, R114, R159 ;  /* 0x0000009f72727220 */ /* 0x000fe20000410000 */
[----:B------:R-:W-:-:S01]  /*9240*/  FADD.FTZ R10, R160, R11 ;  /* 0x0000000ba00a7221 */ /* 0x000fc20000010000 */
[----:B------:R-:W4:Y:S01]  /*9250*/  MUFU.EX2 R166, R166 ;  /* 0x000000a600a67308 */ /* 0x000f220000000800 */
[----:B--2---:R-:W-:-:S01]  /*9260*/  FADD.FTZ R162, R163, R162 ;  /* 0x000000a2a3a27221 */ /* 0x004fc20000010000 */
[----:B------:R-:W-:Y:S01]  /*9270*/  FMUL.FTZ R115, R115, R159 ;  /* 0x0000009f73737220 */ /* 0x000fe20000410000 */
[----:B------:R-:W-:-:S01]  /*9280*/  FADD.FTZ R11, R161, R10 ;  /* 0x0000000aa10b7221 */ /* 0x000fc20000010000 */
        /* <DEDUP_REMOVED lines=22> */
[----:B------:R-:W-:Y:S01]  /*93f0*/  F2FP.SATFINITE.E4M3.F32.PACK_AB_MERGE_C R166, R167, R166, RZ ;  /* 0x000000a6a7a6723e */ /* 0x000fe200048070ff */
[-C--:B------:R-:W-:Y:S01]  /*9400*/  FMUL.FTZ R150, R150, R159.reuse ;  /* 0x0000009f96967220 */ /* 0x080fe20000410000 */
[----:B------:R-:W-:Y:S01]  /*9410*/  FMUL.FTZ R151, R151, R159 ;  /* 0x0000009f97977220 */ /* 0x000fe20000410000 */
[----:B------:R-:W-:-:S02]  /*9420*/  F2FP.SATFINITE.E4M3.F32.PACK_AB_MERGE_C R154, R15, R14, R20 ;  /* 0x0000000e0f9a723e */ /* 0x000fc40004807014 */
[----:B------:R-:W-:Y:S01]  /*9430*/  F2FP.SATFINITE.E4M3.F32.PACK_AB_MERGE_C R156, R21, R169, R156 ;  /* 0x000000a9159c723e */ /* 0x000fe2000480709c */
[----:B------:R-:W2:Y:S01]  /*9440*/  MUFU.EX2 R172, R172 ;  /* 0x000000ac00ac7308 */ /* 0x000ea20000000800 */
[----:B---3--:R-:W-:-:S01]  /*9450*/  FADD.FTZ R4, R170, R3 ;  /* 0x00000003aa047221 */ /* 0x008fc20000010000 */
[----:B------:R-:W-:Y:S01]  /*9460*/  FADD.FTZ R3, R164, R11 ;  /* 0x0000000ba4037221 */ /* 0x000fe20000010000 */
[----:B------:R-:W-:-:S05]  /*9470*/  F2FP.SATFINITE.E4M3.F32.PACK_AB_MERGE_C R157, R165, R163, R166 ;  /* 0x000000a3a59d723e */ /* 0x000fca00048070a6 */
[----:B------:R-:W3:Y:S01]  /*9480*/  MUFU.EX2 R8, R8 ;  /* 0x0000000800087308 */ /* 0x000ee20000000800 */
[----:B----4-:R-:W-:-:S07]  /*9490*/  FADD.FTZ R11, R171, R4 ;  /* 0x00000004ab0b7221 */ /* 0x010fce0000010000 */
[----:B------:R-:W4:Y:S01]  /*94a0*/  MUFU.EX2 R7, R7 ;  /* 0x0000000700077308 */ /* 0x000f220000000800 */
[----:B--2---:R-:W-:-:S01]  /*94b0*/  FADD.FTZ R4, R172, R11 ;  /* 0x0000000bac047221 */ /* 0x004fc20000010000 */
[C---:B---3--:R-:W-:Y:S01]  /*94c0*/  F2FP.SATFINITE.E4M3.F32.PACK_AB_MERGE_C R158, R8.reuse, R164, RZ ;  /* 0x000000a4089e723e */ /* 0x048fe200048070ff */
[----:B------:R-:W-:-:S03]  /*94d0*/  FADD.FTZ R3, R8, R3 ;  /* 0x0000000308037221 */ /* 0x000fc60000010000 */
[----:B------:R-:W-:Y:S02]  /*94e0*/  F2FP.SATFINITE.E4M3.F32.PACK_AB_MERGE_C R158, R161, R160, R158 ;  /* 0x000000a0a19e723e */ /* 0x000fe4000480709e */
[C---:B----4-:R-:W-:Y:S01]  /*94f0*/  F2FP.SATFINITE.E4M3.F32.PACK_AB_MERGE_C R172, R7.reuse, R172, RZ ;  /* 0x000000ac07ac723e */ /* 0x050fe200048070ff */
[----:B------:R-:W-:-:S03]  /*9500*/  FADD.FTZ R4, R7, R4 ;  /* 0x0000000407047221 */ /* 0x000fc60000010000 */
[----:B------:R-:W-:Y:S01]  /*9510*/  F2FP.SATFINITE.E4M3.F32.PACK_AB_MERGE_C R159, R171, R170, R172 ;  /* 0x000000aaab9f723e */ /* 0x000fe200048070ac */
[----:B------:R-:W-:Y:S06]  /*9520*/  @P0 BRA `(.L_x_1523) ;  /* 0x0000000000040947 */ /* 0x000fec0003800000 */
[----:B------:R-:W-:Y:S01]  /*9530*/  BPT.TRAP 0x1 ;  /* 0x000000040000795c */ /* 0x000fe20000300000 */
.L_x_1523:
[----:B------:R-:W-:Y:S01]  /*9540*/  PLOP3.LUT P1, PT, PT, PT, UP0, 0x40, 0x0 ;  /* 0x000000000000781c */ /* 0x000fe20003f2e808 */
[----:B------:R2:W3:-:S12]  /*9550*/  SYNCS.PHASECHK.TRANS64.TRYWAIT P0, [UR43+0x28450], R6 ;  /* 0x02845006ff0075a7 */ /* 0x0004d8000800016b */
[----:B--2---:R-:W-:Y:S05]  /*9560*/  @P1 BRA `(.L_x_1524) ;  /* 0x0000000000041947 */ /* 0x004fea0003800000 */
[----:B------:R-:W-:Y:S01]  /*9570*/  BPT.TRAP 0x1 ;  /* 0x000000040000795c */ /* 0x000fe20000300000 */
.L_x_1524:
[----:B------:R-:W-:Y:S01]  /*9580*/  VIADD R7, R208, 0x8 ;  /* 0x00000008d0077836 */ /* 0x000fe20000000000 */
[----:B---3--:R-:W-:Y:S06]  /*9590*/  @P0 BRA `(.L_x_1525) ;  /* 0x0000000000080947 */ /* 0x008fec0003800000 */
[----:B------:R-:W2:Y:S02]  /*95a0*/  SYNCS.PHASECHK.TRANS64.TRYWAIT P0, [UR43+0x28450], R6 ;  /* 0x02845006ff0075a7 */ /* 0x000ea4000800016b */
[----:B--2---:R-:W-:Y:S05]  /*95b0*/  @!P0 BRA `(.L_x_1526) ;  /* 0x0000010800348947 */ /* 0x004fea0003800000 */
.L_x_1525:
        /* <DEDUP_REMOVED lines=13> */
[----:B---3--:R-:W-:Y:S05]  /*9690*/  @P0 BRA `(.L_x_1527) ;  /* 0x0000000000040947 */ /* 0x008fea0003800000 */
[----:B------:R-:W-:Y:S01]  /*96a0*/  BPT.TRAP 0x1 ;  /* 0x000000040000795c */ /* 0x000fe20000300000 */
.L_x_1527:
[----:B------:R-:W-:Y:S01]  /*96b0*/  UIADD3 UR43, UR43, 0x28460, URZ ;  /* 0x000284602b2b7890 */ /* 0x000fe2000fffe03f */
[----:B------:R-:W-:Y:S01]  /*96c0*/  PLOP3.LUT P0, PT, PT, PT, UP1, 0x80, 0x0 ;  /* 0x000000000000781c */ /* 0x000fe20003f0f018 */
[----:B------:R-:W-:Y:S02]  /*96d0*/  IMAD.MOV.U32 R7, RZ, RZ, R12 ;  /* 0x000000ffff077224 */ /* 0x000fe400078e000c */
[----:B------:R-:W-:Y:S01]  /*96e0*/  UPRMT UR43, UR50, 0x654, UR43 ;  /* 0x00000654322b7896 */ /* 0x000fe2000800002b */
[----:B------:R-:W-:-:S08]  /*96f0*/  IMAD.MOV.U32 R8, RZ, RZ, R9 ;  /* 0x000000ffff087224 */ /* 0x000fd000078e0009 */
[----:B------:R-:W-:Y:S01]  /*9700*/  SYNCS.ARRIVE.TRANS64.RED.A1T0 RZ, [UR43], RZ ;  /* 0x000000ffffff79a7 */ /* 0x000fe2000810042b */
[----:B------:R-:W-:Y:S05]  /*9710*/  @P0 BRA `(.L_x_1528) ;  /* 0xffffffe000c40947 */ /* 0x000fea000383ffff */
[----:B------:R-:W-:-:S05]  /*9720*/  UMOV UR43, UR44 ;  /* 0x0000002c002b7c82 */ /* 0x000fca0008000000 */
.L_x_1517:
[----:B------:R-:W-:-:S06]  /*9730*/  UISETP.GE.AND UP1, UPT, UR43, UR51, UPT ;  /* 0x000000332b00728c */ /* 0x000fcc000bf26270 */
[----:B------:R-:W-:-:S13]  /*9740*/  PLOP3.LUT P0, PT, PT, PT, UP1, 0x80, 0x0 ;  /* 0x000000000000781c */ /* 0x000fda0003f0f018 */
[----:B------:R-:W-:Y:S05]  /*9750*/  @!P0 BRA `(.L_x_1529) ;  /* 0x0000002800c08947 */ /* 0x000fea0003800000 */
[----:B------:R-:W-:Y:S01]  /*9760*/  IMAD.MOV.U32 R10, RZ, RZ, R12 ;  /* 0x000000ffff0a7224 */ /* 0x000fe200078e000c */
[----:B------:R-:W-:Y:S01]  /*9770*/  ULDC UR45, c[0x0][0x9e4] ;  /* 0x00027900002d7ab9 */ /* 0x000fe20000000800 */
[----:B--2---:R-:W-:Y:S01]  /*9780*/  IMAD.MOV.U32 R11, RZ, RZ, R9 ;  /* 0x000000ffff0b7224 */ /* 0x004fe200078e0009 */
[----:B------:R-:W-:Y:S01]  /*9790*/  ULDC UR50, c[0x0][0x9dc] ;  /* 0x0002770000327ab9 */ /* 0x000fe20000000800 */
[----:B------:R-:W-:Y:S01]  /*97a0*/  ULDC UR58, c[0x0][0x988] ;  /* 0x00026200003a7ab9 */ /* 0x000fe20000000800 */
[----:B------:R-:W-:-:S05]  /*97b0*/  ULDC UR59, c[0x0][0x9e0] ;  /* 0x00027800003b7ab9 */ /* 0x000fca0000000800 */
.L_x_1548:
        /* <DEDUP_REMOVED lines=8> */
.L_x_1530:
[----:B------:R-:W2:Y:S01]  /*9840*/  S2UR UR52, SR_CgaCtaId ;  /* 0x00000000003479c3 */ /* 0x000ea20000008800 */
[----:B------:R-:W-:Y:S01]  /*9850*/  UMOV UR6, 0x400 ;  /* 0x0000040000067882 */ /* 0x000fe20000000000 */
[----:B------:R-:W-:Y:S01]  /*9860*/  PLOP3.LUT P1, PT, PT, PT, UP0, 0x40, 0x0 ;  /* 0x000000000000781c */ /* 0x000fe20003f2e808 */
[----:B0-----:R-:W-:-:S05]  /*9870*/  IMAD.U32 R8, RZ, RZ, UR39 ;  /* 0x00000027ff087e24 */ /* 0x001fca000f8e00ff */
[----:B------:R-:W-:Y:S01]  /*9880*/  SHF.L.U32 R8, R8, 0x1f, RZ ;  /* 0x0000001f08087819 */ /* 0x000fe200000006ff */
[----:B--2---:R-:W-:-:S04]  /*9890*/  ULEA UR6, UR52, UR6, 0x18 ;  /* 0x0000000634067291 */ /* 0x004fc8000f8ec03f */
[----:B------:R-:W-:-:S09]  /*98a0*/  ULEA UR44, UR38, UR6, 0x3 ;  /* 0x00000006262c7291 */ /* 0x000fd2000f8e183f */
[----:B------:R0:W2:Y:S01]  /*98b0*/  SYNCS.PHASECHK.TRANS64.TRYWAIT P0, [UR44+0x28430], R8 ;  /* 0x02843008ff0075a7 */ /* 0x0000a2000800016c */
[----:B------:R-:W-:Y:S05]  /*98c0*/  @P1 BRA `(.L_x_1531) ;  /* 0x0000000000041947 */ /* 0x000fea0003800000 */
[----:B------:R-:W-:Y:S01]  /*98d0*/  BPT.TRAP 0x1 ;  /* 0x000000040000795c */ /* 0x000fe20000300000 */
.L_x_1531:
[----:B--2---:R-:W-:Y:S05]  /*98e0*/  @P0 BRA `(.L_x_1532) ;  /* 0x0000000000080947 */ /* 0x004fea0003800000 */
[----:B------:R-:W2:Y:S02]  /*98f0*/  SYNCS.PHASECHK.TRANS64.TRYWAIT P0, [UR44+0x28430], R8 ;  /* 0x02843008ff0075a7 */ /* 0x000ea4000800016c */
[----:B--2---:R-:W-:Y:S05]  /*9900*/  @!P0 BRA `(.L_x_1533) ;  /* 0x0000010400788947 */ /* 0x004fea0003800000 */
.L_x_1532:
        /* <DEDUP_REMOVED lines=48> */
.L_x_1534:
        /* <DEDUP_REMOVED lines=51> */
[----:B------:R-:W-:Y:S01]  /*9f40*/  SYNCS.ARRIVE.TRANS64.RED.A1T0 RZ, [UR6], RZ ;  /* 0x000000ffffff79a7 */ /* 0x000fe20008100406 */
[----:B------:R-:W-:Y:S01]  /*9f50*/  ULOP3.LUT UR6, URZ, UR50, URZ, 0x33, !UPT ;  /* 0x000000323f067292 */ /* 0x000fe2000f8e333f */
[----:B------:R-:W-:-:S04]  /*9f60*/  VIADD R178, R179, UR59 ;  /* 0x0000003bb3b27c36 */ /* 0x000fc80008000000 */
[----:B--2---:R-:W-:Y:S01]  /*9f70*/  IMAD.IADD R180, R178, 0x1, R6 ;  /* 0x00000001b2b47824 */ /* 0x004fe200078e0206 */
[----:B------:R-:W2:Y:S01]  /*9f80*/  MUFU.TANH R14, R14 ;  /* 0x0000000e000e7308 */ /* 0x000ea20000002400 */
[----:B------:R-:W-:-:S04]  /*9f90*/  VIADD R179, R179, UR6 ;  /* 0x00000006b3b37c36 */ /* 0x000fc80008000000 */
[----:B------:R-:W-:-:S03]  /*9fa0*/  IMAD.IADD R181, R6, 0x1, R179 ;  /* 0x0000000106b57824 */ /* 0x000fc600078e02b3 */
        /* <DEDUP_REMOVED lines=44> */
.L_x_1537:
[----:B------:R-:W-:-:S05]  /*a270*/  IMAD.U32 R183, RZ, RZ, UR45 ;  /* 0x0000002dffb77e24 */ /* 0x000fca000f8e00ff */
[----:B------:R-:W-:-:S13]  /*a280*/  ISETP.NE.AND P0, PT, R183, 0x1, PT ;  /* 0x00000001b700780c */ /* 0x000fda0003f05270 */
[----:B------:R-:W2:Y:S02]  /*a290*/  @P0 LDC.64 R6, c[0x0][0x9e8] ;  /* 0x00027a00ff060b82 */ /* 0x000ea40000000a00 */
[----:B--2---:R-:W-:-:S05]  /*a2a0*/  @P0 IMAD.HI.U32 R6, R182, R6, RZ ;  /* 0x00000006b6060227 */ /* 0x004fca00078e00ff */
[----:B------:R-:W-:-:S07]  /*a2b0*/  @P0 SHF.R.U32.HI R182, RZ, R7, R6 ;  /* 0x00000007ffb60219 */ /* 0x000fce0000011606 */
.L_x_1538:
[----:B------:R-:W-:Y:S05]  /*a2c0*/  BSYNC B0 ;  /* 0x0000000000007941 */ /* 0x000fea0003800000 */
.L_x_1536:
[----:B------:R-:W-:-:S04]  /*a2d0*/  IMAD R182, R182, R183, -UR7 ;  /* 0x80000007b6b67e24 */ /* 0x000fc8000f8e02b7 */
[----:B------:R-:W-:-:S05]  /*a2e0*/  IMAD.IADD R182, R182, 0x1, -R2 ;  /* 0x00000001b6b67824 */ /* 0x000fca00078e0a02 */
[----:B------:R-:W-:Y:S02]  /*a2f0*/  VIMNMX R181, R181, R182, !PT ;  /* 0x000000b6b5b57248 */ /* 0x000fe40007fe0100 */
[----:B------:R-:W-:-:S07]  /*a300*/  VIADDMNMX R180, R182, R183, R180, PT ;  /* 0x000000b7b6b47246 */ /* 0x000fce00038001b4 */
.L_x_1535:
        /* <DEDUP_REMOVED lines=69> */
.L_x_1541:
[----:B------:R-:W-:-:S05]  /*a760*/  IMAD.U32 R180, RZ, RZ, UR45 ;  /* 0x0000002dffb47e24 */ /* 0x000fca000f8e00ff */
[----:B------:R-:W-:-:S13]  /*a770*/  ISETP.NE.AND P1, PT, R180, 0x1, PT ;  /* 0x00000001b400780c */ /* 0x000fda0003f25270 */
[----:B------:R-:W0:Y:S02]  /*a780*/  @P1 LDC.64 R6, c[0x0][0x9e8] ;  /* 0x00027a00ff061b82 */ /* 0x000e240000000a00 */
[----:B0-----:R-:W-:-:S05]  /*a790*/  @P1 IMAD.HI.U32 R6, R175, R6, RZ ;  /* 0x00000006af061227 */ /* 0x001fca00078e00ff */
[----:B------:R-:W-:-:S07]  /*a7a0*/  @P1 SHF.R.U32.HI R175, RZ, R7, R6 ;  /* 0x00000007ffaf1219 */ /* 0x000fce0000011606 */
.L_x_1542:
[----:B------:R-:W-:Y:S05]  /*a7b0*/  BSYNC B0 ;  /* 0x0000000000007941 */ /* 0x000fea0003800000 */
.L_x_1540:
[----:B------:R-:W-:-:S04]  /*a7c0*/  IMAD R175, R175, R180, -UR7 ;  /* 0x80000007afaf7e24 */ /* 0x000fc8000f8e02b4 */
[----:B------:R-:W-:-:S05]  /*a7d0*/  IMAD.IADD R175, R175, 0x1, -R2 ;  /* 0x00000001afaf7824 */ /* 0x000fca00078e0a02 */
[----:B------:R-:W-:Y:S02]  /*a7e0*/  VIMNMX R179, R179, R175, !PT ;  /* 0x000000afb3b37248 */ /* 0x000fe40007fe0100 */
[----:B------:R-:W-:-:S07]  /*a7f0*/  VIADDMNMX R178, R175, R180, R178, PT ;  /* 0x000000b4afb27246 */ /* 0x000fce00038001b2 */
.L_x_1539:
        /* <DEDUP_REMOVED lines=390> */
.L_x_1543:
[----:B------:R-:W-:Y:S01]  /*c060*/  PLOP3.LUT P1, PT, PT, PT, UP0, 0x40, 0x0 ;  /* 0x000000000000781c */ /* 0x000fe20003f2e808 */
[----:B------:R0:W1:-:S12]  /*c070*/  SYNCS.PHASECHK.TRANS64.TRYWAIT P0, [UR44+0x28450], R8 ;  /* 0x02845008ff0075a7 */ /* 0x000058000800016c */
[----:B0-----:R-:W-:Y:S05]  /*c080*/  @P1 BRA `(.L_x_1544) ;  /* 0x0000000000041947 */ /* 0x001fea0003800000 */
[----:B------:R-:W-:Y:S01]  /*c090*/  BPT.TRAP 0x1 ;  /* 0x000000040000795c */ /* 0x000fe20000300000 */
.L_x_1544:
[----:B------:R-:W-:Y:S01]  /*c0a0*/  VIADD R6, R208, 0x8 ;  /* 0x00000008d0067836 */ /* 0x000fe20000000000 */
[----:B-1----:R-:W-:Y:S06]  /*c0b0*/  @P0 BRA `(.L_x_1545) ;  /* 0x0000000000080947 */ /* 0x002fec0003800000 */
[----:B------:R-:W0:Y:S02]  /*c0c0*/  SYNCS.PHASECHK.TRANS64.TRYWAIT P0, [UR44+0x28450], R8 ;  /* 0x02845008ff0075a7 */ /* 0x000e24000800016c */
[----:B0-----:R-:W-:Y:S05]  /*c0d0*/  @!P0 BRA `(.L_x_1546) ;  /* 0x000000dc009c8947 */ /* 0x001fea0003800000 */
.L_x_1545:
        /* <DEDUP_REMOVED lines=15> */
.L_x_1547:
        /* <DEDUP_REMOVED lines=9> */
.L_x_1529:
[----:B------:R-:W-:Y:S01]  /*c260*/  ULDC.64 UR8, c[0x0][0x9a0] ;  /* 0x0002680000087ab9 */ /* 0x000fe20000000a00 */
[----:B0-----:R-:W-:Y:S01]  /*c270*/  IMAD.MOV.U32 R8, RZ, RZ, 0x3f800000 ;  /* 0x3f800000ff087424 */ /* 0x001fe200078e00ff */
[----:B------:R-:W-:Y:S01]  /*c280*/  UISETP.NE.U32.AND UP0, UPT, UR8, URZ, UPT ;  /* 0x0000003f0800728c */ /* 0x000fe2000bf05070 */
[----:B------:R1:W-:Y:S06]  /*c290*/  BAR.ARV R5, 0x100 ;  /* 0x000400050000751d */ /* 0x0003ec0000002000 */
[----:B------:R-:W-:Y:S02]  /*c2a0*/  UISETP.NE.AND.EX UP0, UPT, UR9, URZ, UPT, UP0 ;  /* 0x0000003f0900728c */ /* 0x000fe4000bf05300 */
[----:B------:R-:W-:Y:S06]  /*c2b0*/  BAR.ARV 0x8, 0x180 ;  /* 0x0206000000007b1d */ /* 0x000fec0000002000 */
[----:B------:R-:W-:-:S03]  /*c2c0*/  PLOP3.LUT P0, PT, PT, PT, UP0, 0x80, 0x0 ;  /* 0x000000000000781c */ /* 0x000fc60003f0f008 */
[----:B------:R-:W-:Y:S01]  /*c2d0*/  @UP0 USHF.R.S32.HI UR6, URZ, 0x1f, UR53 ;  /* 0x0000001f3f060899 */ /* 0x000fe20008011435 */
[----:B------:R-:W-:-:S03]  /*c2e0*/  @UP0 ULDC.64 UR12, c[0x0][0x9c8] ;  /* 0x00027200000c0ab9 */ /* 0x000fc60000000a00 */
[----:B------:R-:W-:Y:S02]  /*c2f0*/  @UP0 UIMAD UR6, UR6, UR12, URZ ;  /* 0x0000000c060602a4 */ /* 0x000fe4000f8e023f */
[----:B------:R-:W-:Y:S02]  /*c300*/  @UP0 UIMAD.WIDE.U32 UR4, UR53, UR12, URZ ;  /* 0x0000000c350402a5 */ /* 0x000fe4000f8e003f */
[----:B------:R-:W-:-:S04]  /*c310*/  @UP0 UIMAD UR6, UR53, UR13, UR6 ;  /* 0x0000000d350602a4 */ /* 0x000fc8000f8e0206 */
[----:B------:R-:W-:-:S03]  /*c320*/  @UP0 UIADD3 UR5, UR5, UR6, URZ ;  /* 0x0000000605050290 */ /* 0x000fc6000fffe03f */
[----:B------:R-:W-:Y:S02]  /*c330*/  @UP0 ULDC.64 UR6, c[0x0][0x9d0] ;  /* 0x0002740000060ab9 */ /* 0x000fe40000000a00 */
[----:B------:R-:W-:-:S04]  /*c340*/  @UP0 UIMAD.WIDE.U32 UR4, UR54, UR6, UR4 ;  /* 0x00000006360402a5 */ /* 0x000fc8000f8e0004 */
[----:B------:R-:W-:Y:S02]  /*c350*/  @UP0 UIMAD UR5, UR54, UR7, UR5 ;  /* 0x00000007360502a4 */ /* 0x000fe4000f8e0205 */
[----:B------:R-:W-:-:S04]  /*c360*/  @UP0 ULEA UR6, UP1, UR4, UR8, 0x2 ;  /* 0x0000000804060291 */ /* 0x000fc8000f82103f */
[----:B------:R-:W-:Y:S02]  /*c370*/  @UP0 ULEA.HI.X UR7, UR4, UR9, UR5, 0x2, UP1 ;  /* 0x0000000904070291 */ /* 0x000fe400088f1405 */
[----:B--2---:R-:W-:-:S04]  /*c380*/  IMAD.U32 R6, RZ, RZ, UR6 ;  /* 0x00000006ff067e24 */ /* 0x004fc8000f8e00ff */
[----:B------:R-:W-:-:S05]  /*c390*/  IMAD.U32 R7, RZ, RZ, UR7 ;  /* 0x00000007ff077e24 */ /* 0x000fca000f8e00ff */
[----:B------:R0:W2:Y:S01]  /*c3a0*/  @P0 LDG.E R8, desc[UR36][R6.64] ;  /* 0x0000002406080981 */ /* 0x0000a2000c1e1900 */
[----:B-1----:R-:W-:Y:S01]  /*c3b0*/  IMAD.MOV.U32 R5, RZ, RZ, RZ ;  /* 0x000000ffff057224 */ /* 0x002fe200078e00ff */
[----:B------:R-:W-:Y:S02]  /*c3c0*/  UIADD3 UR38, UR38, 0x1, URZ ;  /* 0x0000000126267890 */ /* 0x000fe4000fffe03f */
[----:B------:R-:W1:Y:S01]  /*c3d0*/  SHFL.BFLY PT, R0, R3, 0x2, 0x1f ;  /* 0x0c401f0003007f89 */ /* 0x000e6200000e0000 */
[----:B------:R-:W-:Y:S02]  /*c3e0*/  UIADD3 UR61, UR61, 0x1, URZ ;  /* 0x000000013d3d7890 */ /* 0x000fe4000fffe03f */
[----:B------:R-:W-:Y:S01]  /*c3f0*/  UISETP.NE.AND UP0, UPT, UR38, 0x2, UPT ;  /* 0x000000022600788c */ /* 0x000fe2000bf05270 */
[----:B------:R-:W3:Y:S01]  /*c400*/  SHFL.BFLY PT, R13, R4, 0x2, 0x1f ;  /* 0x0c401f00040d7f89 */ /* 0x000ee200000e0000 */
[----:B0-----:R-:W-:Y:S02]  /*c410*/  IMAD.U32 R7, RZ, RZ, UR10 ;  /* 0x0000000aff077e24 */ /* 0x001fe4000f8e00ff */
[----:B------:R-:W-:-:S02]  /*c420*/  USEL UR4, URZ, 0x1, UP0 ;  /* 0x000000013f047887 */ /* 0x000fc40008000000 */
[----:B------:R-:W-:Y:S02]  /*c430*/  USEL UR38, UR38, URZ, UP0 ;  /* 0x0000003f26267287 */ /* 0x000fe40008000000 */
[----:B------:R-:W-:Y:S01]  /*c440*/  ULOP3.LUT UR39, UR39, UR4, URZ, 0x3c, !UPT ;  /* 0x0000000427277292 */ /* 0x000fe2000f8e3c3f */
[----:B-1----:R-:W-:Y:S01]  /*c450*/  FADD.FTZ R0, R0, R3 ;  /* 0x0000000300007221 */ /* 0x002fe20000010000 */
[----:B------:R-:W-:Y:S02]  /*c460*/  IMAD.MOV.U32 R3, RZ, RZ, -0x800000 ;  /* 0xff800000ff037424 */ /* 0x000fe400078e00ff */
[----:B---3--:R-:W-:Y:S02]  /*c470*/  FADD.FTZ R13, R13, R4 ;  /* 0x000000040d0d7221 */ /* 0x008fe40000010000 */
[----:B------:R-:W0:Y:S01]  /*c480*/  SHFL.BFLY PT, R11, R0, 0x1, 0x1f ;  /* 0x0c201f00000b7f89 */ /* 0x000e2200000e0000 */
[----:B------:R-:W-:-:S03]  /*c490*/  IMAD.U32 R4, RZ, RZ, UR10 ;  /* 0x0000000aff047e24 */ /* 0x000fc6000f8e00ff */
[----:B------:R-:W1:Y:S01]  /*c4a0*/  SHFL.BFLY PT, R10, R13, 0x1, 0x1f ;  /* 0x0c201f000d0a7f89 */ /* 0x000e6200000e0000 */
[----:B0-----:R-:W-:Y:S01]  /*c4b0*/  FADD.FTZ R14, R0, R11 ;  /* 0x0000000b000e7221 */ /* 0x001fe20000010000 */
[----:B------:R-:W-:Y:S02]  /*c4c0*/  IMAD.MOV.U32 R11, RZ, RZ, RZ ;  /* 0x000000ffff0b7224 */ /* 0x000fe400078e00ff */
[----:B------:R-:W-:Y:S02]  /*c4d0*/  IMAD.MOV.U32 R0, RZ, RZ, -0x800000 ;  /* 0xff800000ff007424 */ /* 0x000fe400078e00ff */
[C---:B------:R-:W-:Y:S01]  /*c4e0*/  FMUL.FTZ R20, R14.reuse, 0.00390625 ;  /* 0x3b8000000e147820 */ /* 0x040fe20000410000 */
[----:B------:R-:W-:Y:S01]  /*c4f0*/  FSETP.NE.FTZ.AND P0, PT, R14, RZ, PT ;  /* 0x000000ff0e00720b */ /* 0x000fe20003f15000 */
[----:B-1----:R-:W-:-:S03]  /*c500*/  FADD.FTZ R15, R13, R10 ;  /* 0x0000000a0d0f7221 */ /* 0x002fc60000010000 */
        /* <DEDUP_REMOVED lines=9> */
[----:B------:R-:W3:Y:S01]  /*c5a0*/  @P0 MUFU.RCP R11, R15 ;  /* 0x0000000f000b0308 */ /* 0x000ee20000001000 */
[----:B-1----:R-:W-:Y:S01]  /*c5b0*/  @P1 FMUL.FTZ R7, R6, 0.69314718246459960938 ;  /* 0x3f31721806071820 */ /* 0x002fe20000410000 */
[----:B------:R-:W-:-:S03]  /*c5c0*/  PLOP3.LUT P0, PT, PT, PT, PT, 0x8, 0x0 ;  /* 0x000000000000781c */ /* 0x000fc60003f0e170 */
[----:B------:R-:W-:Y:S01]  /*c5d0*/  @P1 FFMA.FTZ R0, R4, R9, R7 ;  /* 0x0000000904001223 */ /* 0x000fe20000010007 */
[----:B0-----:R-:W-:-:S04]  /*c5e0*/  @P2 FMUL.FTZ R13, R10, 0.69314718246459960938 ;  /* 0x3f3172180a0d2820 */ /* 0x001fc80000410000 */
[----:B------:R-:W-:Y:S01]  /*c5f0*/  @P2 FFMA.FTZ R3, R14, R12, R13 ;  /* 0x0000000c0e032223 */ /* 0x000fe2000001000d */
[-C--:B--2---:R-:W-:Y:S01]  /*c600*/  FMUL.FTZ R5, R5, R8.reuse ;  /* 0x0000000805057220 */ /* 0x084fe20000410000 */
[----:B---3--:R-:W-:-:S03]  /*c610*/  FMUL.FTZ R4, R11, R8 ;  /* 0x000000080b047220 */ /* 0x008fc60000410000 */
        /* <DEDUP_REMOVED lines=128> */
.L_x_1470:
        /* <DEDUP_REMOVED lines=13> */
[----:B------:R-:W0:Y:S01]  /*cef0*/  S2R R8, SR_TID.X ;  /* 0x0000000000087919 */ /* 0x000e220000002100 */
[----:B------:R-:W-:Y:S01]  /*cf00*/  ULDC.64 UR8, c[0x4][0x128] ;  /* 0x01004a0000087ab9 */ /* 0x000fe20000000a00 */
[----:B------:R-:W2:Y:S01]  /*cf10*/  LDL R163, [R1+0xc] ;  /* 0x00000c0001a37983 */ /* 0x000ea20000100800 */
[----:B------:R-:W1:Y:S01]  /*cf20*/  S2UR UR4, SR_SWINHI ;  /* 0x00000000000479c3 */ /* 0x000e620000002f00 */
[----:B------:R-:W-:Y:S01]  /*cf30*/  ULDC.64 UR14, c[0x0][0xc00] ;  /* 0x00030000000e7ab9 */ /* 0x000fe20000000a00 */
[----:B------:R-:W-:Y:S01]  /*cf40*/  ULDC.64 UR10, c[0x0][0xc00] ;  /* 0x00030000000a7ab9 */ /* 0x000fe20000000a00 */
[----:B------:R-:W-:-:S05]  /*cf50*/  ULDC.64 UR12, c[0x0][0xc08] ;  /* 0x00030200000c7ab9 */ /* 0x000fca0000000a00 */
[----:B------:R-:W-:Y:S01]  /*cf60*/  BAR.SYNC.DEFER_BLOCKING 0x1, 0x100 ;  /* 0x0044000000007b1d */ /* 0x000fe20000010000 */
[----:B------:R-:W-:-:S05]  /*cf70*/  UISETP.GT.AND UP1, UPT, UR55, 0x1, UPT ;  /* 0x000000013700788c */ /* 0x000fca000bf24270 */
[----:B------:R-:W-:Y:S01]  /*cf80*/  UMOV UR22, 0x9b8 ;  /* 0x000009b800167882 */ /* 0x000fe20000000000 */
[----:B------:R-:W-:Y:S01]  /*cf90*/  ULDC UR20, c[0x0][0xbe8] ;  /* 0x0002fa0000147ab9 */ /* 0x000fe20000000800 */
[----:B0-----:R-:W-:-:S05]  /*cfa0*/  IMAD.SHL.U32 R4, R8, 0x4, RZ ;  /* 0x0000000408047824 */ /* 0x001fca00078e00ff */
[----:B------:R-:W-:-:S04]  /*cfb0*/  LOP3.LUT R4, R4, 0xc, RZ, 0xc0, !PT ;  /* 0x0000000c04047812 */ /* 0x000fc800078ec0ff */
[----:B------:R-:W-:-:S05]  /*cfc0*/  IADD3 R4, P0, R4, UR8, RZ ;  /* 0x0000000804047c10 */ /* 0x000fca000ff1e0ff */
[----:B------:R-:W-:-:S05]  /*cfd0*/  IMAD.X R5, RZ, RZ, UR9, P0 ;  /* 0x00000009ff057e24 */ /* 0x000fca00080e06ff */
[----:B------:R0:W3:Y:S01]  /*cfe0*/  LDG.E.CONSTANT R4, desc[UR36][R4.64] ;  /* 0x0000002404047981 */ /* 0x0000e2000c1e9900 */
[----:B------:R-:W-:-:S04]  /*cff0*/  LOP3.LUT P0, R6, R8, 0x3, RZ, 0xc0, !PT ;  /* 0x0000000308067812 */ /* 0x000fc8000780c0ff */
[----:B------:R-:W-:-:S04]  /*d000*/  ISETP.EQ.OR P0, PT, R6, 0x3, !P0 ;  /* 0x000000030600780c */ /* 0x000fc80004702670 */
[----:B------:R-:W-:Y:S02]  /*d010*/  SEL R13, R68, R69, P0 ;  /* 0x00000045440d7207 */ /* 0x000fe40000000000 */
[----:B------:R-:W-:Y:S02]  /*d020*/  SEL R170, R69, R68, P0 ;  /* 0x0000004445aa7207 */ /* 0x000fe40000000000 */
[----:B------:R-:W-:Y:S02]  /*d030*/  SEL R68, R34, R35, P0 ;  /* 0x0000002322447207 */ /* 0x000fe40000000000 */
[----:B------:R-:W-:Y:S01]  /*d040*/  SEL R69, R35, R34, P0 ;  /* 0x0000002223457207 */ /* 0x000fe20000000000 */
[----:B------:R-:W-:Y:S01]  /*d050*/  IMAD.MOV.U32 R34, RZ, RZ, 0x2 ;  /* 0x00000002ff227424 */ /* 0x000fe200078e00ff */
[----:B------:R-:W-:Y:S01]  /*d060*/  SEL R15, R72, R73, P0 ;  /* 0x00000049480f7207 */ /* 0x000fe20000000000 */
[----:B------:R-:W-:Y:S01]  /*d070*/  UMOV UR8, UR7 ;  /* 0x0000000700087c82 */ /* 0x000fe20008000000 */
[----:B-1----:R-:W-:Y:S01]  /*d080*/  UMOV UR9, UR4 ;  /* 0x0000000400097c82 */ /* 0x002fe20008000000 */
        /* <DEDUP_REMOVED lines=85> */
[----:B------:R-:W-:Y:S01]  /*d5e0*/  SEL R45, R112, R113, P0 ;  /* 0x00000071702d7207 */ /* 0x000fe20000000000 */
[----:B--2---:R-:W-:-:S03]  /*d5f0*/  IMAD.WIDE R34, R163, R34, UR8 ;  /* 0x00000008a3227e25 */ /* 0x004fc6000f8e0222 */
[----:B------:R-:W-:-:S04]  /*d600*/  IADD3 R59, P3, R34, 0xc060, RZ ;  /* 0x0000c060223b7810 */ /* 0x000fc80007f7e0ff */
[----:B------:R-:W-:-:S04]  /*d610*/  LOP3.LUT R58, R59, 0x380, RZ, 0xc0, !PT ;  /* 0x000003803b3a7812 */ /* 0x000fc800078ec0ff */
[----:B------:R-:W-:-:S04]  /*d620*/  SHF.R.U64 R58, R58, 0x3, RZ ;  /* 0x000000033a3a7819 */ /* 0x000fc800000012ff */
[----:B------:R-:W-:Y:S02]  /*d630*/  LOP3.LUT R58, R58, R59, RZ, 0x3c, !PT ;  /* 0x0000003b3a3a7212 */ /* 0x000fe400078e3cff */
[----:B------:R-:W-:-:S04]  /*d640*/  LOP3.LUT R59, R34, 0x380, RZ, 0xc0, !PT ;  /* 0x00000380223b7812 */ /* 0x000fc800078ec0ff */
[----:B------:R-:W-:Y:S02]  /*d650*/  SHF.R.U64 R59, R59, 0x3, RZ ;  /* 0x000000033b3b7819 */ /* 0x000fe400000012ff */
[C---:B------:R-:W-:Y:S02]  /*d660*/  IADD3 R63, P1, R34.reuse, 0x20, RZ ;  /* 0x00000020223f7810 */ /* 0x040fe40007f3e0ff */
[----:B------:R-:W-:Y:S02]  /*d670*/  LOP3.LUT R30, R59, R34, RZ, 0x3c, !PT ;  /* 0x000000223b1e7212 */ /* 0x000fe400078e3cff */
[----:B------:R-:W-:Y:S02]  /*d680*/  LOP3.LUT R26, R63, 0x380, RZ, 0xc0, !PT ;  /* 0x000003803f1a7812 */ /* 0x000fe400078ec0ff */
[----:B------:R-:W-:Y:S02]  /*d690*/  IADD3 R67, P5, R34, 0xc020, RZ ;  /* 0x0000c02022437810 */ /* 0x000fe40007fbe0ff */
[----:B------:R-:W-:-:S02]  /*d6a0*/  SHF.R.U64 R26, R26, 0x3, RZ ;  /* 0x000000031a1a7819 */ /* 0x000fc400000012ff */
[----:B---3--:R-:W-:Y:S01]  /*d6b0*/  LOP3.LUT R168, R4, 0x2, RZ, 0x3c, !PT ;  /* 0x0000000204a87812 */ /* 0x008fe200078e3cff */
[----:B------:R-:W-:Y:S04]  /*d6c0*/  SHFL.IDX PT, R134, R56, R4, 0x1c1f ;  /* 0x001c1f0438867589 */ /* 0x000fe800000e0000 */
[----:B------:R-:W0:Y:S04]  /*d6d0*/  SHFL.IDX PT, R135, R27, R168, 0x1c1f ;  /* 0x001c1fa81b877589 */ /* 0x000e2800000e0000 */
[----:B------:R-:W-:Y:S04]  /*d6e0*/  SHFL.IDX PT, R59, R60, R4, 0x1c1f ;  /* 0x001c1f043c3b7589 */ /* 0x000fe800000e0000 */
[----:B------:R-:W1:Y:S01]  /*d6f0*/  SHFL.IDX PT, R62, R31, R168, 0x1c1f ;  /* 0x001c1fa81f3e7589 */ /* 0x000e6200000e0000 */
[----:B------:R-:W-:-:S02]  /*d700*/  LOP3.LUT R26, R26, R63, RZ, 0x3c, !PT ;  /* 0x0000003f1a1a7212 */ /* 0x000fc400078e3cff */
[----:B------:R-:W-:Y:S01]  /*d710*/  LOP3.LUT R63, R67, 0x380, RZ, 0xc0, !PT ;  /* 0x00000380433f7812 */ /* 0x000fe200078ec0ff */
[----:B------:R-:W-:Y:S01]  /*d720*/  SHFL.IDX PT, R146, R146, R4, 0x1c1f ;  /* 0x001c1f0492927589 */ /* 0x000fe200000e0000 */
[----:B------:R-:W-:-:S03]  /*d730*/  SEL R163, R139, R138, P0 ;  /* 0x0000008a8ba37207 */ /* 0x000fc60000000000 */
[----:B------:R2:W3:Y:S04]  /*d740*/  SHFL.IDX PT, R139, R24, R168, 0x1c1f ;  /* 0x001c1fa8188b7589 */ /* 0x0004e800000e0000 */
[----:B------:R-:W-:Y:S04]  /*d750*/  SHFL.IDX PT, R25, R25, R4, 0x1c1f ;  /* 0x001c1f0419197589 */ /* 0x000fe800000e0000 */
[----:B------:R-:W4:Y:S01]  /*d760*/  SHFL.IDX PT, R28, R28, R168, 0x1c1f ;  /* 0x001c1fa81c1c7589 */ /* 0x000f2200000e0000 */
[----:B--2---:R-:W-:-:S03]  /*d770*/  SHF.R.U64 R24, R63, 0x3, RZ ;  /* 0x000000033f187819 */ /* 0x004fc600000012ff */
[----:B------:R-:W-:Y:S04]  /*d780*/  SHFL.IDX PT, R29, R29, R4, 0x1c1f ;  /* 0x001c1f041d1d7589 */ /* 0x000fe800000e0000 */
[----:B------:R-:W2:Y:S04]  /*d790*/  SHFL.IDX PT, R130, R147, R168, 0x1c1f ;  /* 0x001c1fa893827589 */ /* 0x000ea800000e0000 */
[----:B------:R5:W-:Y:S04]  /*d7a0*/  SHFL.IDX PT, R126, R68, R4, 0x1c1f ;  /* 0x001c1f04447e7589 */ /* 0x000be800000e0000 */
[----:B------:R-:W2:Y:S04]  /*d7b0*/  SHFL.IDX PT, R69, R69, R168, 0x1c1f ;  /* 0x001c1fa845457589 */ /* 0x000ea800000e0000 */
[----:B------:R-:W-:Y:S04]  /*d7c0*/  SHFL.IDX PT, R152, R152, R4, 0x1c1f ;  /* 0x001c1f0498987589 */ /* 0x000fe800000e0000 */
[----:B------:R-:W2:Y:S04]  /*d7d0*/  SHFL.IDX PT, R153, R153, R168, 0x1c1f ;  /* 0x001c1fa899997589 */ /* 0x000ea800000e0000 */
[----:B------:R-:W-:Y:S04]  /*d7e0*/  SHFL.IDX PT, R72, R72, R4, 0x1c1f ;  /* 0x001c1f0448487589 */ /* 0x000fe800000e0000 */
[----:B------:R-:W2:Y:S01]  /*d7f0*/  SHFL.IDX PT, R63, R76, R168, 0x1c1f ;  /* 0x001c1fa84c3f7589 */ /* 0x000ea200000e0000 */
[----:B0-----:R-:W-:-:S02]  /*d800*/  SEL R136, R134, R135, P0 ;  /* 0x0000008786887207 */ /* 0x001fc40000000000 */
[----:B------:R-:W-:Y:S02]  /*d810*/  SEL R134, R135, R134, P0 ;  /* 0x0000008687867207 */ /* 0x000fe40000000000 */
[----:B------:R-:W-:Y:S02]  /*d820*/  IADD3 R66, P4, R34, 0xc040, RZ ;  /* 0x0000c04022427810 */ /* 0x000fe40007f9e0ff */
[----:B-1----:R-:W-:Y:S02]  /*d830*/  SEL R137, R59, R62, P0 ;  /* 0x0000003e3b897207 */ /* 0x002fe40000000000 */
[----:B------:R-:W-:Y:S02]  /*d840*/  SEL R135, R62, R59, P0 ;  /* 0x0000003b3e877207 */ /* 0x000fe40000000000 */
[----:B------:R-:W-:Y:S02]  /*d850*/  IADD3 R59, P6, R34, 0xc000, RZ ;  /* 0x0000c000223b7810 */ /* 0x000fe40007fde0ff */
[----:B------:R-:W-:-:S02]  /*d860*/  LOP3.LUT R71, R66, 0x380, RZ, 0xc0, !PT ;  /* 0x0000038042477812 */ /* 0x000fc400078ec0ff */
[----:B------:R-:W-:Y:S02]  /*d870*/  LOP3.LUT R62, R59, 0x380, RZ, 0xc0, !PT ;  /* 0x000003803b3e7812 */ /* 0x000fe400078ec0ff */
[----:B------:R-:W-:Y:S02]  /*d880*/  SHF.R.U64 R71, R71, 0x3, RZ ;  /* 0x0000000347477819 */ /* 0x000fe400000012ff */
[----:B------:R-:W-:Y:S01]  /*d890*/  SHF.R.U64 R62, R62, 0x3, RZ ;  /* 0x000000033e3e7819 */ /* 0x000fe200000012ff */
[----:B------:R-:W-:Y:S01]  /*d8a0*/  IMAD.X R27, RZ, RZ, R35, P1 ;  /* 0x000000ffff1b7224 */ /* 0x000fe200008e0623 */
[----:B------:R-:W-:Y:S02]  /*d8b0*/  SEL R48, R116, R117, P0 ;  /* 0x0000007574307207 */ /* 0x000fe40000000000 */
[----:B------:R-:W-:Y:S02]  /*d8c0*/  SEL R21, R80, R81, P0 ;  /* 0x0000005150157207 */ /* 0x000fe40000000000 */
[----:B------:R-:W-:-:S02]  /*d8d0*/  SEL R84, R85, R84, P0 ;  /* 0x0000005455547207 */ /* 0x000fc40000000000 */
[----:B------:R-:W-:Y:S02]  /*d8e0*/  SEL R112, R113, R112, P0 ;  /* 0x0000007071707207 */ /* 0x000fe40000000000 */
[----:B------:R-:W-:Y:S02]  /*d8f0*/  SEL R116, R117, R116, P0 ;  /* 0x0000007475747207 */ /* 0x000fe40000000000 */
[----:B------:R-:W-:Y:S02]  /*d900*/  SEL R49, R120, R121, P0 ;  /* 0x0000007978317207 */ /* 0x000fe40000000000 */
[----:B------:R-:W-:Y:S02]  /*d910*/  SEL R53, R124, R125, P0 ;  /* 0x0000007d7c357207 */ /* 0x000fe40000000000 */
[----:B------:R-:W-:Y:S02]  /*d920*/  LOP3.LUT R66, R71, R66, RZ, 0x3c, !PT ;  /* 0x0000004247427212 */ /* 0x000fe400078e3cff */
[----:B------:R-:W-:-:S02]  /*d930*/  SEL R80, R81, R80, P0 ;  /* 0x0000005051507207 */ /* 0x000fc40000000000 */
[----:B------:R-:W-:Y:S02]  /*d940*/  SEL R120, R121, R120, P0 ;  /* 0x0000007879787207 */ /* 0x000fe40000000000 */
[----:B------:R-:W-:Y:S02]  /*d950*/  SEL R124, R125, R124, P0 ;  /* 0x0000007c7d7c7207 */ /* 0x000fe40000000000 */
[----:B------:R-:W-:Y:S02]  /*d960*/  SEL R160, R144, R145, P0 ;  /* 0x0000009190a07207 */ /* 0x000fe40000000000 */
[----:B------:R-:W-:Y:S02]  /*d970*/  SEL R85, R148, R149, P0 ;  /* 0x0000009594557207 */ /* 0x000fe40000000000 */
[----:B------:R-:W-:Y:S02]  /*d980*/  SEL R117, R74, R75, P0 ;  /* 0x0000004b4a757207 */ /* 0x000fe40000000000 */
[----:B------:R-:W-:-:S02]  /*d990*/  SEL R113, R75, R74, P0 ;  /* 0x0000004a4b717207 */ /* 0x000fc40000000000 */
[----:B------:R-:W-:Y:S01]  /*d9a0*/  LOP3.LUT R62, R62, R59, RZ, 0x3c, !PT ;  /* 0x0000003b3e3e7212 */ /* 0x000fe200078e3cff */
[--C-:B------:R-:W-:Y:S01]  /*d9b0*/  IMAD.X R59, RZ, RZ, R35.reuse, P3 ;  /* 0x000000ffff3b7224 */ /* 0x100fe200018e0623 */
[----:B------:R-:W-:Y:S01]  /*d9c0*/  IADD3 R71, P1, R34, 0x8060, RZ ;  /* 0x0000806022477810 */ /* 0x000fe20007f3e0ff */
[----:B------:R-:W-:Y:S01]  /*d9d0*/  IMAD.MOV.U32 R31, RZ, RZ, R35 ;  /* 0x000000ffff1f7224 */ /* 0x000fe200078e0023 */
        /* <DEDUP_REMOVED lines=8> */
[----:B-----5:R-:W-:Y:S01]  /*da60*/  LOP3.LUT R68, R24, R67, RZ, 0x3c, !PT ;  /* 0x0000004318447212 */ /* 0x020fe200078e3cff */
[----:B------:R-:W-:Y:S01]  /*da70*/  IMAD.X R67, RZ, RZ, R35, P4 ;  /* 0x000000ffff437224 */ /* 0x000fe200020e0623 */
[----:B------:R-:W-:-:S02]  /*da80*/  IADD3 R75, P2, R34, 0x8040, RZ ;  /* 0x00008040224b7810 */ /* 0x000fc40007f5e0ff */
[----:B------:R-:W-:Y:S02]  /*da90*/  SEL R64, R128, R129, P0 ;  /* 0x0000008180407207 */ /* 0x000fe40000000000 */
[----:B------:R-:W-:Y:S02]  /*daa0*/  SEL R52, R129, R128, P0 ;  /* 0x0000008081347207 */ /* 0x000fe40000000000 */
[----:B------:R-:W-:Y:S02]  /*dab0*/  SEL R65, R132, R133, P0 ;  /* 0x0000008584417207 */ /* 0x000fe40000000000 */
[----:B------:R-:W-:Y:S02]  /*dac0*/  SEL R57, R133, R132, P0 ;  /* 0x0000008485397207 */ /* 0x000fe40000000000 */
[----:B------:R-:W-:Y:S02]  /*dad0*/  SEL R149, R82, R83, P0 ;  /* 0x0000005352957207 */ /* 0x000fe40000000000 */
[----:B------:R-:W-:-:S02]  /*dae0*/  SEL R145, R83, R82, P0 ;  /* 0x0000005253917207 */ /* 0x000fc40000000000 */
[----:B---3--:R-:W-:Y:S02]  /*daf0*/  SEL R140, R146, R139, P0 ;  /* 0x0000008b928c7207 */ /* 0x008fe40000000000 */
[----:B------:R-:W-:Y:S02]  /*db00*/  SEL R138, R139, R146, P0 ;  /* 0x000000928b8a7207 */ /* 0x000fe40000000000 */
[----:B------:R-:W-:Y:S02]  /*db10*/  IADD3 R79, P3, R34, 0x8020, RZ ;  /* 0x00008020224f7810 */ /* 0x000fe40007f7e0ff */
[----:B----4-:R-:W-:Y:S02]  /*db20*/  SEL R141, R25, R28, P0 ;  /* 0x0000001c198d7207 */ /* 0x010fe40000000000 */
[----:B------:R-:W-:Y:S02]  /*db30*/  SEL R139, R28, R25, P0 ;  /* 0x000000191c8b7207 */ /* 0x000fe40000000000 */
[----:B--2---:R-:W-:-:S02]  /*db40*/  SEL R132, R29, R130, P0 ;  /* 0x000000821d847207 */ /* 0x004fc40000000000 */
[----:B------:R-:W-:Y:S02]  /*db50*/  SEL R128, R126, R69, P0 ;  /* 0x000000457e807207 */ /* 0x000fe40000000000 */
[----:B------:R-:W-:Y:S02]  /*db60*/  IADD3 R83, P4, R34, 0x8000, RZ ;  /* 0x0000800022537810 */ /* 0x000fe40007f9e0ff */
[----:B------:R-:W-:Y:S02]  /*db70*/  SEL R130, R130, R29, P0 ;  /* 0x0000001d82827207 */ /* 0x000fe40000000000 */
[----:B------:R-:W-:Y:S02]  /*db80*/  SEL R133, R152, R153, P0 ;  /* 0x0000009998857207 */ /* 0x000fe40000000000 */
[----:B------:R-:W-:Y:S02]  /*db90*/  SEL R131, R153, R152, P0 ;  /* 0x0000009899837207 */ /* 0x000fe40000000000 */
[----:B------:R-:W-:-:S02]  /*dba0*/  SEL R126, R69, R126, P0 ;  /* 0x0000007e457e7207 */ /* 0x000fc40000000000 */
[----:B------:R-:W-:Y:S02]  /*dbb0*/  SEL R129, R72, R63, P0 ;  /* 0x0000003f48817207 */ /* 0x000fe40000000000 */
[----:B------:R-:W-:Y:S02]  /*dbc0*/  SEL R127, R63, R72, P0 ;  /* 0x000000483f7f7207 */ /* 0x000fe40000000000 */
[----:B------:R-:W-:Y:S02]  /*dbd0*/  LOP3.LUT R70, R71, 0x380, RZ, 0xc0, !PT ;  /* 0x0000038047467812 */ /* 0x000fe400078ec0ff */
[----:B------:R-:W-:Y:S02]  /*dbe0*/  LOP3.LUT R74, R75, 0x380, RZ, 0xc0, !PT ;  /* 0x000003804b4a7812 */ /* 0x000fe400078ec0ff */
[----:B------:R-:W-:Y:S02]  /*dbf0*/  MOV R60, R26 ;  /* 0x0000001a003c7202 */ /* 0x000fe40000000f00 */
[----:B------:R-:W-:-:S02]  /*dc00*/  LOP3.LUT R78, R79, 0x380, RZ, 0xc0, !PT ;  /* 0x000003804f4e7812 */ /* 0x000fc400078ec0ff */
[----:B------:R-:W-:Y:S02]  /*dc10*/  MOV R56, R30 ;  /* 0x0000001e00387202 */ /* 0x000fe40000000f00 */
[----:B------:R-:W-:Y:S02]  /*dc20*/  F2FP.BF16.F32.PACK_AB R24, R141, R140 ;  /* 0x0000008c8d18723e */ /* 0x000fe400000010ff */
[----:B------:R-:W-:Y:S02]  /*dc30*/  F2FP.BF16.F32.PACK_AB R25, R137, R136 ;  /* 0x000000888919723e */ /* 0x000fe400000010ff */
[----:B------:R-:W-:Y:S02]  /*dc40*/  F2FP.BF16.F32.PACK_AB R26, R139, R138 ;  /* 0x0000008a8b1a723e */ /* 0x000fe400000010ff */
[----:B------:R-:W-:Y:S02]  /*dc50*/  F2FP.BF16.F32.PACK_AB R27, R135, R134 ;  /* 0x00000086871b723e */ /* 0x000fe400000010ff */
[----:B------:R-:W-:-:S02]  /*dc60*/  LOP3.LUT R82, R83, 0x380, RZ, 0xc0, !PT ;  /* 0x0000038053527812 */ /* 0x000fc400078ec0ff */
[----:B------:R-:W-:Y:S02]  /*dc70*/  F2FP.BF16.F32.PACK_AB R28, R133, R132 ;  /* 0x00000084851c723e */ /* 0x000fe400000010ff */
[----:B------:R-:W-:Y:S02]  /*dc80*/  F2FP.BF16.F32.PACK_AB R29, R129, R128 ;  /* 0x00000080811d723e */ /* 0x000fe400000010ff */
[----:B------:R-:W-:Y:S02]  /*dc90*/  F2FP.BF16.F32.PACK_AB R30, R131, R130 ;  /* 0x00000082831e723e */ /* 0x000fe400000010ff */
[----:B------:R-:W-:Y:S02]  /*dca0*/  F2FP.BF16.F32.PACK_AB R31, R127, R126 ;  /* 0x0000007e7f1f723e */ /* 0x000fe400000010ff */
[----:B------:R-:W-:Y:S02]  /*dcb0*/  SHF.R.U64 R70, R70, 0x3, RZ ;  /* 0x0000000346467819 */ /* 0x000fe400000012ff */
[----:B------:R-:W-:-:S02]  /*dcc0*/  SHF.R.U64 R74, R74, 0x3, RZ ;  /* 0x000000034a4a7819 */ /* 0x000fc400000012ff */
[----:B------:R-:W-:Y:S01]  /*dcd0*/  SHF.R.U64 R78, R78, 0x3, RZ ;  /* 0x000000034e4e7819 */ /* 0x000fe200000012ff */
[----:B------:R0:W-:Y:S01]  /*dce0*/  STSM.16.M88.4 [R56], R24 ;  /* 0x0000001838007844 */ /* 0x0001e20000000200 */
[----:B------:R-:W-:Y:S02]  /*dcf0*/  SHF.R.U64 R82, R82, 0x3, RZ ;  /* 0x0000000352527819 */ /* 0x000fe400000012ff */
[----:B------:R-:W-:Y:S01]  /*dd00*/  LOP3.LUT R70, R70, R71, RZ, 0x3c, !PT ;  /* 0x0000004746467212 */ /* 0x000fe200078e3cff */
[----:B------:R1:W-:Y:S01]  /*dd10*/  STSM.16.M88.4 [R60], R28 ;  /* 0x0000001c3c007844 */ /* 0x0003e20000000200 */
[----:B------:R-:W-:Y:S01]  /*dd20*/  LOP3.LUT R74, R74, R75, RZ, 0x3c, !PT ;  /* 0x0000004b4a4a7212 */ /* 0x000fe200078e3cff */
[--C-:B------:R-:W-:Y:S01]  /*dd30*/  IMAD.X R71, RZ, RZ, R35.reuse, P1 ;  /* 0x000000ffff477224 */ /* 0x100fe200008e0623 */
[----:B------:R-:W-:Y:S01]  /*dd40*/  LOP3.LUT R78, R78, R79, RZ, 0x3c, !PT ;  /* 0x0000004f4e4e7212 */ /* 0x000fe200078e3cff */
[--C-:B------:R-:W-:Y:S01]  /*dd50*/  IMAD.X R75, RZ, RZ, R35.reuse, P2 ;  /* 0x000000ffff4b7224 */ /* 0x100fe200010e0623 */
[----:B------:R-:W-:Y:S01]  /*dd60*/  LOP3.LUT R82, R82, R83, RZ, 0x3c, !PT ;  /* 0x0000005352527212 */ /* 0x000fe200078e3cff */
[--C-:B------:R-:W-:Y:S01]  /*dd70*/  IMAD.X R79, RZ, RZ, R35.reuse, P3 ;  /* 0x000000ffff4f7224 */ /* 0x100fe200018e0623 */
[----:B------:R-:W-:Y:S01]  /*dd80*/  SEL R157, R90, R91, P0 ;  /* 0x0000005b5a9d7207 */ /* 0x000fe20000000000 */
[--C-:B------:R-:W-:Y:S01]  /*dd90*/  IMAD.X R63, RZ, RZ, R35.reuse, P6 ;  /* 0x000000ffff3f7224 */ /* 0x100fe200030e0623 */
[----:B------:R-:W-:Y:S01]  /*dda0*/  SEL R156, R91, R90, P0 ;  /* 0x0000005a5b9c7207 */ /* 0x000fe20000000000 */
[----:B------:R-:W-:Y:S01]  /*ddb0*/  IMAD.X R83, RZ, RZ, R35, P4 ;  /* 0x000000ffff537224 */ /* 0x000fe200020e0623 */
[----:B------:R-:W-:-:S02]  /*ddc0*/  IADD3 R91, P6, R34, 0x4040, RZ ;  /* 0x00004040225b7810 */ /* 0x000fc40007fde0ff */
[C---:B0-----:R-:W-:Y:S02]  /*ddd0*/  IADD3 R24, P3, R34.reuse, 0x4000, RZ ;  /* 0x0000400022187810 */ /* 0x041fe40007f7e0ff */
[C---:B-1----:R-:W-:Y:S02]  /*dde0*/  IADD3 R31, P1, R34.reuse, 0x4020, RZ ;  /* 0x00004020221f7810 */ /* 0x042fe40007f3e0ff */
[C---:B------:R-:W-:Y:S02]  /*ddf0*/  IADD3 R29, P2, R34.reuse, 0x40, RZ ;  /* 0x00000040221d7810 */ /* 0x040fe40007f5e0ff */
[----:B------:R-:W-:Y:S02]  /*de00*/  IADD3 R26, P4, R34, 0x60, RZ ;  /* 0x00000060221a7810 */ /* 0x000fe40007f9e0ff */
[----:B------:R-:W-:Y:S01]  /*de10*/  LOP3.LUT R30, R31, 0x380, RZ, 0xc0, !PT ;  /* 0x000003801f1e7812 */ /* 0x000fe200078ec0ff */
[----:B------:R-:W-:Y:S01]  /*de20*/  IMAD.X R69, RZ, RZ, R35, P5 ;  /* 0x000000ffff457224 */ /* 0x000fe200028e0623 */
[----:B------:R-:W-:-:S02]  /*de30*/  LOP3.LUT R28, R29, 0x380, RZ, 0xc0, !PT ;  /* 0x000003801d1c7812 */ /* 0x000fc400078ec0ff */
[----:B------:R-:W-:Y:S02]  /*de40*/  SEL R154, R86, R87, P0 ;  /* 0x00000057569a7207 */ /* 0x000fe40000000000 */
[----:B------:R-:W-:Y:S02]  /*de50*/  SEL R155, R87, R86, P0 ;  /* 0x00000056579b7207 */ /* 0x000fe40000000000 */
[----:B------:R-:W-:Y:S02]  /*de60*/  LOP3.LUT R25, R24, 0x380, RZ, 0xc0, !PT ;  /* 0x0000038018197812 */ /* 0x000fe400078ec0ff */
[----:B------:R-:W-:Y:S02]  /*de70*/  IADD3 R87, P5, R34, 0x4060, RZ ;  /* 0x0000406022577810 */ /* 0x000fe40007fbe0ff */
[----:B------:R-:W-:Y:S02]  /*de80*/  LOP3.LUT R90, R91, 0x380, RZ, 0xc0, !PT ;  /* 0x000003805b5a7812 */ /* 0x000fe400078ec0ff */
[----:B------:R-:W-:-:S02]  /*de90*/  LOP3.LUT R27, R26, 0x380, RZ, 0xc0, !PT ;  /* 0x000003801a1b7812 */ /* 0x000fc400078ec0ff */
[----:B------:R-:W-:Y:S02]  /*dea0*/  SHF.R.U64 R30, R30, 0x3, RZ ;  /* 0x000000031e1e7819 */ /* 0x000fe400000012ff */
[----:B------:R-:W-:Y:S02]  /*deb0*/  SHF.R.U64 R28, R28, 0x3, RZ ;  /* 0x000000031c1c7819 */ /* 0x000fe400000012ff */
[----:B------:R-:W-:Y:S02]  /*dec0*/  SHF.R.U64 R25, R25, 0x3, RZ ;  /* 0x0000000319197819 */ /* 0x000fe400000012ff */
[----:B------:R-:W-:Y:S02]  /*ded0*/  LOP3.LUT R86, R87, 0x380, RZ, 0xc0, !PT ;  /* 0x0000038057567812 */ /* 0x000fe400078ec0ff */
[----:B------:R-:W-:Y:S02]  /*dee0*/  SHF.R.U64 R90, R90, 0x3, RZ ;  /* 0x000000035a5a7819 */ /* 0x000fe400000012ff */
[----:B------:R-:W-:-:S02]  /*def0*/  SHF.R.U64 R27, R27, 0x3, RZ ;  /* 0x000000031b1b7819 */ /* 0x000fc400000012ff */
[----:B------:R-:W-:Y:S01]  /*df00*/  LOP3.LUT R30, R30, R31, RZ, 0x3c, !PT ;  /* 0x0000001f1e1e7212 */ /* 0x000fe200078e3cff */
[--C-:B------:R-:W-:Y:S01]  /*df10*/  IMAD.X R31, RZ, RZ, R35.reuse, P1 ;  /* 0x000000ffff1f7224 */ /* 0x100fe200008e0623 */
[----:B------:R-:W-:Y:S01]  /*df20*/  LOP3.LUT R28, R28, R29, RZ, 0x3c, !PT ;  /* 0x0000001d1c1c7212 */ /* 0x000fe200078e3cff */
[--C-:B------:R-:W-:Y:S01]  /*df30*/  IMAD.X R29, RZ, RZ, R35.reuse, P2 ;  /* 0x000000ffff1d7224 */ /* 0x100fe200010e0623 */
[----:B------:R-:W-:Y:S01]  /*df40*/  LOP3.LUT R24, R25, R24, RZ, 0x3c, !PT ;  /* 0x0000001819187212 */ /* 0x000fe200078e3cff */
[--C-:B------:R-:W-:Y:S01]  /*df50*/  IMAD.X R25, RZ, RZ, R35.reuse, P3 ;  /* 0x000000ffff197224 */ /* 0x100fe200018e0623 */
[----:B------:R-:W-:Y:S02]  /*df60*/  SHF.R.U64 R86, R86, 0x3, RZ ;  /* 0x0000000356567819 */ /* 0x000fe400000012ff */
[----:B------:R-:W-:Y:S01]  /*df70*/  LOP3.LUT R90, R90, R91, RZ, 0x3c, !PT ;  /* 0x0000005b5a5a7212 */ /* 0x000fe200078e3cff */
[--C-:B------:R-:W-:Y:S01]  /*df80*/  IMAD.X R91, RZ, RZ, R35.reuse, P6 ;  /* 0x000000ffff5b7224 */ /* 0x100fe200030e0623 */
[----:B------:R-:W-:Y:S01]  /*df90*/  LOP3.LUT R26, R27, R26, RZ, 0x3c, !PT ;  /* 0x0000001a1b1a7212 */ /* 0x000fe200078e3cff */
[----:B------:R-:W-:Y:S01]  /*dfa0*/  IMAD.X R27, RZ, RZ, R35, P4 ;  /* 0x000000ffff1b7224 */ /* 0x000fe200020e0623 */
[----:B------:R-:W-:-:S02]  /*dfb0*/  SEL R167, R142, R143, P0 ;  /* 0x0000008f8ea77207 */ /* 0x000fc40000000000 */
[----:B------:R-:W-:Y:S02]  /*dfc0*/  SEL R169, R150, R151, P0 ;  /* 0x0000009796a97207 */ /* 0x000fe40000000000 */
[----:B------:R-:W-:Y:S02]  /*dfd0*/  MOV R210, R68 ;  /* 0x0000004400d27202 */ /* 0x000fe40000000f00 */
[----:B------:R-:W-:Y:S02]  /*dfe0*/  SEL R143, R143, R142, P0 ;  /* 0x0000008e8f8f7207 */ /* 0x000fe40000000000 */
[----:B------:R-:W-:Y:S01]  /*dff0*/  SEL R151, R151, R150, P0 ;  /* 0x0000009697977207 */ /* 0x000fe20000000000 */
[----:B------:R-:W-:Y:S01]  /*e000*/  SHFL.IDX PT, R142, R64, R4, 0x1c1f ;  /* 0x001c1f04408e7589 */ /* 0x000fe200000e0000 */
[----:B------:R-:W-:Y:S02]  /*e010*/  MOV R68, R30 ;  /* 0x0000001e00447202 */ /* 0x000fe40000000f00 */
[----:B------:R-:W-:Y:S01]  /*e020*/  LOP3.LUT R86, R86, R87, RZ, 0x3c, !PT ;  /* 0x0000005756567212 */ /* 0x000fe200078e3cff */
        /* <DEDUP_REMOVED lines=8> */
[----:B------:R-:W-:Y:S02]  /*e0b0*/  MOV R180, R82 ;  /* 0x0000005200b47202 */ /* 0x000fe40000000f00 */
[----:B------:R-:W-:Y:S01]  /*e0c0*/  MOV R76, R90 ;  /* 0x0000005a004c7202 */ /* 0x000fe20000000f00 */
[----:B------:R-:W-:Y:S01]  /*e0d0*/  SHFL.IDX PT, R64, R84, R168, 0x1c1f ;  /* 0x001c1fa854407589 */ /* 0x000fe200000e0000 */
[----:B------:R-:W-:Y:S02]  /*e0e0*/  MOV R60, R26 ;  /* 0x0000001a003c7202 */ /* 0x000fe40000000f00 */
[----:B------:R-:W-:Y:S01]  /*e0f0*/  MOV R208, R70 ;  /* 0x0000004600d07202 */ /* 0x000fe20000000f00 */
[----:B------:R-:W-:Y:S01]  /*e100*/  SHFL.IDX PT, R63, R6, R4, 0x1c1f ;  /* 0x001c1f04063f7589 */ /* 0x000fe200000e0000 */
[----:B------:R-:W-:-:S03]  /*e110*/  MOV R211, R66 ;  /* 0x0000004200d37202 */ /* 0x000fc60000000f00 */
[----:B------:R-:W-:Y:S01]  /*e120*/  SHFL.IDX PT, R9, R40, R4, 0x1c1f ;  /* 0x001c1f0428097589 */ /* 0x000fe200000e0000 */
[----:B------:R-:W-:-:S03]  /*e130*/  MOV R182, R74 ;  /* 0x0000004a00b67202 */ /* 0x000fc60000000f00 */
[----:B------:R-:W-:Y:S04]  /*e140*/  SHFL.IDX PT, R150, R73, R4, 0x1c1f ;  /* 0x001c1f0449967589 */ /* 0x000fe800000e0000 */
[----:B------:R-:W-:Y:S04]  /*e150*/  SHFL.IDX PT, R49, R38, R4, 0x1c1f ;  /* 0x001c1f0426317589 */ /* 0x000fe800000e0000 */
[----:B------:R-:W-:Y:S04]  /*e160*/  SHFL.IDX PT, R25, R99, R4, 0x1c1f ;  /* 0x001c1f0463197589 */ /* 0x000fe800000e0000 */
[----:B------:R-:W0:Y:S01]  /*e170*/  SHFL.IDX PT, R84, R42, R168, 0x1c1f ;  /* 0x001c1fa82a547589 */ /* 0x000e2200000e0000 */
        /* <DEDUP_REMOVED lines=10> */
[----:B------:R-:W2:Y:S04]  /*e220*/  SHFL.IDX PT, R83, R113, R168, 0x1c1f ;  /* 0x001c1fa871537589 */ /* 0x000ea800000e0000 */
        /* <DEDUP_REMOVED lines=8> */
[----:B------:R-:W4:Y:S01]  /*e2b0*/  SHFL.IDX PT, R89, R89, R168, 0x1c1f ;  /* 0x001c1fa859597589 */ /* 0x000f2200000e0000 */
        /* <DEDUP_REMOVED lines=8> */
[----:B------:R-:W5:Y:S04]  /*e340*/  SHFL.IDX PT, R107, R50, R168, 0x1c1f ;  /* 0x001c1fa8326b7589 */ /* 0x000f6800000e0000 */
[----:B------:R-:W5:Y:S04]  /*e350*/  SHFL.IDX PT, R51, R105, R168, 0x1c1f ;  /* 0x001c1fa869337589 */ /* 0x000f6800000e0000 */
[----:B------:R-:W5:Y:S04]  /*e360*/  SHFL.IDX PT, R46, R121, R168, 0x1c1f ;  /* 0x001c1fa8792e7589 */ /* 0x000f6800000e0000 */
[----:B------:R-:W-:Y:S04]  /*e370*/  SHFL.IDX PT, R66, R5, R4, 0x1c1f ;  /* 0x001c1f0405427589 */ /* 0x000fe800000e0000 */
[----:B------:R-:W-:Y:S04]  /*e380*/  SHFL.IDX PT, R24, R13, R4, 0x1c1f ;  /* 0x001c1f040d187589 */ /* 0x000fe800000e0000 */
[----:B------:R-:W-:Y:S04]  /*e390*/  SHFL.IDX PT, R37, R37, R4, 0x1c1f ;  /* 0x001c1f0425257589 */ /* 0x000fe800000e0000 */
[----:B------:R-:W-:Y:S04]  /*e3a0*/  SHFL.IDX PT, R47, R47, R4, 0x1c1f ;  /* 0x001c1f042f2f7589 */ /* 0x000fe800000e0000 */
[----:B------:R-:W-:Y:S04]  /*e3b0*/  SHFL.IDX PT, R35, R154, R4, 0x1c1f ;  /* 0x001c1f049a237589 */ /* 0x000fe800000e0000 */
[----:B------:R-:W5:Y:S04]  /*e3c0*/  SHFL.IDX PT, R178, R178, R168, 0x1c1f ;  /* 0x001c1fa8b2b27589 */ /* 0x000f6800000e0000 */
[----:B------:R-:W-:Y:S04]  /*e3d0*/  SHFL.IDX PT, R170, R170, R168, 0x1c1f ;  /* 0x001c1fa8aaaa7589 */ /* 0x000fe800000e0000 */
[----:B------:R-:W-:Y:S04]  /*e3e0*/  SHFL.IDX PT, R41, R96, R168, 0x1c1f ;  /* 0x001c1fa860297589 */ /* 0x000fe800000e0000 */
[----:B------:R-:W-:Y:S04]  /*e3f0*/  SHFL.IDX PT, R74, R148, R168, 0x1c1f ;  /* 0x001c1fa8944a7589 */ /* 0x000fe800000e0000 */
[----:B------:R-:W5:Y:S04]  /*e400*/  SHFL.IDX PT, R80, R54, R168, 0x1c1f ;  /* 0x001c1fa836507589 */ /* 0x000f6800000e0000 */
[----:B------:R-:W5:Y:S04]  /*e410*/  SHFL.IDX PT, R42, R155, R168, 0x1c1f ;  /* 0x001c1fa89b2a7589 */ /* 0x000f6800000e0000 */
[----:B------:R-:W-:Y:S04]  /*e420*/  SHFL.IDX PT, R21, R21, R4, 0x1c1f ;  /* 0x001c1f0415157589 */ /* 0x000fe800000e0000 */
[----:B------:R-:W-:Y:S04]  /*e430*/  SHFL.IDX PT, R20, R45, R4, 0x1c1f ;  /* 0x001c1f042d147589 */ /* 0x000fe800000e0000 */
[----:B------:R-:W5:Y:S04]  /*e440*/  SHFL.IDX PT, R177, R177, R168, 0x1c1f ;  /* 0x001c1fa8b1b17589 */ /* 0x000f6800000e0000 */
[----:B------:R-:W-:Y:S04]  /*e450*/  SHFL.IDX PT, R86, R12, R168, 0x1c1f ;  /* 0x001c1fa80c567589 */ /* 0x000fe800000e0000 */
[----:B------:R-:W-:Y:S04]  /*e460*/  SHFL.IDX PT, R14, R112, R168, 0x1c1f ;  /* 0x001c1fa8700e7589 */ /* 0x000fe800000e0000 */
[----:B------:R-:W5:Y:S04]  /*e470*/  SHFL.IDX PT, R148, R102, R168, 0x1c1f ;  /* 0x001c1fa866947589 */ /* 0x000f6800000e0000 */
[----:B------:R-:W5:Y:S04]  /*e480*/  SHFL.IDX PT, R15, R15, R4, 0x1c1f ;  /* 0x001c1f040f0f7589 */ /* 0x000f6800000e0000 */
[----:B------:R-:W-:Y:S04]  /*e490*/  SHFL.IDX PT, R5, R53, R4, 0x1c1f ;  /* 0x001c1f0435057589 */ /* 0x000fe800000e0000 */
[----:B------:R0:W5:Y:S04]  /*e4a0*/  SHFL.IDX PT, R12, R116, R168, 0x1c1f ;  /* 0x001c1fa8740c7589 */ /* 0x00016800000e0000 */
[----:B------:R-:W-:Y:S04]  /*e4b0*/  SHFL.IDX PT, R59, R7, R4, 0x1c1f ;  /* 0x001c1f04073b7589 */ /* 0x000fe800000e0000 */
[----:B------:R-:W-:Y:S04]  /*e4c0*/  SHFL.IDX PT, R33, R33, R4, 0x1c1f ;  /* 0x001c1f0421217589 */ /* 0x000fe800000e0000 */
[----:B------:R-:W-:Y:S04]  /*e4d0*/  SHFL.IDX PT, R13, R111, R4, 0x1c1f ;  /* 0x001c1f046f0d7589 */ /* 0x000fe800000e0000 */
[----:B------:R-:W5:Y:S04]  /*e4e0*/  SHFL.IDX PT, R175, R175, R168, 0x1c1f ;  /* 0x001c1fa8afaf7589 */ /* 0x000f6800000e0000 */
[----:B------:R-:W5:Y:S04]  /*e4f0*/  SHFL.IDX PT, R45, R88, R168, 0x1c1f ;  /* 0x001c1fa8582d7589 */ /* 0x000f6800000e0000 */
[----:B------:R-:W-:Y:S04]  /*e500*/  SHFL.IDX PT, R53, R120, R168, 0x1c1f ;  /* 0x001c1fa878357589 */ /* 0x000fe800000e0000 */
[----:B------:R-:W-:Y:S04]  /*e510*/  SHFL.IDX PT, R62, R52, R168, 0x1c1f ;  /* 0x001c1fa8343e7589 */ /* 0x000fe800000e0000 */
[----:B------:R1:W5:Y:S04]  /*e520*/  SHFL.IDX PT, R54, R114, R168, 0x1c1f ;  /* 0x001c1fa872367589 */ /* 0x00036800000e0000 */
[----:B------:R-:W-:Y:S04]  /*e530*/  SHFL.IDX PT, R7, R44, R4, 0x1c1f ;  /* 0x001c1f042c077589 */ /* 0x000fe800000e0000 */
[----:B------:R-:W-:Y:S04]  /*e540*/  SHFL.IDX PT, R159, R159, R4, 0x1c1f ;  /* 0x001c1f049f9f7589 */ /* 0x000fe800000e0000 */
[----:B------:R-:W5:Y:S04]  /*e550*/  SHFL.IDX PT, R55, R108, R168, 0x1c1f ;  /* 0x001c1fa86c377589 */ /* 0x000f6800000e0000 */
[----:B------:R-:W5:Y:S04]  /*e560*/  SHFL.IDX PT, R52, R118, R168, 0x1c1f ;  /* 0x001c1fa876347589 */ /* 0x000f6800000e0000 */
        /* <DEDUP_REMOVED lines=20> */
[----:B------:R2:W5:Y:S04]  /*e6b0*/  SHFL.IDX PT, R153, R100, R168, 0x1c1f ;  /* 0x001c1fa864997589 */ /* 0x00056800000e0000 */
[----:B------:R-:W-:Y:S04]  /*e6c0*/  SHFL.IDX PT, R4, R124, R168, 0x1c1f ;  /* 0x001c1fa87c047589 */ /* 0x000fe800000e0000 */
[----:B------:R-:W5:Y:S04]  /*e6d0*/  SHFL.IDX PT, R144, R110, R168, 0x1c1f ;  /* 0x001c1fa86e907589 */ /* 0x000f6800000e0000 */
[----:B------:R-:W-:Y:S04]  /*e6e0*/  SHFL.IDX PT, R124, R57, R168, 0x1c1f ;  /* 0x001c1fa8397c7589 */ /* 0x000fe800000e0000 */
[----:B------:R-:W5:Y:S04]  /*e6f0*/  SHFL.IDX PT, R57, R122, R168, 0x1c1f ;  /* 0x001c1fa87a397589 */ /* 0x000f6800000e0000 */
[----:B------:R-:W5:Y:S04]  /*e700*/  SHFL.IDX PT, R173, R173, R168, 0x1c1f ;  /* 0x001c1fa8adad7589 */ /* 0x000f6800000e0000 */
[----:B------:R-:W-:Y:S04]  /*e710*/  SHFL.IDX PT, R79, R61, R168, 0x1c1f ;  /* 0x001c1fa83d4f7589 */ /* 0x000fe800000e0000 */
[----:B------:R-:W5:Y:S01]  /*e720*/  SHFL.IDX PT, R61, R115, R168, 0x1c1f ;  /* 0x001c1fa8733d7589 */ /* 0x000f6200000e0000 */
[----:B0-----:R-:W-:-:S02]  /*e730*/  SEL R116, R49, R84, P0 ;  /* 0x0000005431747207 */ /* 0x001fc40000000000 */
[----:B-1----:R-:W-:Y:S01]  /*e740*/  SEL R114, R84, R49, P0 ;  /* 0x0000003154727207 */ /* 0x002fe20000000000 */
[----:B------:R0:W-:Y:S01]  /*e750*/  SHFL.IDX PT, R44, R92, R168, 0x1c1f ;  /* 0x001c1fa85c2c7589 */ /* 0x0001e200000e0000 */
[----:B--2---:R-:W-:Y:S02]  /*e760*/  SEL R100, R40, R99, P0 ;  /* 0x0000006328647207 */ /* 0x004fe40000000000 */
[----:B------:R-:W-:Y:S01]  /*e770*/  SEL R84, R82, R83, P0 ;  /* 0x0000005352547207 */ /* 0x000fe20000000000 */
[----:B------:R-:W1:Y:S01]  /*e780*/  SHFL.IDX PT, R50, R145, R168, 0x1c1f ;  /* 0x001c1fa891327589 */ /* 0x000e6200000e0000 */
[----:B---3--:R-:W-:-:S03]  /*e790*/  SEL R125, R169, R85, P0 ;  /* 0x00000055a97d7207 */ /* 0x008fc60000000000 */
[----:B------:R2:W-:Y:S01]  /*e7a0*/  SHFL.IDX PT, R155, R98, R168, 0x1c1f ;  /* 0x001c1fa8629b7589 */ /* 0x0005e200000e0000 */
[----:B----4-:R-:W-:Y:S02]  /*e7b0*/  SEL R101, R93, R89, P0 ;  /* 0x000000595d657207 */ /* 0x010fe40000000000 */
[----:B0-----:R-:W-:Y:S01]  /*e7c0*/  SEL R92, R90, R91, P0 ;  /* 0x0000005b5a5c7207 */ /* 0x001fe20000000000 */
[----:B------:R0:W3:Y:S01]  /*e7d0*/  SHFL.IDX PT, R145, R106, R168, 0x1c1f ;  /* 0x001c1fa86a917589 */ /* 0x0000e200000e0000 */
[----:B------:R-:W-:Y:S02]  /*e7e0*/  SEL R90, R91, R90, P0 ;  /* 0x0000005a5b5a7207 */ /* 0x000fe40000000000 */
[----:B------:R-:W-:Y:S01]  /*e7f0*/  SEL R82, R83, R82, P0 ;  /* 0x0000005253527207 */ /* 0x000fe20000000000 */
[----:B------:R4:W3:Y:S01]  /*e800*/  SHFL.IDX PT, R147, R123, R168, 0x1c1f ;  /* 0x001c1fa87b937589 */ /* 0x0008e200000e0000 */
[----:B--2---:R-:W-:Y:S02]  /*e810*/  SEL R98, R99, R40, P0 ;  /* 0x0000002863627207 */ /* 0x004fe40000000000 */
[----:B------:R-:W-:Y:S01]  /*e820*/  SEL R99, R89, R93, P0 ;  /* 0x0000005d59637207 */ /* 0x000fe20000000000 */
[----:B------:R-:W-:Y:S01]  /*e830*/  SHFL.IDX PT, R164, R94, R168, 0x1c1f ;  /* 0x001c1fa85ea47589 */ /* 0x000fe200000e0000 */
[----:B-----5:R-:W-:-:S02]  /*e840*/  SEL R108, R43, R107, P0 ;  /* 0x0000006b2b6c7207 */ /* 0x020fc40000000000 */
[----:B0-----:R-:W-:Y:S02]  /*e850*/  SEL R106, R107, R43, P0 ;  /* 0x0000002b6b6a7207 */ /* 0x001fe40000000000 */
[----:B----4-:R-:W-:Y:S01]  /*e860*/  SEL R123, R85, R169, P0 ;  /* 0x000000a9557b7207 */ /* 0x010fe20000000000 */
[----:B------:R-:W0:Y:S01]  /*e870*/  SHFL.IDX PT, R156, R156, R168, 0x1c1f ;  /* 0x001c1fa89c9c7589 */ /* 0x000e2200000e0000 */
[----:B------:R-:W-:Y:S02]  /*e880*/  SEL R93, R39, R51, P0 ;  /* 0x00000033275d7207 */ /* 0x000fe40000000000 */
[----:B------:R-:W-:Y:S01]  /*e890*/  SEL R91, R51, R39, P0 ;  /* 0x00000027335b7207 */ /* 0x000fe20000000000 */
[----:B------:R2:W-:Y:S01]  /*e8a0*/  SHFL.IDX PT, R151, R119, R168, 0x1c1f ;  /* 0x001c1fa877977589 */ /* 0x0005e200000e0000 */
[----:B------:R-:W-:Y:S02]  /*e8b0*/  SEL R89, R10, R65, P0 ;  /* 0x000000410a597207 */ /* 0x000fe40000000000 */
[----:B------:R-:W-:-:S02]  /*e8c0*/  SEL R87, R65, R10, P0 ;  /* 0x0000000a41577207 */ /* 0x000fc40000000000 */
[----:B------:R-:W-:Y:S02]  /*e8d0*/  SEL R85, R38, R46, P0 ;  /* 0x0000002e26557207 */ /* 0x000fe40000000000 */
[----:B------:R-:W-:Y:S01]  /*e8e0*/  SEL R83, R46, R38, P0 ;  /* 0x000000262e537207 */ /* 0x000fe20000000000 */
[----:B------:R4:W5:Y:S01]  /*e8f0*/  SHFL.IDX PT, R152, R104, R168, 0x1c1f ;  /* 0x001c1fa868987589 */ /* 0x00096200000e0000 */
        /* <DEDUP_REMOVED lines=11> */
[----:B--2---:R-:W-:Y:S02]  /*e9b0*/  SEL R119, R177, R63, P0 ;  /* 0x0000003fb1777207 */ /* 0x004fe40000000000 */
        /* <DEDUP_REMOVED lines=18> */
[----:B------:R-:W-:Y:S01]  /*eae0*/  SEL R10, R8, R53, P0 ;  /* 0x00000035080a7207 */ /* 0x000fe20000000000 */
[----:B------:R-:W-:Y:S01]  /*eaf0*/  SHFL.IDX PT, R122, R143, R168, 0x1c1f ;  /* 0x001c1fa88f7a7589 */ /* 0x000fe200000e0000 */
[----:B------:R-:W-:Y:S02]  /*eb00*/  SEL R33, R7, R55, P0 ;  /* 0x0000003707217207 */ /* 0x000fe40000000000 */
[----:B------:R-:W-:Y:S01]  /*eb10*/  SEL R31, R55, R7, P0 ;  /* 0x00000007371f7207 */ /* 0x000fe20000000000 */
[----:B------:R-:W2:Y:S01]  /*eb20*/  SHFL.IDX PT, R163, R163, R168, 0x1c1f ;  /* 0x001c1fa8a3a37589 */ /* 0x000ea200000e0000 */
[----:B------:R-:W-:-:S02]  /*eb30*/  SEL R15, R159, R52, P0 ;  /* 0x000000349f0f7207 */ /* 0x000fc40000000000 */
[----:B------:R-:W-:Y:S02]  /*eb40*/  SEL R13, R52, R159, P0 ;  /* 0x0000009f340d7207 */ /* 0x000fe40000000000 */
[----:B------:R-:W-:Y:S01]  /*eb50*/  SEL R8, R53, R8, P0 ;  /* 0x0000000835087207 */ /* 0x000fe20000000000 */
[----:B------:R-:W2:Y:S01]  /*eb60*/  SHFL.IDX PT, R165, R183, R168, 0x1c1f ;  /* 0x001c1fa8b7a57589 */ /* 0x000ea200000e0000 */
[----:B------:R-:W-:Y:S02]  /*eb70*/  F2FP.BF16.F32.PACK_AB R52, R121, R120 ;  /* 0x000000787934723e */ /* 0x000fe400000010ff */
[----:B------:R-:W-:Y:S02]  /*eb80*/  F2FP.BF16.F32.PACK_AB R53, R117, R116 ;  /* 0x000000747535723e */ /* 0x000fe400000010ff */
[----:B------:R-:W-:Y:S02]  /*eb90*/  F2FP.BF16.F32.PACK_AB R54, R119, R118 ;  /* 0x000000767736723e */ /* 0x000fe400000010ff */
[----:B------:R-:W-:-:S02]  /*eba0*/  F2FP.BF16.F32.PACK_AB R55, R115, R114 ;  /* 0x000000727337723e */ /* 0x000fc400000010ff */
[----:B------:R-:W-:Y:S02]  /*ebb0*/  SEL R112, R59, R176, P0 ;  /* 0x000000b03b707207 */ /* 0x000fe40000000000 */
[----:B------:R-:W-:Y:S02]  /*ebc0*/  SEL R110, R176, R59, P0 ;  /* 0x0000003bb06e7207 */ /* 0x000fe40000000000 */
[----:B----4-:R-:W-:Y:S02]  /*ebd0*/  SEL R104, R29, R174, P0 ;  /* 0x000000ae1d687207 */ /* 0x010fe40000000000 */
        /* <DEDUP_REMOVED lines=12> */
[----:B------:R-:W-:Y:S02]  /*eca0*/  F2FP.BF16.F32.PACK_AB R58, R111, R110 ;  /* 0x0000006e6f3a723e */ /* 0x000fe400000010ff */
[----:B------:R-:W-:Y:S02]  /*ecb0*/  F2FP.BF16.F32.PACK_AB R59, R107, R106 ;  /* 0x0000006a6b3b723e */ /* 0x000fe400000010ff */
[----:B------:R-:W-:Y:S02]  /*ecc0*/  F2FP.BF16.F32.PACK_AB R57, R109, R108 ;  /* 0x0000006c6d39723e */ /* 0x000fe400000010ff */
[----:B----4-:R-:W-:-:S02]  /*ecd0*/  F2FP.BF16.F32.PACK_AB R56, R113, R112 ;  /* 0x000000707138723e */ /* 0x010fc400000010ff */
[----:B------:R-:W-:Y:S02]  /*ece0*/  SEL R105, R28, R173, P0 ;  /* 0x000000ad1c697207 */ /* 0x000fe40000000000 */
[----:B------:R-:W-:Y:S01]  /*ecf0*/  SEL R103, R173, R28, P0 ;  /* 0x0000001cad677207 */ /* 0x000fe20000000000 */
[----:B------:R4:W-:Y:S01]  /*ed00*/  STSM.16.M88.4 [R60], R56 ;  /* 0x000000383c007844 */ /* 0x0009e20000000200 */
        /* <DEDUP_REMOVED lines=8> */
[----:B----4-:R-:W-:Y:S02]  /*ed90*/  F2FP.BF16.F32.PACK_AB R60, R105, R104 ;  /* 0x00000068693c723e */ /* 0x010fe400000010ff */
[----:B------:R-:W-:-:S02]  /*eda0*/  F2FP.BF16.F32.PACK_AB R54, R95, R94 ;  /* 0x0000005e5f36723e */ /* 0x000fc400000010ff */
[----:B------:R-:W-:Y:S02]  /*edb0*/  F2FP.BF16.F32.PACK_AB R55, R91, R90 ;  /* 0x0000005a5b37723e */ /* 0x000fe400000010ff */
[----:B------:R-:W-:Y:S02]  /*edc0*/  F2FP.BF16.F32.PACK_AB R53, R93, R92 ;  /* 0x0000005c5d35723e */ /* 0x000fe400000010ff */
[----:B------:R-:W-:Y:S02]  /*edd0*/  SEL R81, R32, R64, P0 ;  /* 0x0000004020517207 */ /* 0x000fe40000000000 */
[----:B------:R-:W-:Y:S02]  /*ede0*/  SEL R67, R64, R32, P0 ;  /* 0x0000002040437207 */ /* 0x000fe40000000000 */
[----:B-1----:R-:W-:Y:S01]  /*edf0*/  SEL R64, R149, R50, P0 ;  /* 0x0000003295407207 */ /* 0x002fe20000000000 */
[----:B------:R-:W-:Y:S01]  /*ee00*/  STSM.16.M88.4 [R69], R60 ;  /* 0x0000003c45007844 */ /* 0x000fe20000000200 */
[----:B------:R-:W-:-:S02]  /*ee10*/  SEL R50, R50, R149, P0 ;  /* 0x0000009532327207 */ /* 0x000fc40000000000 */
[----:B---3--:R-:W-:Y:S01]  /*ee20*/  SEL R28, R26, R145, P0 ;  /* 0x000000911a1c7207 */ /* 0x008fe20000000000 */
[----:B------:R1:W-:Y:S01]  /*ee30*/  STSM.16.M88.4 [R68], R52 ;  /* 0x0000003444007844 */ /* 0x0003e20000000200 */
[----:B------:R-:W-:Y:S02]  /*ee40*/  SEL R26, R145, R26, P0 ;  /* 0x0000001a911a7207 */ /* 0x000fe40000000000 */
[----:B------:R-:W-:Y:S02]  /*ee50*/  SEL R149, R71, R147, P0 ;  /* 0x0000009347957207 */ /* 0x000fe40000000000 */
[----:B------:R-:W-:Y:S02]  /*ee60*/  SEL R49, R36, R44, P0 ;  /* 0x0000002c24317207 */ /* 0x000fe40000000000 */
[----:B------:R-:W-:Y:S02]  /*ee70*/  SEL R47, R44, R36, P0 ;  /* 0x000000242c2f7207 */ /* 0x000fe40000000000 */
[----:B------:R-:W-:-:S02]  /*ee80*/  SEL R145, R70, R124, P0 ;  /* 0x0000007c46917207 */ /* 0x000fc40000000000 */
[----:B------:R-:W-:Y:S02]  /*ee90*/  SEL R143, R124, R70, P0 ;  /* 0x000000467c8f7207 */ /* 0x000fe40000000000 */
[----:B------:R-:W-:Y:S02]  /*eea0*/  SEL R147, R147, R71, P0 ;  /* 0x0000004793937207 */ /* 0x000fe40000000000 */
[----:B0-----:R-:W-:Y:S02]  /*eeb0*/  SEL R44, R157, R156, P0 ;  /* 0x0000009c9d2c7207 */ /* 0x001fe40000000000 */
[----:B------:R-:W-:Y:S02]  /*eec0*/  SEL R42, R156, R157, P0 ;  /* 0x0000009d9c2a7207 */ /* 0x000fe40000000000 */
[----:B------:R-:W-:Y:S02]  /*eed0*/  SEL R45, R158, R164, P0 ;  /* 0x000000a49e2d7207 */ /* 0x000fe40000000000 */
[----:B------:R-:W-:-:S02]  /*eee0*/  SEL R43, R164, R158, P0 ;  /* 0x0000009ea42b7207 */ /* 0x000fc40000000000 */
[----:B------:R-:W-:Y:S02]  /*eef0*/  SEL R36, R34, R155, P0 ;  /* 0x0000009b22247207 */ /* 0x000fe40000000000 */
[----:B-1----:R-:W-:Y:S02]  /*ef00*/  F2FP.BF16.F32.PACK_AB R68, R89, R88 ;  /* 0x000000585944723e */ /* 0x002fe400000010ff */
[----:B------:R-:W-:Y:S02]  /*ef10*/  F2FP.BF16.F32.PACK_AB R70, R87, R86 ;  /* 0x000000565746723e */ /* 0x000fe400000010ff */
[----:B------:R-:W-:Y:S02]  /*ef20*/  F2FP.BF16.F32.PACK_AB R71, R83, R82 ;  /* 0x000000525347723e */ /* 0x000fe400000010ff */
[----:B------:R-:W-:Y:S02]  /*ef30*/  F2FP.BF16.F32.PACK_AB R69, R85, R84 ;  /* 0x000000545545723e */ /* 0x000fe400000010ff */
[----:B------:R-:W-:-:S02]  /*ef40*/  SEL R34, R155, R34, P0 ;  /* 0x000000229b227207 */ /* 0x000fc40000000000 */
[----:B-----5:R-:W-:Y:S02]  /*ef50*/  SEL R32, R30, R152, P0 ;  /* 0x000000981e207207 */ /* 0x020fe40000000000 */
[----:B------:R-:W-:Y:S02]  /*ef60*/  SEL R30, R152, R30, P0 ;  /* 0x0000001e981e7207 */ /* 0x000fe40000000000 */
[----:B------:R-:W-:Y:S02]  /*ef70*/  F2FP.BF16.F32.PACK_AB R52, R81, R80 ;  /* 0x000000505134723e */ /* 0x000fe400000010ff */
[----:B------:R-:W-:Y:S02]  /*ef80*/  F2FP.BF16.F32.PACK_AB R54, R67, R66 ;  /* 0x000000424336723e */ /* 0x000fe400000010ff */
[----:B------:R-:W-:Y:S02]  /*ef90*/  F2FP.BF16.F32.PACK_AB R55, R51, R50 ;  /* 0x000000323337723e */ /* 0x000fe400000010ff */
[----:B------:R-:W-:Y:S01]  /*efa0*/  F2FP.BF16.F32.PACK_AB R53, R65, R64 ;  /* 0x000000404135723e */ /* 0x000fe200000010ff */
[----:B------:R0:W-:Y:S01]  /*efb0*/  STSM.16.M88.4 [R76], R68 ;  /* 0x000000444c007844 */ /* 0x0001e20000000200 */
        /* <DEDUP_REMOVED lines=8> */
[----:B--2---:R-:W-:Y:S02]  /*f040*/  SEL R156, R154, R163, P0 ;  /* 0x000000a39a9c7207 */ /* 0x004fe40000000000 */
[----:B------:R-:W-:Y:S02]  /*f050*/  SEL R157, R75, R122, P0 ;  /* 0x0000007a4b9d7207 */ /* 0x000fe40000000000 */
[----:B------:R-:W-:Y:S02]  /*f060*/  SEL R155, R122, R75, P0 ;  /* 0x0000004b7a9b7207 */ /* 0x000fe40000000000 */
[----:B------:R-:W-:Y:S02]  /*f070*/  SEL R160, R161, R160, P0 ;  /* 0x000000a0a1a07207 */ /* 0x000fe40000000000 */
[----:B------:R-:W-:-:S02]  /*f080*/  F2FP.BF16.F32.PACK_AB R60, R41, R40 ;  /* 0x00000028293c723e */ /* 0x000fc400000010ff */
[----:B------:R-:W-:Y:S02]  /*f090*/  F2FP.BF16.F32.PACK_AB R62, R39, R38 ;  /* 0x00000026273e723e */ /* 0x000fe400000010ff */
[----:B------:R-:W-:Y:S02]  /*f0a0*/  F2FP.BF16.F32.PACK_AB R63, R35, R34 ;  /* 0x00000022233f723e */ /* 0x000fe400000010ff */
[----:B------:R-:W-:Y:S02]  /*f0b0*/  F2FP.BF16.F32.PACK_AB R61, R37, R36 ;  /* 0x00000024253d723e */ /* 0x000fe400000010ff */
[----:B------:R-:W-:Y:S02]  /*f0c0*/  SEL R150, R79, R150, P0 ;  /* 0x000000964f967207 */ /* 0x000fe40000000000 */
[----:B------:R-:W-:Y:S02]  /*f0d0*/  SEL R153, R77, R78, P0 ;  /* 0x0000004e4d997207 */ /* 0x000fe40000000000 */
[----:B------:R-:W-:-:S02]  /*f0e0*/  SEL R151, R78, R77, P0 ;  /* 0x0000004d4e977207 */ /* 0x000fc40000000000 */
[----:B------:R-:W-:Y:S02]  /*f0f0*/  SEL R154, R163, R154, P0 ;  /* 0x0000009aa39a7207 */ /* 0x000fe40000000000 */
[----:B------:R-:W-:Y:S02]  /*f100*/  SEL R159, R73, R74, P0 ;  /* 0x0000004a499f7207 */ /* 0x000fe40000000000 */
[----:B0-----:R-:W-:Y:S02]  /*f110*/  F2FP.BF16.F32.PACK_AB R68, R33, R32 ;  /* 0x000000202144723e */ /* 0x001fe400000010ff */
[----:B------:R-:W-:Y:S02]  /*f120*/  F2FP.BF16.F32.PACK_AB R70, R31, R30 ;  /* 0x0000001e1f46723e */ /* 0x000fe400000010ff */
[----:B------:R-:W-:Y:S02]  /*f130*/  F2FP.BF16.F32.PACK_AB R71, R27, R26 ;  /* 0x0000001a1b47723e */ /* 0x000fe400000010ff */
[----:B------:R-:W-:-:S02]  /*f140*/  F2FP.BF16.F32.PACK_AB R69, R29, R28 ;  /* 0x0000001c1d45723e */ /* 0x000fc400000010ff */
[----:B------:R-:W-:Y:S02]  /*f150*/  SEL R161, R74, R73, P0 ;  /* 0x000000494aa17207 */ /* 0x000fe40000000000 */
[----:B------:R-:W-:Y:S02]  /*f160*/  SEL R124, R72, R165, P0 ;  /* 0x000000a5487c7207 */ /* 0x000fe40000000000 */
[----:B------:R-:W-:Y:S01]  /*f170*/  SEL R122, R165, R72, P0 ;  /* 0x00000048a57a7207 */ /* 0x000fe20000000000 */
[----:B------:R0:W-:Y:S01]  /*f180*/  STSM.16.M88.4 [R179], R52 ;  /* 0x00000034b3007844 */ /* 0x0001e20000000200 */
[----:B------:R-:W-:Y:S02]  /*f190*/  F2FP.BF16.F32.PACK_AB R72, R25, R24 ;  /* 0x000000181948723e */ /* 0x000fe400000010ff */
[----:B------:R-:W-:Y:S02]  /*f1a0*/  F2FP.BF16.F32.PACK_AB R74, R21, R20 ;  /* 0x00000014154a723e */ /* 0x000fe400000010ff */
[----:B------:R-:W-:-:S02]  /*f1b0*/  F2FP.BF16.F32.PACK_AB R75, R13, R12 ;  /* 0x0000000c0d4b723e */ /* 0x000fc400000010ff */
[----:B------:R-:W-:Y:S01]  /*f1c0*/  F2FP.BF16.F32.PACK_AB R73, R15, R14 ;  /* 0x0000000e0f49723e */ /* 0x000fe200000010ff */
[----:B------:R1:W-:Y:S01]  /*f1d0*/  STSM.16.M88.4 [R180], R56 ;  /* 0x00000038b4007844 */ /* 0x0003e20000000200 */
[----:B------:R-:W-:Y:S02]  /*f1e0*/  F2FP.BF16.F32.PACK_AB R76, R11, R10 ;  /* 0x0000000a0b4c723e */ /* 0x000fe400000010ff */
[----:B------:R-:W-:Y:S02]  /*f1f0*/  F2FP.BF16.F32.PACK_AB R78, R9, R8 ;  /* 0x00000008094e723e */ /* 0x000fe400000010ff */
[----:B------:R-:W-:Y:S02]  /*f200*/  F2FP.BF16.F32.PACK_AB R79, R5, R4 ;  /* 0x00000004054f723e */ /* 0x000fe400000010ff */
[----:B------:R-:W-:Y:S01]  /*f210*/  F2FP.BF16.F32.PACK_AB R77, R7, R6 ;  /* 0x00000006074d723e */ /* 0x000fe200000010ff */
[----:B------:R2:W-:Y:S01]  /*f220*/  STSM.16.M88.4 [R181], R60 ;  /* 0x0000003cb5007844 */ /* 0x0005e20000000200 */
[----:B0-----:R-:W-:-:S02]  /*f230*/  F2FP.BF16.F32.PACK_AB R52, R145, R144 ;  /* 0x000000909134723e */ /* 0x001fc400000010ff */
[----:B------:R-:W-:Y:S02]  /*f240*/  F2FP.BF16.F32.PACK_AB R54, R143, R142 ;  /* 0x0000008e8f36723e */ /* 0x000fe400000010ff */
[----:B------:R-:W-:Y:S02]  /*f250*/  F2FP.BF16.F32.PACK_AB R55, R147, R146 ;  /* 0x000000929337723e */ /* 0x000fe400000010ff */
[----:B------:R-:W-:Y:S01]  /*f260*/  F2FP.BF16.F32.PACK_AB R53, R149, R148 ;  /* 0x000000949535723e */ /* 0x000fe200000010ff */
[----:B------:R0:W-:Y:S01]  /*f270*/  STSM.16.M88.4 [R182], R68 ;  /* 0x00000044b6007844 */ /* 0x0001e20000000200 */
[----:B-1----:R-:W-:Y:S02]  /*f280*/  F2FP.BF16.F32.PACK_AB R56, R153, R152 ;  /* 0x000000989938723e */ /* 0x002fe400000010ff */
[----:B------:R-:W-:Y:S02]  /*f290*/  F2FP.BF16.F32.PACK_AB R58, R151, R150 ;  /* 0x00000096973a723e */ /* 0x000fe400000010ff */
[----:B------:R-:W-:-:S02]  /*f2a0*/  F2FP.BF16.F32.PACK_AB R59, R155, R154 ;  /* 0x0000009a9b3b723e */ /* 0x000fc400000010ff */
[----:B------:R-:W-:Y:S01]  /*f2b0*/  F2FP.BF16.F32.PACK_AB R57, R157, R156 ;  /* 0x0000009c9d39723e */ /* 0x000fe200000010ff */
[----:B------:R-:W-:Y:S01]  /*f2c0*/  STSM.16.M88.4 [R208], R72 ;  /* 0x00000048d0007844 */ /* 0x000fe20000000200 */
[----:B--2---:R-:W-:Y:S02]  /*f2d0*/  F2FP.BF16.F32.PACK_AB R61, R125, R124 ;  /* 0x0000007c7d3d723e */ /* 0x004fe400000010ff */
[----:B------:R-:W-:Y:S02]  /*f2e0*/  F2FP.BF16.F32.PACK_AB R62, R161, R160 ;  /* 0x000000a0a13e723e */ /* 0x000fe400000010ff */
[----:B------:R-:W-:Y:S02]  /*f2f0*/  F2FP.BF16.F32.PACK_AB R63, R123, R122 ;  /* 0x0000007a7b3f723e */ /* 0x000fe400000010ff */
[----:B------:R-:W-:Y:S01]  /*f300*/  F2FP.BF16.F32.PACK_AB R60, R159, R158 ;  /* 0x0000009e9f3c723e */ /* 0x000fe200000010ff */
[----:B------:R-:W-:Y:S04]  /*f310*/  STSM.16.M88.4 [R209], R76 ;  /* 0x0000004cd1007844 */ /* 0x000fe80000000200 */
[----:B------:R1:W-:Y:S04]  /*f320*/  STSM.16.M88.4 [R210], R52 ;  /* 0x00000034d2007844 */ /* 0x0003e80000000200 */
[----:B------:R2:W-:Y:S04]  /*f330*/  STSM.16.M88.4 [R211], R56 ;  /* 0x00000038d3007844 */ /* 0x0005e80000000200 */
[----:B------:R3:W-:Y:S01]  /*f340*/  STSM.16.M88.4 [R212], R60 ;  /* 0x0000003cd4007844 */ /* 0x0007e20000000200 */
[----:B------:R-:W-:Y:S01]  /*f350*/  ISETP.NE.U32.AND P0, PT, RZ, UR14, PT ;  /* 0x0000000eff007c0c */ /* 0x000fe2000bf05070 */
[----:B------:R-:W-:-:S03]  /*f360*/  UIMAD.WIDE UR10, UR57, 0x4, UR10 ;  /* 0x00000004390a78a5 */ /* 0x000fc6000f8e020a */
[----:B------:R-:W-:-:S03]  /*f370*/  ISETP.NE.AND.EX P0, PT, RZ, UR15, PT, P0 ;  /* 0x0000000fff007c0c */ /* 0x000fc6000bf05300 */
[----:B0-----:R-:W-:Y:S02]  /*f380*/  IMAD.U32 R68, RZ, RZ, UR10 ;  /* 0x0000000aff447e24 */ /* 0x001fe4000f8e00ff */
[----:B------:R-:W-:Y:S01]  /*f390*/  IMAD.U32 R69, RZ, RZ, UR11 ;  /* 0x0000000bff457e24 */ /* 0x000fe2000f8e00ff */
[----:B------:R-:W-:Y:S01]  /*f3a0*/  BAR.SYNC.DEFER_BLOCKING 0x1, 0x100 ;  /* 0x0044000000007b1d */ /* 0x000fe20000010000 */
[----:B------:R-:W-:-:S04]  /*f3b0*/  UISETP.NE.U32.AND UP0, UPT, UR12, URZ, UPT ;  /* 0x0000003f0c00728c */ /* 0x000fc8000bf05070 */
[----:B------:R-:W-:Y:S02]  /*f3c0*/  UISETP.NE.AND.EX UP0, UPT, UR13, URZ, UPT, UP0 ;  /* 0x0000003f0d00728c */ /* 0x000fe4000bf05300 */
[----:B------:R-:W4:Y:S09]  /*f3d0*/  @P0 LDG.E R68, desc[UR36][R68.64] ;  /* 0x0000002444440981 */ /* 0x000f32000c1e1900 */
[----:B------:R-:W-:Y:S01]  /*f3e0*/  @UP0 ULDC.64 UR12, c[0x0][0xc08] ;  /* 0x00030200000c0ab9 */ /* 0x000fe20000000a00 */
[----:B------:R-:W-:Y:S01]  /*f3f0*/  PLOP3.LUT P4, PT, PT, PT, UP0, 0x80, 0x0 ;  /* 0x000000000000781c */ /* 0x000fe20003f8f008 */
[----:B------:R-:W-:-:S06]  /*f400*/  @UP0 UIMAD.WIDE UR12, UR57, 0x4, UR12 ;  /* 0x00000004390c08a5 */ /* 0x000fcc000f8e020c */
[----:B-1----:R-:W-:Y:S02]  /*f410*/  IMAD.U32 R52, RZ, RZ, UR12 ;  /* 0x0000000cff347e24 */ /* 0x002fe4000f8e00ff */
[----:B------:R-:W-:-:S05]  /*f420*/  IMAD.U32 R53, RZ, RZ, UR13 ;  /* 0x0000000dff357e24 */ /* 0x000fca000f8e00ff */
[----:B------:R0:W5:Y:S01]  /*f430*/  @P4 LDG.E R54, desc[UR36][R52.64] ;  /* 0x0000002434364981 */ /* 0x000162000c1e1900 */
[----:B------:R-:W-:Y:S02]  /*f440*/  USEL UR22, UR22, 0x978, UP1 ;  /* 0x0000097816167887 */ /* 0x000fe40008800000 */
[----:B------:R-:W-:Y:S02]  /*f450*/  UISETP.NE.AND UP2, UPT, UR20, 0x1, UPT ;  /* 0x000000011400788c */ /* 0x000fe4000bf45270 */
[----:B------:R-:W-:-:S04]  /*f460*/  UISETP.NE.U32.AND UP0, UPT, UR14, URZ, UPT ;  /* 0x0000003f0e00728c */ /* 0x000fc8000bf05070 */
[----:B------:R-:W-:Y:S01]  /*f470*/  PLOP3.LUT P1, PT, PT, PT, UP2, 0x80, 0x0 ;  /* 0x000000000000781c */ /* 0x000fe20003f2f028 */
[----:B------:R-:W-:Y:S01]  /*f480*/  UISETP.NE.AND.EX UP0, UPT, UR15, URZ, UPT, UP0 ;  /* 0x0000003f0f00728c */ /* 0x000fe2000bf05300 */
[----:B------:R-:W-:Y:S02]  /*f490*/  UMOV UR4, URZ ;  /* 0x0000003f00047c82 */ /* 0x000fe40008000000 */
[----:B------:R-:W-:Y:S01]  /*f4a0*/  ULDC.64 UR16, c[0x0][UR22+0x218] ;  /* 0x0000860016107abb */ /* 0x000fe20008000a00 */
[----:B------:R-:W-:Y:S01]  /*f4b0*/  USHF.R.S32.HI UR24, URZ, 0x1f, UR57 ;  /* 0x0000001f3f187899 */ /* 0x000fe20008011439 */
[----:B--2---:R-:W-:Y:S01]  /*f4c0*/  VIADD R56, R17, UR47 ;  /* 0x0000002f11387c36 */ /* 0x004fe20008000000 */
[----:B------:R-:W-:Y:S02]  /*f4d0*/  UIMAD.WIDE.U32 UR12, UR16, UR54, URZ ;  /* 0x00000036100c72a5 */ /* 0x000fe4000f8e003f */
[----:B------:R-:W-:Y:S02]  /*f4e0*/  USEL UR16, UR57, URZ, !UP0 ;  /* 0x0000003f39107287 */ /* 0x000fe4000c000000 */
[----:B------:R-:W-:Y:S01]  /*f4f0*/  USEL UR21, UR56, URZ, UP1 ;  /* 0x0000003f38157287 */ /* 0x000fe20008800000 */
[----:B------:R-:W-:Y:S01]  /*f500*/  ULDC.64 UR14, c[0x0][UR22+0x220] ;  /* 0x00008800160e7abb */ /* 0x000fe20008000a00 */
[----:B------:R-:W-:Y:S01]  /*f510*/  @UP2 ULDC UR26, c[0x0][0xbec] ;  /* 0x0002fb00001a2ab9 */ /* 0x000fe20000000800 */
[----:B------:R-:W-:Y:S01]  /*f520*/  UIMAD UR23, UR17, UR54, URZ ;  /* 0x00000036111772a4 */ /* 0x000fe2000f8e023f */
[----:B0-----:R-:W-:Y:S01]  /*f530*/  @P1 IMAD.HI.U32 R52, R56, UR26, RZ ;  /* 0x0000001a38341c27 */ /* 0x001fe2000f8e00ff */
[----:B------:R-:W-:Y:S01]  /*f540*/  ULDC.64 UR18, c[0x0][UR22+0x228] ;  /* 0x00008a0016127abb */ /* 0x000fe20008000a00 */
[----:B------:R-:W-:-:S02]  /*f550*/  USEL UR17, UR24, URZ, !UP0 ;  /* 0x0000003f18117287 */ /* 0x000fc4000c000000 */
[----:B------:R-:W-:Y:S02]  /*f560*/  UIMAD UR15, UR15, UR16, URZ ;  /* 0x000000100f0f72a4 */ /* 0x000fe4000f8e023f */
[----:B------:R-:W-:Y:S01]  /*f570*/  UIMAD.WIDE.U32 UR24, UR18, UR21, URZ ;  /* 0x00000015121872a5 */ /* 0x000fe2000f8e003f */
[----:B------:R-:W-:Y:S01]  /*f580*/  IMAD.MOV.U32 R53, RZ, RZ, R56 ;  /* 0x000000ffff357224 */ /* 0x000fe200078e0038 */
[----:B------:R-:W-:Y:S01]  /*f590*/  @UP2 ULDC UR27, c[0x0][0xbf0] ;  /* 0x0002fc00001b2ab9 */ /* 0x000fe20000000800 */
[----:B------:R-:W-:Y:S01]  /*f5a0*/  UIMAD UR21, UR19, UR21, URZ ;  /* 0x00000015131572a4 */ /* 0x000fe2000f8e023f */
[----:B------:R-:W-:Y:S01]  /*f5b0*/  @P1 SHF.R.U32.HI R53, RZ, UR27, R52 ;  /* 0x0000001bff351c19 */ /* 0x000fe20008011634 */
[----:B------:R-:W-:Y:S02]  /*f5c0*/  UIMAD.WIDE.U32 UR18, UR14, UR16, URZ ;  /* 0x000000100e1272a5 */ /* 0x000fe4000f8e003f */
[----:B------:R-:W-:Y:S02]  /*f5d0*/  UIMAD UR15, UR14, UR17, UR15 ;  /* 0x000000110e0f72a4 */ /* 0x000fe4000f8e020f */
[----:B------:R-:W-:Y:S01]  /*f5e0*/  UIADD3 UR14, UR13, UR23, URZ ;  /* 0x000000170d0e7290 */ /* 0x000fe2000fffe03f */
[----:B------:R-:W-:Y:S01]  /*f5f0*/  IMAD.U32 R52, RZ, RZ, UR24 ;  /* 0x00000018ff347e24 */ /* 0x000fe2000f8e00ff */
[----:B------:R-:W-:-:S02]  /*f600*/  UIADD3 UR21, UR25, UR21, URZ ;  /* 0x0000001519157290 */ /* 0x000fc4000fffe03f */
[----:B------:R-:W-:Y:S01]  /*f610*/  UIADD3 UR13, UR19, UR15, URZ ;  /* 0x0000000f130d7290 */ /* 0x000fe2000fffe03f */
[----:B------:R-:W-:-:S03]  /*f620*/  IMAD.MOV R55, RZ, RZ, -R53 ;  /* 0x000000ffff377224 */ /* 0x000fc600078e0a35 */
[----:B---3--:R-:W-:Y:S02]  /*f630*/  IMAD.U32 R60, RZ, RZ, UR21 ;  /* 0x00000015ff3c7e24 */ /* 0x008fe4000f8e00ff */
        /* <DEDUP_REMOVED lines=21> */
[----:B------:R-:W-:-:S12]  /*f790*/  @P4 BRA `(.L_x_1551) ;  /* 0x0000000000284947 */ /* 0x000fd80003800000 */
        /* <DEDUP_REMOVED lines=10> */
.L_x_1551:
[----:B------:R-:W2:Y:S01]  /*f840*/  LDL R57, [R1+0x8] ;  /* 0x0000080001397983 */ /* 0x000ea20000100800 */
[----:B------:R-:W-:Y:S01]  /*f850*/  UIMAD UR14, UR12, UR20, URZ ;  /* 0x000000140c0e72a4 */ /* 0x000fe2000f8e023f */
[----:B------:R-:W-:Y:S02]  /*f860*/  LOP3.LUT P0, RZ, R213, 0x3, RZ, 0xc0, !PT ;  /* 0x00000003d5ff7812 */ /* 0x000fe4000780c0ff */
[----:B------:R-:W-:Y:S01]  /*f870*/  SHFL.IDX PT, R52, R58, RZ, 0x1c1f ;  /* 0x001c1fff3a347589 */ /* 0x000fe200000e0000 */
[----:B------:R-:W-:-:S03]  /*f880*/  PLOP3.LUT P3, PT, PT, PT, UP1, 0x80, 0x0 ;  /* 0x000000000000781c */ /* 0x000fc60003f6f018 */
[----:B------:R-:W0:Y:S04]  /*f890*/  SHFL.IDX PT, R53, R59, RZ, 0x1c1f ;  /* 0x001c1fff3b357589 */ /* 0x000e2800000e0000 */
[----:B------:R-:W-:Y:S04]  /*f8a0*/  SHFL.IDX PT, R54, R58, 0x1, 0x1c1f ;  /* 0x003c1f003a367f89 */ /* 0x000fe800000e0000 */
[----:B------:R-:W1:Y:S01]  /*f8b0*/  SHFL.IDX PT, R55, R59, 0x1, 0x1c1f ;  /* 0x003c1f003b377f89 */ /* 0x000e6200000e0000 */
[----:B--2---:R-:W-:-:S04]  /*f8c0*/  VIADD R60, R57, UR47 ;  /* 0x0000002f393c7c36 */ /* 0x004fc80008000000 */
        /* <DEDUP_REMOVED lines=8> */
[----:B------:R-:W0:Y:S01]  /*f950*/  S2R R61, SR_TID.X ;  /* 0x00000000003d7919 */ /* 0x000e220000002100 */
[----:B------:R-:W-:Y:S01]  /*f960*/  ULDC.64 UR12, c[0x0][0xaa0] ;  /* 0x0002a800000c7ab9 */ /* 0x000fe20000000a00 */
[----:B0-----:R-:W-:-:S05]  /*f970*/  VIADD R0, R61, 0xffffff80 ;  /* 0xffffff803d007836 */ /* 0x001fca0000000000 */
[----:B------:R-:W-:-:S04]  /*f980*/  SHF.R.S32.HI R3, RZ, 0x1f, R0 ;  /* 0x0000001fff037819 */ /* 0x000fc80000011400 */
[----:B------:R-:W-:-:S04]  /*f990*/  LEA.HI R3, R3, R0, RZ, 0x3 ;  /* 0x0000000003037211 */ /* 0x000fc800078f18ff */
[----:B------:R-:W-:Y:S02]  /*f9a0*/  LOP3.LUT R5, R3, 0xfffffff8, RZ, 0xc0, !PT ;  /* 0xfffffff803057812 */ /* 0x000fe400078ec0ff */
[----:B------:R-:W-:-:S03]  /*f9b0*/  SHF.R.S32.HI R3, RZ, 0x3, R3 ;  /* 0x00000003ff037819 */ /* 0x000fc60000011403 */
[----:B------:R-:W-:Y:S02]  /*f9c0*/  IMAD.IADD R20, R0, 0x1, -R5 ;  /* 0x0000000100147824 */ /* 0x000fe400078e0a05 */
[----:B------:R-:W-:Y:S02]  /*f9d0*/  IMAD.MOV.U32 R5, RZ, RZ, 0x2 ;  /* 0x00000002ff057424 */ /* 0x000fe400078e00ff */
[----:B------:R-:W-:-:S04]  /*f9e0*/  IMAD.SHL.U32 R0, R20, 0x8, RZ ;  /* 0x0000000814007824 */ /* 0x000fc800078e00ff */
[----:B------:R-:W-:-:S04]  /*f9f0*/  IMAD R4, R3, 0x40, R0 ;  /* 0x0000004003047824 */ /* 0x000fc800078e0200 */
[----:B------:R-:W-:Y:S01]  /*fa00*/  IMAD.WIDE R4, R4, R5, UR8 ;  /* 0x0000000804047e25 */ /* 0x000fe2000f8e0205 */
[----:B------:R-:W-:Y:S02]  /*fa10*/  UIMAD UR10, UR15, UR12, URZ ;  /* 0x0000000c0f0a72a4 */ /* 0x000fe4000f8e023f */
[C---:B------:R-:W-:Y:S02]  /*fa20*/  IADD3 R9, P4, R4.reuse, 0x1000, RZ ;  /* 0x0000100004097810 */ /* 0x040fe40007f9e0ff */
[C---:B------:R-:W-:Y:S02]  /*fa30*/  IADD3 R13, P3, R4.reuse, 0x2000, RZ ;  /* 0x00002000040d7810 */ /* 0x040fe40007f7e0ff */
[----:B------:R-:W-:Y:S01]  /*fa40*/  IADD3 R25, P2, R4, 0x3000, RZ ;  /* 0x0000300004197810 */ /* 0x000fe20007f5e0ff */
[----:B------:R-:W-:Y:S01]  /*fa50*/  UIMAD UR10, UR4, UR13, UR10 ;  /* 0x0000000d040a72a4 */ /* 0x000fe2000f8e020a */
[----:B------:R-:W-:Y:S01]  /*fa60*/  LOP3.LUT R8, R9, 0x380, RZ, 0xc0, !PT ;  /* 0x0000038009087812 */ /* 0x000fe200078ec0ff */
[----:B------:R-:W-:Y:S01]  /*fa70*/  UIMAD.WIDE.U32 UR8, UR4, UR12, URZ ;  /* 0x0000000c040872a5 */ /* 0x000fe2000f8e003f */
[----:B------:R-:W-:-:S02]  /*fa80*/  LOP3.LUT R12, R13, 0x380, RZ, 0xc0, !PT ;  /* 0x000003800d0c7812 */ /* 0x000fc400078ec0ff */
[----:B------:R-:W-:Y:S01]  /*fa90*/  LOP3.LUT R24, R25, 0x380, RZ, 0xc0, !PT ;  /* 0x0000038019187812 */ /* 0x000fe200078ec0ff */
[----:B------:R-:W-:Y:S01]  /*faa0*/  UIADD3 UR9, UR9, UR10, URZ ;  /* 0x0000000a09097290 */ /* 0x000fe2000fffe03f */
[----:B------:R-:W-:Y:S01]  /*fab0*/  SHF.R.U64 R8, R8, 0x3, RZ ;  /* 0x0000000308087819 */ /* 0x000fe200000012ff */
[----:B------:R-:W-:Y:S01]  /*fac0*/  IMAD R20, R20, 0x20, R3 ;  /* 0x0000002014147824 */ /* 0x000fe200078e0203 */
[----:B------:R-:W-:Y:S01]  /*fad0*/  SHF.R.U64 R12, R12, 0x3, RZ ;  /* 0x000000030c0c7819 */ /* 0x000fe200000012ff */
[----:B------:R-:W-:Y:S01]  /*fae0*/  ULDC.64 UR10, c[0x0][0xae8] ;  /* 0x0002ba00000a7ab9 */ /* 0x000fe20000000a00 */
[----:B------:R-:W-:Y:S01]  /*faf0*/  SHF.R.U64 R24, R24, 0x3, RZ ;  /* 0x0000000318187819 */ /* 0x000fe200000012ff */
[----:B------:R-:W-:Y:S01]  /*fb00*/  UIMAD.WIDE.U32 UR8, UR54, UR10, UR8 ;  /* 0x0000000a360872a5 */ /* 0x000fe2000f8e0008 */
[----:B------:R-:W-:Y:S01]  /*fb10*/  LOP3.LUT R8, R8, R9, RZ, 0x3c, !PT ;  /* 0x0000000908087212 */ /* 0x000fe200078e3cff */
[--C-:B------:R-:W-:Y:S01]  /*fb20*/  IMAD.X R9, RZ, RZ, R5.reuse, P4 ;  /* 0x000000ffff097224 */ /* 0x100fe200020e0605 */
[----:B------:R-:W-:Y:S01]  /*fb30*/  LOP3.LUT R12, R12, R13, RZ, 0x3c, !PT ;  /* 0x0000000d0c0c7212 */ /* 0x000fe200078e3cff */
[--C-:B------:R-:W-:Y:S01]  /*fb40*/  IMAD.X R13, RZ, RZ, R5.reuse, P3 ;  /* 0x000000ffff0d7224 */ /* 0x100fe200018e0605 */
[----:B------:R-:W-:Y:S01]  /*fb50*/  LOP3.LUT R24, R24, R25, RZ, 0x3c, !PT ;  /* 0x0000001918187212 */ /* 0x000fe200078e3cff */
[----:B------:R-:W-:Y:S01]  /*fb60*/  IMAD.X R25, RZ, RZ, R5, P2 ;  /* 0x000000ffff197224 */ /* 0x000fe200010e0605 */
[C---:B------:R-:W-:Y:S01]  /*fb70*/  IADD3 R29, P0, R4.reuse, 0x4000, RZ ;  /* 0x00004000041d7810 */ /* 0x040fe20007f1e0ff */
[----:B------:R-:W-:Y:S01]  /*fb80*/  USHF.R.S32.HI UR4, URZ, 0x1f, UR16 ;  /* 0x0000001f3f047899 */ /* 0x000fe20008011410 */
[----:B------:R-:W-:-:S02]  /*fb90*/  IADD3 R33, P6, R4, 0x5000, RZ ;  /* 0x0000500004217810 */ /* 0x000fc40007fde0ff */
[C---:B------:R-:W-:Y:S01]  /*fba0*/  IADD3 R37, P5, R4.reuse, 0x6000, RZ ;  /* 0x0000600004257810 */ /* 0x040fe20007fbe0ff */
[----:B------:R-:W-:Y:S01]  /*fbb0*/  UIMAD UR9, UR54, UR11, UR9 ;  /* 0x0000000b360972a4 */ /* 0x000fe2000f8e0209 */
[----:B------:R-:W-:Y:S01]  /*fbc0*/  IADD3 R41, P4, R4, 0x7000, RZ ;  /* 0x0000700004297810 */ /* 0x000fe20007f9e0ff */
[----:B------:R-:W-:Y:S01]  /*fbd0*/  VIADD R78, R20, UR47 ;  /* 0x0000002f144e7c36 */ /* 0x000fe20008000000 */
[C---:B------:R-:W-:Y:S01]  /*fbe0*/  IADD3 R45, P3, R4.reuse, 0x8000, RZ ;  /* 0x00008000042d7810 */ /* 0x040fe20007f7e0ff */
[----:B------:R-:W-:Y:S01]  /*fbf0*/  ULDC.64 UR10, c[0x0][0xaf0] ;  /* 0x0002bc00000a7ab9 */ /* 0x000fe20000000a00 */
[----:B------:R-:W-:Y:S01]  /*fc00*/  IADD3 R49, P2, R4, 0x9000, RZ ;  /* 0x0000900004317810 */ /* 0x000fe20007f5e0ff */
[----:B------:R-:W-:Y:S01]  /*fc10*/  UIMAD UR4, UR4, UR10, URZ ;  /* 0x0000000a040472a4 */ /* 0x000fe2000f8e023f */
[----:B------:R-:W-:Y:S01]  /*fc20*/  LOP3.LUT R28, R29, 0x380, RZ, 0xc0, !PT ;  /* 0x000003801d1c7812 */ /* 0x000fe200078ec0ff */
[----:B------:R-:W-:Y:S01]  /*fc30*/  @UP2 ULDC UR12, c[0x0][0xbec] ;  /* 0x0002fb00000c2ab9 */ /* 0x000fe20000000800 */
[----:B------:R-:W-:Y:S01]  /*fc40*/  LOP3.LUT R32, R33, 0x380, RZ, 0xc0, !PT ;  /* 0x0000038021207812 */ /* 0x000fe200078ec0ff */
[----:B------:R-:W5:Y:S01]  /*fc50*/  LD.E.128 R12, desc[UR36][R12.64] ;  /* 0x000000240c0c7980 */ /* 0x000f62000c101d00 */
[----:B------:R-:W-:-:S02]  /*fc60*/  LOP3.LUT R36, R37, 0x380, RZ, 0xc0, !PT ;  /* 0x0000038025247812 */ /* 0x000fc400078ec0ff */
[----:B------:R-:W-:Y:S01]  /*fc70*/  LOP3.LUT R40, R41, 0x380, RZ, 0xc0, !PT ;  /* 0x0000038029287812 */ /* 0x000fe200078ec0ff */
[----:B------:R-:W5:Y:S01]  /*fc80*/  LD.E.128 R24, desc[UR36][R24.64] ;  /* 0x0000002418187980 */ /* 0x000f62000c101d00 */
[----:B------:R-:W-:Y:S02]  /*fc90*/  LOP3.LUT R44, R45, 0x380, RZ, 0xc0, !PT ;  /* 0x000003802d2c7812 */ /* 0x000fe400078ec0ff */
[----:B------:R-:W-:Y:S01]  /*fca0*/  LOP3.LUT R48, R49, 0x380, RZ, 0xc0, !PT ;  /* 0x0000038031307812 */ /* 0x000fe200078ec0ff */
[----:B------:R-:W-:Y:S01]  /*fcb0*/  @P1 IMAD.HI.U32 R20, R78, UR12, RZ ;  /* 0x0000000c4e141c27 */ /* 0x000fe2000f8e00ff */
[----:B------:R-:W-:Y:S01]  /*fcc0*/  SHF.R.U64 R28, R28, 0x3, RZ ;  /* 0x000000031c1c7819 */ /* 0x000fe200000012ff */
[----:B------:R-:W-:Y:S01]  /*fcd0*/  UIMAD UR4, UR16, UR11, UR4 ;  /* 0x0000000b100472a4 */ /* 0x000fe2000f8e0204 */
[----:B------:R-:W-:Y:S02]  /*fce0*/  SHF.R.U64 R32, R32, 0x3, RZ ;  /* 0x0000000320207819 */ /* 0x000fe400000012ff */
[----:B------:R-:W-:-:S02]  /*fcf0*/  SHF.R.U64 R36, R36, 0x3, RZ ;  /* 0x0000000324247819 */ /* 0x000fc400000012ff */
[----:B------:R-:W-:Y:S02]  /*fd00*/  SHF.R.U64 R40, R40, 0x3, RZ ;  /* 0x0000000328287819 */ /* 0x000fe400000012ff */
[----:B------:R-:W-:Y:S01]  /*fd10*/  SHF.R.U64 R44, R44, 0x3, RZ ;  /* 0x000000032c2c7819 */ /* 0x000fe200000012ff */
[----:B------:R-:W-:Y:S01]  /*fd20*/  UIMAD.WIDE.U32 UR16, UR16, UR10, UR8 ;  /* 0x0000000a101072a5 */ /* 0x000fe2000f8e0008 */
[----:B------:R-:W-:Y:S01]  /*fd30*/  SHF.R.U64 R48, R48, 0x3, RZ ;  /* 0x0000000330307819 */ /* 0x000fe200000012ff */
[----:B------:R-:W-:Y:S01]  /*fd40*/  IMAD.MOV.U32 R77, RZ, RZ, R78 ;  /* 0x000000ffff4d7224 */ /* 0x000fe200078e004e */
[----:B------:R-:W-:Y:S01]  /*fd50*/  @UP2 ULDC UR8, c[0x0][0xbf0] ;  /* 0x0002fc0000082ab9 */ /* 0x000fe20000000800 */
        /* <DEDUP_REMOVED lines=12> */
[----:B------:R-:W-:Y:S01]  /*fe20*/  @P1 SHF.R.U32.HI R77, RZ, UR8, R20 ;  /* 0x00000008ff4d1c19 */ /* 0x000fe20008011614 */
[----:B------:R-:W-:Y:S01]  /*fe30*/  UIADD3 UR4, UR17, UR4, URZ ;  /* 0x0000000411047290 */ /* 0x000fe2000fffe03f */
[C---:B------:R-:W-:Y:S01]  /*fe40*/  IADD3 R53, P0, R4.reuse, 0xa000, RZ ;  /* 0x0000a00004357810 */ /* 0x040fe20007f1e0ff */
[----:B------:R-:W-:Y:S01]  /*fe50*/  ULDC.64 UR8, c[0x0][0xae0] ;  /* 0x0002b80000087ab9 */ /* 0x000fe20000000a00 */
[----:B------:R-:W-:-:S02]  /*fe60*/  IADD3 R57, P6, R4, 0xb000, RZ ;  /* 0x0000b00004397810 */ /* 0x000fc40007fde0ff */
[C---:B------:R-:W-:Y:S01]  /*fe70*/  LOP3.LUT R11, R4.reuse, 0x380, RZ, 0xc0, !PT ;  /* 0x00000380040b7812 */ /* 0x040fe200078ec0ff */
[----:B------:R-:W-:Y:S01]  /*fe80*/  IMAD.U32 R21, RZ, RZ, UR17 ;  /* 0x00000011ff157e24 */ /* 0x000fe2000f8e00ff */
[C---:B------:R-:W-:Y:S01]  /*fe90*/  IADD3 R61, P5, R4.reuse, 0xc000, RZ ;  /* 0x0000c000043d7810 */ /* 0x040fe20007fbe0ff */
[----:B------:R-:W5:Y:S01]  /*fea0*/  LD.E.128 R28, desc[UR36][R28.64] ;  /* 0x000000241c1c7980 */ /* 0x000f62000c101d00 */
[C---:B------:R-:W-:Y:S02]  /*feb0*/  IADD3 R65, P4, R4.reuse, 0xd000, RZ ;  /* 0x0000d00004417810 */ /* 0x040fe40007f9e0ff */
[C---:B------:R-:W-:Y:S01]  /*fec0*/  IADD3 R69, P3, R4.reuse, 0xe000, RZ ;  /* 0x0000e00004457810 */ /* 0x040fe20007f7e0ff */
[----:B------:R-:W5:Y:S01]  /*fed0*/  LD.E.128 R32, desc[UR36][R32.64] ;  /* 0x0000002420207980 */ /* 0x000f62000c101d00 */
[----:B------:R-:W-:Y:S01]  /*fee0*/  IADD3 R7, P2, R4, 0xf000, RZ ;  /* 0x0000f00004077810 */ /* 0x000fe20007f5e0ff */
[--C-:B------:R-:W-:Y:S01]  /*fef0*/  IMAD.MOV R79, RZ, RZ, -R77.reuse ;  /* 0x000000ffff4f7224 */ /* 0x100fe200078e0a4d */
[----:B------:R-:W-:Y:S01]  /*ff00*/  SHF.R.S32.HI R76, RZ, 0x1f, R77 ;  /* 0x0000001fff4c7819 */ /* 0x000fe2000001144d */
[----:B------:R-:W5:Y:S01]  /*ff10*/  LD.E.128 R36, desc[UR36][R36.64] ;  /* 0x0000002424247980 */ /* 0x000f62000c101d00 */
[----:B------:R-:W-:-:S02]  /*ff20*/  LOP3.LUT R52, R53, 0x380, RZ, 0xc0, !PT ;  /* 0x0000038035347812 */ /* 0x000fc400078ec0ff */
[----:B------:R-:W-:Y:S01]  /*ff30*/  LOP3.LUT R56, R57, 0x380, RZ, 0xc0, !PT ;  /* 0x0000038039387812 */ /* 0x000fe200078ec0ff */
[----:B------:R-:W-:Y:S01]  /*ff40*/  IMAD.U32 R20, RZ, RZ, UR16 ;  /* 0x00000010ff147e24 */ /* 0x000fe2000f8e00ff */
[----:B------:R-:W-:Y:S01]  /*ff50*/  LOP3.LUT R60, R61, 0x380, RZ, 0xc0, !PT ;  /* 0x000003803d3c7812 */ /* 0x000fe200078ec0ff */
[----:B------:R-:W-:Y:S01]  /*ff60*/  IMAD.U32 R21, RZ, RZ, UR4 ;  /* 0x00000004ff157e24 */ /* 0x000fe2000f8e00ff */
[----:B------:R-:W-:Y:S01]  /*ff70*/  LOP3.LUT R64, R65, 0x380, RZ, 0xc0, !PT ;  /* 0x0000038041407812 */ /* 0x000fe200078ec0ff */
[----:B------:R-:W-:Y:S01]  /*ff80*/  IMAD.X R73, RZ, RZ, R5, P2 ;  /* 0x000000ffff497224 */ /* 0x000fe200010e0605 */
[----:B------:R-:W-:Y:S01]  /*ff90*/  LOP3.LUT R68, R69, 0x380, RZ, 0xc0, !PT ;  /* 0x0000038045447812 */ /* 0x000fe200078ec0ff */
[----:B------:R-:W5:Y:S01]  /*ffa0*/  LD.E.128 R40, desc[UR36][R40.64] ;  /* 0x0000002428287980 */ /* 0x000f62000c101d00 */
[----:B------:R-:W-:Y:S01]  /*ffb0*/  LOP3.LUT R6, R7, 0x380, RZ, 0xc0, !PT ;  /* 0x0000038007067812 */ /* 0x000fe200078ec0ff */
[----:B------:R-:W-:Y:S01]  /*ffc0*/  IMAD R76, R76, UR8, RZ ;  /* 0x000000084c4c7c24 */ /* 0x000fe2000f8e02ff */
[----:B------:R-:W-:Y:S01]  /*ffd0*/  SHF.R.U64 R52, R52, 0x3, RZ ;  /* 0x0000000334347819 */ /* 0x000fe200000012ff */
[----:B------:R-:W-:Y:S01]  /*ffe0*/  IMAD R79, R79, UR20, R78 ;  /* 0x000000144f4f7c24 */ /* 0x000fe2000f8e024e */
[----:B------:R-:W-:Y:S01]  /*fff0*/  SHF.R.U64 R56, R56, 0x3, RZ ;  /* 0x0000000338387819 */ /* 0x000fe200000012ff */
[----:B------:R-:W5:Y:S01]  /*10000*/  LD.E.128 R44, desc[UR36][R44.64] ;  /* 0x000000242c2c7980 */ /* 0x000f62000c101d00 */
[----:B------:R-:W-:-:S02]  /*10010*/  SHF.R.U64 R60, R60, 0x3, RZ ;  /* 0x000000033c3c7819 */ /* 0x000fc400000012ff */
[----:B------:R-:W-:Y:S01]  /*10020*/  SHF.R.U64 R64, R64, 0x3, RZ ;  /* 0x0000000340407819 */ /* 0x000fe200000012ff */
[----:B------:R-:W5:Y:S01]  /*10030*/  LD.E.128 R48, desc[UR36][R48.64] ;  /* 0x0000002430307980 */ /* 0x000f62000c101d00 */
[----:B------:R-:W-:Y:S02]  /*10040*/  SHF.R.U64 R68, R68, 0x3, RZ ;  /* 0x0000000344447819 */ /* 0x000fe400000012ff */
[----:B------:R-:W-:Y:S02]  /*10050*/  SHF.R.U64 R11, R11, 0x3, RZ ;  /* 0x000000030b0b7819 */ /* 0x000fe400000012ff */
[----:B------:R-:W-:Y:S01]  /*10060*/  SHF.R.U64 R6, R6, 0x3, RZ ;  /* 0x0000000306067819 */ /* 0x000fe200000012ff */
[----:B------:R-:W-:Y:S01]  /*10070*/  IMAD R81, R77, UR9, R76 ;  /* 0x000000094d517c24 */ /* 0x000fe2000f8e024c */
        /* <DEDUP_REMOVED lines=11> */
[----:B------:R-:W-:Y:S01]  /*10130*/  IMAD.WIDE.U32 R20, R77, UR8, R20 ;  /* 0x000000084d147c25 */ /* 0x000fe2000f8e0014 */
[----:B------:R-:W-:Y:S01]  /*10140*/  LOP3.LUT R72, R6, R7, RZ, 0x3c, !PT ;  /* 0x0000000706487212 */ /* 0x000fe200078e3cff */
[----:B------:R-:W-:Y:S01]  /*10150*/  ULDC.64 UR8, c[0x0][0xad8] ;  /* 0x0002b60000087ab9 */ /* 0x000fe20000000a00 */
[----:B------:R-:W-:Y:S01]  /*10160*/  SHF.R.S32.HI R76, RZ, 0x1f, R79 ;  /* 0x0000001fff4c7819 */ /* 0x000fe2000001144f */
[----:B------:R-:W-:Y:S01]  /*10170*/  IMAD.IADD R21, R21, 0x1, R81 ;  /* 0x0000000115157824 */ /* 0x000fe200078e0251 */
[----:B------:R-:W5:Y:S03]  /*10180*/  LD.E.128 R4, desc[UR36][R4.64] ;  /* 0x0000002404047980 */ /* 0x000f66000c101d00 */
[----:B------:R-:W-:Y:S01]  /*10190*/  IMAD R76, R76, UR8, RZ ;  /* 0x000000084c4c7c24 */ /* 0x000fe2000f8e02ff */
[----:B------:R-:W5:Y:S01]  /*101a0*/  LD.E.128 R8, desc[UR36][R8.64] ;  /* 0x0000002408087980 */ /* 0x000f62000c101d00 */
[----:B------:R-:W-:-:S03]  /*101b0*/  VIADD R84, R3, UR47 ;  /* 0x0000002f03547c36 */ /* 0x000fc60008000000 */
[----:B------:R-:W5:Y:S01]  /*101c0*/  LD.E.128 R52, desc[UR36][R52.64] ;  /* 0x0000002434347980 */ /* 0x000f62000c101d00 */
[----:B------:R-:W-:-:S03]  /*101d0*/  IMAD R3, R79, UR9, R76 ;  /* 0x000000094f037c24 */ /* 0x000fc6000f8e024c */
[----:B------:R-:W5:Y:S01]  /*101e0*/  LD.E.128 R56, desc[UR36][R56.64] ;  /* 0x0000002438387980 */ /* 0x000f62000c101d00 */
[----:B------:R-:W-:Y:S01]  /*101f0*/  IMAD.WIDE.U32 R20, R79, UR8, R20 ;  /* 0x000000084f147c25 */ /* 0x000fe2000f8e0014 */
[----:B------:R-:W-:Y:S02]  /*10200*/  ULDC.64 UR8, c[0x0][0xa80] ;  /* 0x0002a00000087ab9 */ /* 0x000fe40000000a00 */
[----:B------:R-:W5:Y:S04]  /*10210*/  LD.E.128 R60, desc[UR36][R60.64] ;  /* 0x000000243c3c7980 */ /* 0x000f68000c101d00 */
        /* <DEDUP_REMOVED lines=8> */
[----:B0-----:R-:W0:Y:S01]  /*102a0*/  FENCE.VIEW.ASYNC.S ;  /* 0x00000000000073c6 */ /* 0x001e220000000000 */
[----:B------:R-:W-:Y:S01]  /*102b0*/  IMAD.IADD R3, R21, 0x1, R3 ;  /* 0x0000000115037824 */ /* 0x000fe200078e0203 */
[----:B------:R-:W-:Y:S01]  /*102c0*/  LEA R82, P2, R20, UR8, 0x1 ;  /* 0x0000000814527c11 */ /* 0x000fe2000f8408ff */
[----:B------:R-:W-:-:S03]  /*102d0*/  UIADD3 UR7, UR7, 0x28420, URZ ;  /* 0x0002842007077890 */ /* 0x000fc6000fffe03f */
        /* <DEDUP_REMOVED lines=8> */
[----:B0-----:R0:W1:Y:S01]  /*10360*/  SHFL.IDX PT, R81, R82, RZ, 0x181f ;  /* 0x00181fff52517589 */ /* 0x00106200000e0000 */
[----:B------:R-:W-:Y:S03]  /*10370*/  BSSY B1, `(.L_x_1553) ;  /* 0x000001b000017945 */ /* 0x000fe60003800000 */
[----:B------:R0:W2:Y:S01]  /*10380*/  SHFL.IDX PT, R3, R83, RZ, 0x181f ;  /* 0x00181fff53037589 */ /* 0x0000a200000e0000 */
[----:B------:R-:W-:Y:S01]  /*10390*/  SYNCS.ARRIVE.TRANS64.RED.A1T0 RZ, [UR7], RZ ;  /* 0x000000ffffff79a7 */ /* 0x000fe20008100407 */
        /* <DEDUP_REMOVED lines=24> */
.L_x_1554:
[----:B------:R-:W-:Y:S05]  /*10520*/  BSYNC B1 ;  /* 0x0000000000017941 */ /* 0x000fea0003800000 */
.L_x_1553:
[----:B--2---:R2:W3:Y:S01]  /*10530*/  SHFL.IDX PT, R3, R83, 0x1, 0x181f ;  /* 0x00381f0053037f89 */ /* 0x0044e200000e0000 */
[----:B------:R-:W-:Y:S03]  /*10540*/  BSSY B1, `(.L_x_1555) ;  /* 0x0000014000017945 */ /* 0x000fe60003800000 */
[----:B0----5:R2:W0:Y:S01]  /*10550*/  SHFL.IDX PT, R29, R82, 0x1, 0x181f ;  /* 0x00381f00521d7f89 */ /* 0x02142200000e0000 */
[----:B------:R-:W-:Y:S05]  /*10560*/  @P1 BRA `(.L_x_1556) ;  /* 0x0000000000441947 */ /* 0x000fea0003800000 */
[----:B------:R-:W-:Y:S02]  /*10570*/  ULDC UR4, c[0x0][0xac8] ;  /* 0x0002b20000047ab9 */ /* 0x000fe40000000800 */
[----:B------:R-:W-:Y:S02]  /*10580*/  ISETP.GE.AND P4, PT, R0, UR4, PT ;  /* 0x0000000400007c0c */ /* 0x000fe4000bf86270 */
[----:B------:R-:W-:Y:S02]  /*10590*/  ISETP.GE.AND P3, PT, R86, UR4, PT ;  /* 0x0000000456007c0c */ /* 0x000fe4000bf66270 */
[----:B------:R-:W-:Y:S02]  /*105a0*/  ISETP.GE.AND P2, PT, R88, UR4, PT ;  /* 0x0000000458007c0c */ /* 0x000fe4000bf46270 */
[----:B------:R-:W-:-:S07]  /*105b0*/  ISETP.GE.AND P1, PT, R90, UR4, PT ;  /* 0x000000045a007c0c */ /* 0x000fce000bf26270 */
[-C--:B0-----:R-:W-:Y:S02]  /*105c0*/  @!P4 LEA R4, P6, R0, R29.reuse, 0x1 ;  /* 0x0000001d0004c211 */ /* 0x081fe400078c08ff */
        /* <DEDUP_REMOVED lines=11> */
.L_x_1556:
[----:B------:R-:W-:Y:S05]  /*10680*/  BSYNC B1 ;  /* 0x0000000000017941 */ /* 0x000fea0003800000 */
.L_x_1555:
[----:B---3--:R3:W0:Y:S01]  /*10690*/  SHFL.IDX PT, R3, R83, 0x2, 0x181f ;  /* 0x00581f0053037f89 */ /* 0x00862200000e0000 */
[----:B------:R-:W-:Y:S03]  /*106a0*/  BSSY B1, `(.L_x_1557) ;  /* 0x0000014000017945 */ /* 0x000fe60003800000 */
[----:B----4-:R3:W4:Y:S01]  /*106b0*/  SHFL.IDX PT, R11, R82, 0x2, 0x181f ;  /* 0x00581f00520b7f89 */ /* 0x01072200000e0000 */
[----:B------:R-:W-:Y:S05]  /*106c0*/  @P0 BRA `(.L_x_1558) ;  /* 0x0000000000440947 */ /* 0x000fea0003800000 */
[----:B------:R-:W-:Y:S02]  /*106d0*/  ULDC UR4, c[0x0][0xac8] ;  /* 0x0002b20000047ab9 */ /* 0x000fe40000000800 */
[----:B------:R-:W-:Y:S02]  /*106e0*/  ISETP.GE.AND P3, PT, R0, UR4, PT ;  /* 0x0000000400007c0c */ /* 0x000fe4000bf66270 */
[----:B------:R-:W-:Y:S02]  /*106f0*/  ISETP.GE.AND P2, PT, R86, UR4, PT ;  /* 0x0000000456007c0c */ /* 0x000fe4000bf46270 */
[----:B------:R-:W-:Y:S02]  /*10700*/  ISETP.GE.AND P1, PT, R88, UR4, PT ;  /* 0x0000000458007c0c */ /* 0x000fe4000bf26270 */
[----:B------:R-:W-:-:S07]  /*10710*/  ISETP.GE.AND P0, PT, R90, UR4, PT ;  /* 0x000000045a007c0c */ /* 0x000fce000bf06270 */
[-C--:B----4-:R-:W-:Y:S02]  /*10720*/  @!P3 LEA R4, P6, R0, R11.reuse, 0x1 ;  /* 0x0000000b0004b211 */ /* 0x090fe400078c08ff */
[-C--:B------:R-:W-:Y:S02]  /*10730*/  @!P2 LEA R6, P5, R86, R11.reuse, 0x1 ;  /* 0x0000000b5606a211 */ /* 0x080fe400078a08ff */
[----:B------:R-:W-:Y:S02]  /*10740*/  @!P1 LEA R8, P4, R88, R11, 0x1 ;  /* 0x0000000b58089211 */ /* 0x000fe400078808ff */
[----:B0-----:R-:W-:Y:S02]  /*10750*/  @!P3 LEA.HI.X R5, R0, R3, R91, 0x1, P6 ;  /* 0x000000030005b211 */ /* 0x001fe400030f0c5b */
[----:B------:R-:W-:Y:S02]  /*10760*/  @!P0 LEA R10, P6, R90, R11, 0x1 ;  /* 0x0000000b5a0a8211 */ /* 0x000fe400078c08ff */
[-C--:B------:R-:W-:Y:S01]  /*10770*/  @!P2 LEA.HI.X R7, R86, R3.reuse, R89, 0x1, P5 ;  /* 0x000000035607a211 */ /* 0x080fe200028f0c59 */
[----:B------:R0:W-:Y:S01]  /*10780*/  @!P3 ST.E.128 desc[UR36][R4.64], R12 ;  /* 0x0000000c0400b985 */ /* 0x0001e2000c101d24 */
[----:B------:R-:W-:-:S02]  /*10790*/  @!P1 LEA.HI.X R9, R88, R3, R85, 0x1, P4 ;  /* 0x0000000358099211 */ /* 0x000fc400020f0c55 */
[----:B------:R-:W-:Y:S01]  /*107a0*/  @!P0 LEA.HI.X R11, R90, R3, R87, 0x1, P6 ;  /* 0x000000035a0b8211 */ /* 0x000fe200030f0c57 */
[----:B------:R0:W-:Y:S04]  /*107b0*/  @!P2 ST.E.128 desc[UR36][R6.64], R36 ;  /* 0x000000240600a985 */ /* 0x0001e8000c101d24 */
[----:B------:R0:W-:Y:S04]  /*107c0*/  @!P1 ST.E.128 desc[UR36][R8.64], R52 ;  /* 0x0000003408009985 */ /* 0x0001e8000c101d24 */
[----:B------:R0:W-:Y:S02]  /*107d0*/  @!P0 ST.E.128 desc[UR36][R10.64], R68 ;  /* 0x000000440a008985 */ /* 0x0001e4000c101d24 */
.L_x_1558:
[----:B------:R-:W-:Y:S05]  /*107e0*/  BSYNC B1 ;  /* 0x0000000000017941 */ /* 0x000fea0003800000 */
.L_x_1557:
[----:B0-----:R-:W-:Y:S01]  /*107f0*/  VIADD R3, R84, 0x60 ;  /* 0x0000006054037836 */ /* 0x001fe20000000000 */
[----:B--23--:R-:W0:Y:S04]  /*10800*/  SHFL.IDX PT, R83, R83, 0x3, 0x181f ;  /* 0x00781f0053537f89 */ /* 0x00ce2800000e0000 */
[----:B------:R-:W-:Y:S01]  /*10810*/  ISETP.GE.AND P0, PT, R3, UR14, PT ;  /* 0x0000000e03007c0c */ /* 0x000fe2000bf06270 */
[----:B----4-:R2:W3:-:S12]  /*10820*/  SHFL.IDX PT, R11, R82, 0x3, 0x181f ;  /* 0x00781f00520b7f89 */ /* 0x0104d800000e0000 */
[----:B--2---:R-:W-:Y:S05]  /*10830*/  @P0 BRA `(.L_x_1559) ;  /* 0x0000002400640947 */ /* 0x004fea0003800000 */
[----:B------:R-:W-:Y:S02]  /*10840*/  ULDC UR4, c[0x0][0xac8] ;  /* 0x0002b20000047ab9 */ /* 0x000fe40000000800 */
[----:B------:R-:W-:Y:S02]  /*10850*/  ISETP.GE.AND P3, PT, R0, UR4, PT ;  /* 0x0000000400007c0c */ /* 0x000fe4000bf66270 */
[----:B------:R-:W-:Y:S02]  /*10860*/  ISETP.GE.AND P4, PT, R86, UR4, PT ;  /* 0x0000000456007c0c */ /* 0x000fe4000bf86270 */
[----:B------:R-:W-:-:S09]  /*10870*/  ISETP.GE.AND P5, PT, R88, UR4, PT ;  /* 0x0000000458007c0c */ /* 0x000fd2000bfa6270 */
[-C--:B---3--:R-:W-:Y:S02]  /*10880*/  @!P3 LEA R4, P0, R0, R11.reuse, 0x1 ;  /* 0x0000000b0004b211 */ /* 0x088fe400078008ff */
[-C--:B------:R-:W-:Y:S02]  /*10890*/  @!P4 LEA R6, P1, R86, R11.reuse, 0x1 ;  /* 0x0000000b5606c211 */ /* 0x080fe400078208ff */
[----:B------:R-:W-:Y:S02]  /*108a0*/  @!P5 LEA R8, P2, R88, R11, 0x1 ;  /* 0x0000000b5808d211 */ /* 0x000fe400078408ff */
[-C--:B0-----:R-:W-:Y:S02]  /*108b0*/  @!P3 LEA.HI.X R5, R0, R83.reuse, R91, 0x1, P0 ;  /* 0x000000530005b211 */ /* 0x081fe400000f0c5b */
[-C--:B------:R-:W-:Y:S02]  /*108c0*/  @!P4 LEA.HI.X R7, R86, R83.reuse, R89, 0x1, P1 ;  /* 0x000000535607c211 */ /* 0x080fe400008f0c59 */
[----:B------:R-:W-:Y:S01]  /*108d0*/  @!P5 LEA.HI.X R9, R88, R83, R85, 0x1, P2 ;  /* 0x000000535809d211 */ /* 0x000fe200010f0c55 */
[----:B------:R0:W-:Y:S01]  /*108e0*/  @!P3 ST.E.128 desc[UR36][R4.64], R24 ;  /* 0x000000180400b985 */ /* 0x0001e2000c101d24 */
[----:B------:R-:W-:-:S03]  /*108f0*/  ISETP.GE.AND P0, PT, R90, UR4, PT ;  /* 0x000000045a007c0c */ /* 0x000fc6000bf06270 */
[----:B------:R0:W-:Y:S04]  /*10900*/  @!P4 ST.E.128 desc[UR36][R6.64], R40 ;  /* 0x000000280600c985 */ /* 0x0001e8000c101d24 */
[----:B------:R0:W-:Y:S06]  /*10910*/  @!P5 ST.E.128 desc[UR36][R8.64], R56 ;  /* 0x000000380800d985 */ /* 0x0001ec000c101d24 */
[----:B------:R-:W-:Y:S05]  /*10920*/  @P0 BRA `(.L_x_1559) ;  /* 0x0000002400280947 */ /* 0x000fea0003800000 */
[----:B0-----:R-:W-:-:S04]  /*10930*/  LEA R4, P0, R90, R11, 0x1 ;  /* 0x0000000b5a047211 */ /* 0x001fc800078008ff */
[----:B------:R-:W-:-:S05]  /*10940*/  LEA.HI.X R5, R90, R83, R87, 0x1, P0 ;  /* 0x000000535a057211 */ /* 0x000fca00000f0c57 */
[----:B------:R0:W-:Y:S01]  /*10950*/  ST.E.128 desc[UR36][R4.64], R72 ;  /* 0x0000004804007985 */ /* 0x0001e2000c101d24 */
[----:B------:R-:W-:Y:S05]  /*10960*/  BRA `(.L_x_1559) ;  /* 0x0000002400187947 */ /* 0x000fea0003800000 */
.L_x_1552:
[----:B------:R-:W-:Y:S01]  /*10970*/  ULDC.64 UR12, c[0x0][0xb08] ;  /* 0x0002c200000c7ab9 */ /* 0x000fe20000000a00 */
[----:B0-----:R-:W-:Y:S01]  /*10980*/  IMAD.MOV.U32 R3, RZ, RZ, R56 ;  /* 0x000000ffff037224 */ /* 0x001fe200078e0038 */
[----:B------:R-:W-:Y:S01]  /*10990*/  UIMAD UR10, UR15, UR12, URZ ;  /* 0x0000000c0f0a72a4 */ /* 0x000fe2000f8e023f */
[----:B------:R-:W-:Y:S01]  /*109a0*/  BSSY B1, `(.L_x_1560) ;  /* 0x00000c3000017945 */ /* 0x000fe20003800000 */
[----:B------:R-:W-:Y:S01]  /*109b0*/  UIMAD.WIDE.U32 UR8, UR4, UR12, URZ ;  /* 0x0000000c040872a5 */ /* 0x000fe2000f8e003f */
[----:B------:R-:W-:Y:S01]  /*109c0*/  SHF.R.S32.HI R58, RZ, 0x1f, R197 ;  /* 0x0000001fff3a7819 */ /* 0x000fe200000114c5 */
[----:B------:R-:W-:Y:S01]  /*109d0*/  UIMAD UR10, UR4, UR13, UR10 ;  /* 0x0000000d040a72a4 */ /* 0x000fe2000f8e020a */
[----:B------:R-:W-:Y:S01]  /*109e0*/  SHF.R.S32.HI R59, RZ, 0x1f, R198 ;  /* 0x0000001fff3b7819 */ /* 0x000fe200000114c6 */
[----:B------:R-:W-:Y:S01]  /*109f0*/  USHF.R.S32.HI UR4, URZ, 0x1f, UR16 ;  /* 0x0000001f3f047899 */ /* 0x000fe20008011410 */
[----:B------:R-:W-:Y:S01]  /*10a00*/  SHF.R.S32.HI R60, RZ, 0x1f, R199 ;  /* 0x0000001fff3c7819 */ /* 0x000fe200000114c7 */
[----:B------:R-:W-:Y:S01]  /*10a10*/  UIADD3 UR9, UR9, UR10, URZ ;  /* 0x0000000a09097290 */ /* 0x000fe2000fffe03f */
[----:B------:R-:W-:Y:S01]  /*10a20*/  SHF.R.S32.HI R61, RZ, 0x1f, R200 ;  /* 0x0000001fff3d7819 */ /* 0x000fe200000114c8 */
[----:B------:R-:W-:Y:S01]  /*10a30*/  ULDC.64 UR12, c[0x0][0xb40] ;  /* 0x0002d000000c7ab9 */ /* 0x000fe20000000a00 */
[----:B------:R-:W-:Y:S01]  /*10a40*/  ULDC.64 UR10, c[0x0][0xb38] ;  /* 0x0002ce00000a7ab9 */ /* 0x000fe20000000a00 */
[----:B------:R-:W-:Y:S01]  /*10a50*/  UIMAD UR4, UR4, UR12, URZ ;  /* 0x0000000c040472a4 */ /* 0x000fe2000f8e023f */
[----:B------:R-:W-:Y:S01]  /*10a60*/  SHF.R.S32.HI R62, RZ, 0x1f, R201 ;  /* 0x0000001fff3e7819 */ /* 0x000fe200000114c9 */
[----:B------:R-:W-:Y:S01]  /*10a70*/  UIMAD.WIDE.U32 UR8, UR54, UR10, UR8 ;  /* 0x0000000a360872a5 */ /* 0x000fe2000f8e0008 */
[----:B------:R-:W-:Y:S01]  /*10a80*/  SHF.R.S32.HI R63, RZ, 0x1f, R202 ;  /* 0x0000001fff3f7819 */ /* 0x000fe200000114ca */
[----:B------:R-:W-:Y:S01]  /*10a90*/  UIMAD UR4, UR16, UR13, UR4 ;  /* 0x0000000d100472a4 */ /* 0x000fe2000f8e0204 */
[----:B------:R-:W-:Y:S01]  /*10aa0*/  SHF.R.S32.HI R68, RZ, 0x1f, R203 ;  /* 0x0000001fff447819 */ /* 0x000fe200000114cb */
[----:B------:R-:W-:Y:S01]  /*10ab0*/  UIMAD UR9, UR54, UR11, UR9 ;  /* 0x0000000b360972a4 */ /* 0x000fe2000f8e0209 */
[----:B------:R-:W-:Y:S01]  /*10ac0*/  SHF.R.S32.HI R69, RZ, 0x1f, R204 ;  /* 0x0000001fff457819 */ /* 0x000fe200000114cc */
[----:B------:R-:W-:Y:S01]  /*10ad0*/  UIADD3 UR7, UR7, 0x28420, URZ ;  /* 0x0002842007077890 */ /* 0x000fe2000fffe03f */
[----:B------:R-:W-:Y:S01]  /*10ae0*/  SHF.R.S32.HI R70, RZ, 0x1f, R205 ;  /* 0x0000001fff467819 */ /* 0x000fe200000114cd */
        /* <DEDUP_REMOVED lines=12> */
[----:B------:R-:W-:-:S02]  /*10bb0*/  SHF.R.S32.HI R73, RZ, 0x1f, R2 ;  /* 0x0000001fff497819 */ /* 0x000fc40000011402 */
[--C-:B------:R-:W-:Y:S01]  /*10bc0*/  SHF.R.S32.HI R0, RZ, 0x1f, R3.reuse ;  /* 0x0000001fff007819 */ /* 0x100fe20000011403 */
[----:B------:R-:W-:Y:S01]  /*10bd0*/  IMAD.MOV R55, RZ, RZ, -R3 ;  /* 0x000000ffff377224 */ /* 0x000fe200078e0a03 */
[----:B------:R-:W-:Y:S02]  /*10be0*/  UIMAD UR56, UR56, UR11, UR9 ;  /* 0x0000000b383872a4 */ /* 0x000fe4000f8e0209 */
[----:B------:R-:W-:Y:S01]  /*10bf0*/  IMAD.U32 R53, RZ, RZ, UR9 ;  /* 0x00000009ff357e24 */ /* 0x000fe2000f8e00ff */
[----:B------:R-:W-:Y:S01]  /*10c00*/  SYNCS.ARRIVE.TRANS64.RED.A1T0 RZ, [UR7], RZ ;  /* 0x000000ffffff79a7 */ /* 0x000fe20008100407 */
[----:B------:R-:W-:Y:S01]  /*10c10*/  ULDC.64 UR10, c[0x0][0xb30] ;  /* 0x0002cc00000a7ab9 */ /* 0x000fe20000000a00 */
[----:B------:R-:W-:Y:S02]  /*10c20*/  IMAD R55, R55, UR20, R56 ;  /* 0x0000001437377c24 */ /* 0x000fe4000f8e0238 */
[----:B------:R-:W-:Y:S02]  /*10c30*/  IMAD R0, R0, UR10, RZ ;  /* 0x0000000a00007c24 */ /* 0x000fe4000f8e02ff */
[----:B------:R-:W-:Y:S01]  /*10c40*/  IMAD.U32 R52, RZ, RZ, UR8 ;  /* 0x00000008ff347e24 */ /* 0x000fe2000f8e00ff */
[----:B------:R-:W-:Y:S01]  /*10c50*/  ULDC.64 UR8, c[0x0][0xb28] ;  /* 0x0002ca0000087ab9 */ /* 0x000fe20000000a00 */
[----:B------:R-:W-:-:S02]  /*10c60*/  IMAD.U32 R53, RZ, RZ, UR56 ;  /* 0x00000038ff357e24 */ /* 0x000fc4000f8e00ff */
[C---:B------:R-:W-:Y:S01]  /*10c70*/  IMAD R57, R3.reuse, UR11, R0 ;  /* 0x0000000b03397c24 */ /* 0x040fe2000f8e0200 */
[----:B------:R-:W-:Y:S01]  /*10c80*/  SHF.R.S32.HI R0, RZ, 0x1f, R55 ;  /* 0x0000001fff007819 */ /* 0x000fe20000011437 */
[----:B------:R-:W-:-:S04]  /*10c90*/  IMAD.WIDE.U32 R52, R3, UR10, R52 ;  /* 0x0000000a03347c25 */ /* 0x000fc8000f8e0034 */
[----:B------:R-:W-:Y:S02]  /*10ca0*/  IMAD R0, R0, UR8, RZ ;  /* 0x0000000800007c24 */ /* 0x000fe4000f8e02ff */
[----:B------:R-:W-:Y:S02]  /*10cb0*/  IMAD.IADD R53, R53, 0x1, R57 ;  /* 0x0000000135357824 */ /* 0x000fe400078e0239 */
[C---:B------:R-:W-:Y:S02]  /*10cc0*/  IMAD R3, R55.reuse, UR9, R0 ;  /* 0x0000000937037c24 */ /* 0x040fe4000f8e0200 */
[----:B------:R-:W-:Y:S01]  /*10cd0*/  IMAD.WIDE.U32 R52, R55, UR8, R52 ;  /* 0x0000000837347c25 */ /* 0x000fe2000f8e0034 */
[----:B------:R-:W-:-:S03]  /*10ce0*/  ULDC.64 UR8, c[0x0][0xb00] ;  /* 0x0002c00000087ab9 */ /* 0x000fc60000000a00 */
[----:B------:R-:W-:Y:S01]  /*10cf0*/  IMAD.IADD R3, R53, 0x1, R3 ;  /* 0x0000000135037824 */ /* 0x000fe200078e0203 */
[----:B------:R-:W-:-:S04]  /*10d00*/  LEA R0, P1, R52, UR8, 0x2 ;  /* 0x0000000834007c11 */ /* 0x000fc8000f8210ff */
[----:B------:R-:W-:Y:S01]  /*10d10*/  LEA.HI.X R3, R52, UR9, R3, 0x2, P1 ;  /* 0x0000000934037c11 */ /* 0x000fe200088f1403 */
[----:B------:R0:W1:Y:S04]  /*10d20*/  SHFL.IDX PT, R56, R0, RZ, 0x1c1f ;  /* 0x001c1fff00387589 */ /* 0x00006800000e0000 */
[----:B------:R0:W2:Y:S01]  /*10d30*/  SHFL.IDX PT, R57, R3, RZ, 0x1c1f ;  /* 0x001c1fff03397589 */ /* 0x0000a200000e0000 */
[----:B------:R-:W-:Y:S05]  /*10d40*/  @P2 BRA `(.L_x_1561) ;  /* 0x0000000800202947 */ /* 0x000fea0003800000 */
[----:B------:R-:W-:Y:S02]  /*10d50*/  ULDC UR4, c[0x0][0xac8] ;  /* 0x0002b20000047ab9 */ /* 0x000fe40000000800 */
[----:B------:R-:W-:Y:S02]  /*10d60*/  ISETP.GE.AND P3, PT, R2, UR4, PT ;  /* 0x0000000402007c0c */ /* 0x000fe4000bf66270 */
[----:B------:R-:W-:Y:S02]  /*10d70*/  ISETP.GE.AND P2, PT, R207, UR4, PT ;  /* 0x00000004cf007c0c */ /* 0x000fe4000bf46270 */
[----:B------:R-:W-:-:S09]  /*10d80*/  ISETP.GE.AND P1, PT, R206, UR4, PT ;  /* 0x00000004ce007c0c */ /* 0x000fd2000bf26270 */
[CC--:B-1----:R-:W-:Y:S02]  /*10d90*/  @!P3 LEA R52, P4, R2.reuse, R56.reuse, 0x2 ;  /* 0x000000380234b211 */ /* 0x0c2fe400078810ff */
[----:B------:R-:W-:Y:S02]  /*10da0*/  @!P2 LEA R54, P5, R207, R56, 0x2 ;  /* 0x00000038cf36a211 */ /* 0x000fe400078a10ff */
[-C--:B--2---:R-:W-:Y:S02]  /*10db0*/  @!P3 LEA.HI.X R53, R2, R57.reuse, R73, 0x2, P4 ;  /* 0x000000390235b211 */ /* 0x084fe400020f1449 */
[----:B------:R-:W-:Y:S02]  /*10dc0*/  ISETP.GE.AND P4, PT, R205, UR4, PT ;  /* 0x00000004cd007c0c */ /* 0x000fe4000bf86270 */
[----:B------:R-:W-:Y:S01]  /*10dd0*/  @!P2 LEA.HI.X R55, R207, R57, R72, 0x2, P5 ;  /* 0x00000039cf37a211 */ /* 0x000fe200028f1448 */
[----:B------:R1:W-:Y:S01]  /*10de0*/  @!P3 ST.E.64 desc[UR36][R52.64], R140 ;  /* 0x0000008c3400b985 */ /* 0x0003e2000c101b24 */
[----:B------:R-:W-:-:S03]  /*10df0*/  ISETP.GE.AND P3, PT, R204, UR4, PT ;  /* 0x00000004cc007c0c */ /* 0x000fc6000bf66270 */
[----:B------:R2:W-:Y:S01]  /*10e00*/  @!P2 ST.E.64 desc[UR36][R54.64], R138 ;  /* 0x0000008a3600a985 */ /* 0x0005e2000c101b24 */
[----:B------:R-:W-:Y:S02]  /*10e10*/  ISETP.GE.AND P2, PT, R203, UR4, PT ;  /* 0x00000004cb007c0c */ /* 0x000fe4000bf46270 */
[----:B-1----:R-:W-:-:S04]  /*10e20*/  @!P1 LEA R52, P6, R206, R56, 0x2 ;  /* 0x00000038ce349211 */ /* 0x002fc800078c10ff */
[----:B------:R-:W-:Y:S02]  /*10e30*/  @!P1 LEA.HI.X R53, R206, R57, R71, 0x2, P6 ;  /* 0x00000039ce359211 */ /* 0x000fe400030f1447 */
[----:B--2---:R-:W-:-:S03]  /*10e40*/  @!P4 LEA R54, P5, R205, R56, 0x2 ;  /* 0x00000038cd36c211 */ /* 0x004fc600078a10ff */
[----:B------:R1:W-:Y:S01]  /*10e50*/  @!P1 ST.E.64 desc[UR36][R52.64], R132 ;  /* 0x0000008434009985 */ /* 0x0003e2000c101b24 */
[----:B------:R-:W-:Y:S02]  /*10e60*/  @!P4 LEA.HI.X R55, R205, R57, R70, 0x2, P5 ;  /* 0x00000039cd37c211 */ /* 0x000fe400028f1446 */
[----:B------:R-:W-:-:S03]  /*10e70*/  ISETP.GE.AND P1, PT, R202, UR4, PT ;  /* 0x00000004ca007c0c */ /* 0x000fc6000bf26270 */
[----:B------:R2:W-:Y:S01]  /*10e80*/  @!P4 ST.E.64 desc[UR36][R54.64], R130 ;  /* 0x000000823600c985 */ /* 0x0005e2000c101b24 */
[----:B------:R-:W-:Y:S02]  /*10e90*/  ISETP.GE.AND P4, PT, R201, UR4, PT ;  /* 0x00000004c9007c0c */ /* 0x000fe4000bf86270 */
[----:B-1----:R-:W-:-:S04]  /*10ea0*/  @!P3 LEA R52, P6, R204, R56, 0x2 ;  /* 0x00000038cc34b211 */ /* 0x002fc800078c10ff */
[----:B------:R-:W-:Y:S02]  /*10eb0*/  @!P3 LEA.HI.X R53, R204, R57, R69, 0x2, P6 ;  /* 0x00000039cc35b211 */ /* 0x000fe400030f1445 */
[----:B--2---:R-:W-:-:S03]  /*10ec0*/  @!P2 LEA R54, P5, R203, R56, 0x2 ;  /* 0x00000038cb36a211 */ /* 0x004fc600078a10ff */
[----:B------:R1:W-:Y:S01]  /*10ed0*/  @!P3 ST.E.64 desc[UR36][R52.64], R120 ;  /* 0x000000783400b985 */ /* 0x0003e2000c101b24 */
[----:B------:R-:W-:Y:S02]  /*10ee0*/  ISETP.GE.AND P3, PT, R200, UR4, PT ;  /* 0x00000004c8007c0c */ /* 0x000fe4000bf66270 */
[----:B------:R-:W-:-:S05]  /*10ef0*/  @!P2 LEA.HI.X R55, R203, R57, R68, 0x2, P5 ;  /* 0x00000039cb37a211 */ /* 0x000fca00028f1444 */
        /* <DEDUP_REMOVED lines=39> */
[----:B------:R-:W-:-:S05]  /*11170*/  @!P4 LEA.HI.X R55, R193, R57, R226, 0x2, P6 ;  /* 0x00000039c137c211 */ /* 0x000fca00030f14e2 */
[----:B------:R2:W-:Y:S01]  /*11180*/  @!P4 ST.E.64 desc[UR36][R54.64], R66 ;  /* 0x000000423600c985 */ /* 0x0005e2000c101b24 */
[----:B------:R-:W-:Y:S02]  /*11190*/  ISETP.GE.AND P4, PT, R189, UR4, PT ;  /* 0x00000004bd007c0c */ /* 0x000fe4000bf86270 */
[----:B-1----:R-:W-:-:S04]  /*111a0*/  @!P3 LEA R52, P1, R192, R56, 0x2 ;  /* 0x00000038c034b211 */ /* 0x002fc800078210ff */
[-C--:B------:R-:W-:Y:S02]  /*111b0*/  @!P3 LEA.HI.X R53, R192, R57.reuse, R225, 0x2, P1 ;  /* 0x00000039c035b211 */ /* 0x080fe400008f14e1 */
[----:B------:R-:W-:Y:S02]  /*111c0*/  ISETP.GE.AND P1, PT, R188, UR4, PT ;  /* 0x00000004bc007c0c */ /* 0x000fe4000bf26270 */
[C---:B--2---:R-:W-:Y:S01]  /*111d0*/  @!P2 LEA R54, P6, R191.reuse, R56, 0x2 ;  /* 0x00000038bf36a211 */ /* 0x044fe200078c10ff */
[----:B------:R1:W-:Y:S03]  /*111e0*/  @!P3 ST.E.64 desc[UR36][R52.64], R48 ;  /* 0x000000303400b985 */ /* 0x0003e6000c101b24 */
[----:B------:R-:W-:Y:S02]  /*111f0*/  @!P2 LEA.HI.X R55, R191, R57, R224, 0x2, P6 ;  /* 0x00000039bf37a211 */ /* 0x000fe400030f14e0 */
[----:B------:R-:W-:-:S03]  /*11200*/  ISETP.GE.AND P6, PT, R187, UR4, PT ;  /* 0x00000004bb007c0c */ /* 0x000fc6000bfc6270 */
[----:B------:R2:W-:Y:S01]  /*11210*/  @!P2 ST.E.64 desc[UR36][R54.64], R46 ;  /* 0x0000002e3600a985 */ /* 0x0005e2000c101b24 */
        /* <DEDUP_REMOVED lines=14> */
[----:B------:R-:W-:-:S03]  /*11300*/  @!P2 LEA R48, P5, R185, R56, 0x2 ;  /* 0x00000038b930a211 */ /* 0x000fc600078a10ff */
[----:B------:R2:W-:Y:S01]  /*11310*/  @!P6 ST.E.64 desc[UR36][R38.64], R30 ;  /* 0x0000001e2600e985 */ /* 0x0005e2000c101b24 */
[CC--:B------:R-:W-:Y:S02]  /*11320*/  @!P4 LEA R46, P6, R184.reuse, R56.reuse, 0x2 ;  /* 0x00000038b82ec211 */ /* 0x0c0fe400078c10ff */
[-C--:B------:R-:W-:Y:S02]  /*11330*/  @!P2 LEA.HI.X R49, R185, R57.reuse, R218, 0x2, P5 ;  /* 0x00000039b931a211 */ /* 0x080fe400028f14da */
[----:B------:R-:W-:Y:S02]  /*11340*/  @!P4 LEA.HI.X R47, R184, R57, R217, 0x2, P6 ;  /* 0x00000039b82fc211 */ /* 0x000fe400030f14d9 */
[----:B-1----:R-:W-:-:S04]  /*11350*/  @!P3 LEA R32, P1, R186, R56, 0x2 ;  /* 0x00000038ba20b211 */ /* 0x002fc800078210ff */
[----:B------:R-:W-:Y:S02]  /*11360*/  @!P3 LEA.HI.X R33, R186, R57, R219, 0x2, P1 ;  /* 0x00000039ba21b211 */ /* 0x000fe400008f14db */
[----:B------:R-:W-:-:S03]  /*11370*/  ISETP.GE.AND P1, PT, R23, UR4, PT ;  /* 0x0000000417007c0c */ /* 0x000fc6000bf26270 */
[----:B------:R1:W-:Y:S01]  /*11380*/  @!P3 ST.E.64 desc[UR36][R32.64], R24 ;  /* 0x000000182000b985 */ /* 0x0003e2000c101b24 */
[----:B------:R-:W-:-:S03]  /*11390*/  ISETP.GE.AND P3, PT, R22, UR4, PT ;  /* 0x0000000416007c0c */ /* 0x000fc6000bf66270 */
[----:B------:R-:W-:Y:S04]  /*113a0*/  @!P2 ST.E.64 desc[UR36][R48.64], R20 ;  /* 0x000000143000a985 */ /* 0x000fe8000c101b24 */
[----:B------:R3:W-:Y:S01]  /*113b0*/  @!P4 ST.E.64 desc[UR36][R46.64], R10 ;  /* 0x0000000a2e00c985 */ /* 0x0007e2000c101b24 */
[----:B------:R-:W-:Y:S02]  /*113c0*/  ISETP.GE.AND P4, PT, R19, UR4, PT ;  /* 0x0000000413007c0c */ /* 0x000fe4000bf86270 */
[----:B------:R-:W-:-:S03]  /*113d0*/  @!P1 LEA R40, P2, R23, R56, 0x2 ;  /* 0x0000003817289211 */ /* 0x000fc600078410ff */
[-C--:B--2---:R-:W-:Y:S01]  /*113e0*/  @!P3 LEA R30, P5, R22, R56.reuse, 0x2 ;  /* 0x00000038161eb211 */ /* 0x084fe200078a10ff */
[C---:B-1----:R-:W-:Y:S01]  /*113f0*/  VIADD R24, R2.reuse, 0xe8 ;  /* 0x000000e802187836 */ /* 0x042fe20000000000 */
[-C--:B------:R-:W-:Y:S01]  /*11400*/  @!P1 LEA.HI.X R41, R23, R57.reuse, R216, 0x2, P2 ;  /* 0x0000003917299211 */ /* 0x080fe200010f14d8 */
[----:B------:R-:W-:Y:S01]  /*11410*/  VIADD R25, R2, 0xf0 ;  /* 0x000000f002197836 */ /* 0x000fe20000000000 */
[----:B------:R-:W-:Y:S01]  /*11420*/  ISETP.GE.AND P2, PT, R18, UR4, PT ;  /* 0x0000000412007c0c */ /* 0x000fe2000bf46270 */
[----:B------:R-:W-:Y:S01]  /*11430*/  VIADD R32, R2, 0xf8 ;  /* 0x000000f802207836 */ /* 0x000fe20000000000 */
[----:B------:R-:W-:Y:S01]  /*11440*/  @!P3 LEA.HI.X R31, R22, R57, R215, 0x2, P5 ;  /* 0x00000039161fb211 */ /* 0x000fe200028f14d7 */
[----:B------:R1:W-:Y:S01]  /*11450*/  @!P1 ST.E.64 desc[UR36][R40.64], R8 ;  /* 0x0000000828009985 */ /* 0x0003e2000c101b24 */
[----:B------:R-:W-:Y:S02]  /*11460*/  ISETP.GE.AND P1, PT, R24, UR4, PT ;  /* 0x0000000418007c0c */ /* 0x000fe4000bf26270 */
[----:B---3--:R-:W-:Y:S01]  /*11470*/  @!P4 LEA R10, P6, R19, R56, 0x2 ;  /* 0x00000038130ac211 */ /* 0x008fe200078c10ff */
[----:B------:R2:W-:Y:S01]  /*11480*/  @!P3 ST.E.64 desc[UR36][R30.64], R144 ;  /* 0x000000901e00b985 */ /* 0x0005e2000c101b24 */
[----:B------:R-:W-:-:S02]  /*11490*/  ISETP.GE.AND P3, PT, R25, UR4, PT ;  /* 0x0000000419007c0c */ /* 0x000fc4000bf66270 */
[----:B------:R-:W-:Y:S02]  /*114a0*/  SHF.R.S32.HI R21, RZ, 0x1f, R18 ;  /* 0x0000001fff157819 */ /* 0x000fe40000011412 */
[-C--:B------:R-:W-:Y:S02]  /*114b0*/  @!P4 LEA.HI.X R11, R19, R57.reuse, R214, 0x2, P6 ;  /* 0x00000039130bc211 */ /* 0x080fe400030f14d6 */
[----:B------:R-:W-:Y:S02]  /*114c0*/  @!P2 LEA R20, P5, R18, R56, 0x2 ;  /* 0x000000381214a211 */ /* 0x000fe400078a10ff */
[----:B------:R-:W-:Y:S01]  /*114d0*/  ISETP.GE.AND P6, PT, R32, UR4, PT ;  /* 0x0000000420007c0c */ /* 0x000fe2000bfc6270 */
[----:B------:R3:W-:Y:S01]  /*114e0*/  @!P4 ST.E.64 desc[UR36][R10.64], R142 ;  /* 0x0000008e0a00c985 */ /* 0x0007e2000c101b24 */
[----:B------:R-:W-:Y:S02]  /*114f0*/  @!P2 LEA.HI.X R21, R18, R57, R21, 0x2, P5 ;  /* 0x000000391215a211 */ /* 0x000fe400028f1415 */
[----:B-1----:R-:W-:-:S02]  /*11500*/  SHF.R.S32.HI R9, RZ, 0x1f, R24 ;  /* 0x0000001fff097819 */ /* 0x002fc40000011418 */
[CC--:B------:R-:W-:Y:S01]  /*11510*/  @!P1 LEA R8, P5, R24.reuse, R56.reuse, 0x2 ;  /* 0x0000003818089211 */ /* 0x0c0fe200078a10ff */
[----:B------:R3:W-:Y:S01]  /*11520*/  @!P2 ST.E.64 desc[UR36][R20.64], R152 ;  /* 0x000000981400a985 */ /* 0x0007e2000c101b24 */
[----:B--2---:R-:W-:Y:S02]  /*11530*/  SHF.R.S32.HI R30, RZ, 0x1f, R25 ;  /* 0x0000001fff1e7819 */ /* 0x004fe40000011419 */
[----:B------:R-:W-:Y:S02]  /*11540*/  @!P1 LEA.HI.X R9, R24, R57, R9, 0x2, P5 ;  /* 0x0000003918099211 */ /* 0x000fe400028f1409 */
[----:B------:R-:W-:-:S03]  /*11550*/  @!P3 LEA R24, P5, R25, R56, 0x2 ;  /* 0x000000381918b211 */ /* 0x000fc600078a10ff */
[----:B------:R3:W-:Y:S01]  /*11560*/  @!P1 ST.E.64 desc[UR36][R8.64], R150 ;  /* 0x0000009608009985 */ /* 0x0007e2000c101b24 */
[-C--:B------:R-:W-:Y:S02]  /*11570*/  @!P3 LEA.HI.X R25, R25, R57.reuse, R30, 0x2, P5 ;  /* 0x000000391919b211 */ /* 0x080fe400028f141e */
[----:B------:R-:W-:Y:S02]  /*11580*/  SHF.R.S32.HI R30, RZ, 0x1f, R32 ;  /* 0x0000001fff1e7819 */ /* 0x000fe40000011420 */
[C---:B------:R-:W-:Y:S01]  /*11590*/  @!P6 LEA R56, P5, R32.reuse, R56, 0x2 ;  /* 0x000000382038e211 */ /* 0x040fe200078a10ff */
[----:B------:R3:W-:Y:S03]  /*115a0*/  @!P3 ST.E.64 desc[UR36][R24.64], R158 ;  /* 0x0000009e1800b985 */ /* 0x0007e6000c101b24 */
[----:B------:R-:W-:-:S05]  /*115b0*/  @!P6 LEA.HI.X R57, R32, R57, R30, 0x2, P5 ;  /* 0x000000392039e211 */ /* 0x000fca00028f141e */
[----:B------:R3:W-:Y:S04]  /*115c0*/  @!P6 ST.E.64 desc[UR36][R56.64], R160 ;  /* 0x000000a03800e985 */ /* 0x0007e8000c101b24 */
.L_x_1561:
[----:B------:R-:W-:Y:S05]  /*115d0*/  BSYNC B1 ;  /* 0x0000000000017941 */ /* 0x000fea0003800000 */
.L_x_1560:
[----:B0-----:R-:W0:Y:S04]  /*115e0*/  SHFL.IDX PT, R3, R3, 0x1, 0x1c1f ;  /* 0x003c1f0003037f89 */ /* 0x001e2800000e0000 */
[----:B------:R4:W0:Y:S01]  /*115f0*/  SHFL.IDX PT, R39, R0, 0x1, 0x1c1f ;  /* 0x003c1f0000277f89 */ /* 0x00082200000e0000 */
[----:B------:R-:W-:Y:S05]  /*11600*/  @P0 BRA `(.L_x_1559) ;  /* 0x0000001400f00947 */ /* 0x000fea0003800000 */
[----:B------:R-:W-:Y:S01]  /*11610*/  ULDC UR4, c[0x0][0xac8] ;  /* 0x0002b20000047ab9 */ /* 0x000fe20000000800 */
[C---:B----4-:R-:W-:Y:S01]  /*11620*/  VIADD R0, R2.reuse, 0xf0 ;  /* 0x000000f002007836 */ /* 0x050fe20000000000 */
[----:B------:R-:W-:Y:S02]  /*11630*/  ISETP.GE.AND P3, PT, R2, UR4, PT ;  /* 0x0000000402007c0c */ /* 0x000fe4000bf66270 */
[----:B------:R-:W-:Y:S02]  /*11640*/  ISETP.GE.AND P4, PT, R207, UR4, PT ;  /* 0x00000004cf007c0c */ /* 0x000fe4000bf86270 */
[----:B------:R-:W-:Y:S02]  /*11650*/  ISETP.GE.AND P0, PT, R206, UR4, PT ;  /* 0x00000004ce007c0c */ /* 0x000fe4000bf06270 */
[----:B------:R-:W-:-:S07]  /*11660*/  ISETP.GE.AND P1, PT, R205, UR4, PT ;  /* 0x00000004cd007c0c */ /* 0x000fce000bf26270 */
[CC--:B0--3--:R-:W-:Y:S02]  /*11670*/  @!P3 LEA R8, P2, R2.reuse, R39.reuse, 0x2 ;  /* 0x000000270208b211 */ /* 0x0c9fe400078410ff */
[C---:B------:R-:W-:Y:S02]  /*11680*/  @!P4 LEA R10, P6, R207.reuse, R39, 0x2 ;  /* 0x00000027cf0ac211 */ /* 0x040fe400078c10ff */
[----:B------:R-:W-:Y:S02]  /*11690*/  @!P3 LEA.HI.X R9, R2, R3, R73, 0x2, P2 ;  /* 0x000000030209b211 */ /* 0x000fe400010f1449 */
[----:B------:R-:W-:Y:S02]  /*116a0*/  ISETP.GE.AND P2, PT, R204, UR4, PT ;  /* 0x00000004cc007c0c */ /* 0x000fe4000bf46270 */
[----:B------:R-:W-:Y:S01]  /*116b0*/  @!P0 LEA R20, P5, R206, R39, 0x2 ;  /* 0x00000027ce148211 */ /* 0x000fe200078a10ff */
[----:B------:R0:W-:Y:S01]  /*116c0*/  @!P3 ST.E.64 desc[UR36][R8.64], R136 ;  /* 0x000000880800b985 */ /* 0x0001e2000c101b24 */
[----:B------:R-:W-:-:S02]  /*116d0*/  @!P4 LEA.HI.X R11, R207, R3, R72, 0x2, P6 ;  /* 0x00000003cf0bc211 */ /* 0x000fc400030f1448 */
[----:B------:R-:W-:Y:S02]  /*116e0*/  ISETP.GE.AND P3, PT, R203, UR4, PT ;  /* 0x00000004cb007c0c */ /* 0x000fe4000bf66270 */
[----:B------:R-:W-:Y:S01]  /*116f0*/  @!P0 LEA.HI.X R21, R206, R3, R71, 0x2, P5 ;  /* 0x00000003ce158211 */ /* 0x000fe200028f1447 */
[----:B------:R3:W-:Y:S01]  /*11700*/  @!P4 ST.E.64 desc[UR36][R10.64], R134 ;  /* 0x000000860a00c985 */ /* 0x0007e2000c101b24 */
[C---:B------:R-:W-:Y:S02]  /*11710*/  @!P1 LEA R24, P5, R205.reuse, R39, 0x2 ;  /* 0x00000027cd189211 */ /* 0x040fe400078a10ff */
[----:B------:R-:W-:Y:S01]  /*11720*/  ISETP.GE.AND P4, PT, R202, UR4, PT ;  /* 0x00000004ca007c0c */ /* 0x000fe2000bf86270 */
[----:B------:R4:W-:Y:S01]  /*11730*/  @!P0 ST.E.64 desc[UR36][R20.64], R128 ;  /* 0x0000008014008985 */ /* 0x0009e2000c101b24 */
[----:B------:R-:W-:Y:S02]  /*11740*/  @!P1 LEA.HI.X R25, R205, R3, R70, 0x2, P5 ;  /* 0x00000003cd199211 */ /* 0x000fe400028f1446 */
[----:B------:R-:W-:-:S02]  /*11750*/  @!P2 LEA R30, P6, R204, R39, 0x2 ;  /* 0x00000027cc1ea211 */ /* 0x000fc400078c10ff */
[----:B------:R-:W-:Y:S01]  /*11760*/  ISETP.GE.AND P0, PT, R201, UR4, PT ;  /* 0x00000004c9007c0c */ /* 0x000fe2000bf06270 */
[----:B------:R5:W-:Y:S01]  /*11770*/  @!P1 ST.E.64 desc[UR36][R24.64], R126 ;  /* 0x0000007e18009985 */ /* 0x000be2000c101b24 */
[C---:B------:R-:W-:Y:S02]  /*11780*/  @!P3 LEA R32, P5, R203.reuse, R39, 0x2 ;  /* 0x00000027cb20b211 */ /* 0x040fe400078a10ff */
[-C--:B------:R-:W-:Y:S02]  /*11790*/  @!P2 LEA.HI.X R31, R204, R3.reuse, R69, 0x2, P6 ;  /* 0x00000003cc1fa211 */ /* 0x080fe400030f1445 */
[----:B------:R-:W-:Y:S02]  /*117a0*/  ISETP.GE.AND P1, PT, R200, UR4, PT ;  /* 0x00000004c8007c0c */ /* 0x000fe4000bf26270 */
[----:B------:R-:W-:Y:S01]  /*117b0*/  @!P3 LEA.HI.X R33, R203, R3, R68, 0x2, P5 ;  /* 0x00000003cb21b211 */ /* 0x000fe200028f1444 */
[----:B------:R1:W-:Y:S01]  /*117c0*/  @!P2 ST.E.64 desc[UR36][R30.64], R116 ;  /* 0x000000741e00a985 */ /* 0x0003e2000c101b24 */
[----:B0-----:R-:W-:-:S02]  /*117d0*/  @!P4 LEA R8, P5, R202, R39, 0x2 ;  /* 0x00000027ca08c211 */ /* 0x001fc400078a10ff */
[----:B------:R-:W-:Y:S01]  /*117e0*/  ISETP.GE.AND P2, PT, R199, UR4, PT ;  /* 0x00000004c7007c0c */ /* 0x000fe2000bf46270 */
[----:B------:R0:W-:Y:S01]  /*117f0*/  @!P3 ST.E.64 desc[UR36][R32.64], R114 ;  /* 0x000000722000b985 */ /* 0x0001e2000c101b24 */
[----:B------:R-:W-:Y:S02]  /*11800*/  @!P4 LEA.HI.X R9, R202, R3, R63, 0x2, P5 ;  /* 0x00000003ca09c211 */ /* 0x000fe400028f143f */
[CC--:B---3--:R-:W-:Y:S02]  /*11810*/  @!P0 LEA R10, P6, R201.reuse, R39.reuse, 0x2 ;  /* 0x00000027c90a8211 */ /* 0x0c8fe400078c10ff */
[----:B------:R-:W-:Y:S01]  /*11820*/  ISETP.GE.AND P3, PT, R198, UR4, PT ;  /* 0x00000004c6007c0c */ /* 0x000fe2000bf66270 */
[----:B------:R3:W-:Y:S01]  /*11830*/  @!P4 ST.E.64 desc[UR36][R8.64], R108 ;  /* 0x0000006c0800c985 */ /* 0x0007e2000c101b24 */
[----:B----4-:R-:W-:Y:S02]  /*11840*/  @!P1 LEA R20, P5, R200, R39, 0x2 ;  /* 0x00000027c8149211 */ /* 0x010fe400078a10ff */
[----:B------:R-:W-:-:S02]  /*11850*/  @!P0 LEA.HI.X R11, R201, R3, R62, 0x2, P6 ;  /* 0x00000003c90b8211 */ /* 0x000fc400030f143e */
[----:B------:R-:W-:Y:S02]  /*11860*/  ISETP.GE.AND P4, PT, R197, UR4, PT ;  /* 0x00000004c5007c0c */ /* 0x000fe4000bf86270 */
[----:B------:R-:W-:Y:S01]  /*11870*/  @!P1 LEA.HI.X R21, R200, R3, R61, 0x2, P5 ;  /* 0x00000003c8159211 */ /* 0x000fe200028f143d */
[----:B------:R4:W-:Y:S01]  /*11880*/  @!P0 ST.E.64 desc[UR36][R10.64], R106 ;  /* 0x0000006a0a008985 */ /* 0x0009e2000c101b24 */
[C---:B-----5:R-:W-:Y:S02]  /*11890*/  @!P2 LEA R24, P5, R199.reuse, R39, 0x2 ;  /* 0x00000027c718a211 */ /* 0x060fe400078a10ff */
[----:B------:R-:W-:Y:S01]  /*118a0*/  ISETP.GE.AND P0, PT, R196, UR4, PT ;  /* 0x00000004c4007c0c */ /* 0x000fe2000bf06270 */
[----:B------:R5:W-:Y:S01]  /*118b0*/  @!P1 ST.E.64 desc[UR36][R20.64], R100 ;  /* 0x0000006414009985 */ /* 0x000be2000c101b24 */
[----:B------:R-:W-:Y:S02]  /*118c0*/  @!P2 LEA.HI.X R25, R199, R3, R60, 0x2, P5 ;  /* 0x00000003c719a211 */ /* 0x000fe400028f143c */
[----:B-1----:R-:W-:-:S02]  /*118d0*/  @!P3 LEA R30, P6, R198, R39, 0x2 ;  /* 0x00000027c61eb211 */ /* 0x002fc400078c10ff */
[----:B------:R-:W-:Y:S01]  /*118e0*/  ISETP.GE.AND P1, PT, R195, UR4, PT ;  /* 0x00000004c3007c0c */ /* 0x000fe2000bf26270 */
[----:B------:R1:W-:Y:S01]  /*118f0*/  @!P2 ST.E.64 desc[UR36][R24.64], R98 ;  /* 0x000000621800a985 */ /* 0x0003e2000c101b24 */
[C---:B0-----:R-:W-:Y:S02]  /*11900*/  @!P4 LEA R32, P5, R197.reuse, R39, 0x2 ;  /* 0x00000027c520c211 */ /* 0x041fe400078a10ff */
[-C--:B------:R-:W-:Y:S02]  /*11910*/  @!P3 LEA.HI.X R31, R198, R3.reuse, R59, 0x2, P6 ;  /* 0x00000003c61fb211 */ /* 0x080fe400030f143b */
[----:B------:R-:W-:Y:S02]  /*11920*/  ISETP.GE.AND P2, PT, R194, UR4, PT ;  /* 0x00000004c2007c0c */ /* 0x000fe4000bf46270 */
[----:B------:R-:W-:Y:S01]  /*11930*/  @!P4 LEA.HI.X R33, R197, R3, R58, 0x2, P5 ;  /* 0x00000003c521c211 */ /* 0x000fe200028f143a */
[----:B------:R0:W-:Y:S01]  /*11940*/  @!P3 ST.E.64 desc[UR36][R30.64], R92 ;  /* 0x0000005c1e00b985 */ /* 0x0001e2000c101b24 */
[----:B---3--:R-:W-:-:S03]  /*11950*/  @!P0 LEA R8, P3, R196, R39, 0x2 ;  /* 0x00000027c4088211 */ /* 0x008fc600078610ff */
[----:B------:R3:W-:Y:S01]  /*11960*/  @!P4 ST.E.64 desc[UR36][R32.64], R90 ;  /* 0x0000005a2000c985 */ /* 0x0007e2000c101b24 */
[----:B------:R-:W-:Y:S02]  /*11970*/  ISETP.GE.AND P4, PT, R193, UR4, PT ;  /* 0x00000004c1007c0c */ /* 0x000fe4000bf86270 */
[----:B------:R-:W-:Y:S02]  /*11980*/  @!P0 LEA.HI.X R9, R196, R3, R229, 0x2, P3 ;  /* 0x00000003c4098211 */ /* 0x000fe400018f14e5 */
[CC--:B----4-:R-:W-:Y:S02]  /*11990*/  @!P1 LEA R10, P6, R195.reuse, R39.reuse, 0x2 ;  /* 0x00000027c30a9211 */ /* 0x0d0fe400078c10ff */
[----:B------:R-:W-:Y:S01]  /*119a0*/  ISETP.GE.AND P3, PT, R192, UR4, PT ;  /* 0x00000004c0007c0c */ /* 0x000fe2000bf66270 */
[----:B------:R4:W-:Y:S01]  /*119b0*/  @!P0 ST.E.64 desc[UR36][R8.64], R84 ;  /* 0x0000005408008985 */ /* 0x0009e2000c101b24 */
[----:B-----5:R-:W-:Y:S02]  /*119c0*/  @!P2 LEA R20, P5, R194, R39, 0x2 ;  /* 0x00000027c214a211 */ /* 0x020fe400078a10ff */
[----:B------:R-:W-:-:S02]  /*119d0*/  @!P1 LEA.HI.X R11, R195, R3, R228, 0x2, P6 ;  /* 0x00000003c30b9211 */ /* 0x000fc400030f14e4 */
[----:B------:R-:W-:Y:S02]  /*119e0*/  ISETP.GE.AND P0, PT, R191, UR4, PT ;  /* 0x00000004bf007c0c */ /* 0x000fe4000bf06270 */
[----:B------:R-:W-:Y:S01]  /*119f0*/  @!P2 LEA.HI.X R21, R194, R3, R227, 0x2, P5 ;  /* 0x00000003c215a211 */ /* 0x000fe200028f14e3 */
[----:B------:R5:W-:Y:S01]  /*11a00*/  @!P1 ST.E.64 desc[UR36][R10.64], R82 ;  /* 0x000000520a009985 */ /* 0x000be2000c101b24 */
[----:B------:R-:W-:Y:S02]  /*11a10*/  ISETP.GE.AND P1, PT, R190, UR4, PT ;  /* 0x00000004be007c0c */ /* 0x000fe4000bf26270 */
[-C--:B-1----:R-:W-:Y:S01]  /*11a20*/  @!P4 LEA R24, P5, R193, R39.reuse, 0x2 ;  /* 0x00000027c118c211 */ /* 0x082fe200078a10ff */
[----:B------:R1:W-:Y:S01]  /*11a30*/  @!P2 ST.E.64 desc[UR36][R20.64], R64 ;  /* 0x000000401400a985 */ /* 0x0003e2000c101b24 */
[----:B0-----:R-:W-:Y:S02]  /*11a40*/  @!P3 LEA R30, P6, R192, R39, 0x2 ;  /* 0x00000027c01eb211 */ /* 0x001fe400078c10ff */
[----:B------:R-:W-:-:S02]  /*11a50*/  ISETP.GE.AND P2, PT, R189, UR4, PT ;  /* 0x00000004bd007c0c */ /* 0x000fc4000bf46270 */
[-C--:B------:R-:W-:Y:S02]  /*11a60*/  @!P4 LEA.HI.X R25, R193, R3.reuse, R226, 0x2, P5 ;  /* 0x00000003c119c211 */ /* 0x080fe400028f14e2 */
[----:B------:R-:W-:Y:S02]  /*11a70*/  @!P3 LEA.HI.X R31, R192, R3, R225, 0x2, P6 ;  /* 0x00000003c01fb211 */ /* 0x000fe400030f14e1 */
[C---:B---3--:R-:W-:Y:S01]  /*11a80*/  @!P0 LEA R32, P5, R191.reuse, R39, 0x2 ;  /* 0x00000027bf208211 */ /* 0x048fe200078a10ff */
[----:B------:R0:W-:Y:S01]  /*11a90*/  @!P4 ST.E.64 desc[UR36][R24.64], R50 ;  /* 0x000000321800c985 */ /* 0x0001e2000c101b24 */
[----:B------:R-:W-:Y:S02]  /*11aa0*/  ISETP.GE.AND P4, PT, R188, UR4, PT ;  /* 0x00000004bc007c0c */ /* 0x000fe4000bf86270 */
[----:B------:R-:W-:Y:S01]  /*11ab0*/  @!P0 LEA.HI.X R33, R191, R3, R224, 0x2, P5 ;  /* 0x00000003bf218211 */ /* 0x000fe200028f14e0 */
[----:B------:R3:W-:Y:S01]  /*11ac0*/  @!P3 ST.E.64 desc[UR36][R30.64], R44 ;  /* 0x0000002c1e00b985 */ /* 0x0007e2000c101b24 */
[----:B----4-:R-:W-:-:S02]  /*11ad0*/  @!P1 LEA R8, P5, R190, R39, 0x2 ;  /* 0x00000027be089211 */ /* 0x010fc400078a10ff */
[----:B------:R-:W-:Y:S01]  /*11ae0*/  ISETP.GE.AND P3, PT, R187, UR4, PT ;  /* 0x00000004bb007c0c */ /* 0x000fe2000bf66270 */
[----:B------:R4:W-:Y:S01]  /*11af0*/  @!P0 ST.E.64 desc[UR36][R32.64], R42 ;  /* 0x0000002a20008985 */ /* 0x0009e2000c101b24 */
[C---:B-----5:R-:W-:Y:S02]  /*11b00*/  @!P2 LEA R10, P6, R189.reuse, R39, 0x2 ;  /* 0x00000027bd0aa211 */ /* 0x060fe400078c10ff */
[-C--:B------:R-:W-:Y:S02]  /*11b10*/  @!P1 LEA.HI.X R9, R190, R3.reuse, R223, 0x2, P5 ;  /* 0x00000003be099211 */ /* 0x080fe400028f14df */
[----:B------:R-:W-:Y:S02]  /*11b20*/  @!P2 LEA.HI.X R11, R189, R3, R222, 0x2, P6 ;  /* 0x00000003bd0ba211 */ /* 0x000fe400030f14de */
[----:B------:R-:W-:Y:S01]  /*11b30*/  ISETP.GE.AND P0, PT, R186, UR4, PT ;  /* 0x00000004ba007c0c */ /* 0x000fe2000bf06270 */
[----:B------:R5:W-:Y:S01]  /*11b40*/  @!P1 ST.E.64 desc[UR36][R8.64], R36 ;  /* 0x0000002408009985 */ /* 0x000be2000c101b24 */
[----:B------:R-:W-:-:S02]  /*11b50*/  ISETP.GE.AND P1, PT, R185, UR4, PT ;  /* 0x00000004b9007c0c */ /* 0x000fc4000bf26270 */
[CC--:B-1----:R-:W-:Y:S01]  /*11b60*/  @!P4 LEA R20, P5, R188.reuse, R39.reuse, 0x2 ;  /* 0x00000027bc14c211 */ /* 0x0c2fe200078a10ff */
[----:B------:R-:W-:Y:S01]  /*11b70*/  @!P2 ST.E.64 desc[UR36][R10.64], R34 ;  /* 0x000000220a00a985 */ /* 0x000fe2000c101b24 */
[C---:B0-----:R-:W-:Y:S02]  /*11b80*/  @!P3 LEA R24, P2, R187.reuse, R39, 0x2 ;  /* 0x00000027bb18b211 */ /* 0x041fe400078410ff */
[-C--:B------:R-:W-:Y:S02]  /*11b90*/  @!P4 LEA.HI.X R21, R188, R3.reuse, R221, 0x2, P5 ;  /* 0x00000003bc15c211 */ /* 0x080fe400028f14dd */
[----:B------:R-:W-:Y:S02]  /*11ba0*/  @!P3 LEA.HI.X R25, R187, R3, R220, 0x2, P2 ;  /* 0x00000003bb19b211 */ /* 0x000fe400010f14dc */
[----:B------:R-:W-:Y:S01]  /*11bb0*/  ISETP.GE.AND P2, PT, R184, UR4, PT ;  /* 0x00000004b8007c0c */ /* 0x000fe2000bf46270 */
[----:B------:R0:W-:Y:S01]  /*11bc0*/  @!P4 ST.E.64 desc[UR36][R20.64], R28 ;  /* 0x0000001c1400c985 */ /* 0x0001e2000c101b24 */
[----:B---3--:R-:W-:-:S02]  /*11bd0*/  @!P0 LEA R30, P4, R186, R39, 0x2 ;  /* 0x00000027ba1e8211 */ /* 0x008fc400078810ff */
[----:B----4-:R-:W-:Y:S01]  /*11be0*/  @!P1 LEA R32, P5, R185, R39, 0x2 ;  /* 0x00000027b9209211 */ /* 0x010fe200078a10ff */
[----:B------:R-:W-:Y:S01]  /*11bf0*/  @!P3 ST.E.64 desc[UR36][R24.64], R26 ;  /* 0x0000001a1800b985 */ /* 0x000fe2000c101b24 */
[----:B------:R-:W-:Y:S02]  /*11c00*/  ISETP.GE.AND P3, PT, R23, UR4, PT ;  /* 0x0000000417007c0c */ /* 0x000fe4000bf66270 */
[-C--:B------:R-:W-:Y:S02]  /*11c10*/  @!P0 LEA.HI.X R31, R186, R3.reuse, R219, 0x2, P4 ;  /* 0x00000003ba1f8211 */ /* 0x080fe400020f14db */
[----:B------:R-:W-:Y:S02]  /*11c20*/  @!P1 LEA.HI.X R33, R185, R3, R218, 0x2, P5 ;  /* 0x00000003b9219211 */ /* 0x000fe400028f14da */
[----:B------:R-:W-:Y:S01]  /*11c30*/  ISETP.GE.AND P5, PT, R22, UR4, PT ;  /* 0x0000000416007c0c */ /* 0x000fe2000bfa6270 */
[----:B------:R1:W-:Y:S01]  /*11c40*/  @!P0 ST.E.64 desc[UR36][R30.64], R14 ;  /* 0x0000000e1e008985 */ /* 0x0003e2000c101b24 */
[----:B-----5:R-:W-:Y:S01]  /*11c50*/  @!P2 LEA R8, P0, R184, R39, 0x2 ;  /* 0x00000027b808a211 */ /* 0x020fe200078010ff */
[----:B0-----:R-:W-:Y:S01]  /*11c60*/  VIADD R28, R2, 0xe8 ;  /* 0x000000e8021c7836 */ /* 0x001fe20000000000 */
[----:B------:R-:W-:Y:S01]  /*11c70*/  ISETP.GE.AND P4, PT, R19, UR4, PT ;  /* 0x0000000413007c0c */ /* 0x000fe2000bf86270 */
[----:B------:R0:W-:Y:S01]  /*11c80*/  @!P1 ST.E.64 desc[UR36][R32.64], R12 ;  /* 0x0000000c20009985 */ /* 0x0001e2000c101b24 */
[----:B------:R-:W-:-:S02]  /*11c90*/  @!P2 LEA.HI.X R9, R184, R3, R217, 0x2, P0 ;  /* 0x00000003b809a211 */ /* 0x000fc400000f14d9 */
[----:B------:R-:W-:Y:S02]  /*11ca0*/  ISETP.GE.AND P1, PT, R28, UR4, PT ;  /* 0x000000041c007c0c */ /* 0x000fe4000bf26270 */
[C---:B------:R-:W-:Y:S01]  /*11cb0*/  @!P3 LEA R10, P6, R23.reuse, R39, 0x2 ;  /* 0x00000027170ab211 */ /* 0x040fe200078c10ff */
[----:B------:R-:W-:Y:S01]  /*11cc0*/  @!P2 ST.E.64 desc[UR36][R8.64], R6 ;  /* 0x000000060800a985 */ /* 0x000fe2000c101b24 */
[----:B------:R-:W-:Y:S02]  /*11cd0*/  ISETP.GE.AND P0, PT, R0, UR4, PT ;  /* 0x0000000400007c0c */ /* 0x000fe4000bf06270 */
[----:B------:R-:W-:Y:S02]  /*11ce0*/  @!P3 LEA.HI.X R11, R23, R3, R216, 0x2, P6 ;  /* 0x00000003170bb211 */ /* 0x000fe400030f14d8 */
[----:B------:R-:W-:Y:S02]  /*11cf0*/  ISETP.GE.AND P2, PT, R18, UR4, PT ;  /* 0x0000000412007c0c */ /* 0x000fe4000bf46270 */
[----:B-1----:R-:W-:Y:S01]  /*11d00*/  SHF.R.S32.HI R14, RZ, 0x1f, R28 ;  /* 0x0000001fff0e7819 */ /* 0x002fe2000001141c */
[----:B------:R1:W-:Y:S01]  /*11d10*/  @!P3 ST.E.64 desc[UR36][R10.64], R4 ;  /* 0x000000040a00b985 */ /* 0x0003e2000c101b24 */
[----:B0-----:R-:W-:-:S02]  /*11d20*/  @!P5 LEA R12, P6, R22, R39, 0x2 ;  /* 0x00000027160cd211 */ /* 0x001fc400078c10ff */
[----:B------:R-:W-:Y:S02]  /*11d30*/  @!P1 LEA R20, P3, R28, R39, 0x2 ;  /* 0x000000271c149211 */ /* 0x000fe400078610ff */
[----:B------:R-:W-:Y:S02]  /*11d40*/  @!P5 LEA.HI.X R13, R22, R3, R215, 0x2, P6 ;  /* 0x00000003160dd211 */ /* 0x000fe400030f14d7 */
[----:B------:R-:W-:Y:S02]  /*11d50*/  SHF.R.S32.HI R15, RZ, 0x1f, R0 ;  /* 0x0000001fff0f7819 */ /* 0x000fe40000011400 */
[----:B------:R-:W-:Y:S01]  /*11d60*/  @!P0 LEA R24, P6, R0, R39, 0x2 ;  /* 0x0000002700188211 */ /* 0x000fe200078c10ff */
[----:B------:R0:W-:Y:S01]  /*11d70*/  @!P5 ST.E.64 desc[UR36][R12.64], R148 ;  /* 0x000000940c00d985 */ /* 0x0001e2000c101b24 */
[----:B------:R-:W-:Y:S02]  /*11d80*/  @!P1 LEA.HI.X R21, R28, R3, R14, 0x2, P3 ;  /* 0x000000031c159211 */ /* 0x000fe400018f140e */
[----:B------:R-:W-:-:S02]  /*11d90*/  @!P4 LEA R14, P3, R19, R39, 0x2 ;  /* 0x00000027130ec211 */ /* 0x000fc400078610ff */
[-C--:B------:R-:W-:Y:S02]  /*11da0*/  @!P0 LEA.HI.X R25, R0, R3.reuse, R15, 0x2, P6 ;  /* 0x0000000300198211 */ /* 0x080fe400030f140f */
[----:B------:R-:W-:Y:S02]  /*11db0*/  @!P4 LEA.HI.X R15, R19, R3, R214, 0x2, P3 ;  /* 0x00000003130fc211 */ /* 0x000fe400018f14d6 */
[----:B------:R-:W-:Y:S02]  /*11dc0*/  SHF.R.S32.HI R0, RZ, 0x1f, R18 ;  /* 0x0000001fff007819 */ /* 0x000fe40000011412 */
[C---:B-1----:R-:W-:Y:S01]  /*11dd0*/  @!P2 LEA R4, P3, R18.reuse, R39, 0x2 ;  /* 0x000000271204a211 */ /* 0x042fe200078610ff */
[----:B------:R0:W-:Y:S03]  /*11de0*/  @!P4 ST.E.64 desc[UR36][R14.64], R146 ;  /* 0x000000920e00c985 */ /* 0x0001e6000c101b24 */
[----:B------:R-:W-:Y:S01]  /*11df0*/  @!P2 LEA.HI.X R5, R18, R3, R0, 0x2, P3 ;  /* 0x000000031205a211 */ /* 0x000fe200018f1400 */
[----:B------:R-:W-:-:S04]  /*11e00*/  VIADD R0, R2, 0xf8 ;  /* 0x000000f802007836 */ /* 0x000fc80000000000 */
[----:B------:R0:W-:Y:S04]  /*11e10*/  @!P2 ST.E.64 desc[UR36][R4.64], R156 ;  /* 0x0000009c0400a985 */ /* 0x0001e8000c101b24 */
[----:B------:R0:W-:Y:S04]  /*11e20*/  @!P1 ST.E.64 desc[UR36][R20.64], R154 ;  /* 0x0000009a14009985 */ /* 0x0001e8000c101b24 */
[----:B------:R0:W-:Y:S01]  /*11e30*/  @!P0 ST.E.64 desc[UR36][R24.64], R124 ;  /* 0x0000007c18008985 */ /* 0x0001e2000c101b24 */
[----:B------:R-:W-:-:S13]  /*11e40*/  ISETP.GE.AND P0, PT, R0, UR4, PT ;  /* 0x0000000400007c0c */ /* 0x000fda000bf06270 */
[----:B0-----:R-:W-:Y:S05]  /*11e50*/  @P0 BRA `(.L_x_1559) ;  /* 0x0000000c00dc0947 */ /* 0x001fea0003800000 */
[----:B------:R-:W-:Y:S02]  /*11e60*/  LEA R4, P0, R0, R39, 0x2 ;  /* 0x0000002700047211 */ /* 0x000fe400078010ff */
[----:B------:R-:W-:-:S04]  /*11e70*/  SHF.R.S32.HI R5, RZ, 0x1f, R0 ;  /* 0x0000001fff057819 */ /* 0x000fc80000011400 */
[----:B------:R-:W-:-:S05]  /*11e80*/  LEA.HI.X R5, R0, R3, R5, 0x2, P0 ;  /* 0x0000000300057211 */ /* 0x000fca00000f1405 */
[----:B------:R0:W-:Y:S01]  /*11e90*/  ST.E.64 desc[UR36][R4.64], R122 ;  /* 0x0000007a04007985 */ /* 0x0001e2000c101b24 */
[----:B------:R-:W-:Y:S05]  /*11ea0*/  BRA `(.L_x_1559) ;  /* 0x0000000c00c87947 */ /* 0x000fea0003800000 */
.L_x_1550:
        /* <DEDUP_REMOVED lines=9> */
[----:B------:R-:W-:Y:S01]  /*11f40*/  UISETP.NE.U32.AND UP1, UPT, UR8, URZ, UPT ;  /* 0x0000003f0800728c */ /* 0x000fe2000bf25070 */
[----:B------:R-:W-:Y:S02]  /*11f50*/  ULDC UR4, c[0x0][0xa88] ;  /* 0x0002a20000047ab9 */ /* 0x000fe40000000800 */
[----:B------:R-:W2:Y:S01]  /*11f60*/  @P1 LDG.E R3, desc[UR36][R4.64] ;  /* 0x0000002404031981 */ /* 0x000ea2000c1e1900 */
[----:B------:R-:W-:Y:S01]  /*11f70*/  UISETP.NE.AND.EX UP1, UPT, UR9, URZ, UPT, UP1 ;  /* 0x0000003f0900728c */ /* 0x000fe2000bf25310 */
[----:B------:R-:W-:Y:S01]  /*11f80*/  IMAD.U32 R0, RZ, RZ, UR4 ;  /* 0x00000004ff007e24 */ /* 0x000fe2000f8e00ff */
[----:B------:R-:W0:Y:S04]  /*11f90*/  S2R R10, SR_TID.X ;  /* 0x00000000000a7919 */ /* 0x000e280000002100 */
[----:B------:R-:W-:-:S05]  /*11fa0*/  PLOP3.LUT P2, PT, PT, PT, UP1, 0x80, 0x0 ;  /* 0x000000000000781c */ /* 0x000fca0003f4f018 */
[----:B------:R-:W-:Y:S02]  /*11fb0*/  @UP1 ULDC.64 UR8, c[0x0][0xc08] ;  /* 0x0003020000081ab9 */ /* 0x000fe40000000a00 */
[----:B------:R-:W-:-:S06]  /*11fc0*/  @UP1 UIMAD.WIDE UR8, UR57, 0x4, UR8 ;  /* 0x00000004390818a5 */ /* 0x000fcc000f8e0208 */
[----:B------:R-:W-:Y:S02]  /*11fd0*/  IMAD.U32 R6, RZ, RZ, UR8 ;  /* 0x00000008ff067e24 */ /* 0x000fe4000f8e00ff */
[----:B------:R-:W-:-:S05]  /*11fe0*/  IMAD.U32 R7, RZ, RZ, UR9 ;  /* 0x00000009ff077e24 */ /* 0x000fca000f8e00ff */
[----:B------:R1:W5:Y:S01]  /*11ff0*/  @P2 LDG.E R0, desc[UR36][R6.64] ;  /* 0x0000002406002981 */ /* 0x000362000c1e1900 */
[----:B------:R-:W-:Y:S01]  /*12000*/  UMOV UR4, URZ ;  /* 0x0000003f00047c82 */ /* 0x000fe20008000000 */
[----:B0-----:R-:W-:-:S05]  /*12010*/  VIADD R8, R10, 0xffffff80 ;  /* 0xffffff800a087836 */ /* 0x001fca0000000000 */
[----:B------:R-:W-:Y:S02]  /*12020*/  ISETP.GT.AND P0, PT, R8, 0x7f, PT ;  /* 0x0000007f0800780c */ /* 0x000fe40003f04270 */
[----:B--2---:R-:W-:Y:S01]  /*12030*/  @P1 R2UR UR4, R3 ;  /* 0x00000000030412ca */ /* 0x004fe200000e0000 */
[----:B-1----:R-:W-:-:S14]  /*12040*/  @P2 BRA `(.L_x_1562) ;  /* 0x0000000000102947 */ /* 0x002fdc0003800000 */
[----:B------:R-:W-:Y:S05]  /*12050*/  @!P1 BRA `(.L_x_1562) ;  /* 0x00000000000c9947 */ /* 0x000fea0003800000 */
[----:B------:R-:W2:Y:S04]  /*12060*/  LDG.E R3, desc[UR36][R4.64] ;  /* 0x0000002404037981 */ /* 0x000ea8000c1e1900 */
[----:B-----5:R-:W2:Y:S02]  /*12070*/  LDG.E R0, desc[UR36][R4.64+0x4] ;  /* 0x0000042404007981 */ /* 0x020ea4000c1e1900 */
[----:B--2---:R-:W-:-:S07]  /*12080*/  IMAD.IADD R0, R0, 0x1, -R3 ;  /* 0x0000000100007824 */ /* 0x004fce00078e0a03 */
.L_x_1562:
[----:B------:R-:W-:Y:S01]  /*12090*/  USHF.R.S32.HI UR12, URZ, 0x1f, UR57 ;  /* 0x0000001f3f0c7899 */ /* 0x000fe20008011439 */
[----:B------:R-:W-:Y:S01]  /*120a0*/  BSSY B1, `(.L_x_1563) ;  /* 0x0000039000017945 */ /* 0x000fe20003800000 */
[----:B------:R-:W-:Y:S02]  /*120b0*/  USHF.R.S32.HI UR18, URZ, 0x1f, UR4 ;  /* 0x0000001f3f127899 */ /* 0x000fe40008011404 */
[----:B------:R-:W-:Y:S02]  /*120c0*/  USEL UR7, UR57, URZ, !UP0 ;  /* 0x0000003f39077287 */ /* 0x000fe4000c000000 */
[----:B------:R-:W-:Y:S01]  /*120d0*/  USEL UR12, UR12, URZ, !UP0 ;  /* 0x0000003f0c0c7287 */ /* 0x000fe2000c000000 */
[----:B------:R-:W-:Y:S11]  /*120e0*/  @P0 BRA `(.L_x_1564) ;  /* 0x0000000000d00947 */ /* 0x000ff60003800000 */
[----:B------:R-:W0:Y:S01]  /*120f0*/  LDC R9, c[0x0][0xbe8] ;  /* 0x0002fa00ff097b82 */ /* 0x000e220000000800 */
[----:B------:R-:W-:-:S05]  /*12100*/  IMAD.U32 R6, RZ, RZ, UR47 ;  /* 0x0000002fff067e24 */ /* 0x000fca000f8e00ff */
[----:B------:R-:W-:Y:S01]  /*12110*/  IADD3 R6, R6, -0x80, R10 ;  /* 0xffffff8006067810 */ /* 0x000fe20007ffe00a */
[----:B0----5:R-:W-:-:S05]  /*12120*/  IMAD R3, R0, R9, RZ ;  /* 0x0000000900037224 */ /* 0x021fca00078e02ff */
[----:B------:R-:W-:-:S13]  /*12130*/  ISETP.GE.AND P0, PT, R6, R3, PT ;  /* 0x000000030600720c */ /* 0x000fda0003f06270 */
[----:B------:R-:W-:Y:S05]  /*12140*/  @P0 BRA `(.L_x_1564) ;  /* 0x0000000000b80947 */ /* 0x000fea0003800000 */
[----:B------:R-:W-:Y:S01]  /*12150*/  ISETP.NE.AND P0, PT, R9, 0x1, PT ;  /* 0x000000010900780c */ /* 0x000fe20003f05270 */
[----:B------:R-:W-:Y:S01]  /*12160*/  UISETP.GT.AND UP2, UPT, UR55, 0x1, UPT ;  /* 0x000000013700788c */ /* 0x000fe2000bf44270 */
[----:B------:R-:W-:-:S03]  /*12170*/  UMOV UR8, 0x9b8 ;  /* 0x000009b800087882 */ /* 0x000fc60000000000 */
        /* <DEDUP_REMOVED lines=19> */
[----:B------:R-:W-:Y:S02]  /*122b0*/  IMAD.MOV.U32 R3, RZ, RZ, R6 ;  /* 0x000000ffff037224 */ /* 0x000fe400078e0006 */
[----:B------:R-:W-:Y:S01]  /*122c0*/  IMAD.U32 R10, RZ, RZ, UR8 ;  /* 0x00000008ff0a7e24 */ /* 0x000fe2000f8e00ff */
[----:B------:R-:W-:Y:S01]  /*122d0*/  ULDC.64 UR8, c[0x0][UR19+0x210] ;  /* 0x0000840013087abb */ /* 0x000fe20008000a00 */
[----:B-1----:R-:W-:Y:S01]  /*122e0*/  @P0 SHF.R.U32.HI R3, RZ, R5, R4 ;  /* 0x00000005ff030219 */ /* 0x002fe20000011604 */
[----:B------:R-:W-:Y:S02]  /*122f0*/  IMAD.U32 R4, RZ, RZ, UR22 ;  /* 0x00000016ff047e24 */ /* 0x000fe4000f8e00ff */
[----:B------:R-:W-:Y:S01]  /*12300*/  IMAD.U32 R5, RZ, RZ, UR23 ;  /* 0x00000017ff057e24 */ /* 0x000fe2000f8e00ff */
[--C-:B------:R-:W-:Y:S01]  /*12310*/  SHF.R.S32.HI R5, RZ, 0x1f, R3.reuse ;  /* 0x0000001fff057819 */ /* 0x100fe20000011403 */
[----:B------:R-:W-:Y:S01]  /*12320*/  IMAD.MOV R7, RZ, RZ, -R3 ;  /* 0x000000ffff077224 */ /* 0x000fe200078e0a03 */
[----:B------:R-:W-:Y:S01]  /*12330*/  IADD3 R4, P0, P1, R3, UR10, R4 ;  /* 0x0000000a03047c10 */ /* 0x000fe2000f91e004 */
[----:B------:R-:W-:-:S02]  /*12340*/  UIADD3.X UR10, UR13, UR11, UR18, UP0, UP1 ;  /* 0x0000000b0d0a7290 */ /* 0x000fc400087e2412 */
        /* <DEDUP_REMOVED lines=14> */
.L_x_1564:
[----:B------:R-:W-:Y:S05]  /*12430*/  BSYNC B1 ;  /* 0x0000000000017941 */ /* 0x000fea0003800000 */
.L_x_1563:
        /* <DEDUP_REMOVED lines=14> */
[----:B------:R-:W-:-:S03]  /*12520*/  UIADD3 UR9, UR9, UR10, URZ ;  /* 0x0000000a09097290 */ /* 0x000fc6000fffe03f */
[----:B------:R-:W-:Y:S01]  /*12530*/  IMAD R3, R10, 0x20, R13 ;  /* 0x000000200a037824 */ /* 0x000fe200078e020d */
[----:B------:R-:W-:Y:S02]  /*12540*/  ULDC.64 UR10, c[0x0][0xae8] ;  /* 0x0002ba00000a7ab9 */ /* 0x000fe40000000a00 */
[----:B------:R-:W-:Y:S01]  /*12550*/  UIMAD.WIDE.U32 UR8, UR54, UR10, UR8 ;  /* 0x0000000a360872a5 */ /* 0x000fe2000f8e0008 */
[----:B------:R-:W-:Y:S01]  /*12560*/  VIADD R8, R3, UR47 ;  /* 0x0000002f03087c36 */ /* 0x000fe20008000000 */
[----:B-1----:R-:W-:Y:S02]  /*12570*/  ISETP.NE.AND P0, PT, R11, 0x1, PT ;  /* 0x000000010b00780c */ /* 0x002fe40003f05270 */
[----:B------:R-:W-:Y:S01]  /*12580*/  UIMAD UR9, UR54, UR11, UR9 ;  /* 0x0000000b360972a4 */ /* 0x000fe2000f8e0209 */
[----:B------:R-:W-:Y:S02]  /*12590*/  IMAD.MOV.U32 R3, RZ, RZ, R8 ;  /* 0x000000ffff037224 */ /* 0x000fe400078e0008 */
[----:B------:R-:W-:-:S02]  /*125a0*/  ULDC.64 UR10, c[0x0][0xaf0] ;  /* 0x0002bc00000a7ab9 */ /* 0x000fc40000000a00 */
[----:B------:R-:W-:Y:S02]  /*125b0*/  UIMAD UR12, UR12, UR10, URZ ;  /* 0x0000000a0c0c72a4 */ /* 0x000fe4000f8e023f */
[----:B------:R-:W-:Y:S02]  /*125c0*/  UIMAD.WIDE.U32 UR8, UR7, UR10, UR8 ;  /* 0x0000000a070872a5 */ /* 0x000fe4000f8e0008 */
[----:B------:R-:W-:Y:S02]  /*125d0*/  UIMAD UR4, UR7, UR11, UR12 ;  /* 0x0000000b070472a4 */ /* 0x000fe4000f8e020c */
[----:B------:R-:W0:Y:S02]  /*125e0*/  @P0 LDC R5, c[0x0][0xbec] ;  /* 0x0002fb00ff050b82 */ /* 0x000e240000000800 */
[----:B------:R-:W-:Y:S01]  /*125f0*/  UIADD3 UR4, UR9, UR4, URZ ;  /* 0x0000000409047290 */ /* 0x000fe2000fffe03f */
[----:B------:R-:W-:-:S05]  /*12600*/  ULDC.64 UR10, c[0x0][0xae0] ;  /* 0x0002b800000a7ab9 */ /* 0x000fca0000000a00 */
[----:B------:R-:W1:Y:S01]  /*12610*/  @P0 LDC R7, c[0x0][0xbf0] ;  /* 0x0002fc00ff070b82 */ /* 0x000e620000000800 */
[----:B0-----:R-:W-:-:S04]  /*12620*/  @P0 IMAD.HI.U32 R4, R8, R5, RZ ;  /* 0x0000000508040227 */ /* 0x001fc800078e00ff */
[----:B------:R-:W-:Y:S02]  /*12630*/  IMAD.U32 R5, RZ, RZ, UR9 ;  /* 0x00000009ff057e24 */ /* 0x000fe4000f8e00ff */
[----:B------:R-:W-:Y:S01]  /*12640*/  IMAD.U32 R5, RZ, RZ, UR4 ;  /* 0x00000004ff057e24 */ /* 0x000fe2000f8e00ff */
[----:B-1----:R-:W-:Y:S01]  /*12650*/  @P0 SHF.R.U32.HI R3, RZ, R7, R4 ;  /* 0x00000007ff030219 */ /* 0x002fe20000011604 */
[----:B------:R-:W-:Y:S01]  /*12660*/  IMAD.U32 R4, RZ, RZ, UR8 ;  /* 0x00000008ff047e24 */ /* 0x000fe2000f8e00ff */
[----:B------:R-:W-:Y:S02]  /*12670*/  ULDC.64 UR8, c[0x0][0xad8] ;  /* 0x0002b60000087ab9 */ /* 0x000fe40000000a00 */
[--C-:B------:R-:W-:Y:S01]  /*12680*/  SHF.R.S32.HI R6, RZ, 0x1f, R3.reuse ;  /* 0x0000001fff067819 */ /* 0x100fe20000011403 */
[----:B------:R-:W-:Y:S02]  /*12690*/  IMAD.MOV R7, RZ, RZ, -R3 ;  /* 0x000000ffff077224 */ /* 0x000fe400078e0a03 */
[----:B------:R-:W-:-:S04]  /*126a0*/  IMAD.WIDE.U32 R4, R3, UR10, R4 ;  /* 0x0000000a03047c25 */ /* 0x000fc8000f8e0004 */
[----:B------:R-:W-:Y:S02]  /*126b0*/  IMAD R7, R11, R7, R8 ;  /* 0x000000070b077224 */ /* 0x000fe400078e0208 */
[----:B------:R-:W-:Y:S02]  /*126c0*/  IMAD R6, R6, UR10, RZ ;  /* 0x0000000a06067c24 */ /* 0x000fe4000f8e02ff */
[----:B------:R-:W-:Y:S02]  /*126d0*/  VIADD R8, R13, UR47 ;  /* 0x0000002f0d087c36 */ /* 0x000fe40008000000 */
[----:B------:R-:W-:Y:S01]  /*126e0*/  IMAD R9, R3, UR11, R6 ;  /* 0x0000000b03097c24 */ /* 0x000fe2000f8e0206 */
[----:B------:R-:W-:Y:S01]  /*126f0*/  SHF.R.S32.HI R6, RZ, 0x1f, R7 ;  /* 0x0000001fff067819 */ /* 0x000fe20000011407 */
[----:B-----5:R-:W-:Y:S02]  /*12700*/  IMAD R11, R0, R11, RZ ;  /* 0x0000000b000b7224 */ /* 0x020fe400078e02ff */
[----:B------:R-:W-:-:S02]  /*12710*/  IMAD.IADD R5, R5, 0x1, R9 ;  /* 0x0000000105057824 */ /* 0x000fc400078e0209 */
[----:B------:R-:W-:Y:S02]  /*12720*/  IMAD R6, R6, UR8, RZ ;  /* 0x0000000806067c24 */ /* 0x000fe4000f8e02ff */
[----:B------:R-:W-:-:S04]  /*12730*/  IMAD.WIDE.U32 R4, R7, UR8, R4 ;  /* 0x0000000807047c25 */ /* 0x000fc8000f8e0004 */
[----:B------:R-:W-:Y:S01]  /*12740*/  IMAD R9, R7, UR9, R6 ;  /* 0x0000000907097c24 */ /* 0x000fe2000f8e0206 */
[----:B------:R-:W-:Y:S01]  /*12750*/  ULDC.64 UR8, c[0x0][0xa80] ;  /* 0x0002a00000087ab9 */ /* 0x000fe20000000a00 */
[----:B------:R-:W-:Y:S01]  /*12760*/  VIADD R3, R8, 0x40 ;  /* 0x0000004008037836 */ /* 0x000fe20000000000 */
[----:B------:R-:W-:Y:S01]  /*12770*/  LEA R6, P2, R4, UR8, 0x1 ;  /* 0x0000000804067c11 */ /* 0x000fe2000f8408ff */
[----:B------:R-:W-:Y:S02]  /*12780*/  IMAD.IADD R5, R5, 0x1, R9 ;  /* 0x0000000105057824 */ /* 0x000fe400078e0209 */
[----:B------:R-:W-:Y:S01]  /*12790*/  VIADD R0, R8, 0x20 ;  /* 0x0000002008007836 */ /* 0x000fe20000000000 */
[-C--:B------:R-:W-:Y:S01]  /*127a0*/  ISETP.GE.AND P0, PT, R3, R11.reuse, PT ;  /* 0x0000000b0300720c */ /* 0x080fe20003f06270 */
[----:B------:R-:W-:Y:S01]  /*127b0*/  IMAD.SHL.U32 R7, R10, 0x8, RZ ;  /* 0x000000080a077824 */ /* 0x000fe200078e00ff */
[----:B------:R-:W-:Y:S02]  /*127c0*/  LEA.HI.X R3, R4, UR9, R5, 0x1, P2 ;  /* 0x0000000904037c11 */ /* 0x000fe400090f0c05 */
[-C--:B------:R-:W-:Y:S01]  /*127d0*/  ISETP.GE.AND P2, PT, R8, R11.reuse, PT ;  /* 0x0000000b0800720c */ /* 0x080fe20003f46270 */
[C---:B------:R-:W-:Y:S01]  /*127e0*/  VIADD R9, R7.reuse, 0xc0 ;  /* 0x000000c007097836 */ /* 0x040fe20000000000 */
[----:B------:R-:W-:Y:S01]  /*127f0*/  ISETP.GE.AND P1, PT, R0, R11, PT ;  /* 0x0000000b0000720c */ /* 0x000fe20003f26270 */
[C---:B------:R-:W-:Y:S01]  /*12800*/  VIADD R13, R7.reuse, 0x80 ;  /* 0x00000080070d7836 */ /* 0x040fe20000000000 */
[----:B------:R0:W1:Y:S01]  /*12810*/  SHFL.IDX PT, R4, R6, RZ, 0x181f ;  /* 0x00181fff06047589 */ /* 0x00006200000e0000 */
[----:B------:R-:W-:Y:S01]  /*12820*/  VIADD R15, R7, 0x40 ;  /* 0x00000040070f7836 */ /* 0x000fe20000000000 */
[----:B------:R-:W-:-:S02]  /*12830*/  SHF.R.S32.HI R10, RZ, 0x1f, R7 ;  /* 0x0000001fff0a7819 */ /* 0x000fc40000011407 */
[----:B------:R0:W2:Y:S01]  /*12840*/  SHFL.IDX PT, R0, R3, RZ, 0x181f ;  /* 0x00181fff03007589 */ /* 0x0000a200000e0000 */
[----:B------:R-:W-:Y:S02]  /*12850*/  SHF.R.S32.HI R12, RZ, 0x1f, R9 ;  /* 0x0000001fff0c7819 */ /* 0x000fe40000011409 */
[----:B------:R-:W-:Y:S02]  /*12860*/  SHF.R.S32.HI R14, RZ, 0x1f, R13 ;  /* 0x0000001fff0e7819 */ /* 0x000fe4000001140d */
        /* <DEDUP_REMOVED lines=19> */
.L_x_1566:
[----:B------:R-:W-:Y:S05]  /*129a0*/  BSYNC B1 ;  /* 0x0000000000017941 */ /* 0x000fea0003800000 */
.L_x_1565:
        /* <DEDUP_REMOVED lines=21> */
.L_x_1568:
[----:B------:R-:W-:Y:S05]  /*12b00*/  BSYNC B1 ;  /* 0x0000000000017941 */ /* 0x000fea0003800000 */
.L_x_1567:
        /* <DEDUP_REMOVED lines=21> */
.L_x_1570:
[----:B------:R-:W-:Y:S05]  /*12c60*/  BSYNC B1 ;  /* 0x0000000000017941 */ /* 0x000fea0003800000 */
.L_x_1569:
        /* <DEDUP_REMOVED lines=11> */
[-C--:B0-----:R-:W-:Y:S02]  /*12d20*/  @!P3 LEA.HI.X R7, R7, R3.reuse, R10, 0x1, P4 ;  /* 0x000000030707b211 */ /* 0x081fe400020f0c0a */
        /* <DEDUP_REMOVED lines=10> */
.L_x_1559:
[----:B------:R-:W-:Y:S05]  /*12dd0*/  BSYNC B0 ;  /* 0x0000000000007941 */ /* 0x000fea0003800000 */
.L_x_1549:
[----:B------:R-:W-:Y:S02]  /*12de0*/  ULDC UR4, c[0x0][0xc3c] ;  /* 0x00030f0000047ab9 */ /* 0x000fe40000000800 */
[----:B------:R-:W-:-:S06]  /*12df0*/  UISETP.GE.AND UP0, UPT, UR53, UR4, UPT ;  /* 0x000000043500728c */ /* 0x000fcc000bf06270 */
[----:B------:R-:W-:-:S13]  /*12e00*/  PLOP3.LUT P0, PT, PT, PT, UP0, 0x80, 0x0 ;  /* 0x000000000000781c */ /* 0x000fda0003f0f008 */
[----:B------:R-:W-:Y:S05]  /*12e10*/  @!P0 BRA `(.L_x_1571) ;  /* 0xfffffee000b48947 */ /* 0x000fea000383ffff */
[----:B------:R-:W-:Y:S05]  /*12e20*/  EXIT ;  /* 0x000000000000794d */ /* 0x000fea0003800000 */
.L_x_1458:
[----:B------:R-:W-:-:S08]  /*12e30*/  NOP ;  /* 0x0000000000007918 */ /* 0x000fd00000000000 */
[----:B0-----:R-:W0:-:S00]  /*12e40*/  USETMAXREG.DEALLOC.CTAPOOL 0x28 ;  /* 0x00000028000079c8 */ /* 0x001e0000080e0500 */
        /* <DEDUP_REMOVED lines=14> */
[----:B------:R-:W-:Y:S02]  /*12f30*/  IMAD.MOV.U32 R0, RZ, RZ, RZ ;  /* 0x000000ffff007224 */ /* 0x000fe400078e00ff */
[----:B------:R-:W-:Y:S01]  /*12f40*/  IMAD.MOV.U32 R9, RZ, RZ, RZ ;  /* 0x000000ffff097224 */ /* 0x000fe200078e00ff */
[----:B0-----:R-:W-:-:S04]  /*12f50*/  LOP3.LUT R7, R4, 0x1f, RZ, 0xc0, !PT ;  /* 0x0000001f04077812 */ /* 0x001fc800078ec0ff */
[----:B------:R-:W-:-:S04]  /*12f60*/  ISETP.NE.AND P0, PT, R7, 0x1f, PT ;  /* 0x0000001f0700780c */ /* 0x000fc80003f05270 */
[----:B------:R-:W-:-:S13]  /*12f70*/  ISETP.GE.OR P1, PT, R7, UR4, !P0 ;  /* 0x0000000407007c0c */ /* 0x000fda000c726670 */
[----:B------:R-:W0:Y:S08]  /*12f80*/  @!P1 LDC.64 R4, c[0x0][0xc80] ;  /* 0x00032000ff049b82 */ /* 0x000e300000000a00 */
[----:B------:R-:W1:Y:S01]  /*12f90*/  @!P1 LDC.64 R2, c[0x0][0xc78] ;  /* 0x00031e00ff029b82 */ /* 0x000e620000000a00 */
[----:B0-----:R-:W-:-:S05]  /*12fa0*/  @!P1 IMAD.WIDE.U32 R4, R7, 0x4, R4 ;  /* 0x0000000407049825 */ /* 0x001fca00078e0004 */
[----:B------:R-:W2:Y:S01]  /*12fb0*/  @!P1 LDG.E R0, desc[UR36][R4.64] ;  /* 0x0000002404009981 */ /* 0x000ea2000c1e1900 */
[----:B-1----:R-:W-:-:S05]  /*12fc0*/  @!P1 IMAD.WIDE.U32 R2, R7, 0x4, R2 ;  /* 0x0000000407029825 */ /* 0x002fca00078e0002 */
        /* <DEDUP_REMOVED lines=21> */
[----:B------:R-:W1:Y:S01]  /*13120*/  S2R R11, SR_CTAID.X ;  /* 0x00000000000b7919 */ /* 0x000e620000002500 */
[----:B0-----:R-:W-:Y:S02]  /*13130*/  SEL R5, R4, RZ, P5 ;  /* 0x000000ff04057207 */ /* 0x001fe40002800000 */
[----:B------:R-:W0:Y:S03]  /*13140*/  LDC R4, c[0x0][0xc38] ;  /* 0x00030e00ff047b82 */ /* 0x000e260000000800 */
[----:B------:R-:W-:-:S05]  /*13150*/  IMAD.IADD R13, R2, 0x1, R5 ;  /* 0x00000001020d7824 */ /* 0x000fca00078e0205 */
[----:B------:R-:W0:Y:S02]  /*13160*/  SHFL.IDX PT, R5, R13, 0x1f, 0x1f ;  /* 0x03e01f000d057f89 */ /* 0x000e2400000e0000 */
[----:B0-----:R-:W-:-:S05]  /*13170*/  IMAD R6, R5, R4, RZ ;  /* 0x0000000405067224 */ /* 0x001fca00078e02ff */
[----:B-1----:R-:W-:Y:S01]  /*13180*/  ISETP.GT.AND P6, PT, R6, R11, PT ;  /* 0x0000000b0600720c */ /* 0x002fe20003fc4270 */
[----:B------:R-:W-:-:S12]  /*13190*/  IMAD.MOV.U32 R3, RZ, RZ, R6 ;  /* 0x000000ffff037224 */ /* 0x000fd800078e0006 */
[----:B------:R-:W-:Y:S05]  /*131a0*/  @P6 BRA `(.L_x_1573) ;  /* 0x0000000000a46947 */ /* 0x000fea0003800000 */
[----:B------:R-:W-:Y:S01]  /*131b0*/  IMAD.MOV.U32 R6, RZ, RZ, R3 ;  /* 0x000000ffff067224 */ /* 0x000fe200078e0003 */
[----:B------:R-:W-:Y:S01]  /*131c0*/  UMOV UR4, URZ ;  /* 0x0000003f00047c82 */ /* 0x000fe20008000000 */
[----:B------:R-:W-:-:S05]  /*131d0*/  ULDC UR5, c[0x0][0xc3c] ;  /* 0x00030f0000057ab9 */ /* 0x000fca0000000800 */
.L_x_1575:
        /* <DEDUP_REMOVED lines=10> */
[----:B------:R0:W2:Y:S01]  /*13280*/  @!P6 LDG.E R0, desc[UR36][R4.64] ;  /* 0x000000240400e981 */ /* 0x0000a2000c1e1900 */
[----:B-1----:R-:W-:-:S04]  /*13290*/  @!P6 IMAD.WIDE R2, R9, 0x4, R2 ;  /* 0x000000040902e825 */ /* 0x002fc800078e0202 */
[----:B------:R-:W-:Y:S01]  /*132a0*/  IMAD.MOV.U32 R9, RZ, RZ, RZ ;  /* 0x000000ffff097224 */ /* 0x000fe200078e00ff */
[----:B0-----:R-:W0:Y:S05]  /*132b0*/  LDC R4, c[0x0][0xc38] ;  /* 0x00030e00ff047b82 */ /* 0x001e2a0000000800 */
[----:B------:R-:W2:Y:S02]  /*132c0*/  @!P6 LDG.E R9, desc[UR36][R2.64] ;  /* 0x000000240209e981 */ /* 0x000ea4000c1e1900 */
[----:B--2---:R-:W-:-:S05]  /*132d0*/  IMAD R15, R0, R9, RZ ;  /* 0x00000009000f7224 */ /* 0x004fca00078e02ff */
        /* <DEDUP_REMOVED lines=20> */
[----:B------:R-:W-:Y:S02]  /*13420*/  IMAD.MOV.U32 R13, RZ, RZ, R2 ;  /* 0x000000ffff0d7224 */ /* 0x000fe400078e0002 */
[----:B------:R-:W-:-:S07]  /*13430*/  IMAD.MOV.U32 R3, RZ, RZ, R5 ;  /* 0x000000ffff037224 */ /* 0x000fce00078e0005 */
.L_x_1573:
[----:B------:R-:W-:Y:S02]  /*13440*/  IMAD.IADD R28, R6, 0x1, -R3 ;  /* 0x00000001061c7824 */ /* 0x000fe400078e0a03 */
[----:B------:R-:W-:Y:S02]  /*13450*/  IMAD.MOV.U32 R3, RZ, RZ, RZ ;  /* 0x000000ffff037224 */ /* 0x000fe400078e00ff */
[----:B------:R-:W-:-:S05]  /*13460*/  IMAD R2, R13, R4, R28 ;  /* 0x000000040d027224 */ /* 0x000fca00078e021c */
[----:B------:R-:W-:-:S13]  /*13470*/  ISETP.GT.AND P0, PT, R2, R11, PT ;  /* 0x0000000b0200720c */ /* 0x000fda0003f04270 */
[----:B------:R-:W-:Y:S02]  /*13480*/  VOTEU.ANY UR6, UPT, !P0 ;  /* 0x0000000000067886 */ /* 0x000fe400040e0100 */
[----:B------:R-:W-:Y:S02]  /*13490*/  UPOPC UR5, UR6 ;  /* 0x00000006000572bf */ /* 0x000fe40008000000 */
[----:B------:R-:W-:Y:S02]  /*134a0*/  ISETP.NE.AND P0, PT, RZ, UR6, PT ;  /* 0x00000006ff007c0c */ /* 0x000fe4000bf05270 */
[----:B------:R-:W-:Y:S02]  /*134b0*/  UIADD3 UR42, UR5, UR4, URZ ;  /* 0x00000004052a7290 */ /* 0x000fe4000fffe03f */
[----:B------:R-:W-:Y:S02]  /*134c0*/  IMAD.U32 R2, RZ, RZ, UR5 ;  /* 0x00000005ff027e24 */ /* 0x000fe4000f8e00ff */
[----:B------:R-:W-:-:S03]  /*134d0*/  IMAD.U32 R5, RZ, RZ, UR5 ;  /* 0x00000005ff057e24 */ /* 0x000fc6000f8e00ff */
[----:B------:R-:W0:Y:S04]  /*134e0*/  SHFL.IDX PT, R9, R9, R2, 0x1f ;  /* 0x00001f0209097589 */ /* 0x000e2800000e0000 */
[----:B------:R1:W2:Y:S01]  /*134f0*/  SHFL.IDX PT, R0, R0, R5, 0x1f ;  /* 0x00001f0500007589 */ /* 0x0002a200000e0000 */
[----:B0-----:R-:W-:Y:S01]  /*13500*/  ISETP.NE.AND P1, PT, R9, 0x1, PT ;  /* 0x000000010900780c */ /* 0x001fe20003f25270 */
[----:B-1----:R-:W-:-:S12]  /*13510*/  @!P0 BRA `(.L_x_1576) ;  /* 0x00000000000c8947 */ /* 0x002fd80003800000 */
[----:B------:R-:W-:-:S06]  /*13520*/  UIADD3 UR4, UR5, -0x1, URZ ;  /* 0xffffffff05047890 */ /* 0x000fcc000fffe03f */
[----:B------:R-:W-:-:S05]  /*13530*/  IMAD.U32 R2, RZ, RZ, UR4 ;  /* 0x00000004ff027e24 */ /* 0x000fca000f8e00ff */
[----:B------:R0:W1:Y:S02]  /*13540*/  SHFL.IDX PT, R3, R13, R2, 0x1f ;  /* 0x00001f020d037589 */ /* 0x00006400000e0000 */
.L_x_1576:
[----:B-1----:R-:W-:-:S04]  /*13550*/  IMAD R28, R3, R4, R28 ;  /* 0x00000004031c7224 */ /* 0x002fc800078e021c */
[----:B------:R-:W-:Y:S01]  /*13560*/  IMAD.IADD R5, R11, 0x1, -R28 ;  /* 0x000000010b057824 */ /* 0x000fe200078e0a1c */
[----:B------:R-:W-:Y:S06]  /*13570*/  @!P1 BRA `(.L_x_1577) ;  /* 0x0000000000e89947 */ /* 0x000fec0003800000 */
[-C--:B--2---:R-:W-:Y:S02]  /*13580*/  IABS R12, R0.reuse ;  /* 0x00000000000c7213 */ /* 0x084fe40000000000 */
[----:B------:R-:W-:Y:S02]  /*13590*/  IABS R4, R9 ;  /* 0x0000000900047213 */ /* 0x000fe40000000000 */
[----:B------:R-:W1:Y:S01]  /*135a0*/  I2F.RP R6, R12 ;  /* 0x0000000c00067306 */ /* 0x000e620000209400 */
[----:B------:R-:W-:-:S07]  /*135b0*/  IABS R10, R0 ;  /* 0x00000000000a7213 */ /* 0x000fce0000000000 */
[----:B------:R-:W2:Y:S08]  /*135c0*/  I2F.RP R8, R4 ;  /* 0x0000000400087306 */ /* 0x000eb00000209400 */
[----:B-1----:R-:W0:Y:S08]  /*135d0*/  MUFU.RCP R6, R6 ;  /* 0x0000000600067308 */ /* 0x002e300000001000 */
[----:B--2---:R-:W-:Y:S01]  /*135e0*/  MUFU.RCP R8, R8 ;  /* 0x0000000800087308 */ /* 0x004fe20000001000 */
[----:B0-----:R-:W-:Y:S01]  /*135f0*/  VIADD R2, R6, 0xffffffe ;  /* 0x0ffffffe06027836 */ /* 0x001fe20000000000 */
[----:B------:R-:W-:-:S06]  /*13600*/  IABS R6, R5 ;  /* 0x0000000500067213 */ /* 0x000fcc0000000000 */
[----:B------:R0:W1:Y:S02]  /*13610*/  F2I.FTZ.U32.TRUNC.NTZ R3, R2 ;  /* 0x0000000200037305 */ /* 0x000064000021f000 */
[----:B0-----:R-:W-:Y:S02]  /*13620*/  IMAD.MOV.U32 R2, RZ, RZ, RZ ;  /* 0x000000ffff027224 */ /* 0x001fe400078e00ff */
[----:B-1----:R-:W-:-:S04]  /*13630*/  IMAD.MOV R11, RZ, RZ, -R3 ;  /* 0x000000ffff0b7224 */ /* 0x002fc800078e0a03 */
[----:B------:R-:W-:-:S04]  /*13640*/  IMAD R11, R11, R12, RZ ;  /* 0x0000000c0b0b7224 */ /* 0x000fc800078e02ff */
[----:B------:R-:W-:-:S04]  /*13650*/  IMAD.HI.U32 R3, R3, R11, R2 ;  /* 0x0000000b03037227 */ /* 0x000fc800078e0002 */
[----:B------:R-:W-:Y:S02]  /*13660*/  IMAD.MOV R11, RZ, RZ, -R10 ;  /* 0x000000ffff0b7224 */ /* 0x000fe400078e0a0a */
[----:B------:R-:W-:-:S04]  /*13670*/  IMAD.HI.U32 R2, R3, R6, RZ ;  /* 0x0000000603027227 */ /* 0x000fc800078e00ff */
[----:B------:R-:W-:Y:S01]  /*13680*/  IMAD R3, R2, R11, R6 ;  /* 0x0000000b02037224 */ /* 0x000fe200078e0206 */
[----:B------:R-:W-:Y:S01]  /*13690*/  LOP3.LUT R6, R5, R0, RZ, 0x3c, !PT ;  /* 0x0000000005067212 */ /* 0x000fe200078e3cff */
[----:B------:R-:W-:-:S03]  /*136a0*/  VIADD R10, R8, 0xffffffe ;  /* 0x0ffffffe080a7836 */ /* 0x000fc60000000000 */
[----:B------:R-:W-:Y:S02]  /*136b0*/  ISETP.GT.U32.AND P1, PT, R12, R3, PT ;  /* 0x000000030c00720c */ /* 0x000fe40003f24070 */
[----:B------:R-:W-:-:S11]  /*136c0*/  ISETP.GE.AND P2, PT, R6, RZ, PT ;  /* 0x000000ff0600720c */ /* 0x000fd60003f46270 */
[----:B------:R-:W-:Y:S02]  /*136d0*/  @!P1 IMAD.IADD R3, R3, 0x1, -R12 ;  /* 0x0000000103039824 */ /* 0x000fe400078e0a0c */
[----:B------:R-:W-:Y:S01]  /*136e0*/  @!P1 VIADD R2, R2, 0x1 ;  /* 0x0000000102029836 */ /* 0x000fe20000000000 */
[----:B------:R-:W-:Y:S02]  /*136f0*/  ISETP.NE.AND P1, PT, R0, RZ, PT ;  /* 0x000000ff0000720c */ /* 0x000fe40003f25270 */
[----:B------:R-:W-:Y:S02]  /*13700*/  ISETP.GE.U32.AND P0, PT, R3, R12, PT ;  /* 0x0000000c0300720c */ /* 0x000fe40003f06070 */
[----:B------:R-:W0:Y:S11]  /*13710*/  F2I.FTZ.U32.TRUNC.NTZ R3, R10 ;  /* 0x0000000a00037305 */ /* 0x000e36000021f000 */
[----:B------:R-:W-:-:S04]  /*13720*/  @P0 VIADD R2, R2, 0x1 ;  /* 0x0000000102020836 */ /* 0x000fc80000000000 */
[----:B------:R-:W-:Y:S01]  /*13730*/  IMAD.MOV.U32 R8, RZ, RZ, R2 ;  /* 0x000000ffff087224 */ /* 0x000fe200078e0002 */
[----:B------:R-:W-:Y:S01]  /*13740*/  IABS R2, R9 ;  /* 0x0000000900027213 */ /* 0x000fe20000000000 */
[----:B0-----:R-:W-:Y:S02]  /*13750*/  IMAD.MOV R11, RZ, RZ, -R3 ;  /* 0x000000ffff0b7224 */ /* 0x001fe400078e0a03 */
[----:B------:R-:W-:Y:S01]  /*13760*/  @!P2 IMAD.MOV R8, RZ, RZ, -R8 ;  /* 0x000000ffff08a224 */ /* 0x000fe200078e0a08 */
[----:B------:R-:W-:Y:S01]  /*13770*/  @!P1 LOP3.LUT R8, RZ, R0, RZ, 0x33, !PT ;  /* 0x00000000ff089212 */ /* 0x000fe200078e33ff */
[----:B------:R-:W-:Y:S02]  /*13780*/  IMAD.MOV R10, RZ, RZ, -R2 ;  /* 0x000000ffff0a7224 */ /* 0x000fe400078e0a02 */
[----:B------:R-:W-:Y:S01]  /*13790*/  IMAD R11, R11, R4, RZ ;  /* 0x000000040b0b7224 */ /* 0x000fe200078e02ff */
[----:B------:R-:W-:Y:S01]  /*137a0*/  IABS R6, R8 ;  /* 0x0000000800067213 */ /* 0x000fe20000000000 */
[----:B------:R-:W-:-:S04]  /*137b0*/  IMAD.MOV.U32 R2, RZ, RZ, RZ ;  /* 0x000000ffff027224 */ /* 0x000fc800078e00ff */
[----:B------:R-:W-:-:S04]  /*137c0*/  IMAD.HI.U32 R2, R3, R11, R2 ;  /* 0x0000000b03027227 */ /* 0x000fc800078e0002 */
[----:B------:R-:W-:Y:S02]  /*137d0*/  IMAD.MOV.U32 R3, RZ, RZ, R6 ;  /* 0x000000ffff037224 */ /* 0x000fe400078e0006 */
[----:B------:R-:W-:Y:S02]  /*137e0*/  IMAD.MOV.U32 R6, RZ, RZ, R10 ;  /* 0x000000ffff067224 */ /* 0x000fe400078e000a */
[----:B------:R-:W-:-:S04]  /*137f0*/  IMAD.HI.U32 R2, R2, R3, RZ ;  /* 0x0000000302027227 */ /* 0x000fc800078e00ff */
[----:B------:R-:W-:-:S05]  /*13800*/  IMAD R3, R2, R6, R3 ;  /* 0x0000000602037224 */ /* 0x000fca00078e0203 */
[----:B------:R-:W-:-:S13]  /*13810*/  ISETP.GT.U32.AND P1, PT, R4, R3, PT ;  /* 0x000000030400720c */ /* 0x000fda0003f24070 */
[----:B------:R-:W-:Y:S02]  /*13820*/  @!P1 IMAD.IADD R3, R3, 0x1, -R4 ;  /* 0x0000000103039824 */ /* 0x000fe400078e0a04 */
[----:B------:R-:W-:Y:S01]  /*13830*/  @!P1 VIADD R2, R2, 0x1 ;  /* 0x0000000102029836 */ /* 0x000fe20000000000 */
[----:B------:R-:W-:Y:S02]  /*13840*/  ISETP.NE.AND P1, PT, R9, RZ, PT ;  /* 0x000000ff0900720c */ /* 0x000fe40003f25270 */
[----:B------:R-:W-:Y:S02]  /*13850*/  ISETP.GE.U32.AND P0, PT, R3, R4, PT ;  /* 0x000000040300720c */ /* 0x000fe40003f06070 */
[----:B------:R-:W-:-:S04]  /*13860*/  LOP3.LUT R3, R8, R9, RZ, 0x3c, !PT ;  /* 0x0000000908037212 */ /* 0x000fc800078e3cff */
[----:B------:R-:W-:Y:S01]  /*13870*/  ISETP.GE.AND P2, PT, R3, RZ, PT ;  /* 0x000000ff0300720c */ /* 0x000fe20003f46270 */
[----:B------:R-:W-:-:S06]  /*13880*/  IMAD.MOV R3, RZ, RZ, -R8 ;  /* 0x000000ffff037224 */ /* 0x000fcc00078e0a08 */
[----:B------:R-:W-:-:S06]  /*13890*/  @P0 VIADD R2, R2, 0x1 ;  /* 0x0000000102020836 */ /* 0x000fcc0000000000 */
[----:B------:R-:W-:Y:S01]  /*138a0*/  @!P2 IMAD.MOV R2, RZ, RZ, -R2 ;  /* 0x000000ffff02a224 */ /* 0x000fe200078e0a02 */
[----:B------:R-:W-:-:S05]  /*138b0*/  @!P1 LOP3.LUT R2, RZ, R9, RZ, 0x33, !PT ;  /* 0x00000009ff029212 */ /* 0x000fca00078e33ff */
[----:B------:R-:W-:-:S04]  /*138c0*/  IMAD.MOV R30, RZ, RZ, -R2 ;  /* 0x000000ffff1e7224 */ /* 0x000fc800078e0a02 */
[C---:B------:R-:W-:Y:S02]  /*138d0*/  IMAD R30, R9.reuse, R30, R8 ;  /* 0x0000001e091e7224 */ /* 0x040fe400078e0208 */
[----:B------:R-:W-:Y:S02]  /*138e0*/  IMAD R9, R9, 0x1000000, R2 ;  /* 0x0100000009097824 */ /* 0x000fe400078e0202 */
[----:B------:R-:W-:Y:S02]  /*138f0*/  IMAD R2, R0, R3, R5 ;  /* 0x0000000300027224 */ /* 0x000fe400078e0205 */
[----:B------:R-:W-:Y:S01]  /*13900*/  IMAD R30, R30, 0x10000, R9 ;  /* 0x000100001e1e7824 */ /* 0x000fe200078e0209 */
[----:B------:R-:W-:Y:S06]  /*13910*/  BRA `(.L_x_1578) ;  /* 0x0000000000fc7947 */ /* 0x000fec0003800000 */
.L_x_1577:
[----:B------:R-:W-:Y:S02]  /*13920*/  ULDC.64 UR4, c[0x0][0xc90] ;  /* 0x0003240000047ab9 */ /* 0x000fe40000000a00 */
[----:B------:R-:W-:-:S06]  /*13930*/  UIMAD.WIDE UR4, UR42, 0x4, UR4 ;  /* 0x000000042a0478a5 */ /* 0x000fcc000f8e0204 */
[----:B0-----:R-:W-:Y:S02]  /*13940*/  IMAD.U32 R2, RZ, RZ, UR4 ;  /* 0x00000004ff027e24 */ /* 0x001fe4000f8e00ff */
[----:B------:R-:W-:-:S05]  /*13950*/  IMAD.U32 R3, RZ, RZ, UR5 ;  /* 0x00000005ff037e24 */ /* 0x000fca000f8e00ff */
[----:B------:R0:W2:Y:S01]  /*13960*/  LDG.E R13, desc[UR36][R2.64] ;  /* 0x00000024020d7981 */ /* 0x0000a2000c1e1900 */
[----:B------:R-:W-:Y:S01]  /*13970*/  IABS R15, R5 ;  /* 0x00000005000f7213 */ /* 0x000fe20000000000 */
[----:B0-----:R-:W-:Y:S02]  /*13980*/  IMAD.MOV.U32 R2, RZ, RZ, RZ ;  /* 0x000000ffff027224 */ /* 0x001fe400078e00ff */
[----:B--2---:R-:W-:-:S05]  /*13990*/  IMAD R6, R0, R13, RZ ;  /* 0x0000000d00067224 */ /* 0x004fca00078e02ff */
[-C--:B------:R-:W-:Y:S02]  /*139a0*/  IABS R10, R6.reuse ;  /* 0x00000006000a7213 */ /* 0x080fe40000000000 */
[----:B------:R-:W-:Y:S02]  /*139b0*/  IABS R12, R6 ;  /* 0x00000006000c7213 */ /* 0x000fe40000000000 */
[----:B------:R-:W0:Y:S08]  /*139c0*/  I2F.RP R8, R10 ;  /* 0x0000000a00087306 */ /* 0x000e300000209400 */
[----:B0-----:R-:W0:Y:S02]  /*139d0*/  MUFU.RCP R8, R8 ;  /* 0x0000000800087308 */ /* 0x001e240000001000 */
[----:B0-----:R-:W-:-:S06]  /*139e0*/  VIADD R9, R8, 0xffffffe ;  /* 0x0ffffffe08097836 */ /* 0x001fcc0000000000 */
[----:B------:R-:W0:Y:S02]  /*139f0*/  F2I.FTZ.U32.TRUNC.NTZ R3, R9 ;  /* 0x0000000900037305 */ /* 0x000e24000021f000 */
[----:B0-----:R-:W-:-:S04]  /*13a00*/  IMAD.MOV R11, RZ, RZ, -R3 ;  /* 0x000000ffff0b7224 */ /* 0x001fc800078e0a03 */
[----:B------:R-:W-:-:S04]  /*13a10*/  IMAD R11, R11, R10, RZ ;  /* 0x0000000a0b0b7224 */ /* 0x000fc800078e02ff */
[----:B------:R-:W-:-:S04]  /*13a20*/  IMAD.HI.U32 R2, R3, R11, R2 ;  /* 0x0000000b03027227 */ /* 0x000fc800078e0002 */
[----:B------:R-:W-:Y:S02]  /*13a30*/  IMAD.MOV R3, RZ, RZ, -R12 ;  /* 0x000000ffff037224 */ /* 0x000fe400078e0a0c */
        /* <DEDUP_REMOVED lines=8> */
[----:B------:R-:W-:-:S07]  /*13ac0*/  ISETP.GE.AND P2, PT, R3, RZ, PT ;  /* 0x000000ff0300720c */ /* 0x000fce0003f46270 */
[----:B------:R-:W-:-:S06]  /*13ad0*/  @P0 VIADD R2, R2, 0x1 ;  /* 0x0000000102020836 */ /* 0x000fcc0000000000 */
[----:B------:R-:W-:Y:S01]  /*13ae0*/  @!P2 IMAD.MOV R2, RZ, RZ, -R2 ;  /* 0x000000ffff02a224 */ /* 0x000fe200078e0a02 */
[----:B------:R-:W-:-:S05]  /*13af0*/  @!P1 LOP3.LUT R2, RZ, R6, RZ, 0x33, !PT ;  /* 0x00000006ff029212 */ /* 0x000fca00078e33ff */
[----:B------:R-:W-:Y:S02]  /*13b00*/  IMAD R11, R13, R2, RZ ;  /* 0x000000020d0b7224 */ /* 0x000fe400078e02ff */
[----:B------:R-:W-:Y:S02]  /*13b10*/  IMAD.MOV R2, RZ, RZ, -R2 ;  /* 0x000000ffff027224 */ /* 0x000fe400078e0a02 */
[----:B------:R-:W-:Y:S02]  /*13b20*/  IMAD.MOV R3, RZ, RZ, -R11 ;  /* 0x000000ffff037224 */ /* 0x000fe400078e0a0b */
[----:B------:R-:W-:Y:S02]  /*13b30*/  IMAD R6, R6, R2, R5 ;  /* 0x0000000206067224 */ /* 0x000fe400078e0205 */
[----:B------:R-:W-:Y:S01]  /*13b40*/  IMAD.MOV.U32 R2, RZ, RZ, RZ ;  /* 0x000000ffff027224 */ /* 0x000fe200078e00ff */
[----:B------:R-:W-:-:S04]  /*13b50*/  VIADDMNMX R13, R3, R4, R13, PT ;  /* 0x00000004030d7246 */ /* 0x000fc8000380010d */
[-C--:B------:R-:W-:Y:S01]  /*13b60*/  IABS R8, R13.reuse ;  /* 0x0000000d00087213 */ /* 0x080fe20000000000 */
[----:B------:R-:W-:Y:S01]  /*13b70*/  IMAD.MOV R30, RZ, RZ, -R13 ;  /* 0x000000ffff1e7224 */ /* 0x000fe200078e0a0d */
[----:B------:R-:W-:Y:S02]  /*13b80*/  IABS R10, R13 ;  /* 0x0000000d000a7213 */ /* 0x000fe40000000000 */
[----:B------:R-:W0:Y:S08]  /*13b90*/  I2F.RP R4, R8 ;  /* 0x0000000800047306 */ /* 0x000e300000209400 */
[----:B0-----:R-:W0:Y:S02]  /*13ba0*/  MUFU.RCP R4, R4 ;  /* 0x0000000400047308 */ /* 0x001e240000001000 */
[----:B0-----:R-:W-:-:S06]  /*13bb0*/  VIADD R3, R4, 0xffffffe ;  /* 0x0ffffffe04037836 */ /* 0x001fcc0000000000 */
[----:B------:R-:W0:Y:S02]  /*13bc0*/  F2I.FTZ.U32.TRUNC.NTZ R3, R3 ;  /* 0x0000000300037305 */ /* 0x000e24000021f000 */
[----:B0-----:R-:W-:-:S04]  /*13bd0*/  IMAD.MOV R9, RZ, RZ, -R3 ;  /* 0x000000ffff097224 */ /* 0x001fc800078e0a03 */
[----:B------:R-:W-:Y:S01]  /*13be0*/  IMAD.MOV.U32 R5, RZ, RZ, R9 ;  /* 0x000000ffff057224 */ /* 0x000fe200078e0009 */
[----:B------:R-:W-:-:S03]  /*13bf0*/  IABS R9, R6 ;  /* 0x0000000600097213 */ /* 0x000fc60000000000 */
        /* <DEDUP_REMOVED lines=11> */
[----:B------:R-:W-:Y:S02]  /*13cb0*/  ISETP.GE.AND P2, PT, R3, RZ, PT ;  /* 0x000000ff0300720c */ /* 0x000fe40003f46270 */
[----:B------:R-:W-:-:S05]  /*13cc0*/  IADD3 R3, R11, 0x1000000, R6 ;  /* 0x010000000b037810 */ /* 0x000fca0007ffe006 */
[----:B------:R-:W-:-:S06]  /*13cd0*/  @P0 VIADD R2, R2, 0x1 ;  /* 0x0000000102020836 */ /* 0x000fcc0000000000 */
[----:B------:R-:W-:Y:S01]  /*13ce0*/  @!P2 IMAD.MOV R2, RZ, RZ, -R2 ;  /* 0x000000ffff02a224 */ /* 0x000fe200078e0a02 */
[----:B------:R-:W-:-:S05]  /*13cf0*/  @!P1 LOP3.LUT R2, RZ, R13, RZ, 0x33, !PT ;  /* 0x0000000dff029212 */ /* 0x000fca00078e33ff */
[----:B------:R-:W-:-:S07]  /*13d00*/  IMAD R30, R2, R30, R3 ;  /* 0x0000001e021e7224 */ /* 0x000fce00078e0203 */
.L_x_1578:
[----:B------:R-:W-:-:S05]  /*13d10*/  LOP3.LUT R29, RZ, R2, RZ, 0x33, !PT ;  /* 0x00000002ff1d7212 */ /* 0x000fca00078e33ff */
[----:B------:R-:W-:Y:S01]  /*13d20*/  IMAD.IADD R29, R0, 0x1, R29 ;  /* 0x00000001001d7824 */ /* 0x000fe200078e021d */
[----:B------:R-:W-:Y:S06]  /*13d30*/  BRA `(.L_x_1579) ;  /* 0x0000000000107947 */ /* 0x000fec0003800000 */
.L_x_1574:
[----:B------:R-:W-:Y:S01]  /*13d40*/  IMAD.MOV.U32 R28, RZ, RZ, R11 ;  /* 0x000000ffff1c7224 */ /* 0x000fe200078e000b */
[----:B------:R-:W-:Y:S01]  /*13d50*/  ULDC UR42, c[0x0][0xc3c] ;  /* 0x00030f00002a7ab9 */ /* 0x000fe20000000800 */
[----:B------:R-:W-:Y:S02]  /*13d60*/  IMAD.MOV.U32 R29, RZ, RZ, RZ ;  /* 0x000000ffff1d7224 */ /* 0x000fe400078e00ff */
[----:B------:R-:W-:-:S07]  /*13d70*/  IMAD.MOV.U32 R30, RZ, RZ, RZ ;  /* 0x000000ffff1e7224 */ /* 0x000fce00078e00ff */
.L_x_1579:
[----:B------:R-:W-:Y:S01]  /*13d80*/  ISETP.NE.AND P0, PT, R7, RZ, PT ;  /* 0x000000ff0700720c */ /* 0x000fe20003f05270 */
[----:B------:R-:W-:-:S12]  /*13d90*/  IMAD.U32 R31, RZ, RZ, UR42 ;  /* 0x0000002aff1f7e24 */ /* 0x000fd8000f8e00ff */
[----:B------:R-:W0:Y:S01]  /*13da0*/  @!P0 S2R R3, SR_CgaCtaId ;  /* 0x0000000000038919 */ /* 0x000e220000008800 */
[----:B------:R-:W-:-:S04]  /*13db0*/  @!P0 MOV R0, 0x400 ;  /* 0x0000040000008802 */ /* 0x000fc80000000f00 */
[----:B0-----:R-:W-:-:S05]  /*13dc0*/  @!P0 LEA R0, R3, R0, 0x18 ;  /* 0x0000000003008211 */ /* 0x001fca00078ec0ff */
[----:B------:R0:W-:Y:S01]  /*13dd0*/  @!P0 STS.128 [R0+0x284d0], R28 ;  /* 0x0284d01c00008388 */ /* 0x0001e20000000c00 */
[----:B------:R-:W-:Y:S06]  /*13de0*/  BAR.ARV 0x5, 0x180 ;  /* 0x0146000000007b1d */ /* 0x000fec0000002000 */
.L_x_1572:
[----:B------:R-:W-:Y:S01]  /*13df0*/  ULDC UR4, c[0x0][0xc3c] ;  /* 0x00030f0000047ab9 */ /* 0x000fe20000000800 */
[----:B------:R1:W-:Y:S01]  /*13e00*/  STL [R1+0x4], RZ ;  /* 0x000004ff01007387 */ /* 0x0003e20000100800 */
[----:B------:R-:W-:Y:S01]  /*13e10*/  UISETP.GE.AND UP0, UPT, UR42, UR4, UPT ;  /* 0x000000042a00728c */ /* 0x000fe2000bf06270 */
[----:B------:R-:W-:Y:S02]  /*13e20*/  IMAD.MOV.U32 R23, RZ, RZ, 0x1 ;  /* 0x00000001ff177424 */ /* 0x000fe400078e00ff */
[----:B------:R-:W-:-:S03]  /*13e30*/  IMAD.MOV.U32 R19, RZ, RZ, RZ ;  /* 0x000000ffff137224 */ /* 0x000fc600078e00ff */
[----:B------:R-:W-:-:S13]  /*13e40*/  PLOP3.LUT P0, PT, PT, PT, UP0, 0x80, 0x0 ;  /* 0x000000000000781c */ /* 0x000fda0003f0f008 */
[----:B-1----:R-:W-:Y:S05]  /*13e50*/  @P0 BRA `(.L_x_1580) ;  /* 0x00000058006c0947 */ /* 0x002fea0003800000 */
[----:B0-----:R-:W2:Y:S01]  /*13e60*/  LDL R0, [R1+0x14] ;  /* 0x0000140001007983 */ /* 0x001ea20000100800 */
[----:B------:R-:W0:Y:S01]  /*13e70*/  S2UR UR4, SR_CgaCtaId ;  /* 0x00000000000479c3 */ /* 0x000e220000008800 */
[----:B------:R-:W-:Y:S01]  /*13e80*/  MOV R17, 0x400 ;  /* 0x0000040000117802 */ /* 0x000fe20000000f00 */
[----:B------:R-:W-:Y:S01]  /*13e90*/  IMAD.MOV.U32 R37, RZ, RZ, 0x20 ;  /* 0x00000020ff257424 */ /* 0x000fe200078e00ff */
[----:B------:R-:W1:Y:S01]  /*13ea0*/  S2R R9, SR_TID.X ;  /* 0x0000000000097919 */ /* 0x000e620000002100 */
[----:B------:R-:W-:Y:S01]  /*13eb0*/  IMAD.MOV.U32 R23, RZ, RZ, 0x1 ;  /* 0x00000001ff177424 */ /* 0x000fe200078e00ff */
[----:B------:R-:W-:Y:S01]  /*13ec0*/  ULDC UR47, c[0x0][0xc] ;  /* 0x00000300002f7ab9 */ /* 0x000fe20000000800 */
[----:B------:R-:W-:Y:S01]  /*13ed0*/  IMAD.MOV.U32 R19, RZ, RZ, RZ ;  /* 0x000000ffff137224 */ /* 0x000fe200078e00ff */
[----:B------:R3:W-:Y:S01]  /*13ee0*/  STL [R1+0x4], RZ ;  /* 0x000004ff01007387 */ /* 0x0007e20000100800 */
[----:B0-----:R-:W-:-:S05]  /*13ef0*/  IMAD.U32 R34, RZ, RZ, UR4 ;  /* 0x00000004ff227e24 */ /* 0x001fca000f8e00ff */
[----:B------:R-:W-:Y:S01]  /*13f00*/  LEA R17, R34, R17, 0x18 ;  /* 0x0000001122117211 */ /* 0x000fe200078ec0ff */
[C---:B-1----:R-:W-:Y:S01]  /*13f10*/  IMAD.SHL.U32 R4, R9.reuse, 0x40, RZ ;  /* 0x0000004009047824 */ /* 0x042fe200078e00ff */
[C---:B------:R-:W-:Y:S01]  /*13f20*/  LOP3.LUT R8, R9.reuse, 0x7f, RZ, 0xc0, !PT ;  /* 0x0000007f09087812 */ /* 0x040fe200078ec0ff */
[C---:B------:R-:W-:Y:S01]  /*13f30*/  IMAD.SHL.U32 R22, R9.reuse, 0x80, RZ ;  /* 0x0000008009167824 */ /* 0x040fe200078e00ff */
[C---:B------:R-:W-:Y:S01]  /*13f40*/  LOP3.LUT P0, RZ, R9.reuse, 0x4, RZ, 0xc0, !PT ;  /* 0x0000000409ff7812 */ /* 0x040fe2000780c0ff */
[----:B------:R-:W-:Y:S01]  /*13f50*/  IMAD.SHL.U32 R6, R9, 0x8, RZ ;  /* 0x0000000809067824 */ /* 0x000fe200078e00ff */
[----:B------:R-:W-:Y:S02]  /*13f60*/  SHF.R.U32.HI R2, RZ, 0x5, R8 ;  /* 0x00000005ff027819 */ /* 0x000fe40000011608 */
[----:B------:R-:W-:Y:S02]  /*13f70*/  LOP3.LUT R3, R22, 0x380, RZ, 0xc0, !PT ;  /* 0x0000038016037812 */ /* 0x000fe400078ec0ff */
[----:B------:R-:W-:-:S02]  /*13f80*/  LOP3.LUT R7, R4, 0x40, RZ, 0xc0, !PT ;  /* 0x0000004004077812 */ /* 0x000fc400078ec0ff */
[----:B------:R-:W-:Y:S01]  /*13f90*/  LOP3.LUT R33, R4, 0x200, RZ, 0xc0, !PT ;  /* 0x0000020004217812 */ /* 0x000fe200078ec0ff */
[C---:B------:R-:W-:Y:S01]  /*13fa0*/  IMAD R3, R2.reuse, 0x10, R3 ;  /* 0x0000001002037824 */ /* 0x040fe200078e0203 */
[----:B------:R-:W-:Y:S01]  /*13fb0*/  SEL R37, R37, 0xffffffe0, !P0 ;  /* 0xffffffe025257807 */ /* 0x000fe20004000000 */
[----:B------:R-:W-:Y:S01]  /*13fc0*/  IMAD R7, R2, 0x400, R7 ;  /* 0x0000040002077824 */ /* 0x000fe200078e0207 */
[----:B--2---:R-:W-:Y:S02]  /*13fd0*/  R2UR UR5, R0 ;  /* 0x00000000000572ca */ /* 0x004fe400000e0000 */
[----:B------:R-:W-:-:S04]  /*13fe0*/  LOP3.LUT R0, R4, 0x180, RZ, 0xc0, !PT ;  /* 0x0000018004007812 */ /* 0x000fc800078ec0ff */
[----:B------:R-:W-:Y:S01]  /*13ff0*/  LOP3.LUT R5, R0, 0x10, R9, 0xf8, !PT ;  /* 0x0000001000057812 */ /* 0x000fe200078ef809 */
[----:B------:R-:W-:-:S03]  /*14000*/  IMAD.SHL.U32 R0, R9, 0x10, RZ ;  /* 0x0000001009007824 */ /* 0x000fc600078e00ff */
[----:B------:R-:W-:Y:S01]  /*14010*/  LOP3.LUT R6, R5, 0x30, R6, 0x78, !PT ;  /* 0x0000003005067812 */ /* 0x000fe200078e7806 */
[----:B------:R-:W-:Y:S01]  /*14020*/  IMAD.SHL.U32 R5, R9, 0x2, RZ ;  /* 0x0000000209057824 */ /* 0x000fe200078e00ff */
[----:B------:R-:W-:Y:S01]  /*14030*/  LOP3.LUT R2, R0, 0x3f0, RZ, 0xc0, !PT ;  /* 0x000003f000027812 */ /* 0x000fe200078ec0ff */
[----:B------:R-:W-:Y:S01]  /*14040*/  ULOP3.LUT UR45, UR5, 0x2, URZ, 0xfc, !UPT ;  /* 0x00000002052d7892 */ /* 0x000fe2000f8efc3f */
[----:B------:R-:W-:Y:S01]  /*14050*/  LOP3.LUT R3, R3, 0x70, R0, 0x78, !PT ;  /* 0x0000007003037812 */ /* 0x000fe200078e7800 */
[----:B------:R-:W-:Y:S01]  /*14060*/  ULOP3.LUT UR46, UR5, 0x1, URZ, 0xfc, !UPT ;  /* 0x00000001052e7892 */ /* 0x000fe2000f8efc3f */
[----:B------:R-:W-:Y:S02]  /*14070*/  LOP3.LUT R5, R2, 0x70, R5, 0x78, !PT ;  /* 0x0000007002057812 */ /* 0x000fe400078e7805 */
[----:B------:R-:W-:Y:S02]  /*14080*/  SHF.R.U32.HI R2, RZ, 0x3, R8 ;  /* 0x00000003ff027819 */ /* 0x000fe40000011608 */
[----:B------:R-:W-:-:S02]  /*14090*/  LOP3.LUT R36, R5, 0x400, R0, 0xf8, !PT ;  /* 0x0000040005247812 */ /* 0x000fc400078ef800 */
[----:B------:R-:W-:Y:S02]  /*140a0*/  LOP3.LUT R32, R0, 0x70, RZ, 0xc0, !PT ;  /* 0x0000007000207812 */ /* 0x000fe400078ec0ff */
[----:B------:R-:W-:Y:S01]  /*140b0*/  LOP3.LUT R0, R2, 0x70, R0, 0xf8, !PT ;  /* 0x0000007002007812 */ /* 0x000fe200078ef800 */
[----:B------:R-:W-:Y:S01]  /*140c0*/  IMAD.IADD R0, R17, 0x1, R36 ;  /* 0x0000000111007824 */ /* 0x000fe200078e0224 */
[----:B------:R-:W-:Y:S02]  /*140d0*/  LOP3.LUT R22, R3, 0xc00, R22, 0xf8, !PT ;  /* 0x00000c0003167812 */ /* 0x000fe400078ef816 */
[----:B------:R-:W-:Y:S02]  /*140e0*/  IADD3 R33, R6, R7, R33 ;  /* 0x0000000706217210 */ /* 0x000fe40007ffe021 */
[----:B------:R3:W-:Y:S01]  /*140f0*/  STL [R1], R0 ;  /* 0x0000000001007387 */ /* 0x0007e20000100800 */
[----:B------:R-:W-:Y:S01]  /*14100*/  VIADD R35, R22, 0x40 ;  /* 0x0000004016237836 */ /* 0x000fe20000000000 */
[----:B------:R-:W-:Y:S01]  /*14110*/  LOP3.LUT R2, R32, 0x80, RZ, 0xfc, !PT ;  /* 0x0000008020027812 */ /* 0x000fe200078efcff */
[----:B------:R-:W-:-:S07]  /*14120*/  @P0 VIADD R35, R22, 0xffffffc0 ;  /* 0xffffffc016230836 */ /* 0x000fce0000000000 */
.L_x_1662:
[----:B------:R-:W-:Y:S01]  /*14130*/  ULDC.64 UR4, c[0x0][0xa28] ;  /* 0x00028a0000047ab9 */ /* 0x000fe20000000a00 */
[----:B------:R-:W-:Y:S01]  /*14140*/  ULDC.64 UR6, c[0x0][0xa18] ;  /* 0x0002860000067ab9 */ /* 0x000fe20000000a00 */
[----:B------:R-:W-:Y:S02]  /*14150*/  UISETP.NE.U32.AND UP0, UPT, UR4, URZ, UPT ;  /* 0x0000003f0400728c */ /* 0x000fe4000bf05070 */
[----:B------:R-:W-:Y:S02]  /*14160*/  UISETP.NE.U32.AND UP2, UPT, UR6, URZ, UPT ;  /* 0x0000003f0600728c */ /* 0x000fe4000bf45070 */
[----:B------:R-:W-:Y:S02]  /*14170*/  UISETP.NE.AND.EX UP0, UPT, UR5, URZ, UPT, UP0 ;  /* 0x0000003f0500728c */ /* 0x000fe4000bf05300 */
[----:B------:R-:W-:Y:S01]  /*14180*/  UISETP.NE.AND.EX UP2, UPT, UR7, URZ, UPT, UP2 ;  /* 0x0000003f0700728c */ /* 0x000fe2000bf45320 */
[----:B------:R-:W-:Y:S02]  /*14190*/  ULDC.64 UR4, c[0x0][0xa00] ;  /* 0x0002800000047ab9 */ /* 0x000fe40000000a00 */
[----:B------:R-:W-:Y:S01]  /*141a0*/  ULDC.64 UR6, c[0x0][0xa00] ;  /* 0x0002800000067ab9 */ /* 0x000fe20000000a00 */
[----:B------:R-:W-:Y:S01]  /*141b0*/  UISETP.NE.U32.AND UP1, UPT, UR4, URZ, UPT ;  /* 0x0000003f0400728c */ /* 0x000fe2000bf25070 */
[----:B------:R-:W-:Y:S01]  /*141c0*/  PLOP3.LUT P0, PT, PT, PT, UP0, 0x80, 0x0 ;  /* 0x000000000000781c */ /* 0x000fe20003f0f008 */
[----:B------:R-:W-:-:S02]  /*141d0*/  UIMAD.WIDE UR6, UR42, 0x4, UR6 ;  /* 0x000000042a0678a5 */ /* 0x000fc4000f8e0206 */
[----:B------:R-:W-:Y:S01]  /*141e0*/  UISETP.NE.AND.EX UP3, UPT, UR5, URZ, UPT, UP1 ;  /* 0x0000003f0500728c */ /* 0x000fe2000bf65310 */
[----:B------:R-:W-:Y:S02]  /*141f0*/  UMOV UR40, URZ ;  /* 0x0000003f00287c82 */ /* 0x000fe40008000000 */
[----:B------:R-:W-:Y:S01]  /*14200*/  @UP0 ULDC.64 UR4, c[0x0][0xa28] ;  /* 0x00028a0000040ab9 */ /* 0x000fe20000000a00 */
[----:B------:R-:W-:Y:S01]  /*14210*/  ULDC.64 UR8, c[0x0][0xa20] ;  /* 0x0002880000087ab9 */ /* 0x000fe20000000a00 */
[----:B------:R-:W-:Y:S01]  /*14220*/  @UP0 UIMAD.WIDE UR4, UR42, 0x4, UR4 ;  /* 0x000000042a0408a5 */ /* 0x000fe2000f8e0204 */
[----:B------:R-:W-:Y:S01]  /*14230*/  PLOP3.LUT P1, PT, PT, PT, UP3, 0x80, 0x0 ;  /* 0x000000000000781c */ /* 0x000fe20003f2f038 */
[----:B------:R-:W-:Y:S01]  /*14240*/  ULDC UR38, c[0x0][0x2f0] ;  /* 0x0000bc0000267ab9 */ /* 0x000fe20000000800 */
[----:B------:R-:W-:Y:S01]  /*14250*/  PLOP3.LUT P2, PT, PT, PT, UP3, 0x80, 0x0 ;  /* 0x000000000000781c */ /* 0x000fe20003f4f038 */
[----:B------:R-:W-:Y:S01]  /*14260*/  UMOV UR41, URZ ;  /* 0x0000003f00297c82 */ /* 0x000fe20008000000 */
[----:B------:R-:W-:Y:S01]  /*14270*/  UP2UR UR48, UPR, URZ, 0x8 ;  /* 0x000000083f307883 */ /* 0x000fe20008000000 */
[----:B-1----:R-:W-:-:S02]  /*14280*/  IMAD.U32 R2, RZ, RZ, UR4 ;  /* 0x00000004ff027e24 */ /* 0x002fc4000f8e00ff */
[----:B--2---:R-:W-:Y:S01]  /*14290*/  IMAD.U32 R3, RZ, RZ, UR5 ;  /* 0x00000005ff037e24 */ /* 0x004fe2000f8e00ff */
[----:B------:R-:W-:-:S04]  /*142a0*/  @UP2 ULDC.64 UR4, c[0x0][0xa18] ;  /* 0x0002860000042ab9 */ /* 0x000fc80000000a00 */
[----:B0--3--:R0:W2:Y:S01]  /*142b0*/  @P0 LDG.E R0, desc[UR36][R2.64] ;  /* 0x0000002402000981 */ /* 0x0090a2000c1e1900 */
[----:B------:R-:W-:Y:S01]  /*142c0*/  @UP2 UIMAD.WIDE UR4, UR42, 0x4, UR4 ;  /* 0x000000042a0428a5 */ /* 0x000fe2000f8e0204 */
[----:B0-----:R-:W-:Y:S02]  /*142d0*/  IMAD.U32 R2, RZ, RZ, UR6 ;  /* 0x00000006ff027e24 */ /* 0x001fe4000f8e00ff */
[----:B------:R-:W-:-:S05]  /*142e0*/  IMAD.U32 R3, RZ, RZ, UR7 ;  /* 0x00000007ff037e24 */ /* 0x000fca000f8e00ff */
[----:B------:R0:W3:Y:S01]  /*142f0*/  @P1 LDG.E R4, desc[UR36][R2.64] ;  /* 0x0000002402041981 */ /* 0x0000e2000c1e1900 */
[----:B------:R-:W-:Y:S01]  /*14300*/  PLOP3.LUT P1, PT, PT, PT, UP2, 0x80, 0x0 ;  /* 0x000000000000781c */ /* 0x000fe20003f2f028 */
[----:B0-----:R-:W-:Y:S02]  /*14310*/  IMAD.U32 R2, RZ, RZ, UR4 ;  /* 0x00000004ff027e24 */ /* 0x001fe4000f8e00ff */
[----:B------:R-:W-:Y:S01]  /*14320*/  IMAD.U32 R3, RZ, RZ, UR5 ;  /* 0x00000005ff037e24 */ /* 0x000fe2000f8e00ff */
[----:B------:R-:W-:-:S09]  /*14330*/  ULDC.64 UR4, c[0x0][0x418] ;  /* 0x0001060000047ab9 */ /* 0x000fd20000000a00 */
[----:B------:R-:W4:Y:S01]  /*14340*/  @P1 LDG.E R5, desc[UR36][R2.64] ;  /* 0x0000002402051981 */ /* 0x000f22000c1e1900 */
[----:B------:R-:W-:-:S03]  /*14350*/  UISETP.NE.U32.AND UP0, UPT, UR4, URZ, UPT ;  /* 0x0000003f0400728c */ /* 0x000fc6000bf05070 */
[----:B------:R-:W-:Y:S01]  /*14360*/  ULDC UR4, c[0x0][0x424] ;  /* 0x0001090000047ab9 */ /* 0x000fe20000000800 */
[----:B------:R-:W-:-:S04]  /*14370*/  UISETP.NE.AND.EX UP0, UPT, UR5, URZ, UPT, UP0 ;  /* 0x0000003f0500728c */ /* 0x000fc8000bf05300 */
[----:B------:R-:W-:-:S04]  /*14380*/  USEL UR4, UR4, 0x1, UP0 ;  /* 0x0000000104047887 */ /* 0x000fc80008000000 */
[----:B------:R-:W-:Y:S01]  /*14390*/  UIMAD UR38, UR4, UR38, URZ ;  /* 0x00000026042672a4 */ /* 0x000fe2000f8e023f */
[----:B--2---:R-:W-:Y:S02]  /*143a0*/  @P0 R2UR UR40, R0 ;  /* 0x00000000002802ca */ /* 0x004fe400000e0000 */
[----:B------:R-:W-:-:S04]  /*143b0*/  ISETP.NE.U32.AND P0, PT, RZ, UR8, PT ;  /* 0x00000008ff007c0c */ /* 0x000fc8000bf05070 */
[----:B------:R-:W-:Y:S02]  /*143c0*/  ISETP.NE.AND.EX P0, PT, RZ, UR9, PT, P0 ;  /* 0x00000009ff007c0c */ /* 0x000fe4000bf05300 */
[----:B---3--:R-:W-:Y:S02]  /*143d0*/  @P2 R2UR UR41, R4 ;  /* 0x00000000042922ca */ /* 0x008fe400000e0000 */
[----:B----4-:R-:W-:Y:S01]  /*143e0*/  @P1 R2UR UR43, R5 ;  /* 0x00000000052b12ca */ /* 0x010fe200000e0000 */
[----:B------:R-:W-:-:S14]  /*143f0*/  @P1 BRA `(.L_x_1581) ;  /* 0x00000000002c1947 */ /* 0x000fdc0003800000 */
[----:B------:R-:W-:Y:S01]  /*14400*/  UISETP.NE.AND UP0, UPT, UR48, URZ, UPT ;  /* 0x0000003f3000728c */ /* 0x000fe2000bf05270 */
[----:B------:R-:W-:-:S05]  /*14410*/  ULDC UR43, c[0x0][0x288] ;  /* 0x0000a200002b7ab9 */ /* 0x000fca0000000800 */
[----:B------:R-:W-:-:S13]  /*14420*/  PLOP3.LUT P1, PT, PT, PT, UP0, 0x40, 0x0 ;  /* 0x000000000000781c */ /* 0x000fda0003f2e808 */
[----:B------:R-:W-:Y:S05]  /*14430*/  @P1 BRA `(.L_x_1581) ;  /* 0x00000000001c1947 */ /* 0x000fea0003800000 */
[----:B------:R-:W-:Y:S02]  /*14440*/  IMAD.U32 R2, RZ, RZ, UR6 ;  /* 0x00000006ff027e24 */ /* 0x000fe4000f8e00ff */
[----:B------:R-:W-:-:S05]  /*14450*/  IMAD.U32 R3, RZ, RZ, UR7 ;  /* 0x00000007ff037e24 */ /* 0x000fca000f8e00ff */
[----:B------:R-:W2:Y:S04]  /*14460*/  LDG.E R0, desc[UR36][R2.64] ;  /* 0x0000002402007981 */ /* 0x000ea8000c1e1900 */
[----:B------:R-:W3:Y:S01]  /*14470*/  LDG.E R4, desc[UR36][R2.64+0x4] ;  /* 0x0000042402047981 */ /* 0x000ee2000c1e1900 */
[----:B--2---:R-:W-:Y:S02]  /*14480*/  R2UR UR4, R0 ;  /* 0x00000000000472ca */ /* 0x004fe400000e0000 */
[----:B---3--:R-:W-:-:S13]  /*14490*/  R2UR UR43, R4 ;  /* 0x00000000042b72ca */ /* 0x008fda00000e0000 */
[----:B------:R-:W-:-:S12]  /*144a0*/  UIADD3 UR43, -UR4, UR43, URZ ;  /* 0x0000002b042b7290 */ /* 0x000fd8000fffe13f */
.L_x_1581:
        /* <DEDUP_REMOVED lines=8> */
.L_x_1582:
        /* <DEDUP_REMOVED lines=13> */
.L_x_1583:
[----:B------:R-:W-:Y:S01]  /*14600*/  ULDC UR4, c[0x0][0x448] ;  /* 0x0001120000047ab9 */ /* 0x000fe20000000800 */
[----:B------:R-:W-:Y:S01]  /*14610*/  IMAD.SHL.U32 R26, R29, 0x80, RZ ;  /* 0x000000801d1a7824 */ /* 0x000fe200078e00ff */
[----:B------:R-:W-:Y:S02]  /*14620*/  UISETP.NE.AND UP0, UPT, UR4, 0x1, UPT ;  /* 0x000000010400788c */ /* 0x000fe4000bf05270 */
[----:B------:R-:W-:Y:S01]  /*14630*/  UIADD3 UR38, -UR40, UR38, URZ ;  /* 0x0000002628267290 */ /* 0x000fe2000fffe13f */
[----:B------:R-:W-:Y:S01]  /*14640*/  VIADD R0, R26, 0x7f ;  /* 0x0000007f1a007836 */ /* 0x000fe20000000000 */
[----:B------:R-:W-:Y:S02]  /*14650*/  UP2UR UR49, UPR, URZ, 0x1 ;  /* 0x000000013f317883 */ /* 0x000fe40008000000 */
[----:B------:R-:W-:Y:S01]  /*14660*/  PLOP3.LUT P0, PT, PT, PT, UP0, 0x80, 0x0 ;  /* 0x000000000000781c */ /* 0x000fe20003f0f008 */
[----:B------:R-:W-:Y:S01]  /*14670*/  UIADD3 UR6, UR38, 0x1, -UR43 ;  /* 0x0000000126067890 */ /* 0x000fe2000fffe82b */
[----:B------:R-:W-:-:S03]  /*14680*/  PLOP3.LUT P1, PT, PT, PT, UP0, 0x80, 0x0 ;  /* 0x000000000000781c */ /* 0x000fc60003f2f008 */
[----:B------:R-:W-:-:S08]  /*14690*/  @UP0 ULDC UR4, c[0x0][0x44c] ;  /* 0x0001130000040ab9 */ /* 0x000fd00000000800 */
[----:B------:R-:W-:Y:S01]  /*146a0*/  @P0 IMAD.HI.U32 R2, R0, UR4, RZ ;  /* 0x0000000400020c27 */ /* 0x000fe2000f8e00ff */
[----:B------:R-:W-:-:S04]  /*146b0*/  @UP0 ULDC UR4, c[0x0][0x450] ;  /* 0x0001140000040ab9 */ /* 0x000fc80000000800 */
[----:B------:R-:W-:Y:S01]  /*146c0*/  @P1 SHF.R.U32.HI R0, RZ, UR4, R2 ;  /* 0x00000004ff001c19 */ /* 0x000fe20008011602 */
[----:B------:R-:W-:Y:S02]  /*146d0*/  ULDC.64 UR4, c[0x0][0x9e0] ;  /* 0x0002780000047ab9 */ /* 0x000fe40000000a00 */
[----:B------:R-:W-:Y:S01]  /*146e0*/  UISETP.GE.AND UP0, UPT, UR5, 0x1, UPT ;  /* 0x000000010500788c */ /* 0x000fe2000bf06270 */
[----:B------:R-:W-:-:S05]  /*146f0*/  R2UR UR7, R0 ;  /* 0x00000000000772ca */ /* 0x000fca00000e0000 */
[----:B------:R-:W-:-:S08]  /*14700*/  PLOP3.LUT P1, PT, PT, PT, UP0, 0x80, 0x0 ;  /* 0x000000000000781c */ /* 0x000fd00003f2f008 */
[----:B------:R-:W-:-:S04]  /*14710*/  UIADD3 UR6, UR6, UR7, URZ ;  /* 0x0000000706067290 */ /* 0x000fc8000fffe03f */
[----:B------:R-:W-:-:S06]  /*14720*/  UIADD3 UR4, UR6, UR4, URZ ;  /* 0x0000000406047290 */ /* 0x000fcc000fffe03f */
[----:B------:R-:W-:Y:S01]  /*14730*/  IMAD.U32 R0, RZ, RZ, UR4 ;  /* 0x00000004ff007e24 */ /* 0x000fe2000f8e00ff */
[----:B------:R-:W-:Y:S06]  /*14740*/  @!P1 BRA `(.L_x_1584) ;  /* 0x0000000000409947 */ /* 0x000fec0003800000 */
        /* <DEDUP_REMOVED lines=10> */
.L_x_1585:
[----:B------:R-:W-:-:S11]  /*147f0*/  UISETP.NE.AND UP0, UPT, UR5, 0x1, UPT ;  /* 0x000000010500788c */ /* 0x000fd6000bf05270 */
[----:B------:R-:W-:Y:S02]  /*14800*/  @UP0 ULDC.64 UR8, c[0x0][0x9e8] ;  /* 0x00027a0000080ab9 */ /* 0x000fe40000000a00 */
[----:B------:R-:W-:-:S04]  /*14810*/  UIMAD.WIDE.U32 UR6, UR4, UR8, URZ ;  /* 0x00000008040672a5 */ /* 0x000fc8000f8e003f */
[----:B------:R-:W-:-:S12]  /*14820*/  @UP0 USHF.R.U32.HI UR4, URZ, UR9, UR7 ;  /* 0x000000093f040299 */ /* 0x000fd80008011607 */
.L_x_1586:
[----:B------:R-:W-:-:S06]  /*14830*/  UIMAD UR4, UR4, UR5, UR5 ;  /* 0x00000005040472a4 */ /* 0x000fcc000f8e0205 */
[----:B------:R-:W-:-:S07]  /*14840*/  VIMNMX R0, R0, UR4, PT ;  /* 0x0000000400007c48 */ /* 0x000fce000bfe0100 */
.L_x_1584:
[----:B------:R-:W-:Y:S01]  /*14850*/  UISETP.NE.AND UP0, UPT, UR49, URZ, UPT ;  /* 0x0000003f3100728c */ /* 0x000fe2000bf05270 */
[----:B------:R-:W-:Y:S01]  /*14860*/  R2UR UR9, R26 ;  /* 0x000000001a0972ca */ /* 0x000fe200000e0000 */
[----:B------:R-:W-:Y:S01]  /*14870*/  UIADD3 UR4, UR38, 0x3f, URZ ;  /* 0x0000003f26047890 */ /* 0x000fe2000fffe03f */
[----:B------:R-:W-:-:S03]  /*14880*/  VIADD R0, R0, 0x3f ;  /* 0x0000003f00007836 */ /* 0x000fc60000000000 */
[----:B------:R-:W-:Y:S02]  /*14890*/  USHF.R.S32.HI UR8, URZ, 0x1f, UR4 ;  /* 0x0000001f3f087899 */ /* 0x000fe40008011404 */
[----:B------:R-:W-:Y:S02]  /*148a0*/  SHF.R.S32.HI R3, RZ, 0x1f, R0 ;  /* 0x0000001fff037819 */ /* 0x000fe40000011400 */
[----:B------:R-:W-:Y:S01]  /*148b0*/  ULEA.HI UR8, UR8, UR4, URZ, 0x6 ;  /* 0x0000000408087291 */ /* 0x000fe2000f8f303f */
[----:B------:R-:W-:Y:S01]  /*148c0*/  @UP0 ULDC UR6, c[0x0][0x44c] ;  /* 0x0001130000060ab9 */ /* 0x000fe20000000800 */
[----:B------:R-:W-:Y:S02]  /*148d0*/  @UP0 ULDC UR10, c[0x0][0x450] ;  /* 0x00011400000a0ab9 */ /* 0x000fe40000000800 */
[----:B------:R-:W-:Y:S01]  /*148e0*/  UIMAD.WIDE.U32 UR6, UR9, UR6, URZ ;  /* 0x00000006090672a5 */ /* 0x000fe2000f8e003f */
[----:B------:R-:W-:Y:S01]  /*148f0*/  LEA.HI R3, R3, R0, RZ, 0x6 ;  /* 0x0000000003037211 */ /* 0x000fe200078f30ff */
[----:B------:R-:W-:-:S02]  /*14900*/  USHF.R.S32.HI UR8, URZ, 0x6, UR8 ;  /* 0x000000063f087899 */ /* 0x000fc40008011408 */
[----:B------:R-:W-:Y:S01]  /*14910*/  @UP0 USHF.R.U32.HI UR9, URZ, UR10, UR7 ;  /* 0x0000000a3f090299 */ /* 0x000fe20008011607 */
[----:B------:R-:W-:Y:S01]  /*14920*/  SHF.R.S32.HI R3, RZ, 0x6, R3 ;  /* 0x00000006ff037819 */ /* 0x000fe20000011403 */
[----:B------:R-:W-:Y:S02]  /*14930*/  ULDC UR4, c[0x0][0x9dc] ;  /* 0x0002770000047ab9 */ /* 0x000fe40000000800 */
[----:B------:R-:W-:Y:S01]  /*14940*/  UIADD3 UR9, UR9, UR38, -UR43 ;  /* 0x0000002609097290 */ /* 0x000fe2000fffe82b */
[----:B------:R-:W-:-:S03]  /*14950*/  VIMNMX R27, R3, UR8, PT ;  /* 0x00000008031b7c48 */ /* 0x000fc6000bfe0100 */
        /* <DEDUP_REMOVED lines=12> */
.L_x_1588:
[----:B------:R-:W-:-:S11]  /*14a20*/  UISETP.NE.AND UP0, UPT, UR5, 0x1, UPT ;  /* 0x000000010500788c */ /* 0x000fd6000bf05270 */
[----:B------:R-:W-:Y:S02]  /*14a30*/  @UP0 ULDC.64 UR10, c[0x0][0x9e8] ;  /* 0x00027a00000a0ab9 */ /* 0x000fe40000000a00 */
[----:B------:R-:W-:-:S04]  /*14a40*/  UIMAD.WIDE.U32 UR6, UR9, UR10, URZ ;  /* 0x0000000a090672a5 */ /* 0x000fc8000f8e003f */
[----:B------:R-:W-:-:S12]  /*14a50*/  @UP0 USHF.R.U32.HI UR9, URZ, UR11, UR7 ;  /* 0x0000000b3f090299 */ /* 0x000fd80008011607 */
.L_x_1589:
[----:B------:R-:W-:-:S04]  /*14a60*/  UIMAD UR5, UR9, UR5, URZ ;  /* 0x00000005090572a4 */ /* 0x000fc8000f8e023f */
[----:B------:R-:W-:-:S04]  /*14a70*/  UISETP.LT.AND UP0, UPT, UR4, UR5, UPT ;  /* 0x000000050400728c */ /* 0x000fc8000bf01270 */
[----:B------:R-:W-:-:S12]  /*14a80*/  USEL UR4, UR4, UR5, !UP0 ;  /* 0x0000000504047287 */ /* 0x000fd8000c000000 */
.L_x_1587:
[----:B------:R-:W-:Y:S01]  /*14a90*/  USHF.R.S32.HI UR5, URZ, 0x1f, UR4 ;  /* 0x0000001f3f057899 */ /* 0x000fe20008011404 */
[----:B------:R-:W-:-:S03]  /*14aa0*/  R2UR UR7, R30 ;  /* 0x000000001e0772ca */ /* 0x000fc600000e0000 */
[----:B------:R-:W-:-:S04]  /*14ab0*/  ULEA.HI UR5, UR5, UR4, URZ, 0x6 ;  /* 0x0000000405057291 */ /* 0x000fc8000f8f303f */
[----:B------:R-:W-:-:S04]  /*14ac0*/  USHF.R.S32.HI UR6, URZ, 0x6, UR5 ;  /* 0x000000063f067899 */ /* 0x000fc80008011405 */
[----:B------:R-:W-:Y:S02]  /*14ad0*/  UISETP.LT.AND UP0, UPT, URZ, UR6, UPT ;  /* 0x000000063f00728c */ /* 0x000fe4000bf01270 */
[----:B------:R-:W-:Y:S02]  /*14ae0*/  ULOP3.LUT UR5, UR7, 0xff000000, URZ, 0xc0, !UPT ;  /* 0xff00000007057892 */ /* 0x000fe4000f8ec03f */
[----:B------:R-:W-:Y:S02]  /*14af0*/  USEL UR11, URZ, UR6, !UP0 ;  /* 0x000000063f0b7287 */ /* 0x000fe4000c000000 */
[----:B------:R-:W-:Y:S02]  /*14b00*/  ULOP3.LUT UR4, UR7, 0xff0000, URZ, 0xc0, !UPT ;  /* 0x00ff000007047892 */ /* 0x000fe4000f8ec03f */
[----:B------:R-:W-:Y:S02]  /*14b10*/  USHF.R.U32.HI UR5, URZ, 0x8, UR5 ;  /* 0x000000083f057899 */ /* 0x000fe40008011605 */
[----:B------:R-:W-:-:S02]  /*14b20*/  ISETP.GT.AND P0, PT, R27, UR11, PT ;  /* 0x0000000b1b007c0c */ /* 0x000fc4000bf04270 */
[----:B------:R-:W-:-:S03]  /*14b30*/  ULEA.HI UR5, UR4, UR5, URZ, 0x10 ;  /* 0x0000000504057291 */ /* 0x000fc6000f8f803f */
[----:B------:R-:W-:Y:S01]  /*14b40*/  UMOV UR4, URZ ;  /* 0x0000003f00047c82 */ /* 0x000fe20008000000 */
[----:B------:R-:W-:-:S07]  /*14b50*/  ULOP3.LUT UR44, UR5, 0xff, URZ, 0xc0, !UPT ;  /* 0x000000ff052c7892 */ /* 0x000fce000f8ec03f */
[----:B------:R-:W-:Y:S05]  /*14b60*/  @!P0 BRA `(.L_x_1590) ;  /* 0x0000000000908947 */ /* 0x000fea0003800000 */
[----:B------:R-:W-:Y:S01]  /*14b70*/  USHF.R.U32.HI UR6, URZ, 0x10, UR5 ;  /* 0x000000103f067899 */ /* 0x000fe20008011605 */
[----:B------:R-:W-:-:S03]  /*14b80*/  UMOV UR4, URZ ;  /* 0x0000003f00047c82 */ /* 0x000fc60008000000 */
[----:B------:R-:W-:-:S11]  /*14b90*/  UISETP.NE.AND UP0, UPT, UR6, URZ, UPT ;  /* 0x0000003f0600728c */ /* 0x000fd6000bf05270 */
[----:B------:R-:W-:Y:S02]  /*14ba0*/  @!UP0 ULDC UR6, c[0x0][0x9f0] ;  /* 0x00027c0000068ab9 */ /* 0x000fe40000000800 */
[----:B------:R-:W-:-:S04]  /*14bb0*/  IABS R0, UR6 ;  /* 0x0000000600007c13 */ /* 0x000fc80008000000 */
[----:B------:R-:W-:Y:S01]  /*14bc0*/  R2UR UR12, R0 ;  /* 0x00000000000c72ca */ /* 0x000fe200000e0000 */
[----:B------:R-:W-:-:S05]  /*14bd0*/  IMAD.U32 R0, RZ, RZ, UR6 ;  /* 0x00000006ff007e24 */ /* 0x000fca000f8e00ff */
[----:B------:R-:W-:-:S04]  /*14be0*/  IADD3 R0, R0, -0x1, R27 ;  /* 0xffffffff00007810 */ /* 0x000fc80007ffe01b */
[----:B------:R-:W-:Y:S02]  /*14bf0*/  R2UR UR7, R0 ;  /* 0x00000000000772ca */ /* 0x000fe400000e0000 */
[----:B------:R-:W-:Y:S01]  /*14c00*/  IABS R0, UR6 ;  /* 0x0000000600007c13 */ /* 0x000fe20008000000 */
[----:B------:R-:W0:Y:S10]  /*14c10*/  I2F.RP R2, UR12 ;  /* 0x0000000c00027d06 */ /* 0x000e340008209400 */
[----:B------:R-:W-:Y:S01]  /*14c20*/  UIADD3 UR7, -UR11, UR7, URZ ;  /* 0x000000070b077290 */ /* 0x000fe2000fffe13f */
[----:B0-----:R-:W0:Y:S02]  /*14c30*/  MUFU.RCP R2, R2 ;  /* 0x0000000200027308 */ /* 0x001e240000001000 */
[----:B0-----:R-:W-:-:S02]  /*14c40*/  VIADD R3, R2, 0xffffffe ;  /* 0x0ffffffe02037836 */ /* 0x001fc40000000000 */
[----:B------:R-:W-:Y:S01]  /*14c50*/  IMAD.MOV R2, RZ, RZ, -R0 ;  /* 0x000000ffff027224 */ /* 0x000fe200078e0a00 */
[----:B------:R-:W-:Y:S01]  /*14c60*/  IABS R0, UR7 ;  /* 0x0000000700007c13 */ /* 0x000fe20008000000 */
[----:B------:R-:W-:Y:S02]  /*14c70*/  ULOP3.LUT UR7, UR7, UR6, URZ, 0x3c, !UPT ;  /* 0x0000000607077292 */ /* 0x000fe4000f8e3c3f */
[----:B------:R-:W0:Y:S01]  /*14c80*/  F2I.FTZ.U32.TRUNC.NTZ R3, R3 ;  /* 0x0000000300037305 */ /* 0x000e22000021f000 */
[----:B------:R-:W-:Y:S02]  /*14c90*/  R2UR UR9, R0 ;  /* 0x00000000000972ca */ /* 0x000fe400000e0000 */
[----:B------:R-:W-:Y:S02]  /*14ca0*/  R2UR UR10, R2 ;  /* 0x00000000020a72ca */ /* 0x000fe400000e0000 */
[----:B0-----:R-:W-:-:S13]  /*14cb0*/  R2UR UR5, R3 ;  /* 0x00000000030572ca */ /* 0x001fda00000e0000 */
[----:B------:R-:W-:-:S04]  /*14cc0*/  UIADD3 UR8, URZ, -UR5, URZ ;  /* 0x800000053f087290 */ /* 0x000fc8000fffe03f */
[----:B------:R-:W-:-:S04]  /*14cd0*/  UIMAD UR8, UR8, UR12, URZ ;  /* 0x0000000c080872a4 */ /* 0x000fc8000f8e023f */
[----:B------:R-:W-:-:S04]  /*14ce0*/  UIMAD.WIDE.U32 UR4, UR5, UR8, UR4 ;  /* 0x00000008050472a5 */ /* 0x000fc8000f8e0004 */
[----:B------:R-:W-:-:S04]  /*14cf0*/  UIMAD.WIDE.U32 UR4, UR5, UR9, URZ ;  /* 0x00000009050472a5 */ /* 0x000fc8000f8e003f */
        /* <DEDUP_REMOVED lines=11> */
.L_x_1590:
[----:B------:R-:W-:Y:S01]  /*14db0*/  UIMAD UR44, UR44, UR4, UR11 ;  /* 0x000000042c2c72a4 */ /* 0x000fe2000f8e020b */
[----:B------:R-:W-:Y:S05]  /*14dc0*/  BSSY B7, `(.L_x_1591) ;  /* 0x00003a8000077945 */ /* 0x000fea0003800000 */
[----:B------:R-:W-:-:S05]  /*14dd0*/  IMAD.U32 R0, RZ, RZ, UR44 ;  /* 0x0000002cff007e24 */ /* 0x000fca000f8e00ff */
[----:B------:R-:W-:-:S04]  /*14de0*/  VIADDMNMX R27, R0, UR4, R27, PT ;  /* 0x00000004001b7c46 */ /* 0x000fc8000b80011b */
[----:B------:R-:W-:-:S13]  /*14df0*/  ISETP.GT.AND P0, PT, R27, UR44, PT ;  /* 0x0000002c1b007c0c */ /* 0x000fda000bf04270 */
[----:B------:R-:W-:Y:S05]  /*14e00*/  @P0 BRA `(.L_x_1592) ;  /* 0x0000000000440947 */ /* 0x000fea0003800000 */
[----:B------:R-:W0:Y:S02]  /*14e10*/  S2R R2, SR_TID.X ;  /* 0x0000000000027919 */ /* 0x000e240000002100 */
[----:B0-----:R-:W-:-:S04]  /*14e20*/  LOP3.LUT R2, R2, 0x7f, RZ, 0xc0, !PT ;  /* 0x0000007f02027812 */ /* 0x001fc800078ec0ff */
[----:B------:R-:W-:-:S13]  /*14e30*/  ISETP.NE.AND P0, PT, R2, RZ, PT ;  /* 0x000000ff0200720c */ /* 0x000fda0003f05270 */
[----:B------:R-:W-:Y:S05]  /*14e40*/  @P0 BRA `(.L_x_1593) ;  /* 0x00000038007c0947 */ /* 0x000fea0003800000 */
[----:B------:R-:W0:Y:S01]  /*14e50*/  S2R R5, SR_LANEID ;  /* 0x0000000000057919 */ /* 0x000e220000000000 */
        /* <DEDUP_REMOVED lines=10> */
[----:B0-----:R-:W-:Y:S01]  /*14f00*/  IADD3 R28, R0, UR47, R7 ;  /* 0x0000002f001c7c10 */ /* 0x001fe2000fffe007 */
[----:B------:R-:W-:Y:S06]  /*14f10*/  BRA `(.L_x_1593) ;  /* 0x0000003800487947 */ /* 0x000fec0003800000 */
.L_x_1592:
        /* <DEDUP_REMOVED lines=9> */
[----:B------:R-:W0:Y:S01]  /*14fb0*/  LDC.64 R2, c[0x4][R2] ;  /* 0x0100000002027b82 */ /* 0x000e220000000a00 */
        /* <DEDUP_REMOVED lines=10> */
.L_x_1595:
[----:B------:R-:W-:Y:S05]  /*15060*/  BSYNC B6 ;  /* 0x0000000000067941 */ /* 0x000fea0003800000 */
.L_x_1594:
        /* <DEDUP_REMOVED lines=22> */
.L_x_1597:
[----:B------:R-:W-:Y:S05]  /*151d0*/  BSYNC B6 ;  /* 0x0000000000067941 */ /* 0x000fea0003800000 */
.L_x_1596:
        /* <DEDUP_REMOVED lines=20> */
.L_x_1599:
[----:B------:R-:W-:Y:S05]  /*15320*/  BSYNC B6 ;  /* 0x0000000000067941 */ /* 0x000fea0003800000 */
.L_x_1598:
        /* <DEDUP_REMOVED lines=19> */
.L_x_1601:
[----:B------:R-:W-:Y:S05]  /*15460*/  BSYNC B6 ;  /* 0x0000000000067941 */ /* 0x000fea0003800000 */
.L_x_1600:
[----:B------:R-:W0:Y:S01]  /*15470*/  S2R R2, SR_TID.X ;  /* 0x0000000000027919 */ /* 0x000e220000002100 */
[----:B------:R-:W-:Y:S01]  /*15480*/  ULDC.64 UR4, c[0x0][0x9f8] ;  /* 0x00027e0000047ab9 */ /* 0x000fe20000000a00 */
[----:B------:R-:W-:Y:S01]  /*15490*/  IMAD.U32 R24, RZ, RZ, UR42 ;  /* 0x0000002aff187e24 */ /* 0x000fe2000f8e00ff */
[----:B------:R-:W-:Y:S01]  /*154a0*/  UISETP.NE.U32.AND UP0, UPT, UR4, URZ, UPT ;  /* 0x0000003f0400728c */ /* 0x000fe2000bf05070 */
[----:B------:R-:W1:Y:S01]  /*154b0*/  S2R R20, SR_TID.X ;  /* 0x0000000000147919 */ /* 0x000e620000002100 */
[----:B------:R-:W2:Y:S02]  /*154c0*/  LDC R9, c[0x0][0x430] ;  /* 0x00010c00ff097b82 */ /* 0x000ea40000000800 */
[----:B------:R-:W-:-:S06]  /*154d0*/  UISETP.NE.AND.EX UP0, UPT, UR5, URZ, UPT, UP0 ;  /* 0x0000003f0500728c */ /* 0x000fcc000bf05300 */
[----:B------:R-:W-:Y:S01]  /*154e0*/  PLOP3.LUT P0, PT, PT, PT, UP0, 0x80, 0x0 ;  /* 0x000000000000781c */ /* 0x000fe20003f0f008 */
[----:B------:R-:W3:Y:S04]  /*154f0*/  LDC R31, c[0x0][0x2f4] ;  /* 0x0000bd00ff1f7b82 */ /* 0x000ee80000000800 */
[----:B------:R-:W-:Y:S02]  /*15500*/  @UP0 ULDC.64 UR4, c[0x0][0x9f8] ;  /* 0x00027e0000040ab9 */ /* 0x000fe40000000a00 */
[----:B------:R-:W-:-:S06]  /*15510*/  @UP0 UIMAD.WIDE UR4, UR42, 0x4, UR4 ;  /* 0x000000042a0408a5 */ /* 0x000fcc000f8e0204 */
[----:B------:R-:W-:Y:S01]  /*15520*/  IMAD.U32 R3, RZ, RZ, UR5 ;  /* 0x00000005ff037e24 */ /* 0x000fe2000f8e00ff */
[----:B0-----:R-:W-:-:S04]  /*15530*/  LOP3.LUT R2, R2, 0x7f, RZ, 0xc0, !PT ;  /* 0x0000007f02027812 */ /* 0x001fc800078ec0ff */
[----:B------:R-:W-:Y:S01]  /*15540*/  SHF.R.U32.HI R18, RZ, 0x3, R2 ;  /* 0x00000003ff127819 */ /* 0x000fe20000011602 */
[----:B------:R-:W-:-:S05]  /*15550*/  IMAD.U32 R2, RZ, RZ, UR4 ;  /* 0x00000004ff027e24 */ /* 0x000fca000f8e00ff */
[----:B------:R0:W4:Y:S01]  /*15560*/  @P0 LDG.E R24, desc[UR36][R2.64] ;  /* 0x0000002402180981 */ /* 0x000122000c1e1900 */
[----:B-1----:R-:W-:Y:S01]  /*15570*/  IMAD.SHL.U32 R20, R20, 0x10, RZ ;  /* 0x0000001014147824 */ /* 0x002fe200078e00ff */
[----:B------:R-:W-:Y:S02]  /*15580*/  LEA R8, R27, 0xffffffc0, 0x6 ;  /* 0xffffffc01b087811 */ /* 0x000fe400078e30ff */
[----:B--2---:R-:W-:Y:S02]  /*15590*/  ISETP.NE.AND P1, PT, R9, 0x1, PT ;  /* 0x000000010900780c */ /* 0x004fe40003f25270 */
[----:B------:R-:W-:Y:S02]  /*155a0*/  LOP3.LUT R20, R18, 0x70, R20, 0xf8, !PT ;  /* 0x0000007012147812 */ /* 0x000fe400078ef814 */
[----:B------:R-:W-:-:S03]  /*155b0*/  LOP3.LUT R16, R16, 0xffffffef, RZ, 0xc0, !PT ;  /* 0xffffffef10107812 */ /* 0x000fc600078ec0ff */
[----:B------:R-:W-:-:S05]  /*155c0*/  IMAD.IADD R6, R20, 0x1, R8 ;  /* 0x0000000114067824 */ /* 0x000fca00078e0208 */
[C---:B------:R-:W-:Y:S01]  /*155d0*/  ISETP.GE.AND P0, PT, R6.reuse, UR38, PT ;  /* 0x0000002606007c0c */ /* 0x040fe2000bf06270 */
[----:B------:R-:W1:Y:S01]  /*155e0*/  @P1 LDC R5, c[0x0][0x434] ;  /* 0x00010d00ff051b82 */ /* 0x000e620000000800 */
[----:B------:R-:W-:-:S07]  /*155f0*/  VIADD R6, R6, UR40 ;  /* 0x0000002806067c36 */ /* 0x000fce0008000000 */
[----:B------:R-:W2:Y:S01]  /*15600*/  @P1 LDC R7, c[0x0][0x438] ;  /* 0x00010e00ff071b82 */ /* 0x000ea20000000800 */
[C---:B------:R-:W-:Y:S01]  /*15610*/  ISETP.GT.U32.OR P0, PT, R20.reuse, 0x3f, P0 ;  /* 0x0000003f1400780c */ /* 0x040fe20000704470 */
[----:B------:R-:W-:Y:S01]  /*15620*/  IMAD.MOV.U32 R0, RZ, RZ, R6 ;  /* 0x000000ffff007224 */ /* 0x000fe200078e0006 */
[----:B------:R-:W-:Y:S02]  /*15630*/  ISETP.GT.U32.AND P3, PT, R20, 0x3f, PT ;  /* 0x0000003f1400780c */ /* 0x000fe40003f64070 */
[----:B------:R-:W-:-:S09]  /*15640*/  @P1 LOP3.LUT R16, R16, 0x10, RZ, 0xfc, !PT ;  /* 0x0000001010101812 */ /* 0x000fd200078efcff */
[----:B0-----:R-:W0:Y:S01]  /*15650*/  @!P0 LDC.64 R2, c[0x0][0x428] ;  /* 0x00010a00ff028b82 */ /* 0x001e220000000a00 */
[----:B-1----:R-:W-:-:S05]  /*15660*/  @P1 IMAD.HI.U32 R4, R6, R5, RZ ;  /* 0x0000000506041227 */ /* 0x002fca00078e00ff */
[----:B--2---:R-:W-:-:S04]  /*15670*/  @P1 SHF.R.U32.HI R0, RZ, R7, R4 ;  /* 0x00000007ff001219 */ /* 0x004fc80000011604 */
[--C-:B------:R-:W-:Y:S01]  /*15680*/  @!P0 SHF.R.S32.HI R5, RZ, 0x1f, R0.reuse ;  /* 0x0000001fff058819 */ /* 0x100fe20000011400 */
[----:B------:R-:W-:Y:S01]  /*15690*/  @!P0 IMAD.MOV.U32 R4, RZ, RZ, R0 ;  /* 0x000000ffff048224 */ /* 0x000fe200078e0000 */
[----:B------:R-:W-:-:S04]  /*156a0*/  LOP3.LUT R16, R16, 0xfffffffb, RZ, 0xc0, !PT ;  /* 0xfffffffb10107812 */ /* 0x000fc800078ec0ff */
[----:B------:R-:W-:-:S04]  /*156b0*/  @P3 LOP3.LUT R16, R16, 0x4, RZ, 0xfc, !PT ;  /* 0x0000000410103812 */ /* 0x000fc800078efcff */
[----:B------:R-:W-:Y:S02]  /*156c0*/  LOP3.LUT R16, R16, 0xfffffff7, RZ, 0xc0, !PT ;  /* 0xfffffff710107812 */ /* 0x000fe400078ec0ff */
[----:B------:R-:W-:Y:S02]  /*156d0*/  LOP3.LUT R18, R32, 0x80, RZ, 0xfc, !PT ;  /* 0x0000008020127812 */ /* 0x000fe400078efcff */
[----:B------:R-:W-:Y:S01]  /*156e0*/  LOP3.LUT R16, R16, 0xfffffffd, RZ, 0xc0, !PT ;  /* 0xfffffffd10107812 */ /* 0x000fe200078ec0ff */
[----:B------:R-:W-:Y:S01]  /*156f0*/  UMOV UR4, 0xffffffff ;  /* 0xffffffff00047882 */ /* 0x000fe20000000000 */
[----:B----4-:R-:W-:Y:S01]  /*15700*/  SHF.R.S32.HI R29, RZ, 0x1f, R24 ;  /* 0x0000001fff1d7819 */ /* 0x010fe20000011418 */
[----:B0-----:R-:W-:-:S04]  /*15710*/  @!P0 IMAD.WIDE.U32 R4, R24, R2, R4 ;  /* 0x0000000218048225 */ /* 0x001fc800078e0004 */
[----:B------:R-:W-:-:S04]  /*15720*/  @!P0 IMAD R7, R29, R2, RZ ;  /* 0x000000021d078224 */ /* 0x000fc800078e02ff */
[----:B------:R-:W-:Y:S02]  /*15730*/  @!P0 IMAD R7, R24, R3, R7 ;  /* 0x0000000318078224 */ /* 0x000fe400078e0207 */
[----:B------:R-:W0:Y:S02]  /*15740*/  @!P0 LDC.64 R2, c[0x0][0x418] ;  /* 0x00010600ff028b82 */ /* 0x000e240000000a00 */
[----:B------:R-:W-:Y:S02]  /*15750*/  @!P0 IMAD.IADD R7, R5, 0x1, R7 ;  /* 0x0000000105078824 */ /* 0x000fe400078e0207 */
[----:B------:R-:W-:Y:S01]  /*15760*/  IMAD.MOV.U32 R5, RZ, RZ, RZ ;  /* 0x000000ffff057224 */ /* 0x000fe200078e00ff */
[----:B0-----:R-:W-:-:S04]  /*15770*/  @!P0 LEA R2, P1, R4, R2, 0x2 ;  /* 0x0000000204028211 */ /* 0x001fc800078210ff */
[----:B------:R-:W-:Y:S01]  /*15780*/  @!P0 LEA.HI.X R3, R4, R3, R7, 0x2, P1 ;  /* 0x0000000304038211 */ /* 0x000fe200008f1407 */
[----:B------:R-:W-:Y:S01]  /*15790*/  IMAD.MOV R7, RZ, RZ, -R0 ;  /* 0x000000ffff077224 */ /* 0x000fe200078e0a00 */
[-C--:B---3--:R-:W-:Y:S01]  /*157a0*/  ISETP.GE.AND P1, PT, R32, R31.reuse, PT ;  /* 0x0000001f2000720c */ /* 0x088fe20003f26270 */
[----:B------:R-:W-:Y:S02]  /*157b0*/  IMAD.U32 R0, RZ, RZ, UR45 ;  /* 0x0000002dff007e24 */ /* 0x000fe4000f8e00ff */
[----:B------:R0:W5:Y:S01]  /*157c0*/  @!P0 LDG.E R5, desc[UR36][R2.64] ;  /* 0x0000002402058981 */ /* 0x000162000c1e1900 */
[----:B------:R-:W-:Y:S01]  /*157d0*/  ISETP.GE.AND P0, PT, R18, R31, PT ;  /* 0x0000001f1200720c */ /* 0x000fe20003f06270 */
[----:B------:R-:W-:Y:S01]  /*157e0*/  IMAD R6, R9, R7, R6 ;  /* 0x0000000709067224 */ /* 0x000fe200078e0206 */
[----:B------:R-:W-:-:S07]  /*157f0*/  ISETP.NE.AND P2, PT, R0, 0x3, PT ;  /* 0x000000030000780c */ /* 0x000fce0003f45270 */
[----:B------:R-:W-:-:S06]  /*15800*/  @P1 LOP3.LUT R16, R16, 0x2, RZ, 0xfc, !PT ;  /* 0x0000000210101812 */ /* 0x000fcc00078efcff */
[----:B------:R-:W-:-:S04]  /*15810*/  @P2 LOP3.LUT R16, R16, 0x8, RZ, 0xfc, !PT ;  /* 0x0000000810102812 */ /* 0x000fc800078efcff */
[----:B------:R-:W-:-:S04]  /*15820*/  LOP3.LUT R16, R16, 0xfffffffe, RZ, 0xc0, !PT ;  /* 0xfffffffe10107812 */ /* 0x000fc800078ec0ff */
[----:B------:R-:W-:Y:S01]  /*15830*/  @P0 LOP3.LUT R16, R16, 0x1, RZ, 0xfc, !PT ;  /* 0x0000000110100812 */ /* 0x000fe200078efcff */
[----:B0-----:R-:W-:Y:S06]  /*15840*/  BRA.DIV UR4, `(.L_x_1602) ;  /* 0x0000004604d87947 */ /* 0x001fec000b800000 */
.L_x_1682:
[----:B------:R-:W-:Y:S01]  /*15850*/  LOP3.LUT R18, R30, 0xffff, RZ, 0xc0, !PT ;  /* 0x0000ffff1e127812 */ /* 0x000fe200078ec0ff */
[----:B------:R-:W-:Y:S06]  /*15860*/  @!P2 BRA `(.L_x_1603) ;  /* 0x000000000004a947 */ /* 0x000fec0003800000 */
[----:B------:R-:W-:Y:S01]  /*15870*/  BPT.TRAP 0x1 ;  /* 0x000000040000795c */ /* 0x000fe20000300000 */
.L_x_1603:
[----:B------:R-:W-:Y:S01]  /*15880*/  IMAD R0, R19, 0x8, R17 ;  /* 0x0000000813007824 */ /* 0x000fe200078e0211 */
[----:B------:R-:W-:Y:S01]  /*15890*/  SHF.L.U32 R21, R23, 0x1f, RZ ;  /* 0x0000001f17157819 */ /* 0x000fe200000006ff */
[----:B------:R-:W-:Y:S01]  /*158a0*/  BSSY B0, `(.L_x_1604) ;  /* 0x0000004000007945 */ /* 0x000fe20003800000 */
[----:B------:R-:W-:Y:S02]  /*158b0*/  SHF.R.S32.HI R10, RZ, 0x1f, R6 ;  /* 0x0000001fff0a7819 */ /* 0x000fe40000011406 */
[----:B------:R-:W0:Y:S02]  /*158c0*/  SYNCS.PHASECHK.TRANS64.TRYWAIT P0, [R0+URZ+0x28480], R21 ;  /* 0x02848015000075a7 */ /* 0x000e24000800017f */
[----:B0-----:R-:W-:Y:S05]  /*158d0*/  @!P0 BRA `(.L_x_1605) ;  /* 0x0000004400e08947 */ /* 0x001fea0003800000 */
.L_x_1683:
[----:B------:R-:W-:Y:S05]  /*158e0*/  BSYNC B0 ;  /* 0x0000000000007941 */ /* 0x000fea0003800000 */
.L_x_1604:
[----:B------:R-:W1:Y:S01]  /*158f0*/  S2R R7, SR_TID.X ;  /* 0x0000000000077919 */ /* 0x000e620000002100 */
[----:B------:R-:W-:Y:S01]  /*15900*/  ULDC.64 UR4, c[0x0][0x328] ;  /* 0x0000ca0000047ab9 */ /* 0x000fe20000000a00 */
[----:B-----5:R-:W-:Y:S01]  /*15910*/  SHF.R.S32.HI R20, RZ, 0x1f, R5 ;  /* 0x0000001fff147819 */ /* 0x020fe20000011405 */
[----:B------:R-:W-:Y:S01]  /*15920*/  IMAD R3, R10, UR4, RZ ;  /* 0x000000040a037c24 */ /* 0x000fe2000f8e02ff */
[----:B------:R-:W-:-:S03]  /*15930*/  ULDC.64 UR6, c[0x0][0x318] ;  /* 0x0000c60000067ab9 */ /* 0x000fc60000000a00 */
[C---:B------:R-:W-:Y:S02]  /*15940*/  IMAD R4, R6.reuse, UR5, R3 ;  /* 0x0000000506047c24 */ /* 0x040fe4000f8e0203 */
        /* <DEDUP_REMOVED lines=8> */
[----:B------:R-:W-:Y:S02]  /*159d0*/  IMAD R4, R19, 0x4000, R36 ;  /* 0x0000400013047824 */ /* 0x000fe400078e0224 */
[C---:B------:R-:W-:Y:S01]  /*159e0*/  IMAD.WIDE.U32 R2, R18.reuse, UR4, R2 ;  /* 0x0000000412027c25 */ /* 0x040fe2000f8e0002 */
[----:B------:R-:W-:Y:S01]  /*159f0*/  UMOV UR4, 0xffffffff ;  /* 0xffffffff00047882 */ /* 0x000fe20000000000 */
[----:B-1----:R-:W-:Y:S02]  /*15a00*/  LOP3.LUT R7, R7, 0x7f, RZ, 0xc0, !PT ;  /* 0x0000007f07077812 */ /* 0x002fe400078ec0ff */
[----:B------:R-:W-:Y:S02]  /*15a10*/  IMAD R9, R18, UR5, R3 ;  /* 0x0000000512097c24 */ /* 0x000fe4000f8e0203 */
[----:B------:R-:W-:-:S02]  /*15a20*/  SHF.R.U32.HI R11, RZ, 0x3, R7 ;  /* 0x00000003ff0b7819 */ /* 0x000fc40000011607 */
[----:B------:R-:W-:Y:S02]  /*15a30*/  IADD3 R7, P0, R2, UR6, RZ ;  /* 0x0000000602077c10 */ /* 0x000fe4000ff1e0ff */
[----:B------:R-:W-:Y:S02]  /*15a40*/  IADD3 R8, -R11, UR38, -R8 ;  /* 0x000000260b087c10 */ /* 0x000fe4000fffe908 */
[----:B------:R-:W-:Y:S02]  /*15a50*/  IADD3.X R9, R9, UR7, RZ, P0, !PT ;  /* 0x0000000709097c10 */ /* 0x000fe400087fe4ff */
[----:B------:R-:W-:Y:S01]  /*15a60*/  ISETP.GE.AND P4, PT, R8, 0x1, PT ;  /* 0x000000010800780c */ /* 0x000fe20003f86270 */
[----:B------:R-:W-:-:S12]  /*15a70*/  BRA.DIV UR4, `(.L_x_1606) ;  /* 0x00000046048c7947 */ /* 0x000fd8000b800000 */
[----:B------:R-:W1:Y:S01]  /*15a80*/  SHFL.IDX PT, R2, R7, RZ, 0x181f ;  /* 0x00181fff07027589 */ /* 0x000e6200000e0000 */
[C---:B------:R-:W-:Y:S01]  /*15a90*/  ISETP.GE.AND P2, PT, R32.reuse, R31, PT ;  /* 0x0000001f2000720c */ /* 0x040fe20003f46270 */
[----:B------:R-:W-:Y:S01]  /*15aa0*/  IMAD.IADD R4, R17, 0x1, R4 ;  /* 0x0000000111047824 */ /* 0x000fe200078e0204 */
[----:B------:R-:W-:Y:S01]  /*15ab0*/  LOP3.LUT R11, R32, 0x80, RZ, 0xfc, !PT ;  /* 0x00000080200b7812 */ /* 0x000fe200078efcff */
[----:B------:R-:W2:Y:S01]  /*15ac0*/  SHFL.IDX PT, R3, R9, RZ, 0x181f ;  /* 0x00181fff09037589 */ /* 0x000ea200000e0000 */
[C---:B------:R-:W-:Y:S02]  /*15ad0*/  ISETP.LT.OR P1, PT, R8.reuse, 0x1, P2 ;  /* 0x000000010800780c */ /* 0x040fe40001721670 */
[C---:B------:R-:W-:Y:S02]  /*15ae0*/  ISETP.GE.AND P3, PT, R8.reuse, 0x11, PT ;  /* 0x000000110800780c */ /* 0x040fe40003f66270 */
[----:B------:R-:W-:Y:S02]  /*15af0*/  ISETP.GE.AND P5, PT, R8, 0x31, PT ;  /* 0x000000310800780c */ /* 0x000fe40003fa6270 */
[----:B-1----:R-:W-:-:S05]  /*15b00*/  IADD3 R2, P0, R32, R2, RZ ;  /* 0x0000000220027210 */ /* 0x002fca0007f1e0ff */
[----:B--2---:R-:W-:Y:S01]  /*15b10*/  IMAD.X R3, RZ, RZ, R3, P0 ;  /* 0x000000ffff037224 */ /* 0x004fe200000e0603 */
[----:B------:R-:W-:-:S04]  /*15b20*/  ISETP.GE.AND P0, PT, R11, R31, PT ;  /* 0x0000001f0b00720c */ /* 0x000fc80003f06270 */
[----:B------:R-:W-:Y:S01]  /*15b30*/  @!PT LDS RZ, [RZ] ;  /* 0x00000000fffff984 */ /* 0x000fe20000000800 */
[----:B------:R-:W-:Y:S01]  /*15b40*/  LDGSTS.E.BYPASS.LTC128B.128 [R4+0x10000], desc[UR36][R2.64], !P1 ;  /* 0x1000000002047fae */ /* 0x000fe2000c901d64 */
[----:B------:R-:W-:-:S13]  /*15b50*/  ISETP.LT.OR P1, PT, R8, 0x1, P0 ;  /* 0x000000010800780c */ /* 0x000fda0000721670 */
[----:B------:R1:W-:Y:S04]  /*15b60*/  LDGSTS.E.BYPASS.LTC128B.128 [R4+0x12000], desc[UR36][R2.64+0x80], !P1 ;  /* 0x1200008002047fae */ /* 0x0003e8000c901d64 */
        /* <DEDUP_REMOVED lines=10> */
[----:B------:R-:W3:Y:S01]  /*15c10*/  SHFL.IDX PT, R9, R9, 0x3, 0x181f ;  /* 0x00781f0009097f89 */ /* 0x000ee200000e0000 */
[----:B-1----:R-:W-:-:S05]  /*15c20*/  IADD3 R2, P1, R32, R2, RZ ;  /* 0x0000000220027210 */ /* 0x002fca0007f3e0ff */
[----:B--2---:R-:W-:Y:S01]  /*15c30*/  IMAD.X R3, RZ, RZ, R3, P1 ;  /* 0x000000ffff037224 */ /* 0x004fe200008e0603 */
[----:B------:R-:W-:-:S13]  /*15c40*/  ISETP.LT.OR P1, PT, R8, 0x21, P2 ;  /* 0x000000210800780c */ /* 0x000fda0001721670 */
[----:B------:R-:W-:Y:S01]  /*15c50*/  LDGSTS.E.BYPASS.LTC128B.128 [R4+0x11000], desc[UR36][R2.64], !P1 ;  /* 0x1100000002047fae */ /* 0x000fe2000c901d64 */
[----:B------:R-:W-:-:S13]  /*15c60*/  ISETP.LT.OR P1, PT, R8, 0x21, P0 ;  /* 0x000000210800780c */ /* 0x000fda0000721670 */
[----:B------:R1:W-:Y:S01]  /*15c70*/  LDGSTS.E.BYPASS.LTC128B.128 [R4+0x13000], desc[UR36][R2.64+0x80], !P1 ;  /* 0x1300008002047fae */ /* 0x0003e2000c901d64 */
[----:B------:R-:W-:-:S03]  /*15c80*/  ISETP.GE.AND P1, PT, R8, 0x21, PT ;  /* 0x000000210800780c */ /* 0x000fc60003f26270 */
[----:B-1-3--:R1:W2:Y:S10]  /*15c90*/  SHFL.IDX PT, R2, R7, 0x3, 0x181f ;  /* 0x00781f0007027f89 */ /* 0x00a2b400000e0000 */
.L_x_1693:
[C---:B------:R-:W-:Y:S02]  /*15ca0*/  ISETP.LT.OR P2, PT, R8.reuse, 0x31, P2 ;  /* 0x000000310800780c */ /* 0x040fe40001741670 */
[----:B------:R-:W-:Y:S02]  /*15cb0*/  ISETP.LT.OR P0, PT, R8, 0x31, P0 ;  /* 0x000000310800780c */ /* 0x000fe40000701670 */
[----:B--2---:R-:W-:-:S05]  /*15cc0*/  IADD3 R2, P6, R32, R2, RZ ;  /* 0x0000000220027210 */ /* 0x004fca0007fde0ff */
        /* <DEDUP_REMOVED lines=8> */
.L_x_1607:
[----:B------:R-:W-:Y:S02]  /*15d50*/  PLOP3.LUT P2, PT, P2, P0, PT, 0xa2, 0x0 ;  /* 0x000000000000781c */ /* 0x000fe40001741472 */
[----:B------:R-:W-:-:S08]  /*15d60*/  @P0 R2UR P2, UR4, R0 ;  /* 0x00000000000402ca */ /* 0x000fd00000040000 */
[----:B------:R-:W-:-:S05]  /*15d70*/  @P0 PLOP3.LUT P0, PT, P2, PT, PT, 0x80, 0x0 ;  /* 0x000000000000081c */ /* 0x000fca000170f070 */
[----:B------:R-:W-:Y:S01]  /*15d80*/  @!P2 SYNCS.ARRIVE.TRANS64.RED.A0T1 RZ, [UR4+0x28470], RZ ;  /* 0x028470ffffffa9a7 */ /* 0x000fe20008200404 */
[----:B------:R-:W-:Y:S07]  /*15d90*/  @!P2 ARRIVES.LDGSTSBAR.64.TRANSCNT [UR4+0x28470] ;  /* 0x02847000ff00a9b0 */ /* 0x000fee0008000a84 */
[----:B------:R-:W-:Y:S05]  /*15da0*/  @P0 BRA.U.ANY `(.L_x_1607) ;  /* 0xfffffffd00e80947 */ /* 0x000fea000393ffff */
[----:B------:R-:W-:Y:S01]  /*15db0*/  NOP ;  /* 0x0000000000007918 */ /* 0x000fe20000000000 */
[----:B------:R-:W-:-:S13]  /*15dc0*/  LOP3.LUT P6, RZ, R16, 0x8, RZ, 0xc0, !PT ;  /* 0x0000000810ff7812 */ /* 0x000fda00078cc0ff */
[----:B------:R-:W-:Y:S05]  /*15dd0*/  @!P6 BRA `(.L_x_1608) ;  /* 0x000000000004e947 */ /* 0x000fea0003800000 */
[----:B------:R-:W-:Y:S01]  /*15de0*/  BPT.TRAP 0x1 ;  /* 0x000000040000795c */ /* 0x000fe20000300000 */
.L_x_1608:
[----:B------:R3:W-:Y:S01]  /*15df0*/  SYNCS.ARRIVE.TRANS64.A1T0 RZ, [R0+URZ+0x28470], RZ ;  /* 0x028470ff00ff79a7 */ /* 0x0007e2000810003f */
[----:B------:R-:W-:Y:S05]  /*15e00*/  @!P6 BRA `(.L_x_1609) ;  /* 0x000000000004e947 */ /* 0x000fea0003800000 */
[----:B------:R-:W-:Y:S01]  /*15e10*/  BPT.TRAP 0x1 ;  /* 0x000000040000795c */ /* 0x000fe20000300000 */
.L_x_1609:
[----:B------:R-:W4:Y:S01]  /*15e20*/  SYNCS.PHASECHK.TRANS64.TRYWAIT P0, [R0+URZ+0x28440], R21 ;  /* 0x02844015000075a7 */ /* 0x000f22000800017f */
[----:B------:R-:W-:Y:S04]  /*15e30*/  BSSY B0, `(.L_x_1610) ;  /* 0x0000002000007945 */ /* 0x000fe80003800000 */
[----:B----4-:R-:W-:Y:S05]  /*15e40*/  @!P0 BRA `(.L_x_1611) ;  /* 0x0000004400fc8947 */ /* 0x010fea0003800000 */
.L_x_1694:
[----:B------:R-:W-:Y:S05]  /*15e50*/  BSYNC B0 ;  /* 0x0000000000007941 */ /* 0x000fea0003800000 */
.L_x_1610:
[----:B------:R-:W-:Y:S01]  /*15e60*/  ULDC.64 UR4, c[0x0][0x300] ;  /* 0x0000c00000047ab9 */ /* 0x000fe20000000a00 */
[----:B------:R-:W-:Y:S01]  /*15e70*/  ULDC.64 UR6, c[0x0][0x2e8] ;  /* 0x0000ba0000067ab9 */ /* 0x000fe20000000a00 */
[----:B--2---:R-:W-:Y:S01]  /*15e80*/  IMAD R3, R10, UR4, RZ ;  /* 0x000000040a037c24 */ /* 0x004fe2000f8e02ff */
[----:B------:R-:W-:-:S03]  /*15e90*/  LOP3.LUT R8, R32, 0x80, RZ, 0xfc, !PT ;  /* 0x0000008020087812 */ /* 0x000fc600078efcff */
[----:B-1----:R-:W-:Y:S01]  /*15ea0*/  IMAD R7, R6, UR5, R3 ;  /* 0x0000000506077c24 */ /* 0x002fe2000f8e0203 */
[----:B------:R-:W-:Y:S01]  /*15eb0*/  ISETP.GE.AND P2, PT, R8, R31, PT ;  /* 0x0000001f0800720c */ /* 0x000fe20003f46270 */
        /* <DEDUP_REMOVED lines=13> */
[----:B------:R-:W-:Y:S08]  /*15f90*/  BRA.DIV UR4, `(.L_x_1612) ;  /* 0x0000004604bc7947 */ /* 0x000ff0000b800000 */
[----:B------:R-:W1:Y:S01]  /*15fa0*/  SHFL.IDX PT, R14, R5, RZ, 0x181f ;  /* 0x00181fff050e7589 */ /* 0x000e6200000e0000 */
[----:B------:R-:W-:-:S03]  /*15fb0*/  ISETP.GE.AND P6, PT, R32, R31, PT ;  /* 0x0000001f2000720c */ /* 0x000fc60003fc6270 */
[----:B------:R-:W2:Y:S01]  /*15fc0*/  SHFL.IDX PT, R2, R6, RZ, 0x181f ;  /* 0x00181fff06027589 */ /* 0x000ea200000e0000 */
[----:B-1----:R-:W-:-:S05]  /*15fd0*/  @P4 IADD3 R14, P0, R32, R14, RZ ;  /* 0x0000000e200e4210 */ /* 0x002fca0007f1e0ff */
[----:B--2---:R-:W-:Y:S02]  /*15fe0*/  @P4 IMAD.X R3, RZ, RZ, R2, P0 ;  /* 0x000000ffff034224 */ /* 0x004fe400000e0602 */
[----:B------:R-:W-:Y:S02]  /*15ff0*/  @P4 IMAD.MOV.U32 R2, RZ, RZ, R14 ;  /* 0x000000ffff024224 */ /* 0x000fe400078e000e */
[----:B------:R-:W1:Y:S04]  /*16000*/  SHFL.IDX PT, R14, R5, 0x1, 0x181f ;  /* 0x00381f00050e7f89 */ /* 0x000e6800000e0000 */
[----:B------:R-:W-:Y:S04]  /*16010*/  @P4 LDGSTS.E.BYPASS.LTC128B.128 [R4+0x20000], desc[UR36][R2.64], !P6 ;  /* 0x2000000002044fae */ /* 0x000fe8000f101d64 */
[----:B------:R2:W-:Y:S04]  /*16020*/  @P4 LDGSTS.E.BYPASS.LTC128B.128 [R4+0x22000], desc[UR36][R2.64+0x80], !P2 ;  /* 0x2200008002044fae */ /* 0x0005e8000d101d64 */
[----:B--2---:R-:W2:Y:S01]  /*16030*/  SHFL.IDX PT, R2, R6, 0x1, 0x181f ;  /* 0x00381f0006027f89 */ /* 0x004ea200000e0000 */
[----:B-1----:R-:W-:-:S05]  /*16040*/  @P3 IADD3 R14, P0, R32, R14, RZ ;  /* 0x0000000e200e3210 */ /* 0x002fca0007f1e0ff */
[----:B--2---:R-:W-:Y:S02]  /*16050*/  @P3 IMAD.X R7, RZ, RZ, R2, P0 ;  /* 0x000000ffff073224 */ /* 0x004fe400000e0602 */
[----:B------:R-:W-:Y:S02]  /*16060*/  @P3 IMAD.MOV.U32 R2, RZ, RZ, R14 ;  /* 0x000000ffff023224 */ /* 0x000fe400078e000e */
[----:B------:R-:W-:Y:S01]  /*16070*/  @P3 IMAD.MOV.U32 R3, RZ, RZ, R7 ;  /* 0x000000ffff033224 */ /* 0x000fe200078e0007 */
[----:B------:R-:W1:Y:S04]  /*16080*/  SHFL.IDX PT, R14, R5, 0x2, 0x181f ;  /* 0x00581f00050e7f89 */ /* 0x000e6800000e0000 */
[----:B------:R-:W-:Y:S04]  /*16090*/  @P3 LDGSTS.E.BYPASS.LTC128B.128 [R4+0x20800], desc[UR36][R2.64], !P6 ;  /* 0x2080000002043fae */ /* 0x000fe8000f101d64 */
[----:B------:R2:W-:Y:S04]  /*160a0*/  @P3 LDGSTS.E.BYPASS.LTC128B.128 [R4+0x22800], desc[UR36][R2.64+0x80], !P2 ;  /* 0x2280008002043fae */ /* 0x0005e8000d101d64 */
[----:B--2---:R-:W2:Y:S01]  /*160b0*/  SHFL.IDX PT, R2, R6, 0x2, 0x181f ;  /* 0x00581f0006027f89 */ /* 0x004ea200000e0000 */
[----:B-1----:R-:W-:-:S03]  /*160c0*/  @P1 IADD3 R14, P0, R32, R14, RZ ;  /* 0x0000000e200e1210 */ /* 0x002fc60007f1e0ff */
[----:B------:R-:W1:Y:S02]  /*160d0*/  SHFL.IDX PT, R6, R6, 0x3, 0x181f ;  /* 0x00781f0006067f89 */ /* 0x000e6400000e0000 */
[----:B--2---:R-:W-:Y:S02]  /*160e0*/  @P1 IMAD.X R7, RZ, RZ, R2, P0 ;  /* 0x000000ffff071224 */ /* 0x004fe400000e0602 */
[----:B------:R-:W-:Y:S02]  /*160f0*/  @P1 IMAD.MOV.U32 R2, RZ, RZ, R14 ;  /* 0x000000ffff021224 */ /* 0x000fe400078e000e */
[----:B------:R-:W-:Y:S01]  /*16100*/  @P1 IMAD.MOV.U32 R3, RZ, RZ, R7 ;  /* 0x000000ffff031224 */ /* 0x000fe200078e0007 */
[----:B------:R2:W0:Y:S04]  /*16110*/  SHFL.IDX PT, R14, R5, 0x3, 0x181f ;  /* 0x00781f00050e7f89 */ /* 0x00042800000e0000 */
[----:B------:R2:W-:Y:S04]  /*16120*/  @P1 LDGSTS.E.BYPASS.LTC128B.128 [R4+0x21000], desc[UR36][R2.64], !P6 ;  /* 0x2100000002041fae */ /* 0x0005e8000f101d64 */
[----:B-1----:R2:W-:Y:S02]  /*16130*/  @P1 LDGSTS.E.BYPASS.LTC128B.128 [R4+0x23000], desc[UR36][R2.64+0x80], !P2 ;  /* 0x2300008002041fae */ /* 0x0025e4000d101d64 */
.L_x_1704:
[C---:B------:R-:W-:Y:S02]  /*16140*/  ISETP.GE.AND P1, PT, R32.reuse, R31, PT ;  /* 0x0000001f2000720c */ /* 0x040fe40003f26270 */
[----:B0-2---:R-:W-:-:S05]  /*16150*/  @P5 IADD3 R2, P0, R32, R14, RZ ;  /* 0x0000000e20025210 */ /* 0x005fca0007f1e0ff */
[----:B------:R-:W-:Y:S01]  /*16160*/  @P5 IMAD.X R3, RZ, RZ, R6, P0 ;  /* 0x000000ffff035224 */ /* 0x000fe200000e0606 */
[----:B------:R-:W-:-:S05]  /*16170*/  PLOP3.LUT P0, PT, PT, PT, PT, 0x80, 0x0 ;  /* 0x000000000000781c */ /* 0x000fca0003f0f070 */
[----:B------:R-:W-:Y:S01]  /*16180*/  @!PT LDS RZ, [RZ] ;  /* 0x00000000fffff984 */ /* 0x000fe20000000800 */
[----:B------:R-:W-:Y:S01]  /*16190*/  @!PT LDS RZ, [RZ] ;  /* 0x00000000fffff984 */ /* 0x000fe20000000800 */
[----:B------:R-:W-:Y:S01]  /*161a0*/  @!PT LDS RZ, [RZ] ;  /* 0x00000000fffff984 */ /* 0x000fe20000000800 */
[----:B------:R0:W-:Y:S04]  /*161b0*/  @P5 LDGSTS.E.BYPASS.LTC128B.128 [R4+0x21800], desc[UR36][R2.64], !P1 ;  /* 0x2180000002045fae */ /* 0x0001e8000c901d64 */
[----:B------:R0:W-:Y:S01]  /*161c0*/  @P5 LDGSTS.E.BYPASS.LTC128B.128 [R4+0x23800], desc[UR36][R2.64+0x80], !P2 ;  /* 0x2380008002045fae */ /* 0x0001e2000d101d64 */
[----:B------:R-:W-:-:S03]  /*161d0*/  NOP ;  /* 0x0000000000007918 */ /* 0x000fc60000000000 */
.L_x_1613:
        /* <DEDUP_REMOVED lines=10> */
.L_x_1614:
[----:B------:R1:W-:Y:S02]  /*16280*/  SYNCS.ARRIVE.TRANS64.A1T0 RZ, [R0+URZ+0x28430], RZ ;  /* 0x028430ff00ff79a7 */ /* 0x0003e4000810003f */
[----:B------:R-:W-:Y:S05]  /*16290*/  WARPSYNC.ALL ;  /* 0x0000000000007948 */ /* 0x000fea0003800000 */
[----:B-1-34-:R-:W-:Y:S01]  /*162a0*/  VIADD R0, R17, 0x18000 ;  /* 0x0001800011007836 */ /* 0x01afe20000000000 */
[----:B------:R-:W-:Y:S01]  /*162b0*/  USHF.R.S32.HI UR4, URZ, 0x1f, UR41 ;  /* 0x0000001f3f047899 */ /* 0x000fe20008011429 */
[----:B------:R-:W-:Y:S03]  /*162c0*/  BAR.SYNC.DEFER_BLOCKING 0x8, 0x180 ;  /* 0x0206000000007b1d */ /* 0x000fe60000010000 */
[----:B------:R-:W-:-:S03]  /*162d0*/  LOP3.LUT P0, RZ, R0, 0x3ff, RZ, 0xc0, !PT ;  /* 0x000003ff00ff7812 */ /* 0x000fc6000780c0ff */
[----:B------:R-:W-:Y:S01]  /*162e0*/  ULDC.64 UR6, c[0x0][0x298] ;  /* 0x0000a60000067ab9 */ /* 0x000fe20000000a00 */
[----:B------:R-:W-:Y:S01]  /*162f0*/  BSSY B6, `(.L_x_1615) ;  /* 0x0000016000067945 */ /* 0x000fe20003800000 */
        /* <DEDUP_REMOVED lines=21> */
.L_x_1616:
[----:B------:R-:W-:Y:S05]  /*16450*/  BSYNC B6 ;  /* 0x0000000000067941 */ /* 0x000fea0003800000 */
.L_x_1615:
[----:B------:R1:W5:Y:S01]  /*16460*/  LDL R8, [R1] ;  /* 0x0000000001087983 */ /* 0x0003620000100800 */
[----:B------:R-:W-:Y:S01]  /*16470*/  UISETP.NE.AND UP0, UPT, UR49, URZ, UPT ;  /* 0x0000003f3100728c */ /* 0x000fe2000bf05270 */
[C---:B------:R-:W-:Y:S01]  /*16480*/  R2UR UR8, R18.reuse ;  /* 0x00000000120872ca */ /* 0x040fe200000e0000 */
[----:B------:R-:W-:Y:S01]  /*16490*/  ULDC.64 UR6, c[0x0][0x2d8] ;  /* 0x0000b60000067ab9 */ /* 0x000fe20000000a00 */
[----:B0-----:R-:W0:Y:S01]  /*164a0*/  S2R R2, SR_TID.X ;  /* 0x0000000000027919 */ /* 0x001e220000002100 */
[----:B------:R-:W-:Y:S01]  /*164b0*/  R2UR UR9, R18 ;  /* 0x00000000120972ca */ /* 0x000fe200000e0000 */
[----:B------:R-:W-:Y:S01]  /*164c0*/  UMOV UR4, UR38 ;  /* 0x0000002600047c82 */ /* 0x000fe20008000000 */
[----:B------:R-:W-:Y:S01]  /*164d0*/  PLOP3.LUT P0, PT, PT, PT, UP0, 0x80, 0x0 ;  /* 0x000000000000781c */ /* 0x000fe20003f0f008 */
[----:B------:R-:W-:Y:S01]  /*164e0*/  UMOV UR5, UR41 ;  /* 0x0000002900057c82 */ /* 0x000fe20008000000 */
[----:B------:R-:W-:Y:S01]  /*164f0*/  UISETP.NE.AND UP1, UPT, UR48, URZ, UPT ;  /* 0x0000003f3000728c */ /* 0x000fe2000bf25270 */
[----:B------:R-:W2:Y:S02]  /*16500*/  LDC R6, c[0x0][0x448] ;  /* 0x00011200ff067b82 */ /* 0x000ea40000000800 */
[----:B------:R-:W-:-:S03]  /*16510*/  @UP0 ULDC UR10, c[0x0][0x44c] ;  /* 0x00011300000a0ab9 */ /* 0x000fc60000000800 */
[----:B------:R-:W-:Y:S02]  /*16520*/  UIMAD.WIDE.U32 UR4, UR8, UR6, UR4 ;  /* 0x00000006080472a5 */ /* 0x000fe4000f8e0004 */
[----:B------:R-:W-:Y:S01]  /*16530*/  USHF.R.S32.HI UR6, URZ, 0x1f, UR42 ;  /* 0x0000001f3f067899 */ /* 0x000fe2000801142a */
[C---:B0-----:R-:W-:Y:S01]  /*16540*/  LOP3.LUT R20, R2.reuse, 0x7f, RZ, 0xc0, !PT ;  /* 0x0000007f02147812 */ /* 0x041fe200078ec0ff */
[----:B------:R-:W-:-:S03]  /*16550*/  IMAD.SHL.U32 R2, R2, 0x10, RZ ;  /* 0x0000001002027824 */ /* 0x000fc600078e00ff */
[----:B------:R-:W-:-:S04]  /*16560*/  SHF.R.U32.HI R20, RZ, 0x3, R20 ;  /* 0x00000003ff147819 */ /* 0x000fc80000011614 */
[----:B------:R-:W-:-:S05]  /*16570*/  LOP3.LUT R2, R20, 0x70, R2, 0xf8, !PT ;  /* 0x0000007014027812 */ /* 0x000fca00078ef802 */
[----:B------:R-:W-:-:S04]  /*16580*/  IMAD.IADD R7, R2, 0x1, R26 ;  /* 0x0000000102077824 */ /* 0x000fc800078e021a */
[----:B------:R-:W-:Y:S01]  /*16590*/  @P0 IMAD.HI.U32 R2, R7, UR10, RZ ;  /* 0x0000000a07020c27 */ /* 0x000fe2000f8e00ff */
[----:B------:R-:W-:Y:S01]  /*165a0*/  PLOP3.LUT P0, PT, PT, PT, UP0, 0x80, 0x0 ;  /* 0x000000000000781c */ /* 0x000fe20003f0f008 */
[----:B------:R-:W-:Y:S02]  /*165b0*/  UIMAD UR5, UR9, UR7, UR5 ;  /* 0x00000007090572a4 */ /* 0x000fe4000f8e0205 */
[----:B------:R-:W-:Y:S01]  /*165c0*/  USEL UR7, UR6, URZ, !UP1 ;  /* 0x0000003f06077287 */ /* 0x000fe2000c800000 */
[----:B------:R-:W-:Y:S01]  /*165d0*/  ULDC.64 UR8, c[0x0][0x2e0] ;  /* 0x0000b80000087ab9 */ /* 0x000fe20000000a00 */
[----:B------:R-:W-:Y:S02]  /*165e0*/  USEL UR6, UR42, URZ, !UP1 ;  /* 0x0000003f2a067287 */ /* 0x000fe4000c800000 */
[----:B------:R-:W-:Y:S01]  /*165f0*/  UIMAD UR7, UR7, UR8, URZ ;  /* 0x00000008070772a4 */ /* 0x000fe2000f8e023f */
[----:B------:R-:W-:Y:S01]  /*16600*/  IMAD.MOV.U32 R0, RZ, RZ, R7 ;  /* 0x000000ffff007224 */ /* 0x000fe200078e0007 */
[----:B------:R-:W-:Y:S01]  /*16610*/  @UP0 ULDC UR10, c[0x0][0x450] ;  /* 0x00011400000a0ab9 */ /* 0x000fe20000000800 */
[----:B------:R-:W-:-:S03]  /*16620*/  UIMAD.WIDE.U32 UR4, UR6, UR8, UR4 ;  /* 0x00000008060472a5 */ /* 0x000fc6000f8e0004 */
[----:B------:R-:W-:Y:S01]  /*16630*/  @P0 SHF.R.U32.HI R0, RZ, UR10, R2 ;  /* 0x0000000aff000c19 */ /* 0x000fe20008011602 */
[----:B------:R-:W-:-:S03]  /*16640*/  UIMAD UR7, UR6, UR9, UR7 ;  /* 0x00000009060772a4 */ /* 0x000fc6000f8e0207 */
[----:B------:R-:W-:Y:S01]  /*16650*/  SHF.R.S32.HI R2, RZ, 0x1f, R0 ;  /* 0x0000001fff027819 */ /* 0x000fe20000011400 */
[----:B------:R-:W-:Y:S01]  /*16660*/  UIADD3 UR6, UR5, UR7, URZ ;  /* 0x0000000705067290 */ /* 0x000fe2000fffe03f */
[----:B------:R-:W-:Y:S01]  /*16670*/  IMAD.U32 R4, RZ, RZ, UR4 ;  /* 0x00000004ff047e24 */ /* 0x000fe2000f8e00ff */
[----:B------:R-:W-:Y:S01]  /*16680*/  ULDC.64 UR8, c[0x0][0x2d0] ;  /* 0x0000b40000087ab9 */ /* 0x000fe20000000a00 */
[----:B------:R-:W0:Y:S01]  /*16690*/  S2R R20, SR_TID.X ;  /* 0x0000000000147919 */ /* 0x000e220000002100 */
[----:B------:R-:W-:Y:S02]  /*166a0*/  IMAD R9, R2, UR8, RZ ;  /* 0x0000000802097c24 */ /* 0x000fe4000f8e02ff */
[----:B------:R-:W-:Y:S02]  /*166b0*/  IMAD.U32 R3, RZ, RZ, UR6 ;  /* 0x00000006ff037e24 */ /* 0x000fe4000f8e00ff */
[----:B------:R-:W-:Y:S02]  /*166c0*/  IMAD.MOV.U32 R2, RZ, RZ, R4 ;  /* 0x000000ffff027224 */ /* 0x000fe400078e0004 */
[----:B------:R-:W-:-:S02]  /*166d0*/  IMAD R4, R0, UR9, R9 ;  /* 0x0000000900047c24 */ /* 0x000fc4000f8e0209 */
[----:B------:R-:W-:-:S04]  /*166e0*/  IMAD.WIDE.U32 R2, R0, UR8, R2 ;  /* 0x0000000800027c25 */ /* 0x000fc8000f8e0002 */
[----:B------:R-:W-:-:S04]  /*166f0*/  IMAD.MOV R0, RZ, RZ, -R0 ;  /* 0x000000ffff007224 */ /* 0x000fc800078e0a00 */
[----:B--2---:R-:W-:Y:S02]  /*16700*/  IMAD R7, R6, R0, R7 ;  /* 0x0000000006077224 */ /* 0x004fe400078e0207 */
[----:B------:R-:W-:Y:S01]  /*16710*/  IMAD.U32 R5, RZ, RZ, UR5 ;  /* 0x00000005ff057e24 */ /* 0x000fe2000f8e00ff */
[----:B------:R-:W-:Y:S02]  /*16720*/  ULDC.64 UR4, c[0x0][0x2c8] ;  /* 0x0000b20000047ab9 */ /* 0x000fe40000000a00 */
[----:B------:R-:W-:Y:S01]  /*16730*/  SHF.R.S32.HI R0, RZ, 0x1f, R7 ;  /* 0x0000001fff007819 */ /* 0x000fe20000011407 */
[----:B------:R-:W-:-:S04]  /*16740*/  IMAD.IADD R3, R3, 0x1, R4 ;  /* 0x0000000103037824 */ /* 0x000fc800078e0204 */
[----:B------:R-:W-:Y:S02]  /*16750*/  IMAD R0, R0, UR4, RZ ;  /* 0x0000000400007c24 */ /* 0x000fe4000f8e02ff */
[----:B------:R-:W-:-:S04]  /*16760*/  IMAD.WIDE.U32 R2, R7, UR4, R2 ;  /* 0x0000000407027c25 */ /* 0x000fc8000f8e0002 */
[----:B------:R-:W-:Y:S01]  /*16770*/  IMAD R5, R7, UR5, R0 ;  /* 0x0000000507057c24 */ /* 0x000fe2000f8e0200 */
[----:B------:R-:W-:Y:S02]  /*16780*/  ULDC.64 UR4, c[0x0][0x280] ;  /* 0x0000a00000047ab9 */ /* 0x000fe40000000a00 */
[----:B------:R-:W-:Y:S01]  /*16790*/  IADD3 R0, P0, R2, UR4, RZ ;  /* 0x0000000402007c10 */ /* 0x000fe2000ff1e0ff */
[----:B------:R-:W-:Y:S01]  /*167a0*/  ULDC UR4, c[0x0][0x2b8] ;  /* 0x0000ae0000047ab9 */ /* 0x000fe20000000800 */
[----:B------:R-:W-:Y:S02]  /*167b0*/  LOP3.LUT R11, R32, 0x80, RZ, 0xfc, !PT ;  /* 0x00000080200b7812 */ /* 0x000fe400078efcff */
[----:B------:R-:W-:Y:S01]  /*167c0*/  IADD3.X R5, R3, UR5, R5, P0, !PT ;  /* 0x0000000503057c10 */ /* 0x000fe200087fe405 */
[----:B------:R-:W-:Y:S01]  /*167d0*/  UMOV UR5, 0xffffffff ;  /* 0xffffffff00057882 */ /* 0x000fe20000000000 */
[----:B0-----:R-:W-:Y:S02]  /*167e0*/  LOP3.LUT R20, R20, 0x7f, RZ, 0xc0, !PT ;  /* 0x0000007f14147812 */ /* 0x001fe400078ec0ff */
[----:B------:R-:W-:-:S02]  /*167f0*/  ISETP.GE.AND P0, PT, R32, UR4, PT ;  /* 0x0000000420007c0c */ /* 0x000fc4000bf06270 */
[----:B------:R-:W-:Y:S02]  /*16800*/  ISETP.GE.AND P1, PT, R11, UR4, PT ;  /* 0x000000040b007c0c */ /* 0x000fe4000bf26270 */
[----:B------:R-:W-:Y:S01]  /*16810*/  SHF.R.U32.HI R10, RZ, 0x3, R20 ;  /* 0x00000003ff0a7819 */ /* 0x000fe20000011614 */
[----:B-1----:R-:W-:Y:S10]  /*16820*/  BRA.DIV UR5, `(.L_x_1617) ;  /* 0x0000004205d47947 */ /* 0x002ff4000b800000 */
[----:B------:R-:W0:Y:S01]  /*16830*/  SHFL.IDX PT, R14, R0, RZ, 0x181f ;  /* 0x00181fff000e7589 */ /* 0x000e2200000e0000 */
[----:B------:R-:W-:Y:S02]  /*16840*/  IMAD R4, R6, UR43, RZ ;  /* 0x0000002b06047c24 */ /* 0x000fe4000f8e02ff */
[----:B------:R-:W-:Y:S01]  /*16850*/  IMAD.IADD R26, R10, 0x1, R26 ;  /* 0x000000010a1a7824 */ /* 0x000fe200078e021a */
[----:B------:R-:W1:Y:S03]  /*16860*/  SHFL.IDX PT, R2, R5, RZ, 0x181f ;  /* 0x00181fff05027589 */ /* 0x000e6600000e0000 */
[C---:B------:R-:W-:Y:S01]  /*16870*/  VIADD R7, R26.reuse, 0x10 ;  /* 0x000000101a077836 */ /* 0x040fe20000000000 */
[----:B------:R-:W-:-:S13]  /*16880*/  ISETP.GE.AND P2, PT, R26, R4, PT ;  /* 0x000000041a00720c */ /* 0x000fda0003f46270 */
[----:B0-----:R-:W-:-:S05]  /*16890*/  @!P2 IADD3 R14, P3, R32, R14, RZ ;  /* 0x0000000e200ea210 */ /* 0x001fca0007f7e0ff */
[----:B-1----:R-:W-:Y:S02]  /*168a0*/  @!P2 IMAD.X R3, RZ, RZ, R2, P3 ;  /* 0x000000ffff03a224 */ /* 0x002fe400018e0602 */
[----:B------:R-:W-:Y:S02]  /*168b0*/  @!P2 IMAD.MOV.U32 R2, RZ, RZ, R14 ;  /* 0x000000ffff02a224 */ /* 0x000fe400078e000e */
[----:B------:R-:W0:Y:S04]  /*168c0*/  SHFL.IDX PT, R14, R0, 0x1, 0x181f ;  /* 0x00381f00000e7f89 */ /* 0x000e2800000e0000 */
[----:B-----5:R-:W-:Y:S04]  /*168d0*/  @!P2 LDGSTS.E.BYPASS.LTC128B.128 [R8+0x18000], desc[UR36][R2.64], !P0 ;  /* 0x180000000208afae */ /* 0x020fe8000c101d64 */
[----:B------:R1:W-:Y:S01]  /*168e0*/  @!P2 LDGSTS.E.BYPASS.LTC128B.128 [R8+0x1c000], desc[UR36][R2.64+0x80], !P1 ;  /* 0x1c0000800208afae */ /* 0x0003e2000c901d64 */
[----:B------:R-:W-:-:S03]  /*168f0*/  ISETP.GE.AND P2, PT, R7, R4, PT ;  /* 0x000000040700720c */ /* 0x000fc60003f46270 */
[----:B-1----:R-:W1:Y:S10]  /*16900*/  SHFL.IDX PT, R2, R5, 0x1, 0x181f ;  /* 0x00381f0005027f89 */ /* 0x002e7400000e0000 */
[----:B0-----:R-:W-:-:S05]  /*16910*/  @!P2 IADD3 R14, P3, R32, R14, RZ ;  /* 0x0000000e200ea210 */ /* 0x001fca0007f7e0ff */
[----:B-1----:R-:W-:Y:S02]  /*16920*/  @!P2 IMAD.X R7, RZ, RZ, R2, P3 ;  /* 0x000000ffff07a224 */ /* 0x002fe400018e0602 */
[----:B------:R-:W-:Y:S02]  /*16930*/  @!P2 IMAD.MOV.U32 R2, RZ, RZ, R14 ;  /* 0x000000ffff02a224 */ /* 0x000fe400078e000e */
[----:B------:R-:W-:Y:S01]  /*16940*/  @!P2 IMAD.MOV.U32 R3, RZ, RZ, R7 ;  /* 0x000000ffff03a224 */ /* 0x000fe200078e0007 */
[----:B------:R-:W0:Y:S01]  /*16950*/  SHFL.IDX PT, R14, R0, 0x2, 0x181f ;  /* 0x00581f00000e7f89 */ /* 0x000e2200000e0000 */
[----:B------:R-:W-:-:S03]  /*16960*/  VIADD R7, R26, 0x20 ;  /* 0x000000201a077836 */ /* 0x000fc60000000000 */
[----:B------:R-:W-:Y:S04]  /*16970*/  @!P2 LDGSTS.E.BYPASS.LTC128B.128 [R8+0x18800], desc[UR36][R2.64], !P0 ;  /* 0x188000000208afae */ /* 0x000fe8000c101d64 */
        /* <DEDUP_REMOVED lines=43> */
[----:B0-----:R-:W-:Y:S01]  /*16c30*/  @!P2 IADD3 R14, P3, R32, R14, RZ ;  /* 0x0000000e200ea210 */ /* 0x001fe20007f7e0ff */
[----:B------:R-:W0:Y:S04]  /*16c40*/  SHFL.IDX PT, R5, R5, 0x7, 0x181f ;  /* 0x00f81f0005057f89 */ /* 0x000e2800000e0000 */
[----:B-1----:R-:W-:-:S02]  /*16c50*/  @!P2 IMAD.X R7, RZ, RZ, R2, P3 ;  /* 0x000000ffff07a224 */ /* 0x002fc400018e0602 */
[----:B------:R-:W-:Y:S02]  /*16c60*/  @!P2 IMAD.MOV.U32 R2, RZ, RZ, R14 ;  /* 0x000000ffff02a224 */ /* 0x000fe400078e000e */
[----:B------:R-:W-:Y:S01]  /*16c70*/  @!P2 IMAD.MOV.U32 R3, RZ, RZ, R7 ;  /* 0x000000ffff03a224 */ /* 0x000fe200078e0007 */
[----:B------:R1:W2:Y:S04]  /*16c80*/  SHFL.IDX PT, R14, R0, 0x7, 0x181f ;  /* 0x00f81f00000e7f89 */ /* 0x0002a800000e0000 */
[----:B------:R1:W-:Y:S04]  /*16c90*/  @!P2 LDGSTS.E.BYPASS.LTC128B.128 [R8+0x1b000], desc[UR36][R2.64], !P0 ;  /* 0x1b0000000208afae */ /* 0x0003e8000c101d64 */
[----:B0-----:R1:W-:Y:S02]  /*16ca0*/  @!P2 LDGSTS.E.BYPASS.LTC128B.128 [R8+0x1f000], desc[UR36][R2.64+0x80], !P1 ;  /* 0x1f0000800208afae */ /* 0x0013e4000c901d64 */
.L_x_1721:
[----:B-1----:R-:W-:Y:S01]  /*16cb0*/  VIADD R3, R26, 0x70 ;  /* 0x000000701a037836 */ /* 0x002fe20000000000 */
[----:B------:R-:W-:Y:S04]  /*16cc0*/  BSSY B0, `(.L_x_1618) ;  /* 0x000000a000007945 */ /* 0x000fe80003800000 */
[----:B------:R-:W-:-:S13]  /*16cd0*/  ISETP.GE.AND P2, PT, R3, R4, PT ;  /* 0x000000040300720c */ /* 0x000fda0003f46270 */
[----:B------:R-:W-:Y:S05]  /*16ce0*/  @P2 BRA `(.L_x_1619) ;  /* 0x00000000001c2947 */ /* 0x000fea0003800000 */
[----:B--2---:R-:W-:-:S05]  /*16cf0*/  IADD3 R2, P2, R32, R14, RZ ;  /* 0x0000000e20027210 */ /* 0x004fca0007f5e0ff */
[----:B------:R-:W-:-:S05]  /*16d00*/  IMAD.X R3, RZ, RZ, R5, P2 ;  /* 0x000000ffff037224 */ /* 0x000fca00010e0605 */
[----:B------:R-:W-:Y:S01]  /*16d10*/  @!PT LDS RZ, [RZ] ;  /* 0x00000000fffff984 */ /* 0x000fe20000000800 */
[----:B------:R-:W-:Y:S01]  /*16d20*/  @!PT LDS RZ, [RZ] ;  /* 0x00000000fffff984 */ /* 0x000fe20000000800 */
[----:B------:R-:W-:Y:S01]  /*16d30*/  @!PT LDS RZ, [RZ] ;  /* 0x00000000fffff984 */ /* 0x000fe20000000800 */
[----:B------:R0:W-:Y:S04]  /*16d40*/  LDGSTS.E.BYPASS.LTC128B.128 [R8+0x1b800], desc[UR36][R2.64], !P0 ;  /* 0x1b80000002087fae */ /* 0x0001e8000c101d64 */
[----:B------:R0:W-:Y:S02]  /*16d50*/  LDGSTS.E.BYPASS.LTC128B.128 [R8+0x1f800], desc[UR36][R2.64+0x80], !P1 ;  /* 0x1f80008002087fae */ /* 0x0001e4000c901d64 */
.L_x_1619:
[----:B------:R-:W-:Y:S05]  /*16d60*/  BSYNC B0 ;  /* 0x0000000000007941 */ /* 0x000fea0003800000 */
.L_x_1618:
[----:B------:R-:W-:Y:S01]  /*16d70*/  NOP ;  /* 0x0000000000007918 */ /* 0x000fe20000000000 */
[----:B------:R-:W-:-:S13]  /*16d80*/  PLOP3.LUT P0, PT, PT, PT, PT, 0x80, 0x0 ;  /* 0x000000000000781c */ /* 0x000fda0003f0f070 */
.L_x_1620:
[----:B------:R-:W-:Y:S02]  /*16d90*/  PLOP3.LUT P1, PT, P1, P0, PT, 0xa2, 0x0 ;  /* 0x000000000000781c */ /* 0x000fe40000f21472 */
[----:B------:R-:W-:-:S08]  /*16da0*/  @P0 R2UR P1, UR4, R17 ;  /* 0x00000000110402ca */ /* 0x000fd00000020000 */
[----:B------:R-:W-:-:S05]  /*16db0*/  @P0 PLOP3.LUT P0, PT, P1, PT, PT, 0x80, 0x0 ;  /* 0x000000000000081c */ /* 0x000fca0000f0f070 */
[----:B------:R-:W-:Y:S01]  /*16dc0*/  @!P1 SYNCS.ARRIVE.TRANS64.RED.A0T1 RZ, [UR4+0x28400], RZ ;  /* 0x028400ffffff99a7 */ /* 0x000fe20008200404 */
[----:B------:R-:W-:Y:S07]  /*16dd0*/  @!P1 ARRIVES.LDGSTSBAR.64.TRANSCNT [UR4+0x28400] ;  /* 0x02840000ff0099b0 */ /* 0x000fee0008000a84 */
[----:B------:R-:W-:Y:S05]  /*16de0*/  @P0 BRA.U.ANY `(.L_x_1620) ;  /* 0xfffffffd00e80947 */ /* 0x000fea000393ffff */
[----:B0-----:R-:W3:Y:S02]  /*16df0*/  LDL.LU R2, [R1+0x4] ;  /* 0x0000040001027983 */ /* 0x001ee40000300800 */
[----:B---3--:R-:W-:-:S05]  /*16e00*/  VIADD R2, R2, 0x1 ;  /* 0x0000000102027836 */ /* 0x008fca0000000000 */
[----:B------:R0:W-:Y:S01]  /*16e10*/  STL [R1+0x4], R2 ;  /* 0x0000040201007387 */ /* 0x0001e20000100800 */
[----:B------:R-:W-:-:S04]  /*16e20*/  LEA.HI R0, R2, R2, RZ, 0x1 ;  /* 0x0000000202007211 */ /* 0x000fc800078f08ff */
[----:B------:R-:W-:-:S05]  /*16e30*/  LOP3.LUT R0, R0, 0xfffffffe, RZ, 0xc0, !PT ;  /* 0xfffffffe00007812 */ /* 0x000fca00078ec0ff */
[----:B------:R-:W-:-:S05]  /*16e40*/  IMAD.IADD R0, R2, 0x1, -R0 ;  /* 0x0000000102007824 */ /* 0x000fca00078e0a00 */
[----:B------:R-:W-:Y:S01]  /*16e50*/  SHF.L.U32 R0, R0, 0x1f, RZ ;  /* 0x0000001f00007819 */ /* 0x000fe200000006ff */
[----:B------:R-:W-:Y:S01]  /*16e60*/  NOP ;  /* 0x0000000000007918 */ /* 0x000fe20000000000 */
[----:B------:R0:W-:Y:S01]  /*16e70*/  SYNCS.ARRIVE.TRANS64.A1T0 RZ, [R17+URZ+0x28400], RZ ;  /* 0x028400ff11ff79a7 */ /* 0x0001e2000810003f */
[----:B------:R-:W-:Y:S01]  /*16e80*/  BSSY B0, `(.L_x_1621) ;  /* 0x0000004000007945 */ /* 0x000fe20003800000 */
[----:B------:R-:W-:Y:S01]  /*16e90*/  VIADD R21, R27, 0xfffffffe ;  /* 0xfffffffe1b157836 */ /* 0x000fe20000000000 */
[----:B------:R-:W1:Y:S02]  /*16ea0*/  SYNCS.PHASECHK.TRANS64.TRYWAIT P0, [R17+URZ+0x28420], R0 ;  /* 0x02842000110075a7 */ /* 0x000e64000800017f */
[----:B01----:R-:W-:Y:S05]  /*16eb0*/  @!P0 BRA `(.L_x_1622) ;  /* 0x0000004400b08947 */ /* 0x003fea0003800000 */
.L_x_1722:
[----:B------:R-:W-:Y:S05]  /*16ec0*/  BSYNC B0 ;  /* 0x0000000000007941 */ /* 0x000fea0003800000 */
.L_x_1621:
[----:B------:R-:W-:-:S13]  /*16ed0*/  ISETP.GE.AND P0, PT, R21, UR44, PT ;  /* 0x0000002c15007c0c */ /* 0x000fda000bf06270 */
[----:B------:R-:W-:Y:S05]  /*16ee0*/  @!P0 BRA `(.L_x_1623) ;  /* 0x0000001000708947 */ /* 0x000fea0003800000 */
[----:B------:R-:W-:Y:S02]  /*16ef0*/  IMAD.MOV.U32 R5, RZ, RZ, R19 ;  /* 0x000000ffff057224 */ /* 0x000fe400078e0013 */
[----:B------:R-:W-:-:S07]  /*16f00*/  IMAD.MOV.U32 R8, RZ, RZ, R23 ;  /* 0x000000ffff087224 */ /* 0x000fce00078e0017 */
.L_x_1643:
[----:B01----:R-:W0:Y:S01]  /*16f10*/  S2R R0, SR_TID.X ;  /* 0x0000000000007919 */ /* 0x003e220000002100 */
[----:B------:R-:W-:Y:S01]  /*16f20*/  LOP3.LUT P2, RZ, R16, 0x8, RZ, 0xc0, !PT ;  /* 0x0000000810ff7812 */ /* 0x000fe2000784c0ff */
[----:B------:R-:W1:Y:S01]  /*16f30*/  S2R R2, SR_TID.X ;  /* 0x0000000000027919 */ /* 0x000e620000002100 */
[----:B0-----:R-:W-:-:S04]  /*16f40*/  LOP3.LUT R0, R0, 0x7f, RZ, 0xc0, !PT ;  /* 0x0000007f00007812 */ /* 0x001fc800078ec0ff */
[----:B---3--:R-:W-:Y:S01]  /*16f50*/  SHF.R.U32.HI R3, RZ, 0x3, R0 ;  /* 0x00000003ff037819 */ /* 0x008fe20000011600 */
[----:B-1----:R-:W-:Y:S01]  /*16f60*/  IMAD.SHL.U32 R2, R2, 0x10, RZ ;  /* 0x0000001002027824 */ /* 0x002fe200078e00ff */
[----:B------:R-:W0:Y:S04]  /*16f70*/  LDC R0, c[0x0][0x430] ;  /* 0x00010c00ff007b82 */ /* 0x000e280000000800 */
[----:B------:R-:W-:-:S04]  /*16f80*/  LOP3.LUT R2, R3, 0x70, R2, 0xf8, !PT ;  /* 0x0000007003027812 */ /* 0x000fc800078ef802 */
[----:B------:R-:W-:-:S13]  /*16f90*/  ISETP.GT.U32.AND P1, PT, R2, 0x3f, PT ;  /* 0x0000003f0200780c */ /* 0x000fda0003f24070 */
[----:B------:R-:W1:Y:S01]  /*16fa0*/  @!P1 LDC.64 R6, c[0x0][0x428] ;  /* 0x00010a00ff069b82 */ /* 0x000e620000000a00 */
[----:B0-----:R-:W-:Y:S02]  /*16fb0*/  ISETP.NE.AND P0, PT, R0, 0x1, PT ;  /* 0x000000010000780c */ /* 0x001fe40003f05270 */
[----:B------:R-:W-:-:S05]  /*16fc0*/  LEA R0, R21, UR40, 0x6 ;  /* 0x0000002815007c11 */ /* 0x000fca000f8e30ff */
[----:B------:R-:W0:Y:S01]  /*16fd0*/  @!P1 LDC.64 R10, c[0x0][0x418] ;  /* 0x00010600ff0a9b82 */ /* 0x000e220000000a00 */
[----:B------:R-:W-:-:S04]  /*16fe0*/  IMAD.IADD R0, R2, 0x1, R0 ;  /* 0x0000000102007824 */ /* 0x000fc800078e0200 */
[----:B------:R-:W-:-:S03]  /*16ff0*/  IMAD.MOV.U32 R4, RZ, RZ, R0 ;  /* 0x000000ffff047224 */ /* 0x000fc600078e0000 */
[----:B------:R-:W3:Y:S08]  /*17000*/  @P0 LDC R3, c[0x0][0x434] ;  /* 0x00010d00ff030b82 */ /* 0x000ef00000000800 */
[----:B------:R-:W4:Y:S01]  /*17010*/  @P0 LDC R9, c[0x0][0x438] ;  /* 0x00010e00ff090b82 */ /* 0x000f220000000800 */
[----:B---3--:R-:W-:-:S05]  /*17020*/  @P0 IMAD.HI.U32 R2, R0, R3, RZ ;  /* 0x0000000300020227 */ /* 0x008fca00078e00ff */
[----:B----4-:R-:W-:Y:S01]  /*17030*/  @P0 SHF.R.U32.HI R4, RZ, R9, R2 ;  /* 0x00000009ff040219 */ /* 0x010fe20000011602 */
[----:B-1----:R-:W-:-:S03]  /*17040*/  @!P1 IMAD R2, R29, R6, RZ ;  /* 0x000000061d029224 */ /* 0x002fc600078e02ff */
[----:B------:R-:W-:Y:S01]  /*17050*/  @!P1 SHF.R.S32.HI R3, RZ, 0x1f, R4 ;  /* 0x0000001fff039819 */ /* 0x000fe20000011404 */
[----:B------:R-:W-:Y:S02]  /*17060*/  @!P1 IMAD R7, R24, R7, R2 ;  /* 0x0000000718079224 */ /* 0x000fe400078e0202 */
[----:B------:R-:W-:-:S04]  /*17070*/  @!P1 IMAD.MOV.U32 R2, RZ, RZ, R4 ;  /* 0x000000ffff029224 */ /* 0x000fc800078e0004 */
[----:B------:R-:W-:-:S04]  /*17080*/  @!P1 IMAD.WIDE.U32 R2, R24, R6, R2 ;  /* 0x0000000618029225 */ /* 0x000fc800078e0002 */
[----:B------:R-:W-:Y:S01]  /*17090*/  @!P1 IMAD.IADD R7, R7, 0x1, R3 ;  /* 0x0000000107079824 */ /* 0x000fe200078e0203 */
[C---:B0-----:R-:W-:Y:S01]  /*170a0*/  @!P1 LEA R10, P0, R2.reuse, R10, 0x2 ;  /* 0x0000000a020a9211 */ /* 0x041fe200078010ff */
[----:B------:R-:W-:Y:S02]  /*170b0*/  VIADD R19, R5, 0x1 ;  /* 0x0000000105137836 */ /* 0x000fe40000000000 */
[----:B------:R-:W-:Y:S01]  /*170c0*/  IMAD.MOV.U32 R6, RZ, RZ, RZ ;  /* 0x000000ffff067224 */ /* 0x000fe200078e00ff */
[----:B------:R-:W-:Y:S01]  /*170d0*/  @!P1 LEA.HI.X R11, R2, R11, R7, 0x2, P0 ;  /* 0x0000000b020b9211 */ /* 0x000fe200000f1407 */
[----:B------:R-:W-:Y:S01]  /*170e0*/  IMAD.MOV R7, RZ, RZ, -R4 ;  /* 0x000000ffff077224 */ /* 0x000fe200078e0a04 */
[----:B------:R-:W-:Y:S01]  /*170f0*/  ISETP.NE.AND P0, PT, R19, 0x2, PT ;  /* 0x000000021300780c */ /* 0x000fe20003f05270 */
[----:B------:R-:W-:Y:S05]  /*17100*/  YIELD ;  /* 0x0000000000007946 */ /* 0x000fea0003800000 */
[----:B------:R-:W-:Y:S01]  /*17110*/  ULDC UR4, c[0x0][0x430] ;  /* 0x00010c0000047ab9 */ /* 0x000fe20000000800 */
[----:B------:R-:W-:Y:S01]  /*17120*/  SEL R23, RZ, 0x1, P0 ;  /* 0x00000001ff177807 */ /* 0x000fe20000000000 */
[----:B------:R-:W-:Y:S01]  /*17130*/  IMAD R7, R7, UR4, R0 ;  /* 0x0000000407077c24 */ /* 0x000fe2000f8e0200 */
[----:B------:R0:W5:Y:S01]  /*17140*/  @!P1 LDG.E R6, desc[UR36][R10.64] ;  /* 0x000000240a069981 */ /* 0x000162000c1e1900 */
[C---:B------:R-:W-:Y:S01]  /*17150*/  ISETP.GT.AND P1, PT, R21.reuse, UR44, PT ;  /* 0x0000002c15007c0c */ /* 0x040fe2000bf24270 */
[----:B------:R-:W-:Y:S01]  /*17160*/  VIADD R21, R21, 0xffffffff ;  /* 0xffffffff15157836 */ /* 0x000fe20000000000 */
[----:B------:R-:W-:-:S02]  /*17170*/  SEL R19, R19, RZ, P0 ;  /* 0x000000ff13137207 */ /* 0x000fc40000000000 */
[----:B------:R-:W-:Y:S01]  /*17180*/  LOP3.LUT R23, R8, R23, RZ, 0x3c, !PT ;  /* 0x0000001708177212 */ /* 0x000fe200078e3cff */
[----:B------:R-:W-:Y:S08]  /*17190*/  @!P2 BRA `(.L_x_1624) ;  /* 0x000000000004a947 */ /* 0x000ff00003800000 */
[----:B------:R-:W-:Y:S01]  /*171a0*/  BPT.TRAP 0x1 ;  /* 0x000000040000795c */ /* 0x000fe20000300000 */
.L_x_1624:
[----:B------:R-:W-:Y:S01]  /*171b0*/  IMAD R0, R19, 0x8, R17 ;  /* 0x0000000813007824 */ /* 0x000fe200078e0211 */
[----:B------:R-:W-:Y:S01]  /*171c0*/  SHF.L.U32 R20, R23, 0x1f, RZ ;  /* 0x0000001f17147819 */ /* 0x000fe200000006ff */
[----:B------:R-:W-:Y:S01]  /*171d0*/  BSSY B0, `(.L_x_1625) ;  /* 0x0000004000007945 */ /* 0x000fe20003800000 */
[----:B------:R-:W-:Y:S02]  /*171e0*/  SHF.R.S32.HI R9, RZ, 0x1f, R7 ;  /* 0x0000001fff097819 */ /* 0x000fe40000011407 */
[----:B------:R-:W1:Y:S02]  /*171f0*/  SYNCS.PHASECHK.TRANS64.TRYWAIT P0, [R0+URZ+0x28480], R20 ;  /* 0x02848014000075a7 */ /* 0x000e64000800017f */
[----:B-1----:R-:W-:Y:S05]  /*17200*/  @!P0 BRA `(.L_x_1626) ;  /* 0x0000004000f08947 */ /* 0x002fea0003800000 */
.L_x_1723:
[----:B------:R-:W-:Y:S05]  /*17210*/  BSYNC B0 ;  /* 0x0000000000007941 */ /* 0x000fea0003800000 */
.L_x_1625:
[----:B------:R-:W-:Y:S01]  /*17220*/  ULDC.64 UR4, c[0x0][0x328] ;  /* 0x0000ca0000047ab9 */ /* 0x000fe20000000a00 */
[----:B0----5:R-:W-:Y:S01]  /*17230*/  SHF.R.S32.HI R10, RZ, 0x1f, R6 ;  /* 0x0000001fff0a7819 */ /* 0x021fe20000011406 */
[----:B------:R-:W-:Y:S01]  /*17240*/  IMAD R4, R9, UR4, RZ ;  /* 0x0000000409047c24 */ /* 0x000fe2000f8e02ff */
[----:B------:R-:W-:Y:S01]  /*17250*/  ULDC.64 UR6, c[0x0][0x318] ;  /* 0x0000c60000067ab9 */ /* 0x000fe20000000a00 */
[C---:B------:R-:W-:Y:S01]  /*17260*/  IMAD.WIDE.U32 R2, R7.reuse, UR4, RZ ;  /* 0x0000000407027c25 */ /* 0x040fe2000f8e00ff */
[C---:B------:R-:W-:Y:S02]  /*17270*/  LOP3.LUT R11, R32.reuse, 0x80, RZ, 0xfc, !PT ;  /* 0x00000080200b7812 */ /* 0x040fe400078efcff */
[-C--:B------:R-:W-:Y:S01]  /*17280*/  ISETP.GE.AND P3, PT, R32, R31.reuse, PT ;  /* 0x0000001f2000720c */ /* 0x080fe20003f66270 */
[----:B------:R-:W-:Y:S01]  /*17290*/  IMAD R4, R7, UR5, R4 ;  /* 0x0000000507047c24 */ /* 0x000fe2000f8e0204 */
[----:B------:R-:W-:Y:S01]  /*172a0*/  ULDC.64 UR4, c[0x0][0x338] ;  /* 0x0000ce0000047ab9 */ /* 0x000fe20000000a00 */
[----:B------:R-:W-:-:S02]  /*172b0*/  ISETP.GE.AND P2, PT, R11, R31, PT ;  /* 0x0000001f0b00720c */ /* 0x000fc40003f46270 */
[----:B------:R-:W-:Y:S02]  /*172c0*/  IMAD.IADD R3, R3, 0x1, R4 ;  /* 0x0000000103037824 */ /* 0x000fe400078e0204 */
[----:B------:R-:W-:Y:S02]  /*172d0*/  IMAD R4, R10, UR4, RZ ;  /* 0x000000040a047c24 */ /* 0x000fe4000f8e02ff */
[----:B------:R-:W-:-:S04]  /*172e0*/  IMAD.WIDE.U32 R2, R6, UR4, R2 ;  /* 0x0000000406027c25 */ /* 0x000fc8000f8e0002 */
[----:B------:R-:W-:Y:S01]  /*172f0*/  IMAD R4, R6, UR5, R4 ;  /* 0x0000000506047c24 */ /* 0x000fe2000f8e0204 */
[----:B------:R-:W-:-:S03]  /*17300*/  ULDC.64 UR4, c[0x0][0x330] ;  /* 0x0000cc0000047ab9 */ /* 0x000fc60000000a00 */
[----:B------:R-:W-:Y:S02]  /*17310*/  IMAD.IADD R3, R3, 0x1, R4 ;  /* 0x0000000103037824 */ /* 0x000fe400078e0204 */
[----:B------:R-:W-:Y:S02]  /*17320*/  IMAD R4, R19, 0x4000, R36 ;  /* 0x0000400013047824 */ /* 0x000fe400078e0224 */
[----:B------:R-:W-:Y:S01]  /*17330*/  IMAD.WIDE.U32 R2, R18, UR4, R2 ;  /* 0x0000000412027c25 */ /* 0x000fe2000f8e0002 */
[----:B------:R-:W-:-:S03]  /*17340*/  UMOV UR4, 0xffffffff ;  /* 0xffffffff00047882 */ /* 0x000fc60000000000 */
[----:B------:R-:W-:Y:S01]  /*17350*/  IMAD R27, R18, UR5, R3 ;  /* 0x00000005121b7c24 */ /* 0x000fe2000f8e0203 */
[----:B------:R-:W-:-:S04]  /*17360*/  IADD3 R26, P0, R2, UR6, RZ ;  /* 0x00000006021a7c10 */ /* 0x000fc8000ff1e0ff */
[----:B------:R-:W-:Y:S01]  /*17370*/  IADD3.X R27, R27, UR7, RZ, P0, !PT ;  /* 0x000000071b1b7c10 */ /* 0x000fe200087fe4ff */
[----:B------:R-:W-:Y:S08]  /*17380*/  BRA.DIV UR4, `(.L_x_1627) ;  /* 0x0000004204a47947 */ /* 0x000ff0000b800000 */
[----:B------:R-:W0:Y:S01]  /*17390*/  SHFL.IDX PT, R2, R26, RZ, 0x181f ;  /* 0x00181fff1a027589 */ /* 0x000e2200000e0000 */
[----:B------:R-:W-:-:S03]  /*173a0*/  IMAD.IADD R4, R17, 0x1, R4 ;  /* 0x0000000111047824 */ /* 0x000fc600078e0204 */
[----:B------:R-:W3:Y:S01]  /*173b0*/  SHFL.IDX PT, R3, R27, RZ, 0x181f ;  /* 0x00181fff1b037589 */ /* 0x000ee200000e0000 */
[----:B0-----:R-:W-:-:S05]  /*173c0*/  IADD3 R2, P0, R32, R2, RZ ;  /* 0x0000000220027210 */ /* 0x001fca0007f1e0ff */
[----:B---3--:R-:W-:-:S05]  /*173d0*/  IMAD.X R3, RZ, RZ, R3, P0 ;  /* 0x000000ffff037224 */ /* 0x008fca00000e0603 */
[----:B------:R-:W-:Y:S01]  /*173e0*/  @!PT LDS RZ, [RZ] ;  /* 0x00000000fffff984 */ /* 0x000fe20000000800 */
[----:B------:R-:W-:Y:S04]  /*173f0*/  LDGSTS.E.BYPASS.LTC128B.128 [R4+0x10000], desc[UR36][R2.64], !P3 ;  /* 0x1000000002047fae */ /* 0x000fe8000d901d64 */
[----:B------:R0:W-:Y:S04]  /*17400*/  LDGSTS.E.BYPASS.LTC128B.128 [R4+0x12000], desc[UR36][R2.64+0x80], !P2 ;  /* 0x1200008002047fae */ /* 0x0001e8000d101d64 */
[----:B0-----:R-:W0:Y:S04]  /*17410*/  SHFL.IDX PT, R2, R26, 0x1, 0x181f ;  /* 0x00381f001a027f89 */ /* 0x001e2800000e0000 */
[----:B------:R-:W3:Y:S01]  /*17420*/  SHFL.IDX PT, R3, R27, 0x1, 0x181f ;  /* 0x00381f001b037f89 */ /* 0x000ee200000e0000 */
[----:B0-----:R-:W-:-:S05]  /*17430*/  IADD3 R2, P0, R32, R2, RZ ;  /* 0x0000000220027210 */ /* 0x001fca0007f1e0ff */
[----:B---3--:R-:W-:-:S05]  /*17440*/  IMAD.X R3, RZ, RZ, R3, P0 ;  /* 0x000000ffff037224 */ /* 0x008fca00000e0603 */
[----:B------:R-:W-:Y:S04]  /*17450*/  LDGSTS.E.BYPASS.LTC128B.128 [R4+0x10800], desc[UR36][R2.64], !P3 ;  /* 0x1080000002047fae */ /* 0x000fe8000d901d64 */
[----:B------:R0:W-:Y:S04]  /*17460*/  LDGSTS.E.BYPASS.LTC128B.128 [R4+0x12800], desc[UR36][R2.64+0x80], !P2 ;  /* 0x1280008002047fae */ /* 0x0001e8000d101d64 */
[----:B0-----:R-:W0:Y:S04]  /*17470*/  SHFL.IDX PT, R2, R26, 0x2, 0x181f ;  /* 0x00581f001a027f89 */ /* 0x001e2800000e0000 */
[----:B------:R-:W3:Y:S04]  /*17480*/  SHFL.IDX PT, R3, R27, 0x2, 0x181f ;  /* 0x00581f001b037f89 */ /* 0x000ee800000e0000 */
[----:B------:R-:W4:Y:S01]  /*17490*/  SHFL.IDX PT, R27, R27, 0x3, 0x181f ;  /* 0x00781f001b1b7f89 */ /* 0x000f2200000e0000 */
[----:B0-----:R-:W-:-:S05]  /*174a0*/  IADD3 R2, P0, R32, R2, RZ ;  /* 0x0000000220027210 */ /* 0x001fca0007f1e0ff */
[----:B---3--:R-:W-:-:S05]  /*174b0*/  IMAD.X R3, RZ, RZ, R3, P0 ;  /* 0x000000ffff037224 */ /* 0x008fca00000e0603 */
[----:B------:R-:W-:Y:S04]  /*174c0*/  LDGSTS.E.BYPASS.LTC128B.128 [R4+0x11000], desc[UR36][R2.64], !P3 ;  /* 0x1100000002047fae */ /* 0x000fe8000d901d64 */
[----:B------:R0:W-:Y:S04]  /*174d0*/  LDGSTS.E.BYPASS.LTC128B.128 [R4+0x13000], desc[UR36][R2.64+0x80], !P2 ;  /* 0x1300008002047fae */ /* 0x0001e8000d101d64 */
[----:B0---4-:R0:W3:Y:S02]  /*174e0*/  SHFL.IDX PT, R2, R26, 0x3, 0x181f ;  /* 0x00781f001a027f89 */ /* 0x0110e400000e0000 */
.L_x_1733:
[----:B---3--:R-:W-:-:S05]  /*174f0*/  IADD3 R2, P0, R32, R2, RZ ;  /* 0x0000000220027210 */ /* 0x008fca0007f1e0ff */
        /* <DEDUP_REMOVED lines=8> */
.L_x_1628:
        /* <DEDUP_REMOVED lines=10> */
.L_x_1629:
[----:B------:R4:W-:Y:S01]  /*17620*/  SYNCS.ARRIVE.TRANS64.A1T0 RZ, [R0+URZ+0x28470], RZ ;  /* 0x028470ff00ff79a7 */ /* 0x0009e2000810003f */
[----:B------:R-:W-:Y:S05]  /*17630*/  @!P3 BRA `(.L_x_1630) ;  /* 0x000000000004b947 */ /* 0x000fea0003800000 */
[----:B------:R-:W-:Y:S01]  /*17640*/  BPT.TRAP 0x1 ;  /* 0x000000040000795c */ /* 0x000fe20000300000 */
.L_x_1630:
[----:B------:R-:W5:Y:S01]  /*17650*/  SYNCS.PHASECHK.TRANS64.TRYWAIT P0, [R0+URZ+0x28440], R20 ;  /* 0x02844014000075a7 */ /* 0x000f62000800017f */
[----:B------:R-:W-:Y:S04]  /*17660*/  BSSY B0, `(.L_x_1631) ;  /* 0x0000002000007945 */ /* 0x000fe80003800000 */
[----:B-----5:R-:W-:Y:S05]  /*17670*/  @!P0 BRA `(.L_x_1632) ;  /* 0x0000004400108947 */ /* 0x020fea0003800000 */
.L_x_1734:
[----:B------:R-:W-:Y:S05]  /*17680*/  BSYNC B0 ;  /* 0x0000000000007941 */ /* 0x000fea0003800000 */
.L_x_1631:
[----:B------:R-:W-:Y:S01]  /*17690*/  ULDC.64 UR4, c[0x0][0x300] ;  /* 0x0000c00000047ab9 */ /* 0x000fe20000000a00 */
[----:B------:R-:W-:Y:S01]  /*176a0*/  ULDC.64 UR6, c[0x0][0x2e8] ;  /* 0x0000ba0000067ab9 */ /* 0x000fe20000000a00 */
[----:B---3--:R-:W-:Y:S01]  /*176b0*/  IMAD R2, R9, UR4, RZ ;  /* 0x0000000409027c24 */ /* 0x008fe2000f8e02ff */
[C---:B------:R-:W-:Y:S02]  /*176c0*/  LOP3.LUT R11, R32.reuse, 0x80, RZ, 0xfc, !PT ;  /* 0x00000080200b7812 */ /* 0x040fe400078efcff */
[-C--:B------:R-:W-:Y:S01]  /*176d0*/  ISETP.GE.AND P3, PT, R32, R31.reuse, PT ;  /* 0x0000001f2000720c */ /* 0x080fe20003f66270 */
[----:B------:R-:W-:Y:S01]  /*176e0*/  IMAD R9, R7, UR5, R2 ;  /* 0x0000000507097c24 */ /* 0x000fe2000f8e0202 */
        /* <DEDUP_REMOVED lines=15> */
[----:B--2---:R-:W2:Y:S04]  /*177e0*/  SHFL.IDX PT, R14, R9, RZ, 0x181f ;  /* 0x00181fff090e7589 */ /* 0x004ea800000e0000 */
[----:B------:R-:W3:Y:S04]  /*177f0*/  SHFL.IDX PT, R3, R10, RZ, 0x181f ;  /* 0x00181fff0a037589 */ /* 0x000ee800000e0000 */
[----:B------:R-:W5:Y:S04]  /*17800*/  SHFL.IDX PT, R6, R9, 0x1, 0x181f ;  /* 0x00381f0009067f89 */ /* 0x000f6800000e0000 */
[----:B------:R-:W0:Y:S01]  /*17810*/  SHFL.IDX PT, R7, R10, 0x1, 0x181f ;  /* 0x00381f000a077f89 */ /* 0x000e2200000e0000 */
[----:B--2---:R-:W-:-:S03]  /*17820*/  IADD3 R2, P0, R32, R14, RZ ;  /* 0x0000000e20027210 */ /* 0x004fc60007f1e0ff */
[----:B------:R-:W-:Y:S02]  /*17830*/  SHFL.IDX PT, R14, R9, 0x3, 0x181f ;  /* 0x00781f00090e7f89 */ /* 0x000fe400000e0000 */
[----:B---3--:R-:W-:Y:S01]  /*17840*/  IMAD.X R3, RZ, RZ, R3, P0 ;  /* 0x000000ffff037224 */ /* 0x008fe200000e0603 */
[----:B-----5:R-:W-:-:S04]  /*17850*/  IADD3 R6, P0, R32, R6, RZ ;  /* 0x0000000620067210 */ /* 0x020fc80007f1e0ff */
[----:B------:R-:W-:Y:S01]  /*17860*/  LDGSTS.E.BYPASS.LTC128B.128 [R4+0x20000], desc[UR36][R2.64], !P3 ;  /* 0x2000000002047fae */ /* 0x000fe2000d901d64 */
[----:B0-----:R-:W-:-:S03]  /*17870*/  IMAD.X R7, RZ, RZ, R7, P0 ;  /* 0x000000ffff077224 */ /* 0x001fc600000e0607 */
[----:B------:R0:W-:Y:S04]  /*17880*/  LDGSTS.E.BYPASS.LTC128B.128 [R4+0x22000], desc[UR36][R2.64+0x80], !P2 ;  /* 0x2200008002047fae */ /* 0x0001e8000d101d64 */
[----:B------:R2:W-:Y:S04]  /*17890*/  LDGSTS.E.BYPASS.LTC128B.128 [R4+0x20800], desc[UR36][R6.64], !P3 ;  /* 0x2080000006047fae */ /* 0x0005e8000d901d64 */
[----:B------:R2:W-:Y:S04]  /*178a0*/  LDGSTS.E.BYPASS.LTC128B.128 [R4+0x22800], desc[UR36][R6.64+0x80], !P2 ;  /* 0x2280008006047fae */ /* 0x0005e8000d101d64 */
[----:B0-----:R-:W0:Y:S04]  /*178b0*/  SHFL.IDX PT, R2, R9, 0x2, 0x181f ;  /* 0x00581f0009027f89 */ /* 0x001e2800000e0000 */
[----:B------:R-:W3:Y:S04]  /*178c0*/  SHFL.IDX PT, R3, R10, 0x2, 0x181f ;  /* 0x00581f000a037f89 */ /* 0x000ee800000e0000 */
[----:B------:R-:W1:Y:S01]  /*178d0*/  SHFL.IDX PT, R10, R10, 0x3, 0x181f ;  /* 0x00781f000a0a7f89 */ /* 0x000e6200000e0000 */
[----:B0-----:R-:W-:-:S05]  /*178e0*/  IADD3 R2, P0, R32, R2, RZ ;  /* 0x0000000220027210 */ /* 0x001fca0007f1e0ff */
[----:B---3--:R-:W-:-:S05]  /*178f0*/  IMAD.X R3, RZ, RZ, R3, P0 ;  /* 0x000000ffff037224 */ /* 0x008fca00000e0603 */
[----:B------:R2:W-:Y:S04]  /*17900*/  LDGSTS.E.BYPASS.LTC128B.128 [R4+0x21000], desc[UR36][R2.64], !P3 ;  /* 0x2100000002047fae */ /* 0x0005e8000d901d64 */
[----:B-1----:R2:W-:Y:S02]  /*17910*/  LDGSTS.E.BYPASS.LTC128B.128 [R4+0x23000], desc[UR36][R2.64+0x80], !P2 ;  /* 0x2300008002047fae */ /* 0x0025e4000d101d64 */
.L_x_1744:
        /* <DEDUP_REMOVED lines=9> */
.L_x_1634:
        /* <DEDUP_REMOVED lines=10> */
.L_x_1635:
[----:B------:R4:W-:Y:S02]  /*17a50*/  SYNCS.ARRIVE.TRANS64.A1T0 RZ, [R0+URZ+0x28430], RZ ;  /* 0x028430ff00ff79a7 */ /* 0x0009e4000810003f */
[----:B----4-:R-:W-:-:S05]  /*17a60*/  IMAD.U32 R0, RZ, RZ, UR46 ;  /* 0x0000002eff007e24 */ /* 0x010fca000f8e00ff */
[----:B------:R-:W-:-:S13]  /*17a70*/  ISETP.NE.AND P0, PT, R0, 0x3, PT ;  /* 0x000000030000780c */ /* 0x000fda0003f05270 */
[----:B------:R-:W-:Y:S05]  /*17a80*/  @!P0 BRA `(.L_x_1636) ;  /* 0x0000000000048947 */ /* 0x000fea0003800000 */
[----:B------:R-:W-:Y:S01]  /*17a90*/  BPT.TRAP 0x1 ;  /* 0x000000040000795c */ /* 0x000fe20000300000 */
.L_x_1636:
[----:B0-----:R-:W-:Y:S01]  /*17aa0*/  LOP3.LUT R3, R8, 0x1, RZ, 0x3c, !PT ;  /* 0x0000000108037812 */ /* 0x001fe200078e3cff */
[----:B------:R-:W-:Y:S01]  /*17ab0*/  IMAD R0, R5, 0x8, R17 ;  /* 0x0000000805007824 */ /* 0x000fe200078e0211 */
[----:B------:R-:W-:Y:S02]  /*17ac0*/  BSSY B0, `(.L_x_1637) ;  /* 0x0000004000007945 */ /* 0x000fe40003800000 */
[----:B------:R-:W-:-:S04]  /*17ad0*/  SHF.L.U32 R3, R3, 0x1f, RZ ;  /* 0x0000001f03037819 */ /* 0x000fc800000006ff */
[----:B------:R-:W0:Y:S02]  /*17ae0*/  SYNCS.PHASECHK.TRANS64.TRYWAIT P2, [R0+URZ+0x28470], R3 ;  /* 0x02847003000075a7 */ /* 0x000e24000804017f */
[----:B0-----:R-:W-:Y:S05]  /*17af0*/  @!P2 BRA `(.L_x_1638) ;  /* 0x000000440020a947 */ /* 0x001fea0003800000 */
.L_x_1745:
[----:B------:R-:W-:Y:S05]  /*17b00*/  BSYNC B0 ;  /* 0x0000000000007941 */ /* 0x000fea0003800000 */
.L_x_1637:
[----:B------:R-:W-:-:S13]  /*17b10*/  LOP3.LUT P2, RZ, R16, 0x8, RZ, 0xc0, !PT ;  /* 0x0000000810ff7812 */ /* 0x000fda000784c0ff */
[----:B------:R-:W-:Y:S05]  /*17b20*/  @!P2 BRA `(.L_x_1639) ;  /* 0x000000000004a947 */ /* 0x000fea0003800000 */
[----:B------:R-:W-:Y:S01]  /*17b30*/  BPT.TRAP 0x1 ;  /* 0x000000040000795c */ /* 0x000fe20000300000 */
.L_x_1639:
[----:B------:R-:W-:Y:S01]  /*17b40*/  SHF.L.U32 R7, R8, 0x1f, RZ ;  /* 0x0000001f08077819 */ /* 0x000fe200000006ff */
[----:B0-----:R-:W-:-:S03]  /*17b50*/  IMAD.SHL.U32 R3, R5, 0x4000, RZ ;  /* 0x0000400005037824 */ /* 0x001fc600078e00ff */
[----:B------:R-:W0:Y:S02]  /*17b60*/  SYNCS.PHASECHK.TRANS64.TRYWAIT P2, [R0+URZ+0x28460], R7 ;  /* 0x02846007000075a7 */ /* 0x000e24000804017f */
[----:B0-----:R-:W-:Y:S05]  /*17b70*/  @!P2 BRA `(.L_x_1640) ;  /* 0x000000440014a947 */ /* 0x001fea0003800000 */
.L_x_1746:
[----:B------:R-:W-:Y:S01]  /*17b80*/  LOP3.LUT R2, R3, R22, RZ, 0xfc, !PT ;  /* 0x0000001603027212 */ /* 0x000fe200078efcff */
[----:B------:R-:W-:Y:S05]  /*17b90*/  WARPSYNC.ALL ;  /* 0x0000000000007948 */ /* 0x000fea0003800000 */
[C---:B------:R-:W-:Y:S01]  /*17ba0*/  IMAD.IADD R14, R17.reuse, 0x1, R2 ;  /* 0x00000001110e7824 */ /* 0x040fe200078e0202 */
[----:B------:R-:W-:Y:S02]  /*17bb0*/  IADD3 R2, R17, R35, R3 ;  /* 0x0000002311027210 */ /* 0x000fe40007ffe003 */
[----:B------:R-:W-:Y:S02]  /*17bc0*/  IADD3 R20, R25, R3, R33 ;  /* 0x0000000319147210 */ /* 0x000fe40007ffe021 */
[----:B0-----:R-:W0:Y:S01]  /*17bd0*/  LDSM.16.MT88.4 R4, [R14+0x10000] ;  /* 0x010000000e04783b */ /* 0x001e220000004200 */
[----:B------:R-:W-:-:S02]  /*17be0*/  LOP3.LUT P2, RZ, R16, 0x8, RZ, 0xc0, !PT ;  /* 0x0000000810ff7812 */ /* 0x000fc4000784c0ff */
[C-C-:B0-----:R-:W-:Y:S02]  /*17bf0*/  PRMT R8, R4.reuse, 0x6420, R5.reuse ;  /* 0x0000642004087816 */ /* 0x141fe40000000005 */
[----:B------:R-:W-:Y:S02]  /*17c00*/  PRMT R9, R4, 0x7531, R5 ;  /* 0x0000753104097816 */ /* 0x000fe40000000005 */
[C-C-:B------:R-:W-:Y:S02]  /*17c10*/  PRMT R10, R6.reuse, 0x6420, R7.reuse ;  /* 0x00006420060a7816 */ /* 0x140fe40000000007 */
[----:B------:R-:W-:Y:S02]  /*17c20*/  PRMT R11, R6, 0x7531, R7 ;  /* 0x00007531060b7816 */ /* 0x000fe40000000007 */
[----:B------:R-:W0:Y:S04]  /*17c30*/  LDSM.16.MT88.4 R4, [R2+0x10000] ;  /* 0x010000000204783b */ /* 0x000e280000004200 */
[----:B------:R-:W-:Y:S01]  /*17c40*/  STSM.16.M88.4 [R20], R8 ;  /* 0x0000000814007844 */ /* 0x000fe20000000200 */
[----:B0-----:R-:W-:-:S02]  /*17c50*/  PRMT R12, R4, 0x6420, R5 ;  /* 0x00006420040c7816 */ /* 0x001fc40000000005 */
[----:B------:R-:W-:Y:S01]  /*17c60*/  PRMT R13, R4, 0x7531, R5 ;  /* 0x00007531040d7816 */ /* 0x000fe20000000005 */
[----:B------:R-:W-:Y:S01]  /*17c70*/  VIADD R5, R3, 0x2000 ;  /* 0x0000200003057836 */ /* 0x000fe20000000000 */
[C-C-:B------:R-:W-:Y:S02]  /*17c80*/  PRMT R14, R6.reuse, 0x6420, R7.reuse ;  /* 0x00006420060e7816 */ /* 0x140fe40000000007 */
[----:B------:R-:W-:Y:S02]  /*17c90*/  PRMT R15, R6, 0x7531, R7 ;  /* 0x00007531060f7816 */ /* 0x000fe40000000007 */
[----:B------:R-:W-:-:S03]  /*17ca0*/  LOP3.LUT R4, R5, R22, RZ, 0xfc, !PT ;  /* 0x0000001605047212 */ /* 0x000fc600078efcff */
[----:B------:R-:W-:Y:S02]  /*17cb0*/  STSM.16.M88.4 [R20+0x1000], R12 ;  /* 0x0010000c14007844 */ /* 0x000fe40000000200 */
[----:B------:R-:W-:-:S05]  /*17cc0*/  IMAD.IADD R26, R17, 0x1, R4 ;  /* 0x00000001111a7824 */ /* 0x000fca00078e0204 */
[----:B------:R-:W0:Y:S02]  /*17cd0*/  LDSM.16.MT88.4 R8, [R26+0x10000] ;  /* 0x010000001a08783b */ /* 0x000e240000004200 */
[C-C-:B0-----:R-:W-:Y:S02]  /*17ce0*/  PRMT R4, R8.reuse, 0x6420, R9.reuse ;  /* 0x0000642008047816 */ /* 0x141fe40000000009 */
        /* <DEDUP_REMOVED lines=8> */
[C-C-:B------:R-:W-:Y:S02]  /*17d70*/  PRMT R14, R10.reuse, 0x6420, R11.reuse ;  /* 0x000064200a0e7816 */ /* 0x140fe4000000000b */
[----:B------:R-:W-:Y:S02]  /*17d80*/  PRMT R15, R10, 0x7531, R11 ;  /* 0x000075310a0f7816 */ /* 0x000fe4000000000b */
[----:B------:R-:W-:-:S03]  /*17d90*/  LOP3.LUT R8, R9, R22, RZ, 0xfc, !PT ;  /* 0x0000001609087212 */ /* 0x000fc600078efcff */
[----:B------:R0:W-:Y:S02]  /*17da0*/  STSM.16.M88.4 [R20+0x3000], R12 ;  /* 0x0030000c14007844 */ /* 0x0001e40000000200 */
[----:B------:R-:W-:-:S05]  /*17db0*/  IMAD.IADD R26, R17, 0x1, R8 ;  /* 0x00000001111a7824 */ /* 0x000fca00078e0208 */
[----:B------:R-:W1:Y:S01]  /*17dc0*/  LDSM.16.MT88.4 R8, [R26+0x10000] ;  /* 0x010000001a08783b */ /* 0x000e620000004200 */
[----:B0-----:R-:W-:Y:S01]  /*17dd0*/  IADD3 R12, R33, R3, R37 ;  /* 0x00000003210c7210 */ /* 0x001fe20007ffe025 */
[----:B------:R-:W-:-:S04]  /*17de0*/  VIADD R3, R3, 0x3000 ;  /* 0x0000300003037836 */ /* 0x000fc80000000000 */
[----:B------:R-:W-:Y:S01]  /*17df0*/  IMAD.IADD R12, R25, 0x1, R12 ;  /* 0x00000001190c7824 */ /* 0x000fe200078e020c */
[C-C-:B-1----:R-:W-:Y:S02]  /*17e00*/  PRMT R4, R8.reuse, 0x6420, R9.reuse ;  /* 0x0000642008047816 */ /* 0x142fe40000000009 */
[----:B------:R-:W-:Y:S02]  /*17e10*/  PRMT R5, R8, 0x7531, R9 ;  /* 0x0000753108057816 */ /* 0x000fe40000000009 */
[C-C-:B------:R-:W-:Y:S02]  /*17e20*/  PRMT R6, R10.reuse, 0x6420, R11.reuse ;  /* 0x000064200a067816 */ /* 0x140fe4000000000b */
[----:B------:R-:W-:Y:S02]  /*17e30*/  PRMT R7, R10, 0x7531, R11 ;  /* 0x000075310a077816 */ /* 0x000fe4000000000b */
[----:B------:R-:W0:Y:S04]  /*17e40*/  LDSM.16.MT88.4 R8, [R2+0x11000] ;  /* 0x011000000208783b */ /* 0x000e280000004200 */
[----:B------:R0:W-:Y:S02]  /*17e50*/  STSM.16.M88.4 [R12], R4 ;  /* 0x000000040c007844 */ /* 0x0001e40000000200 */
[----:B0-----:R-:W-:-:S02]  /*17e60*/  PRMT R4, R8, 0x6420, R9 ;  /* 0x0000642008047816 */ /* 0x001fc40000000009 */
[----:B------:R-:W-:Y:S02]  /*17e70*/  PRMT R5, R8, 0x7531, R9 ;  /* 0x0000753108057816 */ /* 0x000fe40000000009 */
[----:B------:R-:W-:Y:S02]  /*17e80*/  LOP3.LUT R8, R3, R22, RZ, 0xfc, !PT ;  /* 0x0000001603087212 */ /* 0x000fe400078efcff */
[C-C-:B------:R-:W-:Y:S02]  /*17e90*/  PRMT R6, R10.reuse, 0x6420, R11.reuse ;  /* 0x000064200a067816 */ /* 0x140fe4000000000b */
[----:B------:R-:W-:Y:S01]  /*17ea0*/  PRMT R7, R10, 0x7531, R11 ;  /* 0x000075310a077816 */ /* 0x000fe2000000000b */
[----:B------:R-:W-:-:S04]  /*17eb0*/  IMAD.IADD R3, R17, 0x1, R8 ;  /* 0x0000000111037824 */ /* 0x000fc800078e0208 */
[----:B------:R-:W-:Y:S04]  /*17ec0*/  STSM.16.M88.4 [R12+0x1000], R4 ;  /* 0x001000040c007844 */ /* 0x000fe80000000200 */
[----:B------:R-:W0:Y:S02]  /*17ed0*/  LDSM.16.MT88.4 R8, [R3+0x10000] ;  /* 0x010000000308783b */ /* 0x000e240000004200 */
[C-C-:B0-----:R-:W-:Y:S02]  /*17ee0*/  PRMT R4, R8.reuse, 0x6420, R9.reuse ;  /* 0x0000642008047816 */ /* 0x141fe40000000009 */
[----:B------:R-:W-:Y:S02]  /*17ef0*/  PRMT R5, R8, 0x7531, R9 ;  /* 0x0000753108057816 */ /* 0x000fe40000000009 */
[----:B------:R-:W-:-:S02]  /*17f00*/  PRMT R6, R10, 0x6420, R11 ;  /* 0x000064200a067816 */ /* 0x000fc4000000000b */
[----:B------:R-:W-:Y:S02]  /*17f10*/  PRMT R7, R10, 0x7531, R11 ;  /* 0x000075310a077816 */ /* 0x000fe4000000000b */
[----:B------:R-:W0:Y:S04]  /*17f20*/  LDSM.16.MT88.4 R8, [R2+0x13000] ;  /* 0x013000000208783b */ /* 0x000e280000004200 */
[----:B------:R0:W-:Y:S02]  /*17f30*/  STSM.16.M88.4 [R12+0x2000], R4 ;  /* 0x002000040c007844 */ /* 0x0001e40000000200 */
[C-C-:B0-----:R-:W-:Y:S02]  /*17f40*/  PRMT R4, R8.reuse, 0x6420, R9.reuse ;  /* 0x0000642008047816 */ /* 0x141fe40000000009 */
[----:B------:R-:W-:-:S02]  /*17f50*/  PRMT R5, R8, 0x7531, R9 ;  /* 0x0000753108057816 */ /* 0x000fc40000000009 */
        /* <DEDUP_REMOVED lines=11> */
.L_x_1641:
[----:B-1----:R1:W-:Y:S01]  /*18010*/  SYNCS.ARRIVE.TRANS64.A1T0 RZ, [R0+URZ+0x28450], RZ ;  /* 0x028450ff00ff79a7 */ /* 0x0023e2000810003f */
[----:B------:R-:W-:Y:S06]  /*18020*/  BAR.SYNC.DEFER_BLOCKING 0x2, 0x80 ;  /* 0x0082000000007b1d */ /* 0x000fec0000010000 */
[----:B------:R-:W-:Y:S05]  /*18030*/  @!P0 BRA `(.L_x_1642) ;  /* 0x0000000000048947 */ /* 0x000fea0003800000 */
[----:B------:R-:W-:Y:S01]  /*18040*/  BPT.TRAP 0x1 ;  /* 0x000000040000795c */ /* 0x000fe20000300000 */
.L_x_1642:
[----:B------:R-:W-:Y:S02]  /*18050*/  VIADD R3, R0, 0x28480 ;  /* 0x0002848000037836 */ /* 0x000fe40000000000 */
[----:B0-----:R-:W-:Y:S02]  /*18060*/  IMAD.MOV.U32 R5, RZ, RZ, R19 ;  /* 0x000000ffff057224 */ /* 0x001fe400078e0013 */
[----:B------:R-:W-:Y:S01]  /*18070*/  IMAD.MOV.U32 R8, RZ, RZ, R23 ;  /* 0x000000ffff087224 */ /* 0x000fe200078e0017 */
[----:B------:R-:W-:-:S04]  /*18080*/  PRMT R3, R34, 0x654, R3 ;  /* 0x0000065422037816 */ /* 0x000fc80000000003 */
[----:B------:R3:W-:Y:S01]  /*18090*/  SYNCS.ARRIVE.TRANS64.RED.A1T0 RZ, [R3+URZ], RZ ;  /* 0x000000ff03ff79a7 */ /* 0x0007e2000810043f */
[----:B------:R-:W-:Y:S05]  /*180a0*/  @P1 BRA `(.L_x_1643) ;  /* 0xffffffec00981947 */ /* 0x000fea000383ffff */
.L_x_1623:
        /* <DEDUP_REMOVED lines=9> */
[----:B---3--:R-:W1:Y:S01]  /*18140*/  LDC.64 R2, c[0x0][0xc60] ;  /* 0x00031800ff027b82 */ /* 0x008e620000000a00 */
[----:B------:R-:W0:Y:S02]  /*18150*/  FLO.U32 R0, UR4 ;  /* 0x0000000400007d00 */ /* 0x000e2400080e0000 */
[----:B0-----:R-:W-:-:S06]  /*18160*/  ISETP.EQ.U32.AND P1, PT, R0, R5, PT ;  /* 0x000000050000720c */ /* 0x001fcc0003f22070 */
[----:B------:R-:W1:Y:S07]  /*18170*/  POPC R5, UR4 ;  /* 0x0000000400057d09 */ /* 0x000e6e0008000000 */
[----:B-1----:R-:W3:Y:S01]  /*18180*/  @P1 ATOMG.E.ADD.STRONG.GPU PT, R3, desc[UR36][R2.64], R5 ;  /* 0x00000005020319a8 */ /* 0x002ee200081ee1e4 */
[----:B------:R-:W0:Y:S02]  /*18190*/  S2R R4, SR_LTMASK ;  /* 0x0000000000047919 */ /* 0x000e240000003900 */
[----:B0-----:R-:W-:-:S04]  /*181a0*/  LOP3.LUT R4, R4, UR4, RZ, 0xc0, !PT ;  /* 0x0000000404047c12 */ /* 0x001fc8000f8ec0ff */
[----:B------:R-:W0:Y:S01]  /*181b0*/  POPC R7, R4 ;  /* 0x0000000400077309 */ /* 0x000e220000000000 */
[----:B---3--:R-:W0:Y:S02]  /*181c0*/  SHFL.IDX PT, R0, R3, R0, 0x1f ;  /* 0x00001f0003007589 */ /* 0x008e2400000e0000 */
[----:B0-----:R-:W-:-:S07]  /*181d0*/  IADD3 R28, R0, UR47, R7 ;  /* 0x0000002f001c7c10 */ /* 0x001fce000fffe007 */
.L_x_1645:
[----:B------:R-:W-:Y:S05]  /*181e0*/  BSYNC B0 ;  /* 0x0000000000007941 */ /* 0x000fea0003800000 */
.L_x_1644:
[----:B------:R-:W-:Y:S05]  /*181f0*/  @!P0 BRA `(.L_x_1646) ;  /* 0x0000000000048947 */ /* 0x000fea0003800000 */
[----:B------:R-:W-:Y:S01]  /*18200*/  BPT.TRAP 0x1 ;  /* 0x000000040000795c */ /* 0x000fe20000300000 */
.L_x_1646:
[----:B---3--:R-:W-:Y:S01]  /*18210*/  LOP3.LUT R3, R23, 0x1, RZ, 0x3c, !PT ;  /* 0x0000000117037812 */ /* 0x008fe200078e3cff */
[----:B------:R-:W-:Y:S01]  /*18220*/  IMAD R2, R19, 0x8, R17 ;  /* 0x0000000813027824 */ /* 0x000fe200078e0211 */
[----:B------:R-:W-:Y:S02]  /*18230*/  BSSY B0, `(.L_x_1647) ;  /* 0x0000004000007945 */ /* 0x000fe40003800000 */
[----:B------:R-:W-:-:S04]  /*18240*/  SHF.L.U32 R3, R3, 0x1f, RZ ;  /* 0x0000001f03037819 */ /* 0x000fc800000006ff */
[----:B------:R-:W0:Y:S02]  /*18250*/  SYNCS.PHASECHK.TRANS64.TRYWAIT P1, [R2+URZ+0x28470], R3 ;  /* 0x02847003020075a7 */ /* 0x000e24000802017f */
[----:B0-----:R-:W-:Y:S05]  /*18260*/  @!P1 BRA `(.L_x_1648) ;  /* 0x0000003c006c9947 */ /* 0x001fea0003800000 */
.L_x_1747:
[----:B------:R-:W-:Y:S05]  /*18270*/  BSYNC B0 ;  /* 0x0000000000007941 */ /* 0x000fea0003800000 */
.L_x_1647:
[----:B------:R-:W-:-:S13]  /*18280*/  LOP3.LUT P1, RZ, R16, 0x8, RZ, 0xc0, !PT ;  /* 0x0000000810ff7812 */ /* 0x000fda000782c0ff */
[----:B------:R-:W-:Y:S05]  /*18290*/  @!P1 BRA `(.L_x_1649) ;  /* 0x0000000000049947 */ /* 0x000fea0003800000 */
[----:B------:R-:W-:Y:S01]  /*182a0*/  BPT.TRAP 0x1 ;  /* 0x000000040000795c */ /* 0x000fe20000300000 */
.L_x_1649:
[----:B0-----:R-:W-:-:S04]  /*182b0*/  SHF.L.U32 R3, R23, 0x1f, RZ ;  /* 0x0000001f17037819 */ /* 0x001fc800000006ff */
[----:B------:R-:W0:Y:S02]  /*182c0*/  SYNCS.PHASECHK.TRANS64.TRYWAIT P1, [R2+URZ+0x28460], R3 ;  /* 0x02846003020075a7 */ /* 0x000e24000802017f */
[----:B0-----:R-:W-:Y:S05]  /*182d0*/  @!P1 BRA `(.L_x_1650) ;  /* 0x0000003c00649947 */ /* 0x001fea0003800000 */
.L_x_1748:
[----:B------:R-:W-:Y:S01]  /*182e0*/  IMAD.SHL.U32 R18, R19, 0x4000, RZ ;  /* 0x0000400013127824 */ /* 0x000fe200078e00ff */
[----:B------:R-:W-:Y:S05]  /*182f0*/  WARPSYNC.ALL ;  /* 0x0000000000007948 */ /* 0x000fea0003800000 */
[----:B------:R-:W-:Y:S02]  /*18300*/  LOP3.LUT R0, R18, R22, RZ, 0xfc, !PT ;  /* 0x0000001612007212 */ /* 0x000fe400078efcff */
[C---:B0-----:R-:W-:Y:S02]  /*18310*/  IADD3 R3, R17.reuse, R35, R18 ;  /* 0x0000002311037210 */ /* 0x041fe40007ffe012 */
[----:B------:R-:W-:Y:S01]  /*18320*/  LOP3.LUT P1, RZ, R16, 0x8, RZ, 0xc0, !PT ;  /* 0x0000000810ff7812 */ /* 0x000fe2000782c0ff */
[----:B------:R-:W-:Y:S01]  /*18330*/  IMAD.IADD R6, R17, 0x1, R0 ;  /* 0x0000000111067824 */ /* 0x000fe200078e0200 */
[----:B------:R-:W-:Y:S01]  /*18340*/  IADD3 R0, R25, R18, R33 ;  /* 0x0000001219007210 */ /* 0x000fe20007ffe021 */
[----:B------:R-:W-:Y:S04]  /*18350*/  LDSM.16.MT88.4 R8, [R3+0x10000] ;  /* 0x010000000308783b */ /* 0x000fe80000004200 */
[----:B------:R-:W0:Y:S02]  /*18360*/  LDSM.16.MT88.4 R4, [R6+0x10000] ;  /* 0x010000000604783b */ /* 0x000e240000004200 */
[----:B0-----:R-:W-:-:S02]  /*18370*/  PRMT R12, R4, 0x6420, R5 ;  /* 0x00006420040c7816 */ /* 0x001fc40000000005 */
[----:B------:R-:W-:Y:S02]  /*18380*/  PRMT R13, R4, 0x7531, R5 ;  /* 0x00007531040d7816 */ /* 0x000fe40000000005 */
[C-C-:B------:R-:W-:Y:S02]  /*18390*/  PRMT R4, R8.reuse, 0x6420, R9.reuse ;  /* 0x0000642008047816 */ /* 0x140fe40000000009 */
[----:B------:R-:W-:Y:S01]  /*183a0*/  PRMT R5, R8, 0x7531, R9 ;  /* 0x0000753108057816 */ /* 0x000fe20000000009 */
[----:B------:R-:W-:Y:S01]  /*183b0*/  VIADD R9, R18, 0x2000 ;  /* 0x0000200012097836 */ /* 0x000fe20000000000 */
[C-C-:B--2---:R-:W-:Y:S02]  /*183c0*/  PRMT R14, R6.reuse, 0x6420, R7.reuse ;  /* 0x00006420060e7816 */ /* 0x144fe40000000007 */
[----:B------:R-:W-:Y:S02]  /*183d0*/  PRMT R15, R6, 0x7531, R7 ;  /* 0x00007531060f7816 */ /* 0x000fe40000000007 */
[----:B------:R-:W-:-:S02]  /*183e0*/  LOP3.LUT R8, R9, R22, RZ, 0xfc, !PT ;  /* 0x0000001609087212 */ /* 0x000fc400078efcff */
[C-C-:B------:R-:W-:Y:S01]  /*183f0*/  PRMT R6, R10.reuse, 0x6420, R11.reuse ;  /* 0x000064200a067816 */ /* 0x140fe2000000000b */
[----:B------:R-:W-:Y:S01]  /*18400*/  STSM.16.M88.4 [R0], R12 ;  /* 0x0000000c00007844 */ /* 0x000fe20000000200 */
[----:B------:R-:W-:Y:S01]  /*18410*/  PRMT R7, R10, 0x7531, R11 ;  /* 0x000075310a077816 */ /* 0x000fe2000000000b */
[----:B------:R-:W-:-:S04]  /*18420*/  IMAD.IADD R20, R17, 0x1, R8 ;  /* 0x0000000111147824 */ /* 0x000fc800078e0208 */
[----:B------:R-:W-:Y:S04]  /*18430*/  STSM.16.M88.4 [R0+0x1000], R4 ;  /* 0x0010000400007844 */ /* 0x000fe80000000200 */
[----:B------:R0:W1:Y:S04]  /*18440*/  LDSM.16.MT88.4 R4, [R20+0x10000] ;  /* 0x010000001404783b */ /* 0x0000680000004200 */
[----:B------:R-:W2:Y:S01]  /*18450*/  LDSM.16.MT88.4 R8, [R3+0x12000] ;  /* 0x012000000308783b */ /* 0x000ea20000004200 */
[----:B0-----:R-:W-:-:S05]  /*18460*/  IADD3 R20, R33, R18, R37 ;  /* 0x0000001221147210 */ /* 0x001fca0007ffe025 */
[----:B------:R-:W-:Y:S01]  /*18470*/  IMAD.IADD R25, R25, 0x1, R20 ;  /* 0x0000000119197824 */ /* 0x000fe200078e0214 */
[C-C-:B-1----:R-:W-:Y:S02]  /*18480*/  PRMT R12, R4.reuse, 0x6420, R5.reuse ;  /* 0x00006420040c7816 */ /* 0x142fe40000000005 */
[----:B------:R-:W-:Y:S02]  /*18490*/  PRMT R13, R4, 0x7531, R5 ;  /* 0x00007531040d7816 */ /* 0x000fe40000000005 */
[C-C-:B--2---:R-:W-:Y:S02]  /*184a0*/  PRMT R4, R8.reuse, 0x6420, R9.reuse ;  /* 0x0000642008047816 */ /* 0x144fe40000000009 */
[----:B------:R-:W-:Y:S01]  /*184b0*/  PRMT R5, R8, 0x7531, R9 ;  /* 0x0000753108057816 */ /* 0x000fe20000000009 */
[----:B------:R-:W-:Y:S01]  /*184c0*/  VIADD R9, R18, 0x1000 ;  /* 0x0000100012097836 */ /* 0x000fe20000000000 */
[C-C-:B------:R-:W-:Y:S02]  /*184d0*/  PRMT R14, R6.reuse, 0x6420, R7.reuse ;  /* 0x00006420060e7816 */ /* 0x140fe40000000007 */
[----:B------:R-:W-:-:S02]  /*184e0*/  PRMT R15, R6, 0x7531, R7 ;  /* 0x00007531060f7816 */ /* 0x000fc40000000007 */
[----:B------:R-:W-:Y:S02]  /*184f0*/  LOP3.LUT R8, R9, R22, RZ, 0xfc, !PT ;  /* 0x0000001609087212 */ /* 0x000fe400078efcff */
[C-C-:B------:R-:W-:Y:S01]  /*18500*/  PRMT R6, R10.reuse, 0x6420, R11.reuse ;  /* 0x000064200a067816 */ /* 0x140fe2000000000b */
[----:B------:R-:W-:Y:S01]  /*18510*/  STSM.16.M88.4 [R0+0x2000], R12 ;  /* 0x0020000c00007844 */ /* 0x000fe20000000200 */
[----:B------:R-:W-:Y:S01]  /*18520*/  PRMT R7, R10, 0x7531, R11 ;  /* 0x000075310a077816 */ /* 0x000fe2000000000b */
[----:B------:R-:W-:-:S04]  /*18530*/  IMAD.IADD R21, R17, 0x1, R8 ;  /* 0x0000000111157824 */ /* 0x000fc800078e0208 */
[----:B------:R-:W-:Y:S04]  /*18540*/  STSM.16.M88.4 [R0+0x3000], R4 ;  /* 0x0030000400007844 */ /* 0x000fe80000000200 */
[----:B------:R-:W0:Y:S04]  /*18550*/  LDSM.16.MT88.4 R4, [R21+0x10000] ;  /* 0x010000001504783b */ /* 0x000e280000004200 */
[----:B------:R-:W1:Y:S01]  /*18560*/  LDSM.16.MT88.4 R8, [R3+0x11000] ;  /* 0x011000000308783b */ /* 0x000e620000004200 */
[C-C-:B0-----:R-:W-:Y:S02]  /*18570*/  PRMT R12, R4.reuse, 0x6420, R5.reuse ;  /* 0x00006420040c7816 */ /* 0x141fe40000000005 */
[----:B------:R-:W-:-:S02]  /*18580*/  PRMT R13, R4, 0x7531, R5 ;  /* 0x00007531040d7816 */ /* 0x000fc40000000005 */
[C-C-:B-1----:R-:W-:Y:S02]  /*18590*/  PRMT R4, R8.reuse, 0x6420, R9.reuse ;  /* 0x0000642008047816 */ /* 0x142fe40000000009 */
[----:B------:R-:W-:Y:S01]  /*185a0*/  PRMT R5, R8, 0x7531, R9 ;  /* 0x0000753108057816 */ /* 0x000fe20000000009 */
[----:B------:R-:W-:Y:S01]  /*185b0*/  VIADD R9, R18, 0x3000 ;  /* 0x0000300012097836 */ /* 0x000fe20000000000 */
[C-C-:B------:R-:W-:Y:S02]  /*185c0*/  PRMT R14, R6.reuse, 0x6420, R7.reuse ;  /* 0x00006420060e7816 */ /* 0x140fe40000000007 */
[----:B------:R-:W-:Y:S02]  /*185d0*/  PRMT R15, R6, 0x7531, R7 ;  /* 0x00007531060f7816 */ /* 0x000fe40000000007 */
[----:B------:R-:W-:Y:S02]  /*185e0*/  LOP3.LUT R0, R9, R22, RZ, 0xfc, !PT ;  /* 0x0000001609007212 */ /* 0x000fe400078efcff */
[C-C-:B------:R-:W-:Y:S01]  /*185f0*/  PRMT R6, R10.reuse, 0x6420, R11.reuse ;  /* 0x000064200a067816 */ /* 0x140fe2000000000b */
[----:B------:R-:W-:Y:S01]  /*18600*/  STSM.16.M88.4 [R25], R12 ;  /* 0x0000000c19007844 */ /* 0x000fe20000000200 */
[----:B------:R-:W-:Y:S01]  /*18610*/  PRMT R7, R10, 0x7531, R11 ;  /* 0x000075310a077816 */ /* 0x000fe2000000000b */
[----:B------:R-:W-:-:S04]  /*18620*/  IMAD.IADD R0, R17, 0x1, R0 ;  /* 0x0000000111007824 */ /* 0x000fc800078e0200 */
[----:B------:R-:W-:Y:S04]  /*18630*/  STSM.16.M88.4 [R25+0x1000], R4 ;  /* 0x0010000419007844 */ /* 0x000fe80000000200 */
[----:B------:R-:W0:Y:S04]  /*18640*/  LDSM.16.MT88.4 R4, [R0+0x10000] ;  /* 0x010000000004783b */ /* 0x000e280000004200 */
        /* <DEDUP_REMOVED lines=19> */
.L_x_1651:
[----:B-1----:R1:W-:Y:S01]  /*18780*/  SYNCS.ARRIVE.TRANS64.A1T0 RZ, [R2+URZ+0x28450], RZ ;  /* 0x028450ff02ff79a7 */ /* 0x0023e2000810003f */
[----:B------:R-:W-:Y:S06]  /*18790*/  BAR.SYNC.DEFER_BLOCKING 0x2, 0x80 ;  /* 0x0082000000007b1d */ /* 0x000fec0000010000 */
[----:B------:R-:W-:Y:S05]  /*187a0*/  @!P0 BRA `(.L_x_1652) ;  /* 0x0000000000048947 */ /* 0x000fea0003800000 */
[----:B------:R-:W-:Y:S01]  /*187b0*/  BPT.TRAP 0x1 ;  /* 0x000000040000795c */ /* 0x000fe20000300000 */
.L_x_1652:
[----:B------:R-:W-:Y:S02]  /*187c0*/  VIADD R3, R2, 0x28480 ;  /* 0x0002848002037836 */ /* 0x000fe40000000000 */
[----:B------:R-:W-:-:S03]  /*187d0*/  VIADD R19, R19, 0x1 ;  /* 0x0000000113137836 */ /* 0x000fc60000000000 */
[----:B------:R-:W-:Y:S02]  /*187e0*/  PRMT R3, R34, 0x654, R3 ;  /* 0x0000065422037816 */ /* 0x000fe40000000003 */
[C---:B------:R-:W-:Y:S02]  /*187f0*/  ISETP.NE.AND P0, PT, R19.reuse, 0x2, PT ;  /* 0x000000021300780c */ /* 0x040fe40003f05270 */
[----:B------:R2:W-:Y:S02]  /*18800*/  SYNCS.ARRIVE.TRANS64.RED.A1T0 RZ, [R3+URZ], RZ ;  /* 0x000000ff03ff79a7 */ /* 0x0005e4000810043f */
[----:B------:R-:W-:Y:S02]  /*18810*/  SEL R0, RZ, 0x1, P0 ;  /* 0x00000001ff007807 */ /* 0x000fe40000000000 */
[----:B------:R-:W-:Y:S02]  /*18820*/  SEL R19, R19, RZ, P0 ;  /* 0x000000ff13137207 */ /* 0x000fe40000000000 */
[----:B------:R-:W-:-:S07]  /*18830*/  LOP3.LUT R23, R23, R0, RZ, 0x3c, !PT ;  /* 0x0000000017177212 */ /* 0x000fce00078e3cff */
.L_x_1593:
[----:B------:R-:W-:Y:S05]  /*18840*/  BSYNC B7 ;  /* 0x0000000000077941 */ /* 0x000fea0003800000 */
.L_x_1591:
[----:B------:R-:W-:-:S13]  /*18850*/  LOP3.LUT P0, RZ, R16, 0x20, RZ, 0xc0, !PT ;  /* 0x0000002010ff7812 */ /* 0x000fda000780c0ff */
[----:B------:R-:W-:Y:S05]  /*18860*/  @!P0 BRA `(.L_x_1653) ;  /* 0x0000000000248947 */ /* 0x000fea0003800000 */
[----:B------:R-:W3:Y:S08]  /*18870*/  S2UR UR4, SR_CgaCtaId ;  /* 0x00000000000479c3 */ /* 0x000ef00000008800 */
[----:B------:R-:W-:Y:S01]  /*18880*/  BAR.SYNC.DEFER_BLOCKING 0x5, 0x180 ;  /* 0x0146000000007b1d */ /* 0x000fe20000010000 */
[----:B------:R-:W-:Y:S01]  /*18890*/  MOV R17, 0x400 ;  /* 0x0000040000117802 */ /* 0x000fe20000000f00 */
[----:B---3--:R-:W-:-:S05]  /*188a0*/  IMAD.U32 R34, RZ, RZ, UR4 ;  /* 0x00000004ff227e24 */ /* 0x008fca000f8e00ff */
[----:B------:R-:W-:-:S05]  /*188b0*/  LEA R17, R34, R17, 0x18 ;  /* 0x0000001122117211 */ /* 0x000fca00078ec0ff */
[----:B------:R-:W3:Y:S02]  /*188c0*/  LDS.128 R28, [R17+0x284d0] ;  /* 0x0284d000111c7984 */ /* 0x000ee40000000c00 */
[----:B---3--:R-:W-:Y:S01]  /*188d0*/  R2UR UR42, R31 ;  /* 0x000000001f2a72ca */ /* 0x008fe200000e0000 */
[----:B------:R-:W-:Y:S06]  /*188e0*/  BAR.ARV 0x4, 0x180 ;  /* 0x0106000000007b1d */ /* 0x000fec0000002000 */
[----:B------:R-:W-:Y:S08]  /*188f0*/  BRA `(.L_x_1654) ;  /* 0x0000000c00b47947 */ /* 0x000ff00003800000 */
.L_x_1653:
[----:B------:R-:W3:Y:S01]  /*18900*/  S2R R0, SR_TID.X ;  /* 0x0000000000007919 */ /* 0x000ee20000002100 */
[----:B------:R-:W-:Y:S01]  /*18910*/  ULDC UR4, c[0x0][0xc3c] ;  /* 0x00030f0000047ab9 */ /* 0x000fe20000000800 */
[----:B---3--:R-:W-:Y:S01]  /*18920*/  LOP3.LUT R9, R0, 0x1f, RZ, 0xc0, !PT ;  /* 0x0000001f00097812 */ /* 0x008fe200078ec0ff */
[----:B------:R-:W-:-:S03]  /*18930*/  IMAD.MOV.U32 R0, RZ, RZ, RZ ;  /* 0x000000ffff007224 */ /* 0x000fc600078e00ff */
[C---:B------:R-:W-:Y:S01]  /*18940*/  ISETP.NE.AND P0, PT, R9.reuse, 0x1f, PT ;  /* 0x0000001f0900780c */ /* 0x040fe20003f05270 */
[----:B0-----:R-:W-:-:S05]  /*18950*/  VIADD R7, R9, UR42 ;  /* 0x0000002a09077c36 */ /* 0x001fca0008000000 */
[----:B------:R-:W-:Y:S01]  /*18960*/  ISETP.GE.OR P1, PT, R7, UR4, !P0 ;  /* 0x0000000407007c0c */ /* 0x000fe2000c726670 */
[----:B------:R-:W-:-:S12]  /*18970*/  ULDC UR4, c[0x0][0xc3c] ;  /* 0x00030f0000047ab9 */ /* 0x000fd80000000800 */
[----:B-12---:R-:W0:Y:S08]  /*18980*/  @!P1 LDC.64 R2, c[0x0][0xc80] ;  /* 0x00032000ff029b82 */ /* 0x006e300000000a00 */
        /* <DEDUP_REMOVED lines=14> */
[----:B------:R-:W-:Y:S02]  /*18a70*/  IMAD.IADD R7, R4, 0x1, R7 ;  /* 0x0000000104077824 */ /* 0x000fe400078e0207 */
[----:B------:R-:W0:Y:S03]  /*18a80*/  LDC R4, c[0x0][0xc38] ;  /* 0x00030e00ff047b82 */ /* 0x000e260000000800 */
[----:B------:R-:W1:Y:S02]  /*18a90*/  SHFL.UP PT, R6, R7, 0x2, RZ ;  /* 0x0440000007067989 */ /* 0x000e6400000e00ff */
[----:B-1----:R-:W-:-:S05]  /*18aa0*/  SEL R6, R6, RZ, P2 ;  /* 0x000000ff06067207 */ /* 0x002fca0001000000 */
[----:B------:R-:W-:Y:S02]  /*18ab0*/  IMAD.IADD R6, R7, 0x1, R6 ;  /* 0x0000000107067824 */ /* 0x000fe400078e0206 */
[----:B------:R-:W-:Y:S04]  /*18ac0*/  SHFL.IDX PT, R7, R28, RZ, 0x1f ;  /* 0x00001fff1c077589 */ /* 0x000fe800000e0000 */
[----:B------:R-:W1:Y:S02]  /*18ad0*/  SHFL.UP PT, R8, R6, 0x4, RZ ;  /* 0x0480000006087989 */ /* 0x000e6400000e00ff */
[----:B-1----:R-:W-:-:S05]  /*18ae0*/  SEL R3, R8, RZ, P3 ;  /* 0x000000ff08037207 */ /* 0x002fca0001800000 */
[----:B------:R-:W-:Y:S02]  /*18af0*/  IMAD.IADD R2, R6, 0x1, R3 ;  /* 0x0000000106027824 */ /* 0x000fe400078e0203 */
[----:B------:R-:W-:Y:S04]  /*18b00*/  SHFL.IDX PT, R6, R28, 0x1, 0x1f ;  /* 0x00201f001c067f89 */ /* 0x000fe800000e0000 */
[----:B------:R-:W1:Y:S02]  /*18b10*/  SHFL.UP PT, R3, R2, 0x8, RZ ;  /* 0x0500000002037989 */ /* 0x000e6400000e00ff */
[----:B-1----:R-:W-:-:S05]  /*18b20*/  SEL R3, R3, RZ, P4 ;  /* 0x000000ff03037207 */ /* 0x002fca0002000000 */
[----:B------:R-:W-:-:S05]  /*18b30*/  IMAD.IADD R8, R2, 0x1, R3 ;  /* 0x0000000102087824 */ /* 0x000fca00078e0203 */
        /* <DEDUP_REMOVED lines=9> */
.L_x_1657:
        /* <DEDUP_REMOVED lines=38> */
[----:B------:R-:W-:-:S07]  /*18e30*/  IMAD.MOV.U32 R3, RZ, RZ, R2 ;  /* 0x000000ffff037224 */ /* 0x000fce00078e0002 */
.L_x_1655:
[----:B------:R-:W-:-:S04]  /*18e40*/  IMAD.IADD R11, R6, 0x1, -R11 ;  /* 0x00000001060b7824 */ /* 0x000fc800078e0a0b */
[----:B------:R-:W-:-:S05]  /*18e50*/  IMAD R2, R3, R4, R11 ;  /* 0x0000000403027224 */ /* 0x000fca00078e020b */
[----:B------:R-:W-:-:S13]  /*18e60*/  ISETP.GT.AND P0, PT, R2, R7, PT ;  /* 0x000000070200720c */ /* 0x000fda0003f04270 */
[----:B------:R-:W-:Y:S02]  /*18e70*/  VOTEU.ANY UR5, UPT, !P0 ;  /* 0x0000000000057886 */ /* 0x000fe400040e0100 */
[----:B------:R-:W-:Y:S02]  /*18e80*/  UPOPC UR4, UR5 ;  /* 0x00000005000472bf */ /* 0x000fe40008000000 */
[----:B------:R-:W-:-:S04]  /*18e90*/  ISETP.NE.AND P0, PT, RZ, UR5, PT ;  /* 0x00000005ff007c0c */ /* 0x000fc8000bf05270 */
[----:B------:R-:W-:Y:S02]  /*18ea0*/  IMAD.U32 R6, RZ, RZ, UR4 ;  /* 0x00000004ff067e24 */ /* 0x000fe4000f8e00ff */
[----:B------:R-:W-:-:S04]  /*18eb0*/  IMAD.U32 R13, RZ, RZ, UR4 ;  /* 0x00000004ff0d7e24 */ /* 0x000fc8000f8e00ff */
[----:B------:R0:W1:Y:S04]  /*18ec0*/  SHFL.IDX PT, R6, R5, R6, 0x1f ;  /* 0x00001f0605067589 */ /* 0x00006800000e0000 */
[----:B------:R0:W2:Y:S01]  /*18ed0*/  SHFL.IDX PT, R0, R0, R13, 0x1f ;  /* 0x00001f0d00007589 */ /* 0x0000a200000e0000 */
[----:B------:R-:W-:Y:S05]  /*18ee0*/  @!P0 BRA `(.L_x_1658) ;  /* 0x00000000000c8947 */ /* 0x000fea0003800000 */
[----:B------:R-:W-:-:S06]  /*18ef0*/  UIADD3 UR5, UR4, -0x1, URZ ;  /* 0xffffffff04057890 */ /* 0x000fcc000fffe03f */
[----:B------:R-:W-:-:S05]  /*18f00*/  IMAD.U32 R2, RZ, RZ, UR5 ;  /* 0x00000005ff027e24 */ /* 0x000fca000f8e00ff */
[----:B------:R3:W4:Y:S02]  /*18f10*/  SHFL.IDX PT, R9, R3, R2, 0x1f ;  /* 0x00001f0203097589 */ /* 0x00072400000e0000 */
.L_x_1658:
[----:B-1----:R-:W-:Y:S01]  /*18f20*/  ISETP.NE.AND P0, PT, R6, 0x1, PT ;  /* 0x000000010600780c */ /* 0x002fe20003f05270 */
[----:B----4-:R-:W-:Y:S01]  /*18f30*/  IMAD R28, R9, R4, R11 ;  /* 0x00000004091c7224 */ /* 0x010fe200078e020b */
[----:B------:R-:W-:-:S03]  /*18f40*/  UIADD3 UR42, UR4, UR42, URZ ;  /* 0x0000002a042a7290 */ /* 0x000fc6000fffe03f */
[----:B0-----:R-:W-:-:S08]  /*18f50*/  IMAD.IADD R5, R7, 0x1, -R28 ;  /* 0x0000000107057824 */ /* 0x001fd000078e0a1c */
[----:B------:R-:W-:Y:S05]  /*18f60*/  @!P0 BRA `(.L_x_1659) ;  /* 0x0000000000dc8947 */ /* 0x000fea0003800000 */
[----:B--2---:R-:W-:Y:S02]  /*18f70*/  IABS R4, R0 ;  /* 0x0000000000047213 */ /* 0x004fe40000000000 */
[----:B------:R-:W-:Y:S02]  /*18f80*/  IABS R7, R6 ;  /* 0x0000000600077213 */ /* 0x000fe40000000000 */
[----:B------:R-:W0:Y:S08]  /*18f90*/  I2F.RP R8, R4 ;  /* 0x0000000400087306 */ /* 0x000e300000209400 */
[----:B------:R-:W1:Y:S08]  /*18fa0*/  I2F.RP R10, R7 ;  /* 0x00000007000a7306 */ /* 0x000e700000209400 */
[----:B0-----:R-:W3:Y:S08]  /*18fb0*/  MUFU.RCP R8, R8 ;  /* 0x0000000800087308 */ /* 0x001ef00000001000 */
[----:B-1----:R-:W-:Y:S01]  /*18fc0*/  MUFU.RCP R10, R10 ;  /* 0x0000000a000a7308 */ /* 0x002fe20000001000 */
[----:B---3--:R-:W-:-:S07]  /*18fd0*/  VIADD R2, R8, 0xffffffe ;  /* 0x0ffffffe08027836 */ /* 0x008fce0000000000 */
[----:B------:R0:W1:Y:S02]  /*18fe0*/  F2I.FTZ.U32.TRUNC.NTZ R3, R2 ;  /* 0x0000000200037305 */ /* 0x000064000021f000 */
[----:B0-----:R-:W-:Y:S02]  /*18ff0*/  IMAD.MOV.U32 R2, RZ, RZ, RZ ;  /* 0x000000ffff027224 */ /* 0x001fe400078e00ff */
[----:B-1----:R-:W-:-:S04]  /*19000*/  IMAD.MOV R9, RZ, RZ, -R3 ;  /* 0x000000ffff097224 */ /* 0x002fc800078e0a03 */
[----:B------:R-:W-:-:S04]  /*19010*/  IMAD R9, R9, R4, RZ ;  /* 0x0000000409097224 */ /* 0x000fc800078e02ff */
[----:B------:R-:W-:Y:S01]  /*19020*/  IMAD.HI.U32 R3, R3, R9, R2 ;  /* 0x0000000903037227 */ /* 0x000fe200078e0002 */
[----:B------:R-:W-:Y:S02]  /*19030*/  IABS R9, R5 ;  /* 0x0000000500097213 */ /* 0x000fe40000000000 */
[----:B------:R-:W-:-:S03]  /*19040*/  IABS R2, R0 ;  /* 0x0000000000027213 */ /* 0x000fc60000000000 */
[----:B------:R-:W-:-:S04]  /*19050*/  IMAD.HI.U32 R8, R3, R9, RZ ;  /* 0x0000000903087227 */ /* 0x000fc800078e00ff */
[----:B------:R-:W-:Y:S02]  /*19060*/  IMAD.MOV R2, RZ, RZ, -R2 ;  /* 0x000000ffff027224 */ /* 0x000fe400078e0a02 */
[----:B------:R-:W-:Y:S02]  /*19070*/  VIADD R3, R10, 0xffffffe ;  /* 0x0ffffffe0a037836 */ /* 0x000fe40000000000 */
[----:B------:R-:W-:-:S04]  /*19080*/  IMAD R9, R8, R2, R9 ;  /* 0x0000000208097224 */ /* 0x000fc800078e0209 */
[----:B------:R-:W0:Y:S01]  /*19090*/  F2I.FTZ.U32.TRUNC.NTZ R3, R3 ;  /* 0x0000000300037305 */ /* 0x000e22000021f000 */
[----:B------:R-:W-:-:S13]  /*190a0*/  ISETP.GT.U32.AND P1, PT, R4, R9, PT ;  /* 0x000000090400720c */ /* 0x000fda0003f24070 */
[----:B------:R-:W-:Y:S02]  /*190b0*/  @!P1 IMAD.IADD R9, R9, 0x1, -R4 ;  /* 0x0000000109099824 */ /* 0x000fe400078e0a04 */
[----:B0-----:R-:W-:Y:S02]  /*190c0*/  IMAD.MOV R2, RZ, RZ, -R3 ;  /* 0x000000ffff027224 */ /* 0x001fe400078e0a03 */
[----:B------:R-:W-:Y:S01]  /*190d0*/  @!P1 VIADD R8, R8, 0x1 ;  /* 0x0000000108089836 */ /* 0x000fe20000000000 */
[----:B------:R-:W-:Y:S01]  /*190e0*/  ISETP.GE.U32.AND P0, PT, R9, R4, PT ;  /* 0x000000040900720c */ /* 0x000fe20003f06070 */
[----:B------:R-:W-:Y:S01]  /*190f0*/  IMAD R9, R2, R7, RZ ;  /* 0x0000000702097224 */ /* 0x000fe200078e02ff */
[----:B------:R-:W-:Y:S01]  /*19100*/  ISETP.NE.AND P1, PT, R0, RZ, PT ;  /* 0x000000ff0000720c */ /* 0x000fe20003f25270 */
[----:B------:R-:W-:-:S04]  /*19110*/  IMAD.MOV.U32 R2, RZ, RZ, RZ ;  /* 0x000000ffff027224 */ /* 0x000fc800078e00ff */
[----:B------:R-:W-:Y:S01]  /*19120*/  IMAD.HI.U32 R4, R3, R9, R2 ;  /* 0x0000000903047227 */ /* 0x000fe200078e0002 */
[----:B------:R-:W-:-:S04]  /*19130*/  LOP3.LUT R2, R5, R0, RZ, 0x3c, !PT ;  /* 0x0000000005027212 */ /* 0x000fc800078e3cff */
[----:B------:R-:W-:Y:S01]  /*19140*/  ISETP.GE.AND P2, PT, R2, RZ, PT ;  /* 0x000000ff0200720c */ /* 0x000fe20003f46270 */
[----:B------:R-:W-:Y:S01]  /*19150*/  @P0 VIADD R8, R8, 0x1 ;  /* 0x0000000108080836 */ /* 0x000fe20000000000 */
[----:B------:R-:W-:-:S05]  /*19160*/  IABS R2, R6 ;  /* 0x0000000600027213 */ /* 0x000fca0000000000 */
[----:B------:R-:W-:-:S06]  /*19170*/  IMAD.MOV R2, RZ, RZ, -R2 ;  /* 0x000000ffff027224 */ /* 0x000fcc00078e0a02 */
[----:B------:R-:W-:Y:S01]  /*19180*/  @!P2 IMAD.MOV R8, RZ, RZ, -R8 ;  /* 0x000000ffff08a224 */ /* 0x000fe200078e0a08 */
[----:B------:R-:W-:-:S04]  /*19190*/  @!P1 LOP3.LUT R8, RZ, R0, RZ, 0x33, !PT ;  /* 0x00000000ff089212 */ /* 0x000fc800078e33ff */
[----:B------:R-:W-:-:S05]  /*191a0*/  IABS R3, R8 ;  /* 0x0000000800037213 */ /* 0x000fca0000000000 */
        /* <DEDUP_REMOVED lines=9> */
[----:B------:R-:W-:-:S04]  /*19240*/  IMAD.MOV R2, RZ, RZ, -R8 ;  /* 0x000000ffff027224 */ /* 0x000fc800078e0a08 */
[----:B------:R-:W-:Y:S02]  /*19250*/  IMAD R2, R0, R2, R5 ;  /* 0x0000000200027224 */ /* 0x000fe400078e0205 */
[----:B------:R-:W-:-:S06]  /*19260*/  @P0 VIADD R4, R4, 0x1 ;  /* 0x0000000104040836 */ /* 0x000fcc0000000000 */
[----:B------:R-:W-:Y:S01]  /*19270*/  @!P2 IMAD.MOV R4, RZ, RZ, -R4 ;  /* 0x000000ffff04a224 */ /* 0x000fe200078e0a04 */
[----:B------:R-:W-:-:S05]  /*19280*/  @!P1 LOP3.LUT R4, RZ, R6, RZ, 0x33, !PT ;  /* 0x00000006ff049212 */ /* 0x000fca00078e33ff */
[--C-:B------:R-:W-:Y:S02]  /*19290*/  IMAD.MOV R7, RZ, RZ, -R4.reuse ;  /* 0x000000ffff077224 */ /* 0x100fe400078e0a04 */
[C---:B------:R-:W-:Y:S02]  /*192a0*/  IMAD R3, R6.reuse, 0x1000000, R4 ;  /* 0x0100000006037824 */ /* 0x040fe400078e0204 */
[----:B------:R-:W-:-:S04]  /*192b0*/  IMAD R6, R6, R7, R8 ;  /* 0x0000000706067224 */ /* 0x000fc800078e0208 */
[----:B------:R-:W-:Y:S01]  /*192c0*/  IMAD R30, R6, 0x10000, R3 ;  /* 0x00010000061e7824 */ /* 0x000fe200078e0203 */
[----:B------:R-:W-:Y:S06]  /*192d0*/  BRA `(.L_x_1660) ;  /* 0x0000000000f87947 */ /* 0x000fec0003800000 */
.L_x_1659:
[----:B------:R-:W-:Y:S02]  /*192e0*/  ULDC.64 UR4, c[0x0][0xc90] ;  /* 0x0003240000047ab9 */ /* 0x000fe40000000a00 */
[----:B------:R-:W-:-:S06]  /*192f0*/  UIMAD.WIDE UR4, UR42, 0x4, UR4 ;  /* 0x000000042a0478a5 */ /* 0x000fcc000f8e0204 */
[----:B---3--:R-:W-:Y:S02]  /*19300*/  IMAD.U32 R2, RZ, RZ, UR4 ;  /* 0x00000004ff027e24 */ /* 0x008fe4000f8e00ff */
[----:B------:R-:W-:-:S05]  /*19310*/  IMAD.U32 R3, RZ, RZ, UR5 ;  /* 0x00000005ff037e24 */ /* 0x000fca000f8e00ff */
[----:B------:R0:W2:Y:S02]  /*19320*/  LDG.E R9, desc[UR36][R2.64] ;  /* 0x0000002402097981 */ /* 0x0000a4000c1e1900 */
[----:B0-----:R-:W-:Y:S02]  /*19330*/  IMAD.MOV.U32 R2, RZ, RZ, RZ ;  /* 0x000000ffff027224 */ /* 0x001fe400078e00ff */
[----:B--2---:R-:W-:-:S05]  /*19340*/  IMAD R6, R0, R9, RZ ;  /* 0x0000000900067224 */ /* 0x004fca00078e02ff */
[----:B------:R-:W-:-:S04]  /*19350*/  IABS R7, R6 ;  /* 0x0000000600077213 */ /* 0x000fc80000000000 */
[----:B------:R-:W0:Y:S08]  /*19360*/  I2F.RP R8, R7 ;  /* 0x0000000700087306 */ /* 0x000e300000209400 */
[----:B0-----:R-:W0:Y:S02]  /*19370*/  MUFU.RCP R8, R8 ;  /* 0x0000000800087308 */ /* 0x001e240000001000 */
[----:B0-----:R-:W-:-:S06]  /*19380*/  VIADD R10, R8, 0xffffffe ;  /* 0x0ffffffe080a7836 */ /* 0x001fcc0000000000 */
[----:B------:R-:W0:Y:S02]  /*19390*/  F2I.FTZ.U32.TRUNC.NTZ R3, R10 ;  /* 0x0000000a00037305 */ /* 0x000e24000021f000 */
[----:B0-----:R-:W-:-:S04]  /*193a0*/  IMAD.MOV R12, RZ, RZ, -R3 ;  /* 0x000000ffff0c7224 */ /* 0x001fc800078e0a03 */
[----:B------:R-:W-:-:S04]  /*193b0*/  IMAD R11, R12, R7, RZ ;  /* 0x000000070c0b7224 */ /* 0x000fc800078e02ff */
[----:B------:R-:W-:Y:S01]  /*193c0*/  IMAD.HI.U32 R2, R3, R11, R2 ;  /* 0x0000000b03027227 */ /* 0x000fe200078e0002 */
[----:B------:R-:W-:Y:S02]  /*193d0*/  IABS R11, R5 ;  /* 0x00000005000b7213 */ /* 0x000fe40000000000 */
[----:B------:R-:W-:-:S03]  /*193e0*/  IABS R3, R6 ;  /* 0x0000000600037213 */ /* 0x000fc60000000000 */
[----:B------:R-:W-:-:S04]  /*193f0*/  IMAD.HI.U32 R2, R2, R11, RZ ;  /* 0x0000000b02027227 */ /* 0x000fc800078e00ff */
[----:B------:R-:W-:-:S04]  /*19400*/  IMAD.MOV R3, RZ, RZ, -R3 ;  /* 0x000000ffff037224 */ /* 0x000fc800078e0a03 */
        /* <DEDUP_REMOVED lines=17> */
[-C--:B------:R-:W-:Y:S02]  /*19520*/  IABS R8, R4.reuse ;  /* 0x0000000400087213 */ /* 0x080fe40000000000 */
[----:B------:R-:W-:Y:S02]  /*19530*/  IABS R6, R4 ;  /* 0x0000000400067213 */ /* 0x000fe40000000000 */
[----:B------:R-:W0:Y:S08]  /*19540*/  I2F.RP R9, R8 ;  /* 0x0000000800097306 */ /* 0x000e300000209400 */
[----:B0-----:R-:W0:Y:S02]  /*19550*/  MUFU.RCP R9, R9 ;  /* 0x0000000900097308 */ /* 0x001e240000001000 */
[----:B0-----:R-:W-:Y:S01]  /*19560*/  VIADD R3, R9, 0xffffffe ;  /* 0x0ffffffe09037836 */ /* 0x001fe20000000000 */
[----:B------:R-:W-:-:S05]  /*19570*/  IABS R9, R5 ;  /* 0x0000000500097213 */ /* 0x000fca0000000000 */
        /* <DEDUP_REMOVED lines=12> */
[----:B------:R-:W-:Y:S02]  /*19640*/  LOP3.LUT R3, R5, R4, RZ, 0x3c, !PT ;  /* 0x0000000405037212 */ /* 0x000fe400078e3cff */
[----:B------:R-:W-:Y:S02]  /*19650*/  IADD3 R5, R7, 0x1000000, R5 ;  /* 0x0100000007057810 */ /* 0x000fe40007ffe005 */
[----:B------:R-:W-:-:S07]  /*19660*/  ISETP.GE.AND P2, PT, R3, RZ, PT ;  /* 0x000000ff0300720c */ /* 0x000fce0003f46270 */
[----:B------:R-:W-:-:S06]  /*19670*/  @P0 VIADD R2, R2, 0x1 ;  /* 0x0000000102020836 */ /* 0x000fcc0000000000 */
[----:B------:R-:W-:Y:S01]  /*19680*/  @!P2 IMAD.MOV R2, RZ, RZ, -R2 ;  /* 0x000000ffff02a224 */ /* 0x000fe200078e0a02 */
[----:B------:R-:W-:Y:S01]  /*19690*/  @!P1 LOP3.LUT R2, RZ, R4, RZ, 0x33, !PT ;  /* 0x00000004ff029212 */ /* 0x000fe200078e33ff */
[----:B------:R-:W-:-:S04]  /*196a0*/  IMAD.MOV R4, RZ, RZ, -R4 ;  /* 0x000000ffff047224 */ /* 0x000fc800078e0a04 */
[----:B------:R-:W-:-:S07]  /*196b0*/  IMAD R30, R2, R4, R5 ;  /* 0x00000004021e7224 */ /* 0x000fce00078e0205 */
.L_x_1660:
[----:B------:R-:W-:-:S05]  /*196c0*/  LOP3.LUT R29, RZ, R2, RZ, 0x33, !PT ;  /* 0x00000002ff1d7212 */ /* 0x000fca00078e33ff */
[----:B------:R-:W-:Y:S01]  /*196d0*/  IMAD.IADD R29, R0, 0x1, R29 ;  /* 0x00000001001d7824 */ /* 0x000fe200078e021d */
[----:B------:R-:W-:Y:S06]  /*196e0*/  BRA `(.L_x_1661) ;  /* 0x0000000000107947 */ /* 0x000fec0003800000 */
.L_x_1656:
[----:B------:R-:W-:Y:S01]  /*196f0*/  IMAD.MOV.U32 R28, RZ, RZ, R7 ;  /* 0x000000ffff1c7224 */ /* 0x000fe200078e0007 */
[----:B------:R-:W-:Y:S01]  /*19700*/  ULDC UR42, c[0x0][0xc3c] ;  /* 0x00030f00002a7ab9 */ /* 0x000fe20000000800 */
[----:B------:R-:W-:Y:S02]  /*19710*/  IMAD.MOV.U32 R29, RZ, RZ, RZ ;  /* 0x000000ffff1d7224 */ /* 0x000fe400078e00ff */
[----:B------:R-:W-:-:S07]  /*19720*/  IMAD.MOV.U32 R30, RZ, RZ, RZ ;  /* 0x000000ffff1e7224 */ /* 0x000fce00078e00ff */
.L_x_1661:
        /* <DEDUP_REMOVED lines=10> */
.L_x_1654:
[----:B------:R-:W-:Y:S02]  /*197d0*/  ULDC UR4, c[0x0][0xc3c] ;  /* 0x00030f0000047ab9 */ /* 0x000fe40000000800 */
[----:B------:R-:W-:-:S06]  /*197e0*/  UISETP.GE.AND UP0, UPT, UR42, UR4, UPT ;  /* 0x000000042a00728c */ /* 0x000fcc000bf06270 */
[----:B------:R-:W-:-:S13]  /*197f0*/  PLOP3.LUT P0, PT, PT, PT, UP0, 0x80, 0x0 ;  /* 0x000000000000781c */ /* 0x000fda0003f0f008 */
[----:B------:R-:W-:Y:S05]  /*19800*/  @!P0 BRA `(.L_x_1662) ;  /* 0xffffffa800488947 */ /* 0x000fea000383ffff */
.L_x_1580:
[----:B0-----:R-:W3:Y:S01]  /*19810*/  LDL.LU R0, [R1+0x4] ;  /* 0x0000040001007983 */ /* 0x001ee20000300800 */
[----:B------:R-:W-:Y:S01]  /*19820*/  BSSY B0, `(.L_x_1663) ;  /* 0x000000b000007945 */ /* 0x000fe20003800000 */
[----:B------:R-:W0:Y:S01]  /*19830*/  S2R R5, SR_CgaCtaId ;  /* 0x0000000000057919 */ /* 0x000e220000008800 */
[----:B---3--:R-:W-:-:S05]  /*19840*/  VIADD R0, R0, 0x1 ;  /* 0x0000000100007836 */ /* 0x008fca0000000000 */
[----:B-1----:R-:W-:-:S04]  /*19850*/  LEA.HI R2, R0, R0, RZ, 0x1 ;  /* 0x0000000000027211 */ /* 0x002fc800078f08ff */
[----:B--2---:R-:W-:Y:S02]  /*19860*/  LOP3.LUT R3, R2, 0xfffffffe, RZ, 0xc0, !PT ;  /* 0xfffffffe02037812 */ /* 0x004fe400078ec0ff */
[----:B------:R-:W-:-:S03]  /*19870*/  MOV R2, 0x400 ;  /* 0x0000040000027802 */ /* 0x000fc60000000f00 */
[----:B------:R-:W-:Y:S01]  /*19880*/  IMAD.IADD R0, R0, 0x1, -R3 ;  /* 0x0000000100007824 */ /* 0x000fe200078e0a03 */
[----:B0-----:R-:W-:-:S04]  /*19890*/  LEA R5, R5, R2, 0x18 ;  /* 0x0000000205057211 */ /* 0x001fc800078ec0ff */
[----:B------:R-:W-:-:S04]  /*198a0*/  SHF.L.U32 R0, R0, 0x1f, RZ ;  /* 0x0000001f00007819 */ /* 0x000fc800000006ff */
[----:B------:R-:W0:Y:S02]  /*198b0*/  SYNCS.PHASECHK.TRANS64.TRYWAIT P0, [R5+URZ+0x28420], R0 ;  /* 0x02842000050075a7 */ /* 0x000e24000800017f */
[----:B0-----:R-:W-:Y:S05]  /*198c0*/  @!P0 BRA `(.L_x_1664) ;  /* 0x0000002400fc8947 */ /* 0x001fea0003800000 */
.L_x_1749:
[----:B------:R-:W-:Y:S05]  /*198d0*/  BSYNC B0 ;  /* 0x0000000000007941 */ /* 0x000fea0003800000 */
.L_x_1663:
[----:B------:R-:W-:-:S03]  /*198e0*/  UMOV UR4, 0xffffffff ;  /* 0xffffffff00047882 */ /* 0x000fc60000000000 */
[----:B------:R-:W-:Y:S05]  /*198f0*/  BRA.DIV UR4, `(.L_x_1665) ;  /* 0x0000002a04047947 */ /* 0x000fea000b800000 */
[----:B0-----:R-:W0:Y:S02]  /*19900*/  S2R R0, SR_TID.X ;  /* 0x0000000000007919 */ /* 0x001e240000002100 */
[----:B0-----:R-:W-:-:S04]  /*19910*/  SHF.R.U32.HI R0, RZ, 0x5, R0 ;  /* 0x00000005ff007819 */ /* 0x001fc80000011600 */
[----:B------:R-:W-:-:S05]  /*19920*/  LOP3.LUT R0, R0, 0x3, RZ, 0xc0, !PT ;  /* 0x0000000300007812 */ /* 0x000fca00078ec0ff */
[----:B------:R0:W1:Y:S02]  /*19930*/  SHFL.IDX PT, R14, R0, RZ, 0x1f ;  /* 0x00001fff000e7589 */ /* 0x00006400000e0000 */
.L_x_1752:
[----:B-1----:R-:W-:Y:S01]  /*19940*/  ISETP.NE.AND P0, PT, R14, RZ, PT ;  /* 0x000000ff0e00720c */ /* 0x002fe20003f05270 */
[----:B------:R-:W-:-:S12]  /*19950*/  BSSY B0, `(.L_x_1666) ;  /* 0x000002e000007945 */ /* 0x000fd80003800000 */
[----:B------:R-:W-:Y:S05]  /*19960*/  @P0 BRA `(.L_x_1667) ;  /* 0x0000000000b00947 */ /* 0x000fea0003800000 */
[----:B------:R-:W-:-:S03]  /*19970*/  UMOV UR4, 0xffffffff ;  /* 0xffffffff00047882 */ /* 0x000fc60000000000 */
[----:B------:R-:W-:Y:S05]  /*19980*/  BRA.DIV UR4, `(.L_x_1668) ;  /* 0x0000002a04147947 */ /* 0x000fea000b800000 */
[----:B------:R-:W-:-:S13]  /*19990*/  ELECT P6, URZ, PT ;  /* 0x00000000003f782f */ /* 0x000fda00038c0000 */
.L_x_1755:
        /* <DEDUP_REMOVED lines=8> */
.L_x_1669:
[----:B------:R-:W-:Y:S01]  /*19a20*/  IMAD R3, R19, 0x8, R5 ;  /* 0x0000000813037824 */ /* 0x000fe200078e0205 */
[----:B------:R-:W-:Y:S01]  /*19a30*/  SHF.L.U32 R2, R23, 0x1f, RZ ;  /* 0x0000001f17027819 */ /* 0x000fe200000006ff */
[----:B------:R-:W-:-:S03]  /*19a40*/  VIADD R19, R19, 0x1 ;  /* 0x0000000113137836 */ /* 0x000fc60000000000 */
[----:B------:R-:W0:Y:S02]  /*19a50*/  SYNCS.PHASECHK.TRANS64.TRYWAIT P1, [R3+URZ+0x28440], R2 ;  /* 0x02844002030075a7 */ /* 0x000e24000802017f */
[----:B------:R-:W-:-:S04]  /*19a60*/  ISETP.NE.AND P2, PT, R19, 0x2, PT ;  /* 0x000000021300780c */ /* 0x000fc80003f45270 */
[----:B------:R-:W-:Y:S01]  /*19a70*/  SEL R0, RZ, 0x1, P2 ;  /* 0x00000001ff007807 */ /* 0x000fe20001000000 */
[----:B0-----:R-:W-:Y:S08]  /*19a80*/  @!P1 BRA `(.L_x_1670) ;  /* 0x0000002400f49947 */ /* 0x001ff00003800000 */
.L_x_1756:
[----:B------:R-:W-:Y:S02]  /*19a90*/  SEL R19, R19, RZ, P2 ;  /* 0x000000ff13137207 */ /* 0x000fe40001000000 */
[----:B------:R-:W-:Y:S01]  /*19aa0*/  LOP3.LUT R0, R23, R0, RZ, 0x3c, !PT ;  /* 0x0000000017007212 */ /* 0x000fe200078e3cff */
[----:B------:R-:W-:Y:S06]  /*19ab0*/  @!P0 BRA `(.L_x_1671) ;  /* 0x0000000000048947 */ /* 0x000fec0003800000 */
[----:B------:R-:W-:Y:S01]  /*19ac0*/  BPT.TRAP 0x1 ;  /* 0x000000040000795c */ /* 0x000fe20000300000 */
.L_x_1671:
[----:B------:R-:W-:Y:S01]  /*19ad0*/  IMAD R19, R19, 0x8, R5 ;  /* 0x0000000813137824 */ /* 0x000fe200078e0205 */
[----:B------:R-:W-:-:S04]  /*19ae0*/  SHF.L.U32 R0, R0, 0x1f, RZ ;  /* 0x0000001f00007819 */ /* 0x000fc800000006ff */
[----:B------:R-:W1:Y:S02]  /*19af0*/  SYNCS.PHASECHK.TRANS64.TRYWAIT P1, [R19+URZ+0x28440], R0 ;  /* 0x02844000130075a7 */ /* 0x000e64000802017f */
[----:B-1----:R-:W-:Y:S05]  /*19b00*/  @!P1 BRA `(.L_x_1672) ;  /* 0x0000002400e89947 */ /* 0x002fea0003800000 */
.L_x_1757:
[----:B------:R-:W-:Y:S05]  /*19b10*/  @!P0 BRA `(.L_x_1673) ;  /* 0x0000000000048947 */ /* 0x000fea0003800000 */
[----:B------:R-:W-:Y:S01]  /*19b20*/  BPT.TRAP 0x1 ;  /* 0x000000040000795c */ /* 0x000fe20000300000 */
.L_x_1673:
[----:B------:R-:W2:Y:S02]  /*19b30*/  SYNCS.PHASECHK.TRANS64.TRYWAIT P1, [R3+URZ+0x28460], R2 ;  /* 0x02846002030075a7 */ /* 0x000ea4000802017f */
[----:B--2---:R-:W-:Y:S05]  /*19b40*/  @!P1 BRA `(.L_x_1674) ;  /* 0x0000002400ec9947 */ /* 0x004fea0003800000 */
.L_x_1758:
[----:B------:R-:W-:Y:S05]  /*19b50*/  @!P0 BRA `(.L_x_1675) ;  /* 0x0000000000048947 */ /* 0x000fea0003800000 */
[----:B------:R-:W-:Y:S01]  /*19b60*/  BPT.TRAP 0x1 ;  /* 0x000000040000795c */ /* 0x000fe20000300000 */
.L_x_1675:
[----:B------:R-:W3:Y:S02]  /*19b70*/  SYNCS.PHASECHK.TRANS64.TRYWAIT P1, [R19+URZ+0x28460], R0 ;  /* 0x02846000130075a7 */ /* 0x000ee4000802017f */
[----:B---3--:R-:W-:Y:S05]  /*19b80*/  @!P1 BRA `(.L_x_1676) ;  /* 0x0000002400f09947 */ /* 0x008fea0003800000 */
.L_x_1759:
[----:B------:R-:W-:Y:S05]  /*19b90*/  @!P0 BRA `(.L_x_1677) ;  /* 0x0000000000048947 */ /* 0x000fea0003800000 */
[----:B------:R-:W-:Y:S01]  /*19ba0*/  BPT.TRAP 0x1 ;  /* 0x000000040000795c */ /* 0x000fe20000300000 */
.L_x_1677:
[----:B------:R-:W4:Y:S02]  /*19bb0*/  SYNCS.PHASECHK.TRANS64.TRYWAIT P1, [R3+URZ+0x28480], R2 ;  /* 0x02848002030075a7 */ /* 0x000f24000802017f */
[----:B----4-:R-:W-:Y:S05]  /*19bc0*/  @!P1 BRA `(.L_x_1678) ;  /* 0x0000002400f49947 */ /* 0x010fea0003800000 */
.L_x_1760:
[----:B------:R-:W-:Y:S05]  /*19bd0*/  @!P0 BRA `(.L_x_1679) ;  /* 0x0000000000048947 */ /* 0x000fea0003800000 */
[----:B------:R-:W-:Y:S01]  /*19be0*/  BPT.TRAP 0x1 ;  /* 0x000000040000795c */ /* 0x000fe20000300000 */
.L_x_1679:
[----:B------:R0:W0:Y:S02]  /*19bf0*/  SYNCS.PHASECHK.TRANS64.TRYWAIT P0, [R19+URZ+0x28480], R0 ;  /* 0x02848000130075a7 */ /* 0x000024000800017f */
[----:B0-----:R-:W-:Y:S05]  /*19c00*/  @!P0 NANOSLEEP.SYNCS 0x989680 ;  /* 0x009896800000895d */ /* 0x001fea0003900000 */
[----:B------:R-:W0:Y:S02]  /*19c10*/  @!P0 SYNCS.PHASECHK.TRANS64 P0, [R19+URZ+0x28480], R0 ;  /* 0x02848000130085a7 */ /* 0x000e24000800007f */
[----:B0-----:R-:W-:Y:S05]  /*19c20*/  @!P0 BRA `(.L_x_1679) ;  /* 0xfffffffc00f08947 */ /* 0x001fea000383ffff */
.L_x_1667:
[----:B------:R-:W-:Y:S05]  /*19c30*/  BSYNC B0 ;  /* 0x0000000000007941 */ /* 0x000fea0003800000 */
.L_x_1666:
[----:B------:R-:W-:Y:S05]  /*19c40*/  EXIT ;  /* 0x000000000000794d */ /* 0x000fea0003800000 */
.L_x_1472:
[----:B0-----:R-:W-:-:S04]  /*19c50*/  IMAD.U32 R4, RZ, RZ, UR43 ;  /* 0x0000002bff047e24 */ /* 0x001fc8000f8e00ff */
[----:B------:R0:W1:Y:S03]  /*19c60*/  SYNCS.PHASECHK.TRANS64.TRYWAIT P0, [R4+URZ+0x28400], R7 ;  /* 0x02840007040075a7 */ /* 0x000066000800017f */
[----:B-1----:R-:W-:Y:S05]  /*19c70*/  @!P0 NANOSLEEP.SYNCS 0x989680 ;  /* 0x009896800000895d */ /* 0x002fea0003900000 */
[----:B------:R-:W1:Y:S02]  /*19c80*/  @!P0 SYNCS.PHASECHK.TRANS64 P0, [R4+URZ+0x28400], R7 ;  /* 0x02840007040085a7 */ /* 0x000e64000800007f */
[----:B-1----:R-:W-:Y:S05]  /*19c90*/  @!P0 BRA `(.L_x_1472) ;  /* 0xfffffffc00ec8947 */ /* 0x002fea000383ffff */
[----:B------:R-:W-:Y:S05]  /*19ca0*/  BRA `(.L_x_1680) ;  /* 0xfffffe88009c7947 */ /* 0x000fea000383ffff */
.L_x_1476:
[----:B-1----:R-:W-:-:S04]  /*19cb0*/  IMAD.U32 R4, RZ, RZ, UR45 ;  /* 0x0000002dff047e24 */ /* 0x002fc8000f8e00ff */
[----:B------:R1:W2:Y:S03]  /*19cc0*/  SYNCS.PHASECHK.TRANS64.TRYWAIT P0, [R4+URZ+0x28430], R7 ;  /* 0x02843007040075a7 */ /* 0x0002a6000800017f */
[----:B--2---:R-:W-:Y:S05]  /*19cd0*/  @!P0 NANOSLEEP.SYNCS 0x989680 ;  /* 0x009896800000895d */ /* 0x004fea0003900000 */
[----:B------:R-:W2:Y:S02]  /*19ce0*/  @!P0 SYNCS.PHASECHK.TRANS64 P0, [R4+URZ+0x28430], R7 ;  /* 0x02843007040085a7 */ /* 0x000ea4000800007f */
[----:B--2---:R-:W-:Y:S05]  /*19cf0*/  @!P0 BRA `(.L_x_1476) ;  /* 0xfffffffc00ec8947 */ /* 0x004fea000383ffff */
[----:B------:R-:W-:Y:S05]  /*19d00*/  BRA `(.L_x_1475) ;  /* 0xfffffe8800cc7947 */ /* 0x000fea000383ffff */
.L_x_1489:
[----:B0-----:R-:W-:-:S04]  /*19d10*/  IMAD.U32 R8, RZ, RZ, UR45 ;  /* 0x0000002dff087e24 */ /* 0x001fc8000f8e00ff */
[----:B------:R0:W1:Y:S03]  /*19d20*/  SYNCS.PHASECHK.TRANS64.TRYWAIT P0, [R8+URZ+0x28450], R7 ;  /* 0x02845007080075a7 */ /* 0x000066000800017f */
[----:B-1----:R-:W-:Y:S05]  /*19d30*/  @!P0 NANOSLEEP.SYNCS 0x989680 ;  /* 0x009896800000895d */ /* 0x002fea0003900000 */
[----:B------:R-:W1:Y:S02]  /*19d40*/  @!P0 SYNCS.PHASECHK.TRANS64 P0, [R8+URZ+0x28450], R7 ;  /* 0x02845007080085a7 */ /* 0x000e64000800007f */
[----:B-1----:R-:W-:Y:S05]  /*19d50*/  @!P0 BRA `(.L_x_1489) ;  /* 0xfffffffc00ec8947 */ /* 0x002fea000383ffff */
[----:B------:R-:W-:Y:S05]  /*19d60*/  BRA `(.L_x_1488) ;  /* 0xfffffea800c07947 */ /* 0x000fea000383ffff */
.L_x_1498:
[----:B-1----:R-:W-:-:S04]  /*19d70*/  IMAD.U32 R5, RZ, RZ, UR45 ;  /* 0x0000002dff057e24 */ /* 0x002fc8000f8e00ff */
[----:B------:R1:W2:Y:S03]  /*19d80*/  SYNCS.PHASECHK.TRANS64.TRYWAIT P0, [R5+URZ+0x28430], R8 ;  /* 0x02843008050075a7 */ /* 0x0002a6000800017f */
[----:B--2---:R-:W-:Y:S05]  /*19d90*/  @!P0 NANOSLEEP.SYNCS 0x989680 ;  /* 0x009896800000895d */ /* 0x004fea0003900000 */
[----:B------:R-:W2:Y:S02]  /*19da0*/  @!P0 SYNCS.PHASECHK.TRANS64 P0, [R5+URZ+0x28430], R8 ;  /* 0x02843008050085a7 */ /* 0x000ea4000800007f */
[----:B--2---:R-:W-:Y:S05]  /*19db0*/  @!P0 BRA `(.L_x_1498) ;  /* 0xfffffffc00ec8947 */ /* 0x004fea000383ffff */
[----:B------:R-:W-:Y:S05]  /*19dc0*/  BRA `(.L_x_1497) ;  /* 0xfffffeb0000c7947 */ /* 0x000fea000383ffff */
.L_x_1511:
[----:B0-----:R-:W-:-:S04]  /*19dd0*/  IMAD.U32 R7, RZ, RZ, UR45 ;  /* 0x0000002dff077e24 */ /* 0x001fc8000f8e00ff */
[----:B------:R0:W1:Y:S03]  /*19de0*/  SYNCS.PHASECHK.TRANS64.TRYWAIT P0, [R7+URZ+0x28450], R8 ;  /* 0x02845008070075a7 */ /* 0x000066000800017f */
[----:B-1----:R-:W-:Y:S05]  /*19df0*/  @!P0 NANOSLEEP.SYNCS 0x989680 ;  /* 0x009896800000895d */ /* 0x002fea0003900000 */
[----:B------:R-:W1:Y:S02]  /*19e00*/  @!P0 SYNCS.PHASECHK.TRANS64 P0, [R7+URZ+0x28450], R8 ;  /* 0x02845008070085a7 */ /* 0x000e64000800007f */
[----:B-1----:R-:W-:Y:S05]  /*19e10*/  @!P0 BRA `(.L_x_1511) ;  /* 0xfffffffc00ec8947 */ /* 0x002fea000383ffff */
[----:B------:R-:W-:Y:S05]  /*19e20*/  BRA `(.L_x_1510) ;  /* 0xfffffed400ec7947 */ /* 0x000fea000383ffff */
.L_x_1521:
[----:B-1----:R-:W-:-:S04]  /*19e30*/  IMAD.U32 R5, RZ, RZ, UR43 ;  /* 0x0000002bff057e24 */ /* 0x002fc8000f8e00ff */
[----:B------:R1:W2:Y:S03]  /*19e40*/  SYNCS.PHASECHK.TRANS64.TRYWAIT P0, [R5+URZ+0x28430], R6 ;  /* 0x02843006050075a7 */ /* 0x0002a6000800017f */
[----:B--2---:R-:W-:Y:S05]  /*19e50*/  @!P0 NANOSLEEP.SYNCS 0x989680 ;  /* 0x009896800000895d */ /* 0x004fea0003900000 */
[----:B------:R-:W2:Y:S02]  /*19e60*/  @!P0 SYNCS.PHASECHK.TRANS64 P0, [R5+URZ+0x28430], R6 ;  /* 0x02843006050085a7 */ /* 0x000ea4000800007f */
[----:B--2---:R-:W-:Y:S05]  /*19e70*/  @!P0 BRA `(.L_x_1521) ;  /* 0xfffffffc00ec8947 */ /* 0x004fea000383ffff */
[----:B------:R-:W-:Y:S05]  /*19e80*/  BRA `(.L_x_1520) ;  /* 0xfffffedc00487947 */ /* 0x000fea000383ffff */
.L_x_1526:
[----:B--2---:R-:W-:-:S04]  /*19e90*/  IMAD.U32 R11, RZ, RZ, UR43 ;  /* 0x0000002bff0b7e24 */ /* 0x004fc8000f8e00ff */
[----:B------:R2:W3:Y:S03]  /*19ea0*/  SYNCS.PHASECHK.TRANS64.TRYWAIT P0, [R11+URZ+0x28450], R6 ;  /* 0x028450060b0075a7 */ /* 0x0004e6000800017f */
[----:B---3--:R-:W-:Y:S05]  /*19eb0*/  @!P0 NANOSLEEP.SYNCS 0x989680 ;  /* 0x009896800000895d */ /* 0x008fea0003900000 */
[----:B------:R-:W3:Y:S02]  /*19ec0*/  @!P0 SYNCS.PHASECHK.TRANS64 P0, [R11+URZ+0x28450], R6 ;  /* 0x028450060b0085a7 */ /* 0x000ee4000800007f */
[----:B---3--:R-:W-:Y:S05]  /*19ed0*/  @!P0 BRA `(.L_x_1526) ;  /* 0xfffffffc00ec8947 */ /* 0x008fea000383ffff */
[----:B------:R-:W-:Y:S05]  /*19ee0*/  BRA `(.L_x_1525) ;  /* 0xfffffef400b47947 */ /* 0x000fea000383ffff */
.L_x_1533:
[----:B-1----:R-:W-:-:S04]  /*19ef0*/  IMAD.U32 R5, RZ, RZ, UR44 ;  /* 0x0000002cff057e24 */ /* 0x002fc8000f8e00ff */
[----:B------:R1:W2:Y:S03]  /*19f00*/  SYNCS.PHASECHK.TRANS64.TRYWAIT P0, [R5+URZ+0x28430], R8 ;  /* 0x02843008050075a7 */ /* 0x0002a6000800017f */
[----:B--2---:R-:W-:Y:S05]  /*19f10*/  @!P0 NANOSLEEP.SYNCS 0x989680 ;  /* 0x009896800000895d */ /* 0x004fea0003900000 */
[----:B------:R-:W2:Y:S02]  /*19f20*/  @!P0 SYNCS.PHASECHK.TRANS64 P0, [R5+URZ+0x28430], R8 ;  /* 0x02843008050085a7 */ /* 0x000ea4000800007f */
[----:B--2---:R-:W-:Y:S05]  /*19f30*/  @!P0 BRA `(.L_x_1533) ;  /* 0xfffffffc00ec8947 */ /* 0x004fea000383ffff */
[----:B------:R-:W-:Y:S05]  /*19f40*/  BRA `(.L_x_1532) ;  /* 0xfffffef800707947 */ /* 0x000fea000383ffff */
.L_x_1546:
[----:B0-----:R-:W-:-:S04]  /*19f50*/  IMAD.U32 R7, RZ, RZ, UR44 ;  /* 0x0000002cff077e24 */ /* 0x001fc8000f8e00ff */
[----:B------:R0:W1:Y:S03]  /*19f60*/  SYNCS.PHASECHK.TRANS64.TRYWAIT P0, [R7+URZ+0x28450], R8 ;  /* 0x02845008070075a7 */ /* 0x000066000800017f */
[----:B-1----:R-:W-:Y:S05]  /*19f70*/  @!P0 NANOSLEEP.SYNCS 0x989680 ;  /* 0x009896800000895d */ /* 0x002fea0003900000 */
[----:B------:R-:W1:Y:S02]  /*19f80*/  @!P0 SYNCS.PHASECHK.TRANS64 P0, [R7+URZ+0x28450], R8 ;  /* 0x02845008070085a7 */ /* 0x000e64000800007f */
[----:B-1----:R-:W-:Y:S05]  /*19f90*/  @!P0 BRA `(.L_x_1546) ;  /* 0xfffffffc00ec8947 */ /* 0x002fea000383ffff */
[----:B------:R-:W-:Y:S05]  /*19fa0*/  BRA `(.L_x_1545) ;  /* 0xffffff20004c7947 */ /* 0x000fea000383ffff */
.L_x_1602:
[----:B------:R-:W0:Y:S01]  /*19fb0*/  S2R R18, SR_TID.X ;  /* 0x0000000000127919 */ /* 0x000e220000002100 */
[----:B------:R-:W-:Y:S02]  /*19fc0*/  IMAD.MOV.U32 R12, RZ, RZ, RZ ;  /* 0x000000ffff0c7224 */ /* 0x000fe400078e00ff */
[----:B------:R-:W-:Y:S02]  /*19fd0*/  IMAD.MOV.U32 R11, RZ, RZ, 0x1f ;  /* 0x0000001fff0b7424 */ /* 0x000fe400078e00ff */
[----:B------:R-:W-:Y:S01]  /*19fe0*/  IMAD.MOV.U32 R15, RZ, RZ, -0x1 ;  /* 0xffffffffff0f7424 */ /* 0x000fe200078e00ff */
[----:B0-----:R-:W-:-:S04]  /*19ff0*/  SHF.R.U32.HI R18, RZ, 0x5, R18 ;  /* 0x00000005ff127819 */ /* 0x001fc80000011612 */
[----:B------:R-:W-:-:S05]  /*1a000*/  LOP3.LUT R18, R18, 0x3, RZ, 0xc0, !PT ;  /* 0x0000000312127812 */ /* 0x000fca00078ec0ff */
[----:B------:R-:W-:-:S07]  /*1a010*/  IMAD.MOV.U32 R13, RZ, RZ, R18 ;  /* 0x000000ffff0d7224 */ /* 0x000fce00078e0012 */
[----:B-----5:R-:W-:Y:S05]  /*1a020*/  WARPSYNC.COLLECTIVE R15, `(.L_x_1681) ;  /* 0x000000000f087348 */ /* 0x020fea0003c00000 */
[----:B------:R0:W1:Y:S02]  /*1a030*/  SHFL.IDX P6, R14, R13, R12, R11 ;  /* 0x0000000c0d0e7389 */ /* 0x00006400000c000b */
[----:B01---5:R-:W-:Y:S01]  /*1a040*/  ENDCOLLECTIVE ;  /* 0x000000000000791b */ /* 0x023fe20003800000 */
.L_x_1681:
[----:B------:R-:W-:Y:S05]  /*1a050*/  BRA `(.L_x_1682) ;  /* 0xffffffb400fc7947 */ /* 0x000fea000383ffff */
.L_x_1605:
[----:B0-----:R0:W1:Y:S02]  /*1a060*/  SYNCS.PHASECHK.TRANS64.TRYWAIT P0, [R0+URZ+0x28480], R21 ;  /* 0x02848015000075a7 */ /* 0x001064000800017f */
[----:B-1----:R-:W-:Y:S05]  /*1a070*/  @!P0 NANOSLEEP.SYNCS 0x989680 ;  /* 0x009896800000895d */ /* 0x002fea0003900000 */
[----:B------:R-:W1:Y:S02]  /*1a080*/  @!P0 SYNCS.PHASECHK.TRANS64 P0, [R0+URZ+0x28480], R21 ;  /* 0x02848015000085a7 */ /* 0x000e64000800007f */
[----:B-1----:R-:W-:Y:S05]  /*1a090*/  @!P0 BRA `(.L_x_1605) ;  /* 0xfffffffc00f08947 */ /* 0x002fea000383ffff */
[----:B------:R-:W-:Y:S05]  /*1a0a0*/  BRA `(.L_x_1683) ;  /* 0xffffffb8000c7947 */ /* 0x000fea000383ffff */
.L_x_1606:
        /* <DEDUP_REMOVED lines=8> */
.L_x_1685:
[----:B------:R-:W-:Y:S05]  /*1a130*/  BSYNC B0 ;  /* 0x0000000000007941 */ /* 0x000fea0003800000 */
.L_x_1684:
[----:B------:R-:W-:Y:S01]  /*1a140*/  IMAD.MOV.U32 R13, RZ, RZ, R7 ;  /* 0x000000ffff0d7224 */ /* 0x000fe200078e0007 */
[C---:B------:R-:W-:Y:S01]  /*1a150*/  ISETP.GE.AND P2, PT, R32.reuse, R31, PT ;  /* 0x0000001f2000720c */ /* 0x040fe20003f46270 */
[----:B------:R-:W-:Y:S01]  /*1a160*/  IMAD.MOV.U32 R12, RZ, RZ, RZ ;  /* 0x000000ffff0c7224 */ /* 0x000fe200078e00ff */
[----:B------:R-:W-:Y:S01]  /*1a170*/  LOP3.LUT R30, R32, 0x80, RZ, 0xfc, !PT ;  /* 0x00000080201e7812 */ /* 0x000fe200078efcff */
[----:B------:R-:W-:Y:S01]  /*1a180*/  IMAD.MOV.U32 R11, RZ, RZ, 0x181f ;  /* 0x0000181fff0b7424 */ /* 0x000fe200078e00ff */
[C---:B------:R-:W-:Y:S01]  /*1a190*/  ISETP.LT.OR P1, PT, R8.reuse, 0x1, P2 ;  /* 0x000000010800780c */ /* 0x040fe20001721670 */
[----:B------:R-:W-:Y:S01]  /*1a1a0*/  IMAD.MOV.U32 R15, RZ, RZ, -0x1 ;  /* 0xffffffffff0f7424 */ /* 0x000fe200078e00ff */
[C---:B------:R-:W-:Y:S01]  /*1a1b0*/  ISETP.GE.AND P3, PT, R8.reuse, 0x11, PT ;  /* 0x000000110800780c */ /* 0x040fe20003f66270 */
[----:B------:R-:W-:Y:S01]  /*1a1c0*/  IMAD.MOV.U32 R3, RZ, RZ, R14 ;  /* 0x000000ffff037224 */ /* 0x000fe200078e000e */
[----:B------:R-:W-:Y:S01]  /*1a1d0*/  ISETP.GE.AND P5, PT, R8, 0x31, PT ;  /* 0x000000310800780c */ /* 0x000fe20003fa6270 */
[----:B------:R-:W-:-:S12]  /*1a1e0*/  IMAD.IADD R4, R17, 0x1, R4 ;  /* 0x0000000111047824 */ /* 0x000fd800078e0204 */
[----:B------:R-:W-:Y:S05]  /*1a1f0*/  WARPSYNC.COLLECTIVE R15, `(.L_x_1686) ;  /* 0x000000000f087348 */ /* 0x000fea0003c00000 */
[----:B------:R0:W1:Y:S02]  /*1a200*/  SHFL.IDX P6, R14, R13, R12, R11 ;  /* 0x0000000c0d0e7389 */ /* 0x00006400000c000b */
[----:B01----:R-:W-:Y:S01]  /*1a210*/  ENDCOLLECTIVE ;  /* 0x000000000000791b */ /* 0x003fe20003800000 */
.L_x_1686:
[----:B------:R-:W-:Y:S02]  /*1a220*/  IMAD.MOV.U32 R13, RZ, RZ, R9 ;  /* 0x000000ffff0d7224 */ /* 0x000fe400078e0009 */
[----:B------:R-:W-:Y:S02]  /*1a230*/  IMAD.MOV.U32 R12, RZ, RZ, 0x1 ;  /* 0x00000001ff0c7424 */ /* 0x000fe400078e00ff */
[----:B------:R-:W-:-:S07]  /*1a240*/  IMAD.MOV.U32 R2, RZ, RZ, R14 ;  /* 0x000000ffff027224 */ /* 0x000fce00078e000e */
[----:B------:R-:W-:Y:S05]  /*1a250*/  WARPSYNC.COLLECTIVE R15, `(.L_x_1687) ;  /* 0x000000000f087348 */ /* 0x000fea0003c00000 */
[----:B------:R0:W1:Y:S02]  /*1a260*/  SHFL.IDX P6, R14, R13, R12, R11 ;  /* 0x0000000c0d0e7389 */ /* 0x00006400000c000b */
[----:B01----:R-:W-:Y:S01]  /*1a270*/  ENDCOLLECTIVE ;  /* 0x000000000000791b */ /* 0x003fe20003800000 */
.L_x_1687:
        /* <DEDUP_REMOVED lines=14> */
.L_x_1688:
[----:B------:R-:W-:Y:S02]  /*1a360*/  IMAD.MOV.U32 R13, RZ, RZ, R9 ;  /* 0x000000ffff0d7224 */ /* 0x000fe400078e0009 */
[----:B------:R-:W-:Y:S02]  /*1a370*/  IMAD.MOV.U32 R12, RZ, RZ, 0x2 ;  /* 0x00000002ff0c7424 */ /* 0x000fe400078e00ff */
[----:B------:R-:W-:-:S07]  /*1a380*/  IMAD.MOV.U32 R2, RZ, RZ, R14 ;  /* 0x000000ffff027224 */ /* 0x000fce00078e000e */
[----:B------:R-:W-:Y:S05]  /*1a390*/  WARPSYNC.COLLECTIVE R15, `(.L_x_1689) ;  /* 0x000000000f087348 */ /* 0x000fea0003c00000 */
[----:B------:R0:W1:Y:S02]  /*1a3a0*/  SHFL.IDX P6, R14, R13, R12, R11 ;  /* 0x0000000c0d0e7389 */ /* 0x00006400000c000b */
[----:B01----:R-:W-:Y:S01]  /*1a3b0*/  ENDCOLLECTIVE ;  /* 0x000000000000791b */ /* 0x003fe20003800000 */
.L_x_1689:
        /* <DEDUP_REMOVED lines=14> */
.L_x_1690:
[----:B------:R-:W-:Y:S02]  /*1a4a0*/  IMAD.MOV.U32 R13, RZ, RZ, R9 ;  /* 0x000000ffff0d7224 */ /* 0x000fe400078e0009 */
[----:B------:R-:W-:Y:S02]  /*1a4b0*/  IMAD.MOV.U32 R12, RZ, RZ, 0x3 ;  /* 0x00000003ff0c7424 */ /* 0x000fe400078e00ff */
[----:B------:R-:W-:-:S07]  /*1a4c0*/  IMAD.MOV.U32 R2, RZ, RZ, R14 ;  /* 0x000000ffff027224 */ /* 0x000fce00078e000e */
[----:B------:R-:W-:Y:S05]  /*1a4d0*/  WARPSYNC.COLLECTIVE R15, `(.L_x_1691) ;  /* 0x000000000f087348 */ /* 0x000fea0003c00000 */
[----:B------:R0:W1:Y:S02]  /*1a4e0*/  SHFL.IDX P6, R14, R13, R12, R11 ;  /* 0x0000000c0d0e7389 */ /* 0x00006400000c000b */
[----:B01----:R-:W-:Y:S01]  /*1a4f0*/  ENDCOLLECTIVE ;  /* 0x000000000000791b */ /* 0x003fe20003800000 */
.L_x_1691:
        /* <DEDUP_REMOVED lines=13> */
.L_x_1692:
[----:B------:R-:W-:Y:S01]  /*1a5d0*/  @!PT LDS RZ, [RZ] ;  /* 0x00000000fffff984 */ /* 0x000fe20000000800 */
[----:B------:R-:W-:Y:S01]  /*1a5e0*/  @!PT LDS RZ, [RZ] ;  /* 0x00000000fffff984 */ /* 0x000fe20000000800 */
[----:B------:R-:W-:Y:S01]  /*1a5f0*/  @!PT LDS RZ, [RZ] ;  /* 0x00000000fffff984 */ /* 0x000fe20000000800 */
[----:B------:R0:W-:Y:S01]  /*1a600*/  LDGSTS.E.BYPASS.LTC128B.128 [R4+0x13000], desc[UR36][R2.64+0x80], !P1 ;  /* 0x1300008002047fae */ /* 0x0001e2000c901d64 */
[----:B------:R-:W-:Y:S01]  /*1a610*/  ISETP.GE.AND P1, PT, R8, 0x21, PT ;  /* 0x000000210800780c */ /* 0x000fe20003f26270 */
[----:B0-----:R-:W-:Y:S01]  /*1a620*/  IMAD.MOV.U32 R2, RZ, RZ, R14 ;  /* 0x000000ffff027224 */ /* 0x001fe200078e000e */
[----:B------:R-:W-:Y:S11]  /*1a630*/  BRA `(.L_x_1693) ;  /* 0xffffffb400987947 */ /* 0x000ff6000383ffff */
.L_x_1611:
[----:B----4-:R4:W0:Y:S02]  /*1a640*/  SYNCS.PHASECHK.TRANS64.TRYWAIT P0, [R0+URZ+0x28440], R21 ;  /* 0x02844015000075a7 */ /* 0x010824000800017f */
[----:B0-----:R-:W-:Y:S05]  /*1a650*/  @!P0 NANOSLEEP.SYNCS 0x989680 ;  /* 0x009896800000895d */ /* 0x001fea0003900000 */
[----:B------:R-:W0:Y:S02]  /*1a660*/  @!P0 SYNCS.PHASECHK.TRANS64 P0, [R0+URZ+0x28440], R21 ;  /* 0x02844015000085a7 */ /* 0x000e24000800007f */
[----:B0-----:R-:W-:Y:S05]  /*1a670*/  @!P0 BRA `(.L_x_1611) ;  /* 0xfffffffc00f08947 */ /* 0x001fea000383ffff */
[----:B------:R-:W-:Y:S05]  /*1a680*/  BRA `(.L_x_1694) ;  /* 0xffffffb400f07947 */ /* 0x000fea000383ffff */
.L_x_1612:
[----:B------:R-:W-:Y:S01]  /*1a690*/  BSSY B0, `(.L_x_1695) ;  /* 0x0000008000007945 */ /* 0x000fe20003800000 */
[----:B------:R-:W-:Y:S02]  /*1a6a0*/  IMAD.MOV.U32 R13, RZ, RZ, R6 ;  /* 0x000000ffff0d7224 */ /* 0x000fe400078e0006 */
[----:B------:R-:W-:Y:S02]  /*1a6b0*/  IMAD.MOV.U32 R12, RZ, RZ, RZ ;  /* 0x000000ffff0c7224 */ /* 0x000fe400078e00ff */
[----:B------:R-:W-:Y:S02]  /*1a6c0*/  IMAD.MOV.U32 R11, RZ, RZ, 0x181f ;  /* 0x0000181fff0b7424 */ /* 0x000fe400078e00ff */
[----:B------:R-:W-:-:S07]  /*1a6d0*/  IMAD.MOV.U32 R15, RZ, RZ, -0x1 ;  /* 0xffffffffff0f7424 */ /* 0x000fce00078e00ff */
[----:B0--34-:R-:W-:Y:S05]  /*1a6e0*/  WARPSYNC.COLLECTIVE R15, `(.L_x_1696) ;  /* 0x000000000f087348 */ /* 0x019fea0003c00000 */
[----:B------:R1:W2:Y:S02]  /*1a6f0*/  SHFL.IDX P6, R14, R13, R12, R11 ;  /* 0x0000000c0d0e7389 */ /* 0x0002a400000c000b */
[----:B01234-:R-:W-:Y:S01]  /*1a700*/  ENDCOLLECTIVE ;  /* 0x000000000000791b */ /* 0x01ffe20003800000 */
.L_x_1696:
[----:B------:R-:W-:Y:S05]  /*1a710*/  BSYNC B0 ;  /* 0x0000000000007941 */ /* 0x000fea0003800000 */
.L_x_1695:
        /* <DEDUP_REMOVED lines=8> */
.L_x_1697:
        /* <DEDUP_REMOVED lines=13> */
.L_x_1698:
        /* <DEDUP_REMOVED lines=10> */
.L_x_1699:
[----:B------:R-:W-:Y:S02]  /*1a910*/  IMAD.MOV.U32 R13, RZ, RZ, R6 ;  /* 0x000000ffff0d7224 */ /* 0x000fe400078e0006 */
[----:B------:R-:W-:Y:S01]  /*1a920*/  IMAD.MOV.U32 R12, RZ, RZ, 0x2 ;  /* 0x00000002ff0c7424 */ /* 0x000fe200078e00ff */
[----:B------:R-:W-:-:S05]  /*1a930*/  @P3 IADD3 R14, P0, R32, R14, RZ ;  /* 0x0000000e200e3210 */ /* 0x000fca0007f1e0ff */
[----:B------:R-:W-:Y:S02]  /*1a940*/  @P3 IMAD.X R7, RZ, RZ, R2, P0 ;  /* 0x000000ffff073224 */ /* 0x000fe400000e0602 */
[----:B------:R-:W-:-:S07]  /*1a950*/  @P3 IMAD.MOV.U32 R2, RZ, RZ, R14 ;  /* 0x000000ffff023224 */ /* 0x000fce00078e000e */
[----:B------:R-:W-:Y:S05]  /*1a960*/  WARPSYNC.COLLECTIVE R15, `(.L_x_1700) ;  /* 0x000000000f087348 */ /* 0x000fea0003c00000 */
[----:B------:R0:W1:Y:S02]  /*1a970*/  SHFL.IDX P6, R14, R13, R12, R11 ;  /* 0x0000000c0d0e7389 */ /* 0x00006400000c000b */
[----:B01----:R-:W-:Y:S01]  /*1a980*/  ENDCOLLECTIVE ;  /* 0x000000000000791b */ /* 0x003fe20003800000 */
.L_x_1700:
[----:B------:R-:W-:-:S05]  /*1a990*/  @P3 IMAD.MOV.U32 R3, RZ, RZ, R7 ;  /* 0x000000ffff033224 */ /* 0x000fca00078e0007 */
[----:B------:R-:W-:Y:S01]  /*1a9a0*/  @!PT LDS RZ, [RZ] ;  /* 0x00000000fffff984 */ /* 0x000fe20000000800 */
[----:B------:R-:W-:Y:S01]  /*1a9b0*/  @!PT LDS RZ, [RZ] ;  /* 0x00000000fffff984 */ /* 0x000fe20000000800 */
[----:B------:R-:W-:Y:S01]  /*1a9c0*/  @!PT LDS RZ, [RZ] ;  /* 0x00000000fffff984 */ /* 0x000fe20000000800 */
[----:B------:R-:W-:Y:S04]  /*1a9d0*/  @P3 LDGSTS.E.BYPASS.LTC128B.128 [R4+0x20800], desc[UR36][R2.64], !P4 ;  /* 0x2080000002043fae */ /* 0x000fe8000e101d64 */
[----:B------:R0:W-:Y:S01]  /*1a9e0*/  @P3 LDGSTS.E.BYPASS.LTC128B.128 [R4+0x22800], desc[UR36][R2.64+0x80], !P2 ;  /* 0x2280008002043fae */ /* 0x0001e2000d101d64 */
[----:B------:R-:W-:Y:S02]  /*1a9f0*/  IMAD.MOV.U32 R13, RZ, RZ, R5 ;  /* 0x000000ffff0d7224 */ /* 0x000fe400078e0005 */
[----:B0-----:R-:W-:-:S07]  /*1aa00*/  IMAD.MOV.U32 R2, RZ, RZ, R14 ;  /* 0x000000ffff027224 */ /* 0x001fce00078e000e */
[----:B------:R-:W-:Y:S05]  /*1aa10*/  WARPSYNC.COLLECTIVE R15, `(.L_x_1701) ;  /* 0x000000000f087348 */ /* 0x000fea0003c00000 */
[----:B------:R0:W1:Y:S02]  /*1aa20*/  SHFL.IDX P6, R14, R13, R12, R11 ;  /* 0x0000000c0d0e7389 */ /* 0x00006400000c000b */
[----:B01----:R-:W-:Y:S01]  /*1aa30*/  ENDCOLLECTIVE ;  /* 0x000000000000791b */ /* 0x003fe20003800000 */
.L_x_1701:
        /* <DEDUP_REMOVED lines=8> */
.L_x_1702:
        /* <DEDUP_REMOVED lines=11> */
.L_x_1703:
[----:B------:R-:W-:Y:S05]  /*1ab70*/  BRA `(.L_x_1704) ;  /* 0xffffffb400707947 */ /* 0x000fea000383ffff */
.L_x_1617:
[----:B------:R-:W-:Y:S02]  /*1ab80*/  IMAD.MOV.U32 R13, RZ, RZ, R5 ;  /* 0x000000ffff0d7224 */ /* 0x000fe400078e0005 */
[----:B------:R-:W-:Y:S02]  /*1ab90*/  IMAD.MOV.U32 R12, RZ, RZ, RZ ;  /* 0x000000ffff0c7224 */ /* 0x000fe400078e00ff */
[----:B------:R-:W-:Y:S02]  /*1aba0*/  IMAD.MOV.U32 R11, RZ, RZ, 0x181f ;  /* 0x0000181fff0b7424 */ /* 0x000fe400078e00ff */
[----:B------:R-:W-:Y:S02]  /*1abb0*/  IMAD.MOV.U32 R15, RZ, RZ, -0x1 ;  /* 0xffffffffff0f7424 */ /* 0x000fe400078e00ff */
[----:B------:R-:W-:Y:S02]  /*1abc0*/  IMAD R4, R6, UR43, RZ ;  /* 0x0000002b06047c24 */ /* 0x000fe4000f8e02ff */
[----:B------:R-:W-:-:S07]  /*1abd0*/  IMAD.IADD R26, R10, 0x1, R26 ;  /* 0x000000010a1a7824 */ /* 0x000fce00078e021a */
[----:B-----5:R-:W-:Y:S05]  /*1abe0*/  WARPSYNC.COLLECTIVE R15, `(.L_x_1705) ;  /* 0x000000000f087348 */ /* 0x020fea0003c00000 */
[----:B------:R0:W1:Y:S02]  /*1abf0*/  SHFL.IDX P6, R14, R13, R12, R11 ;  /* 0x0000000c0d0e7389 */ /* 0x00006400000c000b */
[----:B01---5:R-:W-:Y:S01]  /*1ac00*/  ENDCOLLECTIVE ;  /* 0x000000000000791b */ /* 0x023fe20003800000 */
.L_x_1705:
[C---:B------:R-:W-:Y:S01]  /*1ac10*/  VIADD R7, R26.reuse, 0x10 ;  /* 0x000000101a077836 */ /* 0x040fe20000000000 */
[----:B------:R-:W-:Y:S01]  /*1ac20*/  ISETP.GE.AND P2, PT, R26, R4, PT ;  /* 0x000000041a00720c */ /* 0x000fe20003f46270 */
[----:B------:R-:W-:Y:S02]  /*1ac30*/  IMAD.MOV.U32 R13, RZ, RZ, R0 ;  /* 0x000000ffff0d7224 */ /* 0x000fe400078e0000 */
[----:B------:R-:W-:-:S10]  /*1ac40*/  IMAD.MOV.U32 R2, RZ, RZ, R14 ;  /* 0x000000ffff027224 */ /* 0x000fd400078e000e */
[----:B------:R-:W-:Y:S05]  /*1ac50*/  WARPSYNC.COLLECTIVE R15, `(.L_x_1706) ;  /* 0x000000000f087348 */ /* 0x000fea0003c00000 */
[----:B------:R0:W1:Y:S02]  /*1ac60*/  SHFL.IDX P6, R14, R13, R12, R11 ;  /* 0x0000000c0d0e7389 */ /* 0x00006400000c000b */
[----:B01----:R-:W-:Y:S01]  /*1ac70*/  ENDCOLLECTIVE ;  /* 0x000000000000791b */ /* 0x003fe20003800000 */
.L_x_1706:
[----:B------:R-:W-:Y:S02]  /*1ac80*/  IMAD.MOV.U32 R13, RZ, RZ, R5 ;  /* 0x000000ffff0d7224 */ /* 0x000fe400078e0005 */
[----:B------:R-:W-:Y:S01]  /*1ac90*/  IMAD.MOV.U32 R12, RZ, RZ, 0x1 ;  /* 0x00000001ff0c7424 */ /* 0x000fe200078e00ff */
[----:B------:R-:W-:-:S05]  /*1aca0*/  @!P2 IADD3 R14, P3, R32, R14, RZ ;  /* 0x0000000e200ea210 */ /* 0x000fca0007f7e0ff */
[----:B------:R-:W-:Y:S02]  /*1acb0*/  @!P2 IMAD.X R3, RZ, RZ, R2, P3 ;  /* 0x000000ffff03a224 */ /* 0x000fe400018e0602 */
[----:B------:R-:W-:-:S07]  /*1acc0*/  @!P2 IMAD.MOV.U32 R2, RZ, RZ, R14 ;  /* 0x000000ffff02a224 */ /* 0x000fce00078e000e */
[----:B------:R-:W-:Y:S05]  /*1acd0*/  WARPSYNC.COLLECTIVE R15, `(.L_x_1707) ;  /* 0x000000000f087348 */ /* 0x000fea0003c00000 */
[----:B------:R0:W1:Y:S02]  /*1ace0*/  SHFL.IDX P6, R14, R13, R12, R11 ;  /* 0x0000000c0d0e7389 */ /* 0x00006400000c000b */
[----:B01----:R-:W-:Y:S01]  /*1acf0*/  ENDCOLLECTIVE ;  /* 0x000000000000791b */ /* 0x003fe20003800000 */
.L_x_1707:
[----:B------:R-:W-:Y:S01]  /*1ad00*/  @!PT LDS RZ, [RZ] ;  /* 0x00000000fffff984 */ /* 0x000fe20000000800 */
[----:B------:R-:W-:Y:S01]  /*1ad10*/  @!PT LDS RZ, [RZ] ;  /* 0x00000000fffff984 */ /* 0x000fe20000000800 */
[----:B------:R-:W-:Y:S01]  /*1ad20*/  @!PT LDS RZ, [RZ] ;  /* 0x00000000fffff984 */ /* 0x000fe20000000800 */
[----:B------:R-:W-:Y:S04]  /*1ad30*/  @!P2 LDGSTS.E.BYPASS.LTC128B.128 [R8+0x18000], desc[UR36][R2.64], !P0 ;  /* 0x180000000208afae */ /* 0x000fe8000c101d64 */
[----:B------:R0:W-:Y:S01]  /*1ad40*/  @!P2 LDGSTS.E.BYPASS.LTC128B.128 [R8+0x1c000], desc[UR36][R2.64+0x80], !P1 ;  /* 0x1c0000800208afae */ /* 0x0001e2000c901d64 */
[----:B------:R-:W-:Y:S01]  /*1ad50*/  ISETP.GE.AND P2, PT, R7, R4, PT ;  /* 0x000000040700720c */ /* 0x000fe20003f46270 */
[----:B------:R-:W-:Y:S02]  /*1ad60*/  IMAD.MOV.U32 R13, RZ, RZ, R0 ;  /* 0x000000ffff0d7224 */ /* 0x000fe400078e0000 */
[----:B0-----:R-:W-:-:S10]  /*1ad70*/  IMAD.MOV.U32 R2, RZ, RZ, R14 ;  /* 0x000000ffff027224 */ /* 0x001fd400078e000e */
[----:B------:R-:W-:Y:S05]  /*1ad80*/  WARPSYNC.COLLECTIVE R15, `(.L_x_1708) ;  /* 0x000000000f087348 */ /* 0x000fea0003c00000 */
[----:B------:R0:W1:Y:S02]  /*1ad90*/  SHFL.IDX P6, R14, R13, R12, R11 ;  /* 0x0000000c0d0e7389 */ /* 0x00006400000c000b */
[----:B01----:R-:W-:Y:S01]  /*1ada0*/  ENDCOLLECTIVE ;  /* 0x000000000000791b */ /* 0x003fe20003800000 */
.L_x_1708:
        /* <DEDUP_REMOVED lines=8> */
.L_x_1709:
[----:B------:R-:W-:Y:S02]  /*1ae30*/  @!P2 IMAD.MOV.U32 R3, RZ, RZ, R7 ;  /* 0x000000ffff03a224 */ /* 0x000fe400078e0007 */
[----:B------:R-:W-:-:S03]  /*1ae40*/  VIADD R7, R26, 0x20 ;  /* 0x000000201a077836 */ /* 0x000fc60000000000 */
        /* <DEDUP_REMOVED lines=11> */
.L_x_1710:
        /* <DEDUP_REMOVED lines=8> */
.L_x_1711:
        /* <DEDUP_REMOVED lines=13> */
.L_x_1712:
        /* <DEDUP_REMOVED lines=8> */
.L_x_1713:
        /* <DEDUP_REMOVED lines=13> */
.L_x_1714:
        /* <DEDUP_REMOVED lines=8> */
.L_x_1715:
        /* <DEDUP_REMOVED lines=13> */
.L_x_1716:
        /* <DEDUP_REMOVED lines=8> */
.L_x_1717:
        /* <DEDUP_REMOVED lines=13> */
.L_x_1718:
        /* <DEDUP_REMOVED lines=8> */
.L_x_1719:
        /* <DEDUP_REMOVED lines=11> */
.L_x_1720:
[----:B------:R-:W-:Y:S05]  /*1b570*/  BRA `(.L_x_1721) ;  /* 0xffffffb400cc7947 */ /* 0x000fea000383ffff */
.L_x_1622:
[----:B0-----:R0:W1:Y:S02]  /*1b580*/  SYNCS.PHASECHK.TRANS64.TRYWAIT P0, [R17+URZ+0x28420], R0 ;  /* 0x02842000110075a7 */ /* 0x001064000800017f */
[----:B-1----:R-:W-:Y:S05]  /*1b590*/  @!P0 NANOSLEEP.SYNCS 0x989680 ;  /* 0x009896800000895d */ /* 0x002fea0003900000 */
[----:B------:R-:W1:Y:S02]  /*1b5a0*/  @!P0 SYNCS.PHASECHK.TRANS64 P0, [R17+URZ+0x28420], R0 ;  /* 0x02842000110085a7 */ /* 0x000e64000800007f */
[----:B-1----:R-:W-:Y:S05]  /*1b5b0*/  @!P0 BRA `(.L_x_1622) ;  /* 0xfffffffc00f08947 */ /* 0x002fea000383ffff */
[----:B------:R-:W-:Y:S05]  /*1b5c0*/  BRA `(.L_x_1722) ;  /* 0xffffffb8003c7947 */ /* 0x000fea000383ffff */
.L_x_1626:
[----:B-1----:R1:W3:Y:S02]  /*1b5d0*/  SYNCS.PHASECHK.TRANS64.TRYWAIT P0, [R0+URZ+0x28480], R20 ;  /* 0x02848014000075a7 */ /* 0x0022e4000800017f */
[----:B---3--:R-:W-:Y:S05]  /*1b5e0*/  @!P0 NANOSLEEP.SYNCS 0x989680 ;  /* 0x009896800000895d */ /* 0x008fea0003900000 */
[----:B------:R-:W3:Y:S02]  /*1b5f0*/  @!P0 SYNCS.PHASECHK.TRANS64 P0, [R0+URZ+0x28480], R20 ;  /* 0x02848014000085a7 */ /* 0x000ee4000800007f */
[----:B---3--:R-:W-:Y:S05]  /*1b600*/  @!P0 BRA `(.L_x_1626) ;  /* 0xfffffffc00f08947 */ /* 0x008fea000383ffff */
[----:B------:R-:W-:Y:S05]  /*1b610*/  BRA `(.L_x_1723) ;  /* 0xffffffb800fc7947 */ /* 0x000fea000383ffff */
.L_x_1627:
[----:B------:R-:W-:Y:S01]  /*1b620*/  BSSY B0, `(.L_x_1724) ;  /* 0x0000008000007945 */ /* 0x000fe20003800000 */
[----:B------:R-:W-:Y:S02]  /*1b630*/  IMAD.MOV.U32 R13, RZ, RZ, R27 ;  /* 0x000000ffff0d7224 */ /* 0x000fe400078e001b */
[----:B------:R-:W-:Y:S02]  /*1b640*/  IMAD.MOV.U32 R12, RZ, RZ, RZ ;  /* 0x000000ffff0c7224 */ /* 0x000fe400078e00ff */
[----:B------:R-:W-:Y:S02]  /*1b650*/  IMAD.MOV.U32 R11, RZ, RZ, 0x181f ;  /* 0x0000181fff0b7424 */ /* 0x000fe400078e00ff */
[----:B------:R-:W-:-:S07]  /*1b660*/  IMAD.MOV.U32 R15, RZ, RZ, -0x1 ;  /* 0xffffffffff0f7424 */ /* 0x000fce00078e00ff */
[----:B-12---:R-:W-:Y:S05]  /*1b670*/  WARPSYNC.COLLECTIVE R15, `(.L_x_1725) ;  /* 0x000000000f087348 */ /* 0x006fea0003c00000 */
[----:B--2---:R0:W2:Y:S02]  /*1b680*/  SHFL.IDX P6, R14, R13, R12, R11 ;  /* 0x0000000c0d0e7389 */ /* 0x0040a400000c000b */
[----:B012---:R-:W-:Y:S01]  /*1b690*/  ENDCOLLECTIVE ;  /* 0x000000000000791b */ /* 0x007fe20003800000 */
.L_x_1725:
[----:B------:R-:W-:Y:S05]  /*1b6a0*/  BSYNC B0 ;  /* 0x0000000000007941 */ /* 0x000fea0003800000 */
.L_x_1724:
        /* <DEDUP_REMOVED lines=9> */
.L_x_1726:
[----:B------:R-:W-:Y:S02]  /*1b740*/  IMAD.MOV.U32 R13, RZ, RZ, R27 ;  /* 0x000000ffff0d7224 */ /* 0x000fe400078e001b */
[----:B------:R-:W-:Y:S02]  /*1b750*/  IMAD.MOV.U32 R12, RZ, RZ, 0x1 ;  /* 0x00000001ff0c7424 */ /* 0x000fe400078e00ff */
[----:B------:R-:W-:-:S07]  /*1b760*/  IMAD.MOV.U32 R2, RZ, RZ, R14 ;  /* 0x000000ffff027224 */ /* 0x000fce00078e000e */
[----:B------:R-:W-:Y:S05]  /*1b770*/  WARPSYNC.COLLECTIVE R15, `(.L_x_1727) ;  /* 0x000000000f087348 */ /* 0x000fea0003c00000 */
[----:B------:R0:W1:Y:S02]  /*1b780*/  SHFL.IDX P6, R14, R13, R12, R11 ;  /* 0x0000000c0d0e7389 */ /* 0x00006400000c000b */
[----:B01----:R-:W-:Y:S01]  /*1b790*/  ENDCOLLECTIVE ;  /* 0x000000000000791b */ /* 0x003fe20003800000 */
.L_x_1727:
        /* <DEDUP_REMOVED lines=12> */
.L_x_1728:
[----:B------:R-:W-:Y:S02]  /*1b860*/  IMAD.MOV.U32 R13, RZ, RZ, R27 ;  /* 0x000000ffff0d7224 */ /* 0x000fe400078e001b */
[----:B------:R-:W-:Y:S02]  /*1b870*/  IMAD.MOV.U32 R12, RZ, RZ, 0x2 ;  /* 0x00000002ff0c7424 */ /* 0x000fe400078e00ff */
[----:B------:R-:W-:-:S07]  /*1b880*/  IMAD.MOV.U32 R2, RZ, RZ, R14 ;  /* 0x000000ffff027224 */ /* 0x000fce00078e000e */
[----:B------:R-:W-:Y:S05]  /*1b890*/  WARPSYNC.COLLECTIVE R15, `(.L_x_1729) ;  /* 0x000000000f087348 */ /* 0x000fea0003c00000 */
[----:B------:R0:W1:Y:S02]  /*1b8a0*/  SHFL.IDX P6, R14, R13, R12, R11 ;  /* 0x0000000c0d0e7389 */ /* 0x00006400000c000b */
[----:B01----:R-:W-:Y:S01]  /*1b8b0*/  ENDCOLLECTIVE ;  /* 0x000000000000791b */ /* 0x003fe20003800000 */
.L_x_1729:
        /* <DEDUP_REMOVED lines=12> */
.L_x_1730:
[----:B------:R-:W-:Y:S02]  /*1b980*/  IMAD.MOV.U32 R13, RZ, RZ, R27 ;  /* 0x000000ffff0d7224 */ /* 0x000fe400078e001b */
[----:B------:R-:W-:Y:S02]  /*1b990*/  IMAD.MOV.U32 R12, RZ, RZ, 0x3 ;  /* 0x00000003ff0c7424 */ /* 0x000fe400078e00ff */
[----:B------:R-:W-:-:S07]  /*1b9a0*/  IMAD.MOV.U32 R2, RZ, RZ, R14 ;  /* 0x000000ffff027224 */ /* 0x000fce00078e000e */
[----:B------:R-:W-:Y:S05]  /*1b9b0*/  WARPSYNC.COLLECTIVE R15, `(.L_x_1731) ;  /* 0x000000000f087348 */ /* 0x000fea0003c00000 */
[----:B------:R0:W1:Y:S02]  /*1b9c0*/  SHFL.IDX P6, R14, R13, R12, R11 ;  /* 0x0000000c0d0e7389 */ /* 0x00006400000c000b */
[----:B01----:R-:W-:Y:S01]  /*1b9d0*/  ENDCOLLECTIVE ;  /* 0x000000000000791b */ /* 0x003fe20003800000 */
.L_x_1731:
        /* <DEDUP_REMOVED lines=12> */
.L_x_1732:
[----:B------:R-:W-:Y:S01]  /*1baa0*/  IMAD.MOV.U32 R2, RZ, RZ, R14 ;  /* 0x000000ffff027224 */ /* 0x000fe200078e000e */
[----:B------:R-:W-:Y:S06]  /*1bab0*/  BRA `(.L_x_1733) ;  /* 0xffffffb8008c7947 */ /* 0x000fec000383ffff */
.L_x_1632:
[----:B------:R0:W0:Y:S02]  /*1bac0*/  SYNCS.PHASECHK.TRANS64.TRYWAIT P0, [R0+URZ+0x28440], R20 ;  /* 0x02844014000075a7 */ /* 0x000024000800017f */
[----:B0-----:R-:W-:Y:S05]  /*1bad0*/  @!P0 NANOSLEEP.SYNCS 0x989680 ;  /* 0x009896800000895d */ /* 0x001fea0003900000 */
[----:B------:R-:W0:Y:S02]  /*1bae0*/  @!P0 SYNCS.PHASECHK.TRANS64 P0, [R0+URZ+0x28440], R20 ;  /* 0x02844014000085a7 */ /* 0x000e24000800007f */
[----:B0-----:R-:W-:Y:S05]  /*1baf0*/  @!P0 BRA `(.L_x_1632) ;  /* 0xfffffffc00f08947 */ /* 0x001fea000383ffff */
[----:B------:R-:W-:Y:S05]  /*1bb00*/  BRA `(.L_x_1734) ;  /* 0xffffffb800dc7947 */ /* 0x000fea000383ffff */
.L_x_1633:
[----:B------:R-:W-:Y:S01]  /*1bb10*/  BSSY B0, `(.L_x_1735) ;  /* 0x0000008000007945 */ /* 0x000fe20003800000 */
[----:B------:R-:W-:Y:S02]  /*1bb20*/  IMAD.MOV.U32 R13, RZ, RZ, R10 ;  /* 0x000000ffff0d7224 */ /* 0x000fe400078e000a */
[----:B------:R-:W-:Y:S02]  /*1bb30*/  IMAD.MOV.U32 R12, RZ, RZ, RZ ;  /* 0x000000ffff0c7224 */ /* 0x000fe400078e00ff */
[----:B------:R-:W-:Y:S02]  /*1bb40*/  IMAD.MOV.U32 R11, RZ, RZ, 0x181f ;  /* 0x0000181fff0b7424 */ /* 0x000fe400078e00ff */
[----:B------:R-:W-:-:S07]  /*1bb50*/  IMAD.MOV.U32 R15, RZ, RZ, -0x1 ;  /* 0xffffffffff0f7424 */ /* 0x000fce00078e00ff */
[----:B012-4-:R-:W-:Y:S05]  /*1bb60*/  WARPSYNC.COLLECTIVE R15, `(.L_x_1736) ;  /* 0x000000000f087348 */ /* 0x017fea0003c00000 */
[----:B--2---:R2:W3:Y:S02]  /*1bb70*/  SHFL.IDX P6, R14, R13, R12, R11 ;  /* 0x0000000c0d0e7389 */ /* 0x0044e400000c000b */
[----:B01234-:R-:W-:Y:S01]  /*1bb80*/  ENDCOLLECTIVE ;  /* 0x000000000000791b */ /* 0x01ffe20003800000 */
.L_x_1736:
[----:B------:R-:W-:Y:S05]  /*1bb90*/  BSYNC B0 ;  /* 0x0000000000007941 */ /* 0x000fea0003800000 */
.L_x_1735:
        /* <DEDUP_REMOVED lines=8> */
.L_x_1737:
[----:B------:R-:W-:Y:S02]  /*1bc20*/  IMAD.MOV.U32 R13, RZ, RZ, R10 ;  /* 0x000000ffff0d7224 */ /* 0x000fe400078e000a */
[----:B------:R-:W-:Y:S01]  /*1bc30*/  IMAD.MOV.U32 R12, RZ, RZ, 0x1 ;  /* 0x00000001ff0c7424 */ /* 0x000fe200078e00ff */
[----:B------:R-:W-:-:S13]  /*1bc40*/  IADD3 R2, P0, R32, R14, RZ ;  /* 0x0000000e20027210 */ /* 0x000fda0007f1e0ff */
[----:B------:R-:W-:Y:S05]  /*1bc50*/  WARPSYNC.COLLECTIVE R15, `(.L_x_1738) ;  /* 0x000000000f087348 */ /* 0x000fea0003c00000 */
[----:B------:R0:W1:Y:S02]  /*1bc60*/  SHFL.IDX P6, R14, R13, R12, R11 ;  /* 0x0000000c0d0e7389 */ /* 0x00006400000c000b */
[----:B01----:R-:W-:Y:S01]  /*1bc70*/  ENDCOLLECTIVE ;  /* 0x000000000000791b */ /* 0x003fe20003800000 */
.L_x_1738:
        /* <DEDUP_REMOVED lines=11> */
.L_x_1739:
[----:B------:R-:W-:Y:S02]  /*1bd30*/  IMAD.MOV.U32 R13, RZ, RZ, R10 ;  /* 0x000000ffff0d7224 */ /* 0x000fe400078e000a */
[----:B------:R-:W-:Y:S02]  /*1bd40*/  IMAD.MOV.U32 R12, RZ, RZ, 0x2 ;  /* 0x00000002ff0c7424 */ /* 0x000fe400078e00ff */
[----:B------:R-:W-:-:S07]  /*1bd50*/  IMAD.MOV.U32 R6, RZ, RZ, R14 ;  /* 0x000000ffff067224 */ /* 0x000fce00078e000e */
[----:B------:R-:W-:Y:S05]  /*1bd60*/  WARPSYNC.COLLECTIVE R15, `(.L_x_1740) ;  /* 0x000000000f087348 */ /* 0x000fea0003c00000 */
[----:B------:R0:W1:Y:S02]  /*1bd70*/  SHFL.IDX P6, R14, R13, R12, R11 ;  /* 0x0000000c0d0e7389 */ /* 0x00006400000c000b */
[----:B01----:R-:W-:Y:S01]  /*1bd80*/  ENDCOLLECTIVE ;  /* 0x000000000000791b */ /* 0x003fe20003800000 */
.L_x_1740:
        /* <DEDUP_REMOVED lines=12> */
.L_x_1741:
[----:B------:R-:W-:Y:S02]  /*1be50*/  IMAD.MOV.U32 R13, RZ, RZ, R10 ;  /* 0x000000ffff0d7224 */ /* 0x000fe400078e000a */
[----:B------:R-:W-:Y:S02]  /*1be60*/  IMAD.MOV.U32 R12, RZ, RZ, 0x3 ;  /* 0x00000003ff0c7424 */ /* 0x000fe400078e00ff */
[----:B------:R-:W-:-:S07]  /*1be70*/  IMAD.MOV.U32 R2, RZ, RZ, R14 ;  /* 0x000000ffff027224 */ /* 0x000fce00078e000e */
[----:B------:R-:W-:Y:S05]  /*1be80*/  WARPSYNC.COLLECTIVE R15, `(.L_x_1742) ;  /* 0x000000000f087348 */ /* 0x000fea0003c00000 */
[----:B------:R0:W1:Y:S02]  /*1be90*/  SHFL.IDX P6, R14, R13, R12, R11 ;  /* 0x0000000c0d0e7389 */ /* 0x00006400000c000b */
[----:B01----:R-:W-:Y:S01]  /*1bea0*/  ENDCOLLECTIVE ;  /* 0x000000000000791b */ /* 0x003fe20003800000 */
.L_x_1742:
        /* <DEDUP_REMOVED lines=12> */
.L_x_1743:
[----:B------:R-:W-:Y:S05]  /*1bf70*/  BRA `(.L_x_1744) ;  /* 0xffffffb800687947 */ /* 0x000fea000383ffff */
.L_x_1638:
[----:B0-----:R0:W1:Y:S02]  /*1bf80*/  SYNCS.PHASECHK.TRANS64.TRYWAIT P2, [R0+URZ+0x28470], R3 ;  /* 0x02847003000075a7 */ /* 0x001064000804017f */
[----:B-1----:R-:W-:Y:S05]  /*1bf90*/  @!P2 NANOSLEEP.SYNCS 0x989680 ;  /* 0x009896800000a95d */ /* 0x002fea0003900000 */
[----:B------:R-:W1:Y:S02]  /*1bfa0*/  @!P2 SYNCS.PHASECHK.TRANS64 P2, [R0+URZ+0x28470], R3 ;  /* 0x028470030000a5a7 */ /* 0x000e64000804007f */
[----:B-1----:R-:W-:Y:S05]  /*1bfb0*/  @!P2 BRA `(.L_x_1638) ;  /* 0xfffffffc00f0a947 */ /* 0x002fea000383ffff */
[----:B------:R-:W-:Y:S05]  /*1bfc0*/  BRA `(.L_x_1745) ;  /* 0xffffffb800cc7947 */ /* 0x000fea000383ffff */
.L_x_1640:
[----:B0-----:R0:W1:Y:S02]  /*1bfd0*/  SYNCS.PHASECHK.TRANS64.TRYWAIT P2, [R0+URZ+0x28460], R7 ;  /* 0x02846007000075a7 */ /* 0x001064000804017f */
[----:B-1----:R-:W-:Y:S05]  /*1bfe0*/  @!P2 NANOSLEEP.SYNCS 0x989680 ;  /* 0x009896800000a95d */ /* 0x002fea0003900000 */
[----:B------:R-:W1:Y:S02]  /*1bff0*/  @!P2 SYNCS.PHASECHK.TRANS64 P2, [R0+URZ+0x28460], R7 ;  /* 0x028460070000a5a7 */ /* 0x000e64000804007f */
[----:B-1----:R-:W-:Y:S05]  /*1c000*/  @!P2 BRA `(.L_x_1640) ;  /* 0xfffffffc00f0a947 */ /* 0x002fea000383ffff */
[----:B------:R-:W-:Y:S05]  /*1c010*/  BRA `(.L_x_1746) ;  /* 0xffffffb800d87947 */ /* 0x000fea000383ffff */
.L_x_1648:
[----:B0-----:R0:W1:Y:S02]  /*1c020*/  SYNCS.PHASECHK.TRANS64.TRYWAIT P1, [R2+URZ+0x28470], R3 ;  /* 0x02847003020075a7 */ /* 0x001064000802017f */
[----:B-1----:R-:W-:Y:S05]  /*1c030*/  @!P1 NANOSLEEP.SYNCS 0x989680 ;  /* 0x009896800000995d */ /* 0x002fea0003900000 */
[----:B------:R-:W1:Y:S02]  /*1c040*/  @!P1 SYNCS.PHASECHK.TRANS64 P1, [R2+URZ+0x28470], R3 ;  /* 0x02847003020095a7 */ /* 0x000e64000802007f */
[----:B-1----:R-:W-:Y:S05]  /*1c050*/  @!P1 BRA `(.L_x_1648) ;  /* 0xfffffffc00f09947 */ /* 0x002fea000383ffff */
[----:B------:R-:W-:Y:S05]  /*1c060*/  BRA `(.L_x_1747) ;  /* 0xffffffc000807947 */ /* 0x000fea000383ffff */
.L_x_1650:
[----:B0-----:R0:W1:Y:S02]  /*1c070*/  SYNCS.PHASECHK.TRANS64.TRYWAIT P1, [R2+URZ+0x28460], R3 ;  /* 0x02846003020075a7 */ /* 0x001064000802017f */
[----:B-1----:R-:W-:Y:S05]  /*1c080*/  @!P1 NANOSLEEP.SYNCS 0x989680 ;  /* 0x009896800000995d */ /* 0x002fea0003900000 */
[----:B------:R-:W1:Y:S02]  /*1c090*/  @!P1 SYNCS.PHASECHK.TRANS64 P1, [R2+URZ+0x28460], R3 ;  /* 0x02846003020095a7 */ /* 0x000e64000802007f */
[----:B-1----:R-:W-:Y:S05]  /*1c0a0*/  @!P1 BRA `(.L_x_1650) ;  /* 0xfffffffc00f09947 */ /* 0x002fea000383ffff */
[----:B------:R-:W-:Y:S05]  /*1c0b0*/  BRA `(.L_x_1748) ;  /* 0xffffffc000887947 */ /* 0x000fea000383ffff */
.L_x_1664:
[----:B0-----:R0:W1:Y:S02]  /*1c0c0*/  SYNCS.PHASECHK.TRANS64.TRYWAIT P0, [R5+URZ+0x28420], R0 ;  /* 0x02842000050075a7 */ /* 0x001064000800017f */
[----:B-1----:R-:W-:Y:S05]  /*1c0d0*/  @!P0 NANOSLEEP.SYNCS 0x989680 ;  /* 0x009896800000895d */ /* 0x002fea0003900000 */
[----:B------:R-:W1:Y:S02]  /*1c0e0*/  @!P0 SYNCS.PHASECHK.TRANS64 P0, [R5+URZ+0x28420], R0 ;  /* 0x02842000050085a7 */ /* 0x000e64000800007f */
[----:B-1----:R-:W-:Y:S05]  /*1c0f0*/  @!P0 BRA `(.L_x_1664) ;  /* 0xfffffffc00f08947 */ /* 0x002fea000383ffff */
[----:B------:R-:W-:Y:S05]  /*1c100*/  BRA `(.L_x_1749) ;  /* 0xffffffd400f07947 */ /* 0x000fea000383ffff */
.L_x_1665:
        /* <DEDUP_REMOVED lines=11> */
.L_x_1751:
[----:B------:R-:W-:Y:S05]  /*1c1c0*/  BSYNC B0 ;  /* 0x0000000000007941 */ /* 0x000fea0003800000 */
.L_x_1750:
[----:B------:R-:W-:Y:S05]  /*1c1d0*/  BRA `(.L_x_1752) ;  /* 0xffffffd400d87947 */ /* 0x000fea000383ffff */
.L_x_1668:
[----:B------:R-:W-:Y:S01]  /*1c1e0*/  BSSY B1, `(.L_x_1753) ;  /* 0x0000006000017945 */ /* 0x000fe20003800000 */
[----:B------:R-:W-:-:S07]  /*1c1f0*/  IMAD.MOV.U32 R15, RZ, RZ, -0x1 ;  /* 0xffffffffff0f7424 */ /* 0x000fce00078e00ff */
[----:B0-----:R-:W-:Y:S05]  /*1c200*/  WARPSYNC.COLLECTIVE R15, `(.L_x_1754) ;  /* 0x000000000f0c7348 */ /* 0x001fea0003c00000 */
[----:B------:R-:W-:Y:S02]  /*1c210*/  ELECT P6, UR62, PT ;  /* 0x00000000003e782f */ /* 0x000fe400038c0000 */
[----:B------:R-:W-:Y:S01]  /*1c220*/  MOV R14, UR62 ;  /* 0x0000003e000e7c02 */ /* 0x000fe20008000f00 */
[----:B0-----:R-:W-:Y:S10]  /*1c230*/  ENDCOLLECTIVE ;  /* 0x000000000000791b */ /* 0x001ff40003800000 */
.L_x_1754:
[----:B------:R-:W-:Y:S05]  /*1c240*/  BSYNC B1 ;  /* 0x0000000000017941 */ /* 0x000fea0003800000 */
.L_x_1753:
[----:B------:R-:W-:Y:S05]  /*1c250*/  BRA `(.L_x_1755) ;  /* 0xffffffd400d07947 */ /* 0x000fea000383ffff */
.L_x_1670:
[----:B0-----:R0:W1:Y:S02]  /*1c260*/  SYNCS.PHASECHK.TRANS64.TRYWAIT P1, [R3+URZ+0x28440], R2 ;  /* 0x02844002030075a7 */ /* 0x001064000802017f */
[----:B-1----:R-:W-:Y:S05]  /*1c270*/  @!P1 NANOSLEEP.SYNCS 0x989680 ;  /* 0x009896800000995d */ /* 0x002fea0003900000 */
[----:B------:R-:W1:Y:S02]  /*1c280*/  @!P1 SYNCS.PHASECHK.TRANS64 P1, [R3+URZ+0x28440], R2 ;  /* 0x02844002030095a7 */ /* 0x000e64000802007f */
[----:B-1----:R-:W-:Y:S05]  /*1c290*/  @!P1 BRA `(.L_x_1670) ;  /* 0xfffffffc00f09947 */ /* 0x002fea000383ffff */
[----:B------:R-:W-:Y:S05]  /*1c2a0*/  BRA `(.L_x_1756) ;  /* 0xffffffd400f87947 */ /* 0x000fea000383ffff */
.L_x_1672:
[----:B-1----:R1:W2:Y:S02]  /*1c2b0*/  SYNCS.PHASECHK.TRANS64.TRYWAIT P1, [R19+URZ+0x28440], R0 ;  /* 0x02844000130075a7 */ /* 0x0022a4000802017f */
[----:B--2---:R-:W-:Y:S05]  /*1c2c0*/  @!P1 NANOSLEEP.SYNCS 0x989680 ;  /* 0x009896800000995d */ /* 0x004fea0003900000 */
[----:B------:R-:W2:Y:S02]  /*1c2d0*/  @!P1 SYNCS.PHASECHK.TRANS64 P1, [R19+URZ+0x28440], R0 ;  /* 0x02844000130095a7 */ /* 0x000ea4000802007f */
[----:B--2---:R-:W-:Y:S05]  /*1c2e0*/  @!P1 BRA `(.L_x_1672) ;  /* 0xfffffffc00f09947 */ /* 0x004fea000383ffff */
[----:B------:R-:W-:Y:S05]  /*1c2f0*/  BRA `(.L_x_1757) ;  /* 0xffffffd800047947 */ /* 0x000fea000383ffff */
.L_x_1674:
[----:B--2---:R2:W3:Y:S02]  /*1c300*/  SYNCS.PHASECHK.TRANS64.TRYWAIT P1, [R3+URZ+0x28460], R2 ;  /* 0x02846002030075a7 */ /* 0x0044e4000802017f */
[----:B---3--:R-:W-:Y:S05]  /*1c310*/  @!P1 NANOSLEEP.SYNCS 0x989680 ;  /* 0x009896800000995d */ /* 0x008fea0003900000 */
[----:B------:R-:W3:Y:S02]  /*1c320*/  @!P1 SYNCS.PHASECHK.TRANS64 P1, [R3+URZ+0x28460], R2 ;  /* 0x02846002030095a7 */ /* 0x000ee4000802007f */
[----:B---3--:R-:W-:Y:S05]  /*1c330*/  @!P1 BRA `(.L_x_1674) ;  /* 0xfffffffc00f09947 */ /* 0x008fea000383ffff */
[----:B------:R-:W-:Y:S05]  /*1c340*/  BRA `(.L_x_1758) ;  /* 0xffffffd800007947 */ /* 0x000fea000383ffff */
.L_x_1676:
[----:B---3--:R3:W4:Y:S02]  /*1c350*/  SYNCS.PHASECHK.TRANS64.TRYWAIT P1, [R19+URZ+0x28460], R0 ;  /* 0x02846000130075a7 */ /* 0x008724000802017f */
[----:B----4-:R-:W-:Y:S05]  /*1c360*/  @!P1 NANOSLEEP.SYNCS 0x989680 ;  /* 0x009896800000995d */ /* 0x010fea0003900000 */
[----:B------:R-:W4:Y:S02]  /*1c370*/  @!P1 SYNCS.PHASECHK.TRANS64 P1, [R19+URZ+0x28460], R0 ;  /* 0x02846000130095a7 */ /* 0x000f24000802007f */
[----:B----4-:R-:W-:Y:S05]  /*1c380*/  @!P1 BRA `(.L_x_1676) ;  /* 0xfffffffc00f09947 */ /* 0x010fea000383ffff */
[----:B------:R-:W-:Y:S05]  /*1c390*/  BRA `(.L_x_1759) ;  /* 0xffffffd400fc7947 */ /* 0x000fea000383ffff */
.L_x_1678:
[----:B----4-:R4:W0:Y:S02]  /*1c3a0*/  SYNCS.PHASECHK.TRANS64.TRYWAIT P1, [R3+URZ+0x28480], R2 ;  /* 0x02848002030075a7 */ /* 0x010824000802017f */
[----:B0-----:R-:W-:Y:S05]  /*1c3b0*/  @!P1 NANOSLEEP.SYNCS 0x989680 ;  /* 0x009896800000995d */ /* 0x001fea0003900000 */
[----:B------:R-:W0:Y:S02]  /*1c3c0*/  @!P1 SYNCS.PHASECHK.TRANS64 P1, [R3+URZ+0x28480], R2 ;  /* 0x02848002030095a7 */ /* 0x000e24000802007f */
[----:B0-----:R-:W-:Y:S05]  /*1c3d0*/  @!P1 BRA `(.L_x_1678) ;  /* 0xfffffffc00f09947 */ /* 0x001fea000383ffff */
[----:B------:R-:W-:Y:S05]  /*1c3e0*/  BRA `(.L_x_1760) ;  /* 0xffffffd400f87947 */ /* 0x000fea000383ffff */
.L_x_1761:
        /* <DEDUP_REMOVED lines=9> */
.L_x_16270:


//--------------------- .text._ZN7cutlass13device_kernelIN5flash11enable_sm90INS1_16FlashAttnFwdSm90INS1_25CollectiveMainloopFwdSm90ILi2EN4cute5tupleIJNS5_1CILi1EEES8_S8_EEENS6_IJNS7_ILi128EEENS7_ILi64EEENS7_ILi256EEEEEELi256ENS_12float_e4m3_tEfNS_4arch4Sm90ELb0ELb1ELb1ELb1ELb1ELb1ELb0ELb1ELb0ELb1ELb1ELb0EEENS1_21CollectiveEpilogueFwdINS6_IJSA_SC_SB_EEES9_NS_10bfloat16_tESG_Li256ELb1ELb1ELb1ELb1EEENS1_36VarlenDynamicPersistentTileSchedulerILi128ELi64ELi256ELi128ELb1ELb1ELb1ELb1ELb0ELb1EEEEEEEEEvNT_6ParamsE --------------------------
	.section	.text._ZN7cutlass13device_kernelIN5flash11enable_sm90INS1_16FlashAttnFwdSm90INS1_25CollectiveMainloopFwdSm90ILi2EN4cute5tupleIJNS5_1CILi1EEES8_S8_EEENS6_IJNS7_ILi128EEENS7_ILi64EEENS7_ILi256EEEEEELi256ENS_12float_e4m3_tEfNS_4arch4Sm90ELb0ELb1ELb1ELb1ELb1ELb1ELb0ELb1ELb0ELb1ELb1ELb0EEENS1_21CollectiveEpilogueFwdINS6_IJSA_SC_SB_EEES9_NS_10bfloat16_tESG_Li256ELb1ELb1ELb1ELb1EEENS1_36VarlenDynamicPersistentTileSchedulerILi128ELi64ELi256ELi128ELb1ELb1ELb1ELb1ELb0ELb1EEEEEEEEEvNT_6ParamsE,"ax",@progbits
	.align	128
.text._ZN7cutlass13device_kernelIN5flash11enable_sm90INS1_16FlashAttnFwdSm90INS1_25CollectiveMainloopFwdSm90ILi2EN4cute5tupleIJNS5_1CILi1EEES8_S8_EEENS6_IJNS7_ILi128EEENS7_ILi64EEENS7_ILi256EEEEEELi256ENS_12float_e4m3_tEfNS_4arch4Sm90ELb0ELb1ELb1ELb1ELb1ELb1ELb0ELb1ELb0ELb1ELb1ELb0EEENS1_21CollectiveEpilogueFwdINS6_IJSA_SC_SB_EEES9_NS_10bfloat16_tESG_Li256ELb1ELb1ELb1ELb1EEENS1_36VarlenDynamicPersistentTileSchedulerILi128ELi64ELi256ELi128ELb1ELb1ELb1ELb1ELb0ELb1EEEEEEEEEvNT_6ParamsE:
        .type           _ZN7cutlass13device_kernelIN5flash11enable_sm90INS1_16FlashAttnFwdSm90INS1_25CollectiveMainloopFwdSm90ILi2EN4cute5tupleIJNS5_1CILi1EEES8_S8_EEENS6_IJNS7_ILi128EEENS7_ILi64EEENS7_ILi256EEEEEELi256ENS_12float_e4m3_tEfNS_4arch4Sm90ELb0ELb1ELb1ELb1ELb1ELb1ELb0ELb1ELb0ELb1ELb1ELb0EEENS1_21CollectiveEpilogueFwdINS6_IJSA_SC_SB_EEES9_NS_10bfloat16_tESG_Li256ELb1ELb1ELb1ELb1EEENS1_36VarlenDynamicPersistentTileSchedulerILi128ELi64ELi256ELi128ELb1ELb1ELb1ELb1ELb0ELb1EEEEEEEEEvNT_6ParamsE,@function
        .size           _ZN7cutlass13device_kernelIN5flash11enable_sm90INS1_16FlashAttnFwdSm90INS1_25CollectiveMainloopFwdSm90ILi2EN4cute5tupleIJNS5_1CILi1EEES8_S8_EEENS6_IJNS7_ILi128EEENS7_ILi64EEENS7_ILi256EEEEEELi256ENS_12float_e4m3_tEfNS_4arch4Sm90ELb0ELb1ELb1ELb1ELb1ELb1ELb0ELb1ELb0ELb1ELb1ELb0EEENS1_21CollectiveEpilogueFwdINS6_IJSA_SC_SB_EEES9_NS_10bfloat16_tESG_Li256ELb1ELb1ELb1ELb1EEENS1_36VarlenDynamicPersistentTileSchedulerILi128ELi64ELi256ELi128ELb1ELb1ELb1ELb1ELb0ELb1EEEEEEEEEvNT_6ParamsE,(.L_x_16271 - _ZN7cutlass13device_kernelIN5flash11enable_sm90INS1_16FlashAttnFwdSm90INS1_25CollectiveMainloopFwdSm90ILi2EN4cute5tupleIJNS5_1CILi1EEES8_S8_EEENS6_IJNS7_ILi128EEENS7_ILi64EEENS7_ILi256EEEEEELi256ENS_12float_e4m3_tEfNS_4arch4Sm90ELb0ELb1ELb1ELb1ELb1ELb1ELb0ELb1ELb0ELb1ELb1ELb0EEENS1_21CollectiveEpilogueFwdINS6_IJSA_SC_SB_EEES9_NS_10bfloat16_tESG_Li256ELb1ELb1ELb1ELb1EEENS1_36VarlenDynamicPersistentTileSchedulerILi128ELi64ELi256ELi128ELb1ELb1ELb1ELb1ELb0ELb1EEEEEEEEEvNT_6ParamsE)
        .other          _ZN7cutlass13device_kernelIN5flash11enable_sm90INS1_16FlashAttnFwdSm90INS1_25CollectiveMainloopFwdSm90ILi2EN4cute5tupleIJNS5_1CILi1EEES8_S8_EEENS6_IJNS7_ILi128EEENS7_ILi64EEENS7_ILi256EEEEEELi256ENS_12float_e4m3_tEfNS_4arch4Sm90ELb0ELb1ELb1ELb1ELb1ELb1ELb0ELb1ELb0ELb1ELb1ELb0EEENS1_21CollectiveEpilogueFwdINS6_IJSA_SC_SB_EEES9_NS_10bfloat16_tESG_Li256ELb1ELb1ELb1ELb1EEENS1_36VarlenDynamicPersistentTileSchedulerILi128ELi64ELi256ELi128ELb1ELb1ELb1ELb1ELb0ELb1EEEEEEEEEvNT_6ParamsE,@"STO_CUDA_ENTRY STV_DEFAULT"
_ZN7cutlass13device_kernelIN5flash11enable_sm90INS1_16FlashAttnFwdSm90INS1_25CollectiveMainloopFwdSm90ILi2EN4cute5tupleIJNS5_1CILi1EEES8_S8_EEENS6_IJNS7_ILi128EEENS7_ILi64EEENS7_ILi256EEEEEELi256ENS_12float_e4m3_tEfNS_4arch4Sm90ELb0ELb1ELb1ELb1ELb1ELb1ELb0ELb1ELb0ELb1ELb1ELb0EEENS1_21CollectiveEpilogueFwdINS6_IJSA_SC_SB_EEES9_NS_10bfloat16_tESG_Li256ELb1ELb1ELb1ELb1EEENS1_36VarlenDynamicPersistentTileSchedulerILi128ELi64ELi256ELi128ELb1ELb1ELb1ELb1ELb0ELb1EEEEEEEEEvNT_6ParamsE:
        /* <DEDUP_REMOVED lines=18> */
.L_x_1763:
[----:B------:R-:W-:Y:S05]  /*0120*/  BSYNC B0 ;  /* 0x0000000000007941 */ /* 0x000fea0003800000 */
.L_x_1762:
        /* <DEDUP_REMOVED lines=41> */
.L_x_1764:
        /* <DEDUP_REMOVED lines=22> */
.L_x_1765:
        /* <DEDUP_REMOVED lines=18> */
.L_x_1766:
        /* <DEDUP_REMOVED lines=22> */
.L_x_1767:
        /* <DEDUP_REMOVED lines=23> */
.L_x_1768:
        /* <DEDUP_REMOVED lines=10> */
.L_x_1771:
        /* <DEDUP_REMOVED lines=8> */
[----:B--2---:R-:W-:-:S06]  /*0a30*/  ULEA UR4, UR39, UR4, 0x18 ;  /* 0x0000000427047291 */ /* 0x004fcc000f8ec03f */
[----:B------:R-:W-:Y:S01]  /*0a40*/  IMAD.U32 R22, RZ, RZ, UR4 ;  /* 0x00000004ff167e24 */ /* 0x000fe2000f8e00ff */
[----:B-1----:R-:W-:Y:S01]  /*0a50*/  SHF.R.U32.HI R0, RZ, 0x7, R0 ;  /* 0x00000007ff007819 */ /* 0x002fe20000011600 */
[----:B------:R-:W-:-:S03]  /*0a60*/  ULDC UR4, c[0x0][0xc3c] ;  /* 0x00030f0000047ab9 */ /* 0x000fc60000000800 */
[----:B------:R-:W-:-:S13]  /*0a70*/  ISETP.NE.AND P0, PT, R0, 0x1, PT ;  /* 0x000000010000780c */ /* 0x000fda0003f05270 */
[----:B------:R-:W-:Y:S08]  /*0a80*/  @!P0 BAR.ARV 0x9, 0x100 ;  /* 0x0244000000008b1d */ /* 0x000ff00000002000 */
[----:B------:R-:W-:Y:S06]  /*0a90*/  BAR.SYNC.DEFER_BLOCKING 0x5, 0x180 ;  /* 0x0146000000007b1d */ /* 0x000fec0000010000 */
[----:B------:R-:W1:Y:S02]  /*0aa0*/  LDS.128 R204, [R22+0x284d0] ;  /* 0x0284d00016cc7984 */ /* 0x000e640000000c00 */
[----:B------:R-:W-:Y:S06]  /*0ab0*/  BAR.ARV 0x4, 0x180 ;  /* 0x0106000000007b1d */ /* 0x000fec0000002000 */
[----:B-1----:R-:W-:-:S13]  /*0ac0*/  ISETP.GE.AND P0, PT, R207, UR4, PT ;  /* 0x00000004cf007c0c */ /* 0x002fda000bf06270 */
[----:B------:R-:W-:Y:S05]  /*0ad0*/  @P0 BRA `(.L_x_1772) ;  /* 0x000002b800240947 */ /* 0x000fea0003800000 */
[----:B------:R-:W2:Y:S01]  /*0ae0*/  LDL R2, [R1+0x90] ;  /* 0x0000900001027983 */ /* 0x000ea20000100800 */
[----:B------:R-:W-:Y:S01]  /*0af0*/  R2UR UR4, R22 ;  /* 0x00000000160472ca */ /* 0x000fe200000e0000 */
[----:B------:R-:W-:Y:S01]  /*0b00*/  IMAD.MOV.U32 R217, RZ, RZ, RZ ;  /* 0x000000ffffd97224 */ /* 0x000fe200078e00ff */
[----:B------:R-:W-:Y:S01]  /*0b10*/  MOV R186, RZ ;  /* 0x000000ff00ba7202 */ /* 0x000fe20000000f00 */
[----:B------:R-:W1:Y:S01]  /*0b20*/  S2R R0, SR_TID.X ;  /* 0x0000000000007919 */ /* 0x000e620000002100 */
[----:B------:R-:W-:Y:S02]  /*0b30*/  IMAD.MOV.U32 R185, RZ, RZ, RZ ;  /* 0x000000ffffb97224 */ /* 0x000fe400078e00ff */
[----:B------:R-:W-:Y:S02]  /*0b40*/  IMAD.MOV.U32 R200, RZ, RZ, RZ ;  /* 0x000000ffffc87224 */ /* 0x000fe400078e00ff */
[----:B------:R-:W-:-:S05]  /*0b50*/  IMAD.MOV.U32 R23, RZ, RZ, RZ ;  /* 0x000000ffff177224 */ /* 0x000fca00078e00ff */
[----:B------:R-:W-:Y:S01]  /*0b60*/  UIADD3 UR4, UR4, 0x18000, URZ ;  /* 0x0001800004047890 */ /* 0x000fe2000fffe03f */
[----:B-1----:R-:W-:-:S05]  /*0b70*/  VIADD R0, R0, 0xffffff80 ;  /* 0xffffff8000007836 */ /* 0x002fca0000000000 */
[----:B0-----:R-:W-:-:S04]  /*0b80*/  SHF.R.S32.HI R3, RZ, 0x1f, R0 ;  /* 0x0000001fff037819 */ /* 0x001fc80000011400 */
[CC--:B------:R-:W-:Y:S02]  /*0b90*/  LEA.HI R5, R3.reuse, R0.reuse, RZ, 0x4 ;  /* 0x0000000003057211 */ /* 0x0c0fe400078f20ff */
[CC--:B------:R-:W-:Y:S02]  /*0ba0*/  LEA.HI R187, R3.reuse, R0.reuse, RZ, 0x3 ;  /* 0x0000000003bb7211 */ /* 0x0c0fe400078f18ff */
[CC--:B------:R-:W-:Y:S02]  /*0bb0*/  LEA.HI R8, R3.reuse, R0.reuse, RZ, 0x2 ;  /* 0x0000000003087211 */ /* 0x0c0fe400078f10ff */
[CC--:B------:R-:W-:Y:S02]  /*0bc0*/  LEA.HI R6, R3.reuse, R0.reuse, RZ, 0x5 ;  /* 0x0000000003067211 */ /* 0x0c0fe400078f28ff */
[----:B------:R-:W-:Y:S02]  /*0bd0*/  LEA.HI R4, R3, R0, RZ, 0x6 ;  /* 0x0000000003047211 */ /* 0x000fe400078f30ff */
[----:B------:R-:W-:Y:S01]  /*0be0*/  LOP3.LUT R7, R5, 0x3fffff0, RZ, 0xc0, !PT ;  /* 0x03fffff005077812 */ /* 0x000fe200078ec0ff */
[----:B------:R-:W-:Y:S01]  /*0bf0*/  IMAD.SHL.U32 R6, R6, 0x20, RZ ;  /* 0x0000002006067824 */ /* 0x000fe200078e00ff */
[----:B------:R-:W-:Y:S01]  /*0c00*/  LOP3.LUT R11, R8, 0xfffffffc, RZ, 0xc0, !PT ;  /* 0xfffffffc080b7812 */ /* 0x000fe200078ec0ff */
[----:B------:R-:W-:-:S02]  /*0c10*/  IMAD.SHL.U32 R4, R4, 0x10, RZ ;  /* 0x0000001004047824 */ /* 0x000fc400078e00ff */
[----:B------:R-:W-:Y:S01]  /*0c20*/  IMAD.IADD R7, R0, 0x1, -R7 ;  /* 0x0000000100077824 */ /* 0x000fe200078e0a07 */
[----:B------:R-:W-:Y:S01]  /*0c30*/  LOP3.LUT R6, R6, 0xfffffc00, RZ, 0xc0, !PT ;  /* 0xfffffc0006067812 */ /* 0x000fe200078ec0ff */
[----:B------:R-:W-:Y:S01]  /*0c40*/  IMAD.IADD R11, R0, 0x1, -R11 ;  /* 0x00000001000b7824 */ /* 0x000fe200078e0a0b */
[----:B------:R-:W-:-:S03]  /*0c50*/  LOP3.LUT R203, R4, 0xfffffc00, RZ, 0xc0, !PT ;  /* 0xfffffc0004cb7812 */ /* 0x000fc600078ec0ff */
[----:B------:R-:W-:Y:S01]  /*0c60*/  IMAD R6, R7, 0x40, R6 ;  /* 0x0000004007067824 */ /* 0x000fe200078e0206 */
[----:B--2---:R-:W-:Y:S02]  /*0c70*/  R2UR UR5, R2 ;  /* 0x00000000020572ca */ /* 0x004fe400000e0000 */
[----:B------:R-:W-:Y:S02]  /*0c80*/  LEA.HI R2, R3, R0, RZ, 0x7 ;  /* 0x0000000003027211 */ /* 0x000fe400078f38ff */
[----:B------:R-:W-:Y:S02]  /*0c90*/  LOP3.LUT R3, R187, 0xfffffff8, RZ, 0xc0, !PT ;  /* 0xfffffff8bb037812 */ /* 0x000fe400078ec0ff */
[----:B------:R-:W-:Y:S02]  /*0ca0*/  LOP3.LUT R9, R2, 0xffffff80, RZ, 0xc0, !PT ;  /* 0xffffff8002097812 */ /* 0x000fe400078ec0ff */
[----:B------:R-:W-:Y:S01]  /*0cb0*/  SHF.R.S32.HI R187, RZ, 0x3, R187 ;  /* 0x00000003ffbb7819 */ /* 0x000fe200000114bb */
[C---:B------:R-:W-:Y:S01]  /*0cc0*/  IMAD.IADD R18, R0.reuse, 0x1, -R3 ;  /* 0x0000000100127824 */ /* 0x040fe200078e0a03 */
[----:B------:R-:W-:Y:S01]  /*0cd0*/  SHF.R.S32.HI R3, RZ, 0x7, R2 ;  /* 0x00000007ff037819 */ /* 0x000fe20000011402 */
[----:B------:R-:W-:Y:S01]  /*0ce0*/  IMAD.IADD R20, R0, 0x1, -R9 ;  /* 0x0000000100147824 */ /* 0x000fe200078e0a09 */
[----:B------:R-:W-:Y:S01]  /*0cf0*/  SHF.R.S32.HI R0, RZ, 0x4, R5 ;  /* 0x00000004ff007819 */ /* 0x000fe20000011405 */
[----:B------:R-:W-:Y:S01]  /*0d00*/  VIADD R21, R187, 0x20 ;  /* 0x00000020bb157836 */ /* 0x000fe20000000000 */
[----:B------:R-:W-:Y:S01]  /*0d10*/  LEA.HI R2, R2, R3, RZ, 0x1 ;  /* 0x0000000302027211 */ /* 0x000fe200078f08ff */
[----:B------:R-:W-:Y:S01]  /*0d20*/  IMAD.SHL.U32 R16, R18, 0x10, RZ ;  /* 0x0000001012107824 */ /* 0x000fe200078e00ff */
[----:B------:R-:W-:Y:S01]  /*0d30*/  SHF.R.S32.HI R8, RZ, 0x1f, R20 ;  /* 0x0000001fff087819 */ /* 0x000fe20000011414 */
[----:B------:R-:W-:Y:S01]  /*0d40*/  STL [R1+0x74], R20 ;  /* 0x0000741401007387 */ /* 0x000fe20000100800 */
[----:B------:R-:W-:Y:S01]  /*0d50*/  LEA.HI R5, R5, R0, RZ, 0x1 ;  /* 0x0000000005057211 */ /* 0x000fe200078f08ff */
[----:B------:R-:W-:Y:S01]  /*0d60*/  IMAD.SHL.U32 R202, R187, 0x80, RZ ;  /* 0x00000080bbca7824 */ /* 0x000fe200078e00ff */
[-C--:B------:R-:W-:Y:S01]  /*0d70*/  LEA.HI R9, R8, R20.reuse, RZ, 0x2 ;  /* 0x0000001408097211 */ /* 0x080fe200078f10ff */
[----:B------:R-:W-:Y:S01]  /*0d80*/  IMAD.SHL.U32 R209, R21, 0x80, RZ ;  /* 0x0000008015d17824 */ /* 0x000fe200078e00ff */
[----:B------:R-:W-:Y:S01]  /*0d90*/  LOP3.LUT R5, R5, 0x1ffffffe, RZ, 0xc0, !PT ;  /* 0x1ffffffe05057812 */ /* 0x000fe200078ec0ff */
[----:B------:R-:W-:Y:S01]  /*0da0*/  IMAD.SHL.U32 R18, R18, 0x8, RZ ;  /* 0x0000000812127824 */ /* 0x000fe200078e00ff */
[--C-:B------:R-:W-:Y:S01]  /*0db0*/  SHF.R.S32.HI R7, RZ, 0x2, R9.reuse ;  /* 0x00000002ff077819 */ /* 0x100fe20000011409 */
[----:B------:R-:W-:Y:S01]  /*0dc0*/  VIADD R184, R16, 0x80 ;  /* 0x0000008010b87836 */ /* 0x000fe20000000000 */
[----:B------:R-:W-:Y:S01]  /*0dd0*/  SHF.R.S32.HI R10, RZ, 0x1f, R9 ;  /* 0x0000001fff0a7819 */ /* 0x000fe20000011409 */
[----:B------:R-:W-:Y:S01]  /*0de0*/  IMAD.IADD R5, R0, 0x1, -R5 ;  /* 0x0000000100057824 */ /* 0x000fe200078e0a05 */
[----:B------:R-:W-:Y:S01]  /*0df0*/  LOP3.LUT R2, R2, 0x3fffffe, RZ, 0xc0, !PT ;  /* 0x03fffffe02027812 */ /* 0x000fe200078ec0ff */
[----:B------:R-:W-:Y:S01]  /*0e00*/  VIADD R0, R187, 0x40 ;  /* 0x00000040bb007836 */ /* 0x000fe20000000000 */
[----:B------:R-:W-:Y:S01]  /*0e10*/  LEA.HI R10, R10, R7, RZ, 0x3 ;  /* 0x000000070a0a7211 */ /* 0x000fe200078f18ff */
[----:B------:R-:W-:Y:S01]  /*0e20*/  IMAD R5, R5, 0x8, R6 ;  /* 0x0000000805057824 */ /* 0x000fe200078e0206 */
[----:B------:R-:W-:Y:S01]  /*0e30*/  LEA.HI R8, R8, R20, RZ, 0x5 ;  /* 0x0000001408087211 */ /* 0x000fe200078f28ff */
[----:B------:R-:W-:Y:S01]  /*0e40*/  IMAD.IADD R2, R3, 0x1, -R2 ;  /* 0x0000000103027824 */ /* 0x000fe200078e0a02 */
[----:B------:R-:W-:Y:S01]  /*0e50*/  LOP3.LUT R10, R10, 0xfffffff8, RZ, 0xc0, !PT ;  /* 0xfffffff80a0a7812 */ /* 0x000fe200078ec0ff */
[C---:B------:R-:W-:Y:S01]  /*0e60*/  VIADD R190, R18.reuse, 0x40 ;  /* 0x0000004012be7836 */ /* 0x040fe20000000000 */
[----:B------:R-:W-:Y:S01]  /*0e70*/  SHF.R.S32.HI R3, RZ, 0x1f, R0 ;  /* 0x0000001fff037819 */ /* 0x000fe20000011400 */
[----:B------:R0:W-:Y:S01]  /*0e80*/  STL [R1+0x8c], R5 ;  /* 0x00008c0501007387 */ /* 0x0001e20000100800 */
[----:B------:R-:W-:Y:S01]  /*0e90*/  SHF.R.S32.HI R8, RZ, 0x5, R8 ;  /* 0x00000005ff087819 */ /* 0x000fe20000011408 */
[----:B------:R-:W-:Y:S01]  /*0ea0*/  IMAD.IADD R7, R7, 0x1, -R10 ;  /* 0x0000000107077824 */ /* 0x000fe200078e0a0a */
[----:B------:R-:W-:Y:S01]  /*0eb0*/  IADD3 R12, R187, 0x60, RZ ;  /* 0x00000060bb0c7810 */ /* 0x000fe20007ffe0ff */
[----:B------:R-:W-:Y:S01]  /*0ec0*/  VIADD R210, R18, 0x80 ;  /* 0x0000008012d27836 */ /* 0x000fe20000000000 */
[----:B------:R-:W-:Y:S01]  /*0ed0*/  LOP3.LUT R9, R9, 0x7ffffffc, RZ, 0xc0, !PT ;  /* 0x7ffffffc09097812 */ /* 0x000fe200078ec0ff */
[----:B------:R-:W-:Y:S01]  /*0ee0*/  IMAD R7, R8, 0x10, R7 ;  /* 0x0000001008077824 */ /* 0x000fe200078e0207 */
[----:B------:R-:W-:Y:S01]  /*0ef0*/  SHF.R.S32.HI R13, RZ, 0x1f, R12 ;  /* 0x0000001fff0d7819 */ /* 0x000fe2000001140c */
[----:B------:R-:W-:Y:S01]  /*0f00*/  VIADD R211, R18, 0xc0 ;  /* 0x000000c012d37836 */ /* 0x000fe20000000000 */
[----:B------:R-:W-:Y:S01]  /*0f10*/  LOP3.LUT R202, R202, 0x380, RZ, 0xc0, !PT ;  /* 0x00000380caca7812 */ /* 0x000fe200078ec0ff */
[----:B------:R-:W-:Y:S01]  /*0f20*/  IMAD R15, R2, 0x40, R7 ;  /* 0x00000040020f7824 */ /* 0x000fe200078e0207 */
[----:B0-----:R-:W-:Y:S01]  /*0f30*/  LEA.HI R5, R3, R0, RZ, 0x3 ;  /* 0x0000000003057211 */ /* 0x001fe200078f18ff */
[----:B------:R-:W-:Y:S01]  /*0f40*/  IMAD.SHL.U32 R3, R0, 0x80, RZ ;  /* 0x0000008000037824 */ /* 0x000fe200078e00ff */
[----:B------:R-:W-:Y:S01]  /*0f50*/  LEA.HI R0, R11, R11, RZ, 0x1 ;  /* 0x0000000b0b007211 */ /* 0x000fe200078f08ff */
[----:B------:R-:W-:Y:S01]  /*0f60*/  IMAD.U32 R2, RZ, RZ, UR4 ;  /* 0x00000004ff027e24 */ /* 0x000fe2000f8e00ff */
[----:B------:R-:W-:Y:S01]  /*0f70*/  LEA.HI R10, R13, R12, RZ, 0x3 ;  /* 0x0000000c0d0a7211 */ /* 0x000fe200078f18ff */
[----:B------:R-:W-:Y:S01]  /*0f80*/  IMAD.SHL.U32 R6, R5, 0x80, RZ ;  /* 0x0000008005067824 */ /* 0x000fe200078e00ff */
[----:B------:R-:W-:Y:S01]  /*0f90*/  LOP3.LUT R0, R0, 0x1ffffffe, RZ, 0xc0, !PT ;  /* 0x1ffffffe00007812 */ /* 0x000fe200078ec0ff */
[----:B------:R-:W-:Y:S01]  /*0fa0*/  IMAD.SHL.U32 R12, R12, 0x80, RZ ;  /* 0x000000800c0c7824 */ /* 0x000fe200078e00ff */
[----:B------:R-:W-:Y:S01]  /*0fb0*/  LOP3.LUT R3, R3, 0x380, RZ, 0xc0, !PT ;  /* 0x0000038003037812 */ /* 0x000fe200078ec0ff */
[----:B------:R-:W-:Y:S01]  /*0fc0*/  STL [R1+0x88], R15 ;  /* 0x0000880f01007387 */ /* 0x000fe20000100800 */
[----:B------:R-:W-:Y:S01]  /*0fd0*/  LOP3.LUT R6, R6, 0xfffffc00, RZ, 0xc0, !PT ;  /* 0xfffffc0006067812 */ /* 0x000fe200078ec0ff */
[----:B------:R-:W-:Y:S01]  /*0fe0*/  IMAD.IADD R208, R11, 0x1, -R0 ;  /* 0x000000010bd07824 */ /* 0x000fe200078e0a00 */
[----:B------:R-:W-:Y:S01]  /*0ff0*/  SHF.R.S32.HI R0, RZ, 0x1f, R21 ;  /* 0x0000001fff007819 */ /* 0x000fe20000011415 */
[----:B------:R0:W-:Y:S01]  /*1000*/  STL [R1+0x84], R2 ;  /* 0x0000840201007387 */ /* 0x0001e20000100800 */
[----:B------:R-:W-:Y:S01]  /*1010*/  LOP3.LUT R5, R3, 0x70, R16, 0xf8, !PT ;  /* 0x0000007003057812 */ /* 0x000fe200078ef810 */
[----:B------:R-:W-:Y:S01]  /*1020*/  IMAD.IADD R9, R20, 0x1, -R9 ;  /* 0x0000000114097824 */ /* 0x000fe200078e0a09 */
[----:B------:R-:W-:Y:S01]  /*1030*/  SHF.R.U32.HI R3, RZ, 0x3, R3 ;  /* 0x00000003ff037819 */ /* 0x000fe20000011603 */
[----:B------:R-:W-:Y:S01]  /*1040*/  IMAD R208, R208, 0x8, R15 ;  /* 0x00000008d0d07824 */ /* 0x000fe200078e020f */
[----:B------:R-:W-:Y:S01]  /*1050*/  LOP3.LUT R13, R12, 0x380, RZ, 0xc0, !PT ;  /* 0x000003800c0d7812 */ /* 0x000fe200078ec0ff */
[----:B------:R-:W-:Y:S01]  /*1060*/  IMAD.SHL.U32 R12, R10, 0x80, RZ ;  /* 0x000000800a0c7824 */ /* 0x000fe200078e00ff */
[----:B------:R-:W-:Y:S01]  /*1070*/  LOP3.LUT R5, R6, R5, R3, 0xf6, !PT ;  /* 0x0000000506057212 */ /* 0x000fe200078ef603 */
[----:B------:R-:W-:Y:S01]  /*1080*/  IMAD.SHL.U32 R191, R9, 0x2, RZ ;  /* 0x0000000209bf7824 */ /* 0x000fe200078e00ff */
[----:B------:R-:W-:Y:S01]  /*1090*/  SHF.R.U32.HI R3, RZ, 0x3, R202 ;  /* 0x00000003ff037819 */ /* 0x000fe200000116ca */
[----:B------:R-:W-:Y:S01]  /*10a0*/  ULOP3.LUT UR61, UR5, 0x1, URZ, 0xfc, !UPT ;  /* 0x00000001053d7892 */ /* 0x000fe2000f8efc3f */
[----:B0-----:R-:W-:Y:S01]  /*10b0*/  LEA.HI R2, R0, R21, RZ, 0x3 ;  /* 0x0000001500027211 */ /* 0x001fe200078f18ff */
[C---:B------:R-:W-:Y:S01]  /*10c0*/  VIADD R33, R191.reuse, 0x8 ;  /* 0x00000008bf217836 */ /* 0x040fe20000000000 */
[--C-:B------:R-:W-:Y:S01]  /*10d0*/  LOP3.LUT R0, R202, 0x70, R16.reuse, 0xf8, !PT ;  /* 0x00000070ca007812 */ /* 0x100fe200078ef810 */
[----:B------:R-:W-:Y:S01]  /*10e0*/  VIADD R32, R191, 0x10 ;  /* 0x00000010bf207836 */ /* 0x000fe20000000000 */
[----:B------:R-:W-:Y:S01]  /*10f0*/  LOP3.LUT R209, R209, 0x380, RZ, 0xc0, !PT ;  /* 0x00000380d1d17812 */ /* 0x000fe200078ec0ff */
[----:B------:R-:W-:Y:S01]  /*1100*/  IMAD.SHL.U32 R2, R2, 0x80, RZ ;  /* 0x0000008002027824 */ /* 0x000fe200078e00ff */
[--C-:B------:R-:W-:Y:S01]  /*1110*/  LOP3.LUT R10, R13, 0x70, R16.reuse, 0xf8, !PT ;  /* 0x000000700d0a7812 */ /* 0x100fe200078ef810 */
[C---:B------:R-:W-:Y:S01]  /*1120*/  VIADD R31, R191.reuse, 0x18 ;  /* 0x00000018bf1f7836 */ /* 0x040fe20000000000 */
[----:B------:R-:W-:Y:S01]  /*1130*/  SHF.R.U32.HI R14, RZ, 0x3, R13 ;  /* 0x00000003ff0e7819 */ /* 0x000fe2000001160d */
[C---:B------:R-:W-:Y:S01]  /*1140*/  VIADD R30, R191.reuse, 0x20 ;  /* 0x00000020bf1e7836 */ /* 0x040fe20000000000 */
[----:B------:R-:W-:Y:S01]  /*1150*/  LOP3.LUT R13, R12, 0xfffffc00, RZ, 0xc0, !PT ;  /* 0xfffffc000c0d7812 */ /* 0x000fe200078ec0ff */
[----:B------:R-:W-:Y:S01]  /*1160*/  VIADD R29, R191, 0x28 ;  /* 0x00000028bf1d7836 */ /* 0x000fe20000000000 */
[----:B------:R-:W-:Y:S01]  /*1170*/  LOP3.LUT R213, R203, R0, R3, 0xf6, !PT ;  /* 0x00000000cbd57212 */ /* 0x000fe200078ef603 */
[C---:B------:R-:W-:Y:S01]  /*1180*/  VIADD R28, R191.reuse, 0x30 ;  /* 0x00000030bf1c7836 */ /* 0x040fe20000000000 */
[----:B------:R-:W-:Y:S01]  /*1190*/  SHF.R.U32.HI R4, RZ, 0x3, R209 ;  /* 0x00000003ff047819 */ /* 0x000fe200000116d1 */
[----:B------:R-:W-:Y:S01]  /*11a0*/  VIADD R27, R191, 0x38 ;  /* 0x00000038bf1b7836 */ /* 0x000fe20000000000 */
[----:B------:R-:W-:Y:S01]  /*11b0*/  LOP3.LUT R3, R209, 0x70, R16, 0xf8, !PT ;  /* 0x00000070d1037812 */ /* 0x000fe200078ef810 */
[----:B------:R-:W-:Y:S01]  /*11c0*/  VIADD R26, R191, 0x40 ;  /* 0x00000040bf1a7836 */ /* 0x000fe20000000000 */
[----:B------:R-:W-:Y:S01]  /*11d0*/  LOP3.LUT R212, R2, 0xfffffc00, RZ, 0xc0, !PT ;  /* 0xfffffc0002d47812 */ /* 0x000fe200078ec0ff */
[----:B------:R-:W-:Y:S01]  /*11e0*/  IMAD.IADD R0, R22, 0x1, R5 ;  /* 0x0000000116007824 */ /* 0x000fe200078e0205 */
[----:B------:R-:W-:Y:S01]  /*11f0*/  LOP3.LUT R13, R13, R10, R14, 0xf6, !PT ;  /* 0x0000000a0d0d7212 */ /* 0x000fe200078ef60e */
[C---:B------:R-:W-:Y:S01]  /*1200*/  VIADD R25, R191.reuse, 0x48 ;  /* 0x00000048bf197836 */ /* 0x040fe20000000000 */
[----:B------:R-:W-:Y:S01]  /*1210*/  LOP3.LUT R3, R212, R3, R4, 0xf6, !PT ;  /* 0x00000003d4037212 */ /* 0x000fe200078ef604 */
[C---:B------:R-:W-:Y:S01]  /*1220*/  VIADD R21, R191.reuse, 0x58 ;  /* 0x00000058bf157836 */ /* 0x040fe20000000000 */
[C---:B------:R-:W-:Y:S01]  /*1230*/  IADD3 R24, R191.reuse, 0x50, RZ ;  /* 0x00000050bf187810 */ /* 0x040fe20007ffe0ff */
[C---:B------:R-:W-:Y:S01]  /*1240*/  IMAD.IADD R4, R22.reuse, 0x1, R13 ;  /* 0x0000000116047824 */ /* 0x040fe200078e020d */
[----:B------:R-:W-:Y:S01]  /*1250*/  SHF.R.S32.HI R35, RZ, 0x1f, R33 ;  /* 0x0000001fff237819 */ /* 0x000fe20000011421 */
[C---:B------:R-:W-:Y:S01]  /*1260*/  VIADD R20, R191.reuse, 0x60 ;  /* 0x00000060bf147836 */ /* 0x040fe20000000000 */
[----:B------:R-:W-:Y:S01]  /*1270*/  SHF.R.S32.HI R34, RZ, 0x1f, R32 ;  /* 0x0000001fff227819 */ /* 0x000fe20000011420 */
[----:B------:R-:W-:Y:S01]  /*1280*/  IMAD.IADD R2, R22, 0x1, R3 ;  /* 0x0000000116027824 */ /* 0x000fe200078e0203 */
        /* <DEDUP_REMOVED lines=17> */
[----:B------:R1:W-:Y:S01]  /*13a0*/  STL [R1+0x78], R4 ;  /* 0x0000780401007387 */ /* 0x0003e20000100800 */
[C---:B------:R-:W-:Y:S01]  /*13b0*/  VIADD R6, R191.reuse, 0xa8 ;  /* 0x000000a8bf067836 */ /* 0x040fe20000000000 */
[----:B------:R-:W-:Y:S01]  /*13c0*/  SHF.R.S32.HI R25, RZ, 0x1f, R21 ;  /* 0x0000001fff197819 */ /* 0x000fe20000011415 */
[C---:B------:R-:W-:Y:S01]  /*13d0*/  VIADD R5, R191.reuse, 0xb0 ;  /* 0x000000b0bf057836 */ /* 0x040fe20000000000 */
[----:B------:R-:W-:Y:S01]  /*13e0*/  SHF.R.S32.HI R24, RZ, 0x1f, R20 ;  /* 0x0000001fff187819 */ /* 0x000fe20000011414 */
[----:B------:R2:W-:Y:S01]  /*13f0*/  STL [R1+0x80], R2 ;  /* 0x0000800201007387 */ /* 0x0005e20000100800 */
[----:B0-----:R-:W-:Y:S01]  /*1400*/  SHF.R.S32.HI R0, RZ, 0x1f, R191 ;  /* 0x0000001fff007819 */ /* 0x001fe200000114bf */
[C---:B------:R-:W-:Y:S01]  /*1410*/  VIADD R0, R191.reuse, 0xd0 ;  /* 0x000000d0bf007836 */ /* 0x040fe20000000000 */
[----:B------:R-:W-:Y:S01]  /*1420*/  SHF.R.S32.HI R21, RZ, 0x1f, R14 ;  /* 0x0000001fff157819 */ /* 0x000fe2000001140e */
[C---:B------:R-:W-:Y:S01]  /*1430*/  VIADD R225, R191.reuse, 0xd8 ;  /* 0x000000d8bfe17836 */ /* 0x040fe20000000000 */
[----:B------:R-:W-:Y:S01]  /*1440*/  SHF.R.S32.HI R20, RZ, 0x1f, R13 ;  /* 0x0000001fff147819 */ /* 0x000fe2000001140d */
[C---:B-1----:R-:W-:Y:S01]  /*1450*/  VIADD R4, R191.reuse, 0xb8 ;  /* 0x000000b8bf047836 */ /* 0x042fe20000000000 */
[C---:B------:R-:W-:Y:S01]  /*1460*/  IADD3 R3, R191.reuse, 0xc0, RZ ;  /* 0x000000c0bf037810 */ /* 0x040fe20007ffe0ff */
[C---:B------:R-:W-:Y:S01]  /*1470*/  VIADD R224, R191.reuse, 0xe0 ;  /* 0x000000e0bfe07836 */ /* 0x040fe20000000000 */
[----:B------:R-:W-:Y:S01]  /*1480*/  SHF.R.S32.HI R14, RZ, 0x1f, R12 ;  /* 0x0000001fff0e7819 */ /* 0x000fe2000001140c */
[C---:B--2---:R-:W-:Y:S01]  /*1490*/  VIADD R2, R191.reuse, 0xc8 ;  /* 0x000000c8bf027836 */ /* 0x044fe20000000000 */
        /* <DEDUP_REMOVED lines=22> */
[----:B------:R-:W-:Y:S02]  /*1600*/  IADD3 R213, R22, R213, RZ ;  /* 0x000000d516d57210 */ /* 0x000fe40007ffe0ff */
[----:B------:R-:W-:Y:S02]  /*1610*/  SHF.R.S32.HI R3, RZ, 0x1f, R223 ;  /* 0x0000001fff037819 */ /* 0x000fe400000114df */
[----:B------:R-:W-:-:S02]  /*1620*/  SHF.R.S32.HI R2, RZ, 0x1f, R222 ;  /* 0x0000001fff027819 */ /* 0x000fc400000114de */
[----:B------:R-:W-:-:S07]  /*1630*/  SHF.R.S32.HI R0, RZ, 0x1f, R221 ;  /* 0x0000001fff007819 */ /* 0x000fce00000114dd */
.L_x_2025:
[----:B------:R-:W-:Y:S05]  /*1640*/  YIELD ;  /* 0x0000000000007946 */ /* 0x000fea0003800000 */
[----:B------:R-:W-:Y:S01]  /*1650*/  ULDC.64 UR4, c[0x0][0xa28] ;  /* 0x00028a0000047ab9 */ /* 0x000fe20000000a00 */
[----:B0--3--:R-:W0:Y:S01]  /*1660*/  LDC.64 R2, c[0x0][0xa08] ;  /* 0x00028200ff027b82 */ /* 0x009e220000000a00 */
[----:B------:R-:W-:Y:S01]  /*1670*/  ISETP.NE.U32.AND P1, PT, RZ, UR4, PT ;  /* 0x00000004ff007c0c */ /* 0x000fe2000bf25070 */
[----:B-1--4-:R-:W-:Y:S02]  /*1680*/  IMAD.MOV.U32 R9, RZ, RZ, RZ ;  /* 0x000000ffff097224 */ /* 0x012fe400078e00ff */
[----:B-----5:R-:W-:Y:S01]  /*1690*/  IMAD.MOV.U32 R45, RZ, RZ, RZ ;  /* 0x000000ffff2d7224 */ /* 0x020fe200078e00ff */
[----:B------:R-:W-:Y:S01]  /*16a0*/  ISETP.NE.AND.EX P1, PT, RZ, UR5, PT, P1 ;  /* 0x00000005ff007c0c */ /* 0x000fe2000bf25310 */
[----:B------:R-:W-:-:S02]  /*16b0*/  ULDC.64 UR4, c[0x0][0xa18] ;  /* 0x0002860000047ab9 */ /* 0x000fc40000000a00 */
[----:B------:R-:W-:-:S04]  /*16c0*/  ISETP.NE.U32.AND P2, PT, RZ, UR4, PT ;  /* 0x00000004ff007c0c */ /* 0x000fc8000bf45070 */
[----:B------:R-:W-:Y:S01]  /*16d0*/  ISETP.NE.AND.EX P2, PT, RZ, UR5, PT, P2 ;  /* 0x00000005ff007c0c */ /* 0x000fe2000bf45320 */
[----:B------:R-:W-:Y:S02]  /*16e0*/  ULDC.64 UR4, c[0x0][0xa08] ;  /* 0x0002820000047ab9 */ /* 0x000fe40000000a00 */
[----:B------:R-:W-:-:S03]  /*16f0*/  ISETP.NE.U32.AND P0, PT, RZ, UR4, PT ;  /* 0x00000004ff007c0c */ /* 0x000fc6000bf05070 */
[----:B------:R-:W1:Y:S01]  /*1700*/  @P1 LDC.64 R4, c[0x0][0xa28] ;  /* 0x00028a00ff041b82 */ /* 0x000e620000000a00 */
[----:B------:R-:W-:Y:S01]  /*1710*/  ISETP.NE.AND.EX P0, PT, RZ, UR5, PT, P0 ;  /* 0x00000005ff007c0c */ /* 0x000fe2000bf05300 */
[----:B0-----:R-:W-:-:S06]  /*1720*/  IMAD.WIDE R2, R207, 0x4, R2 ;  /* 0x00000004cf027825 */ /* 0x001fcc00078e0202 */
[----:B------:R-:W0:Y:S01]  /*1730*/  @P2 LDC.64 R6, c[0x0][0xa18] ;  /* 0x00028600ff062b82 */ /* 0x000e220000000a00 */
[----:B------:R-:W-:Y:S02]  /*1740*/  ULDC UR4, c[0x0][0x288] ;  /* 0x0000a20000047ab9 */ /* 0x000fe40000000800 */
[----:B------:R-:W-:Y:S01]  /*1750*/  IMAD.U32 R189, RZ, RZ, UR4 ;  /* 0x00000004ffbd7e24 */ /* 0x000fe2000f8e00ff */
[----:B------:R-:W-:Y:S02]  /*1760*/  ULDC.64 UR4, c[0x0][0x418] ;  /* 0x0001060000047ab9 */ /* 0x000fe40000000a00 */
[----:B------:R2:W5:Y:S01]  /*1770*/  @P0 LDG.E R45, desc[UR36][R2.64] ;  /* 0x00000024022d0981 */ /* 0x000562000c1e1900 */
[----:B-1----:R-:W-:-:S05]  /*1780*/  @P1 IMAD.WIDE R4, R207, 0x4, R4 ;  /* 0x00000004cf041825 */ /* 0x002fca00078e0204 */
[----:B------:R2:W5:Y:S01]  /*1790*/  @P1 LDG.E R9, desc[UR36][R4.64] ;  /* 0x0000002404091981 */ /* 0x000562000c1e1900 */
[----:B0-----:R-:W-:-:S05]  /*17a0*/  @P2 IMAD.WIDE R6, R207, 0x4, R6 ;  /* 0x00000004cf062825 */ /* 0x001fca00078e0206 */
[----:B------:R2:W5:Y:S01]  /*17b0*/  @P2 LDG.E R189, desc[UR36][R6.64] ;  /* 0x0000002406bd2981 */ /* 0x000562000c1e1900 */
[----:B------:R-:W-:-:S03]  /*17c0*/  UISETP.NE.U32.AND UP0, UPT, UR4, URZ, UPT ;  /* 0x0000003f0400728c */ /* 0x000fc6000bf05070 */
[----:B------:R-:W-:Y:S01]  /*17d0*/  ULDC UR4, c[0x0][0x424] ;  /* 0x0001090000047ab9 */ /* 0x000fe20000000800 */
[----:B------:R-:W-:-:S03]  /*17e0*/  UISETP.NE.AND.EX UP0, UPT, UR5, URZ, UPT, UP0 ;  /* 0x0000003f0500728c */ /* 0x000fc6000bf05300 */
[----:B------:R-:W-:Y:S01]  /*17f0*/  ULDC UR5, c[0x0][0x2f0] ;  /* 0x0000bc0000057ab9 */ /* 0x000fe20000000800 */
[----:B------:R-:W-:-:S04]  /*1800*/  USEL UR4, UR4, 0x1, UP0 ;  /* 0x0000000104047887 */ /* 0x000fc80008000000 */
[----:B------:R-:W-:-:S03]  /*1810*/  UIMAD UR4, UR4, UR5, URZ ;  /* 0x00000005040472a4 */ /* 0x000fc6000f8e023f */
[----:B------:R-:W-:Y:S02]  /*1820*/  ULDC UR5, c[0x0][0x348] ;  /* 0x0000d20000057ab9 */ /* 0x000fe40000000800 */
[----:B------:R-:W-:Y:S02]  /*1830*/  IMAD.U32 R39, RZ, RZ, UR5 ;  /* 0x00000005ff277e24 */ /* 0x000fe4000f8e00ff */
[----:B------:R-:W-:Y:S01]  /*1840*/  IMAD.U32 R24, RZ, RZ, UR4 ;  /* 0x00000004ff187e24 */ /* 0x000fe2000f8e00ff */
[----:B--2---:R-:W-:Y:S06]  /*1850*/  @P2 BRA `(.L_x_1773) ;  /* 0x0000000000242947 */ /* 0x004fec0003800000 */
        /* <DEDUP_REMOVED lines=8> */
[----:B--2---:R-:W-:-:S07]  /*18e0*/  IADD3 R189, -R189, R0, RZ ;  /* 0x00000000bdbd7210 */ /* 0x004fce0007ffe1ff */
.L_x_1773:
[----:B------:R-:W-:Y:S01]  /*18f0*/  ULDC.64 UR4, c[0x0][0xa20] ;  /* 0x0002880000047ab9 */ /* 0x000fe20000000a00 */
[C---:B------:R-:W-:Y:S01]  /*1900*/  LOP3.LUT R4, R206.reuse, 0xff000000, RZ, 0xc0, !PT ;  /* 0xff000000ce047812 */ /* 0x040fe200078ec0ff */
[----:B------:R-:W-:Y:S01]  /*1910*/  IMAD.MOV.U32 R216, RZ, RZ, R207 ;  /* 0x000000ffffd87224 */ /* 0x000fe200078e00cf */
[----:B------:R-:W-:Y:S02]  /*1920*/  ISETP.NE.U32.AND P1, PT, RZ, UR4, PT ;  /* 0x00000004ff007c0c */ /* 0x000fe4000bf25070 */
[C---:B------:R-:W-:Y:S02]  /*1930*/  LOP3.LUT R0, R206.reuse, 0xff0000, RZ, 0xc0, !PT ;  /* 0x00ff0000ce007812 */ /* 0x040fe400078ec0ff */
[----:B------:R-:W-:Y:S02]  /*1940*/  ISETP.NE.AND.EX P1, PT, RZ, UR5, PT, P1 ;  /* 0x00000005ff007c0c */ /* 0x000fe4000bf25310 */
[----:B------:R-:W-:Y:S02]  /*1950*/  SHF.R.U32.HI R5, RZ, 0x8, R4 ;  /* 0x00000008ff057819 */ /* 0x000fe40000011604 */
[----:B------:R-:W-:-:S02]  /*1960*/  LOP3.LUT R188, R206, 0xffff, RZ, 0xc0, !PT ;  /* 0x0000ffffcebc7812 */ /* 0x000fc400078ec0ff */
[----:B------:R-:W-:-:S07]  /*1970*/  LEA.HI R215, R0, R5, RZ, 0x10 ;  /* 0x0000000500d77211 */ /* 0x000fce00078f80ff */
[----:B------:R-:W-:Y:S05]  /*1980*/  @!P1 BRA `(.L_x_1774) ;  /* 0x0000000000109947 */ /* 0x000fea0003800000 */
[----:B------:R-:W0:Y:S02]  /*1990*/  LDC.64 R24, c[0x0][0xa20] ;  /* 0x00028800ff187b82 */ /* 0x000e240000000a00 */
[----:B0-----:R-:W-:-:S06]  /*19a0*/  IMAD.WIDE R24, R207, 0x4, R24 ;  /* 0x00000004cf187825 */ /* 0x001fcc00078e0218 */
[----:B------:R0:W5:Y:S01]  /*19b0*/  LDG.E R24, desc[UR36][R24.64] ;  /* 0x0000002418187981 */ /* 0x000162000c1e1900 */
[----:B------:R-:W-:Y:S05]  /*19c0*/  BRA `(.L_x_1775) ;  /* 0x0000000000107947 */ /* 0x000fea0003800000 */
.L_x_1774:
[----:B------:R-:W-:Y:S05]  /*19d0*/  @!P0 BRA `(.L_x_1775) ;  /* 0x00000000000c8947 */ /* 0x000fea0003800000 */
[----:B------:R-:W2:Y:S04]  /*19e0*/  LDG.E R5, desc[UR36][R2.64] ;  /* 0x0000002402057981 */ /* 0x000ea8000c1e1900 */
[----:B------:R-:W2:Y:S02]  /*19f0*/  LDG.E R24, desc[UR36][R2.64+0x4] ;  /* 0x0000042402187981 */ /* 0x000ea4000c1e1900 */
[----:B--2---:R-:W-:-:S07]  /*1a00*/  IMAD.IADD R24, R24, 0x1, -R5 ;  /* 0x0000000118187824 */ /* 0x004fce00078e0a05 */
.L_x_1775:
[----:B------:R-:W-:Y:S02]  /*1a10*/  ULDC.64 UR4, c[0x0][0xa10] ;  /* 0x0002840000047ab9 */ /* 0x000fe40000000a00 */
[----:B------:R-:W-:-:S04]  /*1a20*/  ISETP.NE.U32.AND P0, PT, RZ, UR4, PT ;  /* 0x00000004ff007c0c */ /* 0x000fc8000bf05070 */
[----:B------:R-:W-:Y:S01]  /*1a30*/  ISETP.NE.AND.EX P0, PT, RZ, UR5, PT, P0 ;  /* 0x00000005ff007c0c */ /* 0x000fe2000bf05300 */
[----:B------:R-:W-:Y:S02]  /*1a40*/  ULDC.64 UR4, c[0x0][0xa30] ;  /* 0x00028c0000047ab9 */ /* 0x000fe40000000a00 */
[----:B------:R-:W-:-:S04]  /*1a50*/  ISETP.NE.U32.AND P1, PT, RZ, UR4, PT ;  /* 0x00000004ff007c0c */ /* 0x000fc8000bf25070 */
[----:B------:R-:W-:-:S06]  /*1a60*/  ISETP.NE.AND.EX P1, PT, RZ, UR5, PT, P1 ;  /* 0x00000005ff007c0c */ /* 0x000fcc000bf25310 */
[----:B------:R-:W1:Y:S08]  /*1a70*/  @P0 LDC.64 R4, c[0x0][0xa10] ;  /* 0x00028400ff040b82 */ /* 0x000e700000000a00 */
[----:B------:R-:W2:Y:S01]  /*1a80*/  @P1 LDC.64 R2, c[0x0][0xa30] ;  /* 0x00028c00ff021b82 */ /* 0x000ea20000000a00 */
[----:B-1----:R-:W-:-:S05]  /*1a90*/  @P0 IMAD.WIDE R4, R207, 0x4, R4 ;  /* 0x00000004cf040825 */ /* 0x002fca00078e0204 */
[----:B------:R-:W3:Y:S04]  /*1aa0*/  @P0 LDG.E R0, desc[UR36][R4.64] ;  /* 0x0000002404000981 */ /* 0x000ee8000c1e1900 */
[----:B------:R-:W3:Y:S01]  /*1ab0*/  @P0 LDG.E R11, desc[UR36][R4.64+0x4] ;  /* 0x00000424040b0981 */ /* 0x000ee2000c1e1900 */
[----:B--2---:R-:W-:Y:S02]  /*1ac0*/  @P1 IMAD.WIDE R6, R207, 0x4, R2 ;  /* 0x00000004cf061825 */ /* 0x004fe400078e0202 */
[----:B------:R-:W1:Y:S02]  /*1ad0*/  LDC R2, c[0x0][0x448] ;  /* 0x00011200ff027b82 */ /* 0x000e640000000800 */
[----:B-----5:R-:W-:-:S06]  /*1ae0*/  IMAD.MOV.U32 R38, RZ, RZ, R24 ;  /* 0x000000ffff267224 */ /* 0x020fcc00078e0018 */
[----:B------:R2:W5:Y:S01]  /*1af0*/  @P1 LDG.E R38, desc[UR36][R6.64] ;  /* 0x0000002406261981 */ /* 0x000562000c1e1900 */
[----:B------:R-:W-:Y:S02]  /*1b00*/  IMAD.SHL.U32 R201, R205, 0x80, RZ ;  /* 0x00000080cdc97824 */ /* 0x000fe400078e00ff */
[----:B------:R-:W-:Y:S01]  /*1b10*/  IMAD.IADD R10, R24, 0x1, -R9 ;  /* 0x00000001180a7824 */ /* 0x000fe200078e0a09 */
[----:B-1----:R-:W-:Y:S02]  /*1b20*/  ISETP.NE.AND P1, PT, R2, 0x1, PT ;  /* 0x000000010200780c */ /* 0x002fe40003f25270 */
[----:B------:R-:W1:Y:S11]  /*1b30*/  LDC.64 R2, c[0x0][0x9e0] ;  /* 0x00027800ff027b82 */ /* 0x000e760000000a00 */
[----:B------:R-:W4:Y:S08]  /*1b40*/  @P1 LDC R13, c[0x0][0x44c] ;  /* 0x00011300ff0d1b82 */ /* 0x000f300000000800 */
[----:B------:R-:W0:Y:S01]  /*1b50*/  @P1 LDC R8, c[0x0][0x450] ;  /* 0x00011400ff081b82 */ /* 0x000e220000000800 */
[----:B-1----:R-:W-:Y:S01]  /*1b60*/  ISETP.GE.AND P2, PT, R3, 0x1, PT ;  /* 0x000000010300780c */ /* 0x002fe20003f46270 */
[----:B---3--:R-:W-:-:S02]  /*1b70*/  @P0 IMAD.IADD R39, R11, 0x1, -R0 ;  /* 0x000000010b270824 */ /* 0x008fc400078e0a00 */
[----:B------:R-:W-:Y:S02]  /*1b80*/  VIADD R0, R201, 0x7f ;  /* 0x0000007fc9007836 */ /* 0x000fe40000000000 */
[----:B------:R-:W-:Y:S02]  /*1b90*/  IMAD.IADD R192, R10, 0x1, R39 ;  /* 0x000000010ac07824 */ /* 0x000fe400078e0227 */
[----:B----4-:R-:W-:-:S03]  /*1ba0*/  @P1 IMAD.HI.U32 R5, R0, R13, RZ ;  /* 0x0000000d00051227 */ /* 0x010fc600078e00ff */
[C---:B--2---:R-:W-:Y:S01]  /*1bb0*/  IADD3 R7, R192.reuse, 0x1, -R189 ;  /* 0x00000001c0077810 */ /* 0x044fe20007ffe8bd */
[----:B------:R-:W-:Y:S01]  /*1bc0*/  IMAD.MOV.U32 R4, RZ, RZ, R0 ;  /* 0x000000ffff047224 */ /* 0x000fe200078e0000 */
[----:B0-----:R-:W-:Y:S01]  /*1bd0*/  @P1 SHF.R.U32.HI R4, RZ, R8, R5 ;  /* 0x00000008ff041219 */ /* 0x001fe20000011605 */
[----:B------:R-:W-:-:S04]  /*1be0*/  VIADD R0, R192, 0x3f ;  /* 0x0000003fc0007836 */ /* 0x000fc80000000000 */
[----:B------:R-:W-:Y:S01]  /*1bf0*/  IMAD.IADD R7, R7, 0x1, R4 ;  /* 0x0000000107077824 */ /* 0x000fe200078e0204 */
[----:B------:R-:W-:-:S03]  /*1c00*/  SHF.R.S32.HI R5, RZ, 0x1f, R0 ;  /* 0x0000001fff057819 */ /* 0x000fc60000011400 */
[----:B------:R-:W-:Y:S01]  /*1c10*/  IMAD.IADD R2, R7, 0x1, R2 ;  /* 0x0000000107027824 */ /* 0x000fe200078e0202 */
[----:B------:R-:W-:-:S04]  /*1c20*/  LEA.HI R5, R5, R0, RZ, 0x6 ;  /* 0x0000000005057211 */ /* 0x000fc800078f30ff */
[----:B------:R-:W-:Y:S01]  /*1c30*/  SHF.R.S32.HI R44, RZ, 0x6, R5 ;  /* 0x00000006ff2c7819 */ /* 0x000fe20000011405 */
[----:B------:R-:W-:Y:S06]  /*1c40*/  @!P2 BRA `(.L_x_1776) ;  /* 0x000000000048a947 */ /* 0x000fec0003800000 */
[C---:B------:R-:W-:Y:S01]  /*1c50*/  ISETP.GT.AND P0, PT, R7.reuse, RZ, PT ;  /* 0x000000ff0700720c */ /* 0x040fe20003f04270 */
[----:B------:R-:W-:Y:S01]  /*1c60*/  BSSY B0, `(.L_x_1777) ;  /* 0x000000e000007945 */ /* 0x000fe20003800000 */
[----:B------:R-:W-:-:S11]  /*1c70*/  VIADD R0, R7, 0xffffffff ;  /* 0xffffffff07007836 */ /* 0x000fd60000000000 */
[----:B------:R-:W-:Y:S05]  /*1c80*/  @P0 BRA `(.L_x_1778) ;  /* 0x00000000001c0947 */ /* 0x000fea0003800000 */
[----:B------:R-:W-:Y:S02]  /*1c90*/  ISETP.NE.AND P0, PT, R3, 0x1, PT ;  /* 0x000000010300780c */ /* 0x000fe40003f05270 */
[----:B------:R-:W-:-:S11]  /*1ca0*/  IADD3 R7, -R7, RZ, RZ ;  /* 0x000000ff07077210 */ /* 0x000fd60007ffe1ff */
[----:B------:R-:W0:Y:S02]  /*1cb0*/  @P0 LDC.64 R4, c[0x0][0x9e8] ;  /* 0x00027a00ff040b82 */ /* 0x000e240000000a00 */
[----:B0-----:R-:W-:-:S05]  /*1cc0*/  @P0 IMAD.HI.U32 R4, R7, R4, RZ ;  /* 0x0000000407040227 */ /* 0x001fca00078e00ff */
[----:B------:R-:W-:-:S04]  /*1cd0*/  @P0 SHF.R.U32.HI R7, RZ, R5, R4 ;  /* 0x00000005ff070219 */ /* 0x000fc80000011604 */
[----:B------:R-:W-:Y:S01]  /*1ce0*/  LOP3.LUT R0, RZ, R7, RZ, 0x33, !PT ;  /* 0x00000007ff007212 */ /* 0x000fe200078e33ff */
[----:B------:R-:W-:Y:S06]  /*1cf0*/  BRA `(.L_x_1779) ;  /* 0x0000000000107947 */ /* 0x000fec0003800000 */
.L_x_1778:
[----:B------:R-:W-:-:S13]  /*1d00*/  ISETP.NE.AND P0, PT, R3, 0x1, PT ;  /* 0x000000010300780c */ /* 0x000fda0003f05270 */
[----:B------:R-:W0:Y:S02]  /*1d10*/  @P0 LDC.64 R4, c[0x0][0x9e8] ;  /* 0x00027a00ff040b82 */ /* 0x000e240000000a00 */
[----:B0-----:R-:W-:-:S05]  /*1d20*/  @P0 IMAD.HI.U32 R4, R0, R4, RZ ;  /* 0x0000000400040227 */ /* 0x001fca00078e00ff */
[----:B------:R-:W-:-:S07]  /*1d30*/  @P0 SHF.R.U32.HI R0, RZ, R5, R4 ;  /* 0x00000005ff000219 */ /* 0x000fce0000011604 */
.L_x_1779:
[----:B------:R-:W-:Y:S05]  /*1d40*/  BSYNC B0 ;  /* 0x0000000000007941 */ /* 0x000fea0003800000 */
.L_x_1777:
[----:B------:R-:W-:-:S05]  /*1d50*/  IMAD R5, R0, R3, R3 ;  /* 0x0000000300057224 */ /* 0x000fca00078e0203 */
[----:B------:R-:W-:-:S07]  /*1d60*/  VIMNMX R2, R2, R5, PT ;  /* 0x0000000502027248 */ /* 0x000fce0003fe0100 */
.L_x_1776:
[----:B------:R-:W0:Y:S01]  /*1d70*/  @P1 LDC R4, c[0x0][0x44c] ;  /* 0x00011300ff041b82 */ /* 0x000e220000000800 */
[----:B------:R-:W-:Y:S01]  /*1d80*/  VIADD R2, R2, 0x3f ;  /* 0x0000003f02027836 */ /* 0x000fe20000000000 */
[----:B------:R-:W-:Y:S01]  /*1d90*/  ULDC UR4, c[0x0][0x9dc] ;  /* 0x0002770000047ab9 */ /* 0x000fe20000000800 */
[----:B------:R-:W-:Y:S02]  /*1da0*/  IMAD.MOV.U32 R0, RZ, RZ, R201 ;  /* 0x000000ffff007224 */ /* 0x000fe400078e00c9 */
[----:B------:R-:W-:Y:S01]  /*1db0*/  IMAD.IADD R161, R192, 0x1, -R189 ;  /* 0x00000001c0a17824 */ /* 0x000fe200078e0abd */
[----:B------:R-:W-:Y:S02]  /*1dc0*/  SHF.R.S32.HI R5, RZ, 0x1f, R2 ;  /* 0x0000001fff057819 */ /* 0x000fe40000011402 */
[----:B------:R-:W1:Y:S02]  /*1dd0*/  @P1 LDC R7, c[0x0][0x450] ;  /* 0x00011400ff071b82 */ /* 0x000e640000000800 */
[----:B------:R-:W-:-:S04]  /*1de0*/  LEA.HI R5, R5, R2, RZ, 0x6 ;  /* 0x0000000205057211 */ /* 0x000fc800078f30ff */
[----:B------:R-:W-:-:S04]  /*1df0*/  SHF.R.S32.HI R5, RZ, 0x6, R5 ;  /* 0x00000006ff057819 */ /* 0x000fc80000011405 */
[----:B------:R-:W-:Y:S01]  /*1e00*/  VIMNMX R6, R44, R5, PT ;  /* 0x000000052c067248 */ /* 0x000fe20003fe0100 */
[----:B0-----:R-:W-:-:S05]  /*1e10*/  @P1 IMAD.HI.U32 R4, R201, R4, RZ ;  /* 0x00000004c9041227 */ /* 0x001fca00078e00ff */
[----:B-1----:R-:W-:-:S05]  /*1e20*/  @P1 SHF.R.U32.HI R0, RZ, R7, R4 ;  /* 0x00000007ff001219 */ /* 0x002fca0000011604 */
[----:B------:R-:W-:-:S04]  /*1e30*/  IMAD.IADD R0, R161, 0x1, R0 ;  /* 0x00000001a1007824 */ /* 0x000fc800078e0200 */
[----:B------:R-:W-:Y:S01]  /*1e40*/  VIADD R2, R0, -UR4 ;  /* 0x8000000400027c36 */ /* 0x000fe20008000000 */
[----:B------:R-:W-:Y:S06]  /*1e50*/  @!P2 BRA `(.L_x_1780) ;  /* 0x000000000044a947 */ /* 0x000fec0003800000 */
[----:B------:R-:W-:Y:S01]  /*1e60*/  ISETP.GT.AND P0, PT, R0, -0x1, PT ;  /* 0xffffffff0000780c */ /* 0x000fe20003f04270 */
[----:B------:R-:W-:-:S12]  /*1e70*/  BSSY B0, `(.L_x_1781) ;  /* 0x000000d000007945 */ /* 0x000fd80003800000 */
[----:B------:R-:W-:Y:S05]  /*1e80*/  @P0 BRA `(.L_x_1782) ;  /* 0x00000000001c0947 */ /* 0x000fea0003800000 */
[----:B------:R-:W-:Y:S02]  /*1e90*/  ISETP.NE.AND P0, PT, R3, 0x1, PT ;  /* 0x000000010300780c */ /* 0x000fe40003f05270 */
[----:B------:R-:W-:-:S11]  /*1ea0*/  LOP3.LUT R7, RZ, R0, RZ, 0x33, !PT ;  /* 0x00000000ff077212 */ /* 0x000fd600078e33ff */
[----:B------:R-:W0:Y:S02]  /*1eb0*/  @P0 LDC.64 R4, c[0x0][0x9e8] ;  /* 0x00027a00ff040b82 */ /* 0x000e240000000a00 */
[----:B0-----:R-:W-:-:S05]  /*1ec0*/  @P0 IMAD.HI.U32 R4, R7, R4, RZ ;  /* 0x0000000407040227 */ /* 0x001fca00078e00ff */
[----:B------:R-:W-:-:S04]  /*1ed0*/  @P0 SHF.R.U32.HI R7, RZ, R5, R4 ;  /* 0x00000005ff070219 */ /* 0x000fc80000011604 */
[----:B------:R-:W-:Y:S01]  /*1ee0*/  LOP3.LUT R0, RZ, R7, RZ, 0x33, !PT ;  /* 0x00000007ff007212 */ /* 0x000fe200078e33ff */
[----:B------:R-:W-:Y:S06]  /*1ef0*/  BRA `(.L_x_1783) ;  /* 0x0000000000107947 */ /* 0x000fec0003800000 */
.L_x_1782:
[----:B------:R-:W-:-:S13]  /*1f00*/  ISETP.NE.AND P0, PT, R3, 0x1, PT ;  /* 0x000000010300780c */ /* 0x000fda0003f05270 */
[----:B------:R-:W0:Y:S02]  /*1f10*/  @P0 LDC.64 R4, c[0x0][0x9e8] ;  /* 0x00027a00ff040b82 */ /* 0x000e240000000a00 */
[----:B0-----:R-:W-:-:S05]  /*1f20*/  @P0 IMAD.HI.U32 R4, R0, R4, RZ ;  /* 0x0000000400040227 */ /* 0x001fca00078e00ff */
[----:B------:R-:W-:-:S07]  /*1f30*/  @P0 SHF.R.U32.HI R0, RZ, R5, R4 ;  /* 0x00000005ff000219 */ /* 0x000fce0000011604 */
.L_x_1783:
[----:B------:R-:W-:Y:S05]  /*1f40*/  BSYNC B0 ;  /* 0x0000000000007941 */ /* 0x000fea0003800000 */
.L_x_1781:
[----:B------:R-:W-:-:S05]  /*1f50*/  IMAD R3, R0, R3, RZ ;  /* 0x0000000300037224 */ /* 0x000fca00078e02ff */
[----:B------:R-:W-:-:S07]  /*1f60*/  VIMNMX R2, R2, R3, !PT ;  /* 0x0000000302027248 */ /* 0x000fce0007fe0100 */
.L_x_1780:
[----:B------:R-:W-:Y:S01]  /*1f70*/  SHF.R.S32.HI R3, RZ, 0x1f, R2 ;  /* 0x0000001fff037819 */ /* 0x000fe20000011402 */
[----:B------:R-:W-:Y:S01]  /*1f80*/  BSSY B0, `(.L_x_1784) ;  /* 0x0000027000007945 */ /* 0x000fe20003800000 */
[----:B------:R-:W-:Y:S02]  /*1f90*/  LOP3.LUT R220, R215, 0xff, RZ, 0xc0, !PT ;  /* 0x000000ffd7dc7812 */ /* 0x000fe400078ec0ff */
[----:B------:R-:W-:Y:S02]  /*1fa0*/  LEA.HI R3, R3, R2, RZ, 0x6 ;  /* 0x0000000203037211 */ /* 0x000fe400078f30ff */
[----:B------:R-:W-:Y:S02]  /*1fb0*/  SHF.R.U32.HI R215, RZ, 0x10, R215 ;  /* 0x00000010ffd77819 */ /* 0x000fe400000116d7 */
[----:B------:R-:W-:-:S04]  /*1fc0*/  SHF.R.S32.HI R3, RZ, 0x6, R3 ;  /* 0x00000006ff037819 */ /* 0x000fc80000011403 */
[----:B------:R-:W-:Y:S01]  /*1fd0*/  VIMNMX R9, RZ, R3, !PT ;  /* 0x00000003ff097248 */ /* 0x000fe20007fe0100 */
[----:B------:R-:W-:-:S03]  /*1fe0*/  IMAD.MOV.U32 R3, RZ, RZ, RZ ;  /* 0x000000ffff037224 */ /* 0x000fc600078e00ff */
[----:B------:R-:W-:-:S13]  /*1ff0*/  ISETP.GT.AND P0, PT, R6, R9, PT ;  /* 0x000000090600720c */ /* 0x000fda0003f04270 */
[----:B------:R-:W-:Y:S05]  /*2000*/  @!P0 BRA `(.L_x_1785) ;  /* 0x0000000000788947 */ /* 0x000fea0003800000 */
[----:B------:R-:W-:Y:S01]  /*2010*/  ISETP.NE.AND P0, PT, R215, RZ, PT ;  /* 0x000000ffd700720c */ /* 0x000fe20003f05270 */
[----:B------:R-:W-:-:S03]  /*2020*/  ULDC UR4, c[0x0][0x9f0] ;  /* 0x00027c0000047ab9 */ /* 0x000fc60000000800 */
[----:B------:R-:W-:-:S04]  /*2030*/  SEL R11, R215, UR4, P0 ;  /* 0x00000004d70b7c07 */ /* 0x000fc80008000000 */
[-C--:B------:R-:W-:Y:S02]  /*2040*/  IABS R5, R11.reuse ;  /* 0x0000000b00057213 */ /* 0x080fe40000000000 */
[----:B------:R-:W-:Y:S02]  /*2050*/  IADD3 R0, R11, -0x1, R6 ;  /* 0xffffffff0b007810 */ /* 0x000fe40007ffe006 */
[----:B------:R-:W0:Y:S01]  /*2060*/  I2F.RP R4, R5 ;  /* 0x0000000500047306 */ /* 0x000e220000209400 */
[----:B------:R-:W-:Y:S02]  /*2070*/  IABS R12, R11 ;  /* 0x0000000b000c7213 */ /* 0x000fe40000000000 */
[----:B------:R-:W-:-:S05]  /*2080*/  IMAD.IADD R0, R0, 0x1, -R9 ;  /* 0x0000000100007824 */ /* 0x000fca00078e0a09 */
[----:B0-----:R-:W0:Y:S02]  /*2090*/  MUFU.RCP R4, R4 ;  /* 0x0000000400047308 */ /* 0x001e240000001000 */
[----:B0-----:R-:W-:Y:S02]  /*20a0*/  VIADD R2, R4, 0xffffffe ;  /* 0x0ffffffe04027836 */ /* 0x001fe40000000000 */
[----:B------:R-:W-:-:S04]  /*20b0*/  IMAD.MOV R4, RZ, RZ, -R12 ;  /* 0x000000ffff047224 */ /* 0x000fc800078e0a0c */
[----:B------:R0:W1:Y:S02]  /*20c0*/  F2I.FTZ.U32.TRUNC.NTZ R3, R2 ;  /* 0x0000000200037305 */ /* 0x000064000021f000 */
[----:B0-----:R-:W-:Y:S02]  /*20d0*/  IMAD.MOV.U32 R2, RZ, RZ, RZ ;  /* 0x000000ffff027224 */ /* 0x001fe400078e00ff */
[----:B-1----:R-:W-:-:S04]  /*20e0*/  IMAD.MOV R8, RZ, RZ, -R3 ;  /* 0x000000ffff087224 */ /* 0x002fc800078e0a03 */
[----:B------:R-:W-:Y:S01]  /*20f0*/  IMAD R7, R8, R5, RZ ;  /* 0x0000000508077224 */ /* 0x000fe200078e02ff */
[----:B------:R-:W-:Y:S02]  /*2100*/  IABS R8, R0 ;  /* 0x0000000000087213 */ /* 0x000fe40000000000 */
[----:B------:R-:W-:Y:S01]  /*2110*/  LOP3.LUT R0, R0, R11, RZ, 0x3c, !PT ;  /* 0x0000000b00007212 */ /* 0x000fe200078e3cff */
[----:B------:R-:W-:-:S03]  /*2120*/  IMAD.HI.U32 R3, R3, R7, R2 ;  /* 0x0000000703037227 */ /* 0x000fc600078e0002 */
[----:B------:R-:W-:Y:S01]  /*2130*/  ISETP.GE.AND P2, PT, R0, RZ, PT ;  /* 0x000000ff0000720c */ /* 0x000fe20003f46270 */
[----:B------:R-:W-:-:S04]  /*2140*/  IMAD.MOV.U32 R2, RZ, RZ, R8 ;  /* 0x000000ffff027224 */ /* 0x000fc800078e0008 */
        /* <DEDUP_REMOVED lines=8> */
[----:B------:R-:W-:Y:S01]  /*21d0*/  @!P2 IMAD.MOV R3, RZ, RZ, -R3 ;  /* 0x000000ffff03a224 */ /* 0x000fe200078e0a03 */
[----:B------:R-:W-:-:S07]  /*21e0*/  @!P1 LOP3.LUT R3, RZ, R11, RZ, 0x33, !PT ;  /* 0x0000000bff039212 */ /* 0x000fce00078e33ff */
.L_x_1785:
[----:B------:R-:W-:Y:S05]  /*21f0*/  BSYNC B0 ;  /* 0x0000000000007941 */ /* 0x000fea0003800000 */
.L_x_1784:
[----:B------:R-:W-:-:S05]  /*2200*/  IMAD R0, R220, R3, R9 ;  /* 0x00000003dc007224 */ /* 0x000fca00078e0209 */
[C---:B------:R-:W-:Y:S01]  /*2210*/  VIADDMNMX R3, R0.reuse, R3, R6, PT ;  /* 0x0000000300037246 */ /* 0x040fe20003800106 */
[----:B------:R-:W-:-:S04]  /*2220*/  IMAD R0, R0, 0x40, -R10 ;  /* 0x0000004000007824 */ /* 0x000fc800078e0a0a */
[----:B------:R-:W-:Y:S01]  /*2230*/  IMAD R2, R3, 0x40, -R10 ;  /* 0x0000004003027824 */ /* 0x000fe200078e0a0a */
[----:B------:R-:W-:-:S04]  /*2240*/  VIMNMX R0, RZ, R0, !PT ;  /* 0x00000000ff007248 */ /* 0x000fc80007fe0100 */
        /* <DEDUP_REMOVED lines=31> */
.L_x_1788:
[----:B------:R-:W-:Y:S05]  /*2440*/  BSYNC B6 ;  /* 0x0000000000067941 */ /* 0x000fea0003800000 */
.L_x_1787:
[----:B------:R-:W-:Y:S01]  /*2450*/  VIADD R0, R22, 0x10000 ;  /* 0x0001000016007836 */ /* 0x000fe20000000000 */
[----:B------:R-:W-:Y:S04]  /*2460*/  BSSY B6, `(.L_x_1789) ;  /* 0x0000013000067945 */ /* 0x000fe80003800000 */
        /* <DEDUP_REMOVED lines=18> */
.L_x_1790:
[----:B------:R-:W-:Y:S05]  /*2590*/  BSYNC B6 ;  /* 0x0000000000067941 */ /* 0x000fea0003800000 */
.L_x_1789:
[----:B------:R-:W-:Y:S01]  /*25a0*/  ULDC.64 UR4, c[0x0][0x9f8] ;  /* 0x00027e0000047ab9 */ /* 0x000fe20000000a00 */
[----:B------:R-:W-:Y:S01]  /*25b0*/  IMAD.MOV.U32 R0, RZ, RZ, R207 ;  /* 0x000000ffff007224 */ /* 0x000fe200078e00cf */
[----:B------:R-:W-:Y:S01]  /*25c0*/  ISETP.NE.U32.AND P0, PT, RZ, UR4, PT ;  /* 0x00000004ff007c0c */ /* 0x000fe2000bf05070 */
[----:B------:R-:W0:Y:S01]  /*25d0*/  S2R R25, SR_TID.X ;  /* 0x0000000000197919 */ /* 0x000e220000002100 */
[----:B------:R-:W1:Y:S02]  /*25e0*/  LDC.64 R6, c[0x0][0x3f8] ;  /* 0x0000fe00ff067b82 */ /* 0x000e640000000a00 */
[----:B------:R-:W-:-:S06]  /*25f0*/  ISETP.NE.AND.EX P0, PT, RZ, UR5, PT, P0 ;  /* 0x00000005ff007c0c */ /* 0x000fcc000bf05300 */
[----:B------:R-:W2:Y:S08]  /*2600*/  LDC R57, c[0x0][0x3f4] ;  /* 0x0000fd00ff397b82 */ /* 0x000eb00000000800 */
[----:B------:R-:W3:Y:S08]  /*2610*/  @P0 LDC.64 R2, c[0x0][0x9f8] ;  /* 0x00027e00ff020b82 */ /* 0x000ef00000000a00 */
[----:B------:R-:W4:Y:S01]  /*2620*/  LDC.64 R4, c[0x0][0x408] ;  /* 0x00010200ff047b82 */ /* 0x000f220000000a00 */
[----:B---3--:R-:W-:-:S05]  /*2630*/  @P0 IMAD.WIDE R2, R207, 0x4, R2 ;  /* 0x00000004cf020825 */ /* 0x008fca00078e0202 */
[----:B------:R3:W3:Y:S01]  /*2640*/  @P0 LDG.E R0, desc[UR36][R2.64] ;  /* 0x0000002402000981 */ /* 0x0006e2000c1e1900 */
[----:B------:R-:W-:Y:S01]  /*2650*/  SHF.R.S32.HI R9, RZ, 0x1f, R187 ;  /* 0x0000001fff097819 */ /* 0x000fe200000114bb */
[-C--:B-1----:R-:W-:Y:S01]  /*2660*/  IMAD.WIDE.U32 R20, R187, R6.reuse, R16 ;  /* 0x00000006bb147225 */ /* 0x082fe200078e0010 */
[----:B0-----:R-:W-:Y:S02]  /*2670*/  IADD3 R10, R25, -0x80, RZ ;  /* 0xffffff80190a7810 */ /* 0x001fe40007ffe0ff */
[----:B------:R-:W-:Y:S01]  /*2680*/  SHF.R.U32.HI R14, RZ, 0x7, R25 ;  /* 0x00000007ff0e7819 */ /* 0x000fe20000011619 */
[----:B------:R-:W-:Y:S01]  /*2690*/  IMAD R8, R9, R6, RZ ;  /* 0x0000000609087224 */ /* 0x000fe200078e02ff */
[----:B------:R-:W-:Y:S01]  /*26a0*/  SHF.R.S32.HI R11, RZ, 0x1f, R10 ;  /* 0x0000001fff0b7819 */ /* 0x000fe2000001140a */
[CC--:B----4-:R-:W-:Y:S01]  /*26b0*/  IMAD.WIDE.U32 R36, R187.reuse, R4.reuse, R18 ;  /* 0x00000004bb247225 */ /* 0x0d0fe200078e0012 */
[----:B------:R-:W-:Y:S02]  /*26c0*/  ISETP.NE.AND P6, PT, R14, 0x1, PT ;  /* 0x000000010e00780c */ /* 0x000fe40003fc5270 */
[----:B--2---:R-:W-:Y:S01]  /*26d0*/  ISETP.GE.AND P0, PT, R16, R57, PT ;  /* 0x000000391000720c */ /* 0x004fe20003f06270 */
[----:B------:R-:W-:Y:S01]  /*26e0*/  IMAD.WIDE.U32 R40, R187, R4, R16 ;  /* 0x00000004bb287225 */ /* 0x000fe200078e0010 */
[----:B------:R-:W-:-:S02]  /*26f0*/  LEA.HI R12, R11, R10, RZ, 0x3 ;  /* 0x0000000a0b0c7211 */ /* 0x000fc400078f18ff */
[----:B------:R-:W-:Y:S01]  /*2700*/  SHF.R.U32.HI R27, RZ, 0x3, R202 ;  /* 0x00000003ff1b7819 */ /* 0x000fe200000116ca */
[----:B------:R-:W-:Y:S01]  /*2710*/  IMAD R11, R187, R7, R8 ;  /* 0x00000007bb0b7224 */ /* 0x000fe200078e0208 */
[----:B------:R-:W-:Y:S01]  /*2720*/  LOP3.LUT R15, R12, 0xfffffff8, RZ, 0xc0, !PT ;  /* 0xfffffff80c0f7812 */ /* 0x000fe200078ec0ff */
[----:B------:R-:W-:Y:S01]  /*2730*/  IMAD R8, R9, R4, RZ ;  /* 0x0000000409087224 */ /* 0x000fe200078e02ff */
[----:B------:R-:W-:Y:S01]  /*2740*/  SEL R9, R57, RZ, P0 ;  /* 0x000000ff39097207 */ /* 0x000fe20000000000 */
[CC--:B---3--:R-:W-:Y:S01]  /*2750*/  IMAD.WIDE.U32 R2, R187.reuse, R6.reuse, R18 ;  /* 0x00000006bb027225 */ /* 0x0c8fe200078e0012 */
[----:B------:R-:W-:Y:S01]  /*2760*/  SHF.R.U32.HI R26, RZ, 0x3, R209 ;  /* 0x00000003ff1a7819 */ /* 0x000fe200000116d1 */
[----:B------:R-:W-:Y:S05]  /*2770*/  @!P6 WARPSYNC.ALL ;  /* 0x000000000000e948 */ /* 0x000fea0003800000 */
[----:B------:R-:W-:Y:S01]  /*2780*/  IMAD.IADD R9, R16, 0x1, R9 ;  /* 0x0000000110097824 */ /* 0x000fe200078e0209 */
[----:B------:R-:W-:Y:S01]  /*2790*/  ULDC UR4, c[0x0][0x2f4] ;  /* 0x0000bd0000047ab9 */ /* 0x000fe20000000800 */
[----:B------:R-:W-:Y:S01]  /*27a0*/  IMAD R13, R187, R5, R8 ;  /* 0x00000005bb0d7224 */ /* 0x000fe200078e0208 */
[----:B------:R-:W-:Y:S01]  /*27b0*/  SHF.L.U64.HI R48, R6, 0x6, R7 ;  /* 0x0000000606307819 */ /* 0x000fe20000010207 */
[----:B------:R-:W-:Y:S01]  /*27c0*/  IMAD.IADD R58, R10, 0x1, -R15 ;  /* 0x000000010a3a7824 */ /* 0x000fe200078e0a0f */
[----:B------:R-:W-:Y:S01]  /*27d0*/  SHF.R.S32.HI R8, RZ, 0x1f, R9 ;  /* 0x0000001fff087819 */ /* 0x000fe20000011409 */
[----:B------:R-:W-:Y:S01]  /*27e0*/  IMAD.IADD R37, R37, 0x1, R13 ;  /* 0x0000000125257824 */ /* 0x000fe200078e020d */
[----:B------:R-:W-:Y:S01]  /*27f0*/  SHF.L.U64.HI R49, R6, 0x5, R7 ;  /* 0x0000000506317819 */ /* 0x000fe20000010207 */
[----:B------:R-:W-:Y:S01]  /*2800*/  IMAD.IADD R41, R13, 0x1, R41 ;  /* 0x000000010d297824 */ /* 0x000fe200078e0229 */
[CC--:B------:R-:W-:Y:S01]  /*2810*/  LEA.HI R10, R8.reuse, R9.reuse, RZ, 0x7 ;  /* 0x00000009080a7211 */ /* 0x0c0fe200078f38ff */
[----:B------:R-:W-:Y:S01]  /*2820*/  IMAD.IADD R3, R3, 0x1, R11 ;  /* 0x0000000103037824 */ /* 0x000fe200078e020b */
[----:B-----5:R-:W-:Y:S01]  /*2830*/  SHF.R.S32.HI R13, RZ, 0x1f, R38 ;  /* 0x0000001fff0d7819 */ /* 0x020fe20000011426 */
[----:B------:R-:W-:Y:S01]  /*2840*/  IMAD.IADD R21, R11, 0x1, R21 ;  /* 0x000000010b157824 */ /* 0x000fe200078e0215 */
[----:B------:R-:W-:Y:S01]  /*2850*/  LEA.HI R8, R8, R9, RZ, 0x4 ;  /* 0x0000000908087211 */ /* 0x000fe200078f20ff */
[----:B------:R-:W-:Y:S01]  /*2860*/  IMAD.SHL.U32 R10, R10, 0x40, RZ ;  /* 0x000000400a0a7824 */ /* 0x000fe200078e00ff */
[----:B------:R-:W-:Y:S01]  /*2870*/  SHF.L.U64.HI R52, R4, 0x6, R5 ;  /* 0x0000000604347819 */ /* 0x000fe20000010205 */
[C---:B------:R-:W-:Y:S01]  /*2880*/  IMAD R12, R13.reuse, R6, RZ ;  /* 0x000000060d0c7224 */ /* 0x040fe200078e02ff */
[--C-:B------:R-:W-:Y:S01]  /*2890*/  LOP3.LUT R9, R202, 0x70, R8.reuse, 0xf8, !PT ;  /* 0x00000070ca097812 */ /* 0x100fe200078ef808 */
[----:B------:R-:W-:Y:S01]  /*28a0*/  IMAD R13, R13, R4, RZ ;  /* 0x000000040d0d7224 */ /* 0x000fe200078e02ff */
[----:B------:R-:W-:Y:S01]  /*28b0*/  LOP3.LUT R11, R209, 0x70, R8, 0xf8, !PT ;  /* 0x00000070d10b7812 */ /* 0x000fe200078ef808 */
[----:B------:R-:W-:Y:S01]  /*28c0*/  IMAD R61, R38, R7, R12 ;  /* 0x00000007263d7224 */ /* 0x000fe200078e020c */
[----:B------:R-:W-:Y:S01]  /*28d0*/  LOP3.LUT R10, R10, 0xffffe000, RZ, 0xc0, !PT ;  /* 0xffffe0000a0a7812 */ /* 0x000fe200078ec0ff */
[----:B------:R-:W-:Y:S01]  /*28e0*/  IMAD.WIDE.U32 R2, R38, R6, R2 ;  /* 0x0000000626027225 */ /* 0x000fe200078e0002 */
[----:B------:R-:W-:-:S02]  /*28f0*/  LOP3.LUT R9, R9, R27, RZ, 0x3c, !PT ;  /* 0x0000001b09097212 */ /* 0x000fc400078e3cff */
[----:B------:R-:W-:Y:S01]  /*2900*/  LOP3.LUT R11, R11, R26, RZ, 0x3c, !PT ;  /* 0x0000001a0b0b7212 */ /* 0x000fe200078e3cff */
[----:B------:R-:W-:Y:S01]  /*2910*/  IMAD.WIDE.U32 R20, R38, R6, R20 ;  /* 0x0000000626147225 */ /* 0x000fe200078e0014 */
[----:B------:R-:W-:Y:S02]  /*2920*/  LOP3.LUT R62, R8, 0xfffffff0, RZ, 0xc0, !PT ;  /* 0xfffffff0083e7812 */ /* 0x000fe400078ec0ff */
[-C--:B------:R-:W-:Y:S01]  /*2930*/  IADD3 R46, R9, R10.reuse, R203 ;  /* 0x0000000a092e7210 */ /* 0x080fe20007ffe0cb */
[C---:B------:R-:W-:Y:S01]  /*2940*/  IMAD R13, R38.reuse, R5, R13 ;  /* 0x00000005260d7224 */ /* 0x040fe200078e020d */
[----:B------:R-:W-:Y:S01]  /*2950*/  IADD3 R47, R11, R10, R212 ;  /* 0x0000000a0b2f7210 */ /* 0x000fe20007ffe0d4 */
[-C--:B------:R-:W-:Y:S01]  /*2960*/  IMAD.WIDE.U32 R36, R38, R4.reuse, R36 ;  /* 0x0000000426247225 */ /* 0x080fe200078e0024 */
[----:B------:R-:W-:Y:S02]  /*2970*/  SHF.L.U64.HI R53, R4, 0x5, R5 ;  /* 0x0000000504357819 */ /* 0x000fe40000010205 */
[----:B------:R-:W-:Y:S01]  /*2980*/  SHF.L.U32 R57, R57, 0x1, RZ ;  /* 0x0000000139397819 */ /* 0x000fe200000006ff */
[----:B------:R-:W-:Y:S01]  /*2990*/  IMAD.WIDE.U32 R40, R38, R4, R40 ;  /* 0x0000000426287225 */ /* 0x000fe200078e0028 */
[----:B------:R-:W-:-:S02]  /*29a0*/  ISETP.GE.AND P1, PT, R16, UR4, PT ;  /* 0x0000000410007c0c */ /* 0x000fc4000bf26270 */
[----:B------:R-:W-:Y:S01]  /*29b0*/  ISETP.GE.AND P2, PT, R184, UR4, PT ;  /* 0x00000004b8007c0c */ /* 0x000fe2000bf46270 */
[----:B------:R-:W-:Y:S01]  /*29c0*/  IMAD.IADD R60, R3, 0x1, R61 ;  /* 0x00000001033c7824 */ /* 0x000fe200078e023d */
[----:B------:R-:W-:Y:S01]  /*29d0*/  SHF.R.S32.HI R65, RZ, 0x4, R8 ;  /* 0x00000004ff417819 */ /* 0x000fe20000011408 */
[----:B------:R-:W-:Y:S01]  /*29e0*/  IMAD.IADD R45, R45, 0x1, R24 ;  /* 0x000000012d2d7824 */ /* 0x000fe200078e0218 */
[----:B------:R-:W-:Y:S01]  /*29f0*/  SHF.R.S32.HI R66, RZ, 0x1f, R62 ;  /* 0x0000001fff427819 */ /* 0x000fe2000001143e */
[C---:B------:R-:W-:Y:S02]  /*2a00*/  IMAD.SHL.U32 R50, R6.reuse, 0x40, RZ ;  /* 0x0000004006327824 */ /* 0x040fe400078e00ff */
[----:B------:R-:W-:Y:S02]  /*2a10*/  IMAD.SHL.U32 R51, R6, 0x20, RZ ;  /* 0x0000002006337824 */ /* 0x000fe400078e00ff */
[C---:B------:R-:W-:Y:S02]  /*2a20*/  IMAD.SHL.U32 R54, R4.reuse, 0x40, RZ ;  /* 0x0000004004367824 */ /* 0x040fe400078e00ff */
[----:B------:R-:W-:-:S02]  /*2a30*/  IMAD.SHL.U32 R55, R4, 0x20, RZ ;  /* 0x0000002004377824 */ /* 0x000fc400078e00ff */
[----:B------:R-:W-:Y:S02]  /*2a40*/  VIADD R56, R14, 0x8 ;  /* 0x000000080e387836 */ /* 0x000fe40000000000 */
[----:B------:R-:W-:Y:S02]  /*2a50*/  IMAD R58, R58, 0x20, R187 ;  /* 0x000000203a3a7824 */ /* 0x000fe400078e02bb */
[----:B------:R-:W-:Y:S02]  /*2a60*/  IMAD.IADD R61, R61, 0x1, R21 ;  /* 0x000000013d3d7824 */ /* 0x000fe400078e0215 */
[----:B------:R-:W-:Y:S02]  /*2a70*/  IMAD.IADD R63, R37, 0x1, R13 ;  /* 0x00000001253f7824 */ /* 0x000fe400078e020d */
[----:B------:R-:W-:Y:S01]  /*2a80*/  IMAD.IADD R64, R13, 0x1, R41 ;  /* 0x000000010d407824 */ /* 0x000fe200078e0229 */
[----:B------:R-:W-:Y:S01]  /*2a90*/  @!P6 BAR.SYNC.DEFER_BLOCKING 0x9, 0x100 ;  /* 0x024400000000eb1d */ /* 0x000fe20000010000 */
[----:B------:R-:W-:-:S07]  /*2aa0*/  SHF.R.S32.HI R59, RZ, 0x1f, R0 ;  /* 0x0000001fff3b7819 */ /* 0x000fce0000011400 */
.L_x_1844:
[----:B------:R-:W0:Y:S01]  /*2ab0*/  LDC R72, c[0x0][0x430] ;  /* 0x00010c00ff487b82 */ /* 0x000e220000000800 */
[----:B------:R-:W-:Y:S02]  /*2ac0*/  VIADD R42, R42, 0xffffffff ;  /* 0xffffffff2a2a7836 */ /* 0x000fe40000000000 */
[----:B------:R-:W-:Y:S02]  /*2ad0*/  IMAD.MOV.U32 R71, RZ, RZ, RZ ;  /* 0x000000ffff477224 */ /* 0x000fe400078e00ff */
[----:B------:R-:W-:-:S03]  /*2ae0*/  IMAD R4, R42, 0x40, R58 ;  /* 0x000000402a047824 */ /* 0x000fc600078e023a */
[----:B------:R-:W1:Y:S01]  /*2af0*/  LDC R78, c[0x0][0x3f4] ;  /* 0x0000fd00ff4e7b82 */ /* 0x000e620000000800 */
[----:B------:R-:W-:Y:S01]  /*2b00*/  IMAD.IADD R12, R45, 0x1, R4 ;  /* 0x000000012d0c7824 */ /* 0x000fe200078e0204 */
[----:B------:R-:W-:-:S03]  /*2b10*/  ISETP.GE.AND P3, PT, R4, R39, PT ;  /* 0x000000270400720c */ /* 0x000fc60003f66270 */
[----:B------:R-:W-:Y:S01]  /*2b20*/  IMAD.MOV.U32 R8, RZ, RZ, R12 ;  /* 0x000000ffff087224 */ /* 0x000fe200078e000c */
[----:B------:R-:W-:Y:S02]  /*2b30*/  ISETP.GT.OR P3, PT, R58, 0x3f, P3 ;  /* 0x0000003f3a00780c */ /* 0x000fe40001f64670 */
[----:B0-----:R-:W-:-:S11]  /*2b40*/  ISETP.NE.AND P4, PT, R72, 0x1, PT ;  /* 0x000000014800780c */ /* 0x001fd60003f85270 */
[----:B------:R-:W0:Y:S08]  /*2b50*/  @!P3 LDC.64 R6, c[0x0][0x428] ;  /* 0x00010a00ff06bb82 */ /* 0x000e300000000a00 */
[----:B--2---:R-:W2:Y:S08]  /*2b60*/  @!P3 LDC.64 R4, c[0x0][0x418] ;  /* 0x00010600ff04bb82 */ /* 0x004eb00000000a00 */
[----:B----4-:R-:W3:Y:S08]  /*2b70*/  @P4 LDC R9, c[0x0][0x434] ;  /* 0x00010d00ff094b82 */ /* 0x010ef00000000800 */
[----:B------:R-:W4:Y:S01]  /*2b80*/  @P4 LDC R10, c[0x0][0x438] ;  /* 0x00010e00ff0a4b82 */ /* 0x000f220000000800 */
[----:B---3--:R-:W-:-:S05]  /*2b90*/  @P4 IMAD.HI.U32 R9, R12, R9, RZ ;  /* 0x000000090c094227 */ /* 0x008fca00078e00ff */
[----:B----4-:R-:W-:Y:S01]  /*2ba0*/  @P4 SHF.R.U32.HI R8, RZ, R10, R9 ;  /* 0x0000000aff084219 */ /* 0x010fe20000011609 */
[----:B0-----:R-:W-:-:S03]  /*2bb0*/  @!P3 IMAD R10, R59, R6, RZ ;  /* 0x000000063b0ab224 */ /* 0x001fc600078e02ff */
[----:B------:R-:W-:Y:S01]  /*2bc0*/  @!P3 SHF.R.S32.HI R9, RZ, 0x1f, R8 ;  /* 0x0000001fff09b819 */ /* 0x000fe20000011408 */
[C---:B------:R-:W-:Y:S02]  /*2bd0*/  @!P3 IMAD R11, R0.reuse, R7, R10 ;  /* 0x00000007000bb224 */ /* 0x040fe400078e020a */
[----:B------:R-:W-:-:S04]  /*2be0*/  @!P3 IMAD.WIDE.U32 R6, R0, R6, R8 ;  /* 0x000000060006b225 */ /* 0x000fc800078e0008 */
[----:B------:R-:W-:Y:S01]  /*2bf0*/  @!P3 IMAD.IADD R7, R7, 0x1, R11 ;  /* 0x000000010707b824 */ /* 0x000fe200078e020b */
[----:B--2---:R-:W-:-:S04]  /*2c00*/  @!P3 LEA R4, P4, R6, R4, 0x2 ;  /* 0x000000040604b211 */ /* 0x004fc800078810ff */
[----:B------:R-:W-:Y:S02]  /*2c10*/  @!P3 LEA.HI.X R5, R6, R5, R7, 0x2, P4 ;  /* 0x000000050605b211 */ /* 0x000fe400020f1407 */
[----:B------:R-:W-:-:S03]  /*2c20*/  SHF.R.U32.HI R13, RZ, 0x3, R202 ;  /* 0x00000003ff0d7819 */ /* 0x000fc600000116ca */
[----:B------:R0:W5:Y:S01]  /*2c30*/  @!P3 LDG.E R71, desc[UR36][R4.64] ;  /* 0x000000240447b981 */ /* 0x000162000c1e1900 */
[----:B-1----:R-:W-:Y:S01]  /*2c40*/  ISETP.GE.AND P3, PT, R78, 0x1, PT ;  /* 0x000000014e00780c */ /* 0x002fe20003f66270 */
[----:B------:R-:W-:Y:S01]  /*2c50*/  IMAD.MOV R7, RZ, RZ, -R8 ;  /* 0x000000ffff077224 */ /* 0x000fe200078e0a08 */
[----:B------:R-:W-:Y:S01]  /*2c60*/  LOP3.LUT R6, R202, 0x70, R16, 0xf8, !PT ;  /* 0x00000070ca067812 */ /* 0x000fe200078ef810 */
[----:B------:R-:W-:Y:S05]  /*2c70*/  YIELD ;  /* 0x0000000000007946 */ /* 0x000fea0003800000 */
[----:B------:R-:W-:Y:S01]  /*2c80*/  LOP3.LUT R6, R203, R6, R13, 0xf6, !PT ;  /* 0x00000006cb067212 */ /* 0x000fe200078ef60d */
[----:B------:R-:W-:Y:S01]  /*2c90*/  IMAD R72, R72, R7, R12 ;  /* 0x0000000748487224 */ /* 0x000fe200078e020c */
[----:B------:R-:W-:Y:S01]  /*2ca0*/  ISETP.GT.AND P4, PT, R42, R43, PT ;  /* 0x0000002b2a00720c */ /* 0x000fe20003f84270 */
[----:B------:R-:W-:Y:S02]  /*2cb0*/  BSSY B0, `(.L_x_1791) ;  /* 0x00004bf000007945 */ /* 0x000fe40003800000 */
[----:B------:R-:W-:Y:S01]  /*2cc0*/  IMAD R7, R185, 0x4000, R6 ;  /* 0x00004000b9077824 */ /* 0x000fe200078e0206 */
[----:B------:R-:W-:-:S04]  /*2cd0*/  P2R R67, PR, RZ, 0x10 ;  /* 0x00000010ff437803 */ /* 0x000fc80000000000 */
[----:B------:R-:W-:Y:S01]  /*2ce0*/  IADD3 R70, R22, R7, RZ ;  /* 0x0000000716467210 */ /* 0x000fe20007ffe0ff */
[----:B0-----:R-:W-:Y:S06]  /*2cf0*/  @!P3 BRA `(.L_x_1792) ;  /* 0x0000004400dcb947 */ /* 0x001fec0003800000 */
[----:B------:R-:W-:Y:S01]  /*2d00*/  SHF.R.S32.HI R73, RZ, 0x1f, R72 ;  /* 0x0000001fff497819 */ /* 0x000fe20000011448 */
[----:B------:R-:W-:Y:S01]  /*2d10*/  ULDC.64 UR4, c[0x0][0x300] ;  /* 0x0000c00000047ab9 */ /* 0x000fe20000000a00 */
[----:B-----5:R-:W-:Y:S01]  /*2d20*/  SHF.R.S32.HI R74, RZ, 0x1f, R71 ;  /* 0x0000001fff4a7819 */ /* 0x020fe20000011447 */
[----:B------:R-:W-:Y:S01]  /*2d30*/  IMAD.WIDE.U32 R4, R72, UR4, RZ ;  /* 0x0000000448047c25 */ /* 0x000fe2000f8e00ff */
[----:B------:R-:W-:-:S03]  /*2d40*/  ULDC.64 UR6, c[0x0][0x2e8] ;  /* 0x0000ba0000067ab9 */ /* 0x000fc60000000a00 */
[----:B------:R-:W-:Y:S02]  /*2d50*/  IMAD R7, R73, UR4, RZ ;  /* 0x0000000449077c24 */ /* 0x000fe4000f8e02ff */
[----:B------:R-:W-:Y:S02]  /*2d60*/  IMAD R8, R52, R42, RZ ;  /* 0x0000002a34087224 */ /* 0x000fe400078e02ff */
[----:B------:R-:W-:Y:S01]  /*2d70*/  IMAD R7, R72, UR5, R7 ;  /* 0x0000000548077c24 */ /* 0x000fe2000f8e0207 */
[----:B------:R-:W-:Y:S01]  /*2d80*/  ULDC.64 UR4, c[0x0][0x310] ;  /* 0x0000c40000047ab9 */ /* 0x000fe20000000a00 */
[----:B------:R-:W-:Y:S02]  /*2d90*/  IMAD R75, R42, -0x40, R39 ;  /* 0xffffffc02a4b7824 */ /* 0x000fe400078e0227 */
[----:B------:R-:W-:Y:S02]  /*2da0*/  IMAD R6, R74, UR4, RZ ;  /* 0x000000044a067c24 */ /* 0x000fe4000f8e02ff */
[----:B------:R-:W-:Y:S01]  /*2db0*/  IMAD.IADD R5, R5, 0x1, R7 ;  /* 0x0000000105057824 */ /* 0x000fe200078e0207 */
[----:B------:R-:W-:Y:S01]  /*2dc0*/  VIMNMX R75, R75, 0x40, PT ;  /* 0x000000404b4b7848 */ /* 0x000fe20003fe0100 */
[----:B------:R-:W-:-:S02]  /*2dd0*/  IMAD R7, R71, UR5, R6 ;  /* 0x0000000547077c24 */ /* 0x000fc4000f8e0206 */
[----:B------:R-:W-:Y:S01]  /*2de0*/  IMAD.WIDE.U32 R4, R71, UR4, R4 ;  /* 0x0000000447047c25 */ /* 0x000fe2000f8e0004 */
[----:B------:R-:W-:-:S03]  /*2df0*/  ULDC.64 UR4, c[0x0][0x308] ;  /* 0x0000c20000047ab9 */ /* 0x000fc60000000a00 */
[----:B------:R-:W-:Y:S01]  /*2e00*/  IMAD.IADD R5, R5, 0x1, R7 ;  /* 0x0000000105057824 */ /* 0x000fe200078e0207 */
[----:B------:R-:W-:Y:S01]  /*2e10*/  SHF.R.S32.HI R7, RZ, 0x1f, R42 ;  /* 0x0000001fff077819 */ /* 0x000fe2000001142a */
[----:B------:R-:W-:Y:S02]  /*2e20*/  IMAD R6, R48, R42, RZ ;  /* 0x0000002a30067224 */ /* 0x000fe400078e02ff */
[C---:B------:R-:W-:Y:S01]  /*2e30*/  IMAD.WIDE.U32 R4, R188.reuse, UR4, R4 ;  /* 0x00000004bc047c25 */ /* 0x040fe2000f8e0004 */
[----:B------:R-:W-:Y:S02]  /*2e40*/  ULDC.U8 UR4, c[0x0][0x410] ;  /* 0x0001040000047ab9 */ /* 0x000fe40000000000 */
[----:B------:R-:W-:Y:S01]  /*2e50*/  ISETP.NE.AND P3, PT, RZ, UR4, PT ;  /* 0x00000004ff007c0c */ /* 0x000fe2000bf65270 */
[----:B------:R-:W-:Y:S01]  /*2e60*/  IMAD R80, R188, UR5, R5 ;  /* 0x00000005bc507c24 */ /* 0x000fe2000f8e0205 */
[----:B------:R-:W-:Y:S01]  /*2e70*/  IADD3 R79, P4, R4, UR6, RZ ;  /* 0x00000006044f7c10 */ /* 0x000fe2000ff9e0ff */
[----:B------:R-:W-:-:S02]  /*2e80*/  IMAD R9, R7, R50, R6 ;  /* 0x0000003207097224 */ /* 0x000fc400078e0206 */
[----:B------:R-:W-:Y:S01]  /*2e90*/  IMAD R11, R7, R54, R8 ;  /* 0x00000036070b7224 */ /* 0x000fe200078e0208 */
[----:B------:R-:W-:Y:S01]  /*2ea0*/  IADD3.X R80, R80, UR7, RZ, P4, !PT ;  /* 0x0000000750507c10 */ /* 0x000fe2000a7fe4ff */
[----:B------:R-:W-:-:S04]  /*2eb0*/  IMAD.WIDE.U32 R6, R50, R42, RZ ;  /* 0x0000002a32067225 */ /* 0x000fc800078e00ff */
[----:B------:R-:W-:-:S04]  /*2ec0*/  IMAD.WIDE.U32 R4, R54, R42, RZ ;  /* 0x0000002a36047225 */ /* 0x000fc800078e00ff */
[----:B------:R-:W-:Y:S02]  /*2ed0*/  IMAD.IADD R14, R7, 0x1, R9 ;  /* 0x00000001070e7824 */ /* 0x000fe400078e0209 */
[----:B------:R-:W-:Y:S01]  /*2ee0*/  IMAD.IADD R76, R5, 0x1, R11 ;  /* 0x00000001054c7824 */ /* 0x000fe200078e020b */
[----:B------:R-:W-:Y:S06]  /*2ef0*/  @!P3 BRA `(.L_x_1793) ;  /* 0x00000020009cb947 */ /* 0x000fec0003800000 */
[----:B------:R-:W-:Y:S01]  /*2f00*/  ISETP.GE.AND P3, PT, R187, R75, PT ;  /* 0x0000004bbb00720c */ /* 0x000fe20003f66270 */
[----:B------:R-:W-:Y:S01]  /*2f10*/  BSSY B1, `(.L_x_1794) ;  /* 0x0000017000017945 */ /* 0x000fe20003800000 */
[----:B------:R-:W-:Y:S02]  /*2f20*/  CS2R R8, SRZ ;  /* 0x0000000000087805 */ /* 0x000fe4000001ff00 */
[----:B------:R-:W-:Y:S02]  /*2f30*/  CS2R R30, SRZ ;  /* 0x00000000001e7805 */ /* 0x000fe4000001ff00 */
[----:B------:R-:W-:Y:S02]  /*2f40*/  CS2R R34, SRZ ;  /* 0x0000000000227805 */ /* 0x000fe4000001ff00 */
[----:B------:R-:W-:Y:S02]  /*2f50*/  CS2R R32, SRZ ;  /* 0x0000000000207805 */ /* 0x000fe4000001ff00 */
[----:B------:R-:W-:-:S03]  /*2f60*/  CS2R R68, SRZ ;  /* 0x0000000000447805 */ /* 0x000fc6000001ff00 */
[----:B------:R-:W-:Y:S05]  /*2f70*/  @P3 BRA `(.L_x_1795) ;  /* 0x0000000000403947 */ /* 0x000fea0003800000 */
        /* <DEDUP_REMOVED lines=16> */
.L_x_1795:
[----:B------:R-:W-:Y:S05]  /*3080*/  BSYNC B1 ;  /* 0x0000000000017941 */ /* 0x000fea0003800000 */
.L_x_1794:
[----:B0-----:R-:W-:Y:S01]  /*3090*/  VIADD R10, R187, 0x20 ;  /* 0x00000020bb0a7836 */ /* 0x001fe20000000000 */
[----:B------:R-:W-:Y:S01]  /*30a0*/  BSSY B1, `(.L_x_1796) ;  /* 0x000001c000017945 */ /* 0x000fe20003800000 */
[----:B------:R-:W-:Y:S02]  /*30b0*/  CS2R R26, SRZ ;  /* 0x00000000001a7805 */ /* 0x000fe4000001ff00 */
[----:B------:R-:W-:Y:S01]  /*30c0*/  CS2R R24, SRZ ;  /* 0x0000000000187805 */ /* 0x000fe2000001ff00 */
[----:B-----5:R-:W-:Y:S01]  /*30d0*/  IMAD.MOV.U32 R86, RZ, RZ, R30 ;  /* 0x000000ffff567224 */ /* 0x020fe200078e001e */
[----:B------:R-:W-:Y:S01]  /*30e0*/  ISETP.GE.AND P4, PT, R10, R75, PT ;  /* 0x0000004b0a00720c */ /* 0x000fe20003f86270 */
[----:B------:R-:W-:Y:S01]  /*30f0*/  IMAD.MOV.U32 R88, RZ, RZ, R34 ;  /* 0x000000ffff587224 */ /* 0x000fe200078e0022 */
[----:B------:R-:W-:-:S11]  /*3100*/  CS2R R28, SRZ ;  /* 0x00000000001c7805 */ /* 0x000fd6000001ff00 */
        /* <DEDUP_REMOVED lines=21> */
.L_x_1797:
[----:B------:R-:W-:Y:S05]  /*3260*/  BSYNC B1 ;  /* 0x0000000000017941 */ /* 0x000fea0003800000 */
.L_x_1796:
[----:B------:R-:W-:Y:S01]  /*3270*/  UISETP.NE.AND UP0, UPT, UR61, 0x3, UPT ;  /* 0x000000033d00788c */ /* 0x000fe2000bf05270 */
[----:B------:R-:W-:Y:S02]  /*3280*/  IMAD.MOV.U32 R87, RZ, RZ, R32 ;  /* 0x000000ffff577224 */ /* 0x000fe400078e0020 */
[----:B------:R-:W-:Y:S02]  /*3290*/  IMAD.MOV.U32 R89, RZ, RZ, R68 ;  /* 0x000000ffff597224 */ /* 0x000fe400078e0044 */
[----:B-----5:R-:W-:Y:S01]  /*32a0*/  IMAD.MOV.U32 R82, RZ, RZ, R8 ;  /* 0x000000ffff527224 */ /* 0x020fe200078e0008 */
[----:B------:R-:W-:Y:S01]  /*32b0*/  PLOP3.LUT P5, PT, PT, PT, UP0, 0x80, 0x0 ;  /* 0x000000000000781c */ /* 0x000fe20003faf008 */
[----:B------:R-:W-:Y:S02]  /*32c0*/  IMAD.MOV.U32 R84, RZ, RZ, R26 ;  /* 0x000000ffff547224 */ /* 0x000fe400078e001a */
[----:B------:R-:W-:Y:S02]  /*32d0*/  IMAD.MOV.U32 R83, RZ, RZ, R24 ;  /* 0x000000ffff537224 */ /* 0x000fe400078e0018 */
[----:B------:R-:W-:-:S08]  /*32e0*/  IMAD.MOV.U32 R85, RZ, RZ, R28 ;  /* 0x000000ffff557224 */ /* 0x000fd000078e001c */
[----:B------:R-:W-:Y:S05]  /*32f0*/  @!P5 BRA `(.L_x_1798) ;  /* 0x000000000004d947 */ /* 0x000fea0003800000 */
[----:B------:R-:W-:Y:S01]  /*3300*/  BPT.TRAP 0x1 ;  /* 0x000000040000795c */ /* 0x000fe20000300000 */
.L_x_1798:
[----:B------:R-:W-:Y:S01]  /*3310*/  LEA R76, R185, R22, 0x3 ;  /* 0x00000016b94c7211 */ /* 0x000fe200078e18ff */
[----:B------:R-:W-:Y:S01]  /*3320*/  BSSY B1, `(.L_x_1799) ;  /* 0x0000004000017945 */ /* 0x000fe20003800000 */
[----:B------:R-:W-:-:S04]  /*3330*/  SHF.L.U32 R77, R200, 0x1f, RZ ;  /* 0x0000001fc84d7819 */ /* 0x000fc800000006ff */
[----:B------:R-:W1:Y:S02]  /*3340*/  SYNCS.PHASECHK.TRANS64.TRYWAIT P6, [R76+URZ+0x28490], R77 ;  /* 0x0284904d4c0075a7 */ /* 0x000e6400080c017f */
[----:B-1----:R-:W-:Y:S05]  /*3350*/  @!P6 BRA `(.L_x_1800) ;  /* 0x00000290000ce947 */ /* 0x002fea0003800000 */
.L_x_2184:
[----:B------:R-:W-:Y:S05]  /*3360*/  BSYNC B1 ;  /* 0x0000000000017941 */ /* 0x000fea0003800000 */
.L_x_1799:
[----:B------:R-:W-:-:S03]  /*3370*/  UMOV UR4, 0xffffffff ;  /* 0xffffffff00047882 */ /* 0x000fc60000000000 */
[----:B------:R-:W-:Y:S05]  /*3380*/  BRA.DIV UR4, `(.L_x_1801) ;  /* 0x0000029204147947 */ /* 0x000fea000b800000 */
[----:B------:R2:W3:Y:S04]  /*3390*/  SHFL.IDX PT, R81, R80, RZ, 0x181f ;  /* 0x00181fff50517589 */ /* 0x0004e800000e0000 */
[----:B------:R2:W4:Y:S02]  /*33a0*/  SHFL.IDX PT, R14, R79, RZ, 0x181f ;  /* 0x00181fff4f0e7589 */ /* 0x00052400000e0000 */
.L_x_2188:
[----:B------:R-:W-:Y:S04]  /*33b0*/  BSSY B1, `(.L_x_1802) ;  /* 0x00000ec000017945 */ /* 0x000fe80003800000 */
[----:B------:R-:W-:Y:S05]  /*33c0*/  @P3 BRA `(.L_x_1803) ;  /* 0x0000000c00a83947 */ /* 0x000fea0003800000 */
[----:B------:R-:W-:Y:S04]  /*33d0*/  BSSY B2, `(.L_x_1804) ;  /* 0x0000075000027945 */ /* 0x000fe80003800000 */
        /* <DEDUP_REMOVED lines=9> */
[----:B------:R-:W-:Y:S02]  /*3470*/  SHF.R.U32.HI R13, RZ, 0x18, R35 ;  /* 0x00000018ff0d7819 */ /* 0x000fe40000011623 */
[--C-:B------:R-:W-:Y:S02]  /*3480*/  SHF.R.U32.HI R68, RZ, 0x8, R69.reuse ;  /* 0x00000008ff447819 */ /* 0x100fe40000011645 */
[----:B------:R-:W-:Y:S02]  /*3490*/  LOP3.LUT R15, R69, 0xff, RZ, 0xc0, !PT ;  /* 0x000000ff450f7812 */ /* 0x000fe400078ec0ff */
[----:B------:R-:W-:-:S02]  /*34a0*/  SHF.R.U32.HI R34, RZ, 0x18, R69 ;  /* 0x00000018ff227819 */ /* 0x000fc40000011645 */
[----:B------:R-:W-:Y:S02]  /*34b0*/  SHF.R.U32.HI R92, RZ, 0x10, R35 ;  /* 0x00000010ff5c7819 */ /* 0x000fe40000011623 */
[----:B------:R-:W-:Y:S01]  /*34c0*/  PRMT R13, R13, 0x654, R12 ;  /* 0x000006540d0d7816 */ /* 0x000fe2000000000c */
[----:B------:R-:W-:Y:S01]  /*34d0*/  IMAD.SHL.U32 R12, R91, 0x100, RZ ;  /* 0x000001005b0c7824 */ /* 0x000fe200078e00ff */
[----:B------:R-:W-:Y:S01]  /*34e0*/  PRMT R35, R34, 0x654, R15 ;  /* 0x0000065422237816 */ /* 0x000fe2000000000f */
[----:B------:R-:W-:Y:S01]  /*34f0*/  IMAD.SHL.U32 R34, R68, 0x100, RZ ;  /* 0x0000010044227824 */ /* 0x000fe200078e00ff */
[----:B------:R-:W-:Y:S01]  /*3500*/  SHF.R.U32.HI R90, RZ, 0x10, R69 ;  /* 0x00000010ff5a7819 */ /* 0x000fe20000011645 */
[----:B0-----:R-:W-:Y:S01]  /*3510*/  IMAD.MOV.U32 R15, RZ, RZ, R4 ;  /* 0x000000ffff0f7224 */ /* 0x001fe200078e0004 */
[----:B------:R-:W-:Y:S01]  /*3520*/  LOP3.LUT R13, R13, 0xff00, R12, 0xf8, !PT ;  /* 0x0000ff000d0d7812 */ /* 0x000fe200078ef80c */
[----:B------:R-:W-:Y:S01]  /*3530*/  IMAD.U32 R12, R92, 0x10000, RZ ;  /* 0x000100005c0c7824 */ /* 0x000fe200078e00ff */
[----:B------:R-:W-:Y:S01]  /*3540*/  LOP3.LUT R69, R35, 0xff00, R34, 0xf8, !PT ;  /* 0x0000ff0023457812 */ /* 0x000fe200078ef822 */
[----:B------:R-:W-:Y:S01]  /*3550*/  IMAD.U32 R34, R90, 0x10000, RZ ;  /* 0x000100005a227824 */ /* 0x000fe200078e00ff */
[----:B------:R-:W-:-:S02]  /*3560*/  F2FP.F16.E4M3.UNPACK_B R4, R5 ;  /* 0x00000005ff04723e */ /* 0x000fc400020006ff */
[----:B------:R-:W-:Y:S02]  /*3570*/  F2FP.F16.E4M3.UNPACK_B R35, R89.H1 ;  /* 0x00000059ff23723e */ /* 0x000fe400030006ff */
[----:B------:R-:W-:Y:S02]  /*3580*/  LOP3.LUT R12, R13, 0xff0000, R12, 0xf8, !PT ;  /* 0x00ff00000d0c7812 */ /* 0x000fe400078ef80c */
[----:B------:R-:W-:Y:S01]  /*3590*/  LOP3.LUT R13, R69, 0xff0000, R34, 0xf8, !PT ;  /* 0x00ff0000450d7812 */ /* 0x000fe200078ef822 */
[--C-:B------:R-:W-:Y:S01]  /*35a0*/  HADD2.F32 R34, -RZ, R4.reuse.H1_H1 ;  /* 0x30000004ff227230 */ /* 0x100fe20000004100 */
[----:B------:R-:W-:Y:S01]  /*35b0*/  F2FP.F16.E4M3.UNPACK_B R69, R88.H1 ;  /* 0x00000058ff45723e */ /* 0x000fe200030006ff */
[--C-:B------:R-:W-:Y:S01]  /*35c0*/  HADD2.F32 R93, -RZ, R35.reuse.H0_H0 ;  /* 0x20000023ff5d7230 */ /* 0x100fe20000004100 */
[----:B------:R-:W-:Y:S01]  /*35d0*/  F2FP.F16.E4M3.UNPACK_B R5, R5.H1 ;  /* 0x00000005ff05723e */ /* 0x000fe200030006ff */
[----:B------:R-:W-:Y:S01]  /*35e0*/  HADD2.F32 R4, -RZ, R4.H0_H0 ;  /* 0x20000004ff047230 */ /* 0x000fe20000004100 */
[----:B------:R-:W-:Y:S01]  /*35f0*/  F2FP.F16.E4M3.UNPACK_B R89, R89 ;  /* 0x00000059ff59723e */ /* 0x000fe200020006ff */
[----:B------:R-:W-:-:S02]  /*3600*/  HADD2.F32 R90, -RZ, R35.H1_H1 ;  /* 0x30000023ff5a7230 */ /* 0x000fc40000004100 */
[-C--:B------:R-:W-:Y:S01]  /*3610*/  FMUL.FTZ R95, R34, R93.reuse ;  /* 0x0000005d225f7220 */ /* 0x080fe20000410000 */
[----:B------:R-:W-:Y:S01]  /*3620*/  HADD2.F32 R91, -RZ, R69.H0_H0 ;  /* 0x20000045ff5b7230 */ /* 0x000fe20000004100 */
[----:B------:R-:W-:Y:S01]  /*3630*/  F2FP.F16.E4M3.UNPACK_B R88, R88 ;  /* 0x00000058ff58723e */ /* 0x000fe200020006ff */
[--C-:B------:R-:W-:Y:S02]  /*3640*/  HADD2.F32 R68, -RZ, R5.reuse.H1_H1 ;  /* 0x30000005ff447230 */ /* 0x100fe40000004100 */
[----:B------:R-:W-:Y:S02]  /*3650*/  HADD2.F32 R35, -RZ, R5.H0_H0 ;  /* 0x20000005ff237230 */ /* 0x000fe40000004100 */
[----:B------:R-:W-:Y:S01]  /*3660*/  FMUL.FTZ R5, R4, R93 ;  /* 0x0000005d04057220 */ /* 0x000fe20000410000 */
[----:B------:R-:W-:Y:S02]  /*3670*/  HADD2.F32 R69, -RZ, R69.H1_H1 ;  /* 0x30000045ff457230 */ /* 0x000fe40000004100 */
[-C--:B------:R-:W-:Y:S01]  /*3680*/  FMUL.FTZ R92, R68, R90.reuse ;  /* 0x0000005a445c7220 */ /* 0x080fe20000410000 */
[-C--:B------:R-:W-:Y:S01]  /*3690*/  FFMA.FTZ R4, R4, R91.reuse, -R95 ;  /* 0x0000005b04047223 */ /* 0x080fe2000001085f */
[----:B------:R-:W-:Y:S01]  /*36a0*/  FFMA.FTZ R5, R34, R91, R5 ;  /* 0x0000005b22057223 */ /* 0x000fe20000010005 */
[C---:B------:R-:W-:Y:S01]  /*36b0*/  FMUL.FTZ R93, R35.reuse, R90 ;  /* 0x0000005a235d7220 */ /* 0x040fe20000410000 */
[----:B------:R-:W-:Y:S01]  /*36c0*/  F2FP.F16.E4M3.UNPACK_B R34, R15.H1 ;  /* 0x0000000fff22723e */ /* 0x000fe200030006ff */
[----:B------:R-:W-:Y:S01]  /*36d0*/  FFMA.FTZ R94, R35, R69, -R92 ;  /* 0x00000045235e7223 */ /* 0x000fe2000001085c */
[----:B------:R-:W-:Y:S01]  /*36e0*/  F2FP.F16.E4M3.UNPACK_B R15, R15 ;  /* 0x0000000fff0f723e */ /* 0x000fe200020006ff */
[----:B------:R-:W-:Y:S01]  /*36f0*/  FFMA.FTZ R95, R68, R69, R93 ;  /* 0x00000045445f7223 */ /* 0x000fe2000001005d */
[----:B------:R-:W-:-:S02]  /*3700*/  HADD2.F32 R90, -RZ, R89.H1_H1 ;  /* 0x30000059ff5a7230 */ /* 0x000fc40000004100 */
[--C-:B------:R-:W-:Y:S02]  /*3710*/  HADD2.F32 R68, -RZ, R34.reuse.H0_H0 ;  /* 0x20000022ff447230 */ /* 0x100fe40000004100 */
[----:B------:R-:W-:Y:S02]  /*3720*/  HADD2.F32 R69, -RZ, R34.H1_H1 ;  /* 0x30000022ff457230 */ /* 0x000fe40000004100 */
        /* <DEDUP_REMOVED lines=11> */
[-C--:B------:R-:W-:Y:S01]  /*37e0*/  FFMA.FTZ R15, R34, R88.reuse, -R91 ;  /* 0x00000058220f7223 */ /* 0x080fe2000001085b */
[----:B------:R-:W-:Y:S01]  /*37f0*/  FFMA.FTZ R34, R35, R88, R90 ;  /* 0x0000005823227223 */ /* 0x000fe2000001005a */
[----:B------:R-:W-:-:S02]  /*3800*/  F2FP.F16.E4M3.UNPACK_B R88, R7.H1 ;  /* 0x00000007ff58723e */ /* 0x000fc400030006ff */
[----:B------:R-:W-:Y:S02]  /*3810*/  F2FP.SATFINITE.E4M3.F32.PACK_AB_MERGE_C R35, R95, R94, RZ ;  /* 0x0000005e5f23723e */ /* 0x000fe400048070ff */
[----:B------:R-:W-:Y:S01]  /*3820*/  F2FP.SATFINITE.E4M3.F32.PACK_AB_MERGE_C R68, R69, R68, RZ ;  /* 0x000000444544723e */ /* 0x000fe200048070ff */
[--C-:B------:R-:W-:Y:S01]  /*3830*/  HADD2.F32 R89, -RZ, R88.reuse.H0_H0 ;  /* 0x20000058ff597230 */ /* 0x100fe20000004100 */
[-C--:B------:R-:W-:Y:S01]  /*3840*/  F2FP.F16.E4M3.UNPACK_B R95, R13.reuse.H1 ;  /* 0x0000000dff5f723e */ /* 0x080fe200030006ff */
[----:B------:R-:W-:Y:S01]  /*3850*/  HADD2.F32 R88, -RZ, R88.H1_H1 ;  /* 0x30000058ff587230 */ /* 0x000fe20000004100 */
[----:B------:R-:W-:Y:S02]  /*3860*/  F2FP.F16.E4M3.UNPACK_B R69, R6.H1 ;  /* 0x00000006ff45723e */ /* 0x000fe400030006ff */
[----:B------:R-:W-:Y:S01]  /*3870*/  F2FP.F16.E4M3.UNPACK_B R94, R13 ;  /* 0x0000000dff5e723e */ /* 0x000fe200020006ff */
[----:B------:R-:W-:Y:S01]  /*3880*/  HADD2.F32 R92, -RZ, R95.H1_H1 ;  /* 0x3000005fff5c7230 */ /* 0x000fe20000004100 */
[-C--:B------:R-:W-:Y:S01]  /*3890*/  F2FP.F16.E4M3.UNPACK_B R91, R12.reuse.H1 ;  /* 0x0000000cff5b723e */ /* 0x080fe200030006ff */
[----:B------:R-:W-:Y:S01]  /*38a0*/  HADD2.F32 R13, -RZ, R69.H1_H1 ;  /* 0x30000045ff0d7230 */ /* 0x000fe20000004100 */
[----:B------:R-:W-:Y:S01]  /*38b0*/  F2FP.F16.E4M3.UNPACK_B R90, R12 ;  /* 0x0000000cff5a723e */ /* 0x000fe200020006ff */
[----:B------:R-:W-:-:S02]  /*38c0*/  HADD2.F32 R96, -RZ, R94.H1_H1 ;  /* 0x3000005eff607230 */ /* 0x000fc40000004100 */
[CC--:B------:R-:W-:Y:S01]  /*38d0*/  FMUL.FTZ R12, R88.reuse, R92.reuse ;  /* 0x0000005c580c7220 */ /* 0x0c0fe20000410000 */
[----:B------:R-:W-:Y:S02]  /*38e0*/  HADD2.F32 R69, -RZ, R69.H0_H0 ;  /* 0x20000045ff457230 */ /* 0x000fe40000004100 */
[----:B------:R-:W-:Y:S01]  /*38f0*/  FMUL.FTZ R97, R89, R92 ;  /* 0x0000005c59617220 */ /* 0x000fe20000410000 */
[----:B------:R-:W-:Y:S02]  /*3900*/  HADD2.F32 R93, -RZ, R91.H1_H1 ;  /* 0x3000005bff5d7230 */ /* 0x000fe40000004100 */
[-C--:B------:R-:W-:Y:S01]  /*3910*/  FMUL.FTZ R98, R13, R96.reuse ;  /* 0x000000600d627220 */ /* 0x080fe20000410000 */
[----:B------:R-:W-:Y:S01]  /*3920*/  HADD2.F32 R92, -RZ, R90.H1_H1 ;  /* 0x3000005aff5c7230 */ /* 0x000fe20000004100 */
[----:B------:R-:W-:Y:S01]  /*3930*/  F2FP.F16.E4M3.UNPACK_B R7, R7 ;  /* 0x00000007ff07723e */ /* 0x000fe200020006ff */
[----:B------:R-:W-:Y:S01]  /*3940*/  FMUL.FTZ R96, R69, R96 ;  /* 0x0000006045607220 */ /* 0x000fe20000410000 */
[----:B------:R-:W-:Y:S01]  /*3950*/  F2FP.F16.E4M3.UNPACK_B R6, R6 ;  /* 0x00000006ff06723e */ /* 0x000fe200020006ff */
[-C--:B------:R-:W-:Y:S01]  /*3960*/  FFMA.FTZ R12, R89, R93.reuse, -R12 ;  /* 0x0000005d590c7223 */ /* 0x080fe2000001080c */
[----:B------:R-:W-:Y:S01]  /*3970*/  FFMA.FTZ R97, R88, R93, R97 ;  /* 0x0000005d58617223 */ /* 0x000fe20000010061 */
[-C--:B------:R-:W-:Y:S01]  /*3980*/  FFMA.FTZ R98, R69, R92.reuse, -R98 ;  /* 0x0000005c45627223 */ /* 0x080fe20000010862 */
[----:B------:R-:W-:Y:S01]  /*3990*/  FFMA.FTZ R93, R13, R92, R96 ;  /* 0x0000005c0d5d7223 */ /* 0x000fe20000010060 */
[--C-:B------:R-:W-:Y:S01]  /*39a0*/  HADD2.F32 R13, -RZ, R7.reuse.H0_H0 ;  /* 0x20000007ff0d7230 */ /* 0x100fe20000004100 */
[----:B------:R-:W-:Y:S01]  /*39b0*/  F2FP.SATFINITE.E4M3.F32.PACK_AB_MERGE_C R5, R5, R4, R35 ;  /* 0x000000040505723e */ /* 0x000fe20004807023 */
[----:B------:R-:W-:Y:S01]  /*39c0*/  HADD2.F32 R69, -RZ, R7.H1_H1 ;  /* 0x30000007ff457230 */ /* 0x000fe20000004100 */
[----:B------:R-:W-:Y:S01]  /*39d0*/  F2FP.SATFINITE.E4M3.F32.PACK_AB_MERGE_C R12, R97, R12, RZ ;  /* 0x0000000c610c723e */ /* 0x000fe200048070ff */
[----:B------:R-:W-:Y:S01]  /*39e0*/  HADD2.F32 R92, -RZ, R95.H0_H0 ;  /* 0x2000005fff5c7230 */ /* 0x000fe20000004100 */
[----:B------:R-:W-:Y:S01]  /*39f0*/  F2FP.SATFINITE.E4M3.F32.PACK_AB_MERGE_C R93, R93, R98, RZ ;  /* 0x000000625d5d723e */ /* 0x000fe200048070ff */
[--C-:B------:R-:W-:Y:S01]  /*3a00*/  HADD2.F32 R7, -RZ, R6.reuse.H0_H0 ;  /* 0x20000006ff077230 */ /* 0x100fe20000004100 */
[----:B------:R-:W-:Y:S01]  /*3a10*/  F2FP.SATFINITE.E4M3.F32.PACK_AB_MERGE_C R4, R34, R15, R68 ;  /* 0x0000000f2204723e */ /* 0x000fe20004807044 */
[----:B------:R-:W-:-:S02]  /*3a20*/  HADD2.F32 R6, -RZ, R6.H1_H1 ;  /* 0x30000006ff067230 */ /* 0x000fc40000004100 */
[-C--:B------:R-:W-:Y:S01]  /*3a30*/  FMUL.FTZ R96, R69, R92.reuse ;  /* 0x0000005c45607220 */ /* 0x080fe20000410000 */
[----:B------:R-:W-:Y:S02]  /*3a40*/  HADD2.F32 R94, -RZ, R94.H0_H0 ;  /* 0x2000005eff5e7230 */ /* 0x000fe40000004100 */
[----:B------:R-:W-:Y:S01]  /*3a50*/  FMUL.FTZ R100, R13, R92 ;  /* 0x0000005c0d647220 */ /* 0x000fe20000410000 */
[----:B------:R-:W-:Y:S02]  /*3a60*/  HADD2.F32 R88, -RZ, R91.H0_H0 ;  /* 0x2000005bff587230 */ /* 0x000fe40000004100 */
[----:B------:R-:W-:Y:S02]  /*3a70*/  HADD2.F32 R90, -RZ, R90.H0_H0 ;  /* 0x2000005aff5a7230 */ /* 0x000fe40000004100 */
[CC--:B------:R-:W-:Y:S01]  /*3a80*/  FMUL.FTZ R92, R6.reuse, R94.reuse ;  /* 0x0000005e065c7220 */ /* 0x0c0fe20000410000 */
[----:B------:R-:W-:Y:S01]  /*3a90*/  FMUL.FTZ R89, R7, R94 ;  /* 0x0000005e07597220 */ /* 0x000fe20000410000 */
[-C--:B------:R-:W-:Y:S01]  /*3aa0*/  FFMA.FTZ R96, R13, R88.reuse, -R96 ;  /* 0x000000580d607223 */ /* 0x080fe20000010860 */
[----:B------:R-:W-:Y:S01]  /*3ab0*/  FFMA.FTZ R69, R69, R88, R100 ;  /* 0x0000005845457223 */ /* 0x000fe20000010064 */
[-C--:B------:R-:W-:Y:S01]  /*3ac0*/  FFMA.FTZ R92, R7, R90.reuse, -R92 ;  /* 0x0000005a075c7223 */ /* 0x080fe2000001085c */
[----:B------:R-:W-:-:S03]  /*3ad0*/  FFMA.FTZ R89, R6, R90, R89 ;  /* 0x0000005a06597223 */ /* 0x000fc60000010059 */
[----:B------:R-:W-:Y:S02]  /*3ae0*/  F2FP.SATFINITE.E4M3.F32.PACK_AB_MERGE_C R7, R69, R96, R12 ;  /* 0x000000604507723e */ /* 0x000fe4000480700c */
[----:B------:R-:W-:-:S07]  /*3af0*/  F2FP.SATFINITE.E4M3.F32.PACK_AB_MERGE_C R6, R89, R92, R93 ;  /* 0x0000005c5906723e */ /* 0x000fce000480705d */
.L_x_1807:
[----:B------:R-:W-:Y:S05]  /*3b00*/  BSYNC B3 ;  /* 0x0000000000037941 */ /* 0x000fea0003800000 */
.L_x_1806:
[----:B0-----:R0:W-:Y:S02]  /*3b10*/  ST.E.128 desc[UR36][R10.64], R4 ;  /* 0x000000040a007985 */ /* 0x0011e4000c101d24 */
.L_x_1805:
[----:B------:R-:W-:Y:S05]  /*3b20*/  BSYNC B2 ;  /* 0x0000000000027941 */ /* 0x000fea0003800000 */
.L_x_1804:
        /* <DEDUP_REMOVED lines=13> */
[----:B------:R-:W-:Y:S02]  /*3c00*/  PRMT R12, R15, 0x654, R12 ;  /* 0x000006540f0c7816 */ /* 0x000fe4000000000c */
[----:B------:R-:W-:Y:S01]  /*3c10*/  PRMT R15, R14, 0x654, R13 ;  /* 0x000006540e0f7816 */ /* 0x000fe2000000000d */
[----:B------:R-:W-:Y:S01]  /*3c20*/  IMAD.SHL.U32 R13, R34, 0x100, RZ ;  /* 0x00000100220d7824 */ /* 0x000fe200078e00ff */
[----:B------:R-:W-:Y:S01]  /*3c30*/  SHF.R.U32.HI R31, RZ, 0x10, R31 ;  /* 0x00000010ff1f7819 */ /* 0x000fe2000001161f */
[----:B------:R-:W-:Y:S01]  /*3c40*/  IMAD.SHL.U32 R30, R30, 0x100, RZ ;  /* 0x000001001e1e7824 */ /* 0x000fe200078e00ff */
[----:B------:R-:W-:Y:S01]  /*3c50*/  SHF.R.U32.HI R32, RZ, 0x10, R33 ;  /* 0x00000010ff207819 */ /* 0x000fe20000011621 */
[----:B0-----:R-:W-:Y:S01]  /*3c60*/  IMAD.MOV.U32 R14, RZ, RZ, R4 ;  /* 0x000000ffff0e7224 */ /* 0x001fe200078e0004 */
[----:B------:R-:W-:Y:S01]  /*3c70*/  LOP3.LUT R12, R12, 0xff00, R13, 0xf8, !PT ;  /* 0x0000ff000c0c7812 */ /* 0x000fe200078ef80d */
[----:B------:R-:W-:Y:S01]  /*3c80*/  IMAD.U32 R13, R31, 0x10000, RZ ;  /* 0x000100001f0d7824 */ /* 0x000fe200078e00ff */
[----:B------:R-:W-:Y:S01]  /*3c90*/  LOP3.LUT R15, R15, 0xff00, R30, 0xf8, !PT ;  /* 0x0000ff000f0f7812 */ /* 0x000fe200078ef81e */
[----:B------:R-:W-:Y:S01]  /*3ca0*/  IMAD.U32 R32, R32, 0x10000, RZ ;  /* 0x0001000020207824 */ /* 0x000fe200078e00ff */
[----:B------:R-:W-:-:S02]  /*3cb0*/  F2FP.F16.E4M3.UNPACK_B R30, R87.H1 ;  /* 0x00000057ff1e723e */ /* 0x000fc400030006ff */
[-C--:B------:R-:W-:Y:S02]  /*3cc0*/  F2FP.F16.E4M3.UNPACK_B R4, R5.reuse ;  /* 0x00000005ff04723e */ /* 0x080fe400020006ff */
[----:B------:R-:W-:Y:S01]  /*3cd0*/  LOP3.LUT R12, R12, 0xff0000, R13, 0xf8, !PT ;  /* 0x00ff00000c0c7812 */ /* 0x000fe200078ef80d */
[----:B------:R-:W-:Y:S01]  /*3ce0*/  HADD2.F32 R34, -RZ, R30.H0_H0 ;  /* 0x2000001eff227230 */ /* 0x000fe20000004100 */
        /* <DEDUP_REMOVED lines=23> */
[--C-:B------:R-:W-:Y:S01]  /*3e60*/  HADD2.F32 R32, -RZ, R15.reuse.H1_H1 ;  /* 0x3000000fff207230 */ /* 0x100fe20000004100 */
[----:B------:R-:W-:Y:S01]  /*3e70*/  F2FP.F16.E4M3.UNPACK_B R81, R13 ;  /* 0x0000000dff51723e */ /* 0x000fe200020006ff */
[----:B------:R-:W-:Y:S01]  /*3e80*/  HADD2.F32 R31, -RZ, R15.H0_H0 ;  /* 0x2000000fff1f7230 */ /* 0x000fe20000004100 */
[----:B------:R-:W-:Y:S01]  /*3e90*/  F2FP.F16.E4M3.UNPACK_B R35, R12 ;  /* 0x0000000cff23723e */ /* 0x000fe200020006ff */
[----:B------:R-:W-:-:S02]  /*3ea0*/  HADD2.F32 R87, -RZ, R87.H0_H0 ;  /* 0x20000057ff577230 */ /* 0x000fc40000004100 */
[-C--:B------:R-:W-:Y:S01]  /*3eb0*/  FMUL.FTZ R68, R32, R33.reuse ;  /* 0x0000002120447220 */ /* 0x080fe20000410000 */
[--C-:B------:R-:W-:Y:S02]  /*3ec0*/  HADD2.F32 R30, -RZ, R14.reuse.H1_H1 ;  /* 0x3000000eff1e7230 */ /* 0x100fe40000004100 */
[----:B------:R-:W-:Y:S01]  /*3ed0*/  FMUL.FTZ R33, R31, R33 ;  /* 0x000000211f217220 */ /* 0x000fe20000410000 */
[----:B------:R-:W-:Y:S02]  /*3ee0*/  HADD2.F32 R15, -RZ, R14.H0_H0 ;  /* 0x2000000eff0f7230 */ /* 0x000fe40000004100 */
        /* <DEDUP_REMOVED lines=8> */
[----:B------:R-:W-:Y:S01]  /*3f70*/  F2FP.F16.E4M3.UNPACK_B R33, R7.H1 ;  /* 0x00000007ff21723e */ /* 0x000fe200030006ff */
[--C-:B------:R-:W-:Y:S01]  /*3f80*/  HADD2.F32 R87, -RZ, R81.reuse.H1_H1 ;  /* 0x30000051ff577230 */ /* 0x100fe20000004100 */
[----:B------:R-:W-:Y:S01]  /*3f90*/  F2FP.F16.E4M3.UNPACK_B R86, R13.H1 ;  /* 0x0000000dff56723e */ /* 0x000fe200030006ff */
[----:B------:R-:W-:Y:S01]  /*3fa0*/  HADD2.F32 R81, -RZ, R81.H0_H0 ;  /* 0x20000051ff517230 */ /* 0x000fe20000004100 */
[----:B------:R-:W-:Y:S01]  /*3fb0*/  F2FP.SATFINITE.E4M3.F32.PACK_AB_MERGE_C R31, R32, R31, RZ ;  /* 0x0000001f201f723e */ /* 0x000fe200048070ff */
[--C-:B------:R-:W-:Y:S01]  /*3fc0*/  HADD2.F32 R34, -RZ, R33.reuse.H0_H0 ;  /* 0x20000021ff227230 */ /* 0x100fe20000004100 */
[----:B------:R-:W-:Y:S01]  /*3fd0*/  F2FP.SATFINITE.E4M3.F32.PACK_AB_MERGE_C R30, R88, R69, RZ ;  /* 0x00000045581e723e */ /* 0x000fe200048070ff */
[----:B------:R-:W-:Y:S01]  /*3fe0*/  HADD2.F32 R33, -RZ, R33.H1_H1 ;  /* 0x30000021ff217230 */ /* 0x000fe20000004100 */
[----:B------:R-:W-:Y:S01]  /*3ff0*/  F2FP.F16.E4M3.UNPACK_B R32, R6.H1 ;  /* 0x00000006ff20723e */ /* 0x000fe200030006ff */
[----:B------:R-:W-:Y:S01]  /*4000*/  HADD2.F32 R88, -RZ, R86.H1_H1 ;  /* 0x30000056ff587230 */ /* 0x000fe20000004100 */
[----:B------:R-:W-:Y:S01]  /*4010*/  F2FP.F16.E4M3.UNPACK_B R68, R12.H1 ;  /* 0x0000000cff44723e */ /* 0x000fe200030006ff */
[----:B------:R-:W-:Y:S01]  /*4020*/  HADD2.F32 R12, -RZ, R35.H1_H1 ;  /* 0x30000023ff0c7230 */ /* 0x000fe20000004100 */
[----:B------:R-:W-:Y:S01]  /*4030*/  F2FP.F16.E4M3.UNPACK_B R7, R7 ;  /* 0x00000007ff07723e */ /* 0x000fe200020006ff */
[----:B------:R-:W-:-:S02]  /*4040*/  HADD2.F32 R13, -RZ, R32.H1_H1 ;  /* 0x30000020ff0d7230 */ /* 0x000fc40000004100 */
[-C--:B------:R-:W-:Y:S01]  /*4050*/  FMUL.FTZ R89, R33, R88.reuse ;  /* 0x0000005821597220 */ /* 0x080fe20000410000 */
[----:B------:R-:W-:Y:S02]  /*4060*/  HADD2.F32 R69, -RZ, R68.H1_H1 ;  /* 0x30000044ff457230 */ /* 0x000fe40000004100 */
[C---:B------:R-:W-:Y:S01]  /*4070*/  FMUL.FTZ R90, R34.reuse, R88 ;  /* 0x00000058225a7220 */ /* 0x040fe20000410000 */
[----:B------:R-:W-:Y:S01]  /*4080*/  HADD2.F32 R32, -RZ, R32.H0_H0 ;  /* 0x20000020ff207230 */ /* 0x000fe20000004100 */
[----:B------:R-:W-:Y:S01]  /*4090*/  F2FP.F16.E4M3.UNPACK_B R6, R6 ;  /* 0x00000006ff06723e */ /* 0x000fe200020006ff */
[----:B------:R-:W-:Y:S02]  /*40a0*/  HADD2.F32 R86, -RZ, R86.H0_H0 ;  /* 0x20000056ff567230 */ /* 0x000fe40000004100 */
[----:B------:R-:W-:Y:S01]  /*40b0*/  FFMA.FTZ R88, R34, R69, -R89 ;  /* 0x0000004522587223 */ /* 0x000fe20000010859 */
[-C--:B------:R-:W-:Y:S01]  /*40c0*/  FMUL.FTZ R89, R13, R87.reuse ;  /* 0x000000570d597220 */ /* 0x080fe20000410000 */
[----:B------:R-:W-:Y:S01]  /*40d0*/  FMUL.FTZ R34, R32, R87 ;  /* 0x0000005720227220 */ /* 0x000fe20000410000 */
[----:B------:R-:W-:Y:S01]  /*40e0*/  FFMA.FTZ R69, R33, R69, R90 ;  /* 0x0000004521457223 */ /* 0x000fe2000001005a */
[----:B------:R-:W-:-:S02]  /*40f0*/  HADD2.F32 R68, -RZ, R68.H0_H0 ;  /* 0x20000044ff447230 */ /* 0x000fc40000004100 */
[-C--:B------:R-:W-:Y:S01]  /*4100*/  FFMA.FTZ R89, R32, R12.reuse, -R89 ;  /* 0x0000000c20597223 */ /* 0x080fe20000010859 */
[----:B------:R-:W-:Y:S01]  /*4110*/  FFMA.FTZ R34, R13, R12, R34 ;  /* 0x0000000c0d227223 */ /* 0x000fe20000010022 */
[--C-:B------:R-:W-:Y:S01]  /*4120*/  HADD2.F32 R12, -RZ, R7.reuse.H0_H0 ;  /* 0x20000007ff0c7230 */ /* 0x100fe20000004100 */
[----:B------:R-:W-:Y:S01]  /*4130*/  F2FP.SATFINITE.E4M3.F32.PACK_AB_MERGE_C R69, R69, R88, RZ ;  /* 0x000000584545723e */ /* 0x000fe200048070ff */
[----:B------:R-:W-:Y:S01]  /*4140*/  HADD2.F32 R13, -RZ, R7.H1_H1 ;  /* 0x30000007ff0d7230 */ /* 0x000fe20000004100 */
[----:B------:R-:W-:Y:S01]  /*4150*/  F2FP.SATFINITE.E4M3.F32.PACK_AB_MERGE_C R5, R5, R4, R30 ;  /* 0x000000040505723e */ /* 0x000fe2000480701e */
[--C-:B------:R-:W-:Y:S01]  /*4160*/  HADD2.F32 R7, -RZ, R6.reuse.H0_H0 ;  /* 0x20000006ff077230 */ /* 0x100fe20000004100 */
[----:B------:R-:W-:Y:S01]  /*4170*/  F2FP.SATFINITE.E4M3.F32.PACK_AB_MERGE_C R34, R34, R89, RZ ;  /* 0x000000592222723e */ /* 0x000fe200048070ff */
[----:B------:R-:W-:Y:S02]  /*4180*/  HADD2.F32 R6, -RZ, R6.H1_H1 ;  /* 0x30000006ff067230 */ /* 0x000fe40000004100 */
[----:B------:R-:W-:Y:S01]  /*4190*/  FMUL.FTZ R33, R13, R86 ;  /* 0x000000560d217220 */ /* 0x000fe20000410000 */
[----:B------:R-:W-:-:S02]  /*41a0*/  HADD2.F32 R35, -RZ, R35.H0_H0 ;  /* 0x20000023ff237230 */ /* 0x000fc40000004100 */
[----:B------:R-:W-:Y:S01]  /*41b0*/  FMUL.FTZ R86, R12, R86 ;  /* 0x000000560c567220 */ /* 0x000fe20000410000 */
[----:B------:R-:W-:Y:S01]  /*41c0*/  F2FP.SATFINITE.E4M3.F32.PACK_AB_MERGE_C R4, R15, R14, R31 ;  /* 0x0000000e0f04723e */ /* 0x000fe2000480701f */
[-C--:B------:R-:W-:Y:S01]  /*41d0*/  FMUL.FTZ R32, R6, R81.reuse ;  /* 0x0000005106207220 */ /* 0x080fe20000410000 */
[----:B------:R-:W-:Y:S01]  /*41e0*/  FMUL.FTZ R81, R7, R81 ;  /* 0x0000005107517220 */ /* 0x000fe20000410000 */
[-C--:B------:R-:W-:Y:S01]  /*41f0*/  FFMA.FTZ R33, R12, R68.reuse, -R33 ;  /* 0x000000440c217223 */ /* 0x080fe20000010821 */
[----:B------:R-:W-:Y:S01]  /*4200*/  FFMA.FTZ R86, R13, R68, R86 ;  /* 0x000000440d567223 */ /* 0x000fe20000010056 */
[-C--:B------:R-:W-:Y:S01]  /*4210*/  FFMA.FTZ R32, R7, R35.reuse, -R32 ;  /* 0x0000002307207223 */ /* 0x080fe20000010820 */
[----:B------:R-:W-:-:S03]  /*4220*/  FFMA.FTZ R81, R6, R35, R81 ;  /* 0x0000002306517223 */ /* 0x000fc60000010051 */
[----:B------:R-:W-:Y:S02]  /*4230*/  F2FP.SATFINITE.E4M3.F32.PACK_AB_MERGE_C R7, R86, R33, R69 ;  /* 0x000000215607723e */ /* 0x000fe40004807045 */
[----:B------:R-:W-:-:S07]  /*4240*/  F2FP.SATFINITE.E4M3.F32.PACK_AB_MERGE_C R6, R81, R32, R34 ;  /* 0x000000205106723e */ /* 0x000fce0004807022 */
.L_x_1809:
[----:B------:R-:W-:Y:S05]  /*4250*/  BSYNC B2 ;  /* 0x0000000000027941 */ /* 0x000fea0003800000 */
.L_x_1808:
[----:B0-----:R0:W-:Y:S02]  /*4260*/  ST.E.128 desc[UR36][R10.64], R4 ;  /* 0x000000040a007985 */ /* 0x0011e4000c101d24 */
.L_x_1803:
[----:B------:R-:W-:Y:S05]  /*4270*/  BSYNC B1 ;  /* 0x0000000000017941 */ /* 0x000fea0003800000 */
.L_x_1802:
[----:B------:R-:W-:-:S03]  /*4280*/  UMOV UR4, 0xffffffff ;  /* 0xffffffff00047882 */ /* 0x000fc60000000000 */
[----:B------:R-:W-:Y:S05]  /*4290*/  BRA.DIV UR4, `(.L_x_1810) ;  /* 0x0000028204987947 */ /* 0x000fea000b800000 */
[----:B--2---:R-:W2:Y:S04]  /*42a0*/  SHFL.IDX PT, R80, R80, 0x1, 0x181f ;  /* 0x00381f0050507f89 */ /* 0x004ea800000e0000 */
[----:B----4-:R4:W0:Y:S02]  /*42b0*/  SHFL.IDX PT, R14, R79, 0x1, 0x181f ;  /* 0x00381f004f0e7f89 */ /* 0x01082400000e0000 */
.L_x_2192:
[----:B------:R-:W-:Y:S05]  /*42c0*/  @P4 BRA `(.L_x_1811) ;  /* 0x0000003400744947 */ /* 0x000fea0003800000 */
[----:B------:R-:W-:Y:S04]  /*42d0*/  BSSY B1, `(.L_x_1812) ;  /* 0x0000076000017945 */ /* 0x000fe80003800000 */
[----:B------:R-:W-:Y:S05]  /*42e0*/  @P1 BRA `(.L_x_1813) ;  /* 0x0000000400d01947 */ /* 0x000fea0003800000 */
[----:B0-----:R0:W0:Y:S01]  /*42f0*/  LDS.128 R4, [R70+0x21000] ;  /* 0x0210000046047984 */ /* 0x0010220000000c00 */
[----:B------:R-:W-:Y:S01]  /*4300*/  IADD3 R10, P3, R16, R14, RZ ;  /* 0x0000000e100a7210 */ /* 0x000fe20007f7e0ff */
[----:B------:R-:W-:Y:S04]  /*4310*/  BSSY B2, `(.L_x_1814) ;  /* 0x0000070000027945 */ /* 0x000fe80003800000 */
[----:B--2---:R-:W-:Y:S01]  /*4320*/  IMAD.X R11, R80, 0x1, R17, P3 ;  /* 0x00000001500b7824 */ /* 0x004fe200018e0611 */
[----:B------:R-:W-:-:S13]  /*4330*/  ISETP.GE.AND P3, PT, R18, R78, PT ;  /* 0x0000004e1200720c */ /* 0x000fda0003f66270 */
[----:B------:R-:W-:Y:S05]  /*4340*/  @P3 BRA `(.L_x_1815) ;  /* 0x0000000400b03947 */ /* 0x000fea0003800000 */
[----:B------:R-:W-:Y:S02]  /*4350*/  SHF.R.U32.HI R15, RZ, 0x8, R29 ;  /* 0x00000008ff0f7819 */ /* 0x000fe4000001161d */
[--C-:B------:R-:W-:Y:S02]  /*4360*/  SHF.R.U32.HI R33, RZ, 0x18, R27.reuse ;  /* 0x00000018ff217819 */ /* 0x100fe4000001161b */
[----:B------:R-:W-:Y:S02]  /*4370*/  LOP3.LUT R12, R27, 0xff, RZ, 0xc0, !PT ;  /* 0x000000ff1b0c7812 */ /* 0x000fe400078ec0ff */
[----:B------:R-:W-:Y:S02]  /*4380*/  SHF.R.U32.HI R31, RZ, 0x8, R27 ;  /* 0x00000008ff1f7819 */ /* 0x000fe4000001161b */
[----:B------:R-:W-:Y:S02]  /*4390*/  SHF.R.U32.HI R26, RZ, 0x18, R29 ;  /* 0x00000018ff1a7819 */ /* 0x000fe4000001161d */
[----:B------:R-:W-:-:S02]  /*43a0*/  LOP3.LUT R13, R29, 0xff, RZ, 0xc0, !PT ;  /* 0x000000ff1d0d7812 */ /* 0x000fc400078ec0ff */
[----:B------:R-:W-:Y:S02]  /*43b0*/  SHF.R.U32.HI R30, RZ, 0x10, R27 ;  /* 0x00000010ff1e7819 */ /* 0x000fe4000001161b */
[----:B------:R-:W-:Y:S01]  /*43c0*/  SHF.R.U32.HI R28, RZ, 0x10, R29 ;  /* 0x00000010ff1c7819 */ /* 0x000fe2000001161d */
[----:B------:R-:W-:Y:S01]  /*43d0*/  IMAD.SHL.U32 R29, R15, 0x100, RZ ;  /* 0x000001000f1d7824 */ /* 0x000fe200078e00ff */
[----:B------:R-:W-:Y:S01]  /*43e0*/  PRMT R12, R33, 0x654, R12 ;  /* 0x00000654210c7816 */ /* 0x000fe2000000000c */
[----:B0-----:R-:W-:Y:S01]  /*43f0*/  IMAD.MOV.U32 R15, RZ, RZ, R4 ;  /* 0x000000ffff0f7224 */ /* 0x001fe200078e0004 */
[----:B------:R-:W-:Y:S02]  /*4400*/  SHF.L.U32 R27, R31, 0x8, RZ ;  /* 0x000000081f1b7819 */ /* 0x000fe400000006ff */
[----:B------:R-:W-:Y:S01]  /*4410*/  PRMT R26, R26, 0x654, R13 ;  /* 0x000006541a1a7816 */ /* 0x000fe2000000000d */
[----:B------:R-:W-:Y:S01]  /*4420*/  IMAD.MOV.U32 R13, RZ, RZ, R5 ;  /* 0x000000ffff0d7224 */ /* 0x000fe200078e0005 */
        /* <DEDUP_REMOVED lines=32> */
[----:B------:R-:W-:Y:S01]  /*4630*/  HADD2.F32 R29, -RZ, R26.H1_H1 ;  /* 0x3000001aff1d7230 */ /* 0x000fe20000004100 */
[----:B---3--:R-:W-:Y:S01]  /*4640*/  F2FP.SATFINITE.E4M3.F32.PACK_AB_MERGE_C R81, R35, R34, RZ ;  /* 0x000000222351723e */ /* 0x008fe200048070ff */
[--C-:B------:R-:W-:Y:S02]  /*4650*/  HADD2.F32 R26, -RZ, R15.reuse.H0_H0 ;  /* 0x2000000fff1a7230 */ /* 0x100fe40000004100 */
[-C--:B------:R-:W-:Y:S01]  /*4660*/  FMUL.FTZ R32, R28, R30.reuse ;  /* 0x0000001e1c207220 */ /* 0x080fe20000410000 */
[----:B------:R-:W-:Y:S02]  /*4670*/  HADD2.F32 R27, -RZ, R15.H1_H1 ;  /* 0x3000000fff1b7230 */ /* 0x000fe40000004100 */
[----:B------:R-:W-:Y:S01]  /*4680*/  FMUL.FTZ R33, R29, R30 ;  /* 0x0000001e1d217220 */ /* 0x000fe20000410000 */
[----:B------:R-:W-:Y:S01]  /*4690*/  HADD2.F32 R85, -RZ, R85.H0_H0 ;  /* 0x20000055ff557230 */ /* 0x000fe20000004100 */
[----:B------:R-:W-:Y:S01]  /*46a0*/  F2FP.F16.E4M3.UNPACK_B R34, R12.H1 ;  /* 0x0000000cff22723e */ /* 0x000fe200030006ff */
[----:B------:R-:W-:-:S02]  /*46b0*/  HADD2.F32 R15, -RZ, R84.H1_H1 ;  /* 0x30000054ff0f7230 */ /* 0x000fc40000004100 */
[----:B------:R-:W-:Y:S02]  /*46c0*/  HADD2.F32 R84, -RZ, R84.H0_H0 ;  /* 0x20000054ff547230 */ /* 0x000fe40000004100 */
[-C--:B------:R-:W-:Y:S01]  /*46d0*/  FMUL.FTZ R31, R27, R85.reuse ;  /* 0x000000551b1f7220 */ /* 0x080fe20000410000 */
[----:B------:R-:W-:Y:S01]  /*46e0*/  FMUL.FTZ R30, R26, R85 ;  /* 0x000000551a1e7220 */ /* 0x000fe20000410000 */
[-C--:B------:R-:W-:Y:S01]  /*46f0*/  FFMA.FTZ R33, R28, R15.reuse, -R33 ;  /* 0x0000000f1c217223 */ /* 0x080fe20000010821 */
[----:B------:R-:W-:Y:S01]  /*4700*/  FFMA.FTZ R32, R29, R15, R32 ;  /* 0x0000000f1d207223 */ /* 0x000fe20000010020 */
[-C--:B------:R-:W-:Y:S01]  /*4710*/  FFMA.FTZ R15, R26, R84.reuse, -R31 ;  /* 0x000000541a0f7223 */ /* 0x080fe2000001081f */
[----:B------:R-:W-:Y:S01]  /*4720*/  F2FP.F16.E4M3.UNPACK_B R28, R7.H1 ;  /* 0x00000007ff1c723e */ /* 0x000fe200030006ff */
[----:B------:R-:W-:Y:S01]  /*4730*/  FFMA.FTZ R26, R27, R84, R30 ;  /* 0x000000541b1a7223 */ /* 0x000fe2000001001e */
[----:B------:R-:W-:Y:S01]  /*4740*/  F2FP.F16.E4M3.UNPACK_B R27, R6.H1 ;  /* 0x00000006ff1b723e */ /* 0x000fe200030006ff */
[----:B------:R-:W-:Y:S01]  /*4750*/  HADD2.F32 R68, -RZ, R34.H1_H1 ;  /* 0x30000022ff447230 */ /* 0x000fe20000004100 */
[----:B----4-:R-:W-:Y:S01]  /*4760*/  F2FP.SATFINITE.E4M3.F32.PACK_AB_MERGE_C R79, R32, R33, RZ ;  /* 0x00000021204f723e */ /* 0x010fe200048070ff */
[--C-:B------:R-:W-:Y:S01]  /*4770*/  HADD2.F32 R29, -RZ, R28.reuse.H0_H0 ;  /* 0x2000001cff1d7230 */ /* 0x100fe20000004100 */
[----:B------:R-:W-:Y:S01]  /*4780*/  F2FP.F16.E4M3.UNPACK_B R33, R12 ;  /* 0x0000000cff21723e */ /* 0x000fe200020006ff */
[----:B------:R-:W-:Y:S01]  /*4790*/  HADD2.F32 R28, -RZ, R28.H1_H1 ;  /* 0x3000001cff1c7230 */ /* 0x000fe20000004100 */
[-C--:B------:R-:W-:Y:S01]  /*47a0*/  F2FP.F16.E4M3.UNPACK_B R30, R5.reuse ;  /* 0x00000005ff1e723e */ /* 0x080fe200020006ff */
[----:B------:R-:W-:Y:S01]  /*47b0*/  HADD2.F32 R12, -RZ, R27.H1_H1 ;  /* 0x3000001bff0c7230 */ /* 0x000fe20000004100 */
[----:B------:R-:W-:Y:S01]  /*47c0*/  F2FP.F16.E4M3.UNPACK_B R31, R5.H1 ;  /* 0x00000005ff1f723e */ /* 0x000fe200030006ff */
[----:B------:R-:W-:-:S02]  /*47d0*/  HADD2.F32 R35, -RZ, R33.H1_H1 ;  /* 0x30000021ff237230 */ /* 0x000fc40000004100 */
        /* <DEDUP_REMOVED lines=12> */
[----:B------:R-:W-:Y:S02]  /*48a0*/  HADD2.F32 R5, -RZ, R6.H0_H0 ;  /* 0x20000006ff057230 */ /* 0x000fe40000004100 */
[-C--:B------:R-:W-:Y:S01]  /*48b0*/  FFMA.FTZ R69, R28, R32.reuse, R69 ;  /* 0x000000201c457223 */ /* 0x080fe20000010045 */
[----:B------:R-:W-:Y:S02]  /*48c0*/  HADD2.F32 R7, -RZ, R7.H1_H1 ;  /* 0x30000007ff077230 */ /* 0x000fe40000004100 */
[----:B------:R-:W-:Y:S01]  /*48d0*/  FFMA.FTZ R84, R29, R32, -R84 ;  /* 0x000000201d547223 */ /* 0x000fe20000010854 */
[----:B------:R-:W-:Y:S01]  /*48e0*/  HADD2.F32 R34, -RZ, R34.H0_H0 ;  /* 0x20000022ff227230 */ /* 0x000fe20000004100 */
[----:B------:R-:W-:Y:S01]  /*48f0*/  F2FP.SATFINITE.E4M3.F32.PACK_AB_MERGE_C R35, R35, R68, RZ ;  /* 0x000000442323723e */ /* 0x000fe200048070ff */
[----:B------:R-:W-:-:S02]  /*4900*/  HADD2.F32 R6, -RZ, R6.H1_H1 ;  /* 0x30000006ff067230 */ /* 0x000fc40000004100 */
[----:B------:R-:W-:Y:S02]  /*4910*/  HADD2.F32 R33, -RZ, R33.H0_H0 ;  /* 0x20000021ff217230 */ /* 0x000fe40000004100 */
        /* <DEDUP_REMOVED lines=15> */
.L_x_1815:
[----:B------:R-:W-:Y:S05]  /*4a10*/  BSYNC B2 ;  /* 0x0000000000027941 */ /* 0x000fea0003800000 */
.L_x_1814:
[----:B0-----:R0:W-:Y:S02]  /*4a20*/  ST.E.128 desc[UR36][R10.64], R4 ;  /* 0x000000040a007985 */ /* 0x0011e4000c101d24 */
.L_x_1813:
[----:B------:R-:W-:Y:S05]  /*4a30*/  BSYNC B1 ;  /* 0x0000000000017941 */ /* 0x000fea0003800000 */
.L_x_1812:
[----:B------:R-:W-:Y:S05]  /*4a40*/  @P2 BRA `(.L_x_1811) ;  /* 0x0000002c00942947 */ /* 0x000fea0003800000 */
[----:B0-----:R0:W0:Y:S01]  /*4a50*/  LDS.128 R4, [R70+0x23000] ;  /* 0x0230000046047984 */ /* 0x0010220000000c00 */
[----:B------:R-:W-:Y:S01]  /*4a60*/  IADD3 R10, P3, R184, R14, RZ ;  /* 0x0000000eb80a7210 */ /* 0x000fe20007f7e0ff */
[----:B------:R-:W-:Y:S04]  /*4a70*/  BSSY B1, `(.L_x_1816) ;  /* 0x000006d000017945 */ /* 0x000fe80003800000 */
[----:B--2---:R-:W-:Y:S01]  /*4a80*/  IMAD.X R11, R80, 0x1, R193, P3 ;  /* 0x00000001500b7824 */ /* 0x004fe200018e06c1 */
[----:B------:R-:W-:-:S13]  /*4a90*/  ISETP.GE.AND P3, PT, R190, R78, PT ;  /* 0x0000004ebe00720c */ /* 0x000fda0003f66270 */
[----:B------:R-:W-:Y:S05]  /*4aa0*/  @P3 BRA `(.L_x_1817) ;  /* 0x0000000400a43947 */ /* 0x000fea0003800000 */
[--C-:B------:R-:W-:Y:S02]  /*4ab0*/  SHF.R.U32.HI R26, RZ, 0x10, R9.reuse ;  /* 0x00000010ff1a7819 */ /* 0x100fe40000011609 */
[--C-:B------:R-:W-:Y:S02]  /*4ac0*/  SHF.R.U32.HI R15, RZ, 0x8, R9.reuse ;  /* 0x00000008ff0f7819 */ /* 0x100fe40000011609 */
[----:B------:R-:W-:Y:S02]  /*4ad0*/  LOP3.LUT R8, R9, 0xff, RZ, 0xc0, !PT ;  /* 0x000000ff09087812 */ /* 0x000fe400078ec0ff */
[----:B------:R-:W-:Y:S02]  /*4ae0*/  SHF.R.U32.HI R9, RZ, 0x18, R9 ;  /* 0x00000018ff097819 */ /* 0x000fe40000011609 */
[--C-:B------:R-:W-:Y:S02]  /*4af0*/  SHF.R.U32.HI R13, RZ, 0x8, R25.reuse ;  /* 0x00000008ff0d7819 */ /* 0x100fe40000011619 */
[----:B------:R-:W-:Y:S01]  /*4b00*/  PRMT R12, R9, 0x654, R8 ;  /* 0x00000654090c7816 */ /* 0x000fe20000000008 */
[----:B------:R-:W-:Y:S01]  /*4b10*/  IMAD.SHL.U32 R9, R15, 0x100, RZ ;  /* 0x000001000f097824 */ /* 0x000fe200078e00ff */
[----:B------:R-:W-:Y:S01]  /*4b20*/  SHF.R.U32.HI R24, RZ, 0x10, R25 ;  /* 0x00000010ff187819 */ /* 0x000fe20000011619 */
[----:B------:R-:W-:Y:S01]  /*4b30*/  IMAD.SHL.U32 R13, R13, 0x100, RZ ;  /* 0x000001000d0d7824 */ /* 0x000fe200078e00ff */
[----:B------:R-:W-:Y:S01]  /*4b40*/  LOP3.LUT R14, R25, 0xff0000ff, RZ, 0xc0, !PT ;  /* 0xff0000ff190e7812 */ /* 0x000fe200078ec0ff */
[----:B0-----:R-:W-:Y:S01]  /*4b50*/  IMAD.MOV.U32 R8, RZ, RZ, R4 ;  /* 0x000000ffff087224 */ /* 0x001fe200078e0004 */
[----:B------:R-:W-:Y:S01]  /*4b60*/  LOP3.LUT R12, R12, 0xff00, R9, 0xf8, !PT ;  /* 0x0000ff000c0c7812 */ /* 0x000fe200078ef809 */
[----:B------:R-:W-:Y:S01]  /*4b70*/  IMAD.U32 R9, R26, 0x10000, RZ ;  /* 0x000100001a097824 */ /* 0x000fe200078e00ff */
[----:B------:R-:W-:Y:S01]  /*4b80*/  LOP3.LUT R15, R14, 0xff00, R13, 0xf8, !PT ;  /* 0x0000ff000e0f7812 */ /* 0x000fe200078ef80d */
[----:B------:R-:W-:Y:S01]  /*4b90*/  IMAD.U32 R14, R24, 0x10000, RZ ;  /* 0x00010000180e7824 */ /* 0x000fe200078e00ff */
[----:B------:R-:W-:-:S02]  /*4ba0*/  F2FP.F16.E4M3.UNPACK_B R4, R5 ;  /* 0x00000005ff04723e */ /* 0x000fc400020006ff */
[----:B------:R-:W-:Y:S02]  /*4bb0*/  F2FP.F16.E4M3.UNPACK_B R13, R83.H1 ;  /* 0x00000053ff0d723e */ /* 0x000fe400030006ff */
[----:B------:R-:W-:Y:S01]  /*4bc0*/  LOP3.LUT R24, R12, 0xff0000, R9, 0xf8, !PT ;  /* 0x00ff00000c187812 */ /* 0x000fe200078ef809 */
[--C-:B------:R-:W-:Y:S01]  /*4bd0*/  HADD2.F32 R9, -RZ, R4.reuse.H1_H1 ;  /* 0x30000004ff097230 */ /* 0x100fe20000004100 */
[----:B------:R-:W-:Y:S01]  /*4be0*/  LOP3.LUT R27, R15, 0xff0000, R14, 0xf8, !PT ;  /* 0x00ff00000f1b7812 */ /* 0x000fe200078ef80e */
[--C-:B------:R-:W-:Y:S01]  /*4bf0*/  HADD2.F32 R25, -RZ, R13.reuse.H0_H0 ;  /* 0x2000000dff197230 */ /* 0x100fe20000004100 */
[----:B------:R-:W-:Y:S01]  /*4c00*/  F2FP.F16.E4M3.UNPACK_B R14, R82.H1 ;  /* 0x00000052ff0e723e */ /* 0x000fe200030006ff */
[----:B------:R-:W-:Y:S01]  /*4c10*/  HADD2.F32 R4, -RZ, R4.H0_H0 ;  /* 0x20000004ff047230 */ /* 0x000fe20000004100 */
[----:B------:R-:W-:Y:S01]  /*4c20*/  F2FP.F16.E4M3.UNPACK_B R5, R5.H1 ;  /* 0x00000005ff05723e */ /* 0x000fe200030006ff */
[----:B------:R-:W-:Y:S02]  /*4c30*/  HADD2.F32 R26, -RZ, R13.H1_H1 ;  /* 0x3000000dff1a7230 */ /* 0x000fe40000004100 */
[----:B------:R-:W-:Y:S01]  /*4c40*/  FMUL.FTZ R29, R9, R25 ;  /* 0x00000019091d7220 */ /* 0x000fe20000410000 */
[----:B------:R-:W-:-:S02]  /*4c50*/  HADD2.F32 R15, -RZ, R14.H0_H0 ;  /* 0x2000000eff0f7230 */ /* 0x000fc40000004100 */
[----:B------:R-:W-:Y:S01]  /*4c60*/  FMUL.FTZ R28, R4, R25 ;  /* 0x00000019041c7220 */ /* 0x000fe20000410000 */
[--C-:B------:R-:W-:Y:S01]  /*4c70*/  HADD2.F32 R13, -RZ, R5.reuse.H1_H1 ;  /* 0x30000005ff0d7230 */ /* 0x100fe20000004100 */
[----:B------:R-:W-:Y:S01]  /*4c80*/  F2FP.F16.E4M3.UNPACK_B R83, R83 ;  /* 0x00000053ff53723e */ /* 0x000fe200020006ff */
[----:B------:R-:W-:Y:S02]  /*4c90*/  HADD2.F32 R12, -RZ, R5.H0_H0 ;  /* 0x20000005ff0c7230 */ /* 0x000fe40000004100 */
[-C--:B------:R-:W-:Y:S01]  /*4ca0*/  FFMA.FTZ R5, R9, R15.reuse, R28 ;  /* 0x0000000f09057223 */ /* 0x080fe2000001001c */
[----:B------:R-:W-:Y:S02]  /*4cb0*/  HADD2.F32 R14, -RZ, R14.H1_H1 ;  /* 0x3000000eff0e7230 */ /* 0x000fe40000004100 */
[C---:B------:R-:W-:Y:S01]  /*4cc0*/  FMUL.FTZ R25, R13.reuse, R26 ;  /* 0x0000001a0d197220 */ /* 0x040fe20000410000 */
[----:B------:R-:W-:Y:S01]  /*4cd0*/  F2FP.F16.E4M3.UNPACK_B R9, R8.H1 ;  /* 0x00000008ff09723e */ /* 0x000fe200030006ff */
[----:B------:R-:W-:Y:S01]  /*4ce0*/  FMUL.FTZ R26, R12, R26 ;  /* 0x0000001a0c1a7220 */ /* 0x000fe20000410000 */
[----:B------:R-:W-:Y:S01]  /*4cf0*/  FFMA.FTZ R4, R4, R15, -R29 ;  /* 0x0000000f04047223 */ /* 0x000fe2000001081d */
[----:B------:R-:W-:Y:S01]  /*4d00*/  FFMA.FTZ R30, R12, R14, -R25 ;  /* 0x0000000e0c1e7223 */ /* 0x000fe20000010819 */
[----:B------:R-:W-:Y:S01]  /*4d10*/  F2FP.F16.E4M3.UNPACK_B R8, R8 ;  /* 0x00000008ff08723e */ /* 0x000fe200020006ff */
[----:B------:R-:W-:Y:S01]  /*4d20*/  FFMA.FTZ R31, R13, R14, R26 ;  /* 0x0000000e0d1f7223 */ /* 0x000fe2000001001a */
[----:B------:R-:W-:Y:S01]  /*4d30*/  F2FP.F16.E4M3.UNPACK_B R82, R82 ;  /* 0x00000052ff52723e */ /* 0x000fe200020006ff */
[----:B------:R-:W-:-:S02]  /*4d40*/  HADD2.F32 R15, -RZ, R83.H1_H1 ;  /* 0x30000053ff0f7230 */ /* 0x000fc40000004100 */
[--C-:B------:R-:W-:Y:S01]  /*4d50*/  HADD2.F32 R12, -RZ, R9.reuse.H0_H0 ;  /* 0x20000009ff0c7230 */ /* 0x100fe20000004100 */
[----:B------:R-:W-:Y:S01]  /*4d60*/  F2FP.SATFINITE.E4M3.F32.PACK_AB_MERGE_C R33, R31, R30, RZ ;  /* 0x0000001e1f21723e */ /* 0x000fe200048070ff */
[----:B------:R-:W-:Y:S02]  /*4d70*/  HADD2.F32 R13, -RZ, R9.H1_H1 ;  /* 0x30000009ff0d7230 */ /* 0x000fe40000004100 */
[----:B------:R-:W-:Y:S02]  /*4d80*/  HADD2.F32 R9, -RZ, R8.H0_H0 ;  /* 0x20000008ff097230 */ /* 0x000fe40000004100 */
[-C--:B------:R-:W-:Y:S01]  /*4d90*/  FMUL.FTZ R28, R12, R15.reuse ;  /* 0x0000000f0c1c7220 */ /* 0x080fe20000410000 */
[----:B------:R-:W-:Y:S02]  /*4da0*/  HADD2.F32 R14, -RZ, R82.H1_H1 ;  /* 0x30000052ff0e7230 */ /* 0x000fe40000004100 */
[----:B------:R-:W-:Y:S01]  /*4db0*/  FMUL.FTZ R25, R13, R15 ;  /* 0x0000000f0d197220 */ /* 0x000fe20000410000 */
[----:B------:R-:W-:Y:S01]  /*4dc0*/  HADD2.F32 R83, -RZ, R83.H0_H0 ;  /* 0x20000053ff537230 */ /* 0x000fe20000004100 */
[----:B------:R-:W-:Y:S01]  /*4dd0*/  F2FP.SATFINITE.E4M3.F32.PACK_AB_MERGE_C R5, R5, R4, R33 ;  /* 0x000000040505723e */ /* 0x000fe20004807021 */
[----:B------:R-:W-:-:S02]  /*4de0*/  HADD2.F32 R8, -RZ, R8.H1_H1 ;  /* 0x30000008ff087230 */ /* 0x000fc40000004100 */
[-C--:B------:R-:W-:Y:S01]  /*4df0*/  FFMA.FTZ R25, R12, R14.reuse, -R25 ;  /* 0x0000000e0c197223 */ /* 0x080fe20000010819 */
[----:B------:R-:W-:Y:S02]  /*4e00*/  HADD2.F32 R82, -RZ, R82.H0_H0 ;  /* 0x20000052ff527230 */ /* 0x000fe40000004100 */
[----:B------:R-:W-:Y:S01]  /*4e10*/  FFMA.FTZ R28, R13, R14, R28 ;  /* 0x0000000e0d1c7223 */ /* 0x000fe2000001001c */
[-C--:B------:R-:W-:Y:S01]  /*4e20*/  F2FP.F16.E4M3.UNPACK_B R14, R24.reuse.H1 ;  /* 0x00000018ff0e723e */ /* 0x080fe200030006ff */
[-C--:B------:R-:W-:Y:S01]  /*4e30*/  FMUL.FTZ R26, R8, R83.reuse ;  /* 0x00000053081a7220 */ /* 0x080fe20000410000 */
[C---:B------:R-:W-:Y:S01]  /*4e40*/  FMUL.FTZ R83, R9.reuse, R83 ;  /* 0x0000005309537220 */ /* 0x040fe20000410000 */
[----:B------:R-:W-:Y:S02]  /*4e50*/  F2FP.F16.E4M3.UNPACK_B R24, R24 ;  /* 0x00000018ff18723e */ /* 0x000fe400020006ff */
[-C--:B------:R-:W-:Y:S01]  /*4e60*/  FFMA.FTZ R29, R9, R82.reuse, -R26 ;  /* 0x00000052091d7223 */ /* 0x080fe2000001081a */
[----:B------:R-:W-:Y:S01]  /*4e70*/  F2FP.SATFINITE.E4M3.F32.PACK_AB_MERGE_C R32, R28, R25, RZ ;  /* 0x000000191c20723e */ /* 0x000fe200048070ff */
[----:B------:R-:W-:Y:S01]  /*4e80*/  FFMA.FTZ R82, R8, R82, R83 ;  /* 0x0000005208527223 */ /* 0x000fe20000010053 */
[----:B------:R-:W-:Y:S01]  /*4e90*/  F2FP.F16.E4M3.UNPACK_B R9, R7.H1 ;  /* 0x00000007ff09723e */ /* 0x000fe200030006ff */
[--C-:B------:R-:W-:Y:S01]  /*4ea0*/  HADD2.F32 R15, -RZ, R14.reuse.H1_H1 ;  /* 0x3000000eff0f7230 */ /* 0x100fe20000004100 */
[-C--:B------:R-:W-:Y:S01]  /*4eb0*/  F2FP.F16.E4M3.UNPACK_B R25, R27.reuse.H1 ;  /* 0x0000001bff19723e */ /* 0x080fe200030006ff */
[----:B------:R-:W-:Y:S01]  /*4ec0*/  HADD2.F32 R14, -RZ, R14.H0_H0 ;  /* 0x2000000eff0e7230 */ /* 0x000fe20000004100 */
[-C--:B------:R-:W-:Y:S01]  /*4ed0*/  F2FP.F16.E4M3.UNPACK_B R8, R6.reuse.H1 ;  /* 0x00000006ff08723e */ /* 0x080fe200030006ff */
[----:B------:R-:W-:Y:S01]  /*4ee0*/  HADD2.F32 R13, -RZ, R9.H1_H1 ;  /* 0x30000009ff0d7230 */ /* 0x000fe20000004100 */
[----:B------:R-:W-:Y:S01]  /*4ef0*/  F2FP.F16.E4M3.UNPACK_B R27, R27 ;  /* 0x0000001bff1b723e */ /* 0x000fe200020006ff */
[----:B------:R-:W-:Y:S01]  /*4f00*/  HADD2.F32 R28, -RZ, R25.H1_H1 ;  /* 0x30000019ff1c7230 */ /* 0x000fe20000004100 */
[----:B------:R-:W-:Y:S01]  /*4f10*/  F2FP.F16.E4M3.UNPACK_B R7, R7 ;  /* 0x00000007ff07723e */ /* 0x000fe200020006ff */
[----:B------:R-:W-:Y:S01]  /*4f20*/  HADD2.F32 R12, -RZ, R9.H0_H0 ;  /* 0x20000009ff0c7230 */ /* 0x000fe20000004100 */
[----:B------:R-:W-:Y:S01]  /*4f30*/  F2FP.F16.E4M3.UNPACK_B R6, R6 ;  /* 0x00000006ff06723e */ /* 0x000fe200020006ff */
[----:B------:R-:W-:-:S02]  /*4f40*/  HADD2.F32 R9, -RZ, R8.H1_H1 ;  /* 0x30000008ff097230 */ /* 0x000fc40000004100 */
[-C--:B------:R-:W-:Y:S01]  /*4f50*/  FMUL.FTZ R31, R13, R28.reuse ;  /* 0x0000001c0d1f7220 */ /* 0x080fe20000410000 */
[--C-:B------:R-:W-:Y:S02]  /*4f60*/  HADD2.F32 R26, -RZ, R27.reuse.H1_H1 ;  /* 0x3000001bff1a7230 */ /* 0x100fe40000004100 */
[C---:B------:R-:W-:Y:S01]  /*4f70*/  FMUL.FTZ R28, R12.reuse, R28 ;  /* 0x0000001c0c1c7220 */ /* 0x040fe20000410000 */
[----:B------:R-:W-:Y:S02]  /*4f80*/  HADD2.F32 R8, -RZ, R8.H0_H0 ;  /* 0x20000008ff087230 */ /* 0x000fe40000004100 */
[----:B------:R-:W-:Y:S01]  /*4f90*/  FFMA.FTZ R30, R12, R15, -R31 ;  /* 0x0000000f0c1e7223 */ /* 0x000fe2000001081f */
[----:B------:R-:W-:Y:S02]  /*4fa0*/  HADD2.F32 R12, -RZ, R24.H1_H1 ;  /* 0x30000018ff0c7230 */ /* 0x000fe40000004100 */
[----:B------:R-:W-:Y:S01]  /*4fb0*/  FMUL.FTZ R31, R9, R26 ;  /* 0x0000001a091f7220 */ /* 0x000fe20000410000 */
[----:B------:R-:W-:-:S02]  /*4fc0*/  HADD2.F32 R27, -RZ, R27.H0_H0 ;  /* 0x2000001bff1b7230 */ /* 0x000fc40000004100 */
[C---:B------:R-:W-:Y:S01]  /*4fd0*/  FMUL.FTZ R26, R8.reuse, R26 ;  /* 0x0000001a081a7220 */ /* 0x040fe20000410000 */
[----:B------:R-:W-:Y:S02]  /*4fe0*/  HADD2.F32 R25, -RZ, R25.H0_H0 ;  /* 0x20000019ff197230 */ /* 0x000fe40000004100 */
[-C--:B------:R-:W-:Y:S01]  /*4ff0*/  FFMA.FTZ R31, R8, R12.reuse, -R31 ;  /* 0x0000000c081f7223 */ /* 0x080fe2000001081f */
[--C-:B------:R-:W-:Y:S02]  /*5000*/  HADD2.F32 R8, -RZ, R7.reuse.H0_H0 ;  /* 0x20000007ff087230 */ /* 0x100fe40000004100 */
[----:B------:R-:W-:Y:S01]  /*5010*/  FFMA.FTZ R26, R9, R12, R26 ;  /* 0x0000000c091a7223 */ /* 0x000fe2000001001a */
[----:B------:R-:W-:Y:S02]  /*5020*/  HADD2.F32 R9, -RZ, R7.H1_H1 ;  /* 0x30000007ff097230 */ /* 0x000fe40000004100 */
[----:B------:R-:W-:Y:S01]  /*5030*/  FFMA.FTZ R15, R13, R15, R28 ;  /* 0x0000000f0d0f7223 */ /* 0x000fe2000001001c */
[----:B------:R-:W-:-:S02]  /*5040*/  HADD2.F32 R7, -RZ, R6.H0_H0 ;  /* 0x20000006ff077230 */ /* 0x000fc40000004100 */
[-C--:B------:R-:W-:Y:S01]  /*5050*/  FMUL.FTZ R28, R8, R25.reuse ;  /* 0x00000019081c7220 */ /* 0x080fe20000410000 */
[----:B------:R-:W-:Y:S02]  /*5060*/  HADD2.F32 R6, -RZ, R6.H1_H1 ;  /* 0x30000006ff067230 */ /* 0x000fe40000004100 */
[C---:B------:R-:W-:Y:S01]  /*5070*/  FMUL.FTZ R13, R9.reuse, R25 ;  /* 0x00000019090d7220 */ /* 0x040fe20000410000 */
[----:B------:R-:W-:Y:S02]  /*5080*/  HADD2.F32 R24, -RZ, R24.H0_H0 ;  /* 0x20000018ff187230 */ /* 0x000fe40000004100 */
[-C--:B------:R-:W-:Y:S01]  /*5090*/  FFMA.FTZ R28, R9, R14.reuse, R28 ;  /* 0x0000000e091c7223 */ /* 0x080fe2000001001c */
[----:B------:R-:W-:Y:S01]  /*50a0*/  F2FP.SATFINITE.E4M3.F32.PACK_AB_MERGE_C R26, R26, R31, RZ ;  /* 0x0000001f1a1a723e */ /* 0x000fe200048070ff */
[-C--:B------:R-:W-:Y:S01]  /*50b0*/  FMUL.FTZ R12, R6, R27.reuse ;  /* 0x0000001b060c7220 */ /* 0x080fe20000410000 */
[----:B------:R-:W-:Y:S01]  /*50c0*/  FMUL.FTZ R27, R7, R27 ;  /* 0x0000001b071b7220 */ /* 0x000fe20000410000 */
[----:B------:R-:W-:Y:S01]  /*50d0*/  FFMA.FTZ R13, R8, R14, -R13 ;  /* 0x0000000e080d7223 */ /* 0x000fe2000001080d */
[----:B------:R-:W-:Y:S01]  /*50e0*/  F2FP.SATFINITE.E4M3.F32.PACK_AB_MERGE_C R15, R15, R30, RZ ;  /* 0x0000001e0f0f723e */ /* 0x000fe200048070ff */
[-C--:B------:R-:W-:Y:S01]  /*50f0*/  FFMA.FTZ R12, R7, R24.reuse, -R12 ;  /* 0x00000018070c7223 */ /* 0x080fe2000001080c */
[----:B------:R-:W-:Y:S01]  /*5100*/  FFMA.FTZ R27, R6, R24, R27 ;  /* 0x00000018061b7223 */ /* 0x000fe2000001001b */
[----:B------:R-:W-:-:S02]  /*5110*/  F2FP.SATFINITE.E4M3.F32.PACK_AB_MERGE_C R4, R82, R29, R32 ;  /* 0x0000001d5204723e */ /* 0x000fc40004807020 */
[----:B------:R-:W-:Y:S02]  /*5120*/  F2FP.SATFINITE.E4M3.F32.PACK_AB_MERGE_C R7, R28, R13, R15 ;  /* 0x0000000d1c07723e */ /* 0x000fe4000480700f */
[----:B------:R-:W-:-:S07]  /*5130*/  F2FP.SATFINITE.E4M3.F32.PACK_AB_MERGE_C R6, R27, R12, R26 ;  /* 0x0000000c1b06723e */ /* 0x000fce000480701a */
.L_x_1817:
[----:B------:R-:W-:Y:S05]  /*5140*/  BSYNC B1 ;  /* 0x0000000000017941 */ /* 0x000fea0003800000 */
.L_x_1816:
[----:B0-----:R0:W-:Y:S01]  /*5150*/  ST.E.128 desc[UR36][R10.64], R4 ;  /* 0x000000040a007985 */ /* 0x0011e2000c101d24 */
[----:B------:R-:W-:Y:S05]  /*5160*/  BRA `(.L_x_1811) ;  /* 0x0000002400cc7947 */ /* 0x000fea0003800000 */
.L_x_1793:
[----:B------:R-:W-:Y:S01]  /*5170*/  VIADD R8, R187, 0x20 ;  /* 0x00000020bb087836 */ /* 0x000fe20000000000 */
[----:B------:R-:W-:Y:S02]  /*5180*/  CS2R R26, SRZ ;  /* 0x00000000001a7805 */ /* 0x000fe4000001ff00 */
[----:B------:R-:W-:Y:S02]  /*5190*/  CS2R R24, SRZ ;  /* 0x0000000000187805 */ /* 0x000fe4000001ff00 */
[----:B------:R-:W-:-:S04]  /*51a0*/  ISETP.GE.AND P3, PT, R8, R75, PT ;  /* 0x0000004b0800720c */ /* 0x000fc80003f66270 */
[----:B------:R-:W-:-:S13]  /*51b0*/  ISETP.GE.OR P3, PT, R16, R78, P3 ;  /* 0x0000004e1000720c */ /* 0x000fda0001f66670 */
[----:B------:R-:W-:Y:S01]  /*51c0*/  @!P3 IADD3 R31, P4, P5, R20, R6, R51 ;  /* 0x00000006141fb210 */ /* 0x000fe20007d9e033 */
[----:B------:R-:W0:Y:S03]  /*51d0*/  @!P3 LDC.64 R10, c[0x0][0x400] ;  /* 0x00010000ff0abb82 */ /* 0x000e260000000a00 */
[----:B------:R-:W-:Y:S02]  /*51e0*/  @!P3 IADD3.X R30, R61, R14, R49, P4, P5 ;  /* 0x0000000e3d1eb210 */ /* 0x000fe400027ea431 */
[----:B------:R-:W-:-:S04]  /*51f0*/  ISETP.GE.AND P4, PT, R187, R75, PT ;  /* 0x0000004bbb00720c */ /* 0x000fc80003f86270 */
[----:B------:R-:W-:-:S13]  /*5200*/  ISETP.GE.OR P4, PT, R16, R78, P4 ;  /* 0x0000004e1000720c */ /* 0x000fda0002786670 */
[----:B------:R-:W1:Y:S08]  /*5210*/  @!P4 LDC.64 R8, c[0x0][0x3e8] ;  /* 0x0000fa00ff08cb82 */ /* 0x000e700000000a00 */
[----:B------:R-:W2:Y:S01]  /*5220*/  @!P4 LDC.64 R12, c[0x0][0x400] ;  /* 0x00010000ff0ccb82 */ /* 0x000ea20000000a00 */
[----:B-1----:R-:W-:Y:S02]  /*5230*/  @!P4 IADD3 R8, P5, P6, R20, R8, R6 ;  /* 0x000000081408c210 */ /* 0x002fe40007ebe006 */
[----:B------:R-:W-:-:S02]  /*5240*/  CS2R R6, SRZ ;  /* 0x0000000000067805 */ /* 0x000fc4000001ff00 */
[----:B------:R-:W-:-:S03]  /*5250*/  @!P4 IADD3.X R9, R61, R9, R14, P5, P6 ;  /* 0x000000093d09c210 */ /* 0x000fc60002fec40e */
[----:B------:R-:W1:Y:S01]  /*5260*/  @!P3 LDC.64 R14, c[0x0][0x3e8] ;  /* 0x0000fa00ff0ebb82 */ /* 0x000e620000000a00 */
[----:B--2---:R-:W-:-:S04]  /*5270*/  @!P4 IADD3 R12, P5, P6, R40, R12, R4 ;  /* 0x0000000c280cc210 */ /* 0x004fc80007ebe004 */
[----:B------:R-:W-:Y:S02]  /*5280*/  @!P4 IADD3.X R13, R64, R13, R76, P5, P6 ;  /* 0x0000000d400dc210 */ /* 0x000fe40002fec44c */
[----:B------:R-:W-:Y:S02]  /*5290*/  @!P3 IADD3 R29, P5, P6, R40, R4, R55 ;  /* 0x00000004281db210 */ /* 0x000fe40007ebe037 */
[----:B------:R-:W-:Y:S01]  /*52a0*/  CS2R R4, SRZ ;  /* 0x0000000000047805 */ /* 0x000fe2000001ff00 */
[----:B------:R-:W2:Y:S01]  /*52b0*/  @!P4 LDG.E.128 R24, desc[UR36][R12.64] ;  /* 0x000000240c18c981 */ /* 0x000ea2000c1e1d00 */
[----:B------:R-:W-:-:S04]  /*52c0*/  @!P3 IADD3.X R28, R64, R76, R53, P5, P6 ;  /* 0x0000004c401cb210 */ /* 0x000fc80002fec435 */
[----:B------:R1:W3:Y:S02]  /*52d0*/  @!P4 LDG.E.128 R4, desc[UR36][R8.64] ;  /* 0x000000240804c981 */ /* 0x0002e4000c1e1d00 */
[----:B-1----:R-:W-:-:S05]  /*52e0*/  @!P3 IADD3 R8, P4, R31, R14, RZ ;  /* 0x0000000e1f08b210 */ /* 0x002fca0007f9e0ff */
[----:B------:R-:W-:Y:S01]  /*52f0*/  @!P3 IMAD.X R9, R30, 0x1, R15, P4 ;  /* 0x000000011e09b824 */ /* 0x000fe200020e060f */
[----:B0-----:R-:W-:Y:S02]  /*5300*/  @!P3 IADD3 R10, P4, R29, R10, RZ ;  /* 0x0000000a1d0ab210 */ /* 0x001fe40007f9e0ff */
[----:B------:R-:W-:Y:S02]  /*5310*/  CS2R R30, SRZ ;  /* 0x00000000001e7805 */ /* 0x000fe4000001ff00 */
[----:B------:R-:W-:Y:S02]  /*5320*/  CS2R R34, SRZ ;  /* 0x0000000000227805 */ /* 0x000fe4000001ff00 */
[----:B------:R-:W-:Y:S02]  /*5330*/  CS2R R32, SRZ ;  /* 0x0000000000207805 */ /* 0x000fe4000001ff00 */
[----:B------:R-:W-:Y:S02]  /*5340*/  @!P3 IADD3.X R11, R28, R11, RZ, P4, !PT ;  /* 0x0000000b1c0bb210 */ /* 0x000fe400027fe4ff */
[----:B------:R-:W-:-:S03]  /*5350*/  CS2R R28, SRZ ;  /* 0x00000000001c7805 */ /* 0x000fc6000001ff00 */
[----:B------:R-:W4:Y:S04]  /*5360*/  @!P3 LDG.E.128 R32, desc[UR36][R10.64] ;  /* 0x000000240a20b981 */ /* 0x000f28000c1e1d00 */
[----:B------:R-:W5:Y:S01]  /*5370*/  @!P3 LDG.E.128 R28, desc[UR36][R8.64] ;  /* 0x00000024081cb981 */ /* 0x000f62000c1e1d00 */
[----:B------:R-:W-:-:S06]  /*5380*/  UISETP.NE.AND UP0, UPT, UR61, 0x3, UPT ;  /* 0x000000033d00788c */ /* 0x000fcc000bf05270 */
[----:B------:R-:W-:Y:S02]  /*5390*/  PLOP3.LUT P5, PT, PT, PT, UP0, 0x80, 0x0 ;  /* 0x000000000000781c */ /* 0x000fe40003faf008 */
[----:B------:R-:W-:Y:S01]  /*53a0*/  ISETP.GE.AND P3, PT, R16, R78, PT ;  /* 0x0000004e1000720c */ /* 0x000fe20003f66270 */
[----:B--2---:R-:W-:Y:S02]  /*53b0*/  IMAD.MOV.U32 R89, RZ, RZ, R26 ;  /* 0x000000ffff597224 */ /* 0x004fe400078e001a */
[----:B------:R-:W-:Y:S02]  /*53c0*/  IMAD.MOV.U32 R92, RZ, RZ, R24 ;  /* 0x000000ffff5c7224 */ /* 0x000fe400078e0018 */
[----:B---3--:R-:W-:Y:S02]  /*53d0*/  IMAD.MOV.U32 R90, RZ, RZ, R6 ;  /* 0x000000ffff5a7224 */ /* 0x008fe400078e0006 */
[----:B------:R-:W-:Y:S02]  /*53e0*/  IMAD.MOV.U32 R91, RZ, RZ, R4 ;  /* 0x000000ffff5b7224 */ /* 0x000fe400078e0004 */
[----:B----4-:R-:W-:-:S02]  /*53f0*/  IMAD.MOV.U32 R84, RZ, RZ, R34 ;  /* 0x000000ffff547224 */ /* 0x010fc400078e0022 */
[----:B------:R-:W-:Y:S02]  /*5400*/  IMAD.MOV.U32 R85, RZ, RZ, R32 ;  /* 0x000000ffff557224 */ /* 0x000fe400078e0020 */
[----:B-----5:R-:W-:Y:S02]  /*5410*/  IMAD.MOV.U32 R78, RZ, RZ, R30 ;  /* 0x000000ffff4e7224 */ /* 0x020fe400078e001e */
[----:B------:R-:W-:Y:S01]  /*5420*/  IMAD.MOV.U32 R82, RZ, RZ, R28 ;  /* 0x000000ffff527224 */ /* 0x000fe200078e001c */
[----:B------:R-:W-:Y:S06]  /*5430*/  @!P5 BRA `(.L_x_1818) ;  /* 0x000000000004d947 */ /* 0x000fec0003800000 */
[----:B------:R-:W-:Y:S01]  /*5440*/  BPT.TRAP 0x1 ;  /* 0x000000040000795c */ /* 0x000fe20000300000 */
.L_x_1818:
[----:B------:R-:W-:Y:S01]  /*5450*/  IMAD R76, R185, 0x8, R22 ;  /* 0x00000008b94c7824 */ /* 0x000fe200078e0216 */
[----:B------:R-:W-:Y:S01]  /*5460*/  SHF.L.U32 R77, R200, 0x1f, RZ ;  /* 0x0000001fc84d7819 */ /* 0x000fe200000006ff */
[----:B------:R-:W0:Y:S01]  /*5470*/  LDC R86, c[0x0][0x2f4] ;  /* 0x0000bd00ff567b82 */ /* 0x000e220000000800 */
[----:B------:R-:W-:Y:S02]  /*5480*/  BSSY B1, `(.L_x_1819) ;  /* 0x0000003000017945 */ /* 0x000fe40003800000 */
[----:B------:R-:W1:Y:S02]  /*5490*/  SYNCS.PHASECHK.TRANS64.TRYWAIT P4, [R76+URZ+0x28490], R77 ;  /* 0x0284904d4c0075a7 */ /* 0x000e64000808017f */
[----:B-1----:R-:W-:Y:S05]  /*54a0*/  @!P4 BRA `(.L_x_1820) ;  /* 0x00000270005cc947 */ /* 0x002fea0003800000 */
.L_x_2193:
[----:B------:R-:W-:Y:S05]  /*54b0*/  BSYNC B1 ;  /* 0x0000000000017941 */ /* 0x000fea0003800000 */
.L_x_1819:
[----:B------:R-:W-:Y:S01]  /*54c0*/  UMOV UR4, 0xffffffff ;  /* 0xffffffff00047882 */ /* 0x000fe20000000000 */
[----:B0-----:R-:W-:Y:S02]  /*54d0*/  IMAD.IADD R88, R86, 0x1, -R57 ;  /* 0x0000000156587824 */ /* 0x001fe400078e0a39 */
[----:B------:R-:W-:Y:S05]  /*54e0*/  BRA.DIV UR4, `(.L_x_1821) ;  /* 0x0000027204607947 */ /* 0x000fea000b800000 */
[----:B------:R0:W2:Y:S04]  /*54f0*/  SHFL.IDX PT, R81, R80, RZ, 0x181f ;  /* 0x00181fff50517589 */ /* 0x0000a800000e0000 */
[----:B------:R0:W3:Y:S02]  /*5500*/  SHFL.IDX PT, R83, R79, RZ, 0x181f ;  /* 0x00181fff4f537589 */ /* 0x0000e400000e0000 */
.L_x_2197:
[----:B------:R-:W-:Y:S01]  /*5510*/  ISETP.GE.OR P4, PT, R187, R75, P1 ;  /* 0x0000004bbb00720c */ /* 0x000fe20000f86670 */
[----:B------:R-:W-:-:S12]  /*5520*/  BSSY B1, `(.L_x_1822) ;  /* 0x00000f5000017945 */ /* 0x000fd80003800000 */
[----:B------:R-:W-:Y:S05]  /*5530*/  @P4 BRA `(.L_x_1823) ;  /* 0x0000000c00cc4947 */ /* 0x000fea0003800000 */
[----:B------:R-:W-:Y:S01]  /*5540*/  SEL R8, R57, R88, !P0 ;  /* 0x0000005839087207 */ /* 0x000fe20004000000 */
[----:B------:R-:W-:Y:S01]  /*5550*/  BSSY B2, `(.L_x_1824) ;  /* 0x00000ec000027945 */ /* 0x000fe20003800000 */
[----:B------:R-:W-:Y:S02]  /*5560*/  SHF.R.U32.HI R10, RZ, 0x3, R202 ;  /* 0x00000003ff0a7819 */ /* 0x000fe400000116ca */
[----:B------:R-:W-:Y:S02]  /*5570*/  SHF.R.S32.HI R9, RZ, 0x1f, R8 ;  /* 0x0000001fff097819 */ /* 0x000fe40000011408 */
[----:B---3--:R-:W-:Y:S02]  /*5580*/  IADD3 R68, P4, R62, R83, RZ ;  /* 0x000000533e447210 */ /* 0x008fe40007f9e0ff */
[----:B------:R-:W-:-:S03]  /*5590*/  LEA.HI R8, R9, R8, RZ, 0x5 ;  /* 0x0000000809087211 */ /* 0x000fc600078f28ff */
[----:B--2---:R-:W-:Y:S01]  /*55a0*/  IMAD.X R69, R81, 0x1, R66, P4 ;  /* 0x0000000151457824 */ /* 0x004fe200020e0642 */
[----:B------:R-:W-:-:S04]  /*55b0*/  LEA.HI.SX32 R8, R8, R65, 0x1b ;  /* 0x0000004108087211 */ /* 0x000fc800078fdaff */
[----:B------:R-:W-:Y:S01]  /*55c0*/  SHF.R.S32.HI R9, RZ, 0x1f, R8 ;  /* 0x0000001fff097819 */ /* 0x000fe20000011408 */
[----:B------:R-:W-:-:S03]  /*55d0*/  IMAD.SHL.U32 R87, R8, 0x10, RZ ;  /* 0x0000001008577824 */ /* 0x000fc600078e00ff */
[----:B------:R-:W-:Y:S02]  /*55e0*/  LEA.HI R9, R9, R8, RZ, 0x3 ;  /* 0x0000000809097211 */ /* 0x000fe400078f18ff */
[----:B------:R-:W-:-:S03]  /*55f0*/  LOP3.LUT R8, R202, 0x70, R87, 0xf8, !PT ;  /* 0x00000070ca087812 */ /* 0x000fc600078ef857 */
[----:B------:R-:W-:Y:S01]  /*5600*/  IMAD.SHL.U32 R9, R9, 0x400, RZ ;  /* 0x0000040009097824 */ /* 0x000fe200078e00ff */
[----:B------:R-:W-:-:S04]  /*5610*/  LOP3.LUT R10, R8, R10, RZ, 0x3c, !PT ;  /* 0x0000000a080a7212 */ /* 0x000fc800078e3cff */
[----:B------:R-:W-:Y:S02]  /*5620*/  LOP3.LUT R8, R9, 0xffffe000, RZ, 0xc0, !PT ;  /* 0xffffe00009087812 */ /* 0x000fe400078ec0ff */
[----:B------:R-:W-:Y:S02]  /*5630*/  LEA R9, R185, R46, 0xe ;  /* 0x0000002eb9097211 */ /* 0x000fe400078e70ff */
[----:B------:R-:W-:-:S03]  /*5640*/  IADD3 R8, R10, R8, R203 ;  /* 0x000000080a087210 */ /* 0x000fc60007ffe0cb */
[----:B------:R-:W-:Y:S02]  /*5650*/  IMAD.IADD R9, R22, 0x1, R9 ;  /* 0x0000000116097824 */ /* 0x000fe400078e0209 */
[----:B------:R-:W-:-:S04]  /*5660*/  IMAD R11, R185, 0x4000, R8 ;  /* 0x00004000b90b7824 */ /* 0x000fc800078e0208 */
[----:B------:R-:W-:Y:S02]  /*5670*/  IMAD.IADD R12, R22, 0x1, R11 ;  /* 0x00000001160c7824 */ /* 0x000fe400078e020b */
[----:B------:R-:W2:Y:S04]  /*5680*/  LDS.128 R8, [R9+0x20000] ;  /* 0x0200000009087984 */ /* 0x000ea80000000c00 */
[----:B------:R-:W3:Y:S01]  /*5690*/  LDS.128 R12, [R12+0x20000] ;  /* 0x020000000c0c7984 */ /* 0x000ee20000000c00 */
[----:B------:R-:W-:Y:S05]  /*56a0*/  @P3 BRA `(.L_x_1825) ;  /* 0x0000000c00583947 */ /* 0x000fea0003800000 */
[--C-:B------:R-:W-:Y:S01]  /*56b0*/  SHF.R.U32.HI R101, RZ, 0x8, R5.reuse ;  /* 0x00000008ff657819 */ /* 0x100fe20000011605 */
[----:B--2---:R-:W-:Y:S01]  /*56c0*/  IMAD.MOV.U32 R24, RZ, RZ, R8 ;  /* 0x000000ffff187224 */ /* 0x004fe200078e0008 */
[----:B------:R-:W-:Y:S02]  /*56d0*/  SHF.R.U32.HI R103, RZ, 0x18, R5 ;  /* 0x00000018ff677819 */ /* 0x000fe40000011605 */
[----:B------:R-:W-:Y:S02]  /*56e0*/  LOP3.LUT R94, R5, 0xff, RZ, 0xc0, !PT ;  /* 0x000000ff055e7812 */ /* 0x000fe400078ec0ff */
[--C-:B------:R-:W-:Y:S02]  /*56f0*/  SHF.R.U32.HI R102, RZ, 0x18, R7.reuse ;  /* 0x00000018ff667819 */ /* 0x100fe40000011607 */
[----:B------:R-:W-:Y:S02]  /*5700*/  LOP3.LUT R95, R7, 0xff, RZ, 0xc0, !PT ;  /* 0x000000ff075f7812 */ /* 0x000fe400078ec0ff */
[----:B------:R-:W-:-:S02]  /*5710*/  SHF.R.U32.HI R26, RZ, 0x8, R7 ;  /* 0x00000008ff1a7819 */ /* 0x000fc40000011607 */
[----:B------:R-:W-:Y:S02]  /*5720*/  SHF.R.U32.HI R4, RZ, 0x10, R7 ;  /* 0x00000010ff047819 */ /* 0x000fe40000011607 */
[----:B------:R-:W-:Y:S01]  /*5730*/  SHF.R.U32.HI R6, RZ, 0x10, R5 ;  /* 0x00000010ff067819 */ /* 0x000fe20000011605 */
[----:B------:R-:W-:Y:S01]  /*5740*/  IMAD.SHL.U32 R26, R26, 0x100, RZ ;  /* 0x000001001a1a7824 */ /* 0x000fe200078e00ff */
[----:B------:R-:W-:Y:S01]  /*5750*/  SHF.R.U32.HI R93, RZ, 0x8, R25 ;  /* 0x00000008ff5d7819 */ /* 0x000fe20000011619 */
[----:B------:R-:W-:Y:S01]  /*5760*/  IMAD.U32 R4, R4, 0x10000, RZ ;  /* 0x0001000004047824 */ /* 0x000fe200078e00ff */
[--C-:B------:R-:W-:Y:S01]  /*5770*/  SHF.R.U32.HI R100, RZ, 0x18, R27.reuse ;  /* 0x00000018ff647819 */ /* 0x100fe2000001161b */
[----:B------:R-:W-:Y:S01]  /*5780*/  IMAD.U32 R6, R6, 0x10000, RZ ;  /* 0x0001000006067824 */ /* 0x000fe200078e00ff */
[----:B------:R-:W-:Y:S01]  /*5790*/  LOP3.LUT R97, R27, 0xff, RZ, 0xc0, !PT ;  /* 0x000000ff1b617812 */ /* 0x000fe200078ec0ff */
[----:B------:R-:W-:Y:S01]  /*57a0*/  IMAD.SHL.U32 R93, R93, 0x100, RZ ;  /* 0x000001005d5d7824 */ /* 0x000fe200078e00ff */
[----:B------:R-:W-:-:S02]  /*57b0*/  SHF.R.U32.HI R98, RZ, 0x8, R27 ;  /* 0x00000008ff627819 */ /* 0x000fc4000001161b */
[----:B------:R-:W-:Y:S01]  /*57c0*/  SHF.R.U32.HI R7, RZ, 0x10, R27 ;  /* 0x00000010ff077819 */ /* 0x000fe2000001161b */
[----:B------:R-:W-:Y:S01]  /*57d0*/  IMAD.SHL.U32 R27, R101, 0x100, RZ ;  /* 0x00000100651b7824 */ /* 0x000fe200078e00ff */
[--C-:B------:R-:W-:Y:S01]  /*57e0*/  SHF.R.U32.HI R99, RZ, 0x18, R25.reuse ;  /* 0x00000018ff637819 */ /* 0x100fe20000011619 */
[----:B------:R-:W-:Y:S01]  /*57f0*/  IMAD.SHL.U32 R8, R98, 0x100, RZ ;  /* 0x0000010062087824 */ /* 0x000fe200078e00ff */
[----:B------:R-:W-:Y:S02]  /*5800*/  LOP3.LUT R96, R25, 0xff, RZ, 0xc0, !PT ;  /* 0x000000ff19607812 */ /* 0x000fe400078ec0ff */
[----:B------:R-:W-:Y:S02]  /*5810*/  PRMT R94, R103, 0x654, R94 ;  /* 0x00000654675e7816 */ /* 0x000fe4000000005e */
[----:B------:R-:W-:Y:S01]  /*5820*/  SHF.R.U32.HI R5, RZ, 0x10, R25 ;  /* 0x00000010ff057819 */ /* 0x000fe20000011619 */
[----:B---3--:R-:W-:Y:S01]  /*5830*/  IMAD.MOV.U32 R25, RZ, RZ, R12 ;  /* 0x000000ffff197224 */ /* 0x008fe200078e000c */
[----:B------:R-:W-:Y:S01]  /*5840*/  PRMT R96, R99, 0x654, R96 ;  /* 0x0000065463607816 */ /* 0x000fe20000000060 */
[----:B------:R-:W-:Y:S01]  /*5850*/  IMAD.U32 R99, R7, 0x10000, RZ ;  /* 0x0001000007637824 */ /* 0x000fe200078e00ff */
[----:B------:R-:W-:Y:S01]  /*5860*/  LOP3.LUT R27, R94, 0xff00, R27, 0xf8, !PT ;  /* 0x0000ff005e1b7812 */ /* 0x000fe200078ef81b */
[----:B------:R-:W-:Y:S01]  /*5870*/  IMAD.U32 R5, R5, 0x10000, RZ ;  /* 0x0001000005057824 */ /* 0x000fe200078e00ff */
[----:B------:R-:W-:-:S02]  /*5880*/  PRMT R95, R102, 0x654, R95 ;  /* 0x00000654665f7816 */ /* 0x000fc4000000005f */
[----:B------:R-:W-:Y:S02]  /*5890*/  LOP3.LUT R94, R96, 0xff00, R93, 0xf8, !PT ;  /* 0x0000ff00605e7812 */ /* 0x000fe400078ef85d */
[----:B------:R-:W-:Y:S02]  /*58a0*/  LOP3.LUT R6, R27, 0xff0000, R6, 0xf8, !PT ;  /* 0x00ff00001b067812 */ /* 0x000fe400078ef806 */
[----:B------:R-:W-:Y:S02]  /*58b0*/  PRMT R97, R100, 0x654, R97 ;  /* 0x0000065464617816 */ /* 0x000fe40000000061 */
[----:B------:R-:W-:Y:S02]  /*58c0*/  LOP3.LUT R95, R95, 0xff00, R26, 0xf8, !PT ;  /* 0x0000ff005f5f7812 */ /* 0x000fe400078ef81a */
[----:B------:R-:W-:Y:S02]  /*58d0*/  F2FP.F16.E4M3.UNPACK_B R96, R92.H1 ;  /* 0x0000005cff60723e */ /* 0x000fe400030006ff */
[----:B------:R-:W-:-:S02]  /*58e0*/  F2FP.F16.E4M3.UNPACK_B R27, R25.H1 ;  /* 0x00000019ff1b723e */ /* 0x000fc400030006ff */
[----:B------:R-:W-:Y:S02]  /*58f0*/  F2FP.F16.E4M3.UNPACK_B R26, R24.H1 ;  /* 0x00000018ff1a723e */ /* 0x000fe400030006ff */
[----:B------:R-:W-:Y:S01]  /*5900*/  LOP3.LUT R98, R97, 0xff00, R8, 0xf8, !PT ;  /* 0x0000ff0061627812 */ /* 0x000fe200078ef808 */
[----:B------:R-:W-:Y:S01]  /*5910*/  HADD2.F32 R97, -RZ, R96.H0_H0 ;  /* 0x20000060ff617230 */ /* 0x000fe20000004100 */
[----:B------:R-:W-:Y:S01]  /*5920*/  F2FP.F16.E4M3.UNPACK_B R93, R91.H1 ;  /* 0x0000005bff5d723e */ /* 0x000fe200030006ff */
[----:B------:R-:W-:Y:S01]  /*5930*/  HADD2.F32 R12, -RZ, R27.H0_H0 ;  /* 0x2000001bff0c7230 */ /* 0x000fe20000004100 */
[----:B------:R-:W-:Y:S01]  /*5940*/  LOP3.LUT R4, R95, 0xff0000, R4, 0xf8, !PT ;  /* 0x00ff00005f047812 */ /* 0x000fe200078ef804 */
[----:B------:R-:W-:Y:S01]  /*5950*/  HADD2.F32 R8, -RZ, R26.H0_H0 ;  /* 0x2000001aff087230 */ /* 0x000fe20000004100 */
[----:B------:R-:W-:Y:S01]  /*5960*/  LOP3.LUT R7, R94, 0xff0000, R5, 0xf8, !PT ;  /* 0x00ff00005e077812 */ /* 0x000fe200078ef805 */
[--C-:B------:R-:W-:Y:S02]  /*5970*/  HADD2.F32 R95, -RZ, R93.reuse.H0_H0 ;  /* 0x2000005dff5f7230 */ /* 0x100fe40000004100 */
[----:B------:R-:W-:Y:S01]  /*5980*/  FMUL.FTZ R101, R12, R97 ;  /* 0x000000610c657220 */ /* 0x000fe20000410000 */
[----:B------:R-:W-:-:S02]  /*5990*/  HADD2.F32 R94, -RZ, R93.H1_H1 ;  /* 0x3000005dff5e7230 */ /* 0x000fc40000004100 */
[C---:B------:R-:W-:Y:S01]  /*59a0*/  FMUL.FTZ R97, R8.reuse, R97 ;  /* 0x0000006108617220 */ /* 0x040fe20000410000 */
[----:B------:R-:W-:Y:S02]  /*59b0*/  HADD2.F32 R93, -RZ, R96.H1_H1 ;  /* 0x30000060ff5d7230 */ /* 0x000fe40000004100 */
[-C--:B------:R-:W-:Y:S01]  /*59c0*/  FFMA.FTZ R8, R8, R95.reuse, -R101 ;  /* 0x0000005f08087223 */ /* 0x080fe20000010865 */
[----:B------:R-:W-:Y:S02]  /*59d0*/  HADD2.F32 R26, -RZ, R26.H1_H1 ;  /* 0x3000001aff1a7230 */ /* 0x000fe40000004100 */
[----:B------:R-:W-:Y:S01]  /*59e0*/  FFMA.FTZ R12, R12, R95, R97 ;  /* 0x0000005f0c0c7223 */ /* 0x000fe20000010061 */
[----:B------:R-:W-:Y:S01]  /*59f0*/  HADD2.F32 R27, -RZ, R27.H1_H1 ;  /* 0x3000001bff1b7230 */ /* 0x000fe20000004100 */
[----:B------:R-:W-:Y:S02]  /*5a00*/  F2FP.F16.E4M3.UNPACK_B R96, R92 ;  /* 0x0000005cff60723e */ /* 0x000fe400020006ff */
[----:B------:R-:W-:-:S02]  /*5a10*/  F2FP.F16.E4M3.UNPACK_B R95, R91 ;  /* 0x0000005bff5f723e */ /* 0x000fc400020006ff */
[----:B------:R-:W-:Y:S01]  /*5a20*/  F2FP.F16.E4M3.UNPACK_B R92, R25 ;  /* 0x00000019ff5c723e */ /* 0x000fe200020006ff */
[CC--:B------:R-:W-:Y:S01]  /*5a30*/  FMUL.FTZ R25, R27.reuse, R93.reuse ;  /* 0x0000005d1b197220 */ /* 0x0c0fe20000410000 */
[----:B------:R-:W-:Y:S01]  /*5a40*/  F2FP.F16.E4M3.UNPACK_B R91, R24 ;  /* 0x00000018ff5b723e */ /* 0x000fe200020006ff */
[----:B------:R-:W-:Y:S01]  /*5a50*/  HADD2.F32 R97, -RZ, R96.H0_H0 ;  /* 0x20000060ff617230 */ /* 0x000fe20000004100 */
[----:B------:R-:W-:Y:S01]  /*5a60*/  LOP3.LUT R5, R98, 0xff0000, R99, 0xf8, !PT ;  /* 0x00ff000062057812 */ /* 0x000fe200078ef863 */
        /* <DEDUP_REMOVED lines=9> */
[----:B------:R-:W-:Y:S01]  /*5b00*/  HADD2.F32 R26, -RZ, R95.H0_H0 ;  /* 0x2000005fff1a7230 */ /* 0x000fe20000004100 */
[----:B------:R-:W-:Y:S01]  /*5b10*/  F2FP.SATFINITE.E4M3.F32.PACK_AB_MERGE_C R8, R25, R8, RZ ;  /* 0x000000081908723e */ /* 0x000fe200048070ff */
[----:B------:R-:W-:Y:S02]  /*5b20*/  HADD2.F32 R91, -RZ, R91.H1_H1 ;  /* 0x3000005bff5b7230 */ /* 0x000fe40000004100 */
[----:B------:R-:W-:Y:S01]  /*5b30*/  FMUL.FTZ R92, R94, R96 ;  /* 0x000000605e5c7220 */ /* 0x000fe20000410000 */
[----:B------:R-:W-:Y:S02]  /*5b40*/  HADD2.F32 R97, -RZ, R95.H1_H1 ;  /* 0x3000005fff617230 */ /* 0x000fe40000004100 */
[-C--:B------:R-:W-:Y:S01]  /*5b50*/  FFMA.FTZ R24, R24, R26.reuse, -R99 ;  /* 0x0000001a18187223 */ /* 0x080fe20000010863 */
[----:B------:R-:W-:Y:S01]  /*5b60*/  FFMA.FTZ R26, R93, R26, R98 ;  /* 0x0000001a5d1a7223 */ /* 0x000fe20000010062 */
[----:B------:R-:W-:Y:S01]  /*5b70*/  F2FP.F16.E4M3.UNPACK_B R99, R89.H1 ;  /* 0x00000059ff63723e */ /* 0x000fe200030006ff */
[C---:B------:R-:W-:Y:S01]  /*5b80*/  FMUL.FTZ R103, R91.reuse, R96 ;  /* 0x000000605b677220 */ /* 0x040fe20000410000 */
[----:B------:R-:W-:Y:S01]  /*5b90*/  F2FP.F16.E4M3.UNPACK_B R95, R14.H1 ;  /* 0x0000000eff5f723e */ /* 0x000fe200030006ff */
[----:B------:R-:W-:Y:S01]  /*5ba0*/  FFMA.FTZ R93, R91, R97, -R92 ;  /* 0x000000615b5d7223 */ /* 0x000fe2000001085c */
[----:B------:R-:W-:Y:S01]  /*5bb0*/  F2FP.F16.E4M3.UNPACK_B R92, R10.H1 ;  /* 0x0000000aff5c723e */ /* 0x000fe200030006ff */
[----:B------:R-:W-:Y:S01]  /*5bc0*/  HADD2.F32 R101, -RZ, R99.H0_H0 ;  /* 0x20000063ff657230 */ /* 0x000fe20000004100 */
[----:B------:R-:W-:Y:S01]  /*5bd0*/  F2FP.F16.E4M3.UNPACK_B R98, R90.H1 ;  /* 0x0000005aff62723e */ /* 0x000fe200030006ff */
[----:B------:R-:W-:-:S02]  /*5be0*/  HADD2.F32 R96, -RZ, R95.H0_H0 ;  /* 0x2000005fff607230 */ /* 0x000fc40000004100 */
[----:B------:R-:W-:Y:S01]  /*5bf0*/  FFMA.FTZ R91, R94, R97, R103 ;  /* 0x000000615e5b7223 */ /* 0x000fe20000010067 */
[----:B------:R-:W-:Y:S01]  /*5c00*/  HADD2.F32 R94, -RZ, R92.H0_H0 ;  /* 0x2000005cff5e7230 */ /* 0x000fe20000004100 */
[----:B------:R-:W-:Y:S01]  /*5c10*/  F2FP.F16.E4M3.UNPACK_B R10, R10 ;  /* 0x0000000aff0a723e */ /* 0x000fe200020006ff */
[----:B------:R-:W-:Y:S02]  /*5c20*/  HADD2.F32 R100, -RZ, R99.H1_H1 ;  /* 0x30000063ff647230 */ /* 0x000fe40000004100 */
[-C--:B------:R-:W-:Y:S01]  /*5c30*/  FMUL.FTZ R103, R96, R101.reuse ;  /* 0x0000006560677220 */ /* 0x080fe20000410000 */
[----:B------:R-:W-:Y:S02]  /*5c40*/  HADD2.F32 R97, -RZ, R95.H1_H1 ;  /* 0x3000005fff617230 */ /* 0x000fe40000004100 */
[----:B------:R-:W-:Y:S01]  /*5c50*/  FMUL.FTZ R101, R94, R101 ;  /* 0x000000655e657220 */ /* 0x000fe20000410000 */
[----:B------:R-:W-:Y:S01]  /*5c60*/  HADD2.F32 R99, -RZ, R98.H0_H0 ;  /* 0x20000062ff637230 */ /* 0x000fe20000004100 */
[----:B------:R-:W-:Y:S01]  /*5c70*/  F2FP.SATFINITE.E4M3.F32.PACK_AB_MERGE_C R12, R27, R12, RZ ;  /* 0x0000000c1b0c723e */ /* 0x000fe200048070ff */
[----:B------:R-:W-:-:S02]  /*5c80*/  HADD2.F32 R95, -RZ, R92.H1_H1 ;  /* 0x3000005cff5f7230 */ /* 0x000fc40000004100 */
[-C--:B------:R-:W-:Y:S01]  /*5c90*/  FMUL.FTZ R102, R97, R100.reuse ;  /* 0x0000006461667220 */ /* 0x080fe20000410000 */
[----:B------:R-:W-:Y:S02]  /*5ca0*/  HADD2.F32 R98, -RZ, R98.H1_H1 ;  /* 0x30000062ff627230 */ /* 0x000fe40000004100 */
[-C--:B------:R-:W-:Y:S01]  /*5cb0*/  FFMA.FTZ R92, R94, R99.reuse, -R103 ;  /* 0x000000635e5c7223 */ /* 0x080fe20000010867 */
[----:B------:R-:W-:Y:S01]  /*5cc0*/  FFMA.FTZ R94, R96, R99, R101 ;  /* 0x00000063605e7223 */ /* 0x000fe20000010065 */
[C---:B------:R-:W-:Y:S01]  /*5cd0*/  FMUL.FTZ R100, R95.reuse, R100 ;  /* 0x000000645f647220 */ /* 0x040fe20000410000 */
[----:B------:R-:W-:Y:S01]  /*5ce0*/  F2FP.F16.E4M3.UNPACK_B R96, R89 ;  /* 0x00000059ff60723e */ /* 0x000fe200020006ff */
[----:B------:R-:W-:Y:S01]  /*5cf0*/  FFMA.FTZ R89, R95, R98, -R102 ;  /* 0x000000625f597223 */ /* 0x000fe20000010866 */
[----:B------:R-:W-:Y:S01]  /*5d00*/  F2FP.F16.E4M3.UNPACK_B R95, R14 ;  /* 0x0000000eff5f723e */ /* 0x000fe200020006ff */
[----:B------:R-:W-:Y:S01]  /*5d10*/  FFMA.FTZ R105, R97, R98, R100 ;  /* 0x0000006261697223 */ /* 0x000fe20000010064 */
[----:B------:R-:W-:Y:S01]  /*5d20*/  HADD2.F32 R14, -RZ, R10.H0_H0 ;  /* 0x2000000aff0e7230 */ /* 0x000fe20000004100 */
[----:B------:R-:W-:Y:S01]  /*5d30*/  F2FP.SATFINITE.E4M3.F32.PACK_AB_MERGE_C R8, R93, R24, R8 ;  /* 0x000000185d08723e */ /* 0x000fe20004807008 */
[--C-:B------:R-:W-:Y:S01]  /*5d40*/  HADD2.F32 R99, -RZ, R96.reuse.H0_H0 ;  /* 0x20000060ff637230 */ /* 0x100fe20000004100 */
[----:B------:R-:W-:Y:S01]  /*5d50*/  F2FP.F16.E4M3.UNPACK_B R27, R13 ;  /* 0x0000000dff1b723e */ /* 0x000fe200020006ff */
[----:B------:R-:W-:Y:S01]  /*5d60*/  HADD2.F32 R98, -RZ, R96.H1_H1 ;  /* 0x30000060ff627230 */ /* 0x000fe20000004100 */
[----:B------:R-:W-:Y:S01]  /*5d70*/  F2FP.F16.E4M3.UNPACK_B R96, R90 ;  /* 0x0000005aff60723e */ /* 0x000fe200020006ff */
[--C-:B------:R-:W-:Y:S01]  /*5d80*/  HADD2.F32 R90, -RZ, R95.reuse.H0_H0 ;  /* 0x2000005fff5a7230 */ /* 0x100fe20000004100 */
[----:B------:R-:W-:Y:S01]  /*5d90*/  F2FP.F16.E4M3.UNPACK_B R93, R7 ;  /* 0x00000007ff5d723e */ /* 0x000fe200020006ff */
[----:B------:R-:W-:Y:S01]  /*5da0*/  HADD2.F32 R95, -RZ, R95.H1_H1 ;  /* 0x3000005fff5f7230 */ /* 0x000fe20000004100 */
[----:B------:R-:W-:Y:S01]  /*5db0*/  F2FP.F16.E4M3.UNPACK_B R25, R9 ;  /* 0x00000009ff19723e */ /* 0x000fe200020006ff */
[----:B------:R-:W-:-:S02]  /*5dc0*/  HADD2.F32 R10, -RZ, R10.H1_H1 ;  /* 0x3000000aff0a7230 */ /* 0x000fc40000004100 */
[-C--:B------:R-:W-:Y:S01]  /*5dd0*/  FMUL.FTZ R101, R90, R99.reuse ;  /* 0x000000635a657220 */ /* 0x080fe20000410000 */
[--C-:B------:R-:W-:Y:S02]  /*5de0*/  HADD2.F32 R97, -RZ, R96.reuse.H0_H0 ;  /* 0x20000060ff617230 */ /* 0x100fe40000004100 */
[-C--:B------:R-:W-:Y:S01]  /*5df0*/  FMUL.FTZ R103, R95, R98.reuse ;  /* 0x000000625f677220 */ /* 0x080fe20000410000 */
[----:B------:R-:W-:Y:S02]  /*5e00*/  HADD2.F32 R96, -RZ, R96.H1_H1 ;  /* 0x30000060ff607230 */ /* 0x000fe40000004100 */
[----:B------:R-:W-:Y:S01]  /*5e10*/  FMUL.FTZ R99, R14, R99 ;  /* 0x000000630e637220 */ /* 0x000fe20000410000 */
[----:B------:R-:W-:Y:S01]  /*5e20*/  FMUL.FTZ R98, R10, R98 ;  /* 0x000000620a627220 */ /* 0x000fe20000410000 */
[-C--:B------:R-:W-:Y:S01]  /*5e30*/  FFMA.FTZ R101, R14, R97.reuse, -R101 ;  /* 0x000000610e657223 */ /* 0x080fe20000010865 */
[----:B------:R-:W-:Y:S01]  /*5e40*/  F2FP.SATFINITE.E4M3.F32.PACK_AB_MERGE_C R12, R91, R26, R12 ;  /* 0x0000001a5b0c723e */ /* 0x000fe2000480700c */
[-C--:B------:R-:W-:Y:S01]  /*5e50*/  FFMA.FTZ R10, R10, R96.reuse, -R103 ;  /* 0x000000600a0a7223 */ /* 0x080fe20000010867 */
[----:B------:R-:W-:Y:S01]  /*5e60*/  FFMA.FTZ R14, R90, R97, R99 ;  /* 0x000000615a0e7223 */ /* 0x000fe20000010063 */
[----:B------:R-:W-:Y:S01]  /*5e70*/  FFMA.FTZ R95, R95, R96, R98 ;  /* 0x000000605f5f7223 */ /* 0x000fe20000010062 */
[----:B------:R-:W-:Y:S01]  /*5e80*/  F2FP.SATFINITE.E4M3.F32.PACK_AB_MERGE_C R92, R89, R92, RZ ;  /* 0x0000005c595c723e */ /* 0x000fe200048070ff */
[----:B------:R-:W-:Y:S01]  /*5e90*/  HADD2.F32 R89, -RZ, R27.H0_H0 ;  /* 0x2000001bff597230 */ /* 0x000fe20000004100 */
[----:B------:R-:W-:Y:S01]  /*5ea0*/  F2FP.F16.E4M3.UNPACK_B R91, R6 ;  /* 0x00000006ff5b723e */ /* 0x000fe200020006ff */
[----:B------:R-:W-:Y:S01]  /*5eb0*/  HADD2.F32 R26, -RZ, R93.H0_H0 ;  /* 0x2000005dff1a7230 */ /* 0x000fe20000004100 */
[----:B------:R-:W-:Y:S01]  /*5ec0*/  F2FP.SATFINITE.E4M3.F32.PACK_AB_MERGE_C R94, R105, R94, RZ ;  /* 0x0000005e695e723e */ /* 0x000fe200048070ff */
[----:B------:R-:W-:Y:S01]  /*5ed0*/  HADD2.F32 R24, -RZ, R25.H0_H0 ;  /* 0x20000019ff187230 */ /* 0x000fe20000004100 */
[----:B------:R-:W-:Y:S01]  /*5ee0*/  F2FP.SATFINITE.E4M3.F32.PACK_AB_MERGE_C R10, R10, R101, R92 ;  /* 0x000000650a0a723e */ /* 0x000fe2000480705c */
[----:B------:R-:W-:Y:S01]  /*5ef0*/  HADD2.F32 R92, -RZ, R91.H0_H0 ;  /* 0x2000005bff5c7230 */ /* 0x000fe20000004100 */
[----:B------:R-:W-:Y:S01]  /*5f00*/  F2FP.SATFINITE.E4M3.F32.PACK_AB_MERGE_C R14, R95, R14, R94 ;  /* 0x0000000e5f0e723e */ /* 0x000fe2000480705e */
[----:B------:R-:W-:Y:S01]  /*5f10*/  FMUL.FTZ R95, R89, R26 ;  /* 0x0000001a595f7220 */ /* 0x000fe20000410000 */
[----:B------:R-:W-:-:S02]  /*5f20*/  HADD2.F32 R90, -RZ, R27.H1_H1 ;  /* 0x3000001bff5a7230 */ /* 0x000fc40000004100 */
[C---:B------:R-:W-:Y:S01]  /*5f30*/  FMUL.FTZ R94, R24.reuse, R26 ;  /* 0x0000001a185e7220 */ /* 0x040fe20000410000 */
[----:B------:R-:W-:Y:S02]  /*5f40*/  HADD2.F32 R93, -RZ, R93.H1_H1 ;  /* 0x3000005dff5d7230 */ /* 0x000fe40000004100 */
[-C--:B------:R-:W-:Y:S01]  /*5f50*/  FFMA.FTZ R24, R24, R92.reuse, -R95 ;  /* 0x0000005c18187223 */ /* 0x080fe2000001085f */
[----:B------:R-:W-:Y:S02]  /*5f60*/  HADD2.F32 R26, -RZ, R25.H1_H1 ;  /* 0x30000019ff1a7230 */ /* 0x000fe40000004100 */
[----:B------:R-:W-:Y:S01]  /*5f70*/  FFMA.FTZ R25, R89, R92, R94 ;  /* 0x0000005c59197223 */ /* 0x000fe2000001005e */
[----:B------:R-:W-:Y:S02]  /*5f80*/  HADD2.F32 R91, -RZ, R91.H1_H1 ;  /* 0x3000005bff5b7230 */ /* 0x000fe40000004100 */
[----:B------:R-:W-:Y:S01]  /*5f90*/  FMUL.FTZ R89, R90, R93 ;  /* 0x0000005d5a597220 */ /* 0x000fe20000410000 */
[----:B------:R-:W-:Y:S01]  /*5fa0*/  F2FP.F16.E4M3.UNPACK_B R13, R13.H1 ;  /* 0x0000000dff0d723e */ /* 0x000fe200030006ff */
[----:B------:R-:W-:Y:S01]  /*5fb0*/  FMUL.FTZ R93, R26, R93 ;  /* 0x0000005d1a5d7220 */ /* 0x000fe20000410000 */
[----:B------:R-:W-:-:S02]  /*5fc0*/  F2FP.F16.E4M3.UNPACK_B R92, R7.H1 ;  /* 0x00000007ff5c723e */ /* 0x000fc400030006ff */
[----:B------:R-:W-:Y:S01]  /*5fd0*/  F2FP.F16.E4M3.UNPACK_B R27, R9.H1 ;  /* 0x00000009ff1b723e */ /* 0x000fe200030006ff */
[-C--:B------:R-:W-:Y:S01]  /*5fe0*/  FFMA.FTZ R9, R26, R91.reuse, -R89 ;  /* 0x0000005b1a097223 */ /* 0x080fe20000010859 */
[----:B------:R-:W-:Y:S01]  /*5ff0*/  F2FP.F16.E4M3.UNPACK_B R6, R6.H1 ;  /* 0x00000006ff06723e */ /* 0x000fe200030006ff */
[----:B------:R-:W-:Y:S02]  /*6000*/  HADD2.F32 R89, -RZ, R13.H0_H0 ;  /* 0x2000000dff597230 */ /* 0x000fe40000004100 */
[----:B------:R-:W-:Y:S01]  /*6010*/  FFMA.FTZ R26, R90, R91, R93 ;  /* 0x0000005b5a1a7223 */ /* 0x000fe2000001005d */
[----:B------:R-:W-:Y:S01]  /*6020*/  HADD2.F32 R94, -RZ, R92.H0_H0 ;  /* 0x2000005cff5e7230 */ /* 0x000fe20000004100 */
[----:B------:R-:W-:Y:S01]  /*6030*/  F2FP.F16.E4M3.UNPACK_B R91, R15 ;  /* 0x0000000fff5b723e */ /* 0x000fe200020006ff */
[----:B------:R-:W-:Y:S01]  /*6040*/  HADD2.F32 R7, -RZ, R27.H0_H0 ;  /* 0x2000001bff077230 */ /* 0x000fe20000004100 */
[----:B------:R-:W-:Y:S01]  /*6050*/  F2FP.F16.E4M3.UNPACK_B R99, R5 ;  /* 0x00000005ff63723e */ /* 0x000fe200020006ff */
[----:B------:R-:W-:-:S02]  /*6060*/  HADD2.F32 R90, -RZ, R13.H1_H1 ;  /* 0x3000000dff5a7230 */ /* 0x000fc40000004100 */
[-C--:B------:R-:W-:Y:S01]  /*6070*/  FMUL.FTZ R96, R89, R94.reuse ;  /* 0x0000005e59607220 */ /* 0x080fe20000410000 */
[----:B------:R-:W-:Y:S02]  /*6080*/  HADD2.F32 R13, -RZ, R92.H1_H1 ;  /* 0x3000005cff0d7230 */ /* 0x000fe40000004100 */
[C---:B------:R-:W-:Y:S01]  /*6090*/  FMUL.FTZ R94, R7.reuse, R94 ;  /* 0x0000005e075e7220 */ /* 0x040fe20000410000 */
[--C-:B------:R-:W-:Y:S01]  /*60a0*/  HADD2.F32 R92, -RZ, R6.reuse.H0_H0 ;  /* 0x20000006ff5c7230 */ /* 0x100fe20000004100 */
[----:B------:R-:W-:Y:S01]  /*60b0*/  F2FP.F16.E4M3.UNPACK_B R100, R5.H1 ;  /* 0x00000005ff64723e */ /* 0x000fe200030006ff */
[----:B------:R-:W-:Y:S02]  /*60c0*/  HADD2.F32 R27, -RZ, R27.H1_H1 ;  /* 0x3000001bff1b7230 */ /* 0x000fe40000004100 */
[CC--:B------:R-:W-:Y:S01]  /*60d0*/  FMUL.FTZ R98, R90.reuse, R13.reuse ;  /* 0x0000000d5a627220 */ /* 0x0c0fe20000410000 */
[----:B------:R-:W-:Y:S02]  /*60e0*/  HADD2.F32 R93, -RZ, R6.H1_H1 ;  /* 0x30000006ff5d7230 */ /* 0x000fe40000004100 */
[-C--:B------:R-:W-:Y:S01]  /*60f0*/  FFMA.FTZ R6, R7, R92.reuse, -R96 ;  /* 0x0000005c07067223 */ /* 0x080fe20000010860 */
[----:B------:R-:W-:Y:S01]  /*6100*/  FFMA.FTZ R7, R89, R92, R94 ;  /* 0x0000005c59077223 */ /* 0x000fe2000001005e */
[C---:B------:R-:W-:Y:S01]  /*6110*/  FMUL.FTZ R89, R27.reuse, R13 ;  /* 0x0000000d1b597220 */ /* 0x040fe20000410000 */
[----:B------:R-:W-:Y:S01]  /*6120*/  F2FP.F16.E4M3.UNPACK_B R92, R15.H1 ;  /* 0x0000000fff5c723e */ /* 0x000fe200030006ff */
[----:B------:R-:W-:Y:S01]  /*6130*/  FFMA.FTZ R13, R27, R93, -R98 ;  /* 0x0000005d1b0d7223 */ /* 0x000fe20000010862 */
[----:B------:R-:W-:Y:S01]  /*6140*/  F2FP.F16.E4M3.UNPACK_B R27, R11 ;  /* 0x0000000bff1b723e */ /* 0x000fe200020006ff */
[----:B------:R-:W-:Y:S01]  /*6150*/  FFMA.FTZ R90, R90, R93, R89 ;  /* 0x0000005d5a5a7223 */ /* 0x000fe20000010059 */
[----:B------:R-:W-:Y:S01]  /*6160*/  F2FP.F16.E4M3.UNPACK_B R11, R11.H1 ;  /* 0x0000000bff0b723e */ /* 0x000fe200030006ff */
[----:B------:R-:W-:Y:S01]  /*6170*/  HADD2.F32 R93, -RZ, R91.H0_H0 ;  /* 0x2000005bff5d7230 */ /* 0x000fe20000004100 */
[-C--:B------:R-:W-:Y:S01]  /*6180*/  F2FP.F16.E4M3.UNPACK_B R95, R4.reuse ;  /* 0x00000004ff5f723e */ /* 0x080fe200020006ff */
[----:B------:R-:W-:Y:S01]  /*6190*/  HADD2.F32 R15, -RZ, R27.H0_H0 ;  /* 0x2000001bff0f7230 */ /* 0x000fe20000004100 */
[----:B------:R-:W-:Y:S01]  /*61a0*/  F2FP.F16.E4M3.UNPACK_B R96, R4.H1 ;  /* 0x00000004ff60723e */ /* 0x000fe200030006ff */
[----:B------:R-:W-:Y:S01]  /*61b0*/  HADD2.F32 R4, -RZ, R99.H0_H0 ;  /* 0x20000063ff047230 */ /* 0x000fe20000004100 */
[----:B------:R-:W-:Y:S01]  /*61c0*/  F2FP.SATFINITE.E4M3.F32.PACK_AB_MERGE_C R6, R13, R6, RZ ;  /* 0x000000060d06723e */ /* 0x000fe200048070ff */
[----:B------:R-:W-:Y:S01]  /*61d0*/  HADD2.F32 R89, -RZ, R11.H0_H0 ;  /* 0x2000000bff597230 */ /* 0x000fe20000004100 */
[----:B------:R-:W-:Y:S01]  /*61e0*/  F2FP.SATFINITE.E4M3.F32.PACK_AB_MERGE_C R7, R90, R7, RZ ;  /* 0x000000075a07723e */ /* 0x000fe200048070ff */
[----:B------:R-:W-:-:S02]  /*61f0*/  HADD2.F32 R94, -RZ, R92.H0_H0 ;  /* 0x2000005cff5e7230 */ /* 0x000fc40000004100 */
[-C--:B------:R-:W-:Y:S01]  /*6200*/  FMUL.FTZ R102, R93, R4.reuse ;  /* 0x000000045d667220 */ /* 0x080fe20000410000 */
[----:B------:R-:W-:Y:S02]  /*6210*/  HADD2.F32 R5, -RZ, R100.H0_H0 ;  /* 0x20000064ff057230 */ /* 0x000fe40000004100 */
[----:B------:R-:W-:Y:S01]  /*6220*/  FMUL.FTZ R104, R15, R4 ;  /* 0x000000040f687220 */ /* 0x000fe20000410000 */
[----:B------:R-:W-:Y:S01]  /*6230*/  HADD2.F32 R98, -RZ, R95.H0_H0 ;  /* 0x2000005fff627230 */ /* 0x000fe20000004100 */
[----:B------:R-:W-:Y:S01]  /*6240*/  F2FP.SATFINITE.E4M3.F32.PACK_AB_MERGE_C R9, R9, R24, R6 ;  /* 0x000000180909723e */ /* 0x000fe20004807006 */
[----:B------:R-:W-:Y:S02]  /*6250*/  HADD2.F32 R92, -RZ, R92.H1_H1 ;  /* 0x3000005cff5c7230 */ /* 0x000fe40000004100 */
[-C--:B------:R-:W-:Y:S01]  /*6260*/  FMUL.FTZ R106, R94, R5.reuse ;  /* 0x000000055e6a7220 */ /* 0x080fe20000410000 */
[----:B------:R-:W-:Y:S02]  /*6270*/  HADD2.F32 R100, -RZ, R100.H1_H1 ;  /* 0x30000064ff647230 */ /* 0x000fe40000004100 */
[----:B------:R-:W-:Y:S01]  /*6280*/  FMUL.FTZ R101, R89, R5 ;  /* 0x0000000559657220 */ /* 0x000fe20000410000 */
[----:B------:R-:W-:-:S02]  /*6290*/  HADD2.F32 R11, -RZ, R11.H1_H1 ;  /* 0x3000000bff0b7230 */ /* 0x000fc40000004100 */
[-C--:B------:R-:W-:Y:S01]  /*62a0*/  FFMA.FTZ R4, R15, R98.reuse, -R102 ;  /* 0x000000620f047223 */ /* 0x080fe20000010866 */
[----:B------:R-:W-:Y:S02]  /*62b0*/  HADD2.F32 R97, -RZ, R96.H0_H0 ;  /* 0x20000060ff617230 */ /* 0x000fe40000004100 */
[----:B------:R-:W-:Y:S01]  /*62c0*/  FFMA.FTZ R5, R93, R98, R104 ;  /* 0x000000625d057223 */ /* 0x000fe20000010068 */
[----:B------:R-:W-:Y:S02]  /*62d0*/  HADD2.F32 R91, -RZ, R91.H1_H1 ;  /* 0x3000005bff5b7230 */ /* 0x000fe40000004100 */
[-C--:B------:R-:W-:Y:S01]  /*62e0*/  FMUL.FTZ R102, R92, R100.reuse ;  /* 0x000000645c667220 */ /* 0x080fe20000410000 */
[----:B------:R-:W-:Y:S02]  /*62f0*/  HADD2.F32 R98, -RZ, R99.H1_H1 ;  /* 0x30000063ff627230 */ /* 0x000fe40000004100 */
[----:B------:R-:W-:Y:S01]  /*6300*/  FMUL.FTZ R15, R11, R100 ;  /* 0x000000640b0f7220 */ /* 0x000fe20000410000 */
[----:B------:R-:W-:-:S02]  /*6310*/  HADD2.F32 R27, -RZ, R27.H1_H1 ;  /* 0x3000001bff1b7230 */ /* 0x000fc40000004100 */
[-C--:B------:R-:W-:Y:S01]  /*6320*/  FFMA.FTZ R101, R94, R97.reuse, R101 ;  /* 0x000000615e657223 */ /* 0x080fe20000010065 */
[----:B------:R-:W-:Y:S02]  /*6330*/  HADD2.F32 R96, -RZ, R96.H1_H1 ;  /* 0x30000060ff607230 */ /* 0x000fe40000004100 */
[-C--:B------:R-:W-:Y:S01]  /*6340*/  FMUL.FTZ R100, R91, R98.reuse ;  /* 0x000000625b647220 */ /* 0x080fe20000410000 */
[----:B------:R-:W-:Y:S02]  /*6350*/  HADD2.F32 R94, -RZ, R95.H1_H1 ;  /* 0x3000005fff5e7230 */ /* 0x000fe40000004100 */
[----:B------:R-:W-:Y:S01]  /*6360*/  FFMA.FTZ R106, R89, R97, -R106 ;  /* 0x00000061596a7223 */ /* 0x000fe2000001086a */
[----:B------:R-:W-:Y:S01]  /*6370*/  FMUL.FTZ R98, R27, R98 ;  /* 0x000000621b627220 */ /* 0x000fe20000410000 */
[-C--:B------:R-:W-:Y:S01]  /*6380*/  FFMA.FTZ R11, R11, R96.reuse, -R102 ;  /* 0x000000600b0b7223 */ /* 0x080fe20000010866 */
[----:B------:R-:W-:Y:S01]  /*6390*/  FFMA.FTZ R92, R92, R96, R15 ;  /* 0x000000605c5c7223 */ /* 0x000fe2000001000f */
[-C--:B------:R-:W-:Y:S01]  /*63a0*/  FFMA.FTZ R27, R27, R94.reuse, -R100 ;  /* 0x0000005e1b1b7223 */ /* 0x080fe20000010864 */
[----:B------:R-:W-:Y:S01]  /*63b0*/  FFMA.FTZ R98, R91, R94, R98 ;  /* 0x0000005e5b627223 */ /* 0x000fe20000010062 */
[----:B------:R-:W-:-:S02]  /*63c0*/  F2FP.SATFINITE.E4M3.F32.PACK_AB_MERGE_C R13, R26, R25, R7 ;  /* 0x000000191a0d723e */ /* 0x000fc40004807007 */
[----:B------:R-:W-:Y:S02]  /*63d0*/  F2FP.SATFINITE.E4M3.F32.PACK_AB_MERGE_C R11, R11, R106, RZ ;  /* 0x0000006a0b0b723e */ /* 0x000fe400048070ff */
[----:B------:R-:W-:Y:S02]  /*63e0*/  F2FP.SATFINITE.E4M3.F32.PACK_AB_MERGE_C R92, R92, R101, RZ ;  /* 0x000000655c5c723e */ /* 0x000fe400048070ff */
[----:B------:R-:W-:Y:S02]  /*63f0*/  F2FP.SATFINITE.E4M3.F32.PACK_AB_MERGE_C R11, R27, R4, R11 ;  /* 0x000000041b0b723e */ /* 0x000fe4000480700b */
[----:B------:R-:W-:-:S07]  /*6400*/  F2FP.SATFINITE.E4M3.F32.PACK_AB_MERGE_C R15, R98, R5, R92 ;  /* 0x00000005620f723e */ /* 0x000fce000480705c */
.L_x_1825:
[----:B------:R-:W-:Y:S05]  /*6410*/  BSYNC B2 ;  /* 0x0000000000027941 */ /* 0x000fea0003800000 */
.L_x_1824:
[----:B------:R-:W-:Y:S01]  /*6420*/  ISETP.GE.AND P4, PT, R87, R86, PT ;  /* 0x000000565700720c */ /* 0x000fe20003f86270 */
[----:B--2---:R4:W-:-:S12]  /*6430*/  ST.E.128 desc[UR36][R68.64], R8 ;  /* 0x0000000844007985 */ /* 0x0049d8000c101d24 */
[----:B------:R-:W-:-:S04]  /*6440*/  @!P4 IADD3 R4, P6, R83, R87, RZ ;  /* 0x000000575304c210 */ /* 0x000fc80007fde0ff */
[----:B------:R-:W-:-:S05]  /*6450*/  @!P4 LEA.HI.X.SX32 R5, R87, R81, 0x1, P6 ;  /* 0x000000515705c211 */ /* 0x000fca00030f0eff */
[----:B---3--:R4:W-:Y:S04]  /*6460*/  @!P4 ST.E.128 desc[UR36][R4.64], R12 ;  /* 0x0000000c0400c985 */ /* 0x0089e8000c101d24 */
.L_x_1823:
[----:B------:R-:W-:Y:S05]  /*6470*/  BSYNC B1 ;  /* 0x0000000000017941 */ /* 0x000fea0003800000 */
.L_x_1822:
[----:B------:R-:W-:-:S03]  /*6480*/  UMOV UR4, 0xffffffff ;  /* 0xffffffff00047882 */ /* 0x000fc60000000000 */
[----:B------:R-:W-:Y:S05]  /*6490*/  BRA.DIV UR4, `(.L_x_1826) ;  /* 0x0000026204c07947 */ /* 0x000fea000b800000 */
[----:B------:R0:W0:Y:S04]  /*64a0*/  SHFL.IDX PT, R25, R80, 0x1, 0x181f ;  /* 0x00381f0050197f89 */ /* 0x00002800000e0000 */
[----:B----4-:R4:W0:Y:S02]  /*64b0*/  SHFL.IDX PT, R14, R79, 0x1, 0x181f ;  /* 0x00381f004f0e7f89 */ /* 0x01082400000e0000 */
.L_x_2201:
[----:B------:R-:W-:-:S04]  /*64c0*/  IADD3 R4, R187, 0x20, RZ ;  /* 0x00000020bb047810 */ /* 0x000fc80007ffe0ff */
[----:B------:R-:W-:-:S13]  /*64d0*/  ISETP.GE.OR P4, PT, R4, R75, P1 ;  /* 0x0000004b0400720c */ /* 0x000fda0000f86670 */
[----:B------:R-:W-:Y:S05]  /*64e0*/  @P4 BRA `(.L_x_1811) ;  /* 0x0000001000ec4947 */ /* 0x000fea0003800000 */
[----:B------:R-:W-:Y:S01]  /*64f0*/  SEL R88, R57, R88, !P0 ;  /* 0x0000005839587207 */ /* 0x000fe20004000000 */
[----:B------:R-:W-:Y:S01]  /*6500*/  BSSY B1, `(.L_x_1827) ;  /* 0x00000ef000017945 */ /* 0x000fe20003800000 */
[----:B------:R-:W-:Y:S02]  /*6510*/  SHF.R.U32.HI R7, RZ, 0x3, R209 ;  /* 0x00000003ff077819 */ /* 0x000fe400000116d1 */
[----:B------:R-:W-:Y:S02]  /*6520*/  SHF.R.S32.HI R5, RZ, 0x1f, R88 ;  /* 0x0000001fff057819 */ /* 0x000fe40000011458 */
[----:B0-----:R-:W-:Y:S02]  /*6530*/  IADD3 R12, P4, R62, R14, RZ ;  /* 0x0000000e3e0c7210 */ /* 0x001fe40007f9e0ff */
[----:B------:R-:W-:-:S03]  /*6540*/  LEA.HI R88, R5, R88, RZ, 0x5 ;  /* 0x0000005805587211 */ /* 0x000fc600078f28ff */
[----:B------:R-:W-:Y:S01]  /*6550*/  IMAD.X R13, R25, 0x1, R66, P4 ;  /* 0x00000001190d7824 */ /* 0x000fe200020e0642 */
[----:B------:R-:W-:-:S04]  /*6560*/  LEA.HI.SX32 R88, R88, R65, 0x1b ;  /* 0x0000004158587211 */ /* 0x000fc800078fdaff */
[----:B------:R-:W-:Y:S01]  /*6570*/  SHF.R.S32.HI R5, RZ, 0x1f, R88 ;  /* 0x0000001fff057819 */ /* 0x000fe20000011458 */
[----:B------:R-:W-:-:S03]  /*6580*/  IMAD.SHL.U32 R15, R88, 0x10, RZ ;  /* 0x00000010580f7824 */ /* 0x000fc600078e00ff */
[----:B------:R-:W-:Y:S02]  /*6590*/  LEA.HI R5, R5, R88, RZ, 0x3 ;  /* 0x0000005805057211 */ /* 0x000fe400078f18ff */
[----:B------:R-:W-:-:S03]  /*65a0*/  LOP3.LUT R4, R209, 0x70, R15, 0xf8, !PT ;  /* 0x00000070d1047812 */ /* 0x000fc600078ef80f */
[----:B------:R-:W-:Y:S01]  /*65b0*/  IMAD.SHL.U32 R6, R5, 0x400, RZ ;  /* 0x0000040005067824 */ /* 0x000fe200078e00ff */
[----:B------:R-:W-:-:S04]  /*65c0*/  LOP3.LUT R5, R4, R7, RZ, 0x3c, !PT ;  /* 0x0000000704057212 */ /* 0x000fc800078e3cff */
[----:B------:R-:W-:-:S04]  /*65d0*/  LOP3.LUT R4, R6, 0xffffe000, RZ, 0xc0, !PT ;  /* 0xffffe00006047812 */ /* 0x000fc800078ec0ff */
[----:B------:R-:W-:Y:S01]  /*65e0*/  IADD3 R4, R5, R4, R212 ;  /* 0x0000000405047210 */ /* 0x000fe20007ffe0d4 */
[----:B------:R-:W-:-:S04]  /*65f0*/  IMAD R5, R185, 0x4000, R47 ;  /* 0x00004000b9057824 */ /* 0x000fc800078e022f */
[----:B------:R-:W-:Y:S02]  /*6600*/  IMAD R7, R185, 0x4000, R4 ;  /* 0x00004000b9077824 */ /* 0x000fe400078e0204 */
[C---:B------:R-:W-:Y:S02]  /*6610*/  IMAD.IADD R5, R22.reuse, 0x1, R5 ;  /* 0x0000000116057824 */ /* 0x040fe400078e0205 */
[----:B------:R-:W-:-:S04]  /*6620*/  IMAD.IADD R8, R22, 0x1, R7 ;  /* 0x0000000116087824 */ /* 0x000fc800078e0207 */
[----:B------:R-:W0:Y:S04]  /*6630*/  LDS.128 R4, [R5+0x20000] ;  /* 0x0200000005047984 */ /* 0x000e280000000c00 */
[----:B------:R-:W0:Y:S01]  /*6640*/  LDS.128 R8, [R8+0x20000] ;  /* 0x0200000008087984 */ /* 0x000e220000000c00 */
[----:B------:R-:W-:Y:S05]  /*6650*/  @P3 BRA `(.L_x_1828) ;  /* 0x0000000c00643947 */ /* 0x000fea0003800000 */
[----:B------:R-:W-:Y:S01]  /*6660*/  SHF.R.U32.HI R87, RZ, 0x8, R29 ;  /* 0x00000008ff577819 */ /* 0x000fe2000001161d */
[----:B0-----:R-:W-:Y:S01]  /*6670*/  IMAD.MOV.U32 R24, RZ, RZ, R5 ;  /* 0x000000ffff187224 */ /* 0x001fe200078e0005 */
[----:B------:R-:W-:Y:S01]  /*6680*/  LOP3.LUT R27, R29, 0xff, RZ, 0xc0, !PT ;  /* 0x000000ff1d1b7812 */ /* 0x000fe200078ec0ff */
[----:B------:R-:W-:Y:S01]  /*6690*/  IMAD.MOV.U32 R30, RZ, RZ, R8 ;  /* 0x000000ffff1e7224 */ /* 0x000fe200078e0008 */
[--C-:B------:R-:W-:Y:S01]  /*66a0*/  SHF.R.U32.HI R88, RZ, 0x18, R29.reuse ;  /* 0x00000018ff587819 */ /* 0x100fe2000001161d */
[----:B------:R-:W-:Y:S01]  /*66b0*/  IMAD.MOV.U32 R26, RZ, RZ, R6 ;  /* 0x000000ffff1a7224 */ /* 0x000fe200078e0006 */
[----:B------:R-:W-:Y:S01]  /*66c0*/  SHF.R.U32.HI R89, RZ, 0x10, R29 ;  /* 0x00000010ff597819 */ /* 0x000fe2000001161d */
[----:B------:R-:W-:Y:S01]  /*66d0*/  IMAD.MOV.U32 R29, RZ, RZ, R4 ;  /* 0x000000ffff1d7224 */ /* 0x000fe200078e0004 */
[----:B--2---:R-:W-:Y:S01]  /*66e0*/  SHF.R.U32.HI R81, RZ, 0x8, R31 ;  /* 0x00000008ff517819 */ /* 0x004fe2000001161f */
[----:B------:R-:W-:Y:S01]  /*66f0*/  IMAD.SHL.U32 R4, R87, 0x100, RZ ;  /* 0x0000010057047824 */ /* 0x000fe200078e00ff */
[----:B------:R-:W-:Y:S01]  /*6700*/  PRMT R27, R88, 0x654, R27 ;  /* 0x00000654581b7816 */ /* 0x000fe2000000001b */
[----:B------:R-:W-:Y:S01]  /*6710*/  IMAD.U32 R6, R89, 0x10000, RZ ;  /* 0x0001000059067824 */ /* 0x000fe200078e00ff */
[----:B------:R-:W-:-:S02]  /*6720*/  LOP3.LUT R28, R31, 0xff, RZ, 0xc0, !PT ;  /* 0x000000ff1f1c7812 */ /* 0x000fc400078ec0ff */
[----:B----4-:R-:W-:Y:S02]  /*6730*/  SHF.R.U32.HI R79, RZ, 0x18, R31 ;  /* 0x00000018ff4f7819 */ /* 0x010fe4000001161f */
[----:B------:R-:W-:Y:S02]  /*6740*/  SHF.R.U32.HI R32, RZ, 0x8, R35 ;  /* 0x00000008ff207819 */ /* 0x000fe40000011623 */
[----:B---3--:R-:W-:Y:S02]  /*6750*/  SHF.R.U32.HI R83, RZ, 0x10, R31 ;  /* 0x00000010ff537819 */ /* 0x008fe4000001161f */
[--C-:B------:R-:W-:Y:S02]  /*6760*/  SHF.R.U32.HI R69, RZ, 0x8, R33.reuse ;  /* 0x00000008ff457819 */ /* 0x100fe40000011621 */
[----:B------:R-:W-:Y:S02]  /*6770*/  LOP3.LUT R31, R33, 0xff, RZ, 0xc0, !PT ;  /* 0x000000ff211f7812 */ /* 0x000fe400078ec0ff */
[----:B------:R-:W-:-:S02]  /*6780*/  SHF.R.U32.HI R34, RZ, 0x18, R33 ;  /* 0x00000018ff227819 */ /* 0x000fc40000011621 */
[----:B------:R-:W-:Y:S01]  /*6790*/  LOP3.LUT R27, R27, 0xff00, R4, 0xf8, !PT ;  /* 0x0000ff001b1b7812 */ /* 0x000fe200078ef804 */
[----:B------:R-:W-:Y:S01]  /*67a0*/  IMAD.SHL.U32 R4, R81, 0x100, RZ ;  /* 0x0000010051047824 */ /* 0x000fe200078e00ff */
[----:B------:R-:W-:Y:S01]  /*67b0*/  PRMT R5, R79, 0x654, R28 ;  /* 0x000006544f057816 */ /* 0x000fe2000000001c */
[----:B------:R-:W-:Y:S01]  /*67c0*/  IMAD.SHL.U32 R28, R32, 0x100, RZ ;  /* 0x00000100201c7824 */ /* 0x000fe200078e00ff */
[----:B------:R-:W-:Y:S02]  /*67d0*/  SHF.R.U32.HI R80, RZ, 0x10, R33 ;  /* 0x00000010ff507819 */ /* 0x000fe40000011621 */
[----:B------:R-:W-:Y:S02]  /*67e0*/  LOP3.LUT R33, R35, 0xff0000ff, RZ, 0xc0, !PT ;  /* 0xff0000ff23217812 */ /* 0x000fe400078ec0ff */
[----:B------:R-:W-:Y:S02]  /*67f0*/  PRMT R31, R34, 0x654, R31 ;  /* 0x00000654221f7816 */ /* 0x000fe4000000001f */
[----:B------:R-:W-:-:S02]  /*6800*/  SHF.L.U32 R8, R69, 0x8, RZ ;  /* 0x0000000845087819 */ /* 0x000fc400000006ff */
[----:B------:R-:W-:Y:S01]  /*6810*/  LOP3.LUT R5, R5, 0xff00, R4, 0xf8, !PT ;  /* 0x0000ff0005057812 */ /* 0x000fe200078ef804 */
[----:B------:R-:W-:Y:S01]  /*6820*/  IMAD.U32 R4, R83, 0x10000, RZ ;  /* 0x0001000053047824 */ /* 0x000fe200078e00ff */
[----:B------:R-:W-:Y:S02]  /*6830*/  SHF.R.U32.HI R68, RZ, 0x10, R35 ;  /* 0x00000010ff447819 */ /* 0x000fe40000011623 */
[----:B------:R-:W-:Y:S01]  /*6840*/  LOP3.LUT R69, R31, 0xff00, R8, 0xf8, !PT ;  /* 0x0000ff001f457812 */ /* 0x000fe200078ef808 */
[----:B------:R-:W-:Y:S01]  /*6850*/  IMAD.U32 R8, R80, 0x10000, RZ ;  /* 0x0001000050087824 */ /* 0x000fe200078e00ff */
[----:B------:R-:W-:Y:S01]  /*6860*/  LOP3.LUT R79, R33, 0xff00, R28, 0xf8, !PT ;  /* 0x0000ff00214f7812 */ /* 0x000fe200078ef81c */
[----:B------:R-:W-:Y:S01]  /*6870*/  IMAD.U32 R68, R68, 0x10000, RZ ;  /* 0x0001000044447824 */ /* 0x000fe200078e00ff */
[----:B------:R-:W-:Y:S02]  /*6880*/  F2FP.F16.E4M3.UNPACK_B R35, R85.H1 ;  /* 0x00000055ff23723e */ /* 0x000fe400030006ff */
[----:B------:R-:W-:-:S02]  /*6890*/  F2FP.F16.E4M3.UNPACK_B R33, R30.H1 ;  /* 0x0000001eff21723e */ /* 0x000fc400030006ff */
[----:B------:R-:W-:Y:S02]  /*68a0*/  F2FP.F16.E4M3.UNPACK_B R31, R29.H1 ;  /* 0x0000001dff1f723e */ /* 0x000fe400030006ff */
[----:B------:R-:W-:Y:S01]  /*68b0*/  LOP3.LUT R6, R27, 0xff0000, R6, 0xf8, !PT ;  /* 0x00ff00001b067812 */ /* 0x000fe200078ef806 */
[----:B------:R-:W-:Y:S01]  /*68c0*/  HADD2.F32 R28, -RZ, R33.H0_H0 ;  /* 0x20000021ff1c7230 */ /* 0x000fe20000004100 */
[----:B------:R-:W-:Y:S01]  /*68d0*/  LOP3.LUT R4, R5, 0xff0000, R4, 0xf8, !PT ;  /* 0x00ff000005047812 */ /* 0x000fe200078ef804 */
[----:B------:R-:W-:Y:S01]  /*68e0*/  HADD2.F32 R5, -RZ, R35.H0_H0 ;  /* 0x20000023ff057230 */ /* 0x000fe20000004100 */
[----:B------:R-:W-:Y:S01]  /*68f0*/  F2FP.F16.E4M3.UNPACK_B R32, R82.H1 ;  /* 0x00000052ff20723e */ /* 0x000fe200030006ff */
[----:B------:R-:W-:Y:S01]  /*6900*/  HADD2.F32 R27, -RZ, R31.H0_H0 ;  /* 0x2000001fff1b7230 */ /* 0x000fe20000004100 */
[----:B------:R-:W-:Y:S01]  /*6910*/  LOP3.LUT R8, R69, 0xff0000, R8, 0xf8, !PT ;  /* 0x00ff000045087812 */ /* 0x000fe200078ef808 */
[----:B------:R-:W-:Y:S02]  /*6920*/  HADD2.F32 R35, -RZ, R35.H1_H1 ;  /* 0x30000023ff237230 */ /* 0x000fe40000004100 */
[----:B------:R-:W-:Y:S01]  /*6930*/  FMUL.FTZ R80, R28, R5 ;  /* 0x000000051c507220 */ /* 0x000fe20000410000 */
[----:B------:R-:W-:-:S02]  /*6940*/  HADD2.F32 R34, -RZ, R32.H0_H0 ;  /* 0x20000020ff227230 */ /* 0x000fc40000004100 */
[----:B------:R-:W-:Y:S01]  /*6950*/  FMUL.FTZ R81, R27, R5 ;  /* 0x000000051b517220 */ /* 0x000fe20000410000 */
[----:B------:R-:W-:Y:S01]  /*6960*/  LOP3.LUT R5, R79, 0xff0000, R68, 0xf8, !PT ;  /* 0x00ff00004f057812 */ /* 0x000fe200078ef844 */
[----:B------:R-:W-:Y:S01]  /*6970*/  HADD2.F32 R69, -RZ, R32.H1_H1 ;  /* 0x30000020ff457230 */ /* 0x000fe20000004100 */
[----:B------:R-:W-:Y:S01]  /*6980*/  F2FP.F16.E4M3.UNPACK_B R85, R85 ;  /* 0x00000055ff55723e */ /* 0x000fe200020006ff */
[----:B------:R-:W-:Y:S02]  /*6990*/  HADD2.F32 R68, -RZ, R33.H1_H1 ;  /* 0x30000021ff447230 */ /* 0x000fe40000004100 */
[-C--:B------:R-:W-:Y:S01]  /*69a0*/  FFMA.FTZ R27, R27, R34.reuse, -R80 ;  /* 0x000000221b1b7223 */ /* 0x080fe20000010850 */
[----:B------:R-:W-:Y:S01]  /*69b0*/  FFMA.FTZ R28, R28, R34, R81 ;  /* 0x000000221c1c7223 */ /* 0x000fe20000010051 */
[----:B------:R-:W-:Y:S01]  /*69c0*/  HADD2.F32 R32, -RZ, R31.H1_H1 ;  /* 0x3000001fff207230 */ /* 0x000fe20000004100 */
[----:B------:R-:W-:Y:S01]  /*69d0*/  F2FP.F16.E4M3.UNPACK_B R34, R30 ;  /* 0x0000001eff22723e */ /* 0x000fe200020006ff */
[----:B------:R-:W-:Y:S01]  /*69e0*/  HADD2.F32 R80, -RZ, R85.H0_H0 ;  /* 0x20000055ff507230 */ /* 0x000fe20000004100 */
[----:B------:R-:W-:Y:S01]  /*69f0*/  F2FP.F16.E4M3.UNPACK_B R33, R29 ;  /* 0x0000001dff21723e */ /* 0x000fe200020006ff */
[-C--:B------:R-:W-:Y:S01]  /*6a00*/  FMUL.FTZ R29, R68, R35.reuse ;  /* 0x00000023441d7220 */ /* 0x080fe20000410000 */
[----:B------:R-:W-:Y:S01]  /*6a10*/  F2FP.F16.E4M3.UNPACK_B R82, R82 ;  /* 0x00000052ff52723e */ /* 0x000fe200020006ff */
[----:B------:R-:W-:Y:S01]  /*6a20*/  FMUL.FTZ R79, R32, R35 ;  /* 0x00000023204f7220 */ /* 0x000fe20000410000 */
[----:B------:R-:W-:-:S02]  /*6a30*/  HADD2.F32 R35, -RZ, R34.H0_H0 ;  /* 0x20000022ff237230 */ /* 0x000fc40000004100 */
[-C--:B------:R-:W-:Y:S01]  /*6a40*/  FFMA.FTZ R30, R32, R69.reuse, -R29 ;  /* 0x00000045201e7223 */ /* 0x080fe2000001081d */
[----:B------:R-:W-:Y:S02]  /*6a50*/  HADD2.F32 R31, -RZ, R33.H0_H0 ;  /* 0x20000021ff1f7230 */ /* 0x000fe40000004100 */
[----:B------:R-:W-:Y:S01]  /*6a60*/  FFMA.FTZ R29, R68, R69, R79 ;  /* 0x00000045441d7223 */ /* 0x000fe2000001004f */
[----:B------:R-:W-:Y:S02]  /*6a70*/  HADD2.F32 R32, -RZ, R82.H0_H0 ;  /* 0x20000052ff207230 */ /* 0x000fe40000004100 */
[-C--:B------:R-:W-:Y:S01]  /*6a80*/  FMUL.FTZ R88, R35, R80.reuse ;  /* 0x0000005023587220 */ /* 0x080fe20000410000 */
[----:B------:R-:W-:Y:S02]  /*6a90*/  HADD2.F32 R85, -RZ, R85.H1_H1 ;  /* 0x30000055ff557230 */ /* 0x000fe40000004100 */
[----:B------:R-:W-:Y:S01]  /*6aa0*/  FMUL.FTZ R80, R31, R80 ;  /* 0x000000501f507220 */ /* 0x000fe20000410000 */
[----:B------:R-:W-:Y:S01]  /*6ab0*/  HADD2.F32 R68, -RZ, R34.H1_H1 ;  /* 0x30000022ff447230 */ /* 0x000fe20000004100 */
[----:B------:R-:W-:Y:S01]  /*6ac0*/  F2FP.F16.E4M3.UNPACK_B R81, R84.H1 ;  /* 0x00000054ff51723e */ /* 0x000fe200030006ff */
[----:B------:R-:W-:Y:S01]  /*6ad0*/  HADD2.F32 R33, -RZ, R33.H1_H1 ;  /* 0x30000021ff217230 */ /* 0x000fe20000004100 */
[----:B------:R-:W-:Y:S01]  /*6ae0*/  F2FP.F16.E4M3.UNPACK_B R69, R10.H1 ;  /* 0x0000000aff45723e */ /* 0x000fe200030006ff */
[----:B------:R-:W-:-:S02]  /*6af0*/  HADD2.F32 R82, -RZ, R82.H1_H1 ;  /* 0x30000052ff527230 */ /* 0x000fc40000004100 */
[-C--:B------:R-:W-:Y:S01]  /*6b00*/  FFMA.FTZ R31, R31, R32.reuse, -R88 ;  /* 0x000000201f1f7223 */ /* 0x080fe20000010858 */
[CC--:B------:R-:W-:Y:S01]  /*6b10*/  FMUL.FTZ R34, R68.reuse, R85.reuse ;  /* 0x0000005544227220 */ /* 0x0c0fe20000410000 */
[----:B------:R-:W-:Y:S01]  /*6b20*/  FFMA.FTZ R32, R35, R32, R80 ;  /* 0x0000002023207223 */ /* 0x000fe20000010050 */
[C---:B------:R-:W-:Y:S01]  /*6b30*/  FMUL.FTZ R85, R33.reuse, R85 ;  /* 0x0000005521557220 */ /* 0x040fe20000410000 */
[----:B------:R-:W-:Y:S01]  /*6b40*/  F2FP.F16.E4M3.UNPACK_B R80, R78.H1 ;  /* 0x0000004eff50723e */ /* 0x000fe200030006ff */
[----:B------:R-:W-:Y:S01]  /*6b50*/  HADD2.F32 R83, -RZ, R81.H0_H0 ;  /* 0x20000051ff537230 */ /* 0x000fe20000004100 */
[----:B------:R-:W-:Y:S01]  /*6b60*/  F2FP.F16.E4M3.UNPACK_B R35, R26.H1 ;  /* 0x0000001aff23723e */ /* 0x000fe200030006ff */
[----:B------:R-:W-:Y:S02]  /*6b70*/  HADD2.F32 R79, -RZ, R69.H0_H0 ;  /* 0x20000045ff4f7230 */ /* 0x000fe40000004100 */
[-C--:B------:R-:W-:Y:S01]  /*6b80*/  FFMA.FTZ R34, R33, R82.reuse, -R34 ;  /* 0x0000005221227223 */ /* 0x080fe20000010822 */
[----:B------:R-:W-:Y:S01]  /*6b90*/  FFMA.FTZ R33, R68, R82, R85 ;  /* 0x0000005244217223 */ /* 0x000fe20000010055 */
[----:B------:R-:W-:Y:S01]  /*6ba0*/  HADD2.F32 R82, -RZ, R81.H1_H1 ;  /* 0x30000051ff527230 */ /* 0x000fe20000004100 */
[----:B------:R-:W-:Y:S01]  /*6bb0*/  F2FP.F16.E4M3.UNPACK_B R84, R84 ;  /* 0x00000054ff54723e */ /* 0x000fe200020006ff */
[----:B------:R-:W-:-:S02]  /*6bc0*/  HADD2.F32 R68, -RZ, R35.H0_H0 ;  /* 0x20000023ff447230 */ /* 0x000fc40000004100 */
[-C--:B------:R-:W-:Y:S01]  /*6bd0*/  FMUL.FTZ R85, R79, R83.reuse ;  /* 0x000000534f557220 */ /* 0x080fe20000410000 */
[--C-:B------:R-:W-:Y:S01]  /*6be0*/  HADD2.F32 R81, -RZ, R80.reuse.H0_H0 ;  /* 0x20000050ff517230 */ /* 0x100fe20000004100 */
[----:B------:R-:W-:Y:S01]  /*6bf0*/  F2FP.F16.E4M3.UNPACK_B R26, R26 ;  /* 0x0000001aff1a723e */ /* 0x000fe200020006ff */
[----:B------:R-:W-:Y:S02]  /*6c00*/  HADD2.F32 R69, -RZ, R69.H1_H1 ;  /* 0x30000045ff457230 */ /* 0x000fe40000004100 */
[C---:B------:R-:W-:Y:S01]  /*6c10*/  FMUL.FTZ R88, R68.reuse, R83 ;  /* 0x0000005344587220 */ /* 0x040fe20000410000 */
[----:B------:R-:W-:Y:S02]  /*6c20*/  HADD2.F32 R35, -RZ, R35.H1_H1 ;  /* 0x30000023ff237230 */ /* 0x000fe40000004100 */
[-C--:B------:R-:W-:Y:S01]  /*6c30*/  FFMA.FTZ R85, R68, R81.reuse, -R85 ;  /* 0x0000005144557223 */ /* 0x080fe20000010855 */
[----:B------:R-:W-:Y:S02]  /*6c40*/  HADD2.F32 R80, -RZ, R80.H1_H1 ;  /* 0x30000050ff507230 */ /* 0x000fe40000004100 */
[-C--:B------:R-:W-:Y:S01]  /*6c50*/  FMUL.FTZ R68, R69, R82.reuse ;  /* 0x0000005245447220 */ /* 0x080fe20000410000 */
[----:B------:R-:W-:Y:S01]  /*6c60*/  FFMA.FTZ R88, R79, R81, R88 ;  /* 0x000000514f587223 */ /* 0x000fe20000010058 */
[C---:B------:R-:W-:Y:S01]  /*6c70*/  FMUL.FTZ R90, R35.reuse, R82 ;  /* 0x00000052235a7220 */ /* 0x040fe20000410000 */
[----:B------:R-:W-:Y:S01]  /*6c80*/  F2FP.F16.E4M3.UNPACK_B R78, R78 ;  /* 0x0000004eff4e723e */ /* 0x000fe200020006ff */
[----:B------:R-:W-:Y:S01]  /*6c90*/  FFMA.FTZ R82, R35, R80, -R68 ;  /* 0x0000005023527223 */ /* 0x000fe20000010844 */
[----:B------:R-:W-:Y:S01]  /*6ca0*/  F2FP.F16.E4M3.UNPACK_B R35, R10 ;  /* 0x0000000aff23723e */ /* 0x000fe200020006ff */
[----:B------:R-:W-:-:S02]  /*6cb0*/  HADD2.F32 R79, -RZ, R84.H0_H0 ;  /* 0x20000054ff4f7230 */ /* 0x000fc40000004100 */
[----:B------:R-:W-:Y:S01]  /*6cc0*/  FFMA.FTZ R87, R69, R80, R90 ;  /* 0x0000005045577223 */ /* 0x000fe2000001005a */
[----:B------:R-:W-:Y:S01]  /*6cd0*/  HADD2.F32 R84, -RZ, R84.H1_H1 ;  /* 0x30000054ff547230 */ /* 0x000fe20000004100 */
[----:B------:R-:W-:Y:S01]  /*6ce0*/  F2FP.SATFINITE.E4M3.F32.PACK_AB_MERGE_C R27, R30, R27, RZ ;  /* 0x0000001b1e1b723e */ /* 0x000fe200048070ff */
[--C-:B------:R-:W-:Y:S01]  /*6cf0*/  HADD2.F32 R68, -RZ, R35.reuse.H0_H0 ;  /* 0x20000023ff447230 */ /* 0x100fe20000004100 */
[----:B------:R-:W-:Y:S01]  /*6d00*/  F2FP.SATFINITE.E4M3.F32.PACK_AB_MERGE_C R29, R29, R28, RZ ;  /* 0x0000001c1d1d723e */ /* 0x000fe200048070ff */
[--C-:B------:R-:W-:Y:S01]  /*6d10*/  HADD2.F32 R10, -RZ, R26.reuse.H0_H0 ;  /* 0x2000001aff0a7230 */ /* 0x100fe20000004100 */
[----:B------:R-:W-:Y:S01]  /*6d20*/  F2FP.F16.E4M3.UNPACK_B R30, R24 ;  /* 0x00000018ff1e723e */ /* 0x000fe200020006ff */
[----:B------:R-:W-:Y:S02]  /*6d30*/  HADD2.F32 R35, -RZ, R35.H1_H1 ;  /* 0x30000023ff237230 */ /* 0x000fe40000004100 */
[----:B------:R-:W-:Y:S01]  /*6d40*/  FMUL.FTZ R81, R68, R79 ;  /* 0x0000004f44517220 */ /* 0x000fe20000410000 */
[----:B------:R-:W-:-:S02]  /*6d50*/  HADD2.F32 R26, -RZ, R26.H1_H1 ;  /* 0x3000001aff1a7230 */ /* 0x000fc40000004100 */
[----:B------:R-:W-:Y:S01]  /*6d60*/  FMUL.FTZ R79, R10, R79 ;  /* 0x0000004f0a4f7220 */ /* 0x000fe20000410000 */
[--C-:B------:R-:W-:Y:S02]  /*6d70*/  HADD2.F32 R69, -RZ, R78.reuse.H0_H0 ;  /* 0x2000004eff457230 */ /* 0x100fe40000004100 */
[CC--:B------:R-:W-:Y:S01]  /*6d80*/  FMUL.FTZ R83, R35.reuse, R84.reuse ;  /* 0x0000005423537220 */ /* 0x0c0fe20000410000 */
[----:B------:R-:W-:Y:S02]  /*6d90*/  HADD2.F32 R78, -RZ, R78.H1_H1 ;  /* 0x3000004eff4e7230 */ /* 0x000fe40000004100 */
[----:B------:R-:W-:Y:S01]  /*6da0*/  FMUL.FTZ R84, R26, R84 ;  /* 0x000000541a547220 */ /* 0x000fe20000410000 */
[----:B------:R-:W-:Y:S01]  /*6db0*/  F2FP.SATFINITE.E4M3.F32.PACK_AB_MERGE_C R28, R34, R31, R27 ;  /* 0x0000001f221c723e */ /* 0x000fe2000480701b */
[-C--:B------:R-:W-:Y:S01]  /*6dc0*/  FFMA.FTZ R81, R10, R69.reuse, -R81 ;  /* 0x000000450a517223 */ /* 0x080fe20000010851 */
[----:B------:R-:W-:Y:S01]  /*6dd0*/  FFMA.FTZ R10, R68, R69, R79 ;  /* 0x00000045440a7223 */ /* 0x000fe2000001004f */
[-C--:B------:R-:W-:Y:S01]  /*6de0*/  FFMA.FTZ R69, R35, R78.reuse, R84 ;  /* 0x0000004e23457223 */ /* 0x080fe20000010054 */
[----:B------:R-:W-:Y:S01]  /*6df0*/  F2FP.F16.E4M3.UNPACK_B R35, R9 ;  /* 0x00000009ff23723e */ /* 0x000fe200020006ff */
[----:B------:R-:W-:Y:S01]  /*6e00*/  FFMA.FTZ R26, R26, R78, -R83 ;  /* 0x0000004e1a1a7223 */ /* 0x000fe20000010853 */
[----:B------:R-:W-:-:S02]  /*6e10*/  F2FP.F16.E4M3.UNPACK_B R68, R8 ;  /* 0x00000008ff44723e */ /* 0x000fc400020006ff */
[----:B------:R-:W-:Y:S01]  /*6e20*/  F2FP.SATFINITE.E4M3.F32.PACK_AB_MERGE_C R27, R33, R32, R29 ;  /* 0x00000020211b723e */ /* 0x000fe2000480701d */
[----:B------:R-:W-:Y:S01]  /*6e30*/  HADD2.F32 R31, -RZ, R35.H0_H0 ;  /* 0x20000023ff1f7230 */ /* 0x000fe20000004100 */
[----:B------:R-:W-:Y:S01]  /*6e40*/  F2FP.F16.E4M3.UNPACK_B R33, R6 ;  /* 0x00000006ff21723e */ /* 0x000fe200020006ff */
[----:B------:R-:W-:Y:S01]  /*6e50*/  HADD2.F32 R32, -RZ, R68.H0_H0 ;  /* 0x20000044ff207230 */ /* 0x000fe20000004100 */
[----:B------:R-:W-:Y:S01]  /*6e60*/  F2FP.SATFINITE.E4M3.F32.PACK_AB_MERGE_C R87, R87, R88, RZ ;  /* 0x000000585757723e */ /* 0x000fe200048070ff */
[----:B------:R-:W-:Y:S01]  /*6e70*/  HADD2.F32 R29, -RZ, R30.H0_H0 ;  /* 0x2000001eff1d7230 */ /* 0x000fe20000004100 */
[----:B------:R-:W-:Y:S01]  /*6e80*/  F2FP.F16.E4M3.UNPACK_B R6, R6.H1 ;  /* 0x00000006ff06723e */ /* 0x000fe200030006ff */
[----:B------:R-:W-:Y:S02]  /*6e90*/  HADD2.F32 R34, -RZ, R33.H0_H0 ;  /* 0x20000021ff227230 */ /* 0x000fe40000004100 */
[----:B------:R-:W-:Y:S01]  /*6ea0*/  FMUL.FTZ R78, R31, R32 ;  /* 0x000000201f4e7220 */ /* 0x000fe20000410000 */
[----:B------:R-:W-:-:S02]  /*6eb0*/  HADD2.F32 R35, -RZ, R35.H1_H1 ;  /* 0x30000023ff237230 */ /* 0x000fc40000004100 */
[----:B------:R-:W-:Y:S01]  /*6ec0*/  FMUL.FTZ R80, R29, R32 ;  /* 0x000000201d507220 */ /* 0x000fe20000410000 */
[----:B------:R-:W-:Y:S01]  /*6ed0*/  HADD2.F32 R68, -RZ, R68.H1_H1 ;  /* 0x30000044ff447230 */ /* 0x000fe20000004100 */
[----:B------:R-:W-:Y:S01]  /*6ee0*/  F2FP.SATFINITE.E4M3.F32.PACK_AB_MERGE_C R10, R69, R10, R87 ;  /* 0x0000000a450a723e */ /* 0x000fe20004807057 */
[----:B------:R-:W-:Y:S02]  /*6ef0*/  HADD2.F32 R32, -RZ, R30.H1_H1 ;  /* 0x3000001eff207230 */ /* 0x000fe40000004100 */
[-C--:B------:R-:W-:Y:S01]  /*6f00*/  FFMA.FTZ R29, R29, R34.reuse, -R78 ;  /* 0x000000221d1d7223 */ /* 0x080fe2000001084e */
[----:B------:R-:W-:Y:S01]  /*6f10*/  FFMA.FTZ R30, R31, R34, R80 ;  /* 0x000000221f1e7223 */ /* 0x000fe20000010050 */
[----:B------:R-:W-:Y:S02]  /*6f20*/  HADD2.F32 R34, -RZ, R33.H1_H1 ;  /* 0x30000021ff227230 */ /* 0x000fe40000004100 */
[-C--:B------:R-:W-:Y:S01]  /*6f30*/  FMUL.FTZ R69, R35, R68.reuse ;  /* 0x0000004423457220 */ /* 0x080fe20000410000 */
[----:B------:R-:W-:Y:S01]  /*6f40*/  FMUL.FTZ R78, R32, R68 ;  /* 0x00000044204e7220 */ /* 0x000fe20000410000 */
[----:B------:R-:W-:-:S02]  /*6f50*/  F2FP.F16.E4M3.UNPACK_B R33, R9.H1 ;  /* 0x00000009ff21723e */ /* 0x000fc400030006ff */
[----:B------:R-:W-:Y:S01]  /*6f60*/  F2FP.F16.E4M3.UNPACK_B R68, R8.H1 ;  /* 0x00000008ff44723e */ /* 0x000fe200030006ff */
[----:B------:R-:W-:Y:S01]  /*6f70*/  FFMA.FTZ R9, R35, R34, R78 ;  /* 0x0000002223097223 */ /* 0x000fe2000001004e */
[----:B------:R-:W-:Y:S01]  /*6f80*/  F2FP.F16.E4M3.UNPACK_B R31, R24.H1 ;  /* 0x00000018ff1f723e */ /* 0x000fe200030006ff */
[----:B------:R-:W-:Y:S01]  /*6f90*/  FFMA.FTZ R24, R32, R34, -R69 ;  /* 0x0000002220187223 */ /* 0x000fe20000010845 */
[----:B------:R-:W-:Y:S01]  /*6fa0*/  HADD2.F32 R32, -RZ, R33.H0_H0 ;  /* 0x20000021ff207230 */ /* 0x000fe20000004100 */
[----:B------:R-:W-:Y:S01]  /*6fb0*/  F2FP.SATFINITE.E4M3.F32.PACK_AB_MERGE_C R82, R82, R85, RZ ;  /* 0x000000555252723e */ /* 0x000fe200048070ff */
[----:B------:R-:W-:Y:S01]  /*6fc0*/  HADD2.F32 R69, -RZ, R68.H0_H0 ;  /* 0x20000044ff457230 */ /* 0x000fe20000004100 */
[----:B------:R-:W-:Y:S01]  /*6fd0*/  F2FP.F16.E4M3.UNPACK_B R80, R5.H1 ;  /* 0x00000005ff50723e */ /* 0x000fe200030006ff */
[----:B------:R-:W-:Y:S01]  /*6fe0*/  HADD2.F32 R8, -RZ, R31.H0_H0 ;  /* 0x2000001fff087230 */ /* 0x000fe20000004100 */
[----:B------:R-:W-:Y:S01]  /*6ff0*/  F2FP.SATFINITE.E4M3.F32.PACK_AB_MERGE_C R26, R26, R81, R82 ;  /* 0x000000511a1a723e */ /* 0x000fe20004807052 */
[----:B------:R-:W-:-:S02]  /*7000*/  HADD2.F32 R35, -RZ, R6.H0_H0 ;  /* 0x20000006ff237230 */ /* 0x000fc40000004100 */
[-C--:B------:R-:W-:Y:S01]  /*7010*/  FMUL.FTZ R79, R32, R69.reuse ;  /* 0x00000045204f7220 */ /* 0x080fe20000410000 */
[----:B------:R-:W-:Y:S02]  /*7020*/  HADD2.F32 R31, -RZ, R31.H1_H1 ;  /* 0x3000001fff1f7230 */ /* 0x000fe40000004100 */
[C---:B------:R-:W-:Y:S01]  /*7030*/  FMUL.FTZ R69, R8.reuse, R69 ;  /* 0x0000004508457220 */ /* 0x040fe20000410000 */
[----:B------:R-:W-:Y:S02]  /*7040*/  HADD2.F32 R34, -RZ, R68.H1_H1 ;  /* 0x30000044ff227230 */ /* 0x000fe40000004100 */
[----:B------:R-:W-:Y:S02]  /*7050*/  HADD2.F32 R68, -RZ, R6.H1_H1 ;  /* 0x30000006ff447230 */ /* 0x000fe40000004100 */
[-C--:B------:R-:W-:Y:S01]  /*7060*/  FFMA.FTZ R6, R8, R35.reuse, -R79 ;  /* 0x0000002308067223 */ /* 0x080fe2000001084f */
[----:B------:R-:W-:Y:S02]  /*7070*/  HADD2.F32 R33, -RZ, R33.H1_H1 ;  /* 0x30000021ff217230 */ /* 0x000fe40000004100 */
[----:B------:R-:W-:Y:S01]  /*7080*/  FFMA.FTZ R8, R32, R35, R69 ;  /* 0x0000002320087223 */ /* 0x000fe20000010045 */
[----:B------:R-:W-:Y:S01]  /*7090*/  FMUL.FTZ R32, R31, R34 ;  /* 0x000000221f207220 */ /* 0x000fe20000410000 */
[----:B------:R-:W-:Y:S01]  /*70a0*/  F2FP.F16.E4M3.UNPACK_B R79, R5 ;  /* 0x00000005ff4f723e */ /* 0x000fe200020006ff */
[----:B------:R-:W-:-:S02]  /*70b0*/  HADD2.F32 R81, -RZ, R80.H0_H0 ;  /* 0x20000050ff517230 */ /* 0x000fc40000004100 */
[C---:B------:R-:W-:Y:S01]  /*70c0*/  FMUL.FTZ R78, R33.reuse, R34 ;  /* 0x00000022214e7220 */ /* 0x040fe20000410000 */
[-C--:B------:R-:W-:Y:S01]  /*70d0*/  FFMA.FTZ R85, R33, R68.reuse, R32 ;  /* 0x0000004421557223 */ /* 0x080fe20000010020 */
[----:B------:R-:W-:Y:S01]  /*70e0*/  F2FP.F16.E4M3.UNPACK_B R33, R11.H1 ;  /* 0x0000000bff21723e */ /* 0x000fe200030006ff */
[----:B------:R-:W-:Y:S02]  /*70f0*/  HADD2.F32 R80, -RZ, R80.H1_H1 ;  /* 0x30000050ff507230 */ /* 0x000fe40000004100 */
[----:B------:R-:W-:Y:S01]  /*7100*/  FFMA.FTZ R83, R31, R68, -R78 ;  /* 0x000000441f537223 */ /* 0x000fe2000001084e */
[-C--:B------:R-:W-:Y:S01]  /*7110*/  F2FP.F16.E4M3.UNPACK_B R31, R7.reuse ;  /* 0x00000007ff1f723e */ /* 0x080fe200020006ff */
[--C-:B------:R-:W-:Y:S01]  /*7120*/  HADD2.F32 R82, -RZ, R79.reuse.H0_H0 ;  /* 0x2000004fff527230 */ /* 0x100fe20000004100 */
[----:B------:R-:W-:Y:S01]  /*7130*/  F2FP.F16.E4M3.UNPACK_B R7, R7.H1 ;  /* 0x00000007ff07723e */ /* 0x000fe200030006ff */
[----:B------:R-:W-:Y:S01]  /*7140*/  HADD2.F32 R79, -RZ, R79.H1_H1 ;  /* 0x3000004fff4f7230 */ /* 0x000fe20000004100 */
[----:B------:R-:W-:-:S02]  /*7150*/  F2FP.F16.E4M3.UNPACK_B R5, R4 ;  /* 0x00000004ff05723e */ /* 0x000fc400020006ff */
[----:B------:R-:W-:Y:S01]  /*7160*/  F2FP.F16.E4M3.UNPACK_B R68, R4.H1 ;  /* 0x00000004ff44723e */ /* 0x000fe200030006ff */
[----:B------:R-:W-:Y:S01]  /*7170*/  HADD2.F32 R4, -RZ, R33.H0_H0 ;  /* 0x20000021ff047230 */ /* 0x000fe20000004100 */
[----:B------:R-:W-:Y:S01]  /*7180*/  F2FP.F16.E4M3.UNPACK_B R34, R11 ;  /* 0x0000000bff22723e */ /* 0x000fe200020006ff */
        /* <DEDUP_REMOVED lines=8> */
[--C-:B------:R-:W-:Y:S02]  /*7210*/  HADD2.F32 R35, -RZ, R34.reuse.H0_H0 ;  /* 0x20000022ff237230 */ /* 0x100fe40000004100 */
[-C--:B------:R-:W-:Y:S01]  /*7220*/  FMUL.FTZ R32, R33, R80.reuse ;  /* 0x0000005021207220 */ /* 0x080fe20000410000 */
[--C-:B------:R-:W-:Y:S02]  /*7230*/  HADD2.F32 R11, -RZ, R31.reuse.H0_H0 ;  /* 0x2000001fff0b7230 */ /* 0x100fe40000004100 */
[----:B------:R-:W-:Y:S01]  /*7240*/  FMUL.FTZ R80, R7, R80 ;  /* 0x0000005007507220 */ /* 0x000fe20000410000 */
[----:B------:R-:W-:Y:S02]  /*7250*/  HADD2.F32 R34, -RZ, R34.H1_H1 ;  /* 0x30000022ff227230 */ /* 0x000fe40000004100 */
[----:B------:R-:W-:Y:S01]  /*7260*/  FFMA.FTZ R81, R4, R69, R81 ;  /* 0x0000004504517223 */ /* 0x000fe20000010051 */
[----:B------:R-:W-:-:S02]  /*7270*/  HADD2.F32 R31, -RZ, R31.H1_H1 ;  /* 0x3000001fff1f7230 */ /* 0x000fc40000004100 */
[-C--:B------:R-:W-:Y:S01]  /*7280*/  FMUL.FTZ R84, R35, R82.reuse ;  /* 0x0000005223547220 */ /* 0x080fe20000410000 */
[----:B------:R-:W-:Y:S02]  /*7290*/  HADD2.F32 R68, -RZ, R68.H1_H1 ;  /* 0x30000044ff447230 */ /* 0x000fe40000004100 */
[CC--:B------:R-:W-:Y:S01]  /*72a0*/  FMUL.FTZ R4, R34.reuse, R79.reuse ;  /* 0x0000004f22047220 */ /* 0x0c0fe20000410000 */
[--C-:B------:R-:W-:Y:S02]  /*72b0*/  HADD2.F32 R78, -RZ, R5.reuse.H0_H0 ;  /* 0x20000005ff4e7230 */ /* 0x100fe40000004100 */
[----:B------:R-:W-:Y:S01]  /*72c0*/  FMUL.FTZ R82, R11, R82 ;  /* 0x000000520b527220 */ /* 0x000fe20000410000 */
[----:B------:R-:W-:Y:S02]  /*72d0*/  HADD2.F32 R5, -RZ, R5.H1_H1 ;  /* 0x30000005ff057230 */ /* 0x000fe40000004100 */
[----:B------:R-:W-:Y:S01]  /*72e0*/  FMUL.FTZ R79, R31, R79 ;  /* 0x0000004f1f4f7220 */ /* 0x000fe20000410000 */
[-C--:B------:R-:W-:Y:S01]  /*72f0*/  FFMA.FTZ R32, R7, R68.reuse, -R32 ;  /* 0x0000004407207223 */ /* 0x080fe20000010820 */
[----:B------:R-:W-:Y:S01]  /*7300*/  FFMA.FTZ R80, R33, R68, R80 ;  /* 0x0000004421507223 */ /* 0x000fe20000010050 */
[-C--:B------:R-:W-:Y:S01]  /*7310*/  FFMA.FTZ R84, R11, R78.reuse, -R84 ;  /* 0x0000004e0b547223 */ /* 0x080fe20000010854 */
[----:B------:R-:W-:Y:S01]  /*7320*/  FFMA.FTZ R82, R35, R78, R82 ;  /* 0x0000004e23527223 */ /* 0x000fe20000010052 */
[-C--:B------:R-:W-:Y:S01]  /*7330*/  FFMA.FTZ R31, R31, R5.reuse, -R4 ;  /* 0x000000051f1f7223 */ /* 0x080fe20000010804 */
[----:B------:R-:W-:Y:S01]  /*7340*/  FFMA.FTZ R79, R34, R5, R79 ;  /* 0x00000005224f7223 */ /* 0x000fe2000001004f */
[----:B------:R-:W-:Y:S01]  /*7350*/  F2FP.SATFINITE.E4M3.F32.PACK_AB_MERGE_C R8, R85, R8, RZ ;  /* 0x000000085508723e */ /* 0x000fe200048070ff */
[----:B------:R-:W-:Y:S01]  /*7360*/  IMAD.MOV.U32 R4, RZ, RZ, R28 ;  /* 0x000000ffff047224 */ /* 0x000fe200078e001c */
[----:B------:R-:W-:-:S02]  /*7370*/  F2FP.SATFINITE.E4M3.F32.PACK_AB_MERGE_C R32, R32, R87, RZ ;  /* 0x000000572020723e */ /* 0x000fc400048070ff */
[----:B------:R-:W-:Y:S02]  /*7380*/  F2FP.SATFINITE.E4M3.F32.PACK_AB_MERGE_C R80, R80, R81, RZ ;  /* 0x000000515050723e */ /* 0x000fe400048070ff */
[----:B------:R-:W-:Y:S01]  /*7390*/  F2FP.SATFINITE.E4M3.F32.PACK_AB_MERGE_C R5, R24, R29, R6 ;  /* 0x0000001d1805723e */ /* 0x000fe20004807006 */
[----:B------:R-:W-:Y:S01]  /*73a0*/  IMAD.MOV.U32 R6, RZ, RZ, R26 ;  /* 0x000000ffff067224 */ /* 0x000fe200078e001a */
[----:B------:R-:W-:Y:S01]  /*73b0*/  F2FP.SATFINITE.E4M3.F32.PACK_AB_MERGE_C R9, R9, R30, R8 ;  /* 0x0000001e0909723e */ /* 0x000fe20004807008 */
[----:B------:R-:W-:Y:S01]  /*73c0*/  IMAD.MOV.U32 R8, RZ, RZ, R27 ;  /* 0x000000ffff087224 */ /* 0x000fe200078e001b */
[----:B------:R-:W-:Y:S02]  /*73d0*/  F2FP.SATFINITE.E4M3.F32.PACK_AB_MERGE_C R7, R31, R84, R32 ;  /* 0x000000541f07723e */ /* 0x000fe40004807020 */
[----:B------:R-:W-:-:S07]  /*73e0*/  F2FP.SATFINITE.E4M3.F32.PACK_AB_MERGE_C R11, R79, R82, R80 ;  /* 0x000000524f0b723e */ /* 0x000fce0004807050 */
.L_x_1828:
[----:B------:R-:W-:Y:S05]  /*73f0*/  BSYNC B1 ;  /* 0x0000000000017941 */ /* 0x000fea0003800000 */
.L_x_1827:
[----:B0-----:R0:W-:Y:S01]  /*7400*/  ST.E.128 desc[UR36][R12.64], R4 ;  /* 0x000000040c007985 */ /* 0x0011e2000c101d24 */
[----:B------:R-:W-:-:S13]  /*7410*/  ISETP.GE.AND P3, PT, R15, R86, PT ;  /* 0x000000560f00720c */ /* 0x000fda0003f66270 */
[----:B------:R-:W-:Y:S05]  /*7420*/  @P3 BRA `(.L_x_1811) ;  /* 0x00000004001c3947 */ /* 0x000fea0003800000 */
[----:B0-----:R-:W-:-:S04]  /*7430*/  IADD3 R4, P3, R15, R14, RZ ;  /* 0x0000000e0f047210 */ /* 0x001fc80007f7e0ff */
[----:B------:R-:W-:-:S05]  /*7440*/  LEA.HI.X.SX32 R5, R15, R25, 0x1, P3 ;  /* 0x000000190f057211 */ /* 0x000fca00018f0eff */
[----:B------:R0:W-:Y:S01]  /*7450*/  ST.E.128 desc[UR36][R4.64], R8 ;  /* 0x0000000804007985 */ /* 0x0001e2000c101d24 */
[----:B------:R-:W-:Y:S05]  /*7460*/  BRA `(.L_x_1811) ;  /* 0x00000004000c7947 */ /* 0x000fea0003800000 */
.L_x_1792:
[----:B------:R-:W-:-:S06]  /*7470*/  UISETP.NE.AND UP0, UPT, UR61, 0x3, UPT ;  /* 0x000000033d00788c */ /* 0x000fcc000bf05270 */
[----:B------:R-:W-:-:S13]  /*7480*/  PLOP3.LUT P5, PT, PT, PT, UP0, 0x80, 0x0 ;  /* 0x000000000000781c */ /* 0x000fda0003faf008 */
[----:B------:R-:W-:Y:S05]  /*7490*/  @!P5 BRA `(.L_x_1829) ;  /* 0x000000000004d947 */ /* 0x000fea0003800000 */
[----:B------:R-:W-:Y:S01]  /*74a0*/  BPT.TRAP 0x1 ;  /* 0x000000040000795c */ /* 0x000fe20000300000 */
.L_x_1829:
[----:B------:R-:W-:Y:S01]  /*74b0*/  IMAD R76, R185, 0x8, R22 ;  /* 0x00000008b94c7824 */ /* 0x000fe200078e0216 */
[----:B------:R-:W-:Y:S01]  /*74c0*/  SHF.L.U32 R77, R200, 0x1f, RZ ;  /* 0x0000001fc84d7819 */ /* 0x000fe200000006ff */
[----:B------:R-:W-:Y:S01]  /*74d0*/  BSSY B1, `(.L_x_1830) ;  /* 0x0000004000017945 */ /* 0x000fe20003800000 */
[----:B------:R-:W-:Y:S02]  /*74e0*/  SHF.R.S32.HI R73, RZ, 0x1f, R72 ;  /* 0x0000001fff497819 */ /* 0x000fe40000011448 */
[----:B------:R-:W0:Y:S02]  /*74f0*/  SYNCS.PHASECHK.TRANS64.TRYWAIT P3, [R76+URZ+0x28490], R77 ;  /* 0x0284904d4c0075a7 */ /* 0x000e24000806017f */
[----:B0-----:R-:W-:Y:S05]  /*7500*/  @!P3 BRA `(.L_x_1831) ;  /* 0x0000025000ecb947 */ /* 0x001fea0003800000 */
.L_x_2202:
[----:B------:R-:W-:Y:S05]  /*7510*/  BSYNC B1 ;  /* 0x0000000000017941 */ /* 0x000fea0003800000 */
.L_x_1830:
[----:B------:R-:W-:Y:S01]  /*7520*/  ULDC.64 UR4, c[0x0][0x300] ;  /* 0x0000c00000047ab9 */ /* 0x000fe20000000a00 */
[----:B-----5:R-:W-:Y:S01]  /*7530*/  SHF.R.S32.HI R74, RZ, 0x1f, R71 ;  /* 0x0000001fff4a7819 */ /* 0x020fe20000011447 */
[----:B------:R-:W-:Y:S01]  /*7540*/  IMAD R7, R73, UR4, RZ ;  /* 0x0000000449077c24 */ /* 0x000fe2000f8e02ff */
[----:B------:R-:W-:Y:S01]  /*7550*/  ULDC.64 UR6, c[0x0][0x2e8] ;  /* 0x0000ba0000067ab9 */ /* 0x000fe20000000a00 */
[----:B------:R-:W-:-:S04]  /*7560*/  IMAD.WIDE.U32 R4, R72, UR4, RZ ;  /* 0x0000000448047c25 */ /* 0x000fc8000f8e00ff */
[----:B------:R-:W-:Y:S01]  /*7570*/  IMAD R7, R72, UR5, R7 ;  /* 0x0000000548077c24 */ /* 0x000fe2000f8e0207 */
[----:B------:R-:W-:Y:S01]  /*7580*/  ULDC.64 UR4, c[0x0][0x310] ;  /* 0x0000c40000047ab9 */ /* 0x000fe20000000a00 */
[----:B------:R-:W-:Y:S02]  /*7590*/  IMAD R75, R42, -0x40, R39 ;  /* 0xffffffc02a4b7824 */ /* 0x000fe400078e0227 */
[----:B------:R-:W-:Y:S02]  /*75a0*/  IMAD R6, R74, UR4, RZ ;  /* 0x000000044a067c24 */ /* 0x000fe4000f8e02ff */
[----:B------:R-:W-:Y:S01]  /*75b0*/  IMAD.IADD R5, R5, 0x1, R7 ;  /* 0x0000000105057824 */ /* 0x000fe200078e0207 */
        /* <DEDUP_REMOVED lines=15> */
.L_x_2206:
[----:B------:R-:W-:Y:S04]  /*76b0*/  BSSY B1, `(.L_x_1833) ;  /* 0x000000d000017945 */ /* 0x000fe80003800000 */
[----:B------:R-:W-:Y:S05]  /*76c0*/  @!P3 BRA `(.L_x_1834) ;  /* 0x00000000002cb947 */ /* 0x000fea0003800000 */
[----:B------:R-:W-:Y:S02]  /*76d0*/  ULDC UR4, c[0x0][0x2f4] ;  /* 0x0000bd0000047ab9 */ /* 0x000fe40000000800 */
[----:B------:R-:W-:-:S13]  /*76e0*/  ISETP.GE.AND P3, PT, R16, UR4, PT ;  /* 0x0000000410007c0c */ /* 0x000fda000bf66270 */
[----:B---3--:R-:W-:-:S05]  /*76f0*/  @!P3 IADD3 R10, P4, R16, R14, RZ ;  /* 0x0000000e100ab210 */ /* 0x008fca0007f9e0ff */
[----:B--2---:R-:W-:Y:S01]  /*7700*/  @!P3 IMAD.X R11, R4, 0x1, R17, P4 ;  /* 0x00000001040bb824 */ /* 0x004fe200020e0611 */
[----:B------:R-:W-:-:S13]  /*7710*/  ISETP.GE.AND P4, PT, R184, UR4, PT ;  /* 0x00000004b8007c0c */ /* 0x000fda000bf86270 */
[----:B------:R-:W-:-:S04]  /*7720*/  @!P4 IADD3 R8, P6, R184, R14, RZ ;  /* 0x0000000eb808c210 */ /* 0x000fc80007fde0ff */
[----:B------:R-:W-:Y:S02]  /*7730*/  @!P4 IADD3.X R9, R4, R193, RZ, P6, !PT ;  /* 0x000000c10409c210 */ /* 0x000fe400037fe4ff */
[----:B------:R-:W2:Y:S04]  /*7740*/  @!P3 LDS.128 R4, [R70+0x20000] ;  /* 0x020000004604b984 */ /* 0x000ea80000000c00 */
[----:B--2---:R-:W-:Y:S04]  /*7750*/  @!P3 ST.E.128 desc[UR36][R10.64], R4 ;  /* 0x000000040a00b985 */ /* 0x004fe8000c101d24 */
[----:B------:R-:W2:Y:S04]  /*7760*/  @!P4 LDS.128 R4, [R70+0x22000] ;  /* 0x022000004604c984 */ /* 0x000ea80000000c00 */
[----:B--2---:R4:W-:Y:S02]  /*7770*/  @!P4 ST.E.128 desc[UR36][R8.64], R4 ;  /* 0x000000040800c985 */ /* 0x0049e4000c101d24 */
.L_x_1834:
[----:B------:R-:W-:Y:S05]  /*7780*/  BSYNC B1 ;  /* 0x0000000000017941 */ /* 0x000fea0003800000 */
.L_x_1833:
[----:B------:R-:W-:-:S03]  /*7790*/  UMOV UR4, 0xffffffff ;  /* 0xffffffff00047882 */ /* 0x000fc60000000000 */
[----:B------:R-:W-:Y:S05]  /*77a0*/  BRA.DIV UR4, `(.L_x_1835) ;  /* 0x0000025204a07947 */ /* 0x000fea000b800000 */
[----:B--2-4-:R2:W4:Y:S04]  /*77b0*/  SHFL.IDX PT, R4, R25, 0x1, 0x181f ;  /* 0x00381f0019047f89 */ /* 0x01452800000e0000 */
[----:B---3--:R2:W3:Y:S02]  /*77c0*/  SHFL.IDX PT, R14, R24, 0x1, 0x181f ;  /* 0x00381f00180e7f89 */ /* 0x0084e400000e0000 */
.L_x_2210:
[----:B------:R-:W-:-:S13]  /*77d0*/  ISETP.GE.AND P3, PT, R26, 0x21, PT ;  /* 0x000000211a00780c */ /* 0x000fda0003f66270 */
[----:B------:R-:W-:Y:S05]  /*77e0*/  @!P3 BRA `(.L_x_1811) ;  /* 0x00000000002cb947 */ /* 0x000fea0003800000 */
[----:B------:R-:W-:Y:S02]  /*77f0*/  ULDC UR4, c[0x0][0x2f4] ;  /* 0x0000bd0000047ab9 */ /* 0x000fe40000000800 */
[----:B------:R-:W-:-:S13]  /*7800*/  ISETP.GE.AND P3, PT, R16, UR4, PT ;  /* 0x0000000410007c0c */ /* 0x000fda000bf66270 */
[----:B---3--:R-:W-:-:S05]  /*7810*/  @!P3 IADD3 R10, P4, R16, R14, RZ ;  /* 0x0000000e100ab210 */ /* 0x008fca0007f9e0ff */
[----:B----4-:R-:W-:Y:S01]  /*7820*/  @!P3 IMAD.X R11, R4, 0x1, R17, P4 ;  /* 0x00000001040bb824 */ /* 0x010fe200020e0611 */
[----:B------:R-:W-:-:S13]  /*7830*/  ISETP.GE.AND P4, PT, R184, UR4, PT ;  /* 0x00000004b8007c0c */ /* 0x000fda000bf86270 */
[----:B------:R-:W-:-:S05]  /*7840*/  @!P4 IADD3 R8, P6, R184, R14, RZ ;  /* 0x0000000eb808c210 */ /* 0x000fca0007fde0ff */
[----:B------:R-:W-:Y:S02]  /*7850*/  @!P4 IMAD.X R9, R4, 0x1, R193, P6 ;  /* 0x000000010409c824 */ /* 0x000fe400030e06c1 */
[----:B------:R-:W3:Y:S04]  /*7860*/  @!P3 LDS.128 R4, [R70+0x21000] ;  /* 0x021000004604b984 */ /* 0x000ee80000000c00 */
[----:B---3--:R-:W-:Y:S04]  /*7870*/  @!P3 ST.E.128 desc[UR36][R10.64], R4 ;  /* 0x000000040a00b985 */ /* 0x008fe8000c101d24 */
[----:B------:R-:W3:Y:S04]  /*7880*/  @!P4 LDS.128 R4, [R70+0x23000] ;  /* 0x023000004604c984 */ /* 0x000ee80000000c00 */
[----:B---3--:R3:W-:Y:S02]  /*7890*/  @!P4 ST.E.128 desc[UR36][R8.64], R4 ;  /* 0x000000040800c985 */ /* 0x0087e4000c101d24 */
.L_x_1811:
[----:B------:R-:W-:Y:S05]  /*78a0*/  BSYNC B0 ;  /* 0x0000000000007941 */ /* 0x000fea0003800000 */
.L_x_1791:
[----:B0--34-:R-:W0:Y:S01]  /*78b0*/  S2R R4, SR_TID.X ;  /* 0x0000000000047919 */ /* 0x019e220000002100 */
[----:B------:R-:W-:Y:S01]  /*78c0*/  @!PT LDS RZ, [RZ] ;  /* 0x00000000fffff984 */ /* 0x000fe20000000800 */
[----:B------:R-:W-:Y:S01]  /*78d0*/  @!PT LDS RZ, [RZ] ;  /* 0x00000000fffff984 */ /* 0x000fe20000000800 */
[----:B------:R-:W-:Y:S01]  /*78e0*/  @!PT LDS RZ, [RZ] ;  /* 0x00000000fffff984 */ /* 0x000fe20000000800 */
[----:B------:R-:W-:Y:S01]  /*78f0*/  @!PT LDS RZ, [RZ] ;  /* 0x00000000fffff984 */ /* 0x000fe20000000800 */
[----:B------:R3:W-:Y:S06]  /*7900*/  MEMBAR.ALL.CTA ;  /* 0x0000000000007992 */ /* 0x0007ec0000008000 */
[----:B---3--:R-:W3:Y:S01]  /*7910*/  FENCE.VIEW.ASYNC.S ;  /* 0x00000000000073c6 */ /* 0x008ee20000000000 */
[----:B------:R-:W-:Y:S05]  /*7920*/  WARPSYNC.ALL ;  /* 0x0000000000007948 */ /* 0x000fea0003800000 */
[----:B------:R-:W-:Y:S01]  /*7930*/  BSSY B0, `(.L_x_1836) ;  /* 0x0000008000007945 */ /* 0x000fe20003800000 */
[----:B---3--:R3:W-:Y:S01]  /*7940*/  BAR.SYNC.DEFER_BLOCKING R56, 0x80 ;  /* 0x000200380000751d */ /* 0x0087e20000010000 */
[----:B0-----:R-:W-:-:S13]  /*7950*/  LOP3.LUT P3, RZ, R4, 0x7f, RZ, 0xc0, !PT ;  /* 0x0000007f04ff7812 */ /* 0x001fda000786c0ff */
[----:B------:R-:W-:-:S05]  /*7960*/  @!P3 VIADD R4, R76, 0x284a0 ;  /* 0x000284a04c04b836 */ /* 0x000fca0000000000 */
[----:B------:R-:W-:-:S04]  /*7970*/  @!P3 PRMT R4, RZ, 0x654, R4 ;  /* 0x00000654ff04b816 */ /* 0x000fc80000000004 */
[----:B------:R3:W-:Y:S01]  /*7980*/  @!P3 SYNCS.ARRIVE.TRANS64.RED.A1T0 RZ, [R4+URZ], RZ ;  /* 0x000000ff04ffb9a7 */ /* 0x0007e2000810043f */
[----:B------:R-:W-:Y:S05]  /*7990*/  @!P5 BRA `(.L_x_1837) ;  /* 0x000000000004d947 */ /* 0x000fea0003800000 */
[----:B------:R-:W-:Y:S01]  /*79a0*/  BPT.TRAP 0x1 ;  /* 0x000000040000795c */ /* 0x000fe20000300000 */
.L_x_1837:
[----:B------:R-:W-:Y:S05]  /*79b0*/  BSYNC B0 ;  /* 0x0000000000007941 */ /* 0x000fea0003800000 */
.L_x_1836:
[----:B------:R-:W0:Y:S01]  /*79c0*/  SYNCS.PHASECHK.TRANS64.TRYWAIT P4, [R76+URZ+0x284b0], R77 ;  /* 0x0284b04d4c0075a7 */ /* 0x000e22000808017f */
[----:B------:R-:W-:Y:S04]  /*79d0*/  BSSY B0, `(.L_x_1838) ;  /* 0x0000002000007945 */ /* 0x000fe80003800000 */
[----:B0-----:R-:W-:Y:S05]  /*79e0*/  @!P4 BRA `(.L_x_1839) ;  /* 0x000002500058c947 */ /* 0x001fea0003800000 */
.L_x_2211:
[----:B------:R-:W-:Y:S05]  /*79f0*/  BSYNC B0 ;  /* 0x0000000000007941 */ /* 0x000fea0003800000 */
.L_x_1838:
[----:B------:R-:W-:Y:S01]  /*7a00*/  ULDC.64 UR4, c[0x0][0x328] ;  /* 0x0000ca0000047ab9 */ /* 0x000fe20000000a00 */
[----:B------:R-:W-:Y:S01]  /*7a10*/  ULDC.64 UR6, c[0x0][0x318] ;  /* 0x0000c60000067ab9 */ /* 0x000fe20000000a00 */
[----:B------:R-:W-:Y:S01]  /*7a20*/  IMAD R73, R73, UR4, RZ ;  /* 0x0000000449497c24 */ /* 0x000fe2000f8e02ff */
[----:B------:R-:W-:Y:S01]  /*7a30*/  BSSY B0, `(.L_x_1840) ;  /* 0x000001e000007945 */ /* 0x000fe20003800000 */
[----:B---3--:R-:W-:-:S04]  /*7a40*/  IMAD.WIDE.U32 R4, R72, UR4, RZ ;  /* 0x0000000448047c25 */ /* 0x008fc8000f8e00ff */
[----:B------:R-:W-:Y:S01]  /*7a50*/  IMAD R73, R72, UR5, R73 ;  /* 0x0000000548497c24 */ /* 0x000fe2000f8e0249 */
[----:B------:R-:W-:Y:S01]  /*7a60*/  ULDC.64 UR4, c[0x0][0x338] ;  /* 0x0000ce0000047ab9 */ /* 0x000fe20000000a00 */
[----:B------:R-:W-:Y:S02]  /*7a70*/  IMAD.IADD R75, R75, 0x1, -R187 ;  /* 0x000000014b4b7824 */ /* 0x000fe400078e0abb */
[----:B------:R-:W-:Y:S02]  /*7a80*/  IMAD R74, R74, UR4, RZ ;  /* 0x000000044a4a7c24 */ /* 0x000fe4000f8e02ff */
[----:B------:R-:W-:Y:S02]  /*7a90*/  IMAD.IADD R5, R5, 0x1, R73 ;  /* 0x0000000105057824 */ /* 0x000fe400078e0249 */
[C---:B------:R-:W-:Y:S02]  /*7aa0*/  IMAD R7, R71.reuse, UR5, R74 ;  /* 0x0000000547077c24 */ /* 0x040fe4000f8e024a */
[----:B------:R-:W-:Y:S01]  /*7ab0*/  IMAD.WIDE.U32 R4, R71, UR4, R4 ;  /* 0x0000000447047c25 */ /* 0x000fe2000f8e0004 */
[----:B------:R-:W-:-:S03]  /*7ac0*/  ULDC.64 UR4, c[0x0][0x330] ;  /* 0x0000cc0000047ab9 */ /* 0x000fc60000000a00 */
[----:B------:R-:W-:Y:S02]  /*7ad0*/  IMAD.IADD R5, R5, 0x1, R7 ;  /* 0x0000000105057824 */ /* 0x000fe400078e0207 */
[----:B------:R-:W-:-:S04]  /*7ae0*/  IMAD.WIDE.U32 R4, R188, UR4, R4 ;  /* 0x00000004bc047c25 */ /* 0x000fc8000f8e0004 */
[----:B------:R-:W-:Y:S01]  /*7af0*/  IMAD R5, R188, UR5, R5 ;  /* 0x00000005bc057c24 */ /* 0x000fe2000f8e0205 */
[----:B------:R-:W-:-:S04]  /*7b00*/  IADD3 R12, P4, R4, UR6, RZ ;  /* 0x00000006040c7c10 */ /* 0x000fc8000ff9e0ff */
[----:B------:R-:W-:Y:S01]  /*7b10*/  IADD3.X R13, R5, UR7, RZ, P4, !PT ;  /* 0x00000007050d7c10 */ /* 0x000fe2000a7fe4ff */
[----:B------:R3:W4:Y:S01]  /*7b20*/  SHFL.IDX PT, R9, R12, RZ, 0x181f ;  /* 0x00181fff0c097589 */ /* 0x00072200000e0000 */
[----:B------:R-:W-:-:S03]  /*7b30*/  ISETP.GE.AND P4, PT, R75, 0x1, PT ;  /* 0x000000014b00780c */ /* 0x000fc60003f86270 */
[----:B------:R3:W0:Y:S10]  /*7b40*/  SHFL.IDX PT, R4, R13, RZ, 0x181f ;  /* 0x00181fff0d047589 */ /* 0x00063400000e0000 */
[----:B---3--:R-:W-:Y:S05]  /*7b50*/  @!P4 BRA `(.L_x_1841) ;  /* 0x00000000002cc947 */ /* 0x008fea0003800000 */
[----:B------:R-:W-:Y:S02]  /*7b60*/  ULDC UR4, c[0x0][0x2f4] ;  /* 0x0000bd0000047ab9 */ /* 0x000fe40000000800 */
[----:B------:R-:W-:-:S13]  /*7b70*/  ISETP.GE.AND P4, PT, R16, UR4, PT ;  /* 0x0000000410007c0c */ /* 0x000fda000bf86270 */
[----:B----4-:R-:W-:-:S05]  /*7b80*/  @!P4 IADD3 R10, P5, R16, R9, RZ ;  /* 0x00000009100ac210 */ /* 0x010fca0007fbe0ff */
[----:B0-----:R-:W-:Y:S01]  /*7b90*/  @!P4 IMAD.X R11, R4, 0x1, R17, P5 ;  /* 0x00000001040bc824 */ /* 0x001fe200028e0611 */
[----:B------:R-:W-:-:S13]  /*7ba0*/  ISETP.GE.AND P5, PT, R184, UR4, PT ;  /* 0x00000004b8007c0c */ /* 0x000fda000bfa6270 */
[----:B------:R-:W-:-:S05]  /*7bb0*/  @!P5 IADD3 R8, P6, R184, R9, RZ ;  /* 0x00000009b808d210 */ /* 0x000fca0007fde0ff */
[----:B------:R-:W-:Y:S02]  /*7bc0*/  @!P5 IMAD.X R9, R4, 0x1, R193, P6 ;  /* 0x000000010409d824 */ /* 0x000fe400030e06c1 */
[----:B------:R-:W0:Y:S04]  /*7bd0*/  @!P4 LDS.128 R4, [R70+0x10000] ;  /* 0x010000004604c984 */ /* 0x000e280000000c00 */
[----:B0-----:R-:W-:Y:S04]  /*7be0*/  @!P4 ST.E.128 desc[UR36][R10.64], R4 ;  /* 0x000000040a00c985 */ /* 0x001fe8000c101d24 */
[----:B------:R-:W0:Y:S04]  /*7bf0*/  @!P5 LDS.128 R4, [R70+0x12000] ;  /* 0x012000004604d984 */ /* 0x000e280000000c00 */
[----:B0-----:R3:W-:Y:S02]  /*7c00*/  @!P5 ST.E.128 desc[UR36][R8.64], R4 ;  /* 0x000000040800d985 */ /* 0x0017e4000c101d24 */
.L_x_1841:
[----:B------:R-:W-:Y:S05]  /*7c10*/  BSYNC B0 ;  /* 0x0000000000007941 */ /* 0x000fea0003800000 */
.L_x_1840:
[----:B------:R-:W-:Y:S01]  /*7c20*/  ISETP.GE.AND P4, PT, R75, 0x21, PT ;  /* 0x000000214b00780c */ /* 0x000fe20003f86270 */
[----:B------:R-:W0:Y:S01]  /*7c30*/  SHFL.IDX PT, R13, R13, 0x1, 0x181f ;  /* 0x00381f000d0d7f89 */ /* 0x000e2200000e0000 */
[----:B------:R-:W-:Y:S03]  /*7c40*/  BSSY B0, `(.L_x_1842) ;  /* 0x000000e000007945 */ /* 0x000fe60003800000 */
[----:B---34-:R3:W4:Y:S08]  /*7c50*/  SHFL.IDX PT, R9, R12, 0x1, 0x181f ;  /* 0x00381f000c097f89 */ /* 0x01873000000e0000 */
[----:B---3--:R-:W-:Y:S05]  /*7c60*/  @!P4 BRA `(.L_x_1843) ;  /* 0x00000000002cc947 */ /* 0x008fea0003800000 */
[----:B------:R-:W-:Y:S02]  /*7c70*/  ULDC UR4, c[0x0][0x2f4] ;  /* 0x0000bd0000047ab9 */ /* 0x000fe40000000800 */
[----:B------:R-:W-:-:S13]  /*7c80*/  ISETP.GE.AND P4, PT, R16, UR4, PT ;  /* 0x0000000410007c0c */ /* 0x000fda000bf86270 */
[----:B0-----:R-:W0:Y:S01]  /*7c90*/  @!P4 LDS.128 R4, [R70+0x11000] ;  /* 0x011000004604c984 */ /* 0x001e220000000c00 */
[----:B----4-:R-:W-:-:S05]  /*7ca0*/  @!P4 IADD3 R10, P5, R16, R9, RZ ;  /* 0x00000009100ac210 */ /* 0x010fca0007fbe0ff */
[----:B------:R-:W-:Y:S01]  /*7cb0*/  @!P4 IMAD.X R11, R13, 0x1, R17, P5 ;  /* 0x000000010d0bc824 */ /* 0x000fe200028e0611 */
[----:B------:R-:W-:-:S13]  /*7cc0*/  ISETP.GE.AND P5, PT, R184, UR4, PT ;  /* 0x00000004b8007c0c */ /* 0x000fda000bfa6270 */
[----:B------:R-:W-:-:S05]  /*7cd0*/  @!P5 IADD3 R8, P6, R184, R9, RZ ;  /* 0x00000009b808d210 */ /* 0x000fca0007fde0ff */
[----:B------:R-:W-:Y:S01]  /*7ce0*/  @!P5 IMAD.X R9, R13, 0x1, R193, P6 ;  /* 0x000000010d09d824 */ /* 0x000fe200030e06c1 */
[----:B0-----:R-:W-:Y:S04]  /*7cf0*/  @!P4 ST.E.128 desc[UR36][R10.64], R4 ;  /* 0x000000040a00c985 */ /* 0x001fe8000c101d24 */
[----:B------:R-:W0:Y:S04]  /*7d00*/  @!P5 LDS.128 R4, [R70+0x13000] ;  /* 0x013000004604d984 */ /* 0x000e280000000c00 */
[----:B0-----:R3:W-:Y:S02]  /*7d10*/  @!P5 ST.E.128 desc[UR36][R8.64], R4 ;  /* 0x000000040800d985 */ /* 0x0017e4000c101d24 */
.L_x_1843:
[----:B------:R-:W-:Y:S05]  /*7d20*/  BSYNC B0 ;  /* 0x0000000000007941 */ /* 0x000fea0003800000 */
.L_x_1842:
[----:B------:R-:W-:Y:S01]  /*7d30*/  @!PT LDS RZ, [RZ] ;  /* 0x00000000fffff984 */ /* 0x000fe20000000800 */
[----:B------:R-:W-:Y:S01]  /*7d40*/  @!PT LDS RZ, [RZ] ;  /* 0x00000000fffff984 */ /* 0x000fe20000000800 */
[----:B------:R-:W-:Y:S01]  /*7d50*/  @!PT LDS RZ, [RZ] ;  /* 0x00000000fffff984 */ /* 0x000fe20000000800 */
[----:B------:R-:W-:Y:S01]  /*7d60*/  @!PT LDS RZ, [RZ] ;  /* 0x00000000fffff984 */ /* 0x000fe20000000800 */
[----:B------:R5:W-:Y:S06]  /*7d70*/  MEMBAR.ALL.CTA ;  /* 0x0000000000007992 */ /* 0x000bec0000008000 */
[----:B-----5:R-:W5:Y:S01]  /*7d80*/  FENCE.VIEW.ASYNC.S ;  /* 0x00000000000073c6 */ /* 0x020f620000000000 */
[----:B01----:R-:W-:Y:S01]  /*7d90*/  @!P3 VIADD R76, R76, 0x284c0 ;  /* 0x000284c04c4cb836 */ /* 0x003fe20000000000 */
[----:B-----5:R0:W-:Y:S01]  /*7da0*/  BAR.SYNC.DEFER_BLOCKING R56, 0x80 ;  /* 0x000200380000751d */ /* 0x0201e20000010000 */
[----:B------:R-:W-:Y:S01]  /*7db0*/  ISETP.NE.AND P4, PT, R67, RZ, PT ;  /* 0x000000ff4300720c */ /* 0x000fe20003f85270 */
[----:B------:R-:W-:-:S02]  /*7dc0*/  VIADD R185, R185, 0x1 ;  /* 0x00000001b9b97836 */ /* 0x000fc40000000000 */
[----:B------:R-:W-:-:S04]  /*7dd0*/  @!P3 PRMT R76, RZ, 0x654, R76 ;  /* 0x00000654ff4cb816 */ /* 0x000fc8000000004c */
[----:B------:R0:W-:Y:S01]  /*7de0*/  @!P3 SYNCS.ARRIVE.TRANS64.RED.A1T0 RZ, [R76+URZ], RZ ;  /* 0x000000ff4cffb9a7 */ /* 0x0001e2000810043f */
[----:B------:R-:W-:-:S04]  /*7df0*/  ISETP.NE.AND P3, PT, R185, 0x2, PT ;  /* 0x00000002b900780c */ /* 0x000fc80003f65270 */
[----:B---3--:R-:W-:Y:S02]  /*7e00*/  SEL R5, RZ, 0x1, P3 ;  /* 0x00000001ff057807 */ /* 0x008fe40001800000 */
[----:B------:R-:W-:Y:S02]  /*7e10*/  SEL R185, R185, RZ, P3 ;  /* 0x000000ffb9b97207 */ /* 0x000fe40001800000 */
[----:B------:R-:W-:Y:S01]  /*7e20*/  LOP3.LUT R200, R200, R5, RZ, 0x3c, !PT ;  /* 0x00000005c8c87212 */ /* 0x000fe200078e3cff */
[----:B0-----:R-:W-:Y:S06]  /*7e30*/  @P4 BRA `(.L_x_1844) ;  /* 0xffffffac001c4947 */ /* 0x001fec000383ffff */
[----:B------:R-:W0:Y:S01]  /*7e40*/  S2R R4, SR_TID.X ;  /* 0x0000000000047919 */ /* 0x000e220000002100 */
[----:B------:R-:W-:Y:S02]  /*7e50*/  PLOP3.LUT P0, PT, PT, PT, PT, 0x8, 0x0 ;  /* 0x000000000000781c */ /* 0x000fe40003f0e170 */
[----:B0-----:R-:W-:-:S04]  /*7e60*/  SHF.R.U32.HI R4, RZ, 0x7, R4 ;  /* 0x00000007ff047819 */ /* 0x001fc80000011604 */
[----:B------:R-:W-:-:S13]  /*7e70*/  ISETP.NE.AND P4, PT, R4, 0x1, PT ;  /* 0x000000010400780c */ /* 0x000fda0003f85270 */
[----:B------:R-:W-:Y:S06]  /*7e80*/  @!P4 BAR.ARV 0x9, 0x100 ;  /* 0x024400000000cb1d */ /* 0x000fec0000002000 */
.L_x_1786:
[----:B------:R-:W0:Y:S01]  /*7e90*/  LDC R0, c[0x0][0x448] ;  /* 0x00011200ff007b82 */ /* 0x000e220000000800 */
[----:B------:R-:W-:-:S07]  /*7ea0*/  IADD3 R7, R192, 0x1, -R189 ;  /* 0x00000001c0077810 */ /* 0x000fce0007ffe8bd */
[----:B------:R-:W1:Y:S01]  /*7eb0*/  LDC.64 R2, c[0x0][0x9e0] ;  /* 0x00027800ff027b82 */ /* 0x000e620000000a00 */
[----:B0-----:R-:W-:Y:S01]  /*7ec0*/  ISETP.NE.AND P1, PT, R0, 0x1, PT ;  /* 0x000000010000780c */ /* 0x001fe20003f25270 */
[----:B------:R-:W-:Y:S01]  /*7ed0*/  VIADD R0, R201, 0x7f ;  /* 0x0000007fc9007836 */ /* 0x000fe20000000000 */
[----:B-1----:R-:W-:-:S11]  /*7ee0*/  ISETP.GE.AND P2, PT, R3, 0x1, PT ;  /* 0x000000010300780c */ /* 0x002fd60003f46270 */
[----:B------:R-:W0:Y:S08]  /*7ef0*/  @P1 LDC R5, c[0x0][0x44c] ;  /* 0x00011300ff051b82 */ /* 0x000e300000000800 */
[----:B------:R-:W1:Y:S01]  /*7f00*/  @P1 LDC R4, c[0x0][0x450] ;  /* 0x00011400ff041b82 */ /* 0x000e620000000800 */
[----:B0-----:R-:W-:-:S05]  /*7f10*/  @P1 IMAD.HI.U32 R5, R0, R5, RZ ;  /* 0x0000000500051227 */ /* 0x001fca00078e00ff */
[----:B-1----:R-:W-:-:S04]  /*7f20*/  @P1 SHF.R.U32.HI R0, RZ, R4, R5 ;  /* 0x00000004ff001219 */ /* 0x002fc80000011605 */
[----:B------:R-:W-:Y:S01]  /*7f30*/  IADD3 R7, R7, R0, RZ ;  /* 0x0000000007077210 */ /* 0x000fe20007ffe0ff */
[----:B------:R-:W-:Y:S06]  /*7f40*/  @P0 BRA `(.L_x_1845) ;  /* 0x00000000000c0947 */ /* 0x000fec0003800000 */
[----:B------:R-:W0:Y:S01]  /*7f50*/  FENCE.VIEW.ASYNC.G ;  /* 0x00000000000073c6 */ /* 0x000e220000000100 */
[----:B------:R-:W-:Y:S05]  /*7f60*/  WARPSYNC.ALL ;  /* 0x0000000000007948 */ /* 0x000fea0003800000 */
[----:B0-----:R-:W-:Y:S06]  /*7f70*/  BAR.ARV 0xc, 0x180 ;  /* 0x0306000000007b1d */ /* 0x001fec0000002000 */
.L_x_1845:
[----:B------:R-:W-:Y:S01]  /*7f80*/  IMAD.IADD R2, R7, 0x1, R2 ;  /* 0x0000000107027824 */ /* 0x000fe200078e0202 */
[----:B------:R-:W-:Y:S06]  /*7f90*/  @!P2 BRA `(.L_x_1846) ;  /* 0x000000000048a947 */ /* 0x000fec0003800000 */
[C---:B------:R-:W-:Y:S01]  /*7fa0*/  ISETP.GT.AND P0, PT, R7.reuse, RZ, PT ;  /* 0x000000ff0700720c */ /* 0x040fe20003f04270 */
[----:B------:R-:W-:Y:S01]  /*7fb0*/  BSSY B0, `(.L_x_1847) ;  /* 0x000000e000007945 */ /* 0x000fe20003800000 */
[----:B------:R-:W-:-:S11]  /*7fc0*/  VIADD R0, R7, 0xffffffff ;  /* 0xffffffff07007836 */ /* 0x000fd60000000000 */
[----:B------:R-:W-:Y:S05]  /*7fd0*/  @P0 BRA `(.L_x_1848) ;  /* 0x00000000001c0947 */ /* 0x000fea0003800000 */
[----:B------:R-:W-:Y:S01]  /*7fe0*/  ISETP.NE.AND P0, PT, R3, 0x1, PT ;  /* 0x000000010300780c */ /* 0x000fe20003f05270 */
[----:B------:R-:W-:-:S12]  /*7ff0*/  IMAD.MOV R7, RZ, RZ, -R7 ;  /* 0x000000ffff077224 */ /* 0x000fd800078e0a07 */
[----:B------:R-:W0:Y:S02]  /*8000*/  @P0 LDC.64 R4, c[0x0][0x9e8] ;  /* 0x00027a00ff040b82 */ /* 0x000e240000000a00 */
[----:B0-----:R-:W-:-:S05]  /*8010*/  @P0 IMAD.HI.U32 R4, R7, R4, RZ ;  /* 0x0000000407040227 */ /* 0x001fca00078e00ff */
[----:B------:R-:W-:-:S04]  /*8020*/  @P0 SHF.R.U32.HI R7, RZ, R5, R4 ;  /* 0x00000005ff070219 */ /* 0x000fc80000011604 */
[----:B------:R-:W-:Y:S01]  /*8030*/  LOP3.LUT R0, RZ, R7, RZ, 0x33, !PT ;  /* 0x00000007ff007212 */ /* 0x000fe200078e33ff */
[----:B------:R-:W-:Y:S06]  /*8040*/  BRA `(.L_x_1849) ;  /* 0x0000000000107947 */ /* 0x000fec0003800000 */
.L_x_1848:
[----:B------:R-:W-:-:S13]  /*8050*/  ISETP.NE.AND P0, PT, R3, 0x1, PT ;  /* 0x000000010300780c */ /* 0x000fda0003f05270 */
[----:B------:R-:W0:Y:S02]  /*8060*/  @P0 LDC.64 R4, c[0x0][0x9e8] ;  /* 0x00027a00ff040b82 */ /* 0x000e240000000a00 */
[----:B0-----:R-:W-:-:S05]  /*8070*/  @P0 IMAD.HI.U32 R4, R0, R4, RZ ;  /* 0x0000000400040227 */ /* 0x001fca00078e00ff */
[----:B------:R-:W-:-:S07]  /*8080*/  @P0 SHF.R.U32.HI R0, RZ, R5, R4 ;  /* 0x00000005ff000219 */ /* 0x000fce0000011604 */
.L_x_1849:
[----:B------:R-:W-:Y:S05]  /*8090*/  BSYNC B0 ;  /* 0x0000000000007941 */ /* 0x000fea0003800000 */
.L_x_1847:
[----:B------:R-:W-:-:S05]  /*80a0*/  IMAD R5, R0, R3, R3 ;  /* 0x0000000300057224 */ /* 0x000fca00078e0203 */
[----:B------:R-:W-:-:S07]  /*80b0*/  VIMNMX R2, R2, R5, PT ;  /* 0x0000000502027248 */ /* 0x000fce0003fe0100 */
.L_x_1846:
[----:B------:R-:W0:Y:S01]  /*80c0*/  @P1 LDC R0, c[0x0][0x44c] ;  /* 0x00011300ff001b82 */ /* 0x000e220000000800 */
[----:B------:R-:W-:Y:S01]  /*80d0*/  VIADD R2, R2, 0x3f ;  /* 0x0000003f02027836 */ /* 0x000fe20000000000 */
[----:B------:R-:W-:-:S04]  /*80e0*/  ULDC UR4, c[0x0][0x9dc] ;  /* 0x0002770000047ab9 */ /* 0x000fc80000000800 */
[----:B------:R-:W-:Y:S02]  /*80f0*/  SHF.R.S32.HI R5, RZ, 0x1f, R2 ;  /* 0x0000001fff057819 */ /* 0x000fe40000011402 */
[----:B------:R-:W1:Y:S02]  /*8100*/  @P1 LDC R7, c[0x0][0x450] ;  /* 0x00011400ff071b82 */ /* 0x000e640000000800 */
[----:B------:R-:W-:-:S04]  /*8110*/  LEA.HI R5, R5, R2, RZ, 0x6 ;  /* 0x0000000205057211 */ /* 0x000fc800078f30ff */
[----:B------:R-:W-:-:S04]  /*8120*/  SHF.R.S32.HI R5, RZ, 0x6, R5 ;  /* 0x00000006ff057819 */ /* 0x000fc80000011405 */
[----:B------:R-:W-:Y:S01]  /*8130*/  VIMNMX R44, R44, R5, PT ;  /* 0x000000052c2c7248 */ /* 0x000fe20003fe0100 */
[----:B0-----:R-:W-:-:S04]  /*8140*/  @P1 IMAD.HI.U32 R4, R201, R0, RZ ;  /* 0x00000000c9041227 */ /* 0x001fc800078e00ff */
[----:B------:R-:W-:Y:S01]  /*8150*/  IMAD.MOV.U32 R0, RZ, RZ, R201 ;  /* 0x000000ffff007224 */ /* 0x000fe200078e00c9 */
        /* <DEDUP_REMOVED lines=14> */
.L_x_1852:
[----:B------:R-:W-:-:S13]  /*8240*/  ISETP.NE.AND P0, PT, R3, 0x1, PT ;  /* 0x000000010300780c */ /* 0x000fda0003f05270 */
[----:B------:R-:W0:Y:S02]  /*8250*/  @P0 LDC.64 R4, c[0x0][0x9e8] ;  /* 0x00027a00ff040b82 */ /* 0x000e240000000a00 */
[----:B0-----:R-:W-:-:S05]  /*8260*/  @P0 IMAD.HI.U32 R4, R0, R4, RZ ;  /* 0x0000000400040227 */ /* 0x001fca00078e00ff */
[----:B------:R-:W-:-:S07]  /*8270*/  @P0 SHF.R.U32.HI R0, RZ, R5, R4 ;  /* 0x00000005ff000219 */ /* 0x000fce0000011604 */
.L_x_1853:
[----:B------:R-:W-:Y:S05]  /*8280*/  BSYNC B0 ;  /* 0x0000000000007941 */ /* 0x000fea0003800000 */
.L_x_1851:
[----:B------:R-:W-:-:S05]  /*8290*/  IMAD R3, R0, R3, RZ ;  /* 0x0000000300037224 */ /* 0x000fca00078e02ff */
[----:B------:R-:W-:-:S07]  /*82a0*/  VIMNMX R2, R2, R3, !PT ;  /* 0x0000000302027248 */ /* 0x000fce0007fe0100 */
.L_x_1850:
[----:B------:R-:W-:Y:S01]  /*82b0*/  SHF.R.S32.HI R3, RZ, 0x1f, R2 ;  /* 0x0000001fff037819 */ /* 0x000fe20000011402 */
[----:B------:R-:W-:Y:S03]  /*82c0*/  BSSY B0, `(.L_x_1854) ;  /* 0x0000025000007945 */ /* 0x000fe60003800000 */
[----:B------:R-:W-:-:S04]  /*82d0*/  LEA.HI R3, R3, R2, RZ, 0x6 ;  /* 0x0000000203037211 */ /* 0x000fc800078f30ff */
[----:B------:R-:W-:-:S04]  /*82e0*/  SHF.R.S32.HI R3, RZ, 0x6, R3 ;  /* 0x00000006ff037819 */ /* 0x000fc80000011403 */
[----:B----4-:R-:W-:Y:S01]  /*82f0*/  VIMNMX R9, RZ, R3, !PT ;  /* 0x00000003ff097248 */ /* 0x010fe20007fe0100 */
        /* <DEDUP_REMOVED lines=20> */
[----:B------:R-:W-:Y:S01]  /*8440*/  IMAD.HI.U32 R3, R3, R7, R2 ;  /* 0x0000000703037227 */ /* 0x000fe200078e0002 */
[----:B------:R-:W-:Y:S02]  /*8450*/  MOV R2, R6 ;  /* 0x0000000600027202 */ /* 0x000fe40000000f00 */
[----:B------:R-:W-:-:S03]  /*8460*/  ISETP.GE.AND P2, PT, R0, RZ, PT ;  /* 0x000000ff0000720c */ /* 0x000fc60003f46270 */
        /* <DEDUP_REMOVED lines=9> */
[----:B------:R-:W-:-:S07]  /*8500*/  @!P1 LOP3.LUT R3, RZ, R11, RZ, 0x33, !PT ;  /* 0x0000000bff039212 */ /* 0x000fce00078e33ff */
.L_x_1855:
[----:B------:R-:W-:Y:S05]  /*8510*/  BSYNC B0 ;  /* 0x0000000000007941 */ /* 0x000fea0003800000 */
.L_x_1854:
[-C--:B------:R-:W-:Y:S01]  /*8520*/  IMAD R204, R220, R3.reuse, R9 ;  /* 0x00000003dccc7224 */ /* 0x080fe200078e0209 */
[----:B------:R-:W-:Y:S02]  /*8530*/  PLOP3.LUT P0, PT, PT, PT, PT, 0x80, 0x0 ;  /* 0x000000000000781c */ /* 0x000fe40003f0f070 */
[----:B------:R-:W-:Y:S02]  /*8540*/  CS2R R28, SRZ ;  /* 0x00000000001c7805 */ /* 0x000fe4000001ff00 */
[----:B------:R-:W-:Y:S01]  /*8550*/  CS2R R162, SRZ ;  /* 0x0000000000a27805 */ /* 0x000fe2000001ff00 */
[----:B------:R-:W-:Y:S01]  /*8560*/  IMAD.MOV.U32 R5, RZ, RZ, RZ ;  /* 0x000000ffff057224 */ /* 0x000fe200078e00ff */
[----:B------:R-:W-:Y:S02]  /*8570*/  VIADDMNMX R160, R204, R3, R44, PT ;  /* 0x00000003cca07246 */ /* 0x000fe4000380012c */
[----:B------:R-:W-:Y:S02]  /*8580*/  CS2R R146, SRZ ;  /* 0x0000000000927805 */ /* 0x000fe4000001ff00 */
[----:B------:R-:W-:Y:S01]  /*8590*/  CS2R R20, SRZ ;  /* 0x0000000000147805 */ /* 0x000fe2000001ff00 */
[----:B------:R-:W-:Y:S01]  /*85a0*/  IMAD.MOV.U32 R0, RZ, RZ, RZ ;  /* 0x000000ffff007224 */ /* 0x000fe200078e00ff */
[----:B------:R-:W-:-:S02]  /*85b0*/  ISETP.GT.AND P1, PT, R160, R204, PT ;  /* 0x000000cca000720c */ /* 0x000fc40003f24270 */
        /* <DEDUP_REMOVED lines=26> */
[----:B--2---:R-:W-:Y:S02]  /*8760*/  CS2R R80, SRZ ;  /* 0x0000000000507805 */ /* 0x004fe4000001ff00 */
        /* <DEDUP_REMOVED lines=33> */
[----:B------:R-:W-:Y:S06]  /*8980*/  @!P1 BRA `(.L_x_1856) ;  /* 0x0000014000b89947 */ /* 0x000fec0003800000 */
[----:B------:R-:W0:Y:S01]  /*8990*/  S2R R2, SR_TID.X ;  /* 0x0000000000027919 */ /* 0x000e220000002100 */
[----:B------:R-:W-:Y:S01]  /*89a0*/  UMOV UR4, 0xffffffff ;  /* 0xffffffff00047882 */ /* 0x000fe20000000000 */
[----:B0-----:R-:W-:-:S05]  /*89b0*/  VIADD R26, R2, 0xffffff80 ;  /* 0xffffff80021a7836 */ /* 0x001fca0000000000 */
[----:B------:R-:W-:-:S04]  /*89c0*/  SHF.R.S32.HI R31, RZ, 0x1f, R26 ;  /* 0x0000001fff1f7819 */ /* 0x000fc8000001141a */
[----:B------:R-:W-:-:S04]  /*89d0*/  LEA.HI R13, R31, R26, RZ, 0x7 ;  /* 0x0000001a1f0d7211 */ /* 0x000fc800078f38ff */
[----:B------:R-:W-:Y:S01]  /*89e0*/  SHF.R.S32.HI R13, RZ, 0x7, R13 ;  /* 0x00000007ff0d7819 */ /* 0x000fe2000001140d */
[----:B------:R-:W-:Y:S06]  /*89f0*/  BRA.DIV UR4, `(.L_x_1857) ;  /* 0x0000024204687947 */ /* 0x000fec000b800000 */
[----:B------:R0:W1:Y:S02]  /*8a00*/  SHFL.IDX PT, R14, R13, RZ, 0x1f ;  /* 0x00001fff0d0e7589 */ /* 0x00006400000e0000 */
.L_x_2214:
[----:B------:R-:W2:Y:S02]  /*8a10*/  LDL R0, [R1+0x84] ;  /* 0x0000840001007983 */ /* 0x000ea40000100800 */
[----:B--2---:R-:W-:Y:S02]  /*8a20*/  R2UR UR4, R0 ;  /* 0x00000000000472ca */ /* 0x004fe400000e0000 */
[----:B-1----:R-:W-:-:S04]  /*8a30*/  LEA.HI R0, R14, R14, RZ, 0x1 ;  /* 0x0000000e0e007211 */ /* 0x002fc800078f08ff */
[----:B------:R-:W-:-:S05]  /*8a40*/  LOP3.LUT R3, R0, 0x1e, RZ, 0xc0, !PT ;  /* 0x0000001e00037812 */ /* 0x000fca00078ec0ff */
[----:B------:R-:W-:Y:S02]  /*8a50*/  IMAD.IADD R3, R14, 0x1, -R3 ;  /* 0x000000010e037824 */ /* 0x000fe400078e0a03 */
[----:B------:R-:W-:-:S03]  /*8a60*/  ULOP3.LUT UP0, URZ, UR4, 0x1bf, URZ, 0xc0, !UPT ;  /* 0x000001bf043f7892 */ /* 0x000fc6000f80c03f */
[----:B------:R-:W-:-:S03]  /*8a70*/  LEA R3, R3, UR4, 0xd ;  /* 0x0000000403037c11 */ /* 0x000fc6000f8e68ff */
[----:B------:R-:W-:Y:S02]  /*8a80*/  PLOP3.LUT P0, PT, PT, PT, UP0, 0x80, 0x0 ;  /* 0x000000000000781c */ /* 0x000fe40003f0f008 */
[----:B------:R-:W-:-:S04]  /*8a90*/  SHF.R.U32.HI R3, RZ, 0x4, R3 ;  /* 0x00000004ff037819 */ /* 0x000fc80000011603 */
[----:B------:R-:W-:-:S07]  /*8aa0*/  LOP3.LUT R36, R3, 0x3fff, RZ, 0xc0, !PT ;  /* 0x00003fff03247812 */ /* 0x000fce00078ec0ff */
[----:B------:R-:W-:Y:S05]  /*8ab0*/  @!P0 BRA `(.L_x_1858) ;  /* 0x0000000000408947 */ /* 0x000fea0003800000 */
[----:B------:R-:W-:Y:S01]  /*8ac0*/  MOV R2, 0x0 ;  /* 0x0000000000027802 */ /* 0x000fe20000000f00 */
[----:B------:R-:W-:Y:S01]  /*8ad0*/  ULDC.64 UR4, c[0x4][0x1b0] ;  /* 0x01006c0000047ab9 */ /* 0x000fe20000000a00 */
[----:B------:R-:W-:Y:S01]  /*8ae0*/  ULDC.64 UR6, c[0x4][0x1b8] ;  /* 0x01006e0000067ab9 */ /* 0x000fe20000000a00 */
[----:B------:R-:W-:Y:S02]  /*8af0*/  IMAD.U32 R4, RZ, RZ, UR4 ;  /* 0x00000004ff047e24 */ /* 0x000fe4000f8e00ff */
[----:B------:R-:W-:Y:S01]  /*8b00*/  IMAD.U32 R5, RZ, RZ, UR5 ;  /* 0x00000005ff057e24 */ /* 0x000fe2000f8e00ff */
[----:B------:R-:W1:Y:S01]  /*8b10*/  LDC.64 R2, c[0x4][R2] ;  /* 0x0100000002027b82 */ /* 0x000e620000000a00 */
[----:B------:R-:W-:Y:S01]  /*8b20*/  ULDC.64 UR4, c[0x4][0x150] ;  /* 0x0100540000047ab9 */ /* 0x000fe20000000a00 */
[----:B------:R-:W-:Y:S01]  /*8b30*/  IMAD.U32 R6, RZ, RZ, UR6 ;  /* 0x00000006ff067e24 */ /* 0x000fe2000f8e00ff */
[----:B------:R-:W-:Y:S01]  /*8b40*/  MOV R11, UR5 ;  /* 0x00000005000b7c02 */ /* 0x000fe20008000f00 */
[----:B------:R-:W-:-:S02]  /*8b50*/  IMAD.U32 R7, RZ, RZ, UR7 ;  /* 0x00000007ff077e24 */ /* 0x000fc4000f8e00ff */
[----:B------:R-:W-:Y:S02]  /*8b60*/  IMAD.U32 R10, RZ, RZ, UR4 ;  /* 0x00000004ff0a7e24 */ /* 0x000fe4000f8e00ff */
[----:B------:R-:W-:Y:S02]  /*8b70*/  IMAD.MOV.U32 R8, RZ, RZ, 0x70 ;  /* 0x00000070ff087424 */ /* 0x000fe400078e00ff */
[----:B------:R-:W-:Y:S02]  /*8b80*/  IMAD.MOV.U32 R12, RZ, RZ, 0x1 ;  /* 0x00000001ff0c7424 */ /* 0x000fe400078e00ff */
[----:B0-----:R-:W-:-:S07]  /*8b90*/  IMAD.MOV.U32 R13, RZ, RZ, RZ ;  /* 0x000000ffff0d7224 */ /* 0x001fce00078e00ff */
[----:B------:R-:W-:-:S07]  /*8ba0*/  LEPC R20, `(.L_x_1858) ;  /* 0x000000001014794e */ /* 0x000fce0000000000 */
[----:B-1---5:R-:W-:Y:S05]  /*8bb0*/  CALL.ABS.NOINC R2 ;  /* 0x0000000002007343 */ /* 0x022fea0003c00000 */
.L_x_1858:
[----:B------:R-:W-:Y:S01]  /*8bc0*/  ULDC.64 UR4, c[0x0][0x990] ;  /* 0x0002640000047ab9 */ /* 0x000fe20000000a00 */
[----:B------:R-:W-:Y:S01]  /*8bd0*/  ULDC.64 UR6, c[0x0][0x998] ;  /* 0x0002660000067ab9 */ /* 0x000fe20000000a00 */
[----:B------:R-:W-:Y:S02]  /*8be0*/  ISETP.NE.U32.AND P0, PT, RZ, UR4, PT ;  /* 0x00000004ff007c0c */ /* 0x000fe4000bf05070 */
[----:B------:R-:W-:Y:S02]  /*8bf0*/  ISETP.NE.U32.AND P1, PT, RZ, UR6, PT ;  /* 0x00000006ff007c0c */ /* 0x000fe4000bf25070 */
[----:B------:R-:W-:Y:S02]  /*8c00*/  ISETP.NE.AND.EX P0, PT, RZ, UR5, PT, P0 ;  /* 0x00000005ff007c0c */ /* 0x000fe4000bf05300 */
[----:B------:R-:W-:-:S11]  /*8c10*/  ISETP.NE.AND.EX P1, PT, RZ, UR7, PT, P1 ;  /* 0x00000007ff007c0c */ /* 0x000fd6000bf25310 */
[----:B------:R-:W1:Y:S01]  /*8c20*/  @P0 LDC.64 R6, c[0x0][0x9a8] ;  /* 0x00026a00ff060b82 */ /* 0x000e620000000a00 */
[--C-:B------:R-:W-:Y:S02]  /*8c30*/  @P0 SHF.R.S32.HI R11, RZ, 0x1f, R207.reuse ;  /* 0x0000001fff0b0819 */ /* 0x100fe400000114cf */
[----:B0-----:R-:W-:-:S05]  /*8c40*/  @P1 SHF.R.S32.HI R13, RZ, 0x1f, R207 ;  /* 0x0000001fff0d1819 */ /* 0x001fca00000114cf */
[----:B------:R-:W0:Y:S08]  /*8c50*/  @P1 LDC.64 R8, c[0x0][0x9b8] ;  /* 0x00026e00ff081b82 */ /* 0x000e300000000a00 */
[----:B------:R-:W2:Y:S08]  /*8c60*/  @P0 LDC.64 R4, c[0x0][0x9b0] ;  /* 0x00026c00ff040b82 */ /* 0x000eb00000000a00 */
[----:B------:R-:W3:Y:S01]  /*8c70*/  @P1 LDC.64 R2, c[0x0][0x9c0] ;  /* 0x00027000ff021b82 */ /* 0x000ee20000000a00 */
[----:B-1----:R-:W-:-:S04]  /*8c80*/  @P0 IMAD R0, R11, R6, RZ ;  /* 0x000000060b000224 */ /* 0x002fc800078e02ff */
[C---:B------:R-:W-:Y:S02]  /*8c90*/  @P0 IMAD R11, R207.reuse, R7, R0 ;  /* 0x00000007cf0b0224 */ /* 0x040fe400078e0200 */
[----:B------:R-:W-:-:S04]  /*8ca0*/  @P0 IMAD.WIDE.U32 R6, R207, R6, RZ ;  /* 0x00000006cf060225 */ /* 0x000fc800078e00ff */
[-C--:B0-----:R-:W-:Y:S02]  /*8cb0*/  @P1 IMAD R10, R13, R8.reuse, RZ ;  /* 0x000000080d0a1224 */ /* 0x081fe400078e02ff */
[----:B------:R-:W-:Y:S02]  /*8cc0*/  @P0 IMAD.IADD R7, R7, 0x1, R11 ;  /* 0x0000000107070824 */ /* 0x000fe400078e020b */
[C---:B------:R-:W-:Y:S02]  /*8cd0*/  @P1 IMAD R13, R207.reuse, R9, R10 ;  /* 0x00000009cf0d1224 */ /* 0x040fe400078e020a */
[----:B------:R-:W-:-:S04]  /*8ce0*/  @P1 IMAD.WIDE.U32 R8, R207, R8, RZ ;  /* 0x00000008cf081225 */ /* 0x000fc800078e00ff */
[----:B------:R-:W-:Y:S02]  /*8cf0*/  @P1 IMAD.IADD R9, R9, 0x1, R13 ;  /* 0x0000000109091824 */ /* 0x000fe400078e020d */
[----:B--2---:R-:W-:-:S04]  /*8d00*/  @P0 IMAD.WIDE.U32 R6, R188, R4, R6 ;  /* 0x00000004bc060225 */ /* 0x004fc800078e0006 */
[----:B---3--:R-:W-:Y:S01]  /*8d10*/  @P1 IMAD.WIDE.U32 R8, R188, R2, R8 ;  /* 0x00000002bc081225 */ /* 0x008fe200078e0008 */
[----:B------:R-:W-:Y:S01]  /*8d20*/  @P0 LEA R2, P2, R6, UR4, 0x2 ;  /* 0x0000000406020c11 */ /* 0x000fe2000f8410ff */
[----:B------:R-:W-:Y:S02]  /*8d30*/  ULDC UR4, c[0x0][0x3f4] ;  /* 0x0000fd0000047ab9 */ /* 0x000fe40000000800 */
[----:B------:R-:W-:Y:S01]  /*8d40*/  @P0 IMAD R7, R188, R5, R7 ;  /* 0x00000005bc070224 */ /* 0x000fe200078e0207 */
[----:B------:R-:W-:Y:S01]  /*8d50*/  @P1 LEA R4, P3, R8, UR6, 0x2 ;  /* 0x0000000608041c11 */ /* 0x000fe2000f8610ff */
[----:B------:R-:W-:Y:S02]  /*8d60*/  @P1 IMAD R5, R188, R3, R9 ;  /* 0x00000003bc051224 */ /* 0x000fe400078e0209 */
[----:B------:R-:W-:Y:S01]  /*8d70*/  IMAD.MOV.U32 R0, RZ, RZ, 0x3f800000 ;  /* 0x3f800000ff007424 */ /* 0x000fe200078e00ff */
        /* <DEDUP_REMOVED lines=10> */
[----:B------:R-:W-:-:S04]  /*8e20*/  LEA.HI R0, R217, R217, RZ, 0x1 ;  /* 0x000000d9d9007211 */ /* 0x000fc800078f08ff */
        /* <DEDUP_REMOVED lines=8> */
.L_x_1862:
[----:B-1----:R1:W2:Y:S02]  /*8eb0*/  SYNCS.PHASECHK.TRANS64.TRYWAIT P0, [R22+URZ+0x28400], R3 ;  /* 0x02840003160075a7 */ /* 0x0022a4000800017f */
[----:B--2---:R-:W-:Y:S05]  /*8ec0*/  @!P0 NANOSLEEP.SYNCS 0x989680 ;  /* 0x009896800000895d */ /* 0x004fea0003900000 */
[----:B------:R-:W2:Y:S02]  /*8ed0*/  @!P0 SYNCS.PHASECHK.TRANS64 P0, [R22+URZ+0x28400], R3 ;  /* 0x02840003160085a7 */ /* 0x000ea4000800007f */
[----:B--2---:R-:W-:Y:S05]  /*8ee0*/  @!P0 BRA `(.L_x_1862) ;  /* 0xfffffffc00f08947 */ /* 0x004fea000383ffff */
.L_x_1861:
[----:B------:R-:W-:Y:S05]  /*8ef0*/  BSYNC B0 ;  /* 0x0000000000007941 */ /* 0x000fea0003800000 */
.L_x_1860:
[----:B------:R-:W-:Y:S05]  /*8f00*/  BRA `(.L_x_1863) ;  /* 0x0000009400647947 */ /* 0x000fea0003800000 */
.L_x_1859:
[----:B------:R-:W2:Y:S01]  /*8f10*/  LDL R0, [R1+0x84] ;  /* 0x0000840001007983 */ /* 0x000ea20000100800 */
[----:B------:R-:W-:Y:S01]  /*8f20*/  ULDC.64 UR6, c[0x0][0x408] ;  /* 0x0001020000067ab9 */ /* 0x000fe20000000a00 */
[----:B--2---:R-:W-:Y:S02]  /*8f30*/  R2UR UR4, R0 ;  /* 0x00000000000472ca */ /* 0x004fe400000e0000 */
[----:B-----5:R-:W-:-:S05]  /*8f40*/  SHF.R.S32.HI R0, RZ, 0x1f, R38 ;  /* 0x0000001fff007819 */ /* 0x020fca0000011426 */
[----:B------:R-:W-:-:S04]  /*8f50*/  IMAD R5, R0, UR6, RZ ;  /* 0x0000000600057c24 */ /* 0x000fc8000f8e02ff */
[----:B------:R-:W-:Y:S02]  /*8f60*/  IMAD R5, R38, UR7, R5 ;  /* 0x0000000726057c24 */ /* 0x000fe4000f8e0205 */
[----:B------:R-:W-:-:S03]  /*8f70*/  ULOP3.LUT UP0, URZ, UR4, 0x3ff, URZ, 0xc0, !UPT ;  /* 0x000003ff043f7892 */ /* 0x000fc6000f80c03f */
[----:B------:R-:W-:Y:S02]  /*8f80*/  ULDC.64 UR4, c[0x0][0x3f8] ;  /* 0x0000fe0000047ab9 */ /* 0x000fe40000000a00 */
[----:B------:R-:W-:Y:S01]  /*8f90*/  IMAD R3, R0, UR4, RZ ;  /* 0x0000000400037c24 */ /* 0x000fe2000f8e02ff */
[----:B------:R-:W-:Y:S01]  /*8fa0*/  PLOP3.LUT P0, PT, PT, PT, UP0, 0x80, 0x0 ;  /* 0x000000000000781c */ /* 0x000fe20003f0f008 */
[----:B------:R-:W-:-:S04]  /*8fb0*/  IMAD.WIDE.U32 R24, R38, UR4, RZ ;  /* 0x0000000426187c25 */ /* 0x000fc8000f8e00ff */
[C---:B------:R-:W-:Y:S02]  /*8fc0*/  IMAD R3, R38.reuse, UR5, R3 ;  /* 0x0000000526037c24 */ /* 0x040fe4000f8e0203 */
[----:B------:R-:W-:-:S04]  /*8fd0*/  IMAD.WIDE.U32 R38, R38, UR6, RZ ;  /* 0x0000000626267c25 */ /* 0x000fc8000f8e00ff */
[----:B------:R-:W-:Y:S02]  /*8fe0*/  IMAD.IADD R27, R3, 0x1, R25 ;  /* 0x00000001031b7824 */ /* 0x000fe400078e0219 */
[----:B------:R-:W-:Y:S01]  /*8ff0*/  IMAD.IADD R29, R5, 0x1, R39 ;  /* 0x00000001051d7824 */ /* 0x000fe200078e0227 */
[----:B------:R-:W-:Y:S06]  /*9000*/  @!P0 BRA `(.L_x_1864) ;  /* 0x0000000000408947 */ /* 0x000fec0003800000 */
        /* <DEDUP_REMOVED lines=15> */
[----:B0-----:R-:W-:Y:S05]  /*9100*/  CALL.ABS.NOINC R14 ;  /* 0x000000000e007343 */ /* 0x001fea0003c00000 */
.L_x_1864:
[----:B------:R-:W-:Y:S01]  /*9110*/  ULDC.U8 UR4, c[0x0][0x410] ;  /* 0x0001040000047ab9 */ /* 0x000fe20000000000 */
[----:B------:R-:W-:Y:S01]  /*9120*/  LEA.HI R31, R31, R26, RZ, 0x3 ;  /* 0x0000001a1f1f7211 */ /* 0x000fe200078f18ff */
[----:B------:R-:W-:Y:S01]  /*9130*/  IMAD.IADD R10, R187, 0x1, R201 ;  /* 0x00000001bb0a7824 */ /* 0x000fe200078e02c9 */
[----:B------:R-:W-:Y:S01]  /*9140*/  ISETP.NE.AND P0, PT, RZ, UR4, PT ;  /* 0x00000004ff007c0c */ /* 0x000fe2000bf05270 */
[----:B------:R-:W-:Y:S01]  /*9150*/  BSSY B0, `(.L_x_1865) ;  /* 0x000092c000007945 */ /* 0x000fe20003800000 */
[----:B------:R-:W-:-:S05]  /*9160*/  LOP3.LUT R31, R31, 0xfffffff8, RZ, 0xc0, !PT ;  /* 0xfffffff81f1f7812 */ /* 0x000fca00078ec0ff */
[----:B------:R-:W-:-:S04]  /*9170*/  IMAD.IADD R0, R26, 0x1, -R31 ;  /* 0x000000011a007824 */ /* 0x000fc800078e0a1f */
[----:B------:R-:W-:Y:S02]  /*9180*/  IMAD R3, R0, 0x20, R10 ;  /* 0x0000002000037824 */ /* 0x000fe400078e020a */
[----:B------:R-:W-:Y:S05]  /*9190*/  @!P0 BRA `(.L_x_1866) ;  /* 0x0000004800588947 */ /* 0x000fea0003800000 */
[----:B------:R-:W0:Y:S01]  /*91a0*/  LDC R6, c[0x0][0x448] ;  /* 0x00011200ff067b82 */ /* 0x000e220000000800 */
[----:B------:R-:W-:Y:S01]  /*91b0*/  ULDC.64 UR4, c[0x0][0x3f8] ;  /* 0x0000fe0000047ab9 */ /* 0x000fe20000000a00 */
[----:B------:R-:W-:Y:S01]  /*91c0*/  IMAD.MOV.U32 R25, RZ, RZ, R27 ;  /* 0x000000ffff197224 */ /* 0x000fe200078e001b */
[----:B------:R-:W-:Y:S01]  /*91d0*/  ULDC.64 UR6, c[0x0][0x408] ;  /* 0x0001020000067ab9 */ /* 0x000fe20000000a00 */
[----:B------:R-:W-:Y:S01]  /*91e0*/  IMAD.MOV.U32 R39, RZ, RZ, R29 ;  /* 0x000000ffff277224 */ /* 0x000fe200078e001d */
[----:B------:R-:W-:Y:S01]  /*91f0*/  ULDC.64 UR8, c[0x0][0x400] ;  /* 0x0001000000087ab9 */ /* 0x000fe20000000a00 */
[----:B0-----:R-:W-:-:S13]  /*9200*/  ISETP.NE.AND P0, PT, R6, 0x1, PT ;  /* 0x000000010600780c */ /* 0x001fda0003f05270 */
[----:B------:R-:W0:Y:S08]  /*9210*/  @P0 LDC R0, c[0x0][0x44c] ;  /* 0x00011300ff000b82 */ /* 0x000e300000000800 */
[----:B------:R-:W1:Y:S01]  /*9220*/  @P0 LDC R5, c[0x0][0x450] ;  /* 0x00011400ff050b82 */ /* 0x000e620000000800 */
[----:B0-----:R-:W-:-:S05]  /*9230*/  @P0 IMAD.HI.U32 R0, R3, R0, RZ ;  /* 0x0000000003000227 */ /* 0x001fca00078e00ff */
[----:B-1----:R-:W-:-:S04]  /*9240*/  @P0 SHF.R.U32.HI R3, RZ, R5, R0 ;  /* 0x00000005ff030219 */ /* 0x002fc80000011600 */
[----:B------:R-:W-:Y:S01]  /*9250*/  SHF.R.S32.HI R0, RZ, 0x1f, R3 ;  /* 0x0000001fff007819 */ /* 0x000fe20000011403 */
[----:B------:R-:W-:-:S04]  /*9260*/  IMAD.WIDE.U32 R24, R3, UR4, R24 ;  /* 0x0000000403187c25 */ /* 0x000fc8000f8e0018 */
[----:B------:R-:W-:Y:S02]  /*9270*/  IMAD R4, R0, UR4, RZ ;  /* 0x0000000400047c24 */ /* 0x000fe4000f8e02ff */
[----:B------:R-:W-:-:S04]  /*9280*/  IMAD.WIDE.U32 R38, R3, UR6, R38 ;  /* 0x0000000603267c25 */ /* 0x000fc8000f8e0026 */
[C---:B------:R-:W-:Y:S01]  /*9290*/  IMAD R5, R3.reuse, UR5, R4 ;  /* 0x0000000503057c24 */ /* 0x040fe2000f8e0204 */
[----:B------:R-:W-:Y:S01]  /*92a0*/  ULDC.64 UR4, c[0x0][0x3e8] ;  /* 0x0000fa0000047ab9 */ /* 0x000fe20000000a00 */
[----:B------:R-:W-:Y:S01]  /*92b0*/  IMAD R4, R0, UR6, RZ ;  /* 0x0000000600047c24 */ /* 0x000fe2000f8e02ff */
[----:B------:R-:W-:Y:S01]  /*92c0*/  IADD3 R0, P0, R24, UR4, RZ ;  /* 0x0000000418007c10 */ /* 0x000fe2000ff1e0ff */
[----:B------:R-:W-:Y:S01]  /*92d0*/  UMOV UR4, 0xffffffff ;  /* 0xffffffff00047882 */ /* 0x000fe20000000000 */
[----:B------:R-:W-:Y:S01]  /*92e0*/  IADD3 R49, P1, R38, UR8, RZ ;  /* 0x0000000826317c10 */ /* 0x000fe2000ff3e0ff */
[----:B------:R-:W-:Y:S01]  /*92f0*/  IMAD R37, R3, UR7, R4 ;  /* 0x0000000703257c24 */ /* 0x000fe2000f8e0204 */
[----:B------:R-:W-:-:S04]  /*9300*/  IADD3.X R48, R25, UR5, R5, P0, !PT ;  /* 0x0000000519307c10 */ /* 0x000fc800087fe405 */
[----:B------:R-:W-:Y:S01]  /*9310*/  IADD3.X R37, R39, UR9, R37, P1, !PT ;  /* 0x0000000927257c10 */ /* 0x000fe20008ffe425 */
[----:B------:R-:W-:Y:S06]  /*9320*/  BRA.DIV UR4, `(.L_x_1867) ;  /* 0x0000023a04407947 */ /* 0x000fec000b800000 */
[----:B------:R0:W1:Y:S04]  /*9330*/  SHFL.IDX PT, R3, R48, RZ, 0x181f ;  /* 0x00181fff30037589 */ /* 0x00006800000e0000 */
[----:B------:R0:W2:Y:S04]  /*9340*/  SHFL.IDX PT, R5, R0, RZ, 0x181f ;  /* 0x00181fff00057589 */ /* 0x0000a800000e0000 */
[----:B------:R0:W3:Y:S04]  /*9350*/  SHFL.IDX PT, R9, R37, RZ, 0x181f ;  /* 0x00181fff25097589 */ /* 0x0000e800000e0000 */
[----:B------:R0:W4:Y:S02]  /*9360*/  SHFL.IDX PT, R14, R49, RZ, 0x181f ;  /* 0x00181fff310e7589 */ /* 0x00012400000e0000 */
.L_x_2220:
[----:B------:R-:W-:Y:S01]  /*9370*/  IMAD R53, R189, R6, RZ ;  /* 0x00000006bd357224 */ /* 0x000fe200078e02ff */
[----:B------:R-:W-:Y:S01]  /*9380*/  BSSY B1, `(.L_x_1868) ;  /* 0x000001a000017945 */ /* 0x000fe20003800000 */
[----:B------:R-:W-:Y:S02]  /*9390*/  CS2R R40, SRZ ;  /* 0x0000000000287805 */ /* 0x000fe4000001ff00 */
[----:B------:R-:W-:Y:S02]  /*93a0*/  CS2R R44, SRZ ;  /* 0x00000000002c7805 */ /* 0x000fe4000001ff00 */
[----:B------:R-:W-:Y:S02]  /*93b0*/  CS2R R42, SRZ ;  /* 0x00000000002a7805 */ /* 0x000fe4000001ff00 */
[----:B------:R-:W-:Y:S02]  /*93c0*/  ISETP.GE.AND P0, PT, R10, R53, PT ;  /* 0x000000350a00720c */ /* 0x000fe40003f06270 */
[----:B------:R-:W-:-:S11]  /*93d0*/  CS2R R46, SRZ ;  /* 0x00000000002e7805 */ /* 0x000fd6000001ff00 */
[----:B------:R-:W-:Y:S05]  /*93e0*/  @P0 BRA `(.L_x_1869) ;  /* 0x00000000004c0947 */ /* 0x000fea0003800000 */
[----:B------:R-:W-:Y:S01]  /*93f0*/  ULDC UR4, c[0x0][0x3f4] ;  /* 0x0000fd0000047ab9 */ /* 0x000fe20000000800 */
[----:B------:R-:W-:Y:S02]  /*9400*/  CS2R R40, SRZ ;  /* 0x0000000000287805 */ /* 0x000fe4000001ff00 */
[----:B------:R-:W-:Y:S02]  /*9410*/  ISETP.GE.AND P4, PT, R190, UR4, PT ;  /* 0x00000004be007c0c */ /* 0x000fe4000bf86270 */
[----:B------:R-:W-:Y:S02]  /*9420*/  CS2R R44, SRZ ;  /* 0x00000000002c7805 */ /* 0x000fe4000001ff00 */
[----:B------:R-:W-:-:S09]  /*9430*/  ISETP.GE.AND P3, PT, R18, UR4, PT ;  /* 0x0000000412007c0c */ /* 0x000fd2000bf66270 */
[----:B--2---:R-:W-:-:S05]  /*9440*/  @!P4 IADD3 R6, P0, R190, R5, RZ ;  /* 0x00000005be06c210 */ /* 0x004fca0007f1e0ff */
[----:B-1----:R-:W-:Y:S01]  /*9450*/  @!P4 IMAD.X R7, R3, 0x1, R214, P0 ;  /* 0x000000010307c824 */ /* 0x002fe200000e06d6 */
[----:B------:R-:W-:-:S04]  /*9460*/  @!P3 IADD3 R4, P0, R18, R5, RZ ;  /* 0x000000051204b210 */ /* 0x000fc80007f1e0ff */
[----:B------:R1:W5:Y:S01]  /*9470*/  @!P4 LD.E.64 R40, desc[UR36][R6.64] ;  /* 0x000000240628c980 */ /* 0x000362000c101b00 */
[----:B----4-:R-:W-:Y:S02]  /*9480*/  @!P4 IADD3 R8, P2, R190, R14, RZ ;  /* 0x0000000ebe08c210 */ /* 0x010fe40007f5e0ff */
[----:B------:R-:W-:Y:S02]  /*9490*/  CS2R R46, SRZ ;  /* 0x00000000002e7805 */ /* 0x000fe4000001ff00 */
[----:B------:R-:W-:Y:S01]  /*94a0*/  CS2R R42, SRZ ;  /* 0x00000000002a7805 */ /* 0x000fe2000001ff00 */
[----:B------:R-:W-:-:S05]  /*94b0*/  @!P3 IMAD.X R5, R3, 0x1, R19, P0 ;  /* 0x000000010305b824 */ /* 0x000fca00000e0613 */
[----:B------:R2:W5:Y:S01]  /*94c0*/  @!P3 LD.E.64 R44, desc[UR36][R4.64] ;  /* 0x00000024042cb980 */ /* 0x000562000c101b00 */
[----:B-1----:R-:W-:-:S05]  /*94d0*/  @!P3 IADD3 R6, P1, R18, R14, RZ ;  /* 0x0000000e1206b210 */ /* 0x002fca0007f3e0ff */
[C---:B---3--:R-:W-:Y:S01]  /*94e0*/  @!P3 IMAD.X R7, R9.reuse, 0x1, R19, P1 ;  /* 0x000000010907b824 */ /* 0x048fe200008e0613 */
[----:B------:R-:W-:-:S04]  /*94f0*/  @!P4 IADD3.X R9, R9, R214, RZ, P2, !PT ;  /* 0x000000d60909c210 */ /* 0x000fc800017fe4ff */
[----:B------:R2:W5:Y:S04]  /*9500*/  @!P3 LD.E.64 R46, desc[UR36][R6.64] ;  /* 0x00000024062eb980 */ /* 0x000568000c101b00 */
[----:B------:R2:W5:Y:S02]  /*9510*/  @!P4 LD.E.64 R42, desc[UR36][R8.64] ;  /* 0x00000024082ac980 */ /* 0x000564000c101b00 */
.L_x_1869:
[----:B------:R-:W-:Y:S05]  /*9520*/  BSYNC B1 ;  /* 0x0000000000017941 */ /* 0x000fea0003800000 */
.L_x_1868:
[----:B------:R-:W-:Y:S01]  /*9530*/  UMOV UR4, 0xffffffff ;  /* 0xffffffff00047882 */ /* 0x000fe20000000000 */
[----:B------:R-:W-:Y:S02]  /*9540*/  CS2R R30, SRZ ;  /* 0x00000000001e7805 */ /* 0x000fe4000001ff00 */
[----:B------:R-:W-:Y:S05]  /*9550*/  BRA.DIV UR4, `(.L_x_1870) ;  /* 0x0000023a04247947 */ /* 0x000fea000b800000 */
[----:B-1----:R1:W0:Y:S04]  /*9560*/  SHFL.IDX PT, R3, R48, 0x1, 0x181f ;  /* 0x00381f0030037f89 */ /* 0x00222800000e0000 */
[----:B--2---:R1:W2:Y:S04]  /*9570*/  SHFL.IDX PT, R5, R0, 0x1, 0x181f ;  /* 0x00381f0000057f89 */ /* 0x0042a800000e0000 */
[----:B---3--:R1:W3:Y:S04]  /*9580*/  SHFL.IDX PT, R9, R37, 0x1, 0x181f ;  /* 0x00381f0025097f89 */ /* 0x0082e800000e0000 */
[----:B----4-:R1:W4:Y:S02]  /*9590*/  SHFL.IDX PT, R14, R49, 0x1, 0x181f ;  /* 0x00381f00310e7f89 */ /* 0x01032400000e0000 */
.L_x_2226:
[----:B------:R-:W-:Y:S01]  /*95a0*/  VIADD R4, R10, 0x20 ;  /* 0x000000200a047836 */ /* 0x000fe20000000000 */
[----:B------:R-:W-:Y:S01]  /*95b0*/  BSSY B1, `(.L_x_1871) ;  /* 0x0000019000017945 */ /* 0x000fe20003800000 */
[----:B------:R-:W-:Y:S02]  /*95c0*/  CS2R R34, SRZ ;  /* 0x0000000000227805 */ /* 0x000fe4000001ff00 */
[----:B------:R-:W-:Y:S02]  /*95d0*/  CS2R R32, SRZ ;  /* 0x0000000000207805 */ /* 0x000fe4000001ff00 */
[----:B------:R-:W-:Y:S02]  /*95e0*/  CS2R R38, SRZ ;  /* 0x0000000000267805 */ /* 0x000fe4000001ff00 */
[----:B------:R-:W-:-:S13]  /*95f0*/  ISETP.GE.AND P0, PT, R4, R53, PT ;  /* 0x000000350400720c */ /* 0x000fda0003f06270 */
[----:B------:R-:W-:Y:S05]  /*9600*/  @P0 BRA `(.L_x_1872) ;  /* 0x00000000004c0947 */ /* 0x000fea0003800000 */
[----:B------:R-:W-:Y:S01]  /*9610*/  ULDC UR4, c[0x0][0x3f4] ;  /* 0x0000fd0000047ab9 */ /* 0x000fe20000000800 */
[----:B------:R-:W-:Y:S02]  /*9620*/  CS2R R30, SRZ ;  /* 0x00000000001e7805 */ /* 0x000fe4000001ff00 */
[----:B------:R-:W-:Y:S02]  /*9630*/  ISETP.GE.AND P4, PT, R190, UR4, PT ;  /* 0x00000004be007c0c */ /* 0x000fe4000bf86270 */
[----:B------:R-:W-:Y:S02]  /*9640*/  CS2R R34, SRZ ;  /* 0x0000000000227805 */ /* 0x000fe4000001ff00 */
[----:B------:R-:W-:-:S09]  /*9650*/  ISETP.GE.AND P3, PT, R18, UR4, PT ;  /* 0x0000000412007c0c */ /* 0x000fd2000bf66270 */
[----:B--2---:R-:W-:-:S05]  /*9660*/  @!P4 IADD3 R6, P0, R190, R5, RZ ;  /* 0x00000005be06c210 */ /* 0x004fca0007f1e0ff */
[C---:B0-----:R-:W-:Y:S01]  /*9670*/  @!P4 IMAD.X R7, R3.reuse, 0x1, R214, P0 ;  /* 0x000000010307c824 */ /* 0x041fe200000e06d6 */
[----:B------:R-:W-:Y:S02]  /*9680*/  @!P3 IADD3 R4, P0, R18, R5, RZ ;  /* 0x000000051204b210 */ /* 0x000fe40007f1e0ff */
[----:B----4-:R-:W-:Y:S02]  /*9690*/  @!P4 IADD3 R8, P2, R190, R14, RZ ;  /* 0x0000000ebe08c210 */ /* 0x010fe40007f5e0ff */
[----:B------:R0:W5:Y:S01]  /*96a0*/  @!P4 LD.E.64 R30, desc[UR36][R6.64] ;  /* 0x00000024061ec980 */ /* 0x000162000c101b00 */
[----:B------:R-:W-:Y:S02]  /*96b0*/  CS2R R38, SRZ ;  /* 0x0000000000267805 */ /* 0x000fe4000001ff00 */
[----:B------:R-:W-:Y:S01]  /*96c0*/  CS2R R32, SRZ ;  /* 0x0000000000207805 */ /* 0x000fe2000001ff00 */
[----:B------:R-:W-:-:S05]  /*96d0*/  @!P3 IMAD.X R5, R3, 0x1, R19, P0 ;  /* 0x000000010305b824 */ /* 0x000fca00000e0613 */
[----:B------:R2:W5:Y:S01]  /*96e0*/  @!P3 LD.E.64 R34, desc[UR36][R4.64] ;  /* 0x000000240422b980 */ /* 0x000562000c101b00 */
[----:B0-----:R-:W-:-:S05]  /*96f0*/  @!P3 IADD3 R6, P1, R18, R14, RZ ;  /* 0x0000000e1206b210 */ /* 0x001fca0007f3e0ff */
[C---:B---3--:R-:W-:Y:S02]  /*9700*/  @!P3 IMAD.X R7, R9.reuse, 0x1, R19, P1 ;  /* 0x000000010907b824 */ /* 0x048fe400008e0613 */
[----:B------:R-:W-:-:S03]  /*9710*/  @!P4 IMAD.X R9, R9, 0x1, R214, P2 ;  /* 0x000000010909c824 */ /* 0x000fc600010e06d6 */
[----:B------:R2:W5:Y:S04]  /*9720*/  @!P3 LD.E.64 R38, desc[UR36][R6.64] ;  /* 0x000000240626b980 */ /* 0x000568000c101b00 */
[----:B------:R2:W5:Y:S02]  /*9730*/  @!P4 LD.E.64 R32, desc[UR36][R8.64] ;  /* 0x000000240820c980 */ /* 0x000564000c101b00 */
.L_x_1872:
[----:B------:R-:W-:Y:S05]  /*9740*/  BSYNC B1 ;  /* 0x0000000000017941 */ /* 0x000fea0003800000 */
.L_x_1871:
[----:B------:R-:W-:-:S03]  /*9750*/  UMOV UR4, 0xffffffff ;  /* 0xffffffff00047882 */ /* 0x000fc60000000000 */
[----:B------:R-:W-:Y:S05]  /*9760*/  BRA.DIV UR4, `(.L_x_1873) ;  /* 0x0000023a04107947 */ /* 0x000fea000b800000 */
[----:B0-----:R0:W0:Y:S04]  /*9770*/  SHFL.IDX PT, R3, R48, 0x2, 0x181f ;  /* 0x00581f0030037f89 */ /* 0x00102800000e0000 */
[----:B--2---:R2:W0:Y:S04]  /*9780*/  SHFL.IDX PT, R5, R0, 0x2, 0x181f ;  /* 0x00581f0000057f89 */ /* 0x00442800000e0000 */
[----:B---3--:R2:W3:Y:S04]  /*9790*/  SHFL.IDX PT, R9, R37, 0x2, 0x181f ;  /* 0x00581f0025097f89 */ /* 0x0084e800000e0000 */
[----:B----4-:R2:W4:Y:S02]  /*97a0*/  SHFL.IDX PT, R14, R49, 0x2, 0x181f ;  /* 0x00581f00310e7f89 */ /* 0x01052400000e0000 */
.L_x_2232:
[----:B------:R-:W-:Y:S01]  /*97b0*/  VIADD R4, R10, 0x40 ;  /* 0x000000400a047836 */ /* 0x000fe20000000000 */
        /* <DEDUP_REMOVED lines=12> */
[----:B0-----:R-:W-:-:S05]  /*9880*/  @!P4 IADD3 R6, P0, R190, R5, RZ ;  /* 0x00000005be06c210 */ /* 0x001fca0007f1e0ff */
[C---:B------:R-:W-:Y:S01]  /*9890*/  @!P4 IMAD.X R7, R3.reuse, 0x1, R214, P0 ;  /* 0x000000010307c824 */ /* 0x040fe200000e06d6 */
        /* <DEDUP_REMOVED lines=12> */
.L_x_1875:
[----:B------:R-:W-:Y:S05]  /*9960*/  BSYNC B1 ;  /* 0x0000000000017941 */ /* 0x000fea0003800000 */
.L_x_1874:
[----:B------:R-:W-:Y:S01]  /*9970*/  UMOV UR4, 0xffffffff ;  /* 0xffffffff00047882 */ /* 0x000fe20000000000 */
[----:B---34-:R-:W-:Y:S02]  /*9980*/  CS2R R8, SRZ ;  /* 0x0000000000087805 */ /* 0x018fe4000001ff00 */
[----:B------:R-:W-:Y:S05]  /*9990*/  BRA.DIV UR4, `(.L_x_1876) ;  /* 0x0000023604f47947 */ /* 0x000fea000b800000 */
[----:B0-----:R0:W3:Y:S04]  /*99a0*/  SHFL.IDX PT, R3, R48, 0x3, 0x181f ;  /* 0x00781f0030037f89 */ /* 0x0010e800000e0000 */
[----:B------:R0:W4:Y:S04]  /*99b0*/  SHFL.IDX PT, R5, R0, 0x3, 0x181f ;  /* 0x00781f0000057f89 */ /* 0x00012800000e0000 */
[----:B-12---:R-:W1:Y:S04]  /*99c0*/  SHFL.IDX PT, R37, R37, 0x3, 0x181f ;  /* 0x00781f0025257f89 */ /* 0x006e6800000e0000 */
[----:B0-----:R-:W2:Y:S02]  /*99d0*/  SHFL.IDX PT, R49, R49, 0x3, 0x181f ;  /* 0x00781f0031317f89 */ /* 0x001ea400000e0000 */
.L_x_2238:
[----:B------:R-:W-:Y:S01]  /*99e0*/  VIADD R10, R10, 0x60 ;  /* 0x000000600a0a7836 */ /* 0x000fe20000000000 */
[----:B------:R-:W-:Y:S01]  /*99f0*/  LEA.HI R0, R217, R217, RZ, 0x1 ;  /* 0x000000d9d9007211 */ /* 0x000fe200078f08ff */
[----:B------:R-:W-:Y:S01]  /*9a00*/  BSSY B1, `(.L_x_1877) ;  /* 0x000001c000017945 */ /* 0x000fe20003800000 */
[----:B------:R-:W-:Y:S02]  /*9a10*/  CS2R R12, SRZ ;  /* 0x00000000000c7805 */ /* 0x000fe4000001ff00 */
[----:B------:R-:W-:Y:S02]  /*9a20*/  CS2R R14, SRZ ;  /* 0x00000000000e7805 */ /* 0x000fe4000001ff00 */
[----:B------:R-:W-:Y:S02]  /*9a30*/  ISETP.GE.AND P0, PT, R10, R53, PT ;  /* 0x000000350a00720c */ /* 0x000fe40003f06270 */
[----:B------:R-:W-:Y:S02]  /*9a40*/  CS2R R10, SRZ ;  /* 0x00000000000a7805 */ /* 0x000fe4000001ff00 */
[----:B------:R-:W-:-:S05]  /*9a50*/  LOP3.LUT R0, R0, 0xfffffffe, RZ, 0xc0, !PT ;  /* 0xfffffffe00007812 */ /* 0x000fca00078ec0ff */
[----:B------:R-:W-:-:S05]  /*9a60*/  IMAD.IADD R0, R217, 0x1, -R0 ;  /* 0x00000001d9007824 */ /* 0x000fca00078e0a00 */
[----:B------:R-:W-:Y:S01]  /*9a70*/  SHF.L.U32 R51, R0, 0x1f, RZ ;  /* 0x0000001f00337819 */ /* 0x000fe200000006ff */
[----:B------:R-:W-:Y:S06]  /*9a80*/  @P0 BRA `(.L_x_1878) ;  /* 0x00000000004c0947 */ /* 0x000fec0003800000 */
[----:B------:R-:W-:Y:S01]  /*9a90*/  ULDC UR4, c[0x0][0x3f4] ;  /* 0x0000fd0000047ab9 */ /* 0x000fe20000000800 */
[----:B------:R-:W-:Y:S02]  /*9aa0*/  CS2R R8, SRZ ;  /* 0x0000000000087805 */ /* 0x000fe4000001ff00 */
[----:B------:R-:W-:Y:S02]  /*9ab0*/  ISETP.GE.AND P4, PT, R190, UR4, PT ;  /* 0x00000004be007c0c */ /* 0x000fe4000bf86270 */
[----:B------:R-:W-:Y:S02]  /*9ac0*/  CS2R R12, SRZ ;  /* 0x00000000000c7805 */ /* 0x000fe4000001ff00 */
[----:B------:R-:W-:-:S09]  /*9ad0*/  ISETP.GE.AND P3, PT, R18, UR4, PT ;  /* 0x0000000412007c0c */ /* 0x000fd2000bf66270 */
[----:B----4-:R-:W-:-:S05]  /*9ae0*/  @!P4 IADD3 R6, P0, R190, R5, RZ ;  /* 0x00000005be06c210 */ /* 0x010fca0007f1e0ff */
[C---:B---3--:R-:W-:Y:S01]  /*9af0*/  @!P4 IMAD.X R7, R3.reuse, 0x1, R214, P0 ;  /* 0x000000010307c824 */ /* 0x048fe200000e06d6 */
[----:B--2---:R-:W-:Y:S02]  /*9b00*/  @!P4 IADD3 R48, P2, R190, R49, RZ ;  /* 0x00000031be30c210 */ /* 0x004fe40007f5e0ff */
[----:B------:R-:W-:Y:S02]  /*9b10*/  @!P3 IADD3 R4, P0, R18, R5, RZ ;  /* 0x000000051204b210 */ /* 0x000fe40007f1e0ff */
[----:B------:R0:W5:Y:S01]  /*9b20*/  @!P4 LD.E.64 R8, desc[UR36][R6.64] ;  /* 0x000000240608c980 */ /* 0x000162000c101b00 */
[----:B------:R-:W-:Y:S02]  /*9b30*/  CS2R R14, SRZ ;  /* 0x00000000000e7805 */ /* 0x000fe4000001ff00 */
[----:B------:R-:W-:Y:S02]  /*9b40*/  CS2R R10, SRZ ;  /* 0x00000000000a7805 */ /* 0x000fe4000001ff00 */
[----:B------:R-:W-:-:S05]  /*9b50*/  @!P3 IADD3.X R5, R3, R19, RZ, P0, !PT ;  /* 0x000000130305b210 */ /* 0x000fca00007fe4ff */
[----:B------:R2:W5:Y:S01]  /*9b60*/  @!P3 LD.E.64 R12, desc[UR36][R4.64] ;  /* 0x00000024040cb980 */ /* 0x000562000c101b00 */
[----:B0-----:R-:W-:Y:S01]  /*9b70*/  @!P3 IADD3 R6, P1, R18, R49, RZ ;  /* 0x000000311206b210 */ /* 0x001fe20007f3e0ff */
[----:B-1----:R-:W-:-:S04]  /*9b80*/  @!P4 IMAD.X R49, R37, 0x1, R214, P2 ;  /* 0x000000012531c824 */ /* 0x002fc800010e06d6 */
[----:B------:R-:W-:Y:S01]  /*9b90*/  @!P3 IMAD.X R7, R37, 0x1, R19, P1 ;  /* 0x000000012507b824 */ /* 0x000fe200008e0613 */
[----:B------:R2:W5:Y:S04]  /*9ba0*/  @!P4 LD.E.64 R10, desc[UR36][R48.64] ;  /* 0x00000024300ac980 */ /* 0x000568000c101b00 */
[----:B------:R2:W5:Y:S03]  /*9bb0*/  @!P3 LD.E.64 R14, desc[UR36][R6.64] ;  /* 0x00000024060eb980 */ /* 0x000566000c101b00 */
.L_x_1878:
[----:B------:R-:W-:Y:S05]  /*9bc0*/  BSYNC B1 ;  /* 0x0000000000017941 */ /* 0x000fea0003800000 */
.L_x_1877:
[----:B------:R-:W0:Y:S01]  /*9bd0*/  SYNCS.PHASECHK.TRANS64.TRYWAIT P0, [R22+URZ+0x28400], R51 ;  /* 0x02840033160075a7 */ /* 0x000e22000800017f */
[----:B------:R-:W-:Y:S01]  /*9be0*/  VIADDMNMX R0, R53, -R201, 0x80, PT ;  /* 0x0000008035007446 */ /* 0x000fe200038009c9 */
[----:B------:R-:W-:Y:S03]  /*9bf0*/  BSSY B1, `(.L_x_1879) ;  /* 0x0000003000017945 */ /* 0x000fe60003800000 */
[----:B------:R-:W-:Y:S01]  /*9c00*/  ISETP.GE.AND P1, PT, R187, R0, PT ;  /* 0x00000000bb00720c */ /* 0x000fe20003f26270 */
[----:B0-----:R-:W-:-:S12]  /*9c10*/  @!P0 BRA `(.L_x_1880) ;  /* 0x0000023400c88947 */ /* 0x001fd80003800000 */
.L_x_2239:
[----:B------:R-:W-:Y:S05]  /*9c20*/  BSYNC B1 ;  /* 0x0000000000017941 */ /* 0x000fea0003800000 */
.L_x_1879:
[----:B------:R-:W-:Y:S04]  /*9c30*/  BSSY B1, `(.L_x_1881) ;  /* 0x00000f9000017945 */ /* 0x000fe80003800000 */
[----:B------:R-:W-:Y:S05]  /*9c40*/  @P1 BRA `(.L_x_1882) ;  /* 0x0000000c00dc1947 */ /* 0x000fea0003800000 */
[----:B---3--:R-:W0:Y:S01]  /*9c50*/  LDC R3, c[0x0][0x3f4] ;  /* 0x0000fd00ff037b82 */ /* 0x008e220000000800 */
[----:B------:R-:W-:Y:S01]  /*9c60*/  BSSY B2, `(.L_x_1883) ;  /* 0x000007a000027945 */ /* 0x000fe20003800000 */
[-C--:B0-----:R-:W-:Y:S02]  /*9c70*/  ISETP.GE.AND P0, PT, R18, R3.reuse, PT ;  /* 0x000000031200720c */ /* 0x081fe40003f06270 */
[----:B------:R-:W-:-:S11]  /*9c80*/  ISETP.GE.AND P1, PT, R190, R3, PT ;  /* 0x00000003be00720c */ /* 0x000fd60003f26270 */
[----:B------:R-:W-:Y:S05]  /*9c90*/  @P0 BRA `(.L_x_1884) ;  /* 0x0000000400d80947 */ /* 0x000fea0003800000 */
[----:B--2-4-:R-:W0:Y:S01]  /*9ca0*/  LDS.128 R4, [R213+0x18000] ;  /* 0x01800000d5047984 */ /* 0x014e220000000c00 */
[----:B-1---5:R-:W-:Y:S02]  /*9cb0*/  SHF.R.U32.HI R37, RZ, 0x8, R44 ;  /* 0x00000008ff257819 */ /* 0x022fe4000001162c */
[----:B------:R-:W-:Y:S02]  /*9cc0*/  SHF.R.U32.HI R50, RZ, 0x8, R45 ;  /* 0x00000008ff327819 */ /* 0x000fe4000001162d */
[----:B------:R-:W-:Y:S02]  /*9cd0*/  LOP3.LUT R3, R44, 0xff, RZ, 0xc0, !PT ;  /* 0x000000ff2c037812 */ /* 0x000fe400078ec0ff */
[----:B------:R-:W-:Y:S02]  /*9ce0*/  LOP3.LUT R48, R37, 0xff, RZ, 0xc0, !PT ;  /* 0x000000ff25307812 */ /* 0x000fe400078ec0ff */
[----:B------:R-:W-:Y:S02]  /*9cf0*/  SHF.R.U32.HI R52, RZ, 0x8, R47 ;  /* 0x00000008ff347819 */ /* 0x000fe4000001162f */
[----:B------:R-:W-:-:S02]  /*9d00*/  LOP3.LUT R49, R45, 0xff, RZ, 0xc0, !PT ;  /* 0x000000ff2d317812 */ /* 0x000fc400078ec0ff */
[----:B------:R-:W-:Y:S02]  /*9d10*/  LOP3.LUT R50, R50, 0xff, RZ, 0xc0, !PT ;  /* 0x000000ff32327812 */ /* 0x000fe400078ec0ff */
[----:B------:R-:W-:Y:S02]  /*9d20*/  PRMT R3, R48, 0x7604, R3 ;  /* 0x0000760430037816 */ /* 0x000fe40000000003 */
[----:B------:R-:W-:Y:S02]  /*9d30*/  SHF.R.U32.HI R54, RZ, 0x10, R45 ;  /* 0x00000010ff367819 */ /* 0x000fe4000001162d */
[----:B------:R-:W-:Y:S02]  /*9d40*/  SHF.R.U32.HI R48, RZ, 0x8, R46 ;  /* 0x00000008ff307819 */ /* 0x000fe4000001162e */
[----:B------:R-:W-:Y:S02]  /*9d50*/  SHF.R.U32.HI R53, RZ, 0x10, R47 ;  /* 0x00000010ff357819 */ /* 0x000fe4000001162f */
[----:B------:R-:W-:-:S02]  /*9d60*/  LOP3.LUT R51, R47, 0xff, RZ, 0xc0, !PT ;  /* 0x000000ff2f337812 */ /* 0x000fc400078ec0ff */
[----:B------:R-:W-:Y:S01]  /*9d70*/  LOP3.LUT R52, R52, 0xff, RZ, 0xc0, !PT ;  /* 0x000000ff34347812 */ /* 0x000fe200078ec0ff */
[----:B------:R-:W-:Y:S01]  /*9d80*/  IMAD.U32 R53, R53, 0x10000, RZ ;  /* 0x0001000035357824 */ /* 0x000fe200078e00ff */
[----:B------:R-:W-:Y:S02]  /*9d90*/  PRMT R49, R50, 0x7604, R49 ;  /* 0x0000760432317816 */ /* 0x000fe40000000031 */
[----:B------:R-:W-:Y:S01]  /*9da0*/  LOP3.LUT R50, R48, 0xff, RZ, 0xc0, !PT ;  /* 0x000000ff30327812 */ /* 0x000fe200078ec0ff */
[----:B------:R-:W-:Y:S01]  /*9db0*/  IMAD.U32 R48, R54, 0x10000, RZ ;  /* 0x0001000036307824 */ /* 0x000fe200078e00ff */
[----:B------:R-:W-:Y:S02]  /*9dc0*/  PRMT R52, R52, 0x7604, R51 ;  /* 0x0000760434347816 */ /* 0x000fe40000000033 */
[----:B------:R-:W-:Y:S02]  /*9dd0*/  LOP3.LUT R37, R46, 0xff, RZ, 0xc0, !PT ;  /* 0x000000ff2e257812 */ /* 0x000fe400078ec0ff */
[----:B------:R-:W-:-:S02]  /*9de0*/  LOP3.LUT R49, R49, 0xff0000, R48, 0xf8, !PT ;  /* 0x00ff000031317812 */ /* 0x000fc400078ef830 */
[----:B------:R-:W-:Y:S02]  /*9df0*/  LOP3.LUT R53, R52, 0xff0000, R53, 0xf8, !PT ;  /* 0x00ff000034357812 */ /* 0x000fe400078ef835 */
[----:B------:R-:W-:Y:S02]  /*9e00*/  LOP3.LUT R49, R49, 0xff000000, R45, 0xf8, !PT ;  /* 0xff00000031317812 */ /* 0x000fe400078ef82d */
[----:B------:R-:W-:Y:S02]  /*9e10*/  LOP3.LUT R53, R53, 0xff000000, R47, 0xf8, !PT ;  /* 0xff00000035357812 */ /* 0x000fe400078ef82f */
[----:B------:R-:W-:Y:S02]  /*9e20*/  PRMT R51, R50, 0x7604, R37 ;  /* 0x0000760432337816 */ /* 0x000fe40000000025 */
[----:B------:R-:W-:Y:S02]  /*9e30*/  LOP3.LUT R37, R3, 0xff0000, R44, 0xf8, !PT ;  /* 0x00ff000003257812 */ /* 0x000fe400078ef82c */
[----:B0-----:R-:W-:-:S02]  /*9e40*/  F2FP.F16.E4M3.UNPACK_B R3, R6.H1 ;  /* 0x00000006ff03723e */ /* 0x001fc400030006ff */
[----:B------:R-:W-:Y:S02]  /*9e50*/  F2FP.F16.E4M3.UNPACK_B R52, R53 ;  /* 0x00000035ff34723e */ /* 0x000fe400020006ff */
[----:B------:R-:W-:Y:S02]  /*9e60*/  F2FP.F16.E4M3.UNPACK_B R47, R49 ;  /* 0x00000031ff2f723e */ /* 0x000fe400020006ff */
[----:B------:R-:W-:Y:S01]  /*9e70*/  LOP3.LUT R48, R37, 0xff000000, R44, 0xf8, !PT ;  /* 0xff00000025307812 */ /* 0x000fe200078ef82c */
[----:B------:R-:W-:Y:S01]  /*9e80*/  HADD2.F32 R37, -RZ, R3.H1_H1 ;  /* 0x30000003ff257230 */ /* 0x000fe20000004100 */
[--C-:B------:R-:W-:Y:S01]  /*9e90*/  LOP3.LUT R51, R51, 0xff0000, R46.reuse, 0xf8, !PT ;  /* 0x00ff000033337812 */ /* 0x100fe200078ef82e */
[--C-:B------:R-:W-:Y:S01]  /*9ea0*/  HADD2.F32 R54, -RZ, R52.reuse.H1_H1 ;  /* 0x30000034ff367230 */ /* 0x100fe20000004100 */
[----:B------:R-:W-:Y:S01]  /*9eb0*/  F2FP.F16.E4M3.UNPACK_B R6, R6 ;  /* 0x00000006ff06723e */ /* 0x000fe200020006ff */
[----:B------:R-:W-:Y:S01]  /*9ec0*/  HADD2.F32 R50, -RZ, R47.H1_H1 ;  /* 0x3000002fff327230 */ /* 0x000fe20000004100 */
[----:B------:R-:W-:Y:S01]  /*9ed0*/  LOP3.LUT R51, R51, 0xff000000, R46, 0xf8, !PT ;  /* 0xff00000033337812 */ /* 0x000fe200078ef82e */
[----:B------:R-:W-:Y:S01]  /*9ee0*/  HADD2.F32 R44, -RZ, R3.H0_H0 ;  /* 0x20000003ff2c7230 */ /* 0x000fe20000004100 */
[-C--:B------:R-:W-:Y:S01]  /*9ef0*/  F2FP.F16.E4M3.UNPACK_B R45, R7.reuse ;  /* 0x00000007ff2d723e */ /* 0x080fe200020006ff */
[C---:B------:R-:W-:Y:S01]  /*9f00*/  FMUL.FTZ R55, R37.reuse, R54 ;  /* 0x0000003625377220 */ /* 0x040fe20000410000 */
[----:B------:R-:W-:Y:S01]  /*9f10*/  F2FP.F16.E4M3.UNPACK_B R46, R7.H1 ;  /* 0x00000007ff2e723e */ /* 0x000fe200030006ff */
[-C--:B------:R-:W-:Y:S01]  /*9f20*/  FMUL.FTZ R57, R37, R50.reuse ;  /* 0x0000003225397220 */ /* 0x080fe20000410000 */
[-C--:B------:R-:W-:Y:S01]  /*9f30*/  F2FP.F16.E4M3.UNPACK_B R7, R5.reuse ;  /* 0x00000005ff07723e */ /* 0x080fe200020006ff */
[----:B------:R-:W-:Y:S01]  /*9f40*/  HADD2.F32 R52, -RZ, R52.H0_H0 ;  /* 0x20000034ff347230 */ /* 0x000fe20000004100 */
[----:B------:R-:W-:Y:S01]  /*9f50*/  F2FP.F16.E4M3.UNPACK_B R37, R5.H1 ;  /* 0x00000005ff25723e */ /* 0x000fe200030006ff */
[--C-:B------:R-:W-:Y:S01]  /*9f60*/  HADD2.F32 R5, -RZ, R6.reuse.H1_H1 ;  /* 0x30000006ff057230 */ /* 0x100fe20000004100 */
[----:B------:R-:W-:Y:S01]  /*9f70*/  F2FP.F16.E4M3.UNPACK_B R53, R53.H1 ;  /* 0x00000035ff35723e */ /* 0x000fe200030006ff */
[----:B------:R-:W-:Y:S01]  /*9f80*/  HADD2.F32 R47, -RZ, R47.H0_H0 ;  /* 0x2000002fff2f7230 */ /* 0x000fe20000004100 */
[----:B------:R-:W-:Y:S01]  /*9f90*/  F2FP.F16.E4M3.UNPACK_B R49, R49.H1 ;  /* 0x00000031ff31723e */ /* 0x000fe200030006ff */
[C---:B------:R-:W-:Y:S01]  /*9fa0*/  FFMA.FTZ R56, R44.reuse, R50, -R55 ;  /* 0x000000322c387223 */ /* 0x040fe20000010837 */
[----:B------:R-:W-:Y:S01]  /*9fb0*/  FFMA.FTZ R59, R44, R54, R57 ;  /* 0x000000362c3b7223 */ /* 0x000fe20000010039 */
[----:B------:R-:W-:-:S02]  /*9fc0*/  HADD2.F32 R6, -RZ, R6.H0_H0 ;  /* 0x20000006ff067230 */ /* 0x000fc40000004100 */
[C---:B------:R-:W-:Y:S01]  /*9fd0*/  FMUL.FTZ R55, R5.reuse, R52 ;  /* 0x0000003405377220 */ /* 0x040fe20000410000 */
[-C--:B------:R-:W-:Y:S01]  /*9fe0*/  FMUL.FTZ R57, R5, R47.reuse ;  /* 0x0000002f05397220 */ /* 0x080fe20000410000 */
[----:B------:R-:W-:Y:S01]  /*9ff0*/  HADD2.F32 R5, -RZ, R45.H1_H1 ;  /* 0x3000002dff057230 */ /* 0x000fe20000004100 */
[----:B------:R-:W-:Y:S01]  /*a000*/  F2FP.F16.E4M3.UNPACK_B R3, R4 ;  /* 0x00000004ff03723e */ /* 0x000fe200020006ff */
[----:B------:R-:W-:Y:S02]  /*a010*/  HADD2.F32 R50, -RZ, R53.H0_H0 ;  /* 0x20000035ff327230 */ /* 0x000fe40000004100 */
[C---:B------:R-:W-:Y:S01]  /*a020*/  FFMA.FTZ R55, R6.reuse, R47, -R55 ;  /* 0x0000002f06377223 */ /* 0x040fe20000010837 */
[----:B------:R-:W-:Y:S02]  /*a030*/  HADD2.F32 R44, -RZ, R49.H0_H0 ;  /* 0x20000031ff2c7230 */ /* 0x000fe40000004100 */
[----:B------:R-:W-:Y:S01]  /*a040*/  FFMA.FTZ R54, R6, R52, R57 ;  /* 0x0000003406367223 */ /* 0x000fe20000010039 */
[----:B------:R-:W-:-:S02]  /*a050*/  HADD2.F32 R45, -RZ, R45.H0_H0 ;  /* 0x2000002dff2d7230 */ /* 0x000fc40000004100 */
[C---:B------:R-:W-:Y:S01]  /*a060*/  FMUL.FTZ R52, R5.reuse, R50 ;  /* 0x0000003205347220 */ /* 0x040fe20000410000 */
[----:B------:R-:W-:Y:S02]  /*a070*/  HADD2.F32 R53, -RZ, R53.H1_H1 ;  /* 0x30000035ff357230 */ /* 0x000fe40000004100 */
[-C--:B------:R-:W-:Y:S01]  /*a080*/  FMUL.FTZ R58, R5, R44.reuse ;  /* 0x0000002c053a7220 */ /* 0x080fe20000410000 */
[--C-:B------:R-:W-:Y:S02]  /*a090*/  HADD2.F32 R6, -RZ, R46.reuse.H1_H1 ;  /* 0x3000002eff067230 */ /* 0x100fe40000004100 */
[C---:B------:R-:W-:Y:S01]  /*a0a0*/  FFMA.FTZ R57, R45.reuse, R44, -R52 ;  /* 0x0000002c2d397223 */ /* 0x040fe20000010834 */
[----:B------:R-:W-:Y:S02]  /*a0b0*/  HADD2.F32 R49, -RZ, R49.H1_H1 ;  /* 0x30000031ff317230 */ /* 0x000fe40000004100 */
[----:B------:R-:W-:Y:S01]  /*a0c0*/  FFMA.FTZ R58, R45, R50, R58 ;  /* 0x000000322d3a7223 */ /* 0x000fe2000001003a */
[----:B------:R-:W-:-:S02]  /*a0d0*/  HADD2.F32 R46, -RZ, R46.H0_H0 ;  /* 0x2000002eff2e7230 */ /* 0x000fc40000004100 */
[C---:B------:R-:W-:Y:S01]  /*a0e0*/  FMUL.FTZ R47, R6.reuse, R53 ;  /* 0x00000035062f7220 */ /* 0x040fe20000410000 */
[----:B------:R-:W-:Y:S01]  /*a0f0*/  F2FP.F16.E4M3.UNPACK_B R5, R51 ;  /* 0x00000033ff05723e */ /* 0x000fe200020006ff */
[-C--:B------:R-:W-:Y:S01]  /*a100*/  FMUL.FTZ R45, R6, R49.reuse ;  /* 0x00000031062d7220 */ /* 0x080fe20000410000 */
[----:B------:R-:W-:Y:S01]  /*a110*/  F2FP.F16.E4M3.UNPACK_B R4, R4.H1 ;  /* 0x00000004ff04723e */ /* 0x000fe200030006ff */
[C---:B------:R-:W-:Y:S01]  /*a120*/  FFMA.FTZ R60, R46.reuse, R49, -R47 ;  /* 0x000000312e3c7223 */ /* 0x040fe2000001082f */
[-C--:B------:R-:W-:Y:S01]  /*a130*/  F2FP.F16.E4M3.UNPACK_B R44, R48.reuse ;  /* 0x00000030ff2c723e */ /* 0x080fe200020006ff */
[----:B------:R-:W-:Y:S01]  /*a140*/  FFMA.FTZ R53, R46, R53, R45 ;  /* 0x000000352e357223 */ /* 0x000fe2000001002d */
[--C-:B------:R-:W-:Y:S01]  /*a150*/  HADD2.F32 R47, -RZ, R5.reuse.H1_H1 ;  /* 0x30000005ff2f7230 */ /* 0x100fe20000004100 */
[----:B------:R-:W-:Y:S01]  /*a160*/  F2FP.F16.E4M3.UNPACK_B R48, R48.H1 ;  /* 0x00000030ff30723e */ /* 0x000fe200030006ff */
[----:B------:R-:W-:Y:S01]  /*a170*/  HADD2.F32 R46, -RZ, R5.H0_H0 ;  /* 0x20000005ff2e7230 */ /* 0x000fe20000004100 */
[----:B------:R-:W-:Y:S01]  /*a180*/  F2FP.F16.E4M3.UNPACK_B R51, R51.H1 ;  /* 0x00000033ff33723e */ /* 0x000fe200030006ff */
[----:B------:R-:W-:-:S02]  /*a190*/  HADD2.F32 R6, -RZ, R4.H1_H1 ;  /* 0x30000004ff067230 */ /* 0x000fc40000004100 */
[----:B------:R-:W-:Y:S02]  /*a1a0*/  HADD2.F32 R45, -RZ, R44.H1_H1 ;  /* 0x3000002cff2d7230 */ /* 0x000fe40000004100 */
[----:B------:R-:W-:Y:S02]  /*a1b0*/  HADD2.F32 R5, -RZ, R4.H0_H0 ;  /* 0x20000004ff057230 */ /* 0x000fe40000004100 */
[C---:B------:R-:W-:Y:S01]  /*a1c0*/  FMUL.FTZ R50, R6.reuse, R47 ;  /* 0x0000002f06327220 */ /* 0x040fe20000410000 */
[--C-:B------:R-:W-:Y:S02]  /*a1d0*/  HADD2.F32 R4, -RZ, R3.reuse.H1_H1 ;  /* 0x30000003ff047230 */ /* 0x100fe40000004100 */
[-C--:B------:R-:W-:Y:S01]  /*a1e0*/  FMUL.FTZ R52, R6, R45.reuse ;  /* 0x0000002d06347220 */ /* 0x080fe20000410000 */
[----:B------:R-:W-:Y:S02]  /*a1f0*/  HADD2.F32 R44, -RZ, R44.H0_H0 ;  /* 0x2000002cff2c7230 */ /* 0x000fe40000004100 */
[----:B------:R-:W-:Y:S01]  /*a200*/  FFMA.FTZ R50, R5, R45, -R50 ;  /* 0x0000002d05327223 */ /* 0x000fe20000010832 */
[----:B------:R-:W-:-:S02]  /*a210*/  HADD2.F32 R3, -RZ, R3.H0_H0 ;  /* 0x20000003ff037230 */ /* 0x000fc40000004100 */
[C---:B------:R-:W-:Y:S01]  /*a220*/  FMUL.FTZ R6, R4.reuse, R46 ;  /* 0x0000002e04067220 */ /* 0x040fe20000410000 */
[----:B------:R-:W-:Y:S01]  /*a230*/  FFMA.FTZ R47, R5, R47, R52 ;  /* 0x0000002f052f7223 */ /* 0x000fe20000010034 */
[-C--:B------:R-:W-:Y:S01]  /*a240*/  FMUL.FTZ R49, R4, R44.reuse ;  /* 0x0000002c04317220 */ /* 0x080fe20000410000 */
[----:B------:R-:W-:Y:S02]  /*a250*/  HADD2.F32 R5, -RZ, R48.H1_H1 ;  /* 0x30000030ff057230 */ /* 0x000fe40000004100 */
[C---:B------:R-:W-:Y:S01]  /*a260*/  FFMA.FTZ R45, R3.reuse, R44, -R6 ;  /* 0x0000002c032d7223 */ /* 0x040fe20000010806 */
[----:B------:R-:W-:Y:S02]  /*a270*/  HADD2.F32 R4, -RZ, R37.H1_H1 ;  /* 0x30000025ff047230 */ /* 0x000fe40000004100 */
[----:B------:R-:W-:Y:S01]  /*a280*/  FFMA.FTZ R46, R3, R46, R49 ;  /* 0x0000002e032e7223 */ /* 0x000fe20000010031 */
[--C-:B------:R-:W-:Y:S02]  /*a290*/  HADD2.F32 R44, -RZ, R51.reuse.H1_H1 ;  /* 0x30000033ff2c7230 */ /* 0x100fe40000004100 */
[----:B------:R-:W-:-:S02]  /*a2a0*/  HADD2.F32 R6, -RZ, R51.H0_H0 ;  /* 0x20000033ff067230 */ /* 0x000fc40000004100 */
[CC--:B------:R-:W-:Y:S01]  /*a2b0*/  FMUL.FTZ R49, R4.reuse, R5.reuse ;  /* 0x0000000504317220 */ /* 0x0c0fe20000410000 */
[----:B------:R-:W-:Y:S02]  /*a2c0*/  HADD2.F32 R3, -RZ, R7.H1_H1 ;  /* 0x30000007ff037230 */ /* 0x000fe40000004100 */
[----:B------:R-:W-:Y:S01]  /*a2d0*/  FMUL.FTZ R52, R4, R44 ;  /* 0x0000002c04347220 */ /* 0x000fe20000410000 */
[----:B------:R-:W-:Y:S02]  /*a2e0*/  HADD2.F32 R48, -RZ, R48.H0_H0 ;  /* 0x20000030ff307230 */ /* 0x000fe40000004100 */
[----:B------:R-:W-:Y:S02]  /*a2f0*/  HADD2.F32 R37, -RZ, R37.H0_H0 ;  /* 0x20000025ff257230 */ /* 0x000fe40000004100 */
[C---:B------:R-:W-:Y:S01]  /*a300*/  FMUL.FTZ R4, R3.reuse, R6 ;  /* 0x0000000603047220 */ /* 0x040fe20000410000 */
[----:B------:R-:W-:Y:S02]  /*a310*/  HADD2.F32 R7, -RZ, R7.H0_H0 ;  /* 0x20000007ff077230 */ /* 0x000fe40000004100 */
[----:B------:R-:W-:Y:S01]  /*a320*/  FMUL.FTZ R3, R3, R48 ;  /* 0x0000003003037220 */ /* 0x000fe20000410000 */
[C---:B------:R-:W-:Y:S01]  /*a330*/  FFMA.FTZ R52, R37.reuse, R5, -R52 ;  /* 0x0000000525347223 */ /* 0x040fe20000010834 */
[----:B------:R-:W-:Y:S01]  /*a340*/  FFMA.FTZ R49, R37, R44, R49 ;  /* 0x0000002c25317223 */ /* 0x000fe20000010031 */
[C---:B------:R-:W-:Y:S01]  /*a350*/  FFMA.FTZ R5, R7.reuse, R48, -R4 ;  /* 0x0000003007057223 */ /* 0x040fe20000010804 */
[----:B------:R-:W-:Y:S01]  /*a360*/  FFMA.FTZ R44, R7, R6, R3 ;  /* 0x00000006072c7223 */ /* 0x000fe20000010003 */
[----:B------:R-:W-:-:S02]  /*a370*/  F2FP.SATFINITE.E4M3.F32.PACK_AB_MERGE_C R6, R59, R56, RZ ;  /* 0x000000383b06723e */ /* 0x000fc400048070ff */
[----:B------:R-:W-:Y:S02]  /*a380*/  F2FP.SATFINITE.E4M3.F32.PACK_AB_MERGE_C R7, R53, R60, RZ ;  /* 0x0000003c3507723e */ /* 0x000fe400048070ff */
[----:B------:R-:W-:Y:S02]  /*a390*/  F2FP.SATFINITE.E4M3.F32.PACK_AB_MERGE_C R4, R47, R50, RZ ;  /* 0x000000322f04723e */ /* 0x000fe400048070ff */
[----:B------:R-:W-:Y:S02]  /*a3a0*/  F2FP.SATFINITE.E4M3.F32.PACK_AB_MERGE_C R49, R49, R52, RZ ;  /* 0x000000343131723e */ /* 0x000fe400048070ff */
[----:B------:R-:W-:Y:S02]  /*a3b0*/  F2FP.SATFINITE.E4M3.F32.PACK_AB_MERGE_C R6, R54, R55, R6 ;  /* 0x000000373606723e */ /* 0x000fe40004807006 */
[----:B------:R-:W-:Y:S02]  /*a3c0*/  F2FP.SATFINITE.E4M3.F32.PACK_AB_MERGE_C R7, R58, R57, R7 ;  /* 0x000000393a07723e */ /* 0x000fe40004807007 */
[----:B------:R-:W-:-:S02]  /*a3d0*/  F2FP.SATFINITE.E4M3.F32.PACK_AB_MERGE_C R4, R46, R45, R4 ;  /* 0x0000002d2e04723e */ /* 0x000fc40004807004 */
[----:B------:R-:W-:-:S05]  /*a3e0*/  F2FP.SATFINITE.E4M3.F32.PACK_AB_MERGE_C R5, R44, R5, R49 ;  /* 0x000000052c05723e */ /* 0x000fca0004807031 */
[----:B------:R0:W-:Y:S02]  /*a3f0*/  STS.128 [R213+0x18000], R4 ;  /* 0x01800004d5007388 */ /* 0x0001e40000000c00 */
.L_x_1884:
[----:B------:R-:W-:Y:S05]  /*a400*/  BSYNC B2 ;  /* 0x0000000000027941 */ /* 0x000fea0003800000 */
.L_x_1883:
[----:B------:R-:W-:Y:S05]  /*a410*/  @P1 BRA `(.L_x_1882) ;  /* 0x0000000400e81947 */ /* 0x000fea0003800000 */
[----:B0-2-4-:R-:W0:Y:S01]  /*a420*/  LDS.128 R4, [R213+0x1c000] ;  /* 0x01c00000d5047984 */ /* 0x015e220000000c00 */
[----:B-----5:R-:W-:Y:S02]  /*a430*/  SHF.R.U32.HI R45, RZ, 0x8, R42 ;  /* 0x00000008ff2d7819 */ /* 0x020fe4000001162a */
[----:B------:R-:W-:Y:S02]  /*a440*/  LOP3.LUT R48, R42, 0xff, RZ, 0xc0, !PT ;  /* 0x000000ff2a307812 */ /* 0x000fe400078ec0ff */
[----:B------:R-:W-:Y:S02]  /*a450*/  LOP3.LUT R45, R45, 0xff, RZ, 0xc0, !PT ;  /* 0x000000ff2d2d7812 */ /* 0x000fe400078ec0ff */
[----:B-1----:R-:W-:Y:S02]  /*a460*/  SHF.R.U32.HI R37, RZ, 0x8, R41 ;  /* 0x00000008ff257819 */ /* 0x002fe40000011629 */
[----:B------:R-:W-:Y:S02]  /*a470*/  SHF.R.U32.HI R47, RZ, 0x8, R43 ;  /* 0x00000008ff2f7819 */ /* 0x000fe4000001162b */
[----:B------:R-:W-:-:S02]  /*a480*/  SHF.R.U32.HI R3, RZ, 0x8, R40 ;  /* 0x00000008ff037819 */ /* 0x000fc40000011628 */
[----:B------:R-:W-:Y:S02]  /*a490*/  PRMT R48, R45, 0x7604, R48 ;  /* 0x000076042d307816 */ /* 0x000fe40000000030 */
[----:B------:R-:W-:Y:S02]  /*a4a0*/  LOP3.LUT R46, R41, 0xff, RZ, 0xc0, !PT ;  /* 0x000000ff292e7812 */ /* 0x000fe400078ec0ff */
[----:B------:R-:W-:Y:S02]  /*a4b0*/  LOP3.LUT R50, R43, 0xff, RZ, 0xc0, !PT ;  /* 0x000000ff2b327812 */ /* 0x000fe400078ec0ff */
[----:B------:R-:W-:Y:S02]  /*a4c0*/  LOP3.LUT R37, R37, 0xff, RZ, 0xc0, !PT ;  /* 0x000000ff25257812 */ /* 0x000fe400078ec0ff */
[----:B------:R-:W-:Y:S02]  /*a4d0*/  LOP3.LUT R47, R47, 0xff, RZ, 0xc0, !PT ;  /* 0x000000ff2f2f7812 */ /* 0x000fe400078ec0ff */
[----:B------:R-:W-:-:S02]  /*a4e0*/  SHF.R.U32.HI R45, RZ, 0x10, R41 ;  /* 0x00000010ff2d7819 */ /* 0x000fc40000011629 */
[----:B------:R-:W-:Y:S02]  /*a4f0*/  SHF.R.U32.HI R49, RZ, 0x10, R43 ;  /* 0x00000010ff317819 */ /* 0x000fe4000001162b */
[----:B------:R-:W-:Y:S02]  /*a500*/  LOP3.LUT R44, R40, 0xff, RZ, 0xc0, !PT ;  /* 0x000000ff282c7812 */ /* 0x000fe400078ec0ff */
[----:B------:R-:W-:Y:S02]  /*a510*/  LOP3.LUT R3, R3, 0xff, RZ, 0xc0, !PT ;  /* 0x000000ff03037812 */ /* 0x000fe400078ec0ff */
[----:B------:R-:W-:Y:S02]  /*a520*/  PRMT R46, R37, 0x7604, R46 ;  /* 0x00007604252e7816 */ /* 0x000fe4000000002e */
[----:B------:R-:W-:Y:S02]  /*a530*/  PRMT R50, R47, 0x7604, R50 ;  /* 0x000076042f327816 */ /* 0x000fe40000000032 */
[----:B------:R-:W-:-:S02]  /*a540*/  LOP3.LUT R45, R45, 0xff, RZ, 0xc0, !PT ;  /* 0x000000ff2d2d7812 */ /* 0x000fc400078ec0ff */
[----:B------:R-:W-:Y:S02]  /*a550*/  LOP3.LUT R49, R49, 0xff, RZ, 0xc0, !PT ;  /* 0x000000ff31317812 */ /* 0x000fe400078ec0ff */
[----:B------:R-:W-:Y:S02]  /*a560*/  PRMT R44, R3, 0x7604, R44 ;  /* 0x00007604032c7816 */ /* 0x000fe4000000002c */
[----:B------:R-:W-:Y:S02]  /*a570*/  SHF.R.U32.HI R3, RZ, 0x10, R40 ;  /* 0x00000010ff037819 */ /* 0x000fe40000011628 */
[----:B------:R-:W-:Y:S02]  /*a580*/  SHF.R.U32.HI R37, RZ, 0x10, R42 ;  /* 0x00000010ff257819 */ /* 0x000fe4000001162a */
[----:B------:R-:W-:Y:S02]  /*a590*/  PRMT R45, R45, 0x7054, R46 ;  /* 0x000070542d2d7816 */ /* 0x000fe4000000002e */
[----:B------:R-:W-:-:S02]  /*a5a0*/  PRMT R49, R49, 0x7054, R50 ;  /* 0x0000705431317816 */ /* 0x000fc40000000032 */
[----:B------:R-:W-:Y:S02]  /*a5b0*/  LOP3.LUT R3, R3, 0xff, RZ, 0xc0, !PT ;  /* 0x000000ff03037812 */ /* 0x000fe400078ec0ff */
[----:B------:R-:W-:Y:S02]  /*a5c0*/  LOP3.LUT R47, R37, 0xff, RZ, 0xc0, !PT ;  /* 0x000000ff252f7812 */ /* 0x000fe400078ec0ff */
[----:B------:R-:W-:Y:S02]  /*a5d0*/  LOP3.LUT R49, R49, 0xff000000, R43, 0xf8, !PT ;  /* 0xff00000031317812 */ /* 0x000fe400078ef82b */
[----:B------:R-:W-:Y:S02]  /*a5e0*/  LOP3.LUT R45, R45, 0xff000000, R41, 0xf8, !PT ;  /* 0xff0000002d2d7812 */ /* 0x000fe400078ef829 */
[----:B------:R-:W-:Y:S02]  /*a5f0*/  PRMT R37, R3, 0x7054, R44 ;  /* 0x0000705403257816 */ /* 0x000fe4000000002c */
[----:B------:R-:W-:-:S02]  /*a600*/  PRMT R47, R47, 0x7054, R48 ;  /* 0x000070542f2f7816 */ /* 0x000fc40000000030 */
[-C--:B0-----:R-:W-:Y:S02]  /*a610*/  F2FP.F16.E4M3.UNPACK_B R3, R6.reuse.H1 ;  /* 0x00000006ff03723e */ /* 0x081fe400030006ff */
[----:B------:R-:W-:Y:S02]  /*a620*/  F2FP.F16.E4M3.UNPACK_B R48, R49 ;  /* 0x00000031ff30723e */ /* 0x000fe400020006ff */
[----:B------:R-:W-:Y:S02]  /*a630*/  F2FP.F16.E4M3.UNPACK_B R43, R45 ;  /* 0x0000002dff2b723e */ /* 0x000fe400020006ff */
[----:B------:R-:W-:Y:S01]  /*a640*/  LOP3.LUT R44, R37, 0xff000000, R40, 0xf8, !PT ;  /* 0xff000000252c7812 */ /* 0x000fe200078ef828 */
[----:B------:R-:W-:Y:S01]  /*a650*/  HADD2.F32 R37, -RZ, R3.H1_H1 ;  /* 0x30000003ff257230 */ /* 0x000fe20000004100 */
[----:B------:R-:W-:Y:S01]  /*a660*/  F2FP.F16.E4M3.UNPACK_B R6, R6 ;  /* 0x00000006ff06723e */ /* 0x000fe200020006ff */
[--C-:B------:R-:W-:Y:S01]  /*a670*/  HADD2.F32 R50, -RZ, R48.reuse.H1_H1 ;  /* 0x30000030ff327230 */ /* 0x100fe20000004100 */
[----:B------:R-:W-:Y:S01]  /*a680*/  LOP3.LUT R47, R47, 0xff000000, R42, 0xf8, !PT ;  /* 0xff0000002f2f7812 */ /* 0x000fe200078ef82a */
[----:B------:R-:W-:Y:S01]  /*a690*/  HADD2.F32 R46, -RZ, R43.H1_H1 ;  /* 0x3000002bff2e7230 */ /* 0x000fe20000004100 */
[-C--:B------:R-:W-:Y:S01]  /*a6a0*/  F2FP.F16.E4M3.UNPACK_B R41, R7.reuse ;  /* 0x00000007ff29723e */ /* 0x080fe200020006ff */
[----:B------:R-:W-:Y:S01]  /*a6b0*/  HADD2.F32 R40, -RZ, R3.H0_H0 ;  /* 0x20000003ff287230 */ /* 0x000fe20000004100 */
[----:B------:R-:W-:Y:S01]  /*a6c0*/  F2FP.F16.E4M3.UNPACK_B R42, R7.H1 ;  /* 0x00000007ff2a723e */ /* 0x000fe200030006ff */
[C---:B------:R-:W-:Y:S01]  /*a6d0*/  FMUL.FTZ R51, R37.reuse, R50 ;  /* 0x0000003225337220 */ /* 0x040fe20000410000 */
        /* <DEDUP_REMOVED lines=78> */
.L_x_1882:
[----:B------:R-:W-:Y:S05]  /*abc0*/  BSYNC B1 ;  /* 0x0000000000017941 */ /* 0x000fea0003800000 */
.L_x_1881:
[----:B---3--:R-:W-:Y:S01]  /*abd0*/  VIADD R3, R187, 0x20 ;  /* 0x00000020bb037836 */ /* 0x008fe20000000000 */
[----:B------:R-:W-:Y:S04]  /*abe0*/  BSSY B1, `(.L_x_1885) ;  /* 0x00000fa000017945 */ /* 0x000fe80003800000 */
[----:B------:R-:W-:-:S13]  /*abf0*/  ISETP.GE.AND P0, PT, R3, R0, PT ;  /* 0x000000000300720c */ /* 0x000fda0003f06270 */
[----:B------:R-:W-:Y:S05]  /*ac00*/  @P0 BRA `(.L_x_1886) ;  /* 0x0000000c00dc0947 */ /* 0x000fea0003800000 */
[----:B------:R-:W3:Y:S01]  /*ac10*/  LDC R3, c[0x0][0x3f4] ;  /* 0x0000fd00ff037b82 */ /* 0x000ee20000000800 */
[----:B------:R-:W-:Y:S01]  /*ac20*/  BSSY B2, `(.L_x_1887) ;  /* 0x000007e000027945 */ /* 0x000fe20003800000 */
[-C--:B---3--:R-:W-:Y:S02]  /*ac30*/  ISETP.GE.AND P0, PT, R18, R3.reuse, PT ;  /* 0x000000031200720c */ /* 0x088fe40003f06270 */
[----:B------:R-:W-:-:S11]  /*ac40*/  ISETP.GE.AND P1, PT, R190, R3, PT ;  /* 0x00000003be00720c */ /* 0x000fd60003f26270 */
        /* <DEDUP_REMOVED lines=34> */
[----:B------:R-:W-:Y:S01]  /*ae70*/  F2FP.F16.E4M3.UNPACK_B R39, R41 ;  /* 0x00000029ff27723e */ /* 0x000fe200020006ff */
[--C-:B------:R-:W-:Y:S01]  /*ae80*/  HADD2.F32 R35, -RZ, R3.reuse.H0_H0 ;  /* 0x20000003ff237230 */ /* 0x100fe20000004100 */
[----:B------:R-:W-:Y:S01]  /*ae90*/  LOP3.LUT R40, R37, 0xff000000, R34, 0xf8, !PT ;  /* 0xff00000025287812 */ /* 0x000fe200078ef822 */
[----:B------:R-:W-:Y:S01]  /*aea0*/  HADD2.F32 R34, -RZ, R3.H1_H1 ;  /* 0x30000003ff227230 */ /* 0x000fe20000004100 */
[----:B------:R-:W-:Y:S01]  /*aeb0*/  F2FP.F16.E4M3.UNPACK_B R6, R6 ;  /* 0x00000006ff06723e */ /* 0x000fe200020006ff */
[--C-:B------:R-:W-:Y:S01]  /*aec0*/  HADD2.F32 R46, -RZ, R44.reuse.H1_H1 ;  /* 0x3000002cff2e7230 */ /* 0x100fe20000004100 */
[----:B------:R-:W-:Y:S01]  /*aed0*/  LOP3.LUT R43, R43, 0xff000000, R38, 0xf8, !PT ;  /* 0xff0000002b2b7812 */ /* 0x000fe200078ef826 */
[--C-:B------:R-:W-:Y:S01]  /*aee0*/  HADD2.F32 R42, -RZ, R39.reuse.H1_H1 ;  /* 0x30000027ff2a7230 */ /* 0x100fe20000004100 */
[-C--:B------:R-:W-:Y:S01]  /*aef0*/  F2FP.F16.E4M3.UNPACK_B R37, R7.reuse ;  /* 0x00000007ff25723e */ /* 0x080fe200020006ff */
[----:B------:R-:W-:Y:S01]  /*af00*/  HADD2.F32 R44, -RZ, R44.H0_H0 ;  /* 0x2000002cff2c7230 */ /* 0x000fe20000004100 */
[----:B------:R-:W-:Y:S01]  /*af10*/  F2FP.F16.E4M3.UNPACK_B R38, R7.H1 ;  /* 0x00000007ff26723e */ /* 0x000fe200030006ff */
[C---:B------:R-:W-:Y:S01]  /*af20*/  FMUL.FTZ R48, R34.reuse, R46 ;  /* 0x0000002e22307220 */ /* 0x040fe20000410000 */
[----:B------:R-:W-:Y:S01]  /*af30*/  FMUL.FTZ R47, R34, R42 ;  /* 0x0000002a222f7220 */ /* 0x000fe20000410000 */
[-C--:B------:R-:W-:Y:S01]  /*af40*/  F2FP.F16.E4M3.UNPACK_B R7, R5.reuse ;  /* 0x00000005ff07723e */ /* 0x080fe200020006ff */
[----:B------:R-:W-:Y:S01]  /*af50*/  HADD2.F32 R39, -RZ, R39.H0_H0 ;  /* 0x20000027ff277230 */ /* 0x000fe20000004100 */
[----:B------:R-:W-:Y:S01]  /*af60*/  F2FP.F16.E4M3.UNPACK_B R34, R5.H1 ;  /* 0x00000005ff22723e */ /* 0x000fe200030006ff */
[----:B------:R-:W-:-:S02]  /*af70*/  HADD2.F32 R5, -RZ, R6.H1_H1 ;  /* 0x30000006ff057230 */ /* 0x000fc40000004100 */
[C---:B------:R-:W-:Y:S01]  /*af80*/  FFMA.FTZ R50, R35.reuse, R42, -R48 ;  /* 0x0000002a23327223 */ /* 0x040fe20000010830 */
[----:B------:R-:W-:Y:S01]  /*af90*/  FFMA.FTZ R51, R35, R46, R47 ;  /* 0x0000002e23337223 */ /* 0x000fe2000001002f */
[----:B------:R-:W-:Y:S01]  /*afa0*/  HADD2.F32 R6, -RZ, R6.H0_H0 ;  /* 0x20000006ff067230 */ /* 0x000fe20000004100 */
[----:B------:R-:W-:Y:S01]  /*afb0*/  F2FP.F16.E4M3.UNPACK_B R45, R45.H1 ;  /* 0x0000002dff2d723e */ /* 0x000fe200030006ff */
[C---:B------:R-:W-:Y:S01]  /*afc0*/  FMUL.FTZ R35, R5.reuse, R44 ;  /* 0x0000002c05237220 */ /* 0x040fe20000410000 */
[----:B------:R-:W-:Y:S01]  /*afd0*/  F2FP.F16.E4M3.UNPACK_B R41, R41.H1 ;  /* 0x00000029ff29723e */ /* 0x000fe200030006ff */
[-C--:B------:R-:W-:Y:S01]  /*afe0*/  FMUL.FTZ R49, R5, R39.reuse ;  /* 0x0000002705317220 */ /* 0x080fe20000410000 */
[----:B------:R-:W-:Y:S02]  /*aff0*/  HADD2.F32 R5, -RZ, R37.H1_H1 ;  /* 0x30000025ff057230 */ /* 0x000fe40000004100 */
[----:B------:R-:W-:Y:S01]  /*b000*/  FFMA.FTZ R47, R6, R39, -R35 ;  /* 0x00000027062f7223 */ /* 0x000fe20000010823 */
[----:B------:R-:W-:-:S02]  /*b010*/  HADD2.F32 R46, -RZ, R45.H0_H0 ;  /* 0x2000002dff2e7230 */ /* 0x000fc40000004100 */
[----:B------:R-:W-:Y:S01]  /*b020*/  FFMA.FTZ R48, R6, R44, R49 ;  /* 0x0000002c06307223 */ /* 0x000fe20000010031 */
[----:B------:R-:W-:Y:S01]  /*b030*/  HADD2.F32 R42, -RZ, R41.H0_H0 ;  /* 0x20000029ff2a7230 */ /* 0x000fe20000004100 */
[----:B------:R-:W-:Y:S01]  /*b040*/  F2FP.F16.E4M3.UNPACK_B R3, R4 ;  /* 0x00000004ff03723e */ /* 0x000fe200020006ff */
[----:B------:R-:W-:Y:S02]  /*b050*/  HADD2.F32 R45, -RZ, R45.H1_H1 ;  /* 0x3000002dff2d7230 */ /* 0x000fe40000004100 */
[C---:B------:R-:W-:Y:S01]  /*b060*/  FMUL.FTZ R44, R5.reuse, R46 ;  /* 0x0000002e052c7220 */ /* 0x040fe20000410000 */
[----:B------:R-:W-:Y:S02]  /*b070*/  HADD2.F32 R6, -RZ, R38.H1_H1 ;  /* 0x30000026ff067230 */ /* 0x000fe40000004100 */
[----:B------:R-:W-:Y:S01]  /*b080*/  FMUL.FTZ R52, R5, R42 ;  /* 0x0000002a05347220 */ /* 0x000fe20000410000 */
[----:B------:R-:W-:Y:S01]  /*b090*/  HADD2.F32 R37, -RZ, R37.H0_H0 ;  /* 0x20000025ff257230 */ /* 0x000fe20000004100 */
[----:B------:R-:W-:Y:S01]  /*b0a0*/  F2FP.F16.E4M3.UNPACK_B R5, R43 ;  /* 0x0000002bff05723e */ /* 0x000fe200020006ff */
[----:B------:R-:W-:-:S02]  /*b0b0*/  HADD2.F32 R41, -RZ, R41.H1_H1 ;  /* 0x30000029ff297230 */ /* 0x000fc40000004100 */
[C---:B------:R-:W-:Y:S01]  /*b0c0*/  FMUL.FTZ R35, R6.reuse, R45 ;  /* 0x0000002d06237220 */ /* 0x040fe20000410000 */
[----:B------:R-:W-:Y:S02]  /*b0d0*/  HADD2.F32 R38, -RZ, R38.H0_H0 ;  /* 0x20000026ff267230 */ /* 0x000fe40000004100 */
[C---:B------:R-:W-:Y:S01]  /*b0e0*/  FFMA.FTZ R49, R37.reuse, R42, -R44 ;  /* 0x0000002a25317223 */ /* 0x040fe2000001082c */
[----:B------:R-:W-:Y:S01]  /*b0f0*/  FFMA.FTZ R52, R37, R46, R52 ;  /* 0x0000002e25347223 */ /* 0x000fe20000010034 */
        /* <DEDUP_REMOVED lines=13> */
[----:B------:R-:W-:Y:S02]  /*b1d0*/  HADD2.F32 R4, -RZ, R3.H1_H1 ;  /* 0x30000003ff047230 */ /* 0x000fe40000004100 */
[-C--:B------:R-:W-:Y:S01]  /*b1e0*/  FMUL.FTZ R44, R6, R37.reuse ;  /* 0x00000025062c7220 */ /* 0x080fe20000410000 */
[----:B------:R-:W-:Y:S02]  /*b1f0*/  HADD2.F32 R35, -RZ, R35.H0_H0 ;  /* 0x20000023ff237230 */ /* 0x000fe40000004100 */
[----:B------:R-:W-:Y:S01]  /*b200*/  FFMA.FTZ R42, R5, R37, -R42 ;  /* 0x00000025052a7223 */ /* 0x000fe2000001082a */
[----:B------:R-:W-:-:S02]  /*b210*/  HADD2.F32 R3, -RZ, R3.H0_H0 ;  /* 0x20000003ff037230 */ /* 0x000fc40000004100 */
[CC--:B------:R-:W-:Y:S01]  /*b220*/  FMUL.FTZ R6, R4.reuse, R38.reuse ;  /* 0x0000002604067220 */ /* 0x0c0fe20000410000 */
        /* <DEDUP_REMOVED lines=8> */
[C---:B------:R-:W-:Y:S01]  /*b2b0*/  FMUL.FTZ R44, R4.reuse, R5 ;  /* 0x00000005042c7220 */ /* 0x040fe20000410000 */
[--C-:B------:R-:W-:Y:S02]  /*b2c0*/  HADD2.F32 R3, -RZ, R7.reuse.H1_H1 ;  /* 0x30000007ff037230 */ /* 0x100fe40000004100 */
[----:B------:R-:W-:Y:S01]  /*b2d0*/  FMUL.FTZ R41, R4, R35 ;  /* 0x0000002304297220 */ /* 0x000fe20000410000 */
[----:B------:R-:W-:Y:S02]  /*b2e0*/  HADD2.F32 R40, -RZ, R40.H0_H0 ;  /* 0x20000028ff287230 */ /* 0x000fe40000004100 */
[----:B------:R-:W-:Y:S02]  /*b2f0*/  HADD2.F32 R34, -RZ, R34.H0_H0 ;  /* 0x20000022ff227230 */ /* 0x000fe40000004100 */
[C---:B------:R-:W-:Y:S01]  /*b300*/  FMUL.FTZ R4, R3.reuse, R6 ;  /* 0x0000000603047220 */ /* 0x040fe20000410000 */
[----:B------:R-:W-:Y:S02]  /*b310*/  HADD2.F32 R7, -RZ, R7.H0_H0 ;  /* 0x20000007ff077230 */ /* 0x000fe40000004100 */
[-C--:B------:R-:W-:Y:S01]  /*b320*/  FMUL.FTZ R3, R3, R40.reuse ;  /* 0x0000002803037220 */ /* 0x080fe20000410000 */
        /* <DEDUP_REMOVED lines=13> */
.L_x_1888:
[----:B------:R-:W-:Y:S05]  /*b400*/  BSYNC B2 ;  /* 0x0000000000027941 */ /* 0x000fea0003800000 */
.L_x_1887:
[----:B------:R-:W-:Y:S05]  /*b410*/  @P1 BRA `(.L_x_1886) ;  /* 0x0000000400d81947 */ /* 0x000fea0003800000 */
[----:B0-234-:R-:W0:Y:S01]  /*b420*/  LDS.128 R4, [R213+0x1d000] ;  /* 0x01d00000d5047984 */ /* 0x01de220000000c00 */
[----:B-----5:R-:W-:Y:S02]  /*b430*/  SHF.R.U32.HI R34, RZ, 0x8, R30 ;  /* 0x00000008ff227819 */ /* 0x020fe4000001161e */
        /* <DEDUP_REMOVED lines=16> */
[----:B-1----:R-:W-:Y:S02]  /*b540*/  LOP3.LUT R37, R32, 0xff, RZ, 0xc0, !PT ;  /* 0x000000ff20257812 */ /* 0x002fe400078ec0ff */
[----:B------:R-:W-:Y:S02]  /*b550*/  PRMT R40, R40, 0x7604, R39 ;  /* 0x0000760428287816 */ /* 0x000fe40000000027 */
[----:B------:R-:W-:-:S02]  /*b560*/  PRMT R39, R38, 0x7604, R37 ;  /* 0x0000760426277816 */ /* 0x000fc40000000025 */
[----:B------:R-:W-:Y:S02]  /*b570*/  LOP3.LUT R37, R35, 0xff0000, R34, 0xf8, !PT ;  /* 0x00ff000023257812 */ /* 0x000fe400078ef822 */
[----:B------:R-:W-:Y:S02]  /*b580*/  LOP3.LUT R41, R40, 0xff0000, R41, 0xf8, !PT ;  /* 0x00ff000028297812 */ /* 0x000fe400078ef829 */
[----:B------:R-:W-:Y:S02]  /*b590*/  LOP3.LUT R37, R37, 0xff000000, R31, 0xf8, !PT ;  /* 0xff00000025257812 */ /* 0x000fe400078ef81f */
[----:B------:R-:W-:Y:S02]  /*b5a0*/  LOP3.LUT R41, R41, 0xff000000, R33, 0xf8, !PT ;  /* 0xff00000029297812 */ /* 0x000fe400078ef821 */
[----:B------:R-:W-:Y:S02]  /*b5b0*/  LOP3.LUT R35, R3, 0xff0000, R30, 0xf8, !PT ;  /* 0x00ff000003237812 */ /* 0x000fe400078ef81e */
[----:B0-----:R-:W-:-:S02]  /*b5c0*/  F2FP.F16.E4M3.UNPACK_B R3, R6.H1 ;  /* 0x00000006ff03723e */ /* 0x001fc400030006ff */
[----:B------:R-:W-:Y:S02]  /*b5d0*/  F2FP.F16.E4M3.UNPACK_B R40, R41 ;  /* 0x00000029ff28723e */ /* 0x000fe400020006ff */
[----:B------:R-:W-:Y:S01]  /*b5e0*/  F2FP.F16.E4M3.UNPACK_B R34, R37 ;  /* 0x00000025ff22723e */ /* 0x000fe200020006ff */
[--C-:B------:R-:W-:Y:S01]  /*b5f0*/  HADD2.F32 R31, -RZ, R3.reuse.H0_H0 ;  /* 0x20000003ff1f7230 */ /* 0x100fe20000004100 */
[----:B------:R-:W-:Y:S01]  /*b600*/  LOP3.LUT R35, R35, 0xff000000, R30, 0xf8, !PT ;  /* 0xff00000023237812 */ /* 0x000fe200078ef81e */
[----:B------:R-:W-:Y:S01]  /*b610*/  HADD2.F32 R30, -RZ, R3.H1_H1 ;  /* 0x30000003ff1e7230 */ /* 0x000fe20000004100 */
[--C-:B------:R-:W-:Y:S01]  /*b620*/  LOP3.LUT R39, R39, 0xff0000, R32.reuse, 0xf8, !PT ;  /* 0x00ff000027277812 */ /* 0x100fe200078ef820 */
[----:B------:R-:W-:Y:S01]  /*b630*/  HADD2.F32 R42, -RZ, R40.H1_H1 ;  /* 0x30000028ff2a7230 */ /* 0x000fe20000004100 */
[----:B------:R-:W-:Y:S01]  /*b640*/  F2FP.F16.E4M3.UNPACK_B R6, R6 ;  /* 0x00000006ff06723e */ /* 0x000fe200020006ff */
[----:B------:R-:W-:Y:S01]  /*b650*/  HADD2.F32 R38, -RZ, R34.H1_H1 ;  /* 0x30000022ff267230 */ /* 0x000fe20000004100 */
[----:B------:R-:W-:Y:S01]  /*b660*/  LOP3.LUT R39, R39, 0xff000000, R32, 0xf8, !PT ;  /* 0xff00000027277812 */ /* 0x000fe200078ef820 */
[----:B------:R-:W-:Y:S01]  /*b670*/  HADD2.F32 R40, -RZ, R40.H0_H0 ;  /* 0x20000028ff287230 */ /* 0x000fe20000004100 */
[-C--:B------:R-:W-:Y:S01]  /*b680*/  F2FP.F16.E4M3.UNPACK_B R32, R7.reuse ;  /* 0x00000007ff20723e */ /* 0x080fe200020006ff */
[C---:B------:R-:W-:Y:S01]  /*b690*/  FMUL.FTZ R44, R30.reuse, R42 ;  /* 0x0000002a1e2c7220 */ /* 0x040fe20000410000 */
[----:B------:R-:W-:Y:S01]  /*b6a0*/  F2FP.F16.E4M3.UNPACK_B R33, R7.H1 ;  /* 0x00000007ff21723e */ /* 0x000fe200030006ff */
        /* <DEDUP_REMOVED lines=26> */
[----:B------:R-:W-:Y:S02]  /*b850*/  HADD2.F32 R33, -RZ, R33.H0_H0 ;  /* 0x20000021ff217230 */ /* 0x000fe40000004100 */
[C---:B------:R-:W-:Y:S01]  /*b860*/  FMUL.FTZ R34, R6.reuse, R41 ;  /* 0x0000002906227220 */ /* 0x040fe20000410000 */
[----:B------:R-:W-:Y:S01]  /*b870*/  F2FP.F16.E4M3.UNPACK_B R5, R39 ;  /* 0x00000027ff05723e */ /* 0x000fe200020006ff */
[-C--:B------:R-:W-:Y:S01]  /*b880*/  FMUL.FTZ R32, R6, R37.reuse ;  /* 0x0000002506207220 */ /* 0x080fe20000410000 */
[----:B------:R-:W-:Y:S01]  /*b890*/  F2FP.F16.E4M3.UNPACK_B R4, R4.H1 ;  /* 0x00000004ff04723e */ /* 0x000fe200030006ff */
[C---:B------:R-:W-:Y:S01]  /*b8a0*/  FFMA.FTZ R48, R33.reuse, R37, -R34 ;  /* 0x0000002521307223 */ /* 0x040fe20000010822 */
[----:B------:R-:W-:Y:S01]  /*b8b0*/  F2FP.F16.E4M3.UNPACK_B R31, R35 ;  /* 0x00000023ff1f723e */ /* 0x000fe200020006ff */
        /* <DEDUP_REMOVED lines=19> */
[--C-:B------:R-:W-:Y:S02]  /*b9f0*/  HADD2.F32 R31, -RZ, R39.reuse.H1_H1 ;  /* 0x30000027ff1f7230 */ /* 0x100fe40000004100 */
[----:B------:R-:W-:Y:S01]  /*ba00*/  FFMA.FTZ R33, R3, R33, R4 ;  /* 0x0000002103217223 */ /* 0x000fe20000010004 */
[----:B------:R-:W-:Y:S02]  /*ba10*/  HADD2.F32 R4, -RZ, R30.H1_H1 ;  /* 0x3000001eff047230 */ /* 0x000fe40000004100 */
[----:B------:R-:W-:-:S02]  /*ba20*/  HADD2.F32 R32, -RZ, R39.H0_H0 ;  /* 0x20000027ff207230 */ /* 0x000fc40000004100 */
[----:B------:R-:W-:Y:S02]  /*ba30*/  HADD2.F32 R3, -RZ, R7.H1_H1 ;  /* 0x30000007ff037230 */ /* 0x000fe40000004100 */
[C---:B------:R-:W-:Y:S01]  /*ba40*/  FMUL.FTZ R40, R4.reuse, R5 ;  /* 0x0000000504287220 */ /* 0x040fe20000410000 */
[----:B------:R-:W-:Y:S02]  /*ba50*/  HADD2.F32 R6, -RZ, R35.H0_H0 ;  /* 0x20000023ff067230 */ /* 0x000fe40000004100 */
[----:B------:R-:W-:Y:S01]  /*ba60*/  FMUL.FTZ R35, R4, R31 ;  /* 0x0000001f04237220 */ /* 0x000fe20000410000 */
        /* <DEDUP_REMOVED lines=17> */
.L_x_1886:
[----:B------:R-:W-:Y:S05]  /*bb80*/  BSYNC B1 ;  /* 0x0000000000017941 */ /* 0x000fea0003800000 */
.L_x_1885:
[----:B------:R-:W-:Y:S01]  /*bb90*/  VIADD R3, R187, 0x40 ;  /* 0x00000040bb037836 */ /* 0x000fe20000000000 */
[----:B------:R-:W-:Y:S04]  /*bba0*/  BSSY B1, `(.L_x_1889) ;  /* 0x00000fa000017945 */ /* 0x000fe80003800000 */
[----:B------:R-:W-:-:S13]  /*bbb0*/  ISETP.GE.AND P0, PT, R3, R0, PT ;  /* 0x000000000300720c */ /* 0x000fda0003f06270 */
[----:B------:R-:W-:Y:S05]  /*bbc0*/  @P0 BRA `(.L_x_1890) ;  /* 0x0000000c00dc0947 */ /* 0x000fea0003800000 */
[----:B------:R-:W0:Y:S01]  /*bbd0*/  LDC R3, c[0x0][0x3f4] ;  /* 0x0000fd00ff037b82 */ /* 0x000e220000000800 */
[----:B------:R-:W-:Y:S01]  /*bbe0*/  BSSY B2, `(.L_x_1891) ;  /* 0x000007a000027945 */ /* 0x000fe20003800000 */
[-C--:B0-----:R-:W-:Y:S02]  /*bbf0*/  ISETP.GE.AND P0, PT, R18, R3.reuse, PT ;  /* 0x000000031200720c */ /* 0x081fe40003f06270 */
[----:B------:R-:W-:-:S11]  /*bc00*/  ISETP.GE.AND P1, PT, R190, R3, PT ;  /* 0x00000003be00720c */ /* 0x000fd60003f26270 */
[----:B------:R-:W-:Y:S05]  /*bc10*/  @P0 BRA `(.L_x_1892) ;  /* 0x0000000400d80947 */ /* 0x000fea0003800000 */
[----:B--234-:R-:W0:Y:S01]  /*bc20*/  LDS.128 R4, [R213+0x1a000] ;  /* 0x01a00000d5047984 */ /* 0x01ce220000000c00 */
[----:B-----5:R-:W-:Y:S02]  /*bc30*/  SHF.R.U32.HI R30, RZ, 0x8, R26 ;  /* 0x00000008ff1e7819 */ /* 0x020fe4000001161a */
[----:B------:R-:W-:Y:S02]  /*bc40*/  LOP3.LUT R3, R26, 0xff, RZ, 0xc0, !PT ;  /* 0x000000ff1a037812 */ /* 0x000fe400078ec0ff */
[----:B------:R-:W-:Y:S02]  /*bc50*/  LOP3.LUT R30, R30, 0xff, RZ, 0xc0, !PT ;  /* 0x000000ff1e1e7812 */ /* 0x000fe400078ec0ff */
[----:B------:R-:W-:Y:S02]  /*bc60*/  SHF.R.U32.HI R32, RZ, 0x8, R27 ;  /* 0x00000008ff207819 */ /* 0x000fe4000001161b */
[----:B------:R-:W-:Y:S02]  /*bc70*/  SHF.R.U32.HI R35, RZ, 0x8, R29 ;  /* 0x00000008ff237819 */ /* 0x000fe4000001161d */
[----:B------:R-:W-:-:S02]  /*bc80*/  PRMT R3, R30, 0x7604, R3 ;  /* 0x000076041e037816 */ /* 0x000fc40000000003 */
[----:B------:R-:W-:Y:S02]  /*bc90*/  LOP3.LUT R31, R27, 0xff, RZ, 0xc0, !PT ;  /* 0x000000ff1b1f7812 */ /* 0x000fe400078ec0ff */
[----:B------:R-:W-:Y:S02]  /*bca0*/  LOP3.LUT R32, R32, 0xff, RZ, 0xc0, !PT ;  /* 0x000000ff20207812 */ /* 0x000fe400078ec0ff */
[----:B------:R-:W-:Y:S02]  /*bcb0*/  SHF.R.U32.HI R38, RZ, 0x10, R27 ;  /* 0x00000010ff267819 */ /* 0x000fe4000001161b */
[----:B------:R-:W-:Y:S02]  /*bcc0*/  SHF.R.U32.HI R30, RZ, 0x8, R28 ;  /* 0x00000008ff1e7819 */ /* 0x000fe4000001161c */
[----:B-1----:R-:W-:Y:S02]  /*bcd0*/  SHF.R.U32.HI R37, RZ, 0x10, R29 ;  /* 0x00000010ff257819 */ /* 0x002fe4000001161d */
[----:B------:R-:W-:-:S02]  /*bce0*/  LOP3.LUT R34, R29, 0xff, RZ, 0xc0, !PT ;  /* 0x000000ff1d227812 */ /* 0x000fc400078ec0ff */
[----:B------:R-:W-:Y:S01]  /*bcf0*/  LOP3.LUT R35, R35, 0xff, RZ, 0xc0, !PT ;  /* 0x000000ff23237812 */ /* 0x000fe200078ec0ff */
[----:B------:R-:W-:Y:S01]  /*bd00*/  IMAD.U32 R37, R37, 0x10000, RZ ;  /* 0x0001000025257824 */ /* 0x000fe200078e00ff */
[----:B------:R-:W-:Y:S02]  /*bd10*/  PRMT R31, R32, 0x7604, R31 ;  /* 0x00007604201f7816 */ /* 0x000fe4000000001f */
[----:B------:R-:W-:Y:S01]  /*bd20*/  LOP3.LUT R33, R30, 0xff, RZ, 0xc0, !PT ;  /* 0x000000ff1e217812 */ /* 0x000fe200078ec0ff */
[----:B------:R-:W-:Y:S01]  /*bd30*/  IMAD.U32 R30, R38, 0x10000, RZ ;  /* 0x00010000261e7824 */ /* 0x000fe200078e00ff */
[----:B------:R-:W-:Y:S02]  /*bd40*/  LOP3.LUT R32, R28, 0xff, RZ, 0xc0, !PT ;  /* 0x000000ff1c207812 */ /* 0x000fe400078ec0ff */
        /* <DEDUP_REMOVED lines=99> */
.L_x_1892:
[----:B------:R-:W-:Y:S05]  /*c380*/  BSYNC B2 ;  /* 0x0000000000027941 */ /* 0x000fea0003800000 */
.L_x_1891:
[----:B------:R-:W-:Y:S05]  /*c390*/  @P1 BRA `(.L_x_1890) ;  /* 0x0000000400e81947 */ /* 0x000fea0003800000 */
[----:B0-234-:R-:W0:Y:S01]  /*c3a0*/  LDS.128 R4, [R213+0x1e000] ;  /* 0x01e00000d5047984 */ /* 0x01de220000000c00 */
[----:B-----5:R-:W-:Y:S02]  /*c3b0*/  SHF.R.U32.HI R27, RZ, 0x8, R25 ;  /* 0x00000008ff1b7819 */ /* 0x020fe40000011619 */
[----:B------:R-:W-:Y:S02]  /*c3c0*/  SHF.R.U32.HI R32, RZ, 0x8, R21 ;  /* 0x00000008ff207819 */ /* 0x000fe40000011615 */
[----:B------:R-:W-:Y:S02]  /*c3d0*/  SHF.R.U32.HI R29, RZ, 0x8, R20 ;  /* 0x00000008ff1d7819 */ /* 0x000fe40000011614 */
[----:B------:R-:W-:Y:S02]  /*c3e0*/  LOP3.LUT R28, R25, 0xff, RZ, 0xc0, !PT ;  /* 0x000000ff191c7812 */ /* 0x000fe400078ec0ff */
[----:B------:R-:W-:Y:S02]  /*c3f0*/  LOP3.LUT R33, R21, 0xff, RZ, 0xc0, !PT ;  /* 0x000000ff15217812 */ /* 0x000fe400078ec0ff */
[----:B------:R-:W-:-:S02]  /*c400*/  LOP3.LUT R27, R27, 0xff, RZ, 0xc0, !PT ;  /* 0x000000ff1b1b7812 */ /* 0x000fc400078ec0ff */
[----:B------:R-:W-:Y:S02]  /*c410*/  LOP3.LUT R32, R32, 0xff, RZ, 0xc0, !PT ;  /* 0x000000ff20207812 */ /* 0x000fe400078ec0ff */
[----:B------:R-:W-:Y:S02]  /*c420*/  SHF.R.U32.HI R3, RZ, 0x8, R24 ;  /* 0x00000008ff037819 */ /* 0x000fe40000011618 */
[----:B------:R-:W-:Y:S02]  /*c430*/  LOP3.LUT R30, R29, 0xff, RZ, 0xc0, !PT ;  /* 0x000000ff1d1e7812 */ /* 0x000fe400078ec0ff */
[----:B------:R-:W-:Y:S02]  /*c440*/  PRMT R29, R27, 0x7604, R28 ;  /* 0x000076041b1d7816 */ /* 0x000fe4000000001c */
[----:B------:R-:W-:Y:S02]  /*c450*/  PRMT R33, R32, 0x7604, R33 ;  /* 0x0000760420217816 */ /* 0x000fe40000000021 */
[----:B------:R-:W-:-:S02]  /*c460*/  SHF.R.U32.HI R28, RZ, 0x10, R25 ;  /* 0x00000010ff1c7819 */ /* 0x000fc40000011619 */
[----:B------:R-:W-:Y:S02]  /*c470*/  SHF.R.U32.HI R32, RZ, 0x10, R21 ;  /* 0x00000010ff207819 */ /* 0x000fe40000011615 */
[----:B------:R-:W-:Y:S02]  /*c480*/  LOP3.LUT R26, R24, 0xff, RZ, 0xc0, !PT ;  /* 0x000000ff181a7812 */ /* 0x000fe400078ec0ff */
[----:B------:R-:W-:Y:S02]  /*c490*/  LOP3.LUT R3, R3, 0xff, RZ, 0xc0, !PT ;  /* 0x000000ff03037812 */ /* 0x000fe400078ec0ff */
[----:B------:R-:W-:Y:S02]  /*c4a0*/  LOP3.LUT R28, R28, 0xff, RZ, 0xc0, !PT ;  /* 0x000000ff1c1c7812 */ /* 0x000fe400078ec0ff */
[----:B------:R-:W-:Y:S02]  /*c4b0*/  LOP3.LUT R32, R32, 0xff, RZ, 0xc0, !PT ;  /* 0x000000ff20207812 */ /* 0x000fe400078ec0ff */
[----:B------:R-:W-:-:S02]  /*c4c0*/  LOP3.LUT R31, R20, 0xff, RZ, 0xc0, !PT ;  /* 0x000000ff141f7812 */ /* 0x000fc400078ec0ff */
[----:B------:R-:W-:Y:S02]  /*c4d0*/  PRMT R26, R3, 0x7604, R26 ;  /* 0x00007604031a7816 */ /* 0x000fe4000000001a */
[----:B------:R-:W-:Y:S02]  /*c4e0*/  SHF.R.U32.HI R3, RZ, 0x10, R24 ;  /* 0x00000010ff037819 */ /* 0x000fe40000011618 */
[----:B------:R-:W-:Y:S02]  /*c4f0*/  SHF.R.U32.HI R27, RZ, 0x10, R20 ;  /* 0x00000010ff1b7819 */ /* 0x000fe40000011614 */
[----:B------:R-:W-:Y:S02]  /*c500*/  PRMT R29, R28, 0x7054, R29 ;  /* 0x000070541c1d7816 */ /* 0x000fe4000000001d */
        /* <DEDUP_REMOVED lines=15> */
[----:B------:R-:W-:Y:S01]  /*c600*/  HADD2.F32 R32, -RZ, R30.H1_H1 ;  /* 0x3000001eff207230 */ /* 0x000fe20000004100 */
[----:B------:R-:W-:Y:S01]  /*c610*/  LOP3.LUT R27, R27, 0xff000000, R24, 0xf8, !PT ;  /* 0xff0000001b1b7812 */ /* 0x000fe200078ef818 */
[----:B------:R-:W-:Y:S01]  /*c620*/  HADD2.F32 R28, -RZ, R26.H1_H1 ;  /* 0x3000001aff1c7230 */ /* 0x000fe20000004100 */
        /* <DEDUP_REMOVED lines=10> */
[----:B-1----:R-:W-:Y:S01]  /*c6d0*/  FFMA.FTZ R37, R21, R32, R35 ;  /* 0x0000002015257223 */ /* 0x002fe20000010023 */
        /* <DEDUP_REMOVED lines=70> */
.L_x_1890:
[----:B------:R-:W-:Y:S05]  /*cb40*/  BSYNC B1 ;  /* 0x0000000000017941 */ /* 0x000fea0003800000 */
.L_x_1889:
[----:B------:R-:W-:-:S05]  /*cb50*/  VIADD R3, R187, 0x60 ;  /* 0x00000060bb037836 */ /* 0x000fca0000000000 */
        /* <DEDUP_REMOVED lines=9> */
[----:B------:R-:W-:Y:S02]  /*cbf0*/  SHF.R.U32.HI R26, RZ, 0x8, R15 ;  /* 0x00000008ff1a7819 */ /* 0x000fe4000001160f */
[----:B------:R-:W-:Y:S02]  /*cc00*/  LOP3.LUT R21, R13, 0xff, RZ, 0xc0, !PT ;  /* 0x000000ff0d157812 */ /* 0x000fe400078ec0ff */
[----:B------:R-:W-:Y:S02]  /*cc10*/  LOP3.LUT R27, R15, 0xff, RZ, 0xc0, !PT ;  /* 0x000000ff0f1b7812 */ /* 0x000fe400078ec0ff */
[----:B------:R-:W-:Y:S02]  /*cc20*/  LOP3.LUT R20, R20, 0xff, RZ, 0xc0, !PT ;  /* 0x000000ff14147812 */ /* 0x000fe400078ec0ff */
[----:B------:R-:W-:-:S02]  /*cc30*/  LOP3.LUT R26, R26, 0xff, RZ, 0xc0, !PT ;  /* 0x000000ff1a1a7812 */ /* 0x000fc400078ec0ff */
[----:B------:R-:W-:Y:S02]  /*cc40*/  SHF.R.U32.HI R0, RZ, 0x8, R12 ;  /* 0x00000008ff007819 */ /* 0x000fe4000001160c */
[----:B------:R-:W-:Y:S02]  /*cc50*/  SHF.R.U32.HI R24, RZ, 0x8, R14 ;  /* 0x00000008ff187819 */ /* 0x000fe4000001160e */
[----:B------:R-:W-:Y:S02]  /*cc60*/  PRMT R21, R20, 0x7604, R21 ;  /* 0x0000760414157816 */ /* 0x000fe40000000015 */
[----:B------:R-:W-:Y:S02]  /*cc70*/  PRMT R27, R26, 0x7604, R27 ;  /* 0x000076041a1b7816 */ /* 0x000fe4000000001b */
[----:B------:R-:W-:Y:S02]  /*cc80*/  SHF.R.U32.HI R20, RZ, 0x10, R13 ;  /* 0x00000010ff147819 */ /* 0x000fe4000001160d */
[----:B------:R-:W-:-:S02]  /*cc90*/  SHF.R.U32.HI R26, RZ, 0x10, R15 ;  /* 0x00000010ff1a7819 */ /* 0x000fc4000001160f */
[----:B------:R-:W-:Y:S02]  /*cca0*/  LOP3.LUT R3, R12, 0xff, RZ, 0xc0, !PT ;  /* 0x000000ff0c037812 */ /* 0x000fe400078ec0ff */
[----:B------:R-:W-:Y:S02]  /*ccb0*/  LOP3.LUT R25, R14, 0xff, RZ, 0xc0, !PT ;  /* 0x000000ff0e197812 */ /* 0x000fe400078ec0ff */
[----:B------:R-:W-:Y:S02]  /*ccc0*/  LOP3.LUT R0, R0, 0xff, RZ, 0xc0, !PT ;  /* 0x000000ff00007812 */ /* 0x000fe400078ec0ff */
[----:B------:R-:W-:Y:S02]  /*ccd0*/  LOP3.LUT R24, R24, 0xff, RZ, 0xc0, !PT ;  /* 0x000000ff18187812 */ /* 0x000fe400078ec0ff */
[----:B------:R-:W-:Y:S02]  /*cce0*/  LOP3.LUT R20, R20, 0xff, RZ, 0xc0, !PT ;  /* 0x000000ff14147812 */ /* 0x000fe400078ec0ff */
[----:B------:R-:W-:-:S02]  /*ccf0*/  LOP3.LUT R26, R26, 0xff, RZ, 0xc0, !PT ;  /* 0x000000ff1a1a7812 */ /* 0x000fc400078ec0ff */
[----:B------:R-:W-:Y:S02]  /*cd00*/  PRMT R3, R0, 0x7604, R3 ;  /* 0x0000760400037816 */ /* 0x000fe40000000003 */
        /* <DEDUP_REMOVED lines=14> */
[----:B------:R-:W-:Y:S01]  /*cdf0*/  HADD2.F32 R13, -RZ, R0.H1_H1 ;  /* 0x30000000ff0d7230 */ /* 0x000fe20000004100 */
[----:B------:R-:W-:Y:S01]  /*ce00*/  LOP3.LUT R20, R3, 0xff000000, R12, 0xf8, !PT ;  /* 0xff00000003147812 */ /* 0x000fe200078ef80c */
[----:B------:R-:W-:Y:S01]  /*ce10*/  HADD2.F32 R29, -RZ, R28.H1_H1 ;  /* 0x3000001cff1d7230 */ /* 0x000fe20000004100 */
[----:B------:R-:W-:Y:S01]  /*ce20*/  LOP3.LUT R26, R25, 0xff000000, R14, 0xf8, !PT ;  /* 0xff000000191a7812 */ /* 0x000fe200078ef80e */
[----:B------:R-:W-:Y:S01]  /*ce30*/  HADD2.F32 R25, -RZ, R24.H1_H1 ;  /* 0x30000018ff197230 */ /* 0x000fe20000004100 */
[----:B------:R-:W-:Y:S01]  /*ce40*/  F2FP.F16.E4M3.UNPACK_B R3, R6 ;  /* 0x00000006ff03723e */ /* 0x000fe200020006ff */
[----:B------:R-:W-:Y:S01]  /*ce50*/  HADD2.F32 R12, -RZ, R0.H0_H0 ;  /* 0x20000000ff0c7230 */ /* 0x000fe20000004100 */
[----:B------:R-:W-:Y:S01]  /*ce60*/  F2FP.F16.E4M3.UNPACK_B R14, R7 ;  /* 0x00000007ff0e723e */ /* 0x000fe200020006ff */
[C---:B------:R-:W-:Y:S01]  /*ce70*/  FMUL.FTZ R31, R13.reuse, R29 ;  /* 0x0000001d0d1f7220 */ /* 0x040fe20000410000 */
[----:B------:R-:W-:Y:S01]  /*ce80*/  F2FP.F16.E4M3.UNPACK_B R15, R7.H1 ;  /* 0x00000007ff0f723e */ /* 0x000fe200030006ff */
[----:B------:R-:W-:Y:S01]  /*ce90*/  FMUL.FTZ R30, R13, R25 ;  /* 0x000000190d1e7220 */ /* 0x000fe20000410000 */
[-C--:B------:R-:W-:Y:S01]  /*cea0*/  F2FP.F16.E4M3.UNPACK_B R6, R5.reuse ;  /* 0x00000005ff06723e */ /* 0x080fe200020006ff */
[----:B------:R-:W-:Y:S01]  /*ceb0*/  HADD2.F32 R28, -RZ, R28.H0_H0 ;  /* 0x2000001cff1c7230 */ /* 0x000fe20000004100 */
[----:B------:R-:W-:Y:S01]  /*cec0*/  F2FP.F16.E4M3.UNPACK_B R7, R5.H1 ;  /* 0x00000005ff07723e */ /* 0x000fe200030006ff */
[----:B------:R-:W-:Y:S01]  /*ced0*/  HADD2.F32 R5, -RZ, R3.H1_H1 ;  /* 0x30000003ff057230 */ /* 0x000fe20000004100 */
[----:B------:R-:W-:Y:S01]  /*cee0*/  F2FP.F16.E4M3.UNPACK_B R27, R27.H1 ;  /* 0x0000001bff1b723e */ /* 0x000fe200030006ff */
[----:B------:R-:W-:-:S02]  /*cef0*/  HADD2.F32 R24, -RZ, R24.H0_H0 ;  /* 0x20000018ff187230 */ /* 0x000fc40000004100 */
[C---:B------:R-:W-:Y:S01]  /*cf00*/  FFMA.FTZ R31, R12.reuse, R25, -R31 ;  /* 0x000000190c1f7223 */ /* 0x040fe2000001081f */
[----:B------:R-:W-:Y:S01]  /*cf10*/  FFMA.FTZ R30, R12, R29, R30 ;  /* 0x0000001d0c1e7223 */ /* 0x000fe2000001001e */
[----:B------:R-:W-:Y:S01]  /*cf20*/  HADD2.F32 R3, -RZ, R3.H0_H0 ;  /* 0x20000003ff037230 */ /* 0x000fe20000004100 */
[----:B------:R-:W-:Y:S01]  /*cf30*/  F2FP.F16.E4M3.UNPACK_B R21, R21.H1 ;  /* 0x00000015ff15723e */ /* 0x000fe200030006ff */
[C---:B------:R-:W-:Y:S01]  /*cf40*/  FMUL.FTZ R12, R5.reuse, R28 ;  /* 0x0000001c050c7220 */ /* 0x040fe20000410000 */
[----:B------:R-:W-:Y:S01]  /*cf50*/  FMUL.FTZ R25, R5, R24 ;  /* 0x0000001805197220 */ /* 0x000fe20000410000 */
[--C-:B------:R-:W-:Y:S01]  /*cf60*/  HADD2.F32 R5, -RZ, R14.reuse.H1_H1 ;  /* 0x3000000eff057230 */ /* 0x100fe20000004100 */
[----:B------:R-:W-:Y:S01]  /*cf70*/  F2FP.F16.E4M3.UNPACK_B R0, R4 ;  /* 0x00000004ff00723e */ /* 0x000fe200020006ff */
[----:B------:R-:W-:Y:S02]  /*cf80*/  HADD2.F32 R13, -RZ, R27.H0_H0 ;  /* 0x2000001bff0d7230 */ /* 0x000fe40000004100 */
[C---:B------:R-:W-:Y:S01]  /*cf90*/  FFMA.FTZ R29, R3.reuse, R24, -R12 ;  /* 0x00000018031d7223 */ /* 0x040fe2000001080c */
[----:B------:R-:W-:Y:S01]  /*cfa0*/  FFMA.FTZ R28, R3, R28, R25 ;  /* 0x0000001c031c7223 */ /* 0x000fe20000010019 */
[----:B------:R-:W-:Y:S01]  /*cfb0*/  HADD2.F32 R12, -RZ, R21.H0_H0 ;  /* 0x20000015ff0c7230 */ /* 0x000fe20000004100 */
[----:B------:R-:W-:Y:S01]  /*cfc0*/  F2FP.F16.E4M3.UNPACK_B R4, R4.H1 ;  /* 0x00000004ff04723e */ /* 0x000fe200030006ff */
[----:B------:R-:W-:-:S02]  /*cfd0*/  HADD2.F32 R14, -RZ, R14.H0_H0 ;  /* 0x2000000eff0e7230 */ /* 0x000fc40000004100 */
[CC--:B------:R-:W-:Y:S01]  /*cfe0*/  FMUL.FTZ R25, R5.reuse, R13.reuse ;  /* 0x0000000d05197220 */ /* 0x0c0fe20000410000 */
[----:B------:R-:W-:Y:S02]  /*cff0*/  HADD2.F32 R24, -RZ, R27.H1_H1 ;  /* 0x3000001bff187230 */ /* 0x000fe40000004100 */
[-C--:B------:R-:W-:Y:S01]  /*d000*/  FMUL.FTZ R5, R5, R12.reuse ;  /* 0x0000000c05057220 */ /* 0x080fe20000410000 */
[----:B------:R-:W-:Y:S02]  /*d010*/  HADD2.F32 R3, -RZ, R15.H1_H1 ;  /* 0x3000000fff037230 */ /* 0x000fe40000004100 */
[C---:B------:R-:W-:Y:S01]  /*d020*/  FFMA.FTZ R27, R14.reuse, R12, -R25 ;  /* 0x0000000c0e1b7223 */ /* 0x040fe20000010819 */
[----:B------:R-:W-:Y:S02]  /*d030*/  HADD2.F32 R12, -RZ, R21.H1_H1 ;  /* 0x30000015ff0c7230 */ /* 0x000fe40000004100 */
[----:B------:R-:W-:Y:S01]  /*d040*/  FFMA.FTZ R32, R14, R13, R5 ;  /* 0x0000000d0e207223 */ /* 0x000fe20000010005 */
[----:B------:R-:W-:-:S02]  /*d050*/  HADD2.F32 R15, -RZ, R15.H0_H0 ;  /* 0x2000000fff0f7230 */ /* 0x000fc40000004100 */
[C---:B------:R-:W-:Y:S01]  /*d060*/  FMUL.FTZ R34, R3.reuse, R24 ;  /* 0x0000001803227220 */ /* 0x040fe20000410000 */
[----:B------:R-:W-:Y:S01]  /*d070*/  F2FP.F16.E4M3.UNPACK_B R13, R26 ;  /* 0x0000001aff0d723e */ /* 0x000fe200020006ff */
[-C--:B------:R-:W-:Y:S01]  /*d080*/  FMUL.FTZ R14, R3, R12.reuse ;  /* 0x0000000c030e7220 */ /* 0x080fe20000410000 */
[----:B------:R-:W-:Y:S02]  /*d090*/  HADD2.F32 R5, -RZ, R4.H1_H1 ;  /* 0x30000004ff057230 */ /* 0x000fe40000004100 */
        /* <DEDUP_REMOVED lines=8> */
[C---:B------:R-:W-:Y:S01]  /*d120*/  FMUL.FTZ R15, R5.reuse, R21 ;  /* 0x00000015050f7220 */ /* 0x040fe20000410000 */
[----:B------:R-:W-:Y:S02]  /*d130*/  HADD2.F32 R3, -RZ, R0.H1_H1 ;  /* 0x30000000ff037230 */ /* 0x000fe40000004100 */
[----:B------:R-:W-:Y:S02]  /*d140*/  HADD2.F32 R12, -RZ, R12.H0_H0 ;  /* 0x2000000cff0c7230 */ /* 0x000fe40000004100 */
[-C--:B------:R-:W-:Y:S01]  /*d150*/  FMUL.FTZ R25, R5, R13.reuse ;  /* 0x0000000d05197220 */ /* 0x080fe20000410000 */
        /* <DEDUP_REMOVED lines=8> */
[----:B------:R-:W-:-:S02]  /*d1e0*/  HADD2.F32 R4, -RZ, R20.H1_H1 ;  /* 0x30000014ff047230 */ /* 0x000fc40000004100 */
[--C-:B------:R-:W-:Y:S02]  /*d1f0*/  HADD2.F32 R3, -RZ, R7.reuse.H1_H1 ;  /* 0x30000007ff037230 */ /* 0x100fe40000004100 */
[--C-:B------:R-:W-:Y:S02]  /*d200*/  HADD2.F32 R12, -RZ, R26.reuse.H1_H1 ;  /* 0x3000001aff0c7230 */ /* 0x100fe40000004100 */
[----:B------:R-:W-:Y:S02]  /*d210*/  HADD2.F32 R13, -RZ, R26.H0_H0 ;  /* 0x2000001aff0d7230 */ /* 0x000fe40000004100 */
[C---:B------:R-:W-:Y:S01]  /*d220*/  FMUL.FTZ R21, R3.reuse, R4 ;  /* 0x0000000403157220 */ /* 0x040fe20000410000 */
[----:B------:R-:W-:Y:S02]  /*d230*/  HADD2.F32 R0, -RZ, R6.H1_H1 ;  /* 0x30000006ff007230 */ /* 0x000fe40000004100 */
[----:B------:R-:W-:Y:S02]  /*d240*/  HADD2.F32 R5, -RZ, R20.H0_H0 ;  /* 0x20000014ff057230 */ /* 0x000fe40000004100 */
[----:B------:R-:W-:Y:S01]  /*d250*/  FMUL.FTZ R20, R3, R12 ;  /* 0x0000000c03147220 */ /* 0x000fe20000410000 */
[----:B------:R-:W-:-:S02]  /*d260*/  HADD2.F32 R7, -RZ, R7.H0_H0 ;  /* 0x20000007ff077230 */ /* 0x000fc40000004100 */
[C---:B------:R-:W-:Y:S01]  /*d270*/  FMUL.FTZ R3, R0.reuse, R13 ;  /* 0x0000000d00037220 */ /* 0x040fe20000410000 */
[----:B------:R-:W-:Y:S02]  /*d280*/  HADD2.F32 R6, -RZ, R6.H0_H0 ;  /* 0x20000006ff067230 */ /* 0x000fe40000004100 */
[-C--:B------:R-:W-:Y:S01]  /*d290*/  FMUL.FTZ R0, R0, R5.reuse ;  /* 0x0000000500007220 */ /* 0x080fe20000410000 */
[C---:B------:R-:W-:Y:S01]  /*d2a0*/  FFMA.FTZ R20, R7.reuse, R4, -R20 ;  /* 0x0000000407147223 */ /* 0x040fe20000010814 */
[----:B------:R-:W-:Y:S01]  /*d2b0*/  FFMA.FTZ R21, R7, R12, R21 ;  /* 0x0000000c07157223 */ /* 0x000fe20000010015 */
[C---:B------:R-:W-:Y:S01]  /*d2c0*/  FFMA.FTZ R5, R6.reuse, R5, -R3 ;  /* 0x0000000506057223 */ /* 0x040fe20000010803 */
[----:B------:R-:W-:Y:S01]  /*d2d0*/  FFMA.FTZ R0, R6, R13, R0 ;  /* 0x0000000d06007223 */ /* 0x000fe20000010000 */
[----:B------:R-:W-:Y:S02]  /*d2e0*/  F2FP.SATFINITE.E4M3.F32.PACK_AB_MERGE_C R6, R30, R31, RZ ;  /* 0x0000001f1e06723e */ /* 0x000fe400048070ff */
[----:B------:R-:W-:-:S02]  /*d2f0*/  F2FP.SATFINITE.E4M3.F32.PACK_AB_MERGE_C R7, R33, R34, RZ ;  /* 0x000000222107723e */ /* 0x000fc400048070ff */
[----:B------:R-:W-:Y:S02]  /*d300*/  F2FP.SATFINITE.E4M3.F32.PACK_AB_MERGE_C R4, R25, R24, RZ ;  /* 0x000000181904723e */ /* 0x000fe400048070ff */
[----:B------:R-:W-:Y:S02]  /*d310*/  F2FP.SATFINITE.E4M3.F32.PACK_AB_MERGE_C R20, R21, R20, RZ ;  /* 0x000000141514723e */ /* 0x000fe400048070ff */
[----:B------:R-:W-:Y:S02]  /*d320*/  F2FP.SATFINITE.E4M3.F32.PACK_AB_MERGE_C R6, R28, R29, R6 ;  /* 0x0000001d1c06723e */ /* 0x000fe40004807006 */
[----:B------:R-:W-:Y:S02]  /*d330*/  F2FP.SATFINITE.E4M3.F32.PACK_AB_MERGE_C R7, R32, R27, R7 ;  /* 0x0000001b2007723e */ /* 0x000fe40004807007 */
[----:B------:R-:W-:Y:S02]  /*d340*/  F2FP.SATFINITE.E4M3.F32.PACK_AB_MERGE_C R4, R14, R15, R4 ;  /* 0x0000000f0e04723e */ /* 0x000fe40004807004 */
[----:B------:R-:W-:-:S05]  /*d350*/  F2FP.SATFINITE.E4M3.F32.PACK_AB_MERGE_C R5, R0, R5, R20 ;  /* 0x000000050005723e */ /* 0x000fca0004807014 */
[----:B------:R0:W-:Y:S02]  /*d360*/  STS.128 [R213+0x1b000], R4 ;  /* 0x01b00004d5007388 */ /* 0x0001e40000000c00 */
.L_x_1895:
[----:B------:R-:W-:Y:S05]  /*d370*/  BSYNC B1 ;  /* 0x0000000000017941 */ /* 0x000fea0003800000 */
.L_x_1894:
[----:B------:R-:W-:Y:S05]  /*d380*/  @P1 BRA `(.L_x_1893) ;  /* 0x0000005000201947 */ /* 0x000fea0003800000 */
[----:B0-234-:R-:W0:Y:S01]  /*d390*/  LDS.128 R4, [R213+0x1f000] ;  /* 0x01f00000d5047984 */ /* 0x01de220000000c00 */
[----:B-----5:R-:W-:Y:S02]  /*d3a0*/  SHF.R.U32.HI R13, RZ, 0x8, R9 ;  /* 0x00000008ff0d7819 */ /* 0x020fe40000011609 */
[----:B------:R-:W-:Y:S02]  /*d3b0*/  LOP3.LUT R12, R9, 0xff, RZ, 0xc0, !PT ;  /* 0x000000ff090c7812 */ /* 0x000fe400078ec0ff */
[----:B------:R-:W-:Y:S02]  /*d3c0*/  LOP3.LUT R13, R13, 0xff, RZ, 0xc0, !PT ;  /* 0x000000ff0d0d7812 */ /* 0x000fe400078ec0ff */
[----:B------:R-:W-:Y:S02]  /*d3d0*/  SHF.R.U32.HI R21, RZ, 0x8, R11 ;  /* 0x00000008ff157819 */ /* 0x000fe4000001160b */
[----:B------:R-:W-:Y:S02]  /*d3e0*/  PRMT R12, R13, 0x7604, R12 ;  /* 0x000076040d0c7816 */ /* 0x000fe4000000000c */
[----:B------:R-:W-:-:S02]  /*d3f0*/  SHF.R.U32.HI R24, RZ, 0x10, R9 ;  /* 0x00000010ff187819 */ /* 0x000fc40000011609 */
[----:B------:R-:W-:Y:S02]  /*d400*/  SHF.R.U32.HI R13, RZ, 0x8, R10 ;  /* 0x00000008ff0d7819 */ /* 0x000fe4000001160a */
[----:B------:R-:W-:Y:S02]  /*d410*/  LOP3.LUT R14, R11, 0xff, RZ, 0xc0, !PT ;  /* 0x000000ff0b0e7812 */ /* 0x000fe400078ec0ff */
[----:B------:R-:W-:Y:S02]  /*d420*/  LOP3.LUT R21, R21, 0xff, RZ, 0xc0, !PT ;  /* 0x000000ff15157812 */ /* 0x000fe400078ec0ff */
[----:B------:R-:W-:Y:S02]  /*d430*/  SHF.R.U32.HI R20, RZ, 0x10, R11 ;  /* 0x00000010ff147819 */ /* 0x000fe4000001160b */
[----:B------:R-:W-:Y:S02]  /*d440*/  SHF.R.U32.HI R3, RZ, 0x8, R8 ;  /* 0x00000008ff037819 */ /* 0x000fe40000011608 */
[----:B------:R-:W-:Y:S01]  /*d450*/  LOP3.LUT R15, R13, 0xff, RZ, 0xc0, !PT ;  /* 0x000000ff0d0f7812 */ /* 0x000fe200078ec0ff */
[----:B------:R-:W-:Y:S01]  /*d460*/  IMAD.U32 R13, R24, 0x10000, RZ ;  /* 0x00010000180d7824 */ /* 0x000fe200078e00ff */
[----:B------:R-:W-:Y:S01]  /*d470*/  PRMT R14, R21, 0x7604, R14 ;  /* 0x00007604150e7816 */ /* 0x000fe2000000000e */
[----:B------:R-:W-:Y:S01]  /*d480*/  IMAD.U32 R21, R20, 0x10000, RZ ;  /* 0x0001000014157824 */ /* 0x000fe200078e00ff */
[----:B------:R-:W-:-:S02]  /*d490*/  LOP3.LUT R0, R8, 0xff, RZ, 0xc0, !PT ;  /* 0x000000ff08007812 */ /* 0x000fc400078ec0ff */
[----:B------:R-:W-:Y:S02]  /*d4a0*/  LOP3.LUT R3, R3, 0xff, RZ, 0xc0, !PT ;  /* 0x000000ff03037812 */ /* 0x000fe400078ec0ff */
[----:B------:R-:W-:Y:S02]  /*d4b0*/  LOP3.LUT R13, R12, 0xff0000, R13, 0xf8, !PT ;  /* 0x00ff00000c0d7812 */ /* 0x000fe400078ef80d */
[----:B------:R-:W-:Y:S02]  /*d4c0*/  PRMT R3, R3, 0x7604, R0 ;  /* 0x0000760403037816 */ /* 0x000fe40000000000 */
[----:B------:R-:W-:Y:S02]  /*d4d0*/  LOP3.LUT R0, R10, 0xff, RZ, 0xc0, !PT ;  /* 0x000000ff0a007812 */ /* 0x000fe400078ec0ff */
[----:B------:R-:W-:Y:S02]  /*d4e0*/  LOP3.LUT R21, R14, 0xff0000, R21, 0xf8, !PT ;  /* 0x00ff00000e157812 */ /* 0x000fe400078ef815 */
[----:B------:R-:W-:-:S02]  /*d4f0*/  PRMT R15, R15, 0x7604, R0 ;  /* 0x000076040f0f7816 */ /* 0x000fc40000000000 */
[----:B------:R-:W-:Y:S02]  /*d500*/  LOP3.LUT R21, R21, 0xff000000, R11, 0xf8, !PT ;  /* 0xff00000015157812 */ /* 0x000fe400078ef80b */
[----:B------:R-:W-:Y:S02]  /*d510*/  LOP3.LUT R13, R13, 0xff000000, R9, 0xf8, !PT ;  /* 0xff0000000d0d7812 */ /* 0x000fe400078ef809 */
[----:B------:R-:W-:Y:S02]  /*d520*/  LOP3.LUT R3, R3, 0xff0000, R8, 0xf8, !PT ;  /* 0x00ff000003037812 */ /* 0x000fe400078ef808 */
[----:B0-----:R-:W-:Y:S02]  /*d530*/  F2FP.F16.E4M3.UNPACK_B R0, R6.H1 ;  /* 0x00000006ff00723e */ /* 0x001fe400030006ff */
[----:B------:R-:W-:Y:S02]  /*d540*/  LOP3.LUT R15, R15, 0xff0000, R10, 0xf8, !PT ;  /* 0x00ff00000f0f7812 */ /* 0x000fe400078ef80a */
[----:B------:R-:W-:Y:S01]  /*d550*/  F2FP.F16.E4M3.UNPACK_B R24, R21 ;  /* 0x00000015ff18723e */ /* 0x000fe200020006ff */
[----:B------:R-:W-:Y:S01]  /*d560*/  HADD2.F32 R9, -RZ, R0.H1_H1 ;  /* 0x30000000ff097230 */ /* 0x000fe20000004100 */
[----:B------:R-:W-:-:S02]  /*d570*/  F2FP.F16.E4M3.UNPACK_B R14, R13 ;  /* 0x0000000dff0e723e */ /* 0x000fc400020006ff */
        /* <DEDUP_REMOVED lines=86> */
[----:B------:R0:W-:Y:S01]  /*dae0*/  STS.128 [R213+0x1f000], R4 ;  /* 0x01f00004d5007388 */ /* 0x0001e20000000c00 */
[----:B------:R-:W-:Y:S05]  /*daf0*/  BRA `(.L_x_1893) ;  /* 0x0000004800447947 */ /* 0x000fea0003800000 */
.L_x_1866:
[----:B------:R-:W0:Y:S01]  /*db00*/  LDC R4, c[0x0][0x448] ;  /* 0x00011200ff047b82 */ /* 0x000e220000000800 */
[----:B------:R-:W-:Y:S01]  /*db10*/  ULDC.64 UR4, c[0x0][0x3f8] ;  /* 0x0000fe0000047ab9 */ /* 0x000fe20000000a00 */
[----:B------:R-:W-:Y:S01]  /*db20*/  MOV R25, R27 ;  /* 0x0000001b00197202 */ /* 0x000fe20000000f00 */
[----:B------:R-:W-:Y:S01]  /*db30*/  IMAD.MOV.U32 R39, RZ, RZ, R29 ;  /* 0x000000ffff277224 */ /* 0x000fe200078e001d */
[----:B------:R-:W-:Y:S01]  /*db40*/  ULDC.64 UR6, c[0x0][0x408] ;  /* 0x0001020000067ab9 */ /* 0x000fe20000000a00 */
        /* <DEDUP_REMOVED lines=10> */
[----:B------:R-:W-:Y:S01]  /*dbf0*/  IMAD R37, R3, UR5, R6 ;  /* 0x0000000503257c24 */ /* 0x000fe2000f8e0206 */
        /* <DEDUP_REMOVED lines=9> */
[----:B------:R-:W0:Y:S01]  /*dc90*/  LDC R3, c[0x0][0x3f4] ;  /* 0x0000fd00ff037b82 */ /* 0x000e220000000800 */
[----:B------:R-:W1:Y:S01]  /*dca0*/  SHFL.IDX PT, R7, R53, RZ, 0x181f ;  /* 0x00181fff35077589 */ /* 0x000e6200000e0000 */
[----:B------:R-:W-:-:S03]  /*dcb0*/  IMAD R59, R189, R4, RZ ;  /* 0x00000004bd3b7224 */ /* 0x000fc600078e02ff */
[----:B------:R-:W2:Y:S04]  /*dcc0*/  SHFL.IDX PT, R14, R57, RZ, 0x181f ;  /* 0x00181fff390e7589 */ /* 0x000ea800000e0000 */
[----:B------:R-:W3:Y:S04]  /*dcd0*/  SHFL.IDX PT, R5, R37, RZ, 0x181f ;  /* 0x00181fff25057589 */ /* 0x000ee800000e0000 */
[----:B------:R-:W4:Y:S01]  /*dce0*/  SHFL.IDX PT, R9, R55, RZ, 0x181f ;  /* 0x00181fff37097589 */ /* 0x000f2200000e0000 */
[----:B0-----:R-:W-:-:S04]  /*dcf0*/  ISETP.GE.AND P0, PT, R16, R3, PT ;  /* 0x000000031000720c */ /* 0x001fc80003f06270 */
[----:B------:R-:W-:-:S13]  /*dd00*/  ISETP.GE.OR P1, PT, R10, R59, P0 ;  /* 0x0000003b0a00720c */ /* 0x000fda0000726670 */
[C---:B-1----:R-:W-:Y:S02]  /*dd10*/  @!P1 IADD3 R4, P2, R16.reuse, R7, RZ ;  /* 0x0000000710049210 */ /* 0x042fe40007f5e0ff */
[----:B--2---:R-:W-:-:S03]  /*dd20*/  @!P1 IADD3 R24, P3, R16, R14, RZ ;  /* 0x0000000e10189210 */ /* 0x004fc60007f7e0ff */
[--C-:B---3--:R-:W-:Y:S02]  /*dd30*/  @!P1 IMAD.X R5, R5, 0x1, R17.reuse, P2 ;  /* 0x0000000105059824 */ /* 0x108fe400010e0611 */
[----:B----4-:R-:W-:-:S04]  /*dd40*/  @!P1 IMAD.X R25, R9, 0x1, R17, P3 ;  /* 0x0000000109199824 */ /* 0x010fc800018e0611 */
[----:B------:R-:W2:Y:S04]  /*dd50*/  @!P1 LD.E.128 R4, desc[UR36][R4.64] ;  /* 0x0000002404049980 */ /* 0x000ea8000c101d00 */
[----:B------:R-:W3:Y:S01]  /*dd60*/  @!P1 LD.E.128 R24, desc[UR36][R24.64] ;  /* 0x0000002418189980 */ /* 0x000ee2000c101d00 */
[----:B------:R-:W-:Y:S02]  /*dd70*/  CS2R R44, SRZ ;  /* 0x00000000002c7805 */ /* 0x000fe4000001ff00 */
[----:B------:R-:W-:Y:S02]  /*dd80*/  CS2R R46, SRZ ;  /* 0x00000000002e7805 */ /* 0x000fe4000001ff00 */
[----:B------:R-:W-:Y:S01]  /*dd90*/  CS2R R48, SRZ ;  /* 0x0000000000307805 */ /* 0x000fe2000001ff00 */
[----:B------:R0:W1:Y:S01]  /*dda0*/  SHFL.IDX PT, R9, R37, 0x1, 0x181f ;  /* 0x00381f0025097f89 */ /* 0x00006200000e0000 */
[----:B------:R-:W-:-:S03]  /*ddb0*/  CS2R R50, SRZ ;  /* 0x0000000000327805 */ /* 0x000fc6000001ff00 */
[----:B------:R0:W4:Y:S04]  /*ddc0*/  SHFL.IDX PT, R21, R53, 0x1, 0x181f ;  /* 0x00381f0035157f89 */ /* 0x00012800000e0000 */
[----:B------:R0:W0:Y:S04]  /*ddd0*/  SHFL.IDX PT, R33, R55, 0x1, 0x181f ;  /* 0x00381f0037217f89 */ /* 0x00002800000e0000 */
[----:B------:R0:W0:Y:S01]  /*dde0*/  SHFL.IDX PT, R14, R57, 0x1, 0x181f ;  /* 0x00381f00390e7f89 */ /* 0x00002200000e0000 */
[----:B--2---:R-:W-:Y:S02]  /*ddf0*/  @!P1 IMAD.MOV.U32 R44, RZ, RZ, R4 ;  /* 0x000000ffff2c9224 */ /* 0x004fe400078e0004 */
[----:B------:R-:W-:Y:S01]  /*de00*/  @!P1 IMAD.MOV.U32 R45, RZ, RZ, R5 ;  /* 0x000000ffff2d9224 */ /* 0x000fe200078e0005 */
[----:B------:R-:W-:Y:S01]  /*de10*/  CS2R R4, SRZ ;  /* 0x0000000000047805 */ /* 0x000fe2000001ff00 */
[----:B------:R-:W-:-:S02]  /*de20*/  @!P1 IMAD.MOV.U32 R46, RZ, RZ, R6 ;  /* 0x000000ffff2e9224 */ /* 0x000fc400078e0006 */
[----:B------:R-:W-:Y:S02]  /*de30*/  @!P1 IMAD.MOV.U32 R47, RZ, RZ, R7 ;  /* 0x000000ffff2f9224 */ /* 0x000fe400078e0007 */
[----:B---3--:R-:W-:Y:S02]  /*de40*/  @!P1 IMAD.MOV.U32 R48, RZ, RZ, R24 ;  /* 0x000000ffff309224 */ /* 0x008fe400078e0018 */
[----:B------:R-:W-:Y:S02]  /*de50*/  @!P1 IMAD.MOV.U32 R49, RZ, RZ, R25 ;  /* 0x000000ffff319224 */ /* 0x000fe400078e0019 */
[----:B------:R-:W-:Y:S02]  /*de60*/  @!P1 IMAD.MOV.U32 R50, RZ, RZ, R26 ;  /* 0x000000ffff329224 */ /* 0x000fe400078e001a */
[----:B01--4-:R-:W-:-:S07]  /*de70*/  @!P1 IMAD.MOV.U32 R51, RZ, RZ, R27 ;  /* 0x000000ffff339224 */ /* 0x013fce00078e001b */
.L_x_2249:
[----:B------:R-:W-:Y:S01]  /*de80*/  VIADD R6, R10, 0x20 ;  /* 0x000000200a067836 */ /* 0x000fe20000000000 */
[----:B------:R-:W-:Y:S01]  /*de90*/  BSSY B1, `(.L_x_1897) ;  /* 0x0000010000017945 */ /* 0x000fe20003800000 */
[----:B------:R-:W-:Y:S02]  /*dea0*/  CS2R R28, SRZ ;  /* 0x00000000001c7805 */ /* 0x000fe4000001ff00 */
[----:B------:R-:W-:Y:S02]  /*deb0*/  CS2R R30, SRZ ;  /* 0x00000000001e7805 */ /* 0x000fe4000001ff00 */
[----:B------:R-:W-:Y:S02]  /*dec0*/  ISETP.GE.AND P1, PT, R6, R59, PT ;  /* 0x0000003b0600720c */ /* 0x000fe40003f26270 */
[----:B------:R-:W-:-:S11]  /*ded0*/  CS2R R6, SRZ ;  /* 0x0000000000067805 */ /* 0x000fd6000001ff00 */
[----:B------:R-:W-:Y:S05]  /*dee0*/  @P1 BRA `(.L_x_1898) ;  /* 0x0000000000281947 */ /* 0x000fea0003800000 */
[----:B------:R-:W-:Y:S02]  /*def0*/  CS2R R6, SRZ ;  /* 0x0000000000067805 */ /* 0x000fe4000001ff00 */
[----:B------:R-:W-:Y:S02]  /*df00*/  CS2R R28, SRZ ;  /* 0x00000000001c7805 */ /* 0x000fe4000001ff00 */
[----:B------:R-:W-:Y:S01]  /*df10*/  CS2R R30, SRZ ;  /* 0x00000000001e7805 */ /* 0x000fe2000001ff00 */
[----:B------:R-:W-:Y:S06]  /*df20*/  @P0 BRA `(.L_x_1898) ;  /* 0x0000000000180947 */ /* 0x000fec0003800000 */
[C---:B------:R-:W-:Y:S02]  /*df30*/  IADD3 R28, P1, R16.reuse, R21, RZ ;  /* 0x00000015101c7210 */ /* 0x040fe40007f3e0ff */
[----:B------:R-:W-:-:S03]  /*df40*/  IADD3 R4, P2, R16, R14, RZ ;  /* 0x0000000e10047210 */ /* 0x000fc60007f5e0ff */
[----:B------:R-:W-:Y:S01]  /*df50*/  IMAD.X R29, R9, 0x1, R17, P1 ;  /* 0x00000001091d7824 */ /* 0x000fe200008e0611 */
[----:B------:R-:W-:-:S05]  /*df60*/  IADD3.X R5, R33, R17, RZ, P2, !PT ;  /* 0x0000001121057210 */ /* 0x000fca00017fe4ff */
[----:B------:R-:W5:Y:S04]  /*df70*/  LD.E.128 R28, desc[UR36][R28.64] ;  /* 0x000000241c1c7980 */ /* 0x000f68000c101d00 */
[----:B------:R-:W5:Y:S02]  /*df80*/  LD.E.128 R4, desc[UR36][R4.64] ;  /* 0x0000002404047980 */ /* 0x000f64000c101d00 */
.L_x_1898:
[----:B------:R-:W-:Y:S05]  /*df90*/  BSYNC B1 ;  /* 0x0000000000017941 */ /* 0x000fea0003800000 */
.L_x_1897:
[----:B------:R-:W-:-:S03]  /*dfa0*/  UMOV UR4, 0xffffffff ;  /* 0xffffffff00047882 */ /* 0x000fc60000000000 */
[----:B------:R-:W-:Y:S05]  /*dfb0*/  BRA.DIV UR4, `(.L_x_1899) ;  /* 0x000001fa04107947 */ /* 0x000fea000b800000 */
[----:B------:R-:W0:Y:S01]  /*dfc0*/  SHFL.IDX PT, R21, R53, 0x2, 0x181f ;  /* 0x00581f0035157f89 */ /* 0x000e2200000e0000 */
[----:B------:R-:W-:-:S03]  /*dfd0*/  VIADD R8, R10, 0x40 ;  /* 0x000000400a087836 */ /* 0x000fc60000000000 */
[----:B------:R-:W1:Y:S02]  /*dfe0*/  SHFL.IDX PT, R14, R57, 0x2, 0x181f ;  /* 0x00581f00390e7f89 */ /* 0x000e6400000e0000 */
[----:B------:R-:W-:Y:S02]  /*dff0*/  ISETP.GE.OR P1, PT, R8, R59, P0 ;  /* 0x0000003b0800720c */ /* 0x000fe40000726670 */
[----:B------:R-:W2:Y:S04]  /*e000*/  SHFL.IDX PT, R9, R37, 0x2, 0x181f ;  /* 0x00581f0025097f89 */ /* 0x000ea800000e0000 */
[----:B------:R-:W3:Y:S07]  /*e010*/  SHFL.IDX PT, R25, R55, 0x2, 0x181f ;  /* 0x00581f0037197f89 */ /* 0x000eee00000e0000 */
[----:B0-----:R-:W-:-:S02]  /*e020*/  @!P1 IADD3 R24, P2, R16, R21, RZ ;  /* 0x0000001510189210 */ /* 0x001fc40007f5e0ff */
[----:B-1----:R-:W-:-:S03]  /*e030*/  @!P1 IADD3 R32, P3, R16, R14, RZ ;  /* 0x0000000e10209210 */ /* 0x002fc60007f7e0ff */
[--C-:B--2---:R-:W-:Y:S02]  /*e040*/  @!P1 IMAD.X R9, R9, 0x1, R17.reuse, P2 ;  /* 0x0000000109099824 */ /* 0x104fe400010e0611 */
[----:B---3--:R-:W-:Y:S02]  /*e050*/  @!P1 IMAD.X R33, R25, 0x1, R17, P3 ;  /* 0x0000000119219824 */ /* 0x008fe400018e0611 */
[----:B------:R-:W-:-:S04]  /*e060*/  @!P1 IMAD.MOV.U32 R25, RZ, RZ, R9 ;  /* 0x000000ffff199224 */ /* 0x000fc800078e0009 */
[----:B------:R-:W2:Y:S04]  /*e070*/  @!P1 LD.E.128 R32, desc[UR36][R32.64] ;  /* 0x0000002420209980 */ /* 0x000ea8000c101d00 */
[----:B------:R-:W3:Y:S04]  /*e080*/  @!P1 LD.E.128 R24, desc[UR36][R24.64] ;  /* 0x0000002418189980 */ /* 0x000ee8000c101d00 */
[----:B------:R-:W0:Y:S04]  /*e090*/  SHFL.IDX PT, R53, R53, 0x3, 0x181f ;  /* 0x00781f0035357f89 */ /* 0x000e2800000e0000 */
[----:B------:R-:W1:Y:S04]  /*e0a0*/  SHFL.IDX PT, R37, R37, 0x3, 0x181f ;  /* 0x00781f0025257f89 */ /* 0x000e6800000e0000 */
[----:B------:R-:W4:Y:S04]  /*e0b0*/  SHFL.IDX PT, R57, R57, 0x3, 0x181f ;  /* 0x00781f0039397f89 */ /* 0x000f2800000e0000 */
[----:B------:R-:W0:Y:S01]  /*e0c0*/  SHFL.IDX PT, R55, R55, 0x3, 0x181f ;  /* 0x00781f0037377f89 */ /* 0x000e2200000e0000 */
[----:B------:R-:W-:-:S02]  /*e0d0*/  CS2R R20, SRZ ;  /* 0x0000000000147805 */ /* 0x000fc4000001ff00 */
[----:B------:R-:W-:Y:S02]  /*e0e0*/  CS2R R38, SRZ ;  /* 0x0000000000267805 */ /* 0x000fe4000001ff00 */
[----:B------:R-:W-:Y:S02]  /*e0f0*/  CS2R R40, SRZ ;  /* 0x0000000000287805 */ /* 0x000fe4000001ff00 */
[----:B------:R-:W-:Y:S02]  /*e100*/  CS2R R42, SRZ ;  /* 0x00000000002a7805 */ /* 0x000fe4000001ff00 */
[----:B------:R-:W-:Y:S01]  /*e110*/  CS2R R8, SRZ ;  /* 0x0000000000087805 */ /* 0x000fe2000001ff00 */
[----:B--2---:R-:W-:Y:S02]  /*e120*/  @!P1 IMAD.MOV.U32 R40, RZ, RZ, R32 ;  /* 0x000000ffff289224 */ /* 0x004fe400078e0020 */
[----:B------:R-:W-:Y:S02]  /*e130*/  @!P1 IMAD.MOV.U32 R41, RZ, RZ, R33 ;  /* 0x000000ffff299224 */ /* 0x000fe400078e0021 */
[----:B---3--:R-:W-:-:S02]  /*e140*/  @!P1 IMAD.MOV.U32 R20, RZ, RZ, R24 ;  /* 0x000000ffff149224 */ /* 0x008fc400078e0018 */
[----:B------:R-:W-:Y:S02]  /*e150*/  @!P1 IMAD.MOV.U32 R21, RZ, RZ, R25 ;  /* 0x000000ffff159224 */ /* 0x000fe400078e0019 */
[----:B------:R-:W-:Y:S02]  /*e160*/  @!P1 IMAD.MOV.U32 R38, RZ, RZ, R26 ;  /* 0x000000ffff269224 */ /* 0x000fe400078e001a */
[----:B------:R-:W-:Y:S02]  /*e170*/  @!P1 IMAD.MOV.U32 R39, RZ, RZ, R27 ;  /* 0x000000ffff279224 */ /* 0x000fe400078e001b */
[----:B------:R-:W-:Y:S02]  /*e180*/  @!P1 IMAD.MOV.U32 R42, RZ, RZ, R34 ;  /* 0x000000ffff2a9224 */ /* 0x000fe400078e0022 */
[----:B01--4-:R-:W-:-:S07]  /*e190*/  @!P1 IMAD.MOV.U32 R43, RZ, RZ, R35 ;  /* 0x000000ffff2b9224 */ /* 0x013fce00078e0023 */
.L_x_2259:
[----:B------:R-:W-:Y:S01]  /*e1a0*/  VIADD R10, R10, 0x60 ;  /* 0x000000600a0a7836 */ /* 0x000fe20000000000 */
[----:B------:R-:W-:Y:S01]  /*e1b0*/  LEA.HI R11, R217, R217, RZ, 0x1 ;  /* 0x000000d9d90b7211 */ /* 0x000fe200078f08ff */
[----:B------:R-:W-:Y:S01]  /*e1c0*/  BSSY B1, `(.L_x_1900) ;  /* 0x0000013000017945 */ /* 0x000fe20003800000 */
[----:B------:R-:W-:Y:S02]  /*e1d0*/  CS2R R14, SRZ ;  /* 0x00000000000e7805 */ /* 0x000fe4000001ff00 */
[----:B------:R-:W-:Y:S02]  /*e1e0*/  ISETP.GE.AND P1, PT, R10, R59, PT ;  /* 0x0000003b0a00720c */ /* 0x000fe40003f26270 */
[----:B------:R-:W-:Y:S02]  /*e1f0*/  LOP3.LUT R12, R11, 0xfffffffe, RZ, 0xc0, !PT ;  /* 0xfffffffe0b0c7812 */ /* 0x000fe400078ec0ff */
[----:B------:R-:W-:Y:S02]  /*e200*/  CS2R R10, SRZ ;  /* 0x00000000000a7805 */ /* 0x000fe4000001ff00 */
[----:B------:R-:W-:-:S02]  /*e210*/  IADD3 R25, R217, -R12, RZ ;  /* 0x8000000cd9197210 */ /* 0x000fc40007ffe0ff */
[----:B------:R-:W-:Y:S02]  /*e220*/  CS2R R12, SRZ ;  /* 0x00000000000c7805 */ /* 0x000fe4000001ff00 */
[----:B------:R-:W-:-:S03]  /*e230*/  SHF.L.U32 R25, R25, 0x1f, RZ ;  /* 0x0000001f19197819 */ /* 0x000fc600000006ff */
[----:B------:R-:W-:Y:S05]  /*e240*/  @P1 BRA `(.L_x_1901) ;  /* 0x0000000000281947 */ /* 0x000fea0003800000 */
[----:B------:R-:W-:Y:S02]  /*e250*/  CS2R R10, SRZ ;  /* 0x00000000000a7805 */ /* 0x000fe4000001ff00 */
[----:B------:R-:W-:Y:S02]  /*e260*/  CS2R R12, SRZ ;  /* 0x00000000000c7805 */ /* 0x000fe4000001ff00 */
[----:B------:R-:W-:Y:S01]  /*e270*/  CS2R R14, SRZ ;  /* 0x00000000000e7805 */ /* 0x000fe2000001ff00 */
[----:B------:R-:W-:Y:S06]  /*e280*/  @P0 BRA `(.L_x_1901) ;  /* 0x0000000000180947 */ /* 0x000fec0003800000 */
[C---:B------:R-:W-:Y:S02]  /*e290*/  IADD3 R12, P1, R16.reuse, R53, RZ ;  /* 0x00000035100c7210 */ /* 0x040fe40007f3e0ff */
[----:B------:R-:W-:-:S03]  /*e2a0*/  IADD3 R8, P2, R16, R57, RZ ;  /* 0x0000003910087210 */ /* 0x000fc60007f5e0ff */
[--C-:B------:R-:W-:Y:S02]  /*e2b0*/  IMAD.X R13, R37, 0x1, R17.reuse, P1 ;  /* 0x00000001250d7824 */ /* 0x100fe400008e0611 */
[----:B------:R-:W-:-:S04]  /*e2c0*/  IMAD.X R9, R55, 0x1, R17, P2 ;  /* 0x0000000137097824 */ /* 0x000fc800010e0611 */
[----:B------:R-:W5:Y:S04]  /*e2d0*/  LD.E.128 R12, desc[UR36][R12.64] ;  /* 0x000000240c0c7980 */ /* 0x000f68000c101d00 */
[----:B------:R-:W5:Y:S02]  /*e2e0*/  LD.E.128 R8, desc[UR36][R8.64] ;  /* 0x0000002408087980 */ /* 0x000f64000c101d00 */
.L_x_1901:
[----:B------:R-:W-:Y:S05]  /*e2f0*/  BSYNC B1 ;  /* 0x0000000000017941 */ /* 0x000fea0003800000 */
.L_x_1900:
[----:B------:R-:W0:Y:S01]  /*e300*/  SYNCS.PHASECHK.TRANS64.TRYWAIT P4, [R22+URZ+0x28400], R25 ;  /* 0x02840019160075a7 */ /* 0x000e22000808017f */
[----:B------:R-:W-:Y:S01]  /*e310*/  VIADD R26, R187, 0x20 ;  /* 0x00000020bb1a7836 */ /* 0x000fe20000000000 */
[----:B------:R-:W-:Y:S01]  /*e320*/  VIADDMNMX R24, R59, -R201, 0x80, PT ;  /* 0x000000803b187446 */ /* 0x000fe200038009c9 */
[C---:B------:R-:W-:Y:S01]  /*e330*/  VIADD R52, R187.reuse, 0x40 ;  /* 0x00000040bb347836 */ /* 0x040fe20000000000 */
[----:B------:R-:W-:Y:S01]  /*e340*/  BSSY B1, `(.L_x_1902) ;  /* 0x0000007000017945 */ /* 0x000fe20003800000 */
[C---:B------:R-:W-:Y:S01]  /*e350*/  VIADD R37, R187.reuse, 0x60 ;  /* 0x00000060bb257836 */ /* 0x040fe20000000000 */
[-C--:B------:R-:W-:Y:S02]  /*e360*/  ISETP.GE.OR P3, PT, R187, R24.reuse, P0 ;  /* 0x00000018bb00720c */ /* 0x080fe40000766670 */
[-C--:B------:R-:W-:Y:S02]  /*e370*/  ISETP.GE.OR P2, PT, R26, R24.reuse, P0 ;  /* 0x000000181a00720c */ /* 0x080fe40000746670 */
[----:B------:R-:W-:-:S02]  /*e380*/  ISETP.GE.OR P1, PT, R52, R24, P0 ;  /* 0x000000183400720c */ /* 0x000fc40000726670 */
[----:B------:R-:W-:Y:S01]  /*e390*/  ISETP.GE.OR P0, PT, R37, R24, P0 ;  /* 0x000000182500720c */ /* 0x000fe20000706670 */
[----:B0-----:R-:W-:-:S12]  /*e3a0*/  @!P4 BRA `(.L_x_1903) ;  /* 0x000001f80030c947 */ /* 0x001fd80003800000 */
.L_x_2260:
[----:B------:R-:W-:Y:S05]  /*e3b0*/  BSYNC B1 ;  /* 0x0000000000017941 */ /* 0x000fea0003800000 */
.L_x_1902:
[----:B------:R-:W-:Y:S04]  /*e3c0*/  BSSY B1, `(.L_x_1904) ;  /* 0x0000101000017945 */ /* 0x000fe80003800000 */
[----:B------:R-:W-:Y:S05]  /*e3d0*/  @P3 BRA `(.L_x_1905) ;  /* 0x0000000c00fc3947 */ /* 0x000fea0003800000 */
[----:B------:R-:W-:Y:S02]  /*e3e0*/  SHF.R.U32.HI R24, RZ, 0x8, R44 ;  /* 0x00000008ff187819 */ /* 0x000fe4000001162c */
[----:B------:R-:W-:Y:S02]  /*e3f0*/  LOP3.LUT R26, R44, 0xff, RZ, 0xc0, !PT ;  /* 0x000000ff2c1a7812 */ /* 0x000fe400078ec0ff */
[----:B0-----:R-:W-:Y:S02]  /*e400*/  LOP3.LUT R25, R24, 0xff, RZ, 0xc0, !PT ;  /* 0x000000ff18197812 */ /* 0x001fe400078ec0ff */
[----:B------:R-:W-:Y:S02]  /*e410*/  LEA.HI R24, R3, R0, RZ, 0x1c ;  /* 0x0000000003187211 */ /* 0x000fe400078fe0ff */
[----:B------:R-:W-:Y:S02]  /*e420*/  PRMT R55, R25, 0x7604, R26 ;  /* 0x0000760419377816 */ /* 0x000fe4000000001a */
[----:B------:R-:W-:-:S02]  /*e430*/  SHF.R.U32.HI R27, RZ, 0x8, R45 ;  /* 0x00000008ff1b7819 */ /* 0x000fc4000001162d */
[----:B------:R-:W-:Y:S02]  /*e440*/  SHF.R.S32.HI R25, RZ, 0x1f, R24 ;  /* 0x0000001fff197819 */ /* 0x000fe40000011418 */
[----:B------:R-:W-:Y:S02]  /*e450*/  LOP3.LUT R32, R45, 0xff, RZ, 0xc0, !PT ;  /* 0x000000ff2d207812 */ /* 0x000fe400078ec0ff */
[----:B------:R-:W-:Y:S02]  /*e460*/  LOP3.LUT R27, R27, 0xff, RZ, 0xc0, !PT ;  /* 0x000000ff1b1b7812 */ /* 0x000fe400078ec0ff */
[----:B------:R-:W-:Y:S01]  /*e470*/  LEA.HI R26, R25, R24, RZ, 0x3 ;  /* 0x00000018191a7211 */ /* 0x000fe200078f18ff */
[----:B------:R-:W-:Y:S01]  /*e480*/  IMAD.SHL.U32 R25, R24, 0x10, RZ ;  /* 0x0000001018197824 */ /* 0x000fe200078e00ff */
[----:B------:R-:W-:Y:S02]  /*e490*/  PRMT R57, R27, 0x7604, R32 ;  /* 0x000076041b397816 */ /* 0x000fe40000000020 */
[----:B------:R-:W-:Y:S01]  /*e4a0*/  SHF.R.U32.HI R27, RZ, 0x8, R46 ;  /* 0x00000008ff1b7819 */ /* 0x000fe2000001162e */
[----:B------:R-:W-:Y:S01]  /*e4b0*/  IMAD.SHL.U32 R26, R26, 0x800, RZ ;  /* 0x000008001a1a7824 */ /* 0x000fe200078e00ff */
[----:B------:R-:W-:-:S02]  /*e4c0*/  SHF.R.U32.HI R34, RZ, 0x8, R48 ;  /* 0x00000008ff227819 */ /* 0x000fc40000011630 */
[----:B------:R-:W-:Y:S02]  /*e4d0*/  LOP3.LUT R25, R202, 0x70, R25, 0xf8, !PT ;  /* 0x00000070ca197812 */ /* 0x000fe400078ef819 */
[----:B------:R-:W-:Y:S02]  /*e4e0*/  SHF.R.U32.HI R54, RZ, 0x3, R202 ;  /* 0x00000003ff367819 */ /* 0x000fe400000116ca */
[----:B------:R-:W-:Y:S02]  /*e4f0*/  LOP3.LUT R32, R46, 0xff, RZ, 0xc0, !PT ;  /* 0x000000ff2e207812 */ /* 0x000fe400078ec0ff */
[----:B------:R-:W-:Y:S02]  /*e500*/  SHF.R.U32.HI R53, RZ, 0x8, R47 ;  /* 0x00000008ff357819 */ /* 0x000fe4000001162f */
[----:B------:R-:W-:Y:S02]  /*e510*/  LOP3.LUT R35, R48, 0xff, RZ, 0xc0, !PT ;  /* 0x000000ff30237812 */ /* 0x000fe400078ec0ff */
[----:B------:R-:W-:-:S02]  /*e520*/  LOP3.LUT R27, R27, 0xff, RZ, 0xc0, !PT ;  /* 0x000000ff1b1b7812 */ /* 0x000fc400078ec0ff */
[----:B------:R-:W-:Y:S02]  /*e530*/  LOP3.LUT R34, R34, 0xff, RZ, 0xc0, !PT ;  /* 0x000000ff22227812 */ /* 0x000fe400078ec0ff */
[----:B------:R-:W-:Y:S02]  /*e540*/  LOP3.LUT R25, R25, R54, RZ, 0x3c, !PT ;  /* 0x0000003619197212 */ /* 0x000fe400078e3cff */
[----:B------:R-:W-:Y:S02]  /*e550*/  LOP3.LUT R26, R26, 0xffffc000, RZ, 0xc0, !PT ;  /* 0xffffc0001a1a7812 */ /* 0x000fe400078ec0ff */
[----:B------:R-:W-:Y:S02]  /*e560*/  LOP3.LUT R33, R47, 0xff, RZ, 0xc0, !PT ;  /* 0x000000ff2f217812 */ /* 0x000fe400078ec0ff */
[----:B------:R-:W-:Y:S02]  /*e570*/  LOP3.LUT R24, R53, 0xff, RZ, 0xc0, !PT ;  /* 0x000000ff35187812 */ /* 0x000fe400078ec0ff */
[----:B------:R-:W-:-:S02]  /*e580*/  PRMT R59, R27, 0x7604, R32 ;  /* 0x000076041b3b7816 */ /* 0x000fc40000000020 */
[----:B------:R-:W-:Y:S02]  /*e590*/  PRMT R65, R34, 0x7604, R35 ;  /* 0x0000760422417816 */ /* 0x000fe40000000023 */
[----:B------:R-:W-:Y:S02]  /*e5a0*/  IADD3 R53, R25, R26, R203 ;  /* 0x0000001a19357210 */ /* 0x000fe40007ffe0cb */
[----:B------:R-:W-:Y:S02]  /*e5b0*/  SHF.R.U32.HI R32, RZ, 0x8, R49 ;  /* 0x00000008ff207819 */ /* 0x000fe40000011631 */
[----:B------:R-:W-:Y:S01]  /*e5c0*/  SHF.R.U32.HI R34, RZ, 0x8, R50 ;  /* 0x00000008ff227819 */ /* 0x000fe20000011632 */
[----:B------:R-:W-:Y:S01]  /*e5d0*/  IMAD.IADD R53, R22, 0x1, R53 ;  /* 0x0000000116357824 */ /* 0x000fe200078e0235 */
[----:B------:R-:W-:Y:S02]  /*e5e0*/  PRMT R63, R24, 0x7604, R33 ;  /* 0x00007604183f7816 */ /* 0x000fe40000000021 */
[----:B------:R-:W-:Y:S01]  /*e5f0*/  LOP3.LUT R33, R49, 0xff, RZ, 0xc0, !PT ;  /* 0x000000ff31217812 */ /* 0x000fe200078ec0ff */
[----:B------:R-:W-:Y:S01]  /*e600*/  LDS.128 R24, [R213+0x18000] ;  /* 0x01800000d5187984 */ /* 0x000fe20000000c00 */
[----:B------:R-:W-:-:S02]  /*e610*/  LOP3.LUT R35, R50, 0xff, RZ, 0xc0, !PT ;  /* 0x000000ff32237812 */ /* 0x000fc400078ec0ff */
[----:B------:R-:W-:Y:S02]  /*e620*/  LOP3.LUT R32, R32, 0xff, RZ, 0xc0, !PT ;  /* 0x000000ff20207812 */ /* 0x000fe400078ec0ff */
[----:B------:R-:W-:Y:S02]  /*e630*/  LOP3.LUT R34, R34, 0xff, RZ, 0xc0, !PT ;  /* 0x000000ff22227812 */ /* 0x000fe400078ec0ff */
[----:B------:R-:W-:Y:S02]  /*e640*/  PRMT R67, R32, 0x7604, R33 ;  /* 0x0000760420437816 */ /* 0x000fe40000000021 */
[----:B------:R-:W-:Y:S02]  /*e650*/  PRMT R69, R34, 0x7604, R35 ;  /* 0x0000760422457816 */ /* 0x000fe40000000023 */
[----:B------:R-:W0:Y:S01]  /*e660*/  LDS.128 R32, [R53+0x18000] ;  /* 0x0180000035207984 */ /* 0x000e220000000c00 */
[----:B------:R-:W-:Y:S02]  /*e670*/  SHF.R.U32.HI R56, RZ, 0x10, R45 ;  /* 0x00000010ff387819 */ /* 0x000fe4000001162d */
[----:B------:R-:W-:-:S02]  /*e680*/  SHF.R.U32.HI R54, RZ, 0x8, R51 ;  /* 0x00000008ff367819 */ /* 0x000fc40000011633 */
[----:B------:R-:W-:Y:S02]  /*e690*/  LOP3.LUT R56, R56, 0xff, RZ, 0xc0, !PT ;  /* 0x000000ff38387812 */ /* 0x000fe400078ec0ff */
[----:B------:R-:W-:Y:S02]  /*e6a0*/  SHF.R.U32.HI R58, RZ, 0x10, R46 ;  /* 0x00000010ff3a7819 */ /* 0x000fe4000001162e */
[----:B------:R-:W-:Y:S02]  /*e6b0*/  LOP3.LUT R61, R51, 0xff, RZ, 0xc0, !PT ;  /* 0x000000ff333d7812 */ /* 0x000fe400078ec0ff */
[----:B------:R-:W-:Y:S02]  /*e6c0*/  LOP3.LUT R54, R54, 0xff, RZ, 0xc0, !PT ;  /* 0x000000ff36367812 */ /* 0x000fe400078ec0ff */
[----:B------:R-:W-:Y:S02]  /*e6d0*/  PRMT R57, R56, 0x7054, R57 ;  /* 0x0000705438397816 */ /* 0x000fe40000000039 */
[----:B------:R-:W-:-:S02]  /*e6e0*/  SHF.R.U32.HI R56, RZ, 0x10, R49 ;  /* 0x00000010ff387819 */ /* 0x000fc40000011631 */
[----:B------:R-:W-:Y:S02]  /*e6f0*/  LOP3.LUT R58, R58, 0xff, RZ, 0xc0, !PT ;  /* 0x000000ff3a3a7812 */ /* 0x000fe400078ec0ff */
[----:B------:R-:W-:Y:S02]  /*e700*/  PRMT R62, R54, 0x7604, R61 ;  /* 0x00007604363e7816 */ /* 0x000fe4000000003d */
[----:B------:R-:W-:Y:S02]  /*e710*/  SHF.R.U32.HI R54, RZ, 0x10, R44 ;  /* 0x00000010ff367819 */ /* 0x000fe4000001162c */
[----:B------:R-:W-:Y:S02]  /*e720*/  LOP3.LUT R56, R56, 0xff, RZ, 0xc0, !PT ;  /* 0x000000ff38387812 */ /* 0x000fe400078ec0ff */
[----:B------:R-:W-:Y:S02]  /*e730*/  PRMT R61, R58, 0x7054, R59 ;  /* 0x000070543a3d7816 */ /* 0x000fe4000000003b */
[----:B------:R-:W-:-:S02]  /*e740*/  SHF.R.U32.HI R59, RZ, 0x10, R51 ;  /* 0x00000010ff3b7819 */ /* 0x000fc40000011633 */
[----:B------:R-:W-:Y:S02]  /*e750*/  SHF.R.U32.HI R60, RZ, 0x10, R47 ;  /* 0x00000010ff3c7819 */ /* 0x000fe4000001162f */
[----:B------:R-:W-:Y:S02]  /*e760*/  LOP3.LUT R54, R54, 0xff, RZ, 0xc0, !PT ;  /* 0x000000ff36367812 */ /* 0x000fe400078ec0ff */
[----:B------:R-:W-:Y:S02]  /*e770*/  SHF.R.U32.HI R58, RZ, 0x10, R50 ;  /* 0x00000010ff3a7819 */ /* 0x000fe40000011632 */
[----:B------:R-:W-:Y:S02]  /*e780*/  PRMT R67, R56, 0x7054, R67 ;  /* 0x0000705438437816 */ /* 0x000fe40000000043 */
[----:B------:R-:W-:Y:S02]  /*e790*/  LOP3.LUT R59, R59, 0xff, RZ, 0xc0, !PT ;  /* 0x000000ff3b3b7812 */ /* 0x000fe400078ec0ff */
[----:B------:R-:W-:-:S02]  /*e7a0*/  LOP3.LUT R60, R60, 0xff, RZ, 0xc0, !PT ;  /* 0x000000ff3c3c7812 */ /* 0x000fc400078ec0ff */
[----:B------:R-:W-:Y:S02]  /*e7b0*/  PRMT R55, R54, 0x7054, R55 ;  /* 0x0000705436377816 */ /* 0x000fe40000000037 */
[----:B------:R-:W-:Y:S02]  /*e7c0*/  LOP3.LUT R58, R58, 0xff, RZ, 0xc0, !PT ;  /* 0x000000ff3a3a7812 */ /* 0x000fe400078ec0ff */
[----:B------:R-:W-:Y:S02]  /*e7d0*/  SHF.R.U32.HI R54, RZ, 0x10, R48 ;  /* 0x00000010ff367819 */ /* 0x000fe40000011630 */
[----:B------:R-:W-:Y:S02]  /*e7e0*/  LOP3.LUT R67, R67, 0xff000000, R49, 0xf8, !PT ;  /* 0xff00000043437812 */ /* 0x000fe400078ef831 */
[----:B------:R-:W-:Y:S02]  /*e7f0*/  PRMT R71, R59, 0x7054, R62 ;  /* 0x000070543b477816 */ /* 0x000fe4000000003e */
[----:B------:R-:W-:-:S02]  /*e800*/  PRMT R63, R60, 0x7054, R63 ;  /* 0x000070543c3f7816 */ /* 0x000fc4000000003f */
[----:B------:R-:W-:Y:S02]  /*e810*/  PRMT R69, R58, 0x7054, R69 ;  /* 0x000070543a457816 */ /* 0x000fe40000000045 */
[----:B------:R-:W-:Y:S02]  /*e820*/  LOP3.LUT R59, R57, 0xff000000, R45, 0xf8, !PT ;  /* 0xff000000393b7812 */ /* 0x000fe400078ef82d */
[----:B------:R-:W-:Y:S02]  /*e830*/  LOP3.LUT R54, R54, 0xff, RZ, 0xc0, !PT ;  /* 0x000000ff36367812 */ /* 0x000fe400078ec0ff */
[----:B------:R-:W-:Y:S02]  /*e840*/  F2FP.F16.E4M3.UNPACK_B R68, R67 ;  /* 0x00000043ff44723e */ /* 0x000fe400020006ff */
[----:B0-----:R-:W-:Y:S02]  /*e850*/  F2FP.F16.E4M3.UNPACK_B R56, R33 ;  /* 0x00000021ff38723e */ /* 0x001fe400020006ff */
[----:B------:R-:W-:-:S02]  /*e860*/  LOP3.LUT R60, R63, 0xff000000, R47, 0xf8, !PT ;  /* 0xff0000003f3c7812 */ /* 0x000fc400078ef82f */
[----:B------:R-:W-:Y:S01]  /*e870*/  LOP3.LUT R45, R69, 0xff000000, R50, 0xf8, !PT ;  /* 0xff000000452d7812 */ /* 0x000fe200078ef832 */
[--C-:B------:R-:W-:Y:S01]  /*e880*/  HADD2.F32 R69, -RZ, R68.reuse.H0_H0 ;  /* 0x20000044ff457230 */ /* 0x100fe20000004100 */
[----:B------:R-:W-:Y:S01]  /*e890*/  F2FP.F16.E4M3.UNPACK_B R62, R59 ;  /* 0x0000003bff3e723e */ /* 0x000fe200020006ff */
[----:B------:R-:W-:Y:S01]  /*e8a0*/  HADD2.F32 R68, -RZ, R68.H1_H1 ;  /* 0x30000044ff447230 */ /* 0x000fe20000004100 */
[----:B------:R-:W-:Y:S02]  /*e8b0*/  PRMT R65, R54, 0x7054, R65 ;  /* 0x0000705436417816 */ /* 0x000fe40000000041 */
[-C--:B------:R-:W-:Y:S01]  /*e8c0*/  F2FP.F16.E4M3.UNPACK_B R47, R25.reuse ;  /* 0x00000019ff2f723e */ /* 0x080fe200020006ff */
[----:B------:R-:W-:Y:S01]  /*e8d0*/  HADD2.F32 R66, -RZ, R62.H0_H0 ;  /* 0x2000003eff427230 */ /* 0x000fe20000004100 */
[----:B------:R-:W-:Y:S01]  /*e8e0*/  F2FP.F16.E4M3.UNPACK_B R50, R25.H1 ;  /* 0x00000019ff32723e */ /* 0x000fe200030006ff */
[----:B------:R-:W-:Y:S01]  /*e8f0*/  HADD2.F32 R25, -RZ, R56.H0_H0 ;  /* 0x20000038ff197230 */ /* 0x000fe20000004100 */
[----:B------:R-:W-:Y:S01]  /*e900*/  LOP3.LUT R54, R55, 0xff000000, R44, 0xf8, !PT ;  /* 0xff00000037367812 */ /* 0x000fe200078ef82c */
[----:B------:R-:W-:Y:S01]  /*e910*/  HADD2.F32 R62, -RZ, R62.H1_H1 ;  /* 0x3000003eff3e7230 */ /* 0x000fe20000004100 */
[----:B------:R-:W-:Y:S01]  /*e920*/  LOP3.LUT R55, R65, 0xff000000, R48, 0xf8, !PT ;  /* 0xff00000041377812 */ /* 0x000fe200078ef830 */
[--C-:B------:R-:W-:Y:S01]  /*e930*/  HADD2.F32 R48, -RZ, R47.reuse.H0_H0 ;  /* 0x2000002fff307230 */ /* 0x100fe20000004100 */
[----:B------:R-:W-:Y:S01]  /*e940*/  F2FP.F16.E4M3.UNPACK_B R57, R33.H1 ;  /* 0x00000021ff39723e */ /* 0x000fe200030006ff */
[C---:B------:R-:W-:Y:S01]  /*e950*/  FMUL.FTZ R33, R25.reuse, R69 ;  /* 0x0000004519217220 */ /* 0x040fe20000410000 */
[-C--:B------:R-:W-:Y:S01]  /*e960*/  F2FP.F16.E4M3.UNPACK_B R49, R32.reuse ;  /* 0x00000020ff31723e */ /* 0x080fe200020006ff */
[----:B------:R-:W-:Y:S01]  /*e970*/  HADD2.F32 R56, -RZ, R56.H1_H1 ;  /* 0x30000038ff387230 */ /* 0x000fe20000004100 */
[----:B------:R-:W-:Y:S01]  /*e980*/  F2FP.F16.E4M3.UNPACK_B R58, R32.H1 ;  /* 0x00000020ff3a723e */ /* 0x000fe200030006ff */
[-C--:B------:R-:W-:Y:S01]  /*e990*/  FMUL.FTZ R32, R25, R66.reuse ;  /* 0x0000004219207220 */ /* 0x080fe20000410000 */
[C---:B------:R-:W-:Y:S01]  /*e9a0*/  FFMA.FTZ R25, R48.reuse, R66, -R33 ;  /* 0x0000004230197223 */ /* 0x040fe20000010821 */
[----:B------:R-:W-:Y:S01]  /*e9b0*/  F2FP.F16.E4M3.UNPACK_B R66, R67.H1 ;  /* 0x00000043ff42723e */ /* 0x000fe200030006ff */
[----:B------:R-:W-:Y:S01]  /*e9c0*/  HADD2.F32 R47, -RZ, R47.H1_H1 ;  /* 0x3000002fff2f7230 */ /* 0x000fe20000004100 */
[----:B------:R-:W-:Y:S01]  /*e9d0*/  F2FP.F16.E4M3.UNPACK_B R59, R59.H1 ;  /* 0x0000003bff3b723e */ /* 0x000fe200030006ff */
[----:B------:R-:W-:Y:S01]  /*e9e0*/  FFMA.FTZ R33, R48, R69, R32 ;  /* 0x0000004530217223 */ /* 0x000fe20000010020 */
[----:B------:R-:W-:Y:S01]  /*e9f0*/  HADD2.F32 R32, -RZ, R57.H0_H0 ;  /* 0x20000039ff207230 */ /* 0x000fe20000004100 */
[----:B------:R-:W-:Y:S01]  /*ea00*/  LOP3.LUT R44, R61, 0xff000000, R46, 0xf8, !PT ;  /* 0xff0000003d2c7812 */ /* 0x000fe200078ef82e */
[----:B------:R-:W-:Y:S01]  /*ea10*/  HADD2.F32 R69, -RZ, R66.H0_H0 ;  /* 0x20000042ff457230 */ /* 0x000fe20000004100 */
[-C--:B------:R-:W-:Y:S01]  /*ea20*/  F2FP.F16.E4M3.UNPACK_B R61, R27.reuse ;  /* 0x0000001bff3d723e */ /* 0x080fe200020006ff */
[----:B------:R-:W-:Y:S01]  /*ea30*/  HADD2.F32 R67, -RZ, R59.H0_H0 ;  /* 0x2000003bff437230 */ /* 0x000fe20000004100 */
[----:B------:R-:W-:Y:S01]  /*ea40*/  F2FP.F16.E4M3.UNPACK_B R64, R27.H1 ;  /* 0x0000001bff40723e */ /* 0x000fe200030006ff */
[----:B------:R-:W-:Y:S01]  /*ea50*/  HADD2.F32 R48, -RZ, R50.H0_H0 ;  /* 0x20000032ff307230 */ /* 0x000fe20000004100 */
[-C--:B------:R-:W-:Y:S01]  /*ea60*/  F2FP.F16.E4M3.UNPACK_B R63, R35.reuse ;  /* 0x00000023ff3f723e */ /* 0x080fe200020006ff */
[----:B------:R-:W-:Y:S01]  /*ea70*/  FMUL.FTZ R73, R56, R62 ;  /* 0x0000003e38497220 */ /* 0x000fe20000410000 */
[----:B------:R-:W-:Y:S01]  /*ea80*/  F2FP.F16.E4M3.UNPACK_B R65, R35.H1 ;  /* 0x00000023ff41723e */ /* 0x000fe200030006ff */
[----:B------:R-:W-:Y:S01]  /*ea90*/  FMUL.FTZ R75, R32, R69 ;  /* 0x00000045204b7220 */ /* 0x000fe20000410000 */
[-C--:B------:R-:W-:Y:S01]  /*eaa0*/  F2FP.F16.E4M3.UNPACK_B R27, R34.reuse ;  /* 0x00000022ff1b723e */ /* 0x080fe200020006ff */
[----:B------:R-:W-:Y:S01]  /*eab0*/  HADD2.F32 R57, -RZ, R57.H1_H1 ;  /* 0x30000039ff397230 */ /* 0x000fe20000004100 */
[----:B------:R-:W-:Y:S01]  /*eac0*/  F2FP.F16.E4M3.UNPACK_B R35, R34.H1 ;  /* 0x00000022ff23723e */ /* 0x000fe200030006ff */
[-C--:B------:R-:W-:Y:S01]  /*ead0*/  FMUL.FTZ R34, R56, R68.reuse ;  /* 0x0000004438227220 */ /* 0x080fe20000410000 */
[-C--:B------:R-:W-:Y:S01]  /*eae0*/  FMUL.FTZ R56, R32, R67.reuse ;  /* 0x0000004320387220 */ /* 0x080fe20000410000 */
[----:B------:R-:W-:Y:S01]  /*eaf0*/  LOP3.LUT R71, R71, 0xff000000, R51, 0xf8, !PT ;  /* 0xff00000047477812 */ /* 0x000fe200078ef833 */
[C---:B------:R-:W-:Y:S01]  /*eb00*/  FFMA.FTZ R32, R47.reuse, R68, R73 ;  /* 0x000000442f207223 */ /* 0x040fe20000010049 */
[----:B------:R-:W-:Y:S01]  /*eb10*/  FFMA.FTZ R34, R47, R62, -R34 ;  /* 0x0000003e2f227223 */ /* 0x000fe20000010822 */
[C---:B------:R-:W-:Y:S01]  /*eb20*/  FFMA.FTZ R47, R48.reuse, R67, -R75 ;  /* 0x00000043302f7223 */ /* 0x040fe2000001084b */
[----:B------:R-:W-:Y:S01]  /*eb30*/  FFMA.FTZ R48, R48, R69, R56 ;  /* 0x0000004530307223 */ /* 0x000fe20000010038 */
[----:B------:R-:W-:Y:S01]  /*eb40*/  HADD2.F32 R68, -RZ, R66.H1_H1 ;  /* 0x30000042ff447230 */ /* 0x000fe20000004100 */
[----:B------:R-:W-:Y:S01]  /*eb50*/  F2FP.F16.E4M3.UNPACK_B R69, R71 ;  /* 0x00000047ff45723e */ /* 0x000fe200020006ff */
[----:B------:R-:W-:Y:S01]  /*eb60*/  HADD2.F32 R59, -RZ, R59.H1_H1 ;  /* 0x3000003bff3b7230 */ /* 0x000fe20000004100 */
[----:B------:R-:W-:Y:S01]  /*eb70*/  F2FP.F16.E4M3.UNPACK_B R66, R60 ;  /* 0x0000003cff42723e */ /* 0x000fe200020006ff */
[----:B------:R-:W-:-:S02]  /*eb80*/  HADD2.F32 R56, -RZ, R63.H0_H0 ;  /* 0x2000003fff387230 */ /* 0x000fc40000004100 */
[C---:B------:R-:W-:Y:S01]  /*eb90*/  FMUL.FTZ R75, R57.reuse, R68 ;  /* 0x00000044394b7220 */ /* 0x040fe20000410000 */
[----:B------:R-:W-:Y:S02]  /*eba0*/  HADD2.F32 R73, -RZ, R69.H0_H0 ;  /* 0x20000045ff497230 */ /* 0x000fe40000004100 */
[----:B------:R-:W-:Y:S01]  /*ebb0*/  FMUL.FTZ R57, R57, R59 ;  /* 0x0000003b39397220 */ /* 0x000fe20000410000 */
[----:B------:R-:W-:Y:S01]  /*ebc0*/  HADD2.F32 R67, -RZ, R66.H0_H0 ;  /* 0x20000042ff437230 */ /* 0x000fe20000004100 */
[----:B------:R-:W-:Y:S01]  /*ebd0*/  F2FP.F16.E4M3.UNPACK_B R51, R24.H1 ;  /* 0x00000018ff33723e */ /* 0x000fe200030006ff */
        /* <DEDUP_REMOVED lines=8> */
[----:B------:R-:W-:Y:S01]  /*ec60*/  FFMA.FTZ R50, R62, R73, R70 ;  /* 0x000000493e327223 */ /* 0x000fe20000010046 */
[----:B------:R-:W-:Y:S01]  /*ec70*/  HADD2.F32 R67, -RZ, R66.H1_H1 ;  /* 0x30000042ff437230 */ /* 0x000fe20000004100 */
[----:B------:R-:W-:Y:S01]  /*ec80*/  F2FP.F16.E4M3.UNPACK_B R70, R71.H1 ;  /* 0x00000047ff46723e */ /* 0x000fe200030006ff */
[----:B------:R-:W-:Y:S01]  /*ec90*/  HADD2.F32 R62, -RZ, R65.H0_H0 ;  /* 0x20000041ff3e7230 */ /* 0x000fe20000004100 */
[----:B------:R-:W-:Y:S01]  /*eca0*/  F2FP.F16.E4M3.UNPACK_B R66, R60.H1 ;  /* 0x0000003cff42723e */ /* 0x000fe200030006ff */
[----:B------:R-:W-:Y:S01]  /*ecb0*/  HADD2.F32 R60, -RZ, R63.H1_H1 ;  /* 0x3000003fff3c7230 */ /* 0x000fe20000004100 */
[----:B------:R-:W-:Y:S01]  /*ecc0*/  F2FP.F16.E4M3.UNPACK_B R46, R24 ;  /* 0x00000018ff2e723e */ /* 0x000fe200020006ff */
[----:B------:R-:W-:Y:S01]  /*ecd0*/  HADD2.F32 R71, -RZ, R70.H0_H0 ;  /* 0x20000046ff477230 */ /* 0x000fe20000004100 */
[----:B------:R-:W-:Y:S01]  /*ece0*/  F2FP.F16.E4M3.UNPACK_B R24, R26 ;  /* 0x0000001aff18723e */ /* 0x000fe200020006ff */
[----:B------:R-:W-:-:S02]  /*ecf0*/  HADD2.F32 R68, -RZ, R66.H0_H0 ;  /* 0x20000042ff447230 */ /* 0x000fc40000004100 */
[----:B------:R-:W-:Y:S01]  /*ed00*/  FMUL.FTZ R72, R60, R69 ;  /* 0x000000453c487220 */ /* 0x000fe20000410000 */
[----:B------:R-:W-:Y:S02]  /*ed10*/  HADD2.F32 R63, -RZ, R64.H0_H0 ;  /* 0x20000040ff3f7230 */ /* 0x000fe40000004100 */
[C---:B------:R-:W-:Y:S01]  /*ed20*/  FMUL.FTZ R76, R62.reuse, R71 ;  /* 0x000000473e4c7220 */ /* 0x040fe20000410000 */
[----:B------:R-:W-:Y:S02]  /*ed30*/  HADD2.F32 R61, -RZ, R61.H1_H1 ;  /* 0x3000003dff3d7230 */ /* 0x000fe40000004100 */
[-C--:B------:R-:W-:Y:S01]  /*ed40*/  FMUL.FTZ R78, R62, R68.reuse ;  /* 0x000000443e4e7220 */ /* 0x080fe20000410000 */
[----:B------:R-:W-:Y:S01]  /*ed50*/  FMUL.FTZ R74, R60, R67 ;  /* 0x000000433c4a7220 */ /* 0x000fe20000410000 */
[C---:B------:R-:W-:Y:S01]  /*ed60*/  FFMA.FTZ R62, R63.reuse, R68, -R76 ;  /* 0x000000443f3e7223 */ /* 0x040fe2000001084c */
[----:B------:R-:W-:Y:S02]  /*ed70*/  HADD2.F32 R73, -RZ, R70.H1_H1 ;  /* 0x30000046ff497230 */ /* 0x000fe40000004100 */
[----:B------:R-:W-:Y:S01]  /*ed80*/  FFMA.FTZ R63, R63, R71, R78 ;  /* 0x000000473f3f7223 */ /* 0x000fe2000001004e */
[----:B------:R-:W-:Y:S01]  /*ed90*/  F2FP.F16.E4M3.UNPACK_B R71, R55.H1 ;  /* 0x00000037ff47723e */ /* 0x000fe200030006ff */
[C---:B------:R-:W-:Y:S01]  /*eda0*/  FFMA.FTZ R60, R61.reuse, R67, -R72 ;  /* 0x000000433d3c7223 */ /* 0x040fe20000010848 */
[----:B------:R-:W-:Y:S01]  /*edb0*/  FFMA.FTZ R61, R61, R69, R74 ;  /* 0x000000453d3d7223 */ /* 0x000fe2000001004a */
[----:B------:R-:W-:Y:S01]  /*edc0*/  HADD2.F32 R69, -RZ, R66.H1_H1 ;  /* 0x30000042ff457230 */ /* 0x000fe20000004100 */
[----:B------:R-:W-:Y:S01]  /*edd0*/  F2FP.F16.E4M3.UNPACK_B R68, R54.H1 ;  /* 0x00000036ff44723e */ /* 0x000fe200030006ff */
[----:B------:R-:W-:Y:S01]  /*ede0*/  HADD2.F32 R66, -RZ, R65.H1_H1 ;  /* 0x30000041ff427230 */ /* 0x000fe20000004100 */
[----:B------:R-:W-:Y:S01]  /*edf0*/  F2FP.F16.E4M3.UNPACK_B R26, R26.H1 ;  /* 0x0000001aff1a723e */ /* 0x000fe200030006ff */
[----:B------:R-:W-:Y:S01]  /*ee00*/  HADD2.F32 R72, -RZ, R71.H0_H0 ;  /* 0x20000047ff487230 */ /* 0x000fe20000004100 */
[----:B------:R-:W-:Y:S01]  /*ee10*/  F2FP.SATFINITE.E4M3.F32.PACK_AB_MERGE_C R47, R56, R47, RZ ;  /* 0x0000002f382f723e */ /* 0x000fe200048070ff */
[----:B------:R-:W-:-:S02]  /*ee20*/  HADD2.F32 R65, -RZ, R58.H0_H0 ;  /* 0x2000003aff417230 */ /* 0x000fc40000004100 */
[C---:B------:R-:W-:Y:S01]  /*ee30*/  FMUL.FTZ R77, R66.reuse, R73 ;  /* 0x00000049424d7220 */ /* 0x040fe20000410000 */
[----:B------:R-:W-:Y:S02]  /*ee40*/  HADD2.F32 R70, -RZ, R68.H0_H0 ;  /* 0x20000044ff467230 */ /* 0x000fe40000004100 */
[----:B------:R-:W-:Y:S01]  /*ee50*/  FMUL.FTZ R74, R66, R69 ;  /* 0x00000045424a7220 */ /* 0x000fe20000410000 */
[----:B------:R-:W-:Y:S02]  /*ee60*/  HADD2.F32 R67, -RZ, R51.H0_H0 ;  /* 0x20000033ff437230 */ /* 0x000fe40000004100 */
[C---:B------:R-:W-:Y:S01]  /*ee70*/  FMUL.FTZ R66, R65.reuse, R72 ;  /* 0x0000004841427220 */ /* 0x040fe20000410000 */
[----:B------:R-:W-:Y:S02]  /*ee80*/  HADD2.F32 R64, -RZ, R64.H1_H1 ;  /* 0x30000040ff407230 */ /* 0x000fe40000004100 */
[----:B------:R-:W-:Y:S01]  /*ee90*/  FMUL.FTZ R75, R65, R70 ;  /* 0x00000046414b7220 */ /* 0x000fe20000410000 */
[----:B------:R-:W-:-:S02]  /*eea0*/  HADD2.F32 R58, -RZ, R58.H1_H1 ;  /* 0x3000003aff3a7230 */ /* 0x000fc40000004100 */
[C---:B------:R-:W-:Y:S01]  /*eeb0*/  FFMA.FTZ R66, R67.reuse, R70, -R66 ;  /* 0x0000004643427223 */ /* 0x040fe20000010842 */
[----:B------:R-:W-:Y:S02]  /*eec0*/  HADD2.F32 R70, -RZ, R71.H1_H1 ;  /* 0x30000047ff467230 */ /* 0x000fe40000004100 */
[C---:B------:R-:W-:Y:S01]  /*eed0*/  FFMA.FTZ R65, R64.reuse, R69, -R77 ;  /* 0x0000004540417223 */ /* 0x040fe2000001084d */
[----:B------:R-:W-:Y:S01]  /*eee0*/  HADD2.F32 R68, -RZ, R68.H1_H1 ;  /* 0x30000044ff447230 */ /* 0x000fe20000004100 */
[----:B------:R-:W-:Y:S01]  /*eef0*/  F2FP.F16.E4M3.UNPACK_B R71, R55 ;  /* 0x00000037ff47723e */ /* 0x000fe200020006ff */
[----:B------:R-:W-:Y:S01]  /*ef00*/  HADD2.F32 R55, -RZ, R51.H1_H1 ;  /* 0x30000033ff377230 */ /* 0x000fe20000004100 */
[----:B------:R-:W-:Y:S01]  /*ef10*/  F2FP.F16.E4M3.UNPACK_B R69, R54 ;  /* 0x00000036ff45723e */ /* 0x000fe200020006ff */
[----:B------:R-:W-:Y:S01]  /*ef20*/  FFMA.FTZ R64, R64, R73, R74 ;  /* 0x0000004940407223 */ /* 0x000fe2000001004a */
[C---:B------:R-:W-:Y:S01]  /*ef30*/  FMUL.FTZ R54, R58.reuse, R70 ;  /* 0x000000463a367220 */ /* 0x040fe20000410000 */
[----:B------:R-:W-:Y:S01]  /*ef40*/  FMUL.FTZ R73, R58, R68 ;  /* 0x000000443a497220 */ /* 0x000fe20000410000 */
[----:B------:R-:W-:Y:S01]  /*ef50*/  FFMA.FTZ R67, R67, R72, R75 ;  /* 0x0000004843437223 */ /* 0x000fe2000001004b */
[----:B------:R-:W-:-:S02]  /*ef60*/  HADD2.F32 R72, -RZ, R71.H0_H0 ;  /* 0x20000047ff487230 */ /* 0x000fc40000004100 */
[C---:B------:R-:W-:Y:S01]  /*ef70*/  FFMA.FTZ R51, R55.reuse, R68, -R54 ;  /* 0x0000004437337223 */ /* 0x040fe20000010836 */
[----:B------:R-:W-:Y:S02]  /*ef80*/  HADD2.F32 R58, -RZ, R49.H0_H0 ;  /* 0x20000031ff3a7230 */ /* 0x000fe40000004100 */
[----:B------:R-:W-:Y:S01]  /*ef90*/  FFMA.FTZ R54, R55, R70, R73 ;  /* 0x0000004637367223 */ /* 0x000fe20000010049 */
[----:B------:R-:W-:Y:S01]  /*efa0*/  HADD2.F32 R70, -RZ, R69.H0_H0 ;  /* 0x20000045ff467230 */ /* 0x000fe20000004100 */
[----:B------:R-:W-:Y:S01]  /*efb0*/  F2FP.SATFINITE.E4M3.F32.PACK_AB_MERGE_C R48, R59, R48, RZ ;  /* 0x000000303b30723e */ /* 0x000fe200048070ff */
[----:B------:R-:W-:Y:S02]  /*efc0*/  HADD2.F32 R55, -RZ, R46.H0_H0 ;  /* 0x2000002eff377230 */ /* 0x000fe40000004100 */
[C---:B------:R-:W-:Y:S01]  /*efd0*/  FMUL.FTZ R74, R58.reuse, R72 ;  /* 0x000000483a4a7220 */ /* 0x040fe20000410000 */
[----:B------:R-:W-:Y:S02]  /*efe0*/  HADD2.F32 R71, -RZ, R71.H1_H1 ;  /* 0x30000047ff477230 */ /* 0x000fe40000004100 */
[----:B------:R-:W-:Y:S01]  /*eff0*/  FMUL.FTZ R58, R58, R70 ;  /* 0x000000463a3a7220 */ /* 0x000fe20000410000 */
[----:B------:R-:W-:-:S02]  /*f000*/  HADD2.F32 R68, -RZ, R49.H1_H1 ;  /* 0x30000031ff447230 */ /* 0x000fc40000004100 */
[C---:B------:R-:W-:Y:S01]  /*f010*/  FFMA.FTZ R49, R55.reuse, R70, -R74 ;  /* 0x0000004637317223 */ /* 0x040fe2000001084a */
[----:B------:R-:W-:Y:S01]  /*f020*/  HADD2.F32 R69, -RZ, R69.H1_H1 ;  /* 0x30000045ff457230 */ /* 0x000fe20000004100 */
[----:B------:R-:W-:Y:S01]  /*f030*/  F2FP.F16.E4M3.UNPACK_B R70, R45.H1 ;  /* 0x0000002dff46723e */ /* 0x000fe200030006ff */
[----:B------:R-:W-:Y:S02]  /*f040*/  HADD2.F32 R46, -RZ, R46.H1_H1 ;  /* 0x3000002eff2e7230 */ /* 0x000fe40000004100 */
[C---:B------:R-:W-:Y:S01]  /*f050*/  FMUL.FTZ R73, R68.reuse, R71 ;  /* 0x0000004744497220 */ /* 0x040fe20000410000 */
[----:B------:R-:W-:Y:S01]  /*f060*/  FFMA.FTZ R72, R55, R72, R58 ;  /* 0x0000004837487223 */ /* 0x000fe2000001003a */
[-C--:B------:R-:W-:Y:S01]  /*f070*/  F2FP.F16.E4M3.UNPACK_B R58, R44.reuse.H1 ;  /* 0x0000002cff3a723e */ /* 0x080fe200030006ff */
[-C--:B------:R-:W-:Y:S01]  /*f080*/  FMUL.FTZ R68, R68, R69.reuse ;  /* 0x0000004544447220 */ /* 0x080fe20000410000 */
[----:B------:R-:W-:Y:S01]  /*f090*/  FFMA.FTZ R74, R46, R69, -R73 ;  /* 0x000000452e4a7223 */ /* 0x000fe20000010849 */
[----:B------:R-:W-:Y:S01]  /*f0a0*/  HADD2.F32 R69, -RZ, R70.H0_H0 ;  /* 0x20000046ff457230 */ /* 0x000fe20000004100 */
[----:B------:R-:W-:Y:S01]  /*f0b0*/  F2FP.F16.E4M3.UNPACK_B R44, R44 ;  /* 0x0000002cff2c723e */ /* 0x000fe200020006ff */
[----:B------:R-:W-:-:S02]  /*f0c0*/  HADD2.F32 R55, -RZ, R35.H0_H0 ;  /* 0x20000023ff377230 */ /* 0x000fc40000004100 */
[----:B------:R-:W-:Y:S01]  /*f0d0*/  FFMA.FTZ R71, R46, R71, R68 ;  /* 0x000000472e477223 */ /* 0x000fe20000010044 */
[----:B------:R-:W-:Y:S01]  /*f0e0*/  HADD2.F32 R68, -RZ, R58.H0_H0 ;  /* 0x2000003aff447230 */ /* 0x000fe20000004100 */
[----:B------:R-:W-:Y:S01]  /*f0f0*/  F2FP.SATFINITE.E4M3.F32.PACK_AB_MERGE_C R54, R54, R67, RZ ;  /* 0x000000433636723e */ /* 0x000fe200048070ff */
        /* <DEDUP_REMOVED lines=9> */
[C---:B------:R-:W-:Y:S01]  /*f190*/  FMUL.FTZ R75, R35.reuse, R70 ;  /* 0x00000046234b7220 */ /* 0x040fe20000410000 */
[----:B------:R-:W-:Y:S01]  /*f1a0*/  F2FP.F16.E4M3.UNPACK_B R46, R45 ;  /* 0x0000002dff2e723e */ /* 0x000fe200020006ff */
[-C--:B------:R-:W-:Y:S01]  /*f1b0*/  FMUL.FTZ R35, R35, R58.reuse ;  /* 0x0000003a23237220 */ /* 0x080fe20000410000 */
[--C-:B------:R-:W-:Y:S02]  /*f1c0*/  HADD2.F32 R45, -RZ, R44.reuse.H0_H0 ;  /* 0x2000002cff2d7230 */ /* 0x100fe40000004100 */
[C---:B------:R-:W-:Y:S01]  /*f1d0*/  FFMA.FTZ R76, R26.reuse, R58, -R75 ;  /* 0x0000003a1a4c7223 */ /* 0x040fe2000001084b */
[----:B------:R-:W-:Y:S02]  /*f1e0*/  HADD2.F32 R44, -RZ, R44.H1_H1 ;  /* 0x3000002cff2c7230 */ /* 0x000fe40000004100 */
[----:B------:R-:W-:Y:S01]  /*f1f0*/  FFMA.FTZ R75, R26, R70, R35 ;  /* 0x000000461a4b7223 */ /* 0x000fe20000010023 */
[--C-:B------:R-:W-:Y:S01]  /*f200*/  HADD2.F32 R55, -RZ, R46.reuse.H0_H0 ;  /* 0x2000002eff377230 */ /* 0x100fe20000004100 */
[----:B------:R-:W-:Y:S01]  /*f210*/  F2FP.SATFINITE.E4M3.F32.PACK_AB_MERGE_C R25, R34, R25, R47 ;  /* 0x000000192219723e */ /* 0x000fe2000480702f */
[--C-:B------:R-:W-:Y:S01]  /*f220*/  HADD2.F32 R35, -RZ, R27.reuse.H0_H0 ;  /* 0x2000001bff237230 */ /* 0x100fe20000004100 */
[----:B------:R-:W-:Y:S01]  /*f230*/  F2FP.SATFINITE.E4M3.F32.PACK_AB_MERGE_C R73, R76, R73, RZ ;  /* 0x000000494c49723e */ /* 0x000fe200048070ff */
[----:B------:R-:W-:Y:S01]  /*f240*/  HADD2.F32 R46, -RZ, R46.H1_H1 ;  /* 0x3000002eff2e7230 */ /* 0x000fe20000004100 */
[----:B------:R-:W-:Y:S01]  /*f250*/  F2FP.SATFINITE.E4M3.F32.PACK_AB_MERGE_C R68, R75, R68, RZ ;  /* 0x000000444b44723e */ /* 0x000fe200048070ff */
[----:B------:R-:W-:-:S02]  /*f260*/  HADD2.F32 R27, -RZ, R27.H1_H1 ;  /* 0x3000001bff1b7230 */ /* 0x000fc40000004100 */
[C---:B------:R-:W-:Y:S01]  /*f270*/  FMUL.FTZ R69, R35.reuse, R55 ;  /* 0x0000003723457220 */ /* 0x040fe20000410000 */
[--C-:B------:R-:W-:Y:S02]  /*f280*/  HADD2.F32 R26, -RZ, R24.reuse.H0_H0 ;  /* 0x20000018ff1a7230 */ /* 0x100fe40000004100 */
[-C--:B------:R-:W-:Y:S01]  /*f290*/  FMUL.FTZ R58, R35, R45.reuse ;  /* 0x0000002d233a7220 */ /* 0x080fe20000410000 */
[----:B------:R-:W-:Y:S02]  /*f2a0*/  HADD2.F32 R24, -RZ, R24.H1_H1 ;  /* 0x30000018ff187230 */ /* 0x000fe40000004100 */
[C---:B------:R-:W-:Y:S01]  /*f2b0*/  FMUL.FTZ R35, R27.reuse, R46 ;  /* 0x0000002e1b237220 */ /* 0x040fe20000410000 */
        /* <DEDUP_REMOVED lines=8> */
[----:B------:R-:W-:Y:S02]  /*f340*/  F2FP.SATFINITE.E4M3.F32.PACK_AB_MERGE_C R27, R60, R57, R27 ;  /* 0x000000393c1b723e */ /* 0x000fe4000480701b */
[----:B------:R-:W-:Y:S02]  /*f350*/  F2FP.SATFINITE.E4M3.F32.PACK_AB_MERGE_C R33, R32, R33, R48 ;  /* 0x000000212021723e */ /* 0x000fe40004807030 */
[----:B------:R-:W-:Y:S02]  /*f360*/  F2FP.SATFINITE.E4M3.F32.PACK_AB_MERGE_C R24, R74, R49, R24 ;  /* 0x000000314a18723e */ /* 0x000fe40004807018 */
[----:B------:R-:W-:-:S02]  /*f370*/  F2FP.SATFINITE.E4M3.F32.PACK_AB_MERGE_C R26, R26, R69, R73 ;  /* 0x000000451a1a723e */ /* 0x000fc40004807049 */
[----:B------:R-:W-:Y:S02]  /*f380*/  F2FP.SATFINITE.E4M3.F32.PACK_AB_MERGE_C R35, R61, R50, R35 ;  /* 0x000000323d23723e */ /* 0x000fe40004807023 */
[----:B------:R-:W-:Y:S01]  /*f390*/  F2FP.SATFINITE.E4M3.F32.PACK_AB_MERGE_C R32, R71, R72, R54 ;  /* 0x000000484720723e */ /* 0x000fe20004807036 */
[----:B------:R1:W-:Y:S01]  /*f3a0*/  STS.128 [R213+0x18000], R24 ;  /* 0x01800018d5007388 */ /* 0x0003e20000000c00 */
[----:B------:R-:W-:-:S05]  /*f3b0*/  F2FP.SATFINITE.E4M3.F32.PACK_AB_MERGE_C R34, R45, R58, R68 ;  /* 0x0000003a2d22723e */ /* 0x000fca0004807044 */
[----:B------:R1:W-:Y:S02]  /*f3c0*/  STS.128 [R53+0x18000], R32 ;  /* 0x0180002035007388 */ /* 0x0003e40000000c00 */
.L_x_1905:
[----:B------:R-:W-:Y:S05]  /*f3d0*/  BSYNC B1 ;  /* 0x0000000000017941 */ /* 0x000fea0003800000 */
.L_x_1904:
[----:B------:R-:W-:Y:S04]  /*f3e0*/  BSSY B1, `(.L_x_1906) ;  /* 0x00000fa000017945 */ /* 0x000fe80003800000 */
[----:B------:R-:W-:Y:S05]  /*f3f0*/  @P2 BRA `(.L_x_1907) ;  /* 0x0000000c00e02947 */ /* 0x000fea0003800000 */
[----:B------:R-:W2:Y:S01]  /*f400*/  LDL R71, [R1+0x80] ;  /* 0x0000800001477983 */ /* 0x000ea20000100800 */
[----:B01---5:R-:W-:Y:S02]  /*f410*/  SHF.R.U32.HI R25, RZ, 0x8, R28 ;  /* 0x00000008ff197819 */ /* 0x023fe4000001161c */
[----:B------:R-:W-:Y:S02]  /*f420*/  LOP3.LUT R24, R28, 0xff, RZ, 0xc0, !PT ;  /* 0x000000ff1c187812 */ /* 0x000fe400078ec0ff */
[----:B------:R-:W-:Y:S02]  /*f430*/  SHF.R.U32.HI R33, RZ, 0x8, R30 ;  /* 0x00000008ff217819 */ /* 0x000fe4000001161e */
[----:B------:R-:W-:Y:S02]  /*f440*/  LOP3.LUT R25, R25, 0xff, RZ, 0xc0, !PT ;  /* 0x000000ff19197812 */ /* 0x000fe400078ec0ff */
[----:B------:R-:W-:Y:S02]  /*f450*/  LEA.HI R34, R3, R0, RZ, 0x1c ;  /* 0x0000000003227211 */ /* 0x000fe400078fe0ff */
[----:B------:R-:W-:-:S02]  /*f460*/  LOP3.LUT R32, R30, 0xff, RZ, 0xc0, !PT ;  /* 0x000000ff1e207812 */ /* 0x000fc400078ec0ff */
[----:B------:R-:W-:Y:S02]  /*f470*/  LOP3.LUT R33, R33, 0xff, RZ, 0xc0, !PT ;  /* 0x000000ff21217812 */ /* 0x000fe400078ec0ff */
[----:B------:R-:W-:Y:S01]  /*f480*/  PRMT R45, R25, 0x7604, R24 ;  /* 0x00007604192d7816 */ /* 0x000fe20000000018 */
[----:B------:R-:W-:Y:S01]  /*f490*/  IMAD.SHL.U32 R24, R34, 0x10, RZ ;  /* 0x0000001022187824 */ /* 0x000fe200078e00ff */
[----:B------:R-:W-:Y:S02]  /*f4a0*/  SHF.R.S32.HI R25, RZ, 0x1f, R34 ;  /* 0x0000001fff197819 */ /* 0x000fe40000011422 */
[----:B------:R-:W-:Y:S02]  /*f4b0*/  PRMT R49, R33, 0x7604, R32 ;  /* 0x0000760421317816 */ /* 0x000fe40000000020 */
[----:B------:R-:W-:Y:S02]  /*f4c0*/  LEA.HI R33, R25, R34, RZ, 0x3 ;  /* 0x0000002219217211 */ /* 0x000fe400078f18ff */
[----:B------:R-:W-:-:S02]  /*f4d0*/  SHF.R.U32.HI R27, RZ, 0x8, R29 ;  /* 0x00000008ff1b7819 */ /* 0x000fc4000001161d */
[----:B------:R-:W-:Y:S01]  /*f4e0*/  LOP3.LUT R24, R209, 0x70, R24, 0xf8, !PT ;  /* 0x00000070d1187812 */ /* 0x000fe200078ef818 */
[----:B------:R-:W-:Y:S01]  /*f4f0*/  IMAD.SHL.U32 R34, R33, 0x800, RZ ;  /* 0x0000080021227824 */ /* 0x000fe200078e00ff */
[----:B------:R-:W-:Y:S02]  /*f500*/  SHF.R.U32.HI R35, RZ, 0x3, R209 ;  /* 0x00000003ff237819 */ /* 0x000fe400000116d1 */
[----:B------:R-:W-:Y:S02]  /*f510*/  LOP3.LUT R26, R29, 0xff, RZ, 0xc0, !PT ;  /* 0x000000ff1d1a7812 */ /* 0x000fe400078ec0ff */
[----:B------:R-:W-:Y:S02]  /*f520*/  LOP3.LUT R27, R27, 0xff, RZ, 0xc0, !PT ;  /* 0x000000ff1b1b7812 */ /* 0x000fe400078ec0ff */
[----:B------:R-:W-:Y:S02]  /*f530*/  LOP3.LUT R33, R24, R35, RZ, 0x3c, !PT ;  /* 0x0000002318217212 */ /* 0x000fe400078e3cff */
[----:B------:R-:W-:-:S02]  /*f540*/  LOP3.LUT R34, R34, 0xffffc000, RZ, 0xc0, !PT ;  /* 0xffffc00022227812 */ /* 0x000fc400078ec0ff */
[----:B------:R-:W-:Y:S02]  /*f550*/  PRMT R46, R27, 0x7604, R26 ;  /* 0x000076041b2e7816 */ /* 0x000fe4000000001a */
[----:B------:R-:W-:Y:S02]  /*f560*/  SHF.R.U32.HI R26, RZ, 0x8, R31 ;  /* 0x00000008ff1a7819 */ /* 0x000fe4000001161f */
[----:B------:R-:W-:Y:S02]  /*f570*/  SHF.R.U32.HI R32, RZ, 0x8, R4 ;  /* 0x00000008ff207819 */ /* 0x000fe40000011604 */
[----:B------:R-:W-:Y:S02]  /*f580*/  IADD3 R33, R33, R34, R212 ;  /* 0x0000002221217210 */ /* 0x000fe40007ffe0d4 */
[----:B------:R-:W-:Y:S02]  /*f590*/  LOP3.LUT R25, R31, 0xff, RZ, 0xc0, !PT ;  /* 0x000000ff1f197812 */ /* 0x000fe400078ec0ff */
[----:B------:R-:W-:Y:S01]  /*f5a0*/  LOP3.LUT R27, R4, 0xff, RZ, 0xc0, !PT ;  /* 0x000000ff041b7812 */ /* 0x000fe200078ec0ff */
[----:B------:R-:W-:Y:S01]  /*f5b0*/  IMAD.IADD R44, R22, 0x1, R33 ;  /* 0x00000001162c7824 */ /* 0x000fe200078e0221 */
[----:B------:R-:W-:-:S02]  /*f5c0*/  LOP3.LUT R26, R26, 0xff, RZ, 0xc0, !PT ;  /* 0x000000ff1a1a7812 */ /* 0x000fc400078ec0ff */
[----:B------:R-:W-:Y:S02]  /*f5d0*/  LOP3.LUT R32, R32, 0xff, RZ, 0xc0, !PT ;  /* 0x000000ff20207812 */ /* 0x000fe400078ec0ff */
[----:B------:R-:W-:Y:S02]  /*f5e0*/  PRMT R48, R26, 0x7604, R25 ;  /* 0x000076041a307816 */ /* 0x000fe40000000019 */
[----:B------:R-:W-:Y:S02]  /*f5f0*/  PRMT R55, R32, 0x7604, R27 ;  /* 0x0000760420377816 */ /* 0x000fe4000000001b */
[----:B------:R-:W0:Y:S01]  /*f600*/  LDS.128 R32, [R44+0x18000] ;  /* 0x018000002c207984 */ /* 0x000e220000000c00 */
[----:B------:R-:W-:Y:S02]  /*f610*/  SHF.R.U32.HI R50, RZ, 0x8, R5 ;  /* 0x00000008ff327819 */ /* 0x000fe40000011605 */
[----:B------:R-:W-:Y:S02]  /*f620*/  SHF.R.U32.HI R53, RZ, 0x8, R6 ;  /* 0x00000008ff357819 */ /* 0x000fe40000011606 */
[----:B------:R-:W-:-:S02]  /*f630*/  LOP3.LUT R47, R5, 0xff, RZ, 0xc0, !PT ;  /* 0x000000ff052f7812 */ /* 0x000fc400078ec0ff */
[----:B------:R-:W-:Y:S02]  /*f640*/  LOP3.LUT R50, R50, 0xff, RZ, 0xc0, !PT ;  /* 0x000000ff32327812 */ /* 0x000fe400078ec0ff */
[----:B------:R-:W-:Y:S02]  /*f650*/  LOP3.LUT R51, R6, 0xff, RZ, 0xc0, !PT ;  /* 0x000000ff06337812 */ /* 0x000fe400078ec0ff */
[----:B------:R-:W-:Y:S02]  /*f660*/  LOP3.LUT R54, R53, 0xff, RZ, 0xc0, !PT ;  /* 0x000000ff35367812 */ /* 0x000fe400078ec0ff */
[----:B------:R-:W-:Y:S02]  /*f670*/  SHF.R.U32.HI R57, RZ, 0x8, R7 ;  /* 0x00000008ff397819 */ /* 0x000fe40000011607 */
[----:B------:R-:W-:Y:S02]  /*f680*/  PRMT R50, R50, 0x7604, R47 ;  /* 0x0000760432327816 */ /* 0x000fe4000000002f */
[----:B------:R-:W-:-:S02]  /*f690*/  SHF.R.U32.HI R47, RZ, 0x10, R29 ;  /* 0x00000010ff2f7819 */ /* 0x000fc4000001161d */
[----:B------:R-:W-:Y:S02]  /*f6a0*/  PRMT R59, R54, 0x7604, R51 ;  /* 0x00007604363b7816 */ /* 0x000fe40000000033 */
[----:B------:R-:W-:Y:S01]  /*f6b0*/  LOP3.LUT R53, R57, 0xff, RZ, 0xc0, !PT ;  /* 0x000000ff39357812 */ /* 0x000fe200078ec0ff */
[----:B------:R-:W-:Y:S01]  /*f6c0*/  IMAD.U32 R47, R47, 0x10000, RZ ;  /* 0x000100002f2f7824 */ /* 0x000fe200078e00ff */
[----:B------:R-:W-:Y:S02]  /*f6d0*/  SHF.R.U32.HI R51, RZ, 0x10, R31 ;  /* 0x00000010ff337819 */ /* 0x000fe4000001161f */
[----:B------:R-:W-:Y:S02]  /*f6e0*/  SHF.R.U32.HI R57, RZ, 0x10, R5 ;  /* 0x00000010ff397819 */ /* 0x000fe40000011605 */
[----:B------:R-:W-:Y:S01]  /*f6f0*/  LOP3.LUT R56, R7, 0xff, RZ, 0xc0, !PT ;  /* 0x000000ff07387812 */ /* 0x000fe200078ec0ff */
[----:B------:R-:W-:Y:S01]  /*f700*/  IMAD.U32 R51, R51, 0x10000, RZ ;  /* 0x0001000033337824 */ /* 0x000fe200078e00ff */
[----:B------:R-:W-:-:S02]  /*f710*/  SHF.L.U32 R57, R57, 0x10, RZ ;  /* 0x0000001039397819 */ /* 0x000fc400000006ff */
[----:B------:R-:W-:Y:S02]  /*f720*/  SHF.R.U32.HI R61, RZ, 0x10, R7 ;  /* 0x00000010ff3d7819 */ /* 0x000fe40000011607 */
[----:B------:R-:W-:Y:S02]  /*f730*/  LOP3.LUT R47, R46, 0xff0000, R47, 0xf8, !PT ;  /* 0x00ff00002e2f7812 */ /* 0x000fe400078ef82f */
[----:B------:R-:W-:Y:S01]  /*f740*/  PRMT R56, R53, 0x7604, R56 ;  /* 0x0000760435387816 */ /* 0x000fe20000000038 */
[----:B------:R-:W-:Y:S01]  /*f750*/  IMAD.U32 R61, R61, 0x10000, RZ ;  /* 0x000100003d3d7824 */ /* 0x000fe200078e00ff */
        /* <DEDUP_REMOVED lines=9> */
[----:B------:R-:W-:Y:S02]  /*f7f0*/  LOP3.LUT R29, R55, 0xff0000, R4, 0xf8, !PT ;  /* 0x00ff0000371d7812 */ /* 0x000fe400078ef804 */
[----:B------:R-:W-:Y:S02]  /*f800*/  LOP3.LUT R28, R49, 0xff000000, R30, 0xf8, !PT ;  /* 0xff000000311c7812 */ /* 0x000fe400078ef81e */
[----:B------:R-:W-:Y:S02]  /*f810*/  F2FP.F16.E4M3.UNPACK_B R60, R59 ;  /* 0x0000003bff3c723e */ /* 0x000fe400020006ff */
[----:B0-----:R-:W-:Y:S02]  /*f820*/  F2FP.F16.E4M3.UNPACK_B R48, R33 ;  /* 0x00000021ff30723e */ /* 0x001fe400020006ff */
[----:B------:R-:W-:Y:S02]  /*f830*/  LOP3.LUT R58, R53, 0xff000000, R31, 0xf8, !PT ;  /* 0xff000000353a7812 */ /* 0x000fe400078ef81f */
[----:B------:R-:W-:-:S02]  /*f840*/  LOP3.LUT R29, R29, 0xff000000, R4, 0xf8, !PT ;  /* 0xff0000001d1d7812 */ /* 0x000fc400078ef804 */
[----:B------:R-:W-:Y:S01]  /*f850*/  LOP3.LUT R4, R47, 0xff000000, R6, 0xf8, !PT ;  /* 0xff0000002f047812 */ /* 0x000fe200078ef806 */
[----:B------:R-:W-:Y:S01]  /*f860*/  HADD2.F32 R6, -RZ, R48.H0_H0 ;  /* 0x20000030ff067230 */ /* 0x000fe20000004100 */
[----:B------:R-:W-:Y:S01]  /*f870*/  LOP3.LUT R62, R61, 0xff000000, R7, 0xf8, !PT ;  /* 0xff0000003d3e7812 */ /* 0x000fe200078ef807 */
[----:B------:R-:W-:Y:S01]  /*f880*/  HADD2.F32 R61, -RZ, R60.H0_H0 ;  /* 0x2000003cff3d7230 */ /* 0x000fe20000004100 */
[-C--:B------:R-:W-:Y:S01]  /*f890*/  F2FP.F16.E4M3.UNPACK_B R30, R32.reuse ;  /* 0x00000020ff1e723e */ /* 0x080fe200020006ff */
[----:B------:R-:W-:Y:S01]  /*f8a0*/  HADD2.F32 R48, -RZ, R48.H1_H1 ;  /* 0x30000030ff307230 */ /* 0x000fe20000004100 */
[----:B------:R-:W-:Y:S02]  /*f8b0*/  F2FP.F16.E4M3.UNPACK_B R53, R32.H1 ;  /* 0x00000020ff35723e */ /* 0x000fe400030006ff */
[----:B------:R-:W-:Y:S01]  /*f8c0*/  F2FP.F16.E4M3.UNPACK_B R50, R33.H1 ;  /* 0x00000021ff32723e */ /* 0x000fe200030006ff */
[----:B------:R-:W-:Y:S01]  /*f8d0*/  FMUL.FTZ R32, R6, R61 ;  /* 0x0000003d06207220 */ /* 0x000fe20000410000 */
[----:B------:R-:W-:-:S02]  /*f8e0*/  F2FP.F16.E4M3.UNPACK_B R59, R59.H1 ;  /* 0x0000003bff3b723e */ /* 0x000fc400030006ff */
[-C--:B------:R-:W-:Y:S02]  /*f8f0*/  F2FP.F16.E4M3.UNPACK_B R55, R35.reuse ;  /* 0x00000023ff37723e */ /* 0x080fe400020006ff */
[----:B------:R-:W-:Y:S02]  /*f900*/  F2FP.F16.E4M3.UNPACK_B R57, R35.H1 ;  /* 0x00000023ff39723e */ /* 0x000fe400030006ff */
[-C--:B------:R-:W-:Y:S02]  /*f910*/  F2FP.F16.E4M3.UNPACK_B R7, R34.reuse ;  /* 0x00000022ff07723e */ /* 0x080fe400020006ff */
[----:B------:R-:W-:Y:S01]  /*f920*/  F2FP.F16.E4M3.UNPACK_B R34, R34.H1 ;  /* 0x00000022ff22723e */ /* 0x000fe200030006ff */
[----:B--2---:R-:W0:Y:S02]  /*f930*/  LDS.128 R24, [R71+0x18000] ;  /* 0x0180000047187984 */ /* 0x004e240000000c00 */
[-C--:B0-----:R-:W-:Y:S02]  /*f940*/  F2FP.F16.E4M3.UNPACK_B R49, R27.reuse ;  /* 0x0000001bff31723e */ /* 0x081fe400020006ff */
[----:B------:R-:W-:-:S02]  /*f950*/  F2FP.F16.E4M3.UNPACK_B R56, R27.H1 ;  /* 0x0000001bff38723e */ /* 0x000fc400030006ff */
[-C--:B------:R-:W-:Y:S02]  /*f960*/  F2FP.F16.E4M3.UNPACK_B R27, R24.reuse ;  /* 0x00000018ff1b723e */ /* 0x080fe400020006ff */
[----:B------:R-:W-:Y:S02]  /*f970*/  F2FP.F16.E4M3.UNPACK_B R46, R24.H1 ;  /* 0x00000018ff2e723e */ /* 0x000fe400030006ff */
[----:B------:R-:W-:Y:S02]  /*f980*/  F2FP.F16.E4M3.UNPACK_B R24, R51 ;  /* 0x00000033ff18723e */ /* 0x000fe400020006ff */
[-C--:B------:R-:W-:Y:S02]  /*f990*/  F2FP.F16.E4M3.UNPACK_B R31, R25.reuse ;  /* 0x00000019ff1f723e */ /* 0x080fe400020006ff */
[----:B------:R-:W-:Y:S01]  /*f9a0*/  F2FP.F16.E4M3.UNPACK_B R47, R25.H1 ;  /* 0x00000019ff2f723e */ /* 0x000fe200030006ff */
[--C-:B------:R-:W-:Y:S01]  /*f9b0*/  HADD2.F32 R54, -RZ, R24.reuse.H0_H0 ;  /* 0x20000018ff367230 */ /* 0x100fe20000004100 */
[----:B------:R-:W-:Y:S01]  /*f9c0*/  F2FP.F16.E4M3.UNPACK_B R51, R51.H1 ;  /* 0x00000033ff33723e */ /* 0x000fe200030006ff */
[----:B------:R-:W-:Y:S01]  /*f9d0*/  HADD2.F32 R25, -RZ, R31.H0_H0 ;  /* 0x2000001fff197230 */ /* 0x000fe20000004100 */
[----:B------:R-:W-:Y:S01]  /*f9e0*/  F2FP.F16.E4M3.UNPACK_B R5, R26 ;  /* 0x0000001aff05723e */ /* 0x000fe200020006ff */
[----:B------:R-:W-:-:S02]  /*f9f0*/  HADD2.F32 R35, -RZ, R24.H1_H1 ;  /* 0x30000018ff237230 */ /* 0x000fc40000004100 */
[-C--:B------:R-:W-:Y:S01]  /*fa00*/  FMUL.FTZ R64, R6, R54.reuse ;  /* 0x0000003606407220 */ /* 0x080fe20000410000 */
[----:B------:R-:W-:Y:S02]  /*fa10*/  HADD2.F32 R24, -RZ, R31.H1_H1 ;  /* 0x3000001fff187230 */ /* 0x000fe40000004100 */
[C---:B------:R-:W-:Y:S01]  /*fa20*/  FFMA.FTZ R6, R25.reuse, R54, -R32 ;  /* 0x0000003619067223 */ /* 0x040fe20000010820 */
[----:B------:R-:W-:Y:S02]  /*fa30*/  HADD2.F32 R54, -RZ, R59.H0_H0 ;  /* 0x2000003bff367230 */ /* 0x000fe40000004100 */
[----:B------:R-:W-:Y:S01]  /*fa40*/  FFMA.FTZ R25, R25, R61, R64 ;  /* 0x0000003d19197223 */ /* 0x000fe20000010040 */
[----:B------:R-:W-:Y:S01]  /*fa50*/  HADD2.F32 R31, -RZ, R50.H0_H0 ;  /* 0x20000032ff1f7230 */ /* 0x000fe20000004100 */
[----:B------:R-:W-:Y:S01]  /*fa60*/  F2FP.F16.E4M3.UNPACK_B R26, R26.H1 ;  /* 0x0000001aff1a723e */ /* 0x000fe200030006ff */
[----:B------:R-:W-:Y:S02]  /*fa70*/  HADD2.F32 R32, -RZ, R51.H0_H0 ;  /* 0x20000033ff207230 */ /* 0x000fe40000004100 */
[----:B------:R-:W-:-:S02]  /*fa80*/  HADD2.F32 R61, -RZ, R60.H1_H1 ;  /* 0x3000003cff3d7230 */ /* 0x000fc40000004100 */
[C---:B------:R-:W-:Y:S01]  /*fa90*/  FMUL.FTZ R60, R31.reuse, R54 ;  /* 0x000000361f3c7220 */ /* 0x040fe20000410000 */
[----:B------:R-:W-:Y:S02]  /*faa0*/  HADD2.F32 R33, -RZ, R47.H0_H0 ;  /* 0x2000002fff217230 */ /* 0x000fe40000004100 */
[-C--:B------:R-:W-:Y:S01]  /*fab0*/  FMUL.FTZ R65, R31, R32.reuse ;  /* 0x000000201f417220 */ /* 0x080fe20000410000 */
[----:B------:R-:W-:Y:S02]  /*fac0*/  HADD2.F32 R59, -RZ, R59.H1_H1 ;  /* 0x3000003bff3b7230 */ /* 0x000fe40000004100 */
[C---:B------:R-:W-:Y:S01]  /*fad0*/  FMUL.FTZ R63, R48.reuse, R61 ;  /* 0x0000003d303f7220 */ /* 0x040fe20000410000 */
[-C--:B------:R-:W-:Y:S01]  /*fae0*/  FMUL.FTZ R48, R48, R35.reuse ;  /* 0x0000002330307220 */ /* 0x080fe20000410000 */
[C---:B------:R-:W-:Y:S01]  /*faf0*/  FFMA.FTZ R32, R33.reuse, R32, -R60 ;  /* 0x0000002021207223 */ /* 0x040fe2000001083c */
[----:B------:R-:W-:Y:S01]  /*fb00*/  FFMA.FTZ R33, R33, R54, R65 ;  /* 0x0000003621217223 */ /* 0x000fe20000010041 */
[C---:B------:R-:W-:Y:S01]  /*fb10*/  FFMA.FTZ R31, R24.reuse, R35, -R63 ;  /* 0x00000023181f7223 */ /* 0x040fe2000001083f */
[----:B------:R-:W-:Y:S01]  /*fb20*/  F2FP.F16.E4M3.UNPACK_B R54, R58 ;  /* 0x0000003aff36723e */ /* 0x000fe200020006ff */
[----:B------:R-:W-:Y:S01]  /*fb30*/  FFMA.FTZ R24, R24, R61, R48 ;  /* 0x0000003d18187223 */ /* 0x000fe20000010030 */
[----:B------:R-:W-:Y:S01]  /*fb40*/  F2FP.F16.E4M3.UNPACK_B R61, R62 ;  /* 0x0000003eff3d723e */ /* 0x000fe200020006ff */
[----:B------:R-:W-:Y:S01]  /*fb50*/  HADD2.F32 R50, -RZ, R50.H1_H1 ;  /* 0x30000032ff327230 */ /* 0x000fe20000004100 */
[----:B------:R-:W-:Y:S01]  /*fb60*/  F2FP.F16.E4M3.UNPACK_B R58, R58.H1 ;  /* 0x0000003aff3a723e */ /* 0x000fe200030006ff */
[----:B------:R-:W-:-:S02]  /*fb70*/  HADD2.F32 R48, -RZ, R51.H1_H1 ;  /* 0x30000033ff307230 */ /* 0x000fc40000004100 */
[----:B------:R-:W-:Y:S02]  /*fb80*/  HADD2.F32 R35, -RZ, R55.H0_H0 ;  /* 0x20000037ff237230 */ /* 0x000fe40000004100 */
[C---:B------:R-:W-:Y:S01]  /*fb90*/  FMUL.FTZ R66, R50.reuse, R59 ;  /* 0x0000003b32427220 */ /* 0x040fe20000410000 */
[----:B------:R-:W-:Y:S02]  /*fba0*/  HADD2.F32 R60, -RZ, R54.H0_H0 ;  /* 0x20000036ff3c7230 */ /* 0x000fe40000004100 */
[----:B------:R-:W-:Y:S01]  /*fbb0*/  FMUL.FTZ R50, R50, R48 ;  /* 0x0000003032327220 */ /* 0x000fe20000410000 */
[----:B------:R-:W-:Y:S02]  /*fbc0*/  HADD2.F32 R64, -RZ, R61.H0_H0 ;  /* 0x2000003dff407230 */ /* 0x000fe40000004100 */
[----:B------:R-:W-:Y:S02]  /*fbd0*/  HADD2.F32 R47, -RZ, R47.H1_H1 ;  /* 0x3000002fff2f7230 */ /* 0x000fe40000004100 */
[----:B------:R-:W-:Y:S01]  /*fbe0*/  FMUL.FTZ R63, R35, R60 ;  /* 0x0000003c233f7220 */ /* 0x000fe20000410000 */
[----:B------:R-:W-:-:S02]  /*fbf0*/  HADD2.F32 R51, -RZ, R49.H0_H0 ;  /* 0x20000031ff337230 */ /* 0x000fc40000004100 */
[----:B------:R-:W-:Y:S01]  /*fc00*/  FMUL.FTZ R68, R35, R64 ;  /* 0x0000004023447220 */ /* 0x000fe20000410000 */
[----:B------:R-:W-:Y:S02]  /*fc10*/  HADD2.F32 R61, -RZ, R61.H1_H1 ;  /* 0x3000003dff3d7230 */ /* 0x000fe40000004100 */
[C---:B------:R-:W-:Y:S01]  /*fc20*/  FFMA.FTZ R35, R47.reuse, R48, -R66 ;  /* 0x000000302f237223 */ /* 0x040fe20000010842 */
[----:B------:R-:W-:Y:S01]  /*fc30*/  FFMA.FTZ R50, R47, R59, R50 ;  /* 0x0000003b2f327223 */ /* 0x000fe20000010032 */
[C---:B------:R-:W-:Y:S01]  /*fc40*/  FFMA.FTZ R47, R51.reuse, R64, R63 ;  /* 0x00000040332f7223 */ /* 0x040fe2000001003f */
[----:B------:R-:W-:Y:S01]  /*fc50*/  F2FP.F16.E4M3.UNPACK_B R64, R62.H1 ;  /* 0x0000003eff40723e */ /* 0x000fe200030006ff */
[----:B------:R-:W-:Y:S02]  /*fc60*/  HADD2.F32 R59, -RZ, R54.H1_H1 ;  /* 0x30000036ff3b7230 */ /* 0x000fe40000004100 */
[----:B------:R-:W-:Y:S01]  /*fc70*/  FFMA.FTZ R48, R51, R60, -R68 ;  /* 0x0000003c33307223 */ /* 0x000fe20000010844 */
[----:B------:R-:W-:Y:S01]  /*fc80*/  HADD2.F32 R54, -RZ, R49.H1_H1 ;  /* 0x30000031ff367230 */ /* 0x000fe20000004100 */
[----:B------:R-:W-:Y:S01]  /*fc90*/  F2FP.SATFINITE.E4M3.F32.PACK_AB_MERGE_C R33, R50, R33, RZ ;  /* 0x000000213221723e */ /* 0x000fe200048070ff */
[----:B------:R-:W-:-:S02]  /*fca0*/  HADD2.F32 R49, -RZ, R55.H1_H1 ;  /* 0x30000037ff317230 */ /* 0x000fc40000004100 */
[----:B------:R-:W-:Y:S01]  /*fcb0*/  HADD2.F32 R62, -RZ, R64.H0_H0 ;  /* 0x20000040ff3e7230 */ /* 0x000fe20000004100 */
[----:B------:R-:W-:Y:S01]  /*fcc0*/  F2FP.SATFINITE.E4M3.F32.PACK_AB_MERGE_C R25, R24, R25, R33 ;  /* 0x000000191819723e */ /* 0x000fe20004807021 */
[----:B------:R-:W-:Y:S02]  /*fcd0*/  HADD2.F32 R51, -RZ, R57.H0_H0 ;  /* 0x20000039ff337230 */ /* 0x000fe40000004100 */
[C---:B------:R-:W-:Y:S01]  /*fce0*/  FMUL.FTZ R63, R49.reuse, R61 ;  /* 0x0000003d313f7220 */ /* 0x040fe20000410000 */
[----:B------:R-:W-:Y:S02]  /*fcf0*/  HADD2.F32 R60, -RZ, R58.H0_H0 ;  /* 0x2000003aff3c7230 */ /* 0x000fe40000004100 */
[-C--:B------:R-:W-:Y:S01]  /*fd00*/  FMUL.FTZ R66, R49, R59.reuse ;  /* 0x0000003b31427220 */ /* 0x080fe20000410000 */
[----:B------:R-:W-:Y:S02]  /*fd10*/  HADD2.F32 R55, -RZ, R56.H0_H0 ;  /* 0x20000038ff377230 */ /* 0x000fe40000004100 */
[C---:B------:R-:W-:Y:S01]  /*fd20*/  FMUL.FTZ R68, R51.reuse, R62 ;  /* 0x0000003e33447220 */ /* 0x040fe20000410000 */
[----:B------:R-:W-:Y:S01]  /*fd30*/  FFMA.FTZ R49, R54, R59, -R63 ;  /* 0x0000003b36317223 */ /* 0x000fe2000001083f */
[-C--:B------:R-:W-:Y:S01]  /*fd40*/  FMUL.FTZ R65, R51, R60.reuse ;  /* 0x0000003c33417220 */ /* 0x080fe20000410000 */
[----:B------:R-:W-:Y:S01]  /*fd50*/  F2FP.F16.E4M3.UNPACK_B R63, R29.H1 ;  /* 0x0000001dff3f723e */ /* 0x000fe200030006ff */
[C---:B------:R-:W-:Y:S01]  /*fd60*/  FFMA.FTZ R51, R55.reuse, R60, -R68 ;  /* 0x0000003c37337223 */ /* 0x040fe20000010844 */
[----:B------:R-:W-:Y:S01]  /*fd70*/  F2FP.F16.E4M3.UNPACK_B R60, R45.H1 ;  /* 0x0000002dff3c723e */ /* 0x000fe200030006ff */
[----:B------:R-:W-:Y:S01]  /*fd80*/  FFMA.FTZ R55, R55, R62, R65 ;  /* 0x0000003e37377223 */ /* 0x000fe20000010041 */
[----:B------:R-:W-:-:S02]  /*fd90*/  HADD2.F32 R62, -RZ, R58.H1_H1 ;  /* 0x3000003aff3e7230 */ /* 0x000fc40000004100 */
[----:B------:R-:W-:Y:S01]  /*fda0*/  FFMA.FTZ R54, R54, R61, R66 ;  /* 0x0000003d36367223 */ /* 0x000fe20000010042 */
[----:B------:R-:W-:Y:S02]  /*fdb0*/  HADD2.F32 R65, -RZ, R64.H1_H1 ;  /* 0x30000040ff417230 */ /* 0x000fe40000004100 */
[----:B------:R-:W-:Y:S02]  /*fdc0*/  HADD2.F32 R58, -RZ, R56.H1_H1 ;  /* 0x30000038ff3a7230 */ /* 0x000fe40000004100 */
[----:B------:R-:W-:Y:S02]  /*fdd0*/  HADD2.F32 R64, -RZ, R63.H0_H0 ;  /* 0x2000003fff407230 */ /* 0x000fe40000004100 */
[----:B------:R-:W-:Y:S02]  /*fde0*/  HADD2.F32 R56, -RZ, R53.H0_H0 ;  /* 0x20000035ff387230 */ /* 0x000fe40000004100 */
[----:B------:R-:W-:Y:S02]  /*fdf0*/  HADD2.F32 R57, -RZ, R57.H1_H1 ;  /* 0x30000039ff397230 */ /* 0x000fe40000004100 */
[----:B------:R-:W-:-:S02]  /*fe00*/  HADD2.F32 R61, -RZ, R60.H0_H0 ;  /* 0x2000003cff3d7230 */ /* 0x000fc40000004100 */
[C---:B------:R-:W-:Y:S01]  /*fe10*/  FMUL.FTZ R66, R56.reuse, R64 ;  /* 0x0000004038427220 */ /* 0x040fe20000410000 */
[----:B------:R-:W-:Y:S02]  /*fe20*/  HADD2.F32 R59, -RZ, R46.H0_H0 ;  /* 0x2000002eff3b7230 */ /* 0x000fe40000004100 */
[C---:B------:R-:W-:Y:S01]  /*fe30*/  FMUL.FTZ R69, R57.reuse, R65 ;  /* 0x0000004139457220 */ /* 0x040fe20000410000 */
[-C--:B------:R-:W-:Y:S01]  /*fe40*/  FMUL.FTZ R68, R57, R62.reuse ;  /* 0x0000003e39447220 */ /* 0x080fe20000410000 */
[-C--:B------:R-:W-:Y:S01]  /*fe50*/  FMUL.FTZ R67, R56, R61.reuse ;  /* 0x0000003d38437220 */ /* 0x080fe20000410000 */
[----:B------:R-:W-:Y:S02]  /*fe60*/  HADD2.F32 R63, -RZ, R63.H1_H1 ;  /* 0x3000003fff3f7230 */ /* 0x000fe40000004100 */
[----:B------:R-:W-:Y:S01]  /*fe70*/  FFMA.FTZ R57, R59, R61, -R66 ;  /* 0x0000003d3b397223 */ /* 0x000fe20000010842 */
[----:B------:R-:W-:Y:S01]  /*fe80*/  FFMA.FTZ R56, R58, R62, -R69 ;  /* 0x0000003e3a387223 */ /* 0x000fe20000010845 */
[----:B------:R-:W-:Y:S01]  /*fe90*/  HADD2.F32 R53, -RZ, R53.H1_H1 ;  /* 0x30000035ff357230 */ /* 0x000fe20000004100 */
[----:B------:R-:W-:Y:S01]  /*fea0*/  F2FP.F16.E4M3.UNPACK_B R62, R29 ;  /* 0x0000001dff3e723e */ /* 0x000fe200020006ff */
[----:B------:R-:W-:-:S02]  /*feb0*/  HADD2.F32 R61, -RZ, R60.H1_H1 ;  /* 0x3000003cff3d7230 */ /* 0x000fc40000004100 */
[----:B------:R-:W-:Y:S01]  /*fec0*/  FFMA.FTZ R59, R59, R64, R67 ;  /* 0x000000403b3b7223 */ /* 0x000fe20000010043 */
[----:B------:R-:W-:Y:S01]  /*fed0*/  HADD2.F32 R46, -RZ, R46.H1_H1 ;  /* 0x3000002eff2e7230 */ /* 0x000fe20000004100 */
[----:B------:R-:W-:Y:S01]  /*fee0*/  F2FP.F16.E4M3.UNPACK_B R60, R45 ;  /* 0x0000002dff3c723e */ /* 0x000fe200020006ff */
[C---:B------:R-:W-:Y:S01]  /*fef0*/  FMUL.FTZ R29, R53.reuse, R63 ;  /* 0x0000003f351d7220 */ /* 0x040fe20000410000 */
[----:B------:R-:W-:Y:S01]  /*ff00*/  FMUL.FTZ R66, R53, R61 ;  /* 0x0000003d35427220 */ /* 0x000fe20000410000 */
[----:B------:R-:W-:Y:S02]  /*ff10*/  HADD2.F32 R64, -RZ, R62.H0_H0 ;  /* 0x2000003eff407230 */ /* 0x000fe40000004100 */
[----:B------:R-:W-:Y:S01]  /*ff20*/  FFMA.FTZ R58, R58, R65, R68 ;  /* 0x000000413a3a7223 */ /* 0x000fe20000010044 */
[----:B------:R-:W-:Y:S02]  /*ff30*/  HADD2.F32 R45, -RZ, R30.H0_H0 ;  /* 0x2000001eff2d7230 */ /* 0x000fe40000004100 */
[C---:B------:R-:W-:Y:S01]  /*ff40*/  FFMA.FTZ R72, R46.reuse, R61, -R29 ;  /* 0x0000003d2e487223 */ /* 0x040fe2000001081d */
[----:B------:R-:W-:Y:S01]  /*ff50*/  FFMA.FTZ R74, R46, R63, R66 ;  /* 0x0000003f2e4a7223 */ /* 0x000fe20000010042 */
[----:B------:R-:W-:-:S02]  /*ff60*/  HADD2.F32 R46, -RZ, R60.H0_H0 ;  /* 0x2000003cff2e7230 */ /* 0x000fc40000004100 */
[--C-:B------:R-:W-:Y:S02]  /*ff70*/  HADD2.F32 R29, -RZ, R27.reuse.H0_H0 ;  /* 0x2000001bff1d7230 */ /* 0x100fe40000004100 */
[C---:B------:R-:W-:Y:S01]  /*ff80*/  FMUL.FTZ R66, R45.reuse, R64 ;  /* 0x000000402d427220 */ /* 0x040fe20000410000 */
[----:B------:R-:W-:Y:S02]  /*ff90*/  HADD2.F32 R62, -RZ, R62.H1_H1 ;  /* 0x3000003eff3e7230 */ /* 0x000fe40000004100 */
[-C--:B------:R-:W-:Y:S01]  /*ffa0*/  FMUL.FTZ R68, R45, R46.reuse ;  /* 0x0000002e2d447220 */ /* 0x080fe20000410000 */
[----:B------:R-:W-:Y:S02]  /*ffb0*/  HADD2.F32 R30, -RZ, R30.H1_H1 ;  /* 0x3000001eff1e7230 */ /* 0x000fe40000004100 */
[----:B------:R-:W-:Y:S01]  /*ffc0*/  FFMA.FTZ R66, R29, R46, -R66 ;  /* 0x0000002e1d427223 */ /* 0x000fe20000010842 */
[----:B------:R-:W-:Y:S01]  /*ffd0*/  HADD2.F32 R60, -RZ, R60.H1_H1 ;  /* 0x3000003cff3c7230 */ /* 0x000fe20000004100 */
[----:B------:R-:W-:Y:S01]  /*ffe0*/  F2FP.F16.E4M3.UNPACK_B R46, R4.H1 ;  /* 0x00000004ff2e723e */ /* 0x000fe200030006ff */
[----:B------:R-:W-:-:S02]  /*fff0*/  HADD2.F32 R27, -RZ, R27.H1_H1 ;  /* 0x3000001bff1b7230 */ /* 0x000fc40000004100 */
[C---:B------:R-:W-:Y:S01]  /*10000*/  FMUL.FTZ R70, R30.reuse, R62 ;  /* 0x0000003e1e467220 */ /* 0x040fe20000410000 */
[----:B------:R-:W-:Y:S01]  /*10010*/  F2FP.F16.E4M3.UNPACK_B R45, R28.H1 ;  /* 0x0000001cff2d723e */ /* 0x000fe200030006ff */
[----:B------:R-:W-:Y:S01]  /*10020*/  FMUL.FTZ R53, R30, R60 ;  /* 0x0000003c1e357220 */ /* 0x000fe20000410000 */
[----:B------:R-:W-:Y:S01]  /*10030*/  FFMA.FTZ R68, R29, R64, R68 ;  /* 0x000000401d447223 */ /* 0x000fe20000010044 */
[C---:B------:R-:W-:Y:S01]  /*10040*/  FFMA.FTZ R61, R27.reuse, R60, -R70 ;  /* 0x0000003c1b3d7223 */ /* 0x040fe20000010846 */
[----:B------:R-:W-:Y:S02]  /*10050*/  HADD2.F32 R60, -RZ, R46.H0_H0 ;  /* 0x2000002eff3c7230 */ /* 0x000fe40000004100 */
[----:B------:R-:W-:Y:S01]  /*10060*/  FFMA.FTZ R63, R27, R62, R53 ;  /* 0x0000003e1b3f7223 */ /* 0x000fe20000010035 */
[----:B------:R-:W-:Y:S01]  /*10070*/  HADD2.F32 R29, -RZ, R34.H0_H0 ;  /* 0x20000022ff1d7230 */ /* 0x000fe20000004100 */
[----:B------:R-:W-:Y:S01]  /*10080*/  F2FP.F16.E4M3.UNPACK_B R4, R4 ;  /* 0x00000004ff04723e */ /* 0x000fe200020006ff */
[----:B------:R-:W-:Y:S01]  /*10090*/  HADD2.F32 R30, -RZ, R45.H0_H0 ;  /* 0x2000002dff1e7230 */ /* 0x000fe20000004100 */
[----:B------:R-:W-:Y:S01]  /*100a0*/  F2FP.F16.E4M3.UNPACK_B R28, R28 ;  /* 0x0000001cff1c723e */ /* 0x000fe200020006ff */
[----:B------:R-:W-:-:S02]  /*100b0*/  HADD2.F32 R53, -RZ, R46.H1_H1 ;  /* 0x3000002eff357230 */ /* 0x000fc40000004100 */
[C---:B------:R-:W-:Y:S01]  /*100c0*/  FMUL.FTZ R62, R29.reuse, R60 ;  /* 0x0000003c1d3e7220 */ /* 0x040fe20000410000 */
[----:B------:R-:W-:Y:S02]  /*100d0*/  HADD2.F32 R34, -RZ, R34.H1_H1 ;  /* 0x30000022ff227230 */ /* 0x000fe40000004100 */
[----:B------:R-:W-:Y:S01]  /*100e0*/  FMUL.FTZ R46, R29, R30 ;  /* 0x0000001e1d2e7220 */ /* 0x000fe20000410000 */
[----:B------:R-:W-:Y:S01]  /*100f0*/  HADD2.F32 R45, -RZ, R45.H1_H1 ;  /* 0x3000002dff2d7230 */ /* 0x000fe20000004100 */
[----:B------:R-:W-:Y:S01]  /*10100*/  F2FP.SATFINITE.E4M3.F32.PACK_AB_MERGE_C R59, R74, R59, RZ ;  /* 0x0000003b4a3b723e */ /* 0x000fe200048070ff */
[--C-:B------:R-:W-:Y:S02]  /*10110*/  HADD2.F32 R27, -RZ, R26.reuse.H0_H0 ;  /* 0x2000001aff1b7230 */ /* 0x100fe40000004100 */
[C---:B------:R-:W-:Y:S01]  /*10120*/  FMUL.FTZ R29, R34.reuse, R53 ;  /* 0x00000035221d7220 */ /* 0x040fe20000410000 */
[----:B------:R-:W-:Y:S02]  /*10130*/  HADD2.F32 R26, -RZ, R26.H1_H1 ;  /* 0x3000001aff1a7230 */ /* 0x000fe40000004100 */
[-C--:B------:R-:W-:Y:S01]  /*10140*/  FMUL.FTZ R34, R34, R45.reuse ;  /* 0x0000002d22227220 */ /* 0x080fe20000410000 */
[----:B------:R-:W-:Y:S01]  /*10150*/  F2FP.SATFINITE.E4M3.F32.PACK_AB_MERGE_C R24, R63, R68, R59 ;  /* 0x000000443f18723e */ /* 0x000fe2000480703b */
[C---:B------:R-:W-:Y:S01]  /*10160*/  FFMA.FTZ R62, R27.reuse, R30, -R62 ;  /* 0x0000001e1b3e7223 */ /* 0x040fe2000001083e */
[----:B------:R-:W-:Y:S01]  /*10170*/  FFMA.FTZ R46, R27, R60, R46 ;  /* 0x0000003c1b2e7223 */ /* 0x000fe2000001002e */
[C---:B------:R-:W-:Y:S01]  /*10180*/  FFMA.FTZ R65, R26.reuse, R45, -R29 ;  /* 0x0000002d1a417223 */ /* 0x040fe2000001081d */
[----:B------:R-:W-:Y:S01]  /*10190*/  FFMA.FTZ R53, R26, R53, R34 ;  /* 0x000000351a357223 */ /* 0x000fe20000010022 */
[----:B------:R-:W-:-:S02]  /*101a0*/  HADD2.F32 R29, -RZ, R4.H0_H0 ;  /* 0x20000004ff1d7230 */ /* 0x000fc40000004100 */
[--C-:B------:R-:W-:Y:S01]  /*101b0*/  HADD2.F32 R26, -RZ, R7.reuse.H0_H0 ;  /* 0x20000007ff1a7230 */ /* 0x100fe20000004100 */
[----:B------:R-:W-:Y:S01]  /*101c0*/  F2FP.SATFINITE.E4M3.F32.PACK_AB_MERGE_C R62, R65, R62, RZ ;  /* 0x0000003e413e723e */ /* 0x000fe200048070ff */
[----:B------:R-:W-:Y:S01]  /*101d0*/  HADD2.F32 R27, -RZ, R28.H0_H0 ;  /* 0x2000001cff1b7230 */ /* 0x000fe20000004100 */
[----:B------:R-:W-:Y:S01]  /*101e0*/  F2FP.SATFINITE.E4M3.F32.PACK_AB_MERGE_C R46, R53, R46, RZ ;  /* 0x0000002e352e723e */ /* 0x000fe200048070ff */
[----:B------:R-:W-:Y:S02]  /*101f0*/  HADD2.F32 R30, -RZ, R4.H1_H1 ;  /* 0x30000004ff1e7230 */ /* 0x000fe40000004100 */
[C---:B------:R-:W-:Y:S01]  /*10200*/  FMUL.FTZ R45, R26.reuse, R29 ;  /* 0x0000001d1a2d7220 */ /* 0x040fe20000410000 */
[----:B------:R-:W-:Y:S02]  /*10210*/  HADD2.F32 R7, -RZ, R7.H1_H1 ;  /* 0x30000007ff077230 */ /* 0x000fe40000004100 */
[----:B------:R-:W-:Y:S01]  /*10220*/  FMUL.FTZ R26, R26, R27 ;  /* 0x0000001b1a1a7220 */ /* 0x000fe20000410000 */
[----:B------:R-:W-:-:S02]  /*10230*/  HADD2.F32 R28, -RZ, R28.H1_H1 ;  /* 0x3000001cff1c7230 */ /* 0x000fc40000004100 */
[--C-:B------:R-:W-:Y:S02]  /*10240*/  HADD2.F32 R4, -RZ, R5.reuse.H0_H0 ;  /* 0x20000005ff047230 */ /* 0x100fe40000004100 */
[C---:B------:R-:W-:Y:S01]  /*10250*/  FMUL.FTZ R34, R7.reuse, R30 ;  /* 0x0000001e07227220 */ /* 0x040fe20000410000 */
[----:B------:R-:W-:Y:S02]  /*10260*/  HADD2.F32 R5, -RZ, R5.H1_H1 ;  /* 0x30000005ff057230 */ /* 0x000fe40000004100 */
[-C--:B------:R-:W-:Y:S01]  /*10270*/  FMUL.FTZ R7, R7, R28.reuse ;  /* 0x0000001c07077220 */ /* 0x080fe20000410000 */
[C---:B------:R-:W-:Y:S01]  /*10280*/  FFMA.FTZ R26, R4.reuse, R29, R26 ;  /* 0x0000001d041a7223 */ /* 0x040fe2000001001a */
[----:B------:R-:W-:Y:S01]  /*10290*/  FFMA.FTZ R45, R4, R27, -R45 ;  /* 0x0000001b042d7223 */ /* 0x000fe2000001082d */
        /* <DEDUP_REMOVED lines=9> */
[----:B------:R-:W-:Y:S02]  /*10330*/  F2FP.SATFINITE.E4M3.F32.PACK_AB_MERGE_C R6, R34, R45, R62 ;  /* 0x0000002d2206723e */ /* 0x000fe4000480703e */
[----:B------:R-:W-:Y:S02]  /*10340*/  F2FP.SATFINITE.E4M3.F32.PACK_AB_MERGE_C R27, R54, R47, R27 ;  /* 0x0000002f361b723e */ /* 0x000fe4000480701b */
[----:B------:R-:W-:Y:S01]  /*10350*/  F2FP.SATFINITE.E4M3.F32.PACK_AB_MERGE_C R26, R29, R26, R46 ;  /* 0x0000001a1d1a723e */ /* 0x000fe2000480702e */
[----:B------:R2:W-:Y:S04]  /*10360*/  STS.128 [R71+0x18000], R4 ;  /* 0x0180000447007388 */ /* 0x0005e80000000c00 */
[----:B------:R2:W-:Y:S02]  /*10370*/  STS.128 [R44+0x18000], R24 ;  /* 0x018000182c007388 */ /* 0x0005e40000000c00 */
.L_x_1907:
[----:B------:R-:W-:Y:S05]  /*10380*/  BSYNC B1 ;  /* 0x0000000000017941 */ /* 0x000fea0003800000 */
.L_x_1906:
[----:B------:R-:W-:Y:S04]  /*10390*/  BSSY B1, `(.L_x_1908) ;  /* 0x0000108000017945 */ /* 0x000fe80003800000 */
[----:B------:R-:W-:Y:S05]  /*103a0*/  @P1 BRA `(.L_x_1909) ;  /* 0x0000001000181947 */ /* 0x000fea0003800000 */
[----:B------:R-:W3:Y:S01]  /*103b0*/  LDL R61, [R1+0x7c] ;  /* 0x00007c00013d7983 */ /* 0x000ee20000100800 */
[----:B--2--5:R-:W-:Y:S01]  /*103c0*/  SHF.R.S32.HI R7, RZ, 0x1f, R52 ;  /* 0x0000001fff077819 */ /* 0x024fe20000011434 */
[----:B------:R-:W-:Y:S01]  /*103d0*/  IMAD.SHL.U32 R5, R52, 0x80, RZ ;  /* 0x0000008034057824 */ /* 0x000fe200078e00ff */
[----:B01----:R-:W-:Y:S02]  /*103e0*/  LEA.HI R25, R3, R0, RZ, 0x1c ;  /* 0x0000000003197211 */ /* 0x003fe400078fe0ff */
[----:B------:R-:W-:Y:S02]  /*103f0*/  LEA.HI R52, R7, R52, RZ, 0x3 ;  /* 0x0000003407347211 */ /* 0x000fe400078f18ff */
[----:B------:R-:W-:Y:S01]  /*10400*/  SHF.R.U32.HI R7, RZ, 0x8, R21 ;  /* 0x00000008ff077819 */ /* 0x000fe20000011615 */
[----:B------:R-:W-:Y:S01]  /*10410*/  IMAD.SHL.U32 R26, R25, 0x10, RZ ;  /* 0x00000010191a7824 */ /* 0x000fe200078e00ff */
[----:B------:R-:W-:Y:S01]  /*10420*/  SHF.R.S32.HI R28, RZ, 0x1f, R25 ;  /* 0x0000001fff1c7819 */ /* 0x000fe20000011419 */
[----:B------:R-:W-:Y:S01]  /*10430*/  IMAD.SHL.U32 R52, R52, 0x80, RZ ;  /* 0x0000008034347824 */ /* 0x000fe200078e00ff */
[----:B------:R-:W-:-:S02]  /*10440*/  SHF.R.U32.HI R4, RZ, 0x8, R20 ;  /* 0x00000008ff047819 */ /* 0x000fc40000011614 */
[----:B------:R-:W-:Y:S02]  /*10450*/  LOP3.LUT R24, R21, 0xff, RZ, 0xc0, !PT ;  /* 0x000000ff15187812 */ /* 0x000fe400078ec0ff */
[----:B------:R-:W-:Y:S02]  /*10460*/  LOP3.LUT R27, R5, 0x380, RZ, 0xc0, !PT ;  /* 0x00000380051b7812 */ /* 0x000fe400078ec0ff */
[----:B------:R-:W-:Y:S02]  /*10470*/  LOP3.LUT R7, R7, 0xff, RZ, 0xc0, !PT ;  /* 0x000000ff07077812 */ /* 0x000fe400078ec0ff */
[----:B------:R-:W-:Y:S02]  /*10480*/  LEA.HI R28, R28, R25, RZ, 0x3 ;  /* 0x000000191c1c7211 */ /* 0x000fe400078f18ff */
[----:B------:R-:W-:Y:S02]  /*10490*/  LOP3.LUT R5, R4, 0xff, RZ, 0xc0, !PT ;  /* 0x000000ff04057812 */ /* 0x000fe400078ec0ff */
[----:B------:R-:W-:Y:S01]  /*104a0*/  LOP3.LUT R4, R27, 0x70, R26, 0xf8, !PT ;  /* 0x000000701b047812 */ /* 0x000fe200078ef81a */
[----:B------:R-:W-:Y:S01]  /*104b0*/  IMAD.SHL.U32 R28, R28, 0x800, RZ ;  /* 0x000008001c1c7824 */ /* 0x000fe200078e00ff */
[----:B------:R-:W-:-:S02]  /*104c0*/  PRMT R32, R7, 0x7604, R24 ;  /* 0x0000760407207816 */ /* 0x000fc40000000018 */
[----:B------:R-:W-:Y:S02]  /*104d0*/  SHF.R.U32.HI R27, RZ, 0x3, R27 ;  /* 0x00000003ff1b7819 */ /* 0x000fe4000001161b */
[----:B------:R-:W-:Y:S02]  /*104e0*/  SHF.R.U32.HI R7, RZ, 0x8, R39 ;  /* 0x00000008ff077819 */ /* 0x000fe40000011627 */
[----:B------:R-:W-:Y:S02]  /*104f0*/  SHF.R.U32.HI R25, RZ, 0x8, R40 ;  /* 0x00000008ff197819 */ /* 0x000fe40000011628 */
[----:B------:R-:W-:Y:S02]  /*10500*/  LOP3.LUT R4, R4, R27, RZ, 0x3c, !PT ;  /* 0x0000001b04047212 */ /* 0x000fe400078e3cff */
[----:B------:R-:W-:Y:S02]  /*10510*/  LOP3.LUT R24, R39, 0xff, RZ, 0xc0, !PT ;  /* 0x000000ff27187812 */ /* 0x000fe400078ec0ff */
[----:B------:R-:W-:-:S02]  /*10520*/  LOP3.LUT R26, R40, 0xff, RZ, 0xc0, !PT ;  /* 0x000000ff281a7812 */ /* 0x000fc400078ec0ff */
[----:B------:R-:W-:Y:S02]  /*10530*/  LOP3.LUT R7, R7, 0xff, RZ, 0xc0, !PT ;  /* 0x000000ff07077812 */ /* 0x000fe400078ec0ff */
[----:B------:R-:W-:Y:S02]  /*10540*/  LOP3.LUT R25, R25, 0xff, RZ, 0xc0, !PT ;  /* 0x000000ff19197812 */ /* 0x000fe400078ec0ff */
        /* <DEDUP_REMOVED lines=19> */
[----:B------:R-:W0:Y:S01]  /*10680*/  LDS.128 R24, [R28+0x18000] ;  /* 0x018000001c187984 */ /* 0x000e220000000c00 */
[----:B------:R-:W-:Y:S02]  /*10690*/  PRMT R34, R5, 0x7604, R6 ;  /* 0x0000760405227816 */ /* 0x000fe40000000006 */
[----:B------:R-:W-:Y:S02]  /*106a0*/  SHF.R.U32.HI R31, RZ, 0x8, R43 ;  /* 0x00000008ff1f7819 */ /* 0x000fe4000001162b */
[----:B------:R-:W-:Y:S02]  /*106b0*/  LOP3.LUT R46, R43, 0xff, RZ, 0xc0, !PT ;  /* 0x000000ff2b2e7812 */ /* 0x000fe400078ec0ff */
[----:B------:R-:W-:-:S02]  /*106c0*/  LOP3.LUT R31, R31, 0xff, RZ, 0xc0, !PT ;  /* 0x000000ff1f1f7812 */ /* 0x000fc400078ec0ff */
[----:B------:R-:W-:Y:S02]  /*106d0*/  SHF.R.U32.HI R29, RZ, 0x10, R20 ;  /* 0x00000010ff1d7819 */ /* 0x000fe40000011614 */
[----:B------:R-:W-:Y:S02]  /*106e0*/  PRMT R53, R31, 0x7604, R46 ;  /* 0x000076041f357816 */ /* 0x000fe4000000002e */
[----:B------:R-:W-:Y:S02]  /*106f0*/  SHF.R.U32.HI R31, RZ, 0x10, R21 ;  /* 0x00000010ff1f7819 */ /* 0x000fe40000011615 */
[----:B------:R-:W-:Y:S02]  /*10700*/  SHF.R.U32.HI R33, RZ, 0x10, R38 ;  /* 0x00000010ff217819 */ /* 0x000fe40000011626 */
[----:B------:R-:W-:Y:S02]  /*10710*/  LOP3.LUT R29, R29, 0xff, RZ, 0xc0, !PT ;  /* 0x000000ff1d1d7812 */ /* 0x000fe400078ec0ff */
[----:B------:R-:W-:-:S02]  /*10720*/  LOP3.LUT R31, R31, 0xff, RZ, 0xc0, !PT ;  /* 0x000000ff1f1f7812 */ /* 0x000fc400078ec0ff */
[----:B------:R-:W-:Y:S02]  /*10730*/  SHF.R.U32.HI R35, RZ, 0x10, R39 ;  /* 0x00000010ff237819 */ /* 0x000fe40000011627 */
[----:B------:R-:W-:Y:S02]  /*10740*/  LOP3.LUT R33, R33, 0xff, RZ, 0xc0, !PT ;  /* 0x000000ff21217812 */ /* 0x000fe400078ec0ff */
[----:B------:R-:W-:Y:S02]  /*10750*/  PRMT R29, R29, 0x7054, R30 ;  /* 0x000070541d1d7816 */ /* 0x000fe4000000001e */
[----:B------:R-:W-:Y:S02]  /*10760*/  PRMT R31, R31, 0x7054, R32 ;  /* 0x000070541f1f7816 */ /* 0x000fe40000000020 */
[----:B------:R-:W-:Y:S02]  /*10770*/  SHF.R.U32.HI R30, RZ, 0x10, R40 ;  /* 0x00000010ff1e7819 */ /* 0x000fe40000011628 */
[----:B------:R-:W-:-:S02]  /*10780*/  LOP3.LUT R35, R35, 0xff, RZ, 0xc0, !PT ;  /* 0x000000ff23237812 */ /* 0x000fc400078ec0ff */
[----:B------:R-:W-:Y:S02]  /*10790*/  SHF.R.U32.HI R32, RZ, 0x10, R41 ;  /* 0x00000010ff207819 */ /* 0x000fe40000011629 */
[----:B------:R-:W-:Y:S02]  /*107a0*/  PRMT R33, R33, 0x7054, R34 ;  /* 0x0000705421217816 */ /* 0x000fe40000000022 */
[----:B------:R-:W-:Y:S02]  /*107b0*/  SHF.R.U32.HI R34, RZ, 0x10, R42 ;  /* 0x00000010ff227819 */ /* 0x000fe4000001162a */
[----:B------:R-:W-:Y:S02]  /*107c0*/  LOP3.LUT R30, R30, 0xff, RZ, 0xc0, !PT ;  /* 0x000000ff1e1e7812 */ /* 0x000fe400078ec0ff */
[----:B------:R-:W-:Y:S02]  /*107d0*/  PRMT R35, R35, 0x7054, R44 ;  /* 0x0000705423237816 */ /* 0x000fe4000000002c */
[----:B------:R-:W-:-:S02]  /*107e0*/  LOP3.LUT R32, R32, 0xff, RZ, 0xc0, !PT ;  /* 0x000000ff20207812 */ /* 0x000fc400078ec0ff */
[----:B------:R-:W-:Y:S02]  /*107f0*/  SHF.R.U32.HI R44, RZ, 0x10, R43 ;  /* 0x00000010ff2c7819 */ /* 0x000fe4000001162b */
[----:B------:R-:W-:Y:S02]  /*10800*/  LOP3.LUT R34, R34, 0xff, RZ, 0xc0, !PT ;  /* 0x000000ff22227812 */ /* 0x000fe400078ec0ff */
[----:B------:R-:W-:Y:S02]  /*10810*/  PRMT R45, R30, 0x7054, R45 ;  /* 0x000070541e2d7816 */ /* 0x000fe4000000002d */
[----:B------:R-:W-:Y:S02]  /*10820*/  PRMT R47, R32, 0x7054, R47 ;  /* 0x00007054202f7816 */ /* 0x000fe4000000002f */
[----:B------:R-:W-:Y:S02]  /*10830*/  LOP3.LUT R44, R44, 0xff, RZ, 0xc0, !PT ;  /* 0x000000ff2c2c7812 */ /* 0x000fe400078ec0ff */
[----:B------:R-:W-:-:S02]  /*10840*/  PRMT R51, R34, 0x7054, R49 ;  /* 0x0000705422337816 */ /* 0x000fc40000000031 */
[----:B------:R-:W-:Y:S02]  /*10850*/  LOP3.LUT R32, R45, 0xff000000, R40, 0xf8, !PT ;  /* 0xff0000002d207812 */ /* 0x000fe400078ef828 */
[----:B------:R-:W-:Y:S02]  /*10860*/  LOP3.LUT R45, R47, 0xff000000, R41, 0xf8, !PT ;  /* 0xff0000002f2d7812 */ /* 0x000fe400078ef829 */
[----:B------:R-:W-:Y:S02]  /*10870*/  PRMT R53, R44, 0x7054, R53 ;  /* 0x000070542c357816 */ /* 0x000fe40000000035 */
[----:B------:R-:W-:Y:S02]  /*10880*/  LOP3.LUT R44, R31, 0xff000000, R21, 0xf8, !PT ;  /* 0xff0000001f2c7812 */ /* 0x000fe400078ef815 */
[----:B------:R-:W-:Y:S02]  /*10890*/  LOP3.LUT R49, R35, 0xff000000, R39, 0xf8, !PT ;  /* 0xff00000023317812 */ /* 0x000fe400078ef827 */
[----:B------:R-:W-:-:S02]  /*108a0*/  LOP3.LUT R21, R51, 0xff000000, R42, 0xf8, !PT ;  /* 0xff00000033157812 */ /* 0x000fc400078ef82a */
[----:B------:R-:W-:Y:S02]  /*108b0*/  F2FP.F16.E4M3.UNPACK_B R51, R45 ;  /* 0x0000002dff33723e */ /* 0x000fe400020006ff */
[----:B0-----:R-:W-:Y:S02]  /*108c0*/  F2FP.F16.E4M3.UNPACK_B R35, R25 ;  /* 0x00000019ff23723e */ /* 0x001fe400020006ff */
[----:B------:R-:W-:Y:S01]  /*108d0*/  F2FP.F16.E4M3.UNPACK_B R40, R44 ;  /* 0x0000002cff28723e */ /* 0x000fe200020006ff */
[----:B------:R-:W-:Y:S01]  /*108e0*/  HADD2.F32 R52, -RZ, R51.H0_H0 ;  /* 0x20000033ff347230 */ /* 0x000fe20000004100 */
[----:B------:R-:W-:Y:S02]  /*108f0*/  LOP3.LUT R29, R29, 0xff000000, R20, 0xf8, !PT ;  /* 0xff0000001d1d7812 */ /* 0x000fe400078ef814 */
[----:B------:R-:W-:Y:S01]  /*10900*/  LOP3.LUT R20, R33, 0xff000000, R38, 0xf8, !PT ;  /* 0xff00000021147812 */ /* 0x000fe200078ef826 */
[--C-:B------:R-:W-:Y:S01]  /*10910*/  HADD2.F32 R50, -RZ, R40.reuse.H0_H0 ;  /* 0x20000028ff327230 */ /* 0x100fe20000004100 */
[-C--:B------:R-:W-:Y:S01]  /*10920*/  F2FP.F16.E4M3.UNPACK_B R39, R24.reuse ;  /* 0x00000018ff27723e */ /* 0x080fe200020006ff */
[----:B------:R-:W-:Y:S01]  /*10930*/  HADD2.F32 R40, -RZ, R40.H1_H1 ;  /* 0x30000028ff287230 */ /* 0x000fe20000004100 */
[----:B------:R-:W-:-:S02]  /*10940*/  F2FP.F16.E4M3.UNPACK_B R46, R24.H1 ;  /* 0x00000018ff2e723e */ /* 0x000fc400030006ff */
[----:B------:R-:W-:Y:S02]  /*10950*/  F2FP.F16.E4M3.UNPACK_B R38, R25.H1 ;  /* 0x00000019ff26723e */ /* 0x000fe400030006ff */
[----:B------:R-:W-:Y:S02]  /*10960*/  F2FP.F16.E4M3.UNPACK_B R44, R44.H1 ;  /* 0x0000002cff2c723e */ /* 0x000fe400030006ff */
[----:B------:R-:W-:Y:S02]  /*10970*/  LOP3.LUT R53, R53, 0xff000000, R43, 0xf8, !PT ;  /* 0xff00000035357812 */ /* 0x000fe400078ef82b */
[-C--:B------:R-:W-:Y:S02]  /*10980*/  F2FP.F16.E4M3.UNPACK_B R43, R27.reuse ;  /* 0x0000001bff2b723e */ /* 0x080fe400020006ff */
[----:B------:R-:W-:Y:S02]  /*10990*/  F2FP.F16.E4M3.UNPACK_B R48, R27.H1 ;  /* 0x0000001bff30723e */ /* 0x000fe400030006ff */
[----:B------:R-:W-:Y:S01]  /*109a0*/  F2FP.F16.E4M3.UNPACK_B R27, R26.H1 ;  /* 0x0000001aff1b723e */ /* 0x000fe200030006ff */
[----:B---3--:R-:W0:Y:S02]  /*109b0*/  LDS.128 R4, [R61+0x18000] ;  /* 0x018000003d047984 */ /* 0x008e240000000c00 */
[----:B0-----:R-:W-:-:S02]  /*109c0*/  F2FP.F16.E4M3.UNPACK_B R31, R5 ;  /* 0x00000005ff1f723e */ /* 0x001fc400020006ff */
[----:B------:R-:W-:Y:S01]  /*109d0*/  F2FP.F16.E4M3.UNPACK_B R34, R5.H1 ;  /* 0x00000005ff22723e */ /* 0x000fe200030006ff */
[----:B------:R-:W-:Y:S01]  /*109e0*/  HADD2.F32 R5, -RZ, R35.H0_H0 ;  /* 0x20000023ff057230 */ /* 0x000fe20000004100 */
[-C--:B------:R-:W-:Y:S01]  /*109f0*/  F2FP.F16.E4M3.UNPACK_B R42, R7.reuse ;  /* 0x00000007ff2a723e */ /* 0x080fe200020006ff */
[----:B------:R-:W-:Y:S01]  /*10a00*/  HADD2.F32 R33, -RZ, R31.H0_H0 ;  /* 0x2000001fff217230 */ /* 0x000fe20000004100 */
[----:B------:R-:W-:Y:S01]  /*10a10*/  F2FP.F16.E4M3.UNPACK_B R47, R7.H1 ;  /* 0x00000007ff2f723e */ /* 0x000fe200030006ff */
[----:B------:R-:W-:Y:S02]  /*10a20*/  HADD2.F32 R35, -RZ, R35.H1_H1 ;  /* 0x30000023ff237230 */ /* 0x000fe40000004100 */
[C---:B------:R-:W-:Y:S01]  /*10a30*/  FMUL.FTZ R24, R5.reuse, R52 ;  /* 0x0000003405187220 */ /* 0x040fe20000410000 */
[----:B------:R-:W-:Y:S01]  /*10a40*/  FMUL.FTZ R25, R5, R50 ;  /* 0x0000003205197220 */ /* 0x000fe20000410000 */
[----:B------:R-:W-:Y:S01]  /*10a50*/  F2FP.F16.E4M3.UNPACK_B R30, R4 ;  /* 0x00000004ff1e723e */ /* 0x000fe200020006ff */
[----:B------:R-:W-:-:S02]  /*10a60*/  HADD2.F32 R31, -RZ, R31.H1_H1 ;  /* 0x3000001fff1f7230 */ /* 0x000fc40000004100 */
[C---:B------:R-:W-:Y:S01]  /*10a70*/  FFMA.FTZ R5, R33.reuse, R50, -R24 ;  /* 0x0000003221057223 */ /* 0x040fe20000010818 */
[----:B------:R-:W-:Y:S01]  /*10a80*/  F2FP.F16.E4M3.UNPACK_B R50, R45.H1 ;  /* 0x0000002dff32723e */ /* 0x000fe200030006ff */
[----:B------:R-:W-:Y:S01]  /*10a90*/  FFMA.FTZ R25, R33, R52, R25 ;  /* 0x0000003421197223 */ /* 0x000fe20000010019 */
[----:B------:R-:W-:Y:S01]  /*10aa0*/  HADD2.F32 R52, -RZ, R51.H1_H1 ;  /* 0x30000033ff347230 */ /* 0x000fe20000004100 */
[----:B------:R-:W-:Y:S01]  /*10ab0*/  F2FP.F16.E4M3.UNPACK_B R41, R4.H1 ;  /* 0x00000004ff29723e */ /* 0x000fe200030006ff */
[----:B------:R-:W-:Y:S01]  /*10ac0*/  HADD2.F32 R24, -RZ, R38.H0_H0 ;  /* 0x20000026ff187230 */ /* 0x000fe20000004100 */
[-C--:B------:R-:W-:Y:S01]  /*10ad0*/  F2FP.F16.E4M3.UNPACK_B R4, R6.reuse ;  /* 0x00000006ff04723e */ /* 0x080fe200020006ff */
[----:B------:R-:W-:Y:S01]  /*10ae0*/  HADD2.F32 R51, -RZ, R50.H0_H0 ;  /* 0x20000032ff337230 */ /* 0x000fe20000004100 */
[----:B------:R-:W-:Y:S01]  /*10af0*/  F2FP.F16.E4M3.UNPACK_B R7, R6.H1 ;  /* 0x00000006ff07723e */ /* 0x000fe200030006ff */
[----:B------:R-:W-:Y:S01]  /*10b00*/  HADD2.F32 R45, -RZ, R44.H0_H0 ;  /* 0x2000002cff2d7230 */ /* 0x000fe20000004100 */
[----:B------:R-:W-:Y:S01]  /*10b10*/  F2FP.F16.E4M3.UNPACK_B R6, R26 ;  /* 0x0000001aff06723e */ /* 0x000fe200020006ff */
[----:B------:R-:W-:Y:S01]  /*10b20*/  FMUL.FTZ R26, R35, R52 ;  /* 0x00000034231a7220 */ /* 0x000fe20000410000 */
[----:B------:R-:W-:-:S02]  /*10b30*/  HADD2.F32 R33, -RZ, R34.H0_H0 ;  /* 0x20000022ff217230 */ /* 0x000fc40000004100 */
[-C--:B------:R-:W-:Y:S01]  /*10b40*/  FMUL.FTZ R35, R35, R40.reuse ;  /* 0x0000002823237220 */ /* 0x080fe20000410000 */
[C---:B------:R-:W-:Y:S01]  /*10b50*/  FMUL.FTZ R54, R24.reuse, R51 ;  /* 0x0000003318367220 */ /* 0x040fe20000410000 */
[-C--:B------:R-:W-:Y:S01]  /*10b60*/  FMUL.FTZ R56, R24, R45.reuse ;  /* 0x0000002d18387220 */ /* 0x080fe20000410000 */
[C---:B------:R-:W-:Y:S01]  /*10b70*/  FFMA.FTZ R26, R31.reuse, R40, -R26 ;  /* 0x000000281f1a7223 */ /* 0x040fe2000001081a */
[----:B------:R-:W-:Y:S01]  /*10b80*/  FFMA.FTZ R24, R31, R52, R35 ;  /* 0x000000341f187223 */ /* 0x000fe20000010023 */
[C---:B------:R-:W-:Y:S01]  /*10b90*/  FFMA.FTZ R31, R33.reuse, R45, -R54 ;  /* 0x0000002d211f7223 */ /* 0x040fe20000010836 */
[----:B------:R-:W-:Y:S01]  /*10ba0*/  HADD2.F32 R45, -RZ, R44.H1_H1 ;  /* 0x3000002cff2d7230 */ /* 0x000fe20000004100 */
[----:B------:R-:W-:Y:S01]  /*10bb0*/  F2FP.F16.E4M3.UNPACK_B R52, R53 ;  /* 0x00000035ff34723e */ /* 0x000fe200020006ff */
[----:B------:R-:W-:Y:S01]  /*10bc0*/  FFMA.FTZ R33, R33, R51, R56 ;  /* 0x0000003321217223 */ /* 0x000fe20000010038 */
[-C--:B------:R-:W-:Y:S01]  /*10bd0*/  F2FP.F16.E4M3.UNPACK_B R44, R49.reuse ;  /* 0x00000031ff2c723e */ /* 0x080fe200020006ff */
[----:B------:R-:W-:Y:S01]  /*10be0*/  HADD2.F32 R51, -RZ, R50.H1_H1 ;  /* 0x30000032ff337230 */ /* 0x000fe20000004100 */
[----:B------:R-:W-:Y:S01]  /*10bf0*/  F2FP.F16.E4M3.UNPACK_B R49, R49.H1 ;  /* 0x00000031ff31723e */ /* 0x000fe200030006ff */
[----:B------:R-:W-:-:S02]  /*10c00*/  HADD2.F32 R38, -RZ, R38.H1_H1 ;  /* 0x30000026ff267230 */ /* 0x000fc40000004100 */
[----:B------:R-:W-:Y:S02]  /*10c10*/  HADD2.F32 R40, -RZ, R34.H1_H1 ;  /* 0x30000022ff287230 */ /* 0x000fe40000004100 */
[----:B------:R-:W-:Y:S02]  /*10c20*/  HADD2.F32 R54, -RZ, R52.H0_H0 ;  /* 0x20000034ff367230 */ /* 0x000fe40000004100 */
[C---:B------:R-:W-:Y:S01]  /*10c30*/  FMUL.FTZ R55, R38.reuse, R51 ;  /* 0x0000003326377220 */ /* 0x040fe20000410000 */
[----:B------:R-:W-:Y:S02]  /*10c40*/  HADD2.F32 R34, -RZ, R43.H0_H0 ;  /* 0x2000002bff227230 */ /* 0x000fe40000004100 */
[----:B------:R-:W-:Y:S01]  /*10c50*/  FMUL.FTZ R38, R38, R45 ;  /* 0x0000002d26267220 */ /* 0x000fe20000410000 */
[----:B------:R-:W-:Y:S02]  /*10c60*/  HADD2.F32 R50, -RZ, R44.H0_H0 ;  /* 0x2000002cff327230 */ /* 0x000fe40000004100 */
[----:B------:R-:W-:-:S02]  /*10c70*/  HADD2.F32 R35, -RZ, R42.H0_H0 ;  /* 0x2000002aff237230 */ /* 0x000fc40000004100 */
[C---:B------:R-:W-:Y:S01]  /*10c80*/  FMUL.FTZ R56, R34.reuse, R54 ;  /* 0x0000003622387220 */ /* 0x040fe20000410000 */
[----:B------:R-:W-:Y:S02]  /*10c90*/  HADD2.F32 R52, -RZ, R52.H1_H1 ;  /* 0x30000034ff347230 */ /* 0x000fe40000004100 */
[-C--:B------:R-:W-:Y:S01]  /*10ca0*/  FMUL.FTZ R57, R34, R50.reuse ;  /* 0x0000003222397220 */ /* 0x080fe20000410000 */
[C---:B------:R-:W-:Y:S01]  /*10cb0*/  FFMA.FTZ R34, R40.reuse, R45, -R55 ;  /* 0x0000002d28227223 */ /* 0x040fe20000010837 */
[----:B------:R-:W-:Y:S01]  /*10cc0*/  F2FP.F16.E4M3.UNPACK_B R55, R53.H1 ;  /* 0x00000035ff37723e */ /* 0x000fe200030006ff */
[----:B------:R-:W-:Y:S01]  /*10cd0*/  FFMA.FTZ R40, R40, R51, R38 ;  /* 0x0000003328287223 */ /* 0x000fe20000010026 */
[C---:B------:R-:W-:Y:S01]  /*10ce0*/  FFMA.FTZ R38, R35.reuse, R50, -R56 ;  /* 0x0000003223267223 */ /* 0x040fe20000010838 */
[----:B------:R-:W-:Y:S02]  /*10cf0*/  HADD2.F32 R50, -RZ, R44.H1_H1 ;  /* 0x3000002cff327230 */ /* 0x000fe40000004100 */
[----:B------:R-:W-:Y:S01]  /*10d00*/  FFMA.FTZ R35, R35, R54, R57 ;  /* 0x0000003623237223 */ /* 0x000fe20000010039 */
[----:B------:R-:W-:Y:S01]  /*10d10*/  HADD2.F32 R53, -RZ, R55.H0_H0 ;  /* 0x20000037ff357230 */ /* 0x000fe20000004100 */
[----:B------:R-:W-:Y:S01]  /*10d20*/  F2FP.SATFINITE.E4M3.F32.PACK_AB_MERGE_C R31, R34, R31, RZ ;  /* 0x0000001f221f723e */ /* 0x000fe200048070ff */
[----:B------:R-:W-:Y:S01]  /*10d30*/  HADD2.F32 R44, -RZ, R48.H0_H0 ;  /* 0x20000030ff2c7230 */ /* 0x000fe20000004100 */
[----:B------:R-:W-:Y:S01]  /*10d40*/  F2FP.SATFINITE.E4M3.F32.PACK_AB_MERGE_C R33, R40, R33, RZ ;  /* 0x000000212821723e */ /* 0x000fe200048070ff */
[----:B------:R-:W-:Y:S01]  /*10d50*/  HADD2.F32 R51, -RZ, R49.H0_H0 ;  /* 0x20000031ff337230 */ /* 0x000fe20000004100 */
[----:B------:R-:W-:Y:S01]  /*10d60*/  F2FP.SATFINITE.E4M3.F32.PACK_AB_MERGE_C R5, R26, R5, R31 ;  /* 0x000000051a05723e */ /* 0x000fe2000480701f */
[----:B------:R-:W-:-:S02]  /*10d70*/  HADD2.F32 R43, -RZ, R43.H1_H1 ;  /* 0x3000002bff2b7230 */ /* 0x000fc40000004100 */
[C---:B------:R-:W-:Y:S01]  /*10d80*/  FMUL.FTZ R54, R44.reuse, R53 ;  /* 0x000000352c367220 */ /* 0x040fe20000410000 */
[----:B------:R-:W-:Y:S02]  /*10d90*/  HADD2.F32 R45, -RZ, R47.H0_H0 ;  /* 0x2000002fff2d7230 */ /* 0x000fe40000004100 */
[-C--:B------:R-:W-:Y:S01]  /*10da0*/  FMUL.FTZ R56, R44, R51.reuse ;  /* 0x000000332c387220 */ /* 0x080fe20000410000 */
[----:B------:R-:W-:Y:S02]  /*10db0*/  HADD2.F32 R42, -RZ, R42.H1_H1 ;  /* 0x3000002aff2a7230 */ /* 0x000fe40000004100 */
[C---:B------:R-:W-:Y:S01]  /*10dc0*/  FMUL.FTZ R57, R43.reuse, R52 ;  /* 0x000000342b397220 */ /* 0x040fe20000410000 */
[----:B------:R-:W-:Y:S01]  /*10dd0*/  FMUL.FTZ R59, R43, R50 ;  /* 0x000000322b3b7220 */ /* 0x000fe20000410000 */
[C---:B------:R-:W-:Y:S01]  /*10de0*/  FFMA.FTZ R44, R45.reuse, R51, -R54 ;  /* 0x000000332d2c7223 */ /* 0x040fe20000010836 */
[----:B------:R-:W-:Y:S01]  /*10df0*/  F2FP.F16.E4M3.UNPACK_B R54, R32.H1 ;  /* 0x00000020ff36723e */ /* 0x000fe200030006ff */
[----:B------:R-:W-:Y:S01]  /*10e00*/  FFMA.FTZ R45, R45, R53, R56 ;  /* 0x000000352d2d7223 */ /* 0x000fe20000010038 */
[----:B------:R-:W-:Y:S01]  /*10e10*/  F2FP.F16.E4M3.UNPACK_B R51, R29.H1 ;  /* 0x0000001dff33723e */ /* 0x000fe200030006ff */
[----:B------:R-:W-:Y:S01]  /*10e20*/  FFMA.FTZ R43, R42, R50, -R57 ;  /* 0x000000322a2b7223 */ /* 0x000fe20000010839 */
[----:B------:R-:W-:-:S02]  /*10e30*/  HADD2.F32 R53, -RZ, R49.H1_H1 ;  /* 0x30000031ff357230 */ /* 0x000fc40000004100 */
[----:B------:R-:W-:Y:S01]  /*10e40*/  FFMA.FTZ R42, R42, R52, R59 ;  /* 0x000000342a2a7223 */ /* 0x000fe2000001003b */
[----:B------:R-:W-:Y:S01]  /*10e50*/  HADD2.F32 R56, -RZ, R55.H1_H1 ;  /* 0x30000037ff387230 */ /* 0x000fe20000004100 */
[----:B------:R-:W-:Y:S01]  /*10e60*/  F2FP.SATFINITE.E4M3.F32.PACK_AB_MERGE_C R25, R24, R25, R33 ;  /* 0x000000191819723e */ /* 0x000fe20004807021 */
[----:B------:R-:W-:Y:S02]  /*10e70*/  HADD2.F32 R49, -RZ, R47.H1_H1 ;  /* 0x3000002fff317230 */ /* 0x000fe40000004100 */
[----:B------:R-:W-:Y:S02]  /*10e80*/  HADD2.F32 R50, -RZ, R48.H1_H1 ;  /* 0x30000030ff327230 */ /* 0x000fe40000004100 */
[----:B------:R-:W-:Y:S02]  /*10e90*/  HADD2.F32 R55, -RZ, R54.H0_H0 ;  /* 0x20000036ff377230 */ /* 0x000fe40000004100 */
[----:B------:R-:W-:Y:S02]  /*10ea0*/  HADD2.F32 R47, -RZ, R46.H0_H0 ;  /* 0x2000002eff2f7230 */ /* 0x000fe40000004100 */
[----:B------:R-:W-:Y:S01]  /*10eb0*/  FMUL.FTZ R58, R50, R56 ;  /* 0x00000038323a7220 */ /* 0x000fe20000410000 */
[----:B------:R-:W-:-:S02]  /*10ec0*/  HADD2.F32 R52, -RZ, R51.H0_H0 ;  /* 0x20000033ff347230 */ /* 0x000fc40000004100 */
[----:B------:R-:W-:Y:S01]  /*10ed0*/  FMUL.FTZ R59, R50, R53 ;  /* 0x00000035323b7220 */ /* 0x000fe20000410000 */
[----:B------:R-:W-:Y:S02]  /*10ee0*/  HADD2.F32 R48, -RZ, R41.H0_H0 ;  /* 0x20000029ff307230 */ /* 0x000fe40000004100 */
[C---:B------:R-:W-:Y:S01]  /*10ef0*/  FMUL.FTZ R57, R47.reuse, R55 ;  /* 0x000000372f397220 */ /* 0x040fe20000410000 */
[----:B------:R-:W-:Y:S02]  /*10f00*/  HADD2.F32 R54, -RZ, R54.H1_H1 ;  /* 0x30000036ff367230 */ /* 0x000fe40000004100 */
[----:B------:R-:W-:Y:S01]  /*10f10*/  FMUL.FTZ R50, R47, R52 ;  /* 0x000000342f327220 */ /* 0x000fe20000410000 */
[----:B------:R-:W-:Y:S02]  /*10f20*/  HADD2.F32 R46, -RZ, R46.H1_H1 ;  /* 0x3000002eff2e7230 */ /* 0x000fe40000004100 */
[----:B------:R-:W-:Y:S01]  /*10f30*/  FFMA.FTZ R47, R49, R53, -R58 ;  /* 0x00000035312f7223 */ /* 0x000fe2000001083a */
[----:B------:R-:W-:-:S02]  /*10f40*/  HADD2.F32 R51, -RZ, R51.H1_H1 ;  /* 0x30000033ff337230 */ /* 0x000fc40000004100 */
[----:B------:R-:W-:Y:S01]  /*10f50*/  FFMA.FTZ R60, R49, R56, R59 ;  /* 0x00000038313c7223 */ /* 0x000fe2000001003b */
[C---:B------:R-:W-:Y:S01]  /*10f60*/  FFMA.FTZ R57, R48.reuse, R52, -R57 ;  /* 0x0000003430397223 */ /* 0x040fe20000010839 */
[----:B------:R-:W-:Y:S01]  /*10f70*/  FFMA.FTZ R55, R48, R55, R50 ;  /* 0x0000003730377223 */ /* 0x000fe20000010032 */
[----:B------:R-:W-:Y:S01]  /*10f80*/  F2FP.F16.E4M3.UNPACK_B R49, R32 ;  /* 0x00000020ff31723e */ /* 0x000fe200020006ff */
[----:B------:R-:W-:Y:S01]  /*10f90*/  HADD2.F32 R41, -RZ, R41.H1_H1 ;  /* 0x30000029ff297230 */ /* 0x000fe20000004100 */
[----:B------:R-:W-:Y:S01]  /*10fa0*/  F2FP.F16.E4M3.UNPACK_B R48, R29 ;  /* 0x0000001dff30723e */ /* 0x000fe200020006ff */
[C---:B------:R-:W-:Y:S01]  /*10fb0*/  FMUL.FTZ R50, R46.reuse, R54 ;  /* 0x000000362e327220 */ /* 0x040fe20000410000 */
[----:B------:R-:W-:Y:S01]  /*10fc0*/  FMUL.FTZ R29, R46, R51 ;  /* 0x000000332e1d7220 */ /* 0x000fe20000410000 */
[----:B------:R-:W-:Y:S02]  /*10fd0*/  HADD2.F32 R46, -RZ, R49.H0_H0 ;  /* 0x20000031ff2e7230 */ /* 0x000fe40000004100 */
[----:B------:R-:W-:-:S02]  /*10fe0*/  HADD2.F32 R32, -RZ, R39.H0_H0 ;  /* 0x20000027ff207230 */ /* 0x000fc40000004100 */
[C---:B------:R-:W-:Y:S01]  /*10ff0*/  FFMA.FTZ R56, R41.reuse, R51, -R50 ;  /* 0x0000003329387223 */ /* 0x040fe20000010832 */
[----:B------:R-:W-:Y:S01]  /*11000*/  FFMA.FTZ R54, R41, R54, R29 ;  /* 0x0000003629367223 */ /* 0x000fe2000001001d */
[----:B------:R-:W-:Y:S02]  /*11010*/  HADD2.F32 R41, -RZ, R48.H0_H0 ;  /* 0x20000030ff297230 */ /* 0x000fe40000004100 */
        /* <DEDUP_REMOVED lines=9> */
[----:B------:R-:W-:Y:S01]  /*110b0*/  FFMA.FTZ R51, R29, R46, R32 ;  /* 0x0000002e1d337223 */ /* 0x000fe20000010020 */
[C---:B------:R-:W-:Y:S01]  /*110c0*/  FMUL.FTZ R53, R39.reuse, R49 ;  /* 0x0000003127357220 */ /* 0x040fe20000410000 */
[----:B------:R-:W-:Y:S01]  /*110d0*/  F2FP.F16.E4M3.UNPACK_B R29, R20.H1 ;  /* 0x00000014ff1d723e */ /* 0x000fe200030006ff */
[-C--:B------:R-:W-:Y:S01]  /*110e0*/  FMUL.FTZ R46, R39, R48.reuse ;  /* 0x00000030272e7220 */ /* 0x080fe20000410000 */
[----:B------:R-:W-:Y:S02]  /*110f0*/  HADD2.F32 R39, -RZ, R41.H0_H0 ;  /* 0x20000029ff277230 */ /* 0x000fe40000004100 */
[----:B------:R-:W-:Y:S01]  /*11100*/  FFMA.FTZ R53, R30, R48, -R53 ;  /* 0x000000301e357223 */ /* 0x000fe20000010835 */
[----:B------:R-:W-:-:S02]  /*11110*/  HADD2.F32 R32, -RZ, R27.H0_H0 ;  /* 0x2000001bff207230 */ /* 0x000fc40000004100 */
[----:B------:R-:W-:Y:S01]  /*11120*/  FFMA.FTZ R52, R30, R49, R46 ;  /* 0x000000311e347223 */ /* 0x000fe2000001002e */
[--C-:B------:R-:W-:Y:S01]  /*11130*/  HADD2.F32 R30, -RZ, R29.reuse.H0_H0 ;  /* 0x2000001dff1e7230 */ /* 0x100fe20000004100 */
[----:B------:R-:W-:Y:S01]  /*11140*/  F2FP.F16.E4M3.UNPACK_B R20, R20 ;  /* 0x00000014ff14723e */ /* 0x000fe200020006ff */
[----:B------:R-:W-:Y:S02]  /*11150*/  HADD2.F32 R46, -RZ, R29.H1_H1 ;  /* 0x3000001dff2e7230 */ /* 0x000fe40000004100 */
[C---:B------:R-:W-:Y:S01]  /*11160*/  FMUL.FTZ R58, R32.reuse, R39 ;  /* 0x00000027203a7220 */ /* 0x040fe20000410000 */
[----:B------:R-:W-:Y:S02]  /*11170*/  HADD2.F32 R29, -RZ, R7.H0_H0 ;  /* 0x20000007ff1d7230 */ /* 0x000fe40000004100 */
[----:B------:R-:W-:Y:S01]  /*11180*/  FMUL.FTZ R32, R32, R30 ;  /* 0x0000001e20207220 */ /* 0x000fe20000410000 */
[----:B------:R-:W-:Y:S01]  /*11190*/  HADD2.F32 R48, -RZ, R41.H1_H1 ;  /* 0x30000029ff307230 */ /* 0x000fe20000004100 */
[----:B------:R-:W-:Y:S01]  /*111a0*/  F2FP.SATFINITE.E4M3.F32.PACK_AB_MERGE_C R54, R54, R55, RZ ;  /* 0x000000373636723e */ /* 0x000fe200048070ff */
[----:B------:R-:W-:-:S02]  /*111b0*/  HADD2.F32 R27, -RZ, R27.H1_H1 ;  /* 0x3000001bff1b7230 */ /* 0x000fc40000004100 */
[C---:B------:R-:W-:Y:S01]  /*111c0*/  FFMA.FTZ R58, R29.reuse, R30, -R58 ;  /* 0x0000001e1d3a7223 */ /* 0x040fe2000001083a */
[----:B------:R-:W-:Y:S02]  /*111d0*/  HADD2.F32 R7, -RZ, R7.H1_H1 ;  /* 0x30000007ff077230 */ /* 0x000fe40000004100 */
[----:B------:R-:W-:Y:S01]  /*111e0*/  FFMA.FTZ R32, R29, R39, R32 ;  /* 0x000000271d207223 */ /* 0x000fe20000010020 */
[----:B------:R-:W-:Y:S01]  /*111f0*/  F2FP.F16.E4M3.UNPACK_B R29, R21 ;  /* 0x00000015ff1d723e */ /* 0x000fe200020006ff */
[C---:B------:R-:W-:Y:S01]  /*11200*/  FMUL.FTZ R30, R27.reuse, R48 ;  /* 0x000000301b1e7220 */ /* 0x040fe20000410000 */
[-C--:B------:R-:W-:Y:S01]  /*11210*/  FMUL.FTZ R27, R27, R46.reuse ;  /* 0x0000002e1b1b7220 */ /* 0x080fe20000410000 */
[--C-:B------:R-:W-:Y:S01]  /*11220*/  HADD2.F32 R21, -RZ, R20.reuse.H0_H0 ;  /* 0x20000014ff157230 */ /* 0x100fe20000004100 */
[----:B------:R-:W-:Y:S01]  /*11230*/  F2FP.SATFINITE.E4M3.F32.PACK_AB_MERGE_C R24, R52, R51, R54 ;  /* 0x000000333418723e */ /* 0x000fe20004807036 */
[C---:B------:R-:W-:Y:S01]  /*11240*/  FFMA.FTZ R49, R7.reuse, R46, -R30 ;  /* 0x0000002e07317223 */ /* 0x040fe2000001081e */
[----:B------:R-:W-:Y:S01]  /*11250*/  FFMA.FTZ R59, R7, R48, R27 ;  /* 0x00000030073b7223 */ /* 0x000fe2000001001b */
[----:B------:R-:W-:-:S02]  /*11260*/  HADD2.F32 R27, -RZ, R20.H1_H1 ;  /* 0x30000014ff1b7230 */ /* 0x000fc40000004100 */
[--C-:B------:R-:W-:Y:S01]  /*11270*/  HADD2.F32 R30, -RZ, R29.reuse.H0_H0 ;  /* 0x2000001dff1e7230 */ /* 0x100fe20000004100 */
[----:B------:R-:W-:Y:S01]  /*11280*/  F2FP.SATFINITE.E4M3.F32.PACK_AB_MERGE_C R49, R49, R58, RZ ;  /* 0x0000003a3131723e */ /* 0x000fe200048070ff */
[--C-:B------:R-:W-:Y:S01]  /*11290*/  HADD2.F32 R7, -RZ, R6.reuse.H0_H0 ;  /* 0x20000006ff077230 */ /* 0x100fe20000004100 */
[----:B------:R-:W-:Y:S01]  /*112a0*/  F2FP.SATFINITE.E4M3.F32.PACK_AB_MERGE_C R32, R59, R32, RZ ;  /* 0x000000203b20723e */ /* 0x000fe200048070ff */
[----:B------:R-:W-:Y:S02]  /*112b0*/  HADD2.F32 R29, -RZ, R29.H1_H1 ;  /* 0x3000001dff1d7230 */ /* 0x000fe40000004100 */
[----:B------:R-:W-:Y:S02]  /*112c0*/  HADD2.F32 R20, -RZ, R6.H1_H1 ;  /* 0x30000006ff147230 */ /* 0x000fe40000004100 */
[C---:B------:R-:W-:Y:S01]  /*112d0*/  FMUL.FTZ R39, R7.reuse, R30 ;  /* 0x0000001e07277220 */ /* 0x040fe20000410000 */
[--C-:B------:R-:W-:Y:S02]  /*112e0*/  HADD2.F32 R6, -RZ, R4.reuse.H0_H0 ;  /* 0x20000004ff067230 */ /* 0x100fe40000004100 */
[----:B------:R-:W-:Y:S01]  /*112f0*/  FMUL.FTZ R7, R7, R21 ;  /* 0x0000001507077220 */ /* 0x000fe20000410000 */
[----:B------:R-:W-:-:S02]  /*11300*/  HADD2.F32 R4, -RZ, R4.H1_H1 ;  /* 0x30000004ff047230 */ /* 0x000fc40000004100 */
[C---:B------:R-:W-:Y:S01]  /*11310*/  FMUL.FTZ R41, R20.reuse, R29 ;  /* 0x0000001d14297220 */ /* 0x040fe20000410000 */
[----:B------:R-:W-:Y:S01]  /*11320*/  FMUL.FTZ R20, R20, R27 ;  /* 0x0000001b14147220 */ /* 0x000fe20000410000 */
[C---:B------:R-:W-:Y:S01]  /*11330*/  FFMA.FTZ R39, R6.reuse, R21, -R39 ;  /* 0x0000001506277223 */ /* 0x040fe20000010827 */
[----:B------:R-:W-:Y:S01]  /*11340*/  FFMA.FTZ R30, R6, R30, R7 ;  /* 0x0000001e061e7223 */ /* 0x000fe20000010007 */
[C---:B------:R-:W-:Y:S01]  /*11350*/  FFMA.FTZ R6, R4.reuse, R27, -R41 ;  /* 0x0000001b04067223 */ /* 0x040fe20000010829 */
[----:B------:R-:W-:Y:S01]  /*11360*/  FFMA.FTZ R29, R4, R29, R20 ;  /* 0x0000001d041d7223 */ /* 0x000fe20000010014 */
[----:B------:R-:W-:Y:S02]  /*11370*/  F2FP.SATFINITE.E4M3.F32.PACK_AB_MERGE_C R7, R47, R44, RZ ;  /* 0x0000002c2f07723e */ /* 0x000fe400048070ff */
[----:B------:R-:W-:Y:S02]  /*11380*/  F2FP.SATFINITE.E4M3.F32.PACK_AB_MERGE_C R4, R56, R57, RZ ;  /* 0x000000393804723e */ /* 0x000fe400048070ff */
[----:B------:R-:W-:-:S02]  /*11390*/  F2FP.SATFINITE.E4M3.F32.PACK_AB_MERGE_C R27, R60, R45, RZ ;  /* 0x0000002d3c1b723e */ /* 0x000fc400048070ff */
[----:B------:R-:W-:Y:S02]  /*113a0*/  F2FP.SATFINITE.E4M3.F32.PACK_AB_MERGE_C R7, R43, R38, R7 ;  /* 0x000000262b07723e */ /* 0x000fe40004807007 */
[----:B------:R-:W-:Y:S02]  /*113b0*/  F2FP.SATFINITE.E4M3.F32.PACK_AB_MERGE_C R4, R53, R50, R4 ;  /* 0x000000323504723e */ /* 0x000fe40004807004 */
[----:B------:R-:W-:Y:S02]  /*113c0*/  F2FP.SATFINITE.E4M3.F32.PACK_AB_MERGE_C R6, R6, R39, R49 ;  /* 0x000000270606723e */ /* 0x000fe40004807031 */
[----:B------:R-:W-:Y:S02]  /*113d0*/  F2FP.SATFINITE.E4M3.F32.PACK_AB_MERGE_C R27, R42, R35, R27 ;  /* 0x000000232a1b723e */ /* 0x000fe4000480701b */
[----:B------:R-:W-:Y:S01]  /*113e0*/  F2FP.SATFINITE.E4M3.F32.PACK_AB_MERGE_C R26, R29, R30, R32 ;  /* 0x0000001e1d1a723e */ /* 0x000fe20004807020 */
[----:B------:R3:W-:Y:S04]  /*113f0*/  STS.128 [R61+0x18000], R4 ;  /* 0x018000043d007388 */ /* 0x0007e80000000c00 */
[----:B------:R3:W-:Y:S02]  /*11400*/  STS.128 [R28+0x18000], R24 ;  /* 0x018000181c007388 */ /* 0x0007e40000000c00 */
.L_x_1909:
[----:B------:R-:W-:Y:S05]  /*11410*/  BSYNC B1 ;  /* 0x0000000000017941 */ /* 0x000fea0003800000 */
.L_x_1908:
[----:B------:R-:W-:Y:S05]  /*11420*/  @P0 BRA `(.L_x_1893) ;  /* 0x0000000c00f80947 */ /* 0x000fea0003800000 */
[----:B------:R-:W4:Y:S01]  /*11430*/  LDL R51, [R1+0x78] ;  /* 0x0000780001337983 */ /* 0x000f220000100800 */
[----:B--23-5:R-:W-:Y:S01]  /*11440*/  LEA.HI R4, R3, R0, RZ, 0x1c ;  /* 0x0000000003047211 */ /* 0x02cfe200078fe0ff */
[----:B-1----:R-:W-:Y:S01]  /*11450*/  IMAD.SHL.U32 R24, R37, 0x80, RZ ;  /* 0x0000008025187824 */ /* 0x002fe200078e00ff */
[----:B------:R-:W-:Y:S02]  /*11460*/  SHF.R.S32.HI R6, RZ, 0x1f, R37 ;  /* 0x0000001fff067819 */ /* 0x000fe40000011425 */
[----:B------:R-:W-:Y:S02]  /*11470*/  SHF.R.S32.HI R21, RZ, 0x1f, R4 ;  /* 0x0000001fff157819 */ /* 0x000fe40000011404 */
[----:B------:R-:W-:Y:S02]  /*11480*/  SHF.R.U32.HI R0, RZ, 0x8, R12 ;  /* 0x00000008ff007819 */ /* 0x000fe4000001160c */
[----:B0-----:R-:W-:Y:S01]  /*11490*/  LEA.HI R25, R21, R4, RZ, 0x3 ;  /* 0x0000000415197211 */ /* 0x001fe200078f18ff */
[----:B------:R-:W-:Y:S01]  /*114a0*/  IMAD.SHL.U32 R21, R4, 0x10, RZ ;  /* 0x0000001004157824 */ /* 0x000fe200078e00ff */
[----:B------:R-:W-:-:S02]  /*114b0*/  LOP3.LUT R26, R24, 0x380, RZ, 0xc0, !PT ;  /* 0x00000380181a7812 */ /* 0x000fc400078ec0ff */
[----:B------:R-:W-:Y:S01]  /*114c0*/  LEA.HI R37, R6, R37, RZ, 0x3 ;  /* 0x0000002506257211 */ /* 0x000fe200078f18ff */
[----:B------:R-:W-:Y:S01]  /*114d0*/  IMAD.SHL.U32 R25, R25, 0x800, RZ ;  /* 0x0000080019197824 */ /* 0x000fe200078e00ff */
[----:B------:R-:W-:Y:S02]  /*114e0*/  LOP3.LUT R3, R12, 0xff, RZ, 0xc0, !PT ;  /* 0x000000ff0c037812 */ /* 0x000fe400078ec0ff */
[----:B------:R-:W-:Y:S01]  /*114f0*/  LOP3.LUT R4, R0, 0xff, RZ, 0xc0, !PT ;  /* 0x000000ff00047812 */ /* 0x000fe200078ec0ff */
[----:B------:R-:W-:Y:S01]  /*11500*/  IMAD.SHL.U32 R37, R37, 0x80, RZ ;  /* 0x0000008025257824 */ /* 0x000fe200078e00ff */
[----:B------:R-:W-:Y:S02]  /*11510*/  LOP3.LUT R0, R26, 0x70, R21, 0xf8, !PT ;  /* 0x000000701a007812 */ /* 0x000fe400078ef815 */
[----:B------:R-:W-:Y:S02]  /*11520*/  PRMT R21, R4, 0x7604, R3 ;  /* 0x0000760404157816 */ /* 0x000fe40000000003 */
[----:B------:R-:W-:-:S02]  /*11530*/  SHF.R.U32.HI R4, RZ, 0x8, R15 ;  /* 0x00000008ff047819 */ /* 0x000fc4000001160f */
[----:B------:R-:W-:Y:S02]  /*11540*/  SHF.R.U32.HI R27, RZ, 0x3, R26 ;  /* 0x00000003ff1b7819 */ /* 0x000fe4000001161a */
[----:B------:R-:W-:Y:S02]  /*11550*/  SHF.R.U32.HI R6, RZ, 0x8, R13 ;  /* 0x00000008ff067819 */ /* 0x000fe4000001160d */
[----:B------:R-:W-:Y:S02]  /*11560*/  SHF.R.U32.HI R20, RZ, 0x8, R14 ;  /* 0x00000008ff147819 */ /* 0x000fe4000001160e */
[----:B------:R-:W-:Y:S02]  /*11570*/  LOP3.LUT R3, R15, 0xff, RZ, 0xc0, !PT ;  /* 0x000000ff0f037812 */ /* 0x000fe400078ec0ff */
[----:B------:R-:W-:Y:S02]  /*11580*/  LOP3.LUT R4, R4, 0xff, RZ, 0xc0, !PT ;  /* 0x000000ff04047812 */ /* 0x000fe400078ec0ff */
[----:B------:R-:W-:-:S02]  /*11590*/  LOP3.LUT R0, R0, R27, RZ, 0x3c, !PT ;  /* 0x0000001b00007212 */ /* 0x000fc400078e3cff */
[----:B------:R-:W-:Y:S02]  /*115a0*/  LOP3.LUT R37, R37, 0xfffffc00, RZ, 0xc0, !PT ;  /* 0xfffffc0025257812 */ /* 0x000fe400078ec0ff */
[----:B------:R-:W-:Y:S02]  /*115b0*/  LOP3.LUT R25, R25, 0xffffc000, RZ, 0xc0, !PT ;  /* 0xffffc00019197812 */ /* 0x000fe400078ec0ff */
[----:B------:R-:W-:Y:S02]  /*115c0*/  LOP3.LUT R5, R13, 0xff, RZ, 0xc0, !PT ;  /* 0x000000ff0d057812 */ /* 0x000fe400078ec0ff */
[----:B------:R-:W-:Y:S02]  /*115d0*/  LOP3.LUT R7, R14, 0xff, RZ, 0xc0, !PT ;  /* 0x000000ff0e077812 */ /* 0x000fe400078ec0ff */
[----:B------:R-:W-:Y:S02]  /*115e0*/  LOP3.LUT R6, R6, 0xff, RZ, 0xc0, !PT ;  /* 0x000000ff06067812 */ /* 0x000fe400078ec0ff */
[----:B------:R-:W-:-:S02]  /*115f0*/  LOP3.LUT R24, R20, 0xff, RZ, 0xc0, !PT ;  /* 0x000000ff14187812 */ /* 0x000fc400078ec0ff */
[----:B------:R-:W-:Y:S02]  /*11600*/  PRMT R28, R4, 0x7604, R3 ;  /* 0x00007604041c7816 */ /* 0x000fe40000000003 */
[----:B------:R-:W-:Y:S02]  /*11610*/  IADD3 R3, R0, R25, R37 ;  /* 0x0000001900037210 */ /* 0x000fe40007ffe025 */
[----:B------:R-:W-:Y:S02]  /*11620*/  PRMT R20, R6, 0x7604, R5 ;  /* 0x0000760406147816 */ /* 0x000fe40000000005 */
[----:B------:R-:W-:Y:S01]  /*11630*/  PRMT R29, R24, 0x7604, R7 ;  /* 0x00007604181d7816 */ /* 0x000fe20000000007 */
[----:B------:R-:W-:Y:S01]  /*11640*/  IMAD.IADD R0, R22, 0x1, R3 ;  /* 0x0000000116007824 */ /* 0x000fe200078e0203 */
[----:B------:R-:W-:Y:S02]  /*11650*/  SHF.R.U32.HI R6, RZ, 0x8, R8 ;  /* 0x00000008ff067819 */ /* 0x000fe40000011608 */
[----:B------:R-:W-:-:S02]  /*11660*/  SHF.R.U32.HI R24, RZ, 0x8, R9 ;  /* 0x00000008ff187819 */ /* 0x000fc40000011609 */
[----:B------:R-:W-:Y:S02]  /*11670*/  LOP3.LUT R5, R8, 0xff, RZ, 0xc0, !PT ;  /* 0x000000ff08057812 */ /* 0x000fe400078ec0ff */
[----:B------:R-:W-:Y:S02]  /*11680*/  LOP3.LUT R6, R6, 0xff, RZ, 0xc0, !PT ;  /* 0x000000ff06067812 */ /* 0x000fe400078ec0ff */
[----:B------:R-:W-:Y:S02]  /*11690*/  LOP3.LUT R3, R24, 0xff, RZ, 0xc0, !PT ;  /* 0x000000ff18037812 */ /* 0x000fe400078ec0ff */
[----:B------:R-:W0:Y:S01]  /*116a0*/  LDS.128 R24, [R0+0x18000] ;  /* 0x0180000000187984 */ /* 0x000e220000000c00 */
[----:B------:R-:W-:Y:S02]  /*116b0*/  PRMT R33, R6, 0x7604, R5 ;  /* 0x0000760406217816 */ /* 0x000fe40000000005 */
[----:B------:R-:W-:Y:S02]  /*116c0*/  SHF.R.U32.HI R35, RZ, 0x8, R11 ;  /* 0x00000008ff237819 */ /* 0x000fe4000001160b */
[----:B------:R-:W-:-:S02]  /*116d0*/  LOP3.LUT R34, R11, 0xff, RZ, 0xc0, !PT ;  /* 0x000000ff0b227812 */ /* 0x000fc400078ec0ff */
[----:B------:R-:W-:Y:S02]  /*116e0*/  LOP3.LUT R35, R35, 0xff, RZ, 0xc0, !PT ;  /* 0x000000ff23237812 */ /* 0x000fe400078ec0ff */
[----:B------:R-:W-:Y:S02]  /*116f0*/  LOP3.LUT R30, R9, 0xff, RZ, 0xc0, !PT ;  /* 0x000000ff091e7812 */ /* 0x000fe400078ec0ff */
[----:B------:R-:W-:Y:S02]  /*11700*/  PRMT R34, R35, 0x7604, R34 ;  /* 0x0000760423227816 */ /* 0x000fe40000000022 */
[----:B------:R-:W-:Y:S02]  /*11710*/  PRMT R30, R3, 0x7604, R30 ;  /* 0x00007604031e7816 */ /* 0x000fe4000000001e */
[----:B------:R-:W-:Y:S02]  /*11720*/  SHF.R.U32.HI R35, RZ, 0x10, R9 ;  /* 0x00000010ff237819 */ /* 0x000fe40000011609 */
[----:B------:R-:W-:-:S02]  /*11730*/  SHF.R.U32.HI R3, RZ, 0x10, R13 ;  /* 0x00000010ff037819 */ /* 0x000fc4000001160d */
[----:B------:R-:W-:Y:S02]  /*11740*/  SHF.R.U32.HI R39, RZ, 0x10, R11 ;  /* 0x00000010ff277819 */ /* 0x000fe4000001160b */
[----:B------:R-:W-:Y:S01]  /*11750*/  SHF.R.U32.HI R32, RZ, 0x8, R10 ;  /* 0x00000008ff207819 */ /* 0x000fe2000001160a */
[----:B------:R-:W-:Y:S01]  /*11760*/  IMAD.U32 R3, R3, 0x10000, RZ ;  /* 0x0001000003037824 */ /* 0x000fe200078e00ff */
[----:B------:R-:W-:Y:S01]  /*11770*/  SHF.L.U32 R35, R35, 0x10, RZ ;  /* 0x0000001023237819 */ /* 0x000fe200000006ff */
[----:B------:R-:W-:Y:S01]  /*11780*/  IMAD.U32 R39, R39, 0x10000, RZ ;  /* 0x0001000027277824 */ /* 0x000fe200078e00ff */
[----:B------:R-:W-:Y:S02]  /*11790*/  LOP3.LUT R31, R10, 0xff, RZ, 0xc0, !PT ;  /* 0x000000ff0a1f7812 */ /* 0x000fe400078ec0ff */
[----:B------:R-:W-:Y:S02]  /*117a0*/  LOP3.LUT R32, R32, 0xff, RZ, 0xc0, !PT ;  /* 0x000000ff20207812 */ /* 0x000fe400078ec0ff */
[----:B------:R-:W-:-:S02]  /*117b0*/  LOP3.LUT R35, R30, 0xff0000, R35, 0xf8, !PT ;  /* 0x00ff00001e237812 */ /* 0x000fc400078ef823 */
[----:B------:R-:W-:Y:S02]  /*117c0*/  PRMT R37, R32, 0x7604, R31 ;  /* 0x0000760420257816 */ /* 0x000fe4000000001f */
[----:B------:R-:W-:Y:S02]  /*117d0*/  LOP3.LUT R3, R20, 0xff0000, R3, 0xf8, !PT ;  /* 0x00ff000014037812 */ /* 0x000fe400078ef803 */
[----:B------:R-:W-:Y:S02]  /*117e0*/  LOP3.LUT R39, R34, 0xff0000, R39, 0xf8, !PT ;  /* 0x00ff000022277812 */ /* 0x000fe400078ef827 */
[----:B------:R-:W-:Y:S02]  /*117f0*/  LOP3.LUT R38, R35, 0xff000000, R9, 0xf8, !PT ;  /* 0xff00000023267812 */ /* 0x000fe400078ef809 */
[----:B------:R-:W-:Y:S02]  /*11800*/  SHF.R.U32.HI R31, RZ, 0x10, R15 ;  /* 0x00000010ff1f7819 */ /* 0x000fe4000001160f */
[----:B------:R-:W-:-:S02]  /*11810*/  LOP3.LUT R29, R29, 0xff0000, R14, 0xf8, !PT ;  /* 0x00ff00001d1d7812 */ /* 0x000fc400078ef80e */
[----:B------:R-:W-:Y:S01]  /*11820*/  LOP3.LUT R33, R33, 0xff0000, R8, 0xf8, !PT ;  /* 0x00ff000021217812 */ /* 0x000fe200078ef808 */
[----:B------:R-:W-:Y:S01]  /*11830*/  IMAD.U32 R31, R31, 0x10000, RZ ;  /* 0x000100001f1f7824 */ /* 0x000fe200078e00ff */
[----:B------:R-:W-:Y:S02]  /*11840*/  LOP3.LUT R13, R3, 0xff000000, R13, 0xf8, !PT ;  /* 0xff000000030d7812 */ /* 0x000fe400078ef80d */
[----:B------:R-:W-:Y:S02]  /*11850*/  LOP3.LUT R37, R37, 0xff0000, R10, 0xf8, !PT ;  /* 0x00ff000025257812 */ /* 0x000fe400078ef80a */
[----:B------:R-:W-:Y:S02]  /*11860*/  LOP3.LUT R42, R39, 0xff000000, R11, 0xf8, !PT ;  /* 0xff000000272a7812 */ /* 0x000fe400078ef80b */
[----:B------:R-:W-:Y:S02]  /*11870*/  F2FP.F16.E4M3.UNPACK_B R39, R38 ;  /* 0x00000026ff27723e */ /* 0x000fe400020006ff */
[----:B0-----:R-:W-:-:S02]  /*11880*/  F2FP.F16.E4M3.UNPACK_B R11, R25 ;  /* 0x00000019ff0b723e */ /* 0x001fc400020006ff */
[----:B------:R-:W-:Y:S01]  /*11890*/  LOP3.LUT R3, R29, 0xff000000, R14, 0xf8, !PT ;  /* 0xff0000001d037812 */ /* 0x000fe200078ef80e */
[--C-:B------:R-:W-:Y:S01]  /*118a0*/  HADD2.F32 R40, -RZ, R39.reuse.H0_H0 ;  /* 0x20000027ff287230 */ /* 0x100fe20000004100 */
[----:B------:R-:W-:Y:S01]  /*118b0*/  LOP3.LUT R29, R33, 0xff000000, R8, 0xf8, !PT ;  /* 0xff000000211d7812 */ /* 0x000fe200078ef808 */
[----:B------:R-:W-:Y:S01]  /*118c0*/  HADD2.F32 R39, -RZ, R39.H1_H1 ;  /* 0x30000027ff277230 */ /* 0x000fe20000004100 */
[----:B------:R-:W-:Y:S02]  /*118d0*/  LOP3.LUT R21, R21, 0xff0000, R12, 0xf8, !PT ;  /* 0x00ff000015157812 */ /* 0x000fe400078ef80c */
[----:B------:R-:W-:Y:S02]  /*118e0*/  LOP3.LUT R8, R37, 0xff000000, R10, 0xf8, !PT ;  /* 0xff00000025087812 */ /* 0x000fe400078ef80a */
[----:B------:R-:W-:Y:S02]  /*118f0*/  F2FP.F16.E4M3.UNPACK_B R14, R13 ;  /* 0x0000000dff0e723e */ /* 0x000fe400020006ff */
[----:B------:R-:W-:-:S02]  /*11900*/  LOP3.LUT R31, R28, 0xff0000, R31, 0xf8, !PT ;  /* 0x00ff00001c1f7812 */ /* 0x000fc400078ef81f */
[----:B------:R-:W-:Y:S01]  /*11910*/  LOP3.LUT R12, R21, 0xff000000, R12, 0xf8, !PT ;  /* 0xff000000150c7812 */ /* 0x000fe200078ef80c */
[----:B------:R-:W-:Y:S01]  /*11920*/  HADD2.F32 R28, -RZ, R14.H0_H0 ;  /* 0x2000000eff1c7230 */ /* 0x000fe20000004100 */
[----:B------:R-:W-:Y:S02]  /*11930*/  F2FP.F16.E4M3.UNPACK_B R21, R25.H1 ;  /* 0x00000019ff15723e */ /* 0x000fe400030006ff */
[-C--:B------:R-:W-:Y:S02]  /*11940*/  F2FP.F16.E4M3.UNPACK_B R25, R24.reuse ;  /* 0x00000018ff19723e */ /* 0x080fe400020006ff */
[----:B------:R-:W-:Y:S02]  /*11950*/  F2FP.F16.E4M3.UNPACK_B R35, R24.H1 ;  /* 0x00000018ff23723e */ /* 0x000fe400030006ff */
[-C--:B------:R-:W-:Y:S02]  /*11960*/  F2FP.F16.E4M3.UNPACK_B R32, R27.reuse ;  /* 0x0000001bff20723e */ /* 0x080fe400020006ff */
[----:B------:R-:W-:-:S02]  /*11970*/  F2FP.F16.E4M3.UNPACK_B R37, R27.H1 ;  /* 0x0000001bff25723e */ /* 0x000fc400030006ff */
[----:B------:R-:W-:Y:S02]  /*11980*/  F2FP.F16.E4M3.UNPACK_B R38, R38.H1 ;  /* 0x00000026ff26723e */ /* 0x000fe400030006ff */
[----:B------:R-:W-:Y:S01]  /*11990*/  LOP3.LUT R34, R31, 0xff000000, R15, 0xf8, !PT ;  /* 0xff0000001f227812 */ /* 0x000fe200078ef80f */
[----:B----4-:R-:W0:Y:S02]  /*119a0*/  LDS.128 R4, [R51+0x18000] ;  /* 0x0180000033047984 */ /* 0x010e240000000c00 */
[-C--:B0-----:R-:W-:Y:S02]  /*119b0*/  F2FP.F16.E4M3.UNPACK_B R10, R5.reuse ;  /* 0x00000005ff0a723e */ /* 0x081fe400020006ff */
[----:B------:R-:W-:Y:S01]  /*119c0*/  F2FP.F16.E4M3.UNPACK_B R20, R5.H1 ;  /* 0x00000005ff14723e */ /* 0x000fe200030006ff */
[--C-:B------:R-:W-:Y:S01]  /*119d0*/  HADD2.F32 R5, -RZ, R11.reuse.H0_H0 ;  /* 0x2000000bff057230 */ /* 0x100fe20000004100 */
[-C--:B------:R-:W-:Y:S01]  /*119e0*/  F2FP.F16.E4M3.UNPACK_B R30, R7.reuse ;  /* 0x00000007ff1e723e */ /* 0x080fe200020006ff */
[----:B------:R-:W-:Y:S01]  /*119f0*/  HADD2.F32 R9, -RZ, R10.H0_H0 ;  /* 0x2000000aff097230 */ /* 0x000fe20000004100 */
[----:B------:R-:W-:Y:S01]  /*11a00*/  F2FP.F16.E4M3.UNPACK_B R33, R7.H1 ;  /* 0x00000007ff21723e */ /* 0x000fe200030006ff */
[----:B------:R-:W-:-:S02]  /*11a10*/  HADD2.F32 R11, -RZ, R11.H1_H1 ;  /* 0x3000000bff0b7230 */ /* 0x000fc40000004100 */
[C---:B------:R-:W-:Y:S01]  /*11a20*/  FMUL.FTZ R24, R5.reuse, R40 ;  /* 0x0000002805187220 */ /* 0x040fe20000410000 */
[----:B------:R-:W-:Y:S01]  /*11a30*/  FMUL.FTZ R27, R5, R28 ;  /* 0x0000001c051b7220 */ /* 0x000fe20000410000 */
[----:B------:R-:W-:Y:S01]  /*11a40*/  HADD2.F32 R10, -RZ, R10.H1_H1 ;  /* 0x3000000aff0a7230 */ /* 0x000fe20000004100 */
[----:B------:R-:W-:Y:S01]  /*11a50*/  F2FP.F16.E4M3.UNPACK_B R31, R4.H1 ;  /* 0x00000004ff1f723e */ /* 0x000fe200030006ff */
[C---:B------:R-:W-:Y:S01]  /*11a60*/  FFMA.FTZ R5, R9.reuse, R28, -R24 ;  /* 0x0000001c09057223 */ /* 0x040fe20000010818 */
[----:B------:R-:W-:Y:S01]  /*11a70*/  F2FP.F16.E4M3.UNPACK_B R24, R13.H1 ;  /* 0x0000000dff18723e */ /* 0x000fe200030006ff */
[----:B------:R-:W-:Y:S01]  /*11a80*/  FFMA.FTZ R9, R9, R40, R27 ;  /* 0x0000002809097223 */ /* 0x000fe2000001001b */
[----:B------:R-:W-:Y:S02]  /*11a90*/  HADD2.F32 R27, -RZ, R14.H1_H1 ;  /* 0x3000000eff1b7230 */ /* 0x000fe40000004100 */
[----:B------:R-:W-:Y:S01]  /*11aa0*/  FMUL.FTZ R41, R11, R39 ;  /* 0x000000270b297220 */ /* 0x000fe20000410000 */
[----:B------:R-:W-:Y:S01]  /*11ab0*/  HADD2.F32 R40, -RZ, R38.H0_H0 ;  /* 0x20000026ff287230 */ /* 0x000fe20000004100 */
[----:B------:R-:W-:Y:S01]  /*11ac0*/  F2FP.F16.E4M3.UNPACK_B R15, R4 ;  /* 0x00000004ff0f723e */ /* 0x000fe200020006ff */
[----:B------:R-:W-:-:S02]  /*11ad0*/  HADD2.F32 R14, -RZ, R21.H0_H0 ;  /* 0x20000015ff0e7230 */ /* 0x000fc40000004100 */
[-C--:B------:R-:W-:Y:S01]  /*11ae0*/  FMUL.FTZ R44, R11, R27.reuse ;  /* 0x0000001b0b2c7220 */ /* 0x080fe20000410000 */
[----:B------:R-:W-:Y:S01]  /*11af0*/  HADD2.F32 R28, -RZ, R24.H0_H0 ;  /* 0x20000018ff1c7230 */ /* 0x000fe20000004100 */
[----:B------:R-:W-:Y:S01]  /*11b00*/  F2FP.F16.E4M3.UNPACK_B R4, R6 ;  /* 0x00000006ff04723e */ /* 0x000fe200020006ff */
[----:B------:R-:W-:Y:S02]  /*11b10*/  HADD2.F32 R13, -RZ, R20.H0_H0 ;  /* 0x20000014ff0d7230 */ /* 0x000fe40000004100 */
[C---:B------:R-:W-:Y:S01]  /*11b20*/  FMUL.FTZ R46, R14.reuse, R40 ;  /* 0x000000280e2e7220 */ /* 0x040fe20000410000 */
[----:B------:R-:W-:Y:S01]  /*11b30*/  F2FP.F16.E4M3.UNPACK_B R7, R6.H1 ;  /* 0x00000006ff07723e */ /* 0x000fe200030006ff */
[-C--:B------:R-:W-:Y:S01]  /*11b40*/  FMUL.FTZ R43, R14, R28.reuse ;  /* 0x0000001c0e2b7220 */ /* 0x080fe20000410000 */
[----:B------:R-:W-:Y:S01]  /*11b50*/  FFMA.FTZ R14, R10, R27, -R41 ;  /* 0x0000001b0a0e7223 */ /* 0x000fe20000010829 */
[----:B------:R-:W-:Y:S01]  /*11b60*/  FFMA.FTZ R11, R13, R28, -R46 ;  /* 0x0000001c0d0b7223 */ /* 0x000fe2000001082e */
[----:B------:R-:W-:-:S02]  /*11b70*/  HADD2.F32 R41, -RZ, R38.H1_H1 ;  /* 0x30000026ff297230 */ /* 0x000fc40000004100 */
[----:B------:R-:W-:Y:S01]  /*11b80*/  FFMA.FTZ R13, R13, R40, R43 ;  /* 0x000000280d0d7223 */ /* 0x000fe2000001002b */
[----:B------:R-:W-:Y:S01]  /*11b90*/  F2FP.F16.E4M3.UNPACK_B R40, R42 ;  /* 0x0000002aff28723e */ /* 0x000fe200020006ff */
[----:B------:R-:W-:Y:S01]  /*11ba0*/  HADD2.F32 R27, -RZ, R24.H1_H1 ;  /* 0x30000018ff1b7230 */ /* 0x000fe20000004100 */
[----:B------:R-:W-:Y:S01]  /*11bb0*/  F2FP.F16.E4M3.UNPACK_B R38, R34 ;  /* 0x00000022ff26723e */ /* 0x000fe200020006ff */
[----:B------:R-:W-:Y:S02]  /*11bc0*/  HADD2.F32 R24, -RZ, R32.H0_H0 ;  /* 0x20000020ff187230 */ /* 0x000fe40000004100 */
[----:B------:R-:W-:Y:S01]  /*11bd0*/  FFMA.FTZ R10, R10, R39, R44 ;  /* 0x000000270a0a7223 */ /* 0x000fe2000001002c */
[----:B------:R-:W-:Y:S01]  /*11be0*/  HADD2.F32 R43, -RZ, R40.H0_H0 ;  /* 0x20000028ff2b7230 */ /* 0x000fe20000004100 */
[-C--:B------:R-:W-:Y:S01]  /*11bf0*/  F2FP.F16.E4M3.UNPACK_B R6, R26.reuse ;  /* 0x0000001aff06723e */ /* 0x080fe200020006ff */
[----:B------:R-:W-:Y:S01]  /*11c00*/  HADD2.F32 R28, -RZ, R20.H1_H1 ;  /* 0x30000014ff1c7230 */ /* 0x000fe20000004100 */
[----:B------:R-:W-:Y:S01]  /*11c10*/  F2FP.F16.E4M3.UNPACK_B R26, R26.H1 ;  /* 0x0000001aff1a723e */ /* 0x000fe200030006ff */
[----:B------:R-:W-:-:S02]  /*11c20*/  HADD2.F32 R20, -RZ, R21.H1_H1 ;  /* 0x30000015ff147230 */ /* 0x000fc40000004100 */
[----:B------:R-:W-:Y:S01]  /*11c30*/  FMUL.FTZ R46, R24, R43 ;  /* 0x0000002b182e7220 */ /* 0x000fe20000410000 */
[----:B------:R-:W-:Y:S02]  /*11c40*/  HADD2.F32 R39, -RZ, R38.H0_H0 ;  /* 0x20000026ff277230 */ /* 0x000fe40000004100 */
[----:B------:R-:W-:Y:S02]  /*11c50*/  HADD2.F32 R21, -RZ, R30.H0_H0 ;  /* 0x2000001eff157230 */ /* 0x000fe40000004100 */
[C---:B------:R-:W-:Y:S01]  /*11c60*/  FMUL.FTZ R45, R20.reuse, R41 ;  /* 0x00000029142d7220 */ /* 0x040fe20000410000 */
[----:B------:R-:W-:Y:S01]  /*11c70*/  FMUL.FTZ R44, R20, R27 ;  /* 0x0000001b142c7220 */ /* 0x000fe20000410000 */
[-C--:B------:R-:W-:Y:S01]  /*11c80*/  FMUL.FTZ R48, R24, R39.reuse ;  /* 0x0000002718307220 */ /* 0x080fe20000410000 */
[----:B------:R-:W-:Y:S02]  /*11c90*/  HADD2.F32 R32, -RZ, R32.H1_H1 ;  /* 0x30000020ff207230 */ /* 0x000fe40000004100 */
[C---:B------:R-:W-:Y:S01]  /*11ca0*/  FFMA.FTZ R24, R21.reuse, R39, -R46 ;  /* 0x0000002715187223 */ /* 0x040fe2000001082e */
[----:B------:R-:W-:Y:S01]  /*11cb0*/  HADD2.F32 R39, -RZ, R38.H1_H1 ;  /* 0x30000026ff277230 */ /* 0x000fe20000004100 */
[----:B------:R-:W-:Y:S01]  /*11cc0*/  F2FP.F16.E4M3.UNPACK_B R38, R34.H1 ;  /* 0x00000022ff26723e */ /* 0x000fe200030006ff */
[C---:B------:R-:W-:Y:S01]  /*11cd0*/  FFMA.FTZ R20, R28.reuse, R27, -R45 ;  /* 0x0000001b1c147223 */ /* 0x040fe2000001082d */
[----:B------:R-:W-:Y:S01]  /*11ce0*/  FFMA.FTZ R21, R21, R43, R48 ;  /* 0x0000002b15157223 */ /* 0x000fe20000010030 */
[----:B------:R-:W-:Y:S01]  /*11cf0*/  FFMA.FTZ R28, R28, R41, R44 ;  /* 0x000000291c1c7223 */ /* 0x000fe2000001002c */
[----:B------:R-:W-:Y:S01]  /*11d00*/  F2FP.F16.E4M3.UNPACK_B R43, R42.H1 ;  /* 0x0000002aff2b723e */ /* 0x000fe200030006ff */
[----:B------:R-:W-:Y:S01]  /*11d10*/  HADD2.F32 R41, -RZ, R40.H1_H1 ;  /* 0x30000028ff297230 */ /* 0x000fe20000004100 */
[----:B------:R-:W-:Y:S01]  /*11d20*/  F2FP.SATFINITE.E4M3.F32.PACK_AB_MERGE_C R11, R20, R11, RZ ;  /* 0x0000000b140b723e */ /* 0x000fe200048070ff */
[----:B------:R-:W-:Y:S01]  /*11d30*/  HADD2.F32 R27, -RZ, R37.H0_H0 ;  /* 0x20000025ff1b7230 */ /* 0x000fe20000004100 */
[----:B------:R-:W-:Y:S01]  /*11d40*/  F2FP.SATFINITE.E4M3.F32.PACK_AB_MERGE_C R13, R28, R13, RZ ;  /* 0x0000000d1c0d723e */ /* 0x000fe200048070ff */
[----:B------:R-:W-:-:S02]  /*11d50*/  HADD2.F32 R40, -RZ, R38.H0_H0 ;  /* 0x20000026ff287230 */ /* 0x000fc40000004100 */
[C---:B------:R-:W-:Y:S01]  /*11d60*/  FMUL.FTZ R45, R32.reuse, R41 ;  /* 0x00000029202d7220 */ /* 0x040fe20000410000 */
[----:B------:R-:W-:Y:S02]  /*11d70*/  HADD2.F32 R42, -RZ, R43.H0_H0 ;  /* 0x2000002bff2a7230 */ /* 0x000fe40000004100 */
[----:B------:R-:W-:Y:S01]  /*11d80*/  FMUL.FTZ R32, R32, R39 ;  /* 0x0000002720207220 */ /* 0x000fe20000410000 */
[----:B------:R-:W-:Y:S02]  /*11d90*/  HADD2.F32 R30, -RZ, R30.H1_H1 ;  /* 0x3000001eff1e7230 */ /* 0x000fe40000004100 */
[C---:B------:R-:W-:Y:S01]  /*11da0*/  FMUL.FTZ R49, R27.reuse, R40 ;  /* 0x000000281b317220 */ /* 0x040fe20000410000 */
[----:B------:R-:W-:Y:S02]  /*11db0*/  HADD2.F32 R34, -RZ, R33.H0_H0 ;  /* 0x20000021ff227230 */ /* 0x000fe40000004100 */
[----:B------:R-:W-:Y:S01]  /*11dc0*/  FMUL.FTZ R47, R27, R42 ;  /* 0x0000002a1b2f7220 */ /* 0x000fe20000410000 */
[----:B------:R-:W-:-:S02]  /*11dd0*/  HADD2.F32 R43, -RZ, R43.H1_H1 ;  /* 0x3000002bff2b7230 */ /* 0x000fc40000004100 */
[C---:B------:R-:W-:Y:S01]  /*11de0*/  FFMA.FTZ R27, R30.reuse, R39, -R45 ;  /* 0x000000271e1b7223 */ /* 0x040fe2000001082d */
[----:B------:R-:W-:Y:S01]  /*11df0*/  FFMA.FTZ R30, R30, R41, R32 ;  /* 0x000000291e1e7223 */ /* 0x000fe20000010020 */
[C---:B------:R-:W-:Y:S01]  /*11e00*/  FFMA.FTZ R49, R34.reuse, R42, R49 ;  /* 0x0000002a22317223 */ /* 0x040fe20000010031 */
[----:B------:R-:W-:Y:S01]  /*11e10*/  F2FP.F16.E4M3.UNPACK_B R42, R29.H1 ;  /* 0x0000001dff2a723e */ /* 0x000fe200030006ff */
[----:B------:R-:W-:Y:S01]  /*11e20*/  HADD2.F32 R41, -RZ, R38.H1_H1 ;  /* 0x30000026ff297230 */ /* 0x000fe20000004100 */
[----:B------:R-:W-:Y:S01]  /*11e30*/  F2FP.F16.E4M3.UNPACK_B R39, R12.H1 ;  /* 0x0000000cff27723e */ /* 0x000fe200030006ff */
[----:B------:R-:W-:Y:S02]  /*11e40*/  HADD2.F32 R38, -RZ, R37.H1_H1 ;  /* 0x30000025ff267230 */ /* 0x000fe40000004100 */
[----:B------:R-:W-:Y:S01]  /*11e50*/  FFMA.FTZ R32, R34, R40, -R47 ;  /* 0x0000002822207223 */ /* 0x000fe2000001082f */
[----:B------:R-:W-:Y:S01]  /*11e60*/  HADD2.F32 R44, -RZ, R42.H0_H0 ;  /* 0x2000002aff2c7230 */ /* 0x000fe20000004100 */
[----:B------:R-:W-:Y:S01]  /*11e70*/  F2FP.SATFINITE.E4M3.F32.PACK_AB_MERGE_C R5, R14, R5, R11 ;  /* 0x000000050e05723e */ /* 0x000fe2000480700b */
[----:B------:R-:W-:-:S02]  /*11e80*/  HADD2.F32 R37, -RZ, R35.H0_H0 ;  /* 0x20000023ff257230 */ /* 0x000fc40000004100 */
[C---:B------:R-:W-:Y:S01]  /*11e90*/  FMUL.FTZ R45, R38.reuse, R43 ;  /* 0x0000002b262d7220 */ /* 0x040fe20000410000 */
[----:B------:R-:W-:Y:S02]  /*11ea0*/  HADD2.F32 R34, -RZ, R33.H1_H1 ;  /* 0x30000021ff227230 */ /* 0x000fe40000004100 */
[-C--:B------:R-:W-:Y:S01]  /*11eb0*/  FMUL.FTZ R46, R38, R41.reuse ;  /* 0x00000029262e7220 */ /* 0x080fe20000410000 */
[----:B------:R-:W-:Y:S02]  /*11ec0*/  HADD2.F32 R40, -RZ, R39.H0_H0 ;  /* 0x20000027ff287230 */ /* 0x000fe40000004100 */
[C---:B------:R-:W-:Y:S01]  /*11ed0*/  FMUL.FTZ R38, R37.reuse, R44 ;  /* 0x0000002c25267220 */ /* 0x040fe20000410000 */
[----:B------:R-:W-:Y:S02]  /*11ee0*/  HADD2.F32 R33, -RZ, R31.H0_H0 ;  /* 0x2000001fff217230 */ /* 0x000fe40000004100 */
[C---:B------:R-:W-:Y:S01]  /*11ef0*/  FFMA.FTZ R45, R34.reuse, R41, -R45 ;  /* 0x00000029222d7223 */ /* 0x040fe2000001082d */
[----:B------:R-:W-:Y:S01]  /*11f00*/  FFMA.FTZ R50, R34, R43, R46 ;  /* 0x0000002b22327223 */ /* 0x000fe2000001002e */
[----:B------:R-:W-:Y:S01]  /*11f10*/  FMUL.FTZ R37, R37, R40 ;  /* 0x0000002825257220 */ /* 0x000fe20000410000 */
[----:B------:R-:W-:-:S02]  /*11f20*/  HADD2.F32 R42, -RZ, R42.H1_H1 ;  /* 0x3000002aff2a7230 */ /* 0x000fc40000004100 */
[C---:B------:R-:W-:Y:S01]  /*11f30*/  FFMA.FTZ R41, R33.reuse, R40, -R38 ;  /* 0x0000002821297223 */ /* 0x040fe20000010826 */
[----:B------:R-:W-:Y:S02]  /*11f40*/  HADD2.F32 R35, -RZ, R35.H1_H1 ;  /* 0x30000023ff237230 */ /* 0x000fe40000004100 */
[----:B------:R-:W-:Y:S01]  /*11f50*/  FFMA.FTZ R44, R33, R44, R37 ;  /* 0x0000002c212c7223 */ /* 0x000fe20000010025 */
[----:B------:R-:W-:Y:S01]  /*11f60*/  HADD2.F32 R34, -RZ, R39.H1_H1 ;  /* 0x30000027ff227230 */ /* 0x000fe20000004100 */
[----:B------:R-:W-:Y:S01]  /*11f70*/  F2FP.F16.E4M3.UNPACK_B R37, R29 ;  /* 0x0000001dff25723e */ /* 0x000fe200020006ff */
[----:B------:R-:W-:Y:S01]  /*11f80*/  HADD2.F32 R31, -RZ, R31.H1_H1 ;  /* 0x3000001fff1f7230 */ /* 0x000fe20000004100 */
[----:B------:R-:W-:Y:S01]  /*11f90*/  F2FP.F16.E4M3.UNPACK_B R33, R12 ;  /* 0x0000000cff21723e */ /* 0x000fe200020006ff */
[C---:B------:R-:W-:Y:S01]  /*11fa0*/  FMUL.FTZ R12, R35.reuse, R42 ;  /* 0x0000002a230c7220 */ /* 0x040fe20000410000 */
[----:B------:R-:W-:Y:S01]  /*11fb0*/  FMUL.FTZ R39, R35, R34 ;  /* 0x0000002223277220 */ /* 0x000fe20000410000 */
[----:B------:R-:W-:Y:S01]  /*11fc0*/  HADD2.F32 R35, -RZ, R37.H0_H0 ;  /* 0x20000025ff237230 */ /* 0x000fe20000004100 */
[----:B------:R-:W-:Y:S01]  /*11fd0*/  F2FP.SATFINITE.E4M3.F32.PACK_AB_MERGE_C R49, R50, R49, RZ ;  /* 0x000000313231723e */ /* 0x000fe200048070ff */
[----:B------:R-:W-:-:S02]  /*11fe0*/  HADD2.F32 R29, -RZ, R25.H0_H0 ;  /* 0x20000019ff1d7230 */ /* 0x000fc40000004100 */
[C---:B------:R-:W-:Y:S01]  /*11ff0*/  FFMA.FTZ R46, R31.reuse, R34, -R12 ;  /* 0x000000221f2e7223 */ /* 0x040fe2000001080c */
[----:B------:R-:W-:Y:S01]  /*12000*/  FFMA.FTZ R43, R31, R42, R39 ;  /* 0x0000002a1f2b7223 */ /* 0x000fe20000010027 */
[----:B------:R-:W-:Y:S01]  /*12010*/  HADD2.F32 R31, -RZ, R33.H0_H0 ;  /* 0x20000021ff1f7230 */ /* 0x000fe20000004100 */
[----:B------:R-:W-:Y:S01]  /*12020*/  F2FP.SATFINITE.E4M3.F32.PACK_AB_MERGE_C R9, R10, R9, R13 ;  /* 0x000000090a09723e */ /* 0x000fe2000480700d */
        /* <DEDUP_REMOVED lines=24> */
[----:B------:R-:W-:Y:S01]  /*121b0*/  F2FP.SATFINITE.E4M3.F32.PACK_AB_MERGE_C R11, R30, R21, R49 ;  /* 0x000000151e0b723e */ /* 0x000fe20004807031 */
[----:B------:R-:W-:-:S02]  /*121c0*/  HADD2.F32 R26, -RZ, R26.H1_H1 ;  /* 0x3000001aff1a7230 */ /* 0x000fc40000004100 */
[C---:B------:R-:W-:Y:S01]  /*121d0*/  FFMA.FTZ R37, R12.reuse, R15, -R37 ;  /* 0x0000000f0c257223 */ /* 0x040fe20000010825 */
[----:B------:R-:W-:Y:S02]  /*121e0*/  HADD2.F32 R7, -RZ, R7.H1_H1 ;  /* 0x30000007ff077230 */ /* 0x000fe40000004100 */
[----:B------:R-:W-:Y:S01]  /*121f0*/  FFMA.FTZ R33, R12, R33, R25 ;  /* 0x000000210c217223 */ /* 0x000fe20000010019 */
[----:B------:R-:W-:Y:S01]  /*12200*/  F2FP.F16.E4M3.UNPACK_B R12, R8 ;  /* 0x00000008ff0c723e */ /* 0x000fe200020006ff */
[C---:B------:R-:W-:Y:S01]  /*12210*/  FMUL.FTZ R34, R26.reuse, R31 ;  /* 0x0000001f1a227220 */ /* 0x040fe20000410000 */
[-C--:B------:R-:W-:Y:S01]  /*12220*/  FMUL.FTZ R26, R26, R29.reuse ;  /* 0x0000001d1a1a7220 */ /* 0x080fe20000410000 */
[----:B------:R-:W-:Y:S02]  /*12230*/  HADD2.F32 R8, -RZ, R3.H0_H0 ;  /* 0x20000003ff087230 */ /* 0x000fe40000004100 */
[C---:B------:R-:W-:Y:S01]  /*12240*/  FFMA.FTZ R42, R7.reuse, R29, -R34 ;  /* 0x0000001d072a7223 */ /* 0x040fe20000010822 */
[----:B------:R-:W-:Y:S01]  /*12250*/  FFMA.FTZ R48, R7, R31, R26 ;  /* 0x0000001f07307223 */ /* 0x000fe2000001001a */
[----:B------:R-:W-:-:S02]  /*12260*/  HADD2.F32 R26, -RZ, R12.H0_H0 ;  /* 0x2000000cff1a7230 */ /* 0x000fc40000004100 */
[----:B------:R-:W-:Y:S01]  /*12270*/  HADD2.F32 R7, -RZ, R6.H0_H0 ;  /* 0x20000006ff077230 */ /* 0x000fe20000004100 */
[----:B------:R-:W-:Y:S01]  /*12280*/  F2FP.SATFINITE.E4M3.F32.PACK_AB_MERGE_C R37, R42, R37, RZ ;  /* 0x000000252a25723e */ /* 0x000fe200048070ff */
[----:B------:R-:W-:Y:S01]  /*12290*/  HADD2.F32 R15, -RZ, R3.H1_H1 ;  /* 0x30000003ff0f7230 */ /* 0x000fe20000004100 */
[----:B------:R-:W-:Y:S01]  /*122a0*/  F2FP.SATFINITE.E4M3.F32.PACK_AB_MERGE_C R33, R48, R33, RZ ;  /* 0x000000213021723e */ /* 0x000fe200048070ff */
[----:B------:R-:W-:Y:S02]  /*122b0*/  HADD2.F32 R25, -RZ, R12.H1_H1 ;  /* 0x3000000cff197230 */ /* 0x000fe40000004100 */
[C---:B------:R-:W-:Y:S01]  /*122c0*/  FMUL.FTZ R12, R7.reuse, R26 ;  /* 0x0000001a070c7220 */ /* 0x040fe20000410000 */
[----:B------:R-:W-:Y:S02]  /*122d0*/  HADD2.F32 R6, -RZ, R6.H1_H1 ;  /* 0x30000006ff067230 */ /* 0x000fe40000004100 */
[----:B------:R-:W-:Y:S01]  /*122e0*/  FMUL.FTZ R7, R7, R8 ;  /* 0x0000000807077220 */ /* 0x000fe20000410000 */
[----:B------:R-:W-:-:S02]  /*122f0*/  HADD2.F32 R3, -RZ, R4.H0_H0 ;  /* 0x20000004ff037230 */ /* 0x000fc40000004100 */
[----:B------:R-:W-:Y:S02]  /*12300*/  HADD2.F32 R4, -RZ, R4.H1_H1 ;  /* 0x30000004ff047230 */ /* 0x000fe40000004100 */
[C---:B------:R-:W-:Y:S01]  /*12310*/  FMUL.FTZ R29, R6.reuse, R25 ;  /* 0x00000019061d7220 */ /* 0x040fe20000410000 */
        /* <DEDUP_REMOVED lines=11> */
[----:B------:R-:W-:Y:S02]  /*123d0*/  F2FP.SATFINITE.E4M3.F32.PACK_AB_MERGE_C R8, R38, R35, R8 ;  /* 0x000000232608723e */ /* 0x000fe40004807008 */
[----:B------:R-:W-:Y:S01]  /*123e0*/  F2FP.SATFINITE.E4M3.F32.PACK_AB_MERGE_C R10, R34, R3, R33 ;  /* 0x00000003220a723e */ /* 0x000fe20004807021 */
[----:B------:R4:W-:Y:S04]  /*123f0*/  STS.128 [R51+0x18000], R4 ;  /* 0x0180000433007388 */ /* 0x0009e80000000c00 */
[----:B------:R4:W-:Y:S02]  /*12400*/  STS.128 [R0+0x18000], R8 ;  /* 0x0180000800007388 */ /* 0x0009e40000000c00 */
.L_x_1893:
[----:B------:R-:W-:Y:S05]  /*12410*/  BSYNC B0 ;  /* 0x0000000000007941 */ /* 0x000fea0003800000 */
.L_x_1865:
[----:B------:R-:W-:Y:S01]  /*12420*/  @!PT LDS RZ, [RZ] ;  /* 0x00000000fffff984 */ /* 0x000fe20000000800 */
[----:B------:R-:W-:Y:S01]  /*12430*/  @!PT LDS RZ, [RZ] ;  /* 0x00000000fffff984 */ /* 0x000fe20000000800 */
[----:B------:R-:W-:Y:S01]  /*12440*/  @!PT LDS RZ, [RZ] ;  /* 0x00000000fffff984 */ /* 0x000fe20000000800 */
[----:B------:R-:W-:Y:S01]  /*12450*/  @!PT LDS RZ, [RZ] ;  /* 0x00000000fffff984 */ /* 0x000fe20000000800 */
[----:B------:R1:W-:Y:S06]  /*12460*/  MEMBAR.ALL.CTA ;  /* 0x0000000000007992 */ /* 0x0003ec0000008000 */
[----:B-1----:R-:W1:Y:S01]  /*12470*/  FENCE.VIEW.ASYNC.S ;  /* 0x00000000000073c6 */ /* 0x002e620000000000 */
[----:B------:R-:W-:Y:S05]  /*12480*/  WARPSYNC.ALL ;  /* 0x0000000000007948 */ /* 0x000fea0003800000 */
[----:B-1----:R-:W-:Y:S06]  /*12490*/  BAR.SYNC.DEFER_BLOCKING 0xd, 0x100 ;  /* 0x0344000000007b1d */ /* 0x002fec0000010000 */
.L_x_1863:
[----:B----4-:R-:W4:Y:S01]  /*124a0*/  S2R R0, SR_TID.X ;  /* 0x0000000000007919 */ /* 0x010f220000002100 */
[----:B------:R-:W-:Y:S05]  /*124b0*/  WARPSYNC.ALL ;  /* 0x0000000000007948 */ /* 0x000fea0003800000 */
[----:B----4-:R-:W-:-:S05]  /*124c0*/  SHF.R.U32.HI R0, RZ, 0x7, R0 ;  /* 0x00000007ff007819 */ /* 0x010fca0000011600 */
[----:B-----5:R-:W-:Y:S02]  /*124d0*/  VIADD R10, R0, 0x8 ;  /* 0x00000008000a7836 */ /* 0x020fe40000000000 */
[----:B------:R-:W-:-:S03]  /*124e0*/  IMAD.U32 R0, RZ, RZ, UR61 ;  /* 0x0000003dff007e24 */ /* 0x000fc6000f8e00ff */
[----:B------:R4:W-:Y:S02]  /*124f0*/  BAR.SYNC.DEFER_BLOCKING R10, 0x100 ;  /* 0x0004000a0000751d */ /* 0x0009e40000010000 */
[----:B------:R-:W-:-:S13]  /*12500*/  ISETP.NE.AND P0, PT, R0, 0x3, PT ;  /* 0x000000030000780c */ /* 0x000fda0003f05270 */
[----:B----4-:R-:W-:Y:S05]  /*12510*/  @!P0 BRA `(.L_x_1910) ;  /* 0x0000000000048947 */ /* 0x010fea0003800000 */
[----:B------:R-:W-:Y:S01]  /*12520*/  BPT.TRAP 0x1 ;  /* 0x000000040000795c */ /* 0x000fe20000300000 */
.L_x_1910:
[----:B0-23--:R-:W-:Y:S01]  /*12530*/  IMAD R5, R23, 0x8, R22 ;  /* 0x0000000817057824 */ /* 0x00dfe200078e0216 */
[----:B------:R-:W-:-:S04]  /*12540*/  SHF.L.U32 R12, R186, 0x1f, RZ ;  /* 0x0000001fba0c7819 */ /* 0x000fc800000006ff */
[----:B------:R0:W2:Y:S01]  /*12550*/  SYNCS.PHASECHK.TRANS64.TRYWAIT P1, [R5+URZ+0x28430], R12 ;  /* 0x0284300c050075a7 */ /* 0x0000a2000802017f */
[----:B------:R-:W-:Y:S05]  /*12560*/  @!P0 BRA `(.L_x_1911) ;  /* 0x0000000000048947 */ /* 0x000fea0003800000 */
[----:B------:R-:W-:Y:S01]  /*12570*/  BPT.TRAP 0x1 ;  /* 0x000000040000795c */ /* 0x000fe20000300000 */
.L_x_1911:
[----:B--2---:R-:W-:Y:S05]  /*12580*/  @P1 BRA `(.L_x_1912) ;  /* 0x0000000000081947 */ /* 0x004fea0003800000 */
[----:B------:R-:W2:Y:S02]  /*12590*/  SYNCS.PHASECHK.TRANS64.TRYWAIT P1, [R5+URZ+0x28430], R12 ;  /* 0x0284300c050075a7 */ /* 0x000ea4000802017f */
[----:B--2---:R-:W-:Y:S05]  /*125a0*/  @!P1 BRA `(.L_x_1913) ;  /* 0x000001b400c49947 */ /* 0x004fea0003800000 */
.L_x_1912:
[----:B------:R-:W-:Y:S05]  /*125b0*/  WARPSYNC.ALL ;  /* 0x0000000000007948 */ /* 0x000fea0003800000 */
[----:B------:R-:W-:Y:S01]  /*125c0*/  R2UR UR4, R22 ;  /* 0x00000000160472ca */ /* 0x000fe200000e0000 */
[----:B------:R-:W-:Y:S01]  /*125d0*/  IMAD.MOV.U32 R7, RZ, RZ, 0x40000040 ;  /* 0x40000040ff077424 */ /* 0x000fe200078e00ff */
[----:B------:R-:W-:Y:S01]  /*125e0*/  R2UR UR5, R36 ;  /* 0x00000000240572ca */ /* 0x000fe200000e0000 */
[----:B------:R-:W-:Y:S01]  /*125f0*/  UMOV UR9, 0x40000040 ;  /* 0x4000004000097882 */ /* 0x000fe20000000000 */
[----:B------:R-:W-:Y:S01]  /*12600*/  WARPGROUP.ARRIVE ;  /* 0x00000000000079c5 */ /* 0x000fe20000000000 */
[----:B------:R-:W-:Y:S01]  /*12610*/  IMAD.MOV.U32 R9, RZ, RZ, 0x40000040 ;  /* 0x40000040ff097424 */ /* 0x000fe200078e00ff */
[----:B------:R-:W-:Y:S01]  /*12620*/  R2UR UR11, R7 ;  /* 0x00000000070b72ca */ /* 0x000fe200000e0000 */
[----:B------:R-:W-:Y:S01]  /*12630*/  IMAD.U32 R199, RZ, RZ, UR9 ;  /* 0x00000009ffc77e24 */ /* 0x000fe2000f8e00ff */
[----:B------:R-:W-:Y:S01]  /*12640*/  UMOV UR57, 0x40000040 ;  /* 0x4000004000397882 */ /* 0x000fe20000000000 */
[----:B------:R-:W-:Y:S01]  /*12650*/  UMOV UR53, 0x40000040 ;  /* 0x4000004000357882 */ /* 0x000fe20000000000 */
[----:B------:R-:W-:Y:S01]  /*12660*/  UMOV UR49, 0x40000040 ;  /* 0x4000004000317882 */ /* 0x000fe20000000000 */
[----:B------:R-:W-:Y:S01]  /*12670*/  UMOV UR45, 0x40000040 ;  /* 0x40000040002d7882 */ /* 0x000fe20000000000 */
[----:B------:R-:W-:Y:S01]  /*12680*/  IMAD.MOV.U32 R7, RZ, RZ, 0x40000040 ;  /* 0x40000040ff077424 */ /* 0x000fe200078e00ff */
[----:B------:R-:W-:Y:S01]  /*12690*/  UIADD3 UR4, UR4, 0x20000, URZ ;  /* 0x0002000004047890 */ /* 0x000fe2000fffe03f */
[----:B------:R-:W3:Y:S01]  /*126a0*/  S2R R0, SR_TID.X ;  /* 0x0000000000007919 */ /* 0x000ee20000002100 */
[----:B------:R-:W-:-:S02]  /*126b0*/  ULOP3.LUT UR5, UR5, 0x10000, URZ, 0xfc, !UPT ;  /* 0x0001000005057892 */ /* 0x000fc4000f8efc3f */
[----:B------:R-:W-:Y:S01]  /*126c0*/  USHF.R.U32.HI UR4, URZ, 0x4, UR4 ;  /* 0x000000043f047899 */ /* 0x000fe20008011604 */
[----:B------:R-:W-:Y:S01]  /*126d0*/  R2UR UR43, R7 ;  /* 0x00000000072b72ca */ /* 0x000fe200000e0000 */
[----:B------:R-:W-:Y:S02]  /*126e0*/  UIADD3 UR56, UR5, 0x6, URZ ;  /* 0x0000000605387890 */ /* 0x000fe4000fffe03f */
[----:B------:R-:W-:Y:S01]  /*126f0*/  ULOP3.LUT UR4, UR4, 0x3fff, URZ, 0xc0, !UPT ;  /* 0x00003fff04047892 */ /* 0x000fe2000f8ec03f */
[----:B------:R-:W-:Y:S01]  /*12700*/  UMOV UR8, UR5 ;  /* 0x0000000500087c82 */ /* 0x000fe20008000000 */
[----:B------:R-:W-:Y:S01]  /*12710*/  UIADD3 UR52, UR5, 0x400, URZ ;  /* 0x0000040005347890 */ /* 0x000fe2000fffe03f */
[----:B------:R-:W-:Y:S01]  /*12720*/  IMAD.U32 R198, RZ, RZ, UR8 ;  /* 0x00000008ffc67e24 */ /* 0x000fe2000f8e00ff */
[----:B------:R-:W-:Y:S02]  /*12730*/  ULOP3.LUT UR60, UR4, 0x10000, URZ, 0xfc, !UPT ;  /* 0x00010000043c7892 */ /* 0x000fe4000f8efc3f */
[----:B------:R-:W-:-:S02]  /*12740*/  UIADD3 UR4, UR5, 0x2, URZ ;  /* 0x0000000205047890 */ /* 0x000fc4000fffe03f */
[----:B------:R-:W-:Y:S02]  /*12750*/  UIADD3 UR48, UR5, 0x402, URZ ;  /* 0x0000040205307890 */ /* 0x000fe4000fffe03f */
[----:B------:R-:W-:Y:S01]  /*12760*/  LEA R6, R23, UR60, 0xa ;  /* 0x0000003c17067c11 */ /* 0x000fe2000f8e50ff */
[----:B------:R-:W-:Y:S02]  /*12770*/  UIADD3 UR44, UR5, 0x404, URZ ;  /* 0x00000404052c7890 */ /* 0x000fe4000fffe03f */
[----:B------:R-:W-:Y:S01]  /*12780*/  UIADD3 UR40, UR5, 0x406, URZ ;  /* 0x0000040605287890 */ /* 0x000fe2000fffe03f */
[C---:B------:R-:W-:Y:S01]  /*12790*/  R2UR UR10, R6.reuse ;  /* 0x00000000060a72ca */ /* 0x040fe200000e0000 */
[----:B------:R-:W-:Y:S01]  /*127a0*/  VIADD R8, R6, 0x2 ;  /* 0x0000000206087836 */ /* 0x000fe20000000000 */
[----:B------:R-:W-:Y:S01]  /*127b0*/  UMOV UR41, 0x40000040 ;  /* 0x4000004000297882 */ /* 0x000fe20000000000 */
[----:B---3--:R-:W-:-:S10]  /*127c0*/  SHF.R.U32.HI R0, RZ, 0x7, R0 ;  /* 0x00000007ff007819 */ /* 0x008fd40000011600 */
[----:B------:R-:W-:Y:S01]  /*127d0*/  QGMMA.64x64x32.F32.E4M3.E4M3 R24, gdesc[UR8], RZ, !UPT, gsb0 ;  /* 0x00e00000081879f3 */ /* 0x000fe2000c0008ff */
[----:B------:R-:W-:Y:S01]  /*127e0*/  R2UR UR10, R8 ;  /* 0x00000000080a72ca */ /* 0x000fe200000e0000 */
[----:B------:R-:W-:Y:S01]  /*127f0*/  UMOV UR8, UR4 ;  /* 0x0000000400087c82 */ /* 0x000fe20008000000 */
[----:B------:R-:W-:Y:S01]  /*12800*/  R2UR UR11, R9 ;  /* 0x00000000090b72ca */ /* 0x000fe200000e0000 */
[----:B------:R-:W-:Y:S01]  /*12810*/  UMOV UR9, 0x40000040 ;  /* 0x4000004000097882 */ /* 0x000fe20000000000 */
[----:B------:R-:W-:Y:S01]  /*12820*/  VIADD R8, R6, 0x4 ;  /* 0x0000000406087836 */ /* 0x000fe20000000000 */
[----:B------:R-:W-:Y:S01]  /*12830*/  UIADD3 UR4, UR5, 0x4, URZ ;  /* 0x0000000405047890 */ /* 0x000fe2000fffe03f */
[----:B------:R-:W-:Y:S01]  /*12840*/  IMAD.MOV.U32 R9, RZ, RZ, 0x40000040 ;  /* 0x40000040ff097424 */ /* 0x000fe200078e00ff */
[----:B------:R-:W-:Y:S01]  /*12850*/  IADD3 R4, -R0, 0xb, RZ ;  /* 0x0000000b00047810 */ /* 0x000fe20007ffe1ff */
[----:B------:R-:W-:Y:S02]  /*12860*/  IMAD.U32 R196, RZ, RZ, UR8 ;  /* 0x00000008ffc47e24 */ /* 0x000fe4000f8e00ff */
[----:B------:R-:W-:Y:S01]  /*12870*/  IMAD.U32 R197, RZ, RZ, UR9 ;  /* 0x00000009ffc57e24 */ /* 0x000fe2000f8e00ff */
[----:B------:R-:W-:-:S02]  /*12880*/  WARPGROUP.DEPBAR.LE gsb0, 0x0 ;  /* 0x00008000000079c5 */ /* 0x000fc40000010000 */
[----:B------:R-:W-:-:S06]  /*12890*/  WARPGROUP.ARRIVE ;  /* 0x00000000000079c5 */ /* 0x000fcc0000000000 */
[----:B------:R-:W-:Y:S01]  /*128a0*/  QGMMA.64x64x32.F32.E4M3.E4M3 R24, gdesc[UR8], R24, gsb0 ;  /* 0x00e00000081879f3 */ /* 0x000fe20008000818 */
        /* <DEDUP_REMOVED lines=12> */
[----:B------:R-:W-:Y:S01]  /*12970*/  R2UR UR54, R8 ;  /* 0x00000000083672ca */ /* 0x000fe200000e0000 */
[----:B------:R-:W-:Y:S01]  /*12980*/  VIADD R8, R6, 0x202 ;  /* 0x0000020206087836 */ /* 0x000fe20000000000 */
[----:B------:R-:W-:Y:S01]  /*12990*/  R2UR UR55, R9 ;  /* 0x00000000093772ca */ /* 0x000fe200000e0000 */
[----:B------:R-:W-:-:S03]  /*129a0*/  IMAD.MOV.U32 R9, RZ, RZ, 0x40000040 ;  /* 0x40000040ff097424 */ /* 0x000fc600078e00ff */
        /* <DEDUP_REMOVED lines=28> */
[----:B------:R-:W-:Y:S05]  /*12b70*/  @!P0 BRA `(.L_x_1914) ;  /* 0x0000000000048947 */ /* 0x000fea0003800000 */
[----:B------:R-:W-:Y:S01]  /*12b80*/  BPT.TRAP 0x1 ;  /* 0x000000040000795c */ /* 0x000fe20000300000 */
.L_x_1914:
[----:B------:R-:W4:Y:S01]  /*12b90*/  LDC R9, c[0x0][0x448] ;  /* 0x00011200ff097b82 */ /* 0x000f220000000800 */
[C---:B-1----:R-:W-:Y:S01]  /*12ba0*/  FMUL.FTZ R3, R2.reuse, R24 ;  /* 0x0000001802037220 */ /* 0x042fe20000410000 */
[----:B------:R-:W-:Y:S01]  /*12bb0*/  FMUL.FTZ R13, R2, R25 ;  /* 0x00000019020d7220 */ /* 0x000fe20000410000 */
[----:B------:R-:W-:Y:S02]  /*12bc0*/  IMAD.IADD R21, R208, 0x1, R201 ;  /* 0x00000001d0157824 */ /* 0x000fe400078e02c9 */
[C---:B------:R-:W-:Y:S01]  /*12bd0*/  FMUL.FTZ R0, R2.reuse, R26 ;  /* 0x0000001a02007220 */ /* 0x040fe20000410000 */
[C---:B------:R-:W-:Y:S01]  /*12be0*/  FMUL.FTZ R20, R2.reuse, R32 ;  /* 0x0000002002147220 */ /* 0x040fe20000410000 */
[C---:B------:R-:W-:Y:S01]  /*12bf0*/  FMUL.FTZ R32, R2.reuse, R33 ;  /* 0x0000002102207220 */ /* 0x040fe20000410000 */
[----:B------:R-:W-:Y:S02]  /*12c00*/  IMAD.MOV.U32 R26, RZ, RZ, R21 ;  /* 0x000000ffff1a7224 */ /* 0x000fe400078e0015 */
[C---:B------:R-:W-:Y:S01]  /*12c10*/  FMUL.FTZ R33, R2.reuse, R34 ;  /* 0x0000002202217220 */ /* 0x040fe20000410000 */
[C---:B------:R-:W-:Y:S01]  /*12c20*/  FMUL.FTZ R34, R2.reuse, R35 ;  /* 0x0000002302227220 */ /* 0x040fe20000410000 */
[C---:B------:R-:W-:Y:S01]  /*12c30*/  FMUL.FTZ R35, R2.reuse, R38 ;  /* 0x0000002602237220 */ /* 0x040fe20000410000 */
[C---:B------:R-:W-:Y:S01]  /*12c40*/  FMUL.FTZ R38, R2.reuse, R43 ;  /* 0x0000002b02267220 */ /* 0x040fe20000410000 */
[C---:B------:R-:W-:Y:S01]  /*12c50*/  FMUL.FTZ R6, R2.reuse, R27 ;  /* 0x0000001b02067220 */ /* 0x040fe20000410000 */
[C---:B------:R-:W-:Y:S01]  /*12c60*/  FMUL.FTZ R40, R2.reuse, R40 ;  /* 0x0000002802287220 */ /* 0x040fe20000410000 */
[----:B------:R-:W-:Y:S01]  /*12c70*/  IMAD.MOV.U32 R27, RZ, RZ, -0x40 ;  /* 0xffffffc0ff1b7424 */ /* 0x000fe200078e00ff */
[----:B------:R-:W-:Y:S01]  /*12c80*/  ULDC.64 UR6, c[0x0][0x9e0] ;  /* 0x0002780000067ab9 */ /* 0x000fe20000000a00 */
[C---:B------:R-:W-:Y:S01]  /*12c90*/  FMUL.FTZ R8, R2.reuse, R31 ;  /* 0x0000001f02087220 */ /* 0x040fe20000410000 */
[----:B------:R-:W-:Y:S01]  /*12ca0*/  UISETP.GE.AND UP0, UPT, UR7, 0x1, UPT ;  /* 0x000000010700788c */ /* 0x000fe2000bf06270 */
[C---:B------:R-:W-:Y:S01]  /*12cb0*/  FMUL.FTZ R15, R2.reuse, R29 ;  /* 0x0000001d020f7220 */ /* 0x040fe20000410000 */
[C---:B------:R-:W-:Y:S01]  /*12cc0*/  FMUL.FTZ R7, R2.reuse, R30 ;  /* 0x0000001e02077220 */ /* 0x040fe20000410000 */
[C---:B------:R-:W-:Y:S01]  /*12cd0*/  FMUL.FTZ R31, R2.reuse, R36 ;  /* 0x00000024021f7220 */ /* 0x040fe20000410000 */
[C---:B------:R-:W-:Y:S01]  /*12ce0*/  FMUL.FTZ R30, R2.reuse, R37 ;  /* 0x00000025021e7220 */ /* 0x040fe20000410000 */
[C---:B------:R-:W-:Y:S01]  /*12cf0*/  FMUL.FTZ R36, R2.reuse, R39 ;  /* 0x0000002702247220 */ /* 0x040fe20000410000 */
[----:B------:R1:W0:Y:S01]  /*12d00*/  MUFU.TANH R29, R40 ;  /* 0x00000028001d7308 */ /* 0x0002220000002400 */
[----:B----4-:R-:W-:Y:S01]  /*12d10*/  ISETP.NE.AND P1, PT, R9, 0x1, PT ;  /* 0x000000010900780c */ /* 0x010fe20003f25270 */
[C---:B------:R-:W-:Y:S01]  /*12d20*/  FMUL.FTZ R14, R2.reuse, R28 ;  /* 0x0000001c020e7220 */ /* 0x040fe20000410000 */
[C---:B------:R-:W-:Y:S01]  /*12d30*/  FMUL.FTZ R37, R2.reuse, R42 ;  /* 0x0000002a02257220 */ /* 0x040fe20000410000 */
[C---:B------:R-:W-:Y:S01]  /*12d40*/  FMUL.FTZ R39, R2.reuse, R46 ;  /* 0x0000002e02277220 */ /* 0x040fe20000410000 */
[C---:B------:R-:W-:Y:S01]  /*12d50*/  FMUL.FTZ R48, R2.reuse, R48 ;  /* 0x0000003002307220 */ /* 0x040fe20000410000 */
[C---:B------:R-:W-:Y:S01]  /*12d60*/  FMUL.FTZ R49, R2.reuse, R49 ;  /* 0x0000003102317220 */ /* 0x040fe20000410000 */
[C---:B------:R-:W-:Y:S01]  /*12d70*/  FMUL.FTZ R11, R2.reuse, R50 ;  /* 0x00000032020b7220 */ /* 0x040fe20000410000 */
[C---:B------:R-:W-:Y:S01]  /*12d80*/  FMUL.FTZ R9, R2.reuse, R51 ;  /* 0x0000003302097220 */ /* 0x040fe20000410000 */
[C---:B-1----:R-:W-:Y:S01]  /*12d90*/  FMUL.FTZ R40, R2.reuse, R47 ;  /* 0x0000002f02287220 */ /* 0x042fe20000410000 */
[C---:B------:R-:W-:Y:S01]  /*12da0*/  FMUL.FTZ R52, R2.reuse, R52 ;  /* 0x0000003402347220 */ /* 0x040fe20000410000 */
[C---:B------:R-:W-:Y:S01]  /*12db0*/  FMUL.FTZ R53, R2.reuse, R53 ;  /* 0x0000003502357220 */ /* 0x040fe20000410000 */
[C---:B------:R-:W-:Y:S01]  /*12dc0*/  FMUL.FTZ R44, R2.reuse, R44 ;  /* 0x0000002c022c7220 */ /* 0x040fe20000410000 */
[C---:B------:R-:W-:Y:S01]  /*12dd0*/  FMUL.FTZ R45, R2.reuse, R45 ;  /* 0x0000002d022d7220 */ /* 0x040fe20000410000 */
[----:B------:R-:W1:Y:S01]  /*12de0*/  @P1 LDC R24, c[0x0][0x44c] ;  /* 0x00011300ff181b82 */ /* 0x000e620000000800 */
[----:B------:R-:W-:Y:S01]  /*12df0*/  FMUL.FTZ R55, R2, R55 ;  /* 0x0000003702377220 */ /* 0x000fe20000410000 */
[----:B------:R-:W-:Y:S01]  /*12e00*/  PLOP3.LUT P2, PT, PT, PT, UP0, 0x40, 0x0 ;  /* 0x000000000000781c */ /* 0x000fe20003f4e808 */
[----:B------:R-:W4:Y:S01]  /*12e10*/  MUFU.TANH R3, R3 ;  /* 0x0000000300037308 */ /* 0x000f220000002400 */
[----:B------:R-:W-:Y:S01]  /*12e20*/  ULDC UR51, c[0x0][0x9dc] ;  /* 0x0002770000337ab9 */ /* 0x000fe20000000800 */
[----:B------:R-:W-:Y:S01]  /*12e30*/  LEA R51, R160, 0xffffffc0, 0x6 ;  /* 0xffffffc0a0337811 */ /* 0x000fe200078e30ff */
[----:B------:R-:W-:Y:S01]  /*12e40*/  ULOP3.LUT UR51, URZ, UR51, URZ, 0x33, !UPT ;  /* 0x000000333f337292 */ /* 0x000fe2000f8e333f */
[----:B------:R-:W-:Y:S01]  /*12e50*/  FMUL.FTZ R41, R2, R41 ;  /* 0x0000002902297220 */ /* 0x000fe20000410000 */
[----:B------:R-:W5:Y:S01]  /*12e60*/  @P1 LDC R25, c[0x0][0x450] ;  /* 0x00011400ff191b82 */ /* 0x000f620000000800 */
[----:B------:R-:W-:Y:S01]  /*12e70*/  IADD3 R46, -R191, R192, -R51 ;  /* 0x000000c0bf2e7210 */ /* 0x000fe20007ffe933 */
[----:B------:R-:W-:Y:S01]  /*12e80*/  UP2UR UR42, UPR, URZ, 0x1 ;  /* 0x000000013f2a7883 */ /* 0x000fe20008000000 */
[----:B------:R-:W0:Y:S08]  /*12e90*/  MUFU.TANH R13, R13 ;  /* 0x0000000d000d7308 */ /* 0x000e300000002400 */
[----:B------:R-:W0:Y:S01]  /*12ea0*/  MUFU.TANH R0, R0 ;  /* 0x0000000000007308 */ /* 0x000e220000002400 */
[----:B-1----:R-:W-:Y:S01]  /*12eb0*/  @P1 IMAD.HI.U32 R24, R21, R24, RZ ;  /* 0x0000001815181227 */ /* 0x002fe200078e00ff */
[----:B------:R-:W-:-:S06]  /*12ec0*/  IADD3 R21, R5, 0x28440, RZ ;  /* 0x0002844005157810 */ /* 0x000fcc0007ffe0ff */
[----:B------:R-:W1:Y:S01]  /*12ed0*/  MUFU.TANH R6, R6 ;  /* 0x0000000600067308 */ /* 0x000e620000002400 */
[----:B-----5:R-:W-:Y:S01]  /*12ee0*/  @P1 SHF.R.U32.HI R26, RZ, R25, R24 ;  /* 0x00000019ff1a1219 */ /* 0x020fe20000011618 */
[----:B------:R-:W-:Y:S02]  /*12ef0*/  IMAD.U32 R24, RZ, RZ, UR39 ;  /* 0x00000027ff187e24 */ /* 0x000fe4000f8e00ff */
[----:B------:R-:W-:-:S04]  /*12f00*/  FMUL.FTZ R25, R2, R54 ;  /* 0x0000003602197220 */ /* 0x000fc80000410000 */
[----:B------:R-:W0:Y:S01]  /*12f10*/  MUFU.TANH R14, R14 ;  /* 0x0000000e000e7308 */ /* 0x000e220000002400 */
[----:B------:R-:W5:Y:S01]  /*12f20*/  SHFL.IDX PT, R43, R26, RZ, 0x1c1f ;  /* 0x001c1fff1a2b7589 */ /* 0x000f6200000e0000 */
[----:B------:R-:W-:Y:S01]  /*12f30*/  PRMT R21, R24, 0x654, R21 ;  /* 0x0000065418157816 */ /* 0x000fe20000000015 */
[----:B------:R-:W-:-:S03]  /*12f40*/  IMAD R24, R160, R27, 0x41 ;  /* 0x00000041a0187424 */ /* 0x000fc600078e021b */
[----:B------:R2:W-:Y:S02]  /*12f50*/  SYNCS.ARRIVE.TRANS64.RED.A1T0 RZ, [R21+URZ], RZ ;  /* 0x000000ff15ff79a7 */ /* 0x0005e4000810043f */
[----:B------:R-:W0:Y:S01]  /*12f60*/  MUFU.TANH R15, R15 ;  /* 0x0000000f000f7308 */ /* 0x000e220000002400 */
[----:B------:R-:W-:Y:S01]  /*12f70*/  IADD3 R28, -R191, R24, R192 ;  /* 0x00000018bf1c7210 */ /* 0x000fe20007ffe1c0 */
[----:B------:R-:W-:-:S04]  /*12f80*/  VIADD R54, R24, 0xffffffff ;  /* 0xffffffff18367836 */ /* 0x000fc80000000000 */
[----:B------:R-:W-:Y:S02]  /*12f90*/  IMAD.IADD R28, R28, 0x1, -R189 ;  /* 0x000000011c1c7824 */ /* 0x000fe400078e0abd */
[----:B------:R-:W0:Y:S02]  /*12fa0*/  MUFU.TANH R7, R7 ;  /* 0x0000000700077308 */ /* 0x000e240000002400 */
[C---:B------:R-:W-:Y:S02]  /*12fb0*/  VIADD R47, R28.reuse, UR6 ;  /* 0x000000061c2f7c36 */ /* 0x040fe40008000000 */
[----:B------:R-:W-:-:S04]  /*12fc0*/  VIADD R50, R28, UR51 ;  /* 0x000000331c327c36 */ /* 0x000fc80008000000 */
[----:B------:R-:W0:Y:S01]  /*12fd0*/  MUFU.TANH R8, R8 ;  /* 0x0000000800087308 */ /* 0x000e220000002400 */
[----:B-----5:R-:W-:-:S07]  /*12fe0*/  VIADDMNMX R28, R43, R47, R46, PT ;  /* 0x0000002f2b1c7246 */ /* 0x020fce000380012e */
        /* <DEDUP_REMOVED lines=21> */
[----:B--2---:R-:W2:Y:S08]  /*13140*/  MUFU.TANH R21, R55 ;  /* 0x0000003700157308 */ /* 0x004eb00000002400 */
[----:B------:R5:W0:Y:S02]  /*13150*/  MUFU.TANH R56, R41 ;  /* 0x0000002900387308 */ /* 0x000a240000002400 */
[----:B-----5:R-:W-:Y:S01]  /*13160*/  IMAD.IADD R41, R50, 0x1, R43 ;  /* 0x0000000132297824 */ /* 0x020fe200078e022b */
[----:B-12-4-:R-:W-:Y:S06]  /*13170*/  @P2 BRA `(.L_x_1915) ;  /* 0x0000000000582947 */ /* 0x016fec0003800000 */
[----:B------:R-:W-:Y:S01]  /*13180*/  IADD3 R24, -R189, R192, R43 ;  /* 0x000000c0bd187210 */ /* 0x000fe20007ffe12b */
[----:B------:R-:W-:Y:S03]  /*13190*/  BSSY B0, `(.L_x_1916) ;  /* 0x0000010000007945 */ /* 0x000fe60003800000 */
[----:B------:R-:W-:-:S13]  /*131a0*/  ISETP.GT.AND P2, PT, R24, -0x1, PT ;  /* 0xffffffff1800780c */ /* 0x000fda0003f44270 */
[----:B------:R-:W-:Y:S05]  /*131b0*/  @P2 BRA `(.L_x_1917) ;  /* 0x0000000000202947 */ /* 0x000fea0003800000 */
[----:B------:R-:W-:Y:S01]  /*131c0*/  UISETP.NE.AND UP0, UPT, UR7, 0x1, UPT ;  /* 0x000000010700788c */ /* 0x000fe2000bf05270 */
[----:B------:R-:W-:-:S05]  /*131d0*/  LOP3.LUT R24, RZ, R24, RZ, 0x33, !PT ;  /* 0x00000018ff187212 */ /* 0x000fca00078e33ff */
[----:B------:R-:W-:-:S05]  /*131e0*/  PLOP3.LUT P2, PT, PT, PT, UP0, 0x80, 0x0 ;  /* 0x000000000000781c */ /* 0x000fca0003f4f008 */
[----:B------:R-:W-:-:S08]  /*131f0*/  @UP0 ULDC.64 UR4, c[0x0][0x9e8] ;  /* 0x00027a0000040ab9 */ /* 0x000fd00000000a00 */
[----:B------:R-:W-:-:S05]  /*13200*/  @P2 IMAD.HI.U32 R27, R24, UR4, RZ ;  /* 0x00000004181b2c27 */ /* 0x000fca000f8e00ff */
[----:B------:R-:W-:-:S04]  /*13210*/  @P2 SHF.R.U32.HI R24, RZ, UR5, R27 ;  /* 0x00000005ff182c19 */ /* 0x000fc8000801161b */
[----:B------:R-:W-:Y:S01]  /*13220*/  LOP3.LUT R24, RZ, R24, RZ, 0x33, !PT ;  /* 0x00000018ff187212 */ /* 0x000fe200078e33ff */
[----:B------:R-:W-:Y:S06]  /*13230*/  BRA `(.L_x_1918) ;  /* 0x0000000000147947 */ /* 0x000fec0003800000 */
.L_x_1917:
[----:B------:R-:W-:-:S06]  /*13240*/  UISETP.NE.AND UP0, UPT, UR7, 0x1, UPT ;  /* 0x000000010700788c */ /* 0x000fcc000bf05270 */
[----:B------:R-:W-:-:S05]  /*13250*/  PLOP3.LUT P2, PT, PT, PT, UP0, 0x80, 0x0 ;  /* 0x000000000000781c */ /* 0x000fca0003f4f008 */
[----:B------:R-:W-:-:S08]  /*13260*/  @UP0 ULDC.64 UR4, c[0x0][0x9e8] ;  /* 0x00027a0000040ab9 */ /* 0x000fd00000000a00 */
[----:B------:R-:W-:-:S05]  /*13270*/  @P2 IMAD.HI.U32 R27, R24, UR4, RZ ;  /* 0x00000004181b2c27 */ /* 0x000fca000f8e00ff */
[----:B------:R-:W-:-:S07]  /*13280*/  @P2 SHF.R.U32.HI R24, RZ, UR5, R27 ;  /* 0x00000005ff182c19 */ /* 0x000fce000801161b */
.L_x_1918:
[----:B------:R-:W-:Y:S05]  /*13290*/  BSYNC B0 ;  /* 0x0000000000007941 */ /* 0x000fea0003800000 */
.L_x_1916:
[----:B------:R-:W-:-:S04]  /*132a0*/  IMAD R24, R24, UR7, -R51 ;  /* 0x0000000718187c24 */ /* 0x000fc8000f8e0a33 */
[----:B------:R-:W-:-:S05]  /*132b0*/  IMAD.IADD R24, R24, 0x1, -R191 ;  /* 0x0000000118187824 */ /* 0x000fca00078e0abf */
[----:B------:R-:W-:Y:S02]  /*132c0*/  VIMNMX R41, R41, R24, !PT ;  /* 0x0000001829297248 */ /* 0x000fe40007fe0100 */
[----:B------:R-:W-:-:S07]  /*132d0*/  VIADDMNMX R28, R24, UR7, R28, PT ;  /* 0x00000007181c7c46 */ /* 0x000fce000b80011c */
.L_x_1915:
[C---:B------:R-:W-:Y:S01]  /*132e0*/  ISETP.GE.AND P3, PT, R54.reuse, 0x9, PT ;  /* 0x000000093600780c */ /* 0x040fe20003f66270 */
[----:B------:R-:W-:Y:S01]  /*132f0*/  UISETP.GE.AND UP0, UPT, UR7, 0x1, UPT ;  /* 0x000000010700788c */ /* 0x000fe2000bf06270 */
[----:B------:R-:W-:Y:S02]  /*13300*/  ISETP.GE.AND P2, PT, R54, 0x2, PT ;  /* 0x000000023600780c */ /* 0x000fe40003f46270 */
[C---:B------:R-:W-:Y:S02]  /*13310*/  ISETP.GT.AND P4, PT, R41.reuse, 0x8, !P3 ;  /* 0x000000082900780c */ /* 0x040fe40005f84270 */
[----:B------:R-:W-:Y:S02]  /*13320*/  ISETP.GT.AND P5, PT, R41, 0x1, !P2 ;  /* 0x000000012900780c */ /* 0x000fe400057a4270 */
[----:B------:R-:W-:Y:S02]  /*13330*/  ISETP.LT.OR P4, PT, R28, 0x9, P4 ;  /* 0x000000091c00780c */ /* 0x000fe40002781670 */
[----:B------:R-:W-:-:S02]  /*13340*/  ISETP.GE.AND P6, PT, R54, 0xa, PT ;  /* 0x0000000a3600780c */ /* 0x000fc40003fc6270 */
[----:B0-----:R-:W-:Y:S02]  /*13350*/  FSEL R42, R14, -INF , !P4 ;  /* 0xff8000000e2a7808 */ /* 0x001fe40006000000 */
[C---:B------:R-:W-:Y:S02]  /*13360*/  ISETP.LT.OR P5, PT, R28.reuse, 0x2, P5 ;  /* 0x000000021c00780c */ /* 0x040fe40002fa1670 */
[----:B------:R-:W-:Y:S02]  /*13370*/  ISETP.GT.AND P4, PT, R41, 0x9, !P6 ;  /* 0x000000092900780c */ /* 0x000fe40007784270 */
[----:B------:R-:W-:Y:S02]  /*13380*/  FSEL R45, R13, -INF , !P5 ;  /* 0xff8000000d2d7808 */ /* 0x000fe40006800000 */
        /* <DEDUP_REMOVED lines=8> */
[C---:B------:R-:W-:Y:S02]  /*13410*/  ISETP.GT.AND P4, PT, R41.reuse, 0x11, !P5 ;  /* 0x000000112900780c */ /* 0x040fe40006f84270 */
[----:B------:R-:W-:Y:S02]  /*13420*/  P2R R60, PR, RZ, 0x20 ;  /* 0x00000020ff3c7803 */ /* 0x000fe40000000000 */
[----:B------:R-:W-:Y:S02]  /*13430*/  ISETP.LT.OR P4, PT, R28, 0x12, P4 ;  /* 0x000000121c00780c */ /* 0x000fe40002781670 */
[----:B------:R-:W-:Y:S02]  /*13440*/  ISETP.GE.AND P5, PT, R54, 0x19, PT ;  /* 0x000000193600780c */ /* 0x000fe40003fa6270 */
[----:B------:R-:W-:Y:S02]  /*13450*/  FSEL R32, R32, -INF , !P4 ;  /* 0xff80000020207808 */ /* 0x000fe40006000000 */
[----:B------:R-:W-:-:S02]  /*13460*/  ISETP.GT.AND P4, PT, R41, 0x18, !P5 ;  /* 0x000000182900780c */ /* 0x000fc40006f84270 */
[----:B------:R-:W-:Y:S02]  /*13470*/  P2R R61, PR, RZ, 0x20 ;  /* 0x00000020ff3d7803 */ /* 0x000fe40000000000 */
[----:B------:R-:W-:Y:S02]  /*13480*/  ISETP.LT.OR P4, PT, R28, 0x19, P4 ;  /* 0x000000191c00780c */ /* 0x000fe40002781670 */
[----:B------:R-:W-:Y:S02]  /*13490*/  ISETP.GE.AND P5, PT, R54, 0x1a, PT ;  /* 0x0000001a3600780c */ /* 0x000fe40003fa6270 */
[----:B------:R-:W-:Y:S02]  /*134a0*/  FSEL R31, R31, -INF , !P4 ;  /* 0xff8000001f1f7808 */ /* 0x000fe40006000000 */
[----:B------:R-:W-:Y:S02]  /*134b0*/  ISETP.GT.AND P4, PT, R41, 0x19, !P5 ;  /* 0x000000192900780c */ /* 0x000fe40006f84270 */
[----:B------:R-:W-:-:S02]  /*134c0*/  P2R R62, PR, RZ, 0x20 ;  /* 0x00000020ff3e7803 */ /* 0x000fc40000000000 */
        /* <DEDUP_REMOVED lines=26> */
[----:B------:R-:W-:Y:S02]  /*13670*/  P2R R55, PR, RZ, 0x40 ;  /* 0x00000040ff377803 */ /* 0x000fe40000000000 */
        /* <DEDUP_REMOVED lines=11> */
[----:B------:R-:W-:-:S04]  /*13730*/  ISETP.GT.AND P6, PT, R41, RZ, !P6 ;  /* 0x000000ff2900720c */ /* 0x000fc800077c4270 */
[----:B------:R-:W-:-:S04]  /*13740*/  ISETP.LT.OR P6, PT, R28, 0x1, P6 ;  /* 0x000000011c00780c */ /* 0x000fc800037c1670 */
[----:B------:R-:W-:Y:S02]  /*13750*/  FSEL R49, R3, -INF , !P6 ;  /* 0xff80000003317808 */ /* 0x000fe40007000000 */
[----:B------:R-:W-:-:S04]  /*13760*/  ISETP.GE.AND P6, PT, R54, 0x3a, PT ;  /* 0x0000003a3600780c */ /* 0x000fc80003fc6270 */
[----:B------:R-:W-:Y:S02]  /*13770*/  P2R R52, PR, RZ, 0x40 ;  /* 0x00000040ff347803 */ /* 0x000fe40000000000 */
[----:B------:R-:W-:Y:S02]  /*13780*/  ISETP.GT.AND P6, PT, R41, 0x39, !P6 ;  /* 0x000000392900780c */ /* 0x000fe400077c4270 */
[----:B------:R-:W0:Y:S02]  /*13790*/  SHFL.IDX PT, R41, R26, 0x1, 0x1c1f ;  /* 0x003c1f001a297f89 */ /* 0x000e2400000e0000 */
[----:B------:R-:W-:-:S04]  /*137a0*/  ISETP.LT.OR P6, PT, R28, 0x3a, P6 ;  /* 0x0000003a1c00780c */ /* 0x000fc800037c1670 */
[----:B------:R-:W-:Y:S02]  /*137b0*/  FSEL R3, R53, -INF , !P6 ;  /* 0xff80000035037808 */ /* 0x000fe40007000000 */
[----:B------:R-:W-:Y:S02]  /*137c0*/  PLOP3.LUT P6, PT, PT, PT, UP0, 0x40, 0x0 ;  /* 0x000000000000781c */ /* 0x000fe40003fce808 */
[----:B0-----:R-:W-:Y:S01]  /*137d0*/  VIADDMNMX R46, R41, R47, R46, PT ;  /* 0x0000002f292e7246 */ /* 0x001fe2000380012e */
[----:B------:R-:W-:-:S10]  /*137e0*/  IMAD.IADD R47, R50, 0x1, R41 ;  /* 0x00000001322f7824 */ /* 0x000fd400078e0229 */
[----:B------:R-:W-:Y:S05]  /*137f0*/  @P6 BRA `(.L_x_1919) ;  /* 0x0000000000606947 */ /* 0x000fea0003800000 */
        /* <DEDUP_REMOVED lines=8> */
[----:B------:R-:W-:Y:S01]  /*13880*/  @P6 IMAD.HI.U32 R28, R26, UR4, RZ ;  /* 0x000000041a1c6c27 */ /* 0x000fe2000f8e00ff */
[----:B------:R-:W-:-:S13]  /*13890*/  PLOP3.LUT P6, PT, PT, PT, UP0, 0x80, 0x0 ;  /* 0x000000000000781c */ /* 0x000fda0003fcf008 */
[----:B------:R-:W-:-:S04]  /*138a0*/  @P6 SHF.R.U32.HI R26, RZ, UR5, R28 ;  /* 0x00000005ff1a6c19 */ /* 0x000fc8000801161c */
[----:B------:R-:W-:Y:S01]  /*138b0*/  LOP3.LUT R26, RZ, R26, RZ, 0x33, !PT ;  /* 0x0000001aff1a7212 */ /* 0x000fe200078e33ff */
[----:B------:R-:W-:Y:S06]  /*138c0*/  BRA `(.L_x_1922) ;  /* 0x0000000000187947 */ /* 0x000fec0003800000 */
.L_x_1921:
[----:B------:R-:W-:-:S06]  /*138d0*/  UISETP.NE.AND UP0, UPT, UR7, 0x1, UPT ;  /* 0x000000010700788c */ /* 0x000fcc000bf05270 */
[----:B------:R-:W-:-:S05]  /*138e0*/  PLOP3.LUT P6, PT, PT, PT, UP0, 0x80, 0x0 ;  /* 0x000000000000781c */ /* 0x000fca0003fcf008 */
[----:B------:R-:W-:-:S08]  /*138f0*/  @UP0 ULDC.64 UR4, c[0x0][0x9e8] ;  /* 0x00027a0000040ab9 */ /* 0x000fd00000000a00 */
[----:B------:R-:W-:Y:S01]  /*13900*/  @P6 IMAD.HI.U32 R28, R26, UR4, RZ ;  /* 0x000000041a1c6c27 */ /* 0x000fe2000f8e00ff */
[----:B------:R-:W-:-:S13]  /*13910*/  PLOP3.LUT P6, PT, PT, PT, UP0, 0x80, 0x0 ;  /* 0x000000000000781c */ /* 0x000fda0003fcf008 */
[----:B------:R-:W-:-:S07]  /*13920*/  @P6 SHF.R.U32.HI R26, RZ, UR5, R28 ;  /* 0x00000005ff1a6c19 */ /* 0x000fce000801161c */
.L_x_1922:
[----:B------:R-:W-:Y:S05]  /*13930*/  BSYNC B0 ;  /* 0x0000000000007941 */ /* 0x000fea0003800000 */
.L_x_1920:
[----:B------:R-:W-:-:S04]  /*13940*/  IMAD R26, R26, UR7, -R51 ;  /* 0x000000071a1a7c24 */ /* 0x000fc8000f8e0a33 */
[----:B------:R-:W-:-:S05]  /*13950*/  IMAD.IADD R26, R26, 0x1, -R191 ;  /* 0x000000011a1a7824 */ /* 0x000fca00078e0abf */
[----:B------:R-:W-:Y:S02]  /*13960*/  VIMNMX R47, R47, R26, !PT ;  /* 0x0000001a2f2f7248 */ /* 0x000fe40007fe0100 */
[----:B------:R-:W-:-:S07]  /*13970*/  VIADDMNMX R46, R26, UR7, R46, PT ;  /* 0x000000071a2e7c46 */ /* 0x000fce000b80012e */
.L_x_1919:
[C---:B------:R-:W-:Y:S01]  /*13980*/  ISETP.GT.AND P2, PT, R47.reuse, 0x1, !P2 ;  /* 0x000000012f00780c */ /* 0x040fe20005744270 */
[----:B------:R-:W-:Y:S01]  /*13990*/  ULDC UR38, c[0x0][0x988] ;  /* 0x0002620000267ab9 */ /* 0x000fe20000000800 */
[----:B------:R-:W-:Y:S02]  /*139a0*/  ISETP.GT.AND P3, PT, R47, 0x8, !P3 ;  /* 0x000000082f00780c */ /* 0x000fe40005f64270 */
[C---:B------:R-:W-:Y:S02]  /*139b0*/  ISETP.LT.OR P2, PT, R46.reuse, 0x2, P2 ;  /* 0x000000022e00780c */ /* 0x040fe40001741670 */
[----:B------:R-:W-:Y:S02]  /*139c0*/  ISETP.LT.OR P3, PT, R46, 0x9, P3 ;  /* 0x000000092e00780c */ /* 0x000fe40001f61670 */
[----:B------:R-:W-:Y:S02]  /*139d0*/  FSEL R26, R6, -INF , !P2 ;  /* 0xff800000061a7808 */ /* 0x000fe40005000000 */
[----:B------:R-:W-:-:S02]  /*139e0*/  ISETP.NE.AND P2, PT, R55, RZ, PT ;  /* 0x000000ff3700720c */ /* 0x000fc40003f45270 */
[----:B------:R-:W-:Y:S02]  /*139f0*/  FSEL R28, R7, -INF , !P3 ;  /* 0xff800000071c7808 */ /* 0x000fe40005800000 */
[----:B------:R-:W-:Y:S02]  /*13a00*/  ISETP.GT.AND P2, PT, R47, 0x9, !P2 ;  /* 0x000000092f00780c */ /* 0x000fe40005744270 */
[----:B------:R-:W-:Y:S02]  /*13a10*/  ISETP.NE.AND P3, PT, R57, RZ, PT ;  /* 0x000000ff3900720c */ /* 0x000fe40003f65270 */
[----:B------:R-:W-:Y:S02]  /*13a20*/  ISETP.LT.OR P2, PT, R46, 0xa, P2 ;  /* 0x0000000a2e00780c */ /* 0x000fe40001741670 */
[----:B------:R-:W-:Y:S02]  /*13a30*/  ISETP.NE.AND P6, PT, R48, RZ, PT ;  /* 0x000000ff3000720c */ /* 0x000fe40003fc5270 */
[----:B------:R-:W-:-:S02]  /*13a40*/  FSEL R8, R8, -INF , !P2 ;  /* 0xff80000008087808 */ /* 0x000fc40005000000 */
[----:B------:R-:W-:Y:S02]  /*13a50*/  ISETP.NE.AND P2, PT, R59, RZ, PT ;  /* 0x000000ff3b00720c */ /* 0x000fe40003f45270 */
[----:B------:R-:W-:Y:S02]  /*13a60*/  FMNMX.FTZ R7, R49, R45, !PT ;  /* 0x0000002d31077209 */ /* 0x000fe40007810000 */
[C---:B------:R-:W-:Y:S02]  /*13a70*/  ISETP.GT.AND P2, PT, R47.reuse, 0x10, !P2 ;  /* 0x000000102f00780c */ /* 0x040fe40005744270 */
[C---:B------:R-:W-:Y:S02]  /*13a80*/  ISETP.GT.AND P4, PT, R47.reuse, 0x31, !P4 ;  /* 0x000000312f00780c */ /* 0x040fe40006784270 */
[----:B------:R-:W-:Y:S02]  /*13a90*/  ISETP.LT.OR P2, PT, R46, 0x11, P2 ;  /* 0x000000112e00780c */ /* 0x000fe40001741670 */
[----:B------:R-:W-:-:S02]  /*13aa0*/  ISETP.GT.AND P5, PT, R47, 0x38, !P5 ;  /* 0x000000382f00780c */ /* 0x000fc40006fa4270 */
[----:B------:R-:W-:Y:S02]  /*13ab0*/  FSEL R33, R33, -INF , !P2 ;  /* 0xff80000021217808 */ /* 0x000fe40005000000 */
[----:B------:R-:W-:Y:S02]  /*13ac0*/  ISETP.NE.AND P2, PT, R60, RZ, PT ;  /* 0x000000ff3c00720c */ /* 0x000fe40003f45270 */
[C---:B------:R-:W-:Y:S02]  /*13ad0*/  ISETP.LT.OR P4, PT, R46.reuse, 0x32, P4 ;  /* 0x000000322e00780c */ /* 0x040fe40002781670 */
[----:B------:R-:W-:Y:S02]  /*13ae0*/  ISETP.GT.AND P2, PT, R47, 0x11, !P2 ;  /* 0x000000112f00780c */ /* 0x000fe40005744270 */
[C---:B------:R-:W-:Y:S02]  /*13af0*/  ISETP.LT.OR P5, PT, R46.reuse, 0x39, P5 ;  /* 0x000000392e00780c */ /* 0x040fe40002fa1670 */
[----:B------:R-:W-:-:S02]  /*13b00*/  ISETP.LT.OR P2, PT, R46, 0x12, P2 ;  /* 0x000000122e00780c */ /* 0x000fc40001741670 */
[----:B------:R-:W-:Y:S02]  /*13b10*/  FSEL R25, R25, -INF , !P5 ;  /* 0xff80000019197808 */ /* 0x000fe40006800000 */
[----:B------:R-:W-:Y:S02]  /*13b20*/  FSEL R34, R34, -INF , !P2 ;  /* 0xff80000022227808 */ /* 0x000fe40005000000 */
[----:B------:R-:W-:-:S04]  /*13b30*/  ISETP.NE.AND P2, PT, R61, RZ, PT ;  /* 0x000000ff3d00720c */ /* 0x000fc80003f45270 */
[----:B------:R-:W-:-:S04]  /*13b40*/  ISETP.GT.AND P2, PT, R47, 0x18, !P2 ;  /* 0x000000182f00780c */ /* 0x000fc80005744270 */
[----:B------:R-:W-:-:S04]  /*13b50*/  ISETP.LT.OR P2, PT, R46, 0x19, P2 ;  /* 0x000000192e00780c */ /* 0x000fc80001741670 */
        /* <DEDUP_REMOVED lines=17> */
[----:B------:R-:W-:Y:S02]  /*13c70*/  ISETP.GT.AND P2, PT, R47, 0x29, !P3 ;  /* 0x000000292f00780c */ /* 0x000fe40005f44270 */
[----:B------:R-:W-:Y:S02]  /*13c80*/  ISETP.NE.AND P3, PT, R58, RZ, PT ;  /* 0x000000ff3a00720c */ /* 0x000fe40003f65270 */
[----:B------:R-:W-:-:S04]  /*13c90*/  ISETP.LT.OR P2, PT, R46, 0x2a, P2 ;  /* 0x0000002a2e00780c */ /* 0x000fc80001741670 */
[----:B------:R-:W-:Y:S02]  /*13ca0*/  FSEL R40, R40, -INF , !P2 ;  /* 0xff80000028287808 */ /* 0x000fe40005000000 */
[----:B------:R-:W-:Y:S02]  /*13cb0*/  ISETP.GT.AND P2, PT, R47, RZ, !P6 ;  /* 0x000000ff2f00720c */ /* 0x000fe40007744270 */
[----:B------:R-:W-:Y:S02]  /*13cc0*/  ISETP.NE.AND P6, PT, R52, RZ, PT ;  /* 0x000000ff3400720c */ /* 0x000fe40003fc5270 */
[----:B------:R-:W-:-:S04]  /*13cd0*/  ISETP.LT.OR P2, PT, R46, 0x1, P2 ;  /* 0x000000012e00780c */ /* 0x000fc80001741670 */
[----:B------:R-:W-:Y:S02]  /*13ce0*/  FSEL R41, R0, -INF , !P2 ;  /* 0xff80000000297808 */ /* 0x000fe40005000000 */
[----:B------:R-:W-:-:S04]  /*13cf0*/  FMNMX.FTZ R0, R42, R7, !PT ;  /* 0x000000072a007209 */ /* 0x000fc80007810000 */
        /* <DEDUP_REMOVED lines=12> */
[----:B------:R-:W-:-:S05]  /*13dc0*/  FMNMX.FTZ R0, R3, R0, !PT ;  /* 0x0000000003007209 */ /* 0x000fca0007810000 */
[----:B------:R-:W0:Y:S02]  /*13dd0*/  SHFL.BFLY PT, R7, R0, 0x2, 0x1f ;  /* 0x0c401f0000077f89 */ /* 0x000e2400000e0000 */
[----:B0-----:R-:W-:-:S05]  /*13de0*/  FMNMX.FTZ R48, R0, R7, !PT ;  /* 0x0000000700307209 */ /* 0x001fca0007810000 */
[----:B------:R-:W0:Y:S02]  /*13df0*/  SHFL.BFLY PT, R7, R48, 0x1, 0x1f ;  /* 0x0c201f0030077f89 */ /* 0x000e2400000e0000 */
[----:B0-----:R-:W-:Y:S01]  /*13e00*/  FMNMX.FTZ R6, R48, R7, !PT ;  /* 0x0000000730067209 */ /* 0x001fe20007810000 */
[----:B------:R-:W-:-:S03]  /*13e10*/  IMAD.U32 R7, RZ, RZ, UR38 ;  /* 0x00000026ff077e24 */ /* 0x000fc6000f8e00ff */
[C---:B------:R-:W-:Y:S01]  /*13e20*/  FSETP.NEU.FTZ.AND P2, PT, R6.reuse, -INF , PT ;  /* 0xff8000000600780b */ /* 0x040fe20003f5d000 */
[----:B------:R-:W-:-:S05]  /*13e30*/  FFMA.FTZ R7, R6, R7, -8 ;  /* 0xc100000006077423 */ /* 0x000fca0000010007 */
[----:B------:R-:W-:Y:S02]  /*13e40*/  FSEL R50, R7, RZ, P2 ;  /* 0x000000ff07327208 */ /* 0x000fe40001000000 */
[----:B------:R-:W-:Y:S02]  /*13e50*/  FMNMX.FTZ R7, R41, R26, !PT ;  /* 0x0000001a29077209 */ /* 0x000fe40007810000 */
[----:B------:R-:W-:Y:S01]  /*13e60*/  ISETP.GT.AND P2, PT, R47, 0x30, !P3 ;  /* 0x000000302f00780c */ /* 0x000fe20005f44270 */
[----:B------:R-:W-:-:S01]  /*13e70*/  FFMA.FTZ R158, R15, UR38, -R50 ;  /* 0x000000260f9e7c23 */ /* 0x000fc20008010832 */
[----:B------:R-:W-:Y:S01]  /*13e80*/  FMNMX.FTZ R7, R28, R7, !PT ;  /* 0x000000071c077209 */ /* 0x000fe20007810000 */
[----:B------:R-:W-:-:S01]  /*13e90*/  FFMA.FTZ R15, R14, UR38, -R50 ;  /* 0x000000260e0f7c23 */ /* 0x000fc20008010832 */
[----:B------:R-:W-:Y:S01]  /*13ea0*/  ISETP.LT.OR P2, PT, R46, 0x31, P2 ;  /* 0x000000312e00780c */ /* 0x000fe20001741670 */
[----:B------:R-:W-:Y:S01]  /*13eb0*/  IMAD.U32 R14, RZ, RZ, UR38 ;  /* 0x00000026ff0e7e24 */ /* 0x000fe2000f8e00ff */
[----:B------:R-:W-:Y:S01]  /*13ec0*/  FMNMX.FTZ R0, R8, R7, !PT ;  /* 0x0000000708007209 */ /* 0x000fe20007810000 */
[----:B------:R-:W-:-:S01]  /*13ed0*/  FFMA.FTZ R156, R29, UR38, -R50 ;  /* 0x000000261d9c7c23 */ /* 0x000fc20008010832 */
[----:B------:R-:W-:Y:S01]  /*13ee0*/  FSEL R11, R11, -INF , !P2 ;  /* 0xff8000000b0b7808 */ /* 0x000fe20005000000 */
[----:B------:R-:W-:-:S01]  /*13ef0*/  FFMA.FTZ R29, R20, UR38, -R50 ;  /* 0x00000026141d7c23 */ /* 0x000fc20008010832 */
[----:B------:R-:W-:Y:S01]  /*13f00*/  FMNMX.FTZ R7, R33, R0, !PT ;  /* 0x0000000021077209 */ /* 0x000fe20007810000 */
[----:B------:R-:W-:-:S01]  /*13f10*/  FFMA.FTZ R152, R49, UR38, -R50 ;  /* 0x0000002631987c23 */ /* 0x000fc20008010832 */
[----:B------:R-:W-:Y:S01]  /*13f20*/  ISETP.GT.AND P3, PT, R47, 0x39, !P6 ;  /* 0x000000392f00780c */ /* 0x000fe20007764270 */
[----:B------:R-:W-:-:S01]  /*13f30*/  FFMA.FTZ R42, R42, UR38, -R50 ;  /* 0x000000262a2a7c23 */ /* 0x000fc20008010832 */
[----:B------:R-:W-:Y:S01]  /*13f40*/  FMNMX.FTZ R0, R34, R7, !PT ;  /* 0x0000000722007209 */ /* 0x000fe20007810000 */
[----:B------:R-:W-:-:S01]  /*13f50*/  FFMA.FTZ R43, R43, UR38, -R50 ;  /* 0x000000262b2b7c23 */ /* 0x000fc20008010832 */
[----:B------:R-:W-:Y:S01]  /*13f60*/  ISETP.LT.OR P3, PT, R46, 0x3a, P3 ;  /* 0x0000003a2e00780c */ /* 0x000fe20001f61670 */
[----:B------:R-:W-:Y:S01]  /*13f70*/  MUFU.EX2 R152, R152 ;  /* 0x0000009800987308 */ /* 0x000fe20000000800 */
[----:B------:R-:W-:Y:S01]  /*13f80*/  FMNMX.FTZ R7, R35, R0, !PT ;  /* 0x0000000023077209 */ /* 0x000fe20007810000 */
[--C-:B------:R-:W-:Y:S01]  /*13f90*/  FFMA.FTZ R154, R44, UR38, -R50.reuse ;  /* 0x000000262c9a7c23 */ /* 0x100fe20008010832 */
[----:B------:R-:W-:Y:S01]  /*13fa0*/  FSEL R21, R21, -INF , !P3 ;  /* 0xff80000015157808 */ /* 0x000fe20005800000 */
[--C-:B------:R-:W-:Y:S01]  /*13fb0*/  FFMA.FTZ R3, R3, UR38, -R50.reuse ;  /* 0x0000002603037c23 */ /* 0x100fe20008010832 */
[----:B------:R-:W-:Y:S01]  /*13fc0*/  FMNMX.FTZ R0, R36, R7, !PT ;  /* 0x0000000724007209 */ /* 0x000fe20007810000 */
[--C-:B------:R-:W-:Y:S01]  /*13fd0*/  FFMA.FTZ R31, R31, UR38, -R50.reuse ;  /* 0x000000261f1f7c23 */ /* 0x100fe20008010832 */
[----:B------:R-:W-:-:S01]  /*13fe0*/  FFMA.FTZ R30, R30, UR38, -R50 ;  /* 0x000000261e1e7c23 */ /* 0x000fc20008010832 */
[----:B------:R-:W-:Y:S01]  /*13ff0*/  MUFU.EX2 R42, R42 ;  /* 0x0000002a002a7308 */ /* 0x000fe20000000800 */
[----:B------:R-:W-:Y:S01]  /*14000*/  FMNMX.FTZ R7, R37, R0, !PT ;  /* 0x0000000025077209 */ /* 0x000fe20007810000 */
[--C-:B------:R-:W-:Y:S01]  /*14010*/  FFMA.FTZ R27, R27, UR38, -R50.reuse ;  /* 0x000000261b1b7c23 */ /* 0x100fe20008010832 */
[----:B------:R-:W-:-:S01]  /*14020*/  FFMA.FTZ R24, R24, UR38, -R50 ;  /* 0x0000002618187c23 */ /* 0x000fc20008010832 */
[----:B------:R-:W-:Y:S01]  /*14030*/  FFMA.FTZ R13, R13, UR38, -R50 ;  /* 0x000000260d0d7c23 */ /* 0x000fe20008010832 */
[----:B------:R-:W-:-:S03]  /*14040*/  FMNMX.FTZ R0, R38, R7, !PT ;  /* 0x0000000726007209 */ /* 0x000fc60007810000 */
[----:B------:R-:W-:Y:S01]  /*14050*/  MUFU.EX2 R43, R43 ;  /* 0x0000002b002b7308 */ /* 0x000fe20000000800 */
[----:B------:R-:W-:Y:S02]  /*14060*/  FMNMX.FTZ R7, R39, R0, !PT ;  /* 0x0000000027077209 */ /* 0x000fe40007810000 */
[----:B------:R-:W-:Y:S01]  /*14070*/  FSEL R0, R9, -INF , !P4 ;  /* 0xff80000009007808 */ /* 0x000fe20006000000 */
[----:B------:R-:W-:-:S01]  /*14080*/  FFMA.FTZ R9, R45, UR38, -R50 ;  /* 0x000000262d097c23 */ /* 0x000fc20008010832 */
[----:B------:R-:W-:Y:S01]  /*14090*/  FMNMX.FTZ R48, R40, R7, !PT ;  /* 0x0000000728307209 */ /* 0x000fe20007810000 */
[----:B------:R-:W-:-:S02]  /*140a0*/  FFMA.FTZ R45, R32, UR38, -R50 ;  /* 0x00000026202d7c23 */ /* 0x000fc40008010832 */
[----:B------:R-:W-:Y:S01]  /*140b0*/  MUFU.EX2 R154, R154 ;  /* 0x0000009a009a7308 */ /* 0x000fe20000000800 */
[----:B------:R-:W-:-:S04]  /*140c0*/  FMNMX.FTZ R7, R11, R48, !PT ;  /* 0x000000300b077209 */ /* 0x000fc80007810000 */
[----:B------:R-:W-:-:S03]  /*140d0*/  FMNMX.FTZ R46, R0, R7, !PT ;  /* 0x00000007002e7209 */ /* 0x000fc60007810000 */
[----:B------:R-:W-:Y:S01]  /*140e0*/  MUFU.EX2 R9, R9 ;  /* 0x0000000900097308 */ /* 0x000fe20000000800 */
[----:B------:R-:W-:-:S04]  /*140f0*/  FMNMX.FTZ R46, R25, R46, !PT ;  /* 0x0000002e192e7209 */ /* 0x000fc80007810000 */
[----:B------:R-:W-:-:S03]  /*14100*/  FMNMX.FTZ R46, R21, R46, !PT ;  /* 0x0000002e152e7209 */ /* 0x000fc60007810000 */
[----:B------:R-:W-:Y:S02]  /*14110*/  MUFU.EX2 R45, R45 ;  /* 0x0000002d002d7308 */ /* 0x000fe40000000800 */
[----:B------:R-:W0:Y:S06]  /*14120*/  SHFL.BFLY PT, R7, R46, 0x2, 0x1f ;  /* 0x0c401f002e077f89 */ /* 0x000e2c00000e0000 */
[----:B------:R-:W-:Y:S08]  /*14130*/  MUFU.EX2 R31, R31 ;  /* 0x0000001f001f7308 */ /* 0x000ff00000000800 */
[----:B------:R-:W-:Y:S08]  /*14140*/  MUFU.EX2 R30, R30 ;  /* 0x0000001e001e7308 */ /* 0x000ff00000000800 */
[----:B------:R-:W-:Y:S01]  /*14150*/  MUFU.EX2 R156, R156 ;  /* 0x0000009c009c7308 */ /* 0x000fe20000000800 */
[----:B0-----:R-:W-:-:S05]  /*14160*/  FMNMX.FTZ R32, R46, R7, !PT ;  /* 0x000000072e207209 */ /* 0x001fca0007810000 */
[----:B------:R-:W0:Y:S02]  /*14170*/  SHFL.BFLY PT, R7, R32, 0x1, 0x1f ;  /* 0x0c201f0020077f89 */ /* 0x000e2400000e0000 */
[----:B------:R-:W-:Y:S08]  /*14180*/  MUFU.EX2 R27, R27 ;  /* 0x0000001b001b7308 */ /* 0x000ff00000000800 */
[----:B------:R-:W-:Y:S08]  /*14190*/  MUFU.EX2 R24, R24 ;  /* 0x0000001800187308 */ /* 0x000ff00000000800 */
[----:B------:R-:W-:Y:S01]  /*141a0*/  MUFU.EX2 R29, R29 ;  /* 0x0000001d001d7308 */ /* 0x000fe20000000800 */
[----:B0-----:R-:W-:-:S07]  /*141b0*/  FMNMX.FTZ R7, R32, R7, !PT ;  /* 0x0000000720077209 */ /* 0x001fce0007810000 */
[----:B------:R-:W-:Y:S01]  /*141c0*/  MUFU.EX2 R158, R158 ;  /* 0x0000009e009e7308 */ /* 0x000fe20000000800 */
[C---:B------:R-:W-:Y:S01]  /*141d0*/  FSETP.NEU.FTZ.AND P2, PT, R7.reuse, -INF , PT ;  /* 0xff8000000700780b */ /* 0x040fe20003f5d000 */
[----:B------:R-:W-:-:S06]  /*141e0*/  FFMA.FTZ R14, R7, R14, -8 ;  /* 0xc1000000070e7423 */ /* 0x000fcc000001000e */
[----:B------:R-:W-:Y:S01]  /*141f0*/  MUFU.EX2 R15, R15 ;  /* 0x0000000f000f7308 */ /* 0x000fe20000000800 */
        /* <DEDUP_REMOVED lines=18> */
[----:B------:R-:W-:-:S05]  /*14320*/  FFMA.FTZ R20, R21, UR38, -R20 ;  /* 0x0000002615147c23 */ /* 0x000fca0008010814 */
[----:B------:R-:W1:Y:S08]  /*14330*/  MUFU.EX2 R28, R28 ;  /* 0x0000001c001c7308 */ /* 0x000e700000000800 */
[----:B------:R-:W2:Y:S01]  /*14340*/  MUFU.EX2 R41, R8 ;  /* 0x0000000800297308 */ /* 0x000ea20000000800 */
[----:B0-----:R-:W-:-:S07]  /*14350*/  FADD.FTZ R47, R153, R26 ;  /* 0x0000001a992f7221 */ /* 0x001fce0000010000 */
[----:B------:R-:W0:Y:S01]  /*14360*/  MUFU.EX2 R33, R33 ;  /* 0x0000002100217308 */ /* 0x000e220000000800 */
[----:B-1----:R-:W-:-:S07]  /*14370*/  FADD.FTZ R32, R28, R47 ;  /* 0x0000002f1c207221 */ /* 0x002fce0000010000 */
[----:B------:R1:W-:Y:S01]  /*14380*/  MUFU.EX2 R14, R3 ;  /* 0x00000003000e7308 */ /* 0x0003e20000000800 */
[----:B--2---:R-:W-:-:S01]  /*14390*/  FADD.FTZ R32, R41, R32 ;  /* 0x0000002029207221 */ /* 0x004fc20000010000 */
[----:B------:R-:W-:-:S04]  /*143a0*/  F2FP.SATFINITE.E4M3.F32.PACK_AB_MERGE_C R28, R41, R28, RZ ;  /* 0x0000001c291c723e */ /* 0x000fc800048070ff */
[----:B------:R-:W-:Y:S02]  /*143b0*/  F2FP.SATFINITE.E4M3.F32.PACK_AB_MERGE_C R153, R26, R153, R28 ;  /* 0x000000991a99723e */ /* 0x000fe4000480701c */
[----:B------:R-:W2:Y:S01]  /*143c0*/  MUFU.EX2 R34, R34 ;  /* 0x0000002200227308 */ /* 0x000ea20000000800 */
[----:B-1----:R-:W-:-:S04]  /*143d0*/  FADD.FTZ R3, R152, R9 ;  /* 0x0000000998037221 */ /* 0x002fc80000010000 */
[----:B------:R-:W-:Y:S01]  /*143e0*/  FADD.FTZ R8, R42, R3 ;  /* 0x000000032a087221 */ /* 0x000fe20000010000 */
[C---:B------:R-:W-:Y:S02]  /*143f0*/  F2FP.SATFINITE.E4M3.F32.PACK_AB_MERGE_C R42, R43.reuse, R42, RZ ;  /* 0x0000002a2b2a723e */ /* 0x040fe400048070ff */
[----:B------:R-:W1:Y:S01]  /*14400*/  MUFU.EX2 R35, R35 ;  /* 0x0000002300237308 */ /* 0x000e620000000800 */
[----:B------:R-:W-:-:S01]  /*14410*/  FADD.FTZ R3, R43, R8 ;  /* 0x000000082b037221 */ /* 0x000fc20000010000 */
[----:B------:R-:W-:-:S03]  /*14420*/  F2FP.SATFINITE.E4M3.F32.PACK_AB_MERGE_C R152, R9, R152, R42 ;  /* 0x000000980998723e */ /* 0x000fc6000480702a */
[----:B------:R-:W-:Y:S01]  /*14430*/  FADD.FTZ R8, R154, R3 ;  /* 0x000000039a087221 */ /* 0x000fe20000010000 */
[----:B0-----:R-:W-:-:S02]  /*14440*/  FADD.FTZ R3, R33, R32 ;  /* 0x0000002021037221 */ /* 0x001fc40000010000 */
[----:B------:R-:W0:Y:S01]  /*14450*/  MUFU.EX2 R36, R36 ;  /* 0x0000002400247308 */ /* 0x000e220000000800 */
[----:B------:R-:W-:-:S01]  /*14460*/  FADD.FTZ R8, R45, R8 ;  /* 0x000000082d087221 */ /* 0x000fc20000010000 */
[----:B--2---:R-:W-:-:S03]  /*14470*/  FADD.FTZ R32, R34, R3 ;  /* 0x0000000322207221 */ /* 0x004fc60000010000 */
[----:B------:R-:W-:-:S03]  /*14480*/  FADD.FTZ R3, R31, R8 ;  /* 0x000000081f037221 */ /* 0x000fc60000010000 */
[----:B------:R-:W2:Y:S01]  /*14490*/  MUFU.EX2 R37, R37 ;  /* 0x0000002500257308 */ /* 0x000ea20000000800 */
[----:B-1----:R-:W-:-:S01]  /*144a0*/  FADD.FTZ R47, R35, R32 ;  /* 0x00000020232f7221 */ /* 0x002fc20000010000 */
[C---:B------:R-:W-:Y:S01]  /*144b0*/  FADD.FTZ R3, R30.reuse, R3 ;  /* 0x000000031e037221 */ /* 0x040fe20000010000 */
[----:B------:R-:W-:-:S03]  /*144c0*/  F2FP.SATFINITE.E4M3.F32.PACK_AB_MERGE_C R30, R30, R31, RZ ;  /* 0x0000001f1e1e723e */ /* 0x000fc600048070ff */
[----:B------:R-:W-:Y:S01]  /*144d0*/  FADD.FTZ R44, R156, R3 ;  /* 0x000000039c2c7221 */ /* 0x000fe20000010000 */
[----:B------:R-:W-:Y:S01]  /*144e0*/  F2FP.SATFINITE.E4M3.F32.PACK_AB_MERGE_C R154, R45, R154, R30 ;  /* 0x0000009a2d9a723e */ /* 0x000fe2000480701e */
[----:B------:R-:W1:Y:S01]  /*144f0*/  MUFU.EX2 R38, R38 ;  /* 0x0000002600267308 */ /* 0x000e620000000800 */
[----:B0-----:R-:W-:-:S01]  /*14500*/  FADD.FTZ R32, R36, R47 ;  /* 0x0000002f24207221 */ /* 0x001fc20000010000 */
[----:B------:R-:W-:Y:S01]  /*14510*/  FADD.FTZ R47, R27, R44 ;  /* 0x0000002c1b2f7221 */ /* 0x000fe20000010000 */
[----:B------:R-:W-:-:S03]  /*14520*/  F2FP.SATFINITE.E4M3.F32.PACK_AB_MERGE_C R35, R36, R35, RZ ;  /* 0x000000232423723e */ /* 0x000fc600048070ff */
[----:B------:R-:W-:Y:S01]  /*14530*/  FADD.FTZ R44, R24, R47 ;  /* 0x0000002f182c7221 */ /* 0x000fe20000010000 */
[----:B------:R-:W-:Y:S01]  /*14540*/  F2FP.SATFINITE.E4M3.F32.PACK_AB_MERGE_C R24, R29, R24, RZ ;  /* 0x000000181d18723e */ /* 0x000fe200048070ff */
[----:B------:R-:W0:Y:S01]  /*14550*/  MUFU.EX2 R39, R39 ;  /* 0x0000002700277308 */ /* 0x000e220000000800 */
[----:B--2---:R-:W-:-:S01]  /*14560*/  FADD.FTZ R3, R37, R32 ;  /* 0x0000002025037221 */ /* 0x004fc20000010000 */
[----:B------:R-:W-:Y:S01]  /*14570*/  FADD.FTZ R21, R29, R44 ;  /* 0x0000002c1d157221 */ /* 0x000fe20000010000 */
[----:B------:R-:W-:Y:S02]  /*14580*/  F2FP.SATFINITE.E4M3.F32.PACK_AB_MERGE_C R156, R27, R156, R24 ;  /* 0x0000009c1b9c723e */ /* 0x000fe40004807018 */
[----:B------:R-:W-:-:S03]  /*14590*/  F2FP.SATFINITE.E4M3.F32.PACK_AB_MERGE_C R155, R34, R33, R35 ;  /* 0x00000021229b723e */ /* 0x000fc60004807023 */
[----:B------:R-:W2:Y:S01]  /*145a0*/  MUFU.EX2 R40, R40 ;  /* 0x0000002800287308 */ /* 0x000ea20000000800 */
[----:B-1----:R-:W-:-:S07]  /*145b0*/  FADD.FTZ R32, R38, R3 ;  /* 0x0000000326207221 */ /* 0x002fce0000010000 */
[----:B------:R-:W1:Y:S01]  /*145c0*/  MUFU.EX2 R11, R11 ;  /* 0x0000000b000b7308 */ /* 0x000e620000000800 */
[----:B0-----:R-:W-:-:S01]  /*145d0*/  FADD.FTZ R3, R39, R32 ;  /* 0x0000002027037221 */ /* 0x001fc20000010000 */
[----:B------:R-:W-:-:S04]  /*145e0*/  FADD.FTZ R32, R158, R21 ;  /* 0x000000159e207221 */ /* 0x000fc80000010000 */
[----:B------:R-:W-:Y:S02]  /*145f0*/  FADD.FTZ R32, R15, R32 ;  /* 0x000000200f207221 */ /* 0x000fe40000010000 */
[----:B------:R0:W4:Y:S01]  /*14600*/  MUFU.EX2 R8, R0 ;  /* 0x0000000000087308 */ /* 0x0001220000000800 */
[----:B--2---:R-:W-:-:S04]  /*14610*/  F2FP.SATFINITE.E4M3.F32.PACK_AB_MERGE_C R39, R40, R39, RZ ;  /* 0x000000272827723e */ /* 0x004fc800048070ff */
[----:B------:R-:W-:-:S03]  /*14620*/  F2FP.SATFINITE.E4M3.F32.PACK_AB_MERGE_C R157, R38, R37, R39 ;  /* 0x00000025269d723e */ /* 0x000fc60004807027 */
[----:B------:R-:W2:Y:S01]  /*14630*/  MUFU.EX2 R13, R13 ;  /* 0x0000000d000d7308 */ /* 0x000ea20000000800 */
[----:B0-----:R-:W-:-:S04]  /*14640*/  FADD.FTZ R0, R40, R3 ;  /* 0x0000000328007221 */ /* 0x001fc80000010000 */
[----:B-1----:R-:W-:-:S03]  /*14650*/  FADD.FTZ R3, R11, R0 ;  /* 0x000000000b037221 */ /* 0x002fc60000010000 */
[----:B------:R-:W0:Y:S01]  /*14660*/  MUFU.EX2 R25, R25 ;  /* 0x0000001900197308 */ /* 0x000e220000000800 */
[----:B----4-:R-:W-:-:S07]  /*14670*/  FADD.FTZ R0, R8, R3 ;  /* 0x0000000308007221 */ /* 0x010fce0000010000 */
[----:B------:R-:W1:Y:S01]  /*14680*/  MUFU.EX2 R20, R20 ;  /* 0x0000001400147308 */ /* 0x000e620000000800 */
[----:B--2---:R-:W-:-:S01]  /*14690*/  FADD.FTZ R3, R13, R32 ;  /* 0x000000200d037221 */ /* 0x004fc20000010000 */
[----:B------:R-:W-:-:S03]  /*146a0*/  F2FP.SATFINITE.E4M3.F32.PACK_AB_MERGE_C R13, R14, R13, RZ ;  /* 0x0000000d0e0d723e */ /* 0x000fc600048070ff */
[----:B------:R-:W-:Y:S01]  /*146b0*/  FADD.FTZ R3, R14, R3 ;  /* 0x000000030e037221 */ /* 0x000fe20000010000 */
[----:B------:R-:W-:Y:S01]  /*146c0*/  F2FP.SATFINITE.E4M3.F32.PACK_AB_MERGE_C R158, R15, R158, R13 ;  /* 0x0000009e0f9e723e */ /* 0x000fe2000480700d */
[----:B0-----:R-:W-:Y:S01]  /*146d0*/  FADD.FTZ R21, R25, R0 ;  /* 0x0000000019157221 */ /* 0x001fe20000010000 */
[----:B-1----:R-:W-:-:S03]  /*146e0*/  F2FP.SATFINITE.E4M3.F32.PACK_AB_MERGE_C R25, R20, R25, RZ ;  /* 0x000000191419723e */ /* 0x002fc600048070ff */
[----:B------:R-:W-:Y:S01]  /*146f0*/  FADD.FTZ R0, R20, R21 ;  /* 0x0000001514007221 */ /* 0x000fe20000010000 */
[----:B------:R-:W-:Y:S01]  /*14700*/  F2FP.SATFINITE.E4M3.F32.PACK_AB_MERGE_C R159, R8, R11, R25 ;  /* 0x0000000b089f723e */ /* 0x000fe20004807019 */
[----:B------:R-:W-:Y:S06]  /*14710*/  @!P0 BRA `(.L_x_1923) ;  /* 0x0000000000048947 */ /* 0x000fec0003800000 */
[----:B------:R-:W-:Y:S01]  /*14720*/  BPT.TRAP 0x1 ;  /* 0x000000040000795c */ /* 0x000fe20000300000 */
.L_x_1923:
[----:B------:R0:W1:Y:S01]  /*14730*/  SYNCS.PHASECHK.TRANS64.TRYWAIT P2, [R5+URZ+0x28450], R12 ;  /* 0x0284500c050075a7 */ /* 0x000062000804017f */
[----:B------:R-:W-:Y:S05]  /*14740*/  @!P0 BRA `(.L_x_1924) ;  /* 0x0000000000048947 */ /* 0x000fea0003800000 */
[----:B------:R-:W-:Y:S01]  /*14750*/  BPT.TRAP 0x1 ;  /* 0x000000040000795c */ /* 0x000fe20000300000 */
.L_x_1924:
[----:B------:R-:W-:Y:S04]  /*14760*/  BSSY B0, `(.L_x_1925) ;  /* 0x0000004000007945 */ /* 0x000fe80003800000 */
[----:B-1----:R-:W-:Y:S05]  /*14770*/  @P2 BRA `(.L_x_1926) ;  /* 0x0000000000082947 */ /* 0x002fea0003800000 */
[----:B------:R-:W1:Y:S02]  /*14780*/  SYNCS.PHASECHK.TRANS64.TRYWAIT P2, [R5+URZ+0x28450], R12 ;  /* 0x0284500c050075a7 */ /* 0x000e64000804017f */
[----:B-1----:R-:W-:Y:S05]  /*14790*/  @!P2 BRA `(.L_x_1927) ;  /* 0x00000194005ca947 */ /* 0x002fea0003800000 */
.L_x_1926:
[----:B------:R-:W-:Y:S05]  /*147a0*/  BSYNC B0 ;  /* 0x0000000000007941 */ /* 0x000fea0003800000 */
.L_x_1925:
[----:B------:R-:W-:Y:S05]  /*147b0*/  WARPSYNC.ALL ;  /* 0x0000000000007948 */ /* 0x000fea0003800000 */
[----:B------:R-:W-:Y:S01]  /*147c0*/  R2UR UR4, R22 ;  /* 0x00000000160472ca */ /* 0x000fe200000e0000 */
[----:B------:R2:W-:Y:S01]  /*147d0*/  BAR.SYNC.DEFER_BLOCKING R10, 0x100 ;  /* 0x0004000a0000751d */ /* 0x0005e20000010000 */
[----:B------:R-:W-:-:S05]  /*147e0*/  IMAD.MOV.U32 R9, RZ, RZ, -0x7fffffe0 ;  /* 0x80000020ff097424 */ /* 0x000fca00078e00ff */
[C---:B------:R-:W-:Y:S02]  /*147f0*/  R2UR UR11, R9.reuse ;  /* 0x00000000090b72ca */ /* 0x040fe400000e0000 */
[----:B------:R-:W-:-:S04]  /*14800*/  R2UR UR15, R9 ;  /* 0x00000000090f72ca */ /* 0x000fc800000e0000 */
[----:B------:R-:W-:-:S04]  /*14810*/  UIADD3 UR4, UR4, 0x8000, URZ ;  /* 0x0000800004047890 */ /* 0x000fc8000fffe03f */
[----:B------:R-:W-:-:S04]  /*14820*/  USHF.R.U32.HI UR4, URZ, 0x4, UR4 ;  /* 0x000000043f047899 */ /* 0x000fc80008011604 */
[----:B------:R-:W-:-:S04]  /*14830*/  ULOP3.LUT UR4, UR4, 0x3fff, URZ, 0xc0, !UPT ;  /* 0x00003fff04047892 */ /* 0x000fc8000f8ec03f */
[----:B------:R-:W-:Y:S01]  /*14840*/  ULOP3.LUT UR43, UR4, 0x10000, URZ, 0xfc, !UPT ;  /* 0x00010000042b7892 */ /* 0x000fe2000f8efc3f */
[----:B------:R-:W-:-:S05]  /*14850*/  WARPGROUP.ARRIVE ;  /* 0x00000000000079c5 */ /* 0x000fca0000000000 */
[----:B------:R-:W-:-:S04]  /*14860*/  LEA R8, R23, UR43, 0xa ;  /* 0x0000002b17087c11 */ /* 0x000fc8000f8e50ff */
[C---:B------:R-:W-:Y:S02]  /*14870*/  R2UR UR10, R8.reuse ;  /* 0x00000000080a72ca */ /* 0x040fe400000e0000 */
[----:B------:R-:W-:-:S04]  /*14880*/  IADD3 R8, R8, 0x2, RZ ;  /* 0x0000000208087810 */ /* 0x000fc80007ffe0ff */
[----:B------:R-:W-:-:S07]  /*14890*/  R2UR UR14, R8 ;  /* 0x00000000080e72ca */ /* 0x000fce00000e0000 */
[----:B------:R-:W-:Y:S03]  /*148a0*/  QGMMA.64x256x32.F32.E4M3.E4M3 R24, R152, gdesc[UR8], RZ, !UPT, gsb0 ;  /* 0x03e0000898187df3 */ /* 0x000fe6000c0008ff */
[----:B------:R-:W-:Y:S02]  /*148b0*/  WARPGROUP.DEPBAR.LE gsb0, 0x0 ;  /* 0x00008000000079c5 */ /* 0x000fe40000010000 */
[----:B------:R-:W-:-:S15]  /*148c0*/  WARPGROUP.ARRIVE ;  /* 0x00000000000079c5 */ /* 0x000fde0000000000 */
[----:B------:R-:W-:-:S08]  /*148d0*/  NOP ;  /* 0x0000000000007918 */ /* 0x000fd00000000000 */
[----:B------:R-:W-:Y:S03]  /*148e0*/  QGMMA.64x256x32.F32.E4M3.E4M3 R24, R156, gdesc[UR12], R24, gsb0 ;  /* 0x03e0000c9c187df3 */ /* 0x000fe60008000818 */
[----:B------:R-:W-:Y:S02]  /*148f0*/  WARPGROUP.DEPBAR.LE gsb0, 0x0 ;  /* 0x00008000000079c5 */ /* 0x000fe40000010000 */
[----:B--2---:R-:W-:Y:S05]  /*14900*/  @!P0 BRA `(.L_x_1928) ;  /* 0x0000000000048947 */ /* 0x004fea0003800000 */
[----:B------:R-:W-:Y:S01]  /*14910*/  BPT.TRAP 0x1 ;  /* 0x000000040000795c */ /* 0x000fe20000300000 */
.L_x_1928:
[----:B01----:R-:W-:Y:S01]  /*14920*/  VIADD R5, R5, 0x28460 ;  /* 0x0002846005057836 */ /* 0x003fe20000000000 */
[----:B------:R-:W-:Y:S01]  /*14930*/  UISETP.GE.AND UP0, UPT, UR7, 0x1, UPT ;  /* 0x000000010700788c */ /* 0x000fe2000bf06270 */
[----:B------:R-:W-:Y:S02]  /*14940*/  IMAD.U32 R8, RZ, RZ, UR39 ;  /* 0x00000027ff087e24 */ /* 0x000fe4000f8e00ff */
[----:B------:R-:W-:-:S03]  /*14950*/  IMAD.MOV.U32 R9, RZ, RZ, R201 ;  /* 0x000000ffff097224 */ /* 0x000fc600078e00c9 */
[----:B------:R-:W-:Y:S02]  /*14960*/  PRMT R5, R8, 0x654, R5 ;  /* 0x0000065408057816 */ /* 0x000fe40000000005 */
[----:B------:R-:W0:Y:S01]  /*14970*/  @P1 LDC R8, c[0x0][0x44c] ;  /* 0x00011300ff081b82 */ /* 0x000e220000000800 */
[----:B------:R-:W-:Y:S01]  /*14980*/  PLOP3.LUT P2, PT, PT, PT, UP0, 0x40, 0x0 ;  /* 0x000000000000781c */ /* 0x000fe20003f4e808 */
[----:B------:R1:W-:Y:S06]  /*14990*/  SYNCS.ARRIVE.TRANS64.RED.A1T0 RZ, [R5+URZ], RZ ;  /* 0x000000ff05ff79a7 */ /* 0x0003ec000810043f */
[----:B-1----:R-:W1:Y:S01]  /*149a0*/  @P1 LDC R5, c[0x0][0x450] ;  /* 0x00011400ff051b82 */ /* 0x002e620000000800 */
[----:B0-----:R-:W-:-:S05]  /*149b0*/  @P1 IMAD.HI.U32 R8, R201, R8, RZ ;  /* 0x00000008c9081227 */ /* 0x001fca00078e00ff */
[----:B-1----:R-:W-:Y:S01]  /*149c0*/  @P1 SHF.R.U32.HI R9, RZ, R5, R8 ;  /* 0x00000005ff091219 */ /* 0x002fe20000011608 */
[----:B------:R-:W-:-:S04]  /*149d0*/  VIADD R5, R160, 0xfffffffe ;  /* 0xfffffffea0057836 */ /* 0x000fc80000000000 */
[----:B------:R-:W-:-:S04]  /*149e0*/  IMAD.IADD R161, R161, 0x1, R9 ;  /* 0x00000001a1a17824 */ /* 0x000fc800078e0209 */
[----:B------:R-:W-:Y:S01]  /*149f0*/  VIADD R8, R161, UR6 ;  /* 0x00000006a1087c36 */ /* 0x000fe20008000000 */
[----:B------:R-:W-:Y:S06]  /*14a00*/  @P2 BRA `(.L_x_1929) ;  /* 0x0000000000542947 */ /* 0x000fec0003800000 */
[C---:B------:R-:W-:Y:S01]  /*14a10*/  ISETP.GT.AND P2, PT, R161.reuse, RZ, PT ;  /* 0x000000ffa100720c */ /* 0x040fe20003f44270 */
[----:B------:R-:W-:Y:S01]  /*14a20*/  BSSY B0, `(.L_x_1930) ;  /* 0x0000010000007945 */ /* 0x000fe20003800000 */
[----:B------:R-:W-:-:S11]  /*14a30*/  VIADD R9, R161, 0xffffffff ;  /* 0xffffffffa1097836 */ /* 0x000fd60000000000 */
[----:B------:R-:W-:Y:S05]  /*14a40*/  @P2 BRA `(.L_x_1931) ;  /* 0x0000000000202947 */ /* 0x000fea0003800000 */
[----:B------:R-:W-:Y:S01]  /*14a50*/  UISETP.NE.AND UP0, UPT, UR7, 0x1, UPT ;  /* 0x000000010700788c */ /* 0x000fe2000bf05270 */
[----:B------:R-:W-:-:S05]  /*14a60*/  IMAD.MOV R9, RZ, RZ, -R161 ;  /* 0x000000ffff097224 */ /* 0x000fca00078e0aa1 */
[----:B------:R-:W-:-:S05]  /*14a70*/  PLOP3.LUT P2, PT, PT, PT, UP0, 0x80, 0x0 ;  /* 0x000000000000781c */ /* 0x000fca0003f4f008 */
[----:B------:R-:W-:-:S08]  /*14a80*/  @UP0 ULDC.64 UR4, c[0x0][0x9e8] ;  /* 0x00027a0000040ab9 */ /* 0x000fd00000000a00 */
[----:B------:R-:W-:-:S05]  /*14a90*/  @P2 IMAD.HI.U32 R10, R9, UR4, RZ ;  /* 0x00000004090a2c27 */ /* 0x000fca000f8e00ff */
[----:B------:R-:W-:-:S04]  /*14aa0*/  @P2 SHF.R.U32.HI R9, RZ, UR5, R10 ;  /* 0x00000005ff092c19 */ /* 0x000fc8000801160a */
[----:B------:R-:W-:Y:S01]  /*14ab0*/  LOP3.LUT R9, RZ, R9, RZ, 0x33, !PT ;  /* 0x00000009ff097212 */ /* 0x000fe200078e33ff */
[----:B------:R-:W-:Y:S06]  /*14ac0*/  BRA `(.L_x_1932) ;  /* 0x0000000000147947 */ /* 0x000fec0003800000 */
.L_x_1931:
[----:B------:R-:W-:-:S06]  /*14ad0*/  UISETP.NE.AND UP0, UPT, UR7, 0x1, UPT ;  /* 0x000000010700788c */ /* 0x000fcc000bf05270 */
[----:B------:R-:W-:-:S05]  /*14ae0*/  PLOP3.LUT P2, PT, PT, PT, UP0, 0x80, 0x0 ;  /* 0x000000000000781c */ /* 0x000fca0003f4f008 */
[----:B------:R-:W-:-:S08]  /*14af0*/  @UP0 ULDC.64 UR4, c[0x0][0x9e8] ;  /* 0x00027a0000040ab9 */ /* 0x000fd00000000a00 */
[----:B------:R-:W-:-:S05]  /*14b00*/  @P2 IMAD.HI.U32 R10, R9, UR4, RZ ;  /* 0x00000004090a2c27 */ /* 0x000fca000f8e00ff */
[----:B------:R-:W-:-:S07]  /*14b10*/  @P2 SHF.R.U32.HI R9, RZ, UR5, R10 ;  /* 0x00000005ff092c19 */ /* 0x000fce000801160a */
.L_x_1932:
[----:B------:R-:W-:Y:S05]  /*14b20*/  BSYNC B0 ;  /* 0x0000000000007941 */ /* 0x000fea0003800000 */
.L_x_1930:
[----:B------:R-:W-:-:S04]  /*14b30*/  IMAD.U32 R10, RZ, RZ, UR7 ;  /* 0x00000007ff0a7e24 */ /* 0x000fc8000f8e00ff */
[----:B------:R-:W-:-:S05]  /*14b40*/  IMAD R10, R9, R10, UR7 ;  /* 0x00000007090a7e24 */ /* 0x000fca000f8e020a */
[----:B------:R-:W-:-:S07]  /*14b50*/  VIMNMX R8, R8, R10, PT ;  /* 0x0000000a08087248 */ /* 0x000fce0003fe0100 */
.L_x_1929:
[----:B------:R-:W-:Y:S01]  /*14b60*/  SHF.R.S32.HI R9, RZ, 0x1f, R8 ;  /* 0x0000001fff097819 */ /* 0x000fe20000011408 */
[----:B------:R-:W-:Y:S01]  /*14b70*/  ULDC UR46, c[0x0][0x9e4] ;  /* 0x00027900002e7ab9 */ /* 0x000fe20000000800 */
[----:B------:R-:W-:Y:S01]  /*14b80*/  ULDC UR54, c[0x0][0x9e4] ;  /* 0x0002790000367ab9 */ /* 0x000fe20000000800 */
[----:B------:R-:W-:Y:S01]  /*14b90*/  ULDC UR58, c[0x0][0x988] ;  /* 0x00026200003a7ab9 */ /* 0x000fe20000000800 */
[----:B------:R-:W-:Y:S01]  /*14ba0*/  LEA.HI R9, R9, R8, RZ, 0x6 ;  /* 0x0000000809097211 */ /* 0x000fe200078f30ff */
[----:B------:R-:W-:Y:S01]  /*14bb0*/  ULDC UR47, c[0x0][0x988] ;  /* 0x00026200002f7ab9 */ /* 0x000fe20000000800 */
[----:B------:R-:W-:Y:S01]  /*14bc0*/  ULDC UR55, c[0x0][0x988] ;  /* 0x0002620000377ab9 */ /* 0x000fe20000000800 */
[----:B------:R-:W-:Y:S01]  /*14bd0*/  ULDC UR50, c[0x0][0x9e0] ;  /* 0x0002780000327ab9 */ /* 0x000fe20000000800 */
[----:B------:R-:W-:Y:S01]  /*14be0*/  SHF.R.S32.HI R8, RZ, 0x6, R9 ;  /* 0x00000006ff087819 */ /* 0x000fe20000011409 */
[----:B------:R-:W-:-:S03]  /*14bf0*/  ULDC UR59, c[0x0][0x9e0] ;  /* 0x00027800003b7ab9 */ /* 0x000fc60000000800 */
[----:B------:R-:W-:-:S04]  /*14c00*/  VIMNMX R8, R204, R8, !PT ;  /* 0x00000008cc087248 */ /* 0x000fc80007fe0100 */
[----:B------:R-:W-:-:S13]  /*14c10*/  ISETP.GE.AND P2, PT, R5, R8, PT ;  /* 0x000000080500720c */ /* 0x000fda0003f46270 */
[----:B------:R-:W-:Y:S05]  /*14c20*/  @!P2 BRA `(.L_x_1933) ;  /* 0x000000280060a947 */ /* 0x000fea0003800000 */
.L_x_1953:
[----:B------:R-:W-:Y:S01]  /*14c30*/  VIADD R23, R23, 0x1 ;  /* 0x0000000117177836 */ /* 0x000fe20000000000 */
[----:B------:R-:W-:Y:S05]  /*14c40*/  YIELD ;  /* 0x0000000000007946 */ /* 0x000fea0003800000 */
[----:B------:R-:W-:-:S04]  /*14c50*/  ISETP.NE.AND P2, PT, R23, 0x2, PT ;  /* 0x000000021700780c */ /* 0x000fc80003f45270 */
[----:B--23--:R-:W-:Y:S02]  /*14c60*/  SEL R4, RZ, 0x1, P2 ;  /* 0x00000001ff047807 */ /* 0x00cfe40001000000 */
[----:B------:R-:W-:Y:S02]  /*14c70*/  SEL R23, R23, RZ, P2 ;  /* 0x000000ff17177207 */ /* 0x000fe40001000000 */
[----:B------:R-:W-:Y:S01]  /*14c80*/  LOP3.LUT R186, R186, R4, RZ, 0x3c, !PT ;  /* 0x00000004baba7212 */ /* 0x000fe200078e3cff */
[----:B------:R-:W-:Y:S06]  /*14c90*/  @!P0 BRA `(.L_x_1934) ;  /* 0x0000000000048947 */ /* 0x000fec0003800000 */
[----:B------:R-:W-:Y:S01]  /*14ca0*/  BPT.TRAP 0x1 ;  /* 0x000000040000795c */ /* 0x000fe20000300000 */
.L_x_1934:
[----:B------:R-:W-:Y:S01]  /*14cb0*/  IMAD R205, R23, 0x8, R22 ;  /* 0x0000000817cd7824 */ /* 0x000fe200078e0216 */
[----:B------:R-:W-:-:S04]  /*14cc0*/  SHF.L.U32 R9, R186, 0x1f, RZ ;  /* 0x0000001fba097819 */ /* 0x000fc800000006ff */
[----:B------:R0:W1:Y:S01]  /*14cd0*/  SYNCS.PHASECHK.TRANS64.TRYWAIT P2, [R205+URZ+0x28430], R9 ;  /* 0x02843009cd0075a7 */ /* 0x000062000804017f */
[----:B------:R-:W-:Y:S05]  /*14ce0*/  @!P0 BRA `(.L_x_1935) ;  /* 0x0000000000048947 */ /* 0x000fea0003800000 */
[----:B------:R-:W-:Y:S01]  /*14cf0*/  BPT.TRAP 0x1 ;  /* 0x000000040000795c */ /* 0x000fe20000300000 */
.L_x_1935:
[----:B------:R-:W-:Y:S02]  /*14d00*/  LEA R10, R23, UR60, 0xa ;  /* 0x0000003c170a7c11 */ /* 0x000fe4000f8e50ff */
[----:B------:R-:W-:-:S03]  /*14d10*/  MOV R11, 0x40000040 ;  /* 0x40000040000b7802 */ /* 0x000fc60000000f00 */
[C---:B------:R-:W-:Y:S02]  /*14d20*/  VIADD R12, R10.reuse, 0x2 ;  /* 0x000000020a0c7836 */ /* 0x040fe40000000000 */
[----:B------:R-:W-:Y:S01]  /*14d30*/  VIADD R4, R10, 0x4 ;  /* 0x000000040a047836 */ /* 0x000fe20000000000 */
[----:B-1----:R-:W-:Y:S06]  /*14d40*/  @P2 BRA `(.L_x_1936) ;  /* 0x0000000000082947 */ /* 0x002fec0003800000 */
[----:B------:R-:W1:Y:S02]  /*14d50*/  SYNCS.PHASECHK.TRANS64.TRYWAIT P2, [R205+URZ+0x28430], R9 ;  /* 0x02843009cd0075a7 */ /* 0x000e64000804017f */
[----:B-1----:R-:W-:Y:S05]  /*14d60*/  @!P2 BRA `(.L_x_1937) ;  /* 0x0000018c00fca947 */ /* 0x002fea0003800000 */
.L_x_1936:
[----:B------:R-:W-:Y:S05]  /*14d70*/  WARPSYNC.ALL ;  /* 0x0000000000007948 */ /* 0x000fea0003800000 */
[----:B------:R-:W-:Y:S01]  /*14d80*/  R2UR UR14, R10 ;  /* 0x000000000a0e72ca */ /* 0x000fe200000e0000 */
[----:B------:R-:W-:Y:S01]  /*14d90*/  WARPGROUP.ARRIVE ;  /* 0x00000000000079c5 */ /* 0x000fe20000000000 */
[----:B------:R-:W-:Y:S01]  /*14da0*/  R2UR UR15, R11 ;  /* 0x000000000b0f72ca */ /* 0x000fe200000e0000 */
[----:B------:R-:W-:Y:S01]  /*14db0*/  IMAD.MOV.U32 R13, RZ, RZ, 0x40000040 ;  /* 0x40000040ff0d7424 */ /* 0x000fe200078e00ff */
[----:B------:R-:W-:Y:S01]  /*14dc0*/  R2UR UR12, R198 ;  /* 0x00000000c60c72ca */ /* 0x000fe200000e0000 */
[----:B------:R-:W-:Y:S01]  /*14dd0*/  VIADD R14, R10, 0x6 ;  /* 0x000000060a0e7836 */ /* 0x000fe20000000000 */
[----:B------:R-:W-:Y:S01]  /*14de0*/  R2UR UR13, R199 ;  /* 0x00000000c70d72ca */ /* 0x000fe200000e0000 */
[----:B------:R-:W-:Y:S01]  /*14df0*/  IMAD.MOV.U32 R15, RZ, RZ, 0x40000040 ;  /* 0x40000040ff0f7424 */ /* 0x000fe200078e00ff */
[----:B------:R-:W-:Y:S01]  /*14e00*/  R2UR UR10, R12 ;  /* 0x000000000c0a72ca */ /* 0x000fe200000e0000 */
[----:B------:R-:W-:Y:S01]  /*14e10*/  IMAD.MOV.U32 R12, RZ, RZ, R4 ;  /* 0x000000ffff0c7224 */ /* 0x000fe200078e0004 */
[----:B------:R-:W-:Y:S01]  /*14e20*/  R2UR UR11, R13 ;  /* 0x000000000d0b72ca */ /* 0x000fe200000e0000 */
[----:B------:R-:W-:Y:S01]  /*14e30*/  UMOV UR16, UR56 ;  /* 0x0000003800107c82 */ /* 0x000fe20008000000 */
[----:B------:R-:W-:Y:S01]  /*14e40*/  R2UR UR8, R196 ;  /* 0x00000000c40872ca */ /* 0x000fe200000e0000 */
[----:B------:R-:W-:Y:S01]  /*14e50*/  UMOV UR17, UR57 ;  /* 0x0000003900117c82 */ /* 0x000fe20008000000 */
[----:B------:R-:W-:Y:S01]  /*14e60*/  R2UR UR9, R197 ;  /* 0x00000000c50972ca */ /* 0x000fe200000e0000 */
[----:B------:R-:W-:Y:S01]  /*14e70*/  UMOV UR20, UR52 ;  /* 0x0000003400147c82 */ /* 0x000fe20008000000 */
[----:B------:R-:W-:Y:S01]  /*14e80*/  R2UR UR6, R12 ;  /* 0x000000000c0672ca */ /* 0x000fe200000e0000 */
[----:B------:R-:W-:Y:S01]  /*14e90*/  VIADD R12, R10, 0x200 ;  /* 0x000002000a0c7836 */ /* 0x000fe20000000000 */
[----:B------:R-:W-:Y:S01]  /*14ea0*/  R2UR UR7, R13 ;  /* 0x000000000d0772ca */ /* 0x000fe200000e0000 */
[----:B------:R-:W-:Y:S01]  /*14eb0*/  QGMMA.64x64x32.F32.E4M3.E4M3 R152, gdesc[UR12], RZ, !UPT, gsb0 ;  /* 0x00e000000c9879f3 */ /* 0x000fe2000c0008ff */
[----:B------:R-:W-:Y:S01]  /*14ec0*/  R2UR UR4, R194 ;  /* 0x00000000c20472ca */ /* 0x000fe200000e0000 */
        /* <DEDUP_REMOVED lines=8> */
[----:B------:R-:W-:Y:S01]  /*14f50*/  VIADD R20, R10, 0x204 ;  /* 0x000002040a147836 */ /* 0x000fe20000000000 */
[----:B------:R-:W-:Y:S01]  /*14f60*/  R2UR UR23, R13 ;  /* 0x000000000d1772ca */ /* 0x000fe200000e0000 */
[----:B------:R-:W-:Y:S01]  /*14f70*/  IMAD.MOV.U32 R21, RZ, RZ, 0x40000040 ;  /* 0x40000040ff157424 */ /* 0x000fe200078e00ff */
[----:B------:R-:W-:Y:S01]  /*14f80*/  R2UR UR26, R14 ;  /* 0x000000000e1a72ca */ /* 0x000fe200000e0000 */
[----:B------:R-:W-:Y:S01]  /*14f90*/  UMOV UR28, UR44 ;  /* 0x0000002c001c7c82 */ /* 0x000fe20008000000 */
[----:B------:R-:W-:Y:S01]  /*14fa0*/  R2UR UR27, R15 ;  /* 0x000000000f1b72ca */ /* 0x000fe200000e0000 */
[----:B------:R-:W-:Y:S01]  /*14fb0*/  UMOV UR29, UR45 ;  /* 0x0000002d001d7c82 */ /* 0x000fe20008000000 */
[----:B------:R-:W-:Y:S01]  /*14fc0*/  R2UR UR30, R20 ;  /* 0x00000000141e72ca */ /* 0x000fe200000e0000 */
[----:B------:R-:W-:Y:S01]  /*14fd0*/  VIADD R10, R10, 0x206 ;  /* 0x000002060a0a7836 */ /* 0x000fe20000000000 */
[----:B------:R-:W-:Y:S01]  /*14fe0*/  R2UR UR31, R21 ;  /* 0x00000000151f72ca */ /* 0x000fe200000e0000 */
[----:B------:R-:W-:Y:S01]  /*14ff0*/  IMAD.MOV.U32 R11, RZ, RZ, 0x40000040 ;  /* 0x40000040ff0b7424 */ /* 0x000fe200078e00ff */
[----:B------:R-:W-:Y:S01]  /*15000*/  UMOV UR32, UR40 ;  /* 0x0000002800207c82 */ /* 0x000fe20008000000 */
[----:B------:R-:W-:Y:S01]  /*15010*/  UMOV UR33, UR41 ;  /* 0x0000002900217c82 */ /* 0x000fe20008000000 */
[----:B------:R-:W-:Y:S01]  /*15020*/  R2UR UR34, R10 ;  /* 0x000000000a2272ca */ /* 0x000fe200000e0000 */
[----:B------:R-:W2:Y:S01]  /*15030*/  S2R R206, SR_TID.X ;  /* 0x0000000000ce7919 */ /* 0x000ea20000002100 */
[----:B------:R-:W-:-:S02]  /*15040*/  R2UR UR35, R11 ;  /* 0x000000000b2372ca */ /* 0x000fc400000e0000 */
[----:B--2---:R-:W-:-:S04]  /*15050*/  SHF.R.U32.HI R206, RZ, 0x7, R206 ;  /* 0x00000007ffce7819 */ /* 0x004fc800000116ce */
        /* <DEDUP_REMOVED lines=26> */
.L_x_1938:
[----:B------:R-:W3:Y:S01]  /*15200*/  @P1 LDC R11, c[0x0][0x44c] ;  /* 0x00011300ff0b1b82 */ /* 0x000ee20000000800 */
[----:B------:R-:W-:Y:S02]  /*15210*/  IMAD.IADD R14, R208, 0x1, R201 ;  /* 0x00000001d00e7824 */ /* 0x000fe400078e02c9 */
[C---:B------:R-:W-:Y:S01]  /*15220*/  FMUL.FTZ R15, R2.reuse, R152 ;  /* 0x00000098020f7220 */ /* 0x040fe20000410000 */
[C---:B------:R-:W-:Y:S01]  /*15230*/  FMUL.FTZ R21, R2.reuse, R153 ;  /* 0x0000009902157220 */ /* 0x040fe20000410000 */
[C---:B------:R-:W-:Y:S01]  /*15240*/  FMUL.FTZ R13, R2.reuse, R155 ;  /* 0x0000009b020d7220 */ /* 0x040fe20000410000 */
[C---:B------:R-:W-:Y:S01]  /*15250*/  FMUL.FTZ R152, R2.reuse, R156 ;  /* 0x0000009c02987220 */ /* 0x040fe20000410000 */
[C---:B------:R-:W-:Y:S01]  /*15260*/  FMUL.FTZ R155, R2.reuse, R157 ;  /* 0x0000009d029b7220 */ /* 0x040fe20000410000 */
[C---:B------:R-:W-:Y:S01]  /*15270*/  FMUL.FTZ R153, R2.reuse, R159 ;  /* 0x0000009f02997220 */ /* 0x040fe20000410000 */
[----:B------:R-:W4:Y:S01]  /*15280*/  @P1 LDC R10, c[0x0][0x450] ;  /* 0x00011400ff0a1b82 */ /* 0x000f220000000800 */
[C---:B------:R-:W-:Y:S01]  /*15290*/  FMUL.FTZ R157, R2.reuse, R160 ;  /* 0x000000a0029d7220 */ /* 0x040fe20000410000 */
[C---:B------:R-:W-:Y:S01]  /*152a0*/  FMUL.FTZ R159, R2.reuse, R161 ;  /* 0x000000a1029f7220 */ /* 0x040fe20000410000 */
[C---:B------:R-:W-:Y:S01]  /*152b0*/  FMUL.FTZ R156, R2.reuse, R163 ;  /* 0x000000a3029c7220 */ /* 0x040fe20000410000 */
[C---:B------:R-:W-:Y:S01]  /*152c0*/  FMUL.FTZ R12, R2.reuse, R154 ;  /* 0x0000009a020c7220 */ /* 0x040fe20000410000 */
[C---:B------:R-:W-:Y:S01]  /*152d0*/  FMUL.FTZ R161, R2.reuse, R164 ;  /* 0x000000a402a17220 */ /* 0x040fe20000410000 */
[C---:B------:R-:W-:Y:S01]  /*152e0*/  FMUL.FTZ R163, R2.reuse, R165 ;  /* 0x000000a502a37220 */ /* 0x040fe20000410000 */
[C---:B------:R-:W-:Y:S01]  /*152f0*/  FMUL.FTZ R160, R2.reuse, R167 ;  /* 0x000000a702a07220 */ /* 0x040fe20000410000 */
[----:B------:R-:W-:Y:S01]  /*15300*/  UISETP.NE.AND UP0, UPT, UR42, URZ, UPT ;  /* 0x0000003f2a00728c */ /* 0x000fe2000bf05270 */
[C---:B------:R-:W-:Y:S01]  /*15310*/  FMUL.FTZ R20, R2.reuse, R158 ;  /* 0x0000009e02147220 */ /* 0x040fe20000410000 */
[C---:B------:R-:W-:Y:S01]  /*15320*/  FMUL.FTZ R154, R2.reuse, R162 ;  /* 0x000000a2029a7220 */ /* 0x040fe20000410000 */
[C---:B------:R-:W-:Y:S01]  /*15330*/  FMUL.FTZ R165, R2.reuse, R168 ;  /* 0x000000a802a57220 */ /* 0x040fe20000410000 */
[C---:B------:R-:W-:Y:S01]  /*15340*/  FMUL.FTZ R167, R2.reuse, R169 ;  /* 0x000000a902a77220 */ /* 0x040fe20000410000 */
[C---:B------:R-:W-:Y:S01]  /*15350*/  FMUL.FTZ R164, R2.reuse, R171 ;  /* 0x000000ab02a47220 */ /* 0x040fe20000410000 */
[C---:B------:R-:W-:Y:S01]  /*15360*/  FMUL.FTZ R158, R2.reuse, R166 ;  /* 0x000000a6029e7220 */ /* 0x040fe20000410000 */
[----:B------:R-:W-:Y:S01]  /*15370*/  FMUL.FTZ R162, R2, R170 ;  /* 0x000000aa02a27220 */ /* 0x000fe20000410000 */
[----:B---3--:R-:W-:-:S04]  /*15380*/  @P1 IMAD.HI.U32 R11, R14, R11, RZ ;  /* 0x0000000b0e0b1227 */ /* 0x008fc800078e00ff */
[C---:B------:R-:W-:Y:S01]  /*15390*/  FMUL.FTZ R169, R2.reuse, R172 ;  /* 0x000000ac02a97220 */ /* 0x040fe20000410000 */
[C---:B------:R-:W-:Y:S01]  /*153a0*/  FMUL.FTZ R171, R2.reuse, R173 ;  /* 0x000000ad02ab7220 */ /* 0x040fe20000410000 */
[C---:B------:R-:W-:Y:S01]  /*153b0*/  FMUL.FTZ R168, R2.reuse, R175 ;  /* 0x000000af02a87220 */ /* 0x040fe20000410000 */
[C---:B------:R-:W-:Y:S01]  /*153c0*/  FMUL.FTZ R166, R2.reuse, R174 ;  /* 0x000000ae02a67220 */ /* 0x040fe20000410000 */
[C---:B------:R-:W-:Y:S01]  /*153d0*/  FMUL.FTZ R173, R2.reuse, R176 ;  /* 0x000000b002ad7220 */ /* 0x040fe20000410000 */
[C---:B------:R-:W-:Y:S01]  /*153e0*/  FMUL.FTZ R175, R2.reuse, R177 ;  /* 0x000000b102af7220 */ /* 0x040fe20000410000 */
[C---:B------:R-:W-:Y:S01]  /*153f0*/  FMUL.FTZ R170, R2.reuse, R178 ;  /* 0x000000b202aa7220 */ /* 0x040fe20000410000 */
[----:B----4-:R-:W-:Y:S01]  /*15400*/  @P1 SHF.R.U32.HI R14, RZ, R10, R11 ;  /* 0x0000000aff0e1219 */ /* 0x010fe2000001160b */
[C---:B------:R-:W-:Y:S01]  /*15410*/  FMUL.FTZ R172, R2.reuse, R179 ;  /* 0x000000b302ac7220 */ /* 0x040fe20000410000 */
[C---:B------:R-:W-:Y:S01]  /*15420*/  FMUL.FTZ R178, R2.reuse, R180 ;  /* 0x000000b402b27220 */ /* 0x040fe20000410000 */
[C---:B------:R-:W-:Y:S01]  /*15430*/  FMUL.FTZ R179, R2.reuse, R181 ;  /* 0x000000b502b37220 */ /* 0x040fe20000410000 */
[C---:B------:R-:W-:Y:S01]  /*15440*/  FMUL.FTZ R174, R2.reuse, R182 ;  /* 0x000000b602ae7220 */ /* 0x040fe20000410000 */
[----:B------:R-:W3:Y:S01]  /*15450*/  SHFL.IDX PT, R206, R14, RZ, 0x1c1f ;  /* 0x001c1fff0ece7589 */ /* 0x000ee200000e0000 */
[----:B------:R-:W-:Y:S01]  /*15460*/  SHF.L.U32 R177, R5, 0x6, RZ ;  /* 0x0000000605b17819 */ /* 0x000fe200000006ff */
[----:B------:R-:W-:Y:S01]  /*15470*/  FMUL.FTZ R176, R2, R183 ;  /* 0x000000b702b07220 */ /* 0x000fe20000410000 */
[----:B------:R-:W-:Y:S01]  /*15480*/  PLOP3.LUT P2, PT, PT, PT, UP0, 0x40, 0x0 ;  /* 0x000000000000781c */ /* 0x000fe20003f4e808 */
[----:B------:R-:W4:Y:S01]  /*15490*/  MUFU.TANH R15, R15 ;  /* 0x0000000f000f7308 */ /* 0x000f220000002400 */
[----:B------:R-:W-:Y:S01]  /*154a0*/  IADD3 R181, -R191, 0x1, -R177 ;  /* 0x00000001bfb57810 */ /* 0x000fe20007ffe9b1 */
[----:B------:R-:W-:-:S02]  /*154b0*/  VIADD R10, R205, 0x28440 ;  /* 0x00028440cd0a7836 */ /* 0x000fc40000000000 */
[----:B------:R-:W-:Y:S01]  /*154c0*/  IMAD.U32 R11, RZ, RZ, UR39 ;  /* 0x00000027ff0b7e24 */ /* 0x000fe2000f8e00ff */
[----:B------:R-:W-:-:S03]  /*154d0*/  IADD3 R181, -R189, R181, R192 ;  /* 0x000000b5bdb57210 */ /* 0x000fc60007ffe1c0 */
[----:B------:R-:W0:Y:S01]  /*154e0*/  MUFU.TANH R21, R21 ;  /* 0x0000001500157308 */ /* 0x000e220000002400 */
[----:B------:R-:W-:Y:S01]  /*154f0*/  PRMT R10, R11, 0x654, R10 ;  /* 0x000006540b0a7816 */ /* 0x000fe2000000000a */
[C---:B------:R-:W-:Y:S02]  /*15500*/  VIADD R180, R181.reuse, UR50 ;  /* 0x00000032b5b47c36 */ /* 0x040fe40008000000 */
[----:B------:R-:W-:Y:S01]  /*15510*/  VIADD R181, R181, UR51 ;  /* 0x00000033b5b57c36 */ /* 0x000fe20008000000 */
[----:B------:R0:W-:Y:S03]  /*15520*/  SYNCS.ARRIVE.TRANS64.RED.A1T0 RZ, [R10+URZ], RZ ;  /* 0x000000ff0aff79a7 */ /* 0x0001e6000810043f */
[----:B------:R-:W0:Y:S01]  /*15530*/  MUFU.TANH R12, R12 ;  /* 0x0000000c000c7308 */ /* 0x000e220000002400 */
[C---:B---3--:R-:W-:Y:S02]  /*15540*/  IMAD.IADD R182, R206.reuse, 0x1, R180 ;  /* 0x00000001ceb67824 */ /* 0x048fe400078e02b4 */
[----:B------:R-:W-:-:S05]  /*15550*/  IMAD.IADD R183, R206, 0x1, R181 ;  /* 0x00000001ceb77824 */ /* 0x000fca00078e02b5 */
[----:B------:R-:W3:Y:S08]  /*15560*/  MUFU.TANH R13, R13 ;  /* 0x0000000d000d7308 */ /* 0x000ef00000002400 */
        /* <DEDUP_REMOVED lines=28> */
[----:B---34-:R-:W-:Y:S05]  /*15730*/  @P2 BRA `(.L_x_1939) ;  /* 0x0000000000582947 */ /* 0x018fea0003800000 */
[----:B------:R-:W-:Y:S01]  /*15740*/  IADD3 R206, -R189, R192, R206 ;  /* 0x000000c0bdce7210 */ /* 0x000fe20007ffe1ce */
[----:B------:R-:W-:Y:S03]  /*15750*/  BSSY B0, `(.L_x_1940) ;  /* 0x0000010000007945 */ /* 0x000fe60003800000 */
[----:B------:R-:W-:-:S13]  /*15760*/  ISETP.GT.AND P2, PT, R206, -0x1, PT ;  /* 0xffffffffce00780c */ /* 0x000fda0003f44270 */
[----:B------:R-:W-:Y:S05]  /*15770*/  @P2 BRA `(.L_x_1941) ;  /* 0x0000000000202947 */ /* 0x000fea0003800000 */
[----:B------:R-:W-:Y:S01]  /*15780*/  IMAD.U32 R226, RZ, RZ, UR46 ;  /* 0x0000002effe27e24 */ /* 0x000fe2000f8e00ff */
[----:B------:R-:W-:-:S04]  /*15790*/  LOP3.LUT R206, RZ, R206, RZ, 0x33, !PT ;  /* 0x000000ceffce7212 */ /* 0x000fc800078e33ff */
[----:B------:R-:W-:-:S13]  /*157a0*/  ISETP.NE.AND P2, PT, R226, 0x1, PT ;  /* 0x00000001e200780c */ /* 0x000fda0003f45270 */
[----:B0-----:R-:W0:Y:S02]  /*157b0*/  @P2 LDC.64 R10, c[0x0][0x9e8] ;  /* 0x00027a00ff0a2b82 */ /* 0x001e240000000a00 */
[----:B0-----:R-:W-:-:S05]  /*157c0*/  @P2 IMAD.HI.U32 R10, R206, R10, RZ ;  /* 0x0000000ace0a2227 */ /* 0x001fca00078e00ff */
[----:B------:R-:W-:-:S04]  /*157d0*/  @P2 SHF.R.U32.HI R206, RZ, R11, R10 ;  /* 0x0000000bffce2219 */ /* 0x000fc8000001160a */
[----:B------:R-:W-:Y:S01]  /*157e0*/  LOP3.LUT R206, RZ, R206, RZ, 0x33, !PT ;  /* 0x000000ceffce7212 */ /* 0x000fe200078e33ff */
[----:B------:R-:W-:Y:S06]  /*157f0*/  BRA `(.L_x_1942) ;  /* 0x0000000000147947 */ /* 0x000fec0003800000 */
.L_x_1941:
[----:B------:R-:W-:-:S05]  /*15800*/  IMAD.U32 R226, RZ, RZ, UR46 ;  /* 0x0000002effe27e24 */ /* 0x000fca000f8e00ff */
[----:B------:R-:W-:-:S13]  /*15810*/  ISETP.NE.AND P2, PT, R226, 0x1, PT ;  /* 0x00000001e200780c */ /* 0x000fda0003f45270 */
[----:B0-----:R-:W0:Y:S02]  /*15820*/  @P2 LDC.64 R10, c[0x0][0x9e8] ;  /* 0x00027a00ff0a2b82 */ /* 0x001e240000000a00 */
[----:B0-----:R-:W-:-:S05]  /*15830*/  @P2 IMAD.HI.U32 R10, R206, R10, RZ ;  /* 0x0000000ace0a2227 */ /* 0x001fca00078e00ff */
[----:B------:R-:W-:-:S07]  /*15840*/  @P2 SHF.R.U32.HI R206, RZ, R11, R10 ;  /* 0x0000000bffce2219 */ /* 0x000fce000001160a */
.L_x_1942:
[----:B------:R-:W-:Y:S05]  /*15850*/  BSYNC B0 ;  /* 0x0000000000007941 */ /* 0x000fea0003800000 */
.L_x_1940:
[----:B------:R-:W-:-:S04]  /*15860*/  IMAD R206, R206, R226, -R177 ;  /* 0x000000e2cece7224 */ /* 0x000fc800078e0ab1 */
[----:B------:R-:W-:-:S05]  /*15870*/  IMAD.IADD R206, R206, 0x1, -R191 ;  /* 0x00000001cece7824 */ /* 0x000fca00078e0abf */
[----:B------:R-:W-:Y:S02]  /*15880*/  VIMNMX R183, R183, R206, !PT ;  /* 0x000000ceb7b77248 */ /* 0x000fe40007fe0100 */
[----:B------:R-:W-:-:S07]  /*15890*/  VIADDMNMX R182, R206, R226, R182, PT ;  /* 0x000000e2ceb67246 */ /* 0x000fce00038001b6 */
.L_x_1939:
[----:B------:R-:W-:Y:S01]  /*158a0*/  ISETP.GT.AND P2, PT, R5, -0x1, PT ;  /* 0xffffffff0500780c */ /* 0x000fe20003f44270 */
[----:B------:R-:W3:Y:S01]  /*158b0*/  SHFL.IDX PT, R14, R14, 0x1, 0x1c1f ;  /* 0x003c1f000e0e7f89 */ /* 0x000ee200000e0000 */
[----:B------:R-:W-:Y:S02]  /*158c0*/  UISETP.NE.AND UP0, UPT, UR42, URZ, UPT ;  /* 0x0000003f2a00728c */ /* 0x000fe4000bf05270 */
[C---:B------:R-:W-:Y:S02]  /*158d0*/  ISETP.GT.AND P3, PT, R183.reuse, RZ, P2 ;  /* 0x000000ffb700720c */ /* 0x040fe40001764270 */
[C---:B------:R-:W-:Y:S02]  /*158e0*/  ISETP.GT.AND P5, PT, R183.reuse, 0x8, P2 ;  /* 0x00000008b700780c */ /* 0x040fe400017a4270 */
[----:B------:R-:W-:Y:S02]  /*158f0*/  ISETP.LT.OR P4, PT, R182, 0x1, P3 ;  /* 0x00000001b600780c */ /* 0x000fe40001f81670 */
[----:B------:R-:W-:-:S02]  /*15900*/  ISETP.GT.AND P3, PT, R183, 0x1, P2 ;  /* 0x00000001b700780c */ /* 0x000fc40001764270 */
[----:B------:R-:W-:Y:S02]  /*15910*/  FSEL R15, R15, -INF , !P4 ;  /* 0xff8000000f0f7808 */ /* 0x000fe40006000000 */
[C---:B------:R-:W-:Y:S02]  /*15920*/  ISETP.LT.OR P3, PT, R182.reuse, 0x2, P3 ;  /* 0x00000002b600780c */ /* 0x040fe40001f61670 */
[----:B------:R-:W-:Y:S02]  /*15930*/  ISETP.GT.AND P4, PT, R183, 0x9, P2 ;  /* 0x00000009b700780c */ /* 0x000fe40001784270 */
[----:B0-----:R-:W-:Y:S02]  /*15940*/  FSEL R21, R21, -INF , !P3 ;  /* 0xff80000015157808 */ /* 0x001fe40005800000 */
[----:B------:R-:W-:Y:S02]  /*15950*/  ISETP.GT.AND P3, PT, R183, 0x10, P2 ;  /* 0x00000010b700780c */ /* 0x000fe40001764270 */
[----:B------:R-:W-:-:S02]  /*15960*/  ISETP.LT.OR P5, PT, R182, 0x9, P5 ;  /* 0x00000009b600780c */ /* 0x000fc40002fa1670 */
[----:B------:R-:W-:Y:S01]  /*15970*/  ISETP.LT.OR P3, PT, R182, 0x11, P3 ;  /* 0x00000011b600780c */ /* 0x000fe20001f61670 */
[--C-:B---3--:R-:W-:Y:S01]  /*15980*/  IMAD.IADD R180, R180, 0x1, R14.reuse ;  /* 0x00000001b4b47824 */ /* 0x108fe200078e020e */
[----:B------:R-:W-:Y:S01]  /*15990*/  ISETP.LT.OR P4, PT, R182, 0xa, P4 ;  /* 0x0000000ab600780c */ /* 0x000fe20002781670 */
[----:B------:R-:W-:Y:S01]  /*159a0*/  IMAD.IADD R181, R181, 0x1, R14 ;  /* 0x00000001b5b57824 */ /* 0x000fe200078e020e */
[----:B------:R-:W-:Y:S02]  /*159b0*/  FSEL R157, R157, -INF , !P3 ;  /* 0xff8000009d9d7808 */ /* 0x000fe40005800000 */
[----:B------:R-:W-:Y:S02]  /*159c0*/  ISETP.GT.AND P3, PT, R183, 0x19, P2 ;  /* 0x00000019b700780c */ /* 0x000fe40001764270 */
[----:B------:R-:W-:Y:S02]  /*159d0*/  FSEL R152, R152, -INF , !P5 ;  /* 0xff80000098987808 */ /* 0x000fe40006800000 */
[----:B------:R-:W-:-:S02]  /*159e0*/  ISETP.LT.OR P3, PT, R182, 0x1a, P3 ;  /* 0x0000001ab600780c */ /* 0x000fc40001f61670 */
[----:B------:R-:W-:Y:S02]  /*159f0*/  FSEL R155, R155, -INF , !P4 ;  /* 0xff8000009b9b7808 */ /* 0x000fe40006000000 */
[C---:B------:R-:W-:Y:S02]  /*15a00*/  ISETP.GT.AND P5, PT, R183.reuse, 0x11, P2 ;  /* 0x00000011b700780c */ /* 0x040fe400017a4270 */
[----:B------:R-:W-:Y:S02]  /*15a10*/  ISETP.GT.AND P4, PT, R183, 0x18, P2 ;  /* 0x00000018b700780c */ /* 0x000fe40001784270 */
[----:B------:R-:W-:Y:S02]  /*15a20*/  FSEL R163, R163, -INF , !P3 ;  /* 0xff800000a3a37808 */ /* 0x000fe40005800000 */
[----:B------:R-:W-:Y:S02]  /*15a30*/  ISETP.GT.AND P3, PT, R183, 0x28, P2 ;  /* 0x00000028b700780c */ /* 0x000fe40001764270 */
[----:B------:R-:W-:-:S02]  /*15a40*/  ISETP.LT.OR P5, PT, R182, 0x12, P5 ;  /* 0x00000012b600780c */ /* 0x000fc40002fa1670 */
[C---:B------:R-:W-:Y:S02]  /*15a50*/  ISETP.LT.OR P4, PT, R182.reuse, 0x19, P4 ;  /* 0x00000019b600780c */ /* 0x040fe40002781670 */
[----:B------:R-:W-:Y:S02]  /*15a60*/  ISETP.LT.OR P3, PT, R182, 0x29, P3 ;  /* 0x00000029b600780c */ /* 0x000fe40001f61670 */
[----:B------:R-:W-:Y:S02]  /*15a70*/  FSEL R159, R159, -INF , !P5 ;  /* 0xff8000009f9f7808 */ /* 0x000fe40006800000 */
[----:B------:R-:W-:Y:S02]  /*15a80*/  FSEL R161, R161, -INF , !P4 ;  /* 0xff800000a1a17808 */ /* 0x000fe40006000000 */
[C---:B------:R-:W-:Y:S02]  /*15a90*/  ISETP.GT.AND P5, PT, R183.reuse, 0x20, P2 ;  /* 0x00000020b700780c */ /* 0x040fe400017a4270 */
[----:B------:R-:W-:-:S02]  /*15aa0*/  ISETP.GT.AND P4, PT, R183, 0x21, P2 ;  /* 0x00000021b700780c */ /* 0x000fc40001784270 */
[----:B------:R-:W-:Y:S02]  /*15ab0*/  FSEL R169, R169, -INF , !P3 ;  /* 0xff800000a9a97808 */ /* 0x000fe40005800000 */
[----:B------:R-:W-:Y:S02]  /*15ac0*/  ISETP.GT.AND P3, PT, R183, 0x31, P2 ;  /* 0x00000031b700780c */ /* 0x000fe40001764270 */
[C---:B------:R-:W-:Y:S02]  /*15ad0*/  ISETP.LT.OR P5, PT, R182.reuse, 0x21, P5 ;  /* 0x00000021b600780c */ /* 0x040fe40002fa1670 */
[C---:B------:R-:W-:Y:S02]  /*15ae0*/  ISETP.LT.OR P4, PT, R182.reuse, 0x22, P4 ;  /* 0x00000022b600780c */ /* 0x040fe40002781670 */
[----:B------:R-:W-:Y:S02]  /*15af0*/  ISETP.LT.OR P3, PT, R182, 0x32, P3 ;  /* 0x00000032b600780c */ /* 0x000fe40001f61670 */
[----:B------:R-:W-:-:S02]  /*15b00*/  FSEL R165, R165, -INF , !P5 ;  /* 0xff800000a5a57808 */ /* 0x000fc40006800000 */
[----:B------:R-:W-:Y:S02]  /*15b10*/  FSEL R167, R167, -INF , !P4 ;  /* 0xff800000a7a77808 */ /* 0x000fe40006000000 */
[C---:B------:R-:W-:Y:S02]  /*15b20*/  ISETP.GT.AND P5, PT, R183.reuse, 0x29, P2 ;  /* 0x00000029b700780c */ /* 0x040fe400017a4270 */
[----:B------:R-:W-:Y:S02]  /*15b30*/  ISETP.GT.AND P4, PT, R183, 0x30, P2 ;  /* 0x00000030b700780c */ /* 0x000fe40001784270 */
[----:B------:R-:W-:Y:S02]  /*15b40*/  FSEL R175, R175, -INF , !P3 ;  /* 0xff800000afaf7808 */ /* 0x000fe40005800000 */
[----:B------:R-:W-:Y:S02]  /*15b50*/  PLOP3.LUT P3, PT, PT, PT, UP0, 0x40, 0x0 ;  /* 0x000000000000781c */ /* 0x000fe40003f6e808 */
[----:B------:R-:W-:-:S02]  /*15b60*/  ISETP.LT.OR P5, PT, R182, 0x2a, P5 ;  /* 0x0000002ab600780c */ /* 0x000fc40002fa1670 */
[C---:B------:R-:W-:Y:S02]  /*15b70*/  ISETP.LT.OR P4, PT, R182.reuse, 0x31, P4 ;  /* 0x00000031b600780c */ /* 0x040fe40002781670 */
[----:B------:R-:W-:Y:S02]  /*15b80*/  FSEL R171, R171, -INF , !P5 ;  /* 0xff800000abab7808 */ /* 0x000fe40006800000 */
[----:B------:R-:W-:Y:S02]  /*15b90*/  FSEL R173, R173, -INF , !P4 ;  /* 0xff800000adad7808 */ /* 0x000fe40006000000 */
[C---:B------:R-:W-:Y:S02]  /*15ba0*/  ISETP.GT.AND P5, PT, R183.reuse, 0x38, P2 ;  /* 0x00000038b700780c */ /* 0x040fe400017a4270 */
[----:B------:R-:W-:Y:S02]  /*15bb0*/  ISETP.GT.AND P4, PT, R183, 0x39, P2 ;  /* 0x00000039b700780c */ /* 0x000fe40001784270 */
[----:B------:R-:W-:-:S02]  /*15bc0*/  ISETP.LT.OR P5, PT, R182, 0x39, P5 ;  /* 0x00000039b600780c */ /* 0x000fc40002fa1670 */
[----:B------:R-:W-:Y:S02]  /*15bd0*/  ISETP.LT.OR P4, PT, R182, 0x3a, P4 ;  /* 0x0000003ab600780c */ /* 0x000fe40002781670 */
[----:B------:R-:W-:Y:S02]  /*15be0*/  FSEL R178, R178, -INF , !P5 ;  /* 0xff800000b2b27808 */ /* 0x000fe40006800000 */
[----:B------:R-:W-:Y:S01]  /*15bf0*/  FSEL R179, R179, -INF , !P4 ;  /* 0xff800000b3b37808 */ /* 0x000fe20006000000 */
[----:B------:R-:W-:Y:S08]  /*15c00*/  @P3 BRA `(.L_x_1943) ;  /* 0x0000000000583947 */ /* 0x000ff00003800000 */
[----:B------:R-:W-:Y:S01]  /*15c10*/  IADD3 R14, -R189, R192, R14 ;  /* 0x000000c0bd0e7210 */ /* 0x000fe20007ffe10e */
[----:B------:R-:W-:Y:S03]  /*15c20*/  BSSY B0, `(.L_x_1944) ;  /* 0x0000010000007945 */ /* 0x000fe60003800000 */
        /* <DEDUP_REMOVED lines=10> */
.L_x_1945:
[----:B------:R-:W-:-:S05]  /*15cd0*/  IMAD.U32 R182, RZ, RZ, UR46 ;  /* 0x0000002effb67e24 */ /* 0x000fca000f8e00ff */
[----:B------:R-:W-:-:S13]  /*15ce0*/  ISETP.NE.AND P3, PT, R182, 0x1, PT ;  /* 0x00000001b600780c */ /* 0x000fda0003f65270 */
[----:B------:R-:W0:Y:S02]  /*15cf0*/  @P3 LDC.64 R10, c[0x0][0x9e8] ;  /* 0x00027a00ff0a3b82 */ /* 0x000e240000000a00 */
[----:B0-----:R-:W-:-:S05]  /*15d00*/  @P3 IMAD.HI.U32 R10, R14, R10, RZ ;  /* 0x0000000a0e0a3227 */ /* 0x001fca00078e00ff */
[----:B------:R-:W-:-:S07]  /*15d10*/  @P3 SHF.R.U32.HI R14, RZ, R11, R10 ;  /* 0x0000000bff0e3219 */ /* 0x000fce000001160a */
.L_x_1946:
[----:B------:R-:W-:Y:S05]  /*15d20*/  BSYNC B0 ;  /* 0x0000000000007941 */ /* 0x000fea0003800000 */
.L_x_1944:
[----:B------:R-:W-:-:S04]  /*15d30*/  IMAD R14, R14, R182, -R177 ;  /* 0x000000b60e0e7224 */ /* 0x000fc800078e0ab1 */
[----:B------:R-:W-:-:S05]  /*15d40*/  IMAD.IADD R14, R14, 0x1, -R191 ;  /* 0x000000010e0e7824 */ /* 0x000fca00078e0abf */
[----:B------:R-:W-:Y:S02]  /*15d50*/  VIMNMX R181, R181, R14, !PT ;  /* 0x0000000eb5b57248 */ /* 0x000fe40007fe0100 */
[----:B------:R-:W-:-:S07]  /*15d60*/  VIADDMNMX R180, R14, R182, R180, PT ;  /* 0x000000b60eb47246 */ /* 0x000fce00038001b4 */
.L_x_1943:
[----:B------:R-:W-:Y:S01]  /*15d70*/  FMNMX.FTZ R10, R15, R6, !PT ;  /* 0x000000060f0a7209 */ /* 0x000fe20007810000 */
[----:B------:R-:W-:Y:S01]  /*15d80*/  UMOV UR38, UR47 ;  /* 0x0000002f00267c82 */ /* 0x000fe20008000000 */
[----:B------:R-:W-:Y:S02]  /*15d90*/  ISETP.GT.AND P4, PT, R181, 0x8, P2 ;  /* 0x00000008b500780c */ /* 0x000fe40001784270 */
[----:B------:R-:W-:Y:S02]  /*15da0*/  FMNMX.FTZ R10, R21, R10, !PT ;  /* 0x0000000a150a7209 */ /* 0x000fe40007810000 */
[----:B------:R-:W-:Y:S02]  /*15db0*/  ISETP.LT.OR P4, PT, R180, 0x9, P4 ;  /* 0x00000009b400780c */ /* 0x000fe40002781670 */
[----:B------:R-:W-:Y:S02]  /*15dc0*/  FMNMX.FTZ R10, R152, R10, !PT ;  /* 0x0000000a980a7209 */ /* 0x000fe40007810000 */
[----:B------:R-:W-:-:S02]  /*15dd0*/  FSEL R20, R20, -INF , !P4 ;  /* 0xff80000014147808 */ /* 0x000fc40006000000 */
[----:B------:R-:W-:Y:S02]  /*15de0*/  FMNMX.FTZ R10, R155, R10, !PT ;  /* 0x0000000a9b0a7209 */ /* 0x000fe40007810000 */
[----:B------:R-:W-:Y:S02]  /*15df0*/  ISETP.GT.AND P4, PT, R181, RZ, P2 ;  /* 0x000000ffb500720c */ /* 0x000fe40001784270 */
[----:B------:R-:W-:Y:S02]  /*15e00*/  FMNMX.FTZ R10, R157, R10, !PT ;  /* 0x0000000a9d0a7209 */ /* 0x000fe40007810000 */
[----:B------:R-:W-:Y:S02]  /*15e10*/  ISETP.GT.AND P5, PT, R181, 0x1, P2 ;  /* 0x00000001b500780c */ /* 0x000fe400017a4270 */
[----:B------:R-:W-:Y:S02]  /*15e20*/  FMNMX.FTZ R10, R159, R10, !PT ;  /* 0x0000000a9f0a7209 */ /* 0x000fe40007810000 */
[----:B------:R-:W-:-:S02]  /*15e30*/  ISETP.LT.OR P4, PT, R180, 0x1, P4 ;  /* 0x00000001b400780c */ /* 0x000fc40002781670 */
[----:B------:R-:W-:Y:S02]  /*15e40*/  FMNMX.FTZ R10, R161, R10, !PT ;  /* 0x0000000aa10a7209 */ /* 0x000fe40007810000 */
[----:B------:R-:W-:Y:S02]  /*15e50*/  ISETP.LT.OR P5, PT, R180, 0x2, P5 ;  /* 0x00000002b400780c */ /* 0x000fe40002fa1670 */
[----:B------:R-:W-:Y:S02]  /*15e60*/  FMNMX.FTZ R10, R163, R10, !PT ;  /* 0x0000000aa30a7209 */ /* 0x000fe40007810000 */
[----:B------:R-:W-:Y:S02]  /*15e70*/  FSEL R12, R12, -INF , !P4 ;  /* 0xff8000000c0c7808 */ /* 0x000fe40006000000 */
[----:B------:R-:W-:Y:S02]  /*15e80*/  FMNMX.FTZ R10, R165, R10, !PT ;  /* 0x0000000aa50a7209 */ /* 0x000fe40007810000 */
[----:B------:R-:W-:-:S02]  /*15e90*/  FSEL R13, R13, -INF , !P5 ;  /* 0xff8000000d0d7808 */ /* 0x000fc40006800000 */
        /* <DEDUP_REMOVED lines=13> */
[----:B------:R-:W-:-:S03]  /*15f70*/  ISETP.LT.OR P4, PT, R180, 0x29, P4 ;  /* 0x00000029b400780c */ /* 0x000fc60002781670 */
[----:B------:R-:W0:Y:S01]  /*15f80*/  SHFL.BFLY PT, R11, R10, 0x2, 0x1f ;  /* 0x0c401f000a0b7f89 */ /* 0x000e2200000e0000 */
[----:B------:R-:W-:Y:S02]  /*15f90*/  FSEL R166, R166, -INF , !P4 ;  /* 0xff800000a6a67808 */ /* 0x000fe40006000000 */
[----:B------:R-:W-:-:S04]  /*15fa0*/  ISETP.GT.AND P4, PT, R181, 0x31, P2 ;  /* 0x00000031b500780c */ /* 0x000fc80001784270 */
[----:B------:R-:W-:-:S04]  /*15fb0*/  ISETP.LT.OR P4, PT, R180, 0x32, P4 ;  /* 0x00000032b400780c */ /* 0x000fc80002781670 */
[----:B------:R-:W-:Y:S02]  /*15fc0*/  FSEL R172, R172, -INF , !P4 ;  /* 0xff800000acac7808 */ /* 0x000fe40006000000 */
[----:B0-----:R-:W-:-:S05]  /*15fd0*/  FMNMX.FTZ R10, R10, R11, !PT ;  /* 0x0000000b0a0a7209 */ /* 0x001fca0007810000 */
[----:B------:R-:W0:Y:S02]  /*15fe0*/  SHFL.BFLY PT, R11, R10, 0x1, 0x1f ;  /* 0x0c201f000a0b7f89 */ /* 0x000e2400000e0000 */
[----:B0-----:R-:W-:-:S04]  /*15ff0*/  FMNMX.FTZ R10, R10, R11, !PT ;  /* 0x0000000b0a0a7209 */ /* 0x001fc80007810000 */
[----:B------:R-:W-:-:S04]  /*16000*/  FSETP.NEU.FTZ.AND P3, PT, R10, -INF , PT ;  /* 0xff8000000a00780b */ /* 0x000fc80003f7d000 */
[----:B------:R-:W-:-:S05]  /*16010*/  FSEL R11, R10, RZ, P3 ;  /* 0x000000ff0a0b7208 */ /* 0x000fca0001800000 */
[----:B------:R-:W-:Y:S01]  /*16020*/  FADD.FTZ R11, -R11, R6 ;  /* 0x000000060b0b7221 */ /* 0x000fe20000010100 */
[----:B------:R-:W-:-:S04]  /*16030*/  IMAD.U32 R6, RZ, RZ, UR38 ;  /* 0x00000026ff067e24 */ /* 0x000fc8000f8e00ff */
[----:B------:R-:W-:-:S05]  /*16040*/  FFMA.FTZ R6, R10, R6, -8 ;  /* 0xc10000000a067423 */ /* 0x000fca0000010006 */
[----:B------:R-:W-:Y:S02]  /*16050*/  FSEL R6, R6, RZ, P3 ;  /* 0x000000ff06067208 */ /* 0x000fe40001800000 */
[----:B------:R-:W-:-:S03]  /*16060*/  ISETP.GT.AND P3, PT, R181, 0x9, P2 ;  /* 0x00000009b500780c */ /* 0x000fc60001764270 */
        /* <DEDUP_REMOVED lines=17> */
[----:B------:R-:W-:Y:S01]  /*16180*/  MUFU.EX2 R15, R15 ;  /* 0x0000000f000f7308 */ /* 0x000fe20000000800 */
[----:B------:R-:W-:-:S02]  /*16190*/  ISETP.LT.OR P3, PT, R180, 0xa, P3 ;  /* 0x0000000ab400780c */ /* 0x000fc40001f61670 */
[----:B------:R-:W-:Y:S02]  /*161a0*/  FSEL R11, R154, -INF , !P5 ;  /* 0xff8000009a0b7808 */ /* 0x000fe40006800000 */
[----:B------:R-:W-:Y:S02]  /*161b0*/  FSEL R153, R153, -INF , !P3 ;  /* 0xff80000099997808 */ /* 0x000fe40005800000 */
[C---:B------:R-:W-:Y:S01]  /*161c0*/  ISETP.GT.AND P3, PT, R181.reuse, 0x11, P2 ;  /* 0x00000011b500780c */ /* 0x040fe20001764270 */
[----:B------:R-:W0:Y:S01]  /*161d0*/  MUFU.EX2 R6, R6 ;  /* 0x0000000600067308 */ /* 0x000e220000000800 */
[----:B------:R-:W-:Y:S02]  /*161e0*/  ISETP.GT.AND P5, PT, R181, 0x18, P2 ;  /* 0x00000018b500780c */ /* 0x000fe400017a4270 */
[C---:B------:R-:W-:Y:S02]  /*161f0*/  ISETP.LT.OR P3, PT, R180.reuse, 0x12, P3 ;  /* 0x00000012b400780c */ /* 0x040fe40001f61670 */
[----:B------:R-:W-:-:S02]  /*16200*/  ISETP.LT.OR P5, PT, R180, 0x19, P5 ;  /* 0x00000019b400780c */ /* 0x000fc40002fa1670 */
[----:B------:R-:W-:Y:S01]  /*16210*/  FSEL R14, R156, -INF , !P3 ;  /* 0xff8000009c0e7808 */ /* 0x000fe20005800000 */
[----:B------:R-:W3:Y:S01]  /*16220*/  MUFU.EX2 R21, R21 ;  /* 0x0000001500157308 */ /* 0x000ee20000000800 */
[----:B------:R-:W-:-:S04]  /*16230*/  ISETP.GT.AND P3, PT, R181, 0x20, P2 ;  /* 0x00000020b500780c */ /* 0x000fc80001764270 */
[----:B------:R-:W-:-:S03]  /*16240*/  ISETP.LT.OR P3, PT, R180, 0x21, P3 ;  /* 0x00000021b400780c */ /* 0x000fc60001f61670 */
[----:B------:R-:W4:Y:S01]  /*16250*/  MUFU.EX2 R152, R152 ;  /* 0x0000009800987308 */ /* 0x000f220000000800 */
[----:B0-----:R-:W-:-:S01]  /*16260*/  FFMA.FTZ R3, R6, R3, R15 ;  /* 0x0000000306037223 */ /* 0x001fc2000001000f */
[----:B------:R-:W-:Y:S01]  /*16270*/  FSEL R162, R162, -INF , !P3 ;  /* 0xff800000a2a27808 */ /* 0x000fe20005800000 */
[-C--:B------:R-:W-:Y:S01]  /*16280*/  FMUL.FTZ R24, R24, R6.reuse ;  /* 0x0000000618187220 */ /* 0x080fe20000410000 */
[----:B------:R-:W-:Y:S01]  /*16290*/  ISETP.GT.AND P3, PT, R181, 0x29, P2 ;  /* 0x00000029b500780c */ /* 0x000fe20001764270 */
[-C--:B------:R-:W-:Y:S01]  /*162a0*/  FMUL.FTZ R25, R25, R6.reuse ;  /* 0x0000000619197220 */ /* 0x080fe20000410000 */
[-C--:B------:R-:W-:Y:S01]  /*162b0*/  FMUL.FTZ R28, R28, R6.reuse ;  /* 0x000000061c1c7220 */ /* 0x080fe20000410000 */
[----:B------:R-:W-:Y:S01]  /*162c0*/  FMUL.FTZ R29, R29, R6 ;  /* 0x000000061d1d7220 */ /* 0x000fe20000410000 */
[----:B------:R-:W0:Y:S01]  /*162d0*/  MUFU.EX2 R155, R155 ;  /* 0x0000009b009b7308 */ /* 0x000e220000000800 */
[----:B---3--:R-:W-:-:S01]  /*162e0*/  FADD.FTZ R3, R21, R3 ;  /* 0x0000000315037221 */ /* 0x008fc20000010000 */
[----:B------:R-:W-:Y:S01]  /*162f0*/  ISETP.LT.OR P3, PT, R180, 0x2a, P3 ;  /* 0x0000002ab400780c */ /* 0x000fe20001f61670 */
[-C--:B------:R-:W-:Y:S01]  /*16300*/  FMUL.FTZ R32, R32, R6.reuse ;  /* 0x0000000620207220 */ /* 0x080fe20000410000 */
[-C--:B------:R-:W-:Y:S01]  /*16310*/  FMUL.FTZ R33, R33, R6.reuse ;  /* 0x0000000621217220 */ /* 0x080fe20000410000 */
[-C--:B------:R-:W-:Y:S01]  /*16320*/  FMUL.FTZ R36, R36, R6.reuse ;  /* 0x0000000624247220 */ /* 0x080fe20000410000 */
[----:B------:R-:W-:Y:S01]  /*16330*/  FSEL R168, R168, -INF , !P3 ;  /* 0xff800000a8a87808 */ /* 0x000fe20005800000 */
[----:B------:R-:W-:Y:S01]  /*16340*/  FMUL.FTZ R37, R37, R6 ;  /* 0x0000000625257220 */ /* 0x000fe20000410000 */
[----:B------:R-:W-:Y:S01]  /*16350*/  ISETP.GT.AND P3, PT, R181, 0x38, P2 ;  /* 0x00000038b500780c */ /* 0x000fe20001764270 */
[----:B----4-:R-:W-:-:S01]  /*16360*/  FADD.FTZ R3, R152, R3 ;  /* 0x0000000398037221 */ /* 0x010fc20000010000 */
[----:B------:R-:W-:Y:S01]  /*16370*/  MUFU.EX2 R161, R161 ;  /* 0x000000a100a17308 */ /* 0x000fe20000000800 */
[-C--:B------:R-:W-:Y:S01]  /*16380*/  FMUL.FTZ R40, R40, R6.reuse ;  /* 0x0000000628287220 */ /* 0x080fe20000410000 */
[----:B------:R-:W-:Y:S01]  /*16390*/  ISETP.LT.OR P3, PT, R180, 0x39, P3 ;  /* 0x00000039b400780c */ /* 0x000fe20001f61670 */
[-C--:B------:R-:W-:Y:S01]  /*163a0*/  FMUL.FTZ R41, R41, R6.reuse ;  /* 0x0000000629297220 */ /* 0x080fe20000410000 */
[-C--:B------:R-:W-:Y:S01]  /*163b0*/  FMUL.FTZ R44, R44, R6.reuse ;  /* 0x000000062c2c7220 */ /* 0x080fe20000410000 */
[----:B------:R-:W-:Y:S01]  /*163c0*/  FMUL.FTZ R45, R45, R6 ;  /* 0x000000062d2d7220 */ /* 0x000fe20000410000 */
[----:B------:R-:W-:Y:S01]  /*163d0*/  FSEL R174, R174, -INF , !P3 ;  /* 0xff800000aeae7808 */ /* 0x000fe20005800000 */
[----:B0-----:R-:W-:-:S01]  /*163e0*/  FADD.FTZ R3, R155, R3 ;  /* 0x000000039b037221 */ /* 0x001fc20000010000 */
[----:B------:R-:W-:Y:S01]  /*163f0*/  F2FP.SATFINITE.E4M3.F32.PACK_AB_MERGE_C R152, R155, R152, RZ ;  /* 0x000000989b98723e */ /* 0x000fe200048070ff */
[----:B------:R-:W-:Y:S01]  /*16400*/  MUFU.EX2 R163, R163 ;  /* 0x000000a300a37308 */ /* 0x000fe20000000800 */
[-C--:B------:R-:W-:Y:S01]  /*16410*/  FMUL.FTZ R48, R48, R6.reuse ;  /* 0x0000000630307220 */ /* 0x080fe20000410000 */
[-C--:B------:R-:W-:Y:S01]  /*16420*/  FMUL.FTZ R49, R49, R6.reuse ;  /* 0x0000000631317220 */ /* 0x080fe20000410000 */
[----:B------:R-:W-:Y:S01]  /*16430*/  F2FP.SATFINITE.E4M3.F32.PACK_AB_MERGE_C R152, R21, R15, R152 ;  /* 0x0000000f1598723e */ /* 0x000fe20004807098 */
[-C--:B------:R-:W-:Y:S01]  /*16440*/  FMUL.FTZ R52, R52, R6.reuse ;  /* 0x0000000634347220 */ /* 0x080fe20000410000 */
[----:B------:R-:W-:Y:S01]  /*16450*/  FMNMX.FTZ R15, R12, R7, !PT ;  /* 0x000000070c0f7209 */ /* 0x000fe20007810000 */
[-C--:B------:R-:W-:Y:S01]  /*16460*/  FMUL.FTZ R53, R53, R6.reuse ;  /* 0x0000000635357220 */ /* 0x080fe20000410000 */
[-C--:B------:R-:W-:Y:S01]  /*16470*/  FMUL.FTZ R56, R56, R6.reuse ;  /* 0x0000000638387220 */ /* 0x080fe20000410000 */
[----:B------:R-:W0:Y:S01]  /*16480*/  MUFU.EX2 R157, R157 ;  /* 0x0000009d009d7308 */ /* 0x000e220000000800 */
[----:B------:R-:W-:Y:S01]  /*16490*/  FMNMX.FTZ R21, R13, R15, !PT ;  /* 0x0000000f0d157209 */ /* 0x000fe20007810000 */
[-C--:B------:R-:W-:Y:S01]  /*164a0*/  FMUL.FTZ R57, R57, R6.reuse ;  /* 0x0000000639397220 */ /* 0x080fe20000410000 */
[----:B------:R-:W-:Y:S01]  /*164b0*/  FSEL R15, R158, -INF , !P5 ;  /* 0xff8000009e0f7808 */ /* 0x000fe20006800000 */
[-C--:B------:R-:W-:Y:S01]  /*164c0*/  FMUL.FTZ R60, R60, R6.reuse ;  /* 0x000000063c3c7220 */ /* 0x080fe20000410000 */
[----:B------:R-:W-:Y:S01]  /*164d0*/  FMNMX.FTZ R21, R20, R21, !PT ;  /* 0x0000001514157209 */ /* 0x000fe20007810000 */
[-C--:B------:R-:W-:Y:S01]  /*164e0*/  FMUL.FTZ R61, R61, R6.reuse ;  /* 0x000000063d3d7220 */ /* 0x080fe20000410000 */
[----:B------:R-:W-:Y:S01]  /*164f0*/  ISETP.GT.AND P5, PT, R181, 0x21, P2 ;  /* 0x00000021b500780c */ /* 0x000fe200017a4270 */
[----:B------:R-:W3:Y:S01]  /*16500*/  MUFU.EX2 R159, R159 ;  /* 0x0000009f009f7308 */ /* 0x000ee20000000800 */
[----:B------:R-:W-:Y:S01]  /*16510*/  FMNMX.FTZ R21, R153, R21, !PT ;  /* 0x0000001599157209 */ /* 0x000fe20007810000 */
[-C--:B------:R-:W-:Y:S01]  /*16520*/  FMUL.FTZ R64, R64, R6.reuse ;  /* 0x0000000640407220 */ /* 0x080fe20000410000 */
[----:B------:R-:W-:Y:S01]  /*16530*/  ISETP.LT.OR P5, PT, R180, 0x22, P5 ;  /* 0x00000022b400780c */ /* 0x000fe20002fa1670 */
[-C--:B------:R-:W-:Y:S01]  /*16540*/  FMUL.FTZ R65, R65, R6.reuse ;  /* 0x0000000641417220 */ /* 0x080fe20000410000 */
[----:B------:R-:W-:Y:S01]  /*16550*/  FMNMX.FTZ R21, R11, R21, !PT ;  /* 0x000000150b157209 */ /* 0x000fe20007810000 */
[-C--:B------:R-:W-:Y:S01]  /*16560*/  FMUL.FTZ R68, R68, R6.reuse ;  /* 0x0000000644447220 */ /* 0x080fe20000410000 */
[----:B------:R-:W-:Y:S01]  /*16570*/  FSEL R164, R164, -INF , !P5 ;  /* 0xff800000a4a47808 */ /* 0x000fe20006800000 */
[----:B------:R-:W4:Y:S01]  /*16580*/  MUFU.EX2 R165, R165 ;  /* 0x000000a500a57308 */ /* 0x000f220000000800 */
[----:B------:R-:W-:Y:S01]  /*16590*/  FMNMX.FTZ R21, R14, R21, !PT ;  /* 0x000000150e157209 */ /* 0x000fe20007810000 */
[----:B0-----:R-:W-:Y:S01]  /*165a0*/  FADD.FTZ R3, R157, R3 ;  /* 0x000000039d037221 */ /* 0x001fe20000010000 */
[----:B------:R-:W-:Y:S01]  /*165b0*/  ISETP.GT.AND P5, PT, R181, 0x30, P2 ;  /* 0x00000030b500780c */ /* 0x000fe200017a4270 */
[-C--:B------:R-:W-:Y:S01]  /*165c0*/  FMUL.FTZ R69, R69, R6.reuse ;  /* 0x0000000645457220 */ /* 0x080fe20000410000 */
[----:B------:R-:W-:Y:S01]  /*165d0*/  FMNMX.FTZ R21, R15, R21, !PT ;  /* 0x000000150f157209 */ /* 0x000fe20007810000 */
[-C--:B------:R-:W-:Y:S01]  /*165e0*/  FMUL.FTZ R72, R72, R6.reuse ;  /* 0x0000000648487220 */ /* 0x080fe20000410000 */
[----:B------:R-:W-:Y:S01]  /*165f0*/  ISETP.LT.OR P5, PT, R180, 0x31, P5 ;  /* 0x00000031b400780c */ /* 0x000fe20002fa1670 */
[----:B------:R-:W0:Y:S01]  /*16600*/  MUFU.EX2 R167, R167 ;  /* 0x000000a700a77308 */ /* 0x000e220000000800 */
[----:B------:R-:W-:Y:S01]  /*16610*/  FMNMX.FTZ R21, R160, R21, !PT ;  /* 0x00000015a0157209 */ /* 0x000fe20007810000 */
[----:B---3--:R-:W-:Y:S01]  /*16620*/  FADD.FTZ R3, R159, R3 ;  /* 0x000000039f037221 */ /* 0x008fe20000010000 */
[----:B------:R-:W-:Y:S01]  /*16630*/  FSEL R170, R170, -INF , !P5 ;  /* 0xff800000aaaa7808 */ /* 0x000fe20006800000 */
[-C--:B------:R-:W-:Y:S01]  /*16640*/  FMUL.FTZ R73, R73, R6.reuse ;  /* 0x0000000649497220 */ /* 0x080fe20000410000 */
[----:B------:R-:W-:Y:S01]  /*16650*/  FMNMX.FTZ R21, R162, R21, !PT ;  /* 0x00000015a2157209 */ /* 0x000fe20007810000 */
[----:B------:R-:W-:Y:S01]  /*16660*/  FADD.FTZ R3, R161, R3 ;  /* 0x00000003a1037221 */ /* 0x000fe20000010000 */
[----:B------:R-:W-:Y:S01]  /*16670*/  ISETP.GT.AND P2, PT, R181, 0x39, P2 ;  /* 0x00000039b500780c */ /* 0x000fe20001744270 */
[----:B------:R-:W3:Y:S01]  /*16680*/  MUFU.EX2 R169, R169 ;  /* 0x000000a900a97308 */ /* 0x000ee20000000800 */
[----:B------:R-:W-:Y:S01]  /*16690*/  FMNMX.FTZ R21, R164, R21, !PT ;  /* 0x00000015a4157209 */ /* 0x000fe20007810000 */
[----:B------:R-:W-:Y:S01]  /*166a0*/  FADD.FTZ R3, R163, R3 ;  /* 0x00000003a3037221 */ /* 0x000fe20000010000 */
[----:B------:R-:W-:Y:S01]  /*166b0*/  ISETP.LT.OR P2, PT, R180, 0x3a, P2 ;  /* 0x0000003ab400780c */ /* 0x000fe20001741670 */
[-C--:B------:R-:W-:Y:S01]  /*166c0*/  FMUL.FTZ R76, R76, R6.reuse ;  /* 0x000000064c4c7220 */ /* 0x080fe20000410000 */
[----:B------:R-:W-:Y:S01]  /*166d0*/  FMNMX.FTZ R21, R166, R21, !PT ;  /* 0x00000015a6157209 */ /* 0x000fe20007810000 */
[----:B----4-:R-:W-:Y:S01]  /*166e0*/  FADD.FTZ R3, R165, R3 ;  /* 0x00000003a5037221 */ /* 0x010fe20000010000 */
[----:B------:R-:W-:Y:S01]  /*166f0*/  FSEL R176, R176, -INF , !P2 ;  /* 0xff800000b0b07808 */ /* 0x000fe20005000000 */
[----:B------:R-:W4:Y:S01]  /*16700*/  MUFU.EX2 R171, R171 ;  /* 0x000000ab00ab7308 */ /* 0x000f220000000800 */
[----:B------:R-:W-:Y:S01]  /*16710*/  FMNMX.FTZ R21, R168, R21, !PT ;  /* 0x00000015a8157209 */ /* 0x000fe20007810000 */
[----:B0-----:R-:W-:Y:S01]  /*16720*/  FADD.FTZ R3, R167, R3 ;  /* 0x00000003a7037221 */ /* 0x001fe20000010000 */
[-C--:B------:R-:W-:Y:S01]  /*16730*/  FMUL.FTZ R77, R77, R6.reuse ;  /* 0x000000064d4d7220 */ /* 0x080fe20000410000 */
[-C--:B------:R-:W-:Y:S01]  /*16740*/  FMUL.FTZ R80, R80, R6.reuse ;  /* 0x0000000650507220 */ /* 0x080fe20000410000 */
[----:B------:R-:W-:Y:S01]  /*16750*/  FMNMX.FTZ R21, R170, R21, !PT ;  /* 0x00000015aa157209 */ /* 0x000fe20007810000 */
[-C--:B------:R-:W-:Y:S01]  /*16760*/  FMUL.FTZ R81, R81, R6.reuse ;  /* 0x0000000651517220 */ /* 0x080fe20000410000 */
[-C--:B------:R-:W-:Y:S01]  /*16770*/  FMUL.FTZ R84, R84, R6.reuse ;  /* 0x0000000654547220 */ /* 0x080fe20000410000 */
[----:B------:R-:W0:Y:S01]  /*16780*/  MUFU.EX2 R173, R173 ;  /* 0x000000ad00ad7308 */ /* 0x000e220000000800 */
[----:B------:R-:W-:Y:S01]  /*16790*/  FMNMX.FTZ R21, R172, R21, !PT ;  /* 0x00000015ac157209 */ /* 0x000fe20007810000 */
[----:B---3--:R-:W-:Y:S01]  /*167a0*/  FADD.FTZ R3, R169, R3 ;  /* 0x00000003a9037221 */ /* 0x008fe20000010000 */
[-C--:B------:R-:W-:Y:S01]  /*167b0*/  FMUL.FTZ R85, R85, R6.reuse ;  /* 0x0000000655557220 */ /* 0x080fe20000410000 */
[-C--:B------:R-:W-:Y:S01]  /*167c0*/  FMUL.FTZ R88, R88, R6.reuse ;  /* 0x0000000658587220 */ /* 0x080fe20000410000 */
[----:B------:R-:W-:Y:S01]  /*167d0*/  FMNMX.FTZ R21, R174, R21, !PT ;  /* 0x00000015ae157209 */ /* 0x000fe20007810000 */
[-C--:B------:R-:W-:Y:S01]  /*167e0*/  FMUL.FTZ R89, R89, R6.reuse ;  /* 0x0000000659597220 */ /* 0x080fe20000410000 */
[-C--:B------:R-:W-:Y:S01]  /*167f0*/  FMUL.FTZ R92, R92, R6.reuse ;  /* 0x000000065c5c7220 */ /* 0x080fe20000410000 */
[----:B------:R-:W3:Y:S01]  /*16800*/  MUFU.EX2 R175, R175 ;  /* 0x000000af00af7308 */ /* 0x000ee20000000800 */
[----:B------:R-:W-:Y:S01]  /*16810*/  FMNMX.FTZ R21, R176, R21, !PT ;  /* 0x00000015b0157209 */ /* 0x000fe20007810000 */
[C---:B----4-:R-:W-:Y:S01]  /*16820*/  FADD.FTZ R3, R171.reuse, R3 ;  /* 0x00000003ab037221 */ /* 0x050fe20000010000 */
[----:B------:R-:W-:Y:S01]  /*16830*/  F2FP.SATFINITE.E4M3.F32.PACK_AB_MERGE_C R156, R171, R169, RZ ;  /* 0x000000a9ab9c723e */ /* 0x000fe200048070ff */
[-C--:B------:R-:W-:Y:S01]  /*16840*/  FMUL.FTZ R93, R93, R6.reuse ;  /* 0x000000065d5d7220 */ /* 0x080fe20000410000 */
[----:B------:R-:W-:Y:S01]  /*16850*/  FMUL.FTZ R96, R96, R6 ;  /* 0x0000000660607220 */ /* 0x000fe20000410000 */
[----:B------:R-:W4:Y:S01]  /*16860*/  SHFL.BFLY PT, R154, R21, 0x2, 0x1f ;  /* 0x0c401f00159a7f89 */ /* 0x000f2200000e0000 */
[----:B------:R-:W-:Y:S01]  /*16870*/  F2FP.SATFINITE.E4M3.F32.PACK_AB_MERGE_C R156, R167, R165, R156 ;  /* 0x000000a5a79c723e */ /* 0x000fe2000480709c */
[----:B------:R-:W5:Y:S01]  /*16880*/  MUFU.EX2 R178, R178 ;  /* 0x000000b200b27308 */ /* 0x000f620000000800 */
        /* <DEDUP_REMOVED lines=8> */
[----:B---3--:R-:W-:-:S01]  /*16910*/  FADD.FTZ R3, R175, R3 ;  /* 0x00000003af037221 */ /* 0x008fc20000010000 */
[-C--:B------:R-:W-:Y:S01]  /*16920*/  FMUL.FTZ R109, R109, R6.reuse ;  /* 0x000000066d6d7220 */ /* 0x080fe20000410000 */
[-C--:B------:R-:W-:Y:S01]  /*16930*/  FMUL.FTZ R112, R112, R6.reuse ;  /* 0x0000000670707220 */ /* 0x080fe20000410000 */
[-C--:B------:R-:W-:Y:S01]  /*16940*/  FMUL.FTZ R113, R113, R6.reuse ;  /* 0x0000000671717220 */ /* 0x080fe20000410000 */
[-C--:B------:R-:W-:Y:S01]  /*16950*/  FMUL.FTZ R116, R116, R6.reuse ;  /* 0x0000000674747220 */ /* 0x080fe20000410000 */
[-C--:B------:R-:W-:Y:S01]  /*16960*/  FMUL.FTZ R117, R117, R6.reuse ;  /* 0x0000000675757220 */ /* 0x080fe20000410000 */
[-C--:B------:R-:W-:Y:S01]  /*16970*/  FMUL.FTZ R120, R120, R6.reuse ;  /* 0x0000000678787220 */ /* 0x080fe20000410000 */
[----:B------:R-:W-:Y:S01]  /*16980*/  FMUL.FTZ R121, R121, R6 ;  /* 0x0000000679797220 */ /* 0x000fe20000410000 */
[----:B-----5:R-:W-:-:S01]  /*16990*/  FADD.FTZ R3, R178, R3 ;  /* 0x00000003b2037221 */ /* 0x020fc20000010000 */
[-C--:B------:R-:W-:Y:S01]  /*169a0*/  FMUL.FTZ R124, R124, R6.reuse ;  /* 0x000000067c7c7220 */ /* 0x080fe20000410000 */
[-C--:B------:R-:W-:Y:S01]  /*169b0*/  FMUL.FTZ R125, R125, R6.reuse ;  /* 0x000000067d7d7220 */ /* 0x080fe20000410000 */
[-C--:B------:R-:W-:Y:S01]  /*169c0*/  FMUL.FTZ R128, R128, R6.reuse ;  /* 0x0000000680807220 */ /* 0x080fe20000410000 */
[----:B------:R-:W-:Y:S01]  /*169d0*/  FMUL.FTZ R129, R129, R6 ;  /* 0x0000000681817220 */ /* 0x000fe20000410000 */
[----:B----4-:R-:W-:Y:S01]  /*169e0*/  FMNMX.FTZ R21, R21, R154, !PT ;  /* 0x0000009a15157209 */ /* 0x010fe20007810000 */
[----:B------:R-:W-:Y:S01]  /*169f0*/  FMUL.FTZ R132, R132, R6 ;  /* 0x0000000684847220 */ /* 0x000fe20000410000 */
[----:B------:R-:W-:Y:S01]  /*16a00*/  F2FP.SATFINITE.E4M3.F32.PACK_AB_MERGE_C R154, R163, R161, RZ ;  /* 0x000000a1a39a723e */ /* 0x000fe200048070ff */
[----:B0-----:R-:W-:-:S01]  /*16a10*/  FADD.FTZ R3, R179, R3 ;  /* 0x00000003b3037221 */ /* 0x001fc20000010000 */
[----:B------:R-:W-:Y:S01]  /*16a20*/  F2FP.SATFINITE.E4M3.F32.PACK_AB_MERGE_C R158, R179, R178, RZ ;  /* 0x000000b2b39e723e */ /* 0x000fe200048070ff */
[----:B------:R-:W0:Y:S01]  /*16a30*/  SHFL.BFLY PT, R155, R21, 0x1, 0x1f ;  /* 0x0c201f00159b7f89 */ /* 0x000e2200000e0000 */
[----:B------:R-:W-:Y:S01]  /*16a40*/  F2FP.SATFINITE.E4M3.F32.PACK_AB_MERGE_C R154, R159, R157, R154 ;  /* 0x0000009d9f9a723e */ /* 0x000fe2000480709a */
        /* <DEDUP_REMOVED lines=10> */
[----:B0-----:R-:W-:-:S02]  /*16af0*/  FMNMX.FTZ R21, R21, R155, !PT ;  /* 0x0000009b15157209 */ /* 0x001fc40007810000 */
[----:B------:R-:W-:Y:S02]  /*16b00*/  MOV R155, UR38 ;  /* 0x00000026009b7c02 */ /* 0x000fe40008000f00 */
[----:B------:R-:W-:-:S03]  /*16b10*/  FSETP.NEU.FTZ.AND P2, PT, R21, -INF , PT ;  /* 0xff8000001500780b */ /* 0x000fc60003f5d000 */
[----:B------:R-:W-:-:S05]  /*16b20*/  FFMA.FTZ R155, R21, R155, -8 ;  /* 0xc1000000159b7423 */ /* 0x000fca000001009b */
[----:B------:R-:W-:-:S05]  /*16b30*/  FSEL R155, R155, RZ, P2 ;  /* 0x000000ff9b9b7208 */ /* 0x000fca0001000000 */
[--C-:B------:R-:W-:Y:S01]  /*16b40*/  FFMA.FTZ R157, R153, UR38, -R155.reuse ;  /* 0x00000026999d7c23 */ /* 0x100fe2000801089b */
[----:B------:R-:W-:Y:S01]  /*16b50*/  FSEL R153, R21, RZ, P2 ;  /* 0x000000ff15997208 */ /* 0x000fe20001000000 */
[--C-:B------:R-:W-:Y:S01]  /*16b60*/  FFMA.FTZ R12, R12, UR38, -R155.reuse ;  /* 0x000000260c0c7c23 */ /* 0x100fe2000801089b */
[----:B------:R-:W-:-:S01]  /*16b70*/  FFMA.FTZ R13, R13, UR38, -R155 ;  /* 0x000000260d0d7c23 */ /* 0x000fc2000801089b */
[--C-:B------:R-:W-:Y:S01]  /*16b80*/  FFMA.FTZ R20, R20, UR38, -R155.reuse ;  /* 0x0000002614147c23 */ /* 0x100fe2000801089b */
[----:B------:R-:W-:-:S01]  /*16b90*/  FFMA.FTZ R11, R11, UR38, -R155 ;  /* 0x000000260b0b7c23 */ /* 0x000fc2000801089b */
[----:B------:R-:W-:Y:S01]  /*16ba0*/  FADD.FTZ R153, -R153, R7 ;  /* 0x0000000799997221 */ /* 0x000fe20000010100 */
[----:B------:R-:W-:Y:S01]  /*16bb0*/  MUFU.EX2 R157, R157 ;  /* 0x0000009d009d7308 */ /* 0x000fe20000000800 */
[----:B------:R-:W-:-:S01]  /*16bc0*/  FFMA.FTZ R14, R14, UR38, -R155 ;  /* 0x000000260e0e7c23 */ /* 0x000fc2000801089b */
[--C-:B------:R-:W-:Y:S01]  /*16bd0*/  FFMA.FTZ R15, R15, UR38, -R155.reuse ;  /* 0x000000260f0f7c23 */ /* 0x100fe2000801089b */
[----:B------:R-:W-:Y:S01]  /*16be0*/  FMUL.FTZ R7, R153, UR38 ;  /* 0x0000002699077c20 */ /* 0x000fe20008410000 */
[--C-:B------:R-:W-:Y:S01]  /*16bf0*/  FFMA.FTZ R159, R160, UR38, -R155.reuse ;  /* 0x00000026a09f7c23 */ /* 0x100fe2000801089b */
[----:B------:R-:W-:-:S01]  /*16c00*/  FFMA.FTZ R160, R162, UR38, -R155 ;  /* 0x00000026a2a07c23 */ /* 0x000fc2000801089b */
[--C-:B------:R-:W-:Y:S01]  /*16c10*/  FFMA.FTZ R161, R172, UR38, -R155.reuse ;  /* 0x00000026aca17c23 */ /* 0x100fe2000801089b */
[----:B------:R-:W-:-:S01]  /*16c20*/  FFMA.FTZ R174, R174, UR38, -R155 ;  /* 0x00000026aeae7c23 */ /* 0x000fc2000801089b */
[----:B------:R-:W-:Y:S08]  /*16c30*/  MUFU.EX2 R12, R12 ;  /* 0x0000000c000c7308 */ /* 0x000ff00000000800 */
[----:B------:R-:W0:Y:S08]  /*16c40*/  MUFU.EX2 R7, R7 ;  /* 0x0000000700077308 */ /* 0x000e300000000800 */
[----:B------:R-:W3:Y:S08]  /*16c50*/  MUFU.EX2 R13, R13 ;  /* 0x0000000d000d7308 */ /* 0x000ef00000000800 */
[----:B------:R-:W4:Y:S01]  /*16c60*/  MUFU.EX2 R20, R20 ;  /* 0x0000001400147308 */ /* 0x000f220000000800 */
        /* <DEDUP_REMOVED lines=16> */
[----:B----4-:R-:W-:Y:S01]  /*16d70*/  F2FP.SATFINITE.E4M3.F32.PACK_AB_MERGE_C R153, R157, R20, RZ ;  /* 0x000000149d99723e */ /* 0x010fe200048070ff */
[----:B------:R-:W-:Y:S01]  /*16d80*/  FADD.FTZ R0, R20, R0 ;  /* 0x0000000014007221 */ /* 0x000fe20000010000 */
[----:B------:R-:W-:-:S01]  /*16d90*/  FFMA.FTZ R20, R170, UR38, -R155 ;  /* 0x00000026aa147c23 */ /* 0x000fc2000801089b */
[----:B------:R-:W-:Y:S01]  /*16da0*/  FMUL.FTZ R50, R50, R7 ;  /* 0x0000000732327220 */ /* 0x000fe20000410000 */
[----:B------:R-:W-:Y:S01]  /*16db0*/  F2FP.SATFINITE.E4M3.F32.PACK_AB_MERGE_C R153, R13, R12, R153 ;  /* 0x0000000c0d99723e */ /* 0x000fe20004807099 */
[----:B------:R-:W-:Y:S01]  /*16dc0*/  FADD.FTZ R157, R157, R0 ;  /* 0x000000009d9d7221 */ /* 0x000fe20000010000 */
[----:B------:R-:W-:-:S01]  /*16dd0*/  FFMA.FTZ R12, R164, UR38, -R155 ;  /* 0x00000026a40c7c23 */ /* 0x000fc2000801089b */
[----:B------:R-:W4:Y:S01]  /*16de0*/  MUFU.EX2 R15, R15 ;  /* 0x0000000f000f7308 */ /* 0x000f220000000800 */
[----:B------:R-:W-:-:S01]  /*16df0*/  FFMA.FTZ R13, R166, UR38, -R155 ;  /* 0x00000026a60d7c23 */ /* 0x000fc2000801089b */
[----:B0-----:R-:W-:Y:S01]  /*16e00*/  FADD.FTZ R157, R11, R157 ;  /* 0x0000009d0b9d7221 */ /* 0x001fe20000010000 */
[----:B------:R-:W-:-:S01]  /*16e10*/  FFMA.FTZ R0, R168, UR38, -R155 ;  /* 0x00000026a8007c23 */ /* 0x000fc2000801089b */
[----:B------:R-:W-:Y:S01]  /*16e20*/  FFMA.FTZ R155, R176, UR38, -R155 ;  /* 0x00000026b09b7c23 */ /* 0x000fe2000801089b */
        /* <DEDUP_REMOVED lines=20> */
[----:B0-----:R-:W-:-:S01]  /*16f70*/  FADD.FTZ R157, R159, R157 ;  /* 0x0000009d9f9d7221 */ /* 0x001fc20000010000 */
[----:B------:R-:W-:Y:S01]  /*16f80*/  F2FP.SATFINITE.E4M3.F32.PACK_AB_MERGE_C R15, R159, R15, RZ ;  /* 0x0000000f9f0f723e */ /* 0x000fe200048070ff */
        /* <DEDUP_REMOVED lines=48> */
[----:B------:R-:W-:-:S03]  /*17290*/  FMUL.FTZ R151, R151, R7 ;  /* 0x0000000797977220 */ /* 0x000fc60000410000 */
[----:B------:R-:W-:Y:S01]  /*172a0*/  F2FP.SATFINITE.E4M3.F32.PACK_AB_MERGE_C R157, R12, R160, R157 ;  /* 0x000000a00c9d723e */ /* 0x000fe2000480709d */
[----:B---3--:R-:W-:-:S01]  /*172b0*/  FADD.FTZ R0, R174, R159 ;  /* 0x0000009fae007221 */ /* 0x008fc20000010000 */
[----:B----4-:R-:W-:-:S03]  /*172c0*/  F2FP.SATFINITE.E4M3.F32.PACK_AB_MERGE_C R159, R155, R174, RZ ;  /* 0x000000ae9b9f723e */ /* 0x010fc600048070ff */
[----:B------:R-:W-:Y:S01]  /*172d0*/  FADD.FTZ R0, R155, R0 ;  /* 0x000000009b007221 */ /* 0x000fe20000010000 */
[----:B------:R-:W-:Y:S02]  /*172e0*/  F2FP.SATFINITE.E4M3.F32.PACK_AB_MERGE_C R155, R14, R11, R15 ;  /* 0x0000000b0e9b723e */ /* 0x000fe4000480700f */
[----:B------:R-:W-:Y:S01]  /*172f0*/  F2FP.SATFINITE.E4M3.F32.PACK_AB_MERGE_C R159, R161, R20, R159 ;  /* 0x00000014a19f723e */ /* 0x000fe2000480709f */
[----:B------:R-:W-:Y:S06]  /*17300*/  @!P0 BRA `(.L_x_1947) ;  /* 0x0000000000048947 */ /* 0x000fec0003800000 */
[----:B------:R-:W-:Y:S01]  /*17310*/  BPT.TRAP 0x1 ;  /* 0x000000040000795c */ /* 0x000fe20000300000 */
.L_x_1947:
[----:B------:R0:W3:Y:S01]  /*17320*/  SYNCS.PHASECHK.TRANS64.TRYWAIT P2, [R205+URZ+0x28450], R9 ;  /* 0x02845009cd0075a7 */ /* 0x0000e2000804017f */
[----:B------:R-:W-:Y:S05]  /*17330*/  @!P0 BRA `(.L_x_1948) ;  /* 0x0000000000048947 */ /* 0x000fea0003800000 */
[----:B------:R-:W-:Y:S01]  /*17340*/  BPT.TRAP 0x1 ;  /* 0x000000040000795c */ /* 0x000fe20000300000 */
.L_x_1948:
[----:B------:R-:W-:Y:S04]  /*17350*/  BSSY B0, `(.L_x_1949) ;  /* 0x0000004000007945 */ /* 0x000fe80003800000 */
[----:B---3--:R-:W-:Y:S05]  /*17360*/  @P2 BRA `(.L_x_1950) ;  /* 0x0000000000082947 */ /* 0x008fea0003800000 */
[----:B------:R-:W3:Y:S02]  /*17370*/  SYNCS.PHASECHK.TRANS64.TRYWAIT P2, [R205+URZ+0x28450], R9 ;  /* 0x02845009cd0075a7 */ /* 0x000ee4000804017f */
[----:B---3--:R-:W-:Y:S05]  /*17380*/  @!P2 BRA `(.L_x_1951) ;  /* 0x000001680088a947 */ /* 0x008fea0003800000 */
.L_x_1950:
[----:B------:R-:W-:Y:S05]  /*17390*/  BSYNC B0 ;  /* 0x0000000000007941 */ /* 0x000fea0003800000 */
.L_x_1949:
[----:B------:R-:W4:Y:S01]  /*173a0*/  S2R R11, SR_TID.X ;  /* 0x00000000000b7919 */ /* 0x000f220000002100 */
[----:B------:R-:W-:Y:S01]  /*173b0*/  IMAD.MOV.U32 R7, RZ, RZ, -0x7fffffe0 ;  /* 0x80000020ff077424 */ /* 0x000fe200078e00ff */
[----:B------:R-:W-:Y:S05]  /*173c0*/  WARPSYNC.ALL ;  /* 0x0000000000007948 */ /* 0x000fea0003800000 */
[----:B------:R-:W-:Y:S02]  /*173d0*/  R2UR UR7, R7 ;  /* 0x00000000070772ca */ /* 0x000fe400000e0000 */
[----:B------:R-:W-:-:S04]  /*173e0*/  LEA R6, R23, UR43, 0xa ;  /* 0x0000002b17067c11 */ /* 0x000fc8000f8e50ff */
[C---:B------:R-:W-:Y:S01]  /*173f0*/  R2UR UR6, R6.reuse ;  /* 0x00000000060672ca */ /* 0x040fe200000e0000 */
[----:B------:R-:W-:Y:S01]  /*17400*/  VIADD R6, R6, 0x2 ;  /* 0x0000000206067836 */ /* 0x000fe20000000000 */
[----:B----4-:R-:W-:-:S05]  /*17410*/  SHF.R.U32.HI R11, RZ, 0x7, R11 ;  /* 0x00000007ff0b7819 */ /* 0x010fca000001160b */
[----:B------:R-:W-:-:S05]  /*17420*/  VIADD R7, R11, 0x8 ;  /* 0x000000080b077836 */ /* 0x000fca0000000000 */
[----:B------:R4:W-:Y:S02]  /*17430*/  BAR.SYNC.DEFER_BLOCKING R7, 0x100 ;  /* 0x000400070000751d */ /* 0x0009e40000010000 */
[----:B----4-:R-:W-:-:S04]  /*17440*/  IMAD.MOV.U32 R7, RZ, RZ, -0x7fffffe0 ;  /* 0x80000020ff077424 */ /* 0x010fc800078e00ff */
[----:B------:R-:W-:-:S06]  /*17450*/  WARPGROUP.ARRIVE ;  /* 0x00000000000079c5 */ /* 0x000fcc0000000000 */
        /* <DEDUP_REMOVED lines=10> */
.L_x_1952:
[----:B------:R-:W-:Y:S01]  /*17500*/  ISETP.GT.AND P2, PT, R5, R8, PT ;  /* 0x000000080500720c */ /* 0x000fe20003f44270 */
[----:B01-3--:R-:W-:Y:S02]  /*17510*/  VIADD R205, R205, 0x28460 ;  /* 0x00028460cdcd7836 */ /* 0x00bfe40000000000 */
[----:B------:R-:W-:Y:S02]  /*17520*/  IMAD.U32 R6, RZ, RZ, UR39 ;  /* 0x00000027ff067e24 */ /* 0x000fe4000f8e00ff */
[----:B------:R-:W-:Y:S02]  /*17530*/  VIADD R5, R5, 0xffffffff ;  /* 0xffffffff05057836 */ /* 0x000fe40000000000 */
[----:B------:R-:W-:Y:S01]  /*17540*/  IMAD.MOV.U32 R7, RZ, RZ, R21 ;  /* 0x000000ffff077224 */ /* 0x000fe200078e0015 */
[----:B------:R-:W-:-:S04]  /*17550*/  PRMT R6, R6, 0x654, R205 ;  /* 0x0000065406067816 */ /* 0x000fc800000000cd */
[----:B------:R0:W-:Y:S02]  /*17560*/  SYNCS.ARRIVE.TRANS64.RED.A1T0 RZ, [R6+URZ], RZ ;  /* 0x000000ff06ff79a7 */ /* 0x0001e4000810043f */
[----:B0-----:R-:W-:Y:S01]  /*17570*/  IMAD.MOV.U32 R6, RZ, RZ, R10 ;  /* 0x000000ffff067224 */ /* 0x001fe200078e000a */
[----:B------:R-:W-:Y:S06]  /*17580*/  @P2 BRA `(.L_x_1953) ;  /* 0xffffffd400a82947 */ /* 0x000fec000383ffff */
[----:B------:R-:W-:Y:S02]  /*17590*/  IMAD.MOV.U32 R7, RZ, RZ, R21 ;  /* 0x000000ffff077224 */ /* 0x000fe400078e0015 */
[----:B------:R-:W-:-:S07]  /*175a0*/  IMAD.MOV.U32 R6, RZ, RZ, R10 ;  /* 0x000000ffff067224 */ /* 0x000fce00078e000a */
.L_x_1933:
[----:B------:R-:W0:Y:S01]  /*175b0*/  LDC R8, c[0x0][0x448] ;  /* 0x00011200ff087b82 */ /* 0x000e220000000800 */
[----:B------:R-:W-:Y:S01]  /*175c0*/  VIADD R9, R201, 0x7f ;  /* 0x0000007fc9097836 */ /* 0x000fe20000000000 */
[----:B------:R-:W-:-:S06]  /*175d0*/  ULDC UR4, c[0x0][0x9dc] ;  /* 0x0002770000047ab9 */ /* 0x000fcc0000000800 */
[----:B------:R-:W1:Y:S01]  /*175e0*/  LDC R12, c[0x0][0x9e4] ;  /* 0x00027900ff0c7b82 */ /* 0x000e620000000800 */
[----:B0-----:R-:W-:Y:S02]  /*175f0*/  ISETP.NE.AND P4, PT, R8, 0x1, PT ;  /* 0x000000010800780c */ /* 0x001fe40003f85270 */
[----:B-1----:R-:W-:-:S11]  /*17600*/  ISETP.GE.AND P5, PT, R12, 0x1, PT ;  /* 0x000000010c00780c */ /* 0x002fd60003fa6270 */
[----:B------:R-:W0:Y:S08]  /*17610*/  @P4 LDC R10, c[0x0][0x44c] ;  /* 0x00011300ff0a4b82 */ /* 0x000e300000000800 */
[----:B------:R-:W1:Y:S01]  /*17620*/  @P4 LDC R8, c[0x0][0x450] ;  /* 0x00011400ff084b82 */ /* 0x000e620000000800 */
[----:B0-----:R-:W-:-:S05]  /*17630*/  @P4 IMAD.HI.U32 R10, R9, R10, RZ ;  /* 0x0000000a090a4227 */ /* 0x001fca00078e00ff */
[----:B-1----:R-:W-:Y:S02]  /*17640*/  @P4 SHF.R.U32.HI R9, RZ, R8, R10 ;  /* 0x00000008ff094219 */ /* 0x002fe4000001160a */
[----:B------:R-:W-:-:S05]  /*17650*/  IADD3 R8, R192, 0x1, -R189 ;  /* 0x00000001c0087810 */ /* 0x000fca0007ffe8bd */
[----:B------:R-:W-:-:S05]  /*17660*/  IMAD.IADD R9, R8, 0x1, R9 ;  /* 0x0000000108097824 */ /* 0x000fca00078e0209 */
[----:B------:R-:W-:Y:S01]  /*17670*/  IADD3 R10, R9, -UR4, RZ ;  /* 0x80000004090a7c10 */ /* 0x000fe2000fffe0ff */
[----:B------:R-:W-:Y:S06]  /*17680*/  @!P5 BRA `(.L_x_1954) ;  /* 0x000000000048d947 */ /* 0x000fec0003800000 */
[----:B------:R-:W-:Y:S01]  /*17690*/  IMAD.MOV.U32 R11, RZ, RZ, R9 ;  /* 0x000000ffff0b7224 */ /* 0x000fe200078e0009 */
[----:B------:R-:W-:Y:S04]  /*176a0*/  BSSY B0, `(.L_x_1955) ;  /* 0x000000e000007945 */ /* 0x000fe80003800000 */
[----:B------:R-:W-:-:S13]  /*176b0*/  ISETP.GT.AND P1, PT, R11, -0x1, PT ;  /* 0xffffffff0b00780c */ /* 0x000fda0003f24270 */
        /* <DEDUP_REMOVED lines=8> */
.L_x_1956:
[----:B------:R-:W-:-:S13]  /*17740*/  ISETP.NE.AND P1, PT, R12, 0x1, PT ;  /* 0x000000010c00780c */ /* 0x000fda0003f25270 */
[----:B------:R-:W0:Y:S02]  /*17750*/  @P1 LDC.64 R8, c[0x0][0x9e8] ;  /* 0x00027a00ff081b82 */ /* 0x000e240000000a00 */
[----:B0-----:R-:W-:-:S05]  /*17760*/  @P1 IMAD.HI.U32 R8, R11, R8, RZ ;  /* 0x000000080b081227 */ /* 0x001fca00078e00ff */
[----:B------:R-:W-:-:S07]  /*17770*/  @P1 SHF.R.U32.HI R11, RZ, R9, R8 ;  /* 0x00000009ff0b1219 */ /* 0x000fce0000011608 */
.L_x_1957:
[----:B------:R-:W-:Y:S05]  /*17780*/  BSYNC B0 ;  /* 0x0000000000007941 */ /* 0x000fea0003800000 */
.L_x_1955:
[----:B------:R-:W-:-:S05]  /*17790*/  IMAD R11, R11, R12, RZ ;  /* 0x0000000c0b0b7224 */ /* 0x000fca00078e02ff */
[----:B------:R-:W-:-:S07]  /*177a0*/  VIMNMX R10, R10, R11, !PT ;  /* 0x0000000b0a0a7248 */ /* 0x000fce0007fe0100 */
.L_x_1954:
[----:B------:R-:W-:-:S05]  /*177b0*/  VIADD R10, R10, 0x3f ;  /* 0x0000003f0a0a7836 */ /* 0x000fca0000000000 */
[----:B------:R-:W-:-:S04]  /*177c0*/  SHF.R.S32.HI R8, RZ, 0x1f, R10 ;  /* 0x0000001fff087819 */ /* 0x000fc8000001140a */
[----:B------:R-:W-:-:S04]  /*177d0*/  LEA.HI R8, R8, R10, RZ, 0x6 ;  /* 0x0000000a08087211 */ /* 0x000fc800078f30ff */
[----:B------:R-:W-:-:S04]  /*177e0*/  SHF.R.S32.HI R8, RZ, 0x6, R8 ;  /* 0x00000006ff087819 */ /* 0x000fc80000011408 */
[----:B------:R-:W-:-:S04]  /*177f0*/  VIMNMX R8, R204, R8, !PT ;  /* 0x00000008cc087248 */ /* 0x000fc80007fe0100 */
[----:B------:R-:W-:-:S13]  /*17800*/  ISETP.GE.AND P1, PT, R5, R8, PT ;  /* 0x000000080500720c */ /* 0x000fda0003f26270 */
[----:B------:R-:W-:Y:S05]  /*17810*/  @!P1 BRA `(.L_x_1958) ;  /* 0x0000001c00cc9947 */ /* 0x000fea0003800000 */
[----:B------:R-:W-:Y:S02]  /*17820*/  IMAD.MOV.U32 R12, RZ, RZ, R7 ;  /* 0x000000ffff0c7224 */ /* 0x000fe400078e0007 */
[----:B------:R-:W-:Y:S02]  /*17830*/  IMAD.MOV.U32 R13, RZ, RZ, R6 ;  /* 0x000000ffff0d7224 */ /* 0x000fe400078e0006 */
[----:B------:R-:W-:-:S07]  /*17840*/  IMAD.MOV.U32 R9, RZ, RZ, R5 ;  /* 0x000000ffff097224 */ /* 0x000fce00078e0005 */
.L_x_1970:
[----:B------:R-:W-:Y:S01]  /*17850*/  VIADD R23, R23, 0x1 ;  /* 0x0000000117177836 */ /* 0x000fe20000000000 */
[----:B------:R-:W-:Y:S05]  /*17860*/  YIELD ;  /* 0x0000000000007946 */ /* 0x000fea0003800000 */
[----:B--23--:R-:W-:Y:S01]  /*17870*/  IMAD.MOV.U32 R4, RZ, RZ, R9 ;  /* 0x000000ffff047224 */ /* 0x00cfe200078e0009 */
[----:B------:R-:W-:Y:S01]  /*17880*/  ISETP.NE.AND P2, PT, R23, 0x2, PT ;  /* 0x000000021700780c */ /* 0x000fe20003f45270 */
[----:B------:R-:W-:-:S03]  /*17890*/  VIADD R9, R9, 0xffffffff ;  /* 0xffffffff09097836 */ /* 0x000fc60000000000 */
[----:B------:R-:W-:Y:S02]  /*178a0*/  ISETP.GT.AND P1, PT, R4, R8, PT ;  /* 0x000000080400720c */ /* 0x000fe40003f24270 */
[----:B------:R-:W-:Y:S02]  /*178b0*/  SEL R11, R23, RZ, P2 ;  /* 0x000000ff170b7207 */ /* 0x000fe40001000000 */
[----:B------:R-:W-:-:S03]  /*178c0*/  SEL R4, RZ, 0x1, P2 ;  /* 0x00000001ff047807 */ /* 0x000fc60001000000 */
[----:B------:R-:W-:Y:S01]  /*178d0*/  IMAD.MOV.U32 R23, RZ, RZ, R11 ;  /* 0x000000ffff177224 */ /* 0x000fe200078e000b */
[----:B------:R-:W-:Y:S01]  /*178e0*/  LOP3.LUT R186, R186, R4, RZ, 0x3c, !PT ;  /* 0x00000004baba7212 */ /* 0x000fe200078e3cff */
[----:B0-----:R-:W-:Y:S06]  /*178f0*/  @!P0 BRA `(.L_x_1959) ;  /* 0x0000000000048947 */ /* 0x001fec0003800000 */
[----:B------:R-:W-:Y:S01]  /*17900*/  BPT.TRAP 0x1 ;  /* 0x000000040000795c */ /* 0x000fe20000300000 */
.L_x_1959:
[----:B------:R-:W-:Y:S01]  /*17910*/  IMAD R5, R23, 0x8, R22 ;  /* 0x0000000817057824 */ /* 0x000fe200078e0216 */
[----:B------:R-:W-:-:S04]  /*17920*/  SHF.L.U32 R10, R186, 0x1f, RZ ;  /* 0x0000001fba0a7819 */ /* 0x000fc800000006ff */
[----:B------:R0:W1:Y:S01]  /*17930*/  SYNCS.PHASECHK.TRANS64.TRYWAIT P2, [R5+URZ+0x28430], R10 ;  /* 0x0284300a050075a7 */ /* 0x000062000804017f */
[----:B------:R-:W-:Y:S05]  /*17940*/  @!P0 BRA `(.L_x_1960) ;  /* 0x0000000000048947 */ /* 0x000fea0003800000 */
[----:B------:R-:W-:Y:S01]  /*17950*/  BPT.TRAP 0x1 ;  /* 0x000000040000795c */ /* 0x000fe20000300000 */
.L_x_1960:
[----:B------:R-:W-:Y:S01]  /*17960*/  LEA R6, R23, UR60, 0xa ;  /* 0x0000003c17067c11 */ /* 0x000fe2000f8e50ff */
[----:B------:R-:W-:-:S04]  /*17970*/  IMAD.MOV.U32 R7, RZ, RZ, 0x40000040 ;  /* 0x40000040ff077424 */ /* 0x000fc800078e00ff */
[C---:B------:R-:W-:Y:S02]  /*17980*/  VIADD R14, R6.reuse, 0x2 ;  /* 0x00000002060e7836 */ /* 0x040fe40000000000 */
[----:B------:R-:W-:Y:S01]  /*17990*/  VIADD R4, R6, 0x4 ;  /* 0x0000000406047836 */ /* 0x000fe20000000000 */
[----:B-1----:R-:W-:Y:S06]  /*179a0*/  @P2 BRA `(.L_x_1961) ;  /* 0x0000000000082947 */ /* 0x002fec0003800000 */
[----:B------:R-:W1:Y:S02]  /*179b0*/  SYNCS.PHASECHK.TRANS64.TRYWAIT P2, [R5+URZ+0x28430], R10 ;  /* 0x0284300a050075a7 */ /* 0x000e64000804017f */
[----:B-1----:R-:W-:Y:S05]  /*179c0*/  @!P2 BRA `(.L_x_1962) ;  /* 0x00000164000ca947 */ /* 0x002fea0003800000 */
.L_x_1961:
        /* <DEDUP_REMOVED lines=8> */
[----:B------:R-:W-:Y:S01]  /*17a50*/  IMAD.MOV.U32 R21, RZ, RZ, 0x40000040 ;  /* 0x40000040ff157424 */ /* 0x000fe200078e00ff */
[----:B------:R-:W-:Y:S01]  /*17a60*/  R2UR UR30, R152 ;  /* 0x00000000981e72ca */ /* 0x000fe200000e0000 */
[----:B------:R-:W-:Y:S01]  /*17a70*/  UMOV UR16, UR56 ;  /* 0x0000003800107c82 */ /* 0x000fe20008000000 */
[----:B------:R-:W-:Y:S01]  /*17a80*/  R2UR UR31, R153 ;  /* 0x00000000991f72ca */ /* 0x000fe200000e0000 */
[----:B------:R-:W-:Y:S01]  /*17a90*/  UMOV UR17, UR57 ;  /* 0x0000003900117c82 */ /* 0x000fe20008000000 */
[----:B------:R-:W-:Y:S01]  /*17aa0*/  WARPGROUP.ARRIVE ;  /* 0x00000000000079c5 */ /* 0x000fe20000000000 */
[----:B------:R-:W-:Y:S01]  /*17ab0*/  R2UR UR10, R14 ;  /* 0x000000000e0a72ca */ /* 0x000fe200000e0000 */
[----:B------:R-:W-:Y:S01]  /*17ac0*/  IMAD.MOV.U32 R14, RZ, RZ, R4 ;  /* 0x000000ffff0e7224 */ /* 0x000fe200078e0004 */
[----:B------:R-:W-:Y:S01]  /*17ad0*/  R2UR UR11, R15 ;  /* 0x000000000f0b72ca */ /* 0x000fe200000e0000 */
[----:B------:R-:W-:Y:S01]  /*17ae0*/  UMOV UR20, UR52 ;  /* 0x0000003400147c82 */ /* 0x000fe20008000000 */
[----:B------:R-:W-:Y:S01]  /*17af0*/  R2UR UR8, R196 ;  /* 0x00000000c40872ca */ /* 0x000fe200000e0000 */
[----:B------:R-:W-:Y:S01]  /*17b00*/  UMOV UR21, UR53 ;  /* 0x0000003500157c82 */ /* 0x000fe20008000000 */
[----:B------:R-:W-:Y:S01]  /*17b10*/  QGMMA.64x64x32.F32.E4M3.E4M3 R152, gdesc[UR12], RZ, !UPT, gsb0 ;  /* 0x00e000000c9879f3 */ /* 0x000fe2000c0008ff */
[----:B------:R-:W-:Y:S01]  /*17b20*/  R2UR UR9, R197 ;  /* 0x00000000c50972ca */ /* 0x000fe200000e0000 */
[----:B------:R-:W-:Y:S01]  /*17b30*/  UMOV UR24, UR48 ;  /* 0x0000003000187c82 */ /* 0x000fe20008000000 */
[----:B------:R-:W-:Y:S01]  /*17b40*/  R2UR UR6, R14 ;  /* 0x000000000e0672ca */ /* 0x000fe200000e0000 */
[----:B------:R-:W-:Y:S01]  /*17b50*/  VIADD R14, R6, 0x200 ;  /* 0x00000200060e7836 */ /* 0x000fe20000000000 */
[----:B------:R-:W-:Y:S01]  /*17b60*/  R2UR UR7, R15 ;  /* 0x000000000f0772ca */ /* 0x000fe200000e0000 */
[----:B------:R-:W-:Y:S01]  /*17b70*/  UMOV UR25, UR49 ;  /* 0x0000003100197c82 */ /* 0x000fe20008000000 */
[----:B------:R-:W-:Y:S01]  /*17b80*/  R2UR UR4, R194 ;  /* 0x00000000c20472ca */ /* 0x000fe200000e0000 */
[----:B------:R-:W-:Y:S01]  /*17b90*/  UMOV UR28, UR44 ;  /* 0x0000002c001c7c82 */ /* 0x000fe20008000000 */
[----:B------:R-:W-:Y:S01]  /*17ba0*/  R2UR UR5, R195 ;  /* 0x00000000c30572ca */ /* 0x000fe200000e0000 */
[----:B------:R-:W-:Y:S01]  /*17bb0*/  UMOV UR29, UR45 ;  /* 0x0000002d001d7c82 */ /* 0x000fe20008000000 */
[----:B------:R-:W-:Y:S01]  /*17bc0*/  IADD3 R20, R6, 0x6, RZ ;  /* 0x0000000606147810 */ /* 0x000fe20007ffe0ff */
[----:B------:R-:W-:Y:S01]  /*17bd0*/  IMAD.MOV.U32 R7, RZ, RZ, 0x40000040 ;  /* 0x40000040ff077424 */ /* 0x000fe200078e00ff */
[----:B------:R-:W-:Y:S01]  /*17be0*/  R2UR UR19, R21 ;  /* 0x00000000151372ca */ /* 0x000fe200000e0000 */
[----:B------:R-:W-:Y:S01]  /*17bf0*/  UMOV UR32, UR40 ;  /* 0x0000002800207c82 */ /* 0x000fe20008000000 */
[----:B------:R-:W-:Y:S01]  /*17c00*/  R2UR UR18, R20 ;  /* 0x00000000141272ca */ /* 0x000fe200000e0000 */
[----:B------:R-:W-:Y:S01]  /*17c10*/  VIADD R20, R6, 0x202 ;  /* 0x0000020206147836 */ /* 0x000fe20000000000 */
[----:B------:R-:W-:Y:S01]  /*17c20*/  R2UR UR22, R14 ;  /* 0x000000000e1672ca */ /* 0x000fe200000e0000 */
[----:B------:R-:W-:Y:S01]  /*17c30*/  VIADD R6, R6, 0x206 ;  /* 0x0000020606067836 */ /* 0x000fe20000000000 */
[----:B------:R-:W-:Y:S01]  /*17c40*/  R2UR UR23, R15 ;  /* 0x000000000f1772ca */ /* 0x000fe200000e0000 */
[----:B------:R-:W-:Y:S01]  /*17c50*/  UMOV UR33, UR41 ;  /* 0x0000002900217c82 */ /* 0x000fe20008000000 */
[----:B------:R-:W-:Y:S01]  /*17c60*/  R2UR UR26, R20 ;  /* 0x00000000141a72ca */ /* 0x000fe200000e0000 */
[----:B------:R-:W2:Y:S01]  /*17c70*/  S2R R205, SR_TID.X ;  /* 0x0000000000cd7919 */ /* 0x000ea20000002100 */
[----:B------:R-:W-:-:S02]  /*17c80*/  R2UR UR27, R21 ;  /* 0x00000000151b72ca */ /* 0x000fc400000e0000 */
[----:B------:R-:W-:Y:S02]  /*17c90*/  R2UR UR34, R6 ;  /* 0x00000000062272ca */ /* 0x000fe400000e0000 */
[----:B------:R-:W-:Y:S02]  /*17ca0*/  R2UR UR35, R7 ;  /* 0x00000000072372ca */ /* 0x000fe400000e0000 */
        /* <DEDUP_REMOVED lines=27> */
.L_x_1963:
        /* <DEDUP_REMOVED lines=17> */
[----:B------:R-:W-:Y:S01]  /*17f70*/  FMUL.FTZ R172, R2, R181 ;  /* 0x000000b502ac7220 */ /* 0x000fe20000410000 */
[----:B------:R-:W-:-:S04]  /*17f80*/  UMOV UR38, UR55 ;  /* 0x0000003700267c82 */ /* 0x000fc80008000000 */
        /* <DEDUP_REMOVED lines=27> */
[----:B----4-:R-:W-:-:S04]  /*18140*/  FMNMX.FTZ R6, R168, R6, !PT ;  /* 0x00000006a8067209 */ /* 0x010fc80007810000 */
[----:B-----5:R-:W-:-:S04]  /*18150*/  FMNMX.FTZ R6, R169, R6, !PT ;  /* 0x00000006a9067209 */ /* 0x020fc80007810000 */
[----:B---3--:R-:W-:-:S05]  /*18160*/  FMNMX.FTZ R6, R172, R6, !PT ;  /* 0x00000006ac067209 */ /* 0x008fca0007810000 */
        /* <DEDUP_REMOVED lines=25> */
[----:B------:R-:W-:Y:S01]  /*18300*/  FFMA.FTZ R13, R172, UR38, -R13 ;  /* 0x00000026ac0d7c23 */ /* 0x000fe2000801080d */
[----:B------:R-:W-:-:S03]  /*18310*/  FMUL.FTZ R172, R2, R179 ;  /* 0x000000b302ac7220 */ /* 0x000fc60000410000 */
[----:B------:R-:W-:Y:S01]  /*18320*/  MUFU.EX2 R15, R15 ;  /* 0x0000000f000f7308 */ /* 0x000fe20000000800 */
[-C--:B---3--:R-:W-:Y:S01]  /*18330*/  FMUL.FTZ R24, R24, R173.reuse ;  /* 0x000000ad18187220 */ /* 0x088fe20000410000 */
[-C--:B------:R-:W-:Y:S01]  /*18340*/  FMUL.FTZ R25, R25, R173.reuse ;  /* 0x000000ad19197220 */ /* 0x080fe20000410000 */
[-C--:B------:R-:W-:Y:S01]  /*18350*/  FMUL.FTZ R28, R28, R173.reuse ;  /* 0x000000ad1c1c7220 */ /* 0x080fe20000410000 */
[-C--:B------:R-:W-:Y:S01]  /*18360*/  FMUL.FTZ R29, R29, R173.reuse ;  /* 0x000000ad1d1d7220 */ /* 0x080fe20000410000 */
[-C--:B------:R-:W-:Y:S01]  /*18370*/  FMUL.FTZ R32, R32, R173.reuse ;  /* 0x000000ad20207220 */ /* 0x080fe20000410000 */
[-C--:B------:R-:W-:Y:S01]  /*18380*/  FMUL.FTZ R33, R33, R173.reuse ;  /* 0x000000ad21217220 */ /* 0x080fe20000410000 */
[----:B------:R-:W-:Y:S01]  /*18390*/  FMUL.FTZ R36, R36, R173 ;  /* 0x000000ad24247220 */ /* 0x000fe20000410000 */
[----:B------:R-:W3:Y:S01]  /*183a0*/  MUFU.EX2 R20, R20 ;  /* 0x0000001400147308 */ /* 0x000ee20000000800 */
[----:B----4-:R-:W-:-:S01]  /*183b0*/  FFMA.FTZ R3, R173, R3, R7 ;  /* 0x00000003ad037223 */ /* 0x010fc20000010007 */
[-C--:B------:R-:W-:Y:S01]  /*183c0*/  FMUL.FTZ R37, R37, R173.reuse ;  /* 0x000000ad25257220 */ /* 0x080fe20000410000 */
[-C--:B------:R-:W-:Y:S01]  /*183d0*/  FMUL.FTZ R40, R40, R173.reuse ;  /* 0x000000ad28287220 */ /* 0x080fe20000410000 */
[-C--:B------:R-:W-:Y:S01]  /*183e0*/  FMUL.FTZ R41, R41, R173.reuse ;  /* 0x000000ad29297220 */ /* 0x080fe20000410000 */
[-C--:B------:R-:W-:Y:S01]  /*183f0*/  FMUL.FTZ R44, R44, R173.reuse ;  /* 0x000000ad2c2c7220 */ /* 0x080fe20000410000 */
[-C--:B------:R-:W-:Y:S01]  /*18400*/  FMUL.FTZ R45, R45, R173.reuse ;  /* 0x000000ad2d2d7220 */ /* 0x080fe20000410000 */
[-C--:B------:R-:W-:Y:S01]  /*18410*/  FMUL.FTZ R48, R48, R173.reuse ;  /* 0x000000ad30307220 */ /* 0x080fe20000410000 */
[----:B------:R-:W4:Y:S01]  /*18420*/  MUFU.EX2 R14, R14 ;  /* 0x0000000e000e7308 */ /* 0x000f220000000800 */
        /* <DEDUP_REMOVED lines=8> */
[----:B---3--:R-:W-:Y:S01]  /*184b0*/  F2FP.SATFINITE.E4M3.F32.PACK_AB_MERGE_C R152, R20, R15, RZ ;  /* 0x0000000f1498723e */ /* 0x008fe200048070ff */
        /* <DEDUP_REMOVED lines=8> */
[----:B------:R-:W-:Y:S01]  /*18540*/  F2FP.SATFINITE.E4M3.F32.PACK_AB_MERGE_C R152, R14, R7, R152 ;  /* 0x000000070e98723e */ /* 0x000fe20004807098 */
[C---:B------:R-:W-:Y:S01]  /*18550*/  FMUL.FTZ R14, R2.reuse, R154 ;  /* 0x0000009a020e7220 */ /* 0x040fe20000410000 */
[----:B------:R-:W-:Y:S01]  /*18560*/  FMUL.FTZ R154, R2, R159 ;  /* 0x0000009f029a7220 */ /* 0x000fe20000410000 */
[----:B------:R-:W-:-:S01]  /*18570*/  FADD.FTZ R3, R15, R3 ;  /* 0x000000030f037221 */ /* 0x000fc20000010000 */
[C---:B------:R-:W-:Y:S01]  /*18580*/  FMUL.FTZ R15, R2.reuse, R155 ;  /* 0x0000009b020f7220 */ /* 0x040fe20000410000 */
[C---:B------:R-:W-:Y:S01]  /*18590*/  FMUL.FTZ R155, R2.reuse, R162 ;  /* 0x000000a2029b7220 */ /* 0x040fe20000410000 */
[----:B------:R-:W-:Y:S01]  /*185a0*/  FMUL.FTZ R159, R2, R166 ;  /* 0x000000a6029f7220 */ /* 0x000fe20000410000 */
[----:B------:R-:W4:Y:S01]  /*185b0*/  MUFU.TANH R14, R14 ;  /* 0x0000000e000e7308 */ /* 0x000f220000002400 */
[----:B------:R-:W-:-:S01]  /*185c0*/  FADD.FTZ R3, R20, R3 ;  /* 0x0000000314037221 */ /* 0x000fc20000010000 */
[C---:B------:R-:W-:Y:S01]  /*185d0*/  FMUL.FTZ R20, R2.reuse, R158 ;  /* 0x0000009e02147220 */ /* 0x040fe20000410000 */
[C---:B------:R-:W-:Y:S01]  /*185e0*/  FMUL.FTZ R158, R2.reuse, R163 ;  /* 0x000000a3029e7220 */ /* 0x040fe20000410000 */
        /* <DEDUP_REMOVED lines=8> */
[----:B------:R-:W-:Y:S01]  /*18670*/  FMUL.FTZ R175, R2, R183 ;  /* 0x000000b702af7220 */ /* 0x000fe20000410000 */
[----:B---3--:R-:W-:-:S01]  /*18680*/  FADD.FTZ R3, R21, R3 ;  /* 0x0000000315037221 */ /* 0x008fc20000010000 */
        /* <DEDUP_REMOVED lines=64> */
[----:B------:R-:W-:-:S03]  /*18a90*/  FMNMX.FTZ R7, R172, R7, !PT ;  /* 0x00000007ac077209 */ /* 0x000fc60007810000 */
[----:B------:R4:W-:Y:S01]  /*18aa0*/  MUFU.EX2 R178, R153 ;  /* 0x0000009900b27308 */ /* 0x0009e20000000800 */
[----:B-----5:R-:W-:-:S07]  /*18ab0*/  FMNMX.FTZ R7, R174, R7, !PT ;  /* 0x00000007ae077209 */ /* 0x020fce0007810000 */
[----:B------:R-:W5:Y:S01]  /*18ac0*/  MUFU.EX2 R176, R176 ;  /* 0x000000b000b07308 */ /* 0x000f620000000800 */
[----:B---3--:R-:W-:Y:S01]  /*18ad0*/  FMNMX.FTZ R177, R175, R7, !PT ;  /* 0x00000007afb17209 */ /* 0x008fe20007810000 */
[----:B----4-:R-:W-:-:S04]  /*18ae0*/  IMAD.U32 R153, RZ, RZ, UR38 ;  /* 0x00000026ff997e24 */ /* 0x010fc8000f8e00ff */
[----:B------:R-:W3:Y:S02]  /*18af0*/  SHFL.BFLY PT, R7, R177, 0x2, 0x1f ;  /* 0x0c401f00b1077f89 */ /* 0x000ee400000e0000 */
[----:B------:R-:W4:Y:S08]  /*18b00*/  MUFU.EX2 R156, R156 ;  /* 0x0000009c009c7308 */ /* 0x000f300000000800 */
[----:B------:R-:W0:Y:S01]  /*18b10*/  MUFU.EX2 R157, R157 ;  /* 0x0000009d009d7308 */ /* 0x000e220000000800 */
[----:B-----5:R-:W-:-:S04]  /*18b20*/  FADD.FTZ R3, R176, R3 ;  /* 0x00000003b0037221 */ /* 0x020fc80000010000 */
[----:B------:R-:W-:-:S03]  /*18b30*/  FADD.FTZ R3, R178, R3 ;  /* 0x00000003b2037221 */ /* 0x000fc60000010000 */
[----:B------:R-:W5:Y:S01]  /*18b40*/  MUFU.EX2 R160, R160 ;  /* 0x000000a000a07308 */ /* 0x000f620000000800 */
[----:B----4-:R-:W-:-:S01]  /*18b50*/  FADD.FTZ R3, R156, R3 ;  /* 0x000000039c037221 */ /* 0x010fc20000010000 */
[----:B------:R-:W-:Y:S02]  /*18b60*/  F2FP.SATFINITE.E4M3.F32.PACK_AB_MERGE_C R156, R156, R178, RZ ;  /* 0x000000b29c9c723e */ /* 0x000fe400048070ff */
[----:B---3--:R-:W-:-:S04]  /*18b70*/  FMNMX.FTZ R177, R177, R7, !PT ;  /* 0x00000007b1b17209 */ /* 0x008fc80007810000 */
[----:B------:R-:W3:Y:S01]  /*18b80*/  MUFU.EX2 R161, R161 ;  /* 0x000000a100a17308 */ /* 0x000ee20000000800 */
[----:B0-----:R-:W-:-:S01]  /*18b90*/  FADD.FTZ R3, R157, R3 ;  /* 0x000000039d037221 */ /* 0x001fc20000010000 */
[----:B------:R-:W0:Y:S06]  /*18ba0*/  SHFL.BFLY PT, R7, R177, 0x1, 0x1f ;  /* 0x0c201f00b1077f89 */ /* 0x000e2c00000e0000 */
[----:B------:R-:W4:Y:S01]  /*18bb0*/  MUFU.EX2 R164, R164 ;  /* 0x000000a400a47308 */ /* 0x000f220000000800 */
[----:B-----5:R-:W-:-:S07]  /*18bc0*/  FADD.FTZ R3, R160, R3 ;  /* 0x00000003a0037221 */ /* 0x020fce0000010000 */
[----:B------:R-:W5:Y:S01]  /*18bd0*/  MUFU.EX2 R165, R165 ;  /* 0x000000a500a57308 */ /* 0x000f620000000800 */
[----:B---3--:R-:W-:-:S07]  /*18be0*/  FADD.FTZ R3, R161, R3 ;  /* 0x00000003a1037221 */ /* 0x008fce0000010000 */
[----:B------:R-:W3:Y:S01]  /*18bf0*/  MUFU.EX2 R168, R168 ;  /* 0x000000a800a87308 */ /* 0x000ee20000000800 */
[----:B----4-:R-:W-:-:S01]  /*18c00*/  FADD.FTZ R3, R164, R3 ;  /* 0x00000003a4037221 */ /* 0x010fc20000010000 */
[----:B0-----:R-:W-:-:S05]  /*18c10*/  FMNMX.FTZ R7, R177, R7, !PT ;  /* 0x00000007b1077209 */ /* 0x001fca0007810000 */
[C---:B------:R-:W-:Y:S01]  /*18c20*/  FADD.FTZ R177, -R7.reuse, R12 ;  /* 0x0000000c07b17221 */ /* 0x040fe20000010100 */
[----:B------:R-:W-:-:S01]  /*18c30*/  FFMA.FTZ R12, R7, R153, -8 ;  /* 0xc1000000070c7423 */ /* 0x000fc20000010099 */
[----:B------:R-:W0:Y:S01]  /*18c40*/  MUFU.EX2 R169, R169 ;  /* 0x000000a900a97308 */ /* 0x000e220000000800 */
[----:B-----5:R-:W-:-:S01]  /*18c50*/  FADD.FTZ R3, R165, R3 ;  /* 0x00000003a5037221 */ /* 0x020fc20000010000 */
[----:B------:R-:W-:Y:S01]  /*18c60*/  FMUL.FTZ R153, R177, UR38 ;  /* 0x00000026b1997c20 */ /* 0x000fe20008410000 */
        /* <DEDUP_REMOVED lines=14> */
[----:B------:R-:W-:-:S01]  /*18d50*/  FFMA.FTZ R171, R171, UR38, -R12 ;  /* 0x00000026abab7c23 */ /* 0x000fc2000801080c */
[--C-:B------:R-:W-:Y:S01]  /*18d60*/  FFMA.FTZ R172, R172, UR38, -R12.reuse ;  /* 0x00000026acac7c23 */ /* 0x100fe2000801080c */
[----:B------:R-:W-:-:S01]  /*18d70*/  FFMA.FTZ R174, R174, UR38, -R12 ;  /* 0x00000026aeae7c23 */ /* 0x000fc2000801080c */
[----:B------:R-:W-:Y:S01]  /*18d80*/  FFMA.FTZ R12, R175, UR38, -R12 ;  /* 0x00000026af0c7c23 */ /* 0x000fe2000801080c */
[----:B---3--:R-:W-:-:S03]  /*18d90*/  FADD.FTZ R3, R168, R3 ;  /* 0x00000003a8037221 */ /* 0x008fc60000010000 */
[----:B------:R-:W3:Y:S01]  /*18da0*/  MUFU.EX2 R15, R15 ;  /* 0x0000000f000f7308 */ /* 0x000ee20000000800 */
[----:B0-----:R-:W-:-:S01]  /*18db0*/  FADD.FTZ R3, R169, R3 ;  /* 0x00000003a9037221 */ /* 0x001fc20000010000 */
[-C--:B----4-:R-:W-:Y:S01]  /*18dc0*/  FMUL.FTZ R26, R26, R158.reuse ;  /* 0x0000009e1a1a7220 */ /* 0x090fe20000410000 */
[-C--:B------:R-:W-:Y:S01]  /*18dd0*/  FMUL.FTZ R27, R27, R158.reuse ;  /* 0x0000009e1b1b7220 */ /* 0x080fe20000410000 */
[-C--:B------:R-:W-:Y:S01]  /*18de0*/  FMUL.FTZ R30, R30, R158.reuse ;  /* 0x0000009e1e1e7220 */ /* 0x080fe20000410000 */
[-C--:B------:R-:W-:Y:S01]  /*18df0*/  FMUL.FTZ R31, R31, R158.reuse ;  /* 0x0000009e1f1f7220 */ /* 0x080fe20000410000 */
[-C--:B------:R-:W-:Y:S01]  /*18e00*/  FMUL.FTZ R34, R34, R158.reuse ;  /* 0x0000009e22227220 */ /* 0x080fe20000410000 */
[----:B------:R-:W-:Y:S01]  /*18e10*/  FMUL.FTZ R35, R35, R158 ;  /* 0x0000009e23237220 */ /* 0x000fe20000410000 */
[----:B------:R-:W0:Y:S01]  /*18e20*/  MUFU.EX2 R20, R20 ;  /* 0x0000001400147308 */ /* 0x000e220000000800 */
[----:B-----5:R-:W-:-:S01]  /*18e30*/  FFMA.FTZ R0, R158, R0, R14 ;  /* 0x000000009e007223 */ /* 0x020fc2000001000e */
[-C--:B------:R-:W-:Y:S01]  /*18e40*/  FMUL.FTZ R38, R38, R158.reuse ;  /* 0x0000009e26267220 */ /* 0x080fe20000410000 */
[-C--:B------:R-:W-:Y:S01]  /*18e50*/  FMUL.FTZ R39, R39, R158.reuse ;  /* 0x0000009e27277220 */ /* 0x080fe20000410000 */
        /* <DEDUP_REMOVED lines=21> */
[----:B----4-:R-:W-:-:S01]  /*18fb0*/  FADD.FTZ R0, R154, R0 ;  /* 0x000000009a007221 */ /* 0x010fc20000010000 */
[----:B------:R-:W-:Y:S01]  /*18fc0*/  F2FP.SATFINITE.E4M3.F32.PACK_AB_MERGE_C R153, R154, R20, RZ ;  /* 0x000000149a99723e */ /* 0x000fe200048070ff */
[-C--:B------:R-:W-:Y:S01]  /*18fd0*/  FMUL.FTZ R74, R74, R158.reuse ;  /* 0x0000009e4a4a7220 */ /* 0x080fe20000410000 */
[----:B------:R-:W-:Y:S01]  /*18fe0*/  F2FP.SATFINITE.E4M3.F32.PACK_AB_MERGE_C R154, R176, R21, R156 ;  /* 0x00000015b09a723e */ /* 0x000fe2000480709c */
[----:B------:R-:W-:Y:S01]  /*18ff0*/  FMUL.FTZ R75, R75, R158 ;  /* 0x0000009e4b4b7220 */ /* 0x000fe20000410000 */
[----:B------:R-:W-:Y:S01]  /*19000*/  F2FP.SATFINITE.E4M3.F32.PACK_AB_MERGE_C R153, R15, R14, R153 ;  /* 0x0000000e0f99723e */ /* 0x000fe20004807099 */
[----:B------:R-:W-:Y:S01]  /*19010*/  IMAD.U32 R15, RZ, RZ, UR39 ;  /* 0x00000027ff0f7e24 */ /* 0x000fe2000f8e00ff */
[----:B------:R-:W4:Y:S01]  /*19020*/  MUFU.EX2 R159, R159 ;  /* 0x0000009f009f7308 */ /* 0x000f220000000800 */
        /* <DEDUP_REMOVED lines=25> */
[----:B------:R-:W-:Y:S01]  /*191c0*/  F2FP.SATFINITE.E4M3.F32.PACK_AB_MERGE_C R14, R162, R159, RZ ;  /* 0x0000009fa20e723e */ /* 0x000fe200048070ff */
[-C--:B------:R-:W-:Y:S01]  /*191d0*/  FMUL.FTZ R110, R110, R158.reuse ;  /* 0x0000009e6e6e7220 */ /* 0x080fe20000410000 */
[-C--:B------:R-:W-:Y:S01]  /*191e0*/  FMUL.FTZ R111, R111, R158.reuse ;  /* 0x0000009e6f6f7220 */ /* 0x080fe20000410000 */
[----:B------:R-:W-:Y:S01]  /*191f0*/  FMUL.FTZ R114, R114, R158 ;  /* 0x0000009e72727220 */ /* 0x000fe20000410000 */
[----:B------:R-:W-:Y:S01]  /*19200*/  F2FP.SATFINITE.E4M3.F32.PACK_AB_MERGE_C R155, R177, R155, R14 ;  /* 0x0000009bb19b723e */ /* 0x000fe2000480700e */
[----:B------:R-:W-:Y:S01]  /*19210*/  VIADD R14, R5, 0x28440 ;  /* 0x00028440050e7836 */ /* 0x000fe20000000000 */
[----:B------:R-:W3:Y:S01]  /*19220*/  MUFU.EX2 R167, R167 ;  /* 0x000000a700a77308 */ /* 0x000ee20000000800 */
[----:B0-----:R-:W-:-:S01]  /*19230*/  FADD.FTZ R0, R163, R0 ;  /* 0x00000000a3007221 */ /* 0x001fc20000010000 */
[-C--:B------:R-:W-:Y:S01]  /*19240*/  FMUL.FTZ R115, R115, R158.reuse ;  /* 0x0000009e73737220 */ /* 0x080fe20000410000 */
[-C--:B------:R-:W-:Y:S01]  /*19250*/  FMUL.FTZ R118, R118, R158.reuse ;  /* 0x0000009e76767220 */ /* 0x080fe20000410000 */
[----:B------:R-:W-:Y:S01]  /*19260*/  PRMT R14, R15, 0x654, R14 ;  /* 0x000006540f0e7816 */ /* 0x000fe2000000000e */
[-C--:B------:R-:W-:Y:S01]  /*19270*/  FMUL.FTZ R119, R119, R158.reuse ;  /* 0x0000009e77777220 */ /* 0x080fe20000410000 */
[-C--:B------:R-:W-:Y:S01]  /*19280*/  FMUL.FTZ R122, R122, R158.reuse ;  /* 0x0000009e7a7a7220 */ /* 0x080fe20000410000 */
[----:B------:R-:W-:Y:S01]  /*19290*/  FMUL.FTZ R123, R123, R158 ;  /* 0x0000009e7b7b7220 */ /* 0x000fe20000410000 */
[----:B------:R-:W0:Y:S01]  /*192a0*/  MUFU.EX2 R170, R170 ;  /* 0x000000aa00aa7308 */ /* 0x000e220000000800 */
[----:B----4-:R-:W-:-:S01]  /*192b0*/  FADD.FTZ R0, R166, R0 ;  /* 0x00000000a6007221 */ /* 0x010fc20000010000 */
[----:B------:R4:W-:Y:S01]  /*192c0*/  SYNCS.ARRIVE.TRANS64.RED.A1T0 RZ, [R14+URZ], RZ ;  /* 0x000000ff0eff79a7 */ /* 0x0009e2000810043f */
[-C--:B------:R-:W-:Y:S01]  /*192d0*/  FMUL.FTZ R126, R126, R158.reuse ;  /* 0x0000009e7e7e7220 */ /* 0x080fe20000410000 */
[-C--:B------:R-:W-:Y:S01]  /*192e0*/  FMUL.FTZ R127, R127, R158.reuse ;  /* 0x0000009e7f7f7220 */ /* 0x080fe20000410000 */
[-C--:B------:R-:W-:Y:S01]  /*192f0*/  FMUL.FTZ R130, R130, R158.reuse ;  /* 0x0000009e82827220 */ /* 0x080fe20000410000 */
[-C--:B------:R-:W-:Y:S01]  /*19300*/  FMUL.FTZ R131, R131, R158.reuse ;  /* 0x0000009e83837220 */ /* 0x080fe20000410000 */
[----:B------:R-:W-:Y:S01]  /*19310*/  FMUL.FTZ R134, R134, R158 ;  /* 0x0000009e86867220 */ /* 0x000fe20000410000 */
[----:B------:R-:W5:Y:S01]  /*19320*/  MUFU.EX2 R171, R171 ;  /* 0x000000ab00ab7308 */ /* 0x000f620000000800 */
        /* <DEDUP_REMOVED lines=11> */
[-C--:B------:R-:W-:Y:S01]  /*193e0*/  FMUL.FTZ R150, R150, R158.reuse ;  /* 0x0000009e96967220 */ /* 0x080fe20000410000 */
[----:B------:R-:W-:Y:S01]  /*193f0*/  FMUL.FTZ R151, R151, R158 ;  /* 0x0000009e97977220 */ /* 0x000fe20000410000 */
[----:B------:R-:W-:-:S02]  /*19400*/  F2FP.SATFINITE.E4M3.F32.PACK_AB_MERGE_C R157, R166, R163, R157 ;  /* 0x000000a3a69d723e */ /* 0x000fc4000480709d */
[----:B------:R-:W0:Y:S01]  /*19410*/  MUFU.EX2 R13, R13 ;  /* 0x0000000d000d7308 */ /* 0x000e220000000800 */
[----:B-----5:R-:W-:-:S07]  /*19420*/  FADD.FTZ R0, R171, R0 ;  /* 0x00000000ab007221 */ /* 0x020fce0000010000 */
[----:B------:R-:W5:Y:S01]  /*19430*/  MUFU.EX2 R174, R174 ;  /* 0x000000ae00ae7308 */ /* 0x000f620000000800 */
[----:B---3--:R-:W-:-:S07]  /*19440*/  FADD.FTZ R0, R172, R0 ;  /* 0x00000000ac007221 */ /* 0x008fce0000010000 */
[----:B------:R-:W3:Y:S01]  /*19450*/  MUFU.EX2 R12, R12 ;  /* 0x0000000c000c7308 */ /* 0x000ee20000000800 */
[----:B0-----:R-:W-:-:S01]  /*19460*/  FADD.FTZ R3, R13, R3 ;  /* 0x000000030d037221 */ /* 0x001fc20000010000 */
[----:B------:R-:W-:-:S04]  /*19470*/  F2FP.SATFINITE.E4M3.F32.PACK_AB_MERGE_C R13, R13, R169, RZ ;  /* 0x000000a90d0d723e */ /* 0x000fc800048070ff */
[----:B------:R-:W-:Y:S01]  /*19480*/  F2FP.SATFINITE.E4M3.F32.PACK_AB_MERGE_C R158, R168, R165, R13 ;  /* 0x000000a5a89e723e */ /* 0x000fe2000480700d */
[----:B-----5:R-:W-:-:S01]  /*19490*/  FADD.FTZ R0, R174, R0 ;  /* 0x00000000ae007221 */ /* 0x020fc20000010000 */
[----:B---3--:R-:W-:-:S03]  /*194a0*/  F2FP.SATFINITE.E4M3.F32.PACK_AB_MERGE_C R159, R12, R174, RZ ;  /* 0x000000ae0c9f723e */ /* 0x008fc600048070ff */
[----:B------:R-:W-:Y:S01]  /*194b0*/  FADD.FTZ R0, R12, R0 ;  /* 0x000000000c007221 */ /* 0x000fe20000010000 */
[----:B------:R-:W-:Y:S01]  /*194c0*/  F2FP.SATFINITE.E4M3.F32.PACK_AB_MERGE_C R159, R172, R171, R159 ;  /* 0x000000abac9f723e */ /* 0x000fe2000480709f */
[----:B----4-:R-:W-:Y:S06]  /*194d0*/  @!P0 BRA `(.L_x_1964) ;  /* 0x0000000000048947 */ /* 0x010fec0003800000 */
[----:B------:R-:W-:Y:S01]  /*194e0*/  BPT.TRAP 0x1 ;  /* 0x000000040000795c */ /* 0x000fe20000300000 */
.L_x_1964:
[----:B------:R0:W3:Y:S01]  /*194f0*/  SYNCS.PHASECHK.TRANS64.TRYWAIT P2, [R5+URZ+0x28450], R10 ;  /* 0x0284500a050075a7 */ /* 0x0000e2000804017f */
[----:B------:R-:W-:Y:S05]  /*19500*/  @!P0 BRA `(.L_x_1965) ;  /* 0x0000000000048947 */ /* 0x000fea0003800000 */
[----:B------:R-:W-:Y:S01]  /*19510*/  BPT.TRAP 0x1 ;  /* 0x000000040000795c */ /* 0x000fe20000300000 */
.L_x_1965:
[----:B------:R-:W-:Y:S04]  /*19520*/  BSSY B0, `(.L_x_1966) ;  /* 0x0000004000007945 */ /* 0x000fe80003800000 */
[----:B---3--:R-:W-:Y:S05]  /*19530*/  @P2 BRA `(.L_x_1967) ;  /* 0x0000000000082947 */ /* 0x008fea0003800000 */
[----:B------:R-:W3:Y:S02]  /*19540*/  SYNCS.PHASECHK.TRANS64.TRYWAIT P2, [R5+URZ+0x28450], R10 ;  /* 0x0284500a050075a7 */ /* 0x000ee4000804017f */
[----:B---3--:R-:W-:Y:S05]  /*19550*/  @!P2 BRA `(.L_x_1968) ;  /* 0x00000148003ca947 */ /* 0x008fea0003800000 */
.L_x_1967:
[----:B------:R-:W-:Y:S05]  /*19560*/  BSYNC B0 ;  /* 0x0000000000007941 */ /* 0x000fea0003800000 */
.L_x_1966:
[----:B------:R-:W4:Y:S01]  /*19570*/  S2R R12, SR_TID.X ;  /* 0x00000000000c7919 */ /* 0x000f220000002100 */
[----:B01-3--:R-:W-:Y:S01]  /*19580*/  LEA R10, R11, UR43, 0xa ;  /* 0x0000002b0b0a7c11 */ /* 0x00bfe2000f8e50ff */
[----:B------:R-:W-:Y:S05]  /*19590*/  WARPSYNC.ALL ;  /* 0x0000000000007948 */ /* 0x000fea0003800000 */
[----:B------:R-:W-:Y:S02]  /*195a0*/  MOV R11, 0x80000020 ;  /* 0x80000020000b7802 */ /* 0x000fe40000000f00 */
[C---:B------:R-:W-:Y:S01]  /*195b0*/  R2UR UR6, R10.reuse ;  /* 0x000000000a0672ca */ /* 0x040fe200000e0000 */
[----:B------:R-:W-:Y:S01]  /*195c0*/  VIADD R10, R10, 0x2 ;  /* 0x000000020a0a7836 */ /* 0x000fe20000000000 */
[----:B------:R-:W-:-:S02]  /*195d0*/  R2UR UR7, R11 ;  /* 0x000000000b0772ca */ /* 0x000fc400000e0000 */
[----:B----4-:R-:W-:-:S05]  /*195e0*/  SHF.R.U32.HI R12, RZ, 0x7, R12 ;  /* 0x00000007ff0c7819 */ /* 0x010fca000001160c */
[----:B------:R-:W-:-:S05]  /*195f0*/  VIADD R11, R12, 0x8 ;  /* 0x000000080c0b7836 */ /* 0x000fca0000000000 */
[----:B------:R0:W-:Y:S02]  /*19600*/  BAR.SYNC.DEFER_BLOCKING R11, 0x100 ;  /* 0x0004000b0000751d */ /* 0x0001e40000010000 */
[----:B0-----:R-:W-:-:S04]  /*19610*/  IMAD.MOV.U32 R11, RZ, RZ, -0x7fffffe0 ;  /* 0x80000020ff0b7424 */ /* 0x001fc800078e00ff */
        /* <DEDUP_REMOVED lines=11> */
.L_x_1969:
[----:B------:R-:W-:Y:S02]  /*196d0*/  VIADD R5, R5, 0x28460 ;  /* 0x0002846005057836 */ /* 0x000fe40000000000 */
[----:B------:R-:W-:Y:S02]  /*196e0*/  IMAD.U32 R10, RZ, RZ, UR39 ;  /* 0x00000027ff0a7e24 */ /* 0x000fe4000f8e00ff */
[----:B------:R-:W-:Y:S02]  /*196f0*/  IMAD.MOV.U32 R12, RZ, RZ, R7 ;  /* 0x000000ffff0c7224 */ /* 0x000fe400078e0007 */
[----:B------:R-:W-:Y:S01]  /*19700*/  IMAD.MOV.U32 R13, RZ, RZ, R6 ;  /* 0x000000ffff0d7224 */ /* 0x000fe200078e0006 */
[----:B------:R-:W-:-:S04]  /*19710*/  PRMT R5, R10, 0x654, R5 ;  /* 0x000006540a057816 */ /* 0x000fc80000000005 */
[----:B------:R0:W-:Y:S01]  /*19720*/  SYNCS.ARRIVE.TRANS64.RED.A1T0 RZ, [R5+URZ], RZ ;  /* 0x000000ff05ff79a7 */ /* 0x0001e2000810043f */
[----:B------:R-:W-:Y:S05]  /*19730*/  @P1 BRA `(.L_x_1970) ;  /* 0xffffffe000441947 */ /* 0x000fea000383ffff */
[----:B0-----:R-:W-:-:S07]  /*19740*/  IMAD.MOV.U32 R5, RZ, RZ, R9 ;  /* 0x000000ffff057224 */ /* 0x001fce00078e0009 */
.L_x_1958:
[----:B------:R-:W-:-:S13]  /*19750*/  ISETP.GE.AND P1, PT, R5, R204, PT ;  /* 0x000000cc0500720c */ /* 0x000fda0003f26270 */
[----:B------:R-:W-:Y:S05]  /*19760*/  @!P1 BRA `(.L_x_1971) ;  /* 0x0000002800549947 */ /* 0x000fea0003800000 */
[----:B------:R-:W-:Y:S02]  /*19770*/  IMAD.MOV.U32 R11, RZ, RZ, R7 ;  /* 0x000000ffff0b7224 */ /* 0x000fe400078e0007 */
[----:B------:R-:W-:-:S07]  /*19780*/  IMAD.MOV.U32 R205, RZ, RZ, R6 ;  /* 0x000000ffffcd7224 */ /* 0x000fce00078e0006 */
.L_x_1991:
[----:B------:R-:W-:Y:S01]  /*19790*/  VIADD R23, R23, 0x1 ;  /* 0x0000000117177836 */ /* 0x000fe20000000000 */
[----:B------:R-:W-:Y:S05]  /*197a0*/  YIELD ;  /* 0x0000000000007946 */ /* 0x000fea0003800000 */
[----:B------:R-:W-:-:S04]  /*197b0*/  ISETP.NE.AND P1, PT, R23, 0x2, PT ;  /* 0x000000021700780c */ /* 0x000fc80003f25270 */
[----:B------:R-:W-:Y:S02]  /*197c0*/  SEL R9, R23, RZ, P1 ;  /* 0x000000ff17097207 */ /* 0x000fe40000800000 */
[----:B--23--:R-:W-:-:S03]  /*197d0*/  SEL R4, RZ, 0x1, P1 ;  /* 0x00000001ff047807 */ /* 0x00cfc60000800000 */
[----:B------:R-:W-:Y:S01]  /*197e0*/  IMAD.MOV.U32 R23, RZ, RZ, R9 ;  /* 0x000000ffff177224 */ /* 0x000fe200078e0009 */
[----:B------:R-:W-:Y:S01]  /*197f0*/  LOP3.LUT R186, R186, R4, RZ, 0x3c, !PT ;  /* 0x00000004baba7212 */ /* 0x000fe200078e3cff */
[----:B0-----:R-:W-:Y:S06]  /*19800*/  @!P0 BRA `(.L_x_1972) ;  /* 0x0000000000048947 */ /* 0x001fec0003800000 */
[----:B------:R-:W-:Y:S01]  /*19810*/  BPT.TRAP 0x1 ;  /* 0x000000040000795c */ /* 0x000fe20000300000 */
.L_x_1972:
[----:B------:R-:W-:Y:S01]  /*19820*/  IMAD R10, R23, 0x8, R22 ;  /* 0x00000008170a7824 */ /* 0x000fe200078e0216 */
[----:B------:R-:W-:-:S04]  /*19830*/  SHF.L.U32 R8, R186, 0x1f, RZ ;  /* 0x0000001fba087819 */ /* 0x000fc800000006ff */
[----:B------:R0:W1:Y:S01]  /*19840*/  SYNCS.PHASECHK.TRANS64.TRYWAIT P1, [R10+URZ+0x28430], R8 ;  /* 0x028430080a0075a7 */ /* 0x000062000802017f */
[----:B------:R-:W-:Y:S05]  /*19850*/  @!P0 BRA `(.L_x_1973) ;  /* 0x0000000000048947 */ /* 0x000fea0003800000 */
[----:B------:R-:W-:Y:S01]  /*19860*/  BPT.TRAP 0x1 ;  /* 0x000000040000795c */ /* 0x000fe20000300000 */
.L_x_1973:
[----:B------:R-:W-:Y:S01]  /*19870*/  LEA R6, R23, UR60, 0xa ;  /* 0x0000003c17067c11 */ /* 0x000fe2000f8e50ff */
[----:B------:R-:W-:-:S03]  /*19880*/  IMAD.MOV.U32 R7, RZ, RZ, 0x40000040 ;  /* 0x40000040ff077424 */ /* 0x000fc600078e00ff */
[C---:B------:R-:W-:Y:S01]  /*19890*/  IADD3 R12, R6.reuse, 0x2, RZ ;  /* 0x00000002060c7810 */ /* 0x040fe20007ffe0ff */
[----:B------:R-:W-:Y:S01]  /*198a0*/  VIADD R4, R6, 0x4 ;  /* 0x0000000406047836 */ /* 0x000fe20000000000 */
[----:B-1----:R-:W-:Y:S06]  /*198b0*/  @P1 BRA `(.L_x_1974) ;  /* 0x0000000000081947 */ /* 0x002fec0003800000 */
[----:B------:R-:W1:Y:S02]  /*198c0*/  SYNCS.PHASECHK.TRANS64.TRYWAIT P1, [R10+URZ+0x28430], R8 ;  /* 0x028430080a0075a7 */ /* 0x000e64000802017f */
[----:B-1----:R-:W-:Y:S05]  /*198d0*/  @!P1 BRA `(.L_x_1975) ;  /* 0x0000014400709947 */ /* 0x002fea0003800000 */
.L_x_1974:
        /* <DEDUP_REMOVED lines=73> */
.L_x_1976:
        /* <DEDUP_REMOVED lines=33> */
[----:B------:R-:W-:Y:S02]  /*19f80*/  IMAD.SHL.U32 R177, R5, 0x40, RZ ;  /* 0x0000004005b17824 */ /* 0x000fe400078e00ff */
[C---:B------:R-:W-:Y:S01]  /*19f90*/  FMUL.FTZ R178, R2.reuse, R180 ;  /* 0x000000b402b27220 */ /* 0x040fe20000410000 */
[C---:B------:R-:W-:Y:S01]  /*19fa0*/  FMUL.FTZ R179, R2.reuse, R181 ;  /* 0x000000b502b37220 */ /* 0x040fe20000410000 */
[C---:B------:R-:W-:Y:S01]  /*19fb0*/  FMUL.FTZ R174, R2.reuse, R182 ;  /* 0x000000b602ae7220 */ /* 0x040fe20000410000 */
[----:B------:R-:W3:Y:S01]  /*19fc0*/  SHFL.IDX PT, R206, R14, RZ, 0x1c1f ;  /* 0x001c1fff0ece7589 */ /* 0x000ee200000e0000 */
[----:B------:R-:W-:Y:S01]  /*19fd0*/  FMUL.FTZ R175, R2, R183 ;  /* 0x000000b702af7220 */ /* 0x000fe20000410000 */
[----:B------:R-:W-:Y:S01]  /*19fe0*/  IADD3 R181, -R191, 0x1, -R177 ;  /* 0x00000001bfb57810 */ /* 0x000fe20007ffe9b1 */
[----:B------:R-:W4:Y:S01]  /*19ff0*/  MUFU.TANH R15, R15 ;  /* 0x0000000f000f7308 */ /* 0x000f220000002400 */
[----:B------:R-:W-:Y:S01]  /*1a000*/  IMAD.U32 R7, RZ, RZ, UR39 ;  /* 0x00000027ff077e24 */ /* 0x000fe2000f8e00ff */
[----:B------:R-:W-:-:S02]  /*1a010*/  IADD3 R6, R10, 0x28440, RZ ;  /* 0x000284400a067810 */ /* 0x000fc40007ffe0ff */
[----:B------:R-:W-:Y:S02]  /*1a020*/  IADD3 R181, -R189, R181, R192 ;  /* 0x000000b5bdb57210 */ /* 0x000fe40007ffe1c0 */
[----:B------:R-:W-:Y:S02]  /*1a030*/  PRMT R6, R7, 0x654, R6 ;  /* 0x0000065407067816 */ /* 0x000fe40000000006 */
[----:B------:R-:W0:Y:S01]  /*1a040*/  MUFU.TANH R152, R152 ;  /* 0x0000009800987308 */ /* 0x000e220000002400 */
[C---:B------:R-:W-:Y:S01]  /*1a050*/  VIADD R180, R181.reuse, UR59 ;  /* 0x0000003bb5b47c36 */ /* 0x040fe20008000000 */
[----:B------:R0:W-:Y:S01]  /*1a060*/  SYNCS.ARRIVE.TRANS64.RED.A1T0 RZ, [R6+URZ], RZ ;  /* 0x000000ff06ff79a7 */ /* 0x0001e2000810043f */
[----:B------:R-:W-:-:S05]  /*1a070*/  VIADD R181, R181, UR51 ;  /* 0x00000033b5b57c36 */ /* 0x000fca0008000000 */
[----:B------:R-:W0:Y:S01]  /*1a080*/  MUFU.TANH R12, R12 ;  /* 0x0000000c000c7308 */ /* 0x000e220000002400 */
[--C-:B---3--:R-:W-:Y:S02]  /*1a090*/  IMAD.IADD R182, R180, 0x1, R206.reuse ;  /* 0x00000001b4b67824 */ /* 0x108fe400078e02ce */
        /* <DEDUP_REMOVED lines=30> */
[----:B---34-:R-:W-:Y:S05]  /*1a280*/  @!P5 BRA `(.L_x_1977) ;  /* 0x000000000058d947 */ /* 0x018fea0003800000 */
        /* <DEDUP_REMOVED lines=12> */
.L_x_1979:
[----:B------:R-:W-:-:S05]  /*1a350*/  IMAD.U32 R226, RZ, RZ, UR54 ;  /* 0x00000036ffe27e24 */ /* 0x000fca000f8e00ff */
[----:B------:R-:W-:-:S13]  /*1a360*/  ISETP.NE.AND P1, PT, R226, 0x1, PT ;  /* 0x00000001e200780c */ /* 0x000fda0003f25270 */
[----:B0-----:R-:W0:Y:S02]  /*1a370*/  @P1 LDC.64 R6, c[0x0][0x9e8] ;  /* 0x00027a00ff061b82 */ /* 0x001e240000000a00 */
[----:B0-----:R-:W-:-:S05]  /*1a380*/  @P1 IMAD.HI.U32 R6, R206, R6, RZ ;  /* 0x00000006ce061227 */ /* 0x001fca00078e00ff */
[----:B------:R-:W-:-:S07]  /*1a390*/  @P1 SHF.R.U32.HI R206, RZ, R7, R6 ;  /* 0x00000007ffce1219 */ /* 0x000fce0000011606 */
.L_x_1980:
[----:B------:R-:W-:Y:S05]  /*1a3a0*/  BSYNC B0 ;  /* 0x0000000000007941 */ /* 0x000fea0003800000 */
.L_x_1978:
[----:B------:R-:W-:-:S04]  /*1a3b0*/  IMAD R206, R206, R226, -R177 ;  /* 0x000000e2cece7224 */ /* 0x000fc800078e0ab1 */
[----:B------:R-:W-:-:S05]  /*1a3c0*/  IMAD.IADD R206, R206, 0x1, -R191 ;  /* 0x00000001cece7824 */ /* 0x000fca00078e0abf */
[----:B------:R-:W-:Y:S02]  /*1a3d0*/  VIMNMX R183, R183, R206, !PT ;  /* 0x000000ceb7b77248 */ /* 0x000fe40007fe0100 */
[----:B------:R-:W-:-:S07]  /*1a3e0*/  VIADDMNMX R182, R206, R226, R182, PT ;  /* 0x000000e2ceb67246 */ /* 0x000fce00038001b6 */
.L_x_1977:
[----:B------:R-:W-:Y:S01]  /*1a3f0*/  ISETP.GT.AND P1, PT, R5, -0x1, PT ;  /* 0xffffffff0500780c */ /* 0x000fe20003f24270 */
[----:B------:R-:W3:Y:S03]  /*1a400*/  SHFL.IDX PT, R14, R14, 0x1, 0x1c1f ;  /* 0x003c1f000e0e7f89 */ /* 0x000ee600000e0000 */
[C---:B------:R-:W-:Y:S02]  /*1a410*/  ISETP.GT.AND P3, PT, R183.reuse, RZ, P1 ;  /* 0x000000ffb700720c */ /* 0x040fe40000f64270 */
[----:B------:R-:W-:Y:S02]  /*1a420*/  ISETP.GT.AND P2, PT, R183, 0x1, P1 ;  /* 0x00000001b700780c */ /* 0x000fe40000f44270 */
[C---:B------:R-:W-:Y:S02]  /*1a430*/  ISETP.LT.OR P3, PT, R182.reuse, 0x1, P3 ;  /* 0x00000001b600780c */ /* 0x040fe40001f61670 */
[----:B------:R-:W-:-:S02]  /*1a440*/  ISETP.LT.OR P2, PT, R182, 0x2, P2 ;  /* 0x00000002b600780c */ /* 0x000fc40001741670 */
[----:B------:R-:W-:Y:S02]  /*1a450*/  FSEL R15, R15, -INF , !P3 ;  /* 0xff8000000f0f7808 */ /* 0x000fe40005800000 */
[----:B0-----:R-:W-:Y:S02]  /*1a460*/  FSEL R152, R152, -INF , !P2 ;  /* 0xff80000098987808 */ /* 0x001fe40005000000 */
[C---:B------:R-:W-:Y:S02]  /*1a470*/  ISETP.GT.AND P3, PT, R183.reuse, 0x8, P1 ;  /* 0x00000008b700780c */ /* 0x040fe40000f64270 */
[----:B------:R-:W-:Y:S02]  /*1a480*/  ISETP.GT.AND P2, PT, R183, 0x9, P1 ;  /* 0x00000009b700780c */ /* 0x000fe40000f44270 */
[C---:B------:R-:W-:Y:S02]  /*1a490*/  ISETP.LT.OR P3, PT, R182.reuse, 0x9, P3 ;  /* 0x00000009b600780c */ /* 0x040fe40001f61670 */
[----:B------:R-:W-:-:S02]  /*1a4a0*/  ISETP.LT.OR P2, PT, R182, 0xa, P2 ;  /* 0x0000000ab600780c */ /* 0x000fc40001741670 */
[----:B------:R-:W-:Y:S01]  /*1a4b0*/  FSEL R154, R154, -INF , !P3 ;  /* 0xff8000009a9a7808 */ /* 0x000fe20005800000 */
[--C-:B---3--:R-:W-:Y:S01]  /*1a4c0*/  IMAD.IADD R180, R180, 0x1, R14.reuse ;  /* 0x00000001b4b47824 */ /* 0x108fe200078e020e */
[----:B------:R-:W-:Y:S01]  /*1a4d0*/  FSEL R155, R155, -INF , !P2 ;  /* 0xff8000009b9b7808 */ /* 0x000fe20005000000 */
[----:B------:R-:W-:Y:S01]  /*1a4e0*/  IMAD.IADD R181, R181, 0x1, R14 ;  /* 0x00000001b5b57824 */ /* 0x000fe200078e020e */
[C---:B------:R-:W-:Y:S02]  /*1a4f0*/  ISETP.GT.AND P3, PT, R183.reuse, 0x10, P1 ;  /* 0x00000010b700780c */ /* 0x040fe40000f64270 */
[----:B------:R-:W-:Y:S02]  /*1a500*/  ISETP.GT.AND P2, PT, R183, 0x11, P1 ;  /* 0x00000011b700780c */ /* 0x000fe40000f44270 */
[C---:B------:R-:W-:Y:S02]  /*1a510*/  ISETP.LT.OR P3, PT, R182.reuse, 0x11, P3 ;  /* 0x00000011b600780c */ /* 0x040fe40001f61670 */
[----:B------:R-:W-:-:S02]  /*1a520*/  ISETP.LT.OR P2, PT, R182, 0x12, P2 ;  /* 0x00000012b600780c */ /* 0x000fc40001741670 */
[----:B------:R-:W-:Y:S02]  /*1a530*/  FSEL R157, R157, -INF , !P3 ;  /* 0xff8000009d9d7808 */ /* 0x000fe40005800000 */
[----:B------:R-:W-:Y:S02]  /*1a540*/  FSEL R160, R160, -INF , !P2 ;  /* 0xff800000a0a07808 */ /* 0x000fe40005000000 */
        /* <DEDUP_REMOVED lines=29> */
[----:B------:R-:W-:Y:S01]  /*1a720*/  FSEL R179, R179, -INF , !P2 ;  /* 0xff800000b3b37808 */ /* 0x000fe20005000000 */
[----:B------:R-:W-:Y:S08]  /*1a730*/  @!P5 BRA `(.L_x_1981) ;  /* 0x000000000058d947 */ /* 0x000ff00003800000 */
        /* <DEDUP_REMOVED lines=12> */
.L_x_1983:
[----:B------:R-:W-:-:S05]  /*1a800*/  IMAD.U32 R182, RZ, RZ, UR54 ;  /* 0x00000036ffb67e24 */ /* 0x000fca000f8e00ff */
[----:B------:R-:W-:-:S13]  /*1a810*/  ISETP.NE.AND P2, PT, R182, 0x1, PT ;  /* 0x00000001b600780c */ /* 0x000fda0003f45270 */
[----:B------:R-:W0:Y:S02]  /*1a820*/  @P2 LDC.64 R6, c[0x0][0x9e8] ;  /* 0x00027a00ff062b82 */ /* 0x000e240000000a00 */
[----:B0-----:R-:W-:-:S05]  /*1a830*/  @P2 IMAD.HI.U32 R6, R14, R6, RZ ;  /* 0x000000060e062227 */ /* 0x001fca00078e00ff */
[----:B------:R-:W-:-:S07]  /*1a840*/  @P2 SHF.R.U32.HI R14, RZ, R7, R6 ;  /* 0x00000007ff0e2219 */ /* 0x000fce0000011606 */
.L_x_1984:
[----:B------:R-:W-:Y:S05]  /*1a850*/  BSYNC B0 ;  /* 0x0000000000007941 */ /* 0x000fea0003800000 */
.L_x_1982:
[----:B------:R-:W-:-:S05]  /*1a860*/  IMAD R14, R14, R182, -R177 ;  /* 0x000000b60e0e7224 */ /* 0x000fca00078e0ab1 */
[----:B------:R-:W-:-:S04]  /*1a870*/  IADD3 R14, -R191, R14, RZ ;  /* 0x0000000ebf0e7210 */ /* 0x000fc80007ffe1ff */
[----:B------:R-:W-:Y:S02]  /*1a880*/  VIMNMX R181, R181, R14, !PT ;  /* 0x0000000eb5b57248 */ /* 0x000fe40007fe0100 */
[----:B------:R-:W-:-:S07]  /*1a890*/  VIADDMNMX R180, R14, R182, R180, PT ;  /* 0x000000b60eb47246 */ /* 0x000fce00038001b4 */
.L_x_1981:
[----:B------:R-:W-:Y:S01]  /*1a8a0*/  FMNMX.FTZ R6, R15, R205, !PT ;  /* 0x000000cd0f067209 */ /* 0x000fe20007810000 */
[----:B------:R-:W-:-:S03]  /*1a8b0*/  UMOV UR38, UR58 ;  /* 0x0000003a00267c82 */ /* 0x000fc60008000000 */
        /* <DEDUP_REMOVED lines=21> */
[----:B------:R-:W-:-:S03]  /*1aa10*/  FFMA.FTZ R7, R6, R7, -8 ;  /* 0xc100000006077423 */ /* 0x000fc60000010007 */
[----:B------:R-:W-:Y:S02]  /*1aa20*/  FSEL R14, R6, RZ, P2 ;  /* 0x000000ff060e7208 */ /* 0x000fe40001000000 */
[----:B------:R-:W-:Y:S02]  /*1aa30*/  FSEL R7, R7, RZ, P2 ;  /* 0x000000ff07077208 */ /* 0x000fe40001000000 */
[----:B------:R-:W-:Y:S01]  /*1aa40*/  ISETP.GT.AND P2, PT, R181, 0x1, P1 ;  /* 0x00000001b500780c */ /* 0x000fe20000f44270 */
[----:B------:R-:W-:-:S02]  /*1aa50*/  FADD.FTZ R14, -R14, R205 ;  /* 0x000000cd0e0e7221 */ /* 0x000fc40000010100 */
[--C-:B------:R-:W-:Y:S01]  /*1aa60*/  FFMA.FTZ R15, R15, UR38, -R7.reuse ;  /* 0x000000260f0f7c23 */ /* 0x100fe20008010807 */
[----:B------:R-:W-:-:S01]  /*1aa70*/  FFMA.FTZ R152, R152, UR38, -R7 ;  /* 0x0000002698987c23 */ /* 0x000fc20008010807 */
[----:B------:R-:W-:Y:S01]  /*1aa80*/  FMUL.FTZ R14, R14, UR38 ;  /* 0x000000260e0e7c20 */ /* 0x000fe20008410000 */
[----:B------:R-:W-:-:S01]  /*1aa90*/  FFMA.FTZ R154, R154, UR38, -R7 ;  /* 0x000000269a9a7c23 */ /* 0x000fc20008010807 */
[--C-:B------:R-:W-:Y:S01]  /*1aaa0*/  FFMA.FTZ R155, R155, UR38, -R7.reuse ;  /* 0x000000269b9b7c23 */ /* 0x100fe20008010807 */
[----:B------:R-:W-:Y:S01]  /*1aab0*/  ISETP.LT.OR P3, PT, R180, 0x2, P2 ;  /* 0x00000002b400780c */ /* 0x000fe20001761670 */
[----:B------:R-:W-:Y:S01]  /*1aac0*/  MUFU.EX2 R15, R15 ;  /* 0x0000000f000f7308 */ /* 0x000fe20000000800 */
[----:B------:R-:W-:Y:S01]  /*1aad0*/  ISETP.GT.AND P2, PT, R181, 0x8, P1 ;  /* 0x00000008b500780c */ /* 0x000fe20000f44270 */
[--C-:B------:R-:W-:Y:S01]  /*1aae0*/  FFMA.FTZ R157, R157, UR38, -R7.reuse ;  /* 0x000000269d9d7c23 */ /* 0x100fe20008010807 */
[----:B------:R-:W-:Y:S01]  /*1aaf0*/  FSEL R13, R13, -INF , !P3 ;  /* 0xff8000000d0d7808 */ /* 0x000fe20005800000 */
[--C-:B------:R-:W-:Y:S01]  /*1ab00*/  FFMA.FTZ R160, R160, UR38, -R7.reuse ;  /* 0x00000026a0a07c23 */ /* 0x100fe20008010807 */
[----:B------:R-:W-:Y:S01]  /*1ab10*/  ISETP.GT.AND P3, PT, R181, 0x9, P1 ;  /* 0x00000009b500780c */ /* 0x000fe20000f64270 */
[--C-:B------:R-:W-:Y:S01]  /*1ab20*/  FFMA.FTZ R162, R162, UR38, -R7.reuse ;  /* 0x00000026a2a27c23 */ /* 0x100fe20008010807 */
[C---:B------:R-:W-:Y:S01]  /*1ab30*/  ISETP.LT.OR P2, PT, R180.reuse, 0x9, P2 ;  /* 0x00000009b400780c */ /* 0x040fe20001741670 */
[----:B------:R-:W0:Y:S01]  /*1ab40*/  MUFU.EX2 R14, R14 ;  /* 0x0000000e000e7308 */ /* 0x000e220000000800 */
[----:B------:R-:W-:Y:S01]  /*1ab50*/  ISETP.LT.OR P3, PT, R180, 0xa, P3 ;  /* 0x0000000ab400780c */ /* 0x000fe20001f61670 */
[--C-:B------:R-:W-:Y:S01]  /*1ab60*/  FFMA.FTZ R163, R163, UR38, -R7.reuse ;  /* 0x00000026a3a37c23 */ /* 0x100fe20008010807 */
[----:B------:R-:W-:Y:S01]  /*1ab70*/  FSEL R20, R20, -INF , !P2 ;  /* 0xff80000014147808 */ /* 0x000fe20005000000 */
[--C-:B------:R-:W-:Y:S01]  /*1ab80*/  FFMA.FTZ R165, R165, UR38, -R7.reuse ;  /* 0x00000026a5a57c23 */ /* 0x100fe20008010807 */
[----:B------:R-:W-:Y:S01]  /*1ab90*/  FSEL R21, R21, -INF , !P3 ;  /* 0xff80000015157808 */ /* 0x000fe20005800000 */
[--C-:B------:R-:W-:Y:S01]  /*1aba0*/  FFMA.FTZ R168, R168, UR38, -R7.reuse ;  /* 0x00000026a8a87c23 */ /* 0x100fe20008010807 */
[C---:B------:R-:W-:Y:S01]  /*1abb0*/  ISETP.GT.AND P3, PT, R181.reuse, 0x11, P1 ;  /* 0x00000011b500780c */ /* 0x040fe20000f64270 */
[----:B------:R-:W3:Y:S01]  /*1abc0*/  MUFU.EX2 R152, R152 ;  /* 0x0000009800987308 */ /* 0x000ee20000000800 */
[----:B------:R-:W-:Y:S01]  /*1abd0*/  ISETP.GT.AND P2, PT, R181, 0x10, P1 ;  /* 0x00000010b500780c */ /* 0x000fe20000f44270 */
[--C-:B------:R-:W-:Y:S01]  /*1abe0*/  FFMA.FTZ R170, R170, UR38, -R7.reuse ;  /* 0x00000026aaaa7c23 */ /* 0x100fe20008010807 */
[C---:B------:R-:W-:Y:S01]  /*1abf0*/  ISETP.LT.OR P3, PT, R180.reuse, 0x12, P3 ;  /* 0x00000012b400780c */ /* 0x040fe20001f61670 */
[--C-:B------:R-:W-:Y:S01]  /*1ac00*/  FFMA.FTZ R171, R171, UR38, -R7.reuse ;  /* 0x00000026abab7c23 */ /* 0x100fe20008010807 */
[----:B------:R-:W-:Y:S01]  /*1ac10*/  ISETP.LT.OR P2, PT, R180, 0x11, P2 ;  /* 0x00000011b400780c */ /* 0x000fe20001741670 */
[--C-:B------:R-:W-:Y:S01]  /*1ac20*/  FFMA.FTZ R173, R173, UR38, -R7.reuse ;  /* 0x00000026adad7c23 */ /* 0x100fe20008010807 */
[----:B------:R-:W-:-:S01]  /*1ac30*/  FFMA.FTZ R176, R176, UR38, -R7 ;  /* 0x00000026b0b07c23 */ /* 0x000fc20008010807 */
[----:B------:R-:W4:Y:S01]  /*1ac40*/  MUFU.EX2 R154, R154 ;  /* 0x0000009a009a7308 */ /* 0x000f220000000800 */
[----:B0-----:R-:W-:-:S01]  /*1ac50*/  FFMA.FTZ R3, R14, R3, R15 ;  /* 0x000000030e037223 */ /* 0x001fc2000001000f */
[----:B------:R-:W-:Y:S01]  /*1ac60*/  FSEL R153, R153, -INF , !P2 ;  /* 0xff80000099997808 */ /* 0x000fe20005000000 */
[----:B------:R-:W-:-:S01]  /*1ac70*/  FFMA.FTZ R178, R178, UR38, -R7 ;  /* 0x00000026b2b27c23 */ /* 0x000fc20008010807 */
[----:B------:R-:W-:Y:S01]  /*1ac80*/  ISETP.GT.AND P2, PT, R181, 0x18, P1 ;  /* 0x00000018b500780c */ /* 0x000fe20000f44270 */
[----:B------:R-:W-:-:S01]  /*1ac90*/  FFMA.FTZ R7, R179, UR38, -R7 ;  /* 0x00000026b3077c23 */ /* 0x000fc20008010807 */
        /* <DEDUP_REMOVED lines=19> */
[C---:B0-----:R-:W-:Y:S01]  /*1add0*/  F2FP.SATFINITE.E4M3.F32.PACK_AB_MERGE_C R154, R155.reuse, R154, RZ ;  /* 0x0000009a9b9a723e */ /* 0x041fe200048070ff */
[----:B------:R-:W-:Y:S01]  /*1ade0*/  FADD.FTZ R3, R155, R3 ;  /* 0x000000039b037221 */ /* 0x000fe20000010000 */
[----:B------:R-:W-:Y:S01]  /*1adf0*/  FSEL R155, R158, -INF , !P2 ;  /* 0xff8000009e9b7808 */ /* 0x000fe20005000000 */
[-C--:B------:R-:W-:Y:S01]  /*1ae00*/  FMUL.FTZ R49, R49, R14.reuse ;  /* 0x0000000e31317220 */ /* 0x080fe20000410000 */
[----:B------:R-:W-:Y:S01]  /*1ae10*/  F2FP.SATFINITE.E4M3.F32.PACK_AB_MERGE_C R152, R152, R15, R154 ;  /* 0x0000000f9898723e */ /* 0x000fe2000480709a */
[-C--:B------:R-:W-:Y:S01]  /*1ae20*/  FMUL.FTZ R52, R52, R14.reuse ;  /* 0x0000000e34347220 */ /* 0x080fe20000410000 */
[----:B------:R-:W-:Y:S01]  /*1ae30*/  FSEL R15, R156, -INF , !P3 ;  /* 0xff8000009c0f7808 */ /* 0x000fe20005800000 */
[----:B------:R-:W0:Y:S01]  /*1ae40*/  MUFU.EX2 R162, R162 ;  /* 0x000000a200a27308 */ /* 0x000e220000000800 */
[----:B------:R-:W-:Y:S01]  /*1ae50*/  ISETP.GT.AND P3, PT, R181, RZ, P1 ;  /* 0x000000ffb500720c */ /* 0x000fe20000f64270 */
[----:B---3--:R-:W-:Y:S01]  /*1ae60*/  FADD.FTZ R3, R157, R3 ;  /* 0x000000039d037221 */ /* 0x008fe20000010000 */
[----:B------:R-:W-:Y:S01]  /*1ae70*/  ISETP.GT.AND P2, PT, R181, 0x19, P1 ;  /* 0x00000019b500780c */ /* 0x000fe20000f44270 */
[-C--:B------:R-:W-:Y:S01]  /*1ae80*/  FMUL.FTZ R53, R53, R14.reuse ;  /* 0x0000000e35357220 */ /* 0x080fe20000410000 */
[----:B------:R-:W-:Y:S01]  /*1ae90*/  ISETP.LT.OR P3, PT, R180, 0x1, P3 ;  /* 0x00000001b400780c */ /* 0x000fe20001f61670 */
[-C--:B------:R-:W-:Y:S01]  /*1aea0*/  FMUL.FTZ R56, R56, R14.reuse ;  /* 0x0000000e38387220 */ /* 0x080fe20000410000 */
[----:B------:R-:W-:Y:S01]  /*1aeb0*/  ISETP.LT.OR P2, PT, R180, 0x1a, P2 ;  /* 0x0000001ab400780c */ /* 0x000fe20001741670 */
[----:B------:R-:W3:Y:S01]  /*1aec0*/  MUFU.EX2 R163, R163 ;  /* 0x000000a300a37308 */ /* 0x000ee20000000800 */
[----:B------:R-:W-:Y:S01]  /*1aed0*/  FSEL R12, R12, -INF , !P3 ;  /* 0xff8000000c0c7808 */ /* 0x000fe20005800000 */
[----:B----4-:R-:W-:Y:S01]  /*1aee0*/  FADD.FTZ R3, R160, R3 ;  /* 0x00000003a0037221 */ /* 0x010fe20000010000 */
[----:B------:R-:W-:Y:S01]  /*1aef0*/  ISETP.GT.AND P3, PT, R181, 0x20, P1 ;  /* 0x00000020b500780c */ /* 0x000fe20000f64270 */
[-C--:B------:R-:W-:Y:S01]  /*1af00*/  FMUL.FTZ R57, R57, R14.reuse ;  /* 0x0000000e39397220 */ /* 0x080fe20000410000 */
[----:B------:R-:W-:Y:S01]  /*1af10*/  FMNMX.FTZ R154, R12, R11, !PT ;  /* 0x0000000b0c9a7209 */ /* 0x000fe20007810000 */
[----:B------:R-:W-:Y:S01]  /*1af20*/  FMUL.FTZ R60, R60, R14 ;  /* 0x0000000e3c3c7220 */ /* 0x000fe20000410000 */
[----:B------:R-:W-:Y:S01]  /*1af30*/  ISETP.LT.OR P3, PT, R180, 0x21, P3 ;  /* 0x00000021b400780c */ /* 0x000fe20001f61670 */
[----:B------:R-:W4:Y:S01]  /*1af40*/  MUFU.EX2 R165, R165 ;  /* 0x000000a500a57308 */ /* 0x000f220000000800 */
[----:B------:R-:W-:Y:S01]  /*1af50*/  FMNMX.FTZ R154, R13, R154, !PT ;  /* 0x0000009a0d9a7209 */ /* 0x000fe20007810000 */
[----:B0-----:R-:W-:Y:S01]  /*1af60*/  FADD.FTZ R3, R162, R3 ;  /* 0x00000003a2037221 */ /* 0x001fe20000010000 */
[----:B------:R-:W-:Y:S01]  /*1af70*/  FSEL R159, R159, -INF , !P2 ;  /* 0xff8000009f9f7808 */ /* 0x000fe20005000000 */
[----:B------:R-:W-:Y:S01]  /*1af80*/  FMUL.FTZ R61, R61, R14 ;  /* 0x0000000e3d3d7220 */ /* 0x000fe20000410000 */
[----:B------:R-:W-:Y:S01]  /*1af90*/  FMNMX.FTZ R154, R20, R154, !PT ;  /* 0x0000009a149a7209 */ /* 0x000fe20007810000 */
[----:B------:R-:W-:Y:S01]  /*1afa0*/  FMUL.FTZ R64, R64, R14 ;  /* 0x0000000e40407220 */ /* 0x000fe20000410000 */
[----:B------:R-:W-:Y:S01]  /*1afb0*/  ISETP.GT.AND P2, PT, R181, 0x21, P1 ;  /* 0x00000021b500780c */ /* 0x000fe20000f44270 */
[----:B------:R-:W0:Y:S01]  /*1afc0*/  MUFU.EX2 R168, R168 ;  /* 0x000000a800a87308 */ /* 0x000e220000000800 */
[----:B------:R-:W-:Y:S01]  /*1afd0*/  FMNMX.FTZ R154, R21, R154, !PT ;  /* 0x0000009a159a7209 */ /* 0x000fe20007810000 */
[----:B---3--:R-:W-:Y:S01]  /*1afe0*/  FADD.FTZ R3, R163, R3 ;  /* 0x00000003a3037221 */ /* 0x008fe20000010000 */
[----:B------:R-:W-:Y:S01]  /*1aff0*/  FSEL R161, R161, -INF , !P3 ;  /* 0xff800000a1a17808 */ /* 0x000fe20005800000 */
[----:B------:R-:W-:Y:S01]  /*1b000*/  FMUL.FTZ R65, R65, R14 ;  /* 0x0000000e41417220 */ /* 0x000fe20000410000 */
[----:B------:R-:W-:Y:S01]  /*1b010*/  FMNMX.FTZ R154, R153, R154, !PT ;  /* 0x0000009a999a7209 */ /* 0x000fe20007810000 */
[----:B------:R-:W-:Y:S01]  /*1b020*/  FMUL.FTZ R68, R68, R14 ;  /* 0x0000000e44447220 */ /* 0x000fe20000410000 */
[----:B------:R-:W-:Y:S01]  /*1b030*/  ISETP.GT.AND P3, PT, R181, 0x28, P1 ;  /* 0x00000028b500780c */ /* 0x000fe20000f64270 */
[----:B------:R-:W3:Y:S01]  /*1b040*/  MUFU.EX2 R170, R170 ;  /* 0x000000aa00aa7308 */ /* 0x000ee20000000800 */
[----:B------:R-:W-:Y:S01]  /*1b050*/  FMNMX.FTZ R154, R15, R154, !PT ;  /* 0x0000009a0f9a7209 */ /* 0x000fe20007810000 */
[----:B----4-:R-:W-:Y:S01]  /*1b060*/  FADD.FTZ R3, R165, R3 ;  /* 0x00000003a5037221 */ /* 0x010fe20000010000 */
[----:B------:R-:W-:Y:S01]  /*1b070*/  ISETP.LT.OR P2, PT, R180, 0x22, P2 ;  /* 0x00000022b400780c */ /* 0x000fe20001741670 */
[----:B------:R-:W-:Y:S01]  /*1b080*/  FMUL.FTZ R69, R69, R14 ;  /* 0x0000000e45457220 */ /* 0x000fe20000410000 */
[----:B------:R-:W-:Y:S01]  /*1b090*/  FMNMX.FTZ R154, R155, R154, !PT ;  /* 0x0000009a9b9a7209 */ /* 0x000fe20007810000 */
[----:B------:R-:W-:Y:S01]  /*1b0a0*/  FMUL.FTZ R72, R72, R14 ;  /* 0x0000000e48487220 */ /* 0x000fe20000410000 */
[----:B------:R-:W-:Y:S01]  /*1b0b0*/  ISETP.LT.OR P3, PT, R180, 0x29, P3 ;  /* 0x00000029b400780c */ /* 0x000fe20001f61670 */
[----:B------:R-:W4:Y:S01]  /*1b0c0*/  MUFU.EX2 R171, R171 ;  /* 0x000000ab00ab7308 */ /* 0x000f220000000800 */
[----:B------:R-:W-:Y:S01]  /*1b0d0*/  FMNMX.FTZ R154, R159, R154, !PT ;  /* 0x0000009a9f9a7209 */ /* 0x000fe20007810000 */
[----:B0-----:R-:W-:Y:S01]  /*1b0e0*/  FADD.FTZ R3, R168, R3 ;  /* 0x00000003a8037221 */ /* 0x001fe20000010000 */
[----:B------:R-:W-:Y:S01]  /*1b0f0*/  FSEL R164, R164, -INF , !P2 ;  /* 0xff800000a4a47808 */ /* 0x000fe20005000000 */
[-C--:B------:R-:W-:Y:S01]  /*1b100*/  FMUL.FTZ R73, R73, R14.reuse ;  /* 0x0000000e49497220 */ /* 0x080fe20000410000 */
[----:B------:R-:W-:Y:S01]  /*1b110*/  ISETP.GT.AND P2, PT, R181, 0x29, P1 ;  /* 0x00000029b500780c */ /* 0x000fe20000f44270 */
[----:B------:R-:W-:Y:S01]  /*1b120*/  FMUL.FTZ R76, R76, R14 ;  /* 0x0000000e4c4c7220 */ /* 0x000fe20000410000 */
[----:B------:R-:W-:Y:S01]  /*1b130*/  FMNMX.FTZ R154, R161, R154, !PT ;  /* 0x0000009aa19a7209 */ /* 0x000fe20007810000 */
[----:B------:R-:W0:Y:S01]  /*1b140*/  MUFU.EX2 R173, R173 ;  /* 0x000000ad00ad7308 */ /* 0x000e220000000800 */
[----:B------:R-:W-:Y:S01]  /*1b150*/  FSEL R166, R166, -INF , !P3 ;  /* 0xff800000a6a67808 */ /* 0x000fe20005800000 */
[----:B---3--:R-:W-:Y:S01]  /*1b160*/  FADD.FTZ R3, R170, R3 ;  /* 0x00000003aa037221 */ /* 0x008fe20000010000 */
[----:B------:R-:W-:Y:S01]  /*1b170*/  ISETP.GT.AND P3, PT, R181, 0x30, P1 ;  /* 0x00000030b500780c */ /* 0x000fe20000f64270 */
[-C--:B------:R-:W-:Y:S01]  /*1b180*/  FMUL.FTZ R77, R77, R14.reuse ;  /* 0x0000000e4d4d7220 */ /* 0x080fe20000410000 */
[----:B------:R-:W-:Y:S01]  /*1b190*/  ISETP.LT.OR P2, PT, R180, 0x2a, P2 ;  /* 0x0000002ab400780c */ /* 0x000fe20001741670 */
[----:B------:R-:W-:Y:S01]  /*1b1a0*/  FMUL.FTZ R80, R80, R14 ;  /* 0x0000000e50507220 */ /* 0x000fe20000410000 */
[----:B------:R-:W-:Y:S01]  /*1b1b0*/  FMNMX.FTZ R154, R164, R154, !PT ;  /* 0x0000009aa49a7209 */ /* 0x000fe20007810000 */
[----:B------:R-:W3:Y:S01]  /*1b1c0*/  MUFU.EX2 R176, R176 ;  /* 0x000000b000b07308 */ /* 0x000ee20000000800 */
[----:B------:R-:W-:Y:S01]  /*1b1d0*/  ISETP.LT.OR P3, PT, R180, 0x31, P3 ;  /* 0x00000031b400780c */ /* 0x000fe20001f61670 */
[----:B----4-:R-:W-:Y:S01]  /*1b1e0*/  FADD.FTZ R3, R171, R3 ;  /* 0x00000003ab037221 */ /* 0x010fe20000010000 */
[----:B------:R-:W-:Y:S01]  /*1b1f0*/  FSEL R167, R167, -INF , !P2 ;  /* 0xff800000a7a77808 */ /* 0x000fe20005000000 */
[-C--:B------:R-:W-:Y:S01]  /*1b200*/  FMUL.FTZ R81, R81, R14.reuse ;  /* 0x0000000e51517220 */ /* 0x080fe20000410000 */
[----:B------:R-:W-:Y:S01]  /*1b210*/  ISETP.GT.AND P2, PT, R181, 0x31, P1 ;  /* 0x00000031b500780c */ /* 0x000fe20000f44270 */
[----:B------:R-:W-:Y:S01]  /*1b220*/  FMUL.FTZ R84, R84, R14 ;  /* 0x0000000e54547220 */ /* 0x000fe20000410000 */
[----:B------:R-:W-:Y:S01]  /*1b230*/  FMNMX.FTZ R154, R166, R154, !PT ;  /* 0x0000009aa69a7209 */ /* 0x000fe20007810000 */
[----:B------:R-:W4:Y:S01]  /*1b240*/  MUFU.EX2 R178, R178 ;  /* 0x000000b200b27308 */ /* 0x000f220000000800 */
[----:B------:R-:W-:Y:S01]  /*1b250*/  FSEL R169, R169, -INF , !P3 ;  /* 0xff800000a9a97808 */ /* 0x000fe20005800000 */
[----:B0-----:R-:W-:Y:S01]  /*1b260*/  FADD.FTZ R3, R173, R3 ;  /* 0x00000003ad037221 */ /* 0x001fe20000010000 */
[----:B------:R-:W-:Y:S01]  /*1b270*/  ISETP.GT.AND P3, PT, R181, 0x38, P1 ;  /* 0x00000038b500780c */ /* 0x000fe20000f64270 */
[-C--:B------:R-:W-:Y:S01]  /*1b280*/  FMUL.FTZ R85, R85, R14.reuse ;  /* 0x0000000e55557220 */ /* 0x080fe20000410000 */
[----:B------:R-:W-:Y:S01]  /*1b290*/  ISETP.LT.OR P2, PT, R180, 0x32, P2 ;  /* 0x00000032b400780c */ /* 0x000fe20001741670 */
[----:B------:R-:W-:Y:S01]  /*1b2a0*/  FMUL.FTZ R88, R88, R14 ;  /* 0x0000000e58587220 */ /* 0x000fe20000410000 */
[----:B------:R-:W-:Y:S01]  /*1b2b0*/  FMNMX.FTZ R154, R167, R154, !PT ;  /* 0x0000009aa79a7209 */ /* 0x000fe20007810000 */
[-C--:B------:R-:W-:Y:S01]  /*1b2c0*/  FMUL.FTZ R89, R89, R14.reuse ;  /* 0x0000000e59597220 */ /* 0x080fe20000410000 */
[----:B------:R-:W-:Y:S01]  /*1b2d0*/  ISETP.GT.AND P1, PT, R181, 0x39, P1 ;  /* 0x00000039b500780c */ /* 0x000fe20000f24270 */
[----:B---3--:R-:W-:Y:S01]  /*1b2e0*/  FADD.FTZ R3, R176, R3 ;  /* 0x00000003b0037221 */ /* 0x008fe20000010000 */
[----:B------:R-:W-:Y:S01]  /*1b2f0*/  ISETP.LT.OR P3, PT, R180, 0x39, P3 ;  /* 0x00000039b400780c */ /* 0x000fe20001f61670 */
[-C--:B------:R-:W-:Y:S01]  /*1b300*/  FMUL.FTZ R92, R92, R14.reuse ;  /* 0x0000000e5c5c7220 */ /* 0x080fe20000410000 */
[----:B------:R-:W-:Y:S01]  /*1b310*/  FSEL R172, R172, -INF , !P2 ;  /* 0xff800000acac7808 */ /* 0x000fe20005000000 */
[----:B------:R-:W-:Y:S01]  /*1b320*/  FMUL.FTZ R93, R93, R14 ;  /* 0x0000000e5d5d7220 */ /* 0x000fe20000410000 */
[----:B------:R-:W-:Y:S01]  /*1b330*/  FMNMX.FTZ R154, R169, R154, !PT ;  /* 0x0000009aa99a7209 */ /* 0x000fe20007810000 */
[-C--:B------:R-:W-:Y:S01]  /*1b340*/  FMUL.FTZ R96, R96, R14.reuse ;  /* 0x0000000e60607220 */ /* 0x080fe20000410000 */
[----:B------:R-:W-:Y:S01]  /*1b350*/  ISETP.LT.OR P1, PT, R180, 0x3a, P1 ;  /* 0x0000003ab400780c */ /* 0x000fe20000f21670 */
[----:B----4-:R-:W-:Y:S01]  /*1b360*/  FADD.FTZ R3, R178, R3 ;  /* 0x00000003b2037221 */ /* 0x010fe20000010000 */
[----:B------:R-:W-:Y:S01]  /*1b370*/  FSEL R174, R174, -INF , !P3 ;  /* 0xff800000aeae7808 */ /* 0x000fe20005800000 */
[----:B------:R-:W-:Y:S01]  /*1b380*/  FMUL.FTZ R97, R97, R14 ;  /* 0x0000000e61617220 */ /* 0x000fe20000410000 */
[----:B------:R-:W-:Y:S01]  /*1b390*/  FMNMX.FTZ R154, R172, R154, !PT ;  /* 0x0000009aac9a7209 */ /* 0x000fe20007810000 */
[-C--:B------:R-:W-:Y:S01]  /*1b3a0*/  FMUL.FTZ R100, R100, R14.reuse ;  /* 0x0000000e64647220 */ /* 0x080fe20000410000 */
[----:B------:R-:W-:Y:S01]  /*1b3b0*/  FSEL R175, R175, -INF , !P1 ;  /* 0xff800000afaf7808 */ /* 0x000fe20004800000 */
[----:B------:R-:W-:Y:S01]  /*1b3c0*/  FMUL.FTZ R101, R101, R14 ;  /* 0x0000000e65657220 */ /* 0x000fe20000410000 */
[----:B------:R-:W-:Y:S01]  /*1b3d0*/  FMNMX.FTZ R154, R174, R154, !PT ;  /* 0x0000009aae9a7209 */ /* 0x000fe20007810000 */
[----:B------:R-:W-:Y:S01]  /*1b3e0*/  FMUL.FTZ R104, R104, R14 ;  /* 0x0000000e68687220 */ /* 0x000fe20000410000 */
[----:B------:R-:W-:Y:S01]  /*1b3f0*/  F2FP.SATFINITE.E4M3.F32.PACK_AB_MERGE_C R162, R163, R162, RZ ;  /* 0x000000a2a3a2723e */ /* 0x000fe200048070ff */
[----:B------:R-:W-:Y:S01]  /*1b400*/  FMUL.FTZ R105, R105, R14 ;  /* 0x0000000e69697220 */ /* 0x000fe20000410000 */
[----:B------:R-:W-:Y:S01]  /*1b410*/  FMNMX.FTZ R154, R175, R154, !PT ;  /* 0x0000009aaf9a7209 */ /* 0x000fe20007810000 */
[-C--:B------:R-:W-:Y:S01]  /*1b420*/  FMUL.FTZ R108, R108, R14.reuse ;  /* 0x0000000e6c6c7220 */ /* 0x080fe20000410000 */
[-C--:B------:R-:W-:Y:S01]  /*1b430*/  FMUL.FTZ R109, R109, R14.reuse ;  /* 0x0000000e6d6d7220 */ /* 0x080fe20000410000 */
[-C--:B------:R-:W-:Y:S01]  /*1b440*/  FMUL.FTZ R112, R112, R14.reuse ;  /* 0x0000000e70707220 */ /* 0x080fe20000410000 */
[-C--:B------:R-:W-:Y:S01]  /*1b450*/  FMUL.FTZ R113, R113, R14.reuse ;  /* 0x0000000e71717220 */ /* 0x080fe20000410000 */
[----:B------:R-:W0:Y:S01]  /*1b460*/  SHFL.BFLY PT, R156, R154, 0x2, 0x1f ;  /* 0x0c401f009a9c7f89 */ /* 0x000e2200000e0000 */
        /* <DEDUP_REMOVED lines=19> */
[----:B------:R0:W3:Y:S01]  /*1b5a0*/  MUFU.EX2 R154, R7 ;  /* 0x00000007009a7308 */ /* 0x0000e20000000800 */
[----:B------:R-:W-:-:S04]  /*1b5b0*/  F2FP.SATFINITE.E4M3.F32.PACK_AB_MERGE_C R156, R171, R170, RZ ;  /* 0x000000aaab9c723e */ /* 0x000fc800048070ff */
[----:B------:R-:W-:Y:S01]  /*1b5c0*/  F2FP.SATFINITE.E4M3.F32.PACK_AB_MERGE_C R156, R168, R165, R156 ;  /* 0x000000a5a89c723e */ /* 0x000fe2000480709c */
[----:B0-----:R-:W0:Y:S01]  /*1b5d0*/  SHFL.BFLY PT, R7, R177, 0x1, 0x1f ;  /* 0x0c201f00b1077f89 */ /* 0x001e2200000e0000 */
[----:B---3--:R-:W-:-:S01]  /*1b5e0*/  FADD.FTZ R3, R154, R3 ;  /* 0x000000039a037221 */ /* 0x008fc20000010000 */
[----:B------:R-:W-:Y:S02]  /*1b5f0*/  F2FP.SATFINITE.E4M3.F32.PACK_AB_MERGE_C R158, R154, R178, RZ ;  /* 0x000000b29a9e723e */ /* 0x000fe400048070ff */
[----:B------:R-:W-:Y:S01]  /*1b600*/  F2FP.SATFINITE.E4M3.F32.PACK_AB_MERGE_C R154, R160, R157, R162 ;  /* 0x0000009da09a723e */ /* 0x000fe200048070a2 */
[----:B------:R-:W-:Y:S01]  /*1b610*/  IMAD.U32 R157, RZ, RZ, UR38 ;  /* 0x00000026ff9d7e24 */ /* 0x000fe2000f8e00ff */
[----:B------:R-:W-:Y:S02]  /*1b620*/  F2FP.SATFINITE.E4M3.F32.PACK_AB_MERGE_C R158, R176, R173, R158 ;  /* 0x000000adb09e723e */ /* 0x000fe4000480709e */
[----:B0-----:R-:W-:-:S04]  /*1b630*/  FMNMX.FTZ R7, R177, R7, !PT ;  /* 0x00000007b1077209 */ /* 0x001fc80007810000 */
[C---:B------:R-:W-:Y:S01]  /*1b640*/  FSETP.NEU.FTZ.AND P1, PT, R7.reuse, -INF , PT ;  /* 0xff8000000700780b */ /* 0x040fe20003f3d000 */
[----:B------:R-:W-:-:S03]  /*1b650*/  FFMA.FTZ R157, R7, R157, -8 ;  /* 0xc1000000079d7423 */ /* 0x000fc6000001009d */
[----:B------:R-:W-:Y:S02]  /*1b660*/  FSEL R160, R7, RZ, P1 ;  /* 0x000000ff07a07208 */ /* 0x000fe40000800000 */
[----:B------:R-:W-:-:S03]  /*1b670*/  FSEL R157, R157, RZ, P1 ;  /* 0x000000ff9d9d7208 */ /* 0x000fc60000800000 */
[----:B------:R-:W-:Y:S02]  /*1b680*/  FADD.FTZ R11, -R160, R11 ;  /* 0x0000000ba00b7221 */ /* 0x000fe40000010100 */
[----:B------:R-:W-:-:S01]  /*1b690*/  FFMA.FTZ R12, R12, UR38, -R157 ;  /* 0x000000260c0c7c23 */ /* 0x000fc2000801089d */
[--C-:B------:R-:W-:Y:S01]  /*1b6a0*/  FFMA.FTZ R13, R13, UR38, -R157.reuse ;  /* 0x000000260d0d7c23 */ /* 0x100fe2000801089d */
[----:B------:R-:W-:Y:S01]  /*1b6b0*/  FMUL.FTZ R11, R11, UR38 ;  /* 0x000000260b0b7c20 */ /* 0x000fe20008410000 */
[--C-:B------:R-:W-:Y:S01]  /*1b6c0*/  FFMA.FTZ R20, R20, UR38, -R157.reuse ;  /* 0x0000002614147c23 */ /* 0x100fe2000801089d */
[----:B------:R-:W-:-:S01]  /*1b6d0*/  FFMA.FTZ R21, R21, UR38, -R157 ;  /* 0x0000002615157c23 */ /* 0x000fc2000801089d */
[--C-:B------:R-:W-:Y:S01]  /*1b6e0*/  FFMA.FTZ R160, R153, UR38, -R157.reuse ;  /* 0x0000002699a07c23 */ /* 0x100fe2000801089d */
[----:B------:R-:W-:Y:S01]  /*1b6f0*/  MUFU.EX2 R12, R12 ;  /* 0x0000000c000c7308 */ /* 0x000fe20000000800 */
[----:B------:R-:W-:-:S01]  /*1b700*/  FFMA.FTZ R15, R15, UR38, -R157 ;  /* 0x000000260f0f7c23 */ /* 0x000fc2000801089d */
[--C-:B------:R-:W-:Y:S01]  /*1b710*/  FFMA.FTZ R155, R155, UR38, -R157.reuse ;  /* 0x000000269b9b7c23 */ /* 0x100fe2000801089d */
[----:B------:R-:W-:-:S01]  /*1b720*/  FFMA.FTZ R159, R159, UR38, -R157 ;  /* 0x000000269f9f7c23 */ /* 0x000fc2000801089d */
[--C-:B------:R-:W-:Y:S01]  /*1b730*/  FFMA.FTZ R161, R161, UR38, -R157.reuse ;  /* 0x00000026a1a17c23 */ /* 0x100fe2000801089d */
[----:B------:R-:W-:-:S01]  /*1b740*/  FFMA.FTZ R172, R172, UR38, -R157 ;  /* 0x00000026acac7c23 */ /* 0x000fc2000801089d */
[----:B------:R-:W-:-:S02]  /*1b750*/  FFMA.FTZ R174, R174, UR38, -R157 ;  /* 0x00000026aeae7c23 */ /* 0x000fc4000801089d */
        /* <DEDUP_REMOVED lines=29> */
[----:B------:R-:W-:-:S01]  /*1b930*/  FFMA.FTZ R0, R167, UR38, -R157 ;  /* 0x00000026a7007c23 */ /* 0x000fc2000801089d */
[----:B------:R-:W-:Y:S01]  /*1b940*/  FFMA.FTZ R20, R169, UR38, -R157 ;  /* 0x00000026a9147c23 */ /* 0x000fe2000801089d */
[----:B------:R-:W-:Y:S01]  /*1b950*/  F2FP.SATFINITE.E4M3.F32.PACK_AB_MERGE_C R153, R13, R12, R153 ;  /* 0x0000000c0d99723e */ /* 0x000fe20004807099 */
[--C-:B------:R-:W-:Y:S01]  /*1b960*/  FFMA.FTZ R12, R164, UR38, -R157.reuse ;  /* 0x00000026a40c7c23 */ /* 0x100fe2000801089d */
[----:B------:R-:W-:-:S01]  /*1b970*/  FFMA.FTZ R13, R166, UR38, -R157 ;  /* 0x00000026a60d7c23 */ /* 0x000fc2000801089d */
[----:B------:R-:W0:Y:S01]  /*1b980*/  MUFU.EX2 R155, R155 ;  /* 0x0000009b009b7308 */ /* 0x000e220000000800 */
[----:B---3--:R-:W-:-:S01]  /*1b990*/  FADD.FTZ R21, R160, R21 ;  /* 0x00000015a0157221 */ /* 0x008fc20000010000 */
[----:B------:R-:W-:Y:S01]  /*1b9a0*/  FFMA.FTZ R157, R175, UR38, -R157 ;  /* 0x00000026af9d7c23 */ /* 0x000fe2000801089d */
        /* <DEDUP_REMOVED lines=55> */
[----:B------:R-:W-:Y:S01]  /*1bd20*/  F2FP.SATFINITE.E4M3.F32.PACK_AB_MERGE_C R13, R0, R13, RZ ;  /* 0x0000000d000d723e */ /* 0x000fe200048070ff */
        /* <DEDUP_REMOVED lines=8> */
[----:B------:R-:W-:-:S05]  /*1bdb0*/  FMUL.FTZ R151, R151, R11 ;  /* 0x0000000b97977220 */ /* 0x000fca0000410000 */
[----:B------:R-:W0:Y:S01]  /*1bdc0*/  MUFU.EX2 R157, R157 ;  /* 0x0000009d009d7308 */ /* 0x000e220000000800 */
[----:B---3--:R-:W-:-:S04]  /*1bdd0*/  FADD.FTZ R162, R21, R162 ;  /* 0x000000a215a27221 */ /* 0x008fc80000010000 */
[----:B----4-:R-:W-:Y:S01]  /*1bde0*/  FADD.FTZ R162, R174, R162 ;  /* 0x000000a2aea27221 */ /* 0x010fe20000010000 */
[----:B0-----:R-:W-:-:S03]  /*1bdf0*/  F2FP.SATFINITE.E4M3.F32.PACK_AB_MERGE_C R159, R157, R174, RZ ;  /* 0x000000ae9d9f723e */ /* 0x001fc600048070ff */
[----:B------:R-:W-:Y:S01]  /*1be00*/  FADD.FTZ R0, R157, R162 ;  /* 0x000000a29d007221 */ /* 0x000fe20000010000 */
[----:B------:R-:W-:Y:S02]  /*1be10*/  F2FP.SATFINITE.E4M3.F32.PACK_AB_MERGE_C R157, R12, R161, R13 ;  /* 0x000000a10c9d723e */ /* 0x000fe4000480700d */
[----:B------:R-:W-:Y:S01]  /*1be20*/  F2FP.SATFINITE.E4M3.F32.PACK_AB_MERGE_C R159, R21, R20, R159 ;  /* 0x00000014159f723e */ /* 0x000fe2000480709f */
[----:B------:R-:W-:Y:S06]  /*1be30*/  @!P0 BRA `(.L_x_1985) ;  /* 0x0000000000048947 */ /* 0x000fec0003800000 */
[----:B------:R-:W-:Y:S01]  /*1be40*/  BPT.TRAP 0x1 ;  /* 0x000000040000795c */ /* 0x000fe20000300000 */
.L_x_1985:
[----:B------:R0:W3:Y:S01]  /*1be50*/  SYNCS.PHASECHK.TRANS64.TRYWAIT P1, [R10+URZ+0x28450], R8 ;  /* 0x028450080a0075a7 */ /* 0x0000e2000802017f */
[----:B------:R-:W-:Y:S05]  /*1be60*/  @!P0 BRA `(.L_x_1986) ;  /* 0x0000000000048947 */ /* 0x000fea0003800000 */
[----:B------:R-:W-:Y:S01]  /*1be70*/  BPT.TRAP 0x1 ;  /* 0x000000040000795c */ /* 0x000fe20000300000 */
.L_x_1986:
[----:B------:R-:W-:Y:S04]  /*1be80*/  BSSY B0, `(.L_x_1987) ;  /* 0x0000004000007945 */ /* 0x000fe80003800000 */
[----:B---3--:R-:W-:Y:S05]  /*1be90*/  @P1 BRA `(.L_x_1988) ;  /* 0x0000000000081947 */ /* 0x008fea0003800000 */
[----:B------:R-:W3:Y:S02]  /*1bea0*/  SYNCS.PHASECHK.TRANS64.TRYWAIT P1, [R10+URZ+0x28450], R8 ;  /* 0x028450080a0075a7 */ /* 0x000ee4000802017f */
[----:B---3--:R-:W-:Y:S05]  /*1beb0*/  @!P1 BRA `(.L_x_1989) ;  /* 0x00000120000c9947 */ /* 0x008fea0003800000 */
.L_x_1988:
[----:B------:R-:W-:Y:S05]  /*1bec0*/  BSYNC B0 ;  /* 0x0000000000007941 */ /* 0x000fea0003800000 */
.L_x_1987:
[----:B------:R-:W4:Y:S01]  /*1bed0*/  S2R R11, SR_TID.X ;  /* 0x00000000000b7919 */ /* 0x000f220000002100 */
[----:B01-3--:R-:W-:Y:S01]  /*1bee0*/  LEA R8, R9, UR43, 0xa ;  /* 0x0000002b09087c11 */ /* 0x00bfe2000f8e50ff */
[----:B------:R-:W-:Y:S01]  /*1bef0*/  IMAD.MOV.U32 R9, RZ, RZ, -0x7fffffe0 ;  /* 0x80000020ff097424 */ /* 0x000fe200078e00ff */
[----:B------:R-:W-:Y:S05]  /*1bf00*/  WARPSYNC.ALL ;  /* 0x0000000000007948 */ /* 0x000fea0003800000 */
[----:B------:R-:W-:Y:S02]  /*1bf10*/  R2UR UR7, R9 ;  /* 0x00000000090772ca */ /* 0x000fe400000e0000 */
[C---:B------:R-:W-:Y:S01]  /*1bf20*/  R2UR UR6, R8.reuse ;  /* 0x00000000080672ca */ /* 0x040fe200000e0000 */
[----:B------:R-:W-:Y:S01]  /*1bf30*/  VIADD R8, R8, 0x2 ;  /* 0x0000000208087836 */ /* 0x000fe20000000000 */
        /* <DEDUP_REMOVED lines=15> */
.L_x_1990:
[C---:B------:R-:W-:Y:S01]  /*1c030*/  ISETP.GT.AND P1, PT, R5.reuse, R204, PT ;  /* 0x000000cc0500720c */ /* 0x040fe20003f24270 */
[----:B------:R-:W-:Y:S02]  /*1c040*/  VIADD R10, R10, 0x28460 ;  /* 0x000284600a0a7836 */ /* 0x000fe40000000000 */
[----:B------:R-:W-:Y:S02]  /*1c050*/  IMAD.U32 R8, RZ, RZ, UR39 ;  /* 0x00000027ff087e24 */ /* 0x000fe4000f8e00ff */
[----:B------:R-:W-:Y:S02]  /*1c060*/  VIADD R5, R5, 0xffffffff ;  /* 0xffffffff05057836 */ /* 0x000fe40000000000 */
[----:B------:R-:W-:Y:S01]  /*1c070*/  IMAD.MOV.U32 R11, RZ, RZ, R7 ;  /* 0x000000ffff0b7224 */ /* 0x000fe200078e0007 */
[----:B------:R-:W-:Y:S01]  /*1c080*/  PRMT R8, R8, 0x654, R10 ;  /* 0x0000065408087816 */ /* 0x000fe2000000000a */
[----:B------:R-:W-:-:S03]  /*1c090*/  IMAD.MOV.U32 R205, RZ, RZ, R6 ;  /* 0x000000ffffcd7224 */ /* 0x000fc600078e0006 */
[----:B------:R0:W-:Y:S01]  /*1c0a0*/  SYNCS.ARRIVE.TRANS64.RED.A1T0 RZ, [R8+URZ], RZ ;  /* 0x000000ff08ff79a7 */ /* 0x0001e2000810043f */
[----:B------:R-:W-:Y:S05]  /*1c0b0*/  @P1 BRA `(.L_x_1991) ;  /* 0xffffffd400b41947 */ /* 0x000fea000383ffff */
.L_x_1971:
[----:B------:R-:W-:Y:S05]  /*1c0c0*/  WARPSYNC.ALL ;  /* 0x0000000000007948 */ /* 0x000fea0003800000 */
[----:B------:R-:W1:Y:S01]  /*1c0d0*/  SHFL.BFLY PT, R2, R3, 0x2, 0x1f ;  /* 0x0c401f0003027f89 */ /* 0x000e6200000e0000 */
[----:B0-----:R-:W-:Y:S01]  /*1c0e0*/  IMAD.MOV.U32 R8, RZ, RZ, RZ ;  /* 0x000000ffff087224 */ /* 0x001fe200078e00ff */
[----:B------:R-:W-:Y:S01]  /*1c0f0*/  ULDC.64 UR4, c[0x0][0x9a0] ;  /* 0x0002680000047ab9 */ /* 0x000fe20000000a00 */
[----:B------:R-:W-:Y:S01]  /*1c100*/  MOV R163, 0xff800000 ;  /* 0xff80000000a37802 */ /* 0x000fe20000000f00 */
[----:B-1----:R-:W-:-:S05]  /*1c110*/  FADD.FTZ R2, R2, R3 ;  /* 0x0000000302027221 */ /* 0x002fca0000010000 */
[----:B------:R-:W0:Y:S02]  /*1c120*/  SHFL.BFLY PT, R3, R2, 0x1, 0x1f ;  /* 0x0c201f0002037f89 */ /* 0x000e2400000e0000 */
[----:B0-----:R-:W-:-:S04]  /*1c130*/  FADD.FTZ R3, R2, R3 ;  /* 0x0000000302037221 */ /* 0x001fc80000010000 */
[----:B------:R-:W-:Y:S01]  /*1c140*/  FMUL.FTZ R2, R3, 0.00390625 ;  /* 0x3b80000003027820 */ /* 0x000fe20000410000 */
[----:B------:R2:W-:Y:S08]  /*1c150*/  BAR.ARV R4, 0x100 ;  /* 0x000400040000751d */ /* 0x0005f00000002000 */
[----:B------:R-:W-:Y:S06]  /*1c160*/  BAR.ARV 0x8, 0x180 ;  /* 0x0206000000007b1d */ /* 0x000fec0000002000 */
[----:B------:R-:W-:-:S02]  /*1c170*/  FSETP.NE.FTZ.AND P1, PT, R2, RZ, PT ;  /* 0x000000ff0200720b */ /* 0x000fc40003f35000 */
[----:B------:R-:W-:-:S11]  /*1c180*/  FSETP.NE.FTZ.AND P0, PT, R3, RZ, PT ;  /* 0x000000ff0300720b */ /* 0x000fd60003f15000 */
[----:B------:R-:W0:Y:S08]  /*1c190*/  @P1 MUFU.LG2 R2, R2 ;  /* 0x0000000200021308 */ /* 0x000e300000000c00 */
[----:B------:R1:W-:Y:S01]  /*1c1a0*/  @P0 MUFU.RCP R8, R3 ;  /* 0x0000000300080308 */ /* 0x0003e20000001000 */
[----:B------:R-:W-:-:S04]  /*1c1b0*/  ISETP.NE.U32.AND P0, PT, RZ, UR4, PT ;  /* 0x00000004ff007c0c */ /* 0x000fc8000bf05070 */
[----:B------:R-:W-:Y:S01]  /*1c1c0*/  ISETP.NE.AND.EX P0, PT, RZ, UR5, PT, P0 ;  /* 0x00000005ff007c0c */ /* 0x000fe2000bf05300 */
[----:B-1----:R-:W-:Y:S02]  /*1c1d0*/  IMAD.U32 R3, RZ, RZ, UR38 ;  /* 0x00000026ff037e24 */ /* 0x002fe4000f8e00ff */
[----:B0-----:R-:W-:Y:S02]  /*1c1e0*/  @P1 FMUL.FTZ R2, R2, 0.69314718246459960938 ;  /* 0x3f31721802021820 */ /* 0x001fe40000410000 */
[----:B------:R-:W-:-:S04]  /*1c1f0*/  @P1 FMUL.FTZ R3, R3, 0.69314718246459960938 ;  /* 0x3f31721803031820 */ /* 0x000fc80000410000 */
[----:B------:R-:W-:-:S04]  /*1c200*/  @P1 FFMA.FTZ R163, R3, R6, R2 ;  /* 0x0000000603a31223 */ /* 0x000fc80000010002 */
[----:B--23--:R-:W-:Y:S01]  /*1c210*/  @P0 SHF.R.S32.HI R4, RZ, 0x1f, R207 ;  /* 0x0000001fff040819 */ /* 0x00cfe200000114cf */
[----:B------:R-:W0:Y:S04]  /*1c220*/  @P0 LDC.64 R2, c[0x0][0x9c8] ;  /* 0x00027200ff020b82 */ /* 0x000e280000000a00 */
[----:B0-----:R-:W-:-:S04]  /*1c230*/  @P0 IMAD R4, R4, R2, RZ ;  /* 0x0000000204040224 */ /* 0x001fc800078e02ff */
[C---:B------:R-:W-:Y:S02]  /*1c240*/  @P0 IMAD R4, R207.reuse, R3, R4 ;  /* 0x00000003cf040224 */ /* 0x040fe400078e0204 */
[----:B------:R-:W-:-:S04]  /*1c250*/  @P0 IMAD.WIDE.U32 R2, R207, R2, RZ ;  /* 0x00000002cf020225 */ /* 0x000fc800078e00ff */
[----:B------:R-:W-:Y:S02]  /*1c260*/  @P0 IMAD.IADD R5, R3, 0x1, R4 ;  /* 0x0000000103050824 */ /* 0x000fe400078e0204 */
[----:B------:R-:W-:Y:S02]  /*1c270*/  @P0 IMAD.MOV.U32 R4, RZ, RZ, R2 ;  /* 0x000000ffff040224 */ /* 0x000fe400078e0002 */
[----:B------:R-:W0:Y:S02]  /*1c280*/  @P0 LDC.64 R2, c[0x0][0x9d0] ;  /* 0x00027400ff020b82 */ /* 0x000e240000000a00 */
[----:B0-----:R-:W-:-:S04]  /*1c290*/  @P0 IMAD.WIDE.U32 R4, R188, R2, R4 ;  /* 0x00000002bc040225 */ /* 0x001fc800078e0004 */
[----:B------:R-:W-:Y:S01]  /*1c2a0*/  @P0 IMAD R3, R188, R3, R5 ;  /* 0x00000003bc030224 */ /* 0x000fe200078e0205 */
[----:B------:R-:W-:-:S04]  /*1c2b0*/  @P0 LEA R2, P1, R4, UR4, 0x2 ;  /* 0x0000000404020c11 */ /* 0x000fc8000f8210ff */
[----:B------:R-:W-:Y:S01]  /*1c2c0*/  @P0 LEA.HI.X R3, R4, UR5, R3, 0x2, P1 ;  /* 0x0000000504030c11 */ /* 0x000fe200088f1403 */
[----:B------:R-:W-:-:S06]  /*1c2d0*/  IMAD.MOV.U32 R4, RZ, RZ, 0x3f800000 ;  /* 0x3f800000ff047424 */ /* 0x000fcc00078e00ff */
[----:B------:R0:W2:Y:S01]  /*1c2e0*/  @P0 LDG.E R4, desc[UR36][R2.64] ;  /* 0x0000002402040981 */ /* 0x0000a2000c1e1900 */
[----:B------:R-:W-:Y:S02]  /*1c2f0*/  VIADD R23, R23, 0x1 ;  /* 0x0000000117177836 */ /* 0x000fe40000000000 */
[----:B------:R-:W-:Y:S02]  /*1c300*/  IMAD.MOV.U32 R162, RZ, RZ, -0x800000 ;  /* 0xff800000ffa27424 */ /* 0x000fe400078e00ff */
[----:B------:R-:W-:Y:S01]  /*1c310*/  VIADD R217, R217, 0x1 ;  /* 0x00000001d9d97836 */ /* 0x000fe20000000000 */
[----:B0-----:R-:W0:Y:S01]  /*1c320*/  SHFL.BFLY PT, R2, R0, 0x2, 0x1f ;  /* 0x0c401f0000027f89 */ /* 0x001e2200000e0000 */
[----:B------:R-:W-:Y:S02]  /*1c330*/  IMAD.MOV.U32 R3, RZ, RZ, RZ ;  /* 0x000000ffff037224 */ /* 0x000fe400078e00ff */
[----:B0-----:R-:W-:-:S05]  /*1c340*/  FADD.FTZ R0, R2, R0 ;  /* 0x0000000002007221 */ /* 0x001fca0000010000 */
[----:B------:R-:W0:Y:S02]  /*1c350*/  SHFL.BFLY PT, R2, R0, 0x1, 0x1f ;  /* 0x0c201f0000027f89 */ /* 0x000e2400000e0000 */
[----:B0-----:R-:W-:-:S04]  /*1c360*/  FADD.FTZ R0, R0, R2 ;  /* 0x0000000200007221 */ /* 0x001fc80000010000 */
[C---:B------:R-:W-:Y:S01]  /*1c370*/  FMUL.FTZ R2, R0.reuse, 0.00390625 ;  /* 0x3b80000000027820 */ /* 0x040fe20000410000 */
[----:B------:R-:W-:-:S04]  /*1c380*/  FSETP.NE.FTZ.AND P0, PT, R0, RZ, PT ;  /* 0x000000ff0000720b */ /* 0x000fc80003f15000 */
[----:B------:R-:W-:-:S09]  /*1c390*/  FSETP.NE.FTZ.AND P1, PT, R2, RZ, PT ;  /* 0x000000ff0200720b */ /* 0x000fd20003f35000 */
[----:B------:R-:W-:Y:S01]  /*1c3a0*/  @P0 MUFU.RCP R3, R0 ;  /* 0x0000000000030308 */ /* 0x000fe20000001000 */
[----:B------:R-:W-:-:S07]  /*1c3b0*/  PLOP3.LUT P0, PT, PT, PT, PT, 0x8, 0x0 ;  /* 0x000000000000781c */ /* 0x000fce0003f0e170 */
[----:B------:R-:W0:Y:S02]  /*1c3c0*/  @P1 MUFU.LG2 R0, R2 ;  /* 0x0000000200001308 */ /* 0x000e240000000c00 */
[----:B0-----:R-:W-:Y:S01]  /*1c3d0*/  @P1 FMUL.FTZ R0, R0, 0.69314718246459960938 ;  /* 0x3f31721800001820 */ /* 0x001fe20000410000 */
[-C--:B--2---:R-:W-:Y:S01]  /*1c3e0*/  FMUL.FTZ R2, R8, R4.reuse ;  /* 0x0000000408027220 */ /* 0x084fe20000410000 */
[----:B------:R-:W-:Y:S01]  /*1c3f0*/  FMUL.FTZ R3, R3, R4 ;  /* 0x0000000403037220 */ /* 0x000fe20000410000 */
[----:B------:R-:W-:Y:S02]  /*1c400*/  IMAD.U32 R4, RZ, RZ, UR38 ;  /* 0x00000026ff047e24 */ /* 0x000fe4000f8e00ff */
[-C--:B------:R-:W-:Y:S01]  /*1c410*/  FMUL.FTZ R5, R24, R2.reuse ;  /* 0x0000000218057220 */ /* 0x080fe20000410000 */
[-C--:B------:R-:W-:Y:S01]  /*1c420*/  FMUL.FTZ R29, R29, R2.reuse ;  /* 0x000000021d1d7220 */ /* 0x080fe20000410000 */
[----:B------:R-:W-:Y:S01]  /*1c430*/  @P1 FMUL.FTZ R4, R4, 0.69314718246459960938 ;  /* 0x3f31721804041820 */ /* 0x000fe20000410000 */
[-C--:B------:R-:W-:Y:S01]  /*1c440*/  FMUL.FTZ R32, R32, R2.reuse ;  /* 0x0000000220207220 */ /* 0x080fe20000410000 */
[-C--:B------:R-:W-:Y:S01]  /*1c450*/  FMUL.FTZ R37, R37, R2.reuse ;  /* 0x0000000225257220 */ /* 0x080fe20000410000 */
[-C--:B------:R-:W-:Y:S01]  /*1c460*/  FMUL.FTZ R40, R40, R2.reuse ;  /* 0x0000000228287220 */ /* 0x080fe20000410000 */
[----:B------:R-:W-:Y:S01]  /*1c470*/  @P1 FFMA.FTZ R162, R4, R7, R0 ;  /* 0x0000000704a21223 */ /* 0x000fe20000010000 */
[----:B------:R-:W-:Y:S01]  /*1c480*/  ISETP.NE.AND P1, PT, R23, 0x2, PT ;  /* 0x000000021700780c */ /* 0x000fe20003f25270 */
        /* <DEDUP_REMOVED lines=124> */
[----:B------:R-:W-:-:S02]  /*1cc50*/  LOP3.LUT R186, R186, R2, RZ, 0x3c, !PT ;  /* 0x00000002baba7212 */ /* 0x000fc400078e3cff */
[----:B------:R-:W-:-:S07]  /*1cc60*/  SEL R23, R23, RZ, P1 ;  /* 0x000000ff17177207 */ /* 0x000fce0000800000 */
.L_x_1856:
[----:B------:R-:W-:Y:S05]  /*1cc70*/  WARPSYNC.ALL ;  /* 0x0000000000007948 */ /* 0x000fea0003800000 */
[----:B------:R-:W0:Y:S08]  /*1cc80*/  S2UR UR39, SR_CgaCtaId ;  /* 0x00000000002779c3 */ /* 0x000e300000008800 */
[----:B------:R-:W-:Y:S01]  /*1cc90*/  BAR.SYNC.DEFER_BLOCKING 0x5, 0x180 ;  /* 0x0146000000007b1d */ /* 0x000fe20000010000 */
[----:B------:R-:W-:-:S05]  /*1cca0*/  ISETP.NE.AND P1, PT, R215, RZ, PT ;  /* 0x000000ffd700720c */ /* 0x000fca0003f25270 */
[----:B------:R-:W-:Y:S01]  /*1ccb0*/  UMOV UR4, 0x400 ;  /* 0x0000040000047882 */ /* 0x000fe20000000000 */
[----:B------:R-:W-:Y:S07]  /*1ccc0*/  BSSY B0, `(.L_x_1992) ;  /* 0x00006f0000007945 */ /* 0x000fee0003800000 */
[----:B------:R-:W1:Y:S01]  /*1ccd0*/  @!P1 LDC R215, c[0x0][0xad4] ;  /* 0x0002b500ffd79b82 */ /* 0x000e620000000800 */
[----:B0-----:R-:W-:-:S06]  /*1cce0*/  ULEA UR4, UR39, UR4, 0x18 ;  /* 0x0000000427047291 */ /* 0x001fcc000f8ec03f */
[----:B------:R-:W-:-:S05]  /*1ccf0*/  IMAD.U32 R22, RZ, RZ, UR4 ;  /* 0x00000004ff167e24 */ /* 0x000fca000f8e00ff */
[----:B------:R0:W2:Y:S01]  /*1cd00*/  LDS.128 R204, [R22+0x284d0] ;  /* 0x0284d00016cc7984 */ /* 0x0000a20000000c00 */
[----:B------:R-:W-:Y:S06]  /*1cd10*/  BAR.ARV 0x4, 0x180 ;  /* 0x0106000000007b1d */ /* 0x000fec0000002000 */
[----:B------:R-:W-:Y:S05]  /*1cd20*/  @P0 BRA `(.L_x_1993) ;  /* 0x0000006000180947 */ /* 0x000fea0003800000 */
[----:B------:R-:W3:Y:S01]  /*1cd30*/  LDL R3, [R1+0x8c] ;  /* 0x00008c0001037983 */ /* 0x000ee20000100800 */
[----:B------:R-:W-:Y:S01]  /*1cd40*/  ULDC.64 UR4, c[0x4][0x128] ;  /* 0x01004a0000047ab9 */ /* 0x000fe20000000a00 */
[----:B------:R-:W4:Y:S01]  /*1cd50*/  S2R R2, SR_SWINHI ;  /* 0x0000000000027919 */ /* 0x000f220000002f00 */
[----:B------:R-:W-:Y:S02]  /*1cd60*/  MOV R24, R22 ;  /* 0x0000001600187202 */ /* 0x000fe40000000f00 */
[----:B----4-:R-:W-:-:S03]  /*1cd70*/  MOV R25, R2 ;  /* 0x0000000200197202 */ /* 0x010fc60000000f00 */
[----:B---3--:R-:W-:-:S03]  /*1cd80*/  IMAD.WIDE R2, R3, 0x2, R24 ;  /* 0x0000000203027825 */ /* 0x008fc600078e0218 */
[C---:B------:R-:W-:Y:S02]  /*1cd90*/  IADD3 R34, P5, R2.reuse, 0xc000, RZ ;  /* 0x0000c00002227810 */ /* 0x040fe40007fbe0ff */
[----:B-----5:R-:W-:Y:S02]  /*1cda0*/  IADD3 R38, P1, R2, 0xc060, RZ ;  /* 0x0000c06002267810 */ /* 0x020fe40007f3e0ff */
        /* <DEDUP_REMOVED lines=12> */
[----:B------:R-:W-:Y:S01]  /*1ce70*/  LOP3.LUT R38, R4, R38, RZ, 0x3c, !PT ;  /* 0x0000002604267212 */ /* 0x000fe200078e3cff */
[--C-:B------:R-:W-:Y:S01]  /*1ce80*/  IMAD.X R13, RZ, RZ, R3.reuse, P5 ;  /* 0x000000ffff0d7224 */ /* 0x100fe200028e0603 */
        /* <DEDUP_REMOVED lines=27> */
[----:B---3--:R-:W-:Y:S02]  /*1d040*/  LOP3.LUT R4, R38, 0x380, RZ, 0xc0, !PT ;  /* 0x0000038026047812 */ /* 0x008fe400078ec0ff */
        /* <DEDUP_REMOVED lines=12> */
[--C-:B---3--:R-:W-:Y:S01]  /*1d110*/  IMAD.X R7, RZ, RZ, R3.reuse, P1 ;  /* 0x000000ffff077224 */ /* 0x108fe200008e0603 */
[----:B------:R-:W-:Y:S01]  /*1d120*/  SHF.R.U64 R9, R9, 0x3, RZ ;  /* 0x0000000309097819 */ /* 0x000fe200000012ff */
[----:B------:R-:W-:Y:S01]  /*1d130*/  IMAD.X R31, RZ, RZ, R3, P2 ;  /* 0x000000ffff1f7224 */ /* 0x000fe200010e0603 */
[----:B------:R-:W-:Y:S02]  /*1d140*/  LOP3.LUT R11, R10, 0x380, RZ, 0xc0, !PT ;  /* 0x000003800a0b7812 */ /* 0x000fe400078ec0ff */
[----:B------:R-:W-:Y:S02]  /*1d150*/  LOP3.LUT R8, R9, R8, RZ, 0x3c, !PT ;  /* 0x0000000809087212 */ /* 0x000fe400078e3cff */
[----:B----4-:R-:W-:Y:S02]  /*1d160*/  LOP3.LUT R4, R30, 0x380, RZ, 0xc0, !PT ;  /* 0x000003801e047812 */ /* 0x010fe400078ec0ff */
        /* <DEDUP_REMOVED lines=8> */
[----:B------:R-:W4:Y:S01]  /*1d1f0*/  S2R R26, SR_TID.X ;  /* 0x00000000001a7919 */ /* 0x000f220000002100 */
[----:B------:R-:W-:-:S02]  /*1d200*/  MOV R6, R6 ;  /* 0x0000000600067202 */ /* 0x000fc40000000f00 */
[----:B------:R-:W-:Y:S01]  /*1d210*/  LOP3.LUT R10, R11, R10, RZ, 0x3c, !PT ;  /* 0x0000000a0b0a7212 */ /* 0x000fe200078e3cff */
[----:B------:R0:W-:Y:S01]  /*1d220*/  STL [R1+0x5c], R4 ;  /* 0x00005c0401007387 */ /* 0x0001e20000100800 */
[--C-:B---3--:R-:W-:Y:S02]  /*1d230*/  IMAD.X R9, RZ, RZ, R3.reuse, P0 ;  /* 0x000000ffff097224 */ /* 0x108fe400000e0603 */
[----:B------:R-:W-:Y:S01]  /*1d240*/  IMAD.X R11, RZ, RZ, R3, P3 ;  /* 0x000000ffff0b7224 */ /* 0x000fe200018e0603 */
[----:B------:R3:W-:Y:S01]  /*1d250*/  STL [R1+0x58], R6 ;  /* 0x0000580601007387 */ /* 0x0007e20000100800 */
[----:B0-----:R-:W-:-:S04]  /*1d260*/  LOP3.LUT R4, R14, 0x380, RZ, 0xc0, !PT ;  /* 0x000003800e047812 */ /* 0x001fc800078ec0ff */
[----:B------:R-:W-:Y:S02]  /*1d270*/  SHF.R.U64 R4, R4, 0x3, RZ ;  /* 0x0000000304047819 */ /* 0x000fe400000012ff */
[----:B---3--:R-:W-:Y:S02]  /*1d280*/  MOV R6, R10 ;  /* 0x0000000a00067202 */ /* 0x008fe40000000f00 */
[----:B------:R-:W-:Y:S02]  /*1d290*/  LOP3.LUT R14, R4, R14, RZ, 0x3c, !PT ;  /* 0x0000000e040e7212 */ /* 0x000fe400078e3cff */
[----:B------:R-:W-:Y:S02]  /*1d2a0*/  MOV R4, R8 ;  /* 0x0000000800047202 */ /* 0x000fe40000000f00 */
[----:B------:R-:W-:-:S03]  /*1d2b0*/  MOV R7, R14 ;  /* 0x0000000e00077202 */ /* 0x000fc60000000f00 */
[----:B------:R0:W-:Y:S04]  /*1d2c0*/  STL [R1+0x54], R4 ;  /* 0x0000540401007387 */ /* 0x0001e80000100800 */
[----:B------:R3:W-:Y:S01]  /*1d2d0*/  STL [R1+0x50], R6 ;  /* 0x0000500601007387 */ /* 0x0007e20000100800 */
[----:B0-----:R-:W-:Y:S02]  /*1d2e0*/  MOV R4, R12 ;  /* 0x0000000c00047202 */ /* 0x001fe40000000f00 */
[----:B---3--:R-:W-:-:S03]  /*1d2f0*/  MOV R6, R38 ;  /* 0x0000002600067202 */ /* 0x008fc60000000f00 */
[----:B------:R0:W-:Y:S04]  /*1d300*/  STL [R1+0x4c], R4 ;  /* 0x00004c0401007387 */ /* 0x0001e80000100800 */
[----:B------:R3:W-:Y:S01]  /*1d310*/  STL [R1+0x48], R6 ;  /* 0x0000480601007387 */ /* 0x0007e20000100800 */
[----:B0-----:R-:W-:Y:S02]  /*1d320*/  MOV R4, R30 ;  /* 0x0000001e00047202 */ /* 0x001fe40000000f00 */
[----:B---3--:R-:W-:-:S03]  /*1d330*/  IADD3 R6, P0, R2, 0x40, RZ ;  /* 0x0000004002067810 */ /* 0x008fc60007f1e0ff */
[----:B------:R0:W-:Y:S04]  /*1d340*/  STL [R1+0x44], R4 ;  /* 0x0000440401007387 */ /* 0x0001e80000100800 */
[----:B------:R3:W-:Y:S01]  /*1d350*/  STL [R1+0x40], R7 ;  /* 0x0000400701007387 */ /* 0x0007e20000100800 */
[----:B0-----:R-:W-:-:S04]  /*1d360*/  LOP3.LUT R4, R6, 0x380, RZ, 0xc0, !PT ;  /* 0x0000038006047812 */ /* 0x001fc800078ec0ff */
[----:B------:R-:W-:Y:S01]  /*1d370*/  SHF.R.U64 R4, R4, 0x3, RZ ;  /* 0x0000000304047819 */ /* 0x000fe200000012ff */
[----:B---3--:R-:W-:-:S03]  /*1d380*/  IMAD.X R7, RZ, RZ, R3, P0 ;  /* 0x000000ffff077224 */ /* 0x008fc600000e0603 */
[----:B------:R-:W-:-:S04]  /*1d390*/  LOP3.LUT R6, R4, R6, RZ, 0x3c, !PT ;  /* 0x0000000604067212 */ /* 0x000fc800078e3cff */
[----:B------:R-:W-:Y:S02]  /*1d3a0*/  MOV R7, R6 ;  /* 0x0000000600077202 */ /* 0x000fe40000000f00 */
[----:B------:R-:W-:-:S03]  /*1d3b0*/  IADD3 R6, P0, R2, 0x20, RZ ;  /* 0x0000002002067810 */ /* 0x000fc60007f1e0ff */
[----:B------:R0:W-:Y:S01]  /*1d3c0*/  STL [R1+0x3c], R7 ;  /* 0x00003c0701007387 */ /* 0x0001e20000100800 */
[----:B------:R-:W-:-:S04]  /*1d3d0*/  LOP3.LUT R4, R6, 0x380, RZ, 0xc0, !PT ;  /* 0x0000038006047812 */ /* 0x000fc800078ec0ff */
[----:B------:R-:W-:-:S04]  /*1d3e0*/  SHF.R.U64 R4, R4, 0x3, RZ ;  /* 0x0000000304047819 */ /* 0x000fc800000012ff */
[----:B------:R-:W-:Y:S01]  /*1d3f0*/  LOP3.LUT R6, R4, R6, RZ, 0x3c, !PT ;  /* 0x0000000604067212 */ /* 0x000fe200078e3cff */
[----:B0-----:R-:W-:Y:S01]  /*1d400*/  IMAD.X R7, RZ, RZ, R3, P0 ;  /* 0x000000ffff077224 */ /* 0x001fe200000e0603 */
[----:B------:R-:W-:-:S04]  /*1d410*/  LOP3.LUT R4, R2, 0x380, RZ, 0xc0, !PT ;  /* 0x0000038002047812 */ /* 0x000fc800078ec0ff */
[----:B------:R-:W-:Y:S02]  /*1d420*/  SHF.R.U64 R4, R4, 0x3, RZ ;  /* 0x0000000304047819 */ /* 0x000fe400000012ff */
[----:B------:R-:W-:Y:S02]  /*1d430*/  MOV R6, R6 ;  /* 0x0000000600067202 */ /* 0x000fe40000000f00 */
[----:B------:R-:W-:-:S03]  /*1d440*/  LOP3.LUT R2, R4, R2, RZ, 0x3c, !PT ;  /* 0x0000000204027212 */ /* 0x000fc600078e3cff */
[----:B------:R0:W-:Y:S01]  /*1d450*/  STL [R1+0x38], R6 ;  /* 0x0000380601007387 */ /* 0x0001e20000100800 */
[----:B------:R-:W-:Y:S02]  /*1d460*/  MOV R3, R2 ;  /* 0x0000000200037202 */ /* 0x000fe40000000f00 */
[----:B----4-:R-:W-:-:S03]  /*1d470*/  LOP3.LUT P0, R2, R26, 0x3, RZ, 0xc0, !PT ;  /* 0x000000031a027812 */ /* 0x010fc6000780c0ff */
[----:B------:R3:W-:Y:S01]  /*1d480*/  STL [R1+0x34], R3 ;  /* 0x0000340301007387 */ /* 0x0007e20000100800 */
[----:B------:R-:W-:Y:S01]  /*1d490*/  ISETP.EQ.OR P0, PT, R2, 0x3, !P0 ;  /* 0x000000030200780c */ /* 0x000fe20004702670 */
[----:B------:R-:W-:-:S03]  /*1d4a0*/  IMAD.SHL.U32 R2, R26, 0x4, RZ ;  /* 0x000000041a027824 */ /* 0x000fc600078e00ff */
[----:B------:R-:W-:Y:S02]  /*1d4b0*/  SEL R4, R5, R0, P0 ;  /* 0x0000000005047207 */ /* 0x000fe40000000000 */
[----:B------:R-:W-:Y:S02]  /*1d4c0*/  LOP3.LUT R2, R2, 0xc, RZ, 0xc0, !PT ;  /* 0x0000000c02027812 */ /* 0x000fe400078ec0ff */
[----:B------:R-:W-:Y:S02]  /*1d4d0*/  SEL R5, R0, R5, P0 ;  /* 0x0000000500057207 */ /* 0x000fe40000000000 */
[----:B------:R-:W-:Y:S02]  /*1d4e0*/  IADD3 R2, P1, R2, UR4, RZ ;  /* 0x0000000402027c10 */ /* 0x000fe4000ff3e0ff */
[----:B------:R-:W-:Y:S02]  /*1d4f0*/  SEL R13, R28, R29, P0 ;  /* 0x0000001d1c0d7207 */ /* 0x000fe40000000000 */
[----:B0-----:R-:W-:Y:S01]  /*1d500*/  SEL R6, R29, R28, P0 ;  /* 0x0000001c1d067207 */ /* 0x001fe20000000000 */
[----:B---3--:R-:W-:-:S05]  /*1d510*/  IMAD.X R3, RZ, RZ, UR5, P1 ;  /* 0x00000005ff037e24 */ /* 0x008fca00088e06ff */
[----:B------:R0:W5:Y:S01]  /*1d520*/  LDG.E.CONSTANT R0, desc[UR36][R2.64] ;  /* 0x0000002402007981 */ /* 0x000162000c1e9900 */
[----:B------:R-:W-:-:S03]  /*1d530*/  UMOV UR4, 0xffffffff ;  /* 0xffffffff00047882 */ /* 0x000fc60000000000 */
[----:B------:R-:W-:Y:S05]  /*1d540*/  BRA.DIV UR4, `(.L_x_1994) ;  /* 0x0000010a047c7947 */ /* 0x000fea000b800000 */
[----:B0----5:R-:W-:Y:S01]  /*1d550*/  LOP3.LUT R2, R0, 0x2, RZ, 0x3c, !PT ;  /* 0x0000000200027812 */ /* 0x021fe200078e3cff */
[----:B------:R-:W-:Y:S01]  /*1d560*/  SHFL.IDX PT, R4, R4, R0, 0x1c1f ;  /* 0x001c1f0004047589 */ /* 0x000fe200000e0000 */
[----:B------:R-:W-:Y:S02]  /*1d570*/  SEL R35, R52, R53, P0 ;  /* 0x0000003534237207 */ /* 0x000fe40000000000 */
[----:B------:R-:W-:Y:S01]  /*1d580*/  SEL R52, R53, R52, P0 ;  /* 0x0000003435347207 */ /* 0x000fe20000000000 */
[----:B------:R-:W0:Y:S01]  /*1d590*/  SHFL.IDX PT, R5, R5, R2, 0x1c1f ;  /* 0x001c1f0205057589 */ /* 0x000e2200000e0000 */
[----:B------:R-:W-:Y:S02]  /*1d5a0*/  SEL R53, R108, R109, P0 ;  /* 0x0000006d6c357207 */ /* 0x000fe40000000000 */
[----:B------:R-:W-:Y:S01]  /*1d5b0*/  SEL R108, R109, R108, P0 ;  /* 0x0000006c6d6c7207 */ /* 0x000fe20000000000 */
[----:B------:R-:W-:Y:S01]  /*1d5c0*/  SHFL.IDX PT, R3, R13, R0, 0x1c1f ;  /* 0x001c1f000d037589 */ /* 0x000fe200000e0000 */
        /* <DEDUP_REMOVED lines=15> */
[----:B0-----:R-:W-:Y:S02]  /*1d6c0*/  SEL R7, R4, R5, P0 ;  /* 0x0000000504077207 */ /* 0x001fe40000000000 */
[----:B------:R-:W-:Y:S01]  /*1d6d0*/  SEL R57, R112, R113, P0 ;  /* 0x0000007170397207 */ /* 0x000fe20000000000 */
[----:B------:R-:W-:Y:S01]  /*1d6e0*/  SHFL.IDX PT, R51, R51, R2, 0x1c1f ;  /* 0x001c1f0233337589 */ /* 0x000fe200000e0000 */
[----:B------:R-:W-:-:S02]  /*1d6f0*/  SEL R50, R54, R55, P0 ;  /* 0x0000003736327207 */ /* 0x000fc40000000000 */
[----:B------:R-:W-:Y:S01]  /*1d700*/  SEL R60, R61, R60, P0 ;  /* 0x0000003c3d3c7207 */ /* 0x000fe20000000000 */
[----:B------:R0:W-:Y:S01]  /*1d710*/  STL [R1+0x24], R7 ;  /* 0x0000240701007387 */ /* 0x0001e20000100800 */
[----:B------:R-:W-:Y:S02]  /*1d720*/  SEL R68, R69, R68, P0 ;  /* 0x0000004445447207 */ /* 0x000fe40000000000 */
[----:B------:R-:W-:Y:S01]  /*1d730*/  SEL R112, R113, R112, P0 ;  /* 0x0000007071707207 */ /* 0x000fe20000000000 */
[----:B------:R-:W-:Y:S01]  /*1d740*/  SHFL.IDX PT, R57, R57, R0, 0x1c1f ;  /* 0x001c1f0039397589 */ /* 0x000fe200000e0000 */
[----:B------:R-:W-:Y:S02]  /*1d750*/  SEL R55, R55, R54, P0 ;  /* 0x0000003637377207 */ /* 0x000fe40000000000 */
[----:B------:R-:W-:Y:S01]  /*1d760*/  SEL R61, R116, R117, P0 ;  /* 0x00000075743d7207 */ /* 0x000fe20000000000 */
[----:B------:R-:W-:Y:S01]  /*1d770*/  SHFL.IDX PT, R50, R50, R0, 0x1c1f ;  /* 0x001c1f0032327589 */ /* 0x000fe200000e0000 */
[----:B------:R-:W-:-:S02]  /*1d780*/  SEL R69, R124, R125, P0 ;  /* 0x0000007d7c457207 */ /* 0x000fc40000000000 */
[----:B0-----:R-:W-:Y:S01]  /*1d790*/  SEL R7, R36, R37, P0 ;  /* 0x0000002524077207 */ /* 0x001fe20000000000 */
        /* <DEDUP_REMOVED lines=84> */
[----:B------:R-:W0:Y:S01]  /*1dce0*/  SHFL.IDX PT, R80, R80, R2, 0x1c1f ;  /* 0x001c1f0250507589 */ /* 0x000e2200000e0000 */
[----:B------:R-:W-:Y:S02]  /*1dcf0*/  SEL R49, R104, R105, P0 ;  /* 0x0000006968317207 */ /* 0x000fe40000000000 */
[----:B------:R-:W-:Y:S01]  /*1dd00*/  SEL R65, R120, R121, P0 ;  /* 0x0000007978417207 */ /* 0x000fe20000000000 */
[----:B------:R-:W4:Y:S01]  /*1dd10*/  SHFL.IDX PT, R84, R84, R2, 0x1c1f ;  /* 0x001c1f0254547589 */ /* 0x000f2200000e0000 */
[----:B------:R-:W-:-:S02]  /*1dd20*/  SEL R73, R128, R129, P0 ;  /* 0x0000008180497207 */ /* 0x000fc40000000000 */
[----:B------:R-:W-:Y:S01]  /*1dd30*/  SEL R21, R146, R64, P0 ;  /* 0x0000004092157207 */ /* 0x000fe20000000000 */
[----:B------:R-:W1:Y:S01]  /*1dd40*/  SHFL.IDX PT, R88, R88, R2, 0x1c1f ;  /* 0x001c1f0258587589 */ /* 0x000e6200000e0000 */
[----:B------:R-:W-:Y:S02]  /*1dd50*/  SEL R94, R95, R94, P0 ;  /* 0x0000005e5f5e7207 */ /* 0x000fe40000000000 */
[----:B------:R-:W-:Y:S01]  /*1dd60*/  SEL R118, R119, R118, P0 ;  /* 0x0000007677767207 */ /* 0x000fe20000000000 */
[----:B------:R-:W2:Y:S01]  /*1dd70*/  SHFL.IDX PT, R100, R100, R2, 0x1c1f ;  /* 0x001c1f0264647589 */ /* 0x000ea200000e0000 */
        /* <DEDUP_REMOVED lines=53> */
[----:B------:R-:W2:Y:S01]  /*1e0d0*/  SHFL.IDX PT, R72, R72, R2, 0x1c1f ;  /* 0x001c1f0248487589 */ /* 0x000ea200000e0000 */
[----:B---3--:R-:W-:Y:S02]  /*1e0e0*/  SEL R4, R3, R6, P0 ;  /* 0x0000000603047207 */ /* 0x008fe40000000000 */
        /* <DEDUP_REMOVED lines=11> */
[----:B----4-:R-:W-:-:S02]  /*1e1a0*/  SEL R169, R39, R84, P0 ;  /* 0x0000005427a97207 */ /* 0x010fc40000000000 */
[----:B------:R-:W-:Y:S01]  /*1e1b0*/  SEL R168, R84, R39, P0 ;  /* 0x0000002754a87207 */ /* 0x000fe20000000000 */
[----:B------:R-:W-:Y:S01]  /*1e1c0*/  SHFL.IDX PT, R113, R125, R2, 0x1c1f ;  /* 0x001c1f027d717589 */ /* 0x000fe200000e0000 */
[----:B-1----:R-:W-:Y:S02]  /*1e1d0*/  SEL R167, R41, R88, P0 ;  /* 0x0000005829a77207 */ /* 0x002fe40000000000 */
[----:B------:R-:W-:Y:S01]  /*1e1e0*/  SEL R166, R88, R41, P0 ;  /* 0x0000002958a67207 */ /* 0x000fe20000000000 */
[----:B------:R-:W-:Y:S01]  /*1e1f0*/  SHFL.IDX PT, R99, R129, R0, 0x1c1f ;  /* 0x001c1f0081637589 */ /* 0x000fe200000e0000 */
[----:B--2---:R-:W-:Y:S02]  /*1e200*/  SEL R159, R45, R100, P0 ;  /* 0x000000642d9f7207 */ /* 0x004fe40000000000 */
        /* <DEDUP_REMOVED lines=45> */
[----:B---3--:R-:W-:Y:S01]  /*1e4e0*/  SEL R173, R37, R76, P0 ;  /* 0x0000004c25ad7207 */ /* 0x008fe20000000000 */
[----:B------:R-:W-:Y:S01]  /*1e4f0*/  SHFL.IDX PT, R97, R97, R0, 0x1c1f ;  /* 0x001c1f0061617589 */ /* 0x000fe200000e0000 */
[----:B------:R-:W-:-:S02]  /*1e500*/  SEL R172, R76, R37, P0 ;  /* 0x000000254cac7207 */ /* 0x000fc40000000000 */
[----:B------:R-:W-:Y:S01]  /*1e510*/  SEL R104, R104, R49, P0 ;  /* 0x0000003168687207 */ /* 0x000fe20000000000 */
[----:B------:R-:W-:Y:S01]  /*1e520*/  SHFL.IDX PT, R155, R155, R2, 0x1c1f ;  /* 0x001c1f029b9b7589 */ /* 0x000fe200000e0000 */
[----:B0-----:R-:W-:Y:S02]  /*1e530*/  SEL R96, R53, R108, P0 ;  /* 0x0000006c35607207 */ /* 0x001fe40000000000 */
[----:B------:R-:W-:Y:S01]  /*1e540*/  SEL R92, R108, R53, P0 ;  /* 0x000000356c5c7207 */ /* 0x000fe20000000000 */
[----:B------:R-:W-:Y:S01]  /*1e550*/  SHFL.IDX PT, R21, R21, R0, 0x1c1f ;  /* 0x001c1f0015157589 */ /* 0x000fe200000e0000 */
[----:B------:R-:W-:Y:S02]  /*1e560*/  SEL R112, R112, R57, P0 ;  /* 0x0000003970707207 */ /* 0x000fe40000000000 */
[----:B------:R-:W-:Y:S01]  /*1e570*/  SEL R116, R116, R61, P0 ;  /* 0x0000003d74747207 */ /* 0x000fe20000000000 */
[----:B------:R-:W0:Y:S01]  /*1e580*/  SHFL.IDX PT, R146, R146, R2, 0x1c1f ;  /* 0x001c1f0292927589 */ /* 0x000e2200000e0000 */
[----:B------:R-:W-:-:S02]  /*1e590*/  SEL R120, R120, R65, P0 ;  /* 0x0000004178787207 */ /* 0x000fc40000000000 */
[----:B------:R-:W-:Y:S01]  /*1e5a0*/  SEL R46, R51, R46, P0 ;  /* 0x0000002e332e7207 */ /* 0x000fe20000000000 */
[----:B------:R-:W-:Y:S01]  /*1e5b0*/  SHFL.IDX PT, R64, R64, R0, 0x1c1f ;  /* 0x001c1f0040407589 */ /* 0x000fe200000e0000 */
[----:B------:R-:W-:Y:S02]  /*1e5c0*/  SEL R50, R55, R50, P0 ;  /* 0x0000003237327207 */ /* 0x000fe40000000000 */
[----:B------:R-:W-:Y:S01]  /*1e5d0*/  SEL R58, R62, R58, P0 ;  /* 0x0000003a3e3a7207 */ /* 0x000fe20000000000 */
[----:B------:R-:W2:Y:S01]  /*1e5e0*/  SHFL.IDX PT, R152, R152, R2, 0x1c1f ;  /* 0x001c1f0298987589 */ /* 0x000ea200000e0000 */
[----:B------:R-:W-:Y:S02]  /*1e5f0*/  SEL R66, R78, R66, P0 ;  /* 0x000000424e427207 */ /* 0x000fe40000000000 */
[----:B-1----:R-:W-:Y:S01]  /*1e600*/  SEL R6, R81, R136, P0 ;  /* 0x0000008851067207 */ /* 0x002fe20000000000 */
[----:B------:R-:W-:Y:S01]  /*1e610*/  SHFL.IDX PT, R101, R101, R0, 0x1c1f ;  /* 0x001c1f0065657589 */ /* 0x000fe200000e0000 */
[----:B------:R-:W-:-:S02]  /*1e620*/  SEL R56, R106, R103, P0 ;  /* 0x000000676a387207 */ /* 0x000fc40000000000 */
[----:B------:R-:W-:Y:S01]  /*1e630*/  SEL R68, R122, R119, P0 ;  /* 0x000000777a447207 */ /* 0x000fe20000000000 */
[----:B------:R-:W1:Y:S01]  /*1e640*/  SHFL.IDX PT, R153, R153, R2, 0x1c1f ;  /* 0x001c1f0299997589 */ /* 0x000e6200000e0000 */
[----:B------:R-:W-:Y:S02]  /*1e650*/  SEL R81, R136, R81, P0 ;  /* 0x0000005188517207 */ /* 0x000fe40000000000 */
[----:B------:R-:W-:Y:S01]  /*1e660*/  SEL R103, R103, R106, P0 ;  /* 0x0000006a67677207 */ /* 0x000fe20000000000 */
[----:B------:R-:W-:Y:S01]  /*1e670*/  SHFL.IDX PT, R105, R105, R0, 0x1c1f ;  /* 0x001c1f0069697589 */ /* 0x000fe200000e0000 */
[----:B------:R-:W-:-:S03]  /*1e680*/  SEL R119, R119, R122, P0 ;  /* 0x0000007a77777207 */ /* 0x000fc60000000000 */
[----:B------:R-:W3:Y:S01]  /*1e690*/  SHFL.IDX PT, R154, R154, R2, 0x1c1f ;  /* 0x001c1f029a9a7589 */ /* 0x000ee200000e0000 */
[----:B0-----:R-:W-:Y:S02]  /*1e6a0*/  SEL R20, R21, R146, P0 ;  /* 0x0000009215147207 */ /* 0x001fe40000000000 */
[----:B------:R-:W-:Y:S01]  /*1e6b0*/  SEL R21, R146, R21, P0 ;  /* 0x0000001592157207 */ /* 0x000fe20000000000 */
[----:B------:R-:W-:Y:S04]  /*1e6c0*/  SHFL.IDX PT, R109, R109, R0, 0x1c1f ;  /* 0x001c1f006d6d7589 */ /* 0x000fe800000e0000 */
[----:B------:R-:W0:Y:S01]  /*1e6d0*/  SHFL.IDX PT, R47, R47, R2, 0x1c1f ;  /* 0x001c1f022f2f7589 */ /* 0x000e2200000e0000 */
[----:B--2---:R-:W-:Y:S02]  /*1e6e0*/  SEL R26, R64, R152, P0 ;  /* 0x00000098401a7207 */ /* 0x004fe40000000000 */
[----:B------:R-:W-:Y:S01]  /*1e6f0*/  SEL R64, R152, R64, P0 ;  /* 0x0000004098407207 */ /* 0x000fe20000000000 */
[----:B------:R-:W-:Y:S04]  /*1e700*/  SHFL.IDX PT, R54, R54, R0, 0x1c1f ;  /* 0x001c1f0036367589 */ /* 0x000fe800000e0000 */
[----:B------:R-:W2:Y:S01]  /*1e710*/  SHFL.IDX PT, R117, R117, R0, 0x1c1f ;  /* 0x001c1f0075757589 */ /* 0x000ea200000e0000 */
[----:B-1----:R-:W-:-:S02]  /*1e720*/  SEL R27, R101, R153, P0 ;  /* 0x00000099651b7207 */ /* 0x002fc40000000000 */
[----:B------:R-:W-:Y:S01]  /*1e730*/  SEL R101, R153, R101, P0 ;  /* 0x0000006599657207 */ /* 0x000fe20000000000 */
[----:B------:R-:W-:Y:S04]  /*1e740*/  SHFL.IDX PT, R121, R59, R0, 0x1c1f ;  /* 0x001c1f003b797589 */ /* 0x000fe800000e0000 */
[----:B------:R-:W1:Y:S01]  /*1e750*/  SHFL.IDX PT, R70, R70, R2, 0x1c1f ;  /* 0x001c1f0246467589 */ /* 0x000e6200000e0000 */
[----:B---3--:R-:W-:Y:S02]  /*1e760*/  SEL R36, R105, R154, P0 ;  /* 0x0000009a69247207 */ /* 0x008fe40000000000 */
[----:B------:R-:W-:Y:S01]  /*1e770*/  SEL R105, R154, R105, P0 ;  /* 0x000000699a697207 */ /* 0x000fe20000000000 */
[----:B------:R-:W-:Y:S04]  /*1e780*/  SHFL.IDX PT, R125, R63, R0, 0x1c1f ;  /* 0x001c1f003f7d7589 */ /* 0x000fe800000e0000 */
[----:B------:R-:W3:Y:S01]  /*1e790*/  SHFL.IDX PT, R74, R74, R2, 0x1c1f ;  /* 0x001c1f024a4a7589 */ /* 0x000ee200000e0000 */
[----:B0-----:R-:W-:-:S02]  /*1e7a0*/  SEL R37, R109, R47, P0 ;  /* 0x0000002f6d257207 */ /* 0x001fc40000000000 */
        /* <DEDUP_REMOVED lines=17> */
[----:B------:R-:W0:Y:S04]  /*1e8c0*/  SHFL.IDX PT, R98, R98, R2, 0x1c1f ;  /* 0x001c1f0262627589 */ /* 0x000e2800000e0000 */
[----:B------:R-:W-:Y:S01]  /*1e8d0*/  SHFL.IDX PT, R83, R83, R0, 0x1c1f ;  /* 0x001c1f0053537589 */ /* 0x000fe200000e0000 */
[----:B--2---:R-:W-:Y:S02]  /*1e8e0*/  SEL R49, R71, R86, P0 ;  /* 0x0000005647317207 */ /* 0x004fe40000000000 */
[----:B------:R-:W-:Y:S01]  /*1e8f0*/  SEL R71, R86, R71, P0 ;  /* 0x0000004756477207 */ /* 0x000fe20000000000 */
[----:B------:R-:W2:Y:S04]  /*1e900*/  SHFL.IDX PT, R102, R102, R2, 0x1c1f ;  /* 0x001c1f0266667589 */ /* 0x000ea800000e0000 */
[----:B------:R-:W-:Y:S01]  /*1e910*/  SHFL.IDX PT, R87, R87, R0, 0x1c1f ;  /* 0x001c1f0057577589 */ /* 0x000fe200000e0000 */
[----:B-1----:R-:W-:-:S02]  /*1e920*/  SEL R51, R75, R90, P0 ;  /* 0x0000005a4b337207 */ /* 0x002fc40000000000 */
[----:B------:R-:W-:Y:S01]  /*1e930*/  SEL R75, R90, R75, P0 ;  /* 0x0000004b5a4b7207 */ /* 0x000fe20000000000 */
[----:B------:R-:W1:Y:S04]  /*1e940*/  SHFL.IDX PT, R110, R110, R2, 0x1c1f ;  /* 0x001c1f026e6e7589 */ /* 0x000e6800000e0000 */
[----:B------:R-:W4:Y:S01]  /*1e950*/  SHFL.IDX PT, R111, R111, R0, 0x1c1f ;  /* 0x001c1f006f6f7589 */ /* 0x000f2200000e0000 */
[----:B---3--:R-:W-:Y:S02]  /*1e960*/  SEL R52, R79, R94, P0 ;  /* 0x0000005e4f347207 */ /* 0x008fe40000000000 */
[----:B------:R-:W-:Y:S01]  /*1e970*/  SEL R79, R94, R79, P0 ;  /* 0x0000004f5e4f7207 */ /* 0x000fe20000000000 */
[----:B------:R-:W-:Y:S01]  /*1e980*/  SHFL.IDX PT, R91, R91, R0, 0x1c1f ;  /* 0x001c1f005b5b7589 */ /* 0x000fe200000e0000 */
[----:B0-----:R-:W-:-:S02]  /*1e990*/  SEL R53, R99, R98, P0 ;  /* 0x0000006263357207 */ /* 0x001fc40000000000 */
[----:B------:R-:W-:Y:S01]  /*1e9a0*/  SEL R98, R98, R99, P0 ;  /* 0x0000006362627207 */ /* 0x000fe20000000000 */
[----:B------:R-:W0:Y:S04]  /*1e9b0*/  SHFL.IDX PT, R118, R118, R2, 0x1c1f ;  /* 0x001c1f0276767589 */ /* 0x000e2800000e0000 */
[----:B------:R-:W3:Y:S01]  /*1e9c0*/  SHFL.IDX PT, R115, R115, R0, 0x1c1f ;  /* 0x001c1f0073737589 */ /* 0x000ee200000e0000 */
[----:B--2---:R-:W-:Y:S02]  /*1e9d0*/  SEL R55, R83, R102, P0 ;  /* 0x0000006653377207 */ /* 0x004fe40000000000 */
[----:B------:R-:W-:Y:S01]  /*1e9e0*/  SEL R83, R102, R83, P0 ;  /* 0x0000005366537207 */ /* 0x000fe20000000000 */
[----:B------:R-:W-:Y:S04]  /*1e9f0*/  SHFL.IDX PT, R95, R95, R0, 0x1c1f ;  /* 0x001c1f005f5f7589 */ /* 0x000fe800000e0000 */
[----:B------:R-:W2:Y:S01]  /*1ea00*/  SHFL.IDX PT, R126, R126, R2, 0x1c1f ;  /* 0x001c1f027e7e7589 */ /* 0x000ea200000e0000 */
[----:B-1----:R-:W-:-:S02]  /*1ea10*/  SEL R57, R87, R110, P0 ;  /* 0x0000006e57397207 */ /* 0x002fc40000000000 */
[----:B------:R-:W-:Y:S01]  /*1ea20*/  SEL R87, R110, R87, P0 ;  /* 0x000000576e577207 */ /* 0x000fe20000000000 */
[----:B------:R-:W-:Y:S01]  /*1ea30*/  SHFL.IDX PT, R123, R123, R0, 0x1c1f ;  /* 0x001c1f007b7b7589 */ /* 0x000fe200000e0000 */
[----:B----4-:R-:W-:Y:S02]  /*1ea40*/  SEL R60, R111, R107, P0 ;  /* 0x0000006b6f3c7207 */ /* 0x010fe40000000000 */
[----:B------:R-:W-:Y:S01]  /*1ea50*/  SEL R107, R107, R111, P0 ;  /* 0x0000006f6b6b7207 */ /* 0x000fe20000000000 */
[----:B------:R-:W1:Y:S04]  /*1ea60*/  SHFL.IDX PT, R134, R134, R2, 0x1c1f ;  /* 0x001c1f0286867589 */ /* 0x000e6800000e0000 */
[----:B------:R-:W4:Y:S01]  /*1ea70*/  SHFL.IDX PT, R127, R138, R2, 0x1c1f ;  /* 0x001c1f028a7f7589 */ /* 0x000f2200000e0000 */
[----:B0-----:R-:W-:-:S02]  /*1ea80*/  SEL R61, R91, R118, P0 ;  /* 0x000000765b3d7207 */ /* 0x001fc40000000000 */
[----:B------:R-:W-:Y:S01]  /*1ea90*/  SEL R91, R118, R91, P0 ;  /* 0x0000005b765b7207 */ /* 0x000fe20000000000 */
[----:B------:R-:W-:Y:S01]  /*1eaa0*/  SHFL.IDX PT, R131, R131, R0, 0x1c1f ;  /* 0x001c1f0083837589 */ /* 0x000fe200000e0000 */
[----:B---3--:R-:W-:Y:S02]  /*1eab0*/  SEL R62, R115, R114, P0 ;  /* 0x00000072733e7207 */ /* 0x008fe40000000000 */
[----:B------:R-:W-:Y:S01]  /*1eac0*/  SEL R114, R114, R115, P0 ;  /* 0x0000007372727207 */ /* 0x000fe20000000000 */
[----:B------:R-:W0:Y:S04]  /*1ead0*/  SHFL.IDX PT, R129, R142, R2, 0x1c1f ;  /* 0x001c1f028e817589 */ /* 0x000e2800000e0000 */
[----:B------:R3:W-:Y:S01]  /*1eae0*/  STL [R1+0x28], R5 ;  /* 0x0000280501007387 */ /* 0x0007e20000100800 */
[----:B--2---:R-:W-:-:S02]  /*1eaf0*/  SEL R65, R95, R126, P0 ;  /* 0x0000007e5f417207 */ /* 0x004fc40000000000 */
[----:B------:R-:W-:Y:S01]  /*1eb00*/  SEL R95, R126, R95, P0 ;  /* 0x0000005f7e5f7207 */ /* 0x000fe20000000000 */
[----:B------:R2:W-:Y:S04]  /*1eb10*/  STL [R1+0x18], R4 ;  /* 0x0000180401007387 */ /* 0x0005e80000100800 */
[----:B------:R0:W-:Y:S01]  /*1eb20*/  STL [R1+0x20], R3 ;  /* 0x0000200301007387 */ /* 0x0001e20000100800 */
[----:B-1----:R-:W-:Y:S02]  /*1eb30*/  SEL R72, R123, R134, P0 ;  /* 0x000000867b487207 */ /* 0x002fe40000000000 */
[----:B---3--:R-:W-:Y:S01]  /*1eb40*/  SEL R5, R9, R8, P0 ;  /* 0x0000000809057207 */ /* 0x008fe20000000000 */
[----:B------:R-:W1:Y:S01]  /*1eb50*/  SHFL.IDX PT, R59, R12, R0, 0x1c1f ;  /* 0x001c1f000c3b7589 */ /* 0x000e6200000e0000 */
[----:B----4-:R-:W-:-:S02]  /*1eb60*/  SEL R76, R130, R127, P0 ;  /* 0x0000007f824c7207 */ /* 0x010fc40000000000 */
[----:B--2---:R-:W-:Y:S01]  /*1eb70*/  SEL R4, R7, R10, P0 ;  /* 0x0000000a07047207 */ /* 0x004fe20000000000 */
[----:B------:R-:W2:Y:S01]  /*1eb80*/  SHFL.IDX PT, R63, R133, R0, 0x1c1f ;  /* 0x001c1f00853f7589 */ /* 0x000ea200000e0000 */
[----:B------:R-:W-:Y:S02]  /*1eb90*/  SEL R123, R134, R123, P0 ;  /* 0x0000007b867b7207 */ /* 0x000fe40000000000 */
[----:B0-----:R-:W-:Y:S01]  /*1eba0*/  SEL R3, R8, R9, P0 ;  /* 0x0000000908037207 */ /* 0x001fe20000000000 */
[----:B------:R-:W0:Y:S01]  /*1ebb0*/  SHFL.IDX PT, R11, R11, R2, 0x1c1f ;  /* 0x001c1f020b0b7589 */ /* 0x000e2200000e0000 */
[----:B------:R-:W-:Y:S02]  /*1ebc0*/  SEL R8, R89, R144, P0 ;  /* 0x0000009059087207 */ /* 0x000fe40000000000 */
[----:B------:R-:W-:Y:S01]  /*1ebd0*/  SEL R9, R93, R148, P0 ;  /* 0x000000945d097207 */ /* 0x000fe20000000000 */
[----:B------:R3:W-:Y:S01]  /*1ebe0*/  STL [R1+0x10], R3 ;  /* 0x0000100301007387 */ /* 0x0007e20000100800 */
[----:B------:R-:W-:-:S02]  /*1ebf0*/  SEL R78, R131, R129, P0 ;  /* 0x00000081834e7207 */ /* 0x000fc40000000000 */
[----:B------:R-:W-:Y:S01]  /*1ec00*/  SEL R89, R144, R89, P0 ;  /* 0x0000005990597207 */ /* 0x000fe20000000000 */
[----:B------:R4:W-:Y:S01]  /*1ec10*/  STL [R1+0x14], R5 ;  /* 0x0000140501007387 */ /* 0x0009e20000100800 */
[----:B------:R-:W-:Y:S02]  /*1ec20*/  SEL R93, R148, R93, P0 ;  /* 0x0000005d945d7207 */ /* 0x000fe40000000000 */
[----:B------:R-:W-:Y:S01]  /*1ec30*/  SEL R127, R127, R130, P0 ;  /* 0x000000827f7f7207 */ /* 0x000fe20000000000 */
[----:B------:R1:W-:Y:S01]  /*1ec40*/  STL [R1+0x8], R4 ;  /* 0x0000080401007387 */ /* 0x0003e20000100800 */
[----:B------:R-:W-:Y:S02]  /*1ec50*/  SEL R129, R129, R131, P0 ;  /* 0x0000008381817207 */ /* 0x000fe40000000000 */
[----:B---3--:R-:W-:Y:S01]  /*1ec60*/  SEL R3, R10, R7, P0 ;  /* 0x000000070a037207 */ /* 0x008fe20000000000 */
[----:B------:R3:W0:Y:S01]  /*1ec70*/  SHFL.IDX PT, R0, R150, R2, 0x1c1f ;  /* 0x001c1f0296007589 */ /* 0x00062200000e0000 */
[----:B------:R-:W-:-:S02]  /*1ec80*/  SEL R7, R85, R140, P0 ;  /* 0x0000008c55077207 */ /* 0x000fc40000000000 */
[----:B----4-:R-:W-:Y:S01]  /*1ec90*/  SEL R5, R77, R132, P0 ;  /* 0x000000844d057207 */ /* 0x010fe20000000000 */
[----:B------:R4:W-:Y:S01]  /*1eca0*/  STL [R1+0xc], R3 ;  /* 0x00000c0301007387 */ /* 0x0009e20000100800 */
[----:B------:R-:W-:Y:S02]  /*1ecb0*/  SEL R10, R97, R155, P0 ;  /* 0x0000009b610a7207 */ /* 0x000fe40000000000 */
[----:B-1----:R-:W-:Y:S02]  /*1ecc0*/  SEL R4, R73, R128, P0 ;  /* 0x0000008049047207 */ /* 0x002fe40000000000 */
[----:B------:R-:W-:Y:S01]  /*1ecd0*/  SEL R73, R128, R73, P0 ;  /* 0x0000004980497207 */ /* 0x000fe20000000000 */
[----:B---3--:R-:W-:Y:S01]  /*1ece0*/  IMAD.MOV.U32 R2, RZ, RZ, RZ ;  /* 0x000000ffff027224 */ /* 0x008fe200078e00ff */
[----:B------:R-:W-:Y:S02]  /*1ecf0*/  SEL R77, R132, R77, P0 ;  /* 0x0000004d844d7207 */ /* 0x000fe40000000000 */
[----:B------:R-:W-:-:S02]  /*1ed00*/  SEL R85, R140, R85, P0 ;  /* 0x000000558c557207 */ /* 0x000fc40000000000 */
[----:B----4-:R-:W-:Y:S02]  /*1ed10*/  SEL R3, R40, R29, P0 ;  /* 0x0000001d28037207 */ /* 0x010fe40000000000 */
[----:B------:R-:W-:Y:S02]  /*1ed20*/  SEL R40, R54, R32, P0 ;  /* 0x0000002036287207 */ /* 0x000fe40000000000 */
[----:B------:R-:W-:Y:S01]  /*1ed30*/  SEL R97, R155, R97, P0 ;  /* 0x000000619b617207 */ /* 0x000fe20000000000 */
[----:B------:R1:W-:Y:S01]  /*1ed40*/  STL [R1+0x4], R3 ;  /* 0x0000040301007387 */ /* 0x0003e20000100800 */
[----:B------:R-:W-:Y:S02]  /*1ed50*/  SEL R54, R32, R54, P0 ;  /* 0x0000003620367207 */ /* 0x000fe40000000000 */
[----:B-1----:R-:W-:Y:S02]  /*1ed60*/  SEL R3, R69, R124, P0 ;  /* 0x0000007c45037207 */ /* 0x002fe40000000000 */
[----:B0-2---:R-:W-:-:S07]  /*1ed70*/  SEL R69, R124, R69, P0 ;  /* 0x000000457c457207 */ /* 0x005fce0000000000 */
.L_x_2389:
[----:B------:R-:W2:Y:S04]  /*1ed80*/  LDL.LU R28, [R1+0x34] ;  /* 0x00003400011c7983 */ /* 0x000ea80000300800 */
[----:B------:R-:W3:Y:S04]  /*1ed90*/  LDL.LU R32, [R1+0x38] ;  /* 0x0000380001207983 */ /* 0x000ee80000300800 */
[----:B------:R-:W4:Y:S04]  /*1eda0*/  LDL.LU R86, [R1+0x3c] ;  /* 0x00003c0001567983 */ /* 0x000f280000300800 */
[----:B------:R-:W4:Y:S04]  /*1edb0*/  LDL.LU R82, [R1+0x40] ;  /* 0x0000400001527983 */ /* 0x000f280000300800 */
[----:B------:R-:W4:Y:S04]  /*1edc0*/  LDL.LU R108, [R1+0x44] ;  /* 0x00004400016c7983 */ /* 0x000f280000300800 */
[----:B------:R-:W4:Y:S04]  /*1edd0*/  LDL.LU R99, [R1+0x48] ;  /* 0x0000480001637983 */ /* 0x000f280000300800 */
[----:B------:R-:W2:Y:S04]  /*1ede0*/  LDL R122, [R1+0x18] ;  /* 0x00001800017a7983 */ /* 0x000ea80000100800 */
[----:B------:R-:W2:Y:S04]  /*1edf0*/  LDL R121, [R1+0x24] ;  /* 0x0000240001797983 */ /* 0x000ea80000100800 */
[----:B------:R-:W3:Y:S04]  /*1ee00*/  LDL R118, [R1+0x20] ;  /* 0x0000200001767983 */ /* 0x000ee80000100800 */
[----:B------:R-:W3:Y:S04]  /*1ee10*/  LDL R117, [R1+0x28] ;  /* 0x0000280001757983 */ /* 0x000ee80000100800 */
[----:B------:R-:W4:Y:S04]  /*1ee20*/  LDL R115, [R1+0x8] ;  /* 0x0000080001737983 */ /* 0x000f280000100800 */
[----:B------:R-:W4:Y:S04]  /*1ee30*/  LDL R111, [R1+0x10] ;  /* 0x00001000016f7983 */ /* 0x000f280000100800 */
[----:B------:R-:W4:Y:S04]  /*1ee40*/  LDL R110, [R1+0xc] ;  /* 0x00000c00016e7983 */ /* 0x000f280000100800 */
[----:B------:R-:W4:Y:S04]  /*1ee50*/  LDL R106, [R1+0x14] ;  /* 0x00001400016a7983 */ /* 0x000f280000100800 */
[----:B------:R-:W4:Y:S01]  /*1ee60*/  LDL R102, [R1+0x4] ;  /* 0x0000040001667983 */ /* 0x000f220000100800 */
[----:B------:R-:W-:Y:S05]  /*1ee70*/  WARPSYNC.ALL ;  /* 0x0000000000007948 */ /* 0x000fea0003800000 */
[----:B------:R-:W-:Y:S01]  /*1ee80*/  F2FP.BF16.F32.PACK_AB R13, R20, R10 ;  /* 0x0000000a140d723e */ /* 0x000fe200000010ff */
[----:B------:R-:W4:Y:S01]  /*1ee90*/  LDL.LU R94, [R1+0x4c] ;  /* 0x00004c00015e7983 */ /* 0x000f220000300800 */
[----:B------:R-:W-:Y:S01]  /*1eea0*/  F2FP.BF16.F32.PACK_AB R15, R21, R97 ;  /* 0x00000061150f723e */ /* 0x000fe200000010ff */
[----:B------:R-:W-:Y:S01]  /*1eeb0*/  ULDC.64 UR4, c[0x0][0xc00] ;  /* 0x0003000000047ab9 */ /* 0x000fe20000000a00 */
[----:B------:R-:W-:Y:S01]  /*1eec0*/  F2FP.BF16.F32.PACK_AB R29, R27, R26 ;  /* 0x0000001a1b1d723e */ /* 0x000fe200000010ff */
[----:B------:R-:W4:Y:S01]  /*1eed0*/  LDL.LU R90, [R1+0x50] ;  /* 0x00005000015a7983 */ /* 0x000f220000300800 */
[----:B------:R-:W-:Y:S01]  /*1eee0*/  F2FP.BF16.F32.PACK_AB R31, R101, R64 ;  /* 0x00000040651f723e */ /* 0x000fe200000010ff */
[----:B------:R-:W-:Y:S01]  /*1eef0*/  ULDC.64 UR6, c[0x0][0xc08] ;  /* 0x0003020000067ab9 */ /* 0x000fe20000000a00 */
[----:B------:R-:W-:-:S02]  /*1ef00*/  F2FP.BF16.F32.PACK_AB R33, R37, R36 ;  /* 0x000000242521723e */ /* 0x000fc400000010ff */
[----:B------:R-:W-:Y:S01]  /*1ef10*/  F2FP.BF16.F32.PACK_AB R35, R47, R105 ;  /* 0x000000692f23723e */ /* 0x000fe200000010ff */
[----:B------:R-:W-:Y:S01]  /*1ef20*/  BAR.SYNC.DEFER_BLOCKING 0x1, 0x100 ;  /* 0x0044000000007b1d */ /* 0x000fe20000010000 */
[----:B--2---:R-:W-:Y:S02]  /*1ef30*/  F2FP.BF16.F32.PACK_AB R12, R122, R121 ;  /* 0x000000797a0c723e */ /* 0x004fe400000010ff */
[----:B---3--:R-:W-:-:S05]  /*1ef40*/  F2FP.BF16.F32.PACK_AB R14, R118, R117 ;  /* 0x00000075760e723e */ /* 0x008fca00000010ff */
[----:B------:R0:W-:Y:S01]  /*1ef50*/  STSM.16.M88.4 [R28], R12 ;  /* 0x0000000c1c007844 */ /* 0x0001e20000000200 */
[----:B----4-:R-:W-:Y:S02]  /*1ef60*/  F2FP.BF16.F32.PACK_AB R30, R110, R106 ;  /* 0x0000006a6e1e723e */ /* 0x010fe400000010ff */
[----:B0-----:R-:W-:Y:S02]  /*1ef70*/  F2FP.BF16.F32.PACK_AB R28, R115, R111 ;  /* 0x0000006f731c723e */ /* 0x001fe400000010ff */
[----:B------:R-:W-:-:S03]  /*1ef80*/  F2FP.BF16.F32.PACK_AB R34, R228, R102 ;  /* 0x00000066e422723e */ /* 0x000fc600000010ff */
[----:B------:R0:W-:Y:S01]  /*1ef90*/  STSM.16.M88.4 [R32], R28 ;  /* 0x0000001c20007844 */ /* 0x0001e20000000200 */
[----:B------:R-:W-:Y:S02]  /*1efa0*/  F2FP.BF16.F32.PACK_AB R12, R189, R204 ;  /* 0x000000ccbd0c723e */ /* 0x000fe400000010ff */
[----:B------:R-:W-:Y:S02]  /*1efb0*/  F2FP.BF16.F32.PACK_AB R13, R39, R38 ;  /* 0x00000026270d723e */ /* 0x000fe400000010ff */
[----:B------:R-:W-:Y:S02]  /*1efc0*/  F2FP.BF16.F32.PACK_AB R14, R192, R226 ;  /* 0x000000e2c00e723e */ /* 0x000fe400000010ff */
[----:B------:R-:W-:Y:S02]  /*1efd0*/  F2FP.BF16.F32.PACK_AB R15, R50, R46 ;  /* 0x0000002e320f723e */ /* 0x000fe400000010ff */
[----:B0-----:R-:W-:-:S05]  /*1efe0*/  F2FP.BF16.F32.PACK_AB R32, R227, R229 ;  /* 0x000000e5e320723e */ /* 0x001fca00000010ff */
[----:B------:R0:W-:Y:S04]  /*1eff0*/  STSM.16.M88.4 [R86], R32 ;  /* 0x0000002056007844 */ /* 0x0001e80000000200 */
[----:B------:R1:W-:Y:S04]  /*1f000*/  STSM.16.M88.4 [R82], R12 ;  /* 0x0000000c52007844 */ /* 0x0003e80000000200 */
[----:B0-----:R-:W2:Y:S04]  /*1f010*/  LDL.LU R86, [R1+0x54] ;  /* 0x0000540001567983 */ /* 0x001ea80000300800 */
[----:B-1----:R-:W3:Y:S01]  /*1f020*/  LDL.LU R82, [R1+0x58] ;  /* 0x0000580001527983 */ /* 0x002ee20000300800 */
[----:B------:R-:W-:-:S02]  /*1f030*/  F2FP.BF16.F32.PACK_AB R28, R180, R182 ;  /* 0x000000b6b41c723e */ /* 0x000fc400000010ff */
[----:B------:R-:W-:Y:S02]  /*1f040*/  F2FP.BF16.F32.PACK_AB R29, R41, R40 ;  /* 0x00000028291d723e */ /* 0x000fe400000010ff */
[----:B------:R-:W-:Y:S02]  /*1f050*/  F2FP.BF16.F32.PACK_AB R30, R181, R183 ;  /* 0x000000b7b51e723e */ /* 0x000fe400000010ff */
[----:B------:R-:W-:Y:S02]  /*1f060*/  F2FP.BF16.F32.PACK_AB R31, R58, R54 ;  /* 0x000000363a1f723e */ /* 0x000fe400000010ff */
[----:B------:R-:W-:Y:S02]  /*1f070*/  F2FP.BF16.F32.PACK_AB R32, R177, R179 ;  /* 0x000000b3b120723e */ /* 0x000fe400000010ff */
[----:B------:R-:W-:Y:S01]  /*1f080*/  F2FP.BF16.F32.PACK_AB R33, R43, R42 ;  /* 0x0000002a2b21723e */ /* 0x000fe200000010ff */
[----:B------:R0:W-:Y:S01]  /*1f090*/  STSM.16.M88.4 [R108], R28 ;  /* 0x0000001c6c007844 */ /* 0x0001e20000000200 */
[----:B------:R-:W-:-:S02]  /*1f0a0*/  F2FP.BF16.F32.PACK_AB R34, R176, R178 ;  /* 0x000000b2b022723e */ /* 0x000fc400000010ff */
[----:B------:R-:W-:Y:S02]  /*1f0b0*/  F2FP.BF16.F32.PACK_AB R35, R70, R113 ;  /* 0x000000714623723e */ /* 0x000fe400000010ff */
[----:B------:R-:W-:Y:S02]  /*1f0c0*/  F2FP.BF16.F32.PACK_AB R12, R173, R175 ;  /* 0x000000afad0c723e */ /* 0x000fe400000010ff */
[----:B------:R-:W-:Y:S02]  /*1f0d0*/  F2FP.BF16.F32.PACK_AB R13, R45, R44 ;  /* 0x0000002c2d0d723e */ /* 0x000fe400000010ff */
[----:B------:R-:W-:Y:S02]  /*1f0e0*/  F2FP.BF16.F32.PACK_AB R14, R172, R174 ;  /* 0x000000aeac0e723e */ /* 0x000fe400000010ff */
[----:B------:R-:W-:Y:S01]  /*1f0f0*/  F2FP.BF16.F32.PACK_AB R15, R66, R74 ;  /* 0x0000004a420f723e */ /* 0x000fe200000010ff */
[----:B------:R1:W-:Y:S04]  /*1f100*/  STSM.16.M88.4 [R99], R32 ;  /* 0x0000002063007844 */ /* 0x0003e80000000200 */
[----:B0-----:R-:W4:Y:S01]  /*1f110*/  LDL.LU R108, [R1+0x5c] ;  /* 0x00005c00016c7983 */ /* 0x001f220000300800 */
[----:B------:R-:W-:-:S02]  /*1f120*/  F2FP.BF16.F32.PACK_AB R28, R169, R171 ;  /* 0x000000aba91c723e */ /* 0x000fc400000010ff */
[----:B------:R-:W-:Y:S02]  /*1f130*/  F2FP.BF16.F32.PACK_AB R29, R49, R48 ;  /* 0x00000030311d723e */ /* 0x000fe400000010ff */
[----:B------:R-:W-:Y:S02]  /*1f140*/  F2FP.BF16.F32.PACK_AB R30, R168, R170 ;  /* 0x000000aaa81e723e */ /* 0x000fe400000010ff */
[----:B------:R-:W-:Y:S01]  /*1f150*/  F2FP.BF16.F32.PACK_AB R31, R71, R67 ;  /* 0x00000043471f723e */ /* 0x000fe200000010ff */
[----:B------:R0:W-:Y:S04]  /*1f160*/  STSM.16.M88.4 [R94], R12 ;  /* 0x0000000c5e007844 */ /* 0x0001e80000000200 */
[----:B-1----:R-:W4:Y:S04]  /*1f170*/  LDL.LU R99, [R1+0x60] ;  /* 0x0000600001637983 */ /* 0x002f280000300800 */
[----:B------:R1:W-:Y:S01]  /*1f180*/  STSM.16.M88.4 [R90], R28 ;  /* 0x0000001c5a007844 */ /* 0x0003e20000000200 */
[----:B------:R-:W-:-:S02]  /*1f190*/  F2FP.BF16.F32.PACK_AB R32, R165, R167 ;  /* 0x000000a7a520723e */ /* 0x000fc400000010ff */
[----:B------:R-:W-:Y:S01]  /*1f1a0*/  F2FP.BF16.F32.PACK_AB R33, R52, R51 ;  /* 0x000000333421723e */ /* 0x000fe200000010ff */
[----:B0-----:R-:W4:Y:S01]  /*1f1b0*/  LDL.LU R94, [R1+0x64] ;  /* 0x00006400015e7983 */ /* 0x001f220000300800 */
[----:B------:R-:W-:Y:S02]  /*1f1c0*/  F2FP.BF16.F32.PACK_AB R34, R164, R166 ;  /* 0x000000a6a422723e */ /* 0x000fe400000010ff */
[----:B------:R-:W-:Y:S01]  /*1f1d0*/  F2FP.BF16.F32.PACK_AB R35, R79, R75 ;  /* 0x0000004b4f23723e */ /* 0x000fe200000010ff */
[----:B-1----:R-:W4:Y:S01]  /*1f1e0*/  LDL.LU R90, [R1+0x68] ;  /* 0x00006800015a7983 */ /* 0x002f220000300800 */
[----:B------:R-:W-:Y:S02]  /*1f1f0*/  F2FP.BF16.F32.PACK_AB R12, R159, R161 ;  /* 0x000000a19f0c723e */ /* 0x000fe400000010ff */
[----:B------:R-:W-:Y:S02]  /*1f200*/  F2FP.BF16.F32.PACK_AB R13, R55, R53 ;  /* 0x00000035370d723e */ /* 0x000fe400000010ff */
[----:B------:R-:W-:-:S02]  /*1f210*/  F2FP.BF16.F32.PACK_AB R14, R147, R160 ;  /* 0x000000a0930e723e */ /* 0x000fc400000010ff */
[----:B------:R-:W-:Y:S01]  /*1f220*/  F2FP.BF16.F32.PACK_AB R15, R83, R98 ;  /* 0x00000062530f723e */ /* 0x000fe200000010ff */
[----:B--2---:R0:W-:Y:S04]  /*1f230*/  STSM.16.M88.4 [R86], R32 ;  /* 0x0000002056007844 */ /* 0x0041e80000000200 */
[----:B---3--:R1:W-:Y:S04]  /*1f240*/  STSM.16.M88.4 [R82], R12 ;  /* 0x0000000c52007844 */ /* 0x0083e80000000200 */
        /* <DEDUP_REMOVED lines=8> */
[----:B----4-:R0:W-:Y:S01]  /*1f2d0*/  STSM.16.M88.4 [R108], R28 ;  /* 0x0000001c6c007844 */ /* 0x0101e20000000200 */
[----:B------:R-:W-:-:S02]  /*1f2e0*/  F2FP.BF16.F32.PACK_AB R34, R116, R112 ;  /* 0x000000707422723e */ /* 0x000fc400000010ff */
[----:B------:R-:W-:Y:S02]  /*1f2f0*/  F2FP.BF16.F32.PACK_AB R35, R91, R107 ;  /* 0x0000006b5b23723e */ /* 0x000fe400000010ff */
        /* <DEDUP_REMOVED lines=10> */
[----:B-1----:R-:W-:Y:S01]  /*1f3a0*/  F2FP.BF16.F32.PACK_AB R32, R7, R6 ;  /* 0x000000060720723e */ /* 0x002fe200000010ff */
[----:B------:R-:W1:Y:S02]  /*1f3b0*/  LDC R99, c[0x0][0xbe8] ;  /* 0x0002fa00ff637b82 */ /* 0x000e640000000800 */
[----:B------:R4:W-:Y:S01]  /*1f3c0*/  STSM.16.M88.4 [R90], R28 ;  /* 0x0000001c5a007844 */ /* 0x0009e20000000200 */
[----:B------:R-:W-:-:S02]  /*1f3d0*/  F2FP.BF16.F32.PACK_AB R33, R78, R76 ;  /* 0x0000004c4e21723e */ /* 0x000fc400000010ff */
[----:B------:R-:W-:Y:S02]  /*1f3e0*/  F2FP.BF16.F32.PACK_AB R34, R85, R81 ;  /* 0x000000515522723e */ /* 0x000fe400000010ff */
[----:B------:R-:W-:Y:S02]  /*1f3f0*/  F2FP.BF16.F32.PACK_AB R35, R129, R127 ;  /* 0x0000007f8123723e */ /* 0x000fe400000010ff */
[----:B0-----:R-:W-:Y:S02]  /*1f400*/  F2FP.BF16.F32.PACK_AB R12, R9, R8 ;  /* 0x00000008090c723e */ /* 0x001fe400000010ff */
[----:B------:R-:W-:Y:S02]  /*1f410*/  F2FP.BF16.F32.PACK_AB R14, R93, R89 ;  /* 0x000000595d0e723e */ /* 0x000fe400000010ff */
[----:B----4-:R-:W-:Y:S02]  /*1f420*/  SEL R28, R59, R11, P0 ;  /* 0x0000000b3b1c7207 */ /* 0x010fe40000000000 */
[----:B------:R-:W-:-:S02]  /*1f430*/  SEL R30, R11, R59, P0 ;  /* 0x0000003b0b1e7207 */ /* 0x000fc40000000000 */
[----:B------:R-:W-:Y:S02]  /*1f440*/  SEL R29, R63, R0, P0 ;  /* 0x000000003f1d7207 */ /* 0x000fe40000000000 */
[----:B------:R-:W-:Y:S02]  /*1f450*/  SEL R31, R0, R63, P0 ;  /* 0x0000003f001f7207 */ /* 0x000fe40000000000 */
[----:B------:R-:W-:Y:S02]  /*1f460*/  F2FP.BF16.F32.PACK_AB R13, R29, R28 ;  /* 0x0000001c1d0d723e */ /* 0x000fe400000010ff */
[----:B------:R-:W-:Y:S02]  /*1f470*/  F2FP.BF16.F32.PACK_AB R15, R31, R30 ;  /* 0x0000001e1f0f723e */ /* 0x000fe400000010ff */
[----:B------:R-:W-:-:S04]  /*1f480*/  ISETP.NE.U32.AND P3, PT, RZ, UR4, PT ;  /* 0x00000004ff007c0c */ /* 0x000fc8000bf65070 */
[----:B------:R-:W-:Y:S01]  /*1f490*/  ISETP.NE.AND.EX P3, PT, RZ, UR5, PT, P3 ;  /* 0x00000005ff007c0c */ /* 0x000fe2000bf65330 */
[----:B--2---:R-:W-:Y:S04]  /*1f4a0*/  STSM.16.M88.4 [R86], R32 ;  /* 0x0000002056007844 */ /* 0x004fe80000000200 */
[----:B---3--:R0:W-:Y:S02]  /*1f4b0*/  STSM.16.M88.4 [R82], R12 ;  /* 0x0000000c52007844 */ /* 0x0081e40000000200 */
[----:B0-----:R-:W0:Y:S02]  /*1f4c0*/  LDC.64 R12, c[0x0][0xc00] ;  /* 0x00030000ff0c7b82 */ /* 0x001e240000000a00 */
[----:B0-----:R-:W-:-:S06]  /*1f4d0*/  IMAD.WIDE R12, R216, 0x4, R12 ;  /* 0x00000004d80c7825 */ /* 0x001fcc00078e020c */
[----:B------:R-:W-:Y:S06]  /*1f4e0*/  BAR.SYNC.DEFER_BLOCKING 0x1, 0x100 ;  /* 0x0044000000007b1d */ /* 0x000fec0000010000 */
[----:B------:R-:W5:Y:S01]  /*1f4f0*/  @P3 LDG.E R2, desc[UR36][R12.64] ;  /* 0x000000240c023981 */ /* 0x000f62000c1e1900 */
[----:B------:R-:W-:-:S04]  /*1f500*/  ISETP.NE.U32.AND P0, PT, RZ, UR6, PT ;  /* 0x00000006ff007c0c */ /* 0x000fc8000bf05070 */
[----:B------:R-:W-:-:S13]  /*1f510*/  ISETP.NE.AND.EX P0, PT, RZ, UR7, PT, P0 ;  /* 0x00000007ff007c0c */ /* 0x000fda000bf05300 */
[----:B------:R-:W0:Y:S01]  /*1f520*/  @P0 LDC.64 R14, c[0x0][0xc08] ;  /* 0x00030200ff0e0b82 */ /* 0x000e220000000a00 */
[----:B------:R-:W-:Y:S01]  /*1f530*/  ULDC UR6, c[0x0][0xa88] ;  /* 0x0002a20000067ab9 */ /* 0x000fe20000000800 */
[----:B------:R-:W-:Y:S01]  /*1f540*/  IMAD.MOV.U32 R11, RZ, RZ, 0x9b8 ;  /* 0x000009b8ff0b7424 */ /* 0x000fe200078e00ff */
[----:B------:R-:W-:Y:S02]  /*1f550*/  ISETP.GT.AND P1, PT, R215, 0x1, PT ;  /* 0x00000001d700780c */ /* 0x000fe40003f24270 */
[----:B------:R-:W-:Y:S02]  /*1f560*/  MOV R63, UR6 ;  /* 0x00000006003f7c02 */ /* 0x000fe40008000f00 */
[----:B------:R-:W-:-:S04]  /*1f570*/  SEL R11, R11, 0x978, P1 ;  /* 0x000009780b0b7807 */ /* 0x000fc80000800000 */
[----:B------:R2:W3:Y:S01]  /*1f580*/  LDC.64 R34, c[0x0][R11+0x218] ;  /* 0x000086000b227b82 */ /* 0x0004e20000000a00 */
[----:B0-----:R-:W-:-:S07]  /*1f590*/  @P0 IMAD.WIDE R14, R216, 0x4, R14 ;  /* 0x00000004d80e0825 */ /* 0x001fce00078e020e */
[----:B------:R2:W0:Y:S01]  /*1f5a0*/  LDC.64 R32, c[0x0][R11+0x228] ;  /* 0x00008a000b207b82 */ /* 0x0004220000000a00 */
[----:B------:R4:W5:Y:S07]  /*1f5b0*/  @P0 LDG.E R63, desc[UR36][R14.64] ;  /* 0x000000240e3f0981 */ /* 0x00096e000c1e1900 */
[----:B----4-:R2:W4:Y:S01]  /*1f5c0*/  LDC.64 R14, c[0x0][R11+0x220] ;  /* 0x000088000b0e7b82 */ /* 0x0105220000000a00 */
[----:B-1----:R-:W-:-:S13]  /*1f5d0*/  ISETP.NE.AND P2, PT, R99, 0x1, PT ;  /* 0x000000016300780c */ /* 0x002fda0003f45270 */
[----:B------:R-:W1:Y:S08]  /*1f5e0*/  @P2 LDC R82, c[0x0][0xbec] ;  /* 0x0002fb00ff522b82 */ /* 0x000e700000000800 */
[----:B------:R-:W0:Y:S01]  /*1f5f0*/  @P2 LDC R0, c[0x0][0xbf0] ;  /* 0x0002fc00ff002b82 */ /* 0x000e220000000800 */
[----:B--23--:R-:W-:Y:S05]  /*1f600*/  @P0 BRA `(.L_x_1995) ;  /* 0x0000000000100947 */ /* 0x00cfea0003800000 */
[----:B------:R-:W-:Y:S05]  /*1f610*/  @!P3 BRA `(.L_x_1995) ;  /* 0x00000000000cb947 */ /* 0x000fea0003800000 */
[----:B-----5:R-:W2:Y:S04]  /*1f620*/  LDG.E R63, desc[UR36][R12.64] ;  /* 0x000000240c3f7981 */ /* 0x020ea8000c1e1900 */
[----:B------:R-:W2:Y:S02]  /*1f630*/  LDG.E R12, desc[UR36][R12.64+0x4] ;  /* 0x000004240c0c7981 */ /* 0x000ea4000c1e1900 */
[----:B--2---:R-:W-:-:S07]  /*1f640*/  IMAD.IADD R63, R12, 0x1, -R63 ;  /* 0x000000010c3f7824 */ /* 0x004fce00078e0a3f */
.L_x_1995:
[----:B------:R-:W2:Y:S04]  /*1f650*/  LDL R125, [R1+0x88] ;  /* 0x00008800017d7983 */ /* 0x000ea80000100800 */
[----:B------:R-:W3:Y:S01]  /*1f660*/  LDL R124, [R1+0x74] ;  /* 0x00007400017c7983 */ /* 0x000ee20000100800 */
[----:B------:R-:W-:Y:S01]  /*1f670*/  IMAD.IADD R59, R208, 0x1, R201 ;  /* 0x00000001d03b7824 */ /* 0x000fe200078e02c9 */
[----:B------:R-:W-:Y:S01]  /*1f680*/  ISETP.NE.U32.AND P0, PT, RZ, UR4, PT ;  /* 0x00000004ff007c0c */ /* 0x000fe2000bf05070 */
[----:B------:R-:W4:Y:S01]  /*1f690*/  LDC.64 R108, c[0x0][0xba8] ;  /* 0x0002ea00ff6c7b82 */ /* 0x000f220000000a00 */
[----:B------:R-:W-:Y:S01]  /*1f6a0*/  SHF.R.S32.HI R86, RZ, 0x1f, R216 ;  /* 0x0000001fff567819 */ /* 0x000fe200000114d8 */
[----:B-1----:R-:W-:Y:S01]  /*1f6b0*/  @P2 IMAD.HI.U32 R12, R59, R82, RZ ;  /* 0x000000523b0c2227 */ /* 0x002fe200078e00ff */
[----:B------:R-:W-:-:S02]  /*1f6c0*/  ISETP.NE.AND.EX P0, PT, RZ, UR5, PT, P0 ;  /* 0x00000005ff007c0c */ /* 0x000fc4000bf05300 */
[----:B------:R-:W-:Y:S01]  /*1f6d0*/  SEL R94, R220, RZ, P1 ;  /* 0x000000ffdc5e7207 */ /* 0x000fe20000800000 */
[----:B------:R-:W-:Y:S01]  /*1f6e0*/  IMAD.MOV.U32 R82, RZ, RZ, R59 ;  /* 0x000000ffff527224 */ /* 0x000fe200078e003b */
[----:B0-----:R-:W-:Y:S02]  /*1f6f0*/  @P2 SHF.R.U32.HI R82, RZ, R0, R12 ;  /* 0x00000000ff522219 */ /* 0x001fe4000001160c */
[----:B------:R0:W1:Y:S01]  /*1f700*/  LDC.64 R12, c[0x0][R11+0x210] ;  /* 0x000084000b0c7b82 */ /* 0x0000620000000a00 */
[----:B------:R-:W-:Y:S01]  /*1f710*/  SEL R0, R216, RZ, !P0 ;  /* 0x000000ffd8007207 */ /* 0x000fe20004000000 */
[-C--:B------:R-:W-:Y:S02]  /*1f720*/  IMAD R90, R33, R94.reuse, RZ ;  /* 0x0000005e215a7224 */ /* 0x080fe400078e02ff */
[----:B------:R-:W-:Y:S01]  /*1f730*/  IMAD.WIDE.U32 R32, R32, R94, RZ ;  /* 0x0000005e20207225 */ /* 0x000fe200078e00ff */
[----:B0-----:R-:W-:-:S03]  /*1f740*/  SEL R11, R86, RZ, !P0 ;  /* 0x000000ff560b7207 */ /* 0x001fc60004000000 */
[----:B----4-:R-:W-:Y:S02]  /*1f750*/  IMAD R15, R15, R0, RZ ;  /* 0x000000000f0f7224 */ /* 0x010fe400078e02ff */
[----:B------:R-:W-:Y:S02]  /*1f760*/  IMAD R86, R35, R188, RZ ;  /* 0x000000bc23567224 */ /* 0x000fe400078e02ff */
[C---:B------:R-:W-:Y:S02]  /*1f770*/  IMAD R11, R14.reuse, R11, R15 ;  /* 0x0000000b0e0b7224 */ /* 0x040fe400078e020f */
[----:B------:R-:W-:Y:S01]  /*1f780*/  IMAD.WIDE.U32 R14, R14, R0, RZ ;  /* 0x000000000e0e7225 */ /* 0x000fe200078e00ff */
[----:B------:R-:W0:Y:S03]  /*1f790*/  @!P1 LDC R108, c[0x0][0xb50] ;  /* 0x0002d400ff6c9b82 */ /* 0x000e260000000800 */
[----:B------:R-:W-:-:S04]  /*1f7a0*/  IMAD.WIDE.U32 R34, R34, R188, RZ ;  /* 0x000000bc22227225 */ /* 0x000fc800078e00ff */
[----:B------:R-:W-:Y:S01]  /*1f7b0*/  IMAD.IADD R15, R15, 0x1, R11 ;  /* 0x000000010f0f7824 */ /* 0x000fe200078e020b */
[----:B-----5:R-:W-:Y:S01]  /*1f7c0*/  IADD3 R14, P0, P3, R14, R34, R2 ;  /* 0x000000220e0e7210 */ /* 0x020fe20007b1e002 */
[----:B------:R-:W-:Y:S01]  /*1f7d0*/  IMAD.IADD R86, R35, 0x1, R86 ;  /* 0x0000000123567824 */ /* 0x000fe200078e0256 */
[----:B------:R-:W-:Y:S01]  /*1f7e0*/  SHF.R.S32.HI R11, RZ, 0x1f, R2 ;  /* 0x0000001fff0b7819 */ /* 0x000fe20000011402 */
[----:B------:R-:W-:Y:S01]  /*1f7f0*/  IMAD.IADD R90, R33, 0x1, R90 ;  /* 0x00000001215a7824 */ /* 0x000fe200078e025a */
[----:B------:R-:W-:Y:S01]  /*1f800*/  IADD3 R32, P4, P5, R82, R14, R32 ;  /* 0x0000000e52207210 */ /* 0x000fe20007d9e020 */
[----:B------:R-:W4:Y:S01]  /*1f810*/  @!P1 LDC R109, c[0x0][0xb54] ;  /* 0x0002d500ff6d9b82 */ /* 0x000f220000000800 */
[----:B------:R-:W-:Y:S02]  /*1f820*/  IADD3.X R15, R15, R86, R11, P0, P3 ;  /* 0x000000560f0f7210 */ /* 0x000fe400007e640b */
[----:B------:R-:W-:-:S04]  /*1f830*/  SHF.R.S32.HI R14, RZ, 0x1f, R82 ;  /* 0x0000001fff0e7819 */ /* 0x000fc80000011452 */
[----:B------:R-:W-:Y:S01]  /*1f840*/  IADD3.X R33, R14, R15, R90, P4, P5 ;  /* 0x0000000f0e217210 */ /* 0x000fe200027ea45a */
[----:B------:R-:W-:-:S04]  /*1f850*/  IMAD.MOV R14, RZ, RZ, -R82 ;  /* 0x000000ffff0e7224 */ /* 0x000fc800078e0a52 */
[----:B------:R-:W-:-:S05]  /*1f860*/  IMAD R14, R99, R14, R59 ;  /* 0x0000000e630e7224 */ /* 0x000fca00078e023b */
[----:B------:R-:W-:Y:S01]  /*1f870*/  SHF.R.S32.HI R15, RZ, 0x1f, R14 ;  /* 0x0000001fff0f7819 */ /* 0x000fe2000001140e */
[-C--:B-1----:R-:W-:Y:S02]  /*1f880*/  IMAD R13, R13, R14.reuse, RZ ;  /* 0x0000000e0d0d7224 */ /* 0x082fe400078e02ff */
[----:B------:R-:W-:-:S04]  /*1f890*/  IMAD.WIDE.U32 R32, R12, R14, R32 ;  /* 0x0000000e0c207225 */ /* 0x000fc800078e0020 */
[----:B------:R-:W-:Y:S01]  /*1f8a0*/  IMAD R13, R12, R15, R13 ;  /* 0x0000000f0c0d7224 */ /* 0x000fe200078e020d */
[----:B0-----:R-:W-:-:S03]  /*1f8b0*/  LEA R108, P0, R32, R108, 0x2 ;  /* 0x0000006c206c7211 */ /* 0x001fc600078010ff */
[----:B------:R-:W-:Y:S02]  /*1f8c0*/  IMAD.IADD R13, R33, 0x1, R13 ;  /* 0x00000001210d7824 */ /* 0x000fe400078e020d */
[----:B------:R-:W-:Y:S03]  /*1f8d0*/  SHFL.IDX PT, R12, R108, RZ, 0x1c1f ;  /* 0x001c1fff6c0c7589 */ /* 0x000fe600000e0000 */
[----:B----4-:R-:W-:Y:S01]  /*1f8e0*/  LEA.HI.X R109, R32, R109, R13, 0x2, P0 ;  /* 0x0000006d206d7211 */ /* 0x010fe200000f140d */
[----:B------:R-:W-:Y:S01]  /*1f8f0*/  SHFL.IDX PT, R14, R108, 0x1, 0x1c1f ;  /* 0x003c1f006c0e7f89 */ /* 0x000fe200000e0000 */
[----:B------:R-:W-:-:S03]  /*1f900*/  IMAD R32, R63, R99, RZ ;  /* 0x000000633f207224 */ /* 0x000fc600078e02ff */
[----:B------:R-:W0:Y:S04]  /*1f910*/  SHFL.IDX PT, R13, R109, RZ, 0x1c1f ;  /* 0x001c1fff6d0d7589 */ /* 0x000e2800000e0000 */
[----:B------:R-:W1:Y:S01]  /*1f920*/  SHFL.IDX PT, R15, R109, 0x1, 0x1c1f ;  /* 0x003c1f006d0f7f89 */ /* 0x000e6200000e0000 */
[----:B--2---:R-:W-:Y:S01]  /*1f930*/  IMAD.IADD R34, R125, 0x1, R201 ;  /* 0x000000017d227824 */ /* 0x004fe200078e02c9 */
[----:B---3--:R-:W-:-:S03]  /*1f940*/  LOP3.LUT P0, RZ, R124, 0x3, RZ, 0xc0, !PT ;  /* 0x000000037cff7812 */ /* 0x008fc6000780c0ff */
[C---:B------:R-:W-:Y:S01]  /*1f950*/  VIADD R33, R34.reuse, 0x8 ;  /* 0x0000000822217836 */ /* 0x040fe20000000000 */
[----:B------:R-:W-:-:S04]  /*1f960*/  ISETP.GE.OR P3, PT, R34, R32, P0 ;  /* 0x000000202200720c */ /* 0x000fc80000766670 */
[----:B------:R-:W-:-:S09]  /*1f970*/  ISETP.GE.OR P0, PT, R33, R32, P0 ;  /* 0x000000202100720c */ /* 0x000fd20000706670 */
[----:B0-----:R0:W-:Y:S04]  /*1f980*/  @!P3 ST.E desc[UR36][R12.64], R163 ;  /* 0x000000a30c00b985 */ /* 0x0011e8000c101924 */
[----:B-1----:R0:W-:Y:S01]  /*1f990*/  @!P0 ST.E desc[UR36][R14.64], R162 ;  /* 0x000000a20e008985 */ /* 0x0021e2000c101924 */
[----:B------:R-:W-:Y:S05]  /*1f9a0*/  @P1 BRA `(.L_x_1996) ;  /* 0x0000000c00f81947 */ /* 0x000fea0003800000 */
[----:B------:R-:W1:Y:S01]  /*1f9b0*/  S2R R124, SR_TID.X ;  /* 0x00000000007c7919 */ /* 0x000e620000002100 */
[----:B------:R-:W2:Y:S01]  /*1f9c0*/  @P2 LDC R9, c[0x0][0xbec] ;  /* 0x0002fb00ff092b82 */ /* 0x000ea20000000800 */
[----:B------:R-:W-:-:S07]  /*1f9d0*/  ULDC.64 UR4, c[0x0][0xaa0] ;  /* 0x0002a80000047ab9 */ /* 0x000fce0000000a00 */
[----:B0-----:R-:W0:Y:S01]  /*1f9e0*/  @P2 LDC R13, c[0x0][0xbf0] ;  /* 0x0002fc00ff0d2b82 */ /* 0x001e220000000800 */
[----:B-1----:R-:W-:-:S05]  /*1f9f0*/  VIADD R8, R124, 0xffffff80 ;  /* 0xffffff807c087836 */ /* 0x002fca0000000000 */
[----:B------:R-:W-:-:S04]  /*1fa00*/  SHF.R.S32.HI R3, RZ, 0x1f, R8 ;  /* 0x0000001fff037819 */ /* 0x000fc80000011408 */
[----:B------:R-:W-:-:S04]  /*1fa10*/  LEA.HI R3, R3, R8, RZ, 0x3 ;  /* 0x0000000803037211 */ /* 0x000fc800078f18ff */
[----:B------:R-:W-:-:S05]  /*1fa20*/  LOP3.LUT R3, R3, 0xfffffff8, RZ, 0xc0, !PT ;  /* 0xfffffff803037812 */ /* 0x000fca00078ec0ff */
[----:B------:R-:W-:-:S05]  /*1fa30*/  IMAD.IADD R8, R8, 0x1, -R3 ;  /* 0x0000000108087824 */ /* 0x000fca00078e0a03 */
[----:B------:R-:W-:-:S05]  /*1fa40*/  LEA R5, R187, R8, 0x3 ;  /* 0x00000008bb057211 */ /* 0x000fca00078e18ff */
[----:B------:R-:W-:-:S04]  /*1fa50*/  IMAD.SHL.U32 R5, R5, 0x8, RZ ;  /* 0x0000000805057824 */ /* 0x000fc800078e00ff */
[----:B------:R-:W-:-:S03]  /*1fa60*/  IMAD.WIDE R4, R5, 0x2, R24 ;  /* 0x0000000205047825 */ /* 0x000fc600078e0218 */
[C---:B------:R-:W-:Y:S02]  /*1fa70*/  IADD3 R45, P5, R4.reuse, 0x5000, RZ ;  /* 0x00005000042d7810 */ /* 0x040fe40007fbe0ff */
[C---:B------:R-:W-:Y:S02]  /*1fa80*/  IADD3 R25, P0, R4.reuse, 0x1000, RZ ;  /* 0x0000100004197810 */ /* 0x040fe40007f1e0ff */
[----:B------:R-:W-:Y:S02]  /*1fa90*/  LOP3.LUT R44, R45, 0x380, RZ, 0xc0, !PT ;  /* 0x000003802d2c7812 */ /* 0x000fe400078ec0ff */
[----:B------:R-:W-:Y:S02]  /*1faa0*/  IADD3 R29, P1, R4, 0x2000, RZ ;  /* 0x00002000041d7810 */ /* 0x000fe40007f3e0ff */
[----:B------:R-:W-:Y:S02]  /*1fab0*/  SHF.R.U64 R44, R44, 0x3, RZ ;  /* 0x000000032c2c7819 */ /* 0x000fe400000012ff */
[----:B------:R-:W-:-:S02]  /*1fac0*/  IADD3 R37, P3, R4, 0x3000, RZ ;  /* 0x0000300004257810 */ /* 0x000fc40007f7e0ff */
[----:B------:R-:W-:Y:S02]  /*1fad0*/  IADD3 R41, P4, R4, 0x4000, RZ ;  /* 0x0000400004297810 */ /* 0x000fe40007f9e0ff */
[----:B------:R-:W-:Y:S01]  /*1fae0*/  LOP3.LUT R44, R44, R45, RZ, 0x3c, !PT ;  /* 0x0000002d2c2c7212 */ /* 0x000fe200078e3cff */
[----:B------:R-:W-:Y:S01]  /*1faf0*/  IMAD.X R45, RZ, RZ, R5, P5 ;  /* 0x000000ffff2d7224 */ /* 0x000fe200028e0605 */
[----:B------:R-:W-:Y:S02]  /*1fb00*/  IADD3 R65, P5, R4, 0xa000, RZ ;  /* 0x0000a00004417810 */ /* 0x000fe40007fbe0ff */
[----:B------:R-:W-:Y:S02]  /*1fb10*/  LOP3.LUT R24, R25, 0x380, RZ, 0xc0, !PT ;  /* 0x0000038019187812 */ /* 0x000fe400078ec0ff */
[----:B------:R-:W-:Y:S01]  /*1fb20*/  LOP3.LUT R28, R29, 0x380, RZ, 0xc0, !PT ;  /* 0x000003801d1c7812 */ /* 0x000fe200078ec0ff */
[----:B------:R-:W-:Y:S01]  /*1fb30*/  IMAD R11, R11, UR4, RZ ;  /* 0x000000040b0b7c24 */ /* 0x000fe2000f8e02ff */
[----:B------:R-:W-:Y:S01]  /*1fb40*/  LOP3.LUT R36, R37, 0x380, RZ, 0xc0, !PT ;  /* 0x0000038025247812 */ /* 0x000fe200078ec0ff */
[----:B------:R-:W-:Y:S01]  /*1fb50*/  IMAD R12, R8, 0x20, R187 ;  /* 0x00000020080c7824 */ /* 0x000fe200078e02bb */
[----:B------:R-:W-:Y:S01]  /*1fb60*/  LOP3.LUT R40, R41, 0x380, RZ, 0xc0, !PT ;  /* 0x0000038029287812 */ /* 0x000fe200078ec0ff */
[----:B------:R-:W5:Y:S01]  /*1fb70*/  LD.E.128 R44, desc[UR36][R44.64] ;  /* 0x000000242c2c7980 */ /* 0x000f62000c101d00 */
[----:B------:R-:W-:-:S02]  /*1fb80*/  LOP3.LUT R64, R65, 0x380, RZ, 0xc0, !PT ;  /* 0x0000038041407812 */ /* 0x000fc400078ec0ff */
[----:B------:R-:W-:Y:S02]  /*1fb90*/  SHF.R.U64 R24, R24, 0x3, RZ ;  /* 0x0000000318187819 */ /* 0x000fe400000012ff */
[----:B------:R-:W-:Y:S02]  /*1fba0*/  SHF.R.U64 R28, R28, 0x3, RZ ;  /* 0x000000031c1c7819 */ /* 0x000fe400000012ff */
        /* <DEDUP_REMOVED lines=11> */
[----:B------:R-:W-:Y:S01]  /*1fc60*/  IADD3 R49, P0, R4, 0x6000, RZ ;  /* 0x0000600004317810 */ /* 0x000fe20007f1e0ff */
[----:B------:R-:W-:Y:S01]  /*1fc70*/  IMAD R11, R2, UR5, R11 ;  /* 0x00000005020b7c24 */ /* 0x000fe2000f8e020b */
[----:B------:R-:W-:-:S02]  /*1fc80*/  IADD3 R53, P1, R4, 0x7000, RZ ;  /* 0x0000700004357810 */ /* 0x000fc40007f3e0ff */
[C---:B------:R-:W-:Y:S01]  /*1fc90*/  LOP3.LUT R7, R4.reuse, 0x380, RZ, 0xc0, !PT ;  /* 0x0000038004077812 */ /* 0x040fe200078ec0ff */
[----:B------:R-:W-:Y:S01]  /*1fca0*/  IMAD.IADD R12, R201, 0x1, R12 ;  /* 0x00000001c90c7824 */ /* 0x000fe200078e020c */
[C---:B------:R-:W-:Y:S01]  /*1fcb0*/  IADD3 R57, P3, R4.reuse, 0x8000, RZ ;  /* 0x0000800004397810 */ /* 0x040fe20007f7e0ff */
[----:B------:R-:W5:Y:S01]  /*1fcc0*/  LD.E.128 R24, desc[UR36][R24.64] ;  /* 0x0000002418187980 */ /* 0x000f62000c101d00 */
[----:B------:R-:W-:Y:S02]  /*1fcd0*/  IADD3 R61, P4, R4, 0x9000, RZ ;  /* 0x00009000043d7810 */ /* 0x000fe40007f9e0ff */
[----:B------:R-:W-:Y:S01]  /*1fce0*/  LOP3.LUT R64, R64, R65, RZ, 0x3c, !PT ;  /* 0x0000004140407212 */ /* 0x000fe200078e3cff */
[----:B------:R-:W-:Y:S01]  /*1fcf0*/  IMAD.X R65, RZ, RZ, R5, P5 ;  /* 0x000000ffff417224 */ /* 0x000fe200028e0605 */
[----:B------:R-:W-:Y:S01]  /*1fd00*/  IADD3 R6, P5, R4, 0xf000, RZ ;  /* 0x0000f00004067810 */ /* 0x000fe20007fbe0ff */
[----:B------:R-:W5:Y:S01]  /*1fd10*/  LD.E.128 R28, desc[UR36][R28.64] ;  /* 0x000000241c1c7980 */ /* 0x000f62000c101d00 */
[----:B------:R-:W-:-:S02]  /*1fd20*/  LOP3.LUT R48, R49, 0x380, RZ, 0xc0, !PT ;  /* 0x0000038031307812 */ /* 0x000fc400078ec0ff */
[----:B------:R-:W-:Y:S01]  /*1fd30*/  LOP3.LUT R52, R53, 0x380, RZ, 0xc0, !PT ;  /* 0x0000038035347812 */ /* 0x000fe200078ec0ff */
[----:B------:R-:W5:Y:S01]  /*1fd40*/  LD.E.128 R36, desc[UR36][R36.64] ;  /* 0x0000002424247980 */ /* 0x000f62000c101d00 */
[----:B------:R-:W-:Y:S02]  /*1fd50*/  LOP3.LUT R56, R57, 0x380, RZ, 0xc0, !PT ;  /* 0x0000038039387812 */ /* 0x000fe400078ec0ff */
[----:B------:R-:W-:Y:S01]  /*1fd60*/  SHF.R.U64 R7, R7, 0x3, RZ ;  /* 0x0000000307077819 */ /* 0x000fe200000012ff */
[----:B--2---:R-:W-:Y:S01]  /*1fd70*/  @P2 IMAD.HI.U32 R8, R12, R9, RZ ;  /* 0x000000090c082227 */ /* 0x004fe200078e00ff */
[----:B------:R-:W-:Y:S01]  /*1fd80*/  LOP3.LUT R60, R61, 0x380, RZ, 0xc0, !PT ;  /* 0x000003803d3c7812 */ /* 0x000fe200078ec0ff */
[----:B------:R-:W5:Y:S01]  /*1fd90*/  LD.E.128 R40, desc[UR36][R40.64] ;  /* 0x0000002428287980 */ /* 0x000f62000c101d00 */
[----:B------:R-:W-:Y:S01]  /*1fda0*/  LOP3.LUT R3, R6, 0x380, RZ, 0xc0, !PT ;  /* 0x0000038006037812 */ /* 0x000fe200078ec0ff */
[----:B------:R-:W-:Y:S01]  /*1fdb0*/  IMAD.X R85, RZ, RZ, R5, P5 ;  /* 0x000000ffff557224 */ /* 0x000fe200028e0605 */
[----:B------:R-:W-:Y:S01]  /*1fdc0*/  SHF.R.U64 R48, R48, 0x3, RZ ;  /* 0x0000000330307819 */ /* 0x000fe200000012ff */
[----:B------:R-:W5:Y:S01]  /*1fdd0*/  LD.E.128 R64, desc[UR36][R64.64] ;  /* 0x0000002440407980 */ /* 0x000f62000c101d00 */
        /* <DEDUP_REMOVED lines=12> */
[C---:B------:R-:W-:Y:S01]  /*1fea0*/  IADD3 R69, P0, R4.reuse, 0xb000, RZ ;  /* 0x0000b00004457810 */ /* 0x040fe20007f1e0ff */
[----:B------:R-:W-:Y:S01]  /*1feb0*/  IMAD.MOV.U32 R9, RZ, RZ, R12 ;  /* 0x000000ffff097224 */ /* 0x000fe200078e000c */
[C---:B------:R-:W-:Y:S01]  /*1fec0*/  IADD3 R73, P1, R4.reuse, 0xc000, RZ ;  /* 0x0000c00004497810 */ /* 0x040fe20007f3e0ff */
[----:B------:R-:W5:Y:S01]  /*1fed0*/  LD.E.128 R48, desc[UR36][R48.64] ;  /* 0x0000002430307980 */ /* 0x000f62000c101d00 */
[----:B------:R-:W-:-:S02]  /*1fee0*/  IADD3 R77, P3, R4, 0xd000, RZ ;  /* 0x0000d000044d7810 */ /* 0x000fc40007f7e0ff */
[----:B------:R-:W-:Y:S01]  /*1fef0*/  IADD3 R81, P4, R4, 0xe000, RZ ;  /* 0x0000e00004517810 */ /* 0x000fe20007f9e0ff */
[----:B------:R-:W5:Y:S01]  /*1ff00*/  LD.E.128 R52, desc[UR36][R52.64] ;  /* 0x0000002434347980 */ /* 0x000f62000c101d00 */
[----:B------:R-:W-:Y:S01]  /*1ff10*/  LOP3.LUT R84, R3, R6, RZ, 0x3c, !PT ;  /* 0x0000000603547212 */ /* 0x000fe200078e3cff */
[----:B------:R-:W-:Y:S01]  /*1ff20*/  IMAD.WIDE.U32 R2, R2, UR4, RZ ;  /* 0x0000000402027c25 */ /* 0x000fe2000f8e00ff */
[----:B------:R-:W-:Y:S01]  /*1ff30*/  LOP3.LUT R68, R69, 0x380, RZ, 0xc0, !PT ;  /* 0x0000038045447812 */ /* 0x000fe200078ec0ff */
[----:B------:R-:W-:Y:S01]  /*1ff40*/  ULDC.64 UR4, c[0x0][0xae8] ;  /* 0x0002ba0000047ab9 */ /* 0x000fe20000000a00 */
[----:B------:R-:W-:Y:S01]  /*1ff50*/  LOP3.LUT R72, R73, 0x380, RZ, 0xc0, !PT ;  /* 0x0000038049487812 */ /* 0x000fe200078ec0ff */
[----:B------:R-:W-:Y:S01]  /*1ff60*/  IMAD.IADD R3, R3, 0x1, R11 ;  /* 0x0000000103037824 */ /* 0x000fe200078e020b */
[----:B------:R-:W-:Y:S01]  /*1ff70*/  LOP3.LUT R76, R77, 0x380, RZ, 0xc0, !PT ;  /* 0x000003804d4c7812 */ /* 0x000fe200078ec0ff */
[----:B------:R-:W5:Y:S01]  /*1ff80*/  LD.E.128 R56, desc[UR36][R56.64] ;  /* 0x0000002438387980 */ /* 0x000f62000c101d00 */
[----:B------:R-:W-:Y:S01]  /*1ff90*/  LOP3.LUT R80, R81, 0x380, RZ, 0xc0, !PT ;  /* 0x0000038051507812 */ /* 0x000fe200078ec0ff */
[----:B------:R-:W-:Y:S01]  /*1ffa0*/  IMAD.WIDE.U32 R2, R188, UR4, R2 ;  /* 0x00000004bc027c25 */ /* 0x000fe2000f8e0002 */
[----:B------:R-:W-:Y:S01]  /*1ffb0*/  SHF.R.U64 R68, R68, 0x3, RZ ;  /* 0x0000000344447819 */ /* 0x000fe200000012ff */
[----:B------:R-:W5:Y:S01]  /*1ffc0*/  LD.E.128 R60, desc[UR36][R60.64] ;  /* 0x000000243c3c7980 */ /* 0x000f62000c101d00 */
[----:B------:R-:W-:-:S02]  /*1ffd0*/  SHF.R.U64 R72, R72, 0x3, RZ ;  /* 0x0000000348487819 */ /* 0x000fc400000012ff */
[----:B------:R-:W-:Y:S01]  /*1ffe0*/  SHF.R.U64 R76, R76, 0x3, RZ ;  /* 0x000000034c4c7819 */ /* 0x000fe200000012ff */
[----:B------:R-:W5:Y:S01]  /*1fff0*/  LD.E.128 R84, desc[UR36][R84.64] ;  /* 0x0000002454547980 */ /* 0x000f62000c101d00 */
[----:B------:R-:W-:Y:S02]  /*20000*/  SHF.R.U64 R80, R80, 0x3, RZ ;  /* 0x0000000350507819 */ /* 0x000fe400000012ff */
[----:B------:R-:W-:Y:S01]  /*20010*/  SHF.R.S32.HI R11, RZ, 0x1f, R0 ;  /* 0x0000001fff0b7819 */ /* 0x000fe20000011400 */
[----:B------:R-:W-:Y:S01]  /*20020*/  IMAD R3, R188, UR5, R3 ;  /* 0x00000005bc037c24 */ /* 0x000fe2000f8e0203 */
[----:B------:R-:W-:Y:S01]  /*20030*/  LOP3.LUT R68, R68, R69, RZ, 0x3c, !PT ;  /* 0x0000004544447212 */ /* 0x000fe200078e3cff */
[--C-:B------:R-:W-:Y:S01]  /*20040*/  IMAD.X R69, RZ, RZ, R5.reuse, P0 ;  /* 0x000000ffff457224 */ /* 0x100fe200000e0605 */
[----:B------:R-:W-:Y:S01]  /*20050*/  LOP3.LUT R72, R72, R73, RZ, 0x3c, !PT ;  /* 0x0000004948487212 */ /* 0x000fe200078e3cff */
[--C-:B------:R-:W-:Y:S01]  /*20060*/  IMAD.X R73, RZ, RZ, R5.reuse, P1 ;  /* 0x000000ffff497224 */ /* 0x100fe200008e0605 */
[----:B------:R-:W-:Y:S01]  /*20070*/  LOP3.LUT R76, R76, R77, RZ, 0x3c, !PT ;  /* 0x0000004d4c4c7212 */ /* 0x000fe200078e3cff */
[----:B------:R-:W-:Y:S01]  /*20080*/  ULDC.64 UR4, c[0x0][0xaf0] ;  /* 0x0002bc0000047ab9 */ /* 0x000fe20000000a00 */
[----:B------:R-:W-:Y:S01]  /*20090*/  LOP3.LUT R80, R80, R81, RZ, 0x3c, !PT ;  /* 0x0000005150507212 */ /* 0x000fe200078e3cff */
[----:B------:R-:W-:Y:S01]  /*200a0*/  IMAD.X R81, RZ, RZ, R5, P4 ;  /* 0x000000ffff517224 */ /* 0x000fe200020e0605 */
[----:B------:R-:W-:Y:S01]  /*200b0*/  LOP3.LUT R4, R7, R4, RZ, 0x3c, !PT ;  /* 0x0000000407047212 */ /* 0x000fe200078e3cff */
[----:B------:R-:W5:Y:S01]  /*200c0*/  LD.E.128 R68, desc[UR36][R68.64] ;  /* 0x0000002444447980 */ /* 0x000f62000c101d00 */
[----:B------:R-:W-:Y:S01]  /*200d0*/  IADD3.X R77, RZ, R5, RZ, P3, !PT ;  /* 0x00000005ff4d7210 */ /* 0x000fe20001ffe4ff */
[----:B------:R-:W-:Y:S01]  /*200e0*/  IMAD R11, R11, UR4, RZ ;  /* 0x000000040b0b7c24 */ /* 0x000fe2000f8e02ff */
[----:B0-----:R-:W-:Y:S01]  /*200f0*/  @P2 SHF.R.U32.HI R9, RZ, R13, R8 ;  /* 0x0000000dff092219 */ /* 0x001fe20000011608 */
[----:B------:R-:W5:Y:S01]  /*20100*/  LD.E.128 R72, desc[UR36][R72.64] ;  /* 0x0000002448487980 */ /* 0x000f62000c101d00 */
[----:B------:R-:W-:-:S03]  /*20110*/  IMAD.WIDE.U32 R2, R0, UR4, R2 ;  /* 0x0000000400027c25 */ /* 0x000fc6000f8e0002 */
[----:B------:R-:W5:Y:S01]  /*20120*/  LD.E.128 R4, desc[UR36][R4.64] ;  /* 0x0000002404047980 */ /* 0x000f62000c101d00 */
[----:B------:R-:W-:Y:S01]  /*20130*/  IMAD R11, R0, UR5, R11 ;  /* 0x00000005000b7c24 */ /* 0x000fe2000f8e020b */
[--C-:B------:R-:W-:Y:S02]  /*20140*/  SHF.R.S32.HI R0, RZ, 0x1f, R9.reuse ;  /* 0x0000001fff007819 */ /* 0x100fe40000011409 */
[----:B------:R-:W5:Y:S01]  /*20150*/  LD.E.128 R76, desc[UR36][R76.64] ;  /* 0x000000244c4c7980 */ /* 0x000f62000c101d00 */
[----:B------:R-:W-:Y:S01]  /*20160*/  IMAD.MOV R10, RZ, RZ, -R9 ;  /* 0x000000ffff0a7224 */ /* 0x000fe200078e0a09 */
[----:B------:R-:W-:Y:S02]  /*20170*/  ULDC.64 UR4, c[0x0][0xae0] ;  /* 0x0002b80000047ab9 */ /* 0x000fe40000000a00 */
[----:B------:R-:W5:Y:S01]  /*20180*/  LD.E.128 R80, desc[UR36][R80.64] ;  /* 0x0000002450507980 */ /* 0x000f62000c101d00 */
[----:B------:R-:W-:Y:S01]  /*20190*/  @!PT LDS RZ, [RZ] ;  /* 0x00000000fffff984 */ /* 0x000fe20000000800 */
[----:B------:R-:W-:Y:S01]  /*201a0*/  @!PT LDS RZ, [RZ] ;  /* 0x00000000fffff984 */ /* 0x000fe20000000800 */
[----:B------:R-:W-:Y:S01]  /*201b0*/  @!PT LDS RZ, [RZ] ;  /* 0x00000000fffff984 */ /* 0x000fe20000000800 */
[----:B------:R-:W-:Y:S01]  /*201c0*/  @!PT LDS RZ, [RZ] ;  /* 0x00000000fffff984 */ /* 0x000fe20000000800 */
[----:B------:R0:W-:Y:S06]  /*201d0*/  MEMBAR.ALL.CTA ;  /* 0x0000000000007992 */ /* 0x0001ec0000008000 */
[----:B0-----:R-:W0:Y:S01]  /*201e0*/  FENCE.VIEW.ASYNC.S ;  /* 0x00000000000073c6 */ /* 0x001e220000000000 */
[----:B------:R-:W-:-:S02]  /*201f0*/  IMAD.IADD R3, R3, 0x1, R11 ;  /* 0x0000000103037824 */ /* 0x000fc400078e020b */
[----:B------:R-:W-:Y:S02]  /*20200*/  IMAD R8, R0, UR4, RZ ;  /* 0x0000000400087c24 */ /* 0x000fe4000f8e02ff */
[----:B------:R-:W-:Y:S02]  /*20210*/  IMAD R99, R99, R10, R12 ;  /* 0x0000000a63637224 */ /* 0x000fe400078e020c */
[----:B------:R-:W-:-:S04]  /*20220*/  IMAD.WIDE.U32 R2, R9, UR4, R2 ;  /* 0x0000000409027c25 */ /* 0x000fc8000f8e0002 */
[----:B------:R-:W-:Y:S01]  /*20230*/  IMAD R9, R9, UR5, R8 ;  /* 0x0000000509097c24 */ /* 0x000fe2000f8e0208 */
[----:B------:R-:W-:Y:S01]  /*20240*/  SHF.R.S32.HI R8, RZ, 0x1f, R99 ;  /* 0x0000001fff087819 */ /* 0x000fe20000011463 */
[----:B------:R-:W-:Y:S01]  /*20250*/  ULDC.64 UR4, c[0x0][0xad8] ;  /* 0x0002b60000047ab9 */ /* 0x000fe20000000a00 */
[----:B------:R-:W-:Y:S02]  /*20260*/  VIADD R0, R22, 0x28420 ;  /* 0x0002842016007836 */ /* 0x000fe40000000000 */
[----:B------:R-:W-:Y:S02]  /*20270*/  IMAD.IADD R3, R3, 0x1, R9 ;  /* 0x0000000103037824 */ /* 0x000fe400078e0209 */
[----:B------:R-:W-:Y:S01]  /*20280*/  IMAD R8, R8, UR4, RZ ;  /* 0x0000000408087c24 */ /* 0x000fe2000f8e02ff */
[----:B------:R-:W-:Y:S01]  /*20290*/  PRMT R0, RZ, 0x654, R0 ;  /* 0x00000654ff007816 */ /* 0x000fe20000000000 */
[----:B------:R-:W-:-:S04]  /*202a0*/  IMAD.WIDE.U32 R2, R99, UR4, R2 ;  /* 0x0000000463027c25 */ /* 0x000fc8000f8e0002 */
[----:B------:R-:W-:Y:S01]  /*202b0*/  IMAD R99, R99, UR5, R8 ;  /* 0x0000000563637c24 */ /* 0x000fe2000f8e0208 */
[----:B------:R-:W-:Y:S01]  /*202c0*/  ULDC.64 UR4, c[0x0][0xa80] ;  /* 0x0002a00000047ab9 */ /* 0x000fe20000000a00 */
[----:B0-----:R0:W-:Y:S02]  /*202d0*/  SYNCS.ARRIVE.TRANS64.RED.A1T0 RZ, [R0+URZ], RZ ;  /* 0x000000ff00ff79a7 */ /* 0x0011e4000810043f */
[----:B------:R-:W-:Y:S01]  /*202e0*/  IMAD.IADD R3, R3, 0x1, R99 ;  /* 0x0000000103037824 */ /* 0x000fe200078e0263 */
[----:B0-----:R-:W-:Y:S01]  /*202f0*/  LEA R0, P0, R2, UR4, 0x1 ;  /* 0x0000000402007c11 */ /* 0x001fe2000f8008ff */
[----:B------:R-:W-:-:S03]  /*20300*/  UMOV UR4, 0xffffffff ;  /* 0xffffffff00047882 */ /* 0x000fc60000000000 */
[----:B------:R-:W-:Y:S01]  /*20310*/  LEA.HI.X R20, R2, UR5, R3, 0x1, P0 ;  /* 0x0000000502147c11 */ /* 0x000fe200080f0c03 */
[----:B------:R-:W-:Y:S01]  /*20320*/  IMAD.IADD R201, R187, 0x1, R201 ;  /* 0x00000001bbc97824 */ /* 0x000fe200078e02c9 */
[----:B------:R-:W-:Y:S07]  /*20330*/  BRA.DIV UR4, `(.L_x_1997) ;  /* 0x0000011a04147947 */ /* 0x000fee000b800000 */
[----:B------:R0:W1:Y:S04]  /*20340*/  SHFL.IDX PT, R21, R20, RZ, 0x181f ;  /* 0x00181fff14157589 */ /* 0x00006800000e0000 */
[----:B------:R0:W2:Y:S02]  /*20350*/  SHFL.IDX PT, R14, R0, RZ, 0x181f ;  /* 0x00181fff000e7589 */ /* 0x0000a400000e0000 */
.L_x_2392:
[----:B------:R-:W-:Y:S01]  /*20360*/  ISETP.GE.AND P0, PT, R201, R32, PT ;  /* 0x00000020c900720c */ /* 0x000fe20003f06270 */
[----:B------:R-:W-:-:S12]  /*20370*/  BSSY B1, `(.L_x_1998) ;  /* 0x0000013000017945 */ /* 0x000fd80003800000 */
[----:B------:R-:W-:Y:S05]  /*20380*/  @P0 BRA `(.L_x_1999) ;  /* 0x0000000000440947 */ /* 0x000fea0003800000 */
[----:B------:R-:W-:Y:S02]  /*20390*/  ULDC UR4, c[0x0][0xac8] ;  /* 0x0002b20000047ab9 */ /* 0x000fe40000000800 */
[----:B------:R-:W-:Y:S02]  /*203a0*/  ISETP.GE.AND P3, PT, R18, UR4, PT ;  /* 0x0000000412007c0c */ /* 0x000fe4000bf66270 */
[----:B------:R-:W-:Y:S02]  /*203b0*/  ISETP.GE.AND P2, PT, R190, UR4, PT ;  /* 0x00000004be007c0c */ /* 0x000fe4000bf46270 */
[----:B------:R-:W-:Y:S02]  /*203c0*/  ISETP.GE.AND P1, PT, R210, UR4, PT ;  /* 0x00000004d2007c0c */ /* 0x000fe4000bf26270 */
[----:B------:R-:W-:-:S07]  /*203d0*/  ISETP.GE.AND P0, PT, R211, UR4, PT ;  /* 0x00000004d3007c0c */ /* 0x000fce000bf06270 */
[-C--:B--2---:R-:W-:Y:S02]  /*203e0*/  @!P3 LEA R2, P5, R18, R14.reuse, 0x1 ;  /* 0x0000000e1202b211 */ /* 0x084fe400078a08ff */
[-C--:B------:R-:W-:Y:S02]  /*203f0*/  @!P2 LEA R8, P4, R190, R14.reuse, 0x1 ;  /* 0x0000000ebe08a211 */ /* 0x080fe400078808ff */
[-C--:B-1----:R-:W-:Y:S02]  /*20400*/  @!P3 LEA.HI.X R3, R18, R21.reuse, R19, 0x1, P5 ;  /* 0x000000151203b211 */ /* 0x082fe400028f0c13 */
[-C--:B------:R-:W-:Y:S02]  /*20410*/  @!P1 LEA R10, P5, R210, R14.reuse, 0x1 ;  /* 0x0000000ed20a9211 */ /* 0x080fe400078a08ff */
[----:B------:R-:W-:Y:S01]  /*20420*/  @!P2 LEA.HI.X R9, R190, R21, R214, 0x1, P4 ;  /* 0x00000015be09a211 */ /* 0x000fe200020f0cd6 */
[----:B-----5:R3:W-:Y:S01]  /*20430*/  @!P3 ST.E.128 desc[UR36][R2.64], R4 ;  /* 0x000000040200b985 */ /* 0x0207e2000c101d24 */
[----:B------:R-:W-:-:S02]  /*20440*/  @!P0 LEA R12, P4, R211, R14, 0x1 ;  /* 0x0000000ed30c8211 */ /* 0x000fc400078808ff */
[-C--:B------:R-:W-:Y:S01]  /*20450*/  @!P1 LEA.HI.X R11, R210, R21.reuse, R219, 0x1, P5 ;  /* 0x00000015d20b9211 */ /* 0x080fe200028f0cdb */
[----:B------:R3:W-:Y:S01]  /*20460*/  @!P2 ST.E.128 desc[UR36][R8.64], R40 ;  /* 0x000000280800a985 */ /* 0x0007e2000c101d24 */
[----:B------:R-:W-:-:S03]  /*20470*/  @!P0 LEA.HI.X R13, R211, R21, R218, 0x1, P4 ;  /* 0x00000015d30d8211 */ /* 0x000fc600020f0cda */
[----:B------:R3:W-:Y:S04]  /*20480*/  @!P1 ST.E.128 desc[UR36][R10.64], R56 ;  /* 0x000000380a009985 */ /* 0x0007e8000c101d24 */
[----:B------:R3:W-:Y:S02]  /*20490*/  @!P0 ST.E.128 desc[UR36][R12.64], R72 ;  /* 0x000000480c008985 */ /* 0x0007e4000c101d24 */
.L_x_1999:
[----:B------:R-:W-:Y:S05]  /*204a0*/  BSYNC B1 ;  /* 0x0000000000017941 */ /* 0x000fea0003800000 */
.L_x_1998:
[----:B------:R-:W-:-:S03]  /*204b0*/  UMOV UR4, 0xffffffff ;  /* 0xffffffff00047882 */ /* 0x000fc60000000000 */
[----:B------:R-:W-:Y:S05]  /*204c0*/  BRA.DIV UR4, `(.L_x_2000) ;  /* 0x0000011604e47947 */ /* 0x000fea000b800000 */
[----:B---3--:R3:W4:Y:S04]  /*204d0*/  SHFL.IDX PT, R9, R20, 0x1, 0x181f ;  /* 0x00381f0014097f89 */ /* 0x00872800000e0000 */
[----:B--2---:R3:W2:Y:S02]  /*204e0*/  SHFL.IDX PT, R14, R0, 0x1, 0x181f ;  /* 0x00381f00000e7f89 */ /* 0x0046a400000e0000 */
.L_x_2396:
[----:B------:R-:W-:Y:S01]  /*204f0*/  VIADD R3, R201, 0x20 ;  /* 0x00000020c9037836 */ /* 0x000fe20000000000 */
[----:B------:R-:W-:Y:S04]  /*20500*/  BSSY B1, `(.L_x_2001) ;  /* 0x0000014000017945 */ /* 0x000fe80003800000 */
[----:B------:R-:W-:-:S13]  /*20510*/  ISETP.GE.AND P0, PT, R3, R32, PT ;  /* 0x000000200300720c */ /* 0x000fda0003f06270 */
[----:B------:R-:W-:Y:S05]  /*20520*/  @P0 BRA `(.L_x_2002) ;  /* 0x0000000000440947 */ /* 0x000fea0003800000 */
[----:B------:R-:W-:Y:S02]  /*20530*/  ULDC UR4, c[0x0][0xac8] ;  /* 0x0002b20000047ab9 */ /* 0x000fe40000000800 */
[----:B------:R-:W-:Y:S02]  /*20540*/  ISETP.GE.AND P3, PT, R18, UR4, PT ;  /* 0x0000000412007c0c */ /* 0x000fe4000bf66270 */
[----:B------:R-:W-:Y:S02]  /*20550*/  ISETP.GE.AND P2, PT, R190, UR4, PT ;  /* 0x00000004be007c0c */ /* 0x000fe4000bf46270 */
[----:B------:R-:W-:Y:S02]  /*20560*/  ISETP.GE.AND P1, PT, R210, UR4, PT ;  /* 0x00000004d2007c0c */ /* 0x000fe4000bf26270 */
[----:B------:R-:W-:-:S07]  /*20570*/  ISETP.GE.AND P0, PT, R211, UR4, PT ;  /* 0x00000004d3007c0c */ /* 0x000fce000bf06270 */
[-C--:B--2---:R-:W-:Y:S02]  /*20580*/  @!P3 LEA R2, P5, R18, R14.reuse, 0x1 ;  /* 0x0000000e1202b211 */ /* 0x084fe400078a08ff */
[-C--:B-----5:R-:W-:Y:S02]  /*20590*/  @!P2 LEA R4, P4, R190, R14.reuse, 0x1 ;  /* 0x0000000ebe04a211 */ /* 0x0a0fe400078808ff */
[-C--:B----4-:R-:W-:Y:S02]  /*205a0*/  @!P3 LEA.HI.X R3, R18, R9.reuse, R19, 0x1, P5 ;  /* 0x000000091203b211 */ /* 0x090fe400028f0c13 */
[-C--:B------:R-:W-:Y:S02]  /*205b0*/  @!P1 LEA R6, P5, R210, R14.reuse, 0x1 ;  /* 0x0000000ed2069211 */ /* 0x080fe400078a08ff */
        /* <DEDUP_REMOVED lines=8> */
.L_x_2002:
[----:B------:R-:W-:Y:S05]  /*20640*/  BSYNC B1 ;  /* 0x0000000000017941 */ /* 0x000fea0003800000 */
.L_x_2001:
[----:B------:R-:W-:-:S03]  /*20650*/  UMOV UR4, 0xffffffff ;  /* 0xffffffff00047882 */ /* 0x000fc60000000000 */
[----:B------:R-:W-:Y:S05]  /*20660*/  BRA.DIV UR4, `(.L_x_2003) ;  /* 0x0000011604c47947 */ /* 0x000fea000b800000 */
[----:B--2-4-:R2:W4:Y:S04]  /*20670*/  SHFL.IDX PT, R9, R20, 0x2, 0x181f ;  /* 0x00581f0014097f89 */ /* 0x01452800000e0000 */
[----:B------:R2:W0:Y:S02]  /*20680*/  SHFL.IDX PT, R14, R0, 0x2, 0x181f ;  /* 0x00581f00000e7f89 */ /* 0x00042400000e0000 */
.L_x_2400:
[----:B------:R-:W-:Y:S01]  /*20690*/  IADD3 R3, R201, 0x40, RZ ;  /* 0x00000040c9037810 */ /* 0x000fe20007ffe0ff */
[----:B------:R-:W-:Y:S03]  /*206a0*/  BSSY B1, `(.L_x_2004) ;  /* 0x0000014000017945 */ /* 0x000fe60003800000 */
[----:B------:R-:W-:-:S13]  /*206b0*/  ISETP.GE.AND P0, PT, R3, R32, PT ;  /* 0x000000200300720c */ /* 0x000fda0003f06270 */
[----:B------:R-:W-:Y:S05]  /*206c0*/  @P0 BRA `(.L_x_2005) ;  /* 0x0000000000440947 */ /* 0x000fea0003800000 */
[----:B------:R-:W-:Y:S02]  /*206d0*/  ULDC UR4, c[0x0][0xac8] ;  /* 0x0002b20000047ab9 */ /* 0x000fe40000000800 */
[----:B------:R-:W-:Y:S02]  /*206e0*/  ISETP.GE.AND P3, PT, R18, UR4, PT ;  /* 0x0000000412007c0c */ /* 0x000fe4000bf66270 */
[----:B------:R-:W-:Y:S02]  /*206f0*/  ISETP.GE.AND P2, PT, R190, UR4, PT ;  /* 0x00000004be007c0c */ /* 0x000fe4000bf46270 */
[----:B------:R-:W-:Y:S02]  /*20700*/  ISETP.GE.AND P1, PT, R210, UR4, PT ;  /* 0x00000004d2007c0c */ /* 0x000fe4000bf26270 */
[----:B------:R-:W-:-:S07]  /*20710*/  ISETP.GE.AND P0, PT, R211, UR4, PT ;  /* 0x00000004d3007c0c */ /* 0x000fce000bf06270 */
[-C--:B0-----:R-:W-:Y:S02]  /*20720*/  @!P3 LEA R2, P5, R18, R14.reuse, 0x1 ;  /* 0x0000000e1202b211 */ /* 0x081fe400078a08ff */
        /* <DEDUP_REMOVED lines=11> */
.L_x_2005:
[----:B------:R-:W-:Y:S05]  /*207e0*/  BSYNC B1 ;  /* 0x0000000000017941 */ /* 0x000fea0003800000 */
.L_x_2004:
[----:B------:R-:W-:-:S03]  /*207f0*/  UMOV UR4, 0xffffffff ;  /* 0xffffffff00047882 */ /* 0x000fc60000000000 */
[----:B------:R-:W-:Y:S05]  /*20800*/  BRA.DIV UR4, `(.L_x_2006) ;  /* 0x0000011604a47947 */ /* 0x000fea000b800000 */
[----:B0---4-:R0:W4:Y:S04]  /*20810*/  SHFL.IDX PT, R9, R20, 0x3, 0x181f ;  /* 0x00781f0014097f89 */ /* 0x01112800000e0000 */
[----:B------:R0:W0:Y:S02]  /*20820*/  SHFL.IDX PT, R14, R0, 0x3, 0x181f ;  /* 0x00781f00000e7f89 */ /* 0x00002400000e0000 */
.L_x_2404:
[----:B------:R-:W-:-:S05]  /*20830*/  VIADD R3, R201, 0x60 ;  /* 0x00000060c9037836 */ /* 0x000fca0000000000 */
[----:B------:R-:W-:-:S13]  /*20840*/  ISETP.GE.AND P0, PT, R3, R32, PT ;  /* 0x000000200300720c */ /* 0x000fda0003f06270 */
[----:B------:R-:W-:Y:S05]  /*20850*/  @P0 BRA `(.L_x_2007) ;  /* 0x0000003000d80947 */ /* 0x000fea0003800000 */
[----:B------:R-:W-:Y:S02]  /*20860*/  ULDC UR4, c[0x0][0xac8] ;  /* 0x0002b20000047ab9 */ /* 0x000fe40000000800 */
[----:B------:R-:W-:Y:S02]  /*20870*/  ISETP.GE.AND P3, PT, R18, UR4, PT ;  /* 0x0000000412007c0c */ /* 0x000fe4000bf66270 */
[----:B------:R-:W-:Y:S02]  /*20880*/  ISETP.GE.AND P4, PT, R190, UR4, PT ;  /* 0x00000004be007c0c */ /* 0x000fe4000bf86270 */
[----:B------:R-:W-:-:S09]  /*20890*/  ISETP.GE.AND P5, PT, R210, UR4, PT ;  /* 0x00000004d2007c0c */ /* 0x000fd2000bfa6270 */
[-C--:B0-----:R-:W-:Y:S02]  /*208a0*/  @!P3 LEA R2, P0, R18, R14.reuse, 0x1 ;  /* 0x0000000e1202b211 */ /* 0x081fe400078008ff */
[-C--:B-----5:R-:W-:Y:S02]  /*208b0*/  @!P4 LEA R4, P1, R190, R14.reuse, 0x1 ;  /* 0x0000000ebe04c211 */ /* 0x0a0fe400078208ff */
[----:B------:R-:W-:Y:S02]  /*208c0*/  @!P5 LEA R6, P2, R210, R14, 0x1 ;  /* 0x0000000ed206d211 */ /* 0x000fe400078408ff */
[-C--:B----4-:R-:W-:Y:S02]  /*208d0*/  @!P3 LEA.HI.X R3, R18, R9.reuse, R19, 0x1, P0 ;  /* 0x000000091203b211 */ /* 0x090fe400000f0c13 */
[-C--:B------:R-:W-:Y:S02]  /*208e0*/  @!P4 LEA.HI.X R5, R190, R9.reuse, R214, 0x1, P1 ;  /* 0x00000009be05c211 */ /* 0x080fe400008f0cd6 */
[----:B------:R-:W-:Y:S01]  /*208f0*/  @!P5 LEA.HI.X R7, R210, R9, R219, 0x1, P2 ;  /* 0x00000009d207d211 */ /* 0x000fe200010f0cdb */
[----:B------:R0:W-:Y:S01]  /*20900*/  @!P3 ST.E.128 desc[UR36][R2.64], R36 ;  /* 0x000000240200b985 */ /* 0x0001e2000c101d24 */
[----:B------:R-:W-:-:S03]  /*20910*/  ISETP.GE.AND P0, PT, R211, UR4, PT ;  /* 0x00000004d3007c0c */ /* 0x000fc6000bf06270 */
[----:B------:R0:W-:Y:S04]  /*20920*/  @!P4 ST.E.128 desc[UR36][R4.64], R52 ;  /* 0x000000340400c985 */ /* 0x0001e8000c101d24 */
[----:B------:R0:W-:Y:S06]  /*20930*/  @!P5 ST.E.128 desc[UR36][R6.64], R68 ;  /* 0x000000440600d985 */ /* 0x0001ec000c101d24 */
[----:B------:R-:W-:Y:S05]  /*20940*/  @P0 BRA `(.L_x_2007) ;  /* 0x00000030009c0947 */ /* 0x000fea0003800000 */
[----:B------:R-:W-:-:S04]  /*20950*/  LEA R14, P0, R211, R14, 0x1 ;  /* 0x0000000ed30e7211 */ /* 0x000fc800078008ff */
[----:B------:R-:W-:-:S05]  /*20960*/  LEA.HI.X R15, R211, R9, R218, 0x1, P0 ;  /* 0x00000009d30f7211 */ /* 0x000fca00000f0cda */
[----:B------:R4:W-:Y:S01]  /*20970*/  ST.E.128 desc[UR36][R14.64], R84 ;  /* 0x000000540e007985 */ /* 0x0009e2000c101d24 */
[----:B------:R-:W-:Y:S05]  /*20980*/  BRA `(.L_x_2007) ;  /* 0x00000030008c7947 */ /* 0x000fea0003800000 */
.L_x_1996:
        /* <DEDUP_REMOVED lines=22> */
[----:B------:R-:W-:Y:S02]  /*20af0*/  IMAD.MOV R0, RZ, RZ, -R14 ;  /* 0x000000ffff007224 */ /* 0x000fe400078e0a0e */
[----:B------:R-:W-:Y:S01]  /*20b00*/  IMAD.IADD R13, R13, 0x1, R2 ;  /* 0x000000010d0d7824 */ /* 0x000fe200078e0202 */
[----:B------:R-:W-:Y:S01]  /*20b10*/  SHF.R.S32.HI R2, RZ, 0x1f, R14 ;  /* 0x0000001fff027819 */ /* 0x000fe2000001140e */
        /* <DEDUP_REMOVED lines=21> */
.L_x_2407:
[----:B------:R-:W-:Y:S01]  /*20c70*/  ISETP.GE.AND P0, PT, R34, R32, PT ;  /* 0x000000202200720c */ /* 0x000fe20003f06270 */
[----:B------:R-:W-:-:S12]  /*20c80*/  BSSY B1, `(.L_x_2009) ;  /* 0x0000111000017945 */ /* 0x000fd80003800000 */
[----:B------:R-:W-:Y:S05]  /*20c90*/  @P0 BRA `(.L_x_2010) ;  /* 0x00000010003c0947 */ /* 0x000fea0003800000 */
[----:B------:R-:W-:Y:S01]  /*20ca0*/  ULDC UR4, c[0x0][0xac8] ;  /* 0x0002b20000047ab9 */ /* 0x000fe20000000800 */
[----:B------:R-:W-:Y:S01]  /*20cb0*/  SHF.R.S32.HI R14, RZ, 0x1f, R191 ;  /* 0x0000001fff0e7819 */ /* 0x000fe200000114bf */
[C---:B------:R-:W-:Y:S01]  /*20cc0*/  VIADD R25, R191.reuse, 0x8 ;  /* 0x00000008bf197836 */ /* 0x040fe20000000000 */
[C---:B------:R-:W-:Y:S01]  /*20cd0*/  ISETP.GE.AND P0, PT, R191.reuse, UR4, PT ;  /* 0x00000004bf007c0c */ /* 0x040fe2000bf06270 */
[C---:B------:R-:W-:Y:S02]  /*20ce0*/  VIADD R35, R191.reuse, 0x8 ;  /* 0x00000008bf237836 */ /* 0x040fe40000000000 */
[C---:B------:R-:W-:Y:S02]  /*20cf0*/  VIADD R59, R191.reuse, 0x10 ;  /* 0x00000010bf3b7836 */ /* 0x040fe40000000000 */
[C---:B------:R-:W-:Y:S01]  /*20d00*/  VIADD R63, R191.reuse, 0x10 ;  /* 0x00000010bf3f7836 */ /* 0x040fe20000000000 */
[----:B------:R-:W-:Y:S01]  /*20d10*/  SHF.R.S32.HI R35, RZ, 0x1f, R35 ;  /* 0x0000001fff237819 */ /* 0x000fe20000011423 */
[----:B------:R-:W-:-:S02]  /*20d20*/  VIADD R34, R191, 0x40 ;  /* 0x00000040bf227836 */ /* 0x000fc40000000000 */
[C---:B------:R-:W-:Y:S01]  /*20d30*/  VIADD R82, R191.reuse, 0x58 ;  /* 0x00000058bf527836 */ /* 0x040fe20000000000 */
[----:B------:R-:W-:Y:S01]  /*20d40*/  SHF.R.S32.HI R63, RZ, 0x1f, R63 ;  /* 0x0000001fff3f7819 */ /* 0x000fe2000001143f */
[C---:B------:R-:W-:Y:S02]  /*20d50*/  VIADD R86, R191.reuse, 0x70 ;  /* 0x00000070bf567836 */ /* 0x040fe40000000000 */
[C---:B--2---:R-:W-:Y:S01]  /*20d60*/  @!P0 LEA R12, P1, R191.reuse, R11, 0x2 ;  /* 0x0000000bbf0c8211 */ /* 0x044fe200078210ff */
[----:B------:R-:W-:Y:S01]  /*20d70*/  @!P0 IMAD.MOV.U32 R15, RZ, RZ, R122 ;  /* 0x000000ffff0f8224 */ /* 0x000fe200078e007a */
[----:B------:R-:W-:Y:S01]  /*20d80*/  SHF.R.S32.HI R82, RZ, 0x1f, R82 ;  /* 0x0000001fff527819 */ /* 0x000fe20000011452 */
[C---:B------:R-:W-:Y:S01]  /*20d90*/  VIADD R90, R191.reuse, 0x60 ;  /* 0x00000060bf5a7836 */ /* 0x040fe20000000000 */
[C---:B-1----:R-:W-:Y:S01]  /*20da0*/  @!P0 LEA.HI.X R13, R191.reuse, R24, R14, 0x2, P1 ;  /* 0x00000018bf0d8211 */ /* 0x042fe200008f140e */
[----:B------:R-:W-:Y:S02]  /*20db0*/  @!P0 IMAD.MOV.U32 R14, RZ, RZ, R121 ;  /* 0x000000ffff0e8224 */ /* 0x000fe400078e0079 */
[----:B------:R-:W-:Y:S01]  /*20dc0*/  VIADD R94, R191, 0xb0 ;  /* 0x000000b0bf5e7836 */ /* 0x000fe20000000000 */
[----:B------:R-:W-:-:S02]  /*20dd0*/  SHF.R.S32.HI R90, RZ, 0x1f, R90 ;  /* 0x0000001fff5a7819 */ /* 0x000fc4000001145a */
[----:B------:R1:W-:Y:S01]  /*20de0*/  @!P0 ST.E.64 desc[UR36][R12.64], R14 ;  /* 0x0000000e0c008985 */ /* 0x0003e2000c101b24 */
[----:B------:R-:W-:Y:S02]  /*20df0*/  ISETP.GE.AND P0, PT, R25, UR4, PT ;  /* 0x0000000419007c0c */ /* 0x000fe4000bf06270 */
[----:B------:R-:W-:-:S11]  /*20e00*/  SHF.R.S32.HI R94, RZ, 0x1f, R94 ;  /* 0x0000001fff5e7819 */ /* 0x000fd6000001145e */
[C---:B-1----:R-:W-:Y:S01]  /*20e10*/  @!P0 LEA R12, P1, R25.reuse, R11, 0x2 ;  /* 0x0000000b190c8211 */ /* 0x042fe200078210ff */
[----:B------:R-:W-:Y:S02]  /*20e20*/  @!P0 IMAD.MOV.U32 R14, RZ, RZ, R117 ;  /* 0x000000ffff0e8224 */ /* 0x000fe400078e0075 */
[----:B------:R-:W-:Y:S01]  /*20e30*/  @!P0 IMAD.MOV.U32 R15, RZ, RZ, R118 ;  /* 0x000000ffff0f8224 */ /* 0x000fe200078e0076 */
[----:B------:R-:W-:Y:S01]  /*20e40*/  @!P0 LEA.HI.X R13, R25, R24, R35, 0x2, P1 ;  /* 0x00000018190d8211 */ /* 0x000fe200008f1423 */
[C---:B------:R-:W-:Y:S01]  /*20e50*/  VIADD R35, R191.reuse, 0x20 ;  /* 0x00000020bf237836 */ /* 0x040fe20000000000 */
[----:B------:R-:W-:-:S03]  /*20e60*/  IADD3 R25, R191, 0x18, RZ ;  /* 0x00000018bf197810 */ /* 0x000fc60007ffe0ff */
[----:B------:R1:W-:Y:S01]  /*20e70*/  @!P0 ST.E.64 desc[UR36][R12.64], R14 ;  /* 0x0000000e0c008985 */ /* 0x0003e2000c101b24 */
[----:B------:R-:W-:Y:S02]  /*20e80*/  ISETP.GE.AND P0, PT, R59, UR4, PT ;  /* 0x000000043b007c0c */ /* 0x000fe4000bf06270 */
[----:B------:R-:W-:-:S11]  /*20e90*/  ISETP.GE.AND P1, PT, R25, UR4, PT ;  /* 0x0000000419007c0c */ /* 0x000fd6000bf26270 */
[C---:B-1----:R-:W-:Y:S01]  /*20ea0*/  @!P0 LEA R12, P2, R59.reuse, R11, 0x2 ;  /* 0x0000000b3b0c8211 */ /* 0x042fe200078410ff */
[----:B------:R-:W-:Y:S02]  /*20eb0*/  @!P0 IMAD.MOV.U32 R14, RZ, RZ, R111 ;  /* 0x000000ffff0e8224 */ /* 0x000fe400078e006f */
[----:B------:R-:W-:Y:S01]  /*20ec0*/  @!P0 IMAD.MOV.U32 R15, RZ, RZ, R115 ;  /* 0x000000ffff0f8224 */ /* 0x000fe200078e0073 */
[----:B------:R-:W-:Y:S01]  /*20ed0*/  @!P0 LEA.HI.X R13, R59, R24, R63, 0x2, P2 ;  /* 0x000000183b0d8211 */ /* 0x000fe200010f143f */
[C---:B------:R-:W-:Y:S02]  /*20ee0*/  VIADD R63, R191.reuse, 0x18 ;  /* 0x00000018bf3f7836 */ /* 0x040fe40000000000 */
[----:B------:R-:W-:Y:S02]  /*20ef0*/  VIADD R59, R191, 0x28 ;  /* 0x00000028bf3b7836 */ /* 0x000fe40000000000 */
[----:B------:R1:W-:Y:S01]  /*20f00*/  @!P0 ST.E.64 desc[UR36][R12.64], R14 ;  /* 0x0000000e0c008985 */ /* 0x0003e2000c101b24 */
[----:B------:R-:W-:-:S02]  /*20f10*/  ISETP.GE.AND P0, PT, R35, UR4, PT ;  /* 0x0000000423007c0c */ /* 0x000fc4000bf06270 */
[----:B------:R-:W-:Y:S02]  /*20f20*/  SHF.R.S32.HI R63, RZ, 0x1f, R63 ;  /* 0x0000001fff3f7819 */ /* 0x000fe4000001143f */
[C---:B-1----:R-:W-:Y:S01]  /*20f30*/  @!P1 LEA R12, P2, R25.reuse, R11, 0x2 ;  /* 0x0000000b190c9211 */ /* 0x042fe200078410ff */
[----:B------:R-:W-:Y:S02]  /*20f40*/  @!P1 IMAD.MOV.U32 R14, RZ, RZ, R106 ;  /* 0x000000ffff0e9224 */ /* 0x000fe400078e006a */
[----:B------:R-:W-:Y:S01]  /*20f50*/  @!P1 IMAD.MOV.U32 R15, RZ, RZ, R110 ;  /* 0x000000ffff0f9224 */ /* 0x000fe200078e006e */
[----:B------:R-:W-:Y:S01]  /*20f60*/  @!P1 LEA.HI.X R13, R25, R24, R63, 0x2, P2 ;  /* 0x00000018190d9211 */ /* 0x000fe200010f143f */
[C---:B------:R-:W-:Y:S02]  /*20f70*/  VIADD R63, R191.reuse, 0x20 ;  /* 0x00000020bf3f7836 */ /* 0x040fe40000000000 */
[----:B------:R-:W-:Y:S02]  /*20f80*/  VIADD R25, R191, 0x30 ;  /* 0x00000030bf197836 */ /* 0x000fe40000000000 */
[----:B------:R1:W-:Y:S01]  /*20f90*/  @!P1 ST.E.64 desc[UR36][R12.64], R14 ;  /* 0x0000000e0c009985 */ /* 0x0003e2000c101b24 */
[----:B------:R-:W-:-:S02]  /*20fa0*/  SHF.R.S32.HI R63, RZ, 0x1f, R63 ;  /* 0x0000001fff3f7819 */ /* 0x000fc4000001143f */
[----:B------:R-:W-:Y:S02]  /*20fb0*/  ISETP.GE.AND P1, PT, R59, UR4, PT ;  /* 0x000000043b007c0c */ /* 0x000fe4000bf26270 */
[C---:B-1----:R-:W-:Y:S01]  /*20fc0*/  @!P0 LEA R12, P2, R35.reuse, R11, 0x2 ;  /* 0x0000000b230c8211 */ /* 0x042fe200078410ff */
[----:B------:R-:W-:Y:S01]  /*20fd0*/  @!P0 IMAD.MOV.U32 R14, RZ, RZ, R229 ;  /* 0x000000ffff0e8224 */ /* 0x000fe200078e00e5 */
[----:B------:R-:W-:Y:S02]  /*20fe0*/  @!P0 MOV R15, R227 ;  /* 0x000000e3000f8202 */ /* 0x000fe40000000f00 */
        /* <DEDUP_REMOVED lines=28> */
[----:B------:R-:W-:Y:S01]  /*211b0*/  VIADD R35, R191, 0x40 ;  /* 0x00000040bf237836 */ /* 0x000fe20000000000 */
[----:B------:R-:W-:Y:S01]  /*211c0*/  ISETP.GE.AND P2, PT, R25, UR4, PT ;  /* 0x0000000419007c0c */ /* 0x000fe2000bf46270 */
[----:B------:R-:W-:Y:S02]  /*211d0*/  VIADD R59, R191, 0x58 ;  /* 0x00000058bf3b7836 */ /* 0x000fe40000000000 */
[----:B------:R1:W-:Y:S01]  /*211e0*/  @!P1 ST.E.64 desc[UR36][R12.64], R14 ;  /* 0x0000000e0c009985 */ /* 0x0003e2000c101b24 */
[----:B------:R-:W-:-:S02]  /*211f0*/  SHF.R.S32.HI R35, RZ, 0x1f, R35 ;  /* 0x0000001fff237819 */ /* 0x000fc40000011423 */
[C---:B-1----:R-:W-:Y:S01]  /*21200*/  @!P0 LEA R12, P1, R34.reuse, R11, 0x2 ;  /* 0x0000000b220c8211 */ /* 0x042fe200078210ff */
[----:B------:R-:W-:Y:S02]  /*21210*/  @!P0 IMAD.MOV.U32 R14, RZ, RZ, R182 ;  /* 0x000000ffff0e8224 */ /* 0x000fe400078e00b6 */
[----:B------:R-:W-:Y:S01]  /*21220*/  @!P0 IMAD.MOV.U32 R15, RZ, RZ, R180 ;  /* 0x000000ffff0f8224 */ /* 0x000fe200078e00b4 */
[----:B------:R-:W-:Y:S01]  /*21230*/  @!P0 LEA.HI.X R13, R34, R24, R35, 0x2, P1 ;  /* 0x00000018220d8211 */ /* 0x000fe200008f1423 */
[C---:B------:R-:W-:Y:S01]  /*21240*/  VIADD R35, R191.reuse, 0x48 ;  /* 0x00000048bf237836 */ /* 0x040fe20000000000 */
[----:B------:R-:W-:Y:S02]  /*21250*/  IADD3 R34, R191, 0x50, RZ ;  /* 0x00000050bf227810 */ /* 0x000fe40007ffe0ff */
[----:B------:R-:W-:Y:S01]  /*21260*/  ISETP.GE.AND P1, PT, R59, UR4, PT ;  /* 0x000000043b007c0c */ /* 0x000fe2000bf26270 */
        /* <DEDUP_REMOVED lines=12> */
[----:B------:R-:W-:Y:S02]  /*21330*/  ISETP.GE.AND P3, PT, R25, UR4, PT ;  /* 0x0000000419007c0c */ /* 0x000fe4000bf66270 */
[CC--:B-1----:R-:W-:Y:S02]  /*21340*/  @!P0 LEA R14, P4, R34.reuse, R11.reuse, 0x2 ;  /* 0x0000000b220e8211 */ /* 0x0c2fe400078810ff */
[C---:B------:R-:W-:Y:S02]  /*21350*/  @!P1 LEA R12, P5, R59.reuse, R11, 0x2 ;  /* 0x0000000b3b0c9211 */ /* 0x040fe400078a10ff */
[-C--:B------:R-:W-:Y:S01]  /*21360*/  @!P0 LEA.HI.X R15, R34, R24.reuse, R35, 0x2, P4 ;  /* 0x00000018220f8211 */ /* 0x080fe200020f1423 */
[----:B------:R-:W-:Y:S01]  /*21370*/  @!P0 IMAD.MOV.U32 R34, RZ, RZ, R179 ;  /* 0x000000ffff228224 */ /* 0x000fe200078e00b3 */
[----:B------:R-:W-:Y:S01]  /*21380*/  @!P1 LEA.HI.X R13, R59, R24, R82, 0x2, P5 ;  /* 0x000000183b0d9211 */ /* 0x000fe200028f1452 */
[----:B------:R-:W-:Y:S01]  /*21390*/  @!P0 IMAD.MOV.U32 R35, RZ, RZ, R177 ;  /* 0x000000ffff238224 */ /* 0x000fe200078e00b1 */
[C---:B------:R-:W-:Y:S01]  /*213a0*/  IADD3 R59, R191.reuse, 0x78, RZ ;  /* 0x00000078bf3b7810 */ /* 0x040fe20007ffe0ff */
[----:B------:R-:W-:-:S03]  /*213b0*/  VIADD R82, R191, 0x68 ;  /* 0x00000068bf527836 */ /* 0x000fc60000000000 */
[----:B------:R1:W-:Y:S01]  /*213c0*/  @!P0 ST.E.64 desc[UR36][R14.64], R34 ;  /* 0x000000220e008985 */ /* 0x0003e2000c101b24 */
[----:B------:R-:W-:Y:S02]  /*213d0*/  ISETP.GE.AND P0, PT, R86, UR4, PT ;  /* 0x0000000456007c0c */ /* 0x000fe4000bf06270 */
[----:B------:R-:W-:Y:S01]  /*213e0*/  SHF.R.S32.HI R82, RZ, 0x1f, R82 ;  /* 0x0000001fff527819 */ /* 0x000fe20000011452 */
[----:B-1----:R-:W-:Y:S01]  /*213f0*/  @!P1 IMAD.MOV.U32 R34, RZ, RZ, R178 ;  /* 0x000000ffff229224 */ /* 0x002fe200078e00b2 */
[----:B------:R-:W-:Y:S01]  /*21400*/  @!P2 LEA R14, P4, R63, R11, 0x2 ;  /* 0x0000000b3f0ea211 */ /* 0x000fe200078810ff */
[----:B------:R-:W-:-:S03]  /*21410*/  @!P1 IMAD.MOV.U32 R35, RZ, RZ, R176 ;  /* 0x000000ffff239224 */ /* 0x000fc600078e00b0 */
[----:B------:R-:W-:Y:S01]  /*21420*/  @!P2 LEA.HI.X R15, R63, R24, R90, 0x2, P4 ;  /* 0x000000183f0fa211 */ /* 0x000fe200020f145a */
[----:B------:R-:W-:Y:S01]  /*21430*/  VIADD R63, R191, 0x80 ;  /* 0x00000080bf3f7836 */ /* 0x000fe20000000000 */
[----:B------:R1:W-:Y:S01]  /*21440*/  @!P1 ST.E.64 desc[UR36][R12.64], R34 ;  /* 0x000000220c009985 */ /* 0x0003e2000c101b24 */
[----:B------:R-:W-:Y:S01]  /*21450*/  ISETP.GE.AND P1, PT, R59, UR4, PT ;  /* 0x000000043b007c0c */ /* 0x000fe2000bf26270 */
[----:B------:R-:W-:-:S05]  /*21460*/  VIADD R90, R191, 0x70 ;  /* 0x00000070bf5a7836 */ /* 0x000fca0000000000 */
        /* <DEDUP_REMOVED lines=18> */
[----:B------:R-:W-:Y:S02]  /*21590*/  SHF.R.S32.HI R90, RZ, 0x1f, R90 ;  /* 0x0000001fff5a7819 */ /* 0x000fe4000001145a */
[----:B-1----:R-:W-:Y:S01]  /*215a0*/  @!P0 MOV R34, R171 ;  /* 0x000000ab00228202 */ /* 0x002fe20000000f00 */
[----:B------:R-:W-:Y:S01]  /*215b0*/  @!P0 IMAD.MOV.U32 R35, RZ, RZ, R169 ;  /* 0x000000ffff238224 */ /* 0x000fe200078e00a9 */
[----:B------:R-:W-:-:S04]  /*215c0*/  @!P1 LEA R12, P5, R59, R11, 0x2 ;  /* 0x0000000b3b0c9211 */ /* 0x000fc800078a10ff */
[----:B------:R1:W-:Y:S01]  /*215d0*/  @!P0 ST.E.64 desc[UR36][R14.64], R34 ;  /* 0x000000220e008985 */ /* 0x0003e2000c101b24 */
[----:B------:R-:W-:Y:S01]  /*215e0*/  @!P1 LEA.HI.X R13, R59, R24, R82, 0x2, P5 ;  /* 0x000000183b0d9211 */ /* 0x000fe200028f1452 */
[C---:B------:R-:W-:Y:S01]  /*215f0*/  VIADD R59, R191.reuse, 0x98 ;  /* 0x00000098bf3b7836 */ /* 0x040fe20000000000 */
        /* <DEDUP_REMOVED lines=18> */
[----:B------:R-:W-:Y:S02]  /*21720*/  ISETP.GE.AND P2, PT, R63, UR4, PT ;  /* 0x000000043f007c0c */ /* 0x000fe4000bf46270 */
[----:B------:R-:W-:Y:S02]  /*21730*/  IADD3 R82, R191, 0x98, RZ ;  /* 0x00000098bf527810 */ /* 0x000fe40007ffe0ff */
[----:B------:R-:W-:Y:S02]  /*21740*/  ISETP.GE.AND P4, PT, R25, UR4, PT ;  /* 0x0000000419007c0c */ /* 0x000fe4000bf86270 */
[----:B------:R-:W-:Y:S01]  /*21750*/  SHF.R.S32.HI R82, RZ, 0x1f, R82 ;  /* 0x0000001fff527819 */ /* 0x000fe20000011452 */
[----:B-1----:R-:W-:Y:S01]  /*21760*/  @!P3 IMAD.MOV.U32 R34, RZ, RZ, R166 ;  /* 0x000000ffff22b224 */ /* 0x002fe200078e00a6 */
[----:B------:R-:W-:Y:S01]  /*21770*/  @!P0 LEA R14, P5, R86, R11, 0x2 ;  /* 0x0000000b560e8211 */ /* 0x000fe200078a10ff */
[----:B------:R-:W-:-:S03]  /*21780*/  @!P3 IMAD.MOV.U32 R35, RZ, RZ, R164 ;  /* 0x000000ffff23b224 */ /* 0x000fc600078e00a4 */
[----:B------:R-:W-:Y:S01]  /*21790*/  @!P0 LEA.HI.X R15, R86, R24, R90, 0x2, P5 ;  /* 0x00000018560f8211 */ /* 0x000fe200028f145a */
[C---:B------:R-:W-:Y:S01]  /*217a0*/  VIADD R86, R191.reuse, 0xa0 ;  /* 0x000000a0bf567836 */ /* 0x040fe20000000000 */
[----:B------:R1:W-:Y:S01]  /*217b0*/  @!P3 ST.E.64 desc[UR36][R12.64], R34 ;  /* 0x000000220c00b985 */ /* 0x0003e2000c101b24 */
[----:B------:R-:W-:-:S03]  /*217c0*/  VIADD R90, R191, 0xb0 ;  /* 0x000000b0bf5a7836 */ /* 0x000fc60000000000 */
[----:B------:R-:W-:Y:S01]  /*217d0*/  SHF.R.S32.HI R86, RZ, 0x1f, R86 ;  /* 0x0000001fff567819 */ /* 0x000fe20000011456 */
[----:B-1----:R-:W-:Y:S01]  /*217e0*/  @!P0 IMAD.MOV.U32 R34, RZ, RZ, R161 ;  /* 0x000000ffff228224 */ /* 0x002fe200078e00a1 */
[----:B------:R-:W-:Y:S01]  /*217f0*/  @!P1 LEA R12, P3, R59, R11, 0x2 ;  /* 0x0000000b3b0c9211 */ /* 0x000fe200078610ff */
[----:B------:R-:W-:-:S03]  /*21800*/  @!P0 IMAD.MOV.U32 R35, RZ, RZ, R159 ;  /* 0x000000ffff238224 */ /* 0x000fc600078e009f */
[----:B------:R-:W-:Y:S01]  /*21810*/  @!P1 LEA.HI.X R13, R59, R24, R82, 0x2, P3 ;  /* 0x000000183b0d9211 */ /* 0x000fe200018f1452 */
[C---:B------:R-:W-:Y:S01]  /*21820*/  VIADD R82, R191.reuse, 0xb8 ;  /* 0x000000b8bf527836 */ /* 0x040fe20000000000 */
[----:B------:R1:W-:Y:S01]  /*21830*/  @!P0 ST.E.64 desc[UR36][R14.64], R34 ;  /* 0x000000220e008985 */ /* 0x0003e2000c101b24 */
[----:B------:R-:W-:Y:S01]  /*21840*/  VIADD R59, R191, 0xa8 ;  /* 0x000000a8bf3b7836 */ /* 0x000fe20000000000 */
[----:B------:R-:W-:-:S04]  /*21850*/  ISETP.GE.AND P0, PT, R90, UR4, PT ;  /* 0x000000045a007c0c */ /* 0x000fc8000bf06270 */
[----:B------:R-:W-:Y:S01]  /*21860*/  SHF.R.S32.HI R59, RZ, 0x1f, R59 ;  /* 0x0000001fff3b7819 */ /* 0x000fe2000001143b */
[----:B-1----:R-:W-:Y:S01]  /*21870*/  @!P1 IMAD.MOV.U32 R34, RZ, RZ, R160 ;  /* 0x000000ffff229224 */ /* 0x002fe200078e00a0 */
[----:B------:R-:W-:Y:S01]  /*21880*/  @!P2 LEA R14, P3, R63, R11, 0x2 ;  /* 0x0000000b3f0ea211 */ /* 0x000fe200078610ff */
[----:B------:R-:W-:-:S03]  /*21890*/  @!P1 IMAD.MOV.U32 R35, RZ, RZ, R147 ;  /* 0x000000ffff239224 */ /* 0x000fc600078e0093 */
[----:B------:R-:W-:Y:S01]  /*218a0*/  @!P2 LEA.HI.X R15, R63, R24, R86, 0x2, P3 ;  /* 0x000000183f0fa211 */ /* 0x000fe200018f1456 */
[C---:B------:R-:W-:Y:S01]  /*218b0*/  VIADD R63, R191.reuse, 0xc0 ;  /* 0x000000c0bf3f7836 */ /* 0x040fe20000000000 */
        /* <DEDUP_REMOVED lines=11> */
[----:B------:R-:W-:Y:S01]  /*21970*/  IADD3 R59, R191, 0xc8, RZ ;  /* 0x000000c8bf3b7810 */ /* 0x000fe20007ffe0ff */
[----:B-1----:R-:W-:Y:S01]  /*21980*/  @!P4 IMAD.MOV.U32 R34, RZ, RZ, R104 ;  /* 0x000000ffff22c224 */ /* 0x002fe200078e0068 */
[----:B------:R-:W-:Y:S01]  /*21990*/  @!P0 LEA R14, P3, R90, R11, 0x2 ;  /* 0x0000000b5a0e8211 */ /* 0x000fe200078610ff */
[----:B------:R-:W-:-:S03]  /*219a0*/  @!P4 IMAD.MOV.U32 R35, RZ, RZ, R92 ;  /* 0x000000ffff23c224 */ /* 0x000fc600078e005c */
[-C--:B------:R-:W-:Y:S02]  /*219b0*/  @!P0 LEA.HI.X R15, R90, R24.reuse, R94, 0x2, P3 ;  /* 0x000000185a0f8211 */ /* 0x080fe400018f145e */
[----:B------:R1:W-:Y:S01]  /*219c0*/  @!P4 ST.E.64 desc[UR36][R12.64], R34 ;  /* 0x000000220c00c985 */ /* 0x0003e2000c101b24 */
[----:B------:R-:W-:Y:S02]  /*219d0*/  ISETP.GE.AND P4, PT, R59, UR4, PT ;  /* 0x000000043b007c0c */ /* 0x000fe4000bf86270 */
[----:B------:R-:W-:Y:S02]  /*219e0*/  ISETP.GE.AND P3, PT, R25, UR4, PT ;  /* 0x0000000419007c0c */ /* 0x000fe4000bf66270 */
[C---:B-1----:R-:W-:Y:S01]  /*219f0*/  @!P1 LEA R12, P5, R82.reuse, R11, 0x2 ;  /* 0x0000000b520c9211 */ /* 0x042fe200078a10ff */
[----:B------:R-:W-:Y:S02]  /*21a00*/  @!P0 IMAD.MOV.U32 R34, RZ, RZ, R88 ;  /* 0x000000ffff228224 */ /* 0x000fe400078e0058 */
[----:B------:R-:W-:Y:S01]  /*21a10*/  @!P0 IMAD.MOV.U32 R35, RZ, RZ, R84 ;  /* 0x000000ffff238224 */ /* 0x000fe200078e0054 */
[----:B------:R-:W-:Y:S01]  /*21a20*/  @!P1 LEA.HI.X R13, R82, R24, R86, 0x2, P5 ;  /* 0x00000018520d9211 */ /* 0x000fe200028f1456 */
[----:B------:R-:W-:-:S06]  /*21a30*/  VIADD R82, R191, 0xc0 ;  /* 0x000000c0bf527836 */ /* 0x000fcc0000000000 */
[-C--:B------:R-:W-:Y:S01]  /*21a40*/  @!P3 LEA R108, P5, R25, R11.reuse, 0x2 ;  /* 0x0000000b196cb211 */ /* 0x080fe200078a10ff */
[----:B------:R1:W-:Y:S01]  /*21a50*/  @!P0 ST.E.64 desc[UR36][R14.64], R34 ;  /* 0x000000220e008985 */ /* 0x0003e2000c101b24 */
[----:B------:R-:W-:Y:S02]  /*21a60*/  SHF.R.S32.HI R82, RZ, 0x1f, R82 ;  /* 0x0000001fff527819 */ /* 0x000fe40000011452 */
[C---:B-1----:R-:W-:Y:S01]  /*21a70*/  @!P2 LEA R14, P0, R63.reuse, R11, 0x2 ;  /* 0x0000000b3f0ea211 */ /* 0x042fe200078010ff */
[----:B------:R-:W-:Y:S02]  /*21a80*/  @!P1 IMAD.MOV.U32 R34, RZ, RZ, R112 ;  /* 0x000000ffff229224 */ /* 0x000fe400078e0070 */
[----:B------:R-:W-:Y:S01]  /*21a90*/  @!P1 IMAD.MOV.U32 R35, RZ, RZ, R116 ;  /* 0x000000ffff239224 */ /* 0x000fe200078e0074 */
[----:B------:R-:W-:Y:S01]  /*21aa0*/  @!P2 LEA.HI.X R15, R63, R24, R82, 0x2, P0 ;  /* 0x000000183f0fa211 */ /* 0x000fe200000f1452 */
[----:B------:R-:W-:Y:S01]  /*21ab0*/  VIADD R63, R191, 0xc8 ;  /* 0x000000c8bf3f7836 */ /* 0x000fe20000000000 */
[----:B------:R-:W-:-:S02]  /*21ac0*/  ISETP.GE.AND P0, PT, R225, UR4, PT ;  /* 0x00000004e1007c0c */ /* 0x000fc4000bf06270 */
[----:B------:R1:W-:Y:S02]  /*21ad0*/  @!P1 ST.E.64 desc[UR36][R12.64], R34 ;  /* 0x000000220c009985 */ /* 0x0003e4000c101b24 */
[----:B------:R-:W-:Y:S02]  /*21ae0*/  SHF.R.S32.HI R63, RZ, 0x1f, R63 ;  /* 0x0000001fff3f7819 */ /* 0x000fe4000001143f */
[C---:B-1----:R-:W-:Y:S01]  /*21af0*/  @!P4 LEA R12, P1, R59.reuse, R11, 0x2 ;  /* 0x0000000b3b0cc211 */ /* 0x042fe200078210ff */
[----:B------:R-:W-:Y:S02]  /*21b00*/  @!P2 IMAD.MOV.U32 R34, RZ, RZ, R80 ;  /* 0x000000ffff22a224 */ /* 0x000fe400078e0050 */
[----:B------:R-:W-:Y:S01]  /*21b10*/  @!P2 IMAD.MOV.U32 R35, RZ, RZ, R3 ;  /* 0x000000ffff23a224 */ /* 0x000fe200078e0003 */
[----:B------:R-:W-:Y:S01]  /*21b20*/  @!P4 LEA.HI.X R13, R59, R24, R63, 0x2, P1 ;  /* 0x000000183b0dc211 */ /* 0x000fe200008f143f */
[----:B------:R-:W-:Y:S01]  /*21b30*/  VIADD R59, R191, 0xd0 ;  /* 0x000000d0bf3b7836 */ /* 0x000fe20000000000 */
[----:B------:R-:W-:-:S02]  /*21b40*/  ISETP.GE.AND P1, PT, R224, UR4, PT ;  /* 0x00000004e0007c0c */ /* 0x000fc4000bf26270 */
[----:B------:R1:W-:Y:S01]  /*21b50*/  @!P2 ST.E.64 desc[UR36][R14.64], R34 ;  /* 0x000000220e00a985 */ /* 0x0003e2000c101b24 */
[----:B------:R-:W-:Y:S02]  /*21b60*/  SHF.R.S32.HI R63, RZ, 0x1f, R223 ;  /* 0x0000001fff3f7819 */ /* 0x000fe400000114df */
[----:B------:R-:W-:-:S04]  /*21b70*/  SHF.R.S32.HI R59, RZ, 0x1f, R59 ;  /* 0x0000001fff3b7819 */ /* 0x000fc8000001143b */
[----:B------:R-:W-:Y:S02]  /*21b80*/  @!P3 LEA.HI.X R109, R25, R24, R59, 0x2, P5 ;  /* 0x00000018196db211 */ /* 0x000fe400028f143b */
[----:B------:R-:W-:Y:S02]  /*21b90*/  SHF.R.S32.HI R59, RZ, 0x1f, R225 ;  /* 0x0000001fff3b7819 */ /* 0x000fe400000114e1 */
[----:B------:R-:W-:Y:S02]  /*21ba0*/  ISETP.GE.AND P5, PT, R222, UR4, PT ;  /* 0x00000004de007c0c */ /* 0x000fe4000bfa6270 */
[----:B------:R-:W-:Y:S01]  /*21bb0*/  SHF.R.S32.HI R25, RZ, 0x1f, R224 ;  /* 0x0000001fff197819 */ /* 0x000fe200000114e0 */
[----:B-1----:R-:W-:Y:S01]  /*21bc0*/  @!P4 IMAD.MOV.U32 R14, RZ, RZ, R120 ;  /* 0x000000ffff0ec224 */ /* 0x002fe200078e0078 */
[----:B------:R-:W-:-:S05]  /*21bd0*/  @!P4 MOV R15, R69 ;  /* 0x00000045000fc202 */ /* 0x000fca0000000f00 */
[----:B------:R1:W-:Y:S01]  /*21be0*/  @!P4 ST.E.64 desc[UR36][R12.64], R14 ;  /* 0x0000000e0c00c985 */ /* 0x0003e2000c101b24 */
[----:B------:R-:W-:-:S03]  /*21bf0*/  ISETP.GE.AND P4, PT, R223, UR4, PT ;  /* 0x00000004df007c0c */ /* 0x000fc6000bf86270 */
[----:B------:R2:W-:Y:S01]  /*21c00*/  @!P3 ST.E.64 desc[UR36][R108.64], R4 ;  /* 0x000000046c00b985 */ /* 0x0005e2000c101b24 */
[----:B------:R-:W-:Y:S02]  /*21c10*/  ISETP.GE.AND P3, PT, R221, UR4, PT ;  /* 0x00000004dd007c0c */ /* 0x000fe4000bf66270 */
[CC--:B-1----:R-:W-:Y:S01]  /*21c20*/  @!P0 LEA R12, P2, R225.reuse, R11.reuse, 0x2 ;  /* 0x0000000be10c8211 */ /* 0x0c2fe200078410ff */
[----:B------:R-:W-:Y:S02]  /*21c30*/  @!P0 IMAD.MOV.U32 R14, RZ, RZ, R73 ;  /* 0x000000ffff0e8224 */ /* 0x000fe400078e0049 */
[----:B------:R-:W-:Y:S01]  /*21c40*/  @!P0 IMAD.MOV.U32 R15, RZ, RZ, R77 ;  /* 0x000000ffff0f8224 */ /* 0x000fe200078e004d */
[-C--:B------:R-:W-:Y:S02]  /*21c50*/  @!P0 LEA.HI.X R13, R225, R24.reuse, R59, 0x2, P2 ;  /* 0x00000018e10d8211 */ /* 0x080fe400010f143b */
[C---:B--2---:R-:W-:Y:S02]  /*21c60*/  @!P1 LEA R4, P2, R224.reuse, R11, 0x2 ;  /* 0x0000000be0049211 */ /* 0x044fe400078410ff */
[----:B------:R-:W-:Y:S01]  /*21c70*/  SHF.R.S32.HI R59, RZ, 0x1f, R222 ;  /* 0x0000001fff3b7819 */ /* 0x000fe200000114de */
[----:B------:R1:W-:Y:S01]  /*21c80*/  @!P0 ST.E.64 desc[UR36][R12.64], R14 ;  /* 0x0000000e0c008985 */ /* 0x0003e2000c101b24 */
[----:B------:R-:W-:-:S02]  /*21c90*/  @!P1 LEA.HI.X R5, R224, R24, R25, 0x2, P2 ;  /* 0x00000018e0059211 */ /* 0x000fc400010f1419 */
[----:B------:R-:W-:-:S03]  /*21ca0*/  SHF.R.S32.HI R25, RZ, 0x1f, R221 ;  /* 0x0000001fff197819 */ /* 0x000fc600000114dd */
[----:B------:R2:W-:Y:S01]  /*21cb0*/  @!P1 ST.E.64 desc[UR36][R4.64], R6 ;  /* 0x0000000604009985 */ /* 0x0005e2000c101b24 */
[CC--:B-1----:R-:W-:Y:S01]  /*21cc0*/  @!P4 LEA R12, P0, R223.reuse, R11.reuse, 0x2 ;  /* 0x0000000bdf0cc211 */ /* 0x0c2fe200078010ff */
[----:B------:R-:W-:Y:S02]  /*21cd0*/  @!P4 IMAD.MOV.U32 R14, RZ, RZ, R81 ;  /* 0x000000ffff0ec224 */ /* 0x000fe400078e0051 */
[----:B------:R-:W-:Y:S01]  /*21ce0*/  @!P4 IMAD.MOV.U32 R15, RZ, RZ, R85 ;  /* 0x000000ffff0fc224 */ /* 0x000fe200078e0055 */
[-C--:B------:R-:W-:Y:S02]  /*21cf0*/  @!P4 LEA.HI.X R13, R223, R24.reuse, R63, 0x2, P0 ;  /* 0x00000018df0dc211 */ /* 0x080fe400000f143f */
[CC--:B--2---:R-:W-:Y:S02]  /*21d00*/  @!P5 LEA R4, P1, R222.reuse, R11.reuse, 0x2 ;  /* 0x0000000bde04d211 */ /* 0x0c4fe400078210ff */
[----:B------:R-:W-:Y:S01]  /*21d10*/  @!P3 LEA R6, P2, R221, R11, 0x2 ;  /* 0x0000000bdd06b211 */ /* 0x000fe200078410ff */
[----:B------:R1:W-:Y:S01]  /*21d20*/  @!P4 ST.E.64 desc[UR36][R12.64], R14 ;  /* 0x0000000e0c00c985 */ /* 0x0003e2000c101b24 */
[----:B------:R-:W-:-:S02]  /*21d30*/  @!P5 LEA.HI.X R5, R222, R24, R59, 0x2, P1 ;  /* 0x00000018de05d211 */ /* 0x000fc400008f143b */
[----:B------:R-:W-:-:S03]  /*21d40*/  @!P3 LEA.HI.X R7, R221, R24, R25, 0x2, P2 ;  /* 0x00000018dd07b211 */ /* 0x000fc600010f1419 */
[----:B------:R3:W-:Y:S01]  /*21d50*/  @!P5 ST.E.64 desc[UR36][R4.64], R8 ;  /* 0x000000080400d985 */ /* 0x0007e2000c101b24 */
[----:B-1----:R-:W-:Y:S02]  /*21d60*/  @!P3 IMAD.MOV.U32 R12, RZ, RZ, R89 ;  /* 0x000000ffff0cb224 */ /* 0x002fe400078e0059 */
[----:B------:R-:W-:-:S05]  /*21d70*/  @!P3 IMAD.MOV.U32 R13, RZ, RZ, R93 ;  /* 0x000000ffff0db224 */ /* 0x000fca00078e005d */
[----:B------:R3:W-:Y:S02]  /*21d80*/  @!P3 ST.E.64 desc[UR36][R6.64], R12 ;  /* 0x0000000c0600b985 */ /* 0x0007e4000c101b24 */
.L_x_2010:
[----:B------:R-:W-:Y:S05]  /*21d90*/  BSYNC B1 ;  /* 0x0000000000017941 */ /* 0x000fea0003800000 */
.L_x_2009:
[----:B------:R-:W-:-:S03]  /*21da0*/  UMOV UR4, 0xffffffff ;  /* 0xffffffff00047882 */ /* 0x000fc60000000000 */
[----:B------:R-:W-:Y:S05]  /*21db0*/  BRA.DIV UR4, `(.L_x_2011) ;  /* 0x0000010204b87947 */ /* 0x000fea000b800000 */
[----:B---3--:R3:W4:Y:S04]  /*21dc0*/  SHFL.IDX PT, R8, R2, 0x1, 0x1c1f ;  /* 0x003c1f0002087f89 */ /* 0x00872800000e0000 */
[----:B0-----:R-:W0:Y:S02]  /*21dd0*/  SHFL.IDX PT, R0, R0, 0x1, 0x1c1f ;  /* 0x003c1f0000007f89 */ /* 0x001e2400000e0000 */
.L_x_2411:
[----:B------:R-:W-:-:S13]  /*21de0*/  ISETP.GE.AND P0, PT, R33, R32, PT ;  /* 0x000000202100720c */ /* 0x000fda0003f06270 */
[----:B------:R-:W-:Y:S05]  /*21df0*/  @P0 BRA `(.L_x_2007) ;  /* 0x0000001c00700947 */ /* 0x000fea0003800000 */
[----:B------:R-:W-:Y:S01]  /*21e00*/  ULDC UR4, c[0x0][0xac8] ;  /* 0x0002b20000047ab9 */ /* 0x000fe20000000800 */
[C---:B------:R-:W-:Y:S01]  /*21e10*/  VIADD R6, R191.reuse, 0x8 ;  /* 0x00000008bf067836 */ /* 0x040fe20000000000 */
[C---:B------:R-:W-:Y:S01]  /*21e20*/  ISETP.GE.AND P5, PT, R191.reuse, UR4, PT ;  /* 0x00000004bf007c0c */ /* 0x040fe2000bfa6270 */
[C---:B------:R-:W-:Y:S01]  /*21e30*/  VIADD R12, R191.reuse, 0x10 ;  /* 0x00000010bf0c7836 */ /* 0x040fe20000000000 */
[----:B------:R-:W-:Y:S01]  /*21e40*/  SHF.R.S32.HI R4, RZ, 0x1f, R191 ;  /* 0x0000001fff047819 */ /* 0x000fe200000114bf */
[C---:B------:R-:W-:Y:S01]  /*21e50*/  VIADD R14, R191.reuse, 0x18 ;  /* 0x00000018bf0e7836 */ /* 0x040fe20000000000 */
[----:B------:R-:W-:Y:S01]  /*21e60*/  ISETP.GE.AND P0, PT, R6, UR4, PT ;  /* 0x0000000406007c0c */ /* 0x000fe2000bf06270 */
[C---:B------:R-:W-:Y:S01]  /*21e70*/  VIADD R7, R191.reuse, 0x8 ;  /* 0x00000008bf077836 */ /* 0x040fe20000000000 */
[----:B------:R-:W-:Y:S01]  /*21e80*/  ISETP.GE.AND P3, PT, R12, UR4, PT ;  /* 0x000000040c007c0c */ /* 0x000fe2000bf66270 */
[C---:B------:R-:W-:Y:S01]  /*21e90*/  VIADD R9, R191.reuse, 0x20 ;  /* 0x00000020bf097836 */ /* 0x040fe20000000000 */
[----:B------:R-:W-:Y:S01]  /*21ea0*/  ISETP.GE.AND P2, PT, R14, UR4, PT ;  /* 0x000000040e007c0c */ /* 0x000fe2000bf46270 */
[C---:B------:R-:W-:Y:S01]  /*21eb0*/  VIADD R13, R191.reuse, 0x10 ;  /* 0x00000010bf0d7836 */ /* 0x040fe20000000000 */
[----:B------:R-:W-:Y:S01]  /*21ec0*/  SHF.R.S32.HI R7, RZ, 0x1f, R7 ;  /* 0x0000001fff077819 */ /* 0x000fe20000011407 */
[C---:B-1----:R-:W-:Y:S01]  /*21ed0*/  VIADD R24, R191.reuse, 0x18 ;  /* 0x00000018bf187836 */ /* 0x042fe20000000000 */
[C---:B------:R-:W-:Y:S01]  /*21ee0*/  IADD3 R15, R191.reuse, 0x28, RZ ;  /* 0x00000028bf0f7810 */ /* 0x040fe20007ffe0ff */
[----:B--2---:R-:W-:Y:S01]  /*21ef0*/  @!P5 IMAD.MOV.U32 R11, RZ, RZ, R20 ;  /* 0x000000ffff0bd224 */ /* 0x004fe200078e0014 */
[C---:B0--3--:R-:W-:Y:S01]  /*21f00*/  @!P5 LEA R2, P1, R191.reuse, R0, 0x2 ;  /* 0x00000000bf02d211 */ /* 0x049fe200078210ff */
[----:B------:R-:W-:Y:S01]  /*21f10*/  VIADD R25, R191, 0xa8 ;  /* 0x000000a8bf197836 */ /* 0x000fe20000000000 */
[----:B------:R-:W-:-:S02]  /*21f20*/  SHF.R.S32.HI R13, RZ, 0x1f, R13 ;  /* 0x0000001fff0d7819 */ /* 0x000fc4000001140d */
[----:B----4-:R-:W-:Y:S02]  /*21f30*/  @!P5 LEA.HI.X R3, R191, R8, R4, 0x2, P1 ;  /* 0x00000008bf03d211 */ /* 0x010fe400008f1404 */
[C---:B------:R-:W-:Y:S02]  /*21f40*/  @!P0 LEA R4, P4, R6.reuse, R0, 0x2 ;  /* 0x0000000006048211 */ /* 0x040fe400078810ff */
[----:B------:R-:W-:Y:S01]  /*21f50*/  ISETP.GE.AND P1, PT, R9, UR4, PT ;  /* 0x0000000409007c0c */ /* 0x000fe2000bf26270 */
[----:B------:R0:W-:Y:S01]  /*21f60*/  @!P5 ST.E.64 desc[UR36][R2.64], R10 ;  /* 0x0000000a0200d985 */ /* 0x0001e2000c101b24 */
[----:B------:R-:W-:Y:S01]  /*21f70*/  @!P0 LEA.HI.X R5, R6, R8, R7, 0x2, P4 ;  /* 0x0000000806058211 */ /* 0x000fe200020f1407 */
[----:B------:R-:W-:Y:S01]  /*21f80*/  @!P0 IMAD.MOV.U32 R6, RZ, RZ, R97 ;  /* 0x000000ffff068224 */ /* 0x000fe200078e0061 */
[----:B------:R-:W-:Y:S01]  /*21f90*/  SHF.R.S32.HI R24, RZ, 0x1f, R24 ;  /* 0x0000001fff187819 */ /* 0x000fe20000011418 */
[----:B------:R-:W-:Y:S01]  /*21fa0*/  @!P0 IMAD.MOV.U32 R7, RZ, RZ, R21 ;  /* 0x000000ffff078224 */ /* 0x000fe200078e0015 */
[----:B------:R-:W-:-:S04]  /*21fb0*/  SHF.R.S32.HI R25, RZ, 0x1f, R25 ;  /* 0x0000001fff197819 */ /* 0x000fc80000011419 */
[----:B------:R1:W-:Y:S01]  /*21fc0*/  @!P0 ST.E.64 desc[UR36][R4.64], R6 ;  /* 0x0000000604008985 */ /* 0x0003e2000c101b24 */
[----:B------:R-:W-:Y:S02]  /*21fd0*/  ISETP.GE.AND P0, PT, R15, UR4, PT ;  /* 0x000000040f007c0c */ /* 0x000fe4000bf06270 */
[----:B0-----:R-:W-:-:S04]  /*21fe0*/  @!P3 LEA R2, P5, R12, R0, 0x2 ;  /* 0x000000000c02b211 */ /* 0x001fc800078a10ff */
[----:B------:R-:W-:Y:S01]  /*21ff0*/  @!P3 LEA.HI.X R3, R12, R8, R13, 0x2, P5 ;  /* 0x000000080c03b211 */ /* 0x000fe200028f140d */
[C---:B------:R-:W-:Y:S02]  /*22000*/  VIADD R12, R191.reuse, 0x30 ;  /* 0x00000030bf0c7836 */ /* 0x040fe40000000000 */
[C---:B------:R-:W-:Y:S01]  /*22010*/  VIADD R13, R191.reuse, 0x20 ;  /* 0x00000020bf0d7836 */ /* 0x040fe20000000000 */
[----:B-1----:R-:W-:Y:S01]  /*22020*/  @!P2 LEA R4, P4, R14, R0, 0x2 ;  /* 0x000000000e04a211 */ /* 0x002fe200078810ff */
[----:B------:R0:W-:Y:S01]  /*22030*/  @!P3 ST.E.64 desc[UR36][R2.64], R26 ;  /* 0x0000001a0200b985 */ /* 0x0001e2000c101b24 */
[----:B------:R-:W-:Y:S01]  /*22040*/  @!P2 IMAD.MOV.U32 R6, RZ, RZ, R64 ;  /* 0x000000ffff06a224 */ /* 0x000fe200078e0040 */
[----:B------:R-:W-:Y:S01]  /*22050*/  ISETP.GE.AND P3, PT, R12, UR4, PT ;  /* 0x000000040c007c0c */ /* 0x000fe2000bf66270 */
[----:B------:R-:W-:Y:S01]  /*22060*/  @!P2 IMAD.MOV.U32 R7, RZ, RZ, R101 ;  /* 0x000000ffff07a224 */ /* 0x000fe200078e0065 */
[----:B------:R-:W-:Y:S01]  /*22070*/  @!P2 LEA.HI.X R5, R14, R8, R24, 0x2, P4 ;  /* 0x000000080e05a211 */ /* 0x000fe200020f1418 */
[C---:B------:R-:W-:Y:S01]  /*22080*/  VIADD R14, R191.reuse, 0x38 ;  /* 0x00000038bf0e7836 */ /* 0x040fe20000000000 */
[----:B------:R-:W-:Y:S01]  /*22090*/  SHF.R.S32.HI R13, RZ, 0x1f, R13 ;  /* 0x0000001fff0d7819 */ /* 0x000fe2000001140d */
[----:B------:R-:W-:-:S02]  /*220a0*/  VIADD R24, R191, 0x28 ;  /* 0x00000028bf187836 */ /* 0x000fc40000000000 */
[----:B------:R1:W-:Y:S01]  /*220b0*/  @!P2 ST.E.64 desc[UR36][R4.64], R6 ;  /* 0x000000060400a985 */ /* 0x0003e2000c101b24 */
[----:B------:R-:W-:Y:S02]  /*220c0*/  ISETP.GE.AND P2, PT, R14, UR4, PT ;  /* 0x000000040e007c0c */ /* 0x000fe4000bf46270 */
[----:B------:R-:W-:Y:S02]  /*220d0*/  SHF.R.S32.HI R24, RZ, 0x1f, R24 ;  /* 0x0000001fff187819 */ /* 0x000fe40000011418 */
[----:B0-----:R-:W-:-:S04]  /*220e0*/  @!P1 LEA R2, P5, R9, R0, 0x2 ;  /* 0x0000000009029211 */ /* 0x001fc800078a10ff */
[----:B------:R-:W-:Y:S01]  /*220f0*/  @!P1 LEA.HI.X R3, R9, R8, R13, 0x2, P5 ;  /* 0x0000000809039211 */ /* 0x000fe200028f140d */
[C---:B------:R-:W-:Y:S02]  /*22100*/  VIADD R9, R191.reuse, 0x40 ;  /* 0x00000040bf097836 */ /* 0x040fe40000000000 */
[----:B------:R-:W-:Y:S01]  /*22110*/  VIADD R13, R191, 0x30 ;  /* 0x00000030bf0d7836 */ /* 0x000fe20000000000 */
[----:B-1----:R-:W-:Y:S01]  /*22120*/  @!P0 LEA R4, P4, R15, R0, 0x2 ;  /* 0x000000000f048211 */ /* 0x002fe200078810ff */
[----:B------:R0:W-:Y:S01]  /*22130*/  @!P1 ST.E.64 desc[UR36][R2.64], R36 ;  /* 0x0000002402009985 */ /* 0x0001e2000c101b24 */
[----:B------:R-:W-:Y:S01]  /*22140*/  ISETP.GE.AND P1, PT, R9, UR4, PT ;  /* 0x0000000409007c0c */ /* 0x000fe2000bf26270 */
[----:B------:R-:W-:Y:S01]  /*22150*/  @!P0 IMAD.MOV.U32 R6, RZ, RZ, R105 ;  /* 0x000000ffff068224 */ /* 0x000fe200078e0069 */
[----:B------:R-:W-:Y:S01]  /*22160*/  @!P0 LEA.HI.X R5, R15, R8, R24, 0x2, P4 ;  /* 0x000000080f058211 */ /* 0x000fe200020f1418 */
[C---:B------:R-:W-:Y:S01]  /*22170*/  VIADD R15, R191.reuse, 0x48 ;  /* 0x00000048bf0f7836 */ /* 0x040fe20000000000 */
[----:B------:R-:W-:Y:S01]  /*22180*/  @!P0 MOV R7, R47 ;  /* 0x0000002f00078202 */ /* 0x000fe20000000f00 */
[----:B------:R-:W-:Y:S01]  /*22190*/  VIADD R24, R191, 0x38 ;  /* 0x00000038bf187836 */ /* 0x000fe20000000000 */
[----:B------:R-:W-:Y:S01]  /*221a0*/  SHF.R.S32.HI R13, RZ, 0x1f, R13 ;  /* 0x0000001fff0d7819 */ /* 0x000fe2000001140d */
[----:B------:R-:W-:-:S02]  /*221b0*/  @!P2 IMAD.MOV.U32 R47, RZ, RZ, R50 ;  /* 0x000000ffff2fa224 */ /* 0x000fc400078e0032 */
[----:B------:R1:W-:Y:S01]  /*221c0*/  @!P0 ST.E.64 desc[UR36][R4.64], R6 ;  /* 0x0000000604008985 */ /* 0x0003e2000c101b24 */
[----:B------:R-:W-:Y:S02]  /*221d0*/  ISETP.GE.AND P0, PT, R15, UR4, PT ;  /* 0x000000040f007c0c */ /* 0x000fe4000bf06270 */
[----:B------:R-:W-:Y:S02]  /*221e0*/  SHF.R.S32.HI R24, RZ, 0x1f, R24 ;  /* 0x0000001fff187819 */ /* 0x000fe40000011418 */
[----:B0-----:R-:W-:-:S04]  /*221f0*/  @!P3 LEA R2, P5, R12, R0, 0x2 ;  /* 0x000000000c02b211 */ /* 0x001fc800078a10ff */
[----:B------:R-:W-:Y:S01]  /*22200*/  @!P3 LEA.HI.X R3, R12, R8, R13, 0x2, P5 ;  /* 0x000000080c03b211 */ /* 0x000fe200028f140d */
[C---:B------:R-:W-:Y:S02]  /*22210*/  VIADD R12, R191.reuse, 0x50 ;  /* 0x00000050bf0c7836 */ /* 0x040fe40000000000 */
[C---:B------:R-:W-:Y:S01]  /*22220*/  VIADD R13, R191.reuse, 0x40 ;  /* 0x00000040bf0d7836 */ /* 0x040fe20000000000 */
[----:B-1----:R-:W-:Y:S01]  /*22230*/  @!P2 LEA R4, P4, R14, R0, 0x2 ;  /* 0x000000000e04a211 */ /* 0x002fe200078810ff */
[----:B------:R0:W-:Y:S01]  /*22240*/  @!P3 ST.E.64 desc[UR36][R2.64], R38 ;  /* 0x000000260200b985 */ /* 0x0001e2000c101b24 */
[----:B------:R-:W-:Y:S01]  /*22250*/  ISETP.GE.AND P3, PT, R12, UR4, PT ;  /* 0x000000040c007c0c */ /* 0x000fe2000bf66270 */
[----:B------:R-:W-:Y:S01]  /*22260*/  @!P0 IMAD.MOV.U32 R59, RZ, RZ, R58 ;  /* 0x000000ffff3b8224 */ /* 0x000fe200078e003a */
[----:B------:R-:W-:Y:S01]  /*22270*/  @!P2 LEA.HI.X R5, R14, R8, R24, 0x2, P4 ;  /* 0x000000080e05a211 */ /* 0x000fe200020f1418 */
[C---:B------:R-:W-:Y:S01]  /*22280*/  VIADD R14, R191.reuse, 0x58 ;  /* 0x00000058bf0e7836 */ /* 0x040fe20000000000 */
[----:B------:R-:W-:Y:S01]  /*22290*/  SHF.R.S32.HI R13, RZ, 0x1f, R13 ;  /* 0x0000001fff0d7819 */ /* 0x000fe2000001140d */
[----:B------:R-:W-:-:S02]  /*222a0*/  VIADD R24, R191, 0x48 ;  /* 0x00000048bf187836 */ /* 0x000fc40000000000 */
[----:B------:R1:W-:Y:S01]  /*222b0*/  @!P2 ST.E.64 desc[UR36][R4.64], R46 ;  /* 0x0000002e0400a985 */ /* 0x0003e2000c101b24 */
[----:B------:R-:W-:Y:S01]  /*222c0*/  ISETP.GE.AND P2, PT, R14, UR4, PT ;  /* 0x000000040e007c0c */ /* 0x000fe2000bf46270 */
[----:B------:R-:W-:Y:S01]  /*222d0*/  @!P0 IMAD.MOV.U32 R58, RZ, RZ, R54 ;  /* 0x000000ffff3a8224 */ /* 0x000fe200078e0036 */
        /* <DEDUP_REMOVED lines=19> */
[C---:B------:R-:W-:Y:S01]  /*22410*/  VIADD R12, R191.reuse, 0x70 ;  /* 0x00000070bf0c7836 */ /* 0x040fe20000000000 */
[C---:B------:R-:W-:Y:S02]  /*22420*/  IADD3 R13, R191.reuse, 0x60, RZ ;  /* 0x00000060bf0d7810 */ /* 0x040fe40007ffe0ff */
[----:B-1----:R-:W-:Y:S01]  /*22430*/  @!P2 LEA R4, P4, R14, R0, 0x2 ;  /* 0x000000000e04a211 */ /* 0x002fe200078810ff */
[----:B------:R0:W-:Y:S01]  /*22440*/  @!P3 ST.E.64 desc[UR36][R2.64], R42 ;  /* 0x0000002a0200b985 */ /* 0x0001e2000c101b24 */
[----:B------:R-:W-:Y:S02]  /*22450*/  ISETP.GE.AND P3, PT, R12, UR4, PT ;  /* 0x000000040c007c0c */ /* 0x000fe4000bf66270 */
        /* <DEDUP_REMOVED lines=16> */
[----:B------:R-:W-:Y:S01]  /*22560*/  @!P0 IMAD.MOV.U32 R7, RZ, RZ, R66 ;  /* 0x000000ffff078224 */ /* 0x000fe200078e0042 */
[----:B------:R-:W-:Y:S01]  /*22570*/  SHF.R.S32.HI R13, RZ, 0x1f, R13 ;  /* 0x0000001fff0d7819 */ /* 0x000fe2000001140d */
[----:B------:R-:W-:-:S02]  /*22580*/  VIADD R15, R191, 0x88 ;  /* 0x00000088bf0f7836 */ /* 0x000fc40000000000 */
[----:B------:R-:W-:Y:S01]  /*22590*/  VIADD R24, R191, 0x78 ;  /* 0x00000078bf187836 */ /* 0x000fe20000000000 */
[----:B------:R1:W-:Y:S02]  /*225a0*/  @!P0 ST.E.64 desc[UR36][R4.64], R6 ;  /* 0x0000000604008985 */ /* 0x0003e4000c101b24 */
[----:B------:R-:W-:Y:S02]  /*225b0*/  ISETP.GE.AND P0, PT, R15, UR4, PT ;  /* 0x000000040f007c0c */ /* 0x000fe4000bf06270 */
[----:B------:R-:W-:Y:S02]  /*225c0*/  SHF.R.S32.HI R24, RZ, 0x1f, R24 ;  /* 0x0000001fff187819 */ /* 0x000fe40000011418 */
[----:B0-----:R-:W-:-:S04]  /*225d0*/  @!P3 LEA R2, P5, R12, R0, 0x2 ;  /* 0x000000000c02b211 */ /* 0x001fc800078a10ff */
[----:B------:R-:W-:Y:S01]  /*225e0*/  @!P3 LEA.HI.X R3, R12, R8, R13, 0x2, P5 ;  /* 0x000000080c03b211 */ /* 0x000fe200028f140d */
[C---:B------:R-:W-:Y:S02]  /*225f0*/  VIADD R12, R191.reuse, 0x90 ;  /* 0x00000090bf0c7836 */ /* 0x040fe40000000000 */
[C---:B------:R-:W-:Y:S01]  /*22600*/  VIADD R13, R191.reuse, 0x80 ;  /* 0x00000080bf0d7836 */ /* 0x040fe20000000000 */
[C---:B-1----:R-:W-:Y:S01]  /*22610*/  @!P2 LEA R4, P4, R14.reuse, R0, 0x2 ;  /* 0x000000000e04a211 */ /* 0x042fe200078810ff */
[----:B------:R0:W-:Y:S01]  /*22620*/  @!P3 ST.E.64 desc[UR36][R2.64], R48 ;  /* 0x000000300200b985 */ /* 0x0001e2000c101b24 */
[----:B------:R-:W-:Y:S01]  /*22630*/  @!P2 MOV R6, R67 ;  /* 0x000000430006a202 */ /* 0x000fe20000000f00 */
[----:B------:R-:W-:Y:S01]  /*22640*/  @!P2 IMAD.MOV.U32 R7, RZ, RZ, R71 ;  /* 0x000000ffff07a224 */ /* 0x000fe200078e0047 */
[----:B------:R-:W-:Y:S01]  /*22650*/  @!P2 LEA.HI.X R5, R14, R8, R24, 0x2, P4 ;  /* 0x000000080e05a211 */ /* 0x000fe200020f1418 */
[C---:B------:R-:W-:Y:S01]  /*22660*/  VIADD R24, R191.reuse, 0x88 ;  /* 0x00000088bf187836 */ /* 0x040fe20000000000 */
[----:B------:R-:W-:Y:S01]  /*22670*/  ISETP.GE.AND P3, PT, R12, UR4, PT ;  /* 0x000000040c007c0c */ /* 0x000fe2000bf66270 */
[----:B------:R-:W-:Y:S01]  /*22680*/  VIADD R14, R191, 0x98 ;  /* 0x00000098bf0e7836 */ /* 0x000fe20000000000 */
[----:B------:R-:W-:Y:S01]  /*22690*/  SHF.R.S32.HI R13, RZ, 0x1f, R13 ;  /* 0x0000001fff0d7819 */ /* 0x000fe2000001140d */
[----:B------:R1:W-:Y:S01]  /*226a0*/  @!P2 ST.E.64 desc[UR36][R4.64], R6 ;  /* 0x000000060400a985 */ /* 0x0003e2000c101b24 */
[----:B------:R-:W-:-:S02]  /*226b0*/  SHF.R.S32.HI R24, RZ, 0x1f, R24 ;  /* 0x0000001fff187819 */ /* 0x000fc40000011418 */
[----:B------:R-:W-:Y:S02]  /*226c0*/  ISETP.GE.AND P2, PT, R14, UR4, PT ;  /* 0x000000040e007c0c */ /* 0x000fe4000bf46270 */
[----:B0-----:R-:W-:-:S04]  /*226d0*/  @!P1 LEA R2, P5, R9, R0, 0x2 ;  /* 0x0000000009029211 */ /* 0x001fc800078a10ff */
[----:B------:R-:W-:Y:S01]  /*226e0*/  @!P1 LEA.HI.X R3, R9, R8, R13, 0x2, P5 ;  /* 0x0000000809039211 */ /* 0x000fe200028f140d */
[C---:B------:R-:W-:Y:S02]  /*226f0*/  VIADD R9, R191.reuse, 0xa0 ;  /* 0x000000a0bf097836 */ /* 0x040fe40000000000 */
[----:B------:R-:W-:Y:S01]  /*22700*/  VIADD R13, R191, 0x90 ;  /* 0x00000090bf0d7836 */ /* 0x000fe20000000000 */
[C---:B-1----:R-:W-:Y:S01]  /*22710*/  @!P0 LEA R6, P4, R15.reuse, R0, 0x2 ;  /* 0x000000000f068211 */ /* 0x042fe200078810ff */
[----:B------:R-:W-:Y:S02]  /*22720*/  @!P1 IMAD.MOV.U32 R4, RZ, RZ, R51 ;  /* 0x000000ffff049224 */ /* 0x000fe400078e0033 */
[----:B------:R-:W-:Y:S01]  /*22730*/  @!P1 IMAD.MOV.U32 R5, RZ, RZ, R52 ;  /* 0x000000ffff059224 */ /* 0x000fe200078e0034 */
[----:B------:R-:W-:Y:S01]  /*22740*/  @!P0 LEA.HI.X R7, R15, R8, R24, 0x2, P4 ;  /* 0x000000080f078211 */ /* 0x000fe200020f1418 */
[C---:B------:R-:W-:Y:S01]  /*22750*/  VIADD R24, R191.reuse, 0xa8 ;  /* 0x000000a8bf187836 */ /* 0x040fe20000000000 */
[----:B------:R-:W-:Y:S01]  /*22760*/  SHF.R.S32.HI R13, RZ, 0x1f, R13 ;  /* 0x0000001fff0d7819 */ /* 0x000fe2000001140d */
[----:B------:R-:W-:Y:S01]  /*22770*/  VIADD R15, R191, 0x98 ;  /* 0x00000098bf0f7836 */ /* 0x000fe20000000000 */
[----:B------:R0:W-:Y:S01]  /*22780*/  @!P1 ST.E.64 desc[UR36][R2.64], R4 ;  /* 0x0000000402009985 */ /* 0x0001e2000c101b24 */
[----:B------:R-:W-:Y:S01]  /*22790*/  ISETP.GE.AND P1, PT, R9, UR4, PT ;  /* 0x0000000409007c0c */ /* 0x000fe2000bf26270 */
[----:B------:R-:W-:-:S02]  /*227a0*/  @!P2 IMAD.MOV.U32 R99, RZ, RZ, R83 ;  /* 0x000000ffff63a224 */ /* 0x000fc400078e0053 */
[----:B------:R-:W-:Y:S01]  /*227b0*/  SHF.R.S32.HI R15, RZ, 0x1f, R15 ;  /* 0x0000001fff0f7819 */ /* 0x000fe2000001140f */
[----:B0-----:R-:W-:Y:S01]  /*227c0*/  @!P0 IMAD.MOV.U32 R4, RZ, RZ, R75 ;  /* 0x000000ffff048224 */ /* 0x001fe200078e004b */
[----:B------:R-:W-:Y:S01]  /*227d0*/  @!P3 LEA R2, P5, R12, R0, 0x2 ;  /* 0x000000000c02b211 */ /* 0x000fe200078a10ff */
[----:B------:R-:W-:-:S03]  /*227e0*/  @!P0 IMAD.MOV.U32 R5, RZ, RZ, R79 ;  /* 0x000000ffff058224 */ /* 0x000fc600078e004f */
[----:B------:R-:W-:Y:S01]  /*227f0*/  @!P3 LEA.HI.X R3, R12, R8, R13, 0x2, P5 ;  /* 0x000000080c03b211 */ /* 0x000fe200028f140d */
[C---:B------:R-:W-:Y:S01]  /*22800*/  VIADD R12, R191.reuse, 0xb0 ;  /* 0x000000b0bf0c7836 */ /* 0x040fe20000000000 */
[----:B------:R0:W-:Y:S01]  /*22810*/  @!P0 ST.E.64 desc[UR36][R6.64], R4 ;  /* 0x0000000406008985 */ /* 0x0001e2000c101b24 */
[----:B------:R-:W-:Y:S02]  /*22820*/  IADD3 R13, R191, 0xa0, RZ ;  /* 0x000000a0bf0d7810 */ /* 0x000fe40007ffe0ff */
[----:B------:R-:W-:Y:S02]  /*22830*/  ISETP.GE.AND P0, PT, R24, UR4, PT ;  /* 0x0000000418007c0c */ /* 0x000fe4000bf06270 */
[----:B------:R-:W-:Y:S01]  /*22840*/  SHF.R.S32.HI R13, RZ, 0x1f, R13 ;  /* 0x0000001fff0d7819 */ /* 0x000fe2000001140d */
[----:B0-----:R-:W-:Y:S01]  /*22850*/  @!P3 IMAD.MOV.U32 R4, RZ, RZ, R53 ;  /* 0x000000ffff04b224 */ /* 0x001fe200078e0035 */
[----:B------:R-:W-:Y:S01]  /*22860*/  @!P2 LEA R6, P4, R14, R0, 0x2 ;  /* 0x000000000e06a211 */ /* 0x000fe200078810ff */
[----:B------:R-:W-:-:S03]  /*22870*/  @!P3 IMAD.MOV.U32 R5, RZ, RZ, R55 ;  /* 0x000000ffff05b224 */ /* 0x000fc600078e0037 */
[----:B------:R-:W-:Y:S01]  /*22880*/  @!P2 LEA.HI.X R7, R14, R8, R15, 0x2, P4 ;  /* 0x000000080e07a211 */ /* 0x000fe200020f140f */
[C---:B------:R-:W-:Y:S01]  /*22890*/  VIADD R14, R191.reuse, 0xb8 ;  /* 0x000000b8bf0e7836 */ /* 0x040fe20000000000 */
[----:B------:R0:W-:Y:S01]  /*228a0*/  @!P3 ST.E.64 desc[UR36][R2.64], R4 ;  /* 0x000000040200b985 */ /* 0x0001e2000c101b24 */
[----:B------:R-:W-:Y:S01]  /*228b0*/  ISETP.GE.AND P3, PT, R12, UR4, PT ;  /* 0x000000040c007c0c */ /* 0x000fe2000bf66270 */
[----:B------:R-:W-:Y:S02]  /*228c0*/  VIADD R15, R191, 0xb0 ;  /* 0x000000b0bf0f7836 */ /* 0x000fe40000000000 */
[----:B------:R1:W-:Y:S01]  /*228d0*/  @!P2 ST.E.64 desc[UR36][R6.64], R98 ;  /* 0x000000620600a985 */ /* 0x0003e2000c101b24 */
[----:B------:R-:W-:Y:S02]  /*228e0*/  ISETP.GE.AND P2, PT, R14, UR4, PT ;  /* 0x000000040e007c0c */ /* 0x000fe4000bf46270 */
[----:B------:R-:W-:Y:S02]  /*228f0*/  SHF.R.S32.HI R15, RZ, 0x1f, R15 ;  /* 0x0000001fff0f7819 */ /* 0x000fe4000001140f */
[----:B0-----:R-:W-:-:S02]  /*22900*/  @!P1 LEA R2, P5, R9, R0, 0x2 ;  /* 0x0000000009029211 */ /* 0x001fc400078a10ff */
[C---:B------:R-:W-:Y:S02]  /*22910*/  @!P0 LEA R4, P4, R24.reuse, R0, 0x2 ;  /* 0x0000000018048211 */ /* 0x040fe400078810ff */
[-C--:B------:R-:W-:Y:S01]  /*22920*/  @!P1 LEA.HI.X R3, R9, R8.reuse, R13, 0x2, P5 ;  /* 0x0000000809039211 */ /* 0x080fe200028f140d */
[----:B------:R-:W-:Y:S01]  /*22930*/  VIADD R13, R191, 0xc0 ;  /* 0x000000c0bf0d7836 */ /* 0x000fe20000000000 */
[----:B------:R-:W-:Y:S01]  /*22940*/  @!P0 LEA.HI.X R5, R24, R8, R25, 0x2, P4 ;  /* 0x0000000818058211 */ /* 0x000fe200020f1419 */
[----:B-1----:R-:W-:Y:S02]  /*22950*/  @!P0 IMAD.MOV.U32 R6, RZ, RZ, R103 ;  /* 0x000000ffff068224 */ /* 0x002fe400078e0067 */
[----:B------:R0:W-:Y:S01]  /*22960*/  @!P1 ST.E.64 desc[UR36][R2.64], R56 ;  /* 0x0000003802009985 */ /* 0x0001e2000c101b24 */
[----:B------:R-:W-:Y:S01]  /*22970*/  @!P0 IMAD.MOV.U32 R7, RZ, RZ, R87 ;  /* 0x000000ffff078224 */ /* 0x000fe200078e0057 */
[----:B------:R-:W-:Y:S01]  /*22980*/  ISETP.GE.AND P1, PT, R13, UR4, PT ;  /* 0x000000040d007c0c */ /* 0x000fe2000bf26270 */
[----:B------:R-:W-:-:S03]  /*22990*/  VIADD R9, R191, 0xc8 ;  /* 0x000000c8bf097836 */ /* 0x000fc60000000000 */
[----:B------:R1:W-:Y:S02]  /*229a0*/  @!P0 ST.E.64 desc[UR36][R4.64], R6 ;  /* 0x0000000604008985 */ /* 0x0003e4000c101b24 */
[----:B------:R-:W-:Y:S02]  /*229b0*/  ISETP.GE.AND P4, PT, R9, UR4, PT ;  /* 0x0000000409007c0c */ /* 0x000fe4000bf86270 */
[----:B0-----:R-:W-:-:S05]  /*229c0*/  @!P3 LEA R2, P5, R12, R0, 0x2 ;  /* 0x000000000c02b211 */ /* 0x001fca00078a10ff */
[----:B------:R-:W-:Y:S01]  /*229d0*/  @!P1 IMAD.MOV.U32 R63, RZ, RZ, R65 ;  /* 0x000000ffff3f9224 */ /* 0x000fe200078e0041 */
[----:B------:R-:W-:Y:S01]  /*229e0*/  @!P3 LEA.HI.X R3, R12, R8, R15, 0x2, P5 ;  /* 0x000000080c03b211 */ /* 0x000fe200028f140f */
[C---:B------:R-:W-:Y:S01]  /*229f0*/  VIADD R15, R191.reuse, 0xb8 ;  /* 0x000000b8bf0f7836 */ /* 0x040fe20000000000 */
[CC--:B-1----:R-:W-:Y:S01]  /*22a00*/  @!P2 LEA R4, P0, R14.reuse, R0.reuse, 0x2 ;  /* 0x000000000e04a211 */ /* 0x0c2fe200078010ff */
[----:B------:R-:W-:Y:S02]  /*22a10*/  VIADD R12, R191, 0xd0 ;  /* 0x000000d0bf0c7836 */ /* 0x000fe40000000000 */
[----:B------:R0:W-:Y:S01]  /*22a20*/  @!P3 ST.E.64 desc[UR36][R2.64], R60 ;  /* 0x0000003c0200b985 */ /* 0x0001e2000c101b24 */
[----:B------:R-:W-:Y:S01]  /*22a30*/  SHF.R.S32.HI R15, RZ, 0x1f, R15 ;  /* 0x0000001fff0f7819 */ /* 0x000fe2000001140f */
[----:B------:R-:W-:Y:S01]  /*22a40*/  @!P2 IMAD.MOV.U32 R6, RZ, RZ, R107 ;  /* 0x000000ffff06a224 */ /* 0x000fe200078e006b */
[----:B------:R-:W-:Y:S01]  /*22a50*/  @!P4 LEA R10, P3, R9, R0, 0x2 ;  /* 0x00000000090ac211 */ /* 0x000fe200078610ff */
[----:B------:R-:W-:Y:S01]  /*22a60*/  @!P2 IMAD.MOV.U32 R7, RZ, RZ, R91 ;  /* 0x000000ffff07a224 */ /* 0x000fe200078e005b */
[----:B------:R-:W-:Y:S01]  /*22a70*/  @!P2 LEA.HI.X R5, R14, R8, R15, 0x2, P0 ;  /* 0x000000080e05a211 */ /* 0x000fe200000f140f */
[----:B------:R-:W-:Y:S01]  /*22a80*/  VIADD R14, R191, 0xc0 ;  /* 0x000000c0bf0e7836 */ /* 0x000fe20000000000 */
[----:B------:R-:W-:Y:S01]  /*22a90*/  ISETP.GE.AND P0, PT, R12, UR4, PT ;  /* 0x000000040c007c0c */ /* 0x000fe2000bf06270 */
[----:B------:R-:W-:-:S02]  /*22aa0*/  @!P4 IMAD.MOV.U32 R115, RZ, RZ, R95 ;  /* 0x000000ffff73c224 */ /* 0x000fc400078e005f */
[----:B------:R1:W-:Y:S01]  /*22ab0*/  @!P2 ST.E.64 desc[UR36][R4.64], R6 ;  /* 0x000000060400a985 */ /* 0x0003e2000c101b24 */
[----:B------:R-:W-:Y:S02]  /*22ac0*/  SHF.R.S32.HI R14, RZ, 0x1f, R14 ;  /* 0x0000001fff0e7819 */ /* 0x000fe4000001140e */
[----:B------:R-:W-:Y:S02]  /*22ad0*/  ISETP.GE.AND P2, PT, R225, UR4, PT ;  /* 0x00000004e1007c0c */ /* 0x000fe4000bf46270 */
[----:B0-----:R-:W-:-:S04]  /*22ae0*/  @!P1 LEA R2, P5, R13, R0, 0x2 ;  /* 0x000000000d029211 */ /* 0x001fc800078a10ff */
[-C--:B------:R-:W-:Y:S01]  /*22af0*/  @!P1 LEA.HI.X R3, R13, R8.reuse, R14, 0x2, P5 ;  /* 0x000000080d039211 */ /* 0x080fe200028f140e */
[----:B------:R-:W-:Y:S01]  /*22b00*/  @!P0 IMAD.MOV.U32 R69, RZ, RZ, R72 ;  /* 0x000000ffff458224 */ /* 0x000fe200078e0048 */
[----:B------:R-:W-:Y:S02]  /*22b10*/  IADD3 R13, R191, 0xc8, RZ ;  /* 0x000000c8bf0d7810 */ /* 0x000fe40007ffe0ff */
[----:B------:R-:W-:Y:S01]  /*22b20*/  ISETP.GE.AND P5, PT, R223, UR4, PT ;  /* 0x00000004df007c0c */ /* 0x000fe2000bfa6270 */
[----:B------:R0:W-:Y:S01]  /*22b30*/  @!P1 ST.E.64 desc[UR36][R2.64], R62 ;  /* 0x0000003e02009985 */ /* 0x0001e2000c101b24 */
[----:B------:R-:W-:Y:S01]  /*22b40*/  SHF.R.S32.HI R13, RZ, 0x1f, R13 ;  /* 0x0000001fff0d7819 */ /* 0x000fe2000001140d */
[----:B-1----:R-:W-:Y:S02]  /*22b50*/  @!P2 IMAD.MOV.U32 R6, RZ, RZ, R119 ;  /* 0x000000ffff06a224 */ /* 0x002fe400078e0077 */
[----:B------:R-:W-:Y:S01]  /*22b60*/  @!P2 IMAD.MOV.U32 R7, RZ, RZ, R123 ;  /* 0x000000ffff07a224 */ /* 0x000fe200078e007b */
[----:B------:R-:W-:Y:S01]  /*22b70*/  @!P4 LEA.HI.X R11, R9, R8, R13, 0x2, P3 ;  /* 0x00000008090bc211 */ /* 0x000fe200018f140d */
[----:B------:R-:W-:Y:S01]  /*22b80*/  VIADD R13, R191, 0xd0 ;  /* 0x000000d0bf0d7836 */ /* 0x000fe20000000000 */
[----:B------:R-:W-:-:S02]  /*22b90*/  ISETP.GE.AND P3, PT, R224, UR4, PT ;  /* 0x00000004e0007c0c */ /* 0x000fc4000bf66270 */
[----:B------:R-:W-:Y:S01]  /*22ba0*/  SHF.R.S32.HI R9, RZ, 0x1f, R225 ;  /* 0x0000001fff097819 */ /* 0x000fe200000114e1 */
[----:B------:R-:W-:Y:S01]  /*22bb0*/  @!P4 ST.E.64 desc[UR36][R10.64], R114 ;  /* 0x000000720a00c985 */ /* 0x000fe2000c101b24 */
[----:B------:R-:W-:Y:S01]  /*22bc0*/  SHF.R.S32.HI R13, RZ, 0x1f, R13 ;  /* 0x0000001fff0d7819 */ /* 0x000fe2000001140d */
[----:B------:R-:W-:Y:S01]  /*22bd0*/  @!P5 IMAD.MOV.U32 R128, RZ, RZ, R127 ;  /* 0x000000ffff80d224 */ /* 0x000fe200078e007f */
[----:B------:R-:W-:Y:S02]  /*22be0*/  ISETP.GE.AND P4, PT, R222, UR4, PT ;  /* 0x00000004de007c0c */ /* 0x000fe4000bf86270 */
[----:B0-----:R-:W-:-:S04]  /*22bf0*/  @!P0 LEA R2, P1, R12, R0, 0x2 ;  /* 0x000000000c028211 */ /* 0x001fc800078210ff */
[----:B------:R-:W-:Y:S01]  /*22c00*/  @!P0 LEA.HI.X R3, R12, R8, R13, 0x2, P1 ;  /* 0x000000080c038211 */ /* 0x000fe200008f140d */
[----:B------:R-:W-:Y:S01]  /*22c10*/  @!P3 IMAD.MOV.U32 R77, RZ, RZ, R78 ;  /* 0x000000ffff4db224 */ /* 0x000fe200078e004e */
[C---:B------:R-:W-:Y:S02]  /*22c20*/  @!P2 LEA R4, P1, R225.reuse, R0, 0x2 ;  /* 0x00000000e104a211 */ /* 0x040fe400078210ff */
[----:B------:R-:W-:Y:S01]  /*22c30*/  SHF.R.S32.HI R13, RZ, 0x1f, R224 ;  /* 0x0000001fff0d7819 */ /* 0x000fe200000114e0 */
[----:B------:R0:W-:Y:S01]  /*22c40*/  @!P0 ST.E.64 desc[UR36][R2.64], R68 ;  /* 0x0000004402008985 */ /* 0x0001e2000c101b24 */
[----:B------:R-:W-:Y:S02]  /*22c50*/  @!P2 LEA.HI.X R5, R225, R8, R9, 0x2, P1 ;  /* 0x00000008e105a211 */ /* 0x000fe400008f1409 */
[----:B------:R-:W-:Y:S02]  /*22c60*/  SHF.R.S32.HI R12, RZ, 0x1f, R223 ;  /* 0x0000001fff0c7819 */ /* 0x000fe400000114df */
[----:B------:R-:W-:Y:S01]  /*22c70*/  SHF.R.S32.HI R9, RZ, 0x1f, R222 ;  /* 0x0000001fff097819 */ /* 0x000fe200000114de */
[----:B------:R1:W-:Y:S01]  /*22c80*/  @!P2 ST.E.64 desc[UR36][R4.64], R6 ;  /* 0x000000060400a985 */ /* 0x0003e2000c101b24 */
[----:B0-----:R-:W-:-:S04]  /*22c90*/  @!P3 LEA R2, P0, R224, R0, 0x2 ;  /* 0x00000000e002b211 */ /* 0x001fc800078010ff */
[----:B------:R-:W-:Y:S02]  /*22ca0*/  @!P3 LEA.HI.X R3, R224, R8, R13, 0x2, P0 ;  /* 0x00000008e003b211 */ /* 0x000fe400000f140d */
[CC--:B-1----:R-:W-:Y:S02]  /*22cb0*/  @!P5 LEA R4, P1, R223.reuse, R0.reuse, 0x2 ;  /* 0x00000000df04d211 */ /* 0x0c2fe400078210ff */
[C---:B------:R-:W-:Y:S01]  /*22cc0*/  @!P4 LEA R6, P2, R222.reuse, R0, 0x2 ;  /* 0x00000000de06c211 */ /* 0x040fe200078410ff */
[----:B------:R0:W-:Y:S01]  /*22cd0*/  @!P3 ST.E.64 desc[UR36][R2.64], R76 ;  /* 0x0000004c0200b985 */ /* 0x0001e2000c101b24 */
[-C--:B------:R-:W-:Y:S02]  /*22ce0*/  @!P5 LEA.HI.X R5, R223, R8.reuse, R12, 0x2, P1 ;  /* 0x00000008df05d211 */ /* 0x080fe400008f140c */
[----:B------:R-:W-:Y:S02]  /*22cf0*/  @!P4 LEA.HI.X R7, R222, R8, R9, 0x2, P2 ;  /* 0x00000008de07c211 */ /* 0x000fe400010f1409 */
[----:B------:R-:W-:Y:S01]  /*22d00*/  ISETP.GE.AND P0, PT, R221, UR4, PT ;  /* 0x00000004dd007c0c */ /* 0x000fe2000bf06270 */
[----:B------:R0:W-:Y:S04]  /*22d10*/  @!P5 ST.E.64 desc[UR36][R4.64], R128 ;  /* 0x000000800400d985 */ /* 0x0001e8000c101b24 */
[----:B------:R0:W-:Y:S08]  /*22d20*/  @!P4 ST.E.64 desc[UR36][R6.64], R28 ;  /* 0x0000001c0600c985 */ /* 0x0001f0000c101b24 */
[----:B------:R-:W-:Y:S05]  /*22d30*/  @P0 BRA `(.L_x_2007) ;  /* 0x0000000c00a00947 */ /* 0x000fea0003800000 */
[----:B------:R-:W-:Y:S02]  /*22d40*/  SHF.R.S32.HI R9, RZ, 0x1f, R221 ;  /* 0x0000001fff097819 */ /* 0x000fe400000114dd */
[----:B0-----:R-:W-:-:S04]  /*22d50*/  LEA R2, P0, R221, R0, 0x2 ;  /* 0x00000000dd027211 */ /* 0x001fc800078010ff */
[----:B------:R-:W-:-:S05]  /*22d60*/  LEA.HI.X R3, R221, R8, R9, 0x2, P0 ;  /* 0x00000008dd037211 */ /* 0x000fca00000f1409 */
[----:B------:R0:W-:Y:S01]  /*22d70*/  ST.E.64 desc[UR36][R2.64], R30 ;  /* 0x0000001e02007985 */ /* 0x0001e2000c101b24 */
[----:B------:R-:W-:Y:S05]  /*22d80*/  BRA `(.L_x_2007) ;  /* 0x0000000c008c7947 */ /* 0x000fea0003800000 */
.L_x_1993:
[----:B------:R-:W-:Y:S01]  /*22d90*/  ULDC.64 UR4, c[0x0][0xc08] ;  /* 0x0003020000047ab9 */ /* 0x000fe20000000a00 */
[----:B------:R-:W3:Y:S01]  /*22da0*/  LDC.64 R2, c[0x0][0xc00] ;  /* 0x00030000ff027b82 */ /* 0x000ee20000000a00 */
[----:B------:R-:W-:Y:S01]  /*22db0*/  ISETP.NE.U32.AND P0, PT, RZ, UR4, PT ;  /* 0x00000004ff007c0c */ /* 0x000fe2000bf05070 */
[----:B------:R-:W-:-:S03]  /*22dc0*/  IMAD.MOV.U32 R15, RZ, RZ, RZ ;  /* 0x000000ffff0f7224 */ /* 0x000fc600078e00ff */
[----:B------:R-:W-:Y:S01]  /*22dd0*/  ISETP.NE.AND.EX P1, PT, RZ, UR5, PT, P0 ;  /* 0x00000005ff007c0c */ /* 0x000fe2000bf25300 */
[----:B------:R-:W-:Y:S02]  /*22de0*/  ULDC.64 UR4, c[0x0][0xc00] ;  /* 0x0003000000047ab9 */ /* 0x000fe40000000a00 */
[----:B------:R-:W-:-:S04]  /*22df0*/  ISETP.NE.U32.AND P0, PT, RZ, UR4, PT ;  /* 0x00000004ff007c0c */ /* 0x000fc8000bf05070 */
[----:B------:R-:W-:-:S06]  /*22e00*/  ISETP.NE.AND.EX P0, PT, RZ, UR5, PT, P0 ;  /* 0x00000005ff007c0c */ /* 0x000fcc000bf05300 */
[----:B------:R-:W4:Y:S01]  /*22e10*/  @P1 LDC.64 R4, c[0x0][0xc08] ;  /* 0x00030200ff041b82 */ /* 0x000f220000000a00 */
[----:B------:R-:W-:Y:S02]  /*22e20*/  ULDC UR4, c[0x0][0xa88] ;  /* 0x0002a20000047ab9 */ /* 0x000fe40000000800 */
[----:B------:R-:W-:Y:S02]  /*22e30*/  IMAD.U32 R20, RZ, RZ, UR4 ;  /* 0x00000004ff147e24 */ /* 0x000fe4000f8e00ff */
[----:B---3--:R-:W-:-:S05]  /*22e40*/  IMAD.WIDE R2, R216, 0x4, R2 ;  /* 0x00000004d8027825 */ /* 0x008fca00078e0202 */
[----:B------:R3:W5:Y:S01]  /*22e50*/  @P0 LDG.E R15, desc[UR36][R2.64] ;  /* 0x00000024020f0981 */ /* 0x000762000c1e1900 */
[----:B------:R-:W0:Y:S01]  /*22e60*/  S2R R28, SR_TID.X ;  /* 0x00000000001c7919 */ /* 0x000e220000002100 */
[----:B----4-:R-:W-:-:S05]  /*22e70*/  @P1 IMAD.WIDE R4, R216, 0x4, R4 ;  /* 0x00000004d8041825 */ /* 0x010fca00078e0204 */
[----:B------:R3:W5:Y:S01]  /*22e80*/  @P1 LDG.E R20, desc[UR36][R4.64] ;  /* 0x0000002404141981 */ /* 0x000762000c1e1900 */
[----:B-1----:R-:W-:Y:S02]  /*22e90*/  ISETP.GT.AND P2, PT, R215, 0x1, PT ;  /* 0x00000001d700780c */ /* 0x002fe40003f44270 */
[----:B------:R-:W-:Y:S01]  /*22ea0*/  SHF.R.S32.HI R24, RZ, 0x1f, R216 ;  /* 0x0000001fff187819 */ /* 0x000fe200000114d8 */
[----:B0-----:R-:W-:-:S05]  /*22eb0*/  VIADD R0, R28, 0xffffff80 ;  /* 0xffffff801c007836 */ /* 0x001fca0000000000 */
[----:B------:R-:W-:Y:S01]  /*22ec0*/  ISETP.GT.AND P3, PT, R0, 0x7f, PT ;  /* 0x0000007f0000780c */ /* 0x000fe20003f64270 */
[----:B---3--:R-:W-:-:S12]  /*22ed0*/  @P1 BRA `(.L_x_2012) ;  /* 0x0000000000101947 */ /* 0x008fd80003800000 */
[----:B------:R-:W-:Y:S05]  /*22ee0*/  @!P0 BRA `(.L_x_2012) ;  /* 0x00000000000c8947 */ /* 0x000fea0003800000 */
[----:B------:R-:W3:Y:S04]  /*22ef0*/  LDG.E R5, desc[UR36][R2.64] ;  /* 0x0000002402057981 */ /* 0x000ee8000c1e1900 */
[----:B-----5:R-:W3:Y:S02]  /*22f00*/  LDG.E R20, desc[UR36][R2.64+0x4] ;  /* 0x0000042402147981 */ /* 0x020ee4000c1e1900 */
[----:B---3--:R-:W-:-:S07]  /*22f10*/  IMAD.IADD R20, R20, 0x1, -R5 ;  /* 0x0000000114147824 */ /* 0x008fce00078e0a05 */
.L_x_2012:
[----:B------:R-:W-:Y:S01]  /*22f20*/  BSSY B1, `(.L_x_2013) ;  /* 0x0000035000017945 */ /* 0x000fe20003800000 */
[----:B------:R-:W-:Y:S02]  /*22f30*/  SEL R25, R216, RZ, !P0 ;  /* 0x000000ffd8197207 */ /* 0x000fe40004000000 */
[----:B------:R-:W-:Y:S02]  /*22f40*/  SEL R24, R24, RZ, !P0 ;  /* 0x000000ff18187207 */ /* 0x000fe40004000000 */
[----:B-----5:R-:W-:Y:S01]  /*22f50*/  SHF.R.S32.HI R14, RZ, 0x1f, R15 ;  /* 0x0000001fff0e7819 */ /* 0x020fe2000001140f */
[----:B------:R-:W-:Y:S06]  /*22f60*/  @P3 BRA `(.L_x_2014) ;  /* 0x0000000000c03947 */ /* 0x000fec0003800000 */
[----:B------:R-:W0:Y:S01]  /*22f70*/  LDC R29, c[0x0][0xbe8] ;  /* 0x0002fa00ff1d7b82 */ /* 0x000e220000000800 */
[----:B------:R-:W-:Y:S01]  /*22f80*/  IADD3 R27, R201, -0x80, R28 ;  /* 0xffffff80c91b7810 */ /* 0x000fe20007ffe01c */
[----:B0-----:R-:W-:-:S05]  /*22f90*/  IMAD R0, R20, R29, RZ ;  /* 0x0000001d14007224 */ /* 0x001fca00078e02ff */
[----:B------:R-:W-:-:S13]  /*22fa0*/  ISETP.GE.AND P0, PT, R27, R0, PT ;  /* 0x000000001b00720c */ /* 0x000fda0003f06270 */
[----:B------:R-:W-:Y:S05]  /*22fb0*/  @P0 BRA `(.L_x_2014) ;  /* 0x0000000000ac0947 */ /* 0x000fea0003800000 */
[----:B------:R-:W-:Y:S01]  /*22fc0*/  IMAD.MOV.U32 R0, RZ, RZ, 0x9b8 ;  /* 0x000009b8ff007424 */ /* 0x000fe200078e00ff */
[----:B------:R-:W-:Y:S01]  /*22fd0*/  ISETP.GT.AND P3, PT, R215, 0x1, PT ;  /* 0x00000001d700780c */ /* 0x000fe20003f64270 */
[----:B------:R-:W0:Y:S01]  /*22fe0*/  LDC.64 R8, c[0x0][0xba8] ;  /* 0x0002ea00ff087b82 */ /* 0x000e220000000a00 */
[----:B------:R-:W-:Y:S02]  /*22ff0*/  ISETP.NE.AND P0, PT, R29, 0x1, PT ;  /* 0x000000011d00780c */ /* 0x000fe40003f05270 */
[----:B------:R-:W-:Y:S02]  /*23000*/  SEL R26, R0, 0x978, P3 ;  /* 0x00000978001a7807 */ /* 0x000fe40001800000 */
[----:B------:R-:W-:-:S03]  /*23010*/  MOV R21, R27 ;  /* 0x0000001b00157202 */ /* 0x000fc60000000f00 */
[----:B------:R-:W1:Y:S08]  /*23020*/  LDC.64 R2, c[0x0][R26+0x220] ;  /* 0x000088001a027b82 */ /* 0x000e700000000a00 */
[----:B------:R-:W3:Y:S08]  /*23030*/  LDC.64 R10, c[0x0][R26+0x218] ;  /* 0x000086001a0a7b82 */ /* 0x000ef00000000a00 */
[----:B------:R-:W4:Y:S08]  /*23040*/  LDC.64 R4, c[0x0][R26+0x228] ;  /* 0x00008a001a047b82 */ /* 0x000f300000000a00 */
[----:B------:R-:W5:Y:S08]  /*23050*/  LDC.64 R6, c[0x0][R26+0x210] ;  /* 0x000084001a067b82 */ /* 0x000f700000000a00 */
[----:B------:R-:W2:Y:S08]  /*23060*/  @P0 LDC R0, c[0x0][0xbec] ;  /* 0x0002fb00ff000b82 */ /* 0x000eb00000000800 */
[----:B------:R-:W4:Y:S01]  /*23070*/  @P0 LDC R33, c[0x0][0xbf0] ;  /* 0x0002fc00ff210b82 */ /* 0x000f220000000800 */
[----:B-1----:R-:W-:-:S07]  /*23080*/  IMAD R3, R3, R25, RZ ;  /* 0x0000001903037224 */ /* 0x002fce00078e02ff */
[----:B0-----:R-:W0:Y:S01]  /*23090*/  @!P3 LDC R8, c[0x0][0xb50] ;  /* 0x0002d400ff08bb82 */ /* 0x001e220000000800 */
[----:B------:R-:W-:-:S04]  /*230a0*/  IMAD.WIDE.U32 R12, R2, R25, RZ ;  /* 0x00000019020c7225 */ /* 0x000fc800078e00ff */
[----:B------:R-:W-:Y:S02]  /*230b0*/  IMAD R3, R2, R24, R3 ;  /* 0x0000001802037224 */ /* 0x000fe400078e0203 */
[----:B--2---:R-:W-:Y:S01]  /*230c0*/  @P0 IMAD.HI.U32 R0, R27, R0, RZ ;  /* 0x000000001b000227 */ /* 0x004fe200078e00ff */
[----:B------:R-:W1:Y:S03]  /*230d0*/  @!P3 LDC R9, c[0x0][0xb54] ;  /* 0x0002d500ff09bb82 */ /* 0x000e660000000800 */
[-C--:B---3--:R-:W-:Y:S02]  /*230e0*/  IMAD R31, R11, R188.reuse, RZ ;  /* 0x000000bc0b1f7224 */ /* 0x088fe400078e02ff */
[----:B------:R-:W-:Y:S01]  /*230f0*/  IMAD.WIDE.U32 R10, R10, R188, RZ ;  /* 0x000000bc0a0a7225 */ /* 0x000fe200078e00ff */
[----:B----4-:R-:W-:Y:S02]  /*23100*/  @P0 SHF.R.U32.HI R21, RZ, R33, R0 ;  /* 0x00000021ff150219 */ /* 0x010fe40000011600 */
[----:B------:R-:W-:Y:S01]  /*23110*/  SEL R33, R220, RZ, P3 ;  /* 0x000000ffdc217207 */ /* 0x000fe20001800000 */
[----:B------:R-:W-:Y:S01]  /*23120*/  IMAD.IADD R11, R31, 0x1, R11 ;  /* 0x000000011f0b7824 */ /* 0x000fe200078e020b */
[----:B------:R-:W-:Y:S01]  /*23130*/  IADD3 R10, P0, P1, R12, R10, R15 ;  /* 0x0000000a0c0a7210 */ /* 0x000fe2000791e00f */
[----:B------:R-:W-:-:S02]  /*23140*/  IMAD.MOV R0, RZ, RZ, -R21 ;  /* 0x000000ffff007224 */ /* 0x000fc400078e0a15 */
[----:B------:R-:W-:Y:S02]  /*23150*/  IMAD.IADD R12, R13, 0x1, R3 ;  /* 0x000000010d0c7824 */ /* 0x000fe400078e0203 */
[----:B------:R-:W-:-:S04]  /*23160*/  IMAD.WIDE.U32 R2, R4, R33, RZ ;  /* 0x0000002104027225 */ /* 0x000fc800078e00ff */
[----:B------:R-:W-:Y:S02]  /*23170*/  IMAD R13, R5, R33, RZ ;  /* 0x00000021050d7224 */ /* 0x000fe400078e02ff */
[----:B------:R-:W-:Y:S01]  /*23180*/  IMAD R5, R29, R0, R27 ;  /* 0x000000001d057224 */ /* 0x000fe200078e021b */
[----:B------:R-:W-:Y:S01]  /*23190*/  IADD3.X R0, R12, R11, R14, P0, P1 ;  /* 0x0000000b0c007210 */ /* 0x000fe200007e240e */
[----:B------:R-:W-:Y:S01]  /*231a0*/  IMAD.IADD R3, R13, 0x1, R3 ;  /* 0x000000010d037824 */ /* 0x000fe200078e0203 */
[----:B------:R-:W-:Y:S02]  /*231b0*/  IADD3 R2, P0, P1, R21, R10, R2 ;  /* 0x0000000a15027210 */ /* 0x000fe4000791e002 */
[----:B------:R-:W-:Y:S02]  /*231c0*/  SHF.R.S32.HI R21, RZ, 0x1f, R21 ;  /* 0x0000001fff157819 */ /* 0x000fe40000011415 */
[----:B------:R-:W-:Y:S02]  /*231d0*/  SHF.R.S32.HI R11, RZ, 0x1f, R5 ;  /* 0x0000001fff0b7819 */ /* 0x000fe40000011405 */
[----:B------:R-:W-:Y:S01]  /*231e0*/  IADD3.X R3, R21, R0, R3, P0, P1 ;  /* 0x0000000015037210 */ /* 0x000fe200007e2403 */
[----:B-----5:R-:W-:-:S04]  /*231f0*/  IMAD R0, R7, R5, RZ ;  /* 0x0000000507007224 */ /* 0x020fc800078e02ff */
[C---:B------:R-:W-:Y:S02]  /*23200*/  IMAD R11, R6.reuse, R11, R0 ;  /* 0x0000000b060b7224 */ /* 0x040fe400078e0200 */
[----:B------:R-:W-:-:S04]  /*23210*/  IMAD.WIDE.U32 R2, R6, R5, R2 ;  /* 0x0000000506027225 */ /* 0x000fc800078e0002 */
[----:B------:R-:W-:Y:S01]  /*23220*/  IMAD.IADD R0, R3, 0x1, R11 ;  /* 0x0000000103007824 */ /* 0x000fe200078e020b */
[----:B0-----:R-:W-:Y:S01]  /*23230*/  LEA R8, P0, R2, R8, 0x2 ;  /* 0x0000000802087211 */ /* 0x001fe200078010ff */
[----:B------:R-:W-:-:S03]  /*23240*/  IMAD.MOV.U32 R3, RZ, RZ, -0x800000 ;  /* 0xff800000ff037424 */ /* 0x000fc600078e00ff */
[----:B-1----:R-:W-:-:S05]  /*23250*/  LEA.HI.X R9, R2, R9, R0, 0x2, P0 ;  /* 0x0000000902097211 */ /* 0x002fca00000f1400 */
[----:B------:R0:W-:Y:S04]  /*23260*/  STG.E desc[UR36][R8.64], R3 ;  /* 0x0000000308007986 */ /* 0x0001e8000c101924 */
.L_x_2014:
[----:B------:R-:W-:Y:S05]  /*23270*/  BSYNC B1 ;  /* 0x0000000000017941 */ /* 0x000fea0003800000 */
.L_x_2013:
[----:B------:R-:W-:Y:S05]  /*23280*/  @P2 BRA `(.L_x_2007) ;  /* 0x00000008004c2947 */ /* 0x000fea0003800000 */
[----:B0-----:R-:W0:Y:S01]  /*23290*/  LDC R9, c[0x0][0xbe8] ;  /* 0x0002fa00ff097b82 */ /* 0x001e220000000800 */
[----:B------:R-:W-:Y:S01]  /*232a0*/  VIADD R4, R28, 0xffffff80 ;  /* 0xffffff801c047836 */ /* 0x000fe20000000000 */
[----:B------:R-:W-:Y:S02]  /*232b0*/  ULDC.64 UR4, c[0x0][0xaa0] ;  /* 0x0002a80000047ab9 */ /* 0x000fe40000000a00 */
[----:B------:R-:W-:Y:S02]  /*232c0*/  IMAD R0, R14, UR4, RZ ;  /* 0x000000040e007c24 */ /* 0x000fe4000f8e02ff */
[----:B------:R-:W-:Y:S01]  /*232d0*/  SHF.R.S32.HI R11, RZ, 0x1f, R4 ;  /* 0x0000001fff0b7819 */ /* 0x000fe20000011404 */
[----:B------:R-:W-:-:S04]  /*232e0*/  IMAD.WIDE.U32 R2, R15, UR4, RZ ;  /* 0x000000040f027c25 */ /* 0x000fc8000f8e00ff */
[----:B------:R-:W-:Y:S01]  /*232f0*/  IMAD R5, R15, UR5, R0 ;  /* 0x000000050f057c24 */ /* 0x000fe2000f8e0200 */
[----:B------:R-:W-:Y:S01]  /*23300*/  LEA.HI R0, R11, R4, RZ, 0x3 ;  /* 0x000000040b007211 */ /* 0x000fe200078f18ff */
[----:B------:R-:W-:Y:S02]  /*23310*/  ULDC.64 UR4, c[0x0][0xae8] ;  /* 0x0002ba0000047ab9 */ /* 0x000fe40000000a00 */
[----:B------:R-:W-:Y:S01]  /*23320*/  IMAD.IADD R3, R3, 0x1, R5 ;  /* 0x0000000103037824 */ /* 0x000fe200078e0205 */
[----:B------:R-:W-:Y:S01]  /*23330*/  LOP3.LUT R13, R0, 0xfffffff8, RZ, 0xc0, !PT ;  /* 0xfffffff8000d7812 */ /* 0x000fe200078ec0ff */
[----:B------:R-:W-:-:S04]  /*23340*/  IMAD.WIDE.U32 R2, R188, UR4, R2 ;  /* 0x00000004bc027c25 */ /* 0x000fc8000f8e0002 */
[----:B------:R-:W-:Y:S01]  /*23350*/  IMAD.IADD R0, R4, 0x1, -R13 ;  /* 0x0000000104007824 */ /* 0x000fe200078e0a0d */
[----:B0-----:R-:W-:Y:S01]  /*23360*/  ISETP.NE.AND P0, PT, R9, 0x1, PT ;  /* 0x000000010900780c */ /* 0x001fe20003f05270 */
[----:B------:R-:W-:Y:S01]  /*23370*/  IMAD R3, R188, UR5, R3 ;  /* 0x00000005bc037c24 */ /* 0x000fe2000f8e0203 */
[----:B------:R-:W-:Y:S01]  /*23380*/  ULDC.64 UR4, c[0x0][0xaf0] ;  /* 0x0002bc0000047ab9 */ /* 0x000fe20000000a00 */
[----:B------:R-:W-:Y:S02]  /*23390*/  IMAD R0, R0, 0x20, R187 ;  /* 0x0000002000007824 */ /* 0x000fe400078e02bb */
[----:B------:R-:W-:Y:S02]  /*233a0*/  IMAD R4, R24, UR4, RZ ;  /* 0x0000000418047c24 */ /* 0x000fe4000f8e02ff */
[----:B------:R-:W-:Y:S02]  /*233b0*/  IMAD.IADD R6, R201, 0x1, R0 ;  /* 0x00000001c9067824 */ /* 0x000fe400078e0200 */
[----:B------:R-:W-:-:S04]  /*233c0*/  IMAD.WIDE.U32 R2, R25, UR4, R2 ;  /* 0x0000000419027c25 */ /* 0x000fc8000f8e0002 */
[----:B------:R-:W0:Y:S01]  /*233d0*/  @P0 LDC R7, c[0x0][0xbec] ;  /* 0x0002fb00ff070b82 */ /* 0x000e220000000800 */
[----:B------:R-:W-:Y:S02]  /*233e0*/  IMAD.MOV.U32 R5, RZ, RZ, R6 ;  /* 0x000000ffff057224 */ /* 0x000fe400078e0006 */
[----:B------:R-:W-:-:S05]  /*233f0*/  IMAD.IADD R201, R187, 0x1, R201 ;  /* 0x00000001bbc97824 */ /* 0x000fca00078e02c9 */
[----:B------:R-:W1:Y:S01]  /*23400*/  @P0 LDC R11, c[0x0][0xbf0] ;  /* 0x0002fc00ff0b0b82 */ /* 0x000e620000000800 */
[----:B0-----:R-:W-:-:S04]  /*23410*/  @P0 IMAD.HI.U32 R0, R6, R7, RZ ;  /* 0x0000000706000227 */ /* 0x001fc800078e00ff */
[----:B------:R-:W-:Y:S01]  /*23420*/  IMAD R7, R25, UR5, R4 ;  /* 0x0000000519077c24 */ /* 0x000fe2000f8e0204 */
[----:B------:R-:W-:Y:S01]  /*23430*/  ULDC.64 UR4, c[0x0][0xae0] ;  /* 0x0002b80000047ab9 */ /* 0x000fe20000000a00 */
[----:B-1----:R-:W-:Y:S02]  /*23440*/  @P0 SHF.R.U32.HI R5, RZ, R11, R0 ;  /* 0x0000000bff050219 */ /* 0x002fe40000011600 */
[----:B------:R-:W-:Y:S02]  /*23450*/  IMAD.IADD R3, R3, 0x1, R7 ;  /* 0x0000000103037824 */ /* 0x000fe400078e0207 */
[----:B------:R-:W-:Y:S01]  /*23460*/  SHF.R.S32.HI R0, RZ, 0x1f, R5 ;  /* 0x0000001fff007819 */ /* 0x000fe20000011405 */
[C---:B------:R-:W-:Y:S01]  /*23470*/  IMAD.WIDE.U32 R2, R5.reuse, UR4, R2 ;  /* 0x0000000405027c25 */ /* 0x040fe2000f8e0002 */
[----:B------:R-:W-:-:S03]  /*23480*/  IADD3 R7, -R5, RZ, RZ ;  /* 0x000000ff05077210 */ /* 0x000fc60007ffe1ff */
        /* <DEDUP_REMOVED lines=16> */
[----:B------:R0:W3:Y:S02]  /*23590*/  SHFL.IDX PT, R14, R0, RZ, 0x181f ;  /* 0x00181fff000e7589 */ /* 0x0000e400000e0000 */
.L_x_2414:
[----:B------:R-:W-:Y:S01]  /*235a0*/  IMAD R21, R20, R9, RZ ;  /* 0x0000000914157224 */ /* 0x000fe200078e02ff */
        /* <DEDUP_REMOVED lines=8> */
[-C--:B---3--:R-:W-:Y:S02]  /*23630*/  @!P3 LEA R4, P5, R18, R14.reuse, 0x1 ;  /* 0x0000000e1204b211 */ /* 0x088fe400078a08ff */
[-C--:B------:R-:W-:Y:S02]  /*23640*/  @!P2 LEA R6, P4, R190, R14.reuse, 0x1 ;  /* 0x0000000ebe06a211 */ /* 0x080fe400078808ff */
[-C--:B-1----:R-:W-:Y:S02]  /*23650*/  @!P3 LEA.HI.X R5, R18, R3.reuse, R19, 0x1, P5 ;  /* 0x000000031205b211 */ /* 0x082fe400028f0c13 */
[-C--:B------:R-:W-:Y:S02]  /*23660*/  @!P1 LEA R8, P5, R210, R14.reuse, 0x1 ;  /* 0x0000000ed2089211 */ /* 0x080fe400078a08ff */
        /* <DEDUP_REMOVED lines=8> */
.L_x_2017:
[----:B------:R-:W-:Y:S05]  /*236f0*/  BSYNC B1 ;  /* 0x0000000000017941 */ /* 0x000fea0003800000 */
.L_x_2016:
[----:B------:R-:W-:-:S03]  /*23700*/  UMOV UR4, 0xffffffff ;  /* 0xffffffff00047882 */ /* 0x000fc60000000000 */
[----:B------:R-:W-:Y:S05]  /*23710*/  BRA.DIV UR4, `(.L_x_2018) ;  /* 0x000000ea04e07947 */ /* 0x000fea000b800000 */
[----:B-1----:R1:W0:Y:S04]  /*23720*/  SHFL.IDX PT, R3, R2, 0x1, 0x181f ;  /* 0x00381f0002037f89 */ /* 0x00222800000e0000 */
[----:B---34-:R1:W3:Y:S02]  /*23730*/  SHFL.IDX PT, R14, R0, 0x1, 0x181f ;  /* 0x00381f00000e7f89 */ /* 0x0182e400000e0000 */
.L_x_2418:
        /* <DEDUP_REMOVED lines=11> */
[-C--:B0-----:R-:W-:Y:S02]  /*237f0*/  @!P3 LEA.HI.X R5, R18, R3.reuse, R19, 0x1, P5 ;  /* 0x000000031205b211 */ /* 0x081fe400028f0c13 */
        /* <DEDUP_REMOVED lines=9> */
.L_x_2020:
[----:B------:R-:W-:Y:S05]  /*23890*/  BSYNC B1 ;  /* 0x0000000000017941 */ /* 0x000fea0003800000 */
.L_x_2019:
[----:B------:R-:W-:-:S03]  /*238a0*/  UMOV UR4, 0xffffffff ;  /* 0xffffffff00047882 */ /* 0x000fc60000000000 */
[----:B------:R-:W-:Y:S05]  /*238b0*/  BRA.DIV UR4, `(.L_x_2021) ;  /* 0x000000ea04c07947 */ /* 0x000fea000b800000 */
[----:B0-----:R0:W0:Y:S04]  /*238c0*/  SHFL.IDX PT, R3, R2, 0x2, 0x181f ;  /* 0x00581f0002037f89 */ /* 0x00102800000e0000 */
[----:B---34-:R3:W4:Y:S02]  /*238d0*/  SHFL.IDX PT, R14, R0, 0x2, 0x181f ;  /* 0x00581f00000e7f89 */ /* 0x01872400000e0000 */
.L_x_2422:
        /* <DEDUP_REMOVED lines=21> */
.L_x_2023:
[----:B------:R-:W-:Y:S05]  /*23a30*/  BSYNC B1 ;  /* 0x0000000000017941 */ /* 0x000fea0003800000 */
.L_x_2022:
[----:B------:R-:W-:-:S03]  /*23a40*/  UMOV UR4, 0xffffffff ;  /* 0xffffffff00047882 */ /* 0x000fc60000000000 */
[----:B------:R-:W-:Y:S05]  /*23a50*/  BRA.DIV UR4, `(.L_x_2024) ;  /* 0x000000ea04a07947 */ /* 0x000fea000b800000 */
[----:B0-----:R0:W0:Y:S04]  /*23a60*/  SHFL.IDX PT, R3, R2, 0x3, 0x181f ;  /* 0x00781f0002037f89 */ /* 0x00102800000e0000 */
[----:B----4-:R4:W0:Y:S02]  /*23a70*/  SHFL.IDX PT, R14, R0, 0x3, 0x181f ;  /* 0x00781f00000e7f89 */ /* 0x01082400000e0000 */
.L_x_2426:
[----:B-1-34-:R-:W-:-:S05]  /*23a80*/  VIADD R0, R201, 0x60 ;  /* 0x00000060c9007836 */ /* 0x01afca0000000000 */
        /* <DEDUP_REMOVED lines=9> */
[-C--:B------:R-:W-:Y:S02]  /*23b20*/  @!P3 LEA.HI.X R5, R18, R3.reuse, R19, 0x1, P5 ;  /* 0x000000031205b211 */ /* 0x080fe400028f0c13 */
        /* <DEDUP_REMOVED lines=9> */
.L_x_2007:
[----:B------:R-:W-:Y:S05]  /*23bc0*/  BSYNC B0 ;  /* 0x0000000000007941 */ /* 0x000fea0003800000 */
.L_x_1992:
[----:B------:R-:W-:Y:S02]  /*23bd0*/  ULDC UR4, c[0x0][0xc3c] ;  /* 0x00030f0000047ab9 */ /* 0x000fe40000000800 */
[----:B--2---:R-:W-:-:S13]  /*23be0*/  ISETP.GE.AND P0, PT, R207, UR4, PT ;  /* 0x00000004cf007c0c */ /* 0x004fda000bf06270 */
[----:B------:R-:W-:Y:S05]  /*23bf0*/  @!P0 BRA `(.L_x_2025) ;  /* 0xfffffdd800908947 */ /* 0x000fea000383ffff */
[----:B------:R-:W-:Y:S05]  /*23c00*/  BRA `(.L_x_1772) ;  /* 0x0000008400d87947 */ /* 0x000fea0003800000 */
.L_x_1770:
        /* <DEDUP_REMOVED lines=10> */
[----:B------:R0:W1:Y:S01]  /*23cb0*/  @P0 LDS.128 R16, [R2+0x284d0] ;  /* 0x0284d00002100984 */ /* 0x0000620000000c00 */
[----:B------:R-:W-:Y:S06]  /*23cc0*/  @P0 BAR.ARV 0x4, 0x180 ;  /* 0x0106000000000b1d */ /* 0x000fec0000002000 */
[----:B------:R-:W-:Y:S05]  /*23cd0*/  @P0 BRA `(.L_x_2026) ;  /* 0x0000000c00900947 */ /* 0x000fea0003800000 */
[----:B------:R-:W2:Y:S01]  /*23ce0*/  S2R R4, SR_TID.X ;  /* 0x0000000000047919 */ /* 0x000ea20000002100 */
[----:B------:R-:W-:Y:S01]  /*23cf0*/  ULDC UR4, c[0x0][0xc3c] ;  /* 0x00030f0000047ab9 */ /* 0x000fe20000000800 */
[----:B------:R-:W-:Y:S01]  /*23d00*/  CS2R R6, SRZ ;  /* 0x0000000000067805 */ /* 0x000fe2000001ff00 */
        /* <DEDUP_REMOVED lines=41> */
.L_x_2029:
[----:B------:R-:W0:Y:S01]  /*23fa0*/  LDC R2, c[0x0][0xc3c] ;  /* 0x00030f00ff027b82 */ /* 0x000e220000000800 */
[----:B------:R-:W-:Y:S01]  /*23fb0*/  UIADD3 UR4, UR4, 0x1f, URZ ;  /* 0x0000001f04047890 */ /* 0x000fe2000fffe03f */
[----:B------:R-:W-:Y:S02]  /*23fc0*/  ULDC UR7, c[0x0][0xc3c] ;  /* 0x00030f0000077ab9 */ /* 0x000fe40000000800 */
[----:B-1----:R-:W-:-:S03]  /*23fd0*/  MOV R19, UR7 ;  /* 0x0000000700137c02 */ /* 0x002fc60008000f00 */
[----:B0-----:R-:W-:-:S13]  /*23fe0*/  ISETP.LE.AND P6, PT, R2, UR4, PT ;  /* 0x0000000402007c0c */ /* 0x001fda000bfc3270 */
[----:B------:R-:W-:Y:S05]  /*23ff0*/  @P6 BRA `(.L_x_2028) ;  /* 0x0000000800a46947 */ /* 0x000fea0003800000 */
[----:B------:R-:W-:-:S05]  /*24000*/  VIADD R7, R0, UR4 ;  /* 0x0000000400077c36 */ /* 0x000fca0008000000 */
[----:B------:R-:W-:-:S13]  /*24010*/  ISETP.GE.OR P6, PT, R7, R2, !P0 ;  /* 0x000000020700720c */ /* 0x000fda00047c6670 */
[----:B------:R-:W0:Y:S08]  /*24020*/  @!P6 LDC.64 R4, c[0x0][0xc80] ;  /* 0x00032000ff04eb82 */ /* 0x000e300000000a00 */
[----:B------:R-:W1:Y:S01]  /*24030*/  @!P6 LDC.64 R2, c[0x0][0xc78] ;  /* 0x00031e00ff02eb82 */ /* 0x000e620000000a00 */
[----:B0-----:R-:W-:-:S04]  /*24040*/  @!P6 IMAD.WIDE R4, R7, 0x4, R4 ;  /* 0x000000040704e825 */ /* 0x001fc800078e0204 */
[----:B-1----:R-:W-:Y:S01]  /*24050*/  @!P6 IMAD.WIDE R2, R7, 0x4, R2 ;  /* 0x000000040702e825 */ /* 0x002fe200078e0202 */
[----:B------:R-:W-:-:S06]  /*24060*/  CS2R R6, SRZ ;  /* 0x0000000000067805 */ /* 0x000fcc000001ff00 */
[----:B------:R-:W2:Y:S04]  /*24070*/  @!P6 LDG.E R6, desc[UR36][R4.64] ;  /* 0x000000240406e981 */ /* 0x000ea8000c1e1900 */
        /* <DEDUP_REMOVED lines=22> */
.L_x_2027:
        /* <DEDUP_REMOVED lines=9> */
[----:B0-----:R-:W-:-:S07]  /*24270*/  ISETP.NE.AND P1, PT, R7, 0x1, PT ;  /* 0x000000010700780c */ /* 0x001fce0003f25270 */
[----:B-1----:R-:W-:Y:S06]  /*24280*/  @!P0 BRA `(.L_x_2030) ;  /* 0x0000000000088947 */ /* 0x002fec0003800000 */
[----:B------:R-:W-:-:S06]  /*24290*/  VIADD R16, R19, 0xffffffff ;  /* 0xffffffff13107836 */ /* 0x000fcc0000000000 */
[----:B------:R0:W1:Y:S02]  /*242a0*/  SHFL.IDX PT, R16, R5, R16, 0x1f ;  /* 0x00001f1005107589 */ /* 0x00006400000e0000 */
.L_x_2030:
[----:B-1----:R-:W-:Y:S02]  /*242b0*/  IMAD R16, R16, UR5, R3 ;  /* 0x0000000510107c24 */ /* 0x002fe4000f8e0203 */
[----:B------:R-:W-:-:S03]  /*242c0*/  VIADD R19, R19, UR4 ;  /* 0x0000000413137c36 */ /* 0x000fc60008000000 */
[----:B0-----:R-:W-:Y:S01]  /*242d0*/  IADD3 R5, -R16, UR6, RZ ;  /* 0x0000000610057c10 */ /* 0x001fe2000fffe1ff */
[----:B------:R-:W-:Y:S06]  /*242e0*/  @!P1 BRA `(.L_x_2031) ;  /* 0x0000000000e89947 */ /* 0x000fec0003800000 */
[-C--:B--2---:R-:W-:Y:S02]  /*242f0*/  IABS R12, R6.reuse ;  /* 0x00000006000c7213 */ /* 0x084fe40000000000 */
[----:B------:R-:W-:Y:S02]  /*24300*/  IABS R4, R7 ;  /* 0x0000000700047213 */ /* 0x000fe40000000000 */
[----:B------:R-:W0:Y:S01]  /*24310*/  I2F.RP R8, R12 ;  /* 0x0000000c00087306 */ /* 0x000e220000209400 */
[----:B------:R-:W-:-:S05]  /*24320*/  IABS R10, R6 ;  /* 0x00000006000a7213 */ /* 0x000fca0000000000 */
[----:B------:R-:W-:Y:S02]  /*24330*/  IMAD.MOV R11, RZ, RZ, -R10 ;  /* 0x000000ffff0b7224 */ /* 0x000fe400078e0a0a */
[----:B0-----:R-:W0:Y:S02]  /*24340*/  MUFU.RCP R8, R8 ;  /* 0x0000000800087308 */ /* 0x001e240000001000 */
[----:B0-----:R-:W-:Y:S01]  /*24350*/  VIADD R2, R8, 0xffffffe ;  /* 0x0ffffffe08027836 */ /* 0x001fe20000000000 */
[----:B------:R-:W-:-:S05]  /*24360*/  IABS R8, R5 ;  /* 0x0000000500087213 */ /* 0x000fca0000000000 */
[----:B------:R0:W1:Y:S02]  /*24370*/  F2I.FTZ.U32.TRUNC.NTZ R3, R2 ;  /* 0x0000000200037305 */ /* 0x000064000021f000 */
[----:B0-----:R-:W-:Y:S01]  /*24380*/  MOV R2, RZ ;  /* 0x000000ff00027202 */ /* 0x001fe20000000f00 */
[----:B-1----:R-:W-:-:S04]  /*24390*/  IMAD.MOV R9, RZ, RZ, -R3 ;  /* 0x000000ffff097224 */ /* 0x002fc800078e0a03 */
[----:B------:R-:W-:-:S04]  /*243a0*/  IMAD R9, R9, R12, RZ ;  /* 0x0000000c09097224 */ /* 0x000fc800078e02ff */
[----:B------:R-:W-:Y:S02]  /*243b0*/  IMAD.HI.U32 R3, R3, R9, R2 ;  /* 0x0000000903037227 */ /* 0x000fe400078e0002 */
[----:B------:R-:W0:Y:S04]  /*243c0*/  I2F.RP R9, R4 ;  /* 0x0000000400097306 */ /* 0x000e280000209400 */
[----:B------:R-:W-:-:S04]  /*243d0*/  IMAD.HI.U32 R2, R3, R8, RZ ;  /* 0x0000000803027227 */ /* 0x000fc800078e00ff */
[----:B------:R-:W-:Y:S01]  /*243e0*/  IMAD R3, R2, R11, R8 ;  /* 0x0000000b02037224 */ /* 0x000fe200078e0208 */
[----:B------:R-:W-:-:S04]  /*243f0*/  LOP3.LUT R8, R5, R6, RZ, 0x3c, !PT ;  /* 0x0000000605087212 */ /* 0x000fc800078e3cff */
[----:B------:R-:W-:Y:S01]  /*24400*/  ISETP.GT.U32.AND P1, PT, R12, R3, PT ;  /* 0x000000030c00720c */ /* 0x000fe20003f24070 */
[----:B0-----:R-:W0:Y:S01]  /*24410*/  MUFU.RCP R9, R9 ;  /* 0x0000000900097308 */ /* 0x001e220000001000 */
[----:B------:R-:W-:-:S11]  /*24420*/  ISETP.GE.AND P2, PT, R8, RZ, PT ;  /* 0x000000ff0800720c */ /* 0x000fd60003f46270 */
[----:B------:R-:W-:Y:S02]  /*24430*/  @!P1 IMAD.IADD R3, R3, 0x1, -R12 ;  /* 0x0000000103039824 */ /* 0x000fe400078e0a0c */
[----:B------:R-:W-:Y:S01]  /*24440*/  @!P1 VIADD R2, R2, 0x1 ;  /* 0x0000000102029836 */ /* 0x000fe20000000000 */
[----:B------:R-:W-:Y:S02]  /*24450*/  ISETP.NE.AND P1, PT, R6, RZ, PT ;  /* 0x000000ff0600720c */ /* 0x000fe40003f25270 */
[----:B------:R-:W-:Y:S01]  /*24460*/  ISETP.GE.U32.AND P0, PT, R3, R12, PT ;  /* 0x0000000c0300720c */ /* 0x000fe20003f06070 */
[----:B0-----:R-:W-:-:S04]  /*24470*/  VIADD R10, R9, 0xffffffe ;  /* 0x0ffffffe090a7836 */ /* 0x001fc80000000000 */
[----:B------:R-:W0:Y:S08]  /*24480*/  F2I.FTZ.U32.TRUNC.NTZ R3, R10 ;  /* 0x0000000a00037305 */ /* 0x000e30000021f000 */
        /* <DEDUP_REMOVED lines=16> */
[----:B------:R-:W-:Y:S01]  /*24590*/  @!P1 IMAD.IADD R3, R3, 0x1, -R4 ;  /* 0x0000000103039824 */ /* 0x000fe200078e0a04 */
[----:B------:R-:W-:Y:S02]  /*245a0*/  @!P1 IADD3 R2, R2, 0x1, RZ ;  /* 0x0000000102029810 */ /* 0x000fe40007ffe0ff */
        /* <DEDUP_REMOVED lines=14> */
.L_x_2031:
[----:B------:R-:W0:Y:S02]  /*24690*/  LDC.64 R2, c[0x0][0xc90] ;  /* 0x00032400ff027b82 */ /* 0x000e240000000a00 */
[----:B0-----:R-:W-:-:S05]  /*246a0*/  IMAD.WIDE R2, R19, 0x4, R2 ;  /* 0x0000000413027825 */ /* 0x001fca00078e0202 */
        /* <DEDUP_REMOVED lines=24> */
[----:B------:R-:W-:Y:S02]  /*24830*/  @!P2 IADD3 R2, -R2, RZ, RZ ;  /* 0x000000ff0202a210 */ /* 0x000fe40007ffe1ff */
[----:B------:R-:W-:-:S05]  /*24840*/  @!P1 LOP3.LUT R2, RZ, R4, RZ, 0x33, !PT ;  /* 0x00000004ff029212 */ /* 0x000fca00078e33ff */
[----:B------:R-:W-:Y:S02]  /*24850*/  IMAD R8, R11, R2, RZ ;  /* 0x000000020b087224 */ /* 0x000fe400078e02ff */
[----:B------:R-:W-:Y:S02]  /*24860*/  IMAD.MOV R2, RZ, RZ, -R2 ;  /* 0x000000ffff027224 */ /* 0x000fe400078e0a02 */
[----:B------:R-:W-:Y:S02]  /*24870*/  IMAD.MOV R7, RZ, RZ, -R8 ;  /* 0x000000ffff077224 */ /* 0x000fe400078e0a08 */
[----:B------:R-:W-:Y:S02]  /*24880*/  IMAD R4, R4, R2, R5 ;  /* 0x0000000204047224 */ /* 0x000fe400078e0205 */
[----:B------:R-:W-:Y:S01]  /*24890*/  IMAD.MOV.U32 R2, RZ, RZ, RZ ;  /* 0x000000ffff027224 */ /* 0x000fe200078e00ff */
[----:B------:R-:W-:-:S04]  /*248a0*/  VIADDMNMX R7, R7, UR5, R11, PT ;  /* 0x0000000507077c46 */ /* 0x000fc8000b80010b */
        /* <DEDUP_REMOVED lines=27> */
.L_x_2032:
[----:B------:R-:W-:-:S05]  /*24a60*/  LOP3.LUT R17, RZ, R2, RZ, 0x33, !PT ;  /* 0x00000002ff117212 */ /* 0x000fca00078e33ff */
[----:B------:R-:W-:Y:S01]  /*24a70*/  IMAD.IADD R17, R6, 0x1, R17 ;  /* 0x0000000106117824 */ /* 0x000fe200078e0211 */
[----:B------:R-:W-:Y:S06]  /*24a80*/  BRA `(.L_x_2033) ;  /* 0x00000000000c7947 */ /* 0x000fec0003800000 */
.L_x_2028:
[----:B------:R-:W-:Y:S01]  /*24a90*/  MOV R17, RZ ;  /* 0x000000ff00117202 */ /* 0x000fe20000000f00 */
[----:B------:R-:W-:Y:S02]  /*24aa0*/  IMAD.U32 R16, RZ, RZ, UR6 ;  /* 0x00000006ff107e24 */ /* 0x000fe4000f8e00ff */
[----:B------:R-:W-:-:S07]  /*24ab0*/  IMAD.MOV.U32 R18, RZ, RZ, RZ ;  /* 0x000000ffff127224 */ /* 0x000fce00078e00ff */
.L_x_2033:
[----:B------:R-:W-:-:S13]  /*24ac0*/  ISETP.NE.AND P0, PT, R0, RZ, PT ;  /* 0x000000ff0000720c */ /* 0x000fda0003f05270 */
[----:B------:R-:W0:Y:S01]  /*24ad0*/  @!P0 S2R R3, SR_CgaCtaId ;  /* 0x0000000000038919 */ /* 0x000e220000008800 */
[----:B------:R-:W-:-:S04]  /*24ae0*/  @!P0 MOV R0, 0x400 ;  /* 0x0000040000008802 */ /* 0x000fc80000000f00 */
[----:B0-----:R-:W-:-:S05]  /*24af0*/  @!P0 LEA R0, R3, R0, 0x18 ;  /* 0x0000000003008211 */ /* 0x001fca00078ec0ff */
[----:B------:R2:W-:Y:S01]  /*24b00*/  @!P0 STS.128 [R0+0x284d0], R16 ;  /* 0x0284d01000008388 */ /* 0x0005e20000000c00 */
[----:B------:R-:W-:Y:S06]  /*24b10*/  BAR.ARV 0x5, 0x180 ;  /* 0x0146000000007b1d */ /* 0x000fec0000002000 */
.L_x_2026:
[----:B------:R3:W-:Y:S01]  /*24b20*/  STL [R1+0x30], RZ ;  /* 0x000030ff01007387 */ /* 0x0007e20000100800 */
[----:B------:R-:W-:Y:S01]  /*24b30*/  ULDC UR4, c[0x0][0xc3c] ;  /* 0x00030f0000047ab9 */ /* 0x000fe20000000800 */
[----:B------:R-:W-:Y:S01]  /*24b40*/  IMAD.MOV.U32 R30, RZ, RZ, 0x1 ;  /* 0x00000001ff1e7424 */ /* 0x000fe200078e00ff */
[----:B-1----:R-:W-:Y:S01]  /*24b50*/  ISETP.GE.AND P0, PT, R19, UR4, PT ;  /* 0x0000000413007c0c */ /* 0x002fe2000bf06270 */
[----:B------:R-:W-:-:S12]  /*24b60*/  IMAD.MOV.U32 R25, RZ, RZ, RZ ;  /* 0x000000ffff197224 */ /* 0x000fd800078e00ff */
        /* <DEDUP_REMOVED lines=11> */
[----:B------:R-:W-:Y:S01]  /*24c20*/  IMAD.MOV.U32 R30, RZ, RZ, 0x1 ;  /* 0x00000001ff1e7424 */ /* 0x000fe200078e00ff */
[----:B-1----:R-:W-:-:S04]  /*24c30*/  MOV R37, UR4 ;  /* 0x0000000400257c02 */ /* 0x002fc80008000f00 */
[----:B------:R-:W-:Y:S02]  /*24c40*/  LEA R22, R37, R22, 0x18 ;  /* 0x0000001625167211 */ /* 0x000fe400078ec0ff */
[C---:B---3--:R-:W-:Y:S01]  /*24c50*/  LOP3.LUT R11, R12.reuse, 0x7f, RZ, 0xc0, !PT ;  /* 0x0000007f0c0b7812 */ /* 0x048fe200078ec0ff */
[C---:B------:R-:W-:Y:S01]  /*24c60*/  IMAD.SHL.U32 R28, R12.reuse, 0x80, RZ ;  /* 0x000000800c1c7824 */ /* 0x040fe200078e00ff */
[----:B------:R-:W-:Y:S01]  /*24c70*/  SHF.R.U32.HI R3, RZ, 0x1, R12 ;  /* 0x00000001ff037819 */ /* 0x000fe2000001160c */
[C---:B------:R-:W-:Y:S01]  /*24c80*/  IMAD.SHL.U32 R9, R12.reuse, 0x2, RZ ;  /* 0x000000020c097824 */ /* 0x040fe200078e00ff */
[----:B------:R-:W-:Y:S01]  /*24c90*/  LOP3.LUT P0, RZ, R12, 0x4, RZ, 0xc0, !PT ;  /* 0x000000040cff7812 */ /* 0x000fe2000780c0ff */
[----:B------:R-:W-:Y:S01]  /*24ca0*/  IMAD.SHL.U32 R6, R11, 0x20, RZ ;  /* 0x000000200b067824 */ /* 0x000fe200078e00ff */
[----:B0-----:R-:W-:Y:S01]  /*24cb0*/  LOP3.LUT R2, R28, 0x380, RZ, 0xc0, !PT ;  /* 0x000003801c027812 */ /* 0x001fe200078ec0ff */
[C---:B------:R-:W-:Y:S02]  /*24cc0*/  IMAD.SHL.U32 R4, R12.reuse, 0x40, RZ ;  /* 0x000000400c047824 */ /* 0x040fe400078e00ff */
[----:B------:R-:W-:Y:S01]  /*24cd0*/  IMAD.SHL.U32 R8, R12, 0x8, RZ ;  /* 0x000000080c087824 */ /* 0x000fe200078e00ff */
[----:B------:R-:W-:-:S02]  /*24ce0*/  LOP3.LUT R7, R6, 0xc00, RZ, 0xc0, !PT ;  /* 0x00000c0006077812 */ /* 0x000fc400078ec0ff */
[----:B------:R-:W-:Y:S01]  /*24cf0*/  LOP3.LUT R3, R2, 0x30, R3, 0xf8, !PT ;  /* 0x0000003002037812 */ /* 0x000fe200078ef803 */
[----:B------:R-:W-:Y:S01]  /*24d00*/  IMAD.SHL.U32 R2, R11, 0x10, RZ ;  /* 0x000000100b027824 */ /* 0x000fe200078e00ff */
[----:B------:R-:W-:Y:S02]  /*24d10*/  LOP3.LUT R5, R4, 0x180, RZ, 0xc0, !PT ;  /* 0x0000018004057812 */ /* 0x000fe400078ec0ff */
[----:B------:R-:W-:Y:S02]  /*24d20*/  LOP3.LUT R7, R7, 0x40, R4, 0xf8, !PT ;  /* 0x0000004007077812 */ /* 0x000fe400078ef804 */
[----:B------:R-:W-:Y:S02]  /*24d30*/  LOP3.LUT R5, R5, 0x10, R12, 0xf8, !PT ;  /* 0x0000001005057812 */ /* 0x000fe400078ef80c */
[----:B------:R-:W-:Y:S02]  /*24d40*/  LOP3.LUT R24, R7, 0x200, R4, 0xf8, !PT ;  /* 0x0000020007187812 */ /* 0x000fe400078ef804 */
[----:B------:R-:W-:-:S02]  /*24d50*/  LOP3.LUT R5, R5, 0x30, R8, 0x78, !PT ;  /* 0x0000003005057812 */ /* 0x000fc400078e7808 */
[----:B------:R-:W-:Y:S02]  /*24d60*/  SHF.R.U32.HI R4, RZ, 0x3, R11 ;  /* 0x00000003ff047819 */ /* 0x000fe4000001160b */
[----:B------:R-:W-:Y:S02]  /*24d70*/  LOP3.LUT R24, R24, R5, RZ, 0xfc, !PT ;  /* 0x0000000518187212 */ /* 0x000fe400078efcff */
[----:B--2---:R-:W-:Y:S01]  /*24d80*/  R2UR UR5, R0 ;  /* 0x00000000000572ca */ /* 0x004fe200000e0000 */
[----:B------:R-:W-:-:S05]  /*24d90*/  IMAD.SHL.U32 R0, R12, 0x10, RZ ;  /* 0x000000100c007824 */ /* 0x000fca00078e00ff */
[----:B------:R-:W-:Y:S02]  /*24da0*/  LOP3.LUT R6, R0, 0x3f0, RZ, 0xc0, !PT ;  /* 0x000003f000067812 */ /* 0x000fe400078ec0ff */
[----:B------:R-:W-:Y:S02]  /*24db0*/  LOP3.LUT R3, R3, 0x70, R0, 0x78, !PT ;  /* 0x0000007003037812 */ /* 0x000fe400078e7800 */
[----:B------:R-:W-:Y:S02]  /*24dc0*/  LOP3.LUT R9, R6, 0x70, R9, 0x78, !PT ;  /* 0x0000007006097812 */ /* 0x000fe400078e7809 */
[----:B------:R-:W-:Y:S01]  /*24dd0*/  LOP3.LUT R28, R3, 0xc00, R28, 0xf8, !PT ;  /* 0x00000c00031c7812 */ /* 0x000fe200078ef81c */
[----:B------:R-:W-:Y:S01]  /*24de0*/  ULOP3.LUT UR42, UR5, 0x2, URZ, 0xfc, !UPT ;  /* 0x00000002052a7892 */ /* 0x000fe2000f8efc3f */
[----:B------:R-:W-:Y:S01]  /*24df0*/  LOP3.LUT R10, R9, 0x400, R2, 0xf8, !PT ;  /* 0x00000400090a7812 */ /* 0x000fe200078ef802 */
[----:B------:R-:W-:Y:S01]  /*24e00*/  IMAD.MOV.U32 R2, RZ, RZ, 0x20 ;  /* 0x00000020ff027424 */ /* 0x000fe200078e00ff */
[----:B------:R-:W-:Y:S01]  /*24e10*/  LOP3.LUT R33, R0, 0x70, RZ, 0xc0, !PT ;  /* 0x0000007000217812 */ /* 0x000fe200078ec0ff */
[----:B------:R-:W-:Y:S01]  /*24e20*/  VIADD R3, R28, 0x40 ;  /* 0x000000401c037836 */ /* 0x000fe20000000000 */
[----:B------:R-:W-:Y:S01]  /*24e30*/  LOP3.LUT R0, R4, 0x70, R0, 0xf8, !PT ;  /* 0x0000007004007812 */ /* 0x000fe200078ef800 */
[----:B------:R-:W-:Y:S01]  /*24e40*/  @P0 VIADD R3, R28, 0xffffffc0 ;  /* 0xffffffc01c030836 */ /* 0x000fe20000000000 */
[----:B------:R-:W-:Y:S01]  /*24e50*/  SEL R2, R2, 0xffffffe0, !P0 ;  /* 0xffffffe002027807 */ /* 0x000fe20004000000 */
[----:B------:R-:W-:Y:S01]  /*24e60*/  IMAD.IADD R2, R22, 0x1, R10 ;  /* 0x0000000116027824 */ /* 0x000fe200078e020a */
[----:B------:R-:W-:Y:S01]  /*24e70*/  STL [R1+0x4], R10 ;  /* 0x0000040a01007387 */ /* 0x000fe20000100800 */
[----:B------:R-:W-:Y:S01]  /*24e80*/  LOP3.LUT R0, R24, 0x1000, RZ, 0xfc, !PT ;  /* 0x0000100018007812 */ /* 0x000fe200078efcff */
[----:B------:R-:W-:-:S02]  /*24e90*/  ULOP3.LUT UR38, UR5, 0x1, URZ, 0xfc, !UPT ;  /* 0x0000000105267892 */ /* 0x000fc4000f8efc3f */
[----:B------:R-:W-:Y:S04]  /*24ea0*/  STL [R1+0x30], RZ ;  /* 0x000030ff01007387 */ /* 0x000fe80000100800 */
[----:B------:R0:W-:Y:S04]  /*24eb0*/  STL [R1], R3 ;  /* 0x0000000301007387 */ /* 0x0001e80000100800 */
[----:B------:R1:W-:Y:S01]  /*24ec0*/  STL [R1+0x10], R2 ;  /* 0x0000100201007387 */ /* 0x0003e20000100800 */
[----:B0-----:R-:W-:-:S07]  /*24ed0*/  LOP3.LUT R3, R33, 0x80, RZ, 0xfc, !PT ;  /* 0x0000008021037812 */ /* 0x001fce00078efcff */
.L_x_2168:
[----:B------:R-:W-:Y:S05]  /*24ee0*/  YIELD ;  /* 0x0000000000007946 */ /* 0x000fea0003800000 */
[----:B------:R-:W-:Y:S01]  /*24ef0*/  ULDC.64 UR4, c[0x0][0xa28] ;  /* 0x00028a0000047ab9 */ /* 0x000fe20000000a00 */
[----:B------:R-:W-:Y:S01]  /*24f00*/  IMAD.MOV.U32 R35, RZ, RZ, RZ ;  /* 0x000000ffff237224 */ /* 0x000fe200078e00ff */
[----:B------:R-:W-:Y:S01]  /*24f10*/  ISETP.NE.U32.AND P0, PT, RZ, UR4, PT ;  /* 0x00000004ff007c0c */ /* 0x000fe2000bf05070 */
[----:B0-----:R-:W0:Y:S01]  /*24f20*/  LDC.64 R4, c[0x0][0xa00] ;  /* 0x00028000ff047b82 */ /* 0x001e220000000a00 */
[----:B------:R-:W-:Y:S01]  /*24f30*/  IMAD.MOV.U32 R8, RZ, RZ, RZ ;  /* 0x000000ffff087224 */ /* 0x000fe200078e00ff */
[----:B------:R-:W-:Y:S01]  /*24f40*/  ULDC.64 UR6, c[0x0][0xa10] ;  /* 0x0002840000067ab9 */ /* 0x000fe20000000a00 */
[----:B------:R-:W-:Y:S01]  /*24f50*/  ISETP.NE.AND.EX P0, PT, RZ, UR5, PT, P0 ;  /* 0x00000005ff007c0c */ /* 0x000fe2000bf05300 */
[----:B------:R-:W-:-:S12]  /*24f60*/  ULDC.64 UR4, c[0x0][0xa18] ;  /* 0x0002860000047ab9 */ /* 0x000fd80000000a00 */
[----:B-1----:R-:W1:Y:S02]  /*24f70*/  @P0 LDC.64 R2, c[0x0][0xa28] ;  /* 0x00028a00ff020b82 */ /* 0x002e640000000a00 */
[----:B-1----:R-:W-:-:S05]  /*24f80*/  @P0 IMAD.WIDE R2, R19, 0x4, R2 ;  /* 0x0000000413020825 */ /* 0x002fca00078e0202 */
[----:B------:R1:W5:Y:S01]  /*24f90*/  @P0 LDG.E R35, desc[UR36][R2.64] ;  /* 0x0000002402230981 */ /* 0x000362000c1e1900 */
[----:B------:R-:W-:Y:S01]  /*24fa0*/  ISETP.NE.U32.AND P0, PT, RZ, UR4, PT ;  /* 0x00000004ff007c0c */ /* 0x000fe2000bf05070 */
[----:B0-----:R-:W-:Y:S01]  /*24fb0*/  IMAD.WIDE R4, R19, 0x4, R4 ;  /* 0x0000000413047825 */ /* 0x001fe200078e0204 */
[----:B------:R-:W-:Y:S02]  /*24fc0*/  ISETP.NE.U32.AND P1, PT, RZ, UR6, PT ;  /* 0x00000006ff007c0c */ /* 0x000fe4000bf25070 */
[----:B------:R-:W-:Y:S01]  /*24fd0*/  ISETP.NE.AND.EX P2, PT, RZ, UR5, PT, P0 ;  /* 0x00000005ff007c0c */ /* 0x000fe2000bf45300 */
[----:B------:R-:W-:Y:S01]  /*24fe0*/  ULDC.64 UR4, c[0x0][0xa00] ;  /* 0x0002800000047ab9 */ /* 0x000fe20000000a00 */
[----:B------:R-:W-:Y:S01]  /*24ff0*/  ISETP.NE.AND.EX P1, PT, RZ, UR7, PT, P1 ;  /* 0x00000007ff007c0c */ /* 0x000fe2000bf25310 */
[----:B--2---:R-:W-:Y:S01]  /*25000*/  IMAD.MOV.U32 R0, RZ, RZ, RZ ;  /* 0x000000ffff007224 */ /* 0x004fe200078e00ff */
[----:B------:R-:W-:Y:S01]  /*25010*/  ISETP.NE.U32.AND P0, PT, RZ, UR4, PT ;  /* 0x00000004ff007c0c */ /* 0x000fe2000bf05070 */
[----:B-1----:R-:W0:Y:S03]  /*25020*/  LDC.64 R2, c[0x0][0xa10] ;  /* 0x00028400ff027b82 */ /* 0x002e260000000a00 */
[----:B------:R-:W-:-:S05]  /*25030*/  ISETP.NE.AND.EX P0, PT, RZ, UR5, PT, P0 ;  /* 0x00000005ff007c0c */ /* 0x000fca000bf05300 */
[----:B------:R-:W1:Y:S08]  /*25040*/  @P2 LDC.64 R6, c[0x0][0xa18] ;  /* 0x00028600ff062b82 */ /* 0x000e700000000a00 */
[----:B------:R-:W2:Y:S01]  /*25050*/  @P0 LDG.E R8, desc[UR36][R4.64] ;  /* 0x0000002404080981 */ /* 0x000ea2000c1e1900 */
[----:B------:R-:W-:Y:S01]  /*25060*/  ULDC UR4, c[0x0][0x288] ;  /* 0x0000a20000047ab9 */ /* 0x000fe20000000800 */
[----:B0-----:R-:W-:-:S05]  /*25070*/  IMAD.WIDE R2, R19, 0x4, R2 ;  /* 0x0000000413027825 */ /* 0x001fca00078e0202 */
[----:B------:R-:W5:Y:S01]  /*25080*/  @P1 LDG.E R0, desc[UR36][R2.64] ;  /* 0x0000002402001981 */ /* 0x000f62000c1e1900 */
[----:B-1----:R-:W-:-:S03]  /*25090*/  @P2 IMAD.WIDE R6, R19, 0x4, R6 ;  /* 0x0000000413062825 */ /* 0x002fc600078e0206 */
[----:B--2---:R0:W-:Y:S02]  /*250a0*/  STL [R1+0x18], R8 ;  /* 0x0000180801007387 */ /* 0x0041e40000100800 */
[----:B0-----:R-:W-:Y:S01]  /*250b0*/  IMAD.U32 R8, RZ, RZ, UR4 ;  /* 0x00000004ff087e24 */ /* 0x001fe2000f8e00ff */
[----:B------:R-:W-:-:S05]  /*250c0*/  ULDC.64 UR4, c[0x0][0x418] ;  /* 0x0001060000047ab9 */ /* 0x000fca0000000a00 */
[----:B------:R0:W2:Y:S01]  /*250d0*/  @P2 LDG.E R8, desc[UR36][R6.64] ;  /* 0x0000002406082981 */ /* 0x0000a2000c1e1900 */
[----:B------:R-:W-:-:S03]  /*250e0*/  UISETP.NE.U32.AND UP0, UPT, UR4, URZ, UPT ;  /* 0x0000003f0400728c */ /* 0x000fc6000bf05070 */
[----:B------:R-:W-:Y:S01]  /*250f0*/  ULDC UR4, c[0x0][0x424] ;  /* 0x0001090000047ab9 */ /* 0x000fe20000000800 */
[----:B------:R-:W-:-:S03]  /*25100*/  UISETP.NE.AND.EX UP0, UPT, UR5, URZ, UPT, UP0 ;  /* 0x0000003f0500728c */ /* 0x000fc6000bf05300 */
[----:B------:R-:W-:Y:S01]  /*25110*/  ULDC UR5, c[0x0][0x2f0] ;  /* 0x0000bc0000057ab9 */ /* 0x000fe20000000800 */
[----:B------:R-:W-:-:S04]  /*25120*/  USEL UR4, UR4, 0x1, UP0 ;  /* 0x0000000104047887 */ /* 0x000fc80008000000 */
[----:B------:R-:W-:-:S03]  /*25130*/  UIMAD UR4, UR4, UR5, URZ ;  /* 0x00000005040472a4 */ /* 0x000fc6000f8e023f */
[----:B------:R-:W-:-:S03]  /*25140*/  ULDC UR5, c[0x0][0x348] ;  /* 0x0000d20000057ab9 */ /* 0x000fc60000000800 */
[----:B0-----:R-:W-:Y:S01]  /*25150*/  IMAD.U32 R7, RZ, RZ, UR4 ;  /* 0x00000004ff077e24 */ /* 0x001fe2000f8e00ff */
[----:B--2---:R0:W-:Y:S01]  /*25160*/  STL [R1+0x14], R8 ;  /* 0x0000140801007387 */ /* 0x0041e20000100800 */
[----:B------:R-:W-:Y:S02]  /*25170*/  IMAD.MOV.U32 R12, RZ, RZ, R8 ;  /* 0x000000ffff0c7224 */ /* 0x000fe400078e0008 */
[----:B0-----:R-:W-:Y:S01]  /*25180*/  IMAD.U32 R8, RZ, RZ, UR5 ;  /* 0x00000005ff087e24 */ /* 0x001fe2000f8e00ff */
[----:B---3--:R-:W-:Y:S06]  /*25190*/  @P2 BRA `(.L_x_2035) ;  /* 0x0000000000142947 */ /* 0x008fec0003800000 */
[----:B------:R-:W-:Y:S05]  /*251a0*/  @!P0 BRA `(.L_x_2035) ;  /* 0x0000000000108947 */ /* 0x000fea0003800000 */
[----:B------:R-:W2:Y:S04]  /*251b0*/  LDG.E R6, desc[UR36][R4.64] ;  /* 0x0000002404067981 */ /* 0x000ea8000c1e1900 */
[----:B------:R-:W2:Y:S02]  /*251c0*/  LDG.E R9, desc[UR36][R4.64+0x4] ;  /* 0x0000042404097981 */ /* 0x000ea4000c1e1900 */
[----:B--2---:R-:W-:-:S05]  /*251d0*/  IADD3 R12, -R6, R9, RZ ;  /* 0x00000009060c7210 */ /* 0x004fca0007ffe1ff */
[----:B------:R0:W-:Y:S02]  /*251e0*/  STL [R1+0x14], R12 ;  /* 0x0000140c01007387 */ /* 0x0001e40000100800 */
.L_x_2035:
[----:B------:R-:W-:Y:S01]  /*251f0*/  ULDC.64 UR4, c[0x0][0xa20] ;  /* 0x0002880000047ab9 */ /* 0x000fe20000000a00 */
[C---:B------:R-:W-:Y:S02]  /*25200*/  LOP3.LUT R4, R18.reuse, 0xff000000, RZ, 0xc0, !PT ;  /* 0xff00000012047812 */ /* 0x040fe400078ec0ff */
[----:B------:R-:W-:Y:S02]  /*25210*/  ISETP.NE.U32.AND P0, PT, RZ, UR4, PT ;  /* 0x00000004ff007c0c */ /* 0x000fe4000bf05070 */
[----:B------:R-:W-:Y:S02]  /*25220*/  SHF.R.U32.HI R5, RZ, 0x8, R4 ;  /* 0x00000008ff057819 */ /* 0x000fe40000011604 */
[----:B------:R-:W-:Y:S02]  /*25230*/  ISETP.NE.AND.EX P0, PT, RZ, UR5, PT, P0 ;  /* 0x00000005ff007c0c */ /* 0x000fe4000bf05300 */
[C---:B------:R-:W-:Y:S02]  /*25240*/  LOP3.LUT R6, R18.reuse, 0xff0000, RZ, 0xc0, !PT ;  /* 0x00ff000012067812 */ /* 0x040fe400078ec0ff */
[----:B------:R-:W-:-:S02]  /*25250*/  LOP3.LUT R18, R18, 0xffff, RZ, 0xc0, !PT ;  /* 0x0000ffff12127812 */ /* 0x000fc400078ec0ff */
[----:B------:R-:W-:-:S07]  /*25260*/  LEA.HI R6, R6, R5, RZ, 0x10 ;  /* 0x0000000506067211 */ /* 0x000fce00078f80ff */
[----:B------:R-:W-:Y:S05]  /*25270*/  @!P0 BRA `(.L_x_2036) ;  /* 0x0000000000108947 */ /* 0x000fea0003800000 */
[----:B------:R-:W1:Y:S02]  /*25280*/  LDC.64 R4, c[0x0][0xa20] ;  /* 0x00028800ff047b82 */ /* 0x000e640000000a00 */
[----:B-1----:R-:W-:-:S05]  /*25290*/  IMAD.WIDE R4, R19, 0x4, R4 ;  /* 0x0000000413047825 */ /* 0x002fca00078e0204 */
[----:B------:R1:W5:Y:S01]  /*252a0*/  LDG.E R7, desc[UR36][R4.64] ;  /* 0x0000002404077981 */ /* 0x000362000c1e1900 */
[----:B------:R-:W-:Y:S05]  /*252b0*/  BRA `(.L_x_2037) ;  /* 0x0000000000247947 */ /* 0x000fea0003800000 */
.L_x_2036:
        /* <DEDUP_REMOVED lines=9> */
.L_x_2037:
[----:B-1----:R-:W2:Y:S01]  /*25350*/  @P1 LDG.E R4, desc[UR36][R2.64] ;  /* 0x0000002402041981 */ /* 0x002ea2000c1e1900 */
[----:B------:R-:W1:Y:S03]  /*25360*/  LDC R9, c[0x0][0x448] ;  /* 0x00011200ff097b82 */ /* 0x000e660000000800 */
[----:B------:R3:W2:Y:S01]  /*25370*/  @P1 LDG.E R5, desc[UR36][R2.64+0x4] ;  /* 0x0000042402051981 */ /* 0x0006a2000c1e1900 */
[----:B------:R-:W-:Y:S02]  /*25380*/  IMAD.SHL.U32 R26, R17, 0x80, RZ ;  /* 0x00000080111a7824 */ /* 0x000fe400078e00ff */
[----:B-----5:R-:W-:Y:S02]  /*25390*/  IMAD.IADD R7, R7, 0x1, -R35 ;  /* 0x0000000107077824 */ /* 0x020fe400078e0a23 */
[----:B------:R-:W-:Y:S01]  /*253a0*/  VIADD R10, R26, 0x7f ;  /* 0x0000007f1a0a7836 */ /* 0x000fe20000000000 */
[----:B-1----:R-:W-:-:S13]  /*253b0*/  ISETP.NE.AND P2, PT, R9, 0x1, PT ;  /* 0x000000010900780c */ /* 0x002fda0003f45270 */
[----:B---3--:R-:W1:Y:S08]  /*253c0*/  @P2 LDC R3, c[0x0][0x44c] ;  /* 0x00011300ff032b82 */ /* 0x008e700000000800 */
[----:B------:R-:W3:Y:S01]  /*253d0*/  @P2 LDC R2, c[0x0][0x450] ;  /* 0x00011400ff022b82 */ /* 0x000ee20000000800 */
[----:B-1----:R-:W-:-:S05]  /*253e0*/  @P2 IMAD.HI.U32 R3, R10, R3, RZ ;  /* 0x000000030a032227 */ /* 0x002fca00078e00ff */
[----:B---3--:R-:W-:Y:S01]  /*253f0*/  @P2 SHF.R.U32.HI R10, RZ, R2, R3 ;  /* 0x00000002ff0a2219 */ /* 0x008fe20000011603 */
[----:B--2---:R-:W-:-:S04]  /*25400*/  @P1 IMAD.IADD R8, R5, 0x1, -R4 ;  /* 0x0000000105081824 */ /* 0x004fc800078e0a04 */
[----:B------:R-:W-:-:S04]  /*25410*/  IMAD.IADD R27, R7, 0x1, R8 ;  /* 0x00000001071b7824 */ /* 0x000fc800078e0208 */
[C---:B------:R-:W-:Y:S01]  /*25420*/  VIADD R20, R27.reuse, 0x3f ;  /* 0x0000003f1b147836 */ /* 0x040fe20000000000 */
[----:B------:R-:W-:-:S04]  /*25430*/  IADD3 R9, R27, 0x1, -R12 ;  /* 0x000000011b097810 */ /* 0x000fc80007ffe80c */
[----:B------:R-:W-:Y:S01]  /*25440*/  SHF.R.S32.HI R2, RZ, 0x1f, R20 ;  /* 0x0000001fff027819 */ /* 0x000fe20000011414 */
[----:B------:R-:W-:-:S03]  /*25450*/  IMAD.IADD R10, R9, 0x1, R10 ;  /* 0x00000001090a7824 */ /* 0x000fc600078e020a */
[----:B------:R-:W-:Y:S02]  /*25460*/  LEA.HI R20, R2, R20, RZ, 0x6 ;  /* 0x0000001402147211 */ /* 0x000fe400078f30ff */
[----:B------:R-:W1:Y:S02]  /*25470*/  LDC.64 R2, c[0x0][0x9e0] ;  /* 0x00027800ff027b82 */ /* 0x000e640000000a00 */
[----:B------:R-:W-:Y:S02]  /*25480*/  SHF.R.S32.HI R20, RZ, 0x6, R20 ;  /* 0x00000006ff147819 */ /* 0x000fe40000011414 */
[----:B-1----:R-:W-:Y:S01]  /*25490*/  ISETP.GE.AND P3, PT, R3, 0x1, PT ;  /* 0x000000010300780c */ /* 0x002fe20003f66270 */
[----:B------:R-:W-:-:S12]  /*254a0*/  IMAD.IADD R2, R10, 0x1, R2 ;  /* 0x000000010a027824 */ /* 0x000fd800078e0202 */
[----:B------:R-:W-:Y:S05]  /*254b0*/  @!P3 BRA `(.L_x_2038) ;  /* 0x000000000048b947 */ /* 0x000fea0003800000 */
[C---:B------:R-:W-:Y:S01]  /*254c0*/  ISETP.GT.AND P0, PT, R10.reuse, RZ, PT ;  /* 0x000000ff0a00720c */ /* 0x040fe20003f04270 */
[----:B------:R-:W-:Y:S01]  /*254d0*/  BSSY B0, `(.L_x_2039) ;  /* 0x000000e000007945 */ /* 0x000fe20003800000 */
[----:B------:R-:W-:-:S11]  /*254e0*/  VIADD R11, R10, 0xffffffff ;  /* 0xffffffff0a0b7836 */ /* 0x000fd60000000000 */
[----:B------:R-:W-:Y:S05]  /*254f0*/  @P0 BRA `(.L_x_2040) ;  /* 0x00000000001c0947 */ /* 0x000fea0003800000 */
[----:B------:R-:W-:Y:S01]  /*25500*/  ISETP.NE.AND P0, PT, R3, 0x1, PT ;  /* 0x000000010300780c */ /* 0x000fe20003f05270 */
[----:B------:R-:W-:-:S12]  /*25510*/  IMAD.MOV R10, RZ, RZ, -R10 ;  /* 0x000000ffff0a7224 */ /* 0x000fd800078e0a0a */
[----:B------:R-:W1:Y:S02]  /*25520*/  @P0 LDC.64 R4, c[0x0][0x9e8] ;  /* 0x00027a00ff040b82 */ /* 0x000e640000000a00 */
[----:B-1----:R-:W-:-:S05]  /*25530*/  @P0 IMAD.HI.U32 R4, R10, R4, RZ ;  /* 0x000000040a040227 */ /* 0x002fca00078e00ff */
[----:B------:R-:W-:-:S04]  /*25540*/  @P0 SHF.R.U32.HI R10, RZ, R5, R4 ;  /* 0x00000005ff0a0219 */ /* 0x000fc80000011604 */
[----:B------:R-:W-:Y:S01]  /*25550*/  LOP3.LUT R11, RZ, R10, RZ, 0x33, !PT ;  /* 0x0000000aff0b7212 */ /* 0x000fe200078e33ff */
[----:B------:R-:W-:Y:S06]  /*25560*/  BRA `(.L_x_2041) ;  /* 0x0000000000107947 */ /* 0x000fec0003800000 */
.L_x_2040:
[----:B------:R-:W-:-:S13]  /*25570*/  ISETP.NE.AND P0, PT, R3, 0x1, PT ;  /* 0x000000010300780c */ /* 0x000fda0003f05270 */
[----:B------:R-:W1:Y:S02]  /*25580*/  @P0 LDC.64 R4, c[0x0][0x9e8] ;  /* 0x00027a00ff040b82 */ /* 0x000e640000000a00 */
[----:B-1----:R-:W-:-:S05]  /*25590*/  @P0 IMAD.HI.U32 R4, R11, R4, RZ ;  /* 0x000000040b040227 */ /* 0x002fca00078e00ff */
[----:B------:R-:W-:-:S07]  /*255a0*/  @P0 SHF.R.U32.HI R11, RZ, R5, R4 ;  /* 0x00000005ff0b0219 */ /* 0x000fce0000011604 */
.L_x_2041:
[----:B------:R-:W-:Y:S05]  /*255b0*/  BSYNC B0 ;  /* 0x0000000000007941 */ /* 0x000fea0003800000 */
.L_x_2039:
[----:B------:R-:W-:-:S05]  /*255c0*/  IMAD R11, R11, R3, R3 ;  /* 0x000000030b0b7224 */ /* 0x000fca00078e0203 */
[----:B------:R-:W-:-:S07]  /*255d0*/  VIMNMX R2, R2, R11, PT ;  /* 0x0000000b02027248 */ /* 0x000fce0003fe0100 */
.L_x_2038:
[----:B------:R-:W1:Y:S01]  /*255e0*/  @P2 LDC R5, c[0x0][0x44c] ;  /* 0x00011300ff052b82 */ /* 0x000e620000000800 */
[----:B------:R-:W-:Y:S01]  /*255f0*/  VIADD R2, R2, 0x3f ;  /* 0x0000003f02027836 */ /* 0x000fe20000000000 */
[----:B------:R-:W-:Y:S01]  /*25600*/  IADD3 R17, R27, -R12, RZ ;  /* 0x8000000c1b117210 */ /* 0x000fe20007ffe0ff */
[----:B------:R-:W-:Y:S01]  /*25610*/  IMAD.MOV.U32 R4, RZ, RZ, R26 ;  /* 0x000000ffff047224 */ /* 0x000fe200078e001a */
[----:B------:R-:W-:-:S04]  /*25620*/  ULDC UR4, c[0x0][0x9dc] ;  /* 0x0002770000047ab9 */ /* 0x000fc80000000800 */
[----:B------:R-:W2:Y:S01]  /*25630*/  @P2 LDC R10, c[0x0][0x450] ;  /* 0x00011400ff0a2b82 */ /* 0x000ea20000000800 */
[----:B-1----:R-:W-:-:S05]  /*25640*/  @P2 IMAD.HI.U32 R5, R26, R5, RZ ;  /* 0x000000051a052227 */ /* 0x002fca00078e00ff */
[----:B--2---:R-:W-:Y:S02]  /*25650*/  @P2 SHF.R.U32.HI R4, RZ, R10, R5 ;  /* 0x0000000aff042219 */ /* 0x004fe40000011605 */
[----:B------:R-:W-:-:S03]  /*25660*/  SHF.R.S32.HI R5, RZ, 0x1f, R2 ;  /* 0x0000001fff057819 */ /* 0x000fc60000011402 */
[----:B------:R-:W-:Y:S01]  /*25670*/  IMAD.IADD R11, R17, 0x1, R4 ;  /* 0x00000001110b7824 */ /* 0x000fe200078e0204 */
[----:B------:R-:W-:-:S03]  /*25680*/  LEA.HI R5, R5, R2, RZ, 0x6 ;  /* 0x0000000205057211 */ /* 0x000fc600078f30ff */
[----:B------:R-:W-:Y:S01]  /*25690*/  VIADD R2, R11, -UR4 ;  /* 0x800000040b027c36 */ /* 0x000fe20008000000 */
[----:B------:R-:W-:-:S04]  /*256a0*/  SHF.R.S32.HI R10, RZ, 0x6, R5 ;  /* 0x00000006ff0a7819 */ /* 0x000fc80000011405 */
[----:B------:R-:W-:Y:S01]  /*256b0*/  VIMNMX R10, R20, R10, PT ;  /* 0x0000000a140a7248 */ /* 0x000fe20003fe0100 */
[----:B------:R-:W-:Y:S06]  /*256c0*/  @!P3 BRA `(.L_x_2042) ;  /* 0x000000000044b947 */ /* 0x000fec0003800000 */
[----:B------:R-:W-:Y:S01]  /*256d0*/  ISETP.GT.AND P0, PT, R11, -0x1, PT ;  /* 0xffffffff0b00780c */ /* 0x000fe20003f04270 */
[----:B------:R-:W-:-:S12]  /*256e0*/  BSSY B0, `(.L_x_2043) ;  /* 0x000000d000007945 */ /* 0x000fd80003800000 */
[----:B------:R-:W-:Y:S05]  /*256f0*/  @P0 BRA `(.L_x_2044) ;  /* 0x00000000001c0947 */ /* 0x000fea0003800000 */
[----:B------:R-:W-:Y:S02]  /*25700*/  ISETP.NE.AND P0, PT, R3, 0x1, PT ;  /* 0x000000010300780c */ /* 0x000fe40003f05270 */
[----:B------:R-:W-:-:S11]  /*25710*/  LOP3.LUT R11, RZ, R11, RZ, 0x33, !PT ;  /* 0x0000000bff0b7212 */ /* 0x000fd600078e33ff */
[----:B------:R-:W1:Y:S02]  /*25720*/  @P0 LDC.64 R4, c[0x0][0x9e8] ;  /* 0x00027a00ff040b82 */ /* 0x000e640000000a00 */
[----:B-1----:R-:W-:-:S05]  /*25730*/  @P0 IMAD.HI.U32 R4, R11, R4, RZ ;  /* 0x000000040b040227 */ /* 0x002fca00078e00ff */
[----:B------:R-:W-:-:S04]  /*25740*/  @P0 SHF.R.U32.HI R11, RZ, R5, R4 ;  /* 0x00000005ff0b0219 */ /* 0x000fc80000011604 */
[----:B------:R-:W-:Y:S01]  /*25750*/  LOP3.LUT R11, RZ, R11, RZ, 0x33, !PT ;  /* 0x0000000bff0b7212 */ /* 0x000fe200078e33ff */
[----:B------:R-:W-:Y:S06]  /*25760*/  BRA `(.L_x_2045) ;  /* 0x0000000000107947 */ /* 0x000fec0003800000 */
.L_x_2044:
[----:B------:R-:W-:-:S13]  /*25770*/  ISETP.NE.AND P0, PT, R3, 0x1, PT ;  /* 0x000000010300780c */ /* 0x000fda0003f05270 */
[----:B------:R-:W1:Y:S02]  /*25780*/  @P0 LDC.64 R4, c[0x0][0x9e8] ;  /* 0x00027a00ff040b82 */ /* 0x000e640000000a00 */
[----:B-1----:R-:W-:-:S05]  /*25790*/  @P0 IMAD.HI.U32 R4, R11, R4, RZ ;  /* 0x000000040b040227 */ /* 0x002fca00078e00ff */
[----:B------:R-:W-:-:S07]  /*257a0*/  @P0 SHF.R.U32.HI R11, RZ, R5, R4 ;  /* 0x00000005ff0b0219 */ /* 0x000fce0000011604 */
.L_x_2045:
[----:B------:R-:W-:Y:S05]  /*257b0*/  BSYNC B0 ;  /* 0x0000000000007941 */ /* 0x000fea0003800000 */
.L_x_2043:
[----:B------:R-:W-:-:S05]  /*257c0*/  IMAD R3, R11, R3, RZ ;  /* 0x000000030b037224 */ /* 0x000fca00078e02ff */
[----:B------:R-:W-:-:S07]  /*257d0*/  VIMNMX R2, R2, R3, !PT ;  /* 0x0000000302027248 */ /* 0x000fce0007fe0100 */
.L_x_2042:
[----:B------:R-:W-:Y:S01]  /*257e0*/  SHF.R.S32.HI R3, RZ, 0x1f, R2 ;  /* 0x0000001fff037819 */ /* 0x000fe20000011402 */
[----:B------:R-:W-:Y:S01]  /*257f0*/  BSSY B0, `(.L_x_2046) ;  /* 0x0000027000007945 */ /* 0x000fe20003800000 */
[----:B------:R-:W-:Y:S02]  /*25800*/  LOP3.LUT R34, R6, 0xff, RZ, 0xc0, !PT ;  /* 0x000000ff06227812 */ /* 0x000fe400078ec0ff */
[----:B------:R-:W-:Y:S01]  /*25810*/  LEA.HI R3, R3, R2, RZ, 0x6 ;  /* 0x0000000203037211 */ /* 0x000fe200078f30ff */
[----:B------:R-:W-:Y:S01]  /*25820*/  IMAD.MOV.U32 R2, RZ, RZ, RZ ;  /* 0x000000ffff027224 */ /* 0x000fe200078e00ff */
[----:B------:R-:W-:Y:S02]  /*25830*/  SHF.R.U32.HI R6, RZ, 0x10, R6 ;  /* 0x00000010ff067819 */ /* 0x000fe40000011606 */
[----:B------:R-:W-:-:S04]  /*25840*/  SHF.R.S32.HI R3, RZ, 0x6, R3 ;  /* 0x00000006ff037819 */ /* 0x000fc80000011403 */
[----:B------:R-:W-:-:S04]  /*25850*/  VIMNMX R4, RZ, R3, !PT ;  /* 0x00000003ff047248 */ /* 0x000fc80007fe0100 */
[----:B------:R-:W-:-:S13]  /*25860*/  ISETP.GT.AND P0, PT, R10, R4, PT ;  /* 0x000000040a00720c */ /* 0x000fda0003f04270 */
[----:B------:R-:W-:Y:S05]  /*25870*/  @!P0 BRA `(.L_x_2047) ;  /* 0x0000000000788947 */ /* 0x000fea0003800000 */
[----:B------:R-:W-:Y:S01]  /*25880*/  ISETP.NE.AND P0, PT, R6, RZ, PT ;  /* 0x000000ff0600720c */ /* 0x000fe20003f05270 */
[----:B------:R-:W-:-:S03]  /*25890*/  ULDC UR4, c[0x0][0x9f0] ;  /* 0x00027c0000047ab9 */ /* 0x000fc60000000800 */
[----:B------:R-:W-:-:S04]  /*258a0*/  SEL R5, R6, UR4, P0 ;  /* 0x0000000406057c07 */ /* 0x000fc80008000000 */
[----:B------:R-:W-:Y:S02]  /*258b0*/  IABS R11, R5 ;  /* 0x00000005000b7213 */ /* 0x000fe40000000000 */
[----:B0-----:R-:W-:Y:S02]  /*258c0*/  IADD3 R12, R5, -0x1, R10 ;  /* 0xffffffff050c7810 */ /* 0x001fe40007ffe00a */
[----:B------:R-:W0:Y:S03]  /*258d0*/  I2F.RP R2, R11 ;  /* 0x0000000b00027306 */ /* 0x000e260000209400 */
[----:B------:R-:W-:-:S05]  /*258e0*/  IMAD.IADD R12, R12, 0x1, -R4 ;  /* 0x000000010c0c7824 */ /* 0x000fca00078e0a04 */
        /* <DEDUP_REMOVED lines=10> */
[----:B------:R-:W-:-:S03]  /*25990*/  IABS R3, R12 ;  /* 0x0000000c00037213 */ /* 0x000fc60000000000 */
[----:B------:R-:W-:-:S04]  /*259a0*/  IMAD.MOV R2, RZ, RZ, -R2 ;  /* 0x000000ffff027224 */ /* 0x000fc800078e0a02 */
        /* <DEDUP_REMOVED lines=11> */
.L_x_2047:
[----:B------:R-:W-:Y:S05]  /*25a60*/  BSYNC B0 ;  /* 0x0000000000007941 */ /* 0x000fea0003800000 */
.L_x_2046:
[-C--:B------:R-:W-:Y:S01]  /*25a70*/  IMAD R4, R34, R2.reuse, R4 ;  /* 0x0000000222047224 */ /* 0x080fe200078e0204 */
[----:B------:R-:W-:Y:S04]  /*25a80*/  BSSY B0, `(.L_x_2048) ;  /* 0x0000112000007945 */ /* 0x000fe80003800000 */
[C---:B------:R-:W-:Y:S02]  /*25a90*/  VIADDMNMX R2, R4.reuse, R2, R10, PT ;  /* 0x0000000204027246 */ /* 0x040fe4000380010a */
[----:B------:R-:W-:-:S03]  /*25aa0*/  LEA R4, R4, -R7, 0x6 ;  /* 0x8000000704047211 */ /* 0x000fc600078e30ff */
[----:B------:R-:W-:Y:S01]  /*25ab0*/  IMAD R2, R2, 0x40, -R7 ;  /* 0x0000004002027824 */ /* 0x000fe200078e0a07 */
[----:B------:R-:W-:-:S04]  /*25ac0*/  VIMNMX R4, RZ, R4, !PT ;  /* 0x00000004ff047248 */ /* 0x000fc80007fe0100 */
[----:B------:R-:W-:-:S04]  /*25ad0*/  VIMNMX R2, R2, R8, PT ;  /* 0x0000000802027248 */ /* 0x000fc80003fe0100 */
[----:B------:R-:W-:Y:S02]  /*25ae0*/  ISETP.GT.AND P0, PT, R2, R4, PT ;  /* 0x000000040200720c */ /* 0x000fe40003f04270 */
[----:B------:R-:W-:-:S11]  /*25af0*/  SHF.R.U32.HI R4, RZ, 0x6, R4 ;  /* 0x00000006ff047819 */ /* 0x000fd60000011604 */
[----:B------:R-:W-:-:S05]  /*25b00*/  @P0 VIADD R2, R2, 0x3f ;  /* 0x0000003f02020836 */ /* 0x000fca0000000000 */
[----:B------:R-:W-:-:S04]  /*25b10*/  @P0 SHF.R.S32.HI R3, RZ, 0x1f, R2 ;  /* 0x0000001fff030819 */ /* 0x000fc80000011402 */
[----:B------:R-:W-:Y:S01]  /*25b20*/  @P0 LEA.HI R2, R3, R2, RZ, 0x6 ;  /* 0x0000000203020211 */ /* 0x000fe200078f30ff */
[----:B------:R-:W-:-:S03]  /*25b30*/  IMAD.MOV.U32 R3, RZ, RZ, R4 ;  /* 0x000000ffff037224 */ /* 0x000fc600078e0004 */
[----:B------:R-:W-:Y:S02]  /*25b40*/  @P0 SHF.R.S32.HI R3, RZ, 0x6, R2 ;  /* 0x00000006ff030819 */ /* 0x000fe40000011402 */
[----:B------:R-:W-:Y:S02]  /*25b50*/  PLOP3.LUT P0, PT, PT, PT, PT, 0x80, 0x0 ;  /* 0x000000000000781c */ /* 0x000fe40003f0f070 */
[----:B------:R-:W-:-:S13]  /*25b60*/  ISETP.GT.AND P2, PT, R3, R4, PT ;  /* 0x000000040300720c */ /* 0x000fda0003f44270 */
[----:B------:R-:W-:Y:S05]  /*25b70*/  @!P2 BRA `(.L_x_2049) ;  /* 0x000000100008a947 */ /* 0x000fea0003800000 */
[----:B------:R-:W-:Y:S01]  /*25b80*/  UMOV UR4, 0xffffffff ;  /* 0xffffffff00047882 */ /* 0x000fe20000000000 */
[----:B------:R-:W-:Y:S02]  /*25b90*/  SEL R2, R19, RZ, !P1 ;  /* 0x000000ff13027207 */ /* 0x000fe40004800000 */
[----:B------:R-:W-:Y:S05]  /*25ba0*/  BRA.DIV UR4, `(.L_x_2050) ;  /* 0x000000ca04947947 */ /* 0x000fea000b800000 */
[----:B------:R-:W1:Y:S02]  /*25bb0*/  S2R R5, SR_TID.X ;  /* 0x0000000000057919 */ /* 0x000e640000002100 */
[----:B-1----:R-:W-:-:S04]  /*25bc0*/  SHF.R.U32.HI R5, RZ, 0x5, R5 ;  /* 0x00000005ff057819 */ /* 0x002fc80000011605 */
[----:B------:R-:W-:-:S05]  /*25bd0*/  LOP3.LUT R5, R5, 0x3, RZ, 0xc0, !PT ;  /* 0x0000000305057812 */ /* 0x000fca00078ec0ff */
[----:B------:R1:W2:Y:S02]  /*25be0*/  SHFL.IDX PT, R14, R5, RZ, 0x1f ;  /* 0x00001fff050e7589 */ /* 0x0002a400000e0000 */
.L_x_2429:
[----:B--2---:R-:W-:Y:S02]  /*25bf0*/  ISETP.NE.AND P0, PT, R14, RZ, PT ;  /* 0x000000ff0e00720c */ /* 0x004fe40003f05270 */
[----:B------:R-:W-:-:S11]  /*25c00*/  PLOP3.LUT P6, PT, PT, PT, PT, 0x8, 0x0 ;  /* 0x000000000000781c */ /* 0x000fd60003fce170 */
[----:B------:R-:W-:Y:S05]  /*25c10*/  @P0 BRA `(.L_x_2051) ;  /* 0x00000000000c0947 */ /* 0x000fea0003800000 */
[----:B------:R-:W-:-:S03]  /*25c20*/  UMOV UR4, 0xffffffff ;  /* 0xffffffff00047882 */ /* 0x000fc60000000000 */
[----:B------:R-:W-:Y:S05]  /*25c30*/  BRA.DIV UR4, `(.L_x_2052) ;  /* 0x000000ca04a47947 */ /* 0x000fea000b800000 */
[----:B------:R-:W-:-:S13]  /*25c40*/  ELECT P6, URZ, PT ;  /* 0x00000000003f782f */ /* 0x000fda00038c0000 */
.L_x_2051:
[----:B-1----:R-:W2:Y:S01]  /*25c50*/  LDL R5, [R1+0x30] ;  /* 0x0000300001057983 */ /* 0x002ea20000100800 */
[----:B------:R-:W-:Y:S01]  /*25c60*/  BSSY B1, `(.L_x_2053) ;  /* 0x0000008000017945 */ /* 0x000fe20003800000 */
[----:B--2---:R-:W-:-:S05]  /*25c70*/  VIADD R5, R5, 0x1 ;  /* 0x0000000105057836 */ /* 0x004fca0000000000 */
[----:B------:R-:W-:-:S04]  /*25c80*/  LEA.HI R7, R5, R5, RZ, 0x1 ;  /* 0x0000000505077211 */ /* 0x000fc800078f08ff */
[----:B------:R-:W-:-:S05]  /*25c90*/  LOP3.LUT R7, R7, 0xfffffffe, RZ, 0xc0, !PT ;  /* 0xfffffffe07077812 */ /* 0x000fca00078ec0ff */
[----:B------:R-:W-:-:S05]  /*25ca0*/  IMAD.IADD R5, R5, 0x1, -R7 ;  /* 0x0000000105057824 */ /* 0x000fca00078e0a07 */
[----:B------:R-:W-:-:S04]  /*25cb0*/  SHF.L.U32 R5, R5, 0x1f, RZ ;  /* 0x0000001f05057819 */ /* 0x000fc800000006ff */
[----:B------:R-:W1:Y:S02]  /*25cc0*/  SYNCS.PHASECHK.TRANS64.TRYWAIT P0, [R22+URZ+0x28420], R5 ;  /* 0x02842005160075a7 */ /* 0x000e64000800017f */
[----:B-1----:R-:W-:Y:S05]  /*25cd0*/  @!P0 BRA `(.L_x_2054) ;  /* 0x000000c8009c8947 */ /* 0x002fea0003800000 */
.L_x_2432:
[----:B------:R-:W-:Y:S05]  /*25ce0*/  BSYNC B1 ;  /* 0x0000000000017941 */ /* 0x000fea0003800000 */
.L_x_2053:
[----:B------:R-:W-:Y:S04]  /*25cf0*/  BSSY B1, `(.L_x_2055) ;  /* 0x000006c000017945 */ /* 0x000fe80003800000 */
[----:B------:R-:W-:Y:S05]  /*25d00*/  @!P6 BRA `(.L_x_2056) ;  /* 0x0000000400a8e947 */ /* 0x000fea0003800000 */
[----:B------:R-:W-:Y:S01]  /*25d10*/  IMAD R11, R29, 0x8, R22 ;  /* 0x000000081d0b7824 */ /* 0x000fe200078e0216 */
[----:B------:R-:W-:Y:S01]  /*25d20*/  SHF.L.U32 R10, R31, 0x1f, RZ ;  /* 0x0000001f1f0a7819 */ /* 0x000fe200000006ff */
[----:B------:R-:W2:Y:S01]  /*25d30*/  S2R R7, SR_TID.X ;  /* 0x0000000000077919 */ /* 0x000ea20000002100 */
[----:B------:R-:W-:Y:S02]  /*25d40*/  BSSY B2, `(.L_x_2057) ;  /* 0x0000005000027945 */ /* 0x000fe40003800000 */
[----:B------:R-:W3:Y:S01]  /*25d50*/  SYNCS.PHASECHK.TRANS64.TRYWAIT P0, [R11+URZ+0x284a0], R10 ;  /* 0x0284a00a0b0075a7 */ /* 0x000ee2000800017f */
[----:B--2---:R-:W-:-:S04]  /*25d60*/  LOP3.LUT R7, R7, 0x7f, RZ, 0xc0, !PT ;  /* 0x0000007f07077812 */ /* 0x004fc800078ec0ff */
[----:B------:R-:W-:Y:S01]  /*25d70*/  ISETP.NE.AND P1, PT, R7, RZ, PT ;  /* 0x000000ff0700720c */ /* 0x000fe20003f25270 */
[----:B---3--:R-:W-:-:S12]  /*25d80*/  @!P0 BRA `(.L_x_2058) ;  /* 0x000000c800848947 */ /* 0x008fd80003800000 */
.L_x_2433:
[----:B------:R-:W-:Y:S05]  /*25d90*/  BSYNC B2 ;  /* 0x0000000000027941 */ /* 0x000fea0003800000 */
.L_x_2057:
[----:B------:R-:W-:Y:S04]  /*25da0*/  BSSY B2, `(.L_x_2059) ;  /* 0x0000009000027945 */ /* 0x000fe80003800000 */
[----:B------:R-:W-:Y:S05]  /*25db0*/  @P1 BRA `(.L_x_2060) ;  /* 0x00000000001c1947 */ /* 0x000fea0003800000 */
[----:B-1----:R-:W1:Y:S02]  /*25dc0*/  S2R R5, SR_TID.X ;  /* 0x0000000000057919 */ /* 0x002e640000002100 */
[----:B-1----:R-:W-:Y:S01]  /*25dd0*/  LOP3.LUT R7, R5, 0x1f, RZ, 0xc0, !PT ;  /* 0x0000001f05077812 */ /* 0x002fe200078ec0ff */
[----:B------:R-:W-:-:S03]  /*25de0*/  IMAD.MOV.U32 R5, RZ, RZ, 0x4000 ;  /* 0x00004000ff057424 */ /* 0x000fc600078e00ff */
[----:B------:R-:W-:Y:S01]  /*25df0*/  ISETP.NE.AND P0, PT, R7, RZ, PT ;  /* 0x000000ff0700720c */ /* 0x000fe20003f05270 */
[----:B------:R3:W-:-:S12]  /*25e00*/  SYNCS.ARRIVE.TRANS64 RZ, [R11+URZ+0x28490], R5 ;  /* 0x028490050bff79a7 */ /* 0x0007d8000800003f */
[----:B---3--:R-:W-:Y:S05]  /*25e10*/  @!P0 BRA `(.L_x_2060) ;  /* 0x0000000000048947 */ /* 0x008fea0003800000 */
[----:B------:R-:W-:Y:S01]  /*25e20*/  BPT.TRAP 0x1 ;  /* 0x000000040000795c */ /* 0x000fe20000300000 */
.L_x_2060:
[----:B------:R-:W-:Y:S05]  /*25e30*/  BSYNC B2 ;  /* 0x0000000000027941 */ /* 0x000fea0003800000 */
.L_x_2059:
[----:B------:R-:W-:Y:S01]  /*25e40*/  IMAD.MOV.U32 R15, RZ, RZ, RZ ;  /* 0x000000ffff0f7224 */ /* 0x000fe200078e00ff */
[----:B------:R-:W-:Y:S01]  /*25e50*/  UIADD3 UR4, UP0, UR40, 0x570, URZ ;  /* 0x0000057028047890 */ /* 0x000fe2000ff1e03f */
[----:B------:R-:W-:Y:S01]  /*25e60*/  IMAD R7, R3, 0x40, R0 ;  /* 0x0000004003077824 */ /* 0x000fe200078e0200 */
[----:B------:R-:W-:Y:S01]  /*25e70*/  PLOP3.LUT P0, PT, PT, PT, PT, 0x80, 0x0 ;  /* 0x000000000000781c */ /* 0x000fe20003f0f070 */
[----:B------:R-:W-:Y:S01]  /*25e80*/  IMAD R8, R29, 0x4000, R22 ;  /* 0x000040001d087824 */ /* 0x000fe200078e0216 */
[----:B------:R-:W-:Y:S01]  /*25e90*/  R2UR UR10, R15 ;  /* 0x000000000f0a72ca */ /* 0x000fe200000e0000 */
[----:B------:R-:W-:Y:S01]  /*25ea0*/  VIADD R7, R7, 0xffffffc0 ;  /* 0xffffffc007077836 */ /* 0x000fe20000000000 */
[----:B------:R-:W-:Y:S01]  /*25eb0*/  UIADD3.X UR5, URZ, UR41, URZ, UP0, !UPT ;  /* 0x000000293f057290 */ /* 0x000fe200087fe43f */
[----:B-1----:R-:W-:Y:S01]  /*25ec0*/  VIADD R5, R11, 0x28490 ;  /* 0x000284900b057836 */ /* 0x002fe20000000000 */
[----:B------:R-:W-:Y:S01]  /*25ed0*/  UMOV UR6, 0x0 ;  /* 0x0000000000067882 */ /* 0x000fe20000000000 */
[----:B0-----:R-:W-:Y:S01]  /*25ee0*/  VIADD R12, R8, 0x20000 ;  /* 0x00020000080c7836 */ /* 0x001fe20000000000 */
[----:B------:R-:W-:-:S09]  /*25ef0*/  UMOV UR7, 0x12f00000 ;  /* 0x12f0000000077882 */ /* 0x000fd20000000000 */
.L_x_2061:
        /* <DEDUP_REMOVED lines=10> */
[----:B------:R-:W-:Y:S01]  /*25fa0*/  MOV R14, 0x80 ;  /* 0x00000080000e7802 */ /* 0x000fe20000000f00 */
[----:B------:R-:W-:Y:S01]  /*25fb0*/  VIADD R12, R8, 0x22000 ;  /* 0x00022000080c7836 */ /* 0x000fe20000000000 */
[----:B------:R-:W-:Y:S01]  /*25fc0*/  PLOP3.LUT P0, PT, PT, PT, PT, 0x80, 0x0 ;  /* 0x000000000000781c */ /* 0x000fe20003f0f070 */
[----:B------:R-:W-:Y:S01]  /*25fd0*/  UMOV UR6, 0x0 ;  /* 0x0000000000067882 */ /* 0x000fe20000000000 */
[----:B------:R-:W-:Y:S01]  /*25fe0*/  R2UR UR10, R14 ;  /* 0x000000000e0a72ca */ /* 0x000fe200000e0000 */
[----:B------:R-:W-:-:S14]  /*25ff0*/  UMOV UR7, 0x12f00000 ;  /* 0x12f0000000077882 */ /* 0x000fdc0000000000 */
.L_x_2062:
        /* <DEDUP_REMOVED lines=13> */
.L_x_2434:
[----:B------:R-:W-:Y:S05]  /*260d0*/  BSYNC B2 ;  /* 0x0000000000027941 */ /* 0x000fea0003800000 */
.L_x_2063:
[----:B------:R-:W-:Y:S01]  /*260e0*/  BSSY B2, `(.L_x_2065) ;  /* 0x000000b000027945 */ /* 0x000fe20003800000 */
[----:B------:R-:W-:Y:S02]  /*260f0*/  IMAD.MOV.U32 R12, RZ, RZ, 0x0 ;  /* 0x00000000ff0c7424 */ /* 0x000fe400078e00ff */
[----:B------:R-:W-:Y:S01]  /*26100*/  IMAD.MOV.U32 R13, RZ, RZ, 0x12f00000 ;  /* 0x12f00000ff0d7424 */ /* 0x000fe200078e00ff */
[----:B------:R-:W-:Y:S06]  /*26110*/  @P1 BRA `(.L_x_2066) ;  /* 0x00000000001c1947 */ /* 0x000fec0003800000 */
[----:B------:R-:W1:Y:S02]  /*26120*/  S2R R5, SR_TID.X ;  /* 0x0000000000057919 */ /* 0x000e640000002100 */
[----:B-1----:R-:W-:Y:S01]  /*26130*/  LOP3.LUT R21, R5, 0x1f, RZ, 0xc0, !PT ;  /* 0x0000001f05157812 */ /* 0x002fe200078ec0ff */
[----:B------:R-:W-:-:S03]  /*26140*/  IMAD.MOV.U32 R5, RZ, RZ, 0x4000 ;  /* 0x00004000ff057424 */ /* 0x000fc600078e00ff */
[----:B------:R-:W-:Y:S01]  /*26150*/  ISETP.NE.AND P0, PT, R21, RZ, PT ;  /* 0x000000ff1500720c */ /* 0x000fe20003f05270 */
[----:B------:R1:W-:-:S12]  /*26160*/  SYNCS.ARRIVE.TRANS64 RZ, [R11+URZ+0x284b0], R5 ;  /* 0x0284b0050bff79a7 */ /* 0x0003d8000800003f */
[----:B-1----:R-:W-:Y:S05]  /*26170*/  @!P0 BRA `(.L_x_2066) ;  /* 0x0000000000048947 */ /* 0x002fea0003800000 */
[----:B------:R-:W-:Y:S01]  /*26180*/  BPT.TRAP 0x1 ;  /* 0x000000040000795c */ /* 0x000fe20000300000 */
.L_x_2066:
[----:B------:R-:W-:Y:S05]  /*26190*/  BSYNC B2 ;  /* 0x0000000000027941 */ /* 0x000fea0003800000 */
.L_x_2065:
[----:B------:R-:W-:Y:S01]  /*261a0*/  R2UR UR10, R15 ;  /* 0x000000000f0a72ca */ /* 0x000fe200000e0000 */
[----:B------:R-:W-:Y:S01]  /*261b0*/  UIADD3 UR4, UP0, UR40, 0x670, URZ ;  /* 0x0000067028047890 */ /* 0x000fe2000ff1e03f */
[----:B------:R-:W-:Y:S01]  /*261c0*/  R2UR UR6, R12 ;  /* 0x000000000c0672ca */ /* 0x000fe200000e0000 */
[----:B0-2---:R-:W-:Y:S01]  /*261d0*/  VIADD R11, R11, 0x284b0 ;  /* 0x000284b00b0b7836 */ /* 0x005fe20000000000 */
[----:B------:R-:W-:Y:S01]  /*261e0*/  R2UR UR7, R13 ;  /* 0x000000000d0772ca */ /* 0x000fe200000e0000 */
[----:B------:R-:W-:Y:S01]  /*261f0*/  VIADD R5, R8, 0x10000 ;  /* 0x0001000008057836 */ /* 0x000fe20000000000 */
[----:B------:R-:W-:Y:S01]  /*26200*/  PLOP3.LUT P0, PT, PT, PT, PT, 0x80, 0x0 ;  /* 0x000000000000781c */ /* 0x000fe20003f0f070 */
[----:B------:R-:W-:-:S12]  /*26210*/  UIADD3.X UR5, URZ, UR41, URZ, UP0, !UPT ;  /* 0x000000293f057290 */ /* 0x000fd800087fe43f */
.L_x_2067:
        /* <DEDUP_REMOVED lines=15> */
.L_x_2068:
        /* <DEDUP_REMOVED lines=9> */
[----:B--2---:R-:W-:Y:S05]  /*263a0*/  @P0 BRA.U.ANY `(.L_x_2068) ;  /* 0xfffffffd00d80947 */ /* 0x004fea000393ffff */
.L_x_2056:
[----:B------:R-:W-:Y:S05]  /*263b0*/  BSYNC B1 ;  /* 0x0000000000017941 */ /* 0x000fea0003800000 */
.L_x_2055:
[----:B------:R-:W-:Y:S01]  /*263c0*/  VIADD R11, R3, 0xfffffffe ;  /* 0xfffffffe030b7836 */ /* 0x000fe20000000000 */
[----:B------:R-:W-:Y:S01]  /*263d0*/  PLOP3.LUT P0, PT, PT, PT, PT, 0x8, 0x0 ;  /* 0x000000000000781c */ /* 0x000fe20003f0e170 */
[----:B------:R-:W-:-:S03]  /*263e0*/  VIADD R29, R29, 0x1 ;  /* 0x000000011d1d7836 */ /* 0x000fc60000000000 */
[----:B------:R-:W-:Y:S02]  /*263f0*/  ISETP.GE.AND P2, PT, R11, R4, PT ;  /* 0x000000040b00720c */ /* 0x000fe40003f46270 */
[----:B------:R-:W-:-:S04]  /*26400*/  ISETP.NE.AND P1, PT, R29, 0x2, PT ;  /* 0x000000021d00780c */ /* 0x000fc80003f25270 */
[----:B------:R-:W-:Y:S02]  /*26410*/  SEL R3, RZ, 0x1, P1 ;  /* 0x00000001ff037807 */ /* 0x000fe40000800000 */
[----:B------:R-:W-:Y:S02]  /*26420*/  SEL R29, R29, RZ, P1 ;  /* 0x000000ff1d1d7207 */ /* 0x000fe40000800000 */
[----:B------:R-:W-:-:S03]  /*26430*/  LOP3.LUT R31, R31, R3, RZ, 0x3c, !PT ;  /* 0x000000031f1f7212 */ /* 0x000fc600078e3cff */
[----:B------:R-:W-:Y:S05]  /*26440*/  @!P2 BRA `(.L_x_2049) ;  /* 0x0000000400d4a947 */ /* 0x000fea0003800000 */
.L_x_2083:
[----:B------:R-:W-:Y:S05]  /*26450*/  YIELD ;  /* 0x0000000000007946 */ /* 0x000fea0003800000 */
        /* <DEDUP_REMOVED lines=10> */
.L_x_2435:
[----:B------:R-:W-:Y:S05]  /*26500*/  BSYNC B2 ;  /* 0x0000000000027941 */ /* 0x000fea0003800000 */
.L_x_2071:
[----:B------:R-:W-:Y:S04]  /*26510*/  BSSY B2, `(.L_x_2073) ;  /* 0x0000009000027945 */ /* 0x000fe80003800000 */
[----:B------:R-:W-:Y:S05]  /*26520*/  @P2 BRA `(.L_x_2074) ;  /* 0x00000000001c2947 */ /* 0x000fea0003800000 */
[----:B------:R-:W1:Y:S02]  /*26530*/  S2R R3, SR_TID.X ;  /* 0x0000000000037919 */ /* 0x000e640000002100 */
[----:B-1----:R-:W-:Y:S01]  /*26540*/  LOP3.LUT R5, R3, 0x1f, RZ, 0xc0, !PT ;  /* 0x0000001f03057812 */ /* 0x002fe200078ec0ff */
[----:B------:R-:W-:-:S03]  /*26550*/  IMAD.MOV.U32 R3, RZ, RZ, 0x4000 ;  /* 0x00004000ff037424 */ /* 0x000fc600078e00ff */
[----:B------:R-:W-:Y:S01]  /*26560*/  ISETP.NE.AND P1, PT, R5, RZ, PT ;  /* 0x000000ff0500720c */ /* 0x000fe20003f25270 */
[----:B------:R3:W-:-:S12]  /*26570*/  SYNCS.ARRIVE.TRANS64 RZ, [R10+URZ+0x28490], R3 ;  /* 0x028490030aff79a7 */ /* 0x0007d8000800003f */
[----:B---3--:R-:W-:Y:S05]  /*26580*/  @!P1 BRA `(.L_x_2074) ;  /* 0x0000000000049947 */ /* 0x008fea0003800000 */
[----:B------:R-:W-:Y:S01]  /*26590*/  BPT.TRAP 0x1 ;  /* 0x000000040000795c */ /* 0x000fe20000300000 */
.L_x_2074:
[----:B------:R-:W-:Y:S05]  /*265a0*/  BSYNC B2 ;  /* 0x0000000000027941 */ /* 0x000fea0003800000 */
.L_x_2073:
[----:B------:R-:W-:Y:S01]  /*265b0*/  IMAD.MOV.U32 R14, RZ, RZ, RZ ;  /* 0x000000ffff0e7224 */ /* 0x000fe200078e00ff */
[----:B------:R-:W-:Y:S01]  /*265c0*/  UIADD3 UR4, UP0, UR40, 0x570, URZ ;  /* 0x0000057028047890 */ /* 0x000fe2000ff1e03f */
[----:B------:R-:W-:Y:S01]  /*265d0*/  IMAD R7, R29, 0x4000, R22 ;  /* 0x000040001d077824 */ /* 0x000fe200078e0216 */
[----:B------:R-:W-:Y:S01]  /*265e0*/  PLOP3.LUT P1, PT, PT, PT, PT, 0x80, 0x0 ;  /* 0x000000000000781c */ /* 0x000fe20003f2f070 */
[----:B------:R-:W-:Y:S01]  /*265f0*/  VIADD R3, R10, 0x28490 ;  /* 0x000284900a037836 */ /* 0x000fe20000000000 */
[----:B------:R-:W-:Y:S01]  /*26600*/  R2UR UR10, R14 ;  /* 0x000000000e0a72ca */ /* 0x000fe200000e0000 */
[----:B0-----:R-:W-:Y:S01]  /*26610*/  VIADD R12, R7, 0x20000 ;  /* 0x00020000070c7836 */ /* 0x001fe20000000000 */
[----:B-1----:R-:W-:Y:S01]  /*26620*/  LEA R5, R11, R0, 0x6 ;  /* 0x000000000b057211 */ /* 0x002fe200078e30ff */
[----:B------:R-:W-:Y:S01]  /*26630*/  UIADD3.X UR5, URZ, UR41, URZ, UP0, !UPT ;  /* 0x000000293f057290 */ /* 0x000fe200087fe43f */
[----:B------:R-:W-:Y:S01]  /*26640*/  UMOV UR6, 0x0 ;  /* 0x0000000000067882 */ /* 0x000fe20000000000 */
[----:B------:R-:W-:-:S10]  /*26650*/  UMOV UR7, 0x12f00000 ;  /* 0x12f0000000077882 */ /* 0x000fd40000000000 */
.L_x_2075:
        /* <DEDUP_REMOVED lines=16> */
.L_x_2076:
        /* <DEDUP_REMOVED lines=13> */
.L_x_2436:
[----:B------:R-:W-:Y:S05]  /*26830*/  BSYNC B2 ;  /* 0x0000000000027941 */ /* 0x000fea0003800000 */
.L_x_2077:
        /* <DEDUP_REMOVED lines=11> */
.L_x_2080:
[----:B------:R-:W-:Y:S05]  /*268f0*/  BSYNC B2 ;  /* 0x0000000000027941 */ /* 0x000fea0003800000 */
.L_x_2079:
        /* <DEDUP_REMOVED lines=8> */
.L_x_2081:
        /* <DEDUP_REMOVED lines=15> */
.L_x_2082:
        /* <DEDUP_REMOVED lines=10> */
.L_x_2070:
[----:B------:R-:W-:Y:S05]  /*26b10*/  BSYNC B1 ;  /* 0x0000000000017941 */ /* 0x000fea0003800000 */
.L_x_2069:
        /* <DEDUP_REMOVED lines=8> */
.L_x_2049:
[----:B------:R-:W-:Y:S05]  /*26ba0*/  BSYNC B0 ;  /* 0x0000000000007941 */ /* 0x000fea0003800000 */
.L_x_2048:
[----:B------:R-:W2:Y:S01]  /*26bb0*/  LDC R0, c[0x0][0x448] ;  /* 0x00011200ff007b82 */ /* 0x000ea20000000800 */
[----:B------:R-:W-:Y:S01]  /*26bc0*/  VIADD R2, R26, 0x7f ;  /* 0x0000007f1a027836 */ /* 0x000fe20000000000 */
[----:B------:R-:W-:Y:S06]  /*26bd0*/  @!P0 WARPSYNC.ALL ;  /* 0x0000000000008948 */ /* 0x000fec0003800000 */
[----:B------:R-:W-:Y:S01]  /*26be0*/  @!P0 BAR.SYNC.DEFER_BLOCKING 0xc, 0x180 ;  /* 0x0306000000008b1d */ /* 0x000fe20000010000 */
[----:B--2---:R-:W-:-:S13]  /*26bf0*/  ISETP.NE.AND P1, PT, R0, 0x1, PT ;  /* 0x000000010000780c */ /* 0x004fda0003f25270 */
[----:B------:R-:W2:Y:S08]  /*26c00*/  @P1 LDC R3, c[0x0][0x44c] ;  /* 0x00011300ff031b82 */ /* 0x000eb00000000800 */
[----:B------:R-:W3:Y:S01]  /*26c10*/  @P1 LDC R0, c[0x0][0x450] ;  /* 0x00011400ff001b82 */ /* 0x000ee20000000800 */
[----:B--2---:R-:W-:-:S05]  /*26c20*/  @P1 IMAD.HI.U32 R3, R2, R3, RZ ;  /* 0x0000000302031227 */ /* 0x004fca00078e00ff */
[----:B---3--:R-:W-:-:S04]  /*26c30*/  @P1 SHF.R.U32.HI R2, RZ, R0, R3 ;  /* 0x00000000ff021219 */ /* 0x008fc80000011603 */
[----:B------:R-:W-:Y:S02]  /*26c40*/  IADD3 R9, R9, R2, RZ ;  /* 0x0000000209097210 */ /* 0x000fe40007ffe0ff */
[----:B------:R-:W2:Y:S02]  /*26c50*/  LDC.64 R2, c[0x0][0x9e0] ;  /* 0x00027800ff027b82 */ /* 0x000ea40000000a00 */
[----:B--2---:R-:W-:Y:S01]  /*26c60*/  ISETP.GE.AND P2, PT, R3, 0x1, PT ;  /* 0x000000010300780c */ /* 0x004fe20003f46270 */
        /* <DEDUP_REMOVED lines=8> */
[----:B-1----:R-:W1:Y:S02]  /*26cf0*/  @P0 LDC.64 R4, c[0x0][0x9e8] ;  /* 0x00027a00ff040b82 */ /* 0x002e640000000a00 */
[----:B-1----:R-:W-:-:S05]  /*26d00*/  @P0 IMAD.HI.U32 R4, R0, R4, RZ ;  /* 0x0000000400040227 */ /* 0x002fca00078e00ff */
[----:B------:R-:W-:-:S04]  /*26d10*/  @P0 SHF.R.U32.HI R0, RZ, R5, R4 ;  /* 0x00000005ff000219 */ /* 0x000fc80000011604 */
[----:B------:R-:W-:Y:S01]  /*26d20*/  LOP3.LUT R0, RZ, R0, RZ, 0x33, !PT ;  /* 0x00000000ff007212 */ /* 0x000fe200078e33ff */
[----:B------:R-:W-:Y:S06]  /*26d30*/  BRA `(.L_x_2087) ;  /* 0x0000000000107947 */ /* 0x000fec0003800000 */
.L_x_2086:
[----:B------:R-:W-:-:S13]  /*26d40*/  ISETP.NE.AND P0, PT, R3, 0x1, PT ;  /* 0x000000010300780c */ /* 0x000fda0003f05270 */
[----:B-1----:R-:W1:Y:S02]  /*26d50*/  @P0 LDC.64 R4, c[0x0][0x9e8] ;  /* 0x00027a00ff040b82 */ /* 0x002e640000000a00 */
[----:B-1----:R-:W-:-:S05]  /*26d60*/  @P0 IMAD.HI.U32 R4, R0, R4, RZ ;  /* 0x0000000400040227 */ /* 0x002fca00078e00ff */
[----:B------:R-:W-:-:S07]  /*26d70*/  @P0 SHF.R.U32.HI R0, RZ, R5, R4 ;  /* 0x00000005ff000219 */ /* 0x000fce0000011604 */
.L_x_2087:
[----:B------:R-:W-:Y:S05]  /*26d80*/  BSYNC B0 ;  /* 0x0000000000007941 */ /* 0x000fea0003800000 */
.L_x_2085:
[----:B------:R-:W-:-:S05]  /*26d90*/  IMAD R0, R0, R3, R3 ;  /* 0x0000000300007224 */ /* 0x000fca00078e0203 */
[----:B------:R-:W-:-:S07]  /*26da0*/  VIMNMX R2, R2, R0, PT ;  /* 0x0000000002027248 */ /* 0x000fce0003fe0100 */
.L_x_2084:
[----:B------:R-:W-:Y:S01]  /*26db0*/  VIADD R2, R2, 0x3f ;  /* 0x0000003f02027836 */ /* 0x000fe20000000000 */
[----:B------:R-:W-:Y:S01]  /*26dc0*/  ULDC UR4, c[0x0][0x9dc] ;  /* 0x0002770000047ab9 */ /* 0x000fe20000000800 */
[----:B------:R-:W-:-:S03]  /*26dd0*/  IMAD.MOV.U32 R4, RZ, RZ, R26 ;  /* 0x000000ffff047224 */ /* 0x000fc600078e001a */
[----:B------:R-:W-:-:S04]  /*26de0*/  SHF.R.S32.HI R0, RZ, 0x1f, R2 ;  /* 0x0000001fff007819 */ /* 0x000fc80000011402 */
[----:B------:R-:W-:Y:S02]  /*26df0*/  LEA.HI R0, R0, R2, RZ, 0x6 ;  /* 0x0000000200007211 */ /* 0x000fe400078f30ff */
[----:B------:R-:W2:Y:S02]  /*26e00*/  @P1 LDC R2, c[0x0][0x44c] ;  /* 0x00011300ff021b82 */ /* 0x000ea40000000800 */
[----:B-1----:R-:W-:-:S04]  /*26e10*/  SHF.R.S32.HI R5, RZ, 0x6, R0 ;  /* 0x00000006ff057819 */ /* 0x002fc80000011400 */
[----:B------:R-:W-:Y:S02]  /*26e20*/  VIMNMX R20, R20, R5, PT ;  /* 0x0000000514147248 */ /* 0x000fe40003fe0100 */
[----:B------:R-:W1:Y:S01]  /*26e30*/  @P1 LDC R0, c[0x0][0x450] ;  /* 0x00011400ff001b82 */ /* 0x000e620000000800 */
[----:B--2---:R-:W-:-:S05]  /*26e40*/  @P1 IMAD.HI.U32 R2, R26, R2, RZ ;  /* 0x000000021a021227 */ /* 0x004fca00078e00ff */
        /* <DEDUP_REMOVED lines=14> */
.L_x_2090:
[----:B------:R-:W-:-:S13]  /*26f30*/  ISETP.NE.AND P0, PT, R3, 0x1, PT ;  /* 0x000000010300780c */ /* 0x000fda0003f05270 */
[----:B------:R-:W1:Y:S02]  /*26f40*/  @P0 LDC.64 R4, c[0x0][0x9e8] ;  /* 0x00027a00ff040b82 */ /* 0x000e640000000a00 */
[----:B-1----:R-:W-:-:S05]  /*26f50*/  @P0 IMAD.HI.U32 R4, R2, R4, RZ ;  /* 0x0000000402040227 */ /* 0x002fca00078e00ff */
[----:B------:R-:W-:-:S07]  /*26f60*/  @P0 SHF.R.U32.HI R2, RZ, R5, R4 ;  /* 0x00000005ff020219 */ /* 0x000fce0000011604 */
.L_x_2091:
[----:B------:R-:W-:Y:S05]  /*26f70*/  BSYNC B0 ;  /* 0x0000000000007941 */ /* 0x000fea0003800000 */
.L_x_2089:
[----:B------:R-:W-:-:S05]  /*26f80*/  IMAD R3, R2, R3, RZ ;  /* 0x0000000302037224 */ /* 0x000fca00078e02ff */
[----:B------:R-:W-:-:S07]  /*26f90*/  VIMNMX R0, R0, R3, !PT ;  /* 0x0000000300007248 */ /* 0x000fce0007fe0100 */
.L_x_2088:
[----:B------:R-:W-:Y:S01]  /*26fa0*/  ISETP.NE.AND P1, PT, R6, RZ, PT ;  /* 0x000000ff0600720c */ /* 0x000fe20003f25270 */
[----:B------:R-:W-:Y:S01]  /*26fb0*/  BSSY B0, `(.L_x_2092) ;  /* 0x0000024000007945 */ /* 0x000fe20003800000 */
[----:B------:R-:W-:-:S04]  /*26fc0*/  SHF.R.S32.HI R3, RZ, 0x1f, R0 ;  /* 0x0000001fff037819 */ /* 0x000fc80000011400 */
[----:B------:R-:W-:-:S04]  /*26fd0*/  LEA.HI R3, R3, R0, RZ, 0x6 ;  /* 0x0000000003037211 */ /* 0x000fc800078f30ff */
[----:B------:R-:W-:Y:S01]  /*26fe0*/  SHF.R.S32.HI R0, RZ, 0x6, R3 ;  /* 0x00000006ff007819 */ /* 0x000fe20000011403 */
[----:B------:R-:W-:Y:S02]  /*26ff0*/  IMAD.MOV.U32 R3, RZ, RZ, RZ ;  /* 0x000000ffff037224 */ /* 0x000fe400078e00ff */
[----:B------:R-:W1:Y:S01]  /*27000*/  @!P1 LDC R6, c[0x0][0x9f0] ;  /* 0x00027c00ff069b82 */ /* 0x000e620000000800 */
[----:B------:R-:W-:-:S04]  /*27010*/  VIMNMX R0, RZ, R0, !PT ;  /* 0x00000000ff007248 */ /* 0x000fc80007fe0100 */
[----:B------:R-:W-:-:S13]  /*27020*/  ISETP.GT.AND P0, PT, R20, R0, PT ;  /* 0x000000001400720c */ /* 0x000fda0003f04270 */
[----:B------:R-:W-:Y:S05]  /*27030*/  @!P0 BRA `(.L_x_2093) ;  /* 0x00000000006c8947 */ /* 0x000fea0003800000 */
[-C--:B-1----:R-:W-:Y:S02]  /*27040*/  IABS R4, R6.reuse ;  /* 0x0000000600047213 */ /* 0x082fe40000000000 */
[----:B------:R-:W-:Y:S02]  /*27050*/  IABS R7, R6 ;  /* 0x0000000600077213 */ /* 0x000fe40000000000 */
[----:B------:R-:W1:Y:S03]  /*27060*/  I2F.RP R8, R4 ;  /* 0x0000000400087306 */ /* 0x000e660000209400 */
[----:B------:R-:W-:-:S05]  /*27070*/  IMAD.MOV R7, RZ, RZ, -R7 ;  /* 0x000000ffff077224 */ /* 0x000fca00078e0a07 */
[----:B-1----:R-:W1:Y:S02]  /*27080*/  MUFU.RCP R8, R8 ;  /* 0x0000000800087308 */ /* 0x002e640000001000 */
[----:B-1----:R-:W-:-:S06]  /*27090*/  VIADD R9, R8, 0xffffffe ;  /* 0x0ffffffe08097836 */ /* 0x002fcc0000000000 */
[----:B------:R-:W1:Y:S02]  /*270a0*/  F2I.FTZ.U32.TRUNC.NTZ R3, R9 ;  /* 0x0000000900037305 */ /* 0x000e64000021f000 */
[----:B-1----:R-:W-:-:S04]  /*270b0*/  IMAD.MOV R2, RZ, RZ, -R3 ;  /* 0x000000ffff027224 */ /* 0x002fc800078e0a03 */
[----:B------:R-:W-:Y:S02]  /*270c0*/  IMAD R5, R2, R4, RZ ;  /* 0x0000000402057224 */ /* 0x000fe400078e02ff */
[----:B------:R-:W-:-:S04]  /*270d0*/  IMAD.MOV.U32 R2, RZ, RZ, RZ ;  /* 0x000000ffff027224 */ /* 0x000fc800078e00ff */
[----:B------:R-:W-:Y:S01]  /*270e0*/  IMAD.HI.U32 R5, R3, R5, R2 ;  /* 0x0000000503057227 */ /* 0x000fe200078e0002 */
[----:B------:R-:W-:-:S05]  /*270f0*/  IADD3 R3, R6, -0x1, R20 ;  /* 0xffffffff06037810 */ /* 0x000fca0007ffe014 */
[----:B------:R-:W-:-:S05]  /*27100*/  IMAD.IADD R3, R3, 0x1, -R0 ;  /* 0x0000000103037824 */ /* 0x000fca00078e0a00 */
[----:B------:R-:W-:Y:S02]  /*27110*/  IABS R2, R3 ;  /* 0x0000000300027213 */ /* 0x000fe40000000000 */
[----:B------:R-:W-:-:S03]  /*27120*/  LOP3.LUT R3, R3, R6, RZ, 0x3c, !PT ;  /* 0x0000000603037212 */ /* 0x000fc600078e3cff */
[----:B------:R-:W-:Y:S01]  /*27130*/  IMAD.HI.U32 R5, R5, R2, RZ ;  /* 0x0000000205057227 */ /* 0x000fe200078e00ff */
[----:B------:R-:W-:-:S03]  /*27140*/  ISETP.GE.AND P2, PT, R3, RZ, PT ;  /* 0x000000ff0300720c */ /* 0x000fc60003f46270 */
[----:B------:R-:W-:-:S05]  /*27150*/  IMAD R2, R5, R7, R2 ;  /* 0x0000000705027224 */ /* 0x000fca00078e0202 */
[----:B------:R-:W-:-:S13]  /*27160*/  ISETP.GT.U32.AND P1, PT, R4, R2, PT ;  /* 0x000000020400720c */ /* 0x000fda0003f24070 */
[-C--:B------:R-:W-:Y:S01]  /*27170*/  @!P1 IADD3 R2, R2, -R4.reuse, RZ ;  /* 0x8000000402029210 */ /* 0x080fe20007ffe0ff */
[----:B------:R-:W-:Y:S01]  /*27180*/  @!P1 VIADD R5, R5, 0x1 ;  /* 0x0000000105059836 */ /* 0x000fe20000000000 */
[----:B------:R-:W-:Y:S02]  /*27190*/  ISETP.NE.AND P1, PT, R6, RZ, PT ;  /* 0x000000ff0600720c */ /* 0x000fe40003f25270 */
[----:B------:R-:W-:-:S13]  /*271a0*/  ISETP.GE.U32.AND P0, PT, R2, R4, PT ;  /* 0x000000040200720c */ /* 0x000fda0003f06070 */
[----:B------:R-:W-:-:S04]  /*271b0*/  @P0 VIADD R5, R5, 0x1 ;  /* 0x0000000105050836 */ /* 0x000fc80000000000 */
[----:B------:R-:W-:-:S04]  /*271c0*/  IMAD.MOV.U32 R3, RZ, RZ, R5 ;  /* 0x000000ffff037224 */ /* 0x000fc800078e0005 */
[----:B------:R-:W-:Y:S01]  /*271d0*/  @!P2 IMAD.MOV R3, RZ, RZ, -R3 ;  /* 0x000000ffff03a224 */ /* 0x000fe200078e0a03 */
[----:B------:R-:W-:-:S07]  /*271e0*/  @!P1 LOP3.LUT R3, RZ, R6, RZ, 0x33, !PT ;  /* 0x00000006ff039212 */ /* 0x000fce00078e33ff */
.L_x_2093:
[----:B------:R-:W-:Y:S05]  /*271f0*/  BSYNC B0 ;  /* 0x0000000000007941 */ /* 0x000fea0003800000 */
.L_x_2092:
[----:B------:R-:W-:-:S05]  /*27200*/  IMAD R34, R34, R3, R0 ;  /* 0x0000000322227224 */ /* 0x000fca00078e0200 */
[----:B------:R-:W-:-:S04]  /*27210*/  VIADDMNMX R32, R34, R3, R20, PT ;  /* 0x0000000322207246 */ /* 0x000fc80003800114 */
[----:B------:R-:W-:Y:S01]  /*27220*/  ISETP.GT.AND P0, PT, R32, R34, PT ;  /* 0x000000222000720c */ /* 0x000fe20003f04270 */
[----:B------:R2:W-:-:S12]  /*27230*/  STL [R1+0x20], R32 ;  /* 0x0000202001007387 */ /* 0x0005d80000100800 */
[----:B--2---:R-:W-:Y:S05]  /*27240*/  @P0 BRA `(.L_x_2094) ;  /* 0x0000000000440947 */ /* 0x004fea0003800000 */
[----:B------:R-:W2:Y:S02]  /*27250*/  S2R R2, SR_TID.X ;  /* 0x0000000000027919 */ /* 0x000ea40000002100 */
[----:B--2---:R-:W-:-:S04]  /*27260*/  LOP3.LUT R2, R2, 0x7f, RZ, 0xc0, !PT ;  /* 0x0000007f02027812 */ /* 0x004fc800078ec0ff */
[----:B------:R-:W-:-:S13]  /*27270*/  ISETP.NE.AND P0, PT, R2, RZ, PT ;  /* 0x000000ff0200720c */ /* 0x000fda0003f05270 */
[----:B------:R-:W-:Y:S05]  /*27280*/  @P0 BRA `(.L_x_2095) ;  /* 0x0000003c00240947 */ /* 0x000fea0003800000 */
[----:B------:R-:W2:Y:S01]  /*27290*/  S2R R5, SR_LANEID ;  /* 0x0000000000057919 */ /* 0x000ea20000000000 */
[----:B------:R-:W-:Y:S01]  /*272a0*/  VOTEU.ANY UR4, UPT, PT ;  /* 0x0000000000047886 */ /* 0x000fe200038e0100 */
[----:B------:R-:W3:Y:S01]  /*272b0*/  LDC.64 R2, c[0x0][0xc60] ;  /* 0x00031800ff027b82 */ /* 0x000ee20000000a00 */
[----:B------:R-:W2:Y:S02]  /*272c0*/  FLO.U32 R0, UR4 ;  /* 0x0000000400007d00 */ /* 0x000ea400080e0000 */
[----:B--2---:R-:W-:-:S06]  /*272d0*/  ISETP.EQ.U32.AND P0, PT, R0, R5, PT ;  /* 0x000000050000720c */ /* 0x004fcc0003f02070 */
[----:B------:R-:W3:Y:S07]  /*272e0*/  POPC R5, UR4 ;  /* 0x0000000400057d09 */ /* 0x000eee0008000000 */
[----:B---3--:R-:W2:Y:S01]  /*272f0*/  @P0 ATOMG.E.ADD.STRONG.GPU PT, R3, desc[UR36][R2.64], R5 ;  /* 0x00000005020309a8 */ /* 0x008ea200081ee1e4 */
[----:B------:R-:W3:Y:S02]  /*27300*/  S2R R4, SR_LTMASK ;  /* 0x0000000000047919 */ /* 0x000ee40000003900 */
[----:B---3--:R-:W-:-:S04]  /*27310*/  LOP3.LUT R4, R4, UR4, RZ, 0xc0, !PT ;  /* 0x0000000404047c12 */ /* 0x008fc8000f8ec0ff */
[----:B------:R-:W3:Y:S01]  /*27320*/  POPC R7, R4 ;  /* 0x0000000400077309 */ /* 0x000ee20000000000 */
[----:B--2---:R-:W3:Y:S02]  /*27330*/  SHFL.IDX PT, R0, R3, R0, 0x1f ;  /* 0x00001f0003007589 */ /* 0x004ee400000e0000 */
[----:B---3--:R-:W-:Y:S01]  /*27340*/  IADD3 R16, R0, UR39, R7 ;  /* 0x0000002700107c10 */ /* 0x008fe2000fffe007 */
[----:B------:R-:W-:Y:S06]  /*27350*/  BRA `(.L_x_2095) ;  /* 0x0000003800f07947 */ /* 0x000fec0003800000 */
.L_x_2094:
        /* <DEDUP_REMOVED lines=9> */
[----:B------:R-:W-:Y:S01]  /*273f0*/  MOV R13, RZ ;  /* 0x000000ff000d7202 */ /* 0x000fe20000000f00 */
[----:B------:R-:W2:Y:S01]  /*27400*/  LDC.64 R2, c[0x4][R2] ;  /* 0x0100000002027b82 */ /* 0x000ea20000000a00 */
[----:B------:R-:W-:Y:S02]  /*27410*/  IMAD.U32 R5, RZ, RZ, UR7 ;  /* 0x00000007ff057e24 */ /* 0x000fe4000f8e00ff */
[----:B-1----:R-:W-:Y:S02]  /*27420*/  IMAD.U32 R6, RZ, RZ, UR8 ;  /* 0x00000008ff067e24 */ /* 0x002fe4000f8e00ff */
[----:B------:R-:W-:-:S02]  /*27430*/  IMAD.U32 R7, RZ, RZ, UR9 ;  /* 0x00000009ff077e24 */ /* 0x000fc4000f8e00ff */
[----:B------:R-:W-:Y:S02]  /*27440*/  IMAD.U32 R10, RZ, RZ, UR4 ;  /* 0x00000004ff0a7e24 */ /* 0x000fe4000f8e00ff */
[----:B------:R-:W-:Y:S02]  /*27450*/  IMAD.U32 R11, RZ, RZ, UR5 ;  /* 0x00000005ff0b7e24 */ /* 0x000fe4000f8e00ff */
[----:B------:R-:W-:Y:S02]  /*27460*/  IMAD.MOV.U32 R8, RZ, RZ, 0x70 ;  /* 0x00000070ff087424 */ /* 0x000fe400078e00ff */
[----:B0-----:R-:W-:-:S07]  /*27470*/  IMAD.MOV.U32 R12, RZ, RZ, 0x1 ;  /* 0x00000001ff0c7424 */ /* 0x001fce00078e00ff */
[----:B------:R-:W-:-:S07]  /*27480*/  LEPC R20, `(.L_x_2097) ;  /* 0x000000001014794e */ /* 0x000fce0000000000 */
[----:B--2---:R-:W-:Y:S05]  /*27490*/  CALL.ABS.NOINC R2 ;  /* 0x0000000002007343 */ /* 0x004fea0003c00000 */
.L_x_2097:
[----:B------:R-:W-:Y:S05]  /*274a0*/  BSYNC B6 ;  /* 0x0000000000067941 */ /* 0x000fea0003800000 */
.L_x_2096:
        /* <DEDUP_REMOVED lines=11> */
[----:B------:R-:W2:Y:S01]  /*27560*/  LDC.64 R2, c[0x4][R2] ;  /* 0x0100000002027b82 */ /* 0x000ea20000000a00 */
[----:B------:R-:W-:Y:S02]  /*27570*/  IMAD.U32 R5, RZ, RZ, UR7 ;  /* 0x00000007ff057e24 */ /* 0x000fe4000f8e00ff */
[----:B-1----:R-:W-:Y:S02]  /*27580*/  IMAD.U32 R6, RZ, RZ, UR8 ;  /* 0x00000008ff067e24 */ /* 0x002fe4000f8e00ff */
[----:B------:R-:W-:-:S02]  /*27590*/  IMAD.U32 R7, RZ, RZ, UR9 ;  /* 0x00000009ff077e24 */ /* 0x000fc4000f8e00ff */
[----:B------:R-:W-:Y:S02]  /*275a0*/  IMAD.U32 R10, RZ, RZ, UR4 ;  /* 0x00000004ff0a7e24 */ /* 0x000fe4000f8e00ff */
[----:B------:R-:W-:Y:S02]  /*275b0*/  IMAD.U32 R11, RZ, RZ, UR5 ;  /* 0x00000005ff0b7e24 */ /* 0x000fe4000f8e00ff */
[----:B------:R-:W-:Y:S02]  /*275c0*/  IMAD.MOV.U32 R8, RZ, RZ, 0x70 ;  /* 0x00000070ff087424 */ /* 0x000fe400078e00ff */
[----:B0-----:R-:W-:Y:S02]  /*275d0*/  IMAD.MOV.U32 R12, RZ, RZ, 0x1 ;  /* 0x00000001ff0c7424 */ /* 0x001fe400078e00ff */
[----:B------:R-:W-:-:S07]  /*275e0*/  IMAD.MOV.U32 R13, RZ, RZ, RZ ;  /* 0x000000ffff0d7224 */ /* 0x000fce00078e00ff */
[----:B------:R-:W-:-:S07]  /*275f0*/  LEPC R20, `(.L_x_2099) ;  /* 0x000000001014794e */ /* 0x000fce0000000000 */
[----:B--2---:R-:W-:Y:S05]  /*27600*/  CALL.ABS.NOINC R2 ;  /* 0x0000000002007343 */ /* 0x004fea0003c00000 */
.L_x_2099:
[----:B------:R-:W-:Y:S05]  /*27610*/  BSYNC B6 ;  /* 0x0000000000067941 */ /* 0x000fea0003800000 */
.L_x_2098:
        /* <DEDUP_REMOVED lines=9> */
[----:B-1----:R-:W-:Y:S01]  /*276b0*/  MOV R6, UR8 ;  /* 0x0000000800067c02 */ /* 0x002fe20008000f00 */
[----:B------:R-:W1:Y:S01]  /*276c0*/  LDC.64 R2, c[0x4][R2] ;  /* 0x0100000002027b82 */ /* 0x000e620000000a00 */
[----:B------:R-:W-:Y:S02]  /*276d0*/  IMAD.U32 R5, RZ, RZ, UR7 ;  /* 0x00000007ff057e24 */ /* 0x000fe4000f8e00ff */
[----:B------:R-:W-:Y:S02]  /*276e0*/  IMAD.U32 R7, RZ, RZ, UR9 ;  /* 0x00000009ff077e24 */ /* 0x000fe4000f8e00ff */
[----:B------:R-:W-:-:S02]  /*276f0*/  IMAD.U32 R10, RZ, RZ, UR4 ;  /* 0x00000004ff0a7e24 */ /* 0x000fc4000f8e00ff */
[----:B------:R-:W-:Y:S02]  /*27700*/  IMAD.U32 R11, RZ, RZ, UR5 ;  /* 0x00000005ff0b7e24 */ /* 0x000fe4000f8e00ff */
[----:B------:R-:W-:Y:S02]  /*27710*/  IMAD.MOV.U32 R8, RZ, RZ, 0x70 ;  /* 0x00000070ff087424 */ /* 0x000fe400078e00ff */
[----:B0-----:R-:W-:Y:S02]  /*27720*/  IMAD.MOV.U32 R12, RZ, RZ, 0x1 ;  /* 0x00000001ff0c7424 */ /* 0x001fe400078e00ff */
[----:B------:R-:W-:-:S07]  /*27730*/  IMAD.MOV.U32 R13, RZ, RZ, RZ ;  /* 0x000000ffff0d7224 */ /* 0x000fce00078e00ff */
[----:B------:R-:W-:-:S07]  /*27740*/  LEPC R20, `(.L_x_2101) ;  /* 0x000000001014794e */ /* 0x000fce0000000000 */
[----:B-1----:R-:W-:Y:S05]  /*27750*/  CALL.ABS.NOINC R2 ;  /* 0x0000000002007343 */ /* 0x002fea0003c00000 */
.L_x_2101:
[----:B------:R-:W-:Y:S05]  /*27760*/  BSYNC B6 ;  /* 0x0000000000067941 */ /* 0x000fea0003800000 */
.L_x_2100:
[----:B------:R-:W-:Y:S01]  /*27770*/  LOP3.LUT P6, RZ, R23, 0x1, RZ, 0xc0, !PT ;  /* 0x0000000117ff7812 */ /* 0x000fe200078cc0ff */
[----:B------:R-:W-:-:S12]  /*27780*/  BSSY B6, `(.L_x_2102) ;  /* 0x0000012000067945 */ /* 0x000fd80003800000 */
[----:B------:R-:W-:Y:S05]  /*27790*/  @!P6 BRA `(.L_x_2103) ;  /* 0x000000000040e947 */ /* 0x000fea0003800000 */
[----:B------:R-:W-:Y:S01]  /*277a0*/  MOV R2, 0x0 ;  /* 0x0000000000027802 */ /* 0x000fe20000000f00 */
[----:B------:R-:W-:Y:S01]  /*277b0*/  ULDC.64 UR4, c[0x4][0x1b0] ;  /* 0x01006c0000047ab9 */ /* 0x000fe20000000a00 */
[----:B------:R-:W-:Y:S01]  /*277c0*/  ULDC.64 UR6, c[0x4][0x1b8] ;  /* 0x01006e0000067ab9 */ /* 0x000fe20000000a00 */
[----:B------:R-:W-:Y:S01]  /*277d0*/  ULDC.64 UR8, c[0x4][0x148] ;  /* 0x0100520000087ab9 */ /* 0x000fe20000000a00 */
[----:B------:R-:W-:Y:S01]  /*277e0*/  IMAD.U32 R4, RZ, RZ, UR4 ;  /* 0x00000004ff047e24 */ /* 0x000fe2000f8e00ff */
[----:B0-----:R-:W-:Y:S01]  /*277f0*/  MOV R12, 0x1 ;  /* 0x00000001000c7802 */ /* 0x001fe20000000f00 */
[----:B------:R-:W0:Y:S01]  /*27800*/  LDC.64 R2, c[0x4][R2] ;  /* 0x0100000002027b82 */ /* 0x000e220000000a00 */
[----:B------:R-:W-:Y:S02]  /*27810*/  IMAD.U32 R5, RZ, RZ, UR5 ;  /* 0x00000005ff057e24 */ /* 0x000fe4000f8e00ff */
[----:B-1----:R-:W-:Y:S02]  /*27820*/  IMAD.U32 R6, RZ, RZ, UR6 ;  /* 0x00000006ff067e24 */ /* 0x002fe4000f8e00ff */
[----:B------:R-:W-:-:S02]  /*27830*/  IMAD.U32 R7, RZ, RZ, UR7 ;  /* 0x00000007ff077e24 */ /* 0x000fc4000f8e00ff */
[----:B------:R-:W-:Y:S02]  /*27840*/  IMAD.U32 R10, RZ, RZ, UR8 ;  /* 0x00000008ff0a7e24 */ /* 0x000fe4000f8e00ff */
[----:B------:R-:W-:Y:S02]  /*27850*/  IMAD.U32 R11, RZ, RZ, UR9 ;  /* 0x00000009ff0b7e24 */ /* 0x000fe4000f8e00ff */
[----:B------:R-:W-:Y:S02]  /*27860*/  IMAD.MOV.U32 R8, RZ, RZ, 0x70 ;  /* 0x00000070ff087424 */ /* 0x000fe400078e00ff */
[----:B------:R-:W-:-:S07]  /*27870*/  IMAD.MOV.U32 R13, RZ, RZ, RZ ;  /* 0x000000ffff0d7224 */ /* 0x000fce00078e00ff */
[----:B------:R-:W-:-:S07]  /*27880*/  LEPC R20, `(.L_x_2103) ;  /* 0x000000001014794e */ /* 0x000fce0000000000 */
[----:B0-----:R-:W-:Y:S05]  /*27890*/  CALL.ABS.NOINC R2 ;  /* 0x0000000002007343 */ /* 0x001fea0003c00000 */
.L_x_2103:
[----:B------:R-:W-:Y:S05]  /*278a0*/  BSYNC B6 ;  /* 0x0000000000067941 */ /* 0x000fea0003800000 */
.L_x_2102:
[----:B------:R-:W2:Y:S01]  /*278b0*/  S2R R2, SR_TID.X ;  /* 0x0000000000027919 */ /* 0x000ea20000002100 */
[----:B------:R-:W-:Y:S01]  /*278c0*/  ULDC.64 UR4, c[0x0][0x9f8] ;  /* 0x00027e0000047ab9 */ /* 0x000fe20000000a00 */
[----:B------:R-:W-:Y:S01]  /*278d0*/  IMAD.MOV.U32 R20, RZ, RZ, R32 ;  /* 0x000000ffff147224 */ /* 0x000fe200078e0020 */
[----:B------:R-:W-:Y:S01]  /*278e0*/  ISETP.NE.U32.AND P0, PT, RZ, UR4, PT ;  /* 0x00000004ff007c0c */ /* 0x000fe2000bf05070 */
[----:B------:R-:W3:Y:S01]  /*278f0*/  S2R R21, SR_TID.X ;  /* 0x0000000000157919 */ /* 0x000ee20000002100 */
[----:B------:R-:W4:Y:S02]  /*27900*/  LDC R8, c[0x0][0x430] ;  /* 0x00010c00ff087b82 */ /* 0x000f240000000800 */
[----:B------:R-:W-:-:S06]  /*27910*/  ISETP.NE.AND.EX P0, PT, RZ, UR5, PT, P0 ;  /* 0x00000005ff007c0c */ /* 0x000fcc000bf05300 */
[----:B------:R-:W0:Y:S01]  /*27920*/  LDC R9, c[0x0][0x2f4] ;  /* 0x0000bd00ff097b82 */ /* 0x000e220000000800 */
[----:B--2---:R-:W-:-:S07]  /*27930*/  LOP3.LUT R32, R2, 0x7f, RZ, 0xc0, !PT ;  /* 0x0000007f02207812 */ /* 0x004fce00078ec0ff */
[----:B------:R-:W2:Y:S01]  /*27940*/  @P0 LDC.64 R2, c[0x0][0x9f8] ;  /* 0x00027e00ff020b82 */ /* 0x000ea20000000a00 */
[----:B------:R-:W-:Y:S01]  /*27950*/  SHF.R.U32.HI R0, RZ, 0x3, R32 ;  /* 0x00000003ff007819 */ /* 0x000fe20000011620 */
[----:B------:R-:W-:Y:S02]  /*27960*/  IMAD.MOV.U32 R32, RZ, RZ, R19 ;  /* 0x000000ffff207224 */ /* 0x000fe400078e0013 */
[----:B--2---:R-:W-:-:S05]  /*27970*/  @P0 IMAD.WIDE R2, R19, 0x4, R2 ;  /* 0x0000000413020825 */ /* 0x004fca00078e0202 */
[----:B------:R2:W2:Y:S01]  /*27980*/  @P0 LDG.E R32, desc[UR36][R2.64] ;  /* 0x0000002402200981 */ /* 0x0004a2000c1e1900 */
[----:B---3--:R-:W-:Y:S01]  /*27990*/  IMAD.SHL.U32 R21, R21, 0x10, RZ ;  /* 0x0000001015157824 */ /* 0x008fe200078e00ff */
[----:B----4-:R-:W-:Y:S02]  /*279a0*/  ISETP.NE.AND P1, PT, R8, 0x1, PT ;  /* 0x000000010800780c */ /* 0x010fe40003f25270 */
[----:B------:R-:W-:Y:S02]  /*279b0*/  LEA R7, R20, 0xffffffc0, 0x6 ;  /* 0xffffffc014077811 */ /* 0x000fe400078e30ff */
[----:B------:R-:W-:-:S05]  /*279c0*/  LOP3.LUT R21, R0, 0x70, R21, 0xf8, !PT ;  /* 0x0000007000157812 */ /* 0x000fca00078ef815 */
[----:B------:R-:W-:-:S04]  /*279d0*/  IMAD.IADD R0, R21, 0x1, R7 ;  /* 0x0000000115007824 */ /* 0x000fc800078e0207 */
[----:B------:R-:W3:Y:S01]  /*279e0*/  @P1 LDC R5, c[0x0][0x434] ;  /* 0x00010d00ff051b82 */ /* 0x000ee20000000800 */
[C---:B------:R-:W-:Y:S01]  /*279f0*/  ISETP.GE.AND P0, PT, R0.reuse, R27, PT ;  /* 0x0000001b0000720c */ /* 0x040fe20003f06270 */
[----:B------:R-:W-:-:S03]  /*27a00*/  IMAD.IADD R0, R0, 0x1, R35 ;  /* 0x0000000100007824 */ /* 0x000fc600078e0223 */
[----:B------:R-:W-:Y:S01]  /*27a10*/  ISETP.GT.U32.OR P0, PT, R21, 0x3f, P0 ;  /* 0x0000003f1500780c */ /* 0x000fe20000704470 */
[----:B------:R-:W-:Y:S02]  /*27a20*/  IMAD.MOV.U32 R4, RZ, RZ, R0 ;  /* 0x000000ffff047224 */ /* 0x000fe400078e0000 */
[----:B-1----:R-:W1:Y:S10]  /*27a30*/  @P1 LDC R6, c[0x0][0x438] ;  /* 0x00010e00ff061b82 */ /* 0x002e740000000800 */
[----:B--2---:R-:W2:Y:S01]  /*27a40*/  @!P0 LDC.64 R2, c[0x0][0x428] ;  /* 0x00010a00ff028b82 */ /* 0x004ea20000000a00 */
[----:B---3--:R-:W-:-:S05]  /*27a50*/  @P1 IMAD.HI.U32 R5, R0, R5, RZ ;  /* 0x0000000500051227 */ /* 0x008fca00078e00ff */
[----:B-1----:R-:W-:-:S05]  /*27a60*/  @P1 SHF.R.U32.HI R4, RZ, R6, R5 ;  /* 0x00000006ff041219 */ /* 0x002fca0000011605 */
[----:B------:R-:W-:-:S04]  /*27a70*/  IMAD.MOV R5, RZ, RZ, -R4 ;  /* 0x000000ffff057224 */ /* 0x000fc800078e0a04 */
[----:B------:R-:W-:Y:S01]  /*27a80*/  IMAD R0, R8, R5, R0 ;  /* 0x0000000508007224 */ /* 0x000fe200078e0200 */
[----:B------:R-:W-:Y:S02]  /*27a90*/  @!P0 SHF.R.S32.HI R5, RZ, 0x1f, R4 ;  /* 0x0000001fff058819 */ /* 0x000fe40000011404 */
[----:B------:R-:W-:Y:S02]  /*27aa0*/  ISETP.GT.U32.AND P3, PT, R21, 0x3f, PT ;  /* 0x0000003f1500780c */ /* 0x000fe40003f64070 */
[----:B------:R-:W-:Y:S02]  /*27ab0*/  LOP3.LUT R23, R23, 0xfffffffb, RZ, 0xc0, !PT ;  /* 0xfffffffb17177812 */ /* 0x000fe400078ec0ff */
[----:B------:R-:W-:-:S09]  /*27ac0*/  LOP3.LUT R20, R33, 0x80, RZ, 0xfc, !PT ;  /* 0x0000008021147812 */ /* 0x000fd200078efcff */
[----:B------:R-:W-:-:S04]  /*27ad0*/  @P3 LOP3.LUT R23, R23, 0x4, RZ, 0xfc, !PT ;  /* 0x0000000417173812 */ /* 0x000fc800078efcff */
[----:B------:R-:W-:-:S04]  /*27ae0*/  LOP3.LUT R23, R23, 0xfffffff7, RZ, 0xc0, !PT ;  /* 0xfffffff717177812 */ /* 0x000fc800078ec0ff */
[----:B------:R-:W-:Y:S01]  /*27af0*/  LOP3.LUT R23, R23, 0xfffffffd, RZ, 0xc0, !PT ;  /* 0xfffffffd17177812 */ /* 0x000fe200078ec0ff */
[----:B------:R-:W-:Y:S01]  /*27b00*/  UMOV UR4, 0xffffffff ;  /* 0xffffffff00047882 */ /* 0x000fe20000000000 */
[----:B------:R-:W-:Y:S01]  /*27b10*/  SHF.R.S32.HI R36, RZ, 0x1f, R32 ;  /* 0x0000001fff247819 */ /* 0x000fe20000011420 */
[----:B--2---:R-:W-:-:S04]  /*27b20*/  @!P0 IMAD.WIDE.U32 R4, R32, R2, R4 ;  /* 0x0000000220048225 */ /* 0x004fc800078e0004 */
[----:B------:R-:W-:-:S04]  /*27b30*/  @!P0 IMAD R6, R36, R2, RZ ;  /* 0x0000000224068224 */ /* 0x000fc800078e02ff */
[----:B------:R-:W-:Y:S02]  /*27b40*/  @!P0 IMAD R6, R32, R3, R6 ;  /* 0x0000000320068224 */ /* 0x000fe400078e0206 */
[----:B------:R-:W1:Y:S02]  /*27b50*/  @!P0 LDC.64 R2, c[0x0][0x418] ;  /* 0x00010600ff028b82 */ /* 0x000e640000000a00 */
[----:B------:R-:W-:Y:S01]  /*27b60*/  @!P0 IMAD.IADD R6, R5, 0x1, R6 ;  /* 0x0000000105068824 */ /* 0x000fe200078e0206 */
[----:B-1----:R-:W-:-:S04]  /*27b70*/  @!P0 LEA R2, P1, R4, R2, 0x2 ;  /* 0x0000000204028211 */ /* 0x002fc800078210ff */
[----:B------:R-:W-:Y:S01]  /*27b80*/  @!P0 LEA.HI.X R3, R4, R3, R6, 0x2, P1 ;  /* 0x0000000304038211 */ /* 0x000fe200008f1406 */
[----:B------:R-:W-:Y:S01]  /*27b90*/  IMAD.MOV.U32 R4, RZ, RZ, RZ ;  /* 0x000000ffff047224 */ /* 0x000fe200078e00ff */
[----:B0-----:R-:W-:-:S05]  /*27ba0*/  ISETP.GE.AND P1, PT, R33, R9, PT ;  /* 0x000000092100720c */ /* 0x001fca0003f26270 */
[----:B------:R0:W5:Y:S01]  /*27bb0*/  @!P0 LDG.E R4, desc[UR36][R2.64] ;  /* 0x0000002402048981 */ /* 0x000162000c1e1900 */
[----:B------:R-:W-:-:S07]  /*27bc0*/  ISETP.GE.AND P0, PT, R20, R9, PT ;  /* 0x000000091400720c */ /* 0x000fce0003f06270 */
[----:B------:R-:W-:Y:S01]  /*27bd0*/  @P1 LOP3.LUT R23, R23, 0x2, RZ, 0xfc, !PT ;  /* 0x0000000217171812 */ /* 0x000fe200078efcff */
[----:B0-----:R-:W-:-:S05]  /*27be0*/  IMAD.U32 R2, RZ, RZ, UR42 ;  /* 0x0000002aff027e24 */ /* 0x001fca000f8e00ff */
[----:B------:R-:W-:-:S13]  /*27bf0*/  ISETP.NE.AND P2, PT, R2, 0x3, PT ;  /* 0x000000030200780c */ /* 0x000fda0003f45270 */
[----:B------:R-:W-:-:S04]  /*27c00*/  @P2 LOP3.LUT R23, R23, 0x8, RZ, 0xfc, !PT ;  /* 0x0000000817172812 */ /* 0x000fc800078efcff */
[----:B------:R-:W-:-:S04]  /*27c10*/  LOP3.LUT R23, R23, 0xfffffffe, RZ, 0xc0, !PT ;  /* 0xfffffffe17177812 */ /* 0x000fc800078ec0ff */
[----:B------:R-:W-:Y:S01]  /*27c20*/  @P0 LOP3.LUT R23, R23, 0x1, RZ, 0xfc, !PT ;  /* 0x0000000117170812 */ /* 0x000fe200078efcff */
[----:B------:R-:W-:Y:S06]  /*27c30*/  BRA.DIV UR4, `(.L_x_2104) ;  /* 0x000000ae04287947 */ /* 0x000fec000b800000 */
.L_x_2439:
[----:B------:R-:W-:Y:S05]  /*27c40*/  @!P2 BRA `(.L_x_2105) ;  /* 0x000000000004a947 */ /* 0x000fea0003800000 */
[----:B------:R-:W-:Y:S01]  /*27c50*/  BPT.TRAP 0x1 ;  /* 0x000000040000795c */ /* 0x000fe20000300000 */
.L_x_2105:
[----:B------:R-:W-:Y:S01]  /*27c60*/  IMAD R6, R25, 0x8, R22 ;  /* 0x0000000819067824 */ /* 0x000fe200078e0216 */
[----:B------:R-:W-:Y:S01]  /*27c70*/  SHF.L.U32 R21, R30, 0x1f, RZ ;  /* 0x0000001f1e157819 */ /* 0x000fe200000006ff */
[----:B------:R-:W0:Y:S01]  /*27c80*/  S2R R2, SR_TID.X ;  /* 0x0000000000027919 */ /* 0x000e220000002100 */
[----:B------:R-:W-:Y:S01]  /*27c90*/  BSSY B0, `(.L_x_2106) ;  /* 0x0000007000007945 */ /* 0x000fe20003800000 */
[----:B------:R-:W-:Y:S01]  /*27ca0*/  SHF.R.S32.HI R10, RZ, 0x1f, R0 ;  /* 0x0000001fff0a7819 */ /* 0x000fe20000011400 */
[----:B------:R-:W1:Y:S01]  /*27cb0*/  SYNCS.PHASECHK.TRANS64.TRYWAIT P0, [R6+URZ+0x28480], R21 ;  /* 0x02848015060075a7 */ /* 0x000e62000800017f */
[----:B0-----:R-:W-:-:S04]  /*27cc0*/  LOP3.LUT R2, R2, 0x7f, RZ, 0xc0, !PT ;  /* 0x0000007f02027812 */ /* 0x001fc800078ec0ff */
[----:B------:R-:W-:-:S04]  /*27cd0*/  SHF.R.U32.HI R2, RZ, 0x3, R2 ;  /* 0x00000003ff027819 */ /* 0x000fc80000011602 */
[----:B------:R-:W-:Y:S01]  /*27ce0*/  IADD3 R27, -R2, R27, -R7 ;  /* 0x0000001b021b7210 */ /* 0x000fe20007ffe907 */
[----:B-1----:R-:W-:Y:S06]  /*27cf0*/  @!P0 BRA `(.L_x_2107) ;  /* 0x000000ac002c8947 */ /* 0x002fec0003800000 */
.L_x_2440:
[----:B------:R-:W-:Y:S05]  /*27d00*/  BSYNC B0 ;  /* 0x0000000000007941 */ /* 0x000fea0003800000 */
.L_x_2106:
[----:B------:R-:W2:Y:S01]  /*27d10*/  LDL R7, [R1+0x4] ;  /* 0x0000040001077983 */ /* 0x000ea20000100800 */
[----:B------:R-:W-:Y:S01]  /*27d20*/  ULDC.64 UR4, c[0x0][0x328] ;  /* 0x0000ca0000047ab9 */ /* 0x000fe20000000a00 */
[----:B-----5:R-:W-:Y:S01]  /*27d30*/  SHF.R.S32.HI R20, RZ, 0x1f, R4 ;  /* 0x0000001fff147819 */ /* 0x020fe20000011404 */
[----:B------:R-:W-:Y:S01]  /*27d40*/  IMAD R5, R10, UR4, RZ ;  /* 0x000000040a057c24 */ /* 0x000fe2000f8e02ff */
[----:B------:R-:W-:Y:S01]  /*27d50*/  ULDC.64 UR6, c[0x0][0x318] ;  /* 0x0000c60000067ab9 */ /* 0x000fe20000000a00 */
[----:B------:R-:W-:Y:S01]  /*27d60*/  IMAD.WIDE.U32 R2, R0, UR4, RZ ;  /* 0x0000000400027c25 */ /* 0x000fe2000f8e00ff */
[----:B------:R-:W-:-:S03]  /*27d70*/  ISETP.GE.AND P4, PT, R27, 0x1, PT ;  /* 0x000000011b00780c */ /* 0x000fc60003f86270 */
[----:B------:R-:W-:Y:S01]  /*27d80*/  IMAD R5, R0, UR5, R5 ;  /* 0x0000000500057c24 */ /* 0x000fe2000f8e0205 */
[----:B------:R-:W-:-:S03]  /*27d90*/  ULDC.64 UR4, c[0x0][0x338] ;  /* 0x0000ce0000047ab9 */ /* 0x000fc60000000a00 */
[----:B------:R-:W-:Y:S02]  /*27da0*/  IMAD.IADD R3, R3, 0x1, R5 ;  /* 0x0000000103037824 */ /* 0x000fe400078e0205 */
[----:B------:R-:W-:Y:S02]  /*27db0*/  IMAD R5, R20, UR4, RZ ;  /* 0x0000000414057c24 */ /* 0x000fe4000f8e02ff */
[----:B------:R-:W-:-:S04]  /*27dc0*/  IMAD.WIDE.U32 R2, R4, UR4, R2 ;  /* 0x0000000404027c25 */ /* 0x000fc8000f8e0002 */
[----:B------:R-:W-:Y:S01]  /*27dd0*/  IMAD R5, R4, UR5, R5 ;  /* 0x0000000504057c24 */ /* 0x000fe2000f8e0205 */
[----:B------:R-:W-:-:S04]  /*27de0*/  ULDC.64 UR4, c[0x0][0x330] ;  /* 0x0000cc0000047ab9 */ /* 0x000fc80000000a00 */
[----:B------:R-:W-:-:S03]  /*27df0*/  IADD3 R3, R3, R5, RZ ;  /* 0x0000000503037210 */ /* 0x000fc60007ffe0ff */
[----:B------:R-:W-:Y:S01]  /*27e00*/  IMAD.WIDE.U32 R2, R18, UR4, R2 ;  /* 0x0000000412027c25 */ /* 0x000fe2000f8e0002 */
[----:B------:R-:W-:-:S03]  /*27e10*/  UMOV UR4, 0xffffffff ;  /* 0xffffffff00047882 */ /* 0x000fc60000000000 */
[----:B------:R-:W-:Y:S01]  /*27e20*/  IMAD R3, R18, UR5, R3 ;  /* 0x0000000512037c24 */ /* 0x000fe2000f8e0203 */
[----:B------:R-:W-:-:S04]  /*27e30*/  IADD3 R2, P0, R2, UR6, RZ ;  /* 0x0000000602027c10 */ /* 0x000fc8000ff1e0ff */
[----:B------:R-:W-:Y:S01]  /*27e40*/  IADD3.X R3, R3, UR7, RZ, P0, !PT ;  /* 0x0000000703037c10 */ /* 0x000fe200087fe4ff */
[----:B--2---:R-:W-:Y:S01]  /*27e50*/  IMAD R7, R25, 0x4000, R7 ;  /* 0x0000400019077824 */ /* 0x004fe200078e0207 */
[----:B------:R-:W-:Y:S07]  /*27e60*/  BRA.DIV UR4, `(.L_x_2108) ;  /* 0x000000aa04e47947 */ /* 0x000fee000b800000 */
[----:B------:R-:W1:Y:S01]  /*27e70*/  LDC R12, c[0x0][0x2f4] ;  /* 0x0000bd00ff0c7b82 */ /* 0x000e620000000800 */
[----:B------:R-:W2:Y:S01]  /*27e80*/  SHFL.IDX PT, R8, R2, RZ, 0x181f ;  /* 0x00181fff02087589 */ /* 0x000ea200000e0000 */
[----:B------:R-:W-:Y:S02]  /*27e90*/  LOP3.LUT R11, R33, 0x80, RZ, 0xfc, !PT ;  /* 0x00000080210b7812 */ /* 0x000fe400078efcff */
[C---:B------:R-:W-:Y:S01]  /*27ea0*/  ISETP.GE.AND P3, PT, R27.reuse, 0x11, PT ;  /* 0x000000111b00780c */ /* 0x040fe20003f66270 */
[----:B------:R-:W3:Y:S01]  /*27eb0*/  SHFL.IDX PT, R5, R3, RZ, 0x181f ;  /* 0x00181fff03057589 */ /* 0x000ee200000e0000 */
[----:B------:R-:W-:Y:S02]  /*27ec0*/  ISETP.GE.AND P5, PT, R27, 0x31, PT ;  /* 0x000000311b00780c */ /* 0x000fe40003fa6270 */
[C---:B-1----:R-:W-:Y:S02]  /*27ed0*/  ISETP.GE.AND P2, PT, R33.reuse, R12, PT ;  /* 0x0000000c2100720c */ /* 0x042fe40003f46270 */
[----:B--2---:R-:W-:-:S02]  /*27ee0*/  IADD3 R8, P0, R33, R8, RZ ;  /* 0x0000000821087210 */ /* 0x004fc40007f1e0ff */
[----:B------:R-:W-:-:S03]  /*27ef0*/  ISETP.LT.OR P1, PT, R27, 0x1, P2 ;  /* 0x000000011b00780c */ /* 0x000fc60001721670 */
[----:B---3--:R-:W-:Y:S01]  /*27f00*/  IMAD.X R9, RZ, RZ, R5, P0 ;  /* 0x000000ffff097224 */ /* 0x008fe200000e0605 */
[----:B------:R-:W-:Y:S01]  /*27f10*/  ISETP.GE.AND P0, PT, R11, R12, PT ;  /* 0x0000000c0b00720c */ /* 0x000fe20003f06270 */
[----:B------:R-:W-:Y:S02]  /*27f20*/  IMAD.IADD R5, R22, 0x1, R7 ;  /* 0x0000000116057824 */ /* 0x000fe400078e0207 */
[----:B------:R-:W-:Y:S06]  /*27f30*/  SHFL.IDX PT, R7, R3, 0x1, 0x181f ;  /* 0x00381f0003077f89 */ /* 0x000fec00000e0000 */
[----:B------:R-:W-:Y:S01]  /*27f40*/  LDGSTS.E.BYPASS.LTC128B.128 [R5+0x10000], desc[UR36][R8.64], !P1 ;  /* 0x1000000008057fae */ /* 0x000fe2000c901d64 */
[----:B------:R-:W-:-:S13]  /*27f50*/  ISETP.LT.OR P1, PT, R27, 0x1, P0 ;  /* 0x000000011b00780c */ /* 0x000fda0000721670 */
[----:B------:R1:W-:Y:S04]  /*27f60*/  LDGSTS.E.BYPASS.LTC128B.128 [R5+0x12000], desc[UR36][R8.64+0x80], !P1 ;  /* 0x1200008008057fae */ /* 0x0003e8000c901d64 */
[----:B-1----:R-:W1:Y:S02]  /*27f70*/  SHFL.IDX PT, R8, R2, 0x1, 0x181f ;  /* 0x00381f0002087f89 */ /* 0x002e6400000e0000 */
[----:B-1----:R-:W-:-:S05]  /*27f80*/  IADD3 R8, P1, R33, R8, RZ ;  /* 0x0000000821087210 */ /* 0x002fca0007f3e0ff */
[----:B------:R-:W-:Y:S01]  /*27f90*/  IMAD.X R9, RZ, RZ, R7, P1 ;  /* 0x000000ffff097224 */ /* 0x000fe200008e0607 */
[C---:B------:R-:W-:Y:S01]  /*27fa0*/  ISETP.LT.OR P1, PT, R27.reuse, 0x11, P2 ;  /* 0x000000111b00780c */ /* 0x040fe20001721670 */
[----:B------:R-:W-:Y:S04]  /*27fb0*/  SHFL.IDX PT, R7, R3, 0x2, 0x181f ;  /* 0x00581f0003077f89 */ /* 0x000fe800000e0000 */
[----:B------:R-:W-:Y:S08]  /*27fc0*/  SHFL.IDX PT, R3, R3, 0x3, 0x181f ;  /* 0x00781f0003037f89 */ /* 0x000ff000000e0000 */
[----:B------:R-:W-:Y:S01]  /*27fd0*/  LDGSTS.E.BYPASS.LTC128B.128 [R5+0x10800], desc[UR36][R8.64], !P1 ;  /* 0x1080000008057fae */ /* 0x000fe2000c901d64 */
[----:B------:R-:W-:-:S13]  /*27fe0*/  ISETP.LT.OR P1, PT, R27, 0x11, P0 ;  /* 0x000000111b00780c */ /* 0x000fda0000721670 */
[----:B------:R1:W-:Y:S04]  /*27ff0*/  LDGSTS.E.BYPASS.LTC128B.128 [R5+0x12800], desc[UR36][R8.64+0x80], !P1 ;  /* 0x1280008008057fae */ /* 0x0003e8000c901d64 */
[----:B-1----:R-:W1:Y:S04]  /*28000*/  SHFL.IDX PT, R8, R2, 0x2, 0x181f ;  /* 0x00581f0002087f89 */ /* 0x002e6800000e0000 */
[----:B------:R-:W2:Y:S01]  /*28010*/  SHFL.IDX PT, R2, R2, 0x3, 0x181f ;  /* 0x00781f0002027f89 */ /* 0x000ea200000e0000 */
[----:B-1----:R-:W-:-:S05]  /*28020*/  IADD3 R8, P1, R33, R8, RZ ;  /* 0x0000000821087210 */ /* 0x002fca0007f3e0ff */
[----:B------:R-:W-:Y:S01]  /*28030*/  IMAD.X R9, RZ, RZ, R7, P1 ;  /* 0x000000ffff097224 */ /* 0x000fe200008e0607 */
[----:B------:R-:W-:-:S13]  /*28040*/  ISETP.LT.OR P1, PT, R27, 0x21, P2 ;  /* 0x000000211b00780c */ /* 0x000fda0001721670 */
[----:B------:R1:W-:Y:S01]  /*28050*/  LDGSTS.E.BYPASS.LTC128B.128 [R5+0x11000], desc[UR36][R8.64], !P1 ;  /* 0x1100000008057fae */ /* 0x0003e2000c901d64 */
[----:B------:R-:W-:-:S13]  /*28060*/  ISETP.LT.OR P1, PT, R27, 0x21, P0 ;  /* 0x000000211b00780c */ /* 0x000fda0000721670 */
[----:B------:R1:W-:Y:S01]  /*28070*/  LDGSTS.E.BYPASS.LTC128B.128 [R5+0x13000], desc[UR36][R8.64+0x80], !P1 ;  /* 0x1300008008057fae */ /* 0x0003e2000c901d64 */
[----:B--2---:R-:W-:-:S13]  /*28080*/  ISETP.GE.AND P1, PT, R27, 0x21, PT ;  /* 0x000000211b00780c */ /* 0x004fda0003f26270 */
.L_x_2450:
        /* <DEDUP_REMOVED lines=11> */
.L_x_2109:
        /* <DEDUP_REMOVED lines=10> */
.L_x_2110:
[----:B------:R4:W-:Y:S01]  /*281e0*/  SYNCS.ARRIVE.TRANS64.A1T0 RZ, [R6+URZ+0x28470], RZ ;  /* 0x028470ff06ff79a7 */ /* 0x0009e2000810003f */
[----:B------:R-:W-:Y:S05]  /*281f0*/  @!P6 BRA `(.L_x_2111) ;  /* 0x000000000004e947 */ /* 0x000fea0003800000 */
[----:B------:R-:W-:Y:S01]  /*28200*/  BPT.TRAP 0x1 ;  /* 0x000000040000795c */ /* 0x000fe20000300000 */
.L_x_2111:
[----:B------:R-:W5:Y:S01]  /*28210*/  SYNCS.PHASECHK.TRANS64.TRYWAIT P0, [R6+URZ+0x28440], R21 ;  /* 0x02844015060075a7 */ /* 0x000f62000800017f */
[----:B------:R-:W-:Y:S04]  /*28220*/  BSSY B0, `(.L_x_2112) ;  /* 0x0000002000007945 */ /* 0x000fe80003800000 */
[----:B-----5:R-:W-:Y:S05]  /*28230*/  @!P0 BRA `(.L_x_2113) ;  /* 0x000000ac006c8947 */ /* 0x020fea0003800000 */
.L_x_2451:
[----:B------:R-:W-:Y:S05]  /*28240*/  BSYNC B0 ;  /* 0x0000000000007941 */ /* 0x000fea0003800000 */
.L_x_2112:
[----:B------:R-:W-:Y:S01]  /*28250*/  ULDC.64 UR4, c[0x0][0x300] ;  /* 0x0000c00000047ab9 */ /* 0x000fe20000000a00 */
[----:B-12---:R-:W1:Y:S01]  /*28260*/  LDC R8, c[0x0][0x2f4] ;  /* 0x0000bd00ff087b82 */ /* 0x006e620000000800 */
[----:B------:R-:W-:Y:S01]  /*28270*/  IMAD R7, R10, UR4, RZ ;  /* 0x000000040a077c24 */ /* 0x000fe2000f8e02ff */
[----:B------:R-:W-:Y:S01]  /*28280*/  ULDC.64 UR6, c[0x0][0x2e8] ;  /* 0x0000ba0000067ab9 */ /* 0x000fe20000000a00 */
[----:B---3--:R-:W-:Y:S01]  /*28290*/  IMAD.WIDE.U32 R2, R0, UR4, RZ ;  /* 0x0000000400027c25 */ /* 0x008fe2000f8e00ff */
        /* <DEDUP_REMOVED lines=9> */
[C---:B------:R-:W-:Y:S01]  /*28330*/  IMAD.WIDE.U32 R2, R18.reuse, UR4, R2 ;  /* 0x0000000412027c25 */ /* 0x040fe2000f8e0002 */
[----:B------:R-:W-:Y:S01]  /*28340*/  UMOV UR4, 0xffffffff ;  /* 0xffffffff00047882 */ /* 0x000fe20000000000 */
[----:B-1----:R-:W-:Y:S02]  /*28350*/  ISETP.GE.AND P2, PT, R9, R8, PT ;  /* 0x000000080900720c */ /* 0x002fe40003f46270 */
        /* <DEDUP_REMOVED lines=8> */
[----:B--2---:R-:W-:-:S05]  /*283e0*/  @P4 IMAD.X R2, RZ, RZ, R2, P0 ;  /* 0x000000ffff024224 */ /* 0x004fca00000e0602 */
[----:B------:R-:W-:-:S04]  /*283f0*/  @P4 LOP3.LUT R3, R3, R2, RZ, 0x3c, !PT ;  /* 0x0000000203034212 */ /* 0x000fc800078e3cff */
[----:B------:R-:W-:-:S04]  /*28400*/  @P4 LOP3.LUT R2, R3, R2, RZ, 0x3c, !PT ;  /* 0x0000000203024212 */ /* 0x000fc800078e3cff */
[----:B------:R-:W-:-:S05]  /*28410*/  @P4 LOP3.LUT R3, R3, R2, RZ, 0x3c, !PT ;  /* 0x0000000203034212 */ /* 0x000fca00078e3cff */
[----:B------:R-:W-:Y:S01]  /*28420*/  @!PT LDS RZ, [RZ] ;  /* 0x00000000fffff984 */ /* 0x000fe20000000800 */
[----:B------:R-:W-:Y:S04]  /*28430*/  @P4 LDGSTS.E.BYPASS.LTC128B.128 [R5+0x20000], desc[UR36][R2.64], !P6 ;  /* 0x2000000002054fae */ /* 0x000fe8000f101d64 */
[----:B------:R1:W-:Y:S04]  /*28440*/  @P4 LDGSTS.E.BYPASS.LTC128B.128 [R5+0x22000], desc[UR36][R2.64+0x80], !P2 ;  /* 0x2200008002054fae */ /* 0x0003e8000d101d64 */
[----:B-1----:R-:W1:Y:S04]  /*28450*/  SHFL.IDX PT, R3, R4, 0x1, 0x181f ;  /* 0x00381f0004037f89 */ /* 0x002e6800000e0000 */
[----:B------:R-:W2:Y:S01]  /*28460*/  SHFL.IDX PT, R2, R0, 0x1, 0x181f ;  /* 0x00381f0000027f89 */ /* 0x000ea200000e0000 */
[----:B-1----:R-:W-:-:S05]  /*28470*/  @P3 IADD3 R3, P0, R33, R3, RZ ;  /* 0x0000000321033210 */ /* 0x002fca0007f1e0ff */
[----:B--2---:R-:W-:-:S05]  /*28480*/  @P3 IMAD.X R2, RZ, RZ, R2, P0 ;  /* 0x000000ffff023224 */ /* 0x004fca00000e0602 */
[----:B------:R-:W-:-:S04]  /*28490*/  @P3 LOP3.LUT R3, R3, R2, RZ, 0x3c, !PT ;  /* 0x0000000203033212 */ /* 0x000fc800078e3cff */
[----:B------:R-:W-:-:S04]  /*284a0*/  @P3 LOP3.LUT R2, R3, R2, RZ, 0x3c, !PT ;  /* 0x0000000203023212 */ /* 0x000fc800078e3cff */
[----:B------:R-:W-:-:S05]  /*284b0*/  @P3 LOP3.LUT R3, R3, R2, RZ, 0x3c, !PT ;  /* 0x0000000203033212 */ /* 0x000fca00078e3cff */
[----:B------:R-:W-:Y:S04]  /*284c0*/  @P3 LDGSTS.E.BYPASS.LTC128B.128 [R5+0x20800], desc[UR36][R2.64], !P6 ;  /* 0x2080000002053fae */ /* 0x000fe8000f101d64 */
[----:B------:R1:W-:Y:S04]  /*284d0*/  @P3 LDGSTS.E.BYPASS.LTC128B.128 [R5+0x22800], desc[UR36][R2.64+0x80], !P2 ;  /* 0x2280008002053fae */ /* 0x0003e8000d101d64 */
[----:B-1----:R-:W1:Y:S04]  /*284e0*/  SHFL.IDX PT, R3, R4, 0x2, 0x181f ;  /* 0x00581f0004037f89 */ /* 0x002e6800000e0000 */
[----:B------:R-:W2:Y:S04]  /*284f0*/  SHFL.IDX PT, R2, R0, 0x2, 0x181f ;  /* 0x00581f0000027f89 */ /* 0x000ea800000e0000 */
[----:B------:R-:W3:Y:S04]  /*28500*/  SHFL.IDX PT, R4, R4, 0x3, 0x181f ;  /* 0x00781f0004047f89 */ /* 0x000ee800000e0000 */
[----:B------:R-:W0:Y:S01]  /*28510*/  SHFL.IDX PT, R0, R0, 0x3, 0x181f ;  /* 0x00781f0000007f89 */ /* 0x000e2200000e0000 */
[----:B-1----:R-:W-:-:S05]  /*28520*/  @P1 IADD3 R3, P0, R33, R3, RZ ;  /* 0x0000000321031210 */ /* 0x002fca0007f1e0ff */
[----:B--2---:R-:W-:-:S05]  /*28530*/  @P1 IMAD.X R2, RZ, RZ, R2, P0 ;  /* 0x000000ffff021224 */ /* 0x004fca00000e0602 */
[----:B------:R-:W-:-:S04]  /*28540*/  @P1 LOP3.LUT R3, R3, R2, RZ, 0x3c, !PT ;  /* 0x0000000203031212 */ /* 0x000fc800078e3cff */
[----:B------:R-:W-:-:S04]  /*28550*/  @P1 LOP3.LUT R2, R3, R2, RZ, 0x3c, !PT ;  /* 0x0000000203021212 */ /* 0x000fc800078e3cff */
[----:B------:R-:W-:-:S05]  /*28560*/  @P1 LOP3.LUT R3, R3, R2, RZ, 0x3c, !PT ;  /* 0x0000000203031212 */ /* 0x000fca00078e3cff */
[----:B------:R1:W-:Y:S04]  /*28570*/  @P1 LDGSTS.E.BYPASS.LTC128B.128 [R5+0x21000], desc[UR36][R2.64], !P6 ;  /* 0x2100000002051fae */ /* 0x0003e8000f101d64 */
[----:B0--3--:R1:W-:Y:S02]  /*28580*/  @P1 LDGSTS.E.BYPASS.LTC128B.128 [R5+0x23000], desc[UR36][R2.64+0x80], !P2 ;  /* 0x2300008002051fae */ /* 0x0093e4000d101d64 */
.L_x_2461:
[C---:B01----:R-:W-:Y:S02]  /*28590*/  @P5 IADD3 R2, P0, R33.reuse, R4, RZ ;  /* 0x0000000421025210 */ /* 0x043fe40007f1e0ff */
[----:B------:R-:W-:-:S03]  /*285a0*/  ISETP.GE.AND P1, PT, R33, R8, PT ;  /* 0x000000082100720c */ /* 0x000fc60003f26270 */
[----:B------:R-:W-:Y:S01]  /*285b0*/  @P5 IMAD.X R0, RZ, RZ, R0, P0 ;  /* 0x000000ffff005224 */ /* 0x000fe200000e0600 */
[----:B------:R-:W-:-:S03]  /*285c0*/  PLOP3.LUT P0, PT, PT, PT, PT, 0x80, 0x0 ;  /* 0x000000000000781c */ /* 0x000fc60003f0f070 */
[----:B------:R-:W-:-:S06]  /*285d0*/  @P5 IMAD.MOV.U32 R3, RZ, RZ, R0 ;  /* 0x000000ffff035224 */ /* 0x000fcc00078e0000 */
[----:B------:R-:W-:Y:S01]  /*285e0*/  @!PT LDS RZ, [RZ] ;  /* 0x00000000fffff984 */ /* 0x000fe20000000800 */
[----:B------:R-:W-:Y:S01]  /*285f0*/  @!PT LDS RZ, [RZ] ;  /* 0x00000000fffff984 */ /* 0x000fe20000000800 */
[----:B------:R-:W-:Y:S01]  /*28600*/  @!PT LDS RZ, [RZ] ;  /* 0x00000000fffff984 */ /* 0x000fe20000000800 */
[----:B------:R0:W-:Y:S04]  /*28610*/  @P5 LDGSTS.E.BYPASS.LTC128B.128 [R5+0x21800], desc[UR36][R2.64], !P1 ;  /* 0x2180000002055fae */ /* 0x0001e8000c901d64 */
[----:B------:R0:W-:Y:S01]  /*28620*/  @P5 LDGSTS.E.BYPASS.LTC128B.128 [R5+0x23800], desc[UR36][R2.64+0x80], !P2 ;  /* 0x2380008002055fae */ /* 0x0001e2000d101d64 */
[----:B------:R-:W-:Y:S01]  /*28630*/  NOP ;  /* 0x0000000000007918 */ /* 0x000fe20000000000 */
.L_x_2115:
        /* <DEDUP_REMOVED lines=10> */
.L_x_2116:
[----:B0-----:R0:W5:Y:S01]  /*286e0*/  LDL.LU R3, [R1+0x18] ;  /* 0x0000180001037983 */ /* 0x0011620000300800 */
[----:B------:R0:W-:Y:S02]  /*286f0*/  SYNCS.ARRIVE.TRANS64.A1T0 RZ, [R6+URZ+0x28430], RZ ;  /* 0x028430ff06ff79a7 */ /* 0x0001e4000810003f */
[----:B------:R-:W-:Y:S05]  /*28700*/  WARPSYNC.ALL ;  /* 0x0000000000007948 */ /* 0x000fea0003800000 */
[----:B------:R-:W-:Y:S01]  /*28710*/  ULDC.64 UR4, c[0x0][0x298] ;  /* 0x0000a60000047ab9 */ /* 0x000fe20000000a00 */
[----:B------:R-:W-:Y:S01]  /*28720*/  ULDC.64 UR6, c[0x0][0xa00] ;  /* 0x0002800000067ab9 */ /* 0x000fe20000000a00 */
[----:B------:R-:W-:Y:S01]  /*28730*/  IADD3 R0, R22, 0x18000, RZ ;  /* 0x0001800016007810 */ /* 0x000fe20007ffe0ff */
[----:B------:R-:W-:Y:S01]  /*28740*/  BSSY B6, `(.L_x_2117) ;  /* 0x0000021000067945 */ /* 0x000fe20003800000 */
[----:B------:R-:W-:Y:S01]  /*28750*/  BAR.SYNC.DEFER_BLOCKING 0x8, 0x180 ;  /* 0x0206000000007b1d */ /* 0x000fe20000010000 */
[----:B------:R-:W-:-:S02]  /*28760*/  ISETP.NE.U32.AND P0, PT, RZ, UR6, PT ;  /* 0x00000006ff007c0c */ /* 0x000fc4000bf05070 */
[----:B------:R-:W-:Y:S02]  /*28770*/  LOP3.LUT P1, RZ, R0, 0x3ff, RZ, 0xc0, !PT ;  /* 0x000003ff00ff7812 */ /* 0x000fe4000782c0ff */
[----:B------:R-:W-:-:S04]  /*28780*/  ISETP.NE.AND.EX P0, PT, RZ, UR7, PT, P0 ;  /* 0x00000007ff007c0c */ /* 0x000fc8000bf05300 */
[----:B------:R-:W-:Y:S02]  /*28790*/  SEL R27, R19, RZ, !P0 ;  /* 0x000000ff131b7207 */ /* 0x000fe40004000000 */
[----:B-----5:R-:W-:Y:S01]  /*287a0*/  SHF.R.S32.HI R2, RZ, 0x1f, R3 ;  /* 0x0000001fff027819 */ /* 0x020fe20000011403 */
[----:B------:R-:W-:-:S04]  /*287b0*/  IMAD.WIDE.U32 R4, R3, UR4, RZ ;  /* 0x0000000403047c25 */ /* 0x000fc8000f8e00ff */
[----:B------:R-:W-:Y:S01]  /*287c0*/  IMAD R2, R2, UR4, RZ ;  /* 0x0000000402027c24 */ /* 0x000fe2000f8e02ff */
[----:B------:R1:W-:Y:S03]  /*287d0*/  STL.64 [R1+0x18], R4 ;  /* 0x0000180401007387 */ /* 0x0003e60000100a00 */
[----:B------:R-:W-:Y:S01]  /*287e0*/  IMAD R0, R3, UR5, R2 ;  /* 0x0000000503007c24 */ /* 0x000fe2000f8e0202 */
[----:B------:R-:W-:-:S03]  /*287f0*/  SHF.R.S32.HI R2, RZ, 0x1f, R19 ;  /* 0x0000001fff027819 */ /* 0x000fc60000011413 */
[----:B------:R-:W-:Y:S01]  /*28800*/  IMAD.IADD R3, R5, 0x1, R0 ;  /* 0x0000000105037824 */ /* 0x000fe200078e0200 */
[----:B------:R-:W-:-:S04]  /*28810*/  SEL R0, R2, RZ, !P0 ;  /* 0x000000ff02007207 */ /* 0x000fc80004000000 */
[----:B------:R1:W-:Y:S04]  /*28820*/  STL [R1+0x28], R3 ;  /* 0x0000280301007387 */ /* 0x0003e80000100800 */
[----:B------:R1:W-:Y:S01]  /*28830*/  STL [R1+0x2c], R0 ;  /* 0x00002c0001007387 */ /* 0x0003e20000100800 */
[----:B------:R-:W-:Y:S05]  /*28840*/  @!P1 BRA `(.L_x_2118) ;  /* 0x0000000000409947 */ /* 0x000fea0003800000 */
[----:B------:R-:W-:Y:S01]  /*28850*/  MOV R2, 0x0 ;  /* 0x0000000000027802 */ /* 0x000fe20000000f00 */
[----:B------:R-:W-:Y:S01]  /*28860*/  ULDC.64 UR4, c[0x4][0x1b0] ;  /* 0x01006c0000047ab9 */ /* 0x000fe20000000a00 */
[----:B------:R-:W-:Y:S01]  /*28870*/  ULDC.64 UR6, c[0x4][0x1b8] ;  /* 0x01006e0000067ab9 */ /* 0x000fe20000000a00 */
[----:B------:R-:W-:Y:S01]  /*28880*/  ULDC.64 UR8, c[0x4][0x120] ;  /* 0x0100480000087ab9 */ /* 0x000fe20000000a00 */
[----:B-1----:R-:W-:Y:S02]  /*28890*/  IMAD.U32 R4, RZ, RZ, UR4 ;  /* 0x00000004ff047e24 */ /* 0x002fe4000f8e00ff */
[----:B------:R-:W1:Y:S01]  /*288a0*/  LDC.64 R2, c[0x4][R2] ;  /* 0x0100000002027b82 */ /* 0x000e620000000a00 */
[----:B------:R-:W-:Y:S02]  /*288b0*/  IMAD.U32 R5, RZ, RZ, UR5 ;  /* 0x00000005ff057e24 */ /* 0x000fe4000f8e00ff */
[----:B0---4-:R-:W-:Y:S02]  /*288c0*/  IMAD.U32 R6, RZ, RZ, UR6 ;  /* 0x00000006ff067e24 */ /* 0x011fe4000f8e00ff */
[----:B------:R-:W-:-:S02]  /*288d0*/  IMAD.U32 R7, RZ, RZ, UR7 ;  /* 0x00000007ff077e24 */ /* 0x000fc4000f8e00ff */
[----:B------:R-:W-:Y:S02]  /*288e0*/  IMAD.U32 R10, RZ, RZ, UR8 ;  /* 0x00000008ff0a7e24 */ /* 0x000fe4000f8e00ff */
[----:B------:R-:W-:Y:S02]  /*288f0*/  IMAD.U32 R11, RZ, RZ, UR9 ;  /* 0x00000009ff0b7e24 */ /* 0x000fe4000f8e00ff */
[----:B------:R-:W-:Y:S02]  /*28900*/  IMAD.MOV.U32 R8, RZ, RZ, 0x70 ;  /* 0x00000070ff087424 */ /* 0x000fe400078e00ff */
[----:B------:R-:W-:Y:S02]  /*28910*/  IMAD.MOV.U32 R12, RZ, RZ, 0x1 ;  /* 0x00000001ff0c7424 */ /* 0x000fe400078e00ff */
[----:B------:R-:W-:-:S07]  /*28920*/  IMAD.MOV.U32 R13, RZ, RZ, RZ ;  /* 0x000000ffff0d7224 */ /* 0x000fce00078e00ff */
[----:B------:R-:W-:-:S07]  /*28930*/  LEPC R20, `(.L_x_2118) ;  /* 0x000000001014794e */ /* 0x000fce0000000000 */
[----:B-1----:R-:W-:Y:S05]  /*28940*/  CALL.ABS.NOINC R2 ;  /* 0x0000000002007343 */ /* 0x002fea0003c00000 */
.L_x_2118:
[----:B------:R-:W-:Y:S05]  /*28950*/  BSYNC B6 ;  /* 0x0000000000067941 */ /* 0x000fea0003800000 */
.L_x_2117:
[----:B------:R-:W2:Y:S01]  /*28960*/  LDL.LU R21, [R1+0x2c] ;  /* 0x00002c0001157983 */ /* 0x000ea20000300800 */
[----:B------:R-:W3:Y:S01]  /*28970*/  LDC R7, c[0x0][0x448] ;  /* 0x00011200ff077b82 */ /* 0x000ee20000000800 */
[----:B------:R-:W-:Y:S02]  /*28980*/  ULDC.64 UR4, c[0x0][0x2d8] ;  /* 0x0000b60000047ab9 */ /* 0x000fe40000000a00 */
[----:B------:R-:W2:Y:S04]  /*28990*/  LDL.LU R20, [R1+0x28] ;  /* 0x0000280001147983 */ /* 0x000ea80000300800 */
[----:B-1----:R-:W2:Y:S04]  /*289a0*/  LDL.LU.64 R2, [R1+0x18] ;  /* 0x0000180001027983 */ /* 0x002ea80000300a00 */
[----:B------:R1:W5:Y:S04]  /*289b0*/  LDL R10, [R1+0x14] ;  /* 0x00001400010a7983 */ /* 0x0003680000100800 */
[----:B------:R1:W5:Y:S01]  /*289c0*/  LDL R8, [R1+0x10] ;  /* 0x0000100001087983 */ /* 0x0003620000100800 */
[----:B---3--:R-:W-:-:S13]  /*289d0*/  ISETP.NE.AND P0, PT, R7, 0x1, PT ;  /* 0x000000010700780c */ /* 0x008fda0003f05270 */
[----:B0---4-:R-:W0:Y:S01]  /*289e0*/  @P0 LDC R6, c[0x0][0x44c] ;  /* 0x00011300ff060b82 */ /* 0x011e220000000800 */
[----:B------:R-:W-:Y:S01]  /*289f0*/  LOP3.LUT R9, R33, 0x80, RZ, 0xfc, !PT ;  /* 0x0000008021097812 */ /* 0x000fe200078efcff */
[----:B--2---:R-:W-:Y:S02]  /*28a00*/  IMAD.MOV.U32 R3, RZ, RZ, R20 ;  /* 0x000000ffff037224 */ /* 0x004fe400078e0014 */
[----:B------:R-:W2:Y:S01]  /*28a10*/  S2R R20, SR_TID.X ;  /* 0x0000000000147919 */ /* 0x000ea20000002100 */
[----:B------:R-:W-:-:S04]  /*28a20*/  IMAD.WIDE.U32 R2, R18, UR4, R2 ;  /* 0x0000000412027c25 */ /* 0x000fc8000f8e0002 */
[----:B------:R-:W-:Y:S01]  /*28a30*/  IMAD R3, R18, UR5, R3 ;  /* 0x0000000512037c24 */ /* 0x000fe2000f8e0203 */
[----:B------:R-:W-:Y:S02]  /*28a40*/  ULDC.64 UR4, c[0x0][0x2e0] ;  /* 0x0000b80000047ab9 */ /* 0x000fe40000000a00 */
        /* <DEDUP_REMOVED lines=9> */
[----:B------:R-:W-:-:S04]  /*28ae0*/  LOP3.LUT R20, R21, 0x70, R20, 0xf8, !PT ;  /* 0x0000007015147812 */ /* 0x000fc800078ef814 */
[----:B------:R-:W-:-:S05]  /*28af0*/  IADD3 R5, R20, R26, RZ ;  /* 0x0000001a14057210 */ /* 0x000fca0007ffe0ff */
[----:B0-----:R-:W-:-:S04]  /*28b00*/  @P0 IMAD.HI.U32 R6, R5, R6, RZ ;  /* 0x0000000605060227 */ /* 0x001fc800078e00ff */
[----:B------:R-:W-:Y:S01]  /*28b10*/  IMAD.MOV.U32 R4, RZ, RZ, R5 ;  /* 0x000000ffff047224 */ /* 0x000fe200078e0005 */
[----:B---3--:R-:W-:Y:S01]  /*28b20*/  @P0 SHF.R.U32.HI R4, RZ, R0, R6 ;  /* 0x00000000ff040219 */ /* 0x008fe20000011606 */
[----:B------:R-:W0:Y:S04]  /*28b30*/  S2R R20, SR_TID.X ;  /* 0x0000000000147919 */ /* 0x000e280000002100 */
        /* <DEDUP_REMOVED lines=10> */
[----:B------:R-:W-:-:S04]  /*28be0*/  IMAD.WIDE.U32 R2, R0, UR4, R2 ;  /* 0x0000000400027c25 */ /* 0x000fc8000f8e0002 */
[----:B------:R-:W-:Y:S01]  /*28bf0*/  IMAD R4, R0, UR5, R4 ;  /* 0x0000000500047c24 */ /* 0x000fe2000f8e0204 */
[----:B------:R-:W-:Y:S02]  /*28c00*/  ULDC.64 UR4, c[0x0][0x280] ;  /* 0x0000a00000047ab9 */ /* 0x000fe40000000a00 */
        /* <DEDUP_REMOVED lines=8> */
[----:B-1----:R-:W-:Y:S06]  /*28c90*/  BRA.DIV UR4, `(.L_x_2119) ;  /* 0x000000aa04447947 */ /* 0x002fec000b800000 */
[----:B------:R-:W0:Y:S01]  /*28ca0*/  SHFL.IDX PT, R3, R0, RZ, 0x181f ;  /* 0x00181fff00037589 */ /* 0x000e2200000e0000 */
[----:B-----5:R-:W-:Y:S02]  /*28cb0*/  IMAD R5, R10, R7, RZ ;  /* 0x000000070a057224 */ /* 0x020fe400078e02ff */
        /* <DEDUP_REMOVED lines=78> */
.L_x_2478:
[----:B------:R-:W-:Y:S01]  /*291a0*/  VIADD R26, R26, 0x70 ;  /* 0x000000701a1a7836 */ /* 0x000fe20000000000 */
[----:B------:R-:W-:Y:S04]  /*291b0*/  BSSY B0, `(.L_x_2120) ;  /* 0x000000a000007945 */ /* 0x000fe80003800000 */
[----:B------:R-:W-:-:S13]  /*291c0*/  ISETP.GE.AND P2, PT, R26, R5, PT ;  /* 0x000000051a00720c */ /* 0x000fda0003f46270 */
[----:B------:R-:W-:Y:S05]  /*291d0*/  @P2 BRA `(.L_x_2121) ;  /* 0x00000000001c2947 */ /* 0x000fea0003800000 */
[----:B0-----:R-:W-:-:S05]  /*291e0*/  IADD3 R2, P2, R33, R14, RZ ;  /* 0x0000000e21027210 */ /* 0x001fca0007f5e0ff */
[----:B------:R-:W-:-:S05]  /*291f0*/  IMAD.X R3, RZ, RZ, R4, P2 ;  /* 0x000000ffff037224 */ /* 0x000fca00010e0604 */
[----:B------:R-:W-:Y:S01]  /*29200*/  @!PT LDS RZ, [RZ] ;  /* 0x00000000fffff984 */ /* 0x000fe20000000800 */
[----:B------:R-:W-:Y:S01]  /*29210*/  @!PT LDS RZ, [RZ] ;  /* 0x00000000fffff984 */ /* 0x000fe20000000800 */
[----:B------:R-:W-:Y:S01]  /*29220*/  @!PT LDS RZ, [RZ] ;  /* 0x00000000fffff984 */ /* 0x000fe20000000800 */
[----:B------:R1:W-:Y:S04]  /*29230*/  LDGSTS.E.BYPASS.LTC128B.128 [R8+0x1b800], desc[UR36][R2.64], !P0 ;  /* 0x1b80000002087fae */ /* 0x0003e8000c101d64 */
[----:B------:R1:W-:Y:S02]  /*29240*/  LDGSTS.E.BYPASS.LTC128B.128 [R8+0x1f800], desc[UR36][R2.64+0x80], !P1 ;  /* 0x1f80008002087fae */ /* 0x0003e4000c901d64 */
.L_x_2121:
[----:B------:R-:W-:Y:S05]  /*29250*/  BSYNC B0 ;  /* 0x0000000000007941 */ /* 0x000fea0003800000 */
.L_x_2120:
[----:B------:R-:W-:Y:S01]  /*29260*/  NOP ;  /* 0x0000000000007918 */ /* 0x000fe20000000000 */
[----:B------:R-:W-:-:S13]  /*29270*/  PLOP3.LUT P0, PT, PT, PT, PT, 0x80, 0x0 ;  /* 0x000000000000781c */ /* 0x000fda0003f0f070 */
.L_x_2122:
[----:B------:R-:W-:Y:S02]  /*29280*/  PLOP3.LUT P1, PT, P1, P0, PT, 0xa2, 0x0 ;  /* 0x000000000000781c */ /* 0x000fe40000f21472 */
[----:B------:R-:W-:-:S08]  /*29290*/  @P0 R2UR P1, UR4, R22 ;  /* 0x00000000160402ca */ /* 0x000fd00000020000 */
[----:B------:R-:W-:-:S05]  /*292a0*/  @P0 PLOP3.LUT P0, PT, P1, PT, PT, 0x80, 0x0 ;  /* 0x000000000000081c */ /* 0x000fca0000f0f070 */
[----:B------:R-:W-:Y:S01]  /*292b0*/  @!P1 SYNCS.ARRIVE.TRANS64.RED.A0T1 RZ, [UR4+0x28400], RZ ;  /* 0x028400ffffff99a7 */ /* 0x000fe20008200404 */
[----:B------:R-:W-:Y:S07]  /*292c0*/  @!P1 ARRIVES.LDGSTSBAR.64.TRANSCNT [UR4+0x28400] ;  /* 0x02840000ff0099b0 */ /* 0x000fee0008000a84 */
[----:B------:R-:W-:Y:S05]  /*292d0*/  @P0 BRA.U.ANY `(.L_x_2122) ;  /* 0xfffffffd00e80947 */ /* 0x000fea000393ffff */
[----:B01----:R-:W2:Y:S02]  /*292e0*/  LDL.LU R2, [R1+0x30] ;  /* 0x0000300001027983 */ /* 0x003ea40000300800 */
        /* <DEDUP_REMOVED lines=14> */
.L_x_2479:
[----:B------:R-:W-:Y:S05]  /*293d0*/  BSYNC B0 ;  /* 0x0000000000007941 */ /* 0x000fea0003800000 */
.L_x_2123:
[----:B------:R-:W-:Y:S05]  /*293e0*/  @!P0 BRA `(.L_x_2125) ;  /* 0x0000001000b08947 */ /* 0x000fea0003800000 */
[----:B------:R-:W-:Y:S02]  /*293f0*/  IMAD.MOV.U32 R5, RZ, RZ, R25 ;  /* 0x000000ffff057224 */ /* 0x000fe400078e0019 */
[----:B------:R-:W-:-:S07]  /*29400*/  IMAD.MOV.U32 R7, RZ, RZ, R30 ;  /* 0x000000ffff077224 */ /* 0x000fce00078e001e */
.L_x_2145:
[----:B-12---:R-:W1:Y:S01]  /*29410*/  S2R R0, SR_TID.X ;  /* 0x0000000000007919 */ /* 0x006e620000002100 */
[----:B------:R-:W2:Y:S01]  /*29420*/  LDC R6, c[0x0][0x430] ;  /* 0x00010c00ff067b82 */ /* 0x000ea20000000800 */
[----:B0-----:R-:W-:Y:S01]  /*29430*/  IMAD R3, R21, 0x40, R35 ;  /* 0x0000004015037824 */ /* 0x001fe200078e0223 */
[----:B------:R-:W-:Y:S01]  /*29440*/  LOP3.LUT P2, RZ, R23, 0x8, RZ, 0xc0, !PT ;  /* 0x0000000817ff7812 */ /* 0x000fe2000784c0ff */
[----:B------:R-:W0:Y:S01]  /*29450*/  S2R R2, SR_TID.X ;  /* 0x0000000000027919 */ /* 0x000e220000002100 */
[----:B--2---:R-:W-:Y:S02]  /*29460*/  ISETP.NE.AND P0, PT, R6, 0x1, PT ;  /* 0x000000010600780c */ /* 0x004fe40003f05270 */
[----:B-1----:R-:W-:Y:S01]  /*29470*/  LOP3.LUT R0, R0, 0x7f, RZ, 0xc0, !PT ;  /* 0x0000007f00007812 */ /* 0x002fe200078ec0ff */
[----:B0-----:R-:W-:-:S03]  /*29480*/  IMAD.SHL.U32 R8, R2, 0x10, RZ ;  /* 0x0000001002087824 */ /* 0x001fc600078e00ff */
[----:B------:R-:W-:-:S07]  /*29490*/  SHF.R.U32.HI R0, RZ, 0x3, R0 ;  /* 0x00000003ff007819 */ /* 0x000fce0000011600 */
[----:B------:R-:W0:Y:S01]  /*294a0*/  @P0 LDC R4, c[0x0][0x434] ;  /* 0x00010d00ff040b82 */ /* 0x000e220000000800 */
[----:B------:R-:W-:-:S04]  /*294b0*/  LOP3.LUT R8, R0, 0x70, R8, 0xf8, !PT ;  /* 0x0000007000087812 */ /* 0x000fc800078ef808 */
[----:B------:R-:W-:-:S03]  /*294c0*/  ISETP.GT.U32.AND P1, PT, R8, 0x3f, PT ;  /* 0x0000003f0800780c */ /* 0x000fc60003f24070 */
[----:B------:R-:W1:Y:S01]  /*294d0*/  @P0 LDC R0, c[0x0][0x438] ;  /* 0x00010e00ff000b82 */ /* 0x000e620000000800 */
[----:B------:R-:W-:-:S05]  /*294e0*/  IMAD.IADD R3, R8, 0x1, R3 ;  /* 0x0000000108037824 */ /* 0x000fca00078e0203 */
[----:B------:R-:W-:-:S04]  /*294f0*/  MOV R2, R3 ;  /* 0x0000000300027202 */ /* 0x000fc80000000f00 */
[----:B------:R-:W2:Y:S01]  /*29500*/  @!P1 LDC.64 R8, c[0x0][0x428] ;  /* 0x00010a00ff089b82 */ /* 0x000ea20000000a00 */
[----:B0-----:R-:W-:-:S07]  /*29510*/  @P0 IMAD.HI.U32 R4, R3, R4, RZ ;  /* 0x0000000403040227 */ /* 0x001fce00078e00ff */
[----:B------:R-:W0:Y:S01]  /*29520*/  @!P1 LDC.64 R10, c[0x0][0x418] ;  /* 0x00010600ff0a9b82 */ /* 0x000e220000000a00 */
[----:B-1----:R-:W-:-:S05]  /*29530*/  @P0 SHF.R.U32.HI R2, RZ, R0, R4 ;  /* 0x00000000ff020219 */ /* 0x002fca0000011604 */
[----:B------:R-:W-:-:S04]  /*29540*/  IMAD.MOV R0, RZ, RZ, -R2 ;  /* 0x000000ffff007224 */ /* 0x000fc800078e0a02 */
[----:B------:R-:W-:Y:S01]  /*29550*/  IMAD R6, R6, R0, R3 ;  /* 0x0000000006067224 */ /* 0x000fe200078e0203 */
[--C-:B------:R-:W-:Y:S01]  /*29560*/  @!P1 SHF.R.S32.HI R3, RZ, 0x1f, R2.reuse ;  /* 0x0000001fff039819 */ /* 0x100fe20000011402 */
[-C--:B--2---:R-:W-:Y:S02]  /*29570*/  @!P1 IMAD R0, R36, R8.reuse, RZ ;  /* 0x0000000824009224 */ /* 0x084fe400078e02ff */
[----:B------:R-:W-:-:S04]  /*29580*/  @!P1 IMAD.WIDE.U32 R2, R32, R8, R2 ;  /* 0x0000000820029225 */ /* 0x000fc800078e0002 */
[----:B------:R-:W-:Y:S01]  /*29590*/  @!P1 IMAD R0, R32, R9, R0 ;  /* 0x0000000920009224 */ /* 0x000fe200078e0200 */
[----:B0-----:R-:W-:Y:S01]  /*295a0*/  @!P1 LEA R10, P0, R2, R10, 0x2 ;  /* 0x0000000a020a9211 */ /* 0x001fe200078010ff */
[----:B------:R-:W-:Y:S02]  /*295b0*/  VIADD R25, R5, 0x1 ;  /* 0x0000000105197836 */ /* 0x000fe40000000000 */
[----:B------:R-:W-:Y:S02]  /*295c0*/  @!P1 IMAD.IADD R0, R0, 0x1, R3 ;  /* 0x0000000100009824 */ /* 0x000fe400078e0203 */
[----:B------:R-:W-:-:S03]  /*295d0*/  IMAD.MOV.U32 R8, RZ, RZ, RZ ;  /* 0x000000ffff087224 */ /* 0x000fc600078e00ff */
[----:B------:R-:W-:Y:S02]  /*295e0*/  @!P1 LEA.HI.X R11, R2, R11, R0, 0x2, P0 ;  /* 0x0000000b020b9211 */ /* 0x000fe400000f1400 */
[----:B------:R-:W-:Y:S01]  /*295f0*/  ISETP.NE.AND P0, PT, R25, 0x2, PT ;  /* 0x000000021900780c */ /* 0x000fe20003f05270 */
[----:B------:R-:W-:Y:S05]  /*29600*/  YIELD ;  /* 0x0000000000007946 */ /* 0x000fea0003800000 */
[----:B------:R-:W-:Y:S01]  /*29610*/  SEL R30, RZ, 0x1, P0 ;  /* 0x00000001ff1e7807 */ /* 0x000fe20000000000 */
[----:B------:R0:W5:Y:S01]  /*29620*/  @!P1 LDG.E R8, desc[UR36][R10.64] ;  /* 0x000000240a089981 */ /* 0x000162000c1e1900 */
[C---:B------:R-:W-:Y:S01]  /*29630*/  ISETP.GT.AND P1, PT, R21.reuse, R34, PT ;  /* 0x000000221500720c */ /* 0x040fe20003f24270 */
[----:B------:R-:W-:Y:S01]  /*29640*/  VIADD R21, R21, 0xffffffff ;  /* 0xffffffff15157836 */ /* 0x000fe20000000000 */
[----:B------:R-:W-:-:S02]  /*29650*/  SEL R25, R25, RZ, P0 ;  /* 0x000000ff19197207 */ /* 0x000fc40000000000 */
[----:B------:R-:W-:Y:S01]  /*29660*/  LOP3.LUT R30, R7, R30, RZ, 0x3c, !PT ;  /* 0x0000001e071e7212 */ /* 0x000fe200078e3cff */
[----:B------:R-:W-:Y:S08]  /*29670*/  @!P2 BRA `(.L_x_2126) ;  /* 0x000000000004a947 */ /* 0x000ff00003800000 */
[----:B------:R-:W-:Y:S01]  /*29680*/  BPT.TRAP 0x1 ;  /* 0x000000040000795c */ /* 0x000fe20000300000 */
.L_x_2126:
[----:B------:R-:W-:Y:S01]  /*29690*/  IMAD R0, R25, 0x8, R22 ;  /* 0x0000000819007824 */ /* 0x000fe200078e0216 */
[----:B------:R-:W-:Y:S01]  /*296a0*/  SHF.L.U32 R20, R30, 0x1f, RZ ;  /* 0x0000001f1e147819 */ /* 0x000fe200000006ff */
[----:B------:R-:W-:Y:S01]  /*296b0*/  BSSY B0, `(.L_x_2127) ;  /* 0x0000004000007945 */ /* 0x000fe20003800000 */
[----:B------:R-:W-:Y:S02]  /*296c0*/  SHF.R.S32.HI R9, RZ, 0x1f, R6 ;  /* 0x0000001fff097819 */ /* 0x000fe40000011406 */
[----:B------:R-:W1:Y:S02]  /*296d0*/  SYNCS.PHASECHK.TRANS64.TRYWAIT P0, [R0+URZ+0x28480], R20 ;  /* 0x02848014000075a7 */ /* 0x000e64000800017f */
[----:B-1----:R-:W-:Y:S05]  /*296e0*/  @!P0 BRA `(.L_x_2128) ;  /* 0x000000a800808947 */ /* 0x002fea0003800000 */
.L_x_2480:
[----:B------:R-:W-:Y:S05]  /*296f0*/  BSYNC B0 ;  /* 0x0000000000007941 */ /* 0x000fea0003800000 */
.L_x_2127:
[----:B------:R-:W2:Y:S01]  /*29700*/  LDL R13, [R1+0x4] ;  /* 0x00000400010d7983 */ /* 0x000ea20000100800 */
[----:B------:R-:W-:Y:S01]  /*29710*/  ULDC.64 UR4, c[0x0][0x328] ;  /* 0x0000ca0000047ab9 */ /* 0x000fe20000000a00 */
[----:B0----5:R-:W-:Y:S01]  /*29720*/  SHF.R.S32.HI R10, RZ, 0x1f, R8 ;  /* 0x0000001fff0a7819 */ /* 0x021fe20000011408 */
[----:B------:R-:W-:Y:S01]  /*29730*/  IMAD R4, R9, UR4, RZ ;  /* 0x0000000409047c24 */ /* 0x000fe2000f8e02ff */
[----:B------:R-:W0:Y:S01]  /*29740*/  LDC R11, c[0x0][0x2f4] ;  /* 0x0000bd00ff0b7b82 */ /* 0x000e220000000800 */
[C---:B------:R-:W-:Y:S01]  /*29750*/  IMAD.WIDE.U32 R2, R6.reuse, UR4, RZ ;  /* 0x0000000406027c25 */ /* 0x040fe2000f8e00ff */
[----:B------:R-:W-:Y:S01]  /*29760*/  ULDC.64 UR6, c[0x0][0x318] ;  /* 0x0000c60000067ab9 */ /* 0x000fe20000000a00 */
[----:B------:R-:W-:Y:S02]  /*29770*/  LOP3.LUT R12, R33, 0x80, RZ, 0xfc, !PT ;  /* 0x00000080210c7812 */ /* 0x000fe400078efcff */
        /* <DEDUP_REMOVED lines=8> */
[-C--:B0-----:R-:W-:Y:S01]  /*29800*/  ISETP.GE.AND P2, PT, R12, R11.reuse, PT ;  /* 0x0000000b0c00720c */ /* 0x081fe20003f46270 */
[C---:B------:R-:W-:Y:S01]  /*29810*/  IMAD.WIDE.U32 R2, R18.reuse, UR4, R2 ;  /* 0x0000000412027c25 */ /* 0x040fe2000f8e0002 */
[----:B------:R-:W-:Y:S01]  /*29820*/  UMOV UR4, 0xffffffff ;  /* 0xffffffff00047882 */ /* 0x000fe20000000000 */
[----:B------:R-:W-:Y:S02]  /*29830*/  ISETP.GE.AND P3, PT, R33, R11, PT ;  /* 0x0000000b2100720c */ /* 0x000fe40003f66270 */
[----:B------:R-:W-:Y:S01]  /*29840*/  IMAD R27, R18, UR5, R3 ;  /* 0x00000005121b7c24 */ /* 0x000fe2000f8e0203 */
[----:B------:R-:W-:-:S04]  /*29850*/  IADD3 R26, P0, R2, UR6, RZ ;  /* 0x00000006021a7c10 */ /* 0x000fc8000ff1e0ff */
[----:B------:R-:W-:Y:S01]  /*29860*/  IADD3.X R27, R27, UR7, RZ, P0, !PT ;  /* 0x000000071b1b7c10 */ /* 0x000fe200087fe4ff */
[----:B--2---:R-:W-:Y:S01]  /*29870*/  IMAD R4, R25, 0x4000, R13 ;  /* 0x0000400019047824 */ /* 0x004fe200078e020d */
[----:B------:R-:W-:Y:S07]  /*29880*/  BRA.DIV UR4, `(.L_x_2129) ;  /* 0x000000aa042c7947 */ /* 0x000fee000b800000 */
[----:B------:R-:W0:Y:S01]  /*29890*/  SHFL.IDX PT, R2, R26, RZ, 0x181f ;  /* 0x00181fff1a027589 */ /* 0x000e2200000e0000 */
[----:B------:R-:W-:-:S03]  /*298a0*/  IMAD.IADD R4, R22, 0x1, R4 ;  /* 0x0000000116047824 */ /* 0x000fc600078e0204 */
[----:B------:R-:W2:Y:S01]  /*298b0*/  SHFL.IDX PT, R3, R27, RZ, 0x181f ;  /* 0x00181fff1b037589 */ /* 0x000ea200000e0000 */
[----:B0-----:R-:W-:-:S05]  /*298c0*/  IADD3 R2, P0, R33, R2, RZ ;  /* 0x0000000221027210 */ /* 0x001fca0007f1e0ff */
[----:B--2---:R-:W-:-:S05]  /*298d0*/  IMAD.X R3, RZ, RZ, R3, P0 ;  /* 0x000000ffff037224 */ /* 0x004fca00000e0603 */
[----:B------:R-:W-:Y:S01]  /*298e0*/  @!PT LDS RZ, [RZ] ;  /* 0x00000000fffff984 */ /* 0x000fe20000000800 */
[----:B------:R-:W-:Y:S04]  /*298f0*/  LDGSTS.E.BYPASS.LTC128B.128 [R4+0x10000], desc[UR36][R2.64], !P3 ;  /* 0x1000000002047fae */ /* 0x000fe8000d901d64 */
[----:B------:R0:W-:Y:S04]  /*29900*/  LDGSTS.E.BYPASS.LTC128B.128 [R4+0x12000], desc[UR36][R2.64+0x80], !P2 ;  /* 0x1200008002047fae */ /* 0x0001e8000d101d64 */
[----:B0-----:R-:W0:Y:S04]  /*29910*/  SHFL.IDX PT, R2, R26, 0x1, 0x181f ;  /* 0x00381f001a027f89 */ /* 0x001e2800000e0000 */
[----:B------:R-:W2:Y:S01]  /*29920*/  SHFL.IDX PT, R3, R27, 0x1, 0x181f ;  /* 0x00381f001b037f89 */ /* 0x000ea200000e0000 */
[----:B0-----:R-:W-:-:S05]  /*29930*/  IADD3 R2, P0, R33, R2, RZ ;  /* 0x0000000221027210 */ /* 0x001fca0007f1e0ff */
[----:B--2---:R-:W-:-:S05]  /*29940*/  IMAD.X R3, RZ, RZ, R3, P0 ;  /* 0x000000ffff037224 */ /* 0x004fca00000e0603 */
[----:B------:R-:W-:Y:S04]  /*29950*/  LDGSTS.E.BYPASS.LTC128B.128 [R4+0x10800], desc[UR36][R2.64], !P3 ;  /* 0x1080000002047fae */ /* 0x000fe8000d901d64 */
[----:B------:R0:W-:Y:S04]  /*29960*/  LDGSTS.E.BYPASS.LTC128B.128 [R4+0x12800], desc[UR36][R2.64+0x80], !P2 ;  /* 0x1280008002047fae */ /* 0x0001e8000d101d64 */
[----:B0-----:R-:W0:Y:S04]  /*29970*/  SHFL.IDX PT, R2, R26, 0x2, 0x181f ;  /* 0x00581f001a027f89 */ /* 0x001e2800000e0000 */
[----:B------:R-:W2:Y:S04]  /*29980*/  SHFL.IDX PT, R3, R27, 0x2, 0x181f ;  /* 0x00581f001b037f89 */ /* 0x000ea800000e0000 */
[----:B------:R-:W3:Y:S01]  /*29990*/  SHFL.IDX PT, R27, R27, 0x3, 0x181f ;  /* 0x00781f001b1b7f89 */ /* 0x000ee200000e0000 */
[----:B0-----:R-:W-:-:S05]  /*299a0*/  IADD3 R2, P0, R33, R2, RZ ;  /* 0x0000000221027210 */ /* 0x001fca0007f1e0ff */
[----:B--2---:R-:W-:-:S05]  /*299b0*/  IMAD.X R3, RZ, RZ, R3, P0 ;  /* 0x000000ffff037224 */ /* 0x004fca00000e0603 */
[----:B------:R-:W-:Y:S04]  /*299c0*/  LDGSTS.E.BYPASS.LTC128B.128 [R4+0x11000], desc[UR36][R2.64], !P3 ;  /* 0x1100000002047fae */ /* 0x000fe8000d901d64 */
[----:B------:R0:W-:Y:S04]  /*299d0*/  LDGSTS.E.BYPASS.LTC128B.128 [R4+0x13000], desc[UR36][R2.64+0x80], !P2 ;  /* 0x1300008002047fae */ /* 0x0001e8000d101d64 */
[----:B0--3--:R0:W2:Y:S02]  /*299e0*/  SHFL.IDX PT, R2, R26, 0x3, 0x181f ;  /* 0x00781f001a027f89 */ /* 0x0090a400000e0000 */
.L_x_2490:
[----:B--2---:R-:W-:-:S04]  /*299f0*/  IADD3 R2, P0, R33, R2, RZ ;  /* 0x0000000221027210 */ /* 0x004fc80007f1e0ff */
[----:B------:R-:W-:Y:S02]  /*29a00*/  IADD3.X R3, RZ, R27, RZ, P0, !PT ;  /* 0x0000001bff037210 */ /* 0x000fe400007fe4ff */
[----:B------:R-:W-:-:S03]  /*29a10*/  PLOP3.LUT P0, PT, PT, PT, PT, 0x80, 0x0 ;  /* 0x000000000000781c */ /* 0x000fc60003f0f070 */
[----:B------:R-:W-:Y:S01]  /*29a20*/  @!PT LDS RZ, [RZ] ;  /* 0x00000000fffff984 */ /* 0x000fe20000000800 */
[----:B------:R-:W-:Y:S01]  /*29a30*/  @!PT LDS RZ, [RZ] ;  /* 0x00000000fffff984 */ /* 0x000fe20000000800 */
[----:B------:R-:W-:Y:S01]  /*29a40*/  @!PT LDS RZ, [RZ] ;  /* 0x00000000fffff984 */ /* 0x000fe20000000800 */
[----:B------:R2:W-:Y:S04]  /*29a50*/  LDGSTS.E.BYPASS.LTC128B.128 [R4+0x11800], desc[UR36][R2.64], !P3 ;  /* 0x1180000002047fae */ /* 0x0005e8000d901d64 */
[----:B------:R2:W-:Y:S01]  /*29a60*/  LDGSTS.E.BYPASS.LTC128B.128 [R4+0x13800], desc[UR36][R2.64+0x80], !P2 ;  /* 0x1380008002047fae */ /* 0x0005e2000d101d64 */
[----:B------:R-:W-:-:S05]  /*29a70*/  NOP ;  /* 0x0000000000007918 */ /* 0x000fca0000000000 */
.L_x_2130:
        /* <DEDUP_REMOVED lines=10> */
.L_x_2131:
[----:B------:R3:W-:Y:S01]  /*29b20*/  SYNCS.ARRIVE.TRANS64.A1T0 RZ, [R0+URZ+0x28470], RZ ;  /* 0x028470ff00ff79a7 */ /* 0x0007e2000810003f */
[----:B------:R-:W-:Y:S05]  /*29b30*/  @!P3 BRA `(.L_x_2132) ;  /* 0x000000000004b947 */ /* 0x000fea0003800000 */
[----:B------:R-:W-:Y:S01]  /*29b40*/  BPT.TRAP 0x1 ;  /* 0x000000040000795c */ /* 0x000fe20000300000 */
.L_x_2132:
[----:B------:R-:W4:Y:S01]  /*29b50*/  SYNCS.PHASECHK.TRANS64.TRYWAIT P0, [R0+URZ+0x28440], R20 ;  /* 0x02844014000075a7 */ /* 0x000f22000800017f */
[----:B------:R-:W-:Y:S04]  /*29b60*/  BSSY B0, `(.L_x_2133) ;  /* 0x0000002000007945 */ /* 0x000fe80003800000 */
[----:B----4-:R-:W-:Y:S05]  /*29b70*/  @!P0 BRA `(.L_x_2134) ;  /* 0x000000a800988947 */ /* 0x010fea0003800000 */
.L_x_2491:
[----:B------:R-:W-:Y:S05]  /*29b80*/  BSYNC B0 ;  /* 0x0000000000007941 */ /* 0x000fea0003800000 */
.L_x_2133:
[----:B------:R-:W-:Y:S01]  /*29b90*/  ULDC.64 UR4, c[0x0][0x300] ;  /* 0x0000c00000047ab9 */ /* 0x000fe20000000a00 */
[----:B------:R-:W5:Y:S01]  /*29ba0*/  LDC R11, c[0x0][0x2f4] ;  /* 0x0000bd00ff0b7b82 */ /* 0x000f620000000800 */
[----:B------:R-:W-:Y:S01]  /*29bb0*/  IMAD R9, R9, UR4, RZ ;  /* 0x0000000409097c24 */ /* 0x000fe2000f8e02ff */
[----:B------:R-:W-:Y:S01]  /*29bc0*/  ULDC.64 UR6, c[0x0][0x2e8] ;  /* 0x0000ba0000067ab9 */ /* 0x000fe20000000a00 */
[----:B--2---:R-:W-:Y:S01]  /*29bd0*/  IMAD.WIDE.U32 R2, R6, UR4, RZ ;  /* 0x0000000406027c25 */ /* 0x004fe2000f8e00ff */
        /* <DEDUP_REMOVED lines=11> */
[-C--:B-----5:R-:W-:Y:S02]  /*29c90*/  ISETP.GE.AND P2, PT, R12, R11.reuse, PT ;  /* 0x0000000b0c00720c */ /* 0x0a0fe40003f46270 */
[----:B------:R-:W-:Y:S01]  /*29ca0*/  IMAD R8, R18, UR5, R3 ;  /* 0x0000000512087c24 */ /* 0x000fe2000f8e0203 */
[----:B------:R-:W-:Y:S02]  /*29cb0*/  IADD3 R6, P0, R2, UR6, RZ ;  /* 0x0000000602067c10 */ /* 0x000fe4000ff1e0ff */
[----:B------:R-:W-:Y:S02]  /*29cc0*/  ISETP.GE.AND P3, PT, R33, R11, PT ;  /* 0x0000000b2100720c */ /* 0x000fe40003f66270 */
[----:B------:R-:W-:Y:S01]  /*29cd0*/  IADD3.X R8, R8, UR7, RZ, P0, !PT ;  /* 0x0000000708087c10 */ /* 0x000fe200087fe4ff */
[----:B------:R-:W-:Y:S10]  /*29ce0*/  BRA.DIV UR4, `(.L_x_2135) ;  /* 0x000000aa04507947 */ /* 0x000ff4000b800000 */
[----:B------:R-:W2:Y:S04]  /*29cf0*/  SHFL.IDX PT, R2, R6, RZ, 0x181f ;  /* 0x00181fff06027589 */ /* 0x000ea800000e0000 */
[----:B------:R-:W5:Y:S01]  /*29d00*/  SHFL.IDX PT, R3, R8, RZ, 0x181f ;  /* 0x00181fff08037589 */ /* 0x000f6200000e0000 */
[----:B--2---:R-:W-:-:S05]  /*29d10*/  IADD3 R2, P0, R33, R2, RZ ;  /* 0x0000000221027210 */ /* 0x004fca0007f1e0ff */
[----:B-----5:R-:W-:-:S05]  /*29d20*/  IMAD.X R3, RZ, RZ, R3, P0 ;  /* 0x000000ffff037224 */ /* 0x020fca00000e0603 */
[----:B------:R-:W-:Y:S01]  /*29d30*/  @!PT LDS RZ, [RZ] ;  /* 0x00000000fffff984 */ /* 0x000fe20000000800 */
[----:B------:R-:W-:Y:S04]  /*29d40*/  LDGSTS.E.BYPASS.LTC128B.128 [R4+0x20000], desc[UR36][R2.64], !P3 ;  /* 0x2000000002047fae */ /* 0x000fe8000d901d64 */
[----:B------:R2:W-:Y:S04]  /*29d50*/  LDGSTS.E.BYPASS.LTC128B.128 [R4+0x22000], desc[UR36][R2.64+0x80], !P2 ;  /* 0x2200008002047fae */ /* 0x0005e8000d101d64 */
[----:B--2---:R-:W2:Y:S04]  /*29d60*/  SHFL.IDX PT, R2, R6, 0x1, 0x181f ;  /* 0x00381f0006027f89 */ /* 0x004ea800000e0000 */
[----:B------:R-:W5:Y:S01]  /*29d70*/  SHFL.IDX PT, R3, R8, 0x1, 0x181f ;  /* 0x00381f0008037f89 */ /* 0x000f6200000e0000 */
[----:B--2---:R-:W-:-:S05]  /*29d80*/  IADD3 R2, P0, R33, R2, RZ ;  /* 0x0000000221027210 */ /* 0x004fca0007f1e0ff */
[----:B-----5:R-:W-:-:S05]  /*29d90*/  IMAD.X R3, RZ, RZ, R3, P0 ;  /* 0x000000ffff037224 */ /* 0x020fca00000e0603 */
[----:B------:R-:W-:Y:S04]  /*29da0*/  LDGSTS.E.BYPASS.LTC128B.128 [R4+0x20800], desc[UR36][R2.64], !P3 ;  /* 0x2080000002047fae */ /* 0x000fe8000d901d64 */
[----:B------:R2:W-:Y:S04]  /*29db0*/  LDGSTS.E.BYPASS.LTC128B.128 [R4+0x22800], desc[UR36][R2.64+0x80], !P2 ;  /* 0x2280008002047fae */ /* 0x0005e8000d101d64 */
[----:B--2---:R-:W2:Y:S04]  /*29dc0*/  SHFL.IDX PT, R2, R6, 0x2, 0x181f ;  /* 0x00581f0006027f89 */ /* 0x004ea800000e0000 */
[----:B------:R-:W5:Y:S04]  /*29dd0*/  SHFL.IDX PT, R3, R8, 0x2, 0x181f ;  /* 0x00581f0008037f89 */ /* 0x000f6800000e0000 */
[----:B------:R-:W0:Y:S01]  /*29de0*/  SHFL.IDX PT, R8, R8, 0x3, 0x181f ;  /* 0x00781f0008087f89 */ /* 0x000e2200000e0000 */
[----:B--2---:R-:W-:-:S05]  /*29df0*/  IADD3 R2, P0, R33, R2, RZ ;  /* 0x0000000221027210 */ /* 0x004fca0007f1e0ff */
[----:B-----5:R-:W-:-:S05]  /*29e00*/  IMAD.X R3, RZ, RZ, R3, P0 ;  /* 0x000000ffff037224 */ /* 0x020fca00000e0603 */
[----:B------:R-:W-:Y:S04]  /*29e10*/  LDGSTS.E.BYPASS.LTC128B.128 [R4+0x21000], desc[UR36][R2.64], !P3 ;  /* 0x2100000002047fae */ /* 0x000fe8000d901d64 */
[----:B------:R2:W-:Y:S04]  /*29e20*/  LDGSTS.E.BYPASS.LTC128B.128 [R4+0x23000], desc[UR36][R2.64+0x80], !P2 ;  /* 0x2300008002047fae */ /* 0x0005e8000d101d64 */
[----:B--2---:R2:W0:Y:S02]  /*29e30*/  SHFL.IDX PT, R2, R6, 0x3, 0x181f ;  /* 0x00781f0006027f89 */ /* 0x00442400000e0000 */
.L_x_2501:
[----:B0-----:R-:W-:-:S05]  /*29e40*/  IADD3 R2, P0, R33, R2, RZ ;  /* 0x0000000221027210 */ /* 0x001fca0007f1e0ff */
        /* <DEDUP_REMOVED lines=8> */
.L_x_2136:
        /* <DEDUP_REMOVED lines=10> */
.L_x_2137:
[----:B------:R1:W-:Y:S02]  /*29f70*/  SYNCS.ARRIVE.TRANS64.A1T0 RZ, [R0+URZ+0x28430], RZ ;  /* 0x028430ff00ff79a7 */ /* 0x0003e4000810003f */
[----:B-1-34-:R-:W-:-:S05]  /*29f80*/  IMAD.U32 R0, RZ, RZ, UR38 ;  /* 0x00000026ff007e24 */ /* 0x01afca000f8e00ff */
[----:B------:R-:W-:-:S13]  /*29f90*/  ISETP.NE.AND P0, PT, R0, 0x3, PT ;  /* 0x000000030000780c */ /* 0x000fda0003f05270 */
[----:B------:R-:W-:Y:S05]  /*29fa0*/  @!P0 BRA `(.L_x_2138) ;  /* 0x0000000000048947 */ /* 0x000fea0003800000 */
[----:B------:R-:W-:Y:S01]  /*29fb0*/  BPT.TRAP 0x1 ;  /* 0x000000040000795c */ /* 0x000fe20000300000 */
.L_x_2138:
[----:B------:R-:W-:Y:S01]  /*29fc0*/  LOP3.LUT R0, R7, 0x1, RZ, 0x3c, !PT ;  /* 0x0000000107007812 */ /* 0x000fe200078e3cff */
[----:B0-----:R-:W-:Y:S01]  /*29fd0*/  IMAD R3, R5, 0x8, R22 ;  /* 0x0000000805037824 */ /* 0x001fe200078e0216 */
[----:B------:R-:W-:Y:S02]  /*29fe0*/  BSSY B0, `(.L_x_2139) ;  /* 0x0000004000007945 */ /* 0x000fe40003800000 */
[----:B------:R-:W-:-:S04]  /*29ff0*/  SHF.L.U32 R0, R0, 0x1f, RZ ;  /* 0x0000001f00007819 */ /* 0x000fc800000006ff */
[----:B------:R-:W0:Y:S02]  /*2a000*/  SYNCS.PHASECHK.TRANS64.TRYWAIT P2, [R3+URZ+0x28470], R0 ;  /* 0x02847000030075a7 */ /* 0x000e24000804017f */
[----:B0-----:R-:W-:Y:S05]  /*2a010*/  @!P2 BRA `(.L_x_2140) ;  /* 0x000000a800a8a947 */ /* 0x001fea0003800000 */
.L_x_2502:
[----:B------:R-:W-:Y:S05]  /*2a020*/  BSYNC B0 ;  /* 0x0000000000007941 */ /* 0x000fea0003800000 */
.L_x_2139:
[----:B------:R-:W-:-:S13]  /*2a030*/  LOP3.LUT P2, RZ, R23, 0x8, RZ, 0xc0, !PT ;  /* 0x0000000817ff7812 */ /* 0x000fda000784c0ff */
[----:B------:R-:W-:Y:S05]  /*2a040*/  @!P2 BRA `(.L_x_2141) ;  /* 0x000000000004a947 */ /* 0x000fea0003800000 */
[----:B------:R-:W-:Y:S01]  /*2a050*/  BPT.TRAP 0x1 ;  /* 0x000000040000795c */ /* 0x000fe20000300000 */
.L_x_2141:
[----:B------:R-:W-:Y:S01]  /*2a060*/  SHF.L.U32 R2, R7, 0x1f, RZ ;  /* 0x0000001f07027819 */ /* 0x000fe200000006ff */
[----:B0-----:R-:W-:-:S03]  /*2a070*/  IMAD.SHL.U32 R0, R5, 0x4000, RZ ;  /* 0x0000400005007824 */ /* 0x001fc600078e00ff */
[----:B------:R-:W0:Y:S02]  /*2a080*/  SYNCS.PHASECHK.TRANS64.TRYWAIT P2, [R3+URZ+0x28460], R2 ;  /* 0x02846002030075a7 */ /* 0x000e24000804017f */
[----:B0-----:R-:W-:Y:S05]  /*2a090*/  @!P2 BRA `(.L_x_2142) ;  /* 0x000000a8009ca947 */ /* 0x001fea0003800000 */
.L_x_2503:
[----:B------:R-:W0:Y:S01]  /*2a0a0*/  LDL R12, [R1] ;  /* 0x00000000010c7983 */ /* 0x000e220000100800 */
[----:B------:R-:W-:Y:S01]  /*2a0b0*/  LOP3.LUT R5, R0, R28, RZ, 0xfc, !PT ;  /* 0x0000001c00057212 */ /* 0x000fe200078efcff */
[----:B------:R-:W-:Y:S05]  /*2a0c0*/  WARPSYNC.ALL ;  /* 0x0000000000007948 */ /* 0x000fea0003800000 */
[----:B------:R-:W-:Y:S01]  /*2a0d0*/  IMAD.IADD R13, R22, 0x1, R5 ;  /* 0x00000001160d7824 */ /* 0x000fe200078e0205 */
[----:B------:R-:W1:Y:S01]  /*2a0e0*/  S2R R26, SR_TID.X ;  /* 0x00000000001a7919 */ /* 0x000e620000002100 */
[----:B------:R-:W-:Y:S01]  /*2a0f0*/  VIADD R20, R0, 0x1000 ;  /* 0x0000100000147836 */ /* 0x000fe20000000000 */
[----:B------:R-:W-:-:S02]  /*2a100*/  LOP3.LUT P2, RZ, R23, 0x8, RZ, 0xc0, !PT ;  /* 0x0000000817ff7812 */ /* 0x000fc4000784c0ff */
[----:B------:R-:W3:Y:S01]  /*2a110*/  LDSM.16.MT88.4 R8, [R13+0x10000] ;  /* 0x010000000d08783b */ /* 0x000ee20000004200 */
[----:B-1----:R-:W-:Y:S01]  /*2a120*/  LOP3.LUT P3, RZ, R26, 0x4, RZ, 0xc0, !PT ;  /* 0x000000041aff7812 */ /* 0x002fe2000786c0ff */
[----:B------:R-:W-:-:S05]  /*2a130*/  IMAD.MOV.U32 R26, RZ, RZ, 0x20 ;  /* 0x00000020ff1a7424 */ /* 0x000fca00078e00ff */
[----:B------:R-:W-:Y:S02]  /*2a140*/  SEL R26, R26, 0xffffffe0, !P3 ;  /* 0xffffffe01a1a7807 */ /* 0x000fe40005800000 */
[C-C-:B---3--:R-:W-:Y:S02]  /*2a150*/  PRMT R4, R8.reuse, 0x6420, R9.reuse ;  /* 0x0000642008047816 */ /* 0x148fe40000000009 */
[----:B------:R-:W-:Y:S02]  /*2a160*/  PRMT R5, R8, 0x7531, R9 ;  /* 0x0000753108057816 */ /* 0x000fe40000000009 */
[C-C-:B--2---:R-:W-:Y:S02]  /*2a170*/  PRMT R6, R10.reuse, 0x6420, R11.reuse ;  /* 0x000064200a067816 */ /* 0x144fe4000000000b */
[----:B------:R-:W-:Y:S02]  /*2a180*/  PRMT R7, R10, 0x7531, R11 ;  /* 0x000075310a077816 */ /* 0x000fe4000000000b */
[----:B0-----:R-:W-:-:S02]  /*2a190*/  IADD3 R2, R22, R12, R0 ;  /* 0x0000000c16027210 */ /* 0x001fc40007ffe000 */
[----:B------:R-:W-:-:S03]  /*2a1a0*/  LOP3.LUT R12, R0, R24, RZ, 0xfc, !PT ;  /* 0x00000018000c7212 */ /* 0x000fc600078efcff */
[----:B------:R-:W0:Y:S02]  /*2a1b0*/  LDSM.16.MT88.4 R8, [R2+0x10000] ;  /* 0x010000000208783b */ /* 0x000e240000004200 */
[----:B------:R-:W-:-:S05]  /*2a1c0*/  IMAD.IADD R12, R17, 0x1, R12 ;  /* 0x00000001110c7824 */ /* 0x000fca00078e020c */
[----:B------:R1:W-:Y:S02]  /*2a1d0*/  STSM.16.M88.4 [R12], R4 ;  /* 0x000000040c007844 */ /* 0x0003e40000000200 */
[C---:B-1----:R-:W-:Y:S02]  /*2a1e0*/  LOP3.LUT R4, R20.reuse, R24, RZ, 0xfc, !PT ;  /* 0x0000001814047212 */ /* 0x042fe400078efcff */
[----:B------:R-:W-:-:S03]  /*2a1f0*/  LOP3.LUT R20, R20, R28, RZ, 0xfc, !PT ;  /* 0x0000001c14147212 */ /* 0x000fc600078efcff */
[----:B------:R-:W-:Y:S01]  /*2a200*/  IMAD.IADD R4, R17, 0x1, R4 ;  /* 0x0000000111047824 */ /* 0x000fe200078e0204 */
[C-C-:B0-----:R-:W-:Y:S02]  /*2a210*/  PRMT R12, R8.reuse, 0x6420, R9.reuse ;  /* 0x00006420080c7816 */ /* 0x141fe40000000009 */
[----:B------:R-:W-:Y:S02]  /*2a220*/  PRMT R13, R8, 0x7531, R9 ;  /* 0x00007531080d7816 */ /* 0x000fe40000000009 */
[C-C-:B------:R-:W-:Y:S02]  /*2a230*/  PRMT R14, R10.reuse, 0x6420, R11.reuse ;  /* 0x000064200a0e7816 */ /* 0x140fe4000000000b */
[----:B------:R-:W-:-:S05]  /*2a240*/  PRMT R15, R10, 0x7531, R11 ;  /* 0x000075310a0f7816 */ /* 0x000fca000000000b */
[----:B------:R0:W-:Y:S02]  /*2a250*/  STSM.16.M88.4 [R4], R12 ;  /* 0x0000000c04007844 */ /* 0x0001e40000000200 */
[----:B0-----:R-:W-:Y:S01]  /*2a260*/  IADD3 R12, R0, 0x2000, RZ ;  /* 0x00002000000c7810 */ /* 0x001fe20007ffe0ff */
[----:B------:R-:W-:Y:S01]  /*2a270*/  IMAD.IADD R13, R26, 0x1, R0 ;  /* 0x000000011a0d7824 */ /* 0x000fe200078e0200 */
[----:B------:R-:W-:Y:S02]  /*2a280*/  LOP3.LUT R26, R24, 0x1000, RZ, 0xfc, !PT ;  /* 0x00001000181a7812 */ /* 0x000fe400078efcff */
[C---:B------:R-:W-:Y:S02]  /*2a290*/  LOP3.LUT R4, R12.reuse, R28, RZ, 0xfc, !PT ;  /* 0x0000001c0c047212 */ /* 0x040fe400078efcff */
[----:B------:R-:W-:-:S03]  /*2a2a0*/  LOP3.LUT R12, R12, R24, RZ, 0xfc, !PT ;  /* 0x000000180c0c7212 */ /* 0x000fc600078efcff */
[----:B------:R-:W-:Y:S02]  /*2a2b0*/  IMAD.IADD R4, R22, 0x1, R4 ;  /* 0x0000000116047824 */ /* 0x000fe400078e0204 */
[----:B------:R-:W-:-:S03]  /*2a2c0*/  IMAD.IADD R12, R17, 0x1, R12 ;  /* 0x00000001110c7824 */ /* 0x000fc600078e020c */
[----:B------:R-:W0:Y:S02]  /*2a2d0*/  LDSM.16.MT88.4 R8, [R4+0x10000] ;  /* 0x010000000408783b */ /* 0x000e240000004200 */
[C-C-:B0-----:R-:W-:Y:S02]  /*2a2e0*/  PRMT R4, R8.reuse, 0x6420, R9.reuse ;  /* 0x0000642008047816 */ /* 0x141fe40000000009 */
[----:B------:R-:W-:Y:S02]  /*2a2f0*/  PRMT R5, R8, 0x7531, R9 ;  /* 0x0000753108057816 */ /* 0x000fe40000000009 */
[C-C-:B------:R-:W-:Y:S02]  /*2a300*/  PRMT R6, R10.reuse, 0x6420, R11.reuse ;  /* 0x000064200a067816 */ /* 0x140fe4000000000b */
[----:B------:R-:W-:Y:S02]  /*2a310*/  PRMT R7, R10, 0x7531, R11 ;  /* 0x000075310a077816 */ /* 0x000fe4000000000b */
[----:B------:R-:W0:Y:S04]  /*2a320*/  LDSM.16.MT88.4 R8, [R2+0x12000] ;  /* 0x012000000208783b */ /* 0x000e280000004200 */
[----:B------:R1:W-:Y:S02]  /*2a330*/  STSM.16.M88.4 [R12], R4 ;  /* 0x000000040c007844 */ /* 0x0003e40000000200 */
[----:B-1----:R-:W-:Y:S01]  /*2a340*/  VIADD R12, R0, 0x3000 ;  /* 0x00003000000c7836 */ /* 0x002fe20000000000 */
[----:B------:R-:W-:-:S02]  /*2a350*/  IADD3 R0, R17, R13, R24 ;  /* 0x0000000d11007210 */ /* 0x000fc40007ffe018 */
[C---:B------:R-:W-:Y:S02]  /*2a360*/  IADD3 R13, R17.reuse, R26, R13 ;  /* 0x0000001a110d7210 */ /* 0x040fe40007ffe00d */
[C-C-:B0-----:R-:W-:Y:S02]  /*2a370*/  PRMT R4, R8.reuse, 0x6420, R9.reuse ;  /* 0x0000642008047816 */ /* 0x141fe40000000009 */
[----:B------:R-:W-:Y:S02]  /*2a380*/  PRMT R5, R8, 0x7531, R9 ;  /* 0x0000753108057816 */ /* 0x000fe40000000009 */
[----:B------:R-:W-:Y:S02]  /*2a390*/  LOP3.LUT R8, R12, R24, RZ, 0xfc, !PT ;  /* 0x000000180c087212 */ /* 0x000fe400078efcff */
[C-C-:B------:R-:W-:Y:S02]  /*2a3a0*/  PRMT R6, R10.reuse, 0x6420, R11.reuse ;  /* 0x000064200a067816 */ /* 0x140fe4000000000b */
[----:B------:R-:W-:Y:S01]  /*2a3b0*/  PRMT R7, R10, 0x7531, R11 ;  /* 0x000075310a077816 */ /* 0x000fe2000000000b */
[----:B------:R-:W-:Y:S01]  /*2a3c0*/  IMAD.IADD R8, R17, 0x1, R8 ;  /* 0x0000000111087824 */ /* 0x000fe200078e0208 */
[----:B------:R-:W-:-:S04]  /*2a3d0*/  LOP3.LUT R12, R12, R28, RZ, 0xfc, !PT ;  /* 0x0000001c0c0c7212 */ /* 0x000fc800078efcff */
[----:B------:R0:W-:Y:S02]  /*2a3e0*/  STSM.16.M88.4 [R8], R4 ;  /* 0x0000000408007844 */ /* 0x0001e40000000200 */
[----:B0-----:R-:W-:-:S06]  /*2a3f0*/  IMAD.IADD R8, R22, 0x1, R20 ;  /* 0x0000000116087824 */ /* 0x001fcc00078e0214 */
[----:B------:R-:W0:Y:S02]  /*2a400*/  LDSM.16.MT88.4 R8, [R8+0x10000] ;  /* 0x010000000808783b */ /* 0x000e240000004200 */
[C-C-:B0-----:R-:W-:Y:S02]  /*2a410*/  PRMT R4, R8.reuse, 0x6420, R9.reuse ;  /* 0x0000642008047816 */ /* 0x141fe40000000009 */
[----:B------:R-:W-:Y:S02]  /*2a420*/  PRMT R5, R8, 0x7531, R9 ;  /* 0x0000753108057816 */ /* 0x000fe40000000009 */
[C-C-:B------:R-:W-:Y:S02]  /*2a430*/  PRMT R6, R10.reuse, 0x6420, R11.reuse ;  /* 0x000064200a067816 */ /* 0x140fe4000000000b */
[----:B------:R-:W-:Y:S02]  /*2a440*/  PRMT R7, R10, 0x7531, R11 ;  /* 0x000075310a077816 */ /* 0x000fe4000000000b */
[----:B------:R-:W0:Y:S04]  /*2a450*/  LDSM.16.MT88.4 R8, [R2+0x11000] ;  /* 0x011000000208783b */ /* 0x000e280000004200 */
[----:B------:R0:W-:Y:S02]  /*2a460*/  STSM.16.M88.4 [R0], R4 ;  /* 0x0000000400007844 */ /* 0x0001e40000000200 */
[----:B0-----:R-:W-:-:S02]  /*2a470*/  PRMT R4, R8, 0x6420, R9 ;  /* 0x0000642008047816 */ /* 0x001fc40000000009 */
        /* <DEDUP_REMOVED lines=25> */
.L_x_2143:
[----:B-1----:R1:W-:Y:S01]  /*2a610*/  SYNCS.ARRIVE.TRANS64.A1T0 RZ, [R3+URZ+0x28450], RZ ;  /* 0x028450ff03ff79a7 */ /* 0x0023e2000810003f */
[----:B------:R-:W-:Y:S06]  /*2a620*/  BAR.SYNC.DEFER_BLOCKING 0x2, 0x80 ;  /* 0x0082000000007b1d */ /* 0x000fec0000010000 */
[----:B------:R-:W-:Y:S05]  /*2a630*/  @!P0 BRA `(.L_x_2144) ;  /* 0x0000000000048947 */ /* 0x000fea0003800000 */
[----:B------:R-:W-:Y:S01]  /*2a640*/  BPT.TRAP 0x1 ;  /* 0x000000040000795c */ /* 0x000fe20000300000 */
.L_x_2144:
[----:B------:R-:W-:Y:S02]  /*2a650*/  VIADD R0, R3, 0x28480 ;  /* 0x0002848003007836 */ /* 0x000fe40000000000 */
[----:B0-----:R-:W-:Y:S02]  /*2a660*/  IMAD.MOV.U32 R5, RZ, RZ, R25 ;  /* 0x000000ffff057224 */ /* 0x001fe400078e0019 */
[----:B------:R-:W-:Y:S01]  /*2a670*/  IMAD.MOV.U32 R7, RZ, RZ, R30 ;  /* 0x000000ffff077224 */ /* 0x000fe200078e001e */
[----:B------:R-:W-:-:S04]  /*2a680*/  PRMT R0, R37, 0x654, R0 ;  /* 0x0000065425007816 */ /* 0x000fc80000000000 */
[----:B------:R2:W-:Y:S01]  /*2a690*/  SYNCS.ARRIVE.TRANS64.RED.A1T0 RZ, [R0+URZ], RZ ;  /* 0x000000ff00ff79a7 */ /* 0x0005e2000810043f */
[----:B------:R-:W-:Y:S05]  /*2a6a0*/  @P1 BRA `(.L_x_2145) ;  /* 0xffffffec00581947 */ /* 0x000fea000383ffff */
.L_x_2125:
[----:B--2---:R-:W2:Y:S01]  /*2a6b0*/  S2R R0, SR_TID.X ;  /* 0x0000000000007919 */ /* 0x004ea20000002100 */
[----:B------:R-:W-:Y:S01]  /*2a6c0*/  BSSY B0, `(.L_x_2146) ;  /* 0x0000012000007945 */ /* 0x000fe20003800000 */
[----:B--2---:R-:W-:Y:S01]  /*2a6d0*/  LOP3.LUT R2, R0, 0x7f, RZ, 0xc0, !PT ;  /* 0x0000007f00027812 */ /* 0x004fe200078ec0ff */
[----:B------:R-:W-:-:S03]  /*2a6e0*/  IMAD.U32 R0, RZ, RZ, UR38 ;  /* 0x00000026ff007e24 */ /* 0x000fc6000f8e00ff */
[----:B------:R-:W-:Y:S02]  /*2a6f0*/  ISETP.NE.AND P1, PT, R2, RZ, PT ;  /* 0x000000ff0200720c */ /* 0x000fe40003f25270 */
[----:B------:R-:W-:-:S11]  /*2a700*/  ISETP.NE.AND P0, PT, R0, 0x3, PT ;  /* 0x000000030000780c */ /* 0x000fd60003f05270 */
[----:B------:R-:W-:Y:S05]  /*2a710*/  @P1 BRA `(.L_x_2147) ;  /* 0x0000000000301947 */ /* 0x000fea0003800000 */
[----:B------:R-:W2:Y:S01]  /*2a720*/  S2R R5, SR_LANEID ;  /* 0x0000000000057919 */ /* 0x000ea20000000000 */
[----:B------:R-:W-:Y:S01]  /*2a730*/  VOTEU.ANY UR4, UPT, PT ;  /* 0x0000000000047886 */ /* 0x000fe200038e0100 */
[----:B01----:R-:W0:Y:S01]  /*2a740*/  LDC.64 R2, c[0x0][0xc60] ;  /* 0x00031800ff027b82 */ /* 0x003e220000000a00 */
[----:B------:R-:W2:Y:S02]  /*2a750*/  FLO.U32 R0, UR4 ;  /* 0x0000000400007d00 */ /* 0x000ea400080e0000 */
[----:B--2---:R-:W-:-:S06]  /*2a760*/  ISETP.EQ.U32.AND P1, PT, R0, R5, PT ;  /* 0x000000050000720c */ /* 0x004fcc0003f22070 */
[----:B------:R-:W0:Y:S07]  /*2a770*/  POPC R5, UR4 ;  /* 0x0000000400057d09 */ /* 0x000e2e0008000000 */
[----:B0-----:R-:W2:Y:S01]  /*2a780*/  @P1 ATOMG.E.ADD.STRONG.GPU PT, R3, desc[UR36][R2.64], R5 ;  /* 0x00000005020319a8 */ /* 0x001ea200081ee1e4 */
[----:B------:R-:W0:Y:S02]  /*2a790*/  S2R R4, SR_LTMASK ;  /* 0x0000000000047919 */ /* 0x000e240000003900 */
[----:B0-----:R-:W-:-:S04]  /*2a7a0*/  LOP3.LUT R4, R4, UR4, RZ, 0xc0, !PT ;  /* 0x0000000404047c12 */ /* 0x001fc8000f8ec0ff */
[----:B------:R-:W0:Y:S01]  /*2a7b0*/  POPC R7, R4 ;  /* 0x0000000400077309 */ /* 0x000e220000000000 */
[----:B--2---:R-:W0:Y:S02]  /*2a7c0*/  SHFL.IDX PT, R0, R3, R0, 0x1f ;  /* 0x00001f0003007589 */ /* 0x004e2400000e0000 */
[----:B0-----:R-:W-:-:S07]  /*2a7d0*/  IADD3 R16, R0, UR39, R7 ;  /* 0x0000002700107c10 */ /* 0x001fce000fffe007 */
.L_x_2147:
[----:B------:R-:W-:Y:S05]  /*2a7e0*/  BSYNC B0 ;  /* 0x0000000000007941 */ /* 0x000fea0003800000 */
.L_x_2146:
[----:B------:R-:W-:Y:S05]  /*2a7f0*/  @!P0 BRA `(.L_x_2148) ;  /* 0x0000000000048947 */ /* 0x000fea0003800000 */
[----:B------:R-:W-:Y:S01]  /*2a800*/  BPT.TRAP 0x1 ;  /* 0x000000040000795c */ /* 0x000fe20000300000 */
.L_x_2148:
[----:B01----:R-:W-:Y:S01]  /*2a810*/  LOP3.LUT R3, R30, 0x1, RZ, 0x3c, !PT ;  /* 0x000000011e037812 */ /* 0x003fe200078e3cff */
[----:B------:R-:W-:Y:S01]  /*2a820*/  IMAD R0, R25, 0x8, R22 ;  /* 0x0000000819007824 */ /* 0x000fe200078e0216 */
[----:B------:R-:W-:Y:S02]  /*2a830*/  BSSY B0, `(.L_x_2149) ;  /* 0x0000004000007945 */ /* 0x000fe40003800000 */
[----:B------:R-:W-:-:S04]  /*2a840*/  SHF.L.U32 R3, R3, 0x1f, RZ ;  /* 0x0000001f03037819 */ /* 0x000fc800000006ff */
[----:B------:R-:W0:Y:S02]  /*2a850*/  SYNCS.PHASECHK.TRANS64.TRYWAIT P1, [R0+URZ+0x28470], R3 ;  /* 0x02847003000075a7 */ /* 0x000e24000802017f */
[----:B0-----:R-:W-:Y:S05]  /*2a860*/  @!P1 BRA `(.L_x_2150) ;  /* 0x000000a000bc9947 */ /* 0x001fea0003800000 */
.L_x_2504:
[----:B------:R-:W-:Y:S05]  /*2a870*/  BSYNC B0 ;  /* 0x0000000000007941 */ /* 0x000fea0003800000 */
.L_x_2149:
[----:B------:R-:W-:-:S13]  /*2a880*/  LOP3.LUT P1, RZ, R23, 0x8, RZ, 0xc0, !PT ;  /* 0x0000000817ff7812 */ /* 0x000fda000782c0ff */
[----:B------:R-:W-:Y:S05]  /*2a890*/  @!P1 BRA `(.L_x_2151) ;  /* 0x0000000000049947 */ /* 0x000fea0003800000 */
[----:B------:R-:W-:Y:S01]  /*2a8a0*/  BPT.TRAP 0x1 ;  /* 0x000000040000795c */ /* 0x000fe20000300000 */
.L_x_2151:
[----:B0-----:R-:W-:-:S04]  /*2a8b0*/  SHF.L.U32 R3, R30, 0x1f, RZ ;  /* 0x0000001f1e037819 */ /* 0x001fc800000006ff */
[----:B------:R-:W0:Y:S02]  /*2a8c0*/  SYNCS.PHASECHK.TRANS64.TRYWAIT P1, [R0+URZ+0x28460], R3 ;  /* 0x02846003000075a7 */ /* 0x000e24000802017f */
[----:B0-----:R-:W-:Y:S05]  /*2a8d0*/  @!P1 BRA `(.L_x_2152) ;  /* 0x000000a000b49947 */ /* 0x001fea0003800000 */
.L_x_2505:
[----:B------:R-:W2:Y:S01]  /*2a8e0*/  LDL R2, [R1] ;  /* 0x0000000001027983 */ /* 0x000ea20000100800 */
[----:B0-----:R-:W-:Y:S01]  /*2a8f0*/  SHF.L.U32 R3, R25, 0xe, RZ ;  /* 0x0000000e19037819 */ /* 0x001fe200000006ff */
[----:B------:R-:W-:Y:S05]  /*2a900*/  WARPSYNC.ALL ;  /* 0x0000000000007948 */ /* 0x000fea0003800000 */
[C---:B------:R-:W-:Y:S01]  /*2a910*/  LOP3.LUT R5, R3.reuse, R28, RZ, 0xfc, !PT ;  /* 0x0000001c03057212 */ /* 0x040fe200078efcff */
[C---:B------:R-:W-:Y:S01]  /*2a920*/  VIADD R18, R3.reuse, 0x1000 ;  /* 0x0000100003127836 */ /* 0x040fe20000000000 */
[----:B------:R-:W-:Y:S01]  /*2a930*/  LOP3.LUT R12, R3, R24, RZ, 0xfc, !PT ;  /* 0x00000018030c7212 */ /* 0x000fe200078efcff */
[----:B------:R-:W0:Y:S01]  /*2a940*/  S2R R26, SR_TID.X ;  /* 0x00000000001a7919 */ /* 0x000e220000002100 */
[----:B------:R-:W-:Y:S01]  /*2a950*/  IMAD.MOV.U32 R27, RZ, RZ, 0x20 ;  /* 0x00000020ff1b7424 */ /* 0x000fe200078e00ff */
[----:B------:R-:W-:Y:S01]  /*2a960*/  LOP3.LUT P1, RZ, R23, 0x8, RZ, 0xc0, !PT ;  /* 0x0000000817ff7812 */ /* 0x000fe2000782c0ff */
[----:B------:R-:W-:-:S02]  /*2a970*/  IMAD.IADD R13, R22, 0x1, R5 ;  /* 0x00000001160d7824 */ /* 0x000fc400078e0205 */
[----:B------:R-:W-:-:S03]  /*2a980*/  IMAD.IADD R12, R17, 0x1, R12 ;  /* 0x00000001110c7824 */ /* 0x000fc600078e020c */
[----:B------:R-:W1:Y:S01]  /*2a990*/  LDSM.16.MT88.4 R4, [R13+0x10000] ;  /* 0x010000000d04783b */ /* 0x000e620000004200 */
[----:B0-----:R-:W-:Y:S02]  /*2a9a0*/  LOP3.LUT P2, RZ, R26, 0x4, RZ, 0xc0, !PT ;  /* 0x000000041aff7812 */ /* 0x001fe4000784c0ff */
[----:B------:R-:W-:Y:S02]  /*2a9b0*/  LOP3.LUT R26, R24, 0x1000, RZ, 0xfc, !PT ;  /* 0x00001000181a7812 */ /* 0x000fe400078efcff */
[----:B------:R-:W-:Y:S02]  /*2a9c0*/  SEL R27, R27, 0xffffffe0, !P2 ;  /* 0xffffffe01b1b7807 */ /* 0x000fe40005000000 */
[C-C-:B-1----:R-:W-:Y:S02]  /*2a9d0*/  PRMT R8, R4.reuse, 0x6420, R5.reuse ;  /* 0x0000642004087816 */ /* 0x142fe40000000005 */
[----:B------:R-:W-:Y:S02]  /*2a9e0*/  PRMT R9, R4, 0x7531, R5 ;  /* 0x0000753104097816 */ /* 0x000fe40000000005 */
[----:B------:R-:W-:-:S02]  /*2a9f0*/  PRMT R10, R6, 0x6420, R7 ;  /* 0x00006420060a7816 */ /* 0x000fc40000000007 */
[----:B------:R-:W-:Y:S02]  /*2aa00*/  PRMT R11, R6, 0x7531, R7 ;  /* 0x00007531060b7816 */ /* 0x000fe40000000007 */
[----:B--2---:R-:W-:-:S05]  /*2aa10*/  IADD3 R2, R22, R2, R3 ;  /* 0x0000000216027210 */ /* 0x004fca0007ffe003 */
[----:B------:R-:W0:Y:S04]  /*2aa20*/  LDSM.16.MT88.4 R4, [R2+0x10000] ;  /* 0x010000000204783b */ /* 0x000e280000004200 */
[----:B------:R0:W-:Y:S02]  /*2aa30*/  STSM.16.M88.4 [R12], R8 ;  /* 0x000000080c007844 */ /* 0x0001e40000000200 */
[C-C-:B0-----:R-:W-:Y:S02]  /*2aa40*/  PRMT R8, R4.reuse, 0x6420, R5.reuse ;  /* 0x0000642004087816 */ /* 0x141fe40000000005 */
[----:B------:R-:W-:Y:S02]  /*2aa50*/  PRMT R9, R4, 0x7531, R5 ;  /* 0x0000753104097816 */ /* 0x000fe40000000005 */
[----:B------:R-:W-:-:S02]  /*2aa60*/  LOP3.LUT R4, R18, R24, RZ, 0xfc, !PT ;  /* 0x0000001812047212 */ /* 0x000fc400078efcff */
[C-C-:B------:R-:W-:Y:S02]  /*2aa70*/  PRMT R10, R6.reuse, 0x6420, R7.reuse ;  /* 0x00006420060a7816 */ /* 0x140fe40000000007 */
[----:B------:R-:W-:Y:S01]  /*2aa80*/  PRMT R11, R6, 0x7531, R7 ;  /* 0x00007531060b7816 */ /* 0x000fe20000000007 */
[----:B------:R-:W-:-:S05]  /*2aa90*/  IMAD.IADD R20, R17, 0x1, R4 ;  /* 0x0000000111147824 */ /* 0x000fca00078e0204 */
[----:B------:R0:W-:Y:S02]  /*2aaa0*/  STSM.16.M88.4 [R20], R8 ;  /* 0x0000000814007844 */ /* 0x0001e40000000200 */
[----:B0-----:R-:W-:-:S05]  /*2aab0*/  VIADD R8, R3, 0x2000 ;  /* 0x0000200003087836 */ /* 0x001fca0000000000 */
        /* <DEDUP_REMOVED lines=11> */
[----:B-1----:R-:W-:-:S02]  /*2ab70*/  VIADD R12, R3, 0x3000 ;  /* 0x00003000030c7836 */ /* 0x002fc40000000000 */
[----:B------:R-:W-:-:S05]  /*2ab80*/  IMAD.IADD R14, R27, 0x1, R3 ;  /* 0x000000011b0e7824 */ /* 0x000fca00078e0203 */
[C---:B------:R-:W-:Y:S02]  /*2ab90*/  IADD3 R3, R17.reuse, R14, R24 ;  /* 0x0000000e11037210 */ /* 0x040fe40007ffe018 */
[C-C-:B0-----:R-:W-:Y:S02]  /*2aba0*/  PRMT R8, R4.reuse, 0x6420, R5.reuse ;  /* 0x0000642004087816 */ /* 0x141fe40000000005 */
[----:B------:R-:W-:Y:S02]  /*2abb0*/  PRMT R9, R4, 0x7531, R5 ;  /* 0x0000753104097816 */ /* 0x000fe40000000005 */
[----:B------:R-:W-:Y:S02]  /*2abc0*/  LOP3.LUT R4, R12, R24, RZ, 0xfc, !PT ;  /* 0x000000180c047212 */ /* 0x000fe400078efcff */
[----:B------:R-:W-:Y:S02]  /*2abd0*/  LOP3.LUT R5, R18, R28, RZ, 0xfc, !PT ;  /* 0x0000001c12057212 */ /* 0x000fe400078efcff */
[C-C-:B------:R-:W-:Y:S01]  /*2abe0*/  PRMT R10, R6.reuse, 0x6420, R7.reuse ;  /* 0x00006420060a7816 */ /* 0x140fe20000000007 */
[C---:B------:R-:W-:Y:S01]  /*2abf0*/  IMAD.IADD R20, R17.reuse, 0x1, R4 ;  /* 0x0000000111147824 */ /* 0x040fe200078e0204 */
[----:B------:R-:W-:Y:S01]  /*2ac00*/  PRMT R11, R6, 0x7531, R7 ;  /* 0x00007531060b7816 */ /* 0x000fe20000000007 */
[----:B------:R-:W-:Y:S01]  /*2ac10*/  IMAD.IADD R18, R22, 0x1, R5 ;  /* 0x0000000116127824 */ /* 0x000fe200078e0205 */
[----:B------:R-:W-:-:S03]  /*2ac20*/  IADD3 R17, R17, R26, R14 ;  /* 0x0000001a11117210 */ /* 0x000fc60007ffe00e */
[----:B------:R-:W-:Y:S04]  /*2ac30*/  STSM.16.M88.4 [R20], R8 ;  /* 0x0000000814007844 */ /* 0x000fe80000000200 */
[----:B------:R-:W0:Y:S02]  /*2ac40*/  LDSM.16.MT88.4 R4, [R18+0x10000] ;  /* 0x010000001204783b */ /* 0x000e240000004200 */
[C-C-:B0-----:R-:W-:Y:S02]  /*2ac50*/  PRMT R8, R4.reuse, 0x6420, R5.reuse ;  /* 0x0000642004087816 */ /* 0x141fe40000000005 */
[----:B------:R-:W-:Y:S02]  /*2ac60*/  PRMT R9, R4, 0x7531, R5 ;  /* 0x0000753104097816 */ /* 0x000fe40000000005 */
[----:B------:R-:W-:-:S02]  /*2ac70*/  PRMT R10, R6, 0x6420, R7 ;  /* 0x00006420060a7816 */ /* 0x000fc40000000007 */
[----:B------:R-:W-:Y:S02]  /*2ac80*/  PRMT R11, R6, 0x7531, R7 ;  /* 0x00007531060b7816 */ /* 0x000fe40000000007 */
[----:B------:R-:W0:Y:S04]  /*2ac90*/  LDSM.16.MT88.4 R4, [R2+0x11000] ;  /* 0x011000000204783b */ /* 0x000e280000004200 */
[----:B------:R0:W-:Y:S02]  /*2aca0*/  STSM.16.M88.4 [R3], R8 ;  /* 0x0000000803007844 */ /* 0x0001e40000000200 */
[C-C-:B0-----:R-:W-:Y:S02]  /*2acb0*/  PRMT R8, R4.reuse, 0x6420, R5.reuse ;  /* 0x0000642004087816 */ /* 0x141fe40000000005 */
[----:B------:R-:W-:-:S02]  /*2acc0*/  PRMT R9, R4, 0x7531, R5 ;  /* 0x0000753104097816 */ /* 0x000fc40000000005 */
[----:B------:R-:W-:Y:S02]  /*2acd0*/  LOP3.LUT R5, R12, R28, RZ, 0xfc, !PT ;  /* 0x0000001c0c057212 */ /* 0x000fe400078efcff */
[C-C-:B------:R-:W-:Y:S02]  /*2ace0*/  PRMT R10, R6.reuse, 0x6420, R7.reuse ;  /* 0x00006420060a7816 */ /* 0x140fe40000000007 */
[----:B------:R-:W-:Y:S01]  /*2acf0*/  PRMT R11, R6, 0x7531, R7 ;  /* 0x00007531060b7816 */ /* 0x000fe20000000007 */
[----:B------:R-:W-:-:S04]  /*2ad00*/  IMAD.IADD R18, R22, 0x1, R5 ;  /* 0x0000000116127824 */ /* 0x000fc800078e0205 */
        /* <DEDUP_REMOVED lines=9> */
[----:B------:R-:W-:Y:S02]  /*2ada0*/  PRMT R9, R4, 0x7531, R5 ;  /* 0x0000753104097816 */ /* 0x000fe40000000005 */
        /* <DEDUP_REMOVED lines=8> */
[----:B0-----:R-:W0:Y:S01]  /*2ae30*/  FENCE.VIEW.ASYNC.S ;  /* 0x00000000000073c6 */ /* 0x001e220000000000 */
[----:B------:R-:W-:Y:S05]  /*2ae40*/  @!P1 BRA `(.L_x_2153) ;  /* 0x0000000000049947 */ /* 0x000fea0003800000 */
[----:B------:R-:W-:Y:S01]  /*2ae50*/  BPT.TRAP 0x1 ;  /* 0x000000040000795c */ /* 0x000fe20000300000 */
.L_x_2153:
[----:B0-----:R0:W-:Y:S01]  /*2ae60*/  SYNCS.ARRIVE.TRANS64.A1T0 RZ, [R0+URZ+0x28450], RZ ;  /* 0x028450ff00ff79a7 */ /* 0x0011e2000810003f */
[----:B------:R-:W-:Y:S06]  /*2ae70*/  BAR.SYNC.DEFER_BLOCKING 0x2, 0x80 ;  /* 0x0082000000007b1d */ /* 0x000fec0000010000 */
[----:B------:R-:W-:Y:S05]  /*2ae80*/  @!P0 BRA `(.L_x_2154) ;  /* 0x0000000000048947 */ /* 0x000fea0003800000 */
[----:B------:R-:W-:Y:S01]  /*2ae90*/  BPT.TRAP 0x1 ;  /* 0x000000040000795c */ /* 0x000fe20000300000 */
.L_x_2154:
[----:B0-----:R-:W-:Y:S01]  /*2aea0*/  IADD3 R0, R0, 0x28480, RZ ;  /* 0x0002848000007810 */ /* 0x001fe20007ffe0ff */
[----:B------:R-:W-:-:S03]  /*2aeb0*/  VIADD R25, R25, 0x1 ;  /* 0x0000000119197836 */ /* 0x000fc60000000000 */
[----:B------:R-:W-:Y:S02]  /*2aec0*/  PRMT R0, R37, 0x654, R0 ;  /* 0x0000065425007816 */ /* 0x000fe40000000000 */
[C---:B------:R-:W-:Y:S02]  /*2aed0*/  ISETP.NE.AND P0, PT, R25.reuse, 0x2, PT ;  /* 0x000000021900780c */ /* 0x040fe40003f05270 */
[----:B------:R2:W-:Y:S02]  /*2aee0*/  SYNCS.ARRIVE.TRANS64.RED.A1T0 RZ, [R0+URZ], RZ ;  /* 0x000000ff00ff79a7 */ /* 0x0005e4000810043f */
[----:B-1----:R-:W-:Y:S02]  /*2aef0*/  SEL R3, RZ, 0x1, P0 ;  /* 0x00000001ff037807 */ /* 0x002fe40000000000 */
[----:B------:R-:W-:Y:S02]  /*2af00*/  SEL R25, R25, RZ, P0 ;  /* 0x000000ff19197207 */ /* 0x000fe40000000000 */
[----:B------:R-:W-:-:S07]  /*2af10*/  LOP3.LUT R30, R30, R3, RZ, 0x3c, !PT ;  /* 0x000000031e1e7212 */ /* 0x000fce00078e3cff */
.L_x_2095:
[----:B------:R-:W-:-:S13]  /*2af20*/  LOP3.LUT P0, RZ, R23, 0x10, RZ, 0xc0, !PT ;  /* 0x0000001017ff7812 */ /* 0x000fda000780c0ff */
[----:B------:R-:W-:Y:S05]  /*2af30*/  @!P0 BRA `(.L_x_2155) ;  /* 0x0000000000248947 */ /* 0x000fea0003800000 */
[----:B------:R-:W-:Y:S05]  /*2af40*/  WARPSYNC.ALL ;  /* 0x0000000000007948 */ /* 0x000fea0003800000 */
[----:B------:R-:W3:Y:S08]  /*2af50*/  S2UR UR4, SR_CgaCtaId ;  /* 0x00000000000479c3 */ /* 0x000ef00000008800 */
[----:B------:R-:W-:Y:S01]  /*2af60*/  BAR.SYNC.DEFER_BLOCKING 0x5, 0x180 ;  /* 0x0146000000007b1d */ /* 0x000fe20000010000 */
[----:B------:R-:W-:Y:S01]  /*2af70*/  MOV R22, 0x400 ;  /* 0x0000040000167802 */ /* 0x000fe20000000f00 */
[----:B---3--:R-:W-:-:S05]  /*2af80*/  IMAD.U32 R37, RZ, RZ, UR4 ;  /* 0x00000004ff257e24 */ /* 0x008fca000f8e00ff */
[----:B------:R-:W-:-:S05]  /*2af90*/  LEA R22, R37, R22, 0x18 ;  /* 0x0000001625167211 */ /* 0x000fca00078ec0ff */
[----:B------:R3:W4:Y:S01]  /*2afa0*/  LDS.128 R16, [R22+0x284d0] ;  /* 0x0284d00016107984 */ /* 0x0007220000000c00 */
[----:B------:R-:W-:Y:S06]  /*2afb0*/  BAR.ARV 0x4, 0x180 ;  /* 0x0106000000007b1d */ /* 0x000fec0000002000 */
[----:B------:R-:W-:Y:S05]  /*2afc0*/  BRA `(.L_x_2156) ;  /* 0x0000000c00d47947 */ /* 0x000fea0003800000 */
.L_x_2155:
[----:B--2---:R-:W2:Y:S01]  /*2afd0*/  S2R R0, SR_TID.X ;  /* 0x0000000000007919 */ /* 0x004ea20000002100 */
[----:B------:R-:W-:Y:S01]  /*2afe0*/  UMOV UR4, 0xffffffff ;  /* 0xffffffff00047882 */ /* 0x000fe20000000000 */
[----:B--2---:R-:W-:-:S04]  /*2aff0*/  LOP3.LUT R8, R0, 0x1f, RZ, 0xc0, !PT ;  /* 0x0000001f00087812 */ /* 0x004fc800078ec0ff */
[----:B------:R-:W-:Y:S01]  /*2b000*/  ISETP.NE.AND P0, PT, R8, 0x1f, PT ;  /* 0x0000001f0800780c */ /* 0x000fe20003f05270 */
[----:B------:R-:W-:-:S12]  /*2b010*/  BRA.DIV UR4, `(.L_x_2157) ;  /* 0x0000009a04f87947 */ /* 0x000fd8000b800000 */
[----:B------:R-:W-:Y:S01]  /*2b020*/  IMAD.IADD R9, R19, 0x1, R8 ;  /* 0x0000000113097824 */ /* 0x000fe200078e0208 */
[----:B------:R-:W-:-:S04]  /*2b030*/  ULDC UR4, c[0x0][0xc3c] ;  /* 0x00030f0000047ab9 */ /* 0x000fc80000000800 */
[----:B------:R-:W-:-:S13]  /*2b040*/  ISETP.GE.OR P1, PT, R9, UR4, !P0 ;  /* 0x0000000409007c0c */ /* 0x000fda000c726670 */
[----:B------:R-:W2:Y:S08]  /*2b050*/  @!P1 LDC.64 R2, c[0x0][0xc80] ;  /* 0x00032000ff029b82 */ /* 0x000eb00000000a00 */
[----:B------:R-:W3:Y:S01]  /*2b060*/  @!P1 LDC.64 R4, c[0x0][0xc78] ;  /* 0x00031e00ff049b82 */ /* 0x000ee20000000a00 */
[----:B--2---:R-:W-:-:S05]  /*2b070*/  @!P1 IMAD.WIDE R2, R9, 0x4, R2 ;  /* 0x0000000409029825 */ /* 0x004fca00078e0202 */
[----:B------:R3:W2:Y:S02]  /*2b080*/  @!P1 LDG.E R7, desc[UR36][R2.64] ;  /* 0x0000002402079981 */ /* 0x0006a4000c1e1900 */
[----:B---3--:R-:W-:-:S05]  /*2b090*/  @!P1 IMAD.WIDE R2, R9, 0x4, R4 ;  /* 0x0000000409029825 */ /* 0x008fca00078e0204 */
[----:B------:R-:W3:Y:S01]  /*2b0a0*/  @!P1 LDG.E R4, desc[UR36][R2.64] ;  /* 0x0000002402049981 */ /* 0x000ee2000c1e1900 */
[----:B------:R-:W-:Y:S01]  /*2b0b0*/  IMAD.MOV.U32 R17, RZ, RZ, RZ ;  /* 0x000000ffff117224 */ /* 0x000fe200078e00ff */
[C---:B------:R-:W-:Y:S01]  /*2b0c0*/  ISETP.GE.U32.AND P2, PT, R8.reuse, 0x2, PT ;  /* 0x000000020800780c */ /* 0x040fe20003f46070 */
[----:B------:R-:W-:Y:S01]  /*2b0d0*/  IMAD.MOV.U32 R5, RZ, RZ, RZ ;  /* 0x000000ffff057224 */ /* 0x000fe200078e00ff */
[C---:B------:R-:W-:Y:S01]  /*2b0e0*/  ISETP.GE.U32.AND P3, PT, R8.reuse, 0x4, PT ;  /* 0x000000040800780c */ /* 0x040fe20003f66070 */
[----:B------:R-:W-:Y:S01]  /*2b0f0*/  SHFL.IDX PT, R0, R16, RZ, 0x1f ;  /* 0x00001fff10007589 */ /* 0x000fe200000e0000 */
[C---:B------:R-:W-:Y:S02]  /*2b100*/  ISETP.GE.U32.AND P4, PT, R8.reuse, 0x8, PT ;  /* 0x000000080800780c */ /* 0x040fe40003f86070 */
[----:B------:R-:W-:Y:S01]  /*2b110*/  ISETP.GE.U32.AND P5, PT, R8, 0x10, PT ;  /* 0x000000100800780c */ /* 0x000fe20003fa6070 */
[----:B-1----:R1:W-:Y:S02]  /*2b120*/  SHFL.IDX PT, R6, R16, 0x1, 0x1f ;  /* 0x00201f0010067f89 */ /* 0x0023e400000e0000 */
[----:B-1----:R-:W-:-:S02]  /*2b130*/  IMAD.MOV.U32 R16, RZ, RZ, RZ ;  /* 0x000000ffff107224 */ /* 0x002fc400078e00ff */
[----:B--2---:R-:W-:Y:S02]  /*2b140*/  @!P1 IMAD.MOV.U32 R17, RZ, RZ, R7 ;  /* 0x000000ffff119224 */ /* 0x004fe400078e0007 */
[----:B---3--:R-:W-:Y:S01]  /*2b150*/  @!P1 IMAD.MOV.U32 R5, RZ, RZ, R4 ;  /* 0x000000ffff059224 */ /* 0x008fe200078e0004 */
[----:B------:R-:W-:-:S03]  /*2b160*/  ISETP.NE.AND P1, PT, R8, RZ, PT ;  /* 0x000000ff0800720c */ /* 0x000fc60003f25270 */
[----:B------:R-:W-:-:S05]  /*2b170*/  IMAD R13, R5, R17, RZ ;  /* 0x00000011050d7224 */ /* 0x000fca00078e02ff */
        /* <DEDUP_REMOVED lines=15> */
[----:B------:R1:W2:Y:S02]  /*2b270*/  SHFL.IDX PT, R14, R2, 0x1f, 0x1f ;  /* 0x03e01f00020e7f89 */ /* 0x0002a400000e0000 */
.L_x_2515:
[----:B------:R-:W-:Y:S02]  /*2b280*/  ULDC UR4, c[0x0][0xc38] ;  /* 0x00030e0000047ab9 */ /* 0x000fe40000000800 */
[----:B------:R-:W-:-:S05]  /*2b290*/  MOV R4, UR4 ;  /* 0x0000000400047c02 */ /* 0x000fca0008000f00 */
[----:B--2---:R-:W-:-:S04]  /*2b2a0*/  IMAD R3, R14, R4, RZ ;  /* 0x000000040e037224 */ /* 0x004fc800078e02ff */
[----:B------:R-:W-:-:S05]  /*2b2b0*/  IMAD.IADD R6, R6, 0x1, R3 ;  /* 0x0000000106067824 */ /* 0x000fca00078e0203 */
[----:B------:R-:W-:-:S13]  /*2b2c0*/  ISETP.GT.AND P6, PT, R6, R0, PT ;  /* 0x000000000600720c */ /* 0x000fda0003fc4270 */
[----:B------:R-:W-:Y:S05]  /*2b2d0*/  @P6 BRA `(.L_x_2158) ;  /* 0x0000000000a46947 */ /* 0x000fea0003800000 */
.L_x_2161:
[----:B-1----:R-:W1:Y:S01]  /*2b2e0*/  LDC R2, c[0x0][0xc3c] ;  /* 0x00030f00ff027b82 */ /* 0x002e620000000800 */
[----:B------:R-:W-:-:S05]  /*2b2f0*/  VIADD R19, R19, 0x1f ;  /* 0x0000001f13137836 */ /* 0x000fca0000000000 */
[----:B-1----:R-:W-:-:S13]  /*2b300*/  ISETP.GE.AND P6, PT, R19, R2, PT ;  /* 0x000000021300720c */ /* 0x002fda0003fc6270 */
[----:B------:R-:W-:Y:S05]  /*2b310*/  @P6 BRA `(.L_x_2159) ;  /* 0x0000000800bc6947 */ /* 0x000fea0003800000 */
[----:B------:R-:W1:Y:S01]  /*2b320*/  S2R R3, SR_TID.X ;  /* 0x0000000000037919 */ /* 0x000e620000002100 */
[----:B------:R-:W-:Y:S01]  /*2b330*/  IMAD.MOV.U32 R17, RZ, RZ, RZ ;  /* 0x000000ffff117224 */ /* 0x000fe200078e00ff */
[----:B-1----:R-:W-:-:S05]  /*2b340*/  LOP3.LUT R3, R3, 0x1f, RZ, 0xc0, !PT ;  /* 0x0000001f03037812 */ /* 0x002fca00078ec0ff */
[----:B------:R-:W-:-:S05]  /*2b350*/  IMAD.IADD R7, R19, 0x1, R3 ;  /* 0x0000000113077824 */ /* 0x000fca00078e0203 */
[----:B------:R-:W-:-:S13]  /*2b360*/  ISETP.GE.OR P6, PT, R7, R2, !P0 ;  /* 0x000000020700720c */ /* 0x000fda00047c6670 */
[----:B------:R-:W1:Y:S08]  /*2b370*/  @!P6 LDC.64 R2, c[0x0][0xc80] ;  /* 0x00032000ff02eb82 */ /* 0x000e700000000a00 */
[----:B------:R-:W2:Y:S01]  /*2b380*/  @!P6 LDC.64 R4, c[0x0][0xc78] ;  /* 0x00031e00ff04eb82 */ /* 0x000ea20000000a00 */
[----:B-1----:R-:W-:-:S05]  /*2b390*/  @!P6 IMAD.WIDE R2, R7, 0x4, R2 ;  /* 0x000000040702e825 */ /* 0x002fca00078e0202 */
[----:B------:R2:W3:Y:S02]  /*2b3a0*/  @!P6 LDG.E R17, desc[UR36][R2.64] ;  /* 0x000000240211e981 */ /* 0x0004e4000c1e1900 */
[----:B--2---:R-:W-:-:S04]  /*2b3b0*/  @!P6 IMAD.WIDE R2, R7, 0x4, R4 ;  /* 0x000000040702e825 */ /* 0x004fc800078e0204 */
[----:B------:R-:W-:-:S06]  /*2b3c0*/  IMAD.MOV.U32 R5, RZ, RZ, RZ ;  /* 0x000000ffff057224 */ /* 0x000fcc00078e00ff */
[----:B------:R-:W3:Y:S01]  /*2b3d0*/  @!P6 LDG.E R5, desc[UR36][R2.64] ;  /* 0x000000240205e981 */ /* 0x000ee2000c1e1900 */
[----:B------:R-:W-:Y:S01]  /*2b3e0*/  UMOV UR4, 0xffffffff ;  /* 0xffffffff00047882 */ /* 0x000fe20000000000 */
[----:B---3--:R-:W-:Y:S02]  /*2b3f0*/  IMAD R13, R5, R17, RZ ;  /* 0x00000011050d7224 */ /* 0x008fe400078e02ff */
[----:B------:R-:W-:Y:S05]  /*2b400*/  BRA.DIV UR4, `(.L_x_2160) ;  /* 0x0000009e04347947 */ /* 0x000fea000b800000 */
        /* <DEDUP_REMOVED lines=16> */
.L_x_2523:
[----:B------:R-:W-:Y:S02]  /*2b510*/  ULDC UR4, c[0x0][0xc38] ;  /* 0x00030e0000047ab9 */ /* 0x000fe40000000800 */
[----:B------:R-:W-:-:S04]  /*2b520*/  IMAD.U32 R4, RZ, RZ, UR4 ;  /* 0x00000004ff047e24 */ /* 0x000fc8000f8e00ff */
[----:B--2---:R-:W-:-:S04]  /*2b530*/  IMAD R3, R14, R4, RZ ;  /* 0x000000040e037224 */ /* 0x004fc800078e02ff */
[----:B------:R-:W-:-:S05]  /*2b540*/  IMAD.IADD R6, R3, 0x1, R6 ;  /* 0x0000000103067824 */ /* 0x000fca00078e0206 */
[----:B------:R-:W-:-:S13]  /*2b550*/  ISETP.GT.AND P6, PT, R6, R0, PT ;  /* 0x000000000600720c */ /* 0x000fda0003fc4270 */
[----:B------:R-:W-:Y:S05]  /*2b560*/  @!P6 BRA `(.L_x_2161) ;  /* 0xfffffffc005ce947 */ /* 0x000fea000383ffff */
.L_x_2158:
[----:B------:R-:W-:Y:S01]  /*2b570*/  IMAD.IADD R6, R6, 0x1, -R3 ;  /* 0x0000000106067824 */ /* 0x000fe200078e0a03 */
[----:B------:R-:W-:-:S03]  /*2b580*/  UMOV UR4, 0xffffffff ;  /* 0xffffffff00047882 */ /* 0x000fc60000000000 */
[----:B------:R-:W-:-:S05]  /*2b590*/  IMAD R3, R2, R4, R6 ;  /* 0x0000000402037224 */ /* 0x000fca00078e0206 */
[----:B------:R-:W-:Y:S01]  /*2b5a0*/  ISETP.GT.AND P6, PT, R3, R0, PT ;  /* 0x000000000300720c */ /* 0x000fe20003fc4270 */
[----:B------:R-:W-:-:S12]  /*2b5b0*/  BRA.DIV UR4, `(.L_x_2162) ;  /* 0x0000009e04807947 */ /* 0x000fd8000b800000 */
[----:B------:R-:W-:-:S04]  /*2b5c0*/  VOTE.ANY R3, PT, !P6 ;  /* 0x0000000000037806 */ /* 0x000fc800070e0100 */
[----:B------:R-:W2:Y:S02]  /*2b5d0*/  POPC R7, R3 ;  /* 0x0000000300077309 */ /* 0x000ea40000000000 */
[----:B--2---:R2:W3:Y:S01]  /*2b5e0*/  SHFL.IDX PT, R17, R17, R7, 0x1f ;  /* 0x00001f0711117589 */ /* 0x0044e200000e0000 */
[----:B------:R-:W-:-:S03]  /*2b5f0*/  IADD3 R19, R7, R19, RZ ;  /* 0x0000001307137210 */ /* 0x000fc60007ffe0ff */
[----:B------:R2:W4:Y:S04]  /*2b600*/  SHFL.IDX PT, R5, R5, R7, 0x1f ;  /* 0x00001f0705057589 */ /* 0x00052800000e0000 */
.L_x_2528:
[----:B------:R-:W-:-:S13]  /*2b610*/  ISETP.NE.AND P0, PT, R3, RZ, PT ;  /* 0x000000ff0300720c */ /* 0x000fda0003f05270 */
[----:B------:R-:W-:Y:S05]  /*2b620*/  @!P0 BRA `(.L_x_2163) ;  /* 0x0000000000108947 */ /* 0x000fea0003800000 */
[----:B------:R-:W-:Y:S01]  /*2b630*/  UMOV UR4, 0xffffffff ;  /* 0xffffffff00047882 */ /* 0x000fe20000000000 */
[----:B0-----:R-:W-:Y:S02]  /*2b640*/  VIADD R12, R7, 0xffffffff ;  /* 0xffffffff070c7836 */ /* 0x001fe40000000000 */
[----:B------:R-:W-:Y:S05]  /*2b650*/  BRA.DIV UR4, `(.L_x_2164) ;  /* 0x0000009e04b87947 */ /* 0x000fea000b800000 */
[----:B------:R0:W0:Y:S02]  /*2b660*/  SHFL.IDX PT, R16, R2, R12, 0x1f ;  /* 0x00001f0c02107589 */ /* 0x00002400000e0000 */
.L_x_2163:
[----:B----4-:R-:W-:Y:S01]  /*2b670*/  ISETP.NE.AND P0, PT, R5, 0x1, PT ;  /* 0x000000010500780c */ /* 0x010fe20003f05270 */
[----:B0-----:R-:W-:-:S04]  /*2b680*/  IMAD R16, R16, R4, R6 ;  /* 0x0000000410107224 */ /* 0x001fc800078e0206 */
[----:B------:R-:W-:-:S08]  /*2b690*/  IMAD.IADD R0, R0, 0x1, -R16 ;  /* 0x0000000100007824 */ /* 0x000fd000078e0a10 */
[----:B------:R-:W-:Y:S05]  /*2b6a0*/  @!P0 BRA `(.L_x_2165) ;  /* 0x0000000000dc8947 */ /* 0x000fea0003800000 */
[----:B---3--:R-:W-:Y:S01]  /*2b6b0*/  IABS R6, R17 ;  /* 0x0000001100067213 */ /* 0x008fe20000000000 */
[----:B-1----:R-:W-:Y:S01]  /*2b6c0*/  IMAD.MOV.U32 R2, RZ, RZ, RZ ;  /* 0x000000ffff027224 */ /* 0x002fe200078e00ff */
[----:B------:R-:W-:Y:S02]  /*2b6d0*/  IABS R4, R5 ;  /* 0x0000000500047213 */ /* 0x000fe40000000000 */
[----:B--2---:R-:W0:Y:S08]  /*2b6e0*/  I2F.RP R7, R6 ;  /* 0x0000000600077306 */ /* 0x004e300000209400 */
[----:B------:R-:W-:Y:S08]  /*2b6f0*/  I2F.RP R10, R4 ;  /* 0x00000004000a7306 */ /* 0x000ff00000209400 */
[----:B0-----:R-:W0:Y:S02]  /*2b700*/  MUFU.RCP R7, R7 ;  /* 0x0000000700077308 */ /* 0x001e240000001000 */
[----:B0-----:R-:W-:Y:S01]  /*2b710*/  VIADD R8, R7, 0xffffffe ;  /* 0x0ffffffe07087836 */ /* 0x001fe20000000000 */
[----:B------:R-:W-:-:S05]  /*2b720*/  IABS R7, R17 ;  /* 0x0000001100077213 */ /* 0x000fca0000000000 */
[----:B------:R0:W1:Y:S02]  /*2b730*/  F2I.FTZ.U32.TRUNC.NTZ R3, R8 ;  /* 0x0000000800037305 */ /* 0x000064000021f000 */
[----:B0-----:R-:W-:Y:S01]  /*2b740*/  IABS R8, R0 ;  /* 0x0000000000087213 */ /* 0x001fe20000000000 */
[----:B-1----:R-:W-:-:S04]  /*2b750*/  IMAD.MOV R9, RZ, RZ, -R3 ;  /* 0x000000ffff097224 */ /* 0x002fc800078e0a03 */
[----:B------:R-:W-:-:S04]  /*2b760*/  IMAD R9, R9, R6, RZ ;  /* 0x0000000609097224 */ /* 0x000fc800078e02ff */
[----:B------:R-:W-:Y:S02]  /*2b770*/  IMAD.HI.U32 R3, R3, R9, R2 ;  /* 0x0000000903037227 */ /* 0x000fe400078e0002 */
[----:B------:R-:W0:Y:S02]  /*2b780*/  MUFU.RCP R2, R10 ;  /* 0x0000000a00027308 */ /* 0x000e240000001000 */
[----:B------:R-:W-:Y:S02]  /*2b790*/  IMAD.MOV R9, RZ, RZ, -R7 ;  /* 0x000000ffff097224 */ /* 0x000fe400078e0a07 */
[----:B------:R-:W-:-:S04]  /*2b7a0*/  IMAD.HI.U32 R7, R3, R8, RZ ;  /* 0x0000000803077227 */ /* 0x000fc800078e00ff */
[----:B------:R-:W-:-:S05]  /*2b7b0*/  IMAD R9, R7, R9, R8 ;  /* 0x0000000907097224 */ /* 0x000fca00078e0208 */
[----:B------:R-:W-:Y:S01]  /*2b7c0*/  ISETP.GT.U32.AND P1, PT, R6, R9, PT ;  /* 0x000000090600720c */ /* 0x000fe20003f24070 */
[----:B0-----:R-:W-:Y:S02]  /*2b7d0*/  VIADD R8, R2, 0xffffffe ;  /* 0x0ffffffe02087836 */ /* 0x001fe40000000000 */
[----:B------:R-:W-:Y:S02]  /*2b7e0*/  IMAD.MOV.U32 R2, RZ, RZ, RZ ;  /* 0x000000ffff027224 */ /* 0x000fe400078e00ff */
[----:B------:R-:W0:Y:S08]  /*2b7f0*/  F2I.FTZ.U32.TRUNC.NTZ R3, R8 ;  /* 0x0000000800037305 */ /* 0x000e30000021f000 */
[----:B------:R-:W-:-:S02]  /*2b800*/  @!P1 IMAD.IADD R9, R9, 0x1, -R6 ;  /* 0x0000000109099824 */ /* 0x000fc400078e0a06 */
[----:B------:R-:W-:Y:S01]  /*2b810*/  @!P1 VIADD R7, R7, 0x1 ;  /* 0x0000000107079836 */ /* 0x000fe20000000000 */
[----:B------:R-:W-:Y:S02]  /*2b820*/  ISETP.NE.AND P1, PT, R17, RZ, PT ;  /* 0x000000ff1100720c */ /* 0x000fe40003f25270 */
[----:B------:R-:W-:Y:S02]  /*2b830*/  ISETP.GE.U32.AND P0, PT, R9, R6, PT ;  /* 0x000000060900720c */ /* 0x000fe40003f06070 */
[----:B------:R-:W-:Y:S01]  /*2b840*/  IABS R6, R5 ;  /* 0x0000000500067213 */ /* 0x000fe20000000000 */
[----:B0-----:R-:W-:-:S03]  /*2b850*/  IMAD.MOV R9, RZ, RZ, -R3 ;  /* 0x000000ffff097224 */ /* 0x001fc600078e0a03 */
[----:B------:R-:W-:Y:S01]  /*2b860*/  IADD3 R6, RZ, -R6, RZ ;  /* 0x80000006ff067210 */ /* 0x000fe20007ffe0ff */
[----:B------:R-:W-:-:S04]  /*2b870*/  IMAD R9, R9, R4, RZ ;  /* 0x0000000409097224 */ /* 0x000fc800078e02ff */
[----:B------:R-:W-:Y:S01]  /*2b880*/  IMAD.HI.U32 R2, R3, R9, R2 ;  /* 0x0000000903027227 */ /* 0x000fe200078e0002 */
[----:B------:R-:W-:-:S03]  /*2b890*/  LOP3.LUT R3, R0, R17, RZ, 0x3c, !PT ;  /* 0x0000001100037212 */ /* 0x000fc600078e3cff */
[----:B------:R-:W-:Y:S01]  /*2b8a0*/  @P0 VIADD R7, R7, 0x1 ;  /* 0x0000000107070836 */ /* 0x000fe20000000000 */
[----:B------:R-:W-:-:S13]  /*2b8b0*/  ISETP.GE.AND P2, PT, R3, RZ, PT ;  /* 0x000000ff0300720c */ /* 0x000fda0003f46270 */
        /* <DEDUP_REMOVED lines=22> */
.L_x_2165:
[----:B-1----:R-:W0:Y:S02]  /*2ba20*/  LDC.64 R2, c[0x0][0xc90] ;  /* 0x00032400ff027b82 */ /* 0x002e240000000a00 */
[----:B0-----:R-:W-:-:S05]  /*2ba30*/  IMAD.WIDE R2, R19, 0x4, R2 ;  /* 0x0000000413027825 */ /* 0x001fca00078e0202 */
[----:B------:R0:W3:Y:S02]  /*2ba40*/  LDG.E R6, desc[UR36][R2.64] ;  /* 0x0000002402067981 */ /* 0x0000e4000c1e1900 */
[----:B0-----:R-:W-:Y:S02]  /*2ba50*/  IMAD.MOV.U32 R2, RZ, RZ, RZ ;  /* 0x000000ffff027224 */ /* 0x001fe400078e00ff */
[----:B---3--:R-:W-:-:S05]  /*2ba60*/  IMAD R5, R17, R6, RZ ;  /* 0x0000000611057224 */ /* 0x008fca00078e02ff */
[----:B--2---:R-:W-:-:S04]  /*2ba70*/  IABS R7, R5 ;  /* 0x0000000500077213 */ /* 0x004fc80000000000 */
[----:B------:R-:W0:Y:S08]  /*2ba80*/  I2F.RP R8, R7 ;  /* 0x0000000700087306 */ /* 0x000e300000209400 */
[----:B0-----:R-:W0:Y:S02]  /*2ba90*/  MUFU.RCP R8, R8 ;  /* 0x0000000800087308 */ /* 0x001e240000001000 */
[----:B0-----:R-:W-:-:S06]  /*2baa0*/  VIADD R9, R8, 0xffffffe ;  /* 0x0ffffffe08097836 */ /* 0x001fcc0000000000 */
[----:B------:R-:W0:Y:S02]  /*2bab0*/  F2I.FTZ.U32.TRUNC.NTZ R3, R9 ;  /* 0x0000000900037305 */ /* 0x000e24000021f000 */
[----:B0-----:R-:W-:-:S04]  /*2bac0*/  IMAD.MOV R10, RZ, RZ, -R3 ;  /* 0x000000ffff0a7224 */ /* 0x001fc800078e0a03 */
[----:B------:R-:W-:Y:S01]  /*2bad0*/  IMAD R11, R10, R7, RZ ;  /* 0x000000070a0b7224 */ /* 0x000fe200078e02ff */
[----:B------:R-:W-:-:S03]  /*2bae0*/  IABS R10, R5 ;  /* 0x00000005000a7213 */ /* 0x000fc60000000000 */
[----:B------:R-:W-:Y:S01]  /*2baf0*/  IMAD.HI.U32 R2, R3, R11, R2 ;  /* 0x0000000b03027227 */ /* 0x000fe200078e0002 */
[----:B------:R-:W-:-:S03]  /*2bb00*/  IABS R3, R0 ;  /* 0x0000000000037213 */ /* 0x000fc60000000000 */
[----:B------:R-:W-:Y:S02]  /*2bb10*/  IMAD.MOV R8, RZ, RZ, -R10 ;  /* 0x000000ffff087224 */ /* 0x000fe400078e0a0a */
[----:B------:R-:W-:-:S04]  /*2bb20*/  IMAD.HI.U32 R9, R2, R3, RZ ;  /* 0x0000000302097227 */ /* 0x000fc800078e00ff */
[----:B------:R-:W-:-:S05]  /*2bb30*/  IMAD R2, R9, R8, R3 ;  /* 0x0000000809027224 */ /* 0x000fca00078e0203 */
[----:B------:R-:W-:-:S13]  /*2bb40*/  ISETP.GT.U32.AND P1, PT, R7, R2, PT ;  /* 0x000000020700720c */ /* 0x000fda0003f24070 */
[-C--:B------:R-:W-:Y:S01]  /*2bb50*/  @!P1 IADD3 R2, R2, -R7.reuse, RZ ;  /* 0x8000000702029210 */ /* 0x080fe20007ffe0ff */
        /* <DEDUP_REMOVED lines=11> */
[----:B------:R-:W-:-:S03]  /*2bc10*/  IMAD R0, R5, R9, R0 ;  /* 0x0000000905007224 */ /* 0x000fc600078e0200 */
[----:B------:R-:W-:-:S04]  /*2bc20*/  VIADDMNMX R4, R3, R4, R6, PT ;  /* 0x0000000403047246 */ /* 0x000fc80003800106 */
[----:B------:R-:W-:-:S04]  /*2bc30*/  IABS R6, R4 ;  /* 0x0000000400067213 */ /* 0x000fc80000000000 */
[----:B------:R-:W0:Y:S08]  /*2bc40*/  I2F.RP R8, R6 ;  /* 0x0000000600087306 */ /* 0x000e300000209400 */
[----:B0-----:R-:W0:Y:S02]  /*2bc50*/  MUFU.RCP R8, R8 ;  /* 0x0000000800087308 */ /* 0x001e240000001000 */
[----:B0-----:R-:W-:Y:S01]  /*2bc60*/  VIADD R2, R8, 0xffffffe ;  /* 0x0ffffffe08027836 */ /* 0x001fe20000000000 */
[----:B------:R-:W-:-:S05]  /*2bc70*/  IABS R8, R0 ;  /* 0x0000000000087213 */ /* 0x000fca0000000000 */
[----:B------:R0:W1:Y:S02]  /*2bc80*/  F2I.FTZ.U32.TRUNC.NTZ R3, R2 ;  /* 0x0000000200037305 */ /* 0x000064000021f000 */
[----:B0-----:R-:W-:Y:S02]  /*2bc90*/  IMAD.MOV.U32 R2, RZ, RZ, RZ ;  /* 0x000000ffff027224 */ /* 0x001fe400078e00ff */
[----:B-1----:R-:W-:-:S04]  /*2bca0*/  IMAD.MOV R5, RZ, RZ, -R3 ;  /* 0x000000ffff057224 */ /* 0x002fc800078e0a03 */
[----:B------:R-:W-:-:S04]  /*2bcb0*/  IMAD R5, R5, R6, RZ ;  /* 0x0000000605057224 */ /* 0x000fc800078e02ff */
[----:B------:R-:W-:Y:S01]  /*2bcc0*/  IMAD.HI.U32 R3, R3, R5, R2 ;  /* 0x0000000503037227 */ /* 0x000fe200078e0002 */
[-C--:B------:R-:W-:Y:S02]  /*2bcd0*/  IABS R5, R4.reuse ;  /* 0x0000000400057213 */ /* 0x080fe40000000000 */
[----:B------:R-:W-:Y:S02]  /*2bce0*/  LOP3.LUT R2, R0, R4, RZ, 0x3c, !PT ;  /* 0x0000000400027212 */ /* 0x000fe400078e3cff */
[----:B------:R-:W-:Y:S01]  /*2bcf0*/  IADD3 R0, R7, 0x1000000, R0 ;  /* 0x0100000007007810 */ /* 0x000fe20007ffe000 */
[----:B------:R-:W-:Y:S01]  /*2bd00*/  IMAD.MOV R5, RZ, RZ, -R5 ;  /* 0x000000ffff057224 */ /* 0x000fe200078e0a05 */
[----:B------:R-:W-:Y:S01]  /*2bd10*/  ISETP.GE.AND P2, PT, R2, RZ, PT ;  /* 0x000000ff0200720c */ /* 0x000fe20003f46270 */
        /* <DEDUP_REMOVED lines=9> */
[----:B------:R-:W-:Y:S01]  /*2bdb0*/  @!P1 LOP3.LUT R3, RZ, R4, RZ, 0x33, !PT ;  /* 0x00000004ff039212 */ /* 0x000fe200078e33ff */
[----:B------:R-:W-:-:S04]  /*2bdc0*/  IMAD.MOV R4, RZ, RZ, -R4 ;  /* 0x000000ffff047224 */ /* 0x000fc800078e0a04 */
[----:B------:R-:W-:-:S07]  /*2bdd0*/  IMAD R18, R3, R4, R0 ;  /* 0x0000000403127224 */ /* 0x000fce00078e0200 */
.L_x_2166:
[----:B------:R-:W-:-:S05]  /*2bde0*/  LOP3.LUT R0, RZ, R3, RZ, 0x33, !PT ;  /* 0x00000003ff007212 */ /* 0x000fca00078e33ff */
[----:B------:R-:W-:Y:S01]  /*2bdf0*/  IMAD.IADD R17, R17, 0x1, R0 ;  /* 0x0000000111117824 */ /* 0x000fe200078e0200 */
[----:B------:R-:W-:Y:S06]  /*2be00*/  BRA `(.L_x_2167) ;  /* 0x00000000001c7947 */ /* 0x000fec0003800000 */
.L_x_2159:
[----:B------:R-:W-:Y:S01]  /*2be10*/  UMOV UR4, URZ ;  /* 0x0000003f00047c82 */ /* 0x000fe20008000000 */
[----:B------:R-:W-:Y:S01]  /*2be20*/  UMOV UR5, URZ ;  /* 0x0000003f00057c82 */ /* 0x000fe20008000000 */
[----:B------:R-:W-:Y:S01]  /*2be30*/  ULDC UR6, c[0x0][0xc3c] ;  /* 0x00030f0000067ab9 */ /* 0x000fe20000000800 */
[----:B------:R-:W-:Y:S02]  /*2be40*/  IMAD.MOV.U32 R16, RZ, RZ, R0 ;  /* 0x000000ffff107224 */ /* 0x000fe400078e0000 */
[----:B------:R-:W-:Y:S02]  /*2be50*/  IMAD.U32 R17, RZ, RZ, UR4 ;  /* 0x00000004ff117e24 */ /* 0x000fe4000f8e00ff */
[----:B------:R-:W-:Y:S02]  /*2be60*/  IMAD.U32 R18, RZ, RZ, UR5 ;  /* 0x00000005ff127e24 */ /* 0x000fe4000f8e00ff */
[----:B------:R-:W-:-:S07]  /*2be70*/  IMAD.U32 R19, RZ, RZ, UR6 ;  /* 0x00000006ff137e24 */ /* 0x000fce000f8e00ff */
.L_x_2167:
[----:B------:R-:W1:Y:S01]  /*2be80*/  S2R R0, SR_TID.X ;  /* 0x0000000000007919 */ /* 0x000e620000002100 */
[----:B------:R-:W-:Y:S05]  /*2be90*/  WARPSYNC.ALL ;  /* 0x0000000000007948 */ /* 0x000fea0003800000 */
[----:B------:R-:W-:Y:S01]  /*2bea0*/  BAR.SYNC.DEFER_BLOCKING 0x4, 0x180 ;  /* 0x0106000000007b1d */ /* 0x000fe20000010000 */
[----:B-1----:R-:W-:-:S04]  /*2beb0*/  LOP3.LUT R0, R0, 0x1f, RZ, 0xc0, !PT ;  /* 0x0000001f00007812 */ /* 0x002fc800078ec0ff */
[----:B------:R-:W-:-:S13]  /*2bec0*/  ISETP.NE.AND P0, PT, R0, RZ, PT ;  /* 0x000000ff0000720c */ /* 0x000fda0003f05270 */
[----:B------:R-:W1:Y:S01]  /*2bed0*/  @!P0 S2R R37, SR_CgaCtaId ;  /* 0x0000000000258919 */ /* 0x000e620000008800 */
[----:B------:R-:W-:-:S04]  /*2bee0*/  @!P0 MOV R0, 0x400 ;  /* 0x0000040000008802 */ /* 0x000fc80000000f00 */
[----:B-1----:R-:W-:-:S05]  /*2bef0*/  @!P0 LEA R22, R37, R0, 0x18 ;  /* 0x0000000025168211 */ /* 0x002fca00078ec0ff */
[----:B------:R1:W-:Y:S01]  /*2bf00*/  @!P0 STS.128 [R22+0x284d0], R16 ;  /* 0x0284d01016008388 */ /* 0x0003e20000000c00 */
[----:B------:R-:W-:Y:S06]  /*2bf10*/  BAR.ARV 0x5, 0x180 ;  /* 0x0146000000007b1d */ /* 0x000fec0000002000 */
.L_x_2156:
[----:B------:R-:W-:Y:S02]  /*2bf20*/  ULDC UR4, c[0x0][0xc3c] ;  /* 0x00030f0000047ab9 */ /* 0x000fe40000000800 */
[----:B----4-:R-:W-:-:S13]  /*2bf30*/  ISETP.GE.AND P0, PT, R19, UR4, PT ;  /* 0x0000000413007c0c */ /* 0x010fda000bf06270 */
[----:B------:R-:W-:Y:S05]  /*2bf40*/  @!P0 BRA `(.L_x_2168) ;  /* 0xffffff8c00e48947 */ /* 0x000fea000383ffff */
[----:B------:R-:W-:Y:S05]  /*2bf50*/  BSYNC B7 ;  /* 0x0000000000077941 */ /* 0x000fea0003800000 */
.L_x_2034:
[----:B--2---:R-:W2:Y:S01]  /*2bf60*/  LDL.LU R0, [R1+0x30] ;  /* 0x0000300001007983 */ /* 0x004ea20000300800 */
[----:B------:R-:W-:Y:S01]  /*2bf70*/  BSSY B0, `(.L_x_2169) ;  /* 0x000000b000007945 */ /* 0x000fe20003800000 */
[----:B------:R-:W4:Y:S01]  /*2bf80*/  S2R R5, SR_CgaCtaId ;  /* 0x0000000000057919 */ /* 0x000f220000008800 */
[----:B--2---:R-:W-:-:S05]  /*2bf90*/  VIADD R0, R0, 0x1 ;  /* 0x0000000100007836 */ /* 0x004fca0000000000 */
[----:B0-----:R-:W-:-:S04]  /*2bfa0*/  LEA.HI R2, R0, R0, RZ, 0x1 ;  /* 0x0000000000027211 */ /* 0x001fc800078f08ff */
[----:B------:R-:W-:Y:S02]  /*2bfb0*/  LOP3.LUT R3, R2, 0xfffffffe, RZ, 0xc0, !PT ;  /* 0xfffffffe02037812 */ /* 0x000fe400078ec0ff */
[----:B------:R-:W-:-:S03]  /*2bfc0*/  MOV R2, 0x400 ;  /* 0x0000040000027802 */ /* 0x000fc60000000f00 */
[----:B------:R-:W-:Y:S01]  /*2bfd0*/  IMAD.IADD R0, R0, 0x1, -R3 ;  /* 0x0000000100007824 */ /* 0x000fe200078e0a03 */
[----:B----4-:R-:W-:-:S04]  /*2bfe0*/  LEA R4, R5, R2, 0x18 ;  /* 0x0000000205047211 */ /* 0x010fc800078ec0ff */
[----:B------:R-:W-:-:S04]  /*2bff0*/  SHF.L.U32 R0, R0, 0x1f, RZ ;  /* 0x0000001f00007819 */ /* 0x000fc800000006ff */
[----:B------:R-:W0:Y:S02]  /*2c000*/  SYNCS.PHASECHK.TRANS64.TRYWAIT P0, [R4+URZ+0x28420], R0 ;  /* 0x02842000040075a7 */ /* 0x000e24000800017f */
[----:B0-----:R-:W-:Y:S05]  /*2c010*/  @!P0 BRA `(.L_x_2170) ;  /* 0x0000009400708947 */ /* 0x001fea0003800000 */
.L_x_2531:
[----:B------:R-:W-:Y:S05]  /*2c020*/  BSYNC B0 ;  /* 0x0000000000007941 */ /* 0x000fea0003800000 */
.L_x_2169:
[----:B------:R-:W-:-:S03]  /*2c030*/  UMOV UR4, 0xffffffff ;  /* 0xffffffff00047882 */ /* 0x000fc60000000000 */
[----:B------:R-:W-:Y:S05]  /*2c040*/  BRA.DIV UR4, `(.L_x_2171) ;  /* 0x0000009604787947 */ /* 0x000fea000b800000 */
[----:B0-----:R-:W0:Y:S02]  /*2c050*/  S2R R0, SR_TID.X ;  /* 0x0000000000007919 */ /* 0x001e240000002100 */
[----:B0-----:R-:W-:-:S04]  /*2c060*/  SHF.R.U32.HI R0, RZ, 0x5, R0 ;  /* 0x00000005ff007819 */ /* 0x001fc80000011600 */
[----:B------:R-:W-:-:S05]  /*2c070*/  LOP3.LUT R0, R0, 0x3, RZ, 0xc0, !PT ;  /* 0x0000000300007812 */ /* 0x000fca00078ec0ff */
[----:B------:R0:W2:Y:S02]  /*2c080*/  SHFL.IDX PT, R14, R0, RZ, 0x1f ;  /* 0x00001fff000e7589 */ /* 0x0000a400000e0000 */
.L_x_2534:
[----:B--2---:R-:W-:-:S13]  /*2c090*/  ISETP.NE.AND P0, PT, R14, RZ, PT ;  /* 0x000000ff0e00720c */ /* 0x004fda0003f05270 */
[----:B------:R-:W-:Y:S05]  /*2c0a0*/  @P0 BRA `(.L_x_1772) ;  /* 0x0000000000b00947 */ /* 0x000fea0003800000 */
[----:B------:R-:W-:-:S03]  /*2c0b0*/  UMOV UR4, 0xffffffff ;  /* 0xffffffff00047882 */ /* 0x000fc60000000000 */
[----:B------:R-:W-:Y:S05]  /*2c0c0*/  BRA.DIV UR4, `(.L_x_2172) ;  /* 0x00000096048c7947 */ /* 0x000fea000b800000 */
[----:B------:R-:W-:-:S13]  /*2c0d0*/  ELECT P6, URZ, PT ;  /* 0x00000000003f782f */ /* 0x000fda00038c0000 */
.L_x_2537:
        /* <DEDUP_REMOVED lines=8> */
.L_x_2173:
[C---:B------:R-:W-:Y:S01]  /*2c160*/  IMAD R5, R25.reuse, 0x8, R4 ;  /* 0x0000000819057824 */ /* 0x040fe200078e0204 */
[----:B------:R-:W-:Y:S01]  /*2c170*/  SHF.L.U32 R0, R30, 0x1f, RZ ;  /* 0x0000001f1e007819 */ /* 0x000fe200000006ff */
[----:B------:R-:W-:-:S03]  /*2c180*/  VIADD R25, R25, 0x1 ;  /* 0x0000000119197836 */ /* 0x000fc60000000000 */
[----:B------:R-:W0:Y:S02]  /*2c190*/  SYNCS.PHASECHK.TRANS64.TRYWAIT P1, [R5+URZ+0x28440], R0 ;  /* 0x02844000050075a7 */ /* 0x000e24000802017f */
[----:B------:R-:W-:-:S04]  /*2c1a0*/  ISETP.NE.AND P2, PT, R25, 0x2, PT ;  /* 0x000000021900780c */ /* 0x000fc80003f45270 */
[----:B------:R-:W-:Y:S01]  /*2c1b0*/  SEL R3, RZ, 0x1, P2 ;  /* 0x00000001ff037807 */ /* 0x000fe20001000000 */
[----:B0-----:R-:W-:Y:S08]  /*2c1c0*/  @!P1 BRA `(.L_x_2174) ;  /* 0x00000094006c9947 */ /* 0x001ff00003800000 */
.L_x_2538:
[----:B------:R-:W-:Y:S02]  /*2c1d0*/  SEL R25, R25, RZ, P2 ;  /* 0x000000ff19197207 */ /* 0x000fe40001000000 */
[----:B------:R-:W-:Y:S01]  /*2c1e0*/  LOP3.LUT R2, R30, R3, RZ, 0x3c, !PT ;  /* 0x000000031e027212 */ /* 0x000fe200078e3cff */
[----:B------:R-:W-:Y:S06]  /*2c1f0*/  @!P0 BRA `(.L_x_2175) ;  /* 0x0000000000048947 */ /* 0x000fec0003800000 */
[----:B------:R-:W-:Y:S01]  /*2c200*/  BPT.TRAP 0x1 ;  /* 0x000000040000795c */ /* 0x000fe20000300000 */
.L_x_2175:
[----:B------:R-:W-:Y:S01]  /*2c210*/  IMAD R25, R25, 0x8, R4 ;  /* 0x0000000819197824 */ /* 0x000fe200078e0204 */
[----:B------:R-:W-:-:S04]  /*2c220*/  SHF.L.U32 R2, R2, 0x1f, RZ ;  /* 0x0000001f02027819 */ /* 0x000fc800000006ff */
[----:B------:R-:W2:Y:S02]  /*2c230*/  SYNCS.PHASECHK.TRANS64.TRYWAIT P1, [R25+URZ+0x28440], R2 ;  /* 0x02844002190075a7 */ /* 0x000ea4000802017f */
[----:B--2---:R-:W-:Y:S05]  /*2c240*/  @!P1 BRA `(.L_x_2176) ;  /* 0x0000009400609947 */ /* 0x004fea0003800000 */
.L_x_2539:
[----:B------:R-:W-:Y:S05]  /*2c250*/  @!P0 BRA `(.L_x_2177) ;  /* 0x0000000000048947 */ /* 0x000fea0003800000 */
[----:B------:R-:W-:Y:S01]  /*2c260*/  BPT.TRAP 0x1 ;  /* 0x000000040000795c */ /* 0x000fe20000300000 */
.L_x_2177:
[----:B------:R-:W4:Y:S02]  /*2c270*/  SYNCS.PHASECHK.TRANS64.TRYWAIT P1, [R5+URZ+0x28460], R0 ;  /* 0x02846000050075a7 */ /* 0x000f24000802017f */
[----:B----4-:R-:W-:Y:S05]  /*2c280*/  @!P1 BRA `(.L_x_2178) ;  /* 0x0000009400649947 */ /* 0x010fea0003800000 */
.L_x_2540:
[----:B------:R-:W-:Y:S05]  /*2c290*/  @!P0 BRA `(.L_x_2179) ;  /* 0x0000000000048947 */ /* 0x000fea0003800000 */
[----:B------:R-:W-:Y:S01]  /*2c2a0*/  BPT.TRAP 0x1 ;  /* 0x000000040000795c */ /* 0x000fe20000300000 */
.L_x_2179:
[----:B------:R-:W5:Y:S02]  /*2c2b0*/  SYNCS.PHASECHK.TRANS64.TRYWAIT P1, [R25+URZ+0x28460], R2 ;  /* 0x02846002190075a7 */ /* 0x000f64000802017f */
[----:B-----5:R-:W-:Y:S05]  /*2c2c0*/  @!P1 BRA `(.L_x_2180) ;  /* 0x0000009400689947 */ /* 0x020fea0003800000 */
.L_x_2541:
[----:B------:R-:W-:Y:S05]  /*2c2d0*/  @!P0 BRA `(.L_x_2181) ;  /* 0x0000000000048947 */ /* 0x000fea0003800000 */
[----:B------:R-:W-:Y:S01]  /*2c2e0*/  BPT.TRAP 0x1 ;  /* 0x000000040000795c */ /* 0x000fe20000300000 */
.L_x_2181:
[----:B------:R-:W5:Y:S02]  /*2c2f0*/  SYNCS.PHASECHK.TRANS64.TRYWAIT P1, [R5+URZ+0x28480], R0 ;  /* 0x02848000050075a7 */ /* 0x000f64000802017f */
[----:B-----5:R-:W-:Y:S05]  /*2c300*/  @!P1 BRA `(.L_x_2182) ;  /* 0x00000094006c9947 */ /* 0x020fea0003800000 */
.L_x_2542:
[----:B------:R-:W-:Y:S05]  /*2c310*/  @!P0 BRA `(.L_x_2183) ;  /* 0x0000000000048947 */ /* 0x000fea0003800000 */
[----:B------:R-:W-:Y:S01]  /*2c320*/  BPT.TRAP 0x1 ;  /* 0x000000040000795c */ /* 0x000fe20000300000 */
.L_x_2183:
[----:B------:R0:W0:Y:S02]  /*2c330*/  SYNCS.PHASECHK.TRANS64.TRYWAIT P0, [R25+URZ+0x28480], R2 ;  /* 0x02848002190075a7 */ /* 0x000024000800017f */
[----:B0-----:R-:W-:Y:S05]  /*2c340*/  @!P0 NANOSLEEP.SYNCS 0x989680 ;  /* 0x009896800000895d */ /* 0x001fea0003900000 */
[----:B------:R-:W0:Y:S02]  /*2c350*/  @!P0 SYNCS.PHASECHK.TRANS64 P0, [R25+URZ+0x28480], R2 ;  /* 0x02848002190085a7 */ /* 0x000e24000800007f */
[----:B0-----:R-:W-:Y:S05]  /*2c360*/  @!P0 BRA `(.L_x_2183) ;  /* 0xfffffffc00f08947 */ /* 0x001fea000383ffff */
.L_x_1772:
[----:B------:R-:W-:Y:S05]  /*2c370*/  BSYNC B8 ;  /* 0x0000000000087941 */ /* 0x000fea0003800000 */
.L_x_1769:
[----:B------:R-:W-:Y:S05]  /*2c380*/  EXIT ;  /* 0x000000000000794d */ /* 0x000fea0003800000 */
.L_x_1800:
[----:B-1----:R1:W2:Y:S02]  /*2c390*/  SYNCS.PHASECHK.TRANS64.TRYWAIT P6, [R76+URZ+0x28490], R77 ;  /* 0x0284904d4c0075a7 */ /* 0x0022a400080c017f */
[----:B--2---:R-:W-:Y:S05]  /*2c3a0*/  @!P6 NANOSLEEP.SYNCS 0x989680 ;  /* 0x009896800000e95d */ /* 0x004fea0003900000 */
[----:B------:R-:W2:Y:S02]  /*2c3b0*/  @!P6 SYNCS.PHASECHK.TRANS64 P6, [R76+URZ+0x28490], R77 ;  /* 0x0284904d4c00e5a7 */ /* 0x000ea400080c007f */
[----:B--2---:R-:W-:Y:S05]  /*2c3c0*/  @!P6 BRA `(.L_x_1800) ;  /* 0xfffffffc00f0e947 */ /* 0x004fea000383ffff */
[----:B------:R-:W-:Y:S05]  /*2c3d0*/  BRA `(.L_x_2184) ;  /* 0xfffffd6c00e07947 */ /* 0x000fea000383ffff */
.L_x_1801:
[----:B------:R-:W-:Y:S01]  /*2c3e0*/  BSSY B1, `(.L_x_2185) ;  /* 0x0000008000017945 */ /* 0x000fe20003800000 */
[----:B------:R-:W-:Y:S01]  /*2c3f0*/  MOV R13, R80 ;  /* 0x00000050000d7202 */ /* 0x000fe20000000f00 */
[----:B------:R-:W-:Y:S02]  /*2c400*/  IMAD.MOV.U32 R12, RZ, RZ, RZ ;  /* 0x000000ffff0c7224 */ /* 0x000fe400078e00ff */
[----:B------:R-:W-:Y:S02]  /*2c410*/  IMAD.MOV.U32 R11, RZ, RZ, 0x181f ;  /* 0x0000181fff0b7424 */ /* 0x000fe400078e00ff */
[----:B------:R-:W-:-:S07]  /*2c420*/  IMAD.MOV.U32 R15, RZ, RZ, -0x1 ;  /* 0xffffffffff0f7424 */ /* 0x000fce00078e00ff */
[----:B01----:R-:W-:Y:S05]  /*2c430*/  WARPSYNC.COLLECTIVE R15, `(.L_x_2186) ;  /* 0x000000000f087348 */ /* 0x003fea0003c00000 */
[----:B------:R2:W3:Y:S02]  /*2c440*/  SHFL.IDX P6, R14, R13, R12, R11 ;  /* 0x0000000c0d0e7389 */ /* 0x0004e400000c000b */
[----:B0123--:R-:W-:Y:S01]  /*2c450*/  ENDCOLLECTIVE ;  /* 0x000000000000791b */ /* 0x00ffe20003800000 */
.L_x_2186:
[----:B------:R-:W-:Y:S05]  /*2c460*/  BSYNC B1 ;  /* 0x0000000000017941 */ /* 0x000fea0003800000 */
.L_x_2185:
        /* <DEDUP_REMOVED lines=8> */
.L_x_2187:
[----:B------:R-:W-:Y:S05]  /*2c4f0*/  BRA `(.L_x_2188) ;  /* 0xfffffd6c00ac7947 */ /* 0x000fea000383ffff */
.L_x_1810:
[----:B------:R-:W-:Y:S01]  /*2c500*/  BSSY B1, `(.L_x_2189) ;  /* 0x0000008000017945 */ /* 0x000fe20003800000 */
[----:B------:R-:W-:Y:S02]  /*2c510*/  IMAD.MOV.U32 R13, RZ, RZ, R80 ;  /* 0x000000ffff0d7224 */ /* 0x000fe400078e0050 */
[----:B------:R-:W-:Y:S02]  /*2c520*/  IMAD.MOV.U32 R12, RZ, RZ, 0x1 ;  /* 0x00000001ff0c7424 */ /* 0x000fe400078e00ff */
[----:B0-----:R-:W-:Y:S02]  /*2c530*/  IMAD.MOV.U32 R11, RZ, RZ, 0x181f ;  /* 0x0000181fff0b7424 */ /* 0x001fe400078e00ff */
[----:B------:R-:W-:-:S07]  /*2c540*/  IMAD.MOV.U32 R15, RZ, RZ, -0x1 ;  /* 0xffffffffff0f7424 */ /* 0x000fce00078e00ff */
[----:B-1234-:R-:W-:Y:S05]  /*2c550*/  WARPSYNC.COLLECTIVE R15, `(.L_x_2190) ;  /* 0x000000000f087348 */ /* 0x01efea0003c00000 */
[----:B----4-:R0:W4:Y:S02]  /*2c560*/  SHFL.IDX P6, R14, R13, R12, R11 ;  /* 0x0000000c0d0e7389 */ /* 0x01012400000c000b */
[----:B01234-:R-:W-:Y:S01]  /*2c570*/  ENDCOLLECTIVE ;  /* 0x000000000000791b */ /* 0x01ffe20003800000 */
.L_x_2190:
[----:B------:R-:W-:Y:S05]  /*2c580*/  BSYNC B1 ;  /* 0x0000000000017941 */ /* 0x000fea0003800000 */
.L_x_2189:
        /* <DEDUP_REMOVED lines=8> */
.L_x_2191:
[----:B------:R-:W-:Y:S05]  /*2c610*/  BRA `(.L_x_2192) ;  /* 0xfffffd7c00287947 */ /* 0x000fea000383ffff */
.L_x_1820:
[----:B-1----:R1:W2:Y:S02]  /*2c620*/  SYNCS.PHASECHK.TRANS64.TRYWAIT P4, [R76+URZ+0x28490], R77 ;  /* 0x0284904d4c0075a7 */ /* 0x0022a4000808017f */
[----:B--2---:R-:W-:Y:S05]  /*2c630*/  @!P4 NANOSLEEP.SYNCS 0x989680 ;  /* 0x009896800000c95d */ /* 0x004fea0003900000 */
[----:B------:R-:W2:Y:S02]  /*2c640*/  @!P4 SYNCS.PHASECHK.TRANS64 P4, [R76+URZ+0x28490], R77 ;  /* 0x0284904d4c00c5a7 */ /* 0x000ea4000808007f */
[----:B--2---:R-:W-:Y:S05]  /*2c650*/  @!P4 BRA `(.L_x_1820) ;  /* 0xfffffffc00f0c947 */ /* 0x004fea000383ffff */
[----:B------:R-:W-:Y:S05]  /*2c660*/  BRA `(.L_x_2193) ;  /* 0xfffffd8c00907947 */ /* 0x000fea000383ffff */
.L_x_1821:
[----:B------:R-:W-:Y:S01]  /*2c670*/  BSSY B1, `(.L_x_2194) ;  /* 0x0000008000017945 */ /* 0x000fe20003800000 */
[----:B------:R-:W-:Y:S02]  /*2c680*/  IMAD.MOV.U32 R13, RZ, RZ, R80 ;  /* 0x000000ffff0d7224 */ /* 0x000fe400078e0050 */
[----:B------:R-:W-:Y:S02]  /*2c690*/  IMAD.MOV.U32 R12, RZ, RZ, RZ ;  /* 0x000000ffff0c7224 */ /* 0x000fe400078e00ff */
[----:B------:R-:W-:Y:S02]  /*2c6a0*/  IMAD.MOV.U32 R11, RZ, RZ, 0x181f ;  /* 0x0000181fff0b7424 */ /* 0x000fe400078e00ff */
[----:B------:R-:W-:-:S07]  /*2c6b0*/  IMAD.MOV.U32 R15, RZ, RZ, -0x1 ;  /* 0xffffffffff0f7424 */ /* 0x000fce00078e00ff */
[----:B-1----:R-:W-:Y:S05]  /*2c6c0*/  WARPSYNC.COLLECTIVE R15, `(.L_x_2195) ;  /* 0x000000000f087348 */ /* 0x002fea0003c00000 */
[----:B------:R0:W2:Y:S02]  /*2c6d0*/  SHFL.IDX P6, R14, R13, R12, R11 ;  /* 0x0000000c0d0e7389 */ /* 0x0000a400000c000b */
[----:B012---:R-:W-:Y:S01]  /*2c6e0*/  ENDCOLLECTIVE ;  /* 0x000000000000791b */ /* 0x007fe20003800000 */
.L_x_2195:
[----:B------:R-:W-:Y:S05]  /*2c6f0*/  BSYNC B1 ;  /* 0x0000000000017941 */ /* 0x000fea0003800000 */
.L_x_2194:
        /* <DEDUP_REMOVED lines=8> */
.L_x_2196:
[----:B------:R-:W-:Y:S01]  /*2c780*/  IMAD.MOV.U32 R83, RZ, RZ, R14 ;  /* 0x000000ffff537224 */ /* 0x000fe200078e000e */
[----:B------:R-:W-:Y:S06]  /*2c790*/  BRA `(.L_x_2197) ;  /* 0xfffffd8c005c7947 */ /* 0x000fec000383ffff */
.L_x_1826:
[----:B------:R-:W-:Y:S01]  /*2c7a0*/  BSSY B1, `(.L_x_2198) ;  /* 0x0000008000017945 */ /* 0x000fe20003800000 */
[----:B----4-:R-:W-:Y:S02]  /*2c7b0*/  IMAD.MOV.U32 R13, RZ, RZ, R80 ;  /* 0x000000ffff0d7224 */ /* 0x010fe400078e0050 */
[----:B------:R-:W-:Y:S02]  /*2c7c0*/  IMAD.MOV.U32 R12, RZ, RZ, 0x1 ;  /* 0x00000001ff0c7424 */ /* 0x000fe400078e00ff */
[----:B------:R-:W-:Y:S02]  /*2c7d0*/  IMAD.MOV.U32 R11, RZ, RZ, 0x181f ;  /* 0x0000181fff0b7424 */ /* 0x000fe400078e00ff */
[----:B------:R-:W-:-:S07]  /*2c7e0*/  IMAD.MOV.U32 R15, RZ, RZ, -0x1 ;  /* 0xffffffffff0f7424 */ /* 0x000fce00078e00ff */
[----:B0123--:R-:W-:Y:S05]  /*2c7f0*/  WARPSYNC.COLLECTIVE R15, `(.L_x_2199) ;  /* 0x000000000f087348 */ /* 0x00ffea0003c00000 */
[----:B------:R4:W0:Y:S02]  /*2c800*/  SHFL.IDX P6, R14, R13, R12, R11 ;  /* 0x0000000c0d0e7389 */ /* 0x00082400000c000b */
[----:B01234-:R-:W-:Y:S01]  /*2c810*/  ENDCOLLECTIVE ;  /* 0x000000000000791b */ /* 0x01ffe20003800000 */
.L_x_2199:
[----:B------:R-:W-:Y:S05]  /*2c820*/  BSYNC B1 ;  /* 0x0000000000017941 */ /* 0x000fea0003800000 */
.L_x_2198:
[----:B------:R-:W-:Y:S02]  /*2c830*/  IMAD.MOV.U32 R13, RZ, RZ, R79 ;  /* 0x000000ffff0d7224 */ /* 0x000fe400078e004f */
[----:B------:R-:W-:Y:S02]  /*2c840*/  IMAD.MOV.U32 R12, RZ, RZ, 0x1 ;  /* 0x00000001ff0c7424 */ /* 0x000fe400078e00ff */
[----:B------:R-:W-:Y:S02]  /*2c850*/  IMAD.MOV.U32 R11, RZ, RZ, 0x181f ;  /* 0x0000181fff0b7424 */ /* 0x000fe400078e00ff */
[----:B------:R-:W-:Y:S02]  /*2c860*/  IMAD.MOV.U32 R15, RZ, RZ, -0x1 ;  /* 0xffffffffff0f7424 */ /* 0x000fe400078e00ff */
[----:B------:R-:W-:-:S07]  /*2c870*/  IMAD.MOV.U32 R25, RZ, RZ, R14 ;  /* 0x000000ffff197224 */ /* 0x000fce00078e000e */
[----:B------:R-:W-:Y:S05]  /*2c880*/  WARPSYNC.COLLECTIVE R15, `(.L_x_2200) ;  /* 0x000000000f087348 */ /* 0x000fea0003c00000 */
[----:B------:R0:W1:Y:S02]  /*2c890*/  SHFL.IDX P6, R14, R13, R12, R11 ;  /* 0x0000000c0d0e7389 */ /* 0x00006400000c000b */
[----:B01----:R-:W-:Y:S01]  /*2c8a0*/  ENDCOLLECTIVE ;  /* 0x000000000000791b */ /* 0x003fe20003800000 */
.L_x_2200:
[----:B------:R-:W-:Y:S05]  /*2c8b0*/  BRA `(.L_x_2201) ;  /* 0xfffffd9c00007947 */ /* 0x000fea000383ffff */
.L_x_1831:
[----:B0-----:R0:W1:Y:S02]  /*2c8c0*/  SYNCS.PHASECHK.TRANS64.TRYWAIT P3, [R76+URZ+0x28490], R77 ;  /* 0x0284904d4c0075a7 */ /* 0x001064000806017f */
[----:B-1----:R-:W-:Y:S05]  /*2c8d0*/  @!P3 NANOSLEEP.SYNCS 0x989680 ;  /* 0x009896800000b95d */ /* 0x002fea0003900000 */
[----:B------:R-:W1:Y:S02]  /*2c8e0*/  @!P3 SYNCS.PHASECHK.TRANS64 P3, [R76+URZ+0x28490], R77 ;  /* 0x0284904d4c00b5a7 */ /* 0x000e64000806007f */
[----:B-1----:R-:W-:Y:S05]  /*2c8f0*/  @!P3 BRA `(.L_x_1831) ;  /* 0xfffffffc00f0b947 */ /* 0x002fea000383ffff */
[----:B------:R-:W-:Y:S05]  /*2c900*/  BRA `(.L_x_2202) ;  /* 0xfffffdac00007947 */ /* 0x000fea000383ffff */
.L_x_1832:
        /* <DEDUP_REMOVED lines=8> */
.L_x_2204:
[----:B------:R-:W-:Y:S05]  /*2c990*/  BSYNC B1 ;  /* 0x0000000000017941 */ /* 0x000fea0003800000 */
.L_x_2203:
        /* <DEDUP_REMOVED lines=8> */
.L_x_2205:
[----:B------:R-:W-:Y:S05]  /*2ca20*/  BRA `(.L_x_2206) ;  /* 0xfffffdac00207947 */ /* 0x000fea000383ffff */
.L_x_1835:
[----:B------:R-:W-:Y:S01]  /*2ca30*/  BSSY B1, `(.L_x_2207) ;  /* 0x0000008000017945 */ /* 0x000fe20003800000 */
[----:B------:R-:W-:Y:S02]  /*2ca40*/  IMAD.MOV.U32 R13, RZ, RZ, R25 ;  /* 0x000000ffff0d7224 */ /* 0x000fe400078e0019 */
[----:B------:R-:W-:Y:S02]  /*2ca50*/  IMAD.MOV.U32 R12, RZ, RZ, 0x1 ;  /* 0x00000001ff0c7424 */ /* 0x000fe400078e00ff */
[----:B------:R-:W-:Y:S02]  /*2ca60*/  IMAD.MOV.U32 R11, RZ, RZ, 0x181f ;  /* 0x0000181fff0b7424 */ /* 0x000fe400078e00ff */
[----:B------:R-:W-:-:S07]  /*2ca70*/  IMAD.MOV.U32 R15, RZ, RZ, -0x1 ;  /* 0xffffffffff0f7424 */ /* 0x000fce00078e00ff */
[----:B01234-:R-:W-:Y:S05]  /*2ca80*/  WARPSYNC.COLLECTIVE R15, `(.L_x_2208) ;  /* 0x000000000f087348 */ /* 0x01ffea0003c00000 */
[----:B---3--:R3:W0:Y:S02]  /*2ca90*/  SHFL.IDX P6, R14, R13, R12, R11 ;  /* 0x0000000c0d0e7389 */ /* 0x00862400000c000b */
[----:B01234-:R-:W-:Y:S01]  /*2caa0*/  ENDCOLLECTIVE ;  /* 0x000000000000791b */ /* 0x01ffe20003800000 */
.L_x_2208:
[----:B------:R-:W-:Y:S05]  /*2cab0*/  BSYNC B1 ;  /* 0x0000000000017941 */ /* 0x000fea0003800000 */
.L_x_2207:
        /* <DEDUP_REMOVED lines=8> */
.L_x_2209:
[----:B------:R-:W-:Y:S05]  /*2cb40*/  BRA `(.L_x_2210) ;  /* 0xfffffdac00207947 */ /* 0x000fea000383ffff */
.L_x_1839:
[----:B0-----:R0:W4:Y:S02]  /*2cb50*/  SYNCS.PHASECHK.TRANS64.TRYWAIT P4, [R76+URZ+0x284b0], R77 ;  /* 0x0284b04d4c0075a7 */ /* 0x001124000808017f */
[----:B----4-:R-:W-:Y:S05]  /*2cb60*/  @!P4 NANOSLEEP.SYNCS 0x989680 ;  /* 0x009896800000c95d */ /* 0x010fea0003900000 */
[----:B------:R-:W4:Y:S02]  /*2cb70*/  @!P4 SYNCS.PHASECHK.TRANS64 P4, [R76+URZ+0x284b0], R77 ;  /* 0x0284b04d4c00c5a7 */ /* 0x000f24000808007f */
[----:B----4-:R-:W-:Y:S05]  /*2cb80*/  @!P4 BRA `(.L_x_1839) ;  /* 0xfffffffc00f0c947 */ /* 0x010fea000383ffff */
[----:B------:R-:W-:Y:S05]  /*2cb90*/  BRA `(.L_x_2211) ;  /* 0xfffffdac00947947 */ /* 0x000fea000383ffff */
.L_x_1857:
[----:B------:R-:W-:Y:S01]  /*2cba0*/  BSSY B0, `(.L_x_2212) ;  /* 0x0000007000007945 */ /* 0x000fe20003800000 */
[----:B------:R-:W-:Y:S02]  /*2cbb0*/  IMAD.MOV.U32 R12, RZ, RZ, RZ ;  /* 0x000000ffff0c7224 */ /* 0x000fe400078e00ff */
[----:B------:R-:W-:Y:S02]  /*2cbc0*/  IMAD.MOV.U32 R11, RZ, RZ, 0x1f ;  /* 0x0000001fff0b7424 */ /* 0x000fe400078e00ff */
[----:B------:R-:W-:-:S07]  /*2cbd0*/  IMAD.MOV.U32 R15, RZ, RZ, -0x1 ;  /* 0xffffffffff0f7424 */ /* 0x000fce00078e00ff */
[----:B-----5:R-:W-:Y:S05]  /*2cbe0*/  WARPSYNC.COLLECTIVE R15, `(.L_x_2213) ;  /* 0x000000000f087348 */ /* 0x020fea0003c00000 */
[----:B------:R0:W1:Y:S02]  /*2cbf0*/  SHFL.IDX P6, R14, R13, R12, R11 ;  /* 0x0000000c0d0e7389 */ /* 0x00006400000c000b */
[----:B01---5:R-:W-:Y:S01]  /*2cc00*/  ENDCOLLECTIVE ;  /* 0x000000000000791b */ /* 0x023fe20003800000 */
.L_x_2213:
[----:B------:R-:W-:Y:S05]  /*2cc10*/  BSYNC B0 ;  /* 0x0000000000007941 */ /* 0x000fea0003800000 */
.L_x_2212:
[----:B------:R-:W-:Y:S05]  /*2cc20*/  BRA `(.L_x_2214) ;  /* 0xfffffdbc00787947 */ /* 0x000fea000383ffff */
.L_x_1867:
        /* <DEDUP_REMOVED lines=8> */
.L_x_2216:
[----:B------:R-:W-:Y:S05]  /*2ccb0*/  BSYNC B1 ;  /* 0x0000000000017941 */ /* 0x000fea0003800000 */
.L_x_2215:
[----:B------:R-:W-:Y:S01]  /*2ccc0*/  IMAD.MOV.U32 R13, RZ, RZ, R0 ;  /* 0x000000ffff0d7224 */ /* 0x000fe200078e0000 */
[----:B------:R-:W-:Y:S01]  /*2ccd0*/  MOV R11, 0x181f ;  /* 0x0000181f000b7802 */ /* 0x000fe20000000f00 */
[----:B------:R-:W-:Y:S02]  /*2cce0*/  IMAD.MOV.U32 R12, RZ, RZ, RZ ;  /* 0x000000ffff0c7224 */ /* 0x000fe400078e00ff */
[----:B------:R-:W-:Y:S02]  /*2ccf0*/  IMAD.MOV.U32 R15, RZ, RZ, -0x1 ;  /* 0xffffffffff0f7424 */ /* 0x000fe400078e00ff */
[----:B------:R-:W-:-:S07]  /*2cd00*/  IMAD.MOV.U32 R3, RZ, RZ, R14 ;  /* 0x000000ffff037224 */ /* 0x000fce00078e000e */
[----:B------:R-:W-:Y:S05]  /*2cd10*/  WARPSYNC.COLLECTIVE R15, `(.L_x_2217) ;  /* 0x000000000f087348 */ /* 0x000fea0003c00000 */
[----:B------:R0:W1:Y:S02]  /*2cd20*/  SHFL.IDX P6, R14, R13, R12, R11 ;  /* 0x0000000c0d0e7389 */ /* 0x00006400000c000b */
[----:B01----:R-:W-:Y:S01]  /*2cd30*/  ENDCOLLECTIVE ;  /* 0x000000000000791b */ /* 0x003fe20003800000 */
.L_x_2217:
[----:B------:R-:W-:Y:S02]  /*2cd40*/  IMAD.MOV.U32 R13, RZ, RZ, R37 ;  /* 0x000000ffff0d7224 */ /* 0x000fe400078e0025 */
[----:B------:R-:W-:-:S07]  /*2cd50*/  IMAD.MOV.U32 R5, RZ, RZ, R14 ;  /* 0x000000ffff057224 */ /* 0x000fce00078e000e */
[----:B------:R-:W-:Y:S05]  /*2cd60*/  WARPSYNC.COLLECTIVE R15, `(.L_x_2218) ;  /* 0x000000000f087348 */ /* 0x000fea0003c00000 */
[----:B------:R0:W1:Y:S02]  /*2cd70*/  SHFL.IDX P6, R14, R13, R12, R11 ;  /* 0x0000000c0d0e7389 */ /* 0x00006400000c000b */
[----:B01----:R-:W-:Y:S01]  /*2cd80*/  ENDCOLLECTIVE ;  /* 0x000000000000791b */ /* 0x003fe20003800000 */
.L_x_2218:
[----:B------:R-:W-:Y:S02]  /*2cd90*/  IMAD.MOV.U32 R13, RZ, RZ, R49 ;  /* 0x000000ffff0d7224 */ /* 0x000fe400078e0031 */
[----:B------:R-:W-:-:S07]  /*2cda0*/  IMAD.MOV.U32 R9, RZ, RZ, R14 ;  /* 0x000000ffff097224 */ /* 0x000fce00078e000e */
[----:B------:R-:W-:Y:S05]  /*2cdb0*/  WARPSYNC.COLLECTIVE R15, `(.L_x_2219) ;  /* 0x000000000f087348 */ /* 0x000fea0003c00000 */
[----:B------:R0:W1:Y:S02]  /*2cdc0*/  SHFL.IDX P6, R14, R13, R12, R11 ;  /* 0x0000000c0d0e7389 */ /* 0x00006400000c000b */
[----:B01----:R-:W-:Y:S01]  /*2cdd0*/  ENDCOLLECTIVE ;  /* 0x000000000000791b */ /* 0x003fe20003800000 */
.L_x_2219:
[----:B------:R-:W-:Y:S05]  /*2cde0*/  BRA `(.L_x_2220) ;  /* 0xfffffdc400607947 */ /* 0x000fea000383ffff */
.L_x_1870:
[----:B------:R-:W-:Y:S01]  /*2cdf0*/  BSSY B1, `(.L_x_2221) ;  /* 0x0000008000017945 */ /* 0x000fe20003800000 */
[----:B------:R-:W-:Y:S02]  /*2ce00*/  IMAD.MOV.U32 R13, RZ, RZ, R48 ;  /* 0x000000ffff0d7224 */ /* 0x000fe400078e0030 */
[----:B------:R-:W-:Y:S02]  /*2ce10*/  IMAD.MOV.U32 R12, RZ, RZ, 0x1 ;  /* 0x00000001ff0c7424 */ /* 0x000fe400078e00ff */
[----:B------:R-:W-:Y:S02]  /*2ce20*/  IMAD.MOV.U32 R11, RZ, RZ, 0x181f ;  /* 0x0000181fff0b7424 */ /* 0x000fe400078e00ff */
[----:B------:R-:W-:-:S07]  /*2ce30*/  IMAD.MOV.U32 R15, RZ, RZ, -0x1 ;  /* 0xffffffffff0f7424 */ /* 0x000fce00078e00ff */
[----:B012345:R-:W-:Y:S05]  /*2ce40*/  WARPSYNC.COLLECTIVE R15, `(.L_x_2222) ;  /* 0x000000000f087348 */ /* 0x03ffea0003c00000 */
[----:B----4-:R4:W0:Y:S02]  /*2ce50*/  SHFL.IDX P6, R14, R13, R12, R11 ;  /* 0x0000000c0d0e7389 */ /* 0x01082400000c000b */
[----:B012345:R-:W-:Y:S01]  /*2ce60*/  ENDCOLLECTIVE ;  /* 0x000000000000791b */ /* 0x03ffe20003800000 */
.L_x_2222:
[----:B------:R-:W-:Y:S05]  /*2ce70*/  BSYNC B1 ;  /* 0x0000000000017941 */ /* 0x000fea0003800000 */
.L_x_2221:
        /* <DEDUP_REMOVED lines=8> */
.L_x_2223:
[----:B------:R-:W-:Y:S02]  /*2cf00*/  IMAD.MOV.U32 R13, RZ, RZ, R37 ;  /* 0x000000ffff0d7224 */ /* 0x000fe400078e0025 */
[----:B------:R-:W-:-:S07]  /*2cf10*/  IMAD.MOV.U32 R5, RZ, RZ, R14 ;  /* 0x000000ffff057224 */ /* 0x000fce00078e000e */
[----:B------:R-:W-:Y:S05]  /*2cf20*/  WARPSYNC.COLLECTIVE R15, `(.L_x_2224) ;  /* 0x000000000f087348 */ /* 0x000fea0003c00000 */
[----:B------:R0:W1:Y:S02]  /*2cf30*/  SHFL.IDX P6, R14, R13, R12, R11 ;  /* 0x0000000c0d0e7389 */ /* 0x00006400000c000b */
[----:B01----:R-:W-:Y:S01]  /*2cf40*/  ENDCOLLECTIVE ;  /* 0x000000000000791b */ /* 0x003fe20003800000 */
.L_x_2224:
[----:B------:R-:W-:Y:S02]  /*2cf50*/  IMAD.MOV.U32 R13, RZ, RZ, R49 ;  /* 0x000000ffff0d7224 */ /* 0x000fe400078e0031 */
[----:B------:R-:W-:-:S07]  /*2cf60*/  IMAD.MOV.U32 R9, RZ, RZ, R14 ;  /* 0x000000ffff097224 */ /* 0x000fce00078e000e */
[----:B------:R-:W-:Y:S05]  /*2cf70*/  WARPSYNC.COLLECTIVE R15, `(.L_x_2225) ;  /* 0x000000000f087348 */ /* 0x000fea0003c00000 */
[----:B------:R0:W1:Y:S02]  /*2cf80*/  SHFL.IDX P6, R14, R13, R12, R11 ;  /* 0x0000000c0d0e7389 */ /* 0x00006400000c000b */
[----:B01----:R-:W-:Y:S01]  /*2cf90*/  ENDCOLLECTIVE ;  /* 0x000000000000791b */ /* 0x003fe20003800000 */
.L_x_2225:
[----:B------:R-:W-:Y:S05]  /*2cfa0*/  BRA `(.L_x_2226) ;  /* 0xfffffdc4007c7947 */ /* 0x000fea000383ffff */
.L_x_1873:
        /* <DEDUP_REMOVED lines=8> */
.L_x_2228:
[----:B------:R-:W-:Y:S05]  /*2d030*/  BSYNC B1 ;  /* 0x0000000000017941 */ /* 0x000fea0003800000 */
.L_x_2227:
        /* <DEDUP_REMOVED lines=8> */
.L_x_2229:
[----:B------:R-:W-:Y:S02]  /*2d0c0*/  IMAD.MOV.U32 R13, RZ, RZ, R37 ;  /* 0x000000ffff0d7224 */ /* 0x000fe400078e0025 */
[----:B------:R-:W-:-:S07]  /*2d0d0*/  IMAD.MOV.U32 R5, RZ, RZ, R14 ;  /* 0x000000ffff057224 */ /* 0x000fce00078e000e */
[----:B------:R-:W-:Y:S05]  /*2d0e0*/  WARPSYNC.COLLECTIVE R15, `(.L_x_2230) ;  /* 0x000000000f087348 */ /* 0x000fea0003c00000 */
[----:B------:R0:W1:Y:S02]  /*2d0f0*/  SHFL.IDX P6, R14, R13, R12, R11 ;  /* 0x0000000c0d0e7389 */ /* 0x00006400000c000b */
[----:B01----:R-:W-:Y:S01]  /*2d100*/  ENDCOLLECTIVE ;  /* 0x000000000000791b */ /* 0x003fe20003800000 */
.L_x_2230:
[----:B------:R-:W-:Y:S02]  /*2d110*/  IMAD.MOV.U32 R13, RZ, RZ, R49 ;  /* 0x000000ffff0d7224 */ /* 0x000fe400078e0031 */
[----:B------:R-:W-:-:S07]  /*2d120*/  IMAD.MOV.U32 R9, RZ, RZ, R14 ;  /* 0x000000ffff097224 */ /* 0x000fce00078e000e */
[----:B------:R-:W-:Y:S05]  /*2d130*/  WARPSYNC.COLLECTIVE R15, `(.L_x_2231) ;  /* 0x000000000f087348 */ /* 0x000fea0003c00000 */
[----:B------:R0:W1:Y:S02]  /*2d140*/  SHFL.IDX P6, R14, R13, R12, R11 ;  /* 0x0000000c0d0e7389 */ /* 0x00006400000c000b */
[----:B01----:R-:W-:Y:S01]  /*2d150*/  ENDCOLLECTIVE ;  /* 0x000000000000791b */ /* 0x003fe20003800000 */
.L_x_2231:
[----:B------:R-:W-:Y:S05]  /*2d160*/  BRA `(.L_x_2232) ;  /* 0xfffffdc400907947 */ /* 0x000fea000383ffff */
.L_x_1876:
[----:B------:R-:W-:Y:S01]  /*2d170*/  BSSY B1, `(.L_x_2233) ;  /* 0x0000008000017945 */ /* 0x000fe20003800000 */
[----:B------:R-:W-:Y:S02]  /*2d180*/  IMAD.MOV.U32 R13, RZ, RZ, R48 ;  /* 0x000000ffff0d7224 */ /* 0x000fe400078e0030 */
[----:B------:R-:W-:Y:S02]  /*2d190*/  IMAD.MOV.U32 R12, RZ, RZ, 0x3 ;  /* 0x00000003ff0c7424 */ /* 0x000fe400078e00ff */
[----:B------:R-:W-:Y:S02]  /*2d1a0*/  IMAD.MOV.U32 R11, RZ, RZ, 0x181f ;  /* 0x0000181fff0b7424 */ /* 0x000fe400078e00ff */
[----:B------:R-:W-:-:S07]  /*2d1b0*/  IMAD.MOV.U32 R15, RZ, RZ, -0x1 ;  /* 0xffffffffff0f7424 */ /* 0x000fce00078e00ff */
[----:B012--5:R-:W-:Y:S05]  /*2d1c0*/  WARPSYNC.COLLECTIVE R15, `(.L_x_2234) ;  /* 0x000000000f087348 */ /* 0x027fea0003c00000 */
[----:B------:R3:W4:Y:S02]  /*2d1d0*/  SHFL.IDX P6, R14, R13, R12, R11 ;  /* 0x0000000c0d0e7389 */ /* 0x00072400000c000b */
[----:B012345:R-:W-:Y:S01]  /*2d1e0*/  ENDCOLLECTIVE ;  /* 0x000000000000791b */ /* 0x03ffe20003800000 */
.L_x_2234:
[----:B------:R-:W-:Y:S05]  /*2d1f0*/  BSYNC B1 ;  /* 0x0000000000017941 */ /* 0x000fea0003800000 */
.L_x_2233:
        /* <DEDUP_REMOVED lines=8> */
.L_x_2235:
[----:B------:R-:W-:Y:S02]  /*2d280*/  IMAD.MOV.U32 R13, RZ, RZ, R37 ;  /* 0x000000ffff0d7224 */ /* 0x000fe400078e0025 */
[----:B------:R-:W-:-:S07]  /*2d290*/  IMAD.MOV.U32 R5, RZ, RZ, R14 ;  /* 0x000000ffff057224 */ /* 0x000fce00078e000e */
[----:B------:R-:W-:Y:S05]  /*2d2a0*/  WARPSYNC.COLLECTIVE R15, `(.L_x_2236) ;  /* 0x000000000f087348 */ /* 0x000fea0003c00000 */
[----:B------:R0:W1:Y:S02]  /*2d2b0*/  SHFL.IDX P6, R14, R13, R12, R11 ;  /* 0x0000000c0d0e7389 */ /* 0x00006400000c000b */
[----:B01----:R-:W-:Y:S01]  /*2d2c0*/  ENDCOLLECTIVE ;  /* 0x000000000000791b */ /* 0x003fe20003800000 */
.L_x_2236:
[----:B------:R-:W-:Y:S02]  /*2d2d0*/  IMAD.MOV.U32 R13, RZ, RZ, R49 ;  /* 0x000000ffff0d7224 */ /* 0x000fe400078e0031 */
[----:B------:R-:W-:-:S07]  /*2d2e0*/  IMAD.MOV.U32 R37, RZ, RZ, R14 ;  /* 0x000000ffff257224 */ /* 0x000fce00078e000e */
[----:B------:R-:W-:Y:S05]  /*2d2f0*/  WARPSYNC.COLLECTIVE R15, `(.L_x_2237) ;  /* 0x000000000f087348 */ /* 0x000fea0003c00000 */
[----:B------:R0:W1:Y:S02]  /*2d300*/  SHFL.IDX P6, R14, R13, R12, R11 ;  /* 0x0000000c0d0e7389 */ /* 0x00006400000c000b */
[----:B01----:R-:W-:Y:S01]  /*2d310*/  ENDCOLLECTIVE ;  /* 0x000000000000791b */ /* 0x003fe20003800000 */
.L_x_2237:
[----:B------:R-:W-:Y:S01]  /*2d320*/  IMAD.MOV.U32 R49, RZ, RZ, R14 ;  /* 0x000000ffff317224 */ /* 0x000fe200078e000e */
[----:B------:R-:W-:Y:S06]  /*2d330*/  BRA `(.L_x_2238) ;  /* 0xfffffdc400a87947 */ /* 0x000fec000383ffff */
.L_x_1880:
[----:B------:R0:W0:Y:S02]  /*2d340*/  SYNCS.PHASECHK.TRANS64.TRYWAIT P0, [R22+URZ+0x28400], R51 ;  /* 0x02840033160075a7 */ /* 0x000024000800017f */
[----:B0-----:R-:W-:Y:S05]  /*2d350*/  @!P0 NANOSLEEP.SYNCS 0x989680 ;  /* 0x009896800000895d */ /* 0x001fea0003900000 */
[----:B------:R-:W0:Y:S02]  /*2d360*/  @!P0 SYNCS.PHASECHK.TRANS64 P0, [R22+URZ+0x28400], R51 ;  /* 0x02840033160085a7 */ /* 0x000e24000800007f */
[----:B0-----:R-:W-:Y:S05]  /*2d370*/  @!P0 BRA `(.L_x_1880) ;  /* 0xfffffffc00f08947 */ /* 0x001fea000383ffff */
[----:B------:R-:W-:Y:S05]  /*2d380*/  BRA `(.L_x_2239) ;  /* 0xfffffdc800247947 */ /* 0x000fea000383ffff */
.L_x_1896:
[----:B------:R-:W0:Y:S01]  /*2d390*/  LDC R3, c[0x0][0x3f4] ;  /* 0x0000fd00ff037b82 */ /* 0x000e220000000800 */
        /* <DEDUP_REMOVED lines=8> */
.L_x_2241:
[----:B------:R-:W-:Y:S05]  /*2d420*/  BSYNC B1 ;  /* 0x0000000000017941 */ /* 0x000fea0003800000 */
.L_x_2240:
[----:B------:R-:W-:Y:S01]  /*2d430*/  IMAD.MOV.U32 R13, RZ, RZ, R53 ;  /* 0x000000ffff0d7224 */ /* 0x000fe200078e0035 */
[----:B------:R-:W-:Y:S01]  /*2d440*/  MOV R12, RZ ;  /* 0x000000ff000c7202 */ /* 0x000fe20000000f00 */
[----:B------:R-:W-:Y:S01]  /*2d450*/  IMAD.MOV.U32 R11, RZ, RZ, 0x181f ;  /* 0x0000181fff0b7424 */ /* 0x000fe200078e00ff */
[----:B------:R-:W-:Y:S01]  /*2d460*/  ISETP.GE.AND P0, PT, R16, R3, PT ;  /* 0x000000031000720c */ /* 0x000fe20003f06270 */
[----:B------:R-:W-:Y:S02]  /*2d470*/  IMAD.MOV.U32 R15, RZ, RZ, -0x1 ;  /* 0xffffffffff0f7424 */ /* 0x000fe400078e00ff */
[----:B------:R-:W-:Y:S02]  /*2d480*/  IMAD.MOV.U32 R5, RZ, RZ, R14 ;  /* 0x000000ffff057224 */ /* 0x000fe400078e000e */
[----:B------:R-:W-:-:S08]  /*2d490*/  IMAD R59, R189, R4, RZ ;  /* 0x00000004bd3b7224 */ /* 0x000fd000078e02ff */
[----:B------:R-:W-:Y:S05]  /*2d4a0*/  WARPSYNC.COLLECTIVE R15, `(.L_x_2242) ;  /* 0x000000000f087348 */ /* 0x000fea0003c00000 */
[----:B------:R0:W1:Y:S02]  /*2d4b0*/  SHFL.IDX P6, R14, R13, R12, R11 ;  /* 0x0000000c0d0e7389 */ /* 0x00006400000c000b */
[----:B01----:R-:W-:Y:S01]  /*2d4c0*/  ENDCOLLECTIVE ;  /* 0x000000000000791b */ /* 0x003fe20003800000 */
.L_x_2242:
[----:B------:R-:W-:Y:S01]  /*2d4d0*/  ISETP.GE.OR P1, PT, R10, R59, P0 ;  /* 0x0000003b0a00720c */ /* 0x000fe20000726670 */
[----:B------:R-:W-:Y:S02]  /*2d4e0*/  IMAD.MOV.U32 R13, RZ, RZ, R55 ;  /* 0x000000ffff0d7224 */ /* 0x000fe400078e0037 */
[----:B------:R-:W-:-:S10]  /*2d4f0*/  IMAD.MOV.U32 R7, RZ, RZ, R14 ;  /* 0x000000ffff077224 */ /* 0x000fd400078e000e */
[----:B------:R-:W-:Y:S05]  /*2d500*/  WARPSYNC.COLLECTIVE R15, `(.L_x_2243) ;  /* 0x000000000f087348 */ /* 0x000fea0003c00000 */
[----:B------:R0:W1:Y:S02]  /*2d510*/  SHFL.IDX P6, R14, R13, R12, R11 ;  /* 0x0000000c0d0e7389 */ /* 0x00006400000c000b */
[----:B01----:R-:W-:Y:S01]  /*2d520*/  ENDCOLLECTIVE ;  /* 0x000000000000791b */ /* 0x003fe20003800000 */
.L_x_2243:
[----:B------:R-:W-:-:S05]  /*2d530*/  @!P1 IADD3 R4, P2, R16, R7, RZ ;  /* 0x0000000710049210 */ /* 0x000fca0007f5e0ff */
[----:B------:R-:W-:Y:S02]  /*2d540*/  @!P1 IMAD.X R5, R5, 0x1, R17, P2 ;  /* 0x0000000105059824 */ /* 0x000fe400010e0611 */
[----:B------:R-:W-:-:S04]  /*2d550*/  IMAD.MOV.U32 R13, RZ, RZ, R57 ;  /* 0x000000ffff0d7224 */ /* 0x000fc800078e0039 */
[----:B------:R-:W5:Y:S01]  /*2d560*/  @!P1 LD.E.128 R4, desc[UR36][R4.64] ;  /* 0x0000002404049980 */ /* 0x000f62000c101d00 */
[----:B------:R-:W-:-:S07]  /*2d570*/  IMAD.MOV.U32 R9, RZ, RZ, R14 ;  /* 0x000000ffff097224 */ /* 0x000fce00078e000e */
[----:B-----5:R-:W-:Y:S05]  /*2d580*/  WARPSYNC.COLLECTIVE R15, `(.L_x_2244) ;  /* 0x000000000f087348 */ /* 0x020fea0003c00000 */
[----:B------:R0:W1:Y:S02]  /*2d590*/  SHFL.IDX P6, R14, R13, R12, R11 ;  /* 0x0000000c0d0e7389 */ /* 0x00006400000c000b */
[----:B01---5:R-:W-:Y:S01]  /*2d5a0*/  ENDCOLLECTIVE ;  /* 0x000000000000791b */ /* 0x023fe20003800000 */
.L_x_2244:
[----:B------:R-:W-:-:S05]  /*2d5b0*/  @!P1 IADD3 R24, P3, R16, R14, RZ ;  /* 0x0000000e10189210 */ /* 0x000fca0007f7e0ff */
[----:B------:R-:W-:-:S06]  /*2d5c0*/  @!P1 IMAD.X R25, R9, 0x1, R17, P3 ;  /* 0x0000000109199824 */ /* 0x000fcc00018e0611 */
[----:B------:R-:W5:Y:S01]  /*2d5d0*/  @!P1 LD.E.128 R24, desc[UR36][R24.64] ;  /* 0x0000002418189980 */ /* 0x000f62000c101d00 */
[----:B------:R-:W-:Y:S02]  /*2d5e0*/  IMAD.MOV.U32 R13, RZ, RZ, R37 ;  /* 0x000000ffff0d7224 */ /* 0x000fe400078e0025 */
[----:B------:R-:W-:-:S07]  /*2d5f0*/  IMAD.MOV.U32 R12, RZ, RZ, 0x1 ;  /* 0x00000001ff0c7424 */ /* 0x000fce00078e00ff */
[----:B-----5:R-:W-:Y:S05]  /*2d600*/  WARPSYNC.COLLECTIVE R15, `(.L_x_2245) ;  /* 0x000000000f087348 */ /* 0x020fea0003c00000 */
[----:B------:R0:W1:Y:S02]  /*2d610*/  SHFL.IDX P6, R14, R13, R12, R11 ;  /* 0x0000000c0d0e7389 */ /* 0x00006400000c000b */
[----:B01---5:R-:W-:Y:S01]  /*2d620*/  ENDCOLLECTIVE ;  /* 0x000000000000791b */ /* 0x023fe20003800000 */
.L_x_2245:
[----:B------:R-:W-:Y:S02]  /*2d630*/  IMAD.MOV.U32 R13, RZ, RZ, R53 ;  /* 0x000000ffff0d7224 */ /* 0x000fe400078e0035 */
[----:B------:R-:W-:-:S07]  /*2d640*/  IMAD.MOV.U32 R9, RZ, RZ, R14 ;  /* 0x000000ffff097224 */ /* 0x000fce00078e000e */
[----:B------:R-:W-:Y:S05]  /*2d650*/  WARPSYNC.COLLECTIVE R15, `(.L_x_2246) ;  /* 0x000000000f087348 */ /* 0x000fea0003c00000 */
[----:B------:R0:W1:Y:S02]  /*2d660*/  SHFL.IDX P6, R14, R13, R12, R11 ;  /* 0x0000000c0d0e7389 */ /* 0x00006400000c000b */
[----:B01----:R-:W-:Y:S01]  /*2d670*/  ENDCOLLECTIVE ;  /* 0x000000000000791b */ /* 0x003fe20003800000 */
.L_x_2246:
[----:B------:R-:W-:Y:S01]  /*2d680*/  IMAD.MOV.U32 R13, RZ, RZ, R55 ;  /* 0x000000ffff0d7224 */ /* 0x000fe200078e0037 */
[----:B------:R-:W-:-:S07]  /*2d690*/  MOV R21, R14 ;  /* 0x0000000e00157202 */ /* 0x000fce0000000f00 */
[----:B------:R-:W-:Y:S05]  /*2d6a0*/  WARPSYNC.COLLECTIVE R15, `(.L_x_2247) ;  /* 0x000000000f087348 */ /* 0x000fea0003c00000 */
[----:B------:R0:W1:Y:S02]  /*2d6b0*/  SHFL.IDX P6, R14, R13, R12, R11 ;  /* 0x0000000c0d0e7389 */ /* 0x00006400000c000b */
[----:B01----:R-:W-:Y:S01]  /*2d6c0*/  ENDCOLLECTIVE ;  /* 0x000000000000791b */ /* 0x003fe20003800000 */
.L_x_2247:
[----:B------:R-:W-:Y:S02]  /*2d6d0*/  IMAD.MOV.U32 R13, RZ, RZ, R57 ;  /* 0x000000ffff0d7224 */ /* 0x000fe400078e0039 */
[----:B------:R-:W-:-:S07]  /*2d6e0*/  IMAD.MOV.U32 R33, RZ, RZ, R14 ;  /* 0x000000ffff217224 */ /* 0x000fce00078e000e */
[----:B------:R-:W-:Y:S05]  /*2d6f0*/  WARPSYNC.COLLECTIVE R15, `(.L_x_2248) ;  /* 0x000000000f087348 */ /* 0x000fea0003c00000 */
[----:B------:R0:W1:Y:S02]  /*2d700*/  SHFL.IDX P6, R14, R13, R12, R11 ;  /* 0x0000000c0d0e7389 */ /* 0x00006400000c000b */
[----:B01----:R-:W-:Y:S01]  /*2d710*/  ENDCOLLECTIVE ;  /* 0x000000000000791b */ /* 0x003fe20003800000 */
.L_x_2248:
[----:B------:R-:W-:Y:S02]  /*2d720*/  CS2R R44, SRZ ;  /* 0x00000000002c7805 */ /* 0x000fe4000001ff00 */
[----:B------:R-:W-:Y:S02]  /*2d730*/  CS2R R46, SRZ ;  /* 0x00000000002e7805 */ /* 0x000fe4000001ff00 */
[----:B------:R-:W-:Y:S02]  /*2d740*/  CS2R R48, SRZ ;  /* 0x0000000000307805 */ /* 0x000fe4000001ff00 */
[----:B------:R-:W-:Y:S01]  /*2d750*/  CS2R R50, SRZ ;  /* 0x0000000000327805 */ /* 0x000fe2000001ff00 */
[----:B------:R-:W-:Y:S02]  /*2d760*/  @!P1 IMAD.MOV.U32 R44, RZ, RZ, R4 ;  /* 0x000000ffff2c9224 */ /* 0x000fe400078e0004 */
[----:B------:R-:W-:Y:S01]  /*2d770*/  @!P1 IMAD.MOV.U32 R45, RZ, RZ, R5 ;  /* 0x000000ffff2d9224 */ /* 0x000fe200078e0005 */
[----:B------:R-:W-:Y:S01]  /*2d780*/  CS2R R4, SRZ ;  /* 0x0000000000047805 */ /* 0x000fe2000001ff00 */
[----:B------:R-:W-:-:S02]  /*2d790*/  @!P1 IMAD.MOV.U32 R46, RZ, RZ, R6 ;  /* 0x000000ffff2e9224 */ /* 0x000fc400078e0006 */
[----:B------:R-:W-:Y:S02]  /*2d7a0*/  @!P1 IMAD.MOV.U32 R47, RZ, RZ, R7 ;  /* 0x000000ffff2f9224 */ /* 0x000fe400078e0007 */
[----:B------:R-:W-:Y:S02]  /*2d7b0*/  @!P1 IMAD.MOV.U32 R48, RZ, RZ, R24 ;  /* 0x000000ffff309224 */ /* 0x000fe400078e0018 */
[----:B------:R-:W-:Y:S02]  /*2d7c0*/  @!P1 IMAD.MOV.U32 R49, RZ, RZ, R25 ;  /* 0x000000ffff319224 */ /* 0x000fe400078e0019 */
[----:B------:R-:W-:Y:S02]  /*2d7d0*/  @!P1 IMAD.MOV.U32 R50, RZ, RZ, R26 ;  /* 0x000000ffff329224 */ /* 0x000fe400078e001a */
[----:B------:R-:W-:Y:S01]  /*2d7e0*/  @!P1 IMAD.MOV.U32 R51, RZ, RZ, R27 ;  /* 0x000000ffff339224 */ /* 0x000fe200078e001b */
[----:B------:R-:W-:Y:S06]  /*2d7f0*/  BRA `(.L_x_2249) ;  /* 0xfffffe0400a07947 */ /* 0x000fec000383ffff */
.L_x_1899:
[----:B------:R-:W-:Y:S01]  /*2d800*/  BSSY B1, `(.L_x_2250) ;  /* 0x0000008000017945 */ /* 0x000fe20003800000 */
[----:B------:R-:W-:Y:S01]  /*2d810*/  IMAD.MOV.U32 R13, RZ, RZ, R37 ;  /* 0x000000ffff0d7224 */ /* 0x000fe200078e0025 */
[----:B------:R-:W-:Y:S01]  /*2d820*/  MOV R12, 0x2 ;  /* 0x00000002000c7802 */ /* 0x000fe20000000f00 */
[----:B------:R-:W-:Y:S02]  /*2d830*/  IMAD.MOV.U32 R11, RZ, RZ, 0x181f ;  /* 0x0000181fff0b7424 */ /* 0x000fe400078e00ff */
[----:B------:R-:W-:-:S07]  /*2d840*/  IMAD.MOV.U32 R15, RZ, RZ, -0x1 ;  /* 0xffffffffff0f7424 */ /* 0x000fce00078e00ff */
[----:B-----5:R-:W-:Y:S05]  /*2d850*/  WARPSYNC.COLLECTIVE R15, `(.L_x_2251) ;  /* 0x000000000f087348 */ /* 0x020fea0003c00000 */
[----:B------:R0:W1:Y:S02]  /*2d860*/  SHFL.IDX P6, R14, R13, R12, R11 ;  /* 0x0000000c0d0e7389 */ /* 0x00006400000c000b */
[----:B01---5:R-:W-:Y:S01]  /*2d870*/  ENDCOLLECTIVE ;  /* 0x000000000000791b */ /* 0x023fe20003800000 */
.L_x_2251:
[----:B------:R-:W-:Y:S05]  /*2d880*/  BSYNC B1 ;  /* 0x0000000000017941 */ /* 0x000fea0003800000 */
.L_x_2250:
[----:B------:R-:W-:Y:S02]  /*2d890*/  IMAD.MOV.U32 R13, RZ, RZ, R53 ;  /* 0x000000ffff0d7224 */ /* 0x000fe400078e0035 */
[----:B------:R-:W-:Y:S02]  /*2d8a0*/  IMAD.MOV.U32 R12, RZ, RZ, 0x2 ;  /* 0x00000002ff0c7424 */ /* 0x000fe400078e00ff */
[----:B------:R-:W-:Y:S02]  /*2d8b0*/  IMAD.MOV.U32 R11, RZ, RZ, 0x181f ;  /* 0x0000181fff0b7424 */ /* 0x000fe400078e00ff */
[----:B------:R-:W-:Y:S02]  /*2d8c0*/  IMAD.MOV.U32 R15, RZ, RZ, -0x1 ;  /* 0xffffffffff0f7424 */ /* 0x000fe400078e00ff */
[----:B------:R-:W-:Y:S02]  /*2d8d0*/  IMAD.MOV.U32 R9, RZ, RZ, R14 ;  /* 0x000000ffff097224 */ /* 0x000fe400078e000e */
[----:B------:R-:W-:-:S07]  /*2d8e0*/  VIADD R8, R10, 0x40 ;  /* 0x000000400a087836 */ /* 0x000fce0000000000 */
[----:B------:R-:W-:Y:S05]  /*2d8f0*/  WARPSYNC.COLLECTIVE R15, `(.L_x_2252) ;  /* 0x000000000f087348 */ /* 0x000fea0003c00000 */
[----:B------:R0:W1:Y:S02]  /*2d900*/  SHFL.IDX P6, R14, R13, R12, R11 ;  /* 0x0000000c0d0e7389 */ /* 0x00006400000c000b */
[----:B01----:R-:W-:Y:S01]  /*2d910*/  ENDCOLLECTIVE ;  /* 0x000000000000791b */ /* 0x003fe20003800000 */
.L_x_2252:
[----:B------:R-:W-:Y:S01]  /*2d920*/  ISETP.GE.OR P1, PT, R8, R59, P0 ;  /* 0x0000003b0800720c */ /* 0x000fe20000726670 */
[----:B------:R-:W-:Y:S02]  /*2d930*/  IMAD.MOV.U32 R13, RZ, RZ, R55 ;  /* 0x000000ffff0d7224 */ /* 0x000fe400078e0037 */
[----:B------:R-:W-:-:S10]  /*2d940*/  IMAD.MOV.U32 R21, RZ, RZ, R14 ;  /* 0x000000ffff157224 */ /* 0x000fd400078e000e */
[----:B------:R-:W-:Y:S05]  /*2d950*/  WARPSYNC.COLLECTIVE R15, `(.L_x_2253) ;  /* 0x000000000f087348 */ /* 0x000fea0003c00000 */
[----:B------:R0:W1:Y:S02]  /*2d960*/  SHFL.IDX P6, R14, R13, R12, R11 ;  /* 0x0000000c0d0e7389 */ /* 0x00006400000c000b */
[----:B01----:R-:W-:Y:S01]  /*2d970*/  ENDCOLLECTIVE ;  /* 0x000000000000791b */ /* 0x003fe20003800000 */
.L_x_2253:
[----:B------:R-:W-:-:S04]  /*2d980*/  @!P1 IADD3 R24, P2, R16, R21, RZ ;  /* 0x0000001510189210 */ /* 0x000fc80007f5e0ff */
[----:B------:R-:W-:Y:S01]  /*2d990*/  @!P1 IADD3.X R9, R9, R17, RZ, P2, !PT ;  /* 0x0000001109099210 */ /* 0x000fe200017fe4ff */
[----:B------:R-:W-:Y:S02]  /*2d9a0*/  IMAD.MOV.U32 R13, RZ, RZ, R57 ;  /* 0x000000ffff0d7224 */ /* 0x000fe400078e0039 */
[----:B------:R-:W-:-:S07]  /*2d9b0*/  IMAD.MOV.U32 R25, RZ, RZ, R14 ;  /* 0x000000ffff197224 */ /* 0x000fce00078e000e */
[----:B------:R-:W-:Y:S05]  /*2d9c0*/  WARPSYNC.COLLECTIVE R15, `(.L_x_2254) ;  /* 0x000000000f087348 */ /* 0x000fea0003c00000 */
[----:B------:R0:W1:Y:S02]  /*2d9d0*/  SHFL.IDX P6, R14, R13, R12, R11 ;  /* 0x0000000c0d0e7389 */ /* 0x00006400000c000b */
[----:B01----:R-:W-:Y:S01]  /*2d9e0*/  ENDCOLLECTIVE ;  /* 0x000000000000791b */ /* 0x003fe20003800000 */
.L_x_2254:
[----:B------:R-:W-:-:S05]  /*2d9f0*/  @!P1 IADD3 R32, P3, R16, R14, RZ ;  /* 0x0000000e10209210 */ /* 0x000fca0007f7e0ff */
[----:B------:R-:W-:Y:S02]  /*2da00*/  @!P1 IMAD.X R33, R25, 0x1, R17, P3 ;  /* 0x0000000119219824 */ /* 0x000fe400018e0611 */
[----:B------:R-:W-:-:S04]  /*2da10*/  @!P1 IMAD.MOV.U32 R25, RZ, RZ, R9 ;  /* 0x000000ffff199224 */ /* 0x000fc800078e0009 */
[----:B------:R-:W5:Y:S04]  /*2da20*/  @!P1 LD.E.128 R32, desc[UR36][R32.64] ;  /* 0x0000002420209980 */ /* 0x000f68000c101d00 */
[----:B------:R-:W5:Y:S01]  /*2da30*/  @!P1 LD.E.128 R24, desc[UR36][R24.64] ;  /* 0x0000002418189980 */ /* 0x000f62000c101d00 */
[----:B------:R-:W-:Y:S02]  /*2da40*/  IMAD.MOV.U32 R13, RZ, RZ, R37 ;  /* 0x000000ffff0d7224 */ /* 0x000fe400078e0025 */
[----:B------:R-:W-:-:S07]  /*2da50*/  IMAD.MOV.U32 R12, RZ, RZ, 0x3 ;  /* 0x00000003ff0c7424 */ /* 0x000fce00078e00ff */
[----:B-----5:R-:W-:Y:S05]  /*2da60*/  WARPSYNC.COLLECTIVE R15, `(.L_x_2255) ;  /* 0x000000000f087348 */ /* 0x020fea0003c00000 */
[----:B------:R0:W1:Y:S02]  /*2da70*/  SHFL.IDX P6, R14, R13, R12, R11 ;  /* 0x0000000c0d0e7389 */ /* 0x00006400000c000b */
[----:B01---5:R-:W-:Y:S01]  /*2da80*/  ENDCOLLECTIVE ;  /* 0x000000000000791b */ /* 0x023fe20003800000 */
.L_x_2255:
[----:B------:R-:W-:Y:S02]  /*2da90*/  IMAD.MOV.U32 R13, RZ, RZ, R53 ;  /* 0x000000ffff0d7224 */ /* 0x000fe400078e0035 */
[----:B------:R-:W-:-:S07]  /*2daa0*/  IMAD.MOV.U32 R37, RZ, RZ, R14 ;  /* 0x000000ffff257224 */ /* 0x000fce00078e000e */
[----:B------:R-:W-:Y:S05]  /*2dab0*/  WARPSYNC.COLLECTIVE R15, `(.L_x_2256) ;  /* 0x000000000f087348 */ /* 0x000fea0003c00000 */
[----:B------:R0:W1:Y:S02]  /*2dac0*/  SHFL.IDX P6, R14, R13, R12, R11 ;  /* 0x0000000c0d0e7389 */ /* 0x00006400000c000b */
[----:B01----:R-:W-:Y:S01]  /*2dad0*/  ENDCOLLECTIVE ;  /* 0x000000000000791b */ /* 0x003fe20003800000 */
.L_x_2256:
[----:B------:R-:W-:Y:S02]  /*2dae0*/  IMAD.MOV.U32 R13, RZ, RZ, R55 ;  /* 0x000000ffff0d7224 */ /* 0x000fe400078e0037 */
[----:B------:R-:W-:-:S07]  /*2daf0*/  IMAD.MOV.U32 R53, RZ, RZ, R14 ;  /* 0x000000ffff357224 */ /* 0x000fce00078e000e */
[----:B------:R-:W-:Y:S05]  /*2db00*/  WARPSYNC.COLLECTIVE R15, `(.L_x_2257) ;  /* 0x000000000f087348 */ /* 0x000fea0003c00000 */
[----:B------:R0:W1:Y:S02]  /*2db10*/  SHFL.IDX P6, R14, R13, R12, R11 ;  /* 0x0000000c0d0e7389 */ /* 0x00006400000c000b */
[----:B01----:R-:W-:Y:S01]  /*2db20*/  ENDCOLLECTIVE ;  /* 0x000000000000791b */ /* 0x003fe20003800000 */
.L_x_2257:
[----:B------:R-:W-:Y:S02]  /*2db30*/  IMAD.MOV.U32 R13, RZ, RZ, R57 ;  /* 0x000000ffff0d7224 */ /* 0x000fe400078e0039 */
[----:B------:R-:W-:-:S07]  /*2db40*/  IMAD.MOV.U32 R55, RZ, RZ, R14 ;  /* 0x000000ffff377224 */ /* 0x000fce00078e000e */
[----:B------:R-:W-:Y:S05]  /*2db50*/  WARPSYNC.COLLECTIVE R15, `(.L_x_2258) ;  /* 0x000000000f087348 */ /* 0x000fea0003c00000 */
[----:B------:R0:W1:Y:S02]  /*2db60*/  SHFL.IDX P6, R14, R13, R12, R11 ;  /* 0x0000000c0d0e7389 */ /* 0x00006400000c000b */
[----:B01----:R-:W-:Y:S01]  /*2db70*/  ENDCOLLECTIVE ;  /* 0x000000000000791b */ /* 0x003fe20003800000 */
.L_x_2258:
[----:B------:R-:W-:Y:S02]  /*2db80*/  CS2R R20, SRZ ;  /* 0x0000000000147805 */ /* 0x000fe4000001ff00 */
[----:B------:R-:W-:Y:S02]  /*2db90*/  CS2R R38, SRZ ;  /* 0x0000000000267805 */ /* 0x000fe4000001ff00 */
[----:B------:R-:W-:Y:S02]  /*2dba0*/  CS2R R40, SRZ ;  /* 0x0000000000287805 */ /* 0x000fe4000001ff00 */
[----:B------:R-:W-:Y:S02]  /*2dbb0*/  CS2R R42, SRZ ;  /* 0x00000000002a7805 */ /* 0x000fe4000001ff00 */
[----:B------:R-:W-:Y:S01]  /*2dbc0*/  CS2R R8, SRZ ;  /* 0x0000000000087805 */ /* 0x000fe2000001ff00 */
[----:B------:R-:W-:Y:S02]  /*2dbd0*/  IMAD.MOV.U32 R57, RZ, RZ, R14 ;  /* 0x000000ffff397224 */ /* 0x000fe400078e000e */
[----:B------:R-:W-:-:S02]  /*2dbe0*/  @!P1 IMAD.MOV.U32 R40, RZ, RZ, R32 ;  /* 0x000000ffff289224 */ /* 0x000fc400078e0020 */
[----:B------:R-:W-:Y:S02]  /*2dbf0*/  @!P1 IMAD.MOV.U32 R41, RZ, RZ, R33 ;  /* 0x000000ffff299224 */ /* 0x000fe400078e0021 */
[----:B------:R-:W-:Y:S01]  /*2dc00*/  @!P1 IMAD.MOV.U32 R20, RZ, RZ, R24 ;  /* 0x000000ffff149224 */ /* 0x000fe200078e0018 */
[----:B------:R-:W-:Y:S01]  /*2dc10*/  @!P1 MOV R21, R25 ;  /* 0x0000001900159202 */ /* 0x000fe20000000f00 */
[----:B------:R-:W-:Y:S02]  /*2dc20*/  @!P1 IMAD.MOV.U32 R38, RZ, RZ, R26 ;  /* 0x000000ffff269224 */ /* 0x000fe400078e001a */
[----:B------:R-:W-:Y:S02]  /*2dc30*/  @!P1 IMAD.MOV.U32 R39, RZ, RZ, R27 ;  /* 0x000000ffff279224 */ /* 0x000fe400078e001b */
[----:B------:R-:W-:Y:S02]  /*2dc40*/  @!P1 IMAD.MOV.U32 R42, RZ, RZ, R34 ;  /* 0x000000ffff2a9224 */ /* 0x000fe400078e0022 */
[----:B------:R-:W-:Y:S01]  /*2dc50*/  @!P1 IMAD.MOV.U32 R43, RZ, RZ, R35 ;  /* 0x000000ffff2b9224 */ /* 0x000fe200078e0023 */
[----:B------:R-:W-:Y:S06]  /*2dc60*/  BRA `(.L_x_2259) ;  /* 0xfffffe04004c7947 */ /* 0x000fec000383ffff */
.L_x_1903:
[----:B0-----:R0:W1:Y:S02]  /*2dc70*/  SYNCS.PHASECHK.TRANS64.TRYWAIT P4, [R22+URZ+0x28400], R25 ;  /* 0x02840019160075a7 */ /* 0x001064000808017f */
[----:B-1----:R-:W-:Y:S05]  /*2dc80*/  @!P4 NANOSLEEP.SYNCS 0x989680 ;  /* 0x009896800000c95d */ /* 0x002fea0003900000 */
[----:B------:R-:W1:Y:S02]  /*2dc90*/  @!P4 SYNCS.PHASECHK.TRANS64 P4, [R22+URZ+0x28400], R25 ;  /* 0x028400191600c5a7 */ /* 0x000e64000808007f */
[----:B-1----:R-:W-:Y:S05]  /*2dca0*/  @!P4 BRA `(.L_x_1903) ;  /* 0xfffffffc00f0c947 */ /* 0x002fea000383ffff */
[----:B------:R-:W-:Y:S05]  /*2dcb0*/  BRA `(.L_x_2260) ;  /* 0xfffffe0400bc7947 */ /* 0x000fea000383ffff */
.L_x_1913:
[----:B--2---:R2:W3:Y:S02]  /*2dcc0*/  SYNCS.PHASECHK.TRANS64.TRYWAIT P1, [R5+URZ+0x28430], R12 ;  /* 0x0284300c050075a7 */ /* 0x0044e4000802017f */
[----:B---3--:R-:W-:Y:S05]  /*2dcd0*/  @!P1 NANOSLEEP.SYNCS 0x989680 ;  /* 0x009896800000995d */ /* 0x008fea0003900000 */
[----:B------:R-:W3:Y:S02]  /*2dce0*/  @!P1 SYNCS.PHASECHK.TRANS64 P1, [R5+URZ+0x28430], R12 ;  /* 0x0284300c050095a7 */ /* 0x000ee4000802007f */
[----:B---3--:R-:W-:Y:S05]  /*2dcf0*/  @!P1 BRA `(.L_x_1913) ;  /* 0xfffffffc00f09947 */ /* 0x008fea000383ffff */
[----:B------:R-:W-:Y:S05]  /*2dd00*/  BRA `(.L_x_1912) ;  /* 0xfffffe4800287947 */ /* 0x000fea000383ffff */
.L_x_1927:
[----:B-1----:R1:W2:Y:S02]  /*2dd10*/  SYNCS.PHASECHK.TRANS64.TRYWAIT P2, [R5+URZ+0x28450], R12 ;  /* 0x0284500c050075a7 */ /* 0x0022a4000804017f */
[----:B--2---:R-:W-:Y:S05]  /*2dd20*/  @!P2 NANOSLEEP.SYNCS 0x989680 ;  /* 0x009896800000a95d */ /* 0x004fea0003900000 */
[----:B------:R-:W2:Y:S02]  /*2dd30*/  @!P2 SYNCS.PHASECHK.TRANS64 P2, [R5+URZ+0x28450], R12 ;  /* 0x0284500c0500a5a7 */ /* 0x000ea4000804007f */
[----:B--2---:R-:W-:Y:S05]  /*2dd40*/  @!P2 BRA `(.L_x_1927) ;  /* 0xfffffffc00f0a947 */ /* 0x004fea000383ffff */
[----:B------:R-:W-:Y:S05]  /*2dd50*/  BRA `(.L_x_1926) ;  /* 0xfffffe6800907947 */ /* 0x000fea000383ffff */
.L_x_1937:
[----:B-1----:R1:W2:Y:S02]  /*2dd60*/  SYNCS.PHASECHK.TRANS64.TRYWAIT P2, [R205+URZ+0x28430], R9 ;  /* 0x02843009cd0075a7 */ /* 0x0022a4000804017f */
[----:B--2---:R-:W-:Y:S05]  /*2dd70*/  @!P2 NANOSLEEP.SYNCS 0x989680 ;  /* 0x009896800000a95d */ /* 0x004fea0003900000 */
[----:B------:R-:W2:Y:S02]  /*2dd80*/  @!P2 SYNCS.PHASECHK.TRANS64 P2, [R205+URZ+0x28430], R9 ;  /* 0x02843009cd00a5a7 */ /* 0x000ea4000804007f */
[----:B--2---:R-:W-:Y:S05]  /*2dd90*/  @!P2 BRA `(.L_x_1937) ;  /* 0xfffffffc00f0a947 */ /* 0x004fea000383ffff */
[----:B------:R-:W-:Y:S05]  /*2dda0*/  BRA `(.L_x_1936) ;  /* 0xfffffe6c00f07947 */ /* 0x000fea000383ffff */
.L_x_1951:
[----:B---3--:R3:W4:Y:S02]  /*2ddb0*/  SYNCS.PHASECHK.TRANS64.TRYWAIT P2, [R205+URZ+0x28450], R9 ;  /* 0x02845009cd0075a7 */ /* 0x008724000804017f */
[----:B----4-:R-:W-:Y:S05]  /*2ddc0*/  @!P2 NANOSLEEP.SYNCS 0x989680 ;  /* 0x009896800000a95d */ /* 0x010fea0003900000 */
[----:B------:R-:W4:Y:S02]  /*2ddd0*/  @!P2 SYNCS.PHASECHK.TRANS64 P2, [R205+URZ+0x28450], R9 ;  /* 0x02845009cd00a5a7 */ /* 0x000f24000804007f */
[----:B----4-:R-:W-:Y:S05]  /*2dde0*/  @!P2 BRA `(.L_x_1951) ;  /* 0xfffffffc00f0a947 */ /* 0x010fea000383ffff */
[----:B------:R-:W-:Y:S05]  /*2ddf0*/  BRA `(.L_x_1950) ;  /* 0xfffffe9400647947 */ /* 0x000fea000383ffff */
.L_x_1962:
[----:B-1----:R1:W2:Y:S02]  /*2de00*/  SYNCS.PHASECHK.TRANS64.TRYWAIT P2, [R5+URZ+0x28430], R10 ;  /* 0x0284300a050075a7 */ /* 0x0022a4000804017f */
[----:B--2---:R-:W-:Y:S05]  /*2de10*/  @!P2 NANOSLEEP.SYNCS 0x989680 ;  /* 0x009896800000a95d */ /* 0x004fea0003900000 */
[----:B------:R-:W2:Y:S02]  /*2de20*/  @!P2 SYNCS.PHASECHK.TRANS64 P2, [R5+URZ+0x28430], R10 ;  /* 0x0284300a0500a5a7 */ /* 0x000ea4000804007f */
[----:B--2---:R-:W-:Y:S05]  /*2de30*/  @!P2 BRA `(.L_x_1962) ;  /* 0xfffffffc00f0a947 */ /* 0x004fea000383ffff */
[----:B------:R-:W-:Y:S05]  /*2de40*/  BRA `(.L_x_1961) ;  /* 0xfffffe9800e07947 */ /* 0x000fea000383ffff */
.L_x_1968:
[----:B---3--:R3:W4:Y:S02]  /*2de50*/  SYNCS.PHASECHK.TRANS64.TRYWAIT P2, [R5+URZ+0x28450], R10 ;  /* 0x0284500a050075a7 */ /* 0x008724000804017f */
[----:B----4-:R-:W-:Y:S05]  /*2de60*/  @!P2 NANOSLEEP.SYNCS 0x989680 ;  /* 0x009896800000a95d */ /* 0x010fea0003900000 */
[----:B------:R-:W4:Y:S02]  /*2de70*/  @!P2 SYNCS.PHASECHK.TRANS64 P2, [R5+URZ+0x28450], R10 ;  /* 0x0284500a0500a5a7 */ /* 0x000f24000804007f */
[----:B----4-:R-:W-:Y:S05]  /*2de80*/  @!P2 BRA `(.L_x_1968) ;  /* 0xfffffffc00f0a947 */ /* 0x010fea000383ffff */
[----:B------:R-:W-:Y:S05]  /*2de90*/  BRA `(.L_x_1967) ;  /* 0xfffffeb400b07947 */ /* 0x000fea000383ffff */
.L_x_1975:
[----:B-1----:R1:W2:Y:S02]  /*2dea0*/  SYNCS.PHASECHK.TRANS64.TRYWAIT P1, [R10+URZ+0x28430], R8 ;  /* 0x028430080a0075a7 */ /* 0x0022a4000802017f */
[----:B--2---:R-:W-:Y:S05]  /*2deb0*/  @!P1 NANOSLEEP.SYNCS 0x989680 ;  /* 0x009896800000995d */ /* 0x004fea0003900000 */
[----:B------:R-:W2:Y:S02]  /*2dec0*/  @!P1 SYNCS.PHASECHK.TRANS64 P1, [R10+URZ+0x28430], R8 ;  /* 0x028430080a0095a7 */ /* 0x000ea4000802007f */
[----:B--2---:R-:W-:Y:S05]  /*2ded0*/  @!P1 BRA `(.L_x_1975) ;  /* 0xfffffffc00f09947 */ /* 0x004fea000383ffff */
[----:B------:R-:W-:Y:S05]  /*2dee0*/  BRA `(.L_x_1974) ;  /* 0xfffffeb8007c7947 */ /* 0x000fea000383ffff */
.L_x_1989:
[----:B---3--:R3:W4:Y:S02]  /*2def0*/  SYNCS.PHASECHK.TRANS64.TRYWAIT P1, [R10+URZ+0x28450], R8 ;  /* 0x028450080a0075a7 */ /* 0x008724000802017f */
[----:B----4-:R-:W-:Y:S05]  /*2df00*/  @!P1 NANOSLEEP.SYNCS 0x989680 ;  /* 0x009896800000995d */ /* 0x010fea0003900000 */
[----:B------:R-:W4:Y:S02]  /*2df10*/  @!P1 SYNCS.PHASECHK.TRANS64 P1, [R10+URZ+0x28450], R8 ;  /* 0x028450080a0095a7 */ /* 0x000f24000802007f */
[----:B----4-:R-:W-:Y:S05]  /*2df20*/  @!P1 BRA `(.L_x_1989) ;  /* 0xfffffffc00f09947 */ /* 0x010fea000383ffff */
[----:B------:R-:W-:Y:S05]  /*2df30*/  BRA `(.L_x_1988) ;  /* 0xfffffedc00e07947 */ /* 0x000fea000383ffff */
.L_x_1994:
[----:B-----5:R-:W-:Y:S01]  /*2df40*/  IMAD.MOV.U32 R12, RZ, RZ, R0 ;  /* 0x000000ffff0c7224 */ /* 0x020fe200078e0000 */
[----:B0-----:R-:W-:Y:S01]  /*2df50*/  LOP3.LUT R2, R0, 0x2, RZ, 0x3c, !PT ;  /* 0x0000000200027812 */ /* 0x001fe200078e3cff */
[----:B------:R-:W-:Y:S01]  /*2df60*/  IMAD.MOV.U32 R11, RZ, RZ, 0x1c1f ;  /* 0x00001c1fff0b7424 */ /* 0x000fe200078e00ff */
[----:B------:R-:W-:Y:S01]  /*2df70*/  SEL R7, R36, R37, P0 ;  /* 0x0000002524077207 */ /* 0x000fe20000000000 */
[----:B------:R-:W-:Y:S01]  /*2df80*/  IMAD.MOV.U32 R15, RZ, RZ, -0x1 ;  /* 0xffffffffff0f7424 */ /* 0x000fe200078e00ff */
[----:B------:R-:W-:Y:S02]  /*2df90*/  SEL R8, R32, R33, P0 ;  /* 0x0000002120087207 */ /* 0x000fe40000000000 */
[----:B------:R-:W-:-:S07]  /*2dfa0*/  SEL R36, R37, R36, P0 ;  /* 0x0000002425247207 */ /* 0x000fce0000000000 */
[----:B-12---:R-:W-:Y:S05]  /*2dfb0*/  WARPSYNC.COLLECTIVE R15, `(.L_x_2261) ;  /* 0x000000000f087348 */ /* 0x006fea0003c00000 */
[----:B------:R0:W3:Y:S02]  /*2dfc0*/  SHFL.IDX P6, R14, R13, R12, R11 ;  /* 0x0000000c0d0e7389 */ /* 0x0000e400000c000b */
[----:B0123--:R-:W-:Y:S01]  /*2dfd0*/  ENDCOLLECTIVE ;  /* 0x000000000000791b */ /* 0x00ffe20003800000 */
.L_x_2261:
        /* <DEDUP_REMOVED lines=18> */
.L_x_2262:
        /* <DEDUP_REMOVED lines=18> */
.L_x_2263:
        /* <DEDUP_REMOVED lines=18> */
.L_x_2264:
        /* <DEDUP_REMOVED lines=8> */
[----:B------:R-:W-:Y:S01]  /*2e3c0*/  SEL R77, R132, R133, P0 ;  /* 0x00000085844d7207 */ /* 0x000fe20000000000 */
[----:B------:R-:W-:Y:S01]  /*2e3d0*/  IMAD.MOV.U32 R12, RZ, RZ, R0 ;  /* 0x000000ffff0c7224 */ /* 0x000fe200078e0000 */
        /* <DEDUP_REMOVED lines=9> */
.L_x_2265:
        /* <DEDUP_REMOVED lines=18> */
.L_x_2266:
        /* <DEDUP_REMOVED lines=19> */
.L_x_2267:
[----:B------:R-:W-:Y:S02]  /*2e6c0*/  SEL R59, R70, R71, P0 ;  /* 0x00000047463b7207 */ /* 0x000fe40000000000 */
[----:B------:R-:W-:Y:S02]  /*2e6d0*/  SEL R117, R66, R67, P0 ;  /* 0x0000004342757207 */ /* 0x000fe40000000000 */
[----:B------:R-:W-:Y:S02]  /*2e6e0*/  SEL R70, R71, R70, P0 ;  /* 0x0000004647467207 */ /* 0x000fe40000000000 */
[----:B------:R-:W-:Y:S02]  /*2e6f0*/  SEL R125, R67, R66, P0 ;  /* 0x00000042437d7207 */ /* 0x000fe40000000000 */
[----:B------:R-:W-:Y:S02]  /*2e700*/  SEL R66, R78, R79, P0 ;  /* 0x0000004f4e427207 */ /* 0x000fe40000000000 */
[----:B------:R-:W-:-:S02]  /*2e710*/  SEL R63, R74, R75, P0 ;  /* 0x0000004b4a3f7207 */ /* 0x000fc40000000000 */
[----:B------:R-:W-:Y:S02]  /*2e720*/  SEL R78, R79, R78, P0 ;  /* 0x0000004e4f4e7207 */ /* 0x000fe40000000000 */
        /* <DEDUP_REMOVED lines=10> */
.L_x_2268:
        /* <DEDUP_REMOVED lines=19> */
.L_x_2269:
        /* <DEDUP_REMOVED lines=18> */
.L_x_2270:
[----:B------:R-:W-:Y:S02]  /*2ea20*/  SEL R142, R143, R142, P0 ;  /* 0x0000008e8f8e7207 */ /* 0x000fe40000000000 */
[----:B------:R-:W-:Y:S02]  /*2ea30*/  SEL R138, R139, R138, P0 ;  /* 0x0000008a8b8a7207 */ /* 0x000fe40000000000 */
[----:B------:R-:W-:Y:S02]  /*2ea40*/  SEL R133, R150, R151, P0 ;  /* 0x0000009796857207 */ /* 0x000fe40000000000 */
[----:B------:R-:W-:Y:S02]  /*2ea50*/  SEL R161, R159, R147, P0 ;  /* 0x000000939fa17207 */ /* 0x000fe40000000000 */
[----:B------:R-:W-:Y:S02]  /*2ea60*/  SEL R150, R151, R150, P0 ;  /* 0x0000009697967207 */ /* 0x000fe40000000000 */
[----:B------:R-:W-:Y:S01]  /*2ea70*/  SEL R160, R147, R159, P0 ;  /* 0x0000009f93a07207 */ /* 0x000fe20000000000 */
[----:B------:R-:W-:-:S02]  /*2ea80*/  IMAD.MOV.U32 R13, RZ, RZ, R44 ;  /* 0x000000ffff0d7224 */ /* 0x000fc400078e002c */
[----:B------:R-:W-:Y:S02]  /*2ea90*/  IMAD.MOV.U32 R12, RZ, RZ, R2 ;  /* 0x000000ffff0c7224 */ /* 0x000fe400078e0002 */
[----:B------:R-:W-:-:S07]  /*2eaa0*/  IMAD.MOV.U32 R29, RZ, RZ, R14 ;  /* 0x000000ffff1d7224 */ /* 0x000fce00078e000e */
[----:B------:R-:W-:Y:S05]  /*2eab0*/  WARPSYNC.COLLECTIVE R15, `(.L_x_2271) ;  /* 0x000000000f087348 */ /* 0x000fea0003c00000 */
[----:B------:R0:W1:Y:S02]  /*2eac0*/  SHFL.IDX P6, R14, R13, R12, R11 ;  /* 0x0000000c0d0e7389 */ /* 0x00006400000c000b */
[----:B01----:R-:W-:Y:S01]  /*2ead0*/  ENDCOLLECTIVE ;  /* 0x000000000000791b */ /* 0x003fe20003800000 */
.L_x_2271:
[----:B------:R-:W-:Y:S02]  /*2eae0*/  IMAD.MOV.U32 R13, RZ, RZ, R40 ;  /* 0x000000ffff0d7224 */ /* 0x000fe400078e0028 */
[----:B------:R-:W-:-:S07]  /*2eaf0*/  IMAD.MOV.U32 R44, RZ, RZ, R14 ;  /* 0x000000ffff2c7224 */ /* 0x000fce00078e000e */
[----:B------:R-:W-:Y:S05]  /*2eb00*/  WARPSYNC.COLLECTIVE R15, `(.L_x_2272) ;  /* 0x000000000f087348 */ /* 0x000fea0003c00000 */
[----:B------:R0:W1:Y:S02]  /*2eb10*/  SHFL.IDX P6, R14, R13, R12, R11 ;  /* 0x0000000c0d0e7389 */ /* 0x00006400000c000b */
[----:B01----:R-:W-:Y:S01]  /*2eb20*/  ENDCOLLECTIVE ;  /* 0x000000000000791b */ /* 0x003fe20003800000 */
.L_x_2272:
[----:B------:R-:W-:Y:S02]  /*2eb30*/  SEL R227, R30, R44, P0 ;  /* 0x0000002c1ee37207 */ /* 0x000fe40000000000 */
[----:B------:R-:W-:Y:S01]  /*2eb40*/  SEL R228, R44, R30, P0 ;  /* 0x0000001e2ce47207 */ /* 0x000fe20000000000 */
[----:B------:R-:W-:Y:S01]  /*2eb50*/  IMAD.MOV.U32 R13, RZ, RZ, R35 ;  /* 0x000000ffff0d7224 */ /* 0x000fe200078e0023 */
[----:B------:R-:W-:Y:S01]  /*2eb60*/  MOV R12, R0 ;  /* 0x00000000000c7202 */ /* 0x000fe20000000f00 */
[----:B------:R-:W-:-:S07]  /*2eb70*/  IMAD.MOV.U32 R40, RZ, RZ, R14 ;  /* 0x000000ffff287224 */ /* 0x000fce00078e000e */
[----:B------:R-:W-:Y:S05]  /*2eb80*/  WARPSYNC.COLLECTIVE R15, `(.L_x_2273) ;  /* 0x000000000f087348 */ /* 0x000fea0003c00000 */
[----:B------:R0:W1:Y:S02]  /*2eb90*/  SHFL.IDX P6, R14, R13, R12, R11 ;  /* 0x0000000c0d0e7389 */ /* 0x00006400000c000b */
[----:B01----:R-:W-:Y:S01]  /*2eba0*/  ENDCOLLECTIVE ;  /* 0x000000000000791b */ /* 0x003fe20003800000 */
.L_x_2273:
[----:B------:R-:W-:Y:S01]  /*2ebb0*/  SEL R229, R29, R40, P0 ;  /* 0x000000281de57207 */ /* 0x000fe20000000000 */
[----:B------:R-:W-:Y:S02]  /*2ebc0*/  IMAD.MOV.U32 R13, RZ, RZ, R28 ;  /* 0x000000ffff0d7224 */ /* 0x000fe400078e001c */
[----:B------:R-:W-:-:S07]  /*2ebd0*/  IMAD.MOV.U32 R35, RZ, RZ, R14 ;  /* 0x000000ffff237224 */ /* 0x000fce00078e000e */
[----:B------:R-:W-:Y:S05]  /*2ebe0*/  WARPSYNC.COLLECTIVE R15, `(.L_x_2274) ;  /* 0x000000000f087348 */ /* 0x000fea0003c00000 */
[----:B------:R0:W1:Y:S02]  /*2ebf0*/  SHFL.IDX P6, R14, R13, R12, R11 ;  /* 0x0000000c0d0e7389 */ /* 0x00006400000c000b */
[----:B01----:R-:W-:Y:S01]  /*2ec00*/  ENDCOLLECTIVE ;  /* 0x000000000000791b */ /* 0x003fe20003800000 */
.L_x_2274:
[----:B------:R-:W-:Y:S02]  /*2ec10*/  IMAD.MOV.U32 R13, RZ, RZ, R52 ;  /* 0x000000ffff0d7224 */ /* 0x000fe400078e0034 */
[----:B------:R-:W-:Y:S02]  /*2ec20*/  IMAD.MOV.U32 R12, RZ, RZ, R2 ;  /* 0x000000ffff0c7224 */ /* 0x000fe400078e0002 */
[----:B------:R-:W-:-:S07]  /*2ec30*/  IMAD.MOV.U32 R28, RZ, RZ, R14 ;  /* 0x000000ffff1c7224 */ /* 0x000fce00078e000e */
[----:B------:R-:W-:Y:S05]  /*2ec40*/  WARPSYNC.COLLECTIVE R15, `(.L_x_2275) ;  /* 0x000000000f087348 */ /* 0x000fea0003c00000 */
[----:B------:R0:W1:Y:S02]  /*2ec50*/  SHFL.IDX P6, R14, R13, R12, R11 ;  /* 0x0000000c0d0e7389 */ /* 0x00006400000c000b */
[----:B01----:R-:W-:Y:S01]  /*2ec60*/  ENDCOLLECTIVE ;  /* 0x000000000000791b */ /* 0x003fe20003800000 */
.L_x_2275:
[----:B------:R-:W-:Y:S02]  /*2ec70*/  IMAD.MOV.U32 R13, RZ, RZ, R48 ;  /* 0x000000ffff0d7224 */ /* 0x000fe400078e0030 */
[----:B------:R-:W-:-:S07]  /*2ec80*/  IMAD.MOV.U32 R52, RZ, RZ, R14 ;  /* 0x000000ffff347224 */ /* 0x000fce00078e000e */
[----:B------:R-:W-:Y:S05]  /*2ec90*/  WARPSYNC.COLLECTIVE R15, `(.L_x_2276) ;  /* 0x000000000f087348 */ /* 0x000fea0003c00000 */
[----:B------:R0:W1:Y:S02]  /*2eca0*/  SHFL.IDX P6, R14, R13, R12, R11 ;  /* 0x0000000c0d0e7389 */ /* 0x00006400000c000b */
[----:B01----:R-:W-:Y:S01]  /*2ecb0*/  ENDCOLLECTIVE ;  /* 0x000000000000791b */ /* 0x003fe20003800000 */
.L_x_2276:
[----:B------:R-:W-:Y:S02]  /*2ecc0*/  SEL R189, R35, R52, P0 ;  /* 0x0000003423bd7207 */ /* 0x000fe40000000000 */
[----:B------:R-:W-:Y:S01]  /*2ecd0*/  SEL R192, R52, R35, P0 ;  /* 0x0000002334c07207 */ /* 0x000fe20000000000 */
[----:B------:R-:W-:Y:S02]  /*2ece0*/  IMAD.MOV.U32 R13, RZ, RZ, R34 ;  /* 0x000000ffff0d7224 */ /* 0x000fe400078e0022 */
[----:B------:R-:W-:Y:S02]  /*2ecf0*/  IMAD.MOV.U32 R12, RZ, RZ, R0 ;  /* 0x000000ffff0c7224 */ /* 0x000fe400078e0000 */
[----:B------:R-:W-:-:S07]  /*2ed00*/  IMAD.MOV.U32 R48, RZ, RZ, R14 ;  /* 0x000000ffff307224 */ /* 0x000fce00078e000e */
[----:B------:R-:W-:Y:S05]  /*2ed10*/  WARPSYNC.COLLECTIVE R15, `(.L_x_2277) ;  /* 0x000000000f087348 */ /* 0x000fea0003c00000 */
[----:B------:R0:W1:Y:S02]  /*2ed20*/  SHFL.IDX P6, R14, R13, R12, R11 ;  /* 0x0000000c0d0e7389 */ /* 0x00006400000c000b */
[----:B01----:R-:W-:Y:S01]  /*2ed30*/  ENDCOLLECTIVE ;  /* 0x000000000000791b */ /* 0x003fe20003800000 */
.L_x_2277:
[----:B------:R-:W-:Y:S02]  /*2ed40*/  SEL R204, R28, R48, P0 ;  /* 0x000000301ccc7207 */ /* 0x000fe40000000000 */
[----:B------:R-:W-:Y:S01]  /*2ed50*/  SEL R226, R48, R28, P0 ;  /* 0x0000001c30e27207 */ /* 0x000fe20000000000 */
[----:B------:R-:W-:Y:S02]  /*2ed60*/  IMAD.MOV.U32 R13, RZ, RZ, R27 ;  /* 0x000000ffff0d7224 */ /* 0x000fe400078e001b */
[----:B------:R-:W-:-:S07]  /*2ed70*/  IMAD.MOV.U32 R34, RZ, RZ, R14 ;  /* 0x000000ffff227224 */ /* 0x000fce00078e000e */
[----:B------:R-:W-:Y:S05]  /*2ed80*/  WARPSYNC.COLLECTIVE R15, `(.L_x_2278) ;  /* 0x000000000f087348 */ /* 0x000fea0003c00000 */
[----:B------:R0:W1:Y:S02]  /*2ed90*/  SHFL.IDX P6, R14, R13, R12, R11 ;  /* 0x0000000c0d0e7389 */ /* 0x00006400000c000b */
[----:B01----:R-:W-:Y:S01]  /*2eda0*/  ENDCOLLECTIVE ;  /* 0x000000000000791b */ /* 0x003fe20003800000 */
.L_x_2278:
[----:B------:R-:W-:Y:S02]  /*2edb0*/  IMAD.MOV.U32 R13, RZ, RZ, R60 ;  /* 0x000000ffff0d7224 */ /* 0x000fe400078e003c */
[----:B------:R-:W-:Y:S01]  /*2edc0*/  IMAD.MOV.U32 R12, RZ, RZ, R2 ;  /* 0x000000ffff0c7224 */ /* 0x000fe200078e0002 */
[----:B------:R-:W-:-:S07]  /*2edd0*/  MOV R27, R14 ;  /* 0x0000000e001b7202 */ /* 0x000fce0000000f00 */
[----:B------:R-:W-:Y:S05]  /*2ede0*/  WARPSYNC.COLLECTIVE R15, `(.L_x_2279) ;  /* 0x000000000f087348 */ /* 0x000fea0003c00000 */
[----:B------:R0:W1:Y:S02]  /*2edf0*/  SHFL.IDX P6, R14, R13, R12, R11 ;  /* 0x0000000c0d0e7389 */ /* 0x00006400000c000b */
[----:B01----:R-:W-:Y:S01]  /*2ee00*/  ENDCOLLECTIVE ;  /* 0x000000000000791b */ /* 0x003fe20003800000 */
.L_x_2279:
[----:B------:R-:W-:Y:S02]  /*2ee10*/  IMAD.MOV.U32 R13, RZ, RZ, R56 ;  /* 0x000000ffff0d7224 */ /* 0x000fe400078e0038 */
[----:B------:R-:W-:-:S07]  /*2ee20*/  IMAD.MOV.U32 R60, RZ, RZ, R14 ;  /* 0x000000ffff3c7224 */ /* 0x000fce00078e000e */
[----:B------:R-:W-:Y:S05]  /*2ee30*/  WARPSYNC.COLLECTIVE R15, `(.L_x_2280) ;  /* 0x000000000f087348 */ /* 0x000fea0003c00000 */
[----:B------:R0:W1:Y:S02]  /*2ee40*/  SHFL.IDX P6, R14, R13, R12, R11 ;  /* 0x0000000c0d0e7389 */ /* 0x00006400000c000b */
[----:B01----:R-:W-:Y:S01]  /*2ee50*/  ENDCOLLECTIVE ;  /* 0x000000000000791b */ /* 0x003fe20003800000 */
.L_x_2280:
        /* <DEDUP_REMOVED lines=8> */
.L_x_2281:
[----:B------:R-:W-:Y:S02]  /*2eee0*/  SEL R182, R27, R56, P0 ;  /* 0x000000381bb67207 */ /* 0x000fe40000000000 */
[----:B------:R-:W-:Y:S01]  /*2eef0*/  SEL R183, R56, R27, P0 ;  /* 0x0000001b38b77207 */ /* 0x000fe20000000000 */
[----:B------:R-:W-:Y:S02]  /*2ef00*/  IMAD.MOV.U32 R13, RZ, RZ, R26 ;  /* 0x000000ffff0d7224 */ /* 0x000fe400078e001a */
[----:B------:R-:W-:-:S07]  /*2ef10*/  IMAD.MOV.U32 R33, RZ, RZ, R14 ;  /* 0x000000ffff217224 */ /* 0x000fce00078e000e */
[----:B------:R-:W-:Y:S05]  /*2ef20*/  WARPSYNC.COLLECTIVE R15, `(.L_x_2282) ;  /* 0x000000000f087348 */ /* 0x000fea0003c00000 */
[----:B------:R0:W1:Y:S02]  /*2ef30*/  SHFL.IDX P6, R14, R13, R12, R11 ;  /* 0x0000000c0d0e7389 */ /* 0x00006400000c000b */
[----:B01----:R-:W-:Y:S01]  /*2ef40*/  ENDCOLLECTIVE ;  /* 0x000000000000791b */ /* 0x003fe20003800000 */
.L_x_2282:
[----:B------:R-:W-:Y:S02]  /*2ef50*/  IMAD.MOV.U32 R13, RZ, RZ, R68 ;  /* 0x000000ffff0d7224 */ /* 0x000fe400078e0044 */
[----:B------:R-:W-:Y:S02]  /*2ef60*/  IMAD.MOV.U32 R12, RZ, RZ, R2 ;  /* 0x000000ffff0c7224 */ /* 0x000fe400078e0002 */
[----:B------:R-:W-:-:S07]  /*2ef70*/  IMAD.MOV.U32 R26, RZ, RZ, R14 ;  /* 0x000000ffff1a7224 */ /* 0x000fce00078e000e */
[----:B------:R-:W-:Y:S05]  /*2ef80*/  WARPSYNC.COLLECTIVE R15, `(.L_x_2283) ;  /* 0x000000000f087348 */ /* 0x000fea0003c00000 */
[----:B------:R0:W1:Y:S02]  /*2ef90*/  SHFL.IDX P6, R14, R13, R12, R11 ;  /* 0x0000000c0d0e7389 */ /* 0x00006400000c000b */
[----:B01----:R-:W-:Y:S01]  /*2efa0*/  ENDCOLLECTIVE ;  /* 0x000000000000791b */ /* 0x003fe20003800000 */
.L_x_2283:
[----:B------:R-:W-:Y:S01]  /*2efb0*/  IMAD.MOV.U32 R13, RZ, RZ, R20 ;  /* 0x000000ffff0d7224 */ /* 0x000fe200078e0014 */
[----:B------:R-:W-:-:S07]  /*2efc0*/  MOV R68, R14 ;  /* 0x0000000e00447202 */ /* 0x000fce0000000f00 */
[----:B------:R-:W-:Y:S05]  /*2efd0*/  WARPSYNC.COLLECTIVE R15, `(.L_x_2284) ;  /* 0x000000000f087348 */ /* 0x000fea0003c00000 */
[----:B------:R0:W1:Y:S02]  /*2efe0*/  SHFL.IDX P6, R14, R13, R12, R11 ;  /* 0x0000000c0d0e7389 */ /* 0x00006400000c000b */
[----:B01----:R-:W-:Y:S01]  /*2eff0*/  ENDCOLLECTIVE ;  /* 0x000000000000791b */ /* 0x003fe20003800000 */
.L_x_2284:
        /* <DEDUP_REMOVED lines=8> */
.L_x_2285:
[----:B------:R-:W-:Y:S02]  /*2f080*/  SEL R179, R26, R20, P0 ;  /* 0x000000141ab37207 */ /* 0x000fe40000000000 */
[----:B------:R-:W-:Y:S01]  /*2f090*/  SEL R178, R20, R26, P0 ;  /* 0x0000001a14b27207 */ /* 0x000fe20000000000 */
[----:B------:R-:W-:Y:S02]  /*2f0a0*/  IMAD.MOV.U32 R13, RZ, RZ, R31 ;  /* 0x000000ffff0d7224 */ /* 0x000fe400078e001f */
[----:B------:R-:W-:-:S07]  /*2f0b0*/  IMAD.MOV.U32 R37, RZ, RZ, R14 ;  /* 0x000000ffff257224 */ /* 0x000fce00078e000e */
[----:B------:R-:W-:Y:S05]  /*2f0c0*/  WARPSYNC.COLLECTIVE R15, `(.L_x_2286) ;  /* 0x000000000f087348 */ /* 0x000fea0003c00000 */
[----:B------:R0:W1:Y:S02]  /*2f0d0*/  SHFL.IDX P6, R14, R13, R12, R11 ;  /* 0x0000000c0d0e7389 */ /* 0x00006400000c000b */
[----:B01----:R-:W-:Y:S01]  /*2f0e0*/  ENDCOLLECTIVE ;  /* 0x000000000000791b */ /* 0x003fe20003800000 */
.L_x_2286:
[----:B------:R-:W-:Y:S02]  /*2f0f0*/  IMAD.MOV.U32 R13, RZ, RZ, R76 ;  /* 0x000000ffff0d7224 */ /* 0x000fe400078e004c */
[----:B------:R-:W-:Y:S02]  /*2f100*/  IMAD.MOV.U32 R12, RZ, RZ, R2 ;  /* 0x000000ffff0c7224 */ /* 0x000fe400078e0002 */
[----:B------:R-:W-:-:S07]  /*2f110*/  IMAD.MOV.U32 R31, RZ, RZ, R14 ;  /* 0x000000ffff1f7224 */ /* 0x000fce00078e000e */
[----:B------:R-:W-:Y:S05]  /*2f120*/  WARPSYNC.COLLECTIVE R15, `(.L_x_2287) ;  /* 0x000000000f087348 */ /* 0x000fea0003c00000 */
[----:B------:R0:W1:Y:S02]  /*2f130*/  SHFL.IDX P6, R14, R13, R12, R11 ;  /* 0x0000000c0d0e7389 */ /* 0x00006400000c000b */
[----:B01----:R-:W-:Y:S01]  /*2f140*/  ENDCOLLECTIVE ;  /* 0x000000000000791b */ /* 0x003fe20003800000 */
.L_x_2287:
[----:B------:R-:W-:Y:S02]  /*2f150*/  IMAD.MOV.U32 R13, RZ, RZ, R72 ;  /* 0x000000ffff0d7224 */ /* 0x000fe400078e0048 */
[----:B------:R-:W-:-:S07]  /*2f160*/  IMAD.MOV.U32 R76, RZ, RZ, R14 ;  /* 0x000000ffff4c7224 */ /* 0x000fce00078e000e */
[----:B------:R-:W-:Y:S05]  /*2f170*/  WARPSYNC.COLLECTIVE R15, `(.L_x_2288) ;  /* 0x000000000f087348 */ /* 0x000fea0003c00000 */
[----:B------:R0:W1:Y:S02]  /*2f180*/  SHFL.IDX P6, R14, R13, R12, R11 ;  /* 0x0000000c0d0e7389 */ /* 0x00006400000c000b */
[----:B01----:R-:W-:Y:S01]  /*2f190*/  ENDCOLLECTIVE ;  /* 0x000000000000791b */ /* 0x003fe20003800000 */
.L_x_2288:
        /* <DEDUP_REMOVED lines=8> */
.L_x_2289:
[----:B------:R-:W-:Y:S02]  /*2f220*/  SEL R175, R31, R72, P0 ;  /* 0x000000481faf7207 */ /* 0x000fe40000000000 */
[----:B------:R-:W-:Y:S01]  /*2f230*/  SEL R174, R72, R31, P0 ;  /* 0x0000001f48ae7207 */ /* 0x000fe20000000000 */
[----:B------:R-:W-:Y:S02]  /*2f240*/  IMAD.MOV.U32 R13, RZ, RZ, R38 ;  /* 0x000000ffff0d7224 */ /* 0x000fe400078e0026 */
[----:B------:R-:W-:-:S07]  /*2f250*/  IMAD.MOV.U32 R39, RZ, RZ, R14 ;  /* 0x000000ffff277224 */ /* 0x000fce00078e000e */
[----:B------:R-:W-:Y:S05]  /*2f260*/  WARPSYNC.COLLECTIVE R15, `(.L_x_2290) ;  /* 0x000000000f087348 */ /* 0x000fea0003c00000 */
[----:B------:R0:W1:Y:S02]  /*2f270*/  SHFL.IDX P6, R14, R13, R12, R11 ;  /* 0x0000000c0d0e7389 */ /* 0x00006400000c000b */
[----:B01----:R-:W-:Y:S01]  /*2f280*/  ENDCOLLECTIVE ;  /* 0x000000000000791b */ /* 0x003fe20003800000 */
.L_x_2290:
[----:B------:R-:W-:Y:S02]  /*2f290*/  IMAD.MOV.U32 R13, RZ, RZ, R84 ;  /* 0x000000ffff0d7224 */ /* 0x000fe400078e0054 */
[----:B------:R-:W-:Y:S02]  /*2f2a0*/  IMAD.MOV.U32 R12, RZ, RZ, R2 ;  /* 0x000000ffff0c7224 */ /* 0x000fe400078e0002 */
[----:B------:R-:W-:-:S07]  /*2f2b0*/  IMAD.MOV.U32 R38, RZ, RZ, R14 ;  /* 0x000000ffff267224 */ /* 0x000fce00078e000e */
[----:B------:R-:W-:Y:S05]  /*2f2c0*/  WARPSYNC.COLLECTIVE R15, `(.L_x_2291) ;  /* 0x000000000f087348 */ /* 0x000fea0003c00000 */
[----:B------:R0:W1:Y:S02]  /*2f2d0*/  SHFL.IDX P6, R14, R13, R12, R11 ;  /* 0x0000000c0d0e7389 */ /* 0x00006400000c000b */
[----:B01----:R-:W-:Y:S01]  /*2f2e0*/  ENDCOLLECTIVE ;  /* 0x000000000000791b */ /* 0x003fe20003800000 */
.L_x_2291:
[----:B------:R-:W-:Y:S02]  /*2f2f0*/  IMAD.MOV.U32 R13, RZ, RZ, R80 ;  /* 0x000000ffff0d7224 */ /* 0x000fe400078e0050 */
[----:B------:R-:W-:-:S07]  /*2f300*/  IMAD.MOV.U32 R84, RZ, RZ, R14 ;  /* 0x000000ffff547224 */ /* 0x000fce00078e000e */
[----:B------:R-:W-:Y:S05]  /*2f310*/  WARPSYNC.COLLECTIVE R15, `(.L_x_2292) ;  /* 0x000000000f087348 */ /* 0x000fea0003c00000 */
[----:B------:R0:W1:Y:S02]  /*2f320*/  SHFL.IDX P6, R14, R13, R12, R11 ;  /* 0x0000000c0d0e7389 */ /* 0x00006400000c000b */
[----:B01----:R-:W-:Y:S01]  /*2f330*/  ENDCOLLECTIVE ;  /* 0x000000000000791b */ /* 0x003fe20003800000 */
.L_x_2292:
        /* <DEDUP_REMOVED lines=8> */
.L_x_2293:
[----:B------:R-:W-:Y:S02]  /*2f3c0*/  SEL R171, R38, R80, P0 ;  /* 0x0000005026ab7207 */ /* 0x000fe40000000000 */
[----:B------:R-:W-:Y:S02]  /*2f3d0*/  SEL R170, R80, R38, P0 ;  /* 0x0000002650aa7207 */ /* 0x000fe40000000000 */
[----:B------:R-:W-:Y:S01]  /*2f3e0*/  MOV R13, R41 ;  /* 0x00000029000d7202 */ /* 0x000fe20000000f00 */
[----:B------:R-:W-:-:S07]  /*2f3f0*/  IMAD.MOV.U32 R42, RZ, RZ, R14 ;  /* 0x000000ffff2a7224 */ /* 0x000fce00078e000e */
[----:B------:R-:W-:Y:S05]  /*2f400*/  WARPSYNC.COLLECTIVE R15, `(.L_x_2294) ;  /* 0x000000000f087348 */ /* 0x000fea0003c00000 */
[----:B------:R0:W1:Y:S02]  /*2f410*/  SHFL.IDX P6, R14, R13, R12, R11 ;  /* 0x0000000c0d0e7389 */ /* 0x00006400000c000b */
[----:B01----:R-:W-:Y:S01]  /*2f420*/  ENDCOLLECTIVE ;  /* 0x000000000000791b */ /* 0x003fe20003800000 */
.L_x_2294:
[----:B------:R-:W-:Y:S02]  /*2f430*/  IMAD.MOV.U32 R13, RZ, RZ, R92 ;  /* 0x000000ffff0d7224 */ /* 0x000fe400078e005c */
[----:B------:R-:W-:Y:S02]  /*2f440*/  IMAD.MOV.U32 R12, RZ, RZ, R2 ;  /* 0x000000ffff0c7224 */ /* 0x000fe400078e0002 */
[----:B------:R-:W-:-:S07]  /*2f450*/  IMAD.MOV.U32 R41, RZ, RZ, R14 ;  /* 0x000000ffff297224 */ /* 0x000fce00078e000e */
[----:B------:R-:W-:Y:S05]  /*2f460*/  WARPSYNC.COLLECTIVE R15, `(.L_x_2295) ;  /* 0x000000000f087348 */ /* 0x000fea0003c00000 */
[----:B------:R0:W1:Y:S02]  /*2f470*/  SHFL.IDX P6, R14, R13, R12, R11 ;  /* 0x0000000c0d0e7389 */ /* 0x00006400000c000b */
[----:B01----:R-:W-:Y:S01]  /*2f480*/  ENDCOLLECTIVE ;  /* 0x000000000000791b */ /* 0x003fe20003800000 */
.L_x_2295:
[----:B------:R-:W-:Y:S02]  /*2f490*/  IMAD.MOV.U32 R13, RZ, RZ, R88 ;  /* 0x000000ffff0d7224 */ /* 0x000fe400078e0058 */
[----:B------:R-:W-:-:S07]  /*2f4a0*/  IMAD.MOV.U32 R92, RZ, RZ, R14 ;  /* 0x000000ffff5c7224 */ /* 0x000fce00078e000e */
[----:B------:R-:W-:Y:S05]  /*2f4b0*/  WARPSYNC.COLLECTIVE R15, `(.L_x_2296) ;  /* 0x000000000f087348 */ /* 0x000fea0003c00000 */
[----:B------:R0:W1:Y:S02]  /*2f4c0*/  SHFL.IDX P6, R14, R13, R12, R11 ;  /* 0x0000000c0d0e7389 */ /* 0x00006400000c000b */
[----:B01----:R-:W-:Y:S01]  /*2f4d0*/  ENDCOLLECTIVE ;  /* 0x000000000000791b */ /* 0x003fe20003800000 */
.L_x_2296:
        /* <DEDUP_REMOVED lines=8> */
.L_x_2297:
[----:B------:R-:W-:Y:S02]  /*2f560*/  SEL R167, R41, R88, P0 ;  /* 0x0000005829a77207 */ /* 0x000fe40000000000 */
[----:B------:R-:W-:Y:S01]  /*2f570*/  SEL R166, R88, R41, P0 ;  /* 0x0000002958a67207 */ /* 0x000fe20000000000 */
[----:B------:R-:W-:Y:S02]  /*2f580*/  IMAD.MOV.U32 R13, RZ, RZ, R43 ;  /* 0x000000ffff0d7224 */ /* 0x000fe400078e002b */
[----:B------:R-:W-:-:S07]  /*2f590*/  IMAD.MOV.U32 R45, RZ, RZ, R14 ;  /* 0x000000ffff2d7224 */ /* 0x000fce00078e000e */
[----:B------:R-:W-:Y:S05]  /*2f5a0*/  WARPSYNC.COLLECTIVE R15, `(.L_x_2298) ;  /* 0x000000000f087348 */ /* 0x000fea0003c00000 */
[----:B------:R0:W1:Y:S02]  /*2f5b0*/  SHFL.IDX P6, R14, R13, R12, R11 ;  /* 0x0000000c0d0e7389 */ /* 0x00006400000c000b */
[----:B01----:R-:W-:Y:S01]  /*2f5c0*/  ENDCOLLECTIVE ;  /* 0x000000000000791b */ /* 0x003fe20003800000 */
.L_x_2298:
[----:B------:R-:W-:Y:S01]  /*2f5d0*/  IMAD.MOV.U32 R13, RZ, RZ, R100 ;  /* 0x000000ffff0d7224 */ /* 0x000fe200078e0064 */
[----:B------:R-:W-:Y:S01]  /*2f5e0*/  MOV R12, R2 ;  /* 0x00000002000c7202 */ /* 0x000fe20000000f00 */
[----:B------:R-:W-:-:S07]  /*2f5f0*/  IMAD.MOV.U32 R43, RZ, RZ, R14 ;  /* 0x000000ffff2b7224 */ /* 0x000fce00078e000e */
[----:B------:R-:W-:Y:S05]  /*2f600*/  WARPSYNC.COLLECTIVE R15, `(.L_x_2299) ;  /* 0x000000000f087348 */ /* 0x000fea0003c00000 */
[----:B------:R0:W1:Y:S02]  /*2f610*/  SHFL.IDX P6, R14, R13, R12, R11 ;  /* 0x0000000c0d0e7389 */ /* 0x00006400000c000b */
[----:B01----:R-:W-:Y:S01]  /*2f620*/  ENDCOLLECTIVE ;  /* 0x000000000000791b */ /* 0x003fe20003800000 */
.L_x_2299:
[----:B------:R-:W-:Y:S02]  /*2f630*/  IMAD.MOV.U32 R13, RZ, RZ, R96 ;  /* 0x000000ffff0d7224 */ /* 0x000fe400078e0060 */
[----:B------:R-:W-:-:S07]  /*2f640*/  IMAD.MOV.U32 R100, RZ, RZ, R14 ;  /* 0x000000ffff647224 */ /* 0x000fce00078e000e */
[----:B------:R-:W-:Y:S05]  /*2f650*/  WARPSYNC.COLLECTIVE R15, `(.L_x_2300) ;  /* 0x000000000f087348 */ /* 0x000fea0003c00000 */
[----:B------:R0:W1:Y:S02]  /*2f660*/  SHFL.IDX P6, R14, R13, R12, R11 ;  /* 0x0000000c0d0e7389 */ /* 0x00006400000c000b */
[----:B01----:R-:W-:Y:S01]  /*2f670*/  ENDCOLLECTIVE ;  /* 0x000000000000791b */ /* 0x003fe20003800000 */
.L_x_2300:
        /* <DEDUP_REMOVED lines=8> */
.L_x_2301:
[----:B------:R-:W-:Y:S02]  /*2f700*/  IMAD.MOV.U32 R13, RZ, RZ, R49 ;  /* 0x000000ffff0d7224 */ /* 0x000fe400078e0031 */
[----:B------:R-:W-:-:S07]  /*2f710*/  IMAD.MOV.U32 R53, RZ, RZ, R14 ;  /* 0x000000ffff357224 */ /* 0x000fce00078e000e */
[----:B------:R-:W-:Y:S05]  /*2f720*/  WARPSYNC.COLLECTIVE R15, `(.L_x_2302) ;  /* 0x000000000f087348 */ /* 0x000fea0003c00000 */
[----:B------:R0:W1:Y:S02]  /*2f730*/  SHFL.IDX P6, R14, R13, R12, R11 ;  /* 0x0000000c0d0e7389 */ /* 0x00006400000c000b */
[----:B01----:R-:W-:Y:S01]  /*2f740*/  ENDCOLLECTIVE ;  /* 0x000000000000791b */ /* 0x003fe20003800000 */
.L_x_2302:
[----:B------:R-:W-:Y:S02]  /*2f750*/  IMAD.MOV.U32 R13, RZ, RZ, R108 ;  /* 0x000000ffff0d7224 */ /* 0x000fe400078e006c */
[----:B------:R-:W-:Y:S02]  /*2f760*/  IMAD.MOV.U32 R12, RZ, RZ, R2 ;  /* 0x000000ffff0c7224 */ /* 0x000fe400078e0002 */
[----:B------:R-:W-:-:S07]  /*2f770*/  IMAD.MOV.U32 R49, RZ, RZ, R14 ;  /* 0x000000ffff317224 */ /* 0x000fce00078e000e */
[----:B------:R-:W-:Y:S05]  /*2f780*/  WARPSYNC.COLLECTIVE R15, `(.L_x_2303) ;  /* 0x000000000f087348 */ /* 0x000fea0003c00000 */
[----:B------:R0:W1:Y:S02]  /*2f790*/  SHFL.IDX P6, R14, R13, R12, R11 ;  /* 0x0000000c0d0e7389 */ /* 0x00006400000c000b */
[----:B01----:R-:W-:Y:S01]  /*2f7a0*/  ENDCOLLECTIVE ;  /* 0x000000000000791b */ /* 0x003fe20003800000 */
.L_x_2303:
[----:B------:R-:W-:Y:S02]  /*2f7b0*/  IMAD.MOV.U32 R13, RZ, RZ, R104 ;  /* 0x000000ffff0d7224 */ /* 0x000fe400078e0068 */
[----:B------:R-:W-:-:S07]  /*2f7c0*/  IMAD.MOV.U32 R108, RZ, RZ, R14 ;  /* 0x000000ffff6c7224 */ /* 0x000fce00078e000e */
[----:B------:R-:W-:Y:S05]  /*2f7d0*/  WARPSYNC.COLLECTIVE R15, `(.L_x_2304) ;  /* 0x000000000f087348 */ /* 0x000fea0003c00000 */
[----:B------:R0:W1:Y:S02]  /*2f7e0*/  SHFL.IDX P6, R14, R13, R12, R11 ;  /* 0x0000000c0d0e7389 */ /* 0x00006400000c000b */
[----:B01----:R-:W-:Y:S01]  /*2f7f0*/  ENDCOLLECTIVE ;  /* 0x000000000000791b */ /* 0x003fe20003800000 */
.L_x_2304:
[----:B------:R-:W-:Y:S01]  /*2f800*/  SEL R92, R108, R53, P0 ;  /* 0x000000356c5c7207 */ /* 0x000fe20000000000 */
[----:B------:R-:W-:Y:S02]  /*2f810*/  IMAD.MOV.U32 R13, RZ, RZ, R61 ;  /* 0x000000ffff0d7224 */ /* 0x000fe400078e003d */
[----:B------:R-:W-:Y:S01]  /*2f820*/  IMAD.MOV.U32 R12, RZ, RZ, R0 ;  /* 0x000000ffff0c7224 */ /* 0x000fe200078e0000 */
[----:B------:R-:W-:-:S07]  /*2f830*/  MOV R104, R14 ;  /* 0x0000000e00687202 */ /* 0x000fce0000000f00 */
[----:B------:R-:W-:Y:S05]  /*2f840*/  WARPSYNC.COLLECTIVE R15, `(.L_x_2305) ;  /* 0x000000000f087348 */ /* 0x000fea0003c00000 */
[----:B------:R0:W1:Y:S02]  /*2f850*/  SHFL.IDX P6, R14, R13, R12, R11 ;  /* 0x0000000c0d0e7389 */ /* 0x00006400000c000b */
[----:B01----:R-:W-:Y:S01]  /*2f860*/  ENDCOLLECTIVE ;  /* 0x000000000000791b */ /* 0x003fe20003800000 */
.L_x_2305:
[----:B------:R-:W-:Y:S02]  /*2f870*/  SEL R100, R49, R104, P0 ;  /* 0x0000006831647207 */ /* 0x000fe40000000000 */
[----:B------:R-:W-:Y:S01]  /*2f880*/  SEL R104, R104, R49, P0 ;  /* 0x0000003168687207 */ /* 0x000fe20000000000 */
[----:B------:R-:W-:Y:S02]  /*2f890*/  IMAD.MOV.U32 R13, RZ, RZ, R57 ;  /* 0x000000ffff0d7224 */ /* 0x000fe400078e0039 */
[----:B------:R-:W-:-:S07]  /*2f8a0*/  IMAD.MOV.U32 R61, RZ, RZ, R14 ;  /* 0x000000ffff3d7224 */ /* 0x000fce00078e000e */
[----:B------:R-:W-:Y:S05]  /*2f8b0*/  WARPSYNC.COLLECTIVE R15, `(.L_x_2306) ;  /* 0x000000000f087348 */ /* 0x000fea0003c00000 */
[----:B------:R0:W1:Y:S02]  /*2f8c0*/  SHFL.IDX P6, R14, R13, R12, R11 ;  /* 0x0000000c0d0e7389 */ /* 0x00006400000c000b */
[----:B01----:R-:W-:Y:S01]  /*2f8d0*/  ENDCOLLECTIVE ;  /* 0x000000000000791b */ /* 0x003fe20003800000 */
.L_x_2306:
[----:B------:R-:W-:Y:S02]  /*2f8e0*/  IMAD.MOV.U32 R13, RZ, RZ, R116 ;  /* 0x000000ffff0d7224 */ /* 0x000fe400078e0074 */
[----:B------:R-:W-:Y:S02]  /*2f8f0*/  IMAD.MOV.U32 R12, RZ, RZ, R2 ;  /* 0x000000ffff0c7224 */ /* 0x000fe400078e0002 */
[----:B------:R-:W-:-:S07]  /*2f900*/  IMAD.MOV.U32 R57, RZ, RZ, R14 ;  /* 0x000000ffff397224 */ /* 0x000fce00078e000e */
[----:B------:R-:W-:Y:S05]  /*2f910*/  WARPSYNC.COLLECTIVE R15, `(.L_x_2307) ;  /* 0x000000000f087348 */ /* 0x000fea0003c00000 */
[----:B------:R0:W1:Y:S02]  /*2f920*/  SHFL.IDX P6, R14, R13, R12, R11 ;  /* 0x0000000c0d0e7389 */ /* 0x00006400000c000b */
[----:B01----:R-:W-:Y:S01]  /*2f930*/  ENDCOLLECTIVE ;  /* 0x000000000000791b */ /* 0x003fe20003800000 */
.L_x_2307:
[----:B------:R-:W-:Y:S02]  /*2f940*/  IMAD.MOV.U32 R13, RZ, RZ, R112 ;  /* 0x000000ffff0d7224 */ /* 0x000fe400078e0070 */
[----:B------:R-:W-:-:S07]  /*2f950*/  IMAD.MOV.U32 R116, RZ, RZ, R14 ;  /* 0x000000ffff747224 */ /* 0x000fce00078e000e */
[----:B------:R-:W-:Y:S05]  /*2f960*/  WARPSYNC.COLLECTIVE R15, `(.L_x_2308) ;  /* 0x000000000f087348 */ /* 0x000fea0003c00000 */
[----:B------:R0:W1:Y:S02]  /*2f970*/  SHFL.IDX P6, R14, R13, R12, R11 ;  /* 0x0000000c0d0e7389 */ /* 0x00006400000c000b */
[----:B01----:R-:W-:Y:S01]  /*2f980*/  ENDCOLLECTIVE ;  /* 0x000000000000791b */ /* 0x003fe20003800000 */
.L_x_2308:
        /* <DEDUP_REMOVED lines=8> */
.L_x_2309:
[----:B------:R-:W-:Y:S02]  /*2fa10*/  SEL R88, R57, R112, P0 ;  /* 0x0000007039587207 */ /* 0x000fe40000000000 */
[----:B------:R-:W-:Y:S01]  /*2fa20*/  SEL R112, R112, R57, P0 ;  /* 0x0000003970707207 */ /* 0x000fe20000000000 */
[----:B------:R-:W-:Y:S01]  /*2fa30*/  IMAD.MOV.U32 R13, RZ, RZ, R65 ;  /* 0x000000ffff0d7224 */ /* 0x000fe200078e0041 */
[----:B------:R-:W-:-:S07]  /*2fa40*/  MOV R69, R14 ;  /* 0x0000000e00457202 */ /* 0x000fce0000000f00 */
[----:B------:R-:W-:Y:S05]  /*2fa50*/  WARPSYNC.COLLECTIVE R15, `(.L_x_2310) ;  /* 0x000000000f087348 */ /* 0x000fea0003c00000 */
[----:B------:R0:W1:Y:S02]  /*2fa60*/  SHFL.IDX P6, R14, R13, R12, R11 ;  /* 0x0000000c0d0e7389 */ /* 0x00006400000c000b */
[----:B01----:R-:W-:Y:S01]  /*2fa70*/  ENDCOLLECTIVE ;  /* 0x000000000000791b */ /* 0x003fe20003800000 */
.L_x_2310:
[----:B------:R-:W-:Y:S02]  /*2fa80*/  IMAD.MOV.U32 R13, RZ, RZ, R124 ;  /* 0x000000ffff0d7224 */ /* 0x000fe400078e007c */
[----:B------:R-:W-:Y:S02]  /*2fa90*/  IMAD.MOV.U32 R12, RZ, RZ, R2 ;  /* 0x000000ffff0c7224 */ /* 0x000fe400078e0002 */
[----:B------:R-:W-:-:S07]  /*2faa0*/  IMAD.MOV.U32 R65, RZ, RZ, R14 ;  /* 0x000000ffff417224 */ /* 0x000fce00078e000e */
[----:B------:R-:W-:Y:S05]  /*2fab0*/  WARPSYNC.COLLECTIVE R15, `(.L_x_2311) ;  /* 0x000000000f087348 */ /* 0x000fea0003c00000 */
[----:B------:R0:W1:Y:S02]  /*2fac0*/  SHFL.IDX P6, R14, R13, R12, R11 ;  /* 0x0000000c0d0e7389 */ /* 0x00006400000c000b */
[----:B01----:R-:W-:Y:S01]  /*2fad0*/  ENDCOLLECTIVE ;  /* 0x000000000000791b */ /* 0x003fe20003800000 */
.L_x_2311:
[----:B------:R-:W-:Y:S02]  /*2fae0*/  IMAD.MOV.U32 R13, RZ, RZ, R120 ;  /* 0x000000ffff0d7224 */ /* 0x000fe400078e0078 */
[----:B------:R-:W-:-:S07]  /*2faf0*/  IMAD.MOV.U32 R124, RZ, RZ, R14 ;  /* 0x000000ffff7c7224 */ /* 0x000fce00078e000e */
[----:B------:R-:W-:Y:S05]  /*2fb00*/  WARPSYNC.COLLECTIVE R15, `(.L_x_2312) ;  /* 0x000000000f087348 */ /* 0x000fea0003c00000 */
[----:B------:R0:W1:Y:S02]  /*2fb10*/  SHFL.IDX P6, R14, R13, R12, R11 ;  /* 0x0000000c0d0e7389 */ /* 0x00006400000c000b */
[----:B01----:R-:W-:Y:S01]  /*2fb20*/  ENDCOLLECTIVE ;  /* 0x000000000000791b */ /* 0x003fe20003800000 */
.L_x_2312:
[----:B------:R-:W-:Y:S02]  /*2fb30*/  IMAD.MOV.U32 R13, RZ, RZ, R77 ;  /* 0x000000ffff0d7224 */ /* 0x000fe400078e004d */
[----:B------:R-:W-:Y:S02]  /*2fb40*/  IMAD.MOV.U32 R12, RZ, RZ, R0 ;  /* 0x000000ffff0c7224 */ /* 0x000fe400078e0000 */
[----:B------:R-:W-:-:S07]  /*2fb50*/  IMAD.MOV.U32 R120, RZ, RZ, R14 ;  /* 0x000000ffff787224 */ /* 0x000fce00078e000e */
[----:B------:R-:W-:Y:S05]  /*2fb60*/  WARPSYNC.COLLECTIVE R15, `(.L_x_2313) ;  /* 0x000000000f087348 */ /* 0x000fea0003c00000 */
[----:B------:R0:W1:Y:S02]  /*2fb70*/  SHFL.IDX P6, R14, R13, R12, R11 ;  /* 0x0000000c0d0e7389 */ /* 0x00006400000c000b */
[----:B01----:R-:W-:Y:S01]  /*2fb80*/  ENDCOLLECTIVE ;  /* 0x000000000000791b */ /* 0x003fe20003800000 */
.L_x_2313:
[----:B------:R-:W-:Y:S02]  /*2fb90*/  SEL R80, R65, R120, P0 ;  /* 0x0000007841507207 */ /* 0x000fe40000000000 */
[----:B------:R-:W-:Y:S01]  /*2fba0*/  SEL R120, R120, R65, P0 ;  /* 0x0000004178787207 */ /* 0x000fe20000000000 */
[----:B------:R-:W-:Y:S02]  /*2fbb0*/  IMAD.MOV.U32 R13, RZ, RZ, R73 ;  /* 0x000000ffff0d7224 */ /* 0x000fe400078e0049 */
[----:B------:R-:W-:-:S07]  /*2fbc0*/  IMAD.MOV.U32 R77, RZ, RZ, R14 ;  /* 0x000000ffff4d7224 */ /* 0x000fce00078e000e */
[----:B------:R-:W-:Y:S05]  /*2fbd0*/  WARPSYNC.COLLECTIVE R15, `(.L_x_2314) ;  /* 0x000000000f087348 */ /* 0x000fea0003c00000 */
[----:B------:R0:W1:Y:S02]  /*2fbe0*/  SHFL.IDX P6, R14, R13, R12, R11 ;  /* 0x0000000c0d0e7389 */ /* 0x00006400000c000b */
[----:B01----:R-:W-:Y:S01]  /*2fbf0*/  ENDCOLLECTIVE ;  /* 0x000000000000791b */ /* 0x003fe20003800000 */
.L_x_2314:
[----:B------:R-:W-:Y:S01]  /*2fc00*/  MOV R13, R132 ;  /* 0x00000084000d7202 */ /* 0x000fe20000000f00 */
[----:B------:R-:W-:Y:S02]  /*2fc10*/  IMAD.MOV.U32 R12, RZ, RZ, R2 ;  /* 0x000000ffff0c7224 */ /* 0x000fe400078e0002 */
[----:B------:R-:W-:-:S07]  /*2fc20*/  IMAD.MOV.U32 R73, RZ, RZ, R14 ;  /* 0x000000ffff497224 */ /* 0x000fce00078e000e */
[----:B------:R-:W-:Y:S05]  /*2fc30*/  WARPSYNC.COLLECTIVE R15, `(.L_x_2315) ;  /* 0x000000000f087348 */ /* 0x000fea0003c00000 */
[----:B------:R0:W1:Y:S02]  /*2fc40*/  SHFL.IDX P6, R14, R13, R12, R11 ;  /* 0x0000000c0d0e7389 */ /* 0x00006400000c000b */
[----:B01----:R-:W-:Y:S01]  /*2fc50*/  ENDCOLLECTIVE ;  /* 0x000000000000791b */ /* 0x003fe20003800000 */
.L_x_2315:
[----:B------:R-:W-:Y:S02]  /*2fc60*/  IMAD.MOV.U32 R13, RZ, RZ, R128 ;  /* 0x000000ffff0d7224 */ /* 0x000fe400078e0080 */
[----:B------:R-:W-:-:S07]  /*2fc70*/  IMAD.MOV.U32 R132, RZ, RZ, R14 ;  /* 0x000000ffff847224 */ /* 0x000fce00078e000e */
[----:B------:R-:W-:Y:S05]  /*2fc80*/  WARPSYNC.COLLECTIVE R15, `(.L_x_2316) ;  /* 0x000000000f087348 */ /* 0x000fea0003c00000 */
[----:B------:R0:W1:Y:S02]  /*2fc90*/  SHFL.IDX P6, R14, R13, R12, R11 ;  /* 0x0000000c0d0e7389 */ /* 0x00006400000c000b */
[----:B01----:R-:W-:Y:S01]  /*2fca0*/  ENDCOLLECTIVE ;  /* 0x000000000000791b */ /* 0x003fe20003800000 */
.L_x_2316:
[----:B------:R-:W-:Y:S02]  /*2fcb0*/  IMAD.MOV.U32 R13, RZ, RZ, R85 ;  /* 0x000000ffff0d7224 */ /* 0x000fe400078e0055 */
[----:B------:R-:W-:Y:S02]  /*2fcc0*/  IMAD.MOV.U32 R12, RZ, RZ, R0 ;  /* 0x000000ffff0c7224 */ /* 0x000fe400078e0000 */
[----:B------:R-:W-:-:S07]  /*2fcd0*/  IMAD.MOV.U32 R128, RZ, RZ, R14 ;  /* 0x000000ffff807224 */ /* 0x000fce00078e000e */
[----:B------:R-:W-:Y:S05]  /*2fce0*/  WARPSYNC.COLLECTIVE R15, `(.L_x_2317) ;  /* 0x000000000f087348 */ /* 0x000fea0003c00000 */
[----:B------:R0:W1:Y:S02]  /*2fcf0*/  SHFL.IDX P6, R14, R13, R12, R11 ;  /* 0x0000000c0d0e7389 */ /* 0x00006400000c000b */
[----:B01----:R-:W-:Y:S01]  /*2fd00*/  ENDCOLLECTIVE ;  /* 0x000000000000791b */ /* 0x003fe20003800000 */
.L_x_2317:
[----:B------:R-:W-:Y:S02]  /*2fd10*/  IMAD.MOV.U32 R13, RZ, RZ, R81 ;  /* 0x000000ffff0d7224 */ /* 0x000fe400078e0051 */
[----:B------:R-:W-:-:S07]  /*2fd20*/  IMAD.MOV.U32 R85, RZ, RZ, R14 ;  /* 0x000000ffff557224 */ /* 0x000fce00078e000e */
[----:B------:R-:W-:Y:S05]  /*2fd30*/  WARPSYNC.COLLECTIVE R15, `(.L_x_2318) ;  /* 0x000000000f087348 */ /* 0x000fea0003c00000 */
[----:B------:R0:W1:Y:S02]  /*2fd40*/  SHFL.IDX P6, R14, R13, R12, R11 ;  /* 0x0000000c0d0e7389 */ /* 0x00006400000c000b */
[----:B01----:R-:W-:Y:S01]  /*2fd50*/  ENDCOLLECTIVE ;  /* 0x000000000000791b */ /* 0x003fe20003800000 */
.L_x_2318:
[----:B------:R-:W-:Y:S02]  /*2fd60*/  IMAD.MOV.U32 R13, RZ, RZ, R140 ;  /* 0x000000ffff0d7224 */ /* 0x000fe400078e008c */
[----:B------:R-:W-:Y:S02]  /*2fd70*/  IMAD.MOV.U32 R12, RZ, RZ, R2 ;  /* 0x000000ffff0c7224 */ /* 0x000fe400078e0002 */
[----:B------:R-:W-:-:S07]  /*2fd80*/  IMAD.MOV.U32 R81, RZ, RZ, R14 ;  /* 0x000000ffff517224 */ /* 0x000fce00078e000e */
[----:B------:R-:W-:Y:S05]  /*2fd90*/  WARPSYNC.COLLECTIVE R15, `(.L_x_2319) ;  /* 0x000000000f087348 */ /* 0x000fea0003c00000 */
[----:B------:R0:W1:Y:S02]  /*2fda0*/  SHFL.IDX P6, R14, R13, R12, R11 ;  /* 0x0000000c0d0e7389 */ /* 0x00006400000c000b */
[----:B01----:R-:W-:Y:S01]  /*2fdb0*/  ENDCOLLECTIVE ;  /* 0x000000000000791b */ /* 0x003fe20003800000 */
.L_x_2319:
[----:B------:R-:W-:Y:S01]  /*2fdc0*/  MOV R13, R136 ;  /* 0x00000088000d7202 */ /* 0x000fe20000000f00 */
[----:B------:R-:W-:-:S07]  /*2fdd0*/  IMAD.MOV.U32 R140, RZ, RZ, R14 ;  /* 0x000000ffff8c7224 */ /* 0x000fce00078e000e */
[----:B------:R-:W-:Y:S05]  /*2fde0*/  WARPSYNC.COLLECTIVE R15, `(.L_x_2320) ;  /* 0x000000000f087348 */ /* 0x000fea0003c00000 */
[----:B------:R0:W1:Y:S02]  /*2fdf0*/  SHFL.IDX P6, R14, R13, R12, R11 ;  /* 0x0000000c0d0e7389 */ /* 0x00006400000c000b */
[----:B01----:R-:W-:Y:S01]  /*2fe00*/  ENDCOLLECTIVE ;  /* 0x000000000000791b */ /* 0x003fe20003800000 */
.L_x_2320:
[----:B------:R-:W-:Y:S02]  /*2fe10*/  IMAD.MOV.U32 R13, RZ, RZ, R93 ;  /* 0x000000ffff0d7224 */ /* 0x000fe400078e005d */
[----:B------:R-:W-:Y:S02]  /*2fe20*/  IMAD.MOV.U32 R12, RZ, RZ, R0 ;  /* 0x000000ffff0c7224 */ /* 0x000fe400078e0000 */
[----:B------:R-:W-:-:S07]  /*2fe30*/  IMAD.MOV.U32 R136, RZ, RZ, R14 ;  /* 0x000000ffff887224 */ /* 0x000fce00078e000e */
[----:B------:R-:W-:Y:S05]  /*2fe40*/  WARPSYNC.COLLECTIVE R15, `(.L_x_2321) ;  /* 0x000000000f087348 */ /* 0x000fea0003c00000 */
[----:B------:R0:W1:Y:S02]  /*2fe50*/  SHFL.IDX P6, R14, R13, R12, R11 ;  /* 0x0000000c0d0e7389 */ /* 0x00006400000c000b */
[----:B01----:R-:W-:Y:S01]  /*2fe60*/  ENDCOLLECTIVE ;  /* 0x000000000000791b */ /* 0x003fe20003800000 */
.L_x_2321:
[----:B------:R-:W-:Y:S02]  /*2fe70*/  IMAD.MOV.U32 R13, RZ, RZ, R89 ;  /* 0x000000ffff0d7224 */ /* 0x000fe400078e0059 */
[----:B------:R-:W-:-:S07]  /*2fe80*/  IMAD.MOV.U32 R93, RZ, RZ, R14 ;  /* 0x000000ffff5d7224 */ /* 0x000fce00078e000e */
[----:B------:R-:W-:Y:S05]  /*2fe90*/  WARPSYNC.COLLECTIVE R15, `(.L_x_2322) ;  /* 0x000000000f087348 */ /* 0x000fea0003c00000 */
[----:B------:R0:W1:Y:S02]  /*2fea0*/  SHFL.IDX P6, R14, R13, R12, R11 ;  /* 0x0000000c0d0e7389 */ /* 0x00006400000c000b */
[----:B01----:R-:W-:Y:S01]  /*2feb0*/  ENDCOLLECTIVE ;  /* 0x000000000000791b */ /* 0x003fe20003800000 */
.L_x_2322:
[----:B------:R-:W-:Y:S02]  /*2fec0*/  IMAD.MOV.U32 R13, RZ, RZ, R148 ;  /* 0x000000ffff0d7224 */ /* 0x000fe400078e0094 */
[----:B------:R-:W-:Y:S02]  /*2fed0*/  IMAD.MOV.U32 R12, RZ, RZ, R2 ;  /* 0x000000ffff0c7224 */ /* 0x000fe400078e0002 */
[----:B------:R-:W-:-:S07]  /*2fee0*/  IMAD.MOV.U32 R89, RZ, RZ, R14 ;  /* 0x000000ffff597224 */ /* 0x000fce00078e000e */
[----:B------:R-:W-:Y:S05]  /*2fef0*/  WARPSYNC.COLLECTIVE R15, `(.L_x_2323) ;  /* 0x000000000f087348 */ /* 0x000fea0003c00000 */
[----:B------:R0:W1:Y:S02]  /*2ff00*/  SHFL.IDX P6, R14, R13, R12, R11 ;  /* 0x0000000c0d0e7389 */ /* 0x00006400000c000b */
[----:B01----:R-:W-:Y:S01]  /*2ff10*/  ENDCOLLECTIVE ;  /* 0x000000000000791b */ /* 0x003fe20003800000 */
.L_x_2323:
[----:B------:R-:W-:Y:S02]  /*2ff20*/  IMAD.MOV.U32 R13, RZ, RZ, R144 ;  /* 0x000000ffff0d7224 */ /* 0x000fe400078e0090 */
[----:B------:R-:W-:-:S07]  /*2ff30*/  IMAD.MOV.U32 R148, RZ, RZ, R14 ;  /* 0x000000ffff947224 */ /* 0x000fce00078e000e */
[----:B------:R-:W-:Y:S05]  /*2ff40*/  WARPSYNC.COLLECTIVE R15, `(.L_x_2324) ;  /* 0x000000000f087348 */ /* 0x000fea0003c00000 */
[----:B------:R0:W1:Y:S02]  /*2ff50*/  SHFL.IDX P6, R14, R13, R12, R11 ;  /* 0x0000000c0d0e7389 */ /* 0x00006400000c000b */
[----:B01----:R-:W-:Y:S01]  /*2ff60*/  ENDCOLLECTIVE ;  /* 0x000000000000791b */ /* 0x003fe20003800000 */
.L_x_2324:
[----:B------:R-:W-:Y:S01]  /*2ff70*/  IMAD.MOV.U32 R13, RZ, RZ, R21 ;  /* 0x000000ffff0d7224 */ /* 0x000fe200078e0015 */
[----:B------:R-:W-:Y:S01]  /*2ff80*/  MOV R12, R0 ;  /* 0x00000000000c7202 */ /* 0x000fe20000000f00 */
[----:B------:R-:W-:-:S07]  /*2ff90*/  IMAD.MOV.U32 R144, RZ, RZ, R14 ;  /* 0x000000ffff907224 */ /* 0x000fce00078e000e */
[----:B------:R-:W-:Y:S05]  /*2ffa0*/  WARPSYNC.COLLECTIVE R15, `(.L_x_2325) ;  /* 0x000000000f087348 */ /* 0x000fea0003c00000 */
[----:B------:R0:W1:Y:S02]  /*2ffb0*/  SHFL.IDX P6, R14, R13, R12, R11 ;  /* 0x0000000c0d0e7389 */ /* 0x00006400000c000b */
[----:B01----:R-:W-:Y:S01]  /*2ffc0*/  ENDCOLLECTIVE ;  /* 0x000000000000791b */ /* 0x003fe20003800000 */
.L_x_2325:
[----:B------:R-:W-:Y:S02]  /*2ffd0*/  IMAD.MOV.U32 R13, RZ, RZ, R97 ;  /* 0x000000ffff0d7224 */ /* 0x000fe400078e0061 */
[----:B------:R-:W-:-:S07]  /*2ffe0*/  IMAD.MOV.U32 R21, RZ, RZ, R14 ;  /* 0x000000ffff157224 */ /* 0x000fce00078e000e */
[----:B------:R-:W-:Y:S05]  /*2fff0*/  WARPSYNC.COLLECTIVE R15, `(.L_x_2326) ;  /* 0x000000000f087348 */ /* 0x000fea0003c00000 */
[----:B------:R0:W1:Y:S02]  /*30000*/  SHFL.IDX P6, R14, R13, R12, R11 ;  /* 0x0000000c0d0e7389 */ /* 0x00006400000c000b */
[----:B01----:R-:W-:Y:S01]  /*30010*/  ENDCOLLECTIVE ;  /* 0x000000000000791b */ /* 0x003fe20003800000 */
.L_x_2326:
[----:B------:R-:W-:Y:S02]  /*30020*/  IMAD.MOV.U32 R13, RZ, RZ, R146 ;  /* 0x000000ffff0d7224 */ /* 0x000fe400078e0092 */
[----:B------:R-:W-:Y:S02]  /*30030*/  IMAD.MOV.U32 R12, RZ, RZ, R2 ;  /* 0x000000ffff0c7224 */ /* 0x000fe400078e0002 */
[----:B------:R-:W-:-:S07]  /*30040*/  IMAD.MOV.U32 R97, RZ, RZ, R14 ;  /* 0x000000ffff617224 */ /* 0x000fce00078e000e */
[----:B------:R-:W-:Y:S05]  /*30050*/  WARPSYNC.COLLECTIVE R15, `(.L_x_2327) ;  /* 0x000000000f087348 */ /* 0x000fea0003c00000 */
[----:B------:R0:W1:Y:S02]  /*30060*/  SHFL.IDX P6, R14, R13, R12, R11 ;  /* 0x0000000c0d0e7389 */ /* 0x00006400000c000b */
[----:B01----:R-:W-:Y:S01]  /*30070*/  ENDCOLLECTIVE ;  /* 0x000000000000791b */ /* 0x003fe20003800000 */
.L_x_2327:
[----:B------:R-:W-:Y:S02]  /*30080*/  IMAD.MOV.U32 R13, RZ, RZ, R155 ;  /* 0x000000ffff0d7224 */ /* 0x000fe400078e009b */
[----:B------:R-:W-:-:S07]  /*30090*/  IMAD.MOV.U32 R146, RZ, RZ, R14 ;  /* 0x000000ffff927224 */ /* 0x000fce00078e000e */
[----:B------:R-:W-:Y:S05]  /*300a0*/  WARPSYNC.COLLECTIVE R15, `(.L_x_2328) ;  /* 0x000000000f087348 */ /* 0x000fea0003c00000 */
[----:B------:R0:W1:Y:S02]  /*300b0*/  SHFL.IDX P6, R14, R13, R12, R11 ;  /* 0x0000000c0d0e7389 */ /* 0x00006400000c000b */
[----:B01----:R-:W-:Y:S01]  /*300c0*/  ENDCOLLECTIVE ;  /* 0x000000000000791b */ /* 0x003fe20003800000 */
.L_x_2328:
        /* <DEDUP_REMOVED lines=8> */
.L_x_2329:
[----:B------:R-:W-:Y:S02]  /*30150*/  IMAD.MOV.U32 R13, RZ, RZ, R64 ;  /* 0x000000ffff0d7224 */ /* 0x000fe400078e0040 */
[----:B------:R-:W-:-:S07]  /*30160*/  IMAD.MOV.U32 R101, RZ, RZ, R14 ;  /* 0x000000ffff657224 */ /* 0x000fce00078e000e */
[----:B------:R-:W-:Y:S05]  /*30170*/  WARPSYNC.COLLECTIVE R15, `(.L_x_2330) ;  /* 0x000000000f087348 */ /* 0x000fea0003c00000 */
[----:B------:R0:W1:Y:S02]  /*30180*/  SHFL.IDX P6, R14, R13, R12, R11 ;  /* 0x0000000c0d0e7389 */ /* 0x00006400000c000b */
[----:B01----:R-:W-:Y:S01]  /*30190*/  ENDCOLLECTIVE ;  /* 0x000000000000791b */ /* 0x003fe20003800000 */
.L_x_2330:
[----:B------:R-:W-:Y:S02]  /*301a0*/  IMAD.MOV.U32 R13, RZ, RZ, R153 ;  /* 0x000000ffff0d7224 */ /* 0x000fe400078e0099 */
[----:B------:R-:W-:Y:S01]  /*301b0*/  IMAD.MOV.U32 R12, RZ, RZ, R2 ;  /* 0x000000ffff0c7224 */ /* 0x000fe200078e0002 */
[----:B------:R-:W-:-:S07]  /*301c0*/  MOV R64, R14 ;  /* 0x0000000e00407202 */ /* 0x000fce0000000f00 */
[----:B------:R-:W-:Y:S05]  /*301d0*/  WARPSYNC.COLLECTIVE R15, `(.L_x_2331) ;  /* 0x000000000f087348 */ /* 0x000fea0003c00000 */
[----:B------:R0:W1:Y:S02]  /*301e0*/  SHFL.IDX P6, R14, R13, R12, R11 ;  /* 0x0000000c0d0e7389 */ /* 0x00006400000c000b */
[----:B01----:R-:W-:Y:S01]  /*301f0*/  ENDCOLLECTIVE ;  /* 0x000000000000791b */ /* 0x003fe20003800000 */
.L_x_2331:
[----:B------:R-:W-:Y:S02]  /*30200*/  IMAD.MOV.U32 R13, RZ, RZ, R152 ;  /* 0x000000ffff0d7224 */ /* 0x000fe400078e0098 */
[----:B------:R-:W-:-:S07]  /*30210*/  IMAD.MOV.U32 R153, RZ, RZ, R14 ;  /* 0x000000ffff997224 */ /* 0x000fce00078e000e */
[----:B------:R-:W-:Y:S05]  /*30220*/  WARPSYNC.COLLECTIVE R15, `(.L_x_2332) ;  /* 0x000000000f087348 */ /* 0x000fea0003c00000 */
[----:B------:R0:W1:Y:S02]  /*30230*/  SHFL.IDX P6, R14, R13, R12, R11 ;  /* 0x0000000c0d0e7389 */ /* 0x00006400000c000b */
[----:B01----:R-:W-:Y:S01]  /*30240*/  ENDCOLLECTIVE ;  /* 0x000000000000791b */ /* 0x003fe20003800000 */
.L_x_2332:
        /* <DEDUP_REMOVED lines=8> */
.L_x_2333:
[----:B------:R-:W-:Y:S02]  /*302d0*/  SEL R26, R64, R152, P0 ;  /* 0x00000098401a7207 */ /* 0x000fe40000000000 */
[----:B------:R-:W-:Y:S01]  /*302e0*/  SEL R64, R152, R64, P0 ;  /* 0x0000004098407207 */ /* 0x000fe20000000000 */
[----:B------:R-:W-:Y:S02]  /*302f0*/  IMAD.MOV.U32 R13, RZ, RZ, R105 ;  /* 0x000000ffff0d7224 */ /* 0x000fe400078e0069 */
[----:B------:R-:W-:-:S07]  /*30300*/  IMAD.MOV.U32 R109, RZ, RZ, R14 ;  /* 0x000000ffff6d7224 */ /* 0x000fce00078e000e */
[----:B------:R-:W-:Y:S05]  /*30310*/  WARPSYNC.COLLECTIVE R15, `(.L_x_2334) ;  /* 0x000000000f087348 */ /* 0x000fea0003c00000 */
[----:B------:R0:W1:Y:S02]  /*30320*/  SHFL.IDX P6, R14, R13, R12, R11 ;  /* 0x0000000c0d0e7389 */ /* 0x00006400000c000b */
[----:B01----:R-:W-:Y:S01]  /*30330*/  ENDCOLLECTIVE ;  /* 0x000000000000791b */ /* 0x003fe20003800000 */
.L_x_2334:
[----:B------:R-:W-:Y:S02]  /*30340*/  IMAD.MOV.U32 R13, RZ, RZ, R47 ;  /* 0x000000ffff0d7224 */ /* 0x000fe400078e002f */
[----:B------:R-:W-:Y:S02]  /*30350*/  IMAD.MOV.U32 R12, RZ, RZ, R2 ;  /* 0x000000ffff0c7224 */ /* 0x000fe400078e0002 */
[----:B------:R-:W-:-:S07]  /*30360*/  IMAD.MOV.U32 R105, RZ, RZ, R14 ;  /* 0x000000ffff697224 */ /* 0x000fce00078e000e */
[----:B------:R-:W-:Y:S05]  /*30370*/  WARPSYNC.COLLECTIVE R15, `(.L_x_2335) ;  /* 0x000000000f087348 */ /* 0x000fea0003c00000 */
[----:B------:R0:W1:Y:S02]  /*30380*/  SHFL.IDX P6, R14, R13, R12, R11 ;  /* 0x0000000c0d0e7389 */ /* 0x00006400000c000b */
[----:B01----:R-:W-:Y:S01]  /*30390*/  ENDCOLLECTIVE ;  /* 0x000000000000791b */ /* 0x003fe20003800000 */
.L_x_2335:
[----:B------:R-:W-:Y:S01]  /*303a0*/  IMAD.MOV.U32 R13, RZ, RZ, R154 ;  /* 0x000000ffff0d7224 */ /* 0x000fe200078e009a */
[----:B------:R-:W-:-:S07]  /*303b0*/  MOV R47, R14 ;  /* 0x0000000e002f7202 */ /* 0x000fce0000000f00 */
[----:B------:R-:W-:Y:S05]  /*303c0*/  WARPSYNC.COLLECTIVE R15, `(.L_x_2336) ;  /* 0x000000000f087348 */ /* 0x000fea0003c00000 */
[----:B------:R0:W1:Y:S02]  /*303d0*/  SHFL.IDX P6, R14, R13, R12, R11 ;  /* 0x0000000c0d0e7389 */ /* 0x00006400000c000b */
[----:B01----:R-:W-:Y:S01]  /*303e0*/  ENDCOLLECTIVE ;  /* 0x000000000000791b */ /* 0x003fe20003800000 */
.L_x_2336:
        /* <DEDUP_REMOVED lines=8> */
.L_x_2337:
[----:B------:R-:W-:Y:S02]  /*30470*/  SEL R36, R105, R154, P0 ;  /* 0x0000009a69247207 */ /* 0x000fe40000000000 */
[----:B------:R-:W-:Y:S01]  /*30480*/  SEL R105, R154, R105, P0 ;  /* 0x000000699a697207 */ /* 0x000fe20000000000 */
[----:B------:R-:W-:Y:S02]  /*30490*/  IMAD.MOV.U32 R13, RZ, RZ, R46 ;  /* 0x000000ffff0d7224 */ /* 0x000fe400078e002e */
[----:B------:R-:W-:-:S07]  /*304a0*/  IMAD.MOV.U32 R50, RZ, RZ, R14 ;  /* 0x000000ffff327224 */ /* 0x000fce00078e000e */
[----:B------:R-:W-:Y:S05]  /*304b0*/  WARPSYNC.COLLECTIVE R15, `(.L_x_2338) ;  /* 0x000000000f087348 */ /* 0x000fea0003c00000 */
[----:B------:R0:W1:Y:S02]  /*304c0*/  SHFL.IDX P6, R14, R13, R12, R11 ;  /* 0x0000000c0d0e7389 */ /* 0x00006400000c000b */
[----:B01----:R-:W-:Y:S01]  /*304d0*/  ENDCOLLECTIVE ;  /* 0x000000000000791b */ /* 0x003fe20003800000 */
.L_x_2338:
[----:B------:R-:W-:Y:S02]  /*304e0*/  IMAD.MOV.U32 R13, RZ, RZ, R55 ;  /* 0x000000ffff0d7224 */ /* 0x000fe400078e0037 */
[----:B------:R-:W-:Y:S02]  /*304f0*/  IMAD.MOV.U32 R12, RZ, RZ, R2 ;  /* 0x000000ffff0c7224 */ /* 0x000fe400078e0002 */
[----:B------:R-:W-:-:S07]  /*30500*/  IMAD.MOV.U32 R46, RZ, RZ, R14 ;  /* 0x000000ffff2e7224 */ /* 0x000fce00078e000e */
[----:B------:R-:W-:Y:S05]  /*30510*/  WARPSYNC.COLLECTIVE R15, `(.L_x_2339) ;  /* 0x000000000f087348 */ /* 0x000fea0003c00000 */
[----:B------:R0:W1:Y:S02]  /*30520*/  SHFL.IDX P6, R14, R13, R12, R11 ;  /* 0x0000000c0d0e7389 */ /* 0x00006400000c000b */
[----:B01----:R-:W-:Y:S01]  /*30530*/  ENDCOLLECTIVE ;  /* 0x000000000000791b */ /* 0x003fe20003800000 */
.L_x_2339:
[----:B------:R-:W-:Y:S02]  /*30540*/  IMAD.MOV.U32 R13, RZ, RZ, R51 ;  /* 0x000000ffff0d7224 */ /* 0x000fe400078e0033 */
[----:B------:R-:W-:-:S07]  /*30550*/  IMAD.MOV.U32 R55, RZ, RZ, R14 ;  /* 0x000000ffff377224 */ /* 0x000fce00078e000e */
[----:B------:R-:W-:Y:S05]  /*30560*/  WARPSYNC.COLLECTIVE R15, `(.L_x_2340) ;  /* 0x000000000f087348 */ /* 0x000fea0003c00000 */
[----:B------:R0:W1:Y:S02]  /*30570*/  SHFL.IDX P6, R14, R13, R12, R11 ;  /* 0x0000000c0d0e7389 */ /* 0x00006400000c000b */
[----:B01----:R-:W-:Y:S01]  /*30580*/  ENDCOLLECTIVE ;  /* 0x000000000000791b */ /* 0x003fe20003800000 */
.L_x_2340:
        /* <DEDUP_REMOVED lines=8> */
.L_x_2341:
[----:B------:R-:W-:Y:S02]  /*30610*/  SEL R38, R46, R51, P0 ;  /* 0x000000332e267207 */ /* 0x000fe40000000000 */
[----:B------:R-:W-:Y:S01]  /*30620*/  SEL R46, R51, R46, P0 ;  /* 0x0000002e332e7207 */ /* 0x000fe20000000000 */
[----:B------:R-:W-:Y:S02]  /*30630*/  IMAD.MOV.U32 R13, RZ, RZ, R54 ;  /* 0x000000ffff0d7224 */ /* 0x000fe400078e0036 */
[----:B------:R-:W-:-:S07]  /*30640*/  IMAD.MOV.U32 R58, RZ, RZ, R14 ;  /* 0x000000ffff3a7224 */ /* 0x000fce00078e000e */
[----:B------:R-:W-:Y:S05]  /*30650*/  WARPSYNC.COLLECTIVE R15, `(.L_x_2342) ;  /* 0x000000000f087348 */ /* 0x000fea0003c00000 */
[----:B------:R0:W1:Y:S02]  /*30660*/  SHFL.IDX P6, R14, R13, R12, R11 ;  /* 0x0000000c0d0e7389 */ /* 0x00006400000c000b */
[----:B01----:R-:W-:Y:S01]  /*30670*/  ENDCOLLECTIVE ;  /* 0x000000000000791b */ /* 0x003fe20003800000 */
.L_x_2342:
[----:B------:R-:W-:Y:S02]  /*30680*/  IMAD.MOV.U32 R13, RZ, RZ, R62 ;  /* 0x000000ffff0d7224 */ /* 0x000fe400078e003e */
[----:B------:R-:W-:Y:S02]  /*30690*/  IMAD.MOV.U32 R12, RZ, RZ, R2 ;  /* 0x000000ffff0c7224 */ /* 0x000fe400078e0002 */
[----:B------:R-:W-:-:S07]  /*306a0*/  IMAD.MOV.U32 R54, RZ, RZ, R14 ;  /* 0x000000ffff367224 */ /* 0x000fce00078e000e */
[----:B------:R-:W-:Y:S05]  /*306b0*/  WARPSYNC.COLLECTIVE R15, `(.L_x_2343) ;  /* 0x000000000f087348 */ /* 0x000fea0003c00000 */
[----:B------:R0:W1:Y:S02]  /*306c0*/  SHFL.IDX P6, R14, R13, R12, R11 ;  /* 0x0000000c0d0e7389 */ /* 0x00006400000c000b */
[----:B01----:R-:W-:Y:S01]  /*306d0*/  ENDCOLLECTIVE ;  /* 0x000000000000791b */ /* 0x003fe20003800000 */
.L_x_2343:
[----:B------:R-:W-:Y:S02]  /*306e0*/  IMAD.MOV.U32 R13, RZ, RZ, R113 ;  /* 0x000000ffff0d7224 */ /* 0x000fe400078e0071 */
[----:B------:R-:W-:-:S07]  /*306f0*/  IMAD.MOV.U32 R62, RZ, RZ, R14 ;  /* 0x000000ffff3e7224 */ /* 0x000fce00078e000e */
[----:B------:R-:W-:Y:S05]  /*30700*/  WARPSYNC.COLLECTIVE R15, `(.L_x_2344) ;  /* 0x000000000f087348 */ /* 0x000fea0003c00000 */
[----:B------:R0:W1:Y:S02]  /*30710*/  SHFL.IDX P6, R14, R13, R12, R11 ;  /* 0x0000000c0d0e7389 */ /* 0x00006400000c000b */
[----:B01----:R-:W-:Y:S01]  /*30720*/  ENDCOLLECTIVE ;  /* 0x000000000000791b */ /* 0x003fe20003800000 */
.L_x_2344:
        /* <DEDUP_REMOVED lines=8> */
.L_x_2345:
[----:B------:R-:W-:Y:S01]  /*307b0*/  MOV R13, R117 ;  /* 0x00000075000d7202 */ /* 0x000fe20000000f00 */
[----:B------:R-:W-:-:S07]  /*307c0*/  IMAD.MOV.U32 R121, RZ, RZ, R14 ;  /* 0x000000ffff797224 */ /* 0x000fce00078e000e */
[----:B------:R-:W-:Y:S05]  /*307d0*/  WARPSYNC.COLLECTIVE R15, `(.L_x_2346) ;  /* 0x000000000f087348 */ /* 0x000fea0003c00000 */
[----:B------:R0:W1:Y:S02]  /*307e0*/  SHFL.IDX P6, R14, R13, R12, R11 ;  /* 0x0000000c0d0e7389 */ /* 0x00006400000c000b */
[----:B01----:R-:W-:Y:S01]  /*307f0*/  ENDCOLLECTIVE ;  /* 0x000000000000791b */ /* 0x003fe20003800000 */
.L_x_2346:
[----:B------:R-:W-:Y:S02]  /*30800*/  IMAD.MOV.U32 R13, RZ, RZ, R70 ;  /* 0x000000ffff0d7224 */ /* 0x000fe400078e0046 */
[----:B------:R-:W-:Y:S02]  /*30810*/  IMAD.MOV.U32 R12, RZ, RZ, R2 ;  /* 0x000000ffff0c7224 */ /* 0x000fe400078e0002 */
[----:B------:R-:W-:-:S07]  /*30820*/  IMAD.MOV.U32 R117, RZ, RZ, R14 ;  /* 0x000000ffff757224 */ /* 0x000fce00078e000e */
[----:B------:R-:W-:Y:S05]  /*30830*/  WARPSYNC.COLLECTIVE R15, `(.L_x_2347) ;  /* 0x000000000f087348 */ /* 0x000fea0003c00000 */
[----:B------:R0:W1:Y:S02]  /*30840*/  SHFL.IDX P6, R14, R13, R12, R11 ;  /* 0x0000000c0d0e7389 */ /* 0x00006400000c000b */
[----:B01----:R-:W-:Y:S01]  /*30850*/  ENDCOLLECTIVE ;  /* 0x000000000000791b */ /* 0x003fe20003800000 */
.L_x_2347:
[----:B------:R-:W-:Y:S02]  /*30860*/  IMAD.MOV.U32 R13, RZ, RZ, R125 ;  /* 0x000000ffff0d7224 */ /* 0x000fe400078e007d */
[----:B------:R-:W-:-:S07]  /*30870*/  IMAD.MOV.U32 R70, RZ, RZ, R14 ;  /* 0x000000ffff467224 */ /* 0x000fce00078e000e */
[----:B------:R-:W-:Y:S05]  /*30880*/  WARPSYNC.COLLECTIVE R15, `(.L_x_2348) ;  /* 0x000000000f087348 */ /* 0x000fea0003c00000 */
[----:B------:R0:W1:Y:S02]  /*30890*/  SHFL.IDX P6, R14, R13, R12, R11 ;  /* 0x0000000c0d0e7389 */ /* 0x00006400000c000b */
[----:B01----:R-:W-:Y:S01]  /*308a0*/  ENDCOLLECTIVE ;  /* 0x000000000000791b */ /* 0x003fe20003800000 */
.L_x_2348:
[----:B------:R-:W-:Y:S02]  /*308b0*/  IMAD.MOV.U32 R13, RZ, RZ, R66 ;  /* 0x000000ffff0d7224 */ /* 0x000fe400078e0042 */
[----:B------:R-:W-:Y:S02]  /*308c0*/  IMAD.MOV.U32 R12, RZ, RZ, R0 ;  /* 0x000000ffff0c7224 */ /* 0x000fe400078e0000 */
[----:B------:R-:W-:-:S07]  /*308d0*/  IMAD.MOV.U32 R113, RZ, RZ, R14 ;  /* 0x000000ffff717224 */ /* 0x000fce00078e000e */
[----:B------:R-:W-:Y:S05]  /*308e0*/  WARPSYNC.COLLECTIVE R15, `(.L_x_2349) ;  /* 0x000000000f087348 */ /* 0x000fea0003c00000 */
[----:B------:R0:W1:Y:S02]  /*308f0*/  SHFL.IDX P6, R14, R13, R12, R11 ;  /* 0x0000000c0d0e7389 */ /* 0x00006400000c000b */
[----:B01----:R-:W-:Y:S01]  /*30900*/  ENDCOLLECTIVE ;  /* 0x000000000000791b */ /* 0x003fe20003800000 */
.L_x_2349:
[----:B------:R-:W-:Y:S02]  /*30910*/  SEL R42, R117, R113, P0 ;  /* 0x00000071752a7207 */ /* 0x000fe40000000000 */
[----:B------:R-:W-:Y:S01]  /*30920*/  SEL R113, R113, R117, P0 ;  /* 0x0000007571717207 */ /* 0x000fe20000000000 */
[----:B------:R-:W-:Y:S02]  /*30930*/  IMAD.MOV.U32 R13, RZ, RZ, R63 ;  /* 0x000000ffff0d7224 */ /* 0x000fe400078e003f */
[----:B------:R-:W-:-:S07]  /*30940*/  IMAD.MOV.U32 R66, RZ, RZ, R14 ;  /* 0x000000ffff427224 */ /* 0x000fce00078e000e */
[----:B------:R-:W-:Y:S05]  /*30950*/  WARPSYNC.COLLECTIVE R15, `(.L_x_2350) ;  /* 0x000000000f087348 */ /* 0x000fea0003c00000 */
[----:B------:R0:W1:Y:S02]  /*30960*/  SHFL.IDX P6, R14, R13, R12, R11 ;  /* 0x0000000c0d0e7389 */ /* 0x00006400000c000b */
[----:B01----:R-:W-:Y:S01]  /*30970*/  ENDCOLLECTIVE ;  /* 0x000000000000791b */ /* 0x003fe20003800000 */
.L_x_2350:
[----:B------:R-:W-:Y:S01]  /*30980*/  IMAD.MOV.U32 R13, RZ, RZ, R78 ;  /* 0x000000ffff0d7224 */ /* 0x000fe200078e004e */
[----:B------:R-:W-:Y:S01]  /*30990*/  MOV R12, R2 ;  /* 0x00000002000c7202 */ /* 0x000fe20000000f00 */
[----:B------:R-:W-:-:S07]  /*309a0*/  IMAD.MOV.U32 R125, RZ, RZ, R14 ;  /* 0x000000ffff7d7224 */ /* 0x000fce00078e000e */
[----:B------:R-:W-:Y:S05]  /*309b0*/  WARPSYNC.COLLECTIVE R15, `(.L_x_2351) ;  /* 0x000000000f087348 */ /* 0x000fea0003c00000 */
[----:B------:R0:W1:Y:S02]  /*309c0*/  SHFL.IDX P6, R14, R13, R12, R11 ;  /* 0x0000000c0d0e7389 */ /* 0x00006400000c000b */
[----:B01----:R-:W-:Y:S01]  /*309d0*/  ENDCOLLECTIVE ;  /* 0x000000000000791b */ /* 0x003fe20003800000 */
.L_x_2351:
[----:B------:R-:W-:Y:S02]  /*309e0*/  IMAD.MOV.U32 R13, RZ, RZ, R74 ;  /* 0x000000ffff0d7224 */ /* 0x000fe400078e004a */
[----:B------:R-:W-:-:S07]  /*309f0*/  IMAD.MOV.U32 R78, RZ, RZ, R14 ;  /* 0x000000ffff4e7224 */ /* 0x000fce00078e000e */
[----:B------:R-:W-:Y:S05]  /*30a00*/  WARPSYNC.COLLECTIVE R15, `(.L_x_2352) ;  /* 0x000000000f087348 */ /* 0x000fea0003c00000 */
[----:B------:R0:W1:Y:S02]  /*30a10*/  SHFL.IDX P6, R14, R13, R12, R11 ;  /* 0x0000000c0d0e7389 */ /* 0x00006400000c000b */
[----:B01----:R-:W-:Y:S01]  /*30a20*/  ENDCOLLECTIVE ;  /* 0x000000000000791b */ /* 0x003fe20003800000 */
.L_x_2352:
        /* <DEDUP_REMOVED lines=8> */
.L_x_2353:
[----:B------:R-:W-:Y:S02]  /*30ab0*/  SEL R44, R125, R74, P0 ;  /* 0x0000004a7d2c7207 */ /* 0x000fe40000000000 */
[----:B------:R-:W-:Y:S01]  /*30ac0*/  SEL R74, R74, R125, P0 ;  /* 0x0000007d4a4a7207 */ /* 0x000fe20000000000 */
[----:B------:R-:W-:Y:S02]  /*30ad0*/  IMAD.MOV.U32 R13, RZ, RZ, R67 ;  /* 0x000000ffff0d7224 */ /* 0x000fe400078e0043 */
[----:B------:R-:W-:-:S07]  /*30ae0*/  IMAD.MOV.U32 R71, RZ, RZ, R14 ;  /* 0x000000ffff477224 */ /* 0x000fce00078e000e */
[----:B------:R-:W-:Y:S05]  /*30af0*/  WARPSYNC.COLLECTIVE R15, `(.L_x_2354) ;  /* 0x000000000f087348 */ /* 0x000fea0003c00000 */
[----:B------:R0:W1:Y:S02]  /*30b00*/  SHFL.IDX P6, R14, R13, R12, R11 ;  /* 0x0000000c0d0e7389 */ /* 0x00006400000c000b */
[----:B01----:R-:W-:Y:S01]  /*30b10*/  ENDCOLLECTIVE ;  /* 0x000000000000791b */ /* 0x003fe20003800000 */
.L_x_2354:
[----:B------:R-:W-:Y:S02]  /*30b20*/  IMAD.MOV.U32 R13, RZ, RZ, R86 ;  /* 0x000000ffff0d7224 */ /* 0x000fe400078e0056 */
[----:B------:R-:W-:Y:S02]  /*30b30*/  IMAD.MOV.U32 R12, RZ, RZ, R2 ;  /* 0x000000ffff0c7224 */ /* 0x000fe400078e0002 */
[----:B------:R-:W-:-:S07]  /*30b40*/  IMAD.MOV.U32 R67, RZ, RZ, R14 ;  /* 0x000000ffff437224 */ /* 0x000fce00078e000e */
[----:B------:R-:W-:Y:S05]  /*30b50*/  WARPSYNC.COLLECTIVE R15, `(.L_x_2355) ;  /* 0x000000000f087348 */ /* 0x000fea0003c00000 */
[----:B------:R0:W1:Y:S02]  /*30b60*/  SHFL.IDX P6, R14, R13, R12, R11 ;  /* 0x0000000c0d0e7389 */ /* 0x00006400000c000b */
[----:B01----:R-:W-:Y:S01]  /*30b70*/  ENDCOLLECTIVE ;  /* 0x000000000000791b */ /* 0x003fe20003800000 */
.L_x_2355:
[----:B------:R-:W-:Y:S02]  /*30b80*/  IMAD.MOV.U32 R13, RZ, RZ, R82 ;  /* 0x000000ffff0d7224 */ /* 0x000fe400078e0052 */
[----:B------:R-:W-:-:S07]  /*30b90*/  IMAD.MOV.U32 R86, RZ, RZ, R14 ;  /* 0x000000ffff567224 */ /* 0x000fce00078e000e */
[----:B------:R-:W-:Y:S05]  /*30ba0*/  WARPSYNC.COLLECTIVE R15, `(.L_x_2356) ;  /* 0x000000000f087348 */ /* 0x000fea0003c00000 */
[----:B------:R0:W1:Y:S02]  /*30bb0*/  SHFL.IDX P6, R14, R13, R12, R11 ;  /* 0x0000000c0d0e7389 */ /* 0x00006400000c000b */
[----:B01----:R-:W-:Y:S01]  /*30bc0*/  ENDCOLLECTIVE ;  /* 0x000000000000791b */ /* 0x003fe20003800000 */
.L_x_2356:
[----:B------:R-:W-:Y:S02]  /*30bd0*/  SEL R49, R71, R86, P0 ;  /* 0x0000005647317207 */ /* 0x000fe40000000000 */
[----:B------:R-:W-:Y:S01]  /*30be0*/  SEL R71, R86, R71, P0 ;  /* 0x0000004756477207 */ /* 0x000fe20000000000 */
[----:B------:R-:W-:Y:S02]  /*30bf0*/  IMAD.MOV.U32 R13, RZ, RZ, R79 ;  /* 0x000000ffff0d7224 */ /* 0x000fe400078e004f */
[----:B------:R-:W-:Y:S01]  /*30c00*/  IMAD.MOV.U32 R12, RZ, RZ, R0 ;  /* 0x000000ffff0c7224 */ /* 0x000fe200078e0000 */
[----:B------:R-:W-:-:S07]  /*30c10*/  MOV R82, R14 ;  /* 0x0000000e00527202 */ /* 0x000fce0000000f00 */
[----:B------:R-:W-:Y:S05]  /*30c20*/  WARPSYNC.COLLECTIVE R15, `(.L_x_2357) ;  /* 0x000000000f087348 */ /* 0x000fea0003c00000 */
[----:B------:R0:W1:Y:S02]  /*30c30*/  SHFL.IDX P6, R14, R13, R12, R11 ;  /* 0x0000000c0d0e7389 */ /* 0x00006400000c000b */
[----:B01----:R-:W-:Y:S01]  /*30c40*/  ENDCOLLECTIVE ;  /* 0x000000000000791b */ /* 0x003fe20003800000 */
.L_x_2357:
[----:B------:R-:W-:Y:S02]  /*30c50*/  SEL R48, R67, R82, P0 ;  /* 0x0000005243307207 */ /* 0x000fe40000000000 */
[----:B------:R-:W-:Y:S01]  /*30c60*/  SEL R67, R82, R67, P0 ;  /* 0x0000004352437207 */ /* 0x000fe20000000000 */
[----:B------:R-:W-:Y:S02]  /*30c70*/  IMAD.MOV.U32 R13, RZ, RZ, R75 ;  /* 0x000000ffff0d7224 */ /* 0x000fe400078e004b */
[----:B------:R-:W-:-:S07]  /*30c80*/  IMAD.MOV.U32 R79, RZ, RZ, R14 ;  /* 0x000000ffff4f7224 */ /* 0x000fce00078e000e */
[----:B------:R-:W-:Y:S05]  /*30c90*/  WARPSYNC.COLLECTIVE R15, `(.L_x_2358) ;  /* 0x000000000f087348 */ /* 0x000fea0003c00000 */
[----:B------:R0:W1:Y:S02]  /*30ca0*/  SHFL.IDX P6, R14, R13, R12, R11 ;  /* 0x0000000c0d0e7389 */ /* 0x00006400000c000b */
[----:B01----:R-:W-:Y:S01]  /*30cb0*/  ENDCOLLECTIVE ;  /* 0x000000000000791b */ /* 0x003fe20003800000 */
.L_x_2358:
[----:B------:R-:W-:Y:S02]  /*30cc0*/  IMAD.MOV.U32 R13, RZ, RZ, R94 ;  /* 0x000000ffff0d7224 */ /* 0x000fe400078e005e */
[----:B------:R-:W-:Y:S02]  /*30cd0*/  IMAD.MOV.U32 R12, RZ, RZ, R2 ;  /* 0x000000ffff0c7224 */ /* 0x000fe400078e0002 */
[----:B------:R-:W-:-:S07]  /*30ce0*/  IMAD.MOV.U32 R75, RZ, RZ, R14 ;  /* 0x000000ffff4b7224 */ /* 0x000fce00078e000e */
[----:B------:R-:W-:Y:S05]  /*30cf0*/  WARPSYNC.COLLECTIVE R15, `(.L_x_2359) ;  /* 0x000000000f087348 */ /* 0x000fea0003c00000 */
[----:B------:R0:W1:Y:S02]  /*30d00*/  SHFL.IDX P6, R14, R13, R12, R11 ;  /* 0x0000000c0d0e7389 */ /* 0x00006400000c000b */
[----:B01----:R-:W-:Y:S01]  /*30d10*/  ENDCOLLECTIVE ;  /* 0x000000000000791b */ /* 0x003fe20003800000 */
.L_x_2359:
[----:B------:R-:W-:Y:S02]  /*30d20*/  IMAD.MOV.U32 R13, RZ, RZ, R90 ;  /* 0x000000ffff0d7224 */ /* 0x000fe400078e005a */
[----:B------:R-:W-:-:S07]  /*30d30*/  IMAD.MOV.U32 R94, RZ, RZ, R14 ;  /* 0x000000ffff5e7224 */ /* 0x000fce00078e000e */
[----:B------:R-:W-:Y:S05]  /*30d40*/  WARPSYNC.COLLECTIVE R15, `(.L_x_2360) ;  /* 0x000000000f087348 */ /* 0x000fea0003c00000 */
[----:B------:R0:W1:Y:S02]  /*30d50*/  SHFL.IDX P6, R14, R13, R12, R11 ;  /* 0x0000000c0d0e7389 */ /* 0x00006400000c000b */
[----:B01----:R-:W-:Y:S01]  /*30d60*/  ENDCOLLECTIVE ;  /* 0x000000000000791b */ /* 0x003fe20003800000 */
.L_x_2360:
        /* <DEDUP_REMOVED lines=8> */
.L_x_2361:
[----:B------:R-:W-:Y:S02]  /*30df0*/  SEL R51, R75, R90, P0 ;  /* 0x0000005a4b337207 */ /* 0x000fe40000000000 */
[----:B------:R-:W-:Y:S01]  /*30e00*/  SEL R75, R90, R75, P0 ;  /* 0x0000004b5a4b7207 */ /* 0x000fe20000000000 */
[----:B------:R-:W-:Y:S01]  /*30e10*/  IMAD.MOV.U32 R13, RZ, RZ, R129 ;  /* 0x000000ffff0d7224 */ /* 0x000fe200078e0081 */
[----:B------:R-:W-:-:S07]  /*30e20*/  MOV R83, R14 ;  /* 0x0000000e00537202 */ /* 0x000fce0000000f00 */
[----:B------:R-:W-:Y:S05]  /*30e30*/  WARPSYNC.COLLECTIVE R15, `(.L_x_2362) ;  /* 0x000000000f087348 */ /* 0x000fea0003c00000 */
[----:B------:R0:W1:Y:S02]  /*30e40*/  SHFL.IDX P6, R14, R13, R12, R11 ;  /* 0x0000000c0d0e7389 */ /* 0x00006400000c000b */
[----:B01----:R-:W-:Y:S01]  /*30e50*/  ENDCOLLECTIVE ;  /* 0x000000000000791b */ /* 0x003fe20003800000 */
.L_x_2362:
[----:B------:R-:W-:Y:S02]  /*30e60*/  IMAD.MOV.U32 R13, RZ, RZ, R102 ;  /* 0x000000ffff0d7224 */ /* 0x000fe400078e0066 */
[----:B------:R-:W-:Y:S02]  /*30e70*/  IMAD.MOV.U32 R12, RZ, RZ, R2 ;  /* 0x000000ffff0c7224 */ /* 0x000fe400078e0002 */
[----:B------:R-:W-:-:S07]  /*30e80*/  IMAD.MOV.U32 R99, RZ, RZ, R14 ;  /* 0x000000ffff637224 */ /* 0x000fce00078e000e */
[----:B------:R-:W-:Y:S05]  /*30e90*/  WARPSYNC.COLLECTIVE R15, `(.L_x_2363) ;  /* 0x000000000f087348 */ /* 0x000fea0003c00000 */
[----:B------:R0:W1:Y:S02]  /*30ea0*/  SHFL.IDX P6, R14, R13, R12, R11 ;  /* 0x0000000c0d0e7389 */ /* 0x00006400000c000b */
[----:B01----:R-:W-:Y:S01]  /*30eb0*/  ENDCOLLECTIVE ;  /* 0x000000000000791b */ /* 0x003fe20003800000 */
.L_x_2363:
[----:B------:R-:W-:Y:S02]  /*30ec0*/  IMAD.MOV.U32 R13, RZ, RZ, R98 ;  /* 0x000000ffff0d7224 */ /* 0x000fe400078e0062 */
[----:B------:R-:W-:-:S07]  /*30ed0*/  IMAD.MOV.U32 R102, RZ, RZ, R14 ;  /* 0x000000ffff667224 */ /* 0x000fce00078e000e */
[----:B------:R-:W-:Y:S05]  /*30ee0*/  WARPSYNC.COLLECTIVE R15, `(.L_x_2364) ;  /* 0x000000000f087348 */ /* 0x000fea0003c00000 */
[----:B------:R0:W1:Y:S02]  /*30ef0*/  SHFL.IDX P6, R14, R13, R12, R11 ;  /* 0x0000000c0d0e7389 */ /* 0x00006400000c000b */
[----:B01----:R-:W-:Y:S01]  /*30f00*/  ENDCOLLECTIVE ;  /* 0x000000000000791b */ /* 0x003fe20003800000 */
.L_x_2364:
        /* <DEDUP_REMOVED lines=8> */
.L_x_2365:
[----:B------:R-:W-:Y:S02]  /*30f90*/  IMAD.MOV.U32 R13, RZ, RZ, R103 ;  /* 0x000000ffff0d7224 */ /* 0x000fe400078e0067 */
[----:B------:R-:W-:-:S07]  /*30fa0*/  IMAD.MOV.U32 R87, RZ, RZ, R14 ;  /* 0x000000ffff577224 */ /* 0x000fce00078e000e */
[----:B------:R-:W-:Y:S05]  /*30fb0*/  WARPSYNC.COLLECTIVE R15, `(.L_x_2366) ;  /* 0x000000000f087348 */ /* 0x000fea0003c00000 */
[----:B------:R0:W1:Y:S02]  /*30fc0*/  SHFL.IDX P6, R14, R13, R12, R11 ;  /* 0x0000000c0d0e7389 */ /* 0x00006400000c000b */
[----:B01----:R-:W-:Y:S01]  /*30fd0*/  ENDCOLLECTIVE ;  /* 0x000000000000791b */ /* 0x003fe20003800000 */
.L_x_2366:
[----:B------:R-:W-:Y:S01]  /*30fe0*/  MOV R13, R110 ;  /* 0x0000006e000d7202 */ /* 0x000fe20000000f00 */
[----:B------:R-:W-:Y:S02]  /*30ff0*/  IMAD.MOV.U32 R12, RZ, RZ, R2 ;  /* 0x000000ffff0c7224 */ /* 0x000fe400078e0002 */
[----:B------:R-:W-:-:S07]  /*31000*/  IMAD.MOV.U32 R106, RZ, RZ, R14 ;  /* 0x000000ffff6a7224 */ /* 0x000fce00078e000e */
[----:B------:R-:W-:Y:S05]  /*31010*/  WARPSYNC.COLLECTIVE R15, `(.L_x_2367) ;  /* 0x000000000f087348 */ /* 0x000fea0003c00000 */
[----:B------:R0:W1:Y:S02]  /*31020*/  SHFL.IDX P6, R14, R13, R12, R11 ;  /* 0x0000000c0d0e7389 */ /* 0x00006400000c000b */
[----:B01----:R-:W-:Y:S01]  /*31030*/  ENDCOLLECTIVE ;  /* 0x000000000000791b */ /* 0x003fe20003800000 */
.L_x_2367:
[----:B------:R-:W-:Y:S02]  /*31040*/  IMAD.MOV.U32 R13, RZ, RZ, R107 ;  /* 0x000000ffff0d7224 */ /* 0x000fe400078e006b */
[----:B------:R-:W-:-:S07]  /*31050*/  IMAD.MOV.U32 R110, RZ, RZ, R14 ;  /* 0x000000ffff6e7224 */ /* 0x000fce00078e000e */
[----:B------:R-:W-:Y:S05]  /*31060*/  WARPSYNC.COLLECTIVE R15, `(.L_x_2368) ;  /* 0x000000000f087348 */ /* 0x000fea0003c00000 */
[----:B------:R0:W1:Y:S02]  /*31070*/  SHFL.IDX P6, R14, R13, R12, R11 ;  /* 0x0000000c0d0e7389 */ /* 0x00006400000c000b */
[----:B01----:R-:W-:Y:S01]  /*31080*/  ENDCOLLECTIVE ;  /* 0x000000000000791b */ /* 0x003fe20003800000 */
.L_x_2368:
        /* <DEDUP_REMOVED lines=8> */
.L_x_2369:
[----:B------:R-:W-:Y:S02]  /*31110*/  SEL R56, R106, R103, P0 ;  /* 0x000000676a387207 */ /* 0x000fe40000000000 */
[----:B------:R-:W-:Y:S01]  /*31120*/  SEL R103, R103, R106, P0 ;  /* 0x0000006a67677207 */ /* 0x000fe20000000000 */
[----:B------:R-:W-:Y:S02]  /*31130*/  IMAD.MOV.U32 R13, RZ, RZ, R111 ;  /* 0x000000ffff0d7224 */ /* 0x000fe400078e006f */
[----:B------:R-:W-:-:S07]  /*31140*/  IMAD.MOV.U32 R91, RZ, RZ, R14 ;  /* 0x000000ffff5b7224 */ /* 0x000fce00078e000e */
[----:B------:R-:W-:Y:S05]  /*31150*/  WARPSYNC.COLLECTIVE R15, `(.L_x_2370) ;  /* 0x000000000f087348 */ /* 0x000fea0003c00000 */
[----:B------:R0:W1:Y:S02]  /*31160*/  SHFL.IDX P6, R14, R13, R12, R11 ;  /* 0x0000000c0d0e7389 */ /* 0x00006400000c000b */
[----:B01----:R-:W-:Y:S01]  /*31170*/  ENDCOLLECTIVE ;  /* 0x000000000000791b */ /* 0x003fe20003800000 */
.L_x_2370:
[----:B------:R-:W-:Y:S02]  /*31180*/  IMAD.MOV.U32 R13, RZ, RZ, R118 ;  /* 0x000000ffff0d7224 */ /* 0x000fe400078e0076 */
[----:B------:R-:W-:Y:S02]  /*31190*/  IMAD.MOV.U32 R12, RZ, RZ, R2 ;  /* 0x000000ffff0c7224 */ /* 0x000fe400078e0002 */
[----:B------:R-:W-:-:S07]  /*311a0*/  IMAD.MOV.U32 R111, RZ, RZ, R14 ;  /* 0x000000ffff6f7224 */ /* 0x000fce00078e000e */
[----:B------:R-:W-:Y:S05]  /*311b0*/  WARPSYNC.COLLECTIVE R15, `(.L_x_2371) ;  /* 0x000000000f087348 */ /* 0x000fea0003c00000 */
[----:B------:R0:W1:Y:S02]  /*311c0*/  SHFL.IDX P6, R14, R13, R12, R11 ;  /* 0x0000000c0d0e7389 */ /* 0x00006400000c000b */
[----:B01----:R-:W-:Y:S01]  /*311d0*/  ENDCOLLECTIVE ;  /* 0x000000000000791b */ /* 0x003fe20003800000 */
.L_x_2371:
[----:B------:R-:W-:Y:S01]  /*311e0*/  MOV R13, R114 ;  /* 0x00000072000d7202 */ /* 0x000fe20000000f00 */
[----:B------:R-:W-:-:S07]  /*311f0*/  IMAD.MOV.U32 R118, RZ, RZ, R14 ;  /* 0x000000ffff767224 */ /* 0x000fce00078e000e */
[----:B------:R-:W-:Y:S05]  /*31200*/  WARPSYNC.COLLECTIVE R15, `(.L_x_2372) ;  /* 0x000000000f087348 */ /* 0x000fea0003c00000 */
[----:B------:R0:W1:Y:S02]  /*31210*/  SHFL.IDX P6, R14, R13, R12, R11 ;  /* 0x0000000c0d0e7389 */ /* 0x00006400000c000b */
[----:B01----:R-:W-:Y:S01]  /*31220*/  ENDCOLLECTIVE ;  /* 0x000000000000791b */ /* 0x003fe20003800000 */
.L_x_2372:
        /* <DEDUP_REMOVED lines=8> */
.L_x_2373:
[----:B------:R-:W-:Y:S02]  /*312b0*/  SEL R60, R111, R107, P0 ;  /* 0x0000006b6f3c7207 */ /* 0x000fe40000000000 */
[----:B------:R-:W-:Y:S01]  /*312c0*/  SEL R107, R107, R111, P0 ;  /* 0x0000006f6b6b7207 */ /* 0x000fe20000000000 */
[----:B------:R-:W-:Y:S02]  /*312d0*/  IMAD.MOV.U32 R13, RZ, RZ, R115 ;  /* 0x000000ffff0d7224 */ /* 0x000fe400078e0073 */
[----:B------:R-:W-:-:S07]  /*312e0*/  IMAD.MOV.U32 R95, RZ, RZ, R14 ;  /* 0x000000ffff5f7224 */ /* 0x000fce00078e000e */
[----:B------:R-:W-:Y:S05]  /*312f0*/  WARPSYNC.COLLECTIVE R15, `(.L_x_2374) ;  /* 0x000000000f087348 */ /* 0x000fea0003c00000 */
[----:B------:R0:W1:Y:S02]  /*31300*/  SHFL.IDX P6, R14, R13, R12, R11 ;  /* 0x0000000c0d0e7389 */ /* 0x00006400000c000b */
[----:B01----:R-:W-:Y:S01]  /*31310*/  ENDCOLLECTIVE ;  /* 0x000000000000791b */ /* 0x003fe20003800000 */
.L_x_2374:
[----:B------:R-:W-:Y:S02]  /*31320*/  IMAD.MOV.U32 R13, RZ, RZ, R126 ;  /* 0x000000ffff0d7224 */ /* 0x000fe400078e007e */
[----:B------:R-:W-:Y:S02]  /*31330*/  IMAD.MOV.U32 R12, RZ, RZ, R2 ;  /* 0x000000ffff0c7224 */ /* 0x000fe400078e0002 */
[----:B------:R-:W-:-:S07]  /*31340*/  IMAD.MOV.U32 R115, RZ, RZ, R14 ;  /* 0x000000ffff737224 */ /* 0x000fce00078e000e */
[----:B------:R-:W-:Y:S05]  /*31350*/  WARPSYNC.COLLECTIVE R15, `(.L_x_2375) ;  /* 0x000000000f087348 */ /* 0x000fea0003c00000 */
[----:B------:R0:W1:Y:S02]  /*31360*/  SHFL.IDX P6, R14, R13, R12, R11 ;  /* 0x0000000c0d0e7389 */ /* 0x00006400000c000b */
[----:B01----:R-:W-:Y:S01]  /*31370*/  ENDCOLLECTIVE ;  /* 0x000000000000791b */ /* 0x003fe20003800000 */
.L_x_2375:
[----:B------:R-:W-:Y:S02]  /*31380*/  IMAD.MOV.U32 R13, RZ, RZ, R122 ;  /* 0x000000ffff0d7224 */ /* 0x000fe400078e007a */
[----:B------:R-:W-:-:S07]  /*31390*/  IMAD.MOV.U32 R126, RZ, RZ, R14 ;  /* 0x000000ffff7e7224 */ /* 0x000fce00078e000e */
[----:B------:R-:W-:Y:S05]  /*313a0*/  WARPSYNC.COLLECTIVE R15, `(.L_x_2376) ;  /* 0x000000000f087348 */ /* 0x000fea0003c00000 */
[----:B------:R0:W1:Y:S02]  /*313b0*/  SHFL.IDX P6, R14, R13, R12, R11 ;  /* 0x0000000c0d0e7389 */ /* 0x00006400000c000b */
[----:B01----:R-:W-:Y:S01]  /*313c0*/  ENDCOLLECTIVE ;  /* 0x000000000000791b */ /* 0x003fe20003800000 */
.L_x_2376:
        /* <DEDUP_REMOVED lines=8> */
.L_x_2377:
[----:B------:R-:W-:Y:S02]  /*31450*/  SEL R62, R115, R114, P0 ;  /* 0x00000072733e7207 */ /* 0x000fe40000000000 */
[----:B------:R-:W-:Y:S01]  /*31460*/  SEL R114, R114, R115, P0 ;  /* 0x0000007372727207 */ /* 0x000fe20000000000 */
[----:B------:R-:W-:Y:S02]  /*31470*/  IMAD.MOV.U32 R13, RZ, RZ, R119 ;  /* 0x000000ffff0d7224 */ /* 0x000fe400078e0077 */
[----:B------:R-:W-:-:S07]  /*31480*/  IMAD.MOV.U32 R123, RZ, RZ, R14 ;  /* 0x000000ffff7b7224 */ /* 0x000fce00078e000e */
[----:B------:R-:W-:Y:S05]  /*31490*/  WARPSYNC.COLLECTIVE R15, `(.L_x_2378) ;  /* 0x000000000f087348 */ /* 0x000fea0003c00000 */
[----:B------:R0:W1:Y:S02]  /*314a0*/  SHFL.IDX P6, R14, R13, R12, R11 ;  /* 0x0000000c0d0e7389 */ /* 0x00006400000c000b */
[----:B01----:R-:W-:Y:S01]  /*314b0*/  ENDCOLLECTIVE ;  /* 0x000000000000791b */ /* 0x003fe20003800000 */
.L_x_2378:
[----:B------:R-:W-:Y:S02]  /*314c0*/  IMAD.MOV.U32 R13, RZ, RZ, R134 ;  /* 0x000000ffff0d7224 */ /* 0x000fe400078e0086 */
[----:B------:R-:W-:Y:S02]  /*314d0*/  IMAD.MOV.U32 R12, RZ, RZ, R2 ;  /* 0x000000ffff0c7224 */ /* 0x000fe400078e0002 */
[----:B------:R-:W-:-:S07]  /*314e0*/  IMAD.MOV.U32 R122, RZ, RZ, R14 ;  /* 0x000000ffff7a7224 */ /* 0x000fce00078e000e */
[----:B------:R-:W-:Y:S05]  /*314f0*/  WARPSYNC.COLLECTIVE R15, `(.L_x_2379) ;  /* 0x000000000f087348 */ /* 0x000fea0003c00000 */
[----:B------:R0:W1:Y:S02]  /*31500*/  SHFL.IDX P6, R14, R13, R12, R11 ;  /* 0x0000000c0d0e7389 */ /* 0x00006400000c000b */
[----:B01----:R-:W-:Y:S01]  /*31510*/  ENDCOLLECTIVE ;  /* 0x000000000000791b */ /* 0x003fe20003800000 */
.L_x_2379:
[----:B------:R-:W-:Y:S02]  /*31520*/  IMAD.MOV.U32 R13, RZ, RZ, R130 ;  /* 0x000000ffff0d7224 */ /* 0x000fe400078e0082 */
[----:B------:R-:W-:-:S07]  /*31530*/  IMAD.MOV.U32 R134, RZ, RZ, R14 ;  /* 0x000000ffff867224 */ /* 0x000fce00078e000e */
[----:B------:R-:W-:Y:S05]  /*31540*/  WARPSYNC.COLLECTIVE R15, `(.L_x_2380) ;  /* 0x000000000f087348 */ /* 0x000fea0003c00000 */
[----:B------:R0:W1:Y:S02]  /*31550*/  SHFL.IDX P6, R14, R13, R12, R11 ;  /* 0x0000000c0d0e7389 */ /* 0x00006400000c000b */
[----:B01----:R-:W-:Y:S01]  /*31560*/  ENDCOLLECTIVE ;  /* 0x000000000000791b */ /* 0x003fe20003800000 */
.L_x_2380:
        /* <DEDUP_REMOVED lines=8> */
.L_x_2381:
[----:B------:R-:W-:Y:S02]  /*315f0*/  SEL R68, R122, R119, P0 ;  /* 0x000000777a447207 */ /* 0x000fe40000000000 */
[----:B------:R-:W-:Y:S01]  /*31600*/  SEL R119, R119, R122, P0 ;  /* 0x0000007a77777207 */ /* 0x000fe20000000000 */
[----:B------:R-:W-:Y:S02]  /*31610*/  IMAD.MOV.U32 R13, RZ, RZ, R127 ;  /* 0x000000ffff0d7224 */ /* 0x000fe400078e007f */
[----:B------:R-:W-:-:S07]  /*31620*/  IMAD.MOV.U32 R131, RZ, RZ, R14 ;  /* 0x000000ffff837224 */ /* 0x000fce00078e000e */
[----:B------:R-:W-:Y:S05]  /*31630*/  WARPSYNC.COLLECTIVE R15, `(.L_x_2382) ;  /* 0x000000000f087348 */ /* 0x000fea0003c00000 */
[----:B------:R0:W1:Y:S02]  /*31640*/  SHFL.IDX P6, R14, R13, R12, R11 ;  /* 0x0000000c0d0e7389 */ /* 0x00006400000c000b */
[----:B01----:R-:W-:Y:S01]  /*31650*/  ENDCOLLECTIVE ;  /* 0x000000000000791b */ /* 0x003fe20003800000 */
.L_x_2382:
[----:B------:R-:W-:Y:S02]  /*31660*/  IMAD.MOV.U32 R13, RZ, RZ, R142 ;  /* 0x000000ffff0d7224 */ /* 0x000fe400078e008e */
[----:B------:R-:W-:Y:S01]  /*31670*/  IMAD.MOV.U32 R12, RZ, RZ, R2 ;  /* 0x000000ffff0c7224 */ /* 0x000fe200078e0002 */
[----:B------:R-:W-:-:S07]  /*31680*/  MOV R130, R14 ;  /* 0x0000000e00827202 */ /* 0x000fce0000000f00 */
[----:B------:R-:W-:Y:S05]  /*31690*/  WARPSYNC.COLLECTIVE R15, `(.L_x_2383) ;  /* 0x000000000f087348 */ /* 0x000fea0003c00000 */
[----:B------:R0:W1:Y:S02]  /*316a0*/  SHFL.IDX P6, R14, R13, R12, R11 ;  /* 0x0000000c0d0e7389 */ /* 0x00006400000c000b */
[----:B01----:R-:W-:Y:S01]  /*316b0*/  ENDCOLLECTIVE ;  /* 0x000000000000791b */ /* 0x003fe20003800000 */
.L_x_2383:
[----:B------:R-:W-:Y:S02]  /*316c0*/  IMAD.MOV.U32 R13, RZ, RZ, R138 ;  /* 0x000000ffff0d7224 */ /* 0x000fe400078e008a */
[----:B------:R-:W-:-:S07]  /*316d0*/  IMAD.MOV.U32 R129, RZ, RZ, R14 ;  /* 0x000000ffff817224 */ /* 0x000fce00078e000e */
[----:B------:R-:W-:Y:S05]  /*316e0*/  WARPSYNC.COLLECTIVE R15, `(.L_x_2384) ;  /* 0x000000000f087348 */ /* 0x000fea0003c00000 */
[----:B------:R0:W1:Y:S02]  /*316f0*/  SHFL.IDX P6, R14, R13, R12, R11 ;  /* 0x0000000c0d0e7389 */ /* 0x00006400000c000b */
[----:B01----:R-:W-:Y:S01]  /*31700*/  ENDCOLLECTIVE ;  /* 0x000000000000791b */ /* 0x003fe20003800000 */
.L_x_2384:
        /* <DEDUP_REMOVED lines=8> */
.L_x_2385:
[----:B------:R-:W-:Y:S02]  /*31790*/  SEL R76, R130, R127, P0 ;  /* 0x0000007f824c7207 */ /* 0x000fe40000000000 */
[----:B------:R-:W-:Y:S01]  /*317a0*/  SEL R127, R127, R130, P0 ;  /* 0x000000827f7f7207 */ /* 0x000fe20000000000 */
[----:B------:R-:W-:Y:S01]  /*317b0*/  IMAD.MOV.U32 R13, RZ, RZ, R161 ;  /* 0x000000ffff0d7224 */ /* 0x000fe200078e00a1 */
[----:B------:R-:W-:Y:S01]  /*317c0*/  SEL R161, R43, R96, P0 ;  /* 0x000000602ba17207 */ /* 0x000fe20000000000 */
[----:B------:R-:W-:-:S07]  /*317d0*/  IMAD.MOV.U32 R63, RZ, RZ, R14 ;  /* 0x000000ffff3f7224 */ /* 0x000fce00078e000e */
[----:B------:R-:W-:Y:S05]  /*317e0*/  WARPSYNC.COLLECTIVE R15, `(.L_x_2386) ;  /* 0x000000000f087348 */ /* 0x000fea0003c00000 */
[----:B------:R0:W1:Y:S02]  /*317f0*/  SHFL.IDX P6, R14, R13, R12, R11 ;  /* 0x0000000c0d0e7389 */ /* 0x00006400000c000b */
[----:B01----:R-:W-:Y:S01]  /*31800*/  ENDCOLLECTIVE ;  /* 0x000000000000791b */ /* 0x003fe20003800000 */
.L_x_2386:
[----:B------:R-:W-:Y:S02]  /*31810*/  IMAD.MOV.U32 R13, RZ, RZ, R150 ;  /* 0x000000ffff0d7224 */ /* 0x000fe400078e0096 */
[----:B------:R-:W-:Y:S01]  /*31820*/  IMAD.MOV.U32 R12, RZ, RZ, R2 ;  /* 0x000000ffff0c7224 */ /* 0x000fe200078e0002 */
[----:B------:R-:W-:Y:S02]  /*31830*/  SEL R2, R4, R5, P0 ;  /* 0x0000000504027207 */ /* 0x000fe40000000000 */
[----:B------:R-:W-:Y:S02]  /*31840*/  SEL R5, R5, R4, P0 ;  /* 0x0000000405057207 */ /* 0x000fe40000000000 */
[----:B------:R-:W-:Y:S01]  /*31850*/  SEL R4, R3, R6, P0 ;  /* 0x0000000603047207 */ /* 0x000fe20000000000 */
[----:B------:R0:W-:Y:S01]  /*31860*/  STL [R1+0x24], R2 ;  /* 0x0000240201007387 */ /* 0x0001e20000100800 */
[----:B------:R-:W-:-:S07]  /*31870*/  IMAD.MOV.U32 R59, RZ, RZ, R14 ;  /* 0x000000ffff3b7224 */ /* 0x000fce00078e000e */
[----:B0-----:R-:W-:Y:S05]  /*31880*/  WARPSYNC.COLLECTIVE R15, `(.L_x_2387) ;  /* 0x000000000f087348 */ /* 0x001fea0003c00000 */
[----:B------:R1:W2:Y:S02]  /*31890*/  SHFL.IDX P6, R14, R13, R12, R11 ;  /* 0x0000000c0d0e7389 */ /* 0x0002a400000c000b */
[----:B012---:R-:W-:Y:S01]  /*318a0*/  ENDCOLLECTIVE ;  /* 0x000000000000791b */ /* 0x007fe20003800000 */
.L_x_2387:
[----:B------:R-:W-:Y:S01]  /*318b0*/  STL [R1+0x28], R5 ;  /* 0x0000280501007387 */ /* 0x000fe20000100800 */
[----:B------:R-:W-:Y:S02]  /*318c0*/  SEL R2, R6, R3, P0 ;  /* 0x0000000306027207 */ /* 0x000fe40000000000 */
[----:B------:R-:W-:Y:S01]  /*318d0*/  SEL R3, R8, R9, P0 ;  /* 0x0000000908037207 */ /* 0x000fe20000000000 */
[----:B------:R0:W-:Y:S01]  /*318e0*/  STL [R1+0x18], R4 ;  /* 0x0000180401007387 */ /* 0x0001e20000100800 */
[----:B------:R-:W-:Y:S02]  /*318f0*/  SEL R6, R81, R136, P0 ;  /* 0x0000008851067207 */ /* 0x000fe40000000000 */
[----:B------:R-:W-:Y:S01]  /*31900*/  SEL R81, R136, R81, P0 ;  /* 0x0000005188517207 */ /* 0x000fe20000000000 */
[----:B------:R1:W-:Y:S01]  /*31910*/  STL [R1+0x20], R2 ;  /* 0x0000200201007387 */ /* 0x0003e20000100800 */
[----:B------:R-:W-:Y:S01]  /*31920*/  IMAD.MOV.U32 R13, RZ, RZ, R160 ;  /* 0x000000ffff0d7224 */ /* 0x000fe200078e00a0 */
[----:B------:R-:W-:-:S02]  /*31930*/  SEL R160, R96, R43, P0 ;  /* 0x0000002b60a07207 */ /* 0x000fc40000000000 */
[----:B------:R2:W-:Y:S01]  /*31940*/  STL [R1+0x10], R3 ;  /* 0x0000100301007387 */ /* 0x0005e20000100800 */
[----:B------:R-:W-:Y:S02]  /*31950*/  SEL R96, R53, R108, P0 ;  /* 0x0000006c35607207 */ /* 0x000fe40000000000 */
[----:B0-----:R-:W-:Y:S02]  /*31960*/  SEL R4, R9, R8, P0 ;  /* 0x0000000809047207 */ /* 0x001fe40000000000 */
[----:B------:R-:W-:Y:S02]  /*31970*/  SEL R5, R77, R132, P0 ;  /* 0x000000844d057207 */ /* 0x000fe40000000000 */
[----:B------:R-:W-:Y:S01]  /*31980*/  MOV R0, R14 ;  /* 0x0000000e00007202 */ /* 0x000fe20000000f00 */
[----:B------:R0:W-:Y:S01]  /*31990*/  STL [R1+0x14], R4 ;  /* 0x0000140401007387 */ /* 0x0001e20000100800 */
[----:B-1----:R-:W-:Y:S02]  /*319a0*/  SEL R2, R7, R10, P0 ;  /* 0x0000000a07027207 */ /* 0x002fe40000000000 */
[----:B--2---:R-:W-:-:S07]  /*319b0*/  SEL R3, R10, R7, P0 ;  /* 0x000000070a037207 */ /* 0x004fce0000000000 */
[----:B0-----:R-:W-:Y:S05]  /*319c0*/  WARPSYNC.COLLECTIVE R15, `(.L_x_2388) ;  /* 0x000000000f087348 */ /* 0x001fea0003c00000 */
[----:B------:R1:W2:Y:S02]  /*319d0*/  SHFL.IDX P6, R14, R13, R12, R11 ;  /* 0x0000000c0d0e7389 */ /* 0x0002a400000c000b */
[----:B012---:R-:W-:Y:S01]  /*319e0*/  ENDCOLLECTIVE ;  /* 0x000000000000791b */ /* 0x007fe20003800000 */
.L_x_2388:
[----:B------:R-:W-:Y:S02]  /*319f0*/  SEL R7, R85, R140, P0 ;  /* 0x0000008c55077207 */ /* 0x000fe40000000000 */
[----:B------:R-:W-:Y:S01]  /*31a00*/  SEL R8, R89, R144, P0 ;  /* 0x0000009059087207 */ /* 0x000fe20000000000 */
[----:B------:R0:W-:Y:S01]  /*31a10*/  STL [R1+0x8], R2 ;  /* 0x0000080201007387 */ /* 0x0001e20000100800 */
[----:B------:R-:W-:Y:S02]  /*31a20*/  SEL R9, R93, R148, P0 ;  /* 0x000000945d097207 */ /* 0x000fe40000000000 */
[----:B------:R-:W-:Y:S01]  /*31a30*/  SEL R4, R73, R128, P0 ;  /* 0x0000008049047207 */ /* 0x000fe20000000000 */
[----:B------:R1:W-:Y:S01]  /*31a40*/  STL [R1+0xc], R3 ;  /* 0x00000c0301007387 */ /* 0x0003e20000100800 */
[----:B------:R-:W-:Y:S02]  /*31a50*/  SEL R10, R97, R155, P0 ;  /* 0x0000009b610a7207 */ /* 0x000fe40000000000 */
[----:B------:R-:W-:-:S02]  /*31a60*/  SEL R43, R121, R70, P0 ;  /* 0x00000046792b7207 */ /* 0x000fc40000000000 */
[----:B------:R-:W-:Y:S02]  /*31a70*/  SEL R53, R99, R98, P0 ;  /* 0x0000006263357207 */ /* 0x000fe40000000000 */
[----:B0-----:R-:W-:Y:S02]  /*31a80*/  SEL R2, R40, R29, P0 ;  /* 0x0000001d28027207 */ /* 0x001fe40000000000 */
[----:B------:R-:W-:Y:S02]  /*31a90*/  SEL R40, R54, R32, P0 ;  /* 0x0000002036287207 */ /* 0x000fe40000000000 */
[----:B-1----:R-:W-:Y:S01]  /*31aa0*/  SEL R3, R69, R124, P0 ;  /* 0x0000007c45037207 */ /* 0x002fe20000000000 */
[----:B------:R0:W-:Y:S01]  /*31ab0*/  STL [R1+0x4], R2 ;  /* 0x0000040201007387 */ /* 0x0001e20000100800 */
[----:B------:R-:W-:Y:S02]  /*31ac0*/  SEL R69, R124, R69, P0 ;  /* 0x000000457c457207 */ /* 0x000fe40000000000 */
[----:B------:R-:W-:Y:S01]  /*31ad0*/  SEL R73, R128, R73, P0 ;  /* 0x0000004980497207 */ /* 0x000fe20000000000 */
[----:B------:R-:W-:Y:S01]  /*31ae0*/  IMAD.MOV.U32 R11, RZ, RZ, R14 ;  /* 0x000000ffff0b7224 */ /* 0x000fe200078e000e */
[----:B------:R-:W-:-:S02]  /*31af0*/  SEL R77, R132, R77, P0 ;  /* 0x0000004d844d7207 */ /* 0x000fc40000000000 */
[----:B------:R-:W-:Y:S02]  /*31b00*/  SEL R85, R140, R85, P0 ;  /* 0x000000558c557207 */ /* 0x000fe40000000000 */
[----:B------:R-:W-:Y:S01]  /*31b10*/  SEL R89, R144, R89, P0 ;  /* 0x0000005990597207 */ /* 0x000fe20000000000 */
[----:B0-----:R-:W-:Y:S01]  /*31b20*/  IMAD.MOV.U32 R2, RZ, RZ, RZ ;  /* 0x000000ffff027224 */ /* 0x001fe200078e00ff */
[----:B------:R-:W-:Y:S02]  /*31b30*/  SEL R93, R148, R93, P0 ;  /* 0x0000005d945d7207 */ /* 0x000fe40000000000 */
[----:B------:R-:W-:Y:S02]  /*31b40*/  SEL R97, R155, R97, P0 ;  /* 0x000000619b617207 */ /* 0x000fe40000000000 */
[----:B------:R-:W-:Y:S02]  /*31b50*/  SEL R54, R32, R54, P0 ;  /* 0x0000003620367207 */ /* 0x000fe40000000000 */
[----:B------:R-:W-:-:S02]  /*31b60*/  SEL R70, R70, R121, P0 ;  /* 0x0000007946467207 */ /* 0x000fc40000000000 */
[----:B------:R-:W-:Y:S01]  /*31b70*/  SEL R98, R98, R99, P0 ;  /* 0x0000006362627207 */ /* 0x000fe20000000000 */
[----:B------:R-:W-:Y:S06]  /*31b80*/  BRA `(.L_x_2389) ;  /* 0xfffffed0007c7947 */ /* 0x000fec000383ffff */
.L_x_1997:
[----:B------:R-:W-:Y:S02]  /*31b90*/  IMAD.MOV.U32 R13, RZ, RZ, R20 ;  /* 0x000000ffff0d7224 */ /* 0x000fe400078e0014 */
[----:B------:R-:W-:Y:S02]  /*31ba0*/  IMAD.MOV.U32 R12, RZ, RZ, RZ ;  /* 0x000000ffff0c7224 */ /* 0x000fe400078e00ff */
[----:B------:R-:W-:Y:S02]  /*31bb0*/  IMAD.MOV.U32 R11, RZ, RZ, 0x181f ;  /* 0x0000181fff0b7424 */ /* 0x000fe400078e00ff */
[----:B------:R-:W-:-:S07]  /*31bc0*/  IMAD.MOV.U32 R15, RZ, RZ, -0x1 ;  /* 0xffffffffff0f7424 */ /* 0x000fce00078e00ff */
[----:B-----5:R-:W-:Y:S05]  /*31bd0*/  WARPSYNC.COLLECTIVE R15, `(.L_x_2390) ;  /* 0x000000000f087348 */ /* 0x020fea0003c00000 */
[----:B------:R0:W1:Y:S02]  /*31be0*/  SHFL.IDX P6, R14, R13, R12, R11 ;  /* 0x0000000c0d0e7389 */ /* 0x00006400000c000b */
[----:B01---5:R-:W-:Y:S01]  /*31bf0*/  ENDCOLLECTIVE ;  /* 0x000000000000791b */ /* 0x023fe20003800000 */
.L_x_2390:
[----:B------:R-:W-:Y:S02]  /*31c00*/  IMAD.MOV.U32 R13, RZ, RZ, R0 ;  /* 0x000000ffff0d7224 */ /* 0x000fe400078e0000 */
[----:B------:R-:W-:-:S07]  /*31c10*/  IMAD.MOV.U32 R21, RZ, RZ, R14 ;  /* 0x000000ffff157224 */ /* 0x000fce00078e000e */
[----:B------:R-:W-:Y:S05]  /*31c20*/  WARPSYNC.COLLECTIVE R15, `(.L_x_2391) ;  /* 0x000000000f087348 */ /* 0x000fea0003c00000 */
[----:B------:R0:W1:Y:S02]  /*31c30*/  SHFL.IDX P6, R14, R13, R12, R11 ;  /* 0x0000000c0d0e7389 */ /* 0x00006400000c000b */
[----:B01----:R-:W-:Y:S01]  /*31c40*/  ENDCOLLECTIVE ;  /* 0x000000000000791b */ /* 0x003fe20003800000 */
.L_x_2391:
[----:B------:R-:W-:Y:S05]  /*31c50*/  BRA `(.L_x_2392) ;  /* 0xfffffee400c07947 */ /* 0x000fea000383ffff */
.L_x_2000:
[----:B------:R-:W-:Y:S01]  /*31c60*/  BSSY B1, `(.L_x_2393) ;  /* 0x0000008000017945 */ /* 0x000fe20003800000 */
[----:B---3--:R-:W-:Y:S01]  /*31c70*/  IMAD.MOV.U32 R13, RZ, RZ, R20 ;  /* 0x000000ffff0d7224 */ /* 0x008fe200078e0014 */
[----:B------:R-:W-:Y:S01]  /*31c80*/  MOV R15, 0xffffffff ;  /* 0xffffffff000f7802 */ /* 0x000fe20000000f00 */
[----:B------:R-:W-:Y:S02]  /*31c90*/  IMAD.MOV.U32 R12, RZ, RZ, 0x1 ;  /* 0x00000001ff0c7424 */ /* 0x000fe400078e00ff */
[----:B------:R-:W-:-:S07]  /*31ca0*/  IMAD.MOV.U32 R11, RZ, RZ, 0x181f ;  /* 0x0000181fff0b7424 */ /* 0x000fce00078e00ff */
[----:B012--5:R-:W-:Y:S05]  /*31cb0*/  WARPSYNC.COLLECTIVE R15, `(.L_x_2394) ;  /* 0x000000000f087348 */ /* 0x027fea0003c00000 */
[----:B--2---:R2:W3:Y:S02]  /*31cc0*/  SHFL.IDX P6, R14, R13, R12, R11 ;  /* 0x0000000c0d0e7389 */ /* 0x0044e400000c000b */
[----:B0123-5:R-:W-:Y:S01]  /*31cd0*/  ENDCOLLECTIVE ;  /* 0x000000000000791b */ /* 0x02ffe20003800000 */
.L_x_2394:
[----:B------:R-:W-:Y:S05]  /*31ce0*/  BSYNC B1 ;  /* 0x0000000000017941 */ /* 0x000fea0003800000 */
.L_x_2393:
        /* <DEDUP_REMOVED lines=8> */
.L_x_2395:
[----:B------:R-:W-:Y:S05]  /*31d70*/  BRA `(.L_x_2396) ;  /* 0xfffffee400dc7947 */ /* 0x000fea000383ffff */
.L_x_2003:
[----:B------:R-:W-:Y:S01]  /*31d80*/  BSSY B1, `(.L_x_2397) ;  /* 0x0000008000017945 */ /* 0x000fe20003800000 */
[----:B------:R-:W-:Y:S02]  /*31d90*/  IMAD.MOV.U32 R13, RZ, RZ, R20 ;  /* 0x000000ffff0d7224 */ /* 0x000fe400078e0014 */
[----:B------:R-:W-:Y:S02]  /*31da0*/  IMAD.MOV.U32 R12, RZ, RZ, 0x2 ;  /* 0x00000002ff0c7424 */ /* 0x000fe400078e00ff */
[----:B------:R-:W-:Y:S02]  /*31db0*/  IMAD.MOV.U32 R11, RZ, RZ, 0x181f ;  /* 0x0000181fff0b7424 */ /* 0x000fe400078e00ff */
[----:B------:R-:W-:-:S07]  /*31dc0*/  IMAD.MOV.U32 R15, RZ, RZ, -0x1 ;  /* 0xffffffffff0f7424 */ /* 0x000fce00078e00ff */
[----:B012345:R-:W-:Y:S05]  /*31dd0*/  WARPSYNC.COLLECTIVE R15, `(.L_x_2398) ;  /* 0x000000000f087348 */ /* 0x03ffea0003c00000 */
[----:B--2---:R2:W0:Y:S02]  /*31de0*/  SHFL.IDX P6, R14, R13, R12, R11 ;  /* 0x0000000c0d0e7389 */ /* 0x00442400000c000b */
[----:B012345:R-:W-:Y:S01]  /*31df0*/  ENDCOLLECTIVE ;  /* 0x000000000000791b */ /* 0x03ffe20003800000 */
.L_x_2398:
[----:B------:R-:W-:Y:S05]  /*31e00*/  BSYNC B1 ;  /* 0x0000000000017941 */ /* 0x000fea0003800000 */
.L_x_2397:
        /* <DEDUP_REMOVED lines=8> */
.L_x_2399:
[----:B------:R-:W-:Y:S05]  /*31e90*/  BRA `(.L_x_2400) ;  /* 0xfffffee400fc7947 */ /* 0x000fea000383ffff */
.L_x_2006:
[----:B------:R-:W-:Y:S01]  /*31ea0*/  BSSY B1, `(.L_x_2401) ;  /* 0x0000008000017945 */ /* 0x000fe20003800000 */
[----:B------:R-:W-:Y:S02]  /*31eb0*/  IMAD.MOV.U32 R13, RZ, RZ, R20 ;  /* 0x000000ffff0d7224 */ /* 0x000fe400078e0014 */
[----:B------:R-:W-:Y:S02]  /*31ec0*/  IMAD.MOV.U32 R12, RZ, RZ, 0x3 ;  /* 0x00000003ff0c7424 */ /* 0x000fe400078e00ff */
[----:B------:R-:W-:Y:S02]  /*31ed0*/  IMAD.MOV.U32 R11, RZ, RZ, 0x181f ;  /* 0x0000181fff0b7424 */ /* 0x000fe400078e00ff */
[----:B------:R-:W-:-:S07]  /*31ee0*/  IMAD.MOV.U32 R15, RZ, RZ, -0x1 ;  /* 0xffffffffff0f7424 */ /* 0x000fce00078e00ff */
[----:B012345:R-:W-:Y:S05]  /*31ef0*/  WARPSYNC.COLLECTIVE R15, `(.L_x_2402) ;  /* 0x000000000f087348 */ /* 0x03ffea0003c00000 */
[----:B0-----:R0:W0:Y:S02]  /*31f00*/  SHFL.IDX P6, R14, R13, R12, R11 ;  /* 0x0000000c0d0e7389 */ /* 0x00102400000c000b */
[----:B012345:R-:W-:Y:S01]  /*31f10*/  ENDCOLLECTIVE ;  /* 0x000000000000791b */ /* 0x03ffe20003800000 */
.L_x_2402:
[----:B------:R-:W-:Y:S05]  /*31f20*/  BSYNC B1 ;  /* 0x0000000000017941 */ /* 0x000fea0003800000 */
.L_x_2401:
        /* <DEDUP_REMOVED lines=8> */
.L_x_2403:
[----:B------:R-:W-:Y:S05]  /*31fb0*/  BRA `(.L_x_2404) ;  /* 0xfffffee8001c7947 */ /* 0x000fea000383ffff */
.L_x_2008:
[----:B------:R-:W-:Y:S01]  /*31fc0*/  IMAD.MOV.U32 R13, RZ, RZ, R2 ;  /* 0x000000ffff0d7224 */ /* 0x000fe200078e0002 */
[----:B------:R-:W-:Y:S01]  /*31fd0*/  MOV R11, 0x1c1f ;  /* 0x00001c1f000b7802 */ /* 0x000fe20000000f00 */
[----:B------:R-:W-:Y:S02]  /*31fe0*/  IMAD.MOV.U32 R12, RZ, RZ, RZ ;  /* 0x000000ffff0c7224 */ /* 0x000fe400078e00ff */
[----:B------:R-:W-:-:S07]  /*31ff0*/  IMAD.MOV.U32 R15, RZ, RZ, -0x1 ;  /* 0xffffffffff0f7424 */ /* 0x000fce00078e00ff */
[----:B------:R-:W-:Y:S05]  /*32000*/  WARPSYNC.COLLECTIVE R15, `(.L_x_2405) ;  /* 0x000000000f087348 */ /* 0x000fea0003c00000 */
[----:B------:R0:W1:Y:S02]  /*32010*/  SHFL.IDX P6, R14, R13, R12, R11 ;  /* 0x0000000c0d0e7389 */ /* 0x00006400000c000b */
[----:B01----:R-:W-:Y:S01]  /*32020*/  ENDCOLLECTIVE ;  /* 0x000000000000791b */ /* 0x003fe20003800000 */
.L_x_2405:
[----:B------:R-:W-:Y:S02]  /*32030*/  IMAD.MOV.U32 R13, RZ, RZ, R0 ;  /* 0x000000ffff0d7224 */ /* 0x000fe400078e0000 */
[----:B------:R-:W-:-:S07]  /*32040*/  IMAD.MOV.U32 R24, RZ, RZ, R14 ;  /* 0x000000ffff187224 */ /* 0x000fce00078e000e */
[----:B------:R-:W-:Y:S05]  /*32050*/  WARPSYNC.COLLECTIVE R15, `(.L_x_2406) ;  /* 0x000000000f087348 */ /* 0x000fea0003c00000 */
[----:B------:R0:W1:Y:S02]  /*32060*/  SHFL.IDX P6, R14, R13, R12, R11 ;  /* 0x0000000c0d0e7389 */ /* 0x00006400000c000b */
[----:B01----:R-:W-:Y:S01]  /*32070*/  ENDCOLLECTIVE ;  /* 0x000000000000791b */ /* 0x003fe20003800000 */
.L_x_2406:
[----:B------:R-:W-:Y:S01]  /*32080*/  IMAD.MOV.U32 R11, RZ, RZ, R14 ;  /* 0x000000ffff0b7224 */ /* 0x000fe200078e000e */
[----:B------:R-:W-:Y:S06]  /*32090*/  BRA `(.L_x_2407) ;  /* 0xfffffee800f47947 */ /* 0x000fec000383ffff */
.L_x_2011:
[----:B------:R-:W-:Y:S01]  /*320a0*/  BSSY B1, `(.L_x_2408) ;  /* 0x0000008000017945 */ /* 0x000fe20003800000 */
[----:B---3--:R-:W-:Y:S02]  /*320b0*/  IMAD.MOV.U32 R13, RZ, RZ, R2 ;  /* 0x000000ffff0d7224 */ /* 0x008fe400078e0002 */
[----:B------:R-:W-:Y:S02]  /*320c0*/  IMAD.MOV.U32 R12, RZ, RZ, 0x1 ;  /* 0x00000001ff0c7424 */ /* 0x000fe400078e00ff */
[----:B--2---:R-:W-:Y:S02]  /*320d0*/  IMAD.MOV.U32 R11, RZ, RZ, 0x1c1f ;  /* 0x00001c1fff0b7424 */ /* 0x004fe400078e00ff */
[----:B------:R-:W-:-:S07]  /*320e0*/  IMAD.MOV.U32 R15, RZ, RZ, -0x1 ;  /* 0xffffffffff0f7424 */ /* 0x000fce00078e00ff */
[----:B01----:R-:W-:Y:S05]  /*320f0*/  WARPSYNC.COLLECTIVE R15, `(.L_x_2409) ;  /* 0x000000000f087348 */ /* 0x003fea0003c00000 */
[----:B------:R2:W3:Y:S02]  /*32100*/  SHFL.IDX P6, R14, R13, R12, R11 ;  /* 0x0000000c0d0e7389 */ /* 0x0004e400000c000b */
[----:B0123--:R-:W-:Y:S01]  /*32110*/  ENDCOLLECTIVE ;  /* 0x000000000000791b */ /* 0x00ffe20003800000 */
.L_x_2409:
[----:B------:R-:W-:Y:S05]  /*32120*/  BSYNC B1 ;  /* 0x0000000000017941 */ /* 0x000fea0003800000 */
.L_x_2408:
        /* <DEDUP_REMOVED lines=8> */
.L_x_2410:
[----:B------:R-:W-:Y:S01]  /*321b0*/  IMAD.MOV.U32 R0, RZ, RZ, R14 ;  /* 0x000000ffff007224 */ /* 0x000fe200078e000e */
[----:B------:R-:W-:Y:S06]  /*321c0*/  BRA `(.L_x_2411) ;  /* 0xfffffefc00047947 */ /* 0x000fec000383ffff */
.L_x_2015:
[----:B------:R-:W-:Y:S02]  /*321d0*/  IMAD.MOV.U32 R13, RZ, RZ, R2 ;  /* 0x000000ffff0d7224 */ /* 0x000fe400078e0002 */
[----:B------:R-:W-:Y:S02]  /*321e0*/  IMAD.MOV.U32 R12, RZ, RZ, RZ ;  /* 0x000000ffff0c7224 */ /* 0x000fe400078e00ff */
[----:B------:R-:W-:Y:S02]  /*321f0*/  IMAD.MOV.U32 R11, RZ, RZ, 0x181f ;  /* 0x0000181fff0b7424 */ /* 0x000fe400078e00ff */
[----:B------:R-:W-:-:S07]  /*32200*/  IMAD.MOV.U32 R15, RZ, RZ, -0x1 ;  /* 0xffffffffff0f7424 */ /* 0x000fce00078e00ff */
[----:B--2---:R-:W-:Y:S05]  /*32210*/  WARPSYNC.COLLECTIVE R15, `(.L_x_2412) ;  /* 0x000000000f087348 */ /* 0x004fea0003c00000 */
[----:B------:R0:W1:Y:S02]  /*32220*/  SHFL.IDX P6, R14, R13, R12, R11 ;  /* 0x0000000c0d0e7389 */ /* 0x00006400000c000b */
[----:B012---:R-:W-:Y:S01]  /*32230*/  ENDCOLLECTIVE ;  /* 0x000000000000791b */ /* 0x007fe20003800000 */
.L_x_2412:
[----:B------:R-:W-:Y:S02]  /*32240*/  IMAD.MOV.U32 R13, RZ, RZ, R0 ;  /* 0x000000ffff0d7224 */ /* 0x000fe400078e0000 */
[----:B------:R-:W-:-:S07]  /*32250*/  IMAD.MOV.U32 R3, RZ, RZ, R14 ;  /* 0x000000ffff037224 */ /* 0x000fce00078e000e */
[----:B------:R-:W-:Y:S05]  /*32260*/  WARPSYNC.COLLECTIVE R15, `(.L_x_2413) ;  /* 0x000000000f087348 */ /* 0x000fea0003c00000 */
[----:B------:R0:W1:Y:S02]  /*32270*/  SHFL.IDX P6, R14, R13, R12, R11 ;  /* 0x0000000c0d0e7389 */ /* 0x00006400000c000b */
[----:B01----:R-:W-:Y:S01]  /*32280*/  ENDCOLLECTIVE ;  /* 0x000000000000791b */ /* 0x003fe20003800000 */
.L_x_2413:
[----:B------:R-:W-:Y:S05]  /*32290*/  BRA `(.L_x_2414) ;  /* 0xffffff1000c07947 */ /* 0x000fea000383ffff */
.L_x_2018:
[----:B------:R-:W-:Y:S01]  /*322a0*/  BSSY B1, `(.L_x_2415) ;  /* 0x0000008000017945 */ /* 0x000fe20003800000 */
[----:B------:R-:W-:Y:S02]  /*322b0*/  IMAD.MOV.U32 R13, RZ, RZ, R2 ;  /* 0x000000ffff0d7224 */ /* 0x000fe400078e0002 */
[----:B------:R-:W-:Y:S02]  /*322c0*/  IMAD.MOV.U32 R12, RZ, RZ, 0x1 ;  /* 0x00000001ff0c7424 */ /* 0x000fe400078e00ff */
[----:B------:R-:W-:Y:S02]  /*322d0*/  IMAD.MOV.U32 R11, RZ, RZ, 0x181f ;  /* 0x0000181fff0b7424 */ /* 0x000fe400078e00ff */
[----:B----4-:R-:W-:-:S07]  /*322e0*/  IMAD.MOV.U32 R15, RZ, RZ, -0x1 ;  /* 0xffffffffff0f7424 */ /* 0x010fce00078e00ff */
[----:B0123--:R-:W-:Y:S05]  /*322f0*/  WARPSYNC.COLLECTIVE R15, `(.L_x_2416) ;  /* 0x000000000f087348 */ /* 0x00ffea0003c00000 */
[----:B---3--:R3:W4:Y:S02]  /*32300*/  SHFL.IDX P6, R14, R13, R12, R11 ;  /* 0x0000000c0d0e7389 */ /* 0x00872400000c000b */
[----:B01234-:R-:W-:Y:S01]  /*32310*/  ENDCOLLECTIVE ;  /* 0x000000000000791b */ /* 0x01ffe20003800000 */
.L_x_2416:
[----:B------:R-:W-:Y:S05]  /*32320*/  BSYNC B1 ;  /* 0x0000000000017941 */ /* 0x000fea0003800000 */
.L_x_2415:
        /* <DEDUP_REMOVED lines=8> */
.L_x_2417:
[----:B------:R-:W-:Y:S05]  /*323b0*/  BRA `(.L_x_2418) ;  /* 0xffffff1000e07947 */ /* 0x000fea000383ffff */
.L_x_2021:
        /* <DEDUP_REMOVED lines=8> */
.L_x_2420:
[----:B------:R-:W-:Y:S05]  /*32440*/  BSYNC B1 ;  /* 0x0000000000017941 */ /* 0x000fea0003800000 */
.L_x_2419:
        /* <DEDUP_REMOVED lines=8> */
.L_x_2421:
[----:B------:R-:W-:Y:S05]  /*324d0*/  BRA `(.L_x_2422) ;  /* 0xffffff1400007947 */ /* 0x000fea000383ffff */
.L_x_2024:
[----:B------:R-:W-:Y:S01]  /*324e0*/  BSSY B1, `(.L_x_2423) ;  /* 0x0000008000017945 */ /* 0x000fe20003800000 */
[----:B------:R-:W-:Y:S01]  /*324f0*/  MOV R13, R2 ;  /* 0x00000002000d7202 */ /* 0x000fe20000000f00 */
[----:B------:R-:W-:Y:S02]  /*32500*/  IMAD.MOV.U32 R12, RZ, RZ, 0x3 ;  /* 0x00000003ff0c7424 */ /* 0x000fe400078e00ff */
[----:B------:R-:W-:Y:S02]  /*32510*/  IMAD.MOV.U32 R11, RZ, RZ, 0x181f ;  /* 0x0000181fff0b7424 */ /* 0x000fe400078e00ff */
[----:B0-----:R-:W-:-:S07]  /*32520*/  IMAD.MOV.U32 R15, RZ, RZ, -0x1 ;  /* 0xffffffffff0f7424 */ /* 0x001fce00078e00ff */
[----:B-1234-:R-:W-:Y:S05]  /*32530*/  WARPSYNC.COLLECTIVE R15, `(.L_x_2424) ;  /* 0x000000000f087348 */ /* 0x01efea0003c00000 */
[----:B----4-:R0:W4:Y:S02]  /*32540*/  SHFL.IDX P6, R14, R13, R12, R11 ;  /* 0x0000000c0d0e7389 */ /* 0x01012400000c000b */
[----:B01234-:R-:W-:Y:S01]  /*32550*/  ENDCOLLECTIVE ;  /* 0x000000000000791b */ /* 0x01ffe20003800000 */
.L_x_2424:
[----:B------:R-:W-:Y:S05]  /*32560*/  BSYNC B1 ;  /* 0x0000000000017941 */ /* 0x000fea0003800000 */
.L_x_2423:
        /* <DEDUP_REMOVED lines=8> */
.L_x_2425:
[----:B------:R-:W-:Y:S05]  /*325f0*/  BRA `(.L_x_2426) ;  /* 0xffffff1400207947 */ /* 0x000fea000383ffff */
.L_x_2050:
[----:B------:R-:W1:Y:S01]  /*32600*/  S2R R5, SR_TID.X ;  /* 0x0000000000057919 */ /* 0x000e620000002100 */
[----:B------:R-:W-:Y:S01]  /*32610*/  BSSY B1, `(.L_x_2427) ;  /* 0x000000a000017945 */ /* 0x000fe20003800000 */
[----:B0-----:R-:W-:Y:S02]  /*32620*/  IMAD.MOV.U32 R12, RZ, RZ, RZ ;  /* 0x000000ffff0c7224 */ /* 0x001fe400078e00ff */
[----:B------:R-:W-:Y:S02]  /*32630*/  IMAD.MOV.U32 R11, RZ, RZ, 0x1f ;  /* 0x0000001fff0b7424 */ /* 0x000fe400078e00ff */
[----:B------:R-:W-:Y:S01]  /*32640*/  IMAD.MOV.U32 R15, RZ, RZ, -0x1 ;  /* 0xffffffffff0f7424 */ /* 0x000fe200078e00ff */
[----:B-1----:R-:W-:-:S04]  /*32650*/  SHF.R.U32.HI R5, RZ, 0x5, R5 ;  /* 0x00000005ff057819 */ /* 0x002fc80000011605 */
[----:B------:R-:W-:-:S05]  /*32660*/  LOP3.LUT R5, R5, 0x3, RZ, 0xc0, !PT ;  /* 0x0000000305057812 */ /* 0x000fca00078ec0ff */
[----:B------:R-:W-:-:S07]  /*32670*/  IMAD.MOV.U32 R13, RZ, RZ, R5 ;  /* 0x000000ffff0d7224 */ /* 0x000fce00078e0005 */
[----:B------:R-:W-:Y:S05]  /*32680*/  WARPSYNC.COLLECTIVE R15, `(.L_x_2428) ;  /* 0x000000000f087348 */ /* 0x000fea0003c00000 */
[----:B------:R0:W1:Y:S02]  /*32690*/  SHFL.IDX P6, R14, R13, R12, R11 ;  /* 0x0000000c0d0e7389 */ /* 0x00006400000c000b */
[----:B01----:R-:W-:Y:S01]  /*326a0*/  ENDCOLLECTIVE ;  /* 0x000000000000791b */ /* 0x003fe20003800000 */
.L_x_2428:
[----:B------:R-:W-:Y:S05]  /*326b0*/  BSYNC B1 ;  /* 0x0000000000017941 */ /* 0x000fea0003800000 */
.L_x_2427:
[----:B------:R-:W-:Y:S05]  /*326c0*/  BRA `(.L_x_2429) ;  /* 0xffffff3400487947 */ /* 0x000fea000383ffff */
.L_x_2052:
[----:B------:R-:W-:Y:S01]  /*326d0*/  BSSY B1, `(.L_x_2430) ;  /* 0x0000006000017945 */ /* 0x000fe20003800000 */
[----:B------:R-:W-:-:S07]  /*326e0*/  MOV R15, 0xffffffff ;  /* 0xffffffff000f7802 */ /* 0x000fce0000000f00 */
[----:B01----:R-:W-:Y:S05]  /*326f0*/  WARPSYNC.COLLECTIVE R15, `(.L_x_2431) ;  /* 0x000000000f0c7348 */ /* 0x003fea0003c00000 */
[----:B------:R-:W-:Y:S02]  /*32700*/  ELECT P6, UR62, PT ;  /* 0x00000000003e782f */ /* 0x000fe400038c0000 */
[----:B------:R-:W-:Y:S01]  /*32710*/  MOV R14, UR62 ;  /* 0x0000003e000e7c02 */ /* 0x000fe20008000f00 */
[----:B01----:R-:W-:Y:S10]  /*32720*/  ENDCOLLECTIVE ;  /* 0x000000000000791b */ /* 0x003ff40003800000 */
.L_x_2431:
[----:B------:R-:W-:Y:S05]  /*32730*/  BSYNC B1 ;  /* 0x0000000000017941 */ /* 0x000fea0003800000 */
.L_x_2430:
[----:B------:R-:W-:Y:S05]  /*32740*/  BRA `(.L_x_2051) ;  /* 0xffffff3400407947 */ /* 0x000fea000383ffff */
.L_x_2054:
[----:B-1----:R1:W2:Y:S02]  /*32750*/  SYNCS.PHASECHK.TRANS64.TRYWAIT P0, [R22+URZ+0x28420], R5 ;  /* 0x02842005160075a7 */ /* 0x0022a4000800017f */
[----:B--2---:R-:W-:Y:S05]  /*32760*/  @!P0 NANOSLEEP.SYNCS 0x989680 ;  /* 0x009896800000895d */ /* 0x004fea0003900000 */
[----:B------:R-:W2:Y:S02]  /*32770*/  @!P0 SYNCS.PHASECHK.TRANS64 P0, [R22+URZ+0x28420], R5 ;  /* 0x02842005160085a7 */ /* 0x000ea4000800007f */
[----:B--2---:R-:W-:Y:S05]  /*32780*/  @!P0 BRA `(.L_x_2054) ;  /* 0xfffffffc00f08947 */ /* 0x004fea000383ffff */
[----:B------:R-:W-:Y:S05]  /*32790*/  BRA `(.L_x_2432) ;  /* 0xffffff3400507947 */ /* 0x000fea000383ffff */
.L_x_2058:
[----:B--2---:R2:W3:Y:S02]  /*327a0*/  SYNCS.PHASECHK.TRANS64.TRYWAIT P0, [R11+URZ+0x284a0], R10 ;  /* 0x0284a00a0b0075a7 */ /* 0x0044e4000800017f */
[----:B---3--:R-:W-:Y:S05]  /*327b0*/  @!P0 NANOSLEEP.SYNCS 0x989680 ;  /* 0x009896800000895d */ /* 0x008fea0003900000 */
[----:B------:R-:W3:Y:S02]  /*327c0*/  @!P0 SYNCS.PHASECHK.TRANS64 P0, [R11+URZ+0x284a0], R10 ;  /* 0x0284a00a0b0085a7 */ /* 0x000ee4000800007f */
[----:B---3--:R-:W-:Y:S05]  /*327d0*/  @!P0 BRA `(.L_x_2058) ;  /* 0xfffffffc00f08947 */ /* 0x008fea000383ffff */
[----:B------:R-:W-:Y:S05]  /*327e0*/  BRA `(.L_x_2433) ;  /* 0xffffff3400687947 */ /* 0x000fea000383ffff */
.L_x_2064:
[----:B0-----:R0:W1:Y:S02]  /*327f0*/  SYNCS.PHASECHK.TRANS64.TRYWAIT P0, [R11+URZ+0x284c0], R10 ;  /* 0x0284c00a0b0075a7 */ /* 0x001064000800017f */
[----:B-1----:R-:W-:Y:S05]  /*32800*/  @!P0 NANOSLEEP.SYNCS 0x989680 ;  /* 0x009896800000895d */ /* 0x002fea0003900000 */
[----:B------:R-:W1:Y:S02]  /*32810*/  @!P0 SYNCS.PHASECHK.TRANS64 P0, [R11+URZ+0x284c0], R10 ;  /* 0x0284c00a0b0085a7 */ /* 0x000e64000800007f */
[----:B-1----:R-:W-:Y:S05]  /*32820*/  @!P0 BRA `(.L_x_2064) ;  /* 0xfffffffc00f08947 */ /* 0x002fea000383ffff */
[----:B------:R-:W-:Y:S05]  /*32830*/  BRA `(.L_x_2434) ;  /* 0xffffff3800247947 */ /* 0x000fea000383ffff */
.L_x_2072:
[----:B--2---:R2:W3:Y:S02]  /*32840*/  SYNCS.PHASECHK.TRANS64.TRYWAIT P1, [R10+URZ+0x284a0], R8 ;  /* 0x0284a0080a0075a7 */ /* 0x0044e4000802017f */
[----:B---3--:R-:W-:Y:S05]  /*32850*/  @!P1 NANOSLEEP.SYNCS 0x989680 ;  /* 0x009896800000995d */ /* 0x008fea0003900000 */
[----:B------:R-:W3:Y:S02]  /*32860*/  @!P1 SYNCS.PHASECHK.TRANS64 P1, [R10+URZ+0x284a0], R8 ;  /* 0x0284a0080a0095a7 */ /* 0x000ee4000802007f */
[----:B---3--:R-:W-:Y:S05]  /*32870*/  @!P1 BRA `(.L_x_2072) ;  /* 0xfffffffc00f09947 */ /* 0x008fea000383ffff */
[----:B------:R-:W-:Y:S05]  /*32880*/  BRA `(.L_x_2435) ;  /* 0xffffff3c001c7947 */ /* 0x000fea000383ffff */
.L_x_2078:
[----:B0-----:R0:W1:Y:S02]  /*32890*/  SYNCS.PHASECHK.TRANS64.TRYWAIT P1, [R10+URZ+0x284c0], R8 ;  /* 0x0284c0080a0075a7 */ /* 0x001064000802017f */
[----:B-1----:R-:W-:Y:S05]  /*328a0*/  @!P1 NANOSLEEP.SYNCS 0x989680 ;  /* 0x009896800000995d */ /* 0x002fea0003900000 */
[----:B------:R-:W1:Y:S02]  /*328b0*/  @!P1 SYNCS.PHASECHK.TRANS64 P1, [R10+URZ+0x284c0], R8 ;  /* 0x0284c0080a0095a7 */ /* 0x000e64000802007f */
[----:B-1----:R-:W-:Y:S05]  /*328c0*/  @!P1 BRA `(.L_x_2078) ;  /* 0xfffffffc00f09947 */ /* 0x002fea000383ffff */
[----:B------:R-:W-:Y:S05]  /*328d0*/  BRA `(.L_x_2436) ;  /* 0xffffff3c00d47947 */ /* 0x000fea000383ffff */
.L_x_2104:
[----:B------:R-:W0:Y:S01]  /*328e0*/  S2R R20, SR_TID.X ;  /* 0x0000000000147919 */ /* 0x000e220000002100 */
[----:B------:R-:W-:Y:S01]  /*328f0*/  BSSY B0, `(.L_x_2437) ;  /* 0x000000a000007945 */ /* 0x000fe20003800000 */
        /* <DEDUP_REMOVED lines=9> */
.L_x_2438:
[----:B------:R-:W-:Y:S05]  /*32990*/  BSYNC B0 ;  /* 0x0000000000007941 */ /* 0x000fea0003800000 */
.L_x_2437:
[----:B------:R-:W-:Y:S05]  /*329a0*/  BRA `(.L_x_2439) ;  /* 0xffffff5000a47947 */ /* 0x000fea000383ffff */
.L_x_2107:
[----:B0-----:R0:W1:Y:S02]  /*329b0*/  SYNCS.PHASECHK.TRANS64.TRYWAIT P0, [R6+URZ+0x28480], R21 ;  /* 0x02848015060075a7 */ /* 0x001064000800017f */
[----:B-1----:R-:W-:Y:S05]  /*329c0*/  @!P0 NANOSLEEP.SYNCS 0x989680 ;  /* 0x009896800000895d */ /* 0x002fea0003900000 */
[----:B------:R-:W1:Y:S02]  /*329d0*/  @!P0 SYNCS.PHASECHK.TRANS64 P0, [R6+URZ+0x28480], R21 ;  /* 0x02848015060085a7 */ /* 0x000e64000800007f */
[----:B-1----:R-:W-:Y:S05]  /*329e0*/  @!P0 BRA `(.L_x_2107) ;  /* 0xfffffffc00f08947 */ /* 0x002fea000383ffff */
[----:B------:R-:W-:Y:S05]  /*329f0*/  BRA `(.L_x_2440) ;  /* 0xffffff5000c07947 */ /* 0x000fea000383ffff */
.L_x_2108:
        /* <DEDUP_REMOVED lines=8> */
.L_x_2442:
[----:B------:R-:W-:Y:S05]  /*32a80*/  BSYNC B0 ;  /* 0x0000000000007941 */ /* 0x000fea0003800000 */
.L_x_2441:
[----:B------:R-:W-:Y:S01]  /*32a90*/  IMAD.MOV.U32 R13, RZ, RZ, R2 ;  /* 0x000000ffff0d7224 */ /* 0x000fe200078e0002 */
[----:B------:R-:W-:Y:S01]  /*32aa0*/  MOV R15, 0xffffffff ;  /* 0xffffffff000f7802 */ /* 0x000fe20000000f00 */
[----:B------:R-:W-:Y:S01]  /*32ab0*/  IMAD.MOV.U32 R12, RZ, RZ, RZ ;  /* 0x000000ffff0c7224 */ /* 0x000fe200078e00ff */
[C---:B------:R-:W-:Y:S01]  /*32ac0*/  ISETP.GE.AND P3, PT, R27.reuse, 0x11, PT ;  /* 0x000000111b00780c */ /* 0x040fe20003f66270 */
[----:B------:R-:W-:Y:S01]  /*32ad0*/  IMAD.MOV.U32 R11, RZ, RZ, 0x181f ;  /* 0x0000181fff0b7424 */ /* 0x000fe200078e00ff */
[----:B------:R-:W-:Y:S01]  /*32ae0*/  ISETP.GE.AND P5, PT, R27, 0x31, PT ;  /* 0x000000311b00780c */ /* 0x000fe20003fa6270 */
[----:B------:R-:W-:-:S12]  /*32af0*/  IMAD.MOV.U32 R5, RZ, RZ, R14 ;  /* 0x000000ffff057224 */ /* 0x000fd800078e000e */
[----:B------:R-:W-:Y:S05]  /*32b00*/  WARPSYNC.COLLECTIVE R15, `(.L_x_2443) ;  /* 0x000000000f087348 */ /* 0x000fea0003c00000 */
[----:B------:R0:W1:Y:S02]  /*32b10*/  SHFL.IDX P6, R14, R13, R12, R11 ;  /* 0x0000000c0d0e7389 */ /* 0x00006400000c000b */
[----:B01----:R-:W-:Y:S01]  /*32b20*/  ENDCOLLECTIVE ;  /* 0x000000000000791b */ /* 0x003fe20003800000 */
.L_x_2443:
[----:B------:R-:W0:Y:S01]  /*32b30*/  LDC R11, c[0x0][0x2f4] ;  /* 0x0000bd00ff0b7b82 */ /* 0x000e220000000800 */
[----:B------:R-:W-:Y:S01]  /*32b40*/  LOP3.LUT R15, R33, 0x80, RZ, 0xfc, !PT ;  /* 0x00000080210f7812 */ /* 0x000fe200078efcff */
[----:B------:R-:W-:Y:S02]  /*32b50*/  IMAD.MOV.U32 R13, RZ, RZ, R3 ;  /* 0x000000ffff0d7224 */ /* 0x000fe400078e0003 */
[----:B------:R-:W-:Y:S02]  /*32b60*/  IMAD.MOV.U32 R12, RZ, RZ, 0x1 ;  /* 0x00000001ff0c7424 */ /* 0x000fe400078e00ff */
[----:B------:R-:W-:-:S05]  /*32b70*/  IMAD.MOV.U32 R8, RZ, RZ, R14 ;  /* 0x000000ffff087224 */ /* 0x000fca00078e000e */
[----:B------:R-:W-:-:S05]  /*32b80*/  IADD3 R8, P0, R33, R8, RZ ;  /* 0x0000000821087210 */ /* 0x000fca0007f1e0ff */
[----:B------:R-:W-:Y:S02]  /*32b90*/  IMAD.X R9, RZ, RZ, R5, P0 ;  /* 0x000000ffff097224 */ /* 0x000fe400000e0605 */
[----:B------:R-:W-:Y:S01]  /*32ba0*/  IMAD.IADD R5, R22, 0x1, R7 ;  /* 0x0000000116057824 */ /* 0x000fe200078e0207 */
[-C--:B0-----:R-:W-:Y:S02]  /*32bb0*/  ISETP.GE.AND P2, PT, R33, R11.reuse, PT ;  /* 0x0000000b2100720c */ /* 0x081fe40003f46270 */
[----:B------:R-:W-:Y:S01]  /*32bc0*/  ISETP.GE.AND P0, PT, R15, R11, PT ;  /* 0x0000000b0f00720c */ /* 0x000fe20003f06270 */
[----:B------:R-:W-:Y:S01]  /*32bd0*/  IMAD.MOV.U32 R11, RZ, RZ, 0x181f ;  /* 0x0000181fff0b7424 */ /* 0x000fe200078e00ff */
[----:B------:R-:W-:Y:S01]  /*32be0*/  ISETP.LT.OR P1, PT, R27, 0x1, P2 ;  /* 0x000000011b00780c */ /* 0x000fe20001721670 */
[----:B------:R-:W-:-:S12]  /*32bf0*/  IMAD.MOV.U32 R15, RZ, RZ, -0x1 ;  /* 0xffffffffff0f7424 */ /* 0x000fd800078e00ff */
[----:B------:R-:W-:Y:S05]  /*32c00*/  WARPSYNC.COLLECTIVE R15, `(.L_x_2444) ;  /* 0x000000000f087348 */ /* 0x000fea0003c00000 */
[----:B------:R0:W1:Y:S02]  /*32c10*/  SHFL.IDX P6, R14, R13, R12, R11 ;  /* 0x0000000c0d0e7389 */ /* 0x00006400000c000b */
[----:B01----:R-:W-:Y:S01]  /*32c20*/  ENDCOLLECTIVE ;  /* 0x000000000000791b */ /* 0x003fe20003800000 */
.L_x_2444:
[----:B------:R-:W-:Y:S01]  /*32c30*/  @!PT LDS RZ, [RZ] ;  /* 0x00000000fffff984 */ /* 0x000fe20000000800 */
[----:B------:R-:W-:Y:S01]  /*32c40*/  @!PT LDS RZ, [RZ] ;  /* 0x00000000fffff984 */ /* 0x000fe20000000800 */
[----:B------:R-:W-:Y:S01]  /*32c50*/  @!PT LDS RZ, [RZ] ;  /* 0x00000000fffff984 */ /* 0x000fe20000000800 */
[----:B------:R0:W-:Y:S01]  /*32c60*/  LDGSTS.E.BYPASS.LTC128B.128 [R5+0x10000], desc[UR36][R8.64], !P1 ;  /* 0x1000000008057fae */ /* 0x0001e2000c901d64 */
[----:B------:R-:W-:Y:S01]  /*32c70*/  ISETP.LT.OR P1, PT, R27, 0x1, P0 ;  /* 0x000000011b00780c */ /* 0x000fe20000721670 */
[----:B------:R-:W-:-:S12]  /*32c80*/  IMAD.MOV.U32 R13, RZ, RZ, R2 ;  /* 0x000000ffff0d7224 */ /* 0x000fd800078e0002 */
[----:B------:R0:W-:Y:S01]  /*32c90*/  LDGSTS.E.BYPASS.LTC128B.128 [R5+0x12000], desc[UR36][R8.64+0x80], !P1 ;  /* 0x1200008008057fae */ /* 0x0001e2000c901d64 */
[----:B------:R-:W-:-:S07]  /*32ca0*/  IMAD.MOV.U32 R7, RZ, RZ, R14 ;  /* 0x000000ffff077224 */ /* 0x000fce00078e000e */
[----:B0-----:R-:W-:Y:S05]  /*32cb0*/  WARPSYNC.COLLECTIVE R15, `(.L_x_2445) ;  /* 0x000000000f087348 */ /* 0x001fea0003c00000 */
[----:B------:R1:W2:Y:S02]  /*32cc0*/  SHFL.IDX P6, R14, R13, R12, R11 ;  /* 0x0000000c0d0e7389 */ /* 0x0002a400000c000b */
[----:B012---:R-:W-:Y:S01]  /*32cd0*/  ENDCOLLECTIVE ;  /* 0x000000000000791b */ /* 0x007fe20003800000 */
.L_x_2445:
[----:B------:R-:W-:Y:S01]  /*32ce0*/  IMAD.MOV.U32 R13, RZ, RZ, R3 ;  /* 0x000000ffff0d7224 */ /* 0x000fe200078e0003 */
[----:B------:R-:W-:Y:S01]  /*32cf0*/  MOV R12, 0x2 ;  /* 0x00000002000c7802 */ /* 0x000fe20000000f00 */
[----:B------:R-:W-:-:S07]  /*32d00*/  IMAD.MOV.U32 R8, RZ, RZ, R14 ;  /* 0x000000ffff087224 */ /* 0x000fce00078e000e */
[----:B------:R-:W-:Y:S05]  /*32d10*/  WARPSYNC.COLLECTIVE R15, `(.L_x_2446) ;  /* 0x000000000f087348 */ /* 0x000fea0003c00000 */
[----:B------:R0:W1:Y:S02]  /*32d20*/  SHFL.IDX P6, R14, R13, R12, R11 ;  /* 0x0000000c0d0e7389 */ /* 0x00006400000c000b */
[----:B01----:R-:W-:Y:S01]  /*32d30*/  ENDCOLLECTIVE ;  /* 0x000000000000791b */ /* 0x003fe20003800000 */
.L_x_2446:
        /* <DEDUP_REMOVED lines=13> */
.L_x_2447:
[----:B------:R-:W-:Y:S01]  /*32e10*/  @!PT LDS RZ, [RZ] ;  /* 0x00000000fffff984 */ /* 0x000fe20000000800 */
[----:B------:R-:W-:Y:S01]  /*32e20*/  @!PT LDS RZ, [RZ] ;  /* 0x00000000fffff984 */ /* 0x000fe20000000800 */
[----:B------:R-:W-:Y:S01]  /*32e30*/  @!PT LDS RZ, [RZ] ;  /* 0x00000000fffff984 */ /* 0x000fe20000000800 */
[----:B------:R0:W-:Y:S01]  /*32e40*/  LDGSTS.E.BYPASS.LTC128B.128 [R5+0x12800], desc[UR36][R8.64+0x80], !P1 ;  /* 0x1280008008057fae */ /* 0x0001e2000c901d64 */
[----:B------:R-:W-:Y:S02]  /*32e50*/  IMAD.MOV.U32 R13, RZ, RZ, R3 ;  /* 0x000000ffff0d7224 */ /* 0x000fe400078e0003 */
[----:B------:R-:W-:Y:S02]  /*32e60*/  IMAD.MOV.U32 R12, RZ, RZ, 0x3 ;  /* 0x00000003ff0c7424 */ /* 0x000fe400078e00ff */
[----:B0-----:R-:W-:-:S07]  /*32e70*/  IMAD.MOV.U32 R8, RZ, RZ, R14 ;  /* 0x000000ffff087224 */ /* 0x001fce00078e000e */
[----:B------:R-:W-:Y:S05]  /*32e80*/  WARPSYNC.COLLECTIVE R15, `(.L_x_2448) ;  /* 0x000000000f087348 */ /* 0x000fea0003c00000 */
[----:B------:R0:W1:Y:S02]  /*32e90*/  SHFL.IDX P6, R14, R13, R12, R11 ;  /* 0x0000000c0d0e7389 */ /* 0x00006400000c000b */
[----:B01----:R-:W-:Y:S01]  /*32ea0*/  ENDCOLLECTIVE ;  /* 0x000000000000791b */ /* 0x003fe20003800000 */
.L_x_2448:
        /* <DEDUP_REMOVED lines=13> */
.L_x_2449:
[----:B------:R-:W-:Y:S01]  /*32f80*/  @!PT LDS RZ, [RZ] ;  /* 0x00000000fffff984 */ /* 0x000fe20000000800 */
[----:B------:R-:W-:Y:S01]  /*32f90*/  @!PT LDS RZ, [RZ] ;  /* 0x00000000fffff984 */ /* 0x000fe20000000800 */
[----:B------:R-:W-:Y:S01]  /*32fa0*/  @!PT LDS RZ, [RZ] ;  /* 0x00000000fffff984 */ /* 0x000fe20000000800 */
[----:B------:R2:W-:Y:S01]  /*32fb0*/  LDGSTS.E.BYPASS.LTC128B.128 [R5+0x13000], desc[UR36][R8.64+0x80], !P1 ;  /* 0x1300008008057fae */ /* 0x0005e2000c901d64 */
[----:B------:R-:W-:Y:S01]  /*32fc0*/  ISETP.GE.AND P1, PT, R27, 0x21, PT ;  /* 0x000000211b00780c */ /* 0x000fe20003f26270 */
[----:B------:R-:W-:Y:S01]  /*32fd0*/  IMAD.MOV.U32 R2, RZ, RZ, R14 ;  /* 0x000000ffff027224 */ /* 0x000fe200078e000e */
[----:B------:R-:W-:Y:S11]  /*32fe0*/  BRA `(.L_x_2450) ;  /* 0xffffff5000287947 */ /* 0x000ff6000383ffff */
.L_x_2113:
[----:B------:R0:W0:Y:S02]  /*32ff0*/  SYNCS.PHASECHK.TRANS64.TRYWAIT P0, [R6+URZ+0x28440], R21 ;  /* 0x02844015060075a7 */ /* 0x000024000800017f */
[----:B0-----:R-:W-:Y:S05]  /*33000*/  @!P0 NANOSLEEP.SYNCS 0x989680 ;  /* 0x009896800000895d */ /* 0x001fea0003900000 */
[----:B------:R-:W0:Y:S02]  /*33010*/  @!P0 SYNCS.PHASECHK.TRANS64 P0, [R6+URZ+0x28440], R21 ;  /* 0x02844015060085a7 */ /* 0x000e24000800007f */
[----:B0-----:R-:W-:Y:S05]  /*33020*/  @!P0 BRA `(.L_x_2113) ;  /* 0xfffffffc00f08947 */ /* 0x001fea000383ffff */
[----:B------:R-:W-:Y:S05]  /*33030*/  BRA `(.L_x_2451) ;  /* 0xffffff5000807947 */ /* 0x000fea000383ffff */
.L_x_2114:
[----:B------:R-:W-:Y:S01]  /*33040*/  BSSY B0, `(.L_x_2452) ;  /* 0x0000008000007945 */ /* 0x000fe20003800000 */
[----:B------:R-:W-:Y:S01]  /*33050*/  IMAD.MOV.U32 R13, RZ, RZ, R0 ;  /* 0x000000ffff0d7224 */ /* 0x000fe200078e0000 */
[----:B------:R-:W-:Y:S01]  /*33060*/  MOV R15, 0xffffffff ;  /* 0xffffffff000f7802 */ /* 0x000fe20000000f00 */
[----:B------:R-:W-:Y:S02]  /*33070*/  IMAD.MOV.U32 R12, RZ, RZ, RZ ;  /* 0x000000ffff0c7224 */ /* 0x000fe400078e00ff */
[----:B------:R-:W-:-:S07]  /*33080*/  IMAD.MOV.U32 R11, RZ, RZ, 0x181f ;  /* 0x0000181fff0b7424 */ /* 0x000fce00078e00ff */
[----:B0---4-:R-:W-:Y:S05]  /*33090*/  WARPSYNC.COLLECTIVE R15, `(.L_x_2453) ;  /* 0x000000000f087348 */ /* 0x011fea0003c00000 */
[----:B------:R1:W2:Y:S02]  /*330a0*/  SHFL.IDX P6, R14, R13, R12, R11 ;  /* 0x0000000c0d0e7389 */ /* 0x0002a400000c000b */
[----:B012-4-:R-:W-:Y:S01]  /*330b0*/  ENDCOLLECTIVE ;  /* 0x000000000000791b */ /* 0x017fe20003800000 */
.L_x_2453:
[----:B------:R-:W-:Y:S05]  /*330c0*/  BSYNC B0 ;  /* 0x0000000000007941 */ /* 0x000fea0003800000 */
.L_x_2452:
        /* <DEDUP_REMOVED lines=8> */
.L_x_2454:
        /* <DEDUP_REMOVED lines=16> */
.L_x_2455:
        /* <DEDUP_REMOVED lines=10> */
.L_x_2456:
[----:B------:R-:W-:Y:S02]  /*332f0*/  IMAD.MOV.U32 R13, RZ, RZ, R0 ;  /* 0x000000ffff0d7224 */ /* 0x000fe400078e0000 */
[----:B------:R-:W-:Y:S02]  /*33300*/  IMAD.MOV.U32 R12, RZ, RZ, 0x2 ;  /* 0x00000002ff0c7424 */ /* 0x000fe400078e00ff */
[----:B------:R-:W-:-:S07]  /*33310*/  IMAD.MOV.U32 R3, RZ, RZ, R14 ;  /* 0x000000ffff037224 */ /* 0x000fce00078e000e */
[----:B------:R-:W-:Y:S05]  /*33320*/  WARPSYNC.COLLECTIVE R15, `(.L_x_2457) ;  /* 0x000000000f087348 */ /* 0x000fea0003c00000 */
[----:B------:R0:W1:Y:S02]  /*33330*/  SHFL.IDX P6, R14, R13, R12, R11 ;  /* 0x0000000c0d0e7389 */ /* 0x00006400000c000b */
[----:B01----:R-:W-:Y:S01]  /*33340*/  ENDCOLLECTIVE ;  /* 0x000000000000791b */ /* 0x003fe20003800000 */
.L_x_2457:
[----:B------:R-:W-:-:S04]  /*33350*/  @P3 IADD3 R3, P0, R33, R3, RZ ;  /* 0x0000000321033210 */ /* 0x000fc80007f1e0ff */
[----:B------:R-:W-:-:S04]  /*33360*/  @P3 IADD3.X R2, RZ, R2, RZ, P0, !PT ;  /* 0x00000002ff023210 */ /* 0x000fc800007fe4ff */
        /* <DEDUP_REMOVED lines=13> */
.L_x_2458:
[----:B------:R-:W-:Y:S02]  /*33440*/  IMAD.MOV.U32 R13, RZ, RZ, R0 ;  /* 0x000000ffff0d7224 */ /* 0x000fe400078e0000 */
[----:B------:R-:W-:Y:S02]  /*33450*/  IMAD.MOV.U32 R12, RZ, RZ, 0x3 ;  /* 0x00000003ff0c7424 */ /* 0x000fe400078e00ff */
[----:B------:R-:W-:-:S07]  /*33460*/  IMAD.MOV.U32 R3, RZ, RZ, R14 ;  /* 0x000000ffff037224 */ /* 0x000fce00078e000e */
[----:B------:R-:W-:Y:S05]  /*33470*/  WARPSYNC.COLLECTIVE R15, `(.L_x_2459) ;  /* 0x000000000f087348 */ /* 0x000fea0003c00000 */
[----:B------:R0:W1:Y:S02]  /*33480*/  SHFL.IDX P6, R14, R13, R12, R11 ;  /* 0x0000000c0d0e7389 */ /* 0x00006400000c000b */
[----:B01----:R-:W-:Y:S01]  /*33490*/  ENDCOLLECTIVE ;  /* 0x000000000000791b */ /* 0x003fe20003800000 */
.L_x_2459:
        /* <DEDUP_REMOVED lines=10> */
.L_x_2460:
[----:B------:R-:W-:Y:S01]  /*33540*/  @!PT LDS RZ, [RZ] ;  /* 0x00000000fffff984 */ /* 0x000fe20000000800 */
[----:B------:R-:W-:Y:S01]  /*33550*/  @!PT LDS RZ, [RZ] ;  /* 0x00000000fffff984 */ /* 0x000fe20000000800 */
[----:B------:R-:W-:Y:S01]  /*33560*/  @!PT LDS RZ, [RZ] ;  /* 0x00000000fffff984 */ /* 0x000fe20000000800 */
[----:B------:R0:W-:Y:S04]  /*33570*/  @P1 LDGSTS.E.BYPASS.LTC128B.128 [R5+0x21000], desc[UR36][R2.64], !P4 ;  /* 0x2100000002051fae */ /* 0x0001e8000e101d64 */
[----:B------:R0:W-:Y:S01]  /*33580*/  @P1 LDGSTS.E.BYPASS.LTC128B.128 [R5+0x23000], desc[UR36][R2.64+0x80], !P2 ;  /* 0x2300008002051fae */ /* 0x0001e2000d101d64 */
[----:B------:R-:W-:Y:S01]  /*33590*/  IMAD.MOV.U32 R4, RZ, RZ, R14 ;  /* 0x000000ffff047224 */ /* 0x000fe200078e000e */
[----:B------:R-:W-:Y:S06]  /*335a0*/  BRA `(.L_x_2461) ;  /* 0xffffff4c00f87947 */ /* 0x000fec000383ffff */
.L_x_2119:
        /* <DEDUP_REMOVED lines=9> */
.L_x_2462:
[C---:B------:R-:W-:Y:S01]  /*33640*/  VIADD R6, R26.reuse, 0x10 ;  /* 0x000000101a067836 */ /* 0x040fe20000000000 */
[----:B------:R-:W-:Y:S01]  /*33650*/  ISETP.GE.AND P2, PT, R26, R5, PT ;  /* 0x000000051a00720c */ /* 0x000fe20003f46270 */
[----:B------:R-:W-:Y:S02]  /*33660*/  IMAD.MOV.U32 R13, RZ, RZ, R0 ;  /* 0x000000ffff0d7224 */ /* 0x000fe400078e0000 */
[----:B------:R-:W-:-:S10]  /*33670*/  IMAD.MOV.U32 R2, RZ, RZ, R14 ;  /* 0x000000ffff027224 */ /* 0x000fd400078e000e */
[----:B------:R-:W-:Y:S05]  /*33680*/  WARPSYNC.COLLECTIVE R15, `(.L_x_2463) ;  /* 0x000000000f087348 */ /* 0x000fea0003c00000 */
[----:B------:R0:W1:Y:S02]  /*33690*/  SHFL.IDX P6, R14, R13, R12, R11 ;  /* 0x0000000c0d0e7389 */ /* 0x00006400000c000b */
[----:B01----:R-:W-:Y:S01]  /*336a0*/  ENDCOLLECTIVE ;  /* 0x000000000000791b */ /* 0x003fe20003800000 */
.L_x_2463:
[----:B------:R-:W-:Y:S02]  /*336b0*/  IMAD.MOV.U32 R13, RZ, RZ, R4 ;  /* 0x000000ffff0d7224 */ /* 0x000fe400078e0004 */
[----:B------:R-:W-:Y:S02]  /*336c0*/  IMAD.MOV.U32 R12, RZ, RZ, 0x1 ;  /* 0x00000001ff0c7424 */ /* 0x000fe400078e00ff */
[----:B------:R-:W-:-:S07]  /*336d0*/  IMAD.MOV.U32 R3, RZ, RZ, R14 ;  /* 0x000000ffff037224 */ /* 0x000fce00078e000e */
[----:B------:R-:W-:Y:S05]  /*336e0*/  WARPSYNC.COLLECTIVE R15, `(.L_x_2464) ;  /* 0x000000000f087348 */ /* 0x000fea0003c00000 */
[----:B------:R0:W1:Y:S02]  /*336f0*/  SHFL.IDX P6, R14, R13, R12, R11 ;  /* 0x0000000c0d0e7389 */ /* 0x00006400000c000b */
[----:B01----:R-:W-:Y:S01]  /*33700*/  ENDCOLLECTIVE ;  /* 0x000000000000791b */ /* 0x003fe20003800000 */
.L_x_2464:
        /* <DEDUP_REMOVED lines=16> */
.L_x_2465:
[----:B------:R-:W-:Y:S02]  /*33810*/  IMAD.MOV.U32 R13, RZ, RZ, R4 ;  /* 0x000000ffff0d7224 */ /* 0x000fe400078e0004 */
[----:B------:R-:W-:Y:S01]  /*33820*/  IMAD.MOV.U32 R12, RZ, RZ, 0x2 ;  /* 0x00000002ff0c7424 */ /* 0x000fe200078e00ff */
[----:B------:R-:W-:-:S07]  /*33830*/  MOV R3, R14 ;  /* 0x0000000e00037202 */ /* 0x000fce0000000f00 */
[----:B------:R-:W-:Y:S05]  /*33840*/  WARPSYNC.COLLECTIVE R15, `(.L_x_2466) ;  /* 0x000000000f087348 */ /* 0x000fea0003c00000 */
[----:B------:R0:W1:Y:S02]  /*33850*/  SHFL.IDX P6, R14, R13, R12, R11 ;  /* 0x0000000c0d0e7389 */ /* 0x00006400000c000b */
[----:B01----:R-:W-:Y:S01]  /*33860*/  ENDCOLLECTIVE ;  /* 0x000000000000791b */ /* 0x003fe20003800000 */
.L_x_2466:
        /* <DEDUP_REMOVED lines=17> */
.L_x_2467:
[----:B------:R-:W-:Y:S02]  /*33980*/  IMAD.MOV.U32 R13, RZ, RZ, R4 ;  /* 0x000000ffff0d7224 */ /* 0x000fe400078e0004 */
[----:B------:R-:W-:Y:S02]  /*33990*/  IMAD.MOV.U32 R12, RZ, RZ, 0x3 ;  /* 0x00000003ff0c7424 */ /* 0x000fe400078e00ff */
[----:B------:R-:W-:-:S07]  /*339a0*/  IMAD.MOV.U32 R3, RZ, RZ, R14 ;  /* 0x000000ffff037224 */ /* 0x000fce00078e000e */
[----:B------:R-:W-:Y:S05]  /*339b0*/  WARPSYNC.COLLECTIVE R15, `(.L_x_2468) ;  /* 0x000000000f087348 */ /* 0x000fea0003c00000 */
[----:B------:R0:W1:Y:S02]  /*339c0*/  SHFL.IDX P6, R14, R13, R12, R11 ;  /* 0x0000000c0d0e7389 */ /* 0x00006400000c000b */
[----:B01----:R-:W-:Y:S01]  /*339d0*/  ENDCOLLECTIVE ;  /* 0x000000000000791b */ /* 0x003fe20003800000 */
.L_x_2468:
        /* <DEDUP_REMOVED lines=17> */
.L_x_2469:
[----:B------:R-:W-:Y:S02]  /*33af0*/  IMAD.MOV.U32 R13, RZ, RZ, R4 ;  /* 0x000000ffff0d7224 */ /* 0x000fe400078e0004 */
[----:B------:R-:W-:Y:S02]  /*33b00*/  IMAD.MOV.U32 R12, RZ, RZ, 0x4 ;  /* 0x00000004ff0c7424 */ /* 0x000fe400078e00ff */
[----:B------:R-:W-:-:S07]  /*33b10*/  IMAD.MOV.U32 R3, RZ, RZ, R14 ;  /* 0x000000ffff037224 */ /* 0x000fce00078e000e */
[----:B------:R-:W-:Y:S05]  /*33b20*/  WARPSYNC.COLLECTIVE R15, `(.L_x_2470) ;  /* 0x000000000f087348 */ /* 0x000fea0003c00000 */
[----:B------:R0:W1:Y:S02]  /*33b30*/  SHFL.IDX P6, R14, R13, R12, R11 ;  /* 0x0000000c0d0e7389 */ /* 0x00006400000c000b */
[----:B01----:R-:W-:Y:S01]  /*33b40*/  ENDCOLLECTIVE ;  /* 0x000000000000791b */ /* 0x003fe20003800000 */
.L_x_2470:
        /* <DEDUP_REMOVED lines=17> */
.L_x_2471:
[----:B------:R-:W-:Y:S02]  /*33c60*/  IMAD.MOV.U32 R13, RZ, RZ, R4 ;  /* 0x000000ffff0d7224 */ /* 0x000fe400078e0004 */
[----:B------:R-:W-:Y:S02]  /*33c70*/  IMAD.MOV.U32 R12, RZ, RZ, 0x5 ;  /* 0x00000005ff0c7424 */ /* 0x000fe400078e00ff */
[----:B------:R-:W-:-:S07]  /*33c80*/  IMAD.MOV.U32 R3, RZ, RZ, R14 ;  /* 0x000000ffff037224 */ /* 0x000fce00078e000e */
[----:B------:R-:W-:Y:S05]  /*33c90*/  WARPSYNC.COLLECTIVE R15, `(.L_x_2472) ;  /* 0x000000000f087348 */ /* 0x000fea0003c00000 */
[----:B------:R0:W1:Y:S02]  /*33ca0*/  SHFL.IDX P6, R14, R13, R12, R11 ;  /* 0x0000000c0d0e7389 */ /* 0x00006400000c000b */
[----:B01----:R-:W-:Y:S01]  /*33cb0*/  ENDCOLLECTIVE ;  /* 0x000000000000791b */ /* 0x003fe20003800000 */
.L_x_2472:
        /* <DEDUP_REMOVED lines=17> */
.L_x_2473:
[----:B------:R-:W-:Y:S02]  /*33dd0*/  IMAD.MOV.U32 R13, RZ, RZ, R4 ;  /* 0x000000ffff0d7224 */ /* 0x000fe400078e0004 */
[----:B------:R-:W-:Y:S02]  /*33de0*/  IMAD.MOV.U32 R12, RZ, RZ, 0x6 ;  /* 0x00000006ff0c7424 */ /* 0x000fe400078e00ff */
[----:B------:R-:W-:-:S07]  /*33df0*/  IMAD.MOV.U32 R3, RZ, RZ, R14 ;  /* 0x000000ffff037224 */ /* 0x000fce00078e000e */
[----:B------:R-:W-:Y:S05]  /*33e00*/  WARPSYNC.COLLECTIVE R15, `(.L_x_2474) ;  /* 0x000000000f087348 */ /* 0x000fea0003c00000 */
[----:B------:R0:W1:Y:S02]  /*33e10*/  SHFL.IDX P6, R14, R13, R12, R11 ;  /* 0x0000000c0d0e7389 */ /* 0x00006400000c000b */
[----:B01----:R-:W-:Y:S01]  /*33e20*/  ENDCOLLECTIVE ;  /* 0x000000000000791b */ /* 0x003fe20003800000 */
.L_x_2474:
        /* <DEDUP_REMOVED lines=17> */
.L_x_2475:
[----:B------:R-:W-:Y:S02]  /*33f40*/  IMAD.MOV.U32 R13, RZ, RZ, R4 ;  /* 0x000000ffff0d7224 */ /* 0x000fe400078e0004 */
[----:B------:R-:W-:Y:S02]  /*33f50*/  IMAD.MOV.U32 R12, RZ, RZ, 0x7 ;  /* 0x00000007ff0c7424 */ /* 0x000fe400078e00ff */
[----:B------:R-:W-:-:S07]  /*33f60*/  IMAD.MOV.U32 R3, RZ, RZ, R14 ;  /* 0x000000ffff037224 */ /* 0x000fce00078e000e */
[----:B------:R-:W-:Y:S05]  /*33f70*/  WARPSYNC.COLLECTIVE R15, `(.L_x_2476) ;  /* 0x000000000f087348 */ /* 0x000fea0003c00000 */
[----:B------:R0:W1:Y:S02]  /*33f80*/  SHFL.IDX P6, R14, R13, R12, R11 ;  /* 0x0000000c0d0e7389 */ /* 0x00006400000c000b */
[----:B01----:R-:W-:Y:S01]  /*33f90*/  ENDCOLLECTIVE ;  /* 0x000000000000791b */ /* 0x003fe20003800000 */
.L_x_2476:
[----:B------:R-:W-:-:S05]  /*33fa0*/  @!P2 IADD3 R3, P3, R33, R3, RZ ;  /* 0x000000032103a210 */ /* 0x000fca0007f7e0ff */
[----:B------:R-:W-:-:S05]  /*33fb0*/  @!P2 IMAD.X R2, RZ, RZ, R2, P3 ;  /* 0x000000ffff02a224 */ /* 0x000fca00018e0602 */
[----:B------:R-:W-:Y:S01]  /*33fc0*/  @!P2 LOP3.LUT R3, R3, R2, RZ, 0x3c, !PT ;  /* 0x000000020303a212 */ /* 0x000fe200078e3cff */
[----:B------:R-:W-:-:S03]  /*33fd0*/  IMAD.MOV.U32 R13, RZ, RZ, R0 ;  /* 0x000000ffff0d7224 */ /* 0x000fc600078e0000 */
[----:B------:R-:W-:-:S04]  /*33fe0*/  @!P2 LOP3.LUT R2, R3, R2, RZ, 0x3c, !PT ;  /* 0x000000020302a212 */ /* 0x000fc800078e3cff */
[----:B------:R-:W-:Y:S02]  /*33ff0*/  @!P2 LOP3.LUT R3, R3, R2, RZ, 0x3c, !PT ;  /* 0x000000020303a212 */ /* 0x000fe400078e3cff */
[----:B------:R-:W-:-:S03]  /*34000*/  MOV R4, R14 ;  /* 0x0000000e00047202 */ /* 0x000fc60000000f00 */
        /* <DEDUP_REMOVED lines=8> */
.L_x_2477:
[----:B------:R-:W-:Y:S05]  /*34090*/  BRA `(.L_x_2478) ;  /* 0xffffff5000407947 */ /* 0x000fea000383ffff */
.L_x_2124:
[----:B0-----:R0:W1:Y:S02]  /*340a0*/  SYNCS.PHASECHK.TRANS64.TRYWAIT P1, [R22+URZ+0x28420], R3 ;  /* 0x02842003160075a7 */ /* 0x001064000802017f */
[----:B-1----:R-:W-:Y:S05]  /*340b0*/  @!P1 NANOSLEEP.SYNCS 0x989680 ;  /* 0x009896800000995d */ /* 0x002fea0003900000 */
[----:B------:R-:W1:Y:S02]  /*340c0*/  @!P1 SYNCS.PHASECHK.TRANS64 P1, [R22+URZ+0x28420], R3 ;  /* 0x02842003160095a7 */ /* 0x000e64000802007f */
[----:B-1----:R-:W-:Y:S05]  /*340d0*/  @!P1 BRA `(.L_x_2124) ;  /* 0xfffffffc00f09947 */ /* 0x002fea000383ffff */
[----:B------:R-:W-:Y:S05]  /*340e0*/  BRA `(.L_x_2479) ;  /* 0xffffff5000b87947 */ /* 0x000fea000383ffff */
.L_x_2128:
[----:B-1----:R1:W2:Y:S02]  /*340f0*/  SYNCS.PHASECHK.TRANS64.TRYWAIT P0, [R0+URZ+0x28480], R20 ;  /* 0x02848014000075a7 */ /* 0x0022a4000800017f */
[----:B--2---:R-:W-:Y:S05]  /*34100*/  @!P0 NANOSLEEP.SYNCS 0x989680 ;  /* 0x009896800000895d */ /* 0x004fea0003900000 */
[----:B------:R-:W2:Y:S02]  /*34110*/  @!P0 SYNCS.PHASECHK.TRANS64 P0, [R0+URZ+0x28480], R20 ;  /* 0x02848014000085a7 */ /* 0x000ea4000800007f */
[----:B--2---:R-:W-:Y:S05]  /*34120*/  @!P0 BRA `(.L_x_2128) ;  /* 0xfffffffc00f08947 */ /* 0x004fea000383ffff */
[----:B------:R-:W-:Y:S05]  /*34130*/  BRA `(.L_x_2480) ;  /* 0xffffff54006c7947 */ /* 0x000fea000383ffff */
.L_x_2129:
        /* <DEDUP_REMOVED lines=8> */
.L_x_2482:
[----:B------:R-:W-:Y:S05]  /*341c0*/  BSYNC B0 ;  /* 0x0000000000007941 */ /* 0x000fea0003800000 */
.L_x_2481:
[----:B------:R-:W-:Y:S01]  /*341d0*/  IMAD.MOV.U32 R13, RZ, RZ, R26 ;  /* 0x000000ffff0d7224 */ /* 0x000fe200078e001a */
[----:B------:R-:W-:Y:S01]  /*341e0*/  IADD3 R4, R22, R4, RZ ;  /* 0x0000000416047210 */ /* 0x000fe20007ffe0ff */
[----:B------:R-:W-:Y:S02]  /*341f0*/  IMAD.MOV.U32 R12, RZ, RZ, RZ ;  /* 0x000000ffff0c7224 */ /* 0x000fe400078e00ff */
[----:B------:R-:W-:Y:S02]  /*34200*/  IMAD.MOV.U32 R11, RZ, RZ, 0x181f ;  /* 0x0000181fff0b7424 */ /* 0x000fe400078e00ff */
[----:B------:R-:W-:Y:S02]  /*34210*/  IMAD.MOV.U32 R15, RZ, RZ, -0x1 ;  /* 0xffffffffff0f7424 */ /* 0x000fe400078e00ff */
[----:B------:R-:W-:-:S07]  /*34220*/  IMAD.MOV.U32 R3, RZ, RZ, R14 ;  /* 0x000000ffff037224 */ /* 0x000fce00078e000e */
[----:B------:R-:W-:Y:S05]  /*34230*/  WARPSYNC.COLLECTIVE R15, `(.L_x_2483) ;  /* 0x000000000f087348 */ /* 0x000fea0003c00000 */
[----:B------:R0:W1:Y:S02]  /*34240*/  SHFL.IDX P6, R14, R13, R12, R11 ;  /* 0x0000000c0d0e7389 */ /* 0x00006400000c000b */
[----:B01----:R-:W-:Y:S01]  /*34250*/  ENDCOLLECTIVE ;  /* 0x000000000000791b */ /* 0x003fe20003800000 */
.L_x_2483:
[----:B------:R-:W-:Y:S02]  /*34260*/  IMAD.MOV.U32 R13, RZ, RZ, R27 ;  /* 0x000000ffff0d7224 */ /* 0x000fe400078e001b */
[----:B------:R-:W-:Y:S02]  /*34270*/  IMAD.MOV.U32 R12, RZ, RZ, 0x1 ;  /* 0x00000001ff0c7424 */ /* 0x000fe400078e00ff */
[----:B------:R-:W-:-:S07]  /*34280*/  IMAD.MOV.U32 R2, RZ, RZ, R14 ;  /* 0x000000ffff027224 */ /* 0x000fce00078e000e */
[----:B------:R-:W-:Y:S05]  /*34290*/  WARPSYNC.COLLECTIVE R15, `(.L_x_2484) ;  /* 0x000000000f087348 */ /* 0x000fea0003c00000 */
[----:B------:R0:W1:Y:S02]  /*342a0*/  SHFL.IDX P6, R14, R13, R12, R11 ;  /* 0x0000000c0d0e7389 */ /* 0x00006400000c000b */
[----:B01----:R-:W-:Y:S01]  /*342b0*/  ENDCOLLECTIVE ;  /* 0x000000000000791b */ /* 0x003fe20003800000 */
.L_x_2484:
        /* <DEDUP_REMOVED lines=12> */
.L_x_2485:
[----:B------:R-:W-:Y:S02]  /*34380*/  IMAD.MOV.U32 R13, RZ, RZ, R27 ;  /* 0x000000ffff0d7224 */ /* 0x000fe400078e001b */
[----:B------:R-:W-:Y:S02]  /*34390*/  IMAD.MOV.U32 R12, RZ, RZ, 0x2 ;  /* 0x00000002ff0c7424 */ /* 0x000fe400078e00ff */
[----:B------:R-:W-:-:S07]  /*343a0*/  IMAD.MOV.U32 R2, RZ, RZ, R14 ;  /* 0x000000ffff027224 */ /* 0x000fce00078e000e */
[----:B------:R-:W-:Y:S05]  /*343b0*/  WARPSYNC.COLLECTIVE R15, `(.L_x_2486) ;  /* 0x000000000f087348 */ /* 0x000fea0003c00000 */
[----:B------:R0:W1:Y:S02]  /*343c0*/  SHFL.IDX P6, R14, R13, R12, R11 ;  /* 0x0000000c0d0e7389 */ /* 0x00006400000c000b */
[----:B01----:R-:W-:Y:S01]  /*343d0*/  ENDCOLLECTIVE ;  /* 0x000000000000791b */ /* 0x003fe20003800000 */
.L_x_2486:
        /* <DEDUP_REMOVED lines=12> */
.L_x_2487:
[----:B------:R-:W-:Y:S01]  /*344a0*/  MOV R13, R27 ;  /* 0x0000001b000d7202 */ /* 0x000fe20000000f00 */
[----:B------:R-:W-:Y:S02]  /*344b0*/  IMAD.MOV.U32 R12, RZ, RZ, 0x3 ;  /* 0x00000003ff0c7424 */ /* 0x000fe400078e00ff */
[----:B------:R-:W-:-:S07]  /*344c0*/  IMAD.MOV.U32 R2, RZ, RZ, R14 ;  /* 0x000000ffff027224 */ /* 0x000fce00078e000e */
[----:B------:R-:W-:Y:S05]  /*344d0*/  WARPSYNC.COLLECTIVE R15, `(.L_x_2488) ;  /* 0x000000000f087348 */ /* 0x000fea0003c00000 */
[----:B------:R0:W1:Y:S02]  /*344e0*/  SHFL.IDX P6, R14, R13, R12, R11 ;  /* 0x0000000c0d0e7389 */ /* 0x00006400000c000b */
[----:B01----:R-:W-:Y:S01]  /*344f0*/  ENDCOLLECTIVE ;  /* 0x000000000000791b */ /* 0x003fe20003800000 */
.L_x_2488:
        /* <DEDUP_REMOVED lines=12> */
.L_x_2489:
[----:B------:R-:W-:Y:S01]  /*345c0*/  IMAD.MOV.U32 R2, RZ, RZ, R14 ;  /* 0x000000ffff027224 */ /* 0x000fe200078e000e */
[----:B------:R-:W-:Y:S06]  /*345d0*/  BRA `(.L_x_2490) ;  /* 0xffffff5400047947 */ /* 0x000fec000383ffff */
.L_x_2134:
[----:B----4-:R4:W0:Y:S02]  /*345e0*/  SYNCS.PHASECHK.TRANS64.TRYWAIT P0, [R0+URZ+0x28440], R20 ;  /* 0x02844014000075a7 */ /* 0x010824000800017f */
[----:B0-----:R-:W-:Y:S05]  /*345f0*/  @!P0 NANOSLEEP.SYNCS 0x989680 ;  /* 0x009896800000895d */ /* 0x001fea0003900000 */
[----:B------:R-:W0:Y:S02]  /*34600*/  @!P0 SYNCS.PHASECHK.TRANS64 P0, [R0+URZ+0x28440], R20 ;  /* 0x02844014000085a7 */ /* 0x000e24000800007f */
[----:B0-----:R-:W-:Y:S05]  /*34610*/  @!P0 BRA `(.L_x_2134) ;  /* 0xfffffffc00f08947 */ /* 0x001fea000383ffff */
[----:B------:R-:W-:Y:S05]  /*34620*/  BRA `(.L_x_2491) ;  /* 0xffffff5400547947 */ /* 0x000fea000383ffff */
.L_x_2135:
[----:B------:R-:W-:Y:S01]  /*34630*/  BSSY B0, `(.L_x_2492) ;  /* 0x0000008000007945 */ /* 0x000fe20003800000 */
[----:B------:R-:W-:Y:S02]  /*34640*/  IMAD.MOV.U32 R13, RZ, RZ, R8 ;  /* 0x000000ffff0d7224 */ /* 0x000fe400078e0008 */
[----:B------:R-:W-:Y:S02]  /*34650*/  IMAD.MOV.U32 R12, RZ, RZ, RZ ;  /* 0x000000ffff0c7224 */ /* 0x000fe400078e00ff */
[----:B------:R-:W-:Y:S02]  /*34660*/  IMAD.MOV.U32 R11, RZ, RZ, 0x181f ;  /* 0x0000181fff0b7424 */ /* 0x000fe400078e00ff */
[----:B------:R-:W-:-:S07]  /*34670*/  IMAD.MOV.U32 R15, RZ, RZ, -0x1 ;  /* 0xffffffffff0f7424 */ /* 0x000fce00078e00ff */
[----:B01-34-:R-:W-:Y:S05]  /*34680*/  WARPSYNC.COLLECTIVE R15, `(.L_x_2493) ;  /* 0x000000000f087348 */ /* 0x01bfea0003c00000 */
[----:B------:R2:W0:Y:S02]  /*34690*/  SHFL.IDX P6, R14, R13, R12, R11 ;  /* 0x0000000c0d0e7389 */ /* 0x00042400000c000b */
[----:B01234-:R-:W-:Y:S01]  /*346a0*/  ENDCOLLECTIVE ;  /* 0x000000000000791b */ /* 0x01ffe20003800000 */
.L_x_2493:
[----:B------:R-:W-:Y:S05]  /*346b0*/  BSYNC B0 ;  /* 0x0000000000007941 */ /* 0x000fea0003800000 */
.L_x_2492:
        /* <DEDUP_REMOVED lines=8> */
.L_x_2494:
[----:B------:R-:W-:Y:S02]  /*34740*/  IMAD.MOV.U32 R13, RZ, RZ, R8 ;  /* 0x000000ffff0d7224 */ /* 0x000fe400078e0008 */
[----:B------:R-:W-:Y:S02]  /*34750*/  IMAD.MOV.U32 R12, RZ, RZ, 0x1 ;  /* 0x00000001ff0c7424 */ /* 0x000fe400078e00ff */
[----:B------:R-:W-:-:S07]  /*34760*/  IMAD.MOV.U32 R2, RZ, RZ, R14 ;  /* 0x000000ffff027224 */ /* 0x000fce00078e000e */
[----:B------:R-:W-:Y:S05]  /*34770*/  WARPSYNC.COLLECTIVE R15, `(.L_x_2495) ;  /* 0x000000000f087348 */ /* 0x000fea0003c00000 */
[----:B------:R0:W1:Y:S02]  /*34780*/  SHFL.IDX P6, R14, R13, R12, R11 ;  /* 0x0000000c0d0e7389 */ /* 0x00006400000c000b */
[----:B01----:R-:W-:Y:S01]  /*34790*/  ENDCOLLECTIVE ;  /* 0x000000000000791b */ /* 0x003fe20003800000 */
.L_x_2495:
        /* <DEDUP_REMOVED lines=12> */
.L_x_2496:
[----:B------:R-:W-:Y:S02]  /*34860*/  IMAD.MOV.U32 R13, RZ, RZ, R8 ;  /* 0x000000ffff0d7224 */ /* 0x000fe400078e0008 */
[----:B------:R-:W-:Y:S02]  /*34870*/  IMAD.MOV.U32 R12, RZ, RZ, 0x2 ;  /* 0x00000002ff0c7424 */ /* 0x000fe400078e00ff */
[----:B------:R-:W-:-:S07]  /*34880*/  IMAD.MOV.U32 R2, RZ, RZ, R14 ;  /* 0x000000ffff027224 */ /* 0x000fce00078e000e */
[----:B------:R-:W-:Y:S05]  /*34890*/  WARPSYNC.COLLECTIVE R15, `(.L_x_2497) ;  /* 0x000000000f087348 */ /* 0x000fea0003c00000 */
[----:B------:R0:W1:Y:S02]  /*348a0*/  SHFL.IDX P6, R14, R13, R12, R11 ;  /* 0x0000000c0d0e7389 */ /* 0x00006400000c000b */
[----:B01----:R-:W-:Y:S01]  /*348b0*/  ENDCOLLECTIVE ;  /* 0x000000000000791b */ /* 0x003fe20003800000 */
.L_x_2497:
        /* <DEDUP_REMOVED lines=12> */
.L_x_2498:
[----:B------:R-:W-:Y:S02]  /*34980*/  IMAD.MOV.U32 R13, RZ, RZ, R8 ;  /* 0x000000ffff0d7224 */ /* 0x000fe400078e0008 */
[----:B------:R-:W-:Y:S01]  /*34990*/  IMAD.MOV.U32 R12, RZ, RZ, 0x3 ;  /* 0x00000003ff0c7424 */ /* 0x000fe200078e00ff */
[----:B------:R-:W-:-:S07]  /*349a0*/  MOV R2, R14 ;  /* 0x0000000e00027202 */ /* 0x000fce0000000f00 */
[----:B------:R-:W-:Y:S05]  /*349b0*/  WARPSYNC.COLLECTIVE R15, `(.L_x_2499) ;  /* 0x000000000f087348 */ /* 0x000fea0003c00000 */
[----:B------:R0:W1:Y:S02]  /*349c0*/  SHFL.IDX P6, R14, R13, R12, R11 ;  /* 0x0000000c0d0e7389 */ /* 0x00006400000c000b */
[----:B01----:R-:W-:Y:S01]  /*349d0*/  ENDCOLLECTIVE ;  /* 0x000000000000791b */ /* 0x003fe20003800000 */
.L_x_2499:
        /* <DEDUP_REMOVED lines=12> */
.L_x_2500:
[----:B------:R-:W-:Y:S01]  /*34aa0*/  IMAD.MOV.U32 R2, RZ, RZ, R14 ;  /* 0x000000ffff027224 */ /* 0x000fe200078e000e */
[----:B------:R-:W-:Y:S06]  /*34ab0*/  BRA `(.L_x_2501) ;  /* 0xffffff5000e07947 */ /* 0x000fec000383ffff */
.L_x_2140:
[----:B0-----:R0:W1:Y:S02]  /*34ac0*/  SYNCS.PHASECHK.TRANS64.TRYWAIT P2, [R3+URZ+0x28470], R0 ;  /* 0x02847000030075a7 */ /* 0x001064000804017f */
[----:B-1----:R-:W-:Y:S05]  /*34ad0*/  @!P2 NANOSLEEP.SYNCS 0x989680 ;  /* 0x009896800000a95d */ /* 0x002fea0003900000 */
[----:B------:R-:W1:Y:S02]  /*34ae0*/  @!P2 SYNCS.PHASECHK.TRANS64 P2, [R3+URZ+0x28470], R0 ;  /* 0x028470000300a5a7 */ /* 0x000e64000804007f */
[----:B-1----:R-:W-:Y:S05]  /*34af0*/  @!P2 BRA `(.L_x_2140) ;  /* 0xfffffffc00f0a947 */ /* 0x002fea000383ffff */
[----:B------:R-:W-:Y:S05]  /*34b00*/  BRA `(.L_x_2502) ;  /* 0xffffff5400447947 */ /* 0x000fea000383ffff */
.L_x_2142:
[----:B0-----:R0:W1:Y:S02]  /*34b10*/  SYNCS.PHASECHK.TRANS64.TRYWAIT P2, [R3+URZ+0x28460], R2 ;  /* 0x02846002030075a7 */ /* 0x001064000804017f */
[----:B-1----:R-:W-:Y:S05]  /*34b20*/  @!P2 NANOSLEEP.SYNCS 0x989680 ;  /* 0x009896800000a95d */ /* 0x002fea0003900000 */
[----:B------:R-:W1:Y:S02]  /*34b30*/  @!P2 SYNCS.PHASECHK.TRANS64 P2, [R3+URZ+0x28460], R2 ;  /* 0x028460020300a5a7 */ /* 0x000e64000804007f */
[----:B-1----:R-:W-:Y:S05]  /*34b40*/  @!P2 BRA `(.L_x_2142) ;  /* 0xfffffffc00f0a947 */ /* 0x002fea000383ffff */
[----:B------:R-:W-:Y:S05]  /*34b50*/  BRA `(.L_x_2503) ;  /* 0xffffff5400507947 */ /* 0x000fea000383ffff */
.L_x_2150:
[----:B0-----:R0:W1:Y:S02]  /*34b60*/  SYNCS.PHASECHK.TRANS64.TRYWAIT P1, [R0+URZ+0x28470], R3 ;  /* 0x02847003000075a7 */ /* 0x001064000802017f */
[----:B-1----:R-:W-:Y:S05]  /*34b70*/  @!P1 NANOSLEEP.SYNCS 0x989680 ;  /* 0x009896800000995d */ /* 0x002fea0003900000 */
[----:B------:R-:W1:Y:S02]  /*34b80*/  @!P1 SYNCS.PHASECHK.TRANS64 P1, [R0+URZ+0x28470], R3 ;  /* 0x02847003000095a7 */ /* 0x000e64000802007f */
[----:B-1----:R-:W-:Y:S05]  /*34b90*/  @!P1 BRA `(.L_x_2150) ;  /* 0xfffffffc00f09947 */ /* 0x002fea000383ffff */
[----:B------:R-:W-:Y:S05]  /*34ba0*/  BRA `(.L_x_2504) ;  /* 0xffffff5c00307947 */ /* 0x000fea000383ffff */
.L_x_2152:
[----:B0-----:R0:W1:Y:S02]  /*34bb0*/  SYNCS.PHASECHK.TRANS64.TRYWAIT P1, [R0+URZ+0x28460], R3 ;  /* 0x02846003000075a7 */ /* 0x001064000802017f */
[----:B-1----:R-:W-:Y:S05]  /*34bc0*/  @!P1 NANOSLEEP.SYNCS 0x989680 ;  /* 0x009896800000995d */ /* 0x002fea0003900000 */
[----:B------:R-:W1:Y:S02]  /*34bd0*/  @!P1 SYNCS.PHASECHK.TRANS64 P1, [R0+URZ+0x28460], R3 ;  /* 0x02846003000095a7 */ /* 0x000e64000802007f */
[----:B-1----:R-:W-:Y:S05]  /*34be0*/  @!P1 BRA `(.L_x_2152) ;  /* 0xfffffffc00f09947 */ /* 0x002fea000383ffff */
[----:B------:R-:W-:Y:S05]  /*34bf0*/  BRA `(.L_x_2505) ;  /* 0xffffff5c00387947 */ /* 0x000fea000383ffff */
.L_x_2157:
[----:B------:R-:W-:Y:S01]  /*34c00*/  BSSY B0, `(.L_x_2506) ;  /* 0x0000008000007945 */ /* 0x000fe20003800000 */
[----:B------:R-:W-:Y:S02]  /*34c10*/  IMAD.MOV.U32 R13, RZ, RZ, R16 ;  /* 0x000000ffff0d7224 */ /* 0x000fe400078e0010 */
[----:B0-----:R-:W-:Y:S02]  /*34c20*/  IMAD.MOV.U32 R12, RZ, RZ, RZ ;  /* 0x000000ffff0c7224 */ /* 0x001fe400078e00ff */
[----:B------:R-:W-:Y:S02]  /*34c30*/  IMAD.MOV.U32 R11, RZ, RZ, 0x1f ;  /* 0x0000001fff0b7424 */ /* 0x000fe400078e00ff */
[----:B------:R-:W-:-:S07]  /*34c40*/  IMAD.MOV.U32 R15, RZ, RZ, -0x1 ;  /* 0xffffffffff0f7424 */ /* 0x000fce00078e00ff */
[----:B-1----:R-:W-:Y:S05]  /*34c50*/  WARPSYNC.COLLECTIVE R15, `(.L_x_2507) ;  /* 0x000000000f087348 */ /* 0x002fea0003c00000 */
[----:B------:R0:W2:Y:S02]  /*34c60*/  SHFL.IDX P6, R14, R13, R12, R11 ;  /* 0x0000000c0d0e7389 */ /* 0x0000a400000c000b */
[----:B012---:R-:W-:Y:S01]  /*34c70*/  ENDCOLLECTIVE ;  /* 0x000000000000791b */ /* 0x007fe20003800000 */
.L_x_2507:
[----:B------:R-:W-:Y:S05]  /*34c80*/  BSYNC B0 ;  /* 0x0000000000007941 */ /* 0x000fea0003800000 */
.L_x_2506:
[----:B------:R-:W-:Y:S01]  /*34c90*/  IMAD.MOV.U32 R13, RZ, RZ, R16 ;  /* 0x000000ffff0d7224 */ /* 0x000fe200078e0010 */
[----:B------:R-:W-:Y:S01]  /*34ca0*/  MOV R12, 0x1 ;  /* 0x00000001000c7802 */ /* 0x000fe20000000f00 */
[----:B------:R-:W-:Y:S02]  /*34cb0*/  IMAD.MOV.U32 R11, RZ, RZ, 0x1f ;  /* 0x0000001fff0b7424 */ /* 0x000fe400078e00ff */
[----:B------:R-:W-:Y:S02]  /*34cc0*/  IMAD.MOV.U32 R15, RZ, RZ, -0x1 ;  /* 0xffffffffff0f7424 */ /* 0x000fe400078e00ff */
[----:B------:R-:W-:Y:S02]  /*34cd0*/  IMAD.IADD R9, R19, 0x1, R8 ;  /* 0x0000000113097824 */ /* 0x000fe400078e0208 */
[----:B------:R-:W-:-:S07]  /*34ce0*/  IMAD.MOV.U32 R0, RZ, RZ, R14 ;  /* 0x000000ffff007224 */ /* 0x000fce00078e000e */
[----:B------:R-:W-:Y:S05]  /*34cf0*/  WARPSYNC.COLLECTIVE R15, `(.L_x_2508) ;  /* 0x000000000f087348 */ /* 0x000fea0003c00000 */
[----:B------:R0:W1:Y:S02]  /*34d00*/  SHFL.IDX P6, R14, R13, R12, R11 ;  /* 0x0000000c0d0e7389 */ /* 0x00006400000c000b */
[----:B01----:R-:W-:Y:S01]  /*34d10*/  ENDCOLLECTIVE ;  /* 0x000000000000791b */ /* 0x003fe20003800000 */
.L_x_2508:
[----:B------:R-:W-:Y:S02]  /*34d20*/  ULDC UR4, c[0x0][0xc3c] ;  /* 0x00030f0000047ab9 */ /* 0x000fe40000000800 */
[----:B------:R-:W-:-:S13]  /*34d30*/  ISETP.GE.OR P1, PT, R9, UR4, !P0 ;  /* 0x0000000409007c0c */ /* 0x000fda000c726670 */
[----:B------:R-:W0:Y:S08]  /*34d40*/  @!P1 LDC.64 R2, c[0x0][0xc80] ;  /* 0x00032000ff029b82 */ /* 0x000e300000000a00 */
[----:B------:R-:W1:Y:S01]  /*34d50*/  @!P1 LDC.64 R4, c[0x0][0xc78] ;  /* 0x00031e00ff049b82 */ /* 0x000e620000000a00 */
[----:B------:R-:W-:Y:S01]  /*34d60*/  CS2R R16, SRZ ;  /* 0x0000000000107805 */ /* 0x000fe2000001ff00 */
[----:B------:R-:W-:-:S02]  /*34d70*/  IMAD.MOV.U32 R11, RZ, RZ, RZ ;  /* 0x000000ffff0b7224 */ /* 0x000fc400078e00ff */
[----:B------:R-:W-:Y:S02]  /*34d80*/  IMAD.MOV.U32 R6, RZ, RZ, R14 ;  /* 0x000000ffff067224 */ /* 0x000fe400078e000e */
[----:B0-----:R-:W-:-:S05]  /*34d90*/  @!P1 IMAD.WIDE R2, R9, 0x4, R2 ;  /* 0x0000000409029825 */ /* 0x001fca00078e0202 */
[----:B------:R1:W2:Y:S02]  /*34da0*/  @!P1 LDG.E R7, desc[UR36][R2.64] ;  /* 0x0000002402079981 */ /* 0x0002a4000c1e1900 */
[----:B-1----:R-:W-:-:S05]  /*34db0*/  @!P1 IMAD.WIDE R2, R9, 0x4, R4 ;  /* 0x0000000409029825 */ /* 0x002fca00078e0204 */
[----:B------:R-:W3:Y:S01]  /*34dc0*/  @!P1 LDG.E R4, desc[UR36][R2.64] ;  /* 0x0000002402049981 */ /* 0x000ee2000c1e1900 */
[----:B------:R-:W-:Y:S01]  /*34dd0*/  IMAD.MOV.U32 R5, RZ, RZ, RZ ;  /* 0x000000ffff057224 */ /* 0x000fe200078e00ff */
[C---:B------:R-:W-:Y:S02]  /*34de0*/  ISETP.GE.U32.AND P2, PT, R8.reuse, 0x2, PT ;  /* 0x000000020800780c */ /* 0x040fe40003f46070 */
[C---:B------:R-:W-:Y:S02]  /*34df0*/  ISETP.GE.U32.AND P3, PT, R8.reuse, 0x4, PT ;  /* 0x000000040800780c */ /* 0x040fe40003f66070 */
[C---:B------:R-:W-:Y:S02]  /*34e00*/  ISETP.GE.U32.AND P4, PT, R8.reuse, 0x8, PT ;  /* 0x000000080800780c */ /* 0x040fe40003f86070 */
[C---:B------:R-:W-:Y:S01]  /*34e10*/  ISETP.GE.U32.AND P5, PT, R8.reuse, 0x10, PT ;  /* 0x000000100800780c */ /* 0x040fe20003fa6070 */
[----:B--2---:R-:W-:Y:S02]  /*34e20*/  @!P1 IMAD.MOV.U32 R17, RZ, RZ, R7 ;  /* 0x000000ffff119224 */ /* 0x004fe400078e0007 */
[----:B---3--:R-:W-:Y:S01]  /*34e30*/  @!P1 IMAD.MOV.U32 R5, RZ, RZ, R4 ;  /* 0x000000ffff059224 */ /* 0x008fe200078e0004 */
[----:B------:R-:W-:-:S03]  /*34e40*/  ISETP.NE.AND P1, PT, R8, RZ, PT ;  /* 0x000000ff0800720c */ /* 0x000fc60003f25270 */
[----:B------:R-:W-:-:S10]  /*34e50*/  IMAD R13, R5, R17, RZ ;  /* 0x00000011050d7224 */ /* 0x000fd400078e02ff */
[----:B------:R-:W-:Y:S05]  /*34e60*/  WARPSYNC.COLLECTIVE R15, `(.L_x_2509) ;  /* 0x000000000f087348 */ /* 0x000fea0003c00000 */
[----:B------:R0:W1:Y:S02]  /*34e70*/  SHFL.UP P6, R14, R13, R12, R11 ;  /* 0x0400000c0d0e7389 */ /* 0x00006400000c000b */
[----:B01----:R-:W-:Y:S01]  /*34e80*/  ENDCOLLECTIVE ;  /* 0x000000000000791b */ /* 0x003fe20003800000 */
.L_x_2509:
[----:B------:R-:W-:Y:S01]  /*34e90*/  IMAD.MOV.U32 R12, RZ, RZ, 0x2 ;  /* 0x00000002ff0c7424 */ /* 0x000fe200078e00ff */
[----:B------:R-:W-:-:S05]  /*34ea0*/  SEL R4, R14, RZ, P1 ;  /* 0x000000ff0e047207 */ /* 0x000fca0000800000 */
[----:B------:R-:W-:-:S04]  /*34eb0*/  IMAD.IADD R4, R13, 0x1, R4 ;  /* 0x000000010d047824 */ /* 0x000fc800078e0204 */
[----:B------:R-:W-:-:S07]  /*34ec0*/  IMAD.MOV.U32 R13, RZ, RZ, R4 ;  /* 0x000000ffff0d7224 */ /* 0x000fce00078e0004 */
[----:B------:R-:W-:Y:S05]  /*34ed0*/  WARPSYNC.COLLECTIVE R15, `(.L_x_2510) ;  /* 0x000000000f087348 */ /* 0x000fea0003c00000 */
[----:B------:R0:W1:Y:S02]  /*34ee0*/  SHFL.UP P6, R14, R13, R12, R11 ;  /* 0x0400000c0d0e7389 */ /* 0x00006400000c000b */
[----:B01----:R-:W-:Y:S01]  /*34ef0*/  ENDCOLLECTIVE ;  /* 0x000000000000791b */ /* 0x003fe20003800000 */
.L_x_2510:
[----:B------:R-:W-:Y:S01]  /*34f00*/  IMAD.MOV.U32 R12, RZ, RZ, 0x4 ;  /* 0x00000004ff0c7424 */ /* 0x000fe200078e00ff */
[----:B------:R-:W-:-:S05]  /*34f10*/  SEL R3, R14, RZ, P2 ;  /* 0x000000ff0e037207 */ /* 0x000fca0001000000 */
[----:B------:R-:W-:-:S05]  /*34f20*/  IMAD.IADD R2, R4, 0x1, R3 ;  /* 0x0000000104027824 */ /* 0x000fca00078e0203 */
[----:B------:R-:W-:-:S07]  /*34f30*/  MOV R13, R2 ;  /* 0x00000002000d7202 */ /* 0x000fce0000000f00 */
[----:B------:R-:W-:Y:S05]  /*34f40*/  WARPSYNC.COLLECTIVE R15, `(.L_x_2511) ;  /* 0x000000000f087348 */ /* 0x000fea0003c00000 */
[----:B------:R0:W1:Y:S02]  /*34f50*/  SHFL.UP P6, R14, R13, R12, R11 ;  /* 0x0400000c0d0e7389 */ /* 0x00006400000c000b */
[----:B01----:R-:W-:Y:S01]  /*34f60*/  ENDCOLLECTIVE ;  /* 0x000000000000791b */ /* 0x003fe20003800000 */
.L_x_2511:
[----:B------:R-:W-:Y:S01]  /*34f70*/  IMAD.MOV.U32 R12, RZ, RZ, 0x8 ;  /* 0x00000008ff0c7424 */ /* 0x000fe200078e00ff */
[----:B------:R-:W-:-:S05]  /*34f80*/  SEL R3, R14, RZ, P3 ;  /* 0x000000ff0e037207 */ /* 0x000fca0001800000 */
[----:B------:R-:W-:-:S04]  /*34f90*/  IMAD.IADD R3, R2, 0x1, R3 ;  /* 0x0000000102037824 */ /* 0x000fc800078e0203 */
[----:B------:R-:W-:-:S07]  /*34fa0*/  IMAD.MOV.U32 R13, RZ, RZ, R3 ;  /* 0x000000ffff0d7224 */ /* 0x000fce00078e0003 */
[----:B------:R-:W-:Y:S05]  /*34fb0*/  WARPSYNC.COLLECTIVE R15, `(.L_x_2512) ;  /* 0x000000000f087348 */ /* 0x000fea0003c00000 */
[----:B------:R0:W1:Y:S02]  /*34fc0*/  SHFL.UP P6, R14, R13, R12, R11 ;  /* 0x0400000c0d0e7389 */ /* 0x00006400000c000b */
[----:B01----:R-:W-:Y:S01]  /*34fd0*/  ENDCOLLECTIVE ;  /* 0x000000000000791b */ /* 0x003fe20003800000 */
.L_x_2512:
[----:B------:R-:W-:Y:S01]  /*34fe0*/  IMAD.MOV.U32 R12, RZ, RZ, 0x10 ;  /* 0x00000010ff0c7424 */ /* 0x000fe200078e00ff */
[----:B------:R-:W-:-:S05]  /*34ff0*/  SEL R4, R14, RZ, P4 ;  /* 0x000000ff0e047207 */ /* 0x000fca0002000000 */
[----:B------:R-:W-:-:S04]  /*35000*/  IMAD.IADD R4, R3, 0x1, R4 ;  /* 0x0000000103047824 */ /* 0x000fc800078e0204 */
[----:B------:R-:W-:-:S07]  /*35010*/  IMAD.MOV.U32 R13, RZ, RZ, R4 ;  /* 0x000000ffff0d7224 */ /* 0x000fce00078e0004 */
[----:B------:R-:W-:Y:S05]  /*35020*/  WARPSYNC.COLLECTIVE R15, `(.L_x_2513) ;  /* 0x000000000f087348 */ /* 0x000fea0003c00000 */
[----:B------:R0:W1:Y:S02]  /*35030*/  SHFL.UP P6, R14, R13, R12, R11 ;  /* 0x0400000c0d0e7389 */ /* 0x00006400000c000b */
[----:B01----:R-:W-:Y:S01]  /*35040*/  ENDCOLLECTIVE ;  /* 0x000000000000791b */ /* 0x003fe20003800000 */
.L_x_2513:
[----:B------:R-:W-:Y:S02]  /*35050*/  IMAD.MOV.U32 R12, RZ, RZ, 0x1f ;  /* 0x0000001fff0c7424 */ /* 0x000fe400078e00ff */
[----:B------:R-:W-:Y:S01]  /*35060*/  IMAD.MOV.U32 R11, RZ, RZ, 0x1f ;  /* 0x0000001fff0b7424 */ /* 0x000fe200078e00ff */
[----:B------:R-:W-:-:S05]  /*35070*/  SEL R3, R14, RZ, P5 ;  /* 0x000000ff0e037207 */ /* 0x000fca0002800000 */
[----:B------:R-:W-:-:S04]  /*35080*/  IMAD.IADD R2, R4, 0x1, R3 ;  /* 0x0000000104027824 */ /* 0x000fc800078e0203 */
[----:B------:R-:W-:-:S07]  /*35090*/  IMAD.MOV.U32 R13, RZ, RZ, R2 ;  /* 0x000000ffff0d7224 */ /* 0x000fce00078e0002 */
[----:B------:R-:W-:Y:S05]  /*350a0*/  WARPSYNC.COLLECTIVE R15, `(.L_x_2514) ;  /* 0x000000000f087348 */ /* 0x000fea0003c00000 */
[----:B------:R0:W1:Y:S02]  /*350b0*/  SHFL.IDX P6, R14, R13, R12, R11 ;  /* 0x0000000c0d0e7389 */ /* 0x00006400000c000b */
[----:B01----:R-:W-:Y:S01]  /*350c0*/  ENDCOLLECTIVE ;  /* 0x000000000000791b */ /* 0x003fe20003800000 */
.L_x_2514:
[----:B------:R-:W-:Y:S05]  /*350d0*/  BRA `(.L_x_2515) ;  /* 0xffffff6000687947 */ /* 0x000fea000383ffff */
.L_x_2160:
[----:B------:R-:W-:Y:S01]  /*350e0*/  BSSY B0, `(.L_x_2516) ;  /* 0x0000007000007945 */ /* 0x000fe20003800000 */
[----:B0-----:R-:W-:Y:S01]  /*350f0*/  IMAD.MOV.U32 R12, RZ, RZ, 0x1 ;  /* 0x00000001ff0c7424 */ /* 0x001fe200078e00ff */
[----:B------:R-:W-:Y:S01]  /*35100*/  MOV R11, RZ ;  /* 0x000000ff000b7202 */ /* 0x000fe20000000f00 */
[----:B------:R-:W-:-:S07]  /*35110*/  IMAD.MOV.U32 R15, RZ, RZ, -0x1 ;  /* 0xffffffffff0f7424 */ /* 0x000fce00078e00ff */
[----:B------:R-:W-:Y:S05]  /*35120*/  WARPSYNC.COLLECTIVE R15, `(.L_x_2517) ;  /* 0x000000000f087348 */ /* 0x000fea0003c00000 */
[----:B------:R0:W1:Y:S02]  /*35130*/  SHFL.UP P6, R14, R13, R12, R11 ;  /* 0x0400000c0d0e7389 */ /* 0x00006400000c000b */
[----:B01----:R-:W-:Y:S01]  /*35140*/  ENDCOLLECTIVE ;  /* 0x000000000000791b */ /* 0x003fe20003800000 */
.L_x_2517:
[----:B------:R-:W-:Y:S05]  /*35150*/  BSYNC B0 ;  /* 0x0000000000007941 */ /* 0x000fea0003800000 */
.L_x_2516:
[----:B------:R-:W-:Y:S01]  /*35160*/  SEL R14, R14, RZ, P1 ;  /* 0x000000ff0e0e7207 */ /* 0x000fe20000800000 */
[----:B------:R-:W-:Y:S02]  /*35170*/  IMAD.MOV.U32 R12, RZ, RZ, 0x2 ;  /* 0x00000002ff0c7424 */ /* 0x000fe400078e00ff */
[----:B------:R-:W-:Y:S02]  /*35180*/  IMAD.MOV.U32 R11, RZ, RZ, RZ ;  /* 0x000000ffff0b7224 */ /* 0x000fe400078e00ff */
[----:B------:R-:W-:Y:S02]  /*35190*/  IMAD.IADD R13, R13, 0x1, R14 ;  /* 0x000000010d0d7824 */ /* 0x000fe400078e020e */
[----:B------:R-:W-:-:S07]  /*351a0*/  IMAD.MOV.U32 R15, RZ, RZ, -0x1 ;  /* 0xffffffffff0f7424 */ /* 0x000fce00078e00ff */
[----:B------:R-:W-:Y:S05]  /*351b0*/  WARPSYNC.COLLECTIVE R15, `(.L_x_2518) ;  /* 0x000000000f087348 */ /* 0x000fea0003c00000 */
[----:B------:R0:W1:Y:S02]  /*351c0*/  SHFL.UP P6, R14, R13, R12, R11 ;  /* 0x0400000c0d0e7389 */ /* 0x00006400000c000b */
[----:B01----:R-:W-:Y:S01]  /*351d0*/  ENDCOLLECTIVE ;  /* 0x000000000000791b */ /* 0x003fe20003800000 */
.L_x_2518:
[----:B------:R-:W-:Y:S01]  /*351e0*/  IMAD.MOV.U32 R12, RZ, RZ, 0x4 ;  /* 0x00000004ff0c7424 */ /* 0x000fe200078e00ff */
[----:B------:R-:W-:-:S05]  /*351f0*/  SEL R2, R14, RZ, P2 ;  /* 0x000000ff0e027207 */ /* 0x000fca0001000000 */
[----:B------:R-:W-:-:S04]  /*35200*/  IMAD.IADD R2, R13, 0x1, R2 ;  /* 0x000000010d027824 */ /* 0x000fc800078e0202 */
[----:B------:R-:W-:-:S07]  /*35210*/  IMAD.MOV.U32 R13, RZ, RZ, R2 ;  /* 0x000000ffff0d7224 */ /* 0x000fce00078e0002 */
[----:B------:R-:W-:Y:S05]  /*35220*/  WARPSYNC.COLLECTIVE R15, `(.L_x_2519) ;  /* 0x000000000f087348 */ /* 0x000fea0003c00000 */
[----:B------:R0:W1:Y:S02]  /*35230*/  SHFL.UP P6, R14, R13, R12, R11 ;  /* 0x0400000c0d0e7389 */ /* 0x00006400000c000b */
[----:B01----:R-:W-:Y:S01]  /*35240*/  ENDCOLLECTIVE ;  /* 0x000000000000791b */ /* 0x003fe20003800000 */
.L_x_2519:
[----:B------:R-:W-:Y:S01]  /*35250*/  IMAD.MOV.U32 R12, RZ, RZ, 0x8 ;  /* 0x00000008ff0c7424 */ /* 0x000fe200078e00ff */
[----:B------:R-:W-:-:S05]  /*35260*/  SEL R3, R14, RZ, P3 ;  /* 0x000000ff0e037207 */ /* 0x000fca0001800000 */
[----:B------:R-:W-:-:S04]  /*35270*/  IMAD.IADD R3, R2, 0x1, R3 ;  /* 0x0000000102037824 */ /* 0x000fc800078e0203 */
[----:B------:R-:W-:-:S07]  /*35280*/  IMAD.MOV.U32 R13, RZ, RZ, R3 ;  /* 0x000000ffff0d7224 */ /* 0x000fce00078e0003 */
[----:B------:R-:W-:Y:S05]  /*35290*/  WARPSYNC.COLLECTIVE R15, `(.L_x_2520) ;  /* 0x000000000f087348 */ /* 0x000fea0003c00000 */
[----:B------:R0:W1:Y:S02]  /*352a0*/  SHFL.UP P6, R14, R13, R12, R11 ;  /* 0x0400000c0d0e7389 */ /* 0x00006400000c000b */
[----:B01----:R-:W-:Y:S01]  /*352b0*/  ENDCOLLECTIVE ;  /* 0x000000000000791b */ /* 0x003fe20003800000 */
.L_x_2520:
[----:B------:R-:W-:Y:S01]  /*352c0*/  IMAD.MOV.U32 R12, RZ, RZ, 0x10 ;  /* 0x00000010ff0c7424 */ /* 0x000fe200078e00ff */
[----:B------:R-:W-:-:S05]  /*352d0*/  SEL R4, R14, RZ, P4 ;  /* 0x000000ff0e047207 */ /* 0x000fca0002000000 */
[----:B------:R-:W-:-:S05]  /*352e0*/  IMAD.IADD R4, R3, 0x1, R4 ;  /* 0x0000000103047824 */ /* 0x000fca00078e0204 */
[----:B------:R-:W-:-:S07]  /*352f0*/  MOV R13, R4 ;  /* 0x00000004000d7202 */ /* 0x000fce0000000f00 */
[----:B------:R-:W-:Y:S05]  /*35300*/  WARPSYNC.COLLECTIVE R15, `(.L_x_2521) ;  /* 0x000000000f087348 */ /* 0x000fea0003c00000 */
[----:B------:R0:W1:Y:S02]  /*35310*/  SHFL.UP P6, R14, R13, R12, R11 ;  /* 0x0400000c0d0e7389 */ /* 0x00006400000c000b */
[----:B01----:R-:W-:Y:S01]  /*35320*/  ENDCOLLECTIVE ;  /* 0x000000000000791b */ /* 0x003fe20003800000 */
.L_x_2521:
        /* <DEDUP_REMOVED lines=8> */
.L_x_2522:
[----:B------:R-:W-:Y:S05]  /*353b0*/  BRA `(.L_x_2523) ;  /* 0xffffff6000547947 */ /* 0x000fea000383ffff */
.L_x_2162:
[----:B------:R-:W-:Y:S01]  /*353c0*/  BSSY B0, `(.L_x_2524) ;  /* 0x0000006000007945 */ /* 0x000fe20003800000 */
[----:B------:R-:W-:Y:S01]  /*353d0*/  PLOP3.LUT P6, PT, P6, PT, PT, 0x8, 0x0 ;  /* 0x000000000000781c */ /* 0x000fe200037ce170 */
[----:B------:R-:W-:-:S12]  /*353e0*/  IMAD.MOV.U32 R15, RZ, RZ, -0x1 ;  /* 0xffffffffff0f7424 */ /* 0x000fd800078e00ff */
[----:B01----:R-:W-:Y:S05]  /*353f0*/  WARPSYNC.COLLECTIVE R15, `(.L_x_2525) ;  /* 0x000000000f087348 */ /* 0x003fea0003c00000 */
[----:B------:R-:W-:Y:S01]  /*35400*/  VOTE.ANY R14, PT, P6 ;  /* 0x00000000000e7806 */ /* 0x000fe200030e0100 */
[----:B01----:R-:W-:Y:S06]  /*35410*/  ENDCOLLECTIVE ;  /* 0x000000000000791b */ /* 0x003fec0003800000 */
.L_x_2525:
[----:B------:R-:W-:Y:S05]  /*35420*/  BSYNC B0 ;  /* 0x0000000000007941 */ /* 0x000fea0003800000 */
.L_x_2524:
[----:B------:R-:W-:Y:S02]  /*35430*/  IMAD.MOV.U32 R3, RZ, RZ, R14 ;  /* 0x000000ffff037224 */ /* 0x000fe400078e000e */
[----:B------:R-:W-:Y:S02]  /*35440*/  IMAD.MOV.U32 R13, RZ, RZ, R17 ;  /* 0x000000ffff0d7224 */ /* 0x000fe400078e0011 */
[----:B------:R-:W0:Y:S01]  /*35450*/  POPC R7, R3 ;  /* 0x0000000300077309 */ /* 0x000e220000000000 */
[----:B------:R-:W-:Y:S02]  /*35460*/  IMAD.MOV.U32 R11, RZ, RZ, 0x1f ;  /* 0x0000001fff0b7424 */ /* 0x000fe400078e00ff */
[----:B------:R-:W-:Y:S02]  /*35470*/  IMAD.MOV.U32 R15, RZ, RZ, -0x1 ;  /* 0xffffffffff0f7424 */ /* 0x000fe400078e00ff */
[----:B0-----:R-:W-:Y:S02]  /*35480*/  IMAD.MOV.U32 R12, RZ, RZ, R7 ;  /* 0x000000ffff0c7224 */ /* 0x001fe400078e0007 */
[----:B------:R-:W-:-:S07]  /*35490*/  IMAD.IADD R19, R7, 0x1, R19 ;  /* 0x0000000107137824 */ /* 0x000fce00078e0213 */
[----:B------:R-:W-:Y:S05]  /*354a0*/  WARPSYNC.COLLECTIVE R15, `(.L_x_2526) ;  /* 0x000000000f087348 */ /* 0x000fea0003c00000 */
[----:B------:R0:W1:Y:S02]  /*354b0*/  SHFL.IDX P6, R14, R13, R12, R11 ;  /* 0x0000000c0d0e7389 */ /* 0x00006400000c000b */
[----:B01----:R-:W-:Y:S01]  /*354c0*/  ENDCOLLECTIVE ;  /* 0x000000000000791b */ /* 0x003fe20003800000 */
.L_x_2526:
[----:B------:R-:W-:Y:S01]  /*354d0*/  MOV R13, R5 ;  /* 0x00000005000d7202 */ /* 0x000fe20000000f00 */
[----:B------:R-:W-:-:S07]  /*354e0*/  IMAD.MOV.U32 R17, RZ, RZ, R14 ;  /* 0x000000ffff117224 */ /* 0x000fce00078e000e */
[----:B------:R-:W-:Y:S05]  /*354f0*/  WARPSYNC.COLLECTIVE R15, `(.L_x_2527) ;  /* 0x000000000f087348 */ /* 0x000fea0003c00000 */
[----:B------:R0:W1:Y:S02]  /*35500*/  SHFL.IDX P6, R14, R13, R12, R11 ;  /* 0x0000000c0d0e7389 */ /* 0x00006400000c000b */
[----:B01----:R-:W-:Y:S01]  /*35510*/  ENDCOLLECTIVE ;  /* 0x000000000000791b */ /* 0x003fe20003800000 */
.L_x_2527:
[----:B------:R-:W-:Y:S01]  /*35520*/  IMAD.MOV.U32 R5, RZ, RZ, R14 ;  /* 0x000000ffff057224 */ /* 0x000fe200078e000e */
[----:B------:R-:W-:Y:S06]  /*35530*/  BRA `(.L_x_2528) ;  /* 0xffffff6000347947 */ /* 0x000fec000383ffff */
.L_x_2164:
[----:B------:R-:W-:Y:S01]  /*35540*/  BSSY B0, `(.L_x_2529) ;  /* 0x0000007000007945 */ /* 0x000fe20003800000 */
[----:B------:R-:W-:Y:S02]  /*35550*/  IMAD.MOV.U32 R13, RZ, RZ, R2 ;  /* 0x000000ffff0d7224 */ /* 0x000fe400078e0002 */
[----:B------:R-:W-:Y:S02]  /*35560*/  IMAD.MOV.U32 R11, RZ, RZ, 0x1f ;  /* 0x0000001fff0b7424 */ /* 0x000fe400078e00ff */
[----:B------:R-:W-:-:S07]  /*35570*/  IMAD.MOV.U32 R15, RZ, RZ, -0x1 ;  /* 0xffffffffff0f7424 */ /* 0x000fce00078e00ff */
[----:B-1234-:R-:W-:Y:S05]  /*35580*/  WARPSYNC.COLLECTIVE R15, `(.L_x_2530) ;  /* 0x000000000f087348 */ /* 0x01efea0003c00000 */
[----:B------:R0:W0:Y:S02]  /*35590*/  SHFL.IDX P6, R14, R13, R12, R11 ;  /* 0x0000000c0d0e7389 */ /* 0x00002400000c000b */
[----:B01234-:R-:W-:Y:S01]  /*355a0*/  ENDCOLLECTIVE ;  /* 0x000000000000791b */ /* 0x01ffe20003800000 */
.L_x_2530:
[----:B------:R-:W-:Y:S05]  /*355b0*/  BSYNC B0 ;  /* 0x0000000000007941 */ /* 0x000fea0003800000 */
.L_x_2529:
[----:B------:R-:W-:Y:S01]  /*355c0*/  IMAD.MOV.U32 R16, RZ, RZ, R14 ;  /* 0x000000ffff107224 */ /* 0x000fe200078e000e */
[----:B------:R-:W-:Y:S06]  /*355d0*/  BRA `(.L_x_2163) ;  /* 0xffffff6000247947 */ /* 0x000fec000383ffff */
.L_x_2170:
[----:B0-----:R0:W2:Y:S02]  /*355e0*/  SYNCS.PHASECHK.TRANS64.TRYWAIT P0, [R4+URZ+0x28420], R0 ;  /* 0x02842000040075a7 */ /* 0x0010a4000800017f */
[----:B--2---:R-:W-:Y:S05]  /*355f0*/  @!P0 NANOSLEEP.SYNCS 0x989680 ;  /* 0x009896800000895d */ /* 0x004fea0003900000 */
[----:B------:R-:W2:Y:S02]  /*35600*/  @!P0 SYNCS.PHASECHK.TRANS64 P0, [R4+URZ+0x28420], R0 ;  /* 0x02842000040085a7 */ /* 0x000ea4000800007f */
[----:B--2---:R-:W-:Y:S05]  /*35610*/  @!P0 BRA `(.L_x_2170) ;  /* 0xfffffffc00f08947 */ /* 0x004fea000383ffff */
[----:B------:R-:W-:Y:S05]  /*35620*/  BRA `(.L_x_2531) ;  /* 0xffffff68007c7947 */ /* 0x000fea000383ffff */
.L_x_2171:
[----:B------:R-:W2:Y:S01]  /*35630*/  S2R R2, SR_TID.X ;  /* 0x0000000000027919 */ /* 0x000ea20000002100 */
[----:B------:R-:W-:Y:S01]  /*35640*/  BSSY B0, `(.L_x_2532) ;  /* 0x000000a000007945 */ /* 0x000fe20003800000 */
[----:B------:R-:W-:Y:S02]  /*35650*/  IMAD.MOV.U32 R12, RZ, RZ, RZ ;  /* 0x000000ffff0c7224 */ /* 0x000fe400078e00ff */
[----:B------:R-:W-:Y:S02]  /*35660*/  IMAD.MOV.U32 R11, RZ, RZ, 0x1f ;  /* 0x0000001fff0b7424 */ /* 0x000fe400078e00ff */
[----:B------:R-:W-:Y:S01]  /*35670*/  IMAD.MOV.U32 R15, RZ, RZ, -0x1 ;  /* 0xffffffffff0f7424 */ /* 0x000fe200078e00ff */
[----:B--2---:R-:W-:-:S04]  /*35680*/  SHF.R.U32.HI R2, RZ, 0x5, R2 ;  /* 0x00000005ff027819 */ /* 0x004fc80000011602 */
[----:B------:R-:W-:-:S05]  /*35690*/  LOP3.LUT R2, R2, 0x3, RZ, 0xc0, !PT ;  /* 0x0000000302027812 */ /* 0x000fca00078ec0ff */
[----:B------:R-:W-:-:S07]  /*356a0*/  IMAD.MOV.U32 R13, RZ, RZ, R2 ;  /* 0x000000ffff0d7224 */ /* 0x000fce00078e0002 */
[----:B01-3--:R-:W-:Y:S05]  /*356b0*/  WARPSYNC.COLLECTIVE R15, `(.L_x_2533) ;  /* 0x000000000f087348 */ /* 0x00bfea0003c00000 */
[----:B------:R2:W4:Y:S02]  /*356c0*/  SHFL.IDX P6, R14, R13, R12, R11 ;  /* 0x0000000c0d0e7389 */ /* 0x00052400000c000b */
[----:B01234-:R-:W-:Y:S01]  /*356d0*/  ENDCOLLECTIVE ;  /* 0x000000000000791b */ /* 0x01ffe20003800000 */
.L_x_2533:
[----:B------:R-:W-:Y:S05]  /*356e0*/  BSYNC B0 ;  /* 0x0000000000007941 */ /* 0x000fea0003800000 */
.L_x_2532:
[----:B------:R-:W-:Y:S05]  /*356f0*/  BRA `(.L_x_2534) ;  /* 0xffffff6800647947 */ /* 0x000fea000383ffff */
.L_x_2172:
[----:B------:R-:W-:Y:S01]  /*35700*/  BSSY B0, `(.L_x_2535) ;  /* 0x0000006000007945 */ /* 0x000fe20003800000 */
[----:B------:R-:W-:-:S07]  /*35710*/  IMAD.MOV.U32 R15, RZ, RZ, -0x1 ;  /* 0xffffffffff0f7424 */ /* 0x000fce00078e00ff */
[----:B01-3--:R-:W-:Y:S05]  /*35720*/  WARPSYNC.COLLECTIVE R15, `(.L_x_2536) ;  /* 0x000000000f0c7348 */ /* 0x00bfea0003c00000 */
[----:B------:R-:W-:Y:S02]  /*35730*/  ELECT P6, UR62, PT ;  /* 0x00000000003e782f */ /* 0x000fe400038c0000 */
[----:B------:R-:W-:Y:S01]  /*35740*/  MOV R14, UR62 ;  /* 0x0000003e000e7c02 */ /* 0x000fe20008000f00 */
[----:B01-3--:R-:W-:Y:S10]  /*35750*/  ENDCOLLECTIVE ;  /* 0x000000000000791b */ /* 0x00bff40003800000 */
.L_x_2536:
[----:B------:R-:W-:Y:S05]  /*35760*/  BSYNC B0 ;  /* 0x0000000000007941 */ /* 0x000fea0003800000 */
.L_x_2535:
[----:B------:R-:W-:Y:S05]  /*35770*/  BRA `(.L_x_2537) ;  /* 0xffffff6800587947 */ /* 0x000fea000383ffff */
.L_x_2174:
[----:B0-----:R0:W2:Y:S02]  /*35780*/  SYNCS.PHASECHK.TRANS64.TRYWAIT P1, [R5+URZ+0x28440], R0 ;  /* 0x02844000050075a7 */ /* 0x0010a4000802017f */
[----:B--2---:R-:W-:Y:S05]  /*35790*/  @!P1 NANOSLEEP.SYNCS 0x989680 ;  /* 0x009896800000995d */ /* 0x004fea0003900000 */
[----:B------:R-:W2:Y:S02]  /*357a0*/  @!P1 SYNCS.PHASECHK.TRANS64 P1, [R5+URZ+0x28440], R0 ;  /* 0x02844000050095a7 */ /* 0x000ea4000802007f */
[----:B--2---:R-:W-:Y:S05]  /*357b0*/  @!P1 BRA `(.L_x_2174) ;  /* 0xfffffffc00f09947 */ /* 0x004fea000383ffff */
[----:B------:R-:W-:Y:S05]  /*357c0*/  BRA `(.L_x_2538) ;  /* 0xffffff6800807947 */ /* 0x000fea000383ffff */
.L_x_2176:
[----:B--2---:R2:W4:Y:S02]  /*357d0*/  SYNCS.PHASECHK.TRANS64.TRYWAIT P1, [R25+URZ+0x28440], R2 ;  /* 0x02844002190075a7 */ /* 0x004524000802017f */
[----:B----4-:R-:W-:Y:S05]  /*357e0*/  @!P1 NANOSLEEP.SYNCS 0x989680 ;  /* 0x009896800000995d */ /* 0x010fea0003900000 */
[----:B------:R-:W4:Y:S02]  /*357f0*/  @!P1 SYNCS.PHASECHK.TRANS64 P1, [R25+URZ+0x28440], R2 ;  /* 0x02844002190095a7 */ /* 0x000f24000802007f */
[----:B----4-:R-:W-:Y:S05]  /*35800*/  @!P1 BRA `(.L_x_2176) ;  /* 0xfffffffc00f09947 */ /* 0x010fea000383ffff */
[----:B------:R-:W-:Y:S05]  /*35810*/  BRA `(.L_x_2539) ;  /* 0xffffff68008c7947 */ /* 0x000fea000383ffff */
.L_x_2178:
[----:B----4-:R4:W0:Y:S02]  /*35820*/  SYNCS.PHASECHK.TRANS64.TRYWAIT P1, [R5+URZ+0x28460], R0 ;  /* 0x02846000050075a7 */ /* 0x010824000802017f */
[----:B0-----:R-:W-:Y:S05]  /*35830*/  @!P1 NANOSLEEP.SYNCS 0x989680 ;  /* 0x009896800000995d */ /* 0x001fea0003900000 */
[----:B------:R-:W0:Y:S02]  /*35840*/  @!P1 SYNCS.PHASECHK.TRANS64 P1, [R5+URZ+0x28460], R0 ;  /* 0x02846000050095a7 */ /* 0x000e24000802007f */
[----:B0-----:R-:W-:Y:S05]  /*35850*/  @!P1 BRA `(.L_x_2178) ;  /* 0xfffffffc00f09947 */ /* 0x001fea000383ffff */
[----:B------:R-:W-:Y:S05]  /*35860*/  BRA `(.L_x_2540) ;  /* 0xffffff6800887947 */ /* 0x000fea000383ffff */
.L_x_2180:
[----:B------:R0:W0:Y:S02]  /*35870*/  SYNCS.PHASECHK.TRANS64.TRYWAIT P1, [R25+URZ+0x28460], R2 ;  /* 0x02846002190075a7 */ /* 0x000024000802017f */
[----:B0-----:R-:W-:Y:S05]  /*35880*/  @!P1 NANOSLEEP.SYNCS 0x989680 ;  /* 0x009896800000995d */ /* 0x001fea0003900000 */
[----:B------:R-:W0:Y:S02]  /*35890*/  @!P1 SYNCS.PHASECHK.TRANS64 P1, [R25+URZ+0x28460], R2 ;  /* 0x02846002190095a7 */ /* 0x000e24000802007f */
[----:B0-----:R-:W-:Y:S05]  /*358a0*/  @!P1 BRA `(.L_x_2180) ;  /* 0xfffffffc00f09947 */ /* 0x001fea000383ffff */
[----:B------:R-:W-:Y:S05]  /*358b0*/  BRA `(.L_x_2541) ;  /* 0xffffff6800847947 */ /* 0x000fea000383ffff */
.L_x_2182:
[----:B------:R0:W0:Y:S02]  /*358c0*/  SYNCS.PHASECHK.TRANS64.TRYWAIT P1, [R5+URZ+0x28480], R0 ;  /* 0x02848000050075a7 */ /* 0x000024000802017f */
[----:B0-----:R-:W-:Y:S05]  /*358d0*/  @!P1 NANOSLEEP.SYNCS 0x989680 ;  /* 0x009896800000995d */ /* 0x001fea0003900000 */
[----:B------:R-:W0:Y:S02]  /*358e0*/  @!P1 SYNCS.PHASECHK.TRANS64 P1, [R5+URZ+0x28480], R0 ;  /* 0x02848000050095a7 */ /* 0x000e24000802007f */
[----:B0-----:R-:W-:Y:S05]  /*358f0*/  @!P1 BRA `(.L_x_2182) ;  /* 0xfffffffc00f09947 */ /* 0x001fea000383ffff */
[----:B------:R-:W-:Y:S05]  /*35900*/  BRA `(.L_x_2542) ;  /* 0xffffff6800807947 */ /* 0x000fea000383ffff */
.L_x_2543:
        /* <DEDUP_REMOVED lines=15> */
.L_x_16271:


//--------------------- .text._ZN7cutlass13device_kernelIN5flash11enable_sm90INS1_16FlashAttnFwdSm90INS1_25CollectiveMainloopFwdSm90ILi2EN4cute5tupleIJNS5_1CILi1EEES8_S8_EEENS6_IJNS7_ILi128EEESA_NS7_ILi256EEEEEELi256ENS_12float_e4m3_tEfNS_4arch4Sm90ELb1ELb0ELb1ELb0ELb1ELb0ELb0ELb1ELb0ELb1ELb1ELb0EEENS1_21CollectiveEpilogueFwdINS6_IJSA_SB_SA_EEES9_NS_10bfloat16_tESF_Li256ELb0ELb1ELb1ELb1EEENS1_19SingleTileSchedulerILb0ELb1ELb1ELi128EEEEEEEEEvNT_6ParamsE --------------------------
	.section	.text._ZN7cutlass13device_kernelIN5flash11enable_sm90INS1_16FlashAttnFwdSm90INS1_25CollectiveMainloopFwdSm90ILi2EN4cute5tupleIJNS5_1CILi1EEES8_S8_EEENS6_IJNS7_ILi128EEESA_NS7_ILi256EEEEEELi256ENS_12float_e4m3_tEfNS_4arch4Sm90ELb1ELb0ELb1ELb0ELb1ELb0ELb0ELb1ELb0ELb1ELb1ELb0EEENS1_21CollectiveEpilogueFwdINS6_IJSA_SB_SA_EEES9_NS_10bfloat16_tESF_Li256ELb0ELb1ELb1ELb1EEENS1_19SingleTileSchedulerILb0ELb1ELb1ELi128EEEEEEEEEvNT_6ParamsE,"ax",@progbits
	.align	128
.text._ZN7cutlass13device_kernelIN5flash11enable_sm90INS1_16FlashAttnFwdSm90INS1_25CollectiveMainloopFwdSm90ILi2EN4cute5tupleIJNS5_1CILi1EEES8_S8_EEENS6_IJNS7_ILi128EEESA_NS7_ILi256EEEEEELi256ENS_12float_e4m3_tEfNS_4arch4Sm90ELb1ELb0ELb1ELb0ELb1ELb0ELb0ELb1ELb0ELb1ELb1ELb0EEENS1_21CollectiveEpilogueFwdINS6_IJSA_SB_SA_EEES9_NS_10bfloat16_tESF_Li256ELb0ELb1ELb1ELb1EEENS1_19SingleTileSchedulerILb0ELb1ELb1ELi128EEEEEEEEEvNT_6ParamsE:
        .type           _ZN7cutlass13device_kernelIN5flash11enable_sm90INS1_16FlashAttnFwdSm90INS1_25CollectiveMainloopFwdSm90ILi2EN4cute5tupleIJNS5_1CILi1EEES8_S8_EEENS6_IJNS7_ILi128EEESA_NS7_ILi256EEEEEELi256ENS_12float_e4m3_tEfNS_4arch4Sm90ELb1ELb0ELb1ELb0ELb1ELb0ELb0ELb1ELb0ELb1ELb1ELb0EEENS1_21CollectiveEpilogueFwdINS6_IJSA_SB_SA_EEES9_NS_10bfloat16_tESF_Li256ELb0ELb1ELb1ELb1EEENS1_19SingleTileSchedulerILb0ELb1ELb1ELi128EEEEEEEEEvNT_6ParamsE,@function
        .size           _ZN7cutlass13device_kernelIN5flash11enable_sm90INS1_16FlashAttnFwdSm90INS1_25CollectiveMainloopFwdSm90ILi2EN4cute5tupleIJNS5_1CILi1EEES8_S8_EEENS6_IJNS7_ILi128EEESA_NS7_ILi256EEEEEELi256ENS_12float_e4m3_tEfNS_4arch4Sm90ELb1ELb0ELb1ELb0ELb1ELb0ELb0ELb1ELb0ELb1ELb1ELb0EEENS1_21CollectiveEpilogueFwdINS6_IJSA_SB_SA_EEES9_NS_10bfloat16_tESF_Li256ELb0ELb1ELb1ELb1EEENS1_19SingleTileSchedulerILb0ELb1ELb1ELi128EEEEEEEEEvNT_6ParamsE,(.L_x_16272 - _ZN7cutlass13device_kernelIN5flash11enable_sm90INS1_16FlashAttnFwdSm90INS1_25CollectiveMainloopFwdSm90ILi2EN4cute5tupleIJNS5_1CILi1EEES8_S8_EEENS6_IJNS7_ILi128EEESA_NS7_ILi256EEEEEELi256ENS_12float_e4m3_tEfNS_4arch4Sm90ELb1ELb0ELb1ELb0ELb1ELb0ELb0ELb1ELb0ELb1ELb1ELb0EEENS1_21CollectiveEpilogueFwdINS6_IJSA_SB_SA_EEES9_NS_10bfloat16_tESF_Li256ELb0ELb1ELb1ELb1EEENS1_19SingleTileSchedulerILb0ELb1ELb1ELi128EEEEEEEEEvNT_6ParamsE)
        .other          _ZN7cutlass13device_kernelIN5flash11enable_sm90INS1_16FlashAttnFwdSm90INS1_25CollectiveMainloopFwdSm90ILi2EN4cute5tupleIJNS5_1CILi1EEES8_S8_EEENS6_IJNS7_ILi128EEESA_NS7_ILi256EEEEEELi256ENS_12float_e4m3_tEfNS_4arch4Sm90ELb1ELb0ELb1ELb0ELb1ELb0ELb0ELb1ELb0ELb1ELb1ELb0EEENS1_21CollectiveEpilogueFwdINS6_IJSA_SB_SA_EEES9_NS_10bfloat16_tESF_Li256ELb0ELb1ELb1ELb1EEENS1_19SingleTileSchedulerILb0ELb1ELb1ELi128EEEEEEEEEvNT_6ParamsE,@"STO_CUDA_ENTRY STV_DEFAULT"
_ZN7cutlass13device_kernelIN5flash11enable_sm90INS1_16FlashAttnFwdSm90INS1_25CollectiveMainloopFwdSm90ILi2EN4cute5tupleIJNS5_1CILi1EEES8_S8_EEENS6_IJNS7_ILi128EEESA_NS7_ILi256EEEEEELi256ENS_12float_e4m3_tEfNS_4arch4Sm90ELb1ELb0ELb1ELb0ELb1ELb0ELb0ELb1ELb0ELb1ELb1ELb0EEENS1_21CollectiveEpilogueFwdINS6_IJSA_SB_SA_EEES9_NS_10bfloat16_tESF_Li256ELb0ELb1ELb1ELb1EEENS1_19SingleTileSchedulerILb0ELb1ELb1ELi128EEEEEEEEEvNT_6ParamsE:
        /* <DEDUP_REMOVED lines=45> */
.L_x_2544:
        /* <DEDUP_REMOVED lines=22> */
.L_x_2545:
        /* <DEDUP_REMOVED lines=18> */
.L_x_2546:
        /* <DEDUP_REMOVED lines=22> */
.L_x_2547:
        /* <DEDUP_REMOVED lines=23> */
.L_x_2548:
        /* <DEDUP_REMOVED lines=9> */
.L_x_2551:
        /* <DEDUP_REMOVED lines=20> */
[----:B------:R-:W0:Y:S01]  /*09f0*/  S2UR UR49, SR_CTAID.X ;  /* 0x00000000003179c3 */ /* 0x000e220000002500 */
[----:B------:R-:W-:Y:S01]  /*0a00*/  ULDC UR4, c[0x0][0x448] ;  /* 0x0001120000047ab9 */ /* 0x000fe20000000800 */
[----:B------:R-:W-:Y:S01]  /*0a10*/  ULDC UR43, c[0x0][0x424] ;  /* 0x00010900002b7ab9 */ /* 0x000fe20000000800 */
[----:B------:R-:W-:Y:S01]  /*0a20*/  UISETP.NE.AND UP1, UPT, UR4, 0x1, UPT ;  /* 0x000000010400788c */ /* 0x000fe2000bf25270 */
[----:B------:R-:W-:Y:S02]  /*0a30*/  ULDC UR7, c[0x0][0x288] ;  /* 0x0000a20000077ab9 */ /* 0x000fe40000000800 */
[----:B------:R-:W-:Y:S01]  /*0a40*/  ULDC.64 UR4, c[0x0][0x418] ;  /* 0x0001060000047ab9 */ /* 0x000fe20000000a00 */
[----:B------:R-:W-:Y:S02]  /*0a50*/  UIADD3 UR7, -UR7, 0x80, URZ ;  /* 0x0000008007077890 */ /* 0x000fe4000fffe13f */
[----:B------:R-:W-:Y:S01]  /*0a60*/  UISETP.NE.U32.AND UP0, UPT, UR4, URZ, UPT ;  /* 0x0000003f0400728c */ /* 0x000fe2000bf05070 */
[----:B------:R-:W-:Y:S01]  /*0a70*/  ULDC UR8, c[0x0][0x2f0] ;  /* 0x0000bc0000087ab9 */ /* 0x000fe20000000800 */
[----:B------:R-:W-:-:S02]  /*0a80*/  UP2UR UR44, UPR, URZ, 0x2 ;  /* 0x000000023f2c7883 */ /* 0x000fc40008000000 */
[----:B------:R-:W-:Y:S01]  /*0a90*/  UISETP.NE.AND.EX UP0, UPT, UR5, URZ, UPT, UP0 ;  /* 0x0000003f0500728c */ /* 0x000fe2000bf05300 */
[----:B------:R-:W-:Y:S02]  /*0aa0*/  @UP1 ULDC UR9, c[0x0][0x450] ;  /* 0x0001140000091ab9 */ /* 0x000fe40000000800 */
[----:B------:R-:W-:Y:S01]  /*0ab0*/  @UP1 ULDC UR5, c[0x0][0x44c] ;  /* 0x0001130000051ab9 */ /* 0x000fe20000000800 */
[----:B------:R-:W-:Y:S02]  /*0ac0*/  USEL UR43, UR43, 0x1, UP0 ;  /* 0x000000012b2b7887 */ /* 0x000fe40008000000 */
[----:B------:R-:W-:Y:S02]  /*0ad0*/  USHF.R.U32.HI UR10, URZ, 0x10, UR39 ;  /* 0x000000103f0a7899 */ /* 0x000fe40008011627 */
[----:B------:R-:W-:Y:S02]  /*0ae0*/  UIMAD UR7, UR43, UR8, UR7 ;  /* 0x000000082b0772a4 */ /* 0x000fe4000f8e0207 */
[----:B0-----:R-:W-:-:S02]  /*0af0*/  USHF.L.U32 UR49, UR49, 0x7, URZ ;  /* 0x0000000731317899 */ /* 0x001fc4000800063f */
[----:B------:R-:W-:Y:S02]  /*0b00*/  ULOP3.LUT UR39, UR39, 0xffff, URZ, 0xc0, !UPT ;  /* 0x0000ffff27277892 */ /* 0x000fe4000f8ec03f */
[----:B------:R-:W-:Y:S02]  /*0b10*/  @UP1 UIADD3 UR4, UR49, 0x7f, URZ ;  /* 0x0000007f31041890 */ /* 0x000fe4000fffe03f */
[----:B------:R-:W-:Y:S02]  /*0b20*/  UIADD3 UR6, UR49, 0x7f, URZ ;  /* 0x0000007f31067890 */ /* 0x000fe4000fffe03f */
[----:B------:R-:W-:Y:S02]  /*0b30*/  UIMAD.WIDE.U32 UR4, UR4, UR5, URZ ;  /* 0x00000005040472a5 */ /* 0x000fe4000f8e003f */
[----:B------:R-:W-:Y:S02]  /*0b40*/  UIMAD UR4, UR43, UR8, 0x7f ;  /* 0x0000007f2b0474a4 */ /* 0x000fe4000f8e0208 */
[----:B------:R-:W-:-:S02]  /*0b50*/  @UP1 USHF.R.U32.HI UR6, URZ, UR9, UR5 ;  /* 0x000000093f061299 */ /* 0x000fc40008011605 */
[----:B------:R-:W-:Y:S02]  /*0b60*/  USHF.R.S32.HI UR5, URZ, 0x1f, UR4 ;  /* 0x0000001f3f057899 */ /* 0x000fe40008011404 */
[----:B------:R-:W-:Y:S02]  /*0b70*/  UIADD3 UR6, UR7, UR6, URZ ;  /* 0x0000000607067290 */ /* 0x000fe4000fffe03f */
[----:B------:R-:W-:Y:S02]  /*0b80*/  ULEA.HI UR5, UR5, UR4, URZ, 0x7 ;  /* 0x0000000405057291 */ /* 0x000fe4000f8f383f */
[----:B------:R-:W-:Y:S02]  /*0b90*/  USHF.R.S32.HI UR7, URZ, 0x1f, UR6 ;  /* 0x0000001f3f077899 */ /* 0x000fe40008011406 */
[----:B------:R-:W-:Y:S02]  /*0ba0*/  USHF.R.S32.HI UR5, URZ, 0x7, UR5 ;  /* 0x000000073f057899 */ /* 0x000fe40008011405 */
[----:B------:R-:W-:Y:S01]  /*0bb0*/  ULEA.HI UR7, UR7, UR6, URZ, 0x7 ;  /* 0x0000000607077291 */ /* 0x000fe2000f8f383f */
[----:B------:R-:W-:-:S03]  /*0bc0*/  UMOV UR4, URZ ;  /* 0x0000003f00047c82 */ /* 0x000fc60008000000 */
[----:B------:R-:W-:-:S04]  /*0bd0*/  USHF.R.S32.HI UR7, URZ, 0x7, UR7 ;  /* 0x000000073f077899 */ /* 0x000fc80008011407 */
[----:B------:R-:W-:-:S04]  /*0be0*/  UISETP.LT.AND UP0, UPT, UR5, UR7, UPT ;  /* 0x000000070500728c */ /* 0x000fc8000bf01270 */
[----:B------:R-:W-:Y:S02]  /*0bf0*/  USEL UR9, UR5, UR7, UP0 ;  /* 0x0000000705097287 */ /* 0x000fe40008000000 */
[----:B------:R-:W-:Y:S02]  /*0c00*/  UISETP.NE.AND UP0, UPT, UR10, URZ, UPT ;  /* 0x0000003f0a00728c */ /* 0x000fe4000bf05270 */
[----:B------:R-:W-:-:S06]  /*0c10*/  UISETP.GE.AND UP1, UPT, UR9, 0x1, UPT ;  /* 0x000000010900788c */ /* 0x000fcc000bf26270 */
[----:B------:R-:W-:-:S03]  /*0c20*/  PLOP3.LUT P0, PT, PT, PT, UP1, 0x80, 0x0 ;  /* 0x000000000000781c */ /* 0x000fc60003f0f018 */
[----:B------:R-:W-:-:S10]  /*0c30*/  @!UP0 ULDC UR10, c[0x0][0x9f0] ;  /* 0x00027c00000a8ab9 */ /* 0x000fd40000000800 */
[----:B------:R-:W-:Y:S05]  /*0c40*/  @!P0 BRA `(.L_x_2553) ;  /* 0x0000000000848947 */ /* 0x000fea0003800000 */
[----:B------:R-:W-:Y:S01]  /*0c50*/  IMAD.U32 R3, RZ, RZ, UR10 ;  /* 0x0000000aff037e24 */ /* 0x000fe2000f8e00ff */
[----:B------:R-:W-:Y:S01]  /*0c60*/  UIADD3 UR6, UR10, -0x1, UR9 ;  /* 0xffffffff0a067890 */ /* 0x000fe2000fffe009 */
[----:B------:R-:W-:-:S03]  /*0c70*/  UMOV UR4, URZ ;  /* 0x0000003f00047c82 */ /* 0x000fc60008000000 */
        /* <DEDUP_REMOVED lines=30> */
.L_x_2553:
[----:B------:R-:W-:Y:S01]  /*0e60*/  UIMAD UR39, UR39, UR4, URZ ;  /* 0x00000004272772a4 */ /* 0x000fe2000f8e023f */
[----:B------:R-:W-:Y:S01]  /*0e70*/  IMAD.U32 R0, RZ, RZ, UR9 ;  /* 0x00000009ff007e24 */ /* 0x000fe2000f8e00ff */
[----:B------:R-:W-:Y:S01]  /*0e80*/  USHF.R.S32.HI UR40, URZ, 0x1f, UR37 ;  /* 0x0000001f3f287899 */ /* 0x000fe20008011425 */
[----:B------:R-:W-:Y:S01]  /*0e90*/  IMAD.U32 R3, RZ, RZ, UR4 ;  /* 0x00000004ff037e24 */ /* 0x000fe2000f8e00ff */
[----:B------:R-:W-:Y:S01]  /*0ea0*/  PLOP3.LUT P0, PT, PT, PT, PT, 0x80, 0x0 ;  /* 0x000000000000781c */ /* 0x000fe20003f0f070 */
[----:B------:R-:W-:Y:S01]  /*0eb0*/  VIADD R17, R17, 0xffffff80 ;  /* 0xffffff8011117836 */ /* 0x000fe20000000000 */
[----:B------:R-:W-:Y:S02]  /*0ec0*/  CS2R R28, SRZ ;  /* 0x00000000001c7805 */ /* 0x000fe4000001ff00 */
[----:B------:R-:W-:Y:S02]  /*0ed0*/  MOV R2, RZ ;  /* 0x000000ff00027202 */ /* 0x000fe40000000f00 */
[----:B------:R-:W-:-:S02]  /*0ee0*/  CS2R R24, SRZ ;  /* 0x0000000000187805 */ /* 0x000fc4000001ff00 */
[----:B------:R-:W-:Y:S01]  /*0ef0*/  VIADDMNMX R0, R3, UR39, R0, PT ;  /* 0x0000002703007c46 */ /* 0x000fe2000b800100 */
[----:B------:R-:W-:Y:S01]  /*0f00*/  IMAD.MOV.U32 R6, RZ, RZ, RZ ;  /* 0x000000ffff067224 */ /* 0x000fe200078e00ff */
[----:B------:R-:W-:Y:S01]  /*0f10*/  CS2R R26, SRZ ;  /* 0x00000000001a7805 */ /* 0x000fe2000001ff00 */
[----:B------:R-:W-:Y:S01]  /*0f20*/  IMAD.MOV.U32 R31, RZ, RZ, RZ ;  /* 0x000000ffff1f7224 */ /* 0x000fe200078e00ff */
[----:B------:R-:W-:Y:S01]  /*0f30*/  R2UR UR48, R0 ;  /* 0x00000000003072ca */ /* 0x000fe200000e0000 */
        /* <DEDUP_REMOVED lines=11> */
[----:B------:R-:W-:Y:S01]  /*0ff0*/  CS2R R54, SRZ ;  /* 0x0000000000367805 */ /* 0x000fe2000001ff00 */
[----:B------:R-:W-:Y:S01]  /*1000*/  UISETP.GT.AND UP0, UPT, UR48, UR39, UPT ;  /* 0x000000273000728c */ /* 0x000fe2000bf04270 */
[----:B------:R-:W-:Y:S02]  /*1010*/  CS2R R50, SRZ ;  /* 0x0000000000327805 */ /* 0x000fe4000001ff00 */
[----:B------:R-:W-:Y:S02]  /*1020*/  CS2R R60, SRZ ;  /* 0x00000000003c7805 */ /* 0x000fe4000001ff00 */
[----:B------:R-:W-:Y:S02]  /*1030*/  CS2R R56, SRZ ;  /* 0x0000000000387805 */ /* 0x000fe4000001ff00 */
[----:B------:R-:W-:-:S02]  /*1040*/  CS2R R62, SRZ ;  /* 0x00000000003e7805 */ /* 0x000fc4000001ff00 */
[----:B------:R-:W-:Y:S02]  /*1050*/  CS2R R58, SRZ ;  /* 0x00000000003a7805 */ /* 0x000fe4000001ff00 */
[----:B------:R-:W-:Y:S02]  /*1060*/  PLOP3.LUT P1, PT, PT, PT, UP0, 0x80, 0x0 ;  /* 0x000000000000781c */ /* 0x000fe40003f2f008 */
        /* <DEDUP_REMOVED lines=71> */
[----:B------:R-:W-:Y:S01]  /*14e0*/  MOV R10, UR6 ;  /* 0x00000006000a7c02 */ /* 0x000fe20008000f00 */
        /* <DEDUP_REMOVED lines=8> */
.L_x_2555:
        /* <DEDUP_REMOVED lines=14> */
[----:B------:R-:W-:Y:S02]  /*1650*/  @UP1 UIMAD UR12, UR40, UR16, URZ ;  /* 0x00000010280c12a4 */ /* 0x000fe4000f8e023f */
[----:B------:R-:W-:Y:S02]  /*1660*/  @UP0 UIMAD UR15, UR37, UR15, UR8 ;  /* 0x0000000f250f02a4 */ /* 0x000fe4000f8e0208 */
[----:B------:R-:W-:Y:S02]  /*1670*/  @UP1 UIMAD.WIDE.U32 UR8, UR37, UR16, URZ ;  /* 0x00000010250812a5 */ /* 0x000fe4000f8e003f */
        /* <DEDUP_REMOVED lines=10> */
[----:B------:R-:W-:Y:S02]  /*1720*/  @UP0 UIMAD UR14, UR38, UR19, UR14 ;  /* 0x00000013260e02a4 */ /* 0x000fe4000f8e020e */
[----:B------:R-:W-:Y:S02]  /*1730*/  @UP0 UIMAD.WIDE.U32 UR10, UR38, UR18, UR10 ;  /* 0x00000012260a02a5 */ /* 0x000fe4000f8e000a */
        /* <DEDUP_REMOVED lines=20> */
.L_x_2652:
[----:B------:R-:W-:Y:S05]  /*1880*/  WARPSYNC.ALL ;  /* 0x0000000000007948 */ /* 0x000fea0003800000 */
[----:B------:R-:W-:Y:S01]  /*1890*/  ULOP3.LUT UR4, UR36, 0x1, URZ, 0xfc, !UPT ;  /* 0x0000000124047892 */ /* 0x000fe2000f8efc3f */
[----:B------:R1:W-:Y:S03]  /*18a0*/  BAR.SYNC.DEFER_BLOCKING R6, 0x100 ;  /* 0x000400060000751d */ /* 0x0003e60000010000 */
[----:B------:R-:W-:-:S06]  /*18b0*/  UISETP.NE.AND UP0, UPT, UR4, 0x3, UPT ;  /* 0x000000030400788c */ /* 0x000fcc000bf05270 */
[----:B------:R-:W-:-:S13]  /*18c0*/  PLOP3.LUT P0, PT, PT, PT, UP0, 0x80, 0x0 ;  /* 0x000000000000781c */ /* 0x000fda0003f0f008 */
[----:B-1----:R-:W-:Y:S05]  /*18d0*/  @!P0 BRA `(.L_x_2557) ;  /* 0x0000000000048947 */ /* 0x002fea0003800000 */
[----:B------:R-:W-:Y:S01]  /*18e0*/  BPT.TRAP 0x1 ;  /* 0x000000040000795c */ /* 0x000fe20000300000 */
.L_x_2557:
[----:B------:R1:W2:Y:S01]  /*18f0*/  SYNCS.PHASECHK.TRANS64.TRYWAIT P1, [UR41+0x38830], R8 ;  /* 0x03883008ff0075a7 */ /* 0x0002a20008020169 */
[----:B------:R-:W-:Y:S05]  /*1900*/  @!P0 BRA `(.L_x_2558) ;  /* 0x0000000000048947 */ /* 0x000fea0003800000 */
[----:B------:R-:W-:Y:S01]  /*1910*/  BPT.TRAP 0x1 ;  /* 0x000000040000795c */ /* 0x000fe20000300000 */
.L_x_2558:
[----:B--2---:R-:W-:Y:S05]  /*1920*/  @P1 BRA `(.L_x_2559) ;  /* 0x0000000000081947 */ /* 0x004fea0003800000 */
[----:B------:R-:W2:Y:S02]  /*1930*/  SYNCS.PHASECHK.TRANS64.TRYWAIT P1, [UR41+0x38830], R8 ;  /* 0x03883008ff0075a7 */ /* 0x000ea40008020169 */
[----:B--2---:R-:W-:Y:S05]  /*1940*/  @!P1 BRA `(.L_x_2560) ;  /* 0x0000012800009947 */ /* 0x004fea0003800000 */
.L_x_2559:
[----:B------:R-:W-:Y:S01]  /*1950*/  UIADD3 UR4, UR41, 0x28400, URZ ;  /* 0x0002840029047890 */ /* 0x000fe2000fffe03f */
[----:B------:R-:W-:Y:S01]  /*1960*/  WARPGROUP.ARRIVE ;  /* 0x00000000000079c5 */ /* 0x000fe20000000000 */
[----:B------:R-:W-:Y:S01]  /*1970*/  ULOP3.LUT UR32, UR42, 0x10000, URZ, 0xfc, !UPT ;  /* 0x000100002a207892 */ /* 0x000fe2000f8efc3f */
[----:B------:R-:W-:Y:S01]  /*1980*/  IADD3 R4, -R16, 0xb, RZ ;  /* 0x0000000b10047810 */ /* 0x000fe20007ffe1ff */
[----:B------:R-:W-:Y:S01]  /*1990*/  USHF.R.U32.HI UR4, URZ, 0x4, UR4 ;  /* 0x000000043f047899 */ /* 0x000fe20008011604 */
[----:B------:R-:W-:Y:S01]  /*19a0*/  UMOV UR5, 0x40000040 ;  /* 0x4000004000057882 */ /* 0x000fe20000000000 */
[----:B------:R-:W-:Y:S02]  /*19b0*/  UMOV UR7, 0x40000040 ;  /* 0x4000004000077882 */ /* 0x000fe40000000000 */
[----:B------:R-:W-:Y:S02]  /*19c0*/  ULOP3.LUT UR4, UR4, 0x3fff, URZ, 0xc0, !UPT ;  /* 0x00003fff04047892 */ /* 0x000fe4000f8ec03f */
[----:B------:R-:W-:-:S02]  /*19d0*/  UIADD3 UR8, UR32, 0x2, URZ ;  /* 0x0000000220087890 */ /* 0x000fc4000fffe03f */
[----:B------:R-:W-:Y:S01]  /*19e0*/  ULOP3.LUT UR42, UR4, 0x10000, URZ, 0xfc, !UPT ;  /* 0x00010000042a7892 */ /* 0x000fe2000f8efc3f */
[----:B------:R-:W-:Y:S02]  /*19f0*/  UMOV UR9, 0x40000040 ;  /* 0x4000004000097882 */ /* 0x000fe40000000000 */
[----:B------:R-:W-:Y:S01]  /*1a00*/  UMOV UR4, UR32 ;  /* 0x0000002000047c82 */ /* 0x000fe20008000000 */
[----:B------:R-:W-:Y:S01]  /*1a10*/  UIADD3 UR10, UR42, 0x2, URZ ;  /* 0x000000022a0a7890 */ /* 0x000fe2000fffe03f */
[----:B------:R-:W-:Y:S02]  /*1a20*/  UMOV UR11, 0x40000040 ;  /* 0x40000040000b7882 */ /* 0x000fe40000000000 */
[----:B------:R-:W-:Y:S01]  /*1a30*/  UMOV UR6, UR42 ;  /* 0x0000002a00067c82 */ /* 0x000fe20008000000 */
[----:B------:R-:W-:Y:S01]  /*1a40*/  UIADD3 UR12, UR32, 0x4, URZ ;  /* 0x00000004200c7890 */ /* 0x000fe2000fffe03f */
[----:B------:R-:W-:Y:S01]  /*1a50*/  QGMMA.64x128x32.F32.E4M3.E4M3 R24, gdesc[UR4], RZ, !UPT, gsb0 ;  /* 0x01e00000041879f3 */ /* 0x000fe2000c0008ff */
        /* <DEDUP_REMOVED lines=48> */
.L_x_2561:
[----:B------:R-:W-:Y:S01]  /*1d60*/  FMUL.FTZ R24, R0, R24 ;  /* 0x0000001800187220 */ /* 0x000fe20000410000 */
[----:B------:R-:W-:Y:S01]  /*1d70*/  LEA.HI R5, R22, R17, RZ, 0x2 ;  /* 0x0000001116057211 */ /* 0x000fe200078f10ff */
[C---:B------:R-:W-:Y:S01]  /*1d80*/  FMUL.FTZ R2, R0.reuse, R26 ;  /* 0x0000001a00027220 */ /* 0x040fe20000410000 */
[C---:B------:R-:W-:Y:S01]  /*1d90*/  FMUL.FTZ R25, R0.reuse, R25 ;  /* 0x0000001900197220 */ /* 0x040fe20000410000 */
[----:B------:R3:W4:Y:S01]  /*1da0*/  MUFU.TANH R89, R24 ;  /* 0x0000001800597308 */ /* 0x0007220000002400 */
[----:B------:R-:W-:Y:S01]  /*1db0*/  UISETP.NE.AND UP0, UPT, UR44, URZ, UPT ;  /* 0x0000003f2c00728c */ /* 0x000fe2000bf05270 */
[C---:B0-----:R-:W-:Y:S01]  /*1dc0*/  FMUL.FTZ R3, R0.reuse, R27 ;  /* 0x0000001b00037220 */ /* 0x041fe20000410000 */
[C---:B------:R-:W-:Y:S01]  /*1dd0*/  FMUL.FTZ R48, R0.reuse, R48 ;  /* 0x0000003000307220 */ /* 0x040fe20000410000 */
[C---:B------:R-:W-:Y:S01]  /*1de0*/  FMUL.FTZ R20, R0.reuse, R46 ;  /* 0x0000002e00147220 */ /* 0x040fe20000410000 */
[----:B------:R-:W-:Y:S01]  /*1df0*/  ULDC UR11, c[0x0][0x2f0] ;  /* 0x0000bc00000b7ab9 */ /* 0x000fe20000000800 */
[C---:B------:R-:W-:Y:S01]  /*1e00*/  FMUL.FTZ R28, R0.reuse, R28 ;  /* 0x0000001c001c7220 */ /* 0x040fe20000410000 */
[----:B------:R-:W-:Y:S01]  /*1e10*/  PLOP3.LUT P1, PT, PT, PT, UP0, 0x80, 0x0 ;  /* 0x000000000000781c */ /* 0x000fe20003f2f008 */
[----:B------:R0:W5:Y:S01]  /*1e20*/  MUFU.TANH R90, R25 ;  /* 0x00000019005a7308 */ /* 0x0001620000002400 */
[----:B---3--:R-:W-:Y:S01]  /*1e30*/  LOP3.LUT R24, R23, 0xffffff80, RZ, 0xc0, !PT ;  /* 0xffffff8017187812 */ /* 0x008fe200078ec0ff */
[C---:B------:R-:W-:Y:S01]  /*1e40*/  FMUL.FTZ R10, R0.reuse, R30 ;  /* 0x0000001e000a7220 */ /* 0x040fe20000410000 */
[----:B------:R-:W-:Y:S01]  /*1e50*/  PLOP3.LUT P2, PT, PT, PT, UP0, 0x80, 0x0 ;  /* 0x000000000000781c */ /* 0x000fe20003f4f008 */
[----:B------:R-:W-:Y:S01]  /*1e60*/  @UP0 ULDC UR6, c[0x0][0x44c] ;  /* 0x0001130000060ab9 */ /* 0x000fe20000000800 */
[----:B------:R-:W-:Y:S01]  /*1e70*/  FMUL.FTZ R49, R0, R49 ;  /* 0x0000003100317220 */ /* 0x000fe20000410000 */
[----:B------:R-:W-:Y:S01]  /*1e80*/  IMAD.IADD R7, R17, 0x1, -R24 ;  /* 0x0000000111077824 */ /* 0x000fe200078e0a18 */
[----:B------:R-:W-:Y:S01]  /*1e90*/  LOP3.LUT R24, R5, 0xfffffffc, RZ, 0xc0, !PT ;  /* 0xfffffffc05187812 */ /* 0x000fe200078ec0ff */
[----:B------:R3:W-:Y:S01]  /*1ea0*/  MUFU.TANH R46, R48 ;  /* 0x00000030002e7308 */ /* 0x0007e20000002400 */
[----:B0-----:R-:W-:Y:S01]  /*1eb0*/  LEA.HI R25, R88, R88, RZ, 0x1 ;  /* 0x0000005858197211 */ /* 0x001fe200078f08ff */
[C---:B------:R-:W-:Y:S01]  /*1ec0*/  FMUL.FTZ R9, R0.reuse, R31 ;  /* 0x0000001f00097220 */ /* 0x040fe20000410000 */
[----:B------:R-:W-:Y:S01]  /*1ed0*/  SHF.R.S32.HI R22, RZ, 0x1f, R7 ;  /* 0x0000001fff167819 */ /* 0x000fe20000011407 */
[----:B------:R-:W-:Y:S01]  /*1ee0*/  IMAD.IADD R26, R17, 0x1, -R24 ;  /* 0x00000001111a7824 */ /* 0x000fe200078e0a18 */
[----:B------:R-:W-:Y:S01]  /*1ef0*/  LOP3.LUT R25, R25, 0x3fffffe, RZ, 0xc0, !PT ;  /* 0x03fffffe19197812 */ /* 0x000fe200078ec0ff */
[----:B------:R-:W-:Y:S01]  /*1f00*/  FMUL.FTZ R29, R0, R29 ;  /* 0x0000001d001d7220 */ /* 0x000fe20000410000 */
[CC--:B------:R-:W-:Y:S01]  /*1f10*/  LEA.HI R23, R22.reuse, R7.reuse, RZ, 0x2 ;  /* 0x0000000716177211 */ /* 0x0c0fe200078f10ff */
[----:B------:R0:W1:Y:S01]  /*1f20*/  MUFU.TANH R91, R28 ;  /* 0x0000001c005b7308 */ /* 0x0000620000002400 */
[----:B------:R-:W-:Y:S01]  /*1f30*/  LEA.HI R22, R22, R7, RZ, 0x5 ;  /* 0x0000000716167211 */ /* 0x000fe200078f28ff */
[----:B------:R-:W-:Y:S01]  /*1f40*/  IMAD.IADD R25, R88, 0x1, -R25 ;  /* 0x0000000158197824 */ /* 0x000fe200078e0a19 */
[--C-:B------:R-:W-:Y:S01]  /*1f50*/  SHF.R.S32.HI R5, RZ, 0x2, R23.reuse ;  /* 0x00000002ff057819 */ /* 0x100fe20000011417 */
[----:B------:R-:W-:Y:S01]  /*1f60*/  ULDC UR14, c[0x0][0x288] ;  /* 0x0000a200000e7ab9 */ /* 0x000fe20000000800 */
[----:B------:R-:W-:Y:S01]  /*1f70*/  SHF.R.S32.HI R24, RZ, 0x1f, R23 ;  /* 0x0000001fff187819 */ /* 0x000fe20000011417 */
[----:B------:R-:W-:Y:S01]  /*1f80*/  FMUL.FTZ R32, R0, R32 ;  /* 0x0000002000207220 */ /* 0x000fe20000410000 */
[----:B------:R-:W-:Y:S01]  /*1f90*/  SHF.R.S32.HI R22, RZ, 0x5, R22 ;  /* 0x00000005ff167819 */ /* 0x000fe20000011416 */
[----:B------:R2:W-:Y:S01]  /*1fa0*/  MUFU.TANH R31, R49 ;  /* 0x00000031001f7308 */ /* 0x0005e20000002400 */
[----:B------:R-:W-:Y:S01]  /*1fb0*/  LEA.HI R24, R24, R5, RZ, 0x3 ;  /* 0x0000000518187211 */ /* 0x000fe200078f18ff */
[----:B------:R-:W-:Y:S01]  /*1fc0*/  FMUL.FTZ R33, R0, R33 ;  /* 0x0000002100217220 */ /* 0x000fe20000410000 */
[----:B------:R-:W-:Y:S01]  /*1fd0*/  LEA R27, R22, UR49, 0x4 ;  /* 0x00000031161b7c11 */ /* 0x000fe2000f8e20ff */
[----:B------:R-:W-:Y:S01]  /*1fe0*/  FMUL.FTZ R36, R0, R36 ;  /* 0x0000002400247220 */ /* 0x000fe20000410000 */
[----:B------:R-:W-:Y:S01]  /*1ff0*/  LOP3.LUT R24, R24, 0xfffffff8, RZ, 0xc0, !PT ;  /* 0xfffffff818187812 */ /* 0x000fe200078ec0ff */
[----:B------:R-:W-:Y:S01]  /*2000*/  FMUL.FTZ R21, R0, R50 ;  /* 0x0000003200157220 */ /* 0x000fe20000410000 */
[----:B------:R-:W-:Y:S01]  /*2010*/  LEA.HI R22, R26, R26, RZ, 0x1 ;  /* 0x0000001a1a167211 */ /* 0x000fe200078f08ff */
[----:B------:R-:W1:Y:S01]  /*2020*/  MUFU.TANH R29, R29 ;  /* 0x0000001d001d7308 */ /* 0x000e620000002400 */
[----:B------:R-:W-:Y:S01]  /*2030*/  IADD3 R24, R27, R5, -R24 ;  /* 0x000000051b187210 */ /* 0x000fe20007ffe818 */
[----:B------:R-:W-:Y:S01]  /*2040*/  FMUL.FTZ R17, R0, R51 ;  /* 0x0000003300117220 */ /* 0x000fe20000410000 */
[----:B------:R-:W-:Y:S01]  /*2050*/  LOP3.LUT R5, R22, 0x1ffffffe, RZ, 0xc0, !PT ;  /* 0x1ffffffe16057812 */ /* 0x000fe200078ec0ff */
[C---:B------:R-:W-:Y:S01]  /*2060*/  FMUL.FTZ R52, R0.reuse, R52 ;  /* 0x0000003400347220 */ /* 0x040fe20000410000 */
[----:B------:R-:W-:Y:S01]  /*2070*/  FMUL.FTZ R37, R0, R37 ;  /* 0x0000002500257220 */ /* 0x000fe20000410000 */
[----:B------:R-:W-:-:S02]  /*2080*/  IMAD R22, R25, 0x40, R24 ;  /* 0x0000004019167824 */ /* 0x000fc400078e0218 */
[----:B------:R-:W-:Y:S01]  /*2090*/  FMUL.FTZ R12, R0, R34 ;  /* 0x00000022000c7220 */ /* 0x000fe20000410000 */
[----:B------:R-:W-:Y:S01]  /*20a0*/  IMAD.IADD R5, R26, 0x1, -R5 ;  /* 0x000000011a057824 */ /* 0x000fe200078e0a05 */
[----:B------:R-:W-:Y:S01]  /*20b0*/  LOP3.LUT R26, R23, 0x7ffffffc, RZ, 0xc0, !PT ;  /* 0x7ffffffc171a7812 */ /* 0x000fe200078ec0ff */
[----:B------:R-:W1:Y:S01]  /*20c0*/  MUFU.TANH R32, R32 ;  /* 0x0000002000207308 */ /* 0x000e620000002400 */
[C---:B------:R-:W-:Y:S01]  /*20d0*/  FMUL.FTZ R53, R0.reuse, R53 ;  /* 0x0000003500357220 */ /* 0x040fe20000410000 */
[----:B------:R-:W-:Y:S02]  /*20e0*/  IMAD R5, R5, 0x8, R22 ;  /* 0x0000000805057824 */ /* 0x000fe400078e0216 */
[C---:B------:R-:W-:Y:S01]  /*20f0*/  FMUL.FTZ R40, R0.reuse, R40 ;  /* 0x0000002800287220 */ /* 0x040fe20000410000 */
[----:B------:R-:W-:Y:S02]  /*2100*/  IMAD.IADD R7, R7, 0x1, -R26 ;  /* 0x0000000107077824 */ /* 0x000fe400078e0a1a */
[C---:B------:R-:W-:Y:S01]  /*2110*/  FMUL.FTZ R15, R0.reuse, R43 ;  /* 0x0000002b000f7220 */ /* 0x040fe20000410000 */
[----:B------:R-:W-:Y:S01]  /*2120*/  @P1 IMAD.HI.U32 R25, R5, UR6, RZ ;  /* 0x0000000605191c27 */ /* 0x000fe2000f8e00ff */
[----:B------:R-:W-:Y:S01]  /*2130*/  @UP0 ULDC UR6, c[0x0][0x450] ;  /* 0x0001140000060ab9 */ /* 0x000fe20000000800 */
[----:B------:R-:W1:Y:S02]  /*2140*/  MUFU.TANH R33, R33 ;  /* 0x0000002100217308 */ /* 0x000e640000002400 */
[C---:B------:R-:W-:Y:S01]  /*2150*/  FMUL.FTZ R41, R0.reuse, R41 ;  /* 0x0000002900297220 */ /* 0x040fe20000410000 */
[----:B---3--:R-:W-:Y:S01]  /*2160*/  IMAD.MOV.U32 R48, RZ, RZ, R5 ;  /* 0x000000ffff307224 */ /* 0x008fe200078e0005 */
[----:B------:R-:W-:Y:S01]  /*2170*/  @P2 SHF.R.U32.HI R48, RZ, UR6, R25 ;  /* 0x00000006ff302c19 */ /* 0x000fe20008011619 */
[----:B------:R-:W-:Y:S01]  /*2180*/  UMOV UR6, 0xffffff80 ;  /* 0xffffff8000067882 */ /* 0x000fe20000000000 */
[C---:B------:R-:W-:Y:S01]  /*2190*/  FMUL.FTZ R24, R0.reuse, R54 ;  /* 0x0000003600187220 */ /* 0x040fe20000410000 */
[----:B------:R-:W-:Y:S01]  /*21a0*/  UIMAD UR6, UR48, UR6, 0x80 ;  /* 0x00000080300674a4 */ /* 0x000fe2000f8e0206 */
[C---:B------:R-:W-:Y:S01]  /*21b0*/  FMUL.FTZ R44, R0.reuse, R44 ;  /* 0x0000002c002c7220 */ /* 0x040fe20000410000 */
[----:B------:R-:W3:Y:S01]  /*21c0*/  SHFL.IDX PT, R27, R48, RZ, 0x1c1f ;  /* 0x001c1fff301b7589 */ /* 0x000ee200000e0000 */
[----:B------:R-:W1:Y:S01]  /*21d0*/  MUFU.TANH R36, R36 ;  /* 0x0000002400247308 */ /* 0x000e620000002400 */
[----:B------:R-:W-:Y:S01]  /*21e0*/  UIADD3 UR7, UR6, 0x1, URZ ;  /* 0x0000000106077890 */ /* 0x000fe2000fffe03f */
[C---:B------:R-:W-:Y:S01]  /*21f0*/  FMUL.FTZ R22, R0.reuse, R55 ;  /* 0x0000003700167220 */ /* 0x040fe20000410000 */
[----:B------:R-:W-:Y:S01]  /*2200*/  UIMAD UR6, UR43, UR11, UR6 ;  /* 0x0000000b2b0672a4 */ /* 0x000fe2000f8e0206 */
[C---:B------:R-:W-:Y:S01]  /*2210*/  FMUL.FTZ R56, R0.reuse, R56 ;  /* 0x0000003800387220 */ /* 0x040fe20000410000 */
[----:B------:R-:W-:Y:S01]  /*2220*/  UIMAD UR7, UR43, UR11, UR7 ;  /* 0x0000000b2b0772a4 */ /* 0x000fe2000f8e0207 */
[C---:B------:R-:W-:Y:S01]  /*2230*/  FMUL.FTZ R45, R0.reuse, R45 ;  /* 0x0000002d002d7220 */ /* 0x040fe20000410000 */
[----:B------:R-:W-:Y:S01]  /*2240*/  FMUL.FTZ R11, R0, R35 ;  /* 0x00000023000b7220 */ /* 0x000fe20000410000 */
[----:B------:R1:W-:Y:S01]  /*2250*/  MUFU.TANH R34, R52 ;  /* 0x0000003400227308 */ /* 0x0003e20000002400 */
[----:B0-----:R-:W-:-:S02]  /*2260*/  IMAD.U32 R28, RZ, RZ, UR6 ;  /* 0x00000006ff1c7e24 */ /* 0x001fc4000f8e00ff */
[C---:B------:R-:W-:Y:S01]  /*2270*/  FMUL.FTZ R57, R0.reuse, R57 ;  /* 0x0000003900397220 */ /* 0x040fe20000410000 */
[----:B------:R-:W-:Y:S01]  /*2280*/  MOV R30, UR7 ;  /* 0x00000007001e7c02 */ /* 0x000fe20008000f00 */
[C---:B------:R-:W-:Y:S01]  /*2290*/  FMUL.FTZ R14, R0.reuse, R38 ;  /* 0x00000026000e7220 */ /* 0x040fe20000410000 */
[C---:B------:R-:W-:Y:S02]  /*22a0*/  IMAD R23, R7.reuse, -0x2, R28 ;  /* 0xfffffffe07177824 */ /* 0x040fe400078e021c */
[C---:B------:R-:W-:Y:S01]  /*22b0*/  FMUL.FTZ R26, R0.reuse, R58 ;  /* 0x0000003a001a7220 */ /* 0x040fe20000410000 */
[C---:B------:R-:W-:Y:S01]  /*22c0*/  FMUL.FTZ R25, R0.reuse, R59 ;  /* 0x0000003b00197220 */ /* 0x040fe20000410000 */
[----:B--2---:R-:W-:Y:S01]  /*22d0*/  IMAD R49, R7, -0x2, R30 ;  /* 0xfffffffe07317824 */ /* 0x004fe200078e021e */
[----:B------:R-:W-:Y:S01]  /*22e0*/  MUFU.TANH R37, R37 ;  /* 0x0000002500257308 */ /* 0x000fe20000002400 */
[C---:B------:R-:W-:Y:S01]  /*22f0*/  FMUL.FTZ R60, R0.reuse, R60 ;  /* 0x0000003c003c7220 */ /* 0x040fe20000410000 */
[----:B------:R-:W-:Y:S01]  /*2300*/  FMUL.FTZ R13, R0, R39 ;  /* 0x00000027000d7220 */ /* 0x000fe20000410000 */
[----:B------:R-:W-:-:S02]  /*2310*/  VIADD R28, R49, -UR14 ;  /* 0x8000000e311c7c36 */ /* 0x000fc40008000000 */
[C---:B------:R-:W-:Y:S01]  /*2320*/  FMUL.FTZ R19, R0.reuse, R47 ;  /* 0x0000002f00137220 */ /* 0x040fe20000410000 */
[C---:B------:R-:W-:Y:S01]  /*2330*/  FMUL.FTZ R61, R0.reuse, R61 ;  /* 0x0000003d003d7220 */ /* 0x040fe20000410000 */
[C---:B------:R-:W-:Y:S01]  /*2340*/  FMUL.FTZ R64, R0.reuse, R64 ;  /* 0x0000004000407220 */ /* 0x040fe20000410000 */
[C---:B------:R-:W-:Y:S01]  /*2350*/  FMUL.FTZ R65, R0.reuse, R65 ;  /* 0x0000004100417220 */ /* 0x040fe20000410000 */
[----:B---3--:R-:W-:Y:S01]  /*2360*/  VIADDMNMX R28, R27, R28, R23, PT ;  /* 0x0000001c1b1c7246 */ /* 0x008fe20003800117 */
[----:B------:R0:W-:Y:S01]  /*2370*/  MUFU.TANH R43, R53 ;  /* 0x00000035002b7308 */ /* 0x0001e20000002400 */
[C---:B------:R-:W-:Y:S01]  /*2380*/  FMUL.FTZ R68, R0.reuse, R68 ;  /* 0x0000004400447220 */ /* 0x040fe20000410000 */
[----:B------:R-:W-:Y:S01]  /*2390*/  FMUL.FTZ R69, R0, R69 ;  /* 0x0000004500457220 */ /* 0x000fe20000410000 */
[----:B------:R-:W-:Y:S01]  /*23a0*/  ISETP.GT.AND P1, PT, R28, RZ, PT ;  /* 0x000000ff1c00720c */ /* 0x000fe20003f24270 */
[----:B------:R-:W-:Y:S01]  /*23b0*/  FMUL.FTZ R18, R0, R42 ;  /* 0x0000002a00127220 */ /* 0x000fe20000410000 */
[----:B------:R-:W-:Y:S01]  /*23c0*/  ISETP.GT.AND P2, PT, R28, 0x1, PT ;  /* 0x000000011c00780c */ /* 0x000fe20003f44270 */
[----:B------:R-:W-:Y:S01]  /*23d0*/  FMUL.FTZ R72, R0, R72 ;  /* 0x0000004800487220 */ /* 0x000fe20000410000 */
[----:B------:R-:W-:Y:S01]  /*23e0*/  ISETP.GT.AND P3, PT, R28, 0x8, PT ;  /* 0x000000081c00780c */ /* 0x000fe20003f64270 */
[----:B------:R-:W2:Y:S01]  /*23f0*/  MUFU.TANH R40, R40 ;  /* 0x0000002800287308 */ /* 0x000ea20000002400 */
[----:B----4-:R-:W-:Y:S01]  /*2400*/  FSEL R50, R89, -INF , P1 ;  /* 0xff80000059327808 */ /* 0x010fe20000800000 */
[----:B------:R-:W-:Y:S01]  /*2410*/  FMUL.FTZ R73, R0, R73 ;  /* 0x0000004900497220 */ /* 0x000fe20000410000 */
[----:B-----5:R-:W-:Y:S01]  /*2420*/  FSEL R51, R90, -INF , P2 ;  /* 0xff8000005a337808 */ /* 0x020fe20001000000 */
[----:B------:R-:W-:Y:S01]  /*2430*/  FMUL.FTZ R76, R0, R76 ;  /* 0x0000004c004c7220 */ /* 0x000fe20000410000 */
[----:B------:R-:W-:Y:S01]  /*2440*/  ISETP.GT.AND P1, PT, R28, 0x9, PT ;  /* 0x000000091c00780c */ /* 0x000fe20003f24270 */
[----:B------:R-:W-:Y:S01]  /*2450*/  FMUL.FTZ R77, R0, R77 ;  /* 0x0000004d004d7220 */ /* 0x000fe20000410000 */
[----:B-1----:R-:W-:Y:S01]  /*2460*/  FSEL R52, R91, -INF , P3 ;  /* 0xff8000005b347808 */ /* 0x002fe20001800000 */
[----:B------:R-:W1:Y:S01]  /*2470*/  MUFU.TANH R41, R41 ;  /* 0x0000002900297308 */ /* 0x000e620000002400 */
[----:B------:R-:W-:Y:S01]  /*2480*/  FMNMX.FTZ R27, R50, R51, !PT ;  /* 0x00000033321b7209 */ /* 0x000fe20007810000 */
[----:B------:R-:W-:Y:S01]  /*2490*/  FMUL.FTZ R80, R0, R80 ;  /* 0x0000005000507220 */ /* 0x000fe20000410000 */
[----:B------:R-:W-:Y:S01]  /*24a0*/  ISETP.GT.AND P2, PT, R28, 0x10, PT ;  /* 0x000000101c00780c */ /* 0x000fe20003f44270 */
[C---:B------:R-:W-:Y:S01]  /*24b0*/  FMUL.FTZ R81, R0.reuse, R81 ;  /* 0x0000005100517220 */ /* 0x040fe20000410000 */
[----:B0-----:R-:W-:Y:S01]  /*24c0*/  FSEL R53, R29, -INF , P1 ;  /* 0xff8000001d357808 */ /* 0x001fe20000800000 */
[----:B------:R-:W-:Y:S01]  /*24d0*/  FMUL.FTZ R84, R0, R84 ;  /* 0x0000005400547220 */ /* 0x000fe20000410000 */
[----:B------:R-:W-:Y:S01]  /*24e0*/  FMNMX.FTZ R30, R52, R27, !PT ;  /* 0x0000001b341e7209 */ /* 0x000fe20007810000 */
[----:B------:R-:W0:Y:S01]  /*24f0*/  MUFU.TANH R44, R44 ;  /* 0x0000002c002c7308 */ /* 0x000e220000002400 */
[----:B------:R-:W-:Y:S01]  /*2500*/  ISETP.GT.AND P1, PT, R28, 0x11, PT ;  /* 0x000000111c00780c */ /* 0x000fe20003f24270 */
[----:B------:R-:W-:Y:S01]  /*2510*/  FMUL.FTZ R85, R0, R85 ;  /* 0x0000005500557220 */ /* 0x000fe20000410000 */
[----:B------:R-:W-:Y:S01]  /*2520*/  FSEL R54, R32, -INF , P2 ;  /* 0xff80000020367808 */ /* 0x000fe20001000000 */
[----:B------:R-:W-:Y:S01]  /*2530*/  FMUL.FTZ R62, R0, R62 ;  /* 0x0000003e003e7220 */ /* 0x000fe20000410000 */
[----:B------:R-:W-:Y:S01]  /*2540*/  FMNMX.FTZ R27, R53, R30, !PT ;  /* 0x0000001e351b7209 */ /* 0x000fe20007810000 */
[----:B------:R-:W3:Y:S01]  /*2550*/  SHFL.IDX PT, R48, R48, 0x1, 0x1c1f ;  /* 0x003c1f0030307f89 */ /* 0x000ee200000e0000 */
[----:B------:R-:W-:Y:S01]  /*2560*/  ISETP.GT.AND P2, PT, R28, 0x18, PT ;  /* 0x000000181c00780c */ /* 0x000fe20003f44270 */
[----:B------:R4:W-:Y:S01]  /*2570*/  MUFU.TANH R35, R56 ;  /* 0x0000003800237308 */ /* 0x0009e20000002400 */
[----:B------:R-:W-:Y:S01]  /*2580*/  FSEL R55, R33, -INF , P1 ;  /* 0xff80000021377808 */ /* 0x000fe20000800000 */
[----:B------:R-:W-:Y:S01]  /*2590*/  ULDC UR10, c[0x0][0x988] ;  /* 0x00026200000a7ab9 */ /* 0x000fe20000000800 */
[----:B------:R-:W-:Y:S01]  /*25a0*/  FMNMX.FTZ R30, R54, R27, !PT ;  /* 0x0000001b361e7209 */ /* 0x000fe20007810000 */
[----:B------:R-:W-:Y:S01]  /*25b0*/  FMUL.FTZ R70, R0, R70 ;  /* 0x0000004600467220 */ /* 0x000fe20000410000 */
[----:B------:R-:W-:Y:S01]  /*25c0*/  ISETP.GT.AND P1, PT, R28, 0x19, PT ;  /* 0x000000191c00780c */ /* 0x000fe20003f24270 */
[----:B------:R-:W-:Y:S01]  /*25d0*/  FMUL.FTZ R63, R0, R63 ;  /* 0x0000003f003f7220 */ /* 0x000fe20000410000 */
[----:B------:R-:W-:Y:S01]  /*25e0*/  FMNMX.FTZ R27, R55, R30, !PT ;  /* 0x0000001e371b7209 */ /* 0x000fe20007810000 */
[----:B------:R-:W5:Y:S01]  /*25f0*/  MUFU.TANH R45, R45 ;  /* 0x0000002d002d7308 */ /* 0x000f620000002400 */
[----:B----4-:R-:W-:Y:S01]  /*2600*/  FSEL R56, R36, -INF , P2 ;  /* 0xff80000024387808 */ /* 0x010fe20001000000 */
[----:B------:R-:W-:Y:S01]  /*2610*/  FMUL.FTZ R66, R0, R66 ;  /* 0x0000004200427220 */ /* 0x000fe20000410000 */
[----:B------:R-:W-:Y:S01]  /*2620*/  ISETP.GT.AND P2, PT, R28, 0x20, PT ;  /* 0x000000201c00780c */ /* 0x000fe20003f44270 */
[----:B------:R-:W-:Y:S01]  /*2630*/  FMUL.FTZ R67, R0, R67 ;  /* 0x0000004300437220 */ /* 0x000fe20000410000 */
[----:B------:R-:W-:Y:S01]  /*2640*/  FMNMX.FTZ R30, R56, R27, !PT ;  /* 0x0000001b381e7209 */ /* 0x000fe20007810000 */
[----:B------:R-:W-:Y:S01]  /*2650*/  FMUL.FTZ R71, R0, R71 ;  /* 0x0000004700477220 */ /* 0x000fe20000410000 */
[----:B--2---:R-:W-:Y:S01]  /*2660*/  FSEL R58, R40, -INF , P2 ;  /* 0xff800000283a7808 */ /* 0x004fe20001000000 */
[----:B------:R2:W4:Y:S01]  /*2670*/  MUFU.TANH R38, R57 ;  /* 0x0000003900267308 */ /* 0x0005220000002400 */
[----:B------:R-:W-:Y:S01]  /*2680*/  ISETP.GT.AND P2, PT, R28, 0x28, PT ;  /* 0x000000281c00780c */ /* 0x000fe20003f44270 */
[C---:B------:R-:W-:Y:S01]  /*2690*/  FMUL.FTZ R74, R0.reuse, R74 ;  /* 0x0000004a004a7220 */ /* 0x040fe20000410000 */
[C---:B------:R-:W-:Y:S01]  /*26a0*/  FMUL.FTZ R75, R0.reuse, R75 ;  /* 0x0000004b004b7220 */ /* 0x040fe20000410000 */
[C---:B------:R-:W-:Y:S01]  /*26b0*/  FMUL.FTZ R78, R0.reuse, R78 ;  /* 0x0000004e004e7220 */ /* 0x040fe20000410000 */
[----:B------:R-:W-:Y:S01]  /*26c0*/  FMUL.FTZ R79, R0, R79 ;  /* 0x0000004f004f7220 */ /* 0x000fe20000410000 */
[----:B---3--:R-:W-:Y:S01]  /*26d0*/  IADD3 R48, R48, -UR14, R49 ;  /* 0x8000000e30307c10 */ /* 0x008fe2000fffe031 */
[C---:B------:R-:W-:Y:S01]  /*26e0*/  FMUL.FTZ R82, R0.reuse, R82 ;  /* 0x0000005200527220 */ /* 0x040fe20000410000 */
[----:B------:R0:W3:Y:S01]  /*26f0*/  MUFU.TANH R39, R60 ;  /* 0x0000003c00277308 */ /* 0x0000e20000002400 */
[----:B--2---:R-:W-:Y:S01]  /*2700*/  FSEL R57, R37, -INF , P1 ;  /* 0xff80000025397808 */ /* 0x004fe20000800000 */
[----:B------:R-:W-:Y:S01]  /*2710*/  FMUL.FTZ R83, R0, R83 ;  /* 0x0000005300537220 */ /* 0x000fe20000410000 */
[----:B------:R-:W-:Y:S01]  /*2720*/  ISETP.GT.AND P1, PT, R28, 0x21, PT ;  /* 0x000000211c00780c */ /* 0x000fe20003f24270 */
[C---:B------:R-:W-:Y:S01]  /*2730*/  FMUL.FTZ R86, R0.reuse, R86 ;  /* 0x0000005600567220 */ /* 0x040fe20000410000 */
[----:B------:R-:W-:Y:S01]  /*2740*/  FMNMX.FTZ R27, R57, R30, !PT ;  /* 0x0000001e391b7209 */ /* 0x000fe20007810000 */
[----:B------:R-:W-:Y:S01]  /*2750*/  FMUL.FTZ R87, R0, R87 ;  /* 0x0000005700577220 */ /* 0x000fe20000410000 */
[----:B-1----:R-:W-:Y:S01]  /*2760*/  FSEL R59, R41, -INF , P1 ;  /* 0xff800000293b7808 */ /* 0x002fe20000800000 */
[----:B------:R-:W1:Y:S01]  /*2770*/  MUFU.TANH R61, R61 ;  /* 0x0000003d003d7308 */ /* 0x000e620000002400 */
[----:B------:R-:W-:Y:S01]  /*2780*/  FMNMX.FTZ R30, R58, R27, !PT ;  /* 0x0000001b3a1e7209 */ /* 0x000fe20007810000 */
[----:B------:R-:W-:Y:S01]  /*2790*/  UIADD3 UR6, UR41, 0x38840, URZ ;  /* 0x0003884029067890 */ /* 0x000fe2000fffe03f */
[----:B------:R-:W-:-:S02]  /*27a0*/  ISETP.GT.AND P1, PT, R28, 0x29, PT ;  /* 0x000000291c00780c */ /* 0x000fc40003f24270 */
[----:B0-----:R-:W-:Y:S01]  /*27b0*/  FSEL R60, R44, -INF , P2 ;  /* 0xff8000002c3c7808 */ /* 0x001fe20001000000 */
[----:B------:R-:W-:Y:S01]  /*27c0*/  UPRMT UR6, UR45, 0x654, UR6 ;  /* 0x000006542d067896 */ /* 0x000fe20008000006 */
[----:B------:R-:W-:Y:S01]  /*27d0*/  FMNMX.FTZ R27, R59, R30, !PT ;  /* 0x0000001e3b1b7209 */ /* 0x000fe20007810000 */
[----:B------:R-:W0:Y:S01]  /*27e0*/  MUFU.TANH R64, R64 ;  /* 0x0000004000407308 */ /* 0x000e220000002400 */
[----:B------:R-:W-:Y:S02]  /*27f0*/  ISETP.GT.AND P2, PT, R28, 0x30, PT ;  /* 0x000000301c00780c */ /* 0x000fe40003f44270 */
[----:B-----5:R-:W-:Y:S02]  /*2800*/  FSEL R47, R45, -INF , P1 ;  /* 0xff8000002d2f7808 */ /* 0x020fe40000800000 */
[----:B------:R-:W-:Y:S02]  /*2810*/  FMNMX.FTZ R30, R60, R27, !PT ;  /* 0x0000001b3c1e7209 */ /* 0x000fe40007810000 */
[----:B------:R-:W-:Y:S01]  /*2820*/  ISETP.GT.AND P1, PT, R28, 0x31, PT ;  /* 0x000000311c00780c */ /* 0x000fe20003f24270 */
[----:B------:R-:W2:Y:S01]  /*2830*/  MUFU.TANH R65, R65 ;  /* 0x0000004100417308 */ /* 0x000ea20000002400 */
[----:B------:R-:W-:Y:S01]  /*2840*/  FSEL R46, R46, -INF , P2 ;  /* 0xff8000002e2e7808 */ /* 0x000fe20001000000 */
[----:B------:R-:W-:Y:S01]  /*2850*/  SYNCS.ARRIVE.TRANS64.RED.A1T0 RZ, [UR6], RZ ;  /* 0x000000ffffff79a7 */ /* 0x000fe20008100406 */
[----:B------:R-:W-:-:S02]  /*2860*/  FMNMX.FTZ R27, R47, R30, !PT ;  /* 0x0000001e2f1b7209 */ /* 0x000fc40007810000 */
[----:B------:R-:W-:Y:S02]  /*2870*/  ISETP.GT.AND P2, PT, R28, 0x38, PT ;  /* 0x000000381c00780c */ /* 0x000fe40003f44270 */
[----:B------:R-:W-:Y:S01]  /*2880*/  FSEL R45, R31, -INF , P1 ;  /* 0xff8000001f2d7808 */ /* 0x000fe20000800000 */
[----:B------:R-:W5:Y:S01]  /*2890*/  MUFU.TANH R68, R68 ;  /* 0x0000004400447308 */ /* 0x000f620000002400 */
[----:B------:R-:W-:Y:S02]  /*28a0*/  FMNMX.FTZ R30, R46, R27, !PT ;  /* 0x0000001b2e1e7209 */ /* 0x000fe40007810000 */
[----:B------:R-:W-:Y:S02]  /*28b0*/  ISETP.GT.AND P1, PT, R28, 0x39, PT ;  /* 0x000000391c00780c */ /* 0x000fe40003f24270 */
[----:B------:R-:W-:Y:S02]  /*28c0*/  FSEL R44, R34, -INF , P2 ;  /* 0xff800000222c7808 */ /* 0x000fe40001000000 */
[----:B------:R-:W-:Y:S01]  /*28d0*/  FMNMX.FTZ R27, R45, R30, !PT ;  /* 0x0000001e2d1b7209 */ /* 0x000fe20007810000 */
[----:B------:R-:W5:Y:S01]  /*28e0*/  MUFU.TANH R42, R69 ;  /* 0x00000045002a7308 */ /* 0x000f620000002400 */
[----:B------:R-:W-:-:S02]  /*28f0*/  ISETP.GT.AND P2, PT, R28, 0x40, PT ;  /* 0x000000401c00780c */ /* 0x000fc40003f44270 */
[----:B------:R-:W-:Y:S02]  /*2900*/  FSEL R43, R43, -INF , P1 ;  /* 0xff8000002b2b7808 */ /* 0x000fe40000800000 */
[----:B------:R-:W-:Y:S02]  /*2910*/  FMNMX.FTZ R30, R44, R27, !PT ;  /* 0x0000001b2c1e7209 */ /* 0x000fe40007810000 */
[C---:B------:R-:W-:Y:S01]  /*2920*/  ISETP.GT.AND P1, PT, R28.reuse, 0x41, PT ;  /* 0x000000411c00780c */ /* 0x040fe20003f24270 */
[----:B------:R-:W5:Y:S01]  /*2930*/  MUFU.TANH R40, R72 ;  /* 0x0000004800287308 */ /* 0x000f620000002400 */
[----:B------:R-:W-:Y:S02]  /*2940*/  FSEL R41, R35, -INF , P2 ;  /* 0xff80000023297808 */ /* 0x000fe40001000000 */
[----:B------:R-:W-:Y:S02]  /*2950*/  FMNMX.FTZ R30, R43, R30, !PT ;  /* 0x0000001e2b1e7209 */ /* 0x000fe40007810000 */
[----:B------:R-:W-:-:S02]  /*2960*/  ISETP.GT.AND P2, PT, R28, 0x48, PT ;  /* 0x000000481c00780c */ /* 0x000fc40003f44270 */
[----:B----4-:R-:W-:Y:S01]  /*2970*/  FSEL R31, R38, -INF , P1 ;  /* 0xff800000261f7808 */ /* 0x010fe20000800000 */
[----:B------:R-:W4:Y:S01]  /*2980*/  MUFU.TANH R36, R73 ;  /* 0x0000004900247308 */ /* 0x000f220000002400 */
[----:B------:R-:W-:Y:S02]  /*2990*/  FMNMX.FTZ R30, R41, R30, !PT ;  /* 0x0000001e291e7209 */ /* 0x000fe40007810000 */
[C---:B------:R-:W-:Y:S02]  /*29a0*/  ISETP.GT.AND P1, PT, R28.reuse, 0x49, PT ;  /* 0x000000491c00780c */ /* 0x040fe40003f24270 */
[----:B---3--:R-:W-:Y:S02]  /*29b0*/  FSEL R29, R39, -INF , P2 ;  /* 0xff800000271d7808 */ /* 0x008fe40001000000 */
[----:B------:R-:W-:Y:S01]  /*29c0*/  FMNMX.FTZ R32, R31, R30, !PT ;  /* 0x0000001e1f207209 */ /* 0x000fe20007810000 */
[----:B------:R-:W3:Y:S01]  /*29d0*/  MUFU.TANH R35, R76 ;  /* 0x0000004c00237308 */ /* 0x000ee20000002400 */
[----:B------:R-:W-:-:S02]  /*29e0*/  ISETP.GT.AND P2, PT, R28, 0x50, PT ;  /* 0x000000501c00780c */ /* 0x000fc40003f44270 */
[----:B-1----:R-:W-:Y:S02]  /*29f0*/  FSEL R30, R61, -INF , P1 ;  /* 0xff8000003d1e7808 */ /* 0x002fe40000800000 */
[----:B------:R-:W-:Y:S02]  /*2a00*/  FMNMX.FTZ R27, R29, R32, !PT ;  /* 0x000000201d1b7209 */ /* 0x000fe40007810000 */
[----:B------:R-:W-:Y:S01]  /*2a10*/  ISETP.GT.AND P1, PT, R28, 0x51, PT ;  /* 0x000000511c00780c */ /* 0x000fe20003f24270 */
[----:B------:R-:W1:Y:S01]  /*2a20*/  MUFU.TANH R33, R77 ;  /* 0x0000004d00217308 */ /* 0x000e620000002400 */
[----:B0-----:R-:W-:Y:S02]  /*2a30*/  FSEL R32, R64, -INF , P2 ;  /* 0xff80000040207808 */ /* 0x001fe40001000000 */
[----:B------:R-:W-:Y:S02]  /*2a40*/  FMNMX.FTZ R27, R30, R27, !PT ;  /* 0x0000001b1e1b7209 */ /* 0x000fe40007810000 */
[----:B------:R-:W-:-:S02]  /*2a50*/  ISETP.GT.AND P2, PT, R28, 0x58, PT ;  /* 0x000000581c00780c */ /* 0x000fc40003f44270 */
[----:B--2---:R-:W-:Y:S01]  /*2a60*/  FSEL R37, R65, -INF , P1 ;  /* 0xff80000041257808 */ /* 0x004fe20000800000 */
[----:B------:R-:W0:Y:S01]  /*2a70*/  MUFU.TANH R38, R80 ;  /* 0x0000005000267308 */ /* 0x000e220000002400 */
[----:B------:R-:W-:Y:S02]  /*2a80*/  FMNMX.FTZ R34, R32, R27, !PT ;  /* 0x0000001b20227209 */ /* 0x000fe40007810000 */
[----:B------:R-:W-:Y:S02]  /*2a90*/  ISETP.GT.AND P1, PT, R28, 0x59, PT ;  /* 0x000000591c00780c */ /* 0x000fe40003f24270 */
[----:B-----5:R-:W-:Y:S02]  /*2aa0*/  FSEL R39, R68, -INF , P2 ;  /* 0xff80000044277808 */ /* 0x020fe40001000000 */
[----:B------:R-:W-:Y:S01]  /*2ab0*/  FMNMX.FTZ R34, R37, R34, !PT ;  /* 0x0000002225227209 */ /* 0x000fe20007810000 */
[----:B------:R-:W2:Y:S01]  /*2ac0*/  MUFU.TANH R81, R81 ;  /* 0x0000005100517308 */ /* 0x000ea20000002400 */
[----:B------:R-:W-:-:S02]  /*2ad0*/  ISETP.GT.AND P2, PT, R28, 0x60, PT ;  /* 0x000000601c00780c */ /* 0x000fc40003f44270 */
[----:B------:R-:W-:Y:S02]  /*2ae0*/  FSEL R42, R42, -INF , P1 ;  /* 0xff8000002a2a7808 */ /* 0x000fe40000800000 */
[----:B------:R-:W-:Y:S02]  /*2af0*/  FMNMX.FTZ R27, R39, R34, !PT ;  /* 0x00000022271b7209 */ /* 0x000fe40007810000 */
[----:B------:R-:W-:Y:S01]  /*2b00*/  ISETP.GT.AND P1, PT, R28, 0x61, PT ;  /* 0x000000611c00780c */ /* 0x000fe20003f24270 */
[----:B------:R-:W5:Y:S01]  /*2b10*/  MUFU.TANH R84, R84 ;  /* 0x0000005400547308 */ /* 0x000f620000002400 */
[----:B------:R-:W-:Y:S02]  /*2b20*/  FSEL R40, R40, -INF , P2 ;  /* 0xff80000028287808 */ /* 0x000fe40001000000 */
[----:B------:R-:W-:Y:S02]  /*2b30*/  FMNMX.FTZ R27, R42, R27, !PT ;  /* 0x0000001b2a1b7209 */ /* 0x000fe40007810000 */
[----:B------:R-:W-:-:S02]  /*2b40*/  ISETP.GT.AND P2, PT, R28, 0x68, PT ;  /* 0x000000681c00780c */ /* 0x000fc40003f44270 */
[----:B----4-:R-:W-:Y:S01]  /*2b50*/  FSEL R36, R36, -INF , P1 ;  /* 0xff80000024247808 */ /* 0x010fe20000800000 */
[----:B------:R-:W4:Y:S01]  /*2b60*/  MUFU.TANH R85, R85 ;  /* 0x0000005500557308 */ /* 0x000f220000002400 */
[----:B------:R-:W-:Y:S02]  /*2b70*/  FMNMX.FTZ R27, R40, R27, !PT ;  /* 0x0000001b281b7209 */ /* 0x000fe40007810000 */
[----:B------:R-:W-:Y:S02]  /*2b80*/  ISETP.GT.AND P1, PT, R28, 0x69, PT ;  /* 0x000000691c00780c */ /* 0x000fe40003f24270 */
[----:B---3--:R-:W-:Y:S02]  /*2b90*/  FSEL R35, R35, -INF , P2 ;  /* 0xff80000023237808 */ /* 0x008fe40001000000 */
[----:B------:R-:W-:Y:S01]  /*2ba0*/  FMNMX.FTZ R34, R36, R27, !PT ;  /* 0x0000001b24227209 */ /* 0x000fe20007810000 */
[----:B------:R3:W-:Y:S01]  /*2bb0*/  MUFU.TANH R65, R62 ;  /* 0x0000003e00417308 */ /* 0x0007e20000002400 */
        /* <DEDUP_REMOVED lines=15> */
[----:B----4-:R-:W-:-:S02]  /*2cb0*/  FSEL R28, R85, -INF , P1 ;  /* 0xff800000551c7808 */ /* 0x010fc40000800000 */
[----:B------:R-:W-:Y:S02]  /*2cc0*/  FMNMX.FTZ R61, R34, R61, !PT ;  /* 0x0000003d223d7209 */ /* 0x000fe40007810000 */
[----:B------:R-:W-:Y:S02]  /*2cd0*/  VIMNMX R48, R23, R48, PT ;  /* 0x0000003017307248 */ /* 0x000fe40003fe0100 */
[----:B------:R-:W-:Y:S01]  /*2ce0*/  FMNMX.FTZ R61, R28, R61, !PT ;  /* 0x0000003d1c3d7209 */ /* 0x000fe20007810000 */
[----:B------:R-:W4:Y:S01]  /*2cf0*/  MUFU.TANH R9, R9 ;  /* 0x0000000900097308 */ /* 0x000f220000002400 */
[C---:B------:R-:W-:Y:S02]  /*2d00*/  ISETP.GT.AND P2, PT, R48.reuse, 0x1, PT ;  /* 0x000000013000780c */ /* 0x040fe40003f44270 */
[----:B------:R-:W-:Y:S01]  /*2d10*/  ISETP.GT.AND P3, PT, R48, 0x8, PT ;  /* 0x000000083000780c */ /* 0x000fe20003f64270 */
[----:B---3--:R-:W3:Y:S04]  /*2d20*/  SHFL.BFLY PT, R62, R61, 0x2, 0x1f ;  /* 0x0c401f003d3e7f89 */ /* 0x008ee800000e0000 */
[----:B------:R5:W-:Y:S08]  /*2d30*/  MUFU.TANH R68, R70 ;  /* 0x0000004600447308 */ /* 0x000bf00000002400 */
[----:B------:R-:W4:Y:S08]  /*2d40*/  MUFU.TANH R12, R12 ;  /* 0x0000000c000c7308 */ /* 0x000f300000002400 */
[----:B------:R-:W4:Y:S01]  /*2d50*/  MUFU.TANH R11, R11 ;  /* 0x0000000b000b7308 */ /* 0x000f220000002400 */
[----:B---3--:R-:W-:-:S07]  /*2d60*/  FMNMX.FTZ R62, R61, R62, !PT ;  /* 0x0000003e3d3e7209 */ /* 0x008fce0007810000 */
[----:B------:R-:W3:Y:S01]  /*2d70*/  MUFU.TANH R14, R14 ;  /* 0x0000000e000e7308 */ /* 0x000ee20000002400 */
[----:B------:R-:W1:Y:S07]  /*2d80*/  SHFL.BFLY PT, R177, R62, 0x1, 0x1f ;  /* 0x0c201f003eb17f89 */ /* 0x000e6e00000e0000 */
[----:B------:R-:W3:Y:S08]  /*2d90*/  MUFU.TANH R13, R13 ;  /* 0x0000000d000d7308 */ /* 0x000ef00000002400 */
[----:B------:R-:W3:Y:S08]  /*2da0*/  MUFU.TANH R18, R18 ;  /* 0x0000001200127308 */ /* 0x000ef00000002400 */
[----:B------:R-:W3:Y:S01]  /*2db0*/  MUFU.TANH R15, R15 ;  /* 0x0000000f000f7308 */ /* 0x000ee20000002400 */
[----:B-1----:R-:W-:Y:S01]  /*2dc0*/  FMNMX.FTZ R177, R62, R177, !PT ;  /* 0x000000b13eb17209 */ /* 0x002fe20007810000 */
[----:B------:R-:W-:-:S03]  /*2dd0*/  IMAD.U32 R62, RZ, RZ, UR10 ;  /* 0x0000000aff3e7e24 */ /* 0x000fc6000f8e00ff */
[C---:B------:R-:W-:Y:S01]  /*2de0*/  FSETP.NEU.FTZ.AND P1, PT, R177.reuse, -INF , PT ;  /* 0xff800000b100780b */ /* 0x040fe20003f3d000 */
[----:B------:R-:W-:Y:S02]  /*2df0*/  FFMA.FTZ R61, R177, R62, -8 ;  /* 0xc1000000b13d7423 */ /* 0x000fe4000001003e */
[----:B------:R-:W1:Y:S03]  /*2e00*/  MUFU.TANH R20, R20 ;  /* 0x0000001400147308 */ /* 0x000e660000002400 */
[----:B-----5:R-:W-:Y:S02]  /*2e10*/  FSEL R70, R61, RZ, P1 ;  /* 0x000000ff3d467208 */ /* 0x020fe40000800000 */
[----:B------:R-:W-:-:S03]  /*2e20*/  ISETP.GT.AND P1, PT, R48, RZ, PT ;  /* 0x000000ff3000720c */ /* 0x000fc60003f24270 */
[--C-:B------:R-:W-:Y:S01]  /*2e30*/  FFMA.FTZ R152, R50, UR10, -R70.reuse ;  /* 0x0000000a32987c23 */ /* 0x100fe20008010846 */
[----:B------:R-:W-:Y:S01]  /*2e40*/  FSEL R49, R2, -INF , P1 ;  /* 0xff80000002317808 */ /* 0x000fe20000800000 */
[--C-:B------:R-:W-:Y:S01]  /*2e50*/  FFMA.FTZ R23, R51, UR10, -R70.reuse ;  /* 0x0000000a33177c23 */ /* 0x100fe20008010846 */
[----:B0-----:R-:W-:Y:S01]  /*2e60*/  FSEL R50, R3, -INF , P2 ;  /* 0xff80000003327808 */ /* 0x001fe20001000000 */
[--C-:B------:R-:W-:Y:S01]  /*2e70*/  FFMA.FTZ R2, R52, UR10, -R70.reuse ;  /* 0x0000000a34027c23 */ /* 0x100fe20008010846 */
[----:B------:R-:W-:Y:S01]  /*2e80*/  ISETP.GT.AND P1, PT, R48, 0x9, PT ;  /* 0x000000093000780c */ /* 0x000fe20003f24270 */
[--C-:B------:R-:W-:Y:S01]  /*2e90*/  FFMA.FTZ R3, R53, UR10, -R70.reuse ;  /* 0x0000000a35037c23 */ /* 0x100fe20008010846 */
[----:B--2---:R-:W-:Y:S01]  /*2ea0*/  FSEL R51, R10, -INF , P3 ;  /* 0xff8000000a337808 */ /* 0x004fe20001800000 */
[--C-:B------:R-:W-:Y:S01]  /*2eb0*/  FFMA.FTZ R154, R54, UR10, -R70.reuse ;  /* 0x0000000a369a7c23 */ /* 0x100fe20008010846 */
[----:B------:R-:W-:Y:S01]  /*2ec0*/  FMNMX.FTZ R10, R49, R50, !PT ;  /* 0x00000032310a7209 */ /* 0x000fe20007810000 */
[----:B------:R-:W0:Y:S01]  /*2ed0*/  MUFU.TANH R19, R19 ;  /* 0x0000001300137308 */ /* 0x000e220000002400 */
[----:B----4-:R-:W-:Y:S01]  /*2ee0*/  FSEL R52, R9, -INF , P1 ;  /* 0xff80000009347808 */ /* 0x010fe20000800000 */
[--C-:B------:R-:W-:Y:S01]  /*2ef0*/  FFMA.FTZ R156, R58, UR10, -R70.reuse ;  /* 0x0000000a3a9c7c23 */ /* 0x100fe20008010846 */
[----:B------:R-:W-:Y:S01]  /*2f00*/  ISETP.GT.AND P2, PT, R48, 0x10, PT ;  /* 0x000000103000780c */ /* 0x000fe20003f44270 */
[--C-:B------:R-:W-:Y:S01]  /*2f10*/  FFMA.FTZ R158, R46, UR10, -R70.reuse ;  /* 0x0000000a2e9e7c23 */ /* 0x100fe20008010846 */
[----:B------:R-:W-:Y:S01]  /*2f20*/  FMNMX.FTZ R9, R51, R10, !PT ;  /* 0x0000000a33097209 */ /* 0x000fe20007810000 */
[--C-:B------:R-:W-:Y:S01]  /*2f30*/  FFMA.FTZ R160, R41, UR10, -R70.reuse ;  /* 0x0000000a29a07c23 */ /* 0x100fe20008010846 */
[----:B------:R-:W-:Y:S01]  /*2f40*/  ISETP.GT.AND P1, PT, R48, 0x11, PT ;  /* 0x000000113000780c */ /* 0x000fe20003f24270 */
[----:B------:R-:W2:Y:S01]  /*2f50*/  MUFU.TANH R21, R21 ;  /* 0x0000001500157308 */ /* 0x000ea20000002400 */
[----:B------:R-:W-:Y:S01]  /*2f60*/  FSEL R53, R12, -INF , P2 ;  /* 0xff8000000c357808 */ /* 0x000fe20001000000 */
[--C-:B------:R-:W-:Y:S01]  /*2f70*/  FFMA.FTZ R29, R29, UR10, -R70.reuse ;  /* 0x0000000a1d1d7c23 */ /* 0x100fe20008010846 */
[----:B------:R-:W-:Y:S01]  /*2f80*/  FMNMX.FTZ R10, R52, R9, !PT ;  /* 0x00000009340a7209 */ /* 0x000fe20007810000 */
[--C-:B------:R-:W-:Y:S01]  /*2f90*/  FFMA.FTZ R33, R33, UR10, -R70.reuse ;  /* 0x0000000a21217c23 */ /* 0x100fe20008010846 */
[----:B------:R-:W-:Y:S01]  /*2fa0*/  ISETP.GT.AND P2, PT, R48, 0x18, PT ;  /* 0x000000183000780c */ /* 0x000fe20003f44270 */
[--C-:B------:R-:W-:Y:S01]  /*2fb0*/  FFMA.FTZ R162, R32, UR10, -R70.reuse ;  /* 0x0000000a20a27c23 */ /* 0x100fe20008010846 */
[----:B------:R-:W-:Y:S01]  /*2fc0*/  FSEL R61, R11, -INF , P1 ;  /* 0xff8000000b3d7808 */ /* 0x000fe20000800000 */
[----:B------:R-:W-:Y:S01]  /*2fd0*/  MUFU.TANH R17, R17 ;  /* 0x0000001100117308 */ /* 0x000fe20000002400 */
[----:B------:R-:W-:Y:S01]  /*2fe0*/  FMNMX.FTZ R10, R53, R10, !PT ;  /* 0x0000000a350a7209 */ /* 0x000fe20007810000 */
[--C-:B------:R-:W-:Y:S01]  /*2ff0*/  FFMA.FTZ R28, R28, UR10, -R70.reuse ;  /* 0x0000000a1c1c7c23 */ /* 0x100fe20008010846 */
[----:B------:R-:W-:Y:S01]  /*3000*/  ISETP.GT.AND P1, PT, R48, 0x19, PT ;  /* 0x000000193000780c */ /* 0x000fe20003f24270 */
[--C-:B------:R-:W-:Y:S01]  /*3010*/  FFMA.FTZ R166, R38, UR10, -R70.reuse ;  /* 0x0000000a26a67c23 */ /* 0x100fe20008010846 */
[----:B---3--:R-:W-:Y:S01]  /*3020*/  FSEL R54, R14, -INF , P2 ;  /* 0xff8000000e367808 */ /* 0x008fe20001000000 */
[--C-:B------:R-:W-:Y:S01]  /*3030*/  FFMA.FTZ R14, R57, UR10, -R70.reuse ;  /* 0x0000000a390e7c23 */ /* 0x100fe20008010846 */
[----:B------:R-:W-:Y:S01]  /*3040*/  FMNMX.FTZ R9, R61, R10, !PT ;  /* 0x0000000a3d097209 */ /* 0x000fe20007810000 */
[----:B------:R-:W3:Y:S01]  /*3050*/  MUFU.TANH R24, R24 ;  /* 0x0000001800187308 */ /* 0x000ee20000002400 */
[----:B------:R-:W-:Y:S01]  /*3060*/  ISETP.GT.AND P2, PT, R48, 0x20, PT ;  /* 0x000000203000780c */ /* 0x000fe20003f44270 */
[--C-:B------:R-:W-:Y:S01]  /*3070*/  FFMA.FTZ R10, R56, UR10, -R70.reuse ;  /* 0x0000000a380a7c23 */ /* 0x100fe20008010846 */
[----:B------:R-:W-:Y:S01]  /*3080*/  FSEL R62, R13, -INF , P1 ;  /* 0xff8000000d3e7808 */ /* 0x000fe20000800000 */
[--C-:B------:R-:W-:Y:S01]  /*3090*/  FFMA.FTZ R13, R55, UR10, -R70.reuse ;  /* 0x0000000a370d7c23 */ /* 0x100fe20008010846 */
[----:B------:R-:W-:Y:S01]  /*30a0*/  FMNMX.FTZ R11, R54, R9, !PT ;  /* 0x00000009360b7209 */ /* 0x000fe20007810000 */
[--C-:B------:R-:W-:Y:S01]  /*30b0*/  FFMA.FTZ R164, R40, UR10, -R70.reuse ;  /* 0x0000000a28a47c23 */ /* 0x100fe20008010846 */
[----:B------:R-:W-:Y:S01]  /*30c0*/  ISETP.GT.AND P1, PT, R48, 0x21, PT ;  /* 0x000000213000780c */ /* 0x000fe20003f24270 */
[----:B------:R-:W-:Y:S01]  /*30d0*/  MUFU.TANH R22, R22 ;  /* 0x0000001600167308 */ /* 0x000fe20000002400 */
[----:B------:R-:W-:Y:S01]  /*30e0*/  FSEL R18, R18, -INF , P2 ;  /* 0xff80000012127808 */ /* 0x000fe20001000000 */
[--C-:B------:R-:W-:Y:S01]  /*30f0*/  FFMA.FTZ R30, R30, UR10, -R70.reuse ;  /* 0x0000000a1e1e7c23 */ /* 0x100fe20008010846 */
[----:B------:R-:W-:Y:S01]  /*3100*/  FMNMX.FTZ R11, R62, R11, !PT ;  /* 0x0000000b3e0b7209 */ /* 0x000fe20007810000 */
[--C-:B------:R-:W-:Y:S01]  /*3110*/  FFMA.FTZ R39, R39, UR10, -R70.reuse ;  /* 0x0000000a27277c23 */ /* 0x100fe20008010846 */
[----:B------:R-:W-:Y:S01]  /*3120*/  ISETP.GT.AND P2, PT, R48, 0x28, PT ;  /* 0x000000283000780c */ /* 0x000fe20003f44270 */
[--C-:B------:R-:W-:Y:S01]  /*3130*/  FFMA.FTZ R42, R42, UR10, -R70.reuse ;  /* 0x0000000a2a2a7c23 */ /* 0x100fe20008010846 */
[----:B------:R-:W-:Y:S01]  /*3140*/  FSEL R55, R15, -INF , P1 ;  /* 0xff8000000f377808 */ /* 0x000fe20000800000 */
[----:B------:R4:W-:Y:S01]  /*3150*/  MUFU.EX2 R9, R13 ;  /* 0x0000000d00097308 */ /* 0x0009e20000000800 */
[----:B------:R-:W-:Y:S01]  /*3160*/  FMNMX.FTZ R12, R18, R11, !PT ;  /* 0x0000000b120c7209 */ /* 0x000fe20007810000 */
[--C-:B------:R-:W-:Y:S01]  /*3170*/  FFMA.FTZ R35, R35, UR10, -R70.reuse ;  /* 0x0000000a23237c23 */ /* 0x100fe20008010846 */
[----:B------:R-:W-:Y:S01]  /*3180*/  ISETP.GT.AND P1, PT, R48, 0x29, PT ;  /* 0x000000293000780c */ /* 0x000fe20003f24270 */
[--C-:B------:R-:W-:Y:S01]  /*3190*/  FFMA.FTZ R27, R27, UR10, -R70.reuse ;  /* 0x0000000a1b1b7c23 */ /* 0x100fe20008010846 */
[----:B-1----:R-:W-:Y:S01]  /*31a0*/  FSEL R20, R20, -INF , P2 ;  /* 0xff80000014147808 */ /* 0x002fe20001000000 */
[----:B------:R-:W-:Y:S01]  /*31b0*/  FFMA.FTZ R34, R34, UR10, -R70 ;  /* 0x0000000a22227c23 */ /* 0x000fe20008010846 */
[----:B------:R-:W-:Y:S01]  /*31c0*/  FMNMX.FTZ R11, R55, R12, !PT ;  /* 0x0000000c370b7209 */ /* 0x000fe20007810000 */
[----:B------:R-:W1:Y:S01]  /*31d0*/  MUFU.TANH R26, R26 ;  /* 0x0000001a001a7308 */ /* 0x000e620000002400 */
[----:B------:R-:W-:-:S02]  /*31e0*/  ISETP.GT.AND P2, PT, R48, 0x30, PT ;  /* 0x000000303000780c */ /* 0x000fc40003f44270 */
[----:B0-----:R-:W-:Y:S02]  /*31f0*/  FSEL R56, R19, -INF , P1 ;  /* 0xff80000013387808 */ /* 0x001fe40000800000 */
[----:B----4-:R-:W-:Y:S02]  /*3200*/  FMNMX.FTZ R13, R20, R11, !PT ;  /* 0x0000000b140d7209 */ /* 0x010fe40007810000 */
[----:B------:R-:W-:Y:S01]  /*3210*/  ISETP.GT.AND P1, PT, R48, 0x31, PT ;  /* 0x000000313000780c */ /* 0x000fe20003f24270 */
[----:B------:R-:W0:Y:S01]  /*3220*/  MUFU.TANH R25, R25 ;  /* 0x0000001900197308 */ /* 0x000e220000002400 */
[----:B--2---:R-:W-:Y:S01]  /*3230*/  FSEL R57, R21, -INF , P2 ;  /* 0xff80000015397808 */ /* 0x004fe20001000000 */
[----:B------:R-:W-:Y:S01]  /*3240*/  FFMA.FTZ R21, R45, UR10, -R70 ;  /* 0x0000000a2d157c23 */ /* 0x000fe20008010846 */
[----:B------:R-:W-:Y:S02]  /*3250*/  FMNMX.FTZ R12, R56, R13, !PT ;  /* 0x0000000d380c7209 */ /* 0x000fe40007810000 */
[----:B------:R-:W-:-:S02]  /*3260*/  ISETP.GT.AND P2, PT, R48, 0x38, PT ;  /* 0x000000383000780c */ /* 0x000fc40003f44270 */
[----:B------:R-:W-:Y:S01]  /*3270*/  FMNMX.FTZ R12, R57, R12, !PT ;  /* 0x0000000c390c7209 */ /* 0x000fe20007810000 */
[----:B------:R2:W4:Y:S01]  /*3280*/  MUFU.TANH R64, R63 ;  /* 0x0000003f00407308 */ /* 0x0005220000002400 */
[----:B---3--:R-:W-:Y:S02]  /*3290*/  FSEL R24, R24, -INF , P2 ;  /* 0xff80000018187808 */ /* 0x008fe40001000000 */
[----:B------:R-:W-:-:S04]  /*32a0*/  ISETP.GT.AND P2, PT, R48, 0x40, PT ;  /* 0x000000403000780c */ /* 0x000fc80003f44270 */
[----:B-1----:R-:W-:Y:S01]  /*32b0*/  FSEL R26, R26, -INF , P2 ;  /* 0xff8000001a1a7808 */ /* 0x002fe20001000000 */
[----:B------:R-:W-:Y:S01]  /*32c0*/  MUFU.TANH R66, R66 ;  /* 0x0000004200427308 */ /* 0x000fe20000002400 */
[----:B--2---:R-:W-:Y:S01]  /*32d0*/  FSEL R63, R17, -INF , P1 ;  /* 0xff800000113f7808 */ /* 0x004fe20000800000 */
[--C-:B------:R-:W-:Y:S01]  /*32e0*/  FFMA.FTZ R17, R59, UR10, -R70.reuse ;  /* 0x0000000a3b117c23 */ /* 0x100fe20008010846 */
[----:B------:R-:W-:Y:S02]  /*32f0*/  ISETP.GT.AND P1, PT, R48, 0x39, PT ;  /* 0x000000393000780c */ /* 0x000fe40003f24270 */
[----:B------:R-:W-:Y:S01]  /*3300*/  FMNMX.FTZ R13, R63, R12, !PT ;  /* 0x0000000c3f0d7209 */ /* 0x000fe20007810000 */
[----:B------:R-:W-:Y:S01]  /*3310*/  FFMA.FTZ R12, R60, UR10, -R70 ;  /* 0x0000000a3c0c7c23 */ /* 0x000fe20008010846 */
[----:B------:R-:W-:Y:S01]  /*3320*/  FSEL R58, R22, -INF , P1 ;  /* 0xff800000163a7808 */ /* 0x000fe20000800000 */
[----:B------:R-:W1:Y:S01]  /*3330*/  MUFU.TANH R67, R67 ;  /* 0x0000004300437308 */ /* 0x000e620000002400 */
[----:B------:R-:W-:-:S02]  /*3340*/  FMNMX.FTZ R15, R24, R13, !PT ;  /* 0x0000000d180f7209 */ /* 0x000fc40007810000 */
[----:B------:R-:W-:Y:S02]  /*3350*/  ISETP.GT.AND P1, PT, R48, 0x41, PT ;  /* 0x000000413000780c */ /* 0x000fe40003f24270 */
[----:B------:R-:W-:Y:S02]  /*3360*/  FMNMX.FTZ R15, R58, R15, !PT ;  /* 0x0000000f3a0f7209 */ /* 0x000fe40007810000 */
[----:B------:R-:W-:Y:S01]  /*3370*/  ISETP.GT.AND P2, PT, R48, 0x48, PT ;  /* 0x000000483000780c */ /* 0x000fe20003f44270 */
[----:B------:R2:W-:Y:S01]  /*3380*/  MUFU.EX2 R11, R14 ;  /* 0x0000000e000b7308 */ /* 0x0005e20000000800 */
[----:B0-----:R-:W-:Y:S01]  /*3390*/  FSEL R59, R25, -INF , P1 ;  /* 0xff800000193b7808 */ /* 0x001fe20000800000 */
[----:B------:R-:W-:Y:S01]  /*33a0*/  FFMA.FTZ R25, R44, UR10, -R70 ;  /* 0x0000000a2c197c23 */ /* 0x000fe20008010846 */
[----:B------:R-:W-:Y:S02]  /*33b0*/  ISETP.GT.AND P1, PT, R48, 0x49, PT ;  /* 0x000000493000780c */ /* 0x000fe40003f24270 */
[----:B------:R-:W-:-:S02]  /*33c0*/  FSEL R60, R65, -INF , P2 ;  /* 0xff800000413c7808 */ /* 0x000fc40001000000 */
[----:B------:R-:W-:Y:S01]  /*33d0*/  ISETP.GT.AND P2, PT, R48, 0x50, PT ;  /* 0x000000503000780c */ /* 0x000fe20003f44270 */
[----:B------:R-:W0:Y:S01]  /*33e0*/  MUFU.TANH R71, R71 ;  /* 0x0000004700477308 */ /* 0x000e220000002400 */
[----:B--2---:R-:W-:Y:S02]  /*33f0*/  FMNMX.FTZ R14, R26, R15, !PT ;  /* 0x0000000f1a0e7209 */ /* 0x004fe40007810000 */
[----:B----4-:R-:W-:Y:S02]  /*3400*/  FSEL R64, R64, -INF , P1 ;  /* 0xff80000040407808 */ /* 0x010fe40000800000 */
[----:B------:R-:W-:Y:S02]  /*3410*/  FMNMX.FTZ R15, R59, R14, !PT ;  /* 0x0000000e3b0f7209 */ /* 0x000fe40007810000 */
[----:B------:R-:W-:Y:S01]  /*3420*/  ISETP.GT.AND P1, PT, R48, 0x51, PT ;  /* 0x000000513000780c */ /* 0x000fe20003f24270 */
[----:B------:R2:W-:Y:S01]  /*3430*/  MUFU.EX2 R13, R17 ;  /* 0x00000011000d7308 */ /* 0x0005e20000000800 */
[----:B------:R-:W-:-:S02]  /*3440*/  FMNMX.FTZ R15, R60, R15, !PT ;  /* 0x0000000f3c0f7209 */ /* 0x000fc40007810000 */
[----:B-1----:R-:W-:Y:S02]  /*3450*/  FSEL R65, R67, -INF , P1 ;  /* 0xff80000043417808 */ /* 0x002fe40000800000 */
[----:B------:R-:W-:Y:S02]  /*3460*/  FMNMX.FTZ R14, R64, R15, !PT ;  /* 0x0000000f400e7209 */ /* 0x000fe40007810000 */
[----:B------:R-:W-:Y:S01]  /*3470*/  ISETP.GT.AND P1, PT, R48, 0x59, PT ;  /* 0x000000593000780c */ /* 0x000fe20003f24270 */
[----:B------:R-:W1:Y:S01]  /*3480*/  MUFU.TANH R74, R74 ;  /* 0x0000004a004a7308 */ /* 0x000e620000002400 */
[----:B--2---:R-:W-:Y:S01]  /*3490*/  FFMA.FTZ R17, R47, UR10, -R70 ;  /* 0x0000000a2f117c23 */ /* 0x004fe20008010846 */
[----:B------:R-:W-:Y:S02]  /*34a0*/  FSEL R47, R66, -INF , P2 ;  /* 0xff800000422f7808 */ /* 0x000fe40001000000 */
[----:B------:R-:W-:Y:S02]  /*34b0*/  ISETP.GT.AND P2, PT, R48, 0x58, PT ;  /* 0x000000583000780c */ /* 0x000fe40003f44270 */
[----:B------:R-:W-:-:S02]  /*34c0*/  FMNMX.FTZ R14, R47, R14, !PT ;  /* 0x0000000e2f0e7209 */ /* 0x000fc40007810000 */
[----:B------:R-:W2:Y:S01]  /*34d0*/  MUFU.TANH R75, R75 ;  /* 0x0000004b004b7308 */ /* 0x000ea20000002400 */
[----:B------:R-:W-:Y:S02]  /*34e0*/  FSEL R46, R68, -INF , P2 ;  /* 0xff800000442e7808 */ /* 0x000fe40001000000 */
[----:B------:R-:W-:Y:S02]  /*34f0*/  FMNMX.FTZ R15, R65, R14, !PT ;  /* 0x0000000e410f7209 */ /* 0x000fe40007810000 */
[----:B------:R-:W-:Y:S02]  /*3500*/  ISETP.GT.AND P2, PT, R48, 0x60, PT ;  /* 0x000000603000780c */ /* 0x000fe40003f44270 */
[----:B0-----:R-:W-:Y:S01]  /*3510*/  FSEL R66, R71, -INF , P1 ;  /* 0xff80000047427808 */ /* 0x001fe20000800000 */
[----:B------:R-:W0:Y:S01]  /*3520*/  MUFU.TANH R78, R78 ;  /* 0x0000004e004e7308 */ /* 0x000e220000002400 */
[----:B------:R-:W-:Y:S02]  /*3530*/  FMNMX.FTZ R19, R46, R15, !PT ;  /* 0x0000000f2e137209 */ /* 0x000fe40007810000 */
[----:B------:R-:W-:-:S02]  /*3540*/  ISETP.GT.AND P1, PT, R48, 0x61, PT ;  /* 0x000000613000780c */ /* 0x000fc40003f24270 */
[----:B-1----:R-:W-:Y:S02]  /*3550*/  FSEL R45, R74, -INF , P2 ;  /* 0xff8000004a2d7808 */ /* 0x002fe40001000000 */
[----:B------:R-:W-:Y:S01]  /*3560*/  FMNMX.FTZ R14, R66, R19, !PT ;  /* 0x00000013420e7209 */ /* 0x000fe20007810000 */
[----:B------:R-:W1:Y:S01]  /*3570*/  MUFU.TANH R79, R79 ;  /* 0x0000004f004f7308 */ /* 0x000e620000002400 */
[C---:B------:R-:W-:Y:S02]  /*3580*/  ISETP.GT.AND P2, PT, R48.reuse, 0x68, PT ;  /* 0x000000683000780c */ /* 0x040fe40003f44270 */
[----:B--2---:R-:W-:Y:S02]  /*3590*/  FSEL R67, R75, -INF , P1 ;  /* 0xff8000004b437808 */ /* 0x004fe40000800000 */
[----:B------:R-:W-:Y:S02]  /*35a0*/  FMNMX.FTZ R22, R45, R14, !PT ;  /* 0x0000000e2d167209 */ /* 0x000fe40007810000 */
[----:B------:R-:W-:Y:S01]  /*35b0*/  ISETP.GT.AND P1, PT, R48, 0x69, PT ;  /* 0x000000693000780c */ /* 0x000fe20003f24270 */
[----:B------:R-:W-:Y:S01]  /*35c0*/  MUFU.TANH R82, R82 ;  /* 0x0000005200527308 */ /* 0x000fe20000002400 */
[----:B0-----:R-:W-:-:S02]  /*35d0*/  FSEL R44, R78, -INF , P2 ;  /* 0xff8000004e2c7808 */ /* 0x001fc40001000000 */
[----:B------:R-:W-:Y:S02]  /*35e0*/  FMNMX.FTZ R19, R67, R22, !PT ;  /* 0x0000001643137209 */ /* 0x000fe40007810000 */
[----:B------:R-:W-:Y:S02]  /*35f0*/  ISETP.GT.AND P2, PT, R48, 0x70, PT ;  /* 0x000000703000780c */ /* 0x000fe40003f44270 */
[----:B------:R-:W-:Y:S01]  /*3600*/  FMNMX.FTZ R19, R44, R19, !PT ;  /* 0x000000132c137209 */ /* 0x000fe20007810000 */
[----:B------:R-:W0:Y:S01]  /*3610*/  MUFU.TANH R69, R83 ;  /* 0x0000005300457308 */ /* 0x000e220000002400 */
[----:B-1----:R-:W-:Y:S02]  /*3620*/  FSEL R68, R79, -INF , P1 ;  /* 0xff8000004f447808 */ /* 0x002fe40000800000 */
[----:B------:R-:W-:Y:S02]  /*3630*/  ISETP.GT.AND P1, PT, R48, 0x71, PT ;  /* 0x000000713000780c */ /* 0x000fe40003f24270 */
[----:B------:R-:W-:Y:S01]  /*3640*/  FMNMX.FTZ R22, R68, R19, !PT ;  /* 0x0000001344167209 */ /* 0x000fe20007810000 */
[----:B------:R-:W-:-:S02]  /*3650*/  FFMA.FTZ R19, R31, UR10, -R70 ;  /* 0x0000000a1f137c23 */ /* 0x000fc40008010846 */
[----:B------:R-:W1:Y:S08]  /*3660*/  MUFU.TANH R86, R86 ;  /* 0x0000005600567308 */ /* 0x000e700000002400 */
[----:B------:R-:W2:Y:S01]  /*3670*/  MUFU.TANH R87, R87 ;  /* 0x0000005700577308 */ /* 0x000ea20000002400 */
[----:B0-----:R-:W-:Y:S02]  /*3680*/  FSEL R69, R69, -INF , P1 ;  /* 0xff80000045457808 */ /* 0x001fe40000800000 */
[----:B------:R-:W-:-:S05]  /*3690*/  ISETP.GT.AND P1, PT, R48, 0x79, PT ;  /* 0x000000793000780c */ /* 0x000fca0003f24270 */
[----:B------:R0:W-:Y:S08]  /*36a0*/  MUFU.EX2 R15, R21 ;  /* 0x00000015000f7308 */ /* 0x0001f00000000800 */
[----:B------:R-:W-:Y:S01]  /*36b0*/  MUFU.EX2 R14, R25 ;  /* 0x00000019000e7308 */ /* 0x000fe20000000800 */
[----:B0-----:R-:W-:Y:S01]  /*36c0*/  FFMA.FTZ R21, R43, UR10, -R70 ;  /* 0x0000000a2b157c23 */ /* 0x001fe20008010846 */
[----:B------:R-:W-:-:S02]  /*36d0*/  FSEL R43, R82, -INF , P2 ;  /* 0xff800000522b7808 */ /* 0x000fc40001000000 */
[----:B------:R-:W-:Y:S02]  /*36e0*/  ISETP.GT.AND P2, PT, R48, 0x78, PT ;  /* 0x000000783000780c */ /* 0x000fe40003f44270 */
[----:B------:R-:W-:Y:S02]  /*36f0*/  FMNMX.FTZ R22, R43, R22, !PT ;  /* 0x000000162b167209 */ /* 0x000fe40007810000 */
[----:B-1----:R-:W-:Y:S01]  /*3700*/  FSEL R41, R86, -INF , P2 ;  /* 0xff80000056297808 */ /* 0x002fe20001000000 */
[----:B------:R0:W-:Y:S01]  /*3710*/  MUFU.EX2 R71, R21 ;  /* 0x0000001500477308 */ /* 0x0001e20000000800 */
[----:B------:R-:W-:Y:S02]  /*3720*/  FMNMX.FTZ R22, R69, R22, !PT ;  /* 0x0000001645167209 */ /* 0x000fe40007810000 */
[----:B--2---:R-:W-:-:S05]  /*3730*/  FSEL R48, R87, -INF , P1 ;  /* 0xff80000057307808 */ /* 0x004fca0000800000 */
[----:B------:R1:W-:Y:S01]  /*3740*/  MUFU.EX2 R31, R29 ;  /* 0x0000001d001f7308 */ /* 0x0003e20000000800 */
[----:B0-----:R-:W-:-:S04]  /*3750*/  FMNMX.FTZ R21, R41, R22, !PT ;  /* 0x0000001629157209 */ /* 0x001fc80007810000 */
[----:B------:R-:W-:Y:S01]  /*3760*/  FMNMX.FTZ R22, R48, R21, !PT ;  /* 0x0000001530167209 */ /* 0x000fe20007810000 */
[--C-:B------:R-:W-:Y:S02]  /*3770*/  FFMA.FTZ R21, R37, UR10, -R70.reuse ;  /* 0x0000000a25157c23 */ /* 0x100fe40008010846 */
[----:B------:R-:W-:Y:S02]  /*3780*/  MUFU.EX2 R32, R33 ;  /* 0x0000002100207308 */ /* 0x000fe40000000800 */
[----:B------:R-:W1:Y:S06]  /*3790*/  SHFL.BFLY PT, R25, R22, 0x2, 0x1f ;  /* 0x0c401f0016197f89 */ /* 0x000e6c00000e0000 */
[----:B------:R-:W-:Y:S08]  /*37a0*/  MUFU.EX2 R152, R152 ;  /* 0x0000009800987308 */ /* 0x000ff00000000800 */
[----:B------:R-:W0:Y:S08]  /*37b0*/  MUFU.EX2 R23, R23 ;  /* 0x0000001700177308 */ /* 0x000e300000000800 */
[----:B------:R-:W2:Y:S01]  /*37c0*/  MUFU.EX2 R2, R2 ;  /* 0x0000000200027308 */ /* 0x000ea20000000800 */
[----:B-1----:R-:W-:Y:S01]  /*37d0*/  FMNMX.FTZ R29, R22, R25, !PT ;  /* 0x00000019161d7209 */ /* 0x002fe20007810000 */
[----:B------:R-:W-:-:S04]  /*37e0*/  FFMA.FTZ R25, R36, UR10, -R70 ;  /* 0x0000000a24197c23 */ /* 0x000fc80008010846 */
[----:B------:R-:W1:Y:S02]  /*37f0*/  SHFL.BFLY PT, R22, R29, 0x1, 0x1f ;  /* 0x0c201f001d167f89 */ /* 0x000e6400000e0000 */
[----:B------:R-:W3:Y:S01]  /*3800*/  MUFU.EX2 R3, R3 ;  /* 0x0000000300037308 */ /* 0x000ee20000000800 */
[----:B0-----:R-:W-:-:S07]  /*3810*/  FADD.FTZ R75, R152, R23 ;  /* 0x00000017984b7221 */ /* 0x001fce0000010000 */
[----:B------:R-:W0:Y:S01]  /*3820*/  MUFU.EX2 R154, R154 ;  /* 0x0000009a009a7308 */ /* 0x000e220000000800 */
[----:B--2---:R-:W-:-:S07]  /*3830*/  FADD.FTZ R40, R2, R75 ;  /* 0x0000004b02287221 */ /* 0x004fce0000010000 */
[----:B------:R-:W-:Y:S01]  /*3840*/  MUFU.EX2 R10, R10 ;  /* 0x0000000a000a7308 */ /* 0x000fe20000000800 */
[----:B---3--:R-:W-:Y:S01]  /*3850*/  FADD.FTZ R77, R3, R40 ;  /* 0x00000028034d7221 */ /* 0x008fe20000010000 */
[----:B-1----:R-:W-:Y:S01]  /*3860*/  FMNMX.FTZ R22, R29, R22, !PT ;  /* 0x000000161d167209 */ /* 0x002fe20007810000 */
[----:B------:R-:W-:-:S05]  /*3870*/  IMAD.U32 R29, RZ, RZ, UR10 ;  /* 0x0000000aff1d7e24 */ /* 0x000fca000f8e00ff */
[----:B------:R-:W-:Y:S01]  /*3880*/  MUFU.EX2 R156, R156 ;  /* 0x0000009c009c7308 */ /* 0x000fe20000000800 */
[----:B0-----:R-:W-:Y:S01]  /*3890*/  FADD.FTZ R40, R154, R77 ;  /* 0x0000004d9a287221 */ /* 0x001fe20000010000 */
[C---:B------:R-:W-:Y:S01]  /*38a0*/  FSETP.NEU.FTZ.AND P1, PT, R22.reuse, -INF , PT ;  /* 0xff8000001600780b */ /* 0x040fe20003f3d000 */
[----:B------:R-:W-:Y:S02]  /*38b0*/  FFMA.FTZ R29, R22, R29, -8 ;  /* 0xc1000000161d7423 */ /* 0x000fe4000001001d */
[----:B------:R-:W-:-:S03]  /*38c0*/  FADD.FTZ R77, R9, R40 ;  /* 0x00000028094d7221 */ /* 0x000fc60000010000 */
[----:B------:R-:W-:Y:S01]  /*38d0*/  FSEL R33, R29, RZ, P1 ;  /* 0x000000ff1d217208 */ /* 0x000fe20000800000 */
[----:B------:R-:W-:Y:S04]  /*38e0*/  MUFU.EX2 R12, R12 ;  /* 0x0000000c000c7308 */ /* 0x000fe80000000800 */
        /* <DEDUP_REMOVED lines=15> */
[--C-:B------:R-:W-:Y:S01]  /*39e0*/  FFMA.FTZ R63, R63, UR10, -R33.reuse ;  /* 0x0000000a3f3f7c23 */ /* 0x100fe20008010821 */
[--C-:B------:R-:W-:Y:S01]  /*39f0*/  FFMA.FTZ R24, R24, UR10, -R33.reuse ;  /* 0x0000000a18187c23 */ /* 0x100fe20008010821 */
[--C-:B------:R-:W-:Y:S01]  /*3a00*/  FFMA.FTZ R58, R58, UR10, -R33.reuse ;  /* 0x0000000a3a3a7c23 */ /* 0x100fe20008010821 */
[--C-:B------:R-:W-:Y:S01]  /*3a10*/  FFMA.FTZ R26, R26, UR10, -R33.reuse ;  /* 0x0000000a1a1a7c23 */ /* 0x100fe20008010821 */
[--C-:B------:R-:W-:Y:S01]  /*3a20*/  FFMA.FTZ R59, R59, UR10, -R33.reuse ;  /* 0x0000000a3b3b7c23 */ /* 0x100fe20008010821 */
[--C-:B------:R-:W-:Y:S01]  /*3a30*/  FFMA.FTZ R60, R60, UR10, -R33.reuse ;  /* 0x0000000a3c3c7c23 */ /* 0x100fe20008010821 */
[--C-:B------:R-:W-:Y:S01]  /*3a40*/  FFMA.FTZ R64, R64, UR10, -R33.reuse ;  /* 0x0000000a40407c23 */ /* 0x100fe20008010821 */
[----:B------:R-:W1:Y:S01]  /*3a50*/  MUFU.EX2 R51, R51 ;  /* 0x0000003300337308 */ /* 0x000e620000000800 */
[--C-:B------:R-:W-:Y:S01]  /*3a60*/  FFMA.FTZ R47, R47, UR10, -R33.reuse ;  /* 0x0000000a2f2f7c23 */ /* 0x100fe20008010821 */
[--C-:B------:R-:W-:Y:S01]  /*3a70*/  FFMA.FTZ R65, R65, UR10, -R33.reuse ;  /* 0x0000000a41417c23 */ /* 0x100fe20008010821 */
[--C-:B------:R-:W-:Y:S01]  /*3a80*/  FFMA.FTZ R46, R46, UR10, -R33.reuse ;  /* 0x0000000a2e2e7c23 */ /* 0x100fe20008010821 */
[--C-:B------:R-:W-:Y:S01]  /*3a90*/  FFMA.FTZ R66, R66, UR10, -R33.reuse ;  /* 0x0000000a42427c23 */ /* 0x100fe20008010821 */
[--C-:B------:R-:W-:Y:S01]  /*3aa0*/  FFMA.FTZ R45, R45, UR10, -R33.reuse ;  /* 0x0000000a2d2d7c23 */ /* 0x100fe20008010821 */
[--C-:B------:R-:W-:Y:S01]  /*3ab0*/  FFMA.FTZ R67, R67, UR10, -R33.reuse ;  /* 0x0000000a43437c23 */ /* 0x100fe20008010821 */
[--C-:B------:R-:W-:Y:S01]  /*3ac0*/  FFMA.FTZ R44, R44, UR10, -R33.reuse ;  /* 0x0000000a2c2c7c23 */ /* 0x100fe20008010821 */
[----:B------:R-:W2:Y:S01]  /*3ad0*/  MUFU.EX2 R52, R52 ;  /* 0x0000003400347308 */ /* 0x000ea20000000800 */
[----:B0-----:R-:W-:Y:S01]  /*3ae0*/  FADD.FTZ R38, R49, R50 ;  /* 0x0000003231267221 */ /* 0x001fe20000010000 */
[--C-:B------:R-:W-:Y:S01]  /*3af0*/  FFMA.FTZ R68, R68, UR10, -R33.reuse ;  /* 0x0000000a44447c23 */ /* 0x100fe20008010821 */
[--C-:B------:R-:W-:Y:S01]  /*3b00*/  FFMA.FTZ R69, R69, UR10, -R33.reuse ;  /* 0x0000000a45457c23 */ /* 0x100fe20008010821 */
[----:B------:R-:W-:-:S04]  /*3b10*/  FFMA.FTZ R41, R41, UR10, -R33 ;  /* 0x0000000a29297c23 */ /* 0x000fc80008010821 */
[----:B------:R-:W0:Y:S01]  /*3b20*/  MUFU.EX2 R53, R53 ;  /* 0x0000003500357308 */ /* 0x000e220000000800 */
[----:B-1----:R-:W-:-:S07]  /*3b30*/  FADD.FTZ R75, R51, R38 ;  /* 0x00000026334b7221 */ /* 0x002fce0000010000 */
[----:B------:R-:W-:Y:S01]  /*3b40*/  MUFU.EX2 R29, R28 ;  /* 0x0000001c001d7308 */ /* 0x000fe20000000800 */
[C---:B--2---:R-:W-:Y:S01]  /*3b50*/  FADD.FTZ R38, R52.reuse, R75 ;  /* 0x0000004b34267221 */ /* 0x044fe20000010000 */
[----:B------:R-:W-:-:S04]  /*3b60*/  F2FP.SATFINITE.E4M3.F32.PACK_AB_MERGE_C R51, R52, R51, RZ ;  /* 0x000000333433723e */ /* 0x000fc800048070ff */
[----:B------:R-:W-:Y:S02]  /*3b70*/  F2FP.SATFINITE.E4M3.F32.PACK_AB_MERGE_C R153, R50, R49, R51 ;  /* 0x000000313299723e */ /* 0x000fe40004807033 */
[----:B------:R-:W1:Y:S01]  /*3b80*/  MUFU.EX2 R28, R61 ;  /* 0x0000003d001c7308 */ /* 0x000e620000000800 */
[----:B0-----:R-:W-:Y:S01]  /*3b90*/  FADD.FTZ R75, R53, R38 ;  /* 0x00000026354b7221 */ /* 0x001fe20000010000 */
[----:B------:R-:W-:-:S06]  /*3ba0*/  FADD.FTZ R38, R10, R77 ;  /* 0x0000004d0a267221 */ /* 0x000fcc0000010000 */
[----:B------:R-:W0:Y:S08]  /*3bb0*/  MUFU.EX2 R54, R54 ;  /* 0x0000003600367308 */ /* 0x000e300000000800 */
[----:B------:R-:W2:Y:S01]  /*3bc0*/  MUFU.EX2 R37, R62 ;  /* 0x0000003e00257308 */ /* 0x000ea20000000800 */
[----:B-1----:R-:W-:-:S07]  /*3bd0*/  FADD.FTZ R75, R28, R75 ;  /* 0x0000004b1c4b7221 */ /* 0x002fce0000010000 */
[----:B------:R-:W1:Y:S01]  /*3be0*/  MUFU.EX2 R18, R18 ;  /* 0x0000001200127308 */ /* 0x000e620000000800 */
[----:B0-----:R-:W-:Y:S01]  /*3bf0*/  FADD.FTZ R40, R54, R75 ;  /* 0x0000004b36287221 */ /* 0x001fe20000010000 */
[----:B------:R-:W-:-:S06]  /*3c00*/  FADD.FTZ R75, R11, R38 ;  /* 0x000000260b4b7221 */ /* 0x000fcc0000010000 */
[----:B------:R-:W-:Y:S01]  /*3c10*/  MUFU.EX2 R55, R55 ;  /* 0x0000003700377308 */ /* 0x000fe20000000800 */
[C---:B--2---:R-:W-:Y:S01]  /*3c20*/  FADD.FTZ R77, R37.reuse, R40 ;  /* 0x00000028254d7221 */ /* 0x044fe20000010000 */
[----:B------:R-:W-:Y:S01]  /*3c30*/  FADD.FTZ R40, R156, R75 ;  /* 0x0000004b9c287221 */ /* 0x000fe20000010000 */
[----:B------:R-:W-:-:S03]  /*3c40*/  F2FP.SATFINITE.E4M3.F32.PACK_AB_MERGE_C R37, R37, R54, RZ ;  /* 0x000000362525723e */ /* 0x000fc600048070ff */
[----:B------:R-:W-:Y:S01]  /*3c50*/  FADD.FTZ R75, R13, R40 ;  /* 0x000000280d4b7221 */ /* 0x000fe20000010000 */
[----:B------:R-:W-:Y:S01]  /*3c60*/  F2FP.SATFINITE.E4M3.F32.PACK_AB_MERGE_C R155, R28, R53, R37 ;  /* 0x000000351c9b723e */ /* 0x000fe20004807025 */
[----:B------:R-:W-:Y:S02]  /*3c70*/  MUFU.EX2 R20, R20 ;  /* 0x0000001400147308 */ /* 0x000fe40000000800 */
[----:B------:R-:W-:-:S06]  /*3c80*/  FADD.FTZ R40, R12, R75 ;  /* 0x0000004b0c287221 */ /* 0x000fcc0000010000 */
[----:B------:R-:W0:Y:S08]  /*3c90*/  MUFU.EX2 R17, R17 ;  /* 0x0000001100117308 */ /* 0x000e300000000800 */
[----:B------:R1:W2:Y:S08]  /*3ca0*/  MUFU.EX2 R61, R56 ;  /* 0x00000038003d7308 */ /* 0x0002b00000000800 */
[----:B------:R-:W3:Y:S01]  /*3cb0*/  MUFU.EX2 R158, R158 ;  /* 0x0000009e009e7308 */ /* 0x000ee20000000800 */
[----:B-1----:R-:W-:Y:S01]  /*3cc0*/  FADD.FTZ R56, R18, R77 ;  /* 0x0000004d12387221 */ /* 0x002fe20000010000 */
[C---:B0-----:R-:W-:Y:S01]  /*3cd0*/  FADD.FTZ R75, R17.reuse, R40 ;  /* 0x00000028114b7221 */ /* 0x041fe20000010000 */
[----:B------:R-:W-:-:S02]  /*3ce0*/  F2FP.SATFINITE.E4M3.F32.PACK_AB_MERGE_C R17, R17, R12, RZ ;  /* 0x0000000c1111723e */ /* 0x000fc400048070ff */
[----:B------:R-:W-:Y:S02]  /*3cf0*/  FADD.FTZ R77, R55, R56 ;  /* 0x00000038374d7221 */ /* 0x000fe40000010000 */
[----:B------:R-:W-:Y:S01]  /*3d00*/  F2FP.SATFINITE.E4M3.F32.PACK_AB_MERGE_C R156, R13, R156, R17 ;  /* 0x0000009c0d9c723e */ /* 0x000fe20004807011 */
[----:B------:R-:W0:Y:S01]  /*3d10*/  MUFU.EX2 R57, R57 ;  /* 0x0000003900397308 */ /* 0x000e220000000800 */
[----:B------:R-:W-:Y:S01]  /*3d20*/  FADD.FTZ R56, R20, R77 ;  /* 0x0000004d14387221 */ /* 0x000fe20000010000 */
[----:B--2---:R-:W-:-:S03]  /*3d30*/  F2FP.SATFINITE.E4M3.F32.PACK_AB_MERGE_C R20, R61, R20, RZ ;  /* 0x000000143d14723e */ /* 0x004fc600048070ff */
[----:B------:R-:W-:Y:S01]  /*3d40*/  FADD.FTZ R56, R61, R56 ;  /* 0x000000383d387221 */ /* 0x000fe20000010000 */
[----:B------:R-:W-:Y:S02]  /*3d50*/  F2FP.SATFINITE.E4M3.F32.PACK_AB_MERGE_C R157, R55, R18, R20 ;  /* 0x00000012379d723e */ /* 0x000fe40004807014 */
[----:B------:R-:W1:Y:S01]  /*3d60*/  MUFU.EX2 R36, R63 ;  /* 0x0000003f00247308 */ /* 0x000e620000000800 */
[----:B---3--:R-:W-:-:S04]  /*3d70*/  FADD.FTZ R40, R158, R75 ;  /* 0x0000004b9e287221 */ /* 0x008fc80000010000 */
[----:B------:R-:W-:-:S03]  /*3d80*/  FADD.FTZ R77, R15, R40 ;  /* 0x000000280f4d7221 */ /* 0x000fc60000010000 */
[----:B------:R-:W2:Y:S01]  /*3d90*/  MUFU.EX2 R24, R24 ;  /* 0x0000001800187308 */ /* 0x000ea20000000800 */
[----:B0-----:R-:W-:Y:S01]  /*3da0*/  FADD.FTZ R75, R57, R56 ;  /* 0x00000038394b7221 */ /* 0x001fe20000010000 */
[----:B------:R-:W-:Y:S01]  /*3db0*/  FADD.FTZ R40, R14, R77 ;  /* 0x0000004d0e287221 */ /* 0x000fe20000010000 */
[----:B------:R-:W-:-:S04]  /*3dc0*/  F2FP.SATFINITE.E4M3.F32.PACK_AB_MERGE_C R14, R71, R14, RZ ;  /* 0x0000000e470e723e */ /* 0x000fc800048070ff */
[----:B------:R-:W-:Y:S01]  /*3dd0*/  F2FP.SATFINITE.E4M3.F32.PACK_AB_MERGE_C R158, R15, R158, R14 ;  /* 0x0000009e0f9e723e */ /* 0x000fe2000480700e */
[----:B------:R-:W0:Y:S01]  /*3de0*/  MUFU.EX2 R73, R58 ;  /* 0x0000003a00497308 */ /* 0x000e220000000800 */
[----:B-1----:R-:W-:-:S07]  /*3df0*/  FADD.FTZ R75, R36, R75 ;  /* 0x0000004b244b7221 */ /* 0x002fce0000010000 */
[----:B------:R-:W1:Y:S01]  /*3e00*/  MUFU.EX2 R160, R160 ;  /* 0x000000a000a07308 */ /* 0x000e620000000800 */
[----:B--2---:R-:W-:Y:S01]  /*3e10*/  FADD.FTZ R56, R24, R75 ;  /* 0x0000004b18387221 */ /* 0x004fe20000010000 */
[----:B------:R-:W-:-:S06]  /*3e20*/  FADD.FTZ R75, R71, R40 ;  /* 0x00000028474b7221 */ /* 0x000fcc0000010000 */
[----:B------:R-:W2:Y:S01]  /*3e30*/  MUFU.EX2 R26, R26 ;  /* 0x0000001a001a7308 */ /* 0x000ea20000000800 */
[C---:B0-----:R-:W-:Y:S01]  /*3e40*/  FADD.FTZ R77, R73.reuse, R56 ;  /* 0x00000038494d7221 */ /* 0x041fe20000010000 */
[----:B------:R-:W-:-:S04]  /*3e50*/  F2FP.SATFINITE.E4M3.F32.PACK_AB_MERGE_C R24, R73, R24, RZ ;  /* 0x000000184918723e */ /* 0x000fc800048070ff */
[----:B------:R-:W-:Y:S02]  /*3e60*/  F2FP.SATFINITE.E4M3.F32.PACK_AB_MERGE_C R159, R36, R57, R24 ;  /* 0x00000039249f723e */ /* 0x000fe40004807018 */
[----:B------:R-:W0:Y:S01]  /*3e70*/  MUFU.EX2 R19, R19 ;  /* 0x0000001300137308 */ /* 0x000e220000000800 */
[----:B-1----:R-:W-:-:S07]  /*3e80*/  FADD.FTZ R56, R160, R75 ;  /* 0x0000004ba0387221 */ /* 0x002fce0000010000 */
[----:B------:R-:W1:Y:S01]  /*3e90*/  MUFU.EX2 R59, R59 ;  /* 0x0000003b003b7308 */ /* 0x000e620000000800 */
[----:B--2---:R-:W-:-:S07]  /*3ea0*/  FADD.FTZ R58, R26, R77 ;  /* 0x0000004d1a3a7221 */ /* 0x004fce0000010000 */
[----:B------:R-:W2:Y:S01]  /*3eb0*/  MUFU.EX2 R60, R60 ;  /* 0x0000003c003c7308 */ /* 0x000ea20000000800 */
[----:B0-----:R-:W-:-:S04]  /*3ec0*/  FADD.FTZ R56, R19, R56 ;  /* 0x0000003813387221 */ /* 0x001fc80000010000 */
[----:B------:R-:W-:Y:S01]  /*3ed0*/  FADD.FTZ R77, R31, R56 ;  /* 0x000000381f4d7221 */ /* 0x000fe20000010000 */
[--C-:B------:R-:W-:Y:S01]  /*3ee0*/  FFMA.FTZ R56, R43, UR10, -R33.reuse ;  /* 0x0000000a2b387c23 */ /* 0x100fe20008010821 */
[----:B------:R-:W-:Y:S01]  /*3ef0*/  FFMA.FTZ R33, R48, UR10, -R33 ;  /* 0x0000000a30217c23 */ /* 0x000fe20008010821 */
[----:B------:R-:W0:Y:S01]  /*3f00*/  MUFU.EX2 R30, R30 ;  /* 0x0000001e001e7308 */ /* 0x000e220000000800 */
[----:B-1----:R-:W-:Y:S01]  /*3f10*/  FADD.FTZ R75, R59, R58 ;  /* 0x0000003a3b4b7221 */ /* 0x002fe20000010000 */
[----:B------:R-:W-:-:S04]  /*3f20*/  F2FP.SATFINITE.E4M3.F32.PACK_AB_MERGE_C R48, R3, R2, RZ ;  /* 0x000000020330723e */ /* 0x000fc800048070ff */
[----:B------:R-:W-:Y:S02]  /*3f30*/  F2FP.SATFINITE.E4M3.F32.PACK_AB_MERGE_C R152, R23, R152, R48 ;  /* 0x000000981798723e */ /* 0x000fe40004807030 */
[----:B------:R-:W1:Y:S01]  /*3f40*/  MUFU.EX2 R63, R64 ;  /* 0x00000040003f7308 */ /* 0x000e620000000800 */
[----:B--2---:R-:W-:-:S07]  /*3f50*/  FADD.FTZ R58, R60, R75 ;  /* 0x0000004b3c3a7221 */ /* 0x004fce0000010000 */
[----:B------:R-:W2:Y:S01]  /*3f60*/  MUFU.EX2 R162, R162 ;  /* 0x000000a200a27308 */ /* 0x000ea20000000800 */
[C---:B0-----:R-:W-:Y:S01]  /*3f70*/  FADD.FTZ R77, R30.reuse, R77 ;  /* 0x0000004d1e4d7221 */ /* 0x041fe20000010000 */
[----:B------:R-:W-:-:S04]  /*3f80*/  F2FP.SATFINITE.E4M3.F32.PACK_AB_MERGE_C R30, R30, R31, RZ ;  /* 0x0000001f1e1e723e */ /* 0x000fc800048070ff */
[----:B------:R-:W-:Y:S02]  /*3f90*/  F2FP.SATFINITE.E4M3.F32.PACK_AB_MERGE_C R160, R19, R160, R30 ;  /* 0x000000a013a0723e */ /* 0x000fe4000480701e */
[----:B------:R-:W0:Y:S01]  /*3fa0*/  MUFU.EX2 R47, R47 ;  /* 0x0000002f002f7308 */ /* 0x000e220000000800 */
[C---:B-1----:R-:W-:Y:S01]  /*3fb0*/  FADD.FTZ R58, R63.reuse, R58 ;  /* 0x0000003a3f3a7221 */ /* 0x042fe20000010000 */
[----:B------:R-:W-:-:S04]  /*3fc0*/  F2FP.SATFINITE.E4M3.F32.PACK_AB_MERGE_C R60, R63, R60, RZ ;  /* 0x0000003c3f3c723e */ /* 0x000fc800048070ff */
[----:B------:R-:W-:Y:S02]  /*3fd0*/  F2FP.SATFINITE.E4M3.F32.PACK_AB_MERGE_C R161, R59, R26, R60 ;  /* 0x0000001a3ba1723e */ /* 0x000fe4000480703c */
[----:B------:R-:W1:Y:S01]  /*3fe0*/  MUFU.EX2 R21, R21 ;  /* 0x0000001500157308 */ /* 0x000e620000000800 */
[----:B--2---:R-:W-:-:S07]  /*3ff0*/  FADD.FTZ R62, R162, R77 ;  /* 0x0000004da23e7221 */ /* 0x004fce0000010000 */
[----:B------:R-:W2:Y:S01]  /*4000*/  MUFU.EX2 R38, R65 ;  /* 0x0000004100267308 */ /* 0x000ea20000000800 */
[----:B0-----:R-:W-:Y:S01]  /*4010*/  FADD.FTZ R3, R47, R58 ;  /* 0x0000003a2f037221 */ /* 0x001fe20000010000 */
        /* <DEDUP_REMOVED lines=11> */
[C---:B--2---:R-:W-:Y:S01]  /*40d0*/  FADD.FTZ R11, R42.reuse, R11 ;  /* 0x0000000b2a0b7221 */ /* 0x044fe20000010000 */
[----:B------:R-:W-:-:S04]  /*40e0*/  F2FP.SATFINITE.E4M3.F32.PACK_AB_MERGE_C R39, R42, R39, RZ ;  /* 0x000000272a27723e */ /* 0x000fc800048070ff */
[----:B------:R-:W-:Y:S02]  /*40f0*/  F2FP.SATFINITE.E4M3.F32.PACK_AB_MERGE_C R162, R21, R162, R39 ;  /* 0x000000a215a2723e */ /* 0x000fe40004807027 */
        /* <DEDUP_REMOVED lines=13> */
[----:B--2---:R-:W-:Y:S01]  /*41d0*/  FADD.FTZ R11, R35, R10 ;  /* 0x0000000a230b7221 */ /* 0x004fe20000010000 */
[----:B------:R-:W-:-:S03]  /*41e0*/  F2FP.SATFINITE.E4M3.F32.PACK_AB_MERGE_C R35, R32, R35, RZ ;  /* 0x000000232023723e */ /* 0x000fc600048070ff */
[----:B------:R-:W-:Y:S01]  /*41f0*/  FADD.FTZ R11, R32, R11 ;  /* 0x0000000b200b7221 */ /* 0x000fe20000010000 */
[----:B------:R-:W-:Y:S02]  /*4200*/  F2FP.SATFINITE.E4M3.F32.PACK_AB_MERGE_C R164, R25, R164, R35 ;  /* 0x000000a419a4723e */ /* 0x000fe40004807023 */
[----:B------:R-:W2:Y:S01]  /*4210*/  MUFU.EX2 R166, R166 ;  /* 0x000000a600a67308 */ /* 0x000ea20000000800 */
[----:B0-----:R-:W-:-:S07]  /*4220*/  FADD.FTZ R10, R44, R3 ;  /* 0x000000032c0a7221 */ /* 0x001fce0000010000 */
[----:B------:R-:W0:Y:S01]  /*4230*/  MUFU.EX2 R56, R56 ;  /* 0x0000003800387308 */ /* 0x000e220000000800 */
[C---:B-1----:R-:W-:Y:S01]  /*4240*/  FADD.FTZ R3, R43.reuse, R10 ;  /* 0x0000000a2b037221 */ /* 0x042fe20000010000 */
        /* <DEDUP_REMOVED lines=11> */
[----:B0-----:R-:W-:Y:S01]  /*4300*/  FADD.FTZ R10, R34, R3 ;  /* 0x00000003220a7221 */ /* 0x001fe20000010000 */
[----:B------:R-:W-:-:S03]  /*4310*/  F2FP.SATFINITE.E4M3.F32.PACK_AB_MERGE_C R34, R29, R34, RZ ;  /* 0x000000221d22723e */ /* 0x000fc600048070ff */
[----:B------:R-:W-:Y:S01]  /*4320*/  FADD.FTZ R3, R29, R10 ;  /* 0x0000000a1d037221 */ /* 0x000fe20000010000 */
[----:B------:R-:W-:Y:S01]  /*4330*/  F2FP.SATFINITE.E4M3.F32.PACK_AB_MERGE_C R166, R27, R166, R34 ;  /* 0x000000a61ba6723e */ /* 0x000fe20004807022 */
[----:B-1----:R-:W-:Y:S01]  /*4340*/  FADD.FTZ R11, R41, R12 ;  /* 0x0000000c290b7221 */ /* 0x002fe20000010000 */
[----:B--2---:R-:W-:-:S03]  /*4350*/  F2FP.SATFINITE.E4M3.F32.PACK_AB_MERGE_C R41, R2, R41, RZ ;  /* 0x000000290229723e */ /* 0x004fc600048070ff */
[----:B------:R-:W-:Y:S01]  /*4360*/  FADD.FTZ R2, R2, R11 ;  /* 0x0000000b02027221 */ /* 0x000fe20000010000 */
[----:B------:R-:W-:Y:S01]  /*4370*/  F2FP.SATFINITE.E4M3.F32.PACK_AB_MERGE_C R167, R69, R56, R41 ;  /* 0x0000003845a7723e */ /* 0x000fe20004807029 */
[----:B------:R-:W-:Y:S06]  /*4380*/  @!P0 BRA `(.L_x_2562) ;  /* 0x0000000000048947 */ /* 0x000fec0003800000 */
[----:B------:R-:W-:Y:S01]  /*4390*/  BPT.TRAP 0x1 ;  /* 0x000000040000795c */ /* 0x000fe20000300000 */
.L_x_2562:
[----:B------:R0:W1:Y:S01]  /*43a0*/  SYNCS.PHASECHK.TRANS64.TRYWAIT P1, [UR41+0x38850], R8 ;  /* 0x03885008ff0075a7 */ /* 0x0000620008020169 */
[----:B------:R-:W-:Y:S05]  /*43b0*/  @!P0 BRA `(.L_x_2563) ;  /* 0x0000000000048947 */ /* 0x000fea0003800000 */
[----:B------:R-:W-:Y:S01]  /*43c0*/  BPT.TRAP 0x1 ;  /* 0x000000040000795c */ /* 0x000fe20000300000 */
.L_x_2563:
[----:B-1----:R-:W-:Y:S05]  /*43d0*/  @P1 BRA `(.L_x_2564) ;  /* 0x0000000000081947 */ /* 0x002fea0003800000 */
[----:B------:R-:W1:Y:S02]  /*43e0*/  SYNCS.PHASECHK.TRANS64.TRYWAIT P1, [UR41+0x38850], R8 ;  /* 0x03885008ff0075a7 */ /* 0x000e640008020169 */
[----:B-1----:R-:W-:Y:S05]  /*43f0*/  @!P1 BRA `(.L_x_2565) ;  /* 0x000000fc006c9947 */ /* 0x002fea0003800000 */
.L_x_2564:
[----:B------:R2:W-:Y:S01]  /*4400*/  BAR.SYNC.DEFER_BLOCKING R6, 0x100 ;  /* 0x000400060000751d */ /* 0x0005e20000010000 */
[----:B------:R-:W-:-:S04]  /*4410*/  UIADD3 UR6, UR41, 0x400, URZ ;  /* 0x0000040029067890 */ /* 0x000fc8000fffe03f */
[----:B------:R-:W-:-:S03]  /*4420*/  USHF.R.U32.HI UR6, URZ, 0x4, UR6 ;  /* 0x000000043f067899 */ /* 0x000fc60008011606 */
[----:B------:R-:W3:Y:S01]  /*4430*/  S2UR UR45, SR_CgaCtaId ;  /* 0x00000000002d79c3 */ /* 0x000ee20000008800 */
[----:B------:R-:W-:Y:S01]  /*4440*/  UMOV UR51, 0x40000040 ;  /* 0x4000004000337882 */ /* 0x000fe20000000000 */
[----:B------:R-:W-:Y:S01]  /*4450*/  UMOV UR7, 0x40000040 ;  /* 0x4000004000077882 */ /* 0x000fe20000000000 */
[----:B------:R-:W-:-:S04]  /*4460*/  ULOP3.LUT UR6, UR6, 0x3fff, URZ, 0xc0, !UPT ;  /* 0x00003fff06067892 */ /* 0x000fc8000f8ec03f */
[----:B------:R-:W-:-:S04]  /*4470*/  ULOP3.LUT UR50, UR6, 0x10000, URZ, 0xfc, !UPT ;  /* 0x0001000006327892 */ /* 0x000fc8000f8efc3f */
[----:B------:R-:W-:Y:S01]  /*4480*/  UIADD3 UR6, UR50, 0x2, URZ ;  /* 0x0000000232067890 */ /* 0x000fe2000fffe03f */
[----:B------:R-:W-:-:S06]  /*4490*/  WARPGROUP.ARRIVE ;  /* 0x00000000000079c5 */ /* 0x000fcc0000000000 */
[----:B------:R-:W-:Y:S03]  /*44a0*/  QGMMA.64x256x32.F32.E4M3.E4M3 R24, R152, gdesc[UR48], RZ, !UPT, gsb0 ;  /* 0x03e0003098187df3 */ /* 0x000fe6000c0008ff */
        /* <DEDUP_REMOVED lines=17> */
[----:B--23--:R-:W-:Y:S05]  /*45c0*/  @!P0 BRA `(.L_x_2566) ;  /* 0x0000000000048947 */ /* 0x00cfea0003800000 */
[----:B------:R-:W-:Y:S01]  /*45d0*/  BPT.TRAP 0x1 ;  /* 0x000000040000795c */ /* 0x000fe20000300000 */
.L_x_2566:
[----:B------:R-:W-:Y:S02]  /*45e0*/  UISETP.NE.AND UP0, UPT, UR44, URZ, UPT ;  /* 0x0000003f2c00728c */ /* 0x000fe4000bf05270 */
[----:B------:R-:W-:Y:S02]  /*45f0*/  UIMAD UR11, UR43, UR11, -UR14 ;  /* 0x0000000b2b0b72a4 */ /* 0x000fe4000f8e0a0e */
[----:B------:R-:W-:-:S03]  /*4600*/  UIADD3 UR51, UR48, -0x2, URZ ;  /* 0xfffffffe30337890 */ /* 0x000fc6000fffe03f */
[----:B------:R-:W-:-:S04]  /*4610*/  UMOV UR48, URZ ;  /* 0x0000003f00307c82 */ /* 0x000fc80008000000 */
[----:B------:R-:W-:Y:S01]  /*4620*/  @UP0 ULDC UR6, c[0x0][0x44c] ;  /* 0x0001130000060ab9 */ /* 0x000fe20000000800 */
[----:B------:R-:W-:Y:S01]  /*4630*/  @UP0 ULDC UR15, c[0x0][0x450] ;  /* 0x00011400000f0ab9 */ /* 0x000fe20000000800 */
[----:B------:R-:W-:Y:S02]  /*4640*/  UIMAD.WIDE.U32 UR6, UR49, UR6, URZ ;  /* 0x00000006310672a5 */ /* 0x000fe4000f8e003f */
[----:B------:R-:W-:Y:S02]  /*4650*/  UIADD3 UR6, UR41, 0x38860, URZ ;  /* 0x0003886029067890 */ /* 0x000fe4000fffe03f */
[----:B------:R-:W-:Y:S02]  /*4660*/  @UP0 USHF.R.U32.HI UR49, URZ, UR15, UR7 ;  /* 0x0000000f3f310299 */ /* 0x000fe40008011607 */
[----:B------:R-:W-:Y:S02]  /*4670*/  UPRMT UR6, UR45, 0x654, UR6 ;  /* 0x000006542d067896 */ /* 0x000fe40008000006 */
[----:B------:R-:W-:-:S03]  /*4680*/  UIADD3 UR11, UR11, UR49, URZ ;  /* 0x000000310b0b7290 */ /* 0x000fc6000fffe03f */
[----:B------:R-:W-:Y:S01]  /*4690*/  UMOV UR49, URZ ;  /* 0x0000003f00317c82 */ /* 0x000fe20008000000 */
[----:B------:R-:W-:-:S03]  /*46a0*/  USHF.R.S32.HI UR7, URZ, 0x1f, UR11 ;  /* 0x0000001f3f077899 */ /* 0x000fc6000801140b */
[----:B------:R-:W-:Y:S01]  /*46b0*/  SYNCS.ARRIVE.TRANS64.RED.A1T0 RZ, [UR6], RZ ;  /* 0x000000ffffff79a7 */ /* 0x000fe20008100406 */
[----:B------:R-:W-:-:S04]  /*46c0*/  ULEA.HI UR7, UR7, UR11, URZ, 0x7 ;  /* 0x0000000b07077291 */ /* 0x000fc8000f8f383f */
[----:B------:R-:W-:-:S04]  /*46d0*/  USHF.R.S32.HI UR7, URZ, 0x7, UR7 ;  /* 0x000000073f077899 */ /* 0x000fc80008011407 */
[----:B------:R-:W-:-:S04]  /*46e0*/  UISETP.LT.AND UP0, UPT, UR39, UR7, UPT ;  /* 0x000000072700728c */ /* 0x000fc8000bf01270 */
[----:B------:R-:W-:-:S04]  /*46f0*/  USEL UR52, UR39, UR7, !UP0 ;  /* 0x0000000727347287 */ /* 0x000fc8000c000000 */
[----:B------:R-:W-:-:S06]  /*4700*/  UISETP.GE.AND UP0, UPT, UR51, UR52, UPT ;  /* 0x000000343300728c */ /* 0x000fcc000bf06270 */
[----:B------:R-:W-:-:S13]  /*4710*/  PLOP3.LUT P1, PT, PT, PT, UP0, 0x80, 0x0 ;  /* 0x000000000000781c */ /* 0x000fda0003f2f008 */
[----:B------:R-:W-:Y:S05]  /*4720*/  @!P1 BRA `(.L_x_2567) ;  /* 0x0000003400109947 */ /* 0x000fea0003800000 */
[----:B01----:R-:W-:Y:S01]  /*4730*/  IMAD.MOV.U32 R8, RZ, RZ, R22 ;  /* 0x000000ffff087224 */ /* 0x003fe200078e0016 */
[----:B------:R-:W-:Y:S01]  /*4740*/  UMOV UR55, UR51 ;  /* 0x0000003300377c82 */ /* 0x000fe20008000000 */
[----:B------:R-:W-:Y:S01]  /*4750*/  IMAD.MOV.U32 R9, RZ, RZ, R177 ;  /* 0x000000ffff097224 */ /* 0x000fe200078e00b1 */
[----:B------:R-:W-:Y:S01]  /*4760*/  UMOV UR48, URZ ;  /* 0x0000003f00307c82 */ /* 0x000fe20008000000 */
[----:B------:R-:W-:Y:S01]  /*4770*/  UMOV UR49, URZ ;  /* 0x0000003f00317c82 */ /* 0x000fe20008000000 */
[----:B------:R-:W-:Y:S01]  /*4780*/  ULDC UR51, c[0x0][0x288] ;  /* 0x0000a20000337ab9 */ /* 0x000fe20000000800 */
[----:B------:R-:W-:Y:S01]  /*4790*/  ULDC UR53, c[0x0][0x2f0] ;  /* 0x0000bc0000357ab9 */ /* 0x000fe20000000800 */
[----:B------:R-:W-:-:S05]  /*47a0*/  ULDC UR56, c[0x0][0x988] ;  /* 0x0002620000387ab9 */ /* 0x000fca0000000800 */
.L_x_2578:
[----:B------:R-:W-:-:S04]  /*47b0*/  UIADD3 UR49, UR49, 0x1, URZ ;  /* 0x0000000131317890 */ /* 0x000fc8000fffe03f */
[----:B------:R-:W-:-:S04]  /*47c0*/  UISETP.NE.AND UP0, UPT, UR49, 0x2, UPT ;  /* 0x000000023100788c */ /* 0x000fc8000bf05270 */
[----:B------:R-:W-:Y:S02]  /*47d0*/  USEL UR6, URZ, 0x1, UP0 ;  /* 0x000000013f067887 */ /* 0x000fe40008000000 */
[----:B------:R-:W-:Y:S02]  /*47e0*/  USEL UR49, UR49, URZ, UP0 ;  /* 0x0000003f31317287 */ /* 0x000fe40008000000 */
[----:B------:R-:W-:Y:S01]  /*47f0*/  ULOP3.LUT UR48, UR48, UR6, URZ, 0x3c, !UPT ;  /* 0x0000000630307292 */ /* 0x000fe2000f8e3c3f */
[----:B------:R-:W-:Y:S11]  /*4800*/  @!P0 BRA `(.L_x_2568) ;  /* 0x0000000000048947 */ /* 0x000ff60003800000 */
[----:B------:R-:W-:Y:S01]  /*4810*/  BPT.TRAP 0x1 ;  /* 0x000000040000795c */ /* 0x000fe20000300000 */
.L_x_2568:
        /* <DEDUP_REMOVED lines=8> */
.L_x_2569:
[----:B-1----:R-:W-:Y:S05]  /*48a0*/  @P1 BRA `(.L_x_2570) ;  /* 0x00000000000c1947 */ /* 0x002fea0003800000 */
[----:B0-----:R-:W-:-:S04]  /*48b0*/  IMAD.U32 R4, RZ, RZ, UR57 ;  /* 0x00000039ff047e24 */ /* 0x001fc8000f8e00ff */
[----:B------:R-:W0:Y:S02]  /*48c0*/  SYNCS.PHASECHK.TRANS64.TRYWAIT P1, [UR54+0x38830], R4 ;  /* 0x03883004ff0075a7 */ /* 0x000e240008020176 */
[----:B0-----:R-:W-:Y:S05]  /*48d0*/  @!P1 BRA `(.L_x_2571) ;  /* 0x000000f8004c9947 */ /* 0x001fea0003800000 */
.L_x_2570:
        /* <DEDUP_REMOVED lines=44> */
.L_x_2572:
[----:B------:R-:W-:Y:S01]  /*4ba0*/  UISETP.NE.AND UP0, UPT, UR44, URZ, UPT ;  /* 0x0000003f2c00728c */ /* 0x000fe2000bf05270 */
[C---:B------:R-:W-:Y:S01]  /*4bb0*/  FMUL.FTZ R10, R0.reuse, R154 ;  /* 0x0000009a000a7220 */ /* 0x040fe20000410000 */
[C---:B------:R-:W-:Y:S01]  /*4bc0*/  FMUL.FTZ R11, R0.reuse, R155 ;  /* 0x0000009b000b7220 */ /* 0x040fe20000410000 */
[----:B------:R-:W-:Y:S01]  /*4bd0*/  MOV R155, R5 ;  /* 0x00000005009b7202 */ /* 0x000fe20000000f00 */
[C---:B------:R-:W-:Y:S01]  /*4be0*/  FMUL.FTZ R220, R0.reuse, R160 ;  /* 0x000000a000dc7220 */ /* 0x040fe20000410000 */
[C---:B------:R-:W-:Y:S01]  /*4bf0*/  FMUL.FTZ R217, R0.reuse, R152 ;  /* 0x0000009800d97220 */ /* 0x040fe20000410000 */
[----:B------:R-:W-:Y:S01]  /*4c00*/  PLOP3.LUT P1, PT, PT, PT, UP0, 0x80, 0x0 ;  /* 0x000000000000781c */ /* 0x000fe20003f2f008 */
[C---:B------:R-:W-:Y:S01]  /*4c10*/  FMUL.FTZ R218, R0.reuse, R156 ;  /* 0x0000009c00da7220 */ /* 0x040fe20000410000 */
[----:B------:R-:W-:Y:S01]  /*4c20*/  PLOP3.LUT P2, PT, PT, PT, UP0, 0x80, 0x0 ;  /* 0x000000000000781c */ /* 0x000fe20003f4f008 */
[----:B------:R-:W-:Y:S02]  /*4c30*/  IMAD.MOV.U32 R156, RZ, RZ, -0x2 ;  /* 0xfffffffeff9c7424 */ /* 0x000fe400078e00ff */
[C---:B------:R-:W-:Y:S01]  /*4c40*/  FMUL.FTZ R216, R0.reuse, R153 ;  /* 0x0000009900d87220 */ /* 0x040fe20000410000 */
[----:B------:R-:W-:Y:S01]  /*4c50*/  @UP0 ULDC UR6, c[0x0][0x44c] ;  /* 0x0001130000060ab9 */ /* 0x000fe20000000800 */
[C---:B------:R-:W-:Y:S01]  /*4c60*/  FMUL.FTZ R219, R0.reuse, R157 ;  /* 0x0000009d00db7220 */ /* 0x040fe20000410000 */
[----:B------:R-:W-:Y:S01]  /*4c70*/  FMUL.FTZ R12, R0, R158 ;  /* 0x0000009e000c7220 */ /* 0x000fe20000410000 */
[----:B------:R-:W1:Y:S01]  /*4c80*/  MUFU.TANH R217, R217 ;  /* 0x000000d900d97308 */ /* 0x000e620000002400 */
[----:B------:R-:W-:-:S02]  /*4c90*/  IMAD.U32 R158, RZ, RZ, UR53 ;  /* 0x00000035ff9e7e24 */ /* 0x000fc4000f8e00ff */
[C---:B------:R-:W-:Y:S01]  /*4ca0*/  FMUL.FTZ R18, R0.reuse, R167 ;  /* 0x000000a700127220 */ /* 0x040fe20000410000 */
[C---:B------:R-:W-:Y:S01]  /*4cb0*/  FMUL.FTZ R167, R0.reuse, R168 ;  /* 0x000000a800a77220 */ /* 0x040fe20000410000 */
[----:B------:R-:W-:Y:S01]  /*4cc0*/  FMUL.FTZ R168, R0, R169 ;  /* 0x000000a900a87220 */ /* 0x000fe20000410000 */
[----:B------:R-:W-:Y:S01]  /*4cd0*/  @P1 IMAD.HI.U32 R154, R5, UR6, RZ ;  /* 0x00000006059a1c27 */ /* 0x000fe2000f8e00ff */
[----:B------:R-:W-:-:S03]  /*4ce0*/  @UP0 ULDC UR6, c[0x0][0x450] ;  /* 0x0001140000060ab9 */ /* 0x000fc60000000800 */
[C---:B------:R-:W-:Y:S01]  /*4cf0*/  FMUL.FTZ R169, R0.reuse, R172 ;  /* 0x000000ac00a97220 */ /* 0x040fe20000410000 */
[----:B------:R-:W2:Y:S01]  /*4d00*/  MUFU.TANH R216, R216 ;  /* 0x000000d800d87308 */ /* 0x000ea20000002400 */
[C---:B------:R-:W-:Y:S01]  /*4d10*/  FMUL.FTZ R172, R0.reuse, R177 ;  /* 0x000000b100ac7220 */ /* 0x040fe20000410000 */
[----:B------:R-:W-:Y:S01]  /*4d20*/  @P2 SHF.R.U32.HI R155, RZ, UR6, R154 ;  /* 0x00000006ff9b2c19 */ /* 0x000fe2000801169a */
[----:B------:R-:W-:Y:S01]  /*4d30*/  UMOV UR6, 0xffffff80 ;  /* 0xffffff8000067882 */ /* 0x000fe20000000000 */
[C---:B------:R-:W-:Y:S01]  /*4d40*/  FMUL.FTZ R221, R0.reuse, R161 ;  /* 0x000000a100dd7220 */ /* 0x040fe20000410000 */
[----:B------:R-:W-:Y:S01]  /*4d50*/  UIMAD UR6, UR55, UR6, 0x1 ;  /* 0x00000001370674a4 */ /* 0x000fe2000f8e0206 */
[C---:B------:R-:W-:Y:S01]  /*4d60*/  FMUL.FTZ R222, R0.reuse, R164 ;  /* 0x000000a400de7220 */ /* 0x040fe20000410000 */
[----:B------:R-:W3:Y:S01]  /*4d70*/  SHFL.IDX PT, R160, R155, RZ, 0x1c1f ;  /* 0x001c1fff9ba07589 */ /* 0x000ee200000e0000 */
[----:B------:R-:W4:Y:S01]  /*4d80*/  MUFU.TANH R218, R218 ;  /* 0x000000da00da7308 */ /* 0x000f220000002400 */
[C---:B------:R-:W-:Y:S01]  /*4d90*/  FMUL.FTZ R13, R0.reuse, R159 ;  /* 0x0000009f000d7220 */ /* 0x040fe20000410000 */
[----:B------:R-:W-:Y:S01]  /*4da0*/  FMUL.FTZ R165, R0, R165 ;  /* 0x000000a500a57220 */ /* 0x000fe20000410000 */
[----:B------:R-:W-:-:S02]  /*4db0*/  IMAD R157, R7, R156, UR6 ;  /* 0x00000006079d7e24 */ /* 0x000fc4000f8e029c */
[C---:B------:R-:W-:Y:S01]  /*4dc0*/  FMUL.FTZ R14, R0.reuse, R162 ;  /* 0x000000a2000e7220 */ /* 0x040fe20000410000 */
[C---:B------:R-:W-:Y:S01]  /*4dd0*/  FMUL.FTZ R15, R0.reuse, R163 ;  /* 0x000000a3000f7220 */ /* 0x040fe20000410000 */
[----:B------:R-:W-:Y:S01]  /*4de0*/  FMUL.FTZ R17, R0, R166 ;  /* 0x000000a600117220 */ /* 0x000fe20000410000 */
[----:B------:R-:W-:Y:S01]  /*4df0*/  IMAD R157, R158, UR43, R157 ;  /* 0x0000002b9e9d7c24 */ /* 0x000fe2000f8e029d */
        /* <DEDUP_REMOVED lines=14> */
[----:B------:R-:W-:Y:S01]  /*4ee0*/  FMUL.FTZ R158, R0, R187 ;  /* 0x000000bb009e7220 */ /* 0x000fe20000410000 */
[----:B---3--:R-:W-:Y:S01]  /*4ef0*/  IADD3 R177, R160, -UR51, R157 ;  /* 0x80000033a0b17c10 */ /* 0x008fe2000fffe09d */
[----:B------:R-:W3:Y:S01]  /*4f00*/  MUFU.TANH R221, R221 ;  /* 0x000000dd00dd7308 */ /* 0x000ee20000002400 */
[C---:B------:R-:W-:Y:S01]  /*4f10*/  FMUL.FTZ R23, R0.reuse, R178 ;  /* 0x000000b200177220 */ /* 0x040fe20000410000 */
[C---:B------:R-:W-:Y:S01]  /*4f20*/  FMUL.FTZ R178, R0.reuse, R188 ;  /* 0x000000bc00b27220 */ /* 0x040fe20000410000 */
[C---:B------:R-:W-:Y:S01]  /*4f30*/  ISETP.GT.AND P1, PT, R177.reuse, RZ, PT ;  /* 0x000000ffb100720c */ /* 0x040fe20003f24270 */
[C---:B------:R-:W-:Y:S01]  /*4f40*/  FMUL.FTZ R152, R0.reuse, R179 ;  /* 0x000000b300987220 */ /* 0x040fe20000410000 */
[----:B------:R-:W-:Y:S01]  /*4f50*/  ISETP.GT.AND P2, PT, R177, 0x1, PT ;  /* 0x00000001b100780c */ /* 0x000fe20003f44270 */
[C---:B------:R-:W-:Y:S01]  /*4f60*/  FMUL.FTZ R179, R0.reuse, R189 ;  /* 0x000000bd00b37220 */ /* 0x040fe20000410000 */
[----:B-1----:R-:W-:Y:S01]  /*4f70*/  FSEL R160, R217, -INF , P1 ;  /* 0xff800000d9a07808 */ /* 0x002fe20000800000 */
[----:B------:R-:W1:Y:S01]  /*4f80*/  MUFU.TANH R222, R222 ;  /* 0x000000de00de7308 */ /* 0x000e620000002400 */
[C---:B------:R-:W-:Y:S01]  /*4f90*/  ISETP.GT.AND P1, PT, R177.reuse, 0x8, PT ;  /* 0x00000008b100780c */ /* 0x040fe20003f24270 */
[----:B------:R-:W-:Y:S01]  /*4fa0*/  FMUL.FTZ R156, R0, R186 ;  /* 0x000000ba009c7220 */ /* 0x000fe20000410000 */
[----:B--2---:R-:W-:Y:S01]  /*4fb0*/  FSEL R159, R216, -INF , P2 ;  /* 0xff800000d89f7808 */ /* 0x004fe20001000000 */
[----:B------:R-:W-:Y:S01]  /*4fc0*/  FMUL.FTZ R181, R0, R192 ;  /* 0x000000c000b57220 */ /* 0x000fe20000410000 */
[----:B------:R-:W-:Y:S01]  /*4fd0*/  FMNMX.FTZ R164, R160, R9, !PT ;  /* 0x00000009a0a47209 */ /* 0x000fe20007810000 */
[----:B------:R-:W-:Y:S01]  /*4fe0*/  FMUL.FTZ R180, R0, R193 ;  /* 0x000000c100b47220 */ /* 0x000fe20000410000 */
[----:B------:R-:W-:Y:S01]  /*4ff0*/  ISETP.GT.AND P2, PT, R177, 0x9, PT ;  /* 0x00000009b100780c */ /* 0x000fe20003f44270 */
[----:B------:R-:W2:Y:S01]  /*5000*/  MUFU.TANH R165, R165 ;  /* 0x000000a500a57308 */ /* 0x000ea20000002400 */
[----:B----4-:R-:W-:Y:S01]  /*5010*/  FSEL R162, R218, -INF , P1 ;  /* 0xff800000daa27808 */ /* 0x010fe20000800000 */
[C---:B------:R-:W-:Y:S01]  /*5020*/  FMUL.FTZ R208, R0.reuse, R208 ;  /* 0x000000d000d07220 */ /* 0x040fe20000410000 */
[----:B------:R-:W-:Y:S01]  /*5030*/  FMNMX.FTZ R163, R159, R164, !PT ;  /* 0x000000a49fa37209 */ /* 0x000fe20007810000 */
[C---:B------:R-:W-:Y:S01]  /*5040*/  FMUL.FTZ R209, R0.reuse, R209 ;  /* 0x000000d100d17220 */ /* 0x040fe20000410000 */
[----:B------:R-:W-:Y:S01]  /*5050*/  ISETP.GT.AND P1, PT, R177, 0x10, PT ;  /* 0x00000010b100780c */ /* 0x000fe20003f24270 */
[----:B------:R-:W-:Y:S01]  /*5060*/  FMUL.FTZ R212, R0, R212 ;  /* 0x000000d400d47220 */ /* 0x000fe20000410000 */
[----:B-----5:R-:W-:Y:S01]  /*5070*/  FSEL R161, R219, -INF , P2 ;  /* 0xff800000dba17808 */ /* 0x020fe20001000000 */
[----:B------:R-:W4:Y:S01]  /*5080*/  MUFU.TANH R167, R167 ;  /* 0x000000a700a77308 */ /* 0x000f220000002400 */
[----:B------:R-:W-:Y:S01]  /*5090*/  FMNMX.FTZ R166, R162, R163, !PT ;  /* 0x000000a3a2a67209 */ /* 0x000fe20007810000 */
[----:B------:R-:W-:Y:S01]  /*50a0*/  FMUL.FTZ R213, R0, R213 ;  /* 0x000000d500d57220 */ /* 0x000fe20000410000 */
[----:B------:R-:W-:Y:S01]  /*50b0*/  ISETP.GT.AND P2, PT, R177, 0x11, PT ;  /* 0x00000011b100780c */ /* 0x000fe20003f44270 */
[----:B------:R-:W-:Y:S01]  /*50c0*/  UMOV UR10, UR56 ;  /* 0x00000038000a7c82 */ /* 0x000fe20008000000 */
[----:B0-----:R-:W-:Y:S01]  /*50d0*/  FSEL R164, R220, -INF , P1 ;  /* 0xff800000dca47808 */ /* 0x001fe20000800000 */
[C---:B------:R-:W-:Y:S01]  /*50e0*/  FMUL.FTZ R194, R0.reuse, R194 ;  /* 0x000000c200c27220 */ /* 0x040fe20000410000 */
[----:B------:R-:W-:Y:S01]  /*50f0*/  FMNMX.FTZ R183, R161, R166, !PT ;  /* 0x000000a6a1b77209 */ /* 0x000fe20007810000 */
[----:B------:R-:W0:Y:S01]  /*5100*/  MUFU.TANH R168, R168 ;  /* 0x000000a800a87308 */ /* 0x000e220000002400 */
[----:B------:R-:W-:Y:S01]  /*5110*/  ISETP.GT.AND P1, PT, R177, 0x18, PT ;  /* 0x00000018b100780c */ /* 0x000fe20003f24270 */
[----:B------:R-:W-:Y:S01]  /*5120*/  FMUL.FTZ R195, R0, R195 ;  /* 0x000000c300c37220 */ /* 0x000fe20000410000 */
[----:B---3--:R-:W-:Y:S01]  /*5130*/  FSEL R163, R221, -INF , P2 ;  /* 0xff800000dda37808 */ /* 0x008fe20001000000 */
[----:B------:R-:W-:Y:S01]  /*5140*/  UIADD3 UR6, UR54, 0x38840, URZ ;  /* 0x0003884036067890 */ /* 0x000fe2000fffe03f */
[----:B------:R-:W-:-:S02]  /*5150*/  FMNMX.FTZ R182, R164, R183, !PT ;  /* 0x000000b7a4b67209 */ /* 0x000fc40007810000 */
[----:B------:R-:W-:Y:S01]  /*5160*/  ISETP.GT.AND P2, PT, R177, 0x19, PT ;  /* 0x00000019b100780c */ /* 0x000fe20003f44270 */
[----:B------:R-:W3:Y:S01]  /*5170*/  MUFU.TANH R169, R169 ;  /* 0x000000a900a97308 */ /* 0x000ee20000002400 */
[----:B-1----:R-:W-:Y:S01]  /*5180*/  FSEL R166, R222, -INF , P1 ;  /* 0xff800000dea67808 */ /* 0x002fe20000800000 */
[----:B------:R-:W-:Y:S01]  /*5190*/  UPRMT UR6, UR45, 0x654, UR6 ;  /* 0x000006542d067896 */ /* 0x000fe20008000006 */
[----:B------:R-:W-:Y:S02]  /*51a0*/  FMNMX.FTZ R183, R163, R182, !PT ;  /* 0x000000b6a3b77209 */ /* 0x000fe40007810000 */
[----:B------:R-:W-:Y:S02]  /*51b0*/  ISETP.GT.AND P1, PT, R177, 0x20, PT ;  /* 0x00000020b100780c */ /* 0x000fe40003f24270 */
[----:B--2---:R-:W-:Y:S01]  /*51c0*/  FSEL R165, R165, -INF , P2 ;  /* 0xff800000a5a57808 */ /* 0x004fe20001000000 */
[----:B------:R-:W1:Y:S01]  /*51d0*/  MUFU.TANH R170, R170 ;  /* 0x000000aa00aa7308 */ /* 0x000e620000002400 */
[----:B------:R-:W-:Y:S01]  /*51e0*/  FMNMX.FTZ R182, R166, R183, !PT ;  /* 0x000000b7a6b67209 */ /* 0x000fe20007810000 */
[----:B------:R-:W-:Y:S01]  /*51f0*/  FMUL.FTZ R183, R0, R196 ;  /* 0x000000c400b77220 */ /* 0x000fe20000410000 */
[----:B------:R-:W-:Y:S01]  /*5200*/  ISETP.GT.AND P2, PT, R177, 0x21, PT ;  /* 0x00000021b100780c */ /* 0x000fe20003f44270 */
[----:B------:R-:W-:Y:S01]  /*5210*/  SYNCS.ARRIVE.TRANS64.RED.A1T0 RZ, [UR6], RZ ;  /* 0x000000ffffff79a7 */ /* 0x000fe20008100406 */
[----:B----4-:R-:W-:-:S02]  /*5220*/  FSEL R167, R167, -INF , P1 ;  /* 0xff800000a7a77808 */ /* 0x010fc40000800000 */
[----:B------:R-:W-:Y:S01]  /*5230*/  FMNMX.FTZ R182, R165, R182, !PT ;  /* 0x000000b6a5b67209 */ /* 0x000fe20007810000 */
[----:B------:R-:W2:Y:S01]  /*5240*/  MUFU.TANH R171, R171 ;  /* 0x000000ab00ab7308 */ /* 0x000ea20000002400 */
[----:B------:R-:W-:Y:S02]  /*5250*/  ISETP.GT.AND P1, PT, R177, 0x28, PT ;  /* 0x00000028b100780c */ /* 0x000fe40003f24270 */
[----:B0-----:R-:W-:Y:S02]  /*5260*/  FSEL R168, R168, -INF , P2 ;  /* 0xff800000a8a87808 */ /* 0x001fe40001000000 */
[----:B------:R-:W-:Y:S01]  /*5270*/  FMNMX.FTZ R185, R167, R182, !PT ;  /* 0x000000b6a7b97209 */ /* 0x000fe20007810000 */
[----:B------:R-:W-:Y:S01]  /*5280*/  FMUL.FTZ R182, R0, R197 ;  /* 0x000000c500b67220 */ /* 0x000fe20000410000 */
[----:B------:R-:W-:Y:S01]  /*5290*/  ISETP.GT.AND P2, PT, R177, 0x29, PT ;  /* 0x00000029b100780c */ /* 0x000fe20003f44270 */
[----:B------:R-:W0:Y:S01]  /*52a0*/  MUFU.TANH R172, R172 ;  /* 0x000000ac00ac7308 */ /* 0x000e220000002400 */
[----:B---3--:R-:W-:-:S02]  /*52b0*/  FSEL R169, R169, -INF , P1 ;  /* 0xff800000a9a97808 */ /* 0x008fc40000800000 */
[----:B------:R-:W-:Y:S01]  /*52c0*/  FMNMX.FTZ R184, R168, R185, !PT ;  /* 0x000000b9a8b87209 */ /* 0x000fe20007810000 */
[----:B------:R-:W-:Y:S01]  /*52d0*/  FMUL.FTZ R185, R0, R200 ;  /* 0x000000c800b97220 */ /* 0x000fe20000410000 */
[----:B------:R-:W-:Y:S02]  /*52e0*/  ISETP.GT.AND P1, PT, R177, 0x30, PT ;  /* 0x00000030b100780c */ /* 0x000fe40003f24270 */
[----:B-1----:R-:W-:Y:S01]  /*52f0*/  FSEL R170, R170, -INF , P2 ;  /* 0xff800000aaaa7808 */ /* 0x002fe20001000000 */
[----:B------:R-:W1:Y:S01]  /*5300*/  MUFU.TANH R173, R173 ;  /* 0x000000ad00ad7308 */ /* 0x000e620000002400 */
[----:B------:R-:W-:Y:S02]  /*5310*/  FMNMX.FTZ R187, R169, R184, !PT ;  /* 0x000000b8a9bb7209 */ /* 0x000fe40007810000 */
[----:B------:R-:W-:Y:S02]  /*5320*/  ISETP.GT.AND P2, PT, R177, 0x31, PT ;  /* 0x00000031b100780c */ /* 0x000fe40003f44270 */
[----:B--2---:R-:W-:-:S02]  /*5330*/  FSEL R171, R171, -INF , P1 ;  /* 0xff800000abab7808 */ /* 0x004fc40000800000 */
[----:B------:R-:W-:Y:S01]  /*5340*/  FMNMX.FTZ R184, R170, R187, !PT ;  /* 0x000000bbaab87209 */ /* 0x000fe20007810000 */
[----:B------:R-:W2:Y:S01]  /*5350*/  MUFU.TANH R174, R174 ;  /* 0x000000ae00ae7308 */ /* 0x000ea20000002400 */
[----:B------:R-:W-:Y:S02]  /*5360*/  ISETP.GT.AND P1, PT, R177, 0x38, PT ;  /* 0x00000038b100780c */ /* 0x000fe40003f24270 */
[----:B0-----:R-:W-:Y:S02]  /*5370*/  FSEL R172, R172, -INF , P2 ;  /* 0xff800000acac7808 */ /* 0x001fe40001000000 */
[----:B------:R-:W-:Y:S01]  /*5380*/  FMNMX.FTZ R187, R171, R184, !PT ;  /* 0x000000b8abbb7209 */ /* 0x000fe20007810000 */
[C---:B------:R-:W-:Y:S01]  /*5390*/  FMUL.FTZ R184, R0.reuse, R201 ;  /* 0x000000c900b87220 */ /* 0x040fe20000410000 */
[----:B------:R-:W-:Y:S01]  /*53a0*/  ISETP.GT.AND P2, PT, R177, 0x39, PT ;  /* 0x00000039b100780c */ /* 0x000fe20003f44270 */
[----:B------:R-:W0:Y:S01]  /*53b0*/  MUFU.TANH R175, R175 ;  /* 0x000000af00af7308 */ /* 0x000e220000002400 */
[----:B-1----:R-:W-:Y:S01]  /*53c0*/  FSEL R173, R173, -INF , P1 ;  /* 0xff800000adad7808 */ /* 0x002fe20000800000 */
[----:B------:R-:W-:Y:S01]  /*53d0*/  FMUL.FTZ R201, R0, R207 ;  /* 0x000000cf00c97220 */ /* 0x000fe20000410000 */
[----:B------:R-:W-:Y:S01]  /*53e0*/  FMNMX.FTZ R186, R172, R187, !PT ;  /* 0x000000bbacba7209 */ /* 0x000fe20007810000 */
[----:B------:R-:W-:Y:S01]  /*53f0*/  FMUL.FTZ R187, R0, R204 ;  /* 0x000000cc00bb7220 */ /* 0x000fe20000410000 */
[----:B------:R-:W-:-:S02]  /*5400*/  ISETP.GT.AND P1, PT, R177, 0x40, PT ;  /* 0x00000040b100780c */ /* 0x000fc40003f24270 */
[----:B------:R-:W-:Y:S01]  /*5410*/  FMNMX.FTZ R189, R173, R186, !PT ;  /* 0x000000baadbd7209 */ /* 0x000fe20007810000 */
[----:B------:R-:W1:Y:S01]  /*5420*/  MUFU.TANH R176, R176 ;  /* 0x000000b000b07308 */ /* 0x000e620000002400 */
[----:B--2---:R-:W-:Y:S02]  /*5430*/  FSEL R174, R174, -INF , P2 ;  /* 0xff800000aeae7808 */ /* 0x004fe40001000000 */
[----:B------:R-:W-:Y:S02]  /*5440*/  ISETP.GT.AND P2, PT, R177, 0x41, PT ;  /* 0x00000041b100780c */ /* 0x000fe40003f44270 */
[----:B------:R-:W-:-:S03]  /*5450*/  FMNMX.FTZ R186, R174, R189, !PT ;  /* 0x000000bdaeba7209 */ /* 0x000fc60007810000 */
[----:B------:R-:W2:Y:S01]  /*5460*/  MUFU.TANH R178, R178 ;  /* 0x000000b200b27308 */ /* 0x000ea20000002400 */
[----:B0-----:R-:W-:Y:S02]  /*5470*/  FSEL R175, R175, -INF , P1 ;  /* 0xff800000afaf7808 */ /* 0x001fe40000800000 */
[----:B------:R-:W-:Y:S02]  /*5480*/  ISETP.GT.AND P1, PT, R177, 0x48, PT ;  /* 0x00000048b100780c */ /* 0x000fe40003f24270 */
[----:B------:R-:W-:Y:S01]  /*5490*/  FMNMX.FTZ R189, R175, R186, !PT ;  /* 0x000000baafbd7209 */ /* 0x000fe20007810000 */
[----:B------:R-:W-:Y:S02]  /*54a0*/  FMUL.FTZ R186, R0, R205 ;  /* 0x000000cd00ba7220 */ /* 0x000fe40000410000 */
[----:B------:R-:W0:Y:S01]  /*54b0*/  MUFU.TANH R179, R179 ;  /* 0x000000b300b37308 */ /* 0x000e220000002400 */
[----:B-1----:R-:W-:Y:S02]  /*54c0*/  FSEL R176, R176, -INF , P2 ;  /* 0xff800000b0b07808 */ /* 0x002fe40001000000 */
[----:B------:R-:W-:-:S02]  /*54d0*/  ISETP.GT.AND P2, PT, R177, 0x49, PT ;  /* 0x00000049b100780c */ /* 0x000fc40003f44270 */
[----:B------:R-:W-:-:S03]  /*54e0*/  FMNMX.FTZ R189, R176, R189, !PT ;  /* 0x000000bdb0bd7209 */ /* 0x000fc60007810000 */
[----:B------:R-:W1:Y:S01]  /*54f0*/  MUFU.TANH R181, R181 ;  /* 0x000000b500b57308 */ /* 0x000e620000002400 */
[----:B--2---:R-:W-:Y:S02]  /*5500*/  FSEL R178, R178, -INF , P1 ;  /* 0xff800000b2b27808 */ /* 0x004fe40000800000 */
[----:B------:R-:W-:Y:S02]  /*5510*/  ISETP.GT.AND P1, PT, R177, 0x50, PT ;  /* 0x00000050b100780c */ /* 0x000fe40003f24270 */
[----:B------:R-:W-:-:S03]  /*5520*/  FMNMX.FTZ R188, R178, R189, !PT ;  /* 0x000000bdb2bc7209 */ /* 0x000fc60007810000 */
[----:B------:R-:W2:Y:S01]  /*5530*/  MUFU.TANH R180, R180 ;  /* 0x000000b400b47308 */ /* 0x000ea20000002400 */
[----:B0-----:R-:W-:Y:S02]  /*5540*/  FSEL R179, R179, -INF , P2 ;  /* 0xff800000b3b37808 */ /* 0x001fe40001000000 */
[----:B------:R-:W-:Y:S02]  /*5550*/  ISETP.GT.AND P2, PT, R177, 0x51, PT ;  /* 0x00000051b100780c */ /* 0x000fe40003f44270 */
[----:B------:R-:W-:-:S03]  /*5560*/  FMNMX.FTZ R188, R179, R188, !PT ;  /* 0x000000bcb3bc7209 */ /* 0x000fc60007810000 */
[----:B------:R-:W0:Y:S01]  /*5570*/  MUFU.TANH R183, R183 ;  /* 0x000000b700b77308 */ /* 0x000e220000002400 */
[----:B-1----:R-:W-:Y:S02]  /*5580*/  FSEL R181, R181, -INF , P1 ;  /* 0xff800000b5b57808 */ /* 0x002fe40000800000 */
[----:B------:R-:W-:Y:S02]  /*5590*/  ISETP.GT.AND P1, PT, R177, 0x58, PT ;  /* 0x00000058b100780c */ /* 0x000fe40003f24270 */
        /* <DEDUP_REMOVED lines=32> */
[----:B------:R-:W-:Y:S01]  /*57a0*/  ISETP.GT.AND P1, PT, R177, 0x78, PT ;  /* 0x00000078b100780c */ /* 0x000fe20003f24270 */
[----:B------:R-:W0:Y:S01]  /*57b0*/  SHFL.IDX PT, R208, R155, 0x1, 0x1c1f ;  /* 0x003c1f009bd07f89 */ /* 0x000e2200000e0000 */
[----:B------:R-:W-:Y:S01]  /*57c0*/  FMNMX.FTZ R197, R190, R193, !PT ;  /* 0x000000c1bec57209 */ /* 0x000fe20007810000 */
[----:B------:R-:W-:Y:S02]  /*57d0*/  FMUL.FTZ R193, R0, R191 ;  /* 0x000000bf00c17220 */ /* 0x000fe40000410000 */
[----:B------:R-:W3:Y:S01]  /*57e0*/  MUFU.TANH R213, R213 ;  /* 0x000000d500d57308 */ /* 0x000ee20000002400 */
[----:B-1----:R-:W-:Y:S02]  /*57f0*/  FSEL R188, R209, -INF , P2 ;  /* 0xff800000d1bc7808 */ /* 0x002fe40001000000 */
[----:B------:R-:W-:-:S02]  /*5800*/  ISETP.GT.AND P2, PT, R177, 0x79, PT ;  /* 0x00000079b100780c */ /* 0x000fc40003f44270 */
[----:B------:R-:W-:-:S03]  /*5810*/  FMNMX.FTZ R197, R188, R197, !PT ;  /* 0x000000c5bcc57209 */ /* 0x000fc60007810000 */
[----:B------:R-:W-:Y:S01]  /*5820*/  MUFU.TANH R10, R10 ;  /* 0x0000000a000a7308 */ /* 0x000fe20000002400 */
[----:B--2---:R-:W-:-:S04]  /*5830*/  FSEL R192, R192, -INF , P1 ;  /* 0xff800000c0c07808 */ /* 0x004fc80000800000 */
[----:B------:R-:W-:Y:S01]  /*5840*/  FMNMX.FTZ R196, R192, R197, !PT ;  /* 0x000000c5c0c47209 */ /* 0x000fe20007810000 */
[C---:B------:R-:W-:Y:S01]  /*5850*/  FMUL.FTZ R197, R0.reuse, R199 ;  /* 0x000000c700c57220 */ /* 0x040fe20000410000 */
[C---:B------:R-:W-:Y:S01]  /*5860*/  FMUL.FTZ R199, R0.reuse, R203 ;  /* 0x000000cb00c77220 */ /* 0x040fe20000410000 */
[----:B------:R-:W1:Y:S01]  /*5870*/  MUFU.TANH R11, R11 ;  /* 0x0000000b000b7308 */ /* 0x000e620000002400 */
[----:B---3--:R-:W-:Y:S01]  /*5880*/  FSEL R191, R213, -INF , P2 ;  /* 0xff800000d5bf7808 */ /* 0x008fe20001000000 */
[----:B------:R-:W-:Y:S01]  /*5890*/  FMUL.FTZ R203, R0, R211 ;  /* 0x000000d300cb7220 */ /* 0x000fe20000410000 */
[----:B0-----:R-:W-:Y:S02]  /*58a0*/  IADD3 R157, R208, -UR51, R157 ;  /* 0x80000033d09d7c10 */ /* 0x001fe4000fffe09d */
[----:B------:R-:W-:Y:S01]  /*58b0*/  FMNMX.FTZ R177, R191, R196, !PT ;  /* 0x000000c4bfb17209 */ /* 0x000fe20007810000 */
[C---:B------:R-:W-:Y:S02]  /*58c0*/  FMUL.FTZ R196, R0.reuse, R198 ;  /* 0x000000c600c47220 */ /* 0x040fe40000410000 */
[----:B------:R-:W-:Y:S01]  /*58d0*/  MUFU.TANH R12, R12 ;  /* 0x0000000c000c7308 */ /* 0x000fe20000002400 */
[C---:B------:R-:W-:Y:S01]  /*58e0*/  ISETP.GT.AND P2, PT, R157.reuse, RZ, PT ;  /* 0x000000ff9d00720c */ /* 0x040fe20003f44270 */
[C---:B------:R-:W-:Y:S01]  /*58f0*/  FMUL.FTZ R198, R0.reuse, R202 ;  /* 0x000000ca00c67220 */ /* 0x040fe20000410000 */
[----:B------:R-:W0:Y:S01]  /*5900*/  SHFL.BFLY PT, R200, R177, 0x2, 0x1f ;  /* 0x0c401f00b1c87f89 */ /* 0x000e2200000e0000 */
[----:B------:R-:W-:Y:S01]  /*5910*/  ISETP.GT.AND P3, PT, R157, 0x1, PT ;  /* 0x000000019d00780c */ /* 0x000fe20003f64270 */
[----:B------:R-:W-:-:S03]  /*5920*/  FMUL.FTZ R202, R0, R210 ;  /* 0x000000d200ca7220 */ /* 0x000fc60000410000 */
[----:B------:R-:W2:Y:S01]  /*5930*/  MUFU.TANH R13, R13 ;  /* 0x0000000d000d7308 */ /* 0x000ea20000002400 */
[----:B-1----:R-:W-:Y:S02]  /*5940*/  FSEL R11, R11, -INF , P3 ;  /* 0xff8000000b0b7808 */ /* 0x002fe40001800000 */
[----:B------:R-:W-:-:S05]  /*5950*/  ISETP.GT.AND P3, PT, R157, 0x9, PT ;  /* 0x000000099d00780c */ /* 0x000fca0003f64270 */
[----:B------:R-:W-:Y:S08]  /*5960*/  MUFU.TANH R14, R14 ;  /* 0x0000000e000e7308 */ /* 0x000ff00000002400 */
[----:B------:R-:W1:Y:S01]  /*5970*/  MUFU.TANH R15, R15 ;  /* 0x0000000f000f7308 */ /* 0x000e620000002400 */
[----:B--2---:R-:W-:Y:S02]  /*5980*/  FSEL R13, R13, -INF , P3 ;  /* 0xff8000000d0d7808 */ /* 0x004fe40001800000 */
[----:B0-----:R-:W-:Y:S01]  /*5990*/  FMNMX.FTZ R204, R177, R200, !PT ;  /* 0x000000c8b1cc7209 */ /* 0x001fe20007810000 */
[----:B------:R-:W-:Y:S01]  /*59a0*/  FMUL.FTZ R200, R0, R206 ;  /* 0x000000ce00c87220 */ /* 0x000fe20000410000 */
[----:B------:R-:W-:Y:S01]  /*59b0*/  IMAD.U32 R206, RZ, RZ, UR10 ;  /* 0x0000000affce7e24 */ /* 0x000fe2000f8e00ff */
[----:B------:R-:W-:-:S02]  /*59c0*/  ISETP.GT.AND P3, PT, R157, 0x11, PT ;  /* 0x000000119d00780c */ /* 0x000fc40003f64270 */
[----:B------:R-:W0:Y:S01]  /*59d0*/  SHFL.BFLY PT, R177, R204, 0x1, 0x1f ;  /* 0x0c201f00ccb17f89 */ /* 0x000e2200000e0000 */
[----:B------:R-:W-:Y:S08]  /*59e0*/  MUFU.TANH R17, R17 ;  /* 0x0000001100117308 */ /* 0x000ff00000002400 */
[----:B------:R-:W2:Y:S01]  /*59f0*/  MUFU.TANH R18, R18 ;  /* 0x0000001200127308 */ /* 0x000ea20000002400 */
[----:B-1----:R-:W-:-:S02]  /*5a00*/  FSEL R15, R15, -INF , P3 ;  /* 0xff8000000f0f7808 */ /* 0x002fc40001800000 */
[----:B------:R-:W-:-:S05]  /*5a10*/  ISETP.GT.AND P3, PT, R157, 0x19, PT ;  /* 0x000000199d00780c */ /* 0x000fca0003f64270 */
[----:B------:R-:W1:Y:S01]  /*5a20*/  MUFU.TANH R19, R19 ;  /* 0x0000001300137308 */ /* 0x000e620000002400 */
[----:B0-----:R-:W-:-:S07]  /*5a30*/  FMNMX.FTZ R177, R204, R177, !PT ;  /* 0x000000b1ccb17209 */ /* 0x001fce0007810000 */
[----:B------:R-:W0:Y:S01]  /*5a40*/  MUFU.TANH R20, R20 ;  /* 0x0000001400147308 */ /* 0x000e220000002400 */
[----:B--2---:R-:W-:Y:S01]  /*5a50*/  FSEL R18, R18, -INF , P3 ;  /* 0xff80000012127808 */ /* 0x004fe20001800000 */
[----:B------:R-:W-:Y:S01]  /*5a60*/  FMUL.FTZ R204, R0, R214 ;  /* 0x000000d600cc7220 */ /* 0x000fe20000410000 */
[C---:B------:R-:W-:Y:S01]  /*5a70*/  FSETP.NEU.FTZ.AND P1, PT, R177.reuse, -INF , PT ;  /* 0xff800000b100780b */ /* 0x040fe20003f3d000 */
[----:B------:R-:W-:-:S01]  /*5a80*/  FFMA.FTZ R205, R177, R206, -8 ;  /* 0xc1000000b1cd7423 */ /* 0x000fc200000100ce */
[----:B------:R-:W-:Y:S01]  /*5a90*/  ISETP.GT.AND P3, PT, R157, 0x21, PT ;  /* 0x000000219d00780c */ /* 0x000fe20003f64270 */
[----:B------:R-:W-:Y:S02]  /*5aa0*/  FMUL.FTZ R206, R0, R215 ;  /* 0x000000d700ce7220 */ /* 0x000fe40000410000 */
[----:B------:R-:W2:Y:S01]  /*5ab0*/  MUFU.TANH R21, R21 ;  /* 0x0000001500157308 */ /* 0x000ea20000002400 */
[----:B------:R-:W-:-:S05]  /*5ac0*/  FSEL R205, R205, RZ, P1 ;  /* 0x000000ffcdcd7208 */ /* 0x000fca0000800000 */
[--C-:B------:R-:W-:Y:S01]  /*5ad0*/  FFMA.FTZ R155, R159, UR10, -R205.reuse ;  /* 0x0000000a9f9b7c23 */ /* 0x100fe200080108cd */
[----:B------:R-:W-:Y:S01]  /*5ae0*/  FSEL R159, R10, -INF , P2 ;  /* 0xff8000000a9f7808 */ /* 0x000fe20001000000 */
[--C-:B------:R-:W-:Y:S01]  /*5af0*/  FFMA.FTZ R10, R162, UR10, -R205.reuse ;  /* 0x0000000aa20a7c23 */ /* 0x100fe200080108cd */
[----:B------:R-:W-:Y:S01]  /*5b00*/  ISETP.GT.AND P2, PT, R157, 0x8, PT ;  /* 0x000000089d00780c */ /* 0x000fe20003f44270 */
[----:B------:R-:W3:Y:S01]  /*5b10*/  MUFU.TANH R22, R22 ;  /* 0x0000001600167308 */ /* 0x000ee20000002400 */
[----:B------:R-:W-:Y:S01]  /*5b20*/  FMNMX.FTZ R162, R159, R8, !PT ;  /* 0x000000089fa27209 */ /* 0x000fe20007810000 */
[--C-:B------:R-:W-:Y:S01]  /*5b30*/  FFMA.FTZ R208, R163, UR10, -R205.reuse ;  /* 0x0000000aa3d07c23 */ /* 0x100fe200080108cd */
[----:B------:R-:W-:Y:S01]  /*5b40*/  FSEL R12, R12, -INF , P2 ;  /* 0xff8000000c0c7808 */ /* 0x000fe20001000000 */
[--C-:B------:R-:W-:Y:S01]  /*5b50*/  FFMA.FTZ R209, R166, UR10, -R205.reuse ;  /* 0x0000000aa6d17c23 */ /* 0x100fe200080108cd */
[----:B------:R-:W-:Y:S01]  /*5b60*/  FMNMX.FTZ R207, R11, R162, !PT ;  /* 0x000000a20bcf7209 */ /* 0x000fe20007810000 */
[--C-:B------:R-:W-:Y:S01]  /*5b70*/  FFMA.FTZ R210, R174, UR10, -R205.reuse ;  /* 0x0000000aaed27c23 */ /* 0x100fe200080108cd */
[----:B------:R-:W-:Y:S01]  /*5b80*/  ISETP.GT.AND P2, PT, R157, 0x10, PT ;  /* 0x000000109d00780c */ /* 0x000fe20003f44270 */
[----:B------:R-:W4:Y:S01]  /*5b90*/  MUFU.TANH R23, R23 ;  /* 0x0000001700177308 */ /* 0x000f220000002400 */
[----:B------:R-:W-:Y:S01]  /*5ba0*/  FMNMX.FTZ R162, R12, R207, !PT ;  /* 0x000000cf0ca27209 */ /* 0x000fe20007810000 */
[--C-:B------:R-:W-:Y:S01]  /*5bb0*/  FFMA.FTZ R174, R175, UR10, -R205.reuse ;  /* 0x0000000aafae7c23 */ /* 0x100fe200080108cd */
[----:B------:R-:W-:Y:S01]  /*5bc0*/  FSEL R14, R14, -INF , P2 ;  /* 0xff8000000e0e7808 */ /* 0x000fe20001000000 */
[--C-:B------:R-:W-:Y:S01]  /*5bd0*/  FFMA.FTZ R212, R179, UR10, -R205.reuse ;  /* 0x0000000ab3d47c23 */ /* 0x100fe200080108cd */
[----:B------:R-:W-:Y:S01]  /*5be0*/  FMNMX.FTZ R207, R13, R162, !PT ;  /* 0x000000a20dcf7209 */ /* 0x000fe20007810000 */
[--C-:B------:R-:W-:Y:S01]  /*5bf0*/  FFMA.FTZ R162, R164, UR10, -R205.reuse ;  /* 0x0000000aa4a27c23 */ /* 0x100fe200080108cd */
[----:B------:R-:W-:Y:S01]  /*5c00*/  ISETP.GT.AND P2, PT, R157, 0x18, PT ;  /* 0x000000189d00780c */ /* 0x000fe20003f44270 */
[----:B------:R-:W5:Y:S01]  /*5c10*/  MUFU.TANH R152, R152 ;  /* 0x0000009800987308 */ /* 0x000f620000002400 */
[----:B------:R-:W-:Y:S01]  /*5c20*/  FMNMX.FTZ R164, R14, R207, !PT ;  /* 0x000000cf0ea47209 */ /* 0x000fe20007810000 */
[--C-:B------:R-:W-:Y:S01]  /*5c30*/  FFMA.FTZ R160, R160, UR10, -R205.reuse ;  /* 0x0000000aa0a07c23 */ /* 0x100fe200080108cd */
[----:B------:R-:W-:Y:S01]  /*5c40*/  FSEL R17, R17, -INF , P2 ;  /* 0xff80000011117808 */ /* 0x000fe20001000000 */
[----:B------:R-:W-:Y:S01]  /*5c50*/  FFMA.FTZ R161, R161, UR10, -R205 ;  /* 0x0000000aa1a17c23 */ /* 0x000fe200080108cd */
[----:B------:R-:W-:-:S02]  /*5c60*/  FMNMX.FTZ R164, R15, R164, !PT ;  /* 0x000000a40fa47209 */ /* 0x000fc40007810000 */
[----:B------:R-:W-:Y:S01]  /*5c70*/  ISETP.GT.AND P2, PT, R157, 0x20, PT ;  /* 0x000000209d00780c */ /* 0x000fe20003f44270 */
[----:B------:R-:W5:Y:S01]  /*5c80*/  MUFU.TANH R153, R153 ;  /* 0x0000009900997308 */ /* 0x000f620000002400 */
[----:B------:R-:W-:Y:S02]  /*5c90*/  FMNMX.FTZ R207, R17, R164, !PT ;  /* 0x000000a411cf7209 */ /* 0x000fe40007810000 */
[----:B-1----:R-:W-:Y:S02]  /*5ca0*/  FSEL R163, R19, -INF , P2 ;  /* 0xff80000013a37808 */ /* 0x002fe40001000000 */
[----:B------:R-:W-:Y:S02]  /*5cb0*/  FMNMX.FTZ R164, R18, R207, !PT ;  /* 0x000000cf12a47209 */ /* 0x000fe40007810000 */
[----:B------:R-:W-:Y:S01]  /*5cc0*/  ISETP.GT.AND P2, PT, R157, 0x28, PT ;  /* 0x000000289d00780c */ /* 0x000fe20003f44270 */
[----:B------:R-:W1:Y:S01]  /*5cd0*/  MUFU.TANH R154, R154 ;  /* 0x0000009a009a7308 */ /* 0x000e620000002400 */
[----:B0-----:R-:W-:-:S02]  /*5ce0*/  FSEL R20, R20, -INF , P3 ;  /* 0xff80000014147808 */ /* 0x001fc40001800000 */
[----:B------:R-:W-:Y:S02]  /*5cf0*/  FMNMX.FTZ R207, R163, R164, !PT ;  /* 0x000000a4a3cf7209 */ /* 0x000fe40007810000 */
[----:B------:R-:W-:Y:S02]  /*5d00*/  ISETP.GT.AND P3, PT, R157, 0x29, PT ;  /* 0x000000299d00780c */ /* 0x000fe40003f64270 */
[----:B--2---:R-:W-:Y:S01]  /*5d10*/  FSEL R164, R21, -INF , P2 ;  /* 0xff80000015a47808 */ /* 0x004fe20001000000 */
[----:B------:R0:W-:Y:S01]  /*5d20*/  MUFU.EX2 R19, R208 ;  /* 0x000000d000137308 */ /* 0x0001e20000000800 */
[----:B------:R-:W-:Y:S02]  /*5d30*/  FMNMX.FTZ R207, R20, R207, !PT ;  /* 0x000000cf14cf7209 */ /* 0x000fe40007810000 */
[----:B------:R-:W-:Y:S02]  /*5d40*/  ISETP.GT.AND P2, PT, R157, 0x30, PT ;  /* 0x000000309d00780c */ /* 0x000fe40003f44270 */
[----:B---3--:R-:W-:-:S02]  /*5d50*/  FSEL R166, R22, -INF , P3 ;  /* 0xff80000016a67808 */ /* 0x008fc40001800000 */
[----:B------:R-:W-:Y:S01]  /*5d60*/  FMNMX.FTZ R207, R164, R207, !PT ;  /* 0x000000cfa4cf7209 */ /* 0x000fe20007810000 */
[----:B------:R-:W2:Y:S01]  /*5d70*/  MUFU.TANH R156, R156 ;  /* 0x0000009c009c7308 */ /* 0x000ea20000002400 */
[----:B0-----:R-:W-:-:S01]  /*5d80*/  FFMA.FTZ R208, R165, UR10, -R205 ;  /* 0x0000000aa5d07c23 */ /* 0x001fc200080108cd */
[----:B------:R-:W-:Y:S02]  /*5d90*/  ISETP.GT.AND P3, PT, R157, 0x31, PT ;  /* 0x000000319d00780c */ /* 0x000fe40003f64270 */
[----:B----4-:R-:W-:Y:S01]  /*5da0*/  FSEL R165, R23, -INF , P2 ;  /* 0xff80000017a57808 */ /* 0x010fe20001000000 */
[----:B------:R-:W-:Y:S01]  /*5db0*/  FFMA.FTZ R23, R167, UR10, -R205 ;  /* 0x0000000aa7177c23 */ /* 0x000fe200080108cd */
[----:B------:R-:W-:Y:S02]  /*5dc0*/  FMNMX.FTZ R22, R166, R207, !PT ;  /* 0x000000cfa6167209 */ /* 0x000fe40007810000 */
[----:B------:R-:W0:Y:S01]  /*5dd0*/  MUFU.TANH R158, R158 ;  /* 0x0000009e009e7308 */ /* 0x000e220000002400 */
[----:B------:R-:W-:-:S02]  /*5de0*/  ISETP.GT.AND P2, PT, R157, 0x38, PT ;  /* 0x000000389d00780c */ /* 0x000fc40003f44270 */
[----:B-----5:R-:W-:Y:S02]  /*5df0*/  FSEL R152, R152, -INF , P3 ;  /* 0xff80000098987808 */ /* 0x020fe40001800000 */
[----:B------:R-:W-:Y:S02]  /*5e00*/  FMNMX.FTZ R167, R165, R22, !PT ;  /* 0x00000016a5a77209 */ /* 0x000fe40007810000 */
[----:B------:R-:W-:Y:S01]  /*5e10*/  ISETP.GT.AND P3, PT, R157, 0x39, PT ;  /* 0x000000399d00780c */ /* 0x000fe20003f64270 */
[----:B------:R-:W3:Y:S01]  /*5e20*/  MUFU.TANH R189, R189 ;  /* 0x000000bd00bd7308 */ /* 0x000ee20000002400 */
[----:B------:R-:W-:Y:S02]  /*5e30*/  FSEL R153, R153, -INF , P2 ;  /* 0xff80000099997808 */ /* 0x000fe40001000000 */
[----:B------:R-:W-:Y:S02]  /*5e40*/  FMNMX.FTZ R22, R152, R167, !PT ;  /* 0x000000a798167209 */ /* 0x000fe40007810000 */
[----:B------:R-:W-:-:S02]  /*5e50*/  ISETP.GT.AND P2, PT, R157, 0x40, PT ;  /* 0x000000409d00780c */ /* 0x000fc40003f44270 */
[----:B-1----:R-:W-:Y:S01]  /*5e60*/  FSEL R167, R154, -INF , P3 ;  /* 0xff8000009aa77808 */ /* 0x002fe20001800000 */
[----:B------:R-:W1:Y:S01]  /*5e70*/  MUFU.TANH R193, R193 ;  /* 0x000000c100c17308 */ /* 0x000e620000002400 */
[----:B------:R-:W-:Y:S01]  /*5e80*/  FMNMX.FTZ R22, R153, R22, !PT ;  /* 0x0000001699167209 */ /* 0x000fe20007810000 */
[--C-:B------:R-:W-:Y:S01]  /*5e90*/  FFMA.FTZ R154, R168, UR10, -R205.reuse ;  /* 0x0000000aa89a7c23 */ /* 0x100fe200080108cd */
[----:B------:R-:W-:Y:S01]  /*5ea0*/  ISETP.GT.AND P3, PT, R157, 0x41, PT ;  /* 0x000000419d00780c */ /* 0x000fe20003f64270 */
[----:B------:R-:W-:Y:S01]  /*5eb0*/  FFMA.FTZ R168, R169, UR10, -R205 ;  /* 0x0000000aa9a87c23 */ /* 0x000fe200080108cd */
[----:B--2---:R-:W-:Y:S02]  /*5ec0*/  FSEL R156, R156, -INF , P2 ;  /* 0xff8000009c9c7808 */ /* 0x004fe40001000000 */
[----:B------:R-:W-:Y:S01]  /*5ed0*/  FMNMX.FTZ R207, R167, R22, !PT ;  /* 0x00000016a7cf7209 */ /* 0x000fe20007810000 */
[----:B------:R-:W2:Y:S01]  /*5ee0*/  MUFU.TANH R194, R194 ;  /* 0x000000c200c27308 */ /* 0x000ea20000002400 */
[----:B------:R-:W-:-:S02]  /*5ef0*/  ISETP.GT.AND P2, PT, R157, 0x48, PT ;  /* 0x000000489d00780c */ /* 0x000fc40003f44270 */
[----:B0-----:R-:W-:Y:S02]  /*5f00*/  FSEL R158, R158, -INF , P3 ;  /* 0xff8000009e9e7808 */ /* 0x001fe40001800000 */
[----:B------:R-:W-:Y:S02]  /*5f10*/  FMNMX.FTZ R207, R156, R207, !PT ;  /* 0x000000cf9ccf7209 */ /* 0x000fe40007810000 */
[----:B------:R-:W-:Y:S01]  /*5f20*/  ISETP.GT.AND P3, PT, R157, 0x49, PT ;  /* 0x000000499d00780c */ /* 0x000fe20003f64270 */
[----:B------:R-:W0:Y:S01]  /*5f30*/  MUFU.TANH R195, R195 ;  /* 0x000000c300c37308 */ /* 0x000e220000002400 */
[----:B---3--:R-:W-:Y:S02]  /*5f40*/  FSEL R189, R189, -INF , P2 ;  /* 0xff800000bdbd7808 */ /* 0x008fe40001000000 */
[----:B------:R-:W-:Y:S01]  /*5f50*/  FMNMX.FTZ R22, R158, R207, !PT ;  /* 0x000000cf9e167209 */ /* 0x000fe20007810000 */
[----:B------:R-:W-:-:S01]  /*5f60*/  FFMA.FTZ R207, R170, UR10, -R205 ;  /* 0x0000000aaacf7c23 */ /* 0x000fc200080108cd */
[----:B------:R-:W-:Y:S01]  /*5f70*/  ISETP.GT.AND P2, PT, R157, 0x50, PT ;  /* 0x000000509d00780c */ /* 0x000fe20003f44270 */
[----:B------:R-:W-:-:S01]  /*5f80*/  FFMA.FTZ R170, R172, UR10, -R205 ;  /* 0x0000000aacaa7c23 */ /* 0x000fc200080108cd */
[----:B-1----:R-:W-:Y:S01]  /*5f90*/  FSEL R193, R193, -INF , P3 ;  /* 0xff800000c1c17808 */ /* 0x002fe20001800000 */
[----:B------:R-:W1:Y:S01]  /*5fa0*/  MUFU.TANH R196, R196 ;  /* 0x000000c400c47308 */ /* 0x000e620000002400 */
[----:B------:R-:W-:Y:S01]  /*5fb0*/  FMNMX.FTZ R22, R189, R22, !PT ;  /* 0x00000016bd167209 */ /* 0x000fe20007810000 */
[----:B------:R-:W-:Y:S01]  /*5fc0*/  FFMA.FTZ R172, R173, UR10, -R205 ;  /* 0x0000000aadac7c23 */ /* 0x000fe200080108cd */
[----:B------:R-:W-:-:S02]  /*5fd0*/  ISETP.GT.AND P3, PT, R157, 0x51, PT ;  /* 0x000000519d00780c */ /* 0x000fc40003f64270 */
[----:B--2---:R-:W-:Y:S02]  /*5fe0*/  FSEL R194, R194, -INF , P2 ;  /* 0xff800000c2c27808 */ /* 0x004fe40001000000 */
[----:B------:R-:W-:Y:S01]  /*5ff0*/  FMNMX.FTZ R169, R193, R22, !PT ;  /* 0x00000016c1a97209 */ /* 0x000fe20007810000 */
[----:B------:R-:W2:Y:S01]  /*6000*/  MUFU.TANH R197, R197 ;  /* 0x000000c500c57308 */ /* 0x000ea20000002400 */
[----:B------:R-:W-:Y:S02]  /*6010*/  ISETP.GT.AND P2, PT, R157, 0x58, PT ;  /* 0x000000589d00780c */ /* 0x000fe40003f44270 */
[----:B0-----:R-:W-:Y:S02]  /*6020*/  FSEL R195, R195, -INF , P3 ;  /* 0xff800000c3c37808 */ /* 0x001fe40001800000 */
[----:B------:R-:W-:Y:S02]  /*6030*/  FMNMX.FTZ R22, R194, R169, !PT ;  /* 0x000000a9c2167209 */ /* 0x000fe40007810000 */
[----:B------:R-:W-:Y:S01]  /*6040*/  ISETP.GT.AND P3, PT, R157, 0x59, PT ;  /* 0x000000599d00780c */ /* 0x000fe20003f64270 */
[----:B------:R-:W0:Y:S01]  /*6050*/  MUFU.TANH R198, R198 ;  /* 0x000000c600c67308 */ /* 0x000e220000002400 */
[----:B-1----:R-:W-:-:S02]  /*6060*/  FSEL R196, R196, -INF , P2 ;  /* 0xff800000c4c47808 */ /* 0x002fc40001000000 */
[----:B------:R-:W-:-:S05]  /*6070*/  ISETP.GT.AND P2, PT, R157, 0x60, PT ;  /* 0x000000609d00780c */ /* 0x000fca0003f44270 */
[----:B------:R-:W1:Y:S01]  /*6080*/  MUFU.TANH R199, R199 ;  /* 0x000000c700c77308 */ /* 0x000e620000002400 */
[----:B--2---:R-:W-:Y:S02]  /*6090*/  FSEL R197, R197, -INF , P3 ;  /* 0xff800000c5c57808 */ /* 0x004fe40001800000 */
[----:B------:R-:W-:-:S05]  /*60a0*/  ISETP.GT.AND P3, PT, R157, 0x61, PT ;  /* 0x000000619d00780c */ /* 0x000fca0003f64270 */
[----:B------:R2:W-:Y:S01]  /*60b0*/  MUFU.EX2 R21, R209 ;  /* 0x000000d100157308 */ /* 0x0005e20000000800 */
[----:B0-----:R-:W-:Y:S02]  /*60c0*/  FSEL R198, R198, -INF , P2 ;  /* 0xff800000c6c67808 */ /* 0x001fe40001000000 */
[----:B------:R-:W-:-:S05]  /*60d0*/  ISETP.GT.AND P2, PT, R157, 0x68, PT ;  /* 0x000000689d00780c */ /* 0x000fca0003f44270 */
[----:B------:R-:W0:Y:S01]  /*60e0*/  MUFU.TANH R200, R200 ;  /* 0x000000c800c87308 */ /* 0x000e220000002400 */
[----:B--2---:R-:W-:-:S01]  /*60f0*/  FFMA.FTZ R209, R171, UR10, -R205 ;  /* 0x0000000aabd17c23 */ /* 0x004fc200080108cd */
[----:B------:R-:W-:Y:S02]  /*6100*/  FMNMX.FTZ R171, R195, R22, !PT ;  /* 0x00000016c3ab7209 */ /* 0x000fe40007810000 */
[----:B-1----:R-:W-:Y:S02]  /*6110*/  FSEL R199, R199, -INF , P3 ;  /* 0xff800000c7c77808 */ /* 0x002fe40001800000 */
[----:B------:R-:W-:Y:S02]  /*6120*/  FMNMX.FTZ R22, R196, R171, !PT ;  /* 0x000000abc4167209 */ /* 0x000fe40007810000 */
[----:B------:R-:W1:Y:S01]  /*6130*/  MUFU.TANH R201, R201 ;  /* 0x000000c900c97308 */ /* 0x000e620000002400 */
[----:B------:R-:W-:Y:S02]  /*6140*/  ISETP.GT.AND P3, PT, R157, 0x69, PT ;  /* 0x000000699d00780c */ /* 0x000fe40003f64270 */
[----:B------:R-:W-:-:S04]  /*6150*/  FMNMX.FTZ R171, R197, R22, !PT ;  /* 0x00000016c5ab7209 */ /* 0x000fc80007810000 */
[----:B------:R-:W-:Y:S01]  /*6160*/  FMNMX.FTZ R22, R198, R171, !PT ;  /* 0x000000abc6167209 */ /* 0x000fe20007810000 */
[----:B------:R-:W2:Y:S01]  /*6170*/  MUFU.TANH R202, R202 ;  /* 0x000000ca00ca7308 */ /* 0x000ea20000002400 */
[----:B0-----:R-:W-:Y:S02]  /*6180*/  FSEL R200, R200, -INF , P2 ;  /* 0xff800000c8c87808 */ /* 0x001fe40001000000 */
[----:B------:R-:W-:Y:S02]  /*6190*/  FMNMX.FTZ R173, R199, R22, !PT ;  /* 0x00000016c7ad7209 */ /* 0x000fe40007810000 */
[----:B------:R-:W-:Y:S02]  /*61a0*/  ISETP.GT.AND P2, PT, R157, 0x70, PT ;  /* 0x000000709d00780c */ /* 0x000fe40003f44270 */
[----:B------:R-:W-:Y:S01]  /*61b0*/  FMNMX.FTZ R22, R200, R173, !PT ;  /* 0x000000adc8167209 */ /* 0x000fe20007810000 */
[----:B------:R-:W0:Y:S01]  /*61c0*/  MUFU.TANH R203, R203 ;  /* 0x000000cb00cb7308 */ /* 0x000e220000002400 */
[----:B-1----:R-:W-:-:S02]  /*61d0*/  FSEL R201, R201, -INF , P3 ;  /* 0xff800000c9c97808 */ /* 0x002fc40001800000 */
        /* <DEDUP_REMOVED lines=10> */
[----:B------:R0:W-:Y:S01]  /*6280*/  MUFU.EX2 R157, R174 ;  /* 0x000000ae009d7308 */ /* 0x0001e20000000800 */
[----:B-1----:R-:W-:-:S04]  /*6290*/  FSEL R204, R204, -INF , P2 ;  /* 0xff800000cccc7808 */ /* 0x002fc80001000000 */
[----:B------:R-:W-:-:S03]  /*62a0*/  FMNMX.FTZ R173, R204, R173, !PT ;  /* 0x000000adccad7209 */ /* 0x000fc60007810000 */
[----:B------:R-:W-:Y:S01]  /*62b0*/  MUFU.EX2 R160, R160 ;  /* 0x000000a000a07308 */ /* 0x000fe20000000800 */
[----:B--2---:R-:W-:Y:S01]  /*62c0*/  FSEL R206, R206, -INF , P3 ;  /* 0xff800000cece7808 */ /* 0x004fe20001800000 */
[--C-:B0-----:R-:W-:Y:S01]  /*62d0*/  FFMA.FTZ R174, R180, UR10, -R205.reuse ;  /* 0x0000000ab4ae7c23 */ /* 0x101fe200080108cd */
[----:B------:R-:W-:-:S01]  /*62e0*/  FFMA.FTZ R180, R183, UR10, -R205 ;  /* 0x0000000ab7b47c23 */ /* 0x000fc200080108cd */
[--C-:B------:R-:W-:Y:S01]  /*62f0*/  FFMA.FTZ R183, R186, UR10, -R205.reuse ;  /* 0x0000000abab77c23 */ /* 0x100fe200080108cd */
[----:B------:R-:W-:Y:S01]  /*6300*/  FMNMX.FTZ R22, R206, R173, !PT ;  /* 0x000000adce167209 */ /* 0x000fe20007810000 */
[--C-:B------:R-:W-:Y:S01]  /*6310*/  FFMA.FTZ R173, R181, UR10, -R205.reuse ;  /* 0x0000000ab5ad7c23 */ /* 0x100fe200080108cd */
[----:B------:R-:W-:-:S01]  /*6320*/  FFMA.FTZ R181, R182, UR10, -R205 ;  /* 0x0000000ab6b57c23 */ /* 0x000fc200080108cd */
[--C-:B------:R-:W-:Y:S01]  /*6330*/  FFMA.FTZ R182, R187, UR10, -R205.reuse ;  /* 0x0000000abbb67c23 */ /* 0x100fe200080108cd */
[----:B------:R-:W-:-:S01]  /*6340*/  FFMA.FTZ R187, R191, UR10, -R205 ;  /* 0x0000000abfbb7c23 */ /* 0x000fc200080108cd */
[----:B------:R-:W0:Y:S01]  /*6350*/  SHFL.BFLY PT, R175, R22, 0x2, 0x1f ;  /* 0x0c401f0016af7f89 */ /* 0x000e2200000e0000 */
[----:B------:R-:W-:Y:S08]  /*6360*/  MUFU.EX2 R155, R155 ;  /* 0x0000009b009b7308 */ /* 0x000ff00000000800 */
[----:B------:R-:W-:Y:S08]  /*6370*/  MUFU.EX2 R10, R10 ;  /* 0x0000000a000a7308 */ /* 0x000ff00000000800 */
[----:B------:R-:W-:Y:S01]  /*6380*/  MUFU.EX2 R161, R161 ;  /* 0x000000a100a17308 */ /* 0x000fe20000000800 */
[----:B0-----:R-:W-:Y:S01]  /*6390*/  FMNMX.FTZ R179, R22, R175, !PT ;  /* 0x000000af16b37209 */ /* 0x001fe20007810000 */
[----:B------:R-:W-:Y:S01]  /*63a0*/  FFMA.FTZ R175, R185, UR10, -R205 ;  /* 0x0000000ab9af7c23 */ /* 0x000fe200080108cd */
[----:B------:R-:W-:-:S05]  /*63b0*/  IMAD.U32 R185, RZ, RZ, UR10 ;  /* 0x0000000affb97e24 */ /* 0x000fca000f8e00ff */
[----:B------:R-:W-:Y:S01]  /*63c0*/  MUFU.EX2 R162, R162 ;  /* 0x000000a200a27308 */ /* 0x000fe20000000800 */
[----:B------:R-:W0:Y:S07]  /*63d0*/  SHFL.BFLY PT, R22, R179, 0x1, 0x1f ;  /* 0x0c201f00b3167f89 */ /* 0x000e2e00000e0000 */
[----:B------:R1:W-:Y:S08]  /*63e0*/  MUFU.EX2 R171, R172 ;  /* 0x000000ac00ab7308 */ /* 0x0003f00000000800 */
[----:B------:R2:W-:Y:S01]  /*63f0*/  MUFU.EX2 R169, R209 ;  /* 0x000000d100a97308 */ /* 0x0005e20000000800 */
[----:B-1----:R-:W-:-:S01]  /*6400*/  FFMA.FTZ R172, R176, UR10, -R205 ;  /* 0x0000000ab0ac7c23 */ /* 0x002fc200080108cd */
[--C-:B------:R-:W-:Y:S01]  /*6410*/  FFMA.FTZ R176, R184, UR10, -R205.reuse ;  /* 0x0000000ab8b07c23 */ /* 0x100fe200080108cd */
[----:B------:R-:W-:-:S05]  /*6420*/  FFMA.FTZ R184, R192, UR10, -R205 ;  /* 0x0000000ac0b87c23 */ /* 0x000fca00080108cd */
[----:B------:R-:W-:Y:S01]  /*6430*/  MUFU.EX2 R208, R208 ;  /* 0x000000d000d07308 */ /* 0x000fe20000000800 */
[----:B--2---:R-:W-:-:S01]  /*6440*/  FFMA.FTZ R209, R178, UR10, -R205 ;  /* 0x0000000ab2d17c23 */ /* 0x004fc200080108cd */
[----:B0-----:R-:W-:Y:S01]  /*6450*/  FMNMX.FTZ R22, R179, R22, !PT ;  /* 0x00000016b3167209 */ /* 0x001fe20007810000 */
[----:B------:R-:W-:-:S01]  /*6460*/  FFMA.FTZ R179, R188, UR10, -R205 ;  /* 0x0000000abcb37c23 */ /* 0x000fc200080108cd */
[----:B------:R-:W-:Y:S02]  /*6470*/  FFMA.FTZ R178, R190, UR10, -R205 ;  /* 0x0000000abeb27c23 */ /* 0x000fe400080108cd */
[C---:B------:R-:W-:Y:S01]  /*6480*/  FSETP.NEU.FTZ.AND P2, PT, R22.reuse, -INF , PT ;  /* 0xff8000001600780b */ /* 0x040fe20003f5d000 */
[----:B------:R-:W-:Y:S01]  /*6490*/  FFMA.FTZ R185, R22, R185, -8 ;  /* 0xc100000016b97423 */ /* 0x000fe200000100b9 */
[----:B------:R-:W-:Y:S04]  /*64a0*/  MUFU.EX2 R23, R23 ;  /* 0x0000001700177308 */ /* 0x000fe80000000800 */
[----:B------:R-:W-:-:S04]  /*64b0*/  FSEL R185, R185, RZ, P2 ;  /* 0x000000ffb9b97208 */ /* 0x000fc80001000000 */
        /* <DEDUP_REMOVED lines=8> */
[----:B------:R-:W-:Y:S01]  /*6540*/  FSEL R164, R177, RZ, P1 ;  /* 0x000000ffb1a47208 */ /* 0x000fe20000800000 */
[----:B------:R-:W-:-:S01]  /*6550*/  FFMA.FTZ R159, R159, UR10, -R185 ;  /* 0x0000000a9f9f7c23 */ /* 0x000fc200080108b9 */
[----:B------:R-:W-:Y:S01]  /*6560*/  FSEL R165, R22, RZ, P2 ;  /* 0x000000ff16a57208 */ /* 0x000fe20001000000 */
[----:B------:R-:W-:-:S01]  /*6570*/  FFMA.FTZ R12, R12, UR10, -R185 ;  /* 0x0000000a0c0c7c23 */ /* 0x000fc200080108b9 */
[----:B------:R-:W-:Y:S01]  /*6580*/  MUFU.EX2 R186, R186 ;  /* 0x000000ba00ba7308 */ /* 0x000fe20000000800 */
[----:B------:R-:W-:-:S01]  /*6590*/  FADD.FTZ R164, -R164, R9 ;  /* 0x00000009a4a47221 */ /* 0x000fc20000010100 */
[----:B------:R-:W-:Y:S01]  /*65a0*/  FFMA.FTZ R188, R18, UR10, -R185 ;  /* 0x0000000a12bc7c23 */ /* 0x000fe200080108b9 */
[----:B------:R-:W-:-:S01]  /*65b0*/  FADD.FTZ R165, -R165, R8 ;  /* 0x00000008a5a57221 */ /* 0x000fc20000010100 */
[--C-:B------:R-:W-:Y:S01]  /*65c0*/  FFMA.FTZ R18, R20, UR10, -R185.reuse ;  /* 0x0000000a14127c23 */ /* 0x100fe200080108b9 */
[----:B------:R-:W-:Y:S01]  /*65d0*/  FMUL.FTZ R9, R164, UR10 ;  /* 0x0000000aa4097c20 */ /* 0x000fe20008410000 */
        /* <DEDUP_REMOVED lines=14> */
[----:B------:R-:W-:-:S04]  /*66c0*/  FFMA.FTZ R206, R206, UR10, -R185 ;  /* 0x0000000acece7c23 */ /* 0x000fc800080108b9 */
[----:B------:R-:W1:Y:S08]  /*66d0*/  MUFU.EX2 R8, R8 ;  /* 0x0000000800087308 */ /* 0x000e700000000800 */
[----:B------:R-:W2:Y:S01]  /*66e0*/  MUFU.EX2 R12, R12 ;  /* 0x0000000c000c7308 */ /* 0x000ea20000000800 */
        /* <DEDUP_REMOVED lines=8> */
[----:B-1----:R-:W-:-:S01]  /*6770*/  FFMA.FTZ R3, R8, R2, R159 ;  /* 0x0000000208037223 */ /* 0x002fc2000001009f */
[----:B------:R-:W-:Y:S01]  /*6780*/  FADD.FTZ R156, R10, R167 ;  /* 0x000000a70a9c7221 */ /* 0x000fe20000010000 */
[----:B------:R-:W-:-:S01]  /*6790*/  FFMA.FTZ R167, R194, UR10, -R185 ;  /* 0x0000000ac2a77c23 */ /* 0x000fc200080108b9 */
[----:B------:R-:W-:Y:S01]  /*67a0*/  F2FP.SATFINITE.E4M3.F32.PACK_AB_MERGE_C R10, R161, R10, RZ ;  /* 0x0000000aa10a723e */ /* 0x000fe200048070ff */
[----:B------:R-:W-:-:S01]  /*67b0*/  FADD.FTZ R205, R186, R3 ;  /* 0x00000003bacd7221 */ /* 0x000fc20000010000 */
[----:B------:R-:W-:Y:S01]  /*67c0*/  FFMA.FTZ R3, R193, UR10, -R185 ;  /* 0x0000000ac1037c23 */ /* 0x000fe200080108b9 */
[----:B------:R-:W-:-:S01]  /*67d0*/  FADD.FTZ R193, R161, R156 ;  /* 0x0000009ca1c17221 */ /* 0x000fc20000010000 */
[----:B------:R-:W1:Y:S01]  /*67e0*/  MUFU.EX2 R11, R11 ;  /* 0x0000000b000b7308 */ /* 0x000e620000000800 */
[----:B--2---:R-:W-:-:S01]  /*67f0*/  FADD.FTZ R158, R12, R205 ;  /* 0x000000cd0c9e7221 */ /* 0x004fc20000010000 */
[----:B------:R-:W-:Y:S01]  /*6800*/  F2FP.SATFINITE.E4M3.F32.PACK_AB_MERGE_C R160, R155, R160, R10 ;  /* 0x000000a09ba0723e */ /* 0x000fe2000480700a */
[----:B------:R-:W-:-:S01]  /*6810*/  FADD.FTZ R156, R162, R193 ;  /* 0x000000c1a29c7221 */ /* 0x000fc20000010000 */
[-C--:B------:R-:W-:Y:S01]  /*6820*/  FMUL.FTZ R33, R33, R9.reuse ;  /* 0x0000000921217220 */ /* 0x080fe20000410000 */
[-C--:B------:R-:W-:Y:S01]  /*6830*/  FMUL.FTZ R36, R36, R9.reuse ;  /* 0x0000000924247220 */ /* 0x080fe20000410000 */
[----:B------:R-:W-:Y:S01]  /*6840*/  FMUL.FTZ R37, R37, R9 ;  /* 0x0000000925257220 */ /* 0x000fe20000410000 */
[----:B------:R-:W-:-:S01]  /*6850*/  FADD.FTZ R156, R19, R156 ;  /* 0x0000009c139c7221 */ /* 0x000fc20000010000 */
[----:B------:R-:W2:Y:S01]  /*6860*/  MUFU.EX2 R14, R14 ;  /* 0x0000000e000e7308 */ /* 0x000ea20000000800 */
[----:B0-----:R-:W-:-:S01]  /*6870*/  FADD.FTZ R158, R191, R158 ;  /* 0x0000009ebf9e7221 */ /* 0x001fc20000010000 */
[----:B------:R-:W-:Y:S01]  /*6880*/  F2FP.SATFINITE.E4M3.F32.PACK_AB_MERGE_C R161, R191, R12, RZ ;  /* 0x0000000cbfa1723e */ /* 0x000fe200048070ff */
[-C--:B------:R-:W-:Y:S01]  /*6890*/  FMUL.FTZ R40, R40, R9.reuse ;  /* 0x0000000928287220 */ /* 0x080fe20000410000 */
[-C--:B------:R-:W-:Y:S01]  /*68a0*/  FMUL.FTZ R41, R41, R9.reuse ;  /* 0x0000000929297220 */ /* 0x080fe20000410000 */
[----:B------:R-:W-:Y:S01]  /*68b0*/  FMUL.FTZ R44, R44, R9 ;  /* 0x000000092c2c7220 */ /* 0x000fe20000410000 */
[----:B------:R-:W-:Y:S01]  /*68c0*/  F2FP.SATFINITE.E4M3.F32.PACK_AB_MERGE_C R161, R186, R159, R161 ;  /* 0x0000009fbaa1723e */ /* 0x000fe200048070a1 */
        /* <DEDUP_REMOVED lines=33> */
[----:B------:R-:W5:Y:S01]  /*6ae0*/  MUFU.EX2 R18, R18 ;  /* 0x0000001200127308 */ /* 0x000f620000000800 */
[----:B-1----:R-:W-:-:S01]  /*6af0*/  FADD.FTZ R189, R11, R158 ;  /* 0x0000009e0bbd7221 */ /* 0x002fc20000010000 */
[-C--:B------:R-:W-:Y:S01]  /*6b00*/  FMUL.FTZ R104, R104, R9.reuse ;  /* 0x0000000968687220 */ /* 0x080fe20000410000 */
[-C--:B------:R-:W-:Y:S01]  /*6b10*/  FMUL.FTZ R105, R105, R9.reuse ;  /* 0x0000000969697220 */ /* 0x080fe20000410000 */
[----:B------:R-:W-:Y:S01]  /*6b20*/  FMUL.FTZ R108, R108, R9 ;  /* 0x000000096c6c7220 */ /* 0x000fe20000410000 */
[----:B--2---:R-:W-:-:S01]  /*6b30*/  FADD.FTZ R158, R14, R189 ;  /* 0x000000bd0e9e7221 */ /* 0x004fc20000010000 */
[----:B------:R-:W-:Y:S01]  /*6b40*/  FADD.FTZ R189, R21, R156 ;  /* 0x0000009c15bd7221 */ /* 0x000fe20000010000 */
[----:B------:R-:W-:-:S01]  /*6b50*/  FFMA.FTZ R156, R196, UR10, -R185 ;  /* 0x0000000ac49c7c23 */ /* 0x000fc200080108b9 */
[----:B------:R-:W1:Y:S01]  /*6b60*/  MUFU.EX2 R168, R168 ;  /* 0x000000a800a87308 */ /* 0x000e620000000800 */
[----:B0-----:R-:W-:-:S01]  /*6b70*/  FADD.FTZ R193, R17, R158 ;  /* 0x0000009e11c17221 */ /* 0x001fc20000010000 */
[----:B------:R-:W-:Y:S01]  /*6b80*/  FADD.FTZ R158, R208, R189 ;  /* 0x000000bdd09e7221 */ /* 0x000fe20000010000 */
[C---:B---3--:R-:W-:Y:S01]  /*6b90*/  F2FP.SATFINITE.E4M3.F32.PACK_AB_MERGE_C R17, R188.reuse, R17, RZ ;  /* 0x00000011bc11723e */ /* 0x048fe200048070ff */
[----:B------:R-:W-:Y:S01]  /*6ba0*/  FMUL.FTZ R109, R109, R9 ;  /* 0x000000096d6d7220 */ /* 0x000fe20000410000 */
[----:B------:R-:W-:-:S01]  /*6bb0*/  FADD.FTZ R192, R188, R193 ;  /* 0x000000c1bcc07221 */ /* 0x000fc20000010000 */
[----:B------:R-:W-:Y:S01]  /*6bc0*/  FADD.FTZ R189, R23, R158 ;  /* 0x0000009e17bd7221 */ /* 0x000fe20000010000 */
[----:B------:R-:W-:Y:S01]  /*6bd0*/  F2FP.SATFINITE.E4M3.F32.PACK_AB_MERGE_C R21, R208, R21, RZ ;  /* 0x00000015d015723e */ /* 0x000fe200048070ff */
[----:B------:R-:W0:Y:S01]  /*6be0*/  MUFU.EX2 R163, R163 ;  /* 0x000000a300a37308 */ /* 0x000e220000000800 */
[----:B----4-:R-:W-:-:S01]  /*6bf0*/  FADD.FTZ R193, R13, R192 ;  /* 0x000000c00dc17221 */ /* 0x010fc20000010000 */
[----:B------:R-:W-:Y:S01]  /*6c00*/  FADD.FTZ R189, R154, R189 ;  /* 0x000000bd9abd7221 */ /* 0x000fe20000010000 */
[----:B------:R-:W-:Y:S01]  /*6c10*/  F2FP.SATFINITE.E4M3.F32.PACK_AB_MERGE_C R162, R19, R162, R21 ;  /* 0x000000a213a2723e */ /* 0x000fe20004807015 */
[----:B------:R-:W-:Y:S01]  /*6c20*/  FMUL.FTZ R112, R112, R9 ;  /* 0x0000000970707220 */ /* 0x000fe20000410000 */
[----:B-----5:R-:W-:-:S01]  /*6c30*/  FADD.FTZ R158, R18, R193 ;  /* 0x000000c1129e7221 */ /* 0x020fc20000010000 */
[----:B------:R-:W-:Y:S01]  /*6c40*/  FFMA.FTZ R193, R197, UR10, -R185 ;  /* 0x0000000ac5c17c23 */ /* 0x000fe200080108b9 */
[----:B------:R-:W-:Y:S01]  /*6c50*/  FMUL.FTZ R113, R113, R9 ;  /* 0x0000000971717220 */ /* 0x000fe20000410000 */
[----:B------:R-:W2:Y:S01]  /*6c60*/  MUFU.EX2 R207, R207 ;  /* 0x000000cf00cf7308 */ /* 0x000ea20000000800 */
        /* <DEDUP_REMOVED lines=19> */
[----:B------:R-:W-:Y:S01]  /*6da0*/  FMUL.FTZ R141, R141, R9 ;  /* 0x000000098d8d7220 */ /* 0x000fe20000410000 */
[----:B------:R-:W-:-:S01]  /*6db0*/  FADD.FTZ R195, R169, R192 ;  /* 0x000000c0a9c37221 */ /* 0x000fc20000010000 */
[----:B------:R-:W-:Y:S01]  /*6dc0*/  FFMA.FTZ R192, R199, UR10, -R185 ;  /* 0x0000000ac7c07c23 */ /* 0x000fe200080108b9 */
[----:B------:R-:W-:Y:S01]  /*6dd0*/  FMUL.FTZ R144, R144, R9 ;  /* 0x0000000990907220 */ /* 0x000fe20000410000 */
[----:B------:R-:W2:Y:S01]  /*6de0*/  MUFU.EX2 R170, R170 ;  /* 0x000000aa00aa7308 */ /* 0x000ea20000000800 */
[----:B-1----:R-:W-:-:S01]  /*6df0*/  FADD.FTZ R158, R166, R189 ;  /* 0x000000bda69e7221 */ /* 0x002fc20000010000 */
[----:B------:R-:W-:Y:S01]  /*6e00*/  FFMA.FTZ R189, R198, UR10, -R185 ;  /* 0x0000000ac6bd7c23 */ /* 0x000fe200080108b9 */
[----:B------:R-:W-:Y:S01]  /*6e10*/  F2FP.SATFINITE.E4M3.F32.PACK_AB_MERGE_C R188, R166, R163, RZ ;  /* 0x000000a3a6bc723e */ /* 0x000fe200048070ff */
[-C--:B------:R-:W-:Y:S01]  /*6e20*/  FMUL.FTZ R145, R145, R9.reuse ;  /* 0x0000000991917220 */ /* 0x080fe20000410000 */
[-C--:B------:R-:W-:Y:S01]  /*6e30*/  FMUL.FTZ R148, R148, R9.reuse ;  /* 0x0000000994947220 */ /* 0x080fe20000410000 */
[----:B------:R-:W-:Y:S01]  /*6e40*/  FMUL.FTZ R149, R149, R9 ;  /* 0x0000000995957220 */ /* 0x000fe20000410000 */
        /* <DEDUP_REMOVED lines=13> */
[----:B------:R-:W-:Y:S01]  /*6f20*/  FMUL.FTZ R43, R43, R8 ;  /* 0x000000082b2b7220 */ /* 0x000fe20000410000 */
[----:B------:R-:W-:-:S01]  /*6f30*/  FADD.FTZ R195, R171, R158 ;  /* 0x0000009eabc37221 */ /* 0x000fc20000010000 */
[-C--:B------:R-:W-:Y:S01]  /*6f40*/  FMUL.FTZ R46, R46, R8.reuse ;  /* 0x000000082e2e7220 */ /* 0x080fe20000410000 */
        /* <DEDUP_REMOVED lines=23> */
[-C--:B------:R-:W-:Y:S01]  /*70c0*/  FMUL.FTZ R78, R78, R8.reuse ;  /* 0x000000084e4e7220 */ /* 0x080fe20000410000 */
[----:B------:R-:W-:Y:S01]  /*70d0*/  FMUL.FTZ R79, R79, R8 ;  /* 0x000000084f4f7220 */ /* 0x000fe20000410000 */
[----:B------:R-:W2:Y:S01]  /*70e0*/  MUFU.EX2 R172, R172 ;  /* 0x000000ac00ac7308 */ /* 0x000ea20000000800 */
[----:B-1----:R-:W-:-:S01]  /*70f0*/  FADD.FTZ R195, R153, R158 ;  /* 0x0000009e99c37221 */ /* 0x002fc20000010000 */
[----:B------:R-:W-:Y:S01]  /*7100*/  FFMA.FTZ R158, R200, UR10, -R185 ;  /* 0x0000000ac89e7c23 */ /* 0x000fe200080108b9 */
[-C--:B------:R-:W-:Y:S01]  /*7110*/  FMUL.FTZ R82, R82, R8.reuse ;  /* 0x0000000852527220 */ /* 0x080fe20000410000 */
[-C--:B------:R-:W-:Y:S01]  /*7120*/  FMUL.FTZ R83, R83, R8.reuse ;  /* 0x0000000853537220 */ /* 0x080fe20000410000 */
[-C--:B------:R-:W-:Y:S01]  /*7130*/  FMUL.FTZ R86, R86, R8.reuse ;  /* 0x0000000856567220 */ /* 0x080fe20000410000 */
[-C--:B------:R-:W-:Y:S01]  /*7140*/  FMUL.FTZ R87, R87, R8.reuse ;  /* 0x0000000857577220 */ /* 0x080fe20000410000 */
[----:B------:R-:W-:Y:S01]  /*7150*/  FMUL.FTZ R90, R90, R8 ;  /* 0x000000085a5a7220 */ /* 0x000fe20000410000 */
[----:B------:R-:W1:Y:S01]  /*7160*/  MUFU.EX2 R165, R165 ;  /* 0x000000a500a57308 */ /* 0x000e620000000800 */
[----:B0-----:R-:W-:-:S01]  /*7170*/  FADD.FTZ R194, R164, R195 ;  /* 0x000000c3a4c27221 */ /* 0x001fc20000010000 */
[----:B------:R-:W-:Y:S01]  /*7180*/  FFMA.FTZ R195, R201, UR10, -R185 ;  /* 0x0000000ac9c37c23 */ /* 0x000fe200080108b9 */
        /* <DEDUP_REMOVED lines=15> */
[-C--:B------:R-:W-:Y:S01]  /*7280*/  FMUL.FTZ R114, R114, R8.reuse ;  /* 0x0000000872727220 */ /* 0x080fe20000410000 */
        /* <DEDUP_REMOVED lines=27> */
[----:B------:R-:W-:-:S02]  /*7440*/  FMUL.FTZ R151, R151, R8 ;  /* 0x0000000897977220 */ /* 0x000fc40000410000 */
        /* <DEDUP_REMOVED lines=14> */
[----:B------:R-:W-:-:S06]  /*7530*/  F2FP.SATFINITE.E4M3.F32.PACK_AB_MERGE_C R180, R181, R180, RZ ;  /* 0x000000b4b5b4723e */ /* 0x000fcc00048070ff */
[----:B------:R-:W0:Y:S01]  /*7540*/  MUFU.EX2 R189, R189 ;  /* 0x000000bd00bd7308 */ /* 0x000e220000000800 */
[----:B--2---:R-:W-:-:S01]  /*7550*/  FADD.FTZ R198, R193, R198 ;  /* 0x000000c6c1c67221 */ /* 0x004fc20000010000 */
[----:B------:R-:W-:Y:S02]  /*7560*/  F2FP.SATFINITE.E4M3.F32.PACK_AB_MERGE_C R193, R193, R156, RZ ;  /* 0x0000009cc1c1723e */ /* 0x000fe400048070ff */
[----:B------:R-:W-:Y:S02]  /*7570*/  F2FP.SATFINITE.E4M3.F32.PACK_AB_MERGE_C R156, R172, R157, R209 ;  /* 0x0000009dac9c723e */ /* 0x000fe400048070d1 */
        /* <DEDUP_REMOVED lines=11> */
[----:B------:R-:W-:Y:S02]  /*7630*/  F2FP.SATFINITE.E4M3.F32.PACK_AB_MERGE_C R191, R153, R152, RZ ;  /* 0x0000009899bf723e */ /* 0x000fe400048070ff */
[----:B------:R-:W-:Y:S02]  /*7640*/  F2FP.SATFINITE.E4M3.F32.PACK_AB_MERGE_C R152, R154, R23, R168 ;  /* 0x000000179a98723e */ /* 0x000fe400048070a8 */
[----:B------:R-:W-:Y:S02]  /*7650*/  F2FP.SATFINITE.E4M3.F32.PACK_AB_MERGE_C R154, R170, R169, R210 ;  /* 0x000000a9aa9a723e */ /* 0x000fe400048070d2 */
[----:B------:R-:W0:Y:S01]  /*7660*/  MUFU.EX2 R195, R195 ;  /* 0x000000c300c37308 */ /* 0x000e220000000800 */
[----:B--2---:R-:W-:-:S01]  /*7670*/  FADD.FTZ R166, R158, R197 ;  /* 0x000000c59ea67221 */ /* 0x004fc20000010000 */
[----:B------:R-:W-:-:S06]  /*7680*/  F2FP.SATFINITE.E4M3.F32.PACK_AB_MERGE_C R155, R20, R15, R191 ;  /* 0x0000000f149b723e */ /* 0x000fcc00048070bf */
[----:B------:R-:W2:Y:S01]  /*7690*/  MUFU.EX2 R178, R178 ;  /* 0x000000b200b27308 */ /* 0x000ea20000000800 */
[----:B-1----:R-:W-:-:S01]  /*76a0*/  FADD.FTZ R171, R183, R12 ;  /* 0x0000000cb7ab7221 */ /* 0x002fc20000010000 */
[----:B------:R-:W-:-:S06]  /*76b0*/  F2FP.SATFINITE.E4M3.F32.PACK_AB_MERGE_C R182, R183, R182, RZ ;  /* 0x000000b6b7b6723e */ /* 0x000fcc00048070ff */
[----:B------:R-:W1:Y:S01]  /*76c0*/  MUFU.EX2 R194, R194 ;  /* 0x000000c200c27308 */ /* 0x000e620000000800 */
[----:B0-----:R-:W-:-:S01]  /*76d0*/  FADD.FTZ R153, R195, R166 ;  /* 0x000000a6c3997221 */ /* 0x001fc20000010000 */
[----:B------:R-:W-:Y:S02]  /*76e0*/  F2FP.SATFINITE.E4M3.F32.PACK_AB_MERGE_C R166, R3, R2, RZ ;  /* 0x0000000203a6723e */ /* 0x000fe400048070ff */
[----:B------:R-:W-:Y:S02]  /*76f0*/  F2FP.SATFINITE.E4M3.F32.PACK_AB_MERGE_C R195, R195, R158, RZ ;  /* 0x0000009ec3c3723e */ /* 0x000fe400048070ff */
[----:B------:R-:W-:Y:S02]  /*7700*/  F2FP.SATFINITE.E4M3.F32.PACK_AB_MERGE_C R157, R165, R164, R166 ;  /* 0x000000a4a59d723e */ /* 0x000fe400048070a6 */
[----:B------:R-:W0:Y:S01]  /*7710*/  MUFU.EX2 R179, R179 ;  /* 0x000000b300b37308 */ /* 0x000e220000000800 */
[----:B--2---:R-:W-:-:S01]  /*7720*/  FADD.FTZ R12, R178, R171 ;  /* 0x000000abb20c7221 */ /* 0x004fc20000010000 */
[----:B------:R-:W-:-:S02]  /*7730*/  F2FP.SATFINITE.E4M3.F32.PACK_AB_MERGE_C R158, R174, R173, R180 ;  /* 0x000000adae9e723e */ /* 0x000fc400048070b4 */
        /* <DEDUP_REMOVED lines=12> */
[----:B------:R-:W-:Y:S02]  /*7800*/  F2FP.SATFINITE.E4M3.F32.PACK_AB_MERGE_C R153, R18, R13, R188 ;  /* 0x0000000d1299723e */ /* 0x000fe400048070bc */
[C---:B--2---:R-:W-:Y:S01]  /*7810*/  F2FP.SATFINITE.E4M3.F32.PACK_AB_MERGE_C R184, R187.reuse, R184, RZ ;  /* 0x000000b8bbb8723e */ /* 0x044fe200048070ff */
[----:B------:R-:W-:-:S03]  /*7820*/  FADD.FTZ R3, R187, R2 ;  /* 0x00000002bb037221 */ /* 0x000fc60000010000 */
[----:B------:R-:W-:Y:S02]  /*7830*/  F2FP.SATFINITE.E4M3.F32.PACK_AB_MERGE_C R166, R179, R178, R184 ;  /* 0x000000b2b3a6723e */ /* 0x000fe400048070b8 */
[C---:B-1----:R-:W-:Y:S01]  /*7840*/  F2FP.SATFINITE.E4M3.F32.PACK_AB_MERGE_C R204, R163.reuse, R204, RZ ;  /* 0x000000cca3cc723e */ /* 0x042fe200048070ff */
[----:B------:R-:W-:Y:S01]  /*7850*/  FADD.FTZ R2, R163, R12 ;  /* 0x0000000ca3027221 */ /* 0x000fe20000010000 */
[----:B------:R-:W-:Y:S02]  /*7860*/  F2FP.SATFINITE.E4M3.F32.PACK_AB_MERGE_C R163, R14, R11, R17 ;  /* 0x0000000b0ea3723e */ /* 0x000fe40004807011 */
[----:B------:R-:W-:Y:S01]  /*7870*/  F2FP.SATFINITE.E4M3.F32.PACK_AB_MERGE_C R167, R185, R194, R204 ;  /* 0x000000c2b9a7723e */ /* 0x000fe200048070cc */
[----:B------:R-:W-:Y:S06]  /*7880*/  @!P0 BRA `(.L_x_2573) ;  /* 0x0000000000048947 */ /* 0x000fec0003800000 */
[----:B------:R-:W-:Y:S01]  /*7890*/  BPT.TRAP 0x1 ;  /* 0x000000040000795c */ /* 0x000fe20000300000 */
.L_x_2573:
[----:B------:R-:W-:-:S04]  /*78a0*/  IMAD.U32 R8, RZ, RZ, UR57 ;  /* 0x00000039ff087e24 */ /* 0x000fc8000f8e00ff */
[----:B------:R0:W1:Y:S01]  /*78b0*/  SYNCS.PHASECHK.TRANS64.TRYWAIT P1, [UR54+0x38850], R8 ;  /* 0x03885008ff0075a7 */ /* 0x0000620008020176 */
[----:B------:R-:W-:Y:S05]  /*78c0*/  @!P0 BRA `(.L_x_2574) ;  /* 0x0000000000048947 */ /* 0x000fea0003800000 */
[----:B------:R-:W-:Y:S01]  /*78d0*/  BPT.TRAP 0x1 ;  /* 0x000000040000795c */ /* 0x000fe20000300000 */
.L_x_2574:
[----:B-1----:R-:W-:Y:S05]  /*78e0*/  @P1 BRA `(.L_x_2575) ;  /* 0x00000000000c1947 */ /* 0x002fea0003800000 */
[----:B0-----:R-:W-:-:S04]  /*78f0*/  IMAD.U32 R8, RZ, RZ, UR57 ;  /* 0x00000039ff087e24 */ /* 0x001fc8000f8e00ff */
[----:B------:R-:W0:Y:S02]  /*7900*/  SYNCS.PHASECHK.TRANS64.TRYWAIT P1, [UR54+0x38850], R8 ;  /* 0x03885008ff0075a7 */ /* 0x000e240008020176 */
[----:B0-----:R-:W-:Y:S05]  /*7910*/  @!P1 BRA `(.L_x_2576) ;  /* 0x000000c800589947 */ /* 0x001fea0003800000 */
.L_x_2575:
        /* <DEDUP_REMOVED lines=27> */
.L_x_2577:
[----:B------:R-:W-:Y:S01]  /*7ad0*/  UISETP.GT.AND UP0, UPT, UR55, UR52, UPT ;  /* 0x000000343700728c */ /* 0x000fe2000bf04270 */
[----:B0-----:R-:W-:Y:S01]  /*7ae0*/  IMAD.MOV.U32 R8, RZ, RZ, R22 ;  /* 0x000000ffff087224 */ /* 0x001fe200078e0016 */
[----:B------:R-:W-:Y:S01]  /*7af0*/  UIADD3 UR54, UR54, 0x38860, URZ ;  /* 0x0003886036367890 */ /* 0x000fe2000fffe03f */
[----:B------:R-:W-:Y:S01]  /*7b00*/  IMAD.MOV.U32 R9, RZ, RZ, R177 ;  /* 0x000000ffff097224 */ /* 0x000fe200078e00b1 */
[----:B------:R-:W-:Y:S02]  /*7b10*/  UIADD3 UR55, UR55, -0x1, URZ ;  /* 0xffffffff37377890 */ /* 0x000fe4000fffe03f */
[----:B------:R-:W-:Y:S01]  /*7b20*/  PLOP3.LUT P1, PT, PT, PT, UP0, 0x80, 0x0 ;  /* 0x000000000000781c */ /* 0x000fe20003f2f008 */
[----:B------:R-:W-:-:S09]  /*7b30*/  UPRMT UR54, UR45, 0x654, UR54 ;  /* 0x000006542d367896 */ /* 0x000fd20008000036 */
[----:B------:R-:W-:Y:S03]  /*7b40*/  SYNCS.ARRIVE.TRANS64.RED.A1T0 RZ, [UR54], RZ ;  /* 0x000000ffffff79a7 */ /* 0x000fe60008100436 */
[----:B------:R-:W-:Y:S05]  /*7b50*/  @P1 BRA `(.L_x_2578) ;  /* 0xffffffcc00141947 */ /* 0x000fea000383ffff */
[----:B------:R-:W-:-:S05]  /*7b60*/  UMOV UR51, UR55 ;  /* 0x0000003700337c82 */ /* 0x000fca0008000000 */
.L_x_2567:
[----:B------:R-:W-:-:S06]  /*7b70*/  UISETP.GE.AND UP0, UPT, UR51, UR39, UPT ;  /* 0x000000273300728c */ /* 0x000fcc000bf06270 */
[----:B------:R-:W-:-:S13]  /*7b80*/  PLOP3.LUT P1, PT, PT, PT, UP0, 0x80, 0x0 ;  /* 0x000000000000781c */ /* 0x000fda0003f2f008 */
[----:B------:R-:W-:Y:S05]  /*7b90*/  @!P1 BRA `(.L_x_2579) ;  /* 0x0000002800809947 */ /* 0x000fea0003800000 */
[----:B------:R-:W-:Y:S01]  /*7ba0*/  IMAD.MOV.U32 R5, RZ, RZ, R22 ;  /* 0x000000ffff057224 */ /* 0x000fe200078e0016 */
[----:B01----:R-:W-:Y:S01]  /*7bb0*/  MOV R8, R177 ;  /* 0x000000b100087202 */ /* 0x003fe20000000f00 */
[----:B------:R-:W-:-:S06]  /*7bc0*/  ULDC UR43, c[0x0][0x988] ;  /* 0x00026200002b7ab9 */ /* 0x000fcc0000000800 */
.L_x_2590:
[----:B------:R-:W-:-:S04]  /*7bd0*/  UIADD3 UR49, UR49, 0x1, URZ ;  /* 0x0000000131317890 */ /* 0x000fc8000fffe03f */
[----:B------:R-:W-:-:S04]  /*7be0*/  UISETP.NE.AND UP0, UPT, UR49, 0x2, UPT ;  /* 0x000000023100788c */ /* 0x000fc8000bf05270 */
[----:B------:R-:W-:Y:S02]  /*7bf0*/  USEL UR6, URZ, 0x1, UP0 ;  /* 0x000000013f067887 */ /* 0x000fe40008000000 */
[----:B------:R-:W-:Y:S02]  /*7c00*/  USEL UR49, UR49, URZ, UP0 ;  /* 0x0000003f31317287 */ /* 0x000fe40008000000 */
[----:B------:R-:W-:Y:S01]  /*7c10*/  ULOP3.LUT UR48, UR48, UR6, URZ, 0x3c, !UPT ;  /* 0x0000000630307292 */ /* 0x000fe2000f8e3c3f */
[----:B0-----:R-:W-:Y:S11]  /*7c20*/  @!P0 BRA `(.L_x_2580) ;  /* 0x0000000000048947 */ /* 0x001ff60003800000 */
[----:B------:R-:W-:Y:S01]  /*7c30*/  BPT.TRAP 0x1 ;  /* 0x000000040000795c */ /* 0x000fe20000300000 */
.L_x_2580:
[----:B------:R-:W-:Y:S01]  /*7c40*/  ULEA UR44, UR49, UR41, 0x3 ;  /* 0x00000029312c7291 */ /* 0x000fe2000f8e183f */
[----:B------:R-:W-:-:S05]  /*7c50*/  IMAD.U32 R7, RZ, RZ, UR48 ;  /* 0x00000030ff077e24 */ /* 0x000fca000f8e00ff */
[----:B------:R-:W-:-:S04]  /*7c60*/  SHF.L.U32 R7, R7, 0x1f, RZ ;  /* 0x0000001f07077819 */ /* 0x000fc800000006ff */
[----:B------:R0:W1:Y:S01]  /*7c70*/  SYNCS.PHASECHK.TRANS64.TRYWAIT P1, [UR44+0x38830], R7 ;  /* 0x03883007ff0075a7 */ /* 0x000062000802016c */
[----:B------:R-:W-:Y:S05]  /*7c80*/  @!P0 BRA `(.L_x_2581) ;  /* 0x0000000000048947 */ /* 0x000fea0003800000 */
[----:B------:R-:W-:Y:S01]  /*7c90*/  BPT.TRAP 0x1 ;  /* 0x000000040000795c */ /* 0x000fe20000300000 */
.L_x_2581:
[----:B-1----:R-:W-:Y:S05]  /*7ca0*/  @P1 BRA `(.L_x_2582) ;  /* 0x0000000000081947 */ /* 0x002fea0003800000 */
[----:B------:R-:W1:Y:S02]  /*7cb0*/  SYNCS.PHASECHK.TRANS64.TRYWAIT P1, [UR44+0x38830], R7 ;  /* 0x03883007ff0075a7 */ /* 0x000e64000802016c */
[----:B-1----:R-:W-:Y:S05]  /*7cc0*/  @!P1 BRA `(.L_x_2583) ;  /* 0x000000c400889947 */ /* 0x002fea0003800000 */
.L_x_2582:
[----:B------:R-:W-:Y:S01]  /*7cd0*/  ULEA UR6, UR49, UR42, 0xb ;  /* 0x0000002a31067291 */ /* 0x000fe2000f8e583f */
[----:B------:R-:W-:Y:S01]  /*7ce0*/  WARPGROUP.ARRIVE ;  /* 0x00000000000079c5 */ /* 0x000fe20000000000 */
[----:B------:R-:W-:Y:S01]  /*7cf0*/  UMOV UR7, 0x40000040 ;  /* 0x4000004000077882 */ /* 0x000fe20000000000 */
[----:B------:R-:W-:Y:S01]  /*7d00*/  UMOV UR11, 0x40000040 ;  /* 0x40000040000b7882 */ /* 0x000fe20000000000 */
[----:B------:R-:W-:Y:S02]  /*7d10*/  UIADD3 UR10, UR6, 0x2, URZ ;  /* 0x00000002060a7890 */ /* 0x000fe4000fffe03f */
        /* <DEDUP_REMOVED lines=38> */
.L_x_2584:
        /* <DEDUP_REMOVED lines=12> */
[C---:B-1----:R-:W-:Y:S01]  /*8040*/  FMUL.FTZ R10, R0.reuse, R154 ;  /* 0x0000009a000a7220 */ /* 0x042fe20000410000 */
        /* <DEDUP_REMOVED lines=26> */
[----:B----4-:R-:W-:Y:S01]  /*81f0*/  FMNMX.FTZ R177, R13, R178, !PT ;  /* 0x000000b20db17209 */ /* 0x010fe20007810000 */
[C---:B------:R-:W-:Y:S01]  /*8200*/  FMUL.FTZ R161, R0.reuse, R175 ;  /* 0x000000af00a17220 */ /* 0x040fe20000410000 */
[C---:B------:R-:W-:Y:S01]  /*8210*/  FMUL.FTZ R175, R0.reuse, R189 ;  /* 0x000000bd00af7220 */ /* 0x040fe20000410000 */
[C---:B------:R-:W-:Y:S01]  /*8220*/  FMUL.FTZ R178, R0.reuse, R192 ;  /* 0x000000c000b27220 */ /* 0x040fe20000410000 */
[C---:B------:R-:W-:Y:S01]  /*8230*/  FMUL.FTZ R165, R0.reuse, R179 ;  /* 0x000000b300a57220 */ /* 0x040fe20000410000 */
[C---:B------:R-:W-:Y:S01]  /*8240*/  FMUL.FTZ R179, R0.reuse, R193 ;  /* 0x000000c100b37220 */ /* 0x040fe20000410000 */
[----:B------:R-:W-:Y:S01]  /*8250*/  FMUL.FTZ R172, R0, R186 ;  /* 0x000000ba00ac7220 */ /* 0x000fe20000410000 */
[----:B------:R-:W4:Y:S01]  /*8260*/  MUFU.TANH R19, R19 ;  /* 0x0000001300137308 */ /* 0x000f220000002400 */
        /* <DEDUP_REMOVED lines=11> */
[----:B------:R-:W-:Y:S01]  /*8320*/  UMOV UR10, UR43 ;  /* 0x0000002b000a7c82 */ /* 0x000fe20008000000 */
[C---:B------:R-:W-:Y:S01]  /*8330*/  FMUL.FTZ R197, R0.reuse, R206 ;  /* 0x000000ce00c57220 */ /* 0x040fe20000410000 */
[C---:B------:R-:W-:Y:S01]  /*8340*/  FMUL.FTZ R193, R0.reuse, R198 ;  /* 0x000000c600c17220 */ /* 0x040fe20000410000 */
[C---:B------:R-:W-:Y:S01]  /*8350*/  FMUL.FTZ R198, R0.reuse, R207 ;  /* 0x000000cf00c67220 */ /* 0x040fe20000410000 */
[----:B------:R-:W1:Y:S01]  /*8360*/  MUFU.TANH R152, R152 ;  /* 0x0000009800987308 */ /* 0x000e620000002400 */
[----:B----4-:R-:W-:Y:S01]  /*8370*/  FMNMX.FTZ R177, R19, R180, !PT ;  /* 0x000000b413b17209 */ /* 0x010fe20007810000 */
[C---:B------:R-:W-:Y:S01]  /*8380*/  FMUL.FTZ R180, R0.reuse, R196 ;  /* 0x000000c400b47220 */ /* 0x040fe20000410000 */
[C---:B------:R-:W-:Y:S01]  /*8390*/  FMUL.FTZ R196, R0.reuse, R203 ;  /* 0x000000cb00c47220 */ /* 0x040fe20000410000 */
[----:B------:R-:W-:Y:S01]  /*83a0*/  FMUL.FTZ R201, R0, R214 ;  /* 0x000000d600c97220 */ /* 0x000fe20000410000 */
[----:B------:R-:W-:-:S03]  /*83b0*/  UIADD3 UR6, UR44, 0x38840, URZ ;  /* 0x000388402c067890 */ /* 0x000fc6000fffe03f */
[----:B------:R-:W4:Y:S01]  /*83c0*/  MUFU.TANH R154, R154 ;  /* 0x0000009a009a7308 */ /* 0x000f220000002400 */
[----:B---3--:R-:W-:Y:S01]  /*83d0*/  FMNMX.FTZ R177, R22, R177, !PT ;  /* 0x000000b116b17209 */ /* 0x008fe20007810000 */
[----:B------:R-:W-:-:S06]  /*83e0*/  UPRMT UR6, UR45, 0x654, UR6 ;  /* 0x000006542d067896 */ /* 0x000fcc0008000006 */
[----:B------:R-:W3:Y:S01]  /*83f0*/  MUFU.TANH R155, R155 ;  /* 0x0000009b009b7308 */ /* 0x000ee20000002400 */
[----:B-1----:R-:W-:Y:S02]  /*8400*/  FMNMX.FTZ R177, R152, R177, !PT ;  /* 0x000000b198b17209 */ /* 0x002fe40007810000 */
[----:B------:R-:W-:Y:S05]  /*8410*/  SYNCS.ARRIVE.TRANS64.RED.A1T0 RZ, [UR6], RZ ;  /* 0x000000ffffff79a7 */ /* 0x000fea0008100406 */
[----:B------:R-:W1:Y:S01]  /*8420*/  MUFU.TANH R158, R158 ;  /* 0x0000009e009e7308 */ /* 0x000e620000002400 */
[----:B----4-:R-:W-:-:S07]  /*8430*/  FMNMX.FTZ R182, R154, R177, !PT ;  /* 0x000000b19ab67209 */ /* 0x010fce0007810000 */
[----:B------:R-:W4:Y:S01]  /*8440*/  MUFU.TANH R160, R160 ;  /* 0x000000a000a07308 */ /* 0x000f220000002400 */
[----:B---3--:R-:W-:Y:S01]  /*8450*/  FMNMX.FTZ R177, R155, R182, !PT ;  /* 0x000000b69bb17209 */ /* 0x008fe20007810000 */
[----:B------:R-:W-:-:S06]  /*8460*/  FMUL.FTZ R182, R0, R200 ;  /* 0x000000c800b67220 */ /* 0x000fcc0000410000 */
[----:B------:R-:W3:Y:S01]  /*8470*/  MUFU.TANH R162, R162 ;  /* 0x000000a200a27308 */ /* 0x000ee20000002400 */
[----:B-1----:R-:W-:-:S07]  /*8480*/  FMNMX.FTZ R177, R158, R177, !PT ;  /* 0x000000b19eb17209 */ /* 0x002fce0007810000 */
[----:B------:R-:W1:Y:S01]  /*8490*/  MUFU.TANH R163, R163 ;  /* 0x000000a300a37308 */ /* 0x000e620000002400 */
[----:B----4-:R-:W-:-:S07]  /*84a0*/  FMNMX.FTZ R177, R160, R177, !PT ;  /* 0x000000b1a0b17209 */ /* 0x010fce0007810000 */
[----:B------:R-:W4:Y:S01]  /*84b0*/  MUFU.TANH R166, R166 ;  /* 0x000000a600a67308 */ /* 0x000f220000002400 */
[----:B---3--:R-:W-:-:S07]  /*84c0*/  FMNMX.FTZ R184, R162, R177, !PT ;  /* 0x000000b1a2b87209 */ /* 0x008fce0007810000 */
[----:B------:R-:W3:Y:S01]  /*84d0*/  MUFU.TANH R168, R168 ;  /* 0x000000a800a87308 */ /* 0x000ee20000002400 */
[----:B-1----:R-:W-:Y:S01]  /*84e0*/  FMNMX.FTZ R177, R163, R184, !PT ;  /* 0x000000b8a3b17209 */ /* 0x002fe20007810000 */
[----:B------:R-:W-:-:S06]  /*84f0*/  FMUL.FTZ R184, R0, R204 ;  /* 0x000000cc00b87220 */ /* 0x000fcc0000410000 */
[----:B------:R-:W1:Y:S01]  /*8500*/  MUFU.TANH R170, R170 ;  /* 0x000000aa00aa7308 */ /* 0x000e620000002400 */
[----:B----4-:R-:W-:-:S07]  /*8510*/  FMNMX.FTZ R177, R166, R177, !PT ;  /* 0x000000b1a6b17209 */ /* 0x010fce0007810000 */
[----:B------:R-:W4:Y:S01]  /*8520*/  MUFU.TANH R171, R171 ;  /* 0x000000ab00ab7308 */ /* 0x000f220000002400 */
[----:B---3--:R-:W-:-:S07]  /*8530*/  FMNMX.FTZ R177, R168, R177, !PT ;  /* 0x000000b1a8b17209 */ /* 0x008fce0007810000 */
[----:B------:R-:W3:Y:S01]  /*8540*/  MUFU.TANH R174, R174 ;  /* 0x000000ae00ae7308 */ /* 0x000ee20000002400 */
[----:B-1----:R-:W-:-:S07]  /*8550*/  FMNMX.FTZ R186, R170, R177, !PT ;  /* 0x000000b1aaba7209 */ /* 0x002fce0007810000 */
[----:B------:R-:W1:Y:S01]  /*8560*/  MUFU.TANH R175, R175 ;  /* 0x000000af00af7308 */ /* 0x000e620000002400 */
[----:B----4-:R-:W-:Y:S01]  /*8570*/  FMNMX.FTZ R177, R171, R186, !PT ;  /* 0x000000baabb17209 */ /* 0x010fe20007810000 */
[----:B------:R-:W-:-:S06]  /*8580*/  FMUL.FTZ R186, R0, R208 ;  /* 0x000000d000ba7220 */ /* 0x000fcc0000410000 */
[----:B------:R-:W4:Y:S01]  /*8590*/  MUFU.TANH R178, R178 ;  /* 0x000000b200b27308 */ /* 0x000f220000002400 */
[----:B---3--:R-:W-:-:S07]  /*85a0*/  FMNMX.FTZ R188, R174, R177, !PT ;  /* 0x000000b1aebc7209 */ /* 0x008fce0007810000 */
[----:B------:R-:W3:Y:S01]  /*85b0*/  MUFU.TANH R179, R179 ;  /* 0x000000b300b37308 */ /* 0x000ee20000002400 */
[----:B-1----:R-:W-:-:S07]  /*85c0*/  FMNMX.FTZ R177, R175, R188, !PT ;  /* 0x000000bcafb17209 */ /* 0x002fce0007810000 */
        /* <DEDUP_REMOVED lines=13> */
[C---:B------:R-:W-:Y:S01]  /*86a0*/  FMUL.FTZ R190, R0.reuse, R191 ;  /* 0x000000bf00be7220 */ /* 0x040fe20000410000 */
[----:B------:R-:W-:-:S05]  /*86b0*/  FMUL.FTZ R191, R0, R194 ;  /* 0x000000c200bf7220 */ /* 0x000fca0000410000 */
        /* <DEDUP_REMOVED lines=8> */
[C---:B------:R-:W-:Y:S01]  /*8740*/  FMUL.FTZ R192, R0.reuse, R195 ;  /* 0x000000c300c07220 */ /* 0x040fe20000410000 */
[C---:B------:R-:W-:Y:S01]  /*8750*/  FMUL.FTZ R195, R0.reuse, R202 ;  /* 0x000000ca00c37220 */ /* 0x040fe20000410000 */
[----:B------:R-:W-:-:S04]  /*8760*/  FMUL.FTZ R202, R0, R215 ;  /* 0x000000d700ca7220 */ /* 0x000fc80000410000 */
[----:B------:R-:W4:Y:S01]  /*8770*/  MUFU.TANH R10, R10 ;  /* 0x0000000a000a7308 */ /* 0x000f220000002400 */
[----:B---3--:R-:W-:-:S07]  /*8780*/  FMNMX.FTZ R194, R188, R177, !PT ;  /* 0x000000b1bcc27209 */ /* 0x008fce0007810000 */
[----:B------:R-:W3:Y:S01]  /*8790*/  MUFU.TANH R12, R12 ;  /* 0x0000000c000c7308 */ /* 0x000ee20000002400 */
[----:B-1----:R-:W-:Y:S01]  /*87a0*/  FMNMX.FTZ R177, R189, R194, !PT ;  /* 0x000000c2bdb17209 */ /* 0x002fe20007810000 */
[C---:B------:R-:W-:Y:S01]  /*87b0*/  FMUL.FTZ R194, R0.reuse, R199 ;  /* 0x000000c700c27220 */ /* 0x040fe20000410000 */
[----:B------:R-:W-:-:S03]  /*87c0*/  FMUL.FTZ R199, R0, R210 ;  /* 0x000000d200c77220 */ /* 0x000fc60000410000 */
[----:B------:R-:W1:Y:S02]  /*87d0*/  SHFL.BFLY PT, R200, R177, 0x2, 0x1f ;  /* 0x0c401f00b1c87f89 */ /* 0x000e6400000e0000 */
[----:B------:R-:W5:Y:S08]  /*87e0*/  MUFU.TANH R15, R15 ;  /* 0x0000000f000f7308 */ /* 0x000f700000002400 */
[----:B------:R-:W0:Y:S08]  /*87f0*/  MUFU.TANH R17, R17 ;  /* 0x0000001100117308 */ /* 0x000e300000002400 */
[----:B------:R-:W2:Y:S01]  /*8800*/  MUFU.TANH R20, R20 ;  /* 0x0000001400147308 */ /* 0x000ea20000002400 */
[----:B-1----:R-:W-:Y:S01]  /*8810*/  FMNMX.FTZ R203, R177, R200, !PT ;  /* 0x000000c8b1cb7209 */ /* 0x002fe20007810000 */
[----:B------:R-:W-:-:S06]  /*8820*/  FMUL.FTZ R200, R0, R211 ;  /* 0x000000d300c87220 */ /* 0x000fcc0000410000 */
[----:B------:R-:W1:Y:S01]  /*8830*/  MUFU.TANH R21, R21 ;  /* 0x0000001500157308 */ /* 0x000e620000002400 */
[----:B------:R-:W4:Y:S07]  /*8840*/  SHFL.BFLY PT, R204, R203, 0x1, 0x1f ;  /* 0x0c201f00cbcc7f89 */ /* 0x000f2e00000e0000 */
[----:B------:R-:W1:Y:S08]  /*8850*/  MUFU.TANH R23, R23 ;  /* 0x0000001700177308 */ /* 0x000e700000002400 */
[----:B------:R-:W1:Y:S08]  /*8860*/  MUFU.TANH R153, R153 ;  /* 0x0000009900997308 */ /* 0x000e700000002400 */
[----:B------:R-:W1:Y:S01]  /*8870*/  MUFU.TANH R156, R156 ;  /* 0x0000009c009c7308 */ /* 0x000e620000002400 */
[----:B----4-:R-:W-:Y:S01]  /*8880*/  FMNMX.FTZ R177, R203, R204, !PT ;  /* 0x000000cccbb17209 */ /* 0x010fe20007810000 */
[----:B------:R-:W-:-:S04]  /*8890*/  IMAD.U32 R204, RZ, RZ, UR10 ;  /* 0x0000000affcc7e24 */ /* 0x000fc8000f8e00ff */
[C---:B------:R-:W-:Y:S02]  /*88a0*/  FFMA.FTZ R203, R177.reuse, R204, -8 ;  /* 0xc1000000b1cb7423 */ /* 0x040fe400000100cc */
[----:B------:R-:W4:Y:S01]  /*88b0*/  MUFU.TANH R157, R157 ;  /* 0x0000009d009d7308 */ /* 0x000f220000002400 */
[----:B------:R-:W-:-:S01]  /*88c0*/  FADD.FTZ R8, -R177, R8 ;  /* 0x00000008b1087221 */ /* 0x000fc20000010100 */
[--C-:B------:R-:W-:Y:S01]  /*88d0*/  FFMA.FTZ R204, R11, UR10, -R203.reuse ;  /* 0x0000000a0bcc7c23 */ /* 0x100fe200080108cb */
[----:B------:R-:W-:-:S01]  /*88e0*/  FFMA.FTZ R11, R13, UR10, -R203 ;  /* 0x0000000a0d0b7c23 */ /* 0x000fc200080108cb */
[----:B------:R-:W-:Y:S01]  /*88f0*/  FMNMX.FTZ R13, R10, R5, !PT ;  /* 0x000000050a0d7209 */ /* 0x000fe20007810000 */
[----:B------:R-:W-:-:S01]  /*8900*/  FFMA.FTZ R206, R14, UR10, -R203 ;  /* 0x0000000a0ece7c23 */ /* 0x000fc200080108cb */
[--C-:B------:R-:W-:Y:S01]  /*8910*/  FFMA.FTZ R208, R19, UR10, -R203.reuse ;  /* 0x0000000a13d07c23 */ /* 0x100fe200080108cb */
[----:B------:R-:W-:-:S01]  /*8920*/  FFMA.FTZ R207, R18, UR10, -R203 ;  /* 0x0000000a12cf7c23 */ /* 0x000fc200080108cb */
[----:B---3--:R-:W-:Y:S01]  /*8930*/  FMNMX.FTZ R14, R12, R13, !PT ;  /* 0x0000000d0c0e7209 */ /* 0x008fe20007810000 */
[----:B------:R-:W3:Y:S01]  /*8940*/  MUFU.TANH R159, R159 ;  /* 0x0000009f009f7308 */ /* 0x000ee20000002400 */
[----:B------:R-:W-:-:S01]  /*8950*/  FFMA.FTZ R205, R22, UR10, -R203 ;  /* 0x0000000a16cd7c23 */ /* 0x000fc200080108cb */
[--C-:B------:R-:W-:Y:S01]  /*8960*/  FFMA.FTZ R166, R166, UR10, -R203.reuse ;  /* 0x0000000aa6a67c23 */ /* 0x100fe200080108cb */
[----:B-----5:R-:W-:Y:S01]  /*8970*/  FMNMX.FTZ R14, R15, R14, !PT ;  /* 0x0000000e0f0e7209 */ /* 0x020fe20007810000 */
[--C-:B------:R-:W-:Y:S01]  /*8980*/  FFMA.FTZ R211, R181, UR10, -R203.reuse ;  /* 0x0000000ab5d37c23 */ /* 0x100fe200080108cb */
[----:B------:R-:W-:-:S01]  /*8990*/  FFMA.FTZ R182, R182, UR10, -R203 ;  /* 0x0000000ab6b67c23 */ /* 0x000fc200080108cb */
[----:B------:R-:W-:Y:S01]  /*89a0*/  FFMA.FTZ R181, R187, UR10, -R203 ;  /* 0x0000000abbb57c23 */ /* 0x000fe200080108cb */
[----:B0-----:R-:W-:Y:S01]  /*89b0*/  FMNMX.FTZ R19, R17, R14, !PT ;  /* 0x0000000e11137209 */ /* 0x001fe20007810000 */
[----:B------:R-:W0:Y:S01]  /*89c0*/  MUFU.TANH R161, R161 ;  /* 0x000000a100a17308 */ /* 0x000e220000002400 */
[----:B------:R-:W-:-:S02]  /*89d0*/  IMAD.U32 R187, RZ, RZ, UR10 ;  /* 0x0000000affbb7e24 */ /* 0x000fc4000f8e00ff */
[----:B------:R-:W-:Y:S01]  /*89e0*/  FMUL.FTZ R8, R8, UR10 ;  /* 0x0000000a08087c20 */ /* 0x000fe20008410000 */
[----:B--2---:R-:W-:Y:S01]  /*89f0*/  FMNMX.FTZ R18, R20, R19, !PT ;  /* 0x0000001314127209 */ /* 0x004fe20007810000 */
[--C-:B------:R-:W-:Y:S01]  /*8a00*/  FFMA.FTZ R9, R9, UR10, -R203.reuse ;  /* 0x0000000a09097c23 */ /* 0x100fe200080108cb */
[----:B------:R-:W-:-:S01]  /*8a10*/  FFMA.FTZ R152, R152, UR10, -R203 ;  /* 0x0000000a98987c23 */ /* 0x000fc200080108cb */
[--C-:B------:R-:W-:Y:S01]  /*8a20*/  FFMA.FTZ R163, R163, UR10, -R203.reuse ;  /* 0x0000000aa3a37c23 */ /* 0x100fe200080108cb */
[----:B-1----:R-:W-:Y:S01]  /*8a30*/  FMNMX.FTZ R18, R21, R18, !PT ;  /* 0x0000001215127209 */ /* 0x002fe20007810000 */
[----:B------:R-:W1:Y:S01]  /*8a40*/  MUFU.TANH R164, R164 ;  /* 0x000000a400a47308 */ /* 0x000e620000002400 */
[----:B------:R-:W-:-:S02]  /*8a50*/  FFMA.FTZ R171, R171, UR10, -R203 ;  /* 0x0000000aabab7c23 */ /* 0x000fc400080108cb */
[----:B------:R-:W-:-:S04]  /*8a60*/  FMNMX.FTZ R18, R23, R18, !PT ;  /* 0x0000001217127209 */ /* 0x000fc80007810000 */
[----:B------:R-:W-:Y:S01]  /*8a70*/  FMNMX.FTZ R19, R153, R18, !PT ;  /* 0x0000001299137209 */ /* 0x000fe20007810000 */
[----:B------:R-:W2:Y:S03]  /*8a80*/  MUFU.TANH R165, R165 ;  /* 0x000000a500a57308 */ /* 0x000ea60000002400 */
[----:B------:R-:W-:Y:S01]  /*8a90*/  FMNMX.FTZ R18, R156, R19, !PT ;  /* 0x000000139c127209 */ /* 0x000fe20007810000 */
[----:B------:R-:W-:-:S03]  /*8aa0*/  FFMA.FTZ R19, R155, UR10, -R203 ;  /* 0x0000000a9b137c23 */ /* 0x000fc600080108cb */
[----:B----4-:R-:W-:Y:S01]  /*8ab0*/  FMNMX.FTZ R22, R157, R18, !PT ;  /* 0x000000129d167209 */ /* 0x010fe20007810000 */
[----:B------:R-:W4:Y:S03]  /*8ac0*/  MUFU.TANH R167, R167 ;  /* 0x000000a700a77308 */ /* 0x000f260000002400 */
[----:B---3--:R-:W-:-:S04]  /*8ad0*/  FMNMX.FTZ R22, R159, R22, !PT ;  /* 0x000000169f167209 */ /* 0x008fc80007810000 */
[----:B0-----:R-:W-:Y:S01]  /*8ae0*/  FMNMX.FTZ R155, R161, R22, !PT ;  /* 0x00000016a19b7209 */ /* 0x001fe20007810000 */
[----:B------:R-:W0:Y:S03]  /*8af0*/  MUFU.TANH R169, R169 ;  /* 0x000000a900a97308 */ /* 0x000e260000002400 */
[----:B-1----:R-:W-:Y:S01]  /*8b00*/  FMNMX.FTZ R22, R164, R155, !PT ;  /* 0x0000009ba4167209 */ /* 0x002fe20007810000 */
[--C-:B------:R-:W-:Y:S01]  /*8b10*/  FFMA.FTZ R155, R160, UR10, -R203.reuse ;  /* 0x0000000aa09b7c23 */ /* 0x100fe200080108cb */
[----:B------:R-:W-:-:S01]  /*8b20*/  FFMA.FTZ R160, R170, UR10, -R203 ;  /* 0x0000000aaaa07c23 */ /* 0x000fc200080108cb */
[--C-:B------:R-:W-:Y:S01]  /*8b30*/  FFMA.FTZ R170, R174, UR10, -R203.reuse ;  /* 0x0000000aaeaa7c23 */ /* 0x100fe200080108cb */
[----:B--2---:R-:W-:Y:S01]  /*8b40*/  FMNMX.FTZ R22, R165, R22, !PT ;  /* 0x00000016a5167209 */ /* 0x004fe20007810000 */
[----:B------:R-:W1:Y:S01]  /*8b50*/  MUFU.TANH R172, R172 ;  /* 0x000000ac00ac7308 */ /* 0x000e620000002400 */
[----:B------:R-:W-:-:S01]  /*8b60*/  FFMA.FTZ R174, R180, UR10, -R203 ;  /* 0x0000000ab4ae7c23 */ /* 0x000fc200080108cb */
[----:B------:R-:W-:Y:S01]  /*8b70*/  FFMA.FTZ R180, R188, UR10, -R203 ;  /* 0x0000000abcb47c23 */ /* 0x000fe200080108cb */
[----:B----4-:R-:W-:-:S05]  /*8b80*/  FMNMX.FTZ R22, R167, R22, !PT ;  /* 0x00000016a7167209 */ /* 0x010fca0007810000 */
[----:B------:R-:W2:Y:S08]  /*8b90*/  MUFU.TANH R173, R173 ;  /* 0x000000ad00ad7308 */ /* 0x000eb00000002400 */
[----:B------:R3:W-:Y:S08]  /*8ba0*/  MUFU.EX2 R13, R207 ;  /* 0x000000cf000d7308 */ /* 0x0007f00000000800 */
[----:B------:R-:W4:Y:S01]  /*8bb0*/  MUFU.TANH R176, R176 ;  /* 0x000000b000b07308 */ /* 0x000f220000002400 */
[----:B---3--:R-:W-:-:S01]  /*8bc0*/  FFMA.FTZ R207, R154, UR10, -R203 ;  /* 0x0000000a9acf7c23 */ /* 0x008fc200080108cb */
[--C-:B------:R-:W-:Y:S01]  /*8bd0*/  FFMA.FTZ R154, R158, UR10, -R203.reuse ;  /* 0x0000000a9e9a7c23 */ /* 0x100fe200080108cb */
[----:B------:R-:W-:-:S01]  /*8be0*/  FFMA.FTZ R158, R162, UR10, -R203 ;  /* 0x0000000aa29e7c23 */ /* 0x000fc200080108cb */
[--C-:B------:R-:W-:Y:S01]  /*8bf0*/  FFMA.FTZ R162, R178, UR10, -R203.reuse ;  /* 0x0000000ab2a27c23 */ /* 0x100fe200080108cb */
[----:B------:R-:W-:-:S03]  /*8c00*/  FFMA.FTZ R178, R184, UR10, -R203 ;  /* 0x0000000ab8b27c23 */ /* 0x000fc600080108cb */
[----:B------:R-:W3:Y:S08]  /*8c10*/  MUFU.TANH R190, R190 ;  /* 0x000000be00be7308 */ /* 0x000ef00000002400 */
[----:B------:R0:W-:Y:S08]  /*8c20*/  MUFU.EX2 R18, R207 ;  /* 0x000000cf00127308 */ /* 0x0001f00000000800 */
[----:B------:R-:W5:Y:S01]  /*8c30*/  MUFU.TANH R191, R191 ;  /* 0x000000bf00bf7308 */ /* 0x000f620000002400 */
[----:B0-----:R-:W-:-:S04]  /*8c40*/  FMNMX.FTZ R207, R169, R22, !PT ;  /* 0x00000016a9cf7209 */ /* 0x001fc80007810000 */
[----:B-1----:R-:W-:-:S03]  /*8c50*/  FMNMX.FTZ R22, R172, R207, !PT ;  /* 0x000000cfac167209 */ /* 0x002fc60007810000 */
[----:B------:R-:W0:Y:S01]  /*8c60*/  MUFU.TANH R192, R192 ;  /* 0x000000c000c07308 */ /* 0x000e220000002400 */
[----:B--2---:R-:W-:-:S04]  /*8c70*/  FMNMX.FTZ R207, R173, R22, !PT ;  /* 0x00000016adcf7209 */ /* 0x004fc80007810000 */
[----:B----4-:R-:W-:-:S03]  /*8c80*/  FMNMX.FTZ R207, R176, R207, !PT ;  /* 0x000000cfb0cf7209 */ /* 0x010fc60007810000 */
[----:B------:R-:W1:Y:S01]  /*8c90*/  MUFU.TANH R193, R193 ;  /* 0x000000c100c17308 */ /* 0x000e620000002400 */
[----:B---3--:R-:W-:-:S04]  /*8ca0*/  FMNMX.FTZ R22, R190, R207, !PT ;  /* 0x000000cfbe167209 */ /* 0x008fc80007810000 */
        /* <DEDUP_REMOVED lines=19> */
[----:B------:R2:W-:Y:S01]  /*8de0*/  MUFU.EX2 R207, R166 ;  /* 0x000000a600cf7308 */ /* 0x0005e20000000800 */
[----:B0-----:R-:W-:-:S07]  /*8df0*/  FMNMX.FTZ R209, R201, R22, !PT ;  /* 0x00000016c9d17209 */ /* 0x001fce0007810000 */
[----:B------:R-:W0:Y:S01]  /*8e00*/  MUFU.EX2 R8, R8 ;  /* 0x0000000800087308 */ /* 0x000e220000000800 */
[----:B-1----:R-:W-:Y:S01]  /*8e10*/  FMNMX.FTZ R22, R202, R209, !PT ;  /* 0x000000d1ca167209 */ /* 0x002fe20007810000 */
[--C-:B--2---:R-:W-:Y:S01]  /*8e20*/  FFMA.FTZ R166, R175, UR10, -R203.reuse ;  /* 0x0000000aafa67c23 */ /* 0x104fe200080108cb */
[----:B------:R-:W-:-:S01]  /*8e30*/  FFMA.FTZ R175, R179, UR10, -R203 ;  /* 0x0000000ab3af7c23 */ /* 0x000fc200080108cb */
[--C-:B------:R-:W-:Y:S01]  /*8e40*/  FFMA.FTZ R179, R183, UR10, -R203.reuse ;  /* 0x0000000ab7b37c23 */ /* 0x100fe200080108cb */
[----:B------:R-:W-:-:S01]  /*8e50*/  FFMA.FTZ R183, R185, UR10, -R203 ;  /* 0x0000000ab9b77c23 */ /* 0x000fc200080108cb */
[----:B------:R-:W1:Y:S01]  /*8e60*/  SHFL.BFLY PT, R213, R22, 0x2, 0x1f ;  /* 0x0c401f0016d57f89 */ /* 0x000e6200000e0000 */
[----:B------:R-:W-:-:S01]  /*8e70*/  FFMA.FTZ R185, R189, UR10, -R203 ;  /* 0x0000000abdb97c23 */ /* 0x000fc200080108cb */
[----:B------:R-:W-:Y:S08]  /*8e80*/  MUFU.EX2 R209, R166 ;  /* 0x000000a600d17308 */ /* 0x000ff00000000800 */
[----:B------:R-:W-:Y:S01]  /*8e90*/  MUFU.EX2 R166, R182 ;  /* 0x000000b600a67308 */ /* 0x000fe20000000800 */
[-C--:B0-----:R-:W-:Y:S01]  /*8ea0*/  FMUL.FTZ R24, R24, R8.reuse ;  /* 0x0000000818187220 */ /* 0x081fe20000410000 */
[-C--:B------:R-:W-:Y:S01]  /*8eb0*/  FMUL.FTZ R25, R25, R8.reuse ;  /* 0x0000000819197220 */ /* 0x080fe20000410000 */
        /* <DEDUP_REMOVED lines=11> */
[----:B-1----:R-:W-:Y:S01]  /*8f70*/  FMNMX.FTZ R213, R22, R213, !PT ;  /* 0x000000d516d57209 */ /* 0x002fe20007810000 */
[-C--:B------:R-:W-:Y:S01]  /*8f80*/  FMUL.FTZ R48, R48, R8.reuse ;  /* 0x0000000830307220 */ /* 0x080fe20000410000 */
[----:B------:R-:W1:Y:S01]  /*8f90*/  MUFU.EX2 R204, R204 ;  /* 0x000000cc00cc7308 */ /* 0x000e620000000800 */
[-C--:B------:R-:W-:Y:S01]  /*8fa0*/  FMUL.FTZ R49, R49, R8.reuse ;  /* 0x0000000831317220 */ /* 0x080fe20000410000 */
[-C--:B------:R-:W-:Y:S01]  /*8fb0*/  FMUL.FTZ R52, R52, R8.reuse ;  /* 0x0000000834347220 */ /* 0x080fe20000410000 */
[----:B------:R-:W2:Y:S01]  /*8fc0*/  SHFL.BFLY PT, R22, R213, 0x1, 0x1f ;  /* 0x0c201f00d5167f89 */ /* 0x000ea200000e0000 */
        /* <DEDUP_REMOVED lines=19> */
[-C--:B------:R-:W-:Y:S01]  /*9100*/  FMUL.FTZ R84, R84, R8.reuse ;  /* 0x0000000854547220 */ /* 0x080fe20000410000 */
[----:B------:R1:W4:Y:S01]  /*9110*/  MUFU.EX2 R14, R208 ;  /* 0x000000d0000e7308 */ /* 0x0003220000000800 */
[-C--:B------:R-:W-:Y:S01]  /*9120*/  FMUL.FTZ R85, R85, R8.reuse ;  /* 0x0000000855557220 */ /* 0x080fe20000410000 */
[----:B------:R-:W-:Y:S01]  /*9130*/  FMUL.FTZ R88, R88, R8 ;  /* 0x0000000858587220 */ /* 0x000fe20000410000 */
[----:B--2---:R-:W-:Y:S01]  /*9140*/  FMNMX.FTZ R22, R213, R22, !PT ;  /* 0x00000016d5167209 */ /* 0x004fe20007810000 */
[-C--:B------:R-:W-:Y:S01]  /*9150*/  FMUL.FTZ R89, R89, R8.reuse ;  /* 0x0000000859597220 */ /* 0x080fe20000410000 */
[-C--:B------:R-:W-:Y:S01]  /*9160*/  FMUL.FTZ R92, R92, R8.reuse ;  /* 0x000000085c5c7220 */ /* 0x080fe20000410000 */
[-C--:B------:R-:W-:Y:S01]  /*9170*/  FMUL.FTZ R93, R93, R8.reuse ;  /* 0x000000085d5d7220 */ /* 0x080fe20000410000 */
[----:B------:R-:W-:Y:S01]  /*9180*/  FMUL.FTZ R96, R96, R8 ;  /* 0x0000000860607220 */ /* 0x000fe20000410000 */
[C---:B------:R-:W-:Y:S01]  /*9190*/  FADD.FTZ R5, -R22.reuse, R5 ;  /* 0x0000000516057221 */ /* 0x040fe20000010100 */
[----:B------:R-:W-:-:S01]  /*91a0*/  FFMA.FTZ R182, R22, R187, -8 ;  /* 0xc100000016b67423 */ /* 0x000fc200000100bb */
[--C-:B-1----:R-:W-:Y:S01]  /*91b0*/  FFMA.FTZ R208, R168, UR10, -R203.reuse ;  /* 0x0000000aa8d07c23 */ /* 0x102fe200080108cb */
[----:B------:R-:W-:-:S01]  /*91c0*/  FFMA.FTZ R168, R186, UR10, -R203 ;  /* 0x0000000abaa87c23 */ /* 0x000fc200080108cb */
        /* <DEDUP_REMOVED lines=15> */
[----:B---3--:R-:W-:-:S01]  /*92c0*/  FADD.FTZ R165, R11, R212 ;  /* 0x000000d40ba57221 */ /* 0x008fc20000010000 */
[--C-:B------:R-:W-:Y:S01]  /*92d0*/  FFMA.FTZ R20, R156, UR10, -R182.reuse ;  /* 0x0000000a9c147c23 */ /* 0x100fe200080108b6 */
[----:B------:R-:W-:-:S01]  /*92e0*/  FFMA.FTZ R3, R190, UR10, -R182 ;  /* 0x0000000abe037c23 */ /* 0x000fc200080108b6 */
[----:B------:R-:W-:Y:S01]  /*92f0*/  FFMA.FTZ R176, R176, UR10, -R182 ;  /* 0x0000000ab0b07c23 */ /* 0x000fe200080108b6 */
[----:B0-----:R-:W-:-:S01]  /*9300*/  FADD.FTZ R190, R206, R165 ;  /* 0x000000a5cebe7221 */ /* 0x001fc20000010000 */
[--C-:B------:R-:W-:Y:S01]  /*9310*/  FFMA.FTZ R157, R157, UR10, -R182.reuse ;  /* 0x0000000a9d9d7c23 */ /* 0x100fe200080108b6 */
[----:B------:R-:W-:-:S01]  /*9320*/  FFMA.FTZ R188, R169, UR10, -R182 ;  /* 0x0000000aa9bc7c23 */ /* 0x000fc200080108b6 */
[----:B------:R-:W0:Y:S01]  /*9330*/  MUFU.EX2 R187, R187 ;  /* 0x000000bb00bb7308 */ /* 0x000e220000000800 */
[----:B------:R-:W-:-:S01]  /*9340*/  FADD.FTZ R169, R13, R190 ;  /* 0x000000be0da97221 */ /* 0x000fc20000010000 */
[--C-:B------:R-:W-:Y:S01]  /*9350*/  FFMA.FTZ R156, R161, UR10, -R182.reuse ;  /* 0x0000000aa19c7c23 */ /* 0x100fe200080108b6 */
[----:B------:R-:W-:-:S01]  /*9360*/  FFMA.FTZ R161, R172, UR10, -R182 ;  /* 0x0000000aaca17c23 */ /* 0x000fc200080108b6 */
[----:B------:R-:W-:Y:S01]  /*9370*/  FFMA.FTZ R172, R173, UR10, -R182 ;  /* 0x0000000aadac7c23 */ /* 0x000fe200080108b6 */
[----:B----4-:R-:W-:-:S01]  /*9380*/  FADD.FTZ R190, R14, R169 ;  /* 0x000000a90ebe7221 */ /* 0x010fc20000010000 */
[--C-:B------:R-:W-:Y:S01]  /*9390*/  FFMA.FTZ R165, R191, UR10, -R182.reuse ;  /* 0x0000000abfa57c23 */ /* 0x100fe200080108b6 */
[----:B------:R-:W-:-:S01]  /*93a0*/  FFMA.FTZ R200, R200, UR10, -R182 ;  /* 0x0000000ac8c87c23 */ /* 0x000fc200080108b6 */
[----:B------:R-:W2:Y:S01]  /*93b0*/  MUFU.EX2 R15, R15 ;  /* 0x0000000f000f7308 */ /* 0x000ea20000000800 */
[----:B-1----:R-:W-:-:S01]  /*93c0*/  FFMA.FTZ R210, R5, R2, R10 ;  /* 0x0000000205d27223 */ /* 0x002fc2000001000a */
[--C-:B------:R-:W-:Y:S01]  /*93d0*/  FFMA.FTZ R201, R201, UR10, -R182.reuse ;  /* 0x0000000ac9c97c23 */ /* 0x100fe200080108b6 */
[----:B------:R-:W-:-:S01]  /*93e0*/  FFMA.FTZ R202, R202, UR10, -R182 ;  /* 0x0000000acaca7c23 */ /* 0x000fc200080108b6 */
[----:B------:R-:W-:Y:S01]  /*93f0*/  F2FP.SATFINITE.E4M3.F32.PACK_AB_MERGE_C R11, R206, R11, RZ ;  /* 0x0000000bce0b723e */ /* 0x000fe200048070ff */
        /* <DEDUP_REMOVED lines=76> */
[----:B0-----:R-:W-:-:S01]  /*98c0*/  FADD.FTZ R176, R12, R167 ;  /* 0x000000a70cb07221 */ /* 0x001fc20000010000 */
[----:B-1----:R-:W-:Y:S01]  /*98d0*/  FADD.FTZ R167, R205, R190 ;  /* 0x000000becda77221 */ /* 0x002fe20000010000 */
[----:B--2---:R-:W-:Y:S01]  /*98e0*/  F2FP.SATFINITE.E4M3.F32.PACK_AB_MERGE_C R205, R152, R205, RZ ;  /* 0x000000cd98cd723e */ /* 0x004fe200048070ff */
[----:B------:R-:W-:Y:S01]  /*98f0*/  FMUL.FTZ R95, R95, R5 ;  /* 0x000000055f5f7220 */ /* 0x000fe20000410000 */
[----:B------:R-:W-:-:S01]  /*9900*/  FADD.FTZ R210, R17, R176 ;  /* 0x000000b011d27221 */ /* 0x000fc20000010000 */
[----:B------:R-:W-:Y:S01]  /*9910*/  FADD.FTZ R167, R152, R167 ;  /* 0x000000a798a77221 */ /* 0x000fe20000010000 */
[----:B------:R-:W-:-:S01]  /*9920*/  FFMA.FTZ R176, R192, UR10, -R182 ;  /* 0x0000000ac0b07c23 */ /* 0x000fc200080108b6 */
[----:B------:R-:W0:Y:S01]  /*9930*/  MUFU.EX2 R157, R157 ;  /* 0x0000009d009d7308 */ /* 0x000e220000000800 */
[----:B------:R-:W-:-:S01]  /*9940*/  FADD.FTZ R169, R21, R210 ;  /* 0x000000d215a97221 */ /* 0x000fc20000010000 */
[----:B------:R-:W-:Y:S01]  /*9950*/  FADD.FTZ R190, R18, R167 ;  /* 0x000000a712be7221 */ /* 0x000fe20000010000 */
[----:B---3--:R-:W-:Y:S01]  /*9960*/  F2FP.SATFINITE.E4M3.F32.PACK_AB_MERGE_C R21, R186, R21, RZ ;  /* 0x00000015ba15723e */ /* 0x008fe200048070ff */
[----:B------:R-:W-:Y:S01]  /*9970*/  FMUL.FTZ R98, R98, R5 ;  /* 0x0000000562627220 */ /* 0x000fe20000410000 */
[----:B------:R-:W-:-:S01]  /*9980*/  FADD.FTZ R173, R186, R169 ;  /* 0x000000a9baad7221 */ /* 0x000fc20000010000 */
[----:B------:R-:W-:Y:S01]  /*9990*/  FFMA.FTZ R169, R193, UR10, -R182 ;  /* 0x0000000ac1a97c23 */ /* 0x000fe200080108b6 */
[----:B------:R-:W-:Y:S01]  /*99a0*/  FMUL.FTZ R99, R99, R5 ;  /* 0x0000000563637220 */ /* 0x000fe20000410000 */
[----:B------:R-:W1:Y:S01]  /*99b0*/  MUFU.EX2 R154, R154 ;  /* 0x0000009a009a7308 */ /* 0x000e620000000800 */
[----:B----4-:R-:W-:-:S01]  /*99c0*/  FADD.FTZ R192, R20, R173 ;  /* 0x000000ad14c07221 */ /* 0x010fc20000010000 */
[----:B-----5:R-:W-:Y:S01]  /*99d0*/  FADD.FTZ R167, R19, R190 ;  /* 0x000000be13a77221 */ /* 0x020fe20000010000 */
[-C--:B------:R-:W-:Y:S01]  /*99e0*/  FMUL.FTZ R102, R102, R5.reuse ;  /* 0x0000000566667220 */ /* 0x080fe20000410000 */
[-C--:B------:R-:W-:Y:S01]  /*99f0*/  FMUL.FTZ R103, R103, R5.reuse ;  /* 0x0000000567677220 */ /* 0x080fe20000410000 */
[-C--:B------:R-:W-:Y:S01]  /*9a00*/  FMUL.FTZ R106, R106, R5.reuse ;  /* 0x000000056a6a7220 */ /* 0x080fe20000410000 */
[-C--:B------:R-:W-:Y:S01]  /*9a10*/  FMUL.FTZ R107, R107, R5.reuse ;  /* 0x000000056b6b7220 */ /* 0x080fe20000410000 */
[----:B------:R-:W-:Y:S01]  /*9a20*/  FMUL.FTZ R110, R110, R5 ;  /* 0x000000056e6e7220 */ /* 0x000fe20000410000 */
[----:B------:R-:W2:Y:S01]  /*9a30*/  MUFU.EX2 R23, R23 ;  /* 0x0000001700177308 */ /* 0x000ea20000000800 */
        /* <DEDUP_REMOVED lines=26> */
[-C--:B------:R-:W-:Y:S01]  /*9be0*/  FMUL.FTZ R146, R146, R5.reuse ;  /* 0x0000000592927220 */ /* 0x080fe20000410000 */
[-C--:B------:R-:W-:Y:S01]  /*9bf0*/  FMUL.FTZ R147, R147, R5.reuse ;  /* 0x0000000593937220 */ /* 0x080fe20000410000 */
[-C--:B------:R-:W-:Y:S01]  /*9c00*/  FMUL.FTZ R150, R150, R5.reuse ;  /* 0x0000000596967220 */ /* 0x080fe20000410000 */
[----:B------:R-:W-:-:S02]  /*9c10*/  FMUL.FTZ R151, R151, R5 ;  /* 0x0000000597977220 */ /* 0x000fc40000410000 */
[----:B------:R-:W0:Y:S01]  /*9c20*/  MUFU.EX2 R159, R159 ;  /* 0x0000009f009f7308 */ /* 0x000e220000000800 */
[----:B-1----:R-:W-:-:S01]  /*9c30*/  FADD.FTZ R190, R156, R167 ;  /* 0x000000a79cbe7221 */ /* 0x002fc20000010000 */
[----:B------:R-:W-:-:S06]  /*9c40*/  FFMA.FTZ R167, R195, UR10, -R182 ;  /* 0x0000000ac3a77c23 */ /* 0x000fcc00080108b6 */
[----:B------:R-:W1:Y:S01]  /*9c50*/  MUFU.EX2 R163, R163 ;  /* 0x000000a300a37308 */ /* 0x000e620000000800 */
[----:B--2---:R-:W-:-:S07]  /*9c60*/  FADD.FTZ R194, R158, R173 ;  /* 0x000000ad9ec27221 */ /* 0x004fce0000010000 */
[----:B------:R-:W2:Y:S01]  /*9c70*/  MUFU.EX2 R164, R164 ;  /* 0x000000a400a47308 */ /* 0x000ea20000000800 */
[----:B0-----:R-:W-:-:S01]  /*9c80*/  FADD.FTZ R173, R159, R190 ;  /* 0x000000be9fad7221 */ /* 0x001fc20000010000 */
[----:B------:R-:W-:-:S06]  /*9c90*/  FFMA.FTZ R190, R196, UR10, -R182 ;  /* 0x0000000ac4be7c23 */ /* 0x000fcc00080108b6 */
[----:B------:R-:W0:Y:S01]  /*9ca0*/  MUFU.EX2 R153, R153 ;  /* 0x0000009900997308 */ /* 0x000e220000000800 */
[----:B-1----:R-:W-:-:S07]  /*9cb0*/  FADD.FTZ R194, R163, R194 ;  /* 0x000000c2a3c27221 */ /* 0x002fce0000010000 */
[----:B------:R-:W1:Y:S01]  /*9cc0*/  MUFU.EX2 R208, R208 ;  /* 0x000000d000d07308 */ /* 0x000e620000000800 */
[----:B--2---:R-:W-:-:S01]  /*9cd0*/  FADD.FTZ R210, R164, R173 ;  /* 0x000000ada4d27221 */ /* 0x004fc20000010000 */
[----:B------:R-:W-:-:S06]  /*9ce0*/  FADD.FTZ R173, R207, R194 ;  /* 0x000000c2cfad7221 */ /* 0x000fcc0000010000 */
[----:B------:R-:W2:Y:S01]  /*9cf0*/  MUFU.EX2 R188, R188 ;  /* 0x000000bc00bc7308 */ /* 0x000ea20000000800 */
[----:B0-----:R-:W-:-:S07]  /*9d00*/  FADD.FTZ R189, R153, R210 ;  /* 0x000000d299bd7221 */ /* 0x001fce0000010000 */
[----:B------:R-:W0:Y:S01]  /*9d10*/  MUFU.EX2 R160, R160 ;  /* 0x000000a000a07308 */ /* 0x000e220000000800 */
[----:B-1----:R-:W-:-:S01]  /*9d20*/  FADD.FTZ R173, R208, R173 ;  /* 0x000000add0ad7221 */ /* 0x002fc20000010000 */
[----:B------:R-:W-:-:S04]  /*9d30*/  F2FP.SATFINITE.E4M3.F32.PACK_AB_MERGE_C R207, R208, R207, RZ ;  /* 0x000000cfd0cf723e */ /* 0x000fc800048070ff */
[----:B------:R-:W-:Y:S02]  /*9d40*/  F2FP.SATFINITE.E4M3.F32.PACK_AB_MERGE_C R158, R163, R158, R207 ;  /* 0x0000009ea39e723e */ /* 0x000fe400048070cf */
[----:B------:R-:W1:Y:S01]  /*9d50*/  MUFU.EX2 R161, R161 ;  /* 0x000000a100a17308 */ /* 0x000e620000000800 */
[----:B--2---:R-:W-:-:S01]  /*9d60*/  FADD.FTZ R194, R188, R189 ;  /* 0x000000bdbcc27221 */ /* 0x004fc20000010000 */
[----:B------:R-:W-:Y:S01]  /*9d70*/  FFMA.FTZ R189, R197, UR10, -R182 ;  /* 0x0000000ac5bd7c23 */ /* 0x000fe200080108b6 */
[----:B------:R-:W-:-:S04]  /*9d80*/  F2FP.SATFINITE.E4M3.F32.PACK_AB_MERGE_C R188, R188, R153, RZ ;  /* 0x00000099bcbc723e */ /* 0x000fc800048070ff */
[----:B------:R-:W-:Y:S01]  /*9d90*/  F2FP.SATFINITE.E4M3.F32.PACK_AB_MERGE_C R159, R164, R159, R188 ;  /* 0x0000009fa49f723e */ /* 0x000fe200048070bc */
[----:B------:R-:W2:Y:S01]  /*9da0*/  MUFU.EX2 R171, R171 ;  /* 0x000000ab00ab7308 */ /* 0x000ea20000000800 */
[----:B0-----:R-:W-:-:S07]  /*9db0*/  FADD.FTZ R196, R160, R173 ;  /* 0x000000ada0c47221 */ /* 0x001fce0000010000 */
[----:B------:R-:W0:Y:S01]  /*9dc0*/  MUFU.EX2 R172, R172 ;  /* 0x000000ac00ac7308 */ /* 0x000e220000000800 */
[----:B-1----:R-:W-:-:S01]  /*9dd0*/  FADD.FTZ R173, R161, R194 ;  /* 0x000000c2a1ad7221 */ /* 0x002fc20000010000 */
[----:B------:R-:W-:-:S06]  /*9de0*/  FFMA.FTZ R194, R198, UR10, -R182 ;  /* 0x0000000ac6c27c23 */ /* 0x000fcc00080108b6 */
[----:B------:R-:W1:Y:S01]  /*9df0*/  MUFU.EX2 R170, R170 ;  /* 0x000000aa00aa7308 */ /* 0x000e620000000800 */
[----:B--2---:R-:W-:-:S07]  /*9e00*/  FADD.FTZ R191, R171, R196 ;  /* 0x000000c4abbf7221 */ /* 0x004fce0000010000 */
[----:B------:R-:W2:Y:S01]  /*9e10*/  MUFU.EX2 R3, R3 ;  /* 0x0000000300037308 */ /* 0x000ea20000000800 */
[----:B0-----:R-:W-:-:S04]  /*9e20*/  FADD.FTZ R173, R172, R173 ;  /* 0x000000adacad7221 */ /* 0x001fc80000010000 */
[----:B------:R-:W-:Y:S01]  /*9e30*/  FADD.FTZ R198, R2, R173 ;  /* 0x000000ad02c67221 */ /* 0x000fe20000010000 */
[----:B------:R-:W-:-:S02]  /*9e40*/  FFMA.FTZ R173, R199, UR10, -R182 ;  /* 0x0000000ac7ad7c23 */ /* 0x000fc400080108b6 */
[----:B------:R-:W0:Y:S01]  /*9e50*/  MUFU.EX2 R162, R162 ;  /* 0x000000a200a27308 */ /* 0x000e220000000800 */
[----:B-1----:R-:W-:-:S01]  /*9e60*/  FADD.FTZ R196, R170, R191 ;  /* 0x000000bfaac47221 */ /* 0x002fc20000010000 */
[----:B------:R-:W-:-:S03]  /*9e70*/  F2FP.SATFINITE.E4M3.F32.PACK_AB_MERGE_C R170, R209, R170, RZ ;  /* 0x000000aad1aa723e */ /* 0x000fc600048070ff */
[----:B------:R-:W-:Y:S01]  /*9e80*/  FADD.FTZ R191, R209, R196 ;  /* 0x000000c4d1bf7221 */ /* 0x000fe20000010000 */
        /* <DEDUP_REMOVED lines=17> */
[----:B------:R-:W-:-:S03]  /*9fa0*/  F2FP.SATFINITE.E4M3.F32.PACK_AB_MERGE_C R174, R211, R174, RZ ;  /* 0x000000aed3ae723e */ /* 0x000fc600048070ff */
[----:B------:R-:W-:Y:S01]  /*9fb0*/  FADD.FTZ R186, R166, R193 ;  /* 0x000000c1a6ba7221 */ /* 0x000fe20000010000 */
        /* <DEDUP_REMOVED lines=8> */
[----:B0-----:R-:W-:-:S01]  /*a040*/  FADD.FTZ R191, R179, R186 ;  /* 0x000000bab3bf7221 */ /* 0x001fc20000010000 */
[----:B------:R-:W-:Y:S02]  /*a050*/  F2FP.SATFINITE.E4M3.F32.PACK_AB_MERGE_C R186, R156, R23, RZ ;  /* 0x000000179cba723e */ /* 0x000fe400048070ff */
[----:B------:R-:W-:Y:S02]  /*a060*/  F2FP.SATFINITE.E4M3.F32.PACK_AB_MERGE_C R156, R19, R18, R184 ;  /* 0x00000012139c723e */ /* 0x000fe400048070b8 */
[----:B------:R-:W-:Y:S02]  /*a070*/  F2FP.SATFINITE.E4M3.F32.PACK_AB_MERGE_C R157, R157, R20, R186 ;  /* 0x000000149d9d723e */ /* 0x000fe400048070ba */
[----:B------:R-:W0:Y:S01]  /*a080*/  MUFU.EX2 R189, R189 ;  /* 0x000000bd00bd7308 */ /* 0x000e220000000800 */
[----:B-1----:R-:W-:-:S01]  /*a090*/  FADD.FTZ R152, R190, R155 ;  /* 0x0000009bbe987221 */ /* 0x002fc20000010000 */
[----:B------:R-:W-:-:S06]  /*a0a0*/  F2FP.SATFINITE.E4M3.F32.PACK_AB_MERGE_C R155, R17, R12, R21 ;  /* 0x0000000c119b723e */ /* 0x000fcc0004807015 */
        /* <DEDUP_REMOVED lines=29> */
[----:B------:R-:W-:-:S01]  /*a280*/  FADD.FTZ R3, R185, R152 ;  /* 0x00000098b9037221 */ /* 0x000fc20000010000 */
[----:B------:R-:W-:Y:S02]  /*a290*/  F2FP.SATFINITE.E4M3.F32.PACK_AB_MERGE_C R152, R204, R9, R11 ;  /* 0x00000009cc98723e */ /* 0x000fe4000480700b */
[----:B------:R-:W-:Y:S02]  /*a2a0*/  F2FP.SATFINITE.E4M3.F32.PACK_AB_MERGE_C R166, R181, R168, R180 ;  /* 0x000000a8b5a6723e */ /* 0x000fe400048070b4 */
[C---:B-1----:R-:W-:Y:S01]  /*a2b0*/  F2FP.SATFINITE.E4M3.F32.PACK_AB_MERGE_C R201, R202.reuse, R201, RZ ;  /* 0x000000c9cac9723e */ /* 0x042fe200048070ff */
[----:B------:R-:W-:-:S03]  /*a2c0*/  FADD.FTZ R2, R202, R23 ;  /* 0x00000017ca027221 */ /* 0x000fc60000010000 */
[----:B------:R-:W-:Y:S01]  /*a2d0*/  F2FP.SATFINITE.E4M3.F32.PACK_AB_MERGE_C R167, R182, R173, R201 ;  /* 0x000000adb6a7723e */ /* 0x000fe200048070c9 */
[----:B------:R-:W-:Y:S06]  /*a2e0*/  @!P0 BRA `(.L_x_2585) ;  /* 0x0000000000048947 */ /* 0x000fec0003800000 */
[----:B------:R-:W-:Y:S01]  /*a2f0*/  BPT.TRAP 0x1 ;  /* 0x000000040000795c */ /* 0x000fe20000300000 */
.L_x_2585:
[----:B------:R0:W1:Y:S01]  /*a300*/  SYNCS.PHASECHK.TRANS64.TRYWAIT P1, [UR44+0x38850], R7 ;  /* 0x03885007ff0075a7 */ /* 0x000062000802016c */
[----:B------:R-:W-:Y:S05]  /*a310*/  @!P0 BRA `(.L_x_2586) ;  /* 0x0000000000048947 */ /* 0x000fea0003800000 */
[----:B------:R-:W-:Y:S01]  /*a320*/  BPT.TRAP 0x1 ;  /* 0x000000040000795c */ /* 0x000fe20000300000 */
.L_x_2586:
[----:B-1----:R-:W-:Y:S05]  /*a330*/  @P1 BRA `(.L_x_2587) ;  /* 0x0000000000081947 */ /* 0x002fea0003800000 */
[----:B------:R-:W1:Y:S02]  /*a340*/  SYNCS.PHASECHK.TRANS64.TRYWAIT P1, [UR44+0x38850], R7 ;  /* 0x03885007ff0075a7 */ /* 0x000e64000802016c */
[----:B-1----:R-:W-:Y:S05]  /*a350*/  @!P1 BRA `(.L_x_2588) ;  /* 0x0000009c00fc9947 */ /* 0x002fea0003800000 */
.L_x_2587:
        /* <DEDUP_REMOVED lines=27> */
.L_x_2589:
[----:B------:R-:W-:Y:S01]  /*a510*/  UISETP.GT.AND UP0, UPT, UR51, UR39, UPT ;  /* 0x000000273300728c */ /* 0x000fe2000bf04270 */
[----:B------:R-:W-:Y:S01]  /*a520*/  IMAD.MOV.U32 R5, RZ, RZ, R22 ;  /* 0x000000ffff057224 */ /* 0x000fe200078e0016 */
[----:B------:R-:W-:Y:S01]  /*a530*/  UIADD3 UR44, UR44, 0x38860, URZ ;  /* 0x000388602c2c7890 */ /* 0x000fe2000fffe03f */
[----:B-1----:R-:W-:Y:S01]  /*a540*/  IMAD.MOV.U32 R8, RZ, RZ, R177 ;  /* 0x000000ffff087224 */ /* 0x002fe200078e00b1 */
[----:B------:R-:W-:Y:S02]  /*a550*/  UIADD3 UR51, UR51, -0x1, URZ ;  /* 0xffffffff33337890 */ /* 0x000fe4000fffe03f */
[----:B------:R-:W-:Y:S01]  /*a560*/  PLOP3.LUT P1, PT, PT, PT, UP0, 0x80, 0x0 ;  /* 0x000000000000781c */ /* 0x000fe20003f2f008 */
[----:B------:R-:W-:-:S09]  /*a570*/  UPRMT UR44, UR45, 0x654, UR44 ;  /* 0x000006542d2c7896 */ /* 0x000fd2000800002c */
[----:B------:R-:W-:Y:S03]  /*a580*/  SYNCS.ARRIVE.TRANS64.RED.A1T0 RZ, [UR44], RZ ;  /* 0x000000ffffff79a7 */ /* 0x000fe6000810042c */
[----:B------:R-:W-:Y:S05]  /*a590*/  @P1 BRA `(.L_x_2590) ;  /* 0xffffffd4008c1947 */ /* 0x000fea000383ffff */
.L_x_2579:
[----:B------:R-:W-:Y:S01]  /*a5a0*/  ULDC.64 UR8, c[0x0][0x9a0] ;  /* 0x0002680000087ab9 */ /* 0x000fe20000000a00 */
[----:B------:R-:W-:Y:S01]  /*a5b0*/  IADD3 R16, -R16, 0xb, RZ ;  /* 0x0000000b10107810 */ /* 0x000fe20007ffe1ff */
[----:B------:R-:W-:Y:S01]  /*a5c0*/  UISETP.NE.U32.AND UP0, UPT, UR8, URZ, UPT ;  /* 0x0000003f0800728c */ /* 0x000fe2000bf05070 */
[----:B------:R-:W-:-:S03]  /*a5d0*/  IMAD.MOV.U32 R6, RZ, RZ, 0x3f800000 ;  /* 0x3f800000ff067424 */ /* 0x000fc600078e00ff */
        /* <DEDUP_REMOVED lines=17> */
[----:B------:R-:W-:-:S04]  /*a6f0*/  IMAD.U32 R4, RZ, RZ, UR6 ;  /* 0x00000006ff047e24 */ /* 0x000fc8000f8e00ff */
[----:B------:R-:W-:-:S05]  /*a700*/  IMAD.U32 R5, RZ, RZ, UR7 ;  /* 0x00000007ff057e24 */ /* 0x000fca000f8e00ff */
[----:B------:R3:W4:Y:S01]  /*a710*/  @P0 LDG.E R6, desc[UR46][R4.64] ;  /* 0x0000002e04060981 */ /* 0x000722000c1e1900 */
[----:B------:R-:W-:-:S03]  /*a720*/  IMAD.U32 R13, RZ, RZ, UR10 ;  /* 0x0000000aff0d7e24 */ /* 0x000fc6000f8e00ff */
[----:B------:R-:W5:Y:S04]  /*a730*/  SHFL.BFLY PT, R0, R3, 0x2, 0x1f ;  /* 0x0c401f0003007f89 */ /* 0x000f6800000e0000 */
[----:B0-----:R-:W1:Y:S01]  /*a740*/  SHFL.BFLY PT, R7, R2, 0x2, 0x1f ;  /* 0x0c401f0002077f89 */ /* 0x001e6200000e0000 */
[----:B---3--:R-:W-:Y:S02]  /*a750*/  IMAD.U32 R4, RZ, RZ, UR10 ;  /* 0x0000000aff047e24 */ /* 0x008fe4000f8e00ff */
[----:B-----5:R-:W-:Y:S01]  /*a760*/  FADD.FTZ R0, R0, R3 ;  /* 0x0000000300007221 */ /* 0x020fe20000010000 */
[----:B------:R-:W-:Y:S02]  /*a770*/  IMAD.MOV.U32 R3, RZ, RZ, RZ ;  /* 0x000000ffff037224 */ /* 0x000fe400078e00ff */
[----:B-1----:R-:W-:Y:S01]  /*a780*/  FADD.FTZ R8, R7, R2 ;  /* 0x0000000207087221 */ /* 0x002fe20000010000 */
[----:B------:R-:W-:Y:S01]  /*a790*/  IMAD.MOV.U32 R2, RZ, RZ, -0x800000 ;  /* 0xff800000ff027424 */ /* 0x000fe200078e00ff */
[----:B------:R-:W0:Y:S04]  /*a7a0*/  SHFL.BFLY PT, R7, R0, 0x1, 0x1f ;  /* 0x0c201f0000077f89 */ /* 0x000e2800000e0000 */
[----:B------:R-:W1:Y:S01]  /*a7b0*/  SHFL.BFLY PT, R9, R8, 0x1, 0x1f ;  /* 0x0c201f0008097f89 */ /* 0x000e6200000e0000 */
[----:B0-----:R-:W-:Y:S01]  /*a7c0*/  FADD.FTZ R10, R0, R7 ;  /* 0x00000007000a7221 */ /* 0x001fe20000010000 */
[----:B------:R-:W-:Y:S01]  /*a7d0*/  MOV R7, RZ ;  /* 0x000000ff00077202 */ /* 0x000fe20000000f00 */
[----:B------:R-:W-:-:S02]  /*a7e0*/  IMAD.MOV.U32 R0, RZ, RZ, -0x800000 ;  /* 0xff800000ff007424 */ /* 0x000fc400078e00ff */
[----:B-1----:R-:W-:Y:S01]  /*a7f0*/  FADD.FTZ R11, R8, R9 ;  /* 0x00000009080b7221 */ /* 0x002fe20000010000 */
[C---:B------:R-:W-:Y:S01]  /*a800*/  FSETP.NE.FTZ.AND P0, PT, R10.reuse, RZ, PT ;  /* 0x000000ff0a00720b */ /* 0x040fe20003f15000 */
[----:B------:R-:W-:Y:S02]  /*a810*/  FMUL.FTZ R9, R10, 0.00390625 ;  /* 0x3b8000000a097820 */ /* 0x000fe40000410000 */
[----:B------:R-:W-:-:S03]  /*a820*/  FMUL.FTZ R12, R11, 0.00390625 ;  /* 0x3b8000000b0c7820 */ /* 0x000fc60000410000 */
[----:B------:R-:W-:Y:S02]  /*a830*/  FSETP.NE.FTZ.AND P1, PT, R9, RZ, PT ;  /* 0x000000ff0900720b */ /* 0x000fe40003f35000 */
[----:B------:R-:W-:-:S05]  /*a840*/  FSETP.NE.FTZ.AND P2, PT, R12, RZ, PT ;  /* 0x000000ff0c00720b */ /* 0x000fca0003f55000 */
[----:B------:R0:W-:Y:S01]  /*a850*/  @P0 MUFU.RCP R3, R10 ;  /* 0x0000000a00030308 */ /* 0x0001e20000001000 */
[----:B------:R-:W-:-:S05]  /*a860*/  FSETP.NE.FTZ.AND P0, PT, R11, RZ, PT ;  /* 0x000000ff0b00720b */ /* 0x000fca0003f15000 */
[----:B------:R-:W-:Y:S02]  /*a870*/  @P1 FMUL.FTZ R4, R4, 0.69314718246459960938 ;  /* 0x3f31721804041820 */ /* 0x000fe40000410000 */
[----:B------:R-:W1:Y:S01]  /*a880*/  @P2 MUFU.LG2 R8, R12 ;  /* 0x0000000c00082308 */ /* 0x000e620000000c00 */
[----:B0-----:R-:W-:-:S07]  /*a890*/  @P2 FMUL.FTZ R10, R13, 0.69314718246459960938 ;  /* 0x3f3172180d0a2820 */ /* 0x001fce0000410000 */
[----:B------:R1:W0:Y:S08]  /*a8a0*/  @P1 MUFU.LG2 R5, R9 ;  /* 0x0000000900051308 */ /* 0x0002300000000c00 */
[----:B------:R-:W3:Y:S01]  /*a8b0*/  @P0 MUFU.RCP R7, R11 ;  /* 0x0000000b00070308 */ /* 0x000ee20000001000 */
[----:B-1----:R-:W-:Y:S01]  /*a8c0*/  @P2 FMUL.FTZ R9, R8, 0.69314718246459960938 ;  /* 0x3f31721808092820 */ /* 0x002fe20000410000 */
[----:B------:R-:W-:-:S03]  /*a8d0*/  PLOP3.LUT P0, PT, PT, PT, PT, 0x8, 0x0 ;  /* 0x000000000000781c */ /* 0x000fc60003f0e170 */
[----:B------:R-:W-:Y:S01]  /*a8e0*/  @P2 FFMA.FTZ R2, R10, R22, R9 ;  /* 0x000000160a022223 */ /* 0x000fe20000010009 */
[----:B0-----:R-:W-:-:S04]  /*a8f0*/  @P1 FMUL.FTZ R5, R5, 0.69314718246459960938 ;  /* 0x3f31721805051820 */ /* 0x001fc80000410000 */
[----:B------:R-:W-:Y:S01]  /*a900*/  @P1 FFMA.FTZ R0, R4, R177, R5 ;  /* 0x000000b104001223 */ /* 0x000fe20000010005 */
[-C--:B----4-:R-:W-:Y:S01]  /*a910*/  FMUL.FTZ R8, R3, R6.reuse ;  /* 0x0000000603087220 */ /* 0x090fe20000410000 */
        /* <DEDUP_REMOVED lines=128> */
[----:B--2---:R-:W-:-:S07]  /*b120*/  FMUL.FTZ R147, R147, R3 ;  /* 0x0000000393937220 */ /* 0x004fce0000410000 */
.L_x_2554:
        /* <DEDUP_REMOVED lines=24> */
[----:B------:R-:W-:Y:S01]  /*b2b0*/  UIADD3 UR9, UR5, UR9, URZ ;  /* 0x0000000905097290 */ /* 0x000fe2000fffe03f */
[----:B------:R-:W-:Y:S01]  /*b2c0*/  LEA.HI R5, R4, R7, RZ, 0x7 ;  /* 0x0000000704057211 */ /* 0x000fe200078f38ff */
[----:B------:R-:W-:Y:S01]  /*b2d0*/  UIMAD UR8, UR38, UR11, UR8 ;  /* 0x0000000b260872a4 */ /* 0x000fe2000f8e0208 */
[----:B------:R-:W-:-:S02]  /*b2e0*/  SEL R30, R44, R45, P0 ;  /* 0x0000002d2c1e7207 */ /* 0x000fc40000000000 */
[----:B------:R-:W-:Y:S01]  /*b2f0*/  LOP3.LUT R6, R5, 0xffffff80, RZ, 0xc0, !PT ;  /* 0xffffff8005067812 */ /* 0x000fe200078ec0ff */
[----:B------:R-:W-:Y:S01]  /*b300*/  UIADD3 UR8, UR7, UR8, URZ ;  /* 0x0000000807087290 */ /* 0x000fe2000fffe03f */
[----:B------:R-:W-:Y:S02]  /*b310*/  SEL R44, R45, R44, P0 ;  /* 0x0000002c2d2c7207 */ /* 0x000fe40000000000 */
[----:B------:R-:W-:Y:S01]  /*b320*/  SHF.R.S32.HI R9, RZ, 0x7, R5 ;  /* 0x00000007ff097819 */ /* 0x000fe20000011405 */
[----:B------:R-:W-:Y:S01]  /*b330*/  IMAD.IADD R45, R7, 0x1, -R6 ;  /* 0x00000001072d7824 */ /* 0x000fe200078e0a06 */
[----:B------:R-:W-:Y:S02]  /*b340*/  LEA.HI R10, R4, R7, RZ, 0x2 ;  /* 0x00000007040a7211 */ /* 0x000fe400078f10ff */
[----:B------:R-:W-:Y:S02]  /*b350*/  SEL R18, R32, R33, P0 ;  /* 0x0000002120127207 */ /* 0x000fe40000000000 */
[----:B------:R-:W-:-:S02]  /*b360*/  SHF.R.S32.HI R6, RZ, 0x1f, R45 ;  /* 0x0000001fff067819 */ /* 0x000fc4000001142d */
[----:B------:R-:W-:Y:S02]  /*b370*/  SEL R32, R33, R32, P0 ;  /* 0x0000002021207207 */ /* 0x000fe40000000000 */
[----:B------:R-:W-:Y:S02]  /*b380*/  LEA.HI R11, R6, R45, RZ, 0x2 ;  /* 0x0000002d060b7211 */ /* 0x000fe400078f10ff */
[----:B------:R-:W-:Y:S02]  /*b390*/  SEL R218, R82, R83, P0 ;  /* 0x0000005352da7207 */ /* 0x000fe40000000000 */
[----:B------:R-:W-:Y:S02]  /*b3a0*/  SEL R33, R83, R82, P0 ;  /* 0x0000005253217207 */ /* 0x000fe40000000000 */
[----:B------:R-:W-:Y:S02]  /*b3b0*/  LEA.HI R4, R5, R9, RZ, 0x1 ;  /* 0x0000000905047211 */ /* 0x000fe400078f08ff */
[----:B------:R-:W-:-:S02]  /*b3c0*/  LOP3.LUT R82, R10, 0xfffffffc, RZ, 0xc0, !PT ;  /* 0xfffffffc0a527812 */ /* 0x000fc400078ec0ff */
[--C-:B------:R-:W-:Y:S02]  /*b3d0*/  SHF.R.S32.HI R5, RZ, 0x2, R11.reuse ;  /* 0x00000002ff057819 */ /* 0x100fe4000001140b */
[----:B------:R-:W-:Y:S01]  /*b3e0*/  SHF.R.S32.HI R10, RZ, 0x1f, R11 ;  /* 0x0000001fff0a7819 */ /* 0x000fe2000001140b */
[----:B------:R-:W-:Y:S01]  /*b3f0*/  IMAD.IADD R82, R7, 0x1, -R82 ;  /* 0x0000000107527824 */ /* 0x000fe200078e0a52 */
[----:B------:R-:W-:Y:S01]  /*b400*/  LOP3.LUT R4, R4, 0x3fffffe, RZ, 0xc0, !PT ;  /* 0x03fffffe04047812 */ /* 0x000fe200078ec0ff */
[----:B------:R-:W-:Y:S01]  /*b410*/  IMAD.U32 R7, RZ, RZ, UR5 ;  /* 0x00000005ff077e24 */ /* 0x000fe2000f8e00ff */
[----:B------:R-:W-:Y:S01]  /*b420*/  LEA.HI R10, R10, R5, RZ, 0x3 ;  /* 0x000000050a0a7211 */ /* 0x000fe200078f18ff */
[----:B------:R-:W-:Y:S01]  /*b430*/  IMAD.U32 R7, RZ, RZ, UR9 ;  /* 0x00000009ff077e24 */ /* 0x000fe2000f8e00ff */
[----:B------:R-:W-:Y:S02]  /*b440*/  IADD3 R9, R9, -R4, RZ ;  /* 0x8000000409097210 */ /* 0x000fe40007ffe0ff */
[----:B------:R-:W-:-:S02]  /*b450*/  LOP3.LUT R4, R10, 0xfffffff8, RZ, 0xc0, !PT ;  /* 0xfffffff80a047812 */ /* 0x000fc400078ec0ff */
[----:B------:R-:W-:Y:S02]  /*b460*/  LEA.HI R6, R6, R45, RZ, 0x5 ;  /* 0x0000002d06067211 */ /* 0x000fe400078f28ff */
[----:B------:R-:W-:Y:S01]  /*b470*/  SEL R208, R38, R39, P0 ;  /* 0x0000002726d07207 */ /* 0x000fe20000000000 */
[----:B------:R-:W-:Y:S01]  /*b480*/  IMAD.IADD R4, R5, 0x1, -R4 ;  /* 0x0000000105047824 */ /* 0x000fe200078e0a04 */
[----:B------:R-:W-:Y:S02]  /*b490*/  SEL R15, R39, R38, P0 ;  /* 0x00000026270f7207 */ /* 0x000fe40000000000 */
[----:B------:R-:W-:Y:S02]  /*b4a0*/  SEL R38, R42, R43, P0 ;  /* 0x0000002b2a267207 */ /* 0x000fe40000000000 */
[----:B------:R-:W-:Y:S02]  /*b4b0*/  SEL R17, R43, R42, P0 ;  /* 0x0000002a2b117207 */ /* 0x000fe40000000000 */
[----:B------:R-:W-:-:S02]  /*b4c0*/  SEL R42, R46, R47, P0 ;  /* 0x0000002f2e2a7207 */ /* 0x000fc40000000000 */
[----:B------:R-:W-:Y:S02]  /*b4d0*/  SEL R19, R47, R46, P0 ;  /* 0x0000002e2f137207 */ /* 0x000fe40000000000 */
[----:B------:R-:W-:Y:S01]  /*b4e0*/  SHF.R.S32.HI R5, RZ, 0x5, R6 ;  /* 0x00000005ff057819 */ /* 0x000fe20000011406 */
[----:B------:R-:W-:Y:S01]  /*b4f0*/  IMAD.U32 R6, RZ, RZ, UR4 ;  /* 0x00000004ff067e24 */ /* 0x000fe2000f8e00ff */
[----:B------:R-:W-:Y:S01]  /*b500*/  LEA.HI R47, R82, R82, RZ, 0x1 ;  /* 0x00000052522f7211 */ /* 0x000fe200078f08ff */
[----:B------:R-:W0:Y:S01]  /*b510*/  S2UR UR4, SR_CTAID.Y ;  /* 0x00000000000479c3 */ /* 0x000e220000002600 */
[----:B------:R-:W-:Y:S01]  /*b520*/  SEL R20, R36, R37, P0 ;  /* 0x0000002524147207 */ /* 0x000fe20000000000 */
[----:B------:R-:W-:Y:S01]  /*b530*/  IMAD R10, R5, 0x10, R4 ;  /* 0x00000010050a7824 */ /* 0x000fe200078e0204 */
[----:B------:R-:W-:Y:S01]  /*b540*/  SEL R36, R37, R36, P0 ;  /* 0x0000002425247207 */ /* 0x000fe20000000000 */
[----:B------:R-:W-:Y:S01]  /*b550*/  IMAD.U32 R5, RZ, RZ, UR7 ;  /* 0x00000007ff057e24 */ /* 0x000fe2000f8e00ff */
[----:B------:R-:W-:Y:S01]  /*b560*/  LOP3.LUT R47, R47, 0x1ffffffe, RZ, 0xc0, !PT ;  /* 0x1ffffffe2f2f7812 */ /* 0x000fe200078ec0ff */
[----:B------:R-:W1:Y:S01]  /*b570*/  S2R R37, SR_CTAID.X ;  /* 0x0000000000257919 */ /* 0x000e620000002500 */
[----:B------:R-:W-:Y:S01]  /*b580*/  SEL R14, R24, R25, P0 ;  /* 0x00000019180e7207 */ /* 0x000fe20000000000 */
[----:B------:R-:W-:Y:S01]  /*b590*/  IMAD.U32 R4, RZ, RZ, UR6 ;  /* 0x00000006ff047e24 */ /* 0x000fe2000f8e00ff */
[----:B------:R-:W-:Y:S01]  /*b5a0*/  SEL R24, R25, R24, P0 ;  /* 0x0000001819187207 */ /* 0x000fe20000000000 */
[----:B------:R-:W-:Y:S01]  /*b5b0*/  IMAD.IADD R47, R82, 0x1, -R47 ;  /* 0x00000001522f7824 */ /* 0x000fe200078e0a2f */
        /* <DEDUP_REMOVED lines=20> */
[----:B------:R-:W-:Y:S02]  /*b700*/  LEA R10, R9, R10, 0x6 ;  /* 0x0000000a090a7211 */ /* 0x000fe400078e30ff */
        /* <DEDUP_REMOVED lines=11> */
[----:B------:R-:W-:Y:S01]  /*b7c0*/  LOP3.LUT R82, R11, 0x7ffffffc, RZ, 0xc0, !PT ;  /* 0x7ffffffc0b527812 */ /* 0x000fe200078ec0ff */
[--C-:B------:R-:W-:Y:S01]  /*b7d0*/  IMAD R11, R47, 0x8, R10.reuse ;  /* 0x000000082f0b7824 */ /* 0x100fe200078e020a */
[----:B------:R-:W-:Y:S01]  /*b7e0*/  SEL R156, R60, R61, P0 ;  /* 0x0000003d3c9c7207 */ /* 0x000fe20000000000 */
[C---:B-1----:R-:W-:Y:S01]  /*b7f0*/  IMAD R10, R37.reuse, 0x80, R10 ;  /* 0x00000080250a7824 */ /* 0x042fe200078e020a */
[----:B------:R-:W-:Y:S01]  /*b800*/  SEL R160, R68, R69, P0 ;  /* 0x0000004544a07207 */ /* 0x000fe20000000000 */
[----:B------:R-:W-:Y:S01]  /*b810*/  IMAD R11, R37, 0x80, R11 ;  /* 0x00000080250b7824 */ /* 0x000fe200078e020b */
[----:B------:R-:W-:Y:S01]  /*b820*/  SEL R136, R137, R136, P0 ;  /* 0x0000008889887207 */ /* 0x000fe20000000000 */
[----:B------:R-:W-:Y:S01]  /*b830*/  IMAD.IADD R9, R45, 0x1, -R82 ;  /* 0x000000012d097824 */ /* 0x000fe200078e0a52 */
[----:B------:R-:W-:-:S02]  /*b840*/  SEL R224, R98, R99, P0 ;  /* 0x0000006362e07207 */ /* 0x000fc40000000000 */
[----:B------:R-:W-:Y:S01]  /*b850*/  SEL R60, R61, R60, P0 ;  /* 0x0000003c3d3c7207 */ /* 0x000fe20000000000 */
[----:B------:R-:W-:Y:S01]  /*b860*/  IMAD.SHL.U32 R9, R9, 0x2, RZ ;  /* 0x0000000209097824 */ /* 0x000fe200078e00ff */
        /* <DEDUP_REMOVED lines=74> */
[----:B--2---:R-:W-:Y:S01]  /*bd10*/  SHFL.IDX PT, R20, R20, R3, 0x1c1f ;  /* 0x001c1f0314147589 */ /* 0x004fe200000e0000 */
[----:B------:R-:W-:Y:S02]  /*bd20*/  LOP3.LUT R81, R3, 0x2, RZ, 0x3c, !PT ;  /* 0x0000000203517812 */ /* 0x000fe400078e3cff */
[----:B------:R-:W-:Y:S01]  /*bd30*/  SEL R226, R110, R111, P0 ;  /* 0x0000006f6ee27207 */ /* 0x000fe20000000000 */
[----:B------:R-:W-:Y:S01]  /*bd40*/  SHFL.IDX PT, R97, R176, R3, 0x1c1f ;  /* 0x001c1f03b0617589 */ /* 0x000fe200000e0000 */
[----:B------:R-:W-:-:S02]  /*bd50*/  SEL R126, R127, R126, P0 ;  /* 0x0000007e7f7e7207 */ /* 0x000fc40000000000 */
[----:B------:R-:W-:Y:S01]  /*bd60*/  SEL R110, R111, R110, P0 ;  /* 0x0000006e6f6e7207 */ /* 0x000fe20000000000 */
[----:B------:R-:W-:Y:S01]  /*bd70*/  SHFL.IDX PT, R95, R36, R81, 0x1c1f ;  /* 0x001c1f51245f7589 */ /* 0x000fe200000e0000 */
[----:B------:R-:W-:-:S03]  /*bd80*/  LOP3.LUT P1, RZ, R45, 0x3, RZ, 0xc0, !PT ;  /* 0x000000032dff7812 */ /* 0x000fc6000782c0ff */
        /* <DEDUP_REMOVED lines=21> */
[----:B------:R-:W-:Y:S04]  /*bee0*/  SHFL.IDX PT, R152, R152, R3, 0x1c1f ;  /* 0x001c1f0398987589 */ /* 0x000fe800000e0000 */
[----:B------:R-:W-:Y:S04]  /*bef0*/  SHFL.IDX PT, R38, R75, R3, 0x1c1f ;  /* 0x001c1f034b267589 */ /* 0x000fe800000e0000 */
[----:B------:R-:W-:Y:S01]  /*bf00*/  SHFL.IDX PT, R85, R28, R81, 0x1c1f ;  /* 0x001c1f511c557589 */ /* 0x000fe200000e0000 */
[----:B-1----:R-:W-:-:S03]  /*bf10*/  ISETP.NE.AND P2, PT, R8, 0x1, PT ;  /* 0x000000010800780c */ /* 0x002fc60003f45270 */
[----:B------:R-:W1:Y:S04]  /*bf20*/  SHFL.IDX PT, R73, R32, R81, 0x1c1f ;  /* 0x001c1f5120497589 */ /* 0x000e6800000e0000 */
[----:B------:R-:W-:Y:S04]  /*bf30*/  SHFL.IDX PT, R119, R52, R81, 0x1c1f ;  /* 0x001c1f5134777589 */ /* 0x000fe800000e0000 */
[----:B------:R-:W-:Y:S04]  /*bf40*/  SHFL.IDX PT, R146, R146, R3, 0x1c1f ;  /* 0x001c1f0392927589 */ /* 0x000fe800000e0000 */
[----:B------:R-:W-:Y:S04]  /*bf50*/  SHFL.IDX PT, R158, R158, R3, 0x1c1f ;  /* 0x001c1f039e9e7589 */ /* 0x000fe800000e0000 */
[----:B------:R-:W2:Y:S04]  /*bf60*/  SHFL.IDX PT, R75, R48, R81, 0x1c1f ;  /* 0x001c1f51304b7589 */ /* 0x000ea800000e0000 */
[----:B------:R-:W-:Y:S04]  /*bf70*/  SHFL.IDX PT, R147, R64, R81, 0x1c1f ;  /* 0x001c1f5140937589 */ /* 0x000fe800000e0000 */
[----:B------:R-:W-:Y:S04]  /*bf80*/  SHFL.IDX PT, R101, R180, R3, 0x1c1f ;  /* 0x001c1f03b4657589 */ /* 0x000fe800000e0000 */
[----:B------:R-:W-:Y:S04]  /*bf90*/  SHFL.IDX PT, R157, R92, R81, 0x1c1f ;  /* 0x001c1f515c9d7589 */ /* 0x000fe800000e0000 */
[----:B------:R-:W3:Y:S04]  /*bfa0*/  SHFL.IDX PT, R108, R108, R81, 0x1c1f ;  /* 0x001c1f516c6c7589 */ /* 0x000ee800000e0000 */
[----:B------:R-:W-:Y:S04]  /*bfb0*/  SHFL.IDX PT, R117, R196, R3, 0x1c1f ;  /* 0x001c1f03c4757589 */ /* 0x000fe800000e0000 */
[----:B------:R-:W-:Y:S04]  /*bfc0*/  SHFL.IDX PT, R92, R140, R81, 0x1c1f ;  /* 0x001c1f518c5c7589 */ /* 0x000fe800000e0000 */
[----:B------:R-:W-:Y:S04]  /*bfd0*/  SHFL.IDX PT, R107, R186, R3, 0x1c1f ;  /* 0x001c1f03ba6b7589 */ /* 0x000fe800000e0000 */
[----:B------:R-:W4:Y:S04]  /*bfe0*/  SHFL.IDX PT, R120, R120, R81, 0x1c1f ;  /* 0x001c1f5178787589 */ /* 0x000f2800000e0000 */
[----:B------:R-:W-:Y:S04]  /*bff0*/  SHFL.IDX PT, R93, R198, R3, 0x1c1f ;  /* 0x001c1f03c65d7589 */ /* 0x000fe800000e0000 */
[----:B------:R-:W-:Y:S04]  /*c000*/  SHFL.IDX PT, R90, R202, R3, 0x1c1f ;  /* 0x001c1f03ca5a7589 */ /* 0x000fe800000e0000 */
[----:B------:R-:W-:Y:S04]  /*c010*/  SHFL.IDX PT, R159, R88, R81, 0x1c1f ;  /* 0x001c1f51589f7589 */ /* 0x000fe800000e0000 */
[----:B------:R-:W-:Y:S04]  /*c020*/  SHFL.IDX PT, R180, R144, R81, 0x1c1f ;  /* 0x001c1f5190b47589 */ /* 0x000fe800000e0000 */
[----:B------:R1:W-:Y:S04]  /*c030*/  SHFL.IDX PT, R121, R26, R81, 0x1c1f ;  /* 0x001c1f511a797589 */ /* 0x0003e800000e0000 */
[----:B------:R5:W-:Y:S04]  /*c040*/  SHFL.IDX PT, R135, R25, R81, 0x1c1f ;  /* 0x001c1f5119877589 */ /* 0x000be800000e0000 */
[----:B------:R0:W-:Y:S01]  /*c050*/  SHFL.IDX PT, R145, R27, R81, 0x1c1f ;  /* 0x001c1f511b917589 */ /* 0x0001e200000e0000 */
[----:B-1----:R-:W-:-:S03]  /*c060*/  SEL R26, R18, R73, P0 ;  /* 0x00000049121a7207 */ /* 0x002fc60000000000 */
[----:B------:R-:W-:Y:S01]  /*c070*/  SHFL.IDX PT, R91, R200, R3, 0x1c1f ;  /* 0x001c1f03c85b7589 */ /* 0x000fe200000e0000 */
[----:B-----5:R-:W-:-:S03]  /*c080*/  SEL R25, R95, R20, P0 ;  /* 0x000000145f197207 */ /* 0x020fc60000000000 */
[----:B------:R-:W-:Y:S01]  /*c090*/  SHFL.IDX PT, R149, R76, R81, 0x1c1f ;  /* 0x001c1f514c957589 */ /* 0x000fe200000e0000 */
[----:B0-----:R-:W-:-:S03]  /*c0a0*/  SEL R27, R20, R95, P0 ;  /* 0x0000005f141b7207 */ /* 0x001fc60000000000 */
[----:B------:R-:W-:Y:S01]  /*c0b0*/  SHFL.IDX PT, R88, R148, R81, 0x1c1f ;  /* 0x001c1f5194587589 */ /* 0x000fe200000e0000 */
[----:B------:R-:W-:Y:S02]  /*c0c0*/  SEL R95, R97, R100, P0 ;  /* 0x00000064615f7207 */ /* 0x000fe40000000000 */
[----:B------:R-:W-:Y:S01]  /*c0d0*/  SEL R97, R100, R97, P0 ;  /* 0x0000006164617207 */ /* 0x000fe20000000000 */
[----:B------:R-:W-:Y:S01]  /*c0e0*/  SHFL.IDX PT, R89, R204, R3, 0x1c1f ;  /* 0x001c1f03cc597589 */ /* 0x000fe200000e0000 */
[----:B------:R-:W-:-:S03]  /*c0f0*/  SEL R100, R104, R99, P0 ;  /* 0x0000006368647207 */ /* 0x000fc60000000000 */
[----:B------:R-:W-:Y:S04]  /*c100*/  SHFL.IDX PT, R37, R134, R3, 0x1c1f ;  /* 0x001c1f0386257589 */ /* 0x000fe800000e0000 */
[----:B------:R0:W-:Y:S04]  /*c110*/  SHFL.IDX PT, R76, R31, R81, 0x1c1f ;  /* 0x001c1f511f4c7589 */ /* 0x0001e800000e0000 */
[----:B------:R-:W-:Y:S04]  /*c120*/  SHFL.IDX PT, R82, R208, R3, 0x1c1f ;  /* 0x001c1f03d0527589 */ /* 0x000fe800000e0000 */
[----:B------:R1:W-:Y:S01]  /*c130*/  SHFL.IDX PT, R123, R15, R81, 0x1c1f ;  /* 0x001c1f510f7b7589 */ /* 0x0003e200000e0000 */
[----:B0-----:R-:W-:-:S03]  /*c140*/  SEL R31, R16, R85, P0 ;  /* 0x00000055101f7207 */ /* 0x001fc60000000000 */
[----:B------:R0:W-:Y:S04]  /*c150*/  SHFL.IDX PT, R134, R21, R81, 0x1c1f ;  /* 0x001c1f5115867589 */ /* 0x0001e800000e0000 */
[----:B------:R5:W-:Y:S01]  /*c160*/  SHFL.IDX PT, R144, R23, R81, 0x1c1f ;  /* 0x001c1f5117907589 */ /* 0x000be200000e0000 */
[----:B-1----:R-:W-:-:S03]  /*c170*/  SEL R15, R156, R137, P0 ;  /* 0x000000899c0f7207 */ /* 0x002fc60000000000 */
[----:B------:R1:W-:Y:S01]  /*c180*/  SHFL.IDX PT, R44, R98, R81, 0x1c1f ;  /* 0x001c1f51622c7589 */ /* 0x0003e200000e0000 */
[----:B0-----:R-:W-:-:S03]  /*c190*/  SEL R21, R102, R69, P0 ;  /* 0x0000004566157207 */ /* 0x001fc60000000000 */
[----:B------:R-:W-:Y:S01]  /*c1a0*/  SHFL.IDX PT, R14, R14, R3, 0x1c1f ;  /* 0x001c1f030e0e7589 */ /* 0x000fe200000e0000 */
[----:B-----5:R-:W-:-:S03]  /*c1b0*/  SEL R23, R69, R102, P0 ;  /* 0x0000006645177207 */ /* 0x020fc60000000000 */
[----:B------:R0:W5:Y:S01]  /*c1c0*/  SHFL.IDX PT, R87, R24, R81, 0x1c1f ;  /* 0x001c1f5118577589 */ /* 0x00016200000e0000 */
[----:B------:R-:W-:Y:S02]  /*c1d0*/  SEL R102, R103, R112, P0 ;  /* 0x0000007067667207 */ /* 0x000fe40000000000 */
[----:B-1----:R-:W-:Y:S01]  /*c1e0*/  SEL R98, R99, R104, P0 ;  /* 0x0000006863627207 */ /* 0x002fe20000000000 */
[----:B------:R-:W-:Y:S01]  /*c1f0*/  SHFL.IDX PT, R154, R154, R3, 0x1c1f ;  /* 0x001c1f039a9a7589 */ /* 0x000fe200000e0000 */
[----:B------:R-:W-:Y:S02]  /*c200*/  SEL R104, R112, R103, P0 ;  /* 0x0000006770687207 */ /* 0x000fe40000000000 */
[----:B------:R-:W-:Y:S01]  /*c210*/  SEL R103, R105, R116, P0 ;  /* 0x0000007469677207 */ /* 0x000fe20000000000 */
[----:B------:R-:W-:Y:S01]  /*c220*/  SHFL.IDX PT, R83, R206, R3, 0x1c1f ;  /* 0x001c1f03ce537589 */ /* 0x000fe200000e0000 */
[----:B------:R-:W-:Y:S02]  /*c230*/  SEL R105, R116, R105, P0 ;  /* 0x0000006974697207 */ /* 0x000fe40000000000 */
[----:B------:R-:W-:Y:S01]  /*c240*/  SEL R116, R136, R115, P0 ;  /* 0x0000007388747207 */ /* 0x000fe20000000000 */
[----:B------:R-:W1:Y:S01]  /*c250*/  SHFL.IDX PT, R143, R56, R81, 0x1c1f ;  /* 0x001c1f51388f7589 */ /* 0x000e6200000e0000 */
[----:B0-----:R-:W-:-:S02]  /*c260*/  SEL R24, R73, R18, P0 ;  /* 0x0000001249187207 */ /* 0x001fc40000000000 */
[----:B--2---:R-:W-:Y:S01]  /*c270*/  SEL R18, R146, R75, P0 ;  /* 0x0000004b92127207 */ /* 0x004fe20000000000 */
[----:B------:R-:W-:Y:S01]  /*c280*/  SHFL.IDX PT, R178, R34, R81, 0x1c1f ;  /* 0x001c1f5122b27589 */ /* 0x000fe200000e0000 */
[----:B---3--:R-:W-:Y:S02]  /*c290*/  SEL R99, R101, R108, P0 ;  /* 0x0000006c65637207 */ /* 0x008fe40000000000 */
[----:B------:R-:W-:Y:S01]  /*c2a0*/  SEL R101, R108, R101, P0 ;  /* 0x000000656c657207 */ /* 0x000fe20000000000 */
[----:B------:R0:W-:Y:S01]  /*c2b0*/  SHFL.IDX PT, R176, R17, R81, 0x1c1f ;  /* 0x001c1f5111b07589 */ /* 0x0001e200000e0000 */
[----:B----4-:R-:W-:-:S03]  /*c2c0*/  SEL R108, R120, R107, P0 ;  /* 0x0000006b786c7207 */ /* 0x010fc60000000000 */
[----:B------:R2:W-:Y:S01]  /*c2d0*/  SHFL.IDX PT, R48, R19, R81, 0x1c1f ;  /* 0x001c1f5113307589 */ /* 0x0005e200000e0000 */
[----:B-----5:R-:W-:Y:S02]  /*c2e0*/  SEL R30, R14, R87, P0 ;  /* 0x000000570e1e7207 */ /* 0x020fe40000000000 */
[----:B------:R-:W-:Y:S01]  /*c2f0*/  SEL R28, R87, R14, P0 ;  /* 0x0000000e571c7207 */ /* 0x000fe20000000000 */
[----:B------:R-:W-:Y:S01]  /*c300*/  SHFL.IDX PT, R49, R46, R3, 0x1c1f ;  /* 0x001c1f032e317589 */ /* 0x000fe200000e0000 */
[----:B0-----:R-:W-:-:S03]  /*c310*/  SEL R17, R119, R152, P0 ;  /* 0x0000009877117207 */ /* 0x001fc60000000000 */
[----:B------:R0:W-:Y:S01]  /*c320*/  SHFL.IDX PT, R129, R35, R81, 0x1c1f ;  /* 0x001c1f5123817589 */ /* 0x0001e200000e0000 */
[----:B--2---:R-:W-:-:S03]  /*c330*/  SEL R19, R152, R119, P0 ;  /* 0x0000007798137207 */ /* 0x004fc60000000000 */
[----:B------:R2:W-:Y:S01]  /*c340*/  SHFL.IDX PT, R52, R114, R81, 0x1c1f ;  /* 0x001c1f5172347589 */ /* 0x0005e200000e0000 */
[----:B------:R-:W3:Y:S01]  /*c350*/  LDC R152, c[0x0][0xc50] ;  /* 0x00031400ff987b82 */ /* 0x000ee20000000800 */
[----:B------:R-:W-:Y:S02]  /*c360*/  SEL R119, R88, R91, P0 ;  /* 0x0000005b58777207 */ /* 0x000fe40000000000 */
[----:B------:R-:W-:Y:S01]  /*c370*/  SHFL.IDX PT, R50, R50, R3, 0x1c1f ;  /* 0x001c1f0332327589 */ /* 0x000fe200000e0000 */
[----:B-1----:R-:W-:Y:S02]  /*c380*/  SEL R14, R154, R143, P0 ;  /* 0x0000008f9a0e7207 */ /* 0x002fe40000000000 */
[----:B0-----:R-:W-:Y:S01]  /*c390*/  SEL R35, R137, R156, P0 ;  /* 0x0000009c89237207 */ /* 0x001fe20000000000 */
[----:B------:R-:W-:Y:S01]  /*c3a0*/  SHFL.IDX PT, R162, R162, R3, 0x1c1f ;  /* 0x001c1f03a2a27589 */ /* 0x000fe200000e0000 */
[----:B------:R-:W-:Y:S02]  /*c3b0*/  SEL R34, R143, R154, P0 ;  /* 0x0000009a8f227207 */ /* 0x000fe40000000000 */
[----:B--2---:R-:W-:Y:S01]  /*c3c0*/  SEL R114, R115, R136, P0 ;  /* 0x0000008873727207 */ /* 0x004fe20000000000 */
[----:B------:R-:W0:Y:S01]  /*c3d0*/  SHFL.IDX PT, R151, R72, R81, 0x1c1f ;  /* 0x001c1f5148977589 */ /* 0x000e2200000e0000 */
[----:B------:R-:W1:Y:S01]  /*c3e0*/  LDC.64 R136, c[0x0][0xbd8] ;  /* 0x0002f600ff887b82 */ /* 0x000e620000000a00 */
[----:B------:R-:W-:-:S02]  /*c3f0*/  SEL R115, R117, R92, P0 ;  /* 0x0000005c75737207 */ /* 0x000fc40000000000 */
[----:B------:R-:W-:Y:S01]  /*c400*/  SHFL.IDX PT, R51, R210, R3, 0x1c1f ;  /* 0x001c1f03d2337589 */ /* 0x000fe200000e0000 */
[----:B------:R-:W-:Y:S02]  /*c410*/  SEL R117, R92, R117, P0 ;  /* 0x000000755c757207 */ /* 0x000fe40000000000 */
[----:B------:R-:W-:Y:S01]  /*c420*/  SEL R92, R93, R180, P0 ;  /* 0x000000b45d5c7207 */ /* 0x000fe20000000000 */
[----:B------:R-:W2:Y:S01]  /*c430*/  SHFL.IDX PT, R164, R164, R3, 0x1c1f ;  /* 0x001c1f03a4a47589 */ /* 0x000ea200000e0000 */
[----:B------:R-:W4:Y:S03]  /*c440*/  @P2 LDC R154, c[0x0][0xbec] ;  /* 0x0002fb00ff9a2b82 */ /* 0x000f260000000800 */
[----:B------:R-:W-:Y:S04]  /*c450*/  SHFL.IDX PT, R53, R212, R3, 0x1c1f ;  /* 0x001c1f03d4357589 */ /* 0x000fe800000e0000 */
[----:B------:R5:W3:Y:S04]  /*c460*/  SHFL.IDX PT, R148, R29, R81, 0x1c1f ;  /* 0x001c1f511d947589 */ /* 0x000ae800000e0000 */
[----:B------:R-:W-:Y:S04]  /*c470*/  SHFL.IDX PT, R71, R22, R3, 0x1c1f ;  /* 0x001c1f0316477589 */ /* 0x000fe800000e0000 */
[----:B------:R-:W-:Y:S01]  /*c480*/  SHFL.IDX PT, R22, R79, R3, 0x1c1f ;  /* 0x001c1f034f167589 */ /* 0x000fe200000e0000 */
[----:B0-----:R-:W-:-:S02]  /*c490*/  SEL R72, R162, R151, P0 ;  /* 0x00000097a2487207 */ /* 0x001fc40000000000 */
[----:B-----5:R-:W-:Y:S01]  /*c4a0*/  SEL R29, R85, R16, P0 ;  /* 0x00000010551d7207 */ /* 0x020fe20000000000 */
[----:B------:R0:W-:Y:S01]  /*c4b0*/  SHFL.IDX PT, R79, R68, R81, 0x1c1f ;  /* 0x001c1f51444f7589 */ /* 0x0001e200000e0000 */
[----:B------:R-:W-:-:S03]  /*c4c0*/  SEL R16, R75, R146, P0 ;  /* 0x000000924b107207 */ /* 0x000fc60000000000 */
[----:B------:R5:W-:Y:S01]  /*c4d0*/  SHFL.IDX PT, R140, R70, R81, 0x1c1f ;  /* 0x001c1f51468c7589 */ /* 0x000be200000e0000 */
[----:B--2---:R-:W-:Y:S01]  /*c4e0*/  SEL R73, R164, R149, P0 ;  /* 0x00000095a4497207 */ /* 0x004fe20000000000 */
[----:B----4-:R-:W-:Y:S01]  /*c4f0*/  @P2 IMAD.HI.U32 R154, R11, R154, RZ ;  /* 0x0000009a0b9a2227 */ /* 0x010fe200078e00ff */
[----:B------:R-:W-:Y:S01]  /*c500*/  SEL R75, R149, R164, P0 ;  /* 0x000000a4954b7207 */ /* 0x000fe20000000000 */
[----:B------:R-:W-:Y:S01]  /*c510*/  SHFL.IDX PT, R58, R58, R3, 0x1c1f ;  /* 0x001c1f033a3a7589 */ /* 0x000fe200000e0000 */
[----:B0-----:R-:W-:-:S03]  /*c520*/  SEL R68, R158, R147, P0 ;  /* 0x000000939e447207 */ /* 0x001fc60000000000 */
[----:B------:R-:W-:Y:S01]  /*c530*/  SHFL.IDX PT, R141, R78, R81, 0x1c1f ;  /* 0x001c1f514e8d7589 */ /* 0x000fe200000e0000 */
[----:B---3--:R-:W-:Y:S02]  /*c540*/  SEL R143, R148, R53, P0 ;  /* 0x00000035948f7207 */ /* 0x008fe40000000000 */
[----:B-----5:R-:W-:Y:S01]  /*c550*/  SEL R70, R147, R158, P0 ;  /* 0x0000009e93467207 */ /* 0x020fe20000000000 */
[----:B------:R-:W-:Y:S01]  /*c560*/  SHFL.IDX PT, R109, R188, R3, 0x1c1f ;  /* 0x001c1f03bc6d7589 */ /* 0x000fe200000e0000 */
[----:B------:R-:W0:Y:S03]  /*c570*/  LDC.64 R146, c[0x0][0xb40] ;  /* 0x0002d000ff927b82 */ /* 0x000e260000000a00 */
[----:B------:R-:W2:Y:S04]  /*c580*/  SHFL.IDX PT, R188, R40, R81, 0x1c1f ;  /* 0x001c1f5128bc7589 */ /* 0x000ea800000e0000 */
[----:B------:R3:W-:Y:S04]  /*c590*/  SHFL.IDX PT, R32, R106, R81, 0x1c1f ;  /* 0x001c1f516a207589 */ /* 0x0007e800000e0000 */
[----:B------:R4:W-:Y:S04]  /*c5a0*/  SHFL.IDX PT, R40, R118, R81, 0x1c1f ;  /* 0x001c1f5176287589 */ /* 0x0009e800000e0000 */
[----:B------:R-:W-:Y:S01]  /*c5b0*/  SHFL.IDX PT, R182, R132, R81, 0x1c1f ;  /* 0x001c1f5184b67589 */ /* 0x000fe200000e0000 */
[----:B---3--:R-:W-:-:S02]  /*c5c0*/  SEL R106, R107, R120, P0 ;  /* 0x000000786b6a7207 */ /* 0x008fc40000000000 */
[----:B------:R-:W-:Y:S01]  /*c5d0*/  SEL R120, R90, R121, P0 ;  /* 0x000000795a787207 */ /* 0x000fe20000000000 */
[----:B------:R-:W-:Y:S01]  /*c5e0*/  SHFL.IDX PT, R57, R216, R3, 0x1c1f ;  /* 0x001c1f03d8397589 */ /* 0x000fe200000e0000 */
[----:B----4-:R-:W-:Y:S02]  /*c5f0*/  SEL R118, R180, R93, P0 ;  /* 0x0000005db4767207 */ /* 0x010fe40000000000 */
[----:B------:R-:W-:Y:S01]  /*c600*/  SEL R93, R91, R88, P0 ;  /* 0x000000585b5d7207 */ /* 0x000fe20000000000 */
[----:B------:R-:W-:Y:S01]  /*c610*/  SHFL.IDX PT, R132, R74, R81, 0x1c1f ;  /* 0x001c1f514a847589 */ /* 0x000fe200000e0000 */
[----:B------:R-:W-:Y:S01]  /*c620*/  SEL R90, R121, R90, P0 ;  /* 0x0000005a795a7207 */ /* 0x000fe20000000000 */
[----:B0-----:R-:W-:Y:S01]  /*c630*/  IMAD.WIDE.U32 R4, R146, UR37, R4 ;  /* 0x0000002592047c25 */ /* 0x001fe2000f8e0004 */
        /* <DEDUP_REMOVED lines=11> */
[----:B------:R-:W4:Y:S01]  /*c6f0*/  SHFL.IDX PT, R160, R160, R3, 0x1c1f ;  /* 0x001c1f03a0a07589 */ /* 0x000f2200000e0000 */
[----:B------:R-:W-:-:S02]  /*c700*/  SEL R77, R67, R48, P0 ;  /* 0x00000030434d7207 */ /* 0x000fc40000000000 */
[----:B---3--:R-:W-:Y:S01]  /*c710*/  SEL R122, R178, R83, P0 ;  /* 0x00000053b27a7207 */ /* 0x008fe20000000000 */
[----:B------:R-:W-:Y:S01]  /*c720*/  SHFL.IDX PT, R166, R166, R3, 0x1c1f ;  /* 0x001c1f03a6a67589 */ /* 0x000fe200000e0000 */
[----:B------:R-:W-:Y:S01]  /*c730*/  SEL R83, R48, R67, P0 ;  /* 0x0000004330537207 */ /* 0x000fe20000000000 */
[----:B------:R-:W-:Y:S01]  /*c740*/  IMAD R67, RZ, RZ, -UR38 ;  /* 0x80000026ff437e24 */ /* 0x000fe2000f8e02ff */
[----:B------:R-:W-:Y:S01]  /*c750*/  SEL R48, R49, R134, P0 ;  /* 0x0000008631307207 */ /* 0x000fe20000000000 */
[----:B------:R-:W-:Y:S01]  /*c760*/  SHFL.IDX PT, R168, R168, R3, 0x1c1f ;  /* 0x001c1f03a8a87589 */ /* 0x000fe200000e0000 */
[----:B------:R-:W-:Y:S01]  /*c770*/  SEL R134, R134, R49, P0 ;  /* 0x0000003186867207 */ /* 0x000fe20000000000 */
[----:B------:R-:W-:Y:S01]  /*c780*/  IMAD R152, R152, R67, UR4 ;  /* 0x0000000498987e24 */ /* 0x000fe2000f8e0243 */
[----:B------:R-:W-:Y:S01]  /*c790*/  SEL R49, R50, R135, P0 ;  /* 0x0000008732317207 */ /* 0x000fe20000000000 */
[----:B------:R-:W-:Y:S01]  /*c7a0*/  SHFL.IDX PT, R170, R170, R3, 0x1c1f ;  /* 0x001c1f03aaaa7589 */ /* 0x000fe200000e0000 */
[----:B------:R-:W-:Y:S01]  /*c7b0*/  SEL R74, R151, R162, P0 ;  /* 0x000000a2974a7207 */ /* 0x000fe20000000000 */
[----:B------:R-:W-:Y:S01]  /*c7c0*/  ULDC.64 UR4, c[0x0][0xbe0] ;  /* 0x0002f80000047ab9 */ /* 0x000fe20000000a00 */
[----:B------:R-:W-:Y:S01]  /*c7d0*/  SEL R135, R135, R50, P0 ;  /* 0x0000003287877207 */ /* 0x000fe20000000000 */
[----:B------:R-:W3:Y:S01]  /*c7e0*/  SHFL.IDX PT, R172, R172, R3, 0x1c1f ;  /* 0x001c1f03acac7589 */ /* 0x000ee200000e0000 */
[----:B------:R-:W-:Y:S01]  /*c7f0*/  SEL R50, R51, R144, P0 ;  /* 0x0000009033327207 */ /* 0x000fe20000000000 */
[----:B------:R-:W5:Y:S01]  /*c800*/  @P2 LDC R151, c[0x0][0xbf0] ;  /* 0x0002fc00ff972b82 */ /* 0x000f620000000800 */
[----:B------:R-:W-:Y:S01]  /*c810*/  SHF.R.S32.HI R67, RZ, 0x1f, R152 ;  /* 0x0000001fff437819 */ /* 0x000fe20000011498 */
[----:B------:R-:W-:Y:S01]  /*c820*/  SHFL.IDX PT, R174, R174, R3, 0x1c1f ;  /* 0x001c1f03aeae7589 */ /* 0x000fe200000e0000 */
[----:B--2---:R-:W-:-:S03]  /*c830*/  SEL R20, R188, R71, P0 ;  /* 0x00000047bc147207 */ /* 0x004fc60000000000 */
[----:B------:R-:W-:Y:S01]  /*c840*/  SHFL.IDX PT, R111, R190, R3, 0x1c1f ;  /* 0x001c1f03be6f7589 */ /* 0x000fe200000e0000 */
[----:B----4-:R-:W-:-:S03]  /*c850*/  SEL R69, R160, R79, P0 ;  /* 0x0000004fa0457207 */ /* 0x010fc60000000000 */
[----:B------:R-:W-:Y:S04]  /*c860*/  SHFL.IDX PT, R113, R192, R3, 0x1c1f ;  /* 0x001c1f03c0717589 */ /* 0x000fe800000e0000 */
[----:B------:R-:W2:Y:S04]  /*c870*/  SHFL.IDX PT, R54, R54, R3, 0x1c1f ;  /* 0x001c1f0336367589 */ /* 0x000ea800000e0000 */
[----:B------:R-:W4:Y:S04]  /*c880*/  SHFL.IDX PT, R55, R214, R3, 0x1c1f ;  /* 0x001c1f03d6377589 */ /* 0x000f2800000e0000 */
[----:B------:R-:W-:Y:S01]  /*c890*/  SHFL.IDX PT, R59, R218, R3, 0x1c1f ;  /* 0x001c1f03da3b7589 */ /* 0x000fe200000e0000 */
[----:B---3--:R-:W-:-:S02]  /*c8a0*/  SEL R85, R172, R157, P0 ;  /* 0x0000009dac557207 */ /* 0x008fc40000000000 */
[----:B------:R-:W-:Y:S01]  /*c8b0*/  SEL R87, R157, R172, P0 ;  /* 0x000000ac9d577207 */ /* 0x000fe20000000000 */
        /* <DEDUP_REMOVED lines=11> */
[----:B------:R3:W5:Y:S04]  /*c970*/  SHFL.IDX PT, R3, R150, R81, 0x1c1f ;  /* 0x001c1f5196037589 */ /* 0x00076800000e0000 */
[----:B------:R1:W-:Y:S04]  /*c980*/  SHFL.IDX PT, R56, R126, R81, 0x1c1f ;  /* 0x001c1f517e387589 */ /* 0x0003e800000e0000 */
[----:B------:R-:W-:Y:S01]  /*c990*/  SHFL.IDX PT, R184, R124, R81, 0x1c1f ;  /* 0x001c1f517cb87589 */ /* 0x000fe200000e0000 */
[----:B---3--:R-:W3:Y:S03]  /*c9a0*/  @P2 LDC R150, c[0x0][0xbf0] ;  /* 0x0002fc00ff962b82 */ /* 0x008ee60000000800 */
[----:B------:R0:W-:Y:S01]  /*c9b0*/  SHFL.IDX PT, R124, R142, R81, 0x1c1f ;  /* 0x001c1f518e7c7589 */ /* 0x0001e200000e0000 */
[----:B-1----:R-:W-:-:S03]  /*c9c0*/  IMAD R126, R136, UR40, RZ ;  /* 0x00000028887e7c24 */ /* 0x002fc6000f8e02ff */
[----:B------:R-:W1:Y:S01]  /*c9d0*/  SHFL.IDX PT, R186, R128, R81, 0x1c1f ;  /* 0x001c1f5180ba7589 */ /* 0x000e6200000e0000 */
[----:B------:R-:W-:-:S03]  /*c9e0*/  IMAD R137, R137, UR37, R126 ;  /* 0x0000002589897c24 */ /* 0x000fc6000f8e027e */
[----:B------:R5:W1:Y:S01]  /*c9f0*/  SHFL.IDX PT, R128, R33, R81, 0x1c1f ;  /* 0x001c1f5121807589 */ /* 0x000a6200000e0000 */
[----:B0-----:R-:W-:Y:S02]  /*ca00*/  SEL R142, R144, R51, P0 ;  /* 0x00000033908e7207 */ /* 0x001fe40000000000 */
[----:B------:R-:W-:Y:S01]  /*ca10*/  SEL R51, R53, R148, P0 ;  /* 0x0000009435337207 */ /* 0x000fe20000000000 */
[----:B------:R-:W-:Y:S01]  /*ca20*/  IMAD.WIDE.U32 R148, R136, UR37, R6 ;  /* 0x0000002588947c25 */ /* 0x000fe2000f8e0006 */
[----:B------:R-:W-:Y:S01]  /*ca30*/  SEL R7, R58, R141, P0 ;  /* 0x0000008d3a077207 */ /* 0x000fe20000000000 */
[----:B------:R-:W0:Y:S01]  /*ca40*/  SHFL.IDX PT, R60, R86, R81, 0x1c1f ;  /* 0x001c1f51563c7589 */ /* 0x000e2200000e0000 */
[----:B------:R-:W-:Y:S01]  /*ca50*/  SEL R6, R57, R132, P0 ;  /* 0x0000008439067207 */ /* 0x000fe20000000000 */
[----:B------:R-:W-:Y:S01]  /*ca60*/  IMAD.IADD R149, R149, 0x1, R137 ;  /* 0x0000000195957824 */ /* 0x000fe200078e0289 */
[----:B------:R-:W-:Y:S01]  /*ca70*/  SEL R137, R141, R58, P0 ;  /* 0x0000003a8d897207 */ /* 0x000fe20000000000 */
[----:B------:R-:W-:Y:S01]  /*ca80*/  IMAD R58, R146, UR40, RZ ;  /* 0x00000028923a7c24 */ /* 0x000fe2000f8e02ff */
[----:B------:R-:W-:Y:S01]  /*ca90*/  SEL R136, R132, R57, P0 ;  /* 0x0000003984887207 */ /* 0x000fe20000000000 */
[----:B------:R-:W-:Y:S01]  /*caa0*/  @P2 IMAD.HI.U32 R57, R11, R130, RZ ;  /* 0x000000820b392227 */ /* 0x000fe200078e00ff */
[----:B------:R-:W-:Y:S01]  /*cab0*/  MOV R146, R4 ;  /* 0x0000000400927202 */ /* 0x000fe20000000f00 */
[----:B------:R-:W-:Y:S01]  /*cac0*/  SHFL.IDX PT, R36, R94, R81, 0x1c1f ;  /* 0x001c1f515e247589 */ /* 0x000fe200000e0000 */
[----:B--2---:R-:W-:Y:S01]  /*cad0*/  SEL R144, R54, R145, P0 ;  /* 0x0000009136907207 */ /* 0x004fe20000000000 */
[----:B------:R-:W-:Y:S01]  /*cae0*/  IMAD R147, R147, UR37, R58 ;  /* 0x0000002593937c24 */ /* 0x000fe2000f8e023a */
[----:B------:R-:W-:Y:S01]  /*caf0*/  SEL R54, R145, R54, P0 ;  /* 0x0000003691367207 */ /* 0x000fe20000000000 */
[----:B------:R-:W-:Y:S01]  /*cb00*/  IMAD.MOV.U32 R53, RZ, RZ, R11 ;  /* 0x000000ffff357224 */ /* 0x000fe200078e000b */
[----:B---3--:R-:W-:Y:S01]  /*cb10*/  @P2 SHF.R.U32.HI R53, RZ, R150, R57 ;  /* 0x00000096ff352219 */ /* 0x008fe20000011639 */
[----:B------:R-:W-:Y:S01]  /*cb20*/  IMAD.IADD R147, R5, 0x1, R147 ;  /* 0x0000000105937824 */ /* 0x000fe200078e0293 */
[----:B----4-:R-:W-:Y:S01]  /*cb30*/  SEL R145, R55, R140, P0 ;  /* 0x0000008c37917207 */ /* 0x010fe20000000000 */
[C---:B------:R-:W-:Y:S01]  /*cb40*/  IMAD R5, R67.reuse, UR4, RZ ;  /* 0x0000000443057c24 */ /* 0x040fe2000f8e02ff */
[----:B------:R-:W-:Y:S01]  /*cb50*/  SEL R55, R140, R55, P0 ;  /* 0x000000378c377207 */ /* 0x000fe20000000000 */
[----:B------:R-:W-:Y:S01]  /*cb60*/  IMAD.MOV.U32 R57, RZ, RZ, R11 ;  /* 0x000000ffff397224 */ /* 0x000fe200078e000b */
[----:B-----5:R-:W-:Y:S01]  /*cb70*/  @P2 SHF.R.U32.HI R57, RZ, R151, R154 ;  /* 0x00000097ff392219 */ /* 0x020fe2000001169a */
[C---:B------:R-:W-:Y:S01]  /*cb80*/  IMAD R58, R152.reuse, UR5, R5 ;  /* 0x00000005983a7c24 */ /* 0x040fe2000f8e0205 */
[----:B------:R-:W-:Y:S01]  /*cb90*/  SHFL.IDX PT, R153, R84, R81, 0x1c1f ;  /* 0x001c1f5154997589 */ /* 0x000fe200000e0000 */
[----:B------:R-:W-:Y:S01]  /*cba0*/  IMAD.WIDE.U32 R4, R152, UR4, R148 ;  /* 0x0000000498047c25 */ /* 0x000fe2000f8e0094 */
[----:B------:R-:W-:Y:S01]  /*cbb0*/  ULDC.64 UR4, c[0x0][0xb30] ;  /* 0x0002cc0000047ab9 */ /* 0x000fe20000000a00 */
[----:B------:R-:W-:Y:S01]  /*cbc0*/  SEL R33, R22, R3, P0 ;  /* 0x0000000316217207 */ /* 0x000fe20000000000 */
[----:B------:R-:W-:Y:S01]  /*cbd0*/  SHFL.IDX PT, R155, R80, R81, 0x1c1f ;  /* 0x001c1f51509b7589 */ /* 0x000fe200000e0000 */
[----:B------:R-:W-:Y:S01]  /*cbe0*/  IMAD R67, R67, UR6, RZ ;  /* 0x0000000643437c24 */ /* 0x000fe2000f8e02ff */
[----:B------:R-:W-:Y:S01]  /*cbf0*/  IADD3 R140, P2, R53, R4, RZ ;  /* 0x00000004358c7210 */ /* 0x000fe20007f5e0ff */
[C---:B------:R-:W-:Y:S01]  /*cc00*/  IMAD.WIDE.U32 R146, R152.reuse, UR6, R146 ;  /* 0x0000000698927c25 */ /* 0x040fe2000f8e0092 */
[----:B------:R-:W-:Y:S01]  /*cc10*/  SHF.R.S32.HI R4, RZ, 0x1f, R57 ;  /* 0x0000001fff047819 */ /* 0x000fe20000011439 */
[----:B------:R-:W-:Y:S01]  /*cc20*/  SHFL.IDX PT, R161, R96, R81, 0x1c1f ;  /* 0x001c1f5160a17589 */ /* 0x000fe200000e0000 */
[----:B------:R-:W-:Y:S01]  /*cc30*/  SEL R3, R3, R22, P0 ;  /* 0x0000001603037207 */ /* 0x000fe20000000000 */
[----:B------:R-:W-:Y:S01]  /*cc40*/  IMAD R141, R152, UR7, R67 ;  /* 0x00000007988d7c24 */ /* 0x000fe2000f8e0243 */
[--C-:B------:R-:W-:Y:S01]  /*cc50*/  SHF.R.S32.HI R67, RZ, 0x1f, R53.reuse ;  /* 0x0000001fff437819 */ /* 0x100fe20000011435 */
[----:B------:R-:W-:Y:S01]  /*cc60*/  IMAD.MOV R53, RZ, RZ, -R53 ;  /* 0x000000ffff357224 */ /* 0x000fe200078e0a35 */
[----:B------:R-:W-:Y:S01]  /*cc70*/  ULDC.64 UR6, c[0x0][0xbc8] ;  /* 0x0002f20000067ab9 */ /* 0x000fe20000000a00 */
[----:B------:R-:W-:Y:S01]  /*cc80*/  IMAD R4, R4, UR4, RZ ;  /* 0x0000000404047c24 */ /* 0x000fe2000f8e02ff */
[----:B------:R-:W-:Y:S01]  /*cc90*/  SHFL.IDX PT, R125, R125, R81, 0x1c1f ;  /* 0x001c1f517d7d7589 */ /* 0x000fe200000e0000 */
[----:B------:R-:W-:Y:S01]  /*cca0*/  IMAD.IADD R147, R147, 0x1, R141 ;  /* 0x0000000193937824 */ /* 0x000fe200078e028d */
[----:B------:R-:W-:Y:S01]  /*ccb0*/  IADD3.X R141, R67, R5, R58, P2, !PT ;  /* 0x00000005438d7210 */ /* 0x000fe200017fe43a */
[C---:B------:R-:W-:Y:S01]  /*ccc0*/  IMAD R53, R8.reuse, R53, R11 ;  /* 0x0000003508357224 */ /* 0x040fe200078e020b */
[----:B------:R1:W-:Y:S01]  /*ccd0*/  SHFL.IDX PT, R127, R110, R81, 0x1c1f ;  /* 0x001c1f516e7f7589 */ /* 0x0003e200000e0000 */
[C---:B------:R-:W-:Y:S01]  /*cce0*/  IMAD R67, R57.reuse, UR5, R4 ;  /* 0x0000000539437c24 */ /* 0x040fe2000f8e0204 */
[----:B------:R-:W2:Y:S01]  /*ccf0*/  S2UR UR5, SR_CgaCtaId ;  /* 0x00000000000579c3 */ /* 0x000ea20000008800 */
[----:B------:R-:W-:Y:S01]  /*cd00*/  IMAD.MOV R126, RZ, RZ, -R57 ;  /* 0x000000ffff7e7224 */ /* 0x000fe200078e0a39 */
[----:B------:R-:W-:Y:S01]  /*cd10*/  SHFL.IDX PT, R133, R133, R81, 0x1c1f ;  /* 0x001c1f5185857589 */ /* 0x000fe200000e0000 */
[----:B------:R-:W-:Y:S01]  /*cd20*/  IMAD.WIDE.U32 R4, R57, UR4, R146 ;  /* 0x0000000439047c25 */ /* 0x000fe2000f8e0092 */
[----:B------:R-:W-:Y:S01]  /*cd30*/  SHF.R.S32.HI R57, RZ, 0x1f, R53 ;  /* 0x0000001fff397819 */ /* 0x000fe20000011435 */
[----:B------:R-:W-:Y:S01]  /*cd40*/  UMOV UR4, 0x400 ;  /* 0x0000040000047882 */ /* 0x000fe20000000000 */
[----:B------:R-:W-:Y:S01]  /*cd50*/  SHFL.IDX PT, R138, R138, R81, 0x1c1f ;  /* 0x001c1f518a8a7589 */ /* 0x000fe200000e0000 */
[----:B------:R-:W-:Y:S01]  /*cd60*/  IMAD R11, R8, R126, R11 ;  /* 0x0000007e080b7224 */ /* 0x000fe200078e020b */
[----:B------:R-:W-:Y:S01]  /*cd70*/  SEL R22, R71, R188, P0 ;  /* 0x000000bc47167207 */ /* 0x000fe20000000000 */
[----:B------:R-:W-:Y:S01]  /*cd80*/  IMAD R126, R57, UR6, RZ ;  /* 0x00000006397e7c24 */ /* 0x000fe2000f8e02ff */
[----:B-1----:R-:W-:Y:S01]  /*cd90*/  SEL R110, R111, R186, P0 ;  /* 0x000000ba6f6e7207 */ /* 0x002fe20000000000 */
[----:B------:R-:W-:Y:S01]  /*cda0*/  IMAD.IADD R5, R5, 0x1, R67 ;  /* 0x0000000105057824 */ /* 0x000fe200078e0243 */
[----:B------:R-:W-:Y:S01]  /*cdb0*/  SHF.R.S32.HI R58, RZ, 0x1f, R11 ;  /* 0x0000001fff3a7819 */ /* 0x000fe2000001140b */
[C---:B------:R-:W-:Y:S01]  /*cdc0*/  IMAD R57, R53.reuse, UR7, R126 ;  /* 0x0000000735397c24 */ /* 0x040fe2000f8e027e */
        /* <DEDUP_REMOVED lines=8> */
[----:B------:R-:W-:Y:S01]  /*ce50*/  IMAD.IADD R5, R141, 0x1, R57 ;  /* 0x000000018d057824 */ /* 0x000fe200078e0239 */
[----:B--2---:R-:W-:Y:S01]  /*ce60*/  ULEA UR4, UR5, UR4, 0x18 ;  /* 0x0000000405047291 */ /* 0x004fe2000f8ec03f */
[----:B------:R-:W-:Y:S01]  /*ce70*/  SHFL.IDX PT, R148, R67, RZ, 0x1c1f ;  /* 0x001c1fff43947589 */ /* 0x000fe200000e0000 */
[----:B------:R-:W-:Y:S01]  /*ce80*/  IMAD R58, R58, UR8, RZ ;  /* 0x000000083a3a7c24 */ /* 0x000fe2000f8e02ff */
[----:B------:R-:W-:Y:S01]  /*ce90*/  SEL R107, R109, R184, P0 ;  /* 0x000000b86d6b7207 */ /* 0x000fe20000000000 */
[----:B------:R-:W-:Y:S01]  /*cea0*/  UIADD3 UR4, UR4, 0x38820, URZ ;  /* 0x0003882004047890 */ /* 0x000fe2000fffe03f */
[----:B------:R-:W-:Y:S01]  /*ceb0*/  LEA.HI.X R140, R140, UR7, R5, 0x2, P2 ;  /* 0x000000078c8c7c11 */ /* 0x000fe200090f1405 */
[----:B------:R-:W-:Y:S01]  /*cec0*/  SHFL.IDX PT, R150, R67, 0x1, 0x1c1f ;  /* 0x003c1f0043967f89 */ /* 0x000fe200000e0000 */
[----:B------:R-:W-:Y:S01]  /*ced0*/  IMAD R53, R11, UR9, R58 ;  /* 0x000000090b357c24 */ /* 0x000fe2000f8e023a */
[----:B------:R-:W-:Y:S01]  /*cee0*/  UPRMT UR4, URZ, 0x654, UR4 ;  /* 0x000006543f047896 */ /* 0x000fe20008000004 */
[----:B------:R-:W-:Y:S01]  /*cef0*/  IMAD R11, R8, UR6, RZ ;  /* 0x00000006080b7c24 */ /* 0x000fe2000f8e02ff */
[----:B------:R-:W1:Y:S01]  /*cf00*/  SHFL.IDX PT, R149, R140, RZ, 0x1c1f ;  /* 0x001c1fff8c957589 */ /* 0x000e6200000e0000 */
[C---:B------:R-:W-:Y:S01]  /*cf10*/  VIADD R8, R10.reuse, 0x8 ;  /* 0x000000080a087836 */ /* 0x040fe20000000000 */
[----:B------:R-:W-:Y:S01]  /*cf20*/  ULDC.64 UR8, c[0x0][0xb00] ;  /* 0x0002c00000087ab9 */ /* 0x000fe20000000a00 */
[----:B------:R-:W-:Y:S01]  /*cf30*/  IMAD.IADD R57, R147, 0x1, R53 ;  /* 0x0000000193397824 */ /* 0x000fe200078e0235 */
[----:B------:R-:W2:Y:S01]  /*cf40*/  SHFL.IDX PT, R151, R140, 0x1, 0x1c1f ;  /* 0x003c1f008c977f89 */ /* 0x000ea200000e0000 */
[----:B------:R-:W-:-:S02]  /*cf50*/  ISETP.GE.OR P2, PT, R10, R11, P1 ;  /* 0x0000000b0a00720c */ /* 0x000fc40000f46670 */
[----:B------:R-:W-:Y:S01]  /*cf60*/  ISETP.GE.OR P1, PT, R8, R11, P1 ;  /* 0x0000000b0800720c */ /* 0x000fe20000f26670 */
[----:B------:R-:W-:Y:S01]  /*cf70*/  SYNCS.ARRIVE.TRANS64.RED.A1T0 RZ, [UR4], RZ ;  /* 0x000000ffffff79a7 */ /* 0x000fe20008100404 */
[----:B------:R-:W-:Y:S02]  /*cf80*/  LEA R53, P3, R146, UR8, 0x2 ;  /* 0x0000000892357c11 */ /* 0x000fe4000f8610ff */
[----:B------:R-:W-:Y:S02]  /*cf90*/  SEL R58, R128, R59, P0 ;  /* 0x0000003b803a7207 */ /* 0x000fe40000000000 */
[----:B------:R-:W-:Y:S02]  /*cfa0*/  LEA.HI.X R57, R146, UR9, R57, 0x2, P3 ;  /* 0x0000000992397c11 */ /* 0x000fe400098f1439 */
[----:B------:R-:W-:Y:S01]  /*cfb0*/  ISETP.GE.AND P3, PT, R10, R11, PT ;  /* 0x0000000b0a00720c */ /* 0x000fe20003f66270 */
[----:B------:R3:W4:Y:S01]  /*cfc0*/  SHFL.IDX PT, R146, R53, RZ, 0x1c1f ;  /* 0x001c1fff35927589 */ /* 0x00072200000e0000 */
[----:B0-----:R-:W-:-:S02]  /*cfd0*/  SEL R5, R61, R60, P0 ;  /* 0x0000003c3d057207 */ /* 0x001fc40000000000 */
[----:B------:R-:W-:Y:S01]  /*cfe0*/  SEL R59, R60, R61, P0 ;  /* 0x0000003d3c3b7207 */ /* 0x000fe20000000000 */
[----:B------:R3:W0:Y:S01]  /*cff0*/  SHFL.IDX PT, R147, R57, RZ, 0x1c1f ;  /* 0x001c1fff39937589 */ /* 0x00062200000e0000 */
[----:B------:R-:W-:Y:S02]  /*d000*/  SEL R60, R62, R129, P0 ;  /* 0x000000813e3c7207 */ /* 0x000fe40000000000 */
[----:B------:R-:W-:Y:S01]  /*d010*/  SEL R111, R113, R182, P0 ;  /* 0x000000b6716f7207 */ /* 0x000fe20000000000 */
[----:B-1----:R3:W-:Y:S01]  /*d020*/  @!P2 ST.E desc[UR46][R148.64], R0 ;  /* 0x000000009400a985 */ /* 0x0027e2000c10192e */
[----:B------:R-:W-:Y:S02]  /*d030*/  SEL R62, R129, R62, P0 ;  /* 0x0000003e813e7207 */ /* 0x000fe40000000000 */
[----:B------:R-:W-:Y:S01]  /*d040*/  SEL R61, R63, R36, P0 ;  /* 0x000000243f3d7207 */ /* 0x000fe20000000000 */
[----:B--2---:R3:W-:Y:S01]  /*d050*/  @!P1 ST.E desc[UR46][R150.64], R2 ;  /* 0x0000000296009985 */ /* 0x0047e2000c10192e */
        /* <DEDUP_REMOVED lines=15> */
[----:B0--34-:R-:W-:Y:S06]  /*d150*/  @P3 BRA `(.L_x_2593) ;  /* 0x0000000800f83947 */ /* 0x019fec0003800000 */
        /* <DEDUP_REMOVED lines=46> */
[----:B--2---:R-:W-:Y:S01]  /*d440*/  @!P1 IMAD.WIDE R24, R65, 0x4, R146 ;  /* 0x0000000441189825 */ /* 0x004fe200078e0292 */
[----:B------:R-:W-:-:S03]  /*d450*/  IADD3 R65, R9, 0x60, RZ ;  /* 0x0000006009417810 */ /* 0x000fc60007ffe0ff */
[----:B------:R-:W-:Y:S01]  /*d460*/  @!P3 IMAD.WIDE R28, R31, 0x4, R146 ;  /* 0x000000041f1cb825 */ /* 0x000fe200078e0292 */
[----:B------:R0:W-:Y:S01]  /*d470*/  @!P1 ST.E.64 desc[UR46][R24.64], R22 ;  /* 0x0000001618009985 */ /* 0x0001e2000c101b2e */
[----:B------:R-:W-:Y:S02]  /*d480*/  @!P4 LOP3.LUT R31, R0, 0xfffffffe, RZ, 0xc0, !PT ;  /* 0xfffffffe001fc812 */ /* 0x000fe400078ec0ff */
[----:B------:R-:W-:Y:S01]  /*d490*/  ISETP.GE.AND P1, PT, R44, UR4, PT ;  /* 0x000000042c007c0c */ /* 0x000fe2000bf26270 */
[----:B------:R1:W-:Y:S01]  /*d4a0*/  @!P2 ST.E.64 desc[UR46][R26.64], R20 ;  /* 0x000000141a00a985 */ /* 0x0003e2000c101b2e */
[----:B------:R-:W-:Y:S01]  /*d4b0*/  ISETP.GE.AND P2, PT, R65, UR4, PT ;  /* 0x0000000441007c0c */ /* 0x000fe2000bf46270 */
[----:B------:R-:W-:Y:S02]  /*d4c0*/  VIADD R0, R9, 0x68 ;  /* 0x0000006809007836 */ /* 0x000fe40000000000 */
[----:B------:R2:W-:Y:S01]  /*d4d0*/  @!P3 ST.E.64 desc[UR46][R28.64], R18 ;  /* 0x000000121c00b985 */ /* 0x0005e2000c101b2e */
[----:B------:R-:W-:-:S02]  /*d4e0*/  ISETP.GE.AND P3, PT, R30, UR4, PT ;  /* 0x000000041e007c0c */ /* 0x000fc4000bf66270 */
[----:B0-----:R-:W-:Y:S01]  /*d4f0*/  @!P5 LOP3.LUT R23, R10, 0xfffffffe, RZ, 0xc0, !PT ;  /* 0xfffffffe0a17d812 */ /* 0x001fe200078ec0ff */
[C---:B------:R-:W-:Y:S01]  /*d500*/  VIADD R10, R9.reuse, 0x70 ;  /* 0x00000070090a7836 */ /* 0x040fe20000000000 */
[----:B------:R-:W-:Y:S01]  /*d510*/  @!P6 LOP3.LUT R25, R36, 0xfffffffe, RZ, 0xc0, !PT ;  /* 0xfffffffe2419e812 */ /* 0x000fe200078ec0ff */
[----:B------:R-:W-:Y:S02]  /*d520*/  VIADD R24, R9, 0x78 ;  /* 0x0000007809187836 */ /* 0x000fe40000000000 */
[----:B------:R-:W-:Y:S01]  /*d530*/  @!P1 LEA.HI R44, R44, R44, RZ, 0x1 ;  /* 0x0000002c2c2c9211 */ /* 0x000fe200078f08ff */
[----:B-1----:R-:W-:Y:S01]  /*d540*/  @!P5 IMAD.WIDE R20, R23, 0x4, R146 ;  /* 0x000000041714d825 */ /* 0x002fe200078e0292 */
[----:B------:R-:W-:-:S04]  /*d550*/  @!P2 LEA.HI R65, R65, R65, RZ, 0x1 ;  /* 0x000000414141a211 */ /* 0x000fc800078f08ff */
[----:B------:R-:W-:Y:S01]  /*d560*/  @!P3 LEA.HI R30, R30, R30, RZ, 0x1 ;  /* 0x0000001e1e1eb211 */ /* 0x000fe200078f08ff */
[----:B--2---:R-:W-:-:S04]  /*d570*/  @!P4 IMAD.WIDE R18, R31, 0x4, R146 ;  /* 0x000000041f12c825 */ /* 0x004fc800078e0292 */
        /* <DEDUP_REMOVED lines=26> */
[----:B-1----:R-:W-:Y:S01]  /*d720*/  @!P5 LOP3.LUT R17, R10, 0xfffffffe, RZ, 0xc0, !PT ;  /* 0xfffffffe0a11d812 */ /* 0x002fe200078ec0ff */
[----:B------:R-:W-:Y:S01]  /*d730*/  VIADD R10, R9, 0x98 ;  /* 0x00000098090a7836 */ /* 0x000fe20000000000 */
[----:B------:R-:W-:Y:S01]  /*d740*/  ISETP.GE.AND P2, PT, R0, UR4, PT ;  /* 0x0000000400007c0c */ /* 0x000fe2000bf46270 */
[----:B------:R0:W-:Y:S01]  /*d750*/  @!P4 ST.E.64 desc[UR46][R14.64], R74 ;  /* 0x0000004a0e00c985 */ /* 0x0001e2000c101b2e */
[----:B------:R-:W-:Y:S01]  /*d760*/  @!P6 LEA.HI R20, R20, R20, RZ, 0x1 ;  /* 0x000000141414e211 */ /* 0x000fe200078f08ff */
[----:B------:R-:W-:Y:S01]  /*d770*/  @!P5 IMAD.WIDE R16, R17, 0x4, R146 ;  /* 0x000000041110d825 */ /* 0x000fe200078e0292 */
[----:B--2---:R-:W-:-:S02]  /*d780*/  @!P3 LOP3.LUT R19, R24, 0xfffffffe, RZ, 0xc0, !PT ;  /* 0xfffffffe1813b812 */ /* 0x004fc400078ec0ff */
[----:B------:R-:W-:Y:S01]  /*d790*/  @!P6 LOP3.LUT R21, R20, 0xfffffffe, RZ, 0xc0, !PT ;  /* 0xfffffffe1415e812 */ /* 0x000fe200078ec0ff */
[----:B------:R-:W-:Y:S01]  /*d7a0*/  VIADD R24, R9, 0xa0 ;  /* 0x000000a009187836 */ /* 0x000fe20000000000 */
[----:B------:R1:W-:Y:S01]  /*d7b0*/  @!P5 ST.E.64 desc[UR46][R16.64], R78 ;  /* 0x0000004e1000d985 */ /* 0x0003e2000c101b2e */
[--C-:B------:R-:W-:Y:S01]  /*d7c0*/  @!P3 IMAD.WIDE R18, R19, 0x4, R146.reuse ;  /* 0x000000041312b825 */ /* 0x100fe200078e0292 */
[----:B------:R-:W-:Y:S02]  /*d7d0*/  @!P1 LEA.HI R22, R22, R22, RZ, 0x1 ;  /* 0x0000001616169211 */ /* 0x000fe400078f08ff */
[----:B------:R-:W-:Y:S01]  /*d7e0*/  ISETP.GE.AND P4, PT, R24, UR4, PT ;  /* 0x0000000418007c0c */ /* 0x000fe2000bf86270 */
[----:B------:R-:W-:Y:S01]  /*d7f0*/  @!P6 IMAD.WIDE R20, R21, 0x4, R146 ;  /* 0x000000041514e825 */ /* 0x000fe200078e0292 */
[----:B------:R2:W-:Y:S01]  /*d800*/  @!P3 ST.E.64 desc[UR46][R18.64], R80 ;  /* 0x000000501200b985 */ /* 0x0005e2000c101b2e */
[----:B------:R-:W-:Y:S02]  /*d810*/  ISETP.GE.AND P3, PT, R10, UR4, PT ;  /* 0x000000040a007c0c */ /* 0x000fe4000bf66270 */
[----:B0-----:R-:W-:Y:S01]  /*d820*/  @!P1 LOP3.LUT R15, R22, 0xfffffffe, RZ, 0xc0, !PT ;  /* 0xfffffffe160f9812 */ /* 0x001fe200078ec0ff */
[----:B------:R0:W-:Y:S01]  /*d830*/  @!P6 ST.E.64 desc[UR46][R20.64], R84 ;  /* 0x000000541400e985 */ /* 0x0001e2000c101b2e */
[----:B------:R-:W-:Y:S01]  /*d840*/  @!P2 LEA.HI R0, R0, R0, RZ, 0x1 ;  /* 0x000000000000a211 */ /* 0x000fe200078f08ff */
[----:B------:R-:W-:-:S02]  /*d850*/  VIADD R22, R9, 0xb8 ;  /* 0x000000b809167836 */ /* 0x000fc40000000000 */
[--C-:B------:R-:W-:Y:S01]  /*d860*/  @!P1 IMAD.WIDE R14, R15, 0x4, R146.reuse ;  /* 0x000000040f0e9825 */ /* 0x100fe200078e0292 */
[----:B------:R-:W-:Y:S02]  /*d870*/  @!P2 LOP3.LUT R23, R0, 0xfffffffe, RZ, 0xc0, !PT ;  /* 0xfffffffe0017a812 */ /* 0x000fe400078ec0ff */
[----:B------:R-:W-:Y:S01]  /*d880*/  ISETP.GE.AND P5, PT, R22, UR4, PT ;  /* 0x0000000416007c0c */ /* 0x000fe2000bfa6270 */
[----:B------:R-:W-:Y:S01]  /*d890*/  VIADD R0, R9, 0xa8 ;  /* 0x000000a809007836 */ /* 0x000fe20000000000 */
[----:B------:R3:W-:Y:S01]  /*d8a0*/  @!P1 ST.E.64 desc[UR46][R14.64], R86 ;  /* 0x000000560e009985 */ /* 0x0007e2000c101b2e */
[----:B------:R-:W-:Y:S01]  /*d8b0*/  @!P3 LEA.HI R10, R10, R10, RZ, 0x1 ;  /* 0x0000000a0a0ab211 */ /* 0x000fe200078f08ff */
[----:B-1----:R-:W-:Y:S01]  /*d8c0*/  @!P2 IMAD.WIDE R16, R23, 0x4, R146 ;  /* 0x000000041710a825 */ /* 0x002fe200078e0292 */
[C---:B--2---:R-:W-:Y:S02]  /*d8d0*/  IADD3 R18, R9.reuse, 0xb0, RZ ;  /* 0x000000b009127810 */ /* 0x044fe40007ffe0ff */
[----:B------:R-:W-:Y:S01]  /*d8e0*/  ISETP.GE.AND P1, PT, R0, UR4, PT ;  /* 0x0000000400007c0c */ /* 0x000fe2000bf26270 */
[C---:B0-----:R-:W-:Y:S01]  /*d8f0*/  VIADD R20, R9.reuse, 0xc0 ;  /* 0x000000c009147836 */ /* 0x041fe20000000000 */
[----:B------:R-:W-:Y:S01]  /*d900*/  @!P3 LOP3.LUT R19, R10, 0xfffffffe, RZ, 0xc0, !PT ;  /* 0xfffffffe0a13b812 */ /* 0x000fe200078ec0ff */
[----:B------:R-:W-:Y:S01]  /*d910*/  VIADD R10, R9, 0xc8 ;  /* 0x000000c8090a7836 */ /* 0x000fe20000000000 */
[----:B------:R-:W-:Y:S01]  /*d920*/  ISETP.GE.AND P6, PT, R18, UR4, PT ;  /* 0x0000000412007c0c */ /* 0x000fe2000bfc6270 */
[----:B------:R0:W-:Y:S01]  /*d930*/  @!P2 ST.E.64 desc[UR46][R16.64], R94 ;  /* 0x0000005e1000a985 */ /* 0x0001e2000c101b2e */
[----:B------:R-:W-:-:S02]  /*d940*/  ISETP.GE.AND P2, PT, R20, UR4, PT ;  /* 0x0000000414007c0c */ /* 0x000fc4000bf46270 */
[----:B------:R-:W-:Y:S01]  /*d950*/  @!P4 LEA.HI R24, R24, R24, RZ, 0x1 ;  /* 0x000000181818c211 */ /* 0x000fe200078f08ff */
[----:B---3--:R-:W-:Y:S01]  /*d960*/  @!P3 IMAD.WIDE R14, R19, 0x4, R146 ;  /* 0x00000004130eb825 */ /* 0x008fe200078e0292 */
[----:B------:R-:W-:-:S03]  /*d970*/  @!P5 LEA.HI R22, R22, R22, RZ, 0x1 ;  /* 0x000000161616d211 */ /* 0x000fc600078f08ff */
[----:B------:R-:W-:Y:S01]  /*d980*/  @!P1 LEA.HI R0, R0, R0, RZ, 0x1 ;  /* 0x0000000000009211 */ /* 0x000fe200078f08ff */
[----:B------:R1:W-:Y:S01]  /*d990*/  @!P3 ST.E.64 desc[UR46][R14.64], R96 ;  /* 0x000000600e00b985 */ /* 0x0003e2000c101b2e */
[----:B------:R-:W-:Y:S02]  /*d9a0*/  ISETP.GE.AND P3, PT, R10, UR4, PT ;  /* 0x000000040a007c0c */ /* 0x000fe4000bf66270 */
[----:B------:R-:W-:Y:S02]  /*d9b0*/  @!P1 LOP3.LUT R19, R0, 0xfffffffe, RZ, 0xc0, !PT ;  /* 0xfffffffe00139812 */ /* 0x000fe400078ec0ff */
[----:B------:R-:W-:Y:S02]  /*d9c0*/  @!P6 LEA.HI R0, R18, R18, RZ, 0x1 ;  /* 0x000000121200e211 */ /* 0x000fe400078f08ff */
[----:B0-----:R-:W-:Y:S01]  /*d9d0*/  @!P4 LOP3.LUT R17, R24, 0xfffffffe, RZ, 0xc0, !PT ;  /* 0xfffffffe1811c812 */ /* 0x001fe200078ec0ff */
[----:B------:R-:W-:Y:S01]  /*d9e0*/  @!P1 IMAD.WIDE R18, R19, 0x4, R146 ;  /* 0x0000000413129825 */ /* 0x000fe200078e0292 */
[----:B------:R-:W-:-:S02]  /*d9f0*/  @!P6 LOP3.LUT R21, R0, 0xfffffffe, RZ, 0xc0, !PT ;  /* 0xfffffffe0015e812 */ /* 0x000fc400078ec0ff */
[----:B------:R-:W-:Y:S01]  /*da00*/  @!P2 LEA.HI R20, R20, R20, RZ, 0x1 ;  /* 0x000000141414a211 */ /* 0x000fe200078f08ff */
[--C-:B------:R-:W-:Y:S01]  /*da10*/  @!P4 IMAD.WIDE R16, R17, 0x4, R146.reuse ;  /* 0x000000041110c825 */ /* 0x100fe200078e0292 */
[----:B------:R-:W-:Y:S02]  /*da20*/  @!P5 LOP3.LUT R23, R22, 0xfffffffe, RZ, 0xc0, !PT ;  /* 0xfffffffe1617d812 */ /* 0x000fe400078ec0ff */
[----:B------:R-:W-:Y:S01]  /*da30*/  @!P3 LEA.HI R10, R10, R10, RZ, 0x1 ;  /* 0x0000000a0a0ab211 */ /* 0x000fe200078f08ff */
[--C-:B-1----:R-:W-:Y:S01]  /*da40*/  @!P6 IMAD.WIDE R14, R21, 0x4, R146.reuse ;  /* 0x00000004150ee825 */ /* 0x102fe200078e0292 */
[----:B------:R-:W-:Y:S01]  /*da50*/  @!P2 LOP3.LUT R25, R20, 0xfffffffe, RZ, 0xc0, !PT ;  /* 0xfffffffe1419a812 */ /* 0x000fe200078ec0ff */
[----:B------:R0:W-:Y:S02]  /*da60*/  @!P4 ST.E.64 desc[UR46][R16.64], R98 ;  /* 0x000000621000c985 */ /* 0x0001e4000c101b2e */
[----:B------:R-:W-:Y:S01]  /*da70*/  @!P5 IMAD.WIDE R20, R23, 0x4, R146 ;  /* 0x000000041714d825 */ /* 0x000fe200078e0292 */
[----:B------:R-:W-:Y:S01]  /*da80*/  @!P3 LOP3.LUT R23, R10, 0xfffffffe, RZ, 0xc0, !PT ;  /* 0xfffffffe0a17b812 */ /* 0x000fe200078ec0ff */
[----:B------:R1:W-:Y:S02]  /*da90*/  @!P1 ST.E.64 desc[UR46][R18.64], R100 ;  /* 0x0000006412009985 */ /* 0x0003e4000c101b2e */
[----:B------:R-:W-:-:S02]  /*daa0*/  VIADD R0, R9, 0xd0 ;  /* 0x000000d009007836 */ /* 0x000fc40000000000 */
[C---:B------:R-:W-:Y:S01]  /*dab0*/  VIADD R10, R9.reuse, 0xd8 ;  /* 0x000000d8090a7836 */ /* 0x040fe20000000000 */
[----:B------:R2:W-:Y:S01]  /*dac0*/  @!P6 ST.E.64 desc[UR46][R14.64], R102 ;  /* 0x000000660e00e985 */ /* 0x0005e2000c101b2e */
[----:B------:R-:W-:Y:S01]  /*dad0*/  VIADD R22, R9, 0xe0 ;  /* 0x000000e009167836 */ /* 0x000fe20000000000 */
[----:B------:R-:W-:Y:S02]  /*dae0*/  ISETP.GE.AND P1, PT, R0, UR4, PT ;  /* 0x0000000400007c0c */ /* 0x000fe4000bf26270 */
        /* <DEDUP_REMOVED lines=37> */
.L_x_2593:
[----:B------:R-:W-:Y:S05]  /*dd40*/  BSYNC B0 ;  /* 0x0000000000007941 */ /* 0x000fea0003800000 */
.L_x_2592:
        /* <DEDUP_REMOVED lines=26> */
[C---:B------:R-:W-:Y:S01]  /*def0*/  IADD3 R0, R9.reuse, 0x8, RZ ;  /* 0x0000000809007810 */ /* 0x040fe20007ffe0ff */
[C---:B------:R-:W-:Y:S01]  /*df00*/  VIADD R8, R9.reuse, 0x10 ;  /* 0x0000001009087836 */ /* 0x040fe20000000000 */
[----:B------:R-:W-:Y:S01]  /*df10*/  ULDC UR4, c[0x0][0xac8] ;  /* 0x0002b20000047ab9 */ /* 0x000fe20000000800 */
[C---:B------:R-:W-:Y:S01]  /*df20*/  VIADD R36, R9.reuse, 0x18 ;  /* 0x0000001809247836 */ /* 0x040fe20000000000 */
[----:B------:R-:W-:Y:S01]  /*df30*/  ISETP.GE.AND P4, PT, R0, UR4, PT ;  /* 0x0000000400007c0c */ /* 0x000fe2000bf86270 */
[C---:B------:R-:W-:Y:S01]  /*df40*/  VIADD R37, R9.reuse, 0x20 ;  /* 0x0000002009257836 */ /* 0x040fe20000000000 */
[----:B------:R-:W-:Y:S01]  /*df50*/  ISETP.GE.AND P5, PT, R8, UR4, PT ;  /* 0x0000000408007c0c */ /* 0x000fe2000bfa6270 */
[C---:B------:R-:W-:Y:S01]  /*df60*/  VIADD R38, R9.reuse, 0x28 ;  /* 0x0000002809267836 */ /* 0x040fe20000000000 */
[C---:B------:R-:W-:Y:S01]  /*df70*/  ISETP.GE.AND P3, PT, R9.reuse, UR4, PT ;  /* 0x0000000409007c0c */ /* 0x040fe2000bf66270 */
[C---:B------:R-:W-:Y:S01]  /*df80*/  VIADD R40, R9.reuse, 0x38 ;  /* 0x0000003809287836 */ /* 0x040fe20000000000 */
[----:B------:R-:W-:Y:S01]  /*df90*/  ISETP.GE.AND P0, PT, R36, UR4, PT ;  /* 0x0000000424007c0c */ /* 0x000fe2000bf06270 */
[----:B------:R-:W-:Y:S01]  /*dfa0*/  VIADD R41, R9, 0x40 ;  /* 0x0000004009297836 */ /* 0x000fe20000000000 */
[----:B------:R-:W-:-:S02]  /*dfb0*/  ISETP.GE.AND P1, PT, R37, UR4, PT ;  /* 0x0000000425007c0c */ /* 0x000fc4000bf26270 */
        /* <DEDUP_REMOVED lines=29> */
[----:B------:R-:W-:Y:S02]  /*e190*/  ISETP.GE.AND P1, PT, R36, UR4, PT ;  /* 0x0000000424007c0c */ /* 0x000fe4000bf26270 */
[----:B------:R-:W-:Y:S01]  /*e1a0*/  IADD3 R38, R9, 0x58, RZ ;  /* 0x0000005809267810 */ /* 0x000fe20007ffe0ff */
[----:B------:R-:W-:Y:S01]  /*e1b0*/  @!P2 IMAD.WIDE R34, R35, 0x4, R14 ;  /* 0x000000042322a825 */ /* 0x000fe200078e020e */
[----:B------:R-:W-:-:S02]  /*e1c0*/  @!P4 LEA.HI R40, R40, R40, RZ, 0x1 ;  /* 0x000000282828c211 */ /* 0x000fc400078f08ff */
[----:B------:R-:W-:Y:S02]  /*e1d0*/  @!P5 LEA.HI R41, R41, R41, RZ, 0x1 ;  /* 0x000000292929d211 */ /* 0x000fe400078f08ff */
[----:B------:R-:W-:Y:S01]  /*e1e0*/  @!P3 LOP3.LUT R37, R8, 0xfffffffe, RZ, 0xc0, !PT ;  /* 0xfffffffe0825b812 */ /* 0x000fe200078ec0ff */
        /* <DEDUP_REMOVED lines=10> */
[----:B------:R-:W-:Y:S01]  /*e290*/  VIADD R40, R9, 0x68 ;  /* 0x0000006809287836 */ /* 0x000fe20000000000 */
        /* <DEDUP_REMOVED lines=35> */
[----:B------:R-:W-:Y:S01]  /*e4d0*/  ISETP.GE.AND P2, PT, R8, UR4, PT ;  /* 0x0000000408007c0c */ /* 0x000fe2000bf46270 */
[----:B------:R1:W-:Y:S01]  /*e4e0*/  @!P3 ST.E.64 desc[UR46][R12.64], R6 ;  /* 0x000000060c00b985 */ /* 0x0003e2000c101b2e */
[----:B------:R-:W-:Y:S01]  /*e4f0*/  ISETP.GE.AND P3, PT, R0, UR4, PT ;  /* 0x0000000400007c0c */ /* 0x000fe2000bf66270 */
[----:B------:R-:W-:Y:S01]  /*e500*/  VIADD R39, R9, 0xa0 ;  /* 0x000000a009277836 */ /* 0x000fe20000000000 */
[----:B------:R-:W-:Y:S01]  /*e510*/  @!P0 LEA.HI R38, R38, R38, RZ, 0x1 ;  /* 0x0000002626268211 */ /* 0x000fe200078f08ff */
[----:B------:R2:W-:Y:S01]  /*e520*/  @!P5 ST.E.64 desc[UR46][R30.64], R136 ;  /* 0x000000881e00d985 */ /* 0x0005e2000c101b2e */
[----:B0-----:R-:W-:-:S07]  /*e530*/  @!P4 LOP3.LUT R35, R41, 0xfffffffe, RZ, 0xc0, !PT ;  /* 0xfffffffe2923c812 */ /* 0x001fce00078ec0ff */
[----:B------:R-:W-:Y:S02]  /*e540*/  @!P2 LEA.HI R8, R8, R8, RZ, 0x1 ;  /* 0x000000080808a211 */ /* 0x000fe400078f08ff */
[----:B-1----:R-:W-:Y:S01]  /*e550*/  @!P1 LOP3.LUT R13, R36, 0xfffffffe, RZ, 0xc0, !PT ;  /* 0xfffffffe240d9812 */ /* 0x002fe200078ec0ff */
[--C-:B------:R-:W-:Y:S01]  /*e560*/  @!P4 IMAD.WIDE R34, R35, 0x4, R14.reuse ;  /* 0x000000042322c825 */ /* 0x100fe200078e020e */
[----:B------:R-:W-:Y:S02]  /*e570*/  @!P3 LEA.HI R0, R0, R0, RZ, 0x1 ;  /* 0x000000000000b211 */ /* 0x000fe400078f08ff */
[----:B--2---:R-:W-:Y:S01]  /*e580*/  @!P0 LOP3.LUT R31, R38, 0xfffffffe, RZ, 0xc0, !PT ;  /* 0xfffffffe261f8812 */ /* 0x004fe200078ec0ff */
[--C-:B------:R-:W-:Y:S01]  /*e590*/  @!P6 IMAD.WIDE R6, R37, 0x4, R14.reuse ;  /* 0x000000042506e825 */ /* 0x100fe200078e020e */
[----:B------:R0:W-:Y:S01]  /*e5a0*/  @!P4 ST.E.64 desc[UR46][R34.64], R4 ;  /* 0x000000042200c985 */ /* 0x0001e2000c101b2e */
[----:B------:R-:W-:Y:S02]  /*e5b0*/  IADD3 R30, R9, 0xa8, RZ ;  /* 0x000000a8091e7810 */ /* 0x000fe40007ffe0ff */
[----:B------:R-:W-:Y:S01]  /*e5c0*/  ISETP.GE.AND P4, PT, R39, UR4, PT ;  /* 0x0000000427007c0c */ /* 0x000fe2000bf86270 */
[----:B------:R1:W-:Y:S01]  /*e5d0*/  @!P6 ST.E.64 desc[UR46][R6.64], R58 ;  /* 0x0000003a0600e985 */ /* 0x0003e2000c101b2e */
[----:B------:R-:W-:Y:S01]  /*e5e0*/  ISETP.GE.AND P5, PT, R30, UR4, PT ;  /* 0x000000041e007c0c */ /* 0x000fe2000bfa6270 */
[----:B0-----:R-:W-:-:S10]  /*e5f0*/  @!P1 IMAD.WIDE R4, R13, 0x4, R14 ;  /* 0x000000040d049825 */ /* 0x001fd400078e020e */
        /* <DEDUP_REMOVED lines=24> */
[----:B------:R-:W-:-:S03]  /*e780*/  @!P0 LOP3.LUT R37, R0, 0xfffffffe, RZ, 0xc0, !PT ;  /* 0xfffffffe00258812 */ /* 0x000fc600078ec0ff */
[----:B------:R-:W-:Y:S01]  /*e790*/  VIADD R0, R9, 0xd0 ;  /* 0x000000d009007836 */ /* 0x000fe20000000000 */
[----:B------:R2:W-:Y:S01]  /*e7a0*/  @!P4 ST.E.64 desc[UR46][R12.64], R16 ;  /* 0x000000100c00c985 */ /* 0x0005e2000c101b2e */
[--C-:B0-----:R-:W-:Y:S02]  /*e7b0*/  @!P1 IMAD.WIDE R4, R35, 0x4, R14.reuse ;  /* 0x0000000423049825 */ /* 0x101fe400078e020e */
[----:B------:R-:W-:Y:S01]  /*e7c0*/  @!P2 LEA.HI R8, R8, R8, RZ, 0x1 ;  /* 0x000000080808a211 */ /* 0x000fe200078f08ff */
[----:B------:R0:W-:Y:S01]  /*e7d0*/  @!P5 ST.E.64 desc[UR46][R30.64], R18 ;  /* 0x000000121e00d985 */ /* 0x0001e2000c101b2e */
[----:B------:R-:W-:Y:S02]  /*e7e0*/  VIADD R34, R9, 0xc8 ;  /* 0x000000c809227836 */ /* 0x000fe40000000000 */
[----:B-1----:R-:W-:Y:S01]  /*e7f0*/  @!P0 IMAD.WIDE R6, R37, 0x4, R14 ;  /* 0x0000000425068825 */ /* 0x002fe200078e020e */
[----:B------:R1:W-:Y:S01]  /*e800*/  @!P1 ST.E.64 desc[UR46][R4.64], R20 ;  /* 0x0000001404009985 */ /* 0x0003e2000c101b2e */
[----:B------:R-:W-:-:S02]  /*e810*/  ISETP.GE.AND P1, PT, R0, UR4, PT ;  /* 0x0000000400007c0c */ /* 0x000fc4000bf26270 */
[----:B------:R-:W-:Y:S01]  /*e820*/  ISETP.GE.AND P3, PT, R34, UR4, PT ;  /* 0x0000000422007c0c */ /* 0x000fe2000bf66270 */
[----:B------:R3:W-:Y:S01]  /*e830*/  @!P0 ST.E.64 desc[UR46][R6.64], R24 ;  /* 0x0000001806008985 */ /* 0x0007e2000c101b2e */
[C---:B--2---:R-:W-:Y:S01]  /*e840*/  VIADD R12, R9.reuse, 0xd8 ;  /* 0x000000d8090c7836 */ /* 0x044fe20000000000 */
        /* <DEDUP_REMOVED lines=8> */
[----:B------:R-:W-:Y:S02]  /*e8d0*/  ISETP.GE.AND P6, PT, R19, UR4, PT ;  /* 0x0000000413007c0c */ /* 0x000fe4000bfc6270 */
[----:B------:R-:W-:Y:S01]  /*e8e0*/  @!P1 LEA.HI R0, R0, R0, RZ, 0x1 ;  /* 0x0000000000009211 */ /* 0x000fe200078f08ff */
[----:B------:R0:W-:Y:S01]  /*e8f0*/  @!P2 ST.E.64 desc[UR46][R4.64], R22 ;  /* 0x000000160400a985 */ /* 0x0001e2000c101b2e */
[----:B------:R-:W-:Y:S02]  /*e900*/  @!P3 LEA.HI R34, R34, R34, RZ, 0x1 ;  /* 0x000000222222b211 */ /* 0x000fe400078f08ff */
[----:B------:R-:W-:Y:S02]  /*e910*/  @!P1 LOP3.LUT R13, R0, 0xfffffffe, RZ, 0xc0, !PT ;  /* 0xfffffffe000d9812 */ /* 0x000fe400078ec0ff */
[----:B------:R-:W-:Y:S02]  /*e920*/  @!P0 LEA.HI R0, R12, R12, RZ, 0x1 ;  /* 0x0000000c0c008211 */ /* 0x000fe400078f08ff */
[----:B---3--:R-:W-:Y:S01]  /*e930*/  @!P3 LOP3.LUT R7, R34, 0xfffffffe, RZ, 0xc0, !PT ;  /* 0xfffffffe2207b812 */ /* 0x008fe200078ec0ff */
[----:B------:R-:W-:Y:S01]  /*e940*/  @!P1 IMAD.WIDE R12, R13, 0x4, R14 ;  /* 0x000000040d0c9825 */ /* 0x000fe200078e020e */
[----:B------:R-:W-:-:S02]  /*e950*/  @!P4 LEA.HI R16, R16, R16, RZ, 0x1 ;  /* 0x000000101010c211 */ /* 0x000fc400078f08ff */
[----:B------:R-:W-:Y:S01]  /*e960*/  @!P0 LOP3.LUT R17, R0, 0xfffffffe, RZ, 0xc0, !PT ;  /* 0xfffffffe00118812 */ /* 0x000fe200078ec0ff */
[--C-:B------:R-:W-:Y:S01]  /*e970*/  @!P3 IMAD.WIDE R6, R7, 0x4, R14.reuse ;  /* 0x000000040706b825 */ /* 0x100fe200078e020e */
[----:B------:R-:W-:Y:S02]  /*e980*/  @!P5 LEA.HI R18, R18, R18, RZ, 0x1 ;  /* 0x000000121212d211 */ /* 0x000fe400078f08ff */
[----:B------:R-:W-:Y:S02]  /*e990*/  @!P6 LEA.HI R0, R19, R19, RZ, 0x1 ;  /* 0x000000131300e211 */ /* 0x000fe400078f08ff */
[----:B------:R-:W-:Y:S01]  /*e9a0*/  @!P4 LOP3.LUT R19, R16, 0xfffffffe, RZ, 0xc0, !PT ;  /* 0xfffffffe1013c812 */ /* 0x000fe200078ec0ff */
[--C-:B------:R-:W-:Y:S01]  /*e9b0*/  @!P0 IMAD.WIDE R16, R17, 0x4, R14.reuse ;  /* 0x0000000411108825 */ /* 0x100fe200078e020e */
[----:B------:R-:W-:Y:S01]  /*e9c0*/  @!P5 LOP3.LUT R21, R18, 0xfffffffe, RZ, 0xc0, !PT ;  /* 0xfffffffe1215d812 */ /* 0x000fe200078ec0ff */
[----:B------:R1:W-:Y:S01]  /*e9d0*/  @!P3 ST.E.64 desc[UR46][R6.64], R42 ;  /* 0x0000002a0600b985 */ /* 0x0003e2000c101b2e */
[----:B0-----:R-:W-:Y:S01]  /*e9e0*/  @!P6 LOP3.LUT R23, R0, 0xfffffffe, RZ, 0xc0, !PT ;  /* 0xfffffffe0017e812 */ /* 0x001fe200078ec0ff */
[--C-:B------:R-:W-:Y:S01]  /*e9f0*/  @!P4 IMAD.WIDE R4, R19, 0x4, R14.reuse ;  /* 0x000000041304c825 */ /* 0x100fe200078e020e */
[----:B------:R-:W-:Y:S01]  /*ea00*/  IADD3 R9, R9, 0xf8, RZ ;  /* 0x000000f809097810 */ /* 0x000fe20007ffe0ff */
[----:B------:R0:W-:Y:S02]  /*ea10*/  @!P1 ST.E.64 desc[UR46][R12.64], R26 ;  /* 0x0000001a0c009985 */ /* 0x0001e4000c101b2e */
[----:B------:R-:W-:-:S02]  /*ea20*/  @!P6 IMAD.WIDE R18, R23, 0x4, R14 ;  /* 0x000000041712e825 */ /* 0x000fc400078e020e */
[----:B------:R0:W-:Y:S01]  /*ea30*/  @!P0 ST.E.64 desc[UR46][R16.64], R64 ;  /* 0x0000004010008985 */ /* 0x0001e2000c101b2e */
[----:B------:R-:W-:-:S03]  /*ea40*/  ISETP.GE.AND P0, PT, R9, UR4, PT ;  /* 0x0000000409007c0c */ /* 0x000fc6000bf06270 */
[----:B------:R0:W-:Y:S01]  /*ea50*/  @!P4 ST.E.64 desc[UR46][R4.64], R10 ;  /* 0x0000000a0400c985 */ /* 0x0001e2000c101b2e */
        /* <DEDUP_REMOVED lines=9> */
.L_x_2591:
        /* <DEDUP_REMOVED lines=31> */
[----:B------:R-:W1:Y:S04]  /*ece0*/  LDC R8, c[0x0][0xc50] ;  /* 0x00031400ff087b82 */ /* 0x000e680000000800 */
[----:B------:R-:W-:Y:S01]  /*ecf0*/  IADD3 R3, R11, R3, RZ ;  /* 0x000000030b037210 */ /* 0x000fe20007ffe0ff */
        /* <DEDUP_REMOVED lines=25> */
.L_x_2550:
        /* <DEDUP_REMOVED lines=18> */
.L_x_2594:
[----:B------:R-:W-:Y:S01]  /*efb0*/  ULDC UR42, c[0x0][0xc50] ;  /* 0x00031400002a7ab9 */ /* 0x000fe20000000800 */
[----:B------:R-:W-:Y:S01]  /*efc0*/  UMOV UR40, UR6 ;  /* 0x0000000600287c82 */ /* 0x000fe20008000000 */
[----:B------:R-:W-:-:S11]  /*efd0*/  UISETP.NE.AND UP0, UPT, UR42, 0x1, UPT ;  /* 0x000000012a00788c */ /* 0x000fd6000bf05270 */
[----:B------:R-:W-:Y:S01]  /*efe0*/  @UP0 ULDC UR4, c[0x0][0xc54] ;  /* 0x0003150000040ab9 */ /* 0x000fe20000000800 */
[----:B------:R-:W-:Y:S01]  /*eff0*/  @UP0 ULDC UR7, c[0x0][0xc58] ;  /* 0x0003160000070ab9 */ /* 0x000fe20000000800 */
[----:B------:R-:W-:-:S04]  /*f000*/  UIMAD.WIDE.U32 UR4, UR6, UR4, URZ ;  /* 0x00000004060472a5 */ /* 0x000fc8000f8e003f */
[----:B------:R-:W-:-:S12]  /*f010*/  @UP0 USHF.R.U32.HI UR40, URZ, UR7, UR5 ;  /* 0x000000073f280299 */ /* 0x000fd80008011605 */
.L_x_2595:
        /* <DEDUP_REMOVED lines=8> */
[----:B------:R-:W-:Y:S01]  /*f0a0*/  ULDC UR4, c[0x0][0x448] ;  /* 0x0001120000047ab9 */ /* 0x000fe20000000800 */
[----:B------:R-:W-:Y:S01]  /*f0b0*/  ULDC UR7, c[0x0][0x2f0] ;  /* 0x0000bc0000077ab9 */ /* 0x000fe20000000800 */
[----:B------:R-:W-:-:S05]  /*f0c0*/  IMAD.MOV.U32 R19, RZ, RZ, RZ ;  /* 0x000000ffff137224 */ /* 0x000fca00078e00ff */
[----:B------:R-:W1:Y:S01]  /*f0d0*/  S2UR UR48, SR_CTAID.X ;  /* 0x00000000003079c3 */ /* 0x000e620000002500 */
[----:B------:R-:W-:Y:S01]  /*f0e0*/  UISETP.NE.AND UP1, UPT, UR4, 0x1, UPT ;  /* 0x000000010400788c */ /* 0x000fe2000bf25270 */
[----:B------:R-:W-:Y:S02]  /*f0f0*/  ULDC UR8, c[0x0][0x288] ;  /* 0x0000a20000087ab9 */ /* 0x000fe40000000800 */
[----:B------:R-:W-:Y:S02]  /*f100*/  ULDC.64 UR4, c[0x0][0x418] ;  /* 0x0001060000047ab9 */ /* 0x000fe40000000a00 */
[----:B------:R-:W-:-:S03]  /*f110*/  UISETP.NE.U32.AND UP0, UPT, UR4, URZ, UPT ;  /* 0x0000003f0400728c */ /* 0x000fc6000bf05070 */
[----:B------:R-:W-:Y:S01]  /*f120*/  ULDC UR4, c[0x0][0x424] ;  /* 0x0001090000047ab9 */ /* 0x000fe20000000800 */
[----:B------:R-:W-:-:S03]  /*f130*/  UISETP.NE.AND.EX UP0, UPT, UR5, URZ, UPT, UP0 ;  /* 0x0000003f0500728c */ /* 0x000fc6000bf05300 */
[----:B------:R-:W-:Y:S01]  /*f140*/  @UP1 ULDC UR5, c[0x0][0x44c] ;  /* 0x0001130000051ab9 */ /* 0x000fe20000000800 */
[----:B0-----:R-:W-:Y:S01]  /*f150*/  ISETP.NE.U32.AND P0, PT, R2, RZ, PT ;  /* 0x000000ff0200720c */ /* 0x001fe20003f05070 */
[----:B------:R-:W-:-:S03]  /*f160*/  USEL UR38, UR4, 0x1, UP0 ;  /* 0x0000000104267887 */ /* 0x000fc60008000000 */
[----:B------:R-:W-:Y:S01]  /*f170*/  ISETP.NE.AND.EX P0, PT, R3, RZ, PT, P0 ;  /* 0x000000ff0300720c */ /* 0x000fe20003f05300 */
[----:B-1----:R-:W-:Y:S02]  /*f180*/  ULEA UR6, UR48, 0x7f, 0x7 ;  /* 0x0000007f30067891 */ /* 0x002fe4000f8e383f */
[----:B------:R-:W-:Y:S02]  /*f190*/  UIMAD UR38, UR38, UR7, URZ ;  /* 0x00000007262672a4 */ /* 0x000fe4000f8e023f */
[----:B------:R-:W-:Y:S01]  /*f1a0*/  UIMAD.WIDE.U32 UR4, UR6, UR5, URZ ;  /* 0x00000005060472a5 */ /* 0x000fe2000f8e003f */
[----:B------:R-:W-:-:S03]  /*f1b0*/  @UP1 ULDC UR7, c[0x0][0x450] ;  /* 0x0001140000071ab9 */ /* 0x000fc60000000800 */
[----:B------:R-:W-:-:S04]  /*f1c0*/  @UP1 USHF.R.U32.HI UR6, URZ, UR7, UR5 ;  /* 0x000000073f061299 */ /* 0x000fc80008011605 */
[----:B------:R-:W0:Y:S01]  /*f1d0*/  @P0 LDC.64 R2, c[0x0][0xa28] ;  /* 0x00028a00ff020b82 */ /* 0x000e220000000a00 */
[----:B------:R-:W-:Y:S02]  /*f1e0*/  UIADD3 UR5, UR38, 0x80, -UR8 ;  /* 0x0000008026057890 */ /* 0x000fe4000fffe808 */
[----:B------:R-:W-:Y:S02]  /*f1f0*/  UIADD3 UR4, UR38, 0x7f, URZ ;  /* 0x0000007f26047890 */ /* 0x000fe4000fffe03f */
[----:B------:R-:W-:Y:S02]  /*f200*/  UIADD3 UR6, UR5, UR6, URZ ;  /* 0x0000000605067290 */ /* 0x000fe4000fffe03f */
[----:B------:R-:W-:Y:S02]  /*f210*/  USHF.R.S32.HI UR5, URZ, 0x1f, UR4 ;  /* 0x0000001f3f057899 */ /* 0x000fe40008011404 */
[----:B------:R-:W-:Y:S02]  /*f220*/  USHF.R.S32.HI UR7, URZ, 0x1f, UR6 ;  /* 0x0000001f3f077899 */ /* 0x000fe40008011406 */
[----:B------:R-:W-:-:S02]  /*f230*/  ULEA.HI UR5, UR5, UR4, URZ, 0x7 ;  /* 0x0000000405057291 */ /* 0x000fc4000f8f383f */
[----:B------:R-:W-:Y:S02]  /*f240*/  ULEA.HI UR7, UR7, UR6, URZ, 0x7 ;  /* 0x0000000607077291 */ /* 0x000fe4000f8f383f */
[----:B------:R-:W-:Y:S02]  /*f250*/  USHF.R.S32.HI UR41, URZ, 0x7, UR5 ;  /* 0x000000073f297899 */ /* 0x000fe40008011405 */
[----:B------:R-:W-:-:S04]  /*f260*/  USHF.R.S32.HI UR43, URZ, 0x7, UR7 ;  /* 0x000000073f2b7899 */ /* 0x000fc80008011407 */
[----:B------:R-:W-:Y:S02]  /*f270*/  UISETP.LT.AND UP0, UPT, UR41, UR43, UPT ;  /* 0x0000002b2900728c */ /* 0x000fe4000bf01270 */
[----:B------:R-:W-:Y:S01]  /*f280*/  UP2UR UR49, UPR, URZ, 0x2 ;  /* 0x000000023f317883 */ /* 0x000fe20008000000 */
[----:B0-----:R-:W-:Y:S01]  /*f290*/  @P0 IMAD.WIDE R2, R25, 0x4, R2 ;  /* 0x0000000419020825 */ /* 0x001fe200078e0202 */
[----:B------:R-:W-:-:S04]  /*f2a0*/  USEL UR11, UR41, UR43, UP0 ;  /* 0x0000002b290b7287 */ /* 0x000fc80008000000 */
[----:B------:R-:W-:Y:S01]  /*f2b0*/  UISETP.GE.AND UP1, UPT, UR11, 0x1, UPT ;  /* 0x000000010b00788c */ /* 0x000fe2000bf26270 */
[----:B------:R0:W5:Y:S01]  /*f2c0*/  @P0 LDG.E R19, desc[UR46][R2.64] ;  /* 0x0000002e02130981 */ /* 0x000162000c1e1900 */
[----:B------:R-:W-:Y:S02]  /*f2d0*/  USHF.R.U32.HI UR9, URZ, 0x10, UR42 ;  /* 0x000000103f097899 */ /* 0x000fe4000801162a */
[----:B------:R-:W-:Y:S02]  /*f2e0*/  ULOP3.LUT UR42, UR42, 0xffff, URZ, 0xc0, !UPT ;  /* 0x0000ffff2a2a7892 */ /* 0x000fe4000f8ec03f */
[----:B------:R-:W-:Y:S01]  /*f2f0*/  PLOP3.LUT P0, PT, PT, PT, UP1, 0x80, 0x0 ;  /* 0x000000000000781c */ /* 0x000fe20003f0f018 */
[----:B------:R-:W-:Y:S01]  /*f300*/  UISETP.NE.AND UP0, UPT, UR9, URZ, UPT ;  /* 0x0000003f0900728c */ /* 0x000fe2000bf05270 */
[----:B------:R-:W-:-:S10]  /*f310*/  UMOV UR37, URZ ;  /* 0x0000003f00257c82 */ /* 0x000fd40008000000 */
[----:B------:R-:W-:Y:S01]  /*f320*/  @!UP0 ULDC UR9, c[0x0][0x9f0] ;  /* 0x00027c0000098ab9 */ /* 0x000fe20000000800 */
[----:B0-----:R-:W-:Y:S05]  /*f330*/  @!P0 BRA `(.L_x_2597) ;  /* 0x0000000000788947 */ /* 0x001fea0003800000 */
[----:B------:R-:W-:Y:S01]  /*f340*/  IABS R0, UR9 ;  /* 0x0000000900007c13 */ /* 0x000fe20008000000 */
[----:B------:R-:W-:Y:S02]  /*f350*/  UIADD3 UR6, UR9, -0x1, UR11 ;  /* 0xffffffff09067890 */ /* 0x000fe4000fffe00b */
[----:B------:R-:W-:Y:S01]  /*f360*/  IABS R4, UR9 ;  /* 0x0000000900047c13 */ /* 0x000fe20008000000 */
[----:B------:R-:W-:Y:S01]  /*f370*/  UMOV UR4, URZ ;  /* 0x0000003f00047c82 */ /* 0x000fe20008000000 */
        /* <DEDUP_REMOVED lines=26> */
.L_x_2597:
[----:B------:R-:W-:Y:S02]  /*f520*/  UIMAD UR50, UR42, UR37, URZ ;  /* 0x000000252a3272a4 */ /* 0x000fe4000f8e023f */
[----:B------:R-:W-:Y:S02]  /*f530*/  IMAD.U32 R3, RZ, RZ, UR37 ;  /* 0x00000025ff037e24 */ /* 0x000fe4000f8e00ff */
[----:B------:R-:W-:Y:S02]  /*f540*/  IMAD.MOV.U32 R0, RZ, RZ, RZ ;  /* 0x000000ffff007224 */ /* 0x000fe400078e00ff */
[----:B------:R-:W-:Y:S01]  /*f550*/  IMAD.MOV.U32 R2, RZ, RZ, 0x1 ;  /* 0x00000001ff027424 */ /* 0x000fe200078e00ff */
[----:B------:R-:W-:-:S04]  /*f560*/  MOV R18, UR50 ;  /* 0x0000003200127c02 */ /* 0x000fc80008000f00 */
        /* <DEDUP_REMOVED lines=27> */
.L_x_2598:
        /* <DEDUP_REMOVED lines=20> */
.L_x_2599:
        /* <DEDUP_REMOVED lines=20> */
.L_x_2600:
        /* <DEDUP_REMOVED lines=18> */
.L_x_2601:
        /* <DEDUP_REMOVED lines=15> */
[----:B------:R-:W-:-:S04]  /*fbb0*/  SHF.R.U32.HI R24, RZ, 0x3, R10 ;  /* 0x00000003ff187819 */ /* 0x000fc8000001160a */
[----:B------:R-:W-:-:S04]  /*fbc0*/  IADD3 R4, R32, R24, R6 ;  /* 0x0000001820047210 */ /* 0x000fc80007ffe006 */
[C---:B------:R-:W-:Y:S01]  /*fbd0*/  ISETP.GE.AND P0, PT, R4.reuse, UR38, PT ;  /* 0x0000002604007c0c */ /* 0x040fe2000bf06270 */
[----:B------:R-:W1:Y:S01]  /*fbe0*/  @P1 LDC R0, c[0x0][0x434] ;  /* 0x00010d00ff001b82 */ /* 0x000e620000000800 */
[----:B-----5:R-:W-:Y:S01]  /*fbf0*/  IMAD.IADD R11, R4, 0x1, R19 ;  /* 0x00000001040b7824 */ /* 0x020fe200078e0213 */
[----:B------:R-:W-:-:S03]  /*fc00*/  @P1 LOP3.LUT R29, R29, 0x8, RZ, 0xfc, !PT ;  /* 0x000000081d1d1812 */ /* 0x000fc600078efcff */
[----:B------:R-:W-:-:S03]  /*fc10*/  IMAD.MOV.U32 R7, RZ, RZ, R11 ;  /* 0x000000ffff077224 */ /* 0x000fc600078e000b */
[----:B0-----:R-:W0:Y:S08]  /*fc20*/  @P1 LDC R3, c[0x0][0x438] ;  /* 0x00010e00ff031b82 */ /* 0x001e300000000800 */
[----:B------:R-:W4:Y:S08]  /*fc30*/  @!P0 LDC.64 R8, c[0x0][0x428] ;  /* 0x00010a00ff088b82 */ /* 0x000f300000000a00 */
[----:B------:R-:W2:Y:S01]  /*fc40*/  @!P0 LDC.64 R4, c[0x0][0x418] ;  /* 0x00010600ff048b82 */ /* 0x000ea20000000a00 */
[----:B-1----:R-:W-:-:S05]  /*fc50*/  @P1 IMAD.HI.U32 R0, R11, R0, RZ ;  /* 0x000000000b001227 */ /* 0x002fca00078e00ff */
[----:B0-----:R-:W-:-:S04]  /*fc60*/  @P1 SHF.R.U32.HI R7, RZ, R3, R0 ;  /* 0x00000003ff071219 */ /* 0x001fc80000011600 */
[--C-:B------:R-:W-:Y:S01]  /*fc70*/  @!P0 SHF.R.S32.HI R3, RZ, 0x1f, R7.reuse ;  /* 0x0000001fff038819 */ /* 0x100fe20000011407 */
[----:B------:R-:W-:Y:S01]  /*fc80*/  @!P0 IMAD.MOV.U32 R2, RZ, RZ, R7 ;  /* 0x000000ffff028224 */ /* 0x000fe200078e0007 */
[----:B------:R-:W-:Y:S01]  /*fc90*/  SHF.L.U32 R16, R17, 0x7, RZ ;  /* 0x0000000711107819 */ /* 0x000fe200000006ff */
        /* <DEDUP_REMOVED lines=9> */
[----:B------:R-:W-:Y:S01]  /*fd30*/  IMAD.MOV.U32 R0, RZ, RZ, RZ ;  /* 0x000000ffff007224 */ /* 0x000fe200078e00ff */
[----:B------:R-:W-:Y:S01]  /*fd40*/  R2P PR, R17, 0x6 ;  /* 0x0000000611007804 */ /* 0x000fe20000000000 */
[----:B------:R-:W-:Y:S02]  /*fd50*/  IMAD.MOV R2, RZ, RZ, -R7 ;  /* 0x000000ffff027224 */ /* 0x000fe400078e0a07 */
[----:B------:R-:W-:Y:S01]  /*fd60*/  IMAD.MOV.U32 R7, RZ, RZ, 0x40 ;  /* 0x00000040ff077424 */ /* 0x000fe200078e00ff */
[----:B------:R-:W-:Y:S01]  /*fd70*/  SHF.R.U32.HI R3, RZ, 0x5, R10 ;  /* 0x00000005ff037819 */ /* 0x000fe2000001160a */
        /* <DEDUP_REMOVED lines=14> */
.L_x_2654:
        /* <DEDUP_REMOVED lines=20> */
.L_x_2603:
[----:B------:R-:W-:Y:S01]  /*ffa0*/  IMAD.MOV.U32 R20, RZ, RZ, 0x1 ;  /* 0x00000001ff147424 */ /* 0x000fe200078e00ff */
[----:B------:R-:W-:-:S04]  /*ffb0*/  SHF.R.S32.HI R8, RZ, 0x1f, R4 ;  /* 0x0000001fff087819 */ /* 0x000fc80000011404 */
[----:B------:R-:W-:-:S04]  /*ffc0*/  SHF.L.U32 R20, R20, 0x1f, RZ ;  /* 0x0000001f14147819 */ /* 0x000fc800000006ff */
[----:B------:R-:W0:Y:S02]  /*ffd0*/  SYNCS.PHASECHK.TRANS64.TRYWAIT P0, [UR44+0x38880], R20 ;  /* 0x03888014ff0075a7 */ /* 0x000e24000800016c */
[----:B0-----:R-:W-:Y:S05]  /*ffe0*/  @!P0 BRA `(.L_x_2604) ;  /* 0x0000004400108947 */ /* 0x001fea0003800000 */
.L_x_2655:
        /* <DEDUP_REMOVED lines=14> */
[----:B------:R-:W-:-:S04]  /*100d0*/  ULDC.64 UR4, c[0x0][0x330] ;  /* 0x0000cc0000047ab9 */ /* 0x000fc80000000a00 */
[----:B------:R-:W-:Y:S01]  /*100e0*/  IADD3 R3, R3, R5, RZ ;  /* 0x0000000503037210 */ /* 0x000fe20007ffe0ff */
[----:B------:R-:W-:Y:S01]  /*100f0*/  IMAD.U32 R5, RZ, RZ, UR4 ;  /* 0x00000004ff057e24 */ /* 0x000fe2000f8e00ff */
[----:B------:R-:W-:-:S03]  /*10100*/  UIMAD UR4, UR6, UR4, URZ ;  /* 0x00000004060472a4 */ /* 0x000fc6000f8e023f */
[----:B------:R-:W-:Y:S01]  /*10110*/  IMAD.WIDE.U32 R2, R5, UR40, R2 ;  /* 0x0000002805027c25 */ /* 0x000fe2000f8e0002 */
[----:B------:R-:W-:Y:S01]  /*10120*/  ULDC.64 UR6, c[0x0][0x318] ;  /* 0x0000c60000067ab9 */ /* 0x000fe20000000a00 */
[----:B------:R-:W-:Y:S02]  /*10130*/  UIMAD UR4, UR40, UR5, UR4 ;  /* 0x00000005280472a4 */ /* 0x000fe4000f8e0204 */
[----:B------:R-:W-:Y:S01]  /*10140*/  IMAD.U32 R7, RZ, RZ, UR7 ;  /* 0x00000007ff077e24 */ /* 0x000fe2000f8e00ff */
[----:B------:R-:W-:Y:S01]  /*10150*/  IADD3 R5, P0, R2, UR6, RZ ;  /* 0x0000000602057c10 */ /* 0x000fe2000ff1e0ff */
[----:B------:R-:W-:-:S03]  /*10160*/  IMAD.SHL.U32 R2, R17, 0x10, RZ ;  /* 0x0000001011027824 */ /* 0x000fc600078e00ff */
        /* <DEDUP_REMOVED lines=48> */
[----:B------:R-:W1:Y:S01]  /*10470*/  SHFL.IDX PT, R14, R5, 0x4, 0x181f ;  /* 0x00981f00050e7f89 */ /* 0x000e6200000e0000 */
[----:B--2---:R-:W-:Y:S02]  /*10480*/  IADD3.X R3, RZ, R3, RZ, P2, !PT ;  /* 0x00000003ff037210 */ /* 0x004fe400017fe4ff */
        /* <DEDUP_REMOVED lines=34> */
.L_x_2673:
        /* <DEDUP_REMOVED lines=18> */
.L_x_2606:
[----:B------:R-:W-:Y:S01]  /*107d0*/  SYNCS.ARRIVE.TRANS64.A1T0 RZ, [UR44+0x38870], RZ ;  /* 0x038870ffffff79a7 */ /* 0x000fe2000810002c */
[----:B------:R-:W-:Y:S05]  /*107e0*/  @!P6 BRA `(.L_x_2607) ;  /* 0x000000000004e947 */ /* 0x000fea0003800000 */
[----:B------:R-:W-:Y:S01]  /*107f0*/  BPT.TRAP 0x1 ;  /* 0x000000040000795c */ /* 0x000fe20000300000 */
.L_x_2607:
[----:B------:R-:W1:Y:S02]  /*10800*/  SYNCS.PHASECHK.TRANS64.TRYWAIT P0, [UR44+0x38840], R20 ;  /* 0x03884014ff0075a7 */ /* 0x000e64000800016c */
[----:B-1----:R-:W-:Y:S05]  /*10810*/  @!P0 BRA `(.L_x_2608) ;  /* 0x0000004400c48947 */ /* 0x002fea0003800000 */
.L_x_2674:
        /* <DEDUP_REMOVED lines=62> */
[----:B---3--:R-:W-:-:S05]  /*10c00*/  @P5 IMAD.X R5, RZ, RZ, R5, P0 ;  /* 0x000000ffff055224 */ /* 0x008fca00000e0605 */
[----:B------:R-:W-:Y:S02]  /*10c10*/  @P5 MOV R3, R5 ;  /* 0x0000000500035202 */ /* 0x000fe40000000f00 */
[----:B------:R-:W3:Y:S04]  /*10c20*/  SHFL.IDX PT, R5, R4, 0x4, 0x181f ;  /* 0x00981f0004057f89 */ /* 0x000ee800000e0000 */
[----:B------:R-:W-:Y:S04]  /*10c30*/  @P5 LDGSTS.E.BYPASS.LTC128B.128 [R17+0x29c00], desc[UR46][R2.64], !P6 ;  /* 0x29c0000002115fae */ /* 0x000fe8000f101d6e */
[----:B------:R4:W-:Y:S01]  /*10c40*/  @P5 LDGSTS.E.BYPASS.LTC128B.128 [R17+0x2dc00], desc[UR46][R2.64+0x80], !P1 ;  /* 0x2dc0008002115fae */ /* 0x0009e2000c901d6e */
        /* <DEDUP_REMOVED lines=8> */
[----:B--2---:R-:W-:-:S03]  /*10cd0*/  @P3 IADD3 R6, P0, R32, R14, RZ ;  /* 0x0000000e20063210 */ /* 0x004fc60007f1e0ff */
[----:B------:R-:W2:Y:S02]  /*10ce0*/  SHFL.IDX PT, R14, R0, 0x6, 0x181f ;  /* 0x00d81f00000e7f89 */ /* 0x000ea400000e0000 */
[----:B----4-:R-:W-:Y:S02]  /*10cf0*/  @P3 IMAD.MOV.U32 R2, RZ, RZ, R6 ;  /* 0x000000ffff023224 */ /* 0x010fe400078e0006 */
[----:B---3--:R-:W-:Y:S02]  /*10d00*/  @P3 IMAD.X R7, RZ, RZ, R5, P0 ;  /* 0x000000ffff073224 */ /* 0x008fe400000e0605 */
[----:B------:R-:W3:Y:S02]  /*10d10*/  SHFL.IDX PT, R5, R4, 0x6, 0x181f ;  /* 0x00d81f0004057f89 */ /* 0x000ee400000e0000 */
[----:B------:R-:W-:-:S05]  /*10d20*/  @P3 IMAD.MOV.U32 R3, RZ, RZ, R7 ;  /* 0x000000ffff033224 */ /* 0x000fca00078e0007 */
[----:B------:R-:W-:Y:S04]  /*10d30*/  @P3 LDGSTS.E.BYPASS.LTC128B.128 [R17+0x2ac00], desc[UR46][R2.64], !P6 ;  /* 0x2ac0000002113fae */ /* 0x000fe8000f101d6e */
[----:B------:R4:W-:Y:S01]  /*10d40*/  @P3 LDGSTS.E.BYPASS.LTC128B.128 [R17+0x2ec00], desc[UR46][R2.64+0x80], !P1 ;  /* 0x2ec0008002113fae */ /* 0x0009e2000c901d6e */
[----:B--2---:R-:W-:-:S05]  /*10d50*/  @P2 IADD3 R14, P0, R32, R14, RZ ;  /* 0x0000000e200e2210 */ /* 0x004fca0007f1e0ff */
[----:B----4-:R-:W-:Y:S02]  /*10d60*/  @P2 IMAD.MOV.U32 R2, RZ, RZ, R14 ;  /* 0x000000ffff022224 */ /* 0x010fe400078e000e */
[----:B---3--:R-:W-:Y:S01]  /*10d70*/  @P2 IMAD.X R5, RZ, RZ, R5, P0 ;  /* 0x000000ffff052224 */ /* 0x008fe200000e0605 */
[----:B------:R2:W3:Y:S03]  /*10d80*/  SHFL.IDX PT, R14, R0, 0x7, 0x181f ;  /* 0x00f81f00000e7f89 */ /* 0x0004e600000e0000 */
[----:B------:R-:W-:Y:S02]  /*10d90*/  @P2 IMAD.MOV.U32 R3, RZ, RZ, R5 ;  /* 0x000000ffff032224 */ /* 0x000fe400078e0005 */
[----:B------:R2:W4:Y:S04]  /*10da0*/  SHFL.IDX PT, R5, R4, 0x7, 0x181f ;  /* 0x00f81f0004057f89 */ /* 0x00052800000e0000 */
[----:B------:R2:W-:Y:S04]  /*10db0*/  @P2 LDGSTS.E.BYPASS.LTC128B.128 [R17+0x2b400], desc[UR46][R2.64], !P6 ;  /* 0x2b40000002112fae */ /* 0x0005e8000f101d6e */
[----:B------:R2:W-:Y:S02]  /*10dc0*/  @P2 LDGSTS.E.BYPASS.LTC128B.128 [R17+0x2f400], desc[UR46][R2.64+0x80], !P1 ;  /* 0x2f40008002112fae */ /* 0x0005e4000c901d6e */
.L_x_2692:
[----:B------:R-:W-:Y:S02]  /*10dd0*/  LOP3.LUT P2, RZ, R29, 0x40, RZ, 0xc0, !PT ;  /* 0x000000401dff7812 */ /* 0x000fe4000784c0ff */
[----:B------:R-:W-:-:S11]  /*10de0*/  ISETP.GE.AND P3, PT, R32, R10, PT ;  /* 0x0000000a2000720c */ /* 0x000fd60003f66270 */
[----:B--23--:R-:W-:-:S04]  /*10df0*/  @P2 IADD3 R2, P0, R32, R14, RZ ;  /* 0x0000000e20022210 */ /* 0x00cfc80007f1e0ff */
[----:B----4-:R-:W-:-:S05]  /*10e00*/  @P2 IADD3.X R3, RZ, R5, RZ, P0, !PT ;  /* 0x00000005ff032210 */ /* 0x010fca00007fe4ff */
        /* <DEDUP_REMOVED lines=14> */
.L_x_2610:
        /* <DEDUP_REMOVED lines=22> */
[----:B------:R-:W-:Y:S02]  /*11050*/  IMAD.U32 R6, RZ, RZ, UR8 ;  /* 0x00000008ff067e24 */ /* 0x000fe4000f8e00ff */
[----:B------:R-:W-:-:S02]  /*11060*/  IMAD.U32 R7, RZ, RZ, UR9 ;  /* 0x00000009ff077e24 */ /* 0x000fc4000f8e00ff */
[----:B------:R-:W-:Y:S02]  /*11070*/  IMAD.U32 R10, RZ, RZ, UR4 ;  /* 0x00000004ff0a7e24 */ /* 0x000fe4000f8e00ff */
[----:B------:R-:W-:Y:S02]  /*11080*/  IMAD.U32 R11, RZ, RZ, UR5 ;  /* 0x00000005ff0b7e24 */ /* 0x000fe4000f8e00ff */
[----:B------:R-:W-:Y:S02]  /*11090*/  IMAD.MOV.U32 R8, RZ, RZ, 0x70 ;  /* 0x00000070ff087424 */ /* 0x000fe400078e00ff */
[----:B------:R-:W-:-:S07]  /*110a0*/  IMAD.MOV.U32 R12, RZ, RZ, 0x1 ;  /* 0x00000001ff0c7424 */ /* 0x000fce00078e00ff */
[----:B01----:R-:W-:-:S07]  /*110b0*/  LEPC R20, `(.L_x_2611) ;  /* 0x000000001014794e */ /* 0x003fce0000000000 */
[----:B--2---:R-:W-:Y:S05]  /*110c0*/  CALL.ABS.NOINC R2 ;  /* 0x0000000002007343 */ /* 0x004fea0003c00000 */
.L_x_2611:
[----:B------:R-:W-:Y:S01]  /*110d0*/  UISETP.NE.AND UP0, UPT, UR49, URZ, UPT ;  /* 0x0000003f3100728c */ /* 0x000fe2000bf05270 */
[----:B------:R-:W-:Y:S01]  /*110e0*/  IMAD.U32 R4, RZ, RZ, UR38 ;  /* 0x00000026ff047e24 */ /* 0x000fe2000f8e00ff */
[----:B------:R-:W-:Y:S01]  /*110f0*/  ULDC.64 UR4, c[0x0][0x2e0] ;  /* 0x0000b80000047ab9 */ /* 0x000fe20000000a00 */
[----:B------:R-:W-:Y:S02]  /*11100*/  IMAD.U32 R5, RZ, RZ, UR39 ;  /* 0x00000027ff057e24 */ /* 0x000fe4000f8e00ff */
[----:B------:R-:W-:Y:S01]  /*11110*/  IMAD.IADD R0, R32, 0x1, R24 ;  /* 0x0000000120007824 */ /* 0x000fe200078e0218 */
[----:B------:R-:W-:Y:S01]  /*11120*/  PLOP3.LUT P0, PT, PT, PT, UP0, 0x80, 0x0 ;  /* 0x000000000000781c */ /* 0x000fe20003f0f008 */
[----:B------:R-:W-:Y:S01]  /*11130*/  IMAD.U32 R5, RZ, RZ, UR48 ;  /* 0x00000030ff057e24 */ /* 0x000fe2000f8e00ff */
[----:B------:R-:W-:Y:S01]  /*11140*/  PLOP3.LUT P1, PT, PT, PT, UP0, 0x80, 0x0 ;  /* 0x000000000000781c */ /* 0x000fe20003f2f008 */
[----:B------:R-:W-:Y:S02]  /*11150*/  IMAD.U32 R3, RZ, RZ, UR45 ;  /* 0x0000002dff037e24 */ /* 0x000fe4000f8e00ff */
[----:B------:R-:W-:-:S02]  /*11160*/  IMAD.MOV.U32 R2, RZ, RZ, R4 ;  /* 0x000000ffff027224 */ /* 0x000fc400078e0004 */
[----:B------:R-:W-:Y:S02]  /*11170*/  IMAD R0, R5, 0x80, R0 ;  /* 0x0000008005007824 */ /* 0x000fe400078e0200 */
[----:B------:R-:W-:Y:S01]  /*11180*/  IMAD R26, R26, UR4, RZ ;  /* 0x000000041a1a7c24 */ /* 0x000fe2000f8e02ff */
[----:B------:R-:W2:Y:S01]  /*11190*/  LDC R5, c[0x0][0x448] ;  /* 0x00011200ff057b82 */ /* 0x000ea20000000800 */
[----:B------:R-:W-:Y:S01]  /*111a0*/  IMAD.WIDE.U32 R2, R25, UR4, R2 ;  /* 0x0000000419027c25 */ /* 0x000fe2000f8e0002 */
[----:B------:R-:W-:-:S03]  /*111b0*/  @UP0 ULDC UR4, c[0x0][0x44c] ;  /* 0x0001130000040ab9 */ /* 0x000fc60000000800 */
[----:B------:R-:W-:-:S04]  /*111c0*/  @P0 IMAD.HI.U32 R4, R0, UR4, RZ ;  /* 0x0000000400040c27 */ /* 0x000fc8000f8e00ff */
[----:B------:R-:W-:Y:S01]  /*111d0*/  IMAD R9, R25, UR5, R26 ;  /* 0x0000000519097c24 */ /* 0x000fe2000f8e021a */
[----:B------:R-:W-:Y:S01]  /*111e0*/  @UP0 ULDC UR5, c[0x0][0x450] ;  /* 0x0001140000050ab9 */ /* 0x000fe20000000800 */
[----:B------:R-:W-:Y:S01]  /*111f0*/  IMAD.MOV.U32 R7, RZ, RZ, R0 ;  /* 0x000000ffff077224 */ /* 0x000fe200078e0000 */
[----:B------:R-:W-:Y:S01]  /*11200*/  @P1 SHF.R.U32.HI R7, RZ, UR5, R4 ;  /* 0x00000005ff071c19 */ /* 0x000fe20008011604 */
[----:B------:R-:W-:Y:S01]  /*11210*/  ULDC.64 UR4, c[0x0][0x2d0] ;  /* 0x0000b40000047ab9 */ /* 0x000fe20000000a00 */
[----:B------:R-:W-:Y:S02]  /*11220*/  IMAD.IADD R3, R3, 0x1, R9 ;  /* 0x0000000103037824 */ /* 0x000fe400078e0209 */
[----:B------:R-:W-:Y:S01]  /*11230*/  SHF.R.S32.HI R4, RZ, 0x1f, R7 ;  /* 0x0000001fff047819 */ /* 0x000fe20000011407 */
[----:B------:R-:W-:-:S04]  /*11240*/  IMAD.WIDE.U32 R2, R7, UR4, R2 ;  /* 0x0000000407027c25 */ /* 0x000fc8000f8e0002 */
[----:B------:R-:W-:-:S04]  /*11250*/  IMAD R4, R4, UR4, RZ ;  /* 0x0000000404047c24 */ /* 0x000fc8000f8e02ff */
[C---:B------:R-:W-:Y:S01]  /*11260*/  IMAD R9, R7.reuse, UR5, R4 ;  /* 0x0000000507097c24 */ /* 0x040fe2000f8e0204 */
[----:B------:R-:W-:Y:S01]  /*11270*/  IADD3 R7, -R7, RZ, RZ ;  /* 0x000000ff07077210 */ /* 0x000fe20007ffe1ff */
[----:B------:R-:W-:Y:S02]  /*11280*/  ULDC.64 UR4, c[0x0][0x2c8] ;  /* 0x0000b20000047ab9 */ /* 0x000fe40000000a00 */
[----:B------:R-:W-:Y:S02]  /*11290*/  IMAD.IADD R3, R3, 0x1, R9 ;  /* 0x0000000103037824 */ /* 0x000fe400078e0209 */
[----:B--2---:R-:W-:-:S04]  /*112a0*/  IMAD R7, R5, R7, R0 ;  /* 0x0000000705077224 */ /* 0x004fc800078e0200 */
        /* <DEDUP_REMOVED lines=12> */
[----:B------:R-:W2:Y:S01]  /*11370*/  SHFL.IDX PT, R14, R0, RZ, 0x181f ;  /* 0x00181fff000e7589 */ /* 0x000ea200000e0000 */
[----:B------:R-:W-:Y:S01]  /*11380*/  IMAD.U32 R3, RZ, RZ, UR48 ;  /* 0x00000030ff037e24 */ /* 0x000fe2000f8e00ff */
[----:B------:R-:W-:Y:S02]  /*11390*/  ULDC UR4, c[0x0][0x288] ;  /* 0x0000a20000047ab9 */ /* 0x000fe40000000800 */
[----:B------:R-:W3:Y:S01]  /*113a0*/  SHFL.IDX PT, R2, R4, RZ, 0x181f ;  /* 0x00181fff04027589 */ /* 0x000ee200000e0000 */
[----:B------:R-:W-:Y:S02]  /*113b0*/  IMAD R5, R5, UR4, RZ ;  /* 0x0000000405057c24 */ /* 0x000fe4000f8e02ff */
[----:B------:R-:W-:Y:S01]  /*113c0*/  IMAD R6, R3, 0x80, R24 ;  /* 0x0000008003067824 */ /* 0x000fe200078e0218 */
[----:B------:R-:W-:Y:S03]  /*113d0*/  SHFL.IDX PT, R7, R4, 0x1, 0x181f ;  /* 0x00381f0004077f89 */ /* 0x000fe600000e0000 */
        /* <DEDUP_REMOVED lines=40> */
[----:B--2---:R-:W-:-:S04]  /*11660*/  @!P2 IADD3 R14, P3, R32, R14, RZ ;  /* 0x0000000e200ea210 */ /* 0x004fc80007f7e0ff */
[----:B----4-:R-:W-:Y:S01]  /*11670*/  @!P2 MOV R2, R14 ;  /* 0x0000000e0002a202 */ /* 0x010fe20000000f00 */
[----:B---3--:R-:W-:Y:S01]  /*11680*/  @!P2 IMAD.X R7, RZ, RZ, R7, P3 ;  /* 0x000000ffff07a224 */ /* 0x008fe200018e0607 */
[----:B------:R-:W2:Y:S03]  /*11690*/  SHFL.IDX PT, R14, R0, 0x5, 0x181f ;  /* 0x00b81f00000e7f89 */ /* 0x000ea600000e0000 */
[----:B------:R-:W-:Y:S02]  /*116a0*/  @!P2 IMAD.MOV.U32 R3, RZ, RZ, R7 ;  /* 0x000000ffff03a224 */ /* 0x000fe400078e0007 */
        /* <DEDUP_REMOVED lines=22> */
.L_x_2709:
[----:B------:R-:W-:Y:S01]  /*11810*/  IADD3 R6, R6, 0x70, RZ ;  /* 0x0000007006067810 */ /* 0x000fe20007ffe0ff */
[----:B------:R-:W-:Y:S01]  /*11820*/  BSSY B0, `(.L_x_2613) ;  /* 0x000000b000007945 */ /* 0x000fe20003800000 */
[----:B--2---:R-:W-:Y:S02]  /*11830*/  IMAD.MOV.U32 R0, RZ, RZ, 0x1 ;  /* 0x00000001ff007424 */ /* 0x004fe400078e00ff */
[----:B------:R-:W-:-:S13]  /*11840*/  ISETP.GE.AND P2, PT, R6, R5, PT ;  /* 0x000000050600720c */ /* 0x000fda0003f46270 */
[----:B------:R-:W-:Y:S05]  /*11850*/  @P2 BRA `(.L_x_2614) ;  /* 0x00000000001c2947 */ /* 0x000fea0003800000 */
[----:B---3--:R-:W-:-:S05]  /*11860*/  IADD3 R2, P2, R32, R14, RZ ;  /* 0x0000000e20027210 */ /* 0x008fca0007f5e0ff */
[----:B----4-:R-:W-:-:S05]  /*11870*/  IMAD.X R3, RZ, RZ, R7, P2 ;  /* 0x000000ffff037224 */ /* 0x010fca00010e0607 */
[----:B------:R-:W-:Y:S01]  /*11880*/  @!PT LDS RZ, [RZ] ;  /* 0x00000000fffff984 */ /* 0x000fe20000000800 */
[----:B------:R-:W-:Y:S01]  /*11890*/  @!PT LDS RZ, [RZ] ;  /* 0x00000000fffff984 */ /* 0x000fe20000000800 */
[----:B------:R-:W-:Y:S01]  /*118a0*/  @!PT LDS RZ, [RZ] ;  /* 0x00000000fffff984 */ /* 0x000fe20000000800 */
[----:B------:R2:W-:Y:S04]  /*118b0*/  LDGSTS.E.BYPASS.LTC128B.128 [R17+0x23c00], desc[UR46][R2.64], !P1 ;  /* 0x23c0000002117fae */ /* 0x0005e8000c901d6e */
[----:B------:R2:W-:Y:S02]  /*118c0*/  LDGSTS.E.BYPASS.LTC128B.128 [R17+0x27c00], desc[UR46][R2.64+0x80], !P0 ;  /* 0x27c0008002117fae */ /* 0x0005e4000c101d6e */
.L_x_2614:
[----:B------:R-:W-:Y:S05]  /*118d0*/  BSYNC B0 ;  /* 0x0000000000007941 */ /* 0x000fea0003800000 */
.L_x_2613:
        /* <DEDUP_REMOVED lines=8> */
[----:B------:R-:W5:Y:S02]  /*11960*/  SYNCS.PHASECHK.TRANS64.TRYWAIT P0, [UR44+0x38820], R0 ;  /* 0x03882000ff0075a7 */ /* 0x000f64000800016c */
[----:B-----5:R-:W-:Y:S10]  /*11970*/  @!P0 BRA `(.L_x_2615) ;  /* 0x00000048008c8947 */ /* 0x020ff40003800000 */
.L_x_2710:
[----:B------:R-:W-:Y:S01]  /*11980*/  IMAD.MOV.U32 R33, RZ, RZ, 0x1 ;  /* 0x00000001ff217424 */ /* 0x000fe200078e00ff */
[----:B------:R-:W-:Y:S06]  /*11990*/  @!P1 BRA `(.L_x_2616) ;  /* 0x0000001800589947 */ /* 0x000fec0003800000 */
[----:B------:R-:W5:Y:S04]  /*119a0*/  LDL R4, [R1+0x4] ;  /* 0x0000040001047983 */ /* 0x000f680000100800 */
[----:B------:R-:W3:Y:S01]  /*119b0*/  LDL R6, [R1+0x10] ;  /* 0x0000100001067983 */ /* 0x000ee20000100800 */
[----:B------:R-:W-:-:S04]  /*119c0*/  UIADD3 UR4, UR42, 0x1, URZ ;  /* 0x000000012a047890 */ /* 0x000fc8000fffe03f */
[----:B------:R-:W-:Y:S02]  /*119d0*/  UIMAD UR4, UR4, UR37, URZ ;  /* 0x00000025040472a4 */ /* 0x000fe4000f8e023f */
[----:B------:R-:W-:Y:S01]  /*119e0*/  ULOP3.LUT UR5, URZ, UR43, URZ, 0x33, !UPT ;  /* 0x0000002b3f057292 */ /* 0x000fe2000f8e333f */
[----:B------:R-:W-:-:S03]  /*119f0*/  LOP3.LUT R0, RZ, UR41, RZ, 0x33, !PT ;  /* 0x00000029ff007c12 */ /* 0x000fc6000f8e33ff */
[----:B--2---:R-:W-:-:S04]  /*11a00*/  LOP3.LUT R3, RZ, UR4, RZ, 0x33, !PT ;  /* 0x00000004ff037c12 */ /* 0x004fc8000f8e33ff */
[----:B------:R-:W-:Y:S02]  /*11a10*/  VIMNMX3 R0, R0, UR5, R3, !PT ;  /* 0x0000000500007c0f */ /* 0x000fe4000f800103 */
[----:B------:R-:W-:Y:S01]  /*11a20*/  IADD3 R19, R32, R19, R24 ;  /* 0x0000001320137210 */ /* 0x000fe20007ffe018 */
[----:B------:R-:W-:-:S04]  /*11a30*/  IMAD.MOV.U32 R10, RZ, RZ, RZ ;  /* 0x000000ffff0a7224 */ /* 0x000fc800078e00ff */
[----:B------:R-:W-:Y:S01]  /*11a40*/  VIADD R5, R19, 0xfffffe80 ;  /* 0xfffffe8013057836 */ /* 0x000fe20000000000 */
[C---:B------:R-:W-:Y:S01]  /*11a50*/  IADD3 R34, -R0.reuse, -0x2, RZ ;  /* 0xfffffffe00227810 */ /* 0x040fe20007ffe1ff */
[----:B------:R-:W-:Y:S02]  /*11a60*/  IMAD.MOV.U32 R19, RZ, RZ, 0x1 ;  /* 0x00000001ff137424 */ /* 0x000fe400078e00ff */
[----:B------:R-:W-:Y:S02]  /*11a70*/  IMAD R28, R0, -0x80, R5 ;  /* 0xffffff80001c7824 */ /* 0x000fe400078e0205 */
[C---:B-----5:R-:W-:Y:S02]  /*11a80*/  IMAD.IADD R3, R4.reuse, 0x1, R16 ;  /* 0x0000000104037824 */ /* 0x060fe400078e0210 */
[----:B---3--:R-:W-:-:S03]  /*11a90*/  IMAD.IADD R2, R4, 0x1, R6 ;  /* 0x0000000104027824 */ /* 0x008fc600078e0206 */
[----:B------:R2:W-:Y:S04]  /*11aa0*/  STL [R1+0xc], R3 ;  /* 0x00000c0301007387 */ /* 0x0005e80000100800 */
[----:B------:R2:W-:Y:S02]  /*11ab0*/  STL [R1+0x8], R2 ;  /* 0x0000080201007387 */ /* 0x0005e40000100800 */
.L_x_2631:
[----:B---3--:R-:W3:Y:S01]  /*11ac0*/  LDL R4, [R1] ;  /* 0x0000000001047983 */ /* 0x008ee20000100800 */
[----:B------:R-:W5:Y:S01]  /*11ad0*/  LDC R0, c[0x0][0x430] ;  /* 0x00010c00ff007b82 */ /* 0x000f620000000800 */
[----:B----4-:R-:W-:Y:S01]  /*11ae0*/  MOV R7, R28 ;  /* 0x0000001c00077202 */ /* 0x010fe20000000f00 */
[----:B------:R-:W-:Y:S01]  /*11af0*/  ULDC.64 UR4, c[0x0][0x428] ;  /* 0x00010a0000047ab9 */ /* 0x000fe20000000a00 */
[----:B-----5:R-:W-:-:S13]  /*11b00*/  ISETP.NE.AND P0, PT, R0, 0x1, PT ;  /* 0x000000010000780c */ /* 0x020fda0003f05270 */
[----:B--2---:R-:W2:Y:S08]  /*11b10*/  @P0 LDC R3, c[0x0][0x434] ;  /* 0x00010d00ff030b82 */ /* 0x004eb00000000800 */
[----:B------:R-:W4:Y:S01]  /*11b20*/  @P0 LDC R5, c[0x0][0x438] ;  /* 0x00010e00ff050b82 */ /* 0x000f220000000800 */
[----:B--2---:R-:W-:-:S05]  /*11b30*/  @P0 IMAD.HI.U32 R0, R28, R3, RZ ;  /* 0x000000031c000227 */ /* 0x004fca00078e00ff */
[----:B----4-:R-:W-:-:S04]  /*11b40*/  @P0 SHF.R.U32.HI R7, RZ, R5, R0 ;  /* 0x00000005ff070219 */ /* 0x010fc80000011600 */
[--C-:B------:R-:W-:Y:S01]  /*11b50*/  SHF.R.S32.HI R3, RZ, 0x1f, R7.reuse ;  /* 0x0000001fff037819 */ /* 0x100fe20000011407 */
[----:B------:R-:W-:-:S04]  /*11b60*/  IMAD.MOV.U32 R2, RZ, RZ, R7 ;  /* 0x000000ffff027224 */ /* 0x000fc800078e0007 */
[----:B------:R-:W-:-:S04]  /*11b70*/  IMAD.WIDE.U32 R2, R36, UR4, R2 ;  /* 0x0000000424027c25 */ /* 0x000fc8000f8e0002 */
[----:B---3--:R-:W-:-:S04]  /*11b80*/  IMAD R5, R4, UR4, RZ ;  /* 0x0000000404057c24 */ /* 0x008fc8000f8e02ff */
[----:B------:R-:W-:Y:S01]  /*11b90*/  IMAD R5, R36, UR5, R5 ;  /* 0x0000000524057c24 */ /* 0x000fe2000f8e0205 */
[----:B------:R-:W-:Y:S02]  /*11ba0*/  ULDC.64 UR4, c[0x0][0x418] ;  /* 0x0001060000047ab9 */ /* 0x000fe40000000a00 */
[----:B------:R-:W-:Y:S01]  /*11bb0*/  LEA R4, P0, R2, UR4, 0x2 ;  /* 0x0000000402047c11 */ /* 0x000fe2000f8010ff */
[----:B------:R-:W-:-:S05]  /*11bc0*/  IMAD.IADD R3, R5, 0x1, R3 ;  /* 0x0000000105037824 */ /* 0x000fca00078e0203 */
[----:B------:R-:W-:-:S06]  /*11bd0*/  LEA.HI.X R5, R2, UR5, R3, 0x2, P0 ;  /* 0x0000000502057c11 */ /* 0x000fcc00080f1403 */
[----:B------:R-:W0:Y:S01]  /*11be0*/  LDG.E R5, desc[UR46][R4.64] ;  /* 0x0000002e04057981 */ /* 0x000e22000c1e1900 */
        /* <DEDUP_REMOVED lines=10> */
[----:B01----:R-:W-:Y:S01]  /*11c90*/  SHF.R.S32.HI R20, RZ, 0x1f, R5 ;  /* 0x0000001fff147819 */ /* 0x003fe20000011405 */
[----:B------:R-:W-:Y:S06]  /*11ca0*/  @!P2 BRA `(.L_x_2617) ;  /* 0x000000000004a947 */ /* 0x000fec0003800000 */
[----:B------:R-:W-:Y:S01]  /*11cb0*/  BPT.TRAP 0x1 ;  /* 0x000000040000795c */ /* 0x000fe20000300000 */
.L_x_2617:
[----:B------:R-:W-:Y:S02]  /*11cc0*/  LEA R4, R0, UR44, 0x3 ;  /* 0x0000002c00047c11 */ /* 0x000fe4000f8e18ff */
[----:B------:R-:W-:-:S04]  /*11cd0*/  SHF.L.U32 R21, R33, 0x1f, RZ ;  /* 0x0000001f21157819 */ /* 0x000fc800000006ff */
[----:B------:R-:W0:Y:S02]  /*11ce0*/  SYNCS.PHASECHK.TRANS64.TRYWAIT P1, [R4+URZ+0x38880], R21 ;  /* 0x03888015040075a7 */ /* 0x000e24000802017f */
[----:B0-----:R-:W-:Y:S05]  /*11cf0*/  @!P1 BRA `(.L_x_2618) ;  /* 0x0000004400c09947 */ /* 0x001fea0003800000 */
.L_x_2711:
        /* <DEDUP_REMOVED lines=29> */
[----:B------:R-:W1:Y:S01]  /*11ed0*/  SHFL.IDX PT, R14, R9, RZ, 0x181f ;  /* 0x00181fff090e7589 */ /* 0x000e6200000e0000 */
[----:B------:R-:W-:-:S03]  /*11ee0*/  IMAD R7, R0, 0x8000, R17 ;  /* 0x0000800000077824 */ /* 0x000fc600078e0211 */
[----:B------:R-:W2:Y:S01]  /*11ef0*/  SHFL.IDX PT, R3, R8, RZ, 0x181f ;  /* 0x00181fff08037589 */ /* 0x000ea200000e0000 */
[----:B-1----:R-:W-:-:S03]  /*11f00*/  IADD3 R2, P1, R32, R14, RZ ;  /* 0x0000000e20027210 */ /* 0x002fc60007f3e0ff */
[----:B------:R-:W1:Y:S01]  /*11f10*/  SHFL.IDX PT, R14, R9, 0x1, 0x181f ;  /* 0x00381f00090e7f89 */ /* 0x000e6200000e0000 */
[----:B--2---:R-:W-:-:S05]  /*11f20*/  IADD3.X R3, RZ, R3, RZ, P1, !PT ;  /* 0x00000003ff037210 */ /* 0x004fca0000ffe4ff */
        /* <DEDUP_REMOVED lines=39> */
.L_x_2729:
        /* <DEDUP_REMOVED lines=17> */
.L_x_2620:
[----:B------:R1:W-:Y:S01]  /*122b0*/  SYNCS.ARRIVE.TRANS64.A1T0 RZ, [R4+URZ+0x38870], RZ ;  /* 0x038870ff04ff79a7 */ /* 0x0003e2000810003f */
[----:B------:R-:W-:Y:S05]  /*122c0*/  @!P2 BRA `(.L_x_2621) ;  /* 0x000000000004a947 */ /* 0x000fea0003800000 */
[----:B------:R-:W-:Y:S01]  /*122d0*/  BPT.TRAP 0x1 ;  /* 0x000000040000795c */ /* 0x000fe20000300000 */
.L_x_2621:
[----:B------:R-:W2:Y:S02]  /*122e0*/  SYNCS.PHASECHK.TRANS64.TRYWAIT P1, [R4+URZ+0x38840], R21 ;  /* 0x03884015040075a7 */ /* 0x000ea4000802017f */
[----:B--2---:R-:W-:Y:S05]  /*122f0*/  @!P1 BRA `(.L_x_2622) ;  /* 0x00000048007c9947 */ /* 0x004fea0003800000 */
.L_x_2730:
        /* <DEDUP_REMOVED lines=8> */
[----:B------:R-:W-:Y:S01]  /*12380*/  IMAD R20, R20, UR4, RZ ;  /* 0x0000000414147c24 */ /* 0x000fe2000f8e02ff */
[----:B------:R-:W-:-:S03]  /*12390*/  IADD3 R3, R3, R7, RZ ;  /* 0x0000000703037210 */ /* 0x000fc60007ffe0ff */
[C---:B------:R-:W-:Y:S02]  /*123a0*/  IMAD R7, R5.reuse, UR5, R20 ;  /* 0x0000000505077c24 */ /* 0x040fe4000f8e0214 */
[----:B------:R-:W-:Y:S01]  /*123b0*/  IMAD.WIDE.U32 R2, R5, UR4, R2 ;  /* 0x0000000405027c25 */ /* 0x000fe2000f8e0002 */
[----:B------:R-:W-:-:S03]  /*123c0*/  ULDC.64 UR4, c[0x0][0x308] ;  /* 0x0000c20000047ab9 */ /* 0x000fc60000000a00 */
[----:B------:R-:W-:Y:S02]  /*123d0*/  IMAD.IADD R3, R3, 0x1, R7 ;  /* 0x0000000103037824 */ /* 0x000fe400078e0207 */
[----:B------:R-:W-:Y:S01]  /*123e0*/  IMAD.U32 R5, RZ, RZ, UR4 ;  /* 0x00000004ff057e24 */ /* 0x000fe2000f8e00ff */
[----:B------:R-:W-:Y:S01]  /*123f0*/  UIMAD UR4, UR6, UR4, URZ ;  /* 0x00000004060472a4 */ /* 0x000fe2000f8e023f */
[----:B---3--:R-:W-:Y:S02]  /*12400*/  ISETP.GE.AND P3, PT, R32, R8, PT ;  /* 0x000000082000720c */ /* 0x008fe40003f66270 */
        /* <DEDUP_REMOVED lines=39> */
[----:B--2---:R-:W-:-:S04]  /*12680*/  IADD3 R2, P1, R32, R21, RZ ;  /* 0x0000001520027210 */ /* 0x004fc80007f3e0ff */
[----:B0-----:R-:W-:Y:S02]  /*12690*/  IADD3.X R3, RZ, R8, RZ, P1, !PT ;  /* 0x00000008ff037210 */ /* 0x001fe40000ffe4ff */
[----:B------:R-:W0:Y:S04]  /*126a0*/  SHFL.IDX PT, R8, R6, 0x6, 0x181f ;  /* 0x00d81f0006087f89 */ /* 0x000e2800000e0000 */
[----:B------:R-:W-:Y:S04]  /*126b0*/  LDGSTS.E.BYPASS.LTC128B.128 [R5+0x2a400], desc[UR46][R2.64], !P3 ;  /* 0x2a40000002057fae */ /* 0x000fe8000d901d6e */
[----:B------:R2:W-:Y:S04]  /*126c0*/  LDGSTS.E.BYPASS.LTC128B.128 [R5+0x2e400], desc[UR46][R2.64+0x80], !P2 ;  /* 0x2e40008002057fae */ /* 0x0005e8000d101d6e */
[----:B------:R-:W3:Y:S01]  /*126d0*/  SHFL.IDX PT, R6, R6, 0x7, 0x181f ;  /* 0x00f81f0006067f89 */ /* 0x000ee200000e0000 */
[----:B--2---:R-:W-:-:S03]  /*126e0*/  IADD3 R2, P1, R32, R14, RZ ;  /* 0x0000000e20027210 */ /* 0x004fc60007f3e0ff */
[----:B------:R2:W4:Y:S02]  /*126f0*/  SHFL.IDX PT, R14, R7, 0x7, 0x181f ;  /* 0x00f81f00070e7f89 */ /* 0x00052400000e0000 */
[----:B------:R-:W-:-:S05]  /*12700*/  IMAD.X R3, RZ, RZ, R9, P1 ;  /* 0x000000ffff037224 */ /* 0x000fca00008e0609 */
[----:B------:R-:W-:Y:S04]  /*12710*/  LDGSTS.E.BYPASS.LTC128B.128 [R5+0x2ac00], desc[UR46][R2.64], !P3 ;  /* 0x2ac0000002057fae */ /* 0x000fe8000d901d6e */
[----:B------:R5:W-:Y:S02]  /*12720*/  LDGSTS.E.BYPASS.LTC128B.128 [R5+0x2ec00], desc[UR46][R2.64+0x80], !P2 ;  /* 0x2ec0008002057fae */ /* 0x000be4000d101d6e */
[----:B-----5:R-:W-:-:S05]  /*12730*/  IADD3 R2, P1, R32, R11, RZ ;  /* 0x0000000b20027210 */ /* 0x020fca0007f3e0ff */
[----:B0-----:R-:W-:-:S05]  /*12740*/  IMAD.X R3, RZ, RZ, R8, P1 ;  /* 0x000000ffff037224 */ /* 0x001fca00008e0608 */
[----:B------:R2:W-:Y:S04]  /*12750*/  LDGSTS.E.BYPASS.LTC128B.128 [R5+0x2b400], desc[UR46][R2.64], !P3 ;  /* 0x2b40000002057fae */ /* 0x0005e8000d901d6e */
[----:B---34-:R2:W-:Y:S02]  /*12760*/  LDGSTS.E.BYPASS.LTC128B.128 [R5+0x2f400], desc[UR46][R2.64+0x80], !P2 ;  /* 0x2f40008002057fae */ /* 0x0185e4000d101d6e */
.L_x_2748:
        /* <DEDUP_REMOVED lines=17> */
.L_x_2624:
[----:B------:R-:W-:Y:S01]  /*12880*/  IMAD.U32 R2, RZ, RZ, UR36 ;  /* 0x00000024ff027e24 */ /* 0x000fe2000f8e00ff */
[----:B------:R0:W-:Y:S04]  /*12890*/  SYNCS.ARRIVE.TRANS64.A1T0 RZ, [R4+URZ+0x38830], RZ ;  /* 0x038830ff04ff79a7 */ /* 0x0001e8000810003f */
[----:B------:R-:W-:-:S04]  /*128a0*/  LOP3.LUT R2, R2, 0x1, RZ, 0xfc, !PT ;  /* 0x0000000102027812 */ /* 0x000fc800078efcff */
[----:B------:R-:W-:-:S13]  /*128b0*/  ISETP.NE.AND P1, PT, R2, 0x3, PT ;  /* 0x000000030200780c */ /* 0x000fda0003f25270 */
[----:B0-----:R-:W-:Y:S05]  /*128c0*/  @!P1 BRA `(.L_x_2625) ;  /* 0x0000000000049947 */ /* 0x001fea0003800000 */
[----:B------:R-:W-:Y:S01]  /*128d0*/  BPT.TRAP 0x1 ;  /* 0x000000040000795c */ /* 0x000fe20000300000 */
.L_x_2625:
[----:B------:R-:W-:Y:S02]  /*128e0*/  LOP3.LUT R3, R19, 0x1, RZ, 0x3c, !PT ;  /* 0x0000000113037812 */ /* 0x000fe400078e3cff */
[----:B------:R-:W-:Y:S02]  /*128f0*/  LEA R18, R10, UR44, 0x3 ;  /* 0x0000002c0a127c11 */ /* 0x000fe4000f8e18ff */
[----:B------:R-:W-:-:S04]  /*12900*/  SHF.L.U32 R3, R3, 0x1f, RZ ;  /* 0x0000001f03037819 */ /* 0x000fc800000006ff */
[----:B------:R-:W0:Y:S02]  /*12910*/  SYNCS.PHASECHK.TRANS64.TRYWAIT P2, [R18+URZ+0x38870], R3 ;  /* 0x03887003120075a7 */ /* 0x000e24000804017f */
[----:B0-----:R-:W-:Y:S05]  /*12920*/  @!P2 BRA `(.L_x_2626) ;  /* 0x0000004c0048a947 */ /* 0x001fea0003800000 */
.L_x_2749:
[----:B------:R-:W-:-:S06]  /*12930*/  ULOP3.LUT UR4, UR36, 0x2, URZ, 0xfc, !UPT ;  /* 0x0000000224047892 */ /* 0x000fcc000f8efc3f */
[----:B------:R-:W-:-:S05]  /*12940*/  IMAD.U32 R2, RZ, RZ, UR4 ;  /* 0x00000004ff027e24 */ /* 0x000fca000f8e00ff */
[----:B------:R-:W-:-:S13]  /*12950*/  ISETP.NE.AND P2, PT, R2, 0x3, PT ;  /* 0x000000030200780c */ /* 0x000fda0003f45270 */
[----:B------:R-:W-:Y:S05]  /*12960*/  @!P2 BRA `(.L_x_2627) ;  /* 0x000000000004a947 */ /* 0x000fea0003800000 */
[----:B------:R-:W-:Y:S01]  /*12970*/  BPT.TRAP 0x1 ;  /* 0x000000040000795c */ /* 0x000fe20000300000 */
.L_x_2627:
[----:B------:R-:W-:Y:S01]  /*12980*/  SHF.L.U32 R5, R19, 0x1f, RZ ;  /* 0x0000001f13057819 */ /* 0x000fe200000006ff */
[----:B0-----:R-:W-:-:S03]  /*12990*/  IMAD.SHL.U32 R3, R10, 0x8000, RZ ;  /* 0x000080000a037824 */ /* 0x001fc600078e00ff */
[----:B------:R-:W0:Y:S02]  /*129a0*/  SYNCS.PHASECHK.TRANS64.TRYWAIT P2, [R18+URZ+0x38860], R5 ;  /* 0x03886005120075a7 */ /* 0x000e24000804017f */
[----:B0-----:R-:W-:Y:S05]  /*129b0*/  @!P2 BRA `(.L_x_2628) ;  /* 0x0000004c0038a947 */ /* 0x001fea0003800000 */
.L_x_2750:
        /* <DEDUP_REMOVED lines=44> */
[----:B------:R-:W-:Y:S02]  /*12c80*/  PRMT R23, R10, 0x7531, R11 ;  /* 0x000075310a177816 */ /* 0x000fe4000000000b */
[----:B------:R-:W-:-:S05]  /*12c90*/  IADD3 R19, R30, R7, RZ ;  /* 0x000000071e137210 */ /* 0x000fca0007ffe0ff */
        /* <DEDUP_REMOVED lines=62> */
[----:B------:R-:W-:Y:S02]  /*13080*/  IMAD.U32 R23, RZ, RZ, UR4 ;  /* 0x00000004ff177e24 */ /* 0x000fe4000f8e00ff */
[----:B------:R-:W-:Y:S01]  /*13090*/  IMAD.IADD R19, R30, 0x1, R5 ;  /* 0x000000011e137824 */ /* 0x000fe200078e0205 */
[----:B------:R-:W-:Y:S02]  /*130a0*/  PRMT R5, R8, 0x7531, R9 ;  /* 0x0000753108057816 */ /* 0x000fe40000000009 */
[----:B------:R-:W-:Y:S02]  /*130b0*/  LOP3.LUT R3, R3, R16, RZ, 0xfc, !PT ;  /* 0x0000001003037212 */ /* 0x000fe400078efcff */
        /* <DEDUP_REMOVED lines=23> */
.L_x_2629:
[----:B-1----:R1:W-:Y:S01]  /*13230*/  SYNCS.ARRIVE.TRANS64.A1T0 RZ, [R18+URZ+0x38850], RZ ;  /* 0x038850ff12ff79a7 */ /* 0x0023e2000810003f */
[----:B------:R-:W-:Y:S06]  /*13240*/  BAR.SYNC.DEFER_BLOCKING 0x2, 0x80 ;  /* 0x0082000000007b1d */ /* 0x000fec0000010000 */
[----:B------:R-:W-:Y:S05]  /*13250*/  @!P1 BRA `(.L_x_2630) ;  /* 0x0000000000049947 */ /* 0x000fea0003800000 */
[----:B------:R-:W-:Y:S01]  /*13260*/  BPT.TRAP 0x1 ;  /* 0x000000040000795c */ /* 0x000fe20000300000 */
.L_x_2630:
[----:B------:R-:W2:Y:S01]  /*13270*/  S2R R2, SR_CgaCtaId ;  /* 0x0000000000027919 */ /* 0x000ea20000008800 */
[----:B-1----:R-:W-:Y:S01]  /*13280*/  VIADD R18, R18, 0x38880 ;  /* 0x0003888012127836 */ /* 0x002fe20000000000 */
[----:B------:R-:W-:Y:S01]  /*13290*/  IADD3 R28, R28, -0x80, RZ ;  /* 0xffffff801c1c7810 */ /* 0x000fe20007ffe0ff */
[----:B0-----:R-:W-:Y:S02]  /*132a0*/  IMAD.MOV.U32 R19, RZ, RZ, R33 ;  /* 0x000000ffff137224 */ /* 0x001fe400078e0021 */
[----:B------:R-:W-:Y:S01]  /*132b0*/  IMAD.MOV.U32 R10, RZ, RZ, R0 ;  /* 0x000000ffff0a7224 */ /* 0x000fe200078e0000 */
[----:B--2---:R-:W-:-:S04]  /*132c0*/  PRMT R18, R2, 0x654, R18 ;  /* 0x0000065402127816 */ /* 0x004fc80000000012 */
[----:B------:R3:W-:Y:S01]  /*132d0*/  SYNCS.ARRIVE.TRANS64.RED.A1T0 RZ, [R18+URZ], RZ ;  /* 0x000000ff12ff79a7 */ /* 0x0007e2000810043f */
[----:B------:R-:W-:Y:S05]  /*132e0*/  @P0 BRA `(.L_x_2631) ;  /* 0xffffffe400f40947 */ /* 0x000fea000383ffff */
[----:B------:R-:W-:Y:S05]  /*132f0*/  BRA `(.L_x_2632) ;  /* 0x0000000000047947 */ /* 0x000fea0003800000 */
.L_x_2616:
[----:B------:R-:W-:-:S07]  /*13300*/  IMAD.MOV.U32 R0, RZ, RZ, RZ ;  /* 0x000000ffff007224 */ /* 0x000fce00078e00ff */
.L_x_2632:
[----:B------:R-:W-:-:S06]  /*13310*/  ULOP3.LUT UR4, UR36, 0x1, URZ, 0xfc, !UPT ;  /* 0x0000000124047892 */ /* 0x000fcc000f8efc3f */
[----:B--2---:R-:W-:-:S05]  /*13320*/  IMAD.U32 R2, RZ, RZ, UR4 ;  /* 0x00000004ff027e24 */ /* 0x004fca000f8e00ff */
[----:B------:R-:W-:-:S13]  /*13330*/  ISETP.NE.AND P1, PT, R2, 0x3, PT ;  /* 0x000000030200780c */ /* 0x000fda0003f25270 */
[----:B------:R-:W-:Y:S05]  /*13340*/  @!P1 BRA `(.L_x_2633) ;  /* 0x0000000000049947 */ /* 0x000fea0003800000 */
[----:B------:R-:W-:Y:S01]  /*13350*/  BPT.TRAP 0x1 ;  /* 0x000000040000795c */ /* 0x000fe20000300000 */
.L_x_2633:
[----:B------:R-:W-:Y:S01]  /*13360*/  LOP3.LUT R3, R33, 0x1, RZ, 0x3c, !PT ;  /* 0x0000000121037812 */ /* 0x000fe200078e3cff */
[----:B------:R-:W-:Y:S01]  /*13370*/  BSSY B0, `(.L_x_2634) ;  /* 0x0000005000007945 */ /* 0x000fe20003800000 */
[----:B---3--:R-:W-:Y:S02]  /*13380*/  LEA R18, R0, UR44, 0x3 ;  /* 0x0000002c00127c11 */ /* 0x008fe4000f8e18ff */
[----:B------:R-:W-:-:S04]  /*13390*/  SHF.L.U32 R3, R3, 0x1f, RZ ;  /* 0x0000001f03037819 */ /* 0x000fc800000006ff */
[----:B------:R-:W2:Y:S02]  /*133a0*/  SYNCS.PHASECHK.TRANS64.TRYWAIT P0, [R18+URZ+0x38870], R3 ;  /* 0x03887003120075a7 */ /* 0x000ea4000800017f */
[----:B--2---:R-:W-:Y:S05]  /*133b0*/  @!P0 BRA `(.L_x_2635) ;  /* 0x0000004000cc8947 */ /* 0x004fea0003800000 */
.L_x_2751:
[----:B------:R-:W-:Y:S05]  /*133c0*/  BSYNC B0 ;  /* 0x0000000000007941 */ /* 0x000fea0003800000 */
.L_x_2634:
[----:B------:R-:W-:-:S06]  /*133d0*/  ULOP3.LUT UR4, UR36, 0x2, URZ, 0xfc, !UPT ;  /* 0x0000000224047892 */ /* 0x000fcc000f8efc3f */
[----:B------:R-:W-:-:S05]  /*133e0*/  IMAD.U32 R2, RZ, RZ, UR4 ;  /* 0x00000004ff027e24 */ /* 0x000fca000f8e00ff */
[----:B------:R-:W-:-:S13]  /*133f0*/  ISETP.NE.AND P0, PT, R2, 0x3, PT ;  /* 0x000000030200780c */ /* 0x000fda0003f05270 */
[----:B------:R-:W-:Y:S05]  /*13400*/  @!P0 BRA `(.L_x_2636) ;  /* 0x0000000000048947 */ /* 0x000fea0003800000 */
[----:B------:R-:W-:Y:S01]  /*13410*/  BPT.TRAP 0x1 ;  /* 0x000000040000795c */ /* 0x000fe20000300000 */
.L_x_2636:
[----:B--2---:R-:W-:Y:S01]  /*13420*/  SHF.L.U32 R3, R33, 0x1f, RZ ;  /* 0x0000001f21037819 */ /* 0x004fe200000006ff */
[----:B------:R-:W-:-:S03]  /*13430*/  IMAD.SHL.U32 R2, R0, 0x8000, RZ ;  /* 0x0000800000027824 */ /* 0x000fc600078e00ff */
[----:B------:R-:W2:Y:S02]  /*13440*/  SYNCS.PHASECHK.TRANS64.TRYWAIT P0, [R18+URZ+0x38860], R3 ;  /* 0x03886003120075a7 */ /* 0x000ea4000800017f */
[----:B------:R-:W-:Y:S01]  /*13450*/  LOP3.LUT R5, R2, R16, RZ, 0xfc, !PT ;  /* 0x0000001002057212 */ /* 0x000fe200078efcff */
[----:B--2---:R-:W-:Y:S06]  /*13460*/  @!P0 BRA `(.L_x_2637) ;  /* 0x0000004000b48947 */ /* 0x004fec0003800000 */
.L_x_2752:
[----:B01----:R-:W3:Y:S04]  /*13470*/  LDL.LU R23, [R1+0x10] ;  /* 0x0000100001177983 */ /* 0x003ee80000300800 */
[----:B------:R-:W2:Y:S01]  /*13480*/  LDL.LU R22, [R1+0x4] ;  /* 0x0000040001167983 */ /* 0x000ea20000300800 */
[----:B------:R-:W-:Y:S05]  /*13490*/  WARPSYNC.ALL ;  /* 0x0000000000007948 */ /* 0x000fea0003800000 */
[----:B----4-:R-:W0:Y:S01]  /*134a0*/  LDSM.16.MT88.4 R4, [R5+UR44+0x10400] ;  /* 0x0104002c0504783b */ /* 0x010e220008004200 */
[----:B------:R-:W-:Y:S01]  /*134b0*/  VIADD R19, R2, 0x4000 ;  /* 0x0000400002137836 */ /* 0x000fe20000000000 */
[----:B------:R-:W-:Y:S01]  /*134c0*/  IADD3 R17, R30, R2, R31 ;  /* 0x000000021e117210 */ /* 0x000fe20007ffe01f */
[----:B------:R-:W-:Y:S01]  /*134d0*/  VIADD R21, R2, 0x1000 ;  /* 0x0000100002157836 */ /* 0x000fe20000000000 */
[----:B------:R-:W-:-:S02]  /*134e0*/  ULOP3.LUT UR4, UR36, 0x2, URZ, 0xfc, !UPT ;  /* 0x0000000224047892 */ /* 0x000fc4000f8efc3f */
[-C--:B------:R-:W-:Y:S02]  /*134f0*/  LOP3.LUT R19, R19, R16.reuse, RZ, 0xfc, !PT ;  /* 0x0000001013137212 */ /* 0x080fe400078efcff */
[----:B------:R-:W-:Y:S02]  /*13500*/  LOP3.LUT R21, R21, R16, RZ, 0xfc, !PT ;  /* 0x0000001015157212 */ /* 0x000fe400078efcff */
[C-C-:B0-----:R-:W-:Y:S02]  /*13510*/  PRMT R12, R4.reuse, 0x6420, R5.reuse ;  /* 0x00006420040c7816 */ /* 0x141fe40000000005 */
[----:B------:R-:W-:Y:S02]  /*13520*/  PRMT R13, R4, 0x7531, R5 ;  /* 0x00007531040d7816 */ /* 0x000fe40000000005 */
[C-C-:B------:R-:W-:Y:S02]  /*13530*/  PRMT R14, R6.reuse, 0x6420, R7.reuse ;  /* 0x00006420060e7816 */ /* 0x140fe40000000007 */
[----:B------:R-:W-:-:S02]  /*13540*/  PRMT R15, R6, 0x7531, R7 ;  /* 0x00007531060f7816 */ /* 0x000fc40000000007 */
[----:B--2---:R-:W-:-:S05]  /*13550*/  IADD3 R3, R2, R16, R22 ;  /* 0x0000001002037210 */ /* 0x004fca0007ffe016 */
        /* <DEDUP_REMOVED lines=9> */
[----:B---3--:R-:W-:Y:S02]  /*135f0*/  IADD3 R19, R31, R2, R23 ;  /* 0x000000021f137210 */ /* 0x008fe40007ffe017 */
        /* <DEDUP_REMOVED lines=13> */
[----:B------:R-:W-:Y:S01]  /*136d0*/  IMAD.IADD R17, R30, 0x1, R19 ;  /* 0x000000011e117824 */ /* 0x000fe200078e0213 */
[----:B------:R-:W-:-:S02]  /*136e0*/  IADD3 R19, R2, 0x5000, RZ ;  /* 0x0000500002137810 */ /* 0x000fc40007ffe0ff */
[-C--:B------:R-:W-:Y:S02]  /*136f0*/  LOP3.LUT R21, R21, R16.reuse, RZ, 0xfc, !PT ;  /* 0x0000001015157212 */ /* 0x080fe400078efcff */
[----:B------:R-:W-:Y:S01]  /*13700*/  LOP3.LUT R20, R19, R16, RZ, 0xfc, !PT ;  /* 0x0000001013147212 */ /* 0x000fe200078efcff */
[----:B------:R-:W-:Y:S01]  /*13710*/  VIADD R19, R2, 0x2000 ;  /* 0x0000200002137836 */ /* 0x000fe20000000000 */
        /* <DEDUP_REMOVED lines=89> */
.L_x_2638:
[----:B-1----:R1:W-:Y:S01]  /*13cb0*/  SYNCS.ARRIVE.TRANS64.A1T0 RZ, [R18+URZ+0x38850], RZ ;  /* 0x038850ff12ff79a7 */ /* 0x0023e2000810003f */
[----:B------:R-:W-:Y:S06]  /*13cc0*/  BAR.SYNC.DEFER_BLOCKING 0x2, 0x80 ;  /* 0x0082000000007b1d */ /* 0x000fec0000010000 */
[----:B------:R-:W-:Y:S05]  /*13cd0*/  @!P1 BRA `(.L_x_2639) ;  /* 0x0000000000049947 */ /* 0x000fea0003800000 */
[----:B------:R-:W-:Y:S01]  /*13ce0*/  BPT.TRAP 0x1 ;  /* 0x000000040000795c */ /* 0x000fe20000300000 */
.L_x_2639:
        /* <DEDUP_REMOVED lines=10> */
.L_x_2596:
[----:B------:R-:W1:Y:S01]  /*13d90*/  S2R R4, SR_CgaCtaId ;  /* 0x0000000000047919 */ /* 0x000e620000008800 */
[----:B------:R-:W-:Y:S02]  /*13da0*/  MOV R3, 0x400 ;  /* 0x0000040000037802 */ /* 0x000fe40000000f00 */
[----:B------:R-:W-:Y:S02]  /*13db0*/  SHF.L.U32 R2, R2, 0x1f, RZ ;  /* 0x0000001f02027819 */ /* 0x000fe400000006ff */
[----:B-1----:R-:W-:-:S04]  /*13dc0*/  LEA R5, R4, R3, 0x18 ;  /* 0x0000000304057211 */ /* 0x002fc800078ec0ff */
[----:B------:R-:W1:Y:S02]  /*13dd0*/  SYNCS.PHASECHK.TRANS64.TRYWAIT P0, [R5+URZ+0x38820], R2 ;  /* 0x03882002050075a7 */ /* 0x000e64000800017f */
[----:B-1----:R-:W-:Y:S05]  /*13de0*/  @!P0 BRA `(.L_x_2640) ;  /* 0x0000003800688947 */ /* 0x002fea0003800000 */
.L_x_2753:
        /* <DEDUP_REMOVED lines=9> */
[----:B------:R-:W-:-:S04]  /*13e80*/  MOV R2, UR4 ;  /* 0x0000000400027c02 */ /* 0x000fc80008000f00 */
[----:B------:R-:W-:-:S13]  /*13e90*/  ISETP.NE.AND P0, PT, R2, 0x3, PT ;  /* 0x000000030200780c */ /* 0x000fda0003f05270 */
[----:B------:R-:W-:Y:S05]  /*13ea0*/  @!P0 BRA `(.L_x_2641) ;  /* 0x0000000000048947 */ /* 0x000fea0003800000 */
[----:B------:R-:W-:Y:S01]  /*13eb0*/  BPT.TRAP 0x1 ;  /* 0x000000040000795c */ /* 0x000fe20000300000 */
.L_x_2641:
[C---:B------:R-:W-:Y:S01]  /*13ec0*/  IMAD R4, R0.reuse, 0x8, R5 ;  /* 0x0000000800047824 */ /* 0x040fe200078e0205 */
[----:B------:R-:W-:Y:S01]  /*13ed0*/  SHF.L.U32 R3, R33, 0x1f, RZ ;  /* 0x0000001f21037819 */ /* 0x000fe200000006ff */
[----:B------:R-:W-:-:S03]  /*13ee0*/  VIADD R0, R0, 0x1 ;  /* 0x0000000100007836 */ /* 0x000fc60000000000 */
[----:B------:R-:W1:Y:S02]  /*13ef0*/  SYNCS.PHASECHK.TRANS64.TRYWAIT P1, [R4+URZ+0x38840], R3 ;  /* 0x03884003040075a7 */ /* 0x000e64000802017f */
[----:B------:R-:W-:-:S04]  /*13f00*/  ISETP.NE.AND P2, PT, R0, 0x2, PT ;  /* 0x000000020000780c */ /* 0x000fc80003f45270 */
[----:B------:R-:W-:Y:S01]  /*13f10*/  SEL R2, RZ, 0x1, P2 ;  /* 0x00000001ff027807 */ /* 0x000fe20001000000 */
[----:B-1----:R-:W-:Y:S08]  /*13f20*/  @!P1 BRA `(.L_x_2642) ;  /* 0x00000038002c9947 */ /* 0x002ff00003800000 */
.L_x_2754:
[----:B------:R-:W-:Y:S02]  /*13f30*/  SEL R0, R0, RZ, P2 ;  /* 0x000000ff00007207 */ /* 0x000fe40001000000 */
[----:B------:R-:W-:Y:S01]  /*13f40*/  LOP3.LUT R2, R33, R2, RZ, 0x3c, !PT ;  /* 0x0000000221027212 */ /* 0x000fe200078e3cff */
[----:B------:R-:W-:Y:S06]  /*13f50*/  @!P0 BRA `(.L_x_2643) ;  /* 0x0000000000048947 */ /* 0x000fec0003800000 */
[----:B------:R-:W-:Y:S01]  /*13f60*/  BPT.TRAP 0x1 ;  /* 0x000000040000795c */ /* 0x000fe20000300000 */
.L_x_2643:
[----:B------:R-:W-:Y:S01]  /*13f70*/  IMAD R5, R0, 0x8, R5 ;  /* 0x0000000800057824 */ /* 0x000fe200078e0205 */
[----:B------:R-:W-:-:S04]  /*13f80*/  SHF.L.U32 R0, R2, 0x1f, RZ ;  /* 0x0000001f02007819 */ /* 0x000fc800000006ff */
[----:B------:R-:W2:Y:S02]  /*13f90*/  SYNCS.PHASECHK.TRANS64.TRYWAIT P1, [R5+URZ+0x38840], R0 ;  /* 0x03884000050075a7 */ /* 0x000ea4000802017f */
[----:B--2---:R-:W-:Y:S05]  /*13fa0*/  @!P1 BRA `(.L_x_2644) ;  /* 0x0000003800209947 */ /* 0x004fea0003800000 */
.L_x_2755:
[----:B------:R-:W-:Y:S05]  /*13fb0*/  @!P0 BRA `(.L_x_2645) ;  /* 0x0000000000048947 */ /* 0x000fea0003800000 */
[----:B------:R-:W-:Y:S01]  /*13fc0*/  BPT.TRAP 0x1 ;  /* 0x000000040000795c */ /* 0x000fe20000300000 */
.L_x_2645:
[----:B------:R-:W3:Y:S02]  /*13fd0*/  SYNCS.PHASECHK.TRANS64.TRYWAIT P1, [R4+URZ+0x38860], R3 ;  /* 0x03886003040075a7 */ /* 0x000ee4000802017f */
[----:B---3--:R-:W-:Y:S05]  /*13fe0*/  @!P1 BRA `(.L_x_2646) ;  /* 0x0000003800249947 */ /* 0x008fea0003800000 */
.L_x_2756:
[----:B------:R-:W-:Y:S05]  /*13ff0*/  @!P0 BRA `(.L_x_2647) ;  /* 0x0000000000048947 */ /* 0x000fea0003800000 */
[----:B------:R-:W-:Y:S01]  /*14000*/  BPT.TRAP 0x1 ;  /* 0x000000040000795c */ /* 0x000fe20000300000 */
.L_x_2647:
[----:B------:R-:W4:Y:S02]  /*14010*/  SYNCS.PHASECHK.TRANS64.TRYWAIT P1, [R5+URZ+0x38860], R0 ;  /* 0x03886000050075a7 */ /* 0x000f24000802017f */
[----:B----4-:R-:W-:Y:S05]  /*14020*/  @!P1 BRA `(.L_x_2648) ;  /* 0x0000003800289947 */ /* 0x010fea0003800000 */
.L_x_2757:
[----:B------:R-:W-:Y:S05]  /*14030*/  @!P0 BRA `(.L_x_2649) ;  /* 0x0000000000048947 */ /* 0x000fea0003800000 */
[----:B------:R-:W-:Y:S01]  /*14040*/  BPT.TRAP 0x1 ;  /* 0x000000040000795c */ /* 0x000fe20000300000 */
.L_x_2649:
[----:B------:R-:W0:Y:S02]  /*14050*/  SYNCS.PHASECHK.TRANS64.TRYWAIT P1, [R4+URZ+0x38880], R3 ;  /* 0x03888003040075a7 */ /* 0x000e24000802017f */
[----:B0-----:R-:W-:Y:S05]  /*14060*/  @!P1 BRA `(.L_x_2650) ;  /* 0x00000038002c9947 */ /* 0x001fea0003800000 */
.L_x_2758:
[----:B------:R-:W-:Y:S05]  /*14070*/  @!P0 BRA `(.L_x_2651) ;  /* 0x0000000000048947 */ /* 0x000fea0003800000 */
[----:B------:R-:W-:Y:S01]  /*14080*/  BPT.TRAP 0x1 ;  /* 0x000000040000795c */ /* 0x000fe20000300000 */
.L_x_2651:
[----:B------:R0:W0:Y:S02]  /*14090*/  SYNCS.PHASECHK.TRANS64.TRYWAIT P0, [R5+URZ+0x38880], R0 ;  /* 0x03888000050075a7 */ /* 0x000024000800017f */
[----:B0-----:R-:W-:Y:S05]  /*140a0*/  @!P0 NANOSLEEP.SYNCS 0x989680 ;  /* 0x009896800000895d */ /* 0x001fea0003900000 */
[----:B------:R-:W0:Y:S02]  /*140b0*/  @!P0 SYNCS.PHASECHK.TRANS64 P0, [R5+URZ+0x38880], R0 ;  /* 0x03888000050085a7 */ /* 0x000e24000800007f */
[----:B0-----:R-:W-:Y:S05]  /*140c0*/  @!P0 BRA `(.L_x_2651) ;  /* 0xfffffffc00f08947 */ /* 0x001fea000383ffff */
.L_x_2552:
[----:B------:R-:W-:Y:S05]  /*140d0*/  BSYNC B6 ;  /* 0x0000000000067941 */ /* 0x000fea0003800000 */
.L_x_2549:
[----:B------:R-:W-:Y:S05]  /*140e0*/  EXIT ;  /* 0x000000000000794d */ /* 0x000fea0003800000 */
.L_x_2556:
[----:B0-----:R-:W-:-:S04]  /*140f0*/  IMAD.U32 R3, RZ, RZ, UR41 ;  /* 0x00000029ff037e24 */ /* 0x001fc8000f8e00ff */
[----:B------:R0:W1:Y:S03]  /*14100*/  SYNCS.PHASECHK.TRANS64.TRYWAIT P0, [R3+URZ+0x38800], R8 ;  /* 0x03880008030075a7 */ /* 0x000066000800017f */
[----:B-1----:R-:W-:Y:S05]  /*14110*/  @!P0 NANOSLEEP.SYNCS 0x989680 ;  /* 0x009896800000895d */ /* 0x002fea0003900000 */
[----:B------:R-:W1:Y:S02]  /*14120*/  @!P0 SYNCS.PHASECHK.TRANS64 P0, [R3+URZ+0x38800], R8 ;  /* 0x03880008030085a7 */ /* 0x000e64000800007f */
[----:B-1----:R-:W-:Y:S05]  /*14130*/  @!P0 BRA `(.L_x_2556) ;  /* 0xfffffffc00ec8947 */ /* 0x002fea000383ffff */
[----:B------:R-:W-:Y:S05]  /*14140*/  BRA `(.L_x_2652) ;  /* 0xfffffed400cc7947 */ /* 0x000fea000383ffff */
.L_x_2560:
[----:B0-----:R-:W-:-:S04]  /*14150*/  IMAD.U32 R3, RZ, RZ, UR41 ;  /* 0x00000029ff037e24 */ /* 0x001fc8000f8e00ff */
[----:B------:R0:W2:Y:S03]  /*14160*/  SYNCS.PHASECHK.TRANS64.TRYWAIT P1, [R3+URZ+0x38830], R8 ;  /* 0x03883008030075a7 */ /* 0x0000a6000802017f */
[----:B--2---:R-:W-:Y:S05]  /*14170*/  @!P1 NANOSLEEP.SYNCS 0x989680 ;  /* 0x009896800000995d */ /* 0x004fea0003900000 */
[----:B------:R-:W2:Y:S02]  /*14180*/  @!P1 SYNCS.PHASECHK.TRANS64 P1, [R3+URZ+0x38830], R8 ;  /* 0x03883008030095a7 */ /* 0x000ea4000802007f */
[----:B--2---:R-:W-:Y:S05]  /*14190*/  @!P1 BRA `(.L_x_2560) ;  /* 0xfffffffc00ec9947 */ /* 0x004fea000383ffff */
[----:B------:R-:W-:Y:S05]  /*141a0*/  BRA `(.L_x_2559) ;  /* 0xfffffed400e87947 */ /* 0x000fea000383ffff */
.L_x_2565:
[----:B-1----:R-:W-:-:S04]  /*141b0*/  IMAD.U32 R9, RZ, RZ, UR41 ;  /* 0x00000029ff097e24 */ /* 0x002fc8000f8e00ff */
[----:B------:R1:W2:Y:S03]  /*141c0*/  SYNCS.PHASECHK.TRANS64.TRYWAIT P1, [R9+URZ+0x38850], R8 ;  /* 0x03885008090075a7 */ /* 0x0002a6000802017f */
[----:B--2---:R-:W-:Y:S05]  /*141d0*/  @!P1 NANOSLEEP.SYNCS 0x989680 ;  /* 0x009896800000995d */ /* 0x004fea0003900000 */
[----:B------:R-:W2:Y:S02]  /*141e0*/  @!P1 SYNCS.PHASECHK.TRANS64 P1, [R9+URZ+0x38850], R8 ;  /* 0x03885008090095a7 */ /* 0x000ea4000802007f */
[----:B--2---:R-:W-:Y:S05]  /*141f0*/  @!P1 BRA `(.L_x_2565) ;  /* 0xfffffffc00ec9947 */ /* 0x004fea000383ffff */
[----:B------:R-:W-:Y:S05]  /*14200*/  BRA `(.L_x_2564) ;  /* 0xffffff00007c7947 */ /* 0x000fea000383ffff */
.L_x_2571:
[----:B0-----:R-:W-:Y:S02]  /*14210*/  IMAD.U32 R4, RZ, RZ, UR54 ;  /* 0x00000036ff047e24 */ /* 0x001fe4000f8e00ff */
[----:B------:R-:W-:-:S04]  /*14220*/  IMAD.U32 R11, RZ, RZ, UR57 ;  /* 0x00000039ff0b7e24 */ /* 0x000fc8000f8e00ff */
[----:B------:R0:W1:Y:S03]  /*14230*/  SYNCS.PHASECHK.TRANS64.TRYWAIT P1, [R4+URZ+0x38830], R11 ;  /* 0x0388300b040075a7 */ /* 0x000066000802017f */
[----:B-1----:R-:W-:Y:S05]  /*14240*/  @!P1 NANOSLEEP.SYNCS 0x989680 ;  /* 0x009896800000995d */ /* 0x002fea0003900000 */
[----:B------:R-:W1:Y:S02]  /*14250*/  @!P1 SYNCS.PHASECHK.TRANS64 P1, [R4+URZ+0x38830], R11 ;  /* 0x0388300b040095a7 */ /* 0x000e64000802007f */
[----:B-1----:R-:W-:Y:S05]  /*14260*/  @!P1 BRA `(.L_x_2571) ;  /* 0xfffffffc00e89947 */ /* 0x002fea000383ffff */
[----:B------:R-:W-:Y:S05]  /*14270*/  BRA `(.L_x_2570) ;  /* 0xffffff0400987947 */ /* 0x000fea000383ffff */
.L_x_2576:
[----:B0-----:R-:W-:Y:S01]  /*14280*/  MOV R8, UR54 ;  /* 0x0000003600087c02 */ /* 0x001fe20008000f00 */
[----:B------:R-:W-:-:S04]  /*14290*/  IMAD.U32 R9, RZ, RZ, UR57 ;  /* 0x00000039ff097e24 */ /* 0x000fc8000f8e00ff */
[----:B------:R0:W1:Y:S03]  /*142a0*/  SYNCS.PHASECHK.TRANS64.TRYWAIT P1, [R8+URZ+0x38850], R9 ;  /* 0x03885009080075a7 */ /* 0x000066000802017f */
[----:B-1----:R-:W-:Y:S05]  /*142b0*/  @!P1 NANOSLEEP.SYNCS 0x989680 ;  /* 0x009896800000995d */ /* 0x002fea0003900000 */
[----:B------:R-:W1:Y:S02]  /*142c0*/  @!P1 SYNCS.PHASECHK.TRANS64 P1, [R8+URZ+0x38850], R9 ;  /* 0x03885009080095a7 */ /* 0x000e64000802007f */
[----:B-1----:R-:W-:Y:S05]  /*142d0*/  @!P1 BRA `(.L_x_2576) ;  /* 0xfffffffc00e89947 */ /* 0x002fea000383ffff */
[----:B------:R-:W-:Y:S05]  /*142e0*/  BRA `(.L_x_2575) ;  /* 0xffffff34008c7947 */ /* 0x000fea000383ffff */
.L_x_2583:
[----:B-1----:R-:W-:-:S04]  /*142f0*/  IMAD.U32 R10, RZ, RZ, UR44 ;  /* 0x0000002cff0a7e24 */ /* 0x002fc8000f8e00ff */
[----:B------:R1:W2:Y:S03]  /*14300*/  SYNCS.PHASECHK.TRANS64.TRYWAIT P1, [R10+URZ+0x38830], R7 ;  /* 0x038830070a0075a7 */ /* 0x0002a6000802017f */
[----:B--2---:R-:W-:Y:S05]  /*14310*/  @!P1 NANOSLEEP.SYNCS 0x989680 ;  /* 0x009896800000995d */ /* 0x004fea0003900000 */
[----:B------:R-:W2:Y:S02]  /*14320*/  @!P1 SYNCS.PHASECHK.TRANS64 P1, [R10+URZ+0x38830], R7 ;  /* 0x038830070a0095a7 */ /* 0x000ea4000802007f */
[----:B--2---:R-:W-:Y:S05]  /*14330*/  @!P1 BRA `(.L_x_2583) ;  /* 0xfffffffc00ec9947 */ /* 0x004fea000383ffff */
[----:B------:R-:W-:Y:S05]  /*14340*/  BRA `(.L_x_2582) ;  /* 0xffffff3800607947 */ /* 0x000fea000383ffff */
.L_x_2588:
[----:B-1----:R-:W-:-:S04]  /*14350*/  IMAD.U32 R8, RZ, RZ, UR44 ;  /* 0x0000002cff087e24 */ /* 0x002fc8000f8e00ff */
[----:B------:R1:W2:Y:S03]  /*14360*/  SYNCS.PHASECHK.TRANS64.TRYWAIT P1, [R8+URZ+0x38850], R7 ;  /* 0x03885007080075a7 */ /* 0x0002a6000802017f */
[----:B--2---:R-:W-:Y:S05]  /*14370*/  @!P1 NANOSLEEP.SYNCS 0x989680 ;  /* 0x009896800000995d */ /* 0x004fea0003900000 */
[----:B------:R-:W2:Y:S02]  /*14380*/  @!P1 SYNCS.PHASECHK.TRANS64 P1, [R8+URZ+0x38850], R7 ;  /* 0x03885007080095a7 */ /* 0x000ea4000802007f */
[----:B--2---:R-:W-:Y:S05]  /*14390*/  @!P1 BRA `(.L_x_2588) ;  /* 0xfffffffc00ec9947 */ /* 0x004fea000383ffff */
[----:B------:R-:W-:Y:S05]  /*143a0*/  BRA `(.L_x_2587) ;  /* 0xffffff5c00ec7947 */ /* 0x000fea000383ffff */
.L_x_2602:
[----:B------:R-:W-:Y:S02]  /*143b0*/  IMAD.MOV.U32 R13, RZ, RZ, R22 ;  /* 0x000000ffff0d7224 */ /* 0x000fe400078e0016 */
[----:B------:R-:W-:Y:S02]  /*143c0*/  IMAD.MOV.U32 R12, RZ, RZ, RZ ;  /* 0x000000ffff0c7224 */ /* 0x000fe400078e00ff */
[----:B------:R-:W-:Y:S02]  /*143d0*/  IMAD.MOV.U32 R11, RZ, RZ, 0x1f ;  /* 0x0000001fff0b7424 */ /* 0x000fe400078e00ff */
[----:B------:R-:W-:-:S07]  /*143e0*/  IMAD.MOV.U32 R15, RZ, RZ, -0x1 ;  /* 0xffffffffff0f7424 */ /* 0x000fce00078e00ff */
[----:B0----5:R-:W-:Y:S05]  /*143f0*/  WARPSYNC.COLLECTIVE R15, `(.L_x_2653) ;  /* 0x000000000f087348 */ /* 0x021fea0003c00000 */
[----:B------:R1:W2:Y:S02]  /*14400*/  SHFL.IDX P6, R14, R13, R12, R11 ;  /* 0x0000000c0d0e7389 */ /* 0x0002a400000c000b */
[----:B012--5:R-:W-:Y:S01]  /*14410*/  ENDCOLLECTIVE ;  /* 0x000000000000791b */ /* 0x027fe20003800000 */
.L_x_2653:
[----:B------:R-:W-:Y:S05]  /*14420*/  BRA `(.L_x_2654) ;  /* 0xffffffb8008c7947 */ /* 0x000fea000383ffff */
.L_x_2604:
[----:B0-----:R0:W1:Y:S02]  /*14430*/  SYNCS.PHASECHK.TRANS64.TRYWAIT P0, [R23+URZ+0x38880], R20 ;  /* 0x03888014170075a7 */ /* 0x001064000800017f */
[----:B-1----:R-:W-:Y:S05]  /*14440*/  @!P0 NANOSLEEP.SYNCS 0x989680 ;  /* 0x009896800000895d */ /* 0x002fea0003900000 */
[----:B------:R-:W1:Y:S02]  /*14450*/  @!P0 SYNCS.PHASECHK.TRANS64 P0, [R23+URZ+0x38880], R20 ;  /* 0x03888014170085a7 */ /* 0x000e64000800007f */
[----:B-1----:R-:W-:Y:S05]  /*14460*/  @!P0 BRA `(.L_x_2604) ;  /* 0xfffffffc00f08947 */ /* 0x002fea000383ffff */
[----:B------:R-:W-:Y:S05]  /*14470*/  BRA `(.L_x_2655) ;  /* 0xffffffb800dc7947 */ /* 0x000fea000383ffff */
.L_x_2605:
        /* <DEDUP_REMOVED lines=8> */
.L_x_2657:
[----:B------:R-:W-:Y:S05]  /*14500*/  BSYNC B0 ;  /* 0x0000000000007941 */ /* 0x000fea0003800000 */
.L_x_2656:
[----:B------:R-:W0:Y:S01]  /*14510*/  LDC R21, c[0x0][0x2f4] ;  /* 0x0000bd00ff157b82 */ /* 0x000e220000000800 */
[----:B------:R-:W-:Y:S01]  /*14520*/  IMAD.MOV.U32 R13, RZ, RZ, R5 ;  /* 0x000000ffff0d7224 */ /* 0x000fe200078e0005 */
[----:B------:R-:W-:Y:S01]  /*14530*/  IADD3 R17, R37, UR44, RZ ;  /* 0x0000002c25117c10 */ /* 0x000fe2000fffe0ff */
[----:B------:R-:W-:Y:S01]  /*14540*/  IMAD.MOV.U32 R12, RZ, RZ, RZ ;  /* 0x000000ffff0c7224 */ /* 0x000fe200078e00ff */
[C---:B------:R-:W-:Y:S01]  /*14550*/  ISETP.GE.AND P3, PT, R6.reuse, 0x11, PT ;  /* 0x000000110600780c */ /* 0x040fe20003f66270 */
[----:B------:R-:W-:Y:S01]  /*14560*/  IMAD.MOV.U32 R11, RZ, RZ, 0x181f ;  /* 0x0000181fff0b7424 */ /* 0x000fe200078e00ff */
[----:B------:R-:W-:Y:S01]  /*14570*/  LOP3.LUT R29, R29, 0xffffffdf, RZ, 0xc0, !PT ;  /* 0xffffffdf1d1d7812 */ /* 0x000fe200078ec0ff */
[----:B------:R-:W-:Y:S01]  /*14580*/  IMAD.MOV.U32 R15, RZ, RZ, -0x1 ;  /* 0xffffffffff0f7424 */ /* 0x000fe200078e00ff */
[C---:B------:R-:W-:Y:S01]  /*14590*/  ISETP.GE.AND P5, PT, R6.reuse, 0x31, PT ;  /* 0x000000310600780c */ /* 0x040fe20003fa6270 */
[----:B------:R-:W-:Y:S01]  /*145a0*/  IMAD.MOV.U32 R3, RZ, RZ, R14 ;  /* 0x000000ffff037224 */ /* 0x000fe200078e000e */
[----:B------:R-:W-:-:S13]  /*145b0*/  ISETP.GE.AND P4, PT, R6, 0x41, PT ;  /* 0x000000410600780c */ /* 0x000fda0003f86270 */
[----:B0-----:R-:W-:Y:S05]  /*145c0*/  WARPSYNC.COLLECTIVE R15, `(.L_x_2658) ;  /* 0x000000000f087348 */ /* 0x001fea0003c00000 */
[----:B------:R1:W2:Y:S02]  /*145d0*/  SHFL.IDX P6, R14, R13, R12, R11 ;  /* 0x0000000c0d0e7389 */ /* 0x0002a400000c000b */
[----:B012---:R-:W-:Y:S01]  /*145e0*/  ENDCOLLECTIVE ;  /* 0x000000000000791b */ /* 0x007fe20003800000 */
.L_x_2658:
        /* <DEDUP_REMOVED lines=11> */
.L_x_2659:
        /* <DEDUP_REMOVED lines=13> */
.L_x_2660:
[----:B------:R-:W-:Y:S02]  /*14770*/  IMAD.MOV.U32 R13, RZ, RZ, R7 ;  /* 0x000000ffff0d7224 */ /* 0x000fe400078e0007 */
[----:B------:R-:W-:Y:S01]  /*14780*/  IMAD.MOV.U32 R12, RZ, RZ, 0x2 ;  /* 0x00000002ff0c7424 */ /* 0x000fe200078e00ff */
[----:B------:R-:W-:-:S13]  /*14790*/  IADD3 R2, P2, R32, R14, RZ ;  /* 0x0000000e20027210 */ /* 0x000fda0007f5e0ff */
[----:B------:R-:W-:Y:S05]  /*147a0*/  WARPSYNC.COLLECTIVE R15, `(.L_x_2661) ;  /* 0x000000000f087348 */ /* 0x000fea0003c00000 */
[----:B------:R0:W1:Y:S02]  /*147b0*/  SHFL.IDX P6, R14, R13, R12, R11 ;  /* 0x0000000c0d0e7389 */ /* 0x00006400000c000b */
[----:B01----:R-:W-:Y:S01]  /*147c0*/  ENDCOLLECTIVE ;  /* 0x000000000000791b */ /* 0x003fe20003800000 */
.L_x_2661:
[----:B------:R-:W-:Y:S01]  /*147d0*/  IMAD.X R3, RZ, RZ, R3, P2 ;  /* 0x000000ffff037224 */ /* 0x000fe200010e0603 */
[----:B------:R-:W-:Y:S02]  /*147e0*/  ISETP.LT.OR P2, PT, R6, 0x11, P1 ;  /* 0x000000110600780c */ /* 0x000fe40000f41670 */
[----:B------:R-:W-:-:S11]  /*147f0*/  MOV R13, R5 ;  /* 0x00000005000d7202 */ /* 0x000fd60000000f00 */
        /* <DEDUP_REMOVED lines=10> */
.L_x_2662:
[----:B------:R-:W-:Y:S02]  /*148a0*/  IMAD.MOV.U32 R13, RZ, RZ, R7 ;  /* 0x000000ffff0d7224 */ /* 0x000fe400078e0007 */
[----:B------:R-:W-:Y:S01]  /*148b0*/  IMAD.MOV.U32 R12, RZ, RZ, 0x3 ;  /* 0x00000003ff0c7424 */ /* 0x000fe200078e00ff */
[----:B------:R-:W-:-:S13]  /*148c0*/  IADD3 R2, P2, R32, R14, RZ ;  /* 0x0000000e20027210 */ /* 0x000fda0007f5e0ff */
[----:B------:R-:W-:Y:S05]  /*148d0*/  WARPSYNC.COLLECTIVE R15, `(.L_x_2663) ;  /* 0x000000000f087348 */ /* 0x000fea0003c00000 */
[----:B------:R0:W1:Y:S02]  /*148e0*/  SHFL.IDX P6, R14, R13, R12, R11 ;  /* 0x0000000c0d0e7389 */ /* 0x00006400000c000b */
[----:B01----:R-:W-:Y:S01]  /*148f0*/  ENDCOLLECTIVE ;  /* 0x000000000000791b */ /* 0x003fe20003800000 */
.L_x_2663:
        /* <DEDUP_REMOVED lines=13> */
.L_x_2664:
[----:B------:R-:W-:Y:S02]  /*149d0*/  IMAD.MOV.U32 R13, RZ, RZ, R7 ;  /* 0x000000ffff0d7224 */ /* 0x000fe400078e0007 */
[----:B------:R-:W-:Y:S01]  /*149e0*/  IMAD.MOV.U32 R12, RZ, RZ, 0x4 ;  /* 0x00000004ff0c7424 */ /* 0x000fe200078e00ff */
[----:B------:R-:W-:-:S13]  /*149f0*/  IADD3 R2, P2, R32, R14, RZ ;  /* 0x0000000e20027210 */ /* 0x000fda0007f5e0ff */
[----:B------:R-:W-:Y:S05]  /*14a00*/  WARPSYNC.COLLECTIVE R15, `(.L_x_2665) ;  /* 0x000000000f087348 */ /* 0x000fea0003c00000 */
[----:B------:R0:W1:Y:S02]  /*14a10*/  SHFL.IDX P6, R14, R13, R12, R11 ;  /* 0x0000000c0d0e7389 */ /* 0x00006400000c000b */
[----:B01----:R-:W-:Y:S01]  /*14a20*/  ENDCOLLECTIVE ;  /* 0x000000000000791b */ /* 0x003fe20003800000 */
.L_x_2665:
        /* <DEDUP_REMOVED lines=13> */
.L_x_2666:
[----:B------:R-:W-:Y:S02]  /*14b00*/  IMAD.MOV.U32 R13, RZ, RZ, R7 ;  /* 0x000000ffff0d7224 */ /* 0x000fe400078e0007 */
[----:B------:R-:W-:Y:S01]  /*14b10*/  IMAD.MOV.U32 R12, RZ, RZ, 0x5 ;  /* 0x00000005ff0c7424 */ /* 0x000fe200078e00ff */
[----:B------:R-:W-:-:S13]  /*14b20*/  IADD3 R2, P2, R32, R14, RZ ;  /* 0x0000000e20027210 */ /* 0x000fda0007f5e0ff */
[----:B------:R-:W-:Y:S05]  /*14b30*/  WARPSYNC.COLLECTIVE R15, `(.L_x_2667) ;  /* 0x000000000f087348 */ /* 0x000fea0003c00000 */
[----:B------:R0:W1:Y:S02]  /*14b40*/  SHFL.IDX P6, R14, R13, R12, R11 ;  /* 0x0000000c0d0e7389 */ /* 0x00006400000c000b */
[----:B01----:R-:W-:Y:S01]  /*14b50*/  ENDCOLLECTIVE ;  /* 0x000000000000791b */ /* 0x003fe20003800000 */
.L_x_2667:
        /* <DEDUP_REMOVED lines=13> */
.L_x_2668:
[----:B------:R-:W-:Y:S01]  /*14c30*/  IMAD.MOV.U32 R13, RZ, RZ, R7 ;  /* 0x000000ffff0d7224 */ /* 0x000fe200078e0007 */
[----:B------:R-:W-:Y:S02]  /*14c40*/  MOV R12, 0x6 ;  /* 0x00000006000c7802 */ /* 0x000fe40000000f00 */
[----:B------:R-:W-:-:S13]  /*14c50*/  IADD3 R2, P2, R32, R14, RZ ;  /* 0x0000000e20027210 */ /* 0x000fda0007f5e0ff */
[----:B------:R-:W-:Y:S05]  /*14c60*/  WARPSYNC.COLLECTIVE R15, `(.L_x_2669) ;  /* 0x000000000f087348 */ /* 0x000fea0003c00000 */
[----:B------:R0:W1:Y:S02]  /*14c70*/  SHFL.IDX P6, R14, R13, R12, R11 ;  /* 0x0000000c0d0e7389 */ /* 0x00006400000c000b */
[----:B01----:R-:W-:Y:S01]  /*14c80*/  ENDCOLLECTIVE ;  /* 0x000000000000791b */ /* 0x003fe20003800000 */
.L_x_2669:
        /* <DEDUP_REMOVED lines=13> */
.L_x_2670:
[----:B------:R-:W-:Y:S02]  /*14d60*/  IMAD.MOV.U32 R13, RZ, RZ, R7 ;  /* 0x000000ffff0d7224 */ /* 0x000fe400078e0007 */
[----:B------:R-:W-:Y:S01]  /*14d70*/  IMAD.MOV.U32 R12, RZ, RZ, 0x7 ;  /* 0x00000007ff0c7424 */ /* 0x000fe200078e00ff */
[----:B------:R-:W-:-:S13]  /*14d80*/  IADD3 R2, P2, R32, R14, RZ ;  /* 0x0000000e20027210 */ /* 0x000fda0007f5e0ff */
[----:B------:R-:W-:Y:S05]  /*14d90*/  WARPSYNC.COLLECTIVE R15, `(.L_x_2671) ;  /* 0x000000000f087348 */ /* 0x000fea0003c00000 */
[----:B------:R0:W1:Y:S02]  /*14da0*/  SHFL.IDX P6, R14, R13, R12, R11 ;  /* 0x0000000c0d0e7389 */ /* 0x00006400000c000b */
[----:B01----:R-:W-:Y:S01]  /*14db0*/  ENDCOLLECTIVE ;  /* 0x000000000000791b */ /* 0x003fe20003800000 */
.L_x_2671:
        /* <DEDUP_REMOVED lines=12> */
.L_x_2672:
        /* <DEDUP_REMOVED lines=10> */
[----:B-1----:R-:W-:Y:S06]  /*14f20*/  BRA `(.L_x_2673) ;  /* 0xffffffb400e07947 */ /* 0x002fec000383ffff */
.L_x_2608:
[----:B-1----:R1:W2:Y:S02]  /*14f30*/  SYNCS.PHASECHK.TRANS64.TRYWAIT P0, [R23+URZ+0x38840], R20 ;  /* 0x03884014170075a7 */ /* 0x0022a4000800017f */
[----:B--2---:R-:W-:Y:S05]  /*14f40*/  @!P0 NANOSLEEP.SYNCS 0x989680 ;  /* 0x009896800000895d */ /* 0x004fea0003900000 */
[----:B------:R-:W2:Y:S02]  /*14f50*/  @!P0 SYNCS.PHASECHK.TRANS64 P0, [R23+URZ+0x38840], R20 ;  /* 0x03884014170085a7 */ /* 0x000ea4000800007f */
[----:B--2---:R-:W-:Y:S05]  /*14f60*/  @!P0 BRA `(.L_x_2608) ;  /* 0xfffffffc00f08947 */ /* 0x004fea000383ffff */
[----:B------:R-:W-:Y:S05]  /*14f70*/  BRA `(.L_x_2674) ;  /* 0xffffffb800287947 */ /* 0x000fea000383ffff */
.L_x_2609:
[----:B------:R-:W-:Y:S01]  /*14f80*/  BSSY B0, `(.L_x_2675) ;  /* 0x0000008000007945 */ /* 0x000fe20003800000 */
[----:B------:R-:W-:Y:S01]  /*14f90*/  IMAD.MOV.U32 R13, RZ, RZ, R4 ;  /* 0x000000ffff0d7224 */ /* 0x000fe200078e0004 */
[----:B------:R-:W-:Y:S01]  /*14fa0*/  MOV R12, RZ ;  /* 0x000000ff000c7202 */ /* 0x000fe20000000f00 */
[----:B------:R-:W-:Y:S02]  /*14fb0*/  IMAD.MOV.U32 R11, RZ, RZ, 0x181f ;  /* 0x0000181fff0b7424 */ /* 0x000fe400078e00ff */
[----:B------:R-:W-:-:S07]  /*14fc0*/  IMAD.MOV.U32 R15, RZ, RZ, -0x1 ;  /* 0xffffffffff0f7424 */ /* 0x000fce00078e00ff */
[----:B01----:R-:W-:Y:S05]  /*14fd0*/  WARPSYNC.COLLECTIVE R15, `(.L_x_2676) ;  /* 0x000000000f087348 */ /* 0x003fea0003c00000 */
[----:B------:R2:W3:Y:S02]  /*14fe0*/  SHFL.IDX P6, R14, R13, R12, R11 ;  /* 0x0000000c0d0e7389 */ /* 0x0004e400000c000b */
[----:B0123--:R-:W-:Y:S01]  /*14ff0*/  ENDCOLLECTIVE ;  /* 0x000000000000791b */ /* 0x00ffe20003800000 */
.L_x_2676:
[----:B------:R-:W-:Y:S05]  /*15000*/  BSYNC B0 ;  /* 0x0000000000007941 */ /* 0x000fea0003800000 */
.L_x_2675:
        /* <DEDUP_REMOVED lines=8> */
.L_x_2677:
[----:B------:R-:W-:Y:S02]  /*15090*/  IMAD.MOV.U32 R13, RZ, RZ, R4 ;  /* 0x000000ffff0d7224 */ /* 0x000fe400078e0004 */
[----:B------:R-:W-:Y:S01]  /*150a0*/  IMAD.MOV.U32 R12, RZ, RZ, 0x1 ;  /* 0x00000001ff0c7424 */ /* 0x000fe200078e00ff */
[----:B------:R-:W-:-:S13]  /*150b0*/  LOP3.LUT P6, RZ, R29, 0x80, RZ, 0xc0, !PT ;  /* 0x000000801dff7812 */ /* 0x000fda00078cc0ff */
[----:B------:R-:W-:-:S05]  /*150c0*/  @P6 IADD3 R14, P0, R32, R14, RZ ;  /* 0x0000000e200e6210 */ /* 0x000fca0007f1e0ff */
[----:B------:R-:W-:Y:S01]  /*150d0*/  @P6 IMAD.X R3, RZ, RZ, R2, P0 ;  /* 0x000000ffff036224 */ /* 0x000fe200000e0602 */
[----:B------:R-:W-:Y:S02]  /*150e0*/  ISETP.GE.AND P0, PT, R32, R10, PT ;  /* 0x0000000a2000720c */ /* 0x000fe40003f06270 */
[----:B------:R-:W-:-:S11]  /*150f0*/  @P6 MOV R2, R14 ;  /* 0x0000000e00026202 */ /* 0x000fd60000000f00 */
        /* <DEDUP_REMOVED lines=8> */
.L_x_2678:
[----:B------:R-:W-:Y:S02]  /*15180*/  IMAD.MOV.U32 R13, RZ, RZ, R0 ;  /* 0x000000ffff0d7224 */ /* 0x000fe400078e0000 */
[----:B------:R-:W-:-:S07]  /*15190*/  IMAD.MOV.U32 R5, RZ, RZ, R14 ;  /* 0x000000ffff057224 */ /* 0x000fce00078e000e */
[----:B------:R-:W-:Y:S05]  /*151a0*/  WARPSYNC.COLLECTIVE R15, `(.L_x_2679) ;  /* 0x000000000f087348 */ /* 0x000fea0003c00000 */
[----:B------:R0:W1:Y:S02]  /*151b0*/  SHFL.IDX P6, R14, R13, R12, R11 ;  /* 0x0000000c0d0e7389 */ /* 0x00006400000c000b */
[----:B01----:R-:W-:Y:S01]  /*151c0*/  ENDCOLLECTIVE ;  /* 0x000000000000791b */ /* 0x003fe20003800000 */
.L_x_2679:
[----:B------:R-:W-:Y:S01]  /*151d0*/  IMAD.MOV.U32 R13, RZ, RZ, R4 ;  /* 0x000000ffff0d7224 */ /* 0x000fe200078e0004 */
[----:B------:R-:W-:Y:S02]  /*151e0*/  MOV R12, 0x2 ;  /* 0x00000002000c7802 */ /* 0x000fe40000000f00 */
        /* <DEDUP_REMOVED lines=14> */
.L_x_2680:
[----:B------:R-:W-:Y:S02]  /*152d0*/  IMAD.MOV.U32 R13, RZ, RZ, R0 ;  /* 0x000000ffff0d7224 */ /* 0x000fe400078e0000 */
[----:B------:R-:W-:-:S07]  /*152e0*/  IMAD.MOV.U32 R5, RZ, RZ, R14 ;  /* 0x000000ffff057224 */ /* 0x000fce00078e000e */
[----:B------:R-:W-:Y:S05]  /*152f0*/  WARPSYNC.COLLECTIVE R15, `(.L_x_2681) ;  /* 0x000000000f087348 */ /* 0x000fea0003c00000 */
[----:B------:R0:W1:Y:S02]  /*15300*/  SHFL.IDX P6, R14, R13, R12, R11 ;  /* 0x0000000c0d0e7389 */ /* 0x00006400000c000b */
[----:B01----:R-:W-:Y:S01]  /*15310*/  ENDCOLLECTIVE ;  /* 0x000000000000791b */ /* 0x003fe20003800000 */
.L_x_2681:
        /* <DEDUP_REMOVED lines=16> */
.L_x_2682:
[----:B------:R-:W-:Y:S01]  /*15420*/  MOV R13, R0 ;  /* 0x00000000000d7202 */ /* 0x000fe20000000f00 */
[----:B------:R-:W-:-:S07]  /*15430*/  IMAD.MOV.U32 R5, RZ, RZ, R14 ;  /* 0x000000ffff057224 */ /* 0x000fce00078e000e */
[----:B------:R-:W-:Y:S05]  /*15440*/  WARPSYNC.COLLECTIVE R15, `(.L_x_2683) ;  /* 0x000000000f087348 */ /* 0x000fea0003c00000 */
[----:B------:R0:W1:Y:S02]  /*15450*/  SHFL.IDX P6, R14, R13, R12, R11 ;  /* 0x0000000c0d0e7389 */ /* 0x00006400000c000b */
[----:B01----:R-:W-:Y:S01]  /*15460*/  ENDCOLLECTIVE ;  /* 0x000000000000791b */ /* 0x003fe20003800000 */
.L_x_2683:
        /* <DEDUP_REMOVED lines=14> */
.L_x_2684:
        /* <DEDUP_REMOVED lines=10> */
.L_x_2685:
        /* <DEDUP_REMOVED lines=8> */
.L_x_2686:
        /* <DEDUP_REMOVED lines=11> */
.L_x_2687:
[----:B------:R-:W-:Y:S01]  /*15720*/  MOV R13, R4 ;  /* 0x00000004000d7202 */ /* 0x000fe20000000f00 */
[----:B------:R-:W-:Y:S01]  /*15730*/  IMAD.MOV.U32 R12, RZ, RZ, 0x6 ;  /* 0x00000006ff0c7424 */ /* 0x000fe200078e00ff */
[----:B------:R-:W-:-:S13]  /*15740*/  @P3 IADD3 R6, P0, R32, R14, RZ ;  /* 0x0000000e20063210 */ /* 0x000fda0007f1e0ff */
[----:B------:R-:W-:Y:S05]  /*15750*/  WARPSYNC.COLLECTIVE R15, `(.L_x_2688) ;  /* 0x000000000f087348 */ /* 0x000fea0003c00000 */
[----:B------:R0:W1:Y:S02]  /*15760*/  SHFL.IDX P6, R14, R13, R12, R11 ;  /* 0x0000000c0d0e7389 */ /* 0x00006400000c000b */
[----:B01----:R-:W-:Y:S01]  /*15770*/  ENDCOLLECTIVE ;  /* 0x000000000000791b */ /* 0x003fe20003800000 */
.L_x_2688:
        /* <DEDUP_REMOVED lines=13> */
.L_x_2689:
[----:B------:R-:W-:Y:S02]  /*15850*/  IMAD.MOV.U32 R13, RZ, RZ, R4 ;  /* 0x000000ffff0d7224 */ /* 0x000fe400078e0004 */
[----:B------:R-:W-:Y:S01]  /*15860*/  IMAD.MOV.U32 R12, RZ, RZ, 0x7 ;  /* 0x00000007ff0c7424 */ /* 0x000fe200078e00ff */
[----:B------:R-:W-:-:S05]  /*15870*/  @P2 IADD3 R14, P0, R32, R14, RZ ;  /* 0x0000000e200e2210 */ /* 0x000fca0007f1e0ff */
[----:B------:R-:W-:-:S08]  /*15880*/  @P2 IMAD.MOV.U32 R2, RZ, RZ, R14 ;  /* 0x000000ffff022224 */ /* 0x000fd000078e000e */
[----:B------:R-:W-:Y:S05]  /*15890*/  WARPSYNC.COLLECTIVE R15, `(.L_x_2690) ;  /* 0x000000000f087348 */ /* 0x000fea0003c00000 */
[----:B------:R0:W1:Y:S02]  /*158a0*/  SHFL.IDX P6, R14, R13, R12, R11 ;  /* 0x0000000c0d0e7389 */ /* 0x00006400000c000b */
[----:B01----:R-:W-:Y:S01]  /*158b0*/  ENDCOLLECTIVE ;  /* 0x000000000000791b */ /* 0x003fe20003800000 */
.L_x_2690:
        /* <DEDUP_REMOVED lines=8> */
[----:B------:R-:W-:-:S07]  /*15940*/  MOV R5, R14 ;  /* 0x0000000e00057202 */ /* 0x000fce0000000f00 */
[----:B0-----:R-:W-:Y:S05]  /*15950*/  WARPSYNC.COLLECTIVE R15, `(.L_x_2691) ;  /* 0x000000000f087348 */ /* 0x001fea0003c00000 */
[----:B------:R1:W2:Y:S02]  /*15960*/  SHFL.IDX P6, R14, R13, R12, R11 ;  /* 0x0000000c0d0e7389 */ /* 0x0002a400000c000b */
[----:B012---:R-:W-:Y:S01]  /*15970*/  ENDCOLLECTIVE ;  /* 0x000000000000791b */ /* 0x007fe20003800000 */
.L_x_2691:
[----:B------:R-:W-:Y:S05]  /*15980*/  BRA `(.L_x_2692) ;  /* 0xffffffb400107947 */ /* 0x000fea000383ffff */
.L_x_2612:
[----:B------:R-:W-:Y:S02]  /*15990*/  IMAD.MOV.U32 R13, RZ, RZ, R4 ;  /* 0x000000ffff0d7224 */ /* 0x000fe400078e0004 */
[----:B------:R-:W-:Y:S02]  /*159a0*/  IMAD.MOV.U32 R12, RZ, RZ, RZ ;  /* 0x000000ffff0c7224 */ /* 0x000fe400078e00ff */
[----:B------:R-:W-:Y:S02]  /*159b0*/  IMAD.MOV.U32 R11, RZ, RZ, 0x181f ;  /* 0x0000181fff0b7424 */ /* 0x000fe400078e00ff */
[----:B------:R-:W-:Y:S02]  /*159c0*/  IMAD.MOV.U32 R15, RZ, RZ, -0x1 ;  /* 0xffffffffff0f7424 */ /* 0x000fe400078e00ff */
[----:B------:R-:W-:-:S07]  /*159d0*/  IMAD.U32 R3, RZ, RZ, UR48 ;  /* 0x00000030ff037e24 */ /* 0x000fce000f8e00ff */
[----:B01----:R-:W-:Y:S05]  /*159e0*/  WARPSYNC.COLLECTIVE R15, `(.L_x_2693) ;  /* 0x000000000f087348 */ /* 0x003fea0003c00000 */
[----:B------:R2:W3:Y:S02]  /*159f0*/  SHFL.IDX P6, R14, R13, R12, R11 ;  /* 0x0000000c0d0e7389 */ /* 0x0004e400000c000b */
[----:B0123--:R-:W-:Y:S01]  /*15a00*/  ENDCOLLECTIVE ;  /* 0x000000000000791b */ /* 0x00ffe20003800000 */
.L_x_2693:
[----:B------:R-:W-:-:S05]  /*15a10*/  LEA R6, R3, R24, 0x7 ;  /* 0x0000001803067211 */ /* 0x000fca00078e38ff */
[----:B------:R-:W-:Y:S02]  /*15a20*/  VIADD R8, R6, 0x10 ;  /* 0x0000001006087836 */ /* 0x000fe40000000000 */
[----:B------:R-:W-:Y:S02]  /*15a30*/  IMAD.MOV.U32 R13, RZ, RZ, R0 ;  /* 0x000000ffff0d7224 */ /* 0x000fe400078e0000 */
[----:B------:R-:W-:-:S07]  /*15a40*/  IMAD.MOV.U32 R2, RZ, RZ, R14 ;  /* 0x000000ffff027224 */ /* 0x000fce00078e000e */
[----:B------:R-:W-:Y:S05]  /*15a50*/  WARPSYNC.COLLECTIVE R15, `(.L_x_2694) ;  /* 0x000000000f087348 */ /* 0x000fea0003c00000 */
[----:B------:R0:W1:Y:S02]  /*15a60*/  SHFL.IDX P6, R14, R13, R12, R11 ;  /* 0x0000000c0d0e7389 */ /* 0x00006400000c000b */
[----:B01----:R-:W-:Y:S01]  /*15a70*/  ENDCOLLECTIVE ;  /* 0x000000000000791b */ /* 0x003fe20003800000 */
.L_x_2694:
        /* <DEDUP_REMOVED lines=11> */
.L_x_2695:
        /* <DEDUP_REMOVED lines=12> */
.L_x_2696:
        /* <DEDUP_REMOVED lines=8> */
.L_x_2697:
        /* <DEDUP_REMOVED lines=13> */
.L_x_2698:
[----:B------:R-:W-:Y:S02]  /*15d40*/  IMAD.MOV.U32 R13, RZ, RZ, R4 ;  /* 0x000000ffff0d7224 */ /* 0x000fe400078e0004 */
[----:B------:R-:W-:Y:S01]  /*15d50*/  IMAD.MOV.U32 R12, RZ, RZ, 0x3 ;  /* 0x00000003ff0c7424 */ /* 0x000fe200078e00ff */
[----:B------:R-:W-:-:S05]  /*15d60*/  @!P2 IADD3 R14, P3, R32, R14, RZ ;  /* 0x0000000e200ea210 */ /* 0x000fca0007f7e0ff */
[----:B------:R-:W-:-:S08]  /*15d70*/  @!P2 IMAD.MOV.U32 R2, RZ, RZ, R14 ;  /* 0x000000ffff02a224 */ /* 0x000fd000078e000e */
[----:B------:R-:W-:Y:S05]  /*15d80*/  WARPSYNC.COLLECTIVE R15, `(.L_x_2699) ;  /* 0x000000000f087348 */ /* 0x000fea0003c00000 */
[----:B------:R0:W1:Y:S02]  /*15d90*/  SHFL.IDX P6, R14, R13, R12, R11 ;  /* 0x0000000c0d0e7389 */ /* 0x00006400000c000b */
[----:B01----:R-:W-:Y:S01]  /*15da0*/  ENDCOLLECTIVE ;  /* 0x000000000000791b */ /* 0x003fe20003800000 */
.L_x_2699:
        /* <DEDUP_REMOVED lines=14> */
.L_x_2700:
[----:B------:R-:W-:Y:S02]  /*15e90*/  IMAD.MOV.U32 R13, RZ, RZ, R4 ;  /* 0x000000ffff0d7224 */ /* 0x000fe400078e0004 */
[----:B------:R-:W-:Y:S01]  /*15ea0*/  IMAD.MOV.U32 R12, RZ, RZ, 0x4 ;  /* 0x00000004ff0c7424 */ /* 0x000fe200078e00ff */
[----:B------:R-:W-:-:S05]  /*15eb0*/  @!P2 IADD3 R14, P3, R32, R14, RZ ;  /* 0x0000000e200ea210 */ /* 0x000fca0007f7e0ff */
[----:B------:R-:W-:-:S08]  /*15ec0*/  @!P2 IMAD.MOV.U32 R2, RZ, RZ, R14 ;  /* 0x000000ffff02a224 */ /* 0x000fd000078e000e */
[----:B------:R-:W-:Y:S05]  /*15ed0*/  WARPSYNC.COLLECTIVE R15, `(.L_x_2701) ;  /* 0x000000000f087348 */ /* 0x000fea0003c00000 */
[----:B------:R0:W1:Y:S02]  /*15ee0*/  SHFL.IDX P6, R14, R13, R12, R11 ;  /* 0x0000000c0d0e7389 */ /* 0x00006400000c000b */
[----:B01----:R-:W-:Y:S01]  /*15ef0*/  ENDCOLLECTIVE ;  /* 0x000000000000791b */ /* 0x003fe20003800000 */
.L_x_2701:
        /* <DEDUP_REMOVED lines=14> */
.L_x_2702:
[----:B------:R-:W-:Y:S01]  /*15fe0*/  MOV R13, R4 ;  /* 0x00000004000d7202 */ /* 0x000fe20000000f00 */
[----:B------:R-:W-:Y:S01]  /*15ff0*/  IMAD.MOV.U32 R12, RZ, RZ, 0x5 ;  /* 0x00000005ff0c7424 */ /* 0x000fe200078e00ff */
[----:B------:R-:W-:-:S05]  /*16000*/  @!P2 IADD3 R14, P3, R32, R14, RZ ;  /* 0x0000000e200ea210 */ /* 0x000fca0007f7e0ff */
[----:B------:R-:W-:-:S08]  /*16010*/  @!P2 IMAD.MOV.U32 R2, RZ, RZ, R14 ;  /* 0x000000ffff02a224 */ /* 0x000fd000078e000e */
[----:B------:R-:W-:Y:S05]  /*16020*/  WARPSYNC.COLLECTIVE R15, `(.L_x_2703) ;  /* 0x000000000f087348 */ /* 0x000fea0003c00000 */
[----:B------:R0:W1:Y:S02]  /*16030*/  SHFL.IDX P6, R14, R13, R12, R11 ;  /* 0x0000000c0d0e7389 */ /* 0x00006400000c000b */
[----:B01----:R-:W-:Y:S01]  /*16040*/  ENDCOLLECTIVE ;  /* 0x000000000000791b */ /* 0x003fe20003800000 */
.L_x_2703:
        /* <DEDUP_REMOVED lines=14> */
.L_x_2704:
[----:B------:R-:W-:Y:S01]  /*16130*/  IMAD.MOV.U32 R13, RZ, RZ, R4 ;  /* 0x000000ffff0d7224 */ /* 0x000fe200078e0004 */
[----:B------:R-:W-:Y:S02]  /*16140*/  MOV R12, 0x6 ;  /* 0x00000006000c7802 */ /* 0x000fe40000000f00 */
[----:B------:R-:W-:-:S05]  /*16150*/  @!P2 IADD3 R14, P3, R32, R14, RZ ;  /* 0x0000000e200ea210 */ /* 0x000fca0007f7e0ff */
[----:B------:R-:W-:-:S08]  /*16160*/  @!P2 IMAD.MOV.U32 R2, RZ, RZ, R14 ;  /* 0x000000ffff02a224 */ /* 0x000fd000078e000e */
[----:B------:R-:W-:Y:S05]  /*16170*/  WARPSYNC.COLLECTIVE R15, `(.L_x_2705) ;  /* 0x000000000f087348 */ /* 0x000fea0003c00000 */
[----:B------:R0:W1:Y:S02]  /*16180*/  SHFL.IDX P6, R14, R13, R12, R11 ;  /* 0x0000000c0d0e7389 */ /* 0x00006400000c000b */
[----:B01----:R-:W-:Y:S01]  /*16190*/  ENDCOLLECTIVE ;  /* 0x000000000000791b */ /* 0x003fe20003800000 */
.L_x_2705:
        /* <DEDUP_REMOVED lines=13> */
.L_x_2706:
[----:B------:R-:W-:Y:S02]  /*16270*/  IMAD.MOV.U32 R13, RZ, RZ, R4 ;  /* 0x000000ffff0d7224 */ /* 0x000fe400078e0004 */
[----:B------:R-:W-:Y:S01]  /*16280*/  IMAD.MOV.U32 R12, RZ, RZ, 0x7 ;  /* 0x00000007ff0c7424 */ /* 0x000fe200078e00ff */
[----:B------:R-:W-:-:S05]  /*16290*/  @!P2 IADD3 R14, P3, R32, R14, RZ ;  /* 0x0000000e200ea210 */ /* 0x000fca0007f7e0ff */
[----:B------:R-:W-:-:S08]  /*162a0*/  @!P2 IMAD.MOV.U32 R2, RZ, RZ, R14 ;  /* 0x000000ffff02a224 */ /* 0x000fd000078e000e */
[----:B------:R-:W-:Y:S05]  /*162b0*/  WARPSYNC.COLLECTIVE R15, `(.L_x_2707) ;  /* 0x000000000f087348 */ /* 0x000fea0003c00000 */
[----:B------:R0:W1:Y:S02]  /*162c0*/  SHFL.IDX P6, R14, R13, R12, R11 ;  /* 0x0000000c0d0e7389 */ /* 0x00006400000c000b */
[----:B01----:R-:W-:Y:S01]  /*162d0*/  ENDCOLLECTIVE ;  /* 0x000000000000791b */ /* 0x003fe20003800000 */
.L_x_2707:
[----:B------:R-:W-:-:S04]  /*162e0*/  @!P2 IMAD.X R7, RZ, RZ, R7, P3 ;  /* 0x000000ffff07a224 */ /* 0x000fc800018e0607 */
[----:B------:R-:W-:-:S05]  /*162f0*/  @!P2 IMAD.MOV.U32 R3, RZ, RZ, R7 ;  /* 0x000000ffff03a224 */ /* 0x000fca00078e0007 */
[----:B------:R-:W-:Y:S01]  /*16300*/  @!PT LDS RZ, [RZ] ;  /* 0x00000000fffff984 */ /* 0x000fe20000000800 */
[----:B------:R-:W-:Y:S01]  /*16310*/  @!PT LDS RZ, [RZ] ;  /* 0x00000000fffff984 */ /* 0x000fe20000000800 */
[----:B------:R-:W-:Y:S01]  /*16320*/  @!PT LDS RZ, [RZ] ;  /* 0x00000000fffff984 */ /* 0x000fe20000000800 */
[----:B------:R0:W-:Y:S01]  /*16330*/  @!P2 LDGSTS.E.BYPASS.LTC128B.128 [R17+0x23400], desc[UR46][R2.64], !P1 ;  /* 0x234000000211afae */ /* 0x0001e2000c901d6e */
[----:B------:R-:W-:-:S03]  /*16340*/  MOV R13, R0 ;  /* 0x00000000000d7202 */ /* 0x000fc60000000f00 */
[----:B------:R0:W-:Y:S01]  /*16350*/  @!P2 LDGSTS.E.BYPASS.LTC128B.128 [R17+0x27400], desc[UR46][R2.64+0x80], !P0 ;  /* 0x274000800211afae */ /* 0x0001e2000c101d6e */
[----:B------:R-:W-:-:S07]  /*16360*/  IMAD.MOV.U32 R7, RZ, RZ, R14 ;  /* 0x000000ffff077224 */ /* 0x000fce00078e000e */
[----:B0-----:R-:W-:Y:S05]  /*16370*/  WARPSYNC.COLLECTIVE R15, `(.L_x_2708) ;  /* 0x000000000f087348 */ /* 0x001fea0003c00000 */
[----:B------:R1:W2:Y:S02]  /*16380*/  SHFL.IDX P6, R14, R13, R12, R11 ;  /* 0x0000000c0d0e7389 */ /* 0x0002a400000c000b */
[----:B012---:R-:W-:Y:S01]  /*16390*/  ENDCOLLECTIVE ;  /* 0x000000000000791b */ /* 0x007fe20003800000 */
.L_x_2708:
[----:B------:R-:W-:Y:S05]  /*163a0*/  BRA `(.L_x_2709) ;  /* 0xffffffb400187947 */ /* 0x000fea000383ffff */
.L_x_2615:
[----:B------:R0:W0:Y:S02]  /*163b0*/  SYNCS.PHASECHK.TRANS64.TRYWAIT P0, [R23+URZ+0x38820], R0 ;  /* 0x03882000170075a7 */ /* 0x000024000800017f */
[----:B0-----:R-:W-:Y:S05]  /*163c0*/  @!P0 NANOSLEEP.SYNCS 0x989680 ;  /* 0x009896800000895d */ /* 0x001fea0003900000 */
[----:B------:R-:W0:Y:S02]  /*163d0*/  @!P0 SYNCS.PHASECHK.TRANS64 P0, [R23+URZ+0x38820], R0 ;  /* 0x03882000170085a7 */ /* 0x000e24000800007f */
[----:B0-----:R-:W-:Y:S05]  /*163e0*/  @!P0 BRA `(.L_x_2615) ;  /* 0xfffffffc00f08947 */ /* 0x001fea000383ffff */
[----:B------:R-:W-:Y:S05]  /*163f0*/  BRA `(.L_x_2710) ;  /* 0xffffffb400607947 */ /* 0x000fea000383ffff */
.L_x_2618:
[----:B0-----:R0:W1:Y:S02]  /*16400*/  SYNCS.PHASECHK.TRANS64.TRYWAIT P1, [R4+URZ+0x38880], R21 ;  /* 0x03888015040075a7 */ /* 0x001064000802017f */
[----:B-1----:R-:W-:Y:S05]  /*16410*/  @!P1 NANOSLEEP.SYNCS 0x989680 ;  /* 0x009896800000995d */ /* 0x002fea0003900000 */
[----:B------:R-:W1:Y:S02]  /*16420*/  @!P1 SYNCS.PHASECHK.TRANS64 P1, [R4+URZ+0x38880], R21 ;  /* 0x03888015040095a7 */ /* 0x000e64000802007f */
[----:B-1----:R-:W-:Y:S05]  /*16430*/  @!P1 BRA `(.L_x_2618) ;  /* 0xfffffffc00f09947 */ /* 0x002fea000383ffff */
[----:B------:R-:W-:Y:S05]  /*16440*/  BRA `(.L_x_2711) ;  /* 0xffffffb8002c7947 */ /* 0x000fea000383ffff */
.L_x_2619:
        /* <DEDUP_REMOVED lines=8> */
.L_x_2713:
[----:B------:R-:W-:Y:S05]  /*164d0*/  BSYNC B0 ;  /* 0x0000000000007941 */ /* 0x000fea0003800000 */
.L_x_2712:
        /* <DEDUP_REMOVED lines=9> */
.L_x_2714:
[----:B------:R-:W-:Y:S02]  /*16570*/  IMAD.MOV.U32 R13, RZ, RZ, R8 ;  /* 0x000000ffff0d7224 */ /* 0x000fe400078e0008 */
[----:B------:R-:W-:Y:S01]  /*16580*/  IMAD.MOV.U32 R12, RZ, RZ, 0x1 ;  /* 0x00000001ff0c7424 */ /* 0x000fe200078e00ff */
[----:B------:R-:W-:-:S13]  /*16590*/  IADD3 R2, P1, R32, R14, RZ ;  /* 0x0000000e20027210 */ /* 0x000fda0007f3e0ff */
[----:B------:R-:W-:Y:S05]  /*165a0*/  WARPSYNC.COLLECTIVE R15, `(.L_x_2715) ;  /* 0x000000000f087348 */ /* 0x000fea0003c00000 */
[----:B------:R0:W1:Y:S02]  /*165b0*/  SHFL.IDX P6, R14, R13, R12, R11 ;  /* 0x0000000c0d0e7389 */ /* 0x00006400000c000b */
[----:B01----:R-:W-:Y:S01]  /*165c0*/  ENDCOLLECTIVE ;  /* 0x000000000000791b */ /* 0x003fe20003800000 */
.L_x_2715:
        /* <DEDUP_REMOVED lines=11> */
.L_x_2716:
[----:B------:R-:W-:Y:S01]  /*16680*/  IMAD.MOV.U32 R13, RZ, RZ, R8 ;  /* 0x000000ffff0d7224 */ /* 0x000fe200078e0008 */
[----:B------:R-:W-:Y:S02]  /*16690*/  MOV R12, 0x2 ;  /* 0x00000002000c7802 */ /* 0x000fe40000000f00 */
[----:B------:R-:W-:-:S13]  /*166a0*/  IADD3 R2, P1, R32, R14, RZ ;  /* 0x0000000e20027210 */ /* 0x000fda0007f3e0ff */
[----:B------:R-:W-:Y:S05]  /*166b0*/  WARPSYNC.COLLECTIVE R15, `(.L_x_2717) ;  /* 0x000000000f087348 */ /* 0x000fea0003c00000 */
[----:B------:R0:W1:Y:S02]  /*166c0*/  SHFL.IDX P6, R14, R13, R12, R11 ;  /* 0x0000000c0d0e7389 */ /* 0x00006400000c000b */
[----:B01----:R-:W-:Y:S01]  /*166d0*/  ENDCOLLECTIVE ;  /* 0x000000000000791b */ /* 0x003fe20003800000 */
.L_x_2717:
        /* <DEDUP_REMOVED lines=11> */
.L_x_2718:
[----:B------:R-:W-:Y:S02]  /*16790*/  IMAD.MOV.U32 R13, RZ, RZ, R8 ;  /* 0x000000ffff0d7224 */ /* 0x000fe400078e0008 */
[----:B------:R-:W-:Y:S01]  /*167a0*/  IMAD.MOV.U32 R12, RZ, RZ, 0x3 ;  /* 0x00000003ff0c7424 */ /* 0x000fe200078e00ff */
[----:B------:R-:W-:-:S13]  /*167b0*/  IADD3 R2, P1, R32, R14, RZ ;  /* 0x0000000e20027210 */ /* 0x000fda0007f3e0ff */
[----:B------:R-:W-:Y:S05]  /*167c0*/  WARPSYNC.COLLECTIVE R15, `(.L_x_2719) ;  /* 0x000000000f087348 */ /* 0x000fea0003c00000 */
[----:B------:R0:W1:Y:S02]  /*167d0*/  SHFL.IDX P6, R14, R13, R12, R11 ;  /* 0x0000000c0d0e7389 */ /* 0x00006400000c000b */
[----:B01----:R-:W-:Y:S01]  /*167e0*/  ENDCOLLECTIVE ;  /* 0x000000000000791b */ /* 0x003fe20003800000 */
.L_x_2719:
        /* <DEDUP_REMOVED lines=11> */
.L_x_2720:
[----:B------:R-:W-:Y:S01]  /*168a0*/  MOV R13, R8 ;  /* 0x00000008000d7202 */ /* 0x000fe20000000f00 */
[----:B------:R-:W-:Y:S01]  /*168b0*/  IMAD.MOV.U32 R12, RZ, RZ, 0x4 ;  /* 0x00000004ff0c7424 */ /* 0x000fe200078e00ff */
[----:B------:R-:W-:-:S13]  /*168c0*/  IADD3 R2, P1, R32, R14, RZ ;  /* 0x0000000e20027210 */ /* 0x000fda0007f3e0ff */
[----:B------:R-:W-:Y:S05]  /*168d0*/  WARPSYNC.COLLECTIVE R15, `(.L_x_2721) ;  /* 0x000000000f087348 */ /* 0x000fea0003c00000 */
[----:B------:R0:W1:Y:S02]  /*168e0*/  SHFL.IDX P6, R14, R13, R12, R11 ;  /* 0x0000000c0d0e7389 */ /* 0x00006400000c000b */
[----:B01----:R-:W-:Y:S01]  /*168f0*/  ENDCOLLECTIVE ;  /* 0x000000000000791b */ /* 0x003fe20003800000 */
.L_x_2721:
        /* <DEDUP_REMOVED lines=11> */
.L_x_2722:
[----:B------:R-:W-:Y:S02]  /*169b0*/  IMAD.MOV.U32 R13, RZ, RZ, R8 ;  /* 0x000000ffff0d7224 */ /* 0x000fe400078e0008 */
[----:B------:R-:W-:Y:S01]  /*169c0*/  IMAD.MOV.U32 R12, RZ, RZ, 0x5 ;  /* 0x00000005ff0c7424 */ /* 0x000fe200078e00ff */
[----:B------:R-:W-:-:S13]  /*169d0*/  IADD3 R2, P1, R32, R14, RZ ;  /* 0x0000000e20027210 */ /* 0x000fda0007f3e0ff */
[----:B------:R-:W-:Y:S05]  /*169e0*/  WARPSYNC.COLLECTIVE R15, `(.L_x_2723) ;  /* 0x000000000f087348 */ /* 0x000fea0003c00000 */
[----:B------:R0:W1:Y:S02]  /*169f0*/  SHFL.IDX P6, R14, R13, R12, R11 ;  /* 0x0000000c0d0e7389 */ /* 0x00006400000c000b */
[----:B01----:R-:W-:Y:S01]  /*16a00*/  ENDCOLLECTIVE ;  /* 0x000000000000791b */ /* 0x003fe20003800000 */
.L_x_2723:
        /* <DEDUP_REMOVED lines=11> */
.L_x_2724:
[----:B------:R-:W-:Y:S02]  /*16ac0*/  IMAD.MOV.U32 R13, RZ, RZ, R8 ;  /* 0x000000ffff0d7224 */ /* 0x000fe400078e0008 */
[----:B------:R-:W-:Y:S01]  /*16ad0*/  IMAD.MOV.U32 R12, RZ, RZ, 0x6 ;  /* 0x00000006ff0c7424 */ /* 0x000fe200078e00ff */
[----:B------:R-:W-:-:S13]  /*16ae0*/  IADD3 R2, P1, R32, R14, RZ ;  /* 0x0000000e20027210 */ /* 0x000fda0007f3e0ff */
[----:B------:R-:W-:Y:S05]  /*16af0*/  WARPSYNC.COLLECTIVE R15, `(.L_x_2725) ;  /* 0x000000000f087348 */ /* 0x000fea0003c00000 */
[----:B------:R0:W1:Y:S02]  /*16b00*/  SHFL.IDX P6, R14, R13, R12, R11 ;  /* 0x0000000c0d0e7389 */ /* 0x00006400000c000b */
[----:B01----:R-:W-:Y:S01]  /*16b10*/  ENDCOLLECTIVE ;  /* 0x000000000000791b */ /* 0x003fe20003800000 */
.L_x_2725:
[----:B------:R-:W-:-:S05]  /*16b20*/  IADD3.X R3, RZ, R3, RZ, P1, !PT ;  /* 0x00000003ff037210 */ /* 0x000fca0000ffe4ff */
        /* <DEDUP_REMOVED lines=10> */
.L_x_2726:
[----:B------:R-:W-:Y:S02]  /*16bd0*/  IMAD.MOV.U32 R13, RZ, RZ, R8 ;  /* 0x000000ffff0d7224 */ /* 0x000fe400078e0008 */
[----:B------:R-:W-:Y:S01]  /*16be0*/  IMAD.MOV.U32 R12, RZ, RZ, 0x7 ;  /* 0x00000007ff0c7424 */ /* 0x000fe200078e00ff */
[----:B------:R-:W-:-:S13]  /*16bf0*/  IADD3 R2, P1, R32, R14, RZ ;  /* 0x0000000e20027210 */ /* 0x000fda0007f3e0ff */
[----:B------:R-:W-:Y:S05]  /*16c00*/  WARPSYNC.COLLECTIVE R15, `(.L_x_2727) ;  /* 0x000000000f087348 */ /* 0x000fea0003c00000 */
[----:B------:R0:W1:Y:S02]  /*16c10*/  SHFL.IDX P6, R14, R13, R12, R11 ;  /* 0x0000000c0d0e7389 */ /* 0x00006400000c000b */
[----:B01----:R-:W-:Y:S01]  /*16c20*/  ENDCOLLECTIVE ;  /* 0x000000000000791b */ /* 0x003fe20003800000 */
.L_x_2727:
[----:B------:R-:W-:-:S05]  /*16c30*/  IMAD.X R3, RZ, RZ, R3, P1 ;  /* 0x000000ffff037224 */ /* 0x000fca00008e0603 */
[----:B------:R-:W-:Y:S01]  /*16c40*/  @!PT LDS RZ, [RZ] ;  /* 0x00000000fffff984 */ /* 0x000fe20000000800 */
[----:B------:R-:W-:Y:S01]  /*16c50*/  @!PT LDS RZ, [RZ] ;  /* 0x00000000fffff984 */ /* 0x000fe20000000800 */
[----:B------:R-:W-:Y:S01]  /*16c60*/  @!PT LDS RZ, [RZ] ;  /* 0x00000000fffff984 */ /* 0x000fe20000000800 */
[----:B------:R0:W-:Y:S04]  /*16c70*/  LDGSTS.E.BYPASS.LTC128B.128 [R7+0x13400], desc[UR46][R2.64], !P3 ;  /* 0x1340000002077fae */ /* 0x0001e8000d901d6e */
[----:B------:R0:W-:Y:S01]  /*16c80*/  LDGSTS.E.BYPASS.LTC128B.128 [R7+0x17400], desc[UR46][R2.64+0x80], !P2 ;  /* 0x1740008002077fae */ /* 0x0001e2000d101d6e */
[----:B------:R-:W-:Y:S01]  /*16c90*/  MOV R13, R9 ;  /* 0x00000009000d7202 */ /* 0x000fe20000000f00 */
[----:B------:R-:W-:-:S07]  /*16ca0*/  IMAD.MOV.U32 R8, RZ, RZ, R14 ;  /* 0x000000ffff087224 */ /* 0x000fce00078e000e */
[----:B0-----:R-:W-:Y:S05]  /*16cb0*/  WARPSYNC.COLLECTIVE R15, `(.L_x_2728) ;  /* 0x000000000f087348 */ /* 0x001fea0003c00000 */
[----:B------:R1:W2:Y:S02]  /*16cc0*/  SHFL.IDX P6, R14, R13, R12, R11 ;  /* 0x0000000c0d0e7389 */ /* 0x0002a400000c000b */
[----:B012---:R-:W-:Y:S01]  /*16cd0*/  ENDCOLLECTIVE ;  /* 0x000000000000791b */ /* 0x007fe20003800000 */
.L_x_2728:
[----:B------:R-:W-:Y:S05]  /*16ce0*/  BRA `(.L_x_2729) ;  /* 0xffffffb4002c7947 */ /* 0x000fea000383ffff */
.L_x_2622:
[----:B--2---:R2:W3:Y:S02]  /*16cf0*/  SYNCS.PHASECHK.TRANS64.TRYWAIT P1, [R4+URZ+0x38840], R21 ;  /* 0x03884015040075a7 */ /* 0x0044e4000802017f */
[----:B---3--:R-:W-:Y:S05]  /*16d00*/  @!P1 NANOSLEEP.SYNCS 0x989680 ;  /* 0x009896800000995d */ /* 0x008fea0003900000 */
[----:B------:R-:W3:Y:S02]  /*16d10*/  @!P1 SYNCS.PHASECHK.TRANS64 P1, [R4+URZ+0x38840], R21 ;  /* 0x03884015040095a7 */ /* 0x000ee4000802007f */
[----:B---3--:R-:W-:Y:S05]  /*16d20*/  @!P1 BRA `(.L_x_2622) ;  /* 0xfffffffc00f09947 */ /* 0x008fea000383ffff */
[----:B------:R-:W-:Y:S05]  /*16d30*/  BRA `(.L_x_2730) ;  /* 0xffffffb400707947 */ /* 0x000fea000383ffff */
.L_x_2623:
        /* <DEDUP_REMOVED lines=8> */
.L_x_2732:
[----:B------:R-:W-:Y:S05]  /*16dc0*/  BSYNC B0 ;  /* 0x0000000000007941 */ /* 0x000fea0003800000 */
.L_x_2731:
        /* <DEDUP_REMOVED lines=9> */
.L_x_2733:
[----:B------:R-:W-:Y:S02]  /*16e60*/  VIADD R5, R5, UR44 ;  /* 0x0000002c05057c36 */ /* 0x000fe40008000000 */
[----:B------:R-:W-:Y:S02]  /*16e70*/  IMAD.MOV.U32 R13, RZ, RZ, R6 ;  /* 0x000000ffff0d7224 */ /* 0x000fe400078e0006 */
[----:B------:R-:W-:Y:S01]  /*16e80*/  IMAD.MOV.U32 R12, RZ, RZ, 0x1 ;  /* 0x00000001ff0c7424 */ /* 0x000fe200078e00ff */
[----:B------:R-:W-:-:S13]  /*16e90*/  IADD3 R2, P1, R32, R14, RZ ;  /* 0x0000000e20027210 */ /* 0x000fda0007f3e0ff */
[----:B------:R-:W-:Y:S05]  /*16ea0*/  WARPSYNC.COLLECTIVE R15, `(.L_x_2734) ;  /* 0x000000000f087348 */ /* 0x000fea0003c00000 */
[----:B------:R0:W1:Y:S02]  /*16eb0*/  SHFL.IDX P6, R14, R13, R12, R11 ;  /* 0x0000000c0d0e7389 */ /* 0x00006400000c000b */
[----:B01----:R-:W-:Y:S01]  /*16ec0*/  ENDCOLLECTIVE ;  /* 0x000000000000791b */ /* 0x003fe20003800000 */
.L_x_2734:
        /* <DEDUP_REMOVED lines=11> */
.L_x_2735:
[----:B------:R-:W-:Y:S02]  /*16f80*/  IMAD.MOV.U32 R13, RZ, RZ, R6 ;  /* 0x000000ffff0d7224 */ /* 0x000fe400078e0006 */
[----:B------:R-:W-:Y:S02]  /*16f90*/  IMAD.MOV.U32 R12, RZ, RZ, 0x2 ;  /* 0x00000002ff0c7424 */ /* 0x000fe400078e00ff */
[----:B------:R-:W-:-:S07]  /*16fa0*/  IMAD.MOV.U32 R21, RZ, RZ, R14 ;  /* 0x000000ffff157224 */ /* 0x000fce00078e000e */
[----:B------:R-:W-:Y:S05]  /*16fb0*/  WARPSYNC.COLLECTIVE R15, `(.L_x_2736) ;  /* 0x000000000f087348 */ /* 0x000fea0003c00000 */
[----:B------:R0:W1:Y:S02]  /*16fc0*/  SHFL.IDX P6, R14, R13, R12, R11 ;  /* 0x0000000c0d0e7389 */ /* 0x00006400000c000b */
[----:B01----:R-:W-:Y:S01]  /*16fd0*/  ENDCOLLECTIVE ;  /* 0x000000000000791b */ /* 0x003fe20003800000 */
.L_x_2736:
[----:B------:R-:W-:-:S04]  /*16fe0*/  IADD3 R2, P1, R32, R21, RZ ;  /* 0x0000001520027210 */ /* 0x000fc80007f3e0ff */
[----:B------:R-:W-:-:S05]  /*16ff0*/  IADD3.X R3, RZ, R8, RZ, P1, !PT ;  /* 0x00000008ff037210 */ /* 0x000fca0000ffe4ff */
        /* <DEDUP_REMOVED lines=10> */
.L_x_2737:
[----:B------:R-:W-:Y:S02]  /*170a0*/  IMAD.MOV.U32 R13, RZ, RZ, R6 ;  /* 0x000000ffff0d7224 */ /* 0x000fe400078e0006 */
[----:B------:R-:W-:Y:S01]  /*170b0*/  IMAD.MOV.U32 R12, RZ, RZ, 0x3 ;  /* 0x00000003ff0c7424 */ /* 0x000fe200078e00ff */
[----:B------:R-:W-:-:S13]  /*170c0*/  IADD3 R2, P1, R32, R14, RZ ;  /* 0x0000000e20027210 */ /* 0x000fda0007f3e0ff */
[----:B------:R-:W-:Y:S05]  /*170d0*/  WARPSYNC.COLLECTIVE R15, `(.L_x_2738) ;  /* 0x000000000f087348 */ /* 0x000fea0003c00000 */
[----:B------:R0:W1:Y:S02]  /*170e0*/  SHFL.IDX P6, R14, R13, R12, R11 ;  /* 0x0000000c0d0e7389 */ /* 0x00006400000c000b */
[----:B01----:R-:W-:Y:S01]  /*170f0*/  ENDCOLLECTIVE ;  /* 0x000000000000791b */ /* 0x003fe20003800000 */
.L_x_2738:
        /* <DEDUP_REMOVED lines=11> */
.L_x_2739:
        /* <DEDUP_REMOVED lines=9> */
.L_x_2740:
        /* <DEDUP_REMOVED lines=10> */
.L_x_2741:
[----:B------:R-:W-:Y:S02]  /*172e0*/  IMAD.MOV.U32 R13, RZ, RZ, R6 ;  /* 0x000000ffff0d7224 */ /* 0x000fe400078e0006 */
[----:B------:R-:W-:Y:S02]  /*172f0*/  IMAD.MOV.U32 R12, RZ, RZ, 0x5 ;  /* 0x00000005ff0c7424 */ /* 0x000fe400078e00ff */
[----:B------:R-:W-:-:S07]  /*17300*/  IMAD.MOV.U32 R21, RZ, RZ, R14 ;  /* 0x000000ffff157224 */ /* 0x000fce00078e000e */
[----:B------:R-:W-:Y:S05]  /*17310*/  WARPSYNC.COLLECTIVE R15, `(.L_x_2742) ;  /* 0x000000000f087348 */ /* 0x000fea0003c00000 */
[----:B------:R0:W1:Y:S02]  /*17320*/  SHFL.IDX P6, R14, R13, R12, R11 ;  /* 0x0000000c0d0e7389 */ /* 0x00006400000c000b */
[----:B01----:R-:W-:Y:S01]  /*17330*/  ENDCOLLECTIVE ;  /* 0x000000000000791b */ /* 0x003fe20003800000 */
.L_x_2742:
        /* <DEDUP_REMOVED lines=12> */
.L_x_2743:
[----:B------:R-:W-:Y:S02]  /*17400*/  IMAD.MOV.U32 R13, RZ, RZ, R6 ;  /* 0x000000ffff0d7224 */ /* 0x000fe400078e0006 */
[----:B------:R-:W-:Y:S01]  /*17410*/  IMAD.MOV.U32 R12, RZ, RZ, 0x6 ;  /* 0x00000006ff0c7424 */ /* 0x000fe200078e00ff */
[----:B------:R-:W-:-:S13]  /*17420*/  IADD3 R2, P1, R32, R14, RZ ;  /* 0x0000000e20027210 */ /* 0x000fda0007f3e0ff */
[----:B------:R-:W-:Y:S05]  /*17430*/  WARPSYNC.COLLECTIVE R15, `(.L_x_2744) ;  /* 0x000000000f087348 */ /* 0x000fea0003c00000 */
[----:B------:R0:W1:Y:S02]  /*17440*/  SHFL.IDX P6, R14, R13, R12, R11 ;  /* 0x0000000c0d0e7389 */ /* 0x00006400000c000b */
[----:B01----:R-:W-:Y:S01]  /*17450*/  ENDCOLLECTIVE ;  /* 0x000000000000791b */ /* 0x003fe20003800000 */
.L_x_2744:
        /* <DEDUP_REMOVED lines=11> */
.L_x_2745:
        /* <DEDUP_REMOVED lines=9> */
.L_x_2746:
        /* <DEDUP_REMOVED lines=10> */
.L_x_2747:
[----:B------:R-:W-:Y:S05]  /*17640*/  BRA `(.L_x_2748) ;  /* 0xffffffb000487947 */ /* 0x000fea000383ffff */
.L_x_2626:
[----:B0-----:R0:W2:Y:S02]  /*17650*/  SYNCS.PHASECHK.TRANS64.TRYWAIT P2, [R18+URZ+0x38870], R3 ;  /* 0x03887003120075a7 */ /* 0x0010a4000804017f */
[----:B--2---:R-:W-:Y:S05]  /*17660*/  @!P2 NANOSLEEP.SYNCS 0x989680 ;  /* 0x009896800000a95d */ /* 0x004fea0003900000 */
[----:B------:R-:W2:Y:S02]  /*17670*/  @!P2 SYNCS.PHASECHK.TRANS64 P2, [R18+URZ+0x38870], R3 ;  /* 0x038870031200a5a7 */ /* 0x000ea4000804007f */
[----:B--2---:R-:W-:Y:S05]  /*17680*/  @!P2 BRA `(.L_x_2626) ;  /* 0xfffffffc00f0a947 */ /* 0x004fea000383ffff */
[----:B------:R-:W-:Y:S05]  /*17690*/  BRA `(.L_x_2749) ;  /* 0xffffffb000a47947 */ /* 0x000fea000383ffff */
.L_x_2628:
[----:B0-----:R0:W2:Y:S02]  /*176a0*/  SYNCS.PHASECHK.TRANS64.TRYWAIT P2, [R18+URZ+0x38860], R5 ;  /* 0x03886005120075a7 */ /* 0x0010a4000804017f */
[----:B--2---:R-:W-:Y:S05]  /*176b0*/  @!P2 NANOSLEEP.SYNCS 0x989680 ;  /* 0x009896800000a95d */ /* 0x004fea0003900000 */
[----:B------:R-:W2:Y:S02]  /*176c0*/  @!P2 SYNCS.PHASECHK.TRANS64 P2, [R18+URZ+0x38860], R5 ;  /* 0x038860051200a5a7 */ /* 0x000ea4000804007f */
[----:B--2---:R-:W-:Y:S05]  /*176d0*/  @!P2 BRA `(.L_x_2628) ;  /* 0xfffffffc00f0a947 */ /* 0x004fea000383ffff */
[----:B------:R-:W-:Y:S05]  /*176e0*/  BRA `(.L_x_2750) ;  /* 0xffffffb000b47947 */ /* 0x000fea000383ffff */
.L_x_2635:
[----:B--2---:R2:W3:Y:S02]  /*176f0*/  SYNCS.PHASECHK.TRANS64.TRYWAIT P0, [R18+URZ+0x38870], R3 ;  /* 0x03887003120075a7 */ /* 0x0044e4000800017f */
[----:B---3--:R-:W-:Y:S05]  /*17700*/  @!P0 NANOSLEEP.SYNCS 0x989680 ;  /* 0x009896800000895d */ /* 0x008fea0003900000 */
[----:B------:R-:W3:Y:S02]  /*17710*/  @!P0 SYNCS.PHASECHK.TRANS64 P0, [R18+URZ+0x38870], R3 ;  /* 0x03887003120085a7 */ /* 0x000ee4000800007f */
[----:B---3--:R-:W-:Y:S05]  /*17720*/  @!P0 BRA `(.L_x_2635) ;  /* 0xfffffffc00f08947 */ /* 0x008fea000383ffff */
[----:B------:R-:W-:Y:S05]  /*17730*/  BRA `(.L_x_2751) ;  /* 0xffffffbc00207947 */ /* 0x000fea000383ffff */
.L_x_2637:
[----:B--2---:R2:W3:Y:S02]  /*17740*/  SYNCS.PHASECHK.TRANS64.TRYWAIT P0, [R18+URZ+0x38860], R3 ;  /* 0x03886003120075a7 */ /* 0x0044e4000800017f */
[----:B---3--:R-:W-:Y:S05]  /*17750*/  @!P0 NANOSLEEP.SYNCS 0x989680 ;  /* 0x009896800000895d */ /* 0x008fea0003900000 */
[----:B------:R-:W3:Y:S02]  /*17760*/  @!P0 SYNCS.PHASECHK.TRANS64 P0, [R18+URZ+0x38860], R3 ;  /* 0x03886003120085a7 */ /* 0x000ee4000800007f */
[----:B---3--:R-:W-:Y:S05]  /*17770*/  @!P0 BRA `(.L_x_2637) ;  /* 0xfffffffc00f08947 */ /* 0x008fea000383ffff */
[----:B------:R-:W-:Y:S05]  /*17780*/  BRA `(.L_x_2752) ;  /* 0xffffffbc00387947 */ /* 0x000fea000383ffff */
.L_x_2640:
[----:B-1----:R1:W2:Y:S02]  /*17790*/  SYNCS.PHASECHK.TRANS64.TRYWAIT P0, [R5+URZ+0x38820], R2 ;  /* 0x03882002050075a7 */ /* 0x0022a4000800017f */
[----:B--2---:R-:W-:Y:S05]  /*177a0*/  @!P0 NANOSLEEP.SYNCS 0x989680 ;  /* 0x009896800000895d */ /* 0x004fea0003900000 */
[----:B------:R-:W2:Y:S02]  /*177b0*/  @!P0 SYNCS.PHASECHK.TRANS64 P0, [R5+URZ+0x38820], R2 ;  /* 0x03882002050085a7 */ /* 0x000ea4000800007f */
[----:B--2---:R-:W-:Y:S05]  /*177c0*/  @!P0 BRA `(.L_x_2640) ;  /* 0xfffffffc00f08947 */ /* 0x004fea000383ffff */
[----:B------:R-:W-:Y:S05]  /*177d0*/  BRA `(.L_x_2753) ;  /* 0xffffffc400847947 */ /* 0x000fea000383ffff */
.L_x_2642:
[----:B-1----:R1:W2:Y:S02]  /*177e0*/  SYNCS.PHASECHK.TRANS64.TRYWAIT P1, [R4+URZ+0x38840], R3 ;  /* 0x03884003040075a7 */ /* 0x0022a4000802017f */
[----:B--2---:R-:W-:Y:S05]  /*177f0*/  @!P1 NANOSLEEP.SYNCS 0x989680 ;  /* 0x009896800000995d */ /* 0x004fea0003900000 */
[----:B------:R-:W2:Y:S02]  /*17800*/  @!P1 SYNCS.PHASECHK.TRANS64 P1, [R4+URZ+0x38840], R3 ;  /* 0x03884003040095a7 */ /* 0x000ea4000802007f */
[----:B--2---:R-:W-:Y:S05]  /*17810*/  @!P1 BRA `(.L_x_2642) ;  /* 0xfffffffc00f09947 */ /* 0x004fea000383ffff */
[----:B------:R-:W-:Y:S05]  /*17820*/  BRA `(.L_x_2754) ;  /* 0xffffffc400c07947 */ /* 0x000fea000383ffff */
.L_x_2644:
[----:B--2---:R2:W3:Y:S02]  /*17830*/  SYNCS.PHASECHK.TRANS64.TRYWAIT P1, [R5+URZ+0x38840], R0 ;  /* 0x03884000050075a7 */ /* 0x0044e4000802017f */
[----:B---3--:R-:W-:Y:S05]  /*17840*/  @!P1 NANOSLEEP.SYNCS 0x989680 ;  /* 0x009896800000995d */ /* 0x008fea0003900000 */
[----:B------:R-:W3:Y:S02]  /*17850*/  @!P1 SYNCS.PHASECHK.TRANS64 P1, [R5+URZ+0x38840], R0 ;  /* 0x03884000050095a7 */ /* 0x000ee4000802007f */
[----:B---3--:R-:W-:Y:S05]  /*17860*/  @!P1 BRA `(.L_x_2644) ;  /* 0xfffffffc00f09947 */ /* 0x008fea000383ffff */
[----:B------:R-:W-:Y:S05]  /*17870*/  BRA `(.L_x_2755) ;  /* 0xffffffc400cc7947 */ /* 0x000fea000383ffff */
.L_x_2646:
[----:B---3--:R3:W4:Y:S02]  /*17880*/  SYNCS.PHASECHK.TRANS64.TRYWAIT P1, [R4+URZ+0x38860], R3 ;  /* 0x03886003040075a7 */ /* 0x008724000802017f */
[----:B----4-:R-:W-:Y:S05]  /*17890*/  @!P1 NANOSLEEP.SYNCS 0x989680 ;  /* 0x009896800000995d */ /* 0x010fea0003900000 */
[----:B------:R-:W4:Y:S02]  /*178a0*/  @!P1 SYNCS.PHASECHK.TRANS64 P1, [R4+URZ+0x38860], R3 ;  /* 0x03886003040095a7 */ /* 0x000f24000802007f */
[----:B----4-:R-:W-:Y:S05]  /*178b0*/  @!P1 BRA `(.L_x_2646) ;  /* 0xfffffffc00f09947 */ /* 0x010fea000383ffff */
[----:B------:R-:W-:Y:S05]  /*178c0*/  BRA `(.L_x_2756) ;  /* 0xffffffc400c87947 */ /* 0x000fea000383ffff */
.L_x_2648:
[----:B----4-:R4:W0:Y:S02]  /*178d0*/  SYNCS.PHASECHK.TRANS64.TRYWAIT P1, [R5+URZ+0x38860], R0 ;  /* 0x03886000050075a7 */ /* 0x010824000802017f */
[----:B0-----:R-:W-:Y:S05]  /*178e0*/  @!P1 NANOSLEEP.SYNCS 0x989680 ;  /* 0x009896800000995d */ /* 0x001fea0003900000 */
[----:B------:R-:W0:Y:S02]  /*178f0*/  @!P1 SYNCS.PHASECHK.TRANS64 P1, [R5+URZ+0x38860], R0 ;  /* 0x03886000050095a7 */ /* 0x000e24000802007f */
[----:B0-----:R-:W-:Y:S05]  /*17900*/  @!P1 BRA `(.L_x_2648) ;  /* 0xfffffffc00f09947 */ /* 0x001fea000383ffff */
[----:B------:R-:W-:Y:S05]  /*17910*/  BRA `(.L_x_2757) ;  /* 0xffffffc400c47947 */ /* 0x000fea000383ffff */
.L_x_2650:
[----:B------:R0:W0:Y:S02]  /*17920*/  SYNCS.PHASECHK.TRANS64.TRYWAIT P1, [R4+URZ+0x38880], R3 ;  /* 0x03888003040075a7 */ /* 0x000024000802017f */
[----:B0-----:R-:W-:Y:S05]  /*17930*/  @!P1 NANOSLEEP.SYNCS 0x989680 ;  /* 0x009896800000995d */ /* 0x001fea0003900000 */
[----:B------:R-:W0:Y:S02]  /*17940*/  @!P1 SYNCS.PHASECHK.TRANS64 P1, [R4+URZ+0x38880], R3 ;  /* 0x03888003040095a7 */ /* 0x000e24000802007f */
[----:B0-----:R-:W-:Y:S05]  /*17950*/  @!P1 BRA `(.L_x_2650) ;  /* 0xfffffffc00f09947 */ /* 0x001fea000383ffff */
[----:B------:R-:W-:Y:S05]  /*17960*/  BRA `(.L_x_2758) ;  /* 0xffffffc400c07947 */ /* 0x000fea000383ffff */
.L_x_2759:
        /* <DEDUP_REMOVED lines=9> */
.L_x_16272:


//--------------------- .text._ZN7cutlass13device_kernelIN5flash11enable_sm90INS1_16FlashAttnFwdSm90INS1_25CollectiveMainloopFwdSm90ILi2EN4cute5tupleIJNS5_1CILi1EEES8_S8_EEENS6_IJNS7_ILi128EEESA_NS7_ILi256EEEEEELi256ENS_12float_e4m3_tEfNS_4arch4Sm90ELb1ELb0ELb1ELb1ELb1ELb0ELb0ELb1ELb0ELb1ELb1ELb0EEENS1_21CollectiveEpilogueFwdINS6_IJSA_SB_SA_EEES9_NS_10bfloat16_tESF_Li256ELb1ELb1ELb1ELb1EEENS1_36VarlenDynamicPersistentTileSchedulerILi128ELi128ELi256ELi128ELb1ELb1ELb1ELb1ELb1ELb1EEEEEEEEEvNT_6ParamsE --------------------------
	.section	.text._ZN7cutlass13device_kernelIN5flash11enable_sm90INS1_16FlashAttnFwdSm90INS1_25CollectiveMainloopFwdSm90ILi2EN4cute5tupleIJNS5_1CILi1EEES8_S8_EEENS6_IJNS7_ILi128EEESA_NS7_ILi256EEEEEELi256ENS_12float_e4m3_tEfNS_4arch4Sm90ELb1ELb0ELb1ELb1ELb1ELb0ELb0ELb1ELb0ELb1ELb1ELb0EEENS1_21CollectiveEpilogueFwdINS6_IJSA_SB_SA_EEES9_NS_10bfloat16_tESF_Li256ELb1ELb1ELb1ELb1EEENS1_36VarlenDynamicPersistentTileSchedulerILi128ELi128ELi256ELi128ELb1ELb1ELb1ELb1ELb1ELb1EEEEEEEEEvNT_6ParamsE,"ax",@progbits
	.align	128
.text._ZN7cutlass13device_kernelIN5flash11enable_sm90INS1_16FlashAttnFwdSm90INS1_25CollectiveMainloopFwdSm90ILi2EN4cute5tupleIJNS5_1CILi1EEES8_S8_EEENS6_IJNS7_ILi128EEESA_NS7_ILi256EEEEEELi256ENS_12float_e4m3_tEfNS_4arch4Sm90ELb1ELb0ELb1ELb1ELb1ELb0ELb0ELb1ELb0ELb1ELb1ELb0EEENS1_21CollectiveEpilogueFwdINS6_IJSA_SB_SA_EEES9_NS_10bfloat16_tESF_Li256ELb1ELb1ELb1ELb1EEENS1_36VarlenDynamicPersistentTileSchedulerILi128ELi128ELi256ELi128ELb1ELb1ELb1ELb1ELb1ELb1EEEEEEEEEvNT_6ParamsE:
        .type           _ZN7cutlass13device_kernelIN5flash11enable_sm90INS1_16FlashAttnFwdSm90INS1_25CollectiveMainloopFwdSm90ILi2EN4cute5tupleIJNS5_1CILi1EEES8_S8_EEENS6_IJNS7_ILi128EEESA_NS7_ILi256EEEEEELi256ENS_12float_e4m3_tEfNS_4arch4Sm90ELb1ELb0ELb1ELb1ELb1ELb0ELb0ELb1ELb0ELb1ELb1ELb0EEENS1_21CollectiveEpilogueFwdINS6_IJSA_SB_SA_EEES9_NS_10bfloat16_tESF_Li256ELb1ELb1ELb1ELb1EEENS1_36VarlenDynamicPersistentTileSchedulerILi128ELi128ELi256ELi128ELb1ELb1ELb1ELb1ELb1ELb1EEEEEEEEEvNT_6ParamsE,@function
        .size           _ZN7cutlass13device_kernelIN5flash11enable_sm90INS1_16FlashAttnFwdSm90INS1_25CollectiveMainloopFwdSm90ILi2EN4cute5tupleIJNS5_1CILi1EEES8_S8_EEENS6_IJNS7_ILi128EEESA_NS7_ILi256EEEEEELi256ENS_12float_e4m3_tEfNS_4arch4Sm90ELb1ELb0ELb1ELb1ELb1ELb0ELb0ELb1ELb0ELb1ELb1ELb0EEENS1_21CollectiveEpilogueFwdINS6_IJSA_SB_SA_EEES9_NS_10bfloat16_tESF_Li256ELb1ELb1ELb1ELb1EEENS1_36VarlenDynamicPersistentTileSchedulerILi128ELi128ELi256ELi128ELb1ELb1ELb1ELb1ELb1ELb1EEEEEEEEEvNT_6ParamsE,(.L_x_16273 - _ZN7cutlass13device_kernelIN5flash11enable_sm90INS1_16FlashAttnFwdSm90INS1_25CollectiveMainloopFwdSm90ILi2EN4cute5tupleIJNS5_1CILi1EEES8_S8_EEENS6_IJNS7_ILi128EEESA_NS7_ILi256EEEEEELi256ENS_12float_e4m3_tEfNS_4arch4Sm90ELb1ELb0ELb1ELb1ELb1ELb0ELb0ELb1ELb0ELb1ELb1ELb0EEENS1_21CollectiveEpilogueFwdINS6_IJSA_SB_SA_EEES9_NS_10bfloat16_tESF_Li256ELb1ELb1ELb1ELb1EEENS1_36VarlenDynamicPersistentTileSchedulerILi128ELi128ELi256ELi128ELb1ELb1ELb1ELb1ELb1ELb1EEEEEEEEEvNT_6ParamsE)
        .other          _ZN7cutlass13device_kernelIN5flash11enable_sm90INS1_16FlashAttnFwdSm90INS1_25CollectiveMainloopFwdSm90ILi2EN4cute5tupleIJNS5_1CILi1EEES8_S8_EEENS6_IJNS7_ILi128EEESA_NS7_ILi256EEEEEELi256ENS_12float_e4m3_tEfNS_4arch4Sm90ELb1ELb0ELb1ELb1ELb1ELb0ELb0ELb1ELb0ELb1ELb1ELb0EEENS1_21CollectiveEpilogueFwdINS6_IJSA_SB_SA_EEES9_NS_10bfloat16_tESF_Li256ELb1ELb1ELb1ELb1EEENS1_36VarlenDynamicPersistentTileSchedulerILi128ELi128ELi256ELi128ELb1ELb1ELb1ELb1ELb1ELb1EEEEEEEEEvNT_6ParamsE,@"STO_CUDA_ENTRY STV_DEFAULT"
_ZN7cutlass13device_kernelIN5flash11enable_sm90INS1_16FlashAttnFwdSm90INS1_25CollectiveMainloopFwdSm90ILi2EN4cute5tupleIJNS5_1CILi1EEES8_S8_EEENS6_IJNS7_ILi128EEESA_NS7_ILi256EEEEEELi256ENS_12float_e4m3_tEfNS_4arch4Sm90ELb1ELb0ELb1ELb1ELb1ELb0ELb0ELb1ELb0ELb1ELb1ELb0EEENS1_21CollectiveEpilogueFwdINS6_IJSA_SB_SA_EEES9_NS_10bfloat16_tESF_Li256ELb1ELb1ELb1ELb1EEENS1_36VarlenDynamicPersistentTileSchedulerILi128ELi128ELi256ELi128ELb1ELb1ELb1ELb1ELb1ELb1EEEEEEEEEvNT_6ParamsE:
        /* <DEDUP_REMOVED lines=45> */
.L_x_2760:
        /* <DEDUP_REMOVED lines=22> */
.L_x_2761:
        /* <DEDUP_REMOVED lines=18> */
.L_x_2762:
        /* <DEDUP_REMOVED lines=22> */
.L_x_2763:
        /* <DEDUP_REMOVED lines=24> */
.L_x_2764:
        /* <DEDUP_REMOVED lines=8> */
.L_x_2766:
        /* <DEDUP_REMOVED lines=124> */
[----:B0-----:R-:W-:-:S07]  /*1070*/  IMAD R17, R3, 0x8, R0 ;  /* 0x0000000803117824 */ /* 0x001fce00078e0200 */
.L_x_2830:
[----:B------:R-:W-:Y:S01]  /*1080*/  ULDC.64 UR8, c[0x0][0xc88] ;  /* 0x0003220000087ab9 */ /* 0x000fe20000000a00 */
[----:B------:R-:W-:Y:S01]  /*1090*/  ULDC.64 UR10, c[0x0][0xa18] ;  /* 0x00028600000a7ab9 */ /* 0x000fe20000000a00 */
[----:B------:R-:W-:Y:S02]  /*10a0*/  UIMAD.WIDE UR8, UR7, 0x4, UR8 ;  /* 0x00000004070878a5 */ /* 0x000fe4000f8e0208 */
[----:B------:R-:W-:Y:S01]  /*10b0*/  UISETP.NE.U32.AND UP1, UPT, UR10, URZ, UPT ;  /* 0x0000003f0a00728c */ /* 0x000fe2000bf25070 */
[----:B------:R-:W-:Y:S01]  /*10c0*/  ULDC UR4, c[0x0][0x424] ;  /* 0x0001090000047ab9 */ /* 0x000fe20000000800 */
[----:B------:R-:W-:Y:S02]  /*10d0*/  ULDC UR7, c[0x0][0x2f0] ;  /* 0x0000bc0000077ab9 */ /* 0x000fe40000000800 */
[----:B0123--:R-:W-:Y:S02]  /*10e0*/  IMAD.U32 R2, RZ, RZ, UR8 ;  /* 0x00000008ff027e24 */ /* 0x00ffe4000f8e00ff */
        /* <DEDUP_REMOVED lines=19> */
[----:B------:R-:W2:Y:S01]  /*1220*/  @P0 LDG.E R2, desc[UR54][R2.64] ;  /* 0x0000003602020981 */ /* 0x000ea2000c1e1900 */
[----:B------:R-:W-:Y:S01]  /*1230*/  UISETP.NE.U32.AND UP0, UPT, UR8, URZ, UPT ;  /* 0x0000003f0800728c */ /* 0x000fe2000bf05070 */
[----:B------:R-:W-:Y:S02]  /*1240*/  ULDC.64 UR10, c[0x0][0xa20] ;  /* 0x00028800000a7ab9 */ /* 0x000fe40000000a00 */
[----:B------:R-:W3:Y:S01]  /*1250*/  @P2 LDG.E R4, desc[UR54][R4.64] ;  /* 0x0000003604042981 */ /* 0x000ee2000c1e1900 */
[----:B------:R-:W-:Y:S01]  /*1260*/  UISETP.NE.AND.EX UP0, UPT, UR9, URZ, UPT, UP0 ;  /* 0x0000003f0900728c */ /* 0x000fe2000bf05300 */
[----:B------:R-:W-:Y:S01]  /*1270*/  ISETP.NE.U32.AND P1, PT, RZ, UR10, PT ;  /* 0x0000000aff007c0c */ /* 0x000fe2000bf25070 */
[----:B------:R-:W-:Y:S01]  /*1280*/  UMOV UR48, URZ ;  /* 0x0000003f00307c82 */ /* 0x000fe20008000000 */
[----:B------:R-:W-:Y:S02]  /*1290*/  ULOP3.LUT UR38, UR5, 0xffff, URZ, 0xc0, !UPT ;  /* 0x0000ffff05267892 */ /* 0x000fe4000f8ec03f */
[----:B------:R-:W-:Y:S01]  /*12a0*/  USEL UR4, UR4, 0x1, UP0 ;  /* 0x0000000104047887 */ /* 0x000fe20008000000 */
[----:B------:R-:W-:-:S03]  /*12b0*/  ISETP.NE.AND.EX P1, PT, RZ, UR11, PT, P1 ;  /* 0x0000000bff007c0c */ /* 0x000fc6000bf25310 */
[----:B------:R-:W-:Y:S01]  /*12c0*/  UIMAD UR4, UR4, UR7, URZ ;  /* 0x00000007040472a4 */ /* 0x000fe2000f8e023f */
[----:B--2---:R-:W-:Y:S02]  /*12d0*/  @P0 R2UR UR48, R2 ;  /* 0x00000000023002ca */ /* 0x004fe400000e0000 */
[----:B---3--:R-:W-:Y:S01]  /*12e0*/  @P2 R2UR UR50, R4 ;  /* 0x00000000043222ca */ /* 0x008fe200000e0000 */
[----:B----45:R-:W-:-:S14]  /*12f0*/  @P2 BRA `(.L_x_2767) ;  /* 0x0000000000382947 */ /* 0x030fdc0003800000 */
        /* <DEDUP_REMOVED lines=14> */
.L_x_2767:
[----:B------:R-:W-:Y:S05]  /*13e0*/  @!P1 BRA `(.L_x_2768) ;  /* 0x00000000001c9947 */ /* 0x000fea0003800000 */
[----:B------:R-:W-:-:S04]  /*13f0*/  ULEA UR4, UP0, UR36, UR10, 0x2 ;  /* 0x0000000a24047291 */ /* 0x000fc8000f80103f */
[----:B------:R-:W-:Y:S02]  /*1400*/  ULEA.HI.X UR7, UR36, UR11, UR37, 0x2, UP0 ;  /* 0x0000000b24077291 */ /* 0x000fe400080f1425 */
[----:B------:R-:W-:-:S04]  /*1410*/  IMAD.U32 R2, RZ, RZ, UR4 ;  /* 0x00000004ff027e24 */ /* 0x000fc8000f8e00ff */
[----:B------:R-:W-:-:S05]  /*1420*/  IMAD.U32 R3, RZ, RZ, UR7 ;  /* 0x00000007ff037e24 */ /* 0x000fca000f8e00ff */
[----:B------:R-:W2:Y:S02]  /*1430*/  LDG.E R2, desc[UR54][R2.64] ;  /* 0x0000003602027981 */ /* 0x000ea4000c1e1900 */
[----:B--2---:R-:W-:Y:S01]  /*1440*/  R2UR UR4, R2 ;  /* 0x00000000020472ca */ /* 0x004fe200000e0000 */
[----:B------:R-:W-:-:S14]  /*1450*/  BRA `(.L_x_2769) ;  /* 0x0000000000347947 */ /* 0x000fdc0003800000 */
.L_x_2768:
        /* <DEDUP_REMOVED lines=13> */
.L_x_2769:
[----:B------:R-:W-:Y:S01]  /*1530*/  ULDC UR7, c[0x0][0x448] ;  /* 0x0001120000077ab9 */ /* 0x000fe20000000800 */
[----:B------:R-:W-:Y:S02]  /*1540*/  USHF.L.U32 UR39, UR6, 0x7, URZ ;  /* 0x0000000706277899 */ /* 0x000fe4000800063f */
[----:B------:R-:W-:Y:S02]  /*1550*/  UISETP.NE.AND UP0, UPT, UR7, 0x1, UPT ;  /* 0x000000010700788c */ /* 0x000fe4000bf05270 */
[----:B------:R-:W-:Y:S02]  /*1560*/  UIADD3 UR8, UR39, 0x7f, URZ ;  /* 0x0000007f27087890 */ /* 0x000fe4000fffe03f */
[----:B------:R-:W-:Y:S02]  /*1570*/  UIADD3 UR48, -UR48, UR4, URZ ;  /* 0x0000000430307290 */ /* 0x000fe4000fffe13f */
[----:B------:R-:W-:Y:S02]  /*1580*/  UP2UR UR51, UPR, URZ, 0x1 ;  /* 0x000000013f337883 */ /* 0x000fe40008000000 */
[----:B------:R-:W-:-:S03]  /*1590*/  UIADD3 UR9, UR48, 0x80, -UR50 ;  /* 0x0000008030097890 */ /* 0x000fc6000fffe832 */
[----:B------:R-:W-:Y:S01]  /*15a0*/  @UP0 ULDC UR6, c[0x0][0x44c] ;  /* 0x0001130000060ab9 */ /* 0x000fe20000000800 */
[----:B------:R-:W-:Y:S01]  /*15b0*/  @UP0 ULDC UR4, c[0x0][0x450] ;  /* 0x0001140000040ab9 */ /* 0x000fe20000000800 */
[----:B------:R-:W-:-:S04]  /*15c0*/  UIMAD.WIDE.U32 UR6, UR8, UR6, URZ ;  /* 0x00000006080672a5 */ /* 0x000fc8000f8e003f */
[----:B------:R-:W-:Y:S02]  /*15d0*/  @UP0 USHF.R.U32.HI UR8, URZ, UR4, UR7 ;  /* 0x000000043f080299 */ /* 0x000fe40008011607 */
[----:B------:R-:W-:Y:S02]  /*15e0*/  UIADD3 UR4, UR48, 0x7f, URZ ;  /* 0x0000007f30047890 */ /* 0x000fe4000fffe03f */
[----:B------:R-:W-:Y:S02]  /*15f0*/  UIADD3 UR8, UR9, UR8, URZ ;  /* 0x0000000809087290 */ /* 0x000fe4000fffe03f */
[----:B------:R-:W-:Y:S02]  /*1600*/  USHF.R.S32.HI UR6, URZ, 0x1f, UR4 ;  /* 0x0000001f3f067899 */ /* 0x000fe40008011404 */
[----:B------:R-:W-:Y:S02]  /*1610*/  USHF.R.S32.HI UR7, URZ, 0x1f, UR8 ;  /* 0x0000001f3f077899 */ /* 0x000fe40008011408 */
[----:B------:R-:W-:-:S02]  /*1620*/  ULEA.HI UR6, UR6, UR4, URZ, 0x7 ;  /* 0x0000000406067291 */ /* 0x000fc4000f8f383f */
[----:B------:R-:W-:Y:S02]  /*1630*/  ULEA.HI UR7, UR7, UR8, URZ, 0x7 ;  /* 0x0000000807077291 */ /* 0x000fe4000f8f383f */
[----:B------:R-:W-:Y:S02]  /*1640*/  USHF.R.S32.HI UR6, URZ, 0x7, UR6 ;  /* 0x000000073f067899 */ /* 0x000fe40008011406 */
[----:B------:R-:W-:Y:S02]  /*1650*/  USHF.R.S32.HI UR7, URZ, 0x7, UR7 ;  /* 0x000000073f077899 */ /* 0x000fe40008011407 */
[----:B------:R-:W-:Y:S02]  /*1660*/  ULOP3.LUT UR4, UR5, 0xff000000, URZ, 0xc0, !UPT ;  /* 0xff00000005047892 */ /* 0x000fe4000f8ec03f */
[----:B------:R-:W-:Y:S02]  /*1670*/  UISETP.LT.AND UP0, UPT, UR6, UR7, UPT ;  /* 0x000000070600728c */ /* 0x000fe4000bf01270 */
[----:B------:R-:W-:-:S02]  /*1680*/  ULOP3.LUT UR5, UR5, 0xff0000, URZ, 0xc0, !UPT ;  /* 0x00ff000005057892 */ /* 0x000fc4000f8ec03f */
[----:B------:R-:W-:Y:S02]  /*1690*/  USEL UR9, UR6, UR7, UP0 ;  /* 0x0000000706097287 */ /* 0x000fe40008000000 */
[----:B------:R-:W-:Y:S02]  /*16a0*/  USHF.R.U32.HI UR4, URZ, 0x8, UR4 ;  /* 0x000000083f047899 */ /* 0x000fe40008011604 */
[----:B------:R-:W-:Y:S02]  /*16b0*/  UISETP.GE.AND UP0, UPT, UR9, 0x1, UPT ;  /* 0x000000010900788c */ /* 0x000fe4000bf06270 */
        /* <DEDUP_REMOVED lines=42> */
.L_x_2770:
        /* <DEDUP_REMOVED lines=111> */
.L_x_2772:
        /* <DEDUP_REMOVED lines=42> */
.L_x_2933:
[----:B------:R-:W-:Y:S05]  /*22f0*/  WARPSYNC.ALL ;  /* 0x0000000000007948 */ /* 0x000fea0003800000 */
[----:B------:R-:W-:Y:S01]  /*2300*/  UISETP.NE.AND UP0, UPT, UR47, 0x3, UPT ;  /* 0x000000032f00788c */ /* 0x000fe2000bf05270 */
[----:B------:R1:W-:Y:S05]  /*2310*/  BAR.SYNC.DEFER_BLOCKING R5, 0x100 ;  /* 0x000400050000751d */ /* 0x0003ea0000010000 */
[----:B------:R-:W-:-:S13]  /*2320*/  PLOP3.LUT P0, PT, PT, PT, UP0, 0x80, 0x0 ;  /* 0x000000000000781c */ /* 0x000fda0003f0f008 */
[----:B-1----:R-:W-:Y:S05]  /*2330*/  @!P0 BRA `(.L_x_2774) ;  /* 0x0000000000048947 */ /* 0x002fea0003800000 */
[----:B------:R-:W-:Y:S01]  /*2340*/  BPT.TRAP 0x1 ;  /* 0x000000040000795c */ /* 0x000fe20000300000 */
.L_x_2774:
[----:B------:R-:W-:Y:S01]  /*2350*/  ULEA UR57, UR44, UR52, 0x3 ;  /* 0x000000342c397291 */ /* 0x000fe2000f8e183f */
[----:B------:R-:W-:-:S05]  /*2360*/  IMAD.U32 R6, RZ, RZ, UR45 ;  /* 0x0000002dff067e24 */ /* 0x000fca000f8e00ff */
[----:B------:R-:W-:-:S04]  /*2370*/  SHF.L.U32 R6, R6, 0x1f, RZ ;  /* 0x0000001f06067819 */ /* 0x000fc800000006ff */
[----:B------:R1:W2:Y:S01]  /*2380*/  SYNCS.PHASECHK.TRANS64.TRYWAIT P1, [UR57+0x38830], R6 ;  /* 0x03883006ff0075a7 */ /* 0x0002a20008020179 */
[----:B------:R-:W-:Y:S05]  /*2390*/  @!P0 BRA `(.L_x_2775) ;  /* 0x0000000000048947 */ /* 0x000fea0003800000 */
[----:B------:R-:W-:Y:S01]  /*23a0*/  BPT.TRAP 0x1 ;  /* 0x000000040000795c */ /* 0x000fe20000300000 */
.L_x_2775:
[----:B--2---:R-:W-:Y:S05]  /*23b0*/  @P1 BRA `(.L_x_2776) ;  /* 0x0000000000081947 */ /* 0x004fea0003800000 */
[----:B------:R-:W2:Y:S02]  /*23c0*/  SYNCS.PHASECHK.TRANS64.TRYWAIT P1, [UR57+0x38830], R6 ;  /* 0x03883006ff0075a7 */ /* 0x000ea40008020179 */
[----:B--2---:R-:W-:Y:S05]  /*23d0*/  @!P1 BRA `(.L_x_2777) ;  /* 0x0000017400249947 */ /* 0x004fea0003800000 */
.L_x_2776:
        /* <DEDUP_REMOVED lines=66> */
.L_x_2778:
[----:B------:R-:W-:Y:S01]  /*2800*/  UISETP.NE.AND UP0, UPT, UR51, URZ, UPT ;  /* 0x0000003f3300728c */ /* 0x000fe2000bf05270 */
[C---:B------:R-:W-:Y:S01]  /*2810*/  FMUL.FTZ R27, R0.reuse, R27 ;  /* 0x0000001b001b7220 */ /* 0x040fe20000410000 */
[C---:B------:R-:W-:Y:S01]  /*2820*/  FMUL.FTZ R7, R0.reuse, R28 ;  /* 0x0000001c00077220 */ /* 0x040fe20000410000 */
[C---:B------:R-:W-:Y:S01]  /*2830*/  FMUL.FTZ R30, R0.reuse, R30 ;  /* 0x0000001e001e7220 */ /* 0x040fe20000410000 */
[C---:B------:R-:W-:Y:S01]  /*2840*/  FMUL.FTZ R26, R0.reuse, R26 ;  /* 0x0000001a001a7220 */ /* 0x040fe20000410000 */
[----:B------:R2:W-:Y:S01]  /*2850*/  MUFU.TANH R91, R27 ;  /* 0x0000001b005b7308 */ /* 0x0005e20000002400 */
[----:B------:R-:W-:Y:S01]  /*2860*/  PLOP3.LUT P1, PT, PT, PT, UP0, 0x80, 0x0 ;  /* 0x000000000000781c */ /* 0x000fe20003f2f008 */
[C---:B------:R-:W-:Y:S01]  /*2870*/  FMUL.FTZ R13, R0.reuse, R41 ;  /* 0x00000029000d7220 */ /* 0x040fe20000410000 */
[----:B------:R-:W-:Y:S01]  /*2880*/  PLOP3.LUT P2, PT, PT, PT, UP0, 0x80, 0x0 ;  /* 0x000000000000781c */ /* 0x000fe20003f4f008 */
[C---:B------:R-:W-:Y:S01]  /*2890*/  FMUL.FTZ R21, R0.reuse, R49 ;  /* 0x0000003100157220 */ /* 0x040fe20000410000 */
[C---:B------:R-:W-:Y:S01]  /*28a0*/  FMUL.FTZ R31, R0.reuse, R31 ;  /* 0x0000001f001f7220 */ /* 0x040fe20000410000 */
[----:B------:R-:W-:Y:S01]  /*28b0*/  @UP0 ULDC UR6, c[0x0][0x44c] ;  /* 0x0001130000060ab9 */ /* 0x000fe20000000800 */
[C---:B------:R-:W-:Y:S01]  /*28c0*/  FMUL.FTZ R8, R0.reuse, R29 ;  /* 0x0000001d00087220 */ /* 0x040fe20000410000 */
[----:B------:R3:W-:Y:S01]  /*28d0*/  MUFU.TANH R89, R30 ;  /* 0x0000001e00597308 */ /* 0x0007e20000002400 */
[----:B--2---:R-:W-:Y:S01]  /*28e0*/  FMUL.FTZ R27, R0, R54 ;  /* 0x00000036001b7220 */ /* 0x004fe20000410000 */
[----:B------:R-:W-:-:S02]  /*28f0*/  VIADD R54, R17, UR39 ;  /* 0x0000002711367c36 */ /* 0x000fc40008000000 */
[C---:B------:R-:W-:Y:S01]  /*2900*/  FMUL.FTZ R34, R0.reuse, R34 ;  /* 0x0000002200227220 */ /* 0x040fe20000410000 */
[C---:B------:R-:W-:Y:S01]  /*2910*/  FMUL.FTZ R29, R0.reuse, R59 ;  /* 0x0000003b001d7220 */ /* 0x040fe20000410000 */
[----:B------:R-:W-:Y:S01]  /*2920*/  FMUL.FTZ R10, R0, R33 ;  /* 0x00000021000a7220 */ /* 0x000fe20000410000 */
[----:B------:R-:W-:Y:S01]  /*2930*/  @P1 IMAD.HI.U32 R28, R54, UR6, RZ ;  /* 0x00000006361c1c27 */ /* 0x000fe2000f8e00ff */
[----:B------:R-:W-:Y:S01]  /*2940*/  @UP0 ULDC UR6, c[0x0][0x450] ;  /* 0x0001140000060ab9 */ /* 0x000fe20000000800 */
[----:B------:R2:W4:Y:S02]  /*2950*/  MUFU.TANH R93, R26 ;  /* 0x0000001a005d7308 */ /* 0x0005240000002400 */
[C---:B------:R-:W-:Y:S01]  /*2960*/  FMUL.FTZ R35, R0.reuse, R35 ;  /* 0x0000002300237220 */ /* 0x040fe20000410000 */
[C---:B------:R-:W-:Y:S01]  /*2970*/  FMUL.FTZ R38, R0.reuse, R38 ;  /* 0x0000002600267220 */ /* 0x040fe20000410000 */
[----:B------:R-:W-:Y:S01]  /*2980*/  @P2 SHF.R.U32.HI R54, RZ, UR6, R28 ;  /* 0x00000006ff362c19 */ /* 0x000fe2000801161c */
[----:B------:R-:W-:Y:S01]  /*2990*/  UMOV UR6, 0xffffff80 ;  /* 0xffffff8000067882 */ /* 0x000fe20000000000 */
[C---:B------:R-:W-:Y:S01]  /*29a0*/  FMUL.FTZ R39, R0.reuse, R39 ;  /* 0x0000002700277220 */ /* 0x040fe20000410000 */
[----:B------:R-:W-:Y:S01]  /*29b0*/  UIMAD UR6, UR56, UR6, 0x80 ;  /* 0x00000080380674a4 */ /* 0x000fe2000f8e0206 */
[C---:B------:R-:W-:Y:S01]  /*29c0*/  FMUL.FTZ R9, R0.reuse, R32 ;  /* 0x0000002000097220 */ /* 0x040fe20000410000 */
[----:B---3--:R-:W3:Y:S01]  /*29d0*/  SHFL.IDX PT, R30, R54, 0x1, 0x1c1f ;  /* 0x003c1f00361e7f89 */ /* 0x008ee200000e0000 */
[----:B------:R-:W5:Y:S01]  /*29e0*/  MUFU.TANH R31, R31 ;  /* 0x0000001f001f7308 */ /* 0x000f620000002400 */
[----:B------:R-:W-:Y:S01]  /*29f0*/  UIADD3 UR7, UR48, 0x1, UR6 ;  /* 0x0000000130077890 */ /* 0x000fe2000fffe006 */
[----:B------:R-:W-:Y:S01]  /*2a00*/  FMUL.FTZ R42, R0, R42 ;  /* 0x0000002a002a7220 */ /* 0x000fe20000410000 */
[----:B------:R-:W-:-:S02]  /*2a10*/  IMAD.U32 R41, RZ, RZ, UR6 ;  /* 0x00000006ff297e24 */ /* 0x000fc4000f8e00ff */
[C---:B------:R-:W-:Y:S01]  /*2a20*/  FMUL.FTZ R12, R0.reuse, R37 ;  /* 0x00000025000c7220 */ /* 0x040fe20000410000 */
[C---:B------:R-:W-:Y:S01]  /*2a30*/  FMUL.FTZ R43, R0.reuse, R43 ;  /* 0x0000002b002b7220 */ /* 0x040fe20000410000 */
[----:B------:R-:W-:Y:S01]  /*2a40*/  FMUL.FTZ R46, R0, R46 ;  /* 0x0000002e002e7220 */ /* 0x000fe20000410000 */
[----:B------:R-:W-:Y:S01]  /*2a50*/  IMAD.U32 R49, RZ, RZ, UR7 ;  /* 0x00000007ff317e24 */ /* 0x000fe2000f8e00ff */
[----:B------:R-:W-:Y:S01]  /*2a60*/  IADD3 R59, -R16, UR48, R41 ;  /* 0x00000030103b7c10 */ /* 0x000fe2000fffe129 */
[----:B------:R3:W0:Y:S01]  /*2a70*/  MUFU.TANH R33, R34 ;  /* 0x0000002200217308 */ /* 0x0006220000002400 */
[C---:B------:R-:W-:Y:S01]  /*2a80*/  FMUL.FTZ R14, R0.reuse, R40 ;  /* 0x00000028000e7220 */ /* 0x040fe20000410000 */
[C---:B------:R-:W-:Y:S01]  /*2a90*/  FMUL.FTZ R55, R0.reuse, R55 ;  /* 0x0000003700377220 */ /* 0x040fe20000410000 */
[----:B------:R-:W-:Y:S01]  /*2aa0*/  IADD3 R88, R49, -UR50, -R16 ;  /* 0x8000003231587c10 */ /* 0x000fe2000fffe810 */
[C---:B------:R-:W-:Y:S01]  /*2ab0*/  FMUL.FTZ R28, R0.reuse, R56 ;  /* 0x00000038001c7220 */ /* 0x040fe20000410000 */
[C---:B------:R-:W-:Y:S01]  /*2ac0*/  FMUL.FTZ R47, R0.reuse, R47 ;  /* 0x0000002f002f7220 */ /* 0x040fe20000410000 */
[C---:B------:R-:W-:Y:S01]  /*2ad0*/  FMUL.FTZ R20, R0.reuse, R45 ;  /* 0x0000002d00147220 */ /* 0x040fe20000410000 */
[C---:B------:R-:W-:Y:S01]  /*2ae0*/  FMUL.FTZ R50, R0.reuse, R50 ;  /* 0x0000003200327220 */ /* 0x040fe20000410000 */
[----:B------:R-:W1:Y:S01]  /*2af0*/  MUFU.TANH R35, R35 ;  /* 0x0000002300237308 */ /* 0x000e620000002400 */
[C---:B--2---:R-:W-:Y:S01]  /*2b00*/  FMUL.FTZ R26, R0.reuse, R53 ;  /* 0x00000035001a7220 */ /* 0x044fe20000410000 */
[C---:B------:R-:W-:Y:S01]  /*2b10*/  FMUL.FTZ R2, R0.reuse, R24 ;  /* 0x0000001800027220 */ /* 0x040fe20000410000 */
[C---:B------:R-:W-:Y:S01]  /*2b20*/  FMUL.FTZ R3, R0.reuse, R25 ;  /* 0x0000001900037220 */ /* 0x040fe20000410000 */
[C---:B------:R-:W-:Y:S01]  /*2b30*/  FMUL.FTZ R24, R0.reuse, R48 ;  /* 0x0000003000187220 */ /* 0x040fe20000410000 */
[----:B------:R-:W-:Y:S01]  /*2b40*/  FMUL.FTZ R51, R0, R51 ;  /* 0x0000003300337220 */ /* 0x000fe20000410000 */
[----:B---3--:R-:W-:Y:S01]  /*2b50*/  VIADDMNMX R34, R30, R88, R59, PT ;  /* 0x000000581e227246 */ /* 0x008fe2000380013b */
        /* <DEDUP_REMOVED lines=8> */
[C---:B------:R-:W-:Y:S01]  /*2be0*/  FMUL.FTZ R15, R0.reuse, R44 ;  /* 0x0000002c000f7220 */ /* 0x040fe20000410000 */
[----:B----4-:R-:W-:Y:S01]  /*2bf0*/  FSEL R93, R93, -INF , P1 ;  /* 0xff8000005d5d7808 */ /* 0x010fe20000800000 */
[----:B------:R-:W2:Y:S01]  /*2c00*/  MUFU.TANH R39, R39 ;  /* 0x0000002700277308 */ /* 0x000ea20000002400 */
[----:B------:R-:W-:Y:S01]  /*2c10*/  FSEL R91, R91, -INF , P2 ;  /* 0xff8000005b5b7808 */ /* 0x000fe20001000000 */
[----:B------:R-:W-:Y:S01]  /*2c20*/  FMUL.FTZ R62, R0, R62 ;  /* 0x0000003e003e7220 */ /* 0x000fe20000410000 */
[----:B------:R-:W-:Y:S01]  /*2c30*/  ISETP.GT.AND P1, PT, R34, 0x9, PT ;  /* 0x000000092200780c */ /* 0x000fe20003f24270 */
[C---:B------:R-:W-:Y:S01]  /*2c40*/  FMUL.FTZ R66, R0.reuse, R66 ;  /* 0x0000004200427220 */ /* 0x040fe20000410000 */
[----:B------:R-:W-:Y:S01]  /*2c50*/  FSEL R89, R89, -INF , P3 ;  /* 0xff80000059597808 */ /* 0x000fe20001800000 */
[----:B------:R-:W-:Y:S01]  /*2c60*/  FMUL.FTZ R67, R0, R67 ;  /* 0x0000004300437220 */ /* 0x000fe20000410000 */
[----:B------:R-:W-:Y:S01]  /*2c70*/  FMNMX.FTZ R32, R93, R91, !PT ;  /* 0x0000005b5d207209 */ /* 0x000fe20007810000 */
[----:B------:R3:W-:Y:S01]  /*2c80*/  MUFU.TANH R37, R27 ;  /* 0x0000001b00257308 */ /* 0x0007e20000002400 */
[----:B------:R-:W-:Y:S01]  /*2c90*/  ISETP.GT.AND P2, PT, R34, 0x10, PT ;  /* 0x000000102200780c */ /* 0x000fe20003f44270 */
[C---:B------:R-:W-:Y:S01]  /*2ca0*/  FMUL.FTZ R70, R0.reuse, R70 ;  /* 0x0000004600467220 */ /* 0x040fe20000410000 */
[----:B-----5:R-:W-:Y:S01]  /*2cb0*/  FSEL R63, R31, -INF , P1 ;  /* 0xff8000001f3f7808 */ /* 0x020fe20000800000 */
[C---:B------:R-:W-:Y:S01]  /*2cc0*/  FMUL.FTZ R71, R0.reuse, R71 ;  /* 0x0000004700477220 */ /* 0x040fe20000410000 */
[----:B------:R-:W-:Y:S01]  /*2cd0*/  FMNMX.FTZ R32, R89, R32, !PT ;  /* 0x0000002059207209 */ /* 0x000fe20007810000 */
[----:B------:R-:W-:Y:S01]  /*2ce0*/  FMUL.FTZ R74, R0, R74 ;  /* 0x0000004a004a7220 */ /* 0x000fe20000410000 */
[----:B------:R-:W-:Y:S01]  /*2cf0*/  ISETP.GT.AND P1, PT, R34, 0x11, PT ;  /* 0x000000112200780c */ /* 0x000fe20003f24270 */
[----:B------:R-:W4:Y:S01]  /*2d00*/  MUFU.TANH R42, R42 ;  /* 0x0000002a002a7308 */ /* 0x000f220000002400 */
[C---:B---3--:R-:W-:Y:S01]  /*2d10*/  FMUL.FTZ R27, R0.reuse, R57 ;  /* 0x00000039001b7220 */ /* 0x048fe20000410000 */
[----:B0-----:R-:W-:Y:S01]  /*2d20*/  FSEL R57, R33, -INF , P2 ;  /* 0xff80000021397808 */ /* 0x001fe20001000000 */
[C---:B------:R-:W-:Y:S01]  /*2d30*/  FMUL.FTZ R75, R0.reuse, R75 ;  /* 0x0000004b004b7220 */ /* 0x040fe20000410000 */
[----:B------:R-:W-:Y:S01]  /*2d40*/  FMNMX.FTZ R32, R63, R32, !PT ;  /* 0x000000203f207209 */ /* 0x000fe20007810000 */
[----:B------:R-:W-:Y:S01]  /*2d50*/  FMUL.FTZ R78, R0, R78 ;  /* 0x0000004e004e7220 */ /* 0x000fe20000410000 */
[----:B------:R-:W-:Y:S01]  /*2d60*/  ISETP.GT.AND P2, PT, R34, 0x18, PT ;  /* 0x000000182200780c */ /* 0x000fe20003f44270 */
[C---:B------:R-:W-:Y:S01]  /*2d70*/  FMUL.FTZ R79, R0.reuse, R79 ;  /* 0x0000004f004f7220 */ /* 0x040fe20000410000 */
[----:B------:R-:W-:Y:S01]  /*2d80*/  MUFU.TANH R43, R43 ;  /* 0x0000002b002b7308 */ /* 0x000fe20000002400 */
[----:B-1----:R-:W-:Y:S01]  /*2d90*/  FSEL R56, R35, -INF , P1 ;  /* 0xff80000023387808 */ /* 0x002fe20000800000 */
[----:B------:R-:W-:Y:S01]  /*2da0*/  FMUL.FTZ R82, R0, R82 ;  /* 0x0000005200527220 */ /* 0x000fe20000410000 */
[----:B------:R-:W-:Y:S01]  /*2db0*/  ISETP.GT.AND P1, PT, R34, 0x19, PT ;  /* 0x000000192200780c */ /* 0x000fe20003f24270 */
[C---:B------:R-:W-:Y:S01]  /*2dc0*/  FMUL.FTZ R83, R0.reuse, R83 ;  /* 0x0000005300537220 */ /* 0x040fe20000410000 */
[C---:B------:R-:W-:Y:S01]  /*2dd0*/  FMUL.FTZ R86, R0.reuse, R86 ;  /* 0x0000005600567220 */ /* 0x040fe20000410000 */
[----:B------:R-:W-:Y:S01]  /*2de0*/  FMUL.FTZ R87, R0, R87 ;  /* 0x0000005700577220 */ /* 0x000fe20000410000 */
[----:B--2---:R-:W-:Y:S01]  /*2df0*/  FSEL R53, R39, -INF , P1 ;  /* 0xff80000027357808 */ /* 0x004fe20000800000 */
[----:B------:R0:W-:Y:S01]  /*2e00*/  MUFU.TANH R40, R29 ;  /* 0x0000001d00287308 */ /* 0x0001e20000002400 */
[----:B------:R-:W-:Y:S01]  /*2e10*/  ISETP.GT.AND P1, PT, R34, 0x21, PT ;  /* 0x000000212200780c */ /* 0x000fe20003f24270 */
[C---:B------:R-:W-:Y:S01]  /*2e20*/  FMUL.FTZ R61, R0.reuse, R61 ;  /* 0x0000003d003d7220 */ /* 0x040fe20000410000 */
[----:B------:R-:W1:Y:S01]  /*2e30*/  SHFL.IDX PT, R54, R54, RZ, 0x1c1f ;  /* 0x001c1fff36367589 */ /* 0x000e6200000e0000 */
[----:B------:R-:W-:Y:S01]  /*2e40*/  ULDC UR10, c[0x0][0x988] ;  /* 0x00026200000a7ab9 */ /* 0x000fe20000000800 */
[C---:B------:R-:W-:Y:S01]  /*2e50*/  FMUL.FTZ R65, R0.reuse, R65 ;  /* 0x0000004100417220 */ /* 0x040fe20000410000 */
[C---:B------:R-:W-:Y:S01]  /*2e60*/  FMUL.FTZ R64, R0.reuse, R64 ;  /* 0x0000004000407220 */ /* 0x040fe20000410000 */
[C---:B------:R-:W-:Y:S01]  /*2e70*/  FMUL.FTZ R68, R0.reuse, R68 ;  /* 0x0000004400447220 */ /* 0x040fe20000410000 */
[----:B------:R-:W2:Y:S01]  /*2e80*/  MUFU.TANH R46, R46 ;  /* 0x0000002e002e7308 */ /* 0x000ea20000002400 */
[----:B0-----:R-:W-:Y:S01]  /*2e90*/  FMNMX.FTZ R29, R57, R32, !PT ;  /* 0x00000020391d7209 */ /* 0x001fe20007810000 */
[C---:B------:R-:W-:Y:S01]  /*2ea0*/  FMUL.FTZ R69, R0.reuse, R69 ;  /* 0x0000004500457220 */ /* 0x040fe20000410000 */
[C---:B------:R-:W-:Y:S01]  /*2eb0*/  FMUL.FTZ R73, R0.reuse, R73 ;  /* 0x0000004900497220 */ /* 0x040fe20000410000 */
[C---:B------:R-:W-:Y:S01]  /*2ec0*/  FMUL.FTZ R76, R0.reuse, R76 ;  /* 0x0000004c004c7220 */ /* 0x040fe20000410000 */
[----:B------:R-:W-:Y:S01]  /*2ed0*/  FMUL.FTZ R85, R0, R85 ;  /* 0x0000005500557220 */ /* 0x000fe20000410000 */
[----:B------:R-:W-:-:S02]  /*2ee0*/  UIADD3 UR6, UR57, 0x38840, URZ ;  /* 0x0003884039067890 */ /* 0x000fc4000fffe03f */
[----:B------:R0:W-:Y:S02]  /*2ef0*/  MUFU.TANH R45, R55 ;  /* 0x00000037002d7308 */ /* 0x0001e40000002400 */
[----:B------:R-:W-:-:S06]  /*2f00*/  UPRMT UR6, UR53, 0x654, UR6 ;  /* 0x0000065435067896 */ /* 0x000fcc0008000006 */
[----:B------:R3:W-:Y:S01]  /*2f10*/  MUFU.TANH R41, R30 ;  /* 0x0000001e00297308 */ /* 0x0007e20000002400 */
[----:B0-----:R-:W-:Y:S02]  /*2f20*/  FSEL R55, R38, -INF , P2 ;  /* 0xff80000026377808 */ /* 0x001fe40001000000 */
[----:B------:R-:W-:Y:S01]  /*2f30*/  ISETP.GT.AND P2, PT, R34, 0x20, PT ;  /* 0x000000202200780c */ /* 0x000fe20003f44270 */
[----:B------:R-:W-:Y:S01]  /*2f40*/  SYNCS.ARRIVE.TRANS64.RED.A1T0 RZ, [UR6], RZ ;  /* 0x000000ffffff79a7 */ /* 0x000fe20008100406 */
[----:B-1----:R-:W-:Y:S02]  /*2f50*/  VIADDMNMX R88, R54, R88, R59, PT ;  /* 0x0000005836587246 */ /* 0x002fe4000380013b */
[----:B----4-:R-:W-:Y:S01]  /*2f60*/  FSEL R52, R42, -INF , P2 ;  /* 0xff8000002a347808 */ /* 0x010fe20001000000 */
[----:B------:R-:W0:Y:S01]  /*2f70*/  MUFU.TANH R47, R47 ;  /* 0x0000002f002f7308 */ /* 0x000e220000002400 */
[----:B---3--:R-:W-:Y:S02]  /*2f80*/  FMNMX.FTZ R30, R56, R29, !PT ;  /* 0x0000001d381e7209 */ /* 0x008fe40007810000 */
[----:B------:R-:W-:-:S02]  /*2f90*/  ISETP.GT.AND P2, PT, R34, 0x28, PT ;  /* 0x000000282200780c */ /* 0x000fc40003f44270 */
[----:B------:R-:W-:Y:S02]  /*2fa0*/  FMNMX.FTZ R30, R55, R30, !PT ;  /* 0x0000001e371e7209 */ /* 0x000fe40007810000 */
[----:B------:R-:W-:Y:S01]  /*2fb0*/  ISETP.GT.AND P3, PT, R88, 0x8, PT ;  /* 0x000000085800780c */ /* 0x000fe20003f64270 */
[----:B------:R2:W1:Y:S01]  /*2fc0*/  MUFU.TANH R48, R50 ;  /* 0x0000003200307308 */ /* 0x0004620000002400 */
[----:B------:R-:W-:-:S04]  /*2fd0*/  FMNMX.FTZ R29, R53, R30, !PT ;  /* 0x0000001e351d7209 */ /* 0x000fc80007810000 */
[----:B------:R-:W-:-:S03]  /*2fe0*/  FMNMX.FTZ R30, R52, R29, !PT ;  /* 0x0000001d341e7209 */ /* 0x000fc60007810000 */
[----:B------:R3:W4:Y:S01]  /*2ff0*/  MUFU.TANH R36, R51 ;  /* 0x0000003300247308 */ /* 0x0007220000002400 */
[----:B--2---:R-:W-:Y:S02]  /*3000*/  FSEL R50, R46, -INF , P2 ;  /* 0xff8000002e327808 */ /* 0x004fe40001000000 */
[----:B------:R-:W-:-:S05]  /*3010*/  ISETP.GT.AND P2, PT, R34, 0x30, PT ;  /* 0x000000302200780c */ /* 0x000fca0003f44270 */
[----:B------:R2:W5:Y:S01]  /*3020*/  MUFU.TANH R44, R58 ;  /* 0x0000003a002c7308 */ /* 0x0005620000002400 */
[----:B---3--:R-:W-:Y:S02]  /*3030*/  FSEL R51, R43, -INF , P1 ;  /* 0xff8000002b337808 */ /* 0x008fe40000800000 */
[----:B------:R-:W-:Y:S02]  /*3040*/  ISETP.GT.AND P1, PT, R34, 0x29, PT ;  /* 0x000000292200780c */ /* 0x000fe40003f24270 */
[----:B------:R-:W-:Y:S02]  /*3050*/  FMNMX.FTZ R29, R51, R30, !PT ;  /* 0x0000001e331d7209 */ /* 0x000fe40007810000 */
[----:B0-----:R-:W-:Y:S01]  /*3060*/  FSEL R49, R47, -INF , P1 ;  /* 0xff8000002f317808 */ /* 0x001fe20000800000 */
[----:B------:R-:W0:Y:S01]  /*3070*/  MUFU.TANH R62, R62 ;  /* 0x0000003e003e7308 */ /* 0x000e220000002400 */
[----:B------:R-:W-:Y:S01]  /*3080*/  FMNMX.FTZ R30, R50, R29, !PT ;  /* 0x0000001d321e7209 */ /* 0x000fe20007810000 */
[----:B--2---:R-:W-:Y:S01]  /*3090*/  FMUL.FTZ R58, R0, R72 ;  /* 0x00000048003a7220 */ /* 0x004fe20000410000 */
[----:B------:R-:W-:Y:S01]  /*30a0*/  ISETP.GT.AND P1, PT, R34, 0x31, PT ;  /* 0x000000312200780c */ /* 0x000fe20003f24270 */
[----:B------:R-:W-:Y:S01]  /*30b0*/  FMUL.FTZ R72, R0, R80 ;  /* 0x0000005000487220 */ /* 0x000fe20000410000 */
[----:B-1----:R-:W-:-:S02]  /*30c0*/  FSEL R48, R48, -INF , P2 ;  /* 0xff80000030307808 */ /* 0x002fc40001000000 */
[----:B------:R-:W-:Y:S01]  /*30d0*/  FMNMX.FTZ R29, R49, R30, !PT ;  /* 0x0000001e311d7209 */ /* 0x000fe20007810000 */
[----:B------:R-:W1:Y:S01]  /*30e0*/  MUFU.TANH R66, R66 ;  /* 0x0000004200427308 */ /* 0x000e620000002400 */
[----:B------:R-:W-:Y:S02]  /*30f0*/  ISETP.GT.AND P2, PT, R34, 0x38, PT ;  /* 0x000000382200780c */ /* 0x000fe40003f44270 */
[----:B----4-:R-:W-:Y:S02]  /*3100*/  FSEL R47, R36, -INF , P1 ;  /* 0xff800000242f7808 */ /* 0x010fe40000800000 */
[----:B------:R-:W-:Y:S02]  /*3110*/  FMNMX.FTZ R30, R48, R29, !PT ;  /* 0x0000001d301e7209 */ /* 0x000fe40007810000 */
[----:B------:R-:W-:Y:S01]  /*3120*/  ISETP.GT.AND P1, PT, R34, 0x39, PT ;  /* 0x000000392200780c */ /* 0x000fe20003f24270 */
[----:B------:R-:W2:Y:S01]  /*3130*/  MUFU.TANH R67, R67 ;  /* 0x0000004300437308 */ /* 0x000ea20000002400 */
[----:B------:R-:W-:-:S02]  /*3140*/  FSEL R46, R37, -INF , P2 ;  /* 0xff800000252e7808 */ /* 0x000fc40001000000 */
[----:B------:R-:W-:Y:S02]  /*3150*/  FMNMX.FTZ R29, R47, R30, !PT ;  /* 0x0000001e2f1d7209 */ /* 0x000fe40007810000 */
[----:B------:R-:W-:Y:S02]  /*3160*/  ISETP.GT.AND P2, PT, R34, 0x40, PT ;  /* 0x000000402200780c */ /* 0x000fe40003f44270 */
[----:B------:R-:W-:Y:S01]  /*3170*/  FSEL R45, R45, -INF , P1 ;  /* 0xff8000002d2d7808 */ /* 0x000fe20000800000 */
[----:B------:R3:W4:Y:S01]  /*3180*/  MUFU.TANH R38, R70 ;  /* 0x0000004600267308 */ /* 0x0007220000002400 */
[----:B------:R-:W-:Y:S02]  /*3190*/  FMNMX.FTZ R30, R46, R29, !PT ;  /* 0x0000001d2e1e7209 */ /* 0x000fe40007810000 */
[----:B------:R-:W-:Y:S02]  /*31a0*/  ISETP.GT.AND P1, PT, R34, 0x41, PT ;  /* 0x000000412200780c */ /* 0x000fe40003f24270 */
[----:B-----5:R-:W-:-:S02]  /*31b0*/  FSEL R44, R44, -INF , P2 ;  /* 0xff8000002c2c7808 */ /* 0x020fc40001000000 */
[----:B------:R-:W-:Y:S01]  /*31c0*/  FMNMX.FTZ R29, R45, R30, !PT ;  /* 0x0000001e2d1d7209 */ /* 0x000fe20007810000 */
[----:B------:R-:W5:Y:S01]  /*31d0*/  MUFU.TANH R33, R71 ;  /* 0x0000004700217308 */ /* 0x000f620000002400 */
[----:B------:R-:W-:Y:S01]  /*31e0*/  ISETP.GT.AND P2, PT, R34, 0x48, PT ;  /* 0x000000482200780c */ /* 0x000fe20003f44270 */
[----:B---3--:R-:W-:Y:S01]  /*31f0*/  FMUL.FTZ R70, R0, R77 ;  /* 0x0000004d00467220 */ /* 0x008fe20000410000 */
[----:B------:R-:W-:Y:S02]  /*3200*/  FSEL R40, R40, -INF , P1 ;  /* 0xff80000028287808 */ /* 0x000fe40000800000 */
[----:B------:R-:W-:Y:S02]  /*3210*/  FMNMX.FTZ R29, R44, R29, !PT ;  /* 0x0000001d2c1d7209 */ /* 0x000fe40007810000 */
[----:B------:R-:W-:Y:S01]  /*3220*/  ISETP.GT.AND P1, PT, R34, 0x49, PT ;  /* 0x000000492200780c */ /* 0x000fe20003f24270 */
[----:B------:R-:W3:Y:S01]  /*3230*/  MUFU.TANH R42, R74 ;  /* 0x0000004a002a7308 */ /* 0x000ee20000002400 */
[----:B0-----:R-:W-:-:S02]  /*3240*/  FSEL R31, R62, -INF , P2 ;  /* 0xff8000003e1f7808 */ /* 0x001fc40001000000 */
[----:B------:R-:W-:Y:S02]  /*3250*/  FMNMX.FTZ R30, R40, R29, !PT ;  /* 0x0000001d281e7209 */ /* 0x000fe40007810000 */
[C---:B------:R-:W-:Y:S02]  /*3260*/  ISETP.GT.AND P2, PT, R34.reuse, 0x50, PT ;  /* 0x000000502200780c */ /* 0x040fe40003f44270 */
[----:B------:R-:W-:Y:S01]  /*3270*/  FSEL R35, R41, -INF , P1 ;  /* 0xff80000029237808 */ /* 0x000fe20000800000 */
[----:B------:R-:W0:Y:S01]  /*3280*/  MUFU.TANH R37, R75 ;  /* 0x0000004b00257308 */ /* 0x000e220000002400 */
[----:B------:R-:W-:Y:S02]  /*3290*/  FMNMX.FTZ R30, R31, R30, !PT ;  /* 0x0000001e1f1e7209 */ /* 0x000fe40007810000 */
[----:B------:R-:W-:Y:S02]  /*32a0*/  ISETP.GT.AND P1, PT, R34, 0x51, PT ;  /* 0x000000512200780c */ /* 0x000fe40003f24270 */
[----:B-1----:R-:W-:-:S02]  /*32b0*/  FSEL R43, R66, -INF , P2 ;  /* 0xff800000422b7808 */ /* 0x002fc40001000000 */
[----:B------:R-:W-:Y:S01]  /*32c0*/  FMNMX.FTZ R30, R35, R30, !PT ;  /* 0x0000001e231e7209 */ /* 0x000fe20007810000 */
[----:B------:R-:W1:Y:S01]  /*32d0*/  MUFU.TANH R36, R78 ;  /* 0x0000004e00247308 */ /* 0x000e620000002400 */
[----:B------:R-:W-:Y:S02]  /*32e0*/  ISETP.GT.AND P2, PT, R34, 0x58, PT ;  /* 0x000000582200780c */ /* 0x000fe40003f44270 */
[----:B--2---:R-:W-:Y:S01]  /*32f0*/  FSEL R39, R67, -INF , P1 ;  /* 0xff80000043277808 */ /* 0x004fe20000800000 */
[----:B------:R-:W-:Y:S01]  /*3300*/  FMUL.FTZ R67, R0, R60 ;  /* 0x0000003c00437220 */ /* 0x000fe20000410000 */
[----:B------:R-:W-:Y:S02]  /*3310*/  FMNMX.FTZ R30, R43, R30, !PT ;  /* 0x0000001e2b1e7209 */ /* 0x000fe40007810000 */
[----:B------:R-:W-:Y:S01]  /*3320*/  ISETP.GT.AND P1, PT, R34, 0x59, PT ;  /* 0x000000592200780c */ /* 0x000fe20003f24270 */
[----:B------:R-:W2:Y:S01]  /*3330*/  MUFU.TANH R32, R79 ;  /* 0x0000004f00207308 */ /* 0x000ea20000002400 */
[----:B----4-:R-:W-:-:S02]  /*3340*/  FSEL R38, R38, -INF , P2 ;  /* 0xff80000026267808 */ /* 0x010fc40001000000 */
[----:B------:R-:W-:Y:S02]  /*3350*/  FMNMX.FTZ R29, R39, R30, !PT ;  /* 0x0000001e271d7209 */ /* 0x000fe40007810000 */
[----:B------:R-:W-:Y:S02]  /*3360*/  ISETP.GT.AND P2, PT, R34, 0x60, PT ;  /* 0x000000602200780c */ /* 0x000fe40003f44270 */
[----:B-----5:R-:W-:Y:S01]  /*3370*/  FSEL R33, R33, -INF , P1 ;  /* 0xff80000021217808 */ /* 0x020fe20000800000 */
[----:B------:R-:W4:Y:S01]  /*3380*/  MUFU.TANH R41, R82 ;  /* 0x0000005200297308 */ /* 0x000f220000002400 */
[----:B------:R-:W-:Y:S02]  /*3390*/  FMNMX.FTZ R30, R38, R29, !PT ;  /* 0x0000001d261e7209 */ /* 0x000fe40007810000 */
[----:B------:R-:W-:Y:S02]  /*33a0*/  ISETP.GT.AND P1, PT, R34, 0x61, PT ;  /* 0x000000612200780c */ /* 0x000fe40003f24270 */
[----:B---3--:R-:W-:-:S02]  /*33b0*/  FSEL R42, R42, -INF , P2 ;  /* 0xff8000002a2a7808 */ /* 0x008fc40001000000 */
[----:B------:R-:W-:Y:S01]  /*33c0*/  FMNMX.FTZ R29, R33, R30, !PT ;  /* 0x0000001e211d7209 */ /* 0x000fe20007810000 */
[----:B------:R-:W3:Y:S01]  /*33d0*/  MUFU.TANH R83, R83 ;  /* 0x0000005300537308 */ /* 0x000ee20000002400 */
[----:B------:R-:W-:Y:S02]  /*33e0*/  ISETP.GT.AND P2, PT, R34, 0x68, PT ;  /* 0x000000682200780c */ /* 0x000fe40003f44270 */
[----:B0-----:R-:W-:Y:S02]  /*33f0*/  FSEL R37, R37, -INF , P1 ;  /* 0xff80000025257808 */ /* 0x001fe40000800000 */
[----:B------:R-:W-:Y:S02]  /*3400*/  FMNMX.FTZ R30, R42, R29, !PT ;  /* 0x0000001d2a1e7209 */ /* 0x000fe40007810000 */
[----:B------:R-:W-:Y:S01]  /*3410*/  ISETP.GT.AND P1, PT, R34, 0x69, PT ;  /* 0x000000692200780c */ /* 0x000fe20003f24270 */
[----:B------:R-:W0:Y:S01]  /*3420*/  MUFU.TANH R86, R86 ;  /* 0x0000005600567308 */ /* 0x000e220000002400 */
[----:B-1----:R-:W-:-:S02]  /*3430*/  FSEL R36, R36, -INF , P2 ;  /* 0xff80000024247808 */ /* 0x002fc40001000000 */
[----:B------:R-:W-:Y:S02]  /*3440*/  FMNMX.FTZ R29, R37, R30, !PT ;  /* 0x0000001e251d7209 */ /* 0x000fe40007810000 */
[----:B------:R-:W-:Y:S02]  /*3450*/  ISETP.GT.AND P2, PT, R34, 0x70, PT ;  /* 0x000000702200780c */ /* 0x000fe40003f44270 */
[----:B--2---:R-:W-:Y:S01]  /*3460*/  FSEL R32, R32, -INF , P1 ;  /* 0xff80000020207808 */ /* 0x004fe20000800000 */
[----:B------:R-:W1:Y:S01]  /*3470*/  MUFU.TANH R87, R87 ;  /* 0x0000005700577308 */ /* 0x000e620000002400 */
[----:B------:R-:W-:Y:S02]  /*3480*/  FMNMX.FTZ R29, R36, R29, !PT ;  /* 0x0000001d241d7209 */ /* 0x000fe40007810000 */
[----:B------:R-:W-:Y:S02]  /*3490*/  ISETP.GT.AND P1, PT, R34, 0x71, PT ;  /* 0x000000712200780c */ /* 0x000fe40003f24270 */
[----:B----4-:R-:W-:-:S02]  /*34a0*/  FSEL R41, R41, -INF , P2 ;  /* 0xff80000029297808 */ /* 0x010fc40001000000 */
[----:B------:R-:W-:Y:S01]  /*34b0*/  FMNMX.FTZ R30, R32, R29, !PT ;  /* 0x0000001d201e7209 */ /* 0x000fe20007810000 */
[----:B------:R2:W-:Y:S01]  /*34c0*/  MUFU.TANH R66, R61 ;  /* 0x0000003d00427308 */ /* 0x0005e20000002400 */
[C---:B------:R-:W-:Y:S02]  /*34d0*/  ISETP.GT.AND P2, PT, R34.reuse, 0x78, PT ;  /* 0x000000782200780c */ /* 0x040fe40003f44270 */
[----:B---3--:R-:W-:Y:S02]  /*34e0*/  FSEL R29, R83, -INF , P1 ;  /* 0xff800000531d7808 */ /* 0x008fe40000800000 */
[----:B------:R-:W-:Y:S02]  /*34f0*/  FMNMX.FTZ R30, R41, R30, !PT ;  /* 0x0000001e291e7209 */ /* 0x000fe40007810000 */
[----:B------:R-:W-:Y:S01]  /*3500*/  ISETP.GT.AND P1, PT, R34, 0x79, PT ;  /* 0x000000792200780c */ /* 0x000fe20003f24270 */
[----:B------:R-:W-:Y:S01]  /*3510*/  MUFU.TANH R2, R2 ;  /* 0x0000000200027308 */ /* 0x000fe20000002400 */
[----:B0-----:R-:W-:-:S02]  /*3520*/  FSEL R34, R86, -INF , P2 ;  /* 0xff80000056227808 */ /* 0x001fc40001000000 */
[----:B------:R-:W-:Y:S02]  /*3530*/  FMNMX.FTZ R71, R29, R30, !PT ;  /* 0x0000001e1d477209 */ /* 0x000fe40007810000 */
[----:B-1----:R-:W-:Y:S02]  /*3540*/  FSEL R30, R87, -INF , P1 ;  /* 0xff800000571e7808 */ /* 0x002fe40000800000 */
[----:B------:R-:W-:Y:S01]  /*3550*/  FMNMX.FTZ R71, R34, R71, !PT ;  /* 0x0000004722477209 */ /* 0x000fe20007810000 */
[----:B------:R-:W-:Y:S01]  /*3560*/  MUFU.TANH R3, R3 ;  /* 0x0000000300037308 */ /* 0x000fe20000002400 */
[----:B------:R-:W-:Y:S02]  /*3570*/  ISETP.GT.AND P2, PT, R88, 0x1, PT ;  /* 0x000000015800780c */ /* 0x000fe40003f44270 */
[----:B------:R-:W-:-:S05]  /*3580*/  FMNMX.FTZ R71, R30, R71, !PT ;  /* 0x000000471e477209 */ /* 0x000fca0007810000 */
[----:B------:R-:W0:Y:S01]  /*3590*/  SHFL.BFLY PT, R60, R71, 0x2, 0x1f ;  /* 0x0c401f00473c7f89 */ /* 0x000e2200000e0000 */
[----:B------:R-:W1:Y:S08]  /*35a0*/  MUFU.TANH R7, R7 ;  /* 0x0000000700077308 */ /* 0x000e700000002400 */
[----:B------:R3:W-:Y:S08]  /*35b0*/  MUFU.TANH R79, R58 ;  /* 0x0000003a004f7308 */ /* 0x0007f00000002400 */
[----:B------:R-:W4:Y:S01]  /*35c0*/  MUFU.TANH R8, R8 ;  /* 0x0000000800087308 */ /* 0x000f220000002400 */
[----:B0-----:R-:W-:-:S07]  /*35d0*/  FMNMX.FTZ R60, R71, R60, !PT ;  /* 0x0000003c473c7209 */ /* 0x001fce0007810000 */
[----:B------:R-:W0:Y:S01]  /*35e0*/  MUFU.TANH R9, R9 ;  /* 0x0000000900097308 */ /* 0x000e220000002400 */
[----:B------:R-:W-:Y:S01]  /*35f0*/  FMUL.FTZ R71, R0, R81 ;  /* 0x0000005100477220 */ /* 0x000fe20000410000 */
[----:B--2---:R-:W2:Y:S06]  /*3600*/  SHFL.BFLY PT, R61, R60, 0x1, 0x1f ;  /* 0x0c201f003c3d7f89 */ /* 0x004eac00000e0000 */
[----:B------:R-:W-:Y:S08]  /*3610*/  MUFU.TANH R10, R10 ;  /* 0x0000000a000a7308 */ /* 0x000ff00000002400 */
[----:B------:R-:W5:Y:S08]  /*3620*/  MUFU.TANH R11, R11 ;  /* 0x0000000b000b7308 */ /* 0x000f700000002400 */
[----:B------:R-:W-:Y:S01]  /*3630*/  MUFU.TANH R12, R12 ;  /* 0x0000000c000c7308 */ /* 0x000fe20000002400 */
[----:B--2---:R-:W-:Y:S01]  /*3640*/  FMNMX.FTZ R170, R60, R61, !PT ;  /* 0x0000003d3caa7209 */ /* 0x004fe20007810000 */
[----:B------:R-:W-:Y:S01]  /*3650*/  IMAD.U32 R61, RZ, RZ, UR10 ;  /* 0x0000000aff3d7e24 */ /* 0x000fe2000f8e00ff */
[----:B-1----:R-:W-:-:S02]  /*3660*/  FSEL R60, R7, -INF , P3 ;  /* 0xff800000073c7808 */ /* 0x002fc40001800000 */
[C---:B------:R-:W-:Y:S01]  /*3670*/  FSETP.NEU.FTZ.AND P1, PT, R170.reuse, -INF , PT ;  /* 0xff800000aa00780b */ /* 0x040fe20003f3d000 */
[----:B---3--:R-:W-:-:S01]  /*3680*/  FFMA.FTZ R58, R170, R61, -8 ;  /* 0xc1000000aa3a7423 */ /* 0x008fc2000001003d */
[----:B------:R-:W-:Y:S01]  /*3690*/  FSEL R61, R3, -INF , P2 ;  /* 0xff800000033d7808 */ /* 0x000fe20001000000 */
[----:B------:R1:W-:Y:S01]  /*36a0*/  MUFU.TANH R75, R65 ;  /* 0x00000041004b7308 */ /* 0x0003e20000002400 */
[----:B------:R-:W-:Y:S02]  /*36b0*/  ISETP.GT.AND P2, PT, R88, 0x10, PT ;  /* 0x000000105800780c */ /* 0x000fe40003f44270 */
[----:B------:R-:W-:Y:S02]  /*36c0*/  FSEL R58, R58, RZ, P1 ;  /* 0x000000ff3a3a7208 */ /* 0x000fe40000800000 */
[----:B------:R-:W-:-:S03]  /*36d0*/  ISETP.GT.AND P1, PT, R88, RZ, PT ;  /* 0x000000ff5800720c */ /* 0x000fc60003f24270 */
[----:B------:R-:W2:Y:S01]  /*36e0*/  MUFU.TANH R14, R14 ;  /* 0x0000000e000e7308 */ /* 0x000ea20000002400 */
[----:B------:R-:W-:Y:S01]  /*36f0*/  FSEL R62, R2, -INF , P1 ;  /* 0xff800000023e7808 */ /* 0x000fe20000800000 */
[--C-:B-1----:R-:W-:Y:S01]  /*3700*/  FFMA.FTZ R65, R63, UR10, -R58.reuse ;  /* 0x0000000a3f417c23 */ /* 0x102fe2000801083a */
[----:B------:R-:W-:Y:S01]  /*3710*/  ISETP.GT.AND P1, PT, R88, 0x9, PT ;  /* 0x000000095800780c */ /* 0x000fe20003f24270 */
[--C-:B------:R-:W-:Y:S01]  /*3720*/  FFMA.FTZ R155, R57, UR10, -R58.reuse ;  /* 0x0000000a399b7c23 */ /* 0x100fe2000801083a */
[----:B------:R-:W-:Y:S01]  /*3730*/  FMNMX.FTZ R3, R62, R61, !PT ;  /* 0x0000003d3e037209 */ /* 0x000fe20007810000 */
[--C-:B------:R-:W-:Y:S01]  /*3740*/  FFMA.FTZ R157, R52, UR10, -R58.reuse ;  /* 0x0000000a349d7c23 */ /* 0x100fe2000801083a */
[----:B----4-:R-:W-:Y:S01]  /*3750*/  FSEL R59, R8, -INF , P1 ;  /* 0xff800000083b7808 */ /* 0x010fe20000800000 */
[----:B------:R-:W-:Y:S01]  /*3760*/  MUFU.TANH R13, R13 ;  /* 0x0000000d000d7308 */ /* 0x000fe20000002400 */
[----:B------:R-:W-:Y:S01]  /*3770*/  FMNMX.FTZ R8, R60, R3, !PT ;  /* 0x000000033c087209 */ /* 0x000fe20007810000 */
[--C-:B------:R-:W-:Y:S01]  /*3780*/  FFMA.FTZ R159, R48, UR10, -R58.reuse ;  /* 0x0000000a309f7c23 */ /* 0x100fe2000801083a */
[----:B------:R-:W-:Y:S01]  /*3790*/  ISETP.GT.AND P1, PT, R88, 0x11, PT ;  /* 0x000000115800780c */ /* 0x000fe20003f24270 */
[--C-:B------:R-:W-:Y:S01]  /*37a0*/  FFMA.FTZ R161, R44, UR10, -R58.reuse ;  /* 0x0000000a2ca17c23 */ /* 0x100fe2000801083a */
[----:B0-----:R-:W-:Y:S01]  /*37b0*/  FSEL R63, R9, -INF , P2 ;  /* 0xff800000093f7808 */ /* 0x001fe20001000000 */
[--C-:B------:R-:W-:Y:S01]  /*37c0*/  FFMA.FTZ R9, R56, UR10, -R58.reuse ;  /* 0x0000000a38097c23 */ /* 0x100fe2000801083a */
[----:B------:R-:W-:Y:S01]  /*37d0*/  FMNMX.FTZ R8, R59, R8, !PT ;  /* 0x000000083b087209 */ /* 0x000fe20007810000 */
[----:B------:R0:W-:Y:S01]  /*37e0*/  MUFU.TANH R74, R64 ;  /* 0x00000040004a7308 */ /* 0x0001e20000002400 */
[C---:B------:R-:W-:Y:S01]  /*37f0*/  ISETP.GT.AND P2, PT, R88.reuse, 0x18, PT ;  /* 0x000000185800780c */ /* 0x040fe20003f44270 */
[--C-:B------:R-:W-:Y:S01]  /*3800*/  FFMA.FTZ R153, R93, UR10, -R58.reuse ;  /* 0x0000000a5d997c23 */ /* 0x100fe2000801083a */
[----:B------:R-:W-:Y:S01]  /*3810*/  FMNMX.FTZ R7, R63, R8, !PT ;  /* 0x000000083f077209 */ /* 0x000fe20007810000 */
[--C-:B------:R-:W-:Y:S01]  /*3820*/  FFMA.FTZ R54, R91, UR10, -R58.reuse ;  /* 0x0000000a5b367c23 */ /* 0x100fe2000801083a */
[----:B-----5:R-:W-:Y:S01]  /*3830*/  FSEL R57, R11, -INF , P2 ;  /* 0xff8000000b397808 */ /* 0x020fe20001000000 */
[--C-:B------:R-:W-:Y:S01]  /*3840*/  FFMA.FTZ R11, R55, UR10, -R58.reuse ;  /* 0x0000000a370b7c23 */ /* 0x100fe2000801083a */
[----:B------:R-:W-:Y:S01]  /*3850*/  ISETP.GT.AND P2, PT, R88, 0x20, PT ;  /* 0x000000205800780c */ /* 0x000fe20003f44270 */
[----:B------:R-:W1:Y:S01]  /*3860*/  MUFU.TANH R15, R15 ;  /* 0x0000000f000f7308 */ /* 0x000e620000002400 */
[----:B0-----:R-:W-:Y:S01]  /*3870*/  FSEL R64, R10, -INF , P1 ;  /* 0xff8000000a407808 */ /* 0x001fe20000800000 */
[--C-:B------:R-:W-:Y:S01]  /*3880*/  FFMA.FTZ R2, R89, UR10, -R58.reuse ;  /* 0x0000000a59027c23 */ /* 0x100fe2000801083a */
[----:B------:R-:W-:Y:S01]  /*3890*/  ISETP.GT.AND P1, PT, R88, 0x19, PT ;  /* 0x000000195800780c */ /* 0x000fe20003f24270 */
[--C-:B------:R-:W-:Y:S01]  /*38a0*/  FFMA.FTZ R167, R41, UR10, -R58.reuse ;  /* 0x0000000a29a77c23 */ /* 0x100fe2000801083a */
[----:B------:R-:W-:Y:S01]  /*38b0*/  FMNMX.FTZ R8, R64, R7, !PT ;  /* 0x0000000740087209 */ /* 0x000fe20007810000 */
[--C-:B------:R-:W-:Y:S01]  /*38c0*/  FFMA.FTZ R165, R42, UR10, -R58.reuse ;  /* 0x0000000a2aa57c23 */ /* 0x100fe2000801083a */
[----:B--2---:R-:W-:Y:S01]  /*38d0*/  FSEL R56, R14, -INF , P2 ;  /* 0xff8000000e387808 */ /* 0x004fe20001000000 */
[----:B------:R-:W0:Y:S01]  /*38e0*/  MUFU.TANH R20, R20 ;  /* 0x0000001400147308 */ /* 0x000e220000002400 */
[----:B------:R-:W-:Y:S01]  /*38f0*/  FMNMX.FTZ R10, R57, R8, !PT ;  /* 0x00000008390a7209 */ /* 0x000fe20007810000 */
[--C-:B------:R-:W-:Y:S01]  /*3900*/  FFMA.FTZ R14, R51, UR10, -R58.reuse ;  /* 0x0000000a330e7c23 */ /* 0x100fe2000801083a */
[----:B------:R-:W-:Y:S01]  /*3910*/  ISETP.GT.AND P2, PT, R88, 0x28, PT ;  /* 0x000000285800780c */ /* 0x000fe20003f44270 */
[--C-:B------:R-:W-:Y:S01]  /*3920*/  FFMA.FTZ R163, R43, UR10, -R58.reuse ;  /* 0x0000000a2ba37c23 */ /* 0x100fe2000801083a */
[----:B------:R-:W-:-:S01]  /*3930*/  FFMA.FTZ R31, R31, UR10, -R58 ;  /* 0x0000000a1f1f7c23 */ /* 0x000fc2000801083a */
[----:B------:R-:W-:-:S02]  /*3940*/  FFMA.FTZ R30, R30, UR10, -R58 ;  /* 0x0000000a1e1e7c23 */ /* 0x000fc4000801083a */
[----:B------:R2:W-:Y:S01]  /*3950*/  MUFU.EX2 R3, R65 ;  /* 0x0000004100037308 */ /* 0x0005e20000000800 */
[----:B-1----:R-:W-:Y:S02]  /*3960*/  FSEL R15, R15, -INF , P2 ;  /* 0xff8000000f0f7808 */ /* 0x002fe40001000000 */
[----:B------:R-:W-:-:S05]  /*3970*/  ISETP.GT.AND P2, PT, R88, 0x30, PT ;  /* 0x000000305800780c */ /* 0x000fca0003f44270 */
[----:B------:R-:W1:Y:S01]  /*3980*/  MUFU.TANH R24, R24 ;  /* 0x0000001800187308 */ /* 0x000e620000002400 */
[----:B--2---:R-:W-:Y:S01]  /*3990*/  FSEL R65, R12, -INF , P1 ;  /* 0xff8000000c417808 */ /* 0x004fe20000800000 */
[----:B------:R-:W-:Y:S01]  /*39a0*/  FFMA.FTZ R12, R53, UR10, -R58 ;  /* 0x0000000a350c7c23 */ /* 0x000fe2000801083a */
[----:B------:R-:W-:Y:S02]  /*39b0*/  ISETP.GT.AND P1, PT, R88, 0x21, PT ;  /* 0x000000215800780c */ /* 0x000fe40003f24270 */
[----:B------:R-:W-:Y:S02]  /*39c0*/  FMNMX.FTZ R7, R65, R10, !PT ;  /* 0x0000000a41077209 */ /* 0x000fe40007810000 */
[----:B------:R-:W-:Y:S01]  /*39d0*/  FSEL R13, R13, -INF , P1 ;  /* 0xff8000000d0d7808 */ /* 0x000fe20000800000 */
[----:B------:R-:W2:Y:S01]  /*39e0*/  MUFU.TANH R21, R21 ;  /* 0x0000001500157308 */ /* 0x000ea20000002400 */
[----:B------:R-:W-:Y:S02]  /*39f0*/  FMNMX.FTZ R10, R56, R7, !PT ;  /* 0x00000007380a7209 */ /* 0x000fe40007810000 */
[----:B------:R-:W-:-:S02]  /*3a00*/  ISETP.GT.AND P1, PT, R88, 0x29, PT ;  /* 0x000000295800780c */ /* 0x000fc40003f24270 */
[----:B------:R-:W-:Y:S02]  /*3a10*/  FMNMX.FTZ R10, R13, R10, !PT ;  /* 0x0000000a0d0a7209 */ /* 0x000fe40007810000 */
[----:B0-----:R-:W-:Y:S01]  /*3a20*/  FSEL R55, R20, -INF , P1 ;  /* 0xff80000014377808 */ /* 0x001fe20000800000 */
[----:B------:R-:W0:Y:S01]  /*3a30*/  MUFU.TANH R25, R25 ;  /* 0x0000001900197308 */ /* 0x000e220000002400 */
[----:B------:R-:W-:Y:S01]  /*3a40*/  FMNMX.FTZ R10, R15, R10, !PT ;  /* 0x0000000a0f0a7209 */ /* 0x000fe20007810000 */
[--C-:B------:R-:W-:Y:S01]  /*3a50*/  FFMA.FTZ R20, R47, UR10, -R58.reuse ;  /* 0x0000000a2f147c23 */ /* 0x100fe2000801083a */
[----:B------:R-:W-:Y:S02]  /*3a60*/  ISETP.GT.AND P1, PT, R88, 0x31, PT ;  /* 0x000000315800780c */ /* 0x000fe40003f24270 */
[----:B-1----:R-:W-:Y:S01]  /*3a70*/  FSEL R53, R24, -INF , P2 ;  /* 0xff80000018357808 */ /* 0x002fe20001000000 */
[----:B------:R-:W-:-:S01]  /*3a80*/  FFMA.FTZ R24, R49, UR10, -R58 ;  /* 0x0000000a31187c23 */ /* 0x000fc2000801083a */
[----:B------:R-:W-:Y:S01]  /*3a90*/  FMNMX.FTZ R10, R55, R10, !PT ;  /* 0x0000000a370a7209 */ /* 0x000fe20007810000 */
[----:B------:R-:W1:Y:S01]  /*3aa0*/  MUFU.TANH R26, R26 ;  /* 0x0000001a001a7308 */ /* 0x000e620000002400 */
[----:B------:R-:W-:-:S02]  /*3ab0*/  ISETP.GT.AND P2, PT, R88, 0x38, PT ;  /* 0x000000385800780c */ /* 0x000fc40003f44270 */
[----:B--2---:R-:W-:Y:S02]  /*3ac0*/  FSEL R21, R21, -INF , P1 ;  /* 0xff80000015157808 */ /* 0x004fe40000800000 */
[----:B------:R-:W-:Y:S02]  /*3ad0*/  FMNMX.FTZ R10, R53, R10, !PT ;  /* 0x0000000a350a7209 */ /* 0x000fe40007810000 */
[C---:B------:R-:W-:Y:S01]  /*3ae0*/  ISETP.GT.AND P1, PT, R88.reuse, 0x39, PT ;  /* 0x000000395800780c */ /* 0x040fe20003f24270 */
[----:B------:R-:W2:Y:S01]  /*3af0*/  MUFU.TANH R28, R28 ;  /* 0x0000001c001c7308 */ /* 0x000ea20000002400 */
[----:B0-----:R-:W-:Y:S02]  /*3b00*/  FSEL R25, R25, -INF , P2 ;  /* 0xff80000019197808 */ /* 0x001fe40001000000 */
[----:B------:R-:W-:Y:S02]  /*3b10*/  FMNMX.FTZ R10, R21, R10, !PT ;  /* 0x0000000a150a7209 */ /* 0x000fe40007810000 */
[----:B------:R-:W-:-:S03]  /*3b20*/  ISETP.GT.AND P2, PT, R88, 0x40, PT ;  /* 0x000000405800780c */ /* 0x000fc60003f44270 */
[----:B------:R-:W0:Y:S01]  /*3b30*/  MUFU.TANH R27, R27 ;  /* 0x0000001b001b7308 */ /* 0x000e220000002400 */
[----:B-1----:R-:W-:Y:S01]  /*3b40*/  FSEL R52, R26, -INF , P1 ;  /* 0xff8000001a347808 */ /* 0x002fe20000800000 */
[--C-:B------:R-:W-:Y:S01]  /*3b50*/  FFMA.FTZ R26, R40, UR10, -R58.reuse ;  /* 0x0000000a281a7c23 */ /* 0x100fe2000801083a */
[----:B------:R-:W-:Y:S01]  /*3b60*/  ISETP.GT.AND P1, PT, R88, 0x41, PT ;  /* 0x000000415800780c */ /* 0x000fe20003f24270 */
[----:B------:R-:W-:-:S04]  /*3b70*/  FFMA.FTZ R40, R39, UR10, -R58 ;  /* 0x0000000a27287c23 */ /* 0x000fc8000801083a */
[----:B------:R-:W1:Y:S01]  /*3b80*/  MUFU.TANH R67, R67 ;  /* 0x0000004300437308 */ /* 0x000e620000002400 */
[----:B--2---:R-:W-:Y:S01]  /*3b90*/  FSEL R51, R28, -INF , P2 ;  /* 0xff8000001c337808 */ /* 0x004fe20001000000 */
[----:B------:R-:W-:Y:S01]  /*3ba0*/  FFMA.FTZ R28, R45, UR10, -R58 ;  /* 0x0000000a2d1c7c23 */ /* 0x000fe2000801083a */
[----:B------:R-:W-:-:S05]  /*3bb0*/  ISETP.GT.AND P2, PT, R88, 0x48, PT ;  /* 0x000000485800780c */ /* 0x000fca0003f44270 */
[----:B------:R2:W-:Y:S01]  /*3bc0*/  MUFU.EX2 R8, R9 ;  /* 0x0000000900087308 */ /* 0x0005e20000000800 */
[----:B0-----:R-:W-:Y:S02]  /*3bd0*/  FSEL R27, R27, -INF , P1 ;  /* 0xff8000001b1b7808 */ /* 0x001fe40000800000 */
[----:B------:R-:W-:-:S05]  /*3be0*/  ISETP.GT.AND P1, PT, R88, 0x49, PT ;  /* 0x000000495800780c */ /* 0x000fca0003f24270 */
[----:B------:R-:W0:Y:S01]  /*3bf0*/  MUFU.TANH R68, R68 ;  /* 0x0000004400447308 */ /* 0x000e220000002400 */
[----:B--2---:R-:W-:Y:S02]  /*3c00*/  FMNMX.FTZ R9, R25, R10, !PT ;  /* 0x0000000a19097209 */ /* 0x004fe40007810000 */
[----:B-1----:R-:W-:Y:S02]  /*3c10*/  FSEL R67, R67, -INF , P2 ;  /* 0xff80000043437808 */ /* 0x002fe40001000000 */
[----:B------:R-:W-:Y:S01]  /*3c20*/  FMNMX.FTZ R10, R52, R9, !PT ;  /* 0x00000009340a7209 */ /* 0x000fe20007810000 */
[----:B------:R-:W-:Y:S01]  /*3c30*/  FFMA.FTZ R9, R50, UR10, -R58 ;  /* 0x0000000a32097c23 */ /* 0x000fe2000801083a */
[----:B------:R-:W-:Y:S01]  /*3c40*/  ISETP.GT.AND P2, PT, R88, 0x50, PT ;  /* 0x000000505800780c */ /* 0x000fe20003f44270 */
[----:B------:R1:W2:Y:S01]  /*3c50*/  MUFU.TANH R78, R69 ;  /* 0x00000045004e7308 */ /* 0x0002a20000002400 */
[----:B------:R-:W-:-:S04]  /*3c60*/  FMNMX.FTZ R10, R51, R10, !PT ;  /* 0x0000000a330a7209 */ /* 0x000fc80007810000 */
[----:B------:R-:W-:-:S03]  /*3c70*/  FMNMX.FTZ R10, R27, R10, !PT ;  /* 0x0000000a1b0a7209 */ /* 0x000fc60007810000 */
[----:B------:R3:W-:Y:S01]  /*3c80*/  MUFU.EX2 R7, R11 ;  /* 0x0000000b00077308 */ /* 0x0007e20000000800 */
[----:B-1----:R-:W-:Y:S02]  /*3c90*/  FSEL R69, R66, -INF , P1 ;  /* 0xff80000042457808 */ /* 0x002fe40000800000 */
[----:B------:R-:W-:Y:S02]  /*3ca0*/  FMNMX.FTZ R10, R67, R10, !PT ;  /* 0x0000000a430a7209 */ /* 0x000fe40007810000 */
[----:B------:R-:W-:Y:S02]  /*3cb0*/  ISETP.GT.AND P1, PT, R88, 0x51, PT ;  /* 0x000000515800780c */ /* 0x000fe40003f24270 */
[----:B------:R-:W-:Y:S01]  /*3cc0*/  FSEL R66, R74, -INF , P2 ;  /* 0xff8000004a427808 */ /* 0x000fe20001000000 */
[----:B------:R1:W4:Y:S01]  /*3cd0*/  MUFU.TANH R82, R73 ;  /* 0x0000004900527308 */ /* 0x0003220000002400 */
[----:B---3--:R-:W-:Y:S01]  /*3ce0*/  FMNMX.FTZ R11, R69, R10, !PT ;  /* 0x0000000a450b7209 */ /* 0x008fe20007810000 */
[--C-:B------:R-:W-:Y:S01]  /*3cf0*/  FFMA.FTZ R74, R35, UR10, -R58.reuse ;  /* 0x0000000a234a7c23 */ /* 0x100fe2000801083a */
[----:B------:R-:W-:Y:S01]  /*3d00*/  ISETP.GT.AND P2, PT, R88, 0x58, PT ;  /* 0x000000585800780c */ /* 0x000fe20003f44270 */
[--C-:B------:R-:W-:Y:S01]  /*3d10*/  FFMA.FTZ R35, R38, UR10, -R58.reuse ;  /* 0x0000000a26237c23 */ /* 0x100fe2000801083a */
[----:B------:R-:W-:Y:S01]  /*3d20*/  FSEL R50, R75, -INF , P1 ;  /* 0xff8000004b327808 */ /* 0x000fe20000800000 */
[----:B------:R-:W-:Y:S01]  /*3d30*/  FFMA.FTZ R38, R37, UR10, -R58 ;  /* 0x0000000a25267c23 */ /* 0x000fe2000801083a */
[----:B------:R-:W-:Y:S01]  /*3d40*/  FMNMX.FTZ R11, R66, R11, !PT ;  /* 0x0000000b420b7209 */ /* 0x000fe20007810000 */
[----:B------:R-:W3:Y:S01]  /*3d50*/  MUFU.TANH R76, R76 ;  /* 0x0000004c004c7308 */ /* 0x000ee20000002400 */
[----:B------:R-:W-:Y:S01]  /*3d60*/  ISETP.GT.AND P1, PT, R88, 0x59, PT ;  /* 0x000000595800780c */ /* 0x000fe20003f24270 */
[----:B-1----:R-:W-:Y:S01]  /*3d70*/  FMUL.FTZ R73, R0, R84 ;  /* 0x0000005400497220 */ /* 0x002fe20000410000 */
[----:B0-----:R-:W-:Y:S01]  /*3d80*/  FSEL R48, R68, -INF , P2 ;  /* 0xff80000044307808 */ /* 0x001fe20001000000 */
[----:B------:R-:W-:Y:S01]  /*3d90*/  IMAD.U32 R37, RZ, RZ, UR10 ;  /* 0x0000000aff257e24 */ /* 0x000fe2000f8e00ff */
[----:B------:R-:W-:-:S02]  /*3da0*/  FMNMX.FTZ R11, R50, R11, !PT ;  /* 0x0000000b320b7209 */ /* 0x000fc40007810000 */
[----:B------:R-:W-:Y:S01]  /*3db0*/  ISETP.GT.AND P2, PT, R88, 0x60, PT ;  /* 0x000000605800780c */ /* 0x000fe20003f44270 */
[----:B------:R-:W0:Y:S01]  /*3dc0*/  MUFU.TANH R70, R70 ;  /* 0x0000004600467308 */ /* 0x000e220000002400 */
[----:B--2---:R-:W-:Y:S02]  /*3dd0*/  FSEL R68, R78, -INF , P1 ;  /* 0xff8000004e447808 */ /* 0x004fe40000800000 */
[----:B------:R-:W-:Y:S02]  /*3de0*/  FMNMX.FTZ R11, R48, R11, !PT ;  /* 0x0000000b300b7209 */ /* 0x000fe40007810000 */
[----:B------:R-:W-:Y:S02]  /*3df0*/  ISETP.GT.AND P1, PT, R88, 0x61, PT ;  /* 0x000000615800780c */ /* 0x000fe40003f24270 */
[----:B------:R-:W-:Y:S01]  /*3e00*/  FSEL R49, R79, -INF , P2 ;  /* 0xff8000004f317808 */ /* 0x000fe20001000000 */
[----:B------:R-:W1:Y:S01]  /*3e10*/  MUFU.TANH R72, R72 ;  /* 0x0000004800487308 */ /* 0x000e620000002400 */
[----:B------:R-:W-:Y:S01]  /*3e20*/  FMNMX.FTZ R10, R68, R11, !PT ;  /* 0x0000000b440a7209 */ /* 0x000fe20007810000 */
[----:B------:R-:W-:Y:S01]  /*3e30*/  FFMA.FTZ R11, R46, UR10, -R58 ;  /* 0x0000000a2e0b7c23 */ /* 0x000fe2000801083a */
[----:B------:R-:W-:-:S02]  /*3e40*/  ISETP.GT.AND P2, PT, R88, 0x68, PT ;  /* 0x000000685800780c */ /* 0x000fc40003f44270 */
[----:B----4-:R-:W-:Y:S02]  /*3e50*/  FSEL R47, R82, -INF , P1 ;  /* 0xff800000522f7808 */ /* 0x010fe40000800000 */
[----:B------:R-:W-:Y:S01]  /*3e60*/  FMNMX.FTZ R10, R49, R10, !PT ;  /* 0x0000000a310a7209 */ /* 0x000fe20007810000 */
[----:B------:R-:W2:Y:S01]  /*3e70*/  MUFU.TANH R71, R71 ;  /* 0x0000004700477308 */ /* 0x000ea20000002400 */
[----:B------:R-:W-:Y:S02]  /*3e80*/  ISETP.GT.AND P1, PT, R88, 0x69, PT ;  /* 0x000000695800780c */ /* 0x000fe40003f24270 */
[----:B---3--:R-:W-:Y:S01]  /*3e90*/  FSEL R46, R76, -INF , P2 ;  /* 0xff8000004c2e7808 */ /* 0x008fe20001000000 */
[----:B------:R-:W-:-:S01]  /*3ea0*/  FFMA.FTZ R76, R33, UR10, -R58 ;  /* 0x0000000a214c7c23 */ /* 0x000fc2000801083a */
[----:B------:R-:W-:Y:S01]  /*3eb0*/  FMNMX.FTZ R75, R47, R10, !PT ;  /* 0x0000000a2f4b7209 */ /* 0x000fe20007810000 */
[----:B------:R-:W-:-:S01]  /*3ec0*/  FFMA.FTZ R33, R36, UR10, -R58 ;  /* 0x0000000a24217c23 */ /* 0x000fc2000801083a */
[----:B------:R-:W-:Y:S01]  /*3ed0*/  ISETP.GT.AND P2, PT, R88, 0x70, PT ;  /* 0x000000705800780c */ /* 0x000fe20003f44270 */
[----:B------:R-:W3:Y:S01]  /*3ee0*/  MUFU.TANH R73, R73 ;  /* 0x0000004900497308 */ /* 0x000ee20000002400 */
[----:B0-----:R-:W-:Y:S01]  /*3ef0*/  FSEL R70, R70, -INF , P1 ;  /* 0xff80000046467808 */ /* 0x001fe20000800000 */
[--C-:B------:R-:W-:Y:S01]  /*3f00*/  FFMA.FTZ R36, R32, UR10, -R58.reuse ;  /* 0x0000000a20247c23 */ /* 0x100fe2000801083a */
[----:B------:R-:W-:Y:S01]  /*3f10*/  FMNMX.FTZ R75, R46, R75, !PT ;  /* 0x0000004b2e4b7209 */ /* 0x000fe20007810000 */
[--C-:B------:R-:W-:Y:S01]  /*3f20*/  FFMA.FTZ R32, R29, UR10, -R58.reuse ;  /* 0x0000000a1d207c23 */ /* 0x100fe2000801083a */
[----:B------:R-:W-:Y:S01]  /*3f30*/  ISETP.GT.AND P1, PT, R88, 0x71, PT ;  /* 0x000000715800780c */ /* 0x000fe20003f24270 */
[----:B------:R-:W-:Y:S01]  /*3f40*/  FFMA.FTZ R29, R34, UR10, -R58 ;  /* 0x0000000a221d7c23 */ /* 0x000fe2000801083a */
[----:B-1----:R-:W-:Y:S01]  /*3f50*/  FSEL R45, R72, -INF , P2 ;  /* 0xff800000482d7808 */ /* 0x002fe20001000000 */
[----:B------:R-:W0:Y:S01]  /*3f60*/  MUFU.TANH R85, R85 ;  /* 0x0000005500557308 */ /* 0x000e220000002400 */
[----:B------:R-:W-:-:S02]  /*3f70*/  FMNMX.FTZ R10, R70, R75, !PT ;  /* 0x0000004b460a7209 */ /* 0x000fc40007810000 */
[C---:B------:R-:W-:Y:S02]  /*3f80*/  ISETP.GT.AND P2, PT, R88.reuse, 0x78, PT ;  /* 0x000000785800780c */ /* 0x040fe40003f44270 */
[----:B--2---:R-:W-:Y:S02]  /*3f90*/  FSEL R71, R71, -INF , P1 ;  /* 0xff80000047477808 */ /* 0x004fe40000800000 */
[----:B------:R-:W-:Y:S01]  /*3fa0*/  FMNMX.FTZ R10, R45, R10, !PT ;  /* 0x0000000a2d0a7209 */ /* 0x000fe20007810000 */
[----:B------:R-:W-:Y:S01]  /*3fb0*/  MUFU.EX2 R153, R153 ;  /* 0x0000009900997308 */ /* 0x000fe20000000800 */
[----:B---3--:R-:W-:Y:S02]  /*3fc0*/  FSEL R44, R73, -INF , P2 ;  /* 0xff800000492c7808 */ /* 0x008fe40001000000 */
[----:B------:R-:W-:Y:S02]  /*3fd0*/  ISETP.GT.AND P1, PT, R88, 0x79, PT ;  /* 0x000000795800780c */ /* 0x000fe40003f24270 */
[----:B------:R-:W-:-:S03]  /*3fe0*/  FMNMX.FTZ R73, R71, R10, !PT ;  /* 0x0000000a47497209 */ /* 0x000fc60007810000 */
[----:B------:R-:W1:Y:S01]  /*3ff0*/  MUFU.EX2 R54, R54 ;  /* 0x0000003600367308 */ /* 0x000e620000000800 */
[----:B0-----:R-:W-:Y:S02]  /*4000*/  FSEL R72, R85, -INF , P1 ;  /* 0xff80000055487808 */ /* 0x001fe40000800000 */
[----:B------:R-:W-:-:S04]  /*4010*/  FMNMX.FTZ R73, R44, R73, !PT ;  /* 0x000000492c497209 */ /* 0x000fc80007810000 */
[----:B------:R-:W-:Y:S01]  /*4020*/  FMNMX.FTZ R73, R72, R73, !PT ;  /* 0x0000004948497209 */ /* 0x000fe20007810000 */
[----:B------:R-:W0:Y:S04]  /*4030*/  MUFU.EX2 R2, R2 ;  /* 0x0000000200027308 */ /* 0x000e280000000800 */
[----:B------:R-:W2:Y:S04]  /*4040*/  SHFL.BFLY PT, R10, R73, 0x2, 0x1f ;  /* 0x0c401f00490a7f89 */ /* 0x000ea800000e0000 */
[----:B------:R-:W3:Y:S08]  /*4050*/  MUFU.EX2 R155, R155 ;  /* 0x0000009b009b7308 */ /* 0x000ef00000000800 */
[----:B------:R-:W-:Y:S08]  /*4060*/  MUFU.EX2 R12, R12 ;  /* 0x0000000c000c7308 */ /* 0x000ff00000000800 */
[----:B------:R-:W-:Y:S01]  /*4070*/  MUFU.EX2 R157, R157 ;  /* 0x0000009d009d7308 */ /* 0x000fe20000000800 */
[----:B--2---:R-:W-:-:S07]  /*4080*/  FMNMX.FTZ R39, R73, R10, !PT ;  /* 0x0000000a49277209 */ /* 0x004fce0007810000 */
[----:B------:R-:W-:Y:S01]  /*4090*/  MUFU.EX2 R14, R14 ;  /* 0x0000000e000e7308 */ /* 0x000fe20000000800 */
[----:B------:R-:W2:Y:S07]  /*40a0*/  SHFL.BFLY PT, R10, R39, 0x1, 0x1f ;  /* 0x0c201f00270a7f89 */ /* 0x000eae00000e0000 */
[----:B------:R-:W-:Y:S08]  /*40b0*/  MUFU.EX2 R9, R9 ;  /* 0x0000000900097308 */ /* 0x000ff00000000800 */
[----:B------:R-:W-:Y:S08]  /*40c0*/  MUFU.EX2 R24, R24 ;  /* 0x0000001800187308 */ /* 0x000ff00000000800 */
[----:B------:R-:W-:Y:S01]  /*40d0*/  MUFU.EX2 R159, R159 ;  /* 0x0000009f009f7308 */ /* 0x000fe20000000800 */
[----:B--2---:R-:W-:-:S04]  /*40e0*/  FMNMX.FTZ R10, R39, R10, !PT ;  /* 0x0000000a270a7209 */ /* 0x004fc80007810000 */
        /* <DEDUP_REMOVED lines=14> */
[----:B------:R-:W-:Y:S01]  /*41d0*/  FFMA.FTZ R21, R27, UR10, -R34 ;  /* 0x0000000a1b157c23 */ /* 0x000fe20008010822 */
[----:B-1----:R-:W-:-:S01]  /*41e0*/  FADD.FTZ R27, R153, R54 ;  /* 0x00000036991b7221 */ /* 0x002fc20000010000 */
[--C-:B------:R-:W-:Y:S01]  /*41f0*/  FFMA.FTZ R65, R65, UR10, -R34.reuse ;  /* 0x0000000a41417c23 */ /* 0x100fe20008010822 */
[----:B------:R-:W-:-:S01]  /*4200*/  FFMA.FTZ R156, R56, UR10, -R34 ;  /* 0x0000000a389c7c23 */ /* 0x000fc20008010822 */
[----:B------:R-:W1:Y:S01]  /*4210*/  MUFU.EX2 R37, R37 ;  /* 0x0000002500257308 */ /* 0x000e620000000800 */
[----:B0-----:R-:W-:-:S01]  /*4220*/  FADD.FTZ R62, R2, R27 ;  /* 0x0000001b023e7221 */ /* 0x001fc20000010000 */
[--C-:B------:R-:W-:Y:S01]  /*4230*/  FFMA.FTZ R13, R13, UR10, -R34.reuse ;  /* 0x0000000a0d0d7c23 */ /* 0x100fe20008010822 */
[----:B------:R-:W-:-:S01]  /*4240*/  FFMA.FTZ R160, R51, UR10, -R34 ;  /* 0x0000000a33a07c23 */ /* 0x000fc20008010822 */
[----:B------:R-:W-:Y:S01]  /*4250*/  FFMA.FTZ R55, R55, UR10, -R34 ;  /* 0x0000000a37377c23 */ /* 0x000fe20008010822 */
[----:B------:R-:W-:-:S01]  /*4260*/  FADD.FTZ R62, R3, R62 ;  /* 0x0000003e033e7221 */ /* 0x000fc20000010000 */
[--C-:B------:R-:W-:Y:S01]  /*4270*/  FFMA.FTZ R158, R53, UR10, -R34.reuse ;  /* 0x0000000a359e7c23 */ /* 0x100fe20008010822 */
[----:B------:R-:W-:-:S01]  /*4280*/  FFMA.FTZ R25, R25, UR10, -R34 ;  /* 0x0000000a19197c23 */ /* 0x000fc20008010822 */
[----:B------:R-:W0:Y:S01]  /*4290*/  MUFU.EX2 R41, R41 ;  /* 0x0000002900297308 */ /* 0x000e220000000800 */
[----:B---3--:R-:W-:-:S01]  /*42a0*/  FADD.FTZ R51, R155, R62 ;  /* 0x0000003e9b337221 */ /* 0x008fc20000010000 */
[--C-:B------:R-:W-:Y:S01]  /*42b0*/  FFMA.FTZ R52, R52, UR10, -R34.reuse ;  /* 0x0000000a34347c23 */ /* 0x100fe20008010822 */
[----:B------:R-:W-:-:S01]  /*42c0*/  FFMA.FTZ R50, R50, UR10, -R34 ;  /* 0x0000000a32327c23 */ /* 0x000fc20008010822 */
[----:B------:R-:W-:Y:S01]  /*42d0*/  FFMA.FTZ R67, R67, UR10, -R34 ;  /* 0x0000000a43437c23 */ /* 0x000fe20008010822 */
[----:B------:R-:W-:-:S01]  /*42e0*/  FADD.FTZ R64, R8, R51 ;  /* 0x0000003308407221 */ /* 0x000fc20000010000 */
[--C-:B------:R-:W-:Y:S01]  /*42f0*/  FFMA.FTZ R69, R69, UR10, -R34.reuse ;  /* 0x0000000a45457c23 */ /* 0x100fe20008010822 */
[----:B------:R-:W-:-:S01]  /*4300*/  FFMA.FTZ R162, R66, UR10, -R34 ;  /* 0x0000000a42a27c23 */ /* 0x000fc20008010822 */
[----:B------:R-:W2:Y:S01]  /*4310*/  MUFU.EX2 R42, R42 ;  /* 0x0000002a002a7308 */ /* 0x000ea20000000800 */
[----:B-1----:R-:W-:-:S01]  /*4320*/  FADD.FTZ R60, R152, R37 ;  /* 0x00000025983c7221 */ /* 0x002fc20000010000 */
[--C-:B------:R-:W-:Y:S01]  /*4330*/  FFMA.FTZ R48, R48, UR10, -R34.reuse ;  /* 0x0000000a30307c23 */ /* 0x100fe20008010822 */
[----:B------:R-:W-:-:S01]  /*4340*/  FFMA.FTZ R47, R47, UR10, -R34 ;  /* 0x0000000a2f2f7c23 */ /* 0x000fc20008010822 */
[--C-:B------:R-:W-:Y:S01]  /*4350*/  FFMA.FTZ R68, R68, UR10, -R34.reuse ;  /* 0x0000000a44447c23 */ /* 0x100fe20008010822 */
[----:B------:R-:W-:-:S01]  /*4360*/  FFMA.FTZ R49, R49, UR10, -R34 ;  /* 0x0000000a31317c23 */ /* 0x000fc20008010822 */
[--C-:B------:R-:W-:Y:S01]  /*4370*/  FFMA.FTZ R46, R46, UR10, -R34.reuse ;  /* 0x0000000a2e2e7c23 */ /* 0x100fe20008010822 */
[----:B------:R-:W-:-:S01]  /*4380*/  FFMA.FTZ R70, R70, UR10, -R34 ;  /* 0x0000000a46467c23 */ /* 0x000fc20008010822 */
[----:B------:R-:W1:Y:S01]  /*4390*/  MUFU.EX2 R154, R154 ;  /* 0x0000009a009a7308 */ /* 0x000e620000000800 */
[----:B0-----:R-:W-:-:S01]  /*43a0*/  FADD.FTZ R27, R41, R60 ;  /* 0x0000003c291b7221 */ /* 0x001fc20000010000 */
[--C-:B------:R-:W-:Y:S01]  /*43b0*/  FFMA.FTZ R71, R71, UR10, -R34.reuse ;  /* 0x0000000a47477c23 */ /* 0x100fe20008010822 */
[----:B------:R-:W-:-:S05]  /*43c0*/  FFMA.FTZ R44, R44, UR10, -R34 ;  /* 0x0000000a2c2c7c23 */ /* 0x000fca0008010822 */
[----:B------:R-:W0:Y:S01]  /*43d0*/  MUFU.EX2 R39, R39 ;  /* 0x0000002700277308 */ /* 0x000e220000000800 */
[----:B--2---:R-:W-:-:S01]  /*43e0*/  FADD.FTZ R27, R42, R27 ;  /* 0x0000001b2a1b7221 */ /* 0x004fc20000010000 */
[----:B------:R-:W-:-:S04]  /*43f0*/  F2FP.SATFINITE.E4M3.F32.PACK_AB_MERGE_C R41, R42, R41, RZ ;  /* 0x000000292a29723e */ /* 0x000fc800048070ff */
[----:B------:R-:W-:Y:S02]  /*4400*/  F2FP.SATFINITE.E4M3.F32.PACK_AB_MERGE_C R152, R37, R152, R41 ;  /* 0x000000982598723e */ /* 0x000fe40004807029 */
[----:B------:R-:W2:Y:S01]  /*4410*/  MUFU.EX2 R57, R57 ;  /* 0x0000003900397308 */ /* 0x000ea20000000800 */
[----:B-1----:R-:W-:-:S01]  /*4420*/  FADD.FTZ R62, R154, R27 ;  /* 0x0000001b9a3e7221 */ /* 0x002fc20000010000 */
[----:B------:R-:W-:-:S06]  /*4430*/  FADD.FTZ R27, R7, R64 ;  /* 0x00000040071b7221 */ /* 0x000fcc0000010000 */
[----:B------:R-:W1:Y:S01]  /*4440*/  MUFU.EX2 R58, R65 ;  /* 0x00000041003a7308 */ /* 0x000e620000000800 */
[----:B0-----:R-:W-:-:S07]  /*4450*/  FADD.FTZ R62, R39, R62 ;  /* 0x0000003e273e7221 */ /* 0x001fce0000010000 */
[----:B------:R-:W0:Y:S01]  /*4460*/  MUFU.EX2 R156, R156 ;  /* 0x0000009c009c7308 */ /* 0x000e220000000800 */
[----:B--2---:R-:W-:-:S01]  /*4470*/  FADD.FTZ R51, R57, R62 ;  /* 0x0000003e39337221 */ /* 0x004fc20000010000 */
[----:B------:R-:W-:-:S04]  /*4480*/  FADD.FTZ R62, R12, R27 ;  /* 0x0000001b0c3e7221 */ /* 0x000fc80000010000 */
[----:B------:R-:W-:Y:S02]  /*4490*/  FADD.FTZ R53, R157, R62 ;  /* 0x0000003e9d357221 */ /* 0x000fe40000010000 */
[----:B------:R-:W2:Y:S01]  /*44a0*/  MUFU.EX2 R13, R13 ;  /* 0x0000000d000d7308 */ /* 0x000ea20000000800 */
[----:B-1----:R-:W-:-:S01]  /*44b0*/  FADD.FTZ R51, R58, R51 ;  /* 0x000000333a337221 */ /* 0x002fc20000010000 */
[----:B------:R-:W-:Y:S01]  /*44c0*/  FADD.FTZ R64, R14, R53 ;  /* 0x000000350e407221 */ /* 0x000fe20000010000 */
[----:B------:R-:W-:-:S04]  /*44d0*/  F2FP.SATFINITE.E4M3.F32.PACK_AB_MERGE_C R57, R58, R57, RZ ;  /* 0x000000393a39723e */ /* 0x000fc800048070ff */
[----:B------:R-:W-:Y:S01]  /*44e0*/  F2FP.SATFINITE.E4M3.F32.PACK_AB_MERGE_C R154, R39, R154, R57 ;  /* 0x0000009a279a723e */ /* 0x000fe20004807039 */
[----:B------:R-:W1:Y:S01]  /*44f0*/  MUFU.EX2 R43, R43 ;  /* 0x0000002b002b7308 */ /* 0x000e620000000800 */
[----:B0-----:R-:W-:-:S01]  /*4500*/  FADD.FTZ R62, R156, R51 ;  /* 0x000000339c3e7221 */ /* 0x001fc20000010000 */
[----:B------:R-:W-:-:S06]  /*4510*/  FADD.FTZ R51, R9, R64 ;  /* 0x0000004009337221 */ /* 0x000fcc0000010000 */
        /* <DEDUP_REMOVED lines=8> */
[----:B------:R-:W0:Y:S08]  /*45a0*/  MUFU.EX2 R11, R11 ;  /* 0x0000000b000b7308 */ /* 0x000e300000000800 */
[----:B------:R-:W3:Y:S08]  /*45b0*/  MUFU.EX2 R25, R25 ;  /* 0x0000001900197308 */ /* 0x000ef00000000800 */
[----:B------:R-:W4:Y:S08]  /*45c0*/  MUFU.EX2 R28, R28 ;  /* 0x0000001c001c7308 */ /* 0x000f300000000800 */
[----:B------:R5:W-:Y:S08]  /*45d0*/  MUFU.EX2 R27, R50 ;  /* 0x00000032001b7308 */ /* 0x000bf00000000800 */
[----:B------:R-:W4:Y:S01]  /*45e0*/  MUFU.EX2 R52, R52 ;  /* 0x0000003400347308 */ /* 0x000f220000000800 */
[----:B-----5:R-:W-:-:S01]  /*45f0*/  FADD.FTZ R50, R24, R51 ;  /* 0x0000003318327221 */ /* 0x020fc20000010000 */
[----:B------:R-:W-:-:S03]  /*4600*/  F2FP.SATFINITE.E4M3.F32.PACK_AB_MERGE_C R24, R24, R9, RZ ;  /* 0x000000091818723e */ /* 0x000fc600048070ff */
[----:B------:R-:W-:Y:S01]  /*4610*/  FADD.FTZ R55, R159, R50 ;  /* 0x000000329f377221 */ /* 0x000fe20000010000 */
[----:B--2---:R-:W-:-:S01]  /*4620*/  FADD.FTZ R50, R158, R53 ;  /* 0x000000359e327221 */ /* 0x004fc20000010000 */
[----:B------:R-:W-:Y:S01]  /*4630*/  F2FP.SATFINITE.E4M3.F32.PACK_AB_MERGE_C R157, R14, R157, R24 ;  /* 0x0000009d0e9d723e */ /* 0x000fe20004807018 */
[----:B------:R-:W2:Y:S01]  /*4640*/  MUFU.EX2 R161, R161 ;  /* 0x000000a100a17308 */ /* 0x000ea20000000800 */
[----:B------:R-:W-:-:S01]  /*4650*/  FADD.FTZ R62, R20, R55 ;  /* 0x00000037143e7221 */ /* 0x000fc20000010000 */
[----:B-1----:R-:W-:-:S03]  /*4660*/  FADD.FTZ R50, R15, R50 ;  /* 0x000000320f327221 */ /* 0x002fc60000010000 */
[----:B0-----:R-:W-:Y:S01]  /*4670*/  FADD.FTZ R55, R11, R62 ;  /* 0x0000003e0b377221 */ /* 0x001fe20000010000 */
[----:B---3--:R-:W-:-:S01]  /*4680*/  FADD.FTZ R53, R25, R50 ;  /* 0x0000003219357221 */ /* 0x008fc20000010000 */
[C---:B----4-:R-:W-:Y:S01]  /*4690*/  F2FP.SATFINITE.E4M3.F32.PACK_AB_MERGE_C R11, R28.reuse, R11, RZ ;  /* 0x0000000b1c0b723e */ /* 0x050fe200048070ff */
[----:B------:R-:W0:Y:S01]  /*46a0*/  MUFU.EX2 R160, R160 ;  /* 0x000000a000a07308 */ /* 0x000e220000000800 */
[----:B------:R-:W-:-:S01]  /*46b0*/  FADD.FTZ R50, R28, R55 ;  /* 0x000000371c327221 */ /* 0x000fc20000010000 */
[C---:B------:R-:W-:Y:S01]  /*46c0*/  FADD.FTZ R53, R52.reuse, R53 ;  /* 0x0000003534357221 */ /* 0x040fe20000010000 */
[----:B------:R-:W-:Y:S02]  /*46d0*/  F2FP.SATFINITE.E4M3.F32.PACK_AB_MERGE_C R25, R52, R25, RZ ;  /* 0x000000193419723e */ /* 0x000fe400048070ff */
[----:B------:R-:W-:Y:S02]  /*46e0*/  F2FP.SATFINITE.E4M3.F32.PACK_AB_MERGE_C R159, R20, R159, R11 ;  /* 0x0000009f149f723e */ /* 0x000fe4000480700b */
[----:B------:R-:W-:Y:S01]  /*46f0*/  F2FP.SATFINITE.E4M3.F32.PACK_AB_MERGE_C R158, R15, R158, R25 ;  /* 0x0000009e0f9e723e */ /* 0x000fe20004807019 */
[----:B------:R-:W1:Y:S01]  /*4700*/  MUFU.EX2 R26, R26 ;  /* 0x0000001a001a7308 */ /* 0x000e620000000800 */
[----:B--2---:R-:W-:-:S07]  /*4710*/  FADD.FTZ R55, R161, R50 ;  /* 0x00000032a1377221 */ /* 0x004fce0000010000 */
[----:B------:R-:W2:Y:S01]  /*4720*/  MUFU.EX2 R21, R21 ;  /* 0x0000001500157308 */ /* 0x000ea20000000800 */
[----:B0-----:R-:W-:-:S07]  /*4730*/  FADD.FTZ R50, R160, R53 ;  /* 0x00000035a0327221 */ /* 0x001fce0000010000 */
[----:B------:R-:W0:Y:S01]  /*4740*/  MUFU.EX2 R31, R31 ;  /* 0x0000001f001f7308 */ /* 0x000e220000000800 */
[----:B-1----:R-:W-:-:S01]  /*4750*/  FADD.FTZ R64, R26, R55 ;  /* 0x000000371a407221 */ /* 0x002fc20000010000 */
[----:B------:R-:W-:-:S04]  /*4760*/  F2FP.SATFINITE.E4M3.F32.PACK_AB_MERGE_C R55, R3, R2, RZ ;  /* 0x000000020337723e */ /* 0x000fc800048070ff */
[----:B------:R-:W-:Y:S02]  /*4770*/  F2FP.SATFINITE.E4M3.F32.PACK_AB_MERGE_C R153, R54, R153, R55 ;  /* 0x000000993699723e */ /* 0x000fe40004807037 */
[----:B------:R-:W-:Y:S01]  /*4780*/  MUFU.EX2 R67, R67 ;  /* 0x0000004300437308 */ /* 0x000fe20000000800 */
[----:B--2---:R-:W-:-:S01]  /*4790*/  FADD.FTZ R62, R21, R50 ;  /* 0x00000032153e7221 */ /* 0x004fc20000010000 */
[--C-:B------:R-:W-:Y:S01]  /*47a0*/  FFMA.FTZ R50, R45, UR10, -R34.reuse ;  /* 0x0000000a2d327c23 */ /* 0x100fe20008010822 */
[----:B------:R-:W-:-:S05]  /*47b0*/  FFMA.FTZ R34, R72, UR10, -R34 ;  /* 0x0000000a48227c23 */ /* 0x000fca0008010822 */
[----:B------:R-:W1:Y:S01]  /*47c0*/  MUFU.EX2 R74, R74 ;  /* 0x0000004a004a7308 */ /* 0x000e620000000800 */
[----:B0-----:R-:W-:-:S07]  /*47d0*/  FADD.FTZ R53, R31, R64 ;  /* 0x000000401f357221 */ /* 0x001fce0000010000 */
[----:B------:R-:W0:Y:S08]  /*47e0*/  MUFU.EX2 R60, R69 ;  /* 0x00000045003c7308 */ /* 0x000e300000000800 */
[----:B------:R-:W2:Y:S01]  /*47f0*/  MUFU.EX2 R163, R163 ;  /* 0x000000a300a37308 */ /* 0x000ea20000000800 */
[----:B-1----:R-:W-:-:S04]  /*4800*/  F2FP.SATFINITE.E4M3.F32.PACK_AB_MERGE_C R31, R74, R31, RZ ;  /* 0x0000001f4a1f723e */ /* 0x002fc800048070ff */
[----:B------:R-:W-:-:S03]  /*4810*/  F2FP.SATFINITE.E4M3.F32.PACK_AB_MERGE_C R161, R26, R161, R31 ;  /* 0x000000a11aa1723e */ /* 0x000fc6000480701f */
[----:B------:R-:W1:Y:S08]  /*4820*/  MUFU.EX2 R162, R162 ;  /* 0x000000a200a27308 */ /* 0x000e700000000800 */
[----:B------:R-:W3:Y:S08]  /*4830*/  MUFU.EX2 R40, R40 ;  /* 0x0000002800287308 */ /* 0x000ef00000000800 */
[----:B------:R-:W4:Y:S08]  /*4840*/  MUFU.EX2 R35, R35 ;  /* 0x0000002300237308 */ /* 0x000f300000000800 */
[----:B------:R-:W5:Y:S08]  /*4850*/  MUFU.EX2 R48, R48 ;  /* 0x0000003000307308 */ /* 0x000f700000000800 */
[----:B------:R0:W-:Y:S08]  /*4860*/  MUFU.EX2 R164, R47 ;  /* 0x0000002f00a47308 */ /* 0x0001f00000000800 */
[----:B------:R-:W5:Y:S01]  /*4870*/  MUFU.EX2 R76, R76 ;  /* 0x0000004c004c7308 */ /* 0x000f620000000800 */
[----:B0-----:R-:W-:-:S01]  /*4880*/  FADD.FTZ R47, R67, R62 ;  /* 0x0000003e432f7221 */ /* 0x001fc20000010000 */
[----:B------:R-:W-:-:S03]  /*4890*/  FADD.FTZ R62, R74, R53 ;  /* 0x000000354a3e7221 */ /* 0x000fc60000010000 */
[----:B------:R-:W-:Y:S01]  /*48a0*/  FADD.FTZ R47, R60, R47 ;  /* 0x0000002f3c2f7221 */ /* 0x000fe20000010000 */
[----:B--2---:R-:W-:-:S01]  /*48b0*/  FADD.FTZ R53, R163, R62 ;  /* 0x0000003ea3357221 */ /* 0x004fc20000010000 */
[----:B------:R-:W-:Y:S01]  /*48c0*/  F2FP.SATFINITE.E4M3.F32.PACK_AB_MERGE_C R60, R60, R67, RZ ;  /* 0x000000433c3c723e */ /* 0x000fe200048070ff */
[----:B------:R-:W0:Y:S01]  /*48d0*/  MUFU.EX2 R51, R68 ;  /* 0x0000004400337308 */ /* 0x000e220000000800 */
[----:B-1----:R-:W-:-:S01]  /*48e0*/  FADD.FTZ R2, R162, R47 ;  /* 0x0000002fa2027221 */ /* 0x002fc20000010000 */
[----:B---3--:R-:W-:Y:S01]  /*48f0*/  FADD.FTZ R62, R40, R53 ;  /* 0x00000035283e7221 */ /* 0x008fe20000010000 */
[----:B------:R-:W-:Y:S02]  /*4900*/  F2FP.SATFINITE.E4M3.F32.PACK_AB_MERGE_C R47, R12, R7, RZ ;  /* 0x000000070c2f723e */ /* 0x000fe400048070ff */
[----:B------:R-:W-:Y:S01]  /*4910*/  FADD.FTZ R3, R27, R2 ;  /* 0x000000021b037221 */ /* 0x000fe20000010000 */
[----:B----4-:R-:W-:-:S01]  /*4920*/  FADD.FTZ R7, R35, R62 ;  /* 0x0000003e23077221 */ /* 0x010fc20000010000 */
[----:B------:R-:W-:Y:S01]  /*4930*/  F2FP.SATFINITE.E4M3.F32.PACK_AB_MERGE_C R155, R8, R155, R47 ;  /* 0x0000009b089b723e */ /* 0x000fe2000480702f */
[----:B------:R-:W1:Y:S01]  /*4940*/  MUFU.EX2 R165, R165 ;  /* 0x000000a500a57308 */ /* 0x000e620000000800 */
[----:B-----5:R-:W-:-:S01]  /*4950*/  FADD.FTZ R2, R48, R3 ;  /* 0x0000000330027221 */ /* 0x020fc20000010000 */
[C---:B------:R-:W-:Y:S01]  /*4960*/  FADD.FTZ R12, R76.reuse, R7 ;  /* 0x000000074c0c7221 */ /* 0x040fe20000010000 */
[----:B------:R-:W-:-:S02]  /*4970*/  F2FP.SATFINITE.E4M3.F32.PACK_AB_MERGE_C R35, R76, R35, RZ ;  /* 0x000000234c23723e */ /* 0x000fc400048070ff */
[----:B------:R-:W-:Y:S02]  /*4980*/  F2FP.SATFINITE.E4M3.F32.PACK_AB_MERGE_C R160, R21, R160, R60 ;  /* 0x000000a015a0723e */ /* 0x000fe4000480703c */
[----:B------:R-:W-:Y:S01]  /*4990*/  F2FP.SATFINITE.E4M3.F32.PACK_AB_MERGE_C R163, R40, R163, R35 ;  /* 0x000000a328a3723e */ /* 0x000fe20004807023 */
[----:B------:R-:W2:Y:S01]  /*49a0*/  MUFU.EX2 R49, R49 ;  /* 0x0000003100317308 */ /* 0x000ea20000000800 */
[----:B0-----:R-:W-:-:S01]  /*49b0*/  FADD.FTZ R2, R51, R2 ;  /* 0x0000000233027221 */ /* 0x001fc20000010000 */
[----:B------:R-:W-:-:S04]  /*49c0*/  F2FP.SATFINITE.E4M3.F32.PACK_AB_MERGE_C R48, R51, R48, RZ ;  /* 0x000000303330723e */ /* 0x000fc800048070ff */
[----:B------:R-:W-:Y:S02]  /*49d0*/  F2FP.SATFINITE.E4M3.F32.PACK_AB_MERGE_C R162, R27, R162, R48 ;  /* 0x000000a21ba2723e */ /* 0x000fe40004807030 */
[----:B------:R-:W0:Y:S01]  /*49e0*/  MUFU.EX2 R38, R38 ;  /* 0x0000002600267308 */ /* 0x000e220000000800 */
[----:B-1----:R-:W-:-:S07]  /*49f0*/  FADD.FTZ R7, R165, R12 ;  /* 0x0000000ca5077221 */ /* 0x002fce0000010000 */
[----:B------:R-:W1:Y:S01]  /*4a00*/  MUFU.EX2 R33, R33 ;  /* 0x0000002100217308 */ /* 0x000e620000000800 */
[----:B--2---:R-:W-:-:S04]  /*4a10*/  FADD.FTZ R3, R49, R2 ;  /* 0x0000000231037221 */ /* 0x004fc80000010000 */
[----:B------:R-:W-:-:S03]  /*4a20*/  FADD.FTZ R3, R164, R3 ;  /* 0x00000003a4037221 */ /* 0x000fc60000010000 */
        /* <DEDUP_REMOVED lines=26> */
[C---:B--2---:R-:W-:Y:S01]  /*4bd0*/  F2FP.SATFINITE.E4M3.F32.PACK_AB_MERGE_C R29, R30.reuse, R29, RZ ;  /* 0x0000001d1e1d723e */ /* 0x044fe200048070ff */
[----:B------:R-:W-:-:S03]  /*4be0*/  FADD.FTZ R2, R30, R9 ;  /* 0x000000091e027221 */ /* 0x000fc60000010000 */
[----:B------:R-:W-:Y:S02]  /*4bf0*/  F2FP.SATFINITE.E4M3.F32.PACK_AB_MERGE_C R167, R32, R167, R29 ;  /* 0x000000a720a7723e */ /* 0x000fe4000480701d */
[C---:B0-----:R-:W-:Y:S01]  /*4c00*/  F2FP.SATFINITE.E4M3.F32.PACK_AB_MERGE_C R44, R3.reuse, R44, RZ ;  /* 0x0000002c032c723e */ /* 0x041fe200048070ff */
[----:B------:R-:W-:-:S03]  /*4c10*/  FADD.FTZ R3, R3, R12 ;  /* 0x0000000c03037221 */ /* 0x000fc60000010000 */
[----:B------:R-:W-:Y:S01]  /*4c20*/  F2FP.SATFINITE.E4M3.F32.PACK_AB_MERGE_C R166, R71, R50, R44 ;  /* 0x0000003247a6723e */ /* 0x000fe2000480702c */
[----:B------:R-:W-:Y:S06]  /*4c30*/  @!P0 BRA `(.L_x_2779) ;  /* 0x0000000000048947 */ /* 0x000fec0003800000 */
[----:B------:R-:W-:Y:S01]  /*4c40*/  BPT.TRAP 0x1 ;  /* 0x000000040000795c */ /* 0x000fe20000300000 */
.L_x_2779:
[----:B------:R0:W1:Y:S01]  /*4c50*/  SYNCS.PHASECHK.TRANS64.TRYWAIT P1, [UR57+0x38850], R6 ;  /* 0x03885006ff0075a7 */ /* 0x0000620008020179 */
[----:B------:R-:W-:Y:S05]  /*4c60*/  @!P0 BRA `(.L_x_2780) ;  /* 0x0000000000048947 */ /* 0x000fea0003800000 */
[----:B------:R-:W-:Y:S01]  /*4c70*/  BPT.TRAP 0x1 ;  /* 0x000000040000795c */ /* 0x000fe20000300000 */
.L_x_2780:
[----:B-1----:R-:W-:Y:S05]  /*4c80*/  @P1 BRA `(.L_x_2781) ;  /* 0x0000000000081947 */ /* 0x002fea0003800000 */
[----:B------:R-:W1:Y:S02]  /*4c90*/  SYNCS.PHASECHK.TRANS64.TRYWAIT P1, [UR57+0x38850], R6 ;  /* 0x03885006ff0075a7 */ /* 0x000e640008020179 */
[----:B-1----:R-:W-:Y:S05]  /*4ca0*/  @!P1 BRA `(.L_x_2782) ;  /* 0x0000014c00089947 */ /* 0x002fea0003800000 */
.L_x_2781:
        /* <DEDUP_REMOVED lines=31> */
.L_x_2783:
[----:B------:R-:W-:Y:S01]  /*4ea0*/  UISETP.NE.AND UP0, UPT, UR51, URZ, UPT ;  /* 0x0000003f3300728c */ /* 0x000fe2000bf05270 */
[----:B------:R-:W-:Y:S01]  /*4eb0*/  UMOV UR11, UR39 ;  /* 0x00000027000b7c82 */ /* 0x000fe20008000000 */
[----:B------:R-:W-:Y:S02]  /*4ec0*/  UIADD3 UR59, UR56, -0x2, URZ ;  /* 0xfffffffe383b7890 */ /* 0x000fe4000fffe03f */
[----:B------:R-:W-:-:S04]  /*4ed0*/  UIADD3 UR57, UR57, 0x38860, URZ ;  /* 0x0003886039397890 */ /* 0x000fc8000fffe03f */
[----:B------:R-:W-:-:S03]  /*4ee0*/  UPRMT UR57, UR53, 0x654, UR57 ;  /* 0x0000065435397896 */ /* 0x000fc60008000039 */
[----:B------:R-:W-:Y:S01]  /*4ef0*/  @UP0 ULDC UR6, c[0x0][0x44c] ;  /* 0x0001130000060ab9 */ /* 0x000fe20000000800 */
[----:B------:R-:W-:Y:S01]  /*4f00*/  @UP0 ULDC UR14, c[0x0][0x450] ;  /* 0x00011400000e0ab9 */ /* 0x000fe20000000800 */
[----:B------:R-:W-:-:S04]  /*4f10*/  UIMAD.WIDE.U32 UR6, UR39, UR6, URZ ;  /* 0x00000006270672a5 */ /* 0x000fc8000f8e003f */
[----:B------:R-:W-:Y:S01]  /*4f20*/  @UP0 USHF.R.U32.HI UR11, URZ, UR14, UR7 ;  /* 0x0000000e3f0b0299 */ /* 0x000fe20008011607 */
[----:B------:R-:W-:Y:S03]  /*4f30*/  SYNCS.ARRIVE.TRANS64.RED.A1T0 RZ, [UR57], RZ ;  /* 0x000000ffffff79a7 */ /* 0x000fe60008100439 */
[----:B------:R-:W-:-:S04]  /*4f40*/  UIADD3 UR6, UR11, UR48, -UR50 ;  /* 0x000000300b067290 */ /* 0x000fc8000fffe832 */
        /* <DEDUP_REMOVED lines=8> */
[----:B-1----:R-:W-:Y:S01]  /*4fd0*/  IMAD.MOV.U32 R7, RZ, RZ, R170 ;  /* 0x000000ffff077224 */ /* 0x002fe200078e00aa */
[----:B------:R-:W-:Y:S01]  /*4fe0*/  ULDC UR53, c[0x0][0x988] ;  /* 0x0002620000357ab9 */ /* 0x000fe20000000800 */
[----:B0-----:R-:W-:-:S07]  /*4ff0*/  IMAD.MOV.U32 R6, RZ, RZ, R10 ;  /* 0x000000ffff067224 */ /* 0x001fce00078e000a */
.L_x_2795:
[----:B------:R-:W-:-:S04]  /*5000*/  UIADD3 UR44, UR44, 0x1, URZ ;  /* 0x000000012c2c7890 */ /* 0x000fc8000fffe03f */
[----:B------:R-:W-:-:S04]  /*5010*/  UISETP.NE.AND UP0, UPT, UR44, 0x2, UPT ;  /* 0x000000022c00788c */ /* 0x000fc8000bf05270 */
[----:B------:R-:W-:Y:S02]  /*5020*/  USEL UR6, URZ, 0x1, UP0 ;  /* 0x000000013f067887 */ /* 0x000fe40008000000 */
[----:B------:R-:W-:Y:S02]  /*5030*/  USEL UR44, UR44, URZ, UP0 ;  /* 0x0000003f2c2c7287 */ /* 0x000fe40008000000 */
[----:B------:R-:W-:Y:S01]  /*5040*/  ULOP3.LUT UR45, UR45, UR6, URZ, 0x3c, !UPT ;  /* 0x000000062d2d7292 */ /* 0x000fe2000f8e3c3f */
[----:B------:R-:W-:Y:S11]  /*5050*/  @!P0 BRA `(.L_x_2785) ;  /* 0x0000000000048947 */ /* 0x000ff60003800000 */
[----:B------:R-:W-:Y:S01]  /*5060*/  BPT.TRAP 0x1 ;  /* 0x000000040000795c */ /* 0x000fe20000300000 */
.L_x_2785:
[----:B------:R-:W0:Y:S01]  /*5070*/  S2UR UR57, SR_CgaCtaId ;  /* 0x00000000003979c3 */ /* 0x000e220000008800 */
[----:B------:R-:W-:Y:S01]  /*5080*/  UMOV UR6, 0x400 ;  /* 0x0000040000067882 */ /* 0x000fe20000000000 */
[----:B------:R-:W-:-:S05]  /*5090*/  IMAD.U32 R5, RZ, RZ, UR45 ;  /* 0x0000002dff057e24 */ /* 0x000fca000f8e00ff */
[----:B------:R-:W-:Y:S01]  /*50a0*/  SHF.L.U32 R5, R5, 0x1f, RZ ;  /* 0x0000001f05057819 */ /* 0x000fe200000006ff */
[----:B0-----:R-:W-:-:S04]  /*50b0*/  ULEA UR6, UR57, UR6, 0x18 ;  /* 0x0000000639067291 */ /* 0x001fc8000f8ec03f */
[----:B------:R-:W-:-:S09]  /*50c0*/  ULEA UR56, UR44, UR6, 0x3 ;  /* 0x000000062c387291 */ /* 0x000fd2000f8e183f */
[----:B------:R0:W1:Y:S01]  /*50d0*/  SYNCS.PHASECHK.TRANS64.TRYWAIT P1, [UR56+0x38830], R5 ;  /* 0x03883005ff0075a7 */ /* 0x0000620008020178 */
[----:B------:R-:W-:Y:S05]  /*50e0*/  @!P0 BRA `(.L_x_2786) ;  /* 0x0000000000048947 */ /* 0x000fea0003800000 */
[----:B------:R-:W-:Y:S01]  /*50f0*/  BPT.TRAP 0x1 ;  /* 0x000000040000795c */ /* 0x000fe20000300000 */
.L_x_2786:
[----:B-1----:R-:W-:Y:S05]  /*5100*/  @P1 BRA `(.L_x_2787) ;  /* 0x0000000000081947 */ /* 0x002fea0003800000 */
[----:B------:R-:W1:Y:S02]  /*5110*/  SYNCS.PHASECHK.TRANS64.TRYWAIT P1, [UR56+0x38830], R5 ;  /* 0x03883005ff0075a7 */ /* 0x000e640008020178 */
[----:B-1----:R-:W-:Y:S05]  /*5120*/  @!P1 BRA `(.L_x_2788) ;  /* 0x0000014800009947 */ /* 0x002fea0003800000 */
.L_x_2787:
[----:B------:R-:W-:Y:S01]  /*5130*/  ULEA UR34, UR44, UR49, 0xb ;  /* 0x000000312c227291 */ /* 0x000fe2000f8e583f */
[----:B------:R-:W-:Y:S01]  /*5140*/  WARPGROUP.ARRIVE ;  /* 0x00000000000079c5 */ /* 0x000fe20000000000 */
[----:B------:R-:W-:Y:S01]  /*5150*/  UMOV UR35, 0x40000040 ;  /* 0x4000004000237882 */ /* 0x000fe20000000000 */
[----:B------:R-:W-:Y:S01]  /*5160*/  UMOV UR7, 0x40000040 ;  /* 0x4000004000077882 */ /* 0x000fe20000000000 */
[----:B------:R-:W-:-:S03]  /*5170*/  UIADD3 UR6, UR34, 0x2, URZ ;  /* 0x0000000222067890 */ /* 0x000fc6000fffe03f */
[----:B-1----:R-:W1:Y:S01]  /*5180*/  S2R R4, SR_TID.X ;  /* 0x0000000000047919 */ /* 0x002e620000002100 */
        /* <DEDUP_REMOVED lines=40> */
.L_x_2789:
[----:B------:R-:W-:Y:S01]  /*5410*/  UISETP.NE.AND UP0, UPT, UR51, URZ, UPT ;  /* 0x0000003f3300728c */ /* 0x000fe2000bf05270 */
[C---:B------:R-:W-:Y:S01]  /*5420*/  FMUL.FTZ R20, R0.reuse, R165 ;  /* 0x000000a500147220 */ /* 0x040fe20000410000 */
[C---:B------:R-:W-:Y:S01]  /*5430*/  FMUL.FTZ R165, R0.reuse, R185 ;  /* 0x000000b900a57220 */ /* 0x040fe20000410000 */
[----:B------:R-:W-:Y:S02]  /*5440*/  VIADD R185, R17, UR39 ;  /* 0x0000002711b97c36 */ /* 0x000fe40008000000 */
[C---:B------:R-:W-:Y:S01]  /*5450*/  FMUL.FTZ R9, R0.reuse, R153 ;  /* 0x0000009900097220 */ /* 0x040fe20000410000 */
[C---:B------:R-:W-:Y:S01]  /*5460*/  FMUL.FTZ R153, R0.reuse, R172 ;  /* 0x000000ac00997220 */ /* 0x040fe20000410000 */
[----:B------:R-:W-:Y:S01]  /*5470*/  PLOP3.LUT P1, PT, PT, PT, UP0, 0x80, 0x0 ;  /* 0x000000000000781c */ /* 0x000fe20003f2f008 */
[C---:B------:R-:W-:Y:S01]  /*5480*/  FMUL.FTZ R12, R0.reuse, R157 ;  /* 0x0000009d000c7220 */ /* 0x040fe20000410000 */
[----:B------:R-:W-:Y:S01]  /*5490*/  PLOP3.LUT P2, PT, PT, PT, UP0, 0x80, 0x0 ;  /* 0x000000000000781c */ /* 0x000fe20003f4f008 */
[C---:B------:R-:W-:Y:S01]  /*54a0*/  FMUL.FTZ R157, R0.reuse, R177 ;  /* 0x000000b1009d7220 */ /* 0x040fe20000410000 */
[C---:B------:R-:W-:Y:S01]  /*54b0*/  FMUL.FTZ R13, R0.reuse, R160 ;  /* 0x000000a0000d7220 */ /* 0x040fe20000410000 */
[----:B------:R-:W-:Y:S01]  /*54c0*/  @UP0 ULDC UR6, c[0x0][0x44c] ;  /* 0x0001130000060ab9 */ /* 0x000fe20000000800 */
[----:B------:R-:W-:Y:S01]  /*54d0*/  FMUL.FTZ R160, R0, R180 ;  /* 0x000000b400a07220 */ /* 0x000fe20000410000 */
[----:B------:R-:W-:-:S02]  /*54e0*/  IMAD.U32 R180, RZ, RZ, UR48 ;  /* 0x00000030ffb47e24 */ /* 0x000fc4000f8e00ff */
[C---:B------:R-:W-:Y:S01]  /*54f0*/  FMUL.FTZ R14, R0.reuse, R161 ;  /* 0x000000a1000e7220 */ /* 0x040fe20000410000 */
[C---:B------:R-:W-:Y:S01]  /*5500*/  FMUL.FTZ R161, R0.reuse, R181 ;  /* 0x000000b500a17220 */ /* 0x040fe20000410000 */
[C---:B------:R-:W-:Y:S01]  /*5510*/  FMUL.FTZ R8, R0.reuse, R152 ;  /* 0x0000009800087220 */ /* 0x040fe20000410000 */
[----:B------:R-:W2:Y:S01]  /*5520*/  MUFU.TANH R9, R9 ;  /* 0x0000000900097308 */ /* 0x000ea20000002400 */
[----:B------:R-:W-:Y:S01]  /*5530*/  FMUL.FTZ R152, R0, R169 ;  /* 0x000000a900987220 */ /* 0x000fe20000410000 */
[----:B------:R-:W-:Y:S01]  /*5540*/  @P1 IMAD.HI.U32 R172, R185, UR6, RZ ;  /* 0x00000006b9ac1c27 */ /* 0x000fe2000f8e00ff */
[----:B------:R-:W-:-:S03]  /*5550*/  @UP0 ULDC UR6, c[0x0][0x450] ;  /* 0x0001140000060ab9 */ /* 0x000fc60000000800 */
[C---:B------:R-:W-:Y:S01]  /*5560*/  FMUL.FTZ R169, R0.reuse, R189 ;  /* 0x000000bd00a97220 */ /* 0x040fe20000410000 */
[C---:B------:R-:W-:Y:S01]  /*5570*/  FMUL.FTZ R10, R0.reuse, R154 ;  /* 0x0000009a000a7220 */ /* 0x040fe20000410000 */
[C---:B------:R-:W-:Y:S01]  /*5580*/  FMUL.FTZ R155, R0.reuse, R155 ;  /* 0x0000009b009b7220 */ /* 0x040fe20000410000 */
[----:B------:R-:W-:Y:S01]  /*5590*/  @P2 SHF.R.U32.HI R185, RZ, UR6, R172 ;  /* 0x00000006ffb92c19 */ /* 0x000fe200080116ac */
[----:B------:R-:W-:Y:S01]  /*55a0*/  UMOV UR6, 0xffffff80 ;  /* 0xffffff8000067882 */ /* 0x000fe20000000000 */
[----:B------:R-:W3:Y:S01]  /*55b0*/  MUFU.TANH R12, R12 ;  /* 0x0000000c000c7308 */ /* 0x000ee20000002400 */
[----:B------:R-:W-:Y:S01]  /*55c0*/  UIMAD UR6, UR59, UR6, 0x1 ;  /* 0x000000013b0674a4 */ /* 0x000fe2000f8e0206 */
[C---:B------:R-:W-:Y:S01]  /*55d0*/  FMUL.FTZ R21, R0.reuse, R168 ;  /* 0x000000a800157220 */ /* 0x040fe20000410000 */
[----:B------:R-:W4:Y:S01]  /*55e0*/  SHFL.IDX PT, R177, R185, RZ, 0x1c1f ;  /* 0x001c1fffb9b17589 */ /* 0x000f2200000e0000 */
[C---:B------:R-:W-:Y:S01]  /*55f0*/  FMUL.FTZ R168, R0.reuse, R188 ;  /* 0x000000bc00a87220 */ /* 0x040fe20000410000 */
[C---:B------:R-:W-:Y:S01]  /*5600*/  FMUL.FTZ R158, R0.reuse, R158 ;  /* 0x0000009e009e7220 */ /* 0x040fe20000410000 */
[----:B------:R-:W-:Y:S01]  /*5610*/  FMUL.FTZ R159, R0, R159 ;  /* 0x0000009f009f7220 */ /* 0x000fe20000410000 */
[----:B------:R-:W-:Y:S01]  /*5620*/  IADD3 R181, R180, UR6, -R16 ;  /* 0x00000006b4b57c10 */ /* 0x000fe2000fffe810 */
[----:B------:R-:W5:Y:S01]  /*5630*/  SHFL.IDX PT, R185, R185, 0x1, 0x1c1f ;  /* 0x003c1f00b9b97f89 */ /* 0x000f6200000e0000 */
[----:B------:R-:W0:Y:S01]  /*5640*/  MUFU.TANH R20, R20 ;  /* 0x0000001400147308 */ /* 0x000e220000002400 */
[C---:B------:R-:W-:Y:S01]  /*5650*/  FMUL.FTZ R162, R0.reuse, R162 ;  /* 0x000000a200a27220 */ /* 0x040fe20000410000 */
[----:B------:R-:W-:Y:S01]  /*5660*/  FMUL.FTZ R163, R0, R163 ;  /* 0x000000a300a37220 */ /* 0x000fe20000410000 */
[----:B------:R-:W-:-:S02]  /*5670*/  VIADD R181, R181, -UR50 ;  /* 0x80000032b5b57c36 */ /* 0x000fc40008000000 */
        /* <DEDUP_REMOVED lines=13> */
[----:B------:R-:W-:Y:S01]  /*5750*/  FMUL.FTZ R187, R0, R187 ;  /* 0x000000bb00bb7220 */ /* 0x000fe20000410000 */
[----:B----4-:R-:W-:-:S02]  /*5760*/  IMAD.IADD R177, R181, 0x1, R177 ;  /* 0x00000001b5b17824 */ /* 0x010fc400078e02b1 */
[C---:B------:R-:W-:Y:S01]  /*5770*/  FMUL.FTZ R190, R0.reuse, R190 ;  /* 0x000000be00be7220 */ /* 0x040fe20000410000 */
[C---:B------:R-:W-:Y:S01]  /*5780*/  FMUL.FTZ R191, R0.reuse, R191 ;  /* 0x000000bf00bf7220 */ /* 0x040fe20000410000 */
[C---:B------:R-:W-:Y:S01]  /*5790*/  FMUL.FTZ R194, R0.reuse, R194 ;  /* 0x000000c200c27220 */ /* 0x040fe20000410000 */
[C---:B------:R-:W-:Y:S01]  /*57a0*/  FMUL.FTZ R195, R0.reuse, R195 ;  /* 0x000000c300c37220 */ /* 0x040fe20000410000 */
[C---:B------:R-:W-:Y:S01]  /*57b0*/  ISETP.GT.AND P6, PT, R177.reuse, 0x1, PT ;  /* 0x00000001b100780c */ /* 0x040fe20003fc4270 */
[----:B------:R-:W4:Y:S01]  /*57c0*/  MUFU.TANH R157, R157 ;  /* 0x0000009d009d7308 */ /* 0x000f220000002400 */
[----:B------:R-:W-:Y:S01]  /*57d0*/  ISETP.GT.AND P4, PT, R177, 0x9, PT ;  /* 0x00000009b100780c */ /* 0x000fe20003f84270 */
[----:B-----5:R-:W-:Y:S01]  /*57e0*/  IMAD.IADD R185, R181, 0x1, R185 ;  /* 0x00000001b5b97824 */ /* 0x020fe200078e02b9 */
[----:B--2---:R-:W-:Y:S01]  /*57f0*/  FSEL R9, R9, -INF , P6 ;  /* 0xff80000009097808 */ /* 0x004fe20003000000 */
[C---:B------:R-:W-:Y:S01]  /*5800*/  FMUL.FTZ R198, R0.reuse, R198 ;  /* 0x000000c600c67220 */ /* 0x040fe20000410000 */
[C---:B------:R-:W-:Y:S01]  /*5810*/  ISETP.GT.AND P6, PT, R177.reuse, 0x19, PT ;  /* 0x00000019b100780c */ /* 0x040fe20003fc4270 */
[----:B------:R-:W-:Y:S01]  /*5820*/  FMUL.FTZ R172, R0, R192 ;  /* 0x000000c000ac7220 */ /* 0x000fe20000410000 */
[----:B---3--:R-:W-:Y:S01]  /*5830*/  FSEL R12, R12, -INF , P4 ;  /* 0xff8000000c0c7808 */ /* 0x008fe20002000000 */
[----:B------:R-:W2:Y:S01]  /*5840*/  MUFU.TANH R153, R153 ;  /* 0x0000009900997308 */ /* 0x000ea20000002400 */
[C---:B------:R-:W-:Y:S01]  /*5850*/  ISETP.GT.AND P3, PT, R177.reuse, 0x10, PT ;  /* 0x00000010b100780c */ /* 0x040fe20003f64270 */
[C---:B------:R-:W-:Y:S01]  /*5860*/  FMUL.FTZ R199, R0.reuse, R199 ;  /* 0x000000c700c77220 */ /* 0x040fe20000410000 */
[C---:B------:R-:W-:Y:S01]  /*5870*/  ISETP.GT.AND P4, PT, R177.reuse, 0x21, PT ;  /* 0x00000021b100780c */ /* 0x040fe20003f84270 */
[----:B------:R-:W-:Y:S01]  /*5880*/  FMUL.FTZ R154, R0, R173 ;  /* 0x000000ad009a7220 */ /* 0x000fe20000410000 */
[----:B0-----:R-:W-:Y:S01]  /*5890*/  FSEL R20, R20, -INF , P6 ;  /* 0xff80000014147808 */ /* 0x001fe20003000000 */
[C---:B------:R-:W-:Y:S01]  /*58a0*/  FMUL.FTZ R173, R0.reuse, R193 ;  /* 0x000000c100ad7220 */ /* 0x040fe20000410000 */
[----:B------:R-:W-:Y:S01]  /*58b0*/  ISETP.GT.AND P6, PT, R177, 0x31, PT ;  /* 0x00000031b100780c */ /* 0x000fe20003fc4270 */
[----:B------:R-:W0:Y:S01]  /*58c0*/  MUFU.TANH R169, R169 ;  /* 0x000000a900a97308 */ /* 0x000e220000002400 */
[----:B-1----:R-:W-:Y:S01]  /*58d0*/  FSEL R13, R13, -INF , P3 ;  /* 0xff8000000d0d7808 */ /* 0x002fe20001800000 */
[----:B------:R-:W-:Y:S01]  /*58e0*/  FMUL.FTZ R202, R0, R202 ;  /* 0x000000ca00ca7220 */ /* 0x000fe20000410000 */
[----:B------:R-:W-:Y:S01]  /*58f0*/  FSEL R188, R152, -INF , P4 ;  /* 0xff80000098bc7808 */ /* 0x000fe20002000000 */
[C---:B------:R-:W-:Y:S01]  /*5900*/  FMUL.FTZ R203, R0.reuse, R203 ;  /* 0x000000cb00cb7220 */ /* 0x040fe20000410000 */
[----:B------:R-:W-:Y:S01]  /*5910*/  ISETP.GT.AND P3, PT, R177, 0x28, PT ;  /* 0x00000028b100780c */ /* 0x000fe20003f64270 */
[C---:B------:R-:W-:Y:S01]  /*5920*/  FMUL.FTZ R206, R0.reuse, R206 ;  /* 0x000000ce00ce7220 */ /* 0x040fe20000410000 */
[----:B----4-:R-:W-:Y:S01]  /*5930*/  FSEL R157, R157, -INF , P6 ;  /* 0xff8000009d9d7808 */ /* 0x010fe20003000000 */
[----:B------:R-:W1:Y:S01]  /*5940*/  MUFU.TANH R10, R10 ;  /* 0x0000000a000a7308 */ /* 0x000e620000002400 */
[----:B------:R-:W-:Y:S01]  /*5950*/  ISETP.GT.AND P6, PT, R177, 0x49, PT ;  /* 0x00000049b100780c */ /* 0x000fe20003fc4270 */
[C---:B------:R-:W-:Y:S01]  /*5960*/  FMUL.FTZ R11, R0.reuse, R156 ;  /* 0x0000009c000b7220 */ /* 0x040fe20000410000 */
[----:B--2---:R-:W-:Y:S01]  /*5970*/  FSEL R189, R153, -INF , P3 ;  /* 0xff80000099bd7808 */ /* 0x004fe20001800000 */
[C---:B------:R-:W-:Y:S01]  /*5980*/  FMUL.FTZ R156, R0.reuse, R176 ;  /* 0x000000b0009c7220 */ /* 0x040fe20000410000 */
[C---:B------:R-:W-:Y:S01]  /*5990*/  FMUL.FTZ R176, R0.reuse, R196 ;  /* 0x000000c400b07220 */ /* 0x040fe20000410000 */
[C---:B------:R-:W-:Y:S01]  /*59a0*/  FMUL.FTZ R197, R0.reuse, R197 ;  /* 0x000000c500c57220 */ /* 0x040fe20000410000 */
[C---:B------:R-:W-:Y:S01]  /*59b0*/  FMUL.FTZ R207, R0.reuse, R207 ;  /* 0x000000cf00cf7220 */ /* 0x040fe20000410000 */
[----:B------:R-:W2:Y:S01]  /*59c0*/  MUFU.TANH R152, R155 ;  /* 0x0000009b00987308 */ /* 0x000ea20000002400 */
[----:B0-----:R-:W-:Y:S01]  /*59d0*/  FSEL R169, R169, -INF , P6 ;  /* 0xff800000a9a97808 */ /* 0x001fe20003000000 */
[C---:B------:R-:W-:Y:S01]  /*59e0*/  FMUL.FTZ R210, R0.reuse, R210 ;  /* 0x000000d200d27220 */ /* 0x040fe20000410000 */
[C---:B------:R-:W-:Y:S01]  /*59f0*/  ISETP.GT.AND P6, PT, R185.reuse, RZ, PT ;  /* 0x000000ffb900720c */ /* 0x040fe20003fc4270 */
[C---:B------:R-:W-:Y:S01]  /*5a00*/  FMUL.FTZ R211, R0.reuse, R211 ;  /* 0x000000d300d37220 */ /* 0x040fe20000410000 */
[C---:B------:R-:W-:Y:S01]  /*5a10*/  FMUL.FTZ R214, R0.reuse, R214 ;  /* 0x000000d600d67220 */ /* 0x040fe20000410000 */
[C---:B------:R-:W-:Y:S01]  /*5a20*/  FMUL.FTZ R15, R0.reuse, R164 ;  /* 0x000000a4000f7220 */ /* 0x040fe20000410000 */
[----:B------:R-:W-:Y:S01]  /*5a30*/  FMUL.FTZ R164, R0, R184 ;  /* 0x000000b800a47220 */ /* 0x000fe20000410000 */
[----:B------:R-:W0:Y:S01]  /*5a40*/  MUFU.TANH R153, R158 ;  /* 0x0000009e00997308 */ /* 0x000e220000002400 */
[----:B-1----:R-:W-:Y:S01]  /*5a50*/  FSEL R10, R10, -INF , P6 ;  /* 0xff8000000a0a7808 */ /* 0x002fe20003000000 */
[C---:B------:R-:W-:Y:S01]  /*5a60*/  FMUL.FTZ R184, R0.reuse, R200 ;  /* 0x000000c800b87220 */ /* 0x040fe20000410000 */
[----:B------:R-:W-:Y:S01]  /*5a70*/  ISETP.GT.AND P6, PT, R185, 0x1, PT ;  /* 0x00000001b900780c */ /* 0x000fe20003fc4270 */
[C---:B------:R-:W-:Y:S01]  /*5a80*/  FMUL.FTZ R215, R0.reuse, R215 ;  /* 0x000000d700d77220 */ /* 0x040fe20000410000 */
[----:B------:R-:W-:Y:S01]  /*5a90*/  UMOV UR10, UR53 ;  /* 0x00000035000a7c82 */ /* 0x000fe20008000000 */
[----:B------:R-:W-:Y:S01]  /*5aa0*/  ISETP.GT.AND P1, PT, R177, RZ, PT ;  /* 0x000000ffb100720c */ /* 0x000fe20003f24270 */
[----:B------:R-:W-:Y:S01]  /*5ab0*/  FMUL.FTZ R201, R0, R201 ;  /* 0x000000c900c97220 */ /* 0x000fe20000410000 */
[----:B------:R-:W1:Y:S01]  /*5ac0*/  MUFU.TANH R155, R159 ;  /* 0x0000009f009b7308 */ /* 0x000e620000002400 */
[----:B--2---:R-:W-:Y:S01]  /*5ad0*/  FSEL R152, R152, -INF , P6 ;  /* 0xff80000098987808 */ /* 0x004fe20003000000 */
[----:B------:R-:W-:Y:S01]  /*5ae0*/  FMUL.FTZ R205, R0, R205 ;  /* 0x000000cd00cd7220 */ /* 0x000fe20000410000 */
[----:B------:R-:W-:Y:S01]  /*5af0*/  ISETP.GT.AND P6, PT, R185, 0x8, PT ;  /* 0x00000008b900780c */ /* 0x000fe20003fc4270 */
[----:B------:R-:W-:Y:S01]  /*5b00*/  UIADD3 UR6, UR56, 0x38840, URZ ;  /* 0x0003884038067890 */ /* 0x000fe2000fffe03f */
[----:B------:R-:W-:-:S02]  /*5b10*/  ISETP.GT.AND P5, PT, R177, 0x8, PT ;  /* 0x00000008b100780c */ /* 0x000fc40003fa4270 */
[----:B------:R-:W-:Y:S01]  /*5b20*/  ISETP.GT.AND P2, PT, R177, 0x11, PT ;  /* 0x00000011b100780c */ /* 0x000fe20003f44270 */
[----:B------:R-:W2:Y:S01]  /*5b30*/  MUFU.TANH R158, R162 ;  /* 0x000000a2009e7308 */ /* 0x000ea20000002400 */
[----:B0-----:R-:W-:Y:S01]  /*5b40*/  FSEL R153, R153, -INF , P6 ;  /* 0xff80000099997808 */ /* 0x001fe20003000000 */
[----:B------:R-:W-:Y:S01]  /*5b50*/  UPRMT UR6, UR57, 0x654, UR6 ;  /* 0x0000065439067896 */ /* 0x000fe20008000006 */
[----:B------:R-:W-:Y:S02]  /*5b60*/  ISETP.GT.AND P6, PT, R185, 0x9, PT ;  /* 0x00000009b900780c */ /* 0x000fe40003fc4270 */
[C---:B------:R-:W-:Y:S02]  /*5b70*/  ISETP.GT.AND P4, PT, R177.reuse, 0x39, PT ;  /* 0x00000039b100780c */ /* 0x040fe40003f84270 */
[----:B------:R-:W-:Y:S01]  /*5b80*/  ISETP.GT.AND P3, PT, R177, 0x40, PT ;  /* 0x00000040b100780c */ /* 0x000fe20003f64270 */
[----:B------:R-:W0:Y:S01]  /*5b90*/  MUFU.TANH R159, R163 ;  /* 0x000000a3009f7308 */ /* 0x000e220000002400 */
[----:B-1----:R-:W-:-:S02]  /*5ba0*/  FSEL R155, R155, -INF , P6 ;  /* 0xff8000009b9b7808 */ /* 0x002fc40003000000 */
[C---:B------:R-:W-:Y:S01]  /*5bb0*/  ISETP.GT.AND P6, PT, R185.reuse, 0x10, PT ;  /* 0x00000010b900780c */ /* 0x040fe20003fc4270 */
[----:B------:R-:W-:Y:S04]  /*5bc0*/  SYNCS.ARRIVE.TRANS64.RED.A1T0 RZ, [UR6], RZ ;  /* 0x000000ffffff79a7 */ /* 0x000fe80008100406 */
[----:B------:R-:W1:Y:S01]  /*5bd0*/  MUFU.TANH R162, R166 ;  /* 0x000000a600a27308 */ /* 0x000e620000002400 */
[----:B--2---:R-:W-:Y:S02]  /*5be0*/  FSEL R158, R158, -INF , P6 ;  /* 0xff8000009e9e7808 */ /* 0x004fe40003000000 */
[----:B------:R-:W-:-:S05]  /*5bf0*/  ISETP.GT.AND P6, PT, R185, 0x11, PT ;  /* 0x00000011b900780c */ /* 0x000fca0003fc4270 */
[----:B------:R-:W2:Y:S01]  /*5c00*/  MUFU.TANH R163, R167 ;  /* 0x000000a700a37308 */ /* 0x000ea20000002400 */
[----:B0-----:R-:W-:Y:S02]  /*5c10*/  FSEL R159, R159, -INF , P6 ;  /* 0xff8000009f9f7808 */ /* 0x001fe40003000000 */
[----:B------:R-:W-:-:S05]  /*5c20*/  ISETP.GT.AND P6, PT, R185, 0x18, PT ;  /* 0x00000018b900780c */ /* 0x000fca0003fc4270 */
[----:B------:R0:W3:Y:S01]  /*5c30*/  MUFU.TANH R166, R170 ;  /* 0x000000aa00a67308 */ /* 0x0000e20000002400 */
[----:B-1----:R-:W-:Y:S02]  /*5c40*/  FSEL R162, R162, -INF , P6 ;  /* 0xff800000a2a27808 */ /* 0x002fe40003000000 */
[----:B------:R-:W-:-:S05]  /*5c50*/  ISETP.GT.AND P6, PT, R185, 0x19, PT ;  /* 0x00000019b900780c */ /* 0x000fca0003fc4270 */
[----:B------:R-:W1:Y:S01]  /*5c60*/  MUFU.TANH R167, R171 ;  /* 0x000000ab00a77308 */ /* 0x000e620000002400 */
[----:B--2---:R-:W-:Y:S02]  /*5c70*/  FSEL R163, R163, -INF , P6 ;  /* 0xff800000a3a37808 */ /* 0x004fe40003000000 */
[----:B0-----:R-:W-:Y:S02]  /*5c80*/  FMNMX.FTZ R170, R10, R7, !PT ;  /* 0x000000070aaa7209 */ /* 0x001fe40007810000 */
[C---:B------:R-:W-:Y:S02]  /*5c90*/  ISETP.GT.AND P6, PT, R185.reuse, 0x20, PT ;  /* 0x00000020b900780c */ /* 0x040fe40003fc4270 */
[----:B------:R-:W-:Y:S01]  /*5ca0*/  FMNMX.FTZ R170, R152, R170, !PT ;  /* 0x000000aa98aa7209 */ /* 0x000fe20007810000 */
[----:B------:R-:W0:Y:S01]  /*5cb0*/  MUFU.TANH R171, R174 ;  /* 0x000000ae00ab7308 */ /* 0x000e220000002400 */
[----:B---3--:R-:W-:Y:S02]  /*5cc0*/  FSEL R166, R166, -INF , P6 ;  /* 0xff800000a6a67808 */ /* 0x008fe40003000000 */
[----:B------:R-:W-:-:S02]  /*5cd0*/  ISETP.GT.AND P6, PT, R185, 0x21, PT ;  /* 0x00000021b900780c */ /* 0x000fc40003fc4270 */
[----:B------:R-:W-:-:S03]  /*5ce0*/  FMNMX.FTZ R170, R153, R170, !PT ;  /* 0x000000aa99aa7209 */ /* 0x000fc60007810000 */
[----:B------:R-:W2:Y:S01]  /*5cf0*/  MUFU.TANH R174, R175 ;  /* 0x000000af00ae7308 */ /* 0x000ea20000002400 */
[----:B-1----:R-:W-:Y:S02]  /*5d00*/  FSEL R167, R167, -INF , P6 ;  /* 0xff800000a7a77808 */ /* 0x002fe40003000000 */
[----:B------:R-:W-:Y:S02]  /*5d10*/  ISETP.GT.AND P6, PT, R185, 0x28, PT ;  /* 0x00000028b900780c */ /* 0x000fe40003fc4270 */
[----:B------:R-:W-:-:S03]  /*5d20*/  FMNMX.FTZ R170, R155, R170, !PT ;  /* 0x000000aa9baa7209 */ /* 0x000fc60007810000 */
[----:B------:R-:W1:Y:S01]  /*5d30*/  MUFU.TANH R175, R178 ;  /* 0x000000b200af7308 */ /* 0x000e620000002400 */
[----:B0-----:R-:W-:Y:S02]  /*5d40*/  FSEL R171, R171, -INF , P6 ;  /* 0xff800000abab7808 */ /* 0x001fe40003000000 */
[----:B------:R-:W-:Y:S02]  /*5d50*/  ISETP.GT.AND P6, PT, R185, 0x29, PT ;  /* 0x00000029b900780c */ /* 0x000fe40003fc4270 */
[----:B------:R-:W-:-:S03]  /*5d60*/  FMNMX.FTZ R170, R158, R170, !PT ;  /* 0x000000aa9eaa7209 */ /* 0x000fc60007810000 */
[----:B------:R-:W0:Y:S01]  /*5d70*/  MUFU.TANH R178, R179 ;  /* 0x000000b300b27308 */ /* 0x000e220000002400 */
[----:B--2---:R-:W-:Y:S02]  /*5d80*/  FSEL R174, R174, -INF , P6 ;  /* 0xff800000aeae7808 */ /* 0x004fe40003000000 */
[----:B------:R-:W-:Y:S02]  /*5d90*/  FMNMX.FTZ R170, R159, R170, !PT ;  /* 0x000000aa9faa7209 */ /* 0x000fe40007810000 */
[----:B------:R-:W-:Y:S02]  /*5da0*/  ISETP.GT.AND P6, PT, R185, 0x30, PT ;  /* 0x00000030b900780c */ /* 0x000fe40003fc4270 */
[----:B------:R-:W-:Y:S01]  /*5db0*/  FMNMX.FTZ R170, R162, R170, !PT ;  /* 0x000000aaa2aa7209 */ /* 0x000fe20007810000 */
[----:B------:R-:W2:Y:S01]  /*5dc0*/  MUFU.TANH R179, R182 ;  /* 0x000000b600b37308 */ /* 0x000ea20000002400 */
[----:B-1----:R-:W-:Y:S02]  /*5dd0*/  FSEL R175, R175, -INF , P6 ;  /* 0xff800000afaf7808 */ /* 0x002fe40003000000 */
[----:B------:R-:W-:-:S02]  /*5de0*/  ISETP.GT.AND P6, PT, R185, 0x31, PT ;  /* 0x00000031b900780c */ /* 0x000fc40003fc4270 */
[----:B------:R-:W-:-:S03]  /*5df0*/  FMNMX.FTZ R170, R163, R170, !PT ;  /* 0x000000aaa3aa7209 */ /* 0x000fc60007810000 */
[----:B------:R-:W1:Y:S01]  /*5e00*/  MUFU.TANH R181, R183 ;  /* 0x000000b700b57308 */ /* 0x000e620000002400 */
[----:B0-----:R-:W-:Y:S02]  /*5e10*/  FSEL R178, R178, -INF , P6 ;  /* 0xff800000b2b27808 */ /* 0x001fe40003000000 */
[----:B------:R-:W-:Y:S02]  /*5e20*/  ISETP.GT.AND P6, PT, R185, 0x38, PT ;  /* 0x00000038b900780c */ /* 0x000fe40003fc4270 */
[----:B------:R-:W-:-:S03]  /*5e30*/  FMNMX.FTZ R170, R166, R170, !PT ;  /* 0x000000aaa6aa7209 */ /* 0x000fc60007810000 */
[----:B------:R-:W0:Y:S01]  /*5e40*/  MUFU.TANH R182, R186 ;  /* 0x000000ba00b67308 */ /* 0x000e220000002400 */
[----:B--2---:R-:W-:Y:S02]  /*5e50*/  FSEL R179, R179, -INF , P6 ;  /* 0xff800000b3b37808 */ /* 0x004fe40003000000 */
[----:B------:R-:W-:Y:S02]  /*5e60*/  ISETP.GT.AND P6, PT, R185, 0x39, PT ;  /* 0x00000039b900780c */ /* 0x000fe40003fc4270 */
[----:B------:R-:W-:-:S03]  /*5e70*/  FMNMX.FTZ R170, R167, R170, !PT ;  /* 0x000000aaa7aa7209 */ /* 0x000fc60007810000 */
[----:B------:R-:W2:Y:S01]  /*5e80*/  MUFU.TANH R183, R187 ;  /* 0x000000bb00b77308 */ /* 0x000ea20000002400 */
[----:B-1----:R-:W-:Y:S02]  /*5e90*/  FSEL R181, R181, -INF , P6 ;  /* 0xff800000b5b57808 */ /* 0x002fe40003000000 */
[----:B------:R-:W-:Y:S02]  /*5ea0*/  FMNMX.FTZ R170, R171, R170, !PT ;  /* 0x000000aaabaa7209 */ /* 0x000fe40007810000 */
[C---:B------:R-:W-:Y:S02]  /*5eb0*/  ISETP.GT.AND P6, PT, R185.reuse, 0x40, PT ;  /* 0x00000040b900780c */ /* 0x040fe40003fc4270 */
[----:B------:R-:W-:Y:S01]  /*5ec0*/  FMNMX.FTZ R170, R174, R170, !PT ;  /* 0x000000aaaeaa7209 */ /* 0x000fe20007810000 */
[----:B------:R-:W1:Y:S01]  /*5ed0*/  MUFU.TANH R186, R190 ;  /* 0x000000be00ba7308 */ /* 0x000e620000002400 */
[----:B0-----:R-:W-:Y:S02]  /*5ee0*/  FSEL R182, R182, -INF , P6 ;  /* 0xff800000b6b67808 */ /* 0x001fe40003000000 */
[----:B------:R-:W-:-:S02]  /*5ef0*/  ISETP.GT.AND P6, PT, R185, 0x41, PT ;  /* 0x00000041b900780c */ /* 0x000fc40003fc4270 */
[----:B------:R-:W-:-:S03]  /*5f00*/  FMNMX.FTZ R170, R175, R170, !PT ;  /* 0x000000aaafaa7209 */ /* 0x000fc60007810000 */
[----:B------:R-:W0:Y:S01]  /*5f10*/  MUFU.TANH R187, R191 ;  /* 0x000000bf00bb7308 */ /* 0x000e220000002400 */
[----:B--2---:R-:W-:Y:S02]  /*5f20*/  FSEL R183, R183, -INF , P6 ;  /* 0xff800000b7b77808 */ /* 0x004fe40003000000 */
[----:B------:R-:W-:Y:S02]  /*5f30*/  ISETP.GT.AND P6, PT, R185, 0x48, PT ;  /* 0x00000048b900780c */ /* 0x000fe40003fc4270 */
[----:B------:R-:W-:-:S03]  /*5f40*/  FMNMX.FTZ R170, R178, R170, !PT ;  /* 0x000000aab2aa7209 */ /* 0x000fc60007810000 */
[----:B------:R-:W2:Y:S01]  /*5f50*/  MUFU.TANH R190, R194 ;  /* 0x000000c200be7308 */ /* 0x000ea20000002400 */
[----:B-1----:R-:W-:Y:S02]  /*5f60*/  FSEL R186, R186, -INF , P6 ;  /* 0xff800000baba7808 */ /* 0x002fe40003000000 */
[----:B------:R-:W-:Y:S02]  /*5f70*/  ISETP.GT.AND P6, PT, R185, 0x49, PT ;  /* 0x00000049b900780c */ /* 0x000fe40003fc4270 */
[----:B------:R-:W-:-:S03]  /*5f80*/  FMNMX.FTZ R170, R179, R170, !PT ;  /* 0x000000aab3aa7209 */ /* 0x000fc60007810000 */
[----:B------:R-:W1:Y:S01]  /*5f90*/  MUFU.TANH R191, R195 ;  /* 0x000000c300bf7308 */ /* 0x000e620000002400 */
[----:B0-----:R-:W-:Y:S02]  /*5fa0*/  FSEL R187, R187, -INF , P6 ;  /* 0xff800000bbbb7808 */ /* 0x001fe40003000000 */
[----:B------:R-:W-:Y:S02]  /*5fb0*/  FMNMX.FTZ R170, R181, R170, !PT ;  /* 0x000000aab5aa7209 */ /* 0x000fe40007810000 */
[C---:B------:R-:W-:Y:S02]  /*5fc0*/  ISETP.GT.AND P6, PT, R185.reuse, 0x50, PT ;  /* 0x00000050b900780c */ /* 0x040fe40003fc4270 */
[----:B------:R-:W-:Y:S01]  /*5fd0*/  FMNMX.FTZ R170, R182, R170, !PT ;  /* 0x000000aab6aa7209 */ /* 0x000fe20007810000 */
[----:B------:R-:W0:Y:S01]  /*5fe0*/  MUFU.TANH R192, R198 ;  /* 0x000000c600c07308 */ /* 0x000e220000002400 */
[----:B--2---:R-:W-:Y:S02]  /*5ff0*/  FSEL R190, R190, -INF , P6 ;  /* 0xff800000bebe7808 */ /* 0x004fe40003000000 */
        /* <DEDUP_REMOVED lines=15> */
[----:B------:R2:W3:Y:S01]  /*60f0*/  MUFU.TANH R196, R206 ;  /* 0x000000ce00c47308 */ /* 0x0004e20000002400 */
[----:B-1----:R-:W-:Y:S02]  /*6100*/  FSEL R194, R194, -INF , P6 ;  /* 0xff800000c2c27808 */ /* 0x002fe40003000000 */
[----:B------:R-:W-:-:S02]  /*6110*/  ISETP.GT.AND P6, PT, R185, 0x61, PT ;  /* 0x00000061b900780c */ /* 0x000fc40003fc4270 */
[----:B------:R-:W-:-:S03]  /*6120*/  FMNMX.FTZ R170, R192, R170, !PT ;  /* 0x000000aac0aa7209 */ /* 0x000fc60007810000 */
[----:B------:R-:W-:Y:S01]  /*6130*/  MUFU.TANH R180, R197 ;  /* 0x000000c500b47308 */ /* 0x000fe20000002400 */
[----:B0-----:R-:W-:Y:S01]  /*6140*/  FSEL R195, R195, -INF , P6 ;  /* 0xff800000c3c37808 */ /* 0x001fe20003000000 */
[----:B--2---:R-:W-:Y:S01]  /*6150*/  IMAD.U32 R206, RZ, RZ, UR10 ;  /* 0x0000000affce7e24 */ /* 0x004fe2000f8e00ff */
[----:B------:R-:W-:Y:S02]  /*6160*/  ISETP.GT.AND P6, PT, R185, 0x68, PT ;  /* 0x00000068b900780c */ /* 0x000fe40003fc4270 */
[----:B------:R-:W-:-:S03]  /*6170*/  FMNMX.FTZ R170, R193, R170, !PT ;  /* 0x000000aac1aa7209 */ /* 0x000fc60007810000 */
[----:B------:R-:W0:Y:S01]  /*6180*/  MUFU.TANH R197, R207 ;  /* 0x000000cf00c57308 */ /* 0x000e220000002400 */
[----:B---3--:R-:W-:Y:S02]  /*6190*/  FSEL R196, R196, -INF , P6 ;  /* 0xff800000c4c47808 */ /* 0x008fe40003000000 */
[----:B------:R-:W-:Y:S02]  /*61a0*/  ISETP.GT.AND P6, PT, R185, 0x69, PT ;  /* 0x00000069b900780c */ /* 0x000fe40003fc4270 */
[----:B------:R-:W-:-:S03]  /*61b0*/  FMNMX.FTZ R170, R194, R170, !PT ;  /* 0x000000aac2aa7209 */ /* 0x000fc60007810000 */
[----:B------:R-:W1:Y:S01]  /*61c0*/  MUFU.TANH R198, R210 ;  /* 0x000000d200c67308 */ /* 0x000e620000002400 */
[----:B------:R-:W-:-:S04]  /*61d0*/  FMNMX.FTZ R170, R195, R170, !PT ;  /* 0x000000aac3aa7209 */ /* 0x000fc80007810000 */
        /* <DEDUP_REMOVED lines=18> */
[----:B-1----:R-:W-:-:S04]  /*6300*/  FSEL R185, R215, -INF , P6 ;  /* 0xff800000d7b97808 */ /* 0x002fc80003000000 */
[----:B------:R-:W-:-:S03]  /*6310*/  FMNMX.FTZ R170, R185, R170, !PT ;  /* 0x000000aab9aa7209 */ /* 0x000fc60007810000 */
[----:B------:R-:W1:Y:S01]  /*6320*/  MUFU.TANH R14, R14 ;  /* 0x0000000e000e7308 */ /* 0x000e620000002400 */
[----:B--2---:R-:W-:Y:S01]  /*6330*/  FSEL R8, R8, -INF , P1 ;  /* 0xff80000008087808 */ /* 0x004fe20000800000 */
[----:B------:R-:W2:Y:S01]  /*6340*/  SHFL.BFLY PT, R202, R170, 0x2, 0x1f ;  /* 0x0c401f00aaca7f89 */ /* 0x000ea200000e0000 */
[----:B------:R-:W-:-:S05]  /*6350*/  ISETP.GT.AND P1, PT, R177, 0x18, PT ;  /* 0x00000018b100780c */ /* 0x000fca0003f24270 */
[----:B------:R-:W3:Y:S01]  /*6360*/  MUFU.TANH R15, R15 ;  /* 0x0000000f000f7308 */ /* 0x000ee20000002400 */
[----:B0-----:R-:W-:Y:S02]  /*6370*/  FSEL R11, R11, -INF , P5 ;  /* 0xff8000000b0b7808 */ /* 0x001fe40002800000 */
[----:B------:R-:W-:-:S05]  /*6380*/  ISETP.GT.AND P5, PT, R177, 0x20, PT ;  /* 0x00000020b100780c */ /* 0x000fca0003fa4270 */
[----:B------:R-:W0:Y:S01]  /*6390*/  MUFU.TANH R21, R21 ;  /* 0x0000001500157308 */ /* 0x000e220000002400 */
[----:B-1----:R-:W-:Y:S02]  /*63a0*/  FSEL R14, R14, -INF , P2 ;  /* 0xff8000000e0e7808 */ /* 0x002fe40001000000 */
[----:B------:R-:W-:-:S05]  /*63b0*/  ISETP.GT.AND P2, PT, R177, 0x29, PT ;  /* 0x00000029b100780c */ /* 0x000fca0003f44270 */
[----:B------:R-:W1:Y:S01]  /*63c0*/  MUFU.TANH R154, R154 ;  /* 0x0000009a009a7308 */ /* 0x000e620000002400 */
[----:B---3--:R-:W-:Y:S02]  /*63d0*/  FSEL R15, R15, -INF , P1 ;  /* 0xff8000000f0f7808 */ /* 0x008fe40000800000 */
[----:B--2---:R-:W-:Y:S02]  /*63e0*/  FMNMX.FTZ R170, R170, R202, !PT ;  /* 0x000000caaaaa7209 */ /* 0x004fe40007810000 */
[----:B------:R-:W-:-:S03]  /*63f0*/  ISETP.GT.AND P1, PT, R177, 0x30, PT ;  /* 0x00000030b100780c */ /* 0x000fc60003f24270 */
[----:B------:R-:W2:Y:S01]  /*6400*/  SHFL.BFLY PT, R202, R170, 0x1, 0x1f ;  /* 0x0c201f00aaca7f89 */ /* 0x000ea200000e0000 */
        /* <DEDUP_REMOVED lines=8> */
[----:B------:R-:W-:Y:S02]  /*6490*/  ISETP.GT.AND P1, PT, R177, 0x48, PT ;  /* 0x00000048b100780c */ /* 0x000fe40003f24270 */
[----:B--2---:R-:W-:-:S03]  /*64a0*/  FMNMX.FTZ R170, R170, R202, !PT ;  /* 0x000000caaaaa7209 */ /* 0x004fc60007810000 */
[----:B------:R-:W2:Y:S01]  /*64b0*/  MUFU.TANH R164, R164 ;  /* 0x000000a400a47308 */ /* 0x000ea20000002400 */
[----:B0-----:R-:W-:Y:S02]  /*64c0*/  FSEL R160, R160, -INF , P5 ;  /* 0xff800000a0a07808 */ /* 0x001fe40002800000 */
[C---:B------:R-:W-:Y:S02]  /*64d0*/  FSETP.NEU.FTZ.AND P6, PT, R170.reuse, -INF , PT ;  /* 0xff800000aa00780b */ /* 0x040fe40003fdd000 */
[----:B------:R-:W-:Y:S02]  /*64e0*/  ISETP.GT.AND P5, PT, R177, 0x50, PT ;  /* 0x00000050b100780c */ /* 0x000fe40003fa4270 */
[----:B------:R-:W-:Y:S01]  /*64f0*/  FSEL R203, R170, RZ, P6 ;  /* 0x000000ffaacb7208 */ /* 0x000fe20003000000 */
[----:B------:R-:W0:Y:S01]  /*6500*/  MUFU.TANH R165, R165 ;  /* 0x000000a500a57308 */ /* 0x000e220000002400 */
[----:B-1----:R-:W-:Y:S02]  /*6510*/  FSEL R161, R161, -INF , P4 ;  /* 0xff800000a1a17808 */ /* 0x002fe40002000000 */
[----:B------:R-:W-:Y:S01]  /*6520*/  ISETP.GT.AND P4, PT, R177, 0x51, PT ;  /* 0x00000051b100780c */ /* 0x000fe20003f84270 */
[----:B------:R-:W-:-:S01]  /*6530*/  FADD.FTZ R203, -R203, R7 ;  /* 0x00000007cbcb7221 */ /* 0x000fc20000010100 */
[----:B------:R-:W-:-:S03]  /*6540*/  IMAD.U32 R7, RZ, RZ, UR10 ;  /* 0x0000000aff077e24 */ /* 0x000fc6000f8e00ff */
[----:B------:R-:W1:Y:S01]  /*6550*/  MUFU.TANH R168, R168 ;  /* 0x000000a800a87308 */ /* 0x000e620000002400 */
[----:B------:R-:W-:-:S01]  /*6560*/  FFMA.FTZ R7, R170, R7, -8 ;  /* 0xc1000000aa077423 */ /* 0x000fc20000010007 */
[----:B--2---:R-:W-:Y:S02]  /*6570*/  FSEL R164, R164, -INF , P3 ;  /* 0xff800000a4a47808 */ /* 0x004fe40001800000 */
[----:B------:R-:W-:Y:S02]  /*6580*/  ISETP.GT.AND P3, PT, R177, 0x58, PT ;  /* 0x00000058b100780c */ /* 0x000fe40003f64270 */
[----:B------:R-:W-:Y:S02]  /*6590*/  FSEL R202, R7, RZ, P6 ;  /* 0x000000ff07ca7208 */ /* 0x000fe40003000000 */
[----:B------:R-:W2:Y:S01]  /*65a0*/  MUFU.TANH R172, R172 ;  /* 0x000000ac00ac7308 */ /* 0x000ea20000002400 */
[----:B0-----:R-:W-:Y:S02]  /*65b0*/  FSEL R165, R165, -INF , P2 ;  /* 0xff800000a5a57808 */ /* 0x001fe40001000000 */
        /* <DEDUP_REMOVED lines=34> */
[----:B-1----:R-:W-:Y:S01]  /*67e0*/  FSEL R168, R168, -INF , P1 ;  /* 0xff800000a8a87808 */ /* 0x002fe20000800000 */
[----:B------:R-:W-:Y:S01]  /*67f0*/  FMUL.FTZ R203, R0, R212 ;  /* 0x000000d400cb7220 */ /* 0x000fe20000410000 */
[----:B--2---:R-:W-:-:S02]  /*6800*/  FSEL R172, R172, -INF , P5 ;  /* 0xff800000acac7808 */ /* 0x004fc40002800000 */
[C---:B------:R-:W-:Y:S02]  /*6810*/  ISETP.GT.AND P2, PT, R177.reuse, 0x59, PT ;  /* 0x00000059b100780c */ /* 0x040fe40003f44270 */
[C---:B------:R-:W-:Y:S01]  /*6820*/  ISETP.GT.AND P1, PT, R177.reuse, 0x60, PT ;  /* 0x00000060b100780c */ /* 0x040fe20003f24270 */
[----:B------:R-:W0:Y:S01]  /*6830*/  MUFU.EX2 R185, R185 ;  /* 0x000000b900b97308 */ /* 0x000e220000000800 */
[----:B------:R-:W-:Y:S02]  /*6840*/  FSEL R180, R180, -INF , P2 ;  /* 0xff800000b4b47808 */ /* 0x000fe40001000000 */
[C---:B------:R-:W-:Y:S02]  /*6850*/  ISETP.GT.AND P6, PT, R177.reuse, 0x61, PT ;  /* 0x00000061b100780c */ /* 0x040fe40003fc4270 */
[C---:B------:R-:W-:Y:S02]  /*6860*/  ISETP.GT.AND P5, PT, R177.reuse, 0x69, PT ;  /* 0x00000069b100780c */ /* 0x040fe40003fa4270 */
[----:B------:R-:W-:Y:S01]  /*6870*/  ISETP.GT.AND P2, PT, R177, 0x78, PT ;  /* 0x00000078b100780c */ /* 0x000fe20003f44270 */
[----:B------:R-:W1:Y:S08]  /*6880*/  MUFU.EX2 R152, R152 ;  /* 0x0000009800987308 */ /* 0x000e700000000800 */
[----:B------:R-:W2:Y:S01]  /*6890*/  MUFU.EX2 R153, R153 ;  /* 0x0000009900997308 */ /* 0x000ea20000000800 */
        /* <DEDUP_REMOVED lines=15> */
[----:B------:R-:W1:Y:S01]  /*6990*/  MUFU.TANH R173, R173 ;  /* 0x000000ad00ad7308 */ /* 0x000e620000002400 */
[----:B--2---:R-:W-:-:S01]  /*69a0*/  FADD.FTZ R2, R153, R2 ;  /* 0x0000000299027221 */ /* 0x004fc20000010000 */
[-C--:B------:R-:W-:Y:S01]  /*69b0*/  FMUL.FTZ R50, R50, R185.reuse ;  /* 0x000000b932327220 */ /* 0x080fe20000410000 */
[-C--:B------:R-:W-:Y:S01]  /*69c0*/  FMUL.FTZ R51, R51, R185.reuse ;  /* 0x000000b933337220 */ /* 0x080fe20000410000 */
[-C--:B------:R-:W-:Y:S01]  /*69d0*/  FMUL.FTZ R54, R54, R185.reuse ;  /* 0x000000b936367220 */ /* 0x080fe20000410000 */
[-C--:B------:R-:W-:Y:S01]  /*69e0*/  FMUL.FTZ R55, R55, R185.reuse ;  /* 0x000000b937377220 */ /* 0x080fe20000410000 */
[-C--:B------:R-:W-:Y:S01]  /*69f0*/  FMUL.FTZ R58, R58, R185.reuse ;  /* 0x000000b93a3a7220 */ /* 0x080fe20000410000 */
[----:B------:R-:W-:Y:S01]  /*6a00*/  FMUL.FTZ R59, R59, R185 ;  /* 0x000000b93b3b7220 */ /* 0x000fe20000410000 */
[----:B------:R-:W2:Y:S01]  /*6a10*/  MUFU.TANH R176, R176 ;  /* 0x000000b000b07308 */ /* 0x000ea20000002400 */
[C---:B0-----:R-:W-:Y:S01]  /*6a20*/  F2FP.SATFINITE.E4M3.F32.PACK_AB_MERGE_C R153, R155.reuse, R153, RZ ;  /* 0x000000999b99723e */ /* 0x041fe200048070ff */
[----:B------:R-:W-:Y:S01]  /*6a30*/  FADD.FTZ R2, R155, R2 ;  /* 0x000000029b027221 */ /* 0x000fe20000010000 */
[C---:B------:R-:W-:Y:S01]  /*6a40*/  FMUL.FTZ R155, R0.reuse, R204 ;  /* 0x000000cc009b7220 */ /* 0x040fe20000410000 */
[----:B------:R-:W-:Y:S01]  /*6a50*/  FMUL.FTZ R204, R0, R209 ;  /* 0x000000d100cc7220 */ /* 0x000fe20000410000 */
[----:B------:R-:W-:Y:S01]  /*6a60*/  F2FP.SATFINITE.E4M3.F32.PACK_AB_MERGE_C R153, R152, R10, R153 ;  /* 0x0000000a9899723e */ /* 0x000fe20004807099 */
[-C--:B------:R-:W-:Y:S01]  /*6a70*/  FMUL.FTZ R62, R62, R185.reuse ;  /* 0x000000b93e3e7220 */ /* 0x080fe20000410000 */
[----:B------:R-:W-:Y:S01]  /*6a80*/  FMNMX.FTZ R10, R8, R6, !PT ;  /* 0x00000006080a7209 */ /* 0x000fe20007810000 */
[----:B------:R-:W0:Y:S01]  /*6a90*/  MUFU.TANH R184, R184 ;  /* 0x000000b800b87308 */ /* 0x000e220000002400 */
[----:B-1----:R-:W-:Y:S01]  /*6aa0*/  FSEL R173, R173, -INF , P4 ;  /* 0xff800000adad7808 */ /* 0x002fe20002000000 */
[-C--:B------:R-:W-:Y:S01]  /*6ab0*/  FMUL.FTZ R63, R63, R185.reuse ;  /* 0x000000b93f3f7220 */ /* 0x080fe20000410000 */
[----:B------:R-:W-:Y:S01]  /*6ac0*/  FMNMX.FTZ R10, R9, R10, !PT ;  /* 0x0000000a090a7209 */ /* 0x000fe20007810000 */
[-C--:B------:R-:W-:Y:S01]  /*6ad0*/  FMUL.FTZ R66, R66, R185.reuse ;  /* 0x000000b942427220 */ /* 0x080fe20000410000 */
[----:B------:R-:W-:Y:S01]  /*6ae0*/  ISETP.GT.AND P4, PT, R177, 0x70, PT ;  /* 0x00000070b100780c */ /* 0x000fe20003f84270 */
[-C--:B------:R-:W-:Y:S01]  /*6af0*/  FMUL.FTZ R67, R67, R185.reuse ;  /* 0x000000b943437220 */ /* 0x080fe20000410000 */
[----:B------:R-:W-:Y:S01]  /*6b00*/  FMNMX.FTZ R10, R11, R10, !PT ;  /* 0x0000000a0b0a7209 */ /* 0x000fe20007810000 */
[----:B------:R1:W3:Y:S01]  /*6b10*/  MUFU.TANH R7, R201 ;  /* 0x000000c900077308 */ /* 0x0002e20000002400 */
[----:B--2---:R-:W-:Y:S01]  /*6b20*/  FSEL R176, R176, -INF , P3 ;  /* 0xff800000b0b07808 */ /* 0x004fe20001800000 */
[-C--:B------:R-:W-:Y:S01]  /*6b30*/  FMUL.FTZ R70, R70, R185.reuse ;  /* 0x000000b946467220 */ /* 0x080fe20000410000 */
[----:B------:R-:W-:Y:S01]  /*6b40*/  FMNMX.FTZ R10, R12, R10, !PT ;  /* 0x0000000a0c0a7209 */ /* 0x000fe20007810000 */
[-C--:B------:R-:W-:Y:S01]  /*6b50*/  FMUL.FTZ R71, R71, R185.reuse ;  /* 0x000000b947477220 */ /* 0x080fe20000410000 */
[----:B------:R-:W-:Y:S01]  /*6b60*/  ISETP.GT.AND P3, PT, R177, 0x71, PT ;  /* 0x00000071b100780c */ /* 0x000fe20003f64270 */
[-C--:B------:R-:W-:Y:S01]  /*6b70*/  FMUL.FTZ R74, R74, R185.reuse ;  /* 0x000000b94a4a7220 */ /* 0x080fe20000410000 */
[----:B------:R-:W-:Y:S01]  /*6b80*/  FMNMX.FTZ R10, R13, R10, !PT ;  /* 0x0000000a0d0a7209 */ /* 0x000fe20007810000 */
[----:B------:R-:W2:Y:S01]  /*6b90*/  MUFU.TANH R155, R155 ;  /* 0x0000009b009b7308 */ /* 0x000ea20000002400 */
[----:B-1----:R-:W-:Y:S01]  /*6ba0*/  FMUL.FTZ R201, R0, R208 ;  /* 0x000000d000c97220 */ /* 0x002fe20000410000 */
[----:B0-----:R-:W-:Y:S01]  /*6bb0*/  FSEL R184, R184, -INF , P1 ;  /* 0xff800000b8b87808 */ /* 0x001fe20000800000 */
[-C--:B------:R-:W-:Y:S01]  /*6bc0*/  FMUL.FTZ R75, R75, R185.reuse ;  /* 0x000000b94b4b7220 */ /* 0x080fe20000410000 */
[----:B------:R-:W-:Y:S01]  /*6bd0*/  FMNMX.FTZ R10, R14, R10, !PT ;  /* 0x0000000a0e0a7209 */ /* 0x000fe20007810000 */
[-C--:B------:R-:W-:Y:S01]  /*6be0*/  FMUL.FTZ R78, R78, R185.reuse ;  /* 0x000000b94e4e7220 */ /* 0x080fe20000410000 */
[----:B------:R-:W-:Y:S01]  /*6bf0*/  ISETP.GT.AND P1, PT, R177, 0x79, PT ;  /* 0x00000079b100780c */ /* 0x000fe20003f24270 */
[-C--:B------:R-:W-:Y:S01]  /*6c00*/  FMUL.FTZ R79, R79, R185.reuse ;  /* 0x000000b94f4f7220 */ /* 0x080fe20000410000 */
[----:B------:R-:W-:Y:S01]  /*6c10*/  FMNMX.FTZ R10, R15, R10, !PT ;  /* 0x0000000a0f0a7209 */ /* 0x000fe20007810000 */
[----:B------:R-:W0:Y:S01]  /*6c20*/  MUFU.TANH R201, R201 ;  /* 0x000000c900c97308 */ /* 0x000e220000002400 */
[----:B---3--:R-:W-:Y:S01]  /*6c30*/  FSEL R7, R7, -INF , P6 ;  /* 0xff80000007077808 */ /* 0x008fe20003000000 */
[-C--:B------:R-:W-:Y:S01]  /*6c40*/  FMUL.FTZ R82, R82, R185.reuse ;  /* 0x000000b952527220 */ /* 0x080fe20000410000 */
[----:B------:R-:W-:Y:S01]  /*6c50*/  FMNMX.FTZ R10, R20, R10, !PT ;  /* 0x0000000a140a7209 */ /* 0x000fe20007810000 */
[-C--:B------:R-:W-:Y:S01]  /*6c60*/  FMUL.FTZ R83, R83, R185.reuse ;  /* 0x000000b953537220 */ /* 0x080fe20000410000 */
[----:B------:R-:W-:Y:S01]  /*6c70*/  ISETP.GT.AND P6, PT, R177, 0x68, PT ;  /* 0x00000068b100780c */ /* 0x000fe20003fc4270 */
[-C--:B------:R-:W-:Y:S01]  /*6c80*/  FMUL.FTZ R86, R86, R185.reuse ;  /* 0x000000b956567220 */ /* 0x080fe20000410000 */
[----:B------:R-:W-:Y:S01]  /*6c90*/  FMNMX.FTZ R10, R21, R10, !PT ;  /* 0x0000000a150a7209 */ /* 0x000fe20007810000 */
[----:B------:R-:W1:Y:S01]  /*6ca0*/  MUFU.TANH R204, R204 ;  /* 0x000000cc00cc7308 */ /* 0x000e620000002400 */
[----:B--2---:R-:W-:Y:S01]  /*6cb0*/  FSEL R155, R155, -INF , P6 ;  /* 0xff8000009b9b7808 */ /* 0x004fe20003000000 */
[-C--:B------:R-:W-:Y:S01]  /*6cc0*/  FMUL.FTZ R87, R87, R185.reuse ;  /* 0x000000b957577220 */ /* 0x080fe20000410000 */
[----:B------:R-:W-:Y:S01]  /*6cd0*/  FMNMX.FTZ R10, R188, R10, !PT ;  /* 0x0000000abc0a7209 */ /* 0x000fe20007810000 */
[-C--:B------:R-:W-:Y:S01]  /*6ce0*/  FMUL.FTZ R90, R90, R185.reuse ;  /* 0x000000b95a5a7220 */ /* 0x080fe20000410000 */
[-C--:B------:R-:W-:Y:S01]  /*6cf0*/  FMUL.FTZ R91, R91, R185.reuse ;  /* 0x000000b95b5b7220 */ /* 0x080fe20000410000 */
[-C--:B------:R-:W-:Y:S01]  /*6d00*/  FMUL.FTZ R94, R94, R185.reuse ;  /* 0x000000b95e5e7220 */ /* 0x080fe20000410000 */
[----:B------:R-:W-:Y:S01]  /*6d10*/  FMNMX.FTZ R10, R189, R10, !PT ;  /* 0x0000000abd0a7209 */ /* 0x000fe20007810000 */
[----:B------:R-:W2:Y:S01]  /*6d20*/  MUFU.TANH R203, R203 ;  /* 0x000000cb00cb7308 */ /* 0x000ea20000002400 */
[----:B0-----:R-:W-:Y:S01]  /*6d30*/  FSEL R201, R201, -INF , P4 ;  /* 0xff800000c9c97808 */ /* 0x001fe20002000000 */
[-C--:B------:R-:W-:Y:S01]  /*6d40*/  FMUL.FTZ R95, R95, R185.reuse ;  /* 0x000000b95f5f7220 */ /* 0x080fe20000410000 */
[----:B------:R-:W-:Y:S01]  /*6d50*/  FMNMX.FTZ R10, R154, R10, !PT ;  /* 0x0000000a9a0a7209 */ /* 0x000fe20007810000 */
[-C--:B------:R-:W-:Y:S01]  /*6d60*/  FMUL.FTZ R98, R98, R185.reuse ;  /* 0x000000b962627220 */ /* 0x080fe20000410000 */
[-C--:B------:R-:W-:Y:S01]  /*6d70*/  FMUL.FTZ R99, R99, R185.reuse ;  /* 0x000000b963637220 */ /* 0x080fe20000410000 */
[-C--:B------:R-:W-:Y:S01]  /*6d80*/  FMUL.FTZ R102, R102, R185.reuse ;  /* 0x000000b966667220 */ /* 0x080fe20000410000 */
[----:B------:R-:W-:Y:S01]  /*6d90*/  FMNMX.FTZ R10, R156, R10, !PT ;  /* 0x0000000a9c0a7209 */ /* 0x000fe20007810000 */
[----:B------:R-:W0:Y:S01]  /*6da0*/  MUFU.EX2 R158, R158 ;  /* 0x0000009e009e7308 */ /* 0x000e220000000800 */
[----:B-1----:R-:W-:Y:S01]  /*6db0*/  FSEL R204, R204, -INF , P3 ;  /* 0xff800000cccc7808 */ /* 0x002fe20001800000 */
[-C--:B------:R-:W-:Y:S01]  /*6dc0*/  FMUL.FTZ R103, R103, R185.reuse ;  /* 0x000000b967677220 */ /* 0x080fe20000410000 */
[----:B------:R-:W-:Y:S01]  /*6dd0*/  FMNMX.FTZ R10, R157, R10, !PT ;  /* 0x0000000a9d0a7209 */ /* 0x000fe20007810000 */
[-C--:B------:R-:W-:Y:S01]  /*6de0*/  FMUL.FTZ R106, R106, R185.reuse ;  /* 0x000000b96a6a7220 */ /* 0x080fe20000410000 */
[-C--:B------:R-:W-:Y:S01]  /*6df0*/  FMUL.FTZ R107, R107, R185.reuse ;  /* 0x000000b96b6b7220 */ /* 0x080fe20000410000 */
[-C--:B------:R-:W-:Y:S01]  /*6e00*/  FMUL.FTZ R110, R110, R185.reuse ;  /* 0x000000b96e6e7220 */ /* 0x080fe20000410000 */
[----:B------:R-:W-:Y:S01]  /*6e10*/  FMNMX.FTZ R10, R160, R10, !PT ;  /* 0x0000000aa00a7209 */ /* 0x000fe20007810000 */
[----:B------:R-:W1:Y:S01]  /*6e20*/  MUFU.EX2 R159, R159 ;  /* 0x0000009f009f7308 */ /* 0x000e620000000800 */
[----:B--2---:R-:W-:Y:S01]  /*6e30*/  FSEL R203, R203, -INF , P2 ;  /* 0xff800000cbcb7808 */ /* 0x004fe20001000000 */
[-C--:B------:R-:W-:Y:S01]  /*6e40*/  FMUL.FTZ R111, R111, R185.reuse ;  /* 0x000000b96f6f7220 */ /* 0x080fe20000410000 */
[----:B------:R-:W-:Y:S01]  /*6e50*/  FMNMX.FTZ R10, R161, R10, !PT ;  /* 0x0000000aa10a7209 */ /* 0x000fe20007810000 */
[-C--:B------:R-:W-:Y:S01]  /*6e60*/  FMUL.FTZ R114, R114, R185.reuse ;  /* 0x000000b972727220 */ /* 0x080fe20000410000 */
[-C--:B------:R-:W-:Y:S01]  /*6e70*/  FMUL.FTZ R115, R115, R185.reuse ;  /* 0x000000b973737220 */ /* 0x080fe20000410000 */
[----:B------:R-:W-:Y:S01]  /*6e80*/  FMUL.FTZ R118, R118, R185 ;  /* 0x000000b976767220 */ /* 0x000fe20000410000 */
[----:B------:R-:W-:Y:S01]  /*6e90*/  FMNMX.FTZ R10, R164, R10, !PT ;  /* 0x0000000aa40a7209 */ /* 0x000fe20007810000 */
[----:B------:R-:W2:Y:S01]  /*6ea0*/  MUFU.EX2 R162, R162 ;  /* 0x000000a200a27308 */ /* 0x000ea20000000800 */
[----:B0-----:R-:W-:-:S01]  /*6eb0*/  FADD.FTZ R2, R158, R2 ;  /* 0x000000029e027221 */ /* 0x001fc20000010000 */
[-C--:B------:R-:W-:Y:S01]  /*6ec0*/  FMUL.FTZ R119, R119, R185.reuse ;  /* 0x000000b977777220 */ /* 0x080fe20000410000 */
[----:B------:R-:W-:Y:S01]  /*6ed0*/  FMNMX.FTZ R152, R165, R10, !PT ;  /* 0x0000000aa5987209 */ /* 0x000fe20007810000 */
[-C--:B------:R-:W-:Y:S01]  /*6ee0*/  FMUL.FTZ R122, R122, R185.reuse ;  /* 0x000000b97a7a7220 */ /* 0x080fe20000410000 */
[-C--:B------:R-:W-:Y:S01]  /*6ef0*/  FMUL.FTZ R123, R123, R185.reuse ;  /* 0x000000b97b7b7220 */ /* 0x080fe20000410000 */
[----:B------:R-:W-:Y:S01]  /*6f00*/  FMUL.FTZ R126, R126, R185 ;  /* 0x000000b97e7e7220 */ /* 0x000fe20000410000 */
[----:B------:R-:W-:Y:S01]  /*6f10*/  FMNMX.FTZ R152, R168, R152, !PT ;  /* 0x00000098a8987209 */ /* 0x000fe20007810000 */
[----:B------:R0:W3:Y:S01]  /*6f20*/  MUFU.TANH R10, R205 ;  /* 0x000000cd000a7308 */ /* 0x0000e20000002400 */
[----:B-1----:R-:W-:-:S01]  /*6f30*/  FADD.FTZ R2, R159, R2 ;  /* 0x000000029f027221 */ /* 0x002fc20000010000 */
[-C--:B------:R-:W-:Y:S01]  /*6f40*/  FMUL.FTZ R127, R127, R185.reuse ;  /* 0x000000b97f7f7220 */ /* 0x080fe20000410000 */
[----:B------:R-:W-:Y:S01]  /*6f50*/  FMNMX.FTZ R152, R169, R152, !PT ;  /* 0x00000098a9987209 */ /* 0x000fe20007810000 */
[-C--:B------:R-:W-:Y:S01]  /*6f60*/  FMUL.FTZ R130, R130, R185.reuse ;  /* 0x000000b982827220 */ /* 0x080fe20000410000 */
[-C--:B------:R-:W-:Y:S01]  /*6f70*/  FMUL.FTZ R131, R131, R185.reuse ;  /* 0x000000b983837220 */ /* 0x080fe20000410000 */
[----:B------:R-:W-:Y:S01]  /*6f80*/  FMUL.FTZ R134, R134, R185 ;  /* 0x000000b986867220 */ /* 0x000fe20000410000 */
[----:B------:R-:W-:Y:S01]  /*6f90*/  FMNMX.FTZ R152, R172, R152, !PT ;  /* 0x00000098ac987209 */ /* 0x000fe20007810000 */
[----:B------:R-:W1:Y:S01]  /*6fa0*/  MUFU.EX2 R163, R163 ;  /* 0x000000a300a37308 */ /* 0x000e620000000800 */
[----:B0-----:R-:W-:Y:S01]  /*6fb0*/  FMUL.FTZ R205, R0, R213 ;  /* 0x000000d500cd7220 */ /* 0x001fe20000410000 */
[----:B--2---:R-:W-:Y:S01]  /*6fc0*/  FADD.FTZ R2, R162, R2 ;  /* 0x00000002a2027221 */ /* 0x004fe20000010000 */
[----:B------:R-:W-:Y:S01]  /*6fd0*/  FMNMX.FTZ R152, R173, R152, !PT ;  /* 0x00000098ad987209 */ /* 0x000fe20007810000 */
[-C--:B------:R-:W-:Y:S01]  /*6fe0*/  FMUL.FTZ R135, R135, R185.reuse ;  /* 0x000000b987877220 */ /* 0x080fe20000410000 */
[-C--:B------:R-:W-:Y:S01]  /*6ff0*/  FMUL.FTZ R138, R138, R185.reuse ;  /* 0x000000b98a8a7220 */ /* 0x080fe20000410000 */
[-C--:B------:R-:W-:Y:S01]  /*7000*/  FMUL.FTZ R139, R139, R185.reuse ;  /* 0x000000b98b8b7220 */ /* 0x080fe20000410000 */
[----:B------:R-:W-:Y:S01]  /*7010*/  FMNMX.FTZ R152, R176, R152, !PT ;  /* 0x00000098b0987209 */ /* 0x000fe20007810000 */
[----:B------:R-:W0:Y:S01]  /*7020*/  MUFU.TANH R205, R205 ;  /* 0x000000cd00cd7308 */ /* 0x000e220000002400 */
[----:B---3--:R-:W-:Y:S01]  /*7030*/  FSEL R177, R10, -INF , P5 ;  /* 0xff8000000ab17808 */ /* 0x008fe20002800000 */
[-C--:B------:R-:W-:Y:S01]  /*7040*/  FMUL.FTZ R142, R142, R185.reuse ;  /* 0x000000b98e8e7220 */ /* 0x080fe20000410000 */
[----:B------:R-:W-:Y:S01]  /*7050*/  FMNMX.FTZ R152, R180, R152, !PT ;  /* 0x00000098b4987209 */ /* 0x000fe20007810000 */
[-C--:B------:R-:W-:Y:S01]  /*7060*/  FMUL.FTZ R143, R143, R185.reuse ;  /* 0x000000b98f8f7220 */ /* 0x080fe20000410000 */
[-C--:B------:R-:W-:Y:S01]  /*7070*/  FMUL.FTZ R146, R146, R185.reuse ;  /* 0x000000b992927220 */ /* 0x080fe20000410000 */
[----:B------:R-:W-:Y:S01]  /*7080*/  FMUL.FTZ R147, R147, R185 ;  /* 0x000000b993937220 */ /* 0x000fe20000410000 */
[----:B------:R-:W-:Y:S01]  /*7090*/  FMNMX.FTZ R152, R184, R152, !PT ;  /* 0x00000098b8987209 */ /* 0x000fe20007810000 */
[----:B------:R-:W2:Y:S01]  /*70a0*/  MUFU.EX2 R166, R166 ;  /* 0x000000a600a67308 */ /* 0x000ea20000000800 */
[----:B-1----:R-:W-:-:S01]  /*70b0*/  FADD.FTZ R2, R163, R2 ;  /* 0x00000002a3027221 */ /* 0x002fc20000010000 */
[----:B------:R-:W-:Y:S01]  /*70c0*/  F2FP.SATFINITE.E4M3.F32.PACK_AB_MERGE_C R162, R163, R162, RZ ;  /* 0x000000a2a3a2723e */ /* 0x000fe200048070ff */
[-C--:B------:R-:W-:Y:S01]  /*70d0*/  FMUL.FTZ R150, R150, R185.reuse ;  /* 0x000000b996967220 */ /* 0x080fe20000410000 */
[----:B------:R-:W-:Y:S01]  /*70e0*/  FMNMX.FTZ R152, R7, R152, !PT ;  /* 0x0000009807987209 */ /* 0x000fe20007810000 */
[----:B------:R-:W-:-:S03]  /*70f0*/  FMUL.FTZ R151, R151, R185 ;  /* 0x000000b997977220 */ /* 0x000fc60000410000 */
[----:B------:R-:W-:Y:S01]  /*7100*/  FMNMX.FTZ R152, R155, R152, !PT ;  /* 0x000000989b987209 */ /* 0x000fe20007810000 */
[----:B------:R-:W1:Y:S01]  /*7110*/  MUFU.EX2 R167, R167 ;  /* 0x000000a700a77308 */ /* 0x000e620000000800 */
[----:B0-----:R-:W-:Y:S02]  /*7120*/  FSEL R205, R205, -INF , P1 ;  /* 0xff800000cdcd7808 */ /* 0x001fe40000800000 */
[----:B------:R-:W-:-:S04]  /*7130*/  FMNMX.FTZ R152, R177, R152, !PT ;  /* 0x00000098b1987209 */ /* 0x000fc80007810000 */
[----:B------:R-:W-:Y:S01]  /*7140*/  FMNMX.FTZ R152, R201, R152, !PT ;  /* 0x00000098c9987209 */ /* 0x000fe20007810000 */
[----:B------:R-:W0:Y:S01]  /*7150*/  MUFU.EX2 R171, R171 ;  /* 0x000000ab00ab7308 */ /* 0x000e220000000800 */
[----:B--2---:R-:W-:-:S02]  /*7160*/  FADD.FTZ R2, R166, R2 ;  /* 0x00000002a6027221 */ /* 0x004fc40000010000 */
[----:B------:R-:W-:-:S04]  /*7170*/  FMNMX.FTZ R152, R204, R152, !PT ;  /* 0x00000098cc987209 */ /* 0x000fc80007810000 */
[----:B------:R-:W-:Y:S01]  /*7180*/  FMNMX.FTZ R10, R203, R152, !PT ;  /* 0x00000098cb0a7209 */ /* 0x000fe20007810000 */
[----:B------:R-:W2:Y:S01]  /*7190*/  MUFU.EX2 R174, R174 ;  /* 0x000000ae00ae7308 */ /* 0x000ea20000000800 */
[----:B-1----:R-:W-:-:S02]  /*71a0*/  FADD.FTZ R2, R167, R2 ;  /* 0x00000002a7027221 */ /* 0x002fc40000010000 */
[----:B------:R-:W-:-:S05]  /*71b0*/  FMNMX.FTZ R10, R205, R10, !PT ;  /* 0x0000000acd0a7209 */ /* 0x000fca0007810000 */
[----:B------:R-:W1:Y:S01]  /*71c0*/  SHFL.BFLY PT, R152, R10, 0x2, 0x1f ;  /* 0x0c401f000a987f89 */ /* 0x000e6200000e0000 */
[----:B------:R-:W3:Y:S01]  /*71d0*/  MUFU.EX2 R175, R175 ;  /* 0x000000af00af7308 */ /* 0x000ee20000000800 */
[----:B0-----:R-:W-:-:S07]  /*71e0*/  FADD.FTZ R2, R171, R2 ;  /* 0x00000002ab027221 */ /* 0x001fce0000010000 */
[----:B------:R-:W0:Y:S01]  /*71f0*/  MUFU.EX2 R178, R178 ;  /* 0x000000b200b27308 */ /* 0x000e220000000800 */
[----:B--2---:R-:W-:-:S01]  /*7200*/  FADD.FTZ R2, R174, R2 ;  /* 0x00000002ae027221 */ /* 0x004fc20000010000 */
[----:B------:R-:W-:-:S06]  /*7210*/  F2FP.SATFINITE.E4M3.F32.PACK_AB_MERGE_C R171, R174, R171, RZ ;  /* 0x000000abaeab723e */ /* 0x000fcc00048070ff */
[----:B------:R-:W2:Y:S01]  /*7220*/  MUFU.EX2 R179, R179 ;  /* 0x000000b300b37308 */ /* 0x000ea20000000800 */
[----:B---3--:R-:W-:-:S01]  /*7230*/  FADD.FTZ R2, R175, R2 ;  /* 0x00000002af027221 */ /* 0x008fc20000010000 */
[----:B-1----:R-:W-:-:S06]  /*7240*/  FMNMX.FTZ R10, R10, R152, !PT ;  /* 0x000000980a0a7209 */ /* 0x002fcc0007810000 */
[----:B------:R-:W1:Y:S01]  /*7250*/  MUFU.EX2 R181, R181 ;  /* 0x000000b500b57308 */ /* 0x000e620000000800 */
[----:B0-----:R-:W-:-:S01]  /*7260*/  FADD.FTZ R2, R178, R2 ;  /* 0x00000002b2027221 */ /* 0x001fc20000010000 */
[----:B------:R-:W0:Y:S06]  /*7270*/  SHFL.BFLY PT, R152, R10, 0x1, 0x1f ;  /* 0x0c201f000a987f89 */ /* 0x000e2c00000e0000 */
[----:B------:R-:W3:Y:S01]  /*7280*/  MUFU.EX2 R182, R182 ;  /* 0x000000b600b67308 */ /* 0x000ee20000000800 */
[----:B--2---:R-:W-:-:S07]  /*7290*/  FADD.FTZ R2, R179, R2 ;  /* 0x00000002b3027221 */ /* 0x004fce0000010000 */
[----:B------:R-:W2:Y:S01]  /*72a0*/  MUFU.EX2 R183, R183 ;  /* 0x000000b700b77308 */ /* 0x000ea20000000800 */
[----:B-1----:R-:W-:-:S01]  /*72b0*/  FADD.FTZ R2, R181, R2 ;  /* 0x00000002b5027221 */ /* 0x002fc20000010000 */
[----:B------:R-:W-:-:S06]  /*72c0*/  F2FP.SATFINITE.E4M3.F32.PACK_AB_MERGE_C R179, R181, R179, RZ ;  /* 0x000000b3b5b3723e */ /* 0x000fcc00048070ff */
[----:B------:R-:W1:Y:S01]  /*72d0*/  MUFU.EX2 R186, R186 ;  /* 0x000000ba00ba7308 */ /* 0x000e620000000800 */
[----:B---3--:R-:W-:-:S01]  /*72e0*/  FADD.FTZ R2, R182, R2 ;  /* 0x00000002b6027221 */ /* 0x008fc20000010000 */
[----:B0-----:R-:W-:-:S04]  /*72f0*/  FMNMX.FTZ R10, R10, R152, !PT ;  /* 0x000000980a0a7209 */ /* 0x001fc80007810000 */
[C---:B------:R-:W-:Y:S01]  /*7300*/  FSETP.NEU.FTZ.AND P1, PT, R10.reuse, -INF , PT ;  /* 0xff8000000a00780b */ /* 0x040fe20003f3d000 */
[----:B------:R-:W-:-:S01]  /*7310*/  FFMA.FTZ R206, R10, R206, -8 ;  /* 0xc10000000ace7423 */ /* 0x000fc200000100ce */
[----:B------:R-:W0:Y:S01]  /*7320*/  MUFU.EX2 R187, R187 ;  /* 0x000000bb00bb7308 */ /* 0x000e220000000800 */
[----:B--2---:R-:W-:-:S01]  /*7330*/  FADD.FTZ R2, R183, R2 ;  /* 0x00000002b7027221 */ /* 0x004fc20000010000 */
[----:B------:R-:W-:Y:S02]  /*7340*/  FSEL R152, R10, RZ, P1 ;  /* 0x000000ff0a987208 */ /* 0x000fe40000800000 */
[----:B------:R-:W-:-:S03]  /*7350*/  FSEL R206, R206, RZ, P1 ;  /* 0x000000ffcece7208 */ /* 0x000fc60000800000 */
[----:B------:R-:W-:Y:S01]  /*7360*/  FADD.FTZ R6, -R152, R6 ;  /* 0x0000000698067221 */ /* 0x000fe20000010100 */
[----:B------:R-:W2:Y:S01]  /*7370*/  MUFU.EX2 R190, R190 ;  /* 0x000000be00be7308 */ /* 0x000ea20000000800 */
[----:B------:R-:W-:-:S01]  /*7380*/  FFMA.FTZ R152, R8, UR10, -R206 ;  /* 0x0000000a08987c23 */ /* 0x000fc200080108ce */
[--C-:B------:R-:W-:Y:S01]  /*7390*/  FFMA.FTZ R8, R9, UR10, -R206.reuse ;  /* 0x0000000a09087c23 */ /* 0x100fe200080108ce */
[----:B------:R-:W-:Y:S01]  /*73a0*/  FMUL.FTZ R6, R6, UR10 ;  /* 0x0000000a06067c20 */ /* 0x000fe20008410000 */
        /* <DEDUP_REMOVED lines=16> */
[----:B-1----:R-:W-:Y:S01]  /*74b0*/  FADD.FTZ R2, R186, R2 ;  /* 0x00000002ba027221 */ /* 0x002fe20000010000 */
[----:B------:R-:W-:-:S01]  /*74c0*/  FFMA.FTZ R184, R184, UR10, -R206 ;  /* 0x0000000ab8b87c23 */ /* 0x000fc200080108ce */
[--C-:B------:R-:W-:Y:S01]  /*74d0*/  FFMA.FTZ R7, R7, UR10, -R206.reuse ;  /* 0x0000000a07077c23 */ /* 0x100fe200080108ce */
[----:B------:R-:W-:-:S01]  /*74e0*/  FFMA.FTZ R155, R155, UR10, -R206 ;  /* 0x0000000a9b9b7c23 */ /* 0x000fc200080108ce */
[----:B------:R-:W1:Y:S01]  /*74f0*/  MUFU.EX2 R8, R8 ;  /* 0x0000000800087308 */ /* 0x000e620000000800 */
[----:B0-----:R-:W-:-:S01]  /*7500*/  FADD.FTZ R2, R187, R2 ;  /* 0x00000002bb027221 */ /* 0x001fc20000010000 */
[--C-:B------:R-:W-:Y:S01]  /*7510*/  FFMA.FTZ R177, R177, UR10, -R206.reuse ;  /* 0x0000000ab1b17c23 */ /* 0x100fe200080108ce */
[----:B------:R-:W-:-:S01]  /*7520*/  FFMA.FTZ R201, R201, UR10, -R206 ;  /* 0x0000000ac9c97c23 */ /* 0x000fc200080108ce */
[----:B------:R-:W-:Y:S01]  /*7530*/  FFMA.FTZ R204, R204, UR10, -R206 ;  /* 0x0000000acccc7c23 */ /* 0x000fe200080108ce */
[----:B--2---:R-:W-:-:S01]  /*7540*/  FADD.FTZ R2, R190, R2 ;  /* 0x00000002be027221 */ /* 0x004fc20000010000 */
[--C-:B------:R-:W-:Y:S01]  /*7550*/  FFMA.FTZ R203, R203, UR10, -R206.reuse ;  /* 0x0000000acbcb7c23 */ /* 0x100fe200080108ce */
[----:B------:R-:W-:-:S01]  /*7560*/  FFMA.FTZ R205, R205, UR10, -R206 ;  /* 0x0000000acdcd7c23 */ /* 0x000fc200080108ce */
[----:B------:R-:W0:Y:S01]  /*7570*/  MUFU.EX2 R9, R9 ;  /* 0x0000000900097308 */ /* 0x000e220000000800 */
[----:B---3--:R-:W-:-:S01]  /*7580*/  FFMA.FTZ R3, R6, R3, R152 ;  /* 0x0000000306037223 */ /* 0x008fc20000010098 */
[----:B------:R-:W-:Y:S01]  /*7590*/  F2FP.SATFINITE.E4M3.F32.PACK_AB_MERGE_C R161, R187, R186, RZ ;  /* 0x000000babba1723e */ /* 0x000fe200048070ff */
[-C--:B------:R-:W-:Y:S01]  /*75a0*/  FMUL.FTZ R24, R24, R6.reuse ;  /* 0x0000000618187220 */ /* 0x080fe20000410000 */
[-C--:B------:R-:W-:Y:S01]  /*75b0*/  FMUL.FTZ R25, R25, R6.reuse ;  /* 0x0000000619197220 */ /* 0x080fe20000410000 */
[----:B------:R-:W-:Y:S01]  /*75c0*/  FMUL.FTZ R28, R28, R6 ;  /* 0x000000061c1c7220 */ /* 0x000fe20000410000 */
[----:B------:R-:W-:Y:S01]  /*75d0*/  F2FP.SATFINITE.E4M3.F32.PACK_AB_MERGE_C R161, R183, R182, R161 ;  /* 0x000000b6b7a1723e */ /* 0x000fe200048070a1 */
        /* <DEDUP_REMOVED lines=18> */
[C---:B--2---:R-:W-:Y:S01]  /*7700*/  F2FP.SATFINITE.E4M3.F32.PACK_AB_MERGE_C R9, R11.reuse, R9, RZ ;  /* 0x000000090b09723e */ /* 0x044fe200048070ff */
[----:B------:R-:W-:Y:S01]  /*7710*/  FADD.FTZ R3, R11, R3 ;  /* 0x000000030b037221 */ /* 0x000fe20000010000 */
[-C--:B------:R-:W-:Y:S01]  /*7720*/  FMUL.FTZ R56, R56, R6.reuse ;  /* 0x0000000638387220 */ /* 0x080fe20000410000 */
[----:B------:R-:W-:Y:S01]  /*7730*/  FMUL.FTZ R57, R57, R6 ;  /* 0x0000000639397220 */ /* 0x000fe20000410000 */
[----:B------:R-:W-:Y:S01]  /*7740*/  F2FP.SATFINITE.E4M3.F32.PACK_AB_MERGE_C R152, R8, R152, R9 ;  /* 0x000000980898723e */ /* 0x000fe20004807009 */
        /* <DEDUP_REMOVED lines=8> */
[----:B------:R-:W-:Y:S01]  /*77d0*/  FFMA.FTZ R160, R164, UR10, -R206 ;  /* 0x0000000aa4a07c23 */ /* 0x000fe200080108ce */
        /* <DEDUP_REMOVED lines=38> */
[----:B------:R-:W-:-:S01]  /*7a40*/  FADD.FTZ R3, R12, R3 ;  /* 0x000000030c037221 */ /* 0x000fc20000010000 */
[-C--:B------:R-:W-:Y:S01]  /*7a50*/  FMUL.FTZ R116, R116, R6.reuse ;  /* 0x0000000674747220 */ /* 0x080fe20000410000 */
[-C--:B------:R-:W-:Y:S01]  /*7a60*/  FMUL.FTZ R117, R117, R6.reuse ;  /* 0x0000000675757220 */ /* 0x080fe20000410000 */
[----:B------:R-:W-:Y:S01]  /*7a70*/  FMUL.FTZ R120, R120, R6 ;  /* 0x0000000678787220 */ /* 0x000fe20000410000 */
[----:B0-----:R-:W-:-:S01]  /*7a80*/  FADD.FTZ R3, R13, R3 ;  /* 0x000000030d037221 */ /* 0x001fc20000010000 */
        /* <DEDUP_REMOVED lines=13> */
[----:B------:R-:W-:Y:S01]  /*7b60*/  FMUL.FTZ R137, R137, R6 ;  /* 0x0000000689897220 */ /* 0x000fe20000410000 */
[----:B------:R-:W-:Y:S01]  /*7b70*/  F2FP.SATFINITE.E4M3.F32.PACK_AB_MERGE_C R154, R9, R8, R14 ;  /* 0x00000008099a723e */ /* 0x000fe2000480700e */
[-C--:B------:R-:W-:Y:S01]  /*7b80*/  FMUL.FTZ R140, R140, R6.reuse ;  /* 0x000000068c8c7220 */ /* 0x080fe20000410000 */
[-C--:B------:R-:W-:Y:S01]  /*7b90*/  FMUL.FTZ R141, R141, R6.reuse ;  /* 0x000000068d8d7220 */ /* 0x080fe20000410000 */
[----:B------:R-:W-:Y:S01]  /*7ba0*/  FMUL.FTZ R144, R144, R6 ;  /* 0x0000000690907220 */ /* 0x000fe20000410000 */
[----:B------:R-:W2:Y:S01]  /*7bb0*/  MUFU.EX2 R156, R156 ;  /* 0x0000009c009c7308 */ /* 0x000ea20000000800 */
[----:B0-----:R-:W-:-:S01]  /*7bc0*/  FADD.FTZ R3, R15, R3 ;  /* 0x000000030f037221 */ /* 0x001fc20000010000 */
[-C--:B------:R-:W-:Y:S01]  /*7bd0*/  FMUL.FTZ R145, R145, R6.reuse ;  /* 0x0000000691917220 */ /* 0x080fe20000410000 */
[-C--:B------:R-:W-:Y:S01]  /*7be0*/  FMUL.FTZ R148, R148, R6.reuse ;  /* 0x0000000694947220 */ /* 0x080fe20000410000 */
[----:B------:R-:W-:-:S04]  /*7bf0*/  FMUL.FTZ R149, R149, R6 ;  /* 0x0000000695957220 */ /* 0x000fc80000410000 */
[----:B------:R-:W0:Y:S01]  /*7c00*/  MUFU.EX2 R157, R157 ;  /* 0x0000009d009d7308 */ /* 0x000e220000000800 */
[----:B-1----:R-:W-:-:S07]  /*7c10*/  FADD.FTZ R3, R20, R3 ;  /* 0x0000000314037221 */ /* 0x002fce0000010000 */
        /* <DEDUP_REMOVED lines=52> */
[----:B------:R-:W-:Y:S02]  /*7f60*/  F2FP.SATFINITE.E4M3.F32.PACK_AB_MERGE_C R164, R177, R155, RZ ;  /* 0x0000009bb1a4723e */ /* 0x000fe400048070ff */
[----:B------:R-:W-:Y:S02]  /*7f70*/  F2FP.SATFINITE.E4M3.F32.PACK_AB_MERGE_C R155, R159, R158, R162 ;  /* 0x0000009e9f9b723e */ /* 0x000fe400048070a2 */
[----:B------:R-:W-:Y:S02]  /*7f80*/  F2FP.SATFINITE.E4M3.F32.PACK_AB_MERGE_C R158, R20, R15, R11 ;  /* 0x0000000f149e723e */ /* 0x000fe4000480700b */
[----:B------:R-:W1:Y:S01]  /*7f90*/  MUFU.EX2 R199, R199 ;  /* 0x000000c700c77308 */ /* 0x000e620000000800 */
[----:B--2---:R-:W-:-:S01]  /*7fa0*/  FADD.FTZ R2, R198, R2 ;  /* 0x00000002c6027221 */ /* 0x004fc20000010000 */
[----:B------:R-:W-:-:S02]  /*7fb0*/  F2FP.SATFINITE.E4M3.F32.PACK_AB_MERGE_C R159, R178, R175, R179 ;  /* 0x000000afb29f723e */ /* 0x000fc400048070b3 */
[----:B------:R-:W-:Y:S02]  /*7fc0*/  F2FP.SATFINITE.E4M3.F32.PACK_AB_MERGE_C R162, R173, R172, R176 ;  /* 0x000000acada2723e */ /* 0x000fe400048070b0 */
        /* <DEDUP_REMOVED lines=12> */
[----:B------:R-:W-:Y:S01]  /*8090*/  F2FP.SATFINITE.E4M3.F32.PACK_AB_MERGE_C R167, R199, R198, R200 ;  /* 0x000000c6c7a7723e */ /* 0x000fe200048070c8 */
[----:B--2---:R-:W-:-:S01]  /*80a0*/  FADD.FTZ R3, R203, R3 ;  /* 0x00000003cb037221 */ /* 0x004fc20000010000 */
[----:B0-----:R-:W-:-:S03]  /*80b0*/  F2FP.SATFINITE.E4M3.F32.PACK_AB_MERGE_C R169, R205, R203, RZ ;  /* 0x000000cbcda9723e */ /* 0x001fc600048070ff */
[----:B------:R-:W-:Y:S01]  /*80c0*/  FADD.FTZ R3, R205, R3 ;  /* 0x00000003cd037221 */ /* 0x000fe20000010000 */
[----:B------:R-:W-:Y:S01]  /*80d0*/  F2FP.SATFINITE.E4M3.F32.PACK_AB_MERGE_C R166, R204, R201, R169 ;  /* 0x000000c9cca6723e */ /* 0x000fe200048070a9 */
[----:B------:R-:W-:Y:S06]  /*80e0*/  @!P0 BRA `(.L_x_2790) ;  /* 0x0000000000048947 */ /* 0x000fec0003800000 */
[----:B------:R-:W-:Y:S01]  /*80f0*/  BPT.TRAP 0x1 ;  /* 0x000000040000795c */ /* 0x000fe20000300000 */
.L_x_2790:
[----:B------:R0:W1:Y:S01]  /*8100*/  SYNCS.PHASECHK.TRANS64.TRYWAIT P1, [UR56+0x38850], R5 ;  /* 0x03885005ff0075a7 */ /* 0x0000620008020178 */
[----:B------:R-:W-:Y:S05]  /*8110*/  @!P0 BRA `(.L_x_2791) ;  /* 0x0000000000048947 */ /* 0x000fea0003800000 */
[----:B------:R-:W-:Y:S01]  /*8120*/  BPT.TRAP 0x1 ;  /* 0x000000040000795c */ /* 0x000fe20000300000 */
.L_x_2791:
[----:B-1----:R-:W-:Y:S05]  /*8130*/  @P1 BRA `(.L_x_2792) ;  /* 0x0000000000081947 */ /* 0x002fea0003800000 */
[----:B------:R-:W1:Y:S02]  /*8140*/  SYNCS.PHASECHK.TRANS64.TRYWAIT P1, [UR56+0x38850], R5 ;  /* 0x03885005ff0075a7 */ /* 0x000e640008020178 */
[----:B-1----:R-:W-:Y:S05]  /*8150*/  @!P1 BRA `(.L_x_2793) ;  /* 0x00000118000c9947 */ /* 0x002fea0003800000 */
.L_x_2792:
[----:B-1----:R-:W1:Y:S01]  /*8160*/  S2R R6, SR_TID.X ;  /* 0x0000000000067919 */ /* 0x002e620000002100 */
[----:B------:R-:W-:Y:S01]  /*8170*/  ULEA UR11, UR44, UR52, 0xb ;  /* 0x000000342c0b7291 */ /* 0x000fe2000f8e583f */
[----:B------:R-:W-:-:S06]  /*8180*/  UMOV UR7, 0x40000040 ;  /* 0x4000004000077882 */ /* 0x000fcc0000000000 */
[----:B------:R-:W-:Y:S01]  /*8190*/  UMOV UR6, UR11 ;  /* 0x0000000b00067c82 */ /* 0x000fe20008000000 */
[----:B-1----:R-:W-:-:S05]  /*81a0*/  SHF.R.U32.HI R6, RZ, 0x7, R6 ;  /* 0x00000007ff067819 */ /* 0x002fca0000011606 */
[----:B0-----:R-:W-:-:S05]  /*81b0*/  VIADD R5, R6, 0x8 ;  /* 0x0000000806057836 */ /* 0x001fca0000000000 */
        /* <DEDUP_REMOVED lines=24> */
.L_x_2794:
        /* <DEDUP_REMOVED lines=9> */
.L_x_2784:
[----:B------:R-:W-:-:S06]  /*83d0*/  UISETP.GE.AND UP0, UPT, UR59, UR41, UPT ;  /* 0x000000293b00728c */ /* 0x000fcc000bf06270 */
[----:B------:R-:W-:-:S13]  /*83e0*/  PLOP3.LUT P1, PT, PT, PT, UP0, 0x80, 0x0 ;  /* 0x000000000000781c */ /* 0x000fda0003f2f008 */
[----:B------:R-:W-:Y:S05]  /*83f0*/  @!P1 BRA `(.L_x_2796) ;  /* 0x0000002800a49947 */ /* 0x000fea0003800000 */
[----:B01----:R-:W-:Y:S01]  /*8400*/  IMAD.MOV.U32 R6, RZ, RZ, R170 ;  /* 0x000000ffff067224 */ /* 0x003fe200078e00aa */
[----:B------:R-:W-:Y:S01]  /*8410*/  ULDC UR48, c[0x0][0x988] ;  /* 0x0002620000307ab9 */ /* 0x000fe20000000800 */
[----:B------:R-:W-:-:S07]  /*8420*/  IMAD.MOV.U32 R7, RZ, RZ, R10 ;  /* 0x000000ffff077224 */ /* 0x000fce00078e000a */
.L_x_2807:
[----:B------:R-:W-:-:S04]  /*8430*/  UIADD3 UR44, UR44, 0x1, URZ ;  /* 0x000000012c2c7890 */ /* 0x000fc8000fffe03f */
[----:B------:R-:W-:-:S04]  /*8440*/  UISETP.NE.AND UP0, UPT, UR44, 0x2, UPT ;  /* 0x000000022c00788c */ /* 0x000fc8000bf05270 */
[----:B------:R-:W-:Y:S02]  /*8450*/  USEL UR6, URZ, 0x1, UP0 ;  /* 0x000000013f067887 */ /* 0x000fe40008000000 */
[----:B------:R-:W-:Y:S02]  /*8460*/  USEL UR44, UR44, URZ, UP0 ;  /* 0x0000003f2c2c7287 */ /* 0x000fe40008000000 */
[----:B------:R-:W-:Y:S01]  /*8470*/  ULOP3.LUT UR45, UR45, UR6, URZ, 0x3c, !UPT ;  /* 0x000000062d2d7292 */ /* 0x000fe2000f8e3c3f */
[----:B-1----:R-:W-:Y:S11]  /*8480*/  @!P0 BRA `(.L_x_2797) ;  /* 0x0000000000048947 */ /* 0x002ff60003800000 */
[----:B------:R-:W-:Y:S01]  /*8490*/  BPT.TRAP 0x1 ;  /* 0x000000040000795c */ /* 0x000fe20000300000 */
.L_x_2797:
        /* <DEDUP_REMOVED lines=9> */
.L_x_2798:
[----:B-1----:R-:W-:Y:S05]  /*8530*/  @P1 BRA `(.L_x_2799) ;  /* 0x0000000000081947 */ /* 0x002fea0003800000 */
[----:B------:R-:W1:Y:S02]  /*8540*/  SYNCS.PHASECHK.TRANS64.TRYWAIT P1, [UR50+0x38830], R5 ;  /* 0x03883005ff0075a7 */ /* 0x000e640008020172 */
[----:B-1----:R-:W-:Y:S05]  /*8550*/  @!P1 BRA `(.L_x_2800) ;  /* 0x0000011400249947 */ /* 0x002fea0003800000 */
.L_x_2799:
        /* <DEDUP_REMOVED lines=46> */
.L_x_2801:
        /* <DEDUP_REMOVED lines=21> */
[----:B------:R-:W-:Y:S01]  /*8990*/  FMUL.FTZ R172, R0, R189 ;  /* 0x000000bd00ac7220 */ /* 0x000fe20000410000 */
[----:B------:R-:W4:Y:S01]  /*89a0*/  MUFU.TANH R11, R11 ;  /* 0x0000000b000b7308 */ /* 0x000f220000002400 */
        /* <DEDUP_REMOVED lines=17> */
[----:B------:R-:W-:Y:S01]  /*8ac0*/  UMOV UR10, UR48 ;  /* 0x00000030000a7c82 */ /* 0x000fe20008000000 */
[C---:B------:R-:W-:Y:S01]  /*8ad0*/  FMUL.FTZ R201, R0.reuse, R210 ;  /* 0x000000d200c97220 */ /* 0x040fe20000410000 */
[----:B------:R-:W-:Y:S01]  /*8ae0*/  FMUL.FTZ R204, R0, R215 ;  /* 0x000000d700cc7220 */ /* 0x000fe20000410000 */
[----:B------:R-:W-:-:S03]  /*8af0*/  UIADD3 UR6, UR50, 0x38840, URZ ;  /* 0x0003884032067890 */ /* 0x000fc6000fffe03f */
[----:B------:R-:W4:Y:S01]  /*8b00*/  MUFU.TANH R14, R14 ;  /* 0x0000000e000e7308 */ /* 0x000f220000002400 */
[----:B--2---:R-:W-:Y:S01]  /*8b10*/  FMNMX.FTZ R10, R12, R10, !PT ;  /* 0x0000000a0c0a7209 */ /* 0x004fe20007810000 */
[----:B------:R-:W-:-:S06]  /*8b20*/  UPRMT UR6, UR51, 0x654, UR6 ;  /* 0x0000065433067896 */ /* 0x000fcc0008000006 */
[----:B------:R-:W2:Y:S01]  /*8b30*/  MUFU.TANH R15, R15 ;  /* 0x0000000f000f7308 */ /* 0x000ea20000002400 */
[----:B---3--:R-:W-:Y:S02]  /*8b40*/  FMNMX.FTZ R10, R13, R10, !PT ;  /* 0x0000000a0d0a7209 */ /* 0x008fe40007810000 */
[----:B------:R-:W-:Y:S05]  /*8b50*/  SYNCS.ARRIVE.TRANS64.RED.A1T0 RZ, [UR6], RZ ;  /* 0x000000ffffff79a7 */ /* 0x000fea0008100406 */
        /* <DEDUP_REMOVED lines=50> */
[----:B------:R-:W-:Y:S01]  /*8e80*/  MUFU.TANH R201, R201 ;  /* 0x000000c900c97308 */ /* 0x000fe20000002400 */
[----:B--2---:R-:W-:-:S07]  /*8e90*/  FMNMX.FTZ R10, R193, R10, !PT ;  /* 0x0000000ac10a7209 */ /* 0x004fce0007810000 */
[----:B------:R-:W-:Y:S01]  /*8ea0*/  MUFU.TANH R204, R204 ;  /* 0x000000cc00cc7308 */ /* 0x000fe20000002400 */
[----:B---3--:R-:W-:-:S05]  /*8eb0*/  FMNMX.FTZ R10, R196, R10, !PT ;  /* 0x0000000ac40a7209 */ /* 0x008fca0007810000 */
        /* <DEDUP_REMOVED lines=38> */
[----:B--2---:R-:W-:-:S01]  /*9120*/  FFMA.FTZ R3, R197, R3, R8 ;  /* 0x00000003c5037223 */ /* 0x004fc20000010008 */
[--C-:B------:R-:W-:Y:S01]  /*9130*/  FFMA.FTZ R185, R185, UR10, -R7.reuse ;  /* 0x0000000ab9b97c23 */ /* 0x100fe20008010807 */
[----:B------:R-:W-:-:S01]  /*9140*/  FFMA.FTZ R188, R188, UR10, -R7 ;  /* 0x0000000abcbc7c23 */ /* 0x000fc20008010807 */
[--C-:B------:R-:W-:Y:S01]  /*9150*/  FFMA.FTZ R189, R189, UR10, -R7.reuse ;  /* 0x0000000abdbd7c23 */ /* 0x100fe20008010807 */
[----:B------:R-:W-:-:S01]  /*9160*/  FFMA.FTZ R192, R192, UR10, -R7 ;  /* 0x0000000ac0c07c23 */ /* 0x000fc20008010807 */
[--C-:B------:R-:W-:Y:S01]  /*9170*/  FFMA.FTZ R193, R193, UR10, -R7.reuse ;  /* 0x0000000ac1c17c23 */ /* 0x100fe20008010807 */
[----:B------:R-:W-:-:S01]  /*9180*/  FFMA.FTZ R7, R196, UR10, -R7 ;  /* 0x0000000ac4077c23 */ /* 0x000fc20008010807 */
[----:B------:R-:W2:Y:S01]  /*9190*/  MUFU.EX2 R12, R12 ;  /* 0x0000000c000c7308 */ /* 0x000ea20000000800 */
[----:B---3--:R-:W-:-:S01]  /*91a0*/  FADD.FTZ R3, R9, R3 ;  /* 0x0000000309037221 */ /* 0x008fc20000010000 */
[C---:B------:R-:W-:Y:S01]  /*91b0*/  FMUL.FTZ R196, R0.reuse, R203 ;  /* 0x000000cb00c47220 */ /* 0x040fe20000410000 */
[----:B------:R-:W-:Y:S01]  /*91c0*/  FMUL.FTZ R203, R0, R214 ;  /* 0x000000d600cb7220 */ /* 0x000fe20000410000 */
[-C--:B------:R-:W-:Y:S01]  /*91d0*/  FMUL.FTZ R24, R24, R197.reuse ;  /* 0x000000c518187220 */ /* 0x080fe20000410000 */
[-C--:B------:R-:W-:Y:S01]  /*91e0*/  FMUL.FTZ R25, R25, R197.reuse ;  /* 0x000000c519197220 */ /* 0x080fe20000410000 */
[-C--:B------:R-:W-:Y:S01]  /*91f0*/  FMUL.FTZ R28, R28, R197.reuse ;  /* 0x000000c51c1c7220 */ /* 0x080fe20000410000 */
[----:B------:R-:W-:Y:S01]  /*9200*/  FMUL.FTZ R29, R29, R197 ;  /* 0x000000c51d1d7220 */ /* 0x000fe20000410000 */
[----:B------:R-:W-:Y:S01]  /*9210*/  MUFU.TANH R196, R196 ;  /* 0x000000c400c47308 */ /* 0x000fe20000002400 */
[----:B----4-:R-:W-:-:S01]  /*9220*/  FADD.FTZ R3, R11, R3 ;  /* 0x000000030b037221 */ /* 0x010fc20000010000 */
[-C--:B------:R-:W-:Y:S01]  /*9230*/  FMUL.FTZ R32, R32, R197.reuse ;  /* 0x000000c520207220 */ /* 0x080fe20000410000 */
[-C--:B------:R-:W-:Y:S01]  /*9240*/  FMUL.FTZ R33, R33, R197.reuse ;  /* 0x000000c521217220 */ /* 0x080fe20000410000 */
[-C--:B------:R-:W-:Y:S01]  /*9250*/  FMUL.FTZ R36, R36, R197.reuse ;  /* 0x000000c524247220 */ /* 0x080fe20000410000 */
[-C--:B------:R-:W-:Y:S01]  /*9260*/  FMUL.FTZ R37, R37, R197.reuse ;  /* 0x000000c525257220 */ /* 0x080fe20000410000 */
[-C--:B------:R-:W-:Y:S01]  /*9270*/  FMUL.FTZ R40, R40, R197.reuse ;  /* 0x000000c528287220 */ /* 0x080fe20000410000 */
[----:B------:R-:W-:Y:S01]  /*9280*/  FMUL.FTZ R41, R41, R197 ;  /* 0x000000c529297220 */ /* 0x000fe20000410000 */
[----:B------:R-:W-:Y:S01]  /*9290*/  MUFU.TANH R203, R203 ;  /* 0x000000cb00cb7308 */ /* 0x000fe20000002400 */
[C---:B--2---:R-:W-:Y:S01]  /*92a0*/  F2FP.SATFINITE.E4M3.F32.PACK_AB_MERGE_C R11, R12.reuse, R11, RZ ;  /* 0x0000000b0c0b723e */ /* 0x044fe200048070ff */
[----:B------:R-:W-:Y:S01]  /*92b0*/  FADD.FTZ R3, R12, R3 ;  /* 0x000000030c037221 */ /* 0x000fe20000010000 */
[C---:B------:R-:W-:Y:S01]  /*92c0*/  FMUL.FTZ R12, R0.reuse, R159 ;  /* 0x0000009f000c7220 */ /* 0x040fe20000410000 */
[C---:B------:R-:W-:Y:S01]  /*92d0*/  FMUL.FTZ R159, R0.reuse, R167 ;  /* 0x000000a7009f7220 */ /* 0x040fe20000410000 */
        /* <DEDUP_REMOVED lines=31> */
[----:B------:R-:W-:Y:S01]  /*94d0*/  FMUL.FTZ R202, R0, R211 ;  /* 0x000000d300ca7220 */ /* 0x000fe20000410000 */
        /* <DEDUP_REMOVED lines=18> */
[----:B------:R-:W-:Y:S01]  /*9600*/  FMNMX.FTZ R170, R12, R170, !PT ;  /* 0x000000aa0caa7209 */ /* 0x000fe20007810000 */
        /* <DEDUP_REMOVED lines=53> */
[----:B------:R-:W-:-:S05]  /*9960*/  FMUL.FTZ R149, R149, R197 ;  /* 0x000000c595957220 */ /* 0x000fca0000410000 */
        /* <DEDUP_REMOVED lines=32> */
[----:B---3--:R-:W-:-:S04]  /*9b70*/  FMNMX.FTZ R170, R199, R170, !PT ;  /* 0x000000aac7aa7209 */ /* 0x008fc80007810000 */
[----:B------:R-:W-:-:S03]  /*9b80*/  FMNMX.FTZ R170, R201, R170, !PT ;  /* 0x000000aac9aa7209 */ /* 0x000fc60007810000 */
[----:B------:R-:W-:Y:S01]  /*9b90*/  MUFU.EX2 R20, R157 ;  /* 0x0000009d00147308 */ /* 0x000fe20000000800 */
[----:B----4-:R-:W-:-:S04]  /*9ba0*/  FMNMX.FTZ R170, R202, R170, !PT ;  /* 0x000000aacaaa7209 */ /* 0x010fc80007810000 */
[----:B------:R-:W-:-:S03]  /*9bb0*/  FMNMX.FTZ R170, R203, R170, !PT ;  /* 0x000000aacbaa7209 */ /* 0x000fc60007810000 */
[----:B------:R-:W2:Y:S01]  /*9bc0*/  MUFU.EX2 R13, R13 ;  /* 0x0000000d000d7308 */ /* 0x000ea20000000800 */
[----:B------:R-:W-:-:S05]  /*9bd0*/  FMNMX.FTZ R170, R204, R170, !PT ;  /* 0x000000aaccaa7209 */ /* 0x000fca0007810000 */
[----:B------:R-:W3:Y:S02]  /*9be0*/  SHFL.BFLY PT, R206, R170, 0x2, 0x1f ;  /* 0x0c401f00aace7f89 */ /* 0x000ee400000e0000 */
[----:B------:R-:W4:Y:S08]  /*9bf0*/  MUFU.EX2 R14, R14 ;  /* 0x0000000e000e7308 */ /* 0x000f300000000800 */
[----:B------:R-:W-:Y:S01]  /*9c00*/  MUFU.EX2 R15, R15 ;  /* 0x0000000f000f7308 */ /* 0x000fe20000000800 */
[----:B--2---:R-:W-:-:S07]  /*9c10*/  FADD.FTZ R3, R13, R3 ;  /* 0x000000030d037221 */ /* 0x004fce0000010000 */
[----:B------:R-:W-:Y:S01]  /*9c20*/  MUFU.EX2 R21, R21 ;  /* 0x0000001500157308 */ /* 0x000fe20000000800 */
[----:B----4-:R-:W-:-:S01]  /*9c30*/  FADD.FTZ R3, R14, R3 ;  /* 0x000000030e037221 */ /* 0x010fc20000010000 */
[----:B---3--:R-:W-:-:S06]  /*9c40*/  FMNMX.FTZ R170, R170, R206, !PT ;  /* 0x000000ceaaaa7209 */ /* 0x008fcc0007810000 */
[----:B------:R-:W-:Y:S01]  /*9c50*/  MUFU.EX2 R200, R200 ;  /* 0x000000c800c87308 */ /* 0x000fe20000000800 */
[----:B------:R-:W2:Y:S07]  /*9c60*/  SHFL.BFLY PT, R206, R170, 0x1, 0x1f ;  /* 0x0c201f00aace7f89 */ /* 0x000eae00000e0000 */
[----:B------:R-:W-:Y:S08]  /*9c70*/  MUFU.EX2 R153, R153 ;  /* 0x0000009900997308 */ /* 0x000ff00000000800 */
[----:B------:R-:W-:Y:S08]  /*9c80*/  MUFU.EX2 R156, R156 ;  /* 0x0000009c009c7308 */ /* 0x000ff00000000800 */
[----:B------:R-:W-:Y:S01]  /*9c90*/  MUFU.EX2 R160, R160 ;  /* 0x000000a000a07308 */ /* 0x000fe20000000800 */
[----:B--2---:R-:W-:Y:S01]  /*9ca0*/  FMNMX.FTZ R170, R170, R206, !PT ;  /* 0x000000ceaaaa7209 */ /* 0x004fe20007810000 */
[----:B------:R-:W-:-:S04]  /*9cb0*/  IMAD.U32 R206, RZ, RZ, UR10 ;  /* 0x0000000affce7e24 */ /* 0x000fc8000f8e00ff */
[C---:B------:R-:W-:Y:S01]  /*9cc0*/  FADD.FTZ R157, -R170.reuse, R6 ;  /* 0x00000006aa9d7221 */ /* 0x040fe20000010100 */
[----:B------:R-:W-:-:S01]  /*9cd0*/  FFMA.FTZ R6, R170, R206, -8 ;  /* 0xc1000000aa067423 */ /* 0x000fc200000100ce */
[----:B------:R-:W-:Y:S02]  /*9ce0*/  MUFU.EX2 R161, R161 ;  /* 0x000000a100a17308 */ /* 0x000fe40000000800 */
[----:B------:R-:W-:Y:S01]  /*9cf0*/  FMUL.FTZ R157, R157, UR10 ;  /* 0x0000000a9d9d7c20 */ /* 0x000fe20008410000 */
[--C-:B------:R-:W-:Y:S01]  /*9d00*/  FFMA.FTZ R8, R8, UR10, -R6.reuse ;  /* 0x0000000a08087c23 */ /* 0x100fe20008010806 */
[----:B------:R-:W-:-:S01]  /*9d10*/  FFMA.FTZ R9, R9, UR10, -R6 ;  /* 0x0000000a09097c23 */ /* 0x000fc20008010806 */
        /* <DEDUP_REMOVED lines=33> */
[----:B------:R-:W-:Y:S01]  /*9f30*/  MUFU.EX2 R12, R12 ;  /* 0x0000000c000c7308 */ /* 0x000fe20000000800 */
[----:B--2---:R-:W-:-:S01]  /*9f40*/  FFMA.FTZ R2, R157, R2, R8 ;  /* 0x000000029d027223 */ /* 0x004fc20000010008 */
[-C--:B------:R-:W-:Y:S01]  /*9f50*/  FMUL.FTZ R26, R26, R157.reuse ;  /* 0x0000009d1a1a7220 */ /* 0x080fe20000410000 */
[-C--:B------:R-:W-:Y:S01]  /*9f60*/  FMUL.FTZ R27, R27, R157.reuse ;  /* 0x0000009d1b1b7220 */ /* 0x080fe20000410000 */
[----:B------:R-:W-:Y:S01]  /*9f70*/  FMUL.FTZ R30, R30, R157 ;  /* 0x0000009d1e1e7220 */ /* 0x000fe20000410000 */
[----:B---3--:R-:W-:-:S01]  /*9f80*/  FADD.FTZ R2, R9, R2 ;  /* 0x0000000209027221 */ /* 0x008fc20000010000 */
        /* <DEDUP_REMOVED lines=19> */
[----:B--2---:R-:W-:-:S01]  /*a0c0*/  FADD.FTZ R2, R204, R2 ;  /* 0x00000002cc027221 */ /* 0x004fc20000010000 */
[----:B---3--:R-:W-:Y:S01]  /*a0d0*/  FADD.FTZ R154, R15, R3 ;  /* 0x000000030f9a7221 */ /* 0x008fe20000010000 */
[----:B------:R-:W-:Y:S01]  /*a0e0*/  F2FP.SATFINITE.E4M3.F32.PACK_AB_MERGE_C R15, R205, R15, RZ ;  /* 0x0000000fcd0f723e */ /* 0x000fe200048070ff */
[----:B------:R-:W-:Y:S01]  /*a0f0*/  FMUL.FTZ R63, R63, R157 ;  /* 0x0000009d3f3f7220 */ /* 0x000fe20000410000 */
[----:B------:R-:W-:-:S01]  /*a100*/  FADD.FTZ R2, R12, R2 ;  /* 0x000000020c027221 */ /* 0x000fc20000010000 */
[----:B------:R-:W-:Y:S01]  /*a110*/  F2FP.SATFINITE.E4M3.F32.PACK_AB_MERGE_C R12, R12, R204, RZ ;  /* 0x000000cc0c0c723e */ /* 0x000fe200048070ff */
[----:B------:R-:W-:Y:S01]  /*a120*/  FMUL.FTZ R66, R66, R157 ;  /* 0x0000009d42427220 */ /* 0x000fe20000410000 */
[----:B------:R-:W2:Y:S01]  /*a130*/  MUFU.EX2 R158, R158 ;  /* 0x0000009e009e7308 */ /* 0x000ea20000000800 */
[----:B----4-:R-:W-:-:S01]  /*a140*/  FADD.FTZ R2, R11, R2 ;  /* 0x000000020b027221 */ /* 0x010fc20000010000 */
[-C--:B------:R-:W-:Y:S01]  /*a150*/  FMUL.FTZ R67, R67, R157.reuse ;  /* 0x0000009d43437220 */ /* 0x080fe20000410000 */
[-C--:B------:R-:W-:Y:S01]  /*a160*/  FMUL.FTZ R70, R70, R157.reuse ;  /* 0x0000009d46467220 */ /* 0x080fe20000410000 */
[-C--:B------:R-:W-:Y:S01]  /*a170*/  FMUL.FTZ R71, R71, R157.reuse ;  /* 0x0000009d47477220 */ /* 0x080fe20000410000 */
[-C--:B------:R-:W-:Y:S01]  /*a180*/  FMUL.FTZ R74, R74, R157.reuse ;  /* 0x0000009d4a4a7220 */ /* 0x080fe20000410000 */
[-C--:B------:R-:W-:Y:S01]  /*a190*/  FMUL.FTZ R75, R75, R157.reuse ;  /* 0x0000009d4b4b7220 */ /* 0x080fe20000410000 */
[----:B------:R-:W-:Y:S01]  /*a1a0*/  FMUL.FTZ R78, R78, R157 ;  /* 0x0000009d4e4e7220 */ /* 0x000fe20000410000 */
[----:B------:R-:W3:Y:S01]  /*a1b0*/  MUFU.EX2 R159, R159 ;  /* 0x0000009f009f7308 */ /* 0x000ee20000000800 */
[----:B-----5:R-:W-:-:S01]  /*a1c0*/  FADD.FTZ R3, R155, R2 ;  /* 0x000000029b037221 */ /* 0x020fc20000010000 */
        /* <DEDUP_REMOVED lines=16> */
[C---:B------:R-:W-:Y:S01]  /*a2d0*/  FADD.FTZ R2, R156.reuse, R2 ;  /* 0x000000029c027221 */ /* 0x040fe20000010000 */
[----:B------:R-:W-:Y:S01]  /*a2e0*/  F2FP.SATFINITE.E4M3.F32.PACK_AB_MERGE_C R156, R156, R153, RZ ;  /* 0x000000999c9c723e */ /* 0x000fe200048070ff */
[-C--:B------:R-:W-:Y:S01]  /*a2f0*/  FMUL.FTZ R95, R95, R157.reuse ;  /* 0x0000009d5f5f7220 */ /* 0x080fe20000410000 */
[----:B------:R-:W-:Y:S01]  /*a300*/  F2FP.SATFINITE.E4M3.F32.PACK_AB_MERGE_C R158, R159, R158, RZ ;  /* 0x0000009e9f9e723e */ /* 0x000fe200048070ff */
[----:B------:R-:W-:Y:S01]  /*a310*/  FADD.FTZ R2, R20, R2 ;  /* 0x0000000214027221 */ /* 0x000fe20000010000 */
[----:B------:R-:W-:Y:S01]  /*a320*/  FMUL.FTZ R98, R98, R157 ;  /* 0x0000009d62627220 */ /* 0x000fe20000410000 */
[----:B------:R-:W3:Y:S01]  /*a330*/  MUFU.EX2 R166, R166 ;  /* 0x000000a600a67308 */ /* 0x000ee20000000800 */
[----:B----4-:R-:W-:-:S01]  /*a340*/  FADD.FTZ R3, R162, R3 ;  /* 0x00000003a2037221 */ /* 0x010fc20000010000 */
[----:B------:R-:W-:Y:S01]  /*a350*/  FADD.FTZ R2, R160, R2 ;  /* 0x00000002a0027221 */ /* 0x000fe20000010000 */
[----:B------:R-:W-:Y:S01]  /*a360*/  F2FP.SATFINITE.E4M3.F32.PACK_AB_MERGE_C R155, R155, R11, R158 ;  /* 0x0000000b9b9b723e */ /* 0x000fe2000480709e */
[-C--:B------:R-:W-:Y:S01]  /*a370*/  FMUL.FTZ R99, R99, R157.reuse ;  /* 0x0000009d63637220 */ /* 0x080fe20000410000 */
[-C--:B------:R-:W-:Y:S01]  /*a380*/  FMUL.FTZ R102, R102, R157.reuse ;  /* 0x0000009d66667220 */ /* 0x080fe20000410000 */
[----:B------:R-:W-:Y:S01]  /*a390*/  FADD.FTZ R2, R161, R2 ;  /* 0x00000002a1027221 */ /* 0x000fe20000010000 */
        /* <DEDUP_REMOVED lines=35> */
[----:B------:R-:W-:Y:S01]  /*a5d0*/  FMUL.FTZ R151, R151, R157 ;  /* 0x0000009d97977220 */ /* 0x000fe20000410000 */
[----:B------:R-:W-:-:S02]  /*a5e0*/  F2FP.SATFINITE.E4M3.F32.PACK_AB_MERGE_C R157, R163, R162, R166 ;  /* 0x000000a2a39d723e */ /* 0x000fc400048070a6 */
[----:B------:R-:W-:Y:S02]  /*a5f0*/  F2FP.SATFINITE.E4M3.F32.PACK_AB_MERGE_C R154, R14, R13, R15 ;  /* 0x0000000d0e9a723e */ /* 0x000fe4000480700f */
[----:B------:R-:W-:Y:S01]  /*a600*/  F2FP.SATFINITE.E4M3.F32.PACK_AB_MERGE_C R156, R200, R21, R156 ;  /* 0x00000015c89c723e */ /* 0x000fe2000480709c */
[----:B------:R-:W3:Y:S01]  /*a610*/  MUFU.EX2 R165, R165 ;  /* 0x000000a500a57308 */ /* 0x000ee20000000800 */
[----:B----4-:R-:W-:-:S01]  /*a620*/  FADD.FTZ R2, R164, R2 ;  /* 0x00000002a4027221 */ /* 0x010fc20000010000 */
[----:B------:R-:W-:-:S04]  /*a630*/  F2FP.SATFINITE.E4M3.F32.PACK_AB_MERGE_C R161, R164, R161, RZ ;  /* 0x000000a1a4a1723e */ /* 0x000fc800048070ff */
[----:B------:R-:W-:Y:S02]  /*a640*/  F2FP.SATFINITE.E4M3.F32.PACK_AB_MERGE_C R158, R160, R20, R161 ;  /* 0x00000014a09e723e */ /* 0x000fe400048070a1 */
[----:B------:R-:W4:Y:S01]  /*a650*/  MUFU.EX2 R178, R178 ;  /* 0x000000b200b27308 */ /* 0x000f220000000800 */
[----:B--2---:R-:W-:-:S07]  /*a660*/  FADD.FTZ R3, R175, R3 ;  /* 0x00000003af037221 */ /* 0x004fce0000010000 */
[----:B------:R-:W2:Y:S01]  /*a670*/  MUFU.EX2 R168, R168 ;  /* 0x000000a800a87308 */ /* 0x000ea20000000800 */
[----:B---3--:R-:W-:-:S07]  /*a680*/  FADD.FTZ R2, R165, R2 ;  /* 0x00000002a5027221 */ /* 0x008fce0000010000 */
        /* <DEDUP_REMOVED lines=9> */
[----:B----4-:R-:W-:-:S07]  /*a720*/  FADD.FTZ R2, R169, R2 ;  /* 0x00000002a9027221 */ /* 0x010fce0000010000 */
[----:B------:R-:W4:Y:S01]  /*a730*/  MUFU.EX2 R183, R183 ;  /* 0x000000b700b77308 */ /* 0x000f220000000800 */
[----:B--2---:R-:W-:-:S07]  /*a740*/  FADD.FTZ R3, R182, R3 ;  /* 0x00000003b6037221 */ /* 0x004fce0000010000 */
[----:B------:R-:W2:Y:S01]  /*a750*/  MUFU.EX2 R173, R173 ;  /* 0x000000ad00ad7308 */ /* 0x000ea20000000800 */
[----:B---3--:R-:W-:-:S01]  /*a760*/  FADD.FTZ R2, R172, R2 ;  /* 0x00000002ac027221 */ /* 0x008fc20000010000 */
[----:B------:R-:W-:-:S04]  /*a770*/  F2FP.SATFINITE.E4M3.F32.PACK_AB_MERGE_C R169, R172, R169, RZ ;  /* 0x000000a9aca9723e */ /* 0x000fc800048070ff */
[----:B------:R-:W-:Y:S02]  /*a780*/  F2FP.SATFINITE.E4M3.F32.PACK_AB_MERGE_C R160, R168, R165, R169 ;  /* 0x000000a5a8a0723e */ /* 0x000fe400048070a9 */
        /* <DEDUP_REMOVED lines=13> */
[----:B---3--:R-:W-:-:S07]  /*a860*/  FADD.FTZ R2, R177, R2 ;  /* 0x00000002b1027221 */ /* 0x008fce0000010000 */
[----:B------:R-:W3:Y:S01]  /*a870*/  MUFU.EX2 R191, R191 ;  /* 0x000000bf00bf7308 */ /* 0x000ee20000000800 */
[----:B----4-:R-:W-:-:S07]  /*a880*/  FADD.FTZ R3, R190, R3 ;  /* 0x00000003be037221 */ /* 0x010fce0000010000 */
[----:B------:R-:W4:Y:S01]  /*a890*/  MUFU.EX2 R181, R181 ;  /* 0x000000b500b57308 */ /* 0x000f220000000800 */
[----:B--2---:R-:W-:-:S01]  /*a8a0*/  FADD.FTZ R2, R180, R2 ;  /* 0x00000002b4027221 */ /* 0x004fc20000010000 */
[----:B------:R-:W-:-:S04]  /*a8b0*/  F2FP.SATFINITE.E4M3.F32.PACK_AB_MERGE_C R177, R180, R177, RZ ;  /* 0x000000b1b4b1723e */ /* 0x000fc800048070ff */
[----:B------:R-:W-:Y:S02]  /*a8c0*/  F2FP.SATFINITE.E4M3.F32.PACK_AB_MERGE_C R162, R176, R173, R177 ;  /* 0x000000adb0a2723e */ /* 0x000fe400048070b1 */
        /* <DEDUP_REMOVED lines=34> */
[----:B------:R2:W5:Y:S01]  /*aaf0*/  MUFU.EX2 R2, R6 ;  /* 0x0000000600027308 */ /* 0x0005620000000800 */
[----:B---3--:R-:W-:-:S01]  /*ab00*/  FADD.FTZ R3, R7, R3 ;  /* 0x0000000307037221 */ /* 0x008fc20000010000 */
[----:B------:R-:W-:-:S04]  /*ab10*/  F2FP.SATFINITE.E4M3.F32.PACK_AB_MERGE_C R7, R7, R193, RZ ;  /* 0x000000c10707723e */ /* 0x000fc800048070ff */
[----:B------:R-:W-:Y:S01]  /*ab20*/  F2FP.SATFINITE.E4M3.F32.PACK_AB_MERGE_C R166, R192, R189, R7 ;  /* 0x000000bdc0a6723e */ /* 0x000fe20004807007 */
[----:B----4-:R-:W-:-:S01]  /*ab30*/  FADD.FTZ R153, R203, R153 ;  /* 0x00000099cb997221 */ /* 0x010fc20000010000 */
[----:B--2---:R-:W-:-:S04]  /*ab40*/  F2FP.SATFINITE.E4M3.F32.PACK_AB_MERGE_C R6, R199, R198, RZ ;  /* 0x000000c6c706723e */ /* 0x004fc800048070ff */
[----:B------:R-:W-:Y:S02]  /*ab50*/  F2FP.SATFINITE.E4M3.F32.PACK_AB_MERGE_C R165, R196, R195, R6 ;  /* 0x000000c3c4a5723e */ /* 0x000fe40004807006 */
[C---:B-----5:R-:W-:Y:S01]  /*ab60*/  F2FP.SATFINITE.E4M3.F32.PACK_AB_MERGE_C R167, R2.reuse, R203, RZ ;  /* 0x000000cb02a7723e */ /* 0x060fe200048070ff */
[----:B------:R-:W-:Y:S01]  /*ab70*/  FADD.FTZ R2, R2, R153 ;  /* 0x0000009902027221 */ /* 0x000fe20000010000 */
[----:B------:R-:W-:Y:S02]  /*ab80*/  F2FP.SATFINITE.E4M3.F32.PACK_AB_MERGE_C R153, R9, R8, R12 ;  /* 0x000000080999723e */ /* 0x000fe4000480700c */
[----:B------:R-:W-:Y:S01]  /*ab90*/  F2FP.SATFINITE.E4M3.F32.PACK_AB_MERGE_C R167, R202, R201, R167 ;  /* 0x000000c9caa7723e */ /* 0x000fe200048070a7 */
[----:B------:R-:W-:Y:S06]  /*aba0*/  @!P0 BRA `(.L_x_2802) ;  /* 0x0000000000048947 */ /* 0x000fec0003800000 */
[----:B------:R-:W-:Y:S01]  /*abb0*/  BPT.TRAP 0x1 ;  /* 0x000000040000795c */ /* 0x000fe20000300000 */
.L_x_2802:
[----:B------:R2:W3:Y:S01]  /*abc0*/  SYNCS.PHASECHK.TRANS64.TRYWAIT P1, [UR50+0x38850], R5 ;  /* 0x03885005ff0075a7 */ /* 0x0004e20008020172 */
[----:B------:R-:W-:Y:S05]  /*abd0*/  @!P0 BRA `(.L_x_2803) ;  /* 0x0000000000048947 */ /* 0x000fea0003800000 */
[----:B------:R-:W-:Y:S01]  /*abe0*/  BPT.TRAP 0x1 ;  /* 0x000000040000795c */ /* 0x000fe20000300000 */
.L_x_2803:
[----:B---3--:R-:W-:Y:S05]  /*abf0*/  @P1 BRA `(.L_x_2804) ;  /* 0x0000000000081947 */ /* 0x008fea0003800000 */
[----:B------:R-:W3:Y:S02]  /*ac00*/  SYNCS.PHASECHK.TRANS64.TRYWAIT P1, [UR50+0x38850], R5 ;  /* 0x03885005ff0075a7 */ /* 0x000ee40008020172 */
[----:B---3--:R-:W-:Y:S05]  /*ac10*/  @!P1 BRA `(.L_x_2805) ;  /* 0x000000ec008c9947 */ /* 0x008fea0003800000 */
.L_x_2804:
[----:B---3--:R-:W3:Y:S01]  /*ac20*/  S2R R6, SR_TID.X ;  /* 0x0000000000067919 */ /* 0x008ee20000002100 */
[----:B------:R-:W-:Y:S01]  /*ac30*/  ULEA UR11, UR44, UR52, 0xb ;  /* 0x000000342c0b7291 */ /* 0x000fe2000f8e583f */
[----:B------:R-:W-:-:S06]  /*ac40*/  UMOV UR7, 0x40000040 ;  /* 0x4000004000077882 */ /* 0x000fcc0000000000 */
[----:B------:R-:W-:Y:S01]  /*ac50*/  UMOV UR6, UR11 ;  /* 0x0000000b00067c82 */ /* 0x000fe20008000000 */
[----:B---3--:R-:W-:-:S05]  /*ac60*/  SHF.R.U32.HI R6, RZ, 0x7, R6 ;  /* 0x00000007ff067819 */ /* 0x008fca0000011606 */
[----:B0-2---:R-:W-:-:S05]  /*ac70*/  VIADD R5, R6, 0x8 ;  /* 0x0000000806057836 */ /* 0x005fca0000000000 */
        /* <DEDUP_REMOVED lines=24> */
.L_x_2806:
        /* <DEDUP_REMOVED lines=9> */
.L_x_2796:
        /* <DEDUP_REMOVED lines=19> */
[----:B------:R-:W-:Y:S02]  /*afc0*/  UIADD3 UR44, UR44, 0x1, URZ ;  /* 0x000000012c2c7890 */ /* 0x000fe4000fffe03f */
[----:B------:R-:W1:Y:S01]  /*afd0*/  SHFL.BFLY PT, R0, R3, 0x2, 0x1f ;  /* 0x0c401f0003007f89 */ /* 0x000e6200000e0000 */
[----:B------:R-:W-:Y:S02]  /*afe0*/  UIADD3 UR46, UR46, 0x1, URZ ;  /* 0x000000012e2e7890 */ /* 0x000fe4000fffe03f */
[----:B------:R-:W-:Y:S01]  /*aff0*/  UISETP.NE.AND UP0, UPT, UR44, 0x2, UPT ;  /* 0x000000022c00788c */ /* 0x000fe2000bf05270 */
[----:B------:R-:W2:Y:S01]  /*b000*/  SHFL.BFLY PT, R11, R2, 0x2, 0x1f ;  /* 0x0c401f00020b7f89 */ /* 0x000ea200000e0000 */
[----:B0-----:R-:W-:Y:S02]  /*b010*/  IMAD.MOV.U32 R8, RZ, RZ, RZ ;  /* 0x000000ffff087224 */ /* 0x001fe400078e00ff */
[----:B------:R-:W-:-:S02]  /*b020*/  USEL UR4, URZ, 0x1, UP0 ;  /* 0x000000013f047887 */ /* 0x000fc40008000000 */
[----:B------:R-:W-:Y:S02]  /*b030*/  USEL UR44, UR44, URZ, UP0 ;  /* 0x0000003f2c2c7287 */ /* 0x000fe40008000000 */
[----:B------:R-:W-:Y:S01]  /*b040*/  ULOP3.LUT UR45, UR45, UR4, URZ, 0x3c, !UPT ;  /* 0x000000042d2d7292 */ /* 0x000fe2000f8e3c3f */
[----:B-1----:R-:W-:Y:S01]  /*b050*/  FADD.FTZ R0, R0, R3 ;  /* 0x0000000300007221 */ /* 0x002fe20000010000 */
[----:B------:R-:W-:Y:S02]  /*b060*/  IMAD.U32 R3, RZ, RZ, UR10 ;  /* 0x0000000aff037e24 */ /* 0x000fe4000f8e00ff */
[----:B--2---:R-:W-:Y:S02]  /*b070*/  FADD.FTZ R11, R11, R2 ;  /* 0x000000020b0b7221 */ /* 0x004fe40000010000 */
[----:B------:R-:W0:Y:S01]  /*b080*/  SHFL.BFLY PT, R7, R0, 0x1, 0x1f ;  /* 0x0c201f0000077f89 */ /* 0x000e2200000e0000 */
[----:B------:R-:W-:-:S03]  /*b090*/  IMAD.MOV.U32 R2, RZ, RZ, -0x800000 ;  /* 0xff800000ff027424 */ /* 0x000fc600078e00ff */
[----:B------:R-:W1:Y:S01]  /*b0a0*/  SHFL.BFLY PT, R6, R11, 0x1, 0x1f ;  /* 0x0c201f000b067f89 */ /* 0x000e6200000e0000 */
[----:B0-----:R-:W-:Y:S01]  /*b0b0*/  FADD.FTZ R12, R0, R7 ;  /* 0x00000007000c7221 */ /* 0x001fe20000010000 */
[----:B------:R-:W-:-:S03]  /*b0c0*/  IMAD.MOV.U32 R0, RZ, RZ, -0x800000 ;  /* 0xff800000ff007424 */ /* 0x000fc600078e00ff */
[C---:B------:R-:W-:Y:S01]  /*b0d0*/  FMUL.FTZ R14, R12.reuse, 0.00390625 ;  /* 0x3b8000000c0e7820 */ /* 0x040fe20000410000 */
[----:B------:R-:W-:Y:S01]  /*b0e0*/  FSETP.NE.FTZ.AND P0, PT, R12, RZ, PT ;  /* 0x000000ff0c00720b */ /* 0x000fe20003f15000 */
[----:B-1----:R-:W-:Y:S01]  /*b0f0*/  FADD.FTZ R13, R11, R6 ;  /* 0x000000060b0d7221 */ /* 0x002fe20000010000 */
[----:B------:R-:W-:Y:S02]  /*b100*/  IMAD.U32 R11, RZ, RZ, UR10 ;  /* 0x0000000aff0b7e24 */ /* 0x000fe4000f8e00ff */
        /* <DEDUP_REMOVED lines=145> */
.L_x_2771:
        /* <DEDUP_REMOVED lines=19> */
[----:B------:R-:W-:Y:S01]  /*bb50*/  ULDC.64 UR14, c[0x0][0xc08] ;  /* 0x00030200000e7ab9 */ /* 0x000fe20000000a00 */
[----:B------:R-:W-:Y:S01]  /*bb60*/  ULDC UR9, c[0x0][0xbe8] ;  /* 0x0002fa0000097ab9 */ /* 0x000fe20000000800 */
[----:B0-----:R-:W-:-:S05]  /*bb70*/  IMAD.SHL.U32 R3, R188, 0x4, RZ ;  /* 0x00000004bc037824 */ /* 0x001fca00078e00ff */
[----:B------:R-:W-:Y:S01]  /*bb80*/  LOP3.LUT R3, R3, 0xc, RZ, 0xc0, !PT ;  /* 0x0000000c03037812 */ /* 0x000fe200078ec0ff */
[----:B------:R-:W-:Y:S03]  /*bb90*/  BAR.SYNC.DEFER_BLOCKING 0x1, 0x100 ;  /* 0x0044000000007b1d */ /* 0x000fe60000010000 */
[----:B------:R-:W-:-:S05]  /*bba0*/  IADD3 R4, P0, R3, UR10, RZ ;  /* 0x0000000a03047c10 */ /* 0x000fca000ff1e0ff */
[----:B------:R-:W-:-:S06]  /*bbb0*/  IMAD.X R5, RZ, RZ, UR11, P0 ;  /* 0x0000000bff057e24 */ /* 0x000fcc00080e06ff */
[----:B------:R0:W3:Y:S01]  /*bbc0*/  LDG.E.CONSTANT R5, desc[UR54][R4.64] ;  /* 0x0000003604057981 */ /* 0x0000e2000c1e9900 */
[----:B------:R-:W-:Y:S01]  /*bbd0*/  LOP3.LUT P0, R3, R188, 0x3, RZ, 0xc0, !PT ;  /* 0x00000003bc037812 */ /* 0x000fe2000780c0ff */
[----:B------:R-:W-:Y:S01]  /*bbe0*/  UMOV UR10, UR8 ;  /* 0x00000008000a7c82 */ /* 0x000fe20008000000 */
[----:B-1----:R-:W-:Y:S01]  /*bbf0*/  UMOV UR11, UR4 ;  /* 0x00000004000b7c82 */ /* 0x002fe20008000000 */
[----:B------:R-:W-:Y:S01]  /*bc00*/  UIMAD.WIDE UR12, UR36, 0x4, UR12 ;  /* 0x00000004240c78a5 */ /* 0x000fe2000f8e020c */
        /* <DEDUP_REMOVED lines=18> */
[----:B------:R-:W-:Y:S01]  /*bd30*/  SEL R35, R47, R46, P0 ;  /* 0x0000002e2f237207 */ /* 0x000fe20000000000 */
[----:B------:R-:W-:Y:S01]  /*bd40*/  IMAD.MOV.U32 R46, RZ, RZ, 0x2 ;  /* 0x00000002ff2e7424 */ /* 0x000fe200078e00ff */
        /* <DEDUP_REMOVED lines=38> */
[----:B0-----:R-:W-:Y:S02]  /*bfb0*/  SEL R4, R24, R25, P0 ;  /* 0x0000001918047207 */ /* 0x001fe40000000000 */
        /* <DEDUP_REMOVED lines=61> */
[----:B--2---:R-:W-:Y:S01]  /*c390*/  IMAD.WIDE R46, R152, R46, UR10 ;  /* 0x0000000a982e7e25 */ /* 0x004fe2000f8e022e */
[----:B------:R-:W-:Y:S02]  /*c3a0*/  SEL R175, R150, R151, P0 ;  /* 0x0000009796af7207 */ /* 0x000fe40000000000 */
[----:B------:R-:W-:Y:S02]  /*c3b0*/  SEL R173, R151, R150, P0 ;  /* 0x0000009697ad7207 */ /* 0x000fe40000000000 */
[----:B------:R-:W-:-:S02]  /*c3c0*/  IADD3 R63, P3, R46, 0xc040, RZ ;  /* 0x0000c0402e3f7810 */ /* 0x000fc40007f7e0ff */
[----:B------:R-:W-:Y:S02]  /*c3d0*/  IADD3 R59, P4, R46, 0xc060, RZ ;  /* 0x0000c0602e3b7810 */ /* 0x000fe40007f9e0ff */
[----:B------:R-:W-:Y:S02]  /*c3e0*/  LOP3.LUT R62, R63, 0x380, RZ, 0xc0, !PT ;  /* 0x000003803f3e7812 */ /* 0x000fe400078ec0ff */
[----:B------:R-:W-:Y:S02]  /*c3f0*/  LOP3.LUT R58, R59, 0x380, RZ, 0xc0, !PT ;  /* 0x000003803b3a7812 */ /* 0x000fe400078ec0ff */
[----:B------:R-:W-:Y:S02]  /*c400*/  SHF.R.U64 R62, R62, 0x3, RZ ;  /* 0x000000033e3e7819 */ /* 0x000fe400000012ff */
[----:B------:R-:W-:Y:S02]  /*c410*/  SHF.R.U64 R58, R58, 0x3, RZ ;  /* 0x000000033a3a7819 */ /* 0x000fe400000012ff */
[----:B------:R-:W-:Y:S01]  /*c420*/  LOP3.LUT R62, R62, R63, RZ, 0x3c, !PT ;  /* 0x0000003f3e3e7212 */ /* 0x000fe200078e3cff */
[----:B------:R-:W-:Y:S01]  /*c430*/  IMAD.X R63, RZ, RZ, R47, P3 ;  /* 0x000000ffff3f7224 */ /* 0x000fe200018e062f */
[----:B------:R-:W-:-:S02]  /*c440*/  IADD3 R87, P3, R46, 0x8000, RZ ;  /* 0x000080002e577810 */ /* 0x000fc40007f7e0ff */
[----:B------:R-:W-:Y:S01]  /*c450*/  LOP3.LUT R58, R58, R59, RZ, 0x3c, !PT ;  /* 0x0000003b3a3a7212 */ /* 0x000fe200078e3cff */
[----:B------:R-:W-:Y:S01]  /*c460*/  IMAD.X R59, RZ, RZ, R47, P4 ;  /* 0x000000ffff3b7224 */ /* 0x000fe200020e062f */
[C---:B------:R-:W-:Y:S02]  /*c470*/  IADD3 R83, P4, R46.reuse, 0x8020, RZ ;  /* 0x000080202e537810 */ /* 0x040fe40007f9e0ff */
[----:B------:R-:W-:Y:S02]  /*c480*/  LOP3.LUT R86, R87, 0x380, RZ, 0xc0, !PT ;  /* 0x0000038057567812 */ /* 0x000fe400078ec0ff */
[----:B------:R-:W-:Y:S02]  /*c490*/  IADD3 R67, P2, R46, 0xc020, RZ ;  /* 0x0000c0202e437810 */ /* 0x000fe40007f5e0ff */
[----:B------:R-:W-:Y:S02]  /*c4a0*/  LOP3.LUT R82, R83, 0x380, RZ, 0xc0, !PT ;  /* 0x0000038053527812 */ /* 0x000fe400078ec0ff */
[----:B------:R-:W-:-:S02]  /*c4b0*/  SHF.R.U64 R86, R86, 0x3, RZ ;  /* 0x0000000356567819 */ /* 0x000fc400000012ff */
[----:B------:R-:W-:Y:S02]  /*c4c0*/  LOP3.LUT R66, R67, 0x380, RZ, 0xc0, !PT ;  /* 0x0000038043427812 */ /* 0x000fe400078ec0ff */
[----:B------:R-:W-:Y:S02]  /*c4d0*/  SHF.R.U64 R82, R82, 0x3, RZ ;  /* 0x0000000352527819 */ /* 0x000fe400000012ff */
[----:B------:R-:W-:Y:S01]  /*c4e0*/  LOP3.LUT R86, R86, R87, RZ, 0x3c, !PT ;  /* 0x0000005756567212 */ /* 0x000fe200078e3cff */
[----:B------:R-:W-:Y:S01]  /*c4f0*/  IMAD.X R87, RZ, RZ, R47, P3 ;  /* 0x000000ffff577224 */ /* 0x000fe200018e062f */
[----:B------:R-:W-:Y:S02]  /*c500*/  IADD3 R75, P6, R46, 0x8060, RZ ;  /* 0x000080602e4b7810 */ /* 0x000fe40007fde0ff */
[----:B------:R-:W-:Y:S02]  /*c510*/  SHF.R.U64 R66, R66, 0x3, RZ ;  /* 0x0000000342427819 */ /* 0x000fe400000012ff */
[----:B------:R-:W-:-:S02]  /*c520*/  IADD3 R51, P3, R46, 0x4000, RZ ;  /* 0x000040002e337810 */ /* 0x000fc40007f7e0ff */
[----:B------:R-:W-:Y:S01]  /*c530*/  LOP3.LUT R82, R82, R83, RZ, 0x3c, !PT ;  /* 0x0000005352527212 */ /* 0x000fe200078e3cff */
[--C-:B------:R-:W-:Y:S01]  /*c540*/  IMAD.X R83, RZ, RZ, R47.reuse, P4 ;  /* 0x000000ffff537224 */ /* 0x100fe200020e062f */
[----:B------:R-:W-:Y:S02]  /*c550*/  LOP3.LUT R74, R75, 0x380, RZ, 0xc0, !PT ;  /* 0x000003804b4a7812 */ /* 0x000fe400078ec0ff */
[----:B------:R-:W-:Y:S01]  /*c560*/  LOP3.LUT R66, R66, R67, RZ, 0x3c, !PT ;  /* 0x0000004342427212 */ /* 0x000fe200078e3cff */
[----:B------:R-:W-:Y:S01]  /*c570*/  IMAD.X R67, RZ, RZ, R47, P2 ;  /* 0x000000ffff437224 */ /* 0x000fe200010e062f */
[C---:B------:R-:W-:Y:S02]  /*c580*/  IADD3 R55, P4, R46.reuse, 0x40, RZ ;  /* 0x000000402e377810 */ /* 0x040fe40007f9e0ff */
[----:B------:R-:W-:Y:S02]  /*c590*/  LOP3.LUT R50, R51, 0x380, RZ, 0xc0, !PT ;  /* 0x0000038033327812 */ /* 0x000fe400078ec0ff */
[C---:B------:R-:W-:Y:S01]  /*c5a0*/  IADD3 R71, P1, R46.reuse, 0xc000, RZ ;  /* 0x0000c0002e477810 */ /* 0x040fe20007f3e0ff */
[----:B---3--:R-:W-:Y:S01]  /*c5b0*/  SHFL.IDX PT, R105, R105, R5, 0x1c1f ;  /* 0x001c1f0569697589 */ /* 0x008fe200000e0000 */
[----:B------:R-:W-:-:S02]  /*c5c0*/  IADD3 R79, P5, R46, 0x8040, RZ ;  /* 0x000080402e4f7810 */ /* 0x000fc40007fbe0ff */
[----:B------:R-:W-:Y:S01]  /*c5d0*/  IADD3 R91, P2, R46, 0x4060, RZ ;  /* 0x000040602e5b7810 */ /* 0x000fe20007f5e0ff */
[----:B------:R-:W-:Y:S01]  /*c5e0*/  SHFL.IDX PT, R109, R109, R5, 0x1c1f ;  /* 0x001c1f056d6d7589 */ /* 0x000fe200000e0000 */
[----:B------:R-:W-:Y:S02]  /*c5f0*/  SHF.R.U64 R74, R74, 0x3, RZ ;  /* 0x000000034a4a7819 */ /* 0x000fe400000012ff */
[----:B------:R-:W-:Y:S01]  /*c600*/  LOP3.LUT R54, R55, 0x380, RZ, 0xc0, !PT ;  /* 0x0000038037367812 */ /* 0x000fe200078ec0ff */
[----:B------:R-:W-:Y:S01]  /*c610*/  SHFL.IDX PT, R37, R37, R5, 0x1c1f ;  /* 0x001c1f0525257589 */ /* 0x000fe200000e0000 */
[----:B------:R-:W-:Y:S02]  /*c620*/  SHF.R.U64 R50, R50, 0x3, RZ ;  /* 0x0000000332327819 */ /* 0x000fe400000012ff */
[----:B------:R-:W-:Y:S01]  /*c630*/  LOP3.LUT R70, R71, 0x380, RZ, 0xc0, !PT ;  /* 0x0000038047467812 */ /* 0x000fe200078ec0ff */
[----:B------:R-:W-:Y:S01]  /*c640*/  SHFL.IDX PT, R45, R45, R5, 0x1c1f ;  /* 0x001c1f052d2d7589 */ /* 0x000fe200000e0000 */
[----:B------:R-:W-:-:S02]  /*c650*/  LOP3.LUT R78, R79, 0x380, RZ, 0xc0, !PT ;  /* 0x000003804f4e7812 */ /* 0x000fc400078ec0ff */
[----:B------:R-:W-:Y:S01]  /*c660*/  LOP3.LUT R90, R91, 0x380, RZ, 0xc0, !PT ;  /* 0x000003805b5a7812 */ /* 0x000fe200078ec0ff */
[----:B------:R-:W-:Y:S01]  /*c670*/  SHFL.IDX PT, R113, R113, R5, 0x1c1f ;  /* 0x001c1f0571717589 */ /* 0x000fe200000e0000 */
[----:B------:R-:W-:Y:S01]  /*c680*/  LOP3.LUT R74, R74, R75, RZ, 0x3c, !PT ;  /* 0x0000004b4a4a7212 */ /* 0x000fe200078e3cff */
[----:B------:R-:W-:Y:S01]  /*c690*/  IMAD.X R75, RZ, RZ, R47, P6 ;  /* 0x000000ffff4b7224 */ /* 0x000fe200030e062f */
[----:B------:R-:W-:Y:S01]  /*c6a0*/  SHF.R.U64 R54, R54, 0x3, RZ ;  /* 0x0000000336367819 */ /* 0x000fe200000012ff */
[----:B------:R-:W-:Y:S01]  /*c6b0*/  SHFL.IDX PT, R33, R33, R5, 0x1c1f ;  /* 0x001c1f0521217589 */ /* 0x000fe200000e0000 */
[----:B------:R-:W-:Y:S02]  /*c6c0*/  LOP3.LUT R50, R50, R51, RZ, 0x3c, !PT ;  /* 0x0000003332327212 */ /* 0x000fe400078e3cff */
[----:B------:R-:W-:Y:S01]  /*c6d0*/  LOP3.LUT R51, R46, 0x380, RZ, 0xc0, !PT ;  /* 0x000003802e337812 */ /* 0x000fe200078ec0ff */
[----:B------:R-:W-:Y:S01]  /*c6e0*/  SHFL.IDX PT, R159, R159, R5, 0x1c1f ;  /* 0x001c1f059f9f7589 */ /* 0x000fe200000e0000 */
[----:B------:R-:W-:-:S02]  /*c6f0*/  SHF.R.U64 R70, R70, 0x3, RZ ;  /* 0x0000000346467819 */ /* 0x000fc400000012ff */
[----:B------:R-:W-:Y:S01]  /*c700*/  SHF.R.U64 R78, R78, 0x3, RZ ;  /* 0x000000034e4e7819 */ /* 0x000fe200000012ff */
[----:B------:R-:W-:Y:S01]  /*c710*/  SHFL.IDX PT, R69, R69, R5, 0x1c1f ;  /* 0x001c1f0545457589 */ /* 0x000fe200000e0000 */
[----:B------:R-:W-:Y:S02]  /*c720*/  SHF.R.U64 R90, R90, 0x3, RZ ;  /* 0x000000035a5a7819 */ /* 0x000fe400000012ff */
[----:B------:R-:W-:Y:S01]  /*c730*/  IADD3 R99, P6, R46, 0x4020, RZ ;  /* 0x000040202e637810 */ /* 0x000fe20007fde0ff */
[----:B------:R-:W-:Y:S01]  /*c740*/  SHFL.IDX PT, R141, R141, R5, 0x1c1f ;  /* 0x001c1f058d8d7589 */ /* 0x000fe200000e0000 */
[----:B------:R-:W-:Y:S01]  /*c750*/  LOP3.LUT R54, R54, R55, RZ, 0x3c, !PT ;  /* 0x0000003736367212 */ /* 0x000fe200078e3cff */
[--C-:B------:R-:W-:Y:S01]  /*c760*/  IMAD.X R55, RZ, RZ, R47.reuse, P4 ;  /* 0x000000ffff377224 */ /* 0x100fe200020e062f */
[----:B------:R-:W-:Y:S01]  /*c770*/  SHF.R.U64 R51, R51, 0x3, RZ ;  /* 0x0000000333337819 */ /* 0x000fe200000012ff */
[----:B------:R-:W-:Y:S01]  /*c780*/  SHFL.IDX PT, R3, R3, R5, 0x1c1f ;  /* 0x001c1f0503037589 */ /* 0x000fe200000e0000 */
[----:B------:R-:W-:Y:S01]  /*c790*/  LOP3.LUT R70, R70, R71, RZ, 0x3c, !PT ;  /* 0x0000004746467212 */ /* 0x000fe200078e3cff */
[--C-:B------:R-:W-:Y:S01]  /*c7a0*/  IMAD.X R71, RZ, RZ, R47.reuse, P1 ;  /* 0x000000ffff477224 */ /* 0x100fe200008e062f */
[----:B------:R-:W-:Y:S01]  /*c7b0*/  LOP3.LUT R78, R78, R79, RZ, 0x3c, !PT ;  /* 0x0000004f4e4e7212 */ /* 0x000fe200078e3cff */
[--C-:B------:R-:W-:Y:S01]  /*c7c0*/  IMAD.X R79, RZ, RZ, R47.reuse, P5 ;  /* 0x000000ffff4f7224 */ /* 0x100fe200028e062f */
[----:B------:R-:W-:Y:S01]  /*c7d0*/  LOP3.LUT R90, R90, R91, RZ, 0x3c, !PT ;  /* 0x0000005b5a5a7212 */ /* 0x000fe200078e3cff */
[----:B------:R-:W-:Y:S01]  /*c7e0*/  IMAD.X R91, RZ, RZ, R47, P2 ;  /* 0x000000ffff5b7224 */ /* 0x000fe200010e062f */
[----:B------:R-:W-:Y:S01]  /*c7f0*/  LOP3.LUT R98, R99, 0x380, RZ, 0xc0, !PT ;  /* 0x0000038063627812 */ /* 0x000fe200078ec0ff */
[----:B------:R-:W-:Y:S01]  /*c800*/  SHFL.IDX PT, R41, R41, R5, 0x1c1f ;  /* 0x001c1f0529297589 */ /* 0x000fe200000e0000 */
[----:B------:R-:W-:-:S02]  /*c810*/  IADD3 R95, P1, R46, 0x4040, RZ ;  /* 0x000040402e5f7810 */ /* 0x000fc40007f3e0ff */
[C---:B------:R-:W-:Y:S01]  /*c820*/  IADD3 R103, P5, R46.reuse, 0x20, RZ ;  /* 0x000000202e677810 */ /* 0x040fe20007fbe0ff */
[----:B------:R-:W-:Y:S01]  /*c830*/  SHFL.IDX PT, R49, R49, R5, 0x1c1f ;  /* 0x001c1f0531317589 */ /* 0x000fe200000e0000 */
[----:B------:R-:W-:Y:S02]  /*c840*/  IADD3 R153, P2, R46, 0x60, RZ ;  /* 0x000000602e997810 */ /* 0x000fe40007f5e0ff */
[----:B------:R-:W-:Y:S01]  /*c850*/  LOP3.LUT R46, R51, R46, RZ, 0x3c, !PT ;  /* 0x0000002e332e7212 */ /* 0x000fe200078e3cff */
[----:B------:R-:W-:Y:S01]  /*c860*/  IMAD.X R51, RZ, RZ, R47, P3 ;  /* 0x000000ffff337224 */ /* 0x000fe200018e062f */
[----:B------:R-:W-:Y:S01]  /*c870*/  SHF.R.U64 R98, R98, 0x3, RZ ;  /* 0x0000000362627819 */ /* 0x000fe200000012ff */
[----:B------:R-:W-:Y:S01]  /*c880*/  SHFL.IDX PT, R146, R146, R5, 0x1c1f ;  /* 0x001c1f0592927589 */ /* 0x000fe200000e0000 */
[----:B------:R-:W-:Y:S02]  /*c890*/  MOV R80, R54 ;  /* 0x0000003600507202 */ /* 0x000fe40000000f00 */
[----:B------:R-:W-:Y:S01]  /*c8a0*/  LOP3.LUT R152, R153, 0x380, RZ, 0xc0, !PT ;  /* 0x0000038099987812 */ /* 0x000fe200078ec0ff */
[----:B------:R-:W-:Y:S01]  /*c8b0*/  SHFL.IDX PT, R55, R9, R5, 0x1c1f ;  /* 0x001c1f0509377589 */ /* 0x000fe200000e0000 */
[----:B------:R-:W-:-:S02]  /*c8c0*/  LOP3.LUT R94, R95, 0x380, RZ, 0xc0, !PT ;  /* 0x000003805f5e7812 */ /* 0x000fc400078ec0ff */
[----:B------:R-:W-:Y:S01]  /*c8d0*/  LOP3.LUT R102, R103, 0x380, RZ, 0xc0, !PT ;  /* 0x0000038067667812 */ /* 0x000fe200078ec0ff */
[----:B------:R-:W-:Y:S01]  /*c8e0*/  SHFL.IDX PT, R9, R77, R5, 0x1c1f ;  /* 0x001c1f054d097589 */ /* 0x000fe200000e0000 */
[----:B------:R-:W-:Y:S01]  /*c8f0*/  LOP3.LUT R98, R98, R99, RZ, 0x3c, !PT ;  /* 0x0000006362627212 */ /* 0x000fe200078e3cff */
[----:B------:R-:W-:Y:S01]  /*c900*/  IMAD.X R99, RZ, RZ, R47, P6 ;  /* 0x000000ffff637224 */ /* 0x000fe200030e062f */
[----:B------:R-:W-:Y:S01]  /*c910*/  SEL R28, R29, R28, P0 ;  /* 0x0000001c1d1c7207 */ /* 0x000fe20000000000 */
[----:B------:R0:W-:Y:S01]  /*c920*/  SHFL.IDX PT, R77, R93, R5, 0x1c1f ;  /* 0x001c1f055d4d7589 */ /* 0x0001e200000e0000 */
[----:B------:R-:W-:Y:S02]  /*c930*/  MOV R151, R50 ;  /* 0x0000003200977202 */ /* 0x000fe40000000f00 */
[----:B------:R-:W-:Y:S01]  /*c940*/  SEL R29, R72, R73, P0 ;  /* 0x00000049481d7207 */ /* 0x000fe20000000000 */
[----:B------:R-:W-:Y:S01]  /*c950*/  SHFL.IDX PT, R50, R12, R5, 0x1c1f ;  /* 0x001c1f050c327589 */ /* 0x000fe200000e0000 */
[----:B------:R-:W-:-:S02]  /*c960*/  SHF.R.U64 R152, R152, 0x3, RZ ;  /* 0x0000000398987819 */ /* 0x000fc400000012ff */
[----:B------:R-:W-:Y:S01]  /*c970*/  SEL R73, R73, R72, P0 ;  /* 0x0000004849497207 */ /* 0x000fe20000000000 */
[----:B------:R-:W-:Y:S01]  /*c980*/  SHFL.IDX PT, R12, R81, R5, 0x1c1f ;  /* 0x001c1f05510c7589 */ /* 0x000fe200000e0000 */
[----:B------:R-:W-:Y:S02]  /*c990*/  SEL R135, R135, R134, P0 ;  /* 0x0000008687877207 */ /* 0x000fe40000000000 */
[----:B0-----:R-:W-:Y:S01]  /*c9a0*/  LOP3.LUT R93, R5, 0x2, RZ, 0x3c, !PT ;  /* 0x00000002055d7812 */ /* 0x001fe200078e3cff */
[----:B------:R-:W-:Y:S01]  /*c9b0*/  SHFL.IDX PT, R51, R11, R5, 0x1c1f ;  /* 0x001c1f050b337589 */ /* 0x000fe200000e0000 */
[----:B------:R-:W-:Y:S02]  /*c9c0*/  SEL R174, R142, R143, P0 ;  /* 0x0000008f8eae7207 */ /* 0x000fe40000000000 */
[----:B------:R-:W-:Y:S01]  /*c9d0*/  SHF.R.U64 R94, R94, 0x3, RZ ;  /* 0x000000035e5e7819 */ /* 0x000fe200000012ff */
[----:B------:R-:W-:Y:S01]  /*c9e0*/  SHFL.IDX PT, R81, R131, R5, 0x1c1f ;  /* 0x001c1f0583517589 */ /* 0x000fe200000e0000 */
[----:B------:R-:W-:-:S02]  /*c9f0*/  SHF.R.U64 R102, R102, 0x3, RZ ;  /* 0x0000000366667819 */ /* 0x000fc400000012ff */
[----:B------:R-:W-:Y:S01]  /*ca00*/  MOV R184, R70 ;  /* 0x0000004600b87202 */ /* 0x000fe20000000f00 */
[----:B------:R-:W-:Y:S01]  /*ca10*/  SHFL.IDX PT, R54, R10, R5, 0x1c1f ;  /* 0x001c1f050a367589 */ /* 0x000fe200000e0000 */
[----:B------:R-:W-:Y:S02]  /*ca20*/  SEL R134, R138, R139, P0 ;  /* 0x0000008b8a867207 */ /* 0x000fe40000000000 */
[----:B------:R-:W-:Y:S01]  /*ca30*/  SEL R143, R143, R142, P0 ;  /* 0x0000008e8f8f7207 */ /* 0x000fe20000000000 */
[----:B------:R-:W-:Y:S01]  /*ca40*/  SHFL.IDX PT, R71, R115, R5, 0x1c1f ;  /* 0x001c1f0573477589 */ /* 0x000fe200000e0000 */
[----:B------:R-:W-:Y:S02]  /*ca50*/  MOV R187, R58 ;  /* 0x0000003a00bb7202 */ /* 0x000fe40000000f00 */
[----:B------:R-:W-:Y:S01]  /*ca60*/  MOV R186, R62 ;  /* 0x0000003e00ba7202 */ /* 0x000fe20000000f00 */
[----:B------:R-:W-:Y:S01]  /*ca70*/  SHFL.IDX PT, R58, R8, R5, 0x1c1f ;  /* 0x001c1f05083a7589 */ /* 0x000fe200000e0000 */
[----:B------:R-:W-:-:S02]  /*ca80*/  MOV R183, R74 ;  /* 0x0000004a00b77202 */ /* 0x000fc40000000f00 */
[----:B------:R-:W-:Y:S01]  /*ca90*/  MOV R180, R86 ;  /* 0x0000005600b47202 */ /* 0x000fe20000000f00 */
[----:B------:R-:W-:Y:S01]  /*caa0*/  SHFL.IDX PT, R63, R4, R5, 0x1c1f ;  /* 0x001c1f05043f7589 */ /* 0x000fe200000e0000 */
[----:B------:R-:W-:Y:S02]  /*cab0*/  MOV R72, R46 ;  /* 0x0000002e00487202 */ /* 0x000fe40000000f00 */
[----:B------:R-:W-:Y:S01]  /*cac0*/  SEL R139, R139, R138, P0 ;  /* 0x0000008a8b8b7207 */ /* 0x000fe20000000000 */
[----:B------:R-:W-:Y:S01]  /*cad0*/  SHFL.IDX PT, R46, R25, R5, 0x1c1f ;  /* 0x001c1f05192e7589 */ /* 0x000fe200000e0000 */
[----:B------:R-:W-:Y:S02]  /*cae0*/  MOV R185, R66 ;  /* 0x0000004200b97202 */ /* 0x000fe40000000f00 */
[----:B------:R-:W-:Y:S01]  /*caf0*/  MOV R179, R90 ;  /* 0x0000005a00b37202 */ /* 0x000fe20000000f00 */
[----:B------:R-:W-:Y:S01]  /*cb00*/  SHFL.IDX PT, R11, R61, R5, 0x1c1f ;  /* 0x001c1f053d0b7589 */ /* 0x000fe200000e0000 */
[----:B------:R-:W-:Y:S01]  /*cb10*/  LOP3.LUT R152, R152, R153, RZ, 0x3c, !PT ;  /* 0x0000009998987212 */ /* 0x000fe200078e3cff */
[--C-:B------:R-:W-:Y:S01]  /*cb20*/  IMAD.X R153, RZ, RZ, R47.reuse, P2 ;  /* 0x000000ffff997224 */ /* 0x100fe200010e062f */
[----:B------:R-:W-:Y:S01]  /*cb30*/  MOV R177, R98 ;  /* 0x0000006200b17202 */ /* 0x000fe20000000f00 */
[----:B------:R-:W-:Y:S01]  /*cb40*/  SHFL.IDX PT, R70, R119, R5, 0x1c1f ;  /* 0x001c1f0577467589 */ /* 0x000fe200000e0000 */
[----:B------:R-:W-:Y:S01]  /*cb50*/  LOP3.LUT R94, R94, R95, RZ, 0x3c, !PT ;  /* 0x0000005f5e5e7212 */ /* 0x000fe200078e3cff */
[--C-:B------:R-:W-:Y:S01]  /*cb60*/  IMAD.X R95, RZ, RZ, R47.reuse, P1 ;  /* 0x000000ffff5f7224 */ /* 0x100fe200008e062f */
[----:B------:R-:W-:Y:S01]  /*cb70*/  LOP3.LUT R102, R102, R103, RZ, 0x3c, !PT ;  /* 0x0000006766667212 */ /* 0x000fe200078e3cff */
[----:B------:R-:W-:Y:S01]  /*cb80*/  SHFL.IDX PT, R74, R123, R5, 0x1c1f ;  /* 0x001c1f057b4a7589 */ /* 0x000fe200000e0000 */
[----:B------:R-:W-:Y:S01]  /*cb90*/  IMAD.X R103, RZ, RZ, R47, P5 ;  /* 0x000000ffff677224 */ /* 0x000fe200028e062f */
[----:B------:R-:W-:-:S02]  /*cba0*/  MOV R152, R152 ;  /* 0x0000009800987202 */ /* 0x000fc40000000f00 */
[----:B------:R-:W-:Y:S01]  /*cbb0*/  SHFL.IDX PT, R142, R127, R5, 0x1c1f ;  /* 0x001c1f057f8e7589 */ /* 0x000fe200000e0000 */
[----:B------:R-:W-:Y:S02]  /*cbc0*/  MOV R178, R94 ;  /* 0x0000005e00b27202 */ /* 0x000fe40000000f00 */
[----:B------:R-:W-:Y:S01]  /*cbd0*/  MOV R182, R78 ;  /* 0x0000004e00b67202 */ /* 0x000fe20000000f00 */
[----:B------:R-:W-:Y:S01]  /*cbe0*/  SHFL.IDX PT, R131, R24, R93, 0x1c1f ;  /* 0x001c1f5d18837589 */ /* 0x000fe200000e0000 */
[----:B------:R-:W-:Y:S02]  /*cbf0*/  MOV R181, R82 ;  /* 0x0000005200b57202 */ /* 0x000fe40000000f00 */
[----:B------:R-:W-:Y:S01]  /*cc00*/  MOV R76, R102 ;  /* 0x00000066004c7202 */ /* 0x000fe20000000f00 */
        /* <DEDUP_REMOVED lines=36> */
[----:B0-----:R-:W-:-:S03]  /*ce50*/  SEL R117, R54, R87, P0 ;  /* 0x0000005736757207 */ /* 0x001fc60000000000 */
[----:B------:R-:W-:Y:S04]  /*ce60*/  SHFL.IDX PT, R36, R96, R93, 0x1c1f ;  /* 0x001c1f5d60247589 */ /* 0x000fe800000e0000 */
[----:B------:R-:W-:Y:S04]  /*ce70*/  SHFL.IDX PT, R84, R35, R93, 0x1c1f ;  /* 0x001c1f5d23547589 */ /* 0x000fe800000e0000 */
[----:B------:R1:W0:Y:S04]  /*ce80*/  SHFL.IDX PT, R38, R129, R93, 0x1c1f ;  /* 0x001c1f5d81267589 */ /* 0x00022800000e0000 */
[----:B------:R-:W-:Y:S04]  /*ce90*/  SHFL.IDX PT, R34, R154, R93, 0x1c1f ;  /* 0x001c1f5d9a227589 */ /* 0x000fe800000e0000 */
[----:B------:R-:W-:Y:S01]  /*cea0*/  SHFL.IDX PT, R29, R29, R5, 0x1c1f ;  /* 0x001c1f051d1d7589 */ /* 0x000fe200000e0000 */
[----:B-1----:R-:W-:-:S03]  /*ceb0*/  SEL R129, R65, R92, P0 ;  /* 0x0000005c41817207 */ /* 0x002fc60000000000 */
[----:B------:R1:W-:Y:S04]  /*cec0*/  SHFL.IDX PT, R53, R133, R5, 0x1c1f ;  /* 0x001c1f0585357589 */ /* 0x0003e800000e0000 */
[----:B------:R-:W-:Y:S04]  /*ced0*/  SHFL.IDX PT, R86, R155, R5, 0x1c1f ;  /* 0x001c1f059b567589 */ /* 0x000fe800000e0000 */
[----:B------:R-:W-:Y:S01]  /*cee0*/  SHFL.IDX PT, R66, R73, R93, 0x1c1f ;  /* 0x001c1f5d49427589 */ /* 0x000fe200000e0000 */
[----:B-1----:R-:W-:-:S03]  /*cef0*/  SEL R133, R62, R91, P0 ;  /* 0x0000005b3e857207 */ /* 0x002fc60000000000 */
[----:B------:R-:W-:Y:S01]  /*cf00*/  SHFL.IDX PT, R28, R104, R93, 0x1c1f ;  /* 0x001c1f5d681c7589 */ /* 0x000fe200000e0000 */
[----:B0-----:R-:W-:-:S03]  /*cf10*/  SEL R95, R38, R31, P0 ;  /* 0x0000001f265f7207 */ /* 0x001fc60000000000 */
[----:B------:R0:W-:Y:S04]  /*cf20*/  SHFL.IDX PT, R15, R120, R93, 0x1c1f ;  /* 0x001c1f5d780f7589 */ /* 0x0001e800000e0000 */
[----:B------:R-:W1:Y:S04]  /*cf30*/  SHFL.IDX PT, R43, R43, R93, 0x1c1f ;  /* 0x001c1f5d2b2b7589 */ /* 0x000e6800000e0000 */
[----:B------:R-:W2:Y:S01]  /*cf40*/  SHFL.IDX PT, R35, R137, R93, 0x1c1f ;  /* 0x001c1f5d89237589 */ /* 0x000ea200000e0000 */
[----:B0-----:R-:W-:-:S03]  /*cf50*/  SEL R120, R61, R119, P0 ;  /* 0x000000773d787207 */ /* 0x001fc60000000000 */
[----:B------:R0:W-:Y:S04]  /*cf60*/  SHFL.IDX PT, R26, R110, R93, 0x1c1f ;  /* 0x001c1f5d6e1a7589 */ /* 0x0001e800000e0000 */
[----:B------:R3:W4:Y:S04]  /*cf70*/  SHFL.IDX PT, R32, R100, R93, 0x1c1f ;  /* 0x001c1f5d64207589 */ /* 0x00072800000e0000 */
[----:B------:R5:W-:Y:S01]  /*cf80*/  SHFL.IDX PT, R27, R112, R93, 0x1c1f ;  /* 0x001c1f5d701b7589 */ /* 0x000be200000e0000 */
[----:B0-----:R-:W-:-:S03]  /*cf90*/  SEL R110, R42, R113, P0 ;  /* 0x000000712a6e7207 */ /* 0x001fc60000000000 */
[----:B------:R0:W4:Y:S01]  /*cfa0*/  SHFL.IDX PT, R24, R108, R93, 0x1c1f ;  /* 0x001c1f5d6c187589 */ /* 0x00012200000e0000 */
[----:B---3--:R-:W-:-:S03]  /*cfb0*/  SEL R100, R98, R99, P0 ;  /* 0x0000006362647207 */ /* 0x008fc60000000000 */
[----:B------:R-:W-:Y:S01]  /*cfc0*/  SHFL.IDX PT, R21, R116, R93, 0x1c1f ;  /* 0x001c1f5d74157589 */ /* 0x000fe200000e0000 */
[----:B------:R-:W-:Y:S02]  /*cfd0*/  SEL R98, R99, R98, P0 ;  /* 0x0000006263627207 */ /* 0x000fe40000000000 */
[----:B-----5:R-:W-:Y:S01]  /*cfe0*/  SEL R112, R113, R42, P0 ;  /* 0x0000002a71707207 */ /* 0x020fe20000000000 */
[----:B------:R3:W-:Y:S01]  /*cff0*/  SHFL.IDX PT, R68, R124, R93, 0x1c1f ;  /* 0x001c1f5d7c447589 */ /* 0x0007e200000e0000 */
[----:B------:R-:W-:Y:S02]  /*d000*/  SEL R99, R67, R47, P0 ;  /* 0x0000002f43637207 */ /* 0x000fe40000000000 */
[----:B0-----:R-:W-:Y:S01]  /*d010*/  SEL R108, R51, R107, P0 ;  /* 0x0000006b336c7207 */ /* 0x001fe20000000000 */
[----:B------:R-:W-:Y:S01]  /*d020*/  SHFL.IDX PT, R153, R140, R93, 0x1c1f ;  /* 0x001c1f5d8c997589 */ /* 0x000fe200000e0000 */
[----:B------:R-:W-:Y:S02]  /*d030*/  SEL R113, R57, R84, P0 ;  /* 0x0000005439717207 */ /* 0x000fe40000000000 */
[----:B------:R-:W-:Y:S01]  /*d040*/  SEL R42, R36, R14, P0 ;  /* 0x0000000e242a7207 */ /* 0x000fe20000000000 */
[----:B------:R0:W-:Y:S01]  /*d050*/  SHFL.IDX PT, R140, R118, R93, 0x1c1f ;  /* 0x001c1f5d768c7589 */ /* 0x0001e200000e0000 */
[----:B-1----:R-:W-:-:S02]  /*d060*/  SEL R103, R43, R53, P0 ;  /* 0x000000352b677207 */ /* 0x002fc40000000000 */
[----:B---3--:R-:W-:Y:S01]  /*d070*/  SEL R124, R59, R123, P0 ;  /* 0x0000007b3b7c7207 */ /* 0x008fe20000000000 */
[----:B------:R1:W-:Y:S01]  /*d080*/  SHFL.IDX PT, R75, R122, R93, 0x1c1f ;  /* 0x001c1f5d7a4b7589 */ /* 0x0003e200000e0000 */
[----:B------:R-:W-:-:S03]  /*d090*/  SEL R116, R55, R115, P0 ;  /* 0x0000007337747207 */ /* 0x000fc60000000000 */
[----:B------:R3:W-:Y:S01]  /*d0a0*/  SHFL.IDX PT, R73, R126, R93, 0x1c1f ;  /* 0x001c1f5d7e497589 */ /* 0x0007e200000e0000 */
[----:B0-----:R-:W-:-:S03]  /*d0b0*/  SEL R118, R119, R61, P0 ;  /* 0x0000003d77767207 */ /* 0x001fc60000000000 */
[----:B------:R0:W5:Y:S01]  /*d0c0*/  SHFL.IDX PT, R94, R121, R93, 0x1c1f ;  /* 0x001c1f5d795e7589 */ /* 0x00016200000e0000 */
[----:B------:R-:W-:Y:S02]  /*d0d0*/  SEL R119, R88, R109, P0 ;  /* 0x0000006d58777207 */ /* 0x000fe40000000000 */
[----:B-1----:R-:W-:Y:S01]  /*d0e0*/  SEL R122, R123, R59, P0 ;  /* 0x0000003b7b7a7207 */ /* 0x002fe20000000000 */
[----:B------:R1:W-:Y:S01]  /*d0f0*/  SHFL.IDX PT, R79, R128, R93, 0x1c1f ;  /* 0x001c1f5d804f7589 */ /* 0x0003e200000e0000 */
[----:B------:R-:W-:Y:S02]  /*d100*/  SEL R123, R89, R58, P0 ;  /* 0x0000003a597b7207 */ /* 0x000fe40000000000 */
[----:B---3--:R-:W-:Y:S01]  /*d110*/  SEL R126, R127, R105, P0 ;  /* 0x000000697f7e7207 */ /* 0x008fe20000000000 */
[----:B------:R3:W5:Y:S01]  /*d120*/  SHFL.IDX PT, R78, R132, R93, 0x1c1f ;  /* 0x001c1f5d844e7589 */ /* 0x00076200000e0000 */
[----:B------:R-:W-:Y:S02]  /*d130*/  SEL R61, R41, R48, P0 ;  /* 0x00000030293d7207 */ /* 0x000fe40000000000 */
[----:B0-----:R-:W-:Y:S01]  /*d140*/  SEL R121, R109, R88, P0 ;  /* 0x000000586d797207 */ /* 0x001fe20000000000 */
[----:B------:R-:W-:Y:S01]  /*d150*/  SHFL.IDX PT, R149, R136, R93, 0x1c1f ;  /* 0x001c1f5d88957589 */ /* 0x000fe200000e0000 */
[----:B------:R-:W-:-:S02]  /*d160*/  SEL R109, R50, R85, P0 ;  /* 0x00000055326d7207 */ /* 0x000fc40000000000 */
[----:B-1----:R-:W-:Y:S01]  /*d170*/  SEL R128, R105, R127, P0 ;  /* 0x0000007f69807207 */ /* 0x002fe20000000000 */
[----:B------:R0:W-:Y:S01]  /*d180*/  SHFL.IDX PT, R102, R125, R5, 0x1c1f ;  /* 0x001c1f057d667589 */ /* 0x0001e200000e0000 */
[----:B------:R-:W-:Y:S02]  /*d190*/  SEL R127, R92, R65, P0 ;  /* 0x000000415c7f7207 */ /* 0x000fe40000000000 */
[----:B---3--:R-:W-:Y:S01]  /*d1a0*/  SEL R132, R63, R131, P0 ;  /* 0x000000833f847207 */ /* 0x008fe20000000000 */
[----:B------:R-:W-:Y:S01]  /*d1b0*/  SHFL.IDX PT, R150, R134, R5, 0x1c1f ;  /* 0x001c1f0586967589 */ /* 0x000fe200000e0000 */
[----:B------:R-:W-:Y:S02]  /*d1c0*/  SEL R92, R90, R64, P0 ;  /* 0x000000405a5c7207 */ /* 0x000fe40000000000 */
[----:B------:R-:W-:Y:S01]  /*d1d0*/  SEL R90, R64, R90, P0 ;  /* 0x0000005a405a7207 */ /* 0x000fe20000000000 */
[----:B------:R-:W-:Y:S01]  /*d1e0*/  SHFL.IDX PT, R136, R144, R93, 0x1c1f ;  /* 0x001c1f5d90887589 */ /* 0x000fe200000e0000 */
[----:B------:R-:W-:-:S02]  /*d1f0*/  SEL R64, R159, R34, P0 ;  /* 0x000000229f407207 */ /* 0x000fc40000000000 */
[----:B0-----:R-:W-:Y:S01]  /*d200*/  SEL R125, R58, R89, P0 ;  /* 0x000000593a7d7207 */ /* 0x001fe20000000000 */
[----:B------:R-:W0:Y:S01]  /*d210*/  SHFL.IDX PT, R39, R39, R93, 0x1c1f ;  /* 0x001c1f5d27277589 */ /* 0x000e2200000e0000 */
[----:B------:R-:W-:Y:S02]  /*d220*/  SEL R58, R52, R37, P0 ;  /* 0x00000025343a7207 */ /* 0x000fe40000000000 */
[----:B------:R-:W-:Y:S01]  /*d230*/  SEL R105, R53, R43, P0 ;  /* 0x0000002b35697207 */ /* 0x000fe20000000000 */
[----:B------:R1:W-:Y:S01]  /*d240*/  SHFL.IDX PT, R83, R130, R93, 0x1c1f ;  /* 0x001c1f5d82537589 */ /* 0x0003e200000e0000 */
[----:B--2---:R-:W-:Y:S02]  /*d250*/  SEL R88, R86, R35, P0 ;  /* 0x0000002356587207 */ /* 0x004fe40000000000 */
[----:B------:R-:W-:Y:S01]  /*d260*/  SEL R86, R35, R86, P0 ;  /* 0x0000005623567207 */ /* 0x000fe20000000000 */
[----:B------:R-:W2:Y:S01]  /*d270*/  SHFL.IDX PT, R147, R147, R5, 0x1c1f ;  /* 0x001c1f0593937589 */ /* 0x000ea200000e0000 */
[----:B----4-:R-:W-:-:S02]  /*d280*/  SEL R43, R32, R13, P0 ;  /* 0x0000000d202b7207 */ /* 0x010fc40000000000 */
[----:B------:R-:W-:Y:S01]  /*d290*/  SEL R35, R24, R10, P0 ;  /* 0x0000000a18237207 */ /* 0x000fe20000000000 */
[----:B------:R3:W-:Y:S01]  /*d2a0*/  SHFL.IDX PT, R7, R97, R5, 0x1c1f ;  /* 0x001c1f0561077589 */ /* 0x0007e200000e0000 */
[----:B-----5:R-:W-:Y:S02]  /*d2b0*/  SEL R96, R141, R94, P0 ;  /* 0x0000005e8d607207 */ /* 0x020fe40000000000 */
[----:B-1----:R-:W-:Y:S01]  /*d2c0*/  SEL R130, R131, R63, P0 ;  /* 0x0000003f83827207 */ /* 0x002fe20000000000 */
[----:B------:R1:W-:Y:S01]  /*d2d0*/  SHFL.IDX PT, R4, R101, R5, 0x1c1f ;  /* 0x001c1f0565047589 */ /* 0x0003e200000e0000 */
[----:B------:R-:W-:Y:S02]  /*d2e0*/  SEL R131, R91, R62, P0 ;  /* 0x0000003e5b837207 */ /* 0x000fe40000000000 */
[----:B------:R-:W-:Y:S01]  /*d2f0*/  SEL R91, R60, R46, P0 ;  /* 0x0000002e3c5b7207 */ /* 0x000fe20000000000 */
[----:B------:R-:W-:Y:S01]  /*d300*/  SHFL.IDX PT, R157, R157, R5, 0x1c1f ;  /* 0x001c1f059d9d7589 */ /* 0x000fe200000e0000 */
[----:B------:R-:W-:-:S02]  /*d310*/  SEL R62, R34, R159, P0 ;  /* 0x0000009f223e7207 */ /* 0x000fc40000000000 */
[----:B---3--:R-:W-:Y:S01]  /*d320*/  SEL R97, R31, R38, P0 ;  /* 0x000000261f617207 */ /* 0x008fe20000000000 */
[----:B------:R-:W-:Y:S01]  /*d330*/  SHFL.IDX PT, R161, R161, R5, 0x1c1f ;  /* 0x001c1f05a1a17589 */ /* 0x000fe200000e0000 */
[----:B------:R-:W-:Y:S02]  /*d340*/  SEL R34, R28, R11, P0 ;  /* 0x0000000b1c227207 */ /* 0x000fe40000000000 */
[----:B-1----:R-:W-:Y:S01]  /*d350*/  SEL R101, R47, R67, P0 ;  /* 0x000000432f657207 */ /* 0x002fe20000000000 */
[----:B------:R-:W-:Y:S01]  /*d360*/  SHFL.IDX PT, R163, R163, R5, 0x1c1f ;  /* 0x001c1f05a3a37589 */ /* 0x000fe200000e0000 */
[----:B------:R-:W-:Y:S02]  /*d370*/  SEL R67, R56, R33, P0 ;  /* 0x0000002138437207 */ /* 0x000fe40000000000 */
[----:B------:R-:W-:Y:S01]  /*d380*/  SEL R31, R26, R25, P0 ;  /* 0x000000191a1f7207 */ /* 0x000fe20000000000 */
        /* <DEDUP_REMOVED lines=9> */
[----:B------:R-:W-:Y:S04]  /*d420*/  SHFL.IDX PT, R170, R170, R5, 0x1c1f ;  /* 0x001c1f05aaaa7589 */ /* 0x000fe800000e0000 */
[----:B------:R-:W-:Y:S04]  /*d430*/  SHFL.IDX PT, R171, R171, R5, 0x1c1f ;  /* 0x001c1f05abab7589 */ /* 0x000fe800000e0000 */
[----:B------:R-:W-:Y:S04]  /*d440*/  SHFL.IDX PT, R172, R172, R5, 0x1c1f ;  /* 0x001c1f05acac7589 */ /* 0x000fe800000e0000 */
[----:B------:R0:W-:Y:S04]  /*d450*/  SHFL.IDX PT, R20, R111, R5, 0x1c1f ;  /* 0x001c1f056f147589 */ /* 0x0001e800000e0000 */
[----:B------:R-:W-:Y:S04]  /*d460*/  SHFL.IDX PT, R134, R174, R5, 0x1c1f ;  /* 0x001c1f05ae867589 */ /* 0x000fe800000e0000 */
[----:B------:R-:W-:Y:S01]  /*d470*/  SHFL.IDX PT, R175, R175, R5, 0x1c1f ;  /* 0x001c1f05afaf7589 */ /* 0x000fe200000e0000 */
[----:B0-----:R-:W-:-:S03]  /*d480*/  SEL R111, R84, R57, P0 ;  /* 0x00000039546f7207 */ /* 0x001fc60000000000 */
[----:B------:R0:W-:Y:S01]  /*d490*/  SHFL.IDX PT, R144, R114, R93, 0x1c1f ;  /* 0x001c1f5d72907589 */ /* 0x0001e200000e0000 */
[----:B------:R-:W-:Y:S02]  /*d4a0*/  SEL R84, R29, R66, P0 ;  /* 0x000000421d547207 */ /* 0x000fe40000000000 */
[----:B------:R-:W-:Y:S01]  /*d4b0*/  SEL R66, R66, R29, P0 ;  /* 0x0000001d42427207 */ /* 0x000fe20000000000 */
[----:B------:R1:W-:Y:S01]  /*d4c0*/  SHFL.IDX PT, R5, R148, R93, 0x1c1f ;  /* 0x001c1f5d94057589 */ /* 0x0003e200000e0000 */
[----:B------:R-:W-:-:S03]  /*d4d0*/  SEL R29, R9, R21, P0 ;  /* 0x00000015091d7207 */ /* 0x000fc60000000000 */
[----:B------:R-:W3:Y:S01]  /*d4e0*/  SHFL.IDX PT, R173, R173, R93, 0x1c1f ;  /* 0x001c1f5dadad7589 */ /* 0x000ee200000e0000 */
[----:B0-----:R-:W-:-:S03]  /*d4f0*/  SEL R114, R115, R55, P0 ;  /* 0x0000003773727207 */ /* 0x001fc60000000000 */
[----:B------:R-:W0:Y:S01]  /*d500*/  SHFL.IDX PT, R145, R145, R93, 0x1c1f ;  /* 0x001c1f5d91917589 */ /* 0x000e2200000e0000 */
[----:B------:R-:W-:Y:S02]  /*d510*/  SEL R115, R87, R54, P0 ;  /* 0x0000003657737207 */ /* 0x000fe40000000000 */
[----:B-1----:R-:W-:Y:S01]  /*d520*/  SEL R148, R146, R149, P0 ;  /* 0x0000009592947207 */ /* 0x002fe20000000000 */
[----:B------:R-:W1:Y:S01]  /*d530*/  SHFL.IDX PT, R156, R156, R93, 0x1c1f ;  /* 0x001c1f5d9c9c7589 */ /* 0x000e6200000e0000 */
[----:B------:R-:W-:Y:S02]  /*d540*/  SEL R146, R149, R146, P0 ;  /* 0x0000009295927207 */ /* 0x000fe40000000000 */
[----:B--2---:R-:W-:Y:S01]  /*d550*/  SEL R149, R147, R153, P0 ;  /* 0x0000009993957207 */ /* 0x004fe20000000000 */
[----:B------:R-:W2:Y:S01]  /*d560*/  SHFL.IDX PT, R160, R160, R93, 0x1c1f ;  /* 0x001c1f5da0a07589 */ /* 0x000ea200000e0000 */
[----:B------:R-:W-:-:S03]  /*d570*/  SEL R147, R153, R147, P0 ;  /* 0x0000009399937207 */ /* 0x000fc60000000000 */
[----:B------:R-:W4:Y:S04]  /*d580*/  SHFL.IDX PT, R158, R158, R93, 0x1c1f ;  /* 0x001c1f5d9e9e7589 */ /* 0x000f2800000e0000 */
[----:B------:R-:W5:Y:S04]  /*d590*/  SHFL.IDX PT, R164, R164, R93, 0x1c1f ;  /* 0x001c1f5da4a47589 */ /* 0x000f6800000e0000 */
[----:B------:R-:W-:Y:S01]  /*d5a0*/  SHFL.IDX PT, R162, R162, R93, 0x1c1f ;  /* 0x001c1f5da2a27589 */ /* 0x000fe200000e0000 */
[----:B---3--:R-:W-:-:S03]  /*d5b0*/  SEL R137, R175, R173, P0 ;  /* 0x000000adaf897207 */ /* 0x008fc60000000000 */
[----:B------:R-:W-:Y:S01]  /*d5c0*/  SHFL.IDX PT, R167, R167, R93, 0x1c1f ;  /* 0x001c1f5da7a77589 */ /* 0x000fe200000e0000 */
[----:B0-----:R-:W-:Y:S02]  /*d5d0*/  SEL R89, R157, R145, P0 ;  /* 0x000000919d597207 */ /* 0x001fe40000000000 */
[----:B------:R-:W-:Y:S01]  /*d5e0*/  SEL R87, R145, R157, P0 ;  /* 0x0000009d91577207 */ /* 0x000fe20000000000 */
[----:B------:R-:W-:Y:S01]  /*d5f0*/  SHFL.IDX PT, R165, R165, R93, 0x1c1f ;  /* 0x001c1f5da5a57589 */ /* 0x000fe200000e0000 */
[----:B-1----:R-:W-:Y:S02]  /*d600*/  SEL R65, R161, R156, P0 ;  /* 0x0000009ca1417207 */ /* 0x002fe40000000000 */
[----:B------:R-:W-:Y:S01]  /*d610*/  SEL R63, R156, R161, P0 ;  /* 0x000000a19c3f7207 */ /* 0x000fe20000000000 */
[----:B------:R0:W-:Y:S01]  /*d620*/  SHFL.IDX PT, R30, R106, R93, 0x1c1f ;  /* 0x001c1f5d6a1e7589 */ /* 0x0001e200000e0000 */
[----:B--2---:R-:W-:Y:S02]  /*d630*/  SEL R57, R166, R160, P0 ;  /* 0x000000a0a6397207 */ /* 0x004fe40000000000 */
[----:B------:R-:W-:Y:S01]  /*d640*/  SEL R55, R160, R166, P0 ;  /* 0x000000a6a0377207 */ /* 0x000fe20000000000 */
[----:B------:R-:W1:Y:S01]  /*d650*/  SHFL.IDX PT, R82, R135, R93, 0x1c1f ;  /* 0x001c1f5d87527589 */ /* 0x000e6200000e0000 */
[----:B----4-:R-:W-:-:S02]  /*d660*/  SEL R54, R158, R163, P0 ;  /* 0x000000a39e367207 */ /* 0x010fc40000000000 */
[----:B------:R-:W-:Y:S01]  /*d670*/  SEL R156, R136, R7, P0 ;  /* 0x00000007889c7207 */ /* 0x000fe20000000000 */
[----:B------:R-:W-:Y:S01]  /*d680*/  SHFL.IDX PT, R154, R143, R93, 0x1c1f ;  /* 0x001c1f5d8f9a7589 */ /* 0x000fe200000e0000 */
[----:B-----5:R-:W-:Y:S02]  /*d690*/  SEL R47, R164, R169, P0 ;  /* 0x000000a9a42f7207 */ /* 0x020fe40000000000 */
[----:B0-----:R-:W-:Y:S01]  /*d6a0*/  SEL R106, R107, R51, P0 ;  /* 0x000000336b6a7207 */ /* 0x001fe20000000000 */
[----:B------:R0:W2:Y:S01]  /*d6b0*/  SHFL.IDX PT, R155, R139, R93, 0x1c1f ;  /* 0x001c1f5d8b9b7589 */ /* 0x0000a200000e0000 */
[----:B------:R-:W-:Y:S02]  /*d6c0*/  SEL R107, R85, R50, P0 ;  /* 0x00000032556b7207 */ /* 0x000fe40000000000 */
[----:B------:R-:W-:Y:S01]  /*d6d0*/  SEL R50, R44, R45, P0 ;  /* 0x0000002d2c327207 */ /* 0x000fe20000000000 */
[----:B------:R3:W4:Y:S01]  /*d6e0*/  SHFL.IDX PT, R6, R176, R93, 0x1c1f ;  /* 0x001c1f5db0067589 */ /* 0x00072200000e0000 */
[----:B------:R-:W-:-:S02]  /*d6f0*/  SEL R85, R33, R56, P0 ;  /* 0x0000003821557207 */ /* 0x000fc40000000000 */
[----:B------:R-:W-:Y:S02]  /*d700*/  SEL R33, R25, R26, P0 ;  /* 0x0000001a19217207 */ /* 0x000fe40000000000 */
[----:B------:R-:W-:Y:S02]  /*d710*/  SEL R26, R27, R69, P0 ;  /* 0x000000451b1a7207 */ /* 0x000fe40000000000 */
[----:B------:R-:W-:Y:S02]  /*d720*/  SEL R25, R71, R140, P0 ;  /* 0x0000008c47197207 */ /* 0x000fe40000000000 */
[----:B0-----:R-:W-:Y:S02]  /*d730*/  SEL R139, R78, R77, P0 ;  /* 0x0000004d4e8b7207 */ /* 0x001fe40000000000 */
[----:B---3--:R-:W-:Y:S02]  /*d740*/  SEL R93, R46, R60, P0 ;  /* 0x0000003c2e5d7207 */ /* 0x008fe40000000000 */
        /* <DEDUP_REMOVED lines=15> */
[----:B------:R-:W-:Y:S02]  /*d840*/  F2FP.BF16.F32.PACK_AB R68, R133, R132 ;  /* 0x000000848544723e */ /* 0x000fe400000010ff */
[----:B------:R-:W-:Y:S02]  /*d850*/  F2FP.BF16.F32.PACK_AB R69, R129, R128 ;  /* 0x000000808145723e */ /* 0x000fe400000010ff */
[----:B------:R-:W-:Y:S02]  /*d860*/  F2FP.BF16.F32.PACK_AB R70, R131, R130 ;  /* 0x000000828346723e */ /* 0x000fe400000010ff */
[----:B------:R-:W-:-:S02]  /*d870*/  F2FP.BF16.F32.PACK_AB R71, R127, R126 ;  /* 0x0000007e7f47723e */ /* 0x000fc400000010ff */
[----:B------:R-:W-:Y:S02]  /*d880*/  SEL R11, R74, R73, P0 ;  /* 0x000000494a0b7207 */ /* 0x000fe40000000000 */
[----:B------:R-:W-:Y:S01]  /*d890*/  SEL R9, R73, R74, P0 ;  /* 0x0000004a49097207 */ /* 0x000fe20000000000 */
[----:B------:R0:W-:Y:S01]  /*d8a0*/  STSM.16.M88.4 [R72], R68 ;  /* 0x0000004448007844 */ /* 0x0001e20000000200 */
[----:B------:R-:W-:Y:S02]  /*d8b0*/  F2FP.BF16.F32.PACK_AB R73, R121, R120 ;  /* 0x000000787949723e */ /* 0x000fe400000010ff */
[----:B------:R-:W-:Y:S02]  /*d8c0*/  F2FP.BF16.F32.PACK_AB R74, R123, R122 ;  /* 0x0000007a7b4a723e */ /* 0x000fe400000010ff */
[----:B------:R-:W-:Y:S02]  /*d8d0*/  F2FP.BF16.F32.PACK_AB R75, R119, R118 ;  /* 0x00000076774b723e */ /* 0x000fe400000010ff */
[----:B------:R-:W-:-:S02]  /*d8e0*/  SEL R140, R138, R79, P0 ;  /* 0x0000004f8a8c7207 */ /* 0x000fc40000000000 */
[----:B------:R-:W-:Y:S02]  /*d8f0*/  SEL R138, R79, R138, P0 ;  /* 0x0000008a4f8a7207 */ /* 0x000fe40000000000 */
[----:B------:R-:W-:Y:S02]  /*d900*/  F2FP.BF16.F32.PACK_AB R77, R113, R112 ;  /* 0x00000070714d723e */ /* 0x000fe400000010ff */
[----:B------:R-:W-:Y:S02]  /*d910*/  F2FP.BF16.F32.PACK_AB R78, R115, R114 ;  /* 0x00000072734e723e */ /* 0x000fe400000010ff */
[----:B------:R-:W-:Y:S02]  /*d920*/  F2FP.BF16.F32.PACK_AB R79, R111, R110 ;  /* 0x0000006e6f4f723e */ /* 0x000fe400000010ff */
[----:B0-----:R-:W-:Y:S02]  /*d930*/  F2FP.BF16.F32.PACK_AB R72, R125, R124 ;  /* 0x0000007c7d48723e */ /* 0x001fe400000010ff */
[----:B------:R-:W-:-:S02]  /*d940*/  SEL R24, R20, R144, P0 ;  /* 0x0000009014187207 */ /* 0x000fc40000000000 */
[----:B------:R-:W-:Y:S01]  /*d950*/  SEL R20, R144, R20, P0 ;  /* 0x0000001490147207 */ /* 0x000fe20000000000 */
[----:B------:R0:W-:Y:S01]  /*d960*/  STSM.16.M88.4 [R76], R72 ;  /* 0x000000484c007844 */ /* 0x0001e20000000200 */
[----:B------:R-:W-:Y:S02]  /*d970*/  SEL R144, R142, R83, P0 ;  /* 0x000000538e907207 */ /* 0x000fe40000000000 */
[----:B------:R-:W-:Y:S02]  /*d980*/  SEL R142, R83, R142, P0 ;  /* 0x0000008e538e7207 */ /* 0x000fe40000000000 */
[----:B-1----:R-:W-:Y:S02]  /*d990*/  SEL R145, R81, R82, P0 ;  /* 0x0000005251917207 */ /* 0x002fe40000000000 */
[----:B------:R-:W-:Y:S02]  /*d9a0*/  SEL R143, R82, R81, P0 ;  /* 0x00000051528f7207 */ /* 0x000fe40000000000 */
[----:B------:R-:W-:-:S02]  /*d9b0*/  F2FP.BF16.F32.PACK_AB R82, R107, R106 ;  /* 0x0000006a6b52723e */ /* 0x000fc400000010ff */
[----:B------:R-:W-:Y:S02]  /*d9c0*/  F2FP.BF16.F32.PACK_AB R83, R103, R102 ;  /* 0x000000666753723e */ /* 0x000fe400000010ff */
[----:B------:R-:W-:Y:S02]  /*d9d0*/  F2FP.BF16.F32.PACK_AB R81, R105, R104 ;  /* 0x000000686951723e */ /* 0x000fe400000010ff */
[----:B------:R-:W-:Y:S02]  /*d9e0*/  SEL R56, R163, R158, P0 ;  /* 0x0000009ea3387207 */ /* 0x000fe40000000000 */
[----:B0-----:R-:W-:Y:S02]  /*d9f0*/  F2FP.BF16.F32.PACK_AB R76, R117, R116 ;  /* 0x00000074754c723e */ /* 0x001fe400000010ff */
[----:B------:R-:W-:Y:S02]  /*da00*/  F2FP.BF16.F32.PACK_AB R68, R101, R100 ;  /* 0x000000646544723e */ /* 0x000fe400000010ff */
[----:B------:R-:W-:Y:S01]  /*da10*/  F2FP.BF16.F32.PACK_AB R70, R99, R98 ;  /* 0x000000626346723e */ /* 0x000fe200000010ff */
[----:B------:R0:W-:Y:S01]  /*da20*/  STSM.16.M88.4 [R80], R76 ;  /* 0x0000004c50007844 */ /* 0x0001e20000000200 */
[----:B------:R-:W-:-:S02]  /*da30*/  F2FP.BF16.F32.PACK_AB R71, R95, R94 ;  /* 0x0000005e5f47723e */ /* 0x000fc400000010ff */
[----:B------:R-:W-:Y:S02]  /*da40*/  F2FP.BF16.F32.PACK_AB R69, R97, R96 ;  /* 0x000000606145723e */ /* 0x000fe400000010ff */
[----:B------:R-:W-:Y:S02]  /*da50*/  SEL R51, R40, R49, P0 ;  /* 0x0000003128337207 */ /* 0x000fe40000000000 */
[----:B------:R-:W-:Y:S02]  /*da60*/  F2FP.BF16.F32.PACK_AB R72, R93, R92 ;  /* 0x0000005c5d48723e */ /* 0x000fe400000010ff */
[----:B------:R-:W-:Y:S02]  /*da70*/  F2FP.BF16.F32.PACK_AB R74, R91, R90 ;  /* 0x0000005a5b4a723e */ /* 0x000fe400000010ff */
[----:B------:R-:W-:Y:S02]  /*da80*/  F2FP.BF16.F32.PACK_AB R75, R87, R86 ;  /* 0x00000056574b723e */ /* 0x000fe400000010ff */
[----:B------:R-:W-:-:S02]  /*da90*/  F2FP.BF16.F32.PACK_AB R73, R89, R88 ;  /* 0x000000585949723e */ /* 0x000fc400000010ff */
[----:B------:R-:W-:Y:S02]  /*daa0*/  SEL R48, R168, R162, P0 ;  /* 0x000000a2a8307207 */ /* 0x000fe40000000000 */
[----:B0-----:R-:W-:Y:S02]  /*dab0*/  F2FP.BF16.F32.PACK_AB R80, R109, R108 ;  /* 0x0000006c6d50723e */ /* 0x001fe400000010ff */
[----:B------:R-:W-:Y:S02]  /*dac0*/  SEL R46, R162, R168, P0 ;  /* 0x000000a8a22e7207 */ /* 0x000fe40000000000 */
[----:B------:R-:W-:Y:S01]  /*dad0*/  SEL R49, R169, R164, P0 ;  /* 0x000000a4a9317207 */ /* 0x000fe20000000000 */
[----:B------:R0:W-:Y:S01]  /*dae0*/  STSM.16.M88.4 [R152], R80 ;  /* 0x0000005098007844 */ /* 0x0001e20000000200 */
[----:B------:R-:W-:Y:S02]  /*daf0*/  F2FP.BF16.F32.PACK_AB R76, R85, R84 ;  /* 0x00000054554c723e */ /* 0x000fe400000010ff */
[----:B------:R-:W-:Y:S01]  /*db00*/  F2FP.BF16.F32.PACK_AB R78, R67, R66 ;  /* 0x00000042434e723e */ /* 0x000fe200000010ff */
[----:B------:R1:W-:Y:S01]  /*db10*/  STSM.16.M88.4 [R151], R68 ;  /* 0x0000004497007844 */ /* 0x0003e20000000200 */
[----:B------:R-:W-:-:S02]  /*db20*/  F2FP.BF16.F32.PACK_AB R79, R63, R62 ;  /* 0x0000003e3f4f723e */ /* 0x000fc400000010ff */
[----:B------:R-:W-:Y:S01]  /*db30*/  F2FP.BF16.F32.PACK_AB R77, R65, R64 ;  /* 0x00000040414d723e */ /* 0x000fe200000010ff */
[----:B------:R3:W-:Y:S01]  /*db40*/  STSM.16.M88.4 [R177], R72 ;  /* 0x00000048b1007844 */ /* 0x0007e20000000200 */
[----:B------:R-:W-:Y:S02]  /*db50*/  SEL R40, R170, R165, P0 ;  /* 0x000000a5aa287207 */ /* 0x000fe40000000000 */
[----:B------:R-:W-:Y:S01]  /*db60*/  SEL R38, R165, R170, P0 ;  /* 0x000000aaa5267207 */ /* 0x000fe20000000000 */
[----:B------:R5:W-:Y:S01]  /*db70*/  STSM.16.M88.4 [R178], R76 ;  /* 0x0000004cb2007844 */ /* 0x000be20000000200 */
[----:B------:R-:W-:Y:S02]  /*db80*/  SEL R41, R171, R167, P0 ;  /* 0x000000a7ab297207 */ /* 0x000fe40000000000 */
[----:B------:R-:W-:Y:S02]  /*db90*/  SEL R39, R167, R171, P0 ;  /* 0x000000aba7277207 */ /* 0x000fe40000000000 */
[----:B------:R-:W-:-:S02]  /*dba0*/  SEL R32, R172, R30, P0 ;  /* 0x0000001eac207207 */ /* 0x000fc40000000000 */
[----:B------:R-:W-:Y:S02]  /*dbb0*/  SEL R30, R30, R172, P0 ;  /* 0x000000ac1e1e7207 */ /* 0x000fe40000000000 */
[----:B0-----:R-:W-:Y:S02]  /*dbc0*/  F2FP.BF16.F32.PACK_AB R80, R61, R60 ;  /* 0x0000003c3d50723e */ /* 0x001fe400000010ff */
[----:B------:R-:W-:Y:S02]  /*dbd0*/  F2FP.BF16.F32.PACK_AB R82, R59, R58 ;  /* 0x0000003a3b52723e */ /* 0x000fe400000010ff */
[----:B------:R-:W-:Y:S02]  /*dbe0*/  F2FP.BF16.F32.PACK_AB R83, R55, R54 ;  /* 0x000000363753723e */ /* 0x000fe400000010ff */
[----:B------:R-:W-:Y:S02]  /*dbf0*/  F2FP.BF16.F32.PACK_AB R81, R57, R56 ;  /* 0x000000383951723e */ /* 0x000fe400000010ff */
[----:B-1----:R-:W-:-:S02]  /*dc00*/  F2FP.BF16.F32.PACK_AB R68, R53, R52 ;  /* 0x000000343544723e */ /* 0x002fc400000010ff */
[----:B------:R-:W-:Y:S01]  /*dc10*/  F2FP.BF16.F32.PACK_AB R70, R51, R50 ;  /* 0x000000323346723e */ /* 0x000fe200000010ff */
[----:B------:R0:W-:Y:S01]  /*dc20*/  STSM.16.M88.4 [R179], R80 ;  /* 0x00000050b3007844 */ /* 0x0001e20000000200 */
[----:B------:R-:W-:Y:S02]  /*dc30*/  F2FP.BF16.F32.PACK_AB R71, R47, R46 ;  /* 0x0000002e2f47723e */ /* 0x000fe400000010ff */
[----:B------:R-:W-:Y:S02]  /*dc40*/  F2FP.BF16.F32.PACK_AB R69, R49, R48 ;  /* 0x000000303145723e */ /* 0x000fe400000010ff */
[----:B---3--:R-:W-:Y:S02]  /*dc50*/  F2FP.BF16.F32.PACK_AB R72, R45, R44 ;  /* 0x0000002c2d48723e */ /* 0x008fe400000010ff */
[----:B------:R-:W-:Y:S01]  /*dc60*/  F2FP.BF16.F32.PACK_AB R74, R43, R42 ;  /* 0x0000002a2b4a723e */ /* 0x000fe200000010ff */
[----:B------:R1:W-:Y:S01]  /*dc70*/  STSM.16.M88.4 [R180], R68 ;  /* 0x00000044b4007844 */ /* 0x0003e20000000200 */
[----:B------:R-:W-:-:S02]  /*dc80*/  F2FP.BF16.F32.PACK_AB R75, R39, R38 ;  /* 0x00000026274b723e */ /* 0x000fc400000010ff */
[----:B------:R-:W-:Y:S02]  /*dc90*/  F2FP.BF16.F32.PACK_AB R73, R41, R40 ;  /* 0x000000282949723e */ /* 0x000fe400000010ff */
[----:B--2---:R-:W-:Y:S02]  /*dca0*/  SEL R152, R150, R155, P0 ;  /* 0x0000009b96987207 */ /* 0x004fe40000000000 */
[----:B------:R-:W-:Y:S01]  /*dcb0*/  SEL R153, R134, R154, P0 ;  /* 0x0000009a86997207 */ /* 0x000fe20000000000 */
[----:B------:R2:W-:Y:S01]  /*dcc0*/  STSM.16.M88.4 [R181], R72 ;  /* 0x00000048b5007844 */ /* 0x0005e20000000200 */
[----:B------:R-:W-:Y:S02]  /*dcd0*/  SEL R151, R154, R134, P0 ;  /* 0x000000869a977207 */ /* 0x000fe40000000000 */
[----:B-----5:R-:W-:Y:S02]  /*dce0*/  F2FP.BF16.F32.PACK_AB R76, R37, R36 ;  /* 0x00000024254c723e */ /* 0x020fe400000010ff */
[----:B------:R-:W-:-:S02]  /*dcf0*/  F2FP.BF16.F32.PACK_AB R78, R35, R34 ;  /* 0x00000022234e723e */ /* 0x000fc400000010ff */
[----:B------:R-:W-:Y:S02]  /*dd00*/  F2FP.BF16.F32.PACK_AB R79, R31, R30 ;  /* 0x0000001e1f4f723e */ /* 0x000fe400000010ff */
[----:B------:R-:W-:Y:S02]  /*dd10*/  F2FP.BF16.F32.PACK_AB R77, R33, R32 ;  /* 0x00000020214d723e */ /* 0x000fe400000010ff */
[----:B------:R-:W-:Y:S02]  /*dd20*/  SEL R150, R155, R150, P0 ;  /* 0x000000969b967207 */ /* 0x000fe40000000000 */
[----:B------:R-:W-:Y:S01]  /*dd30*/  SEL R154, R7, R136, P0 ;  /* 0x00000088079a7207 */ /* 0x000fe20000000000 */
[----:B------:R3:W-:Y:S01]  /*dd40*/  STSM.16.M88.4 [R182], R76 ;  /* 0x0000004cb6007844 */ /* 0x0007e20000000200 */
[----:B------:R-:W-:Y:S02]  /*dd50*/  SEL R135, R173, R175, P0 ;  /* 0x000000afad877207 */ /* 0x000fe40000000000 */
[----:B------:R-:W-:-:S02]  /*dd60*/  SEL R155, R4, R5, P0 ;  /* 0x00000005049b7207 */ /* 0x000fc40000000000 */
[----:B------:R-:W-:Y:S02]  /*dd70*/  SEL R157, R5, R4, P0 ;  /* 0x00000004059d7207 */ /* 0x000fe40000000000 */
[----:B----4-:R-:W-:Y:S02]  /*dd80*/  SEL R136, R3, R6, P0 ;  /* 0x0000000603887207 */ /* 0x010fe40000000000 */
[----:B------:R-:W-:Y:S02]  /*dd90*/  SEL R134, R6, R3, P0 ;  /* 0x0000000306867207 */ /* 0x000fe40000000000 */
[----:B0-----:R-:W-:Y:S02]  /*dda0*/  F2FP.BF16.F32.PACK_AB R80, R29, R28 ;  /* 0x0000001c1d50723e */ /* 0x001fe400000010ff */
[----:B------:R-:W-:Y:S02]  /*ddb0*/  F2FP.BF16.F32.PACK_AB R82, R27, R26 ;  /* 0x0000001a1b52723e */ /* 0x000fe400000010ff */
[----:B------:R-:W-:-:S02]  /*ddc0*/  F2FP.BF16.F32.PACK_AB R83, R21, R20 ;  /* 0x000000141553723e */ /* 0x000fc400000010ff */
[----:B------:R-:W-:Y:S02]  /*ddd0*/  F2FP.BF16.F32.PACK_AB R81, R25, R24 ;  /* 0x000000181951723e */ /* 0x000fe400000010ff */
[----:B------:R-:W-:Y:S02]  /*dde0*/  F2FP.BF16.F32.PACK_AB R4, R15, R14 ;  /* 0x0000000e0f04723e */ /* 0x000fe400000010ff */
[----:B------:R-:W-:Y:S01]  /*ddf0*/  F2FP.BF16.F32.PACK_AB R6, R13, R12 ;  /* 0x0000000c0d06723e */ /* 0x000fe200000010ff */
[----:B------:R-:W-:Y:S01]  /*de00*/  STSM.16.M88.4 [R183], R80 ;  /* 0x00000050b7007844 */ /* 0x000fe20000000200 */
[----:B------:R-:W-:Y:S02]  /*de10*/  F2FP.BF16.F32.PACK_AB R7, R9, R8 ;  /* 0x000000080907723e */ /* 0x000fe400000010ff */
[----:B------:R-:W-:Y:S02]  /*de20*/  F2FP.BF16.F32.PACK_AB R5, R11, R10 ;  /* 0x0000000a0b05723e */ /* 0x000fe400000010ff */
[----:B-1----:R-:W-:-:S02]  /*de30*/  F2FP.BF16.F32.PACK_AB R68, R141, R140 ;  /* 0x0000008c8d44723e */ /* 0x002fc400000010ff */
[----:B------:R-:W-:Y:S01]  /*de40*/  F2FP.BF16.F32.PACK_AB R70, R139, R138 ;  /* 0x0000008a8b46723e */ /* 0x000fe200000010ff */
[----:B------:R0:W-:Y:S01]  /*de50*/  STSM.16.M88.4 [R184], R4 ;  /* 0x00000004b8007844 */ /* 0x0001e20000000200 */
[----:B------:R-:W-:Y:S02]  /*de60*/  F2FP.BF16.F32.PACK_AB R71, R143, R142 ;  /* 0x0000008e8f47723e */ /* 0x000fe400000010ff */
[----:B------:R-:W-:Y:S02]  /*de70*/  F2FP.BF16.F32.PACK_AB R69, R145, R144 ;  /* 0x000000909145723e */ /* 0x000fe400000010ff */
[----:B--2---:R-:W-:Y:S02]  /*de80*/  F2FP.BF16.F32.PACK_AB R72, R149, R148 ;  /* 0x000000949548723e */ /* 0x004fe400000010ff */
[----:B------:R-:W-:Y:S01]  /*de90*/  F2FP.BF16.F32.PACK_AB R74, R147, R146 ;  /* 0x00000092934a723e */ /* 0x000fe200000010ff */
[----:B------:R-:W-:Y:S01]  /*dea0*/  STSM.16.M88.4 [R185], R68 ;  /* 0x00000044b9007844 */ /* 0x000fe20000000200 */
[----:B------:R-:W-:-:S02]  /*deb0*/  F2FP.BF16.F32.PACK_AB R75, R151, R150 ;  /* 0x00000096974b723e */ /* 0x000fc400000010ff */
[----:B------:R-:W-:Y:S02]  /*dec0*/  F2FP.BF16.F32.PACK_AB R73, R153, R152 ;  /* 0x000000989949723e */ /* 0x000fe400000010ff */
[----:B---3--:R-:W-:Y:S02]  /*ded0*/  F2FP.BF16.F32.PACK_AB R77, R137, R136 ;  /* 0x00000088894d723e */ /* 0x008fe400000010ff */
[----:B------:R-:W-:Y:S01]  /*dee0*/  F2FP.BF16.F32.PACK_AB R78, R157, R156 ;  /* 0x0000009c9d4e723e */ /* 0x000fe200000010ff */
[----:B------:R1:W-:Y:S01]  /*def0*/  STSM.16.M88.4 [R186], R72 ;  /* 0x00000048ba007844 */ /* 0x0003e20000000200 */
[----:B------:R-:W-:Y:S01]  /*df00*/  F2FP.BF16.F32.PACK_AB R79, R135, R134 ;  /* 0x00000086874f723e */ /* 0x000fe200000010ff */
[----:B0-----:R-:W-:Y:S01]  /*df10*/  IMAD.U32 R4, RZ, RZ, UR12 ;  /* 0x0000000cff047e24 */ /* 0x001fe2000f8e00ff */
[----:B------:R-:W-:Y:S01]  /*df20*/  F2FP.BF16.F32.PACK_AB R76, R155, R154 ;  /* 0x0000009a9b4c723e */ /* 0x000fe200000010ff */
[----:B------:R-:W-:Y:S01]  /*df30*/  IMAD.U32 R5, RZ, RZ, UR13 ;  /* 0x0000000dff057e24 */ /* 0x000fe2000f8e00ff */
[----:B------:R-:W-:-:S03]  /*df40*/  ISETP.NE.U32.AND P0, PT, RZ, UR16, PT ;  /* 0x00000010ff007c0c */ /* 0x000fc6000bf05070 */
[----:B------:R0:W-:Y:S01]  /*df50*/  STSM.16.M88.4 [R187], R76 ;  /* 0x0000004cbb007844 */ /* 0x0001e20000000200 */
[----:B------:R-:W-:Y:S01]  /*df60*/  BAR.SYNC.DEFER_BLOCKING 0x1, 0x100 ;  /* 0x0044000000007b1d */ /* 0x000fe20000010000 */
[----:B------:R-:W-:Y:S01]  /*df70*/  ISETP.NE.AND.EX P0, PT, RZ, UR17, PT, P0 ;  /* 0x00000011ff007c0c */ /* 0x000fe2000bf05300 */
[----:B------:R-:W-:-:S04]  /*df80*/  UISETP.NE.U32.AND UP0, UPT, UR14, URZ, UPT ;  /* 0x0000003f0e00728c */ /* 0x000fc8000bf05070 */
[----:B------:R-:W-:-:S08]  /*df90*/  UISETP.NE.AND.EX UP0, UPT, UR15, URZ, UPT, UP0 ;  /* 0x0000003f0f00728c */ /* 0x000fd0000bf05300 */
[----:B------:R2:W3:Y:S03]  /*dfa0*/  @P0 LDG.E R3, desc[UR54][R4.64] ;  /* 0x0000003604030981 */ /* 0x0004e6000c1e1900 */
[----:B------:R-:W-:Y:S01]  /*dfb0*/  @UP0 ULEA UR14, UP1, UR36, UR14, 0x2 ;  /* 0x0000000e240e0291 */ /* 0x000fe2000f82103f */
[----:B------:R-:W-:-:S03]  /*dfc0*/  PLOP3.LUT P4, PT, PT, PT, UP0, 0x80, 0x0 ;  /* 0x000000000000781c */ /* 0x000fc60003f8f008 */
[----:B------:R-:W-:Y:S02]  /*dfd0*/  @UP0 ULEA.HI.X UR15, UR36, UR15, UR37, 0x2, UP1 ;  /* 0x0000000f240f0291 */ /* 0x000fe400088f1425 */
[----:B--2---:R-:W-:-:S04]  /*dfe0*/  IMAD.U32 R4, RZ, RZ, UR14 ;  /* 0x0000000eff047e24 */ /* 0x004fc8000f8e00ff */
[----:B------:R-:W-:-:S05]  /*dff0*/  IMAD.U32 R5, RZ, RZ, UR15 ;  /* 0x0000000fff057e24 */ /* 0x000fca000f8e00ff */
[----:B------:R2:W4:Y:S01]  /*e000*/  @P4 LDG.E R6, desc[UR54][R4.64] ;  /* 0x0000003604064981 */ /* 0x000522000c1e1900 */
[----:B------:R-:W-:Y:S01]  /*e010*/  UISETP.NE.AND UP2, UPT, UR9, 0x1, UPT ;  /* 0x000000010900788c */ /* 0x000fe2000bf45270 */
[----:B-1----:R-:W-:Y:S01]  /*e020*/  VIADD R72, R17, UR39 ;  /* 0x0000002711487c36 */ /* 0x002fe20008000000 */
[----:B------:R-:W-:Y:S01]  /*e030*/  UISETP.GT.AND UP1, UPT, UR43, 0x1, UPT ;  /* 0x000000012b00788c */ /* 0x000fe2000bf24270 */
[----:B------:R-:W-:Y:S01]  /*e040*/  UMOV UR23, 0x9b8 ;  /* 0x000009b800177882 */ /* 0x000fe20000000000 */
[----:B------:R-:W-:Y:S02]  /*e050*/  UISETP.NE.U32.AND UP0, UPT, UR16, URZ, UPT ;  /* 0x0000003f1000728c */ /* 0x000fe4000bf05070 */
[----:B------:R-:W-:Y:S01]  /*e060*/  PLOP3.LUT P1, PT, PT, PT, UP2, 0x80, 0x0 ;  /* 0x000000000000781c */ /* 0x000fe20003f2f028 */
[----:B------:R-:W-:Y:S02]  /*e070*/  USEL UR23, UR23, 0x978, UP1 ;  /* 0x0000097817177887 */ /* 0x000fe40008800000 */
[----:B------:R-:W-:Y:S01]  /*e080*/  UISETP.NE.AND.EX UP0, UPT, UR17, URZ, UPT, UP0 ;  /* 0x0000003f1100728c */ /* 0x000fe2000bf05300 */
[----:B------:R-:W-:Y:S01]  /*e090*/  UMOV UR4, URZ ;  /* 0x0000003f00047c82 */ /* 0x000fe20008000000 */
[----:B------:R-:W-:-:S02]  /*e0a0*/  USEL UR22, UR40, URZ, UP1 ;  /* 0x0000003f28167287 */ /* 0x000fc40008800000 */
[----:B------:R-:W-:Y:S01]  /*e0b0*/  USEL UR36, UR36, URZ, !UP0 ;  /* 0x0000003f24247287 */ /* 0x000fe2000c000000 */
[----:B------:R-:W-:Y:S01]  /*e0c0*/  @UP2 ULDC UR26, c[0x0][0xbec] ;  /* 0x0002fb00001a2ab9 */ /* 0x000fe20000000800 */
[----:B------:R-:W-:-:S04]  /*e0d0*/  USEL UR37, UR37, URZ, !UP0 ;  /* 0x0000003f25257287 */ /* 0x000fc8000c000000 */
[----:B------:R-:W-:Y:S01]  /*e0e0*/  ULDC.64 UR16, c[0x0][UR23+0x220] ;  /* 0x0000880017107abb */ /* 0x000fe20008000a00 */
[----:B------:R-:W-:Y:S01]  /*e0f0*/  ULDC.64 UR20, c[0x0][UR23+0x218] ;  /* 0x0000860017147abb */ /* 0x000fe20008000a00 */
[----:B------:R-:W-:Y:S01]  /*e100*/  ULDC.64 UR18, c[0x0][UR23+0x228] ;  /* 0x00008a0017127abb */ /* 0x000fe20008000a00 */
[----:B--2---:R-:W-:Y:S01]  /*e110*/  @P1 IMAD.HI.U32 R4, R72, UR26, RZ ;  /* 0x0000001a48041c27 */ /* 0x004fe2000f8e00ff */
[----:B------:R-:W-:Y:S02]  /*e120*/  UIMAD UR17, UR17, UR36, URZ ;  /* 0x00000024111172a4 */ /* 0x000fe4000f8e023f */
[----:B------:R-:W-:Y:S02]  /*e130*/  UIMAD.WIDE.U32 UR14, UR20, UR38, URZ ;  /* 0x00000026140e72a5 */ /* 0x000fe4000f8e003f */
[----:B------:R-:W-:Y:S01]  /*e140*/  UIMAD.WIDE.U32 UR24, UR18, UR22, URZ ;  /* 0x00000016121872a5 */ /* 0x000fe2000f8e003f */
[----:B------:R-:W-:Y:S01]  /*e150*/  @UP2 ULDC UR27, c[0x0][0xbf0] ;  /* 0x0002fc00001b2ab9 */ /* 0x000fe20000000800 */
[----:B------:R-:W-:-:S02]  /*e160*/  UIMAD UR20, UR21, UR38, URZ ;  /* 0x00000026151472a4 */ /* 0x000fc4000f8e023f */
[----:B------:R-:W-:Y:S02]  /*e170*/  UIMAD UR22, UR19, UR22, URZ ;  /* 0x00000016131672a4 */ /* 0x000fe4000f8e023f */
[----:B------:R-:W-:Y:S02]  /*e180*/  UIMAD.WIDE.U32 UR18, UR16, UR36, URZ ;  /* 0x00000024101272a5 */ /* 0x000fe4000f8e003f */
[----:B------:R-:W-:Y:S02]  /*e190*/  UIMAD UR17, UR16, UR37, UR17 ;  /* 0x00000025101172a4 */ /* 0x000fe4000f8e0211 */
[----:B------:R-:W-:Y:S02]  /*e1a0*/  UIADD3 UR16, UR15, UR20, URZ ;  /* 0x000000140f107290 */ /* 0x000fe4000fffe03f */
[----:B------:R-:W-:Y:S02]  /*e1b0*/  UIADD3 UR22, UR25, UR22, URZ ;  /* 0x0000001619167290 */ /* 0x000fe4000fffe03f */
[----:B------:R-:W-:-:S04]  /*e1c0*/  UIADD3 UR15, UR19, UR17, URZ ;  /* 0x00000011130f7290 */ /* 0x000fc8000fffe03f */
[----:B------:R-:W-:Y:S01]  /*e1d0*/  IMAD.U32 R70, RZ, RZ, UR22 ;  /* 0x00000016ff467e24 */ /* 0x000fe2000f8e00ff */
[----:B---3--:R-:W-:Y:S01]  /*e1e0*/  @P0 R2UR UR4, R3 ;  /* 0x00000000030402ca */ /* 0x008fe200000e0000 */
[----:B------:R-:W-:Y:S01]  /*e1f0*/  IMAD.MOV.U32 R3, RZ, RZ, R72 ;  /* 0x000000ffff037224 */ /* 0x000fe200078e0048 */
[----:B------:R-:W-:Y:S01]  /*e200*/  @P1 SHF.R.U32.HI R3, RZ, UR27, R4 ;  /* 0x0000001bff031c19 */ /* 0x000fe20008011604 */
[----:B------:R-:W-:-:S03]  /*e210*/  IMAD.U32 R4, RZ, RZ, UR24 ;  /* 0x00000018ff047e24 */ /* 0x000fc6000f8e00ff */
[--C-:B------:R-:W-:Y:S01]  /*e220*/  SHF.R.S32.HI R5, RZ, 0x1f, R3.reuse ;  /* 0x0000001fff057819 */ /* 0x100fe20000011403 */
[----:B------:R-:W-:-:S04]  /*e230*/  IMAD.MOV R7, RZ, RZ, -R3 ;  /* 0x000000ffff077224 */ /* 0x000fc800078e0a03 */
[----:B------:R-:W-:Y:S02]  /*e240*/  IMAD R7, R7, UR9, R72 ;  /* 0x0000000907077c24 */ /* 0x000fe4000f8e0248 */
[----:B------:R-:W-:Y:S02]  /*e250*/  UIADD3 UR14, UP0, UP3, UR18, UR14, UR4 ;  /* 0x0000000e120e7290 */ /* 0x000fe4000fb1e004 */
[----:B------:R-:W-:Y:S01]  /*e260*/  USHF.R.S32.HI UR17, URZ, 0x1f, UR4 ;  /* 0x0000001f3f117899 */ /* 0x000fe20008011404 */
[----:B------:R-:W-:Y:S01]  /*e270*/  ULDC.64 UR18, c[0x0][0xba8] ;  /* 0x0002ea0000127ab9 */ /* 0x000fe20000000a00 */
[----:B------:R-:W-:Y:S02]  /*e280*/  @!UP1 ULDC UR18, c[0x0][0xb50] ;  /* 0x0002d40000129ab9 */ /* 0x000fe40000000800 */
[----:B------:R-:W-:Y:S01]  /*e290*/  UIADD3.X UR16, UR15, UR16, UR17, UP0, UP3 ;  /* 0x000000100f107290 */ /* 0x000fe200087e6411 */
[----:B------:R-:W-:Y:S01]  /*e2a0*/  IADD3 R4, P2, P3, R3, UR14, R4 ;  /* 0x0000000e03047c10 */ /* 0x000fe2000fb5e004 */
[----:B------:R-:W-:Y:S01]  /*e2b0*/  @!UP1 ULDC UR19, c[0x0][0xb54] ;  /* 0x0002d50000139ab9 */ /* 0x000fe20000000800 */
[----:B------:R-:W-:Y:S01]  /*e2c0*/  ULDC.64 UR14, c[0x0][UR23+0x210] ;  /* 0x00008400170e7abb */ /* 0x000fe20008000a00 */
[----:B------:R-:W-:Y:S01]  /*e2d0*/  SHF.R.S32.HI R3, RZ, 0x1f, R7 ;  /* 0x0000001fff037819 */ /* 0x000fe20000011407 */
[----:B------:R-:W-:Y:S01]  /*e2e0*/  IMAD R68, R7, UR15, RZ ;  /* 0x0000000f07447c24 */ /* 0x000fe2000f8e02ff */
[----:B------:R-:W-:-:S03]  /*e2f0*/  IADD3.X R5, R5, UR16, R70, P2, P3 ;  /* 0x0000001005057c10 */ /* 0x000fc600097e6446 */
[----:B------:R-:W-:Y:S02]  /*e300*/  IMAD R3, R3, UR14, R68 ;  /* 0x0000000e03037c24 */ /* 0x000fe4000f8e0244 */
[----:B------:R-:W-:Y:S01]  /*e310*/  IMAD.WIDE.U32 R4, R7, UR14, R4 ;  /* 0x0000000e07047c25 */ /* 0x000fe2000f8e0004 */
[----:B------:R-:W-:Y:S01]  /*e320*/  ULDC UR14, c[0x0][0xa88] ;  /* 0x0002a200000e7ab9 */ /* 0x000fe20000000800 */
[----:B----4-:R-:W-:Y:S02]  /*e330*/  @P4 R2UR UR14, R6 ;  /* 0x00000000060e42ca */ /* 0x010fe400000e0000 */
[----:B------:R-:W-:Y:S01]  /*e340*/  IMAD.IADD R3, R5, 0x1, R3 ;  /* 0x0000000105037824 */ /* 0x000fe200078e0203 */
[----:B------:R-:W-:-:S04]  /*e350*/  LEA R68, P2, R4, UR18, 0x2 ;  /* 0x0000001204447c11 */ /* 0x000fc8000f8410ff */
[----:B------:R-:W-:Y:S01]  /*e360*/  LEA.HI.X R69, R4, UR19, R3, 0x2, P2 ;  /* 0x0000001304457c11 */ /* 0x000fe200090f1403 */
[----:B0-----:R-:W-:Y:S08]  /*e370*/  @P4 BRA `(.L_x_2810) ;  /* 0x0000000000284947 */ /* 0x001ff00003800000 */
        /* <DEDUP_REMOVED lines=10> */
.L_x_2810:
[----:B------:R-:W2:Y:S04]  /*e420*/  LDL R70, [R1+0x20] ;  /* 0x0000200001467983 */ /* 0x000ea80000100800 */
[----:B------:R-:W3:Y:S01]  /*e430*/  LDL R3, [R1+0x1c] ;  /* 0x00001c0001037983 */ /* 0x000ee20000100800 */
[----:B------:R-:W-:Y:S01]  /*e440*/  UIMAD UR16, UR14, UR9, URZ ;  /* 0x000000090e1072a4 */ /* 0x000fe2000f8e023f */
[----:B------:R-:W-:Y:S02]  /*e450*/  PLOP3.LUT P3, PT, PT, PT, UP1, 0x80, 0x0 ;  /* 0x000000000000781c */ /* 0x000fe40003f6f018 */
[----:B------:R-:W-:Y:S04]  /*e460*/  SHFL.IDX PT, R4, R68, RZ, 0x1c1f ;  /* 0x001c1fff44047589 */ /* 0x000fe800000e0000 */
[----:B------:R-:W0:Y:S04]  /*e470*/  SHFL.IDX PT, R5, R69, RZ, 0x1c1f ;  /* 0x001c1fff45057589 */ /* 0x000e2800000e0000 */
[----:B------:R-:W-:Y:S04]  /*e480*/  SHFL.IDX PT, R6, R68, 0x1, 0x1c1f ;  /* 0x003c1f0044067f89 */ /* 0x000fe800000e0000 */
[----:B------:R-:W1:Y:S01]  /*e490*/  SHFL.IDX PT, R7, R69, 0x1, 0x1c1f ;  /* 0x003c1f0045077f89 */ /* 0x000e6200000e0000 */
[----:B--2---:R-:W-:Y:S01]  /*e4a0*/  VIADD R70, R70, UR39 ;  /* 0x0000002746467c36 */ /* 0x004fe20008000000 */
        /* <DEDUP_REMOVED lines=22> */
[----:B------:R-:W-:Y:S02]  /*e610*/  LOP3.LUT R24, R25, 0x380, RZ, 0xc0, !PT ;  /* 0x0000038019187812 */ /* 0x000fe400078ec0ff */
[----:B------:R-:W-:Y:S02]  /*e620*/  IADD3 R13, P3, R2, 0x2000, RZ ;  /* 0x00002000020d7810 */ /* 0x000fe40007f7e0ff */
[----:B------:R-:W-:Y:S02]  /*e630*/  SHF.R.U64 R24, R24, 0x3, RZ ;  /* 0x0000000318187819 */ /* 0x000fe400000012ff */
[----:B------:R-:W-:-:S02]  /*e640*/  LOP3.LUT R8, R9, 0x380, RZ, 0xc0, !PT ;  /* 0x0000038009087812 */ /* 0x000fc400078ec0ff */
[----:B------:R-:W-:Y:S02]  /*e650*/  LOP3.LUT R12, R13, 0x380, RZ, 0xc0, !PT ;  /* 0x000003800d0c7812 */ /* 0x000fe400078ec0ff */
[----:B------:R-:W-:Y:S01]  /*e660*/  LOP3.LUT R24, R24, R25, RZ, 0x3c, !PT ;  /* 0x0000001918187212 */ /* 0x000fe200078e3cff */
[--C-:B------:R-:W-:Y:S01]  /*e670*/  IMAD.X R25, RZ, RZ, R3.reuse, P2 ;  /* 0x000000ffff197224 */ /* 0x100fe200010e0603 */
[----:B------:R-:W-:Y:S02]  /*e680*/  IADD3 R49, P2, R2, 0x9000, RZ ;  /* 0x0000900002317810 */ /* 0x000fe40007f5e0ff */
[----:B------:R-:W-:Y:S02]  /*e690*/  SHF.R.U64 R8, R8, 0x3, RZ ;  /* 0x0000000308087819 */ /* 0x000fe400000012ff */
[----:B------:R-:W-:Y:S01]  /*e6a0*/  SHF.R.U64 R12, R12, 0x3, RZ ;  /* 0x000000030c0c7819 */ /* 0x000fe200000012ff */
[----:B------:R-:W-:Y:S01]  /*e6b0*/  UIMAD UR12, UR17, UR14, URZ ;  /* 0x0000000e110c72a4 */ /* 0x000fe2000f8e023f */
[----:B------:R-:W-:Y:S01]  /*e6c0*/  LOP3.LUT R48, R49, 0x380, RZ, 0xc0, !PT ;  /* 0x0000038031307812 */ /* 0x000fe200078ec0ff */
[----:B------:R-:W-:Y:S01]  /*e6d0*/  UIMAD.WIDE.U32 UR10, UR4, UR14, URZ ;  /* 0x0000000e040a72a5 */ /* 0x000fe2000f8e003f */
[----:B------:R-:W-:Y:S01]  /*e6e0*/  LOP3.LUT R8, R8, R9, RZ, 0x3c, !PT ;  /* 0x0000000908087212 */ /* 0x000fe200078e3cff */
[--C-:B------:R-:W-:Y:S01]  /*e6f0*/  IMAD.X R9, RZ, RZ, R3.reuse, P4 ;  /* 0x000000ffff097224 */ /* 0x100fe200020e0603 */
[----:B------:R-:W-:Y:S01]  /*e700*/  LOP3.LUT R12, R12, R13, RZ, 0x3c, !PT ;  /* 0x0000000d0c0c7212 */ /* 0x000fe200078e3cff */
[----:B------:R-:W-:Y:S01]  /*e710*/  IMAD.X R13, RZ, RZ, R3, P3 ;  /* 0x000000ffff0d7224 */ /* 0x000fe200018e0603 */
[----:B------:R-:W-:-:S02]  /*e720*/  IADD3 R29, P0, R2, 0x4000, RZ ;  /* 0x00004000021d7810 */ /* 0x000fc40007f1e0ff */
[C---:B------:R-:W-:Y:S02]  /*e730*/  IADD3 R33, P6, R2.reuse, 0x5000, RZ ;  /* 0x0000500002217810 */ /* 0x040fe40007fde0ff */
[C---:B------:R-:W-:Y:S02]  /*e740*/  IADD3 R37, P5, R2.reuse, 0x6000, RZ ;  /* 0x0000600002257810 */ /* 0x040fe40007fbe0ff */
[C---:B------:R-:W-:Y:S01]  /*e750*/  LOP3.LUT R7, R2.reuse, 0x380, RZ, 0xc0, !PT ;  /* 0x0000038002077812 */ /* 0x040fe200078ec0ff */
[----:B------:R-:W-:Y:S01]  /*e760*/  UIMAD UR12, UR4, UR15, UR12 ;  /* 0x0000000f040c72a4 */ /* 0x000fe2000f8e020c */
[C---:B------:R-:W-:Y:S01]  /*e770*/  IADD3 R41, P4, R2.reuse, 0x7000, RZ ;  /* 0x0000700002297810 */ /* 0x040fe20007f9e0ff */
[----:B------:R-:W-:Y:S01]  /*e780*/  @UP2 ULDC UR14, c[0x0][0xbec] ;  /* 0x0002fb00000e2ab9 */ /* 0x000fe20000000800 */
[----:B------:R-:W-:Y:S01]  /*e790*/  IADD3 R45, P3, R2, 0x8000, RZ ;  /* 0x00008000022d7810 */ /* 0x000fe20007f7e0ff */
[----:B------:R-:W5:Y:S01]  /*e7a0*/  LD.E.128 R8, desc[UR54][R8.64] ;  /* 0x0000003608087980 */ /* 0x000f62000c101d00 */
[----:B------:R-:W-:-:S02]  /*e7b0*/  SHF.R.U64 R48, R48, 0x3, RZ ;  /* 0x0000000330307819 */ /* 0x000fc400000012ff */
[----:B------:R-:W-:Y:S01]  /*e7c0*/  LOP3.LUT R28, R29, 0x380, RZ, 0xc0, !PT ;  /* 0x000003801d1c7812 */ /* 0x000fe200078ec0ff */
[----:B------:R-:W5:Y:S01]  /*e7d0*/  LD.E.128 R12, desc[UR54][R12.64] ;  /* 0x000000360c0c7980 */ /* 0x000f62000c101d00 */
[----:B------:R-:W-:Y:S02]  /*e7e0*/  LOP3.LUT R32, R33, 0x380, RZ, 0xc0, !PT ;  /* 0x0000038021207812 */ /* 0x000fe400078ec0ff */
[----:B------:R-:W-:Y:S01]  /*e7f0*/  LOP3.LUT R36, R37, 0x380, RZ, 0xc0, !PT ;  /* 0x0000038025247812 */ /* 0x000fe200078ec0ff */
[----:B------:R-:W5:Y:S01]  /*e800*/  LD.E.128 R24, desc[UR54][R24.64] ;  /* 0x0000003618187980 */ /* 0x000f62000c101d00 */
[----:B------:R-:W-:Y:S02]  /*e810*/  LOP3.LUT R40, R41, 0x380, RZ, 0xc0, !PT ;  /* 0x0000038029287812 */ /* 0x000fe400078ec0ff */
[----:B------:R-:W-:Y:S02]  /*e820*/  LOP3.LUT R44, R45, 0x380, RZ, 0xc0, !PT ;  /* 0x000003802d2c7812 */ /* 0x000fe400078ec0ff */
[----:B------:R-:W-:Y:S01]  /*e830*/  LOP3.LUT R48, R48, R49, RZ, 0x3c, !PT ;  /* 0x0000003130307212 */ /* 0x000fe200078e3cff */
[----:B------:R-:W-:Y:S01]  /*e840*/  IMAD.X R49, RZ, RZ, R3, P2 ;  /* 0x000000ffff317224 */ /* 0x000fe200010e0603 */
[----:B------:R-:W-:-:S02]  /*e850*/  IADD3 R5, P2, R2, 0xf000, RZ ;  /* 0x0000f00002057810 */ /* 0x000fc40007f5e0ff */
[----:B------:R-:W-:Y:S02]  /*e860*/  SHF.R.U64 R28, R28, 0x3, RZ ;  /* 0x000000031c1c7819 */ /* 0x000fe400000012ff */
[----:B------:R-:W-:Y:S02]  /*e870*/  SHF.R.U64 R32, R32, 0x3, RZ ;  /* 0x0000000320207819 */ /* 0x000fe400000012ff */
[----:B------:R-:W-:Y:S01]  /*e880*/  SHF.R.U64 R7, R7, 0x3, RZ ;  /* 0x0000000307077819 */ /* 0x000fe200000012ff */
[----:B------:R-:W-:Y:S01]  /*e890*/  UIADD3 UR11, UR11, UR12, URZ ;  /* 0x0000000c0b0b7290 */ /* 0x000fe2000fffe03f */
[----:B------:R-:W-:Y:S01]  /*e8a0*/  SHF.R.U64 R36, R36, 0x3, RZ ;  /* 0x0000000324247819 */ /* 0x000fe200000012ff */
[----:B------:R-:W-:Y:S01]  /*e8b0*/  USHF.R.S32.HI UR4, URZ, 0x1f, UR36 ;  /* 0x0000001f3f047899 */ /* 0x000fe20008011424 */
[----:B------:R-:W-:Y:S01]  /*e8c0*/  SHF.R.U64 R40, R40, 0x3, RZ ;  /* 0x0000000328287819 */ /* 0x000fe200000012ff */
[----:B------:R-:W-:Y:S01]  /*e8d0*/  ULDC.64 UR12, c[0x0][0xae8] ;  /* 0x0002ba00000c7ab9 */ /* 0x000fe20000000a00 */
[----:B------:R-:W-:Y:S01]  /*e8e0*/  SHF.R.U64 R44, R44, 0x3, RZ ;  /* 0x000000032c2c7819 */ /* 0x000fe200000012ff */
[--C-:B------:R-:W-:Y:S01]  /*e8f0*/  IMAD.X R73, RZ, RZ, R3.reuse, P2 ;  /* 0x000000ffff497224 */ /* 0x100fe200010e0603 */
[----:B------:R-:W-:Y:S01]  /*e900*/  LOP3.LUT R4, R5, 0x380, RZ, 0xc0, !PT ;  /* 0x0000038005047812 */ /* 0x000fe200078ec0ff */
[----:B------:R-:W5:Y:S01]  /*e910*/  LD.E.128 R48, desc[UR54][R48.64] ;  /* 0x0000003630307980 */ /* 0x000f62000c101d00 */
        /* <DEDUP_REMOVED lines=11> */
[----:B------:R-:W-:Y:S01]  /*e9d0*/  UIMAD.WIDE.U32 UR10, UR38, UR12, UR10 ;  /* 0x0000000c260a72a5 */ /* 0x000fe2000f8e000a */
[C---:B------:R-:W-:Y:S01]  /*e9e0*/  IADD3 R57, P6, R2.reuse, 0xb000, RZ ;  /* 0x0000b00002397810 */ /* 0x040fe20007fde0ff */
[----:B------:R-:W5:Y:S01]  /*e9f0*/  LD.E.128 R28, desc[UR54][R28.64] ;  /* 0x000000361c1c7980 */ /* 0x000f62000c101d00 */
[----:B------:R-:W-:-:S02]  /*ea00*/  IADD3 R61, P5, R2, 0xc000, RZ ;  /* 0x0000c000023d7810 */ /* 0x000fc40007fbe0ff */
[C---:B------:R-:W-:Y:S01]  /*ea10*/  IADD3 R65, P4, R2.reuse, 0xd000, RZ ;  /* 0x0000d00002417810 */ /* 0x040fe20007f9e0ff */
[----:B------:R-:W5:Y:S01]  /*ea20*/  LD.E.128 R32, desc[UR54][R32.64] ;  /* 0x0000003620207980 */ /* 0x000f62000c101d00 */
[----:B------:R-:W-:Y:S02]  /*ea30*/  IADD3 R69, P3, R2, 0xe000, RZ ;  /* 0x0000e00002457810 */ /* 0x000fe40007f7e0ff */
[----:B------:R-:W-:Y:S01]  /*ea40*/  SHF.R.U64 R4, R4, 0x3, RZ ;  /* 0x0000000304047819 */ /* 0x000fe200000012ff */
[----:B------:R-:W5:Y:S01]  /*ea50*/  LD.E.128 R36, desc[UR54][R36.64] ;  /* 0x0000003624247980 */ /* 0x000f62000c101d00 */
[----:B------:R-:W-:Y:S02]  /*ea60*/  LOP3.LUT R2, R7, R2, RZ, 0x3c, !PT ;  /* 0x0000000207027212 */ /* 0x000fe400078e3cff */
[----:B------:R-:W-:Y:S01]  /*ea70*/  LOP3.LUT R72, R4, R5, RZ, 0x3c, !PT ;  /* 0x0000000504487212 */ /* 0x000fe200078e3cff */
[----:B------:R-:W-:Y:S01]  /*ea80*/  UIMAD UR11, UR38, UR13, UR11 ;  /* 0x0000000d260b72a4 */ /* 0x000fe2000f8e020b */
[----:B------:R-:W-:Y:S01]  /*ea90*/  LOP3.LUT R52, R53, 0x380, RZ, 0xc0, !PT ;  /* 0x0000038035347812 */ /* 0x000fe200078ec0ff */
[----:B------:R0:W5:Y:S01]  /*eaa0*/  LD.E.128 R4, desc[UR54][R2.64] ;  /* 0x0000003602047980 */ /* 0x000162000c101d00 */
[----:B------:R-:W-:Y:S01]  /*eab0*/  ULDC.64 UR12, c[0x0][0xaf0] ;  /* 0x0002bc00000c7ab9 */ /* 0x000fe20000000a00 */
[----:B------:R-:W-:Y:S01]  /*eac0*/  LOP3.LUT R56, R57, 0x380, RZ, 0xc0, !PT ;  /* 0x0000038039387812 */ /* 0x000fe200078ec0ff */
[----:B------:R-:W-:Y:S01]  /*ead0*/  UIMAD UR4, UR4, UR12, URZ ;  /* 0x0000000c040472a4 */ /* 0x000fe2000f8e023f */
[----:B------:R-:W-:Y:S01]  /*eae0*/  LOP3.LUT R60, R61, 0x380, RZ, 0xc0, !PT ;  /* 0x000003803d3c7812 */ /* 0x000fe200078ec0ff */
[----:B------:R-:W5:Y:S01]  /*eaf0*/  LD.E.128 R40, desc[UR54][R40.64] ;  /* 0x0000003628287980 */ /* 0x000f62000c101d00 */
[----:B------:R-:W-:-:S02]  /*eb00*/  LOP3.LUT R64, R65, 0x380, RZ, 0xc0, !PT ;  /* 0x0000038041407812 */ /* 0x000fc400078ec0ff */
[----:B------:R-:W-:Y:S01]  /*eb10*/  LOP3.LUT R68, R69, 0x380, RZ, 0xc0, !PT ;  /* 0x0000038045447812 */ /* 0x000fe200078ec0ff */
[----:B------:R-:W5:Y:S01]  /*eb20*/  LD.E.128 R44, desc[UR54][R44.64] ;  /* 0x000000362c2c7980 */ /* 0x000f62000c101d00 */
[----:B0-----:R-:W-:Y:S01]  /*eb30*/  IMAD R2, R20, 0x20, R21 ;  /* 0x0000002014027824 */ /* 0x001fe200078e0215 */
[----:B------:R-:W-:Y:S01]  /*eb40*/  UIMAD UR4, UR36, UR13, UR4 ;  /* 0x0000000d240472a4 */ /* 0x000fe2000f8e0204 */
[----:B------:R-:W-:Y:S01]  /*eb50*/  SHF.R.U64 R52, R52, 0x3, RZ ;  /* 0x0000000334347819 */ /* 0x000fe200000012ff */
[----:B------:R-:W5:Y:S01]  /*eb60*/  LD.E.128 R72, desc[UR54][R72.64] ;  /* 0x0000003648487980 */ /* 0x000f62000c101d00 */
[----:B------:R-:W-:Y:S01]  /*eb70*/  VIADD R76, R2, UR39 ;  /* 0x00000027024c7c36 */ /* 0x000fe20008000000 */
[----:B------:R-:W-:Y:S01]  /*eb80*/  UIMAD.WIDE.U32 UR36, UR36, UR12, UR10 ;  /* 0x0000000c242472a5 */ /* 0x000fe2000f8e000a */
[----:B------:R-:W-:Y:S02]  /*eb90*/  SHF.R.U64 R56, R56, 0x3, RZ ;  /* 0x0000000338387819 */ /* 0x000fe400000012ff */
[----:B------:R-:W-:Y:S01]  /*eba0*/  @P1 IMAD.HI.U32 R2, R76, UR14, RZ ;  /* 0x0000000e4c021c27 */ /* 0x000fe2000f8e00ff */
[----:B------:R-:W-:Y:S01]  /*ebb0*/  @UP2 ULDC UR10, c[0x0][0xbf0] ;  /* 0x0002fc00000a2ab9 */ /* 0x000fe20000000800 */
[----:B------:R-:W-:-:S02]  /*ebc0*/  SHF.R.U64 R60, R60, 0x3, RZ ;  /* 0x000000033c3c7819 */ /* 0x000fc400000012ff */
[----:B------:R-:W-:Y:S01]  /*ebd0*/  IMAD.MOV.U32 R77, RZ, RZ, R76 ;  /* 0x000000ffff4d7224 */ /* 0x000fe200078e004c */
[----:B------:R-:W-:Y:S01]  /*ebe0*/  @P1 SHF.R.U32.HI R77, RZ, UR10, R2 ;  /* 0x0000000aff4d1c19 */ /* 0x000fe20008011602 */
[----:B------:R-:W-:Y:S01]  /*ebf0*/  UIADD3 UR4, UR37, UR4, URZ ;  /* 0x0000000425047290 */ /* 0x000fe2000fffe03f */
[----:B------:R-:W-:Y:S01]  /*ec00*/  SHF.R.U64 R64, R64, 0x3, RZ ;  /* 0x0000000340407819 */ /* 0x000fe200000012ff */
[----:B------:R-:W-:Y:S01]  /*ec10*/  ULDC.64 UR10, c[0x0][0xae0] ;  /* 0x0002b800000a7ab9 */ /* 0x000fe20000000a00 */
[----:B------:R-:W-:Y:S01]  /*ec20*/  SHF.R.U64 R68, R68, 0x3, RZ ;  /* 0x0000000344447819 */ /* 0x000fe200000012ff */
[--C-:B------:R-:W-:Y:S01]  /*ec30*/  IMAD.MOV R79, RZ, RZ, -R77.reuse ;  /* 0x000000ffff4f7224 */ /* 0x100fe200078e0a4d */
[----:B------:R-:W-:Y:S02]  /*ec40*/  SHF.R.S32.HI R20, RZ, 0x1f, R77 ;  /* 0x0000001fff147819 */ /* 0x000fe4000001144d */
        /* <DEDUP_REMOVED lines=10> */
[----:B------:R-:W5:Y:S01]  /*ecf0*/  LD.E.128 R52, desc[UR54][R52.64] ;  /* 0x0000003634347980 */ /* 0x000f62000c101d00 */
[----:B------:R-:W-:-:S02]  /*ed00*/  IMAD R20, R20, UR10, RZ ;  /* 0x0000000a14147c24 */ /* 0x000fc4000f8e02ff */
[----:B------:R-:W-:Y:S01]  /*ed10*/  IMAD R79, R79, UR9, R76 ;  /* 0x000000094f4f7c24 */ /* 0x000fe2000f8e024c */
[----:B------:R-:W5:Y:S01]  /*ed20*/  LD.E.128 R56, desc[UR54][R56.64] ;  /* 0x0000003638387980 */ /* 0x000f62000c101d00 */
[----:B------:R-:W-:Y:S02]  /*ed30*/  IMAD.U32 R3, RZ, RZ, UR37 ;  /* 0x00000025ff037e24 */ /* 0x000fe4000f8e00ff */
[----:B------:R-:W-:Y:S01]  /*ed40*/  IMAD.U32 R2, RZ, RZ, UR36 ;  /* 0x00000024ff027e24 */ /* 0x000fe2000f8e00ff */
[----:B------:R-:W5:Y:S01]  /*ed50*/  LD.E.128 R60, desc[UR54][R60.64] ;  /* 0x000000363c3c7980 */ /* 0x000f62000c101d00 */
[----:B------:R-:W-:Y:S02]  /*ed60*/  IMAD.U32 R3, RZ, RZ, UR4 ;  /* 0x00000004ff037e24 */ /* 0x000fe4000f8e00ff */
[C---:B------:R-:W-:Y:S01]  /*ed70*/  IMAD R81, R77.reuse, UR11, R20 ;  /* 0x0000000b4d517c24 */ /* 0x040fe2000f8e0214 */
[----:B------:R-:W-:Y:S01]  /*ed80*/  SHF.R.S32.HI R20, RZ, 0x1f, R79 ;  /* 0x0000001fff147819 */ /* 0x000fe2000001144f */
[----:B------:R-:W-:Y:S01]  /*ed90*/  IMAD.WIDE.U32 R2, R77, UR10, R2 ;  /* 0x0000000a4d027c25 */ /* 0x000fe2000f8e0002 */
[----:B------:R-:W-:Y:S01]  /*eda0*/  ULDC.64 UR10, c[0x0][0xad8] ;  /* 0x0002b600000a7ab9 */ /* 0x000fe20000000a00 */
[----:B------:R-:W5:Y:S02]  /*edb0*/  LD.E.128 R64, desc[UR54][R64.64] ;  /* 0x0000003640407980 */ /* 0x000f64000c101d00 */
[----:B------:R-:W-:-:S02]  /*edc0*/  IMAD.IADD R3, R3, 0x1, R81 ;  /* 0x0000000103037824 */ /* 0x000fc400078e0251 */
[----:B------:R-:W-:Y:S01]  /*edd0*/  IMAD R20, R20, UR10, RZ ;  /* 0x0000000a14147c24 */ /* 0x000fe2000f8e02ff */
[----:B------:R-:W5:Y:S01]  /*ede0*/  LD.E.128 R68, desc[UR54][R68.64] ;  /* 0x0000003644447980 */ /* 0x000f62000c101d00 */
[----:B------:R-:W-:Y:S01]  /*edf0*/  VIADD R82, R21, UR39 ;  /* 0x0000002715527c36 */ /* 0x000fe20008000000 */
[----:B------:R-:W-:Y:S01]  /*ee00*/  @!PT LDS RZ, [RZ] ;  /* 0x00000000fffff984 */ /* 0x000fe20000000800 */
[----:B------:R-:W-:Y:S01]  /*ee10*/  @!PT LDS RZ, [RZ] ;  /* 0x00000000fffff984 */ /* 0x000fe20000000800 */
[----:B------:R-:W-:Y:S01]  /*ee20*/  @!PT LDS RZ, [RZ] ;  /* 0x00000000fffff984 */ /* 0x000fe20000000800 */
[----:B------:R-:W-:Y:S01]  /*ee30*/  @!PT LDS RZ, [RZ] ;  /* 0x00000000fffff984 */ /* 0x000fe20000000800 */
[----:B------:R0:W-:Y:S06]  /*ee40*/  MEMBAR.ALL.CTA ;  /* 0x0000000000007992 */ /* 0x0001ec0000008000 */
[----:B0-----:R-:W0:Y:S01]  /*ee50*/  FENCE.VIEW.ASYNC.S ;  /* 0x00000000000073c6 */ /* 0x001e220000000000 */
[----:B------:R-:W-:-:S02]  /*ee60*/  IMAD R21, R79, UR11, R20 ;  /* 0x0000000b4f157c24 */ /* 0x000fc4000f8e0214 */
[----:B------:R-:W-:Y:S01]  /*ee70*/  IMAD.WIDE.U32 R2, R79, UR10, R2 ;  /* 0x0000000a4f027c25 */ /* 0x000fe2000f8e0002 */
[----:B------:R-:W-:-:S03]  /*ee80*/  ULDC.64 UR10, c[0x0][0xa80] ;  /* 0x0002a000000a7ab9 */ /* 0x000fc60000000a00 */
        /* <DEDUP_REMOVED lines=39> */
.L_x_2813:
[----:B------:R-:W-:Y:S05]  /*f100*/  BSYNC B1 ;  /* 0x0000000000017941 */ /* 0x000fea0003800000 */
.L_x_2812:
        /* <DEDUP_REMOVED lines=21> */
.L_x_2815:
[----:B------:R-:W-:Y:S05]  /*f260*/  BSYNC B1 ;  /* 0x0000000000017941 */ /* 0x000fea0003800000 */
.L_x_2814:
        /* <DEDUP_REMOVED lines=21> */
.L_x_2817:
[----:B------:R-:W-:Y:S05]  /*f3c0*/  BSYNC B1 ;  /* 0x0000000000017941 */ /* 0x000fea0003800000 */
.L_x_2816:
        /* <DEDUP_REMOVED lines=24> */
.L_x_2811:
        /* <DEDUP_REMOVED lines=21> */
[C---:B------:R-:W-:Y:S01]  /*f6a0*/  VIADD R182, R16.reuse, 0x10 ;  /* 0x0000001010b67836 */ /* 0x040fe20000000000 */
[----:B------:R-:W-:Y:S01]  /*f6b0*/  UIADD3 UR8, UR8, 0x38820, URZ ;  /* 0x0003882008087890 */ /* 0x000fe2000fffe03f */
[----:B------:R-:W-:Y:S01]  /*f6c0*/  VIADD R184, R16, 0x8 ;  /* 0x0000000810b87836 */ /* 0x000fe20000000000 */
[----:B------:R-:W-:Y:S01]  /*f6d0*/  UIMAD.WIDE.U32 UR36, UR36, UR14, UR10 ;  /* 0x0000000e242472a5 */ /* 0x000fe2000f8e000a */
[----:B------:R-:W-:Y:S01]  /*f6e0*/  BSSY B1, `(.L_x_2819) ;  /* 0x00000cf000017945 */ /* 0x000fe20003800000 */
        /* <DEDUP_REMOVED lines=69> */
[----:B012---:R-:W-:Y:S06]  /*fb40*/  @P2 BRA `(.L_x_2820) ;  /* 0x0000000800202947 */ /* 0x007fec0003800000 */
[----:B------:R-:W-:Y:S02]  /*fb50*/  ULDC UR4, c[0x0][0xac8] ;  /* 0x0002b20000047ab9 */ /* 0x000fe40000000800 */
[----:B------:R-:W-:Y:S02]  /*fb60*/  ISETP.GE.AND P3, PT, R16, UR4, PT ;  /* 0x0000000410007c0c */ /* 0x000fe4000bf66270 */
[----:B------:R-:W-:Y:S02]  /*fb70*/  ISETP.GE.AND P2, PT, R183, UR4, PT ;  /* 0x00000004b7007c0c */ /* 0x000fe4000bf46270 */
[----:B------:R-:W-:Y:S02]  /*fb80*/  ISETP.GE.AND P1, PT, R181, UR4, PT ;  /* 0x00000004b5007c0c */ /* 0x000fe4000bf26270 */
[----:B------:R-:W-:-:S07]  /*fb90*/  ISETP.GE.AND P4, PT, R179, UR4, PT ;  /* 0x00000004b3007c0c */ /* 0x000fce000bf86270 */
[----:B------:R-:W-:Y:S02]  /*fba0*/  @!P3 IMAD.WIDE R4, R16, 0x4, R2 ;  /* 0x000000041004b825 */ /* 0x000fe400078e0202 */
        /* <DEDUP_REMOVED lines=87> */
[----:B------:R-:W-:Y:S01]  /*10120*/  @!P6 ST.E.64 desc[UR54][R52.64], R34 ;  /* 0x000000223400e985 */ /* 0x000fe2000c101b36 */
[-C--:B0-----:R-:W-:Y:S01]  /*10130*/  @!P2 LEA R6, P5, R217, R2.reuse, 0x2 ;  /* 0x00000002d906a211 */ /* 0x081fe200078a10ff */
[----:B--2---:R-:W-:Y:S01]  /*10140*/  VIADD R43, R16, 0xe8 ;  /* 0x000000e8102b7836 */ /* 0x004fe20000000000 */
[----:B------:R-:W-:Y:S01]  /*10150*/  @!P4 LEA R4, P6, R216, R2, 0x2 ;  /* 0x00000002d804c211 */ /* 0x000fe200078c10ff */
[----:B------:R0:W-:Y:S01]  /*10160*/  @!P3 ST.E.64 desc[UR54][R50.64], R28 ;  /* 0x0000001c3200b985 */ /* 0x0001e2000c101b36 */
[----:B------:R-:W-:-:S02]  /*10170*/  ISETP.GE.AND P3, PT, R22, UR4, PT ;  /* 0x0000000416007c0c */ /* 0x000fc4000bf66270 */
[-C--:B------:R-:W-:Y:S02]  /*10180*/  @!P2 LEA.HI.X R7, R217, R3.reuse, R78, 0x2, P5 ;  /* 0x00000003d907a211 */ /* 0x080fe400028f144e */
[----:B------:R-:W-:-:S03]  /*10190*/  @!P4 LEA.HI.X R5, R216, R3, R77, 0x2, P6 ;  /* 0x00000003d805c211 */ /* 0x000fc600030f144d */
[----:B------:R1:W-:Y:S01]  /*101a0*/  @!P2 ST.E.64 desc[UR54][R6.64], R26 ;  /* 0x0000001a0600a985 */ /* 0x0003e2000c101b36 */
[----:B---3--:R-:W-:-:S03]  /*101b0*/  @!P1 LEA R36, P2, R23, R2, 0x2 ;  /* 0x0000000217249211 */ /* 0x008fc600078410ff */
[----:B------:R2:W-:Y:S01]  /*101c0*/  @!P4 ST.E.64 desc[UR54][R4.64], R14 ;  /* 0x0000000e0400c985 */ /* 0x0005e2000c101b36 */
[----:B------:R-:W-:Y:S01]  /*101d0*/  ISETP.GE.AND P4, PT, R19, UR4, PT ;  /* 0x0000000413007c0c */ /* 0x000fe2000bf86270 */
[----:B0-----:R-:W-:Y:S01]  /*101e0*/  VIADD R29, R16, 0xf0 ;  /* 0x000000f0101d7836 */ /* 0x001fe20000000000 */
[-C--:B------:R-:W-:Y:S02]  /*101f0*/  @!P1 LEA.HI.X R37, R23, R3.reuse, R76, 0x2, P2 ;  /* 0x0000000317259211 */ /* 0x080fe400010f144c */
[----:B------:R-:W-:Y:S02]  /*10200*/  @!P3 LEA R34, P5, R22, R2, 0x2 ;  /* 0x000000021622b211 */ /* 0x000fe400078a10ff */
[----:B------:R-:W-:Y:S01]  /*10210*/  ISETP.GE.AND P2, PT, R18, UR4, PT ;  /* 0x0000000412007c0c */ /* 0x000fe2000bf46270 */
[----:B------:R0:W-:Y:S01]  /*10220*/  @!P1 ST.E.64 desc[UR54][R36.64], R12 ;  /* 0x0000000c24009985 */ /* 0x0001e2000c101b36 */
[----:B------:R-:W-:Y:S01]  /*10230*/  @!P3 LEA.HI.X R35, R22, R3, R73, 0x2, P5 ;  /* 0x000000031623b211 */ /* 0x000fe200028f1449 */
[----:B-1----:R-:W-:Y:S01]  /*10240*/  VIADD R27, R16, 0xf8 ;  /* 0x000000f8101b7836 */ /* 0x002fe20000000000 */
[----:B------:R-:W-:-:S02]  /*10250*/  ISETP.GE.AND P1, PT, R43, UR4, PT ;  /* 0x000000042b007c0c */ /* 0x000fc4000bf26270 */
[----:B------:R-:W-:Y:S01]  /*10260*/  SHF.R.S32.HI R7, RZ, 0x1f, R18 ;  /* 0x0000001fff077819 */ /* 0x000fe20000011412 */
[----:B------:R1:W-:Y:S01]  /*10270*/  @!P3 ST.E.64 desc[UR54][R34.64], R140 ;  /* 0x0000008c2200b985 */ /* 0x0003e2000c101b36 */
[----:B--2---:R-:W-:Y:S02]  /*10280*/  SHF.R.S32.HI R5, RZ, 0x1f, R19 ;  /* 0x0000001fff057819 */ /* 0x004fe40000011413 */
[-C--:B------:R-:W-:Y:S02]  /*10290*/  @!P4 LEA R4, P6, R19, R2.reuse, 0x2 ;  /* 0x000000021304c211 */ /* 0x080fe400078c10ff */
[----:B------:R-:W-:Y:S02]  /*102a0*/  ISETP.GE.AND P3, PT, R29, UR4, PT ;  /* 0x000000041d007c0c */ /* 0x000fe4000bf66270 */
[----:B------:R-:W-:Y:S02]  /*102b0*/  @!P2 LEA R6, P5, R18, R2, 0x2 ;  /* 0x000000021206a211 */ /* 0x000fe400078a10ff */
[----:B------:R-:W-:-:S02]  /*102c0*/  @!P4 LEA.HI.X R5, R19, R3, R5, 0x2, P6 ;  /* 0x000000031305c211 */ /* 0x000fc400030f1405 */
[----:B------:R-:W-:Y:S02]  /*102d0*/  ISETP.GE.AND P6, PT, R27, UR4, PT ;  /* 0x000000041b007c0c */ /* 0x000fe4000bfc6270 */
[-C--:B------:R-:W-:Y:S01]  /*102e0*/  @!P2 LEA.HI.X R7, R18, R3.reuse, R7, 0x2, P5 ;  /* 0x000000031207a211 */ /* 0x080fe200028f1407 */
[----:B------:R1:W-:Y:S01]  /*102f0*/  @!P4 ST.E.64 desc[UR54][R4.64], R138 ;  /* 0x0000008a0400c985 */ /* 0x0003e2000c101b36 */
[----:B0-----:R-:W-:Y:S02]  /*10300*/  SHF.R.S32.HI R13, RZ, 0x1f, R43 ;  /* 0x0000001fff0d7819 */ /* 0x001fe4000001142b */
[C---:B------:R-:W-:Y:S01]  /*10310*/  @!P1 LEA R12, P5, R43.reuse, R2, 0x2 ;  /* 0x000000022b0c9211 */ /* 0x040fe200078a10ff */
[----:B------:R1:W-:Y:S01]  /*10320*/  @!P2 ST.E.64 desc[UR54][R6.64], R148 ;  /* 0x000000940600a985 */ /* 0x0003e2000c101b36 */
[----:B------:R-:W-:Y:S02]  /*10330*/  SHF.R.S32.HI R15, RZ, 0x1f, R29 ;  /* 0x0000001fff0f7819 */ /* 0x000fe4000001141d */
[----:B------:R-:W-:-:S02]  /*10340*/  @!P1 LEA.HI.X R13, R43, R3, R13, 0x2, P5 ;  /* 0x000000032b0d9211 */ /* 0x000fc400028f140d */
        /* <DEDUP_REMOVED lines=8> */
.L_x_2820:
[----:B------:R-:W-:Y:S05]  /*103d0*/  BSYNC B1 ;  /* 0x0000000000017941 */ /* 0x000fea0003800000 */
.L_x_2819:
[----:B-1----:R0:W1:Y:S04]  /*103e0*/  SHFL.IDX PT, R3, R72, 0x1, 0x1c1f ;  /* 0x003c1f0048037f89 */ /* 0x00206800000e0000 */
[----:B------:R0:W2:Y:S01]  /*103f0*/  SHFL.IDX PT, R2, R0, 0x1, 0x1c1f ;  /* 0x003c1f0000027f89 */ /* 0x0000a200000e0000 */
[----:B------:R-:W-:Y:S05]  /*10400*/  @P0 BRA `(.L_x_2818) ;  /* 0x0000001400ec0947 */ /* 0x000fea0003800000 */
[----:B------:R-:W-:Y:S01]  /*10410*/  ULDC UR4, c[0x0][0xac8] ;  /* 0x0002b20000047ab9 */ /* 0x000fe20000000800 */
[C---:B------:R-:W-:Y:S01]  /*10420*/  VIADD R35, R16.reuse, 0xe8 ;  /* 0x000000e810237836 */ /* 0x040fe20000000000 */
[----:B------:R-:W-:Y:S02]  /*10430*/  ISETP.GE.AND P4, PT, R183, UR4, PT ;  /* 0x00000004b7007c0c */ /* 0x000fe4000bf86270 */
[----:B------:R-:W-:Y:S02]  /*10440*/  ISETP.GE.AND P6, PT, R16, UR4, PT ;  /* 0x0000000410007c0c */ /* 0x000fe4000bfc6270 */
[----:B------:R-:W-:Y:S02]  /*10450*/  ISETP.GE.AND P0, PT, R181, UR4, PT ;  /* 0x00000004b5007c0c */ /* 0x000fe4000bf06270 */
[----:B------:R-:W-:Y:S02]  /*10460*/  ISETP.GE.AND P2, PT, R179, UR4, PT ;  /* 0x00000004b3007c0c */ /* 0x000fe4000bf46270 */
[----:B------:R-:W-:-:S02]  /*10470*/  ISETP.GE.AND P1, PT, R177, UR4, PT ;  /* 0x00000004b1007c0c */ /* 0x000fc4000bf26270 */
[----:B0-----:R-:W-:-:S03]  /*10480*/  SHF.R.S32.HI R0, RZ, 0x1f, R35 ;  /* 0x0000001fff007819 */ /* 0x001fc60000011423 */
[CC--:B--2---:R-:W-:Y:S02]  /*10490*/  @!P4 LEA R6, P3, R183.reuse, R2.reuse, 0x2 ;  /* 0x00000002b706c211 */ /* 0x0c4fe400078610ff */
        /* <DEDUP_REMOVED lines=19> */
[-C--:B0-----:R-:W-:Y:S02]  /*105d0*/  @!P4 LEA R4, P5, R173, R2.reuse, 0x2 ;  /* 0x00000002ad04c211 */ /* 0x081fe400078a10ff */
[----:B------:R-:W-:Y:S01]  /*105e0*/  ISETP.GE.AND P1, PT, R167, UR4, PT ;  /* 0x00000004a7007c0c */ /* 0x000fe2000bf26270 */
[----:B------:R0:W-:Y:S01]  /*105f0*/  @!P3 ST.E.64 desc[UR54][R28.64], R110 ;  /* 0x0000006e1c00b985 */ /* 0x0001e2000c101b36 */
[----:B------:R-:W-:Y:S02]  /*10600*/  @!P4 LEA.HI.X R5, R173, R3, R174, 0x2, P5 ;  /* 0x00000003ad05c211 */ /* 0x000fe400028f14ae */
[----:B-1----:R-:W-:Y:S02]  /*10610*/  @!P0 LEA R6, P6, R171, R2, 0x2 ;  /* 0x00000002ab068211 */ /* 0x002fe400078c10ff */
[----:B------:R-:W-:Y:S01]  /*10620*/  ISETP.GE.AND P3, PT, R165, UR4, PT ;  /* 0x00000004a5007c0c */ /* 0x000fe2000bf66270 */
[----:B------:R1:W-:Y:S01]  /*10630*/  @!P4 ST.E.64 desc[UR54][R4.64], R104 ;  /* 0x000000680400c985 */ /* 0x0003e2000c101b36 */
[----:B------:R-:W-:-:S02]  /*10640*/  ISETP.GE.AND P4, PT, R229, UR4, PT ;  /* 0x00000004e5007c0c */ /* 0x000fc4000bf86270 */
[----:B------:R-:W-:Y:S02]  /*10650*/  @!P0 LEA.HI.X R7, R171, R3, R172, 0x2, P6 ;  /* 0x00000003ab078211 */ /* 0x000fe400030f14ac */
[----:B--2---:R-:W-:-:S03]  /*10660*/  @!P2 LEA R12, P5, R169, R2, 0x2 ;  /* 0x00000002a90ca211 */ /* 0x004fc600078a10ff */
[----:B------:R2:W-:Y:S01]  /*10670*/  @!P0 ST.E.64 desc[UR54][R6.64], R102 ;  /* 0x0000006606008985 */ /* 0x0005e2000c101b36 */
[-C--:B------:R-:W-:Y:S02]  /*10680*/  @!P2 LEA.HI.X R13, R169, R3.reuse, R170, 0x2, P5 ;  /* 0x00000003a90da211 */ /* 0x080fe400028f14aa */
[-C--:B---3--:R-:W-:Y:S02]  /*10690*/  @!P1 LEA R14, P0, R167, R2.reuse, 0x2 ;  /* 0x00000002a70e9211 */ /* 0x088fe400078010ff */
[-C--:B----4-:R-:W-:Y:S01]  /*106a0*/  @!P3 LEA R26, P6, R165, R2.reuse, 0x2 ;  /* 0x00000002a51ab211 */ /* 0x090fe200078c10ff */
[----:B------:R3:W-:Y:S01]  /*106b0*/  @!P2 ST.E.64 desc[UR54][R12.64], R96 ;  /* 0x000000600c00a985 */ /* 0x0007e2000c101b36 */
[-C--:B------:R-:W-:Y:S02]  /*106c0*/  @!P1 LEA.HI.X R15, R167, R3.reuse, R168, 0x2, P0 ;  /* 0x00000003a70f9211 */ /* 0x080fe400000f14a8 */
[----:B------:R-:W-:Y:S02]  /*106d0*/  ISETP.GE.AND P2, PT, R228, UR4, PT ;  /* 0x00000004e4007c0c */ /* 0x000fe4000bf46270 */
[----:B0-----:R-:W-:Y:S01]  /*106e0*/  @!P4 LEA R28, P5, R229, R2, 0x2 ;  /* 0x00000002e51cc211 */ /* 0x001fe200078a10ff */
        /* <DEDUP_REMOVED lines=8> */
[----:B-1----:R-:W-:-:S04]  /*10770*/  @!P2 LEA R4, P3, R228, R2, 0x2 ;  /* 0x00000002e404a211 */ /* 0x002fc800078610ff */
[-C--:B------:R-:W-:Y:S02]  /*10780*/  @!P2 LEA.HI.X R5, R228, R3.reuse, R163, 0x2, P3 ;  /* 0x00000003e405a211 */ /* 0x080fe400018f14a3 */
[CC--:B--2---:R-:W-:Y:S02]  /*10790*/  @!P0 LEA R6, P6, R227.reuse, R2.reuse, 0x2 ;  /* 0x00000002e3068211 */ /* 0x0c4fe400078c10ff */
[----:B---3--:R-:W-:Y:S01]  /*107a0*/  @!P1 LEA R12, P5, R226, R2, 0x2 ;  /* 0x00000002e20c9211 */ /* 0x008fe200078a10ff */
[----:B------:R1:W-:Y:S01]  /*107b0*/  @!P2 ST.E.64 desc[UR54][R4.64], R64 ;  /* 0x000000400400a985 */ /* 0x0003e2000c101b36 */
[----:B------:R-:W-:Y:S02]  /*107c0*/  ISETP.GE.AND P3, PT, R224, UR4, PT ;  /* 0x00000004e0007c0c */ /* 0x000fe4000bf66270 */
[-C--:B------:R-:W-:Y:S02]  /*107d0*/  @!P0 LEA.HI.X R7, R227, R3.reuse, R162, 0x2, P6 ;  /* 0x00000003e3078211 */ /* 0x080fe400030f14a2 */
[----:B------:R-:W-:-:S02]  /*107e0*/  @!P1 LEA.HI.X R13, R226, R3, R161, 0x2, P5 ;  /* 0x00000003e20d9211 */ /* 0x000fc400028f14a1 */
[----:B------:R-:W-:Y:S01]  /*107f0*/  ISETP.GE.AND P2, PT, R223, UR4, PT ;  /* 0x00000004df007c0c */ /* 0x000fe2000bf46270 */
[----:B------:R2:W-:Y:S01]  /*10800*/  @!P0 ST.E.64 desc[UR54][R6.64], R62 ;  /* 0x0000003e06008985 */ /* 0x0005e2000c101b36 */
[CC--:B0-----:R-:W-:Y:S02]  /*10810*/  @!P4 LEA R14, P5, R225.reuse, R2.reuse, 0x2 ;  /* 0x00000002e10ec211 */ /* 0x0c1fe400078a10ff */
[----:B------:R-:W-:Y:S01]  /*10820*/  ISETP.GE.AND P0, PT, R222, UR4, PT ;  /* 0x00000004de007c0c */ /* 0x000fe2000bf06270 */
[----:B------:R0:W-:Y:S01]  /*10830*/  @!P1 ST.E.64 desc[UR54][R12.64], R56 ;  /* 0x000000380c009985 */ /* 0x0001e2000c101b36 */
[----:B------:R-:W-:Y:S02]  /*10840*/  @!P4 LEA.HI.X R15, R225, R3, R160, 0x2, P5 ;  /* 0x00000003e10fc211 */ /* 0x000fe400028f14a0 */
[----:B------:R-:W-:Y:S02]  /*10850*/  ISETP.GE.AND P1, PT, R221, UR4, PT ;  /* 0x00000004dd007c0c */ /* 0x000fe4000bf26270 */
[----:B----4-:R-:W-:Y:S01]  /*10860*/  @!P3 LEA R26, P6, R224, R2, 0x2 ;  /* 0x00000002e01ab211 */ /* 0x010fe200078c10ff */
[----:B------:R3:W-:Y:S01]  /*10870*/  @!P4 ST.E.64 desc[UR54][R14.64], R54 ;  /* 0x000000360e00c985 */ /* 0x0007e2000c101b36 */
[----:B------:R-:W-:-:S02]  /*10880*/  ISETP.GE.AND P4, PT, R220, UR4, PT ;  /* 0x00000004dc007c0c */ /* 0x000fc4000bf86270 */
[CC--:B-----5:R-:W-:Y:S02]  /*10890*/  @!P2 LEA R28, P5, R223.reuse, R2.reuse, 0x2 ;  /* 0x00000002df1ca211 */ /* 0x0e0fe400078a10ff */
[-C--:B------:R-:W-:Y:S02]  /*108a0*/  @!P3 LEA.HI.X R27, R224, R3.reuse, R159, 0x2, P6 ;  /* 0x00000003e01bb211 */ /* 0x080fe400030f149f */
[-C--:B------:R-:W-:Y:S02]  /*108b0*/  @!P2 LEA.HI.X R29, R223, R3.reuse, R158, 0x2, P5 ;  /* 0x00000003df1da211 */ /* 0x080fe400028f149e */
[CC--:B-1----:R-:W-:Y:S01]  /*108c0*/  @!P0 LEA R4, P5, R222.reuse, R2.reuse, 0x2 ;  /* 0x00000002de048211 */ /* 0x0c2fe200078a10ff */
[----:B------:R1:W-:Y:S01]  /*108d0*/  @!P3 ST.E.64 desc[UR54][R26.64], R48 ;  /* 0x000000301a00b985 */ /* 0x0003e2000c101b36 */
[----:B------:R-:W-:Y:S02]  /*108e0*/  ISETP.GE.AND P3, PT, R219, UR4, PT ;  /* 0x00000004db007c0c */ /* 0x000fe4000bf66270 */
[----:B--2---:R-:W-:Y:S01]  /*108f0*/  @!P1 LEA R6, P6, R221, R2, 0x2 ;  /* 0x00000002dd069211 */ /* 0x004fe200078c10ff */
[----:B------:R2:W-:Y:S01]  /*10900*/  @!P2 ST.E.64 desc[UR54][R28.64], R46 ;  /* 0x0000002e1c00a985 */ /* 0x0005e2000c101b36 */
[----:B------:R-:W-:-:S02]  /*10910*/  @!P0 LEA.HI.X R5, R222, R3, R83, 0x2, P5 ;  /* 0x00000003de058211 */ /* 0x000fc400028f1453 */
[----:B------:R-:W-:Y:S02]  /*10920*/  ISETP.GE.AND P2, PT, R218, UR4, PT ;  /* 0x00000004da007c0c */ /* 0x000fe4000bf46270 */
[CC--:B0-----:R-:W-:Y:S01]  /*10930*/  @!P4 LEA R12, P5, R220.reuse, R2.reuse, 0x2 ;  /* 0x00000002dc0cc211 */ /* 0x0c1fe200078a10ff */
[----:B------:R0:W-:Y:S01]  /*10940*/  @!P0 ST.E.64 desc[UR54][R4.64], R40 ;  /* 0x0000002804008985 */ /* 0x0001e2000c101b36 */
[-C--:B------:R-:W-:Y:S02]  /*10950*/  @!P1 LEA.HI.X R7, R221, R3.reuse, R82, 0x2, P6 ;  /* 0x00000003dd079211 */ /* 0x080fe400030f1452 */
[----:B------:R-:W-:Y:S02]  /*10960*/  @!P4 LEA.HI.X R13, R220, R3, R81, 0x2, P5 ;  /* 0x00000003dc0dc211 */ /* 0x000fe400028f1451 */
[----:B------:R-:W-:Y:S01]  /*10970*/  ISETP.GE.AND P0, PT, R217, UR4, PT ;  /* 0x00000004d9007c0c */ /* 0x000fe2000bf06270 */
[----:B------:R-:W-:Y:S01]  /*10980*/  @!P1 ST.E.64 desc[UR54][R6.64], R38 ;  /* 0x0000002606009985 */ /* 0x000fe2000c101b36 */
[----:B---3--:R-:W-:-:S03]  /*10990*/  @!P3 LEA R14, P1, R219, R2, 0x2 ;  /* 0x00000002db0eb211 */ /* 0x008fc600078210ff */
[----:B------:R3:W-:Y:S01]  /*109a0*/  @!P4 ST.E.64 desc[UR54][R12.64], R32 ;  /* 0x000000200c00c985 */ /* 0x0007e2000c101b36 */
[----:B------:R-:W-:Y:S02]  /*109b0*/  ISETP.GE.AND P4, PT, R216, UR4, PT ;  /* 0x00000004d8007c0c */ /* 0x000fe4000bf86270 */
[CC--:B-1----:R-:W-:Y:S02]  /*109c0*/  @!P2 LEA R26, P5, R218.reuse, R2.reuse, 0x2 ;  /* 0x00000002da1aa211 */ /* 0x0c2fe400078a10ff */
[-C--:B------:R-:W-:Y:S02]  /*109d0*/  @!P3 LEA.HI.X R15, R219, R3.reuse, R80, 0x2, P1 ;  /* 0x00000003db0fb211 */ /* 0x080fe400008f1450 */
[----:B------:R-:W-:Y:S02]  /*109e0*/  ISETP.GE.AND P1, PT, R23, UR4, PT ;  /* 0x0000000417007c0c */ /* 0x000fe4000bf26270 */
[----:B------:R-:W-:Y:S01]  /*109f0*/  @!P2 LEA.HI.X R27, R218, R3, R79, 0x2, P5 ;  /* 0x00000003da1ba211 */ /* 0x000fe200028f144f */
[----:B------:R-:W-:Y:S01]  /*10a00*/  @!P3 ST.E.64 desc[UR54][R14.64], R30 ;  /* 0x0000001e0e00b985 */ /* 0x000fe2000c101b36 */
[----:B--2---:R-:W-:-:S03]  /*10a10*/  @!P0 LEA R28, P6, R217, R2, 0x2 ;  /* 0x00000002d91c8211 */ /* 0x004fc600078c10ff */
[----:B------:R-:W-:Y:S01]  /*10a20*/  @!P2 ST.E.64 desc[UR54][R26.64], R24 ;  /* 0x000000181a00a985 */ /* 0x000fe2000c101b36 */
[-C--:B0-----:R-:W-:Y:S01]  /*10a30*/  @!P4 LEA R4, P2, R216, R2.reuse, 0x2 ;  /* 0x00000002d804c211 */ /* 0x081fe200078410ff */
[----:B---3--:R-:W-:Y:S01]  /*10a40*/  VIADD R33, R16, 0xf0 ;  /* 0x000000f010217836 */ /* 0x008fe20000000000 */
[-C--:B------:R-:W-:Y:S02]  /*10a50*/  @!P0 LEA.HI.X R29, R217, R3.reuse, R78, 0x2, P6 ;  /* 0x00000003d91d8211 */ /* 0x080fe400030f144e */
[-C--:B------:R-:W-:Y:S02]  /*10a60*/  @!P4 LEA.HI.X R5, R216, R3.reuse, R77, 0x2, P2 ;  /* 0x00000003d805c211 */ /* 0x080fe400010f144d */
[C---:B------:R-:W-:Y:S01]  /*10a70*/  @!P1 LEA R6, P3, R23.reuse, R2, 0x2 ;  /* 0x0000000217069211 */ /* 0x040fe200078610ff */
[----:B------:R-:W-:Y:S01]  /*10a80*/  @!P0 ST.E.64 desc[UR54][R28.64], R20 ;  /* 0x000000141c008985 */ /* 0x000fe2000c101b36 */
[----:B------:R-:W-:Y:S02]  /*10a90*/  ISETP.GE.AND P2, PT, R22, UR4, PT ;  /* 0x0000000416007c0c */ /* 0x000fe4000bf46270 */
[----:B------:R-:W-:Y:S01]  /*10aa0*/  @!P1 LEA.HI.X R7, R23, R3, R76, 0x2, P3 ;  /* 0x0000000317079211 */ /* 0x000fe200018f144c */
[----:B------:R0:W-:Y:S01]  /*10ab0*/  @!P4 ST.E.64 desc[UR54][R4.64], R10 ;  /* 0x0000000a0400c985 */ /* 0x0001e2000c101b36 */
[----:B------:R-:W-:-:S02]  /*10ac0*/  ISETP.GE.AND P4, PT, R19, UR4, PT ;  /* 0x0000000413007c0c */ /* 0x000fc4000bf86270 */
[----:B------:R-:W-:Y:S01]  /*10ad0*/  ISETP.GE.AND P0, PT, R35, UR4, PT ;  /* 0x0000000423007c0c */ /* 0x000fe2000bf06270 */
[----:B------:R1:W-:Y:S01]  /*10ae0*/  @!P1 ST.E.64 desc[UR54][R6.64], R8 ;  /* 0x0000000806009985 */ /* 0x0003e2000c101b36 */
[----:B------:R-:W-:Y:S02]  /*10af0*/  ISETP.GE.AND P1, PT, R18, UR4, PT ;  /* 0x0000000412007c0c */ /* 0x000fe4000bf26270 */
[----:B------:R-:W-:-:S03]  /*10b00*/  ISETP.GE.AND P3, PT, R33, UR4, PT ;  /* 0x0000000421007c0c */ /* 0x000fc6000bf66270 */
[----:B------:R-:W-:-:S04]  /*10b10*/  @!P2 LEA R12, P5, R22, R2, 0x2 ;  /* 0x00000002160ca211 */ /* 0x000fc800078a10ff */
[-C--:B------:R-:W-:Y:S02]  /*10b20*/  @!P2 LEA.HI.X R13, R22, R3.reuse, R73, 0x2, P5 ;  /* 0x00000003160da211 */ /* 0x080fe400028f1449 */
[----:B0-----:R-:W-:Y:S02]  /*10b30*/  SHF.R.S32.HI R5, RZ, 0x1f, R19 ;  /* 0x0000001fff057819 */ /* 0x001fe40000011413 */
[-C--:B------:R-:W-:Y:S01]  /*10b40*/  @!P4 LEA R4, P5, R19, R2.reuse, 0x2 ;  /* 0x000000021304c211 */ /* 0x080fe200078a10ff */
[----:B------:R0:W-:Y:S01]  /*10b50*/  @!P2 ST.E.64 desc[UR54][R12.64], R144 ;  /* 0x000000900c00a985 */ /* 0x0001e2000c101b36 */
[----:B------:R-:W-:Y:S01]  /*10b60*/  @!P0 LEA R14, P6, R35, R2, 0x2 ;  /* 0x00000002230e8211 */ /* 0x000fe200078c10ff */
[----:B-1----:R-:W-:Y:S01]  /*10b70*/  VIADD R9, R16, 0xf8 ;  /* 0x000000f810097836 */ /* 0x002fe20000000000 */
[----:B------:R-:W-:Y:S02]  /*10b80*/  @!P4 LEA.HI.X R5, R19, R3, R5, 0x2, P5 ;  /* 0x000000031305c211 */ /* 0x000fe400028f1405 */
[----:B------:R-:W-:-:S02]  /*10b90*/  SHF.R.S32.HI R7, RZ, 0x1f, R18 ;  /* 0x0000001fff077819 */ /* 0x000fc40000011412 */
[CC--:B------:R-:W-:Y:S01]  /*10ba0*/  @!P1 LEA R6, P5, R18.reuse, R2.reuse, 0x2 ;  /* 0x0000000212069211 */ /* 0x0c0fe200078a10ff */
[----:B------:R0:W-:Y:S01]  /*10bb0*/  @!P4 ST.E.64 desc[UR54][R4.64], R142 ;  /* 0x0000008e0400c985 */ /* 0x0001e2000c101b36 */
[-C--:B------:R-:W-:Y:S02]  /*10bc0*/  @!P0 LEA.HI.X R15, R35, R3.reuse, R0, 0x2, P6 ;  /* 0x00000003230f8211 */ /* 0x080fe400030f1400 */
[----:B------:R-:W-:Y:S02]  /*10bd0*/  SHF.R.S32.HI R0, RZ, 0x1f, R33 ;  /* 0x0000001fff007819 */ /* 0x000fe40000011421 */
[C---:B------:R-:W-:Y:S02]  /*10be0*/  @!P3 LEA R10, P6, R33.reuse, R2, 0x2 ;  /* 0x00000002210ab211 */ /* 0x040fe400078c10ff */
[-C--:B------:R-:W-:Y:S02]  /*10bf0*/  @!P1 LEA.HI.X R7, R18, R3.reuse, R7, 0x2, P5 ;  /* 0x0000000312079211 */ /* 0x080fe400028f1407 */
[----:B------:R-:W-:-:S03]  /*10c00*/  @!P3 LEA.HI.X R11, R33, R3, R0, 0x2, P6 ;  /* 0x00000003210bb211 */ /* 0x000fc600030f1400 */
[----:B------:R0:W-:Y:S04]  /*10c10*/  @!P1 ST.E.64 desc[UR54][R6.64], R152 ;  /* 0x0000009806009985 */ /* 0x0001e8000c101b36 */
[----:B------:R0:W-:Y:S01]  /*10c20*/  @!P0 ST.E.64 desc[UR54][R14.64], R150 ;  /* 0x000000960e008985 */ /* 0x0001e2000c101b36 */
[----:B------:R-:W-:-:S03]  /*10c30*/  ISETP.GE.AND P0, PT, R9, UR4, PT ;  /* 0x0000000409007c0c */ /* 0x000fc6000bf06270 */
[----:B------:R0:W-:Y:S10]  /*10c40*/  @!P3 ST.E.64 desc[UR54][R10.64], R136 ;  /* 0x000000880a00b985 */ /* 0x0001f4000c101b36 */
[----:B------:R-:W-:Y:S05]  /*10c50*/  @P0 BRA `(.L_x_2818) ;  /* 0x0000000c00d80947 */ /* 0x000fea0003800000 */
[----:B------:R-:W-:Y:S02]  /*10c60*/  LEA R2, P0, R9, R2, 0x2 ;  /* 0x0000000209027211 */ /* 0x000fe400078010ff */
[----:B------:R-:W-:-:S04]  /*10c70*/  SHF.R.S32.HI R0, RZ, 0x1f, R9 ;  /* 0x0000001fff007819 */ /* 0x000fc80000011409 */
[----:B------:R-:W-:-:S05]  /*10c80*/  LEA.HI.X R3, R9, R3, R0, 0x2, P0 ;  /* 0x0000000309037211 */ /* 0x000fca00000f1400 */
[----:B------:R1:W-:Y:S01]  /*10c90*/  ST.E.64 desc[UR54][R2.64], R134 ;  /* 0x0000008602007985 */ /* 0x0003e2000c101b36 */
[----:B------:R-:W-:Y:S05]  /*10ca0*/  BRA `(.L_x_2818) ;  /* 0x0000000c00c47947 */ /* 0x000fea0003800000 */
.L_x_2809:
        /* <DEDUP_REMOVED lines=31> */
.L_x_2821:
[----:B------:R-:W-:Y:S01]  /*10ea0*/  USEL UR36, UR36, URZ, !UP0 ;  /* 0x0000003f24247287 */ /* 0x000fe2000c000000 */
[----:B------:R-:W-:Y:S01]  /*10eb0*/  BSSY B1, `(.L_x_2822) ;  /* 0x0000037000017945 */ /* 0x000fe20003800000 */
[----:B------:R-:W-:-:S03]  /*10ec0*/  USEL UR37, UR37, URZ, !UP0 ;  /* 0x0000003f25257287 */ /* 0x000fc6000c000000 */
[----:B------:R-:W-:Y:S09]  /*10ed0*/  @P0 BRA `(.L_x_2823) ;  /* 0x0000000000d00947 */ /* 0x000ff20003800000 */
        /* <DEDUP_REMOVED lines=52> */
.L_x_2823:
[----:B------:R-:W-:Y:S05]  /*11220*/  BSYNC B1 ;  /* 0x0000000000017941 */ /* 0x000fea0003800000 */
.L_x_2822:
        /* <DEDUP_REMOVED lines=43> */
[----:B------:R-:W-:Y:S01]  /*114e0*/  ULDC.64 UR8, c[0x0][0xad8] ;  /* 0x0002b60000087ab9 */ /* 0x000fe20000000a00 */
[----:B-----5:R-:W-:Y:S02]  /*114f0*/  IMAD R11, R0, R11, RZ ;  /* 0x0000000b000b7224 */ /* 0x020fe400078e02ff */
[----:B------:R-:W-:-:S02]  /*11500*/  IMAD.IADD R3, R3, 0x1, R9 ;  /* 0x0000000103037824 */ /* 0x000fc400078e0209 */
[----:B------:R-:W-:Y:S02]  /*11510*/  IMAD R4, R4, UR8, RZ ;  /* 0x0000000804047c24 */ /* 0x000fe4000f8e02ff */
[----:B------:R-:W-:-:S04]  /*11520*/  IMAD.WIDE.U32 R2, R7, UR8, R2 ;  /* 0x0000000807027c25 */ /* 0x000fc8000f8e0002 */
[----:B------:R-:W-:Y:S01]  /*11530*/  IMAD R5, R7, UR9, R4 ;  /* 0x0000000907057c24 */ /* 0x000fe2000f8e0204 */
[----:B------:R-:W-:Y:S01]  /*11540*/  ULDC.64 UR8, c[0x0][0xa80] ;  /* 0x0002a00000087ab9 */ /* 0x000fe20000000a00 */
[----:B------:R-:W-:Y:S02]  /*11550*/  VIADD R4, R6, 0x40 ;  /* 0x0000004006047836 */ /* 0x000fe40000000000 */
[----:B------:R-:W-:Y:S01]  /*11560*/  IMAD.IADD R3, R3, 0x1, R5 ;  /* 0x0000000103037824 */ /* 0x000fe200078e0205 */
[----:B------:R-:W-:Y:S01]  /*11570*/  LEA R5, P2, R2, UR8, 0x1 ;  /* 0x0000000802057c11 */ /* 0x000fe2000f8408ff */
        /* <DEDUP_REMOVED lines=33> */
.L_x_2825:
[----:B------:R-:W-:Y:S05]  /*11790*/  BSYNC B1 ;  /* 0x0000000000017941 */ /* 0x000fea0003800000 */
.L_x_2824:
        /* <DEDUP_REMOVED lines=21> */
.L_x_2827:
[----:B------:R-:W-:Y:S05]  /*118f0*/  BSYNC B1 ;  /* 0x0000000000017941 */ /* 0x000fea0003800000 */
.L_x_2826:
        /* <DEDUP_REMOVED lines=21> */
.L_x_2829:
[----:B------:R-:W-:Y:S05]  /*11a50*/  BSYNC B1 ;  /* 0x0000000000017941 */ /* 0x000fea0003800000 */
.L_x_2828:
[----:B0-----:R-:W-:Y:S01]  /*11a60*/  VIADD R0, R6, 0x60 ;  /* 0x0000006006007836 */ /* 0x001fe20000000000 */
[----:B--2-4-:R-:W2:Y:S04]  /*11a70*/  SHFL.IDX PT, R4, R4, 0x3, 0x181f ;  /* 0x00781f0004047f89 */ /* 0x014ea800000e0000 */
[----:B------:R-:W-:Y:S01]  /*11a80*/  ISETP.GE.AND P0, PT, R0, R11, PT ;  /* 0x0000000b0000720c */ /* 0x000fe20003f06270 */
[----:B-1-3--:R1:W3:-:S12]  /*11a90*/  SHFL.IDX PT, R2, R5, 0x3, 0x181f ;  /* 0x00781f0005027f89 */ /* 0x00a2d800000e0000 */
[----:B-1----:R-:W-:Y:S05]  /*11aa0*/  @P0 BRA `(.L_x_2818) ;  /* 0x0000000000440947 */ /* 0x002fea0003800000 */
[----:B------:R-:W-:Y:S02]  /*11ab0*/  ULDC UR4, c[0x0][0xac8] ;  /* 0x0002b20000047ab9 */ /* 0x000fe40000000800 */
[----:B------:R-:W-:Y:S02]  /*11ac0*/  ISETP.GE.AND P3, PT, R7, UR4, PT ;  /* 0x0000000407007c0c */ /* 0x000fe4000bf66270 */
[----:B------:R-:W-:Y:S02]  /*11ad0*/  ISETP.GE.AND P2, PT, R13, UR4, PT ;  /* 0x000000040d007c0c */ /* 0x000fe4000bf46270 */
[----:B------:R-:W-:Y:S02]  /*11ae0*/  ISETP.GE.AND P1, PT, R9, UR4, PT ;  /* 0x0000000409007c0c */ /* 0x000fe4000bf26270 */
[----:B------:R-:W-:-:S07]  /*11af0*/  ISETP.GE.AND P0, PT, R15, UR4, PT ;  /* 0x000000040f007c0c */ /* 0x000fce000bf06270 */
[----:B---3--:R-:W-:-:S04]  /*11b00*/  @!P3 LEA R6, P4, R7, R2, 0x1 ;  /* 0x000000020706b211 */ /* 0x008fc800078808ff */
[----:B--2---:R-:W-:Y:S02]  /*11b10*/  @!P3 LEA.HI.X R7, R7, R4, R8, 0x1, P4 ;  /* 0x000000040707b211 */ /* 0x004fe400020f0c08 */
        /* <DEDUP_REMOVED lines=10> */
.L_x_2818:
[----:B------:R-:W-:Y:S05]  /*11bc0*/  BSYNC B0 ;  /* 0x0000000000007941 */ /* 0x000fea0003800000 */
.L_x_2808:
[----:B------:R-:W-:Y:S02]  /*11bd0*/  ULDC UR4, c[0x0][0xc3c] ;  /* 0x00030f0000047ab9 */ /* 0x000fe40000000800 */
[----:B------:R-:W-:-:S06]  /*11be0*/  UISETP.GE.AND UP0, UPT, UR7, UR4, UPT ;  /* 0x000000040700728c */ /* 0x000fcc000bf06270 */
[----:B------:R-:W-:-:S13]  /*11bf0*/  PLOP3.LUT P0, PT, PT, PT, UP0, 0x80, 0x0 ;  /* 0x000000000000781c */ /* 0x000fda0003f0f008 */
[----:B------:R-:W-:Y:S05]  /*11c00*/  @!P0 BRA `(.L_x_2830) ;  /* 0xfffffef4001c8947 */ /* 0x000fea000383ffff */
[----:B------:R-:W-:Y:S05]  /*11c10*/  EXIT ;  /* 0x000000000000794d */ /* 0x000fea0003800000 */
.L_x_2765:
        /* <DEDUP_REMOVED lines=59> */
.L_x_2834:
        /* <DEDUP_REMOVED lines=38> */
.L_x_2832:
        /* <DEDUP_REMOVED lines=17> */
.L_x_2835:
        /* <DEDUP_REMOVED lines=61> */
.L_x_2836:
        /* <DEDUP_REMOVED lines=63> */
.L_x_2837:
[----:B------:R-:W-:-:S05]  /*12b00*/  LOP3.LUT R33, RZ, R2, RZ, 0x33, !PT ;  /* 0x00000002ff217212 */ /* 0x000fca00078e33ff */
[----:B------:R-:W-:Y:S01]  /*12b10*/  IMAD.IADD R33, R0, 0x1, R33 ;  /* 0x0000000100217824 */ /* 0x000fe200078e0221 */
[----:B------:R-:W-:Y:S06]  /*12b20*/  BRA `(.L_x_2838) ;  /* 0x0000000000107947 */ /* 0x000fec0003800000 */
.L_x_2833:
[----:B------:R-:W-:Y:S01]  /*12b30*/  IMAD.MOV.U32 R32, RZ, RZ, R11 ;  /* 0x000000ffff207224 */ /* 0x000fe200078e000b */
[----:B------:R-:W-:Y:S01]  /*12b40*/  ULDC UR39, c[0x0][0xc3c] ;  /* 0x00030f0000277ab9 */ /* 0x000fe20000000800 */
[----:B------:R-:W-:Y:S02]  /*12b50*/  IMAD.MOV.U32 R33, RZ, RZ, RZ ;  /* 0x000000ffff217224 */ /* 0x000fe400078e00ff */
[----:B------:R-:W-:-:S07]  /*12b60*/  IMAD.MOV.U32 R34, RZ, RZ, RZ ;  /* 0x000000ffff227224 */ /* 0x000fce00078e00ff */
.L_x_2838:
[----:B------:R-:W-:Y:S01]  /*12b70*/  ISETP.NE.AND P0, PT, R7, RZ, PT ;  /* 0x000000ff0700720c */ /* 0x000fe20003f05270 */
[----:B------:R-:W-:-:S12]  /*12b80*/  IMAD.U32 R35, RZ, RZ, UR39 ;  /* 0x00000027ff237e24 */ /* 0x000fd8000f8e00ff */
[----:B------:R-:W0:Y:S01]  /*12b90*/  @!P0 S2R R3, SR_CgaCtaId ;  /* 0x0000000000038919 */ /* 0x000e220000008800 */
[----:B------:R-:W-:-:S04]  /*12ba0*/  @!P0 MOV R0, 0x400 ;  /* 0x0000040000008802 */ /* 0x000fc80000000f00 */
[----:B0-----:R-:W-:-:S05]  /*12bb0*/  @!P0 LEA R0, R3, R0, 0x18 ;  /* 0x0000000003008211 */ /* 0x001fca00078ec0ff */
[----:B------:R0:W-:Y:S01]  /*12bc0*/  @!P0 STS.128 [R0+0x388d0], R32 ;  /* 0x0388d02000008388 */ /* 0x0001e20000000c00 */
[----:B------:R-:W-:Y:S06]  /*12bd0*/  BAR.ARV 0x5, 0x180 ;  /* 0x0146000000007b1d */ /* 0x000fec0000002000 */
.L_x_2831:
        /* <DEDUP_REMOVED lines=52> */
.L_x_2915:
        /* <DEDUP_REMOVED lines=51> */
.L_x_2840:
        /* <DEDUP_REMOVED lines=16> */
.L_x_2841:
        /* <DEDUP_REMOVED lines=9> */
.L_x_2842:
[----:B------:R-:W2:Y:S01]  /*133e0*/  LDC R0, c[0x0][0x448] ;  /* 0x00011200ff007b82 */ /* 0x000ea20000000800 */
[----:B-----5:R-:W-:Y:S01]  /*133f0*/  IMAD.IADD R18, R18, 0x1, -R31 ;  /* 0x0000000112127824 */ /* 0x020fe200078e0a1f */
[----:B------:R-:W-:Y:S02]  /*13400*/  LOP3.LUT R22, R22, 0xfffffeff, RZ, 0xc0, !PT ;  /* 0xfffffeff16167812 */ /* 0x000fe400078ec0ff */
[----:B--2---:R-:W-:Y:S01]  /*13410*/  ISETP.NE.AND P0, PT, R0, 0x1, PT ;  /* 0x000000010000780c */ /* 0x004fe20003f05270 */
[----:B------:R-:W-:-:S04]  /*13420*/  IMAD.SHL.U32 R0, R33, 0x80, RZ ;  /* 0x0000008021007824 */ /* 0x000fc800078e00ff */
[----:B------:R-:W-:-:S08]  /*13430*/  VIADD R0, R0, 0x7f ;  /* 0x0000007f00007836 */ /* 0x000fd00000000000 */
[----:B-1----:R-:W1:Y:S01]  /*13440*/  @P0 LDC R3, c[0x0][0x44c] ;  /* 0x00011300ff030b82 */ /* 0x002e620000000800 */
[----:B------:R-:W-:-:S07]  /*13450*/  @P0 LOP3.LUT R22, R22, 0x100, RZ, 0xfc, !PT ;  /* 0x0000010016160812 */ /* 0x000fce00078efcff */
[----:B------:R-:W2:Y:S01]  /*13460*/  @P0 LDC R5, c[0x0][0x450] ;  /* 0x00011400ff050b82 */ /* 0x000ea20000000800 */
[----:B-1----:R-:W-:Y:S01]  /*13470*/  @P0 IMAD.HI.U32 R2, R0, R3, RZ ;  /* 0x0000000300020227 */ /* 0x002fe200078e00ff */
[----:B0-----:R-:W-:-:S04]  /*13480*/  IADD3 R3, R18, 0x80, -R19 ;  /* 0x0000008012037810 */ /* 0x001fc80007ffe813 */
[----:B--2---:R-:W-:-:S05]  /*13490*/  @P0 SHF.R.U32.HI R0, RZ, R5, R2 ;  /* 0x00000005ff000219 */ /* 0x004fca0000011602 */
[----:B------:R-:W-:Y:S02]  /*134a0*/  IMAD.IADD R2, R3, 0x1, R0 ;  /* 0x0000000103027824 */ /* 0x000fe400078e0200 */
[----:B------:R-:W-:-:S03]  /*134b0*/  VIADD R0, R18, 0x7f ;  /* 0x0000007f12007836 */ /* 0x000fc60000000000 */
[----:B------:R-:W-:Y:S02]  /*134c0*/  SHF.R.S32.HI R5, RZ, 0x1f, R2 ;  /* 0x0000001fff057819 */ /* 0x000fe40000011402 */
[----:B------:R-:W-:Y:S02]  /*134d0*/  SHF.R.S32.HI R3, RZ, 0x1f, R0 ;  /* 0x0000001fff037819 */ /* 0x000fe40000011400 */
[----:B------:R-:W-:Y:S02]  /*134e0*/  LEA.HI R5, R5, R2, RZ, 0x7 ;  /* 0x0000000205057211 */ /* 0x000fe400078f38ff */
[----:B------:R-:W-:Y:S02]  /*134f0*/  LEA.HI R3, R3, R0, RZ, 0x7 ;  /* 0x0000000003037211 */ /* 0x000fe400078f38ff */
[----:B------:R-:W-:Y:S02]  /*13500*/  SHF.R.S32.HI R0, RZ, 0x7, R5 ;  /* 0x00000007ff007819 */ /* 0x000fe40000011405 */
[----:B------:R-:W-:-:S04]  /*13510*/  SHF.R.S32.HI R3, RZ, 0x7, R3 ;  /* 0x00000007ff037819 */ /* 0x000fc80000011403 */
[----:B------:R-:W-:Y:S02]  /*13520*/  VIMNMX R5, R3, R0, PT ;  /* 0x0000000003057248 */ /* 0x000fe40003fe0100 */
[C---:B------:R-:W-:Y:S02]  /*13530*/  LOP3.LUT R0, R34.reuse, 0xff000000, RZ, 0xc0, !PT ;  /* 0xff00000022007812 */ /* 0x040fe400078ec0ff */
[----:B------:R-:W-:Y:S02]  /*13540*/  ISETP.GE.AND P0, PT, R5, 0x1, PT ;  /* 0x000000010500780c */ /* 0x000fe40003f06270 */
        /* <DEDUP_REMOVED lines=8> */
[----:B------:R-:W0:Y:S02]  /*135d0*/  @!P0 LDC R0, c[0x0][0x9f0] ;  /* 0x00027c00ff008b82 */ /* 0x000e240000000800 */
[-C--:B0-----:R-:W-:Y:S02]  /*135e0*/  IABS R4, R0.reuse ;  /* 0x0000000000047213 */ /* 0x081fe40000000000 */
[----:B------:R-:W-:Y:S02]  /*135f0*/  IADD3 R7, R0, -0x1, R5 ;  /* 0xffffffff00077810 */ /* 0x000fe40007ffe005 */
[----:B------:R-:W0:Y:S02]  /*13600*/  I2F.RP R6, R4 ;  /* 0x0000000400067306 */ /* 0x000e240000209400 */
[----:B------:R-:W-:-:S04]  /*13610*/  LOP3.LUT R2, R7, R0, RZ, 0x3c, !PT ;  /* 0x0000000007027212 */ /* 0x000fc800078e3cff */
[----:B------:R-:W-:Y:S01]  /*13620*/  ISETP.GE.AND P2, PT, R2, RZ, PT ;  /* 0x000000ff0200720c */ /* 0x000fe20003f46270 */
[----:B------:R-:W-:Y:S01]  /*13630*/  IMAD.MOV.U32 R2, RZ, RZ, RZ ;  /* 0x000000ffff027224 */ /* 0x000fe200078e00ff */
[----:B0-----:R-:W0:Y:S02]  /*13640*/  MUFU.RCP R6, R6 ;  /* 0x0000000600067308 */ /* 0x001e240000001000 */
[----:B0-----:R-:W-:Y:S01]  /*13650*/  VIADD R3, R6, 0xffffffe ;  /* 0x0ffffffe06037836 */ /* 0x001fe20000000000 */
[----:B------:R-:W-:-:S05]  /*13660*/  IABS R6, R0 ;  /* 0x0000000000067213 */ /* 0x000fca0000000000 */
[----:B------:R-:W0:Y:S01]  /*13670*/  F2I.FTZ.U32.TRUNC.NTZ R3, R3 ;  /* 0x0000000300037305 */ /* 0x000e22000021f000 */
[----:B------:R-:W-:Y:S02]  /*13680*/  IMAD.MOV R6, RZ, RZ, -R6 ;  /* 0x000000ffff067224 */ /* 0x000fe400078e0a06 */
[----:B0-----:R-:W-:-:S04]  /*13690*/  IMAD.MOV R9, RZ, RZ, -R3 ;  /* 0x000000ffff097224 */ /* 0x001fc800078e0a03 */
        /* <DEDUP_REMOVED lines=14> */
.L_x_2843:
[-C--:B------:R-:W-:Y:S01]  /*13780*/  IMAD R30, R30, R3.reuse, RZ ;  /* 0x000000031e1e7224 */ /* 0x080fe200078e02ff */
[----:B------:R-:W-:Y:S04]  /*13790*/  BSSY B7, `(.L_x_2844) ;  /* 0x00004c9000077945 */ /* 0x000fe80003800000 */
[----:B------:R-:W-:-:S04]  /*137a0*/  VIADDMNMX R24, R30, R3, R5, PT ;  /* 0x000000031e187246 */ /* 0x000fc80003800105 */
[----:B------:R-:W-:Y:S01]  /*137b0*/  ISETP.GT.AND P0, PT, R24, R30, PT ;  /* 0x0000001e1800720c */ /* 0x000fe20003f04270 */
[----:B------:R0:W-:-:S12]  /*137c0*/  STL [R1+0x14], R24 ;  /* 0x0000141801007387 */ /* 0x0001d80000100800 */
[----:B0-----:R-:W-:Y:S05]  /*137d0*/  @P0 BRA `(.L_x_2845) ;  /* 0x0000000000440947 */ /* 0x001fea0003800000 */
        /* <DEDUP_REMOVED lines=17> */
.L_x_2845:
        /* <DEDUP_REMOVED lines=20> */
.L_x_2848:
[----:B------:R-:W-:Y:S05]  /*13a30*/  BSYNC B6 ;  /* 0x0000000000067941 */ /* 0x000fea0003800000 */
.L_x_2847:
        /* <DEDUP_REMOVED lines=22> */
.L_x_2850:
[----:B------:R-:W-:Y:S05]  /*13ba0*/  BSYNC B6 ;  /* 0x0000000000067941 */ /* 0x000fea0003800000 */
.L_x_2849:
        /* <DEDUP_REMOVED lines=20> */
.L_x_2852:
[----:B------:R-:W-:Y:S05]  /*13cf0*/  BSYNC B6 ;  /* 0x0000000000067941 */ /* 0x000fea0003800000 */
.L_x_2851:
        /* <DEDUP_REMOVED lines=19> */
.L_x_2854:
[----:B------:R-:W-:Y:S05]  /*13e30*/  BSYNC B6 ;  /* 0x0000000000067941 */ /* 0x000fea0003800000 */
.L_x_2853:
[----:B------:R-:W-:Y:S01]  /*13e40*/  ULDC.64 UR4, c[0x0][0x9f8] ;  /* 0x00027e0000047ab9 */ /* 0x000fe20000000a00 */
[----:B------:R-:W0:Y:S01]  /*13e50*/  S2R R20, SR_TID.X ;  /* 0x0000000000147919 */ /* 0x000e220000002100 */
[----:B------:R-:W-:Y:S01]  /*13e60*/  UISETP.NE.U32.AND UP0, UPT, UR4, URZ, UPT ;  /* 0x0000003f0400728c */ /* 0x000fe2000bf05070 */
[----:B------:R-:W1:Y:S03]  /*13e70*/  LDC R8, c[0x0][0x430] ;  /* 0x00010c00ff087b82 */ /* 0x000e660000000800 */
[----:B------:R-:W-:-:S06]  /*13e80*/  UISETP.NE.AND.EX UP0, UPT, UR5, URZ, UPT, UP0 ;  /* 0x0000003f0500728c */ /* 0x000fcc000bf05300 */
[----:B------:R-:W-:-:S05]  /*13e90*/  PLOP3.LUT P0, PT, PT, PT, UP0, 0x80, 0x0 ;  /* 0x000000000000781c */ /* 0x000fca0003f0f008 */
[----:B------:R-:W-:-:S04]  /*13ea0*/  @UP0 UIADD3 UR4, UP1, UR37, UR4, URZ ;  /* 0x0000000425040290 */ /* 0x000fc8000ff3e03f */
[----:B------:R-:W-:Y:S02]  /*13eb0*/  @UP0 UIADD3.X UR5, UR36, UR5, URZ, UP1, !UPT ;  /* 0x0000000524050290 */ /* 0x000fe40008ffe43f */
[----:B------:R-:W-:-:S04]  /*13ec0*/  IMAD.U32 R2, RZ, RZ, UR4 ;  /* 0x00000004ff027e24 */ /* 0x000fc8000f8e00ff */
[----:B------:R-:W-:-:S05]  /*13ed0*/  IMAD.U32 R3, RZ, RZ, UR5 ;  /* 0x00000005ff037e24 */ /* 0x000fca000f8e00ff */
[----:B------:R2:W3:Y:S01]  /*13ee0*/  @P0 LDG.E R29, desc[UR54][R2.64] ;  /* 0x00000036021d0981 */ /* 0x0004e2000c1e1900 */
[----:B0-----:R-:W-:Y:S02]  /*13ef0*/  LOP3.LUT R21, R20, 0x7f, RZ, 0xc0, !PT ;  /* 0x0000007f14157812 */ /* 0x001fe400078ec0ff */
[----:B-1----:R-:W-:Y:S01]  /*13f00*/  ISETP.NE.AND P1, PT, R8, 0x1, PT ;  /* 0x000000010800780c */ /* 0x002fe20003f25270 */
[----:B------:R-:W-:Y:S01]  /*13f10*/  IMAD.SHL.U32 R20, R20, 0x10, RZ ;  /* 0x0000001014147824 */ /* 0x000fe200078e00ff */
[----:B------:R-:W-:Y:S02]  /*13f20*/  SHF.R.U32.HI R21, RZ, 0x3, R21 ;  /* 0x00000003ff157819 */ /* 0x000fe40000011615 */
[----:B------:R-:W-:Y:S02]  /*13f30*/  LEA R7, R24, 0xffffff80, 0x7 ;  /* 0xffffff8018077811 */ /* 0x000fe400078e38ff */
[----:B------:R-:W-:-:S04]  /*13f40*/  LOP3.LUT R20, R21, 0x70, R20, 0xf8, !PT ;  /* 0x0000007015147812 */ /* 0x000fc800078ef814 */
[----:B------:R-:W-:-:S03]  /*13f50*/  LOP3.LUT R5, R20, R7, RZ, 0xfc, !PT ;  /* 0x0000000714057212 */ /* 0x000fc600078efcff */
[----:B------:R-:W0:Y:S01]  /*13f60*/  @P1 LDC R6, c[0x0][0x434] ;  /* 0x00010d00ff061b82 */ /* 0x000e220000000800 */
[----:B------:R-:W-:-:S07]  /*13f70*/  ISETP.GE.AND P0, PT, R5, R18, PT ;  /* 0x000000120500720c */ /* 0x000fce0003f06270 */
[----:B------:R-:W1:Y:S01]  /*13f80*/  @P1 LDC R0, c[0x0][0x438] ;  /* 0x00010e00ff001b82 */ /* 0x000e620000000800 */
[----:B------:R-:W-:-:S07]  /*13f90*/  IMAD.IADD R5, R5, 0x1, R31 ;  /* 0x0000000105057824 */ /* 0x000fce00078e021f */
[----:B--2---:R-:W2:Y:S01]  /*13fa0*/  @!P0 LDC.64 R2, c[0x0][0x428] ;  /* 0x00010a00ff028b82 */ /* 0x004ea20000000a00 */
[----:B------:R-:W-:Y:S02]  /*13fb0*/  IMAD.MOV.U32 R4, RZ, RZ, R5 ;  /* 0x000000ffff047224 */ /* 0x000fe400078e0005 */
[----:B0-----:R-:W-:-:S05]  /*13fc0*/  @P1 IMAD.HI.U32 R6, R5, R6, RZ ;  /* 0x0000000605061227 */ /* 0x001fca00078e00ff */
[----:B-1----:R-:W-:-:S05]  /*13fd0*/  @P1 SHF.R.U32.HI R4, RZ, R0, R6 ;  /* 0x00000000ff041219 */ /* 0x002fca0000011606 */
[----:B------:R-:W-:-:S04]  /*13fe0*/  IMAD.MOV R0, RZ, RZ, -R4 ;  /* 0x000000ffff007224 */ /* 0x000fc800078e0a04 */
[----:B------:R-:W-:Y:S01]  /*13ff0*/  IMAD R0, R8, R0, R5 ;  /* 0x0000000008007224 */ /* 0x000fe200078e0205 */
[----:B------:R-:W-:Y:S01]  /*14000*/  @!P0 SHF.R.S32.HI R5, RZ, 0x1f, R4 ;  /* 0x0000001fff058819 */ /* 0x000fe20000011404 */
[----:B------:R-:W0:Y:S01]  /*14010*/  LDC R8, c[0x0][0x2f4] ;  /* 0x0000bd00ff087b82 */ /* 0x000e220000000800 */
[----:B------:R-:W-:-:S04]  /*14020*/  LOP3.LUT R22, R22, 0xfffffff7, RZ, 0xc0, !PT ;  /* 0xfffffff716167812 */ /* 0x000fc800078ec0ff */
[----:B------:R-:W-:Y:S02]  /*14030*/  @P1 LOP3.LUT R22, R22, 0x8, RZ, 0xfc, !PT ;  /* 0x0000000816161812 */ /* 0x000fe400078efcff */
[----:B------:R-:W-:Y:S02]  /*14040*/  LOP3.LUT R20, R27, 0x80, RZ, 0xfc, !PT ;  /* 0x000000801b147812 */ /* 0x000fe400078efcff */
[----:B------:R-:W-:Y:S01]  /*14050*/  LOP3.LUT R22, R22, 0xfffffffd, RZ, 0xc0, !PT ;  /* 0xfffffffd16167812 */ /* 0x000fe200078ec0ff */
[----:B------:R-:W-:-:S05]  /*14060*/  IMAD.U32 R9, RZ, RZ, UR44 ;  /* 0x0000002cff097e24 */ /* 0x000fca000f8e00ff */
[----:B------:R-:W-:Y:S01]  /*14070*/  ISETP.NE.AND P2, PT, R9, 0x3, PT ;  /* 0x000000030900780c */ /* 0x000fe20003f45270 */
[----:B------:R-:W-:Y:S01]  /*14080*/  UMOV UR4, 0xffffffff ;  /* 0xffffffff00047882 */ /* 0x000fe20000000000 */
[----:B---3--:R-:W-:Y:S01]  /*14090*/  SHF.R.S32.HI R35, RZ, 0x1f, R29 ;  /* 0x0000001fff237819 */ /* 0x008fe2000001141d */
[----:B--2---:R-:W-:-:S04]  /*140a0*/  @!P0 IMAD.WIDE.U32 R4, R29, R2, R4 ;  /* 0x000000021d048225 */ /* 0x004fc800078e0004 */
[----:B------:R-:W-:-:S04]  /*140b0*/  @!P0 IMAD R6, R35, R2, RZ ;  /* 0x0000000223068224 */ /* 0x000fc800078e02ff */
[----:B------:R-:W-:Y:S02]  /*140c0*/  @!P0 IMAD R6, R29, R3, R6 ;  /* 0x000000031d068224 */ /* 0x000fe400078e0206 */
[----:B------:R-:W1:Y:S02]  /*140d0*/  @!P0 LDC.64 R2, c[0x0][0x418] ;  /* 0x00010600ff028b82 */ /* 0x000e640000000a00 */
[----:B------:R-:W-:Y:S01]  /*140e0*/  @!P0 IMAD.IADD R6, R5, 0x1, R6 ;  /* 0x0000000105068824 */ /* 0x000fe200078e0206 */
[----:B-1----:R-:W-:-:S04]  /*140f0*/  @!P0 LEA R2, P1, R4, R2, 0x2 ;  /* 0x0000000204028211 */ /* 0x002fc800078210ff */
[----:B------:R-:W-:Y:S02]  /*14100*/  @!P0 LEA.HI.X R3, R4, R3, R6, 0x2, P1 ;  /* 0x0000000304038211 */ /* 0x000fe400008f1406 */
[----:B0-----:R-:W-:Y:S01]  /*14110*/  ISETP.GE.AND P1, PT, R27, R8, PT ;  /* 0x000000081b00720c */ /* 0x001fe20003f26270 */
        /* <DEDUP_REMOVED lines=8> */
[----:B0-----:R-:W-:Y:S06]  /*141a0*/  BRA.DIV UR4, `(.L_x_2855) ;  /* 0x0000005a04407947 */ /* 0x001fec000b800000 */
.L_x_2935:
[----:B------:R-:W-:Y:S01]  /*141b0*/  LOP3.LUT R24, R34, 0xffff, RZ, 0xc0, !PT ;  /* 0x0000ffff22187812 */ /* 0x000fe200078ec0ff */
[----:B------:R-:W-:Y:S06]  /*141c0*/  @!P2 BRA `(.L_x_2856) ;  /* 0x000000000004a947 */ /* 0x000fec0003800000 */
[----:B------:R-:W-:Y:S01]  /*141d0*/  BPT.TRAP 0x1 ;  /* 0x000000040000795c */ /* 0x000fe20000300000 */
.L_x_2856:
        /* <DEDUP_REMOVED lines=10> */
.L_x_2936:
[----:B------:R-:W-:Y:S05]  /*14280*/  BSYNC B0 ;  /* 0x0000000000007941 */ /* 0x000fea0003800000 */
.L_x_2857:
[----:B------:R-:W2:Y:S01]  /*14290*/  LDL R11, [R1+0x8] ;  /* 0x00000800010b7983 */ /* 0x000ea20000100800 */
[----:B------:R-:W-:Y:S01]  /*142a0*/  ULDC.64 UR4, c[0x0][0x328] ;  /* 0x0000ca0000047ab9 */ /* 0x000fe20000000a00 */
[----:B-----5:R-:W-:Y:S01]  /*142b0*/  SHF.R.S32.HI R10, RZ, 0x1f, R4 ;  /* 0x0000001fff0a7819 */ /* 0x020fe20000011404 */
        /* <DEDUP_REMOVED lines=16> */
[----:B------:R-:W-:Y:S02]  /*143c0*/  IADD3.X R8, R8, UR7, RZ, P0, !PT ;  /* 0x0000000708087c10 */ /* 0x000fe400087fe4ff */
[----:B------:R-:W-:-:S13]  /*143d0*/  ISETP.GE.AND P0, PT, R18, 0x1, PT ;  /* 0x000000011200780c */ /* 0x000fda0003f06270 */
[----:B------:R-:W-:Y:S01]  /*143e0*/  @P0 LOP3.LUT R22, R22, 0x80, RZ, 0xfc, !PT ;  /* 0x0000008016160812 */ /* 0x000fe200078efcff */
[----:B--2---:R-:W-:Y:S01]  /*143f0*/  IMAD R5, R25, 0x8000, R11 ;  /* 0x0000800019057824 */ /* 0x004fe200078e020b */
[----:B------:R-:W-:Y:S06]  /*14400*/  BRA.DIV UR4, `(.L_x_2859) ;  /* 0x0000005604e87947 */ /* 0x000fec000b800000 */
[----:B------:R-:W1:Y:S01]  /*14410*/  LDC R12, c[0x0][0x2f4] ;  /* 0x0000bd00ff0c7b82 */ /* 0x000e620000000800 */
[----:B------:R-:W2:Y:S01]  /*14420*/  SHFL.IDX PT, R2, R7, RZ, 0x181f ;  /* 0x00181fff07027589 */ /* 0x000ea200000e0000 */
[----:B------:R-:W-:Y:S01]  /*14430*/  LOP3.LUT R11, R27, 0x80, RZ, 0xfc, !PT ;  /* 0x000000801b0b7812 */ /* 0x000fe200078efcff */
[----:B------:R-:W-:Y:S01]  /*14440*/  IMAD.IADD R5, R17, 0x1, R5 ;  /* 0x0000000111057824 */ /* 0x000fe200078e0205 */
[----:B------:R-:W-:Y:S01]  /*14450*/  ISETP.GE.AND P3, PT, R18, 0x11, PT ;  /* 0x000000111200780c */ /* 0x000fe20003f66270 */
[----:B------:R-:W3:Y:S01]  /*14460*/  SHFL.IDX PT, R3, R8, RZ, 0x181f ;  /* 0x00181fff08037589 */ /* 0x000ee200000e0000 */
[----:B------:R-:W-:Y:S02]  /*14470*/  LOP3.LUT R22, R22, 0xffffffdf, RZ, 0xc0, !PT ;  /* 0xffffffdf16167812 */ /* 0x000fe400078ec0ff */
[C---:B------:R-:W-:Y:S02]  /*14480*/  ISETP.GE.AND P6, PT, R18.reuse, 0x71, PT ;  /* 0x000000711200780c */ /* 0x040fe40003fc6270 */
[----:B------:R-:W-:-:S02]  /*14490*/  ISETP.GE.AND P5, PT, R18, 0x31, PT ;  /* 0x000000311200780c */ /* 0x000fc40003fa6270 */
[----:B------:R-:W-:-:S05]  /*144a0*/  ISETP.GE.AND P4, PT, R18, 0x41, PT ;  /* 0x000000411200780c */ /* 0x000fca0003f86270 */
[----:B------:R-:W-:Y:S02]  /*144b0*/  @P3 LOP3.LUT R22, R22, 0x20, RZ, 0xfc, !PT ;  /* 0x0000002016163812 */ /* 0x000fe400078efcff */
[----:B------:R-:W-:Y:S02]  /*144c0*/  ISETP.GE.AND P3, PT, R18, 0x51, PT ;  /* 0x000000511200780c */ /* 0x000fe40003f66270 */
[----:B------:R-:W-:Y:S02]  /*144d0*/  LOP3.LUT R22, R22, 0xffffffef, RZ, 0xc0, !PT ;  /* 0xffffffef16167812 */ /* 0x000fe400078ec0ff */
[C---:B-1----:R-:W-:Y:S02]  /*144e0*/  ISETP.GE.AND P1, PT, R27.reuse, R12, PT ;  /* 0x0000000c1b00720c */ /* 0x042fe40003f26270 */
[----:B--2---:R-:W-:Y:S02]  /*144f0*/  IADD3 R2, P0, R27, R2, RZ ;  /* 0x000000021b027210 */ /* 0x004fe40007f1e0ff */
[----:B------:R-:W-:-:S03]  /*14500*/  ISETP.LT.OR P2, PT, R18, 0x1, P1 ;  /* 0x000000011200780c */ /* 0x000fc60000f41670 */
[----:B---3--:R-:W-:Y:S01]  /*14510*/  IMAD.X R3, RZ, RZ, R3, P0 ;  /* 0x000000ffff037224 */ /* 0x008fe200000e0603 */
[----:B------:R-:W-:-:S09]  /*14520*/  ISETP.GE.AND P0, PT, R11, R12, PT ;  /* 0x0000000c0b00720c */ /* 0x000fd20003f06270 */
        /* <DEDUP_REMOVED lines=54> */
[----:B-1----:R1:W2:Y:S10]  /*14890*/  SHFL.IDX PT, R2, R7, 0x7, 0x181f ;  /* 0x00f81f0007027f89 */ /* 0x0022b400000e0000 */
[----:B------:R-:W-:-:S02]  /*148a0*/  @P2 LOP3.LUT R22, R22, 0x10, RZ, 0xfc, !PT ;  /* 0x0000001016162812 */ /* 0x000fc400078efcff */
[----:B------:R-:W-:Y:S02]  /*148b0*/  ISETP.GE.AND P2, PT, R18, 0x61, PT ;  /* 0x000000611200780c */ /* 0x000fe40003f46270 */
[----:B------:R-:W-:-:S04]  /*148c0*/  LOP3.LUT R22, R22, 0xffffffbf, RZ, 0xc0, !PT ;  /* 0xffffffbf16167812 */ /* 0x000fc800078ec0ff */
[----:B-1-3--:R-:W-:-:S07]  /*148d0*/  @P6 LOP3.LUT R22, R22, 0x40, RZ, 0xfc, !PT ;  /* 0x0000004016166812 */ /* 0x00afce00078efcff */
.L_x_2954:
        /* <DEDUP_REMOVED lines=11> */
.L_x_2860:
[----:B------:R-:W-:Y:S02]  /*14990*/  PLOP3.LUT P1, PT, P1, P0, PT, 0xa2, 0x0 ;  /* 0x000000000000781c */ /* 0x000fe40000f21472 */
[----:B------:R-:W-:-:S08]  /*149a0*/  @P0 R2UR P1, UR4, R6 ;  /* 0x00000000060402ca */ /* 0x000fd00000020000 */
[----:B------:R-:W-:-:S05]  /*149b0*/  @P0 PLOP3.LUT P0, PT, P1, PT, PT, 0x80, 0x0 ;  /* 0x000000000000081c */ /* 0x000fca0000f0f070 */
[----:B------:R-:W-:Y:S01]  /*149c0*/  @!P1 SYNCS.ARRIVE.TRANS64.RED.A0T1 RZ, [UR4+0x38870], RZ ;  /* 0x038870ffffff99a7 */ /* 0x000fe20008200404 */
[----:B------:R-:W-:Y:S07]  /*149d0*/  @!P1 ARRIVES.LDGSTSBAR.64.TRANSCNT [UR4+0x38870] ;  /* 0x03887000ff0099b0 */ /* 0x000fee0008000a84 */
[----:B------:R-:W-:Y:S05]  /*149e0*/  @P0 BRA.U.ANY `(.L_x_2860) ;  /* 0xfffffffd00e80947 */ /* 0x000fea000393ffff */
[----:B------:R-:W-:Y:S01]  /*149f0*/  NOP ;  /* 0x0000000000007918 */ /* 0x000fe20000000000 */
[----:B-1----:R-:W-:-:S05]  /*14a00*/  IMAD.U32 R2, RZ, RZ, UR44 ;  /* 0x0000002cff027e24 */ /* 0x002fca000f8e00ff */
[----:B------:R-:W-:-:S13]  /*14a10*/  ISETP.NE.AND P6, PT, R2, 0x3, PT ;  /* 0x000000030200780c */ /* 0x000fda0003fc5270 */
[----:B------:R-:W-:Y:S05]  /*14a20*/  @!P6 BRA `(.L_x_2861) ;  /* 0x000000000004e947 */ /* 0x000fea0003800000 */
[----:B------:R-:W-:Y:S01]  /*14a30*/  BPT.TRAP 0x1 ;  /* 0x000000040000795c */ /* 0x000fe20000300000 */
.L_x_2861:
[----:B------:R1:W-:Y:S01]  /*14a40*/  SYNCS.ARRIVE.TRANS64.A1T0 RZ, [R6+URZ+0x38870], RZ ;  /* 0x038870ff06ff79a7 */ /* 0x0003e2000810003f */
[----:B------:R-:W-:Y:S05]  /*14a50*/  @!P6 BRA `(.L_x_2862) ;  /* 0x000000000004e947 */ /* 0x000fea0003800000 */
[----:B------:R-:W-:Y:S01]  /*14a60*/  BPT.TRAP 0x1 ;  /* 0x000000040000795c */ /* 0x000fe20000300000 */
.L_x_2862:
[----:B------:R-:W2:Y:S01]  /*14a70*/  SYNCS.PHASECHK.TRANS64.TRYWAIT P0, [R6+URZ+0x38840], R20 ;  /* 0x03884014060075a7 */ /* 0x000ea2000800017f */
[----:B------:R-:W-:Y:S04]  /*14a80*/  BSSY B0, `(.L_x_2863) ;  /* 0x0000002000007945 */ /* 0x000fe80003800000 */
[----:B--2---:R-:W-:Y:S05]  /*14a90*/  @!P0 BRA `(.L_x_2864) ;  /* 0x0000005c00148947 */ /* 0x004fea0003800000 */
.L_x_2955:
[----:B------:R-:W-:Y:S05]  /*14aa0*/  BSYNC B0 ;  /* 0x0000000000007941 */ /* 0x000fea0003800000 */
.L_x_2863:
[----:B------:R-:W-:Y:S01]  /*14ab0*/  ULDC.64 UR4, c[0x0][0x300] ;  /* 0x0000c00000047ab9 */ /* 0x000fe20000000a00 */
[----:B------:R-:W3:Y:S01]  /*14ac0*/  LDC R8, c[0x0][0x2f4] ;  /* 0x0000bd00ff087b82 */ /* 0x000ee20000000800 */
        /* <DEDUP_REMOVED lines=14> */
[----:B---3--:R-:W-:Y:S02]  /*14bb0*/  ISETP.GE.AND P1, PT, R11, R8, PT ;  /* 0x000000080b00720c */ /* 0x008fe40003f26270 */
[----:B------:R-:W-:Y:S01]  /*14bc0*/  IMAD R0, R24, UR5, R3 ;  /* 0x0000000518007c24 */ /* 0x000fe2000f8e0203 */
[----:B------:R-:W-:-:S04]  /*14bd0*/  IADD3 R4, P0, R2, UR6, RZ ;  /* 0x0000000602047c10 */ /* 0x000fc8000ff1e0ff */
[----:B------:R-:W-:Y:S01]  /*14be0*/  IADD3.X R0, R0, UR7, RZ, P0, !PT ;  /* 0x0000000700007c10 */ /* 0x000fe200087fe4ff */
[----:B------:R-:W-:Y:S08]  /*14bf0*/  BRA.DIV UR4, `(.L_x_2865) ;  /* 0x0000005a04d07947 */ /* 0x000ff0000b800000 */
[----:B------:R-:W3:Y:S01]  /*14c00*/  SHFL.IDX PT, R3, R4, RZ, 0x181f ;  /* 0x00181fff04037589 */ /* 0x000ee200000e0000 */
[----:B------:R-:W-:Y:S02]  /*14c10*/  LOP3.LUT R22, R22, 0xffffefff, RZ, 0xc0, !PT ;  /* 0xffffefff16167812 */ /* 0x000fe400078ec0ff */
[----:B------:R-:W-:Y:S01]  /*14c20*/  ISETP.GE.AND P6, PT, R27, R8, PT ;  /* 0x000000081b00720c */ /* 0x000fe20003fc6270 */
[----:B------:R-:W4:Y:S01]  /*14c30*/  SHFL.IDX PT, R2, R0, RZ, 0x181f ;  /* 0x00181fff00027589 */ /* 0x000f2200000e0000 */
[----:B------:R-:W-:-:S04]  /*14c40*/  @P4 LOP3.LUT R22, R22, 0x1000, RZ, 0xfc, !PT ;  /* 0x0000100016164812 */ /* 0x000fc800078efcff */
[C---:B------:R-:W-:Y:S02]  /*14c50*/  LOP3.LUT P4, RZ, R22.reuse, 0x80, RZ, 0xc0, !PT ;  /* 0x0000008016ff7812 */ /* 0x040fe4000788c0ff */
[----:B------:R-:W-:-:S04]  /*14c60*/  LOP3.LUT R22, R22, 0xfffff7ff, RZ, 0xc0, !PT ;  /* 0xfffff7ff16167812 */ /* 0x000fc800078ec0ff */
[----:B------:R-:W-:-:S04]  /*14c70*/  @P3 LOP3.LUT R22, R22, 0x800, RZ, 0xfc, !PT ;  /* 0x0000080016163812 */ /* 0x000fc800078efcff */
[C---:B------:R-:W-:Y:S02]  /*14c80*/  LOP3.LUT P3, RZ, R22.reuse, 0x20, RZ, 0xc0, !PT ;  /* 0x0000002016ff7812 */ /* 0x040fe4000786c0ff */
[----:B------:R-:W-:Y:S02]  /*14c90*/  LOP3.LUT R22, R22, 0xfffffbff, RZ, 0xc0, !PT ;  /* 0xfffffbff16167812 */ /* 0x000fe400078ec0ff */
[----:B---3--:R-:W-:Y:S02]  /*14ca0*/  @P4 IADD3 R3, P0, R27, R3, RZ ;  /* 0x000000031b034210 */ /* 0x008fe40007f1e0ff */
[----:B------:R-:W-:-:S03]  /*14cb0*/  @P2 LOP3.LUT R22, R22, 0x400, RZ, 0xfc, !PT ;  /* 0x0000040016162812 */ /* 0x000fc600078efcff */
[----:B----4-:R-:W-:Y:S01]  /*14cc0*/  @P4 IMAD.X R2, RZ, RZ, R2, P0 ;  /* 0x000000ffff024224 */ /* 0x010fe200000e0602 */
        /* <DEDUP_REMOVED lines=8> */
[----:B---3--:R-:W3:Y:S04]  /*14d50*/  SHFL.IDX PT, R3, R4, 0x1, 0x181f ;  /* 0x00381f0004037f89 */ /* 0x008ee800000e0000 */
[----:B------:R-:W4:Y:S01]  /*14d60*/  SHFL.IDX PT, R2, R0, 0x1, 0x181f ;  /* 0x00381f0000027f89 */ /* 0x000f2200000e0000 */
[----:B---3--:R-:W-:-:S05]  /*14d70*/  @P3 IADD3 R3, P0, R27, R3, RZ ;  /* 0x000000031b033210 */ /* 0x008fca0007f1e0ff */
[----:B----4-:R-:W-:-:S05]  /*14d80*/  @P3 IMAD.X R2, RZ, RZ, R2, P0 ;  /* 0x000000ffff023224 */ /* 0x010fca00000e0602 */
[----:B------:R-:W-:-:S04]  /*14d90*/  @P3 LOP3.LUT R3, R3, R2, RZ, 0x3c, !PT ;  /* 0x0000000203033212 */ /* 0x000fc800078e3cff */
[----:B------:R-:W-:-:S04]  /*14da0*/  @P3 LOP3.LUT R2, R3, R2, RZ, 0x3c, !PT ;  /* 0x0000000203023212 */ /* 0x000fc800078e3cff */
[----:B------:R-:W-:-:S05]  /*14db0*/  @P3 LOP3.LUT R3, R3, R2, RZ, 0x3c, !PT ;  /* 0x0000000203033212 */ /* 0x000fca00078e3cff */
        /* <DEDUP_REMOVED lines=21> */
[----:B------:R3:W-:Y:S04]  /*14f10*/  @P5 LDGSTS.E.BYPASS.LTC128B.128 [R5+0x2dc00], desc[UR54][R2.64+0x80], !P1 ;  /* 0x2dc0008002055fae */ /* 0x0007e8000c901d76 */
        /* <DEDUP_REMOVED lines=19> */
[----:B------:R-:W4:Y:S04]  /*15050*/  SHFL.IDX PT, R2, R0, 0x6, 0x181f ;  /* 0x00d81f0000027f89 */ /* 0x000f2800000e0000 */
[----:B------:R-:W0:Y:S04]  /*15060*/  SHFL.IDX PT, R4, R4, 0x7, 0x181f ;  /* 0x00f81f0004047f89 */ /* 0x000e2800000e0000 */
[----:B------:R-:W0:Y:S01]  /*15070*/  SHFL.IDX PT, R0, R0, 0x7, 0x181f ;  /* 0x00f81f0000007f89 */ /* 0x000e2200000e0000 */
[----:B---3--:R-:W-:-:S05]  /*15080*/  @P2 IADD3 R3, P0, R27, R3, RZ ;  /* 0x000000031b032210 */ /* 0x008fca0007f1e0ff */
[----:B----4-:R-:W-:-:S05]  /*15090*/  @P2 IMAD.X R2, RZ, RZ, R2, P0 ;  /* 0x000000ffff022224 */ /* 0x010fca00000e0602 */
[----:B------:R-:W-:-:S04]  /*150a0*/  @P2 LOP3.LUT R3, R3, R2, RZ, 0x3c, !PT ;  /* 0x0000000203032212 */ /* 0x000fc800078e3cff */
[----:B------:R-:W-:-:S04]  /*150b0*/  @P2 LOP3.LUT R2, R3, R2, RZ, 0x3c, !PT ;  /* 0x0000000203022212 */ /* 0x000fc800078e3cff */
[----:B------:R-:W-:-:S05]  /*150c0*/  @P2 LOP3.LUT R3, R3, R2, RZ, 0x3c, !PT ;  /* 0x0000000203032212 */ /* 0x000fca00078e3cff */
[----:B------:R3:W-:Y:S04]  /*150d0*/  @P2 LDGSTS.E.BYPASS.LTC128B.128 [R5+0x2b400], desc[UR54][R2.64], !P6 ;  /* 0x2b40000002052fae */ /* 0x0007e8000f101d76 */
[----:B0-----:R3:W-:Y:S02]  /*150e0*/  @P2 LDGSTS.E.BYPASS.LTC128B.128 [R5+0x2f400], desc[UR54][R2.64+0x80], !P1 ;  /* 0x2f40008002052fae */ /* 0x0017e4000c901d76 */
.L_x_2973:
[----:B------:R-:W-:Y:S02]  /*150f0*/  LOP3.LUT P2, RZ, R22, 0x40, RZ, 0xc0, !PT ;  /* 0x0000004016ff7812 */ /* 0x000fe4000784c0ff */
[----:B------:R-:W-:-:S11]  /*15100*/  ISETP.GE.AND P3, PT, R27, R8, PT ;  /* 0x000000081b00720c */ /* 0x000fd60003f66270 */
[----:B0--3--:R-:W-:-:S05]  /*15110*/  @P2 IADD3 R2, P0, R27, R4, RZ ;  /* 0x000000041b022210 */ /* 0x009fca0007f1e0ff */
        /* <DEDUP_REMOVED lines=9> */
.L_x_2866:
        /* <DEDUP_REMOVED lines=11> */
.L_x_2867:
        /* <DEDUP_REMOVED lines=23> */
[----:B-123--:R-:W-:Y:S02]  /*153d0*/  IMAD.U32 R6, RZ, RZ, UR8 ;  /* 0x00000008ff067e24 */ /* 0x00efe4000f8e00ff */
        /* <DEDUP_REMOVED lines=8> */
.L_x_2869:
[----:B------:R-:W-:Y:S05]  /*15460*/  BSYNC B6 ;  /* 0x0000000000067941 */ /* 0x000fea0003800000 */
.L_x_2868:
[----:B------:R4:W5:Y:S01]  /*15470*/  LDL R7, [R1+0x10] ;  /* 0x0000100001077983 */ /* 0x0009620000100800 */
[----:B0-----:R-:W0:Y:S01]  /*15480*/  S2R R2, SR_TID.X ;  /* 0x0000000000027919 */ /* 0x001e220000002100 */
[C---:B------:R-:W-:Y:S01]  /*15490*/  R2UR UR8, R24.reuse ;  /* 0x00000000180872ca */ /* 0x040fe200000e0000 */
[----:B------:R-:W4:Y:S01]  /*154a0*/  LDC R5, c[0x0][0x448] ;  /* 0x00011200ff057b82 */ /* 0x000f220000000800 */
[----:B------:R-:W-:Y:S01]  /*154b0*/  R2UR UR9, R24 ;  /* 0x00000000180972ca */ /* 0x000fe200000e0000 */
[----:B------:R-:W-:Y:S01]  /*154c0*/  ULDC.64 UR6, c[0x0][0x2d8] ;  /* 0x0000b60000067ab9 */ /* 0x000fe20000000a00 */
[C---:B0-----:R-:W-:Y:S01]  /*154d0*/  LOP3.LUT R18, R2.reuse, 0x7f, RZ, 0xc0, !PT ;  /* 0x0000007f02127812 */ /* 0x041fe200078ec0ff */
[----:B------:R-:W-:-:S03]  /*154e0*/  IMAD.SHL.U32 R2, R2, 0x10, RZ ;  /* 0x0000001002027824 */ /* 0x000fc600078e00ff */
[----:B--2---:R-:W-:Y:S02]  /*154f0*/  SHF.R.U32.HI R20, RZ, 0x3, R18 ;  /* 0x00000003ff147819 */ /* 0x004fe40000011612 */
[----:B------:R-:W0:Y:S02]  /*15500*/  LDC R18, c[0x0][0x448] ;  /* 0x00011200ff127b82 */ /* 0x000e240000000800 */
[----:B------:R-:W-:Y:S01]  /*15510*/  LOP3.LUT R2, R20, 0x70, R2, 0xf8, !PT ;  /* 0x0000007014027812 */ /* 0x000fe200078ef802 */
[----:B------:R-:W-:Y:S01]  /*15520*/  UMOV UR4, UR36 ;  /* 0x0000002400047c82 */ /* 0x000fe20008000000 */
[----:B------:R-:W-:-:S03]  /*15530*/  UMOV UR5, UR43 ;  /* 0x0000002b00057c82 */ /* 0x000fc60008000000 */
[----:B------:R-:W-:Y:S01]  /*15540*/  IMAD R3, R33, 0x80, R2 ;  /* 0x0000008021037824 */ /* 0x000fe200078e0202 */
[----:B0-----:R-:W-:-:S13]  /*15550*/  ISETP.NE.AND P6, PT, R18, 0x1, PT ;  /* 0x000000011200780c */ /* 0x001fda0003fc5270 */
[----:B------:R-:W0:Y:S08]  /*15560*/  @P6 LDC R4, c[0x0][0x44c] ;  /* 0x00011300ff046b82 */ /* 0x000e300000000800 */
[----:B------:R-:W2:Y:S01]  /*15570*/  @P6 LDC R0, c[0x0][0x450] ;  /* 0x00011400ff006b82 */ /* 0x000ea20000000800 */
[----:B------:R-:W-:Y:S01]  /*15580*/  UIMAD.WIDE.U32 UR4, UR8, UR6, UR4 ;  /* 0x00000006080472a5 */ /* 0x000fe2000f8e0004 */
[----:B------:R-:W-:-:S03]  /*15590*/  IMAD.MOV.U32 R2, RZ, RZ, R3 ;  /* 0x000000ffff027224 */ /* 0x000fc600078e0003 */
[----:B------:R-:W-:-:S03]  /*155a0*/  UIMAD UR5, UR9, UR7, UR5 ;  /* 0x00000007090572a4 */ /* 0x000fc6000f8e0205 */
[----:B------:R-:W-:Y:S02]  /*155b0*/  ULDC.64 UR8, c[0x0][0x2e0] ;  /* 0x0000b80000087ab9 */ /* 0x000fe40000000a00 */
[----:B------:R-:W-:Y:S01]  /*155c0*/  UIMAD UR6, UR40, UR8, URZ ;  /* 0x00000008280672a4 */ /* 0x000fe2000f8e023f */
[----:B0-----:R-:W-:-:S03]  /*155d0*/  @P6 IMAD.HI.U32 R4, R3, R4, RZ ;  /* 0x0000000403046227 */ /* 0x001fc600078e00ff */
[----:B------:R-:W-:Y:S02]  /*155e0*/  UIMAD UR6, UR41, UR9, UR6 ;  /* 0x00000009290672a4 */ /* 0x000fe4000f8e0206 */
[----:B------:R-:W-:Y:S01]  /*155f0*/  UIMAD.WIDE.U32 UR4, UR41, UR8, UR4 ;  /* 0x00000008290472a5 */ /* 0x000fe2000f8e0004 */
[----:B-1-3--:R-:W0:Y:S02]  /*15600*/  S2R R6, SR_TID.X ;  /* 0x0000000000067919 */ /* 0x00ae240000002100 */
[----:B------:R-:W-:Y:S01]  /*15610*/  ULDC.64 UR8, c[0x0][0x2d0] ;  /* 0x0000b40000087ab9 */ /* 0x000fe20000000a00 */
[----:B--2---:R-:W-:-:S04]  /*15620*/  @P6 SHF.R.U32.HI R2, RZ, R0, R4 ;  /* 0x00000000ff026219 */ /* 0x004fc80000011604 */
[--C-:B------:R-:W-:Y:S01]  /*15630*/  SHF.R.S32.HI R4, RZ, 0x1f, R2.reuse ;  /* 0x0000001fff047819 */ /* 0x100fe20000011402 */
[----:B------:R-:W-:Y:S01]  /*15640*/  IMAD.MOV R0, RZ, RZ, -R2 ;  /* 0x000000ffff007224 */ /* 0x000fe200078e0a02 */
[----:B------:R-:W-:-:S03]  /*15650*/  UIADD3 UR5, UR5, UR6, URZ ;  /* 0x0000000605057290 */ /* 0x000fc6000fffe03f */
[----:B----4-:R-:W-:Y:S02]  /*15660*/  IMAD R0, R5, R0, R3 ;  /* 0x0000000005007224 */ /* 0x010fe400078e0203 */
        /* <DEDUP_REMOVED lines=23> */
[----:B------:R-:W-:Y:S01]  /*157e0*/  IMAD R33, R33, 0x80, R8 ;  /* 0x0000008021217824 */ /* 0x000fe200078e0208 */
        /* <DEDUP_REMOVED lines=77> */
.L_x_2990:
        /* <DEDUP_REMOVED lines=11> */
.L_x_2872:
[----:B------:R-:W-:Y:S05]  /*15d70*/  BSYNC B0 ;  /* 0x0000000000007941 */ /* 0x000fea0003800000 */
.L_x_2871:
[----:B------:R-:W-:Y:S01]  /*15d80*/  NOP ;  /* 0x0000000000007918 */ /* 0x000fe20000000000 */
[----:B------:R-:W-:-:S13]  /*15d90*/  PLOP3.LUT P0, PT, PT, PT, PT, 0x80, 0x0 ;  /* 0x000000000000781c */ /* 0x000fda0003f0f070 */
.L_x_2873:
        /* <DEDUP_REMOVED lines=21> */
.L_x_2991:
[----:B------:R-:W-:Y:S05]  /*15ef0*/  BSYNC B0 ;  /* 0x0000000000007941 */ /* 0x000fea0003800000 */
.L_x_2874:
[----:B------:R-:W-:Y:S05]  /*15f00*/  @!P0 BRA `(.L_x_2876) ;  /* 0x00000018004c8947 */ /* 0x000fea0003800000 */
[----:B------:R-:W-:Y:S02]  /*15f10*/  IMAD.MOV.U32 R9, RZ, RZ, R25 ;  /* 0x000000ffff097224 */ /* 0x000fe400078e0019 */
[----:B------:R-:W-:-:S07]  /*15f20*/  IMAD.MOV.U32 R10, RZ, RZ, R28 ;  /* 0x000000ffff0a7224 */ /* 0x000fce00078e001c */
.L_x_2896:
        /* <DEDUP_REMOVED lines=39> */
.L_x_2877:
[----:B------:R-:W-:Y:S01]  /*161a0*/  IMAD R0, R25, 0x8, R17 ;  /* 0x0000000819007824 */ /* 0x000fe200078e0211 */
[----:B------:R-:W-:Y:S01]  /*161b0*/  SHF.L.U32 R20, R28, 0x1f, RZ ;  /* 0x0000001f1c147819 */ /* 0x000fe200000006ff */
[----:B------:R-:W-:Y:S01]  /*161c0*/  BSSY B0, `(.L_x_2878) ;  /* 0x0000004000007945 */ /* 0x000fe20003800000 */
[----:B------:R-:W-:Y:S02]  /*161d0*/  SHF.R.S32.HI R18, RZ, 0x1f, R6 ;  /* 0x0000001fff127819 */ /* 0x000fe40000011406 */
[----:B------:R-:W0:Y:S02]  /*161e0*/  SYNCS.PHASECHK.TRANS64.TRYWAIT P0, [R0+URZ+0x38880], R20 ;  /* 0x03888014000075a7 */ /* 0x000e24000800017f */
[----:B0-----:R-:W-:Y:S05]  /*161f0*/  @!P0 BRA `(.L_x_2879) ;  /* 0x0000005800e48947 */ /* 0x001fea0003800000 */
.L_x_2992:
[----:B------:R-:W-:Y:S05]  /*16200*/  BSYNC B0 ;  /* 0x0000000000007941 */ /* 0x000fea0003800000 */
.L_x_2878:
        /* <DEDUP_REMOVED lines=70> */
.L_x_3010:
        /* <DEDUP_REMOVED lines=9> */
.L_x_2881:
        /* <DEDUP_REMOVED lines=11> */
.L_x_2882:
[----:B------:R2:W-:Y:S01]  /*167b0*/  SYNCS.ARRIVE.TRANS64.A1T0 RZ, [R0+URZ+0x38870], RZ ;  /* 0x038870ff00ff79a7 */ /* 0x0005e2000810003f */
[----:B------:R-:W-:Y:S05]  /*167c0*/  @!P3 BRA `(.L_x_2883) ;  /* 0x000000000004b947 */ /* 0x000fea0003800000 */
[----:B------:R-:W-:Y:S01]  /*167d0*/  BPT.TRAP 0x1 ;  /* 0x000000040000795c */ /* 0x000fe20000300000 */
.L_x_2883:
[----:B------:R-:W3:Y:S01]  /*167e0*/  SYNCS.PHASECHK.TRANS64.TRYWAIT P0, [R0+URZ+0x38840], R20 ;  /* 0x03884014000075a7 */ /* 0x000ee2000800017f */
[----:B------:R-:W-:Y:S04]  /*167f0*/  BSSY B0, `(.L_x_2884) ;  /* 0x0000002000007945 */ /* 0x000fe80003800000 */
[----:B---3--:R-:W-:Y:S05]  /*16800*/  @!P0 BRA `(.L_x_2885) ;  /* 0x0000005c00bc8947 */ /* 0x008fea0003800000 */
.L_x_3011:
[----:B------:R-:W-:Y:S05]  /*16810*/  BSYNC B0 ;  /* 0x0000000000007941 */ /* 0x000fea0003800000 */
.L_x_2884:
        /* <DEDUP_REMOVED lines=67> */
.L_x_3029:
        /* <DEDUP_REMOVED lines=9> */
.L_x_2887:
        /* <DEDUP_REMOVED lines=11> */
.L_x_2888:
[----:B------:R2:W-:Y:S02]  /*16d90*/  SYNCS.ARRIVE.TRANS64.A1T0 RZ, [R0+URZ+0x38830], RZ ;  /* 0x038830ff00ff79a7 */ /* 0x0005e4000810003f */
[----:B--23--:R-:W-:-:S05]  /*16da0*/  IMAD.U32 R0, RZ, RZ, UR45 ;  /* 0x0000002dff007e24 */ /* 0x00cfca000f8e00ff */
[----:B------:R-:W-:-:S13]  /*16db0*/  ISETP.NE.AND P0, PT, R0, 0x3, PT ;  /* 0x000000030000780c */ /* 0x000fda0003f05270 */
[----:B------:R-:W-:Y:S05]  /*16dc0*/  @!P0 BRA `(.L_x_2889) ;  /* 0x0000000000048947 */ /* 0x000fea0003800000 */
[----:B------:R-:W-:Y:S01]  /*16dd0*/  BPT.TRAP 0x1 ;  /* 0x000000040000795c */ /* 0x000fe20000300000 */
.L_x_2889:
[----:B------:R-:W-:Y:S01]  /*16de0*/  LOP3.LUT R3, R10, 0x1, RZ, 0x3c, !PT ;  /* 0x000000010a037812 */ /* 0x000fe200078e3cff */
[----:B------:R-:W-:Y:S01]  /*16df0*/  IMAD R0, R9, 0x8, R17 ;  /* 0x0000000809007824 */ /* 0x000fe200078e0211 */
[----:B------:R-:W-:Y:S02]  /*16e00*/  BSSY B0, `(.L_x_2890) ;  /* 0x0000004000007945 */ /* 0x000fe40003800000 */
[----:B------:R-:W-:-:S04]  /*16e10*/  SHF.L.U32 R3, R3, 0x1f, RZ ;  /* 0x0000001f03037819 */ /* 0x000fc800000006ff */
[----:B------:R-:W0:Y:S02]  /*16e20*/  SYNCS.PHASECHK.TRANS64.TRYWAIT P2, [R0+URZ+0x38870], R3 ;  /* 0x03887003000075a7 */ /* 0x000e24000804017f */
[----:B0-----:R-:W-:Y:S05]  /*16e30*/  @!P2 BRA `(.L_x_2891) ;  /* 0x000000600088a947 */ /* 0x001fea0003800000 */
.L_x_3030:
[----:B------:R-:W-:Y:S05]  /*16e40*/  BSYNC B0 ;  /* 0x0000000000007941 */ /* 0x000fea0003800000 */
.L_x_2890:
[----:B------:R-:W-:-:S05]  /*16e50*/  IMAD.U32 R2, RZ, RZ, UR44 ;  /* 0x0000002cff027e24 */ /* 0x000fca000f8e00ff */
[----:B------:R-:W-:-:S13]  /*16e60*/  ISETP.NE.AND P2, PT, R2, 0x3, PT ;  /* 0x000000030200780c */ /* 0x000fda0003f45270 */
[----:B------:R-:W-:Y:S05]  /*16e70*/  @!P2 BRA `(.L_x_2892) ;  /* 0x000000000004a947 */ /* 0x000fea0003800000 */
[----:B------:R-:W-:Y:S01]  /*16e80*/  BPT.TRAP 0x1 ;  /* 0x000000040000795c */ /* 0x000fe20000300000 */
.L_x_2892:
[----:B------:R-:W-:Y:S01]  /*16e90*/  SHF.L.U32 R5, R10, 0x1f, RZ ;  /* 0x0000001f0a057819 */ /* 0x000fe200000006ff */
[----:B0-----:R-:W-:-:S03]  /*16ea0*/  IMAD.SHL.U32 R3, R9, 0x8000, RZ ;  /* 0x0000800009037824 */ /* 0x001fc600078e00ff */
[----:B------:R-:W0:Y:S02]  /*16eb0*/  SYNCS.PHASECHK.TRANS64.TRYWAIT P2, [R0+URZ+0x38860], R5 ;  /* 0x03886005000075a7 */ /* 0x000e24000804017f */
[----:B0-----:R-:W-:Y:S05]  /*16ec0*/  @!P2 BRA `(.L_x_2893) ;  /* 0x000000600078a947 */ /* 0x001fea0003800000 */
.L_x_3031:
        /* <DEDUP_REMOVED lines=141> */
.L_x_2894:
[----:B-1----:R1:W-:Y:S01]  /*177a0*/  SYNCS.ARRIVE.TRANS64.A1T0 RZ, [R0+URZ+0x38850], RZ ;  /* 0x038850ff00ff79a7 */ /* 0x0023e2000810003f */
[----:B------:R-:W-:Y:S06]  /*177b0*/  BAR.SYNC.DEFER_BLOCKING 0x2, 0x80 ;  /* 0x0082000000007b1d */ /* 0x000fec0000010000 */
[----:B------:R-:W-:Y:S05]  /*177c0*/  @!P0 BRA `(.L_x_2895) ;  /* 0x0000000000048947 */ /* 0x000fea0003800000 */
[----:B------:R-:W-:Y:S01]  /*177d0*/  BPT.TRAP 0x1 ;  /* 0x000000040000795c */ /* 0x000fe20000300000 */
.L_x_2895:
[----:B------:R-:W-:Y:S02]  /*177e0*/  VIADD R3, R0, 0x38880 ;  /* 0x0003888000037836 */ /* 0x000fe40000000000 */
[----:B------:R-:W-:Y:S02]  /*177f0*/  IMAD.MOV.U32 R9, RZ, RZ, R25 ;  /* 0x000000ffff097224 */ /* 0x000fe400078e0019 */
[----:B------:R-:W-:Y:S01]  /*17800*/  IMAD.MOV.U32 R10, RZ, RZ, R28 ;  /* 0x000000ffff0a7224 */ /* 0x000fe200078e001c */
[----:B------:R-:W-:-:S04]  /*17810*/  PRMT R3, R36, 0x654, R3 ;  /* 0x0000065424037816 */ /* 0x000fc80000000003 */
[----:B------:R2:W-:Y:S01]  /*17820*/  SYNCS.ARRIVE.TRANS64.RED.A1T0 RZ, [R3+URZ], RZ ;  /* 0x000000ff03ff79a7 */ /* 0x0005e2000810043f */
[----:B------:R-:W-:Y:S05]  /*17830*/  @P1 BRA `(.L_x_2896) ;  /* 0xffffffe400bc1947 */ /* 0x000fea000383ffff */
.L_x_2876:
        /* <DEDUP_REMOVED lines=19> */
.L_x_2898:
[----:B------:R-:W-:Y:S05]  /*17970*/  BSYNC B0 ;  /* 0x0000000000007941 */ /* 0x000fea0003800000 */
.L_x_2897:
[----:B------:R-:W-:Y:S05]  /*17980*/  @!P0 BRA `(.L_x_2899) ;  /* 0x0000000000048947 */ /* 0x000fea0003800000 */
[----:B------:R-:W-:Y:S01]  /*17990*/  BPT.TRAP 0x1 ;  /* 0x000000040000795c */ /* 0x000fe20000300000 */
.L_x_2899:
[----:B--2---:R-:W-:Y:S01]  /*179a0*/  LOP3.LUT R3, R28, 0x1, RZ, 0x3c, !PT ;  /* 0x000000011c037812 */ /* 0x004fe200078e3cff */
[----:B------:R-:W-:Y:S01]  /*179b0*/  IMAD R2, R25, 0x8, R17 ;  /* 0x0000000819027824 */ /* 0x000fe200078e0211 */
[----:B------:R-:W-:Y:S02]  /*179c0*/  BSSY B0, `(.L_x_2900) ;  /* 0x0000004000007945 */ /* 0x000fe40003800000 */
[----:B------:R-:W-:-:S04]  /*179d0*/  SHF.L.U32 R3, R3, 0x1f, RZ ;  /* 0x0000001f03037819 */ /* 0x000fc800000006ff */
[----:B------:R-:W0:Y:S02]  /*179e0*/  SYNCS.PHASECHK.TRANS64.TRYWAIT P1, [R2+URZ+0x38870], R3 ;  /* 0x03887003020075a7 */ /* 0x000e24000802017f */
[----:B0-----:R-:W-:Y:S05]  /*179f0*/  @!P1 BRA `(.L_x_2901) ;  /* 0x0000005400c09947 */ /* 0x001fea0003800000 */
.L_x_3032:
[----:B------:R-:W-:Y:S05]  /*17a00*/  BSYNC B0 ;  /* 0x0000000000007941 */ /* 0x000fea0003800000 */
.L_x_2900:
[----:B------:R-:W-:-:S05]  /*17a10*/  IMAD.U32 R0, RZ, RZ, UR44 ;  /* 0x0000002cff007e24 */ /* 0x000fca000f8e00ff */
[----:B------:R-:W-:-:S13]  /*17a20*/  ISETP.NE.AND P1, PT, R0, 0x3, PT ;  /* 0x000000030000780c */ /* 0x000fda0003f25270 */
[----:B------:R-:W-:Y:S05]  /*17a30*/  @!P1 BRA `(.L_x_2902) ;  /* 0x0000000000049947 */ /* 0x000fea0003800000 */
[----:B------:R-:W-:Y:S01]  /*17a40*/  BPT.TRAP 0x1 ;  /* 0x000000040000795c */ /* 0x000fe20000300000 */
.L_x_2902:
[----:B0-----:R-:W-:-:S04]  /*17a50*/  SHF.L.U32 R3, R28, 0x1f, RZ ;  /* 0x0000001f1c037819 */ /* 0x001fc800000006ff */
[----:B------:R-:W0:Y:S02]  /*17a60*/  SYNCS.PHASECHK.TRANS64.TRYWAIT P1, [R2+URZ+0x38860], R3 ;  /* 0x03886003020075a7 */ /* 0x000e24000802017f */
[----:B0-----:R-:W-:Y:S05]  /*17a70*/  @!P1 BRA `(.L_x_2903) ;  /* 0x0000005400b49947 */ /* 0x001fea0003800000 */
.L_x_3033:
[----:B------:R-:W0:Y:S01]  /*17a80*/  LDL R4, [R1+0xc] ;  /* 0x00000c0001047983 */ /* 0x000e220000100800 */
[----:B------:R-:W-:Y:S01]  /*17a90*/  IMAD.SHL.U32 R18, R25, 0x8000, RZ ;  /* 0x0000800019127824 */ /* 0x000fe200078e00ff */
[----:B------:R-:W-:Y:S05]  /*17aa0*/  WARPSYNC.ALL ;  /* 0x0000000000007948 */ /* 0x000fea0003800000 */
[----:B------:R-:W2:Y:S01]  /*17ab0*/  LDL R20, [R1] ;  /* 0x0000000001147983 */ /* 0x000ea20000100800 */
[----:B------:R-:W-:-:S03]  /*17ac0*/  LOP3.LUT R0, R18, R16, RZ, 0xfc, !PT ;  /* 0x0000001012007212 */ /* 0x000fc600078efcff */
[----:B------:R-:W3:Y:S02]  /*17ad0*/  LDL R21, [R1+0x4] ;  /* 0x0000040001157983 */ /* 0x000ee40000100800 */
        /* <DEDUP_REMOVED lines=34> */
[----:B------:R-:W4:Y:S01]  /*17d00*/  LDSM.16.MT88.4 R4, [R3+0x11400] ;  /* 0x011400000304783b */ /* 0x000f220000004200 */
[----:B--2---:R-:W-:-:S05]  /*17d10*/  IADD3 R20, R26, R18, R20 ;  /* 0x000000121a147210 */ /* 0x004fca0007ffe014 */
[----:B0-----:R-:W-:Y:S01]  /*17d20*/  IMAD.IADD R0, R23, 0x1, R20 ;  /* 0x0000000117007824 */ /* 0x001fe200078e0214 */
[C-C-:B-1----:R-:W-:Y:S02]  /*17d30*/  PRMT R12, R8.reuse, 0x6420, R9.reuse ;  /* 0x00006420080c7816 */ /* 0x142fe40000000009 */
[----:B------:R-:W-:Y:S02]  /*17d40*/  PRMT R13, R8, 0x7531, R9 ;  /* 0x00007531080d7816 */ /* 0x000fe40000000009 */
[C-C-:B----4-:R-:W-:Y:S02]  /*17d50*/  PRMT R8, R4.reuse, 0x6420, R5.reuse ;  /* 0x0000642004087816 */ /* 0x150fe40000000005 */
        /* <DEDUP_REMOVED lines=26> */
[----:B------:R-:W2:Y:S01]  /*17f00*/  LDSM.16.MT88.4 R4, [R3+0x12400] ;  /* 0x012400000304783b */ /* 0x000ea20000004200 */
[----:B------:R-:W-:-:S05]  /*17f10*/  IADD3 R20, R26, R18, R37 ;  /* 0x000000121a147210 */ /* 0x000fca0007ffe025 */
[----:B0-----:R-:W-:Y:S01]  /*17f20*/  IMAD.IADD R0, R23, 0x1, R20 ;  /* 0x0000000117007824 */ /* 0x001fe200078e0214 */
[C-C-:B-1----:R-:W-:Y:S02]  /*17f30*/  PRMT R12, R8.reuse, 0x6420, R9.reuse ;  /* 0x00006420080c7816 */ /* 0x142fe40000000009 */
[----:B------:R-:W-:Y:S02]  /*17f40*/  PRMT R13, R8, 0x7531, R9 ;  /* 0x00007531080d7816 */ /* 0x000fe40000000009 */
[C-C-:B--2---:R-:W-:Y:S02]  /*17f50*/  PRMT R8, R4.reuse, 0x6420, R5.reuse ;  /* 0x0000642004087816 */ /* 0x144fe40000000005 */
        /* <DEDUP_REMOVED lines=27> */
[----:B---3--:R-:W-:-:S05]  /*18110*/  IADD3 R20, R26, R21, R18 ;  /* 0x000000151a147210 */ /* 0x008fca0007ffe012 */
        /* <DEDUP_REMOVED lines=36> */
.L_x_2904:
[----:B-1----:R1:W-:Y:S01]  /*18360*/  SYNCS.ARRIVE.TRANS64.A1T0 RZ, [R2+URZ+0x38850], RZ ;  /* 0x038850ff02ff79a7 */ /* 0x0023e2000810003f */
[----:B------:R-:W-:Y:S06]  /*18370*/  BAR.SYNC.DEFER_BLOCKING 0x2, 0x80 ;  /* 0x0082000000007b1d */ /* 0x000fec0000010000 */
[----:B------:R-:W-:Y:S05]  /*18380*/  @!P0 BRA `(.L_x_2905) ;  /* 0x0000000000048947 */ /* 0x000fea0003800000 */
[----:B------:R-:W-:Y:S01]  /*18390*/  BPT.TRAP 0x1 ;  /* 0x000000040000795c */ /* 0x000fe20000300000 */
.L_x_2905:
        /* <DEDUP_REMOVED lines=8> */
.L_x_2846:
[----:B------:R-:W-:Y:S05]  /*18420*/  BSYNC B7 ;  /* 0x0000000000077941 */ /* 0x000fea0003800000 */
.L_x_2844:
        /* <DEDUP_REMOVED lines=11> */
.L_x_2906:
        /* <DEDUP_REMOVED lines=45> */
.L_x_2910:
        /* <DEDUP_REMOVED lines=39> */
.L_x_2908:
        /* <DEDUP_REMOVED lines=14> */
.L_x_2911:
        /* <DEDUP_REMOVED lines=60> */
.L_x_2912:
        /* <DEDUP_REMOVED lines=35> */
[-C--:B------:R-:W-:Y:S02]  /*190f0*/  IABS R7, R4.reuse ;  /* 0x0000000400077213 */ /* 0x080fe40000000000 */
[----:B------:R-:W-:Y:S02]  /*19100*/  IABS R6, R4 ;  /* 0x0000000400067213 */ /* 0x000fe40000000000 */
[----:B------:R-:W0:Y:S03]  /*19110*/  I2F.RP R9, R7 ;  /* 0x0000000700097306 */ /* 0x000e260000209400 */
[----:B------:R-:W-:-:S05]  /*19120*/  IMAD.MOV R6, RZ, RZ, -R6 ;  /* 0x000000ffff067224 */ /* 0x000fca00078e0a06 */
[----:B0-----:R-:W0:Y:S02]  /*19130*/  MUFU.RCP R9, R9 ;  /* 0x0000000900097308 */ /* 0x001e240000001000 */
[----:B0-----:R-:W-:Y:S01]  /*19140*/  VIADD R3, R9, 0xffffffe ;  /* 0x0ffffffe09037836 */ /* 0x001fe20000000000 */
[----:B------:R-:W-:-:S05]  /*19150*/  IABS R9, R5 ;  /* 0x0000000500097213 */ /* 0x000fca0000000000 */
[----:B------:R-:W0:Y:S02]  /*19160*/  F2I.FTZ.U32.TRUNC.NTZ R3, R3 ;  /* 0x0000000300037305 */ /* 0x000e24000021f000 */
[----:B0-----:R-:W-:-:S04]  /*19170*/  IMAD.MOV R2, RZ, RZ, -R3 ;  /* 0x000000ffff027224 */ /* 0x001fc800078e0a03 */
[----:B------:R-:W-:Y:S02]  /*19180*/  IMAD R11, R2, R7, RZ ;  /* 0x00000007020b7224 */ /* 0x000fe400078e02ff */
[----:B------:R-:W-:-:S04]  /*19190*/  IMAD.MOV.U32 R2, RZ, RZ, RZ ;  /* 0x000000ffff027224 */ /* 0x000fc800078e00ff */
[----:B------:R-:W-:Y:S01]  /*191a0*/  IMAD.HI.U32 R2, R3, R11, R2 ;  /* 0x0000000b03027227 */ /* 0x000fe200078e0002 */
[----:B------:R-:W-:Y:S02]  /*191b0*/  LOP3.LUT R3, R5, R4, RZ, 0x3c, !PT ;  /* 0x0000000405037212 */ /* 0x000fe400078e3cff */
[----:B------:R-:W-:Y:S02]  /*191c0*/  IADD3 R5, R8, 0x1000000, R5 ;  /* 0x0100000008057810 */ /* 0x000fe40007ffe005 */
        /* <DEDUP_REMOVED lines=10> */
[----:B------:R-:W-:Y:S01]  /*19270*/  @!P1 LOP3.LUT R2, RZ, R4, RZ, 0x33, !PT ;  /* 0x00000004ff029212 */ /* 0x000fe200078e33ff */
[----:B------:R-:W-:-:S04]  /*19280*/  IMAD.MOV R4, RZ, RZ, -R4 ;  /* 0x000000ffff047224 */ /* 0x000fc800078e0a04 */
[----:B------:R-:W-:-:S07]  /*19290*/  IMAD R34, R2, R4, R5 ;  /* 0x0000000402227224 */ /* 0x000fce00078e0205 */
.L_x_2913:
[----:B------:R-:W-:-:S05]  /*192a0*/  LOP3.LUT R33, RZ, R2, RZ, 0x33, !PT ;  /* 0x00000002ff217212 */ /* 0x000fca00078e33ff */
[----:B------:R-:W-:Y:S01]  /*192b0*/  IMAD.IADD R33, R0, 0x1, R33 ;  /* 0x0000000100217824 */ /* 0x000fe200078e0221 */
[----:B------:R-:W-:Y:S06]  /*192c0*/  BRA `(.L_x_2914) ;  /* 0x0000000000107947 */ /* 0x000fec0003800000 */
.L_x_2909:
[----:B------:R-:W-:Y:S01]  /*192d0*/  IMAD.MOV.U32 R32, RZ, RZ, R7 ;  /* 0x000000ffff207224 */ /* 0x000fe200078e0007 */
[----:B------:R-:W-:Y:S01]  /*192e0*/  ULDC UR39, c[0x0][0xc3c] ;  /* 0x00030f0000277ab9 */ /* 0x000fe20000000800 */
[----:B------:R-:W-:Y:S02]  /*192f0*/  IMAD.MOV.U32 R33, RZ, RZ, RZ ;  /* 0x000000ffff217224 */ /* 0x000fe400078e00ff */
[----:B------:R-:W-:-:S07]  /*19300*/  IMAD.MOV.U32 R34, RZ, RZ, RZ ;  /* 0x000000ffff227224 */ /* 0x000fce00078e00ff */
.L_x_2914:
        /* <DEDUP_REMOVED lines=10> */
.L_x_2907:
[----:B------:R-:W-:Y:S02]  /*193b0*/  ULDC UR4, c[0x0][0xc3c] ;  /* 0x00030f0000047ab9 */ /* 0x000fe40000000800 */
[----:B------:R-:W-:-:S06]  /*193c0*/  UISETP.GE.AND UP0, UPT, UR39, UR4, UPT ;  /* 0x000000042700728c */ /* 0x000fcc000bf06270 */
[----:B------:R-:W-:-:S13]  /*193d0*/  PLOP3.LUT P0, PT, PT, PT, UP0, 0x80, 0x0 ;  /* 0x000000000000781c */ /* 0x000fda0003f0f008 */
[----:B------:R-:W-:Y:S05]  /*193e0*/  @!P0 BRA `(.L_x_2915) ;  /* 0xffffff9800cc8947 */ /* 0x000fea000383ffff */
.L_x_2839:
        /* <DEDUP_REMOVED lines=12> */
.L_x_3034:
[----:B------:R-:W-:Y:S05]  /*194b0*/  BSYNC B0 ;  /* 0x0000000000007941 */ /* 0x000fea0003800000 */
.L_x_2916:
[----:B------:R-:W-:-:S03]  /*194c0*/  UMOV UR4, 0xffffffff ;  /* 0xffffffff00047882 */ /* 0x000fc60000000000 */
[----:B------:R-:W-:Y:S05]  /*194d0*/  BRA.DIV UR4, `(.L_x_2918) ;  /* 0x0000003e04447947 */ /* 0x000fea000b800000 */
[----:B0-----:R-:W0:Y:S02]  /*194e0*/  S2R R0, SR_TID.X ;  /* 0x0000000000007919 */ /* 0x001e240000002100 */
[----:B0-----:R-:W-:-:S04]  /*194f0*/  SHF.R.U32.HI R0, RZ, 0x5, R0 ;  /* 0x00000005ff007819 */ /* 0x001fc80000011600 */
[----:B------:R-:W-:-:S05]  /*19500*/  LOP3.LUT R0, R0, 0x3, RZ, 0xc0, !PT ;  /* 0x0000000300007812 */ /* 0x000fca00078ec0ff */
[----:B------:R0:W1:Y:S02]  /*19510*/  SHFL.IDX PT, R14, R0, RZ, 0x1f ;  /* 0x00001fff000e7589 */ /* 0x00006400000e0000 */
.L_x_3037:
[----:B-1----:R-:W-:Y:S01]  /*19520*/  ISETP.NE.AND P0, PT, R14, RZ, PT ;  /* 0x000000ff0e00720c */ /* 0x002fe20003f05270 */
[----:B------:R-:W-:-:S12]  /*19530*/  BSSY B0, `(.L_x_2919) ;  /* 0x000002c000007945 */ /* 0x000fd80003800000 */
[----:B------:R-:W-:Y:S05]  /*19540*/  @P0 BRA `(.L_x_2920) ;  /* 0x0000000000a80947 */ /* 0x000fea0003800000 */
[----:B------:R-:W-:-:S03]  /*19550*/  UMOV UR4, 0xffffffff ;  /* 0xffffffff00047882 */ /* 0x000fc60000000000 */
[----:B------:R-:W-:Y:S05]  /*19560*/  BRA.DIV UR4, `(.L_x_2921) ;  /* 0x0000003e04547947 */ /* 0x000fea000b800000 */
[----:B------:R-:W-:-:S13]  /*19570*/  ELECT P6, URZ, PT ;  /* 0x00000000003f782f */ /* 0x000fda00038c0000 */
.L_x_3040:
[----:B------:R-:W-:Y:S05]  /*19580*/  @!P6 BRA `(.L_x_2920) ;  /* 0x000000000098e947 */ /* 0x000fea0003800000 */
[----:B------:R-:W-:-:S06]  /*19590*/  ULOP3.LUT UR4, UR42, 0x2, URZ, 0xfc, !UPT ;  /* 0x000000022a047892 */ /* 0x000fcc000f8efc3f */
[----:B0-----:R-:W-:-:S05]  /*195a0*/  IMAD.U32 R0, RZ, RZ, UR4 ;  /* 0x00000004ff007e24 */ /* 0x001fca000f8e00ff */
[----:B------:R-:W-:-:S13]  /*195b0*/  ISETP.NE.AND P0, PT, R0, 0x3, PT ;  /* 0x000000030000780c */ /* 0x000fda0003f05270 */
[----:B------:R-:W-:Y:S05]  /*195c0*/  @!P0 BRA `(.L_x_2922) ;  /* 0x0000000000048947 */ /* 0x000fea0003800000 */
[----:B------:R-:W-:Y:S01]  /*195d0*/  BPT.TRAP 0x1 ;  /* 0x000000040000795c */ /* 0x000fe20000300000 */
.L_x_2922:
[C---:B------:R-:W-:Y:S01]  /*195e0*/  IMAD R5, R25.reuse, 0x8, R4 ;  /* 0x0000000819057824 */ /* 0x040fe200078e0204 */
[----:B------:R-:W-:Y:S01]  /*195f0*/  SHF.L.U32 R0, R28, 0x1f, RZ ;  /* 0x0000001f1c007819 */ /* 0x000fe200000006ff */
[----:B------:R-:W-:-:S03]  /*19600*/  VIADD R25, R25, 0x1 ;  /* 0x0000000119197836 */ /* 0x000fc60000000000 */
[----:B------:R-:W0:Y:S02]  /*19610*/  SYNCS.PHASECHK.TRANS64.TRYWAIT P1, [R5+URZ+0x38840], R0 ;  /* 0x03884000050075a7 */ /* 0x000e24000802017f */
[----:B------:R-:W-:-:S04]  /*19620*/  ISETP.NE.AND P2, PT, R25, 0x2, PT ;  /* 0x000000021900780c */ /* 0x000fc80003f45270 */
[----:B------:R-:W-:Y:S01]  /*19630*/  SEL R3, RZ, 0x1, P2 ;  /* 0x00000001ff037807 */ /* 0x000fe20001000000 */
[----:B0-----:R-:W-:Y:S08]  /*19640*/  @!P1 BRA `(.L_x_2923) ;  /* 0x0000003c003c9947 */ /* 0x001ff00003800000 */
.L_x_3041:
[----:B------:R-:W-:Y:S02]  /*19650*/  SEL R25, R25, RZ, P2 ;  /* 0x000000ff19197207 */ /* 0x000fe40001000000 */
[----:B------:R-:W-:Y:S01]  /*19660*/  LOP3.LUT R2, R28, R3, RZ, 0x3c, !PT ;  /* 0x000000031c027212 */ /* 0x000fe200078e3cff */
[----:B------:R-:W-:Y:S06]  /*19670*/  @!P0 BRA `(.L_x_2924) ;  /* 0x0000000000048947 */ /* 0x000fec0003800000 */
[----:B------:R-:W-:Y:S01]  /*19680*/  BPT.TRAP 0x1 ;  /* 0x000000040000795c */ /* 0x000fe20000300000 */
.L_x_2924:
[----:B------:R-:W-:Y:S01]  /*19690*/  IMAD R25, R25, 0x8, R4 ;  /* 0x0000000819197824 */ /* 0x000fe200078e0204 */
[----:B------:R-:W-:-:S04]  /*196a0*/  SHF.L.U32 R2, R2, 0x1f, RZ ;  /* 0x0000001f02027819 */ /* 0x000fc800000006ff */
[----:B------:R-:W1:Y:S02]  /*196b0*/  SYNCS.PHASECHK.TRANS64.TRYWAIT P1, [R25+URZ+0x38840], R2 ;  /* 0x03884002190075a7 */ /* 0x000e64000802017f */
[----:B-1----:R-:W-:Y:S05]  /*196c0*/  @!P1 BRA `(.L_x_2925) ;  /* 0x0000003c00309947 */ /* 0x002fea0003800000 */
.L_x_3042:
[----:B------:R-:W-:Y:S05]  /*196d0*/  @!P0 BRA `(.L_x_2926) ;  /* 0x0000000000048947 */ /* 0x000fea0003800000 */
[----:B------:R-:W-:Y:S01]  /*196e0*/  BPT.TRAP 0x1 ;  /* 0x000000040000795c */ /* 0x000fe20000300000 */
.L_x_2926:
[----:B------:R-:W2:Y:S02]  /*196f0*/  SYNCS.PHASECHK.TRANS64.TRYWAIT P1, [R5+URZ+0x38860], R0 ;  /* 0x03886000050075a7 */ /* 0x000ea4000802017f */
[----:B--2---:R-:W-:Y:S05]  /*19700*/  @!P1 BRA `(.L_x_2927) ;  /* 0x0000003c00349947 */ /* 0x004fea0003800000 */
.L_x_3043:
[----:B------:R-:W-:Y:S05]  /*19710*/  @!P0 BRA `(.L_x_2928) ;  /* 0x0000000000048947 */ /* 0x000fea0003800000 */
[----:B------:R-:W-:Y:S01]  /*19720*/  BPT.TRAP 0x1 ;  /* 0x000000040000795c */ /* 0x000fe20000300000 */
.L_x_2928:
[----:B------:R-:W3:Y:S02]  /*19730*/  SYNCS.PHASECHK.TRANS64.TRYWAIT P1, [R25+URZ+0x38860], R2 ;  /* 0x03886002190075a7 */ /* 0x000ee4000802017f */
[----:B---3--:R-:W-:Y:S05]  /*19740*/  @!P1 BRA `(.L_x_2929) ;  /* 0x0000003c00389947 */ /* 0x008fea0003800000 */
.L_x_3044:
[----:B------:R-:W-:Y:S05]  /*19750*/  @!P0 BRA `(.L_x_2930) ;  /* 0x0000000000048947 */ /* 0x000fea0003800000 */
[----:B------:R-:W-:Y:S01]  /*19760*/  BPT.TRAP 0x1 ;  /* 0x000000040000795c */ /* 0x000fe20000300000 */
.L_x_2930:
[----:B------:R-:W4:Y:S02]  /*19770*/  SYNCS.PHASECHK.TRANS64.TRYWAIT P1, [R5+URZ+0x38880], R0 ;  /* 0x03888000050075a7 */ /* 0x000f24000802017f */
[----:B----4-:R-:W-:Y:S05]  /*19780*/  @!P1 BRA `(.L_x_2931) ;  /* 0x0000003c003c9947 */ /* 0x010fea0003800000 */
.L_x_3045:
[----:B------:R-:W-:Y:S05]  /*19790*/  @!P0 BRA `(.L_x_2932) ;  /* 0x0000000000048947 */ /* 0x000fea0003800000 */
[----:B------:R-:W-:Y:S01]  /*197a0*/  BPT.TRAP 0x1 ;  /* 0x000000040000795c */ /* 0x000fe20000300000 */
.L_x_2932:
[----:B------:R0:W0:Y:S02]  /*197b0*/  SYNCS.PHASECHK.TRANS64.TRYWAIT P0, [R25+URZ+0x38880], R2 ;  /* 0x03888002190075a7 */ /* 0x000024000800017f */
[----:B0-----:R-:W-:Y:S05]  /*197c0*/  @!P0 NANOSLEEP.SYNCS 0x989680 ;  /* 0x009896800000895d */ /* 0x001fea0003900000 */
[----:B------:R-:W0:Y:S02]  /*197d0*/  @!P0 SYNCS.PHASECHK.TRANS64 P0, [R25+URZ+0x38880], R2 ;  /* 0x03888002190085a7 */ /* 0x000e24000800007f */
[----:B0-----:R-:W-:Y:S05]  /*197e0*/  @!P0 BRA `(.L_x_2932) ;  /* 0xfffffffc00f08947 */ /* 0x001fea000383ffff */
.L_x_2920:
[----:B------:R-:W-:Y:S05]  /*197f0*/  BSYNC B0 ;  /* 0x0000000000007941 */ /* 0x000fea0003800000 */
.L_x_2919:
[----:B------:R-:W-:Y:S05]  /*19800*/  EXIT ;  /* 0x000000000000794d */ /* 0x000fea0003800000 */
.L_x_2773:
[----:B0-----:R-:W-:-:S04]  /*19810*/  IMAD.U32 R3, RZ, RZ, UR52 ;  /* 0x00000034ff037e24 */ /* 0x001fc8000f8e00ff */
[----:B------:R0:W1:Y:S03]  /*19820*/  SYNCS.PHASECHK.TRANS64.TRYWAIT P0, [R3+URZ+0x38800], R2 ;  /* 0x03880002030075a7 */ /* 0x000066000800017f */
[----:B-1----:R-:W-:Y:S05]  /*19830*/  @!P0 NANOSLEEP.SYNCS 0x989680 ;  /* 0x009896800000895d */ /* 0x002fea0003900000 */
[----:B------:R-:W1:Y:S02]  /*19840*/  @!P0 SYNCS.PHASECHK.TRANS64 P0, [R3+URZ+0x38800], R2 ;  /* 0x03880002030085a7 */ /* 0x000e64000800007f */
[----:B-1----:R-:W-:Y:S05]  /*19850*/  @!P0 BRA `(.L_x_2773) ;  /* 0xfffffffc00ec8947 */ /* 0x002fea000383ffff */
[----:B------:R-:W-:Y:S05]  /*19860*/  BRA `(.L_x_2933) ;  /* 0xfffffe8800a07947 */ /* 0x000fea000383ffff */
.L_x_2777:
[----:B0-----:R-:W-:-:S04]  /*19870*/  IMAD.U32 R3, RZ, RZ, UR57 ;  /* 0x00000039ff037e24 */ /* 0x001fc8000f8e00ff */
[----:B------:R0:W2:Y:S03]  /*19880*/  SYNCS.PHASECHK.TRANS64.TRYWAIT P1, [R3+URZ+0x38830], R6 ;  /* 0x03883006030075a7 */ /* 0x0000a6000802017f */
[----:B--2---:R-:W-:Y:S05]  /*19890*/  @!P1 NANOSLEEP.SYNCS 0x989680 ;  /* 0x009896800000995d */ /* 0x004fea0003900000 */
[----:B------:R-:W2:Y:S02]  /*198a0*/  @!P1 SYNCS.PHASECHK.TRANS64 P1, [R3+URZ+0x38830], R6 ;  /* 0x03883006030095a7 */ /* 0x000ea4000802007f */
[----:B--2---:R-:W-:Y:S05]  /*198b0*/  @!P1 BRA `(.L_x_2777) ;  /* 0xfffffffc00ec9947 */ /* 0x004fea000383ffff */
[----:B------:R-:W-:Y:S05]  /*198c0*/  BRA `(.L_x_2776) ;  /* 0xfffffe8800c47947 */ /* 0x000fea000383ffff */
.L_x_2782:
[----:B-1----:R-:W-:-:S04]  /*198d0*/  IMAD.U32 R7, RZ, RZ, UR57 ;  /* 0x00000039ff077e24 */ /* 0x002fc8000f8e00ff */
[----:B------:R1:W2:Y:S03]  /*198e0*/  SYNCS.PHASECHK.TRANS64.TRYWAIT P1, [R7+URZ+0x38850], R6 ;  /* 0x03885006070075a7 */ /* 0x0002a6000802017f */
[----:B--2---:R-:W-:Y:S05]  /*198f0*/  @!P1 NANOSLEEP.SYNCS 0x989680 ;  /* 0x009896800000995d */ /* 0x004fea0003900000 */
[----:B------:R-:W2:Y:S02]  /*19900*/  @!P1 SYNCS.PHASECHK.TRANS64 P1, [R7+URZ+0x38850], R6 ;  /* 0x03885006070095a7 */ /* 0x000ea4000802007f */
[----:B--2---:R-:W-:Y:S05]  /*19910*/  @!P1 BRA `(.L_x_2782) ;  /* 0xfffffffc00ec9947 */ /* 0x004fea000383ffff */
[----:B------:R-:W-:Y:S05]  /*19920*/  BRA `(.L_x_2781) ;  /* 0xfffffeb000e07947 */ /* 0x000fea000383ffff */
.L_x_2788:
[----:B-1----:R-:W-:-:S04]  /*19930*/  IMAD.U32 R4, RZ, RZ, UR56 ;  /* 0x00000038ff047e24 */ /* 0x002fc8000f8e00ff */
[----:B------:R1:W2:Y:S03]  /*19940*/  SYNCS.PHASECHK.TRANS64.TRYWAIT P1, [R4+URZ+0x38830], R5 ;  /* 0x03883005040075a7 */ /* 0x0002a6000802017f */
[----:B--2---:R-:W-:Y:S05]  /*19950*/  @!P1 NANOSLEEP.SYNCS 0x989680 ;  /* 0x009896800000995d */ /* 0x004fea0003900000 */
[----:B------:R-:W2:Y:S02]  /*19960*/  @!P1 SYNCS.PHASECHK.TRANS64 P1, [R4+URZ+0x38830], R5 ;  /* 0x03883005040095a7 */ /* 0x000ea4000802007f */
[----:B--2---:R-:W-:Y:S05]  /*19970*/  @!P1 BRA `(.L_x_2788) ;  /* 0xfffffffc00ec9947 */ /* 0x004fea000383ffff */
[----:B------:R-:W-:Y:S05]  /*19980*/  BRA `(.L_x_2787) ;  /* 0xfffffeb400e87947 */ /* 0x000fea000383ffff */
.L_x_2793:
[----:B-1----:R-:W-:-:S04]  /*19990*/  IMAD.U32 R6, RZ, RZ, UR56 ;  /* 0x00000038ff067e24 */ /* 0x002fc8000f8e00ff */
[----:B------:R1:W2:Y:S03]  /*199a0*/  SYNCS.PHASECHK.TRANS64.TRYWAIT P1, [R6+URZ+0x38850], R5 ;  /* 0x03885005060075a7 */ /* 0x0002a6000802017f */
[----:B--2---:R-:W-:Y:S05]  /*199b0*/  @!P1 NANOSLEEP.SYNCS 0x989680 ;  /* 0x009896800000995d */ /* 0x004fea0003900000 */
[----:B------:R-:W2:Y:S02]  /*199c0*/  @!P1 SYNCS.PHASECHK.TRANS64 P1, [R6+URZ+0x38850], R5 ;  /* 0x03885005060095a7 */ /* 0x000ea4000802007f */
[----:B--2---:R-:W-:Y:S05]  /*199d0*/  @!P1 BRA `(.L_x_2793) ;  /* 0xfffffffc00ec9947 */ /* 0x004fea000383ffff */
[----:B------:R-:W-:Y:S05]  /*199e0*/  BRA `(.L_x_2792) ;  /* 0xfffffee400dc7947 */ /* 0x000fea000383ffff */
.L_x_2800:
[----:B-1----:R-:W-:-:S04]  /*199f0*/  IMAD.U32 R4, RZ, RZ, UR50 ;  /* 0x00000032ff047e24 */ /* 0x002fc8000f8e00ff */
[----:B------:R1:W2:Y:S03]  /*19a00*/  SYNCS.PHASECHK.TRANS64.TRYWAIT P1, [R4+URZ+0x38830], R5 ;  /* 0x03883005040075a7 */ /* 0x0002a6000802017f */
[----:B--2---:R-:W-:Y:S05]  /*19a10*/  @!P1 NANOSLEEP.SYNCS 0x989680 ;  /* 0x009896800000995d */ /* 0x004fea0003900000 */
[----:B------:R-:W2:Y:S02]  /*19a20*/  @!P1 SYNCS.PHASECHK.TRANS64 P1, [R4+URZ+0x38830], R5 ;  /* 0x03883005040095a7 */ /* 0x000ea4000802007f */
[----:B--2---:R-:W-:Y:S05]  /*19a30*/  @!P1 BRA `(.L_x_2800) ;  /* 0xfffffffc00ec9947 */ /* 0x004fea000383ffff */
[----:B------:R-:W-:Y:S05]  /*19a40*/  BRA `(.L_x_2799) ;  /* 0xfffffee800c47947 */ /* 0x000fea000383ffff */
.L_x_2805:
[----:B---3--:R-:W-:-:S04]  /*19a50*/  IMAD.U32 R6, RZ, RZ, UR50 ;  /* 0x00000032ff067e24 */ /* 0x008fc8000f8e00ff */
[----:B------:R3:W4:Y:S03]  /*19a60*/  SYNCS.PHASECHK.TRANS64.TRYWAIT P1, [R6+URZ+0x38850], R5 ;  /* 0x03885005060075a7 */ /* 0x000726000802017f */
[----:B----4-:R-:W-:Y:S05]  /*19a70*/  @!P1 NANOSLEEP.SYNCS 0x989680 ;  /* 0x009896800000995d */ /* 0x010fea0003900000 */
[----:B------:R-:W4:Y:S02]  /*19a80*/  @!P1 SYNCS.PHASECHK.TRANS64 P1, [R6+URZ+0x38850], R5 ;  /* 0x03885005060095a7 */ /* 0x000f24000802007f */
[----:B----4-:R-:W-:Y:S05]  /*19a90*/  @!P1 BRA `(.L_x_2805) ;  /* 0xfffffffc00ec9947 */ /* 0x010fea000383ffff */
[----:B------:R-:W-:Y:S05]  /*19aa0*/  BRA `(.L_x_2804) ;  /* 0xffffff10005c7947 */ /* 0x000fea000383ffff */
.L_x_2855:
        /* <DEDUP_REMOVED lines=10> */
.L_x_2934:
[----:B------:R-:W-:Y:S05]  /*19b50*/  BRA `(.L_x_2935) ;  /* 0xffffffa400947947 */ /* 0x000fea000383ffff */
.L_x_2858:
[----:B0-----:R0:W1:Y:S02]  /*19b60*/  SYNCS.PHASECHK.TRANS64.TRYWAIT P0, [R6+URZ+0x38880], R20 ;  /* 0x03888014060075a7 */ /* 0x001064000800017f */
[----:B-1----:R-:W-:Y:S05]  /*19b70*/  @!P0 NANOSLEEP.SYNCS 0x989680 ;  /* 0x009896800000895d */ /* 0x002fea0003900000 */
[----:B------:R-:W1:Y:S02]  /*19b80*/  @!P0 SYNCS.PHASECHK.TRANS64 P0, [R6+URZ+0x38880], R20 ;  /* 0x03888014060085a7 */ /* 0x000e64000800007f */
[----:B-1----:R-:W-:Y:S05]  /*19b90*/  @!P0 BRA `(.L_x_2858) ;  /* 0xfffffffc00f08947 */ /* 0x002fea000383ffff */
[----:B------:R-:W-:Y:S05]  /*19ba0*/  BRA `(.L_x_2936) ;  /* 0xffffffa400b47947 */ /* 0x000fea000383ffff */
.L_x_2859:
        /* <DEDUP_REMOVED lines=8> */
.L_x_2938:
[----:B------:R-:W-:Y:S05]  /*19c30*/  BSYNC B0 ;  /* 0x0000000000007941 */ /* 0x000fea0003800000 */
.L_x_2937:
[----:B------:R-:W-:Y:S01]  /*19c40*/  IMAD.MOV.U32 R13, RZ, RZ, R7 ;  /* 0x000000ffff0d7224 */ /* 0x000fe200078e0007 */
[----:B------:R-:W0:Y:S01]  /*19c50*/  LDC R34, c[0x0][0x2f4] ;  /* 0x0000bd00ff227b82 */ /* 0x000e220000000800 */
[----:B------:R-:W-:Y:S01]  /*19c60*/  IMAD.MOV.U32 R12, RZ, RZ, RZ ;  /* 0x000000ffff0c7224 */ /* 0x000fe200078e00ff */
[----:B------:R-:W-:Y:S01]  /*19c70*/  LOP3.LUT R21, R27, 0x80, RZ, 0xfc, !PT ;  /* 0x000000801b157812 */ /* 0x000fe200078efcff */
[----:B------:R-:W-:Y:S01]  /*19c80*/  IMAD.MOV.U32 R11, RZ, RZ, 0x181f ;  /* 0x0000181fff0b7424 */ /* 0x000fe200078e00ff */
[----:B------:R-:W-:Y:S01]  /*19c90*/  ISETP.GE.AND P3, PT, R18, 0x11, PT ;  /* 0x000000111200780c */ /* 0x000fe20003f66270 */
        /* <DEDUP_REMOVED lines=8> */
.L_x_2939:
[----:B------:R-:W-:Y:S02]  /*19d20*/  ISETP.GE.AND P4, PT, R18, 0x41, PT ;  /* 0x000000411200780c */ /* 0x000fe40003f86270 */
[----:B------:R-:W-:Y:S02]  /*19d30*/  @P3 LOP3.LUT R22, R22, 0x20, RZ, 0xfc, !PT ;  /* 0x0000002016163812 */ /* 0x000fe400078efcff */
[----:B------:R-:W-:Y:S02]  /*19d40*/  ISETP.GE.AND P3, PT, R18, 0x51, PT ;  /* 0x000000511200780c */ /* 0x000fe40003f66270 */
        /* <DEDUP_REMOVED lines=9> */
.L_x_2940:
        /* <DEDUP_REMOVED lines=14> */
.L_x_2941:
[----:B------:R-:W-:Y:S02]  /*19ec0*/  IMAD.MOV.U32 R13, RZ, RZ, R8 ;  /* 0x000000ffff0d7224 */ /* 0x000fe400078e0008 */
[----:B------:R-:W-:Y:S02]  /*19ed0*/  IMAD.MOV.U32 R12, RZ, RZ, 0x2 ;  /* 0x00000002ff0c7424 */ /* 0x000fe400078e00ff */
[----:B------:R-:W-:-:S07]  /*19ee0*/  IMAD.MOV.U32 R2, RZ, RZ, R14 ;  /* 0x000000ffff027224 */ /* 0x000fce00078e000e */
[----:B------:R-:W-:Y:S05]  /*19ef0*/  WARPSYNC.COLLECTIVE R15, `(.L_x_2942) ;  /* 0x000000000f087348 */ /* 0x000fea0003c00000 */
[----:B------:R0:W1:Y:S02]  /*19f00*/  SHFL.IDX P6, R14, R13, R12, R11 ;  /* 0x0000000c0d0e7389 */ /* 0x00006400000c000b */
[----:B01----:R-:W-:Y:S01]  /*19f10*/  ENDCOLLECTIVE ;  /* 0x000000000000791b */ /* 0x003fe20003800000 */
.L_x_2942:
        /* <DEDUP_REMOVED lines=14> */
.L_x_2943:
[----:B------:R-:W-:Y:S02]  /*1a000*/  IMAD.MOV.U32 R13, RZ, RZ, R8 ;  /* 0x000000ffff0d7224 */ /* 0x000fe400078e0008 */
[----:B------:R-:W-:Y:S02]  /*1a010*/  IMAD.MOV.U32 R12, RZ, RZ, 0x3 ;  /* 0x00000003ff0c7424 */ /* 0x000fe400078e00ff */
[----:B------:R-:W-:-:S07]  /*1a020*/  IMAD.MOV.U32 R2, RZ, RZ, R14 ;  /* 0x000000ffff027224 */ /* 0x000fce00078e000e */
[----:B------:R-:W-:Y:S05]  /*1a030*/  WARPSYNC.COLLECTIVE R15, `(.L_x_2944) ;  /* 0x000000000f087348 */ /* 0x000fea0003c00000 */
[----:B------:R0:W1:Y:S02]  /*1a040*/  SHFL.IDX P6, R14, R13, R12, R11 ;  /* 0x0000000c0d0e7389 */ /* 0x00006400000c000b */
[----:B01----:R-:W-:Y:S01]  /*1a050*/  ENDCOLLECTIVE ;  /* 0x000000000000791b */ /* 0x003fe20003800000 */
.L_x_2944:
        /* <DEDUP_REMOVED lines=14> */
.L_x_2945:
[----:B------:R-:W-:Y:S02]  /*1a140*/  IMAD.MOV.U32 R13, RZ, RZ, R8 ;  /* 0x000000ffff0d7224 */ /* 0x000fe400078e0008 */
[----:B------:R-:W-:Y:S02]  /*1a150*/  IMAD.MOV.U32 R12, RZ, RZ, 0x4 ;  /* 0x00000004ff0c7424 */ /* 0x000fe400078e00ff */
[----:B------:R-:W-:-:S07]  /*1a160*/  IMAD.MOV.U32 R2, RZ, RZ, R14 ;  /* 0x000000ffff027224 */ /* 0x000fce00078e000e */
[----:B------:R-:W-:Y:S05]  /*1a170*/  WARPSYNC.COLLECTIVE R15, `(.L_x_2946) ;  /* 0x000000000f087348 */ /* 0x000fea0003c00000 */
[----:B------:R0:W1:Y:S02]  /*1a180*/  SHFL.IDX P6, R14, R13, R12, R11 ;  /* 0x0000000c0d0e7389 */ /* 0x00006400000c000b */
[----:B01----:R-:W-:Y:S01]  /*1a190*/  ENDCOLLECTIVE ;  /* 0x000000000000791b */ /* 0x003fe20003800000 */
.L_x_2946:
        /* <DEDUP_REMOVED lines=14> */
.L_x_2947:
[----:B------:R-:W-:Y:S02]  /*1a280*/  IMAD.MOV.U32 R13, RZ, RZ, R8 ;  /* 0x000000ffff0d7224 */ /* 0x000fe400078e0008 */
[----:B------:R-:W-:Y:S02]  /*1a290*/  IMAD.MOV.U32 R12, RZ, RZ, 0x5 ;  /* 0x00000005ff0c7424 */ /* 0x000fe400078e00ff */
[----:B------:R-:W-:-:S07]  /*1a2a0*/  IMAD.MOV.U32 R2, RZ, RZ, R14 ;  /* 0x000000ffff027224 */ /* 0x000fce00078e000e */
[----:B------:R-:W-:Y:S05]  /*1a2b0*/  WARPSYNC.COLLECTIVE R15, `(.L_x_2948) ;  /* 0x000000000f087348 */ /* 0x000fea0003c00000 */
[----:B------:R0:W1:Y:S02]  /*1a2c0*/  SHFL.IDX P6, R14, R13, R12, R11 ;  /* 0x0000000c0d0e7389 */ /* 0x00006400000c000b */
[----:B01----:R-:W-:Y:S01]  /*1a2d0*/  ENDCOLLECTIVE ;  /* 0x000000000000791b */ /* 0x003fe20003800000 */
.L_x_2948:
        /* <DEDUP_REMOVED lines=14> */
.L_x_2949:
[----:B------:R-:W-:Y:S02]  /*1a3c0*/  IMAD.MOV.U32 R13, RZ, RZ, R8 ;  /* 0x000000ffff0d7224 */ /* 0x000fe400078e0008 */
[----:B------:R-:W-:Y:S02]  /*1a3d0*/  IMAD.MOV.U32 R12, RZ, RZ, 0x6 ;  /* 0x00000006ff0c7424 */ /* 0x000fe400078e00ff */
[----:B------:R-:W-:-:S07]  /*1a3e0*/  IMAD.MOV.U32 R2, RZ, RZ, R14 ;  /* 0x000000ffff027224 */ /* 0x000fce00078e000e */
[----:B------:R-:W-:Y:S05]  /*1a3f0*/  WARPSYNC.COLLECTIVE R15, `(.L_x_2950) ;  /* 0x000000000f087348 */ /* 0x000fea0003c00000 */
[----:B------:R0:W1:Y:S02]  /*1a400*/  SHFL.IDX P6, R14, R13, R12, R11 ;  /* 0x0000000c0d0e7389 */ /* 0x00006400000c000b */
[----:B01----:R-:W-:Y:S01]  /*1a410*/  ENDCOLLECTIVE ;  /* 0x000000000000791b */ /* 0x003fe20003800000 */
.L_x_2950:
        /* <DEDUP_REMOVED lines=14> */
.L_x_2951:
[----:B------:R-:W-:Y:S02]  /*1a500*/  IMAD.MOV.U32 R13, RZ, RZ, R8 ;  /* 0x000000ffff0d7224 */ /* 0x000fe400078e0008 */
[----:B------:R-:W-:Y:S02]  /*1a510*/  IMAD.MOV.U32 R12, RZ, RZ, 0x7 ;  /* 0x00000007ff0c7424 */ /* 0x000fe400078e00ff */
[----:B------:R-:W-:-:S07]  /*1a520*/  IMAD.MOV.U32 R2, RZ, RZ, R14 ;  /* 0x000000ffff027224 */ /* 0x000fce00078e000e */
[----:B------:R-:W-:Y:S05]  /*1a530*/  WARPSYNC.COLLECTIVE R15, `(.L_x_2952) ;  /* 0x000000000f087348 */ /* 0x000fea0003c00000 */
[----:B------:R0:W1:Y:S02]  /*1a540*/  SHFL.IDX P6, R14, R13, R12, R11 ;  /* 0x0000000c0d0e7389 */ /* 0x00006400000c000b */
[----:B01----:R-:W-:Y:S01]  /*1a550*/  ENDCOLLECTIVE ;  /* 0x000000000000791b */ /* 0x003fe20003800000 */
.L_x_2952:
        /* <DEDUP_REMOVED lines=13> */
.L_x_2953:
        /* <DEDUP_REMOVED lines=12> */
.L_x_2864:
[----:B--2---:R2:W3:Y:S02]  /*1a6f0*/  SYNCS.PHASECHK.TRANS64.TRYWAIT P0, [R6+URZ+0x38840], R20 ;  /* 0x03884014060075a7 */ /* 0x0044e4000800017f */
[----:B---3--:R-:W-:Y:S05]  /*1a700*/  @!P0 NANOSLEEP.SYNCS 0x989680 ;  /* 0x009896800000895d */ /* 0x008fea0003900000 */
[----:B------:R-:W3:Y:S02]  /*1a710*/  @!P0 SYNCS.PHASECHK.TRANS64 P0, [R6+URZ+0x38840], R20 ;  /* 0x03884014060085a7 */ /* 0x000ee4000800007f */
[----:B---3--:R-:W-:Y:S05]  /*1a720*/  @!P0 BRA `(.L_x_2864) ;  /* 0xfffffffc00f08947 */ /* 0x008fea000383ffff */
[----:B------:R-:W-:Y:S05]  /*1a730*/  BRA `(.L_x_2955) ;  /* 0xffffffa000d87947 */ /* 0x000fea000383ffff */
.L_x_2865:
        /* <DEDUP_REMOVED lines=8> */
.L_x_2957:
[----:B------:R-:W-:Y:S05]  /*1a7c0*/  BSYNC B0 ;  /* 0x0000000000007941 */ /* 0x000fea0003800000 */
.L_x_2956:
        /* <DEDUP_REMOVED lines=8> */
.L_x_2958:
        /* <DEDUP_REMOVED lines=18> */
.L_x_2959:
[----:B------:R-:W-:Y:S02]  /*1a970*/  IMAD.MOV.U32 R13, RZ, RZ, R4 ;  /* 0x000000ffff0d7224 */ /* 0x000fe400078e0004 */
[----:B------:R-:W-:-:S07]  /*1a980*/  IMAD.MOV.U32 R2, RZ, RZ, R14 ;  /* 0x000000ffff027224 */ /* 0x000fce00078e000e */
[----:B------:R-:W-:Y:S05]  /*1a990*/  WARPSYNC.COLLECTIVE R15, `(.L_x_2960) ;  /* 0x000000000f087348 */ /* 0x000fea0003c00000 */
[----:B------:R0:W1:Y:S02]  /*1a9a0*/  SHFL.IDX P6, R14, R13, R12, R11 ;  /* 0x0000000c0d0e7389 */ /* 0x00006400000c000b */
[----:B01----:R-:W-:Y:S01]  /*1a9b0*/  ENDCOLLECTIVE ;  /* 0x000000000000791b */ /* 0x003fe20003800000 */
.L_x_2960:
        /* <DEDUP_REMOVED lines=18> */
.L_x_2961:
[----:B------:R-:W-:Y:S02]  /*1aae0*/  IMAD.MOV.U32 R13, RZ, RZ, R4 ;  /* 0x000000ffff0d7224 */ /* 0x000fe400078e0004 */
[----:B------:R-:W-:-:S07]  /*1aaf0*/  IMAD.MOV.U32 R2, RZ, RZ, R14 ;  /* 0x000000ffff027224 */ /* 0x000fce00078e000e */
[----:B------:R-:W-:Y:S05]  /*1ab00*/  WARPSYNC.COLLECTIVE R15, `(.L_x_2962) ;  /* 0x000000000f087348 */ /* 0x000fea0003c00000 */
[----:B------:R0:W1:Y:S02]  /*1ab10*/  SHFL.IDX P6, R14, R13, R12, R11 ;  /* 0x0000000c0d0e7389 */ /* 0x00006400000c000b */
[----:B01----:R-:W-:Y:S01]  /*1ab20*/  ENDCOLLECTIVE ;  /* 0x000000000000791b */ /* 0x003fe20003800000 */
.L_x_2962:
        /* <DEDUP_REMOVED lines=18> */
.L_x_2963:
[----:B------:R-:W-:Y:S02]  /*1ac50*/  IMAD.MOV.U32 R13, RZ, RZ, R4 ;  /* 0x000000ffff0d7224 */ /* 0x000fe400078e0004 */
[----:B------:R-:W-:-:S07]  /*1ac60*/  IMAD.MOV.U32 R2, RZ, RZ, R14 ;  /* 0x000000ffff027224 */ /* 0x000fce00078e000e */
[----:B------:R-:W-:Y:S05]  /*1ac70*/  WARPSYNC.COLLECTIVE R15, `(.L_x_2964) ;  /* 0x000000000f087348 */ /* 0x000fea0003c00000 */
[----:B------:R0:W1:Y:S02]  /*1ac80*/  SHFL.IDX P6, R14, R13, R12, R11 ;  /* 0x0000000c0d0e7389 */ /* 0x00006400000c000b */
[----:B01----:R-:W-:Y:S01]  /*1ac90*/  ENDCOLLECTIVE ;  /* 0x000000000000791b */ /* 0x003fe20003800000 */
.L_x_2964:
        /* <DEDUP_REMOVED lines=16> */
.L_x_2965:
        /* <DEDUP_REMOVED lines=10> */
.L_x_2966:
[----:B------:R-:W-:Y:S02]  /*1ae40*/  IMAD.MOV.U32 R13, RZ, RZ, R0 ;  /* 0x000000ffff0d7224 */ /* 0x000fe400078e0000 */
[----:B------:R-:W-:Y:S02]  /*1ae50*/  IMAD.MOV.U32 R12, RZ, RZ, 0x5 ;  /* 0x00000005ff0c7424 */ /* 0x000fe400078e00ff */
[----:B------:R-:W-:-:S07]  /*1ae60*/  IMAD.MOV.U32 R3, RZ, RZ, R14 ;  /* 0x000000ffff037224 */ /* 0x000fce00078e000e */
[----:B------:R-:W-:Y:S05]  /*1ae70*/  WARPSYNC.COLLECTIVE R15, `(.L_x_2967) ;  /* 0x000000000f087348 */ /* 0x000fea0003c00000 */
[----:B------:R0:W1:Y:S02]  /*1ae80*/  SHFL.IDX P6, R14, R13, R12, R11 ;  /* 0x0000000c0d0e7389 */ /* 0x00006400000c000b */
[----:B01----:R-:W-:Y:S01]  /*1ae90*/  ENDCOLLECTIVE ;  /* 0x000000000000791b */ /* 0x003fe20003800000 */
.L_x_2967:
        /* <DEDUP_REMOVED lines=15> */
.L_x_2968:
[----:B------:R-:W-:Y:S02]  /*1af90*/  IMAD.MOV.U32 R13, RZ, RZ, R0 ;  /* 0x000000ffff0d7224 */ /* 0x000fe400078e0000 */
[----:B------:R-:W-:Y:S02]  /*1afa0*/  IMAD.MOV.U32 R12, RZ, RZ, 0x6 ;  /* 0x00000006ff0c7424 */ /* 0x000fe400078e00ff */
[----:B------:R-:W-:-:S07]  /*1afb0*/  IMAD.MOV.U32 R3, RZ, RZ, R14 ;  /* 0x000000ffff037224 */ /* 0x000fce00078e000e */
[----:B------:R-:W-:Y:S05]  /*1afc0*/  WARPSYNC.COLLECTIVE R15, `(.L_x_2969) ;  /* 0x000000000f087348 */ /* 0x000fea0003c00000 */
[----:B------:R0:W1:Y:S02]  /*1afd0*/  SHFL.IDX P6, R14, R13, R12, R11 ;  /* 0x0000000c0d0e7389 */ /* 0x00006400000c000b */
[----:B01----:R-:W-:Y:S01]  /*1afe0*/  ENDCOLLECTIVE ;  /* 0x000000000000791b */ /* 0x003fe20003800000 */
.L_x_2969:
        /* <DEDUP_REMOVED lines=15> */
.L_x_2970:
[----:B------:R-:W-:Y:S02]  /*1b0e0*/  IMAD.MOV.U32 R13, RZ, RZ, R0 ;  /* 0x000000ffff0d7224 */ /* 0x000fe400078e0000 */
[----:B------:R-:W-:Y:S02]  /*1b0f0*/  IMAD.MOV.U32 R12, RZ, RZ, 0x7 ;  /* 0x00000007ff0c7424 */ /* 0x000fe400078e00ff */
[----:B------:R-:W-:-:S07]  /*1b100*/  IMAD.MOV.U32 R3, RZ, RZ, R14 ;  /* 0x000000ffff037224 */ /* 0x000fce00078e000e */
[----:B------:R-:W-:Y:S05]  /*1b110*/  WARPSYNC.COLLECTIVE R15, `(.L_x_2971) ;  /* 0x000000000f087348 */ /* 0x000fea0003c00000 */
[----:B------:R0:W1:Y:S02]  /*1b120*/  SHFL.IDX P6, R14, R13, R12, R11 ;  /* 0x0000000c0d0e7389 */ /* 0x00006400000c000b */
[----:B01----:R-:W-:Y:S01]  /*1b130*/  ENDCOLLECTIVE ;  /* 0x000000000000791b */ /* 0x003fe20003800000 */
.L_x_2971:
        /* <DEDUP_REMOVED lines=10> */
.L_x_2972:
[----:B------:R-:W-:Y:S01]  /*1b1e0*/  @!PT LDS RZ, [RZ] ;  /* 0x00000000fffff984 */ /* 0x000fe20000000800 */
[----:B------:R-:W-:Y:S01]  /*1b1f0*/  @!PT LDS RZ, [RZ] ;  /* 0x00000000fffff984 */ /* 0x000fe20000000800 */
[----:B------:R-:W-:Y:S01]  /*1b200*/  @!PT LDS RZ, [RZ] ;  /* 0x00000000fffff984 */ /* 0x000fe20000000800 */
[----:B------:R0:W-:Y:S04]  /*1b210*/  @P2 LDGSTS.E.BYPASS.LTC128B.128 [R5+0x2b400], desc[UR54][R2.64], !P5 ;  /* 0x2b40000002052fae */ /* 0x0001e8000e901d76 */
[----:B------:R0:W-:Y:S01]  /*1b220*/  @P2 LDGSTS.E.BYPASS.LTC128B.128 [R5+0x2f400], desc[UR54][R2.64+0x80], !P1 ;  /* 0x2f40008002052fae */ /* 0x0001e2000c901d76 */
[----:B------:R-:W-:Y:S01]  /*1b230*/  IMAD.MOV.U32 R4, RZ, RZ, R14 ;  /* 0x000000ffff047224 */ /* 0x000fe200078e000e */
[----:B------:R-:W-:Y:S06]  /*1b240*/  BRA `(.L_x_2973) ;  /* 0xffffff9c00a87947 */ /* 0x000fec000383ffff */
.L_x_2870:
[----:B------:R-:W-:Y:S02]  /*1b250*/  IMAD.MOV.U32 R13, RZ, RZ, R4 ;  /* 0x000000ffff0d7224 */ /* 0x000fe400078e0004 */
[----:B------:R-:W-:Y:S02]  /*1b260*/  IMAD.MOV.U32 R12, RZ, RZ, RZ ;  /* 0x000000ffff0c7224 */ /* 0x000fe400078e00ff */
[----:B------:R-:W-:Y:S02]  /*1b270*/  IMAD.MOV.U32 R11, RZ, RZ, 0x181f ;  /* 0x0000181fff0b7424 */ /* 0x000fe400078e00ff */
[----:B------:R-:W-:Y:S02]  /*1b280*/  IMAD.MOV.U32 R15, RZ, RZ, -0x1 ;  /* 0xffffffffff0f7424 */ /* 0x000fe400078e00ff */
[----:B------:R-:W-:Y:S02]  /*1b290*/  IMAD R19, R19, R5, RZ ;  /* 0x0000000513137224 */ /* 0x000fe400078e02ff */
[----:B------:R-:W-:-:S07]  /*1b2a0*/  IMAD R33, R33, 0x80, R8 ;  /* 0x0000008021217824 */ /* 0x000fce00078e0208 */
[----:B-----5:R-:W-:Y:S05]  /*1b2b0*/  WARPSYNC.COLLECTIVE R15, `(.L_x_2974) ;  /* 0x000000000f087348 */ /* 0x020fea0003c00000 */
[----:B------:R0:W1:Y:S02]  /*1b2c0*/  SHFL.IDX P6, R14, R13, R12, R11 ;  /* 0x0000000c0d0e7389 */ /* 0x00006400000c000b */
[----:B01---5:R-:W-:Y:S01]  /*1b2d0*/  ENDCOLLECTIVE ;  /* 0x000000000000791b */ /* 0x023fe20003800000 */
.L_x_2974:
[C---:B------:R-:W-:Y:S01]  /*1b2e0*/  VIADD R6, R33.reuse, 0x10 ;  /* 0x0000001021067836 */ /* 0x040fe20000000000 */
[----:B------:R-:W-:Y:S01]  /*1b2f0*/  ISETP.GE.AND P2, PT, R33, R19, PT ;  /* 0x000000132100720c */ /* 0x000fe20003f46270 */
[----:B------:R-:W-:Y:S02]  /*1b300*/  IMAD.MOV.U32 R13, RZ, RZ, R0 ;  /* 0x000000ffff0d7224 */ /* 0x000fe400078e0000 */
[----:B------:R-:W-:-:S10]  /*1b310*/  IMAD.MOV.U32 R2, RZ, RZ, R14 ;  /* 0x000000ffff027224 */ /* 0x000fd400078e000e */
[----:B------:R-:W-:Y:S05]  /*1b320*/  WARPSYNC.COLLECTIVE R15, `(.L_x_2975) ;  /* 0x000000000f087348 */ /* 0x000fea0003c00000 */
[----:B------:R0:W1:Y:S02]  /*1b330*/  SHFL.IDX P6, R14, R13, R12, R11 ;  /* 0x0000000c0d0e7389 */ /* 0x00006400000c000b */
[----:B01----:R-:W-:Y:S01]  /*1b340*/  ENDCOLLECTIVE ;  /* 0x000000000000791b */ /* 0x003fe20003800000 */
.L_x_2975:
[----:B------:R-:W-:Y:S02]  /*1b350*/  IMAD.MOV.U32 R13, RZ, RZ, R4 ;  /* 0x000000ffff0d7224 */ /* 0x000fe400078e0004 */
[----:B------:R-:W-:Y:S02]  /*1b360*/  IMAD.MOV.U32 R12, RZ, RZ, 0x1 ;  /* 0x00000001ff0c7424 */ /* 0x000fe400078e00ff */
[----:B------:R-:W-:-:S07]  /*1b370*/  IMAD.MOV.U32 R3, RZ, RZ, R14 ;  /* 0x000000ffff037224 */ /* 0x000fce00078e000e */
[----:B------:R-:W-:Y:S05]  /*1b380*/  WARPSYNC.COLLECTIVE R15, `(.L_x_2976) ;  /* 0x000000000f087348 */ /* 0x000fea0003c00000 */
[----:B------:R0:W1:Y:S02]  /*1b390*/  SHFL.IDX P6, R14, R13, R12, R11 ;  /* 0x0000000c0d0e7389 */ /* 0x00006400000c000b */
[----:B01----:R-:W-:Y:S01]  /*1b3a0*/  ENDCOLLECTIVE ;  /* 0x000000000000791b */ /* 0x003fe20003800000 */
.L_x_2976:
        /* <DEDUP_REMOVED lines=17> */
.L_x_2977:
[----:B------:R-:W-:Y:S02]  /*1b4c0*/  IMAD.MOV.U32 R13, RZ, RZ, R4 ;  /* 0x000000ffff0d7224 */ /* 0x000fe400078e0004 */
[----:B------:R-:W-:Y:S02]  /*1b4d0*/  IMAD.MOV.U32 R12, RZ, RZ, 0x2 ;  /* 0x00000002ff0c7424 */ /* 0x000fe400078e00ff */
[----:B------:R-:W-:-:S07]  /*1b4e0*/  IMAD.MOV.U32 R3, RZ, RZ, R14 ;  /* 0x000000ffff037224 */ /* 0x000fce00078e000e */
[----:B------:R-:W-:Y:S05]  /*1b4f0*/  WARPSYNC.COLLECTIVE R15, `(.L_x_2978) ;  /* 0x000000000f087348 */ /* 0x000fea0003c00000 */
[----:B------:R0:W1:Y:S02]  /*1b500*/  SHFL.IDX P6, R14, R13, R12, R11 ;  /* 0x0000000c0d0e7389 */ /* 0x00006400000c000b */
[----:B01----:R-:W-:Y:S01]  /*1b510*/  ENDCOLLECTIVE ;  /* 0x000000000000791b */ /* 0x003fe20003800000 */
.L_x_2978:
        /* <DEDUP_REMOVED lines=17> */
.L_x_2979:
[----:B------:R-:W-:Y:S02]  /*1b630*/  IMAD.MOV.U32 R13, RZ, RZ, R4 ;  /* 0x000000ffff0d7224 */ /* 0x000fe400078e0004 */
[----:B------:R-:W-:Y:S02]  /*1b640*/  IMAD.MOV.U32 R12, RZ, RZ, 0x3 ;  /* 0x00000003ff0c7424 */ /* 0x000fe400078e00ff */
[----:B------:R-:W-:-:S07]  /*1b650*/  IMAD.MOV.U32 R3, RZ, RZ, R14 ;  /* 0x000000ffff037224 */ /* 0x000fce00078e000e */
[----:B------:R-:W-:Y:S05]  /*1b660*/  WARPSYNC.COLLECTIVE R15, `(.L_x_2980) ;  /* 0x000000000f087348 */ /* 0x000fea0003c00000 */
[----:B------:R0:W1:Y:S02]  /*1b670*/  SHFL.IDX P6, R14, R13, R12, R11 ;  /* 0x0000000c0d0e7389 */ /* 0x00006400000c000b */
[----:B01----:R-:W-:Y:S01]  /*1b680*/  ENDCOLLECTIVE ;  /* 0x000000000000791b */ /* 0x003fe20003800000 */
.L_x_2980:
        /* <DEDUP_REMOVED lines=17> */
.L_x_2981:
[----:B------:R-:W-:Y:S02]  /*1b7a0*/  IMAD.MOV.U32 R13, RZ, RZ, R4 ;  /* 0x000000ffff0d7224 */ /* 0x000fe400078e0004 */
[----:B------:R-:W-:Y:S02]  /*1b7b0*/  IMAD.MOV.U32 R12, RZ, RZ, 0x4 ;  /* 0x00000004ff0c7424 */ /* 0x000fe400078e00ff */
[----:B------:R-:W-:-:S07]  /*1b7c0*/  IMAD.MOV.U32 R3, RZ, RZ, R14 ;  /* 0x000000ffff037224 */ /* 0x000fce00078e000e */
[----:B------:R-:W-:Y:S05]  /*1b7d0*/  WARPSYNC.COLLECTIVE R15, `(.L_x_2982) ;  /* 0x000000000f087348 */ /* 0x000fea0003c00000 */
[----:B------:R0:W1:Y:S02]  /*1b7e0*/  SHFL.IDX P6, R14, R13, R12, R11 ;  /* 0x0000000c0d0e7389 */ /* 0x00006400000c000b */
[----:B01----:R-:W-:Y:S01]  /*1b7f0*/  ENDCOLLECTIVE ;  /* 0x000000000000791b */ /* 0x003fe20003800000 */
.L_x_2982:
        /* <DEDUP_REMOVED lines=17> */
.L_x_2983:
[----:B------:R-:W-:Y:S02]  /*1b910*/  IMAD.MOV.U32 R13, RZ, RZ, R4 ;  /* 0x000000ffff0d7224 */ /* 0x000fe400078e0004 */
[----:B------:R-:W-:Y:S02]  /*1b920*/  IMAD.MOV.U32 R12, RZ, RZ, 0x5 ;  /* 0x00000005ff0c7424 */ /* 0x000fe400078e00ff */
[----:B------:R-:W-:-:S07]  /*1b930*/  IMAD.MOV.U32 R3, RZ, RZ, R14 ;  /* 0x000000ffff037224 */ /* 0x000fce00078e000e */
[----:B------:R-:W-:Y:S05]  /*1b940*/  WARPSYNC.COLLECTIVE R15, `(.L_x_2984) ;  /* 0x000000000f087348 */ /* 0x000fea0003c00000 */
[----:B------:R0:W1:Y:S02]  /*1b950*/  SHFL.IDX P6, R14, R13, R12, R11 ;  /* 0x0000000c0d0e7389 */ /* 0x00006400000c000b */
[----:B01----:R-:W-:Y:S01]  /*1b960*/  ENDCOLLECTIVE ;  /* 0x000000000000791b */ /* 0x003fe20003800000 */
.L_x_2984:
        /* <DEDUP_REMOVED lines=17> */
.L_x_2985:
[----:B------:R-:W-:Y:S02]  /*1ba80*/  IMAD.MOV.U32 R13, RZ, RZ, R4 ;  /* 0x000000ffff0d7224 */ /* 0x000fe400078e0004 */
[----:B------:R-:W-:Y:S02]  /*1ba90*/  IMAD.MOV.U32 R12, RZ, RZ, 0x6 ;  /* 0x00000006ff0c7424 */ /* 0x000fe400078e00ff */
[----:B------:R-:W-:-:S07]  /*1baa0*/  IMAD.MOV.U32 R3, RZ, RZ, R14 ;  /* 0x000000ffff037224 */ /* 0x000fce00078e000e */
[----:B------:R-:W-:Y:S05]  /*1bab0*/  WARPSYNC.COLLECTIVE R15, `(.L_x_2986) ;  /* 0x000000000f087348 */ /* 0x000fea0003c00000 */
[----:B------:R0:W1:Y:S02]  /*1bac0*/  SHFL.IDX P6, R14, R13, R12, R11 ;  /* 0x0000000c0d0e7389 */ /* 0x00006400000c000b */
[----:B01----:R-:W-:Y:S01]  /*1bad0*/  ENDCOLLECTIVE ;  /* 0x000000000000791b */ /* 0x003fe20003800000 */
.L_x_2986:
        /* <DEDUP_REMOVED lines=16> */
.L_x_2987:
[----:B------:R-:W-:Y:S02]  /*1bbe0*/  IMAD.MOV.U32 R13, RZ, RZ, R4 ;  /* 0x000000ffff0d7224 */ /* 0x000fe400078e0004 */
[----:B------:R-:W-:Y:S02]  /*1bbf0*/  IMAD.MOV.U32 R12, RZ, RZ, 0x7 ;  /* 0x00000007ff0c7424 */ /* 0x000fe400078e00ff */
[----:B------:R-:W-:-:S07]  /*1bc00*/  IMAD.MOV.U32 R3, RZ, RZ, R14 ;  /* 0x000000ffff037224 */ /* 0x000fce00078e000e */
[----:B------:R-:W-:Y:S05]  /*1bc10*/  WARPSYNC.COLLECTIVE R15, `(.L_x_2988) ;  /* 0x000000000f087348 */ /* 0x000fea0003c00000 */
[----:B------:R0:W1:Y:S02]  /*1bc20*/  SHFL.IDX P6, R14, R13, R12, R11 ;  /* 0x0000000c0d0e7389 */ /* 0x00006400000c000b */
[----:B01----:R-:W-:Y:S01]  /*1bc30*/  ENDCOLLECTIVE ;  /* 0x000000000000791b */ /* 0x003fe20003800000 */
.L_x_2988:
        /* <DEDUP_REMOVED lines=15> */
.L_x_2989:
[----:B------:R-:W-:Y:S05]  /*1bd30*/  BRA `(.L_x_2990) ;  /* 0xffffff9c00e07947 */ /* 0x000fea000383ffff */
.L_x_2875:
[----:B0-----:R0:W1:Y:S02]  /*1bd40*/  SYNCS.PHASECHK.TRANS64.TRYWAIT P1, [R17+URZ+0x38820], R0 ;  /* 0x03882000110075a7 */ /* 0x001064000802017f */
[----:B-1----:R-:W-:Y:S05]  /*1bd50*/  @!P1 NANOSLEEP.SYNCS 0x989680 ;  /* 0x009896800000995d */ /* 0x002fea0003900000 */
[----:B------:R-:W1:Y:S02]  /*1bd60*/  @!P1 SYNCS.PHASECHK.TRANS64 P1, [R17+URZ+0x38820], R0 ;  /* 0x03882000110095a7 */ /* 0x000e64000802007f */
[----:B-1----:R-:W-:Y:S05]  /*1bd70*/  @!P1 BRA `(.L_x_2875) ;  /* 0xfffffffc00f09947 */ /* 0x002fea000383ffff */
[----:B------:R-:W-:Y:S05]  /*1bd80*/  BRA `(.L_x_2991) ;  /* 0xffffffa000587947 */ /* 0x000fea000383ffff */
.L_x_2879:
[----:B0-----:R0:W1:Y:S02]  /*1bd90*/  SYNCS.PHASECHK.TRANS64.TRYWAIT P0, [R0+URZ+0x38880], R20 ;  /* 0x03888014000075a7 */ /* 0x001064000800017f */
[----:B-1----:R-:W-:Y:S05]  /*1bda0*/  @!P0 NANOSLEEP.SYNCS 0x989680 ;  /* 0x009896800000895d */ /* 0x002fea0003900000 */
[----:B------:R-:W1:Y:S02]  /*1bdb0*/  @!P0 SYNCS.PHASECHK.TRANS64 P0, [R0+URZ+0x38880], R20 ;  /* 0x03888014000085a7 */ /* 0x000e64000800007f */
[----:B-1----:R-:W-:Y:S05]  /*1bdc0*/  @!P0 BRA `(.L_x_2879) ;  /* 0xfffffffc00f08947 */ /* 0x002fea000383ffff */
[----:B------:R-:W-:Y:S05]  /*1bdd0*/  BRA `(.L_x_2992) ;  /* 0xffffffa400087947 */ /* 0x000fea000383ffff */
.L_x_2880:
        /* <DEDUP_REMOVED lines=8> */
.L_x_2994:
[----:B------:R-:W-:Y:S05]  /*1be60*/  BSYNC B0 ;  /* 0x0000000000007941 */ /* 0x000fea0003800000 */
.L_x_2993:
        /* <DEDUP_REMOVED lines=9> */
.L_x_2995:
[----:B------:R-:W-:Y:S02]  /*1bf00*/  IMAD.MOV.U32 R13, RZ, RZ, R7 ;  /* 0x000000ffff0d7224 */ /* 0x000fe400078e0007 */
[----:B------:R-:W-:Y:S02]  /*1bf10*/  IMAD.MOV.U32 R12, RZ, RZ, 0x1 ;  /* 0x00000001ff0c7424 */ /* 0x000fe400078e00ff */
[----:B------:R-:W-:-:S07]  /*1bf20*/  IMAD.MOV.U32 R2, RZ, RZ, R14 ;  /* 0x000000ffff027224 */ /* 0x000fce00078e000e */
[----:B------:R-:W-:Y:S05]  /*1bf30*/  WARPSYNC.COLLECTIVE R15, `(.L_x_2996) ;  /* 0x000000000f087348 */ /* 0x000fea0003c00000 */
[----:B------:R0:W1:Y:S02]  /*1bf40*/  SHFL.IDX P6, R14, R13, R12, R11 ;  /* 0x0000000c0d0e7389 */ /* 0x00006400000c000b */
[----:B01----:R-:W-:Y:S01]  /*1bf50*/  ENDCOLLECTIVE ;  /* 0x000000000000791b */ /* 0x003fe20003800000 */
.L_x_2996:
        /* <DEDUP_REMOVED lines=12> */
.L_x_2997:
[----:B------:R-:W-:Y:S02]  /*1c020*/  IMAD.MOV.U32 R13, RZ, RZ, R7 ;  /* 0x000000ffff0d7224 */ /* 0x000fe400078e0007 */
[----:B------:R-:W-:Y:S02]  /*1c030*/  IMAD.MOV.U32 R12, RZ, RZ, 0x2 ;  /* 0x00000002ff0c7424 */ /* 0x000fe400078e00ff */
[----:B------:R-:W-:-:S07]  /*1c040*/  IMAD.MOV.U32 R2, RZ, RZ, R14 ;  /* 0x000000ffff027224 */ /* 0x000fce00078e000e */
[----:B------:R-:W-:Y:S05]  /*1c050*/  WARPSYNC.COLLECTIVE R15, `(.L_x_2998) ;  /* 0x000000000f087348 */ /* 0x000fea0003c00000 */
[----:B------:R0:W1:Y:S02]  /*1c060*/  SHFL.IDX P6, R14, R13, R12, R11 ;  /* 0x0000000c0d0e7389 */ /* 0x00006400000c000b */
[----:B01----:R-:W-:Y:S01]  /*1c070*/  ENDCOLLECTIVE ;  /* 0x000000000000791b */ /* 0x003fe20003800000 */
.L_x_2998:
        /* <DEDUP_REMOVED lines=12> */
.L_x_2999:
[----:B------:R-:W-:Y:S02]  /*1c140*/  IMAD.MOV.U32 R13, RZ, RZ, R7 ;  /* 0x000000ffff0d7224 */ /* 0x000fe400078e0007 */
[----:B------:R-:W-:Y:S02]  /*1c150*/  IMAD.MOV.U32 R12, RZ, RZ, 0x3 ;  /* 0x00000003ff0c7424 */ /* 0x000fe400078e00ff */
[----:B------:R-:W-:-:S07]  /*1c160*/  IMAD.MOV.U32 R2, RZ, RZ, R14 ;  /* 0x000000ffff027224 */ /* 0x000fce00078e000e */
[----:B------:R-:W-:Y:S05]  /*1c170*/  WARPSYNC.COLLECTIVE R15, `(.L_x_3000) ;  /* 0x000000000f087348 */ /* 0x000fea0003c00000 */
[----:B------:R0:W1:Y:S02]  /*1c180*/  SHFL.IDX P6, R14, R13, R12, R11 ;  /* 0x0000000c0d0e7389 */ /* 0x00006400000c000b */
[----:B01----:R-:W-:Y:S01]  /*1c190*/  ENDCOLLECTIVE ;  /* 0x000000000000791b */ /* 0x003fe20003800000 */
.L_x_3000:
        /* <DEDUP_REMOVED lines=12> */
.L_x_3001:
[----:B------:R-:W-:Y:S02]  /*1c260*/  IMAD.MOV.U32 R13, RZ, RZ, R7 ;  /* 0x000000ffff0d7224 */ /* 0x000fe400078e0007 */
[----:B------:R-:W-:Y:S02]  /*1c270*/  IMAD.MOV.U32 R12, RZ, RZ, 0x4 ;  /* 0x00000004ff0c7424 */ /* 0x000fe400078e00ff */
[----:B------:R-:W-:-:S07]  /*1c280*/  IMAD.MOV.U32 R2, RZ, RZ, R14 ;  /* 0x000000ffff027224 */ /* 0x000fce00078e000e */
[----:B------:R-:W-:Y:S05]  /*1c290*/  WARPSYNC.COLLECTIVE R15, `(.L_x_3002) ;  /* 0x000000000f087348 */ /* 0x000fea0003c00000 */
[----:B------:R0:W1:Y:S02]  /*1c2a0*/  SHFL.IDX P6, R14, R13, R12, R11 ;  /* 0x0000000c0d0e7389 */ /* 0x00006400000c000b */
[----:B01----:R-:W-:Y:S01]  /*1c2b0*/  ENDCOLLECTIVE ;  /* 0x000000000000791b */ /* 0x003fe20003800000 */
.L_x_3002:
        /* <DEDUP_REMOVED lines=12> */
.L_x_3003:
[----:B------:R-:W-:Y:S02]  /*1c380*/  IMAD.MOV.U32 R13, RZ, RZ, R7 ;  /* 0x000000ffff0d7224 */ /* 0x000fe400078e0007 */
[----:B------:R-:W-:Y:S02]  /*1c390*/  IMAD.MOV.U32 R12, RZ, RZ, 0x5 ;  /* 0x00000005ff0c7424 */ /* 0x000fe400078e00ff */
[----:B------:R-:W-:-:S07]  /*1c3a0*/  IMAD.MOV.U32 R2, RZ, RZ, R14 ;  /* 0x000000ffff027224 */ /* 0x000fce00078e000e */
[----:B------:R-:W-:Y:S05]  /*1c3b0*/  WARPSYNC.COLLECTIVE R15, `(.L_x_3004) ;  /* 0x000000000f087348 */ /* 0x000fea0003c00000 */
[----:B------:R0:W1:Y:S02]  /*1c3c0*/  SHFL.IDX P6, R14, R13, R12, R11 ;  /* 0x0000000c0d0e7389 */ /* 0x00006400000c000b */
[----:B01----:R-:W-:Y:S01]  /*1c3d0*/  ENDCOLLECTIVE ;  /* 0x000000000000791b */ /* 0x003fe20003800000 */
.L_x_3004:
        /* <DEDUP_REMOVED lines=12> */
.L_x_3005:
[----:B------:R-:W-:Y:S02]  /*1c4a0*/  IMAD.MOV.U32 R13, RZ, RZ, R7 ;  /* 0x000000ffff0d7224 */ /* 0x000fe400078e0007 */
[----:B------:R-:W-:Y:S02]  /*1c4b0*/  IMAD.MOV.U32 R12, RZ, RZ, 0x6 ;  /* 0x00000006ff0c7424 */ /* 0x000fe400078e00ff */
[----:B------:R-:W-:-:S07]  /*1c4c0*/  IMAD.MOV.U32 R2, RZ, RZ, R14 ;  /* 0x000000ffff027224 */ /* 0x000fce00078e000e */
[----:B------:R-:W-:Y:S05]  /*1c4d0*/  WARPSYNC.COLLECTIVE R15, `(.L_x_3006) ;  /* 0x000000000f087348 */ /* 0x000fea0003c00000 */
[----:B------:R0:W1:Y:S02]  /*1c4e0*/  SHFL.IDX P6, R14, R13, R12, R11 ;  /* 0x0000000c0d0e7389 */ /* 0x00006400000c000b */
[----:B01----:R-:W-:Y:S01]  /*1c4f0*/  ENDCOLLECTIVE ;  /* 0x000000000000791b */ /* 0x003fe20003800000 */
.L_x_3006:
        /* <DEDUP_REMOVED lines=12> */
.L_x_3007:
[----:B------:R-:W-:Y:S02]  /*1c5c0*/  IMAD.MOV.U32 R13, RZ, RZ, R7 ;  /* 0x000000ffff0d7224 */ /* 0x000fe400078e0007 */
[----:B------:R-:W-:Y:S02]  /*1c5d0*/  IMAD.MOV.U32 R12, RZ, RZ, 0x7 ;  /* 0x00000007ff0c7424 */ /* 0x000fe400078e00ff */
[----:B------:R-:W-:-:S07]  /*1c5e0*/  IMAD.MOV.U32 R2, RZ, RZ, R14 ;  /* 0x000000ffff027224 */ /* 0x000fce00078e000e */
[----:B------:R-:W-:Y:S05]  /*1c5f0*/  WARPSYNC.COLLECTIVE R15, `(.L_x_3008) ;  /* 0x000000000f087348 */ /* 0x000fea0003c00000 */
[----:B------:R0:W1:Y:S02]  /*1c600*/  SHFL.IDX P6, R14, R13, R12, R11 ;  /* 0x0000000c0d0e7389 */ /* 0x00006400000c000b */
[----:B01----:R-:W-:Y:S01]  /*1c610*/  ENDCOLLECTIVE ;  /* 0x000000000000791b */ /* 0x003fe20003800000 */
.L_x_3008:
        /* <DEDUP_REMOVED lines=12> */
.L_x_3009:
[----:B------:R-:W-:Y:S01]  /*1c6e0*/  IMAD.MOV.U32 R2, RZ, RZ, R14 ;  /* 0x000000ffff027224 */ /* 0x000fe200078e000e */
[----:B------:R-:W-:Y:S06]  /*1c6f0*/  BRA `(.L_x_3010) ;  /* 0xffffff9c00dc7947 */ /* 0x000fec000383ffff */
.L_x_2885:
[----:B---3--:R3:W4:Y:S02]  /*1c700*/  SYNCS.PHASECHK.TRANS64.TRYWAIT P0, [R0+URZ+0x38840], R20 ;  /* 0x03884014000075a7 */ /* 0x008724000800017f */
[----:B----4-:R-:W-:Y:S05]  /*1c710*/  @!P0 NANOSLEEP.SYNCS 0x989680 ;  /* 0x009896800000895d */ /* 0x010fea0003900000 */
[----:B------:R-:W4:Y:S02]  /*1c720*/  @!P0 SYNCS.PHASECHK.TRANS64 P0, [R0+URZ+0x38840], R20 ;  /* 0x03884014000085a7 */ /* 0x000f24000800007f */
[----:B----4-:R-:W-:Y:S05]  /*1c730*/  @!P0 BRA `(.L_x_2885) ;  /* 0xfffffffc00f08947 */ /* 0x010fea000383ffff */
[----:B------:R-:W-:Y:S05]  /*1c740*/  BRA `(.L_x_3011) ;  /* 0xffffffa000307947 */ /* 0x000fea000383ffff */
.L_x_2886:
        /* <DEDUP_REMOVED lines=8> */
.L_x_3013:
[----:B------:R-:W-:Y:S05]  /*1c7d0*/  BSYNC B0 ;  /* 0x0000000000007941 */ /* 0x000fea0003800000 */
.L_x_3012:
        /* <DEDUP_REMOVED lines=8> */
.L_x_3014:
[----:B------:R-:W-:Y:S02]  /*1c860*/  IMAD.MOV.U32 R13, RZ, RZ, R5 ;  /* 0x000000ffff0d7224 */ /* 0x000fe400078e0005 */
[----:B------:R-:W-:Y:S02]  /*1c870*/  IMAD.MOV.U32 R12, RZ, RZ, 0x1 ;  /* 0x00000001ff0c7424 */ /* 0x000fe400078e00ff */
[----:B------:R-:W-:-:S07]  /*1c880*/  IMAD.MOV.U32 R2, RZ, RZ, R14 ;  /* 0x000000ffff027224 */ /* 0x000fce00078e000e */
[----:B------:R-:W-:Y:S05]  /*1c890*/  WARPSYNC.COLLECTIVE R15, `(.L_x_3015) ;  /* 0x000000000f087348 */ /* 0x000fea0003c00000 */
[----:B------:R0:W1:Y:S02]  /*1c8a0*/  SHFL.IDX P6, R14, R13, R12, R11 ;  /* 0x0000000c0d0e7389 */ /* 0x00006400000c000b */
[----:B01----:R-:W-:Y:S01]  /*1c8b0*/  ENDCOLLECTIVE ;  /* 0x000000000000791b */ /* 0x003fe20003800000 */
.L_x_3015:
        /* <DEDUP_REMOVED lines=12> */
.L_x_3016:
[----:B------:R-:W-:Y:S02]  /*1c980*/  IMAD.MOV.U32 R13, RZ, RZ, R5 ;  /* 0x000000ffff0d7224 */ /* 0x000fe400078e0005 */
[----:B------:R-:W-:Y:S02]  /*1c990*/  IMAD.MOV.U32 R12, RZ, RZ, 0x2 ;  /* 0x00000002ff0c7424 */ /* 0x000fe400078e00ff */
[----:B------:R-:W-:-:S07]  /*1c9a0*/  IMAD.MOV.U32 R2, RZ, RZ, R14 ;  /* 0x000000ffff027224 */ /* 0x000fce00078e000e */
[----:B------:R-:W-:Y:S05]  /*1c9b0*/  WARPSYNC.COLLECTIVE R15, `(.L_x_3017) ;  /* 0x000000000f087348 */ /* 0x000fea0003c00000 */
[----:B------:R0:W1:Y:S02]  /*1c9c0*/  SHFL.IDX P6, R14, R13, R12, R11 ;  /* 0x0000000c0d0e7389 */ /* 0x00006400000c000b */
[----:B01----:R-:W-:Y:S01]  /*1c9d0*/  ENDCOLLECTIVE ;  /* 0x000000000000791b */ /* 0x003fe20003800000 */
.L_x_3017:
        /* <DEDUP_REMOVED lines=12> */
.L_x_3018:
[----:B------:R-:W-:Y:S02]  /*1caa0*/  IMAD.MOV.U32 R13, RZ, RZ, R5 ;  /* 0x000000ffff0d7224 */ /* 0x000fe400078e0005 */
[----:B------:R-:W-:Y:S02]  /*1cab0*/  IMAD.MOV.U32 R12, RZ, RZ, 0x3 ;  /* 0x00000003ff0c7424 */ /* 0x000fe400078e00ff */
[----:B------:R-:W-:-:S07]  /*1cac0*/  IMAD.MOV.U32 R2, RZ, RZ, R14 ;  /* 0x000000ffff027224 */ /* 0x000fce00078e000e */
[----:B------:R-:W-:Y:S05]  /*1cad0*/  WARPSYNC.COLLECTIVE R15, `(.L_x_3019) ;  /* 0x000000000f087348 */ /* 0x000fea0003c00000 */
[----:B------:R0:W1:Y:S02]  /*1cae0*/  SHFL.IDX P6, R14, R13, R12, R11 ;  /* 0x0000000c0d0e7389 */ /* 0x00006400000c000b */
[----:B01----:R-:W-:Y:S01]  /*1caf0*/  ENDCOLLECTIVE ;  /* 0x000000000000791b */ /* 0x003fe20003800000 */
.L_x_3019:
        /* <DEDUP_REMOVED lines=12> */
.L_x_3020:
[----:B------:R-:W-:Y:S02]  /*1cbc0*/  IMAD.MOV.U32 R13, RZ, RZ, R5 ;  /* 0x000000ffff0d7224 */ /* 0x000fe400078e0005 */
[----:B------:R-:W-:Y:S02]  /*1cbd0*/  IMAD.MOV.U32 R12, RZ, RZ, 0x4 ;  /* 0x00000004ff0c7424 */ /* 0x000fe400078e00ff */
[----:B------:R-:W-:-:S07]  /*1cbe0*/  IMAD.MOV.U32 R2, RZ, RZ, R14 ;  /* 0x000000ffff027224 */ /* 0x000fce00078e000e */
[----:B------:R-:W-:Y:S05]  /*1cbf0*/  WARPSYNC.COLLECTIVE R15, `(.L_x_3021) ;  /* 0x000000000f087348 */ /* 0x000fea0003c00000 */
[----:B------:R0:W1:Y:S02]  /*1cc00*/  SHFL.IDX P6, R14, R13, R12, R11 ;  /* 0x0000000c0d0e7389 */ /* 0x00006400000c000b */
[----:B01----:R-:W-:Y:S01]  /*1cc10*/  ENDCOLLECTIVE ;  /* 0x000000000000791b */ /* 0x003fe20003800000 */
.L_x_3021:
        /* <DEDUP_REMOVED lines=12> */
.L_x_3022:
[----:B------:R-:W-:Y:S02]  /*1cce0*/  IMAD.MOV.U32 R13, RZ, RZ, R5 ;  /* 0x000000ffff0d7224 */ /* 0x000fe400078e0005 */
[----:B------:R-:W-:Y:S02]  /*1ccf0*/  IMAD.MOV.U32 R12, RZ, RZ, 0x5 ;  /* 0x00000005ff0c7424 */ /* 0x000fe400078e00ff */
[----:B------:R-:W-:-:S07]  /*1cd00*/  IMAD.MOV.U32 R2, RZ, RZ, R14 ;  /* 0x000000ffff027224 */ /* 0x000fce00078e000e */
[----:B------:R-:W-:Y:S05]  /*1cd10*/  WARPSYNC.COLLECTIVE R15, `(.L_x_3023) ;  /* 0x000000000f087348 */ /* 0x000fea0003c00000 */
[----:B------:R0:W1:Y:S02]  /*1cd20*/  SHFL.IDX P6, R14, R13, R12, R11 ;  /* 0x0000000c0d0e7389 */ /* 0x00006400000c000b */
[----:B01----:R-:W-:Y:S01]  /*1cd30*/  ENDCOLLECTIVE ;  /* 0x000000000000791b */ /* 0x003fe20003800000 */
.L_x_3023:
        /* <DEDUP_REMOVED lines=12> */
.L_x_3024:
[----:B------:R-:W-:Y:S02]  /*1ce00*/  IMAD.MOV.U32 R13, RZ, RZ, R5 ;  /* 0x000000ffff0d7224 */ /* 0x000fe400078e0005 */
[----:B------:R-:W-:Y:S02]  /*1ce10*/  IMAD.MOV.U32 R12, RZ, RZ, 0x6 ;  /* 0x00000006ff0c7424 */ /* 0x000fe400078e00ff */
[----:B------:R-:W-:-:S07]  /*1ce20*/  IMAD.MOV.U32 R2, RZ, RZ, R14 ;  /* 0x000000ffff027224 */ /* 0x000fce00078e000e */
[----:B------:R-:W-:Y:S05]  /*1ce30*/  WARPSYNC.COLLECTIVE R15, `(.L_x_3025) ;  /* 0x000000000f087348 */ /* 0x000fea0003c00000 */
[----:B------:R0:W1:Y:S02]  /*1ce40*/  SHFL.IDX P6, R14, R13, R12, R11 ;  /* 0x0000000c0d0e7389 */ /* 0x00006400000c000b */
[----:B01----:R-:W-:Y:S01]  /*1ce50*/  ENDCOLLECTIVE ;  /* 0x000000000000791b */ /* 0x003fe20003800000 */
.L_x_3025:
        /* <DEDUP_REMOVED lines=12> */
.L_x_3026:
[----:B------:R-:W-:Y:S02]  /*1cf20*/  IMAD.MOV.U32 R13, RZ, RZ, R5 ;  /* 0x000000ffff0d7224 */ /* 0x000fe400078e0005 */
[----:B------:R-:W-:Y:S02]  /*1cf30*/  IMAD.MOV.U32 R12, RZ, RZ, 0x7 ;  /* 0x00000007ff0c7424 */ /* 0x000fe400078e00ff */
[----:B------:R-:W-:-:S07]  /*1cf40*/  IMAD.MOV.U32 R2, RZ, RZ, R14 ;  /* 0x000000ffff027224 */ /* 0x000fce00078e000e */
[----:B------:R-:W-:Y:S05]  /*1cf50*/  WARPSYNC.COLLECTIVE R15, `(.L_x_3027) ;  /* 0x000000000f087348 */ /* 0x000fea0003c00000 */
[----:B------:R0:W1:Y:S02]  /*1cf60*/  SHFL.IDX P6, R14, R13, R12, R11 ;  /* 0x0000000c0d0e7389 */ /* 0x00006400000c000b */
[----:B01----:R-:W-:Y:S01]  /*1cf70*/  ENDCOLLECTIVE ;  /* 0x000000000000791b */ /* 0x003fe20003800000 */
.L_x_3027:
        /* <DEDUP_REMOVED lines=12> */
.L_x_3028:
[----:B------:R-:W-:Y:S01]  /*1d040*/  IMAD.MOV.U32 R2, RZ, RZ, R14 ;  /* 0x000000ffff027224 */ /* 0x000fe200078e000e */
[----:B------:R-:W-:Y:S06]  /*1d050*/  BRA `(.L_x_3029) ;  /* 0xffffff9800fc7947 */ /* 0x000fec000383ffff */
.L_x_2891:
[----:B0-----:R0:W2:Y:S02]  /*1d060*/  SYNCS.PHASECHK.TRANS64.TRYWAIT P2, [R0+URZ+0x38870], R3 ;  /* 0x03887003000075a7 */ /* 0x0010a4000804017f */
[----:B--2---:R-:W-:Y:S05]  /*1d070*/  @!P2 NANOSLEEP.SYNCS 0x989680 ;  /* 0x009896800000a95d */ /* 0x004fea0003900000 */
[----:B------:R-:W2:Y:S02]  /*1d080*/  @!P2 SYNCS.PHASECHK.TRANS64 P2, [R0+URZ+0x38870], R3 ;  /* 0x038870030000a5a7 */ /* 0x000ea4000804007f */
[----:B--2---:R-:W-:Y:S05]  /*1d090*/  @!P2 BRA `(.L_x_2891) ;  /* 0xfffffffc00f0a947 */ /* 0x004fea000383ffff */
[----:B------:R-:W-:Y:S05]  /*1d0a0*/  BRA `(.L_x_3030) ;  /* 0xffffff9c00647947 */ /* 0x000fea000383ffff */
.L_x_2893:
[----:B0-----:R0:W2:Y:S02]  /*1d0b0*/  SYNCS.PHASECHK.TRANS64.TRYWAIT P2, [R0+URZ+0x38860], R5 ;  /* 0x03886005000075a7 */ /* 0x0010a4000804017f */
[----:B--2---:R-:W-:Y:S05]  /*1d0c0*/  @!P2 NANOSLEEP.SYNCS 0x989680 ;  /* 0x009896800000a95d */ /* 0x004fea0003900000 */
[----:B------:R-:W2:Y:S02]  /*1d0d0*/  @!P2 SYNCS.PHASECHK.TRANS64 P2, [R0+URZ+0x38860], R5 ;  /* 0x038860050000a5a7 */ /* 0x000ea4000804007f */
[----:B--2---:R-:W-:Y:S05]  /*1d0e0*/  @!P2 BRA `(.L_x_2893) ;  /* 0xfffffffc00f0a947 */ /* 0x004fea000383ffff */
[----:B------:R-:W-:Y:S05]  /*1d0f0*/  BRA `(.L_x_3031) ;  /* 0xffffff9c00747947 */ /* 0x000fea000383ffff */
.L_x_2901:
[----:B0-----:R0:W1:Y:S02]  /*1d100*/  SYNCS.PHASECHK.TRANS64.TRYWAIT P1, [R2+URZ+0x38870], R3 ;  /* 0x03887003020075a7 */ /* 0x001064000802017f */
[----:B-1----:R-:W-:Y:S05]  /*1d110*/  @!P1 NANOSLEEP.SYNCS 0x989680 ;  /* 0x009896800000995d */ /* 0x002fea0003900000 */
[----:B------:R-:W1:Y:S02]  /*1d120*/  @!P1 SYNCS.PHASECHK.TRANS64 P1, [R2+URZ+0x38870], R3 ;  /* 0x03887003020095a7 */ /* 0x000e64000802007f */
[----:B-1----:R-:W-:Y:S05]  /*1d130*/  @!P1 BRA `(.L_x_2901) ;  /* 0xfffffffc00f09947 */ /* 0x002fea000383ffff */
[----:B------:R-:W-:Y:S05]  /*1d140*/  BRA `(.L_x_3032) ;  /* 0xffffffa8002c7947 */ /* 0x000fea000383ffff */
.L_x_2903:
[----:B0-----:R0:W1:Y:S02]  /*1d150*/  SYNCS.PHASECHK.TRANS64.TRYWAIT P1, [R2+URZ+0x38860], R3 ;  /* 0x03886003020075a7 */ /* 0x001064000802017f */
[----:B-1----:R-:W-:Y:S05]  /*1d160*/  @!P1 NANOSLEEP.SYNCS 0x989680 ;  /* 0x009896800000995d */ /* 0x002fea0003900000 */
[----:B------:R-:W1:Y:S02]  /*1d170*/  @!P1 SYNCS.PHASECHK.TRANS64 P1, [R2+URZ+0x38860], R3 ;  /* 0x03886003020095a7 */ /* 0x000e64000802007f */
[----:B-1----:R-:W-:Y:S05]  /*1d180*/  @!P1 BRA `(.L_x_2903) ;  /* 0xfffffffc00f09947 */ /* 0x002fea000383ffff */
[----:B------:R-:W-:Y:S05]  /*1d190*/  BRA `(.L_x_3033) ;  /* 0xffffffa800387947 */ /* 0x000fea000383ffff */
.L_x_2917:
[----:B0-----:R0:W1:Y:S02]  /*1d1a0*/  SYNCS.PHASECHK.TRANS64.TRYWAIT P0, [R4+URZ+0x38820], R0 ;  /* 0x03882000040075a7 */ /* 0x001064000800017f */
[----:B-1----:R-:W-:Y:S05]  /*1d1b0*/  @!P0 NANOSLEEP.SYNCS 0x989680 ;  /* 0x009896800000895d */ /* 0x002fea0003900000 */
[----:B------:R-:W1:Y:S02]  /*1d1c0*/  @!P0 SYNCS.PHASECHK.TRANS64 P0, [R4+URZ+0x38820], R0 ;  /* 0x03882000040085a7 */ /* 0x000e64000800007f */
[----:B-1----:R-:W-:Y:S05]  /*1d1d0*/  @!P0 BRA `(.L_x_2917) ;  /* 0xfffffffc00f08947 */ /* 0x002fea000383ffff */
[----:B------:R-:W-:Y:S05]  /*1d1e0*/  BRA `(.L_x_3034) ;  /* 0xffffffc000b07947 */ /* 0x000fea000383ffff */
.L_x_2918:
        /* <DEDUP_REMOVED lines=11> */
.L_x_3036:
[----:B------:R-:W-:Y:S05]  /*1d2a0*/  BSYNC B0 ;  /* 0x0000000000007941 */ /* 0x000fea0003800000 */
.L_x_3035:
[----:B------:R-:W-:Y:S05]  /*1d2b0*/  BRA `(.L_x_3037) ;  /* 0xffffffc000987947 */ /* 0x000fea000383ffff */
.L_x_2921:
[----:B------:R-:W-:Y:S01]  /*1d2c0*/  BSSY B1, `(.L_x_3038) ;  /* 0x0000006000017945 */ /* 0x000fe20003800000 */
[----:B------:R-:W-:-:S07]  /*1d2d0*/  IMAD.MOV.U32 R15, RZ, RZ, -0x1 ;  /* 0xffffffffff0f7424 */ /* 0x000fce00078e00ff */
[----:B0-----:R-:W-:Y:S05]  /*1d2e0*/  WARPSYNC.COLLECTIVE R15, `(.L_x_3039) ;  /* 0x000000000f0c7348 */ /* 0x001fea0003c00000 */
[----:B------:R-:W-:Y:S02]  /*1d2f0*/  ELECT P6, UR62, PT ;  /* 0x00000000003e782f */ /* 0x000fe400038c0000 */
[----:B------:R-:W-:Y:S01]  /*1d300*/  MOV R14, UR62 ;  /* 0x0000003e000e7c02 */ /* 0x000fe20008000f00 */
[----:B0-----:R-:W-:Y:S10]  /*1d310*/  ENDCOLLECTIVE ;  /* 0x000000000000791b */ /* 0x001ff40003800000 */
.L_x_3039:
[----:B------:R-:W-:Y:S05]  /*1d320*/  BSYNC B1 ;  /* 0x0000000000017941 */ /* 0x000fea0003800000 */
.L_x_3038:
[----:B------:R-:W-:Y:S05]  /*1d330*/  BRA `(.L_x_3040) ;  /* 0xffffffc000907947 */ /* 0x000fea000383ffff */
.L_x_2923:
[----:B0-----:R0:W1:Y:S02]  /*1d340*/  SYNCS.PHASECHK.TRANS64.TRYWAIT P1, [R5+URZ+0x38840], R0 ;  /* 0x03884000050075a7 */ /* 0x001064000802017f */
[----:B-1----:R-:W-:Y:S05]  /*1d350*/  @!P1 NANOSLEEP.SYNCS 0x989680 ;  /* 0x009896800000995d */ /* 0x002fea0003900000 */
[----:B------:R-:W1:Y:S02]  /*1d360*/  @!P1 SYNCS.PHASECHK.TRANS64 P1, [R5+URZ+0x38840], R0 ;  /* 0x03884000050095a7 */ /* 0x000e64000802007f */
[----:B-1----:R-:W-:Y:S05]  /*1d370*/  @!P1 BRA `(.L_x_2923) ;  /* 0xfffffffc00f09947 */ /* 0x002fea000383ffff */
[----:B------:R-:W-:Y:S05]  /*1d380*/  BRA `(.L_x_3041) ;  /* 0xffffffc000b07947 */ /* 0x000fea000383ffff */
.L_x_2925:
[----:B-1----:R1:W2:Y:S02]  /*1d390*/  SYNCS.PHASECHK.TRANS64.TRYWAIT P1, [R25+URZ+0x38840], R2 ;  /* 0x03884002190075a7 */ /* 0x0022a4000802017f */
[----:B--2---:R-:W-:Y:S05]  /*1d3a0*/  @!P1 NANOSLEEP.SYNCS 0x989680 ;  /* 0x009896800000995d */ /* 0x004fea0003900000 */
[----:B------:R-:W2:Y:S02]  /*1d3b0*/  @!P1 SYNCS.PHASECHK.TRANS64 P1, [R25+URZ+0x38840], R2 ;  /* 0x03884002190095a7 */ /* 0x000ea4000802007f */
[----:B--2---:R-:W-:Y:S05]  /*1d3c0*/  @!P1 BRA `(.L_x_2925) ;  /* 0xfffffffc00f09947 */ /* 0x004fea000383ffff */
[----:B------:R-:W-:Y:S05]  /*1d3d0*/  BRA `(.L_x_3042) ;  /* 0xffffffc000bc7947 */ /* 0x000fea000383ffff */
.L_x_2927:
[----:B--2---:R2:W3:Y:S02]  /*1d3e0*/  SYNCS.PHASECHK.TRANS64.TRYWAIT P1, [R5+URZ+0x38860], R0 ;  /* 0x03886000050075a7 */ /* 0x0044e4000802017f */
[----:B---3--:R-:W-:Y:S05]  /*1d3f0*/  @!P1 NANOSLEEP.SYNCS 0x989680 ;  /* 0x009896800000995d */ /* 0x008fea0003900000 */
[----:B------:R-:W3:Y:S02]  /*1d400*/  @!P1 SYNCS.PHASECHK.TRANS64 P1, [R5+URZ+0x38860], R0 ;  /* 0x03886000050095a7 */ /* 0x000ee4000802007f */
[----:B---3--:R-:W-:Y:S05]  /*1d410*/  @!P1 BRA `(.L_x_2927) ;  /* 0xfffffffc00f09947 */ /* 0x008fea000383ffff */
[----:B------:R-:W-:Y:S05]  /*1d420*/  BRA `(.L_x_3043) ;  /* 0xffffffc000b87947 */ /* 0x000fea000383ffff */
.L_x_2929:
[----:B---3--:R3:W4:Y:S02]  /*1d430*/  SYNCS.PHASECHK.TRANS64.TRYWAIT P1, [R25+URZ+0x38860], R2 ;  /* 0x03886002190075a7 */ /* 0x008724000802017f */
[----:B----4-:R-:W-:Y:S05]  /*1d440*/  @!P1 NANOSLEEP.SYNCS 0x989680 ;  /* 0x009896800000995d */ /* 0x010fea0003900000 */
[----:B------:R-:W4:Y:S02]  /*1d450*/  @!P1 SYNCS.PHASECHK.TRANS64 P1, [R25+URZ+0x38860], R2 ;  /* 0x03886002190095a7 */ /* 0x000f24000802007f */
[----:B----4-:R-:W-:Y:S05]  /*1d460*/  @!P1 BRA `(.L_x_2929) ;  /* 0xfffffffc00f09947 */ /* 0x010fea000383ffff */
[----:B------:R-:W-:Y:S05]  /*1d470*/  BRA `(.L_x_3044) ;  /* 0xffffffc000b47947 */ /* 0x000fea000383ffff */
.L_x_2931:
[----:B----4-:R4:W0:Y:S02]  /*1d480*/  SYNCS.PHASECHK.TRANS64.TRYWAIT P1, [R5+URZ+0x38880], R0 ;  /* 0x03888000050075a7 */ /* 0x010824000802017f */
[----:B0-----:R-:W-:Y:S05]  /*1d490*/  @!P1 NANOSLEEP.SYNCS 0x989680 ;  /* 0x009896800000995d */ /* 0x001fea0003900000 */
[----:B------:R-:W0:Y:S02]  /*1d4a0*/  @!P1 SYNCS.PHASECHK.TRANS64 P1, [R5+URZ+0x38880], R0 ;  /* 0x03888000050095a7 */ /* 0x000e24000802007f */
[----:B0-----:R-:W-:Y:S05]  /*1d4b0*/  @!P1 BRA `(.L_x_2931) ;  /* 0xfffffffc00f09947 */ /* 0x001fea000383ffff */
[----:B------:R-:W-:Y:S05]  /*1d4c0*/  BRA `(.L_x_3045) ;  /* 0xffffffc000b07947 */ /* 0x000fea000383ffff */
.L_x_3046:
        /* <DEDUP_REMOVED lines=11> */
.L_x_16273:


//--------------------- .text._ZN7cutlass13device_kernelIN5flash11enable_sm90INS1_16FlashAttnFwdSm90INS1_25CollectiveMainloopFwdSm90ILi2EN4cute5tupleIJNS5_1CILi1EEES8_S8_EEENS6_IJNS7_ILi128EEESA_NS7_ILi256EEEEEELi256ENS_12float_e4m3_tEfNS_4arch4Sm90ELb1ELb0ELb1ELb1ELb1ELb1ELb0ELb1ELb0ELb1ELb1ELb0EEENS1_21CollectiveEpilogueFwdINS6_IJSA_SB_SA_EEES9_NS_10bfloat16_tESF_Li256ELb1ELb1ELb1ELb1EEENS1_36VarlenDynamicPersistentTileSchedulerILi128ELi128ELi256ELi128ELb1ELb1ELb1ELb1ELb1ELb1EEEEEEEEEvNT_6ParamsE --------------------------
	.section	.text._ZN7cutlass13device_kernelIN5flash11enable_sm90INS1_16FlashAttnFwdSm90INS1_25CollectiveMainloopFwdSm90ILi2EN4cute5tupleIJNS5_1CILi1EEES8_S8_EEENS6_IJNS7_ILi128EEESA_NS7_ILi256EEEEEELi256ENS_12float_e4m3_tEfNS_4arch4Sm90ELb1ELb0ELb1ELb1ELb1ELb1ELb0ELb1ELb0ELb1ELb1ELb0EEENS1_21CollectiveEpilogueFwdINS6_IJSA_SB_SA_EEES9_NS_10bfloat16_tESF_Li256ELb1ELb1ELb1ELb1EEENS1_36VarlenDynamicPersistentTileSchedulerILi128ELi128ELi256ELi128ELb1ELb1ELb1ELb1ELb1ELb1EEEEEEEEEvNT_6ParamsE,"ax",@progbits
	.align	128
.text._ZN7cutlass13device_kernelIN5flash11enable_sm90INS1_16FlashAttnFwdSm90INS1_25CollectiveMainloopFwdSm90ILi2EN4cute5tupleIJNS5_1CILi1EEES8_S8_EEENS6_IJNS7_ILi128EEESA_NS7_ILi256EEEEEELi256ENS_12float_e4m3_tEfNS_4arch4Sm90ELb1ELb0ELb1ELb1ELb1ELb1ELb0ELb1ELb0ELb1ELb1ELb0EEENS1_21CollectiveEpilogueFwdINS6_IJSA_SB_SA_EEES9_NS_10bfloat16_tESF_Li256ELb1ELb1ELb1ELb1EEENS1_36VarlenDynamicPersistentTileSchedulerILi128ELi128ELi256ELi128ELb1ELb1ELb1ELb1ELb1ELb1EEEEEEEEEvNT_6ParamsE:
        .type           _ZN7cutlass13device_kernelIN5flash11enable_sm90INS1_16FlashAttnFwdSm90INS1_25CollectiveMainloopFwdSm90ILi2EN4cute5tupleIJNS5_1CILi1EEES8_S8_EEENS6_IJNS7_ILi128EEESA_NS7_ILi256EEEEEELi256ENS_12float_e4m3_tEfNS_4arch4Sm90ELb1ELb0ELb1ELb1ELb1ELb1ELb0ELb1ELb0ELb1ELb1ELb0EEENS1_21CollectiveEpilogueFwdINS6_IJSA_SB_SA_EEES9_NS_10bfloat16_tESF_Li256ELb1ELb1ELb1ELb1EEENS1_36VarlenDynamicPersistentTileSchedulerILi128ELi128ELi256ELi128ELb1ELb1ELb1ELb1ELb1ELb1EEEEEEEEEvNT_6ParamsE,@function
        .size           _ZN7cutlass13device_kernelIN5flash11enable_sm90INS1_16FlashAttnFwdSm90INS1_25CollectiveMainloopFwdSm90ILi2EN4cute5tupleIJNS5_1CILi1EEES8_S8_EEENS6_IJNS7_ILi128EEESA_NS7_ILi256EEEEEELi256ENS_12float_e4m3_tEfNS_4arch4Sm90ELb1ELb0ELb1ELb1ELb1ELb1ELb0ELb1ELb0ELb1ELb1ELb0EEENS1_21CollectiveEpilogueFwdINS6_IJSA_SB_SA_EEES9_NS_10bfloat16_tESF_Li256ELb1ELb1ELb1ELb1EEENS1_36VarlenDynamicPersistentTileSchedulerILi128ELi128ELi256ELi128ELb1ELb1ELb1ELb1ELb1ELb1EEEEEEEEEvNT_6ParamsE,(.L_x_16274 - _ZN7cutlass13device_kernelIN5flash11enable_sm90INS1_16FlashAttnFwdSm90INS1_25CollectiveMainloopFwdSm90ILi2EN4cute5tupleIJNS5_1CILi1EEES8_S8_EEENS6_IJNS7_ILi128EEESA_NS7_ILi256EEEEEELi256ENS_12float_e4m3_tEfNS_4arch4Sm90ELb1ELb0ELb1ELb1ELb1ELb1ELb0ELb1ELb0ELb1ELb1ELb0EEENS1_21CollectiveEpilogueFwdINS6_IJSA_SB_SA_EEES9_NS_10bfloat16_tESF_Li256ELb1ELb1ELb1ELb1EEENS1_36VarlenDynamicPersistentTileSchedulerILi128ELi128ELi256ELi128ELb1ELb1ELb1ELb1ELb1ELb1EEEEEEEEEvNT_6ParamsE)
        .other          _ZN7cutlass13device_kernelIN5flash11enable_sm90INS1_16FlashAttnFwdSm90INS1_25CollectiveMainloopFwdSm90ILi2EN4cute5tupleIJNS5_1CILi1EEES8_S8_EEENS6_IJNS7_ILi128EEESA_NS7_ILi256EEEEEELi256ENS_12float_e4m3_tEfNS_4arch4Sm90ELb1ELb0ELb1ELb1ELb1ELb1ELb0ELb1ELb0ELb1ELb1ELb0EEENS1_21CollectiveEpilogueFwdINS6_IJSA_SB_SA_EEES9_NS_10bfloat16_tESF_Li256ELb1ELb1ELb1ELb1EEENS1_36VarlenDynamicPersistentTileSchedulerILi128ELi128ELi256ELi128ELb1ELb1ELb1ELb1ELb1ELb1EEEEEEEEEvNT_6ParamsE,@"STO_CUDA_ENTRY STV_DEFAULT"
_ZN7cutlass13device_kernelIN5flash11enable_sm90INS1_16FlashAttnFwdSm90INS1_25CollectiveMainloopFwdSm90ILi2EN4cute5tupleIJNS5_1CILi1EEES8_S8_EEENS6_IJNS7_ILi128EEESA_NS7_ILi256EEEEEELi256ENS_12float_e4m3_tEfNS_4arch4Sm90ELb1ELb0ELb1ELb1ELb1ELb1ELb0ELb1ELb0ELb1ELb1ELb0EEENS1_21CollectiveEpilogueFwdINS6_IJSA_SB_SA_EEES9_NS_10bfloat16_tESF_Li256ELb1ELb1ELb1ELb1EEENS1_36VarlenDynamicPersistentTileSchedulerILi128ELi128ELi256ELi128ELb1ELb1ELb1ELb1ELb1ELb1EEEEEEEEEvNT_6ParamsE:
        /* <DEDUP_REMOVED lines=18> */
.L_x_3048:
[----:B------:R-:W-:Y:S05]  /*0120*/  BSYNC B0 ;  /* 0x0000000000007941 */ /* 0x000fea0003800000 */
.L_x_3047:
        /* <DEDUP_REMOVED lines=41> */
.L_x_3049:
        /* <DEDUP_REMOVED lines=22> */
.L_x_3050:
        /* <DEDUP_REMOVED lines=18> */
.L_x_3051:
        /* <DEDUP_REMOVED lines=22> */
.L_x_3052:
        /* <DEDUP_REMOVED lines=23> */
.L_x_3053:
[----:B------:R-:W-:Y:S01]  /*0910*/  PLOP3.LUT P0, PT, PT, PT, UP0, 0x80, 0x0 ;  /* 0x000000000000781c */ /* 0x000fe20003f0f008 */
[----:B------:R-:W-:Y:S01]  /*0920*/  UMOV UR36, 0x1 ;  /* 0x0000000100247882 */ /* 0x000fe20000000000 */
[----:B------:R-:W-:Y:S01]  /*0930*/  NOP ;  /* 0x0000000000007918 */ /* 0x000fe20000000000 */
[----:B------:R-:W-:Y:S01]  /*0940*/  USEL UR36, UR36, 0x2, !UP0 ;  /* 0x0000000224247887 */ /* 0x000fe2000c000000 */
[----:B------:R-:W-:Y:S01]  /*0950*/  BSSY B8, `(.L_x_3054) ;  /* 0x00031de000087945 */ /* 0x000fe20003800000 */
[----:B------:R-:W-:Y:S01]  /*0960*/  ULDC.64 UR46, c[0x0][0x208] ;  /* 0x00008200002e7ab9 */ /* 0x000fe20000000a00 */
[----:B01234-:R-:W-:Y:S07]  /*0970*/  BAR.SYNC.DEFER_BLOCKING 0x0 ;  /* 0x0000000000007b1d */ /* 0x01ffee0000010000 */
[----:B------:R-:W-:Y:S05]  /*0980*/  @!P0 BRA `(.L_x_3055) ;  /* 0x0000028800948947 */ /* 0x000fea0003800000 */
.L_x_3056:
[----:B------:R-:W-:-:S08]  /*0990*/  NOP ;  /* 0x0000000000007918 */ /* 0x000fd00000000000 */
[----:B------:R-:W0:Y:S02]  /*09a0*/  USETMAXREG.TRY_ALLOC.CTAPOOL UP0, 0xe8 ;  /* 0x000000e8000079c8 */ /* 0x000e240008000600 */
[----:B0-----:R-:W-:-:S13]  /*09b0*/  PLOP3.LUT P0, PT, PT, PT, UP0, 0x80, 0x0 ;  /* 0x000000000000781c */ /* 0x001fda0003f0f008 */
[----:B------:R-:W-:Y:S05]  /*09c0*/  @!P0 BRA `(.L_x_3056) ;  /* 0xfffffffc00f08947 */ /* 0x000fea000383ffff */
[----:B------:R-:W2:Y:S01]  /*09d0*/  LDL.LU R0, [R1] ;  /* 0x0000000001007983 */ /* 0x000ea20000300800 */
[----:B------:R-:W0:Y:S01]  /*09e0*/  S2R R2, SR_TID.X ;  /* 0x0000000000027919 */ /* 0x000e220000002100 */
[----:B------:R-:W1:Y:S01]  /*09f0*/  S2UR UR37, SR_CgaCtaId ;  /* 0x00000000002579c3 */ /* 0x000e620000008800 */
[----:B------:R-:W-:Y:S01]  /*0a00*/  UMOV UR4, 0x400 ;  /* 0x0000040000047882 */ /* 0x000fe20000000000 */
[----:B0-----:R-:W-:-:S06]  /*0a10*/  SHF.R.U32.HI R2, RZ, 0x7, R2 ;  /* 0x00000007ff027819 */ /* 0x001fcc0000011602 */
[----:B------:R-:W-:Y:S06]  /*0a20*/  BAR.ARV 0x8, 0x180 ;  /* 0x0206000000007b1d */ /* 0x000fec0000002000 */
[----:B------:R-:W-:-:S13]  /*0a30*/  ISETP.NE.AND P0, PT, R2, 0x1, PT ;  /* 0x000000010200780c */ /* 0x000fda0003f05270 */
[----:B------:R-:W-:Y:S08]  /*0a40*/  @!P0 BAR.ARV 0x9, 0x100 ;  /* 0x0244000000008b1d */ /* 0x000ff00000002000 */
[----:B------:R-:W-:Y:S01]  /*0a50*/  BAR.SYNC.DEFER_BLOCKING 0x5, 0x180 ;  /* 0x0146000000007b1d */ /* 0x000fe20000010000 */
[----:B-1----:R-:W-:-:S06]  /*0a60*/  ULEA UR4, UR37, UR4, 0x18 ;  /* 0x0000000425047291 */ /* 0x002fcc000f8ec03f */
[----:B------:R-:W-:Y:S01]  /*0a70*/  IMAD.U32 R23, RZ, RZ, UR4 ;  /* 0x00000004ff177e24 */ /* 0x000fe2000f8e00ff */
[----:B------:R-:W-:-:S04]  /*0a80*/  ULDC UR4, c[0x0][0xc3c] ;  /* 0x00030f0000047ab9 */ /* 0x000fc80000000800 */
[----:B------:R-:W0:Y:S01]  /*0a90*/  LDS.128 R32, [R23+0x388d0] ;  /* 0x0388d00017207984 */ /* 0x000e220000000c00 */
[----:B------:R-:W-:Y:S06]  /*0aa0*/  BAR.ARV 0x4, 0x180 ;  /* 0x0106000000007b1d */ /* 0x000fec0000002000 */
[----:B--2---:R-:W-:-:S04]  /*0ab0*/  LOP3.LUT R0, R0, 0xfffffff7, RZ, 0xc0, !PT ;  /* 0xfffffff700007812 */ /* 0x004fc800078ec0ff */
[----:B------:R-:W-:-:S05]  /*0ac0*/  @P0 LOP3.LUT R0, R0, 0x8, RZ, 0xfc, !PT ;  /* 0x0000000800000812 */ /* 0x000fca00078efcff */
[----:B------:R1:W-:Y:S01]  /*0ad0*/  STL [R1], R0 ;  /* 0x0000000001007387 */ /* 0x0003e20000100800 */
[----:B0-----:R-:W-:-:S13]  /*0ae0*/  ISETP.GE.AND P0, PT, R35, UR4, PT ;  /* 0x0000000423007c0c */ /* 0x001fda000bf06270 */
[----:B-1----:R-:W-:Y:S05]  /*0af0*/  @P0 BRA `(.L_x_3057) ;  /* 0x0000031c000c0947 */ /* 0x002fea0003800000 */
[----:B------:R-:W0:Y:S01]  /*0b00*/  S2R R0, SR_TID.X ;  /* 0x0000000000007919 */ /* 0x000e220000002100 */
[----:B------:R-:W-:Y:S01]  /*0b10*/  IMAD.MOV.U32 R216, RZ, RZ, RZ ;  /* 0x000000ffffd87224 */ /* 0x000fe200078e00ff */
[----:B------:R-:W-:Y:S01]  /*0b20*/  CS2R R222, SRZ ;  /* 0x0000000000de7805 */ /* 0x000fe2000001ff00 */
[----:B------:R-:W-:Y:S01]  /*0b30*/  IMAD.MOV.U32 R221, RZ, RZ, RZ ;  /* 0x000000ffffdd7224 */ /* 0x000fe200078e00ff */
[----:B------:R-:W-:Y:S01]  /*0b40*/  ULOP3.LUT UR44, UR36, 0x1, URZ, 0xfc, !UPT ;  /* 0x00000001242c7892 */ /* 0x000fe2000f8efc3f */
[----:B0-----:R-:W-:-:S05]  /*0b50*/  VIADD R0, R0, 0xffffff80 ;  /* 0xffffff8000007836 */ /* 0x001fca0000000000 */
[----:B------:R-:W-:-:S04]  /*0b60*/  SHF.R.S32.HI R3, RZ, 0x1f, R0 ;  /* 0x0000001fff037819 */ /* 0x000fc80000011400 */
[CC--:B------:R-:W-:Y:S02]  /*0b70*/  LEA.HI R2, R3.reuse, R0.reuse, RZ, 0x7 ;  /* 0x0000000003027211 */ /* 0x0c0fe400078f38ff */
[CC--:B------:R-:W-:Y:S02]  /*0b80*/  LEA.HI R4, R3.reuse, R0.reuse, RZ, 0x4 ;  /* 0x0000000003047211 */ /* 0x0c0fe400078f20ff */
[----:B------:R-:W-:Y:S02]  /*0b90*/  LOP3.LUT R5, R2, 0xffffff80, RZ, 0xc0, !PT ;  /* 0xffffff8002057812 */ /* 0x000fe400078ec0ff */
[----:B------:R-:W-:Y:S02]  /*0ba0*/  SHF.R.S32.HI R7, RZ, 0x4, R4 ;  /* 0x00000004ff077819 */ /* 0x000fe40000011404 */
[CC--:B------:R-:W-:Y:S01]  /*0bb0*/  LEA.HI R219, R3.reuse, R0.reuse, RZ, 0x3 ;  /* 0x0000000003db7211 */ /* 0x0c0fe200078f18ff */
[----:B------:R-:W-:Y:S01]  /*0bc0*/  IMAD.IADD R14, R0, 0x1, -R5 ;  /* 0x00000001000e7824 */ /* 0x000fe200078e0a05 */
[----:B------:R-:W-:-:S04]  /*0bd0*/  LEA.HI R5, R3, R0, RZ, 0x5 ;  /* 0x0000000003057211 */ /* 0x000fc800078f28ff */
[----:B------:R-:W-:Y:S01]  /*0be0*/  SHF.R.S32.HI R8, RZ, 0x1f, R14 ;  /* 0x0000001fff087819 */ /* 0x000fe2000001140e */
[----:B------:R-:W-:Y:S01]  /*0bf0*/  IMAD.SHL.U32 R6, R5, 0x20, RZ ;  /* 0x0000002005067824 */ /* 0x000fe200078e00ff */
[C---:B------:R-:W-:Y:S01]  /*0c00*/  LOP3.LUT R5, R4.reuse, 0x3fffff0, RZ, 0xc0, !PT ;  /* 0x03fffff004057812 */ /* 0x040fe200078ec0ff */
[----:B------:R-:W-:Y:S01]  /*0c10*/  STL [R1+0x134], R14 ;  /* 0x0001340e01007387 */ /* 0x000fe20000100800 */
[----:B------:R-:W-:Y:S02]  /*0c20*/  LEA.HI R4, R4, R7, RZ, 0x1 ;  /* 0x0000000704047211 */ /* 0x000fe400078f08ff */
[----:B------:R-:W-:Y:S01]  /*0c30*/  LOP3.LUT R6, R6, 0xfffffc00, RZ, 0xc0, !PT ;  /* 0xfffffc0006067812 */ /* 0x000fe200078ec0ff */
[----:B------:R-:W-:Y:S01]  /*0c40*/  IMAD.IADD R5, R0, 0x1, -R5 ;  /* 0x0000000100057824 */ /* 0x000fe200078e0a05 */
[----:B------:R-:W-:Y:S02]  /*0c50*/  LEA.HI R10, R8, R14, RZ, 0x2 ;  /* 0x0000000e080a7211 */ /* 0x000fe400078f10ff */
[----:B------:R-:W-:-:S02]  /*0c60*/  LOP3.LUT R4, R4, 0x1ffffffe, RZ, 0xc0, !PT ;  /* 0x1ffffffe04047812 */ /* 0x000fc400078ec0ff */
[----:B------:R-:W-:Y:S02]  /*0c70*/  LEA R9, R5, R6, 0x6 ;  /* 0x0000000605097211 */ /* 0x000fe400078e30ff */
[----:B------:R-:W-:Y:S01]  /*0c80*/  SHF.R.S32.HI R5, RZ, 0x7, R2 ;  /* 0x00000007ff057819 */ /* 0x000fe20000011402 */
[----:B------:R-:W-:Y:S01]  /*0c90*/  IMAD.IADD R4, R7, 0x1, -R4 ;  /* 0x0000000107047824 */ /* 0x000fe200078e0a04 */
[--C-:B------:R-:W-:Y:S02]  /*0ca0*/  SHF.R.S32.HI R11, RZ, 0x2, R10.reuse ;  /* 0x00000002ff0b7819 */ /* 0x100fe4000001140a */
[----:B------:R-:W-:Y:S02]  /*0cb0*/  LEA.HI R2, R2, R5, RZ, 0x1 ;  /* 0x0000000502027211 */ /* 0x000fe400078f08ff */
[----:B------:R-:W-:Y:S02]  /*0cc0*/  SHF.R.S32.HI R12, RZ, 0x1f, R10 ;  /* 0x0000001fff0c7819 */ /* 0x000fe4000001140a */
[----:B------:R-:W-:-:S02]  /*0cd0*/  LOP3.LUT R2, R2, 0x3fffffe, RZ, 0xc0, !PT ;  /* 0x03fffffe02027812 */ /* 0x000fc400078ec0ff */
[----:B------:R-:W-:Y:S02]  /*0ce0*/  LEA.HI R6, R3, R0, RZ, 0x2 ;  /* 0x0000000003067211 */ /* 0x000fe400078f10ff */
[----:B------:R-:W-:Y:S01]  /*0cf0*/  LEA.HI R12, R12, R11, RZ, 0x3 ;  /* 0x0000000b0c0c7211 */ /* 0x000fe200078f18ff */
[----:B------:R-:W-:Y:S01]  /*0d00*/  IMAD.IADD R2, R5, 0x1, -R2 ;  /* 0x0000000105027824 */ /* 0x000fe200078e0a02 */
[----:B------:R-:W-:Y:S02]  /*0d10*/  LOP3.LUT R7, R6, 0xfffffffc, RZ, 0xc0, !PT ;  /* 0xfffffffc06077812 */ /* 0x000fe400078ec0ff */
[----:B------:R-:W-:Y:S02]  /*0d20*/  LOP3.LUT R5, R219, 0xfffffff8, RZ, 0xc0, !PT ;  /* 0xfffffff8db057812 */ /* 0x000fe400078ec0ff */
[----:B------:R-:W-:Y:S01]  /*0d30*/  LOP3.LUT R12, R12, 0xfffffff8, RZ, 0xc0, !PT ;  /* 0xfffffff80c0c7812 */ /* 0x000fe200078ec0ff */
[----:B------:R-:W-:Y:S01]  /*0d40*/  IMAD.IADD R7, R0, 0x1, -R7 ;  /* 0x0000000100077824 */ /* 0x000fe200078e0a07 */
[----:B------:R-:W-:Y:S01]  /*0d50*/  LEA.HI R8, R8, R14, RZ, 0x5 ;  /* 0x0000000e08087211 */ /* 0x000fe200078f28ff */
[----:B------:R-:W-:Y:S01]  /*0d60*/  IMAD.IADD R5, R0, 0x1, -R5 ;  /* 0x0000000100057824 */ /* 0x000fe200078e0a05 */
[----:B------:R-:W-:Y:S01]  /*0d70*/  LEA.HI R3, R3, R0, RZ, 0x6 ;  /* 0x0000000003037211 */ /* 0x000fe200078f30ff */
[----:B------:R-:W-:Y:S01]  /*0d80*/  IMAD.IADD R11, R11, 0x1, -R12 ;  /* 0x000000010b0b7824 */ /* 0x000fe200078e0a0c */
[----:B------:R-:W-:Y:S01]  /*0d90*/  LEA R0, R4, R9, 0x3 ;  /* 0x0000000904007211 */ /* 0x000fe200078e18ff */
[----:B------:R-:W-:Y:S01]  /*0da0*/  IMAD.SHL.U32 R16, R5, 0x10, RZ ;  /* 0x0000001005107824 */ /* 0x000fe200078e00ff */
[----:B------:R-:W-:Y:S01]  /*0db0*/  SHF.R.S32.HI R219, RZ, 0x3, R219 ;  /* 0x00000003ffdb7819 */ /* 0x000fe200000114db */
[----:B------:R-:W-:Y:S01]  /*0dc0*/  IMAD.SHL.U32 R3, R3, 0x10, RZ ;  /* 0x0000001003037824 */ /* 0x000fe200078e00ff */
[----:B------:R-:W-:Y:S01]  /*0dd0*/  SHF.R.S32.HI R8, RZ, 0x5, R8 ;  /* 0x00000005ff087819 */ /* 0x000fe20000011408 */
[----:B------:R0:W-:Y:S01]  /*0de0*/  STL [R1+0x1c4], R0 ;  /* 0x0001c40001007387 */ /* 0x0001e20000100800 */
[----:B------:R-:W-:Y:S01]  /*0df0*/  LEA.HI R6, R7, R7, RZ, 0x1 ;  /* 0x0000000707067211 */ /* 0x000fe200078f08ff */
[C---:B------:R-:W-:Y:S01]  /*0e00*/  VIADD R9, R219.reuse, 0x40 ;  /* 0x00000040db097836 */ /* 0x040fe20000000000 */
[C---:B------:R-:W-:Y:S01]  /*0e10*/  IADD3 R12, R219.reuse, 0x20, RZ ;  /* 0x00000020db0c7810 */ /* 0x040fe20007ffe0ff */
[----:B------:R-:W-:Y:S01]  /*0e20*/  IMAD R11, R8, 0x10, R11 ;  /* 0x00000010080b7824 */ /* 0x000fe200078e020b */
[----:B------:R-:W-:Y:S01]  /*0e30*/  LOP3.LUT R6, R6, 0x1ffffffe, RZ, 0xc0, !PT ;  /* 0x1ffffffe06067812 */ /* 0x000fe200078ec0ff */
[----:B------:R-:W-:Y:S01]  /*0e40*/  VIADD R8, R219, 0x60 ;  /* 0x00000060db087836 */ /* 0x000fe20000000000 */
[----:B------:R-:W-:Y:S01]  /*0e50*/  LOP3.LUT R13, R3, 0xfffffc00, RZ, 0xc0, !PT ;  /* 0xfffffc00030d7812 */ /* 0x000fe200078ec0ff */
[----:B------:R-:W-:Y:S01]  /*0e60*/  IMAD R11, R2, 0x40, R11 ;  /* 0x00000040020b7824 */ /* 0x000fe200078e020b */
[----:B------:R-:W-:Y:S01]  /*0e70*/  SHF.R.S32.HI R2, RZ, 0x1f, R12 ;  /* 0x0000001fff027819 */ /* 0x000fe2000001140c */
[----:B0-----:R-:W-:Y:S01]  /*0e80*/  IMAD.SHL.U32 R0, R219, 0x80, RZ ;  /* 0x00000080db007824 */ /* 0x001fe200078e00ff */
[----:B------:R-:W-:Y:S01]  /*0e90*/  SHF.R.S32.HI R4, RZ, 0x1f, R9 ;  /* 0x0000001fff047819 */ /* 0x000fe20000011409 */
[----:B------:R-:W-:Y:S01]  /*0ea0*/  IMAD.SHL.U32 R3, R9, 0x80, RZ ;  /* 0x0000008009037824 */ /* 0x000fe200078e00ff */
[----:B------:R-:W-:Y:S01]  /*0eb0*/  LEA.HI R2, R2, R12, RZ, 0x3 ;  /* 0x0000000c02027211 */ /* 0x000fe200078f18ff */
[----:B------:R-:W-:Y:S01]  /*0ec0*/  IMAD.SHL.U32 R18, R5, 0x8, RZ ;  /* 0x0000000805127824 */ /* 0x000fe200078e00ff */
[----:B------:R-:W-:Y:S01]  /*0ed0*/  LOP3.LUT R15, R0, 0x380, RZ, 0xc0, !PT ;  /* 0x00000380000f7812 */ /* 0x000fe200078ec0ff */
[----:B------:R-:W-:Y:S01]  /*0ee0*/  IMAD.SHL.U32 R0, R12, 0x80, RZ ;  /* 0x000000800c007824 */ /* 0x000fe200078e00ff */
[----:B------:R-:W-:Y:S01]  /*0ef0*/  LEA.HI R4, R4, R9, RZ, 0x3 ;  /* 0x0000000904047211 */ /* 0x000fe200078f18ff */
[----:B------:R-:W-:Y:S01]  /*0f00*/  IMAD.IADD R6, R7, 0x1, -R6 ;  /* 0x0000000107067824 */ /* 0x000fe200078e0a06 */
[----:B------:R-:W-:Y:S01]  /*0f10*/  SHF.R.S32.HI R7, RZ, 0x1f, R8 ;  /* 0x0000001fff077819 */ /* 0x000fe20000011408 */
[----:B------:R-:W-:Y:S01]  /*0f20*/  VIADD R218, R18, 0x40 ;  /* 0x0000004012da7836 */ /* 0x000fe20000000000 */
[----:B------:R-:W-:Y:S01]  /*0f30*/  LOP3.LUT R12, R0, 0x380, RZ, 0xc0, !PT ;  /* 0x00000380000c7812 */ /* 0x000fe200078ec0ff */
[----:B------:R-:W-:Y:S01]  /*0f40*/  VIADD R20, R18, 0x80 ;  /* 0x0000008012147836 */ /* 0x000fe20000000000 */
[----:B------:R-:W-:Y:S01]  /*0f50*/  LOP3.LUT R9, R3, 0x380, RZ, 0xc0, !PT ;  /* 0x0000038003097812 */ /* 0x000fe200078ec0ff */
[----:B------:R-:W-:Y:S01]  /*0f60*/  STL [R1+0x1c0], R11 ;  /* 0x0001c00b01007387 */ /* 0x000fe20000100800 */
[----:B------:R-:W-:Y:S01]  /*0f70*/  LOP3.LUT R0, R15, 0x70, R16, 0xf8, !PT ;  /* 0x000000700f007812 */ /* 0x000fe200078ef810 */
[----:B------:R-:W-:Y:S01]  /*0f80*/  IMAD.SHL.U32 R2, R2, 0x80, RZ ;  /* 0x0000008002027824 */ /* 0x000fe200078e00ff */
[----:B------:R-:W-:Y:S01]  /*0f90*/  SHF.R.U32.HI R3, RZ, 0x3, R15 ;  /* 0x00000003ff037819 */ /* 0x000fe2000001160f */
[----:B------:R-:W-:Y:S01]  /*0fa0*/  VIADD R15, R18, 0xc0 ;  /* 0x000000c0120f7836 */ /* 0x000fe20000000000 */
[----:B------:R-:W-:Y:S01]  /*0fb0*/  SHF.L.U32 R5, R8, 0x7, RZ ;  /* 0x0000000708057819 */ /* 0x000fe200000006ff */
[----:B------:R-:W-:Y:S01]  /*0fc0*/  STL [R1+0xa8], RZ ;  /* 0x0000a8ff01007387 */ /* 0x000fe20000100800 */
[----:B------:R-:W-:Y:S01]  /*0fd0*/  LEA.HI R7, R7, R8, RZ, 0x3 ;  /* 0x0000000807077211 */ /* 0x000fe200078f18ff */
[----:B------:R-:W-:Y:S01]  /*0fe0*/  IMAD.SHL.U32 R4, R4, 0x80, RZ ;  /* 0x0000008004047824 */ /* 0x000fe200078e00ff */
[----:B------:R-:W-:Y:S01]  /*0ff0*/  LOP3.LUT R10, R10, 0x7ffffffc, RZ, 0xc0, !PT ;  /* 0x7ffffffc0a0a7812 */ /* 0x000fe200078ec0ff */
[----:B------:R0:W-:Y:S01]  /*1000*/  STL [R1+0x5c], R13 ;  /* 0x00005c0d01007387 */ /* 0x0001e20000100800 */
[----:B------:R-:W-:Y:S01]  /*1010*/  SHF.R.S32.HI R21, RZ, 0x1f, R218 ;  /* 0x0000001fff157819 */ /* 0x000fe200000114da */
[----:B------:R-:W-:Y:S01]  /*1020*/  VIADD R22, R16, 0x80 ;  /* 0x0000008010167836 */ /* 0x000fe20000000000 */
[----:B------:R-:W-:Y:S01]  /*1030*/  LOP3.LUT R8, R5, 0x380, RZ, 0xc0, !PT ;  /* 0x0000038005087812 */ /* 0x000fe200078ec0ff */
[----:B------:R1:W-:Y:S01]  /*1040*/  STL [R1+0x70], R20 ;  /* 0x0000701401007387 */ /* 0x0003e20000100800 */
[----:B------:R-:W-:Y:S01]  /*1050*/  LOP3.LUT R0, R13, R0, R3, 0xf6, !PT ;  /* 0x000000000d007212 */ /* 0x000fe200078ef603 */
[----:B------:R-:W-:Y:S01]  /*1060*/  IMAD.IADD R10, R14, 0x1, -R10 ;  /* 0x000000010e0a7824 */ /* 0x000fe200078e0a0a */
[----:B------:R-:W-:Y:S01]  /*1070*/  SHF.L.U32 R7, R7, 0x7, RZ ;  /* 0x0000000707077819 */ /* 0x000fe200000006ff */
[----:B------:R2:W-:Y:S01]  /*1080*/  STL [R1+0x74], R15 ;  /* 0x0000740f01007387 */ /* 0x0005e20000100800 */
[----:B------:R-:W-:Y:S01]  /*1090*/  LOP3.LUT R3, R12, 0x70, R16, 0xf8, !PT ;  /* 0x000000700c037812 */ /* 0x000fe200078ef810 */
[----:B------:R-:W-:Y:S01]  /*10a0*/  IMAD.IADD R14, R23, 0x1, R0 ;  /* 0x00000001170e7824 */ /* 0x000fe200078e0200 */
[----:B0-----:R-:W-:Y:S01]  /*10b0*/  SHF.R.U32.HI R13, RZ, 0x3, R12 ;  /* 0x00000003ff0d7819 */ /* 0x001fe2000001160c */
[----:B------:R-:W-:Y:S01]  /*10c0*/  STL [R1+0x94], R21 ;  /* 0x0000941501007387 */ /* 0x000fe20000100800 */
[----:B------:R-:W-:Y:S01]  /*10d0*/  LOP3.LUT R2, R2, 0xfffffc00, RZ, 0xc0, !PT ;  /* 0xfffffc0002027812 */ /* 0x000fe200078ec0ff */
[----:B------:R-:W-:Y:S01]  /*10e0*/  IMAD.SHL.U32 R44, R10, 0x2, RZ ;  /* 0x000000020a2c7824 */ /* 0x000fe200078e00ff */
[----:B-1----:R-:W-:-:S02]  /*10f0*/  SHF.R.S32.HI R20, RZ, 0x1f, R20 ;  /* 0x0000001fff147819 */ /* 0x002fc40000011414 */
[----:B------:R-:W-:Y:S01]  /*1100*/  SHF.R.U32.HI R12, RZ, 0x3, R9 ;  /* 0x00000003ff0c7819 */ /* 0x000fe20000011609 */
[C---:B------:R-:W-:Y:S01]  /*1110*/  VIADD R42, R44.reuse, 0x10 ;  /* 0x000000102c2a7836 */ /* 0x040fe20000000000 */
[----:B--2---:R-:W-:Y:S01]  /*1120*/  SHF.R.S32.HI R15, RZ, 0x1f, R15 ;  /* 0x0000001fff0f7819 */ /* 0x004fe2000001140f */
[----:B------:R-:W-:Y:S01]  /*1130*/  STL [R1+0xb0], R20 ;  /* 0x0000b01401007387 */ /* 0x000fe20000100800 */
[----:B------:R-:W-:Y:S01]  /*1140*/  LOP3.LUT R5, R9, 0x70, R16, 0xf8, !PT ;  /* 0x0000007009057812 */ /* 0x000fe200078ef810 */
[----:B------:R-:W-:Y:S01]  /*1150*/  VIADD R41, R44, 0x18 ;  /* 0x000000182c297836 */ /* 0x000fe20000000000 */
[----:B------:R-:W-:Y:S01]  /*1160*/  SHF.R.U32.HI R9, RZ, 0x3, R8 ;  /* 0x00000003ff097819 */ /* 0x000fe20000011608 */
[----:B------:R-:W-:Y:S01]  /*1170*/  STL [R1+0xac], R15 ;  /* 0x0000ac0f01007387 */ /* 0x000fe20000100800 */
[----:B------:R-:W-:Y:S01]  /*1180*/  LOP3.LUT R4, R4, 0xfffffc00, RZ, 0xc0, !PT ;  /* 0xfffffc0004047812 */ /* 0x000fe200078ec0ff */
[----:B------:R-:W-:Y:S01]  /*1190*/  VIADD R40, R44, 0x20 ;  /* 0x000000202c287836 */ /* 0x000fe20000000000 */
[----:B------:R-:W-:Y:S01]  /*11a0*/  LOP3.LUT R8, R8, 0x70, R16, 0xf8, !PT ;  /* 0x0000007008087812 */ /* 0x000fe200078ef810 */
[----:B------:R0:W-:Y:S01]  /*11b0*/  STL [R1+0x84], R2 ;  /* 0x0000840201007387 */ /* 0x0001e20000100800 */
[----:B------:R-:W-:Y:S01]  /*11c0*/  LOP3.LUT R7, R7, 0xfffffc00, RZ, 0xc0, !PT ;  /* 0xfffffc0007077812 */ /* 0x000fe200078ec0ff */
[----:B------:R-:W-:Y:S01]  /*11d0*/  VIADD R39, R44, 0x28 ;  /* 0x000000282c277836 */ /* 0x000fe20000000000 */
[----:B------:R-:W-:Y:S01]  /*11e0*/  LOP3.LUT R0, R2, R3, R13, 0xf6, !PT ;  /* 0x0000000302007212 */ /* 0x000fe200078ef60d */
[----:B------:R-:W-:Y:S01]  /*11f0*/  STL [R1+0x88], R14 ;  /* 0x0000880e01007387 */ /* 0x000fe20000100800 */
[----:B------:R-:W-:Y:S01]  /*1200*/  LOP3.LUT R8, R7, R8, R9, 0xf6, !PT ;  /* 0x0000000807087212 */ /* 0x000fe200078ef609 */
[C---:B------:R-:W-:Y:S01]  /*1210*/  VIADD R38, R44.reuse, 0x30 ;  /* 0x000000302c267836 */ /* 0x040fe20000000000 */
[----:B------:R-:W-:Y:S01]  /*1220*/  IADD3 R43, R44, 0x8, RZ ;  /* 0x000000082c2b7810 */ /* 0x000fe20007ffe0ff */
[C---:B------:R-:W-:Y:S01]  /*1230*/  IMAD.IADD R3, R23.reuse, 0x1, R0 ;  /* 0x0000000117037824 */ /* 0x040fe200078e0200 */
[----:B------:R-:W-:Y:S01]  /*1240*/  STL [R1+0x80], R4 ;  /* 0x0000800401007387 */ /* 0x000fe20000100800 */
[----:B0-----:R-:W-:Y:S01]  /*1250*/  LOP3.LUT R2, R4, R5, R12, 0xf6, !PT ;  /* 0x0000000504027212 */ /* 0x001fe200078ef60c */
[C---:B------:R-:W-:Y:S01]  /*1260*/  IMAD.IADD R0, R23.reuse, 0x1, R8 ;  /* 0x0000000117007824 */ /* 0x040fe200078e0208 */
[C---:B------:R-:W-:Y:S01]  /*1270*/  IADD3 R36, R44.reuse, 0x40, RZ ;  /* 0x000000402c247810 */ /* 0x040fe20007ffe0ff */
[----:B------:R-:W-:Y:S01]  /*1280*/  STL [R1+0x7c], R7 ;  /* 0x00007c0701007387 */ /* 0x000fe20000100800 */
[C---:B------:R-:W-:Y:S01]  /*1290*/  VIADD R37, R44.reuse, 0x38 ;  /* 0x000000382c257836 */ /* 0x040fe20000000000 */
[C---:B------:R-:W-:Y:S01]  /*12a0*/  IADD3 R26, R44.reuse, 0x78, RZ ;  /* 0x000000782c1a7810 */ /* 0x040fe20007ffe0ff */
[----:B------:R-:W-:Y:S01]  /*12b0*/  IMAD.IADD R2, R23, 0x1, R2 ;  /* 0x0000000117027824 */ /* 0x000fe200078e0202 */
[----:B------:R0:W-:Y:S01]  /*12c0*/  STL [R1+0x1bc], R3 ;  /* 0x0001bc0301007387 */ /* 0x0001e20000100800 */
[C---:B------:R-:W-:Y:S01]  /*12d0*/  VIADD R32, R44.reuse, 0x48 ;  /* 0x000000482c207836 */ /* 0x040fe20000000000 */
[C---:B------:R-:W-:Y:S01]  /*12e0*/  IADD3 R13, R44.reuse, 0xb0, RZ ;  /* 0x000000b02c0d7810 */ /* 0x040fe20007ffe0ff */
[C---:B------:R-:W-:Y:S01]  /*12f0*/  VIADD R31, R44.reuse, 0x50 ;  /* 0x000000502c1f7836 */ /* 0x040fe20000000000 */
[----:B------:R-:W-:Y:S01]  /*1300*/  STL [R1+0x78], R44 ;  /* 0x0000782c01007387 */ /* 0x000fe20000100800 */
[C---:B------:R-:W-:Y:S01]  /*1310*/  VIADD R30, R44.reuse, 0x58 ;  /* 0x000000582c1e7836 */ /* 0x040fe20000000000 */
[----:B------:R-:W-:Y:S01]  /*1320*/  SHF.R.S32.HI R8, RZ, 0x1f, R43 ;  /* 0x0000001fff087819 */ /* 0x000fe2000001142b */
        /* <DEDUP_REMOVED lines=18> */
[----:B------:R-:W-:-:S02]  /*1450*/  VIADD R12, R44, 0xb8 ;  /* 0x000000b82c0c7836 */ /* 0x000fc40000000000 */
[C---:B------:R-:W-:Y:S01]  /*1460*/  VIADD R10, R44.reuse, 0xc0 ;  /* 0x000000c02c0a7836 */ /* 0x040fe20000000000 */
[----:B------:R1:W-:Y:S01]  /*1470*/  STL [R1+0x124], R40 ;  /* 0x0001242801007387 */ /* 0x0003e20000100800 */
[C---:B------:R-:W-:Y:S01]  /*1480*/  VIADD R9, R44.reuse, 0xc8 ;  /* 0x000000c82c097836 */ /* 0x040fe20000000000 */
[----:B0-----:R-:W-:Y:S01]  /*1490*/  SHF.R.S32.HI R42, RZ, 0x1f, R42 ;  /* 0x0000001fff2a7819 */ /* 0x001fe2000001142a */
[C---:B------:R-:W-:Y:S01]  /*14a0*/  VIADD R7, R44.reuse, 0xd0 ;  /* 0x000000d02c077836 */ /* 0x040fe20000000000 */
[----:B------:R-:W-:Y:S01]  /*14b0*/  STL [R1+0x120], R39 ;  /* 0x0001202701007387 */ /* 0x000fe20000100800 */
[C---:B------:R-:W-:Y:S02]  /*14c0*/  VIADD R5, R44.reuse, 0xd8 ;  /* 0x000000d82c057836 */ /* 0x040fe40000000000 */
[C---:B------:R-:W-:Y:S01]  /*14d0*/  VIADD R4, R44.reuse, 0xe0 ;  /* 0x000000e02c047836 */ /* 0x040fe20000000000 */
[----:B------:R0:W-:Y:S01]  /*14e0*/  STL [R1+0x11c], R38 ;  /* 0x00011c2601007387 */ /* 0x0001e20000100800 */
[C---:B------:R-:W-:Y:S01]  /*14f0*/  VIADD R2, R44.reuse, 0xf0 ;  /* 0x000000f02c027836 */ /* 0x040fe20000000000 */
[----:B-1----:R-:W-:Y:S01]  /*1500*/  SHF.R.S32.HI R40, RZ, 0x1f, R40 ;  /* 0x0000001fff287819 */ /* 0x002fe20000011428 */
[----:B------:R-:W-:Y:S01]  /*1510*/  VIADD R0, R44, 0xf8 ;  /* 0x000000f82c007836 */ /* 0x000fe20000000000 */
        /* <DEDUP_REMOVED lines=33> */
[----:B------:R-:W-:Y:S01]  /*1730*/  STL [R1+0xc8], R5 ;  /* 0x0000c80501007387 */ /* 0x000fe20000100800 */
[----:B-1----:R-:W-:-:S03]  /*1740*/  SHF.R.S32.HI R9, RZ, 0x1f, R9 ;  /* 0x0000001fff097819 */ /* 0x002fc60000011409 */
[----:B------:R-:W-:Y:S04]  /*1750*/  STL [R1+0xc4], R4 ;  /* 0x0000c40401007387 */ /* 0x000fe80000100800 */
[----:B------:R-:W-:Y:S04]  /*1760*/  STL [R1+0xc0], R3 ;  /* 0x0000c00301007387 */ /* 0x000fe80000100800 */
[----:B------:R0:W-:Y:S04]  /*1770*/  STL [R1+0x1b0], R8 ;  /* 0x0001b00801007387 */ /* 0x0001e80000100800 */
        /* <DEDUP_REMOVED lines=38> */
[----:B------:R-:W-:Y:S02]  /*19e0*/  SHF.R.S32.HI R4, RZ, 0x1f, R3 ;  /* 0x0000001fff047819 */ /* 0x000fe40000011403 */
[----:B------:R-:W-:Y:S01]  /*19f0*/  SHF.R.S32.HI R3, RZ, 0x1f, R2 ;  /* 0x0000001fff037819 */ /* 0x000fe20000011402 */
[----:B------:R1:W-:Y:S01]  /*1a00*/  STL [R1+0x148], R7 ;  /* 0x0001480701007387 */ /* 0x0003e20000100800 */
[----:B------:R-:W-:Y:S01]  /*1a10*/  SHF.R.S32.HI R2, RZ, 0x1f, R0 ;  /* 0x0000001fff027819 */ /* 0x000fe20000011400 */
[----:B------:R-:W-:Y:S02]  /*1a20*/  IMAD R0, R6, 0x8, R11 ;  /* 0x0000000806007824 */ /* 0x000fe400078e020b */
[----:B------:R1:W-:Y:S04]  /*1a30*/  STL [R1+0x144], R5 ;  /* 0x0001440501007387 */ /* 0x0003e80000100800 */
[----:B------:R1:W-:Y:S04]  /*1a40*/  STL [R1+0x140], R4 ;  /* 0x0001400401007387 */ /* 0x0003e80000100800 */
[----:B------:R1:W-:Y:S04]  /*1a50*/  STL [R1+0x13c], R3 ;  /* 0x00013c0301007387 */ /* 0x0003e80000100800 */
[----:B------:R1:W-:Y:S04]  /*1a60*/  STL [R1+0x8c], R0 ;  /* 0x00008c0001007387 */ /* 0x0003e80000100800 */
[----:B------:R1:W-:Y:S02]  /*1a70*/  STL [R1+0x138], R2 ;  /* 0x0001380201007387 */ /* 0x0003e40000100800 */
.L_x_3293:
[----:B01----:R-:W0:Y:S02]  /*1a80*/  LDC.64 R2, c[0x0][0xc88] ;  /* 0x00032200ff027b82 */ /* 0x003e240000000a00 */
[----:B0-----:R-:W-:-:S05]  /*1a90*/  IMAD.WIDE R2, R35, 0x4, R2 ;  /* 0x0000000423027825 */ /* 0x001fca00078e0202 */
[----:B--2--5:R-:W2:Y:S01]  /*1aa0*/  LDG.E R29, desc[UR46][R2.64] ;  /* 0x0000002e021d7981 */ /* 0x024ea2000c1e1900 */
[----:B------:R-:W-:Y:S05]  /*1ab0*/  YIELD ;  /* 0x0000000000007946 */ /* 0x000fea0003800000 */
[----:B------:R-:W-:Y:S01]  /*1ac0*/  ULDC.64 UR4, c[0x0][0xa28] ;  /* 0x00028a0000047ab9 */ /* 0x000fe20000000a00 */
[----:B------:R-:W-:Y:S01]  /*1ad0*/  ULDC.64 UR8, c[0x0][0xa18] ;  /* 0x0002860000087ab9 */ /* 0x000fe20000000a00 */
[----:B------:R-:W-:Y:S01]  /*1ae0*/  ISETP.NE.U32.AND P1, PT, RZ, UR4, PT ;  /* 0x00000004ff007c0c */ /* 0x000fe2000bf25070 */
[----:B---3--:R-:W-:Y:S01]  /*1af0*/  IMAD.MOV.U32 R9, RZ, RZ, RZ ;  /* 0x000000ffff097224 */ /* 0x008fe200078e00ff */
[----:B------:R-:W-:Y:S01]  /*1b00*/  ULDC.64 UR6, c[0x0][0xa08] ;  /* 0x0002820000067ab9 */ /* 0x000fe20000000a00 */
[----:B------:R-:W-:Y:S01]  /*1b10*/  IMAD.MOV.U32 R27, RZ, RZ, RZ ;  /* 0x000000ffff1b7224 */ /* 0x000fe200078e00ff */
[----:B------:R-:W-:-:S02]  /*1b20*/  ISETP.NE.AND.EX P1, PT, RZ, UR5, PT, P1 ;  /* 0x00000005ff007c0c */ /* 0x000fc4000bf25310 */
[----:B------:R-:W-:-:S04]  /*1b30*/  ISETP.NE.U32.AND P0, PT, RZ, UR6, PT ;  /* 0x00000006ff007c0c */ /* 0x000fc8000bf05070 */
[----:B------:R-:W-:Y:S02]  /*1b40*/  ISETP.NE.AND.EX P0, PT, RZ, UR7, PT, P0 ;  /* 0x00000007ff007c0c */ /* 0x000fe4000bf05300 */
[----:B--2---:R-:W-:Y:S01]  /*1b50*/  SHF.R.S32.HI R0, RZ, 0x1f, R29 ;  /* 0x0000001fff007819 */ /* 0x004fe2000001141d */
[----:B------:R-:W-:-:S04]  /*1b60*/  IMAD.SHL.U32 R31, R29, 0x4, RZ ;  /* 0x000000041d1f7824 */ /* 0x000fc800078e00ff */
[C---:B------:R-:W-:Y:S01]  /*1b70*/  @P1 LEA R6, P2, R29.reuse, UR4, 0x2 ;  /* 0x000000041d061c11 */ /* 0x040fe2000f8410ff */
[----:B------:R-:W-:Y:S01]  /*1b80*/  STL [R1+0x90], R29 ;  /* 0x0000901d01007387 */ /* 0x000fe20000100800 */
[C-C-:B------:R-:W-:Y:S02]  /*1b90*/  SHF.L.U64.HI R30, R29.reuse, 0x2, R0.reuse ;  /* 0x000000021d1e7819 */ /* 0x140fe40000010200 */
[----:B------:R-:W-:Y:S01]  /*1ba0*/  @P1 LEA.HI.X R7, R29, UR5, R0, 0x2, P2 ;  /* 0x000000051d071c11 */ /* 0x000fe200090f1400 */
[----:B------:R-:W-:Y:S01]  /*1bb0*/  ULDC UR4, c[0x0][0x288] ;  /* 0x0000a20000047ab9 */ /* 0x000fe20000000800 */
[----:B------:R-:W-:Y:S01]  /*1bc0*/  ISETP.NE.U32.AND P2, PT, RZ, UR8, PT ;  /* 0x00000008ff007c0c */ /* 0x000fe2000bf45070 */
[----:B------:R0:W-:Y:S01]  /*1bd0*/  STL [R1+0xa4], R0 ;  /* 0x0000a40001007387 */ /* 0x0001e20000100800 */
[----:B------:R-:W-:Y:S02]  /*1be0*/  IADD3 R4, P3, R31, UR6, RZ ;  /* 0x000000061f047c10 */ /* 0x000fe4000ff7e0ff */
[----:B------:R-:W-:Y:S01]  /*1bf0*/  ISETP.NE.AND.EX P2, PT, RZ, UR9, PT, P2 ;  /* 0x00000009ff007c0c */ /* 0x000fe2000bf45320 */
[----:B------:R-:W5:Y:S01]  /*1c00*/  @P1 LDG.E R9, desc[UR46][R6.64] ;  /* 0x0000002e06091981 */ /* 0x000f62000c1e1900 */
[----:B------:R-:W-:-:S03]  /*1c10*/  IADD3.X R5, R30, UR7, RZ, P3, !PT ;  /* 0x000000071e057c10 */ /* 0x000fc60009ffe4ff */
[----:B------:R1:W-:Y:S01]  /*1c20*/  STL [R1+0x9c], R31 ;  /* 0x00009c1f01007387 */ /* 0x0003e20000100800 */
[----:B0-----:R-:W-:Y:S01]  /*1c30*/  MOV R0, UR4 ;  /* 0x0000000400007c02 */ /* 0x001fe20008000f00 */
[----:B------:R-:W-:Y:S02]  /*1c40*/  ULDC.64 UR4, c[0x0][0x418] ;  /* 0x0001060000047ab9 */ /* 0x000fe40000000a00 */
[----:B------:R-:W5:Y:S04]  /*1c50*/  @P0 LDG.E R27, desc[UR46][R4.64] ;  /* 0x0000002e041b0981 */ /* 0x000f68000c1e1900 */
[----:B------:R-:W-:Y:S01]  /*1c60*/  @P2 IADD3 R2, P1, R31, UR8, RZ ;  /* 0x000000081f022c10 */ /* 0x000fe2000ff3e0ff */
[----:B------:R1:W-:Y:S03]  /*1c70*/  STL [R1+0xa0], R30 ;  /* 0x0000a01e01007387 */ /* 0x0003e60000100800 */
        /* <DEDUP_REMOVED lines=9> */
[----:B0-----:R-:W-:Y:S02]  /*1d10*/  IMAD.U32 R2, RZ, RZ, UR5 ;  /* 0x00000005ff027e24 */ /* 0x001fe4000f8e00ff */
[----:B------:R-:W-:Y:S01]  /*1d20*/  IMAD.U32 R28, RZ, RZ, UR4 ;  /* 0x00000004ff1c7e24 */ /* 0x000fe2000f8e00ff */
[----:B--2---:R1:W-:Y:S01]  /*1d30*/  STL [R1+0x58], R0 ;  /* 0x0000580001007387 */ /* 0x0043e20000100800 */
[----:B------:R-:W-:Y:S01]  /*1d40*/  IMAD.MOV.U32 R10, RZ, RZ, R0 ;  /* 0x000000ffff0a7224 */ /* 0x000fe200078e0000 */
[----:B----4-:R-:W-:Y:S06]  /*1d50*/  @P2 BRA `(.L_x_3058) ;  /* 0x0000000000282947 */ /* 0x010fec0003800000 */
[----:B------:R-:W-:Y:S02]  /*1d60*/  ULDC.64 UR4, c[0x0][0xa00] ;  /* 0x0002800000047ab9 */ /* 0x000fe40000000a00 */
[----:B------:R-:W-:-:S04]  /*1d70*/  ISETP.NE.U32.AND P1, PT, RZ, UR4, PT ;  /* 0x00000004ff007c0c */ /* 0x000fc8000bf25070 */
[----:B------:R-:W-:-:S13]  /*1d80*/  ISETP.NE.AND.EX P1, PT, RZ, UR5, PT, P1 ;  /* 0x00000005ff007c0c */ /* 0x000fda000bf25310 */
[----:B------:R-:W-:Y:S05]  /*1d90*/  @!P1 BRA `(.L_x_3058) ;  /* 0x0000000000189947 */ /* 0x000fea0003800000 */
[----:B------:R-:W0:Y:S02]  /*1da0*/  LDC.64 R6, c[0x0][0xa00] ;  /* 0x00028000ff067b82 */ /* 0x000e240000000a00 */
[----:B0-----:R-:W-:-:S05]  /*1db0*/  IMAD.WIDE R6, R29, 0x4, R6 ;  /* 0x000000041d067825 */ /* 0x001fca00078e0206 */
[----:B-1----:R-:W2:Y:S04]  /*1dc0*/  LDG.E R0, desc[UR46][R6.64] ;  /* 0x0000002e06007981 */ /* 0x002ea8000c1e1900 */
[----:B------:R-:W2:Y:S02]  /*1dd0*/  LDG.E R3, desc[UR46][R6.64+0x4] ;  /* 0x0000042e06037981 */ /* 0x000ea4000c1e1900 */
[----:B--2---:R-:W-:-:S05]  /*1de0*/  IMAD.IADD R10, R3, 0x1, -R0 ;  /* 0x00000001030a7824 */ /* 0x004fca00078e0a00 */
[----:B------:R0:W-:Y:S02]  /*1df0*/  STL [R1+0x58], R10 ;  /* 0x0000580a01007387 */ /* 0x0001e40000100800 */
.L_x_3058:
[----:B------:R-:W-:Y:S01]  /*1e00*/  ULDC.64 UR4, c[0x0][0xa20] ;  /* 0x0002880000047ab9 */ /* 0x000fe20000000a00 */
[C---:B------:R-:W-:Y:S02]  /*1e10*/  LOP3.LUT R3, R34.reuse, 0xff000000, RZ, 0xc0, !PT ;  /* 0xff00000022037812 */ /* 0x040fe400078ec0ff */
[----:B------:R-:W-:Y:S02]  /*1e20*/  ISETP.NE.U32.AND P1, PT, RZ, UR4, PT ;  /* 0x00000004ff007c0c */ /* 0x000fe4000bf25070 */
[C---:B-1----:R-:W-:Y:S02]  /*1e30*/  LOP3.LUT R0, R34.reuse, 0xff0000, RZ, 0xc0, !PT ;  /* 0x00ff000022007812 */ /* 0x042fe400078ec0ff */
[----:B------:R-:W-:Y:S02]  /*1e40*/  ISETP.NE.AND.EX P1, PT, RZ, UR5, PT, P1 ;  /* 0x00000005ff007c0c */ /* 0x000fe4000bf25310 */
[----:B------:R-:W-:Y:S02]  /*1e50*/  SHF.R.U32.HI R3, RZ, 0x8, R3 ;  /* 0x00000008ff037819 */ /* 0x000fe40000011603 */
[----:B------:R-:W-:-:S02]  /*1e60*/  LOP3.LUT R220, R34, 0xffff, RZ, 0xc0, !PT ;  /* 0x0000ffff22dc7812 */ /* 0x000fc400078ec0ff */
[----:B------:R-:W-:-:S07]  /*1e70*/  LEA.HI R8, R0, R3, RZ, 0x10 ;  /* 0x0000000300087211 */ /* 0x000fce00078f80ff */
[----:B------:R-:W-:Y:S05]  /*1e80*/  @!P1 BRA `(.L_x_3059) ;  /* 0x0000000000109947 */ /* 0x000fea0003800000 */
[----:B------:R-:W-:-:S04]  /*1e90*/  IADD3 R4, P0, R31, UR4, RZ ;  /* 0x000000041f047c10 */ /* 0x000fc8000ff1e0ff */
[----:B------:R-:W-:-:S05]  /*1ea0*/  IADD3.X R5, R30, UR5, RZ, P0, !PT ;  /* 0x000000051e057c10 */ /* 0x000fca00087fe4ff */
[----:B------:R1:W5:Y:S01]  /*1eb0*/  LDG.E R28, desc[UR46][R4.64] ;  /* 0x0000002e041c7981 */ /* 0x000362000c1e1900 */
[----:B------:R-:W-:Y:S05]  /*1ec0*/  BRA `(.L_x_3060) ;  /* 0x0000000000107947 */ /* 0x000fea0003800000 */
.L_x_3059:
[----:B------:R-:W-:Y:S05]  /*1ed0*/  @!P0 BRA `(.L_x_3060) ;  /* 0x00000000000c8947 */ /* 0x000fea0003800000 */
[----:B------:R-:W2:Y:S04]  /*1ee0*/  LDG.E R3, desc[UR46][R4.64] ;  /* 0x0000002e04037981 */ /* 0x000ea8000c1e1900 */
[----:B------:R-:W2:Y:S02]  /*1ef0*/  LDG.E R28, desc[UR46][R4.64+0x4] ;  /* 0x0000042e041c7981 */ /* 0x000ea4000c1e1900 */
[----:B--2---:R-:W-:-:S07]  /*1f00*/  IMAD.IADD R28, R28, 0x1, -R3 ;  /* 0x000000011c1c7824 */ /* 0x004fce00078e0a03 */
.L_x_3060:
[----:B------:R-:W-:Y:S01]  /*1f10*/  ULDC.64 UR4, c[0x0][0xa10] ;  /* 0x0002840000047ab9 */ /* 0x000fe20000000a00 */
[----:B------:R-:W2:Y:S01]  /*1f20*/  LDC R6, c[0x0][0x448] ;  /* 0x00011200ff067b82 */ /* 0x000ea20000000800 */
[----:B------:R-:W-:-:S04]  /*1f30*/  ISETP.NE.U32.AND P0, PT, RZ, UR4, PT ;  /* 0x00000004ff007c0c */ /* 0x000fc8000bf05070 */
[----:B------:R-:W-:Y:S01]  /*1f40*/  ISETP.NE.AND.EX P0, PT, RZ, UR5, PT, P0 ;  /* 0x00000005ff007c0c */ /* 0x000fe2000bf05300 */
[----:B------:R-:W-:-:S12]  /*1f50*/  ULDC.64 UR4, c[0x0][0xa30] ;  /* 0x00028c0000047ab9 */ /* 0x000fd80000000a00 */
[----:B-1----:R-:W1:Y:S02]  /*1f60*/  @P0 LDC.64 R4, c[0x0][0xa10] ;  /* 0x00028400ff040b82 */ /* 0x002e640000000a00 */
[----:B-1----:R-:W-:-:S05]  /*1f70*/  @P0 IMAD.WIDE R4, R29, 0x4, R4 ;  /* 0x000000041d040825 */ /* 0x002fca00078e0204 */
[----:B------:R-:W3:Y:S04]  /*1f80*/  @P0 LDG.E R0, desc[UR46][R4.64] ;  /* 0x0000002e04000981 */ /* 0x000ee8000c1e1900 */
[----:B------:R1:W3:Y:S01]  /*1f90*/  @P0 LDG.E R3, desc[UR46][R4.64+0x4] ;  /* 0x0000042e04030981 */ /* 0x0002e2000c1e1900 */
[----:B------:R-:W-:Y:S01]  /*1fa0*/  ISETP.NE.U32.AND P1, PT, RZ, UR4, PT ;  /* 0x00000004ff007c0c */ /* 0x000fe2000bf25070 */
[----:B-----5:R-:W-:-:S03]  /*1fb0*/  IMAD.MOV.U32 R24, RZ, RZ, R28 ;  /* 0x000000ffff187224 */ /* 0x020fc600078e001c */
[----:B------:R-:W-:-:S13]  /*1fc0*/  ISETP.NE.AND.EX P1, PT, RZ, UR5, PT, P1 ;  /* 0x00000005ff007c0c */ /* 0x000fda000bf25310 */
[----:B-1----:R-:W-:-:S04]  /*1fd0*/  @P1 IADD3 R4, P2, R31, UR4, RZ ;  /* 0x000000041f041c10 */ /* 0x002fc8000ff5e0ff */
[----:B------:R-:W-:-:S05]  /*1fe0*/  @P1 IADD3.X R5, R30, UR5, RZ, P2, !PT ;  /* 0x000000051e051c10 */ /* 0x000fca00097fe4ff */
[----:B------:R1:W5:Y:S01]  /*1ff0*/  @P1 LDG.E R24, desc[UR46][R4.64] ;  /* 0x0000002e04181981 */ /* 0x000362000c1e1900 */
[----:B--2---:R-:W-:Y:S01]  /*2000*/  ISETP.NE.AND P1, PT, R6, 0x1, PT ;  /* 0x000000010600780c */ /* 0x004fe20003f25270 */
[----:B------:R-:W-:Y:S01]  /*2010*/  IMAD.IADD R9, R28, 0x1, -R9 ;  /* 0x000000011c097824 */ /* 0x000fe200078e0a09 */
[----:B------:R-:W-:Y:S01]  /*2020*/  SHF.L.U32 R12, R33, 0x7, RZ ;  /* 0x00000007210c7819 */ /* 0x000fe200000006ff */
[----:B------:R-:W-:Y:S01]  /*2030*/  BSSY B0, `(.L_x_3061) ;  /* 0x0000038000007945 */ /* 0x000fe20003800000 */
[----:B------:R-:W-:-:S03]  /*2040*/  LOP3.LUT R13, R8, 0xff, RZ, 0xc0, !PT ;  /* 0x000000ff080d7812 */ /* 0x000fc600078ec0ff */
[----:B------:R-:W-:Y:S01]  /*2050*/  VIADD R6, R12, 0x7f ;  /* 0x0000007f0c067836 */ /* 0x000fe20000000000 */
[----:B------:R-:W-:Y:S05]  /*2060*/  STL [R1+0x60], R12 ;  /* 0x0000600c01007387 */ /* 0x000fea0000100800 */
[----:B------:R-:W2:Y:S08]  /*2070*/  @P1 LDC R7, c[0x0][0x44c] ;  /* 0x00011300ff071b82 */ /* 0x000eb00000000800 */
[----:B------:R-:W4:Y:S01]  /*2080*/  @P1 LDC R11, c[0x0][0x450] ;  /* 0x00011400ff0b1b82 */ /* 0x000f220000000800 */
[----:B---3--:R-:W-:-:S02]  /*2090*/  @P0 IMAD.IADD R2, R3, 0x1, -R0 ;  /* 0x0000000103020824 */ /* 0x008fc400078e0a00 */
[----:B--2---:R-:W-:-:S04]  /*20a0*/  @P1 IMAD.HI.U32 R0, R6, R7, RZ ;  /* 0x0000000706001227 */ /* 0x004fc800078e00ff */
[----:B-1----:R-:W-:Y:S01]  /*20b0*/  IMAD.IADD R4, R9, 0x1, R2 ;  /* 0x0000000109047824 */ /* 0x002fe200078e0202 */
[----:B----4-:R-:W-:-:S03]  /*20c0*/  @P1 SHF.R.U32.HI R6, RZ, R11, R0 ;  /* 0x0000000bff061219 */ /* 0x010fc60000011600 */
[C---:B------:R-:W-:Y:S01]  /*20d0*/  VIADD R0, R4.reuse, 0x7f ;  /* 0x0000007f04007836 */ /* 0x040fe20000000000 */
[----:B------:R-:W-:Y:S01]  /*20e0*/  IADD3 R91, R4, 0x80, -R10 ;  /* 0x00000080045b7810 */ /* 0x000fe20007ffe80a */
[----:B------:R1:W-:Y:S03]  /*20f0*/  STL [R1+0x64], R4 ;  /* 0x0000640401007387 */ /* 0x0003e60000100800 */
[----:B------:R-:W-:Y:S01]  /*2100*/  SHF.R.S32.HI R3, RZ, 0x1f, R0 ;  /* 0x0000001fff037819 */ /* 0x000fe20000011400 */
[----:B------:R-:W-:Y:S01]  /*2110*/  IMAD.IADD R6, R91, 0x1, R6 ;  /* 0x000000015b067824 */ /* 0x000fe200078e0206 */
[----:B------:R2:W-:Y:S02]  /*2120*/  STL [R1+0xb4], R13 ;  /* 0x0000b40d01007387 */ /* 0x0005e40000100800 */
[----:B------:R-:W-:Y:S02]  /*2130*/  LEA.HI R3, R3, R0, RZ, 0x7 ;  /* 0x0000000003037211 */ /* 0x000fe400078f38ff */
[----:B------:R-:W-:-:S02]  /*2140*/  SHF.R.S32.HI R5, RZ, 0x1f, R6 ;  /* 0x0000001fff057819 */ /* 0x000fc40000011406 */
[----:B-1----:R-:W-:Y:S02]  /*2150*/  SHF.R.U32.HI R4, RZ, 0x10, R8 ;  /* 0x00000010ff047819 */ /* 0x002fe40000011608 */
[----:B------:R-:W-:Y:S02]  /*2160*/  LEA.HI R5, R5, R6, RZ, 0x7 ;  /* 0x0000000605057211 */ /* 0x000fe400078f38ff */
[----:B------:R-:W-:Y:S01]  /*2170*/  SHF.R.S32.HI R92, RZ, 0x7, R3 ;  /* 0x00000007ff5c7819 */ /* 0x000fe20000011403 */
[----:B------:R2:W-:Y:S01]  /*2180*/  STL [R1+0x98], R4 ;  /* 0x0000980401007387 */ /* 0x0005e20000100800 */
[----:B------:R-:W-:Y:S02]  /*2190*/  SHF.R.S32.HI R5, RZ, 0x7, R5 ;  /* 0x00000007ff057819 */ /* 0x000fe40000011405 */
[----:B------:R-:W-:Y:S02]  /*21a0*/  MOV R0, RZ ;  /* 0x000000ff00007202 */ /* 0x000fe40000000f00 */
[----:B0-----:R-:W-:-:S04]  /*21b0*/  VIMNMX R10, R92, R5, PT ;  /* 0x000000055c0a7248 */ /* 0x001fc80003fe0100 */
[----:B------:R-:W-:-:S13]  /*21c0*/  ISETP.GE.AND P0, PT, R10, 0x1, PT ;  /* 0x000000010a00780c */ /* 0x000fda0003f06270 */
[----:B--2---:R-:W-:Y:S05]  /*21d0*/  @!P0 BRA `(.L_x_3062) ;  /* 0x0000000000748947 */ /* 0x004fea0003800000 */
[----:B------:R-:W-:Y:S01]  /*21e0*/  ISETP.NE.AND P0, PT, R4, RZ, PT ;  /* 0x000000ff0400720c */ /* 0x000fe20003f05270 */
[----:B------:R-:W-:-:S03]  /*21f0*/  ULDC UR4, c[0x0][0x9f0] ;  /* 0x00027c0000047ab9 */ /* 0x000fc60000000800 */
[----:B------:R-:W-:-:S04]  /*2200*/  SEL R11, R4, UR4, P0 ;  /* 0x00000004040b7c07 */ /* 0x000fc80008000000 */
[-C--:B------:R-:W-:Y:S02]  /*2210*/  IABS R6, R11.reuse ;  /* 0x0000000b00067213 */ /* 0x080fe40000000000 */
[----:B------:R-:W-:Y:S02]  /*2220*/  IADD3 R0, R11, -0x1, R10 ;  /* 0xffffffff0b007810 */ /* 0x000fe40007ffe00a */
[----:B------:R-:W0:Y:S01]  /*2230*/  I2F.RP R3, R6 ;  /* 0x0000000600037306 */ /* 0x000e220000209400 */
[-C--:B------:R-:W-:Y:S02]  /*2240*/  IABS R12, R11.reuse ;  /* 0x0000000b000c7213 */ /* 0x080fe40000000000 */
[----:B------:R-:W-:Y:S02]  /*2250*/  IABS R8, R0 ;  /* 0x0000000000087213 */ /* 0x000fe40000000000 */
[----:B------:R-:W-:-:S04]  /*2260*/  LOP3.LUT R0, R0, R11, RZ, 0x3c, !PT ;  /* 0x0000000b00007212 */ /* 0x000fc800078e3cff */
[----:B------:R-:W-:Y:S01]  /*2270*/  ISETP.GE.AND P2, PT, R0, RZ, PT ;  /* 0x000000ff0000720c */ /* 0x000fe20003f46270 */
[----:B0-----:R-:W0:Y:S02]  /*2280*/  MUFU.RCP R3, R3 ;  /* 0x0000000300037308 */ /* 0x001e240000001000 */
[----:B0-----:R-:W-:Y:S02]  /*2290*/  VIADD R4, R3, 0xffffffe ;  /* 0x0ffffffe03047836 */ /* 0x001fe40000000000 */
[----:B------:R-:W-:-:S04]  /*22a0*/  IMAD.MOV R3, RZ, RZ, -R12 ;  /* 0x000000ffff037224 */ /* 0x000fc800078e0a0c */
        /* <DEDUP_REMOVED lines=16> */
.L_x_3062:
[----:B------:R-:W-:Y:S05]  /*23b0*/  BSYNC B0 ;  /* 0x0000000000007941 */ /* 0x000fea0003800000 */
.L_x_3061:
[----:B------:R-:W-:-:S05]  /*23c0*/  IMAD R3, R13, R0, RZ ;  /* 0x000000000d037224 */ /* 0x000fca00078e02ff */
        /* <DEDUP_REMOVED lines=15> */
[----:B------:R-:W-:Y:S01]  /*24c0*/  IADD3 R0, R23, 0x28400, RZ ;  /* 0x0002840017007810 */ /* 0x000fe20007ffe0ff */
[----:B------:R-:W-:Y:S03]  /*24d0*/  BSSY B6, `(.L_x_3064) ;  /* 0x0000013000067945 */ /* 0x000fe60003800000 */
        /* <DEDUP_REMOVED lines=18> */
.L_x_3065:
[----:B------:R-:W-:Y:S05]  /*2600*/  BSYNC B6 ;  /* 0x0000000000067941 */ /* 0x000fea0003800000 */
.L_x_3064:
        /* <DEDUP_REMOVED lines=20> */
.L_x_3067:
[----:B------:R-:W-:Y:S05]  /*2750*/  BSYNC B6 ;  /* 0x0000000000067941 */ /* 0x000fea0003800000 */
.L_x_3066:
[----:B------:R-:W-:Y:S01]  /*2760*/  IMAD.MOV.U32 R0, RZ, RZ, R29 ;  /* 0x000000ffff007224 */ /* 0x000fe200078e001d */
[----:B------:R-:W-:Y:S01]  /*2770*/  ULDC.64 UR4, c[0x0][0x9f8] ;  /* 0x00027e0000047ab9 */ /* 0x000fe20000000a00 */
[----:B------:R-:W0:Y:S01]  /*2780*/  S2R R29, SR_TID.X ;  /* 0x00000000001d7919 */ /* 0x000e220000002100 */
[----:B------:R-:W-:Y:S01]  /*2790*/  ISETP.NE.U32.AND P0, PT, RZ, UR4, PT ;  /* 0x00000004ff007c0c */ /* 0x000fe2000bf05070 */
[----:B------:R-:W1:Y:S01]  /*27a0*/  LDC R35, c[0x0][0x3f4] ;  /* 0x0000fd00ff237b82 */ /* 0x000e620000000800 */
[----:B------:R-:W2:Y:S02]  /*27b0*/  LDL R32, [R1+0x5c] ;  /* 0x00005c0001207983 */ /* 0x000ea40000100800 */
[----:B------:R-:W-:Y:S02]  /*27c0*/  ISETP.NE.AND.EX P0, PT, RZ, UR5, PT, P0 ;  /* 0x00000005ff007c0c */ /* 0x000fe4000bf05300 */
[----:B------:R-:W3:Y:S03]  /*27d0*/  LDL R21, [R1+0x7c] ;  /* 0x00007c0001157983 */ /* 0x000ee60000100800 */
[----:B------:R-:W4:Y:S08]  /*27e0*/  LDC.64 R14, c[0x0][0x3f8] ;  /* 0x0000fe00ff0e7b82 */ /* 0x000f300000000a00 */
[----:B------:R-:W4:Y:S01]  /*27f0*/  LDC.64 R12, c[0x0][0x408] ;  /* 0x00010200ff0c7b82 */ /* 0x000f220000000a00 */
[----:B------:R-:W-:-:S02]  /*2800*/  @P0 IADD3 R4, P1, R31, UR4, RZ ;  /* 0x000000041f040c10 */ /* 0x000fc4000ff3e0ff */
[----:B------:R-:W-:Y:S01]  /*2810*/  SHF.R.S32.HI R9, RZ, 0x1f, R219 ;  /* 0x0000001fff097819 */ /* 0x000fe200000114db */
[C---:B------:R-:W-:Y:S01]  /*2820*/  IMAD.SHL.U32 R37, R219.reuse, 0x80, RZ ;  /* 0x00000080db257824 */ /* 0x040fe200078e00ff */
[----:B------:R-:W-:Y:S01]  /*2830*/  @P0 IADD3.X R5, R30, UR5, RZ, P1, !PT ;  /* 0x000000051e050c10 */ /* 0x000fe20008ffe4ff */
[----:B------:R-:W-:Y:S01]  /*2840*/  IMAD.SHL.U32 R34, R219, 0x80, RZ ;  /* 0x00000080db227824 */ /* 0x000fe200078e00ff */
[----:B------:R-:W3:Y:S04]  /*2850*/  LDL R31, [R1+0x84] ;  /* 0x00008400011f7983 */ /* 0x000ee80000100800 */
[----:B------:R4:W3:Y:S01]  /*2860*/  @P0 LDG.E R0, desc[UR46][R4.64] ;  /* 0x0000002e04000981 */ /* 0x0008e2000c1e1900 */
[----:B0-----:R-:W-:-:S03]  /*2870*/  IADD3 R6, R29, -0x80, RZ ;  /* 0xffffff801d067810 */ /* 0x001fc60007ffe0ff */
[----:B------:R-:W3:Y:S01]  /*2880*/  LDL R30, [R1+0x80] ;  /* 0x00008000011e7983 */ /* 0x000ee20000100800 */
[----:B------:R-:W-:Y:S02]  /*2890*/  SHF.R.S32.HI R3, RZ, 0x1f, R6 ;  /* 0x0000001fff037819 */ /* 0x000fe40000011406 */
[----:B-1----:R-:W-:Y:S02]  /*28a0*/  ISETP.GE.AND P0, PT, R16, R35, PT ;  /* 0x000000231000720c */ /* 0x002fe40003f06270 */
[----:B------:R-:W-:Y:S01]  /*28b0*/  LEA.HI R3, R3, R6, RZ, 0x3 ;  /* 0x0000000603037211 */ /* 0x000fe200078f18ff */
[----:B----4-:R-:W-:Y:S01]  /*28c0*/  IMAD R4, R9, R14, RZ ;  /* 0x0000000e09047224 */ /* 0x010fe200078e02ff */
[----:B------:R-:W-:Y:S02]  /*28d0*/  SEL R5, R35, RZ, P0 ;  /* 0x000000ff23057207 */ /* 0x000fe40000000000 */
[----:B------:R-:W-:-:S03]  /*28e0*/  LOP3.LUT R7, R3, 0xfffffff8, RZ, 0xc0, !PT ;  /* 0xfffffff803077812 */ /* 0x000fc600078ec0ff */
[----:B------:R-:W-:Y:S02]  /*28f0*/  IMAD.IADD R5, R16, 0x1, R5 ;  /* 0x0000000110057824 */ /* 0x000fe400078e0205 */
[----:B------:R-:W-:Y:S02]  /*2900*/  IMAD.IADD R36, R6, 0x1, -R7 ;  /* 0x0000000106247824 */ /* 0x000fe400078e0a07 */
[----:B------:R-:W-:Y:S02]  /*2910*/  IMAD R7, R219, R15, R4 ;  /* 0x0000000fdb077224 */ /* 0x000fe400078e0204 */
[----:B------:R-:W-:-:S04]  /*2920*/  IMAD R4, R9, R12, RZ ;  /* 0x0000000c09047224 */ /* 0x000fc800078e02ff */
[----:B------:R-:W-:Y:S01]  /*2930*/  IMAD R9, R219, R13, R4 ;  /* 0x0000000ddb097224 */ /* 0x000fe200078e0204 */
[----:B------:R-:W-:Y:S02]  /*2940*/  SHF.R.S32.HI R4, RZ, 0x1f, R5 ;  /* 0x0000001fff047819 */ /* 0x000fe40000011405 */
[----:B------:R-:W-:Y:S02]  /*2950*/  LOP3.LUT R37, R37, 0x380, RZ, 0xc0, !PT ;  /* 0x0000038025257812 */ /* 0x000fe400078ec0ff */
[-C--:B------:R-:W-:Y:S02]  /*2960*/  LEA.HI R77, R4, R5.reuse, RZ, 0x4 ;  /* 0x00000005044d7211 */ /* 0x080fe400078f20ff */
[----:B------:R-:W-:Y:S02]  /*2970*/  LOP3.LUT R34, R34, 0x380, RZ, 0xc0, !PT ;  /* 0x0000038022227812 */ /* 0x000fe400078ec0ff */
[----:B------:R-:W-:Y:S02]  /*2980*/  LEA.HI R6, R4, R5, RZ, 0x7 ;  /* 0x0000000504067211 */ /* 0x000fe400078f38ff */
[----:B------:R-:W-:-:S02]  /*2990*/  SHF.R.U32.HI R37, RZ, 0x3, R37 ;  /* 0x00000003ff257819 */ /* 0x000fc40000011625 */
[----:B------:R-:W-:-:S04]  /*29a0*/  LOP3.LUT R4, R34, 0x70, R77, 0xf8, !PT ;  /* 0x0000007022047812 */ /* 0x000fc800078ef84d */
[----:B------:R-:W-:Y:S02]  /*29b0*/  LOP3.LUT R4, R4, R37, RZ, 0x3c, !PT ;  /* 0x0000002504047212 */ /* 0x000fe400078e3cff */
[----:B------:R-:W4:Y:S01]  /*29c0*/  LDL.LU R37, [R1] ;  /* 0x0000000001257983 */ /* 0x000f220000300800 */
[C---:B------:R-:W-:Y:S02]  /*29d0*/  VIADD R33, R219.reuse, 0x20 ;  /* 0x00000020db217836 */ /* 0x040fe40000000000 */
[----:B------:R-:W-:-:S03]  /*29e0*/  VIADD R34, R219, 0x20 ;  /* 0x00000020db227836 */ /* 0x000fc60000000000 */
[----:B------:R-:W-:Y:S02]  /*29f0*/  SHF.L.U32 R33, R33, 0x7, RZ ;  /* 0x0000000721217819 */ /* 0x000fe400000006ff */
[----:B------:R-:W-:Y:S02]  /*2a00*/  SHF.L.U32 R34, R34, 0x7, RZ ;  /* 0x0000000722227819 */ /* 0x000fe400000006ff */
[----:B------:R-:W-:Y:S02]  /*2a10*/  LOP3.LUT R33, R33, 0x380, RZ, 0xc0, !PT ;  /* 0x0000038021217812 */ /* 0x000fe400078ec0ff */
[----:B------:R-:W-:Y:S01]  /*2a20*/  LOP3.LUT R34, R34, 0x380, RZ, 0xc0, !PT ;  /* 0x0000038022227812 */ /* 0x000fe200078ec0ff */
[----:B------:R-:W-:Y:S01]  /*2a30*/  IMAD.WIDE.U32 R78, R219, R14, R18 ;  /* 0x0000000edb4e7225 */ /* 0x000fe200078e0012 */
[----:B------:R-:W-:-:S03]  /*2a40*/  LOP3.LUT R5, R33, 0x70, R77, 0xf8, !PT ;  /* 0x0000007021057812 */ /* 0x000fc600078ef84d */
[----:B------:R-:W-:Y:S01]  /*2a50*/  IMAD.WIDE.U32 R80, R219, R14, R16 ;  /* 0x0000000edb507225 */ /* 0x000fe200078e0010 */
[----:B------:R-:W-:-:S03]  /*2a60*/  SHF.R.U32.HI R34, RZ, 0x3, R34 ;  /* 0x00000003ff227819 */ /* 0x000fc60000011622 */
[----:B------:R-:W-:Y:S02]  /*2a70*/  IMAD.SHL.U32 R6, R6, 0x80, RZ ;  /* 0x0000008006067824 */ /* 0x000fe400078e00ff */
[----:B------:R-:W-:Y:S02]  /*2a80*/  IMAD.IADD R79, R79, 0x1, R7 ;  /* 0x000000014f4f7824 */ /* 0x000fe400078e0207 */
[----:B------:R-:W-:Y:S01]  /*2a90*/  IMAD.IADD R81, R7, 0x1, R81 ;  /* 0x0000000107517824 */ /* 0x000fe200078e0251 */
[----:B------:R-:W-:Y:S02]  /*2aa0*/  LOP3.LUT R7, R6, 0xffffc000, RZ, 0xc0, !PT ;  /* 0xffffc00006077812 */ /* 0x000fe400078ec0ff */
[----:B------:R-:W-:Y:S02]  /*2ab0*/  LOP3.LUT R6, R5, R34, RZ, 0x3c, !PT ;  /* 0x0000002205067212 */ /* 0x000fe400078e3cff */
[----:B------:R-:W-:-:S04]  /*2ac0*/  SHF.R.U32.HI R34, RZ, 0x7, R29 ;  /* 0x00000007ff227819 */ /* 0x000fc8000001161d */
[----:B------:R-:W-:Y:S01]  /*2ad0*/  ISETP.NE.AND P6, PT, R34, 0x1, PT ;  /* 0x000000012200780c */ /* 0x000fe20003fc5270 */
[----:B------:R-:W-:-:S12]  /*2ae0*/  VIADD R10, R219, 0x60 ;  /* 0x00000060db0a7836 */ /* 0x000fd80000000000 */
[----:B------:R-:W-:Y:S05]  /*2af0*/  @!P6 WARPSYNC.ALL ;  /* 0x000000000000e948 */ /* 0x000fea0003800000 */
[----:B------:R-:W-:Y:S02]  /*2b00*/  ULDC UR4, c[0x0][0x2f4] ;  /* 0x0000bd0000047ab9 */ /* 0x000fe40000000800 */
[----:B------:R-:W-:Y:S01]  /*2b10*/  ISETP.GE.AND P2, PT, R22, UR4, PT ;  /* 0x0000000416007c0c */ /* 0x000fe2000bf46270 */
[----:B------:R-:W-:Y:S02]  /*2b20*/  IMAD.SHL.U32 R10, R10, 0x80, RZ ;  /* 0x000000800a0a7824 */ /* 0x000fe400078e00ff */
[----:B------:R-:W-:-:S03]  /*2b30*/  IMAD.WIDE.U32 R84, R219, R12, R16 ;  /* 0x0000000cdb547225 */ /* 0x000fc600078e0010 */
[----:B------:R-:W-:Y:S01]  /*2b40*/  LOP3.LUT R10, R10, 0x380, RZ, 0xc0, !PT ;  /* 0x000003800a0a7812 */ /* 0x000fe200078ec0ff */
[----:B------:R-:W-:Y:S01]  /*2b50*/  IMAD.WIDE.U32 R82, R219, R12, R18 ;  /* 0x0000000cdb527225 */ /* 0x000fe200078e0012 */
[----:B------:R-:W-:-:S03]  /*2b60*/  IADD3 R85, R9, R85, RZ ;  /* 0x0000005509557210 */ /* 0x000fc60007ffe0ff */
[----:B------:R-:W-:Y:S01]  /*2b70*/  IMAD.IADD R83, R83, 0x1, R9 ;  /* 0x0000000153537824 */ /* 0x000fe200078e0209 */
[----:B------:R-:W-:Y:S01]  /*2b80*/  LOP3.LUT R9, R10, 0x70, R77, 0xf8, !PT ;  /* 0x000000700a097812 */ /* 0x000fe200078ef84d */
[C---:B------:R-:W-:Y:S02]  /*2b90*/  VIADD R8, R219.reuse, 0x40 ;  /* 0x00000040db087836 */ /* 0x040fe40000000000 */
[C---:B------:R-:W-:Y:S02]  /*2ba0*/  VIADD R33, R219.reuse, 0x40 ;  /* 0x00000040db217836 */ /* 0x040fe40000000000 */
[----:B------:R-:W-:Y:S02]  /*2bb0*/  VIADD R10, R219, 0x60 ;  /* 0x00000060db0a7836 */ /* 0x000fe40000000000 */
[----:B------:R-:W-:Y:S02]  /*2bc0*/  IMAD.SHL.U32 R8, R8, 0x80, RZ ;  /* 0x0000008008087824 */ /* 0x000fe400078e00ff */
[----:B------:R-:W-:-:S02]  /*2bd0*/  IMAD.SHL.U32 R33, R33, 0x80, RZ ;  /* 0x0000008021217824 */ /* 0x000fc400078e00ff */
[----:B------:R-:W-:Y:S01]  /*2be0*/  IMAD.SHL.U32 R10, R10, 0x80, RZ ;  /* 0x000000800a0a7824 */ /* 0x000fe200078e00ff */
[----:B-----5:R-:W-:Y:S02]  /*2bf0*/  SHF.R.S32.HI R11, RZ, 0x1f, R24 ;  /* 0x0000001fff0b7819 */ /* 0x020fe40000011418 */
[----:B------:R-:W-:Y:S02]  /*2c00*/  LOP3.LUT R8, R8, 0x380, RZ, 0xc0, !PT ;  /* 0x0000038008087812 */ /* 0x000fe400078ec0ff */
[----:B------:R-:W-:Y:S02]  /*2c10*/  LOP3.LUT R33, R33, 0x380, RZ, 0xc0, !PT ;  /* 0x0000038021217812 */ /* 0x000fe400078ec0ff */
[----:B------:R-:W-:Y:S01]  /*2c20*/  LOP3.LUT R10, R10, 0x380, RZ, 0xc0, !PT ;  /* 0x000003800a0a7812 */ /* 0x000fe200078ec0ff */
[C---:B------:R-:W-:Y:S01]  /*2c30*/  IMAD R20, R11.reuse, R14, RZ ;  /* 0x0000000e0b147224 */ /* 0x040fe200078e02ff */
[----:B------:R-:W-:Y:S01]  /*2c40*/  LOP3.LUT R8, R8, 0x70, R77, 0xf8, !PT ;  /* 0x0000007008087812 */ /* 0x000fe200078ef84d */
[----:B------:R-:W-:Y:S01]  /*2c50*/  IMAD R11, R11, R12, RZ ;  /* 0x0000000c0b0b7224 */ /* 0x000fe200078e02ff */
[----:B------:R-:W-:-:S02]  /*2c60*/  SHF.R.U32.HI R33, RZ, 0x3, R33 ;  /* 0x00000003ff217819 */ /* 0x000fc40000011621 */
[----:B------:R-:W-:Y:S01]  /*2c70*/  SHF.R.U32.HI R10, RZ, 0x3, R10 ;  /* 0x00000003ff0a7819 */ /* 0x000fe2000001160a */
[----:B------:R-:W-:Y:S01]  /*2c80*/  IMAD R69, R24, R15, R20 ;  /* 0x0000000f18457224 */ /* 0x000fe200078e0214 */
[----:B------:R-:W-:Y:S01]  /*2c90*/  LOP3.LUT R8, R8, R33, RZ, 0x3c, !PT ;  /* 0x0000002108087212 */ /* 0x000fe200078e3cff */
[C---:B------:R-:W-:Y:S01]  /*2ca0*/  IMAD.WIDE.U32 R78, R24.reuse, R14, R78 ;  /* 0x0000000e184e7225 */ /* 0x040fe200078e004e */
[----:B------:R-:W-:Y:S02]  /*2cb0*/  LOP3.LUT R10, R9, R10, RZ, 0x3c, !PT ;  /* 0x0000000a090a7212 */ /* 0x000fe400078e3cff */
[----:B------:R-:W-:Y:S01]  /*2cc0*/  LOP3.LUT R71, R77, 0xfffffff0, RZ, 0xc0, !PT ;  /* 0xfffffff04d477812 */ /* 0x000fe200078ec0ff */
[C---:B------:R-:W-:Y:S02]  /*2cd0*/  IMAD R11, R24.reuse, R13, R11 ;  /* 0x0000000d180b7224 */ /* 0x040fe400078e020b */
[----:B------:R-:W-:-:S04]  /*2ce0*/  IMAD.WIDE.U32 R84, R24, R12, R84 ;  /* 0x0000000c18547225 */ /* 0x000fc800078e0054 */
[----:B------:R-:W-:-:S04]  /*2cf0*/  IMAD.WIDE.U32 R80, R24, R14, R80 ;  /* 0x0000000e18507225 */ /* 0x000fc800078e0050 */
[----:B------:R-:W-:Y:S01]  /*2d00*/  IMAD.WIDE.U32 R82, R24, R12, R82 ;  /* 0x0000000c18527225 */ /* 0x000fe200078e0052 */
[----:B------:R-:W-:-:S03]  /*2d10*/  SHF.L.U64.HI R9, R14, 0x6, R15 ;  /* 0x000000060e097819 */ /* 0x000fc6000001020f */
[----:B------:R-:W-:Y:S01]  /*2d20*/  VIADD R90, R34, 0x8 ;  /* 0x00000008225a7836 */ /* 0x000fe20000000000 */
[C-C-:B------:R-:W-:Y:S01]  /*2d30*/  SHF.L.U64.HI R29, R12.reuse, 0x6, R13.reuse ;  /* 0x000000060c1d7819 */ /* 0x140fe2000001020d */
[----:B------:R-:W-:Y:S01]  /*2d40*/  IMAD.IADD R3, R27, 0x1, R28 ;  /* 0x000000011b037824 */ /* 0x000fe200078e021c */
[C---:B------:R-:W-:Y:S01]  /*2d50*/  SHF.L.U64.HI R28, R12.reuse, 0x5, R13 ;  /* 0x000000050c1c7819 */ /* 0x040fe2000001020d */
[----:B------:R-:W-:Y:S01]  /*2d60*/  IMAD.SHL.U32 R34, R35, 0x2, RZ ;  /* 0x0000000223227824 */ /* 0x000fe200078e00ff */
[----:B------:R-:W-:Y:S01]  /*2d70*/  SHF.L.U32 R33, R12, 0x7, RZ ;  /* 0x000000070c217819 */ /* 0x000fe200000006ff */
[----:B------:R-:W-:Y:S01]  /*2d80*/  IMAD.IADD R68, R79, 0x1, R69 ;  /* 0x000000014f447824 */ /* 0x000fe200078e0245 */
[----:B------:R-:W-:Y:S01]  /*2d90*/  ISETP.GE.AND P1, PT, R16, UR4, PT ;  /* 0x0000000410007c0c */ /* 0x000fe2000bf26270 */
[C---:B------:R-:W-:Y:S01]  /*2da0*/  IMAD.SHL.U32 R20, R14.reuse, 0x20, RZ ;  /* 0x000000200e147824 */ /* 0x040fe200078e00ff */
[----:B------:R-:W-:Y:S01]  /*2db0*/  IADD3 R76, R11, R85, RZ ;  /* 0x000000550b4c7210 */ /* 0x000fe20007ffe0ff */
[----:B------:R-:W-:Y:S01]  /*2dc0*/  IMAD.SHL.U32 R27, R14, 0x80, RZ ;  /* 0x000000800e1b7824 */ /* 0x000fe200078e00ff */
[----:B------:R-:W-:Y:S01]  /*2dd0*/  SHF.R.S32.HI R77, RZ, 0x4, R77 ;  /* 0x00000004ff4d7819 */ /* 0x000fe2000001144d */
[----:B------:R-:W-:Y:S01]  /*2de0*/  IMAD R35, R36, 0x20, R219 ;  /* 0x0000002024237824 */ /* 0x000fe200078e02db */
[----:B------:R-:W-:Y:S01]  /*2df0*/  SHF.R.S32.HI R87, RZ, 0x1f, R71 ;  /* 0x0000001fff577819 */ /* 0x000fe20000011447 */
[----:B------:R-:W-:-:S02]  /*2e00*/  IMAD.IADD R69, R69, 0x1, R81 ;  /* 0x0000000145457824 */ /* 0x000fc400078e0251 */
[----:B------:R-:W-:Y:S01]  /*2e10*/  IMAD.IADD R70, R83, 0x1, R11 ;  /* 0x0000000153467824 */ /* 0x000fe200078e020b */
[-C--:B--2---:R-:W-:Y:S01]  /*2e20*/  IADD3 R4, R4, R7.reuse, R32 ;  /* 0x0000000704047210 */ /* 0x084fe20007ffe020 */
[----:B------:R-:W-:Y:S01]  /*2e30*/  IMAD.SHL.U32 R32, R12, 0x40, RZ ;  /* 0x000000400c207824 */ /* 0x000fe200078e00ff */
[-C--:B---3--:R-:W-:Y:S01]  /*2e40*/  IADD3 R5, R6, R7.reuse, R31 ;  /* 0x0000000706057210 */ /* 0x088fe20007ffe01f */
[----:B------:R-:W-:Y:S01]  /*2e50*/  IMAD.SHL.U32 R31, R12, 0x20, RZ ;  /* 0x000000200c1f7824 */ /* 0x000fe200078e00ff */
[----:B------:R-:W-:Y:S02]  /*2e60*/  SHF.R.S32.HI R86, RZ, 0x1f, R0 ;  /* 0x0000001fff567819 */ /* 0x000fe40000011400 */
[-C--:B------:R-:W-:Y:S02]  /*2e70*/  IADD3 R6, R8, R7.reuse, R30 ;  /* 0x0000000708067210 */ /* 0x080fe40007ffe01e */
[----:B------:R-:W-:Y:S01]  /*2e80*/  IADD3 R7, R10, R7, R21 ;  /* 0x000000070a077210 */ /* 0x000fe20007ffe015 */
[C---:B------:R-:W-:Y:S01]  /*2e90*/  IMAD.SHL.U32 R21, R14.reuse, 0x40, RZ ;  /* 0x000000400e157824 */ /* 0x040fe200078e00ff */
[----:B------:R-:W-:-:S02]  /*2ea0*/  SHF.L.U64.HI R8, R14, 0x5, R15 ;  /* 0x000000050e087819 */ /* 0x000fc4000001020f */
[----:B------:R-:W-:Y:S02]  /*2eb0*/  SHF.L.U64.HI R10, R14, 0x7, R15 ;  /* 0x000000070e0a7819 */ /* 0x000fe4000001020f */
[----:B------:R-:W-:Y:S02]  /*2ec0*/  SHF.L.U64.HI R30, R12, 0x7, R13 ;  /* 0x000000070c1e7819 */ /* 0x000fe4000001020d */
[----:B----4-:R-:W-:-:S04]  /*2ed0*/  LOP3.LUT R37, R37, 0xfffffffd, RZ, 0xc0, !PT ;  /* 0xfffffffd25257812 */ /* 0x010fc800078ec0ff */
[----:B------:R-:W-:-:S05]  /*2ee0*/  @P2 LOP3.LUT R37, R37, 0x2, RZ, 0xfc, !PT ;  /* 0x0000000225252812 */ /* 0x000fca00078efcff */
[----:B------:R0:W-:Y:S01]  /*2ef0*/  STL [R1], R37 ;  /* 0x0000002501007387 */ /* 0x0001e20000100800 */
[----:B------:R-:W-:Y:S06]  /*2f00*/  @!P6 BAR.SYNC.DEFER_BLOCKING 0x9, 0x100 ;  /* 0x024400000000eb1d */ /* 0x000fec0000010000 */
.L_x_3163:
[----:B------:R-:W2:Y:S01]  /*2f10*/  LDL R41, [R1+0x5c] ;  /* 0x00005c0001297983 */ /* 0x000ea20000100800 */
[----:B-1----:R-:W1:Y:S03]  /*2f20*/  LDC R94, c[0x0][0x430] ;  /* 0x00010c00ff5e7b82 */ /* 0x002e660000000800 */
[----:B------:R-:W3:Y:S01]  /*2f30*/  LDL.LU R39, [R1] ;  /* 0x0000000001277983 */ /* 0x000ee20000300800 */
[----:B------:R-:W-:Y:S02]  /*2f40*/  VIADD R38, R26, 0xffffffff ;  /* 0xffffffff1a267836 */ /* 0x000fe40000000000 */
[----:B------:R-:W-:Y:S02]  /*2f50*/  IMAD.MOV.U32 R93, RZ, RZ, RZ ;  /* 0x000000ffff5d7224 */ /* 0x000fe400078e00ff */
[----:B------:R-:W-:Y:S01]  /*2f60*/  IMAD R12, R38, 0x80, R35 ;  /* 0x00000080260c7824 */ /* 0x000fe200078e0223 */
[----:B------:R-:W4:Y:S03]  /*2f70*/  LDC R101, c[0x0][0x3f4] ;  /* 0x0000fd00ff657b82 */ /* 0x000f260000000800 */
[----:B------:R-:W-:Y:S01]  /*2f80*/  IMAD.IADD R40, R3, 0x1, R12 ;  /* 0x0000000103287824 */ /* 0x000fe200078e020c */
[----:B------:R-:W-:-:S03]  /*2f90*/  ISETP.GE.AND P2, PT, R12, R2, PT ;  /* 0x000000020c00720c */ /* 0x000fc60003f46270 */
[----:B------:R-:W-:Y:S01]  /*2fa0*/  IMAD.MOV.U32 R36, RZ, RZ, R40 ;  /* 0x000000ffff247224 */ /* 0x000fe200078e0028 */
[----:B------:R-:W-:Y:S02]  /*2fb0*/  ISETP.GT.OR P2, PT, R35, 0x7f, P2 ;  /* 0x0000007f2300780c */ /* 0x000fe40001744670 */
[----:B-1----:R-:W-:-:S11]  /*2fc0*/  ISETP.NE.AND P3, PT, R94, 0x1, PT ;  /* 0x000000015e00780c */ /* 0x002fd60003f65270 */
[----:B------:R-:W1:Y:S08]  /*2fd0*/  @!P2 LDC.64 R14, c[0x0][0x428] ;  /* 0x00010a00ff0eab82 */ /* 0x000e700000000a00 */
[----:B------:R-:W0:Y:S08]  /*2fe0*/  @P3 LDC R11, c[0x0][0x434] ;  /* 0x00010d00ff0b3b82 */ /* 0x000e300000000800 */
[----:B------:R-:W4:Y:S08]  /*2ff0*/  @P3 LDC R26, c[0x0][0x438] ;  /* 0x00010e00ff1a3b82 */ /* 0x000f300000000800 */
[----:B------:R-:W1:Y:S01]  /*3000*/  @!P2 LDC.64 R12, c[0x0][0x418] ;  /* 0x00010600ff0cab82 */ /* 0x000e620000000a00 */
[----:B0-----:R-:W-:-:S05]  /*3010*/  @P3 IMAD.HI.U32 R11, R40, R11, RZ ;  /* 0x0000000b280b3227 */ /* 0x001fca00078e00ff */
[----:B----4-:R-:W-:Y:S01]  /*3020*/  @P3 SHF.R.U32.HI R36, RZ, R26, R11 ;  /* 0x0000001aff243219 */ /* 0x010fe2000001160b */
[----:B-1----:R-:W-:-:S03]  /*3030*/  @!P2 IMAD R11, R86, R14, RZ ;  /* 0x0000000e560ba224 */ /* 0x002fc600078e02ff */
[--C-:B------:R-:W-:Y:S01]  /*3040*/  @!P2 SHF.R.S32.HI R37, RZ, 0x1f, R36.reuse ;  /* 0x0000001fff25a819 */ /* 0x100fe20000011424 */
[C---:B------:R-:W-:Y:S02]  /*3050*/  @!P2 IMAD R11, R0.reuse, R15, R11 ;  /* 0x0000000f000ba224 */ /* 0x040fe400078e020b */
[----:B------:R-:W-:-:S04]  /*3060*/  @!P2 IMAD.WIDE.U32 R14, R0, R14, R36 ;  /* 0x0000000e000ea225 */ /* 0x000fc800078e0024 */
[----:B------:R-:W-:Y:S01]  /*3070*/  @!P2 IMAD.IADD R11, R15, 0x1, R11 ;  /* 0x000000010f0ba824 */ /* 0x000fe200078e020b */
[----:B------:R-:W-:-:S04]  /*3080*/  @!P2 LEA R12, P3, R14, R12, 0x2 ;  /* 0x0000000c0e0ca211 */ /* 0x000fc800078610ff */
[----:B------:R-:W-:Y:S02]  /*3090*/  @!P2 LEA.HI.X R13, R14, R13, R11, 0x2, P3 ;  /* 0x0000000d0e0da211 */ /* 0x000fe400018f140b */
[----:B------:R-:W-:Y:S01]  /*30a0*/  ISETP.GT.AND P3, PT, R38, R25, PT ;  /* 0x000000192600720c */ /* 0x000fe20003f64270 */
[C---:B------:R-:W-:Y:S01]  /*30b0*/  IMAD.SHL.U32 R43, R219.reuse, 0x80, RZ ;  /* 0x00000080db2b7824 */ /* 0x040fe200078e00ff */
[----:B------:R-:W-:Y:S01]  /*30c0*/  SHF.L.U32 R42, R219, 0x7, RZ ;  /* 0x00000007db2a7819 */ /* 0x000fe200000006ff */
[----:B------:R0:W5:Y:S01]  /*30d0*/  @!P2 LDG.E R93, desc[UR46][R12.64] ;  /* 0x0000002e0c5da981 */ /* 0x000162000c1e1900 */
[----:B------:R-:W-:Y:S01]  /*30e0*/  ISETP.GE.AND P2, PT, R101, 0x1, PT ;  /* 0x000000016500780c */ /* 0x000fe20003f46270 */
[----:B------:R-:W-:Y:S01]  /*30f0*/  IMAD.MOV R11, RZ, RZ, -R36 ;  /* 0x000000ffff0b7224 */ /* 0x000fe200078e0a24 */
[----:B------:R-:W-:Y:S01]  /*3100*/  LOP3.LUT R43, R43, 0x380, RZ, 0xc0, !PT ;  /* 0x000003802b2b7812 */ /* 0x000fe200078ec0ff */
[----:B------:R-:W-:Y:S05]  /*3110*/  YIELD ;  /* 0x0000000000007946 */ /* 0x000fea0003800000 */
[----:B------:R-:W-:Y:S01]  /*3120*/  LOP3.LUT R42, R42, 0x380, RZ, 0xc0, !PT ;  /* 0x000003802a2a7812 */ /* 0x000fe200078ec0ff */
[----:B------:R-:W-:Y:S01]  /*3130*/  BSSY B0, `(.L_x_3068) ;  /* 0x0000985000007945 */ /* 0x000fe20003800000 */
[----:B------:R-:W-:Y:S01]  /*3140*/  LOP3.LUT R14, R43, 0x70, R16, 0xf8, !PT ;  /* 0x000000702b0e7812 */ /* 0x000fe200078ef810 */
[----:B------:R-:W-:Y:S01]  /*3150*/  IMAD R94, R94, R11, R40 ;  /* 0x0000000b5e5e7224 */ /* 0x000fe200078e0228 */
[----:B------:R-:W-:Y:S01]  /*3160*/  SHF.R.U32.HI R42, RZ, 0x3, R42 ;  /* 0x00000003ff2a7819 */ /* 0x000fe2000001162a */
[----:B------:R-:W-:-:S03]  /*3170*/  IMAD.MOV.U32 R26, RZ, RZ, R38 ;  /* 0x000000ffff1a7224 */ /* 0x000fc600078e0026 */
[----:B--2---:R-:W-:Y:S02]  /*3180*/  LOP3.LUT R15, R41, R14, R42, 0xf6, !PT ;  /* 0x0000000e290f7212 */ /* 0x004fe400078ef62a */
[----:B---3--:R-:W-:-:S03]  /*3190*/  LOP3.LUT R39, R39, 0xfffffffb, RZ, 0xc0, !PT ;  /* 0xfffffffb27277812 */ /* 0x008fc600078ec0ff */
[----:B------:R-:W-:Y:S01]  /*31a0*/  IMAD R14, R216, 0x8000, R15 ;  /* 0x00008000d80e7824 */ /* 0x000fe200078e020f */
[----:B------:R-:W-:-:S03]  /*31b0*/  @P3 LOP3.LUT R39, R39, 0x4, RZ, 0xfc, !PT ;  /* 0x0000000427273812 */ /* 0x000fc600078efcff */
[----:B------:R-:W-:Y:S02]  /*31c0*/  IMAD.IADD R89, R23, 0x1, R14 ;  /* 0x0000000117597824 */ /* 0x000fe400078e020e */
[----:B------:R0:W-:Y:S01]  /*31d0*/  STL [R1], R39 ;  /* 0x0000002701007387 */ /* 0x0001e20000100800 */
[----:B------:R-:W-:Y:S05]  /*31e0*/  @!P2 BRA `(.L_x_3069) ;  /* 0x000000900040a947 */ /* 0x000fea0003800000 */
[----:B------:R-:W-:Y:S01]  /*31f0*/  SHF.R.S32.HI R95, RZ, 0x1f, R94 ;  /* 0x0000001fff5f7819 */ /* 0x000fe2000001145e */
[----:B------:R-:W-:Y:S01]  /*3200*/  ULDC.64 UR4, c[0x0][0x300] ;  /* 0x0000c00000047ab9 */ /* 0x000fe20000000a00 */
[----:B-----5:R-:W-:Y:S01]  /*3210*/  SHF.R.S32.HI R96, RZ, 0x1f, R93 ;  /* 0x0000001fff607819 */ /* 0x020fe2000001145d */
[----:B0-----:R-:W-:Y:S01]  /*3220*/  IMAD.WIDE.U32 R12, R94, UR4, RZ ;  /* 0x000000045e0c7c25 */ /* 0x001fe2000f8e00ff */
        /* <DEDUP_REMOVED lines=9> */
[C---:B------:R-:W-:Y:S01]  /*32c0*/  IMAD R11, R93.reuse, UR5, R14 ;  /* 0x000000055d0b7c24 */ /* 0x040fe2000f8e020e */
[----:B------:R-:W-:Y:S01]  /*32d0*/  SHF.R.S32.HI R14, RZ, 0x1f, R26 ;  /* 0x0000001fff0e7819 */ /* 0x000fe2000001141a */
[----:B------:R-:W-:Y:S01]  /*32e0*/  IMAD.WIDE.U32 R12, R93, UR4, R12 ;  /* 0x000000045d0c7c25 */ /* 0x000fe2000f8e000c */
[----:B------:R-:W-:-:S03]  /*32f0*/  ULDC.64 UR4, c[0x0][0x308] ;  /* 0x0000c20000047ab9 */ /* 0x000fc60000000a00 */
[----:B------:R-:W-:Y:S01]  /*3300*/  IMAD R37, R14, R33, R15 ;  /* 0x000000210e257224 */ /* 0x000fe200078e020f */
[----:B------:R-:W-:Y:S01]  /*3310*/  IADD3 R13, R13, R11, RZ ;  /* 0x0000000b0d0d7210 */ /* 0x000fe20007ffe0ff */
[----:B------:R-:W-:Y:S02]  /*3320*/  IMAD R11, R10, R26, RZ ;  /* 0x0000001a0a0b7224 */ /* 0x000fe400078e02ff */
[C---:B------:R-:W-:Y:S01]  /*3330*/  IMAD.WIDE.U32 R12, R220.reuse, UR4, R12 ;  /* 0x00000004dc0c7c25 */ /* 0x040fe2000f8e000c */
[----:B------:R-:W-:Y:S02]  /*3340*/  ULDC.U8 UR4, c[0x0][0x410] ;  /* 0x0001040000047ab9 */ /* 0x000fe40000000000 */
[----:B------:R-:W-:Y:S01]  /*3350*/  ISETP.NE.AND P2, PT, RZ, UR4, PT ;  /* 0x00000004ff007c0c */ /* 0x000fe2000bf45270 */
[----:B------:R-:W-:Y:S01]  /*3360*/  IMAD R100, R220, UR5, R13 ;  /* 0x00000005dc647c24 */ /* 0x000fe2000f8e020d */
[----:B------:R-:W-:Y:S01]  /*3370*/  IADD3 R99, P3, R12, UR6, RZ ;  /* 0x000000060c637c10 */ /* 0x000fe2000ff7e0ff */
[----:B------:R-:W-:-:S02]  /*3380*/  IMAD R11, R14, R27, R11 ;  /* 0x0000001b0e0b7224 */ /* 0x000fc400078e020b */
[----:B------:R-:W-:Y:S01]  /*3390*/  IMAD.WIDE.U32 R12, R27, R26, RZ ;  /* 0x0000001a1b0c7225 */ /* 0x000fe200078e00ff */
[----:B------:R-:W-:-:S03]  /*33a0*/  IADD3.X R100, R100, UR7, RZ, P3, !PT ;  /* 0x0000000764647c10 */ /* 0x000fc60009ffe4ff */
[----:B------:R-:W-:-:S04]  /*33b0*/  IMAD.WIDE.U32 R14, R33, R26, RZ ;  /* 0x0000001a210e7225 */ /* 0x000fc800078e00ff */
[----:B------:R-:W-:Y:S02]  /*33c0*/  IMAD.IADD R88, R13, 0x1, R11 ;  /* 0x000000010d587824 */ /* 0x000fe400078e020b */
[----:B------:R-:W-:Y:S01]  /*33d0*/  IMAD.IADD R11, R15, 0x1, R37 ;  /* 0x000000010f0b7824 */ /* 0x000fe200078e0225 */
[----:B------:R-:W-:Y:S06]  /*33e0*/  @!P2 BRA `(.L_x_3070) ;  /* 0x0000004400a8a947 */ /* 0x000fec0003800000 */
        /* <DEDUP_REMOVED lines=9> */
[----:B------:R-:W-:-:S05]  /*3480*/  @P2 LOP3.LUT R36, R36, 0x1, RZ, 0xfc, !PT ;  /* 0x0000000124242812 */ /* 0x000fca00078efcff */
[----:B------:R0:W-:Y:S01]  /*3490*/  STL [R1], R36 ;  /* 0x0000002401007387 */ /* 0x0001e20000100800 */
[----:B------:R-:W-:Y:S05]  /*34a0*/  @P2 BRA `(.L_x_3072) ;  /* 0x0000000000402947 */ /* 0x000fea0003800000 */
[----:B------:R-:W-:Y:S01]  /*34b0*/  ULDC.64 UR4, c[0x0][0x3e8] ;  /* 0x0000fa0000047ab9 */ /* 0x000fe20000000a00 */
[----:B------:R-:W-:Y:S02]  /*34c0*/  CS2R R64, SRZ ;  /* 0x0000000000407805 */ /* 0x000fe4000001ff00 */
[----:B0-----:R-:W-:Y:S02]  /*34d0*/  IADD3 R36, P2, P3, R78, UR4, R12 ;  /* 0x000000044e247c10 */ /* 0x001fe4000fb5e00c */
        /* <DEDUP_REMOVED lines=13> */
.L_x_3072:
[----:B------:R-:W-:Y:S05]  /*35b0*/  BSYNC B1 ;  /* 0x0000000000017941 */ /* 0x000fea0003800000 */
.L_x_3071:
[----:B01----:R-:W-:Y:S01]  /*35c0*/  VIADD R36, R219, 0x20 ;  /* 0x00000020db247836 */ /* 0x003fe20000000000 */
[----:B------:R-:W-:Y:S01]  /*35d0*/  BSSY B1, `(.L_x_3073) ;  /* 0x0000024000017945 */ /* 0x000fe20003800000 */
[----:B------:R-:W-:Y:S02]  /*35e0*/  CS2R R56, SRZ ;  /* 0x0000000000387805 */ /* 0x000fe4000001ff00 */
[----:B------:R-:W-:Y:S02]  /*35f0*/  CS2R R54, SRZ ;  /* 0x0000000000367805 */ /* 0x000fe4000001ff00 */
[----:B------:R-:W-:Y:S02]  /*3600*/  CS2R R44, SRZ ;  /* 0x00000000002c7805 */ /* 0x000fe4000001ff00 */
[----:B------:R-:W-:Y:S02]  /*3610*/  ISETP.GE.AND P2, PT, R36, R97, PT ;  /* 0x000000612400720c */ /* 0x000fe40003f46270 */
[----:B------:R-:W-:-:S02]  /*3620*/  CS2R R36, SRZ ;  /* 0x0000000000247805 */ /* 0x000fc4000001ff00 */
[----:B------:R-:W-:Y:S02]  /*3630*/  CS2R R48, SRZ ;  /* 0x0000000000307805 */ /* 0x000fe4000001ff00 */
[----:B------:R-:W-:Y:S02]  /*3640*/  CS2R R46, SRZ ;  /* 0x00000000002e7805 */ /* 0x000fe4000001ff00 */
[----:B------:R-:W-:Y:S02]  /*3650*/  CS2R R50, SRZ ;  /* 0x0000000000327805 */ /* 0x000fe4000001ff00 */
[----:B------:R-:W-:Y:S02]  /*3660*/  CS2R R40, SRZ ;  /* 0x0000000000287805 */ /* 0x000fe4000001ff00 */
[----:B------:R-:W-:Y:S02]  /*3670*/  CS2R R38, SRZ ;  /* 0x0000000000267805 */ /* 0x000fe4000001ff00 */
[----:B------:R-:W-:Y:S01]  /*3680*/  CS2R R42, SRZ ;  /* 0x00000000002a7805 */ /* 0x000fe2000001ff00 */
[----:B-----5:R-:W-:Y:S01]  /*3690*/  IMAD.MOV.U32 R102, RZ, RZ, R60 ;  /* 0x000000ffff667224 */ /* 0x020fe200078e003c */
[----:B------:R-:W-:Y:S01]  /*36a0*/  CS2R R58, SRZ ;  /* 0x00000000003a7805 */ /* 0x000fe2000001ff00 */
[----:B------:R-:W-:Y:S01]  /*36b0*/  IMAD.MOV.U32 R105, RZ, RZ, R64 ;  /* 0x000000ffff697224 */ /* 0x000fe200078e0040 */
[----:B------:R-:W-:Y:S06]  /*36c0*/  @P2 BRA `(.L_x_3074) ;  /* 0x0000000000502947 */ /* 0x000fec0003800000 */
        /* <DEDUP_REMOVED lines=20> */
.L_x_3074:
[----:B------:R-:W-:Y:S05]  /*3810*/  BSYNC B1 ;  /* 0x0000000000017941 */ /* 0x000fea0003800000 */
.L_x_3073:
[----:B0-----:R-:W-:Y:S01]  /*3820*/  IADD3 R72, R219, 0x40, RZ ;  /* 0x00000040db487810 */ /* 0x001fe20007ffe0ff */
[----:B------:R-:W-:Y:S03]  /*3830*/  BSSY B1, `(.L_x_3075) ;  /* 0x0000017000017945 */ /* 0x000fe60003800000 */
        /* <DEDUP_REMOVED lines=22> */
.L_x_3076:
[----:B------:R-:W-:Y:S05]  /*39a0*/  BSYNC B1 ;  /* 0x0000000000017941 */ /* 0x000fea0003800000 */
.L_x_3075:
[----:B0-----:R-:W-:Y:S01]  /*39b0*/  VIADD R72, R219, 0x60 ;  /* 0x00000060db487836 */ /* 0x001fe20000000000 */
[----:B------:R-:W-:Y:S04]  /*39c0*/  BSSY B1, `(.L_x_3077) ;  /* 0x000001d000017945 */ /* 0x000fe80003800000 */
[----:B------:R-:W-:-:S13]  /*39d0*/  ISETP.GE.AND P4, PT, R72, R97, PT ;  /* 0x000000614800720c */ /* 0x000fda0003f86270 */
[----:B------:R-:W-:Y:S05]  /*39e0*/  @P4 BRA `(.L_x_3078) ;  /* 0x0000000000684947 */ /* 0x000fea0003800000 */
[----:B------:R-:W0:Y:S01]  /*39f0*/  LDC.64 R36, c[0x0][0x3f8] ;  /* 0x0000fe00ff247b82 */ /* 0x000e220000000a00 */
[----:B------:R-:W-:Y:S01]  /*3a00*/  IMAD.MOV.U32 R13, RZ, RZ, R88 ;  /* 0x000000ffff0d7224 */ /* 0x000fe200078e0058 */
        /* <DEDUP_REMOVED lines=24> */
.L_x_3078:
[----:B------:R-:W-:Y:S05]  /*3b90*/  BSYNC B1 ;  /* 0x0000000000017941 */ /* 0x000fea0003800000 */
.L_x_3077:
[----:B------:R-:W-:Y:S01]  /*3ba0*/  UISETP.NE.AND UP0, UPT, UR44, 0x3, UPT ;  /* 0x000000032c00788c */ /* 0x000fe2000bf05270 */
[----:B------:R-:W-:Y:S01]  /*3bb0*/  IMAD.MOV.U32 R112, RZ, RZ, R62 ;  /* 0x000000ffff707224 */ /* 0x000fe200078e003e */
[----:B------:R-:W-:Y:S01]  /*3bc0*/  MOV R114, R66 ;  /* 0x0000004200727202 */ /* 0x000fe20000000f00 */
[----:B-----5:R-:W-:Y:S01]  /*3bd0*/  IMAD.MOV.U32 R108, RZ, RZ, R52 ;  /* 0x000000ffff6c7224 */ /* 0x020fe200078e0034 */
[----:B------:R-:W-:Y:S01]  /*3be0*/  MOV R104, R46 ;  /* 0x0000002e00687202 */ /* 0x000fe20000000f00 */
[----:B------:R-:W-:Y:S01]  /*3bf0*/  IMAD.MOV.U32 R110, RZ, RZ, R56 ;  /* 0x000000ffff6e7224 */ /* 0x000fe200078e0038 */
[----:B------:R-:W-:Y:S01]  /*3c00*/  PLOP3.LUT P5, PT, PT, PT, UP0, 0x80, 0x0 ;  /* 0x000000000000781c */ /* 0x000fe20003faf008 */
[----:B------:R-:W-:Y:S02]  /*3c10*/  IMAD.MOV.U32 R109, RZ, RZ, R54 ;  /* 0x000000ffff6d7224 */ /* 0x000fe400078e0036 */
[----:B------:R-:W-:Y:S02]  /*3c20*/  IMAD.MOV.U32 R111, RZ, RZ, R58 ;  /* 0x000000ffff6f7224 */ /* 0x000fe400078e003a */
[----:B------:R-:W-:-:S02]  /*3c30*/  IMAD.MOV.U32 R103, RZ, RZ, R44 ;  /* 0x000000ffff677224 */ /* 0x000fc400078e002c */
[----:B------:R-:W-:Y:S02]  /*3c40*/  IMAD.MOV.U32 R106, RZ, RZ, R48 ;  /* 0x000000ffff6a7224 */ /* 0x000fe400078e0030 */
[----:B------:R-:W-:Y:S02]  /*3c50*/  IMAD.MOV.U32 R107, RZ, RZ, R50 ;  /* 0x000000ffff6b7224 */ /* 0x000fe400078e0032 */
[----:B------:R-:W-:Y:S02]  /*3c60*/  IMAD.MOV.U32 R72, RZ, RZ, R36 ;  /* 0x000000ffff487224 */ /* 0x000fe400078e0024 */
[----:B------:R-:W-:Y:S02]  /*3c70*/  IMAD.MOV.U32 R74, RZ, RZ, R40 ;  /* 0x000000ffff4a7224 */ /* 0x000fe400078e0028 */
[----:B------:R-:W-:Y:S02]  /*3c80*/  IMAD.MOV.U32 R73, RZ, RZ, R38 ;  /* 0x000000ffff497224 */ /* 0x000fe400078e0026 */
[----:B------:R-:W-:Y:S01]  /*3c90*/  IMAD.MOV.U32 R75, RZ, RZ, R42 ;  /* 0x000000ffff4b7224 */ /* 0x000fe200078e002a */
[----:B------:R-:W-:Y:S06]  /*3ca0*/  @!P5 BRA `(.L_x_3079) ;  /* 0x000000000004d947 */ /* 0x000fec0003800000 */
[----:B------:R-:W-:Y:S01]  /*3cb0*/  BPT.TRAP 0x1 ;  /* 0x000000040000795c */ /* 0x000fe20000300000 */
.L_x_3079:
[----:B------:R-:W-:Y:S01]  /*3cc0*/  IMAD R88, R216, 0x8, R23 ;  /* 0x00000008d8587824 */ /* 0x000fe200078e0217 */
[----:B------:R-:W-:Y:S01]  /*3cd0*/  SHF.L.U32 R98, R223, 0x1f, RZ ;  /* 0x0000001fdf627819 */ /* 0x000fe200000006ff */
[----:B------:R-:W-:Y:S03]  /*3ce0*/  BSSY B1, `(.L_x_3080) ;  /* 0x0000003000017945 */ /* 0x000fe60003800000 */
[----:B------:R-:W1:Y:S02]  /*3cf0*/  SYNCS.PHASECHK.TRANS64.TRYWAIT P6, [R88+URZ+0x38890], R98 ;  /* 0x03889062580075a7 */ /* 0x000e6400080c017f */
[----:B-1----:R-:W-:Y:S05]  /*3d00*/  @!P6 BRA `(.L_x_3081) ;  /* 0x000002e80090e947 */ /* 0x002fea0003800000 */
.L_x_3436:
[----:B------:R-:W-:Y:S05]  /*3d10*/  BSYNC B1 ;  /* 0x0000000000017941 */ /* 0x000fea0003800000 */
.L_x_3080:
[----:B------:R-:W-:-:S03]  /*3d20*/  UMOV UR4, 0xffffffff ;  /* 0xffffffff00047882 */ /* 0x000fc60000000000 */
[----:B------:R-:W-:Y:S05]  /*3d30*/  BRA.DIV UR4, `(.L_x_3082) ;  /* 0x000002ea04987947 */ /* 0x000fea000b800000 */
[----:B------:R2:W3:Y:S04]  /*3d40*/  SHFL.IDX PT, R113, R100, RZ, 0x181f ;  /* 0x00181fff64717589 */ /* 0x0004e800000e0000 */
[----:B------:R2:W4:Y:S02]  /*3d50*/  SHFL.IDX PT, R11, R99, RZ, 0x181f ;  /* 0x00181fff630b7589 */ /* 0x00052400000e0000 */
.L_x_3440:
        /* <DEDUP_REMOVED lines=13> */
[----:B------:R-:W-:Y:S01]  /*3e30*/  IMAD.U32 R66, R66, 0x10000, RZ ;  /* 0x0001000042427824 */ /* 0x000fe200078e00ff */
[----:B------:R-:W-:Y:S02]  /*3e40*/  SHF.R.U32.HI R65, RZ, 0x18, R65 ;  /* 0x00000018ff417819 */ /* 0x000fe40000011641 */
[----:B------:R-:W-:Y:S02]  /*3e50*/  SHF.R.U32.HI R117, RZ, 0x8, R67 ;  /* 0x00000008ff757819 */ /* 0x000fe40000011643 */
[----:B------:R-:W-:-:S02]  /*3e60*/  PRMT R65, R65, 0x654, R116 ;  /* 0x0000065441417816 */ /* 0x000fc40000000074 */
[----:B------:R-:W-:Y:S02]  /*3e70*/  SHF.L.U32 R116, R115, 0x8, RZ ;  /* 0x0000000873747819 */ /* 0x000fe400000006ff */
[--C-:B------:R-:W-:Y:S02]  /*3e80*/  SHF.R.U32.HI R64, RZ, 0x10, R67.reuse ;  /* 0x00000010ff407819 */ /* 0x100fe40000011643 */
[----:B------:R-:W-:Y:S02]  /*3e90*/  LOP3.LUT R118, R67, 0xff, RZ, 0xc0, !PT ;  /* 0x000000ff43767812 */ /* 0x000fe400078ec0ff */
[----:B------:R-:W-:Y:S01]  /*3ea0*/  LOP3.LUT R65, R65, 0xff00, R116, 0xf8, !PT ;  /* 0x0000ff0041417812 */ /* 0x000fe200078ef874 */
[----:B------:R-:W-:Y:S01]  /*3eb0*/  IMAD.SHL.U32 R116, R117, 0x100, RZ ;  /* 0x0000010075747824 */ /* 0x000fe200078e00ff */
[----:B------:R-:W-:Y:S01]  /*3ec0*/  SHF.R.U32.HI R67, RZ, 0x18, R67 ;  /* 0x00000018ff437819 */ /* 0x000fe20000011643 */
[----:B------:R-:W-:Y:S01]  /*3ed0*/  IMAD.U32 R64, R64, 0x10000, RZ ;  /* 0x0001000040407824 */ /* 0x000fe200078e00ff */
[----:B------:R-:W-:-:S02]  /*3ee0*/  LOP3.LUT R65, R65, 0xff0000, R66, 0xf8, !PT ;  /* 0x00ff000041417812 */ /* 0x000fc400078ef842 */
[----:B------:R-:W-:Y:S02]  /*3ef0*/  PRMT R67, R67, 0x654, R118 ;  /* 0x0000065443437816 */ /* 0x000fe40000000076 */
        /* <DEDUP_REMOVED lines=23> */
[----:B------:R-:W-:Y:S01]  /*4070*/  LOP3.LUT R13, R117, 0xff0000, R64, 0xf8, !PT ;  /* 0x00ff0000750d7812 */ /* 0x000fe200078ef840 */
[----:B------:R-:W-:Y:S01]  /*4080*/  IMAD.MOV.U32 R64, RZ, RZ, R15 ;  /* 0x000000ffff407224 */ /* 0x000fe200078e000f */
[----:B------:R-:W-:Y:S02]  /*4090*/  F2FP.F16.E4M3.UNPACK_B R15, R65.H1 ;  /* 0x00000041ff0f723e */ /* 0x000fe400030006ff */
[----:B------:R-:W-:-:S02]  /*40a0*/  F2FP.F16.E4M3.UNPACK_B R117, R13.H1 ;  /* 0x0000000dff75723e */ /* 0x000fc400030006ff */
[-C--:B------:R-:W-:Y:S01]  /*40b0*/  F2FP.F16.E4M3.UNPACK_B R120, R64.reuse ;  /* 0x00000040ff78723e */ /* 0x080fe200020006ff */
[----:B------:R-:W-:Y:S01]  /*40c0*/  HADD2.F32 R119, -RZ, R15.H0_H0 ;  /* 0x2000000fff777230 */ /* 0x000fe20000004100 */
[----:B------:R-:W-:Y:S01]  /*40d0*/  F2FP.F16.E4M3.UNPACK_B R64, R64.H1 ;  /* 0x00000040ff40723e */ /* 0x000fe200030006ff */
[--C-:B------:R-:W-:Y:S01]  /*40e0*/  HADD2.F32 R121, -RZ, R117.reuse.H0_H0 ;  /* 0x20000075ff797230 */ /* 0x100fe20000004100 */
[----:B------:R-:W-:Y:S01]  /*40f0*/  F2FP.SATFINITE.E4M3.F32.PACK_AB_MERGE_C R66, R116, R66, RZ ;  /* 0x000000427442723e */ /* 0x000fe200048070ff */
[--C-:B------:R-:W-:Y:S01]  /*4100*/  HADD2.F32 R118, -RZ, R120.reuse.H1_H1 ;  /* 0x30000078ff767230 */ /* 0x100fe20000004100 */
[----:B------:R-:W-:Y:S01]  /*4110*/  F2FP.F16.E4M3.UNPACK_B R13, R13 ;  /* 0x0000000dff0d723e */ /* 0x000fe200020006ff */
[----:B------:R-:W-:Y:S01]  /*4120*/  HADD2.F32 R120, -RZ, R120.H0_H0 ;  /* 0x20000078ff787230 */ /* 0x000fe20000004100 */
[----:B------:R-:W-:Y:S01]  /*4130*/  F2FP.SATFINITE.E4M3.F32.PACK_AB_MERGE_C R67, R67, R115, R66 ;  /* 0x000000734343723e */ /* 0x000fe20004807042 */
[----:B------:R-:W-:Y:S02]  /*4140*/  HADD2.F32 R117, -RZ, R117.H1_H1 ;  /* 0x30000075ff757230 */ /* 0x000fe40000004100 */
[----:B------:R-:W-:Y:S01]  /*4150*/  FMUL.FTZ R122, R118, R121 ;  /* 0x00000079767a7220 */ /* 0x000fe20000410000 */
[----:B------:R-:W-:Y:S01]  /*4160*/  HADD2.F32 R15, -RZ, R15.H1_H1 ;  /* 0x3000000fff0f7230 */ /* 0x000fe20000004100 */
[----:B------:R-:W-:-:S02]  /*4170*/  F2FP.F16.E4M3.UNPACK_B R66, R14 ;  /* 0x0000000eff42723e */ /* 0x000fc400020006ff */
[C---:B------:R-:W-:Y:S01]  /*4180*/  FFMA.FTZ R122, R120.reuse, R119, -R122 ;  /* 0x00000077787a7223 */ /* 0x040fe2000001087a */
[----:B------:R-:W-:Y:S01]  /*4190*/  FMUL.FTZ R120, R120, R121 ;  /* 0x0000007978787220 */ /* 0x000fe20000410000 */
[----:B------:R-:W-:Y:S02]  /*41a0*/  F2FP.F16.E4M3.UNPACK_B R65, R65 ;  /* 0x00000041ff41723e */ /* 0x000fe400020006ff */
[----:B------:R-:W-:Y:S01]  /*41b0*/  F2FP.F16.E4M3.UNPACK_B R14, R14.H1 ;  /* 0x0000000eff0e723e */ /* 0x000fe200030006ff */
[----:B------:R-:W-:Y:S01]  /*41c0*/  FFMA.FTZ R120, R118, R119, R120 ;  /* 0x0000007776787223 */ /* 0x000fe20000010078 */
[--C-:B------:R-:W-:Y:S02]  /*41d0*/  HADD2.F32 R118, -RZ, R64.reuse.H1_H1 ;  /* 0x30000040ff767230 */ /* 0x100fe40000004100 */
[----:B------:R-:W-:Y:S02]  /*41e0*/  HADD2.F32 R64, -RZ, R64.H0_H0 ;  /* 0x20000040ff407230 */ /* 0x000fe40000004100 */
[----:B------:R-:W-:-:S02]  /*41f0*/  HADD2.F32 R115, -RZ, R65.H0_H0 ;  /* 0x20000041ff737230 */ /* 0x000fc40000004100 */
[----:B------:R-:W-:Y:S01]  /*4200*/  FMUL.FTZ R119, R118, R117 ;  /* 0x0000007576777220 */ /* 0x000fe20000410000 */
[----:B------:R-:W-:-:S03]  /*4210*/  HADD2.F32 R65, -RZ, R65.H1_H1 ;  /* 0x30000041ff417230 */ /* 0x000fc60000004100 */
        /* <DEDUP_REMOVED lines=14> */
[--C-:B------:R-:W-:Y:S02]  /*4300*/  HADD2.F32 R15, -RZ, R14.reuse.H1_H1 ;  /* 0x3000000eff0f7230 */ /* 0x100fe40000004100 */
        /* <DEDUP_REMOVED lines=14> */
[----:B------:R-:W-:Y:S02]  /*43f0*/  IMAD.MOV.U32 R13, RZ, RZ, R67 ;  /* 0x000000ffff0d7224 */ /* 0x000fe400078e0043 */
        /* <DEDUP_REMOVED lines=8> */
[-C--:B------:R-:W-:Y:S01]  /*4480*/  FFMA.FTZ R65, R15, R105.reuse, -R65 ;  /* 0x000000690f417223 */ /* 0x080fe20000010841 */
[----:B------:R-:W-:Y:S01]  /*4490*/  F2FP.SATFINITE.E4M3.F32.PACK_AB_MERGE_C R15, R120, R122, R119 ;  /* 0x0000007a780f723e */ /* 0x000fe20004807077 */
[----:B------:R-:W-:-:S05]  /*44a0*/  FFMA.FTZ R114, R12, R105, R114 ;  /* 0x000000690c727223 */ /* 0x000fca0000010072 */
[----:B------:R-:W-:-:S07]  /*44b0*/  F2FP.SATFINITE.E4M3.F32.PACK_AB_MERGE_C R12, R114, R65, R115 ;  /* 0x00000041720c723e */ /* 0x000fce0004807073 */
.L_x_3088:
[----:B------:R-:W-:Y:S05]  /*44c0*/  BSYNC B3 ;  /* 0x0000000000037941 */ /* 0x000fea0003800000 */
.L_x_3087:
[----:B----4-:R-:W-:-:S05]  /*44d0*/  IADD3 R64, P6, R16, R11, RZ ;  /* 0x0000000b10407210 */ /* 0x010fca0007fde0ff */
[----:B---3--:R-:W-:-:S05]  /*44e0*/  IMAD.X R65, R113, 0x1, R17, P6 ;  /* 0x0000000171417824 */ /* 0x008fca00030e0611 */
[----:B0-----:R0:W-:Y:S03]  /*44f0*/  ST.E.128 desc[UR46][R64.64], R12 ;  /* 0x0000000c40007985 */ /* 0x0011e6000c101d2e */
.L_x_3086:
[----:B------:R-:W-:Y:S05]  /*4500*/  BSYNC B2 ;  /* 0x0000000000027941 */ /* 0x000fea0003800000 */
.L_x_3085:
[----:B------:R-:W-:-:S13]  /*4510*/  LOP3.LUT P6, RZ, R123, 0x2, RZ, 0xc0, !PT ;  /* 0x000000027bff7812 */ /* 0x000fda00078cc0ff */
[----:B------:R-:W-:Y:S05]  /*4520*/  @P6 BRA `(.L_x_3084) ;  /* 0x0000000400dc6947 */ /* 0x000fea0003800000 */
[----:B0-----:R0:W0:Y:S01]  /*4530*/  LDS.128 R12, [R89+0x2c400] ;  /* 0x02c40000590c7984 */ /* 0x0010220000000c00 */
[----:B----4-:R-:W-:Y:S01]  /*4540*/  IADD3 R64, P6, R22, R11, RZ ;  /* 0x0000000b16407210 */ /* 0x010fe20007fde0ff */
[----:B------:R-:W-:Y:S03]  /*4550*/  BSSY B2, `(.L_x_3089) ;  /* 0x0000073000027945 */ /* 0x000fe60003800000 */
[----:B---3--:R-:W-:Y:S02]  /*4560*/  IADD3.X R65, R113, R217, RZ, P6, !PT ;  /* 0x000000d971417210 */ /* 0x008fe400037fe4ff */
[----:B------:R-:W-:-:S13]  /*4570*/  ISETP.GE.AND P6, PT, R218, R101, PT ;  /* 0x00000065da00720c */ /* 0x000fda0003fc6270 */
        /* <DEDUP_REMOVED lines=8> */
[----:B------:R-:W-:Y:S02]  /*4600*/  PRMT R60, R113, 0x654, R60 ;  /* 0x00000654713c7816 */ /* 0x000fe4000000003c */
[----:B------:R-:W-:Y:S01]  /*4610*/  PRMT R62, R105, 0x654, R62 ;  /* 0x00000654693e7816 */ /* 0x000fe2000000003e */
[----:B------:R-:W-:Y:S01]  /*4620*/  IMAD.SHL.U32 R67, R67, 0x100, RZ ;  /* 0x0000010043437824 */ /* 0x000fe200078e00ff */
[----:B------:R-:W-:Y:S01]  /*4630*/  LOP3.LUT R105, R60, 0xff00, R11, 0xf8, !PT ;  /* 0x0000ff003c697812 */ /* 0x000fe200078ef80b */
[----:B0-----:R-:W-:Y:S01]  /*4640*/  IMAD.MOV.U32 R60, RZ, RZ, R13 ;  /* 0x000000ffff3c7224 */ /* 0x001fe200078e000d */
[----:B------:R-:W-:Y:S02]  /*4650*/  F2FP.F16.E4M3.UNPACK_B R13, R112.H1 ;  /* 0x00000070ff0d723e */ /* 0x000fe400030006ff */
[----:B------:R-:W-:Y:S02]  /*4660*/  LOP3.LUT R62, R62, 0xff00, R67, 0xf8, !PT ;  /* 0x0000ff003e3e7812 */ /* 0x000fe400078ef843 */
[----:B------:R-:W-:Y:S01]  /*4670*/  F2FP.F16.E4M3.UNPACK_B R67, R60 ;  /* 0x0000003cff43723e */ /* 0x000fe200020006ff */
[----:B------:R-:W-:Y:S01]  /*4680*/  HADD2.F32 R115, -RZ, R13.H0_H0 ;  /* 0x2000000dff737230 */ /* 0x000fe20000004100 */
[----:B------:R-:W-:-:S02]  /*4690*/  F2FP.F16.E4M3.UNPACK_B R11, R102.H1 ;  /* 0x00000066ff0b723e */ /* 0x000fc400030006ff */
[----:B------:R-:W-:Y:S01]  /*46a0*/  F2FP.F16.E4M3.UNPACK_B R60, R60.H1 ;  /* 0x0000003cff3c723e */ /* 0x000fe200030006ff */
[--C-:B------:R-:W-:Y:S01]  /*46b0*/  HADD2.F32 R66, -RZ, R67.reuse.H1_H1 ;  /* 0x30000043ff427230 */ /* 0x100fe20000004100 */
[----:B------:R-:W-:Y:S01]  /*46c0*/  SHF.R.U32.HI R63, RZ, 0x10, R63 ;  /* 0x00000010ff3f7819 */ /* 0x000fe2000001163f */
[----:B------:R-:W-:Y:S01]  /*46d0*/  HADD2.F32 R114, -RZ, R67.H0_H0 ;  /* 0x20000043ff727230 */ /* 0x000fe20000004100 */
[----:B------:R-:W-:Y:S01]  /*46e0*/  SHF.R.U32.HI R61, RZ, 0x10, R61 ;  /* 0x00000010ff3d7819 */ /* 0x000fe2000001163d */
[--C-:B------:R-:W-:Y:S02]  /*46f0*/  HADD2.F32 R113, -RZ, R11.reuse.H0_H0 ;  /* 0x2000000bff717230 */ /* 0x100fe40000004100 */
[-C--:B------:R-:W-:Y:S01]  /*4700*/  FMUL.FTZ R67, R66, R115.reuse ;  /* 0x0000007342437220 */ /* 0x080fe20000410000 */
[----:B------:R-:W-:Y:S02]  /*4710*/  HADD2.F32 R11, -RZ, R11.H1_H1 ;  /* 0x3000000bff0b7230 */ /* 0x000fe40000004100 */
[----:B------:R-:W-:Y:S01]  /*4720*/  FMUL.FTZ R115, R114, R115 ;  /* 0x0000007372737220 */ /* 0x000fe20000410000 */
[----:B------:R-:W-:-:S02]  /*4730*/  IMAD.U32 R63, R63, 0x10000, RZ ;  /* 0x000100003f3f7824 */ /* 0x000fc400078e00ff */
[-C--:B------:R-:W-:Y:S01]  /*4740*/  FFMA.FTZ R67, R114, R113.reuse, -R67 ;  /* 0x0000007172437223 */ /* 0x080fe20000010843 */
[----:B------:R-:W-:Y:S01]  /*4750*/  F2FP.F16.E4M3.UNPACK_B R112, R112 ;  /* 0x00000070ff70723e */ /* 0x000fe200020006ff */
[----:B------:R-:W-:Y:S01]  /*4760*/  FFMA.FTZ R66, R66, R113, R115 ;  /* 0x0000007142427223 */ /* 0x000fe20000010073 */
[----:B------:R-:W-:Y:S01]  /*4770*/  HADD2.F32 R113, -RZ, R13.H1_H1 ;  /* 0x3000000dff717230 */ /* 0x000fe20000004100 */
[----:B------:R-:W-:Y:S01]  /*4780*/  LOP3.LUT R62, R62, 0xff0000, R63, 0xf8, !PT ;  /* 0x00ff00003e3e7812 */ /* 0x000fe200078ef83f */
[--C-:B------:R-:W-:Y:S01]  /*4790*/  HADD2.F32 R13, -RZ, R60.reuse.H1_H1 ;  /* 0x3000003cff0d7230 */ /* 0x100fe20000004100 */
[----:B------:R-:W-:Y:S01]  /*47a0*/  F2FP.F16.E4M3.UNPACK_B R102, R102 ;  /* 0x00000066ff66723e */ /* 0x000fe200020006ff */
        /* <DEDUP_REMOVED lines=9> */
[----:B------:R-:W-:Y:S01]  /*4840*/  F2FP.F16.E4M3.UNPACK_B R114, R13 ;  /* 0x0000000dff72723e */ /* 0x000fe200020006ff */
[--C-:B------:R-:W-:Y:S01]  /*4850*/  HADD2.F32 R115, -RZ, R15.reuse.H0_H0 ;  /* 0x2000000fff737230 */ /* 0x100fe20000004100 */
[----:B------:R-:W-:Y:S01]  /*4860*/  F2FP.F16.E4M3.UNPACK_B R63, R61.H1 ;  /* 0x0000003dff3f723e */ /* 0x000fe200030006ff */
[----:B------:R-:W-:Y:S01]  /*4870*/  HADD2.F32 R15, -RZ, R15.H1_H1 ;  /* 0x3000000fff0f7230 */ /* 0x000fe20000004100 */
[----:B------:R-:W-:Y:S01]  /*4880*/  F2FP.F16.E4M3.UNPACK_B R118, R13.H1 ;  /* 0x0000000dff76723e */ /* 0x000fe200030006ff */
[--C-:B------:R-:W-:Y:S01]  /*4890*/  HADD2.F32 R105, -RZ, R114.reuse.H1_H1 ;  /* 0x30000072ff697230 */ /* 0x100fe20000004100 */
[----:B------:R-:W-:Y:S01]  /*48a0*/  F2FP.SATFINITE.E4M3.F32.PACK_AB_MERGE_C R11, R11, R60, RZ ;  /* 0x0000003c0b0b723e */ /* 0x000fe200048070ff */
[----:B------:R-:W-:Y:S01]  /*48b0*/  HADD2.F32 R114, -RZ, R114.H0_H0 ;  /* 0x20000072ff727230 */ /* 0x000fe20000004100 */
[----:B------:R-:W-:Y:S01]  /*48c0*/  MOV R60, R14 ;  /* 0x0000000e003c7202 */ /* 0x000fe20000000f00 */
[----:B------:R-:W-:-:S02]  /*48d0*/  HADD2.F32 R113, -RZ, R63.H0_H0 ;  /* 0x2000003fff717230 */ /* 0x000fc40000004100 */
[C---:B------:R-:W-:Y:S01]  /*48e0*/  FMUL.FTZ R116, R105.reuse, R115 ;  /* 0x0000007369747220 */ /* 0x040fe20000410000 */
[----:B------:R-:W-:Y:S01]  /*48f0*/  HADD2.F32 R63, -RZ, R63.H1_H1 ;  /* 0x3000003fff3f7230 */ /* 0x000fe20000004100 */
[----:B------:R-:W-:Y:S02]  /*4900*/  F2FP.F16.E4M3.UNPACK_B R14, R60 ;  /* 0x0000003cff0e723e */ /* 0x000fe400020006ff */
[C---:B------:R-:W-:Y:S01]  /*4910*/  FFMA.FTZ R116, R114.reuse, R113, -R116 ;  /* 0x0000007172747223 */ /* 0x040fe20000010874 */
[----:B------:R-:W-:Y:S01]  /*4920*/  FMUL.FTZ R114, R114, R115 ;  /* 0x0000007372727220 */ /* 0x000fe20000410000 */
[----:B------:R-:W-:Y:S02]  /*4930*/  F2FP.F16.E4M3.UNPACK_B R62, R62 ;  /* 0x0000003eff3e723e */ /* 0x000fe400020006ff */
[----:B------:R-:W-:Y:S01]  /*4940*/  F2FP.SATFINITE.E4M3.F32.PACK_AB_MERGE_C R66, R66, R67, R11 ;  /* 0x000000434242723e */ /* 0x000fe2000480700b */
[----:B------:R-:W-:Y:S01]  /*4950*/  FFMA.FTZ R105, R105, R113, R114 ;  /* 0x0000007169697223 */ /* 0x000fe20000010072 */
[--C-:B------:R-:W-:Y:S01]  /*4960*/  HADD2.F32 R114, -RZ, R118.reuse.H1_H1 ;  /* 0x30000076ff727230 */ /* 0x100fe20000004100 */
[----:B------:R-:W-:Y:S01]  /*4970*/  F2FP.F16.E4M3.UNPACK_B R61, R61 ;  /* 0x0000003dff3d723e */ /* 0x000fe200020006ff */
[----:B------:R-:W-:-:S02]  /*4980*/  HADD2.F32 R118, -RZ, R118.H0_H0 ;  /* 0x20000076ff767230 */ /* 0x000fc40000004100 */
[--C-:B------:R-:W-:Y:S02]  /*4990*/  HADD2.F32 R11, -RZ, R14.reuse.H1_H1 ;  /* 0x3000000eff0b7230 */ /* 0x100fe40000004100 */
[-C--:B------:R-:W-:Y:S01]  /*49a0*/  FMUL.FTZ R13, R114, R15.reuse ;  /* 0x0000000f720d7220 */ /* 0x080fe20000410000 */
[----:B------:R-:W-:Y:S02]  /*49b0*/  HADD2.F32 R14, -RZ, R14.H0_H0 ;  /* 0x2000000eff0e7230 */ /* 0x000fe40000004100 */
[C---:B------:R-:W-:Y:S01]  /*49c0*/  FMUL.FTZ R15, R118.reuse, R15 ;  /* 0x0000000f760f7220 */ /* 0x040fe20000410000 */
[----:B------:R-:W-:-:S03]  /*49d0*/  FFMA.FTZ R13, R118, R63, -R13 ;  /* 0x0000003f760d7223 */ /* 0x000fc6000001080d */
[----:B------:R-:W-:Y:S01]  /*49e0*/  FFMA.FTZ R114, R114, R63, R15 ;  /* 0x0000003f72727223 */ /* 0x000fe2000001000f */
[----:B------:R-:W-:Y:S02]  /*49f0*/  HADD2.F32 R63, -RZ, R62.H0_H0 ;  /* 0x2000003eff3f7230 */ /* 0x000fe40000004100 */
[--C-:B------:R-:W-:Y:S02]  /*4a00*/  HADD2.F32 R15, -RZ, R61.reuse.H0_H0 ;  /* 0x2000003dff0f7230 */ /* 0x100fe40000004100 */
[----:B------:R-:W-:Y:S02]  /*4a10*/  HADD2.F32 R61, -RZ, R61.H1_H1 ;  /* 0x3000003dff3d7230 */ /* 0x000fe40000004100 */
[CC--:B------:R-:W-:Y:S01]  /*4a20*/  FMUL.FTZ R67, R11.reuse, R63.reuse ;  /* 0x0000003f0b437220 */ /* 0x0c0fe20000410000 */
[----:B------:R-:W-:Y:S01]  /*4a30*/  FMUL.FTZ R118, R14, R63 ;  /* 0x0000003f0e767220 */ /* 0x000fe20000410000 */
[----:B------:R-:W-:Y:S02]  /*4a40*/  F2FP.SATFINITE.E4M3.F32.PACK_AB_MERGE_C R13, R114, R13, RZ ;  /* 0x0000000d720d723e */ /* 0x000fe400048070ff */
[-C--:B------:R-:W-:Y:S01]  /*4a50*/  FFMA.FTZ R14, R14, R15.reuse, -R67 ;  /* 0x0000000f0e0e7223 */ /* 0x080fe20000010843 */
[----:B------:R-:W-:Y:S01]  /*4a60*/  FFMA.FTZ R11, R11, R15, R118 ;  /* 0x0000000f0b0b7223 */ /* 0x000fe20000010076 */
[----:B------:R-:W-:Y:S01]  /*4a70*/  F2FP.F16.E4M3.UNPACK_B R15, R60.H1 ;  /* 0x0000003cff0f723e */ /* 0x000fe200030006ff */
[----:B------:R-:W-:-:S02]  /*4a80*/  IMAD.MOV.U32 R60, RZ, RZ, R12 ;  /* 0x000000ffff3c7224 */ /* 0x000fc400078e000c */
[----:B------:R-:W-:Y:S02]  /*4a90*/  HADD2.F32 R12, -RZ, R62.H1_H1 ;  /* 0x3000003eff0c7230 */ /* 0x000fe40000004100 */
[--C-:B------:R-:W-:Y:S02]  /*4aa0*/  HADD2.F32 R62, -RZ, R15.reuse.H1_H1 ;  /* 0x3000000fff3e7230 */ /* 0x100fe40000004100 */
[----:B------:R-:W-:Y:S02]  /*4ab0*/  HADD2.F32 R15, -RZ, R15.H0_H0 ;  /* 0x2000000fff0f7230 */ /* 0x000fe40000004100 */
[--C-:B------:R-:W-:Y:S02]  /*4ac0*/  HADD2.F32 R67, -RZ, R112.reuse.H1_H1 ;  /* 0x30000070ff437230 */ /* 0x100fe40000004100 */
[-C--:B------:R-:W-:Y:S01]  /*4ad0*/  FMUL.FTZ R118, R62, R12.reuse ;  /* 0x0000000c3e767220 */ /* 0x080fe20000410000 */
[----:B------:R-:W-:Y:S02]  /*4ae0*/  HADD2.F32 R112, -RZ, R112.H0_H0 ;  /* 0x20000070ff707230 */ /* 0x000fe40000004100 */
[C---:B------:R-:W-:Y:S01]  /*4af0*/  FMUL.FTZ R63, R15.reuse, R12 ;  /* 0x0000000c0f3f7220 */ /* 0x040fe20000410000 */
[----:B------:R-:W-:-:S03]  /*4b00*/  FFMA.FTZ R12, R15, R61, -R118 ;  /* 0x0000003d0f0c7223 */ /* 0x000fc60000010876 */
[----:B------:R-:W-:Y:S01]  /*4b10*/  FFMA.FTZ R15, R62, R61, R63 ;  /* 0x0000003d3e0f7223 */ /* 0x000fe2000001003f */
[----:B------:R-:W-:Y:S01]  /*4b20*/  F2FP.F16.E4M3.UNPACK_B R61, R60.H1 ;  /* 0x0000003cff3d723e */ /* 0x000fe200030006ff */
[--C-:B------:R-:W-:Y:S02]  /*4b30*/  HADD2.F32 R63, -RZ, R102.reuse.H1_H1 ;  /* 0x30000066ff3f7230 */ /* 0x100fe40000004100 */
[----:B------:R-:W-:Y:S01]  /*4b40*/  HADD2.F32 R102, -RZ, R102.H0_H0 ;  /* 0x20000066ff667230 */ /* 0x000fe20000004100 */
[----:B------:R-:W-:Y:S01]  /*4b50*/  F2FP.SATFINITE.E4M3.F32.PACK_AB_MERGE_C R15, R15, R12, RZ ;  /* 0x0000000c0f0f723e */ /* 0x000fe200048070ff */
[--C-:B------:R-:W-:Y:S02]  /*4b60*/  HADD2.F32 R62, -RZ, R61.reuse.H1_H1 ;  /* 0x3000003dff3e7230 */ /* 0x100fe40000004100 */
[----:B------:R-:W-:Y:S01]  /*4b70*/  HADD2.F32 R61, -RZ, R61.H0_H0 ;  /* 0x2000003dff3d7230 */ /* 0x000fe20000004100 */
[----:B------:R-:W-:Y:S02]  /*4b80*/  F2FP.SATFINITE.E4M3.F32.PACK_AB_MERGE_C R14, R11, R14, R15 ;  /* 0x0000000e0b0e723e */ /* 0x000fe4000480700f */
[-C--:B------:R-:W-:Y:S01]  /*4b90*/  FMUL.FTZ R118, R62, R67.reuse ;  /* 0x000000433e767220 */ /* 0x080fe20000410000 */
[----:B------:R-:W-:Y:S01]  /*4ba0*/  F2FP.SATFINITE.E4M3.F32.PACK_AB_MERGE_C R15, R105, R116, R13 ;  /* 0x00000074690f723e */ /* 0x000fe2000480700d */
[----:B------:R-:W-:Y:S01]  /*4bb0*/  FMUL.FTZ R67, R61, R67 ;  /* 0x000000433d437220 */ /* 0x000fe20000410000 */
[----:B------:R-:W-:-:S02]  /*4bc0*/  IMAD.MOV.U32 R13, RZ, RZ, R66 ;  /* 0x000000ffff0d7224 */ /* 0x000fc400078e0042 */
[-C--:B------:R-:W-:Y:S01]  /*4bd0*/  FFMA.FTZ R61, R61, R63.reuse, -R118 ;  /* 0x0000003f3d3d7223 */ /* 0x080fe20000010876 */
        /* <DEDUP_REMOVED lines=10> */
.L_x_3090:
[----:B------:R-:W-:Y:S05]  /*4c80*/  BSYNC B2 ;  /* 0x0000000000027941 */ /* 0x000fea0003800000 */
.L_x_3089:
[----:B0-----:R0:W-:Y:S02]  /*4c90*/  ST.E.128 desc[UR46][R64.64], R12 ;  /* 0x0000000c40007985 */ /* 0x0011e4000c101d2e */
.L_x_3084:
[----:B------:R-:W-:Y:S05]  /*4ca0*/  BSYNC B1 ;  /* 0x0000000000017941 */ /* 0x000fea0003800000 */
.L_x_3083:
[----:B------:R-:W-:-:S03]  /*4cb0*/  UMOV UR4, 0xffffffff ;  /* 0xffffffff00047882 */ /* 0x000fc60000000000 */
[----:B------:R-:W-:Y:S05]  /*4cc0*/  BRA.DIV UR4, `(.L_x_3091) ;  /* 0x000002de04007947 */ /* 0x000fea000b800000 */
[----:B------:R0:W0:Y:S04]  /*4cd0*/  SHFL.IDX PT, R62, R100, 0x1, 0x181f ;  /* 0x00381f00643e7f89 */ /* 0x00002800000e0000 */
[----:B------:R0:W0:Y:S02]  /*4ce0*/  SHFL.IDX PT, R63, R99, 0x1, 0x181f ;  /* 0x00381f00633f7f89 */ /* 0x00002400000e0000 */
.L_x_3444:
        /* <DEDUP_REMOVED lines=15> */
[--C-:B------:R-:W-:Y:S01]  /*4de0*/  SHF.R.U32.HI R66, RZ, 0x18, R59.reuse ;  /* 0x00000018ff427819 */ /* 0x100fe2000001163b */
[----:B------:R-:W-:Y:S01]  /*4df0*/  HADD2.F32 R114, -RZ, R67.H0_H0 ;  /* 0x20000043ff727230 */ /* 0x000fe20000004100 */
[----:B------:R-:W-:Y:S01]  /*4e00*/  LOP3.LUT R65, R59, 0xff, RZ, 0xc0, !PT ;  /* 0x000000ff3b417812 */ /* 0x000fe200078ec0ff */
[--C-:B------:R-:W-:Y:S01]  /*4e10*/  HADD2.F32 R13, -RZ, R102.reuse.H1_H1 ;  /* 0x30000066ff0d7230 */ /* 0x100fe20000004100 */
[----:B------:R-:W-:Y:S01]  /*4e20*/  SHF.R.U32.HI R64, RZ, 0x8, R59 ;  /* 0x00000008ff407819 */ /* 0x000fe2000001163b */
[----:B---3--:R-:W-:Y:S01]  /*4e30*/  HADD2.F32 R113, -RZ, R102.H0_H0 ;  /* 0x20000066ff717230 */ /* 0x008fe20000004100 */
[----:B------:R-:W-:Y:S01]  /*4e40*/  SHF.R.U32.HI R56, RZ, 0x8, R57 ;  /* 0x00000008ff387819 */ /* 0x000fe20000011639 */
[----:B------:R-:W-:-:S02]  /*4e50*/  HADD2.F32 R112, -RZ, R112.H1_H1 ;  /* 0x30000070ff707230 */ /* 0x000fc40000004100 */
[-C--:B------:R-:W-:Y:S01]  /*4e60*/  FMUL.FTZ R102, R13, R116.reuse ;  /* 0x000000740d667220 */ /* 0x080fe20000410000 */
[----:B------:R-:W-:Y:S02]  /*4e70*/  HADD2.F32 R67, -RZ, R67.H1_H1 ;  /* 0x30000043ff437230 */ /* 0x000fe40000004100 */
[C---:B------:R-:W-:Y:S01]  /*4e80*/  FMUL.FTZ R116, R113.reuse, R116 ;  /* 0x0000007471747220 */ /* 0x040fe20000410000 */
[----:B------:R-:W-:Y:S01]  /*4e90*/  F2FP.F16.E4M3.UNPACK_B R111, R111 ;  /* 0x0000006fff6f723e */ /* 0x000fe200020006ff */
[-C--:B------:R-:W-:Y:S01]  /*4ea0*/  FFMA.FTZ R102, R113, R114.reuse, -R102 ;  /* 0x0000007271667223 */ /* 0x080fe20000010866 */
[----:B------:R-:W-:Y:S01]  /*4eb0*/  SHF.R.U32.HI R59, RZ, 0x10, R59 ;  /* 0x00000010ff3b7819 */ /* 0x000fe2000001163b */
[----:B------:R-:W-:Y:S01]  /*4ec0*/  FFMA.FTZ R13, R13, R114, R116 ;  /* 0x000000720d0d7223 */ /* 0x000fe20000010074 */
[----:B------:R-:W-:Y:S01]  /*4ed0*/  F2FP.F16.E4M3.UNPACK_B R114, R105.H1 ;  /* 0x00000069ff72723e */ /* 0x000fe200030006ff */
[----:B------:R-:W-:Y:S01]  /*4ee0*/  IMAD.MOV.U32 R105, RZ, RZ, R12 ;  /* 0x000000ffff697224 */ /* 0x000fe200078e000c */
[----:B------:R-:W-:Y:S01]  /*4ef0*/  SHF.R.U32.HI R58, RZ, 0x18, R57 ;  /* 0x00000018ff3a7819 */ /* 0x000fe20000011639 */
[----:B------:R-:W-:Y:S01]  /*4f00*/  HADD2.F32 R116, -RZ, R111.H1_H1 ;  /* 0x3000006fff747230 */ /* 0x000fe20000004100 */
[----:B----4-:R-:W-:Y:S01]  /*4f10*/  LOP3.LUT R11, R57, 0xff, RZ, 0xc0, !PT ;  /* 0x000000ff390b7812 */ /* 0x010fe200078ec0ff */
[--C-:B------:R-:W-:Y:S01]  /*4f20*/  HADD2.F32 R113, -RZ, R114.reuse.H1_H1 ;  /* 0x30000072ff717230 */ /* 0x100fe20000004100 */
[----:B------:R-:W-:Y:S01]  /*4f30*/  PRMT R65, R66, 0x654, R65 ;  /* 0x0000065442417816 */ /* 0x000fe20000000041 */
[----:B------:R-:W-:Y:S01]  /*4f40*/  HADD2.F32 R114, -RZ, R114.H0_H0 ;  /* 0x20000072ff727230 */ /* 0x000fe20000004100 */
[----:B------:R-:W-:Y:S01]  /*4f50*/  SHF.L.U32 R64, R64, 0x8, RZ ;  /* 0x0000000840407819 */ /* 0x000fe200000006ff */
[----:B------:R-:W-:-:S02]  /*4f60*/  IMAD.SHL.U32 R56, R56, 0x100, RZ ;  /* 0x0000010038387824 */ /* 0x000fc400078e00ff */
[C---:B------:R-:W-:Y:S01]  /*4f70*/  FMUL.FTZ R115, R113.reuse, R112 ;  /* 0x0000007071737220 */ /* 0x040fe20000410000 */
[----:B------:R-:W-:Y:S01]  /*4f80*/  F2FP.F16.E4M3.UNPACK_B R110, R110 ;  /* 0x0000006eff6e723e */ /* 0x000fe200020006ff */
[C---:B------:R-:W-:Y:S01]  /*4f90*/  FMUL.FTZ R12, R114.reuse, R112 ;  /* 0x00000070720c7220 */ /* 0x040fe20000410000 */
[----:B------:R-:W-:Y:S01]  /*4fa0*/  SHF.R.U32.HI R57, RZ, 0x10, R57 ;  /* 0x00000010ff397819 */ /* 0x000fe20000011639 */
[-C--:B------:R-:W-:Y:S01]  /*4fb0*/  FFMA.FTZ R112, R114, R67.reuse, -R115 ;  /* 0x0000004372707223 */ /* 0x080fe20000010873 */
[----:B------:R-:W-:Y:S01]  /*4fc0*/  PRMT R11, R58, 0x654, R11 ;  /* 0x000006543a0b7816 */ /* 0x000fe2000000000b */
[----:B------:R-:W-:Y:S01]  /*4fd0*/  FFMA.FTZ R113, R113, R67, R12 ;  /* 0x0000004371717223 */ /* 0x000fe2000001000c */
[-C--:B------:R-:W-:Y:S01]  /*4fe0*/  F2FP.F16.E4M3.UNPACK_B R12, R105.reuse.H1 ;  /* 0x00000069ff0c723e */ /* 0x080fe200030006ff */
[----:B------:R-:W-:Y:S01]  /*4ff0*/  IMAD.U32 R59, R59, 0x10000, RZ ;  /* 0x000100003b3b7824 */ /* 0x000fe200078e00ff */
[----:B------:R-:W-:Y:S01]  /*5000*/  LOP3.LUT R58, R65, 0xff00, R64, 0xf8, !PT ;  /* 0x0000ff00413a7812 */ /* 0x000fe200078ef840 */
[----:B------:R-:W-:Y:S01]  /*5010*/  HADD2.F32 R114, -RZ, R110.H1_H1 ;  /* 0x3000006eff727230 */ /* 0x000fe20000004100 */
[----:B------:R-:W-:Y:S01]  /*5020*/  LOP3.LUT R11, R11, 0xff00, R56, 0xf8, !PT ;  /* 0x0000ff000b0b7812 */ /* 0x000fe200078ef838 */
[--C-:B------:R-:W-:Y:S01]  /*5030*/  HADD2.F32 R67, -RZ, R12.reuse.H1_H1 ;  /* 0x3000000cff437230 */ /* 0x100fe20000004100 */
[----:B------:R-:W-:Y:S01]  /*5040*/  LOP3.LUT R58, R58, 0xff0000, R59, 0xf8, !PT ;  /* 0x00ff00003a3a7812 */ /* 0x000fe200078ef83b */
[----:B------:R-:W-:Y:S01]  /*5050*/  HADD2.F32 R115, -RZ, R12.H0_H0 ;  /* 0x2000000cff737230 */ /* 0x000fe20000004100 */
[----:B------:R-:W-:Y:S01]  /*5060*/  F2FP.F16.E4M3.UNPACK_B R105, R105 ;  /* 0x00000069ff69723e */ /* 0x000fe200020006ff */
[----:B------:R-:W-:-:S02]  /*5070*/  IMAD.U32 R56, R57, 0x10000, RZ ;  /* 0x0001000039387824 */ /* 0x000fc400078e00ff */
[-C--:B------:R-:W-:Y:S01]  /*5080*/  FMUL.FTZ R12, R67, R116.reuse ;  /* 0x00000074430c7220 */ /* 0x080fe20000410000 */
[----:B------:R-:W-:Y:S02]  /*5090*/  IMAD.MOV.U32 R59, RZ, RZ, R15 ;  /* 0x000000ffff3b7224 */ /* 0x000fe400078e000f */
[C---:B------:R-:W-:Y:S01]  /*50a0*/  FMUL.FTZ R116, R115.reuse, R116 ;  /* 0x0000007473747220 */ /* 0x040fe20000410000 */
[----:B------:R-:W-:Y:S01]  /*50b0*/  F2FP.F16.E4M3.UNPACK_B R66, R58.H1 ;  /* 0x0000003aff42723e */ /* 0x000fe200030006ff */
[-C--:B------:R-:W-:Y:S01]  /*50c0*/  FFMA.FTZ R12, R115, R114.reuse, -R12 ;  /* 0x00000072730c7223 */ /* 0x080fe2000001080c */
[----:B------:R-:W-:Y:S01]  /*50d0*/  LOP3.LUT R57, R11, 0xff0000, R56, 0xf8, !PT ;  /* 0x00ff00000b397812 */ /* 0x000fe200078ef838 */
[----:B------:R-:W-:Y:S01]  /*50e0*/  FFMA.FTZ R67, R67, R114, R116 ;  /* 0x0000007243437223 */ /* 0x000fe20000010074 */
[----:B------:R-:W-:Y:S01]  /*50f0*/  HADD2.F32 R114, -RZ, R111.H0_H0 ;  /* 0x2000006fff727230 */ /* 0x000fe20000004100 */
[----:B------:R-:W-:Y:S01]  /*5100*/  F2FP.F16.E4M3.UNPACK_B R11, R59 ;  /* 0x0000003bff0b723e */ /* 0x000fe200020006ff */
[--C-:B------:R-:W-:Y:S01]  /*5110*/  HADD2.F32 R111, -RZ, R105.reuse.H1_H1 ;  /* 0x30000069ff6f7230 */ /* 0x100fe20000004100 */
[----:B------:R-:W-:Y:S01]  /*5120*/  F2FP.F16.E4M3.UNPACK_B R15, R57.H1 ;  /* 0x00000039ff0f723e */ /* 0x000fe200030006ff */
[----:B------:R-:W-:Y:S01]  /*5130*/  HADD2.F32 R105, -RZ, R105.H0_H0 ;  /* 0x20000069ff697230 */ /* 0x000fe20000004100 */
[----:B------:R-:W-:Y:S01]  /*5140*/  F2FP.SATFINITE.E4M3.F32.PACK_AB_MERGE_C R112, R113, R112, RZ ;  /* 0x000000707170723e */ /* 0x000fe200048070ff */
[----:B------:R-:W-:-:S02]  /*5150*/  HADD2.F32 R110, -RZ, R110.H0_H0 ;  /* 0x2000006eff6e7230 */ /* 0x000fc40000004100 */
[-C--:B------:R-:W-:Y:S01]  /*5160*/  FMUL.FTZ R116, R111, R114.reuse ;  /* 0x000000726f747220 */ /* 0x080fe20000410000 */
[--C-:B------:R-:W-:Y:S02]  /*5170*/  HADD2.F32 R64, -RZ, R11.reuse.H1_H1 ;  /* 0x3000000bff407230 */ /* 0x100fe40000004100 */
[C---:B------:R-:W-:Y:S01]  /*5180*/  FMUL.FTZ R114, R105.reuse, R114 ;  /* 0x0000007269727220 */ /* 0x040fe20000410000 */
[--C-:B------:R-:W-:Y:S02]  /*5190*/  HADD2.F32 R56, -RZ, R66.reuse.H0_H0 ;  /* 0x20000042ff387230 */ /* 0x100fe40000004100 */
[----:B------:R-:W-:Y:S01]  /*51a0*/  FFMA.FTZ R105, R105, R110, -R116 ;  /* 0x0000006e69697223 */ /* 0x000fe20000010874 */
[----:B------:R-:W-:Y:S01]  /*51b0*/  HADD2.F32 R11, -RZ, R11.H0_H0 ;  /* 0x2000000bff0b7230 */ /* 0x000fe20000004100 */
[----:B------:R-:W-:Y:S01]  /*51c0*/  F2FP.SATFINITE.E4M3.F32.PACK_AB_MERGE_C R13, R13, R102, R112 ;  /* 0x000000660d0d723e */ /* 0x000fe20004807070 */
[--C-:B------:R-:W-:Y:S02]  /*51d0*/  HADD2.F32 R65, -RZ, R15.reuse.H0_H0 ;  /* 0x2000000fff417230 */ /* 0x100fe40000004100 */
[----:B------:R-:W-:Y:S01]  /*51e0*/  FFMA.FTZ R110, R111, R110, R114 ;  /* 0x0000006e6f6e7223 */ /* 0x000fe20000010072 */
[CC--:B------:R-:W-:Y:S01]  /*51f0*/  FMUL.FTZ R102, R64.reuse, R56.reuse ;  /* 0x0000003840667220 */ /* 0x0c0fe20000410000 */
[----:B------:R-:W-:Y:S01]  /*5200*/  FMUL.FTZ R111, R11, R56 ;  /* 0x000000380b6f7220 */ /* 0x000fe20000410000 */
[----:B------:R-:W-:Y:S01]  /*5210*/  HADD2.F32 R66, -RZ, R66.H1_H1 ;  /* 0x30000042ff427230 */ /* 0x000fe20000004100 */
[----:B------:R-:W-:Y:S01]  /*5220*/  F2FP.SATFINITE.E4M3.F32.PACK_AB_MERGE_C R12, R67, R12, RZ ;  /* 0x0000000c430c723e */ /* 0x000fe200048070ff */
[-C--:B------:R-:W-:Y:S01]  /*5230*/  FFMA.FTZ R56, R11, R65.reuse, -R102 ;  /* 0x000000410b387223 */ /* 0x080fe20000010866 */
[----:B------:R-:W-:Y:S01]  /*5240*/  FFMA.FTZ R11, R64, R65, R111 ;  /* 0x00000041400b7223 */ /* 0x000fe2000001006f */
[----:B------:R-:W-:Y:S01]  /*5250*/  F2FP.F16.E4M3.UNPACK_B R64, R59.H1 ;  /* 0x0000003bff40723e */ /* 0x000fe200030006ff */
[----:B------:R-:W-:Y:S01]  /*5260*/  HADD2.F32 R15, -RZ, R15.H1_H1 ;  /* 0x3000000fff0f7230 */ /* 0x000fe20000004100 */
[----:B------:R-:W-:Y:S01]  /*5270*/  F2FP.F16.E4M3.UNPACK_B R102, R58 ;  /* 0x0000003aff66723e */ /* 0x000fe200020006ff */
[----:B------:R-:W-:Y:S01]  /*5280*/  IMAD.MOV.U32 R59, RZ, RZ, R14 ;  /* 0x000000ffff3b7224 */ /* 0x000fe200078e000e */
[----:B------:R-:W-:Y:S01]  /*5290*/  F2FP.F16.E4M3.UNPACK_B R58, R57 ;  /* 0x00000039ff3a723e */ /* 0x000fe200020006ff */
[--C-:B------:R-:W-:Y:S01]  /*52a0*/  HADD2.F32 R65, -RZ, R64.reuse.H1_H1 ;  /* 0x30000040ff417230 */ /* 0x100fe20000004100 */
[----:B------:R-:W-:Y:S01]  /*52b0*/  F2FP.SATFINITE.E4M3.F32.PACK_AB_MERGE_C R12, R110, R105, R12 ;  /* 0x000000696e0c723e */ /* 0x000fe2000480700c */
[----:B------:R-:W-:-:S02]  /*52c0*/  HADD2.F32 R64, -RZ, R64.H0_H0 ;  /* 0x20000040ff407230 */ /* 0x000fc40000004100 */
[--C-:B------:R-:W-:Y:S02]  /*52d0*/  HADD2.F32 R57, -RZ, R102.reuse.H1_H1 ;  /* 0x30000066ff397230 */ /* 0x100fe40000004100 */
[CC--:B------:R-:W-:Y:S01]  /*52e0*/  FMUL.FTZ R111, R65.reuse, R66.reuse ;  /* 0x00000042416f7220 */ /* 0x0c0fe20000410000 */
[----:B------:R-:W-:Y:S02]  /*52f0*/  HADD2.F32 R102, -RZ, R102.H0_H0 ;  /* 0x20000066ff667230 */ /* 0x000fe40000004100 */
[C---:B------:R-:W-:Y:S01]  /*5300*/  FMUL.FTZ R66, R64.reuse, R66 ;  /* 0x0000004240427220 */ /* 0x040fe20000410000 */
[----:B------:R-:W-:Y:S01]  /*5310*/  FFMA.FTZ R14, R64, R15, -R111 ;  /* 0x0000000f400e7223 */ /* 0x000fe2000001086f */
[----:B------:R-:W-:Y:S02]  /*5320*/  F2FP.F16.E4M3.UNPACK_B R64, R59.H1 ;  /* 0x0000003bff40723e */ /* 0x000fe400030006ff */
[----:B------:R-:W-:Y:S01]  /*5330*/  FFMA.FTZ R15, R65, R15, R66 ;  /* 0x0000000f410f7223 */ /* 0x000fe20000010042 */
[--C-:B------:R-:W-:Y:S01]  /*5340*/  HADD2.F32 R66, -RZ, R58.reuse.H1_H1 ;  /* 0x3000003aff427230 */ /* 0x100fe20000004100 */
[----:B------:R-:W-:Y:S01]  /*5350*/  F2FP.F16.E4M3.UNPACK_B R59, R59 ;  /* 0x0000003bff3b723e */ /* 0x000fe200020006ff */
[----:B------:R-:W-:-:S02]  /*5360*/  HADD2.F32 R58, -RZ, R58.H0_H0 ;  /* 0x2000003aff3a7230 */ /* 0x000fc40000004100 */
        /* <DEDUP_REMOVED lines=8> */
[--C-:B------:R-:W-:Y:S02]  /*53f0*/  HADD2.F32 R65, -RZ, R59.reuse.H1_H1 ;  /* 0x3000003bff417230 */ /* 0x100fe40000004100 */
[----:B------:R-:W-:Y:S02]  /*5400*/  HADD2.F32 R59, -RZ, R59.H0_H0 ;  /* 0x2000003bff3b7230 */ /* 0x000fe40000004100 */
[----:B------:R-:W-:Y:S01]  /*5410*/  F2FP.SATFINITE.E4M3.F32.PACK_AB_MERGE_C R57, R64, R57, RZ ;  /* 0x000000394039723e */ /* 0x000fe200048070ff */
[----:B------:R-:W-:-:S02]  /*5420*/  FMUL.FTZ R66, R65, R102 ;  /* 0x0000006641427220 */ /* 0x000fc40000410000 */
[C---:B------:R-:W-:Y:S02]  /*5430*/  FMUL.FTZ R102, R59.reuse, R102 ;  /* 0x000000663b667220 */ /* 0x040fe40000410000 */
[-C--:B------:R-:W-:Y:S02]  /*5440*/  FFMA.FTZ R66, R59, R58.reuse, -R66 ;  /* 0x0000003a3b427223 */ /* 0x080fe40000010842 */
[----:B------:R-:W-:-:S05]  /*5450*/  FFMA.FTZ R65, R65, R58, R102 ;  /* 0x0000003a41417223 */ /* 0x000fca0000010066 */
[----:B------:R-:W-:-:S07]  /*5460*/  F2FP.SATFINITE.E4M3.F32.PACK_AB_MERGE_C R14, R65, R66, R57 ;  /* 0x00000042410e723e */ /* 0x000fce0004807039 */
.L_x_3097:
[----:B------:R-:W-:Y:S05]  /*5470*/  BSYNC B3 ;  /* 0x0000000000037941 */ /* 0x000fea0003800000 */
.L_x_3096:
[----:B0-----:R0:W-:Y:S02]  /*5480*/  ST.E.128 desc[UR46][R60.64], R12 ;  /* 0x0000000c3c007985 */ /* 0x0011e4000c101d2e */
.L_x_3095:
[----:B------:R-:W-:Y:S05]  /*5490*/  BSYNC B2 ;  /* 0x0000000000027941 */ /* 0x000fea0003800000 */
.L_x_3094:
        /* <DEDUP_REMOVED lines=8> */
[----:B0---4-:R-:W-:Y:S02]  /*5520*/  F2FP.F16.E4M3.UNPACK_B R11, R13 ;  /* 0x0000000dff0b723e */ /* 0x011fe400020006ff */
[----:B------:R-:W-:Y:S02]  /*5530*/  F2FP.F16.E4M3.UNPACK_B R60, R109.H1 ;  /* 0x0000006dff3c723e */ /* 0x000fe400030006ff */
[----:B------:R-:W-:Y:S01]  /*5540*/  F2FP.F16.E4M3.UNPACK_B R59, R108.H1 ;  /* 0x0000006cff3b723e */ /* 0x000fe200030006ff */
[--C-:B------:R-:W-:Y:S01]  /*5550*/  HADD2.F32 R52, -RZ, R11.reuse.H1_H1 ;  /* 0x3000000bff347230 */ /* 0x100fe20000004100 */
[----:B------:R-:W-:Y:S01]  /*5560*/  F2FP.F16.E4M3.UNPACK_B R13, R13.H1 ;  /* 0x0000000dff0d723e */ /* 0x000fe200030006ff */
[----:B------:R-:W-:Y:S01]  /*5570*/  HADD2.F32 R58, -RZ, R60.H0_H0 ;  /* 0x2000003cff3a7230 */ /* 0x000fe20000004100 */
[----:B------:R-:W-:Y:S01]  /*5580*/  SHF.R.U32.HI R66, RZ, 0x10, R53 ;  /* 0x00000010ff427819 */ /* 0x000fe20000011635 */
[----:B------:R-:W-:Y:S02]  /*5590*/  HADD2.F32 R11, -RZ, R11.H0_H0 ;  /* 0x2000000bff0b7230 */ /* 0x000fe40000004100 */
[----:B------:R-:W-:-:S02]  /*55a0*/  HADD2.F32 R54, -RZ, R59.H0_H0 ;  /* 0x2000003bff367230 */ /* 0x000fc40000004100 */
[CC--:B------:R-:W-:Y:S01]  /*55b0*/  FMUL.FTZ R62, R52.reuse, R58.reuse ;  /* 0x0000003a343e7220 */ /* 0x0c0fe20000410000 */
[----:B------:R-:W-:Y:S02]  /*55c0*/  HADD2.F32 R60, -RZ, R60.H1_H1 ;  /* 0x3000003cff3c7230 */ /* 0x000fe40000004100 */
[C---:B------:R-:W-:Y:S01]  /*55d0*/  FMUL.FTZ R61, R11.reuse, R58 ;  /* 0x0000003a0b3d7220 */ /* 0x040fe20000410000 */
[----:B------:R-:W-:Y:S02]  /*55e0*/  IMAD.MOV.U32 R58, RZ, RZ, R12 ;  /* 0x000000ffff3a7224 */ /* 0x000fe400078e000c */
[-C--:B------:R-:W-:Y:S01]  /*55f0*/  FFMA.FTZ R11, R11, R54.reuse, -R62 ;  /* 0x000000360b0b7223 */ /* 0x080fe2000001083e */
[----:B------:R-:W-:Y:S02]  /*5600*/  HADD2.F32 R59, -RZ, R59.H1_H1 ;  /* 0x3000003bff3b7230 */ /* 0x000fe40000004100 */
[----:B------:R-:W-:Y:S01]  /*5610*/  FFMA.FTZ R52, R52, R54, R61 ;  /* 0x0000003634347223 */ /* 0x000fe2000001003d */
[--C-:B------:R-:W-:Y:S01]  /*5620*/  HADD2.F32 R54, -RZ, R13.reuse.H1_H1 ;  /* 0x3000000dff367230 */ /* 0x100fe20000004100 */
[----:B------:R-:W-:Y:S01]  /*5630*/  F2FP.F16.E4M3.UNPACK_B R62, R109 ;  /* 0x0000006dff3e723e */ /* 0x000fe200020006ff */
[----:B------:R-:W-:-:S03]  /*5640*/  HADD2.F32 R13, -RZ, R13.H0_H0 ;  /* 0x2000000dff0d7230 */ /* 0x000fc60000004100 */
[CC--:B------:R-:W-:Y:S01]  /*5650*/  FMUL.FTZ R12, R54.reuse, R60.reuse ;  /* 0x0000003c360c7220 */ /* 0x0c0fe20000410000 */
[--C-:B------:R-:W-:Y:S02]  /*5660*/  HADD2.F32 R63, -RZ, R62.reuse.H1_H1 ;  /* 0x3000003eff3f7230 */ /* 0x100fe40000004100 */
[C---:B------:R-:W-:Y:S01]  /*5670*/  FMUL.FTZ R61, R13.reuse, R60 ;  /* 0x0000003c0d3d7220 */ /* 0x040fe20000410000 */
[----:B------:R-:W-:Y:S01]  /*5680*/  F2FP.F16.E4M3.UNPACK_B R60, R108 ;  /* 0x0000006cff3c723e */ /* 0x000fe200020006ff */
[-C--:B------:R-:W-:Y:S01]  /*5690*/  FFMA.FTZ R12, R13, R59.reuse, -R12 ;  /* 0x0000003b0d0c7223 */ /* 0x080fe2000001080c */
[----:B------:R-:W-:Y:S02]  /*56a0*/  HADD2.F32 R62, -RZ, R62.H0_H0 ;  /* 0x2000003eff3e7230 */ /* 0x000fe40000004100 */
[----:B------:R-:W-:Y:S01]  /*56b0*/  FFMA.FTZ R13, R54, R59, R61 ;  /* 0x0000003b360d7223 */ /* 0x000fe2000001003d */
[-C--:B------:R-:W-:Y:S01]  /*56c0*/  F2FP.F16.E4M3.UNPACK_B R54, R58.reuse.H1 ;  /* 0x0000003aff36723e */ /* 0x080fe200030006ff */
[--C-:B------:R-:W-:Y:S01]  /*56d0*/  HADD2.F32 R61, -RZ, R60.reuse.H1_H1 ;  /* 0x3000003cff3d7230 */ /* 0x100fe20000004100 */
[----:B------:R-:W-:Y:S01]  /*56e0*/  F2FP.F16.E4M3.UNPACK_B R58, R58 ;  /* 0x0000003aff3a723e */ /* 0x000fe200020006ff */
[----:B------:R-:W-:Y:S01]  /*56f0*/  HADD2.F32 R60, -RZ, R60.H0_H0 ;  /* 0x2000003cff3c7230 */ /* 0x000fe20000004100 */
[----:B------:R-:W-:Y:S01]  /*5700*/  F2FP.SATFINITE.E4M3.F32.PACK_AB_MERGE_C R12, R13, R12, RZ ;  /* 0x0000000c0d0c723e */ /* 0x000fe200048070ff */
[----:B------:R-:W-:-:S02]  /*5710*/  HADD2.F32 R59, -RZ, R54.H1_H1 ;  /* 0x30000036ff3b7230 */ /* 0x000fc40000004100 */
[----:B------:R-:W-:Y:S01]  /*5720*/  HADD2.F32 R54, -RZ, R54.H0_H0 ;  /* 0x20000036ff367230 */ /* 0x000fe20000004100 */
[----:B------:R-:W-:Y:S02]  /*5730*/  F2FP.SATFINITE.E4M3.F32.PACK_AB_MERGE_C R13, R52, R11, R12 ;  /* 0x0000000b340d723e */ /* 0x000fe4000480700c */
[CC--:B------:R-:W-:Y:S02]  /*5740*/  FMUL.FTZ R65, R59.reuse, R63.reuse ;  /* 0x0000003f3b417220 */ /* 0x0c0fe40000410000 */
[C---:B------:R-:W-:Y:S02]  /*5750*/  FMUL.FTZ R64, R54.reuse, R63 ;  /* 0x0000003f36407220 */ /* 0x040fe40000410000 */
[-C--:B------:R-:W-:Y:S01]  /*5760*/  FFMA.FTZ R54, R54, R61.reuse, -R65 ;  /* 0x0000003d36367223 */ /* 0x080fe20000010841 */
[--C-:B------:R-:W-:Y:S01]  /*5770*/  SHF.R.U32.HI R65, RZ, 0x18, R53.reuse ;  /* 0x00000018ff417819 */ /* 0x100fe20000011635 */
[----:B------:R-:W-:Y:S01]  /*5780*/  FFMA.FTZ R59, R59, R61, R64 ;  /* 0x0000003d3b3b7223 */ /* 0x000fe20000010040 */
[--C-:B------:R-:W-:Y:S01]  /*5790*/  HADD2.F32 R61, -RZ, R58.reuse.H1_H1 ;  /* 0x3000003aff3d7230 */ /* 0x100fe20000004100 */
[----:B------:R-:W-:Y:S01]  /*57a0*/  SHF.R.U32.HI R64, RZ, 0x8, R53 ;  /* 0x00000008ff407819 */ /* 0x000fe20000011635 */
[----:B------:R-:W-:-:S02]  /*57b0*/  HADD2.F32 R58, -RZ, R58.H0_H0 ;  /* 0x2000003aff3a7230 */ /* 0x000fc40000004100 */
[----:B------:R-:W-:Y:S01]  /*57c0*/  F2FP.SATFINITE.E4M3.F32.PACK_AB_MERGE_C R54, R59, R54, RZ ;  /* 0x000000363b36723e */ /* 0x000fe200048070ff */
[CC--:B------:R-:W-:Y:S02]  /*57d0*/  FMUL.FTZ R63, R61.reuse, R62.reuse ;  /* 0x0000003e3d3f7220 */ /* 0x0c0fe40000410000 */
[C---:B------:R-:W-:Y:S02]  /*57e0*/  FMUL.FTZ R62, R58.reuse, R62 ;  /* 0x0000003e3a3e7220 */ /* 0x040fe40000410000 */
[-C--:B------:R-:W-:Y:S01]  /*57f0*/  FFMA.FTZ R58, R58, R60.reuse, -R63 ;  /* 0x0000003c3a3a7223 */ /* 0x080fe2000001083f */
[----:B------:R-:W-:Y:S01]  /*5800*/  SHF.R.U32.HI R63, RZ, 0x8, R55 ;  /* 0x00000008ff3f7819 */ /* 0x000fe20000011637 */
[----:B------:R-:W-:Y:S01]  /*5810*/  FFMA.FTZ R61, R61, R60, R62 ;  /* 0x0000003c3d3d7223 */ /* 0x000fe2000001003e */
[----:B------:R-:W-:Y:S02]  /*5820*/  LOP3.LUT R60, R53, 0xff, RZ, 0xc0, !PT ;  /* 0x000000ff353c7812 */ /* 0x000fe400078ec0ff */
[----:B------:R-:W-:-:S02]  /*5830*/  LOP3.LUT R53, R55, 0xff, RZ, 0xc0, !PT ;  /* 0x000000ff37357812 */ /* 0x000fc400078ec0ff */
[--C-:B------:R-:W-:Y:S02]  /*5840*/  SHF.R.U32.HI R62, RZ, 0x18, R55.reuse ;  /* 0x00000018ff3e7819 */ /* 0x100fe40000011637 */
[----:B------:R-:W-:Y:S02]  /*5850*/  SHF.R.U32.HI R55, RZ, 0x10, R55 ;  /* 0x00000010ff377819 */ /* 0x000fe40000011637 */
[----:B------:R-:W-:Y:S02]  /*5860*/  PRMT R62, R62, 0x654, R53 ;  /* 0x000006543e3e7816 */ /* 0x000fe40000000035 */
[----:B------:R-:W-:Y:S01]  /*5870*/  SHF.L.U32 R53, R63, 0x8, RZ ;  /* 0x000000083f357819 */ /* 0x000fe200000006ff */
[----:B------:R-:W-:Y:S01]  /*5880*/  IMAD.U32 R55, R55, 0x10000, RZ ;  /* 0x0001000037377824 */ /* 0x000fe200078e00ff */
[----:B------:R-:W-:Y:S02]  /*5890*/  PRMT R60, R65, 0x654, R60 ;  /* 0x00000654413c7816 */ /* 0x000fe4000000003c */
[----:B------:R-:W-:Y:S01]  /*58a0*/  LOP3.LUT R62, R62, 0xff00, R53, 0xf8, !PT ;  /* 0x0000ff003e3e7812 */ /* 0x000fe200078ef835 */
[----:B------:R-:W-:Y:S01]  /*58b0*/  IMAD.SHL.U32 R53, R64, 0x100, RZ ;  /* 0x0000010040357824 */ /* 0x000fe200078e00ff */
[----:B------:R-:W-:-:S02]  /*58c0*/  F2FP.SATFINITE.E4M3.F32.PACK_AB_MERGE_C R12, R61, R58, R54 ;  /* 0x0000003a3d0c723e */ /* 0x000fc40004807036 */
[----:B------:R-:W-:Y:S01]  /*58d0*/  LOP3.LUT R55, R62, 0xff0000, R55, 0xf8, !PT ;  /* 0x00ff00003e377812 */ /* 0x000fe200078ef837 */
[----:B------:R-:W-:Y:S01]  /*58e0*/  IMAD.MOV.U32 R62, RZ, RZ, R15 ;  /* 0x000000ffff3e7224 */ /* 0x000fe200078e000f */
[----:B------:R-:W-:Y:S01]  /*58f0*/  LOP3.LUT R60, R60, 0xff00, R53, 0xf8, !PT ;  /* 0x0000ff003c3c7812 */ /* 0x000fe200078ef835 */
[----:B------:R-:W-:Y:S01]  /*5900*/  IMAD.U32 R53, R66, 0x10000, RZ ;  /* 0x0001000042357824 */ /* 0x000fe200078e00ff */
[----:B------:R-:W-:Y:S02]  /*5910*/  F2FP.F16.E4M3.UNPACK_B R64, R55.H1 ;  /* 0x00000037ff40723e */ /* 0x000fe400030006ff */
[----:B------:R-:W-:Y:S02]  /*5920*/  F2FP.F16.E4M3.UNPACK_B R15, R62 ;  /* 0x0000003eff0f723e */ /* 0x000fe400020006ff */
[----:B------:R-:W-:Y:S01]  /*5930*/  LOP3.LUT R53, R60, 0xff0000, R53, 0xf8, !PT ;  /* 0x00ff00003c357812 */ /* 0x000fe200078ef835 */
[----:B------:R-:W-:Y:S02]  /*5940*/  HADD2.F32 R66, -RZ, R64.H0_H0 ;  /* 0x20000040ff427230 */ /* 0x000fe40000004100 */
[--C-:B------:R-:W-:Y:S01]  /*5950*/  HADD2.F32 R60, -RZ, R15.reuse.H1_H1 ;  /* 0x3000000fff3c7230 */ /* 0x100fe20000004100 */
[----:B------:R-:W-:Y:S01]  /*5960*/  F2FP.F16.E4M3.UNPACK_B R65, R53.H1 ;  /* 0x00000035ff41723e */ /* 0x000fe200030006ff */
[----:B------:R-:W-:-:S03]  /*5970*/  HADD2.F32 R15, -RZ, R15.H0_H0 ;  /* 0x2000000fff0f7230 */ /* 0x000fc60000004100 */
[CC--:B------:R-:W-:Y:S01]  /*5980*/  FMUL.FTZ R102, R60.reuse, R66.reuse ;  /* 0x000000423c667220 */ /* 0x0c0fe20000410000 */
[--C-:B------:R-:W-:Y:S02]  /*5990*/  HADD2.F32 R63, -RZ, R65.reuse.H0_H0 ;  /* 0x20000041ff3f7230 */ /* 0x100fe40000004100 */
[C---:B------:R-:W-:Y:S01]  /*59a0*/  FMUL.FTZ R67, R15.reuse, R66 ;  /* 0x000000420f437220 */ /* 0x040fe20000410000 */
[----:B------:R-:W-:Y:S02]  /*59b0*/  HADD2.F32 R65, -RZ, R65.H1_H1 ;  /* 0x30000041ff417230 */ /* 0x000fe40000004100 */
[-C--:B------:R-:W-:Y:S01]  /*59c0*/  FFMA.FTZ R15, R15, R63.reuse, -R102 ;  /* 0x0000003f0f0f7223 */ /* 0x080fe20000010866 */
[----:B------:R-:W-:Y:S01]  /*59d0*/  FFMA.FTZ R60, R60, R63, R67 ;  /* 0x0000003f3c3c7223 */ /* 0x000fe20000010043 */
[----:B------:R-:W-:Y:S01]  /*59e0*/  F2FP.F16.E4M3.UNPACK_B R63, R62.H1 ;  /* 0x0000003eff3f723e */ /* 0x000fe200030006ff */
[----:B------:R-:W-:Y:S02]  /*59f0*/  IMAD.MOV.U32 R62, RZ, RZ, R14 ;  /* 0x000000ffff3e7224 */ /* 0x000fe400078e000e */
[----:B------:R-:W-:-:S02]  /*5a00*/  HADD2.F32 R14, -RZ, R64.H1_H1 ;  /* 0x30000040ff0e7230 */ /* 0x000fc40000004100 */
[--C-:B------:R-:W-:Y:S02]  /*5a10*/  HADD2.F32 R64, -RZ, R63.reuse.H1_H1 ;  /* 0x3000003fff407230 */ /* 0x100fe40000004100 */
[----:B------:R-:W-:-:S03]  /*5a20*/  HADD2.F32 R63, -RZ, R63.H0_H0 ;  /* 0x2000003fff3f7230 */ /* 0x000fc60000004100 */
[CC--:B------:R-:W-:Y:S02]  /*5a30*/  FMUL.FTZ R66, R64.reuse, R14.reuse ;  /* 0x0000000e40427220 */ /* 0x0c0fe40000410000 */
[C---:B------:R-:W-:Y:S02]  /*5a40*/  FMUL.FTZ R67, R63.reuse, R14 ;  /* 0x0000000e3f437220 */ /* 0x040fe40000410000 */
[-C--:B------:R-:W-:Y:S02]  /*5a50*/  FFMA.FTZ R14, R63, R65.reuse, -R66 ;  /* 0x000000413f0e7223 */ /* 0x080fe40000010842 */
[----:B------:R-:W-:Y:S01]  /*5a60*/  FFMA.FTZ R63, R64, R65, R67 ;  /* 0x00000041403f7223 */ /* 0x000fe20000010043 */
[----:B------:R-:W-:Y:S02]  /*5a70*/  F2FP.F16.E4M3.UNPACK_B R65, R55 ;  /* 0x00000037ff41723e */ /* 0x000fe400020006ff */
[-C--:B------:R-:W-:Y:S02]  /*5a80*/  F2FP.F16.E4M3.UNPACK_B R55, R62.reuse.H1 ;  /* 0x0000003eff37723e */ /* 0x080fe400030006ff */
        /* <DEDUP_REMOVED lines=8> */
[----:B------:R-:W-:Y:S02]  /*5b10*/  HADD2.F32 R65, -RZ, R65.H0_H0 ;  /* 0x20000041ff417230 */ /* 0x000fe40000004100 */
[C---:B------:R-:W-:Y:S01]  /*5b20*/  FMUL.FTZ R102, R55.reuse, R102 ;  /* 0x0000006637667220 */ /* 0x040fe20000410000 */
[----:B------:R-:W-:Y:S02]  /*5b30*/  HADD2.F32 R64, -RZ, R64.H0_H0 ;  /* 0x20000040ff407230 */ /* 0x000fe40000004100 */
[-C--:B------:R-:W-:Y:S01]  /*5b40*/  FFMA.FTZ R108, R55, R66.reuse, -R108 ;  /* 0x00000042376c7223 */ /* 0x080fe2000001086c */
[----:B------:R-:W-:Y:S01]  /*5b50*/  F2FP.SATFINITE.E4M3.F32.PACK_AB_MERGE_C R15, R60, R15, R63 ;  /* 0x0000000f3c0f723e */ /* 0x000fe2000480703f */
[----:B------:R-:W-:Y:S01]  /*5b60*/  FFMA.FTZ R67, R53, R66, R102 ;  /* 0x0000004235437223 */ /* 0x000fe20000010066 */
[----:B------:R-:W-:-:S02]  /*5b70*/  HADD2.F32 R53, -RZ, R62.H1_H1 ;  /* 0x3000003eff357230 */ /* 0x000fc40000004100 */
[----:B------:R-:W-:Y:S02]  /*5b80*/  HADD2.F32 R62, -RZ, R62.H0_H0 ;  /* 0x2000003eff3e7230 */ /* 0x000fe40000004100 */
[----:B------:R-:W-:Y:S01]  /*5b90*/  F2FP.SATFINITE.E4M3.F32.PACK_AB_MERGE_C R67, R67, R108, RZ ;  /* 0x0000006c4343723e */ /* 0x000fe200048070ff */
[CC--:B------:R-:W-:Y:S02]  /*5ba0*/  FMUL.FTZ R55, R53.reuse, R65.reuse ;  /* 0x0000004135377220 */ /* 0x0c0fe40000410000 */
[C---:B------:R-:W-:Y:S02]  /*5bb0*/  FMUL.FTZ R66, R62.reuse, R65 ;  /* 0x000000413e427220 */ /* 0x040fe40000410000 */
[-C--:B------:R-:W-:Y:S02]  /*5bc0*/  FFMA.FTZ R55, R62, R64.reuse, -R55 ;  /* 0x000000403e377223 */ /* 0x080fe40000010837 */
[----:B------:R-:W-:-:S05]  /*5bd0*/  FFMA.FTZ R66, R53, R64, R66 ;  /* 0x0000004035427223 */ /* 0x000fca0000010042 */
[----:B------:R-:W-:-:S07]  /*5be0*/  F2FP.SATFINITE.E4M3.F32.PACK_AB_MERGE_C R14, R66, R55, R67 ;  /* 0x00000037420e723e */ /* 0x000fce0004807043 */
.L_x_3099:
[----:B------:R-:W-:Y:S05]  /*5bf0*/  BSYNC B2 ;  /* 0x0000000000027941 */ /* 0x000fea0003800000 */
.L_x_3098:
[----:B0-----:R0:W-:Y:S02]  /*5c00*/  ST.E.128 desc[UR46][R56.64], R12 ;  /* 0x0000000c38007985 */ /* 0x0011e4000c101d2e */
.L_x_3093:
[----:B------:R-:W-:Y:S05]  /*5c10*/  BSYNC B1 ;  /* 0x0000000000017941 */ /* 0x000fea0003800000 */
.L_x_3092:
[----:B------:R-:W-:-:S03]  /*5c20*/  UMOV UR4, 0xffffffff ;  /* 0xffffffff00047882 */ /* 0x000fc60000000000 */
[----:B------:R-:W-:Y:S05]  /*5c30*/  BRA.DIV UR4, `(.L_x_3100) ;  /* 0x000002ce04707947 */ /* 0x000fea000b800000 */
[----:B------:R0:W0:Y:S04]  /*5c40*/  SHFL.IDX PT, R54, R100, 0x2, 0x181f ;  /* 0x00581f0064367f89 */ /* 0x00002800000e0000 */
[----:B------:R0:W0:Y:S02]  /*5c50*/  SHFL.IDX PT, R55, R99, 0x2, 0x181f ;  /* 0x00581f0063377f89 */ /* 0x00002400000e0000 */
.L_x_3448:
        /* <DEDUP_REMOVED lines=10> */
[--C-:B------:R-:W-:Y:S02]  /*5d00*/  SHF.R.U32.HI R57, RZ, 0x8, R49.reuse ;  /* 0x00000008ff397819 */ /* 0x100fe40000011631 */
[----:B----4-:R-:W-:Y:S02]  /*5d10*/  LOP3.LUT R11, R49, 0xff, RZ, 0xc0, !PT ;  /* 0x000000ff310b7812 */ /* 0x010fe400078ec0ff */
[----:B------:R-:W-:Y:S02]  /*5d20*/  SHF.R.U32.HI R48, RZ, 0x18, R49 ;  /* 0x00000018ff307819 */ /* 0x000fe40000011631 */
[--C-:B------:R-:W-:Y:S02]  /*5d30*/  SHF.R.U32.HI R59, RZ, 0x10, R51.reuse ;  /* 0x00000010ff3b7819 */ /* 0x100fe40000011633 */
[----:B------:R-:W-:Y:S02]  /*5d40*/  SHF.R.U32.HI R56, RZ, 0x8, R51 ;  /* 0x00000008ff387819 */ /* 0x000fe40000011633 */
[----:B------:R-:W-:-:S02]  /*5d50*/  LOP3.LUT R50, R51, 0xff, RZ, 0xc0, !PT ;  /* 0x000000ff33327812 */ /* 0x000fc400078ec0ff */
[----:B------:R-:W-:Y:S02]  /*5d60*/  SHF.R.U32.HI R58, RZ, 0x10, R49 ;  /* 0x00000010ff3a7819 */ /* 0x000fe40000011631 */
[----:B------:R-:W-:Y:S02]  /*5d70*/  SHF.R.U32.HI R51, RZ, 0x18, R51 ;  /* 0x00000018ff337819 */ /* 0x000fe40000011633 */
[----:B0-----:R-:W-:Y:S01]  /*5d80*/  MOV R49, R15 ;  /* 0x0000000f00317202 */ /* 0x001fe20000000f00 */
[----:B------:R-:W-:Y:S01]  /*5d90*/  IMAD.SHL.U32 R15, R57, 0x100, RZ ;  /* 0x00000100390f7824 */ /* 0x000fe200078e00ff */
[----:B------:R-:W-:Y:S01]  /*5da0*/  PRMT R48, R48, 0x654, R11 ;  /* 0x0000065430307816 */ /* 0x000fe2000000000b */
[----:B------:R-:W-:Y:S01]  /*5db0*/  IMAD.MOV.U32 R11, RZ, RZ, R13 ;  /* 0x000000ffff0b7224 */ /* 0x000fe200078e000d */
[----:B------:R-:W-:Y:S01]  /*5dc0*/  PRMT R50, R51, 0x654, R50 ;  /* 0x0000065433327816 */ /* 0x000fe20000000032 */
[----:B------:R-:W-:Y:S01]  /*5dd0*/  IMAD.SHL.U32 R13, R56, 0x100, RZ ;  /* 0x00000100380d7824 */ /* 0x000fe200078e00ff */
[----:B------:R-:W-:Y:S01]  /*5de0*/  LOP3.LUT R15, R48, 0xff00, R15, 0xf8, !PT ;  /* 0x0000ff00300f7812 */ /* 0x000fe200078ef80f */
[----:B------:R-:W-:Y:S01]  /*5df0*/  IMAD.MOV.U32 R51, RZ, RZ, R12 ;  /* 0x000000ffff337224 */ /* 0x000fe200078e000c */
[----:B------:R-:W-:Y:S01]  /*5e00*/  F2FP.F16.E4M3.UNPACK_B R56, R107.H1 ;  /* 0x0000006bff38723e */ /* 0x000fe200030006ff */
[----:B------:R-:W-:Y:S01]  /*5e10*/  IMAD.U32 R12, R58, 0x10000, RZ ;  /* 0x000100003a0c7824 */ /* 0x000fe200078e00ff */
[----:B------:R-:W-:-:S02]  /*5e20*/  LOP3.LUT R58, R50, 0xff00, R13, 0xf8, !PT ;  /* 0x0000ff00323a7812 */ /* 0x000fc400078ef80d */
[----:B------:R-:W-:Y:S01]  /*5e30*/  F2FP.F16.E4M3.UNPACK_B R13, R11 ;  /* 0x0000000bff0d723e */ /* 0x000fe200020006ff */
[--C-:B------:R-:W-:Y:S01]  /*5e40*/  HADD2.F32 R61, -RZ, R56.reuse.H0_H0 ;  /* 0x20000038ff3d7230 */ /* 0x100fe20000004100 */
[----:B------:R-:W-:Y:S01]  /*5e50*/  LOP3.LUT R12, R15, 0xff0000, R12, 0xf8, !PT ;  /* 0x00ff00000f0c7812 */ /* 0x000fe200078ef80c */
[----:B------:R-:W-:Y:S01]  /*5e60*/  IMAD.U32 R15, R59, 0x10000, RZ ;  /* 0x000100003b0f7824 */ /* 0x000fe200078e00ff */
[-C--:B------:R-:W-:Y:S01]  /*5e70*/  F2FP.F16.E4M3.UNPACK_B R57, R106.reuse.H1 ;  /* 0x0000006aff39723e */ /* 0x080fe200030006ff */
[--C-:B------:R-:W-:Y:S01]  /*5e80*/  HADD2.F32 R50, -RZ, R13.reuse.H1_H1 ;  /* 0x3000000dff327230 */ /* 0x100fe20000004100 */
[----:B------:R-:W-:Y:S01]  /*5e90*/  F2FP.F16.E4M3.UNPACK_B R107, R107 ;  /* 0x0000006bff6b723e */ /* 0x000fe200020006ff */
[----:B------:R-:W-:Y:S01]  /*5ea0*/  HADD2.F32 R48, -RZ, R13.H0_H0 ;  /* 0x2000000dff307230 */ /* 0x000fe20000004100 */
[----:B------:R-:W-:Y:S01]  /*5eb0*/  LOP3.LUT R13, R58, 0xff0000, R15, 0xf8, !PT ;  /* 0x00ff00003a0d7812 */ /* 0x000fe200078ef80f */
[----:B------:R-:W-:Y:S01]  /*5ec0*/  HADD2.F32 R59, -RZ, R57.H0_H0 ;  /* 0x20000039ff3b7230 */ /* 0x000fe20000004100 */
[----:B------:R-:W-:Y:S01]  /*5ed0*/  F2FP.F16.E4M3.UNPACK_B R15, R11.H1 ;  /* 0x0000000bff0f723e */ /* 0x000fe200030006ff */
[-C--:B------:R-:W-:Y:S01]  /*5ee0*/  FMUL.FTZ R11, R50, R61.reuse ;  /* 0x0000003d320b7220 */ /* 0x080fe20000410000 */
[----:B------:R-:W-:Y:S01]  /*5ef0*/  FMUL.FTZ R61, R48, R61 ;  /* 0x0000003d303d7220 */ /* 0x000fe20000410000 */
[----:B------:R-:W-:Y:S01]  /*5f00*/  HADD2.F32 R58, -RZ, R56.H1_H1 ;  /* 0x30000038ff3a7230 */ /* 0x000fe20000004100 */
[----:B------:R-:W-:Y:S01]  /*5f10*/  F2FP.F16.E4M3.UNPACK_B R106, R106 ;  /* 0x0000006aff6a723e */ /* 0x000fe200020006ff */
[----:B------:R-:W-:-:S02]  /*5f20*/  HADD2.F32 R56, -RZ, R15.H1_H1 ;  /* 0x3000000fff387230 */ /* 0x000fc40000004100 */
[-C--:B------:R-:W-:Y:S01]  /*5f30*/  FFMA.FTZ R11, R48, R59.reuse, -R11 ;  /* 0x0000003b300b7223 */ /* 0x080fe2000001080b */
[----:B------:R-:W-:Y:S01]  /*5f40*/  FFMA.FTZ R48, R50, R59, R61 ;  /* 0x0000003b32307223 */ /* 0x000fe2000001003d */
[----:B------:R-:W-:Y:S01]  /*5f50*/  HADD2.F32 R15, -RZ, R15.H0_H0 ;  /* 0x2000000fff0f7230 */ /* 0x000fe20000004100 */
[----:B------:R-:W-:Y:S01]  /*5f60*/  F2FP.F16.E4M3.UNPACK_B R63, R12.H1 ;  /* 0x0000000cff3f723e */ /* 0x000fe200030006ff */
[----:B------:R-:W-:Y:S02]  /*5f70*/  HADD2.F32 R50, -RZ, R57.H1_H1 ;  /* 0x30000039ff327230 */ /* 0x000fe40000004100 */
[-C--:B------:R-:W-:Y:S01]  /*5f80*/  FMUL.FTZ R60, R56, R58.reuse ;  /* 0x0000003a383c7220 */ /* 0x080fe20000410000 */
[----:B------:R-:W-:Y:S01]  /*5f90*/  F2FP.F16.E4M3.UNPACK_B R57, R51.H1 ;  /* 0x00000033ff39723e */ /* 0x000fe200030006ff */
[C---:B------:R-:W-:Y:S01]  /*5fa0*/  FMUL.FTZ R61, R15.reuse, R58 ;  /* 0x0000003a0f3d7220 */ /* 0x040fe20000410000 */
[----:B------:R-:W-:Y:S02]  /*5fb0*/  HADD2.F32 R62, -RZ, R106.H1_H1 ;  /* 0x3000006aff3e7230 */ /* 0x000fe40000004100 */
[----:B------:R-:W-:Y:S01]  /*5fc0*/  FFMA.FTZ R15, R15, R50, -R60 ;  /* 0x000000320f0f7223 */ /* 0x000fe2000001083c */
[----:B------:R-:W-:-:S02]  /*5fd0*/  HADD2.F32 R60, -RZ, R107.H1_H1 ;  /* 0x3000006bff3c7230 */ /* 0x000fc40000004100 */
[----:B------:R-:W-:Y:S01]  /*5fe0*/  FFMA.FTZ R50, R56, R50, R61 ;  /* 0x0000003238327223 */ /* 0x000fe2000001003d */
[--C-:B------:R-:W-:Y:S01]  /*5ff0*/  HADD2.F32 R59, -RZ, R57.reuse.H1_H1 ;  /* 0x30000039ff3b7230 */ /* 0x100fe20000004100 */
[----:B------:R-:W-:Y:S01]  /*6000*/  F2FP.F16.E4M3.UNPACK_B R56, R51 ;  /* 0x00000033ff38723e */ /* 0x000fe200020006ff */
[----:B------:R-:W-:Y:S02]  /*6010*/  HADD2.F32 R57, -RZ, R57.H0_H0 ;  /* 0x20000039ff397230 */ /* 0x000fe40000004100 */
[----:B------:R-:W-:Y:S02]  /*6020*/  HADD2.F32 R107, -RZ, R107.H0_H0 ;  /* 0x2000006bff6b7230 */ /* 0x000fe40000004100 */
[-C--:B------:R-:W-:Y:S01]  /*6030*/  FMUL.FTZ R64, R59, R60.reuse ;  /* 0x0000003c3b407220 */ /* 0x080fe20000410000 */
[--C-:B------:R-:W-:Y:S02]  /*6040*/  HADD2.F32 R58, -RZ, R56.reuse.H1_H1 ;  /* 0x30000038ff3a7230 */ /* 0x100fe40000004100 */
[C---:B------:R-:W-:Y:S01]  /*6050*/  FMUL.FTZ R66, R57.reuse, R60 ;  /* 0x0000003c39427220 */ /* 0x040fe20000410000 */
[----:B------:R-:W-:Y:S01]  /*6060*/  F2FP.F16.E4M3.UNPACK_B R60, R49 ;  /* 0x00000031ff3c723e */ /* 0x000fe200020006ff */
[----:B------:R-:W-:Y:S01]  /*6070*/  FFMA.FTZ R51, R57, R62, -R64 ;  /* 0x0000003e39337223 */ /* 0x000fe20000010840 */
[----:B------:R-:W-:-:S02]  /*6080*/  HADD2.F32 R57, -RZ, R56.H0_H0 ;  /* 0x20000038ff397230 */ /* 0x000fc40000004100 */
[----:B------:R-:W-:Y:S01]  /*6090*/  FFMA.FTZ R56, R59, R62, R66 ;  /* 0x0000003e3b387223 */ /* 0x000fe20000010042 */
[----:B------:R-:W-:Y:S01]  /*60a0*/  F2FP.F16.E4M3.UNPACK_B R62, R13.H1 ;  /* 0x0000000dff3e723e */ /* 0x000fe200030006ff */
[----:B------:R-:W-:Y:S02]  /*60b0*/  HADD2.F32 R106, -RZ, R106.H0_H0 ;  /* 0x2000006aff6a7230 */ /* 0x000fe40000004100 */
[----:B------:R-:W-:Y:S01]  /*60c0*/  FMUL.FTZ R64, R58, R107 ;  /* 0x0000006b3a407220 */ /* 0x000fe20000410000 */
[----:B------:R-:W-:Y:S01]  /*60d0*/  HADD2.F32 R61, -RZ, R60.H1_H1 ;  /* 0x3000003cff3d7230 */ /* 0x000fe20000004100 */
[----:B------:R-:W-:Y:S01]  /*60e0*/  F2FP.F16.E4M3.UNPACK_B R59, R49.H1 ;  /* 0x00000031ff3b723e */ /* 0x000fe200030006ff */
[----:B------:R-:W-:Y:S02]  /*60f0*/  HADD2.F32 R65, -RZ, R62.H0_H0 ;  /* 0x2000003eff417230 */ /* 0x000fe40000004100 */
[----:B------:R-:W-:Y:S01]  /*6100*/  FMUL.FTZ R107, R57, R107 ;  /* 0x0000006b396b7220 */ /* 0x000fe20000410000 */
[----:B------:R-:W-:-:S02]  /*6110*/  HADD2.F32 R60, -RZ, R60.H0_H0 ;  /* 0x2000003cff3c7230 */ /* 0x000fc40000004100 */
[----:B------:R-:W-:Y:S01]  /*6120*/  FFMA.FTZ R57, R57, R106, -R64 ;  /* 0x0000006a39397223 */ /* 0x000fe20000010840 */
[--C-:B------:R-:W-:Y:S02]  /*6130*/  HADD2.F32 R64, -RZ, R63.reuse.H0_H0 ;  /* 0x2000003fff407230 */ /* 0x100fe40000004100 */
[-C--:B------:R-:W-:Y:S01]  /*6140*/  FMUL.FTZ R67, R61, R65.reuse ;  /* 0x000000413d437220 */ /* 0x080fe20000410000 */
[----:B------:R-:W-:Y:S02]  /*6150*/  HADD2.F32 R63, -RZ, R63.H1_H1 ;  /* 0x3000003fff3f7230 */ /* 0x000fe40000004100 */
[C---:B------:R-:W-:Y:S01]  /*6160*/  FMUL.FTZ R66, R60.reuse, R65 ;  /* 0x000000413c427220 */ /* 0x040fe20000410000 */
[----:B------:R-:W-:Y:S02]  /*6170*/  HADD2.F32 R65, -RZ, R62.H1_H1 ;  /* 0x3000003eff417230 */ /* 0x000fe40000004100 */
[----:B------:R-:W-:Y:S01]  /*6180*/  FFMA.FTZ R49, R60, R64, -R67 ;  /* 0x000000403c317223 */ /* 0x000fe20000010843 */
[----:B------:R-:W-:-:S02]  /*6190*/  HADD2.F32 R62, -RZ, R59.H1_H1 ;  /* 0x3000003bff3e7230 */ /* 0x000fc40000004100 */
[----:B------:R-:W-:Y:S01]  /*61a0*/  FFMA.FTZ R60, R61, R64, R66 ;  /* 0x000000403d3c7223 */ /* 0x000fe20000010042 */
[----:B------:R-:W-:Y:S01]  /*61b0*/  HADD2.F32 R59, -RZ, R59.H0_H0 ;  /* 0x2000003bff3b7230 */ /* 0x000fe20000004100 */
[----:B------:R-:W-:Y:S01]  /*61c0*/  F2FP.F16.E4M3.UNPACK_B R61, R14.H1 ;  /* 0x0000000eff3d723e */ /* 0x000fe200030006ff */
[----:B------:R-:W-:Y:S01]  /*61d0*/  FFMA.FTZ R58, R58, R106, R107 ;  /* 0x0000006a3a3a7223 */ /* 0x000fe2000001006b */
[-C--:B------:R-:W-:Y:S01]  /*61e0*/  FMUL.FTZ R64, R62, R65.reuse ;  /* 0x000000413e407220 */ /* 0x080fe20000410000 */
[----:B------:R-:W-:Y:S01]  /*61f0*/  F2FP.F16.E4M3.UNPACK_B R14, R14 ;  /* 0x0000000eff0e723e */ /* 0x000fe200020006ff */
[C---:B------:R-:W-:Y:S01]  /*6200*/  FMUL.FTZ R65, R59.reuse, R65 ;  /* 0x000000413b417220 */ /* 0x040fe20000410000 */
[----:B------:R-:W-:Y:S01]  /*6210*/  F2FP.SATFINITE.E4M3.F32.PACK_AB_MERGE_C R50, R50, R15, RZ ;  /* 0x0000000f3232723e */ /* 0x000fe200048070ff */
[----:B------:R-:W-:Y:S01]  /*6220*/  FFMA.FTZ R59, R59, R63, -R64 ;  /* 0x0000003f3b3b7223 */ /* 0x000fe20000010840 */
[----:B------:R-:W-:Y:S01]  /*6230*/  F2FP.F16.E4M3.UNPACK_B R64, R13 ;  /* 0x0000000dff40723e */ /* 0x000fe200020006ff */
[----:B------:R-:W-:Y:S01]  /*6240*/  FFMA.FTZ R62, R62, R63, R65 ;  /* 0x0000003f3e3e7223 */ /* 0x000fe20000010041 */
[----:B------:R-:W-:Y:S01]  /*6250*/  F2FP.F16.E4M3.UNPACK_B R63, R12 ;  /* 0x0000000cff3f723e */ /* 0x000fe200020006ff */
[--C-:B------:R-:W-:Y:S01]  /*6260*/  HADD2.F32 R13, -RZ, R61.reuse.H1_H1 ;  /* 0x3000003dff0d7230 */ /* 0x100fe20000004100 */
[----:B------:R-:W-:Y:S01]  /*6270*/  F2FP.SATFINITE.E4M3.F32.PACK_AB_MERGE_C R51, R56, R51, RZ ;  /* 0x000000333833723e */ /* 0x000fe200048070ff */
[----:B------:R-:W-:Y:S01]  /*6280*/  HADD2.F32 R66, -RZ, R64.H1_H1 ;  /* 0x30000040ff427230 */ /* 0x000fe20000004100 */
[----:B------:R-:W-:Y:S01]  /*6290*/  F2FP.SATFINITE.E4M3.F32.PACK_AB_MERGE_C R59, R62, R59, RZ ;  /* 0x0000003b3e3b723e */ /* 0x000fe200048070ff */
        /* <DEDUP_REMOVED lines=8> */
[----:B------:R-:W-:Y:S02]  /*6320*/  HADD2.F32 R13, -RZ, R64.H0_H0 ;  /* 0x20000040ff0d7230 */ /* 0x000fe40000004100 */
[--C-:B------:R-:W-:Y:S02]  /*6330*/  HADD2.F32 R12, -RZ, R14.reuse.H1_H1 ;  /* 0x3000000eff0c7230 */ /* 0x100fe40000004100 */
[----:B------:R-:W-:Y:S01]  /*6340*/  HADD2.F32 R14, -RZ, R14.H0_H0 ;  /* 0x2000000eff0e7230 */ /* 0x000fe20000004100 */
[----:B------:R-:W-:Y:S02]  /*6350*/  F2FP.SATFINITE.E4M3.F32.PACK_AB_MERGE_C R61, R61, R102, RZ ;  /* 0x000000663d3d723e */ /* 0x000fe400048070ff */
[-C--:B------:R-:W-:Y:S02]  /*6360*/  FMUL.FTZ R15, R12, R13.reuse ;  /* 0x0000000d0c0f7220 */ /* 0x080fe40000410000 */
[----:B------:R-:W-:-:S02]  /*6370*/  FMUL.FTZ R13, R14, R13 ;  /* 0x0000000d0e0d7220 */ /* 0x000fc40000410000 */
[-C--:B------:R-:W-:Y:S02]  /*6380*/  FFMA.FTZ R15, R14, R63.reuse, -R15 ;  /* 0x0000003f0e0f7223 */ /* 0x080fe4000001080f */
[----:B------:R-:W-:Y:S01]  /*6390*/  FFMA.FTZ R12, R12, R63, R13 ;  /* 0x0000003f0c0c7223 */ /* 0x000fe2000001000d */
[----:B------:R-:W-:-:S04]  /*63a0*/  F2FP.SATFINITE.E4M3.F32.PACK_AB_MERGE_C R13, R48, R11, R50 ;  /* 0x0000000b300d723e */ /* 0x000fc80004807032 */
[----:B------:R-:W-:Y:S02]  /*63b0*/  F2FP.SATFINITE.E4M3.F32.PACK_AB_MERGE_C R14, R12, R15, R61 ;  /* 0x0000000f0c0e723e */ /* 0x000fe4000480703d */
[----:B------:R-:W-:Y:S02]  /*63c0*/  F2FP.SATFINITE.E4M3.F32.PACK_AB_MERGE_C R15, R60, R49, R59 ;  /* 0x000000313c0f723e */ /* 0x000fe4000480703b */
[----:B------:R-:W-:-:S07]  /*63d0*/  MOV R12, R51 ;  /* 0x00000033000c7202 */ /* 0x000fce0000000f00 */
.L_x_3106:
[----:B------:R-:W-:Y:S05]  /*63e0*/  BSYNC B3 ;  /* 0x0000000000037941 */ /* 0x000fea0003800000 */
.L_x_3105:
[----:B0-----:R0:W-:Y:S02]  /*63f0*/  ST.E.128 desc[UR46][R52.64], R12 ;  /* 0x0000000c34007985 */ /* 0x0011e4000c101d2e */
.L_x_3104:
[----:B------:R-:W-:Y:S05]  /*6400*/  BSYNC B2 ;  /* 0x0000000000027941 */ /* 0x000fea0003800000 */
.L_x_3103:
        /* <DEDUP_REMOVED lines=9> */
[----:B------:R-:W-:Y:S02]  /*64a0*/  SHF.R.U32.HI R44, RZ, 0x18, R45 ;  /* 0x00000018ff2c7819 */ /* 0x000fe4000001162d */
[----:B----4-:R-:W-:Y:S02]  /*64b0*/  LOP3.LUT R11, R45, 0xff, RZ, 0xc0, !PT ;  /* 0x000000ff2d0b7812 */ /* 0x010fe400078ec0ff */
[----:B------:R-:W-:Y:S02]  /*64c0*/  SHF.R.U32.HI R51, RZ, 0x8, R47 ;  /* 0x00000008ff337819 */ /* 0x000fe4000001162f */
[----:B------:R-:W-:Y:S02]  /*64d0*/  SHF.R.U32.HI R52, RZ, 0x10, R45 ;  /* 0x00000010ff347819 */ /* 0x000fe4000001162d */
[----:B------:R-:W-:Y:S01]  /*64e0*/  SHF.R.U32.HI R46, RZ, 0x18, R47 ;  /* 0x00000018ff2e7819 */ /* 0x000fe2000001162f */
[----:B------:R-:W-:Y:S01]  /*64f0*/  IMAD.SHL.U32 R51, R51, 0x100, RZ ;  /* 0x0000010033337824 */ /* 0x000fe200078e00ff */
[----:B------:R-:W-:-:S02]  /*6500*/  LOP3.LUT R45, R47, 0xff, RZ, 0xc0, !PT ;  /* 0x000000ff2f2d7812 */ /* 0x000fc400078ec0ff */
[----:B------:R-:W-:Y:S01]  /*6510*/  SHF.R.U32.HI R50, RZ, 0x10, R47 ;  /* 0x00000010ff327819 */ /* 0x000fe2000001162f */
[----:B------:R-:W-:Y:S01]  /*6520*/  IMAD.SHL.U32 R47, R53, 0x100, RZ ;  /* 0x00000100352f7824 */ /* 0x000fe200078e00ff */
[----:B------:R-:W-:Y:S01]  /*6530*/  PRMT R44, R44, 0x654, R11 ;  /* 0x000006542c2c7816 */ /* 0x000fe2000000000b */
[----:B0-----:R-:W-:Y:S01]  /*6540*/  IMAD.MOV.U32 R11, RZ, RZ, R13 ;  /* 0x000000ffff0b7224 */ /* 0x001fe200078e000d */
[----:B------:R-:W-:Y:S01]  /*6550*/  PRMT R46, R46, 0x654, R45 ;  /* 0x000006542e2e7816 */ /* 0x000fe2000000002d */
[----:B------:R-:W-:Y:S01]  /*6560*/  IMAD.MOV.U32 R45, RZ, RZ, R12 ;  /* 0x000000ffff2d7224 */ /* 0x000fe200078e000c */
[----:B------:R-:W-:Y:S01]  /*6570*/  LOP3.LUT R13, R44, 0xff00, R47, 0xf8, !PT ;  /* 0x0000ff002c0d7812 */ /* 0x000fe200078ef82f */
[----:B------:R-:W-:Y:S01]  /*6580*/  IMAD.U32 R44, R52, 0x10000, RZ ;  /* 0x00010000342c7824 */ /* 0x000fe200078e00ff */
[----:B------:R-:W-:Y:S02]  /*6590*/  LOP3.LUT R46, R46, 0xff00, R51, 0xf8, !PT ;  /* 0x0000ff002e2e7812 */ /* 0x000fe400078ef833 */
        /* <DEDUP_REMOVED lines=20> */
[-C--:B------:R-:W-:Y:S01]  /*66e0*/  FMUL.FTZ R54, R50, R52.reuse ;  /* 0x0000003432367220 */ /* 0x080fe20000410000 */
[----:B------:R-:W-:Y:S01]  /*66f0*/  FMUL.FTZ R57, R47, R52 ;  /* 0x000000342f397220 */ /* 0x000fe20000410000 */
[----:B------:R-:W-:Y:S01]  /*6700*/  F2FP.F16.E4M3.UNPACK_B R46, R45.H1 ;  /* 0x0000002dff2e723e */ /* 0x000fe200030006ff */
[----:B------:R-:W-:-:S02]  /*6710*/  HADD2.F32 R52, -RZ, R104.H1_H1 ;  /* 0x30000068ff347230 */ /* 0x000fc40000004100 */
[-C--:B------:R-:W-:Y:S01]  /*6720*/  FFMA.FTZ R54, R47, R51.reuse, -R54 ;  /* 0x000000332f367223 */ /* 0x080fe20000010836 */
[----:B------:R-:W-:Y:S01]  /*6730*/  FFMA.FTZ R57, R50, R51, R57 ;  /* 0x0000003332397223 */ /* 0x000fe20000010039 */
[----:B------:R-:W-:Y:S01]  /*6740*/  F2FP.F16.E4M3.UNPACK_B R45, R45 ;  /* 0x0000002dff2d723e */ /* 0x000fe200020006ff */
[--C-:B------:R-:W-:Y:S01]  /*6750*/  HADD2.F32 R51, -RZ, R46.reuse.H1_H1 ;  /* 0x3000002eff337230 */ /* 0x100fe20000004100 */
[----:B------:R-:W-:Y:S01]  /*6760*/  F2FP.F16.E4M3.UNPACK_B R103, R103 ;  /* 0x00000067ff67723e */ /* 0x000fe200020006ff */
[----:B------:R-:W-:Y:S01]  /*6770*/  HADD2.F32 R50, -RZ, R46.H0_H0 ;  /* 0x2000002eff327230 */ /* 0x000fe20000004100 */
[----:B------:R-:W-:Y:S01]  /*6780*/  F2FP.F16.E4M3.UNPACK_B R58, R44.H1 ;  /* 0x0000002cff3a723e */ /* 0x000fe200030006ff */
[--C-:B------:R-:W-:Y:S02]  /*6790*/  HADD2.F32 R46, -RZ, R45.reuse.H0_H0 ;  /* 0x2000002dff2e7230 */ /* 0x100fe40000004100 */
[----:B------:R-:W-:Y:S01]  /*67a0*/  FMUL.FTZ R55, R51, R52 ;  /* 0x0000003433377220 */ /* 0x000fe20000410000 */
[----:B------:R-:W-:-:S02]  /*67b0*/  HADD2.F32 R47, -RZ, R45.H1_H1 ;  /* 0x3000002dff2f7230 */ /* 0x000fc40000004100 */
[----:B------:R-:W-:Y:S01]  /*67c0*/  FMUL.FTZ R52, R50, R52 ;  /* 0x0000003432347220 */ /* 0x000fe20000410000 */
[----:B------:R-:W-:Y:S02]  /*67d0*/  HADD2.F32 R104, -RZ, R104.H0_H0 ;  /* 0x20000068ff687230 */ /* 0x000fe40000004100 */
[--C-:B------:R-:W-:Y:S02]  /*67e0*/  HADD2.F32 R45, -RZ, R103.reuse.H1_H1 ;  /* 0x30000067ff2d7230 */ /* 0x100fe40000004100 */
[----:B------:R-:W-:Y:S02]  /*67f0*/  HADD2.F32 R103, -RZ, R103.H0_H0 ;  /* 0x20000067ff677230 */ /* 0x000fe40000004100 */
[-C--:B------:R-:W-:Y:S01]  /*6800*/  FMUL.FTZ R53, R47, R104.reuse ;  /* 0x000000682f357220 */ /* 0x080fe20000410000 */
[----:B------:R-:W-:Y:S01]  /*6810*/  FMUL.FTZ R104, R46, R104 ;  /* 0x000000682e687220 */ /* 0x000fe20000410000 */
[-C--:B------:R-:W-:Y:S01]  /*6820*/  FFMA.FTZ R51, R51, R45.reuse, R52 ;  /* 0x0000002d33337223 */ /* 0x080fe20000010034 */
[----:B------:R-:W-:Y:S01]  /*6830*/  FFMA.FTZ R50, R50, R45, -R55 ;  /* 0x0000002d32327223 */ /* 0x000fe20000010837 */
[----:B------:R-:W-:Y:S01]  /*6840*/  F2FP.F16.E4M3.UNPACK_B R52, R15.H1 ;  /* 0x0000000fff34723e */ /* 0x000fe200030006ff */
[-C--:B------:R-:W-:Y:S01]  /*6850*/  FFMA.FTZ R45, R46, R103.reuse, -R53 ;  /* 0x000000672e2d7223 */ /* 0x080fe20000010835 */
[----:B------:R-:W-:Y:S01]  /*6860*/  FFMA.FTZ R46, R47, R103, R104 ;  /* 0x000000672f2e7223 */ /* 0x000fe20000010068 */
[----:B------:R-:W-:Y:S01]  /*6870*/  F2FP.SATFINITE.E4M3.F32.PACK_AB_MERGE_C R47, R57, R54, RZ ;  /* 0x00000036392f723e */ /* 0x000fe200048070ff */
[----:B------:R-:W-:Y:S01]  /*6880*/  HADD2.F32 R60, -RZ, R58.H1_H1 ;  /* 0x3000003aff3c7230 */ /* 0x000fe20000004100 */
[----:B------:R-:W-:Y:S01]  /*6890*/  F2FP.SATFINITE.E4M3.F32.PACK_AB_MERGE_C R50, R51, R50, RZ ;  /* 0x000000323332723e */ /* 0x000fe200048070ff */
[--C-:B------:R-:W-:Y:S01]  /*68a0*/  HADD2.F32 R53, -RZ, R52.reuse.H0_H0 ;  /* 0x20000034ff357230 */ /* 0x100fe20000004100 */
[-C--:B------:R-:W-:Y:S01]  /*68b0*/  F2FP.F16.E4M3.UNPACK_B R55, R13.reuse.H1 ;  /* 0x0000000dff37723e */ /* 0x080fe200030006ff */
[----:B------:R-:W-:Y:S01]  /*68c0*/  HADD2.F32 R52, -RZ, R52.H1_H1 ;  /* 0x30000034ff347230 */ /* 0x000fe20000004100 */
[----:B------:R-:W-:Y:S01]  /*68d0*/  F2FP.F16.E4M3.UNPACK_B R51, R14.H1 ;  /* 0x0000000eff33723e */ /* 0x000fe200030006ff */
[----:B------:R-:W-:Y:S01]  /*68e0*/  HADD2.F32 R58, -RZ, R58.H0_H0 ;  /* 0x2000003aff3a7230 */ /* 0x000fe20000004100 */
        /* <DEDUP_REMOVED lines=14> */
[----:B------:R-:W-:Y:S01]  /*69d0*/  FFMA.FTZ R60, R51, R53, -R60 ;  /* 0x00000035333c7223 */ /* 0x000fe2000001083c */
[----:B------:R-:W-:-:S02]  /*69e0*/  HADD2.F32 R57, -RZ, R57.H0_H0 ;  /* 0x20000039ff397230 */ /* 0x000fc40000004100 */
[----:B------:R-:W-:Y:S01]  /*69f0*/  FFMA.FTZ R59, R44, R53, R59 ;  /* 0x000000352c3b7223 */ /* 0x000fe2000001003b */
[--C-:B------:R-:W-:Y:S02]  /*6a00*/  HADD2.F32 R44, -RZ, R15.reuse.H0_H0 ;  /* 0x2000000fff2c7230 */ /* 0x100fe40000004100 */
[----:B------:R-:W-:Y:S01]  /*6a10*/  FFMA.FTZ R56, R52, R56, R61 ;  /* 0x0000003834387223 */ /* 0x000fe2000001003d */
[----:B------:R-:W-:Y:S02]  /*6a20*/  HADD2.F32 R51, -RZ, R15.H1_H1 ;  /* 0x3000000fff337230 */ /* 0x000fe40000004100 */
[--C-:B------:R-:W-:Y:S01]  /*6a30*/  HADD2.F32 R15, -RZ, R14.reuse.H0_H0 ;  /* 0x2000000eff0f7230 */ /* 0x100fe20000004100 */
[----:B------:R-:W-:Y:S01]  /*6a40*/  F2FP.SATFINITE.E4M3.F32.PACK_AB_MERGE_C R59, R59, R60, RZ ;  /* 0x0000003c3b3b723e */ /* 0x000fe200048070ff */
[----:B------:R-:W-:Y:S02]  /*6a50*/  HADD2.F32 R14, -RZ, R14.H1_H1 ;  /* 0x3000000eff0e7230 */ /* 0x000fe40000004100 */
[----:B------:R-:W-:Y:S01]  /*6a60*/  FMUL.FTZ R53, R51, R58 ;  /* 0x0000003a33357220 */ /* 0x000fe20000410000 */
[----:B------:R-:W-:-:S02]  /*6a70*/  HADD2.F32 R55, -RZ, R55.H0_H0 ;  /* 0x20000037ff377230 */ /* 0x000fc40000004100 */
        /* <DEDUP_REMOVED lines=8> */
[----:B------:R-:W-:Y:S02]  /*6b00*/  F2FP.SATFINITE.E4M3.F32.PACK_AB_MERGE_C R56, R56, R13, RZ ;  /* 0x0000000d3838723e */ /* 0x000fe400048070ff */
[----:B------:R-:W-:-:S02]  /*6b10*/  F2FP.SATFINITE.E4M3.F32.PACK_AB_MERGE_C R13, R12, R11, R47 ;  /* 0x0000000b0c0d723e */ /* 0x000fc4000480702f */
[----:B------:R-:W-:Y:S02]  /*6b20*/  F2FP.SATFINITE.E4M3.F32.PACK_AB_MERGE_C R12, R46, R45, R50 ;  /* 0x0000002d2e0c723e */ /* 0x000fe40004807032 */
[----:B------:R-:W-:Y:S02]  /*6b30*/  F2FP.SATFINITE.E4M3.F32.PACK_AB_MERGE_C R14, R57, R52, R59 ;  /* 0x00000034390e723e */ /* 0x000fe4000480703b */
[----:B------:R-:W-:-:S07]  /*6b40*/  F2FP.SATFINITE.E4M3.F32.PACK_AB_MERGE_C R15, R58, R53, R56 ;  /* 0x000000353a0f723e */ /* 0x000fce0004807038 */
.L_x_3108:
[----:B------:R-:W-:Y:S05]  /*6b50*/  BSYNC B2 ;  /* 0x0000000000027941 */ /* 0x000fea0003800000 */
.L_x_3107:
[----:B0-----:R0:W-:Y:S02]  /*6b60*/  ST.E.128 desc[UR46][R48.64], R12 ;  /* 0x0000000c30007985 */ /* 0x0011e4000c101d2e */
.L_x_3102:
[----:B------:R-:W-:Y:S05]  /*6b70*/  BSYNC B1 ;  /* 0x0000000000017941 */ /* 0x000fea0003800000 */
.L_x_3101:
[----:B------:R-:W-:-:S03]  /*6b80*/  UMOV UR4, 0xffffffff ;  /* 0xffffffff00047882 */ /* 0x000fc60000000000 */
[----:B------:R-:W-:Y:S05]  /*6b90*/  BRA.DIV UR4, `(.L_x_3109) ;  /* 0x000002be04e47947 */ /* 0x000fea000b800000 */
[----:B0-2---:R-:W0:Y:S04]  /*6ba0*/  SHFL.IDX PT, R100, R100, 0x3, 0x181f ;  /* 0x00781f0064647f89 */ /* 0x005e2800000e0000 */
[----:B------:R-:W2:Y:S02]  /*6bb0*/  SHFL.IDX PT, R99, R99, 0x3, 0x181f ;  /* 0x00781f0063637f89 */ /* 0x000ea400000e0000 */
.L_x_3452:
        /* <DEDUP_REMOVED lines=20> */
[----:B-1----:R-:W-:Y:S01]  /*6d00*/  IMAD.MOV.U32 R11, RZ, RZ, R13 ;  /* 0x000000ffff0b7224 */ /* 0x002fe200078e000d */
[----:B------:R-:W-:Y:S01]  /*6d10*/  PRMT R42, R42, 0x654, R41 ;  /* 0x000006542a2a7816 */ /* 0x000fe20000000029 */
[----:B------:R-:W-:Y:S01]  /*6d20*/  IMAD.MOV.U32 R41, RZ, RZ, R12 ;  /* 0x000000ffff297224 */ /* 0x000fe200078e000c */
[----:B------:R-:W-:Y:S01]  /*6d30*/  LOP3.LUT R13, R40, 0xff00, R43, 0xf8, !PT ;  /* 0x0000ff00280d7812 */ /* 0x000fe200078ef82b */
[----:B------:R-:W-:Y:S01]  /*6d40*/  IMAD.U32 R40, R48, 0x10000, RZ ;  /* 0x0001000030287824 */ /* 0x000fe200078e00ff */
        /* <DEDUP_REMOVED lines=92> */
.L_x_3114:
[----:B------:R-:W-:Y:S05]  /*7310*/  BSYNC B2 ;  /* 0x0000000000027941 */ /* 0x000fea0003800000 */
.L_x_3113:
[----:B-1----:R0:W-:Y:S02]  /*7320*/  ST.E.128 desc[UR46][R44.64], R12 ;  /* 0x0000000c2c007985 */ /* 0x0021e4000c101d2e */
.L_x_3112:
[----:B------:R-:W-:Y:S05]  /*7330*/  BSYNC B1 ;  /* 0x0000000000017941 */ /* 0x000fea0003800000 */
.L_x_3111:
[----:B------:R-:W-:-:S13]  /*7340*/  LOP3.LUT P2, RZ, R123, 0x2, RZ, 0xc0, !PT ;  /* 0x000000027bff7812 */ /* 0x000fda000784c0ff */
[----:B------:R-:W-:Y:S05]  /*7350*/  @P2 BRA `(.L_x_3110) ;  /* 0x0000005400882947 */ /* 0x000fea0003800000 */
[----:B0-----:R0:W0:Y:S01]  /*7360*/  LDS.128 R12, [R89+0x2f400] ;  /* 0x02f40000590c7984 */ /* 0x0010220000000c00 */
[----:B--2---:R-:W-:Y:S01]  /*7370*/  IADD3 R40, P2, R22, R99, RZ ;  /* 0x0000006316287210 */ /* 0x004fe20007f5e0ff */
[----:B------:R-:W-:Y:S04]  /*7380*/  BSSY B1, `(.L_x_3115) ;  /* 0x000006e000017945 */ /* 0x000fe80003800000 */
[----:B------:R-:W-:Y:S01]  /*7390*/  IMAD.X R41, R100, 0x1, R217, P2 ;  /* 0x0000000164297824 */ /* 0x000fe200010e06d9 */
[----:B------:R-:W-:-:S13]  /*73a0*/  ISETP.GE.AND P2, PT, R218, R101, PT ;  /* 0x00000065da00720c */ /* 0x000fda0003f46270 */
[----:B------:R-:W-:Y:S05]  /*73b0*/  @P2 BRA `(.L_x_3116) ;  /* 0x0000000400a82947 */ /* 0x000fea0003800000 */
[--C-:B------:R-:W-:Y:S02]  /*73c0*/  SHF.R.U32.HI R44, RZ, 0x8, R37.reuse ;  /* 0x00000008ff2c7819 */ /* 0x100fe40000011625 */
[----:B----4-:R-:W-:Y:S02]  /*73d0*/  LOP3.LUT R11, R37, 0xff, RZ, 0xc0, !PT ;  /* 0x000000ff250b7812 */ /* 0x010fe400078ec0ff */
[----:B------:R-:W-:Y:S02]  /*73e0*/  SHF.R.U32.HI R36, RZ, 0x18, R37 ;  /* 0x00000018ff247819 */ /* 0x000fe40000011625 */
[----:B------:R-:W-:Y:S02]  /*73f0*/  SHF.R.U32.HI R38, RZ, 0x8, R39 ;  /* 0x00000008ff267819 */ /* 0x000fe40000011627 */
[----:B------:R-:W-:Y:S01]  /*7400*/  PRMT R36, R36, 0x654, R11 ;  /* 0x0000065424247816 */ /* 0x000fe2000000000b */
[----:B------:R-:W-:Y:S01]  /*7410*/  IMAD.SHL.U32 R11, R44, 0x100, RZ ;  /* 0x000001002c0b7824 */ /* 0x000fe200078e00ff */
[----:B------:R-:W-:Y:S01]  /*7420*/  SHF.R.U32.HI R45, RZ, 0x10, R37 ;  /* 0x00000010ff2d7819 */ /* 0x000fe20000011625 */
[----:B------:R-:W-:Y:S01]  /*7430*/  IMAD.SHL.U32 R38, R38, 0x100, RZ ;  /* 0x0000010026267824 */ /* 0x000fe200078e00ff */
[----:B------:R-:W-:Y:S01]  /*7440*/  SHF.R.U32.HI R42, RZ, 0x10, R39 ;  /* 0x00000010ff2a7819 */ /* 0x000fe20000011627 */
[----:B0-----:R-:W-:Y:S01]  /*7450*/  IMAD.MOV.U32 R37, RZ, RZ, R12 ;  /* 0x000000ffff257224 */ /* 0x001fe200078e000c */
[----:B------:R-:W-:Y:S01]  /*7460*/  LOP3.LUT R43, R39, 0xff0000ff, RZ, 0xc0, !PT ;  /* 0xff0000ff272b7812 */ /* 0x000fe200078ec0ff */
[----:B------:R-:W-:Y:S01]  /*7470*/  IMAD.U32 R12, R45, 0x10000, RZ ;  /* 0x000100002d0c7824 */ /* 0x000fe200078e00ff */
[----:B------:R-:W-:Y:S01]  /*7480*/  LOP3.LUT R39, R36, 0xff00, R11, 0xf8, !PT ;  /* 0x0000ff0024277812 */ /* 0x000fe200078ef80b */
[----:B------:R-:W-:Y:S01]  /*7490*/  IMAD.U32 R36, R42, 0x10000, RZ ;  /* 0x000100002a247824 */ /* 0x000fe200078e00ff */
[----:B------:R-:W-:-:S02]  /*74a0*/  LOP3.LUT R43, R43, 0xff00, R38, 0xf8, !PT ;  /* 0x0000ff002b2b7812 */ /* 0x000fc400078ef826 */
[----:B------:R-:W-:Y:S02]  /*74b0*/  F2FP.F16.E4M3.UNPACK_B R38, R73.H1 ;  /* 0x00000049ff26723e */ /* 0x000fe400030006ff */
[-C--:B------:R-:W-:Y:S02]  /*74c0*/  F2FP.F16.E4M3.UNPACK_B R11, R13.reuse ;  /* 0x0000000dff0b723e */ /* 0x080fe400020006ff */
[----:B------:R-:W-:Y:S01]  /*74d0*/  LOP3.LUT R12, R39, 0xff0000, R12, 0xf8, !PT ;  /* 0x00ff0000270c7812 */ /* 0x000fe200078ef80c */
[--C-:B------:R-:W-:Y:S01]  /*74e0*/  HADD2.F32 R44, -RZ, R38.reuse.H1_H1 ;  /* 0x30000026ff2c7230 */ /* 0x100fe20000004100 */
[----:B------:R-:W-:Y:S01]  /*74f0*/  LOP3.LUT R45, R43, 0xff0000, R36, 0xf8, !PT ;  /* 0x00ff00002b2d7812 */ /* 0x000fe200078ef824 */
[----:B------:R-:W-:Y:S01]  /*7500*/  HADD2.F32 R43, -RZ, R38.H0_H0 ;  /* 0x20000026ff2b7230 */ /* 0x000fe20000004100 */
[----:B------:R-:W-:Y:S01]  /*7510*/  F2FP.F16.E4M3.UNPACK_B R39, R72.H1 ;  /* 0x00000048ff27723e */ /* 0x000fe200030006ff */
[--C-:B------:R-:W-:Y:S01]  /*7520*/  HADD2.F32 R36, -RZ, R11.reuse.H1_H1 ;  /* 0x3000000bff247230 */ /* 0x100fe20000004100 */
[----:B------:R-:W-:Y:S01]  /*7530*/  F2FP.F16.E4M3.UNPACK_B R13, R13.H1 ;  /* 0x0000000dff0d723e */ /* 0x000fe200030006ff */
[----:B------:R-:W-:Y:S01]  /*7540*/  HADD2.F32 R11, -RZ, R11.H0_H0 ;  /* 0x2000000bff0b7230 */ /* 0x000fe20000004100 */
[----:B------:R-:W-:Y:S01]  /*7550*/  F2FP.F16.E4M3.UNPACK_B R73, R73 ;  /* 0x00000049ff49723e */ /* 0x000fe200020006ff */
[----:B------:R-:W-:-:S02]  /*7560*/  HADD2.F32 R42, -RZ, R39.H0_H0 ;  /* 0x20000027ff2a7230 */ /* 0x000fc40000004100 */
[-C--:B------:R-:W-:Y:S01]  /*7570*/  FMUL.FTZ R46, R36, R43.reuse ;  /* 0x0000002b242e7220 */ /* 0x080fe20000410000 */
[--C-:B------:R-:W-:Y:S02]  /*7580*/  HADD2.F32 R38, -RZ, R13.reuse.H1_H1 ;  /* 0x3000000dff267230 */ /* 0x100fe40000004100 */
[C---:B------:R-:W-:Y:S01]  /*7590*/  FMUL.FTZ R43, R11.reuse, R43 ;  /* 0x0000002b0b2b7220 */ /* 0x040fe20000410000 */
[----:B------:R-:W-:Y:S02]  /*75a0*/  HADD2.F32 R13, -RZ, R13.H0_H0 ;  /* 0x2000000dff0d7230 */ /* 0x000fe40000004100 */
[----:B------:R-:W-:Y:S01]  /*75b0*/  FFMA.FTZ R11, R11, R42, -R46 ;  /* 0x0000002a0b0b7223 */ /* 0x000fe2000001082e */
[----:B------:R-:W-:Y:S02]  /*75c0*/  HADD2.F32 R39, -RZ, R39.H1_H1 ;  /* 0x30000027ff277230 */ /* 0x000fe40000004100 */
[----:B------:R-:W-:Y:S01]  /*75d0*/  FMUL.FTZ R46, R38, R44 ;  /* 0x0000002c262e7220 */ /* 0x000fe20000410000 */
[----:B------:R-:W-:Y:S01]  /*75e0*/  FFMA.FTZ R36, R36, R42, R43 ;  /* 0x0000002a24247223 */ /* 0x000fe2000001002b */
[C---:B------:R-:W-:Y:S01]  /*75f0*/  FMUL.FTZ R47, R13.reuse, R44 ;  /* 0x0000002c0d2f7220 */ /* 0x040fe20000410000 */
[----:B------:R-:W-:Y:S01]  /*7600*/  F2FP.F16.E4M3.UNPACK_B R72, R72 ;  /* 0x00000048ff48723e */ /* 0x000fe200020006ff */
[----:B------:R-:W-:Y:S01]  /*7610*/  FFMA.FTZ R49, R13, R39, -R46 ;  /* 0x000000270d317223 */ /* 0x000fe2000001082e */
[----:B------:R-:W-:Y:S01]  /*7620*/  F2FP.F16.E4M3.UNPACK_B R13, R37.H1 ;  /* 0x00000025ff0d723e */ /* 0x000fe200030006ff */
[----:B------:R-:W-:Y:S01]  /*7630*/  FFMA.FTZ R50, R38, R39, R47 ;  /* 0x0000002726327223 */ /* 0x000fe2000001002f */
[----:B------:R-:W-:Y:S01]  /*7640*/  HADD2.F32 R43, -RZ, R73.H1_H1 ;  /* 0x30000049ff2b7230 */ /* 0x000fe20000004100 */
[----:B------:R-:W-:Y:S01]  /*7650*/  F2FP.F16.E4M3.UNPACK_B R37, R37 ;  /* 0x00000025ff25723e */ /* 0x000fe200020006ff */
[----:B------:R-:W-:-:S02]  /*7660*/  HADD2.F32 R42, -RZ, R72.H1_H1 ;  /* 0x30000048ff2a7230 */ /* 0x000fc40000004100 */
[--C-:B------:R-:W-:Y:S01]  /*7670*/  HADD2.F32 R38, -RZ, R13.reuse.H0_H0 ;  /* 0x2000000dff267230 */ /* 0x100fe20000004100 */
[----:B------:R-:W-:Y:S01]  /*7680*/  F2FP.SATFINITE.E4M3.F32.PACK_AB_MERGE_C R53, R50, R49, RZ ;  /* 0x000000313235723e */ /* 0x000fe200048070ff */
[----:B------:R-:W-:Y:S02]  /*7690*/  HADD2.F32 R39, -RZ, R13.H1_H1 ;  /* 0x3000000dff277230 */ /* 0x000fe40000004100 */
[----:B------:R-:W-:Y:S02]  /*76a0*/  HADD2.F32 R13, -RZ, R37.H0_H0 ;  /* 0x20000025ff0d7230 */ /* 0x000fe40000004100 */
[-C--:B------:R-:W-:Y:S01]  /*76b0*/  FMUL.FTZ R48, R38, R43.reuse ;  /* 0x0000002b26307220 */ /* 0x080fe20000410000 */
[----:B------:R-:W-:Y:S02]  /*76c0*/  HADD2.F32 R44, -RZ, R73.H0_H0 ;  /* 0x20000049ff2c7230 */ /* 0x000fe40000004100 */
[----:B------:R-:W-:Y:S01]  /*76d0*/  FMUL.FTZ R47, R39, R43 ;  /* 0x0000002b272f7220 */ /* 0x000fe20000410000 */
[----:B------:R-:W-:-:S02]  /*76e0*/  HADD2.F32 R37, -RZ, R37.H1_H1 ;  /* 0x30000025ff257230 */ /* 0x000fc40000004100 */
[-C--:B------:R-:W-:Y:S01]  /*76f0*/  FFMA.FTZ R48, R39, R42.reuse, R48 ;  /* 0x0000002a27307223 */ /* 0x080fe20000010030 */
[----:B------:R-:W-:Y:S02]  /*7700*/  HADD2.F32 R72, -RZ, R72.H0_H0 ;  /* 0x20000048ff487230 */ /* 0x000fe40000004100 */
[----:B------:R-:W-:Y:S01]  /*7710*/  FFMA.FTZ R47, R38, R42, -R47 ;  /* 0x0000002a262f7223 */ /* 0x000fe2000001082f */
[----:B------:R-:W-:Y:S01]  /*7720*/  F2FP.F16.E4M3.UNPACK_B R38, R15.H1 ;  /* 0x0000000fff26723e */ /* 0x000fe200030006ff */
[-C--:B------:R-:W-:Y:S01]  /*7730*/  FMUL.FTZ R46, R37, R44.reuse ;  /* 0x0000002c252e7220 */ /* 0x080fe20000410000 */
[C---:B------:R-:W-:Y:S01]  /*7740*/  FMUL.FTZ R44, R13.reuse, R44 ;  /* 0x0000002c0d2c7220 */ /* 0x040fe20000410000 */
[----:B------:R-:W-:Y:S02]  /*7750*/  F2FP.F16.E4M3.UNPACK_B R43, R12 ;  /* 0x0000000cff2b723e */ /* 0x000fe400020006ff */
[----:B------:R-:W-:Y:S01]  /*7760*/  F2FP.SATFINITE.E4M3.F32.PACK_AB_MERGE_C R52, R48, R47, RZ ;  /* 0x0000002f3034723e */ /* 0x000fe200048070ff */
[-C--:B------:R-:W-:Y:S01]  /*7770*/  FFMA.FTZ R13, R13, R72.reuse, -R46 ;  /* 0x000000480d0d7223 */ /* 0x080fe2000001082e */
[-C--:B------:R-:W-:Y:S01]  /*7780*/  F2FP.F16.E4M3.UNPACK_B R47, R45.reuse.H1 ;  /* 0x0000002dff2f723e */ /* 0x080fe200030006ff */
[----:B------:R-:W-:Y:S01]  /*7790*/  FFMA.FTZ R72, R37, R72, R44 ;  /* 0x0000004825487223 */ /* 0x000fe2000001002c */
[----:B------:R-:W-:Y:S01]  /*77a0*/  F2FP.F16.E4M3.UNPACK_B R44, R12.H1 ;  /* 0x0000000cff2c723e */ /* 0x000fe200030006ff */
[--C-:B------:R-:W-:Y:S01]  /*77b0*/  HADD2.F32 R42, -RZ, R38.reuse.H1_H1 ;  /* 0x30000026ff2a7230 */ /* 0x100fe20000004100 */
[----:B------:R-:W-:Y:S01]  /*77c0*/  F2FP.F16.E4M3.UNPACK_B R37, R14.H1 ;  /* 0x0000000eff25723e */ /* 0x000fe200030006ff */
        /* <DEDUP_REMOVED lines=8> */
[----:B------:R-:W-:Y:S02]  /*7850*/  HADD2.F32 R48, -RZ, R46.H1_H1 ;  /* 0x3000002eff307230 */ /* 0x000fe40000004100 */
[----:B------:R-:W-:Y:S01]  /*7860*/  FFMA.FTZ R51, R39, R45, -R12 ;  /* 0x0000002d27337223 */ /* 0x000fe2000001080c */
[----:B------:R-:W-:Y:S01]  /*7870*/  HADD2.F32 R37, -RZ, R37.H0_H0 ;  /* 0x20000025ff257230 */ /* 0x000fe20000004100 */
[----:B------:R-:W-:Y:S01]  /*7880*/  F2FP.F16.E4M3.UNPACK_B R14, R14 ;  /* 0x0000000eff0e723e */ /* 0x000fe200020006ff */
[----:B------:R-:W-:Y:S02]  /*7890*/  HADD2.F32 R12, -RZ, R43.H1_H1 ;  /* 0x3000002bff0c7230 */ /* 0x000fe40000004100 */
[----:B------:R-:W-:Y:S01]  /*78a0*/  FMUL.FTZ R50, R38, R48 ;  /* 0x0000003026327220 */ /* 0x000fe20000410000 */
[----:B------:R-:W-:-:S02]  /*78b0*/  HADD2.F32 R44, -RZ, R44.H0_H0 ;  /* 0x2000002cff2c7230 */ /* 0x000fc40000004100 */
[C---:B------:R-:W-:Y:S01]  /*78c0*/  FMUL.FTZ R39, R37.reuse, R48 ;  /* 0x0000003025277220 */ /* 0x040fe20000410000 */
[----:B------:R-:W-:Y:S01]  /*78d0*/  FFMA.FTZ R48, R42, R45, R49 ;  /* 0x0000002d2a307223 */ /* 0x000fe20000010031 */
[-C--:B------:R-:W-:Y:S01]  /*78e0*/  FFMA.FTZ R50, R37, R12.reuse, -R50 ;  /* 0x0000000c25327223 */ /* 0x080fe20000010832 */
[--C-:B------:R-:W-:Y:S02]  /*78f0*/  HADD2.F32 R37, -RZ, R15.reuse.H0_H0 ;  /* 0x2000000fff257230 */ /* 0x100fe40000004100 */
[----:B------:R-:W-:Y:S01]  /*7900*/  FFMA.FTZ R49, R38, R12, R39 ;  /* 0x0000000c26317223 */ /* 0x000fe20000010027 */
[--C-:B------:R-:W-:Y:S01]  /*7910*/  HADD2.F32 R12, -RZ, R14.reuse.H0_H0 ;  /* 0x2000000eff0c7230 */ /* 0x100fe20000004100 */
[----:B------:R-:W-:Y:S01]  /*7920*/  F2FP.SATFINITE.E4M3.F32.PACK_AB_MERGE_C R48, R48, R51, RZ ;  /* 0x000000333030723e */ /* 0x000fe200048070ff */
[----:B------:R-:W-:Y:S01]  /*7930*/  HADD2.F32 R15, -RZ, R15.H1_H1 ;  /* 0x3000000fff0f7230 */ /* 0x000fe20000004100 */
[----:B------:R-:W-:Y:S01]  /*7940*/  F2FP.SATFINITE.E4M3.F32.PACK_AB_MERGE_C R11, R36, R11, R53 ;  /* 0x0000000b240b723e */ /* 0x000fe20004807035 */
[----:B------:R-:W-:Y:S01]  /*7950*/  HADD2.F32 R38, -RZ, R47.H0_H0 ;  /* 0x2000002fff267230 */ /* 0x000fe20000004100 */
[----:B------:R-:W-:Y:S01]  /*7960*/  F2FP.SATFINITE.E4M3.F32.PACK_AB_MERGE_C R49, R49, R50, RZ ;  /* 0x000000323131723e */ /* 0x000fe200048070ff */
[----:B------:R-:W-:-:S02]  /*7970*/  HADD2.F32 R14, -RZ, R14.H1_H1 ;  /* 0x3000000eff0e7230 */ /* 0x000fc40000004100 */
[----:B------:R-:W-:Y:S02]  /*7980*/  HADD2.F32 R39, -RZ, R46.H0_H0 ;  /* 0x2000002eff277230 */ /* 0x000fe40000004100 */
[-C--:B------:R-:W-:Y:S01]  /*7990*/  FMUL.FTZ R42, R15, R38.reuse ;  /* 0x000000260f2a7220 */ /* 0x080fe20000410000 */
[----:B------:R-:W-:Y:S02]  /*79a0*/  HADD2.F32 R43, -RZ, R43.H0_H0 ;  /* 0x2000002bff2b7230 */ /* 0x000fe40000004100 */
[C---:B------:R-:W-:Y:S01]  /*79b0*/  FMUL.FTZ R38, R37.reuse, R38 ;  /* 0x0000002625267220 */ /* 0x040fe20000410000 */
[-C--:B------:R-:W-:Y:S01]  /*79c0*/  FMUL.FTZ R45, R14, R39.reuse ;  /* 0x000000270e2d7220 */ /* 0x080fe20000410000 */
[C---:B------:R-:W-:Y:S01]  /*79d0*/  FMUL.FTZ R39, R12.reuse, R39 ;  /* 0x000000270c277220 */ /* 0x040fe20000410000 */
[-C--:B------:R-:W-:Y:S01]  /*79e0*/  FFMA.FTZ R42, R37, R44.reuse, -R42 ;  /* 0x0000002c252a7223 */ /* 0x080fe2000001082a */
[----:B------:R-:W-:Y:S01]  /*79f0*/  FFMA.FTZ R15, R15, R44, R38 ;  /* 0x0000002c0f0f7223 */ /* 0x000fe20000010026 */
[-C--:B------:R-:W-:Y:S01]  /*7a00*/  FFMA.FTZ R45, R12, R43.reuse, -R45 ;  /* 0x0000002b0c2d7223 */ /* 0x080fe2000001082d */
[----:B------:R-:W-:Y:S01]  /*7a10*/  FFMA.FTZ R14, R14, R43, R39 ;  /* 0x0000002b0e0e7223 */ /* 0x000fe20000010027 */
[----:B------:R-:W-:-:S02]  /*7a20*/  F2FP.SATFINITE.E4M3.F32.PACK_AB_MERGE_C R12, R72, R13, R52 ;  /* 0x0000000d480c723e */ /* 0x000fc40004807034 */
[----:B------:R-:W-:Y:S02]  /*7a30*/  F2FP.SATFINITE.E4M3.F32.PACK_AB_MERGE_C R15, R15, R42, R48 ;  /* 0x0000002a0f0f723e */ /* 0x000fe40004807030 */
[----:B------:R-:W-:Y:S02]  /*7a40*/  F2FP.SATFINITE.E4M3.F32.PACK_AB_MERGE_C R14, R14, R45, R49 ;  /* 0x0000002d0e0e723e */ /* 0x000fe40004807031 */
[----:B------:R-:W-:-:S07]  /*7a50*/  MOV R13, R11 ;  /* 0x0000000b000d7202 */ /* 0x000fce0000000f00 */
.L_x_3116:
[----:B------:R-:W-:Y:S05]  /*7a60*/  BSYNC B1 ;  /* 0x0000000000017941 */ /* 0x000fea0003800000 */
.L_x_3115:
[----:B0-----:R0:W-:Y:S01]  /*7a70*/  ST.E.128 desc[UR46][R40.64], R12 ;  /* 0x0000000c28007985 */ /* 0x0011e2000c101d2e */
[----:B------:R-:W-:Y:S05]  /*7a80*/  BRA `(.L_x_3110) ;  /* 0x0000004c00bc7947 */ /* 0x000fea0003800000 */
.L_x_3070:
[C---:B------:R-:W-:Y:S01]  /*7a90*/  ISETP.GE.AND P5, PT, R219.reuse, R97, PT ;  /* 0x00000061db00720c */ /* 0x040fe20003fa6270 */
[C---:B------:R-:W-:Y:S01]  /*7aa0*/  VIADD R36, R219.reuse, 0x60 ;  /* 0x00000060db247836 */ /* 0x040fe20000000000 */
[----:B------:R-:W-:Y:S01]  /*7ab0*/  P2R R40, PR, RZ, 0x1 ;  /* 0x00000001ff287803 */ /* 0x000fe20000000000 */
[----:B------:R-:W-:Y:S01]  /*7ac0*/  VIADD R41, R219, 0x20 ;  /* 0x00000020db297836 */ /* 0x000fe20000000000 */
[----:B------:R-:W-:Y:S02]  /*7ad0*/  ISETP.GE.OR P5, PT, R16, R101, P5 ;  /* 0x000000651000720c */ /* 0x000fe40002fa6670 */
[----:B------:R-:W-:-:S11]  /*7ae0*/  CS2R R42, SRZ ;  /* 0x00000000002a7805 */ /* 0x000fd6000001ff00 */
        /* <DEDUP_REMOVED lines=19> */
[----:B---3--:R-:W-:-:S03]  /*7c20*/  @!P2 IADD3 R74, P3, P4, R84, R74, R38 ;  /* 0x0000004a544aa210 */ /* 0x008fc60007c7e026 */
[----:B------:R-:W-:-:S05]  /*7c30*/  @!P2 IMAD.IADD R37, R39, 0x1, R37 ;  /* 0x000000012725a824 */ /* 0x000fca00078e0225 */
[----:B------:R-:W-:Y:S02]  /*7c40*/  @!P2 IADD3.X R75, R76, R75, R37, P3, P4 ;  /* 0x0000004b4c4ba210 */ /* 0x000fe40001fe8425 */
[----:B-1----:R-:W-:-:S04]  /*7c50*/  @!P5 IADD3 R46, P3, P4, R84, R46, R14 ;  /* 0x0000002e542ed210 */ /* 0x002fc80007c7e00e */
[----:B------:R-:W-:Y:S02]  /*7c60*/  @!P5 IADD3.X R47, R76, R47, R11, P3, P4 ;  /* 0x0000002f4c2fd210 */ /* 0x000fe40001fe840b */
[----:B------:R-:W-:Y:S02]  /*7c70*/  ISETP.GE.AND P4, PT, R41, R97, PT ;  /* 0x000000612900720c */ /* 0x000fe40003f86270 */
[----:B------:R-:W-:Y:S02]  /*7c80*/  IADD3 R41, R219, 0x40, RZ ;  /* 0x00000040db297810 */ /* 0x000fe40007ffe0ff */
[----:B------:R-:W-:-:S13]  /*7c90*/  ISETP.GE.OR P4, PT, R16, R101, P4 ;  /* 0x000000651000720c */ /* 0x000fda0002786670 */
[----:B------:R-:W-:Y:S01]  /*7ca0*/  @!P4 IADD3 R39, P3, P6, R80, R12, R20 ;  /* 0x0000000c5027c210 */ /* 0x000fe20007e7e014 */
[----:B------:R-:W0:Y:S03]  /*7cb0*/  @!P4 LDC.64 R52, c[0x0][0x3e8] ;  /* 0x0000fa00ff34cb82 */ /* 0x000e260000000a00 */
[----:B------:R-:W-:Y:S02]  /*7cc0*/  @!P4 IADD3.X R38, R69, R88, R8, P3, P6 ;  /* 0x000000584526c210 */ /* 0x000fe40001fec408 */
[----:B------:R-:W-:-:S03]  /*7cd0*/  ISETP.GE.AND P3, PT, R41, R97, PT ;  /* 0x000000612900720c */ /* 0x000fc60003f66270 */
        /* <DEDUP_REMOVED lines=9> */
[----:B------:R-:W-:Y:S02]  /*7d70*/  ISETP.NE.AND P0, PT, R40, RZ, PT ;  /* 0x000000ff2800720c */ /* 0x000fe40003f05270 */
[----:B------:R-:W-:Y:S01]  /*7d80*/  CS2R R40, SRZ ;  /* 0x0000000000287805 */ /* 0x000fe2000001ff00 */
[----:B------:R-:W-:Y:S01]  /*7d90*/  @!P4 IMAD.X R53, R38, 0x1, R53, P6 ;  /* 0x000000012635c824 */ /* 0x000fe200030e0635 */
[----:B-1----:R-:W-:Y:S02]  /*7da0*/  @!P4 IADD3 R54, P6, R15, R54, RZ ;  /* 0x000000360f36c210 */ /* 0x002fe40007fde0ff */
[----:B------:R-:W-:Y:S01]  /*7db0*/  CS2R R38, SRZ ;  /* 0x0000000000267805 */ /* 0x000fe2000001ff00 */
[----:B------:R-:W0:Y:S01]  /*7dc0*/  @!P3 LDC.64 R14, c[0x0][0x3e8] ;  /* 0x0000fa00ff0ebb82 */ /* 0x000e220000000a00 */
[----:B------:R1:W2:Y:S01]  /*7dd0*/  @!P5 LDG.E.128 R40, desc[UR46][R46.64] ;  /* 0x0000002e2e28d981 */ /* 0x0002a2000c1e1d00 */
[----:B------:R-:W-:Y:S01]  /*7de0*/  @!P4 IMAD.X R55, R12, 0x1, R55, P6 ;  /* 0x000000010c37c824 */ /* 0x000fe200030e0637 */
[----:B0-----:R-:W-:-:S05]  /*7df0*/  @!P3 IADD3 R14, P6, R13, R14, RZ ;  /* 0x0000000e0d0eb210 */ /* 0x001fca0007fde0ff */
[----:B------:R-:W0:Y:S01]  /*7e00*/  @!P3 LDC.64 R12, c[0x0][0x400] ;  /* 0x00010000ff0cbb82 */ /* 0x000e220000000a00 */
[----:B------:R-:W-:Y:S01]  /*7e10*/  @!P3 IMAD.X R15, R88, 0x1, R15, P6 ;  /* 0x00000001580fb824 */ /* 0x000fe200030e060f */
[----:B-1----:R-:W-:Y:S02]  /*7e20*/  CS2R R46, SRZ ;  /* 0x00000000002e7805 */ /* 0x002fe4000001ff00 */
[----:B------:R-:W-:Y:S02]  /*7e30*/  CS2R R50, SRZ ;  /* 0x0000000000327805 */ /* 0x000fe4000001ff00 */
[----:B------:R-:W-:Y:S02]  /*7e40*/  CS2R R48, SRZ ;  /* 0x0000000000307805 */ /* 0x000fe4000001ff00 */
[----:B------:R-:W-:Y:S02]  /*7e50*/  CS2R R58, SRZ ;  /* 0x00000000003a7805 */ /* 0x000fe4000001ff00 */
[----:B------:R-:W-:-:S02]  /*7e60*/  CS2R R56, SRZ ;  /* 0x0000000000387805 */ /* 0x000fc4000001ff00 */
        /* <DEDUP_REMOVED lines=19> */
[----:B------:R-:W-:Y:S02]  /*7fa0*/  ISETP.GE.AND P2, PT, R16, R101, PT ;  /* 0x000000651000720c */ /* 0x000fe40003f46270 */
[----:B--2---:R-:W-:Y:S01]  /*7fb0*/  MOV R118, R42 ;  /* 0x0000002a00767202 */ /* 0x004fe20000000f00 */
[----:B------:R-:W-:Y:S02]  /*7fc0*/  IMAD.MOV.U32 R117, RZ, RZ, R40 ;  /* 0x000000ffff757224 */ /* 0x000fe400078e0028 */
[----:B---3--:R-:W-:Y:S02]  /*7fd0*/  IMAD.MOV.U32 R114, RZ, RZ, R50 ;  /* 0x000000ffff727224 */ /* 0x008fe400078e0032 */
[----:B------:R-:W-:Y:S02]  /*7fe0*/  IMAD.MOV.U32 R115, RZ, RZ, R48 ;  /* 0x000000ffff737224 */ /* 0x000fe400078e0030 */
[----:B----4-:R-:W-:-:S02]  /*7ff0*/  IMAD.MOV.U32 R101, RZ, RZ, R62 ;  /* 0x000000ffff657224 */ /* 0x010fc400078e003e */
[----:B------:R-:W-:Y:S02]  /*8000*/  IMAD.MOV.U32 R102, RZ, RZ, R60 ;  /* 0x000000ffff667224 */ /* 0x000fe400078e003c */
[----:B-----5:R-:W-:Y:S02]  /*8010*/  IMAD.MOV.U32 R103, RZ, RZ, R66 ;  /* 0x000000ffff677224 */ /* 0x020fe400078e0042 */
[----:B------:R-:W-:Y:S02]  /*8020*/  IMAD.MOV.U32 R104, RZ, RZ, R64 ;  /* 0x000000ffff687224 */ /* 0x000fe400078e0040 */
[----:B------:R-:W-:Y:S02]  /*8030*/  IMAD.MOV.U32 R109, RZ, RZ, R58 ;  /* 0x000000ffff6d7224 */ /* 0x000fe400078e003a */
[----:B------:R-:W-:Y:S02]  /*8040*/  IMAD.MOV.U32 R110, RZ, RZ, R56 ;  /* 0x000000ffff6e7224 */ /* 0x000fe400078e0038 */
[----:B------:R-:W-:-:S02]  /*8050*/  IMAD.MOV.U32 R119, RZ, RZ, R38 ;  /* 0x000000ffff777224 */ /* 0x000fc400078e0026 */
[----:B------:R-:W-:Y:S02]  /*8060*/  IMAD.MOV.U32 R116, RZ, RZ, R36 ;  /* 0x000000ffff747224 */ /* 0x000fe400078e0024 */
[----:B------:R-:W-:Y:S02]  /*8070*/  IMAD.MOV.U32 R112, RZ, RZ, R46 ;  /* 0x000000ffff707224 */ /* 0x000fe400078e002e */
[----:B------:R-:W-:Y:S02]  /*8080*/  IMAD.MOV.U32 R113, RZ, RZ, R44 ;  /* 0x000000ffff717224 */ /* 0x000fe400078e002c */
[----:B------:R-:W-:Y:S01]  /*8090*/  IMAD.MOV.U32 R107, RZ, RZ, R54 ;  /* 0x000000ffff6b7224 */ /* 0x000fe200078e0036 */
[----:B------:R-:W-:Y:S01]  /*80a0*/  MOV R108, R52 ;  /* 0x00000034006c7202 */ /* 0x000fe20000000f00 */
[----:B------:R-:W-:Y:S06]  /*80b0*/  @!P5 BRA `(.L_x_3117) ;  /* 0x000000000004d947 */ /* 0x000fec0003800000 */
[----:B------:R-:W-:Y:S01]  /*80c0*/  BPT.TRAP 0x1 ;  /* 0x000000040000795c */ /* 0x000fe20000300000 */
.L_x_3117:
[----:B------:R-:W-:Y:S01]  /*80d0*/  LEA R88, R216, R23, 0x3 ;  /* 0x00000017d8587211 */ /* 0x000fe200078e18ff */
[----:B------:R-:W0:Y:S01]  /*80e0*/  LDC R105, c[0x0][0x2f4] ;  /* 0x0000bd00ff697b82 */ /* 0x000e220000000800 */
[----:B------:R-:W-:Y:S01]  /*80f0*/  SHF.L.U32 R98, R223, 0x1f, RZ ;  /* 0x0000001fdf627819 */ /* 0x000fe200000006ff */
[----:B------:R-:W-:Y:S03]  /*8100*/  BSSY B1, `(.L_x_3118) ;  /* 0x0000003000017945 */ /* 0x000fe60003800000 */
[----:B------:R-:W1:Y:S02]  /*8110*/  SYNCS.PHASECHK.TRANS64.TRYWAIT P3, [R88+URZ+0x38890], R98 ;  /* 0x03889062580075a7 */ /* 0x000e64000806017f */
[----:B-1----:R-:W-:Y:S05]  /*8120*/  @!P3 BRA `(.L_x_3119) ;  /* 0x000002a800ccb947 */ /* 0x002fea0003800000 */
.L_x_3453:
[----:B------:R-:W-:Y:S05]  /*8130*/  BSYNC B1 ;  /* 0x0000000000017941 */ /* 0x000fea0003800000 */
.L_x_3118:
[----:B------:R-:W-:Y:S01]  /*8140*/  UMOV UR4, 0xffffffff ;  /* 0xffffffff00047882 */ /* 0x000fe20000000000 */
[----:B0-----:R-:W-:Y:S02]  /*8150*/  IMAD.IADD R106, R105, 0x1, -R34 ;  /* 0x00000001696a7824 */ /* 0x001fe400078e0a22 */
[----:B------:R-:W-:Y:S05]  /*8160*/  BRA.DIV UR4, `(.L_x_3120) ;  /* 0x000002aa04d07947 */ /* 0x000fea000b800000 */
[----:B------:R0:W2:Y:S04]  /*8170*/  SHFL.IDX PT, R111, R100, RZ, 0x181f ;  /* 0x00181fff646f7589 */ /* 0x0000a800000e0000 */
[----:B------:R0:W3:Y:S02]  /*8180*/  SHFL.IDX PT, R11, R99, RZ, 0x181f ;  /* 0x00181fff630b7589 */ /* 0x0000e400000e0000 */
.L_x_3457:
[----:B------:R-:W-:Y:S01]  /*8190*/  ISETP.GE.OR P3, PT, R219, R97, P1 ;  /* 0x00000061db00720c */ /* 0x000fe20000f66670 */
[----:B------:R-:W-:-:S12]  /*81a0*/  BSSY B1, `(.L_x_3121) ;  /* 0x0000101000017945 */ /* 0x000fd80003800000 */
[----:B------:R-:W-:Y:S05]  /*81b0*/  @P3 BRA `(.L_x_3122) ;  /* 0x0000000c00fc3947 */ /* 0x000fea0003800000 */
[----:B------:R-:W4:Y:S01]  /*81c0*/  LDL R14, [R1+0x5c] ;  /* 0x00005c00010e7983 */ /* 0x000f220000100800 */
[----:B------:R-:W-:Y:S01]  /*81d0*/  SEL R12, R34, R106, !P0 ;  /* 0x0000006a220c7207 */ /* 0x000fe20004000000 */
[C---:B------:R-:W-:Y:S01]  /*81e0*/  IMAD.SHL.U32 R15, R219.reuse, 0x80, RZ ;  /* 0x00000080db0f7824 */ /* 0x040fe200078e00ff */
[----:B------:R-:W-:Y:S01]  /*81f0*/  BSSY B2, `(.L_x_3123) ;  /* 0x00000f4000027945 */ /* 0x000fe20003800000 */
[----:B------:R-:W-:Y:S01]  /*8200*/  IMAD.SHL.U32 R72, R219, 0x80, RZ ;  /* 0x00000080db487824 */ /* 0x000fe200078e00ff */
[----:B------:R-:W-:Y:S02]  /*8210*/  SHF.R.S32.HI R13, RZ, 0x1f, R12 ;  /* 0x0000001fff0d7819 */ /* 0x000fe4000001140c */
[----:B------:R-:W-:Y:S02]  /*8220*/  LOP3.LUT R15, R15, 0x380, RZ, 0xc0, !PT ;  /* 0x000003800f0f7812 */ /* 0x000fe400078ec0ff */
[----:B------:R-:W-:Y:S02]  /*8230*/  LEA.HI R12, R13, R12, RZ, 0x5 ;  /* 0x0000000c0d0c7211 */ /* 0x000fe400078f28ff */
[----:B------:R-:W-:-:S02]  /*8240*/  LOP3.LUT R72, R72, 0x380, RZ, 0xc0, !PT ;  /* 0x0000038048487812 */ /* 0x000fc400078ec0ff */
[----:B------:R-:W-:Y:S02]  /*8250*/  LEA.HI.SX32 R12, R12, R77, 0x1b ;  /* 0x0000004d0c0c7211 */ /* 0x000fe400078fdaff */
[----:B------:R-:W-:Y:S02]  /*8260*/  SHF.R.U32.HI R15, RZ, 0x3, R15 ;  /* 0x00000003ff0f7819 */ /* 0x000fe4000001160f */
[----:B------:R-:W-:Y:S01]  /*8270*/  SHF.R.S32.HI R13, RZ, 0x1f, R12 ;  /* 0x0000001fff0d7819 */ /* 0x000fe2000001140c */
[----:B------:R-:W-:-:S03]  /*8280*/  IMAD.SHL.U32 R120, R12, 0x10, RZ ;  /* 0x000000100c787824 */ /* 0x000fc600078e00ff */
[----:B------:R-:W-:Y:S02]  /*8290*/  LEA.HI R13, R13, R12, RZ, 0x3 ;  /* 0x0000000c0d0d7211 */ /* 0x000fe400078f18ff */
[----:B------:R-:W-:-:S03]  /*82a0*/  LOP3.LUT R12, R72, 0x70, R120, 0xf8, !PT ;  /* 0x00000070480c7812 */ /* 0x000fc600078ef878 */
[----:B------:R-:W-:Y:S01]  /*82b0*/  IMAD.SHL.U32 R13, R13, 0x800, RZ ;  /* 0x000008000d0d7824 */ /* 0x000fe200078e00ff */
[----:B------:R-:W-:-:S04]  /*82c0*/  LOP3.LUT R12, R12, R15, RZ, 0x3c, !PT ;  /* 0x0000000f0c0c7212 */ /* 0x000fc800078e3cff */
[----:B------:R-:W-:-:S04]  /*82d0*/  LOP3.LUT R13, R13, 0xffffc000, RZ, 0xc0, !PT ;  /* 0xffffc0000d0d7812 */ /* 0x000fc800078ec0ff */
[----:B----4-:R-:W-:Y:S02]  /*82e0*/  IADD3 R13, R12, R13, R14 ;  /* 0x0000000d0c0d7210 */ /* 0x010fe40007ffe00e */
[----:B------:R-:W-:-:S03]  /*82f0*/  LEA R12, R216, R4, 0xf ;  /* 0x00000004d80c7211 */ /* 0x000fc600078e78ff */
[----:B------:R-:W-:Y:S02]  /*8300*/  IMAD R72, R216, 0x8000, R13 ;  /* 0x00008000d8487824 */ /* 0x000fe400078e020d */
[C---:B------:R-:W-:Y:S02]  /*8310*/  IMAD.IADD R12, R23.reuse, 0x1, R12 ;  /* 0x00000001170c7824 */ /* 0x040fe400078e020c */
[----:B------:R-:W-:-:S04]  /*8320*/  IMAD.IADD R72, R23, 0x1, R72 ;  /* 0x0000000117487824 */ /* 0x000fc800078e0248 */
[----:B------:R-:W4:Y:S04]  /*8330*/  LDS.128 R12, [R12+0x28400] ;  /* 0x028400000c0c7984 */ /* 0x000f280000000c00 */
[----:B------:R-:W0:Y:S01]  /*8340*/  LDS.128 R72, [R72+0x28400] ;  /* 0x0284000048487984 */ /* 0x000e220000000c00 */
[----:B------:R-:W-:Y:S05]  /*8350*/  @P2 BRA `(.L_x_3124) ;  /* 0x0000000c00742947 */ /* 0x000fea0003800000 */
[----:B------:R-:W-:Y:S02]  /*8360*/  SHF.R.U32.HI R42, RZ, 0x8, R37 ;  /* 0x00000008ff2a7819 */ /* 0x000fe40000011625 */
[--C-:B------:R-:W-:Y:S02]  /*8370*/  SHF.R.U32.HI R123, RZ, 0x18, R39.reuse ;  /* 0x00000018ff7b7819 */ /* 0x100fe40000011627 */
[----:B------:R-:W-:Y:S01]  /*8380*/  LOP3.LUT R122, R39, 0xff, RZ, 0xc0, !PT ;  /* 0x000000ff277a7812 */ /* 0x000fe200078ec0ff */
[----:B------:R-:W-:Y:S01]  /*8390*/  IMAD.SHL.U32 R42, R42, 0x100, RZ ;  /* 0x000001002a2a7824 */ /* 0x000fe200078e00ff */
[--C-:B------:R-:W-:Y:S02]  /*83a0*/  SHF.R.U32.HI R121, RZ, 0x8, R39.reuse ;  /* 0x00000008ff797819 */ /* 0x100fe40000011627 */
[----:B------:R-:W-:Y:S02]  /*83b0*/  SHF.R.U32.HI R36, RZ, 0x10, R39 ;  /* 0x00000010ff247819 */ /* 0x000fe40000011627 */
[----:B------:R-:W-:Y:S01]  /*83c0*/  SHF.R.U32.HI R39, RZ, 0x8, R41 ;  /* 0x00000008ff277819 */ /* 0x000fe20000011629 */
[----:B------:R-:W-:Y:S01]  /*83d0*/  IMAD.SHL.U32 R121, R121, 0x100, RZ ;  /* 0x0000010079797824 */ /* 0x000fe200078e00ff */
[----:B------:R-:W-:Y:S01]  /*83e0*/  SHF.R.U32.HI R124, RZ, 0x18, R37 ;  /* 0x00000018ff7c7819 */ /* 0x000fe20000011625 */
[----:B------:R-:W-:Y:S01]  /*83f0*/  IMAD.U32 R36, R36, 0x10000, RZ ;  /* 0x0001000024247824 */ /* 0x000fe200078e00ff */
[----:B------:R-:W-:Y:S01]  /*8400*/  LOP3.LUT R38, R37, 0xff, RZ, 0xc0, !PT ;  /* 0x000000ff25267812 */ /* 0x000fe200078ec0ff */
[----:B------:R-:W-:Y:S01]  /*8410*/  IMAD.SHL.U32 R39, R39, 0x100, RZ ;  /* 0x0000010027277824 */ /* 0x000fe200078e00ff */
[----:B------:R-:W-:-:S02]  /*8420*/  SHF.R.U32.HI R125, RZ, 0x18, R41 ;  /* 0x00000018ff7d7819 */ /* 0x000fc40000011629 */
[----:B------:R-:W-:Y:S02]  /*8430*/  LOP3.LUT R126, R41, 0xff, RZ, 0xc0, !PT ;  /* 0x000000ff297e7812 */ /* 0x000fe400078ec0ff */
[----:B------:R-:W-:Y:S02]  /*8440*/  SHF.R.U32.HI R40, RZ, 0x10, R37 ;  /* 0x00000010ff287819 */ /* 0x000fe40000011625 */
[----:B------:R-:W-:Y:S02]  /*8450*/  PRMT R124, R124, 0x654, R38 ;  /* 0x000006547c7c7816 */ /* 0x000fe40000000026 */
[----:B------:R-:W-:Y:S01]  /*8460*/  SHF.R.U32.HI R127, RZ, 0x10, R41 ;  /* 0x00000010ff7f7819 */ /* 0x000fe20000011629 */
[----:B------:R-:W-:Y:S01]  /*8470*/  IMAD.U32 R40, R40, 0x10000, RZ ;  /* 0x0001000028287824 */ /* 0x000fe200078e00ff */
[----:B------:R-:W-:Y:S02]  /*8480*/  PRMT R125, R125, 0x654, R126 ;  /* 0x000006547d7d7816 */ /* 0x000fe4000000007e */
[----:B------:R-:W-:-:S02]  /*8490*/  LOP3.LUT R42, R124, 0xff00, R42, 0xf8, !PT ;  /* 0x0000ff007c2a7812 */ /* 0x000fc400078ef82a */
[----:B------:R-:W-:Y:S02]  /*84a0*/  LOP3.LUT R39, R125, 0xff00, R39, 0xf8, !PT ;  /* 0x0000ff007d277812 */ /* 0x000fe400078ef827 */
[----:B------:R-:W-:Y:S02]  /*84b0*/  SHF.L.U32 R127, R127, 0x10, RZ ;  /* 0x000000107f7f7819 */ /* 0x000fe400000006ff */
[--C-:B------:R-:W-:Y:S02]  /*84c0*/  SHF.R.U32.HI R41, RZ, 0x18, R43.reuse ;  /* 0x00000018ff297819 */ /* 0x100fe4000001162b */
[----:B------:R-:W-:Y:S02]  /*84d0*/  LOP3.LUT R128, R43, 0xff, RZ, 0xc0, !PT ;  /* 0x000000ff2b807812 */ /* 0x000fe400078ec0ff */
[--C-:B------:R-:W-:Y:S02]  /*84e0*/  SHF.R.U32.HI R37, RZ, 0x8, R43.reuse ;  /* 0x00000008ff257819 */ /* 0x100fe4000001162b */
[----:B------:R-:W-:-:S02]  /*84f0*/  SHF.R.U32.HI R38, RZ, 0x10, R43 ;  /* 0x00000010ff267819 */ /* 0x000fc4000001162b */
[----:B------:R-:W-:Y:S01]  /*8500*/  PRMT R43, R123, 0x654, R122 ;  /* 0x000006547b2b7816 */ /* 0x000fe2000000007a */
[----:B------:R-:W-:Y:S01]  /*8510*/  IMAD.SHL.U32 R37, R37, 0x100, RZ ;  /* 0x0000010025257824 */ /* 0x000fe200078e00ff */
[----:B------:R-:W-:Y:S01]  /*8520*/  LOP3.LUT R123, R42, 0xff0000, R40, 0xf8, !PT ;  /* 0x00ff00002a7b7812 */ /* 0x000fe200078ef828 */
[----:B------:R-:W-:Y:S01]  /*8530*/  IMAD.U32 R38, R38, 0x10000, RZ ;  /* 0x0001000026267824 */ /* 0x000fe200078e00ff */
[----:B------:R-:W-:Y:S02]  /*8540*/  LOP3.LUT R42, R39, 0xff0000, R127, 0xf8, !PT ;  /* 0x00ff0000272a7812 */ /* 0x000fe400078ef87f */
[----:B------:R-:W-:Y:S02]  /*8550*/  LOP3.LUT R43, R43, 0xff00, R121, 0xf8, !PT ;  /* 0x0000ff002b2b7812 */ /* 0x000fe400078ef879 */
[----:B0-----:R-:W-:Y:S02]  /*8560*/  F2FP.F16.E4M3.UNPACK_B R121, R73 ;  /* 0x00000049ff79723e */ /* 0x001fe400020006ff */
[----:B------:R-:W-:-:S02]  /*8570*/  F2FP.F16.E4M3.UNPACK_B R124, R42 ;  /* 0x0000002aff7c723e */ /* 0x000fc400020006ff */
[----:B----4-:R-:W-:Y:S01]  /*8580*/  F2FP.F16.E4M3.UNPACK_B R39, R13 ;  /* 0x0000000dff27723e */ /* 0x010fe200020006ff */
[----:B------:R-:W-:Y:S01]  /*8590*/  HADD2.F32 R40, -RZ, R121.H0_H0 ;  /* 0x20000079ff287230 */ /* 0x000fe20000004100 */
[----:B------:R-:W-:Y:S01]  /*85a0*/  F2FP.F16.E4M3.UNPACK_B R125, R123 ;  /* 0x0000007bff7d723e */ /* 0x000fe200020006ff */
[--C-:B------:R-:W-:Y:S01]  /*85b0*/  HADD2.F32 R127, -RZ, R124.reuse.H0_H0 ;  /* 0x2000007cff7f7230 */ /* 0x100fe20000004100 */
[----:B------:R-:W-:Y:S01]  /*85c0*/  PRMT R41, R41, 0x654, R128 ;  /* 0x0000065429297816 */ /* 0x000fe20000000080 */
[----:B------:R-:W-:Y:S01]  /*85d0*/  HADD2.F32 R122, -RZ, R39.H0_H0 ;  /* 0x20000027ff7a7230 */ /* 0x000fe20000004100 */
[----:B------:R-:W-:Y:S01]  /*85e0*/  F2FP.F16.E4M3.UNPACK_B R73, R73.H1 ;  /* 0x00000049ff49723e */ /* 0x000fe200030006ff */
[----:B------:R-:W-:Y:S02]  /*85f0*/  HADD2.F32 R126, -RZ, R125.H0_H0 ;  /* 0x2000007dff7e7230 */ /* 0x000fe40000004100 */
        /* <DEDUP_REMOVED lines=8> */
[----:B------:R-:W-:Y:S02]  /*8680*/  F2FP.F16.E4M3.UNPACK_B R123, R123.H1 ;  /* 0x0000007bff7b723e */ /* 0x000fe400030006ff */
[----:B------:R-:W-:Y:S01]  /*8690*/  LOP3.LUT R41, R41, 0xff00, R37, 0xf8, !PT ;  /* 0x0000ff0029297812 */ /* 0x000fe200078ef825 */
[----:B------:R-:W-:-:S02]  /*86a0*/  IMAD.MOV.U32 R37, RZ, RZ, R75 ;  /* 0x000000ffff257224 */ /* 0x000fc400078e004b */
[CC--:B------:R-:W-:Y:S01]  /*86b0*/  FMUL.FTZ R121, R126.reuse, R124.reuse ;  /* 0x0000007c7e797220 */ /* 0x0c0fe20000410000 */
[----:B------:R-:W-:Y:S01]  /*86c0*/  FMUL.FTZ R124, R39, R124 ;  /* 0x0000007c277c7220 */ /* 0x000fe20000410000 */
[----:B------:R-:W-:Y:S01]  /*86d0*/  LOP3.LUT R43, R43, 0xff0000, R36, 0xf8, !PT ;  /* 0x00ff00002b2b7812 */ /* 0x000fe200078ef824 */
        /* <DEDUP_REMOVED lines=9> */
[----:B------:R-:W-:Y:S01]  /*8770*/  F2FP.F16.E4M3.UNPACK_B R38, R37 ;  /* 0x00000025ff26723e */ /* 0x000fe200020006ff */
[----:B------:R-:W-:Y:S01]  /*8780*/  HADD2.F32 R42, -RZ, R125.H0_H0 ;  /* 0x2000007dff2a7230 */ /* 0x000fe20000004100 */
[----:B------:R-:W-:Y:S01]  /*8790*/  F2FP.F16.E4M3.UNPACK_B R15, R75 ;  /* 0x0000004bff0f723e */ /* 0x000fe200020006ff */
[----:B------:R-:W-:-:S02]  /*87a0*/  HADD2.F32 R73, -RZ, R73.H1_H1 ;  /* 0x30000049ff497230 */ /* 0x000fc40000004100 */
[CC--:B------:R-:W-:Y:S01]  /*87b0*/  FMUL.FTZ R128, R13.reuse, R127.reuse ;  /* 0x0000007f0d807220 */ /* 0x0c0fe20000410000 */
[----:B------:R-:W-:Y:S02]  /*87c0*/  HADD2.F32 R124, -RZ, R124.H1_H1 ;  /* 0x3000007cff7c7230 */ /* 0x000fe40000004100 */
[C---:B------:R-:W-:Y:S01]  /*87d0*/  FMUL.FTZ R127, R42.reuse, R127 ;  /* 0x0000007f2a7f7220 */ /* 0x040fe20000410000 */
[----:B------:R-:W-:Y:S01]  /*87e0*/  F2FP.F16.E4M3.UNPACK_B R37, R37.H1 ;  /* 0x00000025ff25723e */ /* 0x000fe200030006ff */
[-C--:B------:R-:W-:Y:S01]  /*87f0*/  FFMA.FTZ R42, R42, R126.reuse, -R128 ;  /* 0x0000007e2a2a7223 */ /* 0x080fe20000010880 */
[----:B------:R-:W-:Y:S02]  /*8800*/  HADD2.F32 R128, -RZ, R15.H0_H0 ;  /* 0x2000000fff807230 */ /* 0x000fe40000004100 */
[----:B------:R-:W-:Y:S01]  /*8810*/  FFMA.FTZ R13, R13, R126, R127 ;  /* 0x0000007e0d0d7223 */ /* 0x000fe2000001007f */
[----:B------:R-:W-:Y:S02]  /*8820*/  HADD2.F32 R126, -RZ, R125.H1_H1 ;  /* 0x3000007dff7e7230 */ /* 0x000fe40000004100 */
[----:B------:R-:W-:-:S02]  /*8830*/  HADD2.F32 R125, -RZ, R123.H1_H1 ;  /* 0x3000007bff7d7230 */ /* 0x000fc40000004100 */
[CC--:B------:R-:W-:Y:S01]  /*8840*/  FMUL.FTZ R123, R73.reuse, R124.reuse ;  /* 0x0000007c497b7220 */ /* 0x0c0fe20000410000 */
[----:B------:R-:W-:Y:S02]  /*8850*/  HADD2.F32 R15, -RZ, R15.H1_H1 ;  /* 0x3000000fff0f7230 */ /* 0x000fe40000004100 */
[C---:B------:R-:W-:Y:S01]  /*8860*/  FMUL.FTZ R124, R126.reuse, R124 ;  /* 0x0000007c7e7c7220 */ /* 0x040fe20000410000 */
[-C--:B------:R-:W-:Y:S01]  /*8870*/  FFMA.FTZ R123, R126, R125.reuse, -R123 ;  /* 0x0000007d7e7b7223 */ /* 0x080fe2000001087b */
[----:B------:R-:W-:Y:S02]  /*8880*/  HADD2.F32 R126, -RZ, R38.H0_H0 ;  /* 0x20000026ff7e7230 */ /* 0x000fe40000004100 */
[----:B------:R-:W-:Y:S01]  /*8890*/  FFMA.FTZ R73, R73, R125, R124 ;  /* 0x0000007d49497223 */ /* 0x000fe2000001007c */
[----:B------:R-:W-:Y:S02]  /*88a0*/  F2FP.F16.E4M3.UNPACK_B R124, R36 ;  /* 0x00000024ff7c723e */ /* 0x000fe400020006ff */
[----:B------:R-:W-:-:S02]  /*88b0*/  F2FP.F16.E4M3.UNPACK_B R125, R43 ;  /* 0x0000002bff7d723e */ /* 0x000fc400020006ff */
        /* <DEDUP_REMOVED lines=27> */
[----:B------:R-:W-:-:S02]  /*8a70*/  HADD2.F32 R75, -RZ, R37.H0_H0 ;  /* 0x20000025ff4b7230 */ /* 0x000fc40000004100 */
[----:B------:R-:W-:Y:S02]  /*8a80*/  HADD2.F32 R37, -RZ, R37.H1_H1 ;  /* 0x30000025ff257230 */ /* 0x000fe40000004100 */
[--C-:B------:R-:W-:Y:S02]  /*8a90*/  HADD2.F32 R125, -RZ, R41.reuse.H0_H0 ;  /* 0x20000029ff7d7230 */ /* 0x100fe40000004100 */
        /* <DEDUP_REMOVED lines=25> */
[-C--:B------:R-:W-:Y:S02]  /*8c30*/  FFMA.FTZ R124, R122, R123.reuse, -R124 ;  /* 0x0000007b7a7c7223 */ /* 0x080fe4000001087c */
        /* <DEDUP_REMOVED lines=43> */
[C---:B------:R-:W-:Y:S01]  /*8ef0*/  FMUL.FTZ R128, R116.reuse, R128 ;  /* 0x0000008074807220 */ /* 0x040fe20000410000 */
[-C--:B------:R-:W-:Y:S01]  /*8f00*/  FFMA.FTZ R124, R116, R117.reuse, -R124 ;  /* 0x00000075747c7223 */ /* 0x080fe2000001087c */
[----:B------:R-:W-:Y:S02]  /*8f10*/  MOV R12, R122 ;  /* 0x0000007a000c7202 */ /* 0x000fe40000000f00 */
        /* <DEDUP_REMOVED lines=20> */
[----:B------:R-:W-:Y:S01]  /*9060*/  FMUL.FTZ R118, R41, R118 ;  /* 0x0000007629767220 */ /* 0x000fe20000410000 */
[----:B------:R-:W-:Y:S01]  /*9070*/  F2FP.SATFINITE.E4M3.F32.PACK_AB_MERGE_C R73, R39, R40, R13 ;  /* 0x000000282749723e */ /* 0x000fe2000480700d */
[----:B------:R-:W-:Y:S01]  /*9080*/  FFMA.FTZ R43, R41, R119, -R43 ;  /* 0x00000077292b7223 */ /* 0x000fe2000001082b */
[----:B------:R-:W-:-:S02]  /*9090*/  IMAD.MOV.U32 R13, RZ, RZ, R121 ;  /* 0x000000ffff0d7224 */ /* 0x000fc400078e0079 */
[----:B------:R-:W-:Y:S01]  /*90a0*/  FFMA.FTZ R118, R74, R119, R118 ;  /* 0x000000774a767223 */ /* 0x000fe20000010076 */
[----:B------:R-:W-:Y:S01]  /*90b0*/  IMAD.MOV.U32 R72, RZ, RZ, R36 ;  /* 0x000000ffff487224 */ /* 0x000fe200078e0024 */
[----:B------:R-:W-:-:S03]  /*90c0*/  F2FP.SATFINITE.E4M3.F32.PACK_AB_MERGE_C R42, R43, R116, R42 ;  /* 0x000000742b2a723e */ /* 0x000fc6000480702a */
[----:B------:R-:W-:Y:S02]  /*90d0*/  F2FP.SATFINITE.E4M3.F32.PACK_AB_MERGE_C R117, R118, R117, R14 ;  /* 0x000000757675723e */ /* 0x000fe4000480700e */
[----:B------:R-:W-:Y:S01]  /*90e0*/  F2FP.SATFINITE.E4M3.F32.PACK_AB_MERGE_C R43, R38, R129, R75 ;  /* 0x00000081262b723e */ /* 0x000fe2000480704b */
[----:B------:R-:W-:Y:S01]  /*90f0*/  IMAD.MOV.U32 R14, RZ, RZ, R42 ;  /* 0x000000ffff0e7224 */ /* 0x000fe200078e002a */
[----:B------:R-:W-:Y:S01]  /*9100*/  F2FP.SATFINITE.E4M3.F32.PACK_AB_MERGE_C R75, R15, R126, R37 ;  /* 0x0000007e0f4b723e */ /* 0x000fe20004807025 */
[----:B------:R-:W-:Y:S02]  /*9110*/  IMAD.MOV.U32 R74, RZ, RZ, R117 ;  /* 0x000000ffff4a7224 */ /* 0x000fe400078e0075 */
[----:B------:R-:W-:-:S07]  /*9120*/  IMAD.MOV.U32 R15, RZ, RZ, R43 ;  /* 0x000000ffff0f7224 */ /* 0x000fce00078e002b */
.L_x_3124:
[----:B------:R-:W-:Y:S05]  /*9130*/  BSYNC B2 ;  /* 0x0000000000027941 */ /* 0x000fea0003800000 */
.L_x_3123:
[----:B------:R-:W-:-:S13]  /*9140*/  ISETP.GE.AND P3, PT, R120, R105, PT ;  /* 0x000000697800720c */ /* 0x000fda0003f66270 */
[----:B---3--:R-:W-:-:S04]  /*9150*/  @!P3 IADD3 R36, P4, R11, R120, RZ ;  /* 0x000000780b24b210 */ /* 0x008fc80007f9e0ff */
[----:B--2---:R-:W-:Y:S02]  /*9160*/  @!P3 LEA.HI.X.SX32 R37, R120, R111, 0x1, P4 ;  /* 0x0000006f7825b211 */ /* 0x004fe400020f0eff */
[----:B------:R-:W-:-:S05]  /*9170*/  IADD3 R38, P4, R71, R11, RZ ;  /* 0x0000000b47267210 */ /* 0x000fca0007f9e0ff */
[----:B------:R-:W-:-:S05]  /*9180*/  IMAD.X R39, R111, 0x1, R87, P4 ;  /* 0x000000016f277824 */ /* 0x000fca00020e0657 */
[----:B----4-:R4:W-:Y:S04]  /*9190*/  ST.E.128 desc[UR46][R38.64], R12 ;  /* 0x0000000c26007985 */ /* 0x0109e8000c101d2e */
[----:B0-----:R4:W-:Y:S02]  /*91a0*/  @!P3 ST.E.128 desc[UR46][R36.64], R72 ;  /* 0x000000482400b985 */ /* 0x0019e4000c101d2e */
.L_x_3122:
[----:B------:R-:W-:Y:S05]  /*91b0*/  BSYNC B1 ;  /* 0x0000000000017941 */ /* 0x000fea0003800000 */
.L_x_3121:
[----:B------:R-:W-:-:S03]  /*91c0*/  UMOV UR4, 0xffffffff ;  /* 0xffffffff00047882 */ /* 0x000fc60000000000 */
[----:B------:R-:W-:Y:S05]  /*91d0*/  BRA.DIV UR4, `(.L_x_3125) ;  /* 0x0000029e04007947 */ /* 0x000fea000b800000 */
[----:B------:R0:W0:Y:S04]  /*91e0*/  SHFL.IDX PT, R43, R100, 0x1, 0x181f ;  /* 0x00381f00642b7f89 */ /* 0x00002800000e0000 */
[----:B------:R0:W0:Y:S02]  /*91f0*/  SHFL.IDX PT, R42, R99, 0x1, 0x181f ;  /* 0x00381f00632a7f89 */ /* 0x00002400000e0000 */
.L_x_3461:
[----:B---3--:R-:W-:Y:S01]  /*9200*/  IADD3 R11, R219, 0x20, RZ ;  /* 0x00000020db0b7810 */ /* 0x008fe20007ffe0ff */
[----:B------:R-:W-:Y:S03]  /*9210*/  BSSY B1, `(.L_x_3126) ;  /* 0x00000ff000017945 */ /* 0x000fe60003800000 */
[----:B------:R-:W-:-:S13]  /*9220*/  ISETP.GE.OR P3, PT, R11, R97, P1 ;  /* 0x000000610b00720c */ /* 0x000fda0000f66670 */
[----:B------:R-:W-:Y:S05]  /*9230*/  @P3 BRA `(.L_x_3127) ;  /* 0x0000000c00f03947 */ /* 0x000fea0003800000 */
[----:B----4-:R-:W3:Y:S01]  /*9240*/  LDL R14, [R1+0x84] ;  /* 0x00008400010e7983 */ /* 0x010ee20000100800 */
[----:B------:R-:W-:Y:S01]  /*9250*/  SEL R11, R34, R106, !P0 ;  /* 0x0000006a220b7207 */ /* 0x000fe20004000000 */
[C---:B------:R-:W-:Y:S01]  /*9260*/  VIADD R15, R219.reuse, 0x20 ;  /* 0x00000020db0f7836 */ /* 0x040fe20000000000 */
[----:B------:R-:W-:Y:S01]  /*9270*/  BSSY B2, `(.L_x_3128) ;  /* 0x00000f1000027945 */ /* 0x000fe20003800000 */
[----:B------:R-:W-:Y:S01]  /*9280*/  VIADD R36, R219, 0x20 ;  /* 0x00000020db247836 */ /* 0x000fe20000000000 */
[----:B------:R-:W-:Y:S01]  /*9290*/  SHF.R.S32.HI R12, RZ, 0x1f, R11 ;  /* 0x0000001fff0c7819 */ /* 0x000fe2000001140b */
[----:B------:R-:W-:Y:S02]  /*92a0*/  IMAD.SHL.U32 R15, R15, 0x80, RZ ;  /* 0x000000800f0f7824 */ /* 0x000fe400078e00ff */
        /* <DEDUP_REMOVED lines=18> */
[----:B------:R-:W3:Y:S04]  /*93d0*/  LDS.128 R12, [R12+0x28400] ;  /* 0x028400000c0c7984 */ /* 0x000ee80000000c00 */
[----:B------:R-:W4:Y:S01]  /*93e0*/  LDS.128 R36, [R36+0x28400] ;  /* 0x0284000024247984 */ /* 0x000f220000000c00 */
[----:B------:R-:W-:Y:S05]  /*93f0*/  @P2 BRA `(.L_x_3129) ;  /* 0x0000000c00602947 */ /* 0x000fea0003800000 */
[--C-:B------:R-:W-:Y:S02]  /*9400*/  SHF.R.U32.HI R41, RZ, 0x10, R45.reuse ;  /* 0x00000010ff297819 */ /* 0x100fe4000001162d */
[--C-:B------:R-:W-:Y:S02]  /*9410*/  SHF.R.U32.HI R44, RZ, 0x8, R45.reuse ;  /* 0x00000008ff2c7819 */ /* 0x100fe4000001162d */
[----:B------:R-:W-:Y:S02]  /*9420*/  LOP3.LUT R48, R45, 0xff, RZ, 0xc0, !PT ;  /* 0x000000ff2d307812 */ /* 0x000fe400078ec0ff */
[----:B------:R-:W-:Y:S02]  /*9430*/  SHF.R.U32.HI R45, RZ, 0x18, R45 ;  /* 0x00000018ff2d7819 */ /* 0x000fe4000001162d */
[--C-:B------:R-:W-:Y:S02]  /*9440*/  SHF.R.U32.HI R40, RZ, 0x10, R47.reuse ;  /* 0x00000010ff287819 */ /* 0x100fe4000001162f */
[----:B------:R-:W-:-:S02]  /*9450*/  SHF.R.U32.HI R46, RZ, 0x8, R47 ;  /* 0x00000008ff2e7819 */ /* 0x000fc4000001162f */
[----:B------:R-:W-:Y:S01]  /*9460*/  LOP3.LUT R72, R47, 0xff, RZ, 0xc0, !PT ;  /* 0x000000ff2f487812 */ /* 0x000fe200078ec0ff */
[----:B------:R-:W-:Y:S01]  /*9470*/  IMAD.U32 R40, R40, 0x10000, RZ ;  /* 0x0001000028287824 */ /* 0x000fe200078e00ff */
[----:B------:R-:W-:Y:S02]  /*9480*/  SHF.R.U32.HI R75, RZ, 0x18, R47 ;  /* 0x00000018ff4b7819 */ /* 0x000fe4000001162f */
[--C-:B------:R-:W-:Y:S02]  /*9490*/  SHF.R.U32.HI R73, RZ, 0x8, R49.reuse ;  /* 0x00000008ff497819 */ /* 0x100fe40000011631 */
[----:B------:R-:W-:Y:S02]  /*94a0*/  PRMT R48, R45, 0x654, R48 ;  /* 0x000006542d307816 */ /* 0x000fe40000000030 */
[----:B------:R-:W-:Y:S02]  /*94b0*/  SHF.R.U32.HI R50, RZ, 0x10, R49 ;  /* 0x00000010ff327819 */ /* 0x000fe40000011631 */
[----:B------:R-:W-:-:S02]  /*94c0*/  LOP3.LUT R74, R49, 0xff, RZ, 0xc0, !PT ;  /* 0x000000ff314a7812 */ /* 0x000fc400078ec0ff */
[--C-:B------:R-:W-:Y:S02]  /*94d0*/  SHF.R.U32.HI R45, RZ, 0x10, R51.reuse ;  /* 0x00000010ff2d7819 */ /* 0x100fe40000011633 */
[--C-:B------:R-:W-:Y:S02]  /*94e0*/  SHF.R.U32.HI R47, RZ, 0x8, R51.reuse ;  /* 0x00000008ff2f7819 */ /* 0x100fe40000011633 */
[----:B--2---:R-:W-:Y:S02]  /*94f0*/  LOP3.LUT R111, R51, 0xff, RZ, 0xc0, !PT ;  /* 0x000000ff336f7812 */ /* 0x004fe400078ec0ff */
[----:B------:R-:W-:Y:S01]  /*9500*/  SHF.R.U32.HI R116, RZ, 0x18, R51 ;  /* 0x00000018ff747819 */ /* 0x000fe20000011633 */
[----:B------:R-:W-:Y:S01]  /*9510*/  IMAD.SHL.U32 R51, R44, 0x100, RZ ;  /* 0x000001002c337824 */ /* 0x000fe200078e00ff */
[----:B------:R-:W-:Y:S02]  /*9520*/  SHF.R.U32.HI R49, RZ, 0x18, R49 ;  /* 0x00000018ff317819 */ /* 0x000fe40000011631 */
[----:B------:R-:W-:Y:S01]  /*9530*/  PRMT R72, R75, 0x654, R72 ;  /* 0x000006544b487816 */ /* 0x000fe20000000048 */
[----:B------:R-:W-:Y:S01]  /*9540*/  IMAD.SHL.U32 R75, R73, 0x100, RZ ;  /* 0x00000100494b7824 */ /* 0x000fe200078e00ff */
[----:B------:R-:W-:-:S02]  /*9550*/  PRMT R74, R49, 0x654, R74 ;  /* 0x00000654314a7816 */ /* 0x000fc4000000004a */
[----:B------:R-:W-:Y:S01]  /*9560*/  LOP3.LUT R48, R48, 0xff00, R51, 0xf8, !PT ;  /* 0x0000ff0030307812 */ /* 0x000fe200078ef833 */
[----:B------:R-:W-:Y:S01]  /*9570*/  IMAD.SHL.U32 R51, R46, 0x100, RZ ;  /* 0x000001002e337824 */ /* 0x000fe200078e00ff */
[----:B------:R-:W-:Y:S01]  /*9580*/  LOP3.LUT R75, R74, 0xff00, R75, 0xf8, !PT ;  /* 0x0000ff004a4b7812 */ /* 0x000fe200078ef84b */
[----:B------:R-:W-:Y:S01]  /*9590*/  IMAD.U32 R46, R50, 0x10000, RZ ;  /* 0x00010000322e7824 */ /* 0x000fe200078e00ff */
[----:B------:R-:W-:Y:S02]  /*95a0*/  SHF.L.U32 R41, R41, 0x10, RZ ;  /* 0x0000001029297819 */ /* 0x000fe400000006ff */
[----:B------:R-:W-:Y:S02]  /*95b0*/  LOP3.LUT R73, R72, 0xff00, R51, 0xf8, !PT ;  /* 0x0000ff0048497812 */ /* 0x000fe400078ef833 */
[----:B------:R-:W-:Y:S02]  /*95c0*/  LOP3.LUT R46, R75, 0xff0000, R46, 0xf8, !PT ;  /* 0x00ff00004b2e7812 */ /* 0x000fe400078ef82e */
[----:B------:R-:W-:-:S02]  /*95d0*/  LOP3.LUT R48, R48, 0xff0000, R41, 0xf8, !PT ;  /* 0x00ff000030307812 */ /* 0x000fc400078ef829 */
[----:B----4-:R-:W-:Y:S02]  /*95e0*/  F2FP.F16.E4M3.UNPACK_B R50, R37 ;  /* 0x00000025ff32723e */ /* 0x010fe400020006ff */
[----:B------:R-:W-:Y:S02]  /*95f0*/  F2FP.F16.E4M3.UNPACK_B R72, R46 ;  /* 0x0000002eff48723e */ /* 0x000fe400020006ff */
[----:B---3--:R-:W-:Y:S01]  /*9600*/  F2FP.F16.E4M3.UNPACK_B R41, R13 ;  /* 0x0000000dff29723e */ /* 0x008fe200020006ff */
        /* <DEDUP_REMOVED lines=15> */
[----:B------:R-:W-:-:S05]  /*9700*/  HADD2.F32 R75, -RZ, R50.H1_H1 ;  /* 0x30000032ff4b7230 */ /* 0x000fca0000004100 */
        /* <DEDUP_REMOVED lines=16> */
[----:B------:R-:W-:Y:S01]  /*9810*/  FFMA.FTZ R13, R13, R75, R111 ;  /* 0x0000004b0d0d7223 */ /* 0x000fe2000001006f */
[----:B------:R-:W-:Y:S02]  /*9820*/  HADD2.F32 R75, -RZ, R74.H1_H1 ;  /* 0x3000004aff4b7230 */ /* 0x000fe40000004100 */
[----:B------:R-:W-:-:S03]  /*9830*/  FMUL.FTZ R74, R37, R72 ;  /* 0x00000048254a7220 */ /* 0x000fc60000410000 */
[C---:B------:R-:W-:Y:S01]  /*9840*/  FMUL.FTZ R116, R75.reuse, R72 ;  /* 0x000000484b747220 */ /* 0x040fe20000410000 */
[-C--:B------:R-:W-:Y:S01]  /*9850*/  FFMA.FTZ R72, R75, R48.reuse, -R74 ;  /* 0x000000304b487223 */ /* 0x080fe2000001084a */
[----:B------:R-:W-:Y:S01]  /*9860*/  IMAD.SHL.U32 R74, R47, 0x100, RZ ;  /* 0x000001002f4a7824 */ /* 0x000fe200078e00ff */
[----:B------:R-:W-:Y:S01]  /*9870*/  LOP3.LUT R47, R73, 0xff0000, R40, 0xf8, !PT ;  /* 0x00ff0000492f7812 */ /* 0x000fe200078ef828 */
[----:B------:R-:W-:Y:S01]  /*9880*/  FFMA.FTZ R48, R37, R48, R116 ;  /* 0x0000003025307223 */ /* 0x000fe20000010074 */
[----:B------:R-:W-:Y:S01]  /*9890*/  IMAD.U32 R37, R45, 0x10000, RZ ;  /* 0x000100002d257824 */ /* 0x000fe200078e00ff */
[-C--:B------:R-:W-:Y:S02]  /*98a0*/  F2FP.F16.E4M3.UNPACK_B R40, R39.reuse ;  /* 0x00000027ff28723e */ /* 0x080fe400020006ff */
[----:B------:R-:W-:Y:S01]  /*98b0*/  LOP3.LUT R74, R49, 0xff00, R74, 0xf8, !PT ;  /* 0x0000ff00314a7812 */ /* 0x000fe200078ef84a */
[----:B------:R-:W-:Y:S01]  /*98c0*/  IMAD.MOV.U32 R49, RZ, RZ, R15 ;  /* 0x000000ffff317224 */ /* 0x000fe200078e000f */
[----:B------:R-:W-:Y:S01]  /*98d0*/  F2FP.F16.E4M3.UNPACK_B R39, R39.H1 ;  /* 0x00000027ff27723e */ /* 0x000fe200030006ff */
[----:B------:R-:W-:Y:S01]  /*98e0*/  HADD2.F32 R75, -RZ, R40.H0_H0 ;  /* 0x20000028ff4b7230 */ /* 0x000fe20000004100 */
[----:B------:R-:W-:-:S02]  /*98f0*/  LOP3.LUT R37, R74, 0xff0000, R37, 0xf8, !PT ;  /* 0x00ff00004a257812 */ /* 0x000fc400078ef825 */
[----:B------:R-:W-:Y:S02]  /*9900*/  F2FP.F16.E4M3.UNPACK_B R15, R49 ;  /* 0x00000031ff0f723e */ /* 0x000fe400020006ff */
[----:B------:R-:W-:Y:S02]  /*9910*/  F2FP.F16.E4M3.UNPACK_B R73, R37 ;  /* 0x00000025ff49723e */ /* 0x000fe400020006ff */
[----:B------:R-:W-:Y:S01]  /*9920*/  F2FP.F16.E4M3.UNPACK_B R74, R47 ;  /* 0x0000002fff4a723e */ /* 0x000fe200020006ff */
[----:B------:R-:W-:Y:S01]  /*9930*/  HADD2.F32 R116, -RZ, R15.H0_H0 ;  /* 0x2000000fff747230 */ /* 0x000fe20000004100 */
[----:B------:R-:W-:Y:S01]  /*9940*/  F2FP.F16.E4M3.UNPACK_B R37, R37.H1 ;  /* 0x00000025ff25723e */ /* 0x000fe200030006ff */
[--C-:B------:R-:W-:Y:S01]  /*9950*/  HADD2.F32 R45, -RZ, R73.reuse.H0_H0 ;  /* 0x20000049ff2d7230 */ /* 0x100fe20000004100 */
[----:B------:R-:W-:Y:S01]  /*9960*/  F2FP.F16.E4M3.UNPACK_B R47, R47.H1 ;  /* 0x0000002fff2f723e */ /* 0x000fe200030006ff */
[----:B------:R-:W-:Y:S01]  /*9970*/  HADD2.F32 R111, -RZ, R74.H0_H0 ;  /* 0x2000004aff6f7230 */ /* 0x000fe20000004100 */
[----:B------:R-:W-:Y:S01]  /*9980*/  F2FP.SATFINITE.E4M3.F32.PACK_AB_MERGE_C R46, R72, R46, RZ ;  /* 0x0000002e482e723e */ /* 0x000fe200048070ff */
[----:B------:R-:W-:-:S02]  /*9990*/  HADD2.F32 R73, -RZ, R73.H1_H1 ;  /* 0x30000049ff497230 */ /* 0x000fc40000004100 */
[CC--:B------:R-:W-:Y:S01]  /*99a0*/  FMUL.FTZ R117, R75.reuse, R45.reuse ;  /* 0x0000002d4b757220 */ /* 0x0c0fe20000410000 */
[----:B------:R-:W-:Y:S01]  /*99b0*/  FMUL.FTZ R45, R116, R45 ;  /* 0x0000002d742d7220 */ /* 0x000fe20000410000 */
[----:B------:R-:W-:Y:S01]  /*99c0*/  HADD2.F32 R15, -RZ, R15.H1_H1 ;  /* 0x3000000fff0f7230 */ /* 0x000fe20000004100 */
[----:B------:R-:W-:Y:S01]  /*99d0*/  F2FP.SATFINITE.E4M3.F32.PACK_AB_MERGE_C R50, R50, R51, R46 ;  /* 0x000000333232723e */ /* 0x000fe2000480702e */
[----:B------:R-:W-:Y:S02]  /*99e0*/  HADD2.F32 R74, -RZ, R74.H1_H1 ;  /* 0x3000004aff4a7230 */ /* 0x000fe40000004100 */
[-C--:B------:R-:W-:Y:S01]  /*99f0*/  FFMA.FTZ R75, R75, R111.reuse, R45 ;  /* 0x0000006f4b4b7223 */ /* 0x080fe2000001002d */
[----:B------:R-:W-:Y:S02]  /*9a00*/  HADD2.F32 R45, -RZ, R40.H1_H1 ;  /* 0x30000028ff2d7230 */ /* 0x000fe40000004100 */
[----:B------:R-:W-:Y:S01]  /*9a10*/  FFMA.FTZ R117, R116, R111, -R117 ;  /* 0x0000006f74757223 */ /* 0x000fe20000010875 */
[--C-:B------:R-:W-:Y:S01]  /*9a20*/  HADD2.F32 R111, -RZ, R37.reuse.H0_H0 ;  /* 0x20000025ff6f7230 */ /* 0x100fe20000004100 */
[----:B------:R-:W-:Y:S01]  /*9a30*/  F2FP.F16.E4M3.UNPACK_B R46, R36.H1 ;  /* 0x00000024ff2e723e */ /* 0x000fe200030006ff */
[----:B------:R-:W-:-:S02]  /*9a40*/  HADD2.F32 R37, -RZ, R37.H1_H1 ;  /* 0x30000025ff257230 */ /* 0x000fc40000004100 */
[----:B------:R-:W-:Y:S01]  /*9a50*/  FMUL.FTZ R40, R45, R73 ;  /* 0x000000492d287220 */ /* 0x000fe20000410000 */
[----:B------:R-:W-:Y:S02]  /*9a60*/  F2FP.SATFINITE.E4M3.F32.PACK_AB_MERGE_C R13, R48, R13, RZ ;  /* 0x0000000d300d723e */ /* 0x000fe400048070ff */
[----:B------:R-:W-:Y:S01]  /*9a70*/  F2FP.F16.E4M3.UNPACK_B R48, R113.H1 ;  /* 0x00000071ff30723e */ /* 0x000fe200030006ff */
[C---:B------:R-:W-:Y:S01]  /*9a80*/  FFMA.FTZ R40, R15.reuse, R74, -R40 ;  /* 0x0000004a0f287223 */ /* 0x040fe20000010828 */
[----:B------:R-:W-:Y:S01]  /*9a90*/  FMUL.FTZ R15, R15, R73 ;  /* 0x000000490f0f7220 */ /* 0x000fe20000410000 */
[--C-:B------:R-:W-:Y:S01]  /*9aa0*/  HADD2.F32 R73, -RZ, R47.reuse.H0_H0 ;  /* 0x2000002fff497230 */ /* 0x100fe20000004100 */
[----:B------:R-:W-:Y:S01]  /*9ab0*/  F2FP.F16.E4M3.UNPACK_B R36, R36 ;  /* 0x00000024ff24723e */ /* 0x000fe200020006ff */
[----:B------:R-:W-:Y:S02]  /*9ac0*/  HADD2.F32 R47, -RZ, R47.H1_H1 ;  /* 0x3000002fff2f7230 */ /* 0x000fe40000004100 */
[----:B------:R-:W-:Y:S01]  /*9ad0*/  FFMA.FTZ R15, R45, R74, R15 ;  /* 0x0000004a2d0f7223 */ /* 0x000fe2000001000f */
[----:B------:R-:W-:Y:S01]  /*9ae0*/  F2FP.F16.E4M3.UNPACK_B R45, R49.H1 ;  /* 0x00000031ff2d723e */ /* 0x000fe200030006ff */
[--C-:B------:R-:W-:Y:S01]  /*9af0*/  HADD2.F32 R49, -RZ, R39.reuse.H0_H0 ;  /* 0x20000027ff317230 */ /* 0x100fe20000004100 */
[----:B------:R-:W-:Y:S01]  /*9b00*/  F2FP.F16.E4M3.UNPACK_B R113, R113 ;  /* 0x00000071ff71723e */ /* 0x000fe200020006ff */
[----:B------:R-:W-:-:S02]  /*9b10*/  HADD2.F32 R39, -RZ, R39.H1_H1 ;  /* 0x30000027ff277230 */ /* 0x000fc40000004100 */
[--C-:B------:R-:W-:Y:S02]  /*9b20*/  HADD2.F32 R74, -RZ, R45.reuse.H0_H0 ;  /* 0x2000002dff4a7230 */ /* 0x100fe40000004100 */
[----:B------:R-:W-:Y:S01]  /*9b30*/  FMUL.FTZ R116, R49, R111 ;  /* 0x0000006f31747220 */ /* 0x000fe20000410000 */
[----:B------:R-:W-:Y:S02]  /*9b40*/  HADD2.F32 R45, -RZ, R45.H1_H1 ;  /* 0x3000002dff2d7230 */ /* 0x000fe40000004100 */
[----:B------:R-:W-:Y:S02]  /*9b50*/  HADD2.F32 R72, -RZ, R48.H0_H0 ;  /* 0x20000030ff487230 */ /* 0x000fe40000004100 */
[C---:B------:R-:W-:Y:S01]  /*9b60*/  FFMA.FTZ R116, R74.reuse, R73, -R116 ;  /* 0x000000494a747223 */ /* 0x040fe20000010874 */
[----:B------:R-:W-:-:S04]  /*9b70*/  FMUL.FTZ R74, R74, R111 ;  /* 0x0000006f4a4a7220 */ /* 0x000fc80000410000 */
        /* <DEDUP_REMOVED lines=16> */
[----:B------:R-:W-:Y:S01]  /*9c80*/  F2FP.SATFINITE.E4M3.F32.PACK_AB_MERGE_C R74, R39, R74, RZ ;  /* 0x0000004a274a723e */ /* 0x000fe200048070ff */
[C---:B------:R-:W-:Y:S01]  /*9c90*/  FMUL.FTZ R111, R51.reuse, R111 ;  /* 0x0000006f336f7220 */ /* 0x040fe20000410000 */
[----:B------:R-:W-:Y:S01]  /*9ca0*/  F2FP.SATFINITE.E4M3.F32.PACK_AB_MERGE_C R49, R40, R117, R49 ;  /* 0x000000752831723e */ /* 0x000fe20004807031 */
[-C--:B------:R-:W-:Y:S01]  /*9cb0*/  FFMA.FTZ R73, R51, R72.reuse, -R73 ;  /* 0x0000004833497223 */ /* 0x080fe20000010849 */
[----:B------:R-:W-:Y:S01]  /*9cc0*/  F2FP.SATFINITE.E4M3.F32.PACK_AB_MERGE_C R39, R15, R75, R74 ;  /* 0x0000004b0f27723e */ /* 0x000fe2000480704a */
[----:B------:R-:W-:Y:S01]  /*9cd0*/  FFMA.FTZ R111, R47, R72, R111 ;  /* 0x000000482f6f7223 */ /* 0x000fe2000001006f */
[----:B------:R-:W-:Y:S02]  /*9ce0*/  HADD2.F32 R72, -RZ, R45.H1_H1 ;  /* 0x3000002dff487230 */ /* 0x000fe40000004100 */
[----:B------:R-:W-:Y:S01]  /*9cf0*/  FMUL.FTZ R45, R46, R37 ;  /* 0x000000252e2d7220 */ /* 0x000fe20000410000 */
[----:B------:R-:W-:-:S02]  /*9d00*/  HADD2.F32 R47, -RZ, R48.H1_H1 ;  /* 0x30000030ff2f7230 */ /* 0x000fc40000004100 */
[--C-:B------:R-:W-:Y:S02]  /*9d10*/  HADD2.F32 R48, -RZ, R12.reuse.H0_H0 ;  /* 0x2000000cff307230 */ /* 0x100fe40000004100 */
[C---:B------:R-:W-:Y:S01]  /*9d20*/  FMUL.FTZ R37, R72.reuse, R37 ;  /* 0x0000002548257220 */ /* 0x040fe20000410000 */
[----:B------:R-:W-:Y:S02]  /*9d30*/  HADD2.F32 R12, -RZ, R12.H1_H1 ;  /* 0x3000000cff0c7230 */ /* 0x000fe40000004100 */
[-C--:B------:R-:W-:Y:S01]  /*9d40*/  FFMA.FTZ R45, R72, R47.reuse, -R45 ;  /* 0x0000002f482d7223 */ /* 0x080fe2000001082d */
[----:B------:R-:W-:Y:S02]  /*9d50*/  HADD2.F32 R72, -RZ, R115.H0_H0 ;  /* 0x20000073ff487230 */ /* 0x000fe40000004100 */
[----:B------:R-:W-:Y:S01]  /*9d60*/  FFMA.FTZ R37, R46, R47, R37 ;  /* 0x0000002f2e257223 */ /* 0x000fe20000010025 */
[----:B------:R-:W-:Y:S02]  /*9d70*/  HADD2.F32 R46, -RZ, R36.H0_H0 ;  /* 0x20000024ff2e7230 */ /* 0x000fe40000004100 */
[----:B------:R-:W-:Y:S01]  /*9d80*/  HADD2.F32 R47, -RZ, R113.H0_H0 ;  /* 0x20000071ff2f7230 */ /* 0x000fe20000004100 */
[----:B------:R-:W-:Y:S01]  /*9d90*/  F2FP.SATFINITE.E4M3.F32.PACK_AB_MERGE_C R73, R45, R73, RZ ;  /* 0x000000492d49723e */ /* 0x000fe200048070ff */
[----:B------:R-:W-:-:S02]  /*9da0*/  HADD2.F32 R115, -RZ, R115.H1_H1 ;  /* 0x30000073ff737230 */ /* 0x000fc40000004100 */
[-C--:B------:R-:W-:Y:S01]  /*9db0*/  FMUL.FTZ R51, R46, R72.reuse ;  /* 0x000000482e337220 */ /* 0x080fe20000410000 */
[C---:B------:R-:W-:Y:S01]  /*9dc0*/  FMUL.FTZ R72, R48.reuse, R72 ;  /* 0x0000004830487220 */ /* 0x040fe20000410000 */
[----:B------:R-:W-:Y:S01]  /*9dd0*/  HADD2.F32 R36, -RZ, R36.H1_H1 ;  /* 0x30000024ff247230 */ /* 0x000fe20000004100 */
[----:B------:R-:W-:Y:S01]  /*9de0*/  F2FP.SATFINITE.E4M3.F32.PACK_AB_MERGE_C R37, R37, R111, RZ ;  /* 0x0000006f2525723e */ /* 0x000fe200048070ff */
[-C--:B------:R-:W-:Y:S01]  /*9df0*/  FFMA.FTZ R51, R48, R47.reuse, -R51 ;  /* 0x0000002f30337223 */ /* 0x080fe20000010833 */
[----:B------:R-:W-:Y:S01]  /*9e00*/  FFMA.FTZ R72, R46, R47, R72 ;  /* 0x0000002f2e487223 */ /* 0x000fe20000010048 */
[----:B------:R-:W-:Y:S02]  /*9e10*/  HADD2.F32 R113, -RZ, R113.H1_H1 ;  /* 0x30000071ff717230 */ /* 0x000fe40000004100 */
[-C--:B------:R-:W-:Y:S01]  /*9e20*/  FMUL.FTZ R47, R36, R115.reuse ;  /* 0x00000073242f7220 */ /* 0x080fe20000410000 */
[C---:B------:R-:W-:Y:S01]  /*9e30*/  FMUL.FTZ R115, R12.reuse, R115 ;  /* 0x000000730c737220 */ /* 0x040fe20000410000 */
[----:B------:R-:W-:Y:S01]  /*9e40*/  IMAD.MOV.U32 R46, RZ, RZ, R14 ;  /* 0x000000ffff2e7224 */ /* 0x000fe200078e000e */
[----:B------:R-:W-:Y:S01]  /*9e50*/  F2FP.F16.E4M3.UNPACK_B R48, R38.H1 ;  /* 0x00000026ff30723e */ /* 0x000fe200030006ff */
[-C--:B------:R-:W-:Y:S01]  /*9e60*/  FFMA.FTZ R12, R12, R113.reuse, -R47 ;  /* 0x000000710c0c7223 */ /* 0x080fe2000001082f */
[-C--:B------:R-:W-:Y:S01]  /*9e70*/  F2FP.F16.E4M3.UNPACK_B R47, R114.reuse.H1 ;  /* 0x00000072ff2f723e */ /* 0x080fe200030006ff */
[----:B------:R-:W-:Y:S01]  /*9e80*/  FFMA.FTZ R45, R36, R113, R115 ;  /* 0x00000071242d7223 */ /* 0x000fe20000010073 */
[----:B------:R-:W-:Y:S01]  /*9e90*/  F2FP.F16.E4M3.UNPACK_B R114, R114 ;  /* 0x00000072ff72723e */ /* 0x000fe200020006ff */
[--C-:B------:R-:W-:Y:S01]  /*9ea0*/  HADD2.F32 R36, -RZ, R48.reuse.H0_H0 ;  /* 0x20000030ff247230 */ /* 0x100fe20000004100 */
[----:B------:R-:W-:Y:S01]  /*9eb0*/  F2FP.SATFINITE.E4M3.F32.PACK_AB_MERGE_C R12, R12, R51, R73 ;  /* 0x000000330c0c723e */ /* 0x000fe20004807049 */
[--C-:B------:R-:W-:Y:S01]  /*9ec0*/  HADD2.F32 R115, -RZ, R47.reuse.H0_H0 ;  /* 0x2000002fff737230 */ /* 0x100fe20000004100 */
[----:B------:R-:W-:Y:S01]  /*9ed0*/  F2FP.F16.E4M3.UNPACK_B R51, R46.H1 ;  /* 0x0000002eff33723e */ /* 0x000fe200030006ff */
[----:B------:R-:W-:Y:S01]  /*9ee0*/  HADD2.F32 R47, -RZ, R47.H1_H1 ;  /* 0x3000002fff2f7230 */ /* 0x000fe20000004100 */
[----:B------:R-:W-:Y:S01]  /*9ef0*/  F2FP.F16.E4M3.UNPACK_B R73, R112.H1 ;  /* 0x00000070ff49723e */ /* 0x000fe200030006ff */
[----:B------:R-:W-:-:S02]  /*9f00*/  HADD2.F32 R48, -RZ, R48.H1_H1 ;  /* 0x30000030ff307230 */ /* 0x000fc40000004100 */
[----:B------:R-:W-:Y:S01]  /*9f10*/  FMUL.FTZ R119, R36, R115 ;  /* 0x0000007324777220 */ /* 0x000fe20000410000 */
[--C-:B------:R-:W-:Y:S01]  /*9f20*/  HADD2.F32 R14, -RZ, R51.reuse.H0_H0 ;  /* 0x20000033ff0e7230 */ /* 0x100fe20000004100 */
[----:B------:R-:W-:Y:S01]  /*9f30*/  F2FP.F16.E4M3.UNPACK_B R38, R38 ;  /* 0x00000026ff26723e */ /* 0x000fe200020006ff */
[----:B------:R-:W-:Y:S02]  /*9f40*/  HADD2.F32 R116, -RZ, R51.H1_H1 ;  /* 0x30000033ff747230 */ /* 0x000fe40000004100 */
[----:B------:R-:W-:Y:S01]  /*9f50*/  FMUL.FTZ R51, R48, R47 ;  /* 0x0000002f30337220 */ /* 0x000fe20000410000 */
[--C-:B------:R-:W-:Y:S02]  /*9f60*/  HADD2.F32 R113, -RZ, R73.reuse.H0_H0 ;  /* 0x20000049ff717230 */ /* 0x100fe40000004100 */
[----:B------:R-:W-:Y:S01]  /*9f70*/  FMUL.FTZ R115, R14, R115 ;  /* 0x000000730e737220 */ /* 0x000fe20000410000 */
[----:B------:R-:W-:Y:S02]  /*9f80*/  HADD2.F32 R73, -RZ, R73.H1_H1 ;  /* 0x30000049ff497230 */ /* 0x000fe40000004100 */
[----:B------:R-:W-:Y:S01]  /*9f90*/  FMUL.FTZ R47, R116, R47 ;  /* 0x0000002f742f7220 */ /* 0x000fe20000410000 */
[----:B------:R-:W-:Y:S01]  /*9fa0*/  F2FP.F16.E4M3.UNPACK_B R46, R46 ;  /* 0x0000002eff2e723e */ /* 0x000fe200020006ff */
[-C--:B------:R-:W-:Y:S01]  /*9fb0*/  FFMA.FTZ R14, R14, R113.reuse, -R119 ;  /* 0x000000710e0e7223 */ /* 0x080fe20000010877 */
[----:B------:R-:W-:Y:S01]  /*9fc0*/  FFMA.FTZ R36, R36, R113, R115 ;  /* 0x0000007124247223 */ /* 0x000fe20000010073 */
[-C--:B------:R-:W-:Y:S01]  /*9fd0*/  FFMA.FTZ R47, R48, R73.reuse, R47 ;  /* 0x00000049302f7223 */ /* 0x080fe2000001002f */
[----:B------:R-:W-:Y:S01]  /*9fe0*/  FFMA.FTZ R51, R116, R73, -R51 ;  /* 0x0000004974337223 */ /* 0x000fe20000010833 */
[----:B------:R-:W-:Y:S01]  /*9ff0*/  F2FP.F16.E4M3.UNPACK_B R112, R112 ;  /* 0x00000070ff70723e */ /* 0x000fe200020006ff */
[----:B------:R-:W-:-:S02]  /*a000*/  HADD2.F32 R113, -RZ, R114.H0_H0 ;  /* 0x20000072ff717230 */ /* 0x000fc40000004100 */
[----:B------:R-:W-:Y:S01]  /*a010*/  HADD2.F32 R48, -RZ, R38.H0_H0 ;  /* 0x20000026ff307230 */ /* 0x000fe20000004100 */
[----:B------:R-:W-:Y:S01]  /*a020*/  F2FP.SATFINITE.E4M3.F32.PACK_AB_MERGE_C R14, R51, R14, RZ ;  /* 0x0000000e330e723e */ /* 0x000fe200048070ff */
        /* <DEDUP_REMOVED lines=10> */
[----:B------:R-:W-:Y:S01]  /*a0d0*/  HADD2.F32 R73, -RZ, R114.H1_H1 ;  /* 0x30000072ff497230 */ /* 0x000fe20000004100 */
[----:B------:R-:W-:Y:S01]  /*a0e0*/  F2FP.SATFINITE.E4M3.F32.PACK_AB_MERGE_C R36, R45, R72, R37 ;  /* 0x000000482d24723e */ /* 0x000fe20004807025 */
[----:B------:R-:W-:Y:S01]  /*a0f0*/  IMAD.MOV.U32 R15, RZ, RZ, R49 ;  /* 0x000000ffff0f7224 */ /* 0x000fe200078e0031 */
[----:B------:R-:W-:Y:S02]  /*a100*/  F2FP.SATFINITE.E4M3.F32.PACK_AB_MERGE_C R37, R41, R44, R13 ;  /* 0x0000002c2925723e */ /* 0x000fe4000480700d */
[-C--:B------:R-:W-:Y:S01]  /*a110*/  FMUL.FTZ R121, R38, R73.reuse ;  /* 0x0000004926797220 */ /* 0x080fe20000410000 */
[----:B------:R-:W-:Y:S01]  /*a120*/  FMUL.FTZ R73, R46, R73 ;  /* 0x000000492e497220 */ /* 0x000fe20000410000 */
[----:B------:R-:W-:-:S02]  /*a130*/  MOV R13, R50 ;  /* 0x00000032000d7202 */ /* 0x000fc40000000f00 */
[-C--:B------:R-:W-:Y:S01]  /*a140*/  FFMA.FTZ R46, R46, R119.reuse, -R121 ;  /* 0x000000772e2e7223 */ /* 0x080fe20000010879 */
[----:B------:R-:W-:-:S04]  /*a150*/  FFMA.FTZ R38, R38, R119, R73 ;  /* 0x0000007726267223 */ /* 0x000fc80000010049 */
[----:B------:R-:W-:Y:S02]  /*a160*/  F2FP.SATFINITE.E4M3.F32.PACK_AB_MERGE_C R14, R46, R115, R14 ;  /* 0x000000732e0e723e */ /* 0x000fe4000480700e */
[----:B------:R-:W-:-:S07]  /*a170*/  F2FP.SATFINITE.E4M3.F32.PACK_AB_MERGE_C R38, R38, R113, R47 ;  /* 0x000000712626723e */ /* 0x000fce000480702f */
.L_x_3129:
[----:B------:R-:W-:Y:S05]  /*a180*/  BSYNC B2 ;  /* 0x0000000000027941 */ /* 0x000fea0003800000 */
.L_x_3128:
[----:B0-----:R-:W-:-:S05]  /*a190*/  IADD3 R40, P3, R71, R42, RZ ;  /* 0x0000002a47287210 */ /* 0x001fca0007f7e0ff */
[----:B------:R-:W-:Y:S01]  /*a1a0*/  IMAD.X R41, R43, 0x1, R87, P3 ;  /* 0x000000012b297824 */ /* 0x000fe200018e0657 */
[----:B------:R-:W-:-:S04]  /*a1b0*/  ISETP.GE.AND P3, PT, R11, R105, PT ;  /* 0x000000690b00720c */ /* 0x000fc80003f66270 */
[----:B---3--:R3:W-:Y:S09]  /*a1c0*/  ST.E.128 desc[UR46][R40.64], R12 ;  /* 0x0000000c28007985 */ /* 0x0087f2000c101d2e */
[----:B------:R-:W-:-:S04]  /*a1d0*/  @!P3 IADD3 R42, P4, R11, R42, RZ ;  /* 0x0000002a0b2ab210 */ /* 0x000fc80007f9e0ff */
[----:B------:R-:W-:-:S05]  /*a1e0*/  @!P3 LEA.HI.X.SX32 R43, R11, R43, 0x1, P4 ;  /* 0x0000002b0b2bb211 */ /* 0x000fca00020f0eff */
[----:B----4-:R3:W-:Y:S04]  /*a1f0*/  @!P3 ST.E.128 desc[UR46][R42.64], R36 ;  /* 0x000000242a00b985 */ /* 0x0107e8000c101d2e */
.L_x_3127:
[----:B------:R-:W-:Y:S05]  /*a200*/  BSYNC B1 ;  /* 0x0000000000017941 */ /* 0x000fea0003800000 */
.L_x_3126:
[----:B------:R-:W-:-:S03]  /*a210*/  UMOV UR4, 0xffffffff ;  /* 0xffffffff00047882 */ /* 0x000fc60000000000 */
[----:B------:R-:W-:Y:S05]  /*a220*/  BRA.DIV UR4, `(.L_x_3130) ;  /* 0x0000028e04387947 */ /* 0x000fea000b800000 */
[----:B------:R1:W1:Y:S04]  /*a230*/  SHFL.IDX PT, R44, R100, 0x2, 0x181f ;  /* 0x00581f00642c7f89 */ /* 0x00026800000e0000 */
[----:B0--3--:R0:W3:Y:S02]  /*a240*/  SHFL.IDX PT, R42, R99, 0x2, 0x181f ;  /* 0x00581f00632a7f89 */ /* 0x0090e400000e0000 */
.L_x_3465:
[----:B------:R-:W-:Y:S01]  /*a250*/  VIADD R11, R219, 0x40 ;  /* 0x00000040db0b7836 */ /* 0x000fe20000000000 */
[----:B------:R-:W-:Y:S04]  /*a260*/  BSSY B1, `(.L_x_3131) ;  /* 0x0000100000017945 */ /* 0x000fe80003800000 */
[----:B------:R-:W-:-:S13]  /*a270*/  ISETP.GE.OR P3, PT, R11, R97, P1 ;  /* 0x000000610b00720c */ /* 0x000fda0000f66670 */
[----:B------:R-:W-:Y:S05]  /*a280*/  @P3 BRA `(.L_x_3132) ;  /* 0x0000000c00f43947 */ /* 0x000fea0003800000 */
[----:B----4-:R-:W4:Y:S01]  /*a290*/  LDL R14, [R1+0x80] ;  /* 0x00008000010e7983 */ /* 0x010f220000100800 */
[----:B------:R-:W-:Y:S01]  /*a2a0*/  SEL R11, R34, R106, !P0 ;  /* 0x0000006a220b7207 */ /* 0x000fe20004000000 */
[----:B------:R-:W-:Y:S01]  /*a2b0*/  VIADD R15, R219, 0x40 ;  /* 0x00000040db0f7836 */ /* 0x000fe20000000000 */
[----:B---3--:R-:W-:Y:S01]  /*a2c0*/  IADD3 R40, P3, R71, R42, RZ ;  /* 0x0000002a47287210 */ /* 0x008fe20007f7e0ff */
[----:B------:R-:W-:Y:S01]  /*a2d0*/  VIADD R36, R219, 0x40 ;  /* 0x00000040db247836 */ /* 0x000fe20000000000 */
[----:B------:R-:W-:Y:S01]  /*a2e0*/  SHF.R.S32.HI R12, RZ, 0x1f, R11 ;  /* 0x0000001fff0c7819 */ /* 0x000fe2000001140b */
[----:B------:R-:W-:Y:S01]  /*a2f0*/  BSSY B2, `(.L_x_3133) ;  /* 0x00000f1000027945 */ /* 0x000fe20003800000 */
[----:B------:R-:W-:Y:S01]  /*a300*/  SHF.L.U32 R15, R15, 0x7, RZ ;  /* 0x000000070f0f7819 */ /* 0x000fe200000006ff */
[----:B------:R-:W-:Y:S01]  /*a310*/  IMAD.SHL.U32 R36, R36, 0x80, RZ ;  /* 0x0000008024247824 */ /* 0x000fe200078e00ff */
[----:B------:R-:W-:Y:S01]  /*a320*/  LEA.HI R12, R12, R11, RZ, 0x5 ;  /* 0x0000000b0c0c7211 */ /* 0x000fe200078f28ff */
[----:B-1----:R-:W-:Y:S01]  /*a330*/  IMAD.X R41, R44, 0x1, R87, P3 ;  /* 0x000000012c297824 */ /* 0x002fe200018e0657 */
[----:B------:R-:W-:-:S02]  /*a340*/  LOP3.LUT R15, R15, 0x380, RZ, 0xc0, !PT ;  /* 0x000003800f0f7812 */ /* 0x000fc400078ec0ff */
[----:B------:R-:W-:Y:S02]  /*a350*/  LEA.HI.SX32 R12, R12, R77, 0x1b ;  /* 0x0000004d0c0c7211 */ /* 0x000fe400078fdaff */
        /* <DEDUP_REMOVED lines=9> */
[----:B----4-:R-:W-:Y:S01]  /*a3f0*/  IADD3 R13, R12, R13, R14 ;  /* 0x0000000d0c0d7210 */ /* 0x010fe20007ffe00e */
[----:B------:R-:W-:-:S04]  /*a400*/  IMAD R12, R216, 0x8000, R6 ;  /* 0x00008000d80c7824 */ /* 0x000fc800078e0206 */
[----:B------:R-:W-:Y:S02]  /*a410*/  IMAD R14, R216, 0x8000, R13 ;  /* 0x00008000d80e7824 */ /* 0x000fe400078e020d */
[----:B------:R-:W-:-:S03]  /*a420*/  IMAD.IADD R12, R23, 0x1, R12 ;  /* 0x00000001170c7824 */ /* 0x000fc600078e020c */
[----:B------:R-:W-:-:S03]  /*a430*/  IADD3 R36, R23, R14, RZ ;  /* 0x0000000e17247210 */ /* 0x000fc60007ffe0ff */
[----:B------:R-:W1:Y:S04]  /*a440*/  LDS.128 R12, [R12+0x28400] ;  /* 0x028400000c0c7984 */ /* 0x000e680000000c00 */
[----:B------:R-:W3:Y:S01]  /*a450*/  LDS.128 R36, [R36+0x28400] ;  /* 0x0284000024247984 */ /* 0x000ee20000000c00 */
[----:B------:R-:W-:Y:S05]  /*a460*/  @P2 BRA `(.L_x_3134) ;  /* 0x0000000c00642947 */ /* 0x000fea0003800000 */
[----:B---3--:R-:W-:Y:S01]  /*a470*/  IMAD.MOV.U32 R72, RZ, RZ, R36 ;  /* 0x000000ffff487224 */ /* 0x008fe200078e0024 */
[--C-:B------:R-:W-:Y:S01]  /*a480*/  SHF.R.U32.HI R43, RZ, 0x18, R53.reuse ;  /* 0x00000018ff2b7819 */ /* 0x100fe20000011635 */
[----:B-1----:R-:W-:Y:S01]  /*a490*/  IMAD.MOV.U32 R74, RZ, RZ, R12 ;  /* 0x000000ffff4a7224 */ /* 0x002fe200078e000c */
[----:B------:R-:W-:Y:S02]  /*a4a0*/  LOP3.LUT R46, R53, 0xff, RZ, 0xc0, !PT ;  /* 0x000000ff352e7812 */ /* 0x000fe400078ec0ff */
[--C-:B------:R-:W-:Y:S02]  /*a4b0*/  SHF.R.U32.HI R45, RZ, 0x8, R53.reuse ;  /* 0x00000008ff2d7819 */ /* 0x100fe40000011635 */
[----:B------:R-:W-:Y:S02]  /*a4c0*/  SHF.R.U32.HI R49, RZ, 0x10, R53 ;  /* 0x00000010ff317819 */ /* 0x000fe40000011635 */
[----:B------:R-:W-:Y:S02]  /*a4d0*/  SHF.R.U32.HI R47, RZ, 0x18, R55 ;  /* 0x00000018ff2f7819 */ /* 0x000fe40000011637 */
[----:B------:R-:W-:-:S02]  /*a4e0*/  LOP3.LUT R48, R55, 0xff, RZ, 0xc0, !PT ;  /* 0x000000ff37307812 */ /* 0x000fc400078ec0ff */
[--C-:B------:R-:W-:Y:S02]  /*a4f0*/  SHF.R.U32.HI R50, RZ, 0x8, R55.reuse ;  /* 0x00000008ff327819 */ /* 0x100fe40000011637 */
[----:B------:R-:W-:Y:S02]  /*a500*/  SHF.R.U32.HI R51, RZ, 0x10, R55 ;  /* 0x00000010ff337819 */ /* 0x000fe40000011637 */
[--C-:B------:R-:W-:Y:S02]  /*a510*/  SHF.R.U32.HI R53, RZ, 0x18, R57.reuse ;  /* 0x00000018ff357819 */ /* 0x100fe40000011639 */
[----:B------:R-:W-:Y:S01]  /*a520*/  LOP3.LUT R52, R57, 0xff, RZ, 0xc0, !PT ;  /* 0x000000ff39347812 */ /* 0x000fe200078ec0ff */
[----:B------:R-:W-:Y:S01]  /*a530*/  IMAD.U32 R51, R51, 0x10000, RZ ;  /* 0x0001000033337824 */ /* 0x000fe200078e00ff */
[--C-:B------:R-:W-:Y:S02]  /*a540*/  SHF.R.U32.HI R54, RZ, 0x8, R57.reuse ;  /* 0x00000008ff367819 */ /* 0x100fe40000011639 */
[----:B------:R-:W-:-:S02]  /*a550*/  SHF.R.U32.HI R55, RZ, 0x10, R57 ;  /* 0x00000010ff377819 */ /* 0x000fc40000011639 */
[--C-:B------:R-:W-:Y:S02]  /*a560*/  SHF.R.U32.HI R56, RZ, 0x18, R59.reuse ;  /* 0x00000018ff387819 */ /* 0x100fe4000001163b */
[----:B------:R-:W-:Y:S02]  /*a570*/  LOP3.LUT R73, R59, 0xff, RZ, 0xc0, !PT ;  /* 0x000000ff3b497812 */ /* 0x000fe400078ec0ff */
[--C-:B------:R-:W-:Y:S02]  /*a580*/  SHF.R.U32.HI R57, RZ, 0x8, R59.reuse ;  /* 0x00000008ff397819 */ /* 0x100fe4000001163b */
[----:B------:R-:W-:Y:S02]  /*a590*/  SHF.R.U32.HI R58, RZ, 0x10, R59 ;  /* 0x00000010ff3a7819 */ /* 0x000fe4000001163b */
[----:B------:R-:W-:Y:S02]  /*a5a0*/  F2FP.F16.E4M3.UNPACK_B R59, R110.H1 ;  /* 0x0000006eff3b723e */ /* 0x000fe400030006ff */
[----:B------:R-:W-:Y:S01]  /*a5b0*/  F2FP.F16.E4M3.UNPACK_B R75, R72.H1 ;  /* 0x00000048ff4b723e */ /* 0x000fe200030006ff */
[----:B------:R-:W-:Y:S01]  /*a5c0*/  IMAD.U32 R58, R58, 0x10000, RZ ;  /* 0x000100003a3a7824 */ /* 0x000fe200078e00ff */
[----:B--2---:R-:W-:Y:S01]  /*a5d0*/  F2FP.F16.E4M3.UNPACK_B R111, R74.H1 ;  /* 0x0000004aff6f723e */ /* 0x004fe200030006ff */
[--C-:B------:R-:W-:Y:S01]  /*a5e0*/  HADD2.F32 R115, -RZ, R59.reuse.H0_H0 ;  /* 0x2000003bff737230 */ /* 0x100fe20000004100 */
[----:B------:R-:W-:Y:S01]  /*a5f0*/  F2FP.F16.E4M3.UNPACK_B R112, R108.H1 ;  /* 0x0000006cff70723e */ /* 0x000fe200030006ff */
[----:B------:R-:W-:Y:S01]  /*a600*/  HADD2.F32 R114, -RZ, R59.H1_H1 ;  /* 0x3000003bff727230 */ /* 0x000fe20000004100 */
[----:B------:R-:W-:Y:S01]  /*a610*/  F2FP.F16.E4M3.UNPACK_B R110, R110 ;  /* 0x0000006eff6e723e */ /* 0x000fe200020006ff */
[----:B------:R-:W-:Y:S01]  /*a620*/  HADD2.F32 R12, -RZ, R111.H0_H0 ;  /* 0x2000006fff0c7230 */ /* 0x000fe20000004100 */
[----:B------:R-:W-:Y:S01]  /*a630*/  F2FP.F16.E4M3.UNPACK_B R72, R72 ;  /* 0x00000048ff48723e */ /* 0x000fe200020006ff */
[--C-:B------:R-:W-:Y:S01]  /*a640*/  HADD2.F32 R59, -RZ, R75.reuse.H1_H1 ;  /* 0x3000004bff3b7230 */ /* 0x100fe20000004100 */
[----:B------:R-:W-:Y:S01]  /*a650*/  F2FP.F16.E4M3.UNPACK_B R74, R74 ;  /* 0x0000004aff4a723e */ /* 0x000fe200020006ff */
[----:B------:R-:W-:Y:S01]  /*a660*/  HADD2.F32 R36, -RZ, R75.H0_H0 ;  /* 0x2000004bff247230 */ /* 0x000fe20000004100 */
[----:B------:R-:W-:Y:S01]  /*a670*/  F2FP.F16.E4M3.UNPACK_B R108, R108 ;  /* 0x0000006cff6c723e */ /* 0x000fe200020006ff */
[----:B------:R-:W-:-:S02]  /*a680*/  HADD2.F32 R111, -RZ, R111.H1_H1 ;  /* 0x3000006fff6f7230 */ /* 0x000fc40000004100 */
[-C--:B------:R-:W-:Y:S01]  /*a690*/  FMUL.FTZ R116, R59, R114.reuse ;  /* 0x000000723b747220 */ /* 0x080fe20000410000 */
[--C-:B------:R-:W-:Y:S02]  /*a6a0*/  HADD2.F32 R113, -RZ, R112.reuse.H0_H0 ;  /* 0x20000070ff717230 */ /* 0x100fe40000004100 */
[-C--:B------:R-:W-:Y:S01]  /*a6b0*/  FMUL.FTZ R117, R36, R115.reuse ;  /* 0x0000007324757220 */ /* 0x080fe20000410000 */
[----:B------:R-:W-:Y:S02]  /*a6c0*/  HADD2.F32 R112, -RZ, R112.H1_H1 ;  /* 0x30000070ff707230 */ /* 0x000fe40000004100 */
[C---:B------:R-:W-:Y:S01]  /*a6d0*/  FMUL.FTZ R114, R111.reuse, R114 ;  /* 0x000000726f727220 */ /* 0x040fe20000410000 */
[C---:B------:R-:W-:Y:S01]  /*a6e0*/  FMUL.FTZ R115, R12.reuse, R115 ;  /* 0x000000730c737220 */ /* 0x040fe20000410000 */
[-C--:B------:R-:W-:Y:S01]  /*a6f0*/  FFMA.FTZ R12, R12, R113.reuse, -R117 ;  /* 0x000000710c0c7223 */ /* 0x080fe20000010875 */
[----:B------:R-:W-:Y:S02]  /*a700*/  HADD2.F32 R117, -RZ, R108.H1_H1 ;  /* 0x3000006cff757230 */ /* 0x000fe40000004100 */
[-C--:B------:R-:W-:Y:S01]  /*a710*/  FFMA.FTZ R75, R111, R112.reuse, -R116 ;  /* 0x000000706f4b7223 */ /* 0x080fe20000010874 */
[----:B------:R-:W-:Y:S01]  /*a720*/  FFMA.FTZ R59, R59, R112, R114 ;  /* 0x000000703b3b7223 */ /* 0x000fe20000010072 */
[----:B------:R-:W-:Y:S01]  /*a730*/  FFMA.FTZ R36, R36, R113, R115 ;  /* 0x0000007124247223 */ /* 0x000fe20000010073 */
[----:B------:R-:W-:Y:S01]  /*a740*/  HADD2.F32 R114, -RZ, R110.H0_H0 ;  /* 0x2000006eff727230 */ /* 0x000fe20000004100 */
[----:B------:R-:W-:Y:S01]  /*a750*/  PRMT R48, R47, 0x654, R48 ;  /* 0x000006542f307816 */ /* 0x000fe20000000030 */
[----:B------:R-:W-:Y:S01]  /*a760*/  HADD2.F32 R111, -RZ, R72.H0_H0 ;  /* 0x20000048ff6f7230 */ /* 0x000fe20000004100 */
[----:B------:R-:W-:Y:S01]  /*a770*/  F2FP.F16.E4M3.UNPACK_B R47, R109.H1 ;  /* 0x0000006dff2f723e */ /* 0x000fe200030006ff */
[----:B------:R-:W-:Y:S01]  /*a780*/  HADD2.F32 R113, -RZ, R74.H0_H0 ;  /* 0x2000004aff717230 */ /* 0x000fe20000004100 */
[----:B------:R-:W-:Y:S01]  /*a790*/  PRMT R43, R43, 0x654, R46 ;  /* 0x000006542b2b7816 */ /* 0x000fe2000000002e */
        /* <DEDUP_REMOVED lines=8> */
[----:B------:R-:W-:-:S02]  /*a820*/  IMAD.MOV.U32 R108, RZ, RZ, R38 ;  /* 0x000000ffff6c7224 */ /* 0x000fc400078e0026 */
[-C--:B------:R-:W-:Y:S01]  /*a830*/  FMUL.FTZ R119, R72, R115.reuse ;  /* 0x0000007348777220 */ /* 0x080fe20000410000 */
[----:B------:R-:W-:Y:S01]  /*a840*/  F2FP.F16.E4M3.UNPACK_B R112, R14.H1 ;  /* 0x0000000eff70723e */ /* 0x000fe200030006ff */
[C---:B------:R-:W-:Y:S01]  /*a850*/  FMUL.FTZ R115, R74.reuse, R115 ;  /* 0x000000734a737220 */ /* 0x040fe20000410000 */
[----:B------:R-:W-:Y:S01]  /*a860*/  F2FP.F16.E4M3.UNPACK_B R114, R107.H1 ;  /* 0x0000006bff72723e */ /* 0x000fe200030006ff */
[-C--:B------:R-:W-:Y:S01]  /*a870*/  FFMA.FTZ R74, R74, R117.reuse, -R119 ;  /* 0x000000754a4a7223 */ /* 0x080fe20000010877 */
[-C--:B------:R-:W-:Y:S01]  /*a880*/  F2FP.F16.E4M3.UNPACK_B R110, R108.reuse.H1 ;  /* 0x0000006cff6e723e */ /* 0x080fe200030006ff */
[----:B------:R-:W-:Y:S01]  /*a890*/  FFMA.FTZ R72, R72, R117, R115 ;  /* 0x0000007548487223 */ /* 0x000fe20000010073 */
[--C-:B------:R-:W-:Y:S01]  /*a8a0*/  HADD2.F32 R117, -RZ, R47.reuse.H0_H0 ;  /* 0x2000002fff757230 */ /* 0x100fe20000004100 */
[----:B------:R-:W-:Y:S01]  /*a8b0*/  PRMT R73, R56, 0x654, R73 ;  /* 0x0000065438497816 */ /* 0x000fe20000000049 */
[----:B------:R-:W-:Y:S01]  /*a8c0*/  HADD2.F32 R38, -RZ, R112.H0_H0 ;  /* 0x20000070ff267230 */ /* 0x000fe20000004100 */
[----:B------:R-:W-:Y:S01]  /*a8d0*/  F2FP.F16.E4M3.UNPACK_B R109, R109 ;  /* 0x0000006dff6d723e */ /* 0x000fe200020006ff */
[----:B------:R-:W-:Y:S01]  /*a8e0*/  HADD2.F32 R46, -RZ, R110.H0_H0 ;  /* 0x2000006eff2e7230 */ /* 0x000fe20000004100 */
[----:B------:R-:W-:Y:S01]  /*a8f0*/  F2FP.F16.E4M3.UNPACK_B R108, R108 ;  /* 0x0000006cff6c723e */ /* 0x000fe200020006ff */
[----:B------:R-:W-:Y:S01]  /*a900*/  HADD2.F32 R115, -RZ, R114.H0_H0 ;  /* 0x20000072ff737230 */ /* 0x000fe20000004100 */
[----:B------:R-:W-:Y:S01]  /*a910*/  PRMT R52, R53, 0x654, R52 ;  /* 0x0000065435347816 */ /* 0x000fe20000000034 */
[----:B------:R-:W-:-:S02]  /*a920*/  HADD2.F32 R47, -RZ, R47.H1_H1 ;  /* 0x3000002fff2f7230 */ /* 0x000fc40000004100 */
[-C--:B------:R-:W-:Y:S01]  /*a930*/  FMUL.FTZ R119, R46, R117.reuse ;  /* 0x000000752e777220 */ /* 0x080fe20000410000 */
[C---:B------:R-:W-:Y:S01]  /*a940*/  FMUL.FTZ R117, R38.reuse, R117 ;  /* 0x0000007526757220 */ /* 0x040fe20000410000 */
[----:B------:R-:W-:Y:S01]  /*a950*/  HADD2.F32 R110, -RZ, R110.H1_H1 ;  /* 0x3000006eff6e7230 */ /* 0x000fe20000004100 */
[----:B------:R-:W-:Y:S01]  /*a960*/  F2FP.SATFINITE.E4M3.F32.PACK_AB_MERGE_C R36, R59, R36, RZ ;  /* 0x000000243b24723e */ /* 0x000fe200048070ff */
[----:B------:R-:W-:Y:S02]  /*a970*/  HADD2.F32 R112, -RZ, R112.H1_H1 ;  /* 0x30000070ff707230 */ /* 0x000fe40000004100 */
[-C--:B------:R-:W-:Y:S01]  /*a980*/  FFMA.FTZ R38, R38, R115.reuse, -R119 ;  /* 0x0000007326267223 */ /* 0x080fe20000010877 */
[----:B------:R-:W-:Y:S01]  /*a990*/  FFMA.FTZ R46, R46, R115, R117 ;  /* 0x000000732e2e7223 */ /* 0x000fe20000010075 */
[----:B------:R-:W-:Y:S02]  /*a9a0*/  IMAD.SHL.U32 R56, R45, 0x100, RZ ;  /* 0x000001002d387824 */ /* 0x000fe400078e00ff */
[----:B------:R-:W-:Y:S01]  /*a9b0*/  FMUL.FTZ R115, R110, R47 ;  /* 0x0000002f6e737220 */ /* 0x000fe20000410000 */
[----:B------:R-:W-:-:S02]  /*a9c0*/  HADD2.F32 R117, -RZ, R114.H1_H1 ;  /* 0x30000072ff757230 */ /* 0x000fc40000004100 */
[----:B------:R-:W-:Y:S01]  /*a9d0*/  FMUL.FTZ R47, R112, R47 ;  /* 0x0000002f702f7220 */ /* 0x000fe20000410000 */
[----:B------:R-:W-:Y:S01]  /*a9e0*/  IMAD.SHL.U32 R45, R50, 0x100, RZ ;  /* 0x00000100322d7824 */ /* 0x000fe200078e00ff */
[----:B------:R-:W-:Y:S01]  /*a9f0*/  LOP3.LUT R43, R43, 0xff00, R56, 0xf8, !PT ;  /* 0x0000ff002b2b7812 */ /* 0x000fe200078ef838 */
[--C-:B------:R-:W-:Y:S02]  /*aa00*/  HADD2.F32 R116, -RZ, R109.reuse.H0_H0 ;  /* 0x2000006dff747230 */ /* 0x100fe40000004100 */
[-C--:B------:R-:W-:Y:S01]  /*aa10*/  FFMA.FTZ R115, R112, R117.reuse, -R115 ;  /* 0x0000007570737223 */ /* 0x080fe20000010873 */
[----:B------:R-:W-:Y:S01]  /*aa20*/  FFMA.FTZ R47, R110, R117, R47 ;  /* 0x000000756e2f7223 */ /* 0x000fe2000001002f */
[----:B------:R-:W-:Y:S01]  /*aa30*/  LOP3.LUT R50, R48, 0xff00, R45, 0xf8, !PT ;  /* 0x0000ff0030327812 */ /* 0x000fe200078ef82d */
[----:B------:R-:W-:Y:S01]  /*aa40*/  IMAD.SHL.U32 R45, R54, 0x100, RZ ;  /* 0x00000100362d7824 */ /* 0x000fe200078e00ff */
[----:B------:R-:W-:Y:S01]  /*aa50*/  F2FP.F16.E4M3.UNPACK_B R110, R14 ;  /* 0x0000000eff6e723e */ /* 0x000fe200020006ff */
[----:B------:R-:W-:Y:S01]  /*aa60*/  HADD2.F32 R109, -RZ, R109.H1_H1 ;  /* 0x3000006dff6d7230 */ /* 0x000fe20000004100 */
[----:B------:R-:W-:Y:S01]  /*aa70*/  F2FP.F16.E4M3.UNPACK_B R112, R107 ;  /* 0x0000006bff70723e */ /* 0x000fe200020006ff */
[----:B------:R-:W-:Y:S01]  /*aa80*/  HADD2.F32 R107, -RZ, R108.H0_H0 ;  /* 0x2000006cff6b7230 */ /* 0x000fe20000004100 */
[----:B------:R-:W-:Y:S01]  /*aa90*/  SHF.L.U32 R48, R57, 0x8, RZ ;  /* 0x0000000839307819 */ /* 0x000fe200000006ff */
[----:B------:R-:W-:Y:S01]  /*aaa0*/  HADD2.F32 R117, -RZ, R110.H0_H0 ;  /* 0x2000006eff757230 */ /* 0x000fe20000004100 */
[----:B------:R-:W-:Y:S01]  /*aab0*/  LOP3.LUT R52, R52, 0xff00, R45, 0xf8, !PT ;  /* 0x0000ff0034347812 */ /* 0x000fe200078ef82d */
[----:B------:R-:W-:-:S02]  /*aac0*/  HADD2.F32 R114, -RZ, R112.H0_H0 ;  /* 0x20000070ff727230 */ /* 0x000fc40000004100 */
[-C--:B------:R-:W-:Y:S01]  /*aad0*/  FMUL.FTZ R14, R107, R116.reuse ;  /* 0x000000746b0e7220 */ /* 0x080fe20000410000 */
[----:B------:R-:W-:Y:S01]  /*aae0*/  LOP3.LUT R45, R73, 0xff00, R48, 0xf8, !PT ;  /* 0x0000ff00492d7812 */ /* 0x000fe200078ef830 */
[----:B------:R-:W-:Y:S02]  /*aaf0*/  HADD2.F32 R108, -RZ, R108.H1_H1 ;  /* 0x3000006cff6c7230 */ /* 0x000fe40000004100 */
[----:B------:R-:W-:Y:S01]  /*ab00*/  FMUL.FTZ R116, R117, R116 ;  /* 0x0000007475747220 */ /* 0x000fe20000410000 */
[----:B------:R-:W-:Y:S02]  /*ab10*/  IMAD.U32 R48, R49, 0x10000, RZ ;  /* 0x0001000031307824 */ /* 0x000fe400078e00ff */
[-C--:B------:R-:W-:Y:S01]  /*ab20*/  FFMA.FTZ R14, R117, R114.reuse, -R14 ;  /* 0x00000072750e7223 */ /* 0x080fe2000001080e */
[----:B------:R-:W-:Y:S02]  /*ab30*/  IMAD.U32 R49, R55, 0x10000, RZ ;  /* 0x0001000037317824 */ /* 0x000fe400078e00ff */
[-C--:B------:R-:W-:Y:S01]  /*ab40*/  FMUL.FTZ R119, R108, R109.reuse ;  /* 0x0000006d6c777220 */ /* 0x080fe20000410000 */
[----:B------:R-:W-:Y:S01]  /*ab50*/  HADD2.F32 R110, -RZ, R110.H1_H1 ;  /* 0x3000006eff6e7230 */ /* 0x000fe20000004100 */
[----:B------:R-:W-:Y:S01]  /*ab60*/  LOP3.LUT R48, R43, 0xff0000, R48, 0xf8, !PT ;  /* 0x00ff00002b307812 */ /* 0x000fe200078ef830 */
[----:B------:R-:W-:Y:S01]  /*ab70*/  HADD2.F32 R117, -RZ, R112.H1_H1 ;  /* 0x30000070ff757230 */ /* 0x000fe20000004100 */
[----:B------:R-:W-:Y:S01]  /*ab80*/  LOP3.LUT R49, R52, 0xff0000, R49, 0xf8, !PT ;  /* 0x00ff000034317812 */ /* 0x000fe200078ef831 */
[----:B------:R-:W-:Y:S01]  /*ab90*/  FFMA.FTZ R107, R107, R114, R116 ;  /* 0x000000726b6b7223 */ /* 0x000fe20000010074 */
[----:B------:R-:W-:Y:S01]  /*aba0*/  FMUL.FTZ R121, R110, R109 ;  /* 0x0000006d6e797220 */ /* 0x000fe20000410000 */
[----:B------:R-:W-:Y:S01]  /*abb0*/  LOP3.LUT R43, R50, 0xff0000, R51, 0xf8, !PT ;  /* 0x00ff0000322b7812 */ /* 0x000fe200078ef833 */
[-C--:B------:R-:W-:Y:S01]  /*abc0*/  FFMA.FTZ R109, R110, R117.reuse, -R119 ;  /* 0x000000756e6d7223 */ /* 0x080fe20000010877 */
[----:B------:R-:W-:Y:S01]  /*abd0*/  F2FP.SATFINITE.E4M3.F32.PACK_AB_MERGE_C R38, R115, R38, RZ ;  /* 0x000000267326723e */ /* 0x000fe200048070ff */
[----:B------:R-:W-:Y:S01]  /*abe0*/  FFMA.FTZ R108, R108, R117, R121 ;  /* 0x000000756c6c7223 */ /* 0x000fe20000010079 */
[----:B------:R-:W-:-:S02]  /*abf0*/  F2FP.F16.E4M3.UNPACK_B R55, R49 ;  /* 0x00000031ff37723e */ /* 0x000fc400020006ff */
[----:B------:R-:W-:Y:S02]  /*ac00*/  F2FP.F16.E4M3.UNPACK_B R50, R13 ;  /* 0x0000000dff32723e */ /* 0x000fe400020006ff */
[----:B------:R-:W-:Y:S02]  /*ac10*/  F2FP.F16.E4M3.UNPACK_B R52, R37 ;  /* 0x00000025ff34723e */ /* 0x000fe400020006ff */
[----:B------:R-:W-:Y:S01]  /*ac20*/  F2FP.SATFINITE.E4M3.F32.PACK_AB_MERGE_C R14, R109, R14, R38 ;  /* 0x0000000e6d0e723e */ /* 0x000fe20004807026 */
[----:B------:R-:W-:Y:S01]  /*ac30*/  HADD2.F32 R38, -RZ, R55.H0_H0 ;  /* 0x20000037ff267230 */ /* 0x000fe20000004100 */
[----:B------:R-:W-:Y:S01]  /*ac40*/  F2FP.F16.E4M3.UNPACK_B R54, R48 ;  /* 0x00000030ff36723e */ /* 0x000fe200020006ff */
[----:B------:R-:W-:Y:S01]  /*ac50*/  HADD2.F32 R51, -RZ, R50.H0_H0 ;  /* 0x20000032ff337230 */ /* 0x000fe20000004100 */
[----:B------:R-:W-:Y:S01]  /*ac60*/  F2FP.SATFINITE.E4M3.F32.PACK_AB_MERGE_C R36, R72, R111, R36 ;  /* 0x0000006f4824723e */ /* 0x000fe20004807024 */
[----:B------:R-:W-:Y:S01]  /*ac70*/  HADD2.F32 R53, -RZ, R52.H0_H0 ;  /* 0x20000034ff357230 */ /* 0x000fe20000004100 */
[----:B------:R-:W-:Y:S01]  /*ac80*/  F2FP.SATFINITE.E4M3.F32.PACK_AB_MERGE_C R57, R47, R46, RZ ;  /* 0x0000002e2f39723e */ /* 0x000fe200048070ff */
[----:B------:R-:W-:-:S02]  /*ac90*/  HADD2.F32 R56, -RZ, R54.H0_H0 ;  /* 0x20000036ff387230 */ /* 0x000fc40000004100 */
[-C--:B------:R-:W-:Y:S01]  /*aca0*/  FMUL.FTZ R72, R51, R38.reuse ;  /* 0x0000002633487220 */ /* 0x080fe20000410000 */
[----:B------:R-:W-:Y:S01]  /*acb0*/  LOP3.LUT R47, R45, 0xff0000, R58, 0xf8, !PT ;  /* 0x00ff00002d2f7812 */ /* 0x000fe200078ef83a */
[C---:B------:R-:W-:Y:S01]  /*acc0*/  FMUL.FTZ R46, R53.reuse, R38 ;  /* 0x00000026352e7220 */ /* 0x040fe20000410000 */
[----:B------:R-:W-:Y:S02]  /*acd0*/  HADD2.F32 R58, -RZ, R55.H1_H1 ;  /* 0x30000037ff3a7230 */ /* 0x000fe40000004100 */
[-C--:B------:R-:W-:Y:S01]  /*ace0*/  FFMA.FTZ R45, R53, R56.reuse, R72 ;  /* 0x00000038352d7223 */ /* 0x080fe20000010048 */
[----:B------:R-:W-:Y:S02]  /*acf0*/  HADD2.F32 R53, -RZ, R52.H1_H1 ;  /* 0x30000034ff357230 */ /* 0x000fe40000004100 */
[----:B------:R-:W-:Y:S01]  /*ad00*/  FFMA.FTZ R46, R51, R56, -R46 ;  /* 0x00000038332e7223 */ /* 0x000fe2000001082e */
[----:B------:R-:W-:Y:S01]  /*ad10*/  HADD2.F32 R51, -RZ, R50.H1_H1 ;  /* 0x30000032ff337230 */ /* 0x000fe20000004100 */
[----:B------:R-:W-:Y:S01]  /*ad20*/  F2FP.F16.E4M3.UNPACK_B R52, R37.H1 ;  /* 0x00000025ff34723e */ /* 0x000fe200030006ff */
[----:B------:R-:W-:Y:S01]  /*ad30*/  HADD2.F32 R56, -RZ, R54.H1_H1 ;  /* 0x30000036ff387230 */ /* 0x000fe20000004100 */
[----:B------:R-:W-:-:S02]  /*ad40*/  F2FP.F16.E4M3.UNPACK_B R55, R49.H1 ;  /* 0x00000031ff37723e */ /* 0x000fc400030006ff */
[----:B------:R-:W-:Y:S01]  /*ad50*/  F2FP.F16.E4M3.UNPACK_B R50, R13.H1 ;  /* 0x0000000dff32723e */ /* 0x000fe200030006ff */
[----:B------:R-:W-:Y:S01]  /*ad60*/  HADD2.F32 R49, -RZ, R52.H0_H0 ;  /* 0x20000034ff317230 */ /* 0x000fe20000004100 */
[----:B------:R-:W-:Y:S01]  /*ad70*/  F2FP.F16.E4M3.UNPACK_B R54, R48.H1 ;  /* 0x00000030ff36723e */ /* 0x000fe200030006ff */
[-C--:B------:R-:W-:Y:S01]  /*ad80*/  FMUL.FTZ R48, R53, R58.reuse ;  /* 0x0000003a35307220 */ /* 0x080fe20000410000 */
[----:B------:R-:W-:Y:S01]  /*ad90*/  FMUL.FTZ R58, R51, R58 ;  /* 0x0000003a333a7220 */ /* 0x000fe20000410000 */
[----:B------:R-:W-:Y:S01]  /*ada0*/  F2FP.SATFINITE.E4M3.F32.PACK_AB_MERGE_C R12, R75, R12, RZ ;  /* 0x0000000c4b0c723e */ /* 0x000fe200048070ff */
[----:B------:R-:W-:Y:S02]  /*adb0*/  HADD2.F32 R72, -RZ, R55.H0_H0 ;  /* 0x20000037ff487230 */ /* 0x000fe40000004100 */
[-C--:B------:R-:W-:Y:S01]  /*adc0*/  FFMA.FTZ R13, R51, R56.reuse, -R48 ;  /* 0x00000038330d7223 */ /* 0x080fe20000010830 */
[----:B------:R-:W-:Y:S01]  /*add0*/  HADD2.F32 R37, -RZ, R50.H0_H0 ;  /* 0x20000032ff257230 */ /* 0x000fe20000004100 */
[----:B------:R-:W-:Y:S01]  /*ade0*/  F2FP.SATFINITE.E4M3.F32.PACK_AB_MERGE_C R38, R108, R107, R57 ;  /* 0x0000006b6c26723e */ /* 0x000fe20004807039 */
[----:B------:R-:W-:Y:S01]  /*adf0*/  FFMA.FTZ R48, R53, R56, R58 ;  /* 0x0000003835307223 */ /* 0x000fe2000001003a */
[----:B------:R-:W-:Y:S01]  /*ae00*/  F2FP.SATFINITE.E4M3.F32.PACK_AB_MERGE_C R12, R74, R113, R12 ;  /* 0x000000714a0c723e */ /* 0x000fe2000480700c */
[----:B------:R-:W-:-:S02]  /*ae10*/  HADD2.F32 R56, -RZ, R52.H1_H1 ;  /* 0x30000034ff387230 */ /* 0x000fc40000004100 */
[-C--:B------:R-:W-:Y:S01]  /*ae20*/  FMUL.FTZ R74, R49, R72.reuse ;  /* 0x00000048314a7220 */ /* 0x080fe20000410000 */
[----:B------:R-:W-:Y:S02]  /*ae30*/  HADD2.F32 R57, -RZ, R55.H1_H1 ;  /* 0x30000037ff397230 */ /* 0x000fe40000004100 */
[C---:B------:R-:W-:Y:S01]  /*ae40*/  FMUL.FTZ R72, R37.reuse, R72 ;  /* 0x0000004825487220 */ /* 0x040fe20000410000 */
[----:B------:R-:W-:Y:S01]  /*ae50*/  HADD2.F32 R50, -RZ, R50.H1_H1 ;  /* 0x30000032ff327230 */ /* 0x000fe20000004100 */
[----:B------:R-:W-:Y:S01]  /*ae60*/  F2FP.F16.E4M3.UNPACK_B R53, R39 ;  /* 0x00000027ff35723e */ /* 0x000fe200020006ff */
[--C-:B------:R-:W-:Y:S01]  /*ae70*/  HADD2.F32 R58, -RZ, R54.reuse.H0_H0 ;  /* 0x20000036ff3a7230 */ /* 0x100fe20000004100 */
[----:B------:R-:W-:Y:S01]  /*ae80*/  F2FP.F16.E4M3.UNPACK_B R51, R47 ;  /* 0x0000002fff33723e */ /* 0x000fe200020006ff */
[----:B------:R-:W-:Y:S02]  /*ae90*/  HADD2.F32 R55, -RZ, R54.H1_H1 ;  /* 0x30000036ff377230 */ /* 0x000fe40000004100 */
[-C--:B------:R-:W-:Y:S01]  /*aea0*/  FMUL.FTZ R59, R56, R57.reuse ;  /* 0x00000039383b7220 */ /* 0x080fe20000410000 */
[----:B------:R-:W-:Y:S01]  /*aeb0*/  FMUL.FTZ R73, R50, R57 ;  /* 0x0000003932497220 */ /* 0x000fe20000410000 */
[----:B------:R-:W-:Y:S01]  /*aec0*/  F2FP.F16.E4M3.UNPACK_B R54, R15 ;  /* 0x0000000fff36723e */ /* 0x000fe200020006ff */
[-C--:B------:R-:W-:Y:S01]  /*aed0*/  FFMA.FTZ R37, R37, R58.reuse, -R74 ;  /* 0x0000003a25257223 */ /* 0x080fe2000001084a */
[----:B------:R-:W-:Y:S01]  /*aee0*/  FFMA.FTZ R49, R49, R58, R72 ;  /* 0x0000003a31317223 */ /* 0x000fe20000010048 */
[----:B------:R-:W-:Y:S01]  /*aef0*/  F2FP.F16.E4M3.UNPACK_B R52, R43 ;  /* 0x0000002bff34723e */ /* 0x000fe200020006ff */
[----:B------:R-:W-:-:S02]  /*af00*/  HADD2.F32 R58, -RZ, R53.H0_H0 ;  /* 0x20000035ff3a7230 */ /* 0x000fc40000004100 */
[-C--:B------:R-:W-:Y:S01]  /*af10*/  FFMA.FTZ R50, R50, R55.reuse, -R59 ;  /* 0x0000003732327223 */ /* 0x080fe2000001083b */
[----:B------:R-:W-:Y:S02]  /*af20*/  HADD2.F32 R57, -RZ, R51.H0_H0 ;  /* 0x20000033ff397230 */ /* 0x000fe40000004100 */
[----:B------:R-:W-:Y:S01]  /*af30*/  FFMA.FTZ R56, R56, R55, R73 ;  /* 0x0000003738387223 */ /* 0x000fe20000010049 */
[----:B------:R-:W-:Y:S02]  /*af40*/  HADD2.F32 R55, -RZ, R54.H0_H0 ;  /* 0x20000036ff377230 */ /* 0x000fe40000004100 */
[----:B------:R-:W-:Y:S02]  /*af50*/  HADD2.F32 R59, -RZ, R52.H0_H0 ;  /* 0x20000034ff3b7230 */ /* 0x000fe40000004100 */
[CC--:B------:R-:W-:Y:S01]  /*af60*/  FMUL.FTZ R72, R58.reuse, R57.reuse ;  /* 0x000000393a487220 */ /* 0x0c0fe20000410000 */
[----:B------:R-:W-:Y:S02]  /*af70*/  HADD2.F32 R53, -RZ, R53.H1_H1 ;  /* 0x30000035ff357230 */ /* 0x000fe40000004100 */
[C---:B------:R-:W-:Y:S01]  /*af80*/  FMUL.FTZ R73, R55.reuse, R57 ;  /* 0x0000003937497220 */ /* 0x040fe20000410000 */
[----:B------:R-:W-:Y:S01]  /*af90*/  F2FP.F16.E4M3.UNPACK_B R57, R39.H1 ;  /* 0x00000027ff39723e */ /* 0x000fe200030006ff */
[----:B------:R-:W-:Y:S01]  /*afa0*/  FFMA.FTZ R55, R55, R59, -R72 ;  /* 0x0000003b37377223 */ /* 0x000fe20000010848 */
[----:B------:R-:W-:Y:S01]  /*afb0*/  F2FP.F16.E4M3.UNPACK_B R72, R47.H1 ;  /* 0x0000002fff48723e */ /* 0x000fe200030006ff */
[----:B------:R-:W-:Y:S01]  /*afc0*/  HADD2.F32 R51, -RZ, R51.H1_H1 ;  /* 0x30000033ff337230 */ /* 0x000fe20000004100 */
[----:B------:R-:W-:Y:S01]  /*afd0*/  F2FP.F16.E4M3.UNPACK_B R47, R15.H1 ;  /* 0x0000000fff2f723e */ /* 0x000fe200030006ff */
[----:B------:R-:W-:Y:S01]  /*afe0*/  FFMA.FTZ R15, R58, R59, R73 ;  /* 0x0000003b3a0f7223 */ /* 0x000fe20000010049 */
[----:B------:R-:W-:Y:S01]  /*aff0*/  F2FP.F16.E4M3.UNPACK_B R59, R43.H1 ;  /* 0x0000002bff3b723e */ /* 0x000fe200030006ff */
[----:B------:R-:W-:Y:S01]  /*b000*/  HADD2.F32 R58, -RZ, R57.H0_H0 ;  /* 0x20000039ff3a7230 */ /* 0x000fe20000004100 */
[----:B------:R-:W-:Y:S01]  /*b010*/  F2FP.SATFINITE.E4M3.F32.PACK_AB_MERGE_C R37, R50, R37, RZ ;  /* 0x000000253225723e */ /* 0x000fe200048070ff */
[----:B------:R-:W-:Y:S01]  /*b020*/  HADD2.F32 R73, -RZ, R72.H0_H0 ;  /* 0x20000048ff497230 */ /* 0x000fe20000004100 */
[----:B------:R-:W-:Y:S01]  /*b030*/  F2FP.SATFINITE.E4M3.F32.PACK_AB_MERGE_C R49, R56, R49, RZ ;  /* 0x000000313831723e */ /* 0x000fe200048070ff */
[----:B------:R-:W-:Y:S01]  /*b040*/  HADD2.F32 R39, -RZ, R47.H0_H0 ;  /* 0x2000002fff277230 */ /* 0x000fe20000004100 */
[----:B------:R-:W-:Y:S01]  /*b050*/  F2FP.SATFINITE.E4M3.F32.PACK_AB_MERGE_C R13, R13, R46, R37 ;  /* 0x0000002e0d0d723e */ /* 0x000fe20004807025 */
[----:B------:R-:W-:-:S02]  /*b060*/  HADD2.F32 R43, -RZ, R59.H0_H0 ;  /* 0x2000003bff2b7230 */ /* 0x000fc40000004100 */
[CC--:B------:R-:W-:Y:S01]  /*b070*/  FMUL.FTZ R74, R58.reuse, R73.reuse ;  /* 0x000000493a4a7220 */ /* 0x0c0fe20000410000 */
[----:B------:R-:W-:Y:S02]  /*b080*/  HADD2.F32 R57, -RZ, R57.H1_H1 ;  /* 0x30000039ff397230 */ /* 0x000fe40000004100 */
[C---:B------:R-:W-:Y:S01]  /*b090*/  FMUL.FTZ R73, R39.reuse, R73 ;  /* 0x0000004927497220 */ /* 0x040fe20000410000 */
[----:B------:R-:W-:Y:S02]  /*b0a0*/  HADD2.F32 R72, -RZ, R72.H1_H1 ;  /* 0x30000048ff487230 */ /* 0x000fe40000004100 */
[-C--:B------:R-:W-:Y:S01]  /*b0b0*/  FFMA.FTZ R39, R39, R43.reuse, -R74 ;  /* 0x0000002b27277223 */ /* 0x080fe2000001084a */
[----:B------:R-:W-:Y:S02]  /*b0c0*/  HADD2.F32 R47, -RZ, R47.H1_H1 ;  /* 0x3000002fff2f7230 */ /* 0x000fe40000004100 */
[----:B------:R-:W-:Y:S01]  /*b0d0*/  FFMA.FTZ R43, R58, R43, R73 ;  /* 0x0000002b3a2b7223 */ /* 0x000fe20000010049 */
[----:B------:R-:W-:-:S02]  /*b0e0*/  HADD2.F32 R58, -RZ, R59.H1_H1 ;  /* 0x3000003bff3a7230 */ /* 0x000fc40000004100 */
[-C--:B------:R-:W-:Y:S01]  /*b0f0*/  FMUL.FTZ R74, R57, R72.reuse ;  /* 0x00000048394a7220 */ /* 0x080fe20000410000 */
[----:B------:R-:W-:Y:S02]  /*b100*/  HADD2.F32 R54, -RZ, R54.H1_H1 ;  /* 0x30000036ff367230 */ /* 0x000fe40000004100 */
[C---:B------:R-:W-:Y:S01]  /*b110*/  FMUL.FTZ R72, R47.reuse, R72 ;  /* 0x000000482f487220 */ /* 0x040fe20000410000 */
[----:B------:R-:W-:Y:S02]  /*b120*/  HADD2.F32 R52, -RZ, R52.H1_H1 ;  /* 0x30000034ff347230 */ /* 0x000fe40000004100 */
[-C--:B------:R-:W-:Y:S01]  /*b130*/  FFMA.FTZ R74, R47, R58.reuse, -R74 ;  /* 0x0000003a2f4a7223 */ /* 0x080fe2000001084a */
[-C--:B------:R-:W-:Y:S01]  /*b140*/  FMUL.FTZ R47, R53, R51.reuse ;  /* 0x00000033352f7220 */ /* 0x080fe20000410000 */
[----:B------:R-:W-:Y:S01]  /*b150*/  FFMA.FTZ R72, R57, R58, R72 ;  /* 0x0000003a39487223 */ /* 0x000fe20000010048 */
[----:B------:R-:W-:Y:S01]  /*b160*/  FMUL.FTZ R58, R54, R51 ;  /* 0x00000033363a7220 */ /* 0x000fe20000410000 */
[----:B------:R-:W-:Y:S01]  /*b170*/  F2FP.SATFINITE.E4M3.F32.PACK_AB_MERGE_C R37, R48, R45, R49 ;  /* 0x0000002d3025723e */ /* 0x000fe20004807031 */
[-C--:B------:R-:W-:Y:S01]  /*b180*/  FFMA.FTZ R54, R54, R52.reuse, -R47 ;  /* 0x0000003436367223 */ /* 0x080fe2000001082f */
[----:B------:R-:W-:Y:S01]  /*b190*/  F2FP.SATFINITE.E4M3.F32.PACK_AB_MERGE_C R39, R74, R39, RZ ;  /* 0x000000274a27723e */ /* 0x000fe200048070ff */
[----:B------:R-:W-:Y:S01]  /*b1a0*/  FFMA.FTZ R58, R53, R52, R58 ;  /* 0x00000034353a7223 */ /* 0x000fe2000001003a */
[----:B------:R-:W-:-:S02]  /*b1b0*/  F2FP.SATFINITE.E4M3.F32.PACK_AB_MERGE_C R43, R72, R43, RZ ;  /* 0x0000002b482b723e */ /* 0x000fc400048070ff */
[----:B------:R-:W-:Y:S02]  /*b1c0*/  F2FP.SATFINITE.E4M3.F32.PACK_AB_MERGE_C R39, R54, R55, R39 ;  /* 0x000000373627723e */ /* 0x000fe40004807027 */
[----:B------:R-:W-:-:S03]  /*b1d0*/  F2FP.SATFINITE.E4M3.F32.PACK_AB_MERGE_C R43, R58, R15, R43 ;  /* 0x0000000f3a2b723e */ /* 0x000fc6000480702b */
[----:B------:R-:W-:Y:S02]  /*b1e0*/  IMAD.MOV.U32 R15, RZ, RZ, R39 ;  /* 0x000000ffff0f7224 */ /* 0x000fe400078e0027 */
[----:B------:R-:W-:-:S07]  /*b1f0*/  IMAD.MOV.U32 R39, RZ, RZ, R43 ;  /* 0x000000ffff277224 */ /* 0x000fce00078e002b */
.L_x_3134:
[----:B------:R-:W-:Y:S05]  /*b200*/  BSYNC B2 ;  /* 0x0000000000027941 */ /* 0x000fea0003800000 */
.L_x_3133:
[----:B------:R-:W-:Y:S01]  /*b210*/  ISETP.GE.AND P3, PT, R11, R105, PT ;  /* 0x000000690b00720c */ /* 0x000fe20003f66270 */
[----:B-1----:R1:W-:-:S12]  /*b220*/  ST.E.128 desc[UR46][R40.64], R12 ;  /* 0x0000000c28007985 */ /* 0x0023d8000c101d2e */
[----:B------:R-:W-:-:S04]  /*b230*/  @!P3 IADD3 R42, P4, R11, R42, RZ ;  /* 0x0000002a0b2ab210 */ /* 0x000fc80007f9e0ff */
[----:B------:R-:W-:-:S05]  /*b240*/  @!P3 LEA.HI.X.SX32 R43, R11, R44, 0x1, P4 ;  /* 0x0000002c0b2bb211 */ /* 0x000fca00020f0eff */
[----:B---3--:R1:W-:Y:S04]  /*b250*/  @!P3 ST.E.128 desc[UR46][R42.64], R36 ;  /* 0x000000242a00b985 */ /* 0x0083e8000c101d2e */
.L_x_3132:
[----:B------:R-:W-:Y:S05]  /*b260*/  BSYNC B1 ;  /* 0x0000000000017941 */ /* 0x000fea0003800000 */
.L_x_3131:
[----:B------:R-:W-:-:S03]  /*b270*/  UMOV UR4, 0xffffffff ;  /* 0xffffffff00047882 */ /* 0x000fc60000000000 */
[----:B------:R-:W-:Y:S05]  /*b280*/  BRA.DIV UR4, `(.L_x_3135) ;  /* 0x0000027e046c7947 */ /* 0x000fea000b800000 */
[----:B-1----:R-:W1:Y:S04]  /*b290*/  SHFL.IDX PT, R100, R100, 0x3, 0x181f ;  /* 0x00781f0064647f89 */ /* 0x002e6800000e0000 */
[----:B---3--:R3:W0:Y:S02]  /*b2a0*/  SHFL.IDX PT, R42, R99, 0x3, 0x181f ;  /* 0x00781f00632a7f89 */ /* 0x00862400000e0000 */
.L_x_3469:
[----:B------:R-:W-:-:S04]  /*b2b0*/  IADD3 R11, R219, 0x60, RZ ;  /* 0x00000060db0b7810 */ /* 0x000fc80007ffe0ff */
[----:B------:R-:W-:-:S13]  /*b2c0*/  ISETP.GE.OR P3, PT, R11, R97, P1 ;  /* 0x000000610b00720c */ /* 0x000fda0000f66670 */
[----:B------:R-:W-:Y:S05]  /*b2d0*/  @P3 BRA `(.L_x_3110) ;  /* 0x0000001400a83947 */ /* 0x000fea0003800000 */
[----:B----4-:R-:W4:Y:S01]  /*b2e0*/  LDL R14, [R1+0x7c] ;  /* 0x00007c00010e7983 */ /* 0x010f220000100800 */
        /* <DEDUP_REMOVED lines=17> */
[----:B------:R-:W-:-:S02]  /*b400*/  LOP3.LUT R12, R12, 0x70, R11, 0xf8, !PT ;  /* 0x000000700c0c7812 */ /* 0x000fc400078ef80b */
[----:B------:R-:W-:Y:S02]  /*b410*/  SHF.L.U32 R13, R13, 0xb, RZ ;  /* 0x0000000b0d0d7819 */ /* 0x000fe400000006ff */
[----:B------:R-:W-:Y:S02]  /*b420*/  LOP3.LUT R12, R12, R15, RZ, 0x3c, !PT ;  /* 0x0000000f0c0c7212 */ /* 0x000fe400078e3cff */
[----:B------:R-:W-:-:S04]  /*b430*/  LOP3.LUT R13, R13, 0xffffc000, RZ, 0xc0, !PT ;  /* 0xffffc0000d0d7812 */ /* 0x000fc800078ec0ff */
[----:B----4-:R-:W-:Y:S01]  /*b440*/  IADD3 R13, R12, R13, R14 ;  /* 0x0000000d0c0d7210 */ /* 0x010fe20007ffe00e */
[----:B------:R-:W-:-:S04]  /*b450*/  IMAD R12, R216, 0x8000, R7 ;  /* 0x00008000d80c7824 */ /* 0x000fc800078e0207 */
[----:B------:R-:W-:Y:S02]  /*b460*/  IMAD R14, R216, 0x8000, R13 ;  /* 0x00008000d80e7824 */ /* 0x000fe400078e020d */
[C---:B------:R-:W-:Y:S02]  /*b470*/  IMAD.IADD R12, R23.reuse, 0x1, R12 ;  /* 0x00000001170c7824 */ /* 0x040fe400078e020c */
[----:B------:R-:W-:-:S04]  /*b480*/  IMAD.IADD R36, R23, 0x1, R14 ;  /* 0x0000000117247824 */ /* 0x000fc800078e020e */
[----:B------:R-:W0:Y:S04]  /*b490*/  LDS.128 R12, [R12+0x28400] ;  /* 0x028400000c0c7984 */ /* 0x000e280000000c00 */
[----:B------:R-:W1:Y:S01]  /*b4a0*/  LDS.128 R36, [R36+0x28400] ;  /* 0x0284000024247984 */ /* 0x000e620000000c00 */
[----:B------:R-:W-:Y:S05]  /*b4b0*/  @P2 BRA `(.L_x_3137) ;  /* 0x0000000c006c2947 */ /* 0x000fea0003800000 */
[--C-:B------:R-:W-:Y:S01]  /*b4c0*/  SHF.R.U32.HI R59, RZ, 0x8, R61.reuse ;  /* 0x00000008ff3b7819 */ /* 0x100fe2000001163d */
[----:B0-----:R-:W-:Y:S01]  /*b4d0*/  IMAD.MOV.U32 R47, RZ, RZ, R12 ;  /* 0x000000ffff2f7224 */ /* 0x001fe200078e000c */
[----:B------:R-:W-:Y:S01]  /*b4e0*/  LOP3.LUT R44, R61, 0xff, RZ, 0xc0, !PT ;  /* 0x000000ff3d2c7812 */ /* 0x000fe200078ec0ff */
[----:B-1----:R-:W-:Y:S01]  /*b4f0*/  IMAD.MOV.U32 R48, RZ, RZ, R36 ;  /* 0x000000ffff307224 */ /* 0x002fe200078e0024 */
[----:B------:R-:W-:Y:S01]  /*b500*/  SHF.R.U32.HI R49, RZ, 0x18, R61 ;  /* 0x00000018ff317819 */ /* 0x000fe2000001163d */
[----:B------:R-:W-:Y:S01]  /*b510*/  IMAD.SHL.U32 R12, R59, 0x100, RZ ;  /* 0x000001003b0c7824 */ /* 0x000fe200078e00ff */
[----:B------:R-:W-:Y:S02]  /*b520*/  SHF.R.U32.HI R56, RZ, 0x8, R63 ;  /* 0x00000008ff387819 */ /* 0x000fe4000001163f */
[----:B------:R-:W-:Y:S01]  /*b530*/  PRMT R49, R49, 0x654, R44 ;  /* 0x0000065431317816 */ /* 0x000fe2000000002c */
[----:B------:R-:W-:Y:S01]  /*b540*/  IMAD.MOV.U32 R44, RZ, RZ, R38 ;  /* 0x000000ffff2c7224 */ /* 0x000fe200078e0026 */
[----:B------:R-:W-:-:S02]  /*b550*/  SHF.R.U32.HI R60, RZ, 0x10, R61 ;  /* 0x00000010ff3c7819 */ /* 0x000fc4000001163d */
[----:B------:R-:W-:Y:S02]  /*b560*/  LOP3.LUT R50, R63, 0xff, RZ, 0xc0, !PT ;  /* 0x000000ff3f327812 */ /* 0x000fe400078ec0ff */
[----:B------:R-:W-:Y:S01]  /*b570*/  SHF.R.U32.HI R51, RZ, 0x18, R63 ;  /* 0x00000018ff337819 */ /* 0x000fe2000001163f */
[----:B------:R-:W-:Y:S01]  /*b580*/  IMAD.U32 R36, R60, 0x10000, RZ ;  /* 0x000100003c247824 */ /* 0x000fe200078e00ff */
[----:B------:R-:W-:Y:S02]  /*b590*/  SHF.R.U32.HI R53, RZ, 0x8, R67 ;  /* 0x00000008ff357819 */ /* 0x000fe40000011643 */
[----:B------:R-:W-:Y:S01]  /*b5a0*/  LOP3.LUT R49, R49, 0xff00, R12, 0xf8, !PT ;  /* 0x0000ff0031317812 */ /* 0x000fe200078ef80c */
[----:B------:R-:W-:Y:S01]  /*b5b0*/  IMAD.SHL.U32 R12, R56, 0x100, RZ ;  /* 0x00000100380c7824 */ /* 0x000fe200078e00ff */
[----:B------:R-:W-:Y:S01]  /*b5c0*/  SHF.R.U32.HI R54, RZ, 0x8, R65 ;  /* 0x00000008ff367819 */ /* 0x000fe20000011641 */
[----:B------:R-:W-:Y:S01]  /*b5d0*/  IMAD.SHL.U32 R38, R53, 0x100, RZ ;  /* 0x0000010035267824 */ /* 0x000fe200078e00ff */
[----:B------:R-:W-:-:S02]  /*b5e0*/  PRMT R51, R51, 0x654, R50 ;  /* 0x0000065433337816 */ /* 0x000fc40000000032 */
[----:B------:R-:W-:Y:S02]  /*b5f0*/  SHF.R.U32.HI R58, RZ, 0x10, R63 ;  /* 0x00000010ff3a7819 */ /* 0x000fe4000001163f */
[----:B------:R-:W-:Y:S01]  /*b600*/  MOV R43, R14 ;  /* 0x0000000e002b7202 */ /* 0x000fe20000000f00 */
[----:B------:R-:W-:Y:S01]  /*b610*/  IMAD.SHL.U32 R14, R54, 0x100, RZ ;  /* 0x00000100360e7824 */ /* 0x000fe200078e00ff */
[----:B------:R-:W-:Y:S02]  /*b620*/  LOP3.LUT R53, R51, 0xff00, R12, 0xf8, !PT ;  /* 0x0000ff0033357812 */ /* 0x000fe400078ef80c */
[----:B------:R-:W-:Y:S02]  /*b630*/  LOP3.LUT R52, R65, 0xff, RZ, 0xc0, !PT ;  /* 0x000000ff41347812 */ /* 0x000fe400078ec0ff */
[----:B------:R-:W-:Y:S02]  /*b640*/  SHF.R.U32.HI R55, RZ, 0x18, R65 ;  /* 0x00000018ff377819 */ /* 0x000fe40000011641 */
[----:B------:R-:W-:-:S02]  /*b650*/  LOP3.LUT R57, R67, 0xff0000ff, RZ, 0xc0, !PT ;  /* 0xff0000ff43397812 */ /* 0x000fc400078ec0ff */
[----:B------:R-:W-:Y:S02]  /*b660*/  LOP3.LUT R36, R49, 0xff0000, R36, 0xf8, !PT ;  /* 0x00ff000031247812 */ /* 0x000fe400078ef824 */
[----:B------:R-:W-:Y:S02]  /*b670*/  SHF.L.U32 R12, R58, 0x10, RZ ;  /* 0x000000103a0c7819 */ /* 0x000fe400000006ff */
[----:B------:R-:W-:Y:S02]  /*b680*/  F2FP.F16.E4M3.UNPACK_B R54, R104.H1 ;  /* 0x00000068ff36723e */ /* 0x000fe400030006ff */
[----:B------:R-:W-:Y:S02]  /*b690*/  F2FP.F16.E4M3.UNPACK_B R51, R48.H1 ;  /* 0x00000030ff33723e */ /* 0x000fe400030006ff */
[----:B------:R-:W-:Y:S02]  /*b6a0*/  F2FP.F16.E4M3.UNPACK_B R49, R47.H1 ;  /* 0x0000002fff31723e */ /* 0x000fe400030006ff */
[----:B------:R-:W-:-:S02]  /*b6b0*/  SHF.R.U32.HI R45, RZ, 0x10, R65 ;  /* 0x00000010ff2d7819 */ /* 0x000fc40000011641 */
[----:B------:R-:W-:Y:S01]  /*b6c0*/  PRMT R55, R55, 0x654, R52 ;  /* 0x0000065437377816 */ /* 0x000fe20000000034 */
[----:B------:R-:W-:Y:S01]  /*b6d0*/  HADD2.F32 R52, -RZ, R51.H0_H0 ;  /* 0x20000033ff347230 */ /* 0x000fe20000004100 */
[----:B------:R-:W-:Y:S01]  /*b6e0*/  LOP3.LUT R61, R57, 0xff00, R38, 0xf8, !PT ;  /* 0x0000ff00393d7812 */ /* 0x000fe200078ef826 */
[----:B------:R-:W-:Y:S01]  /*b6f0*/  HADD2.F32 R57, -RZ, R54.H0_H0 ;  /* 0x20000036ff397230 */ /* 0x000fe20000004100 */
[----:B------:R-:W-:Y:S01]  /*b700*/  LOP3.LUT R12, R53, 0xff0000, R12, 0xf8, !PT ;  /* 0x00ff0000350c7812 */ /* 0x000fe200078ef80c */
[----:B------:R-:W-:Y:S01]  /*b710*/  HADD2.F32 R50, -RZ, R49.H0_H0 ;  /* 0x20000031ff327230 */ /* 0x000fe20000004100 */
[----:B------:R-:W-:Y:S01]  /*b720*/  F2FP.F16.E4M3.UNPACK_B R53, R102.H1 ;  /* 0x00000066ff35723e */ /* 0x000fe200030006ff */
[----:B------:R-:W-:Y:S01]  /*b730*/  IMAD.U32 R38, R45, 0x10000, RZ ;  /* 0x000100002d267824 */ /* 0x000fe200078e00ff */
[----:B------:R-:W-:Y:S01]  /*b740*/  SHF.R.U32.HI R46, RZ, 0x10, R67 ;  /* 0x00000010ff2e7819 */ /* 0x000fe20000011643 */
[----:B------:R-:W-:Y:S01]  /*b750*/  FMUL.FTZ R45, R52, R57 ;  /* 0x00000039342d7220 */ /* 0x000fe20000410000 */
[----:B------:R-:W-:Y:S01]  /*b760*/  LOP3.LUT R59, R55, 0xff00, R14, 0xf8, !PT ;  /* 0x0000ff00373b7812 */ /* 0x000fe200078ef80e */
[----:B------:R-:W-:-:S02]  /*b770*/  HADD2.F32 R55, -RZ, R53.H0_H0 ;  /* 0x20000035ff377230 */ /* 0x000fc40000004100 */
[----:B------:R-:W-:Y:S01]  /*b780*/  FMUL.FTZ R57, R50, R57 ;  /* 0x0000003932397220 */ /* 0x000fe20000410000 */
[----:B------:R-:W-:Y:S01]  /*b790*/  IMAD.U32 R14, R46, 0x10000, RZ ;  /* 0x000100002e0e7824 */ /* 0x000fe200078e00ff */
[----:B------:R-:W-:Y:S01]  /*b7a0*/  F2FP.F16.E4M3.UNPACK_B R104, R104 ;  /* 0x00000068ff68723e */ /* 0x000fe200020006ff */
[-C--:B------:R-:W-:Y:S01]  /*b7b0*/  FFMA.FTZ R45, R50, R55.reuse, -R45 ;  /* 0x00000037322d7223 */ /* 0x080fe2000001082d */
[----:B------:R-:W-:Y:S01]  /*b7c0*/  FFMA.FTZ R46, R52, R55, R57 ;  /* 0x00000037342e7223 */ /* 0x000fe20000010039 */
[----:B------:R-:W-:Y:S01]  /*b7d0*/  HADD2.F32 R55, -RZ, R53.H1_H1 ;  /* 0x30000035ff377230 */ /* 0x000fe20000004100 */
[----:B------:R-:W-:Y:S01]  /*b7e0*/  F2FP.F16.E4M3.UNPACK_B R52, R48 ;  /* 0x00000030ff34723e */ /* 0x000fe200020006ff */
[----:B------:R-:W-:Y:S01]  /*b7f0*/  HADD2.F32 R53, -RZ, R54.H1_H1 ;  /* 0x30000036ff357230 */ /* 0x000fe20000004100 */
[----:B------:R-:W-:Y:S01]  /*b800*/  F2FP.F16.E4M3.UNPACK_B R102, R102 ;  /* 0x00000066ff66723e */ /* 0x000fe200020006ff */
[----:B------:R-:W-:Y:S01]  /*b810*/  HADD2.F32 R50, -RZ, R49.H1_H1 ;  /* 0x30000031ff327230 */ /* 0x000fe20000004100 */
[----:B------:R-:W-:Y:S01]  /*b820*/  LOP3.LUT R38, R59, 0xff0000, R38, 0xf8, !PT ;  /* 0x00ff00003b267812 */ /* 0x000fe200078ef826 */
[----:B------:R-:W-:Y:S01]  /*b830*/  HADD2.F32 R54, -RZ, R51.H1_H1 ;  /* 0x30000033ff367230 */ /* 0x000fe20000004100 */
[----:B------:R-:W-:Y:S01]  /*b840*/  F2FP.F16.E4M3.UNPACK_B R51, R47 ;  /* 0x0000002fff33723e */ /* 0x000fe200020006ff */
[----:B------:R-:W-:-:S02]  /*b850*/  HADD2.F32 R56, -RZ, R104.H0_H0 ;  /* 0x20000068ff387230 */ /* 0x000fc40000004100 */
[-C--:B------:R-:W-:Y:S01]  /*b860*/  FMUL.FTZ R57, R50, R53.reuse ;  /* 0x0000003532397220 */ /* 0x080fe20000410000 */
[----:B------:R-:W-:Y:S02]  /*b870*/  HADD2.F32 R104, -RZ, R104.H1_H1 ;  /* 0x30000068ff687230 */ /* 0x000fe40000004100 */
[----:B------:R-:W-:Y:S01]  /*b880*/  FMUL.FTZ R47, R54, R53 ;  /* 0x00000035362f7220 */ /* 0x000fe20000410000 */
[----:B------:R-:W-:Y:S01]  /*b890*/  HADD2.F32 R53, -RZ, R52.H0_H0 ;  /* 0x20000034ff357230 */ /* 0x000fe20000004100 */
[----:B------:R-:W-:Y:S01]  /*b8a0*/  LOP3.LUT R14, R61, 0xff0000, R14, 0xf8, !PT ;  /* 0x00ff00003d0e7812 */ /* 0x000fe200078ef80e */
[----:B------:R-:W-:Y:S02]  /*b8b0*/  HADD2.F32 R49, -RZ, R51.H0_H0 ;  /* 0x20000033ff317230 */ /* 0x000fe40000004100 */
[-C--:B------:R-:W-:Y:S01]  /*b8c0*/  FFMA.FTZ R48, R50, R55.reuse, -R47 ;  /* 0x0000003732307223 */ /* 0x080fe2000001082f */
[----:B------:R-:W-:Y:S01]  /*b8d0*/  FFMA.FTZ R47, R54, R55, R57 ;  /* 0x00000037362f7223 */ /* 0x000fe20000010039 */
[----:B------:R-:W-:-:S02]  /*b8e0*/  HADD2.F32 R50, -RZ, R102.H0_H0 ;  /* 0x20000066ff327230 */ /* 0x000fc40000004100 */
[-C--:B------:R-:W-:Y:S01]  /*b8f0*/  FMUL.FTZ R58, R53, R56.reuse ;  /* 0x00000038353a7220 */ /* 0x080fe20000410000 */
[----:B------:R-:W-:Y:S02]  /*b900*/  HADD2.F32 R54, -RZ, R52.H1_H1 ;  /* 0x30000034ff367230 */ /* 0x000fe40000004100 */
[C---:B------:R-:W-:Y:S01]  /*b910*/  FMUL.FTZ R56, R49.reuse, R56 ;  /* 0x0000003831387220 */ /* 0x040fe20000410000 */
[----:B------:R-:W-:Y:S01]  /*b920*/  HADD2.F32 R51, -RZ, R51.H1_H1 ;  /* 0x30000033ff337230 */ /* 0x000fe20000004100 */
[----:B------:R-:W-:Y:S01]  /*b930*/  F2FP.F16.E4M3.UNPACK_B R57, R103.H1 ;  /* 0x00000067ff39723e */ /* 0x000fe200030006ff */
[----:B------:R-:W-:Y:S01]  /*b940*/  FFMA.FTZ R49, R49, R50, -R58 ;  /* 0x0000003231317223 */ /* 0x000fe2000001083a */
[----:B------:R-:W-:Y:S01]  /*b950*/  F2FP.F16.E4M3.UNPACK_B R55, R44.H1 ;  /* 0x0000002cff37723e */ /* 0x000fe200030006ff */
[----:B------:R-:W-:Y:S02]  /*b960*/  HADD2.F32 R102, -RZ, R102.H1_H1 ;  /* 0x30000066ff667230 */ /* 0x000fe40000004100 */
[----:B------:R-:W-:Y:S01]  /*b970*/  FFMA.FTZ R50, R53, R50, R56 ;  /* 0x0000003235327223 */ /* 0x000fe20000010038 */
[-C--:B------:R-:W-:Y:S01]  /*b980*/  FMUL.FTZ R52, R54, R104.reuse ;  /* 0x0000006836347220 */ /* 0x080fe20000410000 */
[----:B------:R-:W-:Y:S01]  /*b990*/  FMUL.FTZ R59, R51, R104 ;  /* 0x00000068333b7220 */ /* 0x000fe20000410000 */
[----:B------:R-:W-:Y:S01]  /*b9a0*/  F2FP.F16.E4M3.UNPACK_B R58, R101.H1 ;  /* 0x00000065ff3a723e */ /* 0x000fe200030006ff */
[----:B------:R-:W-:Y:S01]  /*b9b0*/  HADD2.F32 R61, -RZ, R57.H0_H0 ;  /* 0x20000039ff3d7230 */ /* 0x000fe20000004100 */
[----:B------:R-:W-:Y:S01]  /*b9c0*/  F2FP.F16.E4M3.UNPACK_B R53, R43.H1 ;  /* 0x0000002bff35723e */ /* 0x000fe200030006ff */
[----:B------:R-:W-:-:S02]  /*b9d0*/  HADD2.F32 R56, -RZ, R55.H0_H0 ;  /* 0x20000037ff387230 */ /* 0x000fc40000004100 */
[-C--:B------:R-:W-:Y:S01]  /*b9e0*/  FFMA.FTZ R52, R51, R102.reuse, -R52 ;  /* 0x0000006633347223 */ /* 0x080fe20000010834 */
[----:B------:R-:W-:Y:S01]  /*b9f0*/  FFMA.FTZ R51, R54, R102, R59 ;  /* 0x0000006636337223 */ /* 0x000fe2000001003b */
[----:B------:R-:W-:Y:S01]  /*ba00*/  HADD2.F32 R60, -RZ, R57.H1_H1 ;  /* 0x30000039ff3c7230 */ /* 0x000fe20000004100 */
[----:B------:R-:W-:Y:S01]  /*ba10*/  F2FP.F16.E4M3.UNPACK_B R103, R103 ;  /* 0x00000067ff67723e */ /* 0x000fe200020006ff */
[----:B------:R-:W-:Y:S02]  /*ba20*/  HADD2.F32 R54, -RZ, R53.H0_H0 ;  /* 0x20000035ff367230 */ /* 0x000fe40000004100 */
[----:B------:R-:W-:Y:S01]  /*ba30*/  FMUL.FTZ R63, R56, R61 ;  /* 0x0000003d383f7220 */ /* 0x000fe20000410000 */
[----:B------:R-:W-:Y:S01]  /*ba40*/  HADD2.F32 R59, -RZ, R58.H0_H0 ;  /* 0x2000003aff3b7230 */ /* 0x000fe20000004100 */
[----:B------:R-:W-:Y:S01]  /*ba50*/  F2FP.F16.E4M3.UNPACK_B R43, R43 ;  /* 0x0000002bff2b723e */ /* 0x000fe200020006ff */
[----:B------:R-:W-:Y:S02]  /*ba60*/  HADD2.F32 R57, -RZ, R55.H1_H1 ;  /* 0x30000037ff397230 */ /* 0x000fe40000004100 */
[----:B------:R-:W-:Y:S01]  /*ba70*/  FMUL.FTZ R61, R54, R61 ;  /* 0x0000003d363d7220 */ /* 0x000fe20000410000 */
[----:B------:R-:W-:-:S02]  /*ba80*/  HADD2.F32 R55, -RZ, R53.H1_H1 ;  /* 0x30000035ff377230 */ /* 0x000fc40000004100 */
[----:B------:R-:W-:Y:S01]  /*ba90*/  FFMA.FTZ R53, R54, R59, -R63 ;  /* 0x0000003b36357223 */ /* 0x000fe2000001083f */
[----:B------:R-:W-:Y:S02]  /*baa0*/  HADD2.F32 R58, -RZ, R58.H1_H1 ;  /* 0x3000003aff3a7230 */ /* 0x000fe40000004100 */
[-C--:B------:R-:W-:Y:S01]  /*bab0*/  FMUL.FTZ R54, R57, R60.reuse ;  /* 0x0000003c39367220 */ /* 0x080fe20000410000 */
[----:B------:R-:W-:Y:S01]  /*bac0*/  F2FP.F16.E4M3.UNPACK_B R101, R101 ;  /* 0x00000065ff65723e */ /* 0x000fe200020006ff */
[C---:B------:R-:W-:Y:S01]  /*bad0*/  FMUL.FTZ R60, R55.reuse, R60 ;  /* 0x0000003c373c7220 */ /* 0x040fe20000410000 */
[----:B------:R-:W-:Y:S01]  /*bae0*/  FFMA.FTZ R61, R56, R59, R61 ;  /* 0x0000003b383d7223 */ /* 0x000fe2000001003d */
[----:B------:R-:W-:Y:S01]  /*baf0*/  FFMA.FTZ R62, R55, R58, -R54 ;  /* 0x0000003a373e7223 */ /* 0x000fe20000010836 */
[----:B------:R-:W-:Y:S01]  /*bb00*/  F2FP.F16.E4M3.UNPACK_B R54, R44 ;  /* 0x0000002cff36723e */ /* 0x000fe200020006ff */
[----:B------:R-:W-:Y:S01]  /*bb10*/  FFMA.FTZ R64, R57, R58, R60 ;  /* 0x0000003a39407223 */ /* 0x000fe2000001003c */
[--C-:B------:R-:W-:Y:S01]  /*bb20*/  HADD2.F32 R57, -RZ, R103.reuse.H0_H0 ;  /* 0x20000067ff397230 */ /* 0x100fe20000004100 */
[----:B------:R-:W-:Y:S01]  /*bb30*/  F2FP.SATFINITE.E4M3.F32.PACK_AB_MERGE_C R45, R48, R45, RZ ;  /* 0x0000002d302d723e */ /* 0x000fe200048070ff */
[----:B------:R-:W-:Y:S01]  /*bb40*/  HADD2.F32 R103, -RZ, R103.H1_H1 ;  /* 0x30000067ff677230 */ /* 0x000fe20000004100 */
[----:B------:R-:W-:Y:S01]  /*bb50*/  F2FP.SATFINITE.E4M3.F32.PACK_AB_MERGE_C R62, R62, R53, RZ ;  /* 0x000000353e3e723e */ /* 0x000fe200048070ff */
[--C-:B------:R-:W-:Y:S01]  /*bb60*/  HADD2.F32 R55, -RZ, R54.reuse.H0_H0 ;  /* 0x20000036ff377230 */ /* 0x100fe20000004100 */
[----:B------:R-:W-:Y:S01]  /*bb70*/  F2FP.SATFINITE.E4M3.F32.PACK_AB_MERGE_C R47, R47, R46, RZ ;  /* 0x0000002e2f2f723e */ /* 0x000fe200048070ff */
[----:B------:R-:W-:Y:S01]  /*bb80*/  HADD2.F32 R44, -RZ, R43.H0_H0 ;  /* 0x2000002bff2c7230 */ /* 0x000fe20000004100 */
[----:B------:R-:W-:Y:S01]  /*bb90*/  F2FP.F16.E4M3.UNPACK_B R53, R37 ;  /* 0x00000025ff35723e */ /* 0x000fe200020006ff */
[----:B------:R-:W-:-:S02]  /*bba0*/  HADD2.F32 R54, -RZ, R54.H1_H1 ;  /* 0x30000036ff367230 */ /* 0x000fc40000004100 */
[-C--:B------:R-:W-:Y:S01]  /*bbb0*/  FMUL.FTZ R59, R55, R57.reuse ;  /* 0x00000039373b7220 */ /* 0x080fe20000410000 */
[----:B------:R-:W-:Y:S02]  /*bbc0*/  HADD2.F32 R43, -RZ, R43.H1_H1 ;  /* 0x3000002bff2b7230 */ /* 0x000fe40000004100 */
[----:B------:R-:W-:Y:S01]  /*bbd0*/  FMUL.FTZ R58, R44, R57 ;  /* 0x000000392c3a7220 */ /* 0x000fe20000410000 */
[--C-:B------:R-:W-:Y:S02]  /*bbe0*/  HADD2.F32 R56, -RZ, R101.reuse.H0_H0 ;  /* 0x20000065ff387230 */ /* 0x100fe40000004100 */
[-C--:B------:R-:W-:Y:S01]  /*bbf0*/  FMUL.FTZ R60, R54, R103.reuse ;  /* 0x00000067363c7220 */ /* 0x080fe20000410000 */
[----:B------:R-:W-:Y:S02]  /*bc00*/  HADD2.F32 R101, -RZ, R101.H1_H1 ;  /* 0x30000065ff657230 */ /* 0x000fe40000004100 */
[C---:B------:R-:W-:Y:S01]  /*bc10*/  FMUL.FTZ R103, R43.reuse, R103 ;  /* 0x000000672b677220 */ /* 0x040fe20000410000 */
[----:B------:R-:W-:Y:S01]  /*bc20*/  F2FP.F16.E4M3.UNPACK_B R48, R13 ;  /* 0x0000000dff30723e */ /* 0x000fe200020006ff */
[----:B------:R-:W-:Y:S01]  /*bc30*/  FFMA.FTZ R44, R44, R56, -R59 ;  /* 0x000000382c2c7223 */ /* 0x000fe2000001083b */
[----:B------:R-:W-:Y:S01]  /*bc40*/  F2FP.SATFINITE.E4M3.F32.PACK_AB_MERGE_C R46, R52, R49, R45 ;  /* 0x00000031342e723e */ /* 0x000fe2000480702d */
[-C--:B------:R-:W-:Y:S01]  /*bc50*/  FFMA.FTZ R103, R54, R101.reuse, R103 ;  /* 0x0000006536677223 */ /* 0x080fe20000010067 */
[----:B------:R-:W-:Y:S01]  /*bc60*/  F2FP.F16.E4M3.UNPACK_B R54, R38 ;  /* 0x00000026ff36723e */ /* 0x000fe200020006ff */
[----:B------:R-:W-:Y:S01]  /*bc70*/  FFMA.FTZ R43, R43, R101, -R60 ;  /* 0x000000652b2b7223 */ /* 0x000fe2000001083c */
[----:B------:R-:W-:Y:S01]  /*bc80*/  FFMA.FTZ R58, R55, R56, R58 ;  /* 0x00000038373a7223 */ /* 0x000fe2000001003a */
[----:B------:R-:W-:Y:S01]  /*bc90*/  F2FP.SATFINITE.E4M3.F32.PACK_AB_MERGE_C R45, R51, R50, R47 ;  /* 0x00000032332d723e */ /* 0x000fe2000480702f */
[--C-:B------:R-:W-:Y:S01]  /*bca0*/  HADD2.F32 R49, -RZ, R53.reuse.H0_H0 ;  /* 0x20000035ff317230 */ /* 0x100fe20000004100 */
[----:B------:R-:W-:Y:S01]  /*bcb0*/  F2FP.SATFINITE.E4M3.F32.PACK_AB_MERGE_C R61, R64, R61, RZ ;  /* 0x0000003d403d723e */ /* 0x000fe200048070ff */
[----:B------:R-:W-:Y:S01]  /*bcc0*/  HADD2.F32 R50, -RZ, R54.H0_H0 ;  /* 0x20000036ff327230 */ /* 0x000fe20000004100 */
[----:B------:R-:W-:Y:S01]  /*bcd0*/  F2FP.F16.E4M3.UNPACK_B R51, R36 ;  /* 0x00000024ff33723e */ /* 0x000fe200020006ff */
[----:B------:R-:W-:Y:S01]  /*bce0*/  HADD2.F32 R47, -RZ, R48.H0_H0 ;  /* 0x20000030ff2f7230 */ /* 0x000fe20000004100 */
[----:B------:R-:W-:Y:S01]  /*bcf0*/  F2FP.SATFINITE.E4M3.F32.PACK_AB_MERGE_C R44, R43, R44, R62 ;  /* 0x0000002c2b2c723e */ /* 0x000fe2000480703e */
[----:B------:R-:W-:Y:S01]  /*bd00*/  HADD2.F32 R53, -RZ, R53.H1_H1 ;  /* 0x30000035ff357230 */ /* 0x000fe20000004100 */
[----:B------:R-:W-:Y:S01]  /*bd10*/  F2FP.SATFINITE.E4M3.F32.PACK_AB_MERGE_C R43, R103, R58, R61 ;  /* 0x0000003a672b723e */ /* 0x000fe2000480703d */
[----:B------:R-:W-:-:S02]  /*bd20*/  HADD2.F32 R52, -RZ, R51.H0_H0 ;  /* 0x20000033ff347230 */ /* 0x000fc40000004100 */
[-C--:B------:R-:W-:Y:S01]  /*bd30*/  FMUL.FTZ R56, R49, R50.reuse ;  /* 0x0000003231387220 */ /* 0x080fe20000410000 */
[C---:B------:R-:W-:Y:S01]  /*bd40*/  FMUL.FTZ R58, R47.reuse, R50 ;  /* 0x000000322f3a7220 */ /* 0x040fe20000410000 */
[----:B------:R-:W-:Y:S01]  /*bd50*/  HADD2.F32 R54, -RZ, R54.H1_H1 ;  /* 0x30000036ff367230 */ /* 0x000fe20000004100 */
[----:B------:R-:W-:Y:S01]  /*bd60*/  F2FP.F16.E4M3.UNPACK_B R36, R36.H1 ;  /* 0x00000024ff24723e */ /* 0x000fe200030006ff */
        /* <DEDUP_REMOVED lines=8> */
[-C--:B------:R-:W-:Y:S01]  /*bdf0*/  FFMA.FTZ R50, R50, R52.reuse, -R55 ;  /* 0x0000003432327223 */ /* 0x080fe20000010837 */
[----:B------:R-:W-:Y:S01]  /*be00*/  F2FP.F16.E4M3.UNPACK_B R49, R13.H1 ;  /* 0x0000000dff31723e */ /* 0x000fe200030006ff */
[----:B------:R-:W-:Y:S01]  /*be10*/  FFMA.FTZ R13, R53, R52, R56 ;  /* 0x00000034350d7223 */ /* 0x000fe20000010038 */
[----:B------:R-:W-:Y:S01]  /*be20*/  HADD2.F32 R38, -RZ, R51.H0_H0 ;  /* 0x20000033ff267230 */ /* 0x000fe20000004100 */
[-C--:B------:R-:W-:Y:S01]  /*be30*/  F2FP.F16.E4M3.UNPACK_B R60, R14.reuse.H1 ;  /* 0x0000000eff3c723e */ /* 0x080fe200030006ff */
[----:B------:R-:W-:Y:S01]  /*be40*/  HADD2.F32 R53, -RZ, R54.H0_H0 ;  /* 0x20000036ff357230 */ /* 0x000fe20000004100 */
[----:B------:R-:W-:Y:S01]  /*be50*/  F2FP.F16.E4M3.UNPACK_B R59, R14 ;  /* 0x0000000eff3b723e */ /* 0x000fe200020006ff */
[----:B------:R-:W-:Y:S01]  /*be60*/  HADD2.F32 R37, -RZ, R49.H0_H0 ;  /* 0x20000031ff257230 */ /* 0x000fe20000004100 */
[----:B------:R-:W-:Y:S01]  /*be70*/  F2FP.F16.E4M3.UNPACK_B R14, R12 ;  /* 0x0000000cff0e723e */ /* 0x000fe200020006ff */
[----:B------:R-:W-:-:S02]  /*be80*/  HADD2.F32 R52, -RZ, R51.H1_H1 ;  /* 0x30000033ff347230 */ /* 0x000fc40000004100 */
[-C--:B------:R-:W-:Y:S01]  /*be90*/  FMUL.FTZ R56, R38, R53.reuse ;  /* 0x0000003526387220 */ /* 0x080fe20000410000 */
[----:B------:R-:W-:Y:S02]  /*bea0*/  HADD2.F32 R55, -RZ, R54.H1_H1 ;  /* 0x30000036ff377230 */ /* 0x000fe40000004100 */
[----:B------:R-:W-:Y:S01]  /*beb0*/  FMUL.FTZ R53, R37, R53 ;  /* 0x0000003525357220 */ /* 0x000fe20000410000 */
[----:B------:R-:W-:Y:S02]  /*bec0*/  HADD2.F32 R49, -RZ, R49.H1_H1 ;  /* 0x30000031ff317230 */ /* 0x000fe40000004100 */
[--C-:B------:R-:W-:Y:S02]  /*bed0*/  HADD2.F32 R51, -RZ, R36.reuse.H0_H0 ;  /* 0x20000024ff337230 */ /* 0x100fe40000004100 */
[-C--:B------:R-:W-:Y:S01]  /*bee0*/  FMUL.FTZ R58, R52, R55.reuse ;  /* 0x00000037343a7220 */ /* 0x080fe20000410000 */
[----:B------:R-:W-:Y:S02]  /*bef0*/  HADD2.F32 R54, -RZ, R36.H1_H1 ;  /* 0x30000024ff367230 */ /* 0x000fe40000004100 */
[----:B------:R-:W-:Y:S01]  /*bf00*/  FMUL.FTZ R55, R49, R55 ;  /* 0x0000003731377220 */ /* 0x000fe20000410000 */
[----:B------:R-:W-:-:S02]  /*bf10*/  HADD2.F32 R61, -RZ, R60.H0_H0 ;  /* 0x2000003cff3d7230 */ /* 0x000fc40000004100 */
[-C--:B------:R-:W-:Y:S01]  /*bf20*/  FFMA.FTZ R36, R37, R51.reuse, -R56 ;  /* 0x0000003325247223 */ /* 0x080fe20000010838 */
[----:B------:R-:W-:Y:S01]  /*bf30*/  FFMA.FTZ R37, R38, R51, R53 ;  /* 0x0000003326257223 */ /* 0x000fe20000010035 */
[-C--:B------:R-:W-:Y:S01]  /*bf40*/  FFMA.FTZ R49, R49, R54.reuse, -R58 ;  /* 0x0000003631317223 */ /* 0x080fe2000001083a */
[----:B------:R-:W-:Y:S01]  /*bf50*/  FFMA.FTZ R38, R52, R54, R55 ;  /* 0x0000003634267223 */ /* 0x000fe20000010037 */
[----:B------:R-:W-:Y:S01]  /*bf60*/  F2FP.F16.E4M3.UNPACK_B R51, R15 ;  /* 0x0000000fff33723e */ /* 0x000fe200020006ff */
[----:B------:R-:W-:Y:S01]  /*bf70*/  HADD2.F32 R62, -RZ, R59.H0_H0 ;  /* 0x2000003bff3e7230 */ /* 0x000fe20000004100 */
[----:B------:R-:W-:Y:S01]  /*bf80*/  F2FP.F16.E4M3.UNPACK_B R54, R39.H1 ;  /* 0x00000027ff36723e */ /* 0x000fe200030006ff */
[----:B------:R-:W-:Y:S01]  /*bf90*/  HADD2.F32 R58, -RZ, R14.H0_H0 ;  /* 0x2000000eff3a7230 */ /* 0x000fe20000004100 */
[----:B------:R-:W-:Y:S01]  /*bfa0*/  F2FP.F16.E4M3.UNPACK_B R15, R15.H1 ;  /* 0x0000000fff0f723e */ /* 0x000fe200030006ff */
[----:B------:R-:W-:Y:S01]  /*bfb0*/  HADD2.F32 R60, -RZ, R60.H1_H1 ;  /* 0x3000003cff3c7230 */ /* 0x000fe20000004100 */
[----:B------:R-:W-:Y:S01]  /*bfc0*/  F2FP.F16.E4M3.UNPACK_B R53, R39 ;  /* 0x00000027ff35723e */ /* 0x000fe200020006ff */
        /* <DEDUP_REMOVED lines=10> */
[----:B------:R-:W-:Y:S02]  /*c070*/  HADD2.F32 R54, -RZ, R54.H1_H1 ;  /* 0x30000036ff367230 */ /* 0x000fe40000004100 */
[-C--:B------:R-:W-:Y:S01]  /*c080*/  FMUL.FTZ R64, R55, R62.reuse ;  /* 0x0000003e37407220 */ /* 0x080fe20000410000 */
[----:B------:R-:W-:Y:S01]  /*c090*/  FMUL.FTZ R62, R39, R62 ;  /* 0x0000003e273e7220 */ /* 0x000fe20000410000 */
[----:B------:R-:W-:Y:S02]  /*c0a0*/  HADD2.F32 R15, -RZ, R15.H1_H1 ;  /* 0x3000000fff0f7230 */ /* 0x000fe40000004100 */
[----:B------:R-:W-:Y:S01]  /*c0b0*/  FFMA.FTZ R61, R12, R57, R61 ;  /* 0x000000390c3d7223 */ /* 0x000fe2000001003d */
[----:B------:R-:W-:-:S02]  /*c0c0*/  HADD2.F32 R53, -RZ, R53.H1_H1 ;  /* 0x30000035ff357230 */ /* 0x000fc40000004100 */
[-C--:B------:R-:W-:Y:S01]  /*c0d0*/  FFMA.FTZ R64, R39, R58.reuse, -R64 ;  /* 0x0000003a27407223 */ /* 0x080fe20000010840 */
[----:B------:R-:W-:Y:S02]  /*c0e0*/  HADD2.F32 R12, -RZ, R59.H1_H1 ;  /* 0x3000003bff0c7230 */ /* 0x000fe40000004100 */
[----:B------:R-:W-:Y:S01]  /*c0f0*/  FFMA.FTZ R62, R55, R58, R62 ;  /* 0x0000003a373e7223 */ /* 0x000fe2000001003e */
[----:B------:R-:W-:Y:S02]  /*c100*/  HADD2.F32 R51, -RZ, R51.H1_H1 ;  /* 0x30000033ff337230 */ /* 0x000fe40000004100 */
[-C--:B------:R-:W-:Y:S01]  /*c110*/  FMUL.FTZ R58, R54, R60.reuse ;  /* 0x0000003c363a7220 */ /* 0x080fe20000410000 */
[----:B------:R-:W-:Y:S02]  /*c120*/  HADD2.F32 R56, -RZ, R56.H1_H1 ;  /* 0x30000038ff387230 */ /* 0x000fe40000004100 */
[----:B------:R-:W-:Y:S01]  /*c130*/  FMUL.FTZ R39, R15, R60 ;  /* 0x0000003c0f277220 */ /* 0x000fe20000410000 */
[----:B------:R-:W-:Y:S01]  /*c140*/  FFMA.FTZ R63, R52, R57, -R63 ;  /* 0x00000039343f7223 */ /* 0x000fe2000001083f */
[----:B------:R-:W-:-:S02]  /*c150*/  HADD2.F32 R14, -RZ, R14.H1_H1 ;  /* 0x3000000eff0e7230 */ /* 0x000fc40000004100 */
[-C--:B------:R-:W-:Y:S01]  /*c160*/  FMUL.FTZ R52, R53, R12.reuse ;  /* 0x0000000c35347220 */ /* 0x080fe20000410000 */
[----:B------:R-:W-:Y:S01]  /*c170*/  FMUL.FTZ R12, R51, R12 ;  /* 0x0000000c330c7220 */ /* 0x000fe20000410000 */
[-C--:B------:R-:W-:Y:S01]  /*c180*/  FFMA.FTZ R58, R15, R56.reuse, -R58 ;  /* 0x000000380f3a7223 */ /* 0x080fe2000001083a */
[----:B------:R-:W-:Y:S01]  /*c190*/  FFMA.FTZ R54, R54, R56, R39 ;  /* 0x0000003836367223 */ /* 0x000fe20000010027 */
[-C--:B------:R-:W-:Y:S01]  /*c1a0*/  FFMA.FTZ R51, R51, R14.reuse, -R52 ;  /* 0x0000000e33337223 */ /* 0x080fe20000010834 */
[----:B------:R-:W-:Y:S01]  /*c1b0*/  FFMA.FTZ R53, R53, R14, R12 ;  /* 0x0000000e35357223 */ /* 0x000fe2000001000c */
[----:B------:R-:W-:Y:S01]  /*c1c0*/  F2FP.SATFINITE.E4M3.F32.PACK_AB_MERGE_C R47, R50, R47, R36 ;  /* 0x0000002f322f723e */ /* 0x000fe20004807024 */
[----:B------:R-:W-:Y:S01]  /*c1d0*/  IMAD.MOV.U32 R12, RZ, RZ, R46 ;  /* 0x000000ffff0c7224 */ /* 0x000fe200078e002e */
[----:B------:R-:W-:Y:S01]  /*c1e0*/  F2FP.SATFINITE.E4M3.F32.PACK_AB_MERGE_C R58, R58, R63, RZ ;  /* 0x0000003f3a3a723e */ /* 0x000fe200048070ff */
[----:B------:R-:W-:Y:S01]  /*c1f0*/  IMAD.MOV.U32 R36, RZ, RZ, R45 ;  /* 0x000000ffff247224 */ /* 0x000fe200078e002d */
[----:B------:R-:W-:Y:S01]  /*c200*/  F2FP.SATFINITE.E4M3.F32.PACK_AB_MERGE_C R54, R54, R61, RZ ;  /* 0x0000003d3636723e */ /* 0x000fe200048070ff */
[----:B------:R-:W-:Y:S01]  /*c210*/  IMAD.MOV.U32 R14, RZ, RZ, R44 ;  /* 0x000000ffff0e7224 */ /* 0x000fe200078e002c */
[----:B------:R-:W-:Y:S01]  /*c220*/  F2FP.SATFINITE.E4M3.F32.PACK_AB_MERGE_C R37, R13, R48, R37 ;  /* 0x000000300d25723e */ /* 0x000fe20004807025 */
[----:B------:R-:W-:Y:S01]  /*c230*/  IMAD.MOV.U32 R13, RZ, RZ, R47 ;  /* 0x000000ffff0d7224 */ /* 0x000fe200078e002f */
[----:B------:R-:W-:-:S02]  /*c240*/  F2FP.SATFINITE.E4M3.F32.PACK_AB_MERGE_C R15, R51, R64, R58 ;  /* 0x00000040330f723e */ /* 0x000fc4000480703a */
[----:B------:R-:W-:Y:S02]  /*c250*/  F2FP.SATFINITE.E4M3.F32.PACK_AB_MERGE_C R39, R53, R62, R54 ;  /* 0x0000003e3527723e */ /* 0x000fe40004807036 */
[----:B------:R-:W-:-:S07]  /*c260*/  MOV R38, R43 ;  /* 0x0000002b00267202 */ /* 0x000fce0000000f00 */
.L_x_3137:
[----:B------:R-:W-:Y:S05]  /*c270*/  BSYNC B1 ;  /* 0x0000000000017941 */ /* 0x000fea0003800000 */
.L_x_3136:
[----:B0-----:R0:W-:Y:S01]  /*c280*/  ST.E.128 desc[UR46][R40.64], R12 ;  /* 0x0000000c28007985 */ /* 0x0011e2000c101d2e */
[----:B------:R-:W-:-:S13]  /*c290*/  ISETP.GE.AND P2, PT, R11, R105, PT ;  /* 0x000000690b00720c */ /* 0x000fda0003f46270 */
[----:B------:R-:W-:Y:S05]  /*c2a0*/  @P2 BRA `(.L_x_3110) ;  /* 0x0000000400b42947 */ /* 0x000fea0003800000 */
[----:B0-----:R-:W-:-:S04]  /*c2b0*/  IADD3 R12, P2, R11, R42, RZ ;  /* 0x0000002a0b0c7210 */ /* 0x001fc80007f5e0ff */
[----:B------:R-:W-:-:S05]  /*c2c0*/  LEA.HI.X.SX32 R13, R11, R100, 0x1, P2 ;  /* 0x000000640b0d7211 */ /* 0x000fca00010f0eff */
[----:B-1----:R0:W-:Y:S01]  /*c2d0*/  ST.E.128 desc[UR46][R12.64], R36 ;  /* 0x000000240c007985 */ /* 0x0021e2000c101d2e */
[----:B------:R-:W-:Y:S05]  /*c2e0*/  BRA `(.L_x_3110) ;  /* 0x0000000400a47947 */ /* 0x000fea0003800000 */
.L_x_3069:
[----:B------:R-:W-:-:S06]  /*c2f0*/  UISETP.NE.AND UP0, UPT, UR44, 0x3, UPT ;  /* 0x000000032c00788c */ /* 0x000fcc000bf05270 */
[----:B------:R-:W-:-:S13]  /*c300*/  PLOP3.LUT P5, PT, PT, PT, UP0, 0x80, 0x0 ;  /* 0x000000000000781c */ /* 0x000fda0003faf008 */
[----:B------:R-:W-:Y:S05]  /*c310*/  @!P5 BRA `(.L_x_3138) ;  /* 0x000000000004d947 */ /* 0x000fea0003800000 */
[----:B------:R-:W-:Y:S01]  /*c320*/  BPT.TRAP 0x1 ;  /* 0x000000040000795c */ /* 0x000fe20000300000 */
.L_x_3138:
[----:B------:R-:W-:Y:S01]  /*c330*/  IMAD R88, R216, 0x8, R23 ;  /* 0x00000008d8587824 */ /* 0x000fe200078e0217 */
[----:B------:R-:W-:Y:S01]  /*c340*/  SHF.L.U32 R98, R223, 0x1f, RZ ;  /* 0x0000001fdf627819 */ /* 0x000fe200000006ff */
[----:B------:R-:W-:Y:S01]  /*c350*/  BSSY B1, `(.L_x_3139) ;  /* 0x0000004000017945 */ /* 0x000fe20003800000 */
[----:B------:R-:W-:Y:S02]  /*c360*/  SHF.R.S32.HI R95, RZ, 0x1f, R94 ;  /* 0x0000001fff5f7819 */ /* 0x000fe4000001145e */
[----:B------:R-:W1:Y:S02]  /*c370*/  SYNCS.PHASECHK.TRANS64.TRYWAIT P2, [R88+URZ+0x38890], R98 ;  /* 0x03889062580075a7 */ /* 0x000e64000804017f */
[----:B-1----:R-:W-:Y:S05]  /*c380*/  @!P2 BRA `(.L_x_3140) ;  /* 0x0000026c0078a947 */ /* 0x002fea0003800000 */
.L_x_3470:
[----:B------:R-:W-:Y:S05]  /*c390*/  BSYNC B1 ;  /* 0x0000000000017941 */ /* 0x000fea0003800000 */
.L_x_3139:
        /* <DEDUP_REMOVED lines=25> */
.L_x_3474:
        /* <DEDUP_REMOVED lines=13> */
.L_x_3143:
[----:B------:R-:W-:Y:S05]  /*c600*/  BSYNC B1 ;  /* 0x0000000000017941 */ /* 0x000fea0003800000 */
.L_x_3142:
[----:B------:R-:W-:-:S03]  /*c610*/  UMOV UR4, 0xffffffff ;  /* 0xffffffff00047882 */ /* 0x000fc60000000000 */
[----:B------:R-:W-:Y:S05]  /*c620*/  BRA.DIV UR4, `(.L_x_3144) ;  /* 0x0000026e042c7947 */ /* 0x000fea000b800000 */
[----:B--2-4-:R2:W4:Y:S04]  /*c630*/  SHFL.IDX PT, R37, R41, 0x1, 0x181f ;  /* 0x00381f0029257f89 */ /* 0x01452800000e0000 */
[----:B---3--:R2:W3:Y:S02]  /*c640*/  SHFL.IDX PT, R14, R40, 0x1, 0x181f ;  /* 0x00381f00280e7f89 */ /* 0x0084e400000e0000 */
.L_x_3478:
        /* <DEDUP_REMOVED lines=14> */
.L_x_3146:
[----:B------:R-:W-:Y:S05]  /*c730*/  BSYNC B1 ;  /* 0x0000000000017941 */ /* 0x000fea0003800000 */
.L_x_3145:
[----:B------:R-:W-:-:S03]  /*c740*/  UMOV UR4, 0xffffffff ;  /* 0xffffffff00047882 */ /* 0x000fc60000000000 */
[----:B------:R-:W-:Y:S05]  /*c750*/  BRA.DIV UR4, `(.L_x_3147) ;  /* 0x0000026e04287947 */ /* 0x000fea000b800000 */
[----:B---34-:R3:W4:Y:S04]  /*c760*/  SHFL.IDX PT, R37, R41, 0x2, 0x181f ;  /* 0x00581f0029257f89 */ /* 0x01872800000e0000 */
[----:B------:R3:W0:Y:S02]  /*c770*/  SHFL.IDX PT, R14, R40, 0x2, 0x181f ;  /* 0x00581f00280e7f89 */ /* 0x00062400000e0000 */
.L_x_3482:
        /* <DEDUP_REMOVED lines=14> */
.L_x_3149:
[----:B------:R-:W-:Y:S05]  /*c860*/  BSYNC B1 ;  /* 0x0000000000017941 */ /* 0x000fea0003800000 */
.L_x_3148:
[----:B------:R-:W-:-:S03]  /*c870*/  UMOV UR4, 0xffffffff ;  /* 0xffffffff00047882 */ /* 0x000fc60000000000 */
[----:B------:R-:W-:Y:S05]  /*c880*/  BRA.DIV UR4, `(.L_x_3150) ;  /* 0x0000026e04247947 */ /* 0x000fea000b800000 */
[----:B0---4-:R0:W4:Y:S04]  /*c890*/  SHFL.IDX PT, R37, R41, 0x3, 0x181f ;  /* 0x00781f0029257f89 */ /* 0x01112800000e0000 */
[----:B------:R0:W0:Y:S02]  /*c8a0*/  SHFL.IDX PT, R14, R40, 0x3, 0x181f ;  /* 0x00781f00280e7f89 */ /* 0x00002400000e0000 */
.L_x_3486:
[----:B------:R-:W-:-:S13]  /*c8b0*/  ISETP.GE.AND P2, PT, R42, 0x61, PT ;  /* 0x000000612a00780c */ /* 0x000fda0003f46270 */
        /* <DEDUP_REMOVED lines=12> */
.L_x_3110:
[----:B------:R-:W-:Y:S05]  /*c980*/  BSYNC B0 ;  /* 0x0000000000007941 */ /* 0x000fea0003800000 */
.L_x_3068:
[----:B----4-:R-:W4:Y:S01]  /*c990*/  S2R R11, SR_TID.X ;  /* 0x00000000000b7919 */ /* 0x010f220000002100 */
[----:B------:R-:W-:Y:S01]  /*c9a0*/  @!PT LDS RZ, [RZ] ;  /* 0x00000000fffff984 */ /* 0x000fe20000000800 */
[----:B------:R-:W-:Y:S01]  /*c9b0*/  @!PT LDS RZ, [RZ] ;  /* 0x00000000fffff984 */ /* 0x000fe20000000800 */
[----:B------:R-:W-:Y:S01]  /*c9c0*/  @!PT LDS RZ, [RZ] ;  /* 0x00000000fffff984 */ /* 0x000fe20000000800 */
[----:B------:R-:W-:Y:S01]  /*c9d0*/  @!PT LDS RZ, [RZ] ;  /* 0x00000000fffff984 */ /* 0x000fe20000000800 */
[----:B------:R5:W-:Y:S06]  /*c9e0*/  MEMBAR.ALL.CTA ;  /* 0x0000000000007992 */ /* 0x000bec0000008000 */
[----:B-----5:R-:W5:Y:S01]  /*c9f0*/  FENCE.VIEW.ASYNC.S ;  /* 0x00000000000073c6 */ /* 0x020f620000000000 */
[----:B------:R-:W-:Y:S05]  /*ca00*/  WARPSYNC.ALL ;  /* 0x0000000000007948 */ /* 0x000fea0003800000 */
[----:B------:R-:W-:Y:S01]  /*ca10*/  BSSY B0, `(.L_x_3151) ;  /* 0x0000008000007945 */ /* 0x000fe20003800000 */
[----:B-----5:R0:W-:Y:S01]  /*ca20*/  BAR.SYNC.DEFER_BLOCKING R90, 0x80 ;  /* 0x0002005a0000751d */ /* 0x0201e20000010000 */
[----:B----4-:R-:W-:-:S13]  /*ca30*/  LOP3.LUT P2, RZ, R11, 0x7f, RZ, 0xc0, !PT ;  /* 0x0000007f0bff7812 */ /* 0x010fda000784c0ff */
[----:B------:R-:W-:-:S05]  /*ca40*/  @!P2 VIADD R11, R88, 0x388a0 ;  /* 0x000388a0580ba836 */ /* 0x000fca0000000000 */
[----:B------:R-:W-:-:S04]  /*ca50*/  @!P2 PRMT R11, RZ, 0x654, R11 ;  /* 0x00000654ff0ba816 */ /* 0x000fc8000000000b */
[----:B------:R4:W-:Y:S01]  /*ca60*/  @!P2 SYNCS.ARRIVE.TRANS64.RED.A1T0 RZ, [R11+URZ], RZ ;  /* 0x000000ff0bffa9a7 */ /* 0x0009e2000810043f */
[----:B0-----:R-:W-:Y:S05]  /*ca70*/  @!P5 BRA `(.L_x_3152) ;  /* 0x000000000004d947 */ /* 0x001fea0003800000 */
[----:B------:R-:W-:Y:S01]  /*ca80*/  BPT.TRAP 0x1 ;  /* 0x000000040000795c */ /* 0x000fe20000300000 */
.L_x_3152:
[----:B------:R-:W-:Y:S05]  /*ca90*/  BSYNC B0 ;  /* 0x0000000000007941 */ /* 0x000fea0003800000 */
.L_x_3151:
[----:B------:R-:W0:Y:S01]  /*caa0*/  SYNCS.PHASECHK.TRANS64.TRYWAIT P3, [R88+URZ+0x388b0], R98 ;  /* 0x0388b062580075a7 */ /* 0x000e22000806017f */
[----:B------:R-:W-:Y:S01]  /*cab0*/  ULDC UR38, c[0x0][0x2f4] ;  /* 0x0000bd0000267ab9 */ /* 0x000fe20000000800 */
[----:B------:R-:W-:Y:S04]  /*cac0*/  BSSY B0, `(.L_x_3153) ;  /* 0x0000002000007945 */ /* 0x000fe80003800000 */
[----:B0-----:R-:W-:Y:S05]  /*cad0*/  @!P3 BRA `(.L_x_3154) ;  /* 0x0000026800d8b947 */ /* 0x001fea0003800000 */
.L_x_3487:
[----:B------:R-:W-:Y:S05]  /*cae0*/  BSYNC B0 ;  /* 0x0000000000007941 */ /* 0x000fea0003800000 */
.L_x_3153:
[----:B------:R-:W-:Y:S01]  /*caf0*/  ULDC.64 UR4, c[0x0][0x328] ;  /* 0x0000ca0000047ab9 */ /* 0x000fe20000000a00 */
[----:B------:R-:W-:Y:S01]  /*cb00*/  ULDC.64 UR6, c[0x0][0x318] ;  /* 0x0000c60000067ab9 */ /* 0x000fe20000000a00 */
[----:B------:R-:W-:Y:S01]  /*cb10*/  IMAD R95, R95, UR4, RZ ;  /* 0x000000045f5f7c24 */ /* 0x000fe2000f8e02ff */
[----:B------:R-:W-:Y:S01]  /*cb20*/  BSSY B0, `(.L_x_3155) ;  /* 0x000001d000007945 */ /* 0x000fe20003800000 */
[----:B------:R-:W-:-:S04]  /*cb30*/  IMAD.WIDE.U32 R12, R94, UR4, RZ ;  /* 0x000000045e0c7c25 */ /* 0x000fc8000f8e00ff */
[----:B------:R-:W-:Y:S01]  /*cb40*/  IMAD R95, R94, UR5, R95 ;  /* 0x000000055e5f7c24 */ /* 0x000fe2000f8e025f */
[----:B------:R-:W-:Y:S01]  /*cb50*/  ULDC.64 UR4, c[0x0][0x338] ;  /* 0x0000ce0000047ab9 */ /* 0x000fe20000000a00 */
[----:B------:R-:W-:Y:S02]  /*cb60*/  IMAD.IADD R97, R97, 0x1, -R219 ;  /* 0x0000000161617824 */ /* 0x000fe400078e0adb */
[----:B------:R-:W-:Y:S01]  /*cb70*/  IMAD R96, R96, UR4, RZ ;  /* 0x0000000460607c24 */ /* 0x000fe2000f8e02ff */
[----:B------:R-:W-:-:S03]  /*cb80*/  IADD3 R13, R13, R95, RZ ;  /* 0x0000005f0d0d7210 */ /* 0x000fc60007ffe0ff */
[C---:B----4-:R-:W-:Y:S02]  /*cb90*/  IMAD R11, R93.reuse, UR5, R96 ;  /* 0x000000055d0b7c24 */ /* 0x050fe4000f8e0260 */
[----:B------:R-:W-:Y:S01]  /*cba0*/  IMAD.WIDE.U32 R12, R93, UR4, R12 ;  /* 0x000000045d0c7c25 */ /* 0x000fe2000f8e000c */
[----:B------:R-:W-:-:S03]  /*cbb0*/  ULDC.64 UR4, c[0x0][0x330] ;  /* 0x0000cc0000047ab9 */ /* 0x000fc60000000a00 */
[----:B------:R-:W-:Y:S02]  /*cbc0*/  IMAD.IADD R13, R13, 0x1, R11 ;  /* 0x000000010d0d7824 */ /* 0x000fe400078e020b */
[----:B------:R-:W-:-:S04]  /*cbd0*/  IMAD.WIDE.U32 R12, R220, UR4, R12 ;  /* 0x00000004dc0c7c25 */ /* 0x000fc8000f8e000c */
[----:B------:R-:W-:Y:S01]  /*cbe0*/  IMAD R11, R220, UR5, R13 ;  /* 0x00000005dc0b7c24 */ /* 0x000fe2000f8e020d */
[----:B--23--:R-:W-:-:S04]  /*cbf0*/  IADD3 R40, P3, R12, UR6, RZ ;  /* 0x000000060c287c10 */ /* 0x00cfc8000ff7e0ff */
[----:B------:R-:W-:Y:S01]  /*cc00*/  IADD3.X R11, R11, UR7, RZ, P3, !PT ;  /* 0x000000070b0b7c10 */ /* 0x000fe20009ffe4ff */
[----:B-1----:R0:W1:Y:S01]  /*cc10*/  SHFL.IDX PT, R37, R40, RZ, 0x181f ;  /* 0x00181fff28257589 */ /* 0x00206200000e0000 */
[----:B------:R-:W-:-:S03]  /*cc20*/  ISETP.GE.AND P3, PT, R97, 0x1, PT ;  /* 0x000000016100780c */ /* 0x000fc60003f66270 */
[----:B------:R0:W2:Y:S10]  /*cc30*/  SHFL.IDX PT, R12, R11, RZ, 0x181f ;  /* 0x00181fff0b0c7589 */ /* 0x0000b400000e0000 */
        /* <DEDUP_REMOVED lines=11> */
.L_x_3156:
[----:B------:R-:W-:Y:S05]  /*ccf0*/  BSYNC B0 ;  /* 0x0000000000007941 */ /* 0x000fea0003800000 */
.L_x_3155:
        /* <DEDUP_REMOVED lines=15> */
.L_x_3158:
[----:B------:R-:W-:Y:S05]  /*cdf0*/  BSYNC B0 ;  /* 0x0000000000007941 */ /* 0x000fea0003800000 */
.L_x_3157:
[----:B------:R-:W-:Y:S01]  /*ce00*/  ISETP.GE.AND P3, PT, R97, 0x41, PT ;  /* 0x000000416100780c */ /* 0x000fe20003f66270 */
[----:B0-2---:R0:W2:Y:S01]  /*ce10*/  SHFL.IDX PT, R12, R11, 0x2, 0x181f ;  /* 0x00581f000b0c7f89 */ /* 0x0050a200000e0000 */
[----:B------:R-:W-:Y:S03]  /*ce20*/  BSSY B0, `(.L_x_3159) ;  /* 0x000000d000007945 */ /* 0x000fe60003800000 */
[----:B-1----:R0:W1:Y:S08]  /*ce30*/  SHFL.IDX PT, R37, R40, 0x2, 0x181f ;  /* 0x00581f0028257f89 */ /* 0x00207000000e0000 */
        /* <DEDUP_REMOVED lines=11> */
.L_x_3160:
[----:B------:R-:W-:Y:S05]  /*cef0*/  BSYNC B0 ;  /* 0x0000000000007941 */ /* 0x000fea0003800000 */
.L_x_3159:
        /* <DEDUP_REMOVED lines=15> */
.L_x_3162:
[----:B------:R-:W-:Y:S05]  /*cff0*/  BSYNC B0 ;  /* 0x0000000000007941 */ /* 0x000fea0003800000 */
.L_x_3161:
        /* <DEDUP_REMOVED lines=23> */
.L_x_3063:
[----:B------:R-:W2:Y:S01]  /*d170*/  LDL R4, [R1+0x60] ;  /* 0x0000600001047983 */ /* 0x000ea20000100800 */
[----:B------:R-:W0:Y:S01]  /*d180*/  LDC R0, c[0x0][0x448] ;  /* 0x00011200ff007b82 */ /* 0x000e220000000800 */
[----:B------:R-:W-:Y:S01]  /*d190*/  IMAD.MOV.U32 R169, RZ, RZ, RZ ;  /* 0x000000ffffa97224 */ /* 0x000fe200078e00ff */
[----:B0-----:R-:W-:-:S13]  /*d1a0*/  ISETP.NE.AND P1, PT, R0, 0x1, PT ;  /* 0x000000010000780c */ /* 0x001fda0003f25270 */
[----:B------:R-:W0:Y:S08]  /*d1b0*/  @P1 LDC R3, c[0x0][0x44c] ;  /* 0x00011300ff031b82 */ /* 0x000e300000000800 */
[----:B------:R-:W3:Y:S01]  /*d1c0*/  @P1 LDC R2, c[0x0][0x450] ;  /* 0x00011400ff021b82 */ /* 0x000ee20000000800 */
[----:B--2---:R-:W-:-:S04]  /*d1d0*/  VIADD R0, R4, 0x7f ;  /* 0x0000007f04007836 */ /* 0x004fc80000000000 */
[----:B0-----:R-:W-:-:S05]  /*d1e0*/  @P1 IMAD.HI.U32 R3, R0, R3, RZ ;  /* 0x0000000300031227 */ /* 0x001fca00078e00ff */
[----:B---3--:R-:W-:-:S04]  /*d1f0*/  @P1 SHF.R.U32.HI R0, RZ, R2, R3 ;  /* 0x00000002ff001219 */ /* 0x008fc80000011603 */
[----:B------:R-:W-:-:S04]  /*d200*/  IADD3 R0, R91, R0, RZ ;  /* 0x000000005b007210 */ /* 0x000fc80007ffe0ff */
[----:B------:R-:W-:-:S04]  /*d210*/  SHF.R.S32.HI R3, RZ, 0x1f, R0 ;  /* 0x0000001fff037819 */ /* 0x000fc80000011400 */
[----:B------:R-:W-:-:S04]  /*d220*/  LEA.HI R3, R3, R0, RZ, 0x7 ;  /* 0x0000000003037211 */ /* 0x000fc800078f38ff */
[----:B------:R-:W-:-:S04]  /*d230*/  SHF.R.S32.HI R3, RZ, 0x7, R3 ;  /* 0x00000007ff037819 */ /* 0x000fc80000011403 */
[----:B------:R-:W-:-:S04]  /*d240*/  VIMNMX R92, R92, R3, PT ;  /* 0x000000035c5c7248 */ /* 0x000fc80003fe0100 */
[----:B------:R-:W-:Y:S01]  /*d250*/  ISETP.GE.AND P1, PT, R92, 0x1, PT ;  /* 0x000000015c00780c */ /* 0x000fe20003f26270 */
[----:B------:R-:W-:-:S12]  /*d260*/  @P0 BRA `(.L_x_3164) ;  /* 0x00000000000c0947 */ /* 0x000fd80003800000 */
[----:B------:R-:W0:Y:S01]  /*d270*/  FENCE.VIEW.ASYNC.G ;  /* 0x00000000000073c6 */ /* 0x000e220000000100 */
[----:B------:R-:W-:Y:S05]  /*d280*/  WARPSYNC.ALL ;  /* 0x0000000000007948 */ /* 0x000fea0003800000 */
[----:B0-----:R-:W-:Y:S06]  /*d290*/  BAR.ARV 0xc, 0x180 ;  /* 0x0306000000007b1d */ /* 0x001fec0000002000 */
.L_x_3164:
[----:B------:R-:W-:Y:S04]  /*d2a0*/  BSSY B0, `(.L_x_3165) ;  /* 0x0000021000007945 */ /* 0x000fe80003800000 */
[----:B------:R-:W-:Y:S05]  /*d2b0*/  @!P1 BRA `(.L_x_3166) ;  /* 0x00000000007c9947 */ /* 0x000fea0003800000 */
[----:B------:R-:W2:Y:S01]  /*d2c0*/  LDL R0, [R1+0x98] ;  /* 0x0000980001007983 */ /* 0x000ea20000100800 */
[----:B------:R-:W-:Y:S01]  /*d2d0*/  ULDC UR4, c[0x0][0x9f0] ;  /* 0x00027c0000047ab9 */ /* 0x000fe20000000800 */
[----:B--2---:R-:W-:-:S04]  /*d2e0*/  ISETP.NE.AND P0, PT, R0, RZ, PT ;  /* 0x000000ff0000720c */ /* 0x004fc80003f05270 */
[----:B------:R-:W-:-:S04]  /*d2f0*/  SEL R9, R0, UR4, P0 ;  /* 0x0000000400097c07 */ /* 0x000fc80008000000 */
[-C--:B------:R-:W-:Y:S02]  /*d300*/  IABS R5, R9.reuse ;  /* 0x0000000900057213 */ /* 0x080fe40000000000 */
[----:B------:R-:W-:Y:S02]  /*d310*/  IADD3 R0, R9, -0x1, R92 ;  /* 0xffffffff09007810 */ /* 0x000fe40007ffe05c */
[----:B------:R-:W0:Y:S01]  /*d320*/  I2F.RP R4, R5 ;  /* 0x0000000500047306 */ /* 0x000e220000209400 */
[----:B------:R-:W-:-:S05]  /*d330*/  IABS R8, R9 ;  /* 0x0000000900087213 */ /* 0x000fca0000000000 */
[----:B------:R-:W-:Y:S02]  /*d340*/  IMAD.MOV R8, RZ, RZ, -R8 ;  /* 0x000000ffff087224 */ /* 0x000fe400078e0a08 */
        /* <DEDUP_REMOVED lines=9> */
[----:B------:R-:W-:-:S04]  /*d3e0*/  IMAD.HI.U32 R3, R3, R7, R2 ;  /* 0x0000000703037227 */ /* 0x000fc800078e0002 */
[----:B------:R-:W-:Y:S02]  /*d3f0*/  IMAD.MOV.U32 R2, RZ, RZ, R8 ;  /* 0x000000ffff027224 */ /* 0x000fe400078e0008 */
[----:B------:R-:W-:-:S04]  /*d400*/  IMAD.HI.U32 R3, R3, R4, RZ ;  /* 0x0000000403037227 */ /* 0x000fc800078e00ff */
[----:B------:R-:W-:-:S05]  /*d410*/  IMAD R2, R3, R2, R4 ;  /* 0x0000000203027224 */ /* 0x000fca00078e0204 */
[----:B------:R-:W-:-:S13]  /*d420*/  ISETP.GT.U32.AND P1, PT, R5, R2, PT ;  /* 0x000000020500720c */ /* 0x000fda0003f24070 */
[-C--:B------:R-:W-:Y:S01]  /*d430*/  @!P1 IADD3 R2, R2, -R5.reuse, RZ ;  /* 0x8000000502029210 */ /* 0x080fe20007ffe0ff */
[----:B------:R-:W-:Y:S01]  /*d440*/  @!P1 VIADD R3, R3, 0x1 ;  /* 0x0000000103039836 */ /* 0x000fe20000000000 */
[----:B------:R-:W-:Y:S02]  /*d450*/  ISETP.NE.AND P1, PT, R9, RZ, PT ;  /* 0x000000ff0900720c */ /* 0x000fe40003f25270 */
[----:B------:R-:W-:-:S13]  /*d460*/  ISETP.GE.U32.AND P0, PT, R2, R5, PT ;  /* 0x000000050200720c */ /* 0x000fda0003f06070 */
[----:B------:R-:W-:-:S04]  /*d470*/  @P0 VIADD R3, R3, 0x1 ;  /* 0x0000000103030836 */ /* 0x000fc80000000000 */
[----:B------:R-:W-:Y:S01]  /*d480*/  @!P2 IMAD.MOV R3, RZ, RZ, -R3 ;  /* 0x000000ffff03a224 */ /* 0x000fe200078e0a03 */
[----:B------:R-:W-:-:S05]  /*d490*/  @!P1 LOP3.LUT R3, RZ, R9, RZ, 0x33, !PT ;  /* 0x00000009ff039212 */ /* 0x000fca00078e33ff */
[----:B------:R-:W-:-:S07]  /*d4a0*/  IMAD.MOV.U32 R169, RZ, RZ, R3 ;  /* 0x000000ffffa97224 */ /* 0x000fce00078e0003 */
.L_x_3166:
[----:B------:R-:W-:Y:S05]  /*d4b0*/  BSYNC B0 ;  /* 0x0000000000007941 */ /* 0x000fea0003800000 */
.L_x_3165:
[----:B------:R-:W2:Y:S01]  /*d4c0*/  LDL R0, [R1+0xb4] ;  /* 0x0000b40001007983 */ /* 0x000ea20000100800 */
[----:B------:R-:W-:Y:S02]  /*d4d0*/  PLOP3.LUT P0, PT, PT, PT, PT, 0x80, 0x0 ;  /* 0x000000000000781c */ /* 0x000fe40003f0f070 */
[----:B------:R-:W-:Y:S01]  /*d4e0*/  CS2R R166, SRZ ;  /* 0x0000000000a67805 */ /* 0x000fe2000001ff00 */
[----:B------:R-:W-:Y:S01]  /*d4f0*/  IMAD.MOV.U32 R5, RZ, RZ, RZ ;  /* 0x000000ffff057224 */ /* 0x000fe200078e00ff */
[----:B------:R-:W-:Y:S02]  /*d500*/  CS2R R146, SRZ ;  /* 0x0000000000927805 */ /* 0x000fe4000001ff00 */
[----:B------:R-:W-:Y:S02]  /*d510*/  CS2R R64, SRZ ;  /* 0x0000000000407805 */ /* 0x000fe4000001ff00 */
[----:B------:R-:W-:Y:S02]  /*d520*/  CS2R R28, SRZ ;  /* 0x00000000001c7805 */ /* 0x000fe4000001ff00 */
[----:B------:R-:W-:-:S02]  /*d530*/  MOV R25, RZ ;  /* 0x000000ff00197202 */ /* 0x000fc40000000f00 */
[----:B------:R-:W-:Y:S02]  /*d540*/  CS2R R152, SRZ ;  /* 0x0000000000987805 */ /* 0x000fe4000001ff00 */
[----:B------:R-:W-:Y:S02]  /*d550*/  CS2R R158, SRZ ;  /* 0x00000000009e7805 */ /* 0x000fe4000001ff00 */
[----:B-1----:R-:W-:Y:S02]  /*d560*/  CS2R R36, SRZ ;  /* 0x0000000000247805 */ /* 0x002fe4000001ff00 */
[----:B------:R-:W-:Y:S02]  /*d570*/  CS2R R6, SRZ ;  /* 0x0000000000067805 */ /* 0x000fe4000001ff00 */
        /* <DEDUP_REMOVED lines=64> */
[----:B------:R-:W-:Y:S02]  /*d980*/  VIADD R0, R23, 0x20400 ;  /* 0x0002040017007836 */ /* 0x000fe40000000000 */
[----:B0-----:R-:W-:-:S05]  /*d990*/  VIADD R28, R2, 0xffffff80 ;  /* 0xffffff80021c7836 */ /* 0x001fca0000000000 */
[----:B------:R-:W-:-:S04]  /*d9a0*/  SHF.R.S32.HI R33, RZ, 0x1f, R28 ;  /* 0x0000001fff217819 */ /* 0x000fc8000001141c */
[----:B------:R-:W-:-:S04]  /*d9b0*/  LEA.HI R13, R33, R28, RZ, 0x7 ;  /* 0x0000001c210d7211 */ /* 0x000fc800078f38ff */
[----:B------:R-:W-:Y:S01]  /*d9c0*/  SHF.R.S32.HI R13, RZ, 0x7, R13 ;  /* 0x00000007ff0d7819 */ /* 0x000fe2000001140d */
[----:B------:R-:W-:Y:S06]  /*d9d0*/  BRA.DIV UR4, `(.L_x_3168) ;  /* 0x0000025e042c7947 */ /* 0x000fec000b800000 */
[----:B------:R0:W1:Y:S02]  /*d9e0*/  SHFL.IDX PT, R14, R13, RZ, 0x1f ;  /* 0x00001fff0d0e7589 */ /* 0x00006400000e0000 */
.L_x_3490:
[----:B-1----:R-:W-:Y:S01]  /*d9f0*/  LEA.HI R2, R14, R14, RZ, 0x1 ;  /* 0x0000000e0e027211 */ /* 0x002fe200078f08ff */
[----:B------:R-:W-:Y:S01]  /*da00*/  BSSY B6, `(.L_x_3169) ;  /* 0x0000019000067945 */ /* 0x000fe20003800000 */
[----:B------:R-:W-:Y:S02]  /*da10*/  LOP3.LUT P0, RZ, R0, 0x3ff, RZ, 0xc0, !PT ;  /* 0x000003ff00ff7812 */ /* 0x000fe4000780c0ff */
[----:B------:R-:W-:Y:S02]  /*da20*/  LOP3.LUT R3, R2, 0x1e, RZ, 0xc0, !PT ;  /* 0x0000001e02037812 */ /* 0x000fe400078ec0ff */
[----:B------:R-:W-:-:S03]  /*da30*/  P2R R25, PR, RZ, 0x1 ;  /* 0x00000001ff197803 */ /* 0x000fc60000000000 */
[----:B------:R-:W-:-:S04]  /*da40*/  IMAD.IADD R3, R14, 0x1, -R3 ;  /* 0x000000010e037824 */ /* 0x000fc800078e0a03 */
[----:B------:R-:W-:-:S05]  /*da50*/  IMAD R3, R3, 0x2000, R0 ;  /* 0x0000200003037824 */ /* 0x000fca00078e0200 */
[----:B------:R-:W-:-:S04]  /*da60*/  SHF.R.U32.HI R3, RZ, 0x4, R3 ;  /* 0x00000004ff037819 */ /* 0x000fc80000011603 */
[----:B------:R-:W-:Y:S01]  /*da70*/  LOP3.LUT R36, R3, 0x3fff, RZ, 0xc0, !PT ;  /* 0x00003fff03247812 */ /* 0x000fe200078ec0ff */
[----:B------:R-:W-:Y:S06]  /*da80*/  @!P0 BRA `(.L_x_3170) ;  /* 0x0000000000408947 */ /* 0x000fec0003800000 */
[----:B------:R-:W-:Y:S01]  /*da90*/  MOV R2, 0x0 ;  /* 0x0000000000027802 */ /* 0x000fe20000000f00 */
[----:B------:R-:W-:Y:S01]  /*daa0*/  ULDC.64 UR4, c[0x4][0x1b0] ;  /* 0x01006c0000047ab9 */ /* 0x000fe20000000a00 */
[----:B------:R-:W-:Y:S01]  /*dab0*/  ULDC.64 UR6, c[0x4][0x1b8] ;  /* 0x01006e0000067ab9 */ /* 0x000fe20000000a00 */
[----:B------:R-:W-:Y:S01]  /*dac0*/  IMAD.U32 R4, RZ, RZ, UR4 ;  /* 0x00000004ff047e24 */ /* 0x000fe2000f8e00ff */
[----:B------:R-:W-:Y:S01]  /*dad0*/  MOV R5, UR5 ;  /* 0x0000000500057c02 */ /* 0x000fe20008000f00 */
[----:B------:R-:W-:Y:S01]  /*dae0*/  ULDC.64 UR4, c[0x4][0x98] ;  /* 0x0100260000047ab9 */ /* 0x000fe20000000a00 */
[----:B------:R-:W1:Y:S01]  /*daf0*/  LDC.64 R2, c[0x4][R2] ;  /* 0x0100000002027b82 */ /* 0x000e620000000a00 */
[----:B------:R-:W-:Y:S01]  /*db00*/  IMAD.U32 R6, RZ, RZ, UR6 ;  /* 0x00000006ff067e24 */ /* 0x000fe2000f8e00ff */
[----:B0-----:R-:W-:Y:S01]  /*db10*/  MOV R13, RZ ;  /* 0x000000ff000d7202 */ /* 0x001fe20000000f00 */
[----:B------:R-:W-:Y:S02]  /*db20*/  IMAD.U32 R7, RZ, RZ, UR7 ;  /* 0x00000007ff077e24 */ /* 0x000fe4000f8e00ff */
[----:B------:R-:W-:-:S02]  /*db30*/  IMAD.U32 R10, RZ, RZ, UR4 ;  /* 0x00000004ff0a7e24 */ /* 0x000fc4000f8e00ff */
[----:B------:R-:W-:Y:S02]  /*db40*/  IMAD.U32 R11, RZ, RZ, UR5 ;  /* 0x00000005ff0b7e24 */ /* 0x000fe4000f8e00ff */
[----:B------:R-:W-:Y:S02]  /*db50*/  IMAD.MOV.U32 R8, RZ, RZ, 0x70 ;  /* 0x00000070ff087424 */ /* 0x000fe400078e00ff */
[----:B------:R-:W-:-:S07]  /*db60*/  IMAD.MOV.U32 R12, RZ, RZ, 0x1 ;  /* 0x00000001ff0c7424 */ /* 0x000fce00078e00ff */
[----:B------:R-:W-:-:S07]  /*db70*/  LEPC R20, `(.L_x_3170) ;  /* 0x000000001014794e */ /* 0x000fce0000000000 */
[----:B-1---5:R-:W-:Y:S05]  /*db80*/  CALL.ABS.NOINC R2 ;  /* 0x0000000002007343 */ /* 0x022fea0003c00000 */
.L_x_3170:
[----:B------:R-:W-:Y:S05]  /*db90*/  BSYNC B6 ;  /* 0x0000000000067941 */ /* 0x000fea0003800000 */
.L_x_3169:
        /* <DEDUP_REMOVED lines=14> */
[C---:B---3--:R-:W-:Y:S02]  /*dc80*/  @P0 IMAD R11, R20.reuse, R7, R0 ;  /* 0x00000007140b0224 */ /* 0x048fe400078e0200 */
        /* <DEDUP_REMOVED lines=33> */
.L_x_3174:
[----:B-1----:R1:W2:Y:S02]  /*dea0*/  SYNCS.PHASECHK.TRANS64.TRYWAIT P0, [R23+URZ+0x38800], R0 ;  /* 0x03880000170075a7 */ /* 0x0022a4000800017f */
[----:B--2---:R-:W-:Y:S05]  /*deb0*/  @!P0 NANOSLEEP.SYNCS 0x989680 ;  /* 0x009896800000895d */ /* 0x004fea0003900000 */
[----:B------:R-:W2:Y:S02]  /*dec0*/  @!P0 SYNCS.PHASECHK.TRANS64 P0, [R23+URZ+0x38800], R0 ;  /* 0x03880000170085a7 */ /* 0x000ea4000800007f */
[----:B--2---:R-:W-:Y:S05]  /*ded0*/  @!P0 BRA `(.L_x_3174) ;  /* 0xfffffffc00f08947 */ /* 0x004fea000383ffff */
.L_x_3173:
[----:B------:R-:W-:Y:S05]  /*dee0*/  BSYNC B0 ;  /* 0x0000000000007941 */ /* 0x000fea0003800000 */
.L_x_3172:
[----:B------:R-:W-:Y:S05]  /*def0*/  BRA `(.L_x_3175) ;  /* 0x0000009400d47947 */ /* 0x000fea0003800000 */
.L_x_3171:
[----:B------:R-:W-:Y:S01]  /*df00*/  ISETP.NE.AND P0, PT, R25, RZ, PT ;  /* 0x000000ff1900720c */ /* 0x000fe20003f05270 */
[----:B------:R-:W-:Y:S01]  /*df10*/  ULDC.64 UR4, c[0x0][0x3f8] ;  /* 0x0000fe0000047ab9 */ /* 0x000fe20000000a00 */
[----:B-----5:R-:W-:Y:S01]  /*df20*/  SHF.R.S32.HI R0, RZ, 0x1f, R24 ;  /* 0x0000001fff007819 */ /* 0x020fe20000011418 */
[----:B------:R-:W-:Y:S01]  /*df30*/  ULDC.64 UR6, c[0x0][0x408] ;  /* 0x0001020000067ab9 */ /* 0x000fe20000000a00 */
[----:B------:R-:W-:Y:S01]  /*df40*/  IMAD.WIDE.U32 R26, R24, UR4, RZ ;  /* 0x00000004181a7c25 */ /* 0x000fe2000f8e00ff */
[----:B------:R-:W-:Y:S03]  /*df50*/  BSSY B6, `(.L_x_3176) ;  /* 0x0000019000067945 */ /* 0x000fe60003800000 */
[C---:B------:R-:W-:Y:S02]  /*df60*/  IMAD R3, R0.reuse, UR4, RZ ;  /* 0x0000000400037c24 */ /* 0x040fe4000f8e02ff */
[----:B------:R-:W-:-:S02]  /*df70*/  IMAD R5, R0, UR6, RZ ;  /* 0x0000000600057c24 */ /* 0x000fc4000f8e02ff */
[C---:B------:R-:W-:Y:S02]  /*df80*/  IMAD R3, R24.reuse, UR5, R3 ;  /* 0x0000000518037c24 */ /* 0x040fe4000f8e0203 */
[C---:B------:R-:W-:Y:S02]  /*df90*/  IMAD R5, R24.reuse, UR7, R5 ;  /* 0x0000000718057c24 */ /* 0x040fe4000f8e0205 */
[----:B------:R-:W-:-:S04]  /*dfa0*/  IMAD.WIDE.U32 R24, R24, UR6, RZ ;  /* 0x0000000618187c25 */ /* 0x000fc8000f8e00ff */
[----:B------:R-:W-:Y:S01]  /*dfb0*/  IMAD.IADD R29, R3, 0x1, R27 ;  /* 0x00000001031d7824 */ /* 0x000fe200078e021b */
[----:B------:R-:W-:Y:S01]  /*dfc0*/  IADD3 R31, R5, R25, RZ ;  /* 0x00000019051f7210 */ /* 0x000fe20007ffe0ff */
[----:B------:R-:W-:Y:S06]  /*dfd0*/  @!P0 BRA `(.L_x_3177) ;  /* 0x0000000000408947 */ /* 0x000fec0003800000 */
        /* <DEDUP_REMOVED lines=15> */
[----:B0-----:R-:W-:Y:S05]  /*e0d0*/  CALL.ABS.NOINC R14 ;  /* 0x000000000e007343 */ /* 0x001fea0003c00000 */
.L_x_3177:
[----:B------:R-:W-:Y:S05]  /*e0e0*/  BSYNC B6 ;  /* 0x0000000000067941 */ /* 0x000fea0003800000 */
.L_x_3176:
[----:B------:R-:W2:Y:S01]  /*e0f0*/  LDL R52, [R1+0x60] ;  /* 0x0000600001347983 */ /* 0x000ea20000100800 */
[----:B------:R-:W-:Y:S01]  /*e100*/  ULDC.U8 UR4, c[0x0][0x410] ;  /* 0x0001040000047ab9 */ /* 0x000fe20000000000 */
[----:B------:R-:W-:Y:S01]  /*e110*/  LEA.HI R33, R33, R28, RZ, 0x3 ;  /* 0x0000001c21217211 */ /* 0x000fe200078f18ff */
[----:B------:R-:W-:Y:S01]  /*e120*/  BSSY B0, `(.L_x_3178) ;  /* 0x000094a000007945 */ /* 0x000fe20003800000 */
[----:B------:R-:W-:Y:S02]  /*e130*/  ISETP.NE.AND P0, PT, RZ, UR4, PT ;  /* 0x00000004ff007c0c */ /* 0x000fe4000bf05270 */
[----:B------:R-:W-:-:S05]  /*e140*/  LOP3.LUT R33, R33, 0xfffffff8, RZ, 0xc0, !PT ;  /* 0xfffffff821217812 */ /* 0x000fca00078ec0ff */
[----:B------:R-:W-:Y:S02]  /*e150*/  IMAD.IADD R0, R28, 0x1, -R33 ;  /* 0x000000011c007824 */ /* 0x000fe400078e0a21 */
[----:B--2---:R-:W-:-:S04]  /*e160*/  IMAD.IADD R10, R219, 0x1, R52 ;  /* 0x00000001db0a7824 */ /* 0x004fc800078e0234 */
[----:B------:R-:W-:Y:S01]  /*e170*/  IMAD R3, R0, 0x20, R10 ;  /* 0x0000002000037824 */ /* 0x000fe200078e020a */
[----:B------:R-:W-:Y:S06]  /*e180*/  @!P0 BRA `(.L_x_3179) ;  /* 0x0000004800808947 */ /* 0x000fec0003800000 */
        /* <DEDUP_REMOVED lines=29> */
.L_x_3496:
[----:B------:R-:W5:Y:S01]  /*e360*/  LDL R4, [R1+0x58] ;  /* 0x0000580001047983 */ /* 0x000f620000100800 */
[----:B------:R-:W-:Y:S01]  /*e370*/  BSSY B1, `(.L_x_3181) ;  /* 0x000001c000017945 */ /* 0x000fe20003800000 */
[----:B------:R-:W-:Y:S02]  /*e380*/  CS2R R40, SRZ ;  /* 0x0000000000287805 */ /* 0x000fe4000001ff00 */
[----:B------:R-:W-:Y:S02]  /*e390*/  CS2R R44, SRZ ;  /* 0x00000000002c7805 */ /* 0x000fe4000001ff00 */
[----:B------:R-:W-:Y:S02]  /*e3a0*/  CS2R R42, SRZ ;  /* 0x00000000002a7805 */ /* 0x000fe4000001ff00 */
[----:B------:R-:W-:Y:S01]  /*e3b0*/  CS2R R46, SRZ ;  /* 0x00000000002e7805 */ /* 0x000fe2000001ff00 */
[----:B-----5:R-:W-:-:S05]  /*e3c0*/  IMAD R51, R4, R51, RZ ;  /* 0x0000003304337224 */ /* 0x020fca00078e02ff */
[----:B------:R-:W-:-:S13]  /*e3d0*/  ISETP.GE.AND P0, PT, R10, R51, PT ;  /* 0x000000330a00720c */ /* 0x000fda0003f06270 */
[----:B------:R-:W-:Y:S05]  /*e3e0*/  @P0 BRA `(.L_x_3182) ;  /* 0x0000000000500947 */ /* 0x000fea0003800000 */
[----:B------:R-:W1:Y:S01]  /*e3f0*/  LDL R11, [R1+0x94] ;  /* 0x00009400010b7983 */ /* 0x000e620000100800 */
[----:B------:R-:W-:Y:S01]  /*e400*/  ULDC UR4, c[0x0][0x3f4] ;  /* 0x0000fd0000047ab9 */ /* 0x000fe20000000800 */
[----:B------:R-:W-:Y:S02]  /*e410*/  CS2R R40, SRZ ;  /* 0x0000000000287805 */ /* 0x000fe4000001ff00 */
[----:B------:R-:W-:Y:S02]  /*e420*/  ISETP.GE.AND P4, PT, R218, UR4, PT ;  /* 0x00000004da007c0c */ /* 0x000fe4000bf86270 */
[----:B------:R-:W-:Y:S02]  /*e430*/  CS2R R44, SRZ ;  /* 0x00000000002c7805 */ /* 0x000fe4000001ff00 */
[----:B------:R-:W-:-:S09]  /*e440*/  ISETP.GE.AND P3, PT, R18, UR4, PT ;  /* 0x0000000412007c0c */ /* 0x000fd2000bf66270 */
[CC--:B--2---:R-:W-:Y:S02]  /*e450*/  @!P4 IADD3 R6, P0, R218.reuse, R5.reuse, RZ ;  /* 0x00000005da06c210 */ /* 0x0c4fe40007f1e0ff */
[----:B----4-:R-:W-:Y:S02]  /*e460*/  @!P4 IADD3 R8, P2, R218, R14, RZ ;  /* 0x0000000eda08c210 */ /* 0x010fe40007f5e0ff */
[----:B------:R-:W-:Y:S02]  /*e470*/  CS2R R46, SRZ ;  /* 0x00000000002e7805 */ /* 0x000fe4000001ff00 */
[----:B------:R-:W-:Y:S01]  /*e480*/  CS2R R42, SRZ ;  /* 0x00000000002a7805 */ /* 0x000fe2000001ff00 */
[----:B-1----:R-:W-:Y:S01]  /*e490*/  @!P4 IMAD.X R7, R3, 0x1, R11, P0 ;  /* 0x000000010307c824 */ /* 0x002fe200000e060b */
[----:B------:R-:W-:-:S04]  /*e4a0*/  @!P3 IADD3 R4, P0, R18, R5, RZ ;  /* 0x000000051204b210 */ /* 0x000fc80007f1e0ff */
[----:B------:R1:W5:Y:S01]  /*e4b0*/  @!P4 LD.E.64 R40, desc[UR46][R6.64] ;  /* 0x0000002e0628c980 */ /* 0x000362000c101b00 */
[----:B------:R-:W-:-:S05]  /*e4c0*/  @!P3 IMAD.X R5, R3, 0x1, R19, P0 ;  /* 0x000000010305b824 */ /* 0x000fca00000e0613 */
[----:B------:R2:W5:Y:S01]  /*e4d0*/  @!P3 LD.E.64 R44, desc[UR46][R4.64] ;  /* 0x0000002e042cb980 */ /* 0x000562000c101b00 */
[----:B-1----:R-:W-:-:S05]  /*e4e0*/  @!P3 IADD3 R6, P1, R18, R14, RZ ;  /* 0x0000000e1206b210 */ /* 0x002fca0007f3e0ff */
[C---:B---3--:R-:W-:Y:S02]  /*e4f0*/  @!P3 IMAD.X R7, R9.reuse, 0x1, R19, P1 ;  /* 0x000000010907b824 */ /* 0x048fe400008e0613 */
[----:B------:R-:W-:-:S03]  /*e500*/  @!P4 IMAD.X R9, R9, 0x1, R11, P2 ;  /* 0x000000010909c824 */ /* 0x000fc600010e060b */
[----:B------:R2:W5:Y:S04]  /*e510*/  @!P3 LD.E.64 R46, desc[UR46][R6.64] ;  /* 0x0000002e062eb980 */ /* 0x000568000c101b00 */
[----:B------:R2:W5:Y:S02]  /*e520*/  @!P4 LD.E.64 R42, desc[UR46][R8.64] ;  /* 0x0000002e082ac980 */ /* 0x000564000c101b00 */
.L_x_3182:
[----:B------:R-:W-:Y:S05]  /*e530*/  BSYNC B1 ;  /* 0x0000000000017941 */ /* 0x000fea0003800000 */
.L_x_3181:
[----:B------:R-:W-:Y:S01]  /*e540*/  UMOV UR4, 0xffffffff ;  /* 0xffffffff00047882 */ /* 0x000fe20000000000 */
[----:B------:R-:W-:Y:S02]  /*e550*/  CS2R R30, SRZ ;  /* 0x00000000001e7805 */ /* 0x000fe4000001ff00 */
[----:B------:R-:W-:Y:S05]  /*e560*/  BRA.DIV UR4, `(.L_x_3183) ;  /* 0x0000025204dc7947 */ /* 0x000fea000b800000 */
[----:B-1----:R1:W0:Y:S04]  /*e570*/  SHFL.IDX PT, R3, R48, 0x1, 0x181f ;  /* 0x00381f0030037f89 */ /* 0x00222800000e0000 */
[----:B--2---:R1:W2:Y:S04]  /*e580*/  SHFL.IDX PT, R5, R0, 0x1, 0x181f ;  /* 0x00381f0000057f89 */ /* 0x0042a800000e0000 */
[----:B---3--:R1:W3:Y:S04]  /*e590*/  SHFL.IDX PT, R9, R37, 0x1, 0x181f ;  /* 0x00381f0025097f89 */ /* 0x0082e800000e0000 */
[----:B----4-:R1:W4:Y:S02]  /*e5a0*/  SHFL.IDX PT, R14, R49, 0x1, 0x181f ;  /* 0x00381f00310e7f89 */ /* 0x01032400000e0000 */
.L_x_3502:
[----:B------:R-:W-:Y:S01]  /*e5b0*/  VIADD R4, R10, 0x20 ;  /* 0x000000200a047836 */ /* 0x000fe20000000000 */
[----:B------:R-:W-:Y:S01]  /*e5c0*/  BSSY B1, `(.L_x_3184) ;  /* 0x000001a000017945 */ /* 0x000fe20003800000 */
[----:B------:R-:W-:Y:S02]  /*e5d0*/  CS2R R34, SRZ ;  /* 0x0000000000227805 */ /* 0x000fe4000001ff00 */
[----:B------:R-:W-:Y:S02]  /*e5e0*/  CS2R R32, SRZ ;  /* 0x0000000000207805 */ /* 0x000fe4000001ff00 */
[----:B------:R-:W-:Y:S02]  /*e5f0*/  CS2R R38, SRZ ;  /* 0x0000000000267805 */ /* 0x000fe4000001ff00 */
[----:B------:R-:W-:-:S13]  /*e600*/  ISETP.GE.AND P0, PT, R4, R51, PT ;  /* 0x000000330400720c */ /* 0x000fda0003f06270 */
[----:B------:R-:W-:Y:S05]  /*e610*/  @P0 BRA `(.L_x_3185) ;  /* 0x0000000000500947 */ /* 0x000fea0003800000 */
[----:B------:R-:W0:Y:S01]  /*e620*/  LDL R11, [R1+0x94] ;  /* 0x00009400010b7983 */ /* 0x000e220000100800 */
        /* <DEDUP_REMOVED lines=9> */
[----:B0-----:R-:W-:Y:S01]  /*e6c0*/  @!P4 IMAD.X R7, R3, 0x1, R11, P0 ;  /* 0x000000010307c824 */ /* 0x001fe200000e060b */
[----:B------:R-:W-:-:S04]  /*e6d0*/  @!P3 IADD3 R4, P0, R18, R5, RZ ;  /* 0x000000051204b210 */ /* 0x000fc80007f1e0ff */
[----:B------:R0:W5:Y:S01]  /*e6e0*/  @!P4 LD.E.64 R30, desc[UR46][R6.64] ;  /* 0x0000002e061ec980 */ /* 0x000162000c101b00 */
[----:B------:R-:W-:-:S05]  /*e6f0*/  @!P3 IADD3.X R5, R3, R19, RZ, P0, !PT ;  /* 0x000000130305b210 */ /* 0x000fca00007fe4ff */
[----:B------:R2:W5:Y:S01]  /*e700*/  @!P3 LD.E.64 R34, desc[UR46][R4.64] ;  /* 0x0000002e0422b980 */ /* 0x000562000c101b00 */
[----:B0-----:R-:W-:-:S05]  /*e710*/  @!P3 IADD3 R6, P1, R18, R14, RZ ;  /* 0x0000000e1206b210 */ /* 0x001fca0007f3e0ff */
[C---:B---3--:R-:W-:Y:S02]  /*e720*/  @!P3 IMAD.X R7, R9.reuse, 0x1, R19, P1 ;  /* 0x000000010907b824 */ /* 0x048fe400008e0613 */
[----:B------:R-:W-:-:S03]  /*e730*/  @!P4 IMAD.X R9, R9, 0x1, R11, P2 ;  /* 0x000000010909c824 */ /* 0x000fc600010e060b */
[----:B------:R2:W5:Y:S04]  /*e740*/  @!P3 LD.E.64 R38, desc[UR46][R6.64] ;  /* 0x0000002e0626b980 */ /* 0x000568000c101b00 */
[----:B------:R2:W5:Y:S02]  /*e750*/  @!P4 LD.E.64 R32, desc[UR46][R8.64] ;  /* 0x0000002e0820c980 */ /* 0x000564000c101b00 */
.L_x_3185:
[----:B------:R-:W-:Y:S05]  /*e760*/  BSYNC B1 ;  /* 0x0000000000017941 */ /* 0x000fea0003800000 */
.L_x_3184:
[----:B------:R-:W-:-:S03]  /*e770*/  UMOV UR4, 0xffffffff ;  /* 0xffffffff00047882 */ /* 0x000fc60000000000 */
[----:B------:R-:W-:Y:S05]  /*e780*/  BRA.DIV UR4, `(.L_x_3186) ;  /* 0x0000025204c47947 */ /* 0x000fea000b800000 */
[----:B0-----:R0:W0:Y:S04]  /*e790*/  SHFL.IDX PT, R3, R48, 0x2, 0x181f ;  /* 0x00581f0030037f89 */ /* 0x00102800000e0000 */
[----:B--2---:R2:W0:Y:S04]  /*e7a0*/  SHFL.IDX PT, R5, R0, 0x2, 0x181f ;  /* 0x00581f0000057f89 */ /* 0x00442800000e0000 */
[----:B---3--:R2:W3:Y:S04]  /*e7b0*/  SHFL.IDX PT, R9, R37, 0x2, 0x181f ;  /* 0x00581f0025097f89 */ /* 0x0084e800000e0000 */
[----:B----4-:R2:W4:Y:S02]  /*e7c0*/  SHFL.IDX PT, R14, R49, 0x2, 0x181f ;  /* 0x00581f00310e7f89 */ /* 0x01052400000e0000 */
.L_x_3508:
        /* <DEDUP_REMOVED lines=8> */
[----:B------:R-:W2:Y:S01]  /*e850*/  LDL R11, [R1+0x94] ;  /* 0x00009400010b7983 */ /* 0x000ea20000100800 */
[----:B------:R-:W-:Y:S01]  /*e860*/  ULDC UR4, c[0x0][0x3f4] ;  /* 0x0000fd0000047ab9 */ /* 0x000fe20000000800 */
[----:B------:R-:W-:Y:S02]  /*e870*/  CS2R R24, SRZ ;  /* 0x0000000000187805 */ /* 0x000fe4000001ff00 */
[----:B------:R-:W-:Y:S02]  /*e880*/  ISETP.GE.AND P4, PT, R218, UR4, PT ;  /* 0x00000004da007c0c */ /* 0x000fe4000bf86270 */
[----:B------:R-:W-:Y:S02]  /*e890*/  CS2R R26, SRZ ;  /* 0x00000000001a7805 */ /* 0x000fe4000001ff00 */
[----:B------:R-:W-:-:S09]  /*e8a0*/  ISETP.GE.AND P3, PT, R18, UR4, PT ;  /* 0x0000000412007c0c */ /* 0x000fd2000bf66270 */
[CC--:B0-----:R-:W-:Y:S02]  /*e8b0*/  @!P4 IADD3 R6, P0, R218.reuse, R5.reuse, RZ ;  /* 0x00000005da06c210 */ /* 0x0c1fe40007f1e0ff */
[----:B----4-:R-:W-:Y:S02]  /*e8c0*/  @!P4 IADD3 R8, P2, R218, R14, RZ ;  /* 0x0000000eda08c210 */ /* 0x010fe40007f5e0ff */
[----:B------:R-:W-:Y:S02]  /*e8d0*/  CS2R R28, SRZ ;  /* 0x00000000001c7805 */ /* 0x000fe4000001ff00 */
[----:B------:R-:W-:Y:S01]  /*e8e0*/  CS2R R20, SRZ ;  /* 0x0000000000147805 */ /* 0x000fe2000001ff00 */
[----:B--2---:R-:W-:Y:S01]  /*e8f0*/  @!P4 IMAD.X R7, R3, 0x1, R11, P0 ;  /* 0x000000010307c824 */ /* 0x004fe200000e060b */
[----:B------:R-:W-:-:S04]  /*e900*/  @!P3 IADD3 R4, P0, R18, R5, RZ ;  /* 0x000000051204b210 */ /* 0x000fc80007f1e0ff */
[----:B------:R0:W5:Y:S01]  /*e910*/  @!P4 LD.E.64 R24, desc[UR46][R6.64] ;  /* 0x0000002e0618c980 */ /* 0x000162000c101b00 */
[----:B------:R-:W-:-:S05]  /*e920*/  @!P3 IMAD.X R5, R3, 0x1, R19, P0 ;  /* 0x000000010305b824 */ /* 0x000fca00000e0613 */
[----:B------:R2:W5:Y:S01]  /*e930*/  @!P3 LD.E.64 R26, desc[UR46][R4.64] ;  /* 0x0000002e041ab980 */ /* 0x000562000c101b00 */
[----:B0-----:R-:W-:-:S05]  /*e940*/  @!P3 IADD3 R6, P1, R18, R14, RZ ;  /* 0x0000000e1206b210 */ /* 0x001fca0007f3e0ff */
[C---:B---3--:R-:W-:Y:S01]  /*e950*/  @!P3 IMAD.X R7, R9.reuse, 0x1, R19, P1 ;  /* 0x000000010907b824 */ /* 0x048fe200008e0613 */
[----:B------:R-:W-:-:S04]  /*e960*/  @!P4 IADD3.X R9, R9, R11, RZ, P2, !PT ;  /* 0x0000000b0909c210 */ /* 0x000fc800017fe4ff */
[----:B------:R2:W5:Y:S04]  /*e970*/  @!P3 LD.E.64 R28, desc[UR46][R6.64] ;  /* 0x0000002e061cb980 */ /* 0x000568000c101b00 */
[----:B------:R2:W5:Y:S02]  /*e980*/  @!P4 LD.E.64 R20, desc[UR46][R8.64] ;  /* 0x0000002e0814c980 */ /* 0x000564000c101b00 */
.L_x_3188:
[----:B------:R-:W-:Y:S05]  /*e990*/  BSYNC B1 ;  /* 0x0000000000017941 */ /* 0x000fea0003800000 */
.L_x_3187:
[----:B------:R-:W-:Y:S01]  /*e9a0*/  UMOV UR4, 0xffffffff ;  /* 0xffffffff00047882 */ /* 0x000fe20000000000 */
[----:B--23--:R-:W-:Y:S02]  /*e9b0*/  CS2R R8, SRZ ;  /* 0x0000000000087805 */ /* 0x00cfe4000001ff00 */
[----:B------:R-:W-:Y:S05]  /*e9c0*/  BRA.DIV UR4, `(.L_x_3189) ;  /* 0x0000025204a47947 */ /* 0x000fea000b800000 */
[----:B0-----:R0:W2:Y:S04]  /*e9d0*/  SHFL.IDX PT, R3, R48, 0x3, 0x181f ;  /* 0x00781f0030037f89 */ /* 0x0010a800000e0000 */
[----:B------:R0:W3:Y:S04]  /*e9e0*/  SHFL.IDX PT, R5, R0, 0x3, 0x181f ;  /* 0x00781f0000057f89 */ /* 0x0000e800000e0000 */
[----:B-1----:R-:W1:Y:S04]  /*e9f0*/  SHFL.IDX PT, R37, R37, 0x3, 0x181f ;  /* 0x00781f0025257f89 */ /* 0x002e6800000e0000 */
[----:B------:R-:W0:Y:S02]  /*ea00*/  SHFL.IDX PT, R49, R49, 0x3, 0x181f ;  /* 0x00781f0031317f89 */ /* 0x000e2400000e0000 */
.L_x_3514:
[----:B------:R-:W0:Y:S01]  /*ea10*/  LDL R4, [R1+0xa8] ;  /* 0x0000a80001047983 */ /* 0x000e220000100800 */
[----:B------:R-:W-:Y:S01]  /*ea20*/  VIADD R10, R10, 0x60 ;  /* 0x000000600a0a7836 */ /* 0x000fe20000000000 */
[----:B------:R-:W-:Y:S01]  /*ea30*/  BSSY B1, `(.L_x_3190) ;  /* 0x000001e000017945 */ /* 0x000fe20003800000 */
[----:B------:R-:W-:Y:S02]  /*ea40*/  CS2R R12, SRZ ;  /* 0x00000000000c7805 */ /* 0x000fe4000001ff00 */
[----:B----4-:R-:W-:Y:S02]  /*ea50*/  CS2R R14, SRZ ;  /* 0x00000000000e7805 */ /* 0x010fe4000001ff00 */
[----:B------:R-:W-:Y:S02]  /*ea60*/  ISETP.GE.AND P0, PT, R10, R51, PT ;  /* 0x000000330a00720c */ /* 0x000fe40003f06270 */
[----:B------:R-:W-:Y:S02]  /*ea70*/  CS2R R10, SRZ ;  /* 0x00000000000a7805 */ /* 0x000fe4000001ff00 */
[----:B0-----:R-:W-:-:S04]  /*ea80*/  LEA.HI R0, R4, R4, RZ, 0x1 ;  /* 0x0000000404007211 */ /* 0x001fc800078f08ff */
[----:B------:R-:W-:-:S05]  /*ea90*/  LOP3.LUT R0, R0, 0xfffffffe, RZ, 0xc0, !PT ;  /* 0xfffffffe00007812 */ /* 0x000fca00078ec0ff */
[----:B------:R-:W-:-:S05]  /*eaa0*/  IMAD.IADD R0, R4, 0x1, -R0 ;  /* 0x0000000104007824 */ /* 0x000fca00078e0a00 */
[----:B------:R-:W-:Y:S01]  /*eab0*/  SHF.L.U32 R50, R0, 0x1f, RZ ;  /* 0x0000001f00327819 */ /* 0x000fe200000006ff */
[----:B------:R-:W-:Y:S06]  /*eac0*/  @P0 BRA `(.L_x_3191) ;  /* 0x0000000000500947 */ /* 0x000fec0003800000 */
[----:B------:R-:W2:Y:S01]  /*ead0*/  LDL R53, [R1+0x94] ;  /* 0x0000940001357983 */ /* 0x000ea20000100800 */
[----:B------:R-:W-:Y:S01]  /*eae0*/  ULDC UR4, c[0x0][0x3f4] ;  /* 0x0000fd0000047ab9 */ /* 0x000fe20000000800 */
[----:B------:R-:W-:Y:S02]  /*eaf0*/  CS2R R8, SRZ ;  /* 0x0000000000087805 */ /* 0x000fe4000001ff00 */
[----:B------:R-:W-:Y:S02]  /*eb00*/  ISETP.GE.AND P4, PT, R218, UR4, PT ;  /* 0x00000004da007c0c */ /* 0x000fe4000bf86270 */
[----:B------:R-:W-:Y:S02]  /*eb10*/  CS2R R12, SRZ ;  /* 0x00000000000c7805 */ /* 0x000fe4000001ff00 */
[----:B------:R-:W-:-:S09]  /*eb20*/  ISETP.GE.AND P3, PT, R18, UR4, PT ;  /* 0x0000000412007c0c */ /* 0x000fd2000bf66270 */
[C---:B---3--:R-:W-:Y:S02]  /*eb30*/  @!P4 IADD3 R6, P0, R218.reuse, R5, RZ ;  /* 0x00000005da06c210 */ /* 0x048fe40007f1e0ff */
[----:B------:R-:W-:Y:S02]  /*eb40*/  @!P4 IADD3 R48, P2, R218, R49, RZ ;  /* 0x00000031da30c210 */ /* 0x000fe40007f5e0ff */
[----:B------:R-:W-:Y:S02]  /*eb50*/  CS2R R14, SRZ ;  /* 0x00000000000e7805 */ /* 0x000fe4000001ff00 */
[----:B------:R-:W-:Y:S01]  /*eb60*/  CS2R R10, SRZ ;  /* 0x00000000000a7805 */ /* 0x000fe2000001ff00 */
[----:B--2---:R-:W-:Y:S01]  /*eb70*/  @!P4 IMAD.X R7, R3, 0x1, R53, P0 ;  /* 0x000000010307c824 */ /* 0x004fe200000e0635 */
[----:B------:R-:W-:-:S04]  /*eb80*/  @!P3 IADD3 R4, P0, R18, R5, RZ ;  /* 0x000000051204b210 */ /* 0x000fc80007f1e0ff */
[----:B------:R0:W5:Y:S01]  /*eb90*/  @!P4 LD.E.64 R8, desc[UR46][R6.64] ;  /* 0x0000002e0608c980 */ /* 0x000162000c101b00 */
[----:B------:R-:W-:-:S05]  /*eba0*/  @!P3 IMAD.X R5, R3, 0x1, R19, P0 ;  /* 0x000000010305b824 */ /* 0x000fca00000e0613 */
[----:B------:R4:W5:Y:S01]  /*ebb0*/  @!P3 LD.E.64 R12, desc[UR46][R4.64] ;  /* 0x0000002e040cb980 */ /* 0x000962000c101b00 */
[----:B0-----:R-:W-:Y:S01]  /*ebc0*/  @!P3 IADD3 R6, P1, R18, R49, RZ ;  /* 0x000000311206b210 */ /* 0x001fe20007f3e0ff */
[----:B-1----:R-:W-:-:S04]  /*ebd0*/  @!P4 IMAD.X R49, R37, 0x1, R53, P2 ;  /* 0x000000012531c824 */ /* 0x002fc800010e0635 */
[----:B------:R-:W-:Y:S01]  /*ebe0*/  @!P3 IMAD.X R7, R37, 0x1, R19, P1 ;  /* 0x000000012507b824 */ /* 0x000fe200008e0613 */
[----:B------:R4:W5:Y:S04]  /*ebf0*/  @!P4 LD.E.64 R10, desc[UR46][R48.64] ;  /* 0x0000002e300ac980 */ /* 0x000968000c101b00 */
[----:B------:R4:W5:Y:S03]  /*ec00*/  @!P3 LD.E.64 R14, desc[UR46][R6.64] ;  /* 0x0000002e060eb980 */ /* 0x000966000c101b00 */
.L_x_3191:
[----:B------:R-:W-:Y:S05]  /*ec10*/  BSYNC B1 ;  /* 0x0000000000017941 */ /* 0x000fea0003800000 */
.L_x_3190:
[----:B------:R-:W0:Y:S01]  /*ec20*/  SYNCS.PHASECHK.TRANS64.TRYWAIT P0, [R23+URZ+0x38800], R50 ;  /* 0x03880032170075a7 */ /* 0x000e22000800017f */
[----:B------:R-:W-:Y:S01]  /*ec30*/  VIADDMNMX R0, R51, -R52, 0x80, PT ;  /* 0x0000008033007446 */ /* 0x000fe20003800934 */
[----:B------:R-:W-:Y:S03]  /*ec40*/  BSSY B1, `(.L_x_3192) ;  /* 0x0000003000017945 */ /* 0x000fe60003800000 */
[----:B------:R-:W-:Y:S01]  /*ec50*/  ISETP.GE.AND P1, PT, R219, R0, PT ;  /* 0x00000000db00720c */ /* 0x000fe20003f26270 */
[----:B0-----:R-:W-:-:S12]  /*ec60*/  @!P0 BRA `(.L_x_3193) ;  /* 0x0000025000708947 */ /* 0x001fd80003800000 */
.L_x_3515:
[----:B------:R-:W-:Y:S05]  /*ec70*/  BSYNC B1 ;  /* 0x0000000000017941 */ /* 0x000fea0003800000 */
.L_x_3192:
[----:B------:R-:W-:Y:S04]  /*ec80*/  BSSY B1, `(.L_x_3194) ;  /* 0x00000fa000017945 */ /* 0x000fe80003800000 */
[----:B------:R-:W-:Y:S05]  /*ec90*/  @P1 BRA `(.L_x_3195) ;  /* 0x0000000c00e01947 */ /* 0x000fea0003800000 */
[----:B------:R0:W5:Y:S01]  /*eca0*/  LDL R59, [R1+0x88] ;  /* 0x00008800013b7983 */ /* 0x0001620000100800 */
[----:B--2---:R-:W2:Y:S01]  /*ecb0*/  LDC R3, c[0x0][0x3f4] ;  /* 0x0000fd00ff037b82 */ /* 0x004ea20000000800 */
[----:B------:R-:W-:Y:S01]  /*ecc0*/  BSSY B2, `(.L_x_3196) ;  /* 0x000007a000027945 */ /* 0x000fe20003800000 */
[-C--:B--2---:R-:W-:Y:S02]  /*ecd0*/  ISETP.GE.AND P0, PT, R18, R3.reuse, PT ;  /* 0x000000031200720c */ /* 0x084fe40003f06270 */
[----:B------:R-:W-:-:S11]  /*ece0*/  ISETP.GE.AND P1, PT, R218, R3, PT ;  /* 0x00000003da00720c */ /* 0x000fd60003f26270 */
[----:B0-----:R-:W-:Y:S05]  /*ecf0*/  @P0 BRA `(.L_x_3197) ;  /* 0x0000000400d80947 */ /* 0x001fea0003800000 */
[----:B---345:R-:W0:Y:S01]  /*ed00*/  LDS.128 R4, [R59+0x20400] ;  /* 0x020400003b047984 */ /* 0x038e220000000c00 */
[----:B-1----:R-:W-:Y:S02]  /*ed10*/  SHF.R.U32.HI R37, RZ, 0x8, R44 ;  /* 0x00000008ff257819 */ /* 0x002fe4000001162c */
        /* <DEDUP_REMOVED lines=9> */
[----:B------:R-:W-:Y:S01]  /*edb0*/  SHF.R.U32.HI R54, RZ, 0x10, R45 ;  /* 0x00000010ff367819 */ /* 0x000fe2000001162d */
[----:B------:R-:W-:Y:S01]  /*edc0*/  IMAD.U32 R53, R53, 0x10000, RZ ;  /* 0x0001000035357824 */ /* 0x000fe200078e00ff */
[----:B------:R-:W-:-:S02]  /*edd0*/  LOP3.LUT R51, R47, 0xff, RZ, 0xc0, !PT ;  /* 0x000000ff2f337812 */ /* 0x000fc400078ec0ff */
[----:B------:R-:W-:Y:S02]  /*ede0*/  LOP3.LUT R52, R52, 0xff, RZ, 0xc0, !PT ;  /* 0x000000ff34347812 */ /* 0x000fe400078ec0ff */
[----:B------:R-:W-:Y:S02]  /*edf0*/  PRMT R49, R50, 0x7604, R49 ;  /* 0x0000760432317816 */ /* 0x000fe40000000031 */
[----:B------:R-:W-:Y:S02]  /*ee00*/  LOP3.LUT R50, R48, 0xff, RZ, 0xc0, !PT ;  /* 0x000000ff30327812 */ /* 0x000fe400078ec0ff */
[----:B------:R-:W-:Y:S02]  /*ee10*/  SHF.L.U32 R48, R54, 0x10, RZ ;  /* 0x0000001036307819 */ /* 0x000fe400000006ff */
[----:B------:R-:W-:Y:S02]  /*ee20*/  PRMT R52, R52, 0x7604, R51 ;  /* 0x0000760434347816 */ /* 0x000fe40000000033 */
[----:B------:R-:W-:-:S02]  /*ee30*/  LOP3.LUT R37, R46, 0xff, RZ, 0xc0, !PT ;  /* 0x000000ff2e257812 */ /* 0x000fc400078ec0ff */
[----:B------:R-:W-:Y:S02]  /*ee40*/  LOP3.LUT R49, R49, 0xff0000, R48, 0xf8, !PT ;  /* 0x00ff000031317812 */ /* 0x000fe400078ef830 */
[----:B------:R-:W-:Y:S02]  /*ee50*/  LOP3.LUT R53, R52, 0xff0000, R53, 0xf8, !PT ;  /* 0x00ff000034357812 */ /* 0x000fe400078ef835 */
[----:B------:R-:W-:Y:S02]  /*ee60*/  PRMT R51, R50, 0x7604, R37 ;  /* 0x0000760432337816 */ /* 0x000fe40000000025 */
[----:B------:R-:W-:Y:S02]  /*ee70*/  LOP3.LUT R53, R53, 0xff000000, R47, 0xf8, !PT ;  /* 0xff00000035357812 */ /* 0x000fe400078ef82f */
[----:B------:R-:W-:Y:S02]  /*ee80*/  LOP3.LUT R49, R49, 0xff000000, R45, 0xf8, !PT ;  /* 0xff00000031317812 */ /* 0x000fe400078ef82d */
[----:B------:R-:W-:-:S02]  /*ee90*/  LOP3.LUT R37, R3, 0xff0000, R44, 0xf8, !PT ;  /* 0x00ff000003257812 */ /* 0x000fc400078ef82c */
[-C--:B0-----:R-:W-:Y:S02]  /*eea0*/  F2FP.F16.E4M3.UNPACK_B R3, R6.reuse.H1 ;  /* 0x00000006ff03723e */ /* 0x081fe400030006ff */
[--C-:B------:R-:W-:Y:S02]  /*eeb0*/  LOP3.LUT R51, R51, 0xff0000, R46.reuse, 0xf8, !PT ;  /* 0x00ff000033337812 */ /* 0x100fe400078ef82e */
[----:B------:R-:W-:Y:S02]  /*eec0*/  F2FP.F16.E4M3.UNPACK_B R54, R53 ;  /* 0x00000035ff36723e */ /* 0x000fe400020006ff */
[----:B------:R-:W-:Y:S02]  /*eed0*/  F2FP.F16.E4M3.UNPACK_B R50, R49 ;  /* 0x00000031ff32723e */ /* 0x000fe400020006ff */
[----:B------:R-:W-:Y:S01]  /*eee0*/  LOP3.LUT R52, R51, 0xff000000, R46, 0xf8, !PT ;  /* 0xff00000033347812 */ /* 0x000fe200078ef82e */
[--C-:B------:R-:W-:Y:S01]  /*eef0*/  HADD2.F32 R46, -RZ, R3.reuse.H0_H0 ;  /* 0x20000003ff2e7230 */ /* 0x100fe20000004100 */
[----:B------:R-:W-:Y:S01]  /*ef00*/  F2FP.F16.E4M3.UNPACK_B R45, R6 ;  /* 0x00000006ff2d723e */ /* 0x000fe200020006ff */
[----:B------:R-:W-:Y:S01]  /*ef10*/  HADD2.F32 R3, -RZ, R3.H1_H1 ;  /* 0x30000003ff037230 */ /* 0x000fe20000004100 */
[----:B------:R-:W-:Y:S01]  /*ef20*/  LOP3.LUT R48, R37, 0xff000000, R44, 0xf8, !PT ;  /* 0xff00000025307812 */ /* 0x000fe200078ef82c */
[----:B------:R-:W-:Y:S01]  /*ef30*/  HADD2.F32 R55, -RZ, R54.H1_H1 ;  /* 0x30000036ff377230 */ /* 0x000fe20000004100 */
[-C--:B------:R-:W-:Y:S01]  /*ef40*/  F2FP.F16.E4M3.UNPACK_B R37, R5.reuse ;  /* 0x00000005ff25723e */ /* 0x080fe200020006ff */
[----:B------:R-:W-:Y:S01]  /*ef50*/  HADD2.F32 R51, -RZ, R50.H1_H1 ;  /* 0x30000032ff337230 */ /* 0x000fe20000004100 */
[----:B------:R-:W-:Y:S01]  /*ef60*/  F2FP.F16.E4M3.UNPACK_B R44, R5.H1 ;  /* 0x00000005ff2c723e */ /* 0x000fe200030006ff */
[----:B------:R-:W-:-:S02]  /*ef70*/  HADD2.F32 R54, -RZ, R54.H0_H0 ;  /* 0x20000036ff367230 */ /* 0x000fc40000004100 */
[C---:B------:R-:W-:Y:S01]  /*ef80*/  FMUL.FTZ R57, R3.reuse, R55 ;  /* 0x0000003703397220 */ /* 0x040fe20000410000 */
[--C-:B------:R-:W-:Y:S02]  /*ef90*/  HADD2.F32 R5, -RZ, R45.reuse.H1_H1 ;  /* 0x3000002dff057230 */ /* 0x100fe40000004100 */
[----:B------:R-:W-:Y:S01]  /*efa0*/  FMUL.FTZ R56, R3, R51 ;  /* 0x0000003303387220 */ /* 0x000fe20000410000 */
[----:B------:R-:W-:Y:S01]  /*efb0*/  HADD2.F32 R50, -RZ, R50.H0_H0 ;  /* 0x20000032ff327230 */ /* 0x000fe20000004100 */
[----:B------:R-:W-:Y:S01]  /*efc0*/  F2FP.F16.E4M3.UNPACK_B R47, R7 ;  /* 0x00000007ff2f723e */ /* 0x000fe200020006ff */
[C---:B------:R-:W-:Y:S01]  /*efd0*/  FFMA.FTZ R3, R46.reuse, R51, -R57 ;  /* 0x000000332e037223 */ /* 0x040fe20000010839 */
[----:B------:R-:W-:Y:S01]  /*efe0*/  F2FP.F16.E4M3.UNPACK_B R53, R53.H1 ;  /* 0x00000035ff35723e */ /* 0x000fe200030006ff */
[----:B------:R-:W-:Y:S01]  /*eff0*/  FFMA.FTZ R60, R46, R55, R56 ;  /* 0x000000372e3c7223 */ /* 0x000fe20000010038 */
[----:B------:R-:W-:Y:S01]  /*f000*/  HADD2.F32 R45, -RZ, R45.H0_H0 ;  /* 0x2000002dff2d7230 */ /* 0x000fe20000004100 */
[----:B------:R-:W-:Y:S01]  /*f010*/  F2FP.F16.E4M3.UNPACK_B R49, R49.H1 ;  /* 0x00000031ff31723e */ /* 0x000fe200030006ff */
[C---:B------:R-:W-:Y:S01]  /*f020*/  FMUL.FTZ R46, R5.reuse, R54 ;  /* 0x00000036052e7220 */ /* 0x040fe20000410000 */
[----:B------:R-:W-:Y:S01]  /*f030*/  FMUL.FTZ R51, R5, R50 ;  /* 0x0000003205337220 */ /* 0x000fe20000410000 */
[----:B------:R-:W-:Y:S01]  /*f040*/  HADD2.F32 R5, -RZ, R47.H1_H1 ;  /* 0x3000002fff057230 */ /* 0x000fe20000004100 */
[----:B------:R-:W-:Y:S01]  /*f050*/  F2FP.F16.E4M3.UNPACK_B R7, R7.H1 ;  /* 0x00000007ff07723e */ /* 0x000fe200030006ff */
[----:B------:R-:W-:-:S02]  /*f060*/  HADD2.F32 R56, -RZ, R53.H0_H0 ;  /* 0x20000035ff387230 */ /* 0x000fc40000004100 */
[C---:B------:R-:W-:Y:S01]  /*f070*/  FFMA.FTZ R55, R45.reuse, R50, -R46 ;  /* 0x000000322d377223 */ /* 0x040fe2000001082e */
[----:B------:R-:W-:Y:S02]  /*f080*/  HADD2.F32 R46, -RZ, R49.H0_H0 ;  /* 0x20000031ff2e7230 */ /* 0x000fe40000004100 */
[----:B------:R-:W-:Y:S01]  /*f090*/  FFMA.FTZ R58, R45, R54, R51 ;  /* 0x000000362d3a7223 */ /* 0x000fe20000010033 */
[----:B------:R-:W-:Y:S02]  /*f0a0*/  HADD2.F32 R47, -RZ, R47.H0_H0 ;  /* 0x2000002fff2f7230 */ /* 0x000fe40000004100 */
[C---:B------:R-:W-:Y:S01]  /*f0b0*/  FMUL.FTZ R50, R5.reuse, R56 ;  /* 0x0000003805327220 */ /* 0x040fe20000410000 */
[----:B------:R-:W-:Y:S02]  /*f0c0*/  HADD2.F32 R54, -RZ, R53.H1_H1 ;  /* 0x30000035ff367230 */ /* 0x000fe40000004100 */
[----:B------:R-:W-:Y:S01]  /*f0d0*/  FMUL.FTZ R62, R5, R46 ;  /* 0x0000002e053e7220 */ /* 0x000fe20000410000 */
[----:B------:R-:W-:-:S02]  /*f0e0*/  HADD2.F32 R45, -RZ, R7.H1_H1 ;  /* 0x30000007ff2d7230 */ /* 0x000fc40000004100 */
[C---:B------:R-:W-:Y:S01]  /*f0f0*/  FFMA.FTZ R53, R47.reuse, R46, -R50 ;  /* 0x0000002e2f357223 */ /* 0x040fe20000010832 */
[----:B------:R-:W-:Y:S02]  /*f100*/  HADD2.F32 R46, -RZ, R49.H1_H1 ;  /* 0x30000031ff2e7230 */ /* 0x000fe40000004100 */
[----:B------:R-:W-:Y:S01]  /*f110*/  FFMA.FTZ R62, R47, R56, R62 ;  /* 0x000000382f3e7223 */ /* 0x000fe2000001003e */
[----:B------:R-:W-:Y:S01]  /*f120*/  F2FP.F16.E4M3.UNPACK_B R6, R4 ;  /* 0x00000004ff06723e */ /* 0x000fe200020006ff */
[----:B------:R-:W-:Y:S02]  /*f130*/  HADD2.F32 R5, -RZ, R7.H0_H0 ;  /* 0x20000007ff057230 */ /* 0x000fe40000004100 */
[C---:B------:R-:W-:Y:S01]  /*f140*/  FMUL.FTZ R50, R45.reuse, R54 ;  /* 0x000000362d327220 */ /* 0x040fe20000410000 */
[----:B------:R-:W-:Y:S01]  /*f150*/  FMUL.FTZ R56, R45, R46 ;  /* 0x0000002e2d387220 */ /* 0x000fe20000410000 */
[----:B------:R-:W-:Y:S02]  /*f160*/  F2FP.F16.E4M3.UNPACK_B R4, R4.H1 ;  /* 0x00000004ff04723e */ /* 0x000fe400030006ff */
[----:B------:R-:W-:Y:S01]  /*f170*/  F2FP.F16.E4M3.UNPACK_B R47, R52 ;  /* 0x00000034ff2f723e */ /* 0x000fe200020006ff */
[C---:B------:R-:W-:Y:S01]  /*f180*/  FFMA.FTZ R57, R5.reuse, R46, -R50 ;  /* 0x0000002e05397223 */ /* 0x040fe20000010832 */
[----:B------:R-:W-:Y:S01]  /*f190*/  F2FP.F16.E4M3.UNPACK_B R45, R48 ;  /* 0x00000030ff2d723e */ /* 0x000fe200020006ff */
[----:B------:R-:W-:Y:S01]  /*f1a0*/  FFMA.FTZ R64, R5, R54, R56 ;  /* 0x0000003605407223 */ /* 0x000fe20000010038 */
[--C-:B------:R-:W-:Y:S01]  /*f1b0*/  HADD2.F32 R7, -RZ, R4.reuse.H1_H1 ;  /* 0x30000004ff077230 */ /* 0x100fe20000004100 */
[----:B------:R-:W-:Y:S01]  /*f1c0*/  F2FP.F16.E4M3.UNPACK_B R48, R48.H1 ;  /* 0x00000030ff30723e */ /* 0x000fe200030006ff */
[----:B------:R-:W-:Y:S01]  /*f1d0*/  HADD2.F32 R50, -RZ, R47.H1_H1 ;  /* 0x3000002fff327230 */ /* 0x000fe20000004100 */
[----:B------:R-:W-:Y:S01]  /*f1e0*/  F2FP.F16.E4M3.UNPACK_B R52, R52.H1 ;  /* 0x00000034ff34723e */ /* 0x000fe200030006ff */
[----:B------:R-:W-:Y:S01]  /*f1f0*/  HADD2.F32 R46, -RZ, R45.H1_H1 ;  /* 0x3000002dff2e7230 */ /* 0x000fe20000004100 */
[----:B------:R-:W-:Y:S01]  /*f200*/  F2FP.SATFINITE.E4M3.F32.PACK_AB_MERGE_C R3, R60, R3, RZ ;  /* 0x000000033c03723e */ /* 0x000fe200048070ff */
[----:B------:R-:W-:-:S02]  /*f210*/  HADD2.F32 R5, -RZ, R4.H0_H0 ;  /* 0x20000004ff057230 */ /* 0x000fc40000004100 */
[C---:B------:R-:W-:Y:S01]  /*f220*/  FMUL.FTZ R54, R7.reuse, R50 ;  /* 0x0000003207367220 */ /* 0x040fe20000410000 */
[----:B------:R-:W-:Y:S02]  /*f230*/  HADD2.F32 R47, -RZ, R47.H0_H0 ;  /* 0x2000002fff2f7230 */ /* 0x000fe40000004100 */
[-C--:B------:R-:W-:Y:S01]  /*f240*/  FMUL.FTZ R56, R7, R46.reuse ;  /* 0x0000002e07387220 */ /* 0x080fe20000410000 */
[--C-:B------:R-:W-:Y:S02]  /*f250*/  HADD2.F32 R4, -RZ, R6.reuse.H1_H1 ;  /* 0x30000006ff047230 */ /* 0x100fe40000004100 */
[C---:B------:R-:W-:Y:S01]  /*f260*/  FFMA.FTZ R54, R5.reuse, R46, -R54 ;  /* 0x0000002e05367223 */ /* 0x040fe20000010836 */
[----:B------:R-:W-:Y:S02]  /*f270*/  HADD2.F32 R45, -RZ, R45.H0_H0 ;  /* 0x2000002dff2d7230 */ /* 0x000fe40000004100 */
[----:B------:R-:W-:Y:S01]  /*f280*/  FFMA.FTZ R49, R5, R50, R56 ;  /* 0x0000003205317223 */ /* 0x000fe20000010038 */
[----:B------:R-:W-:-:S02]  /*f290*/  HADD2.F32 R6, -RZ, R6.H0_H0 ;  /* 0x20000006ff067230 */ /* 0x000fc40000004100 */
[C---:B------:R-:W-:Y:S01]  /*f2a0*/  FMUL.FTZ R7, R4.reuse, R47 ;  /* 0x0000002f04077220 */ /* 0x040fe20000410000 */
[--C-:B------:R-:W-:Y:S02]  /*f2b0*/  HADD2.F32 R5, -RZ, R44.reuse.H1_H1 ;  /* 0x3000002cff057230 */ /* 0x100fe40000004100 */
[-C--:B------:R-:W-:Y:S01]  /*f2c0*/  FMUL.FTZ R4, R4, R45.reuse ;  /* 0x0000002d04047220 */ /* 0x080fe20000410000 */
[----:B------:R-:W-:Y:S02]  /*f2d0*/  HADD2.F32 R44, -RZ, R44.H0_H0 ;  /* 0x2000002cff2c7230 */ /* 0x000fe40000004100 */
[C---:B------:R-:W-:Y:S01]  /*f2e0*/  FFMA.FTZ R45, R6.reuse, R45, -R7 ;  /* 0x0000002d062d7223 */ /* 0x040fe20000010807 */
[----:B------:R-:W-:Y:S02]  /*f2f0*/  HADD2.F32 R7, -RZ, R52.H1_H1 ;  /* 0x30000034ff077230 */ /* 0x000fe40000004100 */
[----:B------:R-:W-:Y:S01]  /*f300*/  FFMA.FTZ R46, R6, R47, R4 ;  /* 0x0000002f062e7223 */ /* 0x000fe20000010004 */
[----:B------:R-:W-:-:S02]  /*f310*/  HADD2.F32 R6, -RZ, R48.H1_H1 ;  /* 0x30000030ff067230 */ /* 0x000fc40000004100 */
[----:B------:R-:W-:Y:S02]  /*f320*/  HADD2.F32 R48, -RZ, R48.H0_H0 ;  /* 0x20000030ff307230 */ /* 0x000fe40000004100 */
[CC--:B------:R-:W-:Y:S01]  /*f330*/  FMUL.FTZ R51, R5.reuse, R7.reuse ;  /* 0x0000000705337220 */ /* 0x0c0fe20000410000 */
[----:B------:R-:W-:Y:S02]  /*f340*/  HADD2.F32 R52, -RZ, R52.H0_H0 ;  /* 0x20000034ff347230 */ /* 0x000fe40000004100 */
[-C--:B------:R-:W-:Y:S01]  /*f350*/  FMUL.FTZ R56, R5, R6.reuse ;  /* 0x0000000605387220 */ /* 0x080fe20000410000 */
[--C-:B------:R-:W-:Y:S02]  /*f360*/  HADD2.F32 R4, -RZ, R37.reuse.H1_H1 ;  /* 0x30000025ff047230 */ /* 0x100fe40000004100 */
[C---:B------:R-:W-:Y:S01]  /*f370*/  FFMA.FTZ R51, R44.reuse, R6, -R51 ;  /* 0x000000062c337223 */ /* 0x040fe20000010833 */
[----:B------:R-:W-:Y:S02]  /*f380*/  HADD2.F32 R37, -RZ, R37.H0_H0 ;  /* 0x20000025ff257230 */ /* 0x000fe40000004100 */
[----:B------:R-:W-:Y:S01]  /*f390*/  FFMA.FTZ R56, R44, R7, R56 ;  /* 0x000000072c387223 */ /* 0x000fe20000010038 */
[----:B------:R-:W-:Y:S01]  /*f3a0*/  F2FP.SATFINITE.E4M3.F32.PACK_AB_MERGE_C R7, R64, R57, RZ ;  /* 0x000000394007723e */ /* 0x000fe200048070ff */
[C---:B------:R-:W-:Y:S01]  /*f3b0*/  FMUL.FTZ R50, R4.reuse, R52 ;  /* 0x0000003404327220 */ /* 0x040fe20000410000 */
[----:B------:R-:W-:Y:S01]  /*f3c0*/  FMUL.FTZ R47, R4, R48 ;  /* 0x00000030042f7220 */ /* 0x000fe20000410000 */
[----:B------:R-:W-:-:S02]  /*f3d0*/  F2FP.SATFINITE.E4M3.F32.PACK_AB_MERGE_C R4, R49, R54, RZ ;  /* 0x000000363104723e */ /* 0x000fc400048070ff */
[C---:B------:R-:W-:Y:S01]  /*f3e0*/  FFMA.FTZ R5, R37.reuse, R48, -R50 ;  /* 0x0000003025057223 */ /* 0x040fe20000010832 */
[----:B------:R-:W-:Y:S01]  /*f3f0*/  FFMA.FTZ R52, R37, R52, R47 ;  /* 0x0000003425347223 */ /* 0x000fe2000001002f */
[----:B------:R-:W-:Y:S02]  /*f400*/  F2FP.SATFINITE.E4M3.F32.PACK_AB_MERGE_C R51, R56, R51, RZ ;  /* 0x000000333833723e */ /* 0x000fe400048070ff */
[----:B------:R-:W-:Y:S02]  /*f410*/  F2FP.SATFINITE.E4M3.F32.PACK_AB_MERGE_C R6, R58, R55, R3 ;  /* 0x000000373a06723e */ /* 0x000fe40004807003 */
[----:B------:R-:W-:Y:S02]  /*f420*/  F2FP.SATFINITE.E4M3.F32.PACK_AB_MERGE_C R7, R62, R53, R7 ;  /* 0x000000353e07723e */ /* 0x000fe40004807007 */
[----:B------:R-:W-:Y:S02]  /*f430*/  F2FP.SATFINITE.E4M3.F32.PACK_AB_MERGE_C R4, R46, R45, R4 ;  /* 0x0000002d2e04723e */ /* 0x000fe40004807004 */
[----:B------:R-:W-:-:S05]  /*f440*/  F2FP.SATFINITE.E4M3.F32.PACK_AB_MERGE_C R5, R52, R5, R51 ;  /* 0x000000053405723e */ /* 0x000fca0004807033 */
[----:B------:R0:W-:Y:S02]  /*f450*/  STS.128 [R59+0x20400], R4 ;  /* 0x020400043b007388 */ /* 0x0001e40000000c00 */
.L_x_3197:
[----:B------:R-:W-:Y:S05]  /*f460*/  BSYNC B2 ;  /* 0x0000000000027941 */ /* 0x000fea0003800000 */
.L_x_3196:
[----:B------:R-:W-:Y:S05]  /*f470*/  @P1 BRA `(.L_x_3195) ;  /* 0x0000000400e81947 */ /* 0x000fea0003800000 */
[----:B0--345:R-:W0:Y:S01]  /*f480*/  LDS.128 R4, [R59+0x24400] ;  /* 0x024400003b047984 */ /* 0x039e220000000c00 */
[----:B------:R-:W-:Y:S02]  /*f490*/  SHF.R.U32.HI R45, RZ, 0x8, R42 ;  /* 0x00000008ff2d7819 */ /* 0x000fe4000001162a */
        /* <DEDUP_REMOVED lines=120> */
.L_x_3195:
[----:B------:R-:W-:Y:S05]  /*fc20*/  BSYNC B1 ;  /* 0x0000000000017941 */ /* 0x000fea0003800000 */
.L_x_3194:
[----:B--2---:R-:W-:Y:S01]  /*fc30*/  VIADD R3, R219, 0x20 ;  /* 0x00000020db037836 */ /* 0x004fe20000000000 */
[----:B------:R-:W-:Y:S04]  /*fc40*/  BSSY B1, `(.L_x_3198) ;  /* 0x00000fb000017945 */ /* 0x000fe80003800000 */
[----:B------:R-:W-:-:S13]  /*fc50*/  ISETP.GE.AND P0, PT, R3, R0, PT ;  /* 0x000000000300720c */ /* 0x000fda0003f06270 */
[----:B------:R-:W-:Y:S05]  /*fc60*/  @P0 BRA `(.L_x_3199) ;  /* 0x0000000c00e00947 */ /* 0x000fea0003800000 */
[----:B------:R2:W5:Y:S01]  /*fc70*/  LDL R53, [R1+0x88] ;  /* 0x0000880001357983 */ /* 0x0005620000100800 */
[----:B------:R-:W0:Y:S01]  /*fc80*/  LDC R3, c[0x0][0x3f4] ;  /* 0x0000fd00ff037b82 */ /* 0x000e220000000800 */
[----:B------:R-:W-:Y:S01]  /*fc90*/  BSSY B2, `(.L_x_3200) ;  /* 0x000007e000027945 */ /* 0x000fe20003800000 */
[-C--:B0-----:R-:W-:Y:S02]  /*fca0*/  ISETP.GE.AND P0, PT, R18, R3.reuse, PT ;  /* 0x000000031200720c */ /* 0x081fe40003f06270 */
[----:B------:R-:W-:-:S11]  /*fcb0*/  ISETP.GE.AND P1, PT, R218, R3, PT ;  /* 0x00000003da00720c */ /* 0x000fd60003f26270 */
[----:B--2---:R-:W-:Y:S05]  /*fcc0*/  @P0 BRA `(.L_x_3201) ;  /* 0x0000000400e80947 */ /* 0x004fea0003800000 */
[----:B---345:R-:W0:Y:S01]  /*fcd0*/  LDS.128 R4, [R53+0x21400] ;  /* 0x0214000035047984 */ /* 0x038e220000000c00 */
        /* <DEDUP_REMOVED lines=121> */
.L_x_3201:
[----:B------:R-:W-:Y:S05]  /*10470*/  BSYNC B2 ;  /* 0x0000000000027941 */ /* 0x000fea0003800000 */
.L_x_3200:
[----:B------:R-:W-:Y:S05]  /*10480*/  @P1 BRA `(.L_x_3199) ;  /* 0x0000000400d81947 */ /* 0x000fea0003800000 */
[----:B0--345:R-:W0:Y:S01]  /*10490*/  LDS.128 R4, [R53+0x25400] ;  /* 0x0254000035047984 */ /* 0x039e220000000c00 */
[----:B------:R-:W-:Y:S02]  /*104a0*/  SHF.R.U32.HI R34, RZ, 0x8, R30 ;  /* 0x00000008ff227819 */ /* 0x000fe4000001161e */
        /* <DEDUP_REMOVED lines=116> */
.L_x_3199:
[----:B------:R-:W-:Y:S05]  /*10bf0*/  BSYNC B1 ;  /* 0x0000000000017941 */ /* 0x000fea0003800000 */
.L_x_3198:
[----:B------:R-:W-:Y:S01]  /*10c00*/  VIADD R3, R219, 0x40 ;  /* 0x00000040db037836 */ /* 0x000fe20000000000 */
[----:B------:R-:W-:Y:S04]  /*10c10*/  BSSY B1, `(.L_x_3202) ;  /* 0x00000fb000017945 */ /* 0x000fe80003800000 */
[----:B------:R-:W-:-:S13]  /*10c20*/  ISETP.GE.AND P0, PT, R3, R0, PT ;  /* 0x000000000300720c */ /* 0x000fda0003f06270 */
[----:B------:R-:W-:Y:S05]  /*10c30*/  @P0 BRA `(.L_x_3203) ;  /* 0x0000000c00e00947 */ /* 0x000fea0003800000 */
[----:B-----5:R0:W5:Y:S01]  /*10c40*/  LDL R45, [R1+0x88] ;  /* 0x00008800012d7983 */ /* 0x0201620000100800 */
[----:B------:R-:W1:Y:S01]  /*10c50*/  LDC R3, c[0x0][0x3f4] ;  /* 0x0000fd00ff037b82 */ /* 0x000e620000000800 */
[----:B------:R-:W-:Y:S01]  /*10c60*/  BSSY B2, `(.L_x_3204) ;  /* 0x000007a000027945 */ /* 0x000fe20003800000 */
[-C--:B-1----:R-:W-:Y:S02]  /*10c70*/  ISETP.GE.AND P0, PT, R18, R3.reuse, PT ;  /* 0x000000031200720c */ /* 0x082fe40003f06270 */
[----:B------:R-:W-:-:S11]  /*10c80*/  ISETP.GE.AND P1, PT, R218, R3, PT ;  /* 0x00000003da00720c */ /* 0x000fd60003f26270 */
[----:B0-----:R-:W-:Y:S05]  /*10c90*/  @P0 BRA `(.L_x_3205) ;  /* 0x0000000400d80947 */ /* 0x001fea0003800000 */
[----:B--2345:R-:W0:Y:S01]  /*10ca0*/  LDS.128 R4, [R45+0x22400] ;  /* 0x022400002d047984 */ /* 0x03ce220000000c00 */
[----:B------:R-:W-:Y:S02]  /*10cb0*/  SHF.R.U32.HI R30, RZ, 0x8, R26 ;  /* 0x00000008ff1e7819 */ /* 0x000fe4000001161a */
        /* <DEDUP_REMOVED lines=9> */
[----:B------:R-:W-:Y:S02]  /*10d50*/  LOP3.LUT R34, R29, 0xff, RZ, 0xc0, !PT ;  /* 0x000000ff1d227812 */ /* 0x000fe400078ec0ff */
[----:B------:R-:W-:-:S02]  /*10d60*/  LOP3.LUT R35, R35, 0xff, RZ, 0xc0, !PT ;  /* 0x000000ff23237812 */ /* 0x000fc400078ec0ff */
[----:B------:R-:W-:Y:S02]  /*10d70*/  SHF.R.U32.HI R37, RZ, 0x10, R29 ;  /* 0x00000010ff257819 */ /* 0x000fe4000001161d */
[----:B------:R-:W-:Y:S02]  /*10d80*/  PRMT R31, R32, 0x7604, R31 ;  /* 0x00007604201f7816 */ /* 0x000fe4000000001f */
[----:B------:R-:W-:Y:S01]  /*10d90*/  LOP3.LUT R33, R30, 0xff, RZ, 0xc0, !PT ;  /* 0x000000ff1e217812 */ /* 0x000fe200078ec0ff */
[----:B------:R-:W-:Y:S01]  /*10da0*/  IMAD.U32 R30, R38, 0x10000, RZ ;  /* 0x00010000261e7824 */ /* 0x000fe200078e00ff */
[----:B------:R-:W-:Y:S02]  /*10db0*/  LOP3.LUT R32, R28, 0xff, RZ, 0xc0, !PT ;  /* 0x000000ff1c207812 */ /* 0x000fe400078ec0ff */
[----:B------:R-:W-:Y:S02]  /*10dc0*/  PRMT R34, R35, 0x7604, R34 ;  /* 0x0000760423227816 */ /* 0x000fe40000000022 */
[----:B------:R-:W-:-:S02]  /*10dd0*/  SHF.L.U32 R37, R37, 0x10, RZ ;  /* 0x0000001025257819 */ /* 0x000fc400000006ff */
[----:B------:R-:W-:Y:S02]  /*10de0*/  PRMT R35, R33, 0x7604, R32 ;  /* 0x0000760421237816 */ /* 0x000fe40000000020 */
[----:B------:R-:W-:Y:S02]  /*10df0*/  LOP3.LUT R33, R31, 0xff0000, R30, 0xf8, !PT ;  /* 0x00ff00001f217812 */ /* 0x000fe400078ef81e */
[----:B------:R-:W-:Y:S02]  /*10e00*/  LOP3.LUT R37, R34, 0xff0000, R37, 0xf8, !PT ;  /* 0x00ff000022257812 */ /* 0x000fe400078ef825 */
[----:B------:R-:W-:Y:S02]  /*10e10*/  LOP3.LUT R33, R33, 0xff000000, R27, 0xf8, !PT ;  /* 0xff00000021217812 */ /* 0x000fe400078ef81b */
[----:B------:R-:W-:Y:S02]  /*10e20*/  LOP3.LUT R37, R37, 0xff000000, R29, 0xf8, !PT ;  /* 0xff00000025257812 */ /* 0x000fe400078ef81d */
[----:B------:R-:W-:-:S02]  /*10e30*/  LOP3.LUT R31, R3, 0xff0000, R26, 0xf8, !PT ;  /* 0x00ff0000031f7812 */ /* 0x000fc400078ef81a */
[-C--:B0-----:R-:W-:Y:S02]  /*10e40*/  F2FP.F16.E4M3.UNPACK_B R3, R6.reuse.H1 ;  /* 0x00000006ff03723e */ /* 0x081fe400030006ff */
        /* <DEDUP_REMOVED lines=91> */
.L_x_3205:
[----:B------:R-:W-:Y:S05]  /*11400*/  BSYNC B2 ;  /* 0x0000000000027941 */ /* 0x000fea0003800000 */
.L_x_3204:
[----:B------:R-:W-:Y:S05]  /*11410*/  @P1 BRA `(.L_x_3203) ;  /* 0x0000000400e81947 */ /* 0x000fea0003800000 */
[----:B0-2345:R-:W0:Y:S01]  /*11420*/  LDS.128 R4, [R45+0x26400] ;  /* 0x026400002d047984 */ /* 0x03de220000000c00 */
[----:B------:R-:W-:Y:S02]  /*11430*/  SHF.R.U32.HI R27, RZ, 0x8, R25 ;  /* 0x00000008ff1b7819 */ /* 0x000fe40000011619 */
        /* <DEDUP_REMOVED lines=120> */
.L_x_3203:
[----:B------:R-:W-:Y:S05]  /*11bc0*/  BSYNC B1 ;  /* 0x0000000000017941 */ /* 0x000fea0003800000 */
.L_x_3202:
[----:B------:R-:W-:-:S05]  /*11bd0*/  VIADD R3, R219, 0x60 ;  /* 0x00000060db037836 */ /* 0x000fca0000000000 */
        /* <DEDUP_REMOVED lines=130> */
.L_x_3208:
[----:B------:R-:W-:Y:S05]  /*12400*/  BSYNC B1 ;  /* 0x0000000000017941 */ /* 0x000fea0003800000 */
.L_x_3207:
[----:B------:R-:W-:Y:S05]  /*12410*/  @P1 BRA `(.L_x_3206) ;  /* 0x0000005000681947 */ /* 0x000fea0003800000 */
[----:B0-2345:R-:W0:Y:S01]  /*12420*/  LDS.128 R4, [R35+0x27400] ;  /* 0x0274000023047984 */ /* 0x03de220000000c00 */
[----:B------:R-:W-:Y:S02]  /*12430*/  SHF.R.U32.HI R13, RZ, 0x8, R9 ;  /* 0x00000008ff0d7819 */ /* 0x000fe40000011609 */
        /* <DEDUP_REMOVED lines=117> */
.L_x_3179:
[----:B------:R-:W0:Y:S01]  /*12b90*/  LDC R37, c[0x0][0x448] ;  /* 0x00011200ff257b82 */ /* 0x000e220000000800 */
[----:B------:R-:W-:Y:S01]  /*12ba0*/  IMAD.MOV.U32 R27, RZ, RZ, R29 ;  /* 0x000000ffff1b7224 */ /* 0x000fe200078e001d */
[----:B------:R-:W-:Y:S01]  /*12bb0*/  ULDC.64 UR4, c[0x0][0x3f8] ;  /* 0x0000fe0000047ab9 */ /* 0x000fe20000000a00 */
        /* <DEDUP_REMOVED lines=12> */
[----:B------:R-:W-:Y:S01]  /*12c80*/  IMAD R4, R4, UR6, RZ ;  /* 0x0000000604047c24 */ /* 0x000fe2000f8e02ff */
[----:B------:R-:W-:Y:S01]  /*12c90*/  IADD3 R59, P1, R24, UR8, RZ ;  /* 0x00000008183b7c10 */ /* 0x000fe2000ff3e0ff */
[C---:B------:R-:W-:Y:S01]  /*12ca0*/  IMAD R53, R3.reuse, UR5, R6 ;  /* 0x0000000503357c24 */ /* 0x040fe2000f8e0206 */
[----:B------:R-:W-:Y:S01]  /*12cb0*/  ULDC.64 UR4, c[0x0][0x3e8] ;  /* 0x0000fa0000047ab9 */ /* 0x000fe20000000a00 */
[----:B------:R-:W-:Y:S01]  /*12cc0*/  IMAD R57, R3, UR7, R4 ;  /* 0x0000000703397c24 */ /* 0x000fe2000f8e0204 */
[----:B------:R-:W-:Y:S01]  /*12cd0*/  IADD3 R55, P0, R26, UR4, RZ ;  /* 0x000000041a377c10 */ /* 0x000fe2000ff1e0ff */
[----:B------:R-:W-:-:S03]  /*12ce0*/  UMOV UR4, 0xffffffff ;  /* 0xffffffff00047882 */ /* 0x000fc60000000000 */
[----:B------:R-:W-:Y:S02]  /*12cf0*/  IADD3.X R53, R27, UR5, R53, P0, !PT ;  /* 0x000000051b357c10 */ /* 0x000fe400087fe435 */
[----:B------:R-:W-:Y:S01]  /*12d00*/  IADD3.X R57, R25, UR9, R57, P1, !PT ;  /* 0x0000000919397c10 */ /* 0x000fe20008ffe439 */
[----:B------:R-:W-:Y:S06]  /*12d10*/  BRA.DIV UR4, `(.L_x_3209) ;  /* 0x0000021204587947 */ /* 0x000fec000b800000 */
[----:B------:R-:W2:Y:S01]  /*12d20*/  LDL R6, [R1+0x58] ;  /* 0x0000580001067983 */ /* 0x000ea20000100800 */
[----:B------:R-:W0:Y:S03]  /*12d30*/  LDC R3, c[0x0][0x3f4] ;  /* 0x0000fd00ff037b82 */ /* 0x000e260000000800 */
[----:B------:R-:W1:Y:S04]  /*12d40*/  SHFL.IDX PT, R7, R55, RZ, 0x181f ;  /* 0x00181fff37077589 */ /* 0x000e6800000e0000 */
[----:B------:R-:W3:Y:S04]  /*12d50*/  SHFL.IDX PT, R14, R59, RZ, 0x181f ;  /* 0x00181fff3b0e7589 */ /* 0x000ee800000e0000 */
[----:B------:R-:W4:Y:S04]  /*12d60*/  SHFL.IDX PT, R5, R53, RZ, 0x181f ;  /* 0x00181fff35057589 */ /* 0x000f2800000e0000 */
[----:B------:R-:W5:Y:S01]  /*12d70*/  SHFL.IDX PT, R9, R57, RZ, 0x181f ;  /* 0x00181fff39097589 */ /* 0x000f6200000e0000 */
[----:B0-----:R-:W-:Y:S01]  /*12d80*/  ISETP.GE.AND P0, PT, R16, R3, PT ;  /* 0x000000031000720c */ /* 0x001fe20003f06270 */
[----:B--2---:R-:W-:-:S05]  /*12d90*/  IMAD R37, R6, R37, RZ ;  /* 0x0000002506257224 */ /* 0x004fca00078e02ff */
[----:B------:R-:W-:-:S13]  /*12da0*/  ISETP.GE.OR P1, PT, R10, R37, P0 ;  /* 0x000000250a00720c */ /* 0x000fda0000726670 */
[C---:B-1----:R-:W-:Y:S02]  /*12db0*/  @!P1 IADD3 R4, P2, R16.reuse, R7, RZ ;  /* 0x0000000710049210 */ /* 0x042fe40007f5e0ff */
[----:B---3--:R-:W-:-:S03]  /*12dc0*/  @!P1 IADD3 R24, P3, R16, R14, RZ ;  /* 0x0000000e10189210 */ /* 0x008fc60007f7e0ff */
[----:B----4-:R-:W-:Y:S01]  /*12dd0*/  @!P1 IMAD.X R5, R5, 0x1, R17, P2 ;  /* 0x0000000105059824 */ /* 0x010fe200010e0611 */
[----:B-----5:R-:W-:-:S05]  /*12de0*/  @!P1 IADD3.X R25, R9, R17, RZ, P3, !PT ;  /* 0x0000001109199210 */ /* 0x020fca0001ffe4ff */
        /* <DEDUP_REMOVED lines=13> */
[----:B------:R-:W-:Y:S01]  /*12ec0*/  @!P1 IMAD.MOV.U32 R46, RZ, RZ, R6 ;  /* 0x000000ffff2e9224 */ /* 0x000fe200078e0006 */
[----:B---3--:R-:W-:Y:S01]  /*12ed0*/  @!P1 MOV R50, R26 ;  /* 0x0000001a00329202 */ /* 0x008fe20000000f00 */
[----:B------:R-:W-:-:S02]  /*12ee0*/  @!P1 IMAD.MOV.U32 R47, RZ, RZ, R7 ;  /* 0x000000ffff2f9224 */ /* 0x000fc400078e0007 */
[----:B------:R-:W-:Y:S02]  /*12ef0*/  @!P1 IMAD.MOV.U32 R48, RZ, RZ, R24 ;  /* 0x000000ffff309224 */ /* 0x000fe400078e0018 */
[----:B------:R-:W-:Y:S02]  /*12f00*/  @!P1 IMAD.MOV.U32 R49, RZ, RZ, R25 ;  /* 0x000000ffff319224 */ /* 0x000fe400078e0019 */
[----:B01--4-:R-:W-:-:S07]  /*12f10*/  @!P1 IMAD.MOV.U32 R51, RZ, RZ, R27 ;  /* 0x000000ffff339224 */ /* 0x013fce00078e001b */
.L_x_3525:
        /* <DEDUP_REMOVED lines=17> */
.L_x_3211:
[----:B------:R-:W-:Y:S05]  /*13030*/  BSYNC B1 ;  /* 0x0000000000017941 */ /* 0x000fea0003800000 */
.L_x_3210:
        /* <DEDUP_REMOVED lines=10> */
[----:B--2---:R-:W-:Y:S01]  /*130e0*/  @!P1 IMAD.X R9, R9, 0x1, R17, P2 ;  /* 0x0000000109099824 */ /* 0x004fe200010e0611 */
[----:B---3--:R-:W-:-:S03]  /*130f0*/  @!P1 IADD3.X R33, R25, R17, RZ, P3, !PT ;  /* 0x0000001119219210 */ /* 0x008fc60001ffe4ff */
[----:B------:R-:W-:-:S03]  /*13100*/  @!P1 IMAD.MOV.U32 R25, RZ, RZ, R9 ;  /* 0x000000ffff199224 */ /* 0x000fc600078e0009 */
        /* <DEDUP_REMOVED lines=11> */
[----:B--2---:R-:W-:Y:S01]  /*131c0*/  @!P1 IMAD.MOV.U32 R40, RZ, RZ, R32 ;  /* 0x000000ffff289224 */ /* 0x004fe200078e0020 */
[----:B------:R-:W-:Y:S01]  /*131d0*/  @!P1 MOV R41, R33 ;  /* 0x0000002100299202 */ /* 0x000fe20000000f00 */
[----:B------:R-:W-:Y:S02]  /*131e0*/  @!P1 IMAD.MOV.U32 R42, RZ, RZ, R34 ;  /* 0x000000ffff2a9224 */ /* 0x000fe400078e0022 */
[----:B---3--:R-:W-:-:S02]  /*131f0*/  @!P1 IMAD.MOV.U32 R20, RZ, RZ, R24 ;  /* 0x000000ffff149224 */ /* 0x008fc400078e0018 */
[----:B------:R-:W-:Y:S02]  /*13200*/  @!P1 IMAD.MOV.U32 R21, RZ, RZ, R25 ;  /* 0x000000ffff159224 */ /* 0x000fe400078e0019 */
[----:B------:R-:W-:Y:S02]  /*13210*/  @!P1 IMAD.MOV.U32 R38, RZ, RZ, R26 ;  /* 0x000000ffff269224 */ /* 0x000fe400078e001a */
[----:B------:R-:W-:Y:S02]  /*13220*/  @!P1 IMAD.MOV.U32 R39, RZ, RZ, R27 ;  /* 0x000000ffff279224 */ /* 0x000fe400078e001b */
[----:B01--4-:R-:W-:-:S07]  /*13230*/  @!P1 IMAD.MOV.U32 R43, RZ, RZ, R35 ;  /* 0x000000ffff2b9224 */ /* 0x013fce00078e0023 */
.L_x_3535:
[----:B------:R-:W2:Y:S01]  /*13240*/  LDL R12, [R1+0xa8] ;  /* 0x0000a800010c7983 */ /* 0x000ea20000100800 */
[----:B------:R-:W-:Y:S01]  /*13250*/  VIADD R10, R10, 0x60 ;  /* 0x000000600a0a7836 */ /* 0x000fe20000000000 */
[----:B------:R-:W-:Y:S01]  /*13260*/  BSSY B1, `(.L_x_3213) ;  /* 0x0000014000017945 */ /* 0x000fe20003800000 */
[----:B------:R-:W-:-:S03]  /*13270*/  CS2R R14, SRZ ;  /* 0x00000000000e7805 */ /* 0x000fc6000001ff00 */
[----:B------:R-:W-:Y:S02]  /*13280*/  ISETP.GE.AND P1, PT, R10, R37, PT ;  /* 0x000000250a00720c */ /* 0x000fe40003f26270 */
[----:B--2---:R-:W-:-:S04]  /*13290*/  LEA.HI R11, R12, R12, RZ, 0x1 ;  /* 0x0000000c0c0b7211 */ /* 0x004fc800078f08ff */
[----:B------:R-:W-:-:S05]  /*132a0*/  LOP3.LUT R11, R11, 0xfffffffe, RZ, 0xc0, !PT ;  /* 0xfffffffe0b0b7812 */ /* 0x000fca00078ec0ff */
[----:B------:R-:W-:Y:S01]  /*132b0*/  IMAD.IADD R24, R12, 0x1, -R11 ;  /* 0x000000010c187824 */ /* 0x000fe200078e0a0b */
[----:B------:R-:W-:Y:S02]  /*132c0*/  CS2R R10, SRZ ;  /* 0x00000000000a7805 */ /* 0x000fe4000001ff00 */
[----:B------:R-:W-:Y:S02]  /*132d0*/  CS2R R12, SRZ ;  /* 0x00000000000c7805 */ /* 0x000fe4000001ff00 */
[----:B------:R-:W-:Y:S01]  /*132e0*/  SHF.L.U32 R24, R24, 0x1f, RZ ;  /* 0x0000001f18187819 */ /* 0x000fe200000006ff */
[----:B------:R-:W-:Y:S06]  /*132f0*/  @P1 BRA `(.L_x_3214) ;  /* 0x0000000000281947 */ /* 0x000fec0003800000 */
        /* <DEDUP_REMOVED lines=10> */
.L_x_3214:
[----:B------:R-:W-:Y:S05]  /*133a0*/  BSYNC B1 ;  /* 0x0000000000017941 */ /* 0x000fea0003800000 */
.L_x_3213:
[----:B------:R-:W2:Y:S01]  /*133b0*/  LDL R25, [R1+0x60] ;  /* 0x0000600001197983 */ /* 0x000ea20000100800 */
[----:B------:R-:W0:Y:S01]  /*133c0*/  SYNCS.PHASECHK.TRANS64.TRYWAIT P4, [R23+URZ+0x38800], R24 ;  /* 0x03880018170075a7 */ /* 0x000e22000808017f */
[C---:B------:R-:W-:Y:S01]  /*133d0*/  VIADD R27, R219.reuse, 0x40 ;  /* 0x00000040db1b7836 */ /* 0x040fe20000000000 */
[----:B------:R-:W-:Y:S01]  /*133e0*/  IADD3 R32, R219, 0x20, RZ ;  /* 0x00000020db207810 */ /* 0x000fe20007ffe0ff */
[----:B------:R-:W-:Y:S01]  /*133f0*/  BSSY B1, `(.L_x_3215) ;  /* 0x0000008000017945 */ /* 0x000fe20003800000 */
[----:B--2---:R-:W-:Y:S01]  /*13400*/  VIADDMNMX R26, R37, -R25, 0x80, PT ;  /* 0x00000080251a7446 */ /* 0x004fe20003800919 */
[----:B------:R-:W-:-:S03]  /*13410*/  VIADD R25, R219, 0x60 ;  /* 0x00000060db197836 */ /* 0x000fc60000000000 */
[-C--:B------:R-:W-:Y:S02]  /*13420*/  ISETP.GE.OR P3, PT, R219, R26.reuse, P0 ;  /* 0x0000001adb00720c */ /* 0x080fe40000766670 */
[-C--:B------:R-:W-:Y:S02]  /*13430*/  ISETP.GE.OR P2, PT, R32, R26.reuse, P0 ;  /* 0x0000001a2000720c */ /* 0x080fe40000746670 */
[-C--:B------:R-:W-:Y:S02]  /*13440*/  ISETP.GE.OR P1, PT, R27, R26.reuse, P0 ;  /* 0x0000001a1b00720c */ /* 0x080fe40000726670 */
[----:B------:R-:W-:Y:S01]  /*13450*/  ISETP.GE.OR P0, PT, R25, R26, P0 ;  /* 0x0000001a1900720c */ /* 0x000fe20000706670 */
[----:B0-----:R-:W-:-:S12]  /*13460*/  @!P4 BRA `(.L_x_3216) ;  /* 0x0000021000c0c947 */ /* 0x001fd80003800000 */
.L_x_3536:
[----:B------:R-:W-:Y:S05]  /*13470*/  BSYNC B1 ;  /* 0x0000000000017941 */ /* 0x000fea0003800000 */
.L_x_3215:
[----:B------:R-:W-:Y:S04]  /*13480*/  BSSY B1, `(.L_x_3217) ;  /* 0x0000107000017945 */ /* 0x000fe80003800000 */
[----:B------:R-:W-:Y:S05]  /*13490*/  @P3 BRA `(.L_x_3218) ;  /* 0x0000001000143947 */ /* 0x000fea0003800000 */
[----:B------:R-:W2:Y:S04]  /*134a0*/  LDL R37, [R1+0x5c] ;  /* 0x00005c0001257983 */ /* 0x000ea80000100800 */
[----:B------:R-:W3:Y:S01]  /*134b0*/  LDL R77, [R1+0x88] ;  /* 0x00008800014d7983 */ /* 0x000ee20000100800 */
[----:B0-----:R-:W-:Y:S01]  /*134c0*/  SHF.R.U32.HI R24, RZ, 0x8, R44 ;  /* 0x00000008ff187819 */ /* 0x001fe2000001162c */
[----:B------:R-:W-:Y:S01]  /*134d0*/  IMAD.SHL.U32 R52, R219, 0x80, RZ ;  /* 0x00000080db347824 */ /* 0x000fe200078e00ff */
[----:B------:R-:W-:Y:S02]  /*134e0*/  LOP3.LUT R26, R44, 0xff, RZ, 0xc0, !PT ;  /* 0x000000ff2c1a7812 */ /* 0x000fe400078ec0ff */
[----:B------:R-:W-:Y:S02]  /*134f0*/  LOP3.LUT R25, R24, 0xff, RZ, 0xc0, !PT ;  /* 0x000000ff18197812 */ /* 0x000fe400078ec0ff */
[----:B------:R-:W-:-:S02]  /*13500*/  LEA.HI R24, R3, R0, RZ, 0x1c ;  /* 0x0000000003187211 */ /* 0x000fc400078fe0ff */
[----:B------:R-:W-:Y:S02]  /*13510*/  PRMT R53, R25, 0x7604, R26 ;  /* 0x0000760419357816 */ /* 0x000fe4000000001a */
[----:B------:R-:W-:Y:S02]  /*13520*/  SHF.R.S32.HI R25, RZ, 0x1f, R24 ;  /* 0x0000001fff197819 */ /* 0x000fe40000011418 */
[----:B------:R-:W-:Y:S02]  /*13530*/  LOP3.LUT R52, R52, 0x380, RZ, 0xc0, !PT ;  /* 0x0000038034347812 */ /* 0x000fe400078ec0ff */
[----:B------:R-:W-:Y:S01]  /*13540*/  LEA.HI R25, R25, R24, RZ, 0x3 ;  /* 0x0000001819197211 */ /* 0x000fe200078f18ff */
[----:B------:R-:W-:Y:S01]  /*13550*/  IMAD.SHL.U32 R24, R24, 0x10, RZ ;  /* 0x0000001018187824 */ /* 0x000fe200078e00ff */
[----:B------:R-:W-:Y:S02]  /*13560*/  SHF.R.U32.HI R27, RZ, 0x8, R45 ;  /* 0x00000008ff1b7819 */ /* 0x000fe4000001162d */
[----:B------:R-:W-:Y:S01]  /*13570*/  LOP3.LUT R32, R45, 0xff, RZ, 0xc0, !PT ;  /* 0x000000ff2d207812 */ /* 0x000fe200078ec0ff */
[----:B------:R-:W-:Y:S01]  /*13580*/  IMAD.SHL.U32 R25, R25, 0x800, RZ ;  /* 0x0000080019197824 */ /* 0x000fe200078e00ff */
[----:B------:R-:W-:Y:S01]  /*13590*/  LOP3.LUT R24, R52, 0x70, R24, 0xf8, !PT ;  /* 0x0000007034187812 */ /* 0x000fe200078ef818 */
[----:B------:R-:W-:Y:S01]  /*135a0*/  IMAD.SHL.U32 R52, R219, 0x80, RZ ;  /* 0x00000080db347824 */ /* 0x000fe200078e00ff */
[----:B------:R-:W-:-:S02]  /*135b0*/  LOP3.LUT R27, R27, 0xff, RZ, 0xc0, !PT ;  /* 0x000000ff1b1b7812 */ /* 0x000fc400078ec0ff */
[----:B------:R-:W-:Y:S02]  /*135c0*/  SHF.R.U32.HI R34, RZ, 0x8, R48 ;  /* 0x00000008ff227819 */ /* 0x000fe40000011630 */
[----:B------:R-:W-:Y:S02]  /*135d0*/  LOP3.LUT R52, R52, 0x380, RZ, 0xc0, !PT ;  /* 0x0000038034347812 */ /* 0x000fe400078ec0ff */
[----:B------:R-:W-:Y:S02]  /*135e0*/  PRMT R55, R27, 0x7604, R32 ;  /* 0x000076041b377816 */ /* 0x000fe40000000020 */
[----:B------:R-:W-:Y:S02]  /*135f0*/  SHF.R.U32.HI R32, RZ, 0x8, R47 ;  /* 0x00000008ff207819 */ /* 0x000fe4000001162f */
[----:B------:R-:W-:Y:S02]  /*13600*/  SHF.R.U32.HI R52, RZ, 0x3, R52 ;  /* 0x00000003ff347819 */ /* 0x000fe40000011634 */
[----:B------:R-:W-:-:S02]  /*13610*/  LOP3.LUT R33, R47, 0xff, RZ, 0xc0, !PT ;  /* 0x000000ff2f217812 */ /* 0x000fc400078ec0ff */
[----:B------:R-:W-:Y:S02]  /*13620*/  LOP3.LUT R35, R48, 0xff, RZ, 0xc0, !PT ;  /* 0x000000ff30237812 */ /* 0x000fe400078ec0ff */
[----:B------:R-:W-:Y:S02]  /*13630*/  LOP3.LUT R32, R32, 0xff, RZ, 0xc0, !PT ;  /* 0x000000ff20207812 */ /* 0x000fe400078ec0ff */
[----:B------:R-:W-:Y:S02]  /*13640*/  LOP3.LUT R34, R34, 0xff, RZ, 0xc0, !PT ;  /* 0x000000ff22227812 */ /* 0x000fe400078ec0ff */
[----:B------:R-:W-:Y:S02]  /*13650*/  LOP3.LUT R24, R24, R52, RZ, 0x3c, !PT ;  /* 0x0000003418187212 */ /* 0x000fe400078e3cff */
[----:B------:R-:W-:Y:S02]  /*13660*/  LOP3.LUT R25, R25, 0xffffc000, RZ, 0xc0, !PT ;  /* 0xffffc00019197812 */ /* 0x000fe400078ec0ff */
[----:B------:R-:W-:-:S02]  /*13670*/  PRMT R59, R32, 0x7604, R33 ;  /* 0x00007604203b7816 */ /* 0x000fc40000000021 */
[----:B------:R-:W-:Y:S02]  /*13680*/  PRMT R61, R34, 0x7604, R35 ;  /* 0x00007604223d7816 */ /* 0x000fe40000000023 */
[----:B------:R-:W-:Y:S02]  /*13690*/  SHF.R.U32.HI R33, RZ, 0x8, R49 ;  /* 0x00000008ff217819 */ /* 0x000fe40000011631 */
[----:B------:R-:W-:Y:S02]  /*136a0*/  SHF.R.U32.HI R35, RZ, 0x8, R50 ;  /* 0x00000008ff237819 */ /* 0x000fe40000011632 */
[----:B------:R-:W-:Y:S02]  /*136b0*/  SHF.R.U32.HI R26, RZ, 0x8, R46 ;  /* 0x00000008ff1a7819 */ /* 0x000fe4000001162e */
[----:B------:R-:W-:Y:S02]  /*136c0*/  LOP3.LUT R34, R49, 0xff, RZ, 0xc0, !PT ;  /* 0x000000ff31227812 */ /* 0x000fe400078ec0ff */
[----:B------:R-:W-:-:S02]  /*136d0*/  LOP3.LUT R33, R33, 0xff, RZ, 0xc0, !PT ;  /* 0x000000ff21217812 */ /* 0x000fc400078ec0ff */
[----:B------:R-:W-:Y:S02]  /*136e0*/  LOP3.LUT R35, R35, 0xff, RZ, 0xc0, !PT ;  /* 0x000000ff23237812 */ /* 0x000fe400078ec0ff */
[----:B------:R-:W-:Y:S02]  /*136f0*/  LOP3.LUT R52, R50, 0xff, RZ, 0xc0, !PT ;  /* 0x000000ff32347812 */ /* 0x000fe400078ec0ff */
[----:B------:R-:W-:Y:S02]  /*13700*/  LOP3.LUT R27, R46, 0xff, RZ, 0xc0, !PT ;  /* 0x000000ff2e1b7812 */ /* 0x000fe400078ec0ff */
[----:B------:R-:W-:Y:S02]  /*13710*/  LOP3.LUT R26, R26, 0xff, RZ, 0xc0, !PT ;  /* 0x000000ff1a1a7812 */ /* 0x000fe400078ec0ff */
[----:B------:R-:W-:Y:S02]  /*13720*/  PRMT R63, R33, 0x7604, R34 ;  /* 0x00007604213f7816 */ /* 0x000fe40000000022 */
[----:B------:R-:W-:-:S02]  /*13730*/  PRMT R65, R35, 0x7604, R52 ;  /* 0x0000760423417816 */ /* 0x000fc40000000034 */
[----:B------:R-:W-:Y:S02]  /*13740*/  PRMT R57, R26, 0x7604, R27 ;  /* 0x000076041a397816 */ /* 0x000fe4000000001b */
[----:B------:R-:W-:Y:S02]  /*13750*/  SHF.R.U32.HI R54, RZ, 0x8, R51 ;  /* 0x00000008ff367819 */ /* 0x000fe40000011633 */
[----:B------:R-:W-:Y:S02]  /*13760*/  LOP3.LUT R67, R51, 0xff, RZ, 0xc0, !PT ;  /* 0x000000ff33437812 */ /* 0x000fe400078ec0ff */
[----:B------:R-:W-:Y:S02]  /*13770*/  LOP3.LUT R54, R54, 0xff, RZ, 0xc0, !PT ;  /* 0x000000ff36367812 */ /* 0x000fe400078ec0ff */
[----:B------:R-:W-:Y:S02]  /*13780*/  SHF.R.U32.HI R56, RZ, 0x10, R46 ;  /* 0x00000010ff387819 */ /* 0x000fe4000001162e */
[----:B------:R-:W-:-:S02]  /*13790*/  PRMT R69, R54, 0x7604, R67 ;  /* 0x0000760436457816 */ /* 0x000fc40000000043 */
[----:B------:R-:W-:Y:S02]  /*137a0*/  SHF.R.U32.HI R54, RZ, 0x10, R45 ;  /* 0x00000010ff367819 */ /* 0x000fe4000001162d */
[----:B------:R-:W-:Y:S02]  /*137b0*/  SHF.R.U32.HI R58, RZ, 0x10, R47 ;  /* 0x00000010ff3a7819 */ /* 0x000fe4000001162f */
[----:B------:R-:W-:Y:S02]  /*137c0*/  LOP3.LUT R54, R54, 0xff, RZ, 0xc0, !PT ;  /* 0x000000ff36367812 */ /* 0x000fe400078ec0ff */
[----:B------:R-:W-:Y:S02]  /*137d0*/  LOP3.LUT R56, R56, 0xff, RZ, 0xc0, !PT ;  /* 0x000000ff38387812 */ /* 0x000fe400078ec0ff */
[----:B------:R-:W-:Y:S02]  /*137e0*/  LOP3.LUT R58, R58, 0xff, RZ, 0xc0, !PT ;  /* 0x000000ff3a3a7812 */ /* 0x000fe400078ec0ff */
[----:B------:R-:W-:-:S02]  /*137f0*/  PRMT R55, R54, 0x7054, R55 ;  /* 0x0000705436377816 */ /* 0x000fc40000000037 */
[----:B------:R-:W-:Y:S02]  /*13800*/  SHF.R.U32.HI R54, RZ, 0x10, R49 ;  /* 0x00000010ff367819 */ /* 0x000fe40000011631 */
[----:B------:R-:W-:Y:S02]  /*13810*/  PRMT R57, R56, 0x7054, R57 ;  /* 0x0000705438397816 */ /* 0x000fe40000000039 */
[----:B------:R-:W-:Y:S02]  /*13820*/  PRMT R59, R58, 0x7054, R59 ;  /* 0x000070543a3b7816 */ /* 0x000fe4000000003b */
[----:B------:R-:W-:Y:S02]  /*13830*/  SHF.R.U32.HI R52, RZ, 0x10, R44 ;  /* 0x00000010ff347819 */ /* 0x000fe4000001162c */
[----:B------:R-:W-:Y:S02]  /*13840*/  SHF.R.U32.HI R56, RZ, 0x10, R50 ;  /* 0x00000010ff387819 */ /* 0x000fe40000011632 */
[----:B------:R-:W-:-:S02]  /*13850*/  SHF.R.U32.HI R58, RZ, 0x10, R51 ;  /* 0x00000010ff3a7819 */ /* 0x000fc40000011633 */
[----:B------:R-:W-:Y:S02]  /*13860*/  LOP3.LUT R54, R54, 0xff, RZ, 0xc0, !PT ;  /* 0x000000ff36367812 */ /* 0x000fe400078ec0ff */
[----:B------:R-:W-:Y:S02]  /*13870*/  LOP3.LUT R52, R52, 0xff, RZ, 0xc0, !PT ;  /* 0x000000ff34347812 */ /* 0x000fe400078ec0ff */
[----:B------:R-:W-:Y:S02]  /*13880*/  LOP3.LUT R56, R56, 0xff, RZ, 0xc0, !PT ;  /* 0x000000ff38387812 */ /* 0x000fe400078ec0ff */
[----:B------:R-:W-:Y:S02]  /*13890*/  LOP3.LUT R58, R58, 0xff, RZ, 0xc0, !PT ;  /* 0x000000ff3a3a7812 */ /* 0x000fe400078ec0ff */
[----:B------:R-:W-:Y:S02]  /*138a0*/  PRMT R63, R54, 0x7054, R63 ;  /* 0x00007054363f7816 */ /* 0x000fe4000000003f */
[----:B------:R-:W-:-:S02]  /*138b0*/  PRMT R53, R52, 0x7054, R53 ;  /* 0x0000705434357816 */ /* 0x000fc40000000035 */
[----:B------:R-:W-:Y:S02]  /*138c0*/  PRMT R67, R56, 0x7054, R65 ;  /* 0x0000705438437816 */ /* 0x000fe40000000041 */
[----:B------:R-:W-:Y:S02]  /*138d0*/  PRMT R69, R58, 0x7054, R69 ;  /* 0x000070543a457816 */ /* 0x000fe40000000045 */
[----:B------:R-:W-:Y:S02]  /*138e0*/  SHF.R.U32.HI R52, RZ, 0x10, R48 ;  /* 0x00000010ff347819 */ /* 0x000fe40000011630 */
[----:B------:R-:W-:Y:S02]  /*138f0*/  LOP3.LUT R65, R63, 0xff000000, R49, 0xf8, !PT ;  /* 0xff0000003f417812 */ /* 0x000fe400078ef831 */
[----:B------:R-:W-:Y:S02]  /*13900*/  LOP3.LUT R56, R55, 0xff000000, R45, 0xf8, !PT ;  /* 0xff00000037387812 */ /* 0x000fe400078ef82d */
[----:B------:R-:W-:-:S02]  /*13910*/  LOP3.LUT R69, R69, 0xff000000, R51, 0xf8, !PT ;  /* 0xff00000045457812 */ /* 0x000fc400078ef833 */
[----:B------:R-:W-:Y:S02]  /*13920*/  LOP3.LUT R52, R52, 0xff, RZ, 0xc0, !PT ;  /* 0x000000ff34347812 */ /* 0x000fe400078ec0ff */
[----:B------:R-:W-:Y:S02]  /*13930*/  F2FP.F16.E4M3.UNPACK_B R66, R65 ;  /* 0x00000041ff42723e */ /* 0x000fe400020006ff */
[----:B------:R-:W-:Y:S02]  /*13940*/  F2FP.F16.E4M3.UNPACK_B R60, R56 ;  /* 0x00000038ff3c723e */ /* 0x000fe400020006ff */
[----:B------:R-:W-:Y:S02]  /*13950*/  LOP3.LUT R58, R59, 0xff000000, R47, 0xf8, !PT ;  /* 0xff0000003b3a7812 */ /* 0x000fe400078ef82f */
[----:B------:R-:W-:Y:S01]  /*13960*/  LOP3.LUT R45, R67, 0xff000000, R50, 0xf8, !PT ;  /* 0xff000000432d7812 */ /* 0x000fe200078ef832 */
[----:B------:R-:W-:Y:S01]  /*13970*/  HADD2.F32 R67, -RZ, R66.H0_H0 ;  /* 0x20000042ff437230 */ /* 0x000fe20000004100 */
[----:B------:R-:W-:Y:S01]  /*13980*/  PRMT R61, R52, 0x7054, R61 ;  /* 0x00007054343d7816 */ /* 0x000fe2000000003d */
[--C-:B------:R-:W-:Y:S01]  /*13990*/  HADD2.F32 R64, -RZ, R60.reuse.H0_H0 ;  /* 0x2000003cff407230 */ /* 0x100fe20000004100 */
[----:B------:R-:W-:Y:S01]  /*139a0*/  LOP3.LUT R52, R53, 0xff000000, R44, 0xf8, !PT ;  /* 0xff00000035347812 */ /* 0x000fe200078ef82c */
[----:B------:R-:W-:Y:S01]  /*139b0*/  HADD2.F32 R60, -RZ, R60.H1_H1 ;  /* 0x3000003cff3c7230 */ /* 0x000fe20000004100 */
[----:B------:R-:W-:Y:S01]  /*139c0*/  LOP3.LUT R53, R61, 0xff000000, R48, 0xf8, !PT ;  /* 0xff0000003d357812 */ /* 0x000fe200078ef830 */
[----:B------:R-:W-:Y:S01]  /*139d0*/  HADD2.F32 R66, -RZ, R66.H1_H1 ;  /* 0x30000042ff427230 */ /* 0x000fe20000004100 */
[----:B------:R-:W-:-:S02]  /*139e0*/  LOP3.LUT R44, R57, 0xff000000, R46, 0xf8, !PT ;  /* 0xff000000392c7812 */ /* 0x000fc400078ef82e */
[----:B------:R-:W-:Y:S02]  /*139f0*/  F2FP.F16.E4M3.UNPACK_B R56, R56.H1 ;  /* 0x00000038ff38723e */ /* 0x000fe400030006ff */
[----:B--2---:R-:W-:-:S04]  /*13a00*/  IADD3 R32, R24, R25, R37 ;  /* 0x0000001918207210 */ /* 0x004fc80007ffe025 */
[----:B------:R-:W-:Y:S01]  /*13a10*/  IADD3 R37, R23, R32, RZ ;  /* 0x0000002017257210 */ /* 0x000fe20007ffe0ff */
[----:B---3--:R-:W0:Y:S04]  /*13a20*/  LDS.128 R24, [R77+0x20400] ;  /* 0x020400004d187984 */ /* 0x008e280000000c00 */
[----:B------:R-:W1:Y:S01]  /*13a30*/  LDS.128 R32, [R37+0x20400] ;  /* 0x0204000025207984 */ /* 0x000e620000000c00 */
[-C--:B0-----:R-:W-:Y:S02]  /*13a40*/  F2FP.F16.E4M3.UNPACK_B R47, R25.reuse ;  /* 0x00000019ff2f723e */ /* 0x081fe400020006ff */
[----:B------:R-:W-:Y:S02]  /*13a50*/  F2FP.F16.E4M3.UNPACK_B R50, R25.H1 ;  /* 0x00000019ff32723e */ /* 0x000fe400030006ff */
[-C--:B-1----:R-:W-:Y:S01]  /*13a60*/  F2FP.F16.E4M3.UNPACK_B R51, R33.reuse ;  /* 0x00000021ff33723e */ /* 0x082fe200020006ff */
[--C-:B------:R-:W-:Y:S01]  /*13a70*/  HADD2.F32 R48, -RZ, R47.reuse.H0_H0 ;  /* 0x2000002fff307230 */ /* 0x100fe20000004100 */
[----:B------:R-:W-:Y:S01]  /*13a80*/  F2FP.F16.E4M3.UNPACK_B R54, R33.H1 ;  /* 0x00000021ff36723e */ /* 0x000fe200030006ff */
[----:B------:R-:W-:Y:S01]  /*13a90*/  HADD2.F32 R47, -RZ, R47.H1_H1 ;  /* 0x3000002fff2f7230 */ /* 0x000fe20000004100 */
[-C--:B------:R-:W-:Y:S01]  /*13aa0*/  F2FP.F16.E4M3.UNPACK_B R49, R32.reuse ;  /* 0x00000020ff31723e */ /* 0x080fe200020006ff */
[----:B------:R-:W-:Y:S01]  /*13ab0*/  HADD2.F32 R25, -RZ, R51.H0_H0 ;  /* 0x20000033ff197230 */ /* 0x000fe20000004100 */
[----:B------:R-:W-:-:S02]  /*13ac0*/  F2FP.F16.E4M3.UNPACK_B R57, R32.H1 ;  /* 0x00000020ff39723e */ /* 0x000fc400030006ff */
[----:B------:R-:W-:Y:S02]  /*13ad0*/  F2FP.F16.E4M3.UNPACK_B R61, R35 ;  /* 0x00000023ff3d723e */ /* 0x000fe400020006ff */
[C---:B------:R-:W-:Y:S01]  /*13ae0*/  FMUL.FTZ R33, R25.reuse, R67 ;  /* 0x0000004319217220 */ /* 0x040fe20000410000 */
[-C--:B------:R-:W-:Y:S01]  /*13af0*/  FMUL.FTZ R32, R25, R64.reuse ;  /* 0x0000004019207220 */ /* 0x080fe20000410000 */
[----:B------:R-:W-:Y:S01]  /*13b00*/  F2FP.F16.E4M3.UNPACK_B R63, R35.H1 ;  /* 0x00000023ff3f723e */ /* 0x000fe200030006ff */
[----:B------:R-:W-:Y:S02]  /*13b10*/  HADD2.F32 R35, -RZ, R54.H0_H0 ;  /* 0x20000036ff237230 */ /* 0x000fe40000004100 */
[C---:B------:R-:W-:Y:S01]  /*13b20*/  FFMA.FTZ R25, R48.reuse, R64, -R33 ;  /* 0x0000004030197223 */ /* 0x040fe20000010821 */
[----:B------:R-:W-:Y:S01]  /*13b30*/  FFMA.FTZ R33, R48, R67, R32 ;  /* 0x0000004330217223 */ /* 0x000fe20000010020 */
[----:B------:R-:W-:Y:S01]  /*13b40*/  F2FP.F16.E4M3.UNPACK_B R67, R65.H1 ;  /* 0x00000041ff43723e */ /* 0x000fe200030006ff */
[----:B------:R-:W-:Y:S01]  /*13b50*/  HADD2.F32 R32, -RZ, R51.H1_H1 ;  /* 0x30000033ff207230 */ /* 0x000fe20000004100 */
[-C--:B------:R-:W-:Y:S01]  /*13b60*/  F2FP.F16.E4M3.UNPACK_B R59, R27.reuse ;  /* 0x0000001bff3b723e */ /* 0x080fe200020006ff */
[----:B------:R-:W-:Y:S01]  /*13b70*/  HADD2.F32 R64, -RZ, R56.H0_H0 ;  /* 0x20000038ff407230 */ /* 0x000fe20000004100 */
[----:B------:R-:W-:Y:S01]  /*13b80*/  F2FP.F16.E4M3.UNPACK_B R62, R27.H1 ;  /* 0x0000001bff3e723e */ /* 0x000fe200030006ff */
[----:B------:R-:W-:-:S02]  /*13b90*/  HADD2.F32 R68, -RZ, R67.H0_H0 ;  /* 0x20000043ff447230 */ /* 0x000fc40000004100 */
[C---:B------:R-:W-:Y:S01]  /*13ba0*/  FMUL.FTZ R48, R32.reuse, R66 ;  /* 0x0000004220307220 */ /* 0x040fe20000410000 */
[----:B------:R-:W-:Y:S02]  /*13bb0*/  HADD2.F32 R51, -RZ, R50.H0_H0 ;  /* 0x20000032ff337230 */ /* 0x000fe40000004100 */
[----:B------:R-:W-:Y:S01]  /*13bc0*/  FMUL.FTZ R65, R32, R60 ;  /* 0x0000003c20417220 */ /* 0x000fe20000410000 */
[C---:B------:R-:W-:Y:S01]  /*13bd0*/  FMUL.FTZ R71, R35.reuse, R64 ;  /* 0x0000004023477220 */ /* 0x040fe20000410000 */
[----:B------:R-:W-:Y:S01]  /*13be0*/  FMUL.FTZ R70, R35, R68 ;  /* 0x0000004423467220 */ /* 0x000fe20000410000 */
[C---:B------:R-:W-:Y:S01]  /*13bf0*/  FFMA.FTZ R48, R47.reuse, R60, -R48 ;  /* 0x0000003c2f307223 */ /* 0x040fe20000010830 */
[----:B------:R-:W-:Y:S01]  /*13c00*/  FFMA.FTZ R32, R47, R66, R65 ;  /* 0x000000422f207223 */ /* 0x000fe20000010041 */
[C---:B------:R-:W-:Y:S01]  /*13c10*/  FFMA.FTZ R47, R51.reuse, R68, R71 ;  /* 0x00000044332f7223 */ /* 0x040fe20000010047 */
[----:B------:R-:W-:Y:S01]  /*13c20*/  FFMA.FTZ R35, R51, R64, -R70 ;  /* 0x0000004033237223 */ /* 0x000fe20000010846 */
[----:B------:R-:W-:Y:S01]  /*13c30*/  F2FP.F16.E4M3.UNPACK_B R64, R58 ;  /* 0x0000003aff40723e */ /* 0x000fe200020006ff */
[----:B------:R-:W-:Y:S01]  /*13c40*/  HADD2.F32 R65, -RZ, R56.H1_H1 ;  /* 0x30000038ff417230 */ /* 0x000fe20000004100 */
[----:B------:R-:W-:Y:S01]  /*13c50*/  F2FP.F16.E4M3.UNPACK_B R68, R69 ;  /* 0x00000045ff44723e */ /* 0x000fe200020006ff */
[----:B------:R-:W-:Y:S01]  /*13c60*/  HADD2.F32 R67, -RZ, R67.H1_H1 ;  /* 0x30000043ff437230 */ /* 0x000fe20000004100 */
[-C--:B------:R-:W-:Y:S01]  /*13c70*/  F2FP.F16.E4M3.UNPACK_B R55, R24.reuse.H1 ;  /* 0x00000018ff37723e */ /* 0x080fe200030006ff */
[----:B------:R-:W-:Y:S01]  /*13c80*/  HADD2.F32 R54, -RZ, R54.H1_H1 ;  /* 0x30000036ff367230 */ /* 0x000fe20000004100 */
[----:B------:R-:W-:Y:S01]  /*13c90*/  F2FP.F16.E4M3.UNPACK_B R46, R24 ;  /* 0x00000018ff2e723e */ /* 0x000fe200020006ff */
[----:B------:R-:W-:Y:S01]  /*13ca0*/  HADD2.F32 R51, -RZ, R61.H0_H0 ;  /* 0x2000003dff337230 */ /* 0x000fe20000004100 */
[----:B------:R-:W-:Y:S01]  /*13cb0*/  F2FP.F16.E4M3.UNPACK_B R27, R34 ;  /* 0x00000022ff1b723e */ /* 0x000fe200020006ff */
        /* <DEDUP_REMOVED lines=11> */
[C---:B------:R-:W-:Y:S01]  /*13d70*/  FFMA.FTZ R50, R60.reuse, R70, R75 ;  /* 0x000000463c327223 */ /* 0x040fe2000001004b */
[----:B------:R-:W-:Y:S01]  /*13d80*/  F2FP.F16.E4M3.UNPACK_B R70, R69.H1 ;  /* 0x00000045ff46723e */ /* 0x000fe200030006ff */
[----:B------:R-:W-:Y:S01]  /*13d90*/  HADD2.F32 R68, -RZ, R68.H1_H1 ;  /* 0x30000044ff447230 */ /* 0x000fe20000004100 */
[----:B------:R-:W-:Y:S01]  /*13da0*/  F2FP.F16.E4M3.UNPACK_B R64, R58.H1 ;  /* 0x0000003aff40723e */ /* 0x000fe200030006ff */
[----:B------:R-:W-:Y:S02]  /*13db0*/  HADD2.F32 R58, -RZ, R61.H1_H1 ;  /* 0x3000003dff3a7230 */ /* 0x000fe40000004100 */
[----:B------:R-:W-:Y:S01]  /*13dc0*/  FFMA.FTZ R51, R60, R66, -R73 ;  /* 0x000000423c337223 */ /* 0x000fe20000010849 */
[----:B------:R-:W-:Y:S01]  /*13dd0*/  HADD2.F32 R67, -RZ, R70.H0_H0 ;  /* 0x20000046ff437230 */ /* 0x000fe20000004100 */
[----:B------:R-:W-:Y:S01]  /*13de0*/  F2FP.F16.E4M3.UNPACK_B R34, R34.H1 ;  /* 0x00000022ff22723e */ /* 0x000fe200030006ff */
[----:B------:R-:W-:Y:S02]  /*13df0*/  HADD2.F32 R60, -RZ, R63.H0_H0 ;  /* 0x2000003fff3c7230 */ /* 0x000fe40000004100 */
[----:B------:R-:W-:Y:S01]  /*13e00*/  FMUL.FTZ R72, R58, R68 ;  /* 0x000000443a487220 */ /* 0x000fe20000410000 */
[----:B------:R-:W-:-:S02]  /*13e10*/  HADD2.F32 R59, -RZ, R59.H1_H1 ;  /* 0x3000003bff3b7230 */ /* 0x000fc40000004100 */
[----:B------:R-:W-:Y:S01]  /*13e20*/  FMUL.FTZ R69, R58, R65 ;  /* 0x000000413a457220 */ /* 0x000fe20000410000 */
[----:B------:R-:W-:Y:S02]  /*13e30*/  HADD2.F32 R66, -RZ, R64.H0_H0 ;  /* 0x20000040ff427230 */ /* 0x000fe40000004100 */
[C---:B------:R-:W-:Y:S01]  /*13e40*/  FMUL.FTZ R74, R60.reuse, R67 ;  /* 0x000000433c4a7220 */ /* 0x040fe20000410000 */
[----:B------:R-:W-:Y:S02]  /*13e50*/  HADD2.F32 R61, -RZ, R62.H0_H0 ;  /* 0x2000003eff3d7230 */ /* 0x000fe40000004100 */
[C---:B------:R-:W-:Y:S01]  /*13e60*/  FFMA.FTZ R58, R59.reuse, R65, -R72 ;  /* 0x000000413b3a7223 */ /* 0x040fe20000010848 */
[----:B------:R-:W-:Y:S01]  /*13e70*/  FFMA.FTZ R59, R59, R68, R69 ;  /* 0x000000443b3b7223 */ /* 0x000fe20000010045 */
[-C--:B------:R-:W-:Y:S01]  /*13e80*/  FMUL.FTZ R76, R60, R66.reuse ;  /* 0x000000423c4c7220 */ /* 0x080fe20000410000 */
[----:B------:R-:W-:Y:S01]  /*13e90*/  F2FP.F16.E4M3.UNPACK_B R69, R53.H1 ;  /* 0x00000035ff45723e */ /* 0x000fe200030006ff */
[----:B------:R-:W-:Y:S01]  /*13ea0*/  FFMA.FTZ R60, R61, R66, -R74 ;  /* 0x000000423d3c7223 */ /* 0x000fe2000001084a */
[----:B------:R-:W-:-:S02]  /*13eb0*/  HADD2.F32 R71, -RZ, R70.H1_H1 ;  /* 0x30000046ff477230 */ /* 0x000fc40000004100 */
[----:B------:R-:W-:Y:S01]  /*13ec0*/  FFMA.FTZ R61, R61, R67, R76 ;  /* 0x000000433d3d7223 */ /* 0x000fe2000001004c */
[----:B------:R-:W-:Y:S01]  /*13ed0*/  HADD2.F32 R67, -RZ, R64.H1_H1 ;  /* 0x30000040ff437230 */ /* 0x000fe20000004100 */
[----:B------:R-:W-:Y:S01]  /*13ee0*/  F2FP.F16.E4M3.UNPACK_B R66, R52.H1 ;  /* 0x00000034ff42723e */ /* 0x000fe200030006ff */
[----:B------:R-:W-:Y:S01]  /*13ef0*/  HADD2.F32 R64, -RZ, R63.H1_H1 ;  /* 0x3000003fff407230 */ /* 0x000fe20000004100 */
[-C--:B------:R-:W-:Y:S01]  /*13f00*/  F2FP.F16.E4M3.UNPACK_B R24, R26.reuse ;  /* 0x0000001aff18723e */ /* 0x080fe200020006ff */
[----:B------:R-:W-:Y:S01]  /*13f10*/  HADD2.F32 R70, -RZ, R69.H0_H0 ;  /* 0x20000045ff467230 */ /* 0x000fe20000004100 */
[----:B------:R-:W-:Y:S01]  /*13f20*/  F2FP.F16.E4M3.UNPACK_B R26, R26.H1 ;  /* 0x0000001aff1a723e */ /* 0x000fe200030006ff */
[----:B------:R-:W-:Y:S02]  /*13f30*/  HADD2.F32 R63, -RZ, R57.H0_H0 ;  /* 0x20000039ff3f7230 */ /* 0x000fe40000004100 */
[----:B------:R-:W-:Y:S01]  /*13f40*/  FMUL.FTZ R75, R64, R71 ;  /* 0x00000047404b7220 */ /* 0x000fe20000410000 */
[----:B------:R-:W-:-:S02]  /*13f50*/  HADD2.F32 R68, -RZ, R66.H0_H0 ;  /* 0x20000042ff447230 */ /* 0x000fc40000004100 */
[----:B------:R-:W-:Y:S01]  /*13f60*/  FMUL.FTZ R72, R64, R67 ;  /* 0x0000004340487220 */ /* 0x000fe20000410000 */
[----:B------:R-:W-:Y:S02]  /*13f70*/  HADD2.F32 R65, -RZ, R55.H0_H0 ;  /* 0x20000037ff417230 */ /* 0x000fe40000004100 */
[C---:B------:R-:W-:Y:S01]  /*13f80*/  FMUL.FTZ R64, R63.reuse, R70 ;  /* 0x000000463f407220 */ /* 0x040fe20000410000 */
[----:B------:R-:W-:Y:S02]  /*13f90*/  HADD2.F32 R62, -RZ, R62.H1_H1 ;  /* 0x3000003eff3e7230 */ /* 0x000fe40000004100 */
[-C--:B------:R-:W-:Y:S01]  /*13fa0*/  FMUL.FTZ R73, R63, R68.reuse ;  /* 0x000000443f497220 */ /* 0x080fe20000410000 */
[----:B------:R-:W-:Y:S02]  /*13fb0*/  HADD2.F32 R57, -RZ, R57.H1_H1 ;  /* 0x30000039ff397230 */ /* 0x000fe40000004100 */
[----:B------:R-:W-:Y:S01]  /*13fc0*/  FFMA.FTZ R64, R65, R68, -R64 ;  /* 0x0000004441407223 */ /* 0x000fe20000010840 */
[----:B------:R-:W-:-:S02]  /*13fd0*/  HADD2.F32 R68, -RZ, R69.H1_H1 ;  /* 0x30000045ff447230 */ /* 0x000fc40000004100 */
[C---:B------:R-:W-:Y:S01]  /*13fe0*/  FFMA.FTZ R63, R62.reuse, R67, -R75 ;  /* 0x000000433e3f7223 */ /* 0x040fe2000001084b */
[----:B------:R-:W-:Y:S01]  /*13ff0*/  HADD2.F32 R66, -RZ, R66.H1_H1 ;  /* 0x30000042ff427230 */ /* 0x000fe20000004100 */
[----:B------:R-:W-:Y:S01]  /*14000*/  F2FP.F16.E4M3.UNPACK_B R67, R52 ;  /* 0x00000034ff43723e */ /* 0x000fe200020006ff */
[----:B------:R-:W-:Y:S02]  /*14010*/  HADD2.F32 R55, -RZ, R55.H1_H1 ;  /* 0x30000037ff377230 */ /* 0x000fe40000004100 */
[----:B------:R-:W-:Y:S01]  /*14020*/  FFMA.FTZ R62, R62, R71, R72 ;  /* 0x000000473e3e7223 */ /* 0x000fe20000010048 */
[C---:B------:R-:W-:Y:S01]  /*14030*/  FMUL.FTZ R52, R57.reuse, R68 ;  /* 0x0000004439347220 */ /* 0x040fe20000410000 */
[----:B------:R-:W-:Y:S01]  /*14040*/  F2FP.F16.E4M3.UNPACK_B R69, R53 ;  /* 0x00000035ff45723e */ /* 0x000fe200020006ff */
[----:B------:R-:W-:Y:S01]  /*14050*/  FMUL.FTZ R71, R57, R66 ;  /* 0x0000004239477220 */ /* 0x000fe20000410000 */
[----:B------:R-:W-:Y:S01]  /*14060*/  FFMA.FTZ R65, R65, R70, R73 ;  /* 0x0000004641417223 */ /* 0x000fe20000010049 */
[----:B------:R-:W-:Y:S01]  /*14070*/  FFMA.FTZ R53, R55, R66, -R52 ;  /* 0x0000004237357223 */ /* 0x000fe20000010834 */
[----:B------:R-:W-:-:S02]  /*14080*/  HADD2.F32 R57, -RZ, R49.H0_H0 ;  /* 0x20000031ff397230 */ /* 0x000fc40000004100 */
[----:B------:R-:W-:Y:S01]  /*14090*/  FFMA.FTZ R52, R55, R68, R71 ;  /* 0x0000004437347223 */ /* 0x000fe20000010047 */
[----:B------:R-:W-:Y:S01]  /*140a0*/  HADD2.F32 R70, -RZ, R69.H0_H0 ;  /* 0x20000045ff467230 */ /* 0x000fe20000004100 */
[----:B------:R-:W-:Y:S01]  /*140b0*/  F2FP.F16.E4M3.UNPACK_B R71, R45.H1 ;  /* 0x0000002dff47723e */ /* 0x000fe200030006ff */
        /* <DEDUP_REMOVED lines=9> */
[----:B------:R-:W-:Y:S01]  /*14150*/  F2FP.SATFINITE.E4M3.F32.PACK_AB_MERGE_C R47, R56, R47, RZ ;  /* 0x0000002f382f723e */ /* 0x000fe200048070ff */
        /* <DEDUP_REMOVED lines=23> */
[----:B------:R-:W-:Y:S01]  /*142d0*/  FMUL.FTZ R34, R34, R57 ;  /* 0x0000003922227220 */ /* 0x000fe20000410000 */
[--C-:B------:R-:W-:Y:S01]  /*142e0*/  HADD2.F32 R45, -RZ, R44.reuse.H0_H0 ;  /* 0x2000002cff2d7230 */ /* 0x100fe20000004100 */
[----:B------:R-:W-:Y:S01]  /*142f0*/  F2FP.SATFINITE.E4M3.F32.PACK_AB_MERGE_C R52, R52, R65, RZ ;  /* 0x000000413434723e */ /* 0x000fe200048070ff */
[C---:B------:R-:W-:Y:S01]  /*14300*/  FFMA.FTZ R73, R26.reuse, R57, -R67 ;  /* 0x000000391a497223 */ /* 0x040fe20000010843 */
[----:B------:R-:W-:Y:S01]  /*14310*/  FFMA.FTZ R75, R26, R71, R34 ;  /* 0x000000471a4b7223 */ /* 0x000fe20000010022 */
[----:B------:R-:W-:Y:S01]  /*14320*/  HADD2.F32 R57, -RZ, R55.H0_H0 ;  /* 0x20000037ff397230 */ /* 0x000fe20000004100 */
[----:B------:R-:W-:Y:S01]  /*14330*/  F2FP.SATFINITE.E4M3.F32.PACK_AB_MERGE_C R25, R48, R25, R35 ;  /* 0x000000193019723e */ /* 0x000fe20004807023 */
[----:B------:R-:W-:Y:S01]  /*14340*/  HADD2.F32 R34, -RZ, R27.H0_H0 ;  /* 0x2000001bff227230 */ /* 0x000fe20000004100 */
[----:B------:R-:W-:Y:S01]  /*14350*/  F2FP.SATFINITE.E4M3.F32.PACK_AB_MERGE_C R72, R73, R72, RZ ;  /* 0x000000484948723e */ /* 0x000fe200048070ff */
[----:B------:R-:W-:Y:S01]  /*14360*/  HADD2.F32 R44, -RZ, R44.H1_H1 ;  /* 0x3000002cff2c7230 */ /* 0x000fe20000004100 */
[----:B------:R-:W-:Y:S01]  /*14370*/  F2FP.SATFINITE.E4M3.F32.PACK_AB_MERGE_C R74, R75, R74, RZ ;  /* 0x0000004a4b4a723e */ /* 0x000fe200048070ff */
[----:B------:R-:W-:-:S02]  /*14380*/  HADD2.F32 R55, -RZ, R55.H1_H1 ;  /* 0x30000037ff377230 */ /* 0x000fc40000004100 */
[C---:B------:R-:W-:Y:S01]  /*14390*/  FMUL.FTZ R67, R34.reuse, R57 ;  /* 0x0000003922437220 */ /* 0x040fe20000410000 */
[----:B------:R-:W-:Y:S02]  /*143a0*/  HADD2.F32 R27, -RZ, R27.H1_H1 ;  /* 0x3000001bff1b7230 */ /* 0x000fe40000004100 */
[----:B------:R-:W-:Y:S01]  /*143b0*/  FMUL.FTZ R34, R34, R45 ;  /* 0x0000002d22227220 */ /* 0x000fe20000410000 */
[--C-:B------:R-:W-:Y:S01]  /*143c0*/  HADD2.F32 R26, -RZ, R24.reuse.H0_H0 ;  /* 0x20000018ff1a7230 */ /* 0x100fe20000004100 */
[----:B------:R-:W-:Y:S01]  /*143d0*/  F2FP.SATFINITE.E4M3.F32.PACK_AB_MERGE_C R33, R32, R33, R47 ;  /* 0x000000212021723e */ /* 0x000fe2000480702f */
        /* <DEDUP_REMOVED lines=17> */
.L_x_3218:
[----:B------:R-:W-:Y:S05]  /*144f0*/  BSYNC B1 ;  /* 0x0000000000017941 */ /* 0x000fea0003800000 */
.L_x_3217:
[----:B------:R-:W-:Y:S04]  /*14500*/  BSSY B1, `(.L_x_3219) ;  /* 0x0000101000017945 */ /* 0x000fe80003800000 */
[----:B------:R-:W-:Y:S05]  /*14510*/  @P2 BRA `(.L_x_3220) ;  /* 0x0000000c00fc2947 */ /* 0x000fea0003800000 */
[----:B-1----:R-:W2:Y:S04]  /*14520*/  LDL R35, [R1+0x84] ;  /* 0x0000840001237983 */ /* 0x002ea80000100800 */
[----:B------:R-:W3:Y:S01]  /*14530*/  LDL R68, [R1+0x1bc] ;  /* 0x0001bc0001447983 */ /* 0x000ee20000100800 */
[----:B-----5:R-:W-:Y:S01]  /*14540*/  SHF.R.U32.HI R25, RZ, 0x8, R28 ;  /* 0x00000008ff197819 */ /* 0x020fe2000001161c */
[----:B------:R-:W-:Y:S01]  /*14550*/  VIADD R37, R219, 0x20 ;  /* 0x00000020db257836 */ /* 0x000fe20000000000 */
[----:B0-----:R-:W-:Y:S02]  /*14560*/  LOP3.LUT R24, R28, 0xff, RZ, 0xc0, !PT ;  /* 0x000000ff1c187812 */ /* 0x001fe400078ec0ff */
[----:B------:R-:W-:Y:S01]  /*14570*/  LOP3.LUT R25, R25, 0xff, RZ, 0xc0, !PT ;  /* 0x000000ff19197812 */ /* 0x000fe200078ec0ff */
[----:B------:R-:W-:Y:S01]  /*14580*/  IMAD.SHL.U32 R37, R37, 0x80, RZ ;  /* 0x0000008025257824 */ /* 0x000fe200078e00ff */
[----:B------:R-:W-:-:S02]  /*14590*/  LEA.HI R34, R3, R0, RZ, 0x1c ;  /* 0x0000000003227211 */ /* 0x000fc400078fe0ff */
[----:B------:R-:W-:Y:S02]  /*145a0*/  PRMT R45, R25, 0x7604, R24 ;  /* 0x00007604192d7816 */ /* 0x000fe40000000018 */
[----:B------:R-:W-:Y:S01]  /*145b0*/  LOP3.LUT R37, R37, 0x380, RZ, 0xc0, !PT ;  /* 0x0000038025257812 */ /* 0x000fe200078ec0ff */
[----:B------:R-:W-:Y:S01]  /*145c0*/  IMAD.SHL.U32 R24, R34, 0x10, RZ ;  /* 0x0000001022187824 */ /* 0x000fe200078e00ff */
[----:B------:R-:W-:Y:S02]  /*145d0*/  SHF.R.U32.HI R33, RZ, 0x8, R30 ;  /* 0x00000008ff217819 */ /* 0x000fe4000001161e */
[----:B------:R-:W-:Y:S02]  /*145e0*/  LOP3.LUT R32, R30, 0xff, RZ, 0xc0, !PT ;  /* 0x000000ff1e207812 */ /* 0x000fe400078ec0ff */
[----:B------:R-:W-:Y:S01]  /*145f0*/  LOP3.LUT R24, R37, 0x70, R24, 0xf8, !PT ;  /* 0x0000007025187812 */ /* 0x000fe200078ef818 */
[----:B------:R-:W-:Y:S01]  /*14600*/  VIADD R37, R219, 0x20 ;  /* 0x00000020db257836 */ /* 0x000fe20000000000 */
[----:B------:R-:W-:-:S02]  /*14610*/  LOP3.LUT R33, R33, 0xff, RZ, 0xc0, !PT ;  /* 0x000000ff21217812 */ /* 0x000fc400078ec0ff */
[----:B------:R-:W-:Y:S01]  /*14620*/  SHF.R.S32.HI R25, RZ, 0x1f, R34 ;  /* 0x0000001fff197819 */ /* 0x000fe20000011422 */
[----:B------:R-:W-:Y:S01]  /*14630*/  IMAD.SHL.U32 R37, R37, 0x80, RZ ;  /* 0x0000008025257824 */ /* 0x000fe200078e00ff */
[----:B------:R-:W-:Y:S02]  /*14640*/  PRMT R49, R33, 0x7604, R32 ;  /* 0x0000760421317816 */ /* 0x000fe40000000020 */
[----:B------:R-:W-:Y:S02]  /*14650*/  LEA.HI R33, R25, R34, RZ, 0x3 ;  /* 0x0000002219217211 */ /* 0x000fe400078f18ff */
[----:B------:R-:W-:Y:S02]  /*14660*/  LOP3.LUT R37, R37, 0x380, RZ, 0xc0, !PT ;  /* 0x0000038025257812 */ /* 0x000fe400078ec0ff */
[----:B------:R-:W-:Y:S01]  /*14670*/  SHF.R.U32.HI R27, RZ, 0x8, R29 ;  /* 0x00000008ff1b7819 */ /* 0x000fe2000001161d */
[----:B------:R-:W-:Y:S01]  /*14680*/  IMAD.SHL.U32 R33, R33, 0x800, RZ ;  /* 0x0000080021217824 */ /* 0x000fe200078e00ff */
[----:B------:R-:W-:-:S02]  /*14690*/  SHF.R.U32.HI R32, RZ, 0x8, R4 ;  /* 0x00000008ff207819 */ /* 0x000fc40000011604 */
[----:B------:R-:W-:Y:S02]  /*146a0*/  SHF.R.U32.HI R37, RZ, 0x3, R37 ;  /* 0x00000003ff257819 */ /* 0x000fe40000011625 */
[----:B------:R-:W-:Y:S02]  /*146b0*/  LOP3.LUT R26, R29, 0xff, RZ, 0xc0, !PT ;  /* 0x000000ff1d1a7812 */ /* 0x000fe400078ec0ff */
[----:B------:R-:W-:Y:S02]  /*146c0*/  LOP3.LUT R27, R27, 0xff, RZ, 0xc0, !PT ;  /* 0x000000ff1b1b7812 */ /* 0x000fe400078ec0ff */
[----:B------:R-:W-:Y:S02]  /*146d0*/  LOP3.LUT R34, R32, 0xff, RZ, 0xc0, !PT ;  /* 0x000000ff20227812 */ /* 0x000fe400078ec0ff */
[----:B------:R-:W-:Y:S02]  /*146e0*/  LOP3.LUT R32, R24, R37, RZ, 0x3c, !PT ;  /* 0x0000002518207212 */ /* 0x000fe400078e3cff */
[----:B------:R-:W-:-:S02]  /*146f0*/  LOP3.LUT R33, R33, 0xffffc000, RZ, 0xc0, !PT ;  /* 0xffffc00021217812 */ /* 0x000fc400078ec0ff */
[----:B------:R-:W-:Y:S02]  /*14700*/  PRMT R44, R27, 0x7604, R26 ;  /* 0x000076041b2c7816 */ /* 0x000fe4000000001a */
[----:B------:R-:W-:Y:S02]  /*14710*/  SHF.R.U32.HI R26, RZ, 0x8, R31 ;  /* 0x00000008ff1a7819 */ /* 0x000fe4000001161f */
[----:B------:R-:W-:Y:S02]  /*14720*/  LOP3.LUT R25, R31, 0xff, RZ, 0xc0, !PT ;  /* 0x000000ff1f197812 */ /* 0x000fe400078ec0ff */
[----:B------:R-:W-:Y:S02]  /*14730*/  LOP3.LUT R27, R4, 0xff, RZ, 0xc0, !PT ;  /* 0x000000ff041b7812 */ /* 0x000fe400078ec0ff */
        /* <DEDUP_REMOVED lines=14> */
[----:B------:R-:W-:Y:S02]  /*14820*/  SHF.R.U32.HI R53, RZ, 0x10, R5 ;  /* 0x00000010ff357819 */ /* 0x000fe40000011605 */
[----:B------:R-:W-:Y:S02]  /*14830*/  SHF.R.U32.HI R47, RZ, 0x10, R29 ;  /* 0x00000010ff2f7819 */ /* 0x000fe4000001161d */
[----:B------:R-:W-:Y:S01]  /*14840*/  PRMT R59, R51, 0x7604, R50 ;  /* 0x00007604333b7816 */ /* 0x000fe20000000032 */
[----:B------:R-:W-:Y:S01]  /*14850*/  IMAD.U32 R53, R53, 0x10000, RZ ;  /* 0x0001000035357824 */ /* 0x000fe200078e00ff */
[----:B------:R-:W-:Y:S01]  /*14860*/  SHF.R.U32.HI R51, RZ, 0x10, R31 ;  /* 0x00000010ff337819 */ /* 0x000fe2000001161f */
[----:B------:R-:W-:Y:S01]  /*14870*/  IMAD.U32 R47, R47, 0x10000, RZ ;  /* 0x000100002f2f7824 */ /* 0x000fe200078e00ff */
[----:B------:R-:W-:Y:S02]  /*14880*/  LOP3.LUT R45, R45, 0xff0000, R28, 0xf8, !PT ;  /* 0x00ff00002d2d7812 */ /* 0x000fe400078ef81c */
[----:B------:R-:W-:Y:S01]  /*14890*/  LOP3.LUT R57, R48, 0xff0000, R53, 0xf8, !PT ;  /* 0x00ff000030397812 */ /* 0x000fe200078ef835 */
[----:B------:R-:W-:Y:S01]  /*148a0*/  IMAD.U32 R51, R51, 0x10000, RZ ;  /* 0x0001000033337824 */ /* 0x000fe200078e00ff */
[----:B------:R-:W-:-:S02]  /*148b0*/  LOP3.LUT R47, R44, 0xff0000, R47, 0xf8, !PT ;  /* 0x00ff00002c2f7812 */ /* 0x000fc400078ef82f */
[----:B------:R-:W-:Y:S02]  /*148c0*/  LOP3.LUT R49, R49, 0xff0000, R30, 0xf8, !PT ;  /* 0x00ff000031317812 */ /* 0x000fe400078ef81e */
[----:B------:R-:W-:Y:S02]  /*148d0*/  LOP3.LUT R51, R46, 0xff0000, R51, 0xf8, !PT ;  /* 0x00ff00002e337812 */ /* 0x000fe400078ef833 */
[----:B------:R-:W-:Y:S02]  /*148e0*/  LOP3.LUT R57, R57, 0xff000000, R5, 0xf8, !PT ;  /* 0xff00000039397812 */ /* 0x000fe400078ef805 */
[----:B------:R-:W-:Y:S02]  /*148f0*/  LOP3.LUT R53, R47, 0xff000000, R29, 0xf8, !PT ;  /* 0xff0000002f357812 */ /* 0x000fe400078ef81d */
[----:B------:R-:W-:Y:S02]  /*14900*/  LOP3.LUT R44, R45, 0xff000000, R28, 0xf8, !PT ;  /* 0xff0000002d2c7812 */ /* 0x000fe400078ef81c */
[----:B------:R-:W-:-:S02]  /*14910*/  LOP3.LUT R50, R51, 0xff000000, R31, 0xf8, !PT ;  /* 0xff00000033327812 */ /* 0x000fc400078ef81f */
[----:B------:R-:W-:Y:S02]  /*14920*/  SHF.R.U32.HI R61, RZ, 0x10, R7 ;  /* 0x00000010ff3d7819 */ /* 0x000fe40000011607 */
[----:B------:R-:W-:Y:S02]  /*14930*/  LOP3.LUT R45, R55, 0xff0000, R4, 0xf8, !PT ;  /* 0x00ff0000372d7812 */ /* 0x000fe400078ef804 */
[----:B------:R-:W-:Y:S01]  /*14940*/  LOP3.LUT R28, R49, 0xff000000, R30, 0xf8, !PT ;  /* 0xff000000311c7812 */ /* 0x000fe200078ef81e */
[----:B------:R-:W-:Y:S01]  /*14950*/  IMAD.U32 R61, R61, 0x10000, RZ ;  /* 0x000100003d3d7824 */ /* 0x000fe200078e00ff */
[----:B------:R-:W-:Y:S02]  /*14960*/  LOP3.LUT R59, R59, 0xff0000, R6, 0xf8, !PT ;  /* 0x00ff00003b3b7812 */ /* 0x000fe400078ef806 */
[----:B------:R-:W-:Y:S02]  /*14970*/  F2FP.F16.E4M3.UNPACK_B R56, R57 ;  /* 0x00000039ff38723e */ /* 0x000fe400020006ff */
[----:B------:R-:W-:-:S02]  /*14980*/  LOP3.LUT R45, R45, 0xff000000, R4, 0xf8, !PT ;  /* 0xff0000002d2d7812 */ /* 0x000fc400078ef804 */
[----:B------:R-:W-:Y:S01]  /*14990*/  LOP3.LUT R4, R59, 0xff000000, R6, 0xf8, !PT ;  /* 0xff0000003b047812 */ /* 0x000fe200078ef806 */
[--C-:B------:R-:W-:Y:S01]  /*149a0*/  HADD2.F32 R58, -RZ, R56.reuse.H0_H0 ;  /* 0x20000038ff3a7230 */ /* 0x100fe20000004100 */
[----:B------:R-:W-:Y:S01]  /*149b0*/  LOP3.LUT R61, R52, 0xff0000, R61, 0xf8, !PT ;  /* 0x00ff0000343d7812 */ /* 0x000fe200078ef83d */
[----:B------:R-:W-:Y:S01]  /*149c0*/  HADD2.F32 R59, -RZ, R56.H1_H1 ;  /* 0x30000038ff3b7230 */ /* 0x000fe20000004100 */
[----:B------:R-:W-:Y:S02]  /*149d0*/  F2FP.F16.E4M3.UNPACK_B R57, R57.H1 ;  /* 0x00000039ff39723e */ /* 0x000fe400030006ff */
[----:B------:R-:W-:-:S03]  /*149e0*/  LOP3.LUT R61, R61, 0xff000000, R7, 0xf8, !PT ;  /* 0xff0000003d3d7812 */ /* 0x000fc600078ef807 */
[----:B------:R-:W-:Y:S01]  /*149f0*/  HADD2.F32 R56, -RZ, R57.H0_H0 ;  /* 0x20000039ff387230 */ /* 0x000fe20000004100 */
[----:B--2---:R-:W-:-:S04]  /*14a00*/  IADD3 R32, R32, R33, R35 ;  /* 0x0000002120207210 */ /* 0x004fc80007ffe023 */
[----:B------:R-:W-:Y:S01]  /*14a10*/  IADD3 R37, R23, R32, RZ ;  /* 0x0000002017257210 */ /* 0x000fe20007ffe0ff */
[----:B---3--:R-:W0:Y:S04]  /*14a20*/  LDS.128 R24, [R68+0x20400] ;  /* 0x0204000044187984 */ /* 0x008e280000000c00 */
[----:B------:R-:W1:Y:S01]  /*14a30*/  LDS.128 R32, [R37+0x20400] ;  /* 0x0204000025207984 */ /* 0x000e620000000c00 */
[-C--:B0-----:R-:W-:Y:S02]  /*14a40*/  F2FP.F16.E4M3.UNPACK_B R51, R27.reuse ;  /* 0x0000001bff33723e */ /* 0x081fe400020006ff */
[----:B------:R-:W-:Y:S02]  /*14a50*/  F2FP.F16.E4M3.UNPACK_B R54, R27.H1 ;  /* 0x0000001bff36723e */ /* 0x000fe400030006ff */
[----:B------:R-:W-:-:S02]  /*14a60*/  F2FP.F16.E4M3.UNPACK_B R27, R24 ;  /* 0x00000018ff1b723e */ /* 0x000fc400020006ff */
[----:B------:R-:W-:Y:S02]  /*14a70*/  F2FP.F16.E4M3.UNPACK_B R46, R24.H1 ;  /* 0x00000018ff2e723e */ /* 0x000fe400030006ff */
[----:B-1----:R-:W-:Y:S02]  /*14a80*/  F2FP.F16.E4M3.UNPACK_B R30, R33 ;  /* 0x00000021ff1e723e */ /* 0x002fe400020006ff */
[----:B------:R-:W-:Y:S02]  /*14a90*/  F2FP.F16.E4M3.UNPACK_B R24, R53 ;  /* 0x00000035ff18723e */ /* 0x000fe400020006ff */
[-C--:B------:R-:W-:Y:S01]  /*14aa0*/  F2FP.F16.E4M3.UNPACK_B R29, R25.reuse ;  /* 0x00000019ff1d723e */ /* 0x080fe200020006ff */
[----:B------:R-:W-:Y:S01]  /*14ab0*/  HADD2.F32 R6, -RZ, R30.H0_H0 ;  /* 0x2000001eff067230 */ /* 0x000fe20000004100 */
[----:B------:R-:W-:Y:S01]  /*14ac0*/  F2FP.F16.E4M3.UNPACK_B R47, R25.H1 ;  /* 0x00000019ff2f723e */ /* 0x000fe200030006ff */
[----:B------:R-:W-:Y:S01]  /*14ad0*/  HADD2.F32 R31, -RZ, R24.H0_H0 ;  /* 0x20000018ff1f7230 */ /* 0x000fe20000004100 */
[----:B------:R-:W-:Y:S01]  /*14ae0*/  F2FP.F16.E4M3.UNPACK_B R48, R33.H1 ;  /* 0x00000021ff30723e */ /* 0x000fe200030006ff */
[----:B------:R-:W-:Y:S01]  /*14af0*/  HADD2.F32 R25, -RZ, R29.H0_H0 ;  /* 0x2000001dff197230 */ /* 0x000fe20000004100 */
[-C--:B------:R-:W-:Y:S01]  /*14b00*/  F2FP.F16.E4M3.UNPACK_B R33, R32.reuse ;  /* 0x00000020ff21723e */ /* 0x080fe200020006ff */
[----:B------:R-:W-:Y:S01]  /*14b10*/  HADD2.F32 R30, -RZ, R30.H1_H1 ;  /* 0x3000001eff1e7230 */ /* 0x000fe20000004100 */
[----:B------:R-:W-:Y:S01]  /*14b20*/  F2FP.F16.E4M3.UNPACK_B R49, R32.H1 ;  /* 0x00000020ff31723e */ /* 0x000fe200030006ff */
[----:B------:R-:W-:Y:S01]  /*14b30*/  FMUL.FTZ R32, R6, R58 ;  /* 0x0000003a06207220 */ /* 0x000fe20000410000 */
[----:B------:R-:W-:-:S02]  /*14b40*/  F2FP.F16.E4M3.UNPACK_B R52, R35 ;  /* 0x00000023ff34723e */ /* 0x000fc400020006ff */
[----:B------:R-:W-:Y:S01]  /*14b50*/  F2FP.F16.E4M3.UNPACK_B R55, R35.H1 ;  /* 0x00000023ff37723e */ /* 0x000fe200030006ff */
[-C--:B------:R-:W-:Y:S01]  /*14b60*/  FMUL.FTZ R35, R6, R31.reuse ;  /* 0x0000001f06237220 */ /* 0x080fe20000410000 */
[C---:B------:R-:W-:Y:S01]  /*14b70*/  FFMA.FTZ R6, R25.reuse, R31, -R32 ;  /* 0x0000001f19067223 */ /* 0x040fe20000010820 */
[----:B------:R-:W-:Y:S01]  /*14b80*/  F2FP.F16.E4M3.UNPACK_B R53, R53.H1 ;  /* 0x00000035ff35723e */ /* 0x000fe200030006ff */
[----:B------:R-:W-:Y:S01]  /*14b90*/  FMUL.FTZ R63, R30, R59 ;  /* 0x0000003b1e3f7220 */ /* 0x000fe20000410000 */
[----:B------:R-:W-:Y:S01]  /*14ba0*/  FFMA.FTZ R25, R25, R58, R35 ;  /* 0x0000003a19197223 */ /* 0x000fe20000010023 */
[----:B------:R-:W-:Y:S01]  /*14bb0*/  HADD2.F32 R35, -RZ, R24.H1_H1 ;  /* 0x30000018ff237230 */ /* 0x000fe20000004100 */
[-C--:B------:R-:W-:Y:S01]  /*14bc0*/  F2FP.F16.E4M3.UNPACK_B R7, R34.reuse ;  /* 0x00000022ff07723e */ /* 0x080fe200020006ff */
[----:B------:R-:W-:Y:S01]  /*14bd0*/  HADD2.F32 R24, -RZ, R29.H1_H1 ;  /* 0x3000001dff187230 */ /* 0x000fe20000004100 */
[----:B------:R-:W-:Y:S01]  /*14be0*/  F2FP.F16.E4M3.UNPACK_B R34, R34.H1 ;  /* 0x00000022ff22723e */ /* 0x000fe200030006ff */
[----:B------:R-:W-:-:S02]  /*14bf0*/  HADD2.F32 R29, -RZ, R48.H0_H0 ;  /* 0x20000030ff1d7230 */ /* 0x000fc40000004100 */
[-C--:B------:R-:W-:Y:S01]  /*14c00*/  FMUL.FTZ R30, R30, R35.reuse ;  /* 0x000000231e1e7220 */ /* 0x080fe20000410000 */
[----:B------:R-:W-:Y:S01]  /*14c10*/  HADD2.F32 R32, -RZ, R53.H0_H0 ;  /* 0x20000035ff207230 */ /* 0x000fe20000004100 */
[----:B------:R-:W-:Y:S01]  /*14c20*/  F2FP.F16.E4M3.UNPACK_B R5, R26 ;  /* 0x0000001aff05723e */ /* 0x000fe200020006ff */
[----:B------:R-:W-:Y:S02]  /*14c30*/  HADD2.F32 R31, -RZ, R47.H0_H0 ;  /* 0x2000002fff1f7230 */ /* 0x000fe40000004100 */
[C---:B------:R-:W-:Y:S01]  /*14c40*/  FMUL.FTZ R58, R29.reuse, R56 ;  /* 0x000000381d3a7220 */ /* 0x040fe20000410000 */
[----:B------:R-:W-:Y:S02]  /*14c50*/  HADD2.F32 R53, -RZ, R53.H1_H1 ;  /* 0x30000035ff357230 */ /* 0x000fe40000004100 */
[-C--:B------:R-:W-:Y:S01]  /*14c60*/  FMUL.FTZ R65, R29, R32.reuse ;  /* 0x000000201d417220 */ /* 0x080fe20000410000 */
[C---:B------:R-:W-:Y:S01]  /*14c70*/  FFMA.FTZ R29, R24.reuse, R35, -R63 ;  /* 0x00000023181d7223 */ /* 0x040fe2000001083f */
[----:B------:R-:W-:Y:S01]  /*14c80*/  FFMA.FTZ R24, R24, R59, R30 ;  /* 0x0000003b18187223 */ /* 0x000fe2000001001e */
[C---:B------:R-:W-:Y:S01]  /*14c90*/  FFMA.FTZ R30, R31.reuse, R32, -R58 ;  /* 0x000000201f1e7223 */ /* 0x040fe2000001083a */
[----:B------:R-:W-:Y:S01]  /*14ca0*/  FFMA.FTZ R31, R31, R56, R65 ;  /* 0x000000381f1f7223 */ /* 0x000fe20000010041 */
[----:B------:R-:W-:Y:S01]  /*14cb0*/  F2FP.F16.E4M3.UNPACK_B R59, R61 ;  /* 0x0000003dff3b723e */ /* 0x000fe200020006ff */
[----:B------:R-:W-:Y:S01]  /*14cc0*/  HADD2.F32 R58, -RZ, R57.H1_H1 ;  /* 0x30000039ff3a7230 */ /* 0x000fe20000004100 */
[----:B------:R-:W-:Y:S01]  /*14cd0*/  F2FP.F16.E4M3.UNPACK_B R56, R50 ;  /* 0x00000032ff38723e */ /* 0x000fe200020006ff */
[----:B------:R-:W-:Y:S01]  /*14ce0*/  HADD2.F32 R48, -RZ, R48.H1_H1 ;  /* 0x30000030ff307230 */ /* 0x000fe20000004100 */
[----:B------:R-:W-:Y:S01]  /*14cf0*/  F2FP.F16.E4M3.UNPACK_B R26, R26.H1 ;  /* 0x0000001aff1a723e */ /* 0x000fe200030006ff */
[----:B------:R-:W-:-:S02]  /*14d00*/  HADD2.F32 R60, -RZ, R59.H0_H0 ;  /* 0x2000003bff3c7230 */ /* 0x000fc40000004100 */
[----:B------:R-:W-:Y:S02]  /*14d10*/  HADD2.F32 R35, -RZ, R52.H0_H0 ;  /* 0x20000034ff237230 */ /* 0x000fe40000004100 */
        /* <DEDUP_REMOVED lines=35> */
[----:B------:R-:W-:Y:S01]  /*14f50*/  F2FP.SATFINITE.E4M3.F32.PACK_AB_MERGE_C R25, R24, R25, R31 ;  /* 0x000000191819723e */ /* 0x000fe2000480701f */
[----:B------:R-:W-:Y:S02]  /*14f60*/  HADD2.F32 R62, -RZ, R61.H0_H0 ;  /* 0x2000003dff3e7230 */ /* 0x000fe40000004100 */
        /* <DEDUP_REMOVED lines=10> */
[----:B------:R-:W-:Y:S01]  /*15010*/  F2FP.F16.E4M3.UNPACK_B R60, R45 ;  /* 0x0000002dff3c723e */ /* 0x000fe200020006ff */
[----:B------:R-:W-:Y:S01]  /*15020*/  FFMA.FTZ R57, R57, R62, R65 ;  /* 0x0000003e39397223 */ /* 0x000fe20000010041 */
[----:B------:R-:W-:Y:S02]  /*15030*/  HADD2.F32 R62, -RZ, R61.H1_H1 ;  /* 0x3000003dff3e7230 */ /* 0x000fe40000004100 */
[C---:B------:R-:W-:Y:S01]  /*15040*/  FFMA.FTZ R55, R54.reuse, R59, -R67 ;  /* 0x0000003b36377223 */ /* 0x040fe20000010843 */
[----:B------:R-:W-:Y:S01]  /*15050*/  HADD2.F32 R59, -RZ, R58.H1_H1 ;  /* 0x3000003aff3b7230 */ /* 0x000fe20000004100 */
[----:B------:R-:W-:Y:S01]  /*15060*/  F2FP.F16.E4M3.UNPACK_B R58, R44 ;  /* 0x0000002cff3a723e */ /* 0x000fe200020006ff */
[----:B------:R-:W-:Y:S02]  /*15070*/  HADD2.F32 R46, -RZ, R46.H1_H1 ;  /* 0x3000002eff2e7230 */ /* 0x000fe40000004100 */
[C---:B------:R-:W-:Y:S01]  /*15080*/  FMUL.FTZ R45, R49.reuse, R62 ;  /* 0x0000003e312d7220 */ /* 0x040fe20000410000 */
[----:B------:R-:W-:Y:S01]  /*15090*/  FFMA.FTZ R54, R54, R63, R64 ;  /* 0x0000003f36367223 */ /* 0x000fe20000010040 */
[----:B------:R-:W-:Y:S01]  /*150a0*/  FMUL.FTZ R63, R49, R59 ;  /* 0x0000003b313f7220 */ /* 0x000fe20000410000 */
[----:B------:R-:W-:-:S02]  /*150b0*/  HADD2.F32 R61, -RZ, R60.H0_H0 ;  /* 0x2000003cff3d7230 */ /* 0x000fc40000004100 */
[C---:B------:R-:W-:Y:S01]  /*150c0*/  FFMA.FTZ R45, R46.reuse, R59, -R45 ;  /* 0x0000003b2e2d7223 */ /* 0x040fe2000001082d */
[----:B------:R-:W-:Y:S02]  /*150d0*/  HADD2.F32 R49, -RZ, R33.H0_H0 ;  /* 0x20000021ff317230 */ /* 0x000fe40000004100 */
[----:B------:R-:W-:Y:S01]  /*150e0*/  FFMA.FTZ R64, R46, R62, R63 ;  /* 0x0000003e2e407223 */ /* 0x000fe2000001003f */
[----:B------:R-:W-:Y:S02]  /*150f0*/  HADD2.F32 R59, -RZ, R58.H0_H0 ;  /* 0x2000003aff3b7230 */ /* 0x000fe40000004100 */
[----:B------:R-:W-:Y:S02]  /*15100*/  HADD2.F32 R44, -RZ, R27.H0_H0 ;  /* 0x2000001bff2c7230 */ /* 0x000fe40000004100 */
[C---:B------:R-:W-:Y:S01]  /*15110*/  FMUL.FTZ R63, R49.reuse, R61 ;  /* 0x0000003d313f7220 */ /* 0x040fe20000410000 */
        /* <DEDUP_REMOVED lines=10> */
[-C--:B------:R-:W-:Y:S01]  /*151c0*/  FMUL.FTZ R63, R46, R58.reuse ;  /* 0x0000003a2e3f7220 */ /* 0x080fe20000410000 */
[----:B------:R-:W-:Y:S01]  /*151d0*/  FFMA.FTZ R62, R27, R58, -R62 ;  /* 0x0000003a1b3e7223 */ /* 0x000fe2000001083e */
[----:B------:R-:W-:Y:S01]  /*151e0*/  HADD2.F32 R58, -RZ, R59.H0_H0 ;  /* 0x2000003bff3a7230 */ /* 0x000fe20000004100 */
[----:B------:R-:W-:Y:S01]  /*151f0*/  F2FP.F16.E4M3.UNPACK_B R4, R4 ;  /* 0x00000004ff04723e */ /* 0x000fe200020006ff */
        /* <DEDUP_REMOVED lines=8> */
[----:B------:R-:W-:Y:S01]  /*15280*/  HADD2.F32 R49, -RZ, R49.H1_H1 ;  /* 0x30000031ff317230 */ /* 0x000fe20000004100 */
[----:B------:R-:W-:Y:S01]  /*15290*/  F2FP.SATFINITE.E4M3.F32.PACK_AB_MERGE_C R57, R64, R57, RZ ;  /* 0x000000394039723e */ /* 0x000fe200048070ff */
[----:B------:R-:W-:-:S02]  /*152a0*/  HADD2.F32 R27, -RZ, R26.H0_H0 ;  /* 0x2000001aff1b7230 */ /* 0x000fc40000004100 */
[C---:B------:R-:W-:Y:S01]  /*152b0*/  FMUL.FTZ R63, R34.reuse, R59 ;  /* 0x0000003b223f7220 */ /* 0x040fe20000410000 */
[----:B------:R-:W-:Y:S02]  /*152c0*/  HADD2.F32 R26, -RZ, R26.H1_H1 ;  /* 0x3000001aff1a7230 */ /* 0x000fe40000004100 */
[----:B------:R-:W-:Y:S01]  /*152d0*/  FMUL.FTZ R34, R34, R49 ;  /* 0x0000003122227220 */ /* 0x000fe20000410000 */
[----:B------:R-:W-:Y:S01]  /*152e0*/  F2FP.SATFINITE.E4M3.F32.PACK_AB_MERGE_C R24, R60, R61, R57 ;  /* 0x0000003d3c18723e */ /* 0x000fe20004807039 */
[C---:B------:R-:W-:Y:S01]  /*152f0*/  FFMA.FTZ R66, R27.reuse, R46, -R66 ;  /* 0x0000002e1b427223 */ /* 0x040fe20000010842 */
[----:B------:R-:W-:Y:S01]  /*15300*/  FFMA.FTZ R58, R27, R58, R44 ;  /* 0x0000003a1b3a7223 */ /* 0x000fe2000001002c */
[C---:B------:R-:W-:Y:S01]  /*15310*/  FFMA.FTZ R63, R26.reuse, R49, -R63 ;  /* 0x000000311a3f7223 */ /* 0x040fe2000001083f */
[----:B------:R-:W-:Y:S01]  /*15320*/  FFMA.FTZ R65, R26, R59, R34 ;  /* 0x0000003b1a417223 */ /* 0x000fe20000010022 */
[----:B------:R-:W-:Y:S02]  /*15330*/  HADD2.F32 R49, -RZ, R4.H0_H0 ;  /* 0x20000004ff317230 */ /* 0x000fe40000004100 */
[----:B------:R-:W-:Y:S01]  /*15340*/  HADD2.F32 R26, -RZ, R7.H0_H0 ;  /* 0x20000007ff1a7230 */ /* 0x000fe20000004100 */
[----:B------:R-:W-:Y:S01]  /*15350*/  F2FP.SATFINITE.E4M3.F32.PACK_AB_MERGE_C R63, R63, R66, RZ ;  /* 0x000000423f3f723e */ /* 0x000fe200048070ff */
[----:B------:R-:W-:Y:S01]  /*15360*/  HADD2.F32 R27, -RZ, R28.H0_H0 ;  /* 0x2000001cff1b7230 */ /* 0x000fe20000004100 */
[----:B------:R-:W-:Y:S01]  /*15370*/  F2FP.SATFINITE.E4M3.F32.PACK_AB_MERGE_C R58, R65, R58, RZ ;  /* 0x0000003a413a723e */ /* 0x000fe200048070ff */
[----:B------:R-:W-:-:S02]  /*15380*/  HADD2.F32 R34, -RZ, R4.H1_H1 ;  /* 0x30000004ff227230 */ /* 0x000fc40000004100 */
[C---:B------:R-:W-:Y:S01]  /*15390*/  FMUL.FTZ R59, R26.reuse, R49 ;  /* 0x000000311a3b7220 */ /* 0x040fe20000410000 */
[----:B------:R-:W-:Y:S02]  /*153a0*/  HADD2.F32 R7, -RZ, R7.H1_H1 ;  /* 0x30000007ff077230 */ /* 0x000fe40000004100 */
[----:B------:R-:W-:Y:S01]  /*153b0*/  FMUL.FTZ R26, R26, R27 ;  /* 0x0000001b1a1a7220 */ /* 0x000fe20000410000 */
[----:B------:R-:W-:Y:S02]  /*153c0*/  HADD2.F32 R28, -RZ, R28.H1_H1 ;  /* 0x3000001cff1c7230 */ /* 0x000fe40000004100 */
        /* <DEDUP_REMOVED lines=20> */
.L_x_3220:
[----:B------:R-:W-:Y:S05]  /*15510*/  BSYNC B1 ;  /* 0x0000000000017941 */ /* 0x000fea0003800000 */
.L_x_3219:
[----:B------:R-:W-:Y:S04]  /*15520*/  BSSY B1, `(.L_x_3221) ;  /* 0x0000109000017945 */ /* 0x000fe80003800000 */
[----:B------:R-:W-:Y:S05]  /*15530*/  @P1 BRA `(.L_x_3222) ;  /* 0x00000010001c1947 */ /* 0x000fea0003800000 */
[----:B-----5:R-:W3:Y:S04]  /*15540*/  LDL R29, [R1+0x80] ;  /* 0x00008000011d7983 */ /* 0x020ee80000100800 */
[----:B------:R-:W4:Y:S01]  /*15550*/  LDL R61, [R1+0x1b8] ;  /* 0x0001b800013d7983 */ /* 0x000f220000100800 */
[----:B--2---:R-:W-:Y:S01]  /*15560*/  SHF.R.U32.HI R4, RZ, 0x8, R20 ;  /* 0x00000008ff047819 */ /* 0x004fe20000011614 */
[----:B------:R-:W-:Y:S01]  /*15570*/  VIADD R31, R219, 0x40 ;  /* 0x00000040db1f7836 */ /* 0x000fe20000000000 */
[----:B------:R-:W-:Y:S02]  /*15580*/  LOP3.LUT R5, R20, 0xff, RZ, 0xc0, !PT ;  /* 0x000000ff14057812 */ /* 0x000fe400078ec0ff */
[----:B------:R-:W-:Y:S02]  /*15590*/  LOP3.LUT R4, R4, 0xff, RZ, 0xc0, !PT ;  /* 0x000000ff04047812 */ /* 0x000fe400078ec0ff */
[----:B-1----:R-:W-:-:S02]  /*155a0*/  LEA.HI R25, R3, R0, RZ, 0x1c ;  /* 0x0000000003197211 */ /* 0x002fc400078fe0ff */
[----:B------:R-:W-:Y:S02]  /*155b0*/  SHF.L.U32 R31, R31, 0x7, RZ ;  /* 0x000000071f1f7819 */ /* 0x000fe400000006ff */
[----:B------:R-:W-:Y:S01]  /*155c0*/  PRMT R30, R4, 0x7604, R5 ;  /* 0x00007604041e7816 */ /* 0x000fe20000000005 */
[----:B------:R-:W-:Y:S01]  /*155d0*/  IMAD.SHL.U32 R27, R25, 0x10, RZ ;  /* 0x00000010191b7824 */ /* 0x000fe200078e00ff */
[----:B------:R-:W-:Y:S02]  /*155e0*/  SHF.R.U32.HI R4, RZ, 0x8, R38 ;  /* 0x00000008ff047819 */ /* 0x000fe40000011626 */
[----:B------:R-:W-:Y:S02]  /*155f0*/  LOP3.LUT R31, R31, 0x380, RZ, 0xc0, !PT ;  /* 0x000003801f1f7812 */ /* 0x000fe400078ec0ff */
[----:B------:R-:W-:Y:S02]  /*15600*/  LOP3.LUT R5, R4, 0xff, RZ, 0xc0, !PT ;  /* 0x000000ff04057812 */ /* 0x000fe400078ec0ff */
[----:B------:R-:W-:Y:S01]  /*15610*/  LOP3.LUT R4, R31, 0x70, R27, 0xf8, !PT ;  /* 0x000000701f047812 */ /* 0x000fe200078ef81b */
[----:B------:R-:W-:Y:S01]  /*15620*/  VIADD R31, R219, 0x40 ;  /* 0x00000040db1f7836 */ /* 0x000fe20000000000 */
[----:B------:R-:W-:-:S02]  /*15630*/  SHF.R.U32.HI R6, RZ, 0x8, R21 ;  /* 0x00000008ff067819 */ /* 0x000fc40000011615 */
[----:B------:R-:W-:Y:S01]  /*15640*/  SHF.R.S32.HI R26, RZ, 0x1f, R25 ;  /* 0x0000001fff1a7819 */ /* 0x000fe20000011419 */
[----:B------:R-:W-:Y:S01]  /*15650*/  IMAD.SHL.U32 R31, R31, 0x80, RZ ;  /* 0x000000801f1f7824 */ /* 0x000fe200078e00ff */
[----:B------:R-:W-:Y:S02]  /*15660*/  LOP3.LUT R7, R21, 0xff, RZ, 0xc0, !PT ;  /* 0x000000ff15077812 */ /* 0x000fe400078ec0ff */
[----:B------:R-:W-:Y:S02]  /*15670*/  LOP3.LUT R6, R6, 0xff, RZ, 0xc0, !PT ;  /* 0x000000ff06067812 */ /* 0x000fe400078ec0ff */
[----:B------:R-:W-:Y:S02]  /*15680*/  LEA.HI R28, R26, R25, RZ, 0x3 ;  /* 0x000000191a1c7211 */ /* 0x000fe400078f18ff */
[----:B------:R-:W-:Y:S02]  /*15690*/  LOP3.LUT R31, R31, 0x380, RZ, 0xc0, !PT ;  /* 0x000003801f1f7812 */ /* 0x000fe400078ec0ff */
[----:B------:R-:W-:Y:S01]  /*156a0*/  PRMT R32, R6, 0x7604, R7 ;  /* 0x0000760406207816 */ /* 0x000fe20000000007 */
[----:B------:R-:W-:Y:S01]  /*156b0*/  IMAD.SHL.U32 R28, R28, 0x800, RZ ;  /* 0x000008001c1c7824 */ /* 0x000fe200078e00ff */
[----:B------:R-:W-:-:S02]  /*156c0*/  SHF.R.U32.HI R7, RZ, 0x8, R39 ;  /* 0x00000008ff077819 */ /* 0x000fc40000011627 */
[----:B------:R-:W-:Y:S02]  /*156d0*/  SHF.R.U32.HI R25, RZ, 0x8, R40 ;  /* 0x00000008ff197819 */ /* 0x000fe40000011628 */
[----:B------:R-:W-:Y:S02]  /*156e0*/  SHF.R.U32.HI R31, RZ, 0x3, R31 ;  /* 0x00000003ff1f7819 */ /* 0x000fe4000001161f */
[----:B0-----:R-:W-:Y:S02]  /*156f0*/  LOP3.LUT R24, R39, 0xff, RZ, 0xc0, !PT ;  /* 0x000000ff27187812 */ /* 0x001fe400078ec0ff */
[----:B------:R-:W-:Y:S02]  /*15700*/  LOP3.LUT R26, R40, 0xff, RZ, 0xc0, !PT ;  /* 0x000000ff281a7812 */ /* 0x000fe400078ec0ff */
[----:B------:R-:W-:Y:S02]  /*15710*/  LOP3.LUT R7, R7, 0xff, RZ, 0xc0, !PT ;  /* 0x000000ff07077812 */ /* 0x000fe400078ec0ff */
[----:B------:R-:W-:-:S02]  /*15720*/  LOP3.LUT R25, R25, 0xff, RZ, 0xc0, !PT ;  /* 0x000000ff19197812 */ /* 0x000fc400078ec0ff */
[----:B------:R-:W-:Y:S02]  /*15730*/  LOP3.LUT R4, R4, R31, RZ, 0x3c, !PT ;  /* 0x0000001f04047212 */ /* 0x000fe400078e3cff */
[----:B------:R-:W-:Y:S02]  /*15740*/  LOP3.LUT R27, R28, 0xffffc000, RZ, 0xc0, !PT ;  /* 0xffffc0001c1b7812 */ /* 0x000fe400078ec0ff */
        /* <DEDUP_REMOVED lines=10> */
[----:B------:R-:W-:Y:S02]  /*157f0*/  SHF.R.U32.HI R31, RZ, 0x10, R21 ;  /* 0x00000010ff1f7819 */ /* 0x000fe40000011615 */
[----:B------:R-:W-:Y:S02]  /*15800*/  LOP3.LUT R46, R43, 0xff, RZ, 0xc0, !PT ;  /* 0x000000ff2b2e7812 */ /* 0x000fe400078ec0ff */
[----:B------:R-:W-:Y:S02]  /*15810*/  SHF.R.U32.HI R33, RZ, 0x10, R38 ;  /* 0x00000010ff217819 */ /* 0x000fe40000011626 */
[----:B------:R-:W-:Y:S02]  /*15820*/  LOP3.LUT R31, R31, 0xff, RZ, 0xc0, !PT ;  /* 0x000000ff1f1f7812 */ /* 0x000fe400078ec0ff */
[----:B------:R-:W-:Y:S02]  /*15830*/  LOP3.LUT R33, R33, 0xff, RZ, 0xc0, !PT ;  /* 0x000000ff21217812 */ /* 0x000fe400078ec0ff */
[----:B------:R-:W-:-:S02]  /*15840*/  PRMT R31, R31, 0x7054, R32 ;  /* 0x000070541f1f7816 */ /* 0x000fc40000000020 */
[----:B------:R-:W-:Y:S02]  /*15850*/  SHF.R.U32.HI R32, RZ, 0x10, R41 ;  /* 0x00000010ff207819 */ /* 0x000fe40000011629 */
[----:B------:R-:W-:Y:S02]  /*15860*/  PRMT R33, R33, 0x7054, R34 ;  /* 0x0000705421217816 */ /* 0x000fe40000000022 */
[----:B------:R-:W-:Y:S02]  /*15870*/  SHF.R.U32.HI R34, RZ, 0x10, R42 ;  /* 0x00000010ff227819 */ /* 0x000fe4000001162a */
[----:B------:R-:W-:Y:S02]  /*15880*/  LOP3.LUT R32, R32, 0xff, RZ, 0xc0, !PT ;  /* 0x000000ff20207812 */ /* 0x000fe400078ec0ff */
[----:B------:R-:W-:Y:S02]  /*15890*/  LOP3.LUT R34, R34, 0xff, RZ, 0xc0, !PT ;  /* 0x000000ff22227812 */ /* 0x000fe400078ec0ff */
[----:B------:R-:W-:-:S02]  /*158a0*/  PRMT R47, R32, 0x7054, R45 ;  /* 0x00007054202f7816 */ /* 0x000fc4000000002d */
[----:B------:R-:W-:Y:S02]  /*158b0*/  SHF.R.U32.HI R35, RZ, 0x10, R39 ;  /* 0x00000010ff237819 */ /* 0x000fe40000011627 */
[----:B------:R-:W-:Y:S02]  /*158c0*/  LOP3.LUT R50, R47, 0xff000000, R41, 0xf8, !PT ;  /* 0xff0000002f327812 */ /* 0x000fe400078ef829 */
[----:B------:R-:W-:Y:S02]  /*158d0*/  LOP3.LUT R45, R31, 0xff000000, R21, 0xf8, !PT ;  /* 0xff0000001f2d7812 */ /* 0x000fe400078ef815 */
[----:B------:R-:W-:-:S04]  /*158e0*/  LOP3.LUT R35, R35, 0xff, RZ, 0xc0, !PT ;  /* 0x000000ff23237812 */ /* 0x000fc800078ec0ff */
[----:B------:R-:W-:Y:S02]  /*158f0*/  PRMT R35, R35, 0x7054, R44 ;  /* 0x0000705423237816 */ /* 0x000fe4000000002c */
[----:B------:R-:W-:-:S04]  /*15900*/  SHF.R.U32.HI R44, RZ, 0x10, R43 ;  /* 0x00000010ff2c7819 */ /* 0x000fc8000001162b */
[----:B------:R-:W-:Y:S02]  /*15910*/  LOP3.LUT R44, R44, 0xff, RZ, 0xc0, !PT ;  /* 0x000000ff2c2c7812 */ /* 0x000fe400078ec0ff */
[----:B---3--:R-:W-:Y:S02]  /*15920*/  IADD3 R28, R4, R27, R29 ;  /* 0x0000001b041c7210 */ /* 0x008fe40007ffe01d */
[----:B------:R-:W-:Y:S01]  /*15930*/  LOP3.LUT R27, R42, 0xff, RZ, 0xc0, !PT ;  /* 0x000000ff2a1b7812 */ /* 0x000fe200078ec0ff */
[----:B----4-:R-:W0:Y:S02]  /*15940*/  LDS.128 R4, [R61+0x20400] ;  /* 0x020400003d047984 */ /* 0x010e240000000c00 */
[----:B------:R-:W-:Y:S01]  /*15950*/  IMAD.IADD R28, R23, 0x1, R28 ;  /* 0x00000001171c7824 */ /* 0x000fe200078e021c */
[----:B------:R-:W-:Y:S02]  /*15960*/  PRMT R49, R26, 0x7604, R27 ;  /* 0x000076041a317816 */ /* 0x000fe4000000001b */
[----:B------:R-:W-:-:S02]  /*15970*/  SHF.R.U32.HI R29, RZ, 0x8, R43 ;  /* 0x00000008ff1d7819 */ /* 0x000fc4000001162b */
[----:B------:R-:W1:Y:S01]  /*15980*/  LDS.128 R24, [R28+0x20400] ;  /* 0x020400001c187984 */ /* 0x000e620000000c00 */
[----:B------:R-:W-:Y:S02]  /*15990*/  PRMT R51, R34, 0x7054, R49 ;  /* 0x0000705422337816 */ /* 0x000fe40000000031 */
[----:B------:R-:W-:Y:S02]  /*159a0*/  LOP3.LUT R29, R29, 0xff, RZ, 0xc0, !PT ;  /* 0x000000ff1d1d7812 */ /* 0x000fe400078ec0ff */
[----:B------:R-:W-:Y:S02]  /*159b0*/  LOP3.LUT R21, R51, 0xff000000, R42, 0xf8, !PT ;  /* 0xff00000033157812 */ /* 0x000fe400078ef82a */
[----:B------:R-:W-:Y:S02]  /*159c0*/  PRMT R53, R29, 0x7604, R46 ;  /* 0x000076041d357816 */ /* 0x000fe4000000002e */
[----:B------:R-:W-:Y:S02]  /*159d0*/  SHF.R.U32.HI R29, RZ, 0x10, R20 ;  /* 0x00000010ff1d7819 */ /* 0x000fe40000011614 */
[----:B------:R-:W-:-:S02]  /*159e0*/  F2FP.F16.E4M3.UNPACK_B R51, R50 ;  /* 0x00000032ff33723e */ /* 0x000fc400020006ff */
[----:B------:R-:W-:Y:S02]  /*159f0*/  LOP3.LUT R29, R29, 0xff, RZ, 0xc0, !PT ;  /* 0x000000ff1d1d7812 */ /* 0x000fe400078ec0ff */
[----:B------:R-:W-:Y:S01]  /*15a00*/  LOP3.LUT R49, R35, 0xff000000, R39, 0xf8, !PT ;  /* 0xff00000023317812 */ /* 0x000fe200078ef827 */
[--C-:B------:R-:W-:Y:S01]  /*15a10*/  HADD2.F32 R52, -RZ, R51.reuse.H0_H0 ;  /* 0x20000033ff347230 */ /* 0x100fe20000004100 */
[----:B------:R-:W-:Y:S01]  /*15a20*/  PRMT R29, R29, 0x7054, R30 ;  /* 0x000070541d1d7816 */ /* 0x000fe2000000001e */
[----:B------:R-:W-:Y:S01]  /*15a30*/  HADD2.F32 R51, -RZ, R51.H1_H1 ;  /* 0x30000033ff337230 */ /* 0x000fe20000004100 */
[----:B------:R-:W-:Y:S02]  /*15a40*/  SHF.R.U32.HI R30, RZ, 0x10, R40 ;  /* 0x00000010ff1e7819 */ /* 0x000fe40000011628 */
[----:B------:R-:W-:Y:S02]  /*15a50*/  LOP3.LUT R29, R29, 0xff000000, R20, 0xf8, !PT ;  /* 0xff0000001d1d7812 */ /* 0x000fe400078ef814 */
[----:B------:R-:W-:-:S02]  /*15a60*/  LOP3.LUT R30, R30, 0xff, RZ, 0xc0, !PT ;  /* 0x000000ff1e1e7812 */ /* 0x000fc400078ec0ff */
[----:B------:R-:W-:Y:S02]  /*15a70*/  LOP3.LUT R20, R33, 0xff000000, R38, 0xf8, !PT ;  /* 0xff00000021147812 */ /* 0x000fe400078ef826 */
[----:B------:R-:W-:Y:S02]  /*15a80*/  PRMT R37, R30, 0x7054, R37 ;  /* 0x000070541e257816 */ /* 0x000fe40000000025 */
[----:B------:R-:W-:Y:S02]  /*15a90*/  F2FP.F16.E4M3.UNPACK_B R50, R50.H1 ;  /* 0x00000032ff32723e */ /* 0x000fe400030006ff */
[----:B------:R-:W-:Y:S02]  /*15aa0*/  LOP3.LUT R31, R37, 0xff000000, R40, 0xf8, !PT ;  /* 0xff000000251f7812 */ /* 0x000fe400078ef828 */
[----:B------:R-:W-:Y:S02]  /*15ab0*/  F2FP.F16.E4M3.UNPACK_B R40, R45 ;  /* 0x0000002dff28723e */ /* 0x000fe400020006ff */
[----:B0-----:R-:W-:-:S02]  /*15ac0*/  F2FP.F16.E4M3.UNPACK_B R32, R5 ;  /* 0x00000005ff20723e */ /* 0x001fc400020006ff */
[----:B------:R-:W-:Y:S01]  /*15ad0*/  F2FP.F16.E4M3.UNPACK_B R37, R5.H1 ;  /* 0x00000005ff25723e */ /* 0x000fe200030006ff */
[----:B------:R-:W-:Y:S01]  /*15ae0*/  HADD2.F32 R48, -RZ, R40.H0_H0 ;  /* 0x20000028ff307230 */ /* 0x000fe20000004100 */
[----:B------:R-:W-:Y:S01]  /*15af0*/  PRMT R53, R44, 0x7054, R53 ;  /* 0x000070542c357816 */ /* 0x000fe20000000035 */
[----:B------:R-:W-:Y:S01]  /*15b00*/  HADD2.F32 R33, -RZ, R32.H0_H0 ;  /* 0x20000020ff217230 */ /* 0x000fe20000004100 */
[-C--:B-1----:R-:W-:Y:S02]  /*15b10*/  F2FP.F16.E4M3.UNPACK_B R38, R25.reuse ;  /* 0x00000019ff26723e */ /* 0x082fe400020006ff */
[-C--:B------:R-:W-:Y:S02]  /*15b20*/  F2FP.F16.E4M3.UNPACK_B R34, R24.reuse ;  /* 0x00000018ff22723e */ /* 0x080fe400020006ff */
[----:B------:R-:W-:Y:S01]  /*15b30*/  F2FP.F16.E4M3.UNPACK_B R41, R24.H1 ;  /* 0x00000018ff29723e */ /* 0x000fe200030006ff */
[--C-:B------:R-:W-:Y:S01]  /*15b40*/  HADD2.F32 R5, -RZ, R38.reuse.H0_H0 ;  /* 0x20000026ff057230 */ /* 0x100fe20000004100 */
[----:B------:R-:W-:Y:S01]  /*15b50*/  F2FP.F16.E4M3.UNPACK_B R39, R25.H1 ;  /* 0x00000019ff27723e */ /* 0x000fe200030006ff */
[----:B------:R-:W-:Y:S01]  /*15b60*/  HADD2.F32 R38, -RZ, R38.H1_H1 ;  /* 0x30000026ff267230 */ /* 0x000fe20000004100 */
[----:B------:R-:W-:-:S02]  /*15b70*/  F2FP.F16.E4M3.UNPACK_B R45, R45.H1 ;  /* 0x0000002dff2d723e */ /* 0x000fc400030006ff */
[C---:B------:R-:W-:Y:S01]  /*15b80*/  FMUL.FTZ R24, R5.reuse, R52 ;  /* 0x0000003405187220 */ /* 0x040fe20000410000 */
[-C--:B------:R-:W-:Y:S01]  /*15b90*/  FMUL.FTZ R25, R5, R48.reuse ;  /* 0x0000003005197220 */ /* 0x080fe20000410000 */
[----:B------:R-:W-:Y:S01]  /*15ba0*/  F2FP.F16.E4M3.UNPACK_B R44, R27 ;  /* 0x0000001bff2c723e */ /* 0x000fe200020006ff */
[----:B------:R-:W-:Y:S01]  /*15bb0*/  FMUL.FTZ R55, R38, R51 ;  /* 0x0000003326377220 */ /* 0x000fe20000410000 */
[----:B------:R-:W-:Y:S01]  /*15bc0*/  F2FP.F16.E4M3.UNPACK_B R47, R27.H1 ;  /* 0x0000001bff2f723e */ /* 0x000fe200030006ff */
[----:B------:R-:W-:Y:S01]  /*15bd0*/  FFMA.FTZ R5, R33, R48, -R24 ;  /* 0x0000003021057223 */ /* 0x000fe20000010818 */
[----:B------:R-:W-:Y:S01]  /*15be0*/  HADD2.F32 R48, -RZ, R50.H0_H0 ;  /* 0x20000032ff307230 */ /* 0x000fe20000004100 */
[----:B------:R-:W-:Y:S01]  /*15bf0*/  LOP3.LUT R53, R53, 0xff000000, R43, 0xf8, !PT ;  /* 0xff00000035357812 */ /* 0x000fe200078ef82b */
[----:B------:R-:W-:Y:S02]  /*15c00*/  HADD2.F32 R27, -RZ, R39.H0_H0 ;  /* 0x20000027ff1b7230 */ /* 0x000fe40000004100 */
[----:B------:R-:W-:Y:S01]  /*15c10*/  FFMA.FTZ R25, R33, R52, R25 ;  /* 0x0000003421197223 */ /* 0x000fe20000010019 */
[----:B------:R-:W-:Y:S01]  /*15c20*/  HADD2.F32 R43, -RZ, R40.H1_H1 ;  /* 0x30000028ff2b7230 */ /* 0x000fe20000004100 */
[----:B------:R-:W-:Y:S01]  /*15c30*/  F2FP.F16.E4M3.UNPACK_B R42, R7 ;  /* 0x00000007ff2a723e */ /* 0x000fe200020006ff */
[----:B------:R-:W-:-:S02]  /*15c40*/  HADD2.F32 R40, -RZ, R45.H0_H0 ;  /* 0x2000002dff287230 */ /* 0x000fc40000004100 */
[C---:B------:R-:W-:Y:S01]  /*15c50*/  FMUL.FTZ R52, R27.reuse, R48 ;  /* 0x000000301b347220 */ /* 0x040fe20000410000 */
[----:B------:R-:W-:Y:S02]  /*15c60*/  HADD2.F32 R33, -RZ, R37.H0_H0 ;  /* 0x20000025ff217230 */ /* 0x000fe40000004100 */
[----:B------:R-:W-:Y:S01]  /*15c70*/  FMUL.FTZ R38, R38, R43 ;  /* 0x0000002b26267220 */ /* 0x000fe20000410000 */
[----:B------:R-:W-:Y:S02]  /*15c80*/  HADD2.F32 R24, -RZ, R32.H1_H1 ;  /* 0x30000020ff187230 */ /* 0x000fe40000004100 */
[-C--:B------:R-:W-:Y:S01]  /*15c90*/  FMUL.FTZ R57, R27, R40.reuse ;  /* 0x000000281b397220 */ /* 0x080fe20000410000 */
[----:B------:R-:W-:Y:S02]  /*15ca0*/  HADD2.F32 R50, -RZ, R50.H1_H1 ;  /* 0x30000032ff327230 */ /* 0x000fe40000004100 */
[C---:B------:R-:W-:Y:S01]  /*15cb0*/  FFMA.FTZ R27, R33.reuse, R40, -R52 ;  /* 0x00000028211b7223 */ /* 0x040fe20000010834 */
[----:B------:R-:W-:Y:S01]  /*15cc0*/  HADD2.F32 R40, -RZ, R45.H1_H1 ;  /* 0x3000002dff287230 */ /* 0x000fe20000004100 */
[----:B------:R-:W-:Y:S01]  /*15cd0*/  F2FP.F16.E4M3.UNPACK_B R52, R53 ;  /* 0x00000035ff34723e */ /* 0x000fe200020006ff */
[----:B------:R-:W-:Y:S01]  /*15ce0*/  HADD2.F32 R39, -RZ, R39.H1_H1 ;  /* 0x30000027ff277230 */ /* 0x000fe20000004100 */
[----:B------:R-:W-:Y:S01]  /*15cf0*/  F2FP.F16.E4M3.UNPACK_B R45, R49 ;  /* 0x00000031ff2d723e */ /* 0x000fe200020006ff */
[C---:B------:R-:W-:Y:S01]  /*15d00*/  FFMA.FTZ R32, R24.reuse, R43, -R55 ;  /* 0x0000002b18207223 */ /* 0x040fe20000010837 */
[----:B------:R-:W-:Y:S01]  /*15d10*/  FFMA.FTZ R24, R24, R51, R38 ;  /* 0x0000003318187223 */ /* 0x000fe20000010026 */
[----:B------:R-:W-:Y:S01]  /*15d20*/  FFMA.FTZ R33, R33, R48, R57 ;  /* 0x0000003021217223 */ /* 0x000fe20000010039 */
        /* <DEDUP_REMOVED lines=13> */
[----:B------:R-:W-:Y:S01]  /*15e00*/  F2FP.F16.E4M3.UNPACK_B R50, R53.H1 ;  /* 0x00000035ff32723e */ /* 0x000fe200030006ff */
[C---:B------:R-:W-:Y:S01]  /*15e10*/  FFMA.FTZ R37, R43.reuse, R51, R58 ;  /* 0x000000332b257223 */ /* 0x040fe2000001003a */
[----:B------:R-:W-:Y:S01]  /*15e20*/  HADD2.F32 R53, -RZ, R52.H1_H1 ;  /* 0x30000034ff357230 */ /* 0x000fe20000004100 */
[----:B------:R-:W-:Y:S01]  /*15e30*/  F2FP.F16.E4M3.UNPACK_B R46, R7.H1 ;  /* 0x00000007ff2e723e */ /* 0x000fe200030006ff */
[----:B------:R-:W-:Y:S02]  /*15e40*/  HADD2.F32 R51, -RZ, R45.H1_H1 ;  /* 0x3000002dff337230 */ /* 0x000fe40000004100 */
[----:B------:R-:W-:Y:S01]  /*15e50*/  FFMA.FTZ R39, R43, R48, -R56 ;  /* 0x000000302b277223 */ /* 0x000fe20000010838 */
[----:B------:R-:W-:Y:S02]  /*15e60*/  HADD2.F32 R42, -RZ, R42.H1_H1 ;  /* 0x3000002aff2a7230 */ /* 0x000fe40000004100 */
[----:B------:R-:W-:Y:S01]  /*15e70*/  FMUL.FTZ R55, R44, R53 ;  /* 0x000000352c377220 */ /* 0x000fe20000410000 */
[----:B------:R-:W-:-:S02]  /*15e80*/  HADD2.F32 R52, -RZ, R50.H0_H0 ;  /* 0x20000032ff347230 */ /* 0x000fc40000004100 */
[-C--:B------:R-:W-:Y:S01]  /*15e90*/  FMUL.FTZ R54, R44, R51.reuse ;  /* 0x000000332c367220 */ /* 0x080fe20000410000 */
[----:B------:R-:W-:Y:S02]  /*15ea0*/  HADD2.F32 R43, -RZ, R47.H0_H0 ;  /* 0x2000002fff2b7230 */ /* 0x000fe40000004100 */
[C---:B------:R-:W-:Y:S01]  /*15eb0*/  FFMA.FTZ R44, R42.reuse, R51, -R55 ;  /* 0x000000332a2c7223 */ /* 0x040fe20000010837 */
[----:B------:R-:W-:Y:S02]  /*15ec0*/  HADD2.F32 R48, -RZ, R49.H0_H0 ;  /* 0x20000031ff307230 */ /* 0x000fe40000004100 */
[----:B------:R-:W-:Y:S01]  /*15ed0*/  FFMA.FTZ R42, R42, R53, R54 ;  /* 0x000000352a2a7223 */ /* 0x000fe20000010036 */
[----:B------:R-:W-:Y:S02]  /*15ee0*/  HADD2.F32 R45, -RZ, R46.H0_H0 ;  /* 0x2000002eff2d7230 */ /* 0x000fe40000004100 */
[C---:B------:R-:W-:Y:S01]  /*15ef0*/  FMUL.FTZ R56, R43.reuse, R52 ;  /* 0x000000342b387220 */ /* 0x040fe20000410000 */
[----:B------:R-:W-:Y:S01]  /*15f00*/  F2FP.F16.E4M3.UNPACK_B R53, R31.H1 ;  /* 0x0000001fff35723e */ /* 0x000fe200030006ff */
[----:B------:R-:W-:Y:S01]  /*15f10*/  FMUL.FTZ R57, R43, R48 ;  /* 0x000000302b397220 */ /* 0x000fe20000410000 */
[----:B------:R-:W-:-:S02]  /*15f20*/  HADD2.F32 R55, -RZ, R50.H1_H1 ;  /* 0x30000032ff377230 */ /* 0x000fc40000004100 */
[C---:B------:R-:W-:Y:S01]  /*15f30*/  FFMA.FTZ R43, R45.reuse, R48, -R56 ;  /* 0x000000302d2b7223 */ /* 0x040fe20000010838 */
[----:B------:R-:W-:Y:S01]  /*15f40*/  F2FP.F16.E4M3.UNPACK_B R35, R4.H1 ;  /* 0x00000004ff23723e */ /* 0x000fe200030006ff */
[----:B------:R-:W-:Y:S01]  /*15f50*/  HADD2.F32 R48, -RZ, R46.H1_H1 ;  /* 0x3000002eff307230 */ /* 0x000fe20000004100 */
[----:B------:R-:W-:Y:S01]  /*15f60*/  F2FP.F16.E4M3.UNPACK_B R50, R29.H1 ;  /* 0x0000001dff32723e */ /* 0x000fe200030006ff */
[----:B------:R-:W-:Y:S02]  /*15f70*/  HADD2.F32 R54, -RZ, R53.H0_H0 ;  /* 0x20000035ff367230 */ /* 0x000fe40000004100 */
[----:B------:R-:W-:Y:S01]  /*15f80*/  FFMA.FTZ R45, R45, R52, R57 ;  /* 0x000000342d2d7223 */ /* 0x000fe20000010039 */
[----:B------:R-:W-:Y:S01]  /*15f90*/  HADD2.F32 R46, -RZ, R41.H0_H0 ;  /* 0x20000029ff2e7230 */ /* 0x000fe20000004100 */
[----:B------:R-:W-:Y:S01]  /*15fa0*/  F2FP.F16.E4M3.UNPACK_B R30, R4 ;  /* 0x00000004ff1e723e */ /* 0x000fe200020006ff */
[----:B------:R-:W-:Y:S01]  /*15fb0*/  HADD2.F32 R52, -RZ, R49.H1_H1 ;  /* 0x30000031ff347230 */ /* 0x000fe20000004100 */
[----:B------:R-:W-:Y:S01]  /*15fc0*/  F2FP.F16.E4M3.UNPACK_B R4, R6 ;  /* 0x00000006ff04723e */ /* 0x000fe200020006ff */
[----:B------:R-:W-:-:S02]  /*15fd0*/  HADD2.F32 R47, -RZ, R47.H1_H1 ;  /* 0x3000002fff2f7230 */ /* 0x000fc40000004100 */
[C---:B------:R-:W-:Y:S01]  /*15fe0*/  FMUL.FTZ R56, R46.reuse, R54 ;  /* 0x000000362e387220 */ /* 0x040fe20000410000 */
[----:B------:R-:W-:Y:S01]  /*15ff0*/  HADD2.F32 R51, -RZ, R50.H0_H0 ;  /* 0x20000032ff337230 */ /* 0x000fe20000004100 */
[----:B------:R-:W-:Y:S01]  /*16000*/  F2FP.F16.E4M3.UNPACK_B R7, R6.H1 ;  /* 0x00000006ff07723e */ /* 0x000fe200030006ff */
[----:B------:R-:W-:Y:S02]  /*16010*/  HADD2.F32 R49, -RZ, R35.H0_H0 ;  /* 0x20000023ff317230 */ /* 0x000fe40000004100 */
[C---:B------:R-:W-:Y:S01]  /*16020*/  FMUL.FTZ R59, R47.reuse, R55 ;  /* 0x000000372f3b7220 */ /* 0x040fe20000410000 */
[----:B------:R-:W-:Y:S01]  /*16030*/  FMUL.FTZ R58, R47, R52 ;  /* 0x000000342f3a7220 */ /* 0x000fe20000410000 */
[----:B------:R-:W-:Y:S02]  /*16040*/  HADD2.F32 R41, -RZ, R41.H1_H1 ;  /* 0x30000029ff297230 */ /* 0x000fe40000004100 */
[-C--:B------:R-:W-:Y:S01]  /*16050*/  FMUL.FTZ R57, R46, R51.reuse ;  /* 0x000000332e397220 */ /* 0x080fe20000410000 */
[----:B------:R-:W-:Y:S01]  /*16060*/  FFMA.FTZ R47, R49, R51, -R56 ;  /* 0x00000033312f7223 */ /* 0x000fe20000010838 */
[----:B------:R-:W-:-:S02]  /*16070*/  HADD2.F32 R56, -RZ, R53.H1_H1 ;  /* 0x30000035ff387230 */ /* 0x000fc40000004100 */
[C---:B------:R-:W-:Y:S01]  /*16080*/  FFMA.FTZ R46, R48.reuse, R52, -R59 ;  /* 0x00000034302e7223 */ /* 0x040fe2000001083b */
[----:B------:R-:W-:Y:S01]  /*16090*/  FFMA.FTZ R48, R48, R55, R58 ;  /* 0x0000003730307223 */ /* 0x000fe2000001003a */
[----:B------:R-:W-:Y:S01]  /*160a0*/  HADD2.F32 R52, -RZ, R50.H1_H1 ;  /* 0x30000032ff347230 */ /* 0x000fe20000004100 */
[----:B------:R-:W-:Y:S01]  /*160b0*/  F2FP.F16.E4M3.UNPACK_B R51, R31 ;  /* 0x0000001fff33723e */ /* 0x000fe200020006ff */
[----:B------:R-:W-:Y:S01]  /*160c0*/  HADD2.F32 R35, -RZ, R35.H1_H1 ;  /* 0x30000023ff237230 */ /* 0x000fe20000004100 */
[----:B------:R-:W-:Y:S01]  /*160d0*/  F2FP.F16.E4M3.UNPACK_B R50, R29 ;  /* 0x0000001dff32723e */ /* 0x000fe200020006ff */
[----:B------:R-:W-:Y:S01]  /*160e0*/  FMUL.FTZ R58, R41, R56 ;  /* 0x00000038293a7220 */ /* 0x000fe20000410000 */
[----:B------:R-:W-:Y:S01]  /*160f0*/  FFMA.FTZ R49, R49, R54, R57 ;  /* 0x0000003631317223 */ /* 0x000fe20000010039 */
[-C--:B------:R-:W-:Y:S01]  /*16100*/  FMUL.FTZ R41, R41, R52.reuse ;  /* 0x0000003429297220 */ /* 0x080fe20000410000 */
[----:B------:R-:W-:Y:S02]  /*16110*/  HADD2.F32 R54, -RZ, R51.H0_H0 ;  /* 0x20000033ff367230 */ /* 0x000fe40000004100 */
        /* <DEDUP_REMOVED lines=10> */
[----:B------:R-:W-:Y:S01]  /*161c0*/  F2FP.F16.E4M3.UNPACK_B R26, R26.H1 ;  /* 0x0000001aff1a723e */ /* 0x000fe200030006ff */
[----:B------:R-:W-:Y:S01]  /*161d0*/  HADD2.F32 R31, -RZ, R50.H1_H1 ;  /* 0x30000032ff1f7230 */ /* 0x000fe20000004100 */
[----:B------:R-:W-:Y:S01]  /*161e0*/  F2FP.F16.E4M3.UNPACK_B R35, R21.H1 ;  /* 0x00000015ff23723e */ /* 0x000fe200030006ff */
[----:B------:R-:W-:-:S02]  /*161f0*/  HADD2.F32 R30, -RZ, R30.H1_H1 ;  /* 0x3000001eff1e7230 */ /* 0x000fc40000004100 */
[C---:B------:R-:W-:Y:S01]  /*16200*/  FMUL.FTZ R41, R34.reuse, R51 ;  /* 0x0000003322297220 */ /* 0x040fe20000410000 */
[C---:B------:R-:W-:Y:S01]  /*16210*/  FFMA.FTZ R56, R29.reuse, R52, -R56 ;  /* 0x000000341d387223 */ /* 0x040fe20000010838 */
[----:B------:R-:W-:Y:S01]  /*16220*/  FFMA.FTZ R58, R29, R54, R58 ;  /* 0x000000361d3a7223 */ /* 0x000fe2000001003a */
[-C--:B------:R-:W-:Y:S01]  /*16230*/  F2FP.F16.E4M3.UNPACK_B R29, R20.reuse.H1 ;  /* 0x00000014ff1d723e */ /* 0x080fe200030006ff */
[-C--:B------:R-:W-:Y:S01]  /*16240*/  FMUL.FTZ R34, R34, R31.reuse ;  /* 0x0000001f22227220 */ /* 0x080fe20000410000 */
[C---:B------:R-:W-:Y:S01]  /*16250*/  FFMA.FTZ R41, R30.reuse, R31, -R41 ;  /* 0x0000001f1e297223 */ /* 0x040fe20000010829 */
[----:B------:R-:W-:Y:S01]  /*16260*/  HADD2.F32 R50, -RZ, R35.H0_H0 ;  /* 0x20000023ff327230 */ /* 0x000fe20000004100 */
[----:B------:R-:W-:Y:S01]  /*16270*/  F2FP.F16.E4M3.UNPACK_B R20, R20 ;  /* 0x00000014ff14723e */ /* 0x000fe200020006ff */
[----:B------:R-:W-:Y:S02]  /*16280*/  HADD2.F32 R31, -RZ, R26.H0_H0 ;  /* 0x2000001aff1f7230 */ /* 0x000fe40000004100 */
[----:B------:R-:W-:Y:S01]  /*16290*/  FFMA.FTZ R51, R30, R51, R34 ;  /* 0x000000331e337223 */ /* 0x000fe20000010022 */
[--C-:B------:R-:W-:Y:S01]  /*162a0*/  HADD2.F32 R30, -RZ, R29.reuse.H0_H0 ;  /* 0x2000001dff1e7230 */ /* 0x100fe20000004100 */
[----:B------:R-:W-:Y:S01]  /*162b0*/  F2FP.SATFINITE.E4M3.F32.PACK_AB_MERGE_C R27, R38, R27, RZ ;  /* 0x0000001b261b723e */ /* 0x000fe200048070ff */
[----:B------:R-:W-:-:S02]  /*162c0*/  HADD2.F32 R34, -RZ, R29.H1_H1 ;  /* 0x3000001dff227230 */ /* 0x000fc40000004100 */
[C---:B------:R-:W-:Y:S01]  /*162d0*/  FMUL.FTZ R52, R31.reuse, R50 ;  /* 0x000000321f347220 */ /* 0x040fe20000410000 */
[----:B------:R-:W-:Y:S02]  /*162e0*/  HADD2.F32 R29, -RZ, R7.H0_H0 ;  /* 0x20000007ff1d7230 */ /* 0x000fe40000004100 */
[-C--:B------:R-:W-:Y:S01]  /*162f0*/  FMUL.FTZ R54, R31, R30.reuse ;  /* 0x0000001e1f367220 */ /* 0x080fe20000410000 */
[----:B------:R-:W-:Y:S01]  /*16300*/  HADD2.F32 R35, -RZ, R35.H1_H1 ;  /* 0x30000023ff237230 */ /* 0x000fe20000004100 */
[----:B------:R-:W-:Y:S01]  /*16310*/  F2FP.SATFINITE.E4M3.F32.PACK_AB_MERGE_C R33, R40, R33, RZ ;  /* 0x000000212821723e */ /* 0x000fe200048070ff */
[----:B------:R-:W-:Y:S02]  /*16320*/  HADD2.F32 R26, -RZ, R26.H1_H1 ;  /* 0x3000001aff1a7230 */ /* 0x000fe40000004100 */
[C---:B------:R-:W-:Y:S01]  /*16330*/  FFMA.FTZ R52, R29.reuse, R30, -R52 ;  /* 0x0000001e1d347223 */ /* 0x040fe20000010834 */
[----:B------:R-:W-:Y:S02]  /*16340*/  HADD2.F32 R7, -RZ, R7.H1_H1 ;  /* 0x30000007ff077230 */ /* 0x000fe40000004100 */
[----:B------:R-:W-:Y:S01]  /*16350*/  FFMA.FTZ R54, R29, R50, R54 ;  /* 0x000000321d367223 */ /* 0x000fe20000010036 */
[----:B------:R-:W-:-:S02]  /*16360*/  HADD2.F32 R29, -RZ, R20.H1_H1 ;  /* 0x30000014ff1d7230 */ /* 0x000fc40000004100 */
[C---:B------:R-:W-:Y:S01]  /*16370*/  FMUL.FTZ R30, R26.reuse, R35 ;  /* 0x000000231a1e7220 */ /* 0x040fe20000410000 */
[-C--:B------:R-:W-:Y:S01]  /*16380*/  FMUL.FTZ R64, R26, R34.reuse ;  /* 0x000000221a407220 */ /* 0x080fe20000410000 */
[----:B------:R-:W-:Y:S01]  /*16390*/  F2FP.F16.E4M3.UNPACK_B R26, R21 ;  /* 0x00000015ff1a723e */ /* 0x000fe200020006ff */
[----:B------:R-:W-:Y:S02]  /*163a0*/  HADD2.F32 R21, -RZ, R20.H0_H0 ;  /* 0x20000014ff157230 */ /* 0x000fe40000004100 */
[C---:B------:R-:W-:Y:S01]  /*163b0*/  FFMA.FTZ R55, R7.reuse, R34, -R30 ;  /* 0x0000002207377223 */ /* 0x040fe2000001081e */
[----:B------:R-:W-:Y:S01]  /*163c0*/  FFMA.FTZ R57, R7, R35, R64 ;  /* 0x0000002307397223 */ /* 0x000fe20000010040 */
[----:B------:R-:W-:Y:S01]  /*163d0*/  HADD2.F32 R7, -RZ, R6.H0_H0 ;  /* 0x20000006ff077230 */ /* 0x000fe20000004100 */
[----:B------:R-:W-:Y:S01]  /*163e0*/  F2FP.SATFINITE.E4M3.F32.PACK_AB_MERGE_C R45, R48, R45, RZ ;  /* 0x0000002d302d723e */ /* 0x000fe200048070ff */
[--C-:B------:R-:W-:Y:S01]  /*163f0*/  HADD2.F32 R30, -RZ, R26.reuse.H0_H0 ;  /* 0x2000001aff1e7230 */ /* 0x100fe20000004100 */
[----:B------:R-:W-:Y:S01]  /*16400*/  F2FP.SATFINITE.E4M3.F32.PACK_AB_MERGE_C R52, R55, R52, RZ ;  /* 0x000000343734723e */ /* 0x000fe200048070ff */
[----:B------:R-:W-:Y:S01]  /*16410*/  HADD2.F32 R31, -RZ, R26.H1_H1 ;  /* 0x3000001aff1f7230 */ /* 0x000fe20000004100 */
[----:B------:R-:W-:Y:S01]  /*16420*/  F2FP.SATFINITE.E4M3.F32.PACK_AB_MERGE_C R49, R62, R49, RZ ;  /* 0x000000313e31723e */ /* 0x000fe200048070ff */
[----:B------:R-:W-:-:S02]  /*16430*/  HADD2.F32 R20, -RZ, R6.H1_H1 ;  /* 0x30000006ff147230 */ /* 0x000fc40000004100 */
[CC--:B------:R-:W-:Y:S01]  /*16440*/  FMUL.FTZ R35, R7.reuse, R30.reuse ;  /* 0x0000001e07237220 */ /* 0x0c0fe20000410000 */
[--C-:B------:R-:W-:Y:S02]  /*16450*/  HADD2.F32 R6, -RZ, R4.reuse.H0_H0 ;  /* 0x20000004ff067230 */ /* 0x100fe40000004100 */
[----:B------:R-:W-:Y:S01]  /*16460*/  FMUL.FTZ R7, R7, R21 ;  /* 0x0000001507077220 */ /* 0x000fe20000410000 */
[----:B------:R-:W-:Y:S02]  /*16470*/  HADD2.F32 R4, -RZ, R4.H1_H1 ;  /* 0x30000004ff047230 */ /* 0x000fe40000004100 */
[C---:B------:R-:W-:Y:S01]  /*16480*/  FMUL.FTZ R53, R20.reuse, R31 ;  /* 0x0000001f14357220 */ /* 0x040fe20000410000 */
        /* <DEDUP_REMOVED lines=13> */
[----:B------:R-:W-:Y:S02]  /*16560*/  F2FP.SATFINITE.E4M3.F32.PACK_AB_MERGE_C R27, R42, R37, R45 ;  /* 0x000000252a1b723e */ /* 0x000fe4000480702d */
[----:B------:R-:W-:Y:S01]  /*16570*/  F2FP.SATFINITE.E4M3.F32.PACK_AB_MERGE_C R24, R51, R58, R49 ;  /* 0x0000003a3318723e */ /* 0x000fe20004807031 */
[----:B------:R3:W-:Y:S01]  /*16580*/  STS.128 [R61+0x20400], R4 ;  /* 0x020400043d007388 */ /* 0x0007e20000000c00 */
[----:B------:R-:W-:-:S05]  /*16590*/  F2FP.SATFINITE.E4M3.F32.PACK_AB_MERGE_C R26, R31, R26, R54 ;  /* 0x0000001a1f1a723e */ /* 0x000fca0004807036 */
[----:B------:R3:W-:Y:S02]  /*165a0*/  STS.128 [R28+0x20400], R24 ;  /* 0x020400181c007388 */ /* 0x0007e40000000c00 */
.L_x_3222:
[----:B------:R-:W-:Y:S05]  /*165b0*/  BSYNC B1 ;  /* 0x0000000000017941 */ /* 0x000fea0003800000 */
.L_x_3221:
[----:B------:R-:W-:Y:S05]  /*165c0*/  @P0 BRA `(.L_x_3206) ;  /* 0x0000000c00fc0947 */ /* 0x000fea0003800000 */
[----:B-123--:R-:W2:Y:S04]  /*165d0*/  LDL R25, [R1+0x7c] ;  /* 0x00007c0001197983 */ /* 0x00eea80000100800 */
[----:B------:R-:W3:Y:S01]  /*165e0*/  LDL R47, [R1+0x1b4] ;  /* 0x0001b400012f7983 */ /* 0x000ee20000100800 */
[----:B------:R-:W-:Y:S01]  /*165f0*/  LEA.HI R21, R3, R0, RZ, 0x1c ;  /* 0x0000000003157211 */ /* 0x000fe200078fe0ff */
[----:B------:R-:W-:Y:S01]  /*16600*/  VIADD R26, R219, 0x60 ;  /* 0x00000060db1a7836 */ /* 0x000fe20000000000 */
[----:B-----5:R-:W-:Y:S02]  /*16610*/  SHF.R.U32.HI R3, RZ, 0x8, R12 ;  /* 0x00000008ff037819 */ /* 0x020fe4000001160c */
[----:B------:R-:W-:Y:S02]  /*16620*/  LOP3.LUT R0, R12, 0xff, RZ, 0xc0, !PT ;  /* 0x000000ff0c007812 */ /* 0x000fe400078ec0ff */
[----:B------:R-:W-:-:S02]  /*16630*/  LOP3.LUT R3, R3, 0xff, RZ, 0xc0, !PT ;  /* 0x000000ff03037812 */ /* 0x000fc400078ec0ff */
[----:B------:R-:W-:Y:S02]  /*16640*/  SHF.L.U32 R26, R26, 0x7, RZ ;  /* 0x000000071a1a7819 */ /* 0x000fe400000006ff */
[----:B------:R-:W-:Y:S02]  /*16650*/  PRMT R3, R3, 0x7604, R0 ;  /* 0x0000760403037816 */ /* 0x000fe40000000000 */
[----:B------:R-:W-:Y:S02]  /*16660*/  SHF.R.S32.HI R0, RZ, 0x1f, R21 ;  /* 0x0000001fff007819 */ /* 0x000fe40000011415 */
[----:B------:R-:W-:Y:S02]  /*16670*/  LOP3.LUT R26, R26, 0x380, RZ, 0xc0, !PT ;  /* 0x000003801a1a7812 */ /* 0x000fe400078ec0ff */
[----:B0-----:R-:W-:Y:S01]  /*16680*/  LEA.HI R24, R0, R21, RZ, 0x3 ;  /* 0x0000001500187211 */ /* 0x001fe200078f18ff */
[----:B------:R-:W-:Y:S01]  /*16690*/  IMAD.SHL.U32 R0, R21, 0x10, RZ ;  /* 0x0000001015007824 */ /* 0x000fe200078e00ff */
[----:B------:R-:W-:-:S02]  /*166a0*/  SHF.R.U32.HI R5, RZ, 0x8, R13 ;  /* 0x00000008ff057819 */ /* 0x000fc4000001160d */
[----:B------:R-:W-:Y:S01]  /*166b0*/  SHF.R.U32.HI R7, RZ, 0x8, R14 ;  /* 0x00000008ff077819 */ /* 0x000fe2000001160e */
[----:B------:R-:W-:Y:S01]  /*166c0*/  IMAD.SHL.U32 R24, R24, 0x800, RZ ;  /* 0x0000080018187824 */ /* 0x000fe200078e00ff */
[----:B------:R-:W-:Y:S01]  /*166d0*/  LOP3.LUT R0, R26, 0x70, R0, 0xf8, !PT ;  /* 0x000000701a007812 */ /* 0x000fe200078ef800 */
[----:B------:R-:W-:Y:S01]  /*166e0*/  VIADD R26, R219, 0x60 ;  /* 0x00000060db1a7836 */ /* 0x000fe20000000000 */
[----:B------:R-:W-:Y:S02]  /*166f0*/  LOP3.LUT R4, R13, 0xff, RZ, 0xc0, !PT ;  /* 0x000000ff0d047812 */ /* 0x000fe400078ec0ff */
[----:B------:R-:W-:Y:S01]  /*16700*/  LOP3.LUT R21, R24, 0xffffc000, RZ, 0xc0, !PT ;  /* 0xffffc00018157812 */ /* 0x000fe200078ec0ff */
[----:B------:R-:W-:Y:S01]  /*16710*/  IMAD.SHL.U32 R26, R26, 0x80, RZ ;  /* 0x000000801a1a7824 */ /* 0x000fe200078e00ff */
[----:B------:R-:W-:Y:S02]  /*16720*/  LOP3.LUT R6, R14, 0xff, RZ, 0xc0, !PT ;  /* 0x000000ff0e067812 */ /* 0x000fe400078ec0ff */
[----:B------:R-:W-:-:S02]  /*16730*/  LOP3.LUT R5, R5, 0xff, RZ, 0xc0, !PT ;  /* 0x000000ff05057812 */ /* 0x000fc400078ec0ff */
[----:B------:R-:W-:Y:S02]  /*16740*/  LOP3.LUT R26, R26, 0x380, RZ, 0xc0, !PT ;  /* 0x000003801a1a7812 */ /* 0x000fe400078ec0ff */
[----:B------:R-:W-:Y:S02]  /*16750*/  LOP3.LUT R7, R7, 0xff, RZ, 0xc0, !PT ;  /* 0x000000ff07077812 */ /* 0x000fe400078ec0ff */
[----:B------:R-:W-:Y:S02]  /*16760*/  SHF.R.U32.HI R26, RZ, 0x3, R26 ;  /* 0x00000003ff1a7819 */ /* 0x000fe4000001161a */
[----:B------:R-:W-:Y:S02]  /*16770*/  PRMT R20, R5, 0x7604, R4 ;  /* 0x0000760405147816 */ /* 0x000fe40000000004 */
[----:B------:R-:W-:Y:S02]  /*16780*/  LOP3.LUT R0, R0, R26, RZ, 0x3c, !PT ;  /* 0x0000001a00007212 */ /* 0x000fe400078e3cff */
[----:B------:R-:W-:-:S02]  /*16790*/  PRMT R29, R7, 0x7604, R6 ;  /* 0x00007604071d7816 */ /* 0x000fc40000000006 */
[----:B------:R-:W-:Y:S02]  /*167a0*/  SHF.R.U32.HI R5, RZ, 0x8, R15 ;  /* 0x00000008ff057819 */ /* 0x000fe4000001160f */
[----:B------:R-:W-:Y:S02]  /*167b0*/  SHF.R.U32.HI R7, RZ, 0x8, R8 ;  /* 0x00000008ff077819 */ /* 0x000fe40000011608 */
        /* <DEDUP_REMOVED lines=8> */
[----:B------:R-:W-:Y:S02]  /*16840*/  LOP3.LUT R30, R30, 0xff, RZ, 0xc0, !PT ;  /* 0x000000ff1e1e7812 */ /* 0x000fe400078ec0ff */
[----:B------:R-:W-:-:S02]  /*16850*/  LOP3.LUT R34, R11, 0xff, RZ, 0xc0, !PT ;  /* 0x000000ff0b227812 */ /* 0x000fc400078ec0ff */
[----:B------:R-:W-:Y:S02]  /*16860*/  LOP3.LUT R35, R35, 0xff, RZ, 0xc0, !PT ;  /* 0x000000ff23237812 */ /* 0x000fe400078ec0ff */
[----:B------:R-:W-:Y:S02]  /*16870*/  SHF.R.U32.HI R32, RZ, 0x8, R10 ;  /* 0x00000008ff207819 */ /* 0x000fe4000001160a */
[----:B------:R-:W-:Y:S02]  /*16880*/  PRMT R34, R35, 0x7604, R34 ;  /* 0x0000760423227816 */ /* 0x000fe40000000022 */
[----:B------:R-:W-:Y:S02]  /*16890*/  SHF.R.U32.HI R35, RZ, 0x10, R9 ;  /* 0x00000010ff237819 */ /* 0x000fe40000011609 */
[----:B------:R-:W-:Y:S02]  /*168a0*/  SHF.R.U32.HI R39, RZ, 0x10, R11 ;  /* 0x00000010ff277819 */ /* 0x000fe4000001160b */
[----:B------:R-:W-:-:S02]  /*168b0*/  LOP3.LUT R31, R10, 0xff, RZ, 0xc0, !PT ;  /* 0x000000ff0a1f7812 */ /* 0x000fc400078ec0ff */
[----:B------:R-:W-:Y:S01]  /*168c0*/  LOP3.LUT R32, R32, 0xff, RZ, 0xc0, !PT ;  /* 0x000000ff20207812 */ /* 0x000fe200078ec0ff */
[----:B------:R-:W-:Y:S01]  /*168d0*/  IMAD.U32 R39, R39, 0x10000, RZ ;  /* 0x0001000027277824 */ /* 0x000fe200078e00ff */
[----:B------:R-:W-:Y:S02]  /*168e0*/  SHF.L.U32 R35, R35, 0x10, RZ ;  /* 0x0000001023237819 */ /* 0x000fe400000006ff */
[----:B------:R-:W-:Y:S02]  /*168f0*/  PRMT R37, R32, 0x7604, R31 ;  /* 0x0000760420257816 */ /* 0x000fe4000000001f */
[----:B------:R-:W-:Y:S02]  /*16900*/  LOP3.LUT R3, R3, 0xff0000, R12, 0xf8, !PT ;  /* 0x00ff000003037812 */ /* 0x000fe400078ef80c */
[----:B------:R-:W-:Y:S02]  /*16910*/  LOP3.LUT R29, R29, 0xff0000, R14, 0xf8, !PT ;  /* 0x00ff00001d1d7812 */ /* 0x000fe400078ef80e */
[----:B------:R-:W-:-:S02]  /*16920*/  LOP3.LUT R41, R34, 0xff0000, R39, 0xf8, !PT ;  /* 0x00ff000022297812 */ /* 0x000fc400078ef827 */
[----:B------:R-:W-:Y:S02]  /*16930*/  LOP3.LUT R39, R37, 0xff0000, R10, 0xf8, !PT ;  /* 0x00ff000025277812 */ /* 0x000fe400078ef80a */
[----:B------:R-:W-:Y:S02]  /*16940*/  LOP3.LUT R12, R3, 0xff000000, R12, 0xf8, !PT ;  /* 0xff000000030c7812 */ /* 0x000fe400078ef80c */
[----:B------:R-:W-:Y:S02]  /*16950*/  SHF.R.U32.HI R31, RZ, 0x10, R15 ;  /* 0x00000010ff1f7819 */ /* 0x000fe4000001160f */
[----:B------:R-:W-:Y:S02]  /*16960*/  LOP3.LUT R3, R29, 0xff000000, R14, 0xf8, !PT ;  /* 0xff0000001d037812 */ /* 0x000fe400078ef80e */
[----:B------:R-:W-:Y:S01]  /*16970*/  LOP3.LUT R42, R41, 0xff000000, R11, 0xf8, !PT ;  /* 0xff000000292a7812 */ /* 0x000fe200078ef80b */
[----:B------:R-:W-:-:S05]  /*16980*/  IMAD.U32 R31, R31, 0x10000, RZ ;  /* 0x000100001f1f7824 */ /* 0x000fca00078e00ff */
[----:B------:R-:W-:Y:S02]  /*16990*/  LOP3.LUT R31, R28, 0xff0000, R31, 0xf8, !PT ;  /* 0x00ff00001c1f7812 */ /* 0x000fe400078ef81f */
[----:B--2---:R-:W-:Y:S02]  /*169a0*/  IADD3 R0, R0, R21, R25 ;  /* 0x0000001500007210 */ /* 0x004fe40007ffe019 */
[----:B------:R-:W-:Y:S01]  /*169b0*/  LOP3.LUT R21, R9, 0xff, RZ, 0xc0, !PT ;  /* 0x000000ff09157812 */ /* 0x000fe200078ec0ff */
[----:B---3--:R-:W0:Y:S02]  /*169c0*/  LDS.128 R4, [R47+0x20400] ;  /* 0x020400002f047984 */ /* 0x008e240000000c00 */
[----:B------:R-:W-:Y:S01]  /*169d0*/  IMAD.IADD R0, R23, 0x1, R0 ;  /* 0x0000000117007824 */ /* 0x000fe200078e0200 */
[----:B------:R-:W-:Y:S02]  /*169e0*/  PRMT R30, R30, 0x7604, R21 ;  /* 0x000076041e1e7816 */ /* 0x000fe40000000015 */
[----:B------:R-:W-:-:S02]  /*169f0*/  SHF.R.U32.HI R21, RZ, 0x10, R13 ;  /* 0x00000010ff157819 */ /* 0x000fc4000001160d */
[----:B------:R-:W1:Y:S01]  /*16a00*/  LDS.128 R24, [R0+0x20400] ;  /* 0x0204000000187984 */ /* 0x000e620000000c00 */
[----:B------:R-:W-:Y:S02]  /*16a10*/  LOP3.LUT R35, R30, 0xff0000, R35, 0xf8, !PT ;  /* 0x00ff00001e237812 */ /* 0x000fe400078ef823 */
[----:B------:R-:W-:Y:S02]  /*16a20*/  IMAD.U32 R21, R21, 0x10000, RZ ;  /* 0x0001000015157824 */ /* 0x000fe400078e00ff */
[----:B------:R-:W-:-:S03]  /*16a30*/  LOP3.LUT R37, R35, 0xff000000, R9, 0xf8, !PT ;  /* 0xff00000023257812 */ /* 0x000fc600078ef809 */
[----:B------:R-:W-:-:S04]  /*16a40*/  LOP3.LUT R21, R20, 0xff0000, R21, 0xf8, !PT ;  /* 0x00ff000014157812 */ /* 0x000fc800078ef815 */
[----:B------:R-:W-:Y:S02]  /*16a50*/  LOP3.LUT R13, R21, 0xff000000, R13, 0xf8, !PT ;  /* 0xff000000150d7812 */ /* 0x000fe400078ef80d */
[--C-:B------:R-:W-:Y:S02]  /*16a60*/  LOP3.LUT R21, R33, 0xff0000, R8.reuse, 0xf8, !PT ;  /* 0x00ff000021157812 */ /* 0x100fe400078ef808 */
[----:B------:R-:W-:Y:S02]  /*16a70*/  F2FP.F16.E4M3.UNPACK_B R14, R13 ;  /* 0x0000000dff0e723e */ /* 0x000fe400020006ff */
[----:B------:R-:W-:Y:S02]  /*16a80*/  LOP3.LUT R29, R21, 0xff000000, R8, 0xf8, !PT ;  /* 0xff000000151d7812 */ /* 0x000fe400078ef808 */
[----:B------:R-:W-:Y:S01]  /*16a90*/  LOP3.LUT R8, R39, 0xff000000, R10, 0xf8, !PT ;  /* 0xff00000027087812 */ /* 0x000fe200078ef80a */
[----:B------:R-:W-:Y:S01]  /*16aa0*/  HADD2.F32 R28, -RZ, R14.H0_H0 ;  /* 0x2000000eff1c7230 */ /* 0x000fe20000004100 */
[----:B------:R-:W-:-:S02]  /*16ab0*/  F2FP.F16.E4M3.UNPACK_B R39, R37 ;  /* 0x00000025ff27723e */ /* 0x000fc400020006ff */
[----:B------:R-:W-:Y:S02]  /*16ac0*/  LOP3.LUT R33, R31, 0xff000000, R15, 0xf8, !PT ;  /* 0xff0000001f217812 */ /* 0x000fe400078ef80f */
[----:B------:R-:W-:Y:S01]  /*16ad0*/  F2FP.F16.E4M3.UNPACK_B R37, R37.H1 ;  /* 0x00000025ff25723e */ /* 0x000fe200030006ff */
[--C-:B------:R-:W-:Y:S02]  /*16ae0*/  HADD2.F32 R40, -RZ, R39.reuse.H0_H0 ;  /* 0x20000027ff287230 */ /* 0x100fe40000004100 */
[----:B------:R-:W-:Y:S01]  /*16af0*/  HADD2.F32 R39, -RZ, R39.H1_H1 ;  /* 0x30000027ff277230 */ /* 0x000fe20000004100 */
[-C--:B0-----:R-:W-:Y:S02]  /*16b00*/  F2FP.F16.E4M3.UNPACK_B R10, R5.reuse ;  /* 0x00000005ff0a723e */ /* 0x081fe400020006ff */
[----:B------:R-:W-:Y:S02]  /*16b10*/  F2FP.F16.E4M3.UNPACK_B R20, R5.H1 ;  /* 0x00000005ff14723e */ /* 0x000fe400030006ff */
[----:B------:R-:W-:Y:S01]  /*16b20*/  F2FP.F16.E4M3.UNPACK_B R30, R7 ;  /* 0x00000007ff1e723e */ /* 0x000fe200020006ff */
[--C-:B------:R-:W-:Y:S01]  /*16b30*/  HADD2.F32 R9, -RZ, R10.reuse.H0_H0 ;  /* 0x2000000aff097230 */ /* 0x100fe20000004100 */
[-C--:B-1----:R-:W-:Y:S01]  /*16b40*/  F2FP.F16.E4M3.UNPACK_B R11, R25.reuse ;  /* 0x00000019ff0b723e */ /* 0x082fe200020006ff */
[----:B------:R-:W-:Y:S01]  /*16b50*/  HADD2.F32 R10, -RZ, R10.H1_H1 ;  /* 0x3000000aff0a7230 */ /* 0x000fe20000004100 */
[----:B------:R-:W-:-:S02]  /*16b60*/  F2FP.F16.E4M3.UNPACK_B R21, R25.H1 ;  /* 0x00000019ff15723e */ /* 0x000fc400030006ff */
[-C--:B------:R-:W-:Y:S01]  /*16b70*/  F2FP.F16.E4M3.UNPACK_B R25, R24.reuse ;  /* 0x00000018ff19723e */ /* 0x080fe200020006ff */
[--C-:B------:R-:W-:Y:S01]  /*16b80*/  HADD2.F32 R5, -RZ, R11.reuse.H0_H0 ;  /* 0x2000000bff057230 */ /* 0x100fe20000004100 */
[----:B------:R-:W-:Y:S01]  /*16b90*/  F2FP.F16.E4M3.UNPACK_B R34, R24.H1 ;  /* 0x00000018ff22723e */ /* 0x000fe200030006ff */
[----:B------:R-:W-:Y:S01]  /*16ba0*/  HADD2.F32 R11, -RZ, R11.H1_H1 ;  /* 0x3000000bff0b7230 */ /* 0x000fe20000004100 */
[-C--:B------:R-:W-:Y:S02]  /*16bb0*/  F2FP.F16.E4M3.UNPACK_B R31, R27.reuse ;  /* 0x0000001bff1f723e */ /* 0x080fe400020006ff */
[C---:B------:R-:W-:Y:S01]  /*16bc0*/  FMUL.FTZ R24, R5.reuse, R40 ;  /* 0x0000002805187220 */ /* 0x040fe20000410000 */
[----:B------:R-:W-:Y:S01]  /*16bd0*/  F2FP.F16.E4M3.UNPACK_B R38, R27.H1 ;  /* 0x0000001bff26723e */ /* 0x000fe200030006ff */
[-C--:B------:R-:W-:Y:S01]  /*16be0*/  FMUL.FTZ R27, R5, R28.reuse ;  /* 0x0000001c051b7220 */ /* 0x080fe20000410000 */
[----:B------:R-:W-:Y:S01]  /*16bf0*/  FMUL.FTZ R41, R11, R39 ;  /* 0x000000270b297220 */ /* 0x000fe20000410000 */
[C---:B------:R-:W-:Y:S01]  /*16c00*/  FFMA.FTZ R5, R9.reuse, R28, -R24 ;  /* 0x0000001c09057223 */ /* 0x040fe20000010818 */
[----:B------:R-:W-:Y:S01]  /*16c10*/  F2FP.F16.E4M3.UNPACK_B R24, R13.H1 ;  /* 0x0000000dff18723e */ /* 0x000fe200030006ff */
[----:B------:R-:W-:Y:S01]  /*16c20*/  FFMA.FTZ R9, R9, R40, R27 ;  /* 0x0000002809097223 */ /* 0x000fe2000001001b */
[----:B------:R-:W-:Y:S01]  /*16c30*/  HADD2.F32 R27, -RZ, R14.H1_H1 ;  /* 0x3000000eff1b7230 */ /* 0x000fe20000004100 */
[----:B------:R-:W-:Y:S01]  /*16c40*/  F2FP.F16.E4M3.UNPACK_B R35, R7.H1 ;  /* 0x00000007ff23723e */ /* 0x000fe200030006ff */
[----:B------:R-:W-:Y:S01]  /*16c50*/  HADD2.F32 R40, -RZ, R37.H0_H0 ;  /* 0x20000025ff287230 */ /* 0x000fe20000004100 */
[----:B------:R-:W-:Y:S01]  /*16c60*/  F2FP.F16.E4M3.UNPACK_B R32, R4.H1 ;  /* 0x00000004ff20723e */ /* 0x000fe200030006ff */
[----:B------:R-:W-:-:S02]  /*16c70*/  HADD2.F32 R14, -RZ, R21.H0_H0 ;  /* 0x20000015ff0e7230 */ /* 0x000fc40000004100 */
[-C--:B------:R-:W-:Y:S01]  /*16c80*/  FMUL.FTZ R44, R11, R27.reuse ;  /* 0x0000001b0b2c7220 */ /* 0x080fe20000410000 */
[----:B------:R-:W-:Y:S01]  /*16c90*/  HADD2.F32 R28, -RZ, R24.H0_H0 ;  /* 0x20000018ff1c7230 */ /* 0x000fe20000004100 */
[----:B------:R-:W-:Y:S01]  /*16ca0*/  F2FP.F16.E4M3.UNPACK_B R15, R4 ;  /* 0x00000004ff0f723e */ /* 0x000fe200020006ff */
[----:B------:R-:W-:Y:S02]  /*16cb0*/  HADD2.F32 R13, -RZ, R20.H0_H0 ;  /* 0x20000014ff0d7230 */ /* 0x000fe40000004100 */
[C---:B------:R-:W-:Y:S01]  /*16cc0*/  FMUL.FTZ R46, R14.reuse, R40 ;  /* 0x000000280e2e7220 */ /* 0x040fe20000410000 */
[----:B------:R-:W-:Y:S01]  /*16cd0*/  F2FP.F16.E4M3.UNPACK_B R4, R6 ;  /* 0x00000006ff04723e */ /* 0x000fe200020006ff */
        /* <DEDUP_REMOVED lines=8> */
[----:B------:R-:W-:Y:S02]  /*16d60*/  HADD2.F32 R27, -RZ, R24.H1_H1 ;  /* 0x30000018ff1b7230 */ /* 0x000fe40000004100 */
[----:B------:R-:W-:Y:S01]  /*16d70*/  FFMA.FTZ R10, R10, R39, R44 ;  /* 0x000000270a0a7223 */ /* 0x000fe2000001002c */
[----:B------:R-:W-:Y:S01]  /*16d80*/  HADD2.F32 R20, -RZ, R21.H1_H1 ;  /* 0x30000015ff147230 */ /* 0x000fe20000004100 */
[----:B------:R-:W-:Y:S01]  /*16d90*/  F2FP.F16.E4M3.UNPACK_B R7, R6.H1 ;  /* 0x00000006ff07723e */ /* 0x000fe200030006ff */
[----:B------:R-:W-:Y:S01]  /*16da0*/  HADD2.F32 R43, -RZ, R40.H0_H0 ;  /* 0x20000028ff2b7230 */ /* 0x000fe20000004100 */
[----:B------:R-:W-:Y:S01]  /*16db0*/  F2FP.F16.E4M3.UNPACK_B R6, R26 ;  /* 0x0000001aff06723e */ /* 0x000fe200020006ff */
[----:B------:R-:W-:-:S02]  /*16dc0*/  HADD2.F32 R24, -RZ, R31.H0_H0 ;  /* 0x2000001fff187230 */ /* 0x000fc40000004100 */
[C---:B------:R-:W-:Y:S01]  /*16dd0*/  FMUL.FTZ R45, R20.reuse, R41 ;  /* 0x00000029142d7220 */ /* 0x040fe20000410000 */
[--C-:B------:R-:W-:Y:S02]  /*16de0*/  HADD2.F32 R39, -RZ, R37.reuse.H0_H0 ;  /* 0x20000025ff277230 */ /* 0x100fe40000004100 */
[----:B------:R-:W-:Y:S01]  /*16df0*/  FMUL.FTZ R44, R20, R27 ;  /* 0x0000001b142c7220 */ /* 0x000fe20000410000 */
[----:B------:R-:W-:Y:S02]  /*16e00*/  HADD2.F32 R21, -RZ, R30.H0_H0 ;  /* 0x2000001eff157230 */ /* 0x000fe40000004100 */
[----:B------:R-:W-:Y:S01]  /*16e10*/  FMUL.FTZ R46, R24, R43 ;  /* 0x0000002b182e7220 */ /* 0x000fe20000410000 */
[----:B------:R-:W-:Y:S01]  /*16e20*/  FFMA.FTZ R20, R28, R27, -R45 ;  /* 0x0000001b1c147223 */ /* 0x000fe2000001082d */
[----:B------:R-:W-:Y:S01]  /*16e30*/  FMUL.FTZ R48, R24, R39 ;  /* 0x0000002718307220 */ /* 0x000fe20000410000 */
[----:B------:R-:W-:Y:S01]  /*16e40*/  FFMA.FTZ R28, R28, R41, R44 ;  /* 0x000000291c1c7223 */ /* 0x000fe2000001002c */
[----:B------:R-:W-:Y:S01]  /*16e50*/  FFMA.FTZ R24, R21, R39, -R46 ;  /* 0x0000002715187223 */ /* 0x000fe2000001082e */
[----:B------:R-:W-:Y:S01]  /*16e60*/  HADD2.F32 R39, -RZ, R37.H1_H1 ;  /* 0x30000025ff277230 */ /* 0x000fe20000004100 */
[----:B------:R-:W-:Y:S01]  /*16e70*/  F2FP.F16.E4M3.UNPACK_B R41, R42.H1 ;  /* 0x0000002aff29723e */ /* 0x000fe200030006ff */
[----:B------:R-:W-:Y:S01]  /*16e80*/  HADD2.F32 R42, -RZ, R40.H1_H1 ;  /* 0x30000028ff2a7230 */ /* 0x000fe20000004100 */
[----:B------:R-:W-:Y:S01]  /*16e90*/  F2FP.F16.E4M3.UNPACK_B R37, R33.H1 ;  /* 0x00000021ff25723e */ /* 0x000fe200030006ff */
[----:B------:R-:W-:-:S02]  /*16ea0*/  HADD2.F32 R31, -RZ, R31.H1_H1 ;  /* 0x3000001fff1f7230 */ /* 0x000fc40000004100 */
[----:B------:R-:W-:Y:S01]  /*16eb0*/  FFMA.FTZ R21, R21, R43, R48 ;  /* 0x0000002b15157223 */ /* 0x000fe20000010030 */
[----:B------:R-:W-:Y:S01]  /*16ec0*/  HADD2.F32 R44, -RZ, R41.H0_H0 ;  /* 0x20000029ff2c7230 */ /* 0x000fe20000004100 */
[----:B------:R-:W-:Y:S01]  /*16ed0*/  F2FP.F16.E4M3.UNPACK_B R26, R26.H1 ;  /* 0x0000001aff1a723e */ /* 0x000fe200030006ff */
[----:B------:R-:W-:Y:S02]  /*16ee0*/  HADD2.F32 R27, -RZ, R38.H0_H0 ;  /* 0x20000026ff1b7230 */ /* 0x000fe40000004100 */
[C---:B------:R-:W-:Y:S01]  /*16ef0*/  FMUL.FTZ R43, R31.reuse, R42 ;  /* 0x0000002a1f2b7220 */ /* 0x040fe20000410000 */
[----:B------:R-:W-:Y:S02]  /*16f00*/  HADD2.F32 R40, -RZ, R37.H0_H0 ;  /* 0x20000025ff287230 */ /* 0x000fe40000004100 */
[----:B------:R-:W-:Y:S01]  /*16f10*/  FMUL.FTZ R31, R31, R39 ;  /* 0x000000271f1f7220 */ /* 0x000fe20000410000 */
[----:B------:R-:W-:Y:S02]  /*16f20*/  HADD2.F32 R30, -RZ, R30.H1_H1 ;  /* 0x3000001eff1e7230 */ /* 0x000fe40000004100 */
[----:B------:R-:W-:Y:S01]  /*16f30*/  FMUL.FTZ R46, R27, R44 ;  /* 0x0000002c1b2e7220 */ /* 0x000fe20000410000 */
[----:B------:R-:W-:-:S02]  /*16f40*/  HADD2.F32 R33, -RZ, R35.H0_H0 ;  /* 0x20000023ff217230 */ /* 0x000fc40000004100 */
[----:B------:R-:W-:Y:S01]  /*16f50*/  FMUL.FTZ R45, R27, R40 ;  /* 0x000000281b2d7220 */ /* 0x000fe20000410000 */
[----:B------:R-:W-:Y:S01]  /*16f60*/  F2FP.SATFINITE.E4M3.F32.PACK_AB_MERGE_C R11, R20, R11, RZ ;  /* 0x0000000b140b723e */ /* 0x000fe200048070ff */
[C---:B------:R-:W-:Y:S01]  /*16f70*/  FFMA.FTZ R27, R30.reuse, R39, -R43 ;  /* 0x000000271e1b7223 */ /* 0x040fe2000001082b */
[----:B------:R-:W-:Y:S01]  /*16f80*/  FFMA.FTZ R30, R30, R42, R31 ;  /* 0x0000002a1e1e7223 */ /* 0x000fe2000001001f */
[C---:B------:R-:W-:Y:S01]  /*16f90*/  FFMA.FTZ R31, R33.reuse, R40, -R46 ;  /* 0x00000028211f7223 */ /* 0x040fe2000001082e */
[----:B------:R-:W-:Y:S01]  /*16fa0*/  F2FP.F16.E4M3.UNPACK_B R43, R29.H1 ;  /* 0x0000001dff2b723e */ /* 0x000fe200030006ff */
[----:B------:R-:W-:Y:S01]  /*16fb0*/  HADD2.F32 R42, -RZ, R37.H1_H1 ;  /* 0x30000025ff2a7230 */ /* 0x000fe20000004100 */
[----:B------:R-:W-:Y:S01]  /*16fc0*/  F2FP.F16.E4M3.UNPACK_B R40, R12.H1 ;  /* 0x0000000cff28723e */ /* 0x000fe200030006ff */
[----:B------:R-:W-:Y:S02]  /*16fd0*/  HADD2.F32 R46, -RZ, R41.H1_H1 ;  /* 0x30000029ff2e7230 */ /* 0x000fe40000004100 */
[----:B------:R-:W-:Y:S01]  /*16fe0*/  FFMA.FTZ R33, R33, R44, R45 ;  /* 0x0000002c21217223 */ /* 0x000fe2000001002d */
[----:B------:R-:W-:Y:S01]  /*16ff0*/  HADD2.F32 R39, -RZ, R38.H1_H1 ;  /* 0x30000026ff277230 */ /* 0x000fe20000004100 */
[----:B------:R-:W-:Y:S01]  /*17000*/  F2FP.SATFINITE.E4M3.F32.PACK_AB_MERGE_C R13, R28, R13, RZ ;  /* 0x0000000d1c0d723e */ /* 0x000fe200048070ff */
[----:B------:R-:W-:Y:S01]  /*17010*/  HADD2.F32 R37, -RZ, R35.H1_H1 ;  /* 0x30000023ff257230 */ /* 0x000fe20000004100 */
[----:B------:R-:W-:Y:S01]  /*17020*/  F2FP.SATFINITE.E4M3.F32.PACK_AB_MERGE_C R5, R14, R5, R11 ;  /* 0x000000050e05723e */ /* 0x000fe2000480700b */
[----:B------:R-:W-:-:S02]  /*17030*/  HADD2.F32 R44, -RZ, R43.H0_H0 ;  /* 0x2000002bff2c7230 */ /* 0x000fc40000004100 */
[C---:B------:R-:W-:Y:S01]  /*17040*/  FMUL.FTZ R50, R39.reuse, R46 ;  /* 0x0000002e27327220 */ /* 0x040fe20000410000 */
[----:B------:R-:W-:Y:S02]  /*17050*/  HADD2.F32 R38, -RZ, R34.H0_H0 ;  /* 0x20000022ff267230 */ /* 0x000fe40000004100 */
[-C--:B------:R-:W-:Y:S01]  /*17060*/  FMUL.FTZ R45, R39, R42.reuse ;  /* 0x0000002a272d7220 */ /* 0x080fe20000410000 */
[----:B------:R-:W-:Y:S02]  /*17070*/  HADD2.F32 R41, -RZ, R40.H0_H0 ;  /* 0x20000028ff297230 */ /* 0x000fe40000004100 */
[C---:B------:R-:W-:Y:S01]  /*17080*/  FFMA.FTZ R50, R37.reuse, R42, -R50 ;  /* 0x0000002a25327223 */ /* 0x040fe20000010832 */
[----:B------:R-:W-:Y:S02]  /*17090*/  HADD2.F32 R35, -RZ, R32.H0_H0 ;  /* 0x20000020ff237230 */ /* 0x000fe40000004100 */
[C---:B------:R-:W-:Y:S01]  /*170a0*/  FMUL.FTZ R48, R38.reuse, R44 ;  /* 0x0000002c26307220 */ /* 0x040fe20000410000 */
[----:B------:R-:W-:Y:S01]  /*170b0*/  FFMA.FTZ R46, R37, R46, R45 ;  /* 0x0000002e252e7223 */ /* 0x000fe2000001002d */
[----:B------:R-:W-:Y:S01]  /*170c0*/  FMUL.FTZ R39, R38, R41 ;  /* 0x0000002926277220 */ /* 0x000fe20000410000 */
[----:B------:R-:W-:Y:S01]  /*170d0*/  HADD2.F32 R43, -RZ, R43.H1_H1 ;  /* 0x3000002bff2b7230 */ /* 0x000fe20000004100 */
[----:B------:R-:W-:Y:S01]  /*170e0*/  F2FP.F16.E4M3.UNPACK_B R38, R29 ;  /* 0x0000001dff26723e */ /* 0x000fe200020006ff */
[----:B------:R-:W-:-:S02]  /*170f0*/  HADD2.F32 R34, -RZ, R34.H1_H1 ;  /* 0x30000022ff227230 */ /* 0x000fc40000004100 */
[C---:B------:R-:W-:Y:S01]  /*17100*/  FFMA.FTZ R48, R35.reuse, R41, -R48 ;  /* 0x0000002923307223 */ /* 0x040fe20000010830 */
[----:B------:R-:W-:Y:S02]  /*17110*/  HADD2.F32 R37, -RZ, R40.H1_H1 ;  /* 0x30000028ff257230 */ /* 0x000fe40000004100 */
[----:B------:R-:W-:Y:S01]  /*17120*/  FFMA.FTZ R44, R35, R44, R39 ;  /* 0x0000002c232c7223 */ /* 0x000fe20000010027 */
        /* <DEDUP_REMOVED lines=29> */
[--C-:B------:R-:W-:Y:S01]  /*17300*/  HADD2.F32 R15, -RZ, R12.reuse.H0_H0 ;  /* 0x2000000cff0f7230 */ /* 0x100fe20000004100 */
[----:B------:R-:W-:Y:S01]  /*17310*/  F2FP.SATFINITE.E4M3.F32.PACK_AB_MERGE_C R11, R30, R21, R33 ;  /* 0x000000151e0b723e */ /* 0x000fe20004807021 */
[----:B------:R-:W-:Y:S02]  /*17320*/  HADD2.F32 R29, -RZ, R12.H1_H1 ;  /* 0x3000000cff1d7230 */ /* 0x000fe40000004100 */
[C---:B------:R-:W-:Y:S01]  /*17330*/  FMUL.FTZ R45, R25.reuse, R32 ;  /* 0x00000020192d7220 */ /* 0x040fe20000410000 */
[----:B------:R-:W-:Y:S02]  /*17340*/  HADD2.F32 R12, -RZ, R7.H0_H0 ;  /* 0x20000007ff0c7230 */ /* 0x000fe40000004100 */
[----:B------:R-:W-:Y:S01]  /*17350*/  FMUL.FTZ R25, R25, R15 ;  /* 0x0000000f19197220 */ /* 0x000fe20000410000 */
[----:B------:R-:W-:Y:S02]  /*17360*/  HADD2.F32 R35, -RZ, R35.H1_H1 ;  /* 0x30000023ff237230 */ /* 0x000fe40000004100 */
        /* <DEDUP_REMOVED lines=37> */
.L_x_3206:
[----:B------:R-:W-:Y:S05]  /*175c0*/  BSYNC B0 ;  /* 0x0000000000007941 */ /* 0x000fea0003800000 */
.L_x_3178:
        /* <DEDUP_REMOVED lines=8> */
.L_x_3175:
[----:B01--4-:R-:W0:Y:S01]  /*17650*/  S2R R0, SR_TID.X ;  /* 0x0000000000007919 */ /* 0x013e220000002100 */
[----:B------:R-:W-:Y:S05]  /*17660*/  WARPSYNC.ALL ;  /* 0x0000000000007948 */ /* 0x000fea0003800000 */
[----:B0-----:R-:W-:-:S05]  /*17670*/  SHF.R.U32.HI R0, RZ, 0x7, R0 ;  /* 0x00000007ff007819 */ /* 0x001fca0000011600 */
[----:B------:R-:W-:Y:S02]  /*17680*/  VIADD R88, R0, 0x8 ;  /* 0x0000000800587836 */ /* 0x000fe40000000000 */
[----:B------:R-:W-:-:S03]  /*17690*/  IMAD.U32 R0, RZ, RZ, UR44 ;  /* 0x0000002cff007e24 */ /* 0x000fc6000f8e00ff */
[----:B------:R0:W-:Y:S02]  /*176a0*/  BAR.SYNC.DEFER_BLOCKING R88, 0x100 ;  /* 0x000400580000751d */ /* 0x0001e40000010000 */
[----:B------:R-:W-:-:S13]  /*176b0*/  ISETP.NE.AND P0, PT, R0, 0x3, PT ;  /* 0x000000030000780c */ /* 0x000fda0003f05270 */
[----:B0-----:R-:W-:Y:S05]  /*176c0*/  @!P0 BRA `(.L_x_3223) ;  /* 0x0000000000048947 */ /* 0x001fea0003800000 */
[----:B------:R-:W-:Y:S01]  /*176d0*/  BPT.TRAP 0x1 ;  /* 0x000000040000795c */ /* 0x000fe20000300000 */
.L_x_3223:
[----:B------:R-:W-:Y:S01]  /*176e0*/  IMAD R3, R221, 0x8, R23 ;  /* 0x00000008dd037824 */ /* 0x000fe200078e0217 */
[----:B------:R-:W-:-:S04]  /*176f0*/  SHF.L.U32 R89, R222, 0x1f, RZ ;  /* 0x0000001fde597819 */ /* 0x000fc800000006ff */
[----:B------:R0:W1:Y:S01]  /*17700*/  SYNCS.PHASECHK.TRANS64.TRYWAIT P1, [R3+URZ+0x38830], R89 ;  /* 0x03883059030075a7 */ /* 0x000062000802017f */
[----:B------:R-:W-:Y:S05]  /*17710*/  @!P0 BRA `(.L_x_3224) ;  /* 0x0000000000048947 */ /* 0x000fea0003800000 */
[----:B------:R-:W-:Y:S01]  /*17720*/  BPT.TRAP 0x1 ;  /* 0x000000040000795c */ /* 0x000fe20000300000 */
.L_x_3224:
[----:B-1----:R-:W-:Y:S05]  /*17730*/  @P1 BRA `(.L_x_3225) ;  /* 0x0000000000081947 */ /* 0x002fea0003800000 */
[----:B------:R-:W1:Y:S02]  /*17740*/  SYNCS.PHASECHK.TRANS64.TRYWAIT P1, [R3+URZ+0x38830], R89 ;  /* 0x03883059030075a7 */ /* 0x000e64000802017f */
[----:B-1----:R-:W-:Y:S05]  /*17750*/  @!P1 BRA `(.L_x_3226) ;  /* 0x000001d000189947 */ /* 0x002fea0003800000 */
.L_x_3225:
[----:B------:R-:W-:Y:S05]  /*17760*/  WARPSYNC.ALL ;  /* 0x0000000000007948 */ /* 0x000fea0003800000 */
[----:B------:R-:W-:Y:S01]  /*17770*/  R2UR UR4, R23 ;  /* 0x00000000170472ca */ /* 0x000fe200000e0000 */
[----:B--23-5:R-:W-:Y:S01]  /*17780*/  IMAD.MOV.U32 R5, RZ, RZ, 0x40000040 ;  /* 0x40000040ff057424 */ /* 0x02cfe200078e00ff */
[----:B------:R-:W-:Y:S01]  /*17790*/  LOP3.LUT R4, R36, 0x10000, RZ, 0xfc, !PT ;  /* 0x0001000024047812 */ /* 0x000fe200078efcff */
[----:B------:R-:W-:Y:S01]  /*177a0*/  IMAD.MOV.U32 R7, RZ, RZ, 0x40000040 ;  /* 0x40000040ff077424 */ /* 0x000fe200078e00ff */
[----:B------:R-:W-:Y:S01]  /*177b0*/  WARPGROUP.ARRIVE ;  /* 0x00000000000079c5 */ /* 0x000fe20000000000 */
[----:B------:R-:W-:Y:S01]  /*177c0*/  IMAD.MOV.U32 R95, RZ, RZ, 0x40000040 ;  /* 0x40000040ff5f7424 */ /* 0x000fe200078e00ff */
[----:B------:R-:W-:Y:S01]  /*177d0*/  R2UR UR5, R5 ;  /* 0x00000000050572ca */ /* 0x000fe200000e0000 */
[----:B------:R-:W-:Y:S01]  /*177e0*/  IMAD.MOV.U32 R9, RZ, RZ, 0x40000040 ;  /* 0x40000040ff097424 */ /* 0x000fe200078e00ff */
[----:B------:R-:W-:Y:S01]  /*177f0*/  R2UR UR7, R7 ;  /* 0x00000000070772ca */ /* 0x000fe200000e0000 */
[C---:B------:R-:W-:Y:S01]  /*17800*/  VIADD R92, R4.reuse, 0x4 ;  /* 0x00000004045c7836 */ /* 0x040fe20000000000 */
[C---:B------:R-:W-:Y:S01]  /*17810*/  IADD3 R94, R4.reuse, 0x2, RZ ;  /* 0x00000002045e7810 */ /* 0x040fe20007ffe0ff */
[----:B------:R-:W-:Y:S01]  /*17820*/  IMAD.MOV.U32 R93, RZ, RZ, 0x40000040 ;  /* 0x40000040ff5d7424 */ /* 0x000fe200078e00ff */
[----:B------:R-:W-:Y:S01]  /*17830*/  MOV R21, 0x40000040 ;  /* 0x4000004000157802 */ /* 0x000fe20000000f00 */
[----:B------:R-:W-:Y:S01]  /*17840*/  UIADD3 UR4, UR4, 0x28400, URZ ;  /* 0x0002840004047890 */ /* 0x000fe2000fffe03f */
[C---:B------:R-:W-:Y:S01]  /*17850*/  VIADD R90, R4.reuse, 0x6 ;  /* 0x00000006045a7836 */ /* 0x040fe20000000000 */
[----:B------:R-:W2:Y:S01]  /*17860*/  S2R R0, SR_TID.X ;  /* 0x0000000000007919 */ /* 0x000ea20000002100 */
[----:B------:R-:W-:Y:S01]  /*17870*/  IMAD.MOV.U32 R91, RZ, RZ, 0x40000040 ;  /* 0x40000040ff5b7424 */ /* 0x000fe200078e00ff */
[----:B------:R-:W-:Y:S01]  /*17880*/  USHF.R.U32.HI UR4, URZ, 0x4, UR4 ;  /* 0x000000043f047899 */ /* 0x000fe20008011604 */
[C---:B------:R-:W-:Y:S01]  /*17890*/  VIADD R20, R4.reuse, 0x400 ;  /* 0x0000040004147836 */ /* 0x040fe20000000000 */
[----:B------:R-:W-:Y:S01]  /*178a0*/  STL.64 [R1+0x50], R94 ;  /* 0x0000505e01007387 */ /* 0x000fe20000100a00 */
[C---:B------:R-:W-:Y:S01]  /*178b0*/  VIADD R14, R4.reuse, 0x402 ;  /* 0x00000402040e7836 */ /* 0x040fe20000000000 */
[----:B------:R-:W-:Y:S01]  /*178c0*/  ULOP3.LUT UR4, UR4, 0x3fff, URZ, 0xc0, !UPT ;  /* 0x00003fff04047892 */ /* 0x000fe2000f8ec03f */
[----:B------:R-:W-:Y:S01]  /*178d0*/  IMAD.MOV.U32 R15, RZ, RZ, 0x40000040 ;  /* 0x40000040ff0f7424 */ /* 0x000fe200078e00ff */
[----:B------:R-:W-:Y:S01]  /*178e0*/  STL.64 [R1+0x48], R92 ;  /* 0x0000485c01007387 */ /* 0x000fe20000100a00 */
[C---:B------:R-:W-:Y:S01]  /*178f0*/  VIADD R12, R4.reuse, 0x404 ;  /* 0x00000404040c7836 */ /* 0x040fe20000000000 */
[----:B------:R-:W-:Y:S01]  /*17900*/  ULOP3.LUT UR42, UR4, 0x10000, URZ, 0xfc, !UPT ;  /* 0x00010000042a7892 */ /* 0x000fe2000f8efc3f */
[----:B------:R-:W-:Y:S01]  /*17910*/  IMAD.MOV.U32 R13, RZ, RZ, 0x40000040 ;  /* 0x40000040ff0d7424 */ /* 0x000fe200078e00ff */
[----:B------:R-:W-:Y:S01]  /*17920*/  STL.64 [R1+0x40], R90 ;  /* 0x0000405a01007387 */ /* 0x000fe20000100a00 */
[C---:B------:R-:W-:Y:S01]  /*17930*/  R2UR UR4, R4.reuse ;  /* 0x00000000040472ca */ /* 0x040fe200000e0000 */
[----:B------:R-:W-:-:S02]  /*17940*/  VIADD R10, R4, 0x406 ;  /* 0x00000406040a7836 */ /* 0x000fc40000000000 */
[----:B------:R-:W-:Y:S01]  /*17950*/  LEA R6, R221, UR42, 0xb ;  /* 0x0000002add067c11 */ /* 0x000fe2000f8e58ff */
[----:B------:R-:W-:Y:S01]  /*17960*/  IMAD.MOV.U32 R11, RZ, RZ, 0x40000040 ;  /* 0x40000040ff0b7424 */ /* 0x000fe200078e00ff */
[----:B------:R3:W-:Y:S01]  /*17970*/  STL.64 [R1+0x10], R20 ;  /* 0x0000101401007387 */ /* 0x0007e20000100a00 */
[----:B------:R-:W-:Y:S01]  /*17980*/  IMAD.MOV.U32 R7, RZ, RZ, 0x40000040 ;  /* 0x40000040ff077424 */ /* 0x000fe200078e00ff */
[C---:B------:R-:W-:Y:S01]  /*17990*/  R2UR UR6, R6.reuse ;  /* 0x00000000060672ca */ /* 0x040fe200000e0000 */
[----:B------:R-:W-:Y:S01]  /*179a0*/  VIADD R8, R6, 0x2 ;  /* 0x0000000206087836 */ /* 0x000fe20000000000 */
[----:B--2---:R-:W-:-:S11]  /*179b0*/  SHF.R.U32.HI R0, RZ, 0x7, R0 ;  /* 0x00000007ff007819 */ /* 0x004fd60000011600 */
[----:B------:R-:W-:Y:S01]  /*179c0*/  QGMMA.64x128x32.F32.E4M3.E4M3 R24, gdesc[UR4], RZ, !UPT, gsb0 ;  /* 0x01e00000041879f3 */ /* 0x000fe2000c0008ff */
[----:B------:R-:W-:Y:S02]  /*179d0*/  R2UR UR4, R94 ;  /* 0x000000005e0472ca */ /* 0x000fe400000e0000 */
[----:B------:R-:W-:Y:S02]  /*179e0*/  R2UR UR5, R95 ;  /* 0x000000005f0572ca */ /* 0x000fe400000e0000 */
[----:B------:R-:W-:Y:S01]  /*179f0*/  R2UR UR6, R8 ;  /* 0x00000000080672ca */ /* 0x000fe200000e0000 */
[----:B------:R-:W-:Y:S01]  /*17a00*/  VIADD R8, R6, 0x4 ;  /* 0x0000000406087836 */ /* 0x000fe20000000000 */
[----:B------:R-:W-:Y:S02]  /*17a10*/  R2UR UR7, R9 ;  /* 0x00000000090772ca */ /* 0x000fe400000e0000 */
[----:B------:R-:W-:Y:S01]  /*17a20*/  MOV R9, 0x40000040 ;  /* 0x4000004000097802 */ /* 0x000fe20000000f00 */
[----:B------:R-:W-:-:S02]  /*17a30*/  WARPGROUP.DEPBAR.LE gsb0, 0x0 ;  /* 0x00008000000079c5 */ /* 0x000fc40000010000 */
[----:B------:R-:W-:-:S08]  /*17a40*/  WARPGROUP.ARRIVE ;  /* 0x00000000000079c5 */ /* 0x000fd00000000000 */
[----:B------:R-:W-:Y:S01]  /*17a50*/  QGMMA.64x128x32.F32.E4M3.E4M3 R24, gdesc[UR4], R24, gsb0 ;  /* 0x01e00000041879f3 */ /* 0x000fe20008000818 */
[----:B------:R-:W-:Y:S02]  /*17a60*/  R2UR UR4, R92 ;  /* 0x000000005c0472ca */ /* 0x000fe400000e0000 */
[----:B------:R-:W-:Y:S02]  /*17a70*/  R2UR UR5, R93 ;  /* 0x000000005d0572ca */ /* 0x000fe400000e0000 */
[----:B------:R-:W-:Y:S01]  /*17a80*/  R2UR UR6, R8 ;  /* 0x00000000080672ca */ /* 0x000fe200000e0000 */
[----:B------:R-:W-:Y:S01]  /*17a90*/  VIADD R8, R6, 0x6 ;  /* 0x0000000606087836 */ /* 0x000fe20000000000 */
[----:B------:R-:W-:Y:S01]  /*17aa0*/  R2UR UR7, R9 ;  /* 0x00000000090772ca */ /* 0x000fe200000e0000 */
[----:B------:R-:W-:Y:S01]  /*17ab0*/  IMAD.MOV.U32 R9, RZ, RZ, 0x40000040 ;  /* 0x40000040ff097424 */ /* 0x000fe200078e00ff */
[----:B------:R-:W-:Y:S02]  /*17ac0*/  WARPGROUP.DEPBAR.LE gsb0, 0x0 ;  /* 0x00008000000079c5 */ /* 0x000fe40000010000 */
[----:B------:R-:W-:-:S09]  /*17ad0*/  WARPGROUP.ARRIVE ;  /* 0x00000000000079c5 */ /* 0x000fd20000000000 */
        /* <DEDUP_REMOVED lines=16> */
[----:B---3--:R-:W-:Y:S01]  /*17be0*/  IADD3 R20, -R0, 0xb, RZ ;  /* 0x0000000b00147810 */ /* 0x008fe20007ffe1ff */
[----:B------:R-:W-:-:S02]  /*17bf0*/  WARPGROUP.DEPBAR.LE gsb0, 0x0 ;  /* 0x00008000000079c5 */ /* 0x000fc40000010000 */
[----:B------:R-:W-:-:S08]  /*17c00*/  WARPGROUP.ARRIVE ;  /* 0x00000000000079c5 */ /* 0x000fd00000000000 */
[----:B------:R-:W-:Y:S01]  /*17c10*/  QGMMA.64x128x32.F32.E4M3.E4M3 R24, gdesc[UR4], R24, gsb0 ;  /* 0x01e00000041879f3 */ /* 0x000fe20008000818 */
[----:B------:R-:W-:Y:S02]  /*17c20*/  R2UR UR4, R14 ;  /* 0x000000000e0472ca */ /* 0x000fe400000e0000 */
[----:B------:R-:W-:Y:S02]  /*17c30*/  R2UR UR5, R15 ;  /* 0x000000000f0572ca */ /* 0x000fe400000e0000 */
[----:B------:R-:W-:Y:S02]  /*17c40*/  R2UR UR6, R8 ;  /* 0x00000000080672ca */ /* 0x000fe400000e0000 */
[----:B------:R-:W-:Y:S01]  /*17c50*/  R2UR UR7, R9 ;  /* 0x00000000090772ca */ /* 0x000fe200000e0000 */
[----:B------:R-:W-:Y:S01]  /*17c60*/  IMAD.MOV.U32 R9, RZ, RZ, 0x40000040 ;  /* 0x40000040ff097424 */ /* 0x000fe200078e00ff */
[C---:B------:R-:W-:Y:S01]  /*17c70*/  IADD3 R8, R6.reuse, 0x404, RZ ;  /* 0x0000040406087810 */ /* 0x040fe20007ffe0ff */
[----:B------:R-:W-:Y:S01]  /*17c80*/  VIADD R6, R6, 0x406 ;  /* 0x0000040606067836 */ /* 0x000fe20000000000 */
[----:B------:R-:W-:-:S02]  /*17c90*/  WARPGROUP.DEPBAR.LE gsb0, 0x0 ;  /* 0x00008000000079c5 */ /* 0x000fc40000010000 */
[----:B------:R-:W-:-:S07]  /*17ca0*/  WARPGROUP.ARRIVE ;  /* 0x00000000000079c5 */ /* 0x000fce0000000000 */
[----:B------:R-:W-:Y:S01]  /*17cb0*/  QGMMA.64x128x32.F32.E4M3.E4M3 R24, gdesc[UR4], R24, gsb0 ;  /* 0x01e00000041879f3 */ /* 0x000fe20008000818 */
[----:B------:R-:W-:Y:S02]  /*17cc0*/  R2UR UR4, R12 ;  /* 0x000000000c0472ca */ /* 0x000fe400000e0000 */
[----:B------:R-:W-:Y:S02]  /*17cd0*/  R2UR UR5, R13 ;  /* 0x000000000d0572ca */ /* 0x000fe400000e0000 */
[----:B------:R-:W-:Y:S02]  /*17ce0*/  R2UR UR6, R8 ;  /* 0x00000000080672ca */ /* 0x000fe400000e0000 */
[----:B------:R-:W-:Y:S01]  /*17cf0*/  R2UR UR7, R9 ;  /* 0x00000000090772ca */ /* 0x000fe200000e0000 */
[----:B------:R-:W-:Y:S02]  /*17d00*/  WARPGROUP.DEPBAR.LE gsb0, 0x0 ;  /* 0x00008000000079c5 */ /* 0x000fe40000010000 */
[----:B------:R-:W-:-:S10]  /*17d10*/  WARPGROUP.ARRIVE ;  /* 0x00000000000079c5 */ /* 0x000fd40000000000 */
[----:B------:R-:W-:Y:S01]  /*17d20*/  QGMMA.64x128x32.F32.E4M3.E4M3 R24, gdesc[UR4], R24, gsb0 ;  /* 0x01e00000041879f3 */ /* 0x000fe20008000818 */
[----:B------:R-:W-:Y:S02]  /*17d30*/  R2UR UR4, R10 ;  /* 0x000000000a0472ca */ /* 0x000fe400000e0000 */
[----:B------:R-:W-:Y:S02]  /*17d40*/  R2UR UR5, R11 ;  /* 0x000000000b0572ca */ /* 0x000fe400000e0000 */
[----:B------:R-:W-:Y:S02]  /*17d50*/  R2UR UR6, R6 ;  /* 0x00000000060672ca */ /* 0x000fe400000e0000 */
[----:B------:R-:W-:Y:S01]  /*17d60*/  R2UR UR7, R7 ;  /* 0x00000000070772ca */ /* 0x000fe200000e0000 */
[----:B------:R-:W-:Y:S02]  /*17d70*/  WARPGROUP.DEPBAR.LE gsb0, 0x0 ;  /* 0x00008000000079c5 */ /* 0x000fe40000010000 */
[----:B------:R-:W-:-:S10]  /*17d80*/  WARPGROUP.ARRIVE ;  /* 0x00000000000079c5 */ /* 0x000fd40000000000 */
[----:B------:R-:W-:Y:S03]  /*17d90*/  QGMMA.64x128x32.F32.E4M3.E4M3 R24, gdesc[UR4], R24, gsb0 ;  /* 0x01e00000041879f3 */ /* 0x000fe60008000818 */
[----:B------:R-:W-:Y:S02]  /*17da0*/  WARPGROUP.DEPBAR.LE gsb0, 0x0 ;  /* 0x00008000000079c5 */ /* 0x000fe40000010000 */
[----:B------:R2:W-:Y:S06]  /*17db0*/  BAR.ARV R20, 0x100 ;  /* 0x000400140000751d */ /* 0x0005ec0000002000 */
[----:B------:R-:W-:Y:S05]  /*17dc0*/  @!P0 BRA `(.L_x_3227) ;  /* 0x0000000000048947 */ /* 0x000fea0003800000 */
[----:B------:R-:W-:Y:S01]  /*17dd0*/  BPT.TRAP 0x1 ;  /* 0x000000040000795c */ /* 0x000fe20000300000 */
.L_x_3227:
[----:B------:R-:W3:Y:S01]  /*17de0*/  LDL.LU R102, [R1] ;  /* 0x0000000001667983 */ /* 0x000ee20000300800 */
[C---:B------:R-:W-:Y:S01]  /*17df0*/  FMUL.FTZ R91, R2.reuse, R27 ;  /* 0x0000001b025b7220 */ /* 0x040fe20000410000 */
[C---:B------:R-:W-:Y:S01]  /*17e00*/  FMUL.FTZ R90, R2.reuse, R26 ;  /* 0x0000001a025a7220 */ /* 0x040fe20000410000 */
[C---:B------:R-:W-:Y:S01]  /*17e10*/  FMUL.FTZ R96, R2.reuse, R39 ;  /* 0x0000002702607220 */ /* 0x040fe20000410000 */
[----:B------:R-:W4:Y:S01]  /*17e20*/  LDL R105, [R1+0x60] ;  /* 0x0000600001697983 */ /* 0x000f220000100800 */
[----:B------:R-:W5:Y:S01]  /*17e30*/  LDC R103, c[0x0][0x448] ;  /* 0x00011200ff677b82 */ /* 0x000f620000000800 */
[C---:B------:R-:W-:Y:S01]  /*17e40*/  FMUL.FTZ R95, R2.reuse, R35 ;  /* 0x00000023025f7220 */ /* 0x040fe20000410000 */
[C---:B------:R-:W-:Y:S01]  /*17e50*/  FMUL.FTZ R0, R2.reuse, R24 ;  /* 0x0000001802007220 */ /* 0x040fe20000410000 */
[----:B------:R-:W4:Y:S01]  /*17e60*/  LDL R104, [R1+0x8c] ;  /* 0x00008c0001687983 */ /* 0x000f220000100800 */
[C---:B------:R-:W-:Y:S01]  /*17e70*/  FMUL.FTZ R27, R2.reuse, R41 ;  /* 0x00000029021b7220 */ /* 0x040fe20000410000 */
[C---:B------:R-:W-:Y:S01]  /*17e80*/  FMUL.FTZ R26, R2.reuse, R40 ;  /* 0x00000028021a7220 */ /* 0x040fe20000410000 */
[C---:B------:R-:W-:Y:S01]  /*17e90*/  FMUL.FTZ R24, R2.reuse, R36 ;  /* 0x0000002402187220 */ /* 0x040fe20000410000 */
[----:B------:R-:W2:Y:S01]  /*17ea0*/  LDL R41, [R1+0x64] ;  /* 0x0000640001297983 */ /* 0x000ea20000100800 */
[C---:B------:R-:W-:Y:S01]  /*17eb0*/  FMUL.FTZ R94, R2.reuse, R34 ;  /* 0x00000022025e7220 */ /* 0x040fe20000410000 */
[C---:B------:R-:W-:Y:S01]  /*17ec0*/  FMUL.FTZ R21, R2.reuse, R33 ;  /* 0x0000002102157220 */ /* 0x040fe20000410000 */
[C---:B------:R-:W-:Y:S01]  /*17ed0*/  FMUL.FTZ R97, R2.reuse, R38 ;  /* 0x0000002602617220 */ /* 0x040fe20000410000 */
[----:B------:R-:W3:Y:S01]  /*17ee0*/  LDL R40, [R1+0x78] ;  /* 0x0000780001287983 */ /* 0x000ee20000100800 */
[C---:B------:R-:W-:Y:S01]  /*17ef0*/  FMUL.FTZ R92, R2.reuse, R30 ;  /* 0x0000001e025c7220 */ /* 0x040fe20000410000 */
[C---:B------:R-:W-:Y:S01]  /*17f00*/  FMUL.FTZ R6, R2.reuse, R25 ;  /* 0x0000001902067220 */ /* 0x040fe20000410000 */
[----:B------:R-:W0:Y:S01]  /*17f10*/  MUFU.TANH R90, R90 ;  /* 0x0000005a005a7308 */ /* 0x000e220000002400 */
[----:B------:R-:W3:Y:S01]  /*17f20*/  LDL R39, [R1+0x58] ;  /* 0x0000580001277983 */ /* 0x000ee20000100800 */
        /* <DEDUP_REMOVED lines=8> */
[----:B-----5:R-:W-:Y:S01]  /*17fb0*/  ISETP.NE.AND P1, PT, R103, 0x1, PT ;  /* 0x000000016700780c */ /* 0x020fe20003f25270 */
[----:B------:R-:W-:Y:S01]  /*17fc0*/  FMUL.FTZ R33, R2, R53 ;  /* 0x0000003502217220 */ /* 0x000fe20000410000 */
[----:B------:R-:W-:-:S02]  /*17fd0*/  IMAD.MOV.U32 R38, RZ, RZ, -0x80 ;  /* 0xffffff80ff267424 */ /* 0x000fc400078e00ff */
        /* <DEDUP_REMOVED lines=9> */
[----:B------:R-:W-:Y:S01]  /*18070*/  FMUL.FTZ R87, R2, R87 ;  /* 0x0000005702577220 */ /* 0x000fe20000410000 */
[----:B------:R-:W0:Y:S01]  /*18080*/  @P1 LDC R35, c[0x0][0x44c] ;  /* 0x00011300ff231b82 */ /* 0x000e220000000800 */
[----:B------:R-:W5:Y:S01]  /*18090*/  MUFU.TANH R93, R93 ;  /* 0x0000005d005d7308 */ /* 0x000f620000002400 */
[----:B------:R-:W-:-:S06]  /*180a0*/  ULDC UR41, c[0x0][0x988] ;  /* 0x0002620000297ab9 */ /* 0x000fcc0000000800 */
[----:B------:R-:W1:Y:S01]  /*180b0*/  @P1 LDC R36, c[0x0][0x450] ;  /* 0x00011400ff241b82 */ /* 0x000e620000000800 */
[C---:B------:R-:W-:Y:S01]  /*180c0*/  FMUL.FTZ R53, R2.reuse, R55 ;  /* 0x0000003702357220 */ /* 0x040fe20000410000 */
[----:B------:R-:W-:Y:S01]  /*180d0*/  IMAD R38, R169, R38, 0x80 ;  /* 0x00000080a9267424 */ /* 0x000fe200078e0226 */
[----:B------:R-:W5:Y:S08]  /*180e0*/  MUFU.TANH R94, R94 ;  /* 0x0000005e005e7308 */ /* 0x000f700000002400 */
[----:B------:R-:W5:Y:S08]  /*180f0*/  MUFU.TANH R95, R95 ;  /* 0x0000005f005f7308 */ /* 0x000f700000002400 */
[----:B------:R-:W5:Y:S08]  /*18100*/  MUFU.TANH R97, R97 ;  /* 0x0000006100617308 */ /* 0x000f700000002400 */
[----:B------:R-:W5:Y:S08]  /*18110*/  MUFU.TANH R96, R96 ;  /* 0x0000006000607308 */ /* 0x000f700000002400 */
[----:B------:R-:W5:Y:S01]  /*18120*/  MUFU.TANH R99, R99 ;  /* 0x0000006300637308 */ /* 0x000f620000002400 */
[----:B------:R-:W-:-:S07]  /*18130*/  FMUL.FTZ R103, R2, R50 ;  /* 0x0000003202677220 */ /* 0x000fce0000410000 */
[----:B------:R-:W5:Y:S08]  /*18140*/  MUFU.TANH R98, R98 ;  /* 0x0000006200627308 */ /* 0x000f700000002400 */
[----:B------:R-:W5:Y:S08]  /*18150*/  MUFU.TANH R101, R101 ;  /* 0x0000006500657308 */ /* 0x000f700000002400 */
[----:B------:R-:W5:Y:S08]  /*18160*/  MUFU.TANH R100, R100 ;  /* 0x0000006400647308 */ /* 0x000f700000002400 */
[----:B------:R-:W5:Y:S01]  /*18170*/  MUFU.TANH R103, R103 ;  /* 0x0000006700677308 */ /* 0x000f620000002400 */
[C---:B------:R-:W-:Y:S01]  /*18180*/  FMUL.FTZ R31, R2.reuse, R49 ;  /* 0x00000031021f7220 */ /* 0x040fe20000410000 */
[----:B------:R-:W-:-:S06]  /*18190*/  FMUL.FTZ R32, R2, R52 ;  /* 0x0000003402207220 */ /* 0x000fcc0000410000 */
[----:B------:R-:W-:Y:S08]  /*181a0*/  MUFU.TANH R54, R54 ;  /* 0x0000003600367308 */ /* 0x000ff00000002400 */
        /* <DEDUP_REMOVED lines=15> */
[----:B------:R-:W-:Y:S01]  /*182a0*/  MUFU.TANH R30, R30 ;  /* 0x0000001e001e7308 */ /* 0x000fe20000002400 */
[----:B----4-:R-:W-:-:S05]  /*182b0*/  IADD3 R34, R104, R105, RZ ;  /* 0x0000006968227210 */ /* 0x010fca0007ffe0ff */
[----:B0-----:R-:W-:-:S05]  /*182c0*/  @P1 IMAD.HI.U32 R35, R34, R35, RZ ;  /* 0x0000002322231227 */ /* 0x001fca00078e00ff */
[----:B-1----:R-:W-:-:S05]  /*182d0*/  @P1 SHF.R.U32.HI R34, RZ, R36, R35 ;  /* 0x00000024ff221219 */ /* 0x002fca0000011623 */
[----:B------:R-:W0:Y:S01]  /*182e0*/  SHFL.IDX PT, R55, R34, 0x1, 0x1c1f ;  /* 0x003c1f0022377f89 */ /* 0x000e2200000e0000 */
[----:B--2---:R-:W-:Y:S02]  /*182f0*/  IADD3 R37, R41, 0x1, R38 ;  /* 0x0000000129257810 */ /* 0x004fe40007ffe026 */
[----:B---3--:R-:W-:Y:S02]  /*18300*/  IADD3 R38, -R40, R38, R41 ;  /* 0x0000002628267210 */ /* 0x008fe40007ffe129 */
[----:B------:R-:W-:Y:S02]  /*18310*/  IADD3 R37, -R39, R37, -R40 ;  /* 0x0000002527257210 */ /* 0x000fe40007ffe928 */
[----:B------:R-:W-:-:S04]  /*18320*/  LOP3.LUT R102, R102, 0xfffffffe, RZ, 0xc0, !PT ;  /* 0xfffffffe66667812 */ /* 0x000fc800078ec0ff */
[----:B------:R-:W-:Y:S02]  /*18330*/  @P1 LOP3.LUT R102, R102, 0x1, RZ, 0xfc, !PT ;  /* 0x0000000166661812 */ /* 0x000fe400078efcff */
[----:B0-----:R-:W-:-:S04]  /*18340*/  VIADDMNMX R55, R55, R37, R38, PT ;  /* 0x0000002537377246 */ /* 0x001fc80003800126 */
[C---:B------:R-:W-:Y:S02]  /*18350*/  ISETP.GT.AND P1, PT, R55.reuse, RZ, PT ;  /* 0x000000ff3700720c */ /* 0x040fe40003f24270 */
[C---:B------:R-:W-:Y:S02]  /*18360*/  ISETP.GT.AND P2, PT, R55.reuse, 0x1, PT ;  /* 0x000000013700780c */ /* 0x040fe40003f44270 */
[----:B------:R-:W-:Y:S02]  /*18370*/  ISETP.GT.AND P3, PT, R55, 0x8, PT ;  /* 0x000000083700780c */ /* 0x000fe40003f64270 */
[----:B------:R-:W-:Y:S02]  /*18380*/  FSEL R39, R90, -INF , P1 ;  /* 0xff8000005a277808 */ /* 0x000fe40000800000 */
[----:B------:R-:W-:Y:S02]  /*18390*/  FSEL R40, R91, -INF , P2 ;  /* 0xff8000005b287808 */ /* 0x000fe40001000000 */
[----:B------:R-:W-:-:S02]  /*183a0*/  ISETP.GT.AND P1, PT, R55, 0x9, PT ;  /* 0x000000093700780c */ /* 0x000fc40003f24270 */
[----:B-----5:R-:W-:Y:S02]  /*183b0*/  FSEL R41, R92, -INF , P3 ;  /* 0xff8000005c297808 */ /* 0x020fe40001800000 */
[----:B------:R-:W-:Y:S02]  /*183c0*/  FMNMX.FTZ R44, R39, R40, !PT ;  /* 0x00000028272c7209 */ /* 0x000fe40007810000 */
[----:B------:R-:W-:Y:S02]  /*183d0*/  ISETP.GT.AND P2, PT, R55, 0x10, PT ;  /* 0x000000103700780c */ /* 0x000fe40003f44270 */
[----:B------:R-:W-:Y:S02]  /*183e0*/  FSEL R42, R93, -INF , P1 ;  /* 0xff8000005d2a7808 */ /* 0x000fe40000800000 */
[----:B------:R-:W-:Y:S02]  /*183f0*/  FMNMX.FTZ R43, R41, R44, !PT ;  /* 0x0000002c292b7209 */ /* 0x000fe40007810000 */
[----:B------:R-:W-:-:S02]  /*18400*/  ISETP.GT.AND P1, PT, R55, 0x11, PT ;  /* 0x000000113700780c */ /* 0x000fc40003f24270 */
[----:B------:R-:W-:Y:S02]  /*18410*/  FSEL R44, R94, -INF , P2 ;  /* 0xff8000005e2c7808 */ /* 0x000fe40001000000 */
[----:B------:R-:W-:Y:S02]  /*18420*/  FMNMX.FTZ R45, R42, R43, !PT ;  /* 0x0000002b2a2d7209 */ /* 0x000fe40007810000 */
[----:B------:R-:W-:Y:S02]  /*18430*/  ISETP.GT.AND P2, PT, R55, 0x18, PT ;  /* 0x000000183700780c */ /* 0x000fe40003f44270 */
[----:B------:R-:W-:Y:S02]  /*18440*/  FSEL R43, R95, -INF , P1 ;  /* 0xff8000005f2b7808 */ /* 0x000fe40000800000 */
[----:B------:R-:W-:Y:S02]  /*18450*/  FMNMX.FTZ R48, R44, R45, !PT ;  /* 0x0000002d2c307209 */ /* 0x000fe40007810000 */
[----:B------:R-:W-:-:S02]  /*18460*/  ISETP.GT.AND P1, PT, R55, 0x19, PT ;  /* 0x000000193700780c */ /* 0x000fc40003f24270 */
[----:B------:R-:W-:Y:S02]  /*18470*/  FSEL R46, R97, -INF , P2 ;  /* 0xff800000612e7808 */ /* 0x000fe40001000000 */
[----:B------:R-:W-:Y:S01]  /*18480*/  FMNMX.FTZ R47, R43, R48, !PT ;  /* 0x000000302b2f7209 */ /* 0x000fe20007810000 */
[----:B------:R0:W-:Y:S01]  /*18490*/  STL [R1], R102 ;  /* 0x0000006601007387 */ /* 0x0001e20000100800 */
[C---:B------:R-:W-:Y:S02]  /*184a0*/  ISETP.GT.AND P2, PT, R55.reuse, 0x20, PT ;  /* 0x000000203700780c */ /* 0x040fe40003f44270 */
[----:B------:R-:W-:Y:S02]  /*184b0*/  FSEL R45, R96, -INF , P1 ;  /* 0xff800000602d7808 */ /* 0x000fe40000800000 */
[----:B------:R-:W-:Y:S02]  /*184c0*/  FMNMX.FTZ R48, R46, R47, !PT ;  /* 0x0000002f2e307209 */ /* 0x000fe40007810000 */
[----:B------:R-:W-:Y:S01]  /*184d0*/  ISETP.GT.AND P1, PT, R55, 0x21, PT ;  /* 0x000000213700780c */ /* 0x000fe20003f24270 */
[----:B0-----:R-:W-:Y:S01]  /*184e0*/  FMUL.FTZ R102, R2, R51 ;  /* 0x0000003302667220 */ /* 0x001fe20000410000 */
[----:B------:R-:W-:-:S02]  /*184f0*/  FSEL R47, R99, -INF , P2 ;  /* 0xff800000632f7808 */ /* 0x000fc40001000000 */
[----:B------:R-:W-:Y:S02]  /*18500*/  FMNMX.FTZ R50, R45, R48, !PT ;  /* 0x000000302d327209 */ /* 0x000fe40007810000 */
[----:B------:R-:W-:Y:S01]  /*18510*/  ISETP.GT.AND P2, PT, R55, 0x28, PT ;  /* 0x000000283700780c */ /* 0x000fe20003f44270 */
[----:B------:R-:W0:Y:S01]  /*18520*/  MUFU.TANH R102, R102 ;  /* 0x0000006600667308 */ /* 0x000e220000002400 */
[----:B------:R-:W-:Y:S02]  /*18530*/  FSEL R48, R98, -INF , P1 ;  /* 0xff80000062307808 */ /* 0x000fe40000800000 */
[----:B------:R-:W-:Y:S01]  /*18540*/  FMNMX.FTZ R51, R47, R50, !PT ;  /* 0x000000322f337209 */ /* 0x000fe20007810000 */
[C---:B------:R-:W-:Y:S01]  /*18550*/  FMUL.FTZ R36, R2.reuse, R57 ;  /* 0x0000003902247220 */ /* 0x040fe20000410000 */
[----:B------:R-:W-:Y:S01]  /*18560*/  ISETP.GT.AND P1, PT, R55, 0x29, PT ;  /* 0x000000293700780c */ /* 0x000fe20003f24270 */
[----:B------:R-:W-:Y:S01]  /*18570*/  FMUL.FTZ R57, R2, R58 ;  /* 0x0000003a02397220 */ /* 0x000fe20000410000 */
[----:B------:R-:W-:-:S02]  /*18580*/  FSEL R49, R101, -INF , P2 ;  /* 0xff80000065317808 */ /* 0x000fc40001000000 */
[----:B------:R-:W-:Y:S01]  /*18590*/  FMNMX.FTZ R52, R48, R51, !PT ;  /* 0x0000003330347209 */ /* 0x000fe20007810000 */
[C---:B------:R-:W-:Y:S01]  /*185a0*/  FMUL.FTZ R35, R2.reuse, R56 ;  /* 0x0000003802237220 */ /* 0x040fe20000410000 */
[----:B------:R-:W-:Y:S01]  /*185b0*/  ISETP.GT.AND P2, PT, R55, 0x30, PT ;  /* 0x000000303700780c */ /* 0x000fe20003f44270 */
[----:B------:R-:W-:Y:S01]  /*185c0*/  FMUL.FTZ R56, R2, R59 ;  /* 0x0000003b02387220 */ /* 0x000fe20000410000 */
[----:B------:R-:W-:Y:S01]  /*185d0*/  FSEL R50, R100, -INF , P1 ;  /* 0xff80000064327808 */ /* 0x000fe20000800000 */
[C---:B------:R-:W-:Y:S01]  /*185e0*/  FMUL.FTZ R58, R2.reuse, R62 ;  /* 0x0000003e023a7220 */ /* 0x040fe20000410000 */
[----:B------:R-:W-:Y:S01]  /*185f0*/  FMNMX.FTZ R91, R49, R52, !PT ;  /* 0x00000034315b7209 */ /* 0x000fe20007810000 */
[C---:B------:R-:W-:Y:S01]  /*18600*/  FMUL.FTZ R62, R2.reuse, R67 ;  /* 0x00000043023e7220 */ /* 0x040fe20000410000 */
[----:B------:R-:W1:Y:S01]  /*18610*/  MUFU.TANH R57, R57 ;  /* 0x0000003900397308 */ /* 0x000e620000002400 */
[----:B------:R-:W-:Y:S01]  /*18620*/  FMUL.FTZ R67, R2, R70 ;  /* 0x0000004602437220 */ /* 0x000fe20000410000 */
[----:B------:R-:W-:-:S02]  /*18630*/  ISETP.GT.AND P1, PT, R55, 0x31, PT ;  /* 0x000000313700780c */ /* 0x000fc40003f24270 */
[----:B------:R-:W-:Y:S02]  /*18640*/  FSEL R51, R103, -INF , P2 ;  /* 0xff80000067337808 */ /* 0x000fe40001000000 */
[----:B------:R-:W-:Y:S02]  /*18650*/  FMNMX.FTZ R70, R50, R91, !PT ;  /* 0x0000005b32467209 */ /* 0x000fe40007810000 */
[----:B------:R-:W2:Y:S01]  /*18660*/  MUFU.TANH R56, R56 ;  /* 0x0000003800387308 */ /* 0x000ea20000002400 */
[----:B------:R-:W-:Y:S01]  /*18670*/  ISETP.GT.AND P2, PT, R55, 0x38, PT ;  /* 0x000000383700780c */ /* 0x000fe20003f44270 */
[----:B------:R-:W-:Y:S01]  /*18680*/  FMUL.FTZ R59, R2, R63 ;  /* 0x0000003f023b7220 */ /* 0x000fe20000410000 */
[----:B0-----:R-:W-:Y:S02]  /*18690*/  FSEL R52, R102, -INF , P1 ;  /* 0xff80000066347808 */ /* 0x001fe40000800000 */
[----:B------:R-:W-:Y:S01]  /*186a0*/  FMNMX.FTZ R91, R51, R70, !PT ;  /* 0x00000046335b7209 */ /* 0x000fe20007810000 */
[----:B------:R-:W-:Y:S01]  /*186b0*/  FMUL.FTZ R63, R2, R66 ;  /* 0x00000042023f7220 */ /* 0x000fe20000410000 */
[----:B------:R-:W-:Y:S01]  /*186c0*/  ISETP.GT.AND P1, PT, R55, 0x39, PT ;  /* 0x000000393700780c */ /* 0x000fe20003f24270 */
[----:B------:R-:W0:Y:S01]  /*186d0*/  MUFU.TANH R58, R58 ;  /* 0x0000003a003a7308 */ /* 0x000e220000002400 */
[----:B------:R-:W-:-:S02]  /*186e0*/  FSEL R54, R54, -INF , P2 ;  /* 0xff80000036367808 */ /* 0x000fc40001000000 */
[----:B------:R-:W-:Y:S01]  /*186f0*/  FMNMX.FTZ R91, R52, R91, !PT ;  /* 0x0000005b345b7209 */ /* 0x000fe20007810000 */
[C---:B------:R-:W-:Y:S01]  /*18700*/  FMUL.FTZ R66, R2.reuse, R71 ;  /* 0x0000004702427220 */ /* 0x040fe20000410000 */
[----:B------:R-:W-:Y:S01]  /*18710*/  FMUL.FTZ R71, R2, R74 ;  /* 0x0000004a02477220 */ /* 0x000fe20000410000 */
[----:B------:R-:W-:Y:S02]  /*18720*/  ISETP.GT.AND P2, PT, R55, 0x40, PT ;  /* 0x000000403700780c */ /* 0x000fe40003f44270 */
[----:B------:R-:W3:Y:S01]  /*18730*/  MUFU.TANH R59, R59 ;  /* 0x0000003b003b7308 */ /* 0x000ee20000002400 */
[----:B------:R-:W-:Y:S02]  /*18740*/  FSEL R53, R53, -INF , P1 ;  /* 0xff80000035357808 */ /* 0x000fe40000800000 */
[----:B------:R-:W-:Y:S02]  /*18750*/  FMNMX.FTZ R74, R54, R91, !PT ;  /* 0x0000005b364a7209 */ /* 0x000fe40007810000 */
[----:B------:R-:W-:-:S02]  /*18760*/  ISETP.GT.AND P1, PT, R55, 0x41, PT ;  /* 0x000000413700780c */ /* 0x000fc40003f24270 */
[----:B-1----:R-:W-:Y:S01]  /*18770*/  FSEL R57, R57, -INF , P2 ;  /* 0xff80000039397808 */ /* 0x002fe20001000000 */
[----:B------:R-:W1:Y:S01]  /*18780*/  MUFU.TANH R63, R63 ;  /* 0x0000003f003f7308 */ /* 0x000e620000002400 */
[----:B------:R-:W-:Y:S02]  /*18790*/  FMNMX.FTZ R74, R53, R74, !PT ;  /* 0x0000004a354a7209 */ /* 0x000fe40007810000 */
[----:B------:R-:W-:Y:S02]  /*187a0*/  ISETP.GT.AND P2, PT, R55, 0x48, PT ;  /* 0x000000483700780c */ /* 0x000fe40003f44270 */
[----:B--2---:R-:W-:Y:S02]  /*187b0*/  FSEL R56, R56, -INF , P1 ;  /* 0xff80000038387808 */ /* 0x004fe40000800000 */
[----:B------:R-:W-:Y:S01]  /*187c0*/  FMNMX.FTZ R91, R57, R74, !PT ;  /* 0x0000004a395b7209 */ /* 0x000fe20007810000 */
[----:B------:R-:W2:Y:S01]  /*187d0*/  MUFU.TANH R62, R62 ;  /* 0x0000003e003e7308 */ /* 0x000ea20000002400 */
[----:B------:R-:W-:-:S02]  /*187e0*/  ISETP.GT.AND P1, PT, R55, 0x49, PT ;  /* 0x000000493700780c */ /* 0x000fc40003f24270 */
[----:B0-----:R-:W-:Y:S02]  /*187f0*/  FSEL R58, R58, -INF , P2 ;  /* 0xff8000003a3a7808 */ /* 0x001fe40001000000 */
[----:B------:R-:W-:-:S03]  /*18800*/  FMNMX.FTZ R91, R56, R91, !PT ;  /* 0x0000005b385b7209 */ /* 0x000fc60007810000 */
[----:B------:R-:W0:Y:S01]  /*18810*/  MUFU.TANH R67, R67 ;  /* 0x0000004300437308 */ /* 0x000e220000002400 */
[C---:B------:R-:W-:Y:S01]  /*18820*/  FMUL.FTZ R70, R2.reuse, R75 ;  /* 0x0000004b02467220 */ /* 0x040fe20000410000 */
[----:B------:R-:W-:Y:S01]  /*18830*/  FMUL.FTZ R75, R2, R78 ;  /* 0x0000004e024b7220 */ /* 0x000fe20000410000 */
[----:B------:R-:W-:Y:S02]  /*18840*/  ISETP.GT.AND P2, PT, R55, 0x50, PT ;  /* 0x000000503700780c */ /* 0x000fe40003f44270 */
[----:B---3--:R-:W-:Y:S02]  /*18850*/  FSEL R59, R59, -INF , P1 ;  /* 0xff8000003b3b7808 */ /* 0x008fe40000800000 */
[----:B------:R-:W-:Y:S01]  /*18860*/  FMNMX.FTZ R78, R58, R91, !PT ;  /* 0x0000005b3a4e7209 */ /* 0x000fe20007810000 */
[----:B------:R-:W3:Y:S01]  /*18870*/  MUFU.TANH R66, R66 ;  /* 0x0000004200427308 */ /* 0x000ee20000002400 */
[----:B------:R-:W-:Y:S02]  /*18880*/  ISETP.GT.AND P1, PT, R55, 0x51, PT ;  /* 0x000000513700780c */ /* 0x000fe40003f24270 */
[----:B-1----:R-:W-:-:S02]  /*18890*/  FSEL R63, R63, -INF , P2 ;  /* 0xff8000003f3f7808 */ /* 0x002fc40001000000 */
[----:B------:R-:W-:-:S03]  /*188a0*/  FMNMX.FTZ R78, R59, R78, !PT ;  /* 0x0000004e3b4e7209 */ /* 0x000fc60007810000 */
[----:B------:R-:W1:Y:S01]  /*188b0*/  MUFU.TANH R71, R71 ;  /* 0x0000004700477308 */ /* 0x000e620000002400 */
[----:B------:R-:W-:Y:S01]  /*188c0*/  ISETP.GT.AND P2, PT, R55, 0x58, PT ;  /* 0x000000583700780c */ /* 0x000fe20003f44270 */
[----:B------:R-:W-:Y:S01]  /*188d0*/  FMUL.FTZ R74, R2, R79 ;  /* 0x0000004f024a7220 */ /* 0x000fe20000410000 */
[----:B--2---:R-:W-:Y:S02]  /*188e0*/  FSEL R62, R62, -INF , P1 ;  /* 0xff8000003e3e7808 */ /* 0x004fe40000800000 */
[----:B------:R-:W-:-:S03]  /*188f0*/  FMNMX.FTZ R91, R63, R78, !PT ;  /* 0x0000004e3f5b7209 */ /* 0x000fc60007810000 */
[----:B------:R-:W2:Y:S01]  /*18900*/  MUFU.TANH R70, R70 ;  /* 0x0000004600467308 */ /* 0x000ea20000002400 */
[----:B------:R-:W-:Y:S01]  /*18910*/  ISETP.GT.AND P1, PT, R55, 0x59, PT ;  /* 0x000000593700780c */ /* 0x000fe20003f24270 */
[----:B------:R-:W-:Y:S01]  /*18920*/  FMUL.FTZ R79, R2, R82 ;  /* 0x00000052024f7220 */ /* 0x000fe20000410000 */
[----:B0-----:R-:W-:Y:S02]  /*18930*/  FSEL R67, R67, -INF , P2 ;  /* 0xff80000043437808 */ /* 0x001fe40001000000 */
[----:B------:R-:W-:-:S03]  /*18940*/  FMNMX.FTZ R78, R62, R91, !PT ;  /* 0x0000005b3e4e7209 */ /* 0x000fc60007810000 */
[----:B------:R-:W0:Y:S01]  /*18950*/  MUFU.TANH R75, R75 ;  /* 0x0000004b004b7308 */ /* 0x000e220000002400 */
[----:B------:R-:W-:Y:S02]  /*18960*/  ISETP.GT.AND P2, PT, R55, 0x60, PT ;  /* 0x000000603700780c */ /* 0x000fe40003f44270 */
[----:B---3--:R-:W-:Y:S02]  /*18970*/  FSEL R66, R66, -INF , P1 ;  /* 0xff80000042427808 */ /* 0x008fe40000800000 */
[----:B------:R-:W-:-:S03]  /*18980*/  FMNMX.FTZ R91, R67, R78, !PT ;  /* 0x0000004e435b7209 */ /* 0x000fc60007810000 */
[----:B------:R-:W3:Y:S01]  /*18990*/  MUFU.TANH R74, R74 ;  /* 0x0000004a004a7308 */ /* 0x000ee20000002400 */
[----:B------:R-:W-:Y:S02]  /*189a0*/  ISETP.GT.AND P1, PT, R55, 0x61, PT ;  /* 0x000000613700780c */ /* 0x000fe40003f24270 */
[----:B-1----:R-:W-:Y:S02]  /*189b0*/  FSEL R71, R71, -INF , P2 ;  /* 0xff80000047477808 */ /* 0x002fe40001000000 */
[----:B------:R-:W-:-:S03]  /*189c0*/  FMNMX.FTZ R78, R66, R91, !PT ;  /* 0x0000005b424e7209 */ /* 0x000fc60007810000 */
[----:B------:R-:W1:Y:S01]  /*189d0*/  MUFU.TANH R79, R79 ;  /* 0x0000004f004f7308 */ /* 0x000e620000002400 */
[----:B------:R-:W-:Y:S02]  /*189e0*/  ISETP.GT.AND P2, PT, R55, 0x68, PT ;  /* 0x000000683700780c */ /* 0x000fe40003f44270 */
[----:B--2---:R-:W-:-:S05]  /*189f0*/  FSEL R70, R70, -INF , P1 ;  /* 0xff80000046467808 */ /* 0x004fca0000800000 */
[----:B------:R2:W4:Y:S01]  /*18a00*/  MUFU.TANH R90, R83 ;  /* 0x00000053005a7308 */ /* 0x0005220000002400 */
[----:B------:R-:W-:Y:S02]  /*18a10*/  ISETP.GT.AND P1, PT, R55, 0x69, PT ;  /* 0x000000693700780c */ /* 0x000fe40003f24270 */
[----:B0-----:R-:W-:Y:S02]  /*18a20*/  FSEL R75, R75, -INF , P2 ;  /* 0xff8000004b4b7808 */ /* 0x001fe40001000000 */
[----:B--2---:R-:W-:-:S04]  /*18a30*/  FMNMX.FTZ R83, R71, R78, !PT ;  /* 0x0000004e47537209 */ /* 0x004fc80007810000 */
[----:B------:R-:W-:Y:S02]  /*18a40*/  FMNMX.FTZ R78, R70, R83, !PT ;  /* 0x00000053464e7209 */ /* 0x000fe40007810000 */
[----:B------:R-:W-:Y:S02]  /*18a50*/  ISETP.GT.AND P2, PT, R55, 0x70, PT ;  /* 0x000000703700780c */ /* 0x000fe40003f44270 */
[----:B---3--:R-:W-:Y:S02]  /*18a60*/  FSEL R74, R74, -INF , P1 ;  /* 0xff8000004a4a7808 */ /* 0x008fe40000800000 */
[----:B------:R-:W-:Y:S02]  /*18a70*/  FMNMX.FTZ R83, R75, R78, !PT ;  /* 0x0000004e4b537209 */ /* 0x000fe40007810000 */
[----:B------:R-:W-:Y:S02]  /*18a80*/  ISETP.GT.AND P1, PT, R55, 0x71, PT ;  /* 0x000000713700780c */ /* 0x000fe40003f24270 */
[----:B-1----:R-:W-:-:S02]  /*18a90*/  FSEL R79, R79, -INF , P2 ;  /* 0xff8000004f4f7808 */ /* 0x002fc40001000000 */
[----:B------:R-:W-:Y:S01]  /*18aa0*/  FMNMX.FTZ R82, R74, R83, !PT ;  /* 0x000000534a527209 */ /* 0x000fe20007810000 */
[----:B------:R-:W-:Y:S01]  /*18ab0*/  FMUL.FTZ R78, R2, R60 ;  /* 0x0000003c024e7220 */ /* 0x000fe20000410000 */
[----:B------:R-:W-:Y:S02]  /*18ac0*/  ISETP.GT.AND P2, PT, R55, 0x78, PT ;  /* 0x000000783700780c */ /* 0x000fe40003f44270 */
[----:B----4-:R-:W-:Y:S02]  /*18ad0*/  FSEL R60, R90, -INF , P1 ;  /* 0xff8000005a3c7808 */ /* 0x010fe40000800000 */
[----:B------:R-:W-:Y:S01]  /*18ae0*/  FMNMX.FTZ R83, R79, R82, !PT ;  /* 0x000000524f537209 */ /* 0x000fe20007810000 */
[----:B------:R-:W-:Y:S01]  /*18af0*/  FMUL.FTZ R82, R2, R61 ;  /* 0x0000003d02527220 */ /* 0x000fe20000410000 */
[----:B------:R-:W-:Y:S02]  /*18b00*/  FSEL R61, R86, -INF , P2 ;  /* 0xff800000563d7808 */ /* 0x000fe40001000000 */
[----:B------:R-:W-:-:S02]  /*18b10*/  ISETP.GT.AND P1, PT, R55, 0x79, PT ;  /* 0x000000793700780c */ /* 0x000fc40003f24270 */
[----:B------:R-:W-:Y:S02]  /*18b20*/  FMNMX.FTZ R86, R60, R83, !PT ;  /* 0x000000533c567209 */ /* 0x000fe40007810000 */
[----:B------:R-:W-:Y:S02]  /*18b30*/  FSEL R55, R87, -INF , P1 ;  /* 0xff80000057377808 */ /* 0x000fe40000800000 */
[----:B------:R-:W-:-:S04]  /*18b40*/  FMNMX.FTZ R86, R61, R86, !PT ;  /* 0x000000563d567209 */ /* 0x000fc80007810000 */
[----:B------:R-:W-:-:S05]  /*18b50*/  FMNMX.FTZ R86, R55, R86, !PT ;  /* 0x0000005637567209 */ /* 0x000fca0007810000 */
[----:B------:R-:W0:Y:S04]  /*18b60*/  SHFL.BFLY PT, R83, R86, 0x2, 0x1f ;  /* 0x0c401f0056537f89 */ /* 0x000e2800000e0000 */
[----:B------:R-:W1:Y:S01]  /*18b70*/  SHFL.IDX PT, R34, R34, RZ, 0x1c1f ;  /* 0x001c1fff22227589 */ /* 0x000e6200000e0000 */
[----:B0-----:R-:W-:-:S05]  /*18b80*/  FMNMX.FTZ R83, R86, R83, !PT ;  /* 0x0000005356537209 */ /* 0x001fca0007810000 */
[----:B------:R-:W0:Y:S01]  /*18b90*/  SHFL.BFLY PT, R168, R83, 0x1, 0x1f ;  /* 0x0c201f0053a87f89 */ /* 0x000e2200000e0000 */
[----:B------:R-:W-:Y:S01]  /*18ba0*/  IMAD.U32 R87, RZ, RZ, UR41 ;  /* 0x00000029ff577e24 */ /* 0x000fe2000f8e00ff */
[----:B-1----:R-:W-:-:S04]  /*18bb0*/  VIADDMNMX R37, R34, R37, R38, PT ;  /* 0x0000002522257246 */ /* 0x002fc80003800126 */
[C---:B------:R-:W-:Y:S02]  /*18bc0*/  ISETP.GT.AND P2, PT, R37.reuse, 0x1, PT ;  /* 0x000000012500780c */ /* 0x040fe40003f44270 */
[----:B------:R-:W-:Y:S02]  /*18bd0*/  ISETP.GT.AND P3, PT, R37, 0x8, PT ;  /* 0x000000082500780c */ /* 0x000fe40003f64270 */
[----:B0-----:R-:W-:Y:S01]  /*18be0*/  FMNMX.FTZ R168, R83, R168, !PT ;  /* 0x000000a853a87209 */ /* 0x001fe20007810000 */
[----:B------:R-:W-:-:S03]  /*18bf0*/  FMUL.FTZ R83, R2, R84 ;  /* 0x0000005402537220 */ /* 0x000fc60000410000 */
[C---:B------:R-:W-:Y:S01]  /*18c00*/  FSETP.NEU.FTZ.AND P1, PT, R168.reuse, -INF , PT ;  /* 0xff800000a800780b */ /* 0x040fe20003f3d000 */
[----:B------:R-:W-:-:S05]  /*18c10*/  FFMA.FTZ R84, R168, R87, -8 ;  /* 0xc1000000a8547423 */ /* 0x000fca0000010057 */
[----:B------:R-:W-:Y:S02]  /*18c20*/  FSEL R84, R84, RZ, P1 ;  /* 0x000000ff54547208 */ /* 0x000fe40000800000 */
[----:B------:R-:W-:-:S03]  /*18c30*/  ISETP.GT.AND P1, PT, R37, RZ, PT ;  /* 0x000000ff2500720c */ /* 0x000fc60003f24270 */
[--C-:B------:R-:W-:Y:S01]  /*18c40*/  FFMA.FTZ R153, R39, UR41, -R84.reuse ;  /* 0x0000002927997c23 */ /* 0x100fe20008010854 */
[----:B------:R-:W-:Y:S02]  /*18c50*/  FSEL R0, R0, -INF , P1 ;  /* 0xff80000000007808 */ /* 0x000fe40000800000 */
[----:B------:R-:W-:Y:S02]  /*18c60*/  FSEL R39, R6, -INF , P2 ;  /* 0xff80000006277808 */ /* 0x000fe40001000000 */
[----:B------:R-:W-:Y:S02]  /*18c70*/  ISETP.GT.AND P1, PT, R37, 0x9, PT ;  /* 0x000000092500780c */ /* 0x000fe40003f24270 */
[----:B------:R-:W-:Y:S02]  /*18c80*/  FSEL R7, R7, -INF , P3 ;  /* 0xff80000007077808 */ /* 0x000fe40001800000 */
[----:B------:R-:W-:Y:S01]  /*18c90*/  FMNMX.FTZ R38, R0, R39, !PT ;  /* 0x0000002700267209 */ /* 0x000fe20007810000 */
[--C-:B------:R-:W-:Y:S01]  /*18ca0*/  FFMA.FTZ R34, R40, UR41, -R84.reuse ;  /* 0x0000002928227c23 */ /* 0x100fe20008010854 */
[----:B------:R-:W-:-:S01]  /*18cb0*/  FFMA.FTZ R40, R41, UR41, -R84 ;  /* 0x0000002929287c23 */ /* 0x000fc20008010854 */
[----:B------:R-:W-:-:S02]  /*18cc0*/  ISETP.GT.AND P2, PT, R37, 0x10, PT ;  /* 0x000000102500780c */ /* 0x000fc40003f44270 */
[----:B------:R-:W-:Y:S02]  /*18cd0*/  FSEL R8, R8, -INF , P1 ;  /* 0xff80000008087808 */ /* 0x000fe40000800000 */
[----:B------:R-:W-:Y:S02]  /*18ce0*/  FMNMX.FTZ R41, R7, R38, !PT ;  /* 0x0000002607297209 */ /* 0x000fe40007810000 */
[----:B------:R-:W-:Y:S02]  /*18cf0*/  ISETP.GT.AND P1, PT, R37, 0x11, PT ;  /* 0x000000112500780c */ /* 0x000fe40003f24270 */
[----:B------:R-:W-:Y:S02]  /*18d00*/  FSEL R38, R9, -INF , P2 ;  /* 0xff80000009267808 */ /* 0x000fe40001000000 */
[----:B------:R-:W-:Y:S01]  /*18d10*/  FMNMX.FTZ R41, R8, R41, !PT ;  /* 0x0000002908297209 */ /* 0x000fe20007810000 */
[----:B------:R0:W-:Y:S01]  /*18d20*/  MUFU.EX2 R6, R40 ;  /* 0x0000002800067308 */ /* 0x0001e20000000800 */
[----:B------:R-:W-:-:S02]  /*18d30*/  ISETP.GT.AND P2, PT, R37, 0x18, PT ;  /* 0x000000182500780c */ /* 0x000fc40003f44270 */
[----:B------:R-:W-:Y:S01]  /*18d40*/  FMNMX.FTZ R41, R38, R41, !PT ;  /* 0x0000002926297209 */ /* 0x000fe20007810000 */
[----:B------:R-:W-:-:S01]  /*18d50*/  FFMA.FTZ R42, R42, UR41, -R84 ;  /* 0x000000292a2a7c23 */ /* 0x000fc20008010854 */
[----:B------:R-:W-:Y:S02]  /*18d60*/  FSEL R24, R24, -INF , P2 ;  /* 0xff80000018187808 */ /* 0x000fe40001000000 */
[----:B0-----:R-:W-:Y:S02]  /*18d70*/  FSEL R40, R21, -INF , P1 ;  /* 0xff80000015287808 */ /* 0x001fe40000800000 */
[C---:B------:R-:W-:Y:S02]  /*18d80*/  ISETP.GT.AND P1, PT, R37.reuse, 0x19, PT ;  /* 0x000000192500780c */ /* 0x040fe40003f24270 */
[----:B------:R-:W-:Y:S01]  /*18d90*/  FMNMX.FTZ R41, R40, R41, !PT ;  /* 0x0000002928297209 */ /* 0x000fe20007810000 */
[----:B------:R0:W-:Y:S01]  /*18da0*/  MUFU.EX2 R9, R42 ;  /* 0x0000002a00097308 */ /* 0x0001e20000000800 */
[----:B------:R-:W-:-:S02]  /*18db0*/  ISETP.GT.AND P2, PT, R37, 0x20, PT ;  /* 0x000000202500780c */ /* 0x000fc40003f44270 */
[----:B------:R-:W-:Y:S02]  /*18dc0*/  FSEL R25, R25, -INF , P1 ;  /* 0xff80000019197808 */ /* 0x000fe40000800000 */
[----:B------:R-:W-:Y:S02]  /*18dd0*/  ISETP.GT.AND P1, PT, R37, 0x21, PT ;  /* 0x000000212500780c */ /* 0x000fe40003f24270 */
[----:B0-----:R-:W-:Y:S02]  /*18de0*/  FMNMX.FTZ R42, R24, R41, !PT ;  /* 0x00000029182a7209 */ /* 0x001fe40007810000 */
[----:B------:R-:W-:Y:S02]  /*18df0*/  FSEL R41, R26, -INF , P2 ;  /* 0xff8000001a297808 */ /* 0x000fe40001000000 */
[----:B------:R-:W-:Y:S01]  /*18e00*/  FMNMX.FTZ R42, R25, R42, !PT ;  /* 0x0000002a192a7209 */ /* 0x000fe20007810000 */
[----:B------:R-:W0:Y:S01]  /*18e10*/  MUFU.TANH R31, R31 ;  /* 0x0000001f001f7308 */ /* 0x000e220000002400 */
[----:B------:R-:W-:-:S01]  /*18e20*/  FFMA.FTZ R155, R44, UR41, -R84 ;  /* 0x000000292c9b7c23 */ /* 0x000fc20008010854 */
[----:B------:R-:W-:-:S02]  /*18e30*/  ISETP.GT.AND P2, PT, R37, 0x28, PT ;  /* 0x000000282500780c */ /* 0x000fc40003f44270 */
[----:B------:R-:W-:Y:S02]  /*18e40*/  FSEL R27, R27, -INF , P1 ;  /* 0xff8000001b1b7808 */ /* 0x000fe40000800000 */
[----:B------:R-:W-:Y:S02]  /*18e50*/  FMNMX.FTZ R44, R41, R42, !PT ;  /* 0x0000002a292c7209 */ /* 0x000fe40007810000 */
[----:B------:R-:W1:Y:S01]  /*18e60*/  MUFU.TANH R32, R32 ;  /* 0x0000002000207308 */ /* 0x000e620000002400 */
[----:B------:R-:W-:Y:S02]  /*18e70*/  ISETP.GT.AND P1, PT, R37, 0x29, PT ;  /* 0x000000292500780c */ /* 0x000fe40003f24270 */
[----:B------:R-:W-:Y:S02]  /*18e80*/  FSEL R42, R28, -INF , P2 ;  /* 0xff8000001c2a7808 */ /* 0x000fe40001000000 */
[----:B------:R-:W-:Y:S01]  /*18e90*/  FMNMX.FTZ R21, R27, R44, !PT ;  /* 0x0000002c1b157209 */ /* 0x000fe20007810000 */
[----:B------:R-:W-:Y:S01]  /*18ea0*/  FFMA.FTZ R43, R43, UR41, -R84 ;  /* 0x000000292b2b7c23 */ /* 0x000fe20008010854 */
[----:B------:R-:W-:Y:S01]  /*18eb0*/  ISETP.GT.AND P2, PT, R37, 0x30, PT ;  /* 0x000000302500780c */ /* 0x000fe20003f44270 */
[----:B------:R-:W2:Y:S01]  /*18ec0*/  MUFU.TANH R33, R33 ;  /* 0x0000002100217308 */ /* 0x000ea20000002400 */
[----:B------:R-:W-:-:S02]  /*18ed0*/  FSEL R29, R29, -INF , P1 ;  /* 0xff8000001d1d7808 */ /* 0x000fc40000800000 */
[----:B------:R-:W-:Y:S02]  /*18ee0*/  FMNMX.FTZ R44, R42, R21, !PT ;  /* 0x000000152a2c7209 */ /* 0x000fe40007810000 */
[----:B------:R-:W-:Y:S02]  /*18ef0*/  ISETP.GT.AND P1, PT, R37, 0x31, PT ;  /* 0x000000312500780c */ /* 0x000fe40003f24270 */
[----:B------:R-:W-:Y:S01]  /*18f00*/  FMNMX.FTZ R44, R29, R44, !PT ;  /* 0x0000002c1d2c7209 */ /* 0x000fe20007810000 */
[----:B------:R-:W3:Y:S01]  /*18f10*/  MUFU.TANH R35, R35 ;  /* 0x0000002300237308 */ /* 0x000ee20000002400 */
[----:B0-----:R-:W-:-:S07]  /*18f20*/  FSEL R31, R31, -INF , P1 ;  /* 0xff8000001f1f7808 */ /* 0x001fce0000800000 */
[----:B------:R0:W-:Y:S01]  /*18f30*/  MUFU.EX2 R26, R43 ;  /* 0x0000002b001a7308 */ /* 0x0001e20000000800 */
[----:B------:R-:W-:Y:S02]  /*18f40*/  ISETP.GT.AND P1, PT, R37, 0x39, PT ;  /* 0x000000392500780c */ /* 0x000fe40003f24270 */
[----:B0-----:R-:W-:-:S05]  /*18f50*/  FSEL R43, R30, -INF , P2 ;  /* 0xff8000001e2b7808 */ /* 0x001fca0001000000 */
[----:B------:R-:W0:Y:S01]  /*18f60*/  MUFU.TANH R36, R36 ;  /* 0x0000002400247308 */ /* 0x000e220000002400 */
[----:B------:R-:W-:Y:S02]  /*18f70*/  ISETP.GT.AND P2, PT, R37, 0x38, PT ;  /* 0x000000382500780c */ /* 0x000fe40003f44270 */
[----:B------:R-:W-:Y:S01]  /*18f80*/  FMNMX.FTZ R44, R43, R44, !PT ;  /* 0x0000002c2b2c7209 */ /* 0x000fe20007810000 */
[----:B------:R-:W-:Y:S01]  /*18f90*/  FMUL.FTZ R64, R2, R64 ;  /* 0x0000004002407220 */ /* 0x000fe20000410000 */
[----:B-1----:R-:W-:Y:S02]  /*18fa0*/  FSEL R32, R32, -INF , P2 ;  /* 0xff80000020207808 */ /* 0x002fe40001000000 */
[----:B------:R-:W-:Y:S01]  /*18fb0*/  FMNMX.FTZ R21, R31, R44, !PT ;  /* 0x0000002c1f157209 */ /* 0x000fe20007810000 */
[----:B------:R-:W1:Y:S01]  /*18fc0*/  MUFU.TANH R78, R78 ;  /* 0x0000004e004e7308 */ /* 0x000e620000002400 */
[----:B------:R-:W-:Y:S01]  /*18fd0*/  ISETP.GT.AND P2, PT, R37, 0x40, PT ;  /* 0x000000402500780c */ /* 0x000fe20003f44270 */
[----:B------:R-:W-:Y:S01]  /*18fe0*/  FMUL.FTZ R65, R2, R65 ;  /* 0x0000004102417220 */ /* 0x000fe20000410000 */
[----:B--2---:R-:W-:-:S02]  /*18ff0*/  FSEL R33, R33, -INF , P1 ;  /* 0xff80000021217808 */ /* 0x004fc40000800000 */
[----:B------:R-:W-:-:S03]  /*19000*/  FMNMX.FTZ R44, R32, R21, !PT ;  /* 0x00000015202c7209 */ /* 0x000fc60007810000 */
[----:B------:R-:W2:Y:S01]  /*19010*/  MUFU.TANH R82, R82 ;  /* 0x0000005200527308 */ /* 0x000ea20000002400 */
[----:B------:R-:W-:Y:S01]  /*19020*/  ISETP.GT.AND P1, PT, R37, 0x41, PT ;  /* 0x000000412500780c */ /* 0x000fe20003f24270 */
[----:B------:R-:W-:Y:S01]  /*19030*/  FMUL.FTZ R68, R2, R68 ;  /* 0x0000004402447220 */ /* 0x000fe20000410000 */
[----:B---3--:R-:W-:Y:S02]  /*19040*/  FSEL R35, R35, -INF , P2 ;  /* 0xff80000023237808 */ /* 0x008fe40001000000 */
[----:B------:R-:W-:-:S03]  /*19050*/  FMNMX.FTZ R44, R33, R44, !PT ;  /* 0x0000002c212c7209 */ /* 0x000fc60007810000 */
[----:B------:R-:W3:Y:S01]  /*19060*/  MUFU.TANH R64, R64 ;  /* 0x0000004000407308 */ /* 0x000ee20000002400 */
[----:B------:R-:W-:Y:S01]  /*19070*/  ISETP.GT.AND P2, PT, R37, 0x48, PT ;  /* 0x000000482500780c */ /* 0x000fe20003f44270 */
[----:B------:R-:W-:Y:S01]  /*19080*/  FMUL.FTZ R69, R2, R69 ;  /* 0x0000004502457220 */ /* 0x000fe20000410000 */
[----:B0-----:R-:W-:Y:S02]  /*19090*/  FSEL R36, R36, -INF , P1 ;  /* 0xff80000024247808 */ /* 0x001fe40000800000 */
[----:B------:R-:W-:-:S03]  /*190a0*/  FMNMX.FTZ R21, R35, R44, !PT ;  /* 0x0000002c23157209 */ /* 0x000fc60007810000 */
[----:B------:R-:W0:Y:S01]  /*190b0*/  MUFU.TANH R65, R65 ;  /* 0x0000004100417308 */ /* 0x000e220000002400 */
[----:B------:R-:W-:Y:S01]  /*190c0*/  ISETP.GT.AND P1, PT, R37, 0x49, PT ;  /* 0x000000492500780c */ /* 0x000fe20003f24270 */
[----:B------:R-:W-:Y:S01]  /*190d0*/  FMUL.FTZ R72, R2, R72 ;  /* 0x0000004802487220 */ /* 0x000fe20000410000 */
[----:B-1----:R-:W-:Y:S02]  /*190e0*/  FSEL R78, R78, -INF , P2 ;  /* 0xff8000004e4e7808 */ /* 0x002fe40001000000 */
[----:B------:R-:W-:-:S03]  /*190f0*/  FMNMX.FTZ R21, R36, R21, !PT ;  /* 0x0000001524157209 */ /* 0x000fc60007810000 */
[----:B------:R-:W1:Y:S01]  /*19100*/  MUFU.TANH R68, R68 ;  /* 0x0000004400447308 */ /* 0x000e620000002400 */
[----:B------:R-:W-:Y:S01]  /*19110*/  ISETP.GT.AND P2, PT, R37, 0x50, PT ;  /* 0x000000502500780c */ /* 0x000fe20003f44270 */
[----:B------:R-:W-:Y:S01]  /*19120*/  FMUL.FTZ R73, R2, R73 ;  /* 0x0000004902497220 */ /* 0x000fe20000410000 */
[----:B--2---:R-:W-:Y:S02]  /*19130*/  FSEL R82, R82, -INF , P1 ;  /* 0xff80000052527808 */ /* 0x004fe40000800000 */
[----:B------:R-:W-:-:S03]  /*19140*/  FMNMX.FTZ R21, R78, R21, !PT ;  /* 0x000000154e157209 */ /* 0x000fc60007810000 */
[----:B------:R-:W2:Y:S01]  /*19150*/  MUFU.TANH R69, R69 ;  /* 0x0000004500457308 */ /* 0x000ea20000002400 */
[----:B------:R-:W-:-:S01]  /*19160*/  FFMA.FTZ R46, R46, UR41, -R84 ;  /* 0x000000292e2e7c23 */ /* 0x000fc20008010854 */
[C---:B------:R-:W-:Y:S01]  /*19170*/  ISETP.GT.AND P1, PT, R37.reuse, 0x51, PT ;  /* 0x000000512500780c */ /* 0x040fe20003f24270 */
[----:B------:R-:W-:Y:S01]  /*19180*/  FMUL.FTZ R76, R2, R76 ;  /* 0x0000004c024c7220 */ /* 0x000fe20000410000 */
[----:B---3--:R-:W-:Y:S02]  /*19190*/  FSEL R64, R64, -INF , P2 ;  /* 0xff80000040407808 */ /* 0x008fe40001000000 */
[----:B------:R-:W-:Y:S02]  /*191a0*/  FMNMX.FTZ R21, R82, R21, !PT ;  /* 0x0000001552157209 */ /* 0x000fe40007810000 */
[----:B------:R-:W3:Y:S01]  /*191b0*/  MUFU.TANH R72, R72 ;  /* 0x0000004800487308 */ /* 0x000ee20000002400 */
[----:B------:R-:W-:Y:S01]  /*191c0*/  ISETP.GT.AND P2, PT, R37, 0x58, PT ;  /* 0x000000582500780c */ /* 0x000fe20003f44270 */
[----:B------:R-:W-:Y:S01]  /*191d0*/  FMUL.FTZ R77, R2, R77 ;  /* 0x0000004d024d7220 */ /* 0x000fe20000410000 */
[----:B0-----:R-:W-:-:S05]  /*191e0*/  FSEL R65, R65, -INF , P1 ;  /* 0xff80000041417808 */ /* 0x001fca0000800000 */
[----:B------:R-:W0:Y:S01]  /*191f0*/  MUFU.TANH R73, R73 ;  /* 0x0000004900497308 */ /* 0x000e220000002400 */
[----:B------:R-:W-:Y:S01]  /*19200*/  ISETP.GT.AND P1, PT, R37, 0x59, PT ;  /* 0x000000592500780c */ /* 0x000fe20003f24270 */
[----:B------:R-:W-:Y:S01]  /*19210*/  FMUL.FTZ R80, R2, R80 ;  /* 0x0000005002507220 */ /* 0x000fe20000410000 */
[----:B-1----:R-:W-:-:S05]  /*19220*/  FSEL R68, R68, -INF , P2 ;  /* 0xff80000044447808 */ /* 0x002fca0001000000 */
[----:B------:R1:W-:Y:S01]  /*19230*/  MUFU.EX2 R28, R46 ;  /* 0x0000002e001c7308 */ /* 0x0003e20000000800 */
[----:B------:R-:W-:-:S01]  /*19240*/  FFMA.FTZ R30, R48, UR41, -R84 ;  /* 0x00000029301e7c23 */ /* 0x000fc20008010854 */
[----:B-1----:R-:W-:-:S06]  /*19250*/  FMNMX.FTZ R46, R64, R21, !PT ;  /* 0x00000015402e7209 */ /* 0x002fcc0007810000 */
[----:B------:R-:W1:Y:S01]  /*19260*/  MUFU.TANH R76, R76 ;  /* 0x0000004c004c7308 */ /* 0x000e620000002400 */
[----:B------:R-:W-:Y:S01]  /*19270*/  FMNMX.FTZ R21, R65, R46, !PT ;  /* 0x0000002e41157209 */ /* 0x000fe20007810000 */
[----:B------:R-:W-:Y:S01]  /*19280*/  FMUL.FTZ R81, R2, R81 ;  /* 0x0000005102517220 */ /* 0x000fe20000410000 */
[----:B------:R-:W-:Y:S02]  /*19290*/  ISETP.GT.AND P2, PT, R37, 0x60, PT ;  /* 0x000000602500780c */ /* 0x000fe40003f44270 */
[----:B--2---:R-:W-:-:S03]  /*192a0*/  FSEL R69, R69, -INF , P1 ;  /* 0xff80000045457808 */ /* 0x004fc60000800000 */
[----:B------:R-:W2:Y:S01]  /*192b0*/  MUFU.TANH R77, R77 ;  /* 0x0000004d004d7308 */ /* 0x000ea20000002400 */
[----:B------:R-:W-:Y:S02]  /*192c0*/  FMNMX.FTZ R48, R68, R21, !PT ;  /* 0x0000001544307209 */ /* 0x000fe40007810000 */
[----:B------:R-:W-:Y:S02]  /*192d0*/  ISETP.GT.AND P1, PT, R37, 0x61, PT ;  /* 0x000000612500780c */ /* 0x000fe40003f24270 */
[----:B---3--:R-:W-:Y:S02]  /*192e0*/  FSEL R72, R72, -INF , P2 ;  /* 0xff80000048487808 */ /* 0x008fe40001000000 */
[----:B------:R-:W-:Y:S01]  /*192f0*/  FMNMX.FTZ R21, R69, R48, !PT ;  /* 0x0000003045157209 */ /* 0x000fe20007810000 */
[----:B------:R-:W3:Y:S01]  /*19300*/  MUFU.TANH R80, R80 ;  /* 0x0000005000507308 */ /* 0x000ee20000002400 */
[----:B------:R-:W-:Y:S01]  /*19310*/  ISETP.GT.AND P2, PT, R37, 0x68, PT ;  /* 0x000000682500780c */ /* 0x000fe20003f44270 */
[----:B------:R-:W-:Y:S01]  /*19320*/  FMUL.FTZ R85, R2, R85 ;  /* 0x0000005502557220 */ /* 0x000fe20000410000 */
[----:B0-----:R-:W-:-:S02]  /*19330*/  FSEL R73, R73, -INF , P1 ;  /* 0xff80000049497808 */ /* 0x001fc40000800000 */
[----:B------:R-:W-:-:S03]  /*19340*/  FMNMX.FTZ R48, R72, R21, !PT ;  /* 0x0000001548307209 */ /* 0x000fc60007810000 */
[----:B------:R-:W0:Y:S01]  /*19350*/  MUFU.TANH R81, R81 ;  /* 0x0000005100517308 */ /* 0x000e220000002400 */
[----:B------:R-:W-:Y:S02]  /*19360*/  ISETP.GT.AND P1, PT, R37, 0x69, PT ;  /* 0x000000692500780c */ /* 0x000fe40003f24270 */
[----:B-1----:R-:W-:Y:S02]  /*19370*/  FSEL R76, R76, -INF , P2 ;  /* 0xff8000004c4c7808 */ /* 0x002fe40001000000 */
[----:B------:R-:W-:-:S03]  /*19380*/  FMNMX.FTZ R21, R73, R48, !PT ;  /* 0x0000003049157209 */ /* 0x000fc60007810000 */
[----:B------:R-:W1:Y:S01]  /*19390*/  MUFU.TANH R83, R83 ;  /* 0x0000005300537308 */ /* 0x000e620000002400 */
[----:B------:R-:W-:Y:S02]  /*193a0*/  ISETP.GT.AND P2, PT, R37, 0x70, PT ;  /* 0x000000702500780c */ /* 0x000fe40003f44270 */
[----:B--2---:R-:W-:Y:S02]  /*193b0*/  FSEL R77, R77, -INF , P1 ;  /* 0xff8000004d4d7808 */ /* 0x004fe40000800000 */
[----:B------:R-:W-:-:S03]  /*193c0*/  FMNMX.FTZ R48, R76, R21, !PT ;  /* 0x000000154c307209 */ /* 0x000fc60007810000 */
[----:B------:R-:W2:Y:S01]  /*193d0*/  MUFU.TANH R85, R85 ;  /* 0x0000005500557308 */ /* 0x000ea20000002400 */
[----:B------:R-:W-:Y:S02]  /*193e0*/  ISETP.GT.AND P1, PT, R37, 0x71, PT ;  /* 0x000000712500780c */ /* 0x000fe40003f24270 */
[----:B---3--:R-:W-:Y:S02]  /*193f0*/  FSEL R80, R80, -INF , P2 ;  /* 0xff80000050507808 */ /* 0x008fe40001000000 */
[----:B------:R-:W-:Y:S02]  /*19400*/  FMNMX.FTZ R21, R77, R48, !PT ;  /* 0x000000304d157209 */ /* 0x000fe40007810000 */
[----:B------:R-:W-:Y:S02]  /*19410*/  ISETP.GT.AND P2, PT, R37, 0x78, PT ;  /* 0x000000782500780c */ /* 0x000fe40003f44270 */
[----:B0-----:R-:W-:Y:S02]  /*19420*/  FSEL R81, R81, -INF , P1 ;  /* 0xff80000051517808 */ /* 0x001fe40000800000 */
[----:B------:R-:W-:-:S02]  /*19430*/  FMNMX.FTZ R48, R80, R21, !PT ;  /* 0x0000001550307209 */ /* 0x000fc40007810000 */
[----:B------:R-:W-:Y:S02]  /*19440*/  ISETP.GT.AND P1, PT, R37, 0x79, PT ;  /* 0x000000792500780c */ /* 0x000fe40003f24270 */
[----:B-1----:R-:W-:Y:S02]  /*19450*/  FSEL R83, R83, -INF , P2 ;  /* 0xff80000053537808 */ /* 0x002fe40001000000 */
[----:B------:R-:W-:Y:S01]  /*19460*/  FMNMX.FTZ R48, R81, R48, !PT ;  /* 0x0000003051307209 */ /* 0x000fe20007810000 */
[--C-:B------:R-:W-:Y:S01]  /*19470*/  FFMA.FTZ R157, R47, UR41, -R84.reuse ;  /* 0x000000292f9d7c23 */ /* 0x100fe20008010854 */
[----:B------:R-:W-:-:S01]  /*19480*/  FFMA.FTZ R47, R50, UR41, -R84 ;  /* 0x00000029322f7c23 */ /* 0x000fc20008010854 */
[----:B--2---:R-:W-:Y:S02]  /*19490*/  FSEL R85, R85, -INF , P1 ;  /* 0xff80000055557808 */ /* 0x004fe40000800000 */
[----:B------:R-:W-:-:S04]  /*194a0*/  FMNMX.FTZ R50, R83, R48, !PT ;  /* 0x0000003053327209 */ /* 0x000fc80007810000 */
[----:B------:R-:W-:Y:S01]  /*194b0*/  FMNMX.FTZ R21, R85, R50, !PT ;  /* 0x0000003255157209 */ /* 0x000fe20007810000 */
[----:B------:R-:W-:-:S04]  /*194c0*/  FFMA.FTZ R46, R52, UR41, -R84 ;  /* 0x00000029342e7c23 */ /* 0x000fc80008010854 */
[----:B------:R-:W0:Y:S01]  /*194d0*/  SHFL.BFLY PT, R52, R21, 0x2, 0x1f ;  /* 0x0c401f0015347f89 */ /* 0x000e2200000e0000 */
[----:B------:R-:W-:-:S04]  /*194e0*/  FFMA.FTZ R56, R56, UR41, -R84 ;  /* 0x0000002938387c23 */ /* 0x000fc80008010854 */
[----:B------:R0:W-:Y:S02]  /*194f0*/  MUFU.EX2 R48, R56 ;  /* 0x0000003800307308 */ /* 0x0001e40000000800 */
[----:B0-----:R-:W-:-:S05]  /*19500*/  FMNMX.FTZ R56, R21, R52, !PT ;  /* 0x0000003415387209 */ /* 0x001fca0007810000 */
[----:B------:R-:W0:Y:S01]  /*19510*/  SHFL.BFLY PT, R21, R56, 0x1, 0x1f ;  /* 0x0c201f0038157f89 */ /* 0x000e2200000e0000 */
[----:B------:R-:W-:Y:S01]  /*19520*/  MUFU.EX2 R153, R153 ;  /* 0x0000009900997308 */ /* 0x000fe20000000800 */
[----:B------:R-:W-:-:S01]  /*19530*/  FFMA.FTZ R52, R70, UR41, -R84 ;  /* 0x0000002946347c23 */ /* 0x000fc20008010854 */
[----:B0-----:R-:W-:Y:S01]  /*19540*/  FMNMX.FTZ R21, R56, R21, !PT ;  /* 0x0000001538157209 */ /* 0x001fe20007810000 */
[----:B------:R-:W-:-:S01]  /*19550*/  FFMA.FTZ R56, R60, UR41, -R84 ;  /* 0x000000293c387c23 */ /* 0x000fc20008010854 */
[----:B------:R-:W-:Y:S02]  /*19560*/  IMAD.U32 R60, RZ, RZ, UR41 ;  /* 0x00000029ff3c7e24 */ /* 0x000fe4000f8e00ff */
[C---:B------:R-:W-:Y:S02]  /*19570*/  FSETP.NEU.FTZ.AND P1, PT, R21.reuse, -INF , PT ;  /* 0xff8000001500780b */ /* 0x040fe40003f3d000 */
[----:B------:R-:W-:-:S05]  /*19580*/  FFMA.FTZ R60, R21, R60, -8 ;  /* 0xc1000000153c7423 */ /* 0x000fca000001003c */
[----:B------:R-:W-:-:S05]  /*19590*/  FSEL R60, R60, RZ, P1 ;  /* 0x000000ff3c3c7208 */ /* 0x000fca0000800000 */
[--C-:B------:R-:W-:Y:S01]  /*195a0*/  FFMA.FTZ R152, R0, UR41, -R60.reuse ;  /* 0x0000002900987c23 */ /* 0x100fe2000801083c */
[----:B------:R-:W-:-:S01]  /*195b0*/  FFMA.FTZ R39, R39, UR41, -R60 ;  /* 0x0000002927277c23 */ /* 0x000fc2000801083c */
[----:B------:R-:W-:Y:S01]  /*195c0*/  FFMA.FTZ R0, R7, UR41, -R60 ;  /* 0x0000002907007c23 */ /* 0x000fe2000801083c */
[----:B------:R-:W0:Y:S01]  /*195d0*/  MUFU.EX2 R34, R34 ;  /* 0x0000002200227308 */ /* 0x000e220000000800 */
[----:B------:R-:W-:-:S01]  /*195e0*/  FFMA.FTZ R70, R55, UR41, -R84 ;  /* 0x0000002937467c23 */ /* 0x000fc20008010854 */
[----:B------:R-:W-:-:S06]  /*195f0*/  FFMA.FTZ R55, R8, UR41, -R60 ;  /* 0x0000002908377c23 */ /* 0x000fcc000801083c */
[----:B------:R-:W-:Y:S01]  /*19600*/  MUFU.EX2 R152, R152 ;  /* 0x0000009800987308 */ /* 0x000fe20000000800 */
[----:B------:R-:W-:-:S07]  /*19610*/  FFMA.FTZ R154, R38, UR41, -R60 ;  /* 0x00000029269a7c23 */ /* 0x000fce000801083c */
[----:B------:R-:W1:Y:S01]  /*19620*/  MUFU.EX2 R39, R39 ;  /* 0x0000002700277308 */ /* 0x000e620000000800 */
[----:B------:R-:W-:-:S07]  /*19630*/  FFMA.FTZ R7, R40, UR41, -R60 ;  /* 0x0000002928077c23 */ /* 0x000fce000801083c */
[----:B------:R-:W2:Y:S01]  /*19640*/  MUFU.EX2 R0, R0 ;  /* 0x0000000000007308 */ /* 0x000ea20000000800 */
[----:B------:R-:W-:-:S01]  /*19650*/  FFMA.FTZ R37, R58, UR41, -R84 ;  /* 0x000000293a257c23 */ /* 0x000fc20008010854 */
[----:B------:R-:W-:-:S06]  /*19660*/  FFMA.FTZ R58, R59, UR41, -R84 ;  /* 0x000000293b3a7c23 */ /* 0x000fcc0008010854 */
[----:B------:R-:W3:Y:S01]  /*19670*/  MUFU.EX2 R55, R55 ;  /* 0x0000003700377308 */ /* 0x000ee20000000800 */
[----:B------:R-:W-:-:S01]  /*19680*/  FFMA.FTZ R8, R24, UR41, -R60 ;  /* 0x0000002918087c23 */ /* 0x000fc2000801083c */
[--C-:B------:R-:W-:Y:S01]  /*19690*/  FFMA.FTZ R59, R25, UR41, -R60.reuse ;  /* 0x00000029193b7c23 */ /* 0x100fe2000801083c */
[----:B------:R-:W-:-:S01]  /*196a0*/  FFMA.FTZ R158, R43, UR41, -R60 ;  /* 0x000000292b9e7c23 */ /* 0x000fc2000801083c */
[----:B------:R-:W-:-:S04]  /*196b0*/  FFMA.FTZ R25, R27, UR41, -R60 ;  /* 0x000000291b197c23 */ /* 0x000fc8000801083c */
[----:B------:R-:W4:Y:S01]  /*196c0*/  MUFU.EX2 R155, R155 ;  /* 0x0000009b009b7308 */ /* 0x000f220000000800 */
[----:B------:R-:W-:-:S01]  /*196d0*/  FFMA.FTZ R43, R33, UR41, -R60 ;  /* 0x00000029212b7c23 */ /* 0x000fc2000801083c */
[----:B------:R-:W-:Y:S01]  /*196e0*/  FFMA.FTZ R27, R31, UR41, -R60 ;  /* 0x000000291f1b7c23 */ /* 0x000fe2000801083c */
[----:B0-----:R-:W-:-:S05]  /*196f0*/  FADD.FTZ R33, R153, R34 ;  /* 0x0000002299217221 */ /* 0x001fca0000010000 */
[----:B------:R-:W0:Y:S01]  /*19700*/  MUFU.EX2 R154, R154 ;  /* 0x0000009a009a7308 */ /* 0x000e220000000800 */
[----:B------:R-:W-:-:S01]  /*19710*/  FFMA.FTZ R45, R45, UR41, -R84 ;  /* 0x000000292d2d7c23 */ /* 0x000fc20008010854 */
[----:B-1----:R-:W-:Y:S01]  /*19720*/  FADD.FTZ R31, R152, R39 ;  /* 0x00000027981f7221 */ /* 0x002fe20000010000 */
[----:B------:R-:W-:-:S05]  /*19730*/  FADD.FTZ R40, R6, R33 ;  /* 0x0000002106287221 */ /* 0x000fca0000010000 */
[----:B------:R-:W1:Y:S01]  /*19740*/  MUFU.EX2 R7, R7 ;  /* 0x0000000700077308 */ /* 0x000e620000000800 */
[----:B--2---:R-:W-:-:S01]  /*19750*/  FADD.FTZ R38, R0, R31 ;  /* 0x0000001f00267221 */ /* 0x004fc20000010000 */
[----:B------:R-:W-:Y:S01]  /*19760*/  FFMA.FTZ R156, R41, UR41, -R60 ;  /* 0x00000029299c7c23 */ /* 0x000fe2000801083c */
[----:B------:R-:W-:-:S05]  /*19770*/  FADD.FTZ R40, R9, R40 ;  /* 0x0000002809287221 */ /* 0x000fca0000010000 */
[----:B------:R-:W2:Y:S01]  /*19780*/  MUFU.EX2 R8, R8 ;  /* 0x0000000800087308 */ /* 0x000ea20000000800 */
[----:B---3--:R-:W-:-:S01]  /*19790*/  FADD.FTZ R31, R55, R38 ;  /* 0x00000026371f7221 */ /* 0x008fc20000010000 */
[----:B----4-:R-:W-:-:S06]  /*197a0*/  FADD.FTZ R33, R155, R40 ;  /* 0x000000289b217221 */ /* 0x010fcc0000010000 */
[----:B------:R-:W3:Y:S01]  /*197b0*/  MUFU.EX2 R45, R45 ;  /* 0x0000002d002d7308 */ /* 0x000ee20000000800 */
[----:B0-----:R-:W-:-:S01]  /*197c0*/  FADD.FTZ R38, R154, R31 ;  /* 0x0000001f9a267221 */ /* 0x001fc20000010000 */
[----:B------:R-:W-:-:S06]  /*197d0*/  FFMA.FTZ R161, R57, UR41, -R84 ;  /* 0x0000002939a17c23 */ /* 0x000fcc0008010854 */
[----:B------:R-:W0:Y:S01]  /*197e0*/  MUFU.EX2 R59, R59 ;  /* 0x0000003b003b7308 */ /* 0x000e220000000800 */
[----:B------:R-:W-:-:S01]  /*197f0*/  FFMA.FTZ R24, R42, UR41, -R60 ;  /* 0x000000292a187c23 */ /* 0x000fc2000801083c */
[--C-:B------:R-:W-:Y:S01]  /*19800*/  FFMA.FTZ R49, R49, UR41, -R84.reuse ;  /* 0x0000002931317c23 */ /* 0x100fe20008010854 */
[----:B------:R-:W-:-:S05]  /*19810*/  FFMA.FTZ R57, R61, UR41, -R84 ;  /* 0x000000293d397c23 */ /* 0x000fca0008010854 */
[----:B------:R-:W4:Y:S01]  /*19820*/  MUFU.EX2 R157, R157 ;  /* 0x0000009d009d7308 */ /* 0x000f220000000800 */
[----:B------:R-:W-:-:S01]  /*19830*/  FADD.FTZ R61, R26, R33 ;  /* 0x000000211a3d7221 */ /* 0x000fc20000010000 */
[----:B-1----:R-:W-:-:S06]  /*19840*/  FADD.FTZ R33, R7, R38 ;  /* 0x0000002607217221 */ /* 0x002fcc0000010000 */
[----:B------:R-:W1:Y:S01]  /*19850*/  MUFU.EX2 R156, R156 ;  /* 0x0000009c009c7308 */ /* 0x000e620000000800 */
[----:B------:R-:W-:-:S01]  /*19860*/  FFMA.FTZ R41, R29, UR41, -R60 ;  /* 0x000000291d297c23 */ /* 0x000fc2000801083c */
[----:B------:R-:W-:-:S06]  /*19870*/  FADD.FTZ R40, R28, R61 ;  /* 0x0000003d1c287221 */ /* 0x000fcc0000010000 */
[----:B------:R-:W5:Y:S01]  /*19880*/  MUFU.EX2 R30, R30 ;  /* 0x0000001e001e7308 */ /* 0x000f620000000800 */
[----:B------:R-:W-:-:S01]  /*19890*/  FFMA.FTZ R159, R51, UR41, -R84 ;  /* 0x00000029339f7c23 */ /* 0x000fc20008010854 */
[----:B--2---:R-:W-:-:S06]  /*198a0*/  FADD.FTZ R38, R8, R33 ;  /* 0x0000002108267221 */ /* 0x004fcc0000010000 */
[----:B------:R-:W2:Y:S01]  /*198b0*/  MUFU.EX2 R25, R25 ;  /* 0x0000001900197308 */ /* 0x000ea20000000800 */
[----:B---3--:R-:W-:-:S01]  /*198c0*/  FADD.FTZ R40, R45, R40 ;  /* 0x000000282d287221 */ /* 0x008fc20000010000 */
[----:B0-----:R-:W-:-:S06]  /*198d0*/  FADD.FTZ R33, R59, R38 ;  /* 0x000000263b217221 */ /* 0x001fcc0000010000 */
[----:B------:R0:W3:Y:S08]  /*198e0*/  MUFU.EX2 R44, R49 ;  /* 0x00000031002c7308 */ /* 0x0000f00000000800 */
[----:B------:R-:W3:Y:S01]  /*198f0*/  MUFU.EX2 R24, R24 ;  /* 0x0000001800187308 */ /* 0x000ee20000000800 */
[----:B----4-:R-:W-:-:S01]  /*19900*/  FADD.FTZ R61, R157, R40 ;  /* 0x000000289d3d7221 */ /* 0x010fc20000010000 */
[----:B0-----:R-:W-:-:S06]  /*19910*/  FFMA.FTZ R49, R54, UR41, -R84 ;  /* 0x0000002936317c23 */ /* 0x001fcc0008010854 */
[----:B------:R-:W0:Y:S01]  /*19920*/  MUFU.EX2 R47, R47 ;  /* 0x0000002f002f7308 */ /* 0x000e220000000800 */
[----:B-1----:R-:W-:-:S01]  /*19930*/  FADD.FTZ R40, R156, R33 ;  /* 0x000000219c287221 */ /* 0x002fc20000010000 */
[----:B------:R-:W-:-:S06]  /*19940*/  FFMA.FTZ R32, R32, UR41, -R60 ;  /* 0x0000002920207c23 */ /* 0x000fcc000801083c */
[----:B------:R-:W1:Y:S01]  /*19950*/  MUFU.EX2 R41, R41 ;  /* 0x0000002900297308 */ /* 0x000e620000000800 */
[----:B------:R-:W-:-:S01]  /*19960*/  FFMA.FTZ R163, R63, UR41, -R84 ;  /* 0x000000293fa37c23 */ /* 0x000fc20008010854 */
[----:B-----5:R-:W-:-:S06]  /*19970*/  FADD.FTZ R63, R30, R61 ;  /* 0x0000003d1e3f7221 */ /* 0x020fcc0000010000 */
[----:B------:R-:W4:Y:S01]  /*19980*/  MUFU.EX2 R159, R159 ;  /* 0x0000009f009f7308 */ /* 0x000f220000000800 */
[----:B------:R-:W-:-:S01]  /*19990*/  FFMA.FTZ R54, R53, UR41, -R84 ;  /* 0x0000002935367c23 */ /* 0x000fc20008010854 */
[----:B--2---:R-:W-:-:S06]  /*199a0*/  FADD.FTZ R33, R25, R40 ;  /* 0x0000002819217221 */ /* 0x004fcc0000010000 */
[----:B------:R-:W2:Y:S01]  /*199b0*/  MUFU.EX2 R158, R158 ;  /* 0x0000009e009e7308 */ /* 0x000ea20000000800 */
[----:B---3--:R-:W-:-:S01]  /*199c0*/  FADD.FTZ R42, R44, R63 ;  /* 0x0000003f2c2a7221 */ /* 0x008fc20000010000 */
[----:B------:R-:W-:-:S06]  /*199d0*/  FADD.FTZ R40, R24, R33 ;  /* 0x0000002118287221 */ /* 0x000fcc0000010000 */
[----:B------:R-:W3:Y:S01]  /*199e0*/  MUFU.EX2 R46, R46 ;  /* 0x0000002e002e7308 */ /* 0x000ee20000000800 */
[----:B------:R-:W-:-:S07]  /*199f0*/  FFMA.FTZ R160, R35, UR41, -R60 ;  /* 0x0000002923a07c23 */ /* 0x000fce000801083c */
[----:B------:R-:W5:Y:S01]  /*19a00*/  MUFU.EX2 R27, R27 ;  /* 0x0000001b001b7308 */ /* 0x000f620000000800 */
[----:B0-----:R-:W-:-:S01]  /*19a10*/  FADD.FTZ R42, R47, R42 ;  /* 0x0000002a2f2a7221 */ /* 0x001fc20000010000 */
[----:B-1----:R-:W-:-:S06]  /*19a20*/  FADD.FTZ R33, R41, R40 ;  /* 0x0000002829217221 */ /* 0x002fcc0000010000 */
[----:B------:R-:W0:Y:S01]  /*19a30*/  MUFU.EX2 R49, R49 ;  /* 0x0000003100317308 */ /* 0x000e220000000800 */
[----:B------:R-:W-:-:S07]  /*19a40*/  FFMA.FTZ R29, R36, UR41, -R60 ;  /* 0x00000029241d7c23 */ /* 0x000fce000801083c */
[----:B------:R-:W1:Y:S01]  /*19a50*/  MUFU.EX2 R32, R32 ;  /* 0x0000002000207308 */ /* 0x000e620000000800 */
[----:B----4-:R-:W-:-:S01]  /*19a60*/  FADD.FTZ R63, R159, R42 ;  /* 0x0000002a9f3f7221 */ /* 0x010fc20000010000 */
[----:B--2---:R-:W-:-:S06]  /*19a70*/  FADD.FTZ R40, R158, R33 ;  /* 0x000000219e287221 */ /* 0x004fcc0000010000 */
[----:B------:R-:W2:Y:S01]  /*19a80*/  MUFU.EX2 R54, R54 ;  /* 0x0000003600367308 */ /* 0x000ea20000000800 */
[----:B------:R-:W-:-:S07]  /*19a90*/  FFMA.FTZ R35, R78, UR41, -R60 ;  /* 0x000000294e237c23 */ /* 0x000fce000801083c */
[----:B------:R-:W4:Y:S01]  /*19aa0*/  MUFU.EX2 R43, R43 ;  /* 0x0000002b002b7308 */ /* 0x000f220000000800 */
[----:B---3--:R-:W-:-:S01]  /*19ab0*/  FADD.FTZ R42, R46, R63 ;  /* 0x0000003f2e2a7221 */ /* 0x008fc20000010000 */
[----:B-----5:R-:W-:-:S06]  /*19ac0*/  FADD.FTZ R63, R27, R40 ;  /* 0x000000281b3f7221 */ /* 0x020fcc0000010000 */
[----:B------:R-:W3:Y:S01]  /*19ad0*/  MUFU.EX2 R161, R161 ;  /* 0x000000a100a17308 */ /* 0x000ee20000000800 */
[----:B------:R-:W-:-:S07]  /*19ae0*/  FFMA.FTZ R36, R82, UR41, -R60 ;  /* 0x0000002952247c23 */ /* 0x000fce000801083c */
[----:B------:R-:W5:Y:S01]  /*19af0*/  MUFU.EX2 R160, R160 ;  /* 0x000000a000a07308 */ /* 0x000f620000000800 */
[----:B------:R-:W-:-:S01]  /*19b00*/  FFMA.FTZ R31, R65, UR41, -R60 ;  /* 0x00000029411f7c23 */ /* 0x000fc2000801083c */
[----:B0-----:R-:W-:Y:S01]  /*19b10*/  FADD.FTZ R65, R49, R42 ;  /* 0x0000002a31417221 */ /* 0x001fe20000010000 */
[----:B-1----:R-:W-:-:S05]  /*19b20*/  FADD.FTZ R40, R32, R63 ;  /* 0x0000003f20287221 */ /* 0x002fca0000010000 */
[----:B------:R-:W0:Y:S01]  /*19b30*/  MUFU.EX2 R29, R29 ;  /* 0x0000001d001d7308 */ /* 0x000e220000000800 */
[----:B------:R-:W-:-:S01]  /*19b40*/  FFMA.FTZ R162, R64, UR41, -R60 ;  /* 0x0000002940a27c23 */ /* 0x000fc2000801083c */
[----:B--2---:R-:W-:-:S06]  /*19b50*/  FADD.FTZ R42, R54, R65 ;  /* 0x00000041362a7221 */ /* 0x004fcc0000010000 */
[----:B------:R-:W1:Y:S01]  /*19b60*/  MUFU.EX2 R37, R37 ;  /* 0x0000002500257308 */ /* 0x000e620000000800 */
[----:B------:R-:W-:-:S01]  /*19b70*/  FFMA.FTZ R50, R62, UR41, -R84 ;  /* 0x000000293e327c23 */ /* 0x000fc20008010854 */
[----:B----4-:R-:W-:-:S06]  /*19b80*/  FADD.FTZ R63, R43, R40 ;  /* 0x000000282b3f7221 */ /* 0x010fcc0000010000 */
[----:B------:R-:W2:Y:S01]  /*19b90*/  MUFU.EX2 R35, R35 ;  /* 0x0000002300237308 */ /* 0x000ea20000000800 */
[----:B---3--:R-:W-:-:S01]  /*19ba0*/  FADD.FTZ R65, R161, R42 ;  /* 0x0000002aa1417221 */ /* 0x008fc20000010000 */
[----:B------:R-:W-:-:S06]  /*19bb0*/  FFMA.FTZ R51, R67, UR41, -R84 ;  /* 0x0000002943337c23 */ /* 0x000fcc0008010854 */
[----:B------:R-:W3:Y:S01]  /*19bc0*/  MUFU.EX2 R58, R58 ;  /* 0x0000003a003a7308 */ /* 0x000ee20000000800 */
[----:B-----5:R-:W-:-:S01]  /*19bd0*/  FADD.FTZ R64, R160, R63 ;  /* 0x0000003fa0407221 */ /* 0x020fc20000010000 */
[----:B------:R-:W-:-:S06]  /*19be0*/  FFMA.FTZ R38, R68, UR41, -R60 ;  /* 0x0000002944267c23 */ /* 0x000fcc000801083c */
[----:B------:R-:W4:Y:S01]  /*19bf0*/  MUFU.EX2 R36, R36 ;  /* 0x0000002400247308 */ /* 0x000f220000000800 */
[----:B------:R-:W-:Y:S02]  /*19c00*/  VIADD R42, R3, 0x38840 ;  /* 0x00038840032a7836 */ /* 0x000fe40000000000 */
[----:B------:R-:W-:Y:S01]  /*19c10*/  FADD.FTZ R68, R48, R65 ;  /* 0x0000004130447221 */ /* 0x000fe20000010000 */
[----:B------:R-:W-:-:S04]  /*19c20*/  IMAD.U32 R63, RZ, RZ, UR37 ;  /* 0x00000025ff3f7e24 */ /* 0x000fc8000f8e00ff */
[----:B------:R-:W5:Y:S01]  /*19c30*/  MUFU.EX2 R163, R163 ;  /* 0x000000a300a37308 */ /* 0x000f620000000800 */
[----:B------:R-:W-:-:S01]  /*19c40*/  FFMA.FTZ R62, R66, UR41, -R84 ;  /* 0x00000029423e7c23 */ /* 0x000fc20008010854 */
[----:B0-----:R-:W-:-:S06]  /*19c50*/  FADD.FTZ R64, R29, R64 ;  /* 0x000000401d407221 */ /* 0x001fcc0000010000 */
[----:B------:R-:W0:Y:S01]  /*19c60*/  MUFU.EX2 R162, R162 ;  /* 0x000000a200a27308 */ /* 0x000e220000000800 */
[----:B------:R-:W-:-:S01]  /*19c70*/  FFMA.FTZ R61, R69, UR41, -R60 ;  /* 0x00000029453d7c23 */ /* 0x000fc2000801083c */
[----:B-1----:R-:W-:Y:S01]  /*19c80*/  FADD.FTZ R67, R37, R68 ;  /* 0x0000004425437221 */ /* 0x002fe20000010000 */
[----:B------:R-:W-:-:S05]  /*19c90*/  PRMT R42, R63, 0x654, R42 ;  /* 0x000006543f2a7816 */ /* 0x000fca000000002a */
[----:B------:R-:W1:Y:S01]  /*19ca0*/  MUFU.EX2 R50, R50 ;  /* 0x0000003200327308 */ /* 0x000e620000000800 */
[----:B------:R-:W-:-:S01]  /*19cb0*/  FFMA.FTZ R165, R71, UR41, -R84 ;  /* 0x0000002947a57c23 */ /* 0x000fc20008010854 */
[----:B--2---:R-:W-:-:S06]  /*19cc0*/  FADD.FTZ R63, R35, R64 ;  /* 0x00000040233f7221 */ /* 0x004fcc0000010000 */
[----:B------:R-:W2:Y:S01]  /*19cd0*/  MUFU.EX2 R31, R31 ;  /* 0x0000001f001f7308 */ /* 0x000ea20000000800 */
[----:B------:R-:W-:-:S01]  /*19ce0*/  FFMA.FTZ R164, R72, UR41, -R60 ;  /* 0x0000002948a47c23 */ /* 0x000fc2000801083c */
[----:B---3--:R-:W-:-:S06]  /*19cf0*/  FADD.FTZ R64, R58, R67 ;  /* 0x000000433a407221 */ /* 0x008fcc0000010000 */
[----:B------:R-:W3:Y:S01]  /*19d00*/  MUFU.EX2 R51, R51 ;  /* 0x0000003300337308 */ /* 0x000ee20000000800 */
[----:B----4-:R-:W-:-:S01]  /*19d10*/  FADD.FTZ R67, R36, R63 ;  /* 0x0000003f24437221 */ /* 0x010fc20000010000 */
[----:B------:R-:W-:Y:S01]  /*19d20*/  FFMA.FTZ R33, R73, UR41, -R60 ;  /* 0x0000002949217c23 */ /* 0x000fe2000801083c */
[----:B------:R0:W-:Y:S05]  /*19d30*/  SYNCS.ARRIVE.TRANS64.RED.A1T0 RZ, [R42+URZ], RZ ;  /* 0x000000ff2aff79a7 */ /* 0x0001ea000810043f */
[----:B------:R-:W4:Y:S01]  /*19d40*/  MUFU.EX2 R38, R38 ;  /* 0x0000002600267308 */ /* 0x000f220000000800 */
[----:B-----5:R-:W-:-:S01]  /*19d50*/  FADD.FTZ R69, R163, R64 ;  /* 0x00000040a3457221 */ /* 0x020fc20000010000 */
[----:B------:R-:W-:-:S06]  /*19d60*/  FFMA.FTZ R53, R75, UR41, -R84 ;  /* 0x000000294b357c23 */ /* 0x000fcc0008010854 */
[----:B------:R-:W5:Y:S01]  /*19d70*/  MUFU.EX2 R62, R62 ;  /* 0x0000003e003e7308 */ /* 0x000f620000000800 */
[----:B0-----:R-:W-:-:S01]  /*19d80*/  FADD.FTZ R42, R162, R67 ;  /* 0x00000043a22a7221 */ /* 0x001fc20000010000 */
[----:B------:R-:W-:-:S06]  /*19d90*/  FFMA.FTZ R40, R76, UR41, -R60 ;  /* 0x000000294c287c23 */ /* 0x000fcc000801083c */
[----:B------:R-:W0:Y:S01]  /*19da0*/  MUFU.EX2 R61, R61 ;  /* 0x0000003d003d7308 */ /* 0x000e220000000800 */
[----:B-1----:R-:W-:-:S01]  /*19db0*/  FADD.FTZ R64, R50, R69 ;  /* 0x0000004532407221 */ /* 0x002fc20000010000 */
[----:B------:R-:W-:-:S06]  /*19dc0*/  FFMA.FTZ R66, R74, UR41, -R84 ;  /* 0x000000294a427c23 */ /* 0x000fcc0008010854 */
[----:B------:R-:W1:Y:S01]  /*19dd0*/  MUFU.EX2 R165, R165 ;  /* 0x000000a500a57308 */ /* 0x000e620000000800 */
[----:B--2---:R-:W-:-:S01]  /*19de0*/  FADD.FTZ R67, R31, R42 ;  /* 0x0000002a1f437221 */ /* 0x004fc20000010000 */
[----:B------:R-:W-:-:S06]  /*19df0*/  FFMA.FTZ R65, R77, UR41, -R60 ;  /* 0x000000294d417c23 */ /* 0x000fcc000801083c */
[----:B------:R-:W2:Y:S01]  /*19e00*/  MUFU.EX2 R164, R164 ;  /* 0x000000a400a47308 */ /* 0x000ea20000000800 */
[----:B---3--:R-:W-:-:S01]  /*19e10*/  FADD.FTZ R69, R51, R64 ;  /* 0x0000004033457221 */ /* 0x008fc20000010000 */
[----:B------:R-:W-:-:S06]  /*19e20*/  FFMA.FTZ R167, R79, UR41, -R84 ;  /* 0x000000294fa77c23 */ /* 0x000fcc0008010854 */
[----:B------:R-:W3:Y:S01]  /*19e30*/  MUFU.EX2 R52, R52 ;  /* 0x0000003400347308 */ /* 0x000ee20000000800 */
[----:B----4-:R-:W-:-:S01]  /*19e40*/  FADD.FTZ R42, R38, R67 ;  /* 0x00000043262a7221 */ /* 0x010fc20000010000 */
[----:B------:R-:W-:-:S06]  /*19e50*/  FFMA.FTZ R166, R80, UR41, -R60 ;  /* 0x0000002950a67c23 */ /* 0x000fcc000801083c */
[----:B------:R-:W4:Y:S01]  /*19e60*/  MUFU.EX2 R33, R33 ;  /* 0x0000002100217308 */ /* 0x000f220000000800 */
[----:B------:R-:W-:Y:S01]  /*19e70*/  F2FP.SATFINITE.E4M3.F32.PACK_AB_MERGE_C R6, R9, R6, RZ ;  /* 0x000000060906723e */ /* 0x000fe200048070ff */
[----:B-----5:R-:W-:-:S06]  /*19e80*/  FADD.FTZ R64, R62, R69 ;  /* 0x000000453e407221 */ /* 0x020fcc0000010000 */
[----:B------:R-:W5:Y:S01]  /*19e90*/  MUFU.EX2 R53, R53 ;  /* 0x0000003500357308 */ /* 0x000f620000000800 */
[----:B0-----:R-:W-:-:S01]  /*19ea0*/  FADD.FTZ R9, R61, R42 ;  /* 0x0000002a3d097221 */ /* 0x001fc20000010000 */
[----:B------:R-:W-:-:S06]  /*19eb0*/  FFMA.FTZ R63, R81, UR41, -R60 ;  /* 0x00000029513f7c23 */ /* 0x000fcc000801083c */
[----:B------:R-:W0:Y:S01]  /*19ec0*/  MUFU.EX2 R40, R40 ;  /* 0x0000002800287308 */ /* 0x000e220000000800 */
[----:B------:R-:W-:Y:S01]  /*19ed0*/  F2FP.SATFINITE.E4M3.F32.PACK_AB_MERGE_C R28, R45, R28, RZ ;  /* 0x0000001c2d1c723e */ /* 0x000fe200048070ff */
[----:B-1----:R-:W-:Y:S01]  /*19ee0*/  FADD.FTZ R45, R165, R64 ;  /* 0x00000040a52d7221 */ /* 0x002fe20000010000 */
[----:B------:R-:W-:-:S05]  /*19ef0*/  F2FP.SATFINITE.E4M3.F32.PACK_AB_MERGE_C R55, R55, R0, RZ ;  /* 0x000000003737723e */ /* 0x000fca00048070ff */
[----:B------:R-:W1:Y:S01]  /*19f00*/  MUFU.EX2 R66, R66 ;  /* 0x0000004200427308 */ /* 0x000e620000000800 */
[----:B------:R-:W-:-:S01]  /*19f10*/  FFMA.FTZ R83, R83, UR41, -R60 ;  /* 0x0000002953537c23 */ /* 0x000fc2000801083c */
[----:B--2---:R-:W-:-:S06]  /*19f20*/  FADD.FTZ R0, R164, R9 ;  /* 0x00000009a4007221 */ /* 0x004fcc0000010000 */
[----:B------:R-:W2:Y:S01]  /*19f30*/  MUFU.EX2 R65, R65 ;  /* 0x0000004100417308 */ /* 0x000ea20000000800 */
[----:B------:R-:W-:-:S01]  /*19f40*/  FFMA.FTZ R60, R85, UR41, -R60 ;  /* 0x00000029553c7c23 */ /* 0x000fc2000801083c */
[----:B---3--:R-:W-:Y:S01]  /*19f50*/  FADD.FTZ R42, R52, R45 ;  /* 0x0000002d342a7221 */ /* 0x008fe20000010000 */
[----:B------:R-:W-:-:S05]  /*19f60*/  F2FP.SATFINITE.E4M3.F32.PACK_AB_MERGE_C R24, R41, R24, RZ ;  /* 0x000000182918723e */ /* 0x000fca00048070ff */
[----:B------:R-:W3:Y:S01]  /*19f70*/  MUFU.EX2 R167, R167 ;  /* 0x000000a700a77308 */ /* 0x000ee20000000800 */
[----:B----4-:R-:W-:-:S07]  /*19f80*/  FADD.FTZ R41, R33, R0 ;  /* 0x0000000021297221 */ /* 0x010fce0000010000 */
[----:B------:R-:W4:Y:S01]  /*19f90*/  MUFU.EX2 R166, R166 ;  /* 0x000000a600a67308 */ /* 0x000f220000000800 */
[----:B-----5:R-:W-:-:S01]  /*19fa0*/  FADD.FTZ R45, R53, R42 ;  /* 0x0000002a352d7221 */ /* 0x020fc20000010000 */
[----:B0-----:R-:W-:-:S06]  /*19fb0*/  FADD.FTZ R0, R40, R41 ;  /* 0x0000002928007221 */ /* 0x001fcc0000010000 */
[----:B------:R-:W0:Y:S08]  /*19fc0*/  MUFU.EX2 R56, R56 ;  /* 0x0000003800387308 */ /* 0x000e300000000800 */
[----:B------:R-:W5:Y:S01]  /*19fd0*/  MUFU.EX2 R63, R63 ;  /* 0x0000003f003f7308 */ /* 0x000f620000000800 */
[----:B-1----:R-:W-:-:S01]  /*19fe0*/  FADD.FTZ R42, R66, R45 ;  /* 0x0000002d422a7221 */ /* 0x002fc20000010000 */
[----:B--2---:R-:W-:-:S06]  /*19ff0*/  FADD.FTZ R41, R65, R0 ;  /* 0x0000000041297221 */ /* 0x004fcc0000010000 */
[----:B------:R-:W1:Y:S01]  /*1a000*/  MUFU.EX2 R57, R57 ;  /* 0x0000003900397308 */ /* 0x000e620000000800 */
[----:B------:R-:W-:-:S07]  /*1a010*/  F2FP.SATFINITE.E4M3.F32.PACK_AB_MERGE_C R32, R43, R32, RZ ;  /* 0x000000202b20723e */ /* 0x000fce00048070ff */
[----:B------:R-:W-:Y:S01]  /*1a020*/  MUFU.EX2 R70, R70 ;  /* 0x0000004600467308 */ /* 0x000fe20000000800 */
[----:B------:R-:W-:-:S07]  /*1a030*/  F2FP.SATFINITE.E4M3.F32.PACK_AB_MERGE_C R43, R36, R35, RZ ;  /* 0x00000023242b723e */ /* 0x000fce00048070ff */
[----:B------:R-:W2:Y:S08]  /*1a040*/  MUFU.EX2 R9, R83 ;  /* 0x0000005300097308 */ /* 0x000eb00000000800 */
[----:B------:R-:W2:Y:S01]  /*1a050*/  MUFU.EX2 R60, R60 ;  /* 0x0000003c003c7308 */ /* 0x000ea20000000800 */
[----:B---3--:R-:W-:-:S01]  /*1a060*/  FADD.FTZ R35, R167, R42 ;  /* 0x0000002aa7237221 */ /* 0x008fc20000010000 */
[----:B----4-:R-:W-:-:S03]  /*1a070*/  FADD.FTZ R0, R166, R41 ;  /* 0x00000029a6007221 */ /* 0x010fc60000010000 */
[----:B0-----:R-:W-:Y:S01]  /*1a080*/  FADD.FTZ R36, R56, R35 ;  /* 0x0000002338247221 */ /* 0x001fe20000010000 */
[----:B-----5:R-:W-:-:S01]  /*1a090*/  FADD.FTZ R0, R63, R0 ;  /* 0x000000003f007221 */ /* 0x020fc20000010000 */
[----:B------:R-:W-:Y:S02]  /*1a0a0*/  F2FP.SATFINITE.E4M3.F32.PACK_AB_MERGE_C R58, R58, R37, RZ ;  /* 0x000000253a3a723e */ /* 0x000fe400048070ff */
[----:B-1----:R-:W-:-:S01]  /*1a0b0*/  FADD.FTZ R37, R57, R36 ;  /* 0x0000002439257221 */ /* 0x002fc20000010000 */
[----:B------:R-:W-:Y:S01]  /*1a0c0*/  F2FP.SATFINITE.E4M3.F32.PACK_AB_MERGE_C R8, R59, R8, RZ ;  /* 0x000000083b08723e */ /* 0x000fe200048070ff */
[----:B--2---:R-:W-:-:S01]  /*1a0d0*/  FADD.FTZ R35, R9, R0 ;  /* 0x0000000009237221 */ /* 0x004fc20000010000 */
[----:B------:R-:W-:Y:S02]  /*1a0e0*/  F2FP.SATFINITE.E4M3.F32.PACK_AB_MERGE_C R44, R47, R44, RZ ;  /* 0x0000002c2f2c723e */ /* 0x000fe400048070ff */
[----:B------:R-:W-:Y:S02]  /*1a0f0*/  F2FP.SATFINITE.E4M3.F32.PACK_AB_MERGE_C R49, R54, R49, RZ ;  /* 0x000000313631723e */ /* 0x000fe400048070ff */
[----:B------:R-:W-:-:S02]  /*1a100*/  F2FP.SATFINITE.E4M3.F32.PACK_AB_MERGE_C R38, R61, R38, RZ ;  /* 0x000000263d26723e */ /* 0x000fc400048070ff */
[----:B------:R-:W-:Y:S02]  /*1a110*/  F2FP.SATFINITE.E4M3.F32.PACK_AB_MERGE_C R51, R62, R51, RZ ;  /* 0x000000333e33723e */ /* 0x000fe400048070ff */
[----:B------:R-:W-:Y:S02]  /*1a120*/  F2FP.SATFINITE.E4M3.F32.PACK_AB_MERGE_C R40, R65, R40, RZ ;  /* 0x000000284128723e */ /* 0x000fe400048070ff */
[----:B------:R-:W-:Y:S02]  /*1a130*/  F2FP.SATFINITE.E4M3.F32.PACK_AB_MERGE_C R53, R66, R53, RZ ;  /* 0x000000354235723e */ /* 0x000fe400048070ff */
[----:B------:R-:W-:Y:S02]  /*1a140*/  F2FP.SATFINITE.E4M3.F32.PACK_AB_MERGE_C R57, R70, R57, RZ ;  /* 0x000000394639723e */ /* 0x000fe400048070ff */
[----:B------:R-:W-:Y:S01]  /*1a150*/  F2FP.SATFINITE.E4M3.F32.PACK_AB_MERGE_C R36, R60, R9, RZ ;  /* 0x000000093c24723e */ /* 0x000fe200048070ff */
[----:B------:R-:W-:Y:S01]  /*1a160*/  FADD.FTZ R0, R70, R37 ;  /* 0x0000002546007221 */ /* 0x000fe20000010000 */
[----:B------:R-:W-:-:S01]  /*1a170*/  FADD.FTZ R9, R60, R35 ;  /* 0x000000233c097221 */ /* 0x000fc20000010000 */
[----:B------:R-:W-:-:S02]  /*1a180*/  F2FP.SATFINITE.E4M3.F32.PACK_AB_MERGE_C R153, R34, R153, R6 ;  /* 0x000000992299723e */ /* 0x000fc40004807006 */
[----:B------:R-:W-:Y:S02]  /*1a190*/  F2FP.SATFINITE.E4M3.F32.PACK_AB_MERGE_C R155, R26, R155, R28 ;  /* 0x0000009b1a9b723e */ /* 0x000fe4000480701c */
[----:B------:R-:W-:Y:S02]  /*1a1a0*/  F2FP.SATFINITE.E4M3.F32.PACK_AB_MERGE_C R152, R39, R152, R55 ;  /* 0x000000982798723e */ /* 0x000fe40004807037 */
[----:B------:R-:W-:Y:S02]  /*1a1b0*/  F2FP.SATFINITE.E4M3.F32.PACK_AB_MERGE_C R154, R7, R154, R8 ;  /* 0x0000009a079a723e */ /* 0x000fe40004807008 */
[----:B------:R-:W-:Y:S02]  /*1a1c0*/  F2FP.SATFINITE.E4M3.F32.PACK_AB_MERGE_C R156, R25, R156, R24 ;  /* 0x0000009c199c723e */ /* 0x000fe40004807018 */
[----:B------:R-:W-:Y:S02]  /*1a1d0*/  F2FP.SATFINITE.E4M3.F32.PACK_AB_MERGE_C R157, R30, R157, R44 ;  /* 0x0000009d1e9d723e */ /* 0x000fe4000480702c */
        /* <DEDUP_REMOVED lines=9> */
[----:B------:R-:W-:Y:S01]  /*1a270*/  F2FP.SATFINITE.E4M3.F32.PACK_AB_MERGE_C R167, R56, R167, R57 ;  /* 0x000000a738a7723e */ /* 0x000fe20004807039 */
[----:B------:R-:W-:Y:S06]  /*1a280*/  @!P0 BRA `(.L_x_3228) ;  /* 0x0000000000048947 */ /* 0x000fec0003800000 */
[----:B------:R-:W-:Y:S01]  /*1a290*/  BPT.TRAP 0x1 ;  /* 0x000000040000795c */ /* 0x000fe20000300000 */
.L_x_3228:
[----:B------:R0:W1:Y:S01]  /*1a2a0*/  SYNCS.PHASECHK.TRANS64.TRYWAIT P1, [R3+URZ+0x38850], R89 ;  /* 0x03885059030075a7 */ /* 0x000062000802017f */
[----:B------:R-:W-:Y:S05]  /*1a2b0*/  @!P0 BRA `(.L_x_3229) ;  /* 0x0000000000048947 */ /* 0x000fea0003800000 */
[----:B------:R-:W-:Y:S01]  /*1a2c0*/  BPT.TRAP 0x1 ;  /* 0x000000040000795c */ /* 0x000fe20000300000 */
.L_x_3229:
[----:B------:R-:W-:Y:S04]  /*1a2d0*/  BSSY B0, `(.L_x_3230) ;  /* 0x0000004000007945 */ /* 0x000fe80003800000 */
[----:B-1----:R-:W-:Y:S05]  /*1a2e0*/  @P1 BRA `(.L_x_3231) ;  /* 0x0000000000081947 */ /* 0x002fea0003800000 */
[----:B------:R-:W1:Y:S02]  /*1a2f0*/  SYNCS.PHASECHK.TRANS64.TRYWAIT P1, [R3+URZ+0x38850], R89 ;  /* 0x03885059030075a7 */ /* 0x000e64000802017f */
[----:B-1----:R-:W-:Y:S05]  /*1a300*/  @!P1 BRA `(.L_x_3232) ;  /* 0x000001a400409947 */ /* 0x002fea0003800000 */
.L_x_3231:
[----:B------:R-:W-:Y:S05]  /*1a310*/  BSYNC B0 ;  /* 0x0000000000007941 */ /* 0x000fea0003800000 */
.L_x_3230:
[----:B------:R-:W-:Y:S05]  /*1a320*/  WARPSYNC.ALL ;  /* 0x0000000000007948 */ /* 0x000fea0003800000 */
[----:B------:R-:W-:Y:S01]  /*1a330*/  R2UR UR4, R23 ;  /* 0x00000000170472ca */ /* 0x000fe200000e0000 */
[----:B------:R0:W-:Y:S01]  /*1a340*/  BAR.SYNC.DEFER_BLOCKING R88, 0x100 ;  /* 0x000400580000751d */ /* 0x0001e20000010000 */
[----:B------:R-:W-:Y:S02]  /*1a350*/  IMAD.MOV.U32 R27, RZ, RZ, 0x40000040 ;  /* 0x40000040ff1b7424 */ /* 0x000fe400078e00ff */
[----:B------:R-:W-:Y:S02]  /*1a360*/  IMAD.MOV.U32 R25, RZ, RZ, 0x40000040 ;  /* 0x40000040ff197424 */ /* 0x000fe400078e00ff */
[----:B------:R-:W-:Y:S01]  /*1a370*/  IMAD.MOV.U32 R7, RZ, RZ, 0x40000040 ;  /* 0x40000040ff077424 */ /* 0x000fe200078e00ff */
[----:B------:R-:W-:-:S02]  /*1a380*/  R2UR UR7, R27 ;  /* 0x000000001b0772ca */ /* 0x000fc400000e0000 */
[----:B------:R-:W-:Y:S02]  /*1a390*/  R2UR UR11, R25 ;  /* 0x00000000190b72ca */ /* 0x000fe400000e0000 */
[----:B------:R-:W-:Y:S02]  /*1a3a0*/  R2UR UR19, R27 ;  /* 0x000000001b1372ca */ /* 0x000fe400000e0000 */
[----:B------:R-:W-:Y:S01]  /*1a3b0*/  UIADD3 UR4, UR4, 0x400, URZ ;  /* 0x0000040004047890 */ /* 0x000fe2000fffe03f */
[----:B------:R-:W-:-:S03]  /*1a3c0*/  R2UR UR15, R7 ;  /* 0x00000000070f72ca */ /* 0x000fc600000e0000 */
[----:B------:R-:W-:-:S04]  /*1a3d0*/  USHF.R.U32.HI UR4, URZ, 0x4, UR4 ;  /* 0x000000043f047899 */ /* 0x000fc80008011604 */
[----:B------:R-:W-:-:S04]  /*1a3e0*/  ULOP3.LUT UR4, UR4, 0x3fff, URZ, 0xc0, !UPT ;  /* 0x00003fff04047892 */ /* 0x000fc8000f8ec03f */
[----:B------:R-:W-:-:S06]  /*1a3f0*/  ULOP3.LUT UR43, UR4, 0x10000, URZ, 0xfc, !UPT ;  /* 0x00010000042b7892 */ /* 0x000fcc000f8efc3f */
[----:B------:R-:W-:-:S04]  /*1a400*/  LEA R26, R221, UR43, 0xb ;  /* 0x0000002bdd1a7c11 */ /* 0x000fc8000f8e58ff */
[C---:B------:R-:W-:Y:S01]  /*1a410*/  R2UR UR6, R26.reuse ;  /* 0x000000001a0672ca */ /* 0x040fe200000e0000 */
[C---:B------:R-:W-:Y:S01]  /*1a420*/  VIADD R6, R26.reuse, 0x4 ;  /* 0x000000041a067836 */ /* 0x040fe20000000000 */
[C---:B------:R-:W-:Y:S01]  /*1a430*/  IADD3 R24, R26.reuse, 0x2, RZ ;  /* 0x000000021a187810 */ /* 0x040fe20007ffe0ff */
[----:B------:R-:W-:-:S03]  /*1a440*/  VIADD R26, R26, 0x6 ;  /* 0x000000061a1a7836 */ /* 0x000fc60000000000 */
[----:B------:R-:W-:Y:S02]  /*1a450*/  R2UR UR10, R24 ;  /* 0x00000000180a72ca */ /* 0x000fe400000e0000 */
[----:B------:R-:W-:Y:S02]  /*1a460*/  R2UR UR18, R26 ;  /* 0x000000001a1272ca */ /* 0x000fe400000e0000 */
[----:B01----:R-:W-:Y:S01]  /*1a470*/  WARPGROUP.ARRIVE ;  /* 0x00000000000079c5 */ /* 0x003fe20000000000 */
[----:B------:R-:W-:-:S05]  /*1a480*/  R2UR UR14, R6 ;  /* 0x00000000060e72ca */ /* 0x000fca00000e0000 */
        /* <DEDUP_REMOVED lines=14> */
[----:B------:R-:W-:Y:S05]  /*1a570*/  @!P0 BRA `(.L_x_3233) ;  /* 0x0000000000048947 */ /* 0x000fea0003800000 */
[----:B------:R-:W-:Y:S01]  /*1a580*/  BPT.TRAP 0x1 ;  /* 0x000000040000795c */ /* 0x000fe20000300000 */
.L_x_3233:
[----:B------:R-:W2:Y:S01]  /*1a590*/  LDL R7, [R1+0x60] ;  /* 0x0000600001077983 */ /* 0x000ea20000100800 */
[----:B------:R-:W0:Y:S03]  /*1a5a0*/  LDC R6, c[0x0][0x448] ;  /* 0x00011200ff067b82 */ /* 0x000e260000000800 */
[----:B------:R-:W3:Y:S04]  /*1a5b0*/  LDL R153, [R1+0x58] ;  /* 0x0000580001997983 */ /* 0x000ee80000100800 */
[----:B------:R-:W3:Y:S04]  /*1a5c0*/  LDL R152, [R1+0x64] ;  /* 0x0000640001987983 */ /* 0x000ee80000100800 */
[----:B------:R-:W4:Y:S01]  /*1a5d0*/  LDL R8, [R1+0x6c] ;  /* 0x00006c0001087983 */ /* 0x000f220000100800 */
[----:B------:R-:W-:Y:S01]  /*1a5e0*/  VIADD R3, R3, 0x38860 ;  /* 0x0003886003037836 */ /* 0x000fe20000000000 */
[----:B------:R-:W-:Y:S01]  /*1a5f0*/  ULDC UR39, c[0x0][0x988] ;  /* 0x0002620000277ab9 */ /* 0x000fe20000000800 */
[----:B------:R-:W-:Y:S01]  /*1a600*/  ULDC UR40, c[0x0][0x988] ;  /* 0x0002620000287ab9 */ /* 0x000fe20000000800 */
[----:B0-----:R-:W-:Y:S01]  /*1a610*/  ISETP.NE.AND P1, PT, R6, 0x1, PT ;  /* 0x000000010600780c */ /* 0x001fe20003f25270 */
[----:B------:R-:W-:-:S05]  /*1a620*/  IMAD.U32 R6, RZ, RZ, UR37 ;  /* 0x00000025ff067e24 */ /* 0x000fca000f8e00ff */
[----:B------:R-:W-:-:S04]  /*1a630*/  PRMT R3, R6, 0x654, R3 ;  /* 0x0000065406037816 */ /* 0x000fc80000000003 */
[----:B------:R0:W-:Y:S03]  /*1a640*/  SYNCS.ARRIVE.TRANS64.RED.A1T0 RZ, [R3+URZ], RZ ;  /* 0x000000ff03ff79a7 */ /* 0x0001e6000810043f */
[----:B------:R-:W2:Y:S08]  /*1a650*/  @P1 LDC R6, c[0x0][0x44c] ;  /* 0x00011300ff061b82 */ /* 0x000eb00000000800 */
[----:B0-----:R-:W0:Y:S01]  /*1a660*/  @P1 LDC R3, c[0x0][0x450] ;  /* 0x00011400ff031b82 */ /* 0x001e220000000800 */
[----:B--2---:R-:W-:-:S05]  /*1a670*/  @P1 IMAD.HI.U32 R6, R7, R6, RZ ;  /* 0x0000000607061227 */ /* 0x004fca00078e00ff */
[----:B0-----:R-:W-:-:S04]  /*1a680*/  @P1 SHF.R.U32.HI R7, RZ, R3, R6 ;  /* 0x00000003ff071219 */ /* 0x001fc80000011606 */
[----:B---3--:R-:W-:-:S04]  /*1a690*/  IADD3 R3, R7, R152, -R153 ;  /* 0x0000009807037210 */ /* 0x008fc80007ffe899 */
[----:B------:R-:W-:-:S04]  /*1a6a0*/  SHF.R.S32.HI R6, RZ, 0x1f, R3 ;  /* 0x0000001fff067819 */ /* 0x000fc80000011403 */
[----:B------:R-:W-:Y:S02]  /*1a6b0*/  LEA.HI R6, R6, R3, RZ, 0x7 ;  /* 0x0000000306067211 */ /* 0x000fe400078f38ff */
[----:B------:R-:W-:Y:S02]  /*1a6c0*/  IADD3 R3, R169, -0x2, RZ ;  /* 0xfffffffea9037810 */ /* 0x000fe40007ffe0ff */
[----:B------:R-:W-:-:S04]  /*1a6d0*/  SHF.R.S32.HI R6, RZ, 0x7, R6 ;  /* 0x00000007ff067819 */ /* 0x000fc80000011406 */
[----:B----4-:R-:W-:-:S04]  /*1a6e0*/  VIMNMX R8, R8, R6, !PT ;  /* 0x0000000608087248 */ /* 0x010fc80007fe0100 */
[----:B------:R-:W-:Y:S01]  /*1a6f0*/  ISETP.GE.AND P1, PT, R3, R8, PT ;  /* 0x000000080300720c */ /* 0x000fe20003f26270 */
[----:B------:R0:W-:-:S12]  /*1a700*/  STL [R1+0x68], R8 ;  /* 0x0000680801007387 */ /* 0x0001d80000100800 */
[----:B0-----:R-:W-:Y:S05]  /*1a710*/  @!P1 BRA `(.L_x_3234) ;  /* 0x0000003800dc9947 */ /* 0x001fea0003800000 */
[----:B------:R-:W-:Y:S02]  /*1a720*/  IMAD.MOV.U32 R225, RZ, RZ, R168 ;  /* 0x000000ffffe17224 */ /* 0x000fe400078e00a8 */
[----:B------:R-:W-:-:S07]  /*1a730*/  IMAD.MOV.U32 R224, RZ, RZ, R21 ;  /* 0x000000ffffe07224 */ /* 0x000fce00078e0015 */
.L_x_3246:
[----:B------:R-:W-:Y:S01]  /*1a740*/  VIADD R221, R221, 0x1 ;  /* 0x00000001dddd7836 */ /* 0x000fe20000000000 */
[----:B------:R-:W-:Y:S05]  /*1a750*/  YIELD ;  /* 0x0000000000007946 */ /* 0x000fea0003800000 */
[----:B------:R-:W-:-:S04]  /*1a760*/  ISETP.NE.AND P1, PT, R221, 0x2, PT ;  /* 0x00000002dd00780c */ /* 0x000fc80003f25270 */
[----:B------:R-:W-:Y:S02]  /*1a770*/  SEL R8, R221, RZ, P1 ;  /* 0x000000ffdd087207 */ /* 0x000fe40000800000 */
[----:B------:R-:W-:-:S03]  /*1a780*/  SEL R6, RZ, 0x1, P1 ;  /* 0x00000001ff067807 */ /* 0x000fc60000800000 */
[----:B------:R-:W-:Y:S01]  /*1a790*/  IMAD.MOV.U32 R221, RZ, RZ, R8 ;  /* 0x000000ffffdd7224 */ /* 0x000fe200078e0008 */
[----:B------:R-:W-:Y:S01]  /*1a7a0*/  LOP3.LUT R222, R222, R6, RZ, 0x3c, !PT ;  /* 0x00000006dede7212 */ /* 0x000fe200078e3cff */
[----:B------:R-:W-:Y:S06]  /*1a7b0*/  @!P0 BRA `(.L_x_3235) ;  /* 0x0000000000048947 */ /* 0x000fec0003800000 */
[----:B------:R-:W-:Y:S01]  /*1a7c0*/  BPT.TRAP 0x1 ;  /* 0x000000040000795c */ /* 0x000fe20000300000 */
.L_x_3235:
[----:B------:R-:W-:Y:S01]  /*1a7d0*/  IMAD R6, R221, 0x8, R23 ;  /* 0x00000008dd067824 */ /* 0x000fe200078e0217 */
[----:B------:R-:W-:-:S04]  /*1a7e0*/  SHF.L.U32 R7, R222, 0x1f, RZ ;  /* 0x0000001fde077819 */ /* 0x000fc800000006ff */
[----:B------:R0:W1:Y:S01]  /*1a7f0*/  SYNCS.PHASECHK.TRANS64.TRYWAIT P1, [R6+URZ+0x38830], R7 ;  /* 0x03883007060075a7 */ /* 0x000062000802017f */
[----:B------:R-:W-:Y:S05]  /*1a800*/  @!P0 BRA `(.L_x_3236) ;  /* 0x0000000000048947 */ /* 0x000fea0003800000 */
[----:B------:R-:W-:Y:S01]  /*1a810*/  BPT.TRAP 0x1 ;  /* 0x000000040000795c */ /* 0x000fe20000300000 */
.L_x_3236:
[----:B------:R-:W-:Y:S01]  /*1a820*/  LEA R20, R8, UR42, 0xb ;  /* 0x0000002a08147c11 */ /* 0x000fe2000f8e58ff */
[----:B------:R-:W-:-:S03]  /*1a830*/  IMAD.MOV.U32 R21, RZ, RZ, 0x40000040 ;  /* 0x40000040ff157424 */ /* 0x000fc600078e00ff */
[C---:B------:R-:W-:Y:S01]  /*1a840*/  IADD3 R155, R20.reuse, 0x4, RZ ;  /* 0x00000004149b7810 */ /* 0x040fe20007ffe0ff */
[----:B------:R-:W-:Y:S01]  /*1a850*/  VIADD R152, R20, 0x2 ;  /* 0x0000000214987836 */ /* 0x000fe20000000000 */
[----:B-1----:R-:W-:Y:S06]  /*1a860*/  @P1 BRA `(.L_x_3237) ;  /* 0x0000000000081947 */ /* 0x002fec0003800000 */
[----:B------:R-:W1:Y:S02]  /*1a870*/  SYNCS.PHASECHK.TRANS64.TRYWAIT P1, [R6+URZ+0x38830], R7 ;  /* 0x03883007060075a7 */ /* 0x000e64000802017f */
[----:B-1----:R-:W-:Y:S05]  /*1a880*/  @!P1 BRA `(.L_x_3238) ;  /* 0x0000019c00f49947 */ /* 0x002fea0003800000 */
.L_x_3237:
[----:B------:R0:W-:Y:S04]  /*1a890*/  STL.64 [R1+0x1d0], R6 ;  /* 0x0001d00601007387 */ /* 0x0001e80000100a00 */
[----:B01----:R-:W2:Y:S04]  /*1a8a0*/  LDL.64 R6, [R1+0x50] ;  /* 0x0000500001067983 */ /* 0x003ea80000100a00 */
[----:B------:R0:W-:Y:S01]  /*1a8b0*/  STL.64 [R1+0x1c8], R2 ;  /* 0x0001c80201007387 */ /* 0x0001e20000100a00 */
[----:B------:R-:W-:Y:S05]  /*1a8c0*/  WARPSYNC.ALL ;  /* 0x0000000000007948 */ /* 0x000fea0003800000 */
[----:B------:R-:W-:Y:S01]  /*1a8d0*/  VIADD R154, R20, 0x6 ;  /* 0x00000006149a7836 */ /* 0x000fe20000000000 */
[----:B------:R-:W3:Y:S04]  /*1a8e0*/  LDL.64 R226, [R1+0x10] ;  /* 0x0000100001e27983 */ /* 0x000ee80000100a00 */
[----:B0-----:R-:W4:Y:S01]  /*1a8f0*/  LDL.64 R2, [R1+0x48] ;  /* 0x0000480001027983 */ /* 0x001f220000100a00 */
[----:B------:R-:W-:Y:S01]  /*1a900*/  R2UR UR10, R152 ;  /* 0x00000000980a72ca */ /* 0x000fe200000e0000 */
[----:B------:R-:W-:Y:S01]  /*1a910*/  IMAD.MOV.U32 R152, RZ, RZ, R155 ;  /* 0x000000ffff987224 */ /* 0x000fe200078e009b */
[----:B------:R-:W-:Y:S01]  /*1a920*/  R2UR UR6, R20 ;  /* 0x00000000140672ca */ /* 0x000fe200000e0000 */
[----:B------:R-:W-:Y:S01]  /*1a930*/  IMAD.MOV.U32 R153, RZ, RZ, 0x40000040 ;  /* 0x40000040ff997424 */ /* 0x000fe200078e00ff */
[----:B------:R-:W-:Y:S01]  /*1a940*/  R2UR UR7, R21 ;  /* 0x00000000150772ca */ /* 0x000fe200000e0000 */
[----:B------:R-:W-:Y:S01]  /*1a950*/  IMAD.MOV.U32 R155, RZ, RZ, 0x40000040 ;  /* 0x40000040ff9b7424 */ /* 0x000fe200078e00ff */
[----:B------:R-:W-:Y:S01]  /*1a960*/  R2UR UR14, R152 ;  /* 0x00000000980e72ca */ /* 0x000fe200000e0000 */
[----:B------:R-:W-:Y:S01]  /*1a970*/  VIADD R152, R20, 0x400 ;  /* 0x0000040014987836 */ /* 0x000fe20000000000 */
[----:B------:R-:W-:Y:S01]  /*1a980*/  R2UR UR4, R4 ;  /* 0x00000000040472ca */ /* 0x000fe200000e0000 */
[----:B------:R-:W-:Y:S01]  /*1a990*/  VIADD R156, R20, 0x404 ;  /* 0x00000404149c7836 */ /* 0x000fe20000000000 */
[----:B------:R-:W-:Y:S01]  /*1a9a0*/  R2UR UR5, R5 ;  /* 0x00000000050572ca */ /* 0x000fe200000e0000 */
[----:B------:R-:W-:Y:S01]  /*1a9b0*/  IMAD.MOV.U32 R157, RZ, RZ, 0x40000040 ;  /* 0x40000040ff9d7424 */ /* 0x000fe200078e00ff */
[----:B------:R-:W-:-:S02]  /*1a9c0*/  R2UR UR18, R154 ;  /* 0x000000009a1272ca */ /* 0x000fc400000e0000 */
[----:B------:R-:W-:Y:S02]  /*1a9d0*/  IADD3 R154, R20, 0x402, RZ ;  /* 0x00000402149a7810 */ /* 0x000fe40007ffe0ff */
[C---:B------:R-:W-:Y:S02]  /*1a9e0*/  R2UR UR11, R153.reuse ;  /* 0x00000000990b72ca */ /* 0x040fe400000e0000 */
[----:B------:R-:W-:Y:S02]  /*1a9f0*/  R2UR UR15, R153 ;  /* 0x00000000990f72ca */ /* 0x000fe400000e0000 */
[----:B------:R-:W-:Y:S02]  /*1aa00*/  R2UR UR19, R155 ;  /* 0x000000009b1372ca */ /* 0x000fe400000e0000 */
[----:B------:R-:W-:Y:S02]  /*1aa10*/  R2UR UR22, R152 ;  /* 0x00000000981672ca */ /* 0x000fe400000e0000 */
[----:B------:R-:W-:-:S02]  /*1aa20*/  R2UR UR23, R153 ;  /* 0x00000000991772ca */ /* 0x000fc400000e0000 */
[----:B------:R-:W-:Y:S02]  /*1aa30*/  R2UR UR26, R154 ;  /* 0x000000009a1a72ca */ /* 0x000fe400000e0000 */
[----:B------:R-:W-:Y:S02]  /*1aa40*/  R2UR UR27, R155 ;  /* 0x000000009b1b72ca */ /* 0x000fe400000e0000 */
[----:B------:R-:W-:Y:S02]  /*1aa50*/  R2UR UR30, R156 ;  /* 0x000000009c1e72ca */ /* 0x000fe400000e0000 */
[----:B------:R-:W-:Y:S02]  /*1aa60*/  R2UR UR31, R157 ;  /* 0x000000009d1f72ca */ /* 0x000fe400000e0000 */
[----:B------:R-:W-:-:S06]  /*1aa70*/  WARPGROUP.ARRIVE ;  /* 0x00000000000079c5 */ /* 0x000fcc0000000000 */
[----:B------:R-:W-:Y:S01]  /*1aa80*/  QGMMA.64x128x32.F32.E4M3.E4M3 R152, gdesc[UR4], RZ, !UPT, gsb0 ;  /* 0x01e00000049879f3 */ /* 0x000fe2000c0008ff */
[----:B------:R-:W-:Y:S02]  /*1aa90*/  VIADD R20, R20, 0x406 ;  /* 0x0000040614147836 */ /* 0x000fe40000000000 */
[----:B------:R-:W-:-:S03]  /*1aaa0*/  IMAD.MOV.U32 R21, RZ, RZ, 0x40000040 ;  /* 0x40000040ff157424 */ /* 0x000fc600078e00ff */
[----:B------:R-:W-:Y:S02]  /*1aab0*/  R2UR UR34, R20 ;  /* 0x00000000142272ca */ /* 0x000fe400000e0000 */
[----:B------:R-:W-:Y:S02]  /*1aac0*/  R2UR UR35, R21 ;  /* 0x00000000152372ca */ /* 0x000fe400000e0000 */
[----:B------:R-:W3:Y:S01]  /*1aad0*/  LDL.64 R20, [R1+0x40] ;  /* 0x0000400001147983 */ /* 0x000ee20000100a00 */
[----:B------:R-:W-:Y:S02]  /*1aae0*/  WARPGROUP.DEPBAR.LE gsb0, 0x0 ;  /* 0x00008000000079c5 */ /* 0x000fe40000010000 */
[----:B------:R-:W-:Y:S01]  /*1aaf0*/  WARPGROUP.ARRIVE ;  /* 0x00000000000079c5 */ /* 0x000fe20000000000 */
[----:B--2---:R-:W-:Y:S02]  /*1ab00*/  R2UR UR8, R6 ;  /* 0x00000000060872ca */ /* 0x004fe400000e0000 */
[----:B------:R-:W-:-:S02]  /*1ab10*/  R2UR UR9, R7 ;  /* 0x00000000070972ca */ /* 0x000fc400000e0000 */
[----:B------:R-:W-:Y:S01]  /*1ab20*/  R2UR UR24, R14 ;  /* 0x000000000e1872ca */ /* 0x000fe200000e0000 */
[----:B------:R0:W5:Y:S10]  /*1ab30*/  LDL.LU.64 R6, [R1+0x1d0] ;  /* 0x0001d00001067983 */ /* 0x0001740000300a00 */
[----:B------:R-:W-:Y:S01]  /*1ab40*/  QGMMA.64x128x32.F32.E4M3.E4M3 R152, gdesc[UR8], R152, gsb0 ;  /* 0x01e00000089879f3 */ /* 0x000fe20008000898 */
[----:B----4-:R-:W-:-:S02]  /*1ab50*/  R2UR UR12, R2 ;  /* 0x00000000020c72ca */ /* 0x010fc400000e0000 */
[----:B------:R-:W-:Y:S02]  /*1ab60*/  R2UR UR13, R3 ;  /* 0x00000000030d72ca */ /* 0x000fe400000e0000 */
[----:B---3--:R-:W-:Y:S01]  /*1ab70*/  R2UR UR20, R226 ;  /* 0x00000000e21472ca */ /* 0x008fe200000e0000 */
[----:B------:R0:W5:Y:S01]  /*1ab80*/  LDL.LU.64 R2, [R1+0x1c8] ;  /* 0x0001c80001027983 */ /* 0x0001620000300a00 */
[----:B------:R-:W-:Y:S02]  /*1ab90*/  WARPGROUP.DEPBAR.LE gsb0, 0x0 ;  /* 0x00008000000079c5 */ /* 0x000fe40000010000 */
[----:B------:R-:W-:-:S07]  /*1aba0*/  WARPGROUP.ARRIVE ;  /* 0x00000000000079c5 */ /* 0x000fce0000000000 */
[----:B------:R-:W-:Y:S01]  /*1abb0*/  QGMMA.64x128x32.F32.E4M3.E4M3 R152, gdesc[UR12], R152, gsb0 ;  /* 0x01e000000c9879f3 */ /* 0x000fe20008000898 */
[----:B------:R-:W-:Y:S02]  /*1abc0*/  R2UR UR16, R20 ;  /* 0x00000000141072ca */ /* 0x000fe400000e0000 */
[----:B------:R-:W-:Y:S02]  /*1abd0*/  R2UR UR17, R21 ;  /* 0x00000000151172ca */ /* 0x000fe400000e0000 */
[----:B------:R-:W-:Y:S01]  /*1abe0*/  R2UR UR21, R227 ;  /* 0x00000000e31572ca */ /* 0x000fe200000e0000 */
[----:B------:R-:W-:Y:S02]  /*1abf0*/  WARPGROUP.DEPBAR.LE gsb0, 0x0 ;  /* 0x00008000000079c5 */ /* 0x000fe40000010000 */
[----:B------:R-:W-:-:S08]  /*1ac00*/  WARPGROUP.ARRIVE ;  /* 0x00000000000079c5 */ /* 0x000fd00000000000 */
[----:B------:R-:W-:Y:S01]  /*1ac10*/  QGMMA.64x128x32.F32.E4M3.E4M3 R152, gdesc[UR16], R152, gsb0 ;  /* 0x01e00000109879f3 */ /* 0x000fe20008000898 */
[----:B------:R-:W-:Y:S02]  /*1ac20*/  R2UR UR25, R15 ;  /* 0x000000000f1972ca */ /* 0x000fe400000e0000 */
[----:B------:R-:W-:Y:S02]  /*1ac30*/  WARPGROUP.DEPBAR.LE gsb0, 0x0 ;  /* 0x00008000000079c5 */ /* 0x000fe40000010000 */
[----:B------:R-:W-:-:S07]  /*1ac40*/  WARPGROUP.ARRIVE ;  /* 0x00000000000079c5 */ /* 0x000fce0000000000 */
[----:B------:R-:W-:Y:S01]  /*1ac50*/  QGMMA.64x128x32.F32.E4M3.E4M3 R152, gdesc[UR20], R152, gsb0 ;  /* 0x01e00000149879f3 */ /* 0x000fe20008000898 */
[----:B------:R-:W-:Y:S02]  /*1ac60*/  R2UR UR28, R12 ;  /* 0x000000000c1c72ca */ /* 0x000fe400000e0000 */
[----:B------:R-:W-:Y:S01]  /*1ac70*/  R2UR UR29, R13 ;  /* 0x000000000d1d72ca */ /* 0x000fe200000e0000 */
[----:B------:R-:W-:Y:S02]  /*1ac80*/  WARPGROUP.DEPBAR.LE gsb0, 0x0 ;  /* 0x00008000000079c5 */ /* 0x000fe40000010000 */
[----:B------:R-:W-:-:S06]  /*1ac90*/  WARPGROUP.ARRIVE ;  /* 0x00000000000079c5 */ /* 0x000fcc0000000000 */
[----:B------:R-:W-:Y:S01]  /*1aca0*/  QGMMA.64x128x32.F32.E4M3.E4M3 R152, gdesc[UR24], R152, gsb0 ;  /* 0x01e00000189879f3 */ /* 0x000fe20008000898 */
[----:B------:R-:W-:Y:S02]  /*1acb0*/  R2UR UR32, R10 ;  /* 0x000000000a2072ca */ /* 0x000fe400000e0000 */
[----:B------:R-:W-:Y:S01]  /*1acc0*/  R2UR UR33, R11 ;  /* 0x000000000b2172ca */ /* 0x000fe200000e0000 */
[----:B------:R-:W-:Y:S02]  /*1acd0*/  WARPGROUP.DEPBAR.LE gsb0, 0x0 ;  /* 0x00008000000079c5 */ /* 0x000fe40000010000 */
[----:B------:R-:W-:-:S06]  /*1ace0*/  WARPGROUP.ARRIVE ;  /* 0x00000000000079c5 */ /* 0x000fcc0000000000 */
[----:B------:R-:W-:Y:S03]  /*1acf0*/  QGMMA.64x128x32.F32.E4M3.E4M3 R152, gdesc[UR28], R152, gsb0 ;  /* 0x01e000001c9879f3 */ /* 0x000fe60008000898 */
[----:B------:R-:W1:Y:S01]  /*1ad00*/  S2R R226, SR_TID.X ;  /* 0x0000000000e27919 */ /* 0x000e620000002100 */
[----:B------:R-:W-:Y:S02]  /*1ad10*/  WARPGROUP.DEPBAR.LE gsb0, 0x0 ;  /* 0x00008000000079c5 */ /* 0x000fe40000010000 */
[----:B------:R-:W-:-:S06]  /*1ad20*/  WARPGROUP.ARRIVE ;  /* 0x00000000000079c5 */ /* 0x000fcc0000000000 */
[----:B------:R-:W-:Y:S01]  /*1ad30*/  QGMMA.64x128x32.F32.E4M3.E4M3 R152, gdesc[UR32], R152, gsb0 ;  /* 0x01e00000209879f3 */ /* 0x000fe20008000898 */
[----:B-1----:R-:W-:-:S04]  /*1ad40*/  SHF.R.U32.HI R226, RZ, 0x7, R226 ;  /* 0x00000007ffe27819 */ /* 0x002fc800000116e2 */
[----:B------:R-:W-:Y:S01]  /*1ad50*/  IADD3 R20, -R226, 0xb, RZ ;  /* 0x0000000be2147810 */ /* 0x000fe20007ffe1ff */
[----:B------:R-:W-:-:S04]  /*1ad60*/  WARPGROUP.DEPBAR.LE gsb0, 0x0 ;  /* 0x00008000000079c5 */ /* 0x000fc80000010000 */
[----:B------:R0:W-:Y:S06]  /*1ad70*/  BAR.ARV R20, 0x100 ;  /* 0x000400140000751d */ /* 0x0001ec0000002000 */
[----:B------:R-:W-:Y:S05]  /*1ad80*/  @!P0 BRA `(.L_x_3239) ;  /* 0x0000000000048947 */ /* 0x000fea0003800000 */
[----:B------:R-:W-:Y:S01]  /*1ad90*/  BPT.TRAP 0x1 ;  /* 0x000000040000795c */ /* 0x000fe20000300000 */
.L_x_3239:
[----:B------:R-:W2:Y:S01]  /*1ada0*/  LDL R226, [R1+0x8c] ;  /* 0x00008c0001e27983 */ /* 0x000ea20000100800 */
[----:B------:R-:W1:Y:S03]  /*1adb0*/  LDC R21, c[0x0][0x448] ;  /* 0x00011200ff157b82 */ /* 0x000e660000000800 */
[----:B------:R3:W-:Y:S04]  /*1adc0*/  STL [R1+0x1d4], R8 ;  /* 0x0001d40801007387 */ /* 0x0007e80000100800 */
[----:B---3--:R-:W2:Y:S01]  /*1add0*/  LDL R8, [R1+0x60] ;  /* 0x0000600001087983 */ /* 0x008ea20000100800 */
[C---:B-----5:R-:W-:Y:S01]  /*1ade0*/  FMUL.FTZ R154, R2.reuse, R154 ;  /* 0x0000009a029a7220 */ /* 0x060fe20000410000 */
[C---:B------:R-:W-:Y:S01]  /*1adf0*/  FMUL.FTZ R152, R2.reuse, R152 ;  /* 0x0000009802987220 */ /* 0x040fe20000410000 */
[C---:B------:R-:W-:Y:S01]  /*1ae00*/  FMUL.FTZ R158, R2.reuse, R158 ;  /* 0x0000009e029e7220 */ /* 0x040fe20000410000 */
[----:B------:R3:W-:Y:S01]  /*1ae10*/  STL [R1+0x1d0], R7 ;  /* 0x0001d00701007387 */ /* 0x0007e20000100800 */
[C---:B------:R-:W-:Y:S01]  /*1ae20*/  FMUL.FTZ R167, R2.reuse, R167 ;  /* 0x000000a702a77220 */ /* 0x040fe20000410000 */
[C---:B------:R-:W-:Y:S01]  /*1ae30*/  FMUL.FTZ R166, R2.reuse, R166 ;  /* 0x000000a602a67220 */ /* 0x040fe20000410000 */
[C---:B------:R-:W-:Y:S01]  /*1ae40*/  FMUL.FTZ R162, R2.reuse, R162 ;  /* 0x000000a202a27220 */ /* 0x040fe20000410000 */
[----:B------:R-:W-:Y:S01]  /*1ae50*/  STL [R1+0x1cc], R5 ;  /* 0x0001cc0501007387 */ /* 0x000fe20000100800 */
[C---:B------:R-:W-:Y:S01]  /*1ae60*/  FMUL.FTZ R163, R2.reuse, R163 ;  /* 0x000000a302a37220 */ /* 0x040fe20000410000 */
[C---:B------:R-:W-:Y:S01]  /*1ae70*/  FMUL.FTZ R155, R2.reuse, R155 ;  /* 0x0000009b029b7220 */ /* 0x040fe20000410000 */
[----:B-1----:R-:W-:Y:S01]  /*1ae80*/  ISETP.NE.AND P1, PT, R21, 0x1, PT ;  /* 0x000000011500780c */ /* 0x002fe20003f25270 */
[----:B------:R1:W-:Y:S01]  /*1ae90*/  STL [R1+0x1c8], R4 ;  /* 0x0001c80401007387 */ /* 0x0003e20000100800 */
[C---:B------:R-:W-:Y:S01]  /*1aea0*/  FMUL.FTZ R171, R2.reuse, R171 ;  /* 0x000000ab02ab7220 */ /* 0x040fe20000410000 */
[----:B---3--:R3:W-:Y:S01]  /*1aeb0*/  MUFU.TANH R7, R158 ;  /* 0x0000009e00077308 */ /* 0x0087e20000002400 */
[C---:B------:R-:W-:Y:S01]  /*1aec0*/  FMUL.FTZ R170, R2.reuse, R170 ;  /* 0x000000aa02aa7220 */ /* 0x040fe20000410000 */
[C---:B------:R-:W-:Y:S01]  /*1aed0*/  FMUL.FTZ R179, R2.reuse, R179 ;  /* 0x000000b302b37220 */ /* 0x040fe20000410000 */
[C---:B------:R-:W-:Y:S01]  /*1aee0*/  FMUL.FTZ R174, R2.reuse, R174 ;  /* 0x000000ae02ae7220 */ /* 0x040fe20000410000 */
[C---:B------:R-:W-:Y:S01]  /*1aef0*/  FMUL.FTZ R182, R2.reuse, R182 ;  /* 0x000000b602b67220 */ /* 0x040fe20000410000 */
[C---:B------:R-:W-:Y:S01]  /*1af00*/  FMUL.FTZ R187, R2.reuse, R187 ;  /* 0x000000bb02bb7220 */ /* 0x040fe20000410000 */
[C---:B------:R-:W-:Y:S01]  /*1af10*/  FMUL.FTZ R191, R2.reuse, R191 ;  /* 0x000000bf02bf7220 */ /* 0x040fe20000410000 */
[C---:B------:R-:W-:Y:S01]  /*1af20*/  FMUL.FTZ R178, R2.reuse, R178 ;  /* 0x000000b202b27220 */ /* 0x040fe20000410000 */
[----:B-1----:R1:W4:Y:S01]  /*1af30*/  MUFU.TANH R4, R152 ;  /* 0x0000009800047308 */ /* 0x0023220000002400 */
[C---:B---3--:R-:W-:Y:S01]  /*1af40*/  FMUL.FTZ R158, R2.reuse, R169 ;  /* 0x000000a9029e7220 */ /* 0x048fe20000410000 */
[----:B------:R-:W3:Y:S01]  /*1af50*/  @P1 LDC R227, c[0x0][0x44c] ;  /* 0x00011300ffe31b82 */ /* 0x000ee20000000800 */
[C---:B------:R-:W-:Y:S01]  /*1af60*/  FMUL.FTZ R190, R2.reuse, R190 ;  /* 0x000000be02be7220 */ /* 0x040fe20000410000 */
[C---:B------:R-:W-:Y:S01]  /*1af70*/  FMUL.FTZ R159, R2.reuse, R159 ;  /* 0x0000009f029f7220 */ /* 0x040fe20000410000 */
[C---:B------:R-:W-:Y:S01]  /*1af80*/  FMUL.FTZ R175, R2.reuse, R175 ;  /* 0x000000af02af7220 */ /* 0x040fe20000410000 */
[C---:B------:R-:W-:Y:S01]  /*1af90*/  FMUL.FTZ R228, R2.reuse, R153 ;  /* 0x0000009902e47220 */ /* 0x040fe20000410000 */
[C---:B------:R-:W-:Y:S01]  /*1afa0*/  FMUL.FTZ R183, R2.reuse, R183 ;  /* 0x000000b702b77220 */ /* 0x040fe20000410000 */
[----:B------:R0:W0:Y:S01]  /*1afb0*/  MUFU.TANH R5, R155 ;  /* 0x0000009b00057308 */ /* 0x0000220000002400 */
[C---:B-1----:R-:W-:Y:S01]  /*1afc0*/  FMUL.FTZ R152, R2.reuse, R156 ;  /* 0x0000009c02987220 */ /* 0x042fe20000410000 */
[----:B------:R-:W1:Y:S01]  /*1afd0*/  @P1 LDC R21, c[0x0][0x450] ;  /* 0x00011400ff151b82 */ /* 0x000e620000000800 */
[C---:B------:R-:W-:Y:S01]  /*1afe0*/  FMUL.FTZ R156, R2.reuse, R164 ;  /* 0x000000a4029c7220 */ /* 0x040fe20000410000 */
[C---:B------:R-:W-:Y:S01]  /*1aff0*/  FMUL.FTZ R194, R2.reuse, R194 ;  /* 0x000000c202c27220 */ /* 0x040fe20000410000 */
[C---:B------:R-:W-:Y:S01]  /*1b000*/  FMUL.FTZ R199, R2.reuse, R199 ;  /* 0x000000c702c77220 */ /* 0x040fe20000410000 */
[C---:B------:R-:W-:Y:S01]  /*1b010*/  FMUL.FTZ R202, R2.reuse, R202 ;  /* 0x000000ca02ca7220 */ /* 0x040fe20000410000 */
[----:B------:R-:W-:Y:S01]  /*1b020*/  FMUL.FTZ R203, R2, R203 ;  /* 0x000000cb02cb7220 */ /* 0x000fe20000410000 */
[----:B------:R0:W-:Y:S01]  /*1b030*/  MUFU.TANH R164, R166 ;  /* 0x000000a600a47308 */ /* 0x0001e20000002400 */
[----:B----4-:R-:W-:-:S02]  /*1b040*/  IMAD.MOV.U32 R169, RZ, RZ, R4 ;  /* 0x000000ffffa97224 */ /* 0x010fc400078e0004 */
[C---:B0-----:R-:W-:Y:S01]  /*1b050*/  FMUL.FTZ R155, R2.reuse, R161 ;  /* 0x000000a1029b7220 */ /* 0x041fe20000410000 */
[----:B------:R-:W-:Y:S01]  /*1b060*/  MOV R161, R7 ;  /* 0x0000000700a17202 */ /* 0x000fe20000000f00 */
[C---:B------:R-:W-:Y:S01]  /*1b070*/  FMUL.FTZ R198, R2.reuse, R198 ;  /* 0x000000c602c67220 */ /* 0x040fe20000410000 */
[C---:B------:R-:W-:Y:S01]  /*1b080*/  FMUL.FTZ R186, R2.reuse, R186 ;  /* 0x000000ba02ba7220 */ /* 0x040fe20000410000 */
[C---:B------:R-:W-:Y:S01]  /*1b090*/  FMUL.FTZ R195, R2.reuse, R195 ;  /* 0x000000c302c37220 */ /* 0x040fe20000410000 */
[----:B------:R-:W-:Y:S01]  /*1b0a0*/  MUFU.TANH R4, R171 ;  /* 0x000000ab00047308 */ /* 0x000fe20000002400 */
[----:B------:R-:W-:Y:S02]  /*1b0b0*/  IMAD.MOV.U32 R166, RZ, RZ, R161 ;  /* 0x000000ffffa67224 */ /* 0x000fe400078e00a1 */
[C---:B------:R-:W-:Y:S01]  /*1b0c0*/  FMUL.FTZ R161, R2.reuse, R172 ;  /* 0x000000ac02a17220 */ /* 0x040fe20000410000 */
[----:B------:R-:W-:Y:S01]  /*1b0d0*/  FMUL.FTZ R172, R2, R188 ;  /* 0x000000bc02ac7220 */ /* 0x000fe20000410000 */
[----:B------:R-:W-:-:S03]  /*1b0e0*/  IMAD.MOV.U32 R188, RZ, RZ, R5 ;  /* 0x000000ffffbc7224 */ /* 0x000fc600078e0005 */
[----:B------:R-:W-:Y:S08]  /*1b0f0*/  MUFU.TANH R7, R170 ;  /* 0x000000aa00077308 */ /* 0x000ff00000002400 */
[----:B------:R-:W-:Y:S08]  /*1b100*/  MUFU.TANH R5, R190 ;  /* 0x000000be00057308 */ /* 0x000ff00000002400 */
[----:B------:R0:W-:Y:S01]  /*1b110*/  MUFU.TANH R153, R159 ;  /* 0x0000009f00997308 */ /* 0x0001e20000002400 */
[C---:B------:R-:W-:Y:S01]  /*1b120*/  FMUL.FTZ R206, R2.reuse, R206 ;  /* 0x000000ce02ce7220 */ /* 0x040fe20000410000 */
[----:B------:R-:W-:-:S06]  /*1b130*/  FMUL.FTZ R207, R2, R207 ;  /* 0x000000cf02cf7220 */ /* 0x000fcc0000410000 */
[----:B------:R-:W-:Y:S01]  /*1b140*/  MUFU.TANH R228, R228 ;  /* 0x000000e400e47308 */ /* 0x000fe20000002400 */
[----:B0-----:R-:W-:-:S07]  /*1b150*/  FMUL.FTZ R159, R2, R168 ;  /* 0x000000a8029f7220 */ /* 0x001fce0000410000 */
        /* <DEDUP_REMOVED lines=8> */
[----:B--2---:R-:W-:-:S07]  /*1b1e0*/  IMAD.IADD R226, R226, 0x1, R8 ;  /* 0x00000001e2e27824 */ /* 0x004fce00078e0208 */
[----:B------:R0:W2:Y:S01]  /*1b1f0*/  MUFU.TANH R8, R154 ;  /* 0x0000009a00087308 */ /* 0x0000a20000002400 */
[----:B---3--:R-:W-:-:S05]  /*1b200*/  @P1 IMAD.HI.U32 R227, R226, R227, RZ ;  /* 0x000000e3e2e31227 */ /* 0x008fca00078e00ff */
[----:B-1----:R-:W-:Y:S01]  /*1b210*/  @P1 SHF.R.U32.HI R226, RZ, R21, R227 ;  /* 0x00000015ffe21219 */ /* 0x002fe200000116e3 */
[C---:B------:R-:W-:Y:S01]  /*1b220*/  FMUL.FTZ R21, R2.reuse, R157 ;  /* 0x0000009d02157220 */ /* 0x040fe20000410000 */
[----:B------:R1:W3:Y:S01]  /*1b230*/  MUFU.TANH R227, R167 ;  /* 0x000000a700e37308 */ /* 0x0002e20000002400 */
[C---:B0-----:R-:W-:Y:S01]  /*1b240*/  FMUL.FTZ R154, R2.reuse, R160 ;  /* 0x000000a0029a7220 */ /* 0x041fe20000410000 */
[----:B------:R-:W-:Y:S01]  /*1b250*/  FMUL.FTZ R157, R2, R165 ;  /* 0x000000a5029d7220 */ /* 0x000fe20000410000 */
[----:B--2---:R-:W-:-:S05]  /*1b260*/  IMAD.MOV.U32 R160, RZ, RZ, R8 ;  /* 0x000000ffffa07224 */ /* 0x004fca00078e0008 */
[----:B------:R0:W2:Y:S01]  /*1b270*/  MUFU.TANH R165, R174 ;  /* 0x000000ae00a57308 */ /* 0x0000a20000002400 */
[----:B-1----:R-:W-:Y:S02]  /*1b280*/  IMAD.MOV.U32 R167, RZ, RZ, R160 ;  /* 0x000000ffffa77224 */ /* 0x002fe400078e00a0 */
[C---:B------:R-:W-:Y:S01]  /*1b290*/  FMUL.FTZ R160, R2.reuse, R173 ;  /* 0x000000ad02a07220 */ /* 0x040fe20000410000 */
[C---:B------:R-:W-:Y:S01]  /*1b2a0*/  FMUL.FTZ R173, R2.reuse, R189 ;  /* 0x000000bd02ad7220 */ /* 0x040fe20000410000 */
[----:B------:R-:W-:-:S03]  /*1b2b0*/  FMUL.FTZ R189, R2, R204 ;  /* 0x000000cc02bd7220 */ /* 0x000fc60000410000 */
[----:B------:R-:W-:Y:S01]  /*1b2c0*/  MUFU.TANH R8, R162 ;  /* 0x000000a200087308 */ /* 0x000fe20000002400 */
[----:B---3--:R-:W-:Y:S01]  /*1b2d0*/  IMAD.MOV.U32 R170, RZ, RZ, R227 ;  /* 0x000000ffffaa7224 */ /* 0x008fe200078e00e3 */
[----:B------:R-:W3:Y:S01]  /*1b2e0*/  LDL R204, [R1+0x58] ;  /* 0x0000580001cc7983 */ /* 0x000ee20000100800 */
[----:B0-----:R-:W-:-:S05]  /*1b2f0*/  IMAD.MOV.U32 R174, RZ, RZ, R7 ;  /* 0x000000ffffae7224 */ /* 0x001fca00078e0007 */
[----:B------:R0:W1:Y:S01]  /*1b300*/  MUFU.TANH R162, R163 ;  /* 0x000000a300a27308 */ /* 0x0000620000002400 */
[----:B--2---:R-:W-:Y:S02]  /*1b310*/  IMAD.MOV.U32 R175, RZ, RZ, R165 ;  /* 0x000000ffffaf7224 */ /* 0x004fe400078e00a5 */
[----:B------:R-:W-:-:S05]  /*1b320*/  FMUL.FTZ R165, R2, R185 ;  /* 0x000000b902a57220 */ /* 0x000fca0000410000 */
[----:B------:R2:W-:Y:S01]  /*1b330*/  MUFU.TANH R227, R179 ;  /* 0x000000b300e37308 */ /* 0x0005e20000002400 */
[C---:B0-----:R-:W-:Y:S01]  /*1b340*/  FMUL.FTZ R163, R2.reuse, R177 ;  /* 0x000000b102a37220 */ /* 0x041fe20000410000 */
[----:B------:R-:W-:-:S06]  /*1b350*/  FMUL.FTZ R177, R2, R184 ;  /* 0x000000b802b17220 */ /* 0x000fcc0000410000 */
[----:B------:R0:W-:Y:S01]  /*1b360*/  MUFU.TANH R7, R178 ;  /* 0x000000b200077308 */ /* 0x0001e20000002400 */
[----:B--2---:R-:W-:Y:S01]  /*1b370*/  MOV R179, R164 ;  /* 0x000000a400b37202 */ /* 0x004fe20000000f00 */
[C---:B------:R-:W-:Y:S01]  /*1b380*/  FMUL.FTZ R164, R2.reuse, R181 ;  /* 0x000000b502a47220 */ /* 0x040fe20000410000 */
[----:B-1----:R-:W-:Y:S02]  /*1b390*/  IMAD.MOV.U32 R171, RZ, RZ, R162 ;  /* 0x000000ffffab7224 */ /* 0x002fe400078e00a2 */
[C---:B------:R-:W-:Y:S01]  /*1b3a0*/  FMUL.FTZ R162, R2.reuse, R176 ;  /* 0x000000b002a27220 */ /* 0x040fe20000410000 */
[----:B------:R-:W-:Y:S02]  /*1b3b0*/  IMAD.MOV.U32 R176, RZ, RZ, R4 ;  /* 0x000000ffffb07224 */ /* 0x000fe400078e0004 */
[----:B------:R-:W-:Y:S01]  /*1b3c0*/  IMAD.MOV.U32 R184, RZ, RZ, R179 ;  /* 0x000000ffffb87224 */ /* 0x000fe200078e00b3 */
[----:B------:R1:W2:Y:S01]  /*1b3d0*/  MUFU.TANH R181, R182 ;  /* 0x000000b600b57308 */ /* 0x0002a20000002400 */
[----:B0-----:R-:W-:-:S07]  /*1b3e0*/  FMUL.FTZ R178, R2, R180 ;  /* 0x000000b402b27220 */ /* 0x001fce0000410000 */
[----:B------:R-:W-:Y:S01]  /*1b3f0*/  MUFU.TANH R4, R187 ;  /* 0x000000bb00047308 */ /* 0x000fe20000002400 */
[----:B-1----:R-:W-:-:S07]  /*1b400*/  IMAD.MOV.U32 R182, RZ, RZ, R169 ;  /* 0x000000ffffb67224 */ /* 0x002fce00078e00a9 */
[----:B------:R0:W1:Y:S01]  /*1b410*/  MUFU.TANH R187, R191 ;  /* 0x000000bf00bb7308 */ /* 0x0000620000002400 */
[----:B--2---:R-:W-:Y:S01]  /*1b420*/  IMAD.MOV.U32 R190, RZ, RZ, R181 ;  /* 0x000000ffffbe7224 */ /* 0x004fe200078e00b5 */
[----:B------:R-:W-:Y:S01]  /*1b430*/  MOV R181, R174 ;  /* 0x000000ae00b57202 */ /* 0x000fe20000000f00 */
[----:B------:R-:W-:-:S05]  /*1b440*/  FMUL.FTZ R174, R2, R197 ;  /* 0x000000c502ae7220 */ /* 0x000fca0000410000 */
[----:B------:R2:W4:Y:S01]  /*1b450*/  MUFU.TANH R169, R183 ;  /* 0x000000b700a97308 */ /* 0x0005220000002400 */
[----:B0-----:R-:W-:Y:S02]  /*1b460*/  IMAD.MOV.U32 R191, RZ, RZ, R166 ;  /* 0x000000ffffbf7224 */ /* 0x001fe400078e00a6 */
[----:B------:R-:W-:Y:S01]  /*1b470*/  FMUL.FTZ R166, R2, R193 ;  /* 0x000000c102a67220 */ /* 0x000fe20000410000 */
[----:B------:R-:W-:-:S04]  /*1b480*/  IMAD.MOV.U32 R193, RZ, RZ, R168 ;  /* 0x000000ffffc17224 */ /* 0x000fc800078e00a8 */
[----:B------:R0:W-:Y:S01]  /*1b490*/  MUFU.TANH R179, R194 ;  /* 0x000000c200b37308 */ /* 0x0001e20000002400 */
[----:B--2---:R-:W-:Y:S02]  /*1b4a0*/  IMAD.MOV.U32 R183, RZ, RZ, R170 ;  /* 0x000000ffffb77224 */ /* 0x004fe400078e00aa */
[----:B------:R-:W-:Y:S02]  /*1b4b0*/  IMAD.MOV.U32 R170, RZ, RZ, R167 ;  /* 0x000000ffffaa7224 */ /* 0x000fe400078e00a7 */
[----:B------:R-:W-:-:S03]  /*1b4c0*/  FMUL.FTZ R167, R2, R192 ;  /* 0x000000c002a77220 */ /* 0x000fc60000410000 */
[----:B------:R2:W-:Y:S01]  /*1b4d0*/  MUFU.TANH R197, R199 ;  /* 0x000000c700c57308 */ /* 0x0005e20000002400 */
[----:B0-----:R-:W-:Y:S02]  /*1b4e0*/  IMAD.MOV.U32 R194, RZ, RZ, R176 ;  /* 0x000000ffffc27224 */ /* 0x001fe400078e00b0 */
[C---:B------:R-:W-:Y:S01]  /*1b4f0*/  FMUL.FTZ R176, R2.reuse, R201 ;  /* 0x000000c902b07220 */ /* 0x040fe20000410000 */
[----:B-1----:R-:W-:Y:S02]  /*1b500*/  IMAD.MOV.U32 R201, RZ, RZ, R187 ;  /* 0x000000ffffc97224 */ /* 0x002fe400078e00bb */
[----:B------:R-:W-:Y:S02]  /*1b510*/  IMAD.MOV.U32 R187, RZ, RZ, R183 ;  /* 0x000000ffffbb7224 */ /* 0x000fe400078e00b7 */
[----:B----4-:R-:W-:Y:S01]  /*1b520*/  IMAD.MOV.U32 R192, RZ, RZ, R169 ;  /* 0x000000ffffc07224 */ /* 0x010fe200078e00a9 */
[----:B------:R0:W1:Y:S01]  /*1b530*/  MUFU.TANH R183, R202 ;  /* 0x000000ca00b77308 */ /* 0x0000620000002400 */
[----:B--2---:R-:W-:Y:S01]  /*1b540*/  MOV R199, R175 ;  /* 0x000000af00c77202 */ /* 0x004fe20000000f00 */
[C---:B------:R-:W-:Y:S01]  /*1b550*/  FMUL.FTZ R175, R2.reuse, R200 ;  /* 0x000000c802af7220 */ /* 0x040fe20000410000 */
[----:B------:R-:W-:Y:S01]  /*1b560*/  IMAD.MOV.U32 R200, RZ, RZ, R184 ;  /* 0x000000ffffc87224 */ /* 0x000fe200078e00b8 */
[----:B------:R-:W-:Y:S01]  /*1b570*/  MOV R184, R7 ;  /* 0x0000000700b87202 */ /* 0x000fe20000000f00 */
[----:B------:R-:W-:Y:S01]  /*1b580*/  FMUL.FTZ R169, R2, R196 ;  /* 0x000000c402a97220 */ /* 0x000fe20000410000 */
[----:B------:R-:W-:-:S02]  /*1b590*/  IMAD.MOV.U32 R196, RZ, RZ, R153 ;  /* 0x000000ffffc47224 */ /* 0x000fc400078e0099 */
[----:B------:R2:W-:Y:S01]  /*1b5a0*/  MUFU.TANH R7, R203 ;  /* 0x000000cb00077308 */ /* 0x0005e20000002400 */
[----:B0-----:R-:W-:-:S07]  /*1b5b0*/  IMAD.MOV.U32 R202, RZ, RZ, R5 ;  /* 0x000000ffffca7224 */ /* 0x001fce00078e0005 */
[----:B------:R0:W-:Y:S01]  /*1b5c0*/  MUFU.TANH R5, R206 ;  /* 0x000000ce00057308 */ /* 0x0001e20000002400 */
[----:B--2---:R-:W-:-:S07]  /*1b5d0*/  IMAD.MOV.U32 R203, RZ, RZ, R4 ;  /* 0x000000ffffcb7224 */ /* 0x004fce00078e0004 */
[----:B------:R2:W-:Y:S01]  /*1b5e0*/  MUFU.TANH R4, R207 ;  /* 0x000000cf00047308 */ /* 0x0005e20000002400 */
[----:B0-----:R-:W4:Y:S07]  /*1b5f0*/  LDL R206, [R1+0x64] ;  /* 0x0000640001ce7983 */ /* 0x001f2e0000100800 */
[----:B------:R0:W1:Y:S01]  /*1b600*/  MUFU.TANH R185, R198 ;  /* 0x000000c600b97308 */ /* 0x0000620000002400 */
[----:B--2---:R-:W4:Y:S04]  /*1b610*/  LDL R207, [R1+0x78] ;  /* 0x0000780001cf7983 */ /* 0x004f280000100800 */
[----:B------:R-:W2:Y:S03]  /*1b620*/  SHFL.IDX PT, R153, R226, RZ, 0x1c1f ;  /* 0x001c1fffe2997589 */ /* 0x000ea600000e0000 */
[----:B------:R-:W2:Y:S01]  /*1b630*/  MUFU.TANH R154, R154 ;  /* 0x0000009a009a7308 */ /* 0x000ea20000002400 */
[----:B0-----:R-:W-:-:S02]  /*1b640*/  IMAD.MOV.U32 R198, RZ, RZ, R188 ;  /* 0x000000ffffc67224 */ /* 0x001fc400078e00bc */
[----:B------:R-:W-:Y:S02]  /*1b650*/  IMAD.MOV.U32 R188, RZ, RZ, R170 ;  /* 0x000000ffffbc7224 */ /* 0x000fe400078e00aa */
[----:B------:R-:W-:Y:S01]  /*1b660*/  IMAD.MOV.U32 R170, RZ, RZ, -0x80 ;  /* 0xffffff80ffaa7424 */ /* 0x000fe200078e00ff */
[----:B------:R0:W2:Y:S02]  /*1b670*/  SHFL.IDX PT, R168, R226, 0x1, 0x1c1f ;  /* 0x003c1f00e2a87f89 */ /* 0x0000a400000e0000 */
[----:B------:R-:W2:Y:S01]  /*1b680*/  MUFU.TANH R21, R21 ;  /* 0x0000001500157308 */ /* 0x000ea20000002400 */
[----:B------:R-:W-:-:S07]  /*1b690*/  IMAD R170, R3, R170, 0x1 ;  /* 0x0000000103aa7424 */ /* 0x000fce00078e02aa */
[----:B------:R-:W-:Y:S08]  /*1b6a0*/  MUFU.TANH R180, R186 ;  /* 0x000000ba00b47308 */ /* 0x000ff00000002400 */
[----:B------:R-:W-:Y:S08]  /*1b6b0*/  MUFU.TANH R157, R157 ;  /* 0x0000009d009d7308 */ /* 0x000ff00000002400 */
[----:B------:R1:W2:Y:S08]  /*1b6c0*/  MUFU.TANH R186, R195 ;  /* 0x000000c300ba7308 */ /* 0x0002b00000002400 */
[----:B------:R-:W2:Y:S08]  /*1b6d0*/  MUFU.TANH R160, R160 ;  /* 0x000000a000a07308 */ /* 0x000eb00000002400 */
[----:B------:R-:W2:Y:S08]  /*1b6e0*/  MUFU.TANH R162, R162 ;  /* 0x000000a200a27308 */ /* 0x000eb00000002400 */
[----:B------:R-:W2:Y:S01]  /*1b6f0*/  MUFU.TANH R163, R163 ;  /* 0x000000a300a37308 */ /* 0x000ea20000002400 */
[----:B-1----:R-:W-:-:S07]  /*1b700*/  FMUL.FTZ R195, R2, R211 ;  /* 0x000000d302c37220 */ /* 0x002fce0000410000 */
[----:B------:R-:W1:Y:S08]  /*1b710*/  MUFU.TANH R178, R178 ;  /* 0x000000b200b27308 */ /* 0x000e700000002400 */
[----:B------:R-:W1:Y:S08]  /*1b720*/  MUFU.TANH R164, R164 ;  /* 0x000000a400a47308 */ /* 0x000e700000002400 */
[----:B------:R-:W1:Y:S08]  /*1b730*/  MUFU.TANH R177, R177 ;  /* 0x000000b100b17308 */ /* 0x000e700000002400 */
[----:B------:R-:W1:Y:S01]  /*1b740*/  MUFU.TANH R165, R165 ;  /* 0x000000a500a57308 */ /* 0x000e620000002400 */
[C---:B------:R-:W-:Y:S01]  /*1b750*/  FMUL.FTZ R229, R2.reuse, R210 ;  /* 0x000000d202e57220 */ /* 0x040fe20000410000 */
[----:B0-----:R-:W-:Y:S01]  /*1b760*/  FMUL.FTZ R226, R2, R214 ;  /* 0x000000d602e27220 */ /* 0x001fe20000410000 */
[----:B------:R-:W-:-:S05]  /*1b770*/  IMAD.MOV.U32 R210, RZ, RZ, R183 ;  /* 0x000000ffffd27224 */ /* 0x000fca00078e00b7 */
[----:B------:R-:W0:Y:S01]  /*1b780*/  MUFU.TANH R173, R173 ;  /* 0x000000ad00ad7308 */ /* 0x000e220000002400 */
[----:B------:R-:W-:-:S07]  /*1b790*/  IMAD.MOV.U32 R214, RZ, RZ, R185 ;  /* 0x000000ffffd67224 */ /* 0x000fce00078e00b9 */
[----:B------:R-:W0:Y:S08]  /*1b7a0*/  MUFU.TANH R167, R167 ;  /* 0x000000a700a77308 */ /* 0x000e300000002400 */
[----:B------:R-:W0:Y:S08]  /*1b7b0*/  MUFU.TANH R166, R166 ;  /* 0x000000a600a67308 */ /* 0x000e300000002400 */
[----:B------:R-:W0:Y:S08]  /*1b7c0*/  MUFU.TANH R169, R169 ;  /* 0x000000a900a97308 */ /* 0x000e300000002400 */
[----:B------:R-:W0:Y:S08]  /*1b7d0*/  MUFU.TANH R174, R174 ;  /* 0x000000ae00ae7308 */ /* 0x000e300000002400 */
[----:B------:R-:W0:Y:S08]  /*1b7e0*/  MUFU.TANH R175, R175 ;  /* 0x000000af00af7308 */ /* 0x000e300000002400 */
[----:B------:R-:W0:Y:S08]  /*1b7f0*/  MUFU.TANH R176, R176 ;  /* 0x000000b000b07308 */ /* 0x000e300000002400 */
[----:B------:R-:W0:Y:S01]  /*1b800*/  MUFU.TANH R189, R189 ;  /* 0x000000bd00bd7308 */ /* 0x000e220000002400 */
[----:B----4-:R-:W-:-:S05]  /*1b810*/  IADD3 R170, R206, R170, -R207 ;  /* 0x000000aaceaa7210 */ /* 0x010fca0007ffe8cf */
[----:B---3--:R-:W-:-:S04]  /*1b820*/  IMAD.IADD R170, R170, 0x1, -R204 ;  /* 0x00000001aaaa7824 */ /* 0x008fc800078e0acc */
[----:B--2---:R-:W-:Y:S02]  /*1b830*/  IMAD.IADD R153, R170, 0x1, R153 ;  /* 0x00000001aa997824 */ /* 0x004fe400078e0299 */
[----:B------:R-:W-:-:S03]  /*1b840*/  IMAD.MOV.U32 R204, RZ, RZ, R202 ;  /* 0x000000ffffcc7224 */ /* 0x000fc600078e00ca */
[C---:B------:R-:W-:Y:S01]  /*1b850*/  ISETP.GT.AND P2, PT, R153.reuse, RZ, PT ;  /* 0x000000ff9900720c */ /* 0x040fe20003f44270 */
[----:B------:R-:W-:Y:S01]  /*1b860*/  IMAD.MOV.U32 R202, RZ, RZ, R199 ;  /* 0x000000ffffca7224 */ /* 0x000fe200078e00c7 */
[C---:B------:R-:W-:Y:S01]  /*1b870*/  ISETP.GT.AND P3, PT, R153.reuse, 0x1, PT ;  /* 0x000000019900780c */ /* 0x040fe20003f64270 */
[----:B------:R-:W-:Y:S01]  /*1b880*/  IMAD.MOV.U32 R199, RZ, RZ, R192 ;  /* 0x000000ffffc77224 */ /* 0x000fe200078e00c0 */
[----:B------:R-:W-:Y:S01]  /*1b890*/  FSEL R192, R182, -INF , P2 ;  /* 0xff800000b6c07808 */ /* 0x000fe20001000000 */
[----:B------:R-:W-:Y:S01]  /*1b8a0*/  IMAD.MOV.U32 R206, RZ, RZ, R203 ;  /* 0x000000ffffce7224 */ /* 0x000fe200078e00cb */
[C---:B------:R-:W-:Y:S02]  /*1b8b0*/  ISETP.GT.AND P4, PT, R153.reuse, 0x8, PT ;  /* 0x000000089900780c */ /* 0x040fe40003f84270 */
[C---:B------:R-:W-:Y:S02]  /*1b8c0*/  ISETP.GT.AND P2, PT, R153.reuse, 0x10, PT ;  /* 0x000000109900780c */ /* 0x040fe40003f44270 */
[----:B------:R-:W-:Y:S01]  /*1b8d0*/  MOV R203, R201 ;  /* 0x000000c900cb7202 */ /* 0x000fe20000000f00 */
[----:B------:R-:W-:Y:S01]  /*1b8e0*/  IMAD.MOV.U32 R201, RZ, RZ, R197 ;  /* 0x000000ffffc97224 */ /* 0x000fe200078e00c5 */
[----:B------:R-:W-:Y:S01]  /*1b8f0*/  IADD3 R168, R170, R168, RZ ;  /* 0x000000a8aaa87210 */ /* 0x000fe20007ffe0ff */
[----:B------:R-:W-:Y:S01]  /*1b900*/  IMAD.MOV.U32 R197, RZ, RZ, R190 ;  /* 0x000000ffffc57224 */ /* 0x000fe200078e00be */
[C---:B------:R-:W-:Y:S01]  /*1b910*/  ISETP.GT.AND P1, PT, R153.reuse, 0x9, PT ;  /* 0x000000099900780c */ /* 0x040fe20003f24270 */
[----:B------:R-:W-:Y:S01]  /*1b920*/  IMAD.MOV.U32 R190, RZ, RZ, R227 ;  /* 0x000000ffffbe7224 */ /* 0x000fe200078e00e3 */
[----:B------:R-:W-:Y:S01]  /*1b930*/  FSEL R170, R228, -INF , P3 ;  /* 0xff800000e4aa7808 */ /* 0x000fe20001800000 */
[----:B------:R-:W-:Y:S01]  /*1b940*/  FMUL.FTZ R227, R2, R215 ;  /* 0x000000d702e37220 */ /* 0x000fe20000410000 */
[----:B------:R-:W-:-:S02]  /*1b950*/  ISETP.GT.AND P3, PT, R153, 0x11, PT ;  /* 0x000000119900780c */ /* 0x000fc40003f64270 */
[----:B------:R-:W-:Y:S02]  /*1b960*/  FSEL R152, R152, -INF , P4 ;  /* 0xff80000098987808 */ /* 0x000fe40002000000 */
[----:B------:R-:W-:Y:S01]  /*1b970*/  FSEL R182, R154, -INF , P2 ;  /* 0xff8000009ab67808 */ /* 0x000fe20001000000 */
[----:B------:R-:W-:Y:S01]  /*1b980*/  IMAD.MOV.U32 R154, RZ, RZ, R206 ;  /* 0x000000ffff9a7224 */ /* 0x000fe200078e00ce */
[----:B------:R-:W-:Y:S01]  /*1b990*/  ISETP.GT.AND P4, PT, R153, 0x18, PT ;  /* 0x000000189900780c */ /* 0x000fe20003f84270 */
[----:B------:R-:W-:Y:S01]  /*1b9a0*/  IMAD.MOV.U32 R215, RZ, RZ, R171 ;  /* 0x000000ffffd77224 */ /* 0x000fe200078e00ab */
[----:B------:R-:W-:Y:S01]  /*1b9b0*/  FSEL R171, R21, -INF , P1 ;  /* 0xff80000015ab7808 */ /* 0x000fe20000800000 */
[----:B------:R-:W-:Y:S01]  /*1b9c0*/  IMAD.MOV.U32 R206, RZ, RZ, R204 ;  /* 0x000000ffffce7224 */ /* 0x000fe200078e00cc */
[----:B------:R-:W-:Y:S01]  /*1b9d0*/  ISETP.GT.AND P1, PT, R153, 0x19, PT ;  /* 0x000000199900780c */ /* 0x000fe20003f24270 */
[----:B------:R-:W-:Y:S01]  /*1b9e0*/  IMAD.MOV.U32 R204, RZ, RZ, R197 ;  /* 0x000000ffffcc7224 */ /* 0x000fe200078e00c5 */
[----:B------:R-:W-:Y:S01]  /*1b9f0*/  FSEL R155, R155, -INF , P3 ;  /* 0xff8000009b9b7808 */ /* 0x000fe20001800000 */
[----:B------:R-:W-:Y:S01]  /*1ba00*/  IMAD.MOV.U32 R197, RZ, RZ, R188 ;  /* 0x000000ffffc57224 */ /* 0x000fe200078e00bc */
[C---:B------:R-:W-:Y:S01]  /*1ba10*/  ISETP.GT.AND P2, PT, R153.reuse, 0x20, PT ;  /* 0x000000209900780c */ /* 0x040fe20003f44270 */
[----:B------:R-:W-:Y:S01]  /*1ba20*/  IMAD.MOV.U32 R207, RZ, RZ, R203 ;  /* 0x000000ffffcf7224 */ /* 0x000fe200078e00cb */
[C---:B------:R-:W-:Y:S01]  /*1ba30*/  ISETP.GT.AND P3, PT, R153.reuse, 0x21, PT ;  /* 0x000000219900780c */ /* 0x040fe20003f64270 */
[----:B------:R-:W-:Y:S01]  /*1ba40*/  IMAD.MOV.U32 R211, RZ, RZ, R201 ;  /* 0x000000ffffd37224 */ /* 0x000fe200078e00c9 */
[----:B------:R-:W-:Y:S01]  /*1ba50*/  FSEL R188, R156, -INF , P4 ;  /* 0xff8000009cbc7808 */ /* 0x000fe20002000000 */
[----:B------:R-:W-:Y:S01]  /*1ba60*/  IMAD.MOV.U32 R201, RZ, RZ, R187 ;  /* 0x000000ffffc97224 */ /* 0x000fe200078e00bb */
[----:B------:R-:W-:Y:S01]  /*1ba70*/  ISETP.GT.AND P4, PT, R153, 0x28, PT ;  /* 0x000000289900780c */ /* 0x000fe20003f84270 */
[----:B------:R-:W-:Y:S01]  /*1ba80*/  IMAD.MOV.U32 R21, RZ, RZ, R186 ;  /* 0x000000ffff157224 */ /* 0x000fe200078e00ba */
[----:B------:R-:W-:Y:S01]  /*1ba90*/  MOV R203, R193 ;  /* 0x000000c100cb7202 */ /* 0x000fe20000000f00 */
[----:B------:R-:W-:Y:S01]  /*1baa0*/  IMAD.MOV.U32 R193, RZ, RZ, R181 ;  /* 0x000000ffffc17224 */ /* 0x000fe200078e00b5 */
[----:B------:R-:W-:-:S02]  /*1bab0*/  FSEL R187, R157, -INF , P1 ;  /* 0xff8000009dbb7808 */ /* 0x000fc40000800000 */
[----:B------:R-:W-:Y:S02]  /*1bac0*/  MOV R156, R180 ;  /* 0x000000b4009c7202 */ /* 0x000fe40000000f00 */
[----:B------:R-:W-:Y:S02]  /*1bad0*/  ISETP.GT.AND P1, PT, R153, 0x29, PT ;  /* 0x000000299900780c */ /* 0x000fe40003f24270 */
[----:B------:R-:W-:Y:S02]  /*1bae0*/  FSEL R186, R159, -INF , P2 ;  /* 0xff8000009fba7808 */ /* 0x000fe40001000000 */
[----:B------:R-:W-:Y:S01]  /*1baf0*/  FSEL R181, R158, -INF , P3 ;  /* 0xff8000009eb57808 */ /* 0x000fe20001800000 */
[----:B------:R-:W-:Y:S01]  /*1bb00*/  IMAD.MOV.U32 R157, RZ, RZ, R179 ;  /* 0x000000ffff9d7224 */ /* 0x000fe200078e00b3 */
[C---:B------:R-:W-:Y:S02]  /*1bb10*/  ISETP.GT.AND P2, PT, R153.reuse, 0x30, PT ;  /* 0x000000309900780c */ /* 0x040fe40003f44270 */
[----:B------:R-:W-:-:S02]  /*1bb20*/  ISETP.GT.AND P3, PT, R153, 0x31, PT ;  /* 0x000000319900780c */ /* 0x000fc40003f64270 */
[----:B------:R-:W-:Y:S02]  /*1bb30*/  FSEL R180, R161, -INF , P4 ;  /* 0xff800000a1b47808 */ /* 0x000fe40002000000 */
[C---:B------:R-:W-:Y:S02]  /*1bb40*/  ISETP.GT.AND P4, PT, R153.reuse, 0x38, PT ;  /* 0x000000389900780c */ /* 0x040fe40003f84270 */
[----:B------:R-:W-:Y:S02]  /*1bb50*/  FSEL R183, R160, -INF , P1 ;  /* 0xff800000a0b77808 */ /* 0x000fe40000800000 */
[----:B------:R-:W-:Y:S02]  /*1bb60*/  ISETP.GT.AND P1, PT, R153, 0x39, PT ;  /* 0x000000399900780c */ /* 0x000fe40003f24270 */
[----:B------:R-:W-:Y:S02]  /*1bb70*/  FSEL R185, R162, -INF , P2 ;  /* 0xff800000a2b97808 */ /* 0x000fe40001000000 */
[----:B------:R-:W-:Y:S01]  /*1bb80*/  FSEL R179, R163, -INF , P3 ;  /* 0xff800000a3b37808 */ /* 0x000fe20001800000 */
[----:B------:R-:W-:Y:S01]  /*1bb90*/  IMAD.MOV.U32 R163, RZ, RZ, R157 ;  /* 0x000000ffffa37224 */ /* 0x000fe200078e009d */
[C---:B------:R-:W-:Y:S01]  /*1bba0*/  ISETP.GT.AND P2, PT, R153.reuse, 0x40, PT ;  /* 0x000000409900780c */ /* 0x040fe20003f44270 */
[----:B------:R-:W-:Y:S01]  /*1bbb0*/  IMAD.MOV.U32 R157, RZ, RZ, R156 ;  /* 0x000000ffff9d7224 */ /* 0x000fe200078e009c */
[----:B-1----:R-:W-:Y:S01]  /*1bbc0*/  FSEL R178, R178, -INF , P4 ;  /* 0xff800000b2b27808 */ /* 0x002fe20002000000 */
[----:B------:R-:W-:Y:S01]  /*1bbd0*/  IMAD.MOV.U32 R156, RZ, RZ, R184 ;  /* 0x000000ffff9c7224 */ /* 0x000fe200078e00b8 */
[----:B------:R-:W-:-:S02]  /*1bbe0*/  ISETP.GT.AND P3, PT, R153, 0x41, PT ;  /* 0x000000419900780c */ /* 0x000fc40003f64270 */
[----:B------:R-:W-:Y:S02]  /*1bbf0*/  ISETP.GT.AND P4, PT, R153, 0x48, PT ;  /* 0x000000489900780c */ /* 0x000fe40003f84270 */
[----:B------:R-:W-:Y:S01]  /*1bc00*/  FSEL R184, R164, -INF , P1 ;  /* 0xff800000a4b87808 */ /* 0x000fe20000800000 */
[----:B------:R-:W-:Y:S01]  /*1bc10*/  IMAD.MOV.U32 R164, RZ, RZ, R154 ;  /* 0x000000ffffa47224 */ /* 0x000fe200078e009a */
[----:B------:R-:W-:Y:S02]  /*1bc20*/  FSEL R177, R177, -INF , P2 ;  /* 0xff800000b1b17808 */ /* 0x000fe40001000000 */
[C---:B------:R-:W-:Y:S02]  /*1bc30*/  ISETP.GT.AND P1, PT, R153.reuse, 0x49, PT ;  /* 0x000000499900780c */ /* 0x040fe40003f24270 */
[----:B------:R-:W-:Y:S02]  /*1bc40*/  ISETP.GT.AND P2, PT, R153, 0x50, PT ;  /* 0x000000509900780c */ /* 0x000fe40003f44270 */
[----:B------:R-:W-:-:S02]  /*1bc50*/  FSEL R154, R165, -INF , P3 ;  /* 0xff800000a59a7808 */ /* 0x000fc40001800000 */
[----:B------:R-:W-:Y:S02]  /*1bc60*/  FSEL R172, R172, -INF , P4 ;  /* 0xff800000acac7808 */ /* 0x000fe40002000000 */
[C---:B------:R-:W-:Y:S02]  /*1bc70*/  ISETP.GT.AND P3, PT, R153.reuse, 0x51, PT ;  /* 0x000000519900780c */ /* 0x040fe40003f64270 */
[----:B------:R-:W-:Y:S02]  /*1bc80*/  ISETP.GT.AND P4, PT, R153, 0x58, PT ;  /* 0x000000589900780c */ /* 0x000fe40003f84270 */
[----:B0-----:R-:W-:Y:S02]  /*1bc90*/  FSEL R173, R173, -INF , P1 ;  /* 0xff800000adad7808 */ /* 0x001fe40000800000 */
[----:B------:R-:W-:Y:S02]  /*1bca0*/  FSEL R161, R167, -INF , P2 ;  /* 0xff800000a7a17808 */ /* 0x000fe40001000000 */
[----:B------:R-:W-:-:S02]  /*1bcb0*/  ISETP.GT.AND P1, PT, R153, 0x59, PT ;  /* 0x000000599900780c */ /* 0x000fc40003f24270 */
[----:B------:R-:W-:Y:S02]  /*1bcc0*/  ISETP.GT.AND P2, PT, R153, 0x60, PT ;  /* 0x000000609900780c */ /* 0x000fe40003f44270 */
[----:B------:R-:W-:Y:S02]  /*1bcd0*/  FSEL R160, R166, -INF , P3 ;  /* 0xff800000a6a07808 */ /* 0x000fe40001800000 */
[----:B------:R-:W-:Y:S02]  /*1bce0*/  FSEL R162, R169, -INF , P4 ;  /* 0xff800000a9a27808 */ /* 0x000fe40002000000 */
[C---:B------:R-:W-:Y:S02]  /*1bcf0*/  ISETP.GT.AND P3, PT, R153.reuse, 0x61, PT ;  /* 0x000000619900780c */ /* 0x040fe40003f64270 */
[----:B------:R-:W-:Y:S01]  /*1bd00*/  ISETP.GT.AND P4, PT, R153, 0x68, PT ;  /* 0x000000689900780c */ /* 0x000fe20003f84270 */
[----:B------:R-:W-:Y:S01]  /*1bd10*/  IMAD.MOV.U32 R165, RZ, RZ, R157 ;  /* 0x000000ffffa57224 */ /* 0x000fe200078e009d */
[----:B------:R-:W-:-:S02]  /*1bd20*/  MOV R167, R156 ;  /* 0x0000009c00a77202 */ /* 0x000fc40000000f00 */
[----:B------:R-:W-:Y:S02]  /*1bd30*/  FSEL R156, R174, -INF , P1 ;  /* 0xff800000ae9c7808 */ /* 0x000fe40000800000 */
[----:B------:R-:W-:Y:S02]  /*1bd40*/  FSEL R157, R175, -INF , P2 ;  /* 0xff800000af9d7808 */ /* 0x000fe40001000000 */
[C---:B------:R-:W-:Y:S02]  /*1bd50*/  ISETP.GT.AND P1, PT, R168.reuse, RZ, PT ;  /* 0x000000ffa800720c */ /* 0x040fe40003f24270 */
[----:B------:R-:W-:Y:S02]  /*1bd60*/  ISETP.GT.AND P2, PT, R168, 0x1, PT ;  /* 0x00000001a800780c */ /* 0x000fe40003f44270 */
[----:B------:R-:W-:Y:S02]  /*1bd70*/  FSEL R158, R176, -INF , P3 ;  /* 0xff800000b09e7808 */ /* 0x000fe40001800000 */
[----:B------:R-:W-:-:S02]  /*1bd80*/  FSEL R159, R189, -INF , P4 ;  /* 0xff800000bd9f7808 */ /* 0x000fc40002000000 */
[C---:B------:R-:W-:Y:S02]  /*1bd90*/  ISETP.GT.AND P3, PT, R168.reuse, 0x8, PT ;  /* 0x00000008a800780c */ /* 0x040fe40003f64270 */
[----:B------:R-:W-:Y:S02]  /*1bda0*/  ISETP.GT.AND P4, PT, R168, 0x9, PT ;  /* 0x00000009a800780c */ /* 0x000fe40003f84270 */
[----:B------:R-:W-:Y:S02]  /*1bdb0*/  FSEL R197, R197, -INF , P1 ;  /* 0xff800000c5c57808 */ /* 0x000fe40000800000 */
[----:B------:R-:W-:Y:S02]  /*1bdc0*/  FSEL R198, R198, -INF , P2 ;  /* 0xff800000c6c67808 */ /* 0x000fe40001000000 */
[C---:B------:R-:W-:Y:S02]  /*1bdd0*/  ISETP.GT.AND P1, PT, R168.reuse, 0x10, PT ;  /* 0x00000010a800780c */ /* 0x040fe40003f24270 */
[----:B------:R-:W-:-:S02]  /*1bde0*/  ISETP.GT.AND P2, PT, R168, 0x11, PT ;  /* 0x00000011a800780c */ /* 0x000fc40003f44270 */
[----:B------:R-:W-:Y:S02]  /*1bdf0*/  FSEL R191, R191, -INF , P3 ;  /* 0xff800000bfbf7808 */ /* 0x000fe40001800000 */
[----:B------:R-:W-:Y:S02]  /*1be00*/  FSEL R196, R196, -INF , P4 ;  /* 0xff800000c4c47808 */ /* 0x000fe40002000000 */
[C---:B------:R-:W-:Y:S02]  /*1be10*/  ISETP.GT.AND P3, PT, R168.reuse, 0x18, PT ;  /* 0x00000018a800780c */ /* 0x040fe40003f64270 */
[----:B------:R-:W-:Y:S02]  /*1be20*/  ISETP.GT.AND P4, PT, R168, 0x19, PT ;  /* 0x00000019a800780c */ /* 0x000fe40003f84270 */
[----:B------:R-:W-:Y:S02]  /*1be30*/  FSEL R228, R8, -INF , P1 ;  /* 0xff80000008e47808 */ /* 0x000fe40000800000 */
[----:B------:R-:W-:Y:S01]  /*1be40*/  FSEL R215, R215, -INF , P2 ;  /* 0xff800000d7d77808 */ /* 0x000fe20001000000 */
[----:B------:R-:W0:Y:S01]  /*1be50*/  MUFU.TANH R229, R229 ;  /* 0x000000e500e57308 */ /* 0x000e220000002400 */
[C---:B------:R-:W-:Y:S01]  /*1be60*/  ISETP.GT.AND P1, PT, R168.reuse, 0x20, PT ;  /* 0x00000020a800780c */ /* 0x040fe20003f24270 */
[----:B------:R-:W-:Y:S01]  /*1be70*/  UMOV UR41, UR40 ;  /* 0x0000002800297c82 */ /* 0x000fe20008000000 */
[----:B------:R-:W-:Y:S01]  /*1be80*/  ISETP.GT.AND P2, PT, R168, 0x21, PT ;  /* 0x00000021a800780c */ /* 0x000fe20003f44270 */
[----:B------:R-:W-:Y:S01]  /*1be90*/  FMUL.FTZ R205, R2, R205 ;  /* 0x000000cd02cd7220 */ /* 0x000fe20000410000 */
[----:B------:R-:W-:Y:S01]  /*1bea0*/  FSEL R200, R200, -INF , P3 ;  /* 0xff800000c8c87808 */ /* 0x000fe20001800000 */
[----:B------:R1:W5:Y:S01]  /*1beb0*/  LDL.LU R8, [R1+0x1d4] ;  /* 0x0001d40001087983 */ /* 0x0003620000300800 */
        /* <DEDUP_REMOVED lines=26> */
[C---:B------:R-:W-:Y:S02]  /*1c060*/  ISETP.GT.AND P4, PT, R168.reuse, 0x59, PT ;  /* 0x00000059a800780c */ /* 0x040fe40003f84270 */
[----:B------:R-:W-:Y:S02]  /*1c070*/  FSEL R163, R163, -INF , P1 ;  /* 0xff800000a3a37808 */ /* 0x000fe40000800000 */
[----:B------:R-:W-:Y:S02]  /*1c080*/  FSEL R164, R21, -INF , P2 ;  /* 0xff80000015a47808 */ /* 0x000fe40001000000 */
[----:B------:R-:W-:Y:S02]  /*1c090*/  ISETP.GT.AND P1, PT, R168, 0x60, PT ;  /* 0x00000060a800780c */ /* 0x000fe40003f24270 */
[----:B------:R-:W-:-:S02]  /*1c0a0*/  FSEL R214, R214, -INF , P3 ;  /* 0xff800000d6d67808 */ /* 0x000fc40001800000 */
[----:B------:R-:W-:Y:S02]  /*1c0b0*/  FSEL R21, R211, -INF , P4 ;  /* 0xff800000d3157808 */ /* 0x000fe40002000000 */
[C---:B------:R-:W-:Y:S02]  /*1c0c0*/  ISETP.GT.AND P2, PT, R168.reuse, 0x61, PT ;  /* 0x00000061a800780c */ /* 0x040fe40003f44270 */
[C---:B------:R-:W-:Y:S02]  /*1c0d0*/  ISETP.GT.AND P3, PT, R168.reuse, 0x68, PT ;  /* 0x00000068a800780c */ /* 0x040fe40003f64270 */
[----:B------:R-:W-:Y:S02]  /*1c0e0*/  ISETP.GT.AND P4, PT, R168, 0x69, PT ;  /* 0x00000069a800780c */ /* 0x000fe40003f84270 */
[----:B------:R-:W-:Y:S02]  /*1c0f0*/  FSEL R165, R210, -INF , P1 ;  /* 0xff800000d2a57808 */ /* 0x000fe40000800000 */
[----:B------:R-:W-:-:S02]  /*1c100*/  FSEL R166, R7, -INF , P2 ;  /* 0xff80000007a67808 */ /* 0x000fc40001000000 */
[----:B------:R-:W-:Y:S01]  /*1c110*/  FSEL R167, R5, -INF , P3 ;  /* 0xff80000005a77808 */ /* 0x000fe20001800000 */
[----:B------:R-:W2:Y:S01]  /*1c120*/  MUFU.TANH R195, R195 ;  /* 0x000000c300c37308 */ /* 0x000ea20000002400 */
[----:B------:R-:W-:-:S07]  /*1c130*/  FSEL R210, R4, -INF , P4 ;  /* 0xff80000004d27808 */ /* 0x000fce0002000000 */
[----:B------:R-:W3:Y:S01]  /*1c140*/  MUFU.TANH R226, R226 ;  /* 0x000000e200e27308 */ /* 0x000ee20000002400 */
[----:B------:R-:W-:-:S07]  /*1c150*/  ISETP.GT.AND P1, PT, R168, 0x70, PT ;  /* 0x00000070a800780c */ /* 0x000fce0003f24270 */
[----:B------:R-:W4:Y:S01]  /*1c160*/  MUFU.TANH R227, R227 ;  /* 0x000000e300e37308 */ /* 0x000f220000002400 */
[C---:B------:R-:W-:Y:S02]  /*1c170*/  ISETP.GT.AND P2, PT, R168.reuse, 0x71, PT ;  /* 0x00000071a800780c */ /* 0x040fe40003f44270 */
[----:B------:R-:W-:Y:S01]  /*1c180*/  ISETP.GT.AND P5, PT, R153, 0x79, PT ;  /* 0x000000799900780c */ /* 0x000fe20003fa4270 */
[----:B------:R-:W-:Y:S01]  /*1c190*/  IMAD.U32 R169, RZ, RZ, UR41 ;  /* 0x00000029ffa97e24 */ /* 0x000fe2000f8e00ff */
[C---:B------:R-:W-:Y:S01]  /*1c1a0*/  ISETP.GT.AND P3, PT, R168.reuse, 0x78, PT ;  /* 0x00000078a800780c */ /* 0x040fe20003f64270 */
[----:B------:R1:W5:Y:S01]  /*1c1b0*/  LDL.LU R7, [R1+0x1d0] ;  /* 0x0001d00001077983 */ /* 0x0003620000300800 */
[----:B------:R-:W-:Y:S02]  /*1c1c0*/  ISETP.GT.AND P4, PT, R168, 0x79, PT ;  /* 0x00000079a800780c */ /* 0x000fe40003f84270 */
[----:B------:R-:W-:Y:S01]  /*1c1d0*/  FMNMX.FTZ R168, R197, R225, !PT ;  /* 0x000000e1c5a87209 */ /* 0x000fe20007810000 */
[----:B------:R1:W-:Y:S01]  /*1c1e0*/  MUFU.TANH R176, R205 ;  /* 0x000000cd00b07308 */ /* 0x0003e20000002400 */
[----:B0-----:R-:W-:Y:S01]  /*1c1f0*/  FSEL R211, R229, -INF , P1 ;  /* 0xff800000e5d37808 */ /* 0x001fe20000800000 */
[----:B------:R0:W5:Y:S01]  /*1c200*/  LDL.LU R5, [R1+0x1cc] ;  /* 0x0001cc0001057983 */ /* 0x0001620000300800 */
[----:B------:R-:W-:-:S02]  /*1c210*/  FMNMX.FTZ R168, R198, R168, !PT ;  /* 0x000000a8c6a87209 */ /* 0x000fc40007810000 */
[----:B--2---:R-:W-:Y:S01]  /*1c220*/  FSEL R195, R195, -INF , P2 ;  /* 0xff800000c3c37808 */ /* 0x004fe20001000000 */
[----:B------:R0:W5:Y:S01]  /*1c230*/  LDL.LU R4, [R1+0x1c8] ;  /* 0x0001c80001047983 */ /* 0x0001620000300800 */
        /* <DEDUP_REMOVED lines=26> */
[----:B------:R-:W-:Y:S02]  /*1c3e0*/  FMNMX.FTZ R168, R211, R168, !PT ;  /* 0x000000a8d3a87209 */ /* 0x000fe40007810000 */
[----:B---3--:R-:W-:Y:S02]  /*1c3f0*/  FSEL R226, R226, -INF , P3 ;  /* 0xff800000e2e27808 */ /* 0x008fe40001800000 */
[----:B------:R-:W-:Y:S02]  /*1c400*/  FMNMX.FTZ R168, R195, R168, !PT ;  /* 0x000000a8c3a87209 */ /* 0x000fe40007810000 */
[----:B----4-:R-:W-:Y:S02]  /*1c410*/  FSEL R227, R227, -INF , P4 ;  /* 0xff800000e3e37808 */ /* 0x010fe40002000000 */
[C---:B------:R-:W-:Y:S02]  /*1c420*/  ISETP.GT.AND P1, PT, R153.reuse, 0x69, PT ;  /* 0x000000699900780c */ /* 0x040fe40003f24270 */
[----:B------:R-:W-:-:S02]  /*1c430*/  ISETP.GT.AND P2, PT, R153, 0x70, PT ;  /* 0x000000709900780c */ /* 0x000fc40003f44270 */
[C---:B------:R-:W-:Y:S02]  /*1c440*/  ISETP.GT.AND P3, PT, R153.reuse, 0x71, PT ;  /* 0x000000719900780c */ /* 0x040fe40003f64270 */
[----:B------:R-:W-:Y:S02]  /*1c450*/  ISETP.GT.AND P4, PT, R153, 0x78, PT ;  /* 0x000000789900780c */ /* 0x000fe40003f84270 */
[----:B------:R-:W-:-:S04]  /*1c460*/  FMNMX.FTZ R153, R226, R168, !PT ;  /* 0x000000a8e2997209 */ /* 0x000fc80007810000 */
[----:B------:R-:W-:-:S05]  /*1c470*/  FMNMX.FTZ R153, R227, R153, !PT ;  /* 0x00000099e3997209 */ /* 0x000fca0007810000 */
[----:B------:R-:W2:Y:S02]  /*1c480*/  SHFL.BFLY PT, R168, R153, 0x2, 0x1f ;  /* 0x0c401f0099a87f89 */ /* 0x000ea400000e0000 */
[----:B--2---:R-:W-:-:S05]  /*1c490*/  FMNMX.FTZ R168, R153, R168, !PT ;  /* 0x000000a899a87209 */ /* 0x004fca0007810000 */
[----:B------:R-:W2:Y:S02]  /*1c4a0*/  SHFL.BFLY PT, R153, R168, 0x1, 0x1f ;  /* 0x0c201f00a8997f89 */ /* 0x000ea400000e0000 */
[----:B--2---:R-:W-:-:S04]  /*1c4b0*/  FMNMX.FTZ R168, R168, R153, !PT ;  /* 0x00000099a8a87209 */ /* 0x004fc80007810000 */
[C---:B------:R-:W-:Y:S01]  /*1c4c0*/  FSETP.NEU.FTZ.AND P6, PT, R168.reuse, -INF , PT ;  /* 0xff800000a800780b */ /* 0x040fe20003fdd000 */
[----:B------:R-:W-:-:S03]  /*1c4d0*/  FFMA.FTZ R169, R168, R169, -8 ;  /* 0xc1000000a8a97423 */ /* 0x000fc600000100a9 */
[----:B------:R-:W-:Y:S02]  /*1c4e0*/  FSEL R153, R168, RZ, P6 ;  /* 0x000000ffa8997208 */ /* 0x000fe40003000000 */
[----:B------:R-:W-:-:S03]  /*1c4f0*/  FSEL R169, R169, RZ, P6 ;  /* 0x000000ffa9a97208 */ /* 0x000fc60003000000 */
[----:B------:R-:W-:Y:S02]  /*1c500*/  FADD.FTZ R153, -R153, R225 ;  /* 0x000000e199997221 */ /* 0x000fe40000010100 */
[----:B------:R-:W-:-:S02]  /*1c510*/  FFMA.FTZ R191, R191, UR41, -R169 ;  /* 0x00000029bfbf7c23 */ /* 0x000fc400080108a9 */
[----:B------:R-:W-:Y:S01]  /*1c520*/  FMUL.FTZ R153, R153, UR41 ;  /* 0x0000002999997c20 */ /* 0x000fe20008410000 */
        /* <DEDUP_REMOVED lines=14> */
[----:B-1----:R-:W-:-:S01]  /*1c610*/  FFMA.FTZ R205, R199, UR41, -R169 ;  /* 0x00000029c7cd7c23 */ /* 0x002fc200080108a9 */
        /* <DEDUP_REMOVED lines=15> */
[----:B------:R-:W-:-:S02]  /*1c710*/  FFMA.FTZ R227, R227, UR41, -R169 ;  /* 0x00000029e3e37c23 */ /* 0x000fc400080108a9 */
[----:B------:R-:W-:Y:S08]  /*1c720*/  MUFU.EX2 R169, R153 ;  /* 0x0000009900a97308 */ /* 0x000ff00000000800 */
[----:B------:R-:W-:Y:S08]  /*1c730*/  MUFU.EX2 R153, R191 ;  /* 0x000000bf00997308 */ /* 0x000ff00000000800 */
[----:B------:R1:W-:Y:S02]  /*1c740*/  MUFU.EX2 R191, R196 ;  /* 0x000000c400bf7308 */ /* 0x0003e40000000800 */
[----:B-1----:R-:W-:-:S04]  /*1c750*/  FMNMX.FTZ R196, R192, R224, !PT ;  /* 0x000000e0c0c47209 */ /* 0x002fc80007810000 */
        /* <DEDUP_REMOVED lines=9> */
[----:B------:R-:W-:Y:S01]  /*1c7f0*/  FMNMX.FTZ R196, R180, R196, !PT ;  /* 0x000000c4b4c47209 */ /* 0x000fe20007810000 */
[----:B------:R-:W1:Y:S03]  /*1c800*/  MUFU.EX2 R197, R197 ;  /* 0x000000c500c57308 */ /* 0x000e660000000800 */
[----:B------:R-:W-:-:S04]  /*1c810*/  FMNMX.FTZ R196, R183, R196, !PT ;  /* 0x000000c4b7c47209 */ /* 0x000fc80007810000 */
[----:B------:R-:W-:Y:S01]  /*1c820*/  FMNMX.FTZ R196, R185, R196, !PT ;  /* 0x000000c4b9c47209 */ /* 0x000fe20007810000 */
[----:B------:R-:W2:Y:S03]  /*1c830*/  MUFU.EX2 R198, R198 ;  /* 0x000000c600c67308 */ /* 0x000ea60000000800 */
[----:B------:R-:W-:-:S04]  /*1c840*/  FMNMX.FTZ R196, R179, R196, !PT ;  /* 0x000000c4b3c47209 */ /* 0x000fc80007810000 */
[----:B------:R-:W-:Y:S01]  /*1c850*/  FMNMX.FTZ R196, R178, R196, !PT ;  /* 0x000000c4b2c47209 */ /* 0x000fe20007810000 */
[----:B-1----:R-:W-:-:S03]  /*1c860*/  FFMA.FTZ R0, R169, R0, R197 ;  /* 0x00000000a9007223 */ /* 0x002fc600000100c5 */
[----:B------:R-:W-:-:S04]  /*1c870*/  FMNMX.FTZ R196, R184, R196, !PT ;  /* 0x000000c4b8c47209 */ /* 0x000fc80007810000 */
[----:B------:R-:W-:Y:S01]  /*1c880*/  FMNMX.FTZ R196, R177, R196, !PT ;  /* 0x000000c4b1c47209 */ /* 0x000fe20007810000 */
[----:B--2---:R-:W-:-:S03]  /*1c890*/  FADD.FTZ R0, R198, R0 ;  /* 0x00000000c6007221 */ /* 0x004fc60000010000 */
[----:B------:R-:W-:Y:S01]  /*1c8a0*/  FMNMX.FTZ R196, R154, R196, !PT ;  /* 0x000000c49ac47209 */ /* 0x000fe20007810000 */
[----:B------:R-:W-:-:S01]  /*1c8b0*/  FADD.FTZ R0, R153, R0 ;  /* 0x0000000099007221 */ /* 0x000fc20000010000 */
[----:B------:R-:W-:Y:S02]  /*1c8c0*/  F2FP.SATFINITE.E4M3.F32.PACK_AB_MERGE_C R153, R191, R153, RZ ;  /* 0x00000099bf99723e */ /* 0x000fe400048070ff */
[----:B------:R-:W-:Y:S02]  /*1c8d0*/  FMNMX.FTZ R196, R172, R196, !PT ;  /* 0x000000c4acc47209 */ /* 0x000fe40007810000 */
[----:B------:R-:W-:Y:S02]  /*1c8e0*/  F2FP.SATFINITE.E4M3.F32.PACK_AB_MERGE_C R153, R198, R197, R153 ;  /* 0x000000c5c699723e */ /* 0x000fe40004807099 */
[----:B------:R-:W-:-:S04]  /*1c8f0*/  FMNMX.FTZ R197, R173, R196, !PT ;  /* 0x000000c4adc57209 */ /* 0x000fc80007810000 */
[----:B------:R-:W-:Y:S01]  /*1c900*/  FMNMX.FTZ R197, R161, R197, !PT ;  /* 0x000000c5a1c57209 */ /* 0x000fe20007810000 */
[----:B------:R-:W-:-:S03]  /*1c910*/  FMUL.FTZ R208, R2, R208 ;  /* 0x000000d002d07220 */ /* 0x000fc60000410000 */
[----:B------:R-:W-:Y:S01]  /*1c920*/  FMNMX.FTZ R197, R160, R197, !PT ;  /* 0x000000c5a0c57209 */ /* 0x000fe20007810000 */
[----:B------:R-:W-:-:S03]  /*1c930*/  FMUL.FTZ R198, R2, R209 ;  /* 0x000000d102c67220 */ /* 0x000fc60000410000 */
[----:B------:R-:W-:Y:S01]  /*1c940*/  FMNMX.FTZ R197, R162, R197, !PT ;  /* 0x000000c5a2c57209 */ /* 0x000fe20007810000 */
[----:B------:R1:W2:Y:S03]  /*1c950*/  MUFU.TANH R196, R208 ;  /* 0x000000d000c47308 */ /* 0x0002a60000002400 */
[----:B------:R-:W-:Y:S01]  /*1c960*/  FMNMX.FTZ R199, R156, R197, !PT ;  /* 0x000000c59cc77209 */ /* 0x000fe20007810000 */
[----:B------:R-:W-:-:S03]  /*1c970*/  FMUL.FTZ R212, R2, R212 ;  /* 0x000000d402d47220 */ /* 0x000fc60000410000 */
[----:B------:R-:W-:Y:S01]  /*1c980*/  FMNMX.FTZ R199, R157, R199, !PT ;  /* 0x000000c79dc77209 */ /* 0x000fe20007810000 */
[----:B------:R-:W3:Y:S01]  /*1c990*/  MUFU.TANH R198, R198 ;  /* 0x000000c600c67308 */ /* 0x000ee20000002400 */
[----:B------:R-:W-:Y:S02]  /*1c9a0*/  FMUL.FTZ R213, R2, R213 ;  /* 0x000000d502d57220 */ /* 0x000fe40000410000 */
[----:B-1----:R-:W-:-:S05]  /*1c9b0*/  FMNMX.FTZ R208, R158, R199, !PT ;  /* 0x000000c79ed07209 */ /* 0x002fca0007810000 */
[----:B------:R-:W1:Y:S01]  /*1c9c0*/  MUFU.TANH R197, R212 ;  /* 0x000000d400c57308 */ /* 0x000e620000002400 */
[----:B------:R-:W-:Y:S02]  /*1c9d0*/  FSEL R176, R176, -INF , P1 ;  /* 0xff800000b0b07808 */ /* 0x000fe40000800000 */
[----:B------:R-:W-:-:S05]  /*1c9e0*/  FMNMX.FTZ R208, R159, R208, !PT ;  /* 0x000000d09fd07209 */ /* 0x000fca0007810000 */
[----:B------:R-:W4:Y:S01]  /*1c9f0*/  MUFU.TANH R199, R213 ;  /* 0x000000d500c77308 */ /* 0x000f220000002400 */
[----:B--2---:R-:W-:Y:S02]  /*1ca00*/  FSEL R196, R196, -INF , P2 ;  /* 0xff800000c4c47808 */ /* 0x004fe40001000000 */
[----:B------:R-:W-:Y:S02]  /*1ca10*/  FMNMX.FTZ R208, R176, R208, !PT ;  /* 0x000000d0b0d07209 */ /* 0x000fe40007810000 */
[----:B---3--:R-:W-:Y:S02]  /*1ca20*/  FSEL R198, R198, -INF , P3 ;  /* 0xff800000c6c67808 */ /* 0x008fe40001800000 */
[----:B------:R-:W-:Y:S02]  /*1ca30*/  FMNMX.FTZ R208, R196, R208, !PT ;  /* 0x000000d0c4d07209 */ /* 0x000fe40007810000 */
[----:B-1----:R-:W-:Y:S02]  /*1ca40*/  FSEL R197, R197, -INF , P4 ;  /* 0xff800000c5c57808 */ /* 0x002fe40002000000 */
[----:B------:R-:W-:-:S04]  /*1ca50*/  FMNMX.FTZ R208, R198, R208, !PT ;  /* 0x000000d0c6d07209 */ /* 0x000fc80007810000 */
[----:B------:R-:W-:Y:S02]  /*1ca60*/  FMNMX.FTZ R208, R197, R208, !PT ;  /* 0x000000d0c5d07209 */ /* 0x000fe40007810000 */
[----:B----4-:R-:W-:-:S04]  /*1ca70*/  FSEL R199, R199, -INF , P5 ;  /* 0xff800000c7c77808 */ /* 0x010fc80002800000 */
[----:B------:R-:W-:-:S05]  /*1ca80*/  FMNMX.FTZ R208, R199, R208, !PT ;  /* 0x000000d0c7d07209 */ /* 0x000fca0007810000 */
[----:B------:R-:W1:Y:S01]  /*1ca90*/  SHFL.BFLY PT, R209, R208, 0x2, 0x1f ;  /* 0x0c401f00d0d17f89 */ /* 0x000e6200000e0000 */
[----:B------:R1:W-:Y:S08]  /*1caa0*/  MUFU.EX2 R212, R215 ;  /* 0x000000d700d47308 */ /* 0x0003f00000000800 */
[----:B------:R2:W-:Y:S01]  /*1cab0*/  MUFU.EX2 R213, R225 ;  /* 0x000000e100d57308 */ /* 0x0005e20000000800 */
[----:B-1----:R-:W-:-:S05]  /*1cac0*/  FMNMX.FTZ R215, R208, R209, !PT ;  /* 0x000000d1d0d77209 */ /* 0x002fca0007810000 */
[----:B--2---:R-:W1:Y:S02]  /*1cad0*/  SHFL.BFLY PT, R225, R215, 0x1, 0x1f ;  /* 0x0c201f00d7e17f89 */ /* 0x004e6400000e0000 */
[----:B------:R1:W-:Y:S08]  /*1cae0*/  MUFU.EX2 R209, R21 ;  /* 0x0000001500d17308 */ /* 0x0003f00000000800 */
[----:B------:R2:W-:Y:S01]  /*1caf0*/  MUFU.EX2 R208, R214 ;  /* 0x000000d600d07308 */ /* 0x0005e20000000800 */
[----:B-1----:R-:W-:Y:S01]  /*1cb00*/  FMNMX.FTZ R21, R215, R225, !PT ;  /* 0x000000e1d7157209 */ /* 0x002fe20007810000 */
[----:B------:R-:W-:-:S03]  /*1cb10*/  IMAD.U32 R215, RZ, RZ, UR41 ;  /* 0x00000029ffd77e24 */ /* 0x000fc6000f8e00ff */
[C---:B------:R-:W-:Y:S01]  /*1cb20*/  FSETP.NEU.FTZ.AND P1, PT, R21.reuse, -INF , PT ;  /* 0xff8000001500780b */ /* 0x040fe20003f3d000 */
[----:B------:R-:W-:-:S03]  /*1cb30*/  FFMA.FTZ R215, R21, R215, -8 ;  /* 0xc100000015d77423 */ /* 0x000fc600000100d7 */
[----:B--2---:R-:W-:Y:S02]  /*1cb40*/  FSEL R214, R21, RZ, P1 ;  /* 0x000000ff15d67208 */ /* 0x004fe40000800000 */
[----:B------:R-:W-:-:S03]  /*1cb50*/  FSEL R215, R215, RZ, P1 ;  /* 0x000000ffd7d77208 */ /* 0x000fc60000800000 */
[----:B------:R-:W-:Y:S02]  /*1cb60*/  FADD.FTZ R224, -R214, R224 ;  /* 0x000000e0d6e07221 */ /* 0x000fe40000010100 */
[----:B------:R-:W-:Y:S01]  /*1cb70*/  MUFU.EX2 R214, R167 ;  /* 0x000000a700d67308 */ /* 0x000fe20000000800 */
[----:B------:R-:W-:-:S07]  /*1cb80*/  FFMA.FTZ R192, R192, UR41, -R215 ;  /* 0x00000029c0c07c23 */ /* 0x000fce00080108d7 */
[----:B------:R1:W-:Y:S02]  /*1cb90*/  MUFU.EX2 R167, R211 ;  /* 0x000000d300a77308 */ /* 0x0003e40000000800 */
[----:B-1----:R-:W-:-:S01]  /*1cba0*/  FFMA.FTZ R211, R170, UR41, -R215 ;  /* 0x00000029aad37c23 */ /* 0x002fc200080108d7 */
[----:B------:R-:W-:-:S05]  /*1cbb0*/  FMUL.FTZ R170, R224, UR41 ;  /* 0x00000029e0aa7c20 */ /* 0x000fca0008410000 */
[----:B------:R-:W-:Y:S01]  /*1cbc0*/  MUFU.EX2 R192, R192 ;  /* 0x000000c000c07308 */ /* 0x000fe20000000800 */
[----:B------:R-:W-:-:S01]  /*1cbd0*/  FFMA.FTZ R152, R152, UR41, -R215 ;  /* 0x0000002998987c23 */ /* 0x000fc200080108d7 */
[----:B------:R-:W-:-:S06]  /*1cbe0*/  FFMA.FTZ R224, R171, UR41, -R215 ;  /* 0x00000029abe07c23 */ /* 0x000fcc00080108d7 */
[----:B------:R-:W1:Y:S08]  /*1cbf0*/  MUFU.EX2 R170, R170 ;  /* 0x000000aa00aa7308 */ /* 0x000e700000000800 */
[----:B------:R-:W2:Y:S08]  /*1cc00*/  MUFU.EX2 R211, R211 ;  /* 0x000000d300d37308 */ /* 0x000eb00000000800 */
[----:B------:R-:W3:Y:S08]  /*1cc10*/  MUFU.EX2 R152, R152 ;  /* 0x0000009800987308 */ /* 0x000ef00000000800 */
[----:B------:R-:W4:Y:S01]  /*1cc20*/  MUFU.EX2 R224, R224 ;  /* 0x000000e000e07308 */ /* 0x000f220000000800 */
[----:B-1----:R-:W-:-:S04]  /*1cc30*/  FFMA.FTZ R9, R170, R9, R192 ;  /* 0x00000009aa097223 */ /* 0x002fc800000100c0 */
[----:B--2---:R-:W-:Y:S01]  /*1cc40*/  FADD.FTZ R9, R211, R9 ;  /* 0x00000009d3097221 */ /* 0x004fe20000010000 */
[----:B------:R-:W-:-:S03]  /*1cc50*/  FFMA.FTZ R182, R182, UR41, -R215 ;  /* 0x00000029b6b67c23 */ /* 0x000fc600080108d7 */
[----:B---3--:R-:W-:Y:S01]  /*1cc60*/  FADD.FTZ R9, R152, R9 ;  /* 0x0000000998097221 */ /* 0x008fe20000010000 */
[----:B----4-:R-:W-:Y:S02]  /*1cc70*/  F2FP.SATFINITE.E4M3.F32.PACK_AB_MERGE_C R152, R224, R152, RZ ;  /* 0x00000098e098723e */ /* 0x010fe400048070ff */
[----:B------:R-:W1:Y:S02]  /*1cc80*/  MUFU.EX2 R182, R182 ;  /* 0x000000b600b67308 */ /* 0x000e640000000800 */
[----:B------:R-:W-:Y:S01]  /*1cc90*/  F2FP.SATFINITE.E4M3.F32.PACK_AB_MERGE_C R152, R211, R192, R152 ;  /* 0x000000c0d398723e */ /* 0x000fe20004807098 */
[--C-:B------:R-:W-:Y:S01]  /*1cca0*/  FFMA.FTZ R192, R155, UR41, -R215.reuse ;  /* 0x000000299bc07c23 */ /* 0x100fe200080108d7 */
[----:B------:R-:W-:-:S01]  /*1ccb0*/  FFMA.FTZ R188, R188, UR41, -R215 ;  /* 0x00000029bcbc7c23 */ /* 0x000fc200080108d7 */
[----:B------:R-:W-:-:S04]  /*1ccc0*/  FFMA.FTZ R187, R187, UR41, -R215 ;  /* 0x00000029bbbb7c23 */ /* 0x000fc800080108d7 */
[----:B------:R-:W2:Y:S01]  /*1ccd0*/  MUFU.EX2 R192, R192 ;  /* 0x000000c000c07308 */ /* 0x000ea20000000800 */
[----:B------:R-:W-:-:S01]  /*1cce0*/  FFMA.FTZ R186, R186, UR41, -R215 ;  /* 0x00000029baba7c23 */ /* 0x000fc200080108d7 */
[----:B------:R-:W-:-:S06]  /*1ccf0*/  FADD.FTZ R191, R191, R0 ;  /* 0x00000000bfbf7221 */ /* 0x000fcc0000010000 */
[----:B------:R-:W3:Y:S01]  /*1cd00*/  MUFU.EX2 R200, R200 ;  /* 0x000000c800c87308 */ /* 0x000ee20000000800 */
[----:B------:R-:W-:-:S01]  /*1cd10*/  FADD.FTZ R9, R224, R9 ;  /* 0x00000009e0097221 */ /* 0x000fc20000010000 */
[----:B------:R-:W-:-:S06]  /*1cd20*/  FFMA.FTZ R181, R181, UR41, -R215 ;  /* 0x00000029b5b57c23 */ /* 0x000fcc00080108d7 */
[----:B------:R-:W4:Y:S01]  /*1cd30*/  MUFU.EX2 R188, R188 ;  /* 0x000000bc00bc7308 */ /* 0x000f220000000800 */
[----:B------:R-:W-:-:S01]  /*1cd40*/  FADD.FTZ R191, R213, R191 ;  /* 0x000000bfd5bf7221 */ /* 0x000fc20000010000 */
[----:B-1----:R-:W-:-:S06]  /*1cd50*/  FADD.FTZ R9, R182, R9 ;  /* 0x00000009b6097221 */ /* 0x002fcc0000010000 */
[----:B------:R-:W1:Y:S08]  /*1cd60*/  MUFU.EX2 R201, R201 ;  /* 0x000000c900c97308 */ /* 0x000e700000000800 */
[----:B------:R-:W0:Y:S01]  /*1cd70*/  MUFU.EX2 R187, R187 ;  /* 0x000000bb00bb7308 */ /* 0x000e220000000800 */
[----:B------:R-:W-:-:S01]  /*1cd80*/  FADD.FTZ R191, R212, R191 ;  /* 0x000000bfd4bf7221 */ /* 0x000fc20000010000 */
[----:B--2---:R-:W-:-:S06]  /*1cd90*/  FADD.FTZ R9, R192, R9 ;  /* 0x00000009c0097221 */ /* 0x004fcc0000010000 */
[----:B------:R-:W2:Y:S01]  /*1cda0*/  MUFU.EX2 R193, R193 ;  /* 0x000000c100c17308 */ /* 0x000ea20000000800 */
[----:B------:R-:W-:-:S07]  /*1cdb0*/  FFMA.FTZ R183, R183, UR41, -R215 ;  /* 0x00000029b7b77c23 */ /* 0x000fce00080108d7 */
[----:B------:R-:W2:Y:S01]  /*1cdc0*/  MUFU.EX2 R186, R186 ;  /* 0x000000ba00ba7308 */ /* 0x000ea20000000800 */
[----:B---3--:R-:W-:-:S07]  /*1cdd0*/  FADD.FTZ R191, R200, R191 ;  /* 0x000000bfc8bf7221 */ /* 0x008fce0000010000 */
[----:B------:R3:W-:Y:S01]  /*1cde0*/  MUFU.EX2 R171, R195 ;  /* 0x000000c300ab7308 */ /* 0x0007e20000000800 */
[----:B----4-:R-:W-:-:S07]  /*1cdf0*/  FADD.FTZ R9, R188, R9 ;  /* 0x00000009bc097221 */ /* 0x010fce0000010000 */
[----:B------:R-:W4:Y:S01]  /*1ce00*/  MUFU.EX2 R194, R194 ;  /* 0x000000c200c27308 */ /* 0x000f220000000800 */
[----:B---3--:R-:W-:-:S01]  /*1ce10*/  FFMA.FTZ R195, R180, UR41, -R215 ;  /* 0x00000029b4c37c23 */ /* 0x008fc200080108d7 */
[----:B------:R-:W-:-:S06]  /*1ce20*/  FFMA.FTZ R180, R185, UR41, -R215 ;  /* 0x00000029b9b47c23 */ /* 0x000fcc00080108d7 */
[----:B------:R-:W3:Y:S01]  /*1ce30*/  MUFU.EX2 R181, R181 ;  /* 0x000000b500b57308 */ /* 0x000ee20000000800 */
[----:B-1----:R-:W-:-:S01]  /*1ce40*/  FADD.FTZ R191, R201, R191 ;  /* 0x000000bfc9bf7221 */ /* 0x002fc20000010000 */
[----:B0-----:R-:W-:-:S06]  /*1ce50*/  FADD.FTZ R9, R187, R9 ;  /* 0x00000009bb097221 */ /* 0x001fcc0000010000 */
[----:B------:R-:W0:Y:S01]  /*1ce60*/  MUFU.EX2 R202, R202 ;  /* 0x000000ca00ca7308 */ /* 0x000e220000000800 */
[----:B------:R-:W-:-:S07]  /*1ce70*/  FFMA.FTZ R179, R179, UR41, -R215 ;  /* 0x00000029b3b37c23 */ /* 0x000fce00080108d7 */
[----:B------:R-:W1:Y:S01]  /*1ce80*/  MUFU.EX2 R195, R195 ;  /* 0x000000c300c37308 */ /* 0x000e620000000800 */
[----:B--2---:R-:W-:-:S01]  /*1ce90*/  FADD.FTZ R191, R193, R191 ;  /* 0x000000bfc1bf7221 */ /* 0x004fc20000010000 */
[----:B------:R-:W-:-:S06]  /*1cea0*/  FADD.FTZ R9, R186, R9 ;  /* 0x00000009ba097221 */ /* 0x000fcc0000010000 */
[----:B------:R-:W2:Y:S01]  /*1ceb0*/  MUFU.EX2 R203, R203 ;  /* 0x000000cb00cb7308 */ /* 0x000ea20000000800 */
[----:B------:R-:W-:-:S07]  /*1cec0*/  FFMA.FTZ R178, R178, UR41, -R215 ;  /* 0x00000029b2b27c23 */ /* 0x000fce00080108d7 */
[----:B------:R-:W2:Y:S01]  /*1ced0*/  MUFU.EX2 R183, R183 ;  /* 0x000000b700b77308 */ /* 0x000ea20000000800 */
[----:B----4-:R-:W-:-:S01]  /*1cee0*/  FADD.FTZ R191, R194, R191 ;  /* 0x000000bfc2bf7221 */ /* 0x010fc20000010000 */
[----:B---3--:R-:W-:-:S06]  /*1cef0*/  FADD.FTZ R9, R181, R9 ;  /* 0x00000009b5097221 */ /* 0x008fcc0000010000 */
[----:B------:R-:W3:Y:S01]  /*1cf00*/  MUFU.EX2 R189, R189 ;  /* 0x000000bd00bd7308 */ /* 0x000ee20000000800 */
[----:B------:R-:W-:-:S07]  /*1cf10*/  FFMA.FTZ R0, R184, UR41, -R215 ;  /* 0x00000029b8007c23 */ /* 0x000fce00080108d7 */
[----:B------:R-:W4:Y:S01]  /*1cf20*/  MUFU.EX2 R180, R180 ;  /* 0x000000b400b47308 */ /* 0x000f220000000800 */
[----:B0-----:R-:W-:-:S01]  /*1cf30*/  FADD.FTZ R191, R202, R191 ;  /* 0x000000bfcabf7221 */ /* 0x001fc20000010000 */
[----:B-1----:R-:W-:-:S06]  /*1cf40*/  FADD.FTZ R9, R195, R9 ;  /* 0x00000009c3097221 */ /* 0x002fcc0000010000 */
        /* <DEDUP_REMOVED lines=8> */
[----:B---3--:R-:W-:-:S01]  /*1cfd0*/  FADD.FTZ R191, R189, R191 ;  /* 0x000000bfbdbf7221 */ /* 0x008fc20000010000 */
[----:B----4-:R-:W-:-:S06]  /*1cfe0*/  FADD.FTZ R9, R180, R9 ;  /* 0x00000009b4097221 */ /* 0x010fcc0000010000 */
[----:B------:R-:W3:Y:S01]  /*1cff0*/  MUFU.EX2 R205, R205 ;  /* 0x000000cd00cd7308 */ /* 0x000ee20000000800 */
[----:B------:R-:W-:-:S07]  /*1d000*/  FFMA.FTZ R172, R172, UR41, -R215 ;  /* 0x00000029acac7c23 */ /* 0x000fce00080108d7 */
[----:B------:R-:W4:Y:S01]  /*1d010*/  MUFU.EX2 R0, R0 ;  /* 0x0000000000007308 */ /* 0x000f220000000800 */
[----:B------:R-:W-:Y:S01]  /*1d020*/  F2FP.SATFINITE.E4M3.F32.PACK_AB_MERGE_C R154, R187, R188, RZ ;  /* 0x000000bcbb9a723e */ /* 0x000fe200048070ff */
[----:B0-----:R-:W-:-:S06]  /*1d030*/  FADD.FTZ R191, R190, R191 ;  /* 0x000000bfbebf7221 */ /* 0x001fcc0000010000 */
[----:B------:R-:W0:Y:S01]  /*1d040*/  MUFU.EX2 R175, R175 ;  /* 0x000000af00af7308 */ /* 0x000e220000000800 */
[----:B------:R-:W-:-:S01]  /*1d050*/  FFMA.FTZ R173, R173, UR41, -R215 ;  /* 0x00000029adad7c23 */ /* 0x000fc200080108d7 */
[----:B-1----:R-:W-:-:S06]  /*1d060*/  FADD.FTZ R9, R179, R9 ;  /* 0x00000009b3097221 */ /* 0x002fcc0000010000 */
[----:B------:R-:W1:Y:S01]  /*1d070*/  MUFU.EX2 R177, R177 ;  /* 0x000000b100b17308 */ /* 0x000e620000000800 */
[----:B------:R-:W-:Y:S01]  /*1d080*/  F2FP.SATFINITE.E4M3.F32.PACK_AB_MERGE_C R154, R192, R182, R154 ;  /* 0x000000b6c09a723e */ /* 0x000fe2000480709a */
[----:B--2---:R-:W-:-:S06]  /*1d090*/  FADD.FTZ R191, R204, R191 ;  /* 0x000000bfccbf7221 */ /* 0x004fcc0000010000 */
[----:B------:R-:W2:Y:S01]  /*1d0a0*/  MUFU.EX2 R174, R174 ;  /* 0x000000ae00ae7308 */ /* 0x000ea20000000800 */
[----:B------:R-:W-:-:S07]  /*1d0b0*/  FADD.FTZ R9, R178, R9 ;  /* 0x00000009b2097221 */ /* 0x000fce0000010000 */
[----:B------:R-:W2:Y:S01]  /*1d0c0*/  MUFU.EX2 R184, R184 ;  /* 0x000000b800b87308 */ /* 0x000ea20000000800 */
[----:B---3--:R-:W-:-:S01]  /*1d0d0*/  FADD.FTZ R191, R205, R191 ;  /* 0x000000bfcdbf7221 */ /* 0x008fc20000010000 */
[----:B----4-:R-:W-:-:S06]  /*1d0e0*/  FADD.FTZ R9, R0, R9 ;  /* 0x0000000900097221 */ /* 0x010fcc0000010000 */
[----:B------:R-:W3:Y:S08]  /*1d0f0*/  MUFU.EX2 R206, R206 ;  /* 0x000000ce00ce7308 */ /* 0x000ef00000000800 */
[----:B------:R-:W4:Y:S01]  /*1d100*/  MUFU.EX2 R172, R172 ;  /* 0x000000ac00ac7308 */ /* 0x000f220000000800 */
[----:B0-----:R-:W-:-:S07]  /*1d110*/  FADD.FTZ R191, R175, R191 ;  /* 0x000000bfafbf7221 */ /* 0x001fce0000010000 */
[----:B------:R0:W-:Y:S01]  /*1d120*/  MUFU.EX2 R182, R173 ;  /* 0x000000ad00b67308 */ /* 0x0001e20000000800 */
[----:B-1----:R-:W-:-:S07]  /*1d130*/  FADD.FTZ R9, R177, R9 ;  /* 0x00000009b1097221 */ /* 0x002fce0000010000 */
[----:B------:R-:W1:Y:S01]  /*1d140*/  MUFU.EX2 R207, R207 ;  /* 0x000000cf00cf7308 */ /* 0x000e620000000800 */
[----:B0-----:R-:W-:-:S01]  /*1d150*/  FFMA.FTZ R173, R161, UR41, -R215 ;  /* 0x00000029a1ad7c23 */ /* 0x001fc200080108d7 */
[--C-:B------:R-:W-:Y:S01]  /*1d160*/  FFMA.FTZ R161, R160, UR41, -R215.reuse ;  /* 0x00000029a0a17c23 */ /* 0x100fe200080108d7 */
[----:B------:R-:W-:-:S05]  /*1d170*/  FFMA.FTZ R160, R162, UR41, -R215 ;  /* 0x00000029a2a07c23 */ /* 0x000fca00080108d7 */
[----:B------:R-:W0:Y:S01]  /*1d180*/  MUFU.EX2 R163, R163 ;  /* 0x000000a300a37308 */ /* 0x000e220000000800 */
[----:B--2---:R-:W-:-:S01]  /*1d190*/  FADD.FTZ R191, R174, R191 ;  /* 0x000000bfaebf7221 */ /* 0x004fc20000010000 */
[----:B------:R-:W-:-:S06]  /*1d1a0*/  FADD.FTZ R9, R184, R9 ;  /* 0x00000009b8097221 */ /* 0x000fcc0000010000 */
[----:B------:R-:W2:Y:S01]  /*1d1b0*/  MUFU.EX2 R173, R173 ;  /* 0x000000ad00ad7308 */ /* 0x000ea20000000800 */
[----:B------:R-:W-:-:S01]  /*1d1c0*/  FFMA.FTZ R156, R156, UR41, -R215 ;  /* 0x000000299c9c7c23 */ /* 0x000fc200080108d7 */
[----:B---3--:R-:W-:-:S06]  /*1d1d0*/  FADD.FTZ R191, R206, R191 ;  /* 0x000000bfcebf7221 */ /* 0x008fcc0000010000 */
[----:B------:R-:W3:Y:S01]  /*1d1e0*/  MUFU.EX2 R164, R164 ;  /* 0x000000a400a47308 */ /* 0x000ee20000000800 */
[----:B----4-:R-:W-:-:S07]  /*1d1f0*/  FADD.FTZ R9, R172, R9 ;  /* 0x00000009ac097221 */ /* 0x010fce0000010000 */
[----:B------:R4:W3:Y:S01]  /*1d200*/  MUFU.EX2 R162, R161 ;  /* 0x000000a100a27308 */ /* 0x0008e20000000800 */
[----:B------:R-:W-:-:S01]  /*1d210*/  FFMA.FTZ R157, R157, UR41, -R215 ;  /* 0x000000299d9d7c23 */ /* 0x000fc200080108d7 */
[----:B-1----:R-:W-:Y:S01]  /*1d220*/  FADD.FTZ R191, R207, R191 ;  /* 0x000000bfcfbf7221 */ /* 0x002fe20000010000 */
[----:B------:R-:W-:-:S05]  /*1d230*/  FADD.FTZ R9, R182, R9 ;  /* 0x00000009b6097221 */ /* 0x000fca0000010000 */
[----:B------:R-:W1:Y:S01]  /*1d240*/  MUFU.EX2 R160, R160 ;  /* 0x000000a000a07308 */ /* 0x000e620000000800 */
[----:B------:R-:W-:Y:S01]  /*1d250*/  F2FP.SATFINITE.E4M3.F32.PACK_AB_MERGE_C R195, R183, R195, RZ ;  /* 0x000000c3b7c3723e */ /* 0x000fe200048070ff */
[----:B------:R-:W-:Y:S01]  /*1d260*/  FFMA.FTZ R158, R158, UR41, -R215 ;  /* 0x000000299e9e7c23 */ /* 0x000fe200080108d7 */
[----:B0-----:R-:W-:-:S05]  /*1d270*/  FADD.FTZ R191, R163, R191 ;  /* 0x000000bfa3bf7221 */ /* 0x001fca0000010000 */
[----:B------:R-:W0:Y:S01]  /*1d280*/  MUFU.EX2 R156, R156 ;  /* 0x0000009c009c7308 */ /* 0x000e220000000800 */
[----:B--2---:R-:W-:-:S01]  /*1d290*/  FADD.FTZ R9, R173, R9 ;  /* 0x00000009ad097221 */ /* 0x004fc20000010000 */
[----:B------:R-:W-:Y:S01]  /*1d2a0*/  FFMA.FTZ R159, R159, UR41, -R215 ;  /* 0x000000299f9f7c23 */ /* 0x000fe200080108d7 */
[----:B----4-:R-:W-:-:S05]  /*1d2b0*/  F2FP.SATFINITE.E4M3.F32.PACK_AB_MERGE_C R161, R0, R178, RZ ;  /* 0x000000b200a1723e */ /* 0x010fca00048070ff */
[----:B------:R-:W2:Y:S01]  /*1d2c0*/  MUFU.EX2 R165, R165 ;  /* 0x000000a500a57308 */ /* 0x000ea20000000800 */
[----:B---3--:R-:W-:-:S01]  /*1d2d0*/  FADD.FTZ R191, R164, R191 ;  /* 0x000000bfa4bf7221 */ /* 0x008fc20000010000 */
[----:B------:R-:W-:-:S06]  /*1d2e0*/  FADD.FTZ R9, R162, R9 ;  /* 0x00000009a2097221 */ /* 0x000fcc0000010000 */
[----:B------:R-:W3:Y:S01]  /*1d2f0*/  MUFU.EX2 R183, R157 ;  /* 0x0000009d00b77308 */ /* 0x000ee20000000800 */
[----:B------:R-:W-:-:S01]  /*1d300*/  FFMA.FTZ R176, R176, UR41, -R215 ;  /* 0x00000029b0b07c23 */ /* 0x000fc200080108d7 */
[----:B------:R-:W-:-:S06]  /*1d310*/  FADD.FTZ R191, R208, R191 ;  /* 0x000000bfd0bf7221 */ /* 0x000fcc0000010000 */
[----:B------:R-:W4:Y:S01]  /*1d320*/  MUFU.EX2 R166, R166 ;  /* 0x000000a600a67308 */ /* 0x000f220000000800 */
[----:B-1----:R-:W-:-:S01]  /*1d330*/  FADD.FTZ R9, R160, R9 ;  /* 0x00000009a0097221 */ /* 0x002fc20000010000 */
[----:B------:R-:W-:-:S06]  /*1d340*/  FFMA.FTZ R196, R196, UR41, -R215 ;  /* 0x00000029c4c47c23 */ /* 0x000fcc00080108d7 */
[----:B------:R-:W1:Y:S01]  /*1d350*/  MUFU.EX2 R178, R158 ;  /* 0x0000009e00b27308 */ /* 0x000e620000000800 */
[----:B------:R-:W-:-:S01]  /*1d360*/  FADD.FTZ R191, R209, R191 ;  /* 0x000000bfd1bf7221 */ /* 0x000fc20000010000 */
[----:B0-----:R-:W-:-:S06]  /*1d370*/  FADD.FTZ R9, R156, R9 ;  /* 0x000000099c097221 */ /* 0x001fcc0000010000 */
[----:B------:R-:W0:Y:S01]  /*1d380*/  MUFU.EX2 R159, R159 ;  /* 0x0000009f009f7308 */ /* 0x000e220000000800 */
[----:B------:R-:W-:-:S01]  /*1d390*/  FFMA.FTZ R198, R198, UR41, -R215 ;  /* 0x00000029c6c67c23 */ /* 0x000fc200080108d7 */
[----:B--2---:R-:W-:-:S06]  /*1d3a0*/  FADD.FTZ R191, R165, R191 ;  /* 0x000000bfa5bf7221 */ /* 0x004fcc0000010000 */
[----:B------:R-:W2:Y:S01]  /*1d3b0*/  MUFU.EX2 R210, R210 ;  /* 0x000000d200d27308 */ /* 0x000ea20000000800 */
[----:B---3--:R-:W-:-:S01]  /*1d3c0*/  FADD.FTZ R9, R183, R9 ;  /* 0x00000009b7097221 */ /* 0x008fc20000010000 */
[----:B------:R-:W-:-:S06]  /*1d3d0*/  FFMA.FTZ R197, R197, UR41, -R215 ;  /* 0x00000029c5c57c23 */ /* 0x000fcc00080108d7 */
[----:B------:R-:W3:Y:S01]  /*1d3e0*/  MUFU.EX2 R0, R176 ;  /* 0x000000b000007308 */ /* 0x000ee20000000800 */
[----:B------:R-:W-:-:S01]  /*1d3f0*/  FFMA.FTZ R199, R199, UR41, -R215 ;  /* 0x00000029c7c77c23 */ /* 0x000fc200080108d7 */
[----:B----4-:R-:W-:Y:S01]  /*1d400*/  FADD.FTZ R191, R166, R191 ;  /* 0x000000bfa6bf7221 */ /* 0x010fe20000010000 */
[----:B-1----:R-:W-:-:S05]  /*1d410*/  FADD.FTZ R9, R178, R9 ;  /* 0x00000009b2097221 */ /* 0x002fca0000010000 */
[----:B------:R-:W1:Y:S01]  /*1d420*/  MUFU.EX2 R196, R196 ;  /* 0x000000c400c47308 */ /* 0x000e620000000800 */
[----:B------:R-:W-:-:S01]  /*1d430*/  FADD.FTZ R191, R214, R191 ;  /* 0x000000bfd6bf7221 */ /* 0x000fc20000010000 */
[----:B0-----:R-:W-:-:S06]  /*1d440*/  FADD.FTZ R9, R159, R9 ;  /* 0x000000099f097221 */ /* 0x001fcc0000010000 */
[----:B------:R-:W0:Y:S01]  /*1d450*/  MUFU.EX2 R198, R198 ;  /* 0x000000c600c67308 */ /* 0x000e220000000800 */
[----:B--2---:R-:W-:-:S01]  /*1d460*/  FADD.FTZ R191, R210, R191 ;  /* 0x000000bfd2bf7221 */ /* 0x004fc20000010000 */
[----:B---3--:R-:W-:-:S06]  /*1d470*/  FADD.FTZ R9, R0, R9 ;  /* 0x0000000900097221 */ /* 0x008fcc0000010000 */
[----:B------:R-:W2:Y:S01]  /*1d480*/  MUFU.EX2 R226, R226 ;  /* 0x000000e200e27308 */ /* 0x000ea20000000800 */
[----:B------:R-:W-:-:S07]  /*1d490*/  VIADD R155, R6, 0x38840 ;  /* 0x00038840069b7836 */ /* 0x000fce0000000000 */
[----:B------:R-:W-:Y:S01]  /*1d4a0*/  MUFU.EX2 R227, R227 ;  /* 0x000000e300e37308 */ /* 0x000fe20000000800 */
[----:B------:R-:W-:-:S07]  /*1d4b0*/  IMAD.U32 R185, RZ, RZ, UR37 ;  /* 0x00000025ffb97e24 */ /* 0x000fce000f8e00ff */
[----:B------:R-:W3:Y:S08]  /*1d4c0*/  MUFU.EX2 R197, R197 ;  /* 0x000000c500c57308 */ /* 0x000ef00000000800 */
[----:B------:R-:W4:Y:S01]  /*1d4d0*/  MUFU.EX2 R199, R199 ;  /* 0x000000c700c77308 */ /* 0x000f220000000800 */
[----:B------:R-:W-:-:S01]  /*1d4e0*/  FADD.FTZ R191, R167, R191 ;  /* 0x000000bfa7bf7221 */ /* 0x000fc20000010000 */
[----:B-1----:R-:W-:Y:S01]  /*1d4f0*/  FADD.FTZ R9, R196, R9 ;  /* 0x00000009c4097221 */ /* 0x002fe20000010000 */
[----:B------:R-:W-:-:S02]  /*1d500*/  F2FP.SATFINITE.E4M3.F32.PACK_AB_MERGE_C R172, R182, R172, RZ ;  /* 0x000000acb6ac723e */ /* 0x000fc400048070ff */
[----:B------:R-:W-:Y:S01]  /*1d510*/  F2FP.SATFINITE.E4M3.F32.PACK_AB_MERGE_C R182, R0, R159, RZ ;  /* 0x0000009f00b6723e */ /* 0x000fe200048070ff */
[----:B------:R-:W-:-:S01]  /*1d520*/  FADD.FTZ R0, R171, R191 ;  /* 0x000000bfab007221 */ /* 0x000fc20000010000 */
[----:B------:R-:W-:Y:S01]  /*1d530*/  PRMT R155, R185, 0x654, R155 ;  /* 0x00000654b99b7816 */ /* 0x000fe2000000009b */
[----:B0-----:R-:W-:-:S01]  /*1d540*/  FADD.FTZ R9, R198, R9 ;  /* 0x00000009c6097221 */ /* 0x001fc20000010000 */
[----:B------:R-:W-:Y:S01]  /*1d550*/  F2FP.SATFINITE.E4M3.F32.PACK_AB_MERGE_C R208, R209, R208, RZ ;  /* 0x000000d0d1d0723e */ /* 0x000fe200048070ff */
[----:B--2---:R-:W-:-:S01]  /*1d560*/  FADD.FTZ R0, R226, R0 ;  /* 0x00000000e2007221 */ /* 0x004fc20000010000 */
[----:B------:R0:W-:Y:S01]  /*1d570*/  SYNCS.ARRIVE.TRANS64.RED.A1T0 RZ, [R155+URZ], RZ ;  /* 0x000000ff9bff79a7 */ /* 0x0001e2000810043f */
[----:B------:R-:W-:Y:S01]  /*1d580*/  F2FP.SATFINITE.E4M3.F32.PACK_AB_MERGE_C R210, R210, R214, RZ ;  /* 0x000000d6d2d2723e */ /* 0x000fe200048070ff */
[----:B---3--:R-:W-:Y:S01]  /*1d590*/  FADD.FTZ R9, R197, R9 ;  /* 0x00000009c5097221 */ /* 0x008fe20000010000 */
[----:B------:R-:W-:Y:S02]  /*1d5a0*/  F2FP.SATFINITE.E4M3.F32.PACK_AB_MERGE_C R202, R203, R202, RZ ;  /* 0x000000cacbca723e */ /* 0x000fe400048070ff */
[----:B------:R-:W-:-:S02]  /*1d5b0*/  F2FP.SATFINITE.E4M3.F32.PACK_AB_MERGE_C R204, R205, R204, RZ ;  /* 0x000000cccdcc723e */ /* 0x000fc400048070ff */
[----:B------:R-:W-:Y:S02]  /*1d5c0*/  F2FP.SATFINITE.E4M3.F32.PACK_AB_MERGE_C R206, R207, R206, RZ ;  /* 0x000000cecfce723e */ /* 0x000fe400048070ff */
[----:B0-----:R-:W-:Y:S02]  /*1d5d0*/  F2FP.SATFINITE.E4M3.F32.PACK_AB_MERGE_C R155, R201, R200, RZ ;  /* 0x000000c8c99b723e */ /* 0x001fe400048070ff */
[----:B------:R-:W-:Y:S02]  /*1d5e0*/  F2FP.SATFINITE.E4M3.F32.PACK_AB_MERGE_C R176, R156, R160, RZ ;  /* 0x000000a09cb0723e */ /* 0x000fe400048070ff */
[----:B------:R-:W-:Y:S02]  /*1d5f0*/  F2FP.SATFINITE.E4M3.F32.PACK_AB_MERGE_C R226, R227, R226, RZ ;  /* 0x000000e2e3e2723e */ /* 0x000fe400048070ff */
[----:B----4-:R-:W-:Y:S01]  /*1d600*/  F2FP.SATFINITE.E4M3.F32.PACK_AB_MERGE_C R185, R199, R197, RZ ;  /* 0x000000c5c7b9723e */ /* 0x010fe200048070ff */
[----:B------:R-:W-:Y:S01]  /*1d610*/  FADD.FTZ R0, R227, R0 ;  /* 0x00000000e3007221 */ /* 0x000fe20000010000 */
[----:B------:R-:W-:Y:S01]  /*1d620*/  F2FP.SATFINITE.E4M3.F32.PACK_AB_MERGE_C R158, R179, R180, R161 ;  /* 0x000000b4b39e723e */ /* 0x000fe200048070a1 */
[----:B------:R-:W-:Y:S01]  /*1d630*/  FADD.FTZ R9, R199, R9 ;  /* 0x00000009c7097221 */ /* 0x000fe20000010000 */
[----:B------:R-:W-:Y:S01]  /*1d640*/  F2FP.SATFINITE.E4M3.F32.PACK_AB_MERGE_C R163, R164, R163, R208 ;  /* 0x000000a3a4a3723e */ /* 0x000fe200048070d0 */
[-C--:B------:R-:W-:Y:S01]  /*1d650*/  FMUL.FTZ R24, R24, R170.reuse ;  /* 0x000000aa18187220 */ /* 0x080fe20000410000 */
[----:B------:R-:W-:Y:S01]  /*1d660*/  F2FP.SATFINITE.E4M3.F32.PACK_AB_MERGE_C R165, R166, R165, R210 ;  /* 0x000000a5a6a5723e */ /* 0x000fe200048070d2 */
[-C--:B------:R-:W-:Y:S01]  /*1d670*/  FMUL.FTZ R25, R25, R170.reuse ;  /* 0x000000aa19197220 */ /* 0x080fe20000410000 */
[----:B------:R-:W-:Y:S01]  /*1d680*/  F2FP.SATFINITE.E4M3.F32.PACK_AB_MERGE_C R155, R212, R213, R155 ;  /* 0x000000d5d49b723e */ /* 0x000fe2000480709b */
[----:B------:R-:W-:Y:S01]  /*1d690*/  FMUL.FTZ R28, R28, R170 ;  /* 0x000000aa1c1c7220 */ /* 0x000fe20000410000 */
[----:B------:R-:W-:Y:S01]  /*1d6a0*/  F2FP.SATFINITE.E4M3.F32.PACK_AB_MERGE_C R156, R181, R186, R195 ;  /* 0x000000bab59c723e */ /* 0x000fe200048070c3 */
[-C--:B------:R-:W-:Y:S01]  /*1d6b0*/  FMUL.FTZ R29, R29, R170.reuse ;  /* 0x000000aa1d1d7220 */ /* 0x080fe20000410000 */
        /* <DEDUP_REMOVED lines=132> */
[----:B------:R-:W-:Y:S06]  /*1df00*/  @!P0 BRA `(.L_x_3240) ;  /* 0x0000000000048947 */ /* 0x000fec0003800000 */
[----:B------:R-:W-:Y:S01]  /*1df10*/  BPT.TRAP 0x1 ;  /* 0x000000040000795c */ /* 0x000fe20000300000 */
.L_x_3240:
[----:B-----5:R0:W1:Y:S01]  /*1df20*/  SYNCS.PHASECHK.TRANS64.TRYWAIT P1, [R6+URZ+0x38850], R7 ;  /* 0x03885007060075a7 */ /* 0x020062000802017f */
[----:B------:R-:W-:Y:S05]  /*1df30*/  @!P0 BRA `(.L_x_3241) ;  /* 0x0000000000048947 */ /* 0x000fea0003800000 */
[----:B------:R-:W-:Y:S01]  /*1df40*/  BPT.TRAP 0x1 ;  /* 0x000000040000795c */ /* 0x000fe20000300000 */
.L_x_3241:
[----:B------:R-:W-:Y:S04]  /*1df50*/  BSSY B0, `(.L_x_3242) ;  /* 0x0000004000007945 */ /* 0x000fe80003800000 */
[----:B-1----:R-:W-:Y:S05]  /*1df60*/  @P1 BRA `(.L_x_3243) ;  /* 0x0000000000081947 */ /* 0x002fea0003800000 */
[----:B------:R-:W1:Y:S02]  /*1df70*/  SYNCS.PHASECHK.TRANS64.TRYWAIT P1, [R6+URZ+0x38850], R7 ;  /* 0x03885007060075a7 */ /* 0x000e64000802017f */
[----:B-1----:R-:W-:Y:S05]  /*1df80*/  @!P1 BRA `(.L_x_3244) ;  /* 0x0000016800489947 */ /* 0x002fea0003800000 */
.L_x_3243:
[----:B------:R-:W-:Y:S05]  /*1df90*/  BSYNC B0 ;  /* 0x0000000000007941 */ /* 0x000fea0003800000 */
.L_x_3242:
[----:B------:R-:W2:Y:S01]  /*1dfa0*/  S2R R169, SR_TID.X ;  /* 0x0000000000a97919 */ /* 0x000ea20000002100 */
[----:B------:R-:W-:Y:S05]  /*1dfb0*/  WARPSYNC.ALL ;  /* 0x0000000000007948 */ /* 0x000fea0003800000 */
[----:B------:R-:W-:Y:S01]  /*1dfc0*/  IMAD.MOV.U32 R171, RZ, RZ, 0x40000040 ;  /* 0x40000040ffab7424 */ /* 0x000fe200078e00ff */
[----:B------:R-:W-:-:S04]  /*1dfd0*/  LEA R170, R8, UR43, 0xb ;  /* 0x0000002b08aa7c11 */ /* 0x000fc8000f8e58ff */
[----:B------:R-:W-:Y:S02]  /*1dfe0*/  R2UR UR6, R170 ;  /* 0x00000000aa0672ca */ /* 0x000fe400000e0000 */
[----:B------:R-:W-:Y:S01]  /*1dff0*/  R2UR UR7, R171 ;  /* 0x00000000ab0772ca */ /* 0x000fe200000e0000 */
[----:B------:R-:W-:Y:S01]  /*1e000*/  IMAD.MOV.U32 R171, RZ, RZ, 0x40000040 ;  /* 0x40000040ffab7424 */ /* 0x000fe200078e00ff */
[----:B--2---:R-:W-:-:S05]  /*1e010*/  SHF.R.U32.HI R169, RZ, 0x7, R169 ;  /* 0x00000007ffa97819 */ /* 0x004fca00000116a9 */
[----:B01----:R-:W-:-:S05]  /*1e020*/  VIADD R7, R169, 0x8 ;  /* 0x00000008a9077836 */ /* 0x003fca0000000000 */
[----:B------:R0:W-:Y:S06]  /*1e030*/  BAR.SYNC.DEFER_BLOCKING R7, 0x100 ;  /* 0x000400070000751d */ /* 0x0001ec0000010000 */
[----:B------:R-:W-:-:S06]  /*1e040*/  WARPGROUP.ARRIVE ;  /* 0x00000000000079c5 */ /* 0x000fcc0000000000 */
[----:B------:R-:W-:Y:S03]  /*1e050*/  QGMMA.64x256x32.F32.E4M3.E4M3 R24, R152, gdesc[UR4], R24, gsb0 ;  /* 0x03e0000498187df3 */ /* 0x000fe60008000818 */
[----:B------:R-:W-:Y:S02]  /*1e060*/  WARPGROUP.DEPBAR.LE gsb0, 0x0 ;  /* 0x00008000000079c5 */ /* 0x000fe40000010000 */
[----:B------:R-:W-:Y:S01]  /*1e070*/  IMAD.MOV.U32 R153, RZ, RZ, 0x40000040 ;  /* 0x40000040ff997424 */ /* 0x000fe200078e00ff */
[----:B------:R-:W-:Y:S01]  /*1e080*/  IADD3 R152, R170, 0x2, RZ ;  /* 0x00000002aa987810 */ /* 0x000fe20007ffe0ff */
[----:B------:R-:W-:-:S03]  /*1e090*/  WARPGROUP.ARRIVE ;  /* 0x00000000000079c5 */ /* 0x000fc60000000000 */
[----:B------:R-:W-:Y:S01]  /*1e0a0*/  R2UR UR6, R152 ;  /* 0x00000000980672ca */ /* 0x000fe200000e0000 */
[C---:B------:R-:W-:Y:S01]  /*1e0b0*/  VIADD R152, R170.reuse, 0x4 ;  /* 0x00000004aa987836 */ /* 0x040fe20000000000 */
[----:B------:R-:W-:Y:S01]  /*1e0c0*/  R2UR UR7, R153 ;  /* 0x00000000990772ca */ /* 0x000fe200000e0000 */
[----:B------:R-:W-:Y:S02]  /*1e0d0*/  IMAD.MOV.U32 R153, RZ, RZ, 0x40000040 ;  /* 0x40000040ff997424 */ /* 0x000fe400078e00ff */
[----:B------:R-:W-:-:S13]  /*1e0e0*/  VIADD R170, R170, 0x6 ;  /* 0x00000006aaaa7836 */ /* 0x000fda0000000000 */
        /* <DEDUP_REMOVED lines=14> */
[----:B0-----:R-:W-:Y:S05]  /*1e1d0*/  @!P0 BRA `(.L_x_3245) ;  /* 0x0000000000048947 */ /* 0x001fea0003800000 */
[----:B------:R-:W-:Y:S01]  /*1e1e0*/  BPT.TRAP 0x1 ;  /* 0x000000040000795c */ /* 0x000fe20000300000 */
.L_x_3245:
[----:B------:R-:W2:Y:S01]  /*1e1f0*/  LDL R8, [R1+0x68] ;  /* 0x0000680001087983 */ /* 0x000ea20000100800 */
[----:B------:R-:W-:Y:S01]  /*1e200*/  VIADD R6, R6, 0x38860 ;  /* 0x0003886006067836 */ /* 0x000fe20000000000 */
[----:B------:R-:W-:Y:S01]  /*1e210*/  MOV R7, UR37 ;  /* 0x0000002500077c02 */ /* 0x000fe20008000f00 */
[----:B------:R-:W-:Y:S02]  /*1e220*/  IMAD.MOV.U32 R225, RZ, RZ, R168 ;  /* 0x000000ffffe17224 */ /* 0x000fe400078e00a8 */
[----:B------:R-:W-:Y:S01]  /*1e230*/  IMAD.MOV.U32 R224, RZ, RZ, R21 ;  /* 0x000000ffffe07224 */ /* 0x000fe200078e0015 */
[----:B------:R-:W-:-:S04]  /*1e240*/  PRMT R6, R7, 0x654, R6 ;  /* 0x0000065407067816 */ /* 0x000fc80000000006 */
[----:B------:R0:W-:Y:S01]  /*1e250*/  SYNCS.ARRIVE.TRANS64.RED.A1T0 RZ, [R6+URZ], RZ ;  /* 0x000000ff06ff79a7 */ /* 0x0001e2000810043f */
[C---:B--2---:R-:W-:Y:S01]  /*1e260*/  ISETP.GT.AND P1, PT, R3.reuse, R8, PT ;  /* 0x000000080300720c */ /* 0x044fe20003f24270 */
[----:B------:R-:W-:-:S12]  /*1e270*/  VIADD R3, R3, 0xffffffff ;  /* 0xffffffff03037836 */ /* 0x000fd80000000000 */
[----:B0-----:R-:W-:Y:S05]  /*1e280*/  @P1 BRA `(.L_x_3246) ;  /* 0xffffffc4002c1947 */ /* 0x001fea000383ffff */
.L_x_3234:
[----:B------:R-:W2:Y:S02]  /*1e290*/  LDL R6, [R1+0x6c] ;  /* 0x00006c0001067983 */ /* 0x000ea40000100800 */
[----:B--2---:R-:W-:-:S13]  /*1e2a0*/  ISETP.GE.AND P1, PT, R3, R6, PT ;  /* 0x000000060300720c */ /* 0x004fda0003f26270 */
[----:B------:R-:W-:Y:S05]  /*1e2b0*/  @!P1 BRA `(.L_x_3247) ;  /* 0x0000002c006c9947 */ /* 0x000fea0003800000 */
[----:B------:R-:W-:Y:S02]  /*1e2c0*/  IMAD.MOV.U32 R224, RZ, RZ, R168 ;  /* 0x000000ffffe07224 */ /* 0x000fe400078e00a8 */
[----:B------:R-:W-:-:S07]  /*1e2d0*/  IMAD.MOV.U32 R225, RZ, RZ, R21 ;  /* 0x000000ffffe17224 */ /* 0x000fce00078e0015 */
.L_x_3259:
[----:B------:R-:W-:Y:S01]  /*1e2e0*/  VIADD R221, R221, 0x1 ;  /* 0x00000001dddd7836 */ /* 0x000fe20000000000 */
[----:B------:R-:W-:Y:S05]  /*1e2f0*/  YIELD ;  /* 0x0000000000007946 */ /* 0x000fea0003800000 */
[----:B------:R-:W-:-:S04]  /*1e300*/  ISETP.NE.AND P1, PT, R221, 0x2, PT ;  /* 0x00000002dd00780c */ /* 0x000fc80003f25270 */
[----:B------:R-:W-:Y:S02]  /*1e310*/  SEL R6, RZ, 0x1, P1 ;  /* 0x00000001ff067807 */ /* 0x000fe40000800000 */
[----:B------:R-:W-:Y:S02]  /*1e320*/  SEL R8, R221, RZ, P1 ;  /* 0x000000ffdd087207 */ /* 0x000fe40000800000 */
[----:B------:R-:W-:Y:S02]  /*1e330*/  LOP3.LUT R222, R222, R6, RZ, 0x3c, !PT ;  /* 0x00000006dede7212 */ /* 0x000fe400078e3cff */
[----:B------:R-:W-:Y:S01]  /*1e340*/  MOV R221, R8 ;  /* 0x0000000800dd7202 */ /* 0x000fe20000000f00 */
[----:B0-----:R-:W-:Y:S06]  /*1e350*/  @!P0 BRA `(.L_x_3248) ;  /* 0x0000000000048947 */ /* 0x001fec0003800000 */
[----:B------:R-:W-:Y:S01]  /*1e360*/  BPT.TRAP 0x1 ;  /* 0x000000040000795c */ /* 0x000fe20000300000 */
.L_x_3248:
[----:B------:R-:W-:Y:S01]  /*1e370*/  IMAD R6, R221, 0x8, R23 ;  /* 0x00000008dd067824 */ /* 0x000fe200078e0217 */
[----:B------:R-:W-:-:S04]  /*1e380*/  SHF.L.U32 R7, R222, 0x1f, RZ ;  /* 0x0000001fde077819 */ /* 0x000fc800000006ff */
[----:B------:R0:W1:Y:S01]  /*1e390*/  SYNCS.PHASECHK.TRANS64.TRYWAIT P1, [R6+URZ+0x38830], R7 ;  /* 0x03883007060075a7 */ /* 0x000062000802017f */
[----:B------:R-:W-:Y:S05]  /*1e3a0*/  @!P0 BRA `(.L_x_3249) ;  /* 0x0000000000048947 */ /* 0x000fea0003800000 */
[----:B------:R-:W-:Y:S01]  /*1e3b0*/  BPT.TRAP 0x1 ;  /* 0x000000040000795c */ /* 0x000fe20000300000 */
.L_x_3249:
[----:B------:R-:W-:Y:S01]  /*1e3c0*/  LEA R20, R8, UR42, 0xb ;  /* 0x0000002a08147c11 */ /* 0x000fe2000f8e58ff */
[----:B------:R-:W-:-:S04]  /*1e3d0*/  IMAD.MOV.U32 R21, RZ, RZ, 0x40000040 ;  /* 0x40000040ff157424 */ /* 0x000fc800078e00ff */
[C---:B------:R-:W-:Y:S02]  /*1e3e0*/  VIADD R152, R20.reuse, 0x2 ;  /* 0x0000000214987836 */ /* 0x040fe40000000000 */
[----:B------:R-:W-:Y:S01]  /*1e3f0*/  VIADD R155, R20, 0x4 ;  /* 0x00000004149b7836 */ /* 0x000fe20000000000 */
[----:B-1----:R-:W-:Y:S06]  /*1e400*/  @P1 BRA `(.L_x_3250) ;  /* 0x0000000000081947 */ /* 0x002fec0003800000 */
[----:B------:R-:W1:Y:S02]  /*1e410*/  SYNCS.PHASECHK.TRANS64.TRYWAIT P1, [R6+URZ+0x38830], R7 ;  /* 0x03883007060075a7 */ /* 0x000e64000802017f */
[----:B-1----:R-:W-:Y:S05]  /*1e420*/  @!P1 BRA `(.L_x_3251) ;  /* 0x0000016400349947 */ /* 0x002fea0003800000 */
.L_x_3250:
[----:B------:R0:W-:Y:S04]  /*1e430*/  STL.64 [R1+0x1d0], R6 ;  /* 0x0001d00601007387 */ /* 0x0001e80000100a00 */
[----:B01----:R-:W2:Y:S04]  /*1e440*/  LDL.64 R6, [R1+0x50] ;  /* 0x0000500001067983 */ /* 0x003ea80000100a00 */
[----:B------:R0:W-:Y:S01]  /*1e450*/  STL.64 [R1+0x1c8], R2 ;  /* 0x0001c80201007387 */ /* 0x0001e20000100a00 */
[----:B------:R-:W-:Y:S05]  /*1e460*/  WARPSYNC.ALL ;  /* 0x0000000000007948 */ /* 0x000fea0003800000 */
[----:B------:R-:W-:Y:S01]  /*1e470*/  VIADD R154, R20, 0x6 ;  /* 0x00000006149a7836 */ /* 0x000fe20000000000 */
[----:B------:R-:W3:Y:S04]  /*1e480*/  LDL.64 R226, [R1+0x10] ;  /* 0x0000100001e27983 */ /* 0x000ee80000100a00 */
[----:B0-----:R-:W4:Y:S01]  /*1e490*/  LDL.64 R2, [R1+0x48] ;  /* 0x0000480001027983 */ /* 0x001f220000100a00 */
[----:B------:R-:W-:-:S02]  /*1e4a0*/  R2UR UR10, R152 ;  /* 0x00000000980a72ca */ /* 0x000fc400000e0000 */
[----:B------:R-:W-:Y:S01]  /*1e4b0*/  MOV R152, R155 ;  /* 0x0000009b00987202 */ /* 0x000fe20000000f00 */
[----:B------:R-:W-:Y:S01]  /*1e4c0*/  IMAD.MOV.U32 R153, RZ, RZ, 0x40000040 ;  /* 0x40000040ff997424 */ /* 0x000fe200078e00ff */
[C---:B------:R-:W-:Y:S01]  /*1e4d0*/  R2UR UR6, R20.reuse ;  /* 0x00000000140672ca */ /* 0x040fe200000e0000 */
        /* <DEDUP_REMOVED lines=8> */
[----:B------:R-:W-:Y:S01]  /*1e560*/  R2UR UR18, R154 ;  /* 0x000000009a1272ca */ /* 0x000fe200000e0000 */
[----:B------:R-:W-:Y:S01]  /*1e570*/  VIADD R154, R20, 0x402 ;  /* 0x00000402149a7836 */ /* 0x000fe20000000000 */
        /* <DEDUP_REMOVED lines=11> */
[----:B------:R-:W-:Y:S01]  /*1e630*/  VIADD R20, R20, 0x406 ;  /* 0x0000040614147836 */ /* 0x000fe20000000000 */
[----:B------:R-:W-:-:S04]  /*1e640*/  MOV R21, 0x40000040 ;  /* 0x4000004000157802 */ /* 0x000fc80000000f00 */
        /* <DEDUP_REMOVED lines=47> */
.L_x_3252:
[C---:B-----5:R-:W-:Y:S01]  /*1e940*/  FMUL.FTZ R152, R2.reuse, R152 ;  /* 0x0000009802987220 */ /* 0x060fe20000410000 */
        /* <DEDUP_REMOVED lines=39> */
[----:B------:R-:W-:Y:S01]  /*1ebc0*/  UMOV UR41, UR39 ;  /* 0x0000002700297c82 */ /* 0x000fe20008000000 */
        /* <DEDUP_REMOVED lines=10> */
[----:B------:R-:W-:Y:S01]  /*1ec70*/  FMUL.FTZ R194, R2, R207 ;  /* 0x000000cf02c27220 */ /* 0x000fe20000410000 */
[----:B------:R-:W-:-:S02]  /*1ec80*/  IMAD.U32 R207, RZ, RZ, UR41 ;  /* 0x00000029ffcf7e24 */ /* 0x000fc4000f8e00ff */
        /* <DEDUP_REMOVED lines=52> */
[----:B------:R-:W-:Y:S01]  /*1efd0*/  MUFU.TANH R229, R229 ;  /* 0x000000e500e57308 */ /* 0x000fe20000002400 */
[----:B-1----:R-:W-:-:S07]  /*1efe0*/  FMNMX.FTZ R21, R212, R21, !PT ;  /* 0x00000015d4157209 */ /* 0x002fce0007810000 */
[----:B------:R-:W-:Y:S01]  /*1eff0*/  MUFU.TANH R228, R228 ;  /* 0x000000e400e47308 */ /* 0x000fe20000002400 */
[----:B--2---:R-:W-:-:S05]  /*1f000*/  FMNMX.FTZ R21, R213, R21, !PT ;  /* 0x00000015d5157209 */ /* 0x004fca0007810000 */
[----:B------:R-:W1:Y:S02]  /*1f010*/  SHFL.BFLY PT, R226, R21, 0x2, 0x1f ;  /* 0x0c401f0015e27f89 */ /* 0x000e6400000e0000 */
[----:B------:R-:W-:Y:S08]  /*1f020*/  MUFU.TANH R155, R155 ;  /* 0x0000009b009b7308 */ /* 0x000ff00000002400 */
[----:B------:R-:W-:Y:S08]  /*1f030*/  MUFU.TANH R158, R158 ;  /* 0x0000009e009e7308 */ /* 0x000ff00000002400 */
[----:B------:R-:W-:Y:S01]  /*1f040*/  MUFU.TANH R166, R166 ;  /* 0x000000a600a67308 */ /* 0x000fe20000002400 */
[----:B-1----:R-:W-:-:S07]  /*1f050*/  FMNMX.FTZ R21, R21, R226, !PT ;  /* 0x000000e215157209 */ /* 0x002fce0007810000 */
[----:B------:R-:W-:Y:S01]  /*1f060*/  MUFU.TANH R171, R171 ;  /* 0x000000ab00ab7308 */ /* 0x000fe20000002400 */
[----:B------:R-:W1:Y:S07]  /*1f070*/  SHFL.BFLY PT, R226, R21, 0x1, 0x1f ;  /* 0x0c201f0015e27f89 */ /* 0x000e6e00000e0000 */
[----:B------:R-:W-:Y:S08]  /*1f080*/  MUFU.TANH R179, R179 ;  /* 0x000000b300b37308 */ /* 0x000ff00000002400 */
[----:B------:R-:W-:Y:S01]  /*1f090*/  MUFU.TANH R194, R194 ;  /* 0x000000c200c27308 */ /* 0x000fe20000002400 */
        /* <DEDUP_REMOVED lines=9> */
[----:B------:R-:W-:Y:S01]  /*1f130*/  FMUL.FTZ R227, R2, R159 ;  /* 0x0000009f02e37220 */ /* 0x000fe20000410000 */
        /* <DEDUP_REMOVED lines=34> */
[----:B------:R-:W-:Y:S01]  /*1f360*/  FFMA.FTZ R213, R213, UR41, -R225 ;  /* 0x00000029d5d57c23 */ /* 0x000fe200080108e1 */
[C---:B------:R-:W-:Y:S01]  /*1f370*/  FMUL.FTZ R225, R2.reuse, R162 ;  /* 0x000000a202e17220 */ /* 0x040fe20000410000 */
[C---:B------:R-:W-:Y:S01]  /*1f380*/  FMUL.FTZ R159, R2.reuse, R174 ;  /* 0x000000ae029f7220 */ /* 0x040fe20000410000 */
[C---:B------:R-:W-:Y:S01]  /*1f390*/  FMUL.FTZ R162, R2.reuse, R175 ;  /* 0x000000af02a27220 */ /* 0x040fe20000410000 */
[C---:B------:R-:W-:Y:S01]  /*1f3a0*/  FMUL.FTZ R175, R2.reuse, R187 ;  /* 0x000000bb02af7220 */ /* 0x040fe20000410000 */
[----:B------:R-:W-:Y:S01]  /*1f3b0*/  FMUL.FTZ R174, R2, R190 ;  /* 0x000000be02ae7220 */ /* 0x000fe20000410000 */
[----:B------:R-:W-:Y:S01]  /*1f3c0*/  MUFU.TANH R227, R227 ;  /* 0x000000e300e37308 */ /* 0x000fe20000002400 */
[----:B---3--:R-:W-:-:S01]  /*1f3d0*/  FADD.FTZ R9, R156, R9 ;  /* 0x000000099c097221 */ /* 0x008fc20000010000 */
[C---:B------:R-:W-:Y:S01]  /*1f3e0*/  FMUL.FTZ R187, R2.reuse, R202 ;  /* 0x000000ca02bb7220 */ /* 0x040fe20000410000 */
[C---:B------:R-:W-:Y:S01]  /*1f3f0*/  FMUL.FTZ R190, R2.reuse, R203 ;  /* 0x000000cb02be7220 */ /* 0x040fe20000410000 */
[----:B------:R-:W-:Y:S01]  /*1f400*/  FMUL.FTZ R202, R2, R215 ;  /* 0x000000d702ca7220 */ /* 0x000fe20000410000 */
[-C--:B------:R-:W-:Y:S01]  /*1f410*/  FMUL.FTZ R24, R24, R226.reuse ;  /* 0x000000e218187220 */ /* 0x080fe20000410000 */
[-C--:B------:R-:W-:Y:S01]  /*1f420*/  FMUL.FTZ R25, R25, R226.reuse ;  /* 0x000000e219197220 */ /* 0x080fe20000410000 */
[----:B------:R-:W-:Y:S01]  /*1f430*/  FMUL.FTZ R28, R28, R226 ;  /* 0x000000e21c1c7220 */ /* 0x000fe20000410000 */
[----:B------:R-:W-:Y:S01]  /*1f440*/  MUFU.TANH R225, R225 ;  /* 0x000000e100e17308 */ /* 0x000fe20000002400 */
[C---:B-1----:R-:W-:Y:S01]  /*1f450*/  F2FP.SATFINITE.E4M3.F32.PACK_AB_MERGE_C R156, R157.reuse, R156, RZ ;  /* 0x0000009c9d9c723e */ /* 0x042fe200048070ff */
[----:B------:R-:W-:Y:S01]  /*1f460*/  FADD.FTZ R9, R157, R9 ;  /* 0x000000099d097221 */ /* 0x000fe20000010000 */
[C---:B------:R-:W-:Y:S01]  /*1f470*/  FMUL.FTZ R157, R2.reuse, R170 ;  /* 0x000000aa029d7220 */ /* 0x040fe20000410000 */
[C---:B------:R-:W-:Y:S01]  /*1f480*/  FMUL.FTZ R170, R2.reuse, R183 ;  /* 0x000000b702aa7220 */ /* 0x040fe20000410000 */
[----:B------:R-:W-:Y:S01]  /*1f490*/  F2FP.SATFINITE.E4M3.F32.PACK_AB_MERGE_C R152, R153, R152, R156 ;  /* 0x000000989998723e */ /* 0x000fe2000480709c */
[C---:B------:R-:W-:Y:S01]  /*1f4a0*/  FMUL.FTZ R156, R2.reuse, R167 ;  /* 0x000000a7029c7220 */ /* 0x040fe20000410000 */
[C---:B------:R-:W-:Y:S01]  /*1f4b0*/  FMUL.FTZ R167, R2.reuse, R182 ;  /* 0x000000b602a77220 */ /* 0x040fe20000410000 */
[----:B------:R1:W2:Y:S01]  /*1f4c0*/  MUFU.TANH R153, R154 ;  /* 0x0000009a00997308 */ /* 0x0002a20000002400 */
[C---:B------:R-:W-:Y:S01]  /*1f4d0*/  FMUL.FTZ R182, R2.reuse, R195 ;  /* 0x000000c302b67220 */ /* 0x040fe20000410000 */
[C---:B------:R-:W-:Y:S01]  /*1f4e0*/  FMUL.FTZ R183, R2.reuse, R198 ;  /* 0x000000c602b77220 */ /* 0x040fe20000410000 */
[----:B------:R-:W-:Y:S01]  /*1f4f0*/  FMUL.FTZ R195, R2, R210 ;  /* 0x000000d202c37220 */ /* 0x000fe20000410000 */
[-C--:B------:R-:W-:Y:S01]  /*1f500*/  FMUL.FTZ R29, R29, R226.reuse ;  /* 0x000000e21d1d7220 */ /* 0x080fe20000410000 */
[-C--:B------:R-:W-:Y:S01]  /*1f510*/  FMUL.FTZ R32, R32, R226.reuse ;  /* 0x000000e220207220 */ /* 0x080fe20000410000 */
[-C--:B------:R-:W-:Y:S01]  /*1f520*/  FMUL.FTZ R33, R33, R226.reuse ;  /* 0x000000e221217220 */ /* 0x080fe20000410000 */
[----:B------:R-:W-:Y:S01]  /*1f530*/  FMUL.FTZ R36, R36, R226 ;  /* 0x000000e224247220 */ /* 0x000fe20000410000 */
[----:B------:R-:W-:Y:S01]  /*1f540*/  MUFU.TANH R156, R156 ;  /* 0x0000009c009c7308 */ /* 0x000fe20000002400 */
[C---:B-1----:R-:W-:Y:S01]  /*1f550*/  FMUL.FTZ R154, R2.reuse, R163 ;  /* 0x000000a3029a7220 */ /* 0x042fe20000410000 */
[C---:B------:R-:W-:Y:S01]  /*1f560*/  FMUL.FTZ R163, R2.reuse, R178 ;  /* 0x000000b202a37220 */ /* 0x040fe20000410000 */
[C---:B------:R-:W-:Y:S01]  /*1f570*/  FMUL.FTZ R178, R2.reuse, R191 ;  /* 0x000000bf02b27220 */ /* 0x040fe20000410000 */
[----:B------:R-:W-:Y:S01]  /*1f580*/  FMUL.FTZ R191, R2, R206 ;  /* 0x000000ce02bf7220 */ /* 0x000fe20000410000 */
[-C--:B------:R-:W-:Y:S01]  /*1f590*/  FMUL.FTZ R37, R37, R226.reuse ;  /* 0x000000e225257220 */ /* 0x080fe20000410000 */
[-C--:B------:R-:W-:Y:S01]  /*1f5a0*/  FMUL.FTZ R40, R40, R226.reuse ;  /* 0x000000e228287220 */ /* 0x080fe20000410000 */
[----:B------:R-:W-:Y:S01]  /*1f5b0*/  FMUL.FTZ R41, R41, R226 ;  /* 0x000000e229297220 */ /* 0x000fe20000410000 */
[----:B------:R-:W1:Y:S01]  /*1f5c0*/  MUFU.TANH R154, R154 ;  /* 0x0000009a009a7308 */ /* 0x000e620000002400 */
[----:B--2---:R-:W-:-:S02]  /*1f5d0*/  IMAD.MOV.U32 R186, RZ, RZ, R153 ;  /* 0x000000ffffba7224 */ /* 0x004fc400078e0099 */
[-C--:B------:R-:W-:Y:S01]  /*1f5e0*/  FMUL.FTZ R44, R44, R226.reuse ;  /* 0x000000e22c2c7220 */ /* 0x080fe20000410000 */
[-C--:B------:R-:W-:Y:S01]  /*1f5f0*/  FMUL.FTZ R45, R45, R226.reuse ;  /* 0x000000e22d2d7220 */ /* 0x080fe20000410000 */
[----:B------:R-:W-:Y:S01]  /*1f600*/  FMUL.FTZ R48, R48, R226 ;  /* 0x000000e230307220 */ /* 0x000fe20000410000 */
[----:B------:R-:W-:Y:S01]  /*1f610*/  IMAD.MOV.U32 R198, RZ, RZ, R186 ;  /* 0x000000ffffc67224 */ /* 0x000fe200078e00ba */
[----:B------:R-:W-:Y:S01]  /*1f620*/  FMNMX.FTZ R153, R186, R224, !PT ;  /* 0x000000e0ba997209 */ /* 0x000fe20007810000 */
[C---:B------:R-:W-:Y:S01]  /*1f630*/  FMUL.FTZ R186, R2.reuse, R199 ;  /* 0x000000c702ba7220 */ /* 0x040fe20000410000 */
[----:B------:R-:W2:Y:S01]  /*1f640*/  MUFU.TANH R157, R157 ;  /* 0x0000009d009d7308 */ /* 0x000ea20000002400 */
[----:B------:R-:W-:Y:S01]  /*1f650*/  IMAD.MOV.U32 R210, RZ, RZ, R198 ;  /* 0x000000ffffd27224 */ /* 0x000fe200078e00c6 */
[----:B------:R-:W-:Y:S01]  /*1f660*/  FMNMX.FTZ R153, R229, R153, !PT ;  /* 0x00000099e5997209 */ /* 0x000fe20007810000 */
[C---:B------:R-:W-:Y:S01]  /*1f670*/  FMUL.FTZ R198, R2.reuse, R211 ;  /* 0x000000d302c67220 */ /* 0x040fe20000410000 */
[----:B------:R-:W-:Y:S01]  /*1f680*/  FMUL.FTZ R199, R2, R214 ;  /* 0x000000d602c77220 */ /* 0x000fe20000410000 */
[-C--:B------:R-:W-:Y:S01]  /*1f690*/  FMUL.FTZ R49, R49, R226.reuse ;  /* 0x000000e231317220 */ /* 0x080fe20000410000 */
[----:B------:R-:W-:Y:S01]  /*1f6a0*/  FMNMX.FTZ R153, R228, R153, !PT ;  /* 0x00000099e4997209 */ /* 0x000fe20007810000 */
[-C--:B------:R-:W-:Y:S01]  /*1f6b0*/  FMUL.FTZ R52, R52, R226.reuse ;  /* 0x000000e234347220 */ /* 0x080fe20000410000 */
[----:B------:R-:W3:Y:S01]  /*1f6c0*/  MUFU.TANH R159, R159 ;  /* 0x0000009f009f7308 */ /* 0x000ee20000002400 */
[-C--:B------:R-:W-:Y:S01]  /*1f6d0*/  FMUL.FTZ R53, R53, R226.reuse ;  /* 0x000000e235357220 */ /* 0x080fe20000410000 */
[----:B------:R-:W-:Y:S01]  /*1f6e0*/  FMNMX.FTZ R153, R227, R153, !PT ;  /* 0x00000099e3997209 */ /* 0x000fe20007810000 */
[-C--:B------:R-:W-:Y:S01]  /*1f6f0*/  FMUL.FTZ R56, R56, R226.reuse ;  /* 0x000000e238387220 */ /* 0x080fe20000410000 */
[-C--:B------:R-:W-:Y:S01]  /*1f700*/  FMUL.FTZ R57, R57, R226.reuse ;  /* 0x000000e239397220 */ /* 0x080fe20000410000 */
[-C--:B------:R-:W-:Y:S01]  /*1f710*/  FMUL.FTZ R60, R60, R226.reuse ;  /* 0x000000e23c3c7220 */ /* 0x080fe20000410000 */
[----:B------:R-:W-:Y:S01]  /*1f720*/  FMNMX.FTZ R153, R225, R153, !PT ;  /* 0x00000099e1997209 */ /* 0x000fe20007810000 */
[-C--:B------:R-:W-:Y:S01]  /*1f730*/  FMUL.FTZ R61, R61, R226.reuse ;  /* 0x000000e23d3d7220 */ /* 0x080fe20000410000 */
[----:B------:R-:W4:Y:S01]  /*1f740*/  MUFU.TANH R162, R162 ;  /* 0x000000a200a27308 */ /* 0x000f220000002400 */
[-C--:B------:R-:W-:Y:S01]  /*1f750*/  FMUL.FTZ R64, R64, R226.reuse ;  /* 0x000000e240407220 */ /* 0x080fe20000410000 */
[----:B-1----:R-:W-:Y:S01]  /*1f760*/  FMNMX.FTZ R153, R154, R153, !PT ;  /* 0x000000999a997209 */ /* 0x002fe20007810000 */
[-C--:B------:R-:W-:Y:S01]  /*1f770*/  FMUL.FTZ R65, R65, R226.reuse ;  /* 0x000000e241417220 */ /* 0x080fe20000410000 */
[-C--:B------:R-:W-:Y:S01]  /*1f780*/  FMUL.FTZ R68, R68, R226.reuse ;  /* 0x000000e244447220 */ /* 0x080fe20000410000 */
[-C--:B------:R-:W-:Y:S01]  /*1f790*/  FMUL.FTZ R69, R69, R226.reuse ;  /* 0x000000e245457220 */ /* 0x080fe20000410000 */
[----:B------:R-:W-:Y:S01]  /*1f7a0*/  FMNMX.FTZ R153, R155, R153, !PT ;  /* 0x000000999b997209 */ /* 0x000fe20007810000 */
[-C--:B------:R-:W-:Y:S01]  /*1f7b0*/  FMUL.FTZ R72, R72, R226.reuse ;  /* 0x000000e248487220 */ /* 0x080fe20000410000 */
[----:B------:R-:W1:Y:S01]  /*1f7c0*/  MUFU.TANH R163, R163 ;  /* 0x000000a300a37308 */ /* 0x000e620000002400 */
[-C--:B------:R-:W-:Y:S01]  /*1f7d0*/  FMUL.FTZ R73, R73, R226.reuse ;  /* 0x000000e249497220 */ /* 0x080fe20000410000 */
[----:B------:R-:W-:Y:S01]  /*1f7e0*/  FMNMX.FTZ R153, R156, R153, !PT ;  /* 0x000000999c997209 */ /* 0x000fe20007810000 */
[-C--:B------:R-:W-:Y:S01]  /*1f7f0*/  FMUL.FTZ R76, R76, R226.reuse ;  /* 0x000000e24c4c7220 */ /* 0x080fe20000410000 */
[-C--:B------:R-:W-:Y:S01]  /*1f800*/  FMUL.FTZ R77, R77, R226.reuse ;  /* 0x000000e24d4d7220 */ /* 0x080fe20000410000 */
[-C--:B------:R-:W-:Y:S01]  /*1f810*/  FMUL.FTZ R80, R80, R226.reuse ;  /* 0x000000e250507220 */ /* 0x080fe20000410000 */
[----:B--2---:R-:W-:Y:S01]  /*1f820*/  FMNMX.FTZ R153, R157, R153, !PT ;  /* 0x000000999d997209 */ /* 0x004fe20007810000 */
[-C--:B------:R-:W-:Y:S01]  /*1f830*/  FMUL.FTZ R81, R81, R226.reuse ;  /* 0x000000e251517220 */ /* 0x080fe20000410000 */
[----:B------:R-:W2:Y:S01]  /*1f840*/  MUFU.TANH R167, R167 ;  /* 0x000000a700a77308 */ /* 0x000ea20000002400 */
[-C--:B------:R-:W-:Y:S01]  /*1f850*/  FMUL.FTZ R84, R84, R226.reuse ;  /* 0x000000e254547220 */ /* 0x080fe20000410000 */
[----:B------:R-:W-:Y:S01]  /*1f860*/  FMNMX.FTZ R153, R158, R153, !PT ;  /* 0x000000999e997209 */ /* 0x000fe20007810000 */
[-C--:B------:R-:W-:Y:S01]  /*1f870*/  FMUL.FTZ R85, R85, R226.reuse ;  /* 0x000000e255557220 */ /* 0x080fe20000410000 */
[-C--:B------:R-:W-:Y:S01]  /*1f880*/  FMUL.FTZ R88, R88, R226.reuse ;  /* 0x000000e258587220 */ /* 0x080fe20000410000 */
[-C--:B------:R-:W-:Y:S01]  /*1f890*/  FMUL.FTZ R89, R89, R226.reuse ;  /* 0x000000e259597220 */ /* 0x080fe20000410000 */
[----:B---3--:R-:W-:Y:S01]  /*1f8a0*/  FMNMX.FTZ R153, R159, R153, !PT ;  /* 0x000000999f997209 */ /* 0x008fe20007810000 */
[-C--:B------:R-:W-:Y:S01]  /*1f8b0*/  FMUL.FTZ R92, R92, R226.reuse ;  /* 0x000000e25c5c7220 */ /* 0x080fe20000410000 */
[----:B------:R-:W3:Y:S01]  /*1f8c0*/  MUFU.TANH R170, R170 ;  /* 0x000000aa00aa7308 */ /* 0x000ee20000002400 */
[-C--:B------:R-:W-:Y:S01]  /*1f8d0*/  FMUL.FTZ R93, R93, R226.reuse ;  /* 0x000000e25d5d7220 */ /* 0x080fe20000410000 */
[----:B----4-:R-:W-:Y:S01]  /*1f8e0*/  FMNMX.FTZ R153, R162, R153, !PT ;  /* 0x00000099a2997209 */ /* 0x010fe20007810000 */
[-C--:B------:R-:W-:Y:S01]  /*1f8f0*/  FMUL.FTZ R96, R96, R226.reuse ;  /* 0x000000e260607220 */ /* 0x080fe20000410000 */
[-C--:B------:R-:W-:Y:S01]  /*1f900*/  FMUL.FTZ R97, R97, R226.reuse ;  /* 0x000000e261617220 */ /* 0x080fe20000410000 */
[-C--:B------:R-:W-:Y:S01]  /*1f910*/  FMUL.FTZ R100, R100, R226.reuse ;  /* 0x000000e264647220 */ /* 0x080fe20000410000 */
[----:B-1----:R-:W-:Y:S01]  /*1f920*/  FMNMX.FTZ R153, R163, R153, !PT ;  /* 0x00000099a3997209 */ /* 0x002fe20007810000 */
        /* <DEDUP_REMOVED lines=11> */
[----:B---3--:R-:W-:Y:S01]  /*1f9e0*/  FMNMX.FTZ R153, R170, R153, !PT ;  /* 0x00000099aa997209 */ /* 0x008fe20007810000 */
[-C--:B------:R-:W-:Y:S01]  /*1f9f0*/  FMUL.FTZ R116, R116, R226.reuse ;  /* 0x000000e274747220 */ /* 0x080fe20000410000 */
[-C--:B------:R-:W-:Y:S01]  /*1fa00*/  FMUL.FTZ R117, R117, R226.reuse ;  /* 0x000000e275757220 */ /* 0x080fe20000410000 */
[-C--:B------:R-:W-:Y:S01]  /*1fa10*/  FMUL.FTZ R120, R120, R226.reuse ;  /* 0x000000e278787220 */ /* 0x080fe20000410000 */
[----:B------:R-:W-:Y:S01]  /*1fa20*/  FMNMX.FTZ R153, R171, R153, !PT ;  /* 0x00000099ab997209 */ /* 0x000fe20007810000 */
[-C--:B------:R-:W-:Y:S01]  /*1fa30*/  FMUL.FTZ R121, R121, R226.reuse ;  /* 0x000000e279797220 */ /* 0x080fe20000410000 */
[----:B------:R-:W3:Y:S01]  /*1fa40*/  MUFU.TANH R178, R178 ;  /* 0x000000b200b27308 */ /* 0x000ee20000002400 */
[-C--:B------:R-:W-:Y:S01]  /*1fa50*/  FMUL.FTZ R124, R124, R226.reuse ;  /* 0x000000e27c7c7220 */ /* 0x080fe20000410000 */
[----:B-1----:R-:W-:Y:S01]  /*1fa60*/  FMNMX.FTZ R153, R175, R153, !PT ;  /* 0x00000099af997209 */ /* 0x002fe20007810000 */
        /* <DEDUP_REMOVED lines=16> */
[----:B------:R-:W-:-:S02]  /*1fb70*/  FMUL.FTZ R149, R149, R226 ;  /* 0x000000e295957220 */ /* 0x000fc40000410000 */
[----:B------:R-:W-:-:S03]  /*1fb80*/  FMNMX.FTZ R153, R179, R153, !PT ;  /* 0x00000099b3997209 */ /* 0x000fc60007810000 */
        /* <DEDUP_REMOVED lines=12> */
[----:B------:R-:W-:-:S03]  /*1fc50*/  FMNMX.FTZ R153, R194, R153, !PT ;  /* 0x00000099c2997209 */ /* 0x000fc60007810000 */
[----:B------:R-:W3:Y:S01]  /*1fc60*/  MUFU.TANH R199, R199 ;  /* 0x000000c700c77308 */ /* 0x000ee20000002400 */
[----:B-1----:R-:W-:-:S07]  /*1fc70*/  FMNMX.FTZ R153, R195, R153, !PT ;  /* 0x00000099c3997209 */ /* 0x002fce0007810000 */
[----:B------:R-:W1:Y:S01]  /*1fc80*/  MUFU.TANH R202, R202 ;  /* 0x000000ca00ca7308 */ /* 0x000e620000002400 */
[----:B--2---:R-:W-:-:S07]  /*1fc90*/  FMNMX.FTZ R153, R198, R153, !PT ;  /* 0x00000099c6997209 */ /* 0x004fce0007810000 */
[----:B------:R-:W-:Y:S01]  /*1fca0*/  MUFU.EX2 R203, R164 ;  /* 0x000000a400cb7308 */ /* 0x000fe20000000800 */
[----:B---3--:R-:W-:-:S07]  /*1fcb0*/  FMNMX.FTZ R153, R199, R153, !PT ;  /* 0x00000099c7997209 */ /* 0x008fce0007810000 */
[----:B------:R-:W-:Y:S01]  /*1fcc0*/  MUFU.EX2 R164, R168 ;  /* 0x000000a800a47308 */ /* 0x000fe20000000800 */
[----:B-1----:R-:W-:-:S05]  /*1fcd0*/  FMNMX.FTZ R153, R202, R153, !PT ;  /* 0x00000099ca997209 */ /* 0x002fca0007810000 */
[----:B------:R-:W1:Y:S02]  /*1fce0*/  SHFL.BFLY PT, R206, R153, 0x2, 0x1f ;  /* 0x0c401f0099ce7f89 */ /* 0x000e6400000e0000 */
[----:B------:R-:W2:Y:S08]  /*1fcf0*/  MUFU.EX2 R160, R160 ;  /* 0x000000a000a07308 */ /* 0x000eb00000000800 */
[----:B------:R-:W3:Y:S08]  /*1fd00*/  MUFU.EX2 R161, R161 ;  /* 0x000000a100a17308 */ /* 0x000ef00000000800 */
[----:B------:R-:W4:Y:S01]  /*1fd10*/  MUFU.EX2 R165, R165 ;  /* 0x000000a500a57308 */ /* 0x000f220000000800 */
[----:B--2---:R-:W-:-:S01]  /*1fd20*/  FADD.FTZ R9, R160, R9 ;  /* 0x00000009a0097221 */ /* 0x004fc20000010000 */
[----:B-1----:R-:W-:-:S06]  /*1fd30*/  FMNMX.FTZ R168, R153, R206, !PT ;  /* 0x000000ce99a87209 */ /* 0x002fcc0007810000 */
[----:B------:R-:W1:Y:S01]  /*1fd40*/  MUFU.EX2 R169, R169 ;  /* 0x000000a900a97308 */ /* 0x000e620000000800 */
[----:B---3--:R-:W-:-:S01]  /*1fd50*/  FADD.FTZ R9, R161, R9 ;  /* 0x00000009a1097221 */ /* 0x008fc20000010000 */
[----:B------:R-:W2:Y:S03]  /*1fd60*/  SHFL.BFLY PT, R153, R168, 0x1, 0x1f ;  /* 0x0c201f00a8997f89 */ /* 0x000ea600000e0000 */
[----:B------:R-:W-:-:S03]  /*1fd70*/  FADD.FTZ R9, R203, R9 ;  /* 0x00000009cb097221 */ /* 0x000fc60000010000 */
[----:B------:R-:W3:Y:S01]  /*1fd80*/  MUFU.EX2 R172, R172 ;  /* 0x000000ac00ac7308 */ /* 0x000ee20000000800 */
[----:B----4-:R-:W-:-:S04]  /*1fd90*/  FADD.FTZ R9, R165, R9 ;  /* 0x00000009a5097221 */ /* 0x010fc80000010000 */
[----:B------:R-:W-:-:S03]  /*1fda0*/  FADD.FTZ R9, R164, R9 ;  /* 0x00000009a4097221 */ /* 0x000fc60000010000 */
[----:B------:R-:W4:Y:S01]  /*1fdb0*/  MUFU.EX2 R173, R173 ;  /* 0x000000ad00ad7308 */ /* 0x000f220000000800 */
[----:B-1----:R-:W-:-:S07]  /*1fdc0*/  FADD.FTZ R9, R169, R9 ;  /* 0x00000009a9097221 */ /* 0x002fce0000010000 */
[----:B------:R-:W1:Y:S01]  /*1fdd0*/  MUFU.EX2 R176, R176 ;  /* 0x000000b000b07308 */ /* 0x000e620000000800 */
[----:B---3--:R-:W-:-:S01]  /*1fde0*/  FADD.FTZ R9, R172, R9 ;  /* 0x00000009ac097221 */ /* 0x008fc20000010000 */
[----:B--2---:R-:W-:-:S05]  /*1fdf0*/  FMNMX.FTZ R168, R168, R153, !PT ;  /* 0x00000099a8a87209 */ /* 0x004fca0007810000 */
[C---:B------:R-:W-:Y:S01]  /*1fe00*/  FADD.FTZ R153, -R168.reuse, R224 ;  /* 0x000000e0a8997221 */ /* 0x040fe20000010100 */
[----:B------:R-:W-:-:S01]  /*1fe10*/  FFMA.FTZ R207, R168, R207, -8 ;  /* 0xc1000000a8cf7423 */ /* 0x000fc200000100cf */
[----:B------:R-:W2:Y:S01]  /*1fe20*/  MUFU.EX2 R177, R177 ;  /* 0x000000b100b17308 */ /* 0x000ea20000000800 */
[----:B----4-:R-:W-:-:S01]  /*1fe30*/  FADD.FTZ R9, R173, R9 ;  /* 0x00000009ad097221 */ /* 0x010fc20000010000 */
[----:B------:R-:W-:Y:S01]  /*1fe40*/  FMUL.FTZ R153, R153, UR41 ;  /* 0x0000002999997c20 */ /* 0x000fe20008410000 */
[----:B------:R-:W-:-:S01]  /*1fe50*/  FFMA.FTZ R214, R228, UR41, -R207 ;  /* 0x00000029e4d67c23 */ /* 0x000fc200080108cf */
[--C-:B------:R-:W-:Y:S01]  /*1fe60*/  FFMA.FTZ R211, R227, UR41, -R207.reuse ;  /* 0x00000029e3d37c23 */ /* 0x100fe200080108cf */
[----:B------:R-:W-:-:S01]  /*1fe70*/  FFMA.FTZ R155, R155, UR41, -R207 ;  /* 0x000000299b9b7c23 */ /* 0x000fc200080108cf */
[--C-:B------:R-:W-:Y:S01]  /*1fe80*/  FFMA.FTZ R156, R156, UR41, -R207.reuse ;  /* 0x000000299c9c7c23 */ /* 0x100fe200080108cf */
[----:B------:R-:W-:-:S01]  /*1fe90*/  FFMA.FTZ R157, R157, UR41, -R207 ;  /* 0x000000299d9d7c23 */ /* 0x000fc200080108cf */
[----:B------:R3:W4:Y:S01]  /*1fea0*/  MUFU.EX2 R206, R153 ;  /* 0x0000009900ce7308 */ /* 0x0007220000000800 */
[----:B------:R-:W-:-:S01]  /*1feb0*/  FFMA.FTZ R158, R158, UR41, -R207 ;  /* 0x000000299e9e7c23 */ /* 0x000fc200080108cf */
[--C-:B------:R-:W-:Y:S01]  /*1fec0*/  FFMA.FTZ R215, R159, UR41, -R207.reuse ;  /* 0x000000299fd77c23 */ /* 0x100fe200080108cf */
[----:B------:R-:W-:-:S01]  /*1fed0*/  FFMA.FTZ R224, R162, UR41, -R207 ;  /* 0x00000029a2e07c23 */ /* 0x000fc200080108cf */
[--C-:B------:R-:W-:Y:S01]  /*1fee0*/  FFMA.FTZ R159, R163, UR41, -R207.reuse ;  /* 0x00000029a39f7c23 */ /* 0x100fe200080108cf */
[----:B------:R-:W-:-:S01]  /*1fef0*/  FFMA.FTZ R162, R166, UR41, -R207 ;  /* 0x00000029a6a27c23 */ /* 0x000fc200080108cf */
[--C-:B------:R-:W-:Y:S01]  /*1ff00*/  FFMA.FTZ R167, R167, UR41, -R207.reuse ;  /* 0x00000029a7a77c23 */ /* 0x100fe200080108cf */
[----:B------:R-:W-:Y:S01]  /*1ff10*/  MOV R163, UR37 ;  /* 0x0000002500a37c02 */ /* 0x000fe20008000f00 */
[----:B------:R-:W-:Y:S01]  /*1ff20*/  MUFU.EX2 R214, R214 ;  /* 0x000000d600d67308 */ /* 0x000fe20000000800 */
[----:B---3--:R-:W-:-:S01]  /*1ff30*/  FFMA.FTZ R153, R210, UR41, -R207 ;  /* 0x00000029d2997c23 */ /* 0x008fc200080108cf */
[--C-:B------:R-:W-:Y:S01]  /*1ff40*/  FFMA.FTZ R210, R229, UR41, -R207.reuse ;  /* 0x00000029e5d27c23 */ /* 0x100fe200080108cf */
[----:B------:R-:W-:-:S01]  /*1ff50*/  FFMA.FTZ R170, R170, UR41, -R207 ;  /* 0x00000029aaaa7c23 */ /* 0x000fc200080108cf */
[----:B------:R-:W-:Y:S01]  /*1ff60*/  FFMA.FTZ R166, R175, UR41, -R207 ;  /* 0x00000029afa67c23 */ /* 0x000fe200080108cf */
[----:B-1----:R-:W-:-:S01]  /*1ff70*/  FADD.FTZ R9, R176, R9 ;  /* 0x00000009b0097221 */ /* 0x002fc20000010000 */
[--C-:B------:R-:W-:Y:S01]  /*1ff80*/  FFMA.FTZ R174, R174, UR41, -R207.reuse ;  /* 0x00000029aeae7c23 */ /* 0x100fe200080108cf */
[----:B------:R-:W-:-:S01]  /*1ff90*/  FFMA.FTZ R178, R178, UR41, -R207 ;  /* 0x00000029b2b27c23 */ /* 0x000fc200080108cf */
[----:B------:R-:W1:Y:S01]  /*1ffa0*/  MUFU.EX2 R153, R153 ;  /* 0x0000009900997308 */ /* 0x000e620000000800 */
[----:B--2---:R-:W-:-:S01]  /*1ffb0*/  FADD.FTZ R9, R177, R9 ;  /* 0x00000009b1097221 */ /* 0x004fc20000010000 */
        /* <DEDUP_REMOVED lines=12> */
[----:B------:R-:W-:Y:S01]  /*20080*/  FFMA.FTZ R202, R202, UR41, -R207 ;  /* 0x00000029caca7c23 */ /* 0x000fe200080108cf */
[----:B----4-:R-:W-:Y:S01]  /*20090*/  FMUL.FTZ R26, R26, R206 ;  /* 0x000000ce1a1a7220 */ /* 0x010fe20000410000 */
[----:B------:R-:W3:Y:S01]  /*200a0*/  MUFU.EX2 R211, R211 ;  /* 0x000000d300d37308 */ /* 0x000ee20000000800 */
        /* <DEDUP_REMOVED lines=11> */
[----:B------:R-:W-:Y:S01]  /*20160*/  FMUL.FTZ R43, R43, R206 ;  /* 0x000000ce2b2b7220 */ /* 0x000fe20000410000 */
[----:B------:R-:W-:-:S01]  /*20170*/  FADD.FTZ R0, R214, R0 ;  /* 0x00000000d6007221 */ /* 0x000fc20000010000 */
[-C--:B------:R-:W-:Y:S01]  /*20180*/  FMUL.FTZ R46, R46, R206.reuse ;  /* 0x000000ce2e2e7220 */ /* 0x080fe20000410000 */
[----:B------:R-:W-:Y:S01]  /*20190*/  FMUL.FTZ R47, R47, R206 ;  /* 0x000000ce2f2f7220 */ /* 0x000fe20000410000 */
[----:B------:R-:W-:Y:S01]  /*201a0*/  MUFU.EX2 R156, R156 ;  /* 0x0000009c009c7308 */ /* 0x000fe20000000800 */
[C---:B---3--:R-:W-:Y:S01]  /*201b0*/  F2FP.SATFINITE.E4M3.F32.PACK_AB_MERGE_C R214, R211.reuse, R214, RZ ;  /* 0x000000d6d3d6723e */ /* 0x048fe200048070ff */
[----:B------:R-:W-:Y:S01]  /*201c0*/  FADD.FTZ R0, R211, R0 ;  /* 0x00000000d3007221 */ /* 0x000fe20000010000 */
[-C--:B------:R-:W-:Y:S01]  /*201d0*/  FMUL.FTZ R50, R50, R206.reuse ;  /* 0x000000ce32327220 */ /* 0x080fe20000410000 */
[-C--:B------:R-:W-:Y:S01]  /*201e0*/  FMUL.FTZ R51, R51, R206.reuse ;  /* 0x000000ce33337220 */ /* 0x080fe20000410000 */
[----:B------:R-:W-:Y:S01]  /*201f0*/  F2FP.SATFINITE.E4M3.F32.PACK_AB_MERGE_C R153, R210, R153, R214 ;  /* 0x00000099d299723e */ /* 0x000fe200048070d6 */
[--C-:B------:R-:W-:Y:S01]  /*20200*/  FFMA.FTZ R210, R225, UR41, -R207.reuse ;  /* 0x00000029e1d27c23 */ /* 0x100fe200080108cf */
        /* <DEDUP_REMOVED lines=10> */
[----:B-1----:R-:W-:-:S01]  /*202b0*/  FFMA.FTZ R213, R154, UR41, -R207 ;  /* 0x000000299ad57c23 */ /* 0x002fc200080108cf */
[----:B------:R-:W-:-:S02]  /*202c0*/  VIADD R154, R6, 0x38840 ;  /* 0x00038840069a7836 */ /* 0x000fc40000000000 */
[-C--:B------:R-:W-:Y:S01]  /*202d0*/  FMUL.FTZ R70, R70, R206.reuse ;  /* 0x000000ce46467220 */ /* 0x080fe20000410000 */
[-C--:B------:R-:W-:Y:S01]  /*202e0*/  FMUL.FTZ R71, R71, R206.reuse ;  /* 0x000000ce47477220 */ /* 0x080fe20000410000 */
[-C--:B------:R-:W-:Y:S01]  /*202f0*/  FMUL.FTZ R74, R74, R206.reuse ;  /* 0x000000ce4a4a7220 */ /* 0x080fe20000410000 */
[----:B------:R-:W-:Y:S01]  /*20300*/  FMUL.FTZ R75, R75, R206 ;  /* 0x000000ce4b4b7220 */ /* 0x000fe20000410000 */
[----:B------:R-:W-:Y:S01]  /*20310*/  PRMT R154, R163, 0x654, R154 ;  /* 0x00000654a39a7816 */ /* 0x000fe2000000009a */
[----:B------:R-:W1:Y:S01]  /*20320*/  MUFU.EX2 R213, R213 ;  /* 0x000000d500d57308 */ /* 0x000e620000000800 */
[----:B------:R-:W-:-:S01]  /*20330*/  FFMA.FTZ R163, R171, UR41, -R207 ;  /* 0x00000029aba37c23 */ /* 0x000fc200080108cf */
[-C--:B------:R-:W-:Y:S01]  /*20340*/  FMUL.FTZ R78, R78, R206.reuse ;  /* 0x000000ce4e4e7220 */ /* 0x080fe20000410000 */
[----:B------:R3:W-:Y:S01]  /*20350*/  SYNCS.ARRIVE.TRANS64.RED.A1T0 RZ, [R154+URZ], RZ ;  /* 0x000000ff9aff79a7 */ /* 0x0007e2000810043f */
[-C--:B------:R-:W-:Y:S01]  /*20360*/  FMUL.FTZ R79, R79, R206.reuse ;  /* 0x000000ce4f4f7220 */ /* 0x080fe20000410000 */
[-C--:B------:R-:W-:Y:S01]  /*20370*/  FMUL.FTZ R82, R82, R206.reuse ;  /* 0x000000ce52527220 */ /* 0x080fe20000410000 */
[-C--:B------:R-:W-:Y:S01]  /*20380*/  FMUL.FTZ R83, R83, R206.reuse ;  /* 0x000000ce53537220 */ /* 0x080fe20000410000 */
[----:B------:R-:W-:Y:S01]  /*20390*/  FMUL.FTZ R86, R86, R206 ;  /* 0x000000ce56567220 */ /* 0x000fe20000410000 */
[----:B------:R-:W4:Y:S01]  /*203a0*/  MUFU.EX2 R157, R157 ;  /* 0x0000009d009d7308 */ /* 0x000f220000000800 */
[----:B--2---:R-:W-:-:S01]  /*203b0*/  FADD.FTZ R0, R210, R0 ;  /* 0x00000000d2007221 */ /* 0x004fc20000010000 */
[-C--:B------:R-:W-:Y:S01]  /*203c0*/  FMUL.FTZ R87, R87, R206.reuse ;  /* 0x000000ce57577220 */ /* 0x080fe20000410000 */
[----:B---3--:R-:W-:Y:S01]  /*203d0*/  F2FP.SATFINITE.E4M3.F32.PACK_AB_MERGE_C R154, R165, R203, RZ ;  /* 0x000000cba59a723e */ /* 0x008fe200048070ff */
[-C--:B------:R-:W-:Y:S01]  /*203e0*/  FMUL.FTZ R90, R90, R206.reuse ;  /* 0x000000ce5a5a7220 */ /* 0x080fe20000410000 */
[-C--:B------:R-:W-:Y:S01]  /*203f0*/  FMUL.FTZ R91, R91, R206.reuse ;  /* 0x000000ce5b5b7220 */ /* 0x080fe20000410000 */
[----:B------:R-:W-:Y:S01]  /*20400*/  FMUL.FTZ R94, R94, R206 ;  /* 0x000000ce5e5e7220 */ /* 0x000fe20000410000 */
[----:B------:R-:W-:Y:S01]  /*20410*/  F2FP.SATFINITE.E4M3.F32.PACK_AB_MERGE_C R154, R161, R160, R154 ;  /* 0x000000a0a19a723e */ /* 0x000fe2000480709a */
[----:B------:R-:W2:Y:S01]  /*20420*/  MUFU.EX2 R158, R158 ;  /* 0x0000009e009e7308 */ /* 0x000ea20000000800 */
[----:B-1----:R-:W-:-:S01]  /*20430*/  FADD.FTZ R0, R213, R0 ;  /* 0x00000000d5007221 */ /* 0x002fc20000010000 */
[-C--:B------:R-:W-:Y:S01]  /*20440*/  FMUL.FTZ R95, R95, R206.reuse ;  /* 0x000000ce5f5f7220 */ /* 0x080fe20000410000 */
[-C--:B------:R-:W-:Y:S01]  /*20450*/  FMUL.FTZ R98, R98, R206.reuse ;  /* 0x000000ce62627220 */ /* 0x080fe20000410000 */
[----:B------:R-:W-:Y:S01]  /*20460*/  FMUL.FTZ R99, R99, R206 ;  /* 0x000000ce63637220 */ /* 0x000fe20000410000 */
[----:B------:R-:W-:-:S01]  /*20470*/  FADD.FTZ R0, R155, R0 ;  /* 0x000000009b007221 */ /* 0x000fc20000010000 */
[----:B------:R-:W-:Y:S01]  /*20480*/  F2FP.SATFINITE.E4M3.F32.PACK_AB_MERGE_C R155, R156, R155, RZ ;  /* 0x0000009b9c9b723e */ /* 0x000fe200048070ff */
[----:B------:R-:W-:Y:S01]  /*20490*/  FMUL.FTZ R102, R102, R206 ;  /* 0x000000ce66667220 */ /* 0x000fe20000410000 */
[----:B------:R-:W1:Y:S01]  /*204a0*/  MUFU.EX2 R215, R215 ;  /* 0x000000d700d77308 */ /* 0x000e620000000800 */
[----:B------:R-:W-:-:S01]  /*204b0*/  FADD.FTZ R0, R156, R0 ;  /* 0x000000009c007221 */ /* 0x000fc20000010000 */
[----:B------:R-:W-:Y:S01]  /*204c0*/  F2FP.SATFINITE.E4M3.F32.PACK_AB_MERGE_C R156, R173, R172, RZ ;  /* 0x000000acad9c723e */ /* 0x000fe200048070ff */
[-C--:B------:R-:W-:Y:S01]  /*204d0*/  FMUL.FTZ R103, R103, R206.reuse ;  /* 0x000000ce67677220 */ /* 0x080fe20000410000 */
[----:B------:R-:W-:Y:S01]  /*204e0*/  FMUL.FTZ R106, R106, R206 ;  /* 0x000000ce6a6a7220 */ /* 0x000fe20000410000 */
[----:B----4-:R-:W-:-:S01]  /*204f0*/  FADD.FTZ R0, R157, R0 ;  /* 0x000000009d007221 */ /* 0x010fc20000010000 */
[----:B------:R-:W-:Y:S01]  /*20500*/  F2FP.SATFINITE.E4M3.F32.PACK_AB_MERGE_C R156, R169, R164, R156 ;  /* 0x000000a4a99c723e */ /* 0x000fe2000480709c */
        /* <DEDUP_REMOVED lines=35> */
[----:B------:R-:W-:-:S06]  /*20740*/  F2FP.SATFINITE.E4M3.F32.PACK_AB_MERGE_C R155, R213, R210, R155 ;  /* 0x000000d2d59b723e */ /* 0x000fcc000480709b */
[----:B------:R-:W1:Y:S01]  /*20750*/  MUFU.EX2 R181, R181 ;  /* 0x000000b500b57308 */ /* 0x000e620000000800 */
[----:B---3--:R-:W-:-:S07]  /*20760*/  FADD.FTZ R9, R180, R9 ;  /* 0x00000009b4097221 */ /* 0x008fce0000010000 */
[----:B------:R-:W3:Y:S01]  /*20770*/  MUFU.EX2 R170, R170 ;  /* 0x000000aa00aa7308 */ /* 0x000ee20000000800 */
[----:B--2---:R-:W-:-:S07]  /*20780*/  FADD.FTZ R0, R167, R0 ;  /* 0x00000000a7007221 */ /* 0x004fce0000010000 */
[----:B------:R-:W2:Y:S01]  /*20790*/  MUFU.EX2 R184, R184 ;  /* 0x000000b800b87308 */ /* 0x000ea20000000800 */
[----:B-1----:R-:W-:-:S01]  /*207a0*/  FADD.FTZ R9, R181, R9 ;  /* 0x00000009b5097221 */ /* 0x002fc20000010000 */
[----:B------:R-:W-:-:S04]  /*207b0*/  F2FP.SATFINITE.E4M3.F32.PACK_AB_MERGE_C R180, R181, R180, RZ ;  /* 0x000000b4b5b4723e */ /* 0x000fc800048070ff */
[----:B------:R-:W-:Y:S02]  /*207c0*/  F2FP.SATFINITE.E4M3.F32.PACK_AB_MERGE_C R158, R177, R176, R180 ;  /* 0x000000b0b19e723e */ /* 0x000fe400048070b4 */
[----:B------:R-:W1:Y:S01]  /*207d0*/  MUFU.EX2 R163, R163 ;  /* 0x000000a300a37308 */ /* 0x000e620000000800 */
[----:B---3--:R-:W-:-:S01]  /*207e0*/  FADD.FTZ R0, R170, R0 ;  /* 0x00000000aa007221 */ /* 0x008fc20000010000 */
[----:B------:R-:W-:-:S04]  /*207f0*/  F2FP.SATFINITE.E4M3.F32.PACK_AB_MERGE_C R167, R170, R167, RZ ;  /* 0x000000a7aaa7723e */ /* 0x000fc800048070ff */
[----:B------:R-:W-:Y:S02]  /*20800*/  F2FP.SATFINITE.E4M3.F32.PACK_AB_MERGE_C R159, R162, R159, R167 ;  /* 0x0000009fa29f723e */ /* 0x000fe400048070a7 */
[----:B------:R-:W3:Y:S01]  /*20810*/  MUFU.EX2 R185, R185 ;  /* 0x000000b900b97308 */ /* 0x000ee20000000800 */
[----:B--2---:R-:W-:-:S07]  /*20820*/  FADD.FTZ R9, R184, R9 ;  /* 0x00000009b8097221 */ /* 0x004fce0000010000 */
[----:B------:R-:W2:Y:S01]  /*20830*/  MUFU.EX2 R166, R166 ;  /* 0x000000a600a67308 */ /* 0x000ea20000000800 */
[----:B-1----:R-:W-:-:S07]  /*20840*/  FADD.FTZ R0, R163, R0 ;  /* 0x00000000a3007221 */ /* 0x002fce0000010000 */
[----:B------:R-:W1:Y:S01]  /*20850*/  MUFU.EX2 R188, R188 ;  /* 0x000000bc00bc7308 */ /* 0x000e620000000800 */
[----:B---3--:R-:W-:-:S07]  /*20860*/  FADD.FTZ R9, R185, R9 ;  /* 0x00000009b9097221 */ /* 0x008fce0000010000 */
[----:B------:R-:W3:Y:S01]  /*20870*/  MUFU.EX2 R174, R174 ;  /* 0x000000ae00ae7308 */ /* 0x000ee20000000800 */
[----:B--2---:R-:W-:-:S07]  /*20880*/  FADD.FTZ R0, R166, R0 ;  /* 0x00000000a6007221 */ /* 0x004fce0000010000 */
[----:B------:R-:W2:Y:S01]  /*20890*/  MUFU.EX2 R189, R189 ;  /* 0x000000bd00bd7308 */ /* 0x000ea20000000800 */
[----:B-1----:R-:W-:-:S07]  /*208a0*/  FADD.FTZ R9, R188, R9 ;  /* 0x00000009bc097221 */ /* 0x002fce0000010000 */
[----:B------:R-:W1:Y:S01]  /*208b0*/  MUFU.EX2 R178, R178 ;  /* 0x000000b200b27308 */ /* 0x000e620000000800 */
[----:B---3--:R-:W-:-:S07]  /*208c0*/  FADD.FTZ R0, R174, R0 ;  /* 0x00000000ae007221 */ /* 0x008fce0000010000 */
[----:B------:R-:W3:Y:S01]  /*208d0*/  MUFU.EX2 R192, R192 ;  /* 0x000000c000c07308 */ /* 0x000ee20000000800 */
        /* <DEDUP_REMOVED lines=20> */
[----:B---3--:R-:W-:-:S01]  /*20a20*/  FADD.FTZ R9, R197, R9 ;  /* 0x00000009c5097221 */ /* 0x008fc20000010000 */
[----:B------:R-:W-:-:S04]  /*20a30*/  F2FP.SATFINITE.E4M3.F32.PACK_AB_MERGE_C R196, R197, R196, RZ ;  /* 0x000000c4c5c4723e */ /* 0x000fc800048070ff */
[----:B------:R-:W-:Y:S02]  /*20a40*/  F2FP.SATFINITE.E4M3.F32.PACK_AB_MERGE_C R162, R193, R192, R196 ;  /* 0x000000c0c1a2723e */ /* 0x000fe400048070c4 */
[----:B------:R-:W3:Y:S01]  /*20a50*/  MUFU.EX2 R187, R187 ;  /* 0x000000bb00bb7308 */ /* 0x000ee20000000800 */
[----:B--2---:R-:W-:-:S01]  /*20a60*/  FADD.FTZ R0, R186, R0 ;  /* 0x00000000ba007221 */ /* 0x004fc20000010000 */
[----:B------:R-:W-:-:S04]  /*20a70*/  F2FP.SATFINITE.E4M3.F32.PACK_AB_MERGE_C R183, R186, R183, RZ ;  /* 0x000000b7bab7723e */ /* 0x000fc800048070ff */
[----:B------:R-:W-:Y:S02]  /*20a80*/  F2FP.SATFINITE.E4M3.F32.PACK_AB_MERGE_C R163, R182, R179, R183 ;  /* 0x000000b3b6a3723e */ /* 0x000fe400048070b7 */
        /* <DEDUP_REMOVED lines=30> */
[----:B------:R-:W-:-:S03]  /*20c70*/  F2FP.SATFINITE.E4M3.F32.PACK_AB_MERGE_C R212, R214, R212, RZ ;  /* 0x000000d4d6d4723e */ /* 0x000fc600048070ff */
[----:B------:R-:W-:Y:S01]  /*20c80*/  FADD.FTZ R9, R214, R9 ;  /* 0x00000009d6097221 */ /* 0x000fe20000010000 */
[----:B------:R-:W-:Y:S01]  /*20c90*/  F2FP.SATFINITE.E4M3.F32.PACK_AB_MERGE_C R166, R209, R208, R212 ;  /* 0x000000d0d1a6723e */ /* 0x000fe200048070d4 */
[----:B---3--:R-:W-:Y:S01]  /*20ca0*/  FADD.FTZ R0, R199, R0 ;  /* 0x00000000c7007221 */ /* 0x008fe20000010000 */
[----:B--2---:R-:W-:-:S03]  /*20cb0*/  F2FP.SATFINITE.E4M3.F32.PACK_AB_MERGE_C R170, R202, R199, RZ ;  /* 0x000000c7caaa723e */ /* 0x004fc600048070ff */
[----:B------:R-:W-:Y:S01]  /*20cc0*/  FADD.FTZ R0, R202, R0 ;  /* 0x00000000ca007221 */ /* 0x000fe20000010000 */
[----:B------:R-:W-:Y:S01]  /*20cd0*/  F2FP.SATFINITE.E4M3.F32.PACK_AB_MERGE_C R167, R198, R195, R170 ;  /* 0x000000c3c6a7723e */ /* 0x000fe200048070aa */
[----:B------:R-:W-:Y:S06]  /*20ce0*/  @!P0 BRA `(.L_x_3253) ;  /* 0x0000000000048947 */ /* 0x000fec0003800000 */
[----:B------:R-:W-:Y:S01]  /*20cf0*/  BPT.TRAP 0x1 ;  /* 0x000000040000795c */ /* 0x000fe20000300000 */
.L_x_3253:
[----:B------:R1:W2:Y:S01]  /*20d00*/  SYNCS.PHASECHK.TRANS64.TRYWAIT P1, [R6+URZ+0x38850], R7 ;  /* 0x03885007060075a7 */ /* 0x0002a2000802017f */
[----:B------:R-:W-:Y:S05]  /*20d10*/  @!P0 BRA `(.L_x_3254) ;  /* 0x0000000000048947 */ /* 0x000fea0003800000 */
[----:B------:R-:W-:Y:S01]  /*20d20*/  BPT.TRAP 0x1 ;  /* 0x000000040000795c */ /* 0x000fe20000300000 */
.L_x_3254:
[----:B------:R-:W-:Y:S04]  /*20d30*/  BSSY B0, `(.L_x_3255) ;  /* 0x0000004000007945 */ /* 0x000fe80003800000 */
[----:B--2---:R-:W-:Y:S05]  /*20d40*/  @P1 BRA `(.L_x_3256) ;  /* 0x0000000000081947 */ /* 0x004fea0003800000 */
[----:B------:R-:W2:Y:S02]  /*20d50*/  SYNCS.PHASECHK.TRANS64.TRYWAIT P1, [R6+URZ+0x38850], R7 ;  /* 0x03885007060075a7 */ /* 0x000ea4000802017f */
[----:B--2---:R-:W-:Y:S05]  /*20d60*/  @!P1 BRA `(.L_x_3257) ;  /* 0x0000013800f89947 */ /* 0x004fea0003800000 */
.L_x_3256:
[----:B------:R-:W-:Y:S05]  /*20d70*/  BSYNC B0 ;  /* 0x0000000000007941 */ /* 0x000fea0003800000 */
.L_x_3255:
[----:B------:R-:W3:Y:S01]  /*20d80*/  S2R R169, SR_TID.X ;  /* 0x0000000000a97919 */ /* 0x000ee20000002100 */
[----:B------:R-:W-:Y:S05]  /*20d90*/  WARPSYNC.ALL ;  /* 0x0000000000007948 */ /* 0x000fea0003800000 */
[----:B------:R-:W-:Y:S01]  /*20da0*/  IMAD.MOV.U32 R171, RZ, RZ, 0x40000040 ;  /* 0x40000040ffab7424 */ /* 0x000fe200078e00ff */
[----:B------:R-:W-:-:S04]  /*20db0*/  LEA R170, R8, UR43, 0xb ;  /* 0x0000002b08aa7c11 */ /* 0x000fc8000f8e58ff */
[----:B------:R-:W-:Y:S02]  /*20dc0*/  R2UR UR6, R170 ;  /* 0x00000000aa0672ca */ /* 0x000fe400000e0000 */
[----:B------:R-:W-:Y:S01]  /*20dd0*/  R2UR UR7, R171 ;  /* 0x00000000ab0772ca */ /* 0x000fe200000e0000 */
[----:B------:R-:W-:Y:S01]  /*20de0*/  IMAD.MOV.U32 R171, RZ, RZ, 0x40000040 ;  /* 0x40000040ffab7424 */ /* 0x000fe200078e00ff */
[----:B---3--:R-:W-:-:S05]  /*20df0*/  SHF.R.U32.HI R169, RZ, 0x7, R169 ;  /* 0x00000007ffa97819 */ /* 0x008fca00000116a9 */
[----:B-12---:R-:W-:-:S05]  /*20e00*/  VIADD R7, R169, 0x8 ;  /* 0x00000008a9077836 */ /* 0x006fca0000000000 */
[----:B------:R1:W-:Y:S06]  /*20e10*/  BAR.SYNC.DEFER_BLOCKING R7, 0x100 ;  /* 0x000400070000751d */ /* 0x0003ec0000010000 */
[----:B------:R-:W-:-:S06]  /*20e20*/  WARPGROUP.ARRIVE ;  /* 0x00000000000079c5 */ /* 0x000fcc0000000000 */
[----:B------:R-:W-:Y:S03]  /*20e30*/  QGMMA.64x256x32.F32.E4M3.E4M3 R24, R152, gdesc[UR4], R24, gsb0 ;  /* 0x03e0000498187df3 */ /* 0x000fe60008000818 */
[----:B------:R-:W-:Y:S02]  /*20e40*/  WARPGROUP.DEPBAR.LE gsb0, 0x0 ;  /* 0x00008000000079c5 */ /* 0x000fe40000010000 */
[----:B------:R-:W-:Y:S01]  /*20e50*/  VIADD R152, R170, 0x2 ;  /* 0x00000002aa987836 */ /* 0x000fe20000000000 */
[----:B------:R-:W-:Y:S01]  /*20e60*/  WARPGROUP.ARRIVE ;  /* 0x00000000000079c5 */ /* 0x000fe20000000000 */
[----:B------:R-:W-:-:S03]  /*20e70*/  IMAD.MOV.U32 R153, RZ, RZ, 0x40000040 ;  /* 0x40000040ff997424 */ /* 0x000fc600078e00ff */
[----:B------:R-:W-:Y:S01]  /*20e80*/  R2UR UR6, R152 ;  /* 0x00000000980672ca */ /* 0x000fe200000e0000 */
[C---:B------:R-:W-:Y:S01]  /*20e90*/  VIADD R152, R170.reuse, 0x4 ;  /* 0x00000004aa987836 */ /* 0x040fe20000000000 */
[----:B------:R-:W-:Y:S01]  /*20ea0*/  R2UR UR7, R153 ;  /* 0x00000000990772ca */ /* 0x000fe200000e0000 */
[----:B------:R-:W-:Y:S01]  /*20eb0*/  IMAD.MOV.U32 R153, RZ, RZ, 0x40000040 ;  /* 0x40000040ff997424 */ /* 0x000fe200078e00ff */
[----:B------:R-:W-:-:S14]  /*20ec0*/  IADD3 R170, R170, 0x6, RZ ;  /* 0x00000006aaaa7810 */ /* 0x000fdc0007ffe0ff */
        /* <DEDUP_REMOVED lines=14> */
[----:B-1----:R-:W-:Y:S05]  /*20fb0*/  @!P0 BRA `(.L_x_3258) ;  /* 0x0000000000048947 */ /* 0x002fea0003800000 */
[----:B------:R-:W-:Y:S01]  /*20fc0*/  BPT.TRAP 0x1 ;  /* 0x000000040000795c */ /* 0x000fe20000300000 */
.L_x_3258:
[----:B------:R-:W2:Y:S01]  /*20fd0*/  LDL R8, [R1+0x6c] ;  /* 0x00006c0001087983 */ /* 0x000ea20000100800 */
[----:B------:R-:W-:Y:S02]  /*20fe0*/  VIADD R6, R6, 0x38860 ;  /* 0x0003886006067836 */ /* 0x000fe40000000000 */
[----:B------:R-:W-:Y:S02]  /*20ff0*/  IMAD.U32 R7, RZ, RZ, UR37 ;  /* 0x00000025ff077e24 */ /* 0x000fe4000f8e00ff */
[----:B------:R-:W-:Y:S02]  /*21000*/  IMAD.MOV.U32 R224, RZ, RZ, R168 ;  /* 0x000000ffffe07224 */ /* 0x000fe400078e00a8 */
[----:B------:R-:W-:Y:S01]  /*21010*/  IMAD.MOV.U32 R225, RZ, RZ, R21 ;  /* 0x000000ffffe17224 */ /* 0x000fe200078e0015 */
[----:B------:R-:W-:-:S04]  /*21020*/  PRMT R6, R7, 0x654, R6 ;  /* 0x0000065407067816 */ /* 0x000fc80000000006 */
[----:B------:R1:W-:Y:S01]  /*21030*/  SYNCS.ARRIVE.TRANS64.RED.A1T0 RZ, [R6+URZ], RZ ;  /* 0x000000ff06ff79a7 */ /* 0x0003e2000810043f */
[C---:B--2---:R-:W-:Y:S01]  /*21040*/  ISETP.GT.AND P1, PT, R3.reuse, R8, PT ;  /* 0x000000080300720c */ /* 0x044fe20003f24270 */
[----:B------:R-:W-:-:S12]  /*21050*/  VIADD R3, R3, 0xffffffff ;  /* 0xffffffff03037836 */ /* 0x000fd80000000000 */
[----:B-1----:R-:W-:Y:S05]  /*21060*/  @P1 BRA `(.L_x_3259) ;  /* 0xffffffd0009c1947 */ /* 0x002fea000383ffff */
.L_x_3247:
[----:B------:R-:W2:Y:S04]  /*21070*/  LDL R8, [R1+0xa4] ;  /* 0x0000a40001087983 */ /* 0x000ea80000100800 */
[----:B------:R-:W3:Y:S01]  /*21080*/  LDL R7, [R1+0x90] ;  /* 0x0000900001077983 */ /* 0x000ee20000100800 */
[----:B------:R-:W-:Y:S05]  /*21090*/  WARPSYNC.ALL ;  /* 0x0000000000007948 */ /* 0x000fea0003800000 */
[----:B------:R-:W1:Y:S01]  /*210a0*/  SHFL.BFLY PT, R2, R9, 0x2, 0x1f ;  /* 0x0c401f0009027f89 */ /* 0x000e6200000e0000 */
[----:B------:R-:W-:Y:S01]  /*210b0*/  MOV R6, RZ ;  /* 0x000000ff00067202 */ /* 0x000fe20000000f00 */
[----:B------:R-:W-:Y:S01]  /*210c0*/  IMAD.MOV.U32 R167, RZ, RZ, -0x800000 ;  /* 0xff800000ffa77424 */ /* 0x000fe200078e00ff */
[----:B------:R-:W-:Y:S01]  /*210d0*/  ULDC.64 UR4, c[0x0][0x9a0] ;  /* 0x0002680000047ab9 */ /* 0x000fe20000000a00 */
[----:B------:R-:W-:-:S02]  /*210e0*/  IMAD.MOV.U32 R166, RZ, RZ, -0x800000 ;  /* 0xff800000ffa67424 */ /* 0x000fc400078e00ff */
[----:B-1----:R-:W-:Y:S02]  /*210f0*/  FADD.FTZ R2, R2, R9 ;  /* 0x0000000902027221 */ /* 0x002fe40000010000 */
[----:B------:R-:W4:Y:S04]  /*21100*/  LDL.LU R9, [R1+0xa8] ;  /* 0x0000a80001097983 */ /* 0x000f280000300800 */
[----:B------:R-:W1:Y:S02]  /*21110*/  SHFL.BFLY PT, R3, R2, 0x1, 0x1f ;  /* 0x0c201f0002037f89 */ /* 0x000e6400000e0000 */
[----:B-1----:R-:W-:-:S04]  /*21120*/  FADD.FTZ R3, R2, R3 ;  /* 0x0000000302037221 */ /* 0x002fc80000010000 */
[----:B------:R-:W-:Y:S01]  /*21130*/  FMUL.FTZ R2, R3, 0.00390625 ;  /* 0x3b80000003027820 */ /* 0x000fe20000410000 */
[----:B------:R1:W-:Y:S08]  /*21140*/  BAR.ARV R20, 0x100 ;  /* 0x000400140000751d */ /* 0x0003f00000002000 */
[----:B------:R-:W-:Y:S06]  /*21150*/  BAR.ARV 0x8, 0x180 ;  /* 0x0206000000007b1d */ /* 0x000fec0000002000 */
[----:B------:R-:W-:-:S02]  /*21160*/  FSETP.NE.FTZ.AND P1, PT, R2, RZ, PT ;  /* 0x000000ff0200720b */ /* 0x000fc40003f35000 */
[----:B------:R-:W-:-:S11]  /*21170*/  FSETP.NE.FTZ.AND P0, PT, R3, RZ, PT ;  /* 0x000000ff0300720b */ /* 0x000fd60003f15000 */
[----:B------:R-:W5:Y:S08]  /*21180*/  @P1 MUFU.LG2 R2, R2 ;  /* 0x0000000200021308 */ /* 0x000f700000000c00 */
[----:B------:R0:W-:Y:S02]  /*21190*/  @P0 MUFU.RCP R6, R3 ;  /* 0x0000000300060308 */ /* 0x0001e40000001000 */
[----:B0-----:R-:W-:-:S02]  /*211a0*/  IMAD.U32 R3, RZ, RZ, UR41 ;  /* 0x00000029ff037e24 */ /* 0x001fc4000f8e00ff */
[----:B-----5:R-:W-:Y:S02]  /*211b0*/  @P1 FMUL.FTZ R2, R2, 0.69314718246459960938 ;  /* 0x3f31721802021820 */ /* 0x020fe40000410000 */
[----:B------:R-:W-:-:S04]  /*211c0*/  @P1 FMUL.FTZ R3, R3, 0.69314718246459960938 ;  /* 0x3f31721803031820 */ /* 0x000fc80000410000 */
[----:B------:R-:W-:Y:S02]  /*211d0*/  @P1 FFMA.FTZ R167, R3, R21, R2 ;  /* 0x0000001503a71223 */ /* 0x000fe40000010002 */
[----:B------:R-:W0:Y:S02]  /*211e0*/  SHFL.BFLY PT, R2, R0, 0x2, 0x1f ;  /* 0x0c401f0000027f89 */ /* 0x000e2400000e0000 */
[----:B0-----:R-:W-:-:S05]  /*211f0*/  FADD.FTZ R2, R2, R0 ;  /* 0x0000000002027221 */ /* 0x001fca0000010000 */
[----:B------:R-:W0:Y:S02]  /*21200*/  SHFL.BFLY PT, R0, R2, 0x1, 0x1f ;  /* 0x0c201f0002007f89 */ /* 0x000e2400000e0000 */
[----:B0-----:R-:W-:Y:S01]  /*21210*/  FADD.FTZ R2, R2, R0 ;  /* 0x0000000002027221 */ /* 0x001fe20000010000 */
[----:B------:R-:W-:-:S03]  /*21220*/  IMAD.MOV.U32 R0, RZ, RZ, RZ ;  /* 0x000000ffff007224 */ /* 0x000fc600078e00ff */
[C---:B------:R-:W-:Y:S01]  /*21230*/  FMUL.FTZ R3, R2.reuse, 0.00390625 ;  /* 0x3b80000002037820 */ /* 0x040fe20000410000 */
[----:B------:R-:W-:-:S04]  /*21240*/  FSETP.NE.FTZ.AND P0, PT, R2, RZ, PT ;  /* 0x000000ff0200720b */ /* 0x000fc80003f15000 */
[----:B------:R-:W-:-:S09]  /*21250*/  FSETP.NE.FTZ.AND P1, PT, R3, RZ, PT ;  /* 0x000000ff0300720b */ /* 0x000fd20003f35000 */
[----:B------:R0:W-:Y:S01]  /*21260*/  @P0 MUFU.RCP R0, R2 ;  /* 0x0000000200000308 */ /* 0x0001e20000001000 */
[----:B------:R-:W-:-:S04]  /*21270*/  ISETP.NE.U32.AND P0, PT, RZ, UR4, PT ;  /* 0x00000004ff007c0c */ /* 0x000fc8000bf05070 */
[----:B------:R-:W-:-:S03]  /*21280*/  ISETP.NE.AND.EX P0, PT, RZ, UR5, PT, P0 ;  /* 0x00000005ff007c0c */ /* 0x000fc6000bf05300 */
[----:B------:R-:W5:Y:S01]  /*21290*/  @P1 MUFU.LG2 R3, R3 ;  /* 0x0000000300031308 */ /* 0x000f620000000c00 */
[----:B0-----:R-:W-:-:S04]  /*212a0*/  IMAD.U32 R2, RZ, RZ, UR41 ;  /* 0x00000029ff027e24 */ /* 0x001fc8000f8e00ff */
[----:B------:R-:W-:Y:S01]  /*212b0*/  @P1 FMUL.FTZ R2, R2, 0.69314718246459960938 ;  /* 0x3f31721802021820 */ /* 0x000fe20000410000 */
[----:B-----5:R-:W-:-:S04]  /*212c0*/  @P1 FMUL.FTZ R3, R3, 0.69314718246459960938 ;  /* 0x3f31721803031820 */ /* 0x020fc80000410000 */
[----:B------:R-:W-:Y:S02]  /*212d0*/  @P1 FFMA.FTZ R166, R2, R168, R3 ;  /* 0x000000a802a61223 */ /* 0x000fe40000010003 */
[----:B------:R-:W2:Y:S02]  /*212e0*/  @P0 LDC.64 R2, c[0x0][0x9c8] ;  /* 0x00027200ff020b82 */ /* 0x000ea40000000a00 */
[----:B--2---:R-:W-:-:S04]  /*212f0*/  @P0 IMAD R4, R8, R2, RZ ;  /* 0x0000000208040224 */ /* 0x004fc800078e02ff */
[C---:B---3--:R-:W-:Y:S02]  /*21300*/  @P0 IMAD R4, R7.reuse, R3, R4 ;  /* 0x0000000307040224 */ /* 0x048fe400078e0204 */
[----:B------:R-:W-:-:S04]  /*21310*/  @P0 IMAD.WIDE.U32 R2, R7, R2, RZ ;  /* 0x0000000207020225 */ /* 0x000fc800078e00ff */
[----:B------:R-:W-:Y:S01]  /*21320*/  @P0 IMAD.IADD R5, R3, 0x1, R4 ;  /* 0x0000000103050824 */ /* 0x000fe200078e0204 */
[----:B------:R-:W-:Y:S02]  /*21330*/  @P0 MOV R4, R2 ;  /* 0x0000000200040202 */ /* 0x000fe40000000f00 */
[----:B------:R-:W0:Y:S03]  /*21340*/  @P0 LDC.64 R2, c[0x0][0x9d0] ;  /* 0x00027400ff020b82 */ /* 0x000e260000000a00 */
[----:B0-----:R-:W-:-:S04]  /*21350*/  @P0 IMAD.WIDE.U32 R4, R220, R2, R4 ;  /* 0x00000002dc040225 */ /* 0x001fc800078e0004 */
[----:B------:R-:W-:Y:S01]  /*21360*/  @P0 IMAD R3, R220, R3, R5 ;  /* 0x00000003dc030224 */ /* 0x000fe200078e0205 */
[----:B------:R-:W-:-:S04]  /*21370*/  @P0 LEA R2, P1, R4, UR4, 0x2 ;  /* 0x0000000404020c11 */ /* 0x000fc8000f8210ff */
[----:B------:R-:W-:Y:S01]  /*21380*/  @P0 LEA.HI.X R3, R4, UR5, R3, 0x2, P1 ;  /* 0x0000000504030c11 */ /* 0x000fe200088f1403 */
[----:B------:R-:W-:-:S06]  /*21390*/  IMAD.MOV.U32 R4, RZ, RZ, 0x3f800000 ;  /* 0x3f800000ff047424 */ /* 0x000fcc00078e00ff */
[----:B------:R-:W2:Y:S01]  /*213a0*/  @P0 LDG.E R4, desc[UR46][R2.64] ;  /* 0x0000002e02040981 */ /* 0x000ea2000c1e1900 */
[----:B----4-:R-:W-:-:S05]  /*213b0*/  VIADD R9, R9, 0x1 ;  /* 0x0000000109097836 */ /* 0x010fca0000000000 */
[----:B------:R1:W-:Y:S01]  /*213c0*/  STL [R1+0xa8], R9 ;  /* 0x0000a80901007387 */ /* 0x0003e20000100800 */
[----:B------:R-:W-:-:S05]  /*213d0*/  VIADD R221, R221, 0x1 ;  /* 0x00000001dddd7836 */ /* 0x000fca0000000000 */
[C---:B------:R-:W-:Y:S02]  /*213e0*/  ISETP.NE.AND P1, PT, R221.reuse, 0x2, PT ;  /* 0x00000002dd00780c */ /* 0x040fe40003f25270 */
[----:B------:R-:W-:Y:S02]  /*213f0*/  PLOP3.LUT P0, PT, PT, PT, PT, 0x8, 0x0 ;  /* 0x000000000000781c */ /* 0x000fe40003f0e170 */
[----:B------:R-:W-:Y:S01]  /*21400*/  SEL R221, R221, RZ, P1 ;  /* 0x000000ffdddd7207 */ /* 0x000fe20000800000 */
[-C--:B--2---:R-:W-:Y:S01]  /*21410*/  FMUL.FTZ R3, R6, R4.reuse ;  /* 0x0000000406037220 */ /* 0x084fe20000410000 */
        /* <DEDUP_REMOVED lines=130> */
[----:B-1----:R-:W-:-:S07]  /*21c40*/  LOP3.LUT R222, R222, R2, RZ, 0x3c, !PT ;  /* 0x00000002dede7212 */ /* 0x002fce00078e3cff */
.L_x_3167:
[----:B------:R-:W-:Y:S05]  /*21c50*/  WARPSYNC.ALL ;  /* 0x0000000000007948 */ /* 0x000fea0003800000 */
[----:B------:R-:W2:Y:S01]  /*21c60*/  LDL R2, [R1+0x98] ;  /* 0x0000980001027983 */ /* 0x000ea20000100800 */
[----:B------:R-:W0:Y:S01]  /*21c70*/  S2UR UR37, SR_CgaCtaId ;  /* 0x00000000002579c3 */ /* 0x000e220000008800 */
[----:B------:R-:W-:Y:S01]  /*21c80*/  UMOV UR4, 0x400 ;  /* 0x0000040000047882 */ /* 0x000fe20000000000 */
[----:B------:R-:W-:Y:S01]  /*21c90*/  BSSY B0, `(.L_x_3260) ;  /* 0x0000770000007945 */ /* 0x000fe20003800000 */
[----:B0-----:R-:W-:-:S06]  /*21ca0*/  ULEA UR4, UR37, UR4, 0x18 ;  /* 0x0000000425047291 */ /* 0x001fcc000f8ec03f */
[----:B------:R-:W-:Y:S01]  /*21cb0*/  IMAD.U32 R23, RZ, RZ, UR4 ;  /* 0x00000004ff177e24 */ /* 0x000fe2000f8e00ff */
        /* <DEDUP_REMOVED lines=10> */
[----:B------:R-:W-:Y:S02]  /*21d60*/  MOV R38, R23 ;  /* 0x0000001700267202 */ /* 0x000fe40000000f00 */
        /* <DEDUP_REMOVED lines=14> */
[----:B------:R-:W-:Y:S02]  /*21e50*/  IADD3 R26, P4, R2, 0x8060, RZ ;  /* 0x00008060021a7810 */ /* 0x000fe40007f9e0ff */
[----:B------:R-:W-:-:S02]  /*21e60*/  LOP3.LUT R50, R4, R50, RZ, 0x3c, !PT ;  /* 0x0000003204327212 */ /* 0x000fc400078e3cff */
[----:B------:R-:W-:Y:S02]  /*21e70*/  SHF.R.U64 R55, R55, 0x3, RZ ;  /* 0x0000000337377819 */ /* 0x000fe400000012ff */
[----:B------:R-:W-:Y:S02]  /*21e80*/  LOP3.LUT R4, R20, 0x380, RZ, 0xc0, !PT ;  /* 0x0000038014047812 */ /* 0x000fe400078ec0ff */
[----:B------:R-:W-:Y:S02]  /*21e90*/  LOP3.LUT R27, R26, 0x380, RZ, 0xc0, !PT ;  /* 0x000003801a1b7812 */ /* 0x000fe400078ec0ff */
[----:B------:R-:W-:Y:S01]  /*21ea0*/  LOP3.LUT R54, R55, R54, RZ, 0x3c, !PT ;  /* 0x0000003637367212 */ /* 0x000fe200078e3cff */
[----:B------:R-:W-:Y:S01]  /*21eb0*/  IMAD.X R55, RZ, RZ, R3, P0 ;  /* 0x000000ffff377224 */ /* 0x000fe200000e0603 */
[----:B------:R-:W-:Y:S02]  /*21ec0*/  SHF.R.U64 R4, R4, 0x3, RZ ;  /* 0x0000000304047819 */ /* 0x000fe400000012ff */
[----:B------:R-:W-:-:S02]  /*21ed0*/  SHF.R.U64 R27, R27, 0x3, RZ ;  /* 0x000000031b1b7819 */ /* 0x000fc400000012ff */
[----:B------:R-:W-:Y:S02]  /*21ee0*/  IADD3 R42, P3, R2, 0xc020, RZ ;  /* 0x0000c020022a7810 */ /* 0x000fe40007f7e0ff */
[----:B------:R-:W-:Y:S02]  /*21ef0*/  LOP3.LUT R20, R4, R20, RZ, 0x3c, !PT ;  /* 0x0000001404147212 */ /* 0x000fe400078e3cff */
[----:B------:R-:W-:Y:S02]  /*21f00*/  MOV R9, R50 ;  /* 0x0000003200097202 */ /* 0x000fe40000000f00 */
[----:B------:R-:W-:Y:S01]  /*21f10*/  LOP3.LUT R26, R27, R26, RZ, 0x3c, !PT ;  /* 0x0000001a1b1a7212 */ /* 0x000fe200078e3cff */
[----:B------:R-:W-:Y:S01]  /*21f20*/  IMAD.X R27, RZ, RZ, R3, P4 ;  /* 0x000000ffff1b7224 */ /* 0x000fe200020e0603 */
[----:B------:R-:W-:Y:S01]  /*21f30*/  MOV R4, R54 ;  /* 0x0000003600047202 */ /* 0x000fe20000000f00 */
[----:B------:R-:W-:Y:S01]  /*21f40*/  STL [R1+0x10], R9 ;  /* 0x0000100901007387 */ /* 0x000fe20000100800 */
[----:B------:R-:W-:-:S02]  /*21f50*/  LOP3.LUT R43, R42, 0x380, RZ, 0xc0, !PT ;  /* 0x000003802a2b7812 */ /* 0x000fc400078ec0ff */
[C---:B------:R-:W-:Y:S01]  /*21f60*/  IADD3 R50, P4, R2.reuse, 0x4020, RZ ;  /* 0x0000402002327810 */ /* 0x040fe20007f9e0ff */
[----:B------:R0:W-:Y:S01]  /*21f70*/  STL [R1+0xc], R4 ;  /* 0x00000c0401007387 */ /* 0x0001e20000100800 */
[----:B------:R-:W-:Y:S02]  /*21f80*/  IADD3 R30, P2, R2, 0x8040, RZ ;  /* 0x00008040021e7810 */ /* 0x000fe40007f5e0ff */
[----:B------:R-:W-:Y:S01]  /*21f90*/  SHF.R.U64 R43, R43, 0x3, RZ ;  /* 0x000000032b2b7819 */ /* 0x000fe200000012ff */
[----:B------:R-:W-:Y:S01]  /*21fa0*/  IMAD.X R51, RZ, RZ, R3, P4 ;  /* 0x000000ffff337224 */ /* 0x000fe200020e0603 */
[----:B------:R-:W-:Y:S02]  /*21fb0*/  LOP3.LUT R31, R30, 0x380, RZ, 0xc0, !PT ;  /* 0x000003801e1f7812 */ /* 0x000fe400078ec0ff */
[----:B------:R-:W-:Y:S02]  /*21fc0*/  LOP3.LUT R42, R43, R42, RZ, 0x3c, !PT ;  /* 0x0000002a2b2a7212 */ /* 0x000fe400078e3cff */
[----:B------:R-:W-:-:S02]  /*21fd0*/  IADD3.X R43, RZ, R3, RZ, P3, !PT ;  /* 0x00000003ff2b7210 */ /* 0x000fc40001ffe4ff */
[----:B0-----:R-:W-:Y:S02]  /*21fe0*/  LOP3.LUT R4, R50, 0x380, RZ, 0xc0, !PT ;  /* 0x0000038032047812 */ /* 0x001fe400078ec0ff */
[----:B------:R-:W-:Y:S02]  /*21ff0*/  SHF.R.U64 R31, R31, 0x3, RZ ;  /* 0x000000031f1f7819 */ /* 0x000fe400000012ff */
[----:B------:R-:W-:Y:S02]  /*22000*/  SHF.R.U64 R4, R4, 0x3, RZ ;  /* 0x0000000304047819 */ /* 0x000fe400000012ff */
[----:B------:R-:W-:Y:S02]  /*22010*/  IADD3 R10, P1, R2, 0x8020, RZ ;  /* 0x00008020020a7810 */ /* 0x000fe40007f3e0ff */
[----:B------:R-:W-:Y:S02]  /*22020*/  LOP3.LUT R50, R4, R50, RZ, 0x3c, !PT ;  /* 0x0000003204327212 */ /* 0x000fe400078e3cff */
[----:B------:R-:W-:-:S02]  /*22030*/  MOV R9, R42 ;  /* 0x0000002a00097202 */ /* 0x000fc40000000f00 */
[----:B------:R-:W-:Y:S01]  /*22040*/  LOP3.LUT R30, R31, R30, RZ, 0x3c, !PT ;  /* 0x0000001e1f1e7212 */ /* 0x000fe200078e3cff */
[--C-:B------:R-:W-:Y:S01]  /*22050*/  IMAD.X R31, RZ, RZ, R3.reuse, P2 ;  /* 0x000000ffff1f7224 */ /* 0x100fe200010e0603 */
[----:B------:R-:W-:Y:S01]  /*22060*/  MOV R4, R46 ;  /* 0x0000002e00047202 */ /* 0x000fe20000000f00 */
[----:B------:R0:W-:Y:S01]  /*22070*/  STL [R1+0x8], R9 ;  /* 0x0000080901007387 */ /* 0x0001e20000100800 */
[----:B------:R-:W-:Y:S02]  /*22080*/  LOP3.LUT R11, R10, 0x380, RZ, 0xc0, !PT ;  /* 0x000003800a0b7812 */ /* 0x000fe400078ec0ff */
[C---:B------:R-:W-:Y:S01]  /*22090*/  IADD3 R42, P2, R2.reuse, 0x4000, RZ ;  /* 0x00004000022a7810 */ /* 0x040fe20007f5e0ff */
[----:B------:R1:W-:Y:S01]  /*220a0*/  STL [R1+0x4], R4 ;  /* 0x0000040401007387 */ /* 0x0003e20000100800 */
[----:B------:R-:W-:Y:S02]  /*220b0*/  SHF.R.U64 R11, R11, 0x3, RZ ;  /* 0x000000030b0b7819 */ /* 0x000fe400000012ff */
[----:B------:R-:W-:Y:S01]  /*220c0*/  IADD3 R12, P0, R2, 0x8000, RZ ;  /* 0x00008000020c7810 */ /* 0x000fe20007f1e0ff */
[--C-:B------:R-:W-:Y:S01]  /*220d0*/  IMAD.X R43, RZ, RZ, R3.reuse, P2 ;  /* 0x000000ffff2b7224 */ /* 0x100fe200010e0603 */
[----:B------:R-:W-:Y:S01]  /*220e0*/  LOP3.LUT R10, R11, R10, RZ, 0x3c, !PT ;  /* 0x0000000a0b0a7212 */ /* 0x000fe200078e3cff */
[----:B------:R-:W-:Y:S01]  /*220f0*/  IMAD.X R11, RZ, RZ, R3, P1 ;  /* 0x000000ffff0b7224 */ /* 0x000fe200008e0603 */
[----:B------:R-:W-:Y:S01]  /*22100*/  LOP3.LUT R13, R12, 0x380, RZ, 0xc0, !PT ;  /* 0x000003800c0d7812 */ /* 0x000fe200078ec0ff */
[----:B0-----:R-:W0:Y:S01]  /*22110*/  S2R R9, SR_TID.X ;  /* 0x0000000000097919 */ /* 0x001e220000002100 */
[----:B------:R-:W-:-:S02]  /*22120*/  MOV R229, R26 ;  /* 0x0000001a00e57202 */ /* 0x000fc40000000f00 */
[----:B-1----:R-:W-:Y:S02]  /*22130*/  LOP3.LUT R4, R42, 0x380, RZ, 0xc0, !PT ;  /* 0x000003802a047812 */ /* 0x002fe400078ec0ff */
[----:B------:R-:W-:Y:S02]  /*22140*/  IADD3 R26, P1, R2, 0x60, RZ ;  /* 0x00000060021a7810 */ /* 0x000fe40007f3e0ff */
[----:B------:R-:W-:Y:S02]  /*22150*/  SHF.R.U64 R4, R4, 0x3, RZ ;  /* 0x0000000304047819 */ /* 0x000fe400000012ff */
[----:B------:R-:W-:Y:S01]  /*22160*/  SHF.R.U64 R13, R13, 0x3, RZ ;  /* 0x000000030d0d7819 */ /* 0x000fe200000012ff */
[----:B------:R-:W-:Y:S01]  /*22170*/  IMAD.X R27, RZ, RZ, R3, P1 ;  /* 0x000000ffff1b7224 */ /* 0x000fe200008e0603 */
[----:B------:R-:W-:Y:S02]  /*22180*/  LOP3.LUT R42, R4, R42, RZ, 0x3c, !PT ;  /* 0x0000002a042a7212 */ /* 0x000fe400078e3cff */
[----:B------:R-:W-:-:S02]  /*22190*/  LOP3.LUT R4, R26, 0x380, RZ, 0xc0, !PT ;  /* 0x000003801a047812 */ /* 0x000fc400078ec0ff */
[----:B------:R-:W-:Y:S01]  /*221a0*/  LOP3.LUT R12, R13, R12, RZ, 0x3c, !PT ;  /* 0x0000000c0d0c7212 */ /* 0x000fe200078e3cff */
[--C-:B------:R-:W-:Y:S01]  /*221b0*/  IMAD.X R13, RZ, RZ, R3.reuse, P0 ;  /* 0x000000ffff0d7224 */ /* 0x100fe200000e0603 */
[----:B------:R-:W-:Y:S02]  /*221c0*/  SHF.R.U64 R4, R4, 0x3, RZ ;  /* 0x0000000304047819 */ /* 0x000fe400000012ff */
[----:B------:R-:W-:Y:S02]  /*221d0*/  MOV R227, R10 ;  /* 0x0000000a00e37202 */ /* 0x000fe40000000f00 */
[----:B------:R-:W-:Y:S02]  /*221e0*/  IADD3 R10, P0, R2, 0x40, RZ ;  /* 0x00000040020a7810 */ /* 0x000fe40007f1e0ff */
[----:B------:R-:W-:Y:S02]  /*221f0*/  LOP3.LUT R26, R4, R26, RZ, 0x3c, !PT ;  /* 0x0000001a041a7212 */ /* 0x000fe400078e3cff */
[----:B------:R-:W-:Y:S01]  /*22200*/  LOP3.LUT R4, R10, 0x380, RZ, 0xc0, !PT ;  /* 0x000003800a047812 */ /* 0x000fe200078ec0ff */
[----:B------:R-:W-:Y:S01]  /*22210*/  IMAD.X R11, RZ, RZ, R3, P0 ;  /* 0x000000ffff0b7224 */ /* 0x000fe200000e0603 */
[----:B------:R-:W-:-:S02]  /*22220*/  IADD3 R14, P3, R2, 0x4060, RZ ;  /* 0x00004060020e7810 */ /* 0x000fc40007f7e0ff */
[----:B------:R-:W-:Y:S02]  /*22230*/  SHF.R.U64 R4, R4, 0x3, RZ ;  /* 0x0000000304047819 */ /* 0x000fe400000012ff */
[----:B------:R-:W-:Y:S02]  /*22240*/  LOP3.LUT R15, R14, 0x380, RZ, 0xc0, !PT ;  /* 0x000003800e0f7812 */ /* 0x000fe400078ec0ff */
[----:B------:R-:W-:Y:S02]  /*22250*/  LOP3.LUT R10, R4, R10, RZ, 0x3c, !PT ;  /* 0x0000000a040a7212 */ /* 0x000fe400078e3cff */
[----:B------:R-:W-:Y:S02]  /*22260*/  SHF.R.U64 R15, R15, 0x3, RZ ;  /* 0x000000030f0f7819 */ /* 0x000fe400000012ff */
[----:B------:R-:W-:Y:S02]  /*22270*/  MOV R212, R10 ;  /* 0x0000000a00d47202 */ /* 0x000fe40000000f00 */
[----:B------:R-:W-:-:S02]  /*22280*/  IADD3 R10, P0, R2, 0x20, RZ ;  /* 0x00000020020a7810 */ /* 0x000fc40007f1e0ff */
[----:B------:R-:W-:Y:S01]  /*22290*/  LOP3.LUT R14, R15, R14, RZ, 0x3c, !PT ;  /* 0x0000000e0f0e7212 */ /* 0x000fe200078e3cff */
[--C-:B------:R-:W-:Y:S01]  /*222a0*/  IMAD.X R15, RZ, RZ, R3.reuse, P3 ;  /* 0x000000ffff0f7224 */ /* 0x100fe200018e0603 */
[----:B------:R-:W-:Y:S01]  /*222b0*/  LOP3.LUT R4, R10, 0x380, RZ, 0xc0, !PT ;  /* 0x000003800a047812 */ /* 0x000fe200078ec0ff */
[----:B------:R-:W-:Y:S01]  /*222c0*/  IMAD.X R11, RZ, RZ, R3, P0 ;  /* 0x000000ffff0b7224 */ /* 0x000fe200000e0603 */
[----:B------:R-:W-:Y:S02]  /*222d0*/  IADD3.X R21, RZ, R3, RZ, P5, !PT ;  /* 0x00000003ff157210 */ /* 0x000fe40002ffe4ff */
[----:B------:R-:W-:Y:S02]  /*222e0*/  SHF.R.U64 R4, R4, 0x3, RZ ;  /* 0x0000000304047819 */ /* 0x000fe400000012ff */
[----:B------:R-:W-:Y:S02]  /*222f0*/  MOV R226, R12 ;  /* 0x0000000c00e27202 */ /* 0x000fe40000000f00 */
[----:B------:R-:W-:-:S02]  /*22300*/  LOP3.LUT R10, R4, R10, RZ, 0x3c, !PT ;  /* 0x0000000a040a7212 */ /* 0x000fc400078e3cff */
[----:B------:R-:W-:Y:S02]  /*22310*/  LOP3.LUT R4, R2, 0x380, RZ, 0xc0, !PT ;  /* 0x0000038002047812 */ /* 0x000fe400078ec0ff */
[----:B------:R-:W-:Y:S02]  /*22320*/  MOV R224, R20 ;  /* 0x0000001400e07202 */ /* 0x000fe40000000f00 */
[----:B------:R-:W-:Y:S02]  /*22330*/  SHF.R.U64 R4, R4, 0x3, RZ ;  /* 0x0000000304047819 */ /* 0x000fe400000012ff */
[----:B------:R-:W-:Y:S02]  /*22340*/  MOV R228, R30 ;  /* 0x0000001e00e47202 */ /* 0x000fe40000000f00 */
[----:B------:R-:W-:Y:S02]  /*22350*/  LOP3.LUT R2, R4, R2, RZ, 0x3c, !PT ;  /* 0x0000000204027212 */ /* 0x000fe400078e3cff */
[----:B------:R-:W-:-:S02]  /*22360*/  MOV R225, R14 ;  /* 0x0000000e00e17202 */ /* 0x000fc40000000f00 */
[----:B------:R-:W-:Y:S02]  /*22370*/  MOV R210, R2 ;  /* 0x0000000200d27202 */ /* 0x000fe40000000f00 */
[C---:B0-----:R-:W-:Y:S02]  /*22380*/  LOP3.LUT P0, R2, R9.reuse, 0x3, RZ, 0xc0, !PT ;  /* 0x0000000309027812 */ /* 0x041fe4000780c0ff */
[----:B------:R-:W-:Y:S02]  /*22390*/  MOV R215, R50 ;  /* 0x0000003200d77202 */ /* 0x000fe40000000f00 */
[----:B------:R-:W-:Y:S01]  /*223a0*/  ISETP.EQ.OR P0, PT, R2, 0x3, !P0 ;  /* 0x000000030200780c */ /* 0x000fe20004702670 */
[----:B------:R-:W-:Y:S01]  /*223b0*/  IMAD.SHL.U32 R2, R9, 0x4, RZ ;  /* 0x0000000409027824 */ /* 0x000fe200078e00ff */
[----:B------:R-:W-:Y:S02]  /*223c0*/  MOV R214, R42 ;  /* 0x0000002a00d67202 */ /* 0x000fe40000000f00 */
[----:B------:R-:W-:-:S02]  /*223d0*/  SEL R13, R0, R29, P0 ;  /* 0x0000001d000d7207 */ /* 0x000fc40000000000 */
[----:B------:R-:W-:Y:S02]  /*223e0*/  LOP3.LUT R2, R2, 0xc, RZ, 0xc0, !PT ;  /* 0x0000000c02027812 */ /* 0x000fe400078ec0ff */
[----:B------:R-:W-:Y:S02]  /*223f0*/  SEL R21, R29, R0, P0 ;  /* 0x000000001d157207 */ /* 0x000fe40000000000 */
[----:B------:R-:W-:Y:S02]  /*22400*/  IADD3 R2, P1, R2, UR4, RZ ;  /* 0x0000000402027c10 */ /* 0x000fe4000ff3e0ff */
[----:B------:R-:W-:Y:S02]  /*22410*/  SEL R4, R5, R25, P0 ;  /* 0x0000001905047207 */ /* 0x000fe40000000000 */
[----:B------:R-:W-:Y:S01]  /*22420*/  IADD3.X R3, RZ, UR5, RZ, P1, !PT ;  /* 0x00000005ff037c10 */ /* 0x000fe20008ffe4ff */
[----:B------:R-:W-:Y:S01]  /*22430*/  UMOV UR4, 0xffffffff ;  /* 0xffffffff00047882 */ /* 0x000fe20000000000 */
[----:B------:R-:W-:-:S02]  /*22440*/  MOV R213, R26 ;  /* 0x0000001a00d57202 */ /* 0x000fc40000000f00 */
[----:B------:R-:W-:Y:S01]  /*22450*/  MOV R211, R10 ;  /* 0x0000000a00d37202 */ /* 0x000fe20000000f00 */
[----:B------:R0:W5:Y:S01]  /*22460*/  LDG.E.CONSTANT R0, desc[UR46][R2.64] ;  /* 0x0000002e02007981 */ /* 0x000162000c1e9900 */
[----:B------:R-:W-:Y:S01]  /*22470*/  SEL R5, R25, R5, P0 ;  /* 0x0000000519057207 */ /* 0x000fe20000000000 */
[----:B------:R-:W-:Y:S06]  /*22480*/  BRA.DIV UR4, `(.L_x_3262) ;  /* 0x0000012604447947 */ /* 0x000fec000b800000 */
[----:B------:R-:W-:Y:S01]  /*22490*/  SEL R54, R112, R113, P0 ;  /* 0x0000007170367207 */ /* 0x000fe20000000000 */
[----:B-----5:R-:W-:Y:S01]  /*224a0*/  SHFL.IDX PT, R4, R4, R0, 0x1c1f ;  /* 0x001c1f0004047589 */ /* 0x020fe200000e0000 */
[----:B------:R-:W-:Y:S01]  /*224b0*/  SEL R55, R116, R117, P0 ;  /* 0x0000007574377207 */ /* 0x000fe20000000000 */
[----:B------:R-:W-:Y:S01]  /*224c0*/  IMAD.MOV.U32 R11, RZ, RZ, RZ ;  /* 0x000000ffff0b7224 */ /* 0x000fe200078e00ff */
[----:B------:R-:W-:Y:S01]  /*224d0*/  SEL R112, R113, R112, P0 ;  /* 0x0000007071707207 */ /* 0x000fe20000000000 */
[----:B0-----:R-:W-:Y:S01]  /*224e0*/  SHFL.IDX PT, R3, R13, R0, 0x1c1f ;  /* 0x001c1f000d037589 */ /* 0x001fe200000e0000 */
        /* <DEDUP_REMOVED lines=69> */
[----:B------:R-:W-:Y:S02]  /*22940*/  LOP3.LUT R2, R0, 0x2, RZ, 0x3c, !PT ;  /* 0x0000000200027812 */ /* 0x000fe400078e3cff */
[----:B------:R-:W-:Y:S01]  /*22950*/  SEL R40, R41, R40, P0 ;  /* 0x0000002829287207 */ /* 0x000fe20000000000 */
[----:B------:R-:W-:Y:S01]  /*22960*/  SHFL.IDX PT, R61, R61, R0, 0x1c1f ;  /* 0x001c1f003d3d7589 */ /* 0x000fe200000e0000 */
[----:B------:R-:W-:Y:S02]  /*22970*/  SEL R44, R45, R44, P0 ;  /* 0x0000002c2d2c7207 */ /* 0x000fe40000000000 */
[----:B------:R-:W-:Y:S01]  /*22980*/  SEL R48, R49, R48, P0 ;  /* 0x0000003031307207 */ /* 0x000fe20000000000 */
[----:B------:R-:W0:Y:S01]  /*22990*/  SHFL.IDX PT, R92, R92, R2, 0x1c1f ;  /* 0x001c1f025c5c7589 */ /* 0x000e2200000e0000 */
[----:B------:R-:W-:-:S02]  /*229a0*/  SEL R52, R53, R52, P0 ;  /* 0x0000003435347207 */ /* 0x000fc40000000000 */
[----:B------:R-:W-:Y:S01]  /*229b0*/  SEL R31, R56, R57, P0 ;  /* 0x00000039381f7207 */ /* 0x000fe20000000000 */
[----:B------:R-:W1:Y:S01]  /*229c0*/  SHFL.IDX PT, R100, R100, R2, 0x1c1f ;  /* 0x001c1f0264647589 */ /* 0x000e6200000e0000 */
        /* <DEDUP_REMOVED lines=105> */
[----:B0-----:R-:W-:-:S02]  /*23060*/  SEL R173, R47, R92, P0 ;  /* 0x0000005c2fad7207 */ /* 0x001fc40000000000 */
[----:B------:R-:W-:Y:S01]  /*23070*/  SEL R172, R92, R47, P0 ;  /* 0x0000002f5cac7207 */ /* 0x000fe20000000000 */
[----:B------:R-:W-:Y:S01]  /*23080*/  SHFL.IDX PT, R21, R25, R0, 0x1c1f ;  /* 0x001c1f0019157589 */ /* 0x000fe200000e0000 */
[----:B-1----:R-:W-:Y:S02]  /*23090*/  SEL R169, R50, R100, P0 ;  /* 0x0000006432a97207 */ /* 0x002fe40000000000 */
[----:B------:R-:W-:Y:S01]  /*230a0*/  SEL R168, R100, R50, P0 ;  /* 0x0000003264a87207 */ /* 0x000fe20000000000 */
[----:B------:R-:W0:Y:S01]  /*230b0*/  SHFL.IDX PT, R25, R44, R2, 0x1c1f ;  /* 0x001c1f022c197589 */ /* 0x000e2200000e0000 */
[----:B--2---:R-:W-:Y:S02]  /*230c0*/  SEL R147, R51, R104, P0 ;  /* 0x0000006833937207 */ /* 0x004fe40000000000 */
[----:B---3--:R-:W-:Y:S01]  /*230d0*/  SEL R47, R58, R62, P0 ;  /* 0x0000003e3a2f7207 */ /* 0x008fe20000000000 */
[----:B------:R-:W-:Y:S01]  /*230e0*/  SHFL.IDX PT, R49, R49, R0, 0x1c1f ;  /* 0x001c1f0031317589 */ /* 0x000fe200000e0000 */
[----:B----4-:R-:W-:-:S02]  /*230f0*/  SEL R50, R66, R74, P0 ;  /* 0x0000004a42327207 */ /* 0x010fc40000000000 */
[----:B------:R-:W-:Y:S01]  /*23100*/  SEL R192, R43, R52, P0 ;  /* 0x000000342bc07207 */ /* 0x000fe20000000000 */
[----:B------:R-:W1:Y:S01]  /*23110*/  SHFL.IDX PT, R96, R96, R2, 0x1c1f ;  /* 0x001c1f0260607589 */ /* 0x000e6200000e0000 */
        /* <DEDUP_REMOVED lines=14> */
[----:B------:R-:W3:Y:S01]  /*23200*/  SHFL.IDX PT, R112, R112, R2, 0x1c1f ;  /* 0x001c1f0270707589 */ /* 0x000ee200000e0000 */
        /* <DEDUP_REMOVED lines=16> */
[----:B0-----:R-:W-:Y:S01]  /*23310*/  SEL R196, R21, R25, P0 ;  /* 0x0000001915c47207 */ /* 0x001fe20000000000 */
[----:B------:R-:W0:Y:S01]  /*23320*/  SHFL.IDX PT, R128, R128, R2, 0x1c1f ;  /* 0x001c1f0280807589 */ /* 0x000e2200000e0000 */
        /* <DEDUP_REMOVED lines=22> */
[----:B-1----:R-:W-:Y:S01]  /*23490*/  SEL R171, R49, R96, P0 ;  /* 0x0000006031ab7207 */ /* 0x002fe20000000000 */
[----:B------:R-:W1:Y:S01]  /*234a0*/  SHFL.IDX PT, R144, R144, R2, 0x1c1f ;  /* 0x001c1f0290907589 */ /* 0x000e6200000e0000 */
[----:B------:R-:W-:Y:S02]  /*234b0*/  SEL R170, R96, R49, P0 ;  /* 0x0000003160aa7207 */ /* 0x000fe40000000000 */
[----:B------:R-:W-:Y:S01]  /*234c0*/  SEL R67, R78, R67, P0 ;  /* 0x000000434e437207 */ /* 0x000fe20000000000 */
[----:B------:R-:W-:Y:S01]  /*234d0*/  SHFL.IDX PT, R77, R77, R0, 0x1c1f ;  /* 0x001c1f004d4d7589 */ /* 0x000fe200000e0000 */
[----:B------:R-:W-:-:S02]  /*234e0*/  SEL R71, R82, R71, P0 ;  /* 0x0000004752477207 */ /* 0x000fc40000000000 */
[----:B------:R-:W-:Y:S01]  /*234f0*/  SEL R75, R86, R75, P0 ;  /* 0x0000004b564b7207 */ /* 0x000fe20000000000 */
[----:B------:R-:W1:Y:S01]  /*23500*/  SHFL.IDX PT, R148, R148, R2, 0x1c1f ;  /* 0x001c1f0294947589 */ /* 0x000e6200000e0000 */
[----:B------:R-:W-:Y:S02]  /*23510*/  SEL R79, R90, R79, P0 ;  /* 0x0000004f5a4f7207 */ /* 0x000fe40000000000 */
[----:B------:R-:W-:Y:S01]  /*23520*/  SEL R98, R98, R99, P0 ;  /* 0x0000006362627207 */ /* 0x000fe20000000000 */
[----:B------:R-:W-:Y:S01]  /*23530*/  SHFL.IDX PT, R81, R81, R0, 0x1c1f ;  /* 0x001c1f0051517589 */ /* 0x000fe200000e0000 */
[----:B--2---:R-:W-:Y:S02]  /*23540*/  SEL R100, R53, R108, P0 ;  /* 0x0000006c35647207 */ /* 0x004fe40000000000 */
[----:B---3--:R-:W-:Y:S01]  /*23550*/  SEL R3, R54, R112, P0 ;  /* 0x0000007036037207 */ /* 0x008fe20000000000 */
[----:B------:R-:W2:Y:S01]  /*23560*/  SHFL.IDX PT, R159, R159, R2, 0x1c1f ;  /* 0x001c1f029f9f7589 */ /* 0x000ea200000e0000 */
[----:B----4-:R-:W-:-:S02]  /*23570*/  SEL R4, R55, R116, P0 ;  /* 0x0000007437047207 */ /* 0x010fc40000000000 */
[----:B------:R-:W-:Y:S01]  /*23580*/  SEL R5, R56, R120, P0 ;  /* 0x0000007838057207 */ /* 0x000fe20000000000 */
[----:B------:R-:W-:Y:S01]  /*23590*/  SHFL.IDX PT, R65, R65, R0, 0x1c1f ;  /* 0x001c1f0041417589 */ /* 0x000fe200000e0000 */
[----:B------:R-:W-:Y:S02]  /*235a0*/  SEL R6, R57, R124, P0 ;  /* 0x0000007c39067207 */ /* 0x000fe40000000000 */
[----:B0-----:R-:W-:Y:S01]  /*235b0*/  SEL R7, R61, R128, P0 ;  /* 0x000000803d077207 */ /* 0x001fe20000000000 */
[----:B------:R-:W0:Y:S01]  /*235c0*/  SHFL.IDX PT, R146, R146, R2, 0x1c1f ;  /* 0x001c1f0292927589 */ /* 0x000e2200000e0000 */
[----:B------:R-:W-:Y:S02]  /*235d0*/  SEL R8, R64, R132, P0 ;  /* 0x0000008440087207 */ /* 0x000fe40000000000 */
[----:B------:R-:W-:Y:S01]  /*235e0*/  SEL R9, R69, R136, P0 ;  /* 0x0000008845097207 */ /* 0x000fe20000000000 */
[----:B------:R-:W3:Y:S01]  /*235f0*/  SHFL.IDX PT, R44, R153, R2, 0x1c1f ;  /* 0x001c1f02992c7589 */ /* 0x000ee200000e0000 */
[----:B------:R-:W-:-:S02]  /*23600*/  SEL R10, R72, R140, P0 ;  /* 0x0000008c480a7207 */ /* 0x000fc40000000000 */
[----:B-1----:R-:W-:Y:S01]  /*23610*/  SEL R20, R73, R144, P0 ;  /* 0x0000009049147207 */ /* 0x002fe20000000000 */
[----:B------:R-:W-:Y:S01]  /*23620*/  SHFL.IDX PT, R85, R85, R0, 0x1c1f ;  /* 0x001c1f0055557589 */ /* 0x000fe200000e0000 */
[----:B------:R-:W-:Y:S02]  /*23630*/  SEL R21, R77, R148, P0 ;  /* 0x000000944d157207 */ /* 0x000fe40000000000 */
[----:B------:R-:W-:Y:S01]  /*23640*/  SEL R78, R106, R103, P0 ;  /* 0x000000676a4e7207 */ /* 0x000fe20000000000 */
[----:B------:R-:W1:Y:S01]  /*23650*/  SHFL.IDX PT, R154, R154, R2, 0x1c1f ;  /* 0x001c1f029a9a7589 */ /* 0x000e6200000e0000 */
[----:B------:R-:W-:Y:S02]  /*23660*/  SEL R82, R111, R107, P0 ;  /* 0x0000006b6f527207 */ /* 0x000fe40000000000 */
[----:B------:R-:W-:Y:S01]  /*23670*/  SEL R90, R123, R127, P0 ;  /* 0x0000007f7b5a7207 */ /* 0x000fe20000000000 */
[----:B------:R-:W4:Y:S01]  /*23680*/  SHFL.IDX PT, R89, R155, R2, 0x1c1f ;  /* 0x001c1f029b597589 */ /* 0x000f2200000e0000 */
[----:B--2---:R-:W-:-:S02]  /*23690*/  SEL R24, R81, R159, P0 ;  /* 0x0000009f51187207 */ /* 0x004fc40000000000 */
[----:B------:R-:W-:Y:S01]  /*236a0*/  SEL R53, R108, R53, P0 ;  /* 0x000000356c357207 */ /* 0x000fe20000000000 */
[----:B------:R-:W-:Y:S01]  /*236b0*/  SHFL.IDX PT, R93, R93, R0, 0x1c1f ;  /* 0x001c1f005d5d7589 */ /* 0x000fe200000e0000 */
[----:B------:R-:W-:Y:S02]  /*236c0*/  SEL R54, R112, R54, P0 ;  /* 0x0000003670367207 */ /* 0x000fe40000000000 */
[----:B------:R-:W-:Y:S01]  /*236d0*/  SEL R55, R116, R55, P0 ;  /* 0x0000003774377207 */ /* 0x000fe20000000000 */
[----:B------:R-:W2:Y:S01]  /*236e0*/  SHFL.IDX PT, R156, R156, R2, 0x1c1f ;  /* 0x001c1f029c9c7589 */ /* 0x000ea200000e0000 */
[----:B0-----:R-:W-:Y:S02]  /*236f0*/  SEL R25, R65, R146, P0 ;  /* 0x0000009241197207 */ /* 0x001fe40000000000 */
[----:B------:R-:W-:Y:S01]  /*23700*/  SEL R56, R120, R56, P0 ;  /* 0x0000003878387207 */ /* 0x000fe20000000000 */
[----:B------:R-:W-:Y:S01]  /*23710*/  SHFL.IDX PT, R97, R97, R0, 0x1c1f ;  /* 0x001c1f0061617589 */ /* 0x000fe200000e0000 */
[----:B---3--:R-:W-:-:S02]  /*23720*/  SEL R26, R40, R44, P0 ;  /* 0x0000002c281a7207 */ /* 0x008fc40000000000 */
[----:B------:R-:W-:Y:S01]  /*23730*/  SEL R57, R124, R57, P0 ;  /* 0x000000397c397207 */ /* 0x000fe20000000000 */
[----:B------:R-:W0:Y:S01]  /*23740*/  SHFL.IDX PT, R157, R157, R2, 0x1c1f ;  /* 0x001c1f029d9d7589 */ /* 0x000e2200000e0000 */
[----:B------:R-:W-:Y:S02]  /*23750*/  SEL R61, R128, R61, P0 ;  /* 0x0000003d803d7207 */ /* 0x000fe40000000000 */
[----:B------:R-:W-:Y:S01]  /*23760*/  SEL R64, R132, R64, P0 ;  /* 0x0000004084407207 */ /* 0x000fe20000000000 */
[----:B------:R-:W-:Y:S01]  /*23770*/  SHFL.IDX PT, R101, R101, R0, 0x1c1f ;  /* 0x001c1f0065657589 */ /* 0x000fe200000e0000 */
[----:B-1----:R-:W-:Y:S02]  /*23780*/  SEL R27, R85, R154, P0 ;  /* 0x0000009a551b7207 */ /* 0x002fe40000000000 */
[----:B------:R-:W-:Y:S01]  /*23790*/  SEL R69, R136, R69, P0 ;  /* 0x0000004588457207 */ /* 0x000fe20000000000 */
[----:B------:R-:W1:Y:S01]  /*237a0*/  SHFL.IDX PT, R158, R158, R2, 0x1c1f ;  /* 0x001c1f029e9e7589 */ /* 0x000e6200000e0000 */
[----:B----4-:R-:W-:-:S02]  /*237b0*/  SEL R32, R109, R89, P0 ;  /* 0x000000596d207207 */ /* 0x010fc40000000000 */
[----:B------:R-:W-:Y:S01]  /*237c0*/  SEL R72, R140, R72, P0 ;  /* 0x000000488c487207 */ /* 0x000fe20000000000 */
[----:B------:R-:W3:Y:S01]  /*237d0*/  SHFL.IDX PT, R59, R59, R2, 0x1c1f ;  /* 0x001c1f023b3b7589 */ /* 0x000ee200000e0000 */
[----:B------:R-:W-:Y:S02]  /*237e0*/  SEL R73, R144, R73, P0 ;  /* 0x0000004990497207 */ /* 0x000fe40000000000 */
[----:B------:R-:W-:Y:S01]  /*237f0*/  SEL R77, R148, R77, P0 ;  /* 0x0000004d944d7207 */ /* 0x000fe20000000000 */
[----:B------:R-:W4:Y:S01]  /*23800*/  SHFL.IDX PT, R113, R113, R2, 0x1c1f ;  /* 0x001c1f0271717589 */ /* 0x000f2200000e0000 */
[----:B--2---:R-:W-:Y:S02]  /*23810*/  SEL R36, R93, R156, P0 ;  /* 0x0000009c5d247207 */ /* 0x004fe40000000000 */
[----:B------:R-:W-:Y:S01]  /*23820*/  SEL R81, R159, R81, P0 ;  /* 0x000000519f517207 */ /* 0x000fe20000000000 */
[----:B------:R-:W-:Y:S01]  /*23830*/  SHFL.IDX PT, R121, R63, R0, 0x1c1f ;  /* 0x001c1f003f797589 */ /* 0x000fe200000e0000 */
[----:B------:R-:W-:-:S02]  /*23840*/  SEL R65, R146, R65, P0 ;  /* 0x0000004192417207 */ /* 0x000fc40000000000 */
[----:B------:R-:W-:Y:S01]  /*23850*/  SEL R44, R44, R40, P0 ;  /* 0x000000282c2c7207 */ /* 0x000fe20000000000 */
[----:B------:R-:W2:Y:S01]  /*23860*/  SHFL.IDX PT, R70, R70, R2, 0x1c1f ;  /* 0x001c1f0246467589 */ /* 0x000ea200000e0000 */
[----:B0-----:R-:W-:Y:S02]  /*23870*/  SEL R37, R97, R157, P0 ;  /* 0x0000009d61257207 */ /* 0x001fe40000000000 */
[----:B------:R-:W-:Y:S01]  /*23880*/  SEL R85, R154, R85, P0 ;  /* 0x000000559a557207 */ /* 0x000fe20000000000 */
[----:B------:R-:W-:Y:S01]  /*23890*/  SHFL.IDX PT, R83, R83, R0, 0x1c1f ;  /* 0x001c1f0053537589 */ /* 0x000fe200000e0000 */
[----:B------:R-:W-:Y:S02]  /*238a0*/  SEL R89, R89, R109, P0 ;  /* 0x0000006d59597207 */ /* 0x000fe40000000000 */
[----:B------:R-:W-:Y:S01]  /*238b0*/  SEL R93, R156, R93, P0 ;  /* 0x0000005d9c5d7207 */ /* 0x000fe20000000000 */
[----:B------:R-:W0:Y:S01]  /*238c0*/  SHFL.IDX PT, R94, R94, R2, 0x1c1f ;  /* 0x001c1f025e5e7589 */ /* 0x000e2200000e0000 */
[----:B-1----:R-:W-:-:S02]  /*238d0*/  SEL R45, R101, R158, P0 ;  /* 0x0000009e652d7207 */ /* 0x002fc40000000000 */
[----:B------:R-:W-:Y:S01]  /*238e0*/  SEL R97, R157, R97, P0 ;  /* 0x000000619d617207 */ /* 0x000fe20000000000 */
[----:B------:R-:W1:Y:S01]  /*238f0*/  SHFL.IDX PT, R102, R102, R2, 0x1c1f ;  /* 0x001c1f0266667589 */ /* 0x000e6200000e0000 */
[----:B---3--:R-:W-:Y:S02]  /*23900*/  SEL R46, R105, R59, P0 ;  /* 0x0000003b692e7207 */ /* 0x008fe40000000000 */
[----:B------:R-:W-:Y:S01]  /*23910*/  SEL R101, R158, R101, P0 ;  /* 0x000000659e657207 */ /* 0x000fe20000000000 */
[----:B------:R-:W3:Y:S01]  /*23920*/  SHFL.IDX PT, R110, R110, R2, 0x1c1f ;  /* 0x001c1f026e6e7589 */ /* 0x000ee200000e0000 */
[----:B----4-:R-:W-:Y:S02]  /*23930*/  SEL R48, R117, R113, P0 ;  /* 0x0000007175307207 */ /* 0x010fe40000000000 */
[----:B------:R-:W-:Y:S01]  /*23940*/  SEL R59, R59, R105, P0 ;  /* 0x000000693b3b7207 */ /* 0x000fe20000000000 */
[----:B------:R-:W4:Y:S01]  /*23950*/  SHFL.IDX PT, R118, R118, R2, 0x1c1f ;  /* 0x001c1f0276767589 */ /* 0x000f2200000e0000 */
[----:B------:R-:W-:-:S02]  /*23960*/  SEL R113, R113, R117, P0 ;  /* 0x0000007571717207 */ /* 0x000fc40000000000 */
[----:B------:R-:W-:Y:S01]  /*23970*/  SEL R103, R103, R106, P0 ;  /* 0x0000006a67677207 */ /* 0x000fe20000000000 */
[----:B------:R-:W4:Y:S01]  /*23980*/  SHFL.IDX PT, R119, R119, R0, 0x1c1f ;  /* 0x001c1f0077777589 */ /* 0x000f2200000e0000 */
[----:B--2---:R-:W-:Y:S02]  /*23990*/  SEL R49, R121, R70, P0 ;  /* 0x0000004679317207 */ /* 0x004fe40000000000 */
[----:B------:R-:W-:Y:S01]  /*239a0*/  SEL R70, R70, R121, P0 ;  /* 0x0000007946467207 */ /* 0x000fe20000000000 */
[----:B------:R-:W-:Y:S01]  /*239b0*/  SHFL.IDX PT, R122, R122, R0, 0x1c1f ;  /* 0x001c1f007a7a7589 */ /* 0x000fe200000e0000 */
[----:B------:R-:W-:Y:S02]  /*239c0*/  SEL R107, R107, R111, P0 ;  /* 0x0000006f6b6b7207 */ /* 0x000fe40000000000 */
[----:B------:R-:W-:Y:S01]  /*239d0*/  SEL R123, R127, R123, P0 ;  /* 0x0000007b7f7b7207 */ /* 0x000fe20000000000 */
[----:B------:R-:W2:Y:S01]  /*239e0*/  SHFL.IDX PT, R126, R126, R2, 0x1c1f ;  /* 0x001c1f027e7e7589 */ /* 0x000ea200000e0000 */
[----:B0-----:R-:W-:-:S02]  /*239f0*/  SEL R68, R83, R94, P0 ;  /* 0x0000005e53447207 */ /* 0x001fc40000000000 */
[----:B------:R-:W-:Y:S01]  /*23a00*/  SEL R83, R94, R83, P0 ;  /* 0x000000535e537207 */ /* 0x000fe20000000000 */
[----:B------:R-:W-:Y:S01]  /*23a10*/  SHFL.IDX PT, R125, R125, R0, 0x1c1f ;  /* 0x001c1f007d7d7589 */ /* 0x000fe200000e0000 */
[----:B-1----:R-:W-:Y:S02]  /*23a20*/  SEL R76, R87, R102, P0 ;  /* 0x00000066574c7207 */ /* 0x002fe40000000000 */
[----:B------:R-:W-:Y:S01]  /*23a30*/  SEL R87, R102, R87, P0 ;  /* 0x0000005766577207 */ /* 0x000fe20000000000 */
[----:B------:R-:W0:Y:S01]  /*23a40*/  SHFL.IDX PT, R134, R134, R2, 0x1c1f ;  /* 0x001c1f0286867589 */ /* 0x000e2200000e0000 */
[----:B---3--:R-:W-:Y:S02]  /*23a50*/  SEL R80, R91, R110, P0 ;  /* 0x0000006e5b507207 */ /* 0x008fe40000000000 */
[----:B------:R-:W-:Y:S01]  /*23a60*/  SEL R91, R110, R91, P0 ;  /* 0x0000005b6e5b7207 */ /* 0x000fe20000000000 */
[----:B------:R-:W-:Y:S01]  /*23a70*/  SHFL.IDX PT, R130, R133, R0, 0x1c1f ;  /* 0x001c1f0085827589 */ /* 0x000fe200000e0000 */
[----:B----4-:R-:W-:-:S02]  /*23a80*/  SEL R84, R114, R118, P0 ;  /* 0x0000007672547207 */ /* 0x010fc40000000000 */
[----:B------:R-:W-:Y:S01]  /*23a90*/  SEL R114, R118, R114, P0 ;  /* 0x0000007276727207 */ /* 0x000fe20000000000 */
[----:B------:R-:W1:Y:S01]  /*23aa0*/  SHFL.IDX PT, R129, R138, R2, 0x1c1f ;  /* 0x001c1f028a817589 */ /* 0x000e6200000e0000 */
[----:B------:R-:W-:Y:S02]  /*23ab0*/  SEL R86, R119, R115, P0 ;  /* 0x0000007377567207 */ /* 0x000fe40000000000 */
[----:B------:R-:W-:Y:S01]  /*23ac0*/  SEL R115, R115, R119, P0 ;  /* 0x0000007773737207 */ /* 0x000fe20000000000 */
[----:B------:R-:W-:Y:S04]  /*23ad0*/  SHFL.IDX PT, R131, R131, R0, 0x1c1f ;  /* 0x001c1f0083837589 */ /* 0x000fe800000e0000 */
[----:B------:R-:W3:Y:S01]  /*23ae0*/  SHFL.IDX PT, R142, R142, R2, 0x1c1f ;  /* 0x001c1f028e8e7589 */ /* 0x000ee200000e0000 */
[----:B--2---:R-:W-:-:S02]  /*23af0*/  SEL R88, R122, R126, P0 ;  /* 0x0000007e7a587207 */ /* 0x004fc40000000000 */
[----:B------:R-:W-:Y:S01]  /*23b00*/  SEL R122, R126, R122, P0 ;  /* 0x0000007a7e7a7207 */ /* 0x000fe20000000000 */
[----:B------:R-:W-:Y:S04]  /*23b10*/  SHFL.IDX PT, R31, R31, R0, 0x1c1f ;  /* 0x001c1f001f1f7589 */ /* 0x000fe800000e0000 */
[----:B------:R-:W2:Y:S01]  /*23b20*/  SHFL.IDX PT, R30, R30, R2, 0x1c1f ;  /* 0x001c1f021e1e7589 */ /* 0x000ea200000e0000 */
[----:B0-----:R-:W-:Y:S02]  /*23b30*/  SEL R92, R125, R134, P0 ;  /* 0x000000867d5c7207 */ /* 0x001fe40000000000 */
[----:B------:R-:W-:Y:S01]  /*23b40*/  SEL R125, R134, R125, P0 ;  /* 0x0000007d867d7207 */ /* 0x000fe20000000000 */
[----:B------:R-:W-:Y:S04]  /*23b50*/  SHFL.IDX PT, R29, R29, R0, 0x1c1f ;  /* 0x001c1f001d1d7589 */ /* 0x000fe800000e0000 */
[----:B------:R-:W0:Y:S01]  /*23b60*/  SHFL.IDX PT, R28, R28, R2, 0x1c1f ;  /* 0x001c1f021c1c7589 */ /* 0x000e2200000e0000 */
[----:B-1----:R-:W-:-:S02]  /*23b70*/  SEL R96, R130, R129, P0 ;  /* 0x0000008182607207 */ /* 0x002fc40000000000 */
[----:B------:R-:W-:Y:S01]  /*23b80*/  SEL R129, R129, R130, P0 ;  /* 0x0000008281817207 */ /* 0x000fe20000000000 */
[----:B------:R1:W4:Y:S04]  /*23b90*/  SHFL.IDX PT, R63, R208, R0, 0x1c1f ;  /* 0x001c1f00d03f7589 */ /* 0x00032800000e0000 */
[----:B------:R1:W1:Y:S01]  /*23ba0*/  SHFL.IDX PT, R95, R95, R0, 0x1c1f ;  /* 0x001c1f005f5f7589 */ /* 0x00026200000e0000 */
[----:B---3--:R-:W-:Y:S02]  /*23bb0*/  SEL R99, R131, R142, P0 ;  /* 0x0000008e83637207 */ /* 0x008fe40000000000 */
[----:B------:R-:W-:Y:S01]  /*23bc0*/  SEL R131, R142, R131, P0 ;  /* 0x000000838e837207 */ /* 0x000fe20000000000 */
[----:B------:R3:W1:Y:S04]  /*23bd0*/  SHFL.IDX PT, R0, R209, R2, 0x1c1f ;  /* 0x001c1f02d1007589 */ /* 0x00066800000e0000 */
[----:B------:R3:W1:Y:S01]  /*23be0*/  SHFL.IDX PT, R150, R150, R2, 0x1c1f ;  /* 0x001c1f0296967589 */ /* 0x00066200000e0000 */
[----:B--2---:R-:W-:-:S02]  /*23bf0*/  SEL R190, R31, R30, P0 ;  /* 0x0000001e1fbe7207 */ /* 0x004fc40000000000 */
[----:B------:R-:W-:Y:S02]  /*23c00*/  SEL R191, R30, R31, P0 ;  /* 0x0000001f1ebf7207 */ /* 0x000fe40000000000 */
[----:B0-----:R-:W-:Y:S02]  /*23c10*/  SEL R187, R29, R28, P0 ;  /* 0x0000001c1dbb7207 */ /* 0x001fe40000000000 */
[----:B---3--:R-:W-:-:S07]  /*23c20*/  SEL R186, R28, R29, P0 ;  /* 0x0000001d1cba7207 */ /* 0x008fce0000000000 */
.L_x_3665:
[----:B------:R-:W2:Y:S01]  /*23c30*/  LDL.LU R2, [R1+0x4] ;  /* 0x0000040001027983 */ /* 0x000ea20000300800 */
[----:B------:R-:W-:Y:S05]  /*23c40*/  WARPSYNC.ALL ;  /* 0x0000000000007948 */ /* 0x000fea0003800000 */
[----:B------:R-:W3:Y:S01]  /*23c50*/  LDL.LU R108, [R1+0x8] ;  /* 0x00000800016c7983 */ /* 0x000ee20000300800 */
        /* <DEDUP_REMOVED lines=10> */
[----:B------:R-:W4:Y:S04]  /*23d00*/  LDL.LU R102, [R1+0x9c] ;  /* 0x00009c0001667983 */ /* 0x000f280000300800 */
[----:B------:R-:W4:Y:S01]  /*23d10*/  LDL.LU R94, [R1+0xa0] ;  /* 0x0000a000015e7983 */ /* 0x000f220000300800 */
[----:B------:R-:W-:-:S02]  /*23d20*/  F2FP.BF16.F32.PACK_AB R29, R27, R26 ;  /* 0x0000001a1b1d723e */ /* 0x000fc400000010ff */
[----:B------:R-:W-:Y:S01]  /*23d30*/  F2FP.BF16.F32.PACK_AB R30, R201, R203 ;  /* 0x000000cbc91e723e */ /* 0x000fe200000010ff */
[----:B------:R-:W-:Y:S01]  /*23d40*/  BAR.SYNC.DEFER_BLOCKING 0x1, 0x100 ;  /* 0x0044000000007b1d */ /* 0x000fe20000010000 */
        /* <DEDUP_REMOVED lines=33> */
[----:B------:R-:W-:Y:S01]  /*23f60*/  F2FP.BF16.F32.PACK_AB R41, R68, R62 ;  /* 0x0000003e4429723e */ /* 0x000fe200000010ff */
[----:B------:R0:W-:Y:S01]  /*23f70*/  STSM.16.M88.4 [R225], R28 ;  /* 0x0000001ce1007844 */ /* 0x0001e20000000200 */
[----:B------:R-:W-:Y:S02]  /*23f80*/  F2FP.BF16.F32.PACK_AB R42, R172, R174 ;  /* 0x000000aeac2a723e */ /* 0x000fe400000010ff */
[----:B------:R-:W-:Y:S02]  /*23f90*/  F2FP.BF16.F32.PACK_AB R43, R83, R79 ;  /* 0x0000004f532b723e */ /* 0x000fe400000010ff */
[----:B-1----:R-:W-:-:S03]  /*23fa0*/  F2FP.BF16.F32.PACK_AB R12, R169, R171 ;  /* 0x000000aba90c723e */ /* 0x002fc600000010ff */
[----:B------:R1:W-:Y:S01]  /*23fb0*/  STSM.16.M88.4 [R226], R40 ;  /* 0x00000028e2007844 */ /* 0x0003e20000000200 */
        /* <DEDUP_REMOVED lines=8> */
[----:B-1----:R-:W-:Y:S02]  /*24040*/  F2FP.BF16.F32.PACK_AB R40, R4, R3 ;  /* 0x000000030428723e */ /* 0x002fe400000010ff */
        /* <DEDUP_REMOVED lines=10> */
[----:B------:R-:W-:Y:S02]  /*240f0*/  F2FP.BF16.F32.PACK_AB R29, R92, R90 ;  /* 0x0000005a5c1d723e */ /* 0x000fe400000010ff */
[----:B------:R-:W-:-:S02]  /*24100*/  F2FP.BF16.F32.PACK_AB R30, R64, R61 ;  /* 0x0000003d401e723e */ /* 0x000fc400000010ff */
[----:B------:R-:W-:Y:S02]  /*24110*/  F2FP.BF16.F32.PACK_AB R31, R125, R123 ;  /* 0x0000007b7d1f723e */ /* 0x000fe400000010ff */
[----:B0-----:R-:W-:Y:S02]  /*24120*/  F2FP.BF16.F32.PACK_AB R40, R10, R9 ;  /* 0x000000090a28723e */ /* 0x001fe400000010ff */
[----:B------:R-:W-:Y:S02]  /*24130*/  F2FP.BF16.F32.PACK_AB R41, R99, R96 ;  /* 0x000000606329723e */ /* 0x000fe400000010ff */
[----:B------:R-:W-:Y:S02]  /*24140*/  F2FP.BF16.F32.PACK_AB R42, R72, R69 ;  /* 0x00000045482a723e */ /* 0x000fe400000010ff */
[----:B------:R-:W-:Y:S01]  /*24150*/  F2FP.BF16.F32.PACK_AB R43, R131, R129 ;  /* 0x00000081832b723e */ /* 0x000fe200000010ff */
[----:B--2---:R0:W-:Y:S04]  /*24160*/  STSM.16.M88.4 [R2], R12 ;  /* 0x0000000c02007844 */ /* 0x0041e80000000200 */
[----:B0-----:R-:W2:Y:S01]  /*24170*/  LDL.LU R2, [R1+0x98] ;  /* 0x0000980001027983 */ /* 0x001ea20000300800 */
[----:B------:R-:W-:-:S02]  /*24180*/  F2FP.BF16.F32.PACK_AB R12, R21, R20 ;  /* 0x00000014150c723e */ /* 0x000fc400000010ff */
[----:B------:R-:W-:Y:S01]  /*24190*/  F2FP.BF16.F32.PACK_AB R14, R77, R73 ;  /* 0x000000494d0e723e */ /* 0x000fe200000010ff */
[----:B---3--:R0:W-:Y:S04]  /*241a0*/  STSM.16.M88.4 [R108], R28 ;  /* 0x0000001c6c007844 */ /* 0x0081e80000000200 */
[----:B----4-:R1:W-:Y:S01]  /*241b0*/  STSM.16.M88.4 [R106], R40 ;  /* 0x000000286a007844 */ /* 0x0103e20000000200 */
[----:B0-----:R-:W-:Y:S02]  /*241c0*/  SEL R28, R63, R0, P0 ;  /* 0x000000003f1c7207 */ /* 0x001fe40000000000 */
[----:B------:R-:W-:Y:S02]  /*241d0*/  SEL R30, R0, R63, P0 ;  /* 0x0000003f001e7207 */ /* 0x000fe40000000000 */
[----:B------:R-:W-:-:S02]  /*241e0*/  SEL R29, R95, R150, P0 ;  /* 0x000000965f1d7207 */ /* 0x000fc40000000000 */
[----:B------:R-:W-:Y:S02]  /*241f0*/  SEL R31, R150, R95, P0 ;  /* 0x0000005f961f7207 */ /* 0x000fe40000000000 */
[----:B------:R-:W-:Y:S02]  /*24200*/  F2FP.BF16.F32.PACK_AB R13, R29, R28 ;  /* 0x0000001c1d0d723e */ /* 0x000fe400000010ff */
[----:B------:R-:W-:Y:S02]  /*24210*/  F2FP.BF16.F32.PACK_AB R15, R31, R30 ;  /* 0x0000001e1f0f723e */ /* 0x000fe400000010ff */
[----:B------:R-:W-:Y:S02]  /*24220*/  ISETP.NE.U32.AND P0, PT, RZ, UR4, PT ;  /* 0x00000004ff007c0c */ /* 0x000fe4000bf05070 */
[----:B-1----:R-:W-:Y:S01]  /*24230*/  IADD3 R40, P1, R102, UR4, RZ ;  /* 0x0000000466287c10 */ /* 0x002fe2000ff3e0ff */
[----:B------:R0:W-:Y:S01]  /*24240*/  STSM.16.M88.4 [R105], R12 ;  /* 0x0000000c69007844 */ /* 0x0001e20000000200 */
[----:B------:R-:W-:Y:S01]  /*24250*/  BAR.SYNC.DEFER_BLOCKING 0x1, 0x100 ;  /* 0x0044000000007b1d */ /* 0x000fe20000010000 */
[----:B------:R-:W-:-:S02]  /*24260*/  ISETP.NE.AND.EX P0, PT, RZ, UR5, PT, P0 ;  /* 0x00000005ff007c0c */ /* 0x000fc4000bf05300 */
[----:B------:R-:W-:-:S11]  /*24270*/  IADD3.X R41, R94, UR5, RZ, P1, !PT ;  /* 0x000000055e297c10 */ /* 0x000fd60008ffe4ff */
[----:B------:R-:W5:Y:S01]  /*24280*/  @P0 LDG.E R11, desc[UR46][R40.64] ;  /* 0x0000002e280b0981 */ /* 0x000f62000c1e1900 */
[----:B------:R-:W-:-:S04]  /*24290*/  ISETP.NE.U32.AND P3, PT, RZ, UR6, PT ;  /* 0x00000006ff007c0c */ /* 0x000fc8000bf65070 */
[----:B------:R-:W-:-:S13]  /*242a0*/  ISETP.NE.AND.EX P3, PT, RZ, UR7, PT, P3 ;  /* 0x00000007ff007c0c */ /* 0x000fda000bf65330 */
[----:B0-----:R-:W-:Y:S01]  /*242b0*/  @P3 IADD3 R12, P1, R102, UR6, RZ ;  /* 0x00000006660c3c10 */ /* 0x001fe2000ff3e0ff */
[----:B------:R-:W-:Y:S02]  /*242c0*/  ULDC UR6, c[0x0][0xa88] ;  /* 0x0002a20000067ab9 */ /* 0x000fe40000000800 */
[----:B------:R-:W-:Y:S01]  /*242d0*/  IMAD.U32 R0, RZ, RZ, UR6 ;  /* 0x00000006ff007e24 */ /* 0x000fe2000f8e00ff */
[----:B------:R-:W-:Y:S01]  /*242e0*/  @P3 IADD3.X R13, R94, UR7, RZ, P1, !PT ;  /* 0x000000075e0d3c10 */ /* 0x000fe20008ffe4ff */
[----:B------:R-:W-:-:S04]  /*242f0*/  IMAD.MOV.U32 R94, RZ, RZ, 0x9b8 ;  /* 0x000009b8ff5e7424 */ /* 0x000fc800078e00ff */
[----:B------:R0:W5:Y:S01]  /*24300*/  @P3 LDG.E R0, desc[UR46][R12.64] ;  /* 0x0000002e0c003981 */ /* 0x000162000c1e1900 */
[----:B------:R-:W-:-:S13]  /*24310*/  ISETP.NE.AND P1, PT, R110, 0x1, PT ;  /* 0x000000016e00780c */ /* 0x000fda0003f25270 */
[----:B------:R-:W1:Y:S01]  /*24320*/  @P1 LDC R63, c[0x0][0xbf0] ;  /* 0x0002fc00ff3f1b82 */ /* 0x000e620000000800 */
[----:B--2---:R-:W-:-:S07]  /*24330*/  ISETP.GT.AND P2, PT, R2, 0x1, PT ;  /* 0x000000010200780c */ /* 0x004fce0003f44270 */
[----:B------:R-:W2:Y:S01]  /*24340*/  @P1 LDC R2, c[0x0][0xbec] ;  /* 0x0002fb00ff021b82 */ /* 0x000ea20000000800 */
[----:B------:R-:W-:-:S07]  /*24350*/  SEL R94, R94, 0x978, P2 ;  /* 0x000009785e5e7807 */ /* 0x000fce0001000000 */
[----:B------:R3:W4:Y:S08]  /*24360*/  LDC.64 R42, c[0x0][R94+0x220] ;  /* 0x000088005e2a7b82 */ /* 0x0007300000000a00 */
[----:B0-----:R3:W0:Y:S08]  /*24370*/  LDC.64 R12, c[0x0][R94+0x218] ;  /* 0x000086005e0c7b82 */ /* 0x0016300000000a00 */
[----:B------:R3:W0:Y:S01]  /*24380*/  LDC.64 R14, c[0x0][R94+0x228] ;  /* 0x00008a005e0e7b82 */ /* 0x0006220000000a00 */
[----:B-1----:R-:W-:Y:S05]  /*24390*/  @P3 BRA `(.L_x_3263) ;  /* 0x0000000000103947 */ /* 0x002fea0003800000 */
[----:B------:R-:W-:Y:S05]  /*243a0*/  @!P0 BRA `(.L_x_3263) ;  /* 0x00000000000c8947 */ /* 0x000fea0003800000 */
[----:B-----5:R-:W3:Y:S04]  /*243b0*/  LDG.E R0, desc[UR46][R40.64] ;  /* 0x0000002e28007981 */ /* 0x020ee8000c1e1900 */
[----:B------:R-:W3:Y:S02]  /*243c0*/  LDG.E R40, desc[UR46][R40.64+0x4] ;  /* 0x0000042e28287981 */ /* 0x000ee4000c1e1900 */
[----:B---3--:R-:W-:-:S07]  /*243d0*/  IMAD.IADD R0, R40, 0x1, -R0 ;  /* 0x0000000128007824 */ /* 0x008fce00078e0a00 */
.L_x_3263:
[----:B------:R-:W3:Y:S04]  /*243e0*/  LDL R40, [R1+0x8c] ;  /* 0x00008c0001287983 */ /* 0x000ee80000100800 */
[----:B------:R-:W4:Y:S04]  /*243f0*/  LDL.LU R41, [R1+0x90] ;  /* 0x0000900001297983 */ /* 0x000f280000300800 */
[----:B------:R-:W2:Y:S04]  /*24400*/  LDL.LU R95, [R1+0xa4] ;  /* 0x0000a400015f7983 */ /* 0x000ea80000300800 */
[----:B------:R-:W3:Y:S04]  /*24410*/  LDL R112, [R1+0x60] ;  /* 0x0000600001707983 */ /* 0x000ee80000100800 */
[----:B------:R-:W4:Y:S01]  /*24420*/  LDL R111, [R1+0xb4] ;  /* 0x0000b400016f7983 */ /* 0x000f220000100800 */
[----:B------:R-:W-:-:S03]  /*24430*/  ISETP.NE.U32.AND P0, PT, RZ, UR4, PT ;  /* 0x00000004ff007c0c */ /* 0x000fc6000bf05070 */
[----:B------:R-:W4:Y:S01]  /*24440*/  LDL R117, [R1+0x1c0] ;  /* 0x0001c00001757983 */ /* 0x000f220000100800 */
[----:B------:R-:W-:-:S03]  /*24450*/  ISETP.NE.AND.EX P0, PT, RZ, UR5, PT, P0 ;  /* 0x00000005ff007c0c */ /* 0x000fc6000bf05300 */
[----:B------:R-:W4:Y:S01]  /*24460*/  LDL R116, [R1+0x134] ;  /* 0x0001340001747983 */ /* 0x000f220000100800 */
[-C--:B0-----:R-:W-:Y:S02]  /*24470*/  IMAD R106, R13, R220.reuse, RZ ;  /* 0x000000dc0d6a7224 */ /* 0x081fe400078e02ff */
[----:B------:R-:W-:-:S04]  /*24480*/  IMAD.WIDE.U32 R12, R12, R220, RZ ;  /* 0x000000dc0c0c7225 */ /* 0x000fc800078e00ff */
[----:B------:R-:W-:Y:S02]  /*24490*/  IMAD.IADD R106, R13, 0x1, R106 ;  /* 0x000000010d6a7824 */ /* 0x000fe400078e026a */
[----:B-----5:R-:W-:Y:S01]  /*244a0*/  IMAD R0, R0, R110, RZ ;  /* 0x0000006e00007224 */ /* 0x020fe200078e02ff */
[----:B--2---:R-:W-:Y:S01]  /*244b0*/  SEL R105, R95, RZ, !P0 ;  /* 0x000000ff5f697207 */ /* 0x004fe20004000000 */
[----:B---3--:R-:W-:-:S04]  /*244c0*/  IMAD.IADD R102, R40, 0x1, R112 ;  /* 0x0000000128667824 */ /* 0x008fc800078e0270 */
[----:B------:R-:W-:-:S04]  /*244d0*/  @P1 IMAD.HI.U32 R40, R102, R2, RZ ;  /* 0x0000000266281227 */ /* 0x000fc800078e00ff */
[----:B------:R-:W-:Y:S01]  /*244e0*/  IMAD.MOV.U32 R2, RZ, RZ, R102 ;  /* 0x000000ffff027224 */ /* 0x000fe200078e0066 */
[----:B------:R-:W-:Y:S02]  /*244f0*/  @P1 SHF.R.U32.HI R2, RZ, R63, R40 ;  /* 0x0000003fff021219 */ /* 0x000fe40000011628 */
[----:B----4-:R-:W-:Y:S02]  /*24500*/  SEL R63, R41, RZ, !P0 ;  /* 0x000000ff293f7207 */ /* 0x010fe40004000000 */
[----:B------:R0:W1:Y:S03]  /*24510*/  LDC.64 R40, c[0x0][R94+0x210] ;  /* 0x000084005e287b82 */ /* 0x0000660000000a00 */
[----:B------:R-:W-:-:S05]  /*24520*/  IMAD R43, R43, R63, RZ ;  /* 0x0000003f2b2b7224 */ /* 0x000fca00078e02ff */
[----:B0-----:R-:W0:Y:S01]  /*24530*/  LDC.64 R94, c[0x0][0xba8] ;  /* 0x0002ea00ff5e7b82 */ /* 0x001e220000000a00 */
[----:B------:R-:W-:Y:S01]  /*24540*/  SEL R109, R111, RZ, P2 ;  /* 0x000000ff6f6d7207 */ /* 0x000fe20001000000 */
[C---:B------:R-:W-:Y:S02]  /*24550*/  IMAD R105, R42.reuse, R105, R43 ;  /* 0x000000692a697224 */ /* 0x040fe400078e022b */
[----:B------:R-:W-:-:S04]  /*24560*/  IMAD.WIDE.U32 R42, R42, R63, RZ ;  /* 0x0000003f2a2a7225 */ /* 0x000fc800078e00ff */
[-C--:B------:R-:W-:Y:S01]  /*24570*/  IMAD R108, R15, R109.reuse, RZ ;  /* 0x0000006d0f6c7224 */ /* 0x080fe200078e02ff */
[--C-:B------:R-:W-:Y:S01]  /*24580*/  IADD3 R42, P0, P3, R42, R12, R11.reuse ;  /* 0x0000000c2a2a7210 */ /* 0x100fe20007b1e00b */
[----:B------:R-:W-:Y:S01]  /*24590*/  IMAD.WIDE.U32 R14, R14, R109, RZ ;  /* 0x0000006d0e0e7225 */ /* 0x000fe200078e00ff */
[----:B------:R-:W-:Y:S02]  /*245a0*/  IADD3 R105, R43, R105, RZ ;  /* 0x000000692b697210 */ /* 0x000fe40007ffe0ff */
[----:B------:R-:W-:Y:S02]  /*245b0*/  IADD3 R14, P4, P5, R2, R42, R14 ;  /* 0x0000002a020e7210 */ /* 0x000fe40007d9e00e */
[----:B------:R-:W-:Y:S01]  /*245c0*/  SHF.R.S32.HI R42, RZ, 0x1f, R11 ;  /* 0x0000001fff2a7819 */ /* 0x000fe2000001140b */
[----:B------:R-:W-:Y:S01]  /*245d0*/  IMAD.IADD R108, R15, 0x1, R108 ;  /* 0x000000010f6c7824 */ /* 0x000fe200078e026c */
[----:B------:R-:W-:Y:S02]  /*245e0*/  SHF.R.S32.HI R12, RZ, 0x1f, R2 ;  /* 0x0000001fff0c7819 */ /* 0x000fe40000011402 */
[----:B------:R-:W-:Y:S01]  /*245f0*/  IADD3.X R105, R105, R106, R42, P0, P3 ;  /* 0x0000006a69697210 */ /* 0x000fe200007e642a */
[----:B0-----:R-:W0:Y:S03]  /*24600*/  @!P2 LDC R94, c[0x0][0xb50] ;  /* 0x0002d400ff5eab82 */ /* 0x001e260000000800 */
[----:B------:R-:W-:Y:S01]  /*24610*/  IADD3.X R15, R12, R105, R108, P4, P5 ;  /* 0x000000690c0f7210 */ /* 0x000fe200027ea46c */
[----:B------:R-:W-:-:S04]  /*24620*/  IMAD.MOV R12, RZ, RZ, -R2 ;  /* 0x000000ffff0c7224 */ /* 0x000fc800078e0a02 */
[----:B------:R-:W2:Y:S01]  /*24630*/  @!P2 LDC R95, c[0x0][0xb54] ;  /* 0x0002d500ff5fab82 */ /* 0x000ea20000000800 */
[----:B------:R-:W-:-:S05]  /*24640*/  IMAD R12, R110, R12, R102 ;  /* 0x0000000c6e0c7224 */ /* 0x000fca00078e0266 */
[----:B------:R-:W-:Y:S01]  /*24650*/  SHF.R.S32.HI R2, RZ, 0x1f, R12 ;  /* 0x0000001fff027819 */ /* 0x000fe2000001140c */
[-C--:B-1----:R-:W-:Y:S02]  /*24660*/  IMAD R13, R41, R12.reuse, RZ ;  /* 0x0000000c290d7224 */ /* 0x082fe400078e02ff */
[----:B------:R-:W-:-:S04]  /*24670*/  IMAD.WIDE.U32 R14, R40, R12, R14 ;  /* 0x0000000c280e7225 */ /* 0x000fc800078e000e */
[----:B------:R-:W-:Y:S01]  /*24680*/  IMAD R2, R40, R2, R13 ;  /* 0x0000000228027224 */ /* 0x000fe200078e020d */
[----:B0-----:R-:W-:-:S03]  /*24690*/  LEA R94, P0, R14, R94, 0x2 ;  /* 0x0000005e0e5e7211 */ /* 0x001fc600078010ff */
[----:B------:R-:W-:-:S05]  /*246a0*/  IMAD.IADD R2, R15, 0x1, R2 ;  /* 0x000000010f027824 */ /* 0x000fca00078e0202 */
[----:B--2---:R-:W-:Y:S01]  /*246b0*/  LEA.HI.X R2, R14, R95, R2, 0x2, P0 ;  /* 0x0000005f0e027211 */ /* 0x004fe200000f1402 */
[----:B------:R-:W-:Y:S01]  /*246c0*/  SHFL.IDX PT, R12, R94, RZ, 0x1c1f ;  /* 0x001c1fff5e0c7589 */ /* 0x000fe200000e0000 */
[----:B------:R-:W-:-:S03]  /*246d0*/  IMAD.IADD R43, R117, 0x1, R112 ;  /* 0x00000001752b7824 */ /* 0x000fc600078e0270 */
[----:B------:R-:W0:Y:S04]  /*246e0*/  SHFL.IDX PT, R13, R2, RZ, 0x1c1f ;  /* 0x001c1fff020d7589 */ /* 0x000e2800000e0000 */
[----:B------:R-:W-:Y:S04]  /*246f0*/  SHFL.IDX PT, R14, R94, 0x1, 0x1c1f ;  /* 0x003c1f005e0e7f89 */ /* 0x000fe800000e0000 */
[----:B------:R1:W2:Y:S01]  /*24700*/  SHFL.IDX PT, R15, R2, 0x1, 0x1c1f ;  /* 0x003c1f00020f7f89 */ /* 0x0002a200000e0000 */
[----:B------:R-:W-:Y:S01]  /*24710*/  LOP3.LUT P0, RZ, R116, 0x3, RZ, 0xc0, !PT ;  /* 0x0000000374ff7812 */ /* 0x000fe2000780c0ff */
[----:B-1----:R-:W-:-:S03]  /*24720*/  VIADD R2, R43, 0x8 ;  /* 0x000000082b027836 */ /* 0x002fc60000000000 */
[-C--:B------:R-:W-:Y:S02]  /*24730*/  ISETP.GE.OR P3, PT, R43, R0.reuse, P0 ;  /* 0x000000002b00720c */ /* 0x080fe40000766670 */
[----:B------:R-:W-:-:S11]  /*24740*/  ISETP.GE.OR P0, PT, R2, R0, P0 ;  /* 0x000000000200720c */ /* 0x000fd60000706670 */
[----:B0-----:R0:W-:Y:S04]  /*24750*/  @!P3 ST.E desc[UR46][R12.64], R167 ;  /* 0x000000a70c00b985 */ /* 0x0011e8000c10192e */
[----:B--2---:R0:W-:Y:S01]  /*24760*/  @!P0 ST.E desc[UR46][R14.64], R166 ;  /* 0x000000a60e008985 */ /* 0x0041e2000c10192e */
[----:B------:R-:W-:Y:S05]  /*24770*/  @P2 BRA `(.L_x_3264) ;  /* 0x00000010004c2947 */ /* 0x000fea0003800000 */
[----:B------:R-:W1:Y:S01]  /*24780*/  S2R R116, SR_TID.X ;  /* 0x0000000000747919 */ /* 0x000e620000002100 */
[----:B0-----:R-:W0:Y:S01]  /*24790*/  @P1 LDC R13, c[0x0][0xbec] ;  /* 0x0002fb00ff0d1b82 */ /* 0x001e220000000800 */
[----:B------:R-:W-:-:S07]  /*247a0*/  ULDC.64 UR4, c[0x0][0xaa0] ;  /* 0x0002a80000047ab9 */ /* 0x000fce0000000a00 */
[----:B------:R-:W2:Y:S01]  /*247b0*/  @P1 LDC R15, c[0x0][0xbf0] ;  /* 0x0002fc00ff0f1b82 */ /* 0x000ea20000000800 */
[----:B-1----:R-:W-:-:S04]  /*247c0*/  IADD3 R8, R116, -0x80, RZ ;  /* 0xffffff8074087810 */ /* 0x002fc80007ffe0ff */
[----:B------:R-:W-:-:S04]  /*247d0*/  SHF.R.S32.HI R3, RZ, 0x1f, R8 ;  /* 0x0000001fff037819 */ /* 0x000fc80000011408 */
[----:B------:R-:W-:-:S04]  /*247e0*/  LEA.HI R3, R3, R8, RZ, 0x3 ;  /* 0x0000000803037211 */ /* 0x000fc800078f18ff */
[----:B------:R-:W-:-:S05]  /*247f0*/  LOP3.LUT R3, R3, 0xfffffff8, RZ, 0xc0, !PT ;  /* 0xfffffff803037812 */ /* 0x000fca00078ec0ff */
[----:B------:R-:W-:-:S04]  /*24800*/  IMAD.IADD R8, R8, 0x1, -R3 ;  /* 0x0000000108087824 */ /* 0x000fc800078e0a03 */
[----:B------:R-:W-:-:S04]  /*24810*/  IMAD R3, R219, 0x8, R8 ;  /* 0x00000008db037824 */ /* 0x000fc800078e0208 */
[----:B------:R-:W-:-:S04]  /*24820*/  IMAD.SHL.U32 R3, R3, 0x8, RZ ;  /* 0x0000000803037824 */ /* 0x000fc800078e00ff */
[----:B------:R-:W-:-:S03]  /*24830*/  IMAD.WIDE R38, R3, 0x2, R38 ;  /* 0x0000000203267825 */ /* 0x000fc600078e0226 */
[C---:B------:R-:W-:Y:S02]  /*24840*/  IADD3 R49, P5, R38.reuse, 0x5000, RZ ;  /* 0x0000500026317810 */ /* 0x040fe40007fbe0ff */
[C---:B------:R-:W-:Y:S02]  /*24850*/  IADD3 R25, P0, R38.reuse, 0x1000, RZ ;  /* 0x0000100026197810 */ /* 0x040fe40007f1e0ff */
[----:B------:R-:W-:Y:S02]  /*24860*/  LOP3.LUT R48, R49, 0x380, RZ, 0xc0, !PT ;  /* 0x0000038031307812 */ /* 0x000fe400078ec0ff */
[C---:B------:R-:W-:Y:S02]  /*24870*/  IADD3 R29, P2, R38.reuse, 0x2000, RZ ;  /* 0x00002000261d7810 */ /* 0x040fe40007f5e0ff */
[C---:B------:R-:W-:Y:S02]  /*24880*/  IADD3 R37, P3, R38.reuse, 0x3000, RZ ;  /* 0x0000300026257810 */ /* 0x040fe40007f7e0ff */
[----:B------:R-:W-:-:S02]  /*24890*/  IADD3 R45, P4, R38, 0x4000, RZ ;  /* 0x00004000262d7810 */ /* 0x000fc40007f9e0ff */
[----:B------:R-:W-:Y:S02]  /*248a0*/  SHF.R.U64 R48, R48, 0x3, RZ ;  /* 0x0000000330307819 */ /* 0x000fe400000012ff */
[----:B------:R-:W-:Y:S02]  /*248b0*/  LOP3.LUT R24, R25, 0x380, RZ, 0xc0, !PT ;  /* 0x0000038019187812 */ /* 0x000fe400078ec0ff */
[----:B------:R-:W-:Y:S02]  /*248c0*/  LOP3.LUT R28, R29, 0x380, RZ, 0xc0, !PT ;  /* 0x000003801d1c7812 */ /* 0x000fe400078ec0ff */
[----:B------:R-:W-:Y:S02]  /*248d0*/  LOP3.LUT R36, R37, 0x380, RZ, 0xc0, !PT ;  /* 0x0000038025247812 */ /* 0x000fe400078ec0ff */
[----:B------:R-:W-:Y:S02]  /*248e0*/  LOP3.LUT R44, R45, 0x380, RZ, 0xc0, !PT ;  /* 0x000003802d2c7812 */ /* 0x000fe400078ec0ff */
[----:B------:R-:W-:Y:S01]  /*248f0*/  LOP3.LUT R48, R48, R49, RZ, 0x3c, !PT ;  /* 0x0000003130307212 */ /* 0x000fe200078e3cff */
[----:B------:R-:W-:Y:S01]  /*24900*/  IMAD.X R49, RZ, RZ, R39, P5 ;  /* 0x000000ffff317224 */ /* 0x000fe200028e0627 */
[----:B------:R-:W-:-:S02]  /*24910*/  SHF.R.U64 R24, R24, 0x3, RZ ;  /* 0x0000000318187819 */ /* 0x000fc400000012ff */
[----:B------:R-:W-:Y:S02]  /*24920*/  SHF.R.U64 R28, R28, 0x3, RZ ;  /* 0x000000031c1c7819 */ /* 0x000fe400000012ff */
[----:B------:R-:W-:Y:S01]  /*24930*/  SHF.R.U64 R36, R36, 0x3, RZ ;  /* 0x0000000324247819 */ /* 0x000fe200000012ff */
[----:B------:R-:W-:Y:S01]  /*24940*/  IMAD R42, R42, UR4, RZ ;  /* 0x000000042a2a7c24 */ /* 0x000fe2000f8e02ff */
[----:B------:R-:W-:Y:S01]  /*24950*/  SHF.R.U64 R44, R44, 0x3, RZ ;  /* 0x000000032c2c7819 */ /* 0x000fe200000012ff */
[----:B------:R-:W5:Y:S01]  /*24960*/  LD.E.128 R48, desc[UR46][R48.64] ;  /* 0x0000002e30307980 */ /* 0x000f62000c101d00 */
[----:B------:R-:W-:Y:S02]  /*24970*/  IADD3 R73, P5, R38, 0xa000, RZ ;  /* 0x0000a00026497810 */ /* 0x000fe40007fbe0ff */
[----:B------:R-:W-:Y:S01]  /*24980*/  LOP3.LUT R24, R24, R25, RZ, 0x3c, !PT ;  /* 0x0000001918187212 */ /* 0x000fe200078e3cff */
[--C-:B------:R-:W-:Y:S01]  /*24990*/  IMAD.X R25, RZ, RZ, R39.reuse, P0 ;  /* 0x000000ffff197224 */ /* 0x100fe200000e0627 */
[----:B------:R-:W-:Y:S01]  /*249a0*/  LOP3.LUT R28, R28, R29, RZ, 0x3c, !PT ;  /* 0x0000001d1c1c7212 */ /* 0x000fe200078e3cff */
[--C-:B------:R-:W-:Y:S01]  /*249b0*/  IMAD.X R29, RZ, RZ, R39.reuse, P2 ;  /* 0x000000ffff1d7224 */ /* 0x100fe200010e0627 */
[----:B------:R-:W-:Y:S01]  /*249c0*/  LOP3.LUT R36, R36, R37, RZ, 0x3c, !PT ;  /* 0x0000002524247212 */ /* 0x000fe200078e3cff */
[----:B------:R-:W-:Y:S01]  /*249d0*/  IMAD.X R37, RZ, RZ, R39, P3 ;  /* 0x000000ffff257224 */ /* 0x000fe200018e0627 */
[----:B------:R-:W-:-:S02]  /*249e0*/  LOP3.LUT R44, R44, R45, RZ, 0x3c, !PT ;  /* 0x0000002d2c2c7212 */ /* 0x000fc400078e3cff */
[C---:B------:R-:W-:Y:S01]  /*249f0*/  LOP3.LUT R5, R38.reuse, 0x380, RZ, 0xc0, !PT ;  /* 0x0000038026057812 */ /* 0x040fe200078ec0ff */
[----:B------:R-:W-:Y:S01]  /*24a00*/  IMAD R9, R11, UR5, R42 ;  /* 0x000000050b097c24 */ /* 0x000fe2000f8e022a */
[----:B------:R-:W-:Y:S01]  /*24a10*/  LOP3.LUT R72, R73, 0x380, RZ, 0xc0, !PT ;  /* 0x0000038049487812 */ /* 0x000fe200078ec0ff */
[----:B------:R-:W5:Y:S01]  /*24a20*/  LD.E.128 R24, desc[UR46][R24.64] ;  /* 0x0000002e18187980 */ /* 0x000f62000c101d00 */
[----:B------:R-:W-:Y:S02]  /*24a30*/  IADD3.X R45, RZ, R39, RZ, P4, !PT ;  /* 0x00000027ff2d7210 */ /* 0x000fe400027fe4ff */
[C---:B------:R-:W-:Y:S01]  /*24a40*/  IADD3 R53, P0, R38.reuse, 0x6000, RZ ;  /* 0x0000600026357810 */ /* 0x040fe20007f1e0ff */
[----:B------:R-:W5:Y:S01]  /*24a50*/  LD.E.128 R28, desc[UR46][R28.64] ;  /* 0x0000002e1c1c7980 */ /* 0x000f62000c101d00 */
[C---:B------:R-:W-:Y:S02]  /*24a60*/  IADD3 R57, P2, R38.reuse, 0x7000, RZ ;  /* 0x0000700026397810 */ /* 0x040fe40007f5e0ff */
[C---:B------:R-:W-:Y:S01]  /*24a70*/  IADD3 R65, P3, R38.reuse, 0x8000, RZ ;  /* 0x0000800026417810 */ /* 0x040fe20007f7e0ff */
[----:B------:R-:W5:Y:S01]  /*24a80*/  LD.E.128 R44, desc[UR46][R44.64] ;  /* 0x0000002e2c2c7980 */ /* 0x000f62000c101d00 */
        /* <DEDUP_REMOVED lines=11> */
[----:B------:R-:W5:Y:S01]  /*24b40*/  LD.E.128 R72, desc[UR46][R72.64] ;  /* 0x0000002e48487980 */ /* 0x000f62000c101d00 */
[----:B------:R-:W-:Y:S02]  /*24b50*/  SHF.R.U64 R68, R68, 0x3, RZ ;  /* 0x0000000344447819 */ /* 0x000fe400000012ff */
[----:B------:R-:W-:Y:S02]  /*24b60*/  IADD3 R3, P5, R38, 0xf000, RZ ;  /* 0x0000f00026037810 */ /* 0x000fe40007fbe0ff */
        /* <DEDUP_REMOVED lines=8> */
[----:B------:R-:W-:Y:S01]  /*24bf0*/  LOP3.LUT R2, R3, 0x380, RZ, 0xc0, !PT ;  /* 0x0000038003027812 */ /* 0x000fe200078ec0ff */
[----:B------:R-:W-:Y:S01]  /*24c00*/  IMAD.X R93, RZ, RZ, R39, P5 ;  /* 0x000000ffff5d7224 */ /* 0x000fe200028e0627 */
        /* <DEDUP_REMOVED lines=8> */
[----:B------:R-:W-:Y:S02]  /*24c90*/  LOP3.LUT R76, R77, 0x380, RZ, 0xc0, !PT ;  /* 0x000003804d4c7812 */ /* 0x000fe400078ec0ff */
[----:B------:R-:W-:Y:S01]  /*24ca0*/  LOP3.LUT R80, R81, 0x380, RZ, 0xc0, !PT ;  /* 0x0000038051507812 */ /* 0x000fe200078ec0ff */
[----:B------:R-:W5:Y:S01]  /*24cb0*/  LD.E.128 R68, desc[UR46][R68.64] ;  /* 0x0000002e44447980 */ /* 0x000f62000c101d00 */
[----:B------:R-:W-:-:S02]  /*24cc0*/  LOP3.LUT R84, R85, 0x380, RZ, 0xc0, !PT ;  /* 0x0000038055547812 */ /* 0x000fc400078ec0ff */
[----:B------:R-:W-:Y:S02]  /*24cd0*/  LOP3.LUT R88, R89, 0x380, RZ, 0xc0, !PT ;  /* 0x0000038059587812 */ /* 0x000fe400078ec0ff */
[----:B------:R-:W-:Y:S01]  /*24ce0*/  LOP3.LUT R92, R2, R3, RZ, 0x3c, !PT ;  /* 0x00000003025c7212 */ /* 0x000fe200078e3cff */
[----:B------:R-:W-:Y:S01]  /*24cf0*/  IMAD.WIDE.U32 R2, R11, UR4, RZ ;  /* 0x000000040b027c25 */ /* 0x000fe2000f8e00ff */
[----:B------:R-:W-:Y:S01]  /*24d00*/  SHF.R.U64 R76, R76, 0x3, RZ ;  /* 0x000000034c4c7819 */ /* 0x000fe200000012ff */
[----:B------:R-:W-:Y:S01]  /*24d10*/  ULDC.64 UR4, c[0x0][0xae8] ;  /* 0x0002ba0000047ab9 */ /* 0x000fe20000000a00 */
[----:B------:R-:W-:Y:S02]  /*24d20*/  SHF.R.U64 R80, R80, 0x3, RZ ;  /* 0x0000000350507819 */ /* 0x000fe400000012ff */
[----:B------:R-:W-:Y:S02]  /*24d30*/  SHF.R.U64 R84, R84, 0x3, RZ ;  /* 0x0000000354547819 */ /* 0x000fe400000012ff */
[----:B------:R-:W-:-:S02]  /*24d40*/  SHF.R.U64 R88, R88, 0x3, RZ ;  /* 0x0000000358587819 */ /* 0x000fc400000012ff */
[----:B------:R-:W-:Y:S01]  /*24d50*/  SHF.R.U64 R5, R5, 0x3, RZ ;  /* 0x0000000305057819 */ /* 0x000fe200000012ff */
[----:B------:R-:W-:Y:S01]  /*24d60*/  IMAD.IADD R3, R3, 0x1, R9 ;  /* 0x0000000103037824 */ /* 0x000fe200078e0209 */
[----:B------:R-:W-:Y:S01]  /*24d70*/  LEA R12, R8, R219, 0x5 ;  /* 0x000000db080c7211 */ /* 0x000fe200078e28ff */
[----:B------:R-:W5:Y:S01]  /*24d80*/  LD.E.128 R92, desc[UR46][R92.64] ;  /* 0x0000002e5c5c7980 */ /* 0x000f62000c101d00 */
[----:B------:R-:W-:Y:S02]  /*24d90*/  LOP3.LUT R76, R76, R77, RZ, 0x3c, !PT ;  /* 0x0000004d4c4c7212 */ /* 0x000fe400078e3cff */
[----:B------:R-:W-:Y:S01]  /*24da0*/  LOP3.LUT R80, R80, R81, RZ, 0x3c, !PT ;  /* 0x0000005150507212 */ /* 0x000fe200078e3cff */
[--C-:B------:R-:W-:Y:S01]  /*24db0*/  IMAD.X R81, RZ, RZ, R39.reuse, P2 ;  /* 0x000000ffff517224 */ /* 0x100fe200010e0627 */
[----:B------:R-:W-:Y:S01]  /*24dc0*/  LOP3.LUT R84, R84, R85, RZ, 0x3c, !PT ;  /* 0x0000005554547212 */ /* 0x000fe200078e3cff */
[--C-:B------:R-:W-:Y:S01]  /*24dd0*/  IMAD.X R85, RZ, RZ, R39.reuse, P3 ;  /* 0x000000ffff557224 */ /* 0x100fe200018e0627 */
[----:B------:R-:W-:Y:S01]  /*24de0*/  LOP3.LUT R88, R88, R89, RZ, 0x3c, !PT ;  /* 0x0000005958587212 */ /* 0x000fe200078e3cff */
[--C-:B------:R-:W-:Y:S01]  /*24df0*/  IMAD.X R89, RZ, RZ, R39.reuse, P4 ;  /* 0x000000ffff597224 */ /* 0x100fe200020e0627 */
[----:B------:R-:W-:Y:S01]  /*24e00*/  LOP3.LUT R4, R5, R38, RZ, 0x3c, !PT ;  /* 0x0000002605047212 */ /* 0x000fe200078e3cff */
[----:B------:R-:W-:Y:S01]  /*24e10*/  IMAD.MOV.U32 R5, RZ, RZ, R39 ;  /* 0x000000ffff057224 */ /* 0x000fe200078e0027 */
[----:B------:R-:W-:Y:S01]  /*24e20*/  IADD3.X R77, RZ, R39, RZ, P0, !PT ;  /* 0x00000027ff4d7210 */ /* 0x000fe200007fe4ff */
[----:B------:R-:W-:Y:S01]  /*24e30*/  IMAD.WIDE.U32 R2, R220, UR4, R2 ;  /* 0x00000004dc027c25 */ /* 0x000fe2000f8e0002 */
[----:B------:R-:W-:Y:S01]  /*24e40*/  SHF.R.S32.HI R10, RZ, 0x1f, R63 ;  /* 0x0000001fff0a7819 */ /* 0x000fe2000001143f */
[----:B------:R-:W5:Y:S02]  /*24e50*/  LD.E.128 R36, desc[UR46][R36.64] ;  /* 0x0000002e24247980 */ /* 0x000f64000c101d00 */
[----:B------:R-:W-:-:S02]  /*24e60*/  IMAD.IADD R12, R112, 0x1, R12 ;  /* 0x00000001700c7824 */ /* 0x000fc400078e020c */
[----:B------:R-:W5:Y:S01]  /*24e70*/  LD.E.128 R4, desc[UR46][R4.64] ;  /* 0x0000002e04047980 */ /* 0x000f62000c101d00 */
[----:B------:R-:W-:Y:S01]  /*24e80*/  IMAD R3, R220, UR5, R3 ;  /* 0x00000005dc037c24 */ /* 0x000fe2000f8e0203 */
[----:B------:R-:W-:Y:S01]  /*24e90*/  ULDC.64 UR4, c[0x0][0xaf0] ;  /* 0x0002bc0000047ab9 */ /* 0x000fe20000000a00 */
[----:B0-----:R-:W-:Y:S01]  /*24ea0*/  @P1 IMAD.HI.U32 R8, R12, R13, RZ ;  /* 0x0000000d0c081227 */ /* 0x001fe200078e00ff */
[----:B------:R-:W5:Y:S04]  /*24eb0*/  LD.E.128 R76, desc[UR46][R76.64] ;  /* 0x0000002e4c4c7980 */ /* 0x000f68000c101d00 */
[----:B------:R-:W5:Y:S01]  /*24ec0*/  LD.E.128 R80, desc[UR46][R80.64] ;  /* 0x0000002e50507980 */ /* 0x000f62000c101d00 */
[----:B------:R-:W-:-:S03]  /*24ed0*/  IMAD R10, R10, UR4, RZ ;  /* 0x000000040a0a7c24 */ /* 0x000fc6000f8e02ff */
        /* <DEDUP_REMOVED lines=8> */
[----:B------:R-:W-:Y:S01]  /*24f60*/  IMAD.MOV.U32 R9, RZ, RZ, R12 ;  /* 0x000000ffff097224 */ /* 0x000fe200078e000c */
[----:B--2---:R-:W-:Y:S01]  /*24f70*/  @P1 SHF.R.U32.HI R9, RZ, R15, R8 ;  /* 0x0000000fff091219 */ /* 0x004fe20000011608 */
[----:B------:R-:W-:-:S02]  /*24f80*/  IMAD R11, R63, UR5, R10 ;  /* 0x000000053f0b7c24 */ /* 0x000fc4000f8e020a */
[----:B------:R-:W-:Y:S01]  /*24f90*/  IMAD.WIDE.U32 R2, R63, UR4, R2 ;  /* 0x000000043f027c25 */ /* 0x000fe2000f8e0002 */
[----:B------:R-:W-:Y:S01]  /*24fa0*/  SHF.R.S32.HI R8, RZ, 0x1f, R9 ;  /* 0x0000001fff087819 */ /* 0x000fe20000011409 */
[----:B------:R-:W-:Y:S02]  /*24fb0*/  ULDC.64 UR4, c[0x0][0xae0] ;  /* 0x0002b80000047ab9 */ /* 0x000fe40000000a00 */
[----:B------:R-:W-:Y:S02]  /*24fc0*/  IMAD.IADD R3, R3, 0x1, R11 ;  /* 0x0000000103037824 */ /* 0x000fe400078e020b */
[----:B------:R-:W-:Y:S02]  /*24fd0*/  IMAD.MOV R11, RZ, RZ, -R9 ;  /* 0x000000ffff0b7224 */ /* 0x000fe400078e0a09 */
[----:B------:R-:W-:Y:S02]  /*24fe0*/  IMAD R10, R8, UR4, RZ ;  /* 0x00000004080a7c24 */ /* 0x000fe4000f8e02ff */
[----:B------:R-:W-:-:S02]  /*24ff0*/  IMAD R11, R110, R11, R12 ;  /* 0x0000000b6e0b7224 */ /* 0x000fc400078e020c */
[----:B------:R-:W-:Y:S02]  /*25000*/  VIADD R8, R23, 0x38820 ;  /* 0x0003882017087836 */ /* 0x000fe40000000000 */
[----:B------:R-:W-:-:S03]  /*25010*/  IMAD.WIDE.U32 R2, R9, UR4, R2 ;  /* 0x0000000409027c25 */ /* 0x000fc6000f8e0002 */
[----:B------:R-:W-:Y:S01]  /*25020*/  PRMT R8, RZ, 0x654, R8 ;  /* 0x00000654ff087816 */ /* 0x000fe20000000008 */
[----:B------:R-:W-:Y:S01]  /*25030*/  IMAD R13, R9, UR5, R10 ;  /* 0x00000005090d7c24 */ /* 0x000fe2000f8e020a */
[----:B------:R-:W-:Y:S01]  /*25040*/  SHF.R.S32.HI R9, RZ, 0x1f, R11 ;  /* 0x0000001fff097819 */ /* 0x000fe2000001140b */
[----:B------:R-:W-:Y:S01]  /*25050*/  ULDC.64 UR4, c[0x0][0xad8] ;  /* 0x0002b60000047ab9 */ /* 0x000fe20000000a00 */
[----:B0-----:R0:W-:Y:S01]  /*25060*/  SYNCS.ARRIVE.TRANS64.RED.A1T0 RZ, [R8+URZ], RZ ;  /* 0x000000ff08ff79a7 */ /* 0x0011e2000810043f */
[----:B------:R-:W-:Y:S02]  /*25070*/  IMAD.IADD R3, R3, 0x1, R13 ;  /* 0x0000000103037824 */ /* 0x000fe400078e020d */
[----:B------:R-:W-:-:S04]  /*25080*/  IMAD.WIDE.U32 R2, R11, UR4, R2 ;  /* 0x000000040b027c25 */ /* 0x000fc8000f8e0002 */
[----:B0-----:R-:W-:-:S04]  /*25090*/  IMAD R8, R9, UR4, RZ ;  /* 0x0000000409087c24 */ /* 0x001fc8000f8e02ff */
[----:B------:R-:W-:Y:S01]  /*250a0*/  IMAD R11, R11, UR5, R8 ;  /* 0x000000050b0b7c24 */ /* 0x000fe2000f8e0208 */
[----:B------:R-:W-:Y:S02]  /*250b0*/  ULDC.64 UR4, c[0x0][0xa80] ;  /* 0x0002a00000047ab9 */ /* 0x000fe40000000a00 */
[----:B------:R-:W-:Y:S02]  /*250c0*/  LEA R20, P0, R2, UR4, 0x1 ;  /* 0x0000000402147c11 */ /* 0x000fe4000f8008ff */
[----:B------:R-:W-:Y:S01]  /*250d0*/  IADD3 R3, R3, R11, RZ ;  /* 0x0000000b03037210 */ /* 0x000fe20007ffe0ff */
[----:B------:R-:W-:-:S03]  /*250e0*/  UMOV UR4, 0xffffffff ;  /* 0xffffffff00047882 */ /* 0x000fc60000000000 */
[----:B------:R-:W-:Y:S01]  /*250f0*/  LEA.HI.X R32, R2, UR5, R3, 0x1, P0 ;  /* 0x0000000502207c11 */ /* 0x000fe200080f0c03 */
[----:B------:R-:W-:Y:S01]  /*25100*/  IMAD.IADD R41, R219, 0x1, R112 ;  /* 0x00000001db297824 */ /* 0x000fe200078e0270 */
[----:B------:R-:W-:Y:S06]  /*25110*/  BRA.DIV UR4, `(.L_x_3265) ;  /* 0x0000013604107947 */ /* 0x000fec000b800000 */
[----:B------:R0:W1:Y:S04]  /*25120*/  SHFL.IDX PT, R21, R32, RZ, 0x181f ;  /* 0x00181fff20157589 */ /* 0x00006800000e0000 */
[----:B------:R0:W2:Y:S02]  /*25130*/  SHFL.IDX PT, R14, R20, RZ, 0x181f ;  /* 0x00181fff140e7589 */ /* 0x0000a400000e0000 */
.L_x_3668:
        /* <DEDUP_REMOVED lines=18> */
[CC--:B------:R-:W-:Y:S02]  /*25260*/  @!P1 LEA R10, P5, R42.reuse, R14.reuse, 0x1 ;  /* 0x0000000e2a0a9211 */ /* 0x0c0fe400078a08ff */
[C---:B------:R-:W-:Y:S02]  /*25270*/  @!P0 LEA R12, P4, R15.reuse, R14, 0x1 ;  /* 0x0000000e0f0c8211 */ /* 0x040fe400078808ff */
[-C--:B------:R-:W-:Y:S02]  /*25280*/  @!P1 LEA.HI.X R11, R42, R21.reuse, R43, 0x1, P5 ;  /* 0x000000152a0b9211 */ /* 0x080fe400028f0c2b */
[----:B------:R-:W-:Y:S01]  /*25290*/  @!P0 LEA.HI.X R13, R15, R21, R40, 0x1, P4 ;  /* 0x000000150f0d8211 */ /* 0x000fe200020f0c28 */
[----:B------:R1:W-:Y:S04]  /*252a0*/  @!P2 ST.E.128 desc[UR46][R8.64], R44 ;  /* 0x0000002c0800a985 */ /* 0x0003e8000c101d2e */
[----:B------:R1:W-:Y:S04]  /*252b0*/  @!P1 ST.E.128 desc[UR46][R10.64], R64 ;  /* 0x000000400a009985 */ /* 0x0003e8000c101d2e */
[----:B------:R1:W-:Y:S02]  /*252c0*/  @!P0 ST.E.128 desc[UR46][R12.64], R80 ;  /* 0x000000500c008985 */ /* 0x0003e4000c101d2e */
.L_x_3267:
[----:B------:R-:W-:Y:S05]  /*252d0*/  BSYNC B1 ;  /* 0x0000000000017941 */ /* 0x000fea0003800000 */
.L_x_3266:
[----:B------:R-:W-:-:S03]  /*252e0*/  UMOV UR4, 0xffffffff ;  /* 0xffffffff00047882 */ /* 0x000fc60000000000 */
[----:B------:R-:W-:Y:S05]  /*252f0*/  BRA.DIV UR4, `(.L_x_3268) ;  /* 0x0000013204cc7947 */ /* 0x000fea000b800000 */
[----:B-1----:R1:W3:Y:S04]  /*25300*/  SHFL.IDX PT, R9, R32, 0x1, 0x181f ;  /* 0x00381f0020097f89 */ /* 0x0022e800000e0000 */
[----:B--2---:R1:W2:Y:S02]  /*25310*/  SHFL.IDX PT, R14, R20, 0x1, 0x181f ;  /* 0x00381f00140e7f89 */ /* 0x0042a400000e0000 */
.L_x_3672:
        /* <DEDUP_REMOVED lines=26> */
.L_x_3270:
[----:B------:R-:W-:Y:S05]  /*254c0*/  BSYNC B1 ;  /* 0x0000000000017941 */ /* 0x000fea0003800000 */
.L_x_3269:
[----:B------:R-:W-:-:S03]  /*254d0*/  UMOV UR4, 0xffffffff ;  /* 0xffffffff00047882 */ /* 0x000fc60000000000 */
[----:B------:R-:W-:Y:S05]  /*254e0*/  BRA.DIV UR4, `(.L_x_3271) ;  /* 0x0000013204987947 */ /* 0x000fea000b800000 */
[----:B--23--:R2:W3:Y:S04]  /*254f0*/  SHFL.IDX PT, R9, R32, 0x2, 0x181f ;  /* 0x00581f0020097f89 */ /* 0x00c4e800000e0000 */
[----:B------:R2:W4:Y:S02]  /*25500*/  SHFL.IDX PT, R14, R20, 0x2, 0x181f ;  /* 0x00581f00140e7f89 */ /* 0x00052400000e0000 */
.L_x_3676:
[----:B------:R-:W-:Y:S01]  /*25510*/  VIADD R3, R41, 0x40 ;  /* 0x0000004029037836 */ /* 0x000fe20000000000 */
[----:B------:R-:W-:Y:S04]  /*25520*/  BSSY B1, `(.L_x_3272) ;  /* 0x0000019000017945 */ /* 0x000fe80003800000 */
        /* <DEDUP_REMOVED lines=24> */
.L_x_3273:
[----:B------:R-:W-:Y:S05]  /*256b0*/  BSYNC B1 ;  /* 0x0000000000017941 */ /* 0x000fea0003800000 */
.L_x_3272:
[----:B------:R-:W-:-:S03]  /*256c0*/  UMOV UR4, 0xffffffff ;  /* 0xffffffff00047882 */ /* 0x000fc60000000000 */
[----:B------:R-:W-:Y:S05]  /*256d0*/  BRA.DIV UR4, `(.L_x_3274) ;  /* 0x0000013204647947 */ /* 0x000fea000b800000 */
[----:B---3--:R3:W0:Y:S04]  /*256e0*/  SHFL.IDX PT, R9, R32, 0x3, 0x181f ;  /* 0x00781f0020097f89 */ /* 0x00862800000e0000 */
[----:B----4-:R3:W4:Y:S02]  /*256f0*/  SHFL.IDX PT, R14, R20, 0x3, 0x181f ;  /* 0x00781f00140e7f89 */ /* 0x01072400000e0000 */
.L_x_3680:
[----:B------:R-:W-:-:S05]  /*25700*/  VIADD R3, R41, 0x60 ;  /* 0x0000006029037836 */ /* 0x000fca0000000000 */
[----:B------:R-:W-:-:S13]  /*25710*/  ISETP.GE.AND P0, PT, R3, R0, PT ;  /* 0x000000000300720c */ /* 0x000fda0003f06270 */
[----:B------:R-:W-:Y:S05]  /*25720*/  @P0 BRA `(.L_x_3275) ;  /* 0x0000003c00180947 */ /* 0x000fea0003800000 */
[----:B------:R-:W2:Y:S01]  /*25730*/  LDL R10, [R1+0x70] ;  /* 0x00007000010a7983 */ /* 0x000ea20000100800 */
[----:B------:R-:W-:-:S03]  /*25740*/  ULDC UR4, c[0x0][0xac8] ;  /* 0x0002b20000047ab9 */ /* 0x000fc60000000800 */
[----:B------:R-:W3:Y:S04]  /*25750*/  LDL R12, [R1+0x94] ;  /* 0x00009400010c7983 */ /* 0x000ee80000100800 */
[----:B------:R-:W3:Y:S04]  /*25760*/  LDL R11, [R1+0xb0] ;  /* 0x0000b000010b7983 */ /* 0x000ee80000100800 */
[----:B------:R-:W3:Y:S01]  /*25770*/  LDL R8, [R1+0x74] ;  /* 0x0000740001087983 */ /* 0x000ee20000100800 */
[----:B------:R-:W-:Y:S02]  /*25780*/  ISETP.GE.AND P3, PT, R18, UR4, PT ;  /* 0x0000000412007c0c */ /* 0x000fe4000bf66270 */
[----:B------:R-:W-:-:S11]  /*25790*/  ISETP.GE.AND P4, PT, R218, UR4, PT ;  /* 0x00000004da007c0c */ /* 0x000fd6000bf86270 */
[-C--:B----4-:R-:W-:Y:S02]  /*257a0*/  @!P3 LEA R2, P0, R18, R14.reuse, 0x1 ;  /* 0x0000000e1202b211 */ /* 0x090fe400078008ff */
[----:B-----5:R-:W-:Y:S02]  /*257b0*/  @!P4 LEA R4, P1, R218, R14, 0x1 ;  /* 0x0000000eda04c211 */ /* 0x020fe400078208ff */
[----:B0-----:R-:W-:-:S05]  /*257c0*/  @!P3 LEA.HI.X R3, R18, R9, R19, 0x1, P0 ;  /* 0x000000091203b211 */ /* 0x001fca00000f0c13 */
[----:B------:R0:W-:Y:S01]  /*257d0*/  @!P3 ST.E.128 desc[UR46][R2.64], R36 ;  /* 0x000000240200b985 */ /* 0x0001e2000c101d2e */
[----:B--2---:R-:W-:Y:S02]  /*257e0*/  ISETP.GE.AND P5, PT, R10, UR4, PT ;  /* 0x000000040a007c0c */ /* 0x004fe4000bfa6270 */
[----:B---3--:R-:W-:-:S11]  /*257f0*/  @!P4 LEA.HI.X R5, R218, R9, R12, 0x1, P1 ;  /* 0x00000009da05c211 */ /* 0x008fd600008f0c0c */
[----:B------:R-:W-:-:S04]  /*25800*/  @!P5 LEA R6, P2, R10, R14, 0x1 ;  /* 0x0000000e0a06d211 */ /* 0x000fc800078408ff */
[----:B------:R-:W-:Y:S01]  /*25810*/  @!P5 LEA.HI.X R7, R10, R9, R11, 0x1, P2 ;  /* 0x000000090a07d211 */ /* 0x000fe200010f0c0b */
[----:B------:R0:W-:Y:S04]  /*25820*/  @!P4 ST.E.128 desc[UR46][R4.64], R56 ;  /* 0x000000380400c985 */ /* 0x0001e8000c101d2e */
[----:B------:R0:W-:Y:S01]  /*25830*/  @!P5 ST.E.128 desc[UR46][R6.64], R76 ;  /* 0x0000004c0600d985 */ /* 0x0001e2000c101d2e */
[----:B------:R-:W-:-:S13]  /*25840*/  ISETP.GE.AND P0, PT, R8, UR4, PT ;  /* 0x0000000408007c0c */ /* 0x000fda000bf06270 */
[----:B------:R-:W-:Y:S05]  /*25850*/  @P0 BRA `(.L_x_3275) ;  /* 0x0000003800cc0947 */ /* 0x000fea0003800000 */
[----:B------:R-:W2:Y:S01]  /*25860*/  LDL R10, [R1+0xac] ;  /* 0x0000ac00010a7983 */ /* 0x000ea20000100800 */
[----:B------:R-:W-:-:S04]  /*25870*/  LEA R14, P0, R8, R14, 0x1 ;  /* 0x0000000e080e7211 */ /* 0x000fc800078008ff */
[----:B--2---:R-:W-:-:S05]  /*25880*/  LEA.HI.X R15, R8, R9, R10, 0x1, P0 ;  /* 0x00000009080f7211 */ /* 0x004fca00000f0c0a */
[----:B------:R2:W-:Y:S01]  /*25890*/  ST.E.128 desc[UR46][R14.64], R92 ;  /* 0x0000005c0e007985 */ /* 0x0005e2000c101d2e */
[----:B------:R-:W-:Y:S05]  /*258a0*/  BRA `(.L_x_3275) ;  /* 0x0000003800b87947 */ /* 0x000fea0003800000 */
.L_x_3264:
        /* <DEDUP_REMOVED lines=11> */
[----:B------:R-:W-:Y:S01]  /*25960*/  IMAD.IADD R13, R13, 0x1, R15 ;  /* 0x000000010d0d7824 */ /* 0x000fe200078e020f */
[----:B------:R-:W-:Y:S01]  /*25970*/  SHF.R.S32.HI R15, RZ, 0x1f, R14 ;  /* 0x0000001fff0f7819 */ /* 0x000fe2000001140e */
[----:B------:R-:W-:-:S04]  /*25980*/  IMAD.WIDE.U32 R12, R220, UR4, R12 ;  /* 0x00000004dc0c7c25 */ /* 0x000fc8000f8e000c */
[----:B------:R-:W-:Y:S01]  /*25990*/  IMAD R13, R220, UR5, R13 ;  /* 0x00000005dc0d7c24 */ /* 0x000fe2000f8e020d */
[----:B------:R-:W-:Y:S02]  /*259a0*/  ULDC.64 UR4, c[0x0][0xb40] ;  /* 0x0002d00000047ab9 */ /* 0x000fe40000000a00 */
[----:B------:R-:W-:Y:S02]  /*259b0*/  IMAD R11, R11, UR4, RZ ;  /* 0x000000040b0b7c24 */ /* 0x000fe4000f8e02ff */
[----:B------:R-:W-:-:S04]  /*259c0*/  IMAD.WIDE.U32 R12, R63, UR4, R12 ;  /* 0x000000043f0c7c25 */ /* 0x000fc8000f8e000c */
[----:B------:R-:W-:Y:S01]  /*259d0*/  IMAD R11, R63, UR5, R11 ;  /* 0x000000053f0b7c24 */ /* 0x000fe2000f8e020b */
[----:B------:R-:W-:-:S04]  /*259e0*/  ULDC.64 UR4, c[0x0][0xb48] ;  /* 0x0002d20000047ab9 */ /* 0x000fc80000000a00 */
[----:B------:R-:W-:Y:S01]  /*259f0*/  IADD3 R13, R13, R11, RZ ;  /* 0x0000000b0d0d7210 */ /* 0x000fe20007ffe0ff */
[----:B------:R-:W-:Y:S02]  /*25a00*/  IMAD.MOV R11, RZ, RZ, -R14 ;  /* 0x000000ffff0b7224 */ /* 0x000fe400078e0a0e */
[----:B------:R-:W-:-:S04]  /*25a10*/  IMAD.WIDE.U32 R12, R111, UR4, R12 ;  /* 0x000000046f0c7c25 */ /* 0x000fc8000f8e000c */
[----:B------:R-:W-:Y:S01]  /*25a20*/  IMAD R13, R111, UR5, R13 ;  /* 0x000000056f0d7c24 */ /* 0x000fe2000f8e020d */
[----:B------:R-:W-:Y:S01]  /*25a30*/  ULDC.64 UR4, c[0x0][0xb30] ;  /* 0x0002cc0000047ab9 */ /* 0x000fe20000000a00 */
[----:B------:R-:W-:Y:S02]  /*25a40*/  IMAD R11, R110, R11, R102 ;  /* 0x0000000b6e0b7224 */ /* 0x000fe400078e0266 */
[----:B------:R-:W-:Y:S02]  /*25a50*/  IMAD R15, R15, UR4, RZ ;  /* 0x000000040f0f7c24 */ /* 0x000fe4000f8e02ff */
[----:B------:R-:W-:-:S04]  /*25a60*/  IMAD.WIDE.U32 R12, R14, UR4, R12 ;  /* 0x000000040e0c7c25 */ /* 0x000fc8000f8e000c */
[----:B------:R-:W-:Y:S01]  /*25a70*/  IMAD R15, R14, UR5, R15 ;  /* 0x000000050e0f7c24 */ /* 0x000fe2000f8e020f */
[----:B------:R-:W-:Y:S01]  /*25a80*/  ULDC.64 UR4, c[0x0][0xb28] ;  /* 0x0002ca0000047ab9 */ /* 0x000fe20000000a00 */
[----:B------:R-:W-:Y:S02]  /*25a90*/  VIADD R14, R23, 0x38820 ;  /* 0x00038820170e7836 */ /* 0x000fe40000000000 */
[----:B------:R-:W-:-:S03]  /*25aa0*/  IMAD.IADD R13, R13, 0x1, R15 ;  /* 0x000000010d0d7824 */ /* 0x000fc600078e020f */
[----:B------:R-:W-:Y:S01]  /*25ab0*/  PRMT R14, RZ, 0x654, R14 ;  /* 0x00000654ff0e7816 */ /* 0x000fe2000000000e */
[----:B------:R-:W-:-:S03]  /*25ac0*/  IMAD.WIDE.U32 R12, R11, UR4, R12 ;  /* 0x000000040b0c7c25 */ /* 0x000fc6000f8e000c */
[----:B------:R0:W-:Y:S02]  /*25ad0*/  SYNCS.ARRIVE.TRANS64.RED.A1T0 RZ, [R14+URZ], RZ ;  /* 0x000000ff0eff79a7 */ /* 0x0001e4000810043f */
[----:B0-----:R-:W-:-:S05]  /*25ae0*/  SHF.R.S32.HI R14, RZ, 0x1f, R11 ;  /* 0x0000001fff0e7819 */ /* 0x001fca000001140b */
[----:B------:R-:W-:-:S04]  /*25af0*/  IMAD R14, R14, UR4, RZ ;  /* 0x000000040e0e7c24 */ /* 0x000fc8000f8e02ff */
        /* <DEDUP_REMOVED lines=9> */
.L_x_3683:
        /* <DEDUP_REMOVED lines=24> */
[----:B--2---:R-:W-:Y:S02]  /*25d10*/  @!P0 IMAD.MOV.U32 R12, RZ, RZ, R11 ;  /* 0x000000ffff0c8224 */ /* 0x004fe400078e000b */
[----:B-1----:R-:W-:Y:S02]  /*25d20*/  @!P0 IMAD.MOV.U32 R13, RZ, RZ, R42 ;  /* 0x000000ffff0d8224 */ /* 0x002fe400078e002a */
[----:B------:R-:W-:Y:S02]  /*25d30*/  @!P0 IMAD.MOV.U32 R15, RZ, RZ, R204 ;  /* 0x000000ffff0f8224 */ /* 0x000fe400078e00cc */
[----:B------:R-:W-:Y:S01]  /*25d40*/  @!P0 IMAD.WIDE R12, R14, 0x4, R12 ;  /* 0x000000040e0c8825 */ /* 0x000fe200078e020c */
[----:B------:R-:W-:-:S05]  /*25d50*/  @!P0 MOV R14, R206 ;  /* 0x000000ce000e8202 */ /* 0x000fca0000000f00 */
        /* <DEDUP_REMOVED lines=12> */
[----:B------:R-:W-:-:S02]  /*25e20*/  @!P0 IMAD.MOV.U32 R14, RZ, RZ, R202 ;  /* 0x000000ffff0e8224 */ /* 0x000fc400078e00ca */
[----:B------:R-:W-:Y:S01]  /*25e30*/  @!P0 IMAD.MOV.U32 R15, RZ, RZ, R200 ;  /* 0x000000ffff0f8224 */ /* 0x000fe200078e00c8 */
[----:B------:R-:W-:Y:S02]  /*25e40*/  @!P0 LEA.HI.X R13, R94, R42, R106, 0x2, P2 ;  /* 0x0000002a5e0d8211 */ /* 0x000fe400010f146a */
[----:B------:R-:W4:Y:S04]  /*25e50*/  LDL R94, [R1+0x114] ;  /* 0x00011400015e7983 */ /* 0x000f280000100800 */
[----:B------:R1:W-:Y:S01]  /*25e60*/  @!P0 ST.E.64 desc[UR46][R12.64], R14 ;  /* 0x0000000e0c008985 */ /* 0x0003e2000c101b2e */
[----:B------:R-:W-:-:S03]  /*25e70*/  ISETP.GE.AND P0, PT, R38, UR4, PT ;  /* 0x0000000426007c0c */ /* 0x000fc6000bf06270 */
[----:B------:R-:W5:Y:S01]  /*25e80*/  LDL R106, [R1+0x104] ;  /* 0x00010400016a7983 */ /* 0x000f620000100800 */
[----:B-1----:R-:W-:-:S04]  /*25e90*/  @!P1 LEA R12, P2, R63, R11, 0x2 ;  /* 0x0000000b3f0c9211 */ /* 0x002fc800078410ff */
[----:B------:R-:W-:Y:S02]  /*25ea0*/  @!P1 LEA.HI.X R13, R63, R42, R105, 0x2, P2 ;  /* 0x0000002a3f0d9211 */ /* 0x000fe400010f1469 */
[----:B------:R-:W3:Y:S01]  /*25eb0*/  LDL R63, [R1+0x110] ;  /* 0x00011000013f7983 */ /* 0x000ee20000100800 */
[----:B------:R-:W-:Y:S01]  /*25ec0*/  @!P1 IMAD.MOV.U32 R14, RZ, RZ, R203 ;  /* 0x000000ffff0e9224 */ /* 0x000fe200078e00cb */
[----:B------:R-:W-:Y:S02]  /*25ed0*/  @!P1 MOV R15, R201 ;  /* 0x000000c9000f9202 */ /* 0x000fe40000000f00 */
[----:B------:R-:W5:Y:S04]  /*25ee0*/  LDL R105, [R1+0x108] ;  /* 0x0001080001697983 */ /* 0x000f680000100800 */
[----:B------:R1:W-:Y:S02]  /*25ef0*/  @!P1 ST.E.64 desc[UR46][R12.64], R14 ;  /* 0x0000000e0c009985 */ /* 0x0003e4000c101b2e */
[----:B-1----:R-:W-:-:S04]  /*25f00*/  @!P0 LEA R12, P2, R38, R11, 0x2 ;  /* 0x0000000b260c8211 */ /* 0x002fc800078410ff */
[----:B------:R-:W-:Y:S02]  /*25f10*/  @!P0 LEA.HI.X R13, R38, R42, R102, 0x2, P2 ;  /* 0x0000002a260d8211 */ /* 0x000fe400010f1466 */
[----:B------:R-:W5:Y:S01]  /*25f20*/  LDL R102, [R1+0x190] ;  /* 0x0001900001667983 */ /* 0x000f620000100800 */
[----:B------:R-:W-:Y:S01]  /*25f30*/  ISETP.GE.AND P1, PT, R39, UR4, PT ;  /* 0x0000000427007c0c */ /* 0x000fe2000bf26270 */
[----:B------:R-:W-:Y:S02]  /*25f40*/  @!P0 IMAD.MOV.U32 R14, RZ, RZ, R198 ;  /* 0x000000ffff0e8224 */ /* 0x000fe400078e00c6 */
[----:B------:R-:W-:Y:S01]  /*25f50*/  @!P0 IMAD.MOV.U32 R15, RZ, RZ, R196 ;  /* 0x000000ffff0f8224 */ /* 0x000fe200078e00c4 */
[----:B------:R-:W5:Y:S04]  /*25f60*/  LDL R38, [R1+0x10c] ;  /* 0x00010c0001267983 */ /* 0x000f680000100800 */
[----:B------:R1:W-:Y:S01]  /*25f70*/  @!P0 ST.E.64 desc[UR46][R12.64], R14 ;  /* 0x0000000e0c008985 */ /* 0x0003e2000c101b2e */
[----:B------:R-:W-:-:S04]  /*25f80*/  ISETP.GE.AND P0, PT, R110, UR4, PT ;  /* 0x000000046e007c0c */ /* 0x000fc8000bf06270 */
[CC--:B-1----:R-:W-:Y:S01]  /*25f90*/  @!P1 LEA R12, P2, R39.reuse, R11.reuse, 0x2 ;  /* 0x0000000b270c9211 */ /* 0x0c2fe200078410ff */
[----:B------:R-:W-:Y:S02]  /*25fa0*/  @!P1 IMAD.MOV.U32 R14, RZ, RZ, R199 ;  /* 0x000000ffff0e9224 */ /* 0x000fe400078e00c7 */
[----:B------:R-:W-:Y:S01]  /*25fb0*/  @!P1 IMAD.MOV.U32 R15, RZ, RZ, R197 ;  /* 0x000000ffff0f9224 */ /* 0x000fe200078e00c5 */
[----:B------:R-:W-:Y:S02]  /*25fc0*/  @!P1 LEA.HI.X R13, R39, R42, R43, 0x2, P2 ;  /* 0x0000002a270d9211 */ /* 0x000fe400010f142b */
[----:B------:R-:W5:Y:S04]  /*25fd0*/  LDL R39, [R1+0x18c] ;  /* 0x00018c0001277983 */ /* 0x000f680000100800 */
[----:B------:R1:W-:Y:S04]  /*25fe0*/  @!P1 ST.E.64 desc[UR46][R12.64], R14 ;  /* 0x0000000e0c009985 */ /* 0x0003e8000c101b2e */
[----:B------:R-:W5:Y:S01]  /*25ff0*/  LDL R43, [R1+0x100] ;  /* 0x00010000012b7983 */ /* 0x000f620000100800 */
[----:B-1----:R-:W-:Y:S01]  /*26000*/  @!P0 LEA R12, P2, R110, R11, 0x2 ;  /* 0x0000000b6e0c8211 */ /* 0x002fe200078410ff */
[----:B------:R-:W-:-:S02]  /*26010*/  @!P0 IMAD.MOV.U32 R14, RZ, RZ, R194 ;  /* 0x000000ffff0e8224 */ /* 0x000fc400078e00c2 */
[----:B------:R-:W-:Y:S01]  /*26020*/  @!P0 IMAD.MOV.U32 R15, RZ, RZ, R192 ;  /* 0x000000ffff0f8224 */ /* 0x000fe200078e00c0 */
[----:B------:R-:W-:Y:S02]  /*26030*/  @!P0 LEA.HI.X R13, R110, R42, R111, 0x2, P2 ;  /* 0x0000002a6e0d8211 */ /* 0x000fe400010f146f */
[----:B------:R-:W5:Y:S04]  /*26040*/  LDL R110, [R1+0x188] ;  /* 0x00018800016e7983 */ /* 0x000f680000100800 */
[----:B------:R1:W-:Y:S04]  /*26050*/  @!P0 ST.E.64 desc[UR46][R12.64], R14 ;  /* 0x0000000e0c008985 */ /* 0x0003e8000c101b2e */
[----:B------:R-:W5:Y:S01]  /*26060*/  LDL R111, [R1+0x184] ;  /* 0x00018400016f7983 */ /* 0x000f620000100800 */
[----:B--2---:R-:W-:-:S13]  /*26070*/  ISETP.GE.AND P1, PT, R95, UR4, PT ;  /* 0x000000045f007c0c */ /* 0x004fda000bf26270 */
[C---:B-1----:R-:W-:Y:S01]  /*26080*/  @!P1 LEA R12, P2, R95.reuse, R11, 0x2 ;  /* 0x0000000b5f0c9211 */ /* 0x042fe200078410ff */
[----:B------:R-:W-:Y:S01]  /*26090*/  @!P1 IMAD.MOV.U32 R15, RZ, RZ, R193 ;  /* 0x000000ffff0f9224 */ /* 0x000fe200078e00c1 */
[----:B------:R-:W-:Y:S02]  /*260a0*/  @!P1 MOV R14, R195 ;  /* 0x000000c3000e9202 */ /* 0x000fe40000000f00 */
[----:B------:R-:W-:Y:S02]  /*260b0*/  @!P1 LEA.HI.X R13, R95, R42, R109, 0x2, P2 ;  /* 0x0000002a5f0d9211 */ /* 0x000fe400010f146d */
[----:B------:R-:W2:Y:S01]  /*260c0*/  LDL R95, [R1+0xf8] ;  /* 0x0000f800015f7983 */ /* 0x000ea20000100800 */
[----:B----4-:R-:W-:-:S03]  /*260d0*/  ISETP.GE.AND P0, PT, R94, UR4, PT ;  /* 0x000000045e007c0c */ /* 0x010fc6000bf06270 */
[----:B------:R1:W-:Y:S04]  /*260e0*/  @!P1 ST.E.64 desc[UR46][R12.64], R14 ;  /* 0x0000000e0c009985 */ /* 0x0003e8000c101b2e */
[----:B------:R-:W4:Y:S06]  /*260f0*/  LDL R109, [R1+0xec] ;  /* 0x0000ec00016d7983 */ /* 0x000f2c0000100800 */
[C---:B-1----:R-:W-:Y:S01]  /*26100*/  @!P0 LEA R12, P1, R94.reuse, R11, 0x2 ;  /* 0x0000000b5e0c8211 */ /* 0x042fe200078210ff */
[----:B------:R-:W-:Y:S01]  /*26110*/  @!P0 IMAD.MOV.U32 R14, RZ, RZ, R190 ;  /* 0x000000ffff0e8224 */ /* 0x000fe200078e00be */
[----:B---3--:R-:W-:Y:S01]  /*26120*/  ISETP.GE.AND P2, PT, R63, UR4, PT ;  /* 0x000000043f007c0c */ /* 0x008fe2000bf46270 */
[----:B------:R-:W-:Y:S01]  /*26130*/  @!P0 IMAD.MOV.U32 R15, RZ, RZ, R188 ;  /* 0x000000ffff0f8224 */ /* 0x000fe200078e00bc */
[----:B------:R-:W-:-:S02]  /*26140*/  @!P0 LEA.HI.X R13, R94, R42, R108, 0x2, P1 ;  /* 0x0000002a5e0d8211 */ /* 0x000fc400008f146c */
[----:B------:R-:W3:Y:S04]  /*26150*/  LDL R94, [R1+0x180] ;  /* 0x00018000015e7983 */ /* 0x000ee80000100800 */
[----:B------:R1:W-:Y:S04]  /*26160*/  @!P0 ST.E.64 desc[UR46][R12.64], R14 ;  /* 0x0000000e0c008985 */ /* 0x0003e8000c101b2e */
[----:B------:R-:W4:Y:S01]  /*26170*/  LDL R108, [R1+0xf0] ;  /* 0x0000f000016c7983 */ /* 0x000f220000100800 */
[----:B-1----:R-:W-:-:S04]  /*26180*/  @!P2 LEA R12, P1, R63, R11, 0x2 ;  /* 0x0000000b3f0ca211 */ /* 0x002fc800078210ff */
[----:B-----5:R-:W-:Y:S02]  /*26190*/  @!P2 LEA.HI.X R13, R63, R42, R102, 0x2, P1 ;  /* 0x0000002a3f0da211 */ /* 0x020fe400008f1466 */
[----:B------:R-:W5:Y:S04]  /*261a0*/  LDL R63, [R1+0xf4] ;  /* 0x0000f400013f7983 */ /* 0x000f680000100800 */
[----:B------:R-:W4:Y:S01]  /*261b0*/  LDL R102, [R1+0x178] ;  /* 0x0001780001667983 */ /* 0x000f220000100800 */
[----:B------:R-:W-:Y:S01]  /*261c0*/  ISETP.GE.AND P0, PT, R38, UR4, PT ;  /* 0x0000000426007c0c */ /* 0x000fe2000bf06270 */
[----:B------:R-:W-:Y:S01]  /*261d0*/  @!P2 IMAD.MOV.U32 R14, RZ, RZ, R191 ;  /* 0x000000ffff0ea224 */ /* 0x000fe200078e00bf */
[----:B------:R-:W-:Y:S01]  /*261e0*/  ISETP.GE.AND P1, PT, R105, UR4, PT ;  /* 0x0000000469007c0c */ /* 0x000fe2000bf26270 */
[----:B------:R-:W-:-:S05]  /*261f0*/  @!P2 IMAD.MOV.U32 R15, RZ, RZ, R189 ;  /* 0x000000ffff0fa224 */ /* 0x000fca00078e00bd */
[----:B------:R1:W-:Y:S01]  /*26200*/  @!P2 ST.E.64 desc[UR46][R12.64], R14 ;  /* 0x0000000e0c00a985 */ /* 0x0003e2000c101b2e */
[----:B------:R-:W-:-:S04]  /*26210*/  ISETP.GE.AND P2, PT, R106, UR4, PT ;  /* 0x000000046a007c0c */ /* 0x000fc8000bf46270 */
[----:B-1----:R-:W-:-:S04]  /*26220*/  @!P0 LEA R14, P3, R38, R11, 0x2 ;  /* 0x0000000b260e8211 */ /* 0x002fc800078610ff */
[-C--:B------:R-:W-:Y:S01]  /*26230*/  @!P0 LEA.HI.X R15, R38, R42.reuse, R39, 0x2, P3 ;  /* 0x0000002a260f8211 */ /* 0x080fe200018f1427 */
[----:B------:R-:W-:Y:S01]  /*26240*/  @!P0 IMAD.MOV.U32 R38, RZ, RZ, R187 ;  /* 0x000000ffff268224 */ /* 0x000fe200078e00bb */
[----:B------:R-:W-:Y:S02]  /*26250*/  @!P0 MOV R39, R185 ;  /* 0x000000b900278202 */ /* 0x000fe40000000f00 */
[----:B------:R-:W-:Y:S02]  /*26260*/  ISETP.GE.AND P3, PT, R43, UR4, PT ;  /* 0x000000042b007c0c */ /* 0x000fe4000bf66270 */
[CC--:B------:R-:W-:Y:S01]  /*26270*/  @!P1 LEA R12, P4, R105.reuse, R11.reuse, 0x2 ;  /* 0x0000000b690c9211 */ /* 0x0c0fe200078810ff */
[----:B------:R1:W-:Y:S01]  /*26280*/  @!P0 ST.E.64 desc[UR46][R14.64], R38 ;  /* 0x000000260e008985 */ /* 0x0003e2000c101b2e */
[----:B------:R-:W-:Y:S02]  /*26290*/  ISETP.GE.AND P0, PT, R116, UR4, PT ;  /* 0x0000000474007c0c */ /* 0x000fe4000bf06270 */
[----:B------:R-:W-:Y:S01]  /*262a0*/  @!P1 LEA.HI.X R13, R105, R42, R110, 0x2, P4 ;  /* 0x0000002a690d9211 */ /* 0x000fe200020f146e */
[----:B-1----:R-:W-:Y:S01]  /*262b0*/  @!P1 IMAD.MOV.U32 R38, RZ, RZ, R186 ;  /* 0x000000ffff269224 */ /* 0x002fe200078e00ba */
[----:B------:R-:W4:Y:S01]  /*262c0*/  LDL R105, [R1+0xe8] ;  /* 0x0000e80001697983 */ /* 0x000f220000100800 */
[----:B------:R-:W-:Y:S01]  /*262d0*/  @!P1 IMAD.MOV.U32 R39, RZ, RZ, R184 ;  /* 0x000000ffff279224 */ /* 0x000fe200078e00b8 */
[----:B------:R-:W-:-:S02]  /*262e0*/  @!P2 LEA R14, P4, R106, R11, 0x2 ;  /* 0x0000000b6a0ea211 */ /* 0x000fc400078810ff */
[----:B------:R-:W4:Y:S04]  /*262f0*/  LDL R110, [R1+0x170] ;  /* 0x00017000016e7983 */ /* 0x000f280000100800 */
[----:B------:R1:W-:Y:S01]  /*26300*/  @!P1 ST.E.64 desc[UR46][R12.64], R38 ;  /* 0x000000260c009985 */ /* 0x0003e2000c101b2e */
[----:B------:R-:W-:-:S03]  /*26310*/  @!P2 LEA.HI.X R15, R106, R42, R111, 0x2, P4 ;  /* 0x0000002a6a0fa211 */ /* 0x000fc600020f146f */
[----:B------:R-:W4:Y:S04]  /*26320*/  LDL R111, [R1+0x16c] ;  /* 0x00016c00016f7983 */ /* 0x000f280000100800 */
[----:B------:R-:W4:Y:S01]  /*26330*/  LDL R106, [R1+0x168] ;  /* 0x00016800016a7983 */ /* 0x000f220000100800 */
[----:B-1----:R-:W-:Y:S01]  /*26340*/  @!P3 LEA R12, P5, R43, R11, 0x2 ;  /* 0x0000000b2b0cb211 */ /* 0x002fe200078a10ff */
[----:B------:R-:W-:Y:S02]  /*26350*/  @!P2 IMAD.MOV.U32 R38, RZ, RZ, R183 ;  /* 0x000000ffff26a224 */ /* 0x000fe400078e00b7 */
[----:B------:R-:W-:-:S05]  /*26360*/  @!P2 IMAD.MOV.U32 R39, RZ, RZ, R181 ;  /* 0x000000ffff27a224 */ /* 0x000fca00078e00b5 */
[----:B------:R1:W-:Y:S02]  /*26370*/  @!P2 ST.E.64 desc[UR46][R14.64], R38 ;  /* 0x000000260e00a985 */ /* 0x0003e4000c101b2e */
[----:B-1----:R-:W-:Y:S02]  /*26380*/  @!P3 IMAD.MOV.U32 R38, RZ, RZ, R182 ;  /* 0x000000ffff26b224 */ /* 0x002fe400078e00b6 */
[----:B------:R-:W-:Y:S01]  /*26390*/  @!P3 IMAD.MOV.U32 R39, RZ, RZ, R180 ;  /* 0x000000ffff27b224 */ /* 0x000fe200078e00b4 */
[----:B------:R-:W-:-:S04]  /*263a0*/  @!P0 LEA R14, P4, R116, R11, 0x2 ;  /* 0x0000000b740e8211 */ /* 0x000fc800078810ff */
[-C--:B------:R-:W-:Y:S02]  /*263b0*/  @!P0 LEA.HI.X R15, R116, R42.reuse, R117, 0x2, P4 ;  /* 0x0000002a740f8211 */ /* 0x080fe400020f1475 */
[----:B------:R-:W4:Y:S04]  /*263c0*/  LDL R117, [R1+0x158] ;  /* 0x0001580001757983 */ /* 0x000f280000100800 */
[----:B------:R-:W4:Y:S01]  /*263d0*/  LDL R116, [R1+0x154] ;  /* 0x0001540001747983 */ /* 0x000f220000100800 */
[----:B--2---:R-:W-:Y:S02]  /*263e0*/  ISETP.GE.AND P1, PT, R95, UR4, PT ;  /* 0x000000045f007c0c */ /* 0x004fe4000bf26270 */
[----:B---3--:R-:W-:Y:S02]  /*263f0*/  @!P3 LEA.HI.X R13, R43, R42, R94, 0x2, P5 ;  /* 0x0000002a2b0db211 */ /* 0x008fe400028f145e */
[----:B------:R-:W2:Y:S04]  /*26400*/  LDL R94, [R1+0xe4] ;  /* 0x0000e400015e7983 */ /* 0x000ea80000100800 */
[----:B------:R-:W3:Y:S04]  /*26410*/  LDL R43, [R1+0xe0] ;  /* 0x0000e000012b7983 */ /* 0x000ee80000100800 */
[----:B------:R1:W-:Y:S01]  /*26420*/  @!P3 ST.E.64 desc[UR46][R12.64], R38 ;  /* 0x000000260c00b985 */ /* 0x0003e2000c101b2e */
[----:B-----5:R-:W-:-:S02]  /*26430*/  ISETP.GE.AND P2, PT, R63, UR4, PT ;  /* 0x000000043f007c0c */ /* 0x020fc4000bf46270 */
[C---:B-1----:R-:W-:Y:S01]  /*26440*/  @!P1 LEA R12, P5, R95.reuse, R11, 0x2 ;  /* 0x0000000b5f0c9211 */ /* 0x042fe200078a10ff */
[----:B------:R-:W-:Y:S01]  /*26450*/  @!P0 IMAD.MOV.U32 R39, RZ, RZ, R177 ;  /* 0x000000ffff278224 */ /* 0x000fe200078e00b1 */
[----:B------:R-:W-:Y:S02]  /*26460*/  @!P0 MOV R38, R179 ;  /* 0x000000b300268202 */ /* 0x000fe40000000f00 */
[----:B----4-:R-:W-:Y:S02]  /*26470*/  @!P1 LEA.HI.X R13, R95, R42, R102, 0x2, P5 ;  /* 0x0000002a5f0d9211 */ /* 0x010fe400028f1466 */
[----:B------:R-:W4:Y:S04]  /*26480*/  LDL R102, [R1+0x164] ;  /* 0x0001640001667983 */ /* 0x000f280000100800 */
[----:B------:R1:W-:Y:S04]  /*26490*/  @!P0 ST.E.64 desc[UR46][R14.64], R38 ;  /* 0x000000260e008985 */ /* 0x0003e8000c101b2e */
[----:B------:R-:W5:Y:S01]  /*264a0*/  LDL R95, [R1+0xd8] ;  /* 0x0000d800015f7983 */ /* 0x000f620000100800 */
[----:B-1----:R-:W-:-:S04]  /*264b0*/  @!P2 LEA R14, P4, R63, R11, 0x2 ;  /* 0x0000000b3f0ea211 */ /* 0x002fc800078810ff */
[----:B------:R-:W-:Y:S02]  /*264c0*/  @!P2 LEA.HI.X R15, R63, R42, R112, 0x2, P4 ;  /* 0x0000002a3f0fa211 */ /* 0x000fe400020f1470 */
[----:B------:R-:W5:Y:S01]  /*264d0*/  LDL R63, [R1+0x160] ;  /* 0x00016000013f7983 */ /* 0x000f620000100800 */
[----:B------:R-:W-:Y:S01]  /*264e0*/  ISETP.GE.AND P3, PT, R108, UR4, PT ;  /* 0x000000046c007c0c */ /* 0x000fe2000bf66270 */
[----:B------:R-:W-:Y:S02]  /*264f0*/  @!P1 IMAD.MOV.U32 R38, RZ, RZ, R178 ;  /* 0x000000ffff269224 */ /* 0x000fe400078e00b2 */
[----:B------:R-:W-:Y:S01]  /*26500*/  @!P1 IMAD.MOV.U32 R39, RZ, RZ, R176 ;  /* 0x000000ffff279224 */ /* 0x000fe200078e00b0 */
[----:B------:R-:W-:Y:S01]  /*26510*/  ISETP.GE.AND P0, PT, R109, UR4, PT ;  /* 0x000000046d007c0c */ /* 0x000fe2000bf06270 */
[----:B------:R-:W5:Y:S04]  /*26520*/  LDL R112, [R1+0xd4] ;  /* 0x0000d40001707983 */ /* 0x000f680000100800 */
[----:B------:R1:W-:Y:S01]  /*26530*/  @!P1 ST.E.64 desc[UR46][R12.64], R38 ;  /* 0x000000260c009985 */ /* 0x0003e2000c101b2e */
[----:B------:R-:W-:-:S03]  /*26540*/  ISETP.GE.AND P1, PT, R105, UR4, PT ;  /* 0x0000000469007c0c */ /* 0x000fc6000bf26270 */
[C---:B-1----:R-:W-:Y:S01]  /*26550*/  @!P3 LEA R12, P5, R108.reuse, R11, 0x2 ;  /* 0x0000000b6c0cb211 */ /* 0x042fe200078a10ff */
[----:B------:R-:W-:Y:S02]  /*26560*/  @!P2 IMAD.MOV.U32 R38, RZ, RZ, R175 ;  /* 0x000000ffff26a224 */ /* 0x000fe400078e00af */
[----:B------:R-:W-:Y:S01]  /*26570*/  @!P2 IMAD.MOV.U32 R39, RZ, RZ, R173 ;  /* 0x000000ffff27a224 */ /* 0x000fe200078e00ad */
[----:B------:R-:W-:Y:S02]  /*26580*/  @!P3 LEA.HI.X R13, R108, R42, R110, 0x2, P5 ;  /* 0x0000002a6c0db211 */ /* 0x000fe400028f146e */
[----:B------:R-:W5:Y:S04]  /*26590*/  LDL R110, [R1+0xd0] ;  /* 0x0000d000016e7983 */ /* 0x000f680000100800 */
[----:B------:R1:W-:Y:S04]  /*265a0*/  @!P2 ST.E.64 desc[UR46][R14.64], R38 ;  /* 0x000000260e00a985 */ /* 0x0003e8000c101b2e */
[----:B------:R-:W5:Y:S01]  /*265b0*/  LDL R108, [R1+0xcc] ;  /* 0x0000cc00016c7983 */ /* 0x000f620000100800 */
[----:B-1----:R-:W-:Y:S01]  /*265c0*/  @!P3 IMAD.MOV.U32 R38, RZ, RZ, R174 ;  /* 0x000000ffff26b224 */ /* 0x002fe200078e00ae */
[----:B------:R-:W-:-:S02]  /*265d0*/  @!P3 MOV R39, R172 ;  /* 0x000000ac0027b202 */ /* 0x000fc40000000f00 */
[----:B------:R-:W-:-:S03]  /*265e0*/  @!P0 LEA R14, P5, R109, R11, 0x2 ;  /* 0x0000000b6d0e8211 */ /* 0x000fc600078a10ff */
[----:B------:R1:W-:Y:S01]  /*265f0*/  @!P3 ST.E.64 desc[UR46][R12.64], R38 ;  /* 0x000000260c00b985 */ /* 0x0003e2000c101b2e */
[----:B------:R-:W-:-:S03]  /*26600*/  @!P0 LEA.HI.X R15, R109, R42, R111, 0x2, P5 ;  /* 0x0000002a6d0f8211 */ /* 0x000fc600028f146f */
[----:B------:R-:W5:Y:S04]  /*26610*/  LDL R111, [R1+0x150] ;  /* 0x00015000016f7983 */ /* 0x000f680000100800 */
[----:B------:R-:W5:Y:S01]  /*26620*/  LDL R109, [R1+0x14c] ;  /* 0x00014c00016d7983 */ /* 0x000f620000100800 */
[C---:B-1----:R-:W-:Y:S01]  /*26630*/  @!P1 LEA R12, P3, R105.reuse, R11, 0x2 ;  /* 0x0000000b690c9211 */ /* 0x042fe200078610ff */
[----:B------:R-:W-:Y:S02]  /*26640*/  @!P0 IMAD.MOV.U32 R38, RZ, RZ, R171 ;  /* 0x000000ffff268224 */ /* 0x000fe400078e00ab */
[----:B------:R-:W-:Y:S01]  /*26650*/  @!P0 IMAD.MOV.U32 R39, RZ, RZ, R169 ;  /* 0x000000ffff278224 */ /* 0x000fe200078e00a9 */
[----:B------:R-:W-:Y:S02]  /*26660*/  @!P1 LEA.HI.X R13, R105, R42, R106, 0x2, P3 ;  /* 0x0000002a690d9211 */ /* 0x000fe400018f146a */
[----:B------:R-:W5:Y:S04]  /*26670*/  LDL R105, [R1+0xc8] ;  /* 0x0000c80001697983 */ /* 0x000f680000100800 */
[----:B------:R1:W-:Y:S04]  /*26680*/  @!P0 ST.E.64 desc[UR46][R14.64], R38 ;  /* 0x000000260e008985 */ /* 0x0003e8000c101b2e */
[----:B------:R-:W5:Y:S01]  /*26690*/  LDL R106, [R1+0x148] ;  /* 0x00014800016a7983 */ /* 0x000f620000100800 */
[----:B-1----:R-:W-:-:S02]  /*266a0*/  @!P1 IMAD.MOV.U32 R38, RZ, RZ, R170 ;  /* 0x000000ffff269224 */ /* 0x002fc400078e00aa */
[----:B------:R-:W-:-:S05]  /*266b0*/  @!P1 IMAD.MOV.U32 R39, RZ, RZ, R168 ;  /* 0x000000ffff279224 */ /* 0x000fca00078e00a8 */
[----:B------:R1:W-:Y:S01]  /*266c0*/  @!P1 ST.E.64 desc[UR46][R12.64], R38 ;  /* 0x000000260c009985 */ /* 0x0003e2000c101b2e */
[----:B------:R-:W-:Y:S02]  /*266d0*/  ISETP.GE.AND P0, PT, R118, UR4, PT ;  /* 0x0000000476007c0c */ /* 0x000fe4000bf06270 */
[----:B--2---:R-:W-:Y:S02]  /*266e0*/  ISETP.GE.AND P2, PT, R94, UR4, PT ;  /* 0x000000045e007c0c */ /* 0x004fe4000bf46270 */
[----:B---3--:R-:W-:-:S11]  /*266f0*/  ISETP.GE.AND P4, PT, R43, UR4, PT ;  /* 0x000000042b007c0c */ /* 0x008fd6000bf86270 */
[CC--:B------:R-:W-:Y:S01]  /*26700*/  @!P2 LEA R14, P3, R94.reuse, R11.reuse, 0x2 ;  /* 0x0000000b5e0ea211 */ /* 0x0c0fe200078610ff */
[----:B-1----:R-:W-:Y:S01]  /*26710*/  @!P2 IMAD.MOV.U32 R38, RZ, RZ, R147 ;  /* 0x000000ffff26a224 */ /* 0x002fe200078e0093 */
[----:B------:R-:W-:Y:S01]  /*26720*/  @!P4 LEA R12, P5, R43, R11, 0x2 ;  /* 0x0000000b2b0cc211 */ /* 0x000fe200078a10ff */
[----:B------:R-:W-:Y:S02]  /*26730*/  @!P2 IMAD.MOV.U32 R39, RZ, RZ, R100 ;  /* 0x000000ffff27a224 */ /* 0x000fe400078e0064 */
[----:B------:R-:W2:Y:S01]  /*26740*/  LDL R100, [R1+0x144] ;  /* 0x0001440001647983 */ /* 0x000ea20000100800 */
[----:B----4-:R-:W-:-:S03]  /*26750*/  @!P2 LEA.HI.X R15, R94, R42, R102, 0x2, P3 ;  /* 0x0000002a5e0fa211 */ /* 0x010fc600018f1466 */
[----:B------:R-:W3:Y:S04]  /*26760*/  LDL R102, [R1+0xc4] ;  /* 0x0000c40001667983 */ /* 0x000ee80000100800 */
[----:B------:R-:W4:Y:S01]  /*26770*/  LDL R94, [R1+0xc0] ;  /* 0x0000c000015e7983 */ /* 0x000f220000100800 */
[----:B-----5:R-:W-:-:S03]  /*26780*/  ISETP.GE.AND P1, PT, R95, UR4, PT ;  /* 0x000000045f007c0c */ /* 0x020fc6000bf26270 */
[----:B------:R1:W-:Y:S01]  /*26790*/  @!P2 ST.E.64 desc[UR46][R14.64], R38 ;  /* 0x000000260e00a985 */ /* 0x0003e2000c101b2e */
[----:B------:R-:W-:-:S03]  /*267a0*/  @!P4 LEA.HI.X R13, R43, R42, R63, 0x2, P5 ;  /* 0x0000002a2b0dc211 */ /* 0x000fc600028f143f */
[----:B------:R-:W5:Y:S01]  /*267b0*/  LDL R63, [R1+0xbc] ;  /* 0x0000bc00013f7983 */ /* 0x000f620000100800 */
[----:B-1----:R-:W-:-:S03]  /*267c0*/  @!P4 MOV R14, R104 ;  /* 0x00000068000ec202 */ /* 0x002fc60000000f00 */
[----:B------:R-:W5:Y:S01]  /*267d0*/  LDL R43, [R1+0xb8] ;  /* 0x0000b800012b7983 */ /* 0x000f620000100800 */
[----:B------:R-:W-:-:S03]  /*267e0*/  @!P4 IMAD.MOV.U32 R15, RZ, RZ, R53 ;  /* 0x000000ffff0fc224 */ /* 0x000fc600078e0035 */
[----:B------:R-:W5:Y:S04]  /*267f0*/  LDL R53, [R1+0x13c] ;  /* 0x00013c0001357983 */ /* 0x000f680000100800 */
[----:B------:R1:W-:Y:S02]  /*26800*/  @!P4 ST.E.64 desc[UR46][R12.64], R14 ;  /* 0x0000000e0c00c985 */ /* 0x0003e4000c101b2e */
[----:B-1----:R-:W-:-:S04]  /*26810*/  @!P1 LEA R12, P5, R95, R11, 0x2 ;  /* 0x0000000b5f0c9211 */ /* 0x002fc800078a10ff */
[----:B------:R-:W-:Y:S02]  /*26820*/  @!P1 LEA.HI.X R13, R95, R42, R117, 0x2, P5 ;  /* 0x0000002a5f0d9211 */ /* 0x000fe400028f1475 */
[----:B------:R-:W5:Y:S01]  /*26830*/  LDL R95, [R1+0x140] ;  /* 0x00014000015f7983 */ /* 0x000f620000100800 */
[----:B------:R-:W-:-:S03]  /*26840*/  @!P0 IMAD.MOV.U32 R14, RZ, RZ, R3 ;  /* 0x000000ffff0e8224 */ /* 0x000fc600078e0003 */
[----:B------:R-:W5:Y:S01]  /*26850*/  LDL R3, [R1+0x138] ;  /* 0x0001380001037983 */ /* 0x000f620000100800 */
[----:B------:R-:W-:Y:S02]  /*26860*/  ISETP.GE.AND P2, PT, R112, UR4, PT ;  /* 0x0000000470007c0c */ /* 0x000fe4000bf46270 */
[----:B------:R-:W-:Y:S02]  /*26870*/  @!P0 LEA R38, P3, R118, R11, 0x2 ;  /* 0x0000000b76268211 */ /* 0x000fe400078610ff */
[----:B------:R-:W-:Y:S01]  /*26880*/  ISETP.GE.AND P4, PT, R110, UR4, PT ;  /* 0x000000046e007c0c */ /* 0x000fe2000bf86270 */
[----:B------:R-:W-:Y:S01]  /*26890*/  @!P0 IMAD.MOV.U32 R15, RZ, RZ, R4 ;  /* 0x000000ffff0f8224 */ /* 0x000fe200078e0004 */
[----:B------:R-:W-:Y:S02]  /*268a0*/  @!P0 LEA.HI.X R39, R118, R42, R119, 0x2, P3 ;  /* 0x0000002a76278211 */ /* 0x000fe400018f1477 */
[----:B------:R-:W-:-:S03]  /*268b0*/  ISETP.GE.AND P3, PT, R108, UR4, PT ;  /* 0x000000046c007c0c */ /* 0x000fc6000bf66270 */
[----:B------:R1:W-:Y:S04]  /*268c0*/  @!P0 ST.E.64 desc[UR46][R38.64], R14 ;  /* 0x0000000e26008985 */ /* 0x0003e8000c101b2e */
[----:B------:R0:W-:Y:S02]  /*268d0*/  @!P1 ST.E.64 desc[UR46][R12.64], R54 ;  /* 0x000000360c009985 */ /* 0x0001e4000c101b2e */
[-C--:B------:R-:W-:Y:S02]  /*268e0*/  @!P4 LEA R4, P1, R110, R11.reuse, 0x2 ;  /* 0x0000000b6e04c211 */ /* 0x080fe400078210ff */
[----:B-1----:R-:W-:-:S04]  /*268f0*/  @!P2 LEA R14, P0, R112, R11, 0x2 ;  /* 0x0000000b700ea211 */ /* 0x002fc800078010ff */
[-C--:B------:R-:W-:Y:S01]  /*26900*/  @!P2 LEA.HI.X R15, R112, R42.reuse, R116, 0x2, P0 ;  /* 0x0000002a700fa211 */ /* 0x080fe200000f1474 */
[----:B0-----:R-:W-:Y:S01]  /*26910*/  @!P2 IMAD.MOV.U32 R12, RZ, RZ, R5 ;  /* 0x000000ffff0ca224 */ /* 0x001fe200078e0005 */
[-C--:B------:R-:W-:Y:S01]  /*26920*/  @!P4 LEA.HI.X R5, R110, R42.reuse, R111, 0x2, P1 ;  /* 0x0000002a6e05c211 */ /* 0x080fe200008f146f */
[----:B------:R-:W-:Y:S01]  /*26930*/  @!P2 IMAD.MOV.U32 R13, RZ, RZ, R6 ;  /* 0x000000ffff0da224 */ /* 0x000fe200078e0006 */
[----:B------:R-:W-:Y:S02]  /*26940*/  ISETP.GE.AND P0, PT, R105, UR4, PT ;  /* 0x0000000469007c0c */ /* 0x000fe4000bf06270 */
[C---:B------:R-:W-:Y:S02]  /*26950*/  @!P3 LEA R38, P5, R108.reuse, R11, 0x2 ;  /* 0x0000000b6c26b211 */ /* 0x040fe400078a10ff */
[----:B------:R-:W-:Y:S02]  /*26960*/  @!P2 ST.E.64 desc[UR46][R14.64], R12 ;  /* 0x0000000c0e00a985 */ /* 0x000fe4000c101b2e */
[----:B------:R-:W-:-:S02]  /*26970*/  @!P3 LEA.HI.X R39, R108, R42, R109, 0x2, P5 ;  /* 0x0000002a6c27b211 */ /* 0x000fc400028f146d */
[----:B------:R0:W-:Y:S05]  /*26980*/  @!P4 ST.E.64 desc[UR46][R4.64], R56 ;  /* 0x000000380400c985 */ /* 0x0001ea000c101b2e */
[C---:B------:R-:W-:Y:S01]  /*26990*/  @!P0 LEA R6, P2, R105.reuse, R11, 0x2 ;  /* 0x0000000b69068211 */ /* 0x040fe200078410ff */
[----:B0-----:R-:W-:Y:S01]  /*269a0*/  @!P3 IMAD.MOV.U32 R4, RZ, RZ, R7 ;  /* 0x000000ffff04b224 */ /* 0x001fe200078e0007 */
[----:B------:R-:W-:Y:S01]  /*269b0*/  @!P3 MOV R5, R8 ;  /* 0x000000080005b202 */ /* 0x000fe20000000f00 */
[----:B------:R-:W-:Y:S01]  /*269c0*/  @!P0 IMAD.MOV.U32 R12, RZ, RZ, R61 ;  /* 0x000000ffff0c8224 */ /* 0x000fe200078e003d */
[----:B------:R-:W-:Y:S01]  /*269d0*/  @!P0 LEA.HI.X R7, R105, R42, R106, 0x2, P2 ;  /* 0x0000002a69078211 */ /* 0x000fe200010f146a */
[----:B------:R-:W-:-:S02]  /*269e0*/  @!P0 IMAD.MOV.U32 R13, RZ, RZ, R64 ;  /* 0x000000ffff0d8224 */ /* 0x000fc400078e0040 */
[----:B------:R0:W-:Y:S04]  /*269f0*/  @!P3 ST.E.64 desc[UR46][R38.64], R4 ;  /* 0x000000042600b985 */ /* 0x0001e8000c101b2e */
[----:B------:R1:W-:Y:S01]  /*26a00*/  @!P0 ST.E.64 desc[UR46][R6.64], R12 ;  /* 0x0000000c06008985 */ /* 0x0003e2000c101b2e */
[----:B---3--:R-:W-:Y:S02]  /*26a10*/  ISETP.GE.AND P1, PT, R102, UR4, PT ;  /* 0x0000000466007c0c */ /* 0x008fe4000bf26270 */
[----:B----4-:R-:W-:-:S11]  /*26a20*/  ISETP.GE.AND P4, PT, R94, UR4, PT ;  /* 0x000000045e007c0c */ /* 0x010fd6000bf86270 */
[CC--:B0-----:R-:W-:Y:S01]  /*26a30*/  @!P1 LEA R4, P2, R102.reuse, R11.reuse, 0x2 ;  /* 0x0000000b66049211 */ /* 0x0c1fe200078410ff */
[----:B-1----:R-:W-:Y:S02]  /*26a40*/  @!P1 IMAD.MOV.U32 R6, RZ, RZ, R9 ;  /* 0x000000ffff069224 */ /* 0x002fe400078e0009 */
[----:B------:R-:W-:Y:S01]  /*26a50*/  @!P1 IMAD.MOV.U32 R7, RZ, RZ, R10 ;  /* 0x000000ffff079224 */ /* 0x000fe200078e000a */
[----:B--2---:R-:W-:Y:S02]  /*26a60*/  @!P1 LEA.HI.X R5, R102, R42, R100, 0x2, P2 ;  /* 0x0000002a66059211 */ /* 0x004fe400010f1464 */
[----:B-----5:R-:W-:Y:S02]  /*26a70*/  ISETP.GE.AND P5, PT, R63, UR4, PT ;  /* 0x000000043f007c0c */ /* 0x020fe4000bfa6270 */
[----:B------:R-:W-:Y:S02]  /*26a80*/  ISETP.GE.AND P3, PT, R43, UR4, PT ;  /* 0x000000042b007c0c */ /* 0x000fe4000bf66270 */
[----:B------:R-:W-:Y:S01]  /*26a90*/  @!P4 LEA R8, P0, R94, R11, 0x2 ;  /* 0x0000000b5e08c211 */ /* 0x000fe200078010ff */
[----:B------:R0:W-:Y:S01]  /*26aa0*/  @!P1 ST.E.64 desc[UR46][R4.64], R6 ;  /* 0x0000000604009985 */ /* 0x0001e2000c101b2e */
[----:B------:R-:W-:-:S07]  /*26ab0*/  @!P4 IMAD.MOV.U32 R10, RZ, RZ, R69 ;  /* 0x000000ffff0ac224 */ /* 0x000fce00078e0045 */
[-C--:B0-----:R-:W-:Y:S02]  /*26ac0*/  @!P5 LEA R4, P1, R63, R11.reuse, 0x2 ;  /* 0x0000000b3f04d211 */ /* 0x081fe400078210ff */
[----:B------:R-:W-:Y:S01]  /*26ad0*/  @!P3 LEA R6, P2, R43, R11, 0x2 ;  /* 0x0000000b2b06b211 */ /* 0x000fe200078410ff */
[----:B------:R-:W-:Y:S01]  /*26ae0*/  @!P4 IMAD.MOV.U32 R11, RZ, RZ, R72 ;  /* 0x000000ffff0bc224 */ /* 0x000fe200078e0048 */
[-C--:B------:R-:W-:Y:S02]  /*26af0*/  @!P5 LEA.HI.X R5, R63, R42.reuse, R53, 0x2, P1 ;  /* 0x0000002a3f05d211 */ /* 0x080fe400008f1435 */
[-C--:B------:R-:W-:Y:S02]  /*26b00*/  @!P4 LEA.HI.X R9, R94, R42.reuse, R95, 0x2, P0 ;  /* 0x0000002a5e09c211 */ /* 0x080fe400000f145f */
[----:B------:R-:W-:-:S03]  /*26b10*/  @!P3 LEA.HI.X R7, R43, R42, R3, 0x2, P2 ;  /* 0x0000002a2b07b211 */ /* 0x000fc600010f1403 */
[----:B------:R0:W-:Y:S04]  /*26b20*/  @!P4 ST.E.64 desc[UR46][R8.64], R10 ;  /* 0x0000000a0800c985 */ /* 0x0001e8000c101b2e */
[----:B------:R3:W-:Y:S01]  /*26b30*/  @!P5 ST.E.64 desc[UR46][R4.64], R20 ;  /* 0x000000140400d985 */ /* 0x0007e2000c101b2e */
[----:B0-----:R-:W-:Y:S01]  /*26b40*/  @!P3 MOV R8, R73 ;  /* 0x000000490008b202 */ /* 0x001fe20000000f00 */
[----:B------:R-:W-:-:S05]  /*26b50*/  @!P3 IMAD.MOV.U32 R9, RZ, RZ, R77 ;  /* 0x000000ffff09b224 */ /* 0x000fca00078e004d */
[----:B------:R3:W-:Y:S02]  /*26b60*/  @!P3 ST.E.64 desc[UR46][R6.64], R8 ;  /* 0x000000080600b985 */ /* 0x0007e4000c101b2e */
.L_x_3278:
[----:B------:R-:W-:Y:S05]  /*26b70*/  BSYNC B1 ;  /* 0x0000000000017941 */ /* 0x000fea0003800000 */
.L_x_3277:
[----:B------:R-:W-:-:S03]  /*26b80*/  UMOV UR4, 0xffffffff ;  /* 0xffffffff00047882 */ /* 0x000fc60000000000 */
[----:B------:R-:W-:Y:S05]  /*26b90*/  BRA.DIV UR4, `(.L_x_3279) ;  /* 0x0000011e04b47947 */ /* 0x000fea000b800000 */
[----:B0-----:R-:W0:Y:S04]  /*26ba0*/  SHFL.IDX PT, R41, R41, 0x1, 0x1c1f ;  /* 0x003c1f0029297f89 */ /* 0x001e2800000e0000 */
[----:B------:R-:W4:Y:S02]  /*26bb0*/  SHFL.IDX PT, R40, R40, 0x1, 0x1c1f ;  /* 0x003c1f0028287f89 */ /* 0x000f2400000e0000 */
.L_x_3687:
        /* <DEDUP_REMOVED lines=15> */
[----:B-1----:R-:W4:Y:S04]  /*26cb0*/  LDL R42, [R1+0x178] ;  /* 0x00017800012a7983 */ /* 0x002f280000100800 */
[----:B------:R-:W4:Y:S04]  /*26cc0*/  LDL R39, [R1+0x170] ;  /* 0x0001700001277983 */ /* 0x000f280000100800 */
[----:B---3--:R-:W3:Y:S04]  /*26cd0*/  LDL R21, [R1+0x164] ;  /* 0x0001640001157983 */ /* 0x008ee80000100800 */
[----:B------:R-:W3:Y:S04]  /*26ce0*/  LDL R3, [R1+0x174] ;  /* 0x0001740001037983 */ /* 0x000ee80000100800 */
        /* <DEDUP_REMOVED lines=21> */
[----:B--2---:R-:W2:Y:S04]  /*26e40*/  LDL R11, [R1+0xe8] ;  /* 0x0000e800010b7983 */ /* 0x004ea80000100800 */
[----:B------:R-:W2:Y:S04]  /*26e50*/  LDL R10, [R1+0xbc] ;  /* 0x0000bc00010a7983 */ /* 0x000ea80000100800 */
[----:B------:R-:W2:Y:S04]  /*26e60*/  LDL R8, [R1+0xc8] ;  /* 0x0000c80001087983 */ /* 0x000ea80000100800 */
[----:B------:R-:W2:Y:S04]  /*26e70*/  LDL R53, [R1+0x168] ;  /* 0x0001680001357983 */ /* 0x000ea80000100800 */
[----:B------:R-:W2:Y:S04]  /*26e80*/  LDL R15, [R1+0xc4] ;  /* 0x0000c400010f7983 */ /* 0x000ea80000100800 */
[----:B------:R-:W2:Y:S01]  /*26e90*/  LDL R38, [R1+0x148] ;  /* 0x0001480001267983 */ /* 0x000ea20000100800 */
[----:B-----5:R-:W-:-:S02]  /*26ea0*/  IMAD.MOV.U32 R77, RZ, RZ, R73 ;  /* 0x000000ffff4d7224 */ /* 0x020fc400078e0049 */
[----:B----4-:R-:W-:Y:S02]  /*26eb0*/  IMAD.MOV.U32 R73, RZ, RZ, R72 ;  /* 0x000000ffff497224 */ /* 0x010fe400078e0048 */
[----:B------:R-:W-:Y:S01]  /*26ec0*/  IMAD.MOV.U32 R72, RZ, RZ, R69 ;  /* 0x000000ffff487224 */ /* 0x000fe200078e0045 */
[----:B------:R-:W-:Y:S01]  /*26ed0*/  ISETP.GE.AND P0, PT, R94, UR4, PT ;  /* 0x000000045e007c0c */ /* 0x000fe2000bf06270 */
[----:B------:R-:W-:Y:S02]  /*26ee0*/  IMAD.MOV.U32 R69, RZ, RZ, R64 ;  /* 0x000000ffff457224 */ /* 0x000fe400078e0040 */
[----:B------:R-:W-:Y:S01]  /*26ef0*/  IMAD.MOV.U32 R64, RZ, RZ, R63 ;  /* 0x000000ffff407224 */ /* 0x000fe200078e003f */
[----:B------:R-:W-:Y:S01]  /*26f00*/  MOV R63, R61 ;  /* 0x0000003d003f7202 */ /* 0x000fe20000000f00 */
[----:B------:R-:W-:Y:S02]  /*26f10*/  IMAD.MOV.U32 R61, RZ, RZ, R57 ;  /* 0x000000ffff3d7224 */ /* 0x000fe400078e0039 */
[----:B------:R-:W-:-:S02]  /*26f20*/  IMAD.MOV.U32 R57, RZ, RZ, R56 ;  /* 0x000000ffff397224 */ /* 0x000fc400078e0038 */
[----:B------:R-:W-:Y:S02]  /*26f30*/  IMAD.MOV.U32 R56, RZ, RZ, R55 ;  /* 0x000000ffff387224 */ /* 0x000fe400078e0037 */
[----:B------:R-:W-:Y:S02]  /*26f40*/  IMAD.MOV.U32 R55, RZ, RZ, R54 ;  /* 0x000000ffff377224 */ /* 0x000fe400078e0036 */
[----:B------:R-:W-:Y:S02]  /*26f50*/  IMAD.MOV.U32 R54, RZ, RZ, R43 ;  /* 0x000000ffff367224 */ /* 0x000fe400078e002b */
[----:B------:R-:W-:Y:S01]  /*26f60*/  IMAD.MOV.U32 R43, RZ, RZ, R42 ;  /* 0x000000ffff2b7224 */ /* 0x000fe200078e002a */
[----:B------:R-:W-:Y:S01]  /*26f70*/  MOV R42, R39 ;  /* 0x00000027002a7202 */ /* 0x000fe20000000f00 */
[----:B------:R-:W-:Y:S02]  /*26f80*/  @!P0 IMAD.MOV.U32 R2, RZ, RZ, R40 ;  /* 0x000000ffff028224 */ /* 0x000fe400078e0028 */
[----:B---3--:R-:W-:-:S02]  /*26f90*/  IMAD.MOV.U32 R39, RZ, RZ, R21 ;  /* 0x000000ffff277224 */ /* 0x008fc400078e0015 */
[----:B------:R-:W-:Y:S02]  /*26fa0*/  IMAD.MOV.U32 R21, RZ, RZ, R3 ;  /* 0x000000ffff157224 */ /* 0x000fe400078e0003 */
[----:B0-----:R-:W-:Y:S01]  /*26fb0*/  @!P0 IMAD.MOV.U32 R3, RZ, RZ, R41 ;  /* 0x000000ffff038224 */ /* 0x001fe200078e0029 */
[----:B------:R-:W-:Y:S01]  /*26fc0*/  ISETP.GE.AND P1, PT, R100, UR4, PT ;  /* 0x0000000464007c0c */ /* 0x000fe2000bf26270 */
[----:B------:R-:W-:Y:S01]  /*26fd0*/  IMAD.MOV.U32 R95, RZ, RZ, R77 ;  /* 0x000000ffff5f7224 */ /* 0x000fe200078e004d */
[----:B------:R-:W-:Y:S01]  /*26fe0*/  MOV R77, R72 ;  /* 0x00000048004d7202 */ /* 0x000fe20000000f00 */
[----:B------:R-:W-:-:S04]  /*26ff0*/  @!P0 IMAD.WIDE R2, R94, 0x4, R2 ;  /* 0x000000045e028825 */ /* 0x000fc800078e0202 */
[----:B------:R-:W-:Y:S02]  /*27000*/  IMAD.MOV.U32 R72, RZ, RZ, R64 ;  /* 0x000000ffff487224 */ /* 0x000fe400078e0040 */
[----:B------:R-:W-:Y:S02]  /*27010*/  IMAD.MOV.U32 R94, RZ, RZ, R73 ;  /* 0x000000ffff5e7224 */ /* 0x000fe400078e0049 */
[----:B------:R-:W-:Y:S01]  /*27020*/  IMAD.MOV.U32 R64, RZ, RZ, R61 ;  /* 0x000000ffff407224 */ /* 0x000fe200078e003d */
[----:B------:R-:W-:Y:S01]  /*27030*/  MOV R61, R55 ;  /* 0x00000037003d7202 */ /* 0x000fe20000000f00 */
        /* <DEDUP_REMOVED lines=8> */
[----:B------:R-:W-:-:S02]  /*270c0*/  IMAD.MOV.U32 R20, RZ, RZ, R13 ;  /* 0x000000ffff147224 */ /* 0x000fc400078e000d */
[----:B------:R-:W-:Y:S02]  /*270d0*/  IMAD.MOV.U32 R54, RZ, RZ, R42 ;  /* 0x000000ffff367224 */ /* 0x000fe400078e002a */
[----:B------:R-:W-:Y:S01]  /*270e0*/  IMAD.MOV.U32 R13, RZ, RZ, R4 ;  /* 0x000000ffff0d7224 */ /* 0x000fe200078e0004 */
[C---:B------:R-:W-:Y:S01]  /*270f0*/  @!P1 LEA R4, P4, R100.reuse, R40, 0x2 ;  /* 0x0000002864049211 */ /* 0x040fe200078810ff */
[----:B------:R-:W-:Y:S01]  /*27100*/  IMAD.MOV.U32 R42, RZ, RZ, R21 ;  /* 0x000000ffff2a7224 */ /* 0x000fe200078e0015 */
[----:B------:R-:W-:Y:S01]  /*27110*/  MOV R21, R14 ;  /* 0x0000000e00157202 */ /* 0x000fe20000000f00 */
[----:B------:R-:W-:Y:S02]  /*27120*/  IMAD.MOV.U32 R14, RZ, RZ, R12 ;  /* 0x000000ffff0e7224 */ /* 0x000fe400078e000c */
[----:B------:R-:W-:Y:S01]  /*27130*/  IMAD.MOV.U32 R12, RZ, RZ, R5 ;  /* 0x000000ffff0c7224 */ /* 0x000fe200078e0005 */
[----:B------:R-:W-:Y:S01]  /*27140*/  @!P1 LEA.HI.X R5, R100, R41, R102, 0x2, P4 ;  /* 0x0000002964059211 */ /* 0x000fe200020f1466 */
[----:B------:R-:W-:-:S02]  /*27150*/  IMAD.MOV.U32 R100, RZ, RZ, R94 ;  /* 0x000000ffff647224 */ /* 0x000fc400078e005e */
[----:B------:R-:W-:Y:S02]  /*27160*/  IMAD.MOV.U32 R94, RZ, RZ, R73 ;  /* 0x000000ffff5e7224 */ /* 0x000fe400078e0049 */
[----:B------:R-:W-:Y:S01]  /*27170*/  IMAD.MOV.U32 R102, RZ, RZ, R95 ;  /* 0x000000ffff667224 */ /* 0x000fe200078e005f */
[----:B------:R-:W-:Y:S01]  /*27180*/  MOV R95, R77 ;  /* 0x0000004d005f7202 */ /* 0x000fe20000000f00 */
[----:B------:R-:W-:Y:S01]  /*27190*/  IMAD.MOV.U32 R73, RZ, RZ, R69 ;  /* 0x000000ffff497224 */ /* 0x000fe200078e0045 */
[----:B------:R-:W-:Y:S01]  /*271a0*/  ISETP.GE.AND P2, PT, R111, UR4, PT ;  /* 0x000000046f007c0c */ /* 0x000fe2000bf46270 */
        /* <DEDUP_REMOVED lines=9> */
[----:B------:R-:W-:Y:S01]  /*27240*/  MOV R21, R13 ;  /* 0x0000000d00157202 */ /* 0x000fe20000000f00 */
[----:B------:R-:W-:-:S02]  /*27250*/  IMAD.MOV.U32 R54, RZ, RZ, R42 ;  /* 0x000000ffff367224 */ /* 0x000fc400078e002a */
[----:B------:R-:W-:Y:S02]  /*27260*/  IMAD.MOV.U32 R42, RZ, RZ, R14 ;  /* 0x000000ffff2a7224 */ /* 0x000fe400078e000e */
[----:B------:R-:W-:Y:S02]  /*27270*/  IMAD.MOV.U32 R13, RZ, RZ, R9 ;  /* 0x000000ffff0d7224 */ /* 0x000fe400078e0009 */
[----:B------:R-:W-:Y:S02]  /*27280*/  IMAD.MOV.U32 R9, RZ, RZ, R7 ;  /* 0x000000ffff097224 */ /* 0x000fe400078e0007 */
[----:B------:R-:W-:Y:S02]  /*27290*/  IMAD.MOV.U32 R14, RZ, RZ, R6 ;  /* 0x000000ffff0e7224 */ /* 0x000fe400078e0006 */
[----:B------:R-:W-:Y:S02]  /*272a0*/  @!P1 IMAD.MOV.U32 R6, RZ, RZ, R81 ;  /* 0x000000ffff069224 */ /* 0x000fe400078e0051 */
[----:B------:R-:W-:Y:S01]  /*272b0*/  @!P1 IMAD.MOV.U32 R7, RZ, RZ, R65 ;  /* 0x000000ffff079224 */ /* 0x000fe200078e0041 */
[----:B------:R-:W-:Y:S04]  /*272c0*/  @!P0 ST.E.64 desc[UR46][R2.64], R24 ;  /* 0x0000001802008985 */ /* 0x000fe8000c101b2e */
[----:B------:R0:W-:Y:S02]  /*272d0*/  @!P1 ST.E.64 desc[UR46][R4.64], R6 ;  /* 0x0000000604009985 */ /* 0x0001e4000c101b2e */
[----:B0-----:R-:W-:-:S04]  /*272e0*/  @!P2 LEA R4, P4, R111, R40, 0x2 ;  /* 0x000000286f04a211 */ /* 0x001fc800078810ff */
[----:B------:R-:W-:Y:S02]  /*272f0*/  @!P2 LEA.HI.X R5, R111, R41, R117, 0x2, P4 ;  /* 0x000000296f05a211 */ /* 0x000fe400020f1475 */
[----:B------:R-:W3:Y:S01]  /*27300*/  LDL R117, [R1+0x1a0] ;  /* 0x0001a00001757983 */ /* 0x000ee20000100800 */
[----:B------:R-:W-:Y:S02]  /*27310*/  ISETP.GE.AND P3, PT, R112, UR4, PT ;  /* 0x0000000470007c0c */ /* 0x000fe4000bf66270 */
[----:B------:R-:W-:Y:S01]  /*27320*/  ISETP.GE.AND P1, PT, R108, UR4, PT ;  /* 0x000000046c007c0c */ /* 0x000fe2000bf26270 */
[----:B------:R-:W-:Y:S01]  /*27330*/  @!P2 IMAD.MOV.U32 R6, RZ, RZ, R44 ;  /* 0x000000ffff06a224 */ /* 0x000fe200078e002c */
[----:B------:R-:W-:Y:S01]  /*27340*/  @!P2 MOV R7, R85 ;  /* 0x000000550007a202 */ /* 0x000fe20000000f00 */
[----:B------:R-:W4:Y:S08]  /*27350*/  LDL R111, [R1+0x1a4] ;  /* 0x0001a400016f7983 */ /* 0x000f300000100800 */
[----:B------:R-:W-:-:S04]  /*27360*/  @!P3 LEA R2, P5, R112, R40, 0x2 ;  /* 0x000000287002b211 */ /* 0x000fc800078a10ff */
[----:B------:R-:W-:Y:S02]  /*27370*/  @!P3 LEA.HI.X R3, R112, R41, R116, 0x2, P5 ;  /* 0x000000297003b211 */ /* 0x000fe400028f1474 */
[----:B------:R-:W-:Y:S01]  /*27380*/  ISETP.GE.AND P0, PT, R110, UR4, PT ;  /* 0x000000046e007c0c */ /* 0x000fe2000bf06270 */
[----:B------:R-:W5:Y:S04]  /*27390*/  LDL R116, [R1+0x10c] ;  /* 0x00010c0001747983 */ /* 0x000f680000100800 */
[----:B------:R-:W-:Y:S04]  /*273a0*/  @!P3 ST.E.64 desc[UR46][R2.64], R26 ;  /* 0x0000001a0200b985 */ /* 0x000fe8000c101b2e */
[----:B------:R0:W-:Y:S04]  /*273b0*/  @!P2 ST.E.64 desc[UR46][R4.64], R6 ;  /* 0x000000060400a985 */ /* 0x0001e8000c101b2e */
[----:B------:R-:W2:Y:S01]  /*273c0*/  LDL R112, [R1+0x108] ;  /* 0x0001080001707983 */ /* 0x000ea20000100800 */
[----:B0-----:R-:W-:-:S04]  /*273d0*/  @!P1 LEA R6, P4, R108, R40, 0x2 ;  /* 0x000000286c069211 */ /* 0x001fc800078810ff */
[-C--:B---3--:R-:W-:Y:S02]  /*273e0*/  @!P1 LEA.HI.X R7, R108, R41.reuse, R117, 0x2, P4 ;  /* 0x000000296c079211 */ /* 0x088fe400020f1475 */
[----:B------:R-:W3:Y:S01]  /*273f0*/  LDL R117, [R1+0x19c] ;  /* 0x00019c0001757983 */ /* 0x000ee20000100800 */
[----:B------:R-:W-:Y:S02]  /*27400*/  ISETP.GE.AND P3, PT, R106, UR4, PT ;  /* 0x000000046a007c0c */ /* 0x000fe4000bf66270 */
[CC--:B------:R-:W-:Y:S01]  /*27410*/  @!P0 LEA R2, P5, R110.reuse, R40.reuse, 0x2 ;  /* 0x000000286e028211 */ /* 0x0c0fe200078a10ff */
[----:B------:R-:W-:Y:S02]  /*27420*/  @!P0 IMAD.MOV.U32 R4, RZ, RZ, R32 ;  /* 0x000000ffff048224 */ /* 0x000fe400078e0020 */
[----:B------:R-:W-:Y:S01]  /*27430*/  @!P0 IMAD.MOV.U32 R5, RZ, RZ, R36 ;  /* 0x000000ffff058224 */ /* 0x000fe200078e0024 */
[----:B----4-:R-:W-:Y:S02]  /*27440*/  @!P0 LEA.HI.X R3, R110, R41, R111, 0x2, P5 ;  /* 0x000000296e038211 */ /* 0x010fe400028f146f */
[----:B------:R-:W-:Y:S01]  /*27450*/  ISETP.GE.AND P2, PT, R104, UR4, PT ;  /* 0x0000000468007c0c */ /* 0x000fe2000bf46270 */
[----:B------:R-:W4:Y:S04]  /*27460*/  LDL R110, [R1+0x100] ;  /* 0x00010000016e7983 */ /* 0x000f280000100800 */
[----:B------:R0:W-:Y:S02]  /*27470*/  @!P0 ST.E.64 desc[UR46][R2.64], R4 ;  /* 0x0000000402008985 */ /* 0x0001e4000c101b2e */
[----:B0-----:R-:W-:-:S04]  /*27480*/  @!P3 LEA R2, P5, R106, R40, 0x2 ;  /* 0x000000286a02b211 */ /* 0x001fc800078a10ff */
[----:B---3--:R-:W-:Y:S02]  /*27490*/  @!P3 LEA.HI.X R3, R106, R41, R117, 0x2, P5 ;  /* 0x000000296a03b211 */ /* 0x008fe400028f1475 */
[----:B------:R-:W3:Y:S01]  /*274a0*/  LDL R117, [R1+0x198] ;  /* 0x0001980001757983 */ /* 0x000ee20000100800 */
[----:B------:R-:W-:Y:S01]  /*274b0*/  @!P1 MOV R4, R89 ;  /* 0x0000005900049202 */ /* 0x000fe20000000f00 */
[----:B------:R-:W-:-:S05]  /*274c0*/  @!P1 IMAD.MOV.U32 R5, RZ, RZ, R93 ;  /* 0x000000ffff059224 */ /* 0x000fca00078e005d */
[----:B------:R0:W-:Y:S02]  /*274d0*/  @!P1 ST.E.64 desc[UR46][R6.64], R4 ;  /* 0x0000000406009985 */ /* 0x0001e4000c101b2e */
[----:B0-----:R-:W-:-:S04]  /*274e0*/  @!P2 LEA R6, P4, R104, R40, 0x2 ;  /* 0x000000286806a211 */ /* 0x001fc800078810ff */
[----:B---3--:R-:W-:Y:S02]  /*274f0*/  @!P2 LEA.HI.X R7, R104, R41, R117, 0x2, P4 ;  /* 0x000000296807a211 */ /* 0x008fe400020f1475 */
[----:B------:R-:W3:Y:S01]  /*27500*/  LDL R117, [R1+0x194] ;  /* 0x0001940001757983 */ /* 0x000ee20000100800 */
[----:B------:R-:W-:Y:S01]  /*27510*/  ISETP.GE.AND P0, PT, R105, UR4, PT ;  /* 0x0000000469007c0c */ /* 0x000fe2000bf06270 */
[----:B------:R-:W-:Y:S01]  /*27520*/  @!P3 IMAD.MOV.U32 R5, RZ, RZ, R45 ;  /* 0x000000ffff05b224 */ /* 0x000fe200078e002d */
[----:B------:R-:W-:-:S05]  /*27530*/  @!P3 MOV R4, R37 ;  /* 0x000000250004b202 */ /* 0x000fca0000000f00 */
[----:B------:R0:W-:Y:S06]  /*27540*/  @!P3 ST.E.64 desc[UR46][R2.64], R4 ;  /* 0x000000040200b985 */ /* 0x0001ec000c101b2e */
[----:B0-----:R-:W-:-:S04]  /*27550*/  @!P0 LEA R2, P5, R105, R40, 0x2 ;  /* 0x0000002869028211 */ /* 0x001fc800078a10ff */
[----:B---3--:R-:W-:Y:S02]  /*27560*/  @!P0 LEA.HI.X R3, R105, R41, R117, 0x2, P5 ;  /* 0x0000002969038211 */ /* 0x008fe400028f1475 */
[----:B------:R-:W3:Y:S01]  /*27570*/  LDL R117, [R1+0x190] ;  /* 0x0001900001757983 */ /* 0x000ee20000100800 */
[----:B------:R-:W-:Y:S01]  /*27580*/  ISETP.GE.AND P1, PT, R109, UR4, PT ;  /* 0x000000046d007c0c */ /* 0x000fe2000bf26270 */
[----:B------:R-:W-:Y:S02]  /*27590*/  @!P2 IMAD.MOV.U32 R4, RZ, RZ, R97 ;  /* 0x000000ffff04a224 */ /* 0x000fe400078e0061 */
[----:B------:R-:W-:-:S05]  /*275a0*/  @!P2 IMAD.MOV.U32 R5, RZ, RZ, R101 ;  /* 0x000000ffff05a224 */ /* 0x000fca00078e0065 */
[----:B------:R0:W-:Y:S05]  /*275b0*/  @!P2 ST.E.64 desc[UR46][R6.64], R4 ;  /* 0x000000040600a985 */ /* 0x0001ea000c101b2e */
[----:B0-----:R-:W-:-:S04]  /*275c0*/  @!P1 LEA R4, P4, R109, R40, 0x2 ;  /* 0x000000286d049211 */ /* 0x001fc800078810ff */
[----:B---3--:R-:W-:Y:S02]  /*275d0*/  @!P1 LEA.HI.X R5, R109, R41, R117, 0x2, P4 ;  /* 0x000000296d059211 */ /* 0x008fe400020f1475 */
[----:B------:R-:W3:Y:S01]  /*275e0*/  LDL R117, [R1+0x18c] ;  /* 0x00018c0001757983 */ /* 0x000ee20000100800 */
[----:B-----5:R-:W-:-:S03]  /*275f0*/  ISETP.GE.AND P3, PT, R116, UR4, PT ;  /* 0x0000000474007c0c */ /* 0x020fc6000bf66270 */
[----:B------:R0:W-:Y:S10]  /*27600*/  @!P0 ST.E.64 desc[UR46][R2.64], R46 ;  /* 0x0000002e02008985 */ /* 0x0001f4000c101b2e */
[----:B0-----:R-:W-:Y:S01]  /*27610*/  @!P3 LEA R2, P5, R116, R40, 0x2 ;  /* 0x000000287402b211 */ /* 0x001fe200078a10ff */
        /* <DEDUP_REMOVED lines=27> */
[----:B------:R-:W-:Y:S01]  /*277d0*/  IMAD.MOV.U32 R102, RZ, RZ, R95 ;  /* 0x000000ffff667224 */ /* 0x000fe200078e005f */
[----:B---3--:R-:W-:Y:S01]  /*277e0*/  @!P3 LEA.HI.X R3, R116, R41, R117, 0x2, P5 ;  /* 0x000000297403b211 */ /* 0x008fe200028f1475 */
[----:B------:R-:W3:Y:S04]  /*277f0*/  LDL R12, [R1+0x13c] ;  /* 0x00013c00010c7983 */ /* 0x000ee80000100800 */
[----:B------:R-:W5:Y:S01]  /*27800*/  LDL R116, [R1+0x188] ;  /* 0x0001880001747983 */ /* 0x000f620000100800 */
        /* <DEDUP_REMOVED lines=14> */
[----:B------:R-:W4:Y:S01]  /*278f0*/  LDL R42, [R1+0xd4] ;  /* 0x0000d400012a7983 */ /* 0x000f220000100800 */
[-C--:B------:R-:W-:Y:S02]  /*27900*/  @!P1 LOP3.LUT R59, R59, R58.reuse, RZ, 0x3c, !PT ;  /* 0x0000003a3b3b9212 */ /* 0x080fe400078e3cff */
[----:B--2---:R-:W-:Y:S02]  /*27910*/  ISETP.GE.AND P2, PT, R112, UR4, PT ;  /* 0x0000000470007c0c */ /* 0x004fe4000bf46270 */
[----:B------:R-:W-:Y:S01]  /*27920*/  @!P1 LOP3.LUT R58, R59, R58, RZ, 0x3c, !PT ;  /* 0x0000003a3b3a9212 */ /* 0x000fe200078e3cff */
[----:B------:R-:W-:Y:S01]  /*27930*/  IMAD.MOV.U32 R104, RZ, RZ, R94 ;  /* 0x000000ffff687224 */ /* 0x000fe200078e005e */
[----:B------:R-:W-:Y:S02]  /*27940*/  ISETP.GE.AND P0, PT, R111, UR4, PT ;  /* 0x000000046f007c0c */ /* 0x000fe4000bf06270 */
[----:B------:R-:W-:Y:S01]  /*27950*/  @!P1 LOP3.LUT R59, R59, R58, RZ, 0x3c, !PT ;  /* 0x0000003a3b3b9212 */ /* 0x000fe200078e3cff */
[----:B------:R-:W-:-:S04]  /*27960*/  IMAD.MOV.U32 R105, RZ, RZ, R104 ;  /* 0x000000ffff697224 */ /* 0x000fc800078e0068 */
[----:B------:R0:W-:Y:S01]  /*27970*/  @!P1 ST.E.64 desc[UR46][R4.64], R58 ;  /* 0x0000003a04009985 */ /* 0x0001e2000c101b2e */
[----:B------:R-:W-:-:S03]  /*27980*/  IMAD.MOV.U32 R109, RZ, RZ, R105 ;  /* 0x000000ffff6d7224 */ /* 0x000fc600078e0069 */
[----:B------:R1:W-:Y:S01]  /*27990*/  @!P3 ST.E.64 desc[UR46][R2.64], R48 ;  /* 0x000000300200b985 */ /* 0x0003e2000c101b2e */
[-C--:B0-----:R-:W-:Y:S02]  /*279a0*/  @!P2 LEA R4, P4, R112, R40.reuse, 0x2 ;  /* 0x000000287004a211 */ /* 0x081fe400078810ff */
[----:B-1----:R-:W-:Y:S01]  /*279b0*/  @!P0 LEA R2, P5, R111, R40, 0x2 ;  /* 0x000000286f028211 */ /* 0x002fe200078a10ff */
[----:B------:R-:W-:Y:S02]  /*279c0*/  IMAD.MOV.U32 R94, RZ, RZ, R77 ;  /* 0x000000ffff5e7224 */ /* 0x000fe400078e004d */
[----:B------:R-:W-:Y:S02]  /*279d0*/  IMAD.MOV.U32 R21, RZ, RZ, R13 ;  /* 0x000000ffff157224 */ /* 0x000fe400078e000d */
[----:B------:R-:W-:Y:S02]  /*279e0*/  IMAD.MOV.U32 R77, RZ, RZ, R73 ;  /* 0x000000ffff4d7224 */ /* 0x000fe400078e0049 */
[----:B------:R-:W-:-:S02]  /*279f0*/  IMAD.MOV.U32 R13, RZ, RZ, R9 ;  /* 0x000000ffff0d7224 */ /* 0x000fc400078e0009 */
[----:B------:R-:W-:Y:S01]  /*27a00*/  IMAD.MOV.U32 R73, RZ, RZ, R72 ;  /* 0x000000ffff497224 */ /* 0x000fe200078e0048 */
[----:B------:R-:W2:Y:S01]  /*27a10*/  LDL R9, [R1+0xd8] ;  /* 0x0000d80001097983 */ /* 0x000ea20000100800 */
[----:B------:R-:W-:Y:S02]  /*27a20*/  IMAD.MOV.U32 R72, RZ, RZ, R69 ;  /* 0x000000ffff487224 */ /* 0x000fe400078e0045 */
[----:B------:R-:W-:Y:S01]  /*27a30*/  IMAD.MOV.U32 R104, RZ, RZ, R94 ;  /* 0x000000ffff687224 */ /* 0x000fe200078e005e */
[----:B------:R-:W-:Y:S01]  /*27a40*/  MOV R69, R61 ;  /* 0x0000003d00457202 */ /* 0x000fe20000000f00 */
[----:B------:R-:W-:Y:S02]  /*27a50*/  IMAD.MOV.U32 R94, RZ, RZ, R77 ;  /* 0x000000ffff5e7224 */ /* 0x000fe400078e004d */
[----:B------:R-:W-:Y:S01]  /*27a60*/  IMAD.MOV.U32 R77, RZ, RZ, R73 ;  /* 0x000000ffff4d7224 */ /* 0x000fe200078e0049 */
[----:B------:R-:W-:Y:S01]  /*27a70*/  MOV R73, R72 ;  /* 0x0000004800497202 */ /* 0x000fe20000000f00 */
[----:B------:R-:W-:Y:S01]  /*27a80*/  IMAD.MOV.U32 R61, RZ, RZ, R55 ;  /* 0x000000ffff3d7224 */ /* 0x000fe200078e0037 */
[----:B------:R-:W-:Y:S01]  /*27a90*/  MOV R105, R104 ;  /* 0x0000006800697202 */ /* 0x000fe20000000f00 */
[----:B------:R-:W-:-:S02]  /*27aa0*/  IMAD.MOV.U32 R55, RZ, RZ, R54 ;  /* 0x000000ffff377224 */ /* 0x000fc400078e0036 */
[----:B------:R-:W-:Y:S02]  /*27ab0*/  IMAD.MOV.U32 R104, RZ, RZ, R94 ;  /* 0x000000ffff687224 */ /* 0x000fe400078e005e */
[----:B------:R-:W-:Y:S02]  /*27ac0*/  IMAD.MOV.U32 R94, RZ, RZ, R77 ;  /* 0x000000ffff5e7224 */ /* 0x000fe400078e004d */
[----:B------:R-:W-:Y:S02]  /*27ad0*/  IMAD.MOV.U32 R77, RZ, RZ, R73 ;  /* 0x000000ffff4d7224 */ /* 0x000fe400078e0049 */
[----:B------:R-:W-:Y:S02]  /*27ae0*/  IMAD.MOV.U32 R72, RZ, RZ, R69 ;  /* 0x000000ffff487224 */ /* 0x000fe400078e0045 */
[----:B------:R-:W-:Y:S02]  /*27af0*/  IMAD.MOV.U32 R69, RZ, RZ, R61 ;  /* 0x000000ffff457224 */ /* 0x000fe400078e003d */
[----:B------:R-:W-:-:S02]  /*27b00*/  IMAD.MOV.U32 R61, RZ, RZ, R55 ;  /* 0x000000ffff3d7224 */ /* 0x000fc400078e0037 */
[----:B------:R-:W-:Y:S01]  /*27b10*/  IMAD.MOV.U32 R73, RZ, RZ, R72 ;  /* 0x000000ffff497224 */ /* 0x000fe200078e0048 */
[----:B-----5:R-:W-:Y:S01]  /*27b20*/  @!P2 LEA.HI.X R5, R112, R41, R116, 0x2, P4 ;  /* 0x000000297005a211 */ /* 0x020fe200020f1474 */
[----:B------:R-:W-:-:S05]  /*27b30*/  IMAD.MOV.U32 R112, RZ, RZ, R109 ;  /* 0x000000ffff707224 */ /* 0x000fca00078e006d */
[----:B------:R-:W-:Y:S02]  /*27b40*/  @!P0 LEA.HI.X R3, R111, R41, R112, 0x2, P5 ;  /* 0x000000296f038211 */ /* 0x000fe400028f1470 */
[----:B------:R-:W5:Y:S01]  /*27b50*/  LDL R111, [R1+0x180] ;  /* 0x00018000016f7983 */ /* 0x000f620000100800 */
[----:B------:R-:W-:Y:S01]  /*27b60*/  MOV R109, R105 ;  /* 0x00000069006d7202 */ /* 0x000fe20000000f00 */
[----:B------:R-:W-:Y:S02]  /*27b70*/  IMAD.MOV.U32 R105, RZ, RZ, R104 ;  /* 0x000000ffff697224 */ /* 0x000fe400078e0068 */
[----:B------:R-:W-:Y:S02]  /*27b80*/  IMAD.MOV.U32 R104, RZ, RZ, R94 ;  /* 0x000000ffff687224 */ /* 0x000fe400078e005e */
[----:B------:R-:W-:Y:S02]  /*27b90*/  IMAD.MOV.U32 R94, RZ, RZ, R77 ;  /* 0x000000ffff5e7224 */ /* 0x000fe400078e004d */
[----:B----4-:R-:W-:-:S02]  /*27ba0*/  IMAD.MOV.U32 R54, RZ, RZ, R42 ;  /* 0x000000ffff367224 */ /* 0x010fc400078e002a */
[----:B------:R-:W-:Y:S02]  /*27bb0*/  IMAD.MOV.U32 R42, RZ, RZ, R21 ;  /* 0x000000ffff2a7224 */ /* 0x000fe400078e0015 */
[----:B------:R-:W-:Y:S02]  /*27bc0*/  IMAD.MOV.U32 R21, RZ, RZ, R11 ;  /* 0x000000ffff157224 */ /* 0x000fe400078e000b */
[----:B------:R-:W-:Y:S01]  /*27bd0*/  IMAD.MOV.U32 R11, RZ, RZ, R10 ;  /* 0x000000ffff0b7224 */ /* 0x000fe200078e000a */
[----:B------:R-:W-:Y:S01]  /*27be0*/  MOV R10, R8 ;  /* 0x00000008000a7202 */ /* 0x000fe20000000f00 */
[----:B------:R-:W-:Y:S01]  /*27bf0*/  IMAD.MOV.U32 R77, RZ, RZ, R21 ;  /* 0x000000ffff4d7224 */ /* 0x000fe200078e0015 */
[----:B------:R-:W4:Y:S03]  /*27c00*/  LDL R8, [R1+0xb8] ;  /* 0x0000b80001087983 */ /* 0x000f260000100800 */
[----:B------:R-:W-:-:S02]  /*27c10*/  IMAD.MOV.U32 R21, RZ, RZ, R10 ;  /* 0x000000ffff157224 */ /* 0x000fc400078e000a */
[----:B------:R-:W3:Y:S01]  /*27c20*/  LDL R10, [R1+0x158] ;  /* 0x00015800010a7983 */ /* 0x000ee20000100800 */
[----:B------:R-:W-:Y:S02]  /*27c30*/  IMAD.MOV.U32 R55, RZ, RZ, R54 ;  /* 0x000000ffff377224 */ /* 0x000fe400078e0036 */
[----:B------:R-:W-:Y:S02]  /*27c40*/  IMAD.MOV.U32 R54, RZ, RZ, R42 ;  /* 0x000000ffff367224 */ /* 0x000fe400078e002a */
[----:B------:R-:W4:Y:S02]  /*27c50*/  LDL R42, [R1+0x14c] ;  /* 0x00014c00012a7983 */ /* 0x000f240000100800 */
[----:B------:R-:W-:Y:S02]  /*27c60*/  IMAD.MOV.U32 R72, RZ, RZ, R54 ;  /* 0x000000ffff487224 */ /* 0x000fe400078e0036 */
[----:B------:R-:W4:Y:S01]  /*27c70*/  LDL R54, [R1+0x150] ;  /* 0x0001500001367983 */ /* 0x000f220000100800 */
[----:B------:R-:W-:-:S02]  /*27c80*/  ISETP.GE.AND P3, PT, R108, UR4, PT ;  /* 0x000000046c007c0c */ /* 0x000fc4000bf66270 */
[----:B------:R-:W-:Y:S01]  /*27c90*/  ISETP.GE.AND P1, PT, R110, UR4, PT ;  /* 0x000000046e007c0c */ /* 0x000fe2000bf26270 */
[----:B------:R-:W-:Y:S01]  /*27ca0*/  @!P2 IMAD.MOV.U32 R6, RZ, RZ, R113 ;  /* 0x000000ffff06a224 */ /* 0x000fe200078e0071 */
[----:B------:R-:W-:-:S05]  /*27cb0*/  @!P2 MOV R7, R70 ;  /* 0x000000460007a202 */ /* 0x000fca0000000f00 */
[----:B------:R0:W-:Y:S01]  /*27cc0*/  @!P2 ST.E.64 desc[UR46][R4.64], R6 ;  /* 0x000000060400a985 */ /* 0x0001e2000c101b2e */
[----:B------:R-:W-:-:S03]  /*27cd0*/  ISETP.GE.AND P2, PT, R106, UR4, PT ;  /* 0x000000046a007c0c */ /* 0x000fc6000bf46270 */
[----:B------:R1:W-:Y:S01]  /*27ce0*/  @!P0 ST.E.64 desc[UR46][R2.64], R50 ;  /* 0x0000003202008985 */ /* 0x0003e2000c101b2e */
[----:B------:R-:W-:Y:S02]  /*27cf0*/  ISETP.GE.AND P0, PT, R100, UR4, PT ;  /* 0x0000000464007c0c */ /* 0x000fe4000bf06270 */
[-C--:B0-----:R-:W-:Y:S02]  /*27d00*/  @!P1 LEA R4, P4, R110, R40.reuse, 0x2 ;  /* 0x000000286e049211 */ /* 0x081fe400078810ff */
[----:B-1----:R-:W-:-:S04]  /*27d10*/  @!P3 LEA R2, P5, R108, R40, 0x2 ;  /* 0x000000286c02b211 */ /* 0x002fc800078a10ff */
[----:B------:R-:W-:Y:S01]  /*27d20*/  @!P3 LEA.HI.X R3, R108, R41, R109, 0x2, P5 ;  /* 0x000000296c03b211 */ /* 0x000fe200028f146d */
[----:B------:R-:W-:Y:S02]  /*27d30*/  IMAD.MOV.U32 R108, RZ, RZ, R105 ;  /* 0x000000ffff6c7224 */ /* 0x000fe400078e0069 */
[----:B------:R-:W-:Y:S02]  /*27d40*/  IMAD.MOV.U32 R105, RZ, RZ, R94 ;  /* 0x000000ffff697224 */ /* 0x000fe400078e005e */
[----:B------:R-:W-:Y:S02]  /*27d50*/  IMAD.MOV.U32 R94, RZ, RZ, R73 ;  /* 0x000000ffff5e7224 */ /* 0x000fe400078e0049 */
[----:B------:R-:W-:Y:S02]  /*27d60*/  IMAD.MOV.U32 R73, RZ, RZ, R53 ;  /* 0x000000ffff497224 */ /* 0x000fe400078e0035 */
[----:B------:R-:W-:Y:S01]  /*27d70*/  @!P3 IMAD.MOV.U32 R53, RZ, RZ, R60 ;  /* 0x000000ffff35b224 */ /* 0x000fe200078e003c */
[----:B------:R-:W-:Y:S01]  /*27d80*/  @!P2 MOV R7, R75 ;  /* 0x0000004b0007a202 */ /* 0x000fe20000000f00 */
[----:B------:R-:W-:Y:S01]  /*27d90*/  @!P2 IMAD.MOV.U32 R6, RZ, RZ, R71 ;  /* 0x000000ffff06a224 */ /* 0x000fe200078e0047 */
[----:B-----5:R-:W-:-:S05]  /*27da0*/  @!P1 LEA.HI.X R5, R110, R41, R111, 0x2, P4 ;  /* 0x000000296e059211 */ /* 0x020fca00020f146f */
[----:B------:R0:W-:Y:S01]  /*27db0*/  @!P1 ST.E.64 desc[UR46][R4.64], R66 ;  /* 0x0000004204009985 */ /* 0x0001e2000c101b2e */
[----:B------:R-:W-:-:S03]  /*27dc0*/  ISETP.GE.AND P1, PT, R102, UR4, PT ;  /* 0x0000000466007c0c */ /* 0x000fc6000bf26270 */
[----:B------:R1:W-:Y:S01]  /*27dd0*/  @!P3 ST.E.64 desc[UR46][R2.64], R52 ;  /* 0x000000340200b985 */ /* 0x0003e2000c101b2e */
[----:B------:R-:W-:Y:S02]  /*27de0*/  ISETP.GE.AND P3, PT, R95, UR4, PT ;  /* 0x000000045f007c0c */ /* 0x000fe4000bf66270 */
[-C--:B0-----:R-:W-:Y:S02]  /*27df0*/  @!P2 LEA R4, P4, R106, R40.reuse, 0x2 ;  /* 0x000000286a04a211 */ /* 0x081fe400078810ff */
[----:B-1----:R-:W-:Y:S02]  /*27e00*/  @!P0 LEA R2, P5, R100, R40, 0x2 ;  /* 0x0000002864028211 */ /* 0x002fe400078a10ff */
[-C--:B------:R-:W-:Y:S02]  /*27e10*/  @!P2 LEA.HI.X R5, R106, R41.reuse, R108, 0x2, P4 ;  /* 0x000000296a05a211 */ /* 0x080fe400020f146c */
[----:B------:R-:W-:Y:S01]  /*27e20*/  @!P0 LEA.HI.X R3, R100, R41, R105, 0x2, P5 ;  /* 0x0000002964038211 */ /* 0x000fe200028f1469 */
[----:B------:R-:W-:-:S02]  /*27e30*/  IMAD.MOV.U32 R100, RZ, RZ, R94 ;  /* 0x000000ffff647224 */ /* 0x000fc400078e005e */
[----:B------:R-:W-:Y:S01]  /*27e40*/  IMAD.MOV.U32 R94, RZ, RZ, R73 ;  /* 0x000000ffff5e7224 */ /* 0x000fe200078e0049 */
[----:B------:R0:W-:Y:S01]  /*27e50*/  @!P2 ST.E.64 desc[UR46][R4.64], R6 ;  /* 0x000000060400a985 */ /* 0x0001e2000c101b2e */
[----:B------:R-:W-:Y:S01]  /*27e60*/  IMAD.MOV.U32 R73, RZ, RZ, R63 ;  /* 0x000000ffff497224 */ /* 0x000fe200078e003f */
[----:B------:R-:W-:Y:S01]  /*27e70*/  ISETP.GE.AND P2, PT, R77, UR4, PT ;  /* 0x000000044d007c0c */ /* 0x000fe2000bf46270 */
[----:B------:R-:W-:-:S05]  /*27e80*/  @!P0 IMAD.MOV.U32 R63, RZ, RZ, R68 ;  /* 0x000000ffff3f8224 */ /* 0x000fca00078e0044 */
[----:B------:R1:W-:Y:S01]  /*27e90*/  @!P0 ST.E.64 desc[UR46][R2.64], R62 ;  /* 0x0000003e02008985 */ /* 0x0003e2000c101b2e */
[----:B------:R-:W-:Y:S02]  /*27ea0*/  ISETP.GE.AND P0, PT, R72, UR4, PT ;  /* 0x0000000448007c0c */ /* 0x000fe4000bf06270 */
[CC--:B0-----:R-:W-:Y:S01]  /*27eb0*/  @!P1 LEA R4, P4, R102.reuse, R40.reuse, 0x2 ;  /* 0x0000002866049211 */ /* 0x0c1fe200078810ff */
[----:B------:R-:W-:Y:S02]  /*27ec0*/  @!P1 IMAD.MOV.U32 R6, RZ, RZ, R79 ;  /* 0x000000ffff069224 */ /* 0x000fe400078e004f */
[----:B------:R-:W-:Y:S01]  /*27ed0*/  @!P1 IMAD.MOV.U32 R7, RZ, RZ, R83 ;  /* 0x000000ffff079224 */ /* 0x000fe200078e0053 */
[----:B------:R-:W-:Y:S02]  /*27ee0*/  @!P1 LEA.HI.X R5, R102, R41, R104, 0x2, P4 ;  /* 0x0000002966059211 */ /* 0x000fe400020f1468 */
[----:B-1----:R-:W-:-:S03]  /*27ef0*/  @!P3 LEA R2, P5, R95, R40, 0x2 ;  /* 0x000000285f02b211 */ /* 0x002fc600078a10ff */
[----:B------:R0:W-:Y:S01]  /*27f00*/  @!P1 ST.E.64 desc[UR46][R4.64], R6 ;  /* 0x0000000604009985 */ /* 0x0001e2000c101b2e */
[----:B------:R-:W-:Y:S02]  /*27f10*/  ISETP.GE.AND P1, PT, R64, UR4, PT ;  /* 0x0000000440007c0c */ /* 0x000fe4000bf26270 */
[-C--:B------:R-:W-:Y:S02]  /*27f20*/  @!P3 LEA.HI.X R3, R95, R41.reuse, R100, 0x2, P5 ;  /* 0x000000295f03b211 */ /* 0x080fe400028f1464 */
[----:B------:R-:W-:Y:S02]  /*27f30*/  @!P3 MOV R75, R76 ;  /* 0x0000004c004bb202 */ /* 0x000fe40000000f00 */
[C---:B0-----:R-:W-:Y:S01]  /*27f40*/  @!P2 LEA R4, P4, R77.reuse, R40, 0x2 ;  /* 0x000000284d04a211 */ /* 0x041fe200078810ff */
[----:B------:R-:W-:Y:S02]  /*27f50*/  @!P2 IMAD.MOV.U32 R6, RZ, RZ, R98 ;  /* 0x000000ffff06a224 */ /* 0x000fe400078e0062 */
[----:B------:R0:W-:Y:S01]  /*27f60*/  @!P3 ST.E.64 desc[UR46][R2.64], R74 ;  /* 0x0000004a0200b985 */ /* 0x0001e2000c101b2e */
[----:B------:R-:W-:Y:S01]  /*27f70*/  @!P2 IMAD.MOV.U32 R7, RZ, RZ, R87 ;  /* 0x000000ffff07a224 */ /* 0x000fe200078e0057 */
[----:B------:R-:W-:-:S02]  /*27f80*/  @!P2 LEA.HI.X R5, R77, R41, R94, 0x2, P4 ;  /* 0x000000294d05a211 */ /* 0x000fc400020f145e */
[----:B------:R-:W-:Y:S01]  /*27f90*/  ISETP.GE.AND P3, PT, R57, UR4, PT ;  /* 0x0000000439007c0c */ /* 0x000fe2000bf66270 */
[----:B------:R-:W-:Y:S02]  /*27fa0*/  @!P0 IMAD.MOV.U32 R79, RZ, RZ, R80 ;  /* 0x000000ffff4f8224 */ /* 0x000fe400078e0050 */
[----:B------:R1:W-:Y:S01]  /*27fb0*/  @!P2 ST.E.64 desc[UR46][R4.64], R6 ;  /* 0x000000060400a985 */ /* 0x0003e2000c101b2e */
[----:B--2---:R-:W-:Y:S02]  /*27fc0*/  ISETP.GE.AND P2, PT, R9, UR4, PT ;  /* 0x0000000409007c0c */ /* 0x004fe4000bf46270 */
[----:B0-----:R-:W-:-:S04]  /*27fd0*/  @!P0 LEA R2, P5, R72, R40, 0x2 ;  /* 0x0000002848028211 */ /* 0x001fc800078a10ff */
[----:B------:R-:W-:Y:S02]  /*27fe0*/  @!P0 LEA.HI.X R3, R72, R41, R73, 0x2, P5 ;  /* 0x0000002948038211 */ /* 0x000fe400028f1449 */
[----:B-1----:R-:W-:-:S03]  /*27ff0*/  @!P1 LEA R4, P4, R64, R40, 0x2 ;  /* 0x0000002840049211 */ /* 0x002fc600078810ff */
[----:B------:R0:W-:Y:S01]  /*28000*/  @!P0 ST.E.64 desc[UR46][R2.64], R78 ;  /* 0x0000004e02008985 */ /* 0x0001e2000c101b2e */
[----:B------:R-:W-:Y:S01]  /*28010*/  ISETP.GE.AND P0, PT, R55, UR4, PT ;  /* 0x0000000437007c0c */ /* 0x000fe2000bf06270 */
[----:B------:R-:W-:Y:S01]  /*28020*/  @!P1 IMAD.MOV.U32 R6, RZ, RZ, R103 ;  /* 0x000000ffff069224 */ /* 0x000fe200078e0067 */
[----:B------:R-:W-:Y:S01]  /*28030*/  @!P1 LEA.HI.X R5, R64, R41, R69, 0x2, P4 ;  /* 0x0000002940059211 */ /* 0x000fe200020f1445 */
[----:B------:R-:W-:Y:S01]  /*28040*/  @!P1 IMAD.MOV.U32 R7, RZ, RZ, R91 ;  /* 0x000000ffff079224 */ /* 0x000fe200078e005b */
[----:B------:R-:W-:Y:S01]  /*28050*/  ISETP.GE.AND P4, PT, R43, UR4, PT ;  /* 0x000000042b007c0c */ /* 0x000fe2000bf86270 */
[----:B------:R-:W-:-:S03]  /*28060*/  @!P3 IMAD.MOV.U32 R83, RZ, RZ, R84 ;  /* 0x000000ffff53b224 */ /* 0x000fc600078e0054 */
[----:B------:R1:W-:Y:S01]  /*28070*/  @!P1 ST.E.64 desc[UR46][R4.64], R6 ;  /* 0x0000000604009985 */ /* 0x0003e2000c101b2e */
[----:B0-----:R-:W-:-:S04]  /*28080*/  @!P3 LEA R2, P5, R57, R40, 0x2 ;  /* 0x000000283902b211 */ /* 0x001fc800078a10ff */
[-C--:B------:R-:W-:Y:S02]  /*28090*/  @!P3 LEA.HI.X R3, R57, R41.reuse, R61, 0x2, P5 ;  /* 0x000000293903b211 */ /* 0x080fe400028f143d */
[C---:B-1----:R-:W-:Y:S01]  /*280a0*/  @!P2 LEA R4, P1, R9.reuse, R40, 0x2 ;  /* 0x000000280904a211 */ /* 0x042fe200078210ff */
[----:B------:R-:W-:Y:S02]  /*280b0*/  @!P2 IMAD.MOV.U32 R6, RZ, RZ, R107 ;  /* 0x000000ffff06a224 */ /* 0x000fe400078e006b */
[----:B------:R0:W-:Y:S01]  /*280c0*/  @!P3 ST.E.64 desc[UR46][R2.64], R82 ;  /* 0x000000520200b985 */ /* 0x0001e2000c101b2e */
[----:B------:R-:W-:Y:S01]  /*280d0*/  @!P2 IMAD.MOV.U32 R7, RZ, RZ, R114 ;  /* 0x000000ffff07a224 */ /* 0x000fe200078e0072 */
[----:B---3--:R-:W-:Y:S02]  /*280e0*/  @!P2 LEA.HI.X R5, R9, R41, R10, 0x2, P1 ;  /* 0x000000290905a211 */ /* 0x008fe400008f140a */
[----:B------:R-:W-:Y:S01]  /*280f0*/  ISETP.GE.AND P1, PT, R39, UR4, PT ;  /* 0x0000000427007c0c */ /* 0x000fe2000bf26270 */
[----:B------:R-:W-:Y:S01]  /*28100*/  @!P0 IMAD.MOV.U32 R87, RZ, RZ, R88 ;  /* 0x000000ffff578224 */ /* 0x000fe200078e0058 */
[----:B----4-:R-:W-:Y:S01]  /*28110*/  MOV R10, R8 ;  /* 0x00000008000a7202 */ /* 0x010fe20000000f00 */
[----:B------:R1:W-:Y:S01]  /*28120*/  @!P2 ST.E.64 desc[UR46][R4.64], R6 ;  /* 0x000000060400a985 */ /* 0x0003e2000c101b2e */
[----:B------:R-:W-:-:S02]  /*28130*/  @!P4 LEA R8, P3, R43, R40, 0x2 ;  /* 0x000000282b08c211 */ /* 0x000fc400078610ff */
[----:B------:R-:W-:Y:S02]  /*28140*/  ISETP.GE.AND P2, PT, R21, UR4, PT ;  /* 0x0000000415007c0c */ /* 0x000fe4000bf46270 */
[----:B0-----:R-:W-:-:S04]  /*28150*/  @!P0 LEA R2, P5, R55, R40, 0x2 ;  /* 0x0000002837028211 */ /* 0x001fc800078a10ff */
[-C--:B------:R-:W-:Y:S02]  /*28160*/  @!P0 LEA.HI.X R3, R55, R41.reuse, R56, 0x2, P5 ;  /* 0x0000002937038211 */ /* 0x080fe400028f1438 */
[-C--:B------:R-:W-:Y:S02]  /*28170*/  @!P4 LEA.HI.X R9, R43, R41.reuse, R54, 0x2, P3 ;  /* 0x000000292b09c211 */ /* 0x080fe400018f1436 */
[----:B------:R-:W-:Y:S01]  /*28180*/  ISETP.GE.AND P3, PT, R15, UR4, PT ;  /* 0x000000040f007c0c */ /* 0x000fe2000bf66270 */
[----:B------:R0:W-:Y:S01]  /*28190*/  @!P0 ST.E.64 desc[UR46][R2.64], R86 ;  /* 0x0000005602008985 */ /* 0x0001e2000c101b2e */
[----:B-1----:R-:W-:Y:S01]  /*281a0*/  @!P1 LEA R4, P0, R39, R40, 0x2 ;  /* 0x0000002827049211 */ /* 0x002fe200078010ff */
[----:B------:R-:W-:Y:S01]  /*281b0*/  @!P1 IMAD.MOV.U32 R91, RZ, RZ, R92 ;  /* 0x000000ffff5b9224 */ /* 0x000fe200078e005c */
[----:B------:R-:W-:Y:S02]  /*281c0*/  ISETP.GE.AND P5, PT, R13, UR4, PT ;  /* 0x000000040d007c0c */ /* 0x000fe4000bfa6270 */
[----:B------:R-:W-:Y:S01]  /*281d0*/  @!P1 LEA.HI.X R5, R39, R41, R42, 0x2, P0 ;  /* 0x0000002927059211 */ /* 0x000fe200000f142a */
[----:B0-----:R-:W-:-:S02]  /*281e0*/  @!P4 IMAD.MOV.U32 R2, RZ, RZ, R115 ;  /* 0x000000ffff02c224 */ /* 0x001fc400078e0073 */
[----:B------:R-:W-:-:S05]  /*281f0*/  @!P4 IMAD.MOV.U32 R3, RZ, RZ, R122 ;  /* 0x000000ffff03c224 */ /* 0x000fca00078e007a */
[----:B------:R0:W-:Y:S01]  /*28200*/  @!P4 ST.E.64 desc[UR46][R8.64], R2 ;  /* 0x000000020800c985 */ /* 0x0001e2000c101b2e */
[----:B------:R-:W-:Y:S01]  /*28210*/  ISETP.GE.AND P4, PT, R11, UR4, PT ;  /* 0x000000040b007c0c */ /* 0x000fe2000bf86270 */
[----:B------:R-:W-:Y:S01]  /*28220*/  @!P2 IMAD.MOV.U32 R7, RZ, RZ, R125 ;  /* 0x000000ffff07a224 */ /* 0x000fe200078e007d */
[----:B------:R-:W-:Y:S01]  /*28230*/  @!P2 MOV R6, R123 ;  /* 0x0000007b0006a202 */ /* 0x000fe20000000f00 */
[----:B------:R1:W-:Y:S01]  /*28240*/  @!P1 ST.E.64 desc[UR46][R4.64], R90 ;  /* 0x0000005a04009985 */ /* 0x0003e2000c101b2e */
[----:B------:R-:W-:Y:S01]  /*28250*/  @!P3 IMAD.MOV.U32 R97, RZ, RZ, R99 ;  /* 0x000000ffff61b224 */ /* 0x000fe200078e0063 */
[----:B0-----:R-:W-:-:S04]  /*28260*/  @!P2 LEA R2, P0, R21, R40, 0x2 ;  /* 0x000000281502a211 */ /* 0x001fc800078010ff */
[----:B------:R-:W-:Y:S02]  /*28270*/  @!P2 LEA.HI.X R3, R21, R41, R38, 0x2, P0 ;  /* 0x000000291503a211 */ /* 0x000fe400000f1426 */
[----:B-1----:R-:W-:-:S03]  /*28280*/  @!P3 LEA R4, P0, R15, R40, 0x2 ;  /* 0x000000280f04b211 */ /* 0x002fc600078010ff */
[----:B------:R0:W-:Y:S01]  /*28290*/  @!P2 ST.E.64 desc[UR46][R2.64], R6 ;  /* 0x000000060200a985 */ /* 0x0001e2000c101b2e */
[----:B------:R-:W-:-:S05]  /*282a0*/  @!P3 LEA.HI.X R5, R15, R41, R20, 0x2, P0 ;  /* 0x000000290f05b211 */ /* 0x000fca00000f1414 */
[----:B------:R1:W-:Y:S01]  /*282b0*/  @!P3 ST.E.64 desc[UR46][R4.64], R96 ;  /* 0x000000600400b985 */ /* 0x0003e2000c101b2e */
[-C--:B0-----:R-:W-:Y:S02]  /*282c0*/  @!P5 LEA R2, P1, R13, R40.reuse, 0x2 ;  /* 0x000000280d02d211 */ /* 0x081fe400078210ff */
[----:B------:R-:W-:Y:S02]  /*282d0*/  @!P4 LEA R6, P2, R11, R40, 0x2 ;  /* 0x000000280b06c211 */ /* 0x000fe400078410ff */
[-C--:B------:R-:W-:Y:S01]  /*282e0*/  @!P5 LEA.HI.X R3, R13, R41.reuse, R14, 0x2, P1 ;  /* 0x000000290d03d211 */ /* 0x080fe200008f140e */
[----:B-1----:R-:W-:Y:S01]  /*282f0*/  @!P5 IMAD.MOV.U32 R4, RZ, RZ, R129 ;  /* 0x000000ffff04d224 */ /* 0x002fe200078e0081 */
[----:B------:R-:W-:Y:S01]  /*28300*/  @!P4 LEA.HI.X R7, R11, R41, R12, 0x2, P2 ;  /* 0x000000290b07c211 */ /* 0x000fe200010f140c */
[----:B------:R-:W-:-:S05]  /*28310*/  @!P5 IMAD.MOV.U32 R5, RZ, RZ, R131 ;  /* 0x000000ffff05d224 */ /* 0x000fca00078e0083 */
        /* <DEDUP_REMOVED lines=9> */
.L_x_3261:
        /* <DEDUP_REMOVED lines=19> */
[----:B-1----:R-:W-:Y:S02]  /*284e0*/  IADD3 R0, R28, -0x80, RZ ;  /* 0xffffff801c007810 */ /* 0x002fe40007ffe0ff */
[----:B---3--:R-:W-:Y:S02]  /*284f0*/  ISETP.GT.AND P2, PT, R6, 0x1, PT ;  /* 0x000000010600780c */ /* 0x008fe40003f44270 */
[----:B------:R-:W-:Y:S01]  /*28500*/  ISETP.GT.AND P3, PT, R0, 0x7f, PT ;  /* 0x0000007f0000780c */ /* 0x000fe20003f64270 */
[----:B------:R-:W-:-:S12]  /*28510*/  @P1 BRA `(.L_x_3280) ;  /* 0x0000000000101947 */ /* 0x000fd80003800000 */
[----:B------:R-:W-:Y:S05]  /*28520*/  @!P0 BRA `(.L_x_3280) ;  /* 0x00000000000c8947 */ /* 0x000fea0003800000 */
[----:B0-----:R-:W2:Y:S04]  /*28530*/  LDG.E R5, desc[UR46][R2.64] ;  /* 0x0000002e02057981 */ /* 0x001ea8000c1e1900 */
[----:B-----5:R-:W2:Y:S02]  /*28540*/  LDG.E R20, desc[UR46][R2.64+0x4] ;  /* 0x0000042e02147981 */ /* 0x020ea4000c1e1900 */
[----:B--2---:R-:W-:-:S07]  /*28550*/  IMAD.IADD R20, R20, 0x1, -R5 ;  /* 0x0000000114147824 */ /* 0x004fce00078e0a05 */
.L_x_3280:
        /* <DEDUP_REMOVED lines=9> */
[----:B0-----:R-:W-:Y:S01]  /*285f0*/  IMAD R0, R20, R29, RZ ;  /* 0x0000001d14007224 */ /* 0x001fe200078e02ff */
[----:B--2---:R-:W-:-:S04]  /*28600*/  IADD3 R27, R2, -0x80, R28 ;  /* 0xffffff80021b7810 */ /* 0x004fc80007ffe01c */
        /* <DEDUP_REMOVED lines=23> */
[----:B----4-:R-:W-:-:S03]  /*28780*/  @P0 SHF.R.U32.HI R21, RZ, R37, R0 ;  /* 0x00000025ff150219 */ /* 0x010fc60000011600 */
[----:B------:R-:W-:Y:S01]  /*28790*/  IMAD.IADD R11, R31, 0x1, R11 ;  /* 0x000000011f0b7824 */ /* 0x000fe200078e020b */
[----:B------:R-:W-:Y:S01]  /*287a0*/  IADD3 R10, P0, P1, R12, R10, R15 ;  /* 0x0000000a0c0a7210 */ /* 0x000fe2000791e00f */
[----:B------:R-:W-:Y:S02]  /*287b0*/  IMAD.IADD R12, R13, 0x1, R3 ;  /* 0x000000010d0c7824 */ /* 0x000fe400078e0203 */
[----:B------:R-:W-:-:S04]  /*287c0*/  IMAD.MOV R0, RZ, RZ, -R21 ;  /* 0x000000ffff007224 */ /* 0x000fc800078e0a15 */
[----:B------:R-:W-:Y:S01]  /*287d0*/  IMAD R3, R29, R0, R27 ;  /* 0x000000001d037224 */ /* 0x000fe200078e021b */
[----:B------:R-:W-:-:S04]  /*287e0*/  IADD3.X R0, R12, R11, R14, P0, P1 ;  /* 0x0000000b0c007210 */ /* 0x000fc800007e240e */
[----:B------:R-:W-:Y:S02]  /*287f0*/  SHF.R.S32.HI R11, RZ, 0x1f, R3 ;  /* 0x0000001fff0b7819 */ /* 0x000fe40000011403 */
[----:B--2---:R-:W-:-:S05]  /*28800*/  SEL R37, R30, RZ, P3 ;  /* 0x000000ff1e257207 */ /* 0x004fca0001800000 */
[-C--:B------:R-:W-:Y:S02]  /*28810*/  IMAD R13, R5, R37.reuse, RZ ;  /* 0x00000025050d7224 */ /* 0x080fe400078e02ff */
[----:B------:R-:W-:-:S03]  /*28820*/  IMAD.WIDE.U32 R4, R4, R37, RZ ;  /* 0x0000002504047225 */ /* 0x000fc600078e00ff */
[----:B------:R-:W-:Y:S02]  /*28830*/  IADD3 R4, P0, P1, R21, R10, R4 ;  /* 0x0000000a15047210 */ /* 0x000fe4000791e004 */
[----:B------:R-:W-:Y:S02]  /*28840*/  IADD3 R2, R13, R5, RZ ;  /* 0x000000050d027210 */ /* 0x000fe40007ffe0ff */
[----:B------:R-:W-:-:S04]  /*28850*/  SHF.R.S32.HI R21, RZ, 0x1f, R21 ;  /* 0x0000001fff157819 */ /* 0x000fc80000011415 */
        /* <DEDUP_REMOVED lines=9> */
.L_x_3282:
[----:B------:R-:W-:Y:S05]  /*288f0*/  BSYNC B1 ;  /* 0x0000000000017941 */ /* 0x000fea0003800000 */
.L_x_3281:
[----:B------:R-:W-:Y:S05]  /*28900*/  @P2 BRA `(.L_x_3275) ;  /* 0x0000000800a02947 */ /* 0x000fea0003800000 */
[----:B0-----:R-:W2:Y:S01]  /*28910*/  LDL.LU R8, [R1+0x60] ;  /* 0x0000600001087983 */ /* 0x001ea20000300800 */
[----:B------:R-:W0:Y:S01]  /*28920*/  LDC R9, c[0x0][0xbe8] ;  /* 0x0002fa00ff097b82 */ /* 0x000e220000000800 */
        /* <DEDUP_REMOVED lines=17> */
[----:B------:R-:W-:-:S06]  /*28a40*/  IMAD.WIDE.U32 R2, R25, UR4, R2 ;  /* 0x0000000419027c25 */ /* 0x000fcc000f8e0002 */
[----:B------:R-:W0:Y:S08]  /*28a50*/  @P0 LDC R7, c[0x0][0xbec] ;  /* 0x0002fb00ff070b82 */ /* 0x000e300000000800 */
[----:B------:R-:W1:Y:S01]  /*28a60*/  @P0 LDC R11, c[0x0][0xbf0] ;  /* 0x0002fc00ff0b0b82 */ /* 0x000e620000000800 */
[----:B--2---:R-:W-:Y:S01]  /*28a70*/  IADD3 R6, R8, R0, RZ ;  /* 0x0000000008067210 */ /* 0x004fe20007ffe0ff */
[----:B------:R-:W-:-:S04]  /*28a80*/  IMAD.IADD R10, R219, 0x1, R8 ;  /* 0x00000001db0a7824 */ /* 0x000fc800078e0208 */
[----:B0-----:R-:W-:-:S04]  /*28a90*/  @P0 IMAD.HI.U32 R0, R6, R7, RZ ;  /* 0x0000000706000227 */ /* 0x001fc800078e00ff */
[----:B------:R-:W-:Y:S01]  /*28aa0*/  IMAD.MOV.U32 R5, RZ, RZ, R6 ;  /* 0x000000ffff057224 */ /* 0x000fe200078e0006 */
[----:B-1----:R-:W-:Y:S01]  /*28ab0*/  @P0 SHF.R.U32.HI R5, RZ, R11, R0 ;  /* 0x0000000bff050219 */ /* 0x002fe20000011600 */
[----:B------:R-:W-:Y:S01]  /*28ac0*/  IMAD R7, R25, UR5, R4 ;  /* 0x0000000519077c24 */ /* 0x000fe2000f8e0204 */
[----:B------:R-:W-:Y:S02]  /*28ad0*/  ULDC.64 UR4, c[0x0][0xae0] ;  /* 0x0002b80000047ab9 */ /* 0x000fe40000000a00 */
[----:B------:R-:W-:Y:S01]  /*28ae0*/  SHF.R.S32.HI R0, RZ, 0x1f, R5 ;  /* 0x0000001fff007819 */ /* 0x000fe20000011405 */
[----:B------:R-:W-:Y:S02]  /*28af0*/  IMAD.IADD R3, R3, 0x1, R7 ;  /* 0x0000000103037824 */ /* 0x000fe400078e0207 */
[----:B------:R-:W-:Y:S02]  /*28b00*/  IMAD.MOV R7, RZ, RZ, -R5 ;  /* 0x000000ffff077224 */ /* 0x000fe400078e0a05 */
[----:B------:R-:W-:-:S02]  /*28b10*/  IMAD R0, R0, UR4, RZ ;  /* 0x0000000400007c24 */ /* 0x000fc4000f8e02ff */
[----:B------:R-:W-:Y:S02]  /*28b20*/  IMAD R7, R9, R7, R6 ;  /* 0x0000000709077224 */ /* 0x000fe400078e0206 */
[----:B------:R-:W-:-:S04]  /*28b30*/  IMAD.WIDE.U32 R2, R5, UR4, R2 ;  /* 0x0000000405027c25 */ /* 0x000fc8000f8e0002 */
        /* <DEDUP_REMOVED lines=15> */
.L_x_3690:
        /* <DEDUP_REMOVED lines=26> */
.L_x_3285:
[----:B------:R-:W-:Y:S05]  /*28dd0*/  BSYNC B1 ;  /* 0x0000000000017941 */ /* 0x000fea0003800000 */
.L_x_3284:
[----:B------:R-:W-:-:S03]  /*28de0*/  UMOV UR4, 0xffffffff ;  /* 0xffffffff00047882 */ /* 0x000fc60000000000 */
[----:B------:R-:W-:Y:S05]  /*28df0*/  BRA.DIV UR4, `(.L_x_3286) ;  /* 0x000000fe049c7947 */ /* 0x000fea000b800000 */
[----:B-1----:R1:W3:Y:S04]  /*28e00*/  SHFL.IDX PT, R3, R2, 0x1, 0x181f ;  /* 0x00381f0002037f89 */ /* 0x0022e800000e0000 */
[----:B--2---:R1:W2:Y:S02]  /*28e10*/  SHFL.IDX PT, R14, R0, 0x1, 0x181f ;  /* 0x00381f00000e7f89 */ /* 0x0042a400000e0000 */
.L_x_3694:
[----:B------:R-:W-:Y:S01]  /*28e20*/  IADD3 R4, R10, 0x20, RZ ;  /* 0x000000200a047810 */ /* 0x000fe20007ffe0ff */
[----:B------:R-:W-:Y:S03]  /*28e30*/  BSSY B1, `(.L_x_3287) ;  /* 0x0000019000017945 */ /* 0x000fe60003800000 */
        /* <DEDUP_REMOVED lines=24> */
.L_x_3288:
[----:B------:R-:W-:Y:S05]  /*28fc0*/  BSYNC B1 ;  /* 0x0000000000017941 */ /* 0x000fea0003800000 */
.L_x_3287:
[----:B------:R-:W-:-:S03]  /*28fd0*/  UMOV UR4, 0xffffffff ;  /* 0xffffffff00047882 */ /* 0x000fc60000000000 */
[----:B------:R-:W-:Y:S05]  /*28fe0*/  BRA.DIV UR4, `(.L_x_3289) ;  /* 0x000000fe04687947 */ /* 0x000fea000b800000 */
[----:B---3--:R3:W4:Y:S04]  /*28ff0*/  SHFL.IDX PT, R3, R2, 0x2, 0x181f ;  /* 0x00581f0002037f89 */ /* 0x00872800000e0000 */
[----:B--2---:R3:W2:Y:S02]  /*29000*/  SHFL.IDX PT, R14, R0, 0x2, 0x181f ;  /* 0x00581f00000e7f89 */ /* 0x0046a400000e0000 */
.L_x_3698:
[----:B------:R-:W-:Y:S01]  /*29010*/  VIADD R4, R10, 0x40 ;  /* 0x000000400a047836 */ /* 0x000fe20000000000 */
[----:B------:R-:W-:Y:S04]  /*29020*/  BSSY B1, `(.L_x_3290) ;  /* 0x0000019000017945 */ /* 0x000fe80003800000 */
[----:B------:R-:W-:-:S13]  /*29030*/  ISETP.GE.AND P0, PT, R4, R21, PT ;  /* 0x000000150400720c */ /* 0x000fda0003f06270 */
[----:B------:R-:W-:Y:S05]  /*29040*/  @P0 BRA `(.L_x_3291) ;  /* 0x0000000000580947 */ /* 0x000fea0003800000 */
[----:B------:R-:W5:Y:S01]  /*29050*/  LDL R13, [R1+0x70] ;  /* 0x00007000010d7983 */ /* 0x000f620000100800 */
[----:B------:R-:W-:-:S03]  /*29060*/  ULDC UR4, c[0x0][0xac8] ;  /* 0x0002b20000047ab9 */ /* 0x000fc60000000800 */
[----:B------:R-:W3:Y:S04]  /*29070*/  LDL R11, [R1+0x74] ;  /* 0x00007400010b7983 */ /* 0x000ee80000100800 */
[----:B------:R-:W3:Y:S04]  /*29080*/  LDL R15, [R1+0x94] ;  /* 0x00009400010f7983 */ /* 0x000ee80000100800 */
[----:B------:R-:W3:Y:S04]  /*29090*/  LDL R20, [R1+0xb0] ;  /* 0x0000b00001147983 */ /* 0x000ee80000100800 */
[----:B------:R-:W3:Y:S01]  /*290a0*/  LDL R12, [R1+0xac] ;  /* 0x0000ac00010c7983 */ /* 0x000ee20000100800 */
[----:B------:R-:W-:-:S02]  /*290b0*/  ISETP.GE.AND P3, PT, R18, UR4, PT ;  /* 0x0000000412007c0c */ /* 0x000fc4000bf66270 */
[----:B------:R-:W-:-:S11]  /*290c0*/  ISETP.GE.AND P2, PT, R218, UR4, PT ;  /* 0x00000004da007c0c */ /* 0x000fd6000bf46270 */
[-C--:B--2---:R-:W-:Y:S02]  /*290d0*/  @!P3 LEA R8, P5, R18, R14.reuse, 0x1 ;  /* 0x0000000e1208b211 */ /* 0x084fe400078a08ff */
[----:B------:R-:W-:Y:S02]  /*290e0*/  @!P2 LEA R6, P4, R218, R14, 0x1 ;  /* 0x0000000eda06a211 */ /* 0x000fe400078808ff */
[----:B----4-:R-:W-:-:S05]  /*290f0*/  @!P3 LEA.HI.X R9, R18, R3, R19, 0x1, P5 ;  /* 0x000000031209b211 */ /* 0x010fca00028f0c13 */
[----:B------:R2:W-:Y:S01]  /*29100*/  @!P3 ST.E.128 desc[UR46][R8.64], RZ ;  /* 0x000000ff0800b985 */ /* 0x0005e2000c101d2e */
[----:B-----5:R-:W-:Y:S02]  /*29110*/  ISETP.GE.AND P1, PT, R13, UR4, PT ;  /* 0x000000040d007c0c */ /* 0x020fe4000bf26270 */
[----:B---3--:R-:W-:Y:S02]  /*29120*/  ISETP.GE.AND P0, PT, R11, UR4, PT ;  /* 0x000000040b007c0c */ /* 0x008fe4000bf06270 */
        /* <DEDUP_REMOVED lines=8> */
.L_x_3291:
[----:B------:R-:W-:Y:S05]  /*291b0*/  BSYNC B1 ;  /* 0x0000000000017941 */ /* 0x000fea0003800000 */
.L_x_3290:
[----:B------:R-:W-:-:S03]  /*291c0*/  UMOV UR4, 0xffffffff ;  /* 0xffffffff00047882 */ /* 0x000fc60000000000 */
[----:B------:R-:W-:Y:S05]  /*291d0*/  BRA.DIV UR4, `(.L_x_3292) ;  /* 0x000000fe04347947 */ /* 0x000fea000b800000 */
[----:B----4-:R4:W0:Y:S04]  /*291e0*/  SHFL.IDX PT, R3, R2, 0x3, 0x181f ;  /* 0x00781f0002037f89 */ /* 0x01082800000e0000 */
[----:B--2---:R4:W2:Y:S02]  /*291f0*/  SHFL.IDX PT, R14, R0, 0x3, 0x181f ;  /* 0x00781f00000e7f89 */ /* 0x0048a400000e0000 */
.L_x_3702:
[----:B01-34-:R-:W-:-:S05]  /*29200*/  VIADD R0, R10, 0x60 ;  /* 0x000000600a007836 */ /* 0x01bfca0000000000 */
        /* <DEDUP_REMOVED lines=12> */
[----:B------:R-:W-:-:S05]  /*292d0*/  @!P3 LEA.HI.X R5, R18, R3, R19, 0x1, P5 ;  /* 0x000000031205b211 */ /* 0x000fca00028f0c13 */
        /* <DEDUP_REMOVED lines=11> */
.L_x_3275:
[----:B------:R-:W-:Y:S05]  /*29390*/  BSYNC B0 ;  /* 0x0000000000007941 */ /* 0x000fea0003800000 */
.L_x_3260:
[----:B------:R-:W-:Y:S02]  /*293a0*/  ULDC UR4, c[0x0][0xc3c] ;  /* 0x00030f0000047ab9 */ /* 0x000fe40000000800 */
[----:B------:R-:W-:-:S13]  /*293b0*/  ISETP.GE.AND P0, PT, R35, UR4, PT ;  /* 0x0000000423007c0c */ /* 0x000fda000bf06270 */
[----:B------:R-:W-:Y:S05]  /*293c0*/  @!P0 BRA `(.L_x_3293) ;  /* 0xfffffd8400ac8947 */ /* 0x000fea000383ffff */
[----:B------:R-:W-:Y:S05]  /*293d0*/  BRA `(.L_x_3057) ;  /* 0x0000009000d47947 */ /* 0x000fea0003800000 */
.L_x_3055:
[----:B------:R-:W-:-:S08]  /*293e0*/  NOP ;  /* 0x0000000000007918 */ /* 0x000fd00000000000 */
[----:B------:R-:W0:-:S00]  /*293f0*/  USETMAXREG.DEALLOC.CTAPOOL 0x28 ;  /* 0x00000028000079c8 */ /* 0x000e0000080e0500 */
        /* <DEDUP_REMOVED lines=15> */
[----:B------:R-:W-:Y:S02]  /*294f0*/  IMAD.MOV.U32 R0, RZ, RZ, RZ ;  /* 0x000000ffff007224 */ /* 0x000fe400078e00ff */
[----:B------:R-:W-:Y:S01]  /*29500*/  IMAD.MOV.U32 R9, RZ, RZ, RZ ;  /* 0x000000ffff097224 */ /* 0x000fe200078e00ff */
        /* <DEDUP_REMOVED lines=41> */
.L_x_3297:
        /* <DEDUP_REMOVED lines=34> */
[----:B------:R-:W-:-:S04]  /*299c0*/  IADD3 R6, R3, R6, RZ ;  /* 0x0000000603067210 */ /* 0x000fc80007ffe0ff */
[----:B------:R-:W-:-:S13]  /*299d0*/  ISETP.GT.AND P6, PT, R6, UR6, PT ;  /* 0x0000000606007c0c */ /* 0x000fda000bfc4270 */
[----:B------:R-:W-:Y:S05]  /*299e0*/  @!P6 BRA `(.L_x_3297) ;  /* 0xfffffffc006ce947 */ /* 0x000fea000383ffff */
.L_x_3295:
        /* <DEDUP_REMOVED lines=13> */
.L_x_3298:
[----:B-1----:R-:W-:Y:S02]  /*29ac0*/  IMAD R16, R16, UR5, R3 ;  /* 0x0000000510107c24 */ /* 0x002fe4000f8e0203 */
[----:B------:R-:W-:-:S03]  /*29ad0*/  VIADD R19, R19, UR4 ;  /* 0x0000000413137c36 */ /* 0x000fc60008000000 */
[----:B0-----:R-:W-:Y:S01]  /*29ae0*/  IADD3 R5, -R16, UR6, RZ ;  /* 0x0000000610057c10 */ /* 0x001fe2000fffe1ff */
[----:B------:R-:W-:Y:S06]  /*29af0*/  @!P1 BRA `(.L_x_3299) ;  /* 0x0000000000e89947 */ /* 0x000fec0003800000 */
[-C--:B--2---:R-:W-:Y:S02]  /*29b00*/  IABS R12, R0.reuse ;  /* 0x00000000000c7213 */ /* 0x084fe40000000000 */
[----:B------:R-:W-:Y:S02]  /*29b10*/  IABS R4, R9 ;  /* 0x0000000900047213 */ /* 0x000fe40000000000 */
[----:B------:R-:W0:Y:S01]  /*29b20*/  I2F.RP R6, R12 ;  /* 0x0000000c00067306 */ /* 0x000e220000209400 */
[----:B------:R-:W-:-:S07]  /*29b30*/  IABS R10, R0 ;  /* 0x00000000000a7213 */ /* 0x000fce0000000000 */
[----:B------:R-:W1:Y:S08]  /*29b40*/  I2F.RP R8, R4 ;  /* 0x0000000400087306 */ /* 0x000e700000209400 */
[----:B0-----:R-:W0:Y:S08]  /*29b50*/  MUFU.RCP R6, R6 ;  /* 0x0000000600067308 */ /* 0x001e300000001000 */
[----:B-1----:R-:W-:Y:S01]  /*29b60*/  MUFU.RCP R8, R8 ;  /* 0x0000000800087308 */ /* 0x002fe20000001000 */
[----:B0-----:R-:W-:Y:S01]  /*29b70*/  VIADD R2, R6, 0xffffffe ;  /* 0x0ffffffe06027836 */ /* 0x001fe20000000000 */
[----:B------:R-:W-:-:S06]  /*29b80*/  IABS R6, R5 ;  /* 0x0000000500067213 */ /* 0x000fcc0000000000 */
[----:B------:R0:W1:Y:S02]  /*29b90*/  F2I.FTZ.U32.TRUNC.NTZ R3, R2 ;  /* 0x0000000200037305 */ /* 0x000064000021f000 */
[----:B0-----:R-:W-:Y:S01]  /*29ba0*/  MOV R2, RZ ;  /* 0x000000ff00027202 */ /* 0x001fe20000000f00 */
        /* <DEDUP_REMOVED lines=17> */
[----:B------:R-:W-:Y:S02]  /*29cc0*/  IABS R2, R9 ;  /* 0x0000000900027213 */ /* 0x000fe40000000000 */
[----:B0-----:R-:W-:Y:S01]  /*29cd0*/  IADD3 R11, RZ, -R3, RZ ;  /* 0x80000003ff0b7210 */ /* 0x001fe20007ffe0ff */
        /* <DEDUP_REMOVED lines=28> */
.L_x_3299:
        /* <DEDUP_REMOVED lines=10> */
[----:B0-----:R-:W-:-:S06]  /*29f40*/  IADD3 R8, R6, 0xffffffe, RZ ;  /* 0x0ffffffe06087810 */ /* 0x001fcc0007ffe0ff */
        /* <DEDUP_REMOVED lines=34> */
[----:B------:R-:W-:Y:S01]  /*2a170*/  IMAD.HI.U32 R2, R3, R5, R2 ;  /* 0x0000000503027227 */ /* 0x000fe200078e0002 */
[----:B------:R-:W-:-:S05]  /*2a180*/  IADD3 R3, RZ, -R10, RZ ;  /* 0x8000000aff037210 */ /* 0x000fca0007ffe0ff */
        /* <DEDUP_REMOVED lines=14> */
.L_x_3300:
[----:B------:R-:W-:-:S05]  /*2a270*/  LOP3.LUT R17, RZ, R2, RZ, 0x33, !PT ;  /* 0x00000002ff117212 */ /* 0x000fca00078e33ff */
[----:B------:R-:W-:Y:S01]  /*2a280*/  IMAD.IADD R17, R0, 0x1, R17 ;  /* 0x0000000100117824 */ /* 0x000fe200078e0211 */
[----:B------:R-:W-:Y:S06]  /*2a290*/  BRA `(.L_x_3301) ;  /* 0x00000000000c7947 */ /* 0x000fec0003800000 */
.L_x_3296:
[----:B------:R-:W-:Y:S01]  /*2a2a0*/  MOV R17, RZ ;  /* 0x000000ff00117202 */ /* 0x000fe20000000f00 */
[----:B------:R-:W-:Y:S02]  /*2a2b0*/  IMAD.U32 R16, RZ, RZ, UR6 ;  /* 0x00000006ff107e24 */ /* 0x000fe4000f8e00ff */
[----:B------:R-:W-:-:S07]  /*2a2c0*/  IMAD.MOV.U32 R18, RZ, RZ, RZ ;  /* 0x000000ffff127224 */ /* 0x000fce00078e00ff */
.L_x_3301:
[----:B------:R-:W-:-:S13]  /*2a2d0*/  ISETP.NE.AND P0, PT, R7, RZ, PT ;  /* 0x000000ff0700720c */ /* 0x000fda0003f05270 */
[----:B------:R-:W0:Y:S01]  /*2a2e0*/  @!P0 S2R R3, SR_CgaCtaId ;  /* 0x0000000000038919 */ /* 0x000e220000008800 */
[----:B------:R-:W-:-:S04]  /*2a2f0*/  @!P0 MOV R0, 0x400 ;  /* 0x0000040000008802 */ /* 0x000fc80000000f00 */
[----:B0-----:R-:W-:-:S05]  /*2a300*/  @!P0 LEA R0, R3, R0, 0x18 ;  /* 0x0000000003008211 */ /* 0x001fca00078ec0ff */
[----:B------:R2:W-:Y:S01]  /*2a310*/  @!P0 STS.128 [R0+0x388d0], R16 ;  /* 0x0388d01000008388 */ /* 0x0005e20000000c00 */
[----:B------:R-:W-:Y:S06]  /*2a320*/  BAR.ARV 0x5, 0x180 ;  /* 0x0146000000007b1d */ /* 0x000fec0000002000 */
.L_x_3294:
[----:B------:R3:W-:Y:S01]  /*2a330*/  STL [R1+0x38], RZ ;  /* 0x000038ff01007387 */ /* 0x0007e20000100800 */
[----:B------:R-:W-:Y:S01]  /*2a340*/  ULDC UR4, c[0x0][0xc3c] ;  /* 0x00030f0000047ab9 */ /* 0x000fe20000000800 */
[----:B------:R-:W-:Y:S01]  /*2a350*/  IMAD.MOV.U32 R34, RZ, RZ, 0x1 ;  /* 0x00000001ff227424 */ /* 0x000fe200078e00ff */
[----:B-1----:R-:W-:Y:S01]  /*2a360*/  ISETP.GE.AND P0, PT, R19, UR4, PT ;  /* 0x0000000413007c0c */ /* 0x002fe2000bf06270 */
[----:B------:R-:W-:-:S12]  /*2a370*/  IMAD.MOV.U32 R30, RZ, RZ, RZ ;  /* 0x000000ffff1e7224 */ /* 0x000fd800078e00ff */
[----:B---3--:R-:W-:Y:S05]  /*2a380*/  @P0 BRA `(.L_x_3302) ;  /* 0x0000007c00ec0947 */ /* 0x008fea0003800000 */
[----:B------:R-:W0:Y:S01]  /*2a390*/  S2R R10, SR_TID.X ;  /* 0x00000000000a7919 */ /* 0x000e220000002100 */
[----:B------:R-:W1:Y:S01]  /*2a3a0*/  S2UR UR4, SR_CgaCtaId ;  /* 0x00000000000479c3 */ /* 0x000e620000008800 */
[----:B------:R-:W-:Y:S01]  /*2a3b0*/  MOV R22, 0x400 ;  /* 0x0000040000167802 */ /* 0x000fe20000000f00 */
[----:B------:R-:W-:Y:S01]  /*2a3c0*/  BSSY B7, `(.L_x_3302) ;  /* 0x00007f7000077945 */ /* 0x000fe20003800000 */
[----:B------:R-:W-:Y:S01]  /*2a3d0*/  IMAD.MOV.U32 R35, RZ, RZ, 0x1 ;  /* 0x00000001ff237424 */ /* 0x000fe200078e00ff */
[----:B------:R-:W-:Y:S01]  /*2a3e0*/  MOV R32, RZ ;  /* 0x000000ff00207202 */ /* 0x000fe20000000f00 */
[----:B------:R-:W-:Y:S01]  /*2a3f0*/  IMAD.MOV.U32 R30, RZ, RZ, RZ ;  /* 0x000000ffff1e7224 */ /* 0x000fe200078e00ff */
[----:B------:R-:W-:Y:S01]  /*2a400*/  ULDC.64 UR40, c[0x0][0x198] ;  /* 0x0000660000287ab9 */ /* 0x000fe20000000a00 */
[----:B------:R-:W-:Y:S01]  /*2a410*/  IMAD.MOV.U32 R34, RZ, RZ, 0x1 ;  /* 0x00000001ff227424 */ /* 0x000fe200078e00ff */
[----:B------:R-:W-:Y:S02]  /*2a420*/  ULOP3.LUT UR39, UR36, 0x2, URZ, 0xfc, !UPT ;  /* 0x0000000224277892 */ /* 0x000fe4000f8efc3f */
[----:B------:R-:W-:Y:S01]  /*2a430*/  ULOP3.LUT UR37, UR36, 0x1, URZ, 0xfc, !UPT ;  /* 0x0000000124257892 */ /* 0x000fe2000f8efc3f */
[----:B------:R-:W-:Y:S01]  /*2a440*/  ULDC UR38, c[0x0][0xc] ;  /* 0x0000030000267ab9 */ /* 0x000fe20000000800 */
[C---:B0-----:R-:W-:Y:S01]  /*2a450*/  IMAD.SHL.U32 R2, R10.reuse, 0x10, RZ ;  /* 0x000000100a027824 */ /* 0x041fe200078e00ff */
[C---:B------:R-:W-:Y:S01]  /*2a460*/  SHF.L.U32 R5, R10.reuse, 0x1, RZ ;  /* 0x000000010a057819 */ /* 0x040fe200000006ff */
[C---:B------:R-:W-:Y:S01]  /*2a470*/  IMAD.SHL.U32 R28, R10.reuse, 0x80, RZ ;  /* 0x000000800a1c7824 */ /* 0x040fe200078e00ff */
[----:B------:R-:W-:-:S02]  /*2a480*/  LOP3.LUT R8, R10, 0x7f, RZ, 0xc0, !PT ;  /* 0x0000007f0a087812 */ /* 0x000fc400078ec0ff */
[----:B------:R-:W-:Y:S02]  /*2a490*/  LOP3.LUT R4, R2, 0x3f0, RZ, 0xc0, !PT ;  /* 0x000003f002047812 */ /* 0x000fe400078ec0ff */
[--C-:B------:R-:W-:Y:S01]  /*2a4a0*/  SHF.R.U32.HI R3, RZ, 0x1, R10.reuse ;  /* 0x00000001ff037819 */ /* 0x100fe2000001160a */
[----:B------:R-:W-:Y:S01]  /*2a4b0*/  IMAD.SHL.U32 R7, R8, 0x40, RZ ;  /* 0x0000004008077824 */ /* 0x000fe200078e00ff */
[----:B--2---:R-:W-:Y:S02]  /*2a4c0*/  LOP3.LUT R0, R28, 0x380, RZ, 0xc0, !PT ;  /* 0x000003801c007812 */ /* 0x004fe400078ec0ff */
[----:B------:R-:W-:Y:S02]  /*2a4d0*/  LOP3.LUT R9, R4, 0x70, R5, 0x78, !PT ;  /* 0x0000007004097812 */ /* 0x000fe400078e7805 */
[C---:B------:R-:W-:Y:S02]  /*2a4e0*/  LOP3.LUT R3, R0.reuse, 0x30, R3, 0xf8, !PT ;  /* 0x0000003000037812 */ /* 0x040fe400078ef803 */
[----:B------:R-:W-:Y:S01]  /*2a4f0*/  LOP3.LUT R5, R0, 0x10, R10, 0xf8, !PT ;  /* 0x0000001000057812 */ /* 0x000fe200078ef80a */
[----:B------:R-:W-:Y:S01]  /*2a500*/  IMAD.SHL.U32 R0, R8, 0x10, RZ ;  /* 0x0000001008007824 */ /* 0x000fe200078e00ff */
[----:B------:R-:W-:-:S02]  /*2a510*/  LOP3.LUT R4, R28, 0x400, RZ, 0xc0, !PT ;  /* 0x000004001c047812 */ /* 0x000fc400078ec0ff */
[--C-:B------:R-:W-:Y:S02]  /*2a520*/  LOP3.LUT R3, R3, 0x70, R2.reuse, 0x78, !PT ;  /* 0x0000007003037812 */ /* 0x100fe400078e7802 */
[----:B------:R-:W-:Y:S02]  /*2a530*/  LOP3.LUT R4, R4, 0x1800, R7, 0xf8, !PT ;  /* 0x0000180004047812 */ /* 0x000fe400078ef807 */
[----:B------:R-:W-:Y:S02]  /*2a540*/  LOP3.LUT R5, R5, 0x70, R2, 0x78, !PT ;  /* 0x0000007005057812 */ /* 0x000fe400078e7802 */
[----:B------:R-:W-:Y:S01]  /*2a550*/  LOP3.LUT R6, R9, 0x400, R0, 0xf8, !PT ;  /* 0x0000040009067812 */ /* 0x000fe200078ef800 */
[----:B------:R-:W-:Y:S01]  /*2a560*/  IMAD.MOV.U32 R0, RZ, RZ, 0x40 ;  /* 0x00000040ff007424 */ /* 0x000fe200078e00ff */
[----:B------:R-:W-:Y:S02]  /*2a570*/  R2P PR, R10, 0x6 ;  /* 0x000000060a007804 */ /* 0x000fe40000000000 */
[----:B------:R-:W-:Y:S01]  /*2a580*/  LOP3.LUT R28, R3, 0xc00, R28, 0xf8, !PT ;  /* 0x00000c00031c7812 */ /* 0x000fe200078ef81c */
[----:B------:R-:W-:Y:S01]  /*2a590*/  IMAD.MOV.U32 R3, RZ, RZ, 0x20 ;  /* 0x00000020ff037424 */ /* 0x000fe200078e00ff */
[----:B------:R-:W-:Y:S01]  /*2a5a0*/  LOP3.LUT R29, R4, R5, RZ, 0xfc, !PT ;  /* 0x00000005041d7212 */ /* 0x000fe200078efcff */
[----:B-1----:R-:W-:Y:S01]  /*2a5b0*/  IMAD.U32 R4, RZ, RZ, UR4 ;  /* 0x00000004ff047e24 */ /* 0x002fe2000f8e00ff */
[----:B------:R-:W-:Y:S01]  /*2a5c0*/  SEL R0, R0, 0xffffffc0, !P2 ;  /* 0xffffffc000007807 */ /* 0x000fe20005000000 */
[----:B------:R-:W-:Y:S01]  /*2a5d0*/  STL [R1+0x20], R6 ;  /* 0x0000200601007387 */ /* 0x000fe20000100800 */
[----:B------:R-:W-:-:S02]  /*2a5e0*/  SEL R3, R3, 0xffffffe0, !P1 ;  /* 0xffffffe003037807 */ /* 0x000fc40004800000 */
[----:B------:R-:W-:Y:S01]  /*2a5f0*/  SHF.R.U32.HI R5, RZ, 0x3, R8 ;  /* 0x00000003ff057819 */ /* 0x000fe20000011608 */
[----:B------:R-:W-:Y:S01]  /*2a600*/  STL [R1+0x38], RZ ;  /* 0x000038ff01007387 */ /* 0x000fe20000100800 */
[----:B------:R-:W-:Y:S02]  /*2a610*/  LEA R22, R4, R22, 0x18 ;  /* 0x0000001604167211 */ /* 0x000fe400078ec0ff */
[----:B------:R-:W-:Y:S01]  /*2a620*/  LOP3.LUT R33, R2, 0x70, RZ, 0xc0, !PT ;  /* 0x0000007002217812 */ /* 0x000fe200078ec0ff */
[----:B------:R-:W-:Y:S01]  /*2a630*/  STL [R1+0x14], R0 ;  /* 0x0000140001007387 */ /* 0x000fe20000100800 */
[----:B------:R-:W-:Y:S01]  /*2a640*/  LOP3.LUT R2, R5, 0x70, R2, 0xf8, !PT ;  /* 0x0000007005027812 */ /* 0x000fe200078ef802 */
[----:B------:R-:W-:Y:S01]  /*2a650*/  IMAD.IADD R2, R22, 0x1, R6 ;  /* 0x0000000116027824 */ /* 0x000fe200078e0206 */
[----:B------:R-:W-:Y:S01]  /*2a660*/  LOP3.LUT R36, R29, 0x2000, RZ, 0xfc, !PT ;  /* 0x000020001d247812 */ /* 0x000fe200078efcff */
[----:B------:R0:W-:Y:S04]  /*2a670*/  STL [R1+0x10], R4 ;  /* 0x0000100401007387 */ /* 0x0001e80000100800 */
[----:B------:R1:W-:Y:S01]  /*2a680*/  STL [R1+0x18], R3 ;  /* 0x0000180301007387 */ /* 0x0003e20000100800 */
[----:B0-----:R-:W-:-:S02]  /*2a690*/  IMAD.IADD R4, R0, 0x1, R3 ;  /* 0x0000000100047824 */ /* 0x001fc400078e0203 */
[----:B------:R-:W-:Y:S01]  /*2a6a0*/  IMAD.IADD R0, R0, 0x1, R28 ;  /* 0x0000000100007824 */ /* 0x000fe200078e021c */
[----:B-1----:R-:W-:Y:S02]  /*2a6b0*/  LOP3.LUT R3, R33, 0x80, RZ, 0xfc, !PT ;  /* 0x0000008021037812 */ /* 0x002fe400078efcff */
[----:B------:R0:W-:Y:S04]  /*2a6c0*/  STL [R1+0x1c], R4 ;  /* 0x00001c0401007387 */ /* 0x0001e80000100800 */
[----:B------:R0:W-:Y:S04]  /*2a6d0*/  STL [R1+0x28], R2 ;  /* 0x0000280201007387 */ /* 0x0001e80000100800 */
[----:B------:R0:W-:Y:S02]  /*2a6e0*/  STL [R1+0x24], R0 ;  /* 0x0000240001007387 */ /* 0x0001e40000100800 */
.L_x_3420:
[----:B-1----:R-:W1:Y:S02]  /*2a6f0*/  LDC.64 R24, c[0x0][0xc88] ;  /* 0x00032200ff187b82 */ /* 0x002e640000000a00 */
[----:B-1----:R-:W-:-:S06]  /*2a700*/  IMAD.WIDE R24, R19, 0x4, R24 ;  /* 0x0000000413187825 */ /* 0x002fcc00078e0218 */
[----:B0-----:R-:W0:Y:S01]  /*2a710*/  LDG.E R24, desc[UR46][R24.64] ;  /* 0x0000002e18187981 */ /* 0x001e22000c1e1900 */
[----:B------:R-:W-:Y:S05]  /*2a720*/  YIELD ;  /* 0x0000000000007946 */ /* 0x000fea0003800000 */
[----:B------:R-:W-:Y:S01]  /*2a730*/  ULDC.64 UR4, c[0x0][0xa28] ;  /* 0x00028a0000047ab9 */ /* 0x000fe20000000a00 */
[----:B------:R-:W-:Y:S01]  /*2a740*/  ULDC.64 UR8, c[0x0][0xa18] ;  /* 0x0002860000087ab9 */ /* 0x000fe20000000a00 */
[----:B------:R-:W-:Y:S01]  /*2a750*/  ISETP.NE.U32.AND P0, PT, RZ, UR4, PT ;  /* 0x00000004ff007c0c */ /* 0x000fe2000bf05070 */
[----:B------:R-:W-:Y:S01]  /*2a760*/  IMAD.MOV.U32 R10, RZ, RZ, RZ ;  /* 0x000000ffff0a7224 */ /* 0x000fe200078e00ff */
[----:B------:R-:W-:-:S02]  /*2a770*/  ULDC.64 UR6, c[0x0][0xa10] ;  /* 0x0002840000067ab9 */ /* 0x000fc40000000a00 */
[----:B------:R-:W-:Y:S02]  /*2a780*/  ISETP.NE.AND.EX P0, PT, RZ, UR5, PT, P0 ;  /* 0x00000005ff007c0c */ /* 0x000fe4000bf05300 */
[----:B------:R-:W-:-:S04]  /*2a790*/  ISETP.NE.U32.AND P2, PT, RZ, UR8, PT ;  /* 0x00000008ff007c0c */ /* 0x000fc8000bf45070 */
[----:B------:R-:W-:Y:S01]  /*2a7a0*/  ISETP.NE.AND.EX P2, PT, RZ, UR9, PT, P2 ;  /* 0x00000009ff007c0c */ /* 0x000fe2000bf45320 */
[----:B------:R-:W-:Y:S01]  /*2a7b0*/  IMAD.MOV.U32 R31, RZ, RZ, RZ ;  /* 0x000000ffff1f7224 */ /* 0x000fe200078e00ff */
[----:B0-2---:R-:W-:-:S05]  /*2a7c0*/  SHF.R.S32.HI R0, RZ, 0x1f, R24 ;  /* 0x0000001fff007819 */ /* 0x005fca0000011418 */
[C---:B------:R-:W-:Y:S02]  /*2a7d0*/  @P0 LEA R2, P1, R24.reuse, UR4, 0x2 ;  /* 0x0000000418020c11 */ /* 0x040fe4000f8210ff */
[C---:B------:R-:W-:Y:S01]  /*2a7e0*/  SHF.L.U32 R25, R24.reuse, 0x2, RZ ;  /* 0x0000000218197819 */ /* 0x040fe200000006ff */
[----:B------:R0:W-:Y:S01]  /*2a7f0*/  STL [R1+0x34], R0 ;  /* 0x0000340001007387 */ /* 0x0001e20000100800 */
[C-C-:B------:R-:W-:Y:S01]  /*2a800*/  @P0 LEA.HI.X R3, R24.reuse, UR5, R0.reuse, 0x2, P1 ;  /* 0x0000000518030c11 */ /* 0x140fe200088f1400 */
[----:B------:R-:W-:Y:S01]  /*2a810*/  ULDC.64 UR4, c[0x0][0xa00] ;  /* 0x0002800000047ab9 */ /* 0x000fe20000000a00 */
[----:B------:R-:W-:-:S03]  /*2a820*/  SHF.L.U64.HI R26, R24, 0x2, R0 ;  /* 0x00000002181a7819 */ /* 0x000fc60000010200 */
[----:B------:R1:W2:Y:S01]  /*2a830*/  @P0 LDG.E R10, desc[UR46][R2.64] ;  /* 0x0000002e020a0981 */ /* 0x0002a2000c1e1900 */
[----:B------:R-:W-:Y:S02]  /*2a840*/  ISETP.NE.U32.AND P0, PT, RZ, UR4, PT ;  /* 0x00000004ff007c0c */ /* 0x000fe4000bf05070 */
[----:B------:R-:W-:Y:S01]  /*2a850*/  ISETP.NE.U32.AND P1, PT, RZ, UR6, PT ;  /* 0x00000006ff007c0c */ /* 0x000fe2000bf25070 */
[----:B0-----:R-:W-:Y:S01]  /*2a860*/  IMAD.MOV.U32 R0, RZ, RZ, RZ ;  /* 0x000000ffff007224 */ /* 0x001fe200078e00ff */
[----:B------:R-:W-:Y:S02]  /*2a870*/  ISETP.NE.AND.EX P0, PT, RZ, UR5, PT, P0 ;  /* 0x00000005ff007c0c */ /* 0x000fe4000bf05300 */
[----:B------:R-:W-:Y:S02]  /*2a880*/  ISETP.NE.AND.EX P1, PT, RZ, UR7, PT, P1 ;  /* 0x00000007ff007c0c */ /* 0x000fe4000bf25310 */
[C---:B------:R-:W-:Y:S02]  /*2a890*/  IADD3 R4, P4, R25.reuse, UR6, RZ ;  /* 0x0000000619047c10 */ /* 0x040fe4000ff9e0ff */
[----:B-1----:R-:W-:Y:S01]  /*2a8a0*/  IADD3 R2, P3, R25, UR4, RZ ;  /* 0x0000000419027c10 */ /* 0x002fe2000ff7e0ff */
[----:B------:R-:W-:Y:S01]  /*2a8b0*/  ULDC UR4, c[0x0][0x288] ;  /* 0x0000a20000047ab9 */ /* 0x000fe20000000800 */
[----:B------:R-:W-:-:S02]  /*2a8c0*/  IADD3.X R5, R26, UR7, RZ, P4, !PT ;  /* 0x000000071a057c10 */ /* 0x000fc4000a7fe4ff */
[C---:B------:R-:W-:Y:S02]  /*2a8d0*/  IADD3.X R3, R26.reuse, UR5, RZ, P3, !PT ;  /* 0x000000051a037c10 */ /* 0x040fe40009ffe4ff */
[----:B------:R-:W-:Y:S01]  /*2a8e0*/  @P2 IADD3 R6, P3, R25, UR8, RZ ;  /* 0x0000000819062c10 */ /* 0x000fe2000ff7e0ff */
[----:B------:R-:W-:Y:S01]  /*2a8f0*/  IMAD.U32 R8, RZ, RZ, UR4 ;  /* 0x00000004ff087e24 */ /* 0x000fe2000f8e00ff */
[----:B------:R-:W-:Y:S01]  /*2a900*/  ULDC.64 UR4, c[0x0][0x418] ;  /* 0x0001060000047ab9 */ /* 0x000fe20000000a00 */
[----:B------:R-:W5:Y:S01]  /*2a910*/  @P0 LDG.E R31, desc[UR46][R2.64] ;  /* 0x0000002e021f0981 */ /* 0x000f62000c1e1900 */
[----:B------:R-:W-:-:S03]  /*2a920*/  @P2 IADD3.X R7, R26, UR9, RZ, P3, !PT ;  /* 0x000000091a072c10 */ /* 0x000fc60009ffe4ff */
[----:B------:R-:W5:Y:S04]  /*2a930*/  @P1 LDG.E R0, desc[UR46][R4.64] ;  /* 0x0000002e04001981 */ /* 0x000f68000c1e1900 */
[----:B------:R0:W3:Y:S01]  /*2a940*/  @P2 LDG.E R8, desc[UR46][R6.64] ;  /* 0x0000002e06082981 */ /* 0x0000e2000c1e1900 */
        /* <DEDUP_REMOVED lines=8> */
[----:B---3--:R0:W-:Y:S01]  /*2a9d0*/  STL [R1+0x2c], R8 ;  /* 0x00002c0801007387 */ /* 0x0081e20000100800 */
[----:B------:R-:W-:-:S03]  /*2a9e0*/  IMAD.MOV.U32 R9, RZ, RZ, R8 ;  /* 0x000000ffff097224 */ /* 0x000fc600078e0008 */
[----:B--2---:R1:W-:Y:S01]  /*2a9f0*/  STL [R1+0x8], R10 ;  /* 0x0000080a01007387 */ /* 0x0043e20000100800 */
[----:B0-----:R-:W-:Y:S01]  /*2aa00*/  IMAD.U32 R8, RZ, RZ, UR4 ;  /* 0x00000004ff087e24 */ /* 0x001fe2000f8e00ff */
[----:B------:R-:W-:Y:S06]  /*2aa10*/  @P2 BRA `(.L_x_3303) ;  /* 0x0000000000142947 */ /* 0x000fec0003800000 */
[----:B------:R-:W-:Y:S05]  /*2aa20*/  @!P0 BRA `(.L_x_3303) ;  /* 0x0000000000108947 */ /* 0x000fea0003800000 */
[----:B------:R-:W2:Y:S04]  /*2aa30*/  LDG.E R7, desc[UR46][R2.64] ;  /* 0x0000002e02077981 */ /* 0x000ea8000c1e1900 */
[----:B------:R-:W2:Y:S02]  /*2aa40*/  LDG.E R2, desc[UR46][R2.64+0x4] ;  /* 0x0000042e02027981 */ /* 0x000ea4000c1e1900 */
[----:B--2---:R-:W-:-:S05]  /*2aa50*/  IADD3 R9, -R7, R2, RZ ;  /* 0x0000000207097210 */ /* 0x004fca0007ffe1ff */
[----:B------:R0:W-:Y:S02]  /*2aa60*/  STL [R1+0x2c], R9 ;  /* 0x00002c0901007387 */ /* 0x0001e40000100800 */
.L_x_3303:
[----:B------:R-:W-:Y:S01]  /*2aa70*/  ULDC.64 UR4, c[0x0][0xa20] ;  /* 0x0002880000047ab9 */ /* 0x000fe20000000a00 */
[C---:B------:R-:W-:Y:S01]  /*2aa80*/  LOP3.LUT R7, R18.reuse, 0xff000000, RZ, 0xc0, !PT ;  /* 0xff00000012077812 */ /* 0x040fe200078ec0ff */
[----:B------:R-:W-:Y:S01]  /*2aa90*/  IMAD.MOV.U32 R37, RZ, RZ, R24 ;  /* 0x000000ffff257224 */ /* 0x000fe200078e0018 */
[----:B------:R-:W-:Y:S02]  /*2aaa0*/  ISETP.NE.U32.AND P0, PT, RZ, UR4, PT ;  /* 0x00000004ff007c0c */ /* 0x000fe4000bf05070 */
[----:B------:R-:W-:Y:S02]  /*2aab0*/  SHF.R.U32.HI R7, RZ, 0x8, R7 ;  /* 0x00000008ff077819 */ /* 0x000fe40000011607 */
[----:B------:R-:W-:Y:S02]  /*2aac0*/  ISETP.NE.AND.EX P0, PT, RZ, UR5, PT, P0 ;  /* 0x00000005ff007c0c */ /* 0x000fe4000bf05300 */
[C---:B------:R-:W-:Y:S02]  /*2aad0*/  LOP3.LUT R2, R18.reuse, 0xff0000, RZ, 0xc0, !PT ;  /* 0x00ff000012027812 */ /* 0x040fe400078ec0ff */
[----:B------:R-:W-:-:S02]  /*2aae0*/  LOP3.LUT R18, R18, 0xffff, RZ, 0xc0, !PT ;  /* 0x0000ffff12127812 */ /* 0x000fc400078ec0ff */
[----:B------:R-:W-:-:S07]  /*2aaf0*/  LEA.HI R7, R2, R7, RZ, 0x10 ;  /* 0x0000000702077211 */ /* 0x000fce00078f80ff */
[----:B------:R-:W-:Y:S05]  /*2ab00*/  @!P0 BRA `(.L_x_3304) ;  /* 0x0000000000108947 */ /* 0x000fea0003800000 */
[----:B------:R-:W-:-:S04]  /*2ab10*/  IADD3 R2, P0, R25, UR4, RZ ;  /* 0x0000000419027c10 */ /* 0x000fc8000ff1e0ff */
[----:B------:R-:W-:-:S05]  /*2ab20*/  IADD3.X R3, R26, UR5, RZ, P0, !PT ;  /* 0x000000051a037c10 */ /* 0x000fca00087fe4ff */
[----:B------:R2:W5:Y:S01]  /*2ab30*/  LDG.E R8, desc[UR46][R2.64] ;  /* 0x0000002e02087981 */ /* 0x000562000c1e1900 */
[----:B------:R-:W-:Y:S05]  /*2ab40*/  BRA `(.L_x_3305) ;  /* 0x0000000000247947 */ /* 0x000fea0003800000 */
.L_x_3304:
[----:B------:R-:W-:Y:S02]  /*2ab50*/  ULDC.64 UR4, c[0x0][0xa08] ;  /* 0x0002820000047ab9 */ /* 0x000fe40000000a00 */
[----:B------:R-:W-:-:S04]  /*2ab60*/  ISETP.NE.U32.AND P0, PT, RZ, UR4, PT ;  /* 0x00000004ff007c0c */ /* 0x000fc8000bf05070 */
[----:B------:R-:W-:-:S13]  /*2ab70*/  ISETP.NE.AND.EX P0, PT, RZ, UR5, PT, P0 ;  /* 0x00000005ff007c0c */ /* 0x000fda000bf05300 */
[----:B------:R-:W-:Y:S05]  /*2ab80*/  @!P0 BRA `(.L_x_3305) ;  /* 0x0000000000148947 */ /* 0x000fea0003800000 */
[----:B------:R-:W2:Y:S02]  /*2ab90*/  LDC.64 R2, c[0x0][0xa08] ;  /* 0x00028200ff027b82 */ /* 0x000ea40000000a00 */
[----:B--2---:R-:W-:-:S05]  /*2aba0*/  IMAD.WIDE R2, R37, 0x4, R2 ;  /* 0x0000000425027825 */ /* 0x004fca00078e0202 */
[----:B------:R-:W2:Y:S04]  /*2abb0*/  LDG.E R8, desc[UR46][R2.64] ;  /* 0x0000002e02087981 */ /* 0x000ea8000c1e1900 */
[----:B------:R-:W2:Y:S02]  /*2abc0*/  LDG.E R2, desc[UR46][R2.64+0x4] ;  /* 0x0000042e02027981 */ /* 0x000ea4000c1e1900 */
[----:B--2---:R-:W-:-:S07]  /*2abd0*/  IMAD.IADD R8, R2, 0x1, -R8 ;  /* 0x0000000102087824 */ /* 0x004fce00078e0a08 */
.L_x_3305:
[----:B--2---:R-:W2:Y:S01]  /*2abe0*/  @P1 LDG.E R2, desc[UR46][R4.64] ;  /* 0x0000002e04021981 */ /* 0x004ea2000c1e1900 */
[----:B------:R-:W3:Y:S03]  /*2abf0*/  LDC R3, c[0x0][0x448] ;  /* 0x00011200ff037b82 */ /* 0x000ee60000000800 */
[----:B------:R4:W2:Y:S01]  /*2ac00*/  @P1 LDG.E R4, desc[UR46][R4.64+0x4] ;  /* 0x0000042e04041981 */ /* 0x0008a2000c1e1900 */
[----:B------:R-:W-:Y:S01]  /*2ac10*/  BSSY B0, `(.L_x_3306) ;  /* 0x0000037000007945 */ /* 0x000fe20003800000 */
[----:B------:R-:W-:Y:S02]  /*2ac20*/  LOP3.LUT R23, R7, 0xff, RZ, 0xc0, !PT ;  /* 0x000000ff07177812 */ /* 0x000fe400078ec0ff */
[----:B---3--:R-:W-:-:S13]  /*2ac30*/  ISETP.NE.AND P0, PT, R3, 0x1, PT ;  /* 0x000000010300780c */ /* 0x008fda0003f05270 */
[----:B------:R-:W3:Y:S08]  /*2ac40*/  @P0 LDC R3, c[0x0][0x44c] ;  /* 0x00011300ff030b82 */ /* 0x000ef00000000800 */
[----:B----4-:R-:W4:Y:S01]  /*2ac50*/  @P0 LDC R5, c[0x0][0x450] ;  /* 0x00011400ff050b82 */ /* 0x010f220000000800 */
[----:B--2---:R-:W-:Y:S02]  /*2ac60*/  @P1 IMAD.IADD R6, R4, 0x1, -R2 ;  /* 0x0000000104061824 */ /* 0x004fe400078e0a02 */
[----:B------:R-:W-:-:S04]  /*2ac70*/  IMAD.SHL.U32 R2, R17, 0x80, RZ ;  /* 0x0000008011027824 */ /* 0x000fc800078e00ff */
[----:B------:R-:W-:-:S04]  /*2ac80*/  VIADD R2, R2, 0x7f ;  /* 0x0000007f02027836 */ /* 0x000fc80000000000 */
[----:B---3--:R-:W-:-:S05]  /*2ac90*/  @P0 IMAD.HI.U32 R3, R2, R3, RZ ;  /* 0x0000000302030227 */ /* 0x008fca00078e00ff */
[----:B----4-:R-:W-:Y:S01]  /*2aca0*/  @P0 SHF.R.U32.HI R2, RZ, R5, R3 ;  /* 0x00000005ff020219 */ /* 0x010fe20000011603 */
[----:B-----5:R-:W-:-:S05]  /*2acb0*/  IMAD.IADD R5, R8, 0x1, -R10 ;  /* 0x0000000108057824 */ /* 0x020fca00078e0a0a */
[----:B------:R-:W-:-:S04]  /*2acc0*/  IADD3 R27, R5, R6, RZ ;  /* 0x00000006051b7210 */ /* 0x000fc80007ffe0ff */
[C---:B------:R-:W-:Y:S01]  /*2acd0*/  IADD3 R20, R27.reuse, 0x80, -R9 ;  /* 0x000000801b147810 */ /* 0x040fe20007ffe809 */
[----:B------:R-:W-:-:S04]  /*2ace0*/  VIADD R3, R27, 0x7f ;  /* 0x0000007f1b037836 */ /* 0x000fc80000000000 */
[----:B------:R-:W-:Y:S01]  /*2acf0*/  IMAD.IADD R2, R20, 0x1, R2 ;  /* 0x0000000114027824 */ /* 0x000fe200078e0202 */
[----:B------:R-:W-:-:S04]  /*2ad00*/  SHF.R.S32.HI R4, RZ, 0x1f, R3 ;  /* 0x0000001fff047819 */ /* 0x000fc80000011403 */
[----:B------:R-:W-:Y:S02]  /*2ad10*/  LEA.HI R4, R4, R3, RZ, 0x7 ;  /* 0x0000000304047211 */ /* 0x000fe400078f38ff */
[----:B------:R-:W-:Y:S02]  /*2ad20*/  SHF.R.S32.HI R3, RZ, 0x1f, R2 ;  /* 0x0000001fff037819 */ /* 0x000fe40000011402 */
[----:B------:R-:W-:Y:S02]  /*2ad30*/  SHF.R.S32.HI R21, RZ, 0x7, R4 ;  /* 0x00000007ff157819 */ /* 0x000fe40000011404 */
[----:B------:R-:W-:Y:S01]  /*2ad40*/  LEA.HI R3, R3, R2, RZ, 0x7 ;  /* 0x0000000203037211 */ /* 0x000fe200078f38ff */
[----:B------:R-:W-:Y:S01]  /*2ad50*/  IMAD.MOV.U32 R2, RZ, RZ, RZ ;  /* 0x000000ffff027224 */ /* 0x000fe200078e00ff */
[----:B------:R-:W-:Y:S02]  /*2ad60*/  SHF.R.U32.HI R4, RZ, 0x10, R7 ;  /* 0x00000010ff047819 */ /* 0x000fe40000011607 */
[----:B------:R-:W-:-:S04]  /*2ad70*/  SHF.R.S32.HI R3, RZ, 0x7, R3 ;  /* 0x00000007ff037819 */ /* 0x000fc80000011403 */
[----:B------:R-:W-:-:S04]  /*2ad80*/  VIMNMX R8, R21, R3, PT ;  /* 0x0000000315087248 */ /* 0x000fc80003fe0100 */
[----:B------:R-:W-:-:S13]  /*2ad90*/  ISETP.GE.AND P0, PT, R8, 0x1, PT ;  /* 0x000000010800780c */ /* 0x000fda0003f06270 */
[----:B------:R-:W-:Y:S05]  /*2ada0*/  @!P0 BRA `(.L_x_3307) ;  /* 0x0000000000748947 */ /* 0x000fea0003800000 */
[----:B------:R-:W-:Y:S01]  /*2adb0*/  ISETP.NE.AND P0, PT, R4, RZ, PT ;  /* 0x000000ff0400720c */ /* 0x000fe20003f05270 */
[----:B------:R-:W-:-:S03]  /*2adc0*/  ULDC UR4, c[0x0][0x9f0] ;  /* 0x00027c0000047ab9 */ /* 0x000fc60000000800 */
[----:B------:R-:W-:-:S04]  /*2add0*/  SEL R7, R4, UR4, P0 ;  /* 0x0000000404077c07 */ /* 0x000fc80008000000 */
[----:B0-----:R-:W-:Y:S02]  /*2ade0*/  IABS R9, R7 ;  /* 0x0000000700097213 */ /* 0x001fe40000000000 */
[----:B-1----:R-:W-:Y:S02]  /*2adf0*/  IADD3 R10, R7, -0x1, R8 ;  /* 0xffffffff070a7810 */ /* 0x002fe40007ffe008 */
        /* <DEDUP_REMOVED lines=24> */
.L_x_3307:
[----:B------:R-:W-:Y:S05]  /*2af80*/  BSYNC B0 ;  /* 0x0000000000007941 */ /* 0x000fea0003800000 */
.L_x_3306:
[-C--:B------:R-:W-:Y:S01]  /*2af90*/  IMAD R3, R23, R2.reuse, RZ ;  /* 0x0000000217037224 */ /* 0x080fe200078e02ff */
        /* <DEDUP_REMOVED lines=19> */
[----:B------:R-:W2:Y:S02]  /*2b0d0*/  S2R R6, SR_TID.X ;  /* 0x0000000000067919 */ /* 0x000ea40000002100 */
[----:B--2---:R-:W-:-:S04]  /*2b0e0*/  SHF.R.U32.HI R6, RZ, 0x5, R6 ;  /* 0x00000005ff067819 */ /* 0x004fc80000011606 */
[----:B------:R-:W-:-:S05]  /*2b0f0*/  LOP3.LUT R6, R6, 0x3, RZ, 0xc0, !PT ;  /* 0x0000000306067812 */ /* 0x000fca00078ec0ff */
[----:B------:R2:W3:Y:S02]  /*2b100*/  SHFL.IDX PT, R14, R6, RZ, 0x1f ;  /* 0x00001fff060e7589 */ /* 0x0004e400000e0000 */
.L_x_3705:
[----:B---3--:R-:W-:Y:S02]  /*2b110*/  ISETP.NE.AND P0, PT, R14, RZ, PT ;  /* 0x000000ff0e00720c */ /* 0x008fe40003f05270 */
[----:B------:R-:W-:-:S11]  /*2b120*/  PLOP3.LUT P6, PT, PT, PT, PT, 0x8, 0x0 ;  /* 0x000000000000781c */ /* 0x000fd60003fce170 */
[----:B------:R-:W-:Y:S05]  /*2b130*/  @P0 BRA `(.L_x_3311) ;  /* 0x00000000000c0947 */ /* 0x000fea0003800000 */
[----:B------:R-:W-:-:S03]  /*2b140*/  UMOV UR4, 0xffffffff ;  /* 0xffffffff00047882 */ /* 0x000fc60000000000 */
[----:B------:R-:W-:Y:S05]  /*2b150*/  BRA.DIV UR4, `(.L_x_3312) ;  /* 0x000000de04d07947 */ /* 0x000fea000b800000 */
[----:B------:R-:W-:-:S13]  /*2b160*/  ELECT P6, URZ, PT ;  /* 0x00000000003f782f */ /* 0x000fda00038c0000 */
.L_x_3311:
[----:B--2---:R-:W2:Y:S01]  /*2b170*/  LDL R6, [R1+0x38] ;  /* 0x0000380001067983 */ /* 0x004ea20000100800 */
[----:B------:R-:W-:Y:S01]  /*2b180*/  BSSY B1, `(.L_x_3313) ;  /* 0x0000008000017945 */ /* 0x000fe20003800000 */
[----:B--2---:R-:W-:-:S05]  /*2b190*/  VIADD R6, R6, 0x1 ;  /* 0x0000000106067836 */ /* 0x004fca0000000000 */
[----:B------:R-:W-:-:S04]  /*2b1a0*/  LEA.HI R7, R6, R6, RZ, 0x1 ;  /* 0x0000000606077211 */ /* 0x000fc800078f08ff */
[----:B------:R-:W-:-:S05]  /*2b1b0*/  LOP3.LUT R7, R7, 0xfffffffe, RZ, 0xc0, !PT ;  /* 0xfffffffe07077812 */ /* 0x000fca00078ec0ff */
[----:B------:R-:W-:-:S05]  /*2b1c0*/  IMAD.IADD R6, R6, 0x1, -R7 ;  /* 0x0000000106067824 */ /* 0x000fca00078e0a07 */
[----:B------:R-:W-:-:S04]  /*2b1d0*/  SHF.L.U32 R6, R6, 0x1f, RZ ;  /* 0x0000001f06067819 */ /* 0x000fc800000006ff */
[----:B------:R-:W2:Y:S02]  /*2b1e0*/  SYNCS.PHASECHK.TRANS64.TRYWAIT P0, [R22+URZ+0x38820], R6 ;  /* 0x03882006160075a7 */ /* 0x000ea4000800017f */
[----:B--2---:R-:W-:Y:S05]  /*2b1f0*/  @!P0 BRA `(.L_x_3314) ;  /* 0x000000dc00c88947 */ /* 0x004fea0003800000 */
.L_x_3708:
[----:B------:R-:W-:Y:S05]  /*2b200*/  BSYNC B1 ;  /* 0x0000000000017941 */ /* 0x000fea0003800000 */
.L_x_3313:
[----:B------:R-:W-:Y:S04]  /*2b210*/  BSSY B1, `(.L_x_3315) ;  /* 0x000006c000017945 */ /* 0x000fe80003800000 */
[----:B------:R-:W-:Y:S05]  /*2b220*/  @!P6 BRA `(.L_x_3316) ;  /* 0x0000000400a8e947 */ /* 0x000fea0003800000 */
[----:B0-----:R-:W-:Y:S01]  /*2b230*/  IMAD R9, R32, 0x8, R22 ;  /* 0x0000000820097824 */ /* 0x001fe200078e0216 */
[----:B------:R-:W-:Y:S01]  /*2b240*/  SHF.L.U32 R11, R35, 0x1f, RZ ;  /* 0x0000001f230b7819 */ /* 0x000fe200000006ff */
[----:B------:R-:W0:Y:S01]  /*2b250*/  S2R R7, SR_TID.X ;  /* 0x0000000000077919 */ /* 0x000e220000002100 */
[----:B------:R-:W-:Y:S02]  /*2b260*/  BSSY B2, `(.L_x_3317) ;  /* 0x0000005000027945 */ /* 0x000fe40003800000 */
[----:B------:R-:W3:Y:S01]  /*2b270*/  SYNCS.PHASECHK.TRANS64.TRYWAIT P0, [R9+URZ+0x388a0], R11 ;  /* 0x0388a00b090075a7 */ /* 0x000ee2000800017f */
[----:B0-----:R-:W-:-:S04]  /*2b280*/  LOP3.LUT R7, R7, 0x7f, RZ, 0xc0, !PT ;  /* 0x0000007f07077812 */ /* 0x001fc800078ec0ff */
[----:B------:R-:W-:Y:S01]  /*2b290*/  ISETP.NE.AND P1, PT, R7, RZ, PT ;  /* 0x000000ff0700720c */ /* 0x000fe20003f25270 */
[----:B---3--:R-:W-:-:S12]  /*2b2a0*/  @!P0 BRA `(.L_x_3318) ;  /* 0x000000dc00b08947 */ /* 0x008fd80003800000 */
.L_x_3709:
[----:B------:R-:W-:Y:S05]  /*2b2b0*/  BSYNC B2 ;  /* 0x0000000000027941 */ /* 0x000fea0003800000 */
.L_x_3317:
[----:B------:R-:W-:Y:S04]  /*2b2c0*/  BSSY B2, `(.L_x_3319) ;  /* 0x0000009000027945 */ /* 0x000fe80003800000 */
[----:B------:R-:W-:Y:S05]  /*2b2d0*/  @P1 BRA `(.L_x_3320) ;  /* 0x00000000001c1947 */ /* 0x000fea0003800000 */
[----:B--2---:R-:W2:Y:S02]  /*2b2e0*/  S2R R6, SR_TID.X ;  /* 0x0000000000067919 */ /* 0x004ea40000002100 */
[----:B--2---:R-:W-:Y:S01]  /*2b2f0*/  LOP3.LUT R7, R6, 0x1f, RZ, 0xc0, !PT ;  /* 0x0000001f06077812 */ /* 0x004fe200078ec0ff */
[----:B------:R-:W-:-:S03]  /*2b300*/  IMAD.MOV.U32 R6, RZ, RZ, 0x8000 ;  /* 0x00008000ff067424 */ /* 0x000fc600078e00ff */
[----:B------:R-:W-:Y:S01]  /*2b310*/  ISETP.NE.AND P0, PT, R7, RZ, PT ;  /* 0x000000ff0700720c */ /* 0x000fe20003f05270 */
[----:B------:R3:W-:-:S12]  /*2b320*/  SYNCS.ARRIVE.TRANS64 RZ, [R9+URZ+0x38890], R6 ;  /* 0x0388900609ff79a7 */ /* 0x0007d8000800003f */
[----:B---3--:R-:W-:Y:S05]  /*2b330*/  @!P0 BRA `(.L_x_3320) ;  /* 0x0000000000048947 */ /* 0x008fea0003800000 */
[----:B------:R-:W-:Y:S01]  /*2b340*/  BPT.TRAP 0x1 ;  /* 0x000000040000795c */ /* 0x000fe20000300000 */
.L_x_3320:
[----:B------:R-:W-:Y:S05]  /*2b350*/  BSYNC B2 ;  /* 0x0000000000027941 */ /* 0x000fea0003800000 */
.L_x_3319:
[----:B------:R-:W-:Y:S01]  /*2b360*/  MOV R13, RZ ;  /* 0x000000ff000d7202 */ /* 0x000fe20000000f00 */
[----:B------:R-:W-:Y:S01]  /*2b370*/  IMAD R7, R5, 0x80, R0 ;  /* 0x0000008005077824 */ /* 0x000fe200078e0200 */
[----:B------:R-:W-:Y:S01]  /*2b380*/  UIADD3 UR4, UP0, UR40, 0x570, URZ ;  /* 0x0000057028047890 */ /* 0x000fe2000ff1e03f */
[----:B------:R-:W-:Y:S01]  /*2b390*/  IMAD R8, R32, 0x8000, R22 ;  /* 0x0000800020087824 */ /* 0x000fe200078e0216 */
[----:B------:R-:W-:Y:S01]  /*2b3a0*/  R2UR UR10, R13 ;  /* 0x000000000d0a72ca */ /* 0x000fe200000e0000 */
[----:B------:R-:W-:Y:S01]  /*2b3b0*/  VIADD R7, R7, 0xffffff80 ;  /* 0xffffff8007077836 */ /* 0x000fe20000000000 */
[----:B------:R-:W-:Y:S01]  /*2b3c0*/  PLOP3.LUT P0, PT, PT, PT, PT, 0x80, 0x0 ;  /* 0x000000000000781c */ /* 0x000fe20003f0f070 */
[----:B--2---:R-:W-:Y:S01]  /*2b3d0*/  VIADD R6, R9, 0x38890 ;  /* 0x0003889009067836 */ /* 0x004fe20000000000 */
[----:B------:R-:W-:Y:S01]  /*2b3e0*/  UIADD3.X UR5, URZ, UR41, URZ, UP0, !UPT ;  /* 0x000000293f057290 */ /* 0x000fe200087fe43f */
[----:B-1----:R-:W-:Y:S01]  /*2b3f0*/  VIADD R10, R8, 0x28400 ;  /* 0x00028400080a7836 */ /* 0x002fe20000000000 */
[----:B------:R-:W-:Y:S01]  /*2b400*/  UMOV UR6, 0x0 ;  /* 0x0000000000067882 */ /* 0x000fe20000000000 */
[----:B------:R-:W-:-:S09]  /*2b410*/  UMOV UR7, 0x12f00000 ;  /* 0x12f0000000077882 */ /* 0x000fd20000000000 */
.L_x_3321:
        /* <DEDUP_REMOVED lines=10> */
[----:B------:R-:W-:Y:S01]  /*2b4c0*/  IMAD.MOV.U32 R12, RZ, RZ, 0x80 ;  /* 0x00000080ff0c7424 */ /* 0x000fe200078e00ff */
[----:B------:R-:W-:Y:S01]  /*2b4d0*/  PLOP3.LUT P0, PT, PT, PT, PT, 0x80, 0x0 ;  /* 0x000000000000781c */ /* 0x000fe20003f0f070 */
[----:B------:R-:W-:Y:S01]  /*2b4e0*/  UMOV UR6, 0x0 ;  /* 0x0000000000067882 */ /* 0x000fe20000000000 */
[----:B------:R-:W-:Y:S01]  /*2b4f0*/  IADD3 R10, R8, 0x2c400, RZ ;  /* 0x0002c400080a7810 */ /* 0x000fe20007ffe0ff */
[----:B------:R-:W-:Y:S01]  /*2b500*/  UMOV UR7, 0x12f00000 ;  /* 0x12f0000000077882 */ /* 0x000fe20000000000 */
[----:B------:R-:W-:-:S15]  /*2b510*/  R2UR UR10, R12 ;  /* 0x000000000c0a72ca */ /* 0x000fde00000e0000 */
.L_x_3322:
        /* <DEDUP_REMOVED lines=10> */
[----:B------:R-:W1:Y:S01]  /*2b5c0*/  SYNCS.PHASECHK.TRANS64.TRYWAIT P0, [R9+URZ+0x388c0], R11 ;  /* 0x0388c00b090075a7 */ /* 0x000e62000800017f */
[----:B------:R-:W-:Y:S04]  /*2b5d0*/  BSSY B2, `(.L_x_3323) ;  /* 0x0000002000027945 */ /* 0x000fe80003800000 */
[----:B-1----:R-:W-:Y:S05]  /*2b5e0*/  @!P0 BRA `(.L_x_3324) ;  /* 0x000000d800f48947 */ /* 0x002fea0003800000 */
.L_x_3710:
[----:B------:R-:W-:Y:S05]  /*2b5f0*/  BSYNC B2 ;  /* 0x0000000000027941 */ /* 0x000fea0003800000 */
.L_x_3323:
[----:B------:R-:W-:Y:S01]  /*2b600*/  BSSY B2, `(.L_x_3325) ;  /* 0x000000b000027945 */ /* 0x000fe20003800000 */
[----:B------:R-:W-:Y:S02]  /*2b610*/  IMAD.MOV.U32 R10, RZ, RZ, 0x0 ;  /* 0x00000000ff0a7424 */ /* 0x000fe400078e00ff */
[----:B01----:R-:W-:Y:S01]  /*2b620*/  IMAD.MOV.U32 R11, RZ, RZ, 0x12f00000 ;  /* 0x12f00000ff0b7424 */ /* 0x003fe200078e00ff */
[----:B------:R-:W-:Y:S06]  /*2b630*/  @P1 BRA `(.L_x_3326) ;  /* 0x00000000001c1947 */ /* 0x000fec0003800000 */
[----:B------:R-:W0:Y:S02]  /*2b640*/  S2R R6, SR_TID.X ;  /* 0x0000000000067919 */ /* 0x000e240000002100 */
[----:B0-----:R-:W-:Y:S01]  /*2b650*/  LOP3.LUT R14, R6, 0x1f, RZ, 0xc0, !PT ;  /* 0x0000001f060e7812 */ /* 0x001fe200078ec0ff */
[----:B------:R-:W-:-:S03]  /*2b660*/  IMAD.MOV.U32 R6, RZ, RZ, 0x8000 ;  /* 0x00008000ff067424 */ /* 0x000fc600078e00ff */
[----:B------:R-:W-:Y:S01]  /*2b670*/  ISETP.NE.AND P0, PT, R14, RZ, PT ;  /* 0x000000ff0e00720c */ /* 0x000fe20003f05270 */
[----:B------:R0:W-:-:S12]  /*2b680*/  SYNCS.ARRIVE.TRANS64 RZ, [R9+URZ+0x388b0], R6 ;  /* 0x0388b00609ff79a7 */ /* 0x0001d8000800003f */
[----:B0-----:R-:W-:Y:S05]  /*2b690*/  @!P0 BRA `(.L_x_3326) ;  /* 0x0000000000048947 */ /* 0x001fea0003800000 */
[----:B------:R-:W-:Y:S01]  /*2b6a0*/  BPT.TRAP 0x1 ;  /* 0x000000040000795c */ /* 0x000fe20000300000 */
.L_x_3326:
[----:B------:R-:W-:Y:S05]  /*2b6b0*/  BSYNC B2 ;  /* 0x0000000000027941 */ /* 0x000fea0003800000 */
.L_x_3325:
        /* <DEDUP_REMOVED lines=8> */
.L_x_3327:
        /* <DEDUP_REMOVED lines=15> */
.L_x_3328:
        /* <DEDUP_REMOVED lines=9> */
[----:B---3--:R-:W-:Y:S05]  /*2b8c0*/  @P0 BRA.U.ANY `(.L_x_3328) ;  /* 0xfffffffd00d80947 */ /* 0x008fea000393ffff */
.L_x_3316:
[----:B------:R-:W-:Y:S05]  /*2b8d0*/  BSYNC B1 ;  /* 0x0000000000017941 */ /* 0x000fea0003800000 */
.L_x_3315:
[----:B-1----:R-:W-:Y:S01]  /*2b8e0*/  VIADD R10, R5, 0xfffffffe ;  /* 0xfffffffe050a7836 */ /* 0x002fe20000000000 */
[----:B------:R-:W-:Y:S02]  /*2b8f0*/  IADD3 R32, R32, 0x1, RZ ;  /* 0x0000000120207810 */ /* 0x000fe40007ffe0ff */
[----:B------:R-:W-:Y:S02]  /*2b900*/  PLOP3.LUT P0, PT, PT, PT, PT, 0x8, 0x0 ;  /* 0x000000000000781c */ /* 0x000fe40003f0e170 */
[----:B------:R-:W-:Y:S02]  /*2b910*/  ISETP.GE.AND P2, PT, R10, R3, PT ;  /* 0x000000030a00720c */ /* 0x000fe40003f46270 */
[----:B------:R-:W-:-:S04]  /*2b920*/  ISETP.NE.AND P1, PT, R32, 0x2, PT ;  /* 0x000000022000780c */ /* 0x000fc80003f25270 */
[----:B------:R-:W-:Y:S02]  /*2b930*/  SEL R5, RZ, 0x1, P1 ;  /* 0x00000001ff057807 */ /* 0x000fe40000800000 */
[----:B------:R-:W-:Y:S02]  /*2b940*/  SEL R32, R32, RZ, P1 ;  /* 0x000000ff20207207 */ /* 0x000fe40000800000 */
[----:B------:R-:W-:-:S03]  /*2b950*/  LOP3.LUT R35, R35, R5, RZ, 0x3c, !PT ;  /* 0x0000000523237212 */ /* 0x000fc600078e3cff */
[----:B------:R-:W-:Y:S05]  /*2b960*/  @!P2 BRA `(.L_x_3309) ;  /* 0x0000000400d4a947 */ /* 0x000fea0003800000 */
.L_x_3343:
[----:B------:R-:W-:Y:S05]  /*2b970*/  YIELD ;  /* 0x0000000000007946 */ /* 0x000fea0003800000 */
[----:B------:R-:W-:Y:S04]  /*2b980*/  BSSY B1, `(.L_x_3329) ;  /* 0x000006b000017945 */ /* 0x000fe80003800000 */
[----:B------:R-:W-:Y:S05]  /*2b990*/  @!P6 BRA `(.L_x_3330) ;  /* 0x0000000400a4e947 */ /* 0x000fea0003800000 */
[----:B0-----:R-:W-:Y:S01]  /*2b9a0*/  IMAD R9, R32, 0x8, R22 ;  /* 0x0000000820097824 */ /* 0x001fe200078e0216 */
[----:B------:R-:W-:Y:S01]  /*2b9b0*/  SHF.L.U32 R8, R35, 0x1f, RZ ;  /* 0x0000001f23087819 */ /* 0x000fe200000006ff */
[----:B------:R-:W0:Y:S01]  /*2b9c0*/  S2R R5, SR_TID.X ;  /* 0x0000000000057919 */ /* 0x000e220000002100 */
[----:B------:R-:W-:Y:S02]  /*2b9d0*/  BSSY B2, `(.L_x_3331) ;  /* 0x0000005000027945 */ /* 0x000fe40003800000 */
[----:B------:R-:W1:Y:S01]  /*2b9e0*/  SYNCS.PHASECHK.TRANS64.TRYWAIT P1, [R9+URZ+0x388a0], R8 ;  /* 0x0388a008090075a7 */ /* 0x000e62000802017f */
[----:B0-----:R-:W-:-:S04]  /*2b9f0*/  LOP3.LUT R5, R5, 0x7f, RZ, 0xc0, !PT ;  /* 0x0000007f05057812 */ /* 0x001fc800078ec0ff */
[----:B------:R-:W-:Y:S01]  /*2ba00*/  ISETP.NE.AND P2, PT, R5, RZ, PT ;  /* 0x000000ff0500720c */ /* 0x000fe20003f45270 */
[----:B-1----:R-:W-:-:S12]  /*2ba10*/  @!P1 BRA `(.L_x_3332) ;  /* 0x000000d400fc9947 */ /* 0x002fd80003800000 */
.L_x_3711:
[----:B------:R-:W-:Y:S05]  /*2ba20*/  BSYNC B2 ;  /* 0x0000000000027941 */ /* 0x000fea0003800000 */
.L_x_3331:
[----:B------:R-:W-:Y:S04]  /*2ba30*/  BSSY B2, `(.L_x_3333) ;  /* 0x0000009000027945 */ /* 0x000fe80003800000 */
[----:B------:R-:W-:Y:S05]  /*2ba40*/  @P2 BRA `(.L_x_3334) ;  /* 0x00000000001c2947 */ /* 0x000fea0003800000 */
[----:B------:R-:W2:Y:S02]  /*2ba50*/  S2R R5, SR_TID.X ;  /* 0x0000000000057919 */ /* 0x000ea40000002100 */
[----:B--2---:R-:W-:Y:S01]  /*2ba60*/  LOP3.LUT R6, R5, 0x1f, RZ, 0xc0, !PT ;  /* 0x0000001f05067812 */ /* 0x004fe200078ec0ff */
[----:B------:R-:W-:-:S03]  /*2ba70*/  IMAD.MOV.U32 R5, RZ, RZ, 0x8000 ;  /* 0x00008000ff057424 */ /* 0x000fc600078e00ff */
[----:B------:R-:W-:Y:S01]  /*2ba80*/  ISETP.NE.AND P1, PT, R6, RZ, PT ;  /* 0x000000ff0600720c */ /* 0x000fe20003f25270 */
[----:B------:R1:W-:-:S12]  /*2ba90*/  SYNCS.ARRIVE.TRANS64 RZ, [R9+URZ+0x38890], R5 ;  /* 0x0388900509ff79a7 */ /* 0x0003d8000800003f */
[----:B-1----:R-:W-:Y:S05]  /*2baa0*/  @!P1 BRA `(.L_x_3334) ;  /* 0x0000000000049947 */ /* 0x002fea0003800000 */
[----:B------:R-:W-:Y:S01]  /*2bab0*/  BPT.TRAP 0x1 ;  /* 0x000000040000795c */ /* 0x000fe20000300000 */
.L_x_3334:
[----:B------:R-:W-:Y:S05]  /*2bac0*/  BSYNC B2 ;  /* 0x0000000000027941 */ /* 0x000fea0003800000 */
.L_x_3333:
[----:B------:R-:W-:Y:S01]  /*2bad0*/  IMAD.MOV.U32 R14, RZ, RZ, RZ ;  /* 0x000000ffff0e7224 */ /* 0x000fe200078e00ff */
[----:B------:R-:W-:Y:S01]  /*2bae0*/  UIADD3 UR4, UP0, UR40, 0x570, URZ ;  /* 0x0000057028047890 */ /* 0x000fe2000ff1e03f */
[----:B------:R-:W-:Y:S01]  /*2baf0*/  IMAD R7, R32, 0x8000, R22 ;  /* 0x0000800020077824 */ /* 0x000fe200078e0216 */
[----:B------:R-:W-:Y:S01]  /*2bb00*/  PLOP3.LUT P1, PT, PT, PT, PT, 0x80, 0x0 ;  /* 0x000000000000781c */ /* 0x000fe20003f2f070 */
[----:B--2---:R-:W-:Y:S01]  /*2bb10*/  IMAD R6, R10, 0x80, R0 ;  /* 0x000000800a067824 */ /* 0x004fe200078e0200 */
[----:B------:R-:W-:Y:S01]  /*2bb20*/  R2UR UR10, R14 ;  /* 0x000000000e0a72ca */ /* 0x000fe200000e0000 */
[----:B------:R-:W-:Y:S01]  /*2bb30*/  VIADD R11, R7, 0x28400 ;  /* 0x00028400070b7836 */ /* 0x000fe20000000000 */
[----:B------:R-:W-:Y:S01]  /*2bb40*/  IADD3 R5, R9, 0x38890, RZ ;  /* 0x0003889009057810 */ /* 0x000fe20007ffe0ff */
[----:B------:R-:W-:Y:S01]  /*2bb50*/  UIADD3.X UR5, URZ, UR41, URZ, UP0, !UPT ;  /* 0x000000293f057290 */ /* 0x000fe200087fe43f */
[----:B------:R-:W-:Y:S01]  /*2bb60*/  UMOV UR6, 0x0 ;  /* 0x0000000000067882 */ /* 0x000fe20000000000 */
[----:B------:R-:W-:-:S10]  /*2bb70*/  UMOV UR7, 0x12f00000 ;  /* 0x12f0000000077882 */ /* 0x000fd40000000000 */
.L_x_3335:
        /* <DEDUP_REMOVED lines=12> */
[----:B------:R-:W-:Y:S01]  /*2bc40*/  VIADD R11, R7, 0x2c400 ;  /* 0x0002c400070b7836 */ /* 0x000fe20000000000 */
[----:B------:R-:W-:Y:S01]  /*2bc50*/  UMOV UR6, 0x0 ;  /* 0x0000000000067882 */ /* 0x000fe20000000000 */
[----:B------:R-:W-:Y:S01]  /*2bc60*/  UMOV UR7, 0x12f00000 ;  /* 0x12f0000000077882 */ /* 0x000fe20000000000 */
[----:B------:R-:W-:-:S15]  /*2bc70*/  R2UR UR10, R15 ;  /* 0x000000000f0a72ca */ /* 0x000fde00000e0000 */
.L_x_3336:
        /* <DEDUP_REMOVED lines=13> */
.L_x_3712:
[----:B------:R-:W-:Y:S05]  /*2bd50*/  BSYNC B2 ;  /* 0x0000000000027941 */ /* 0x000fea0003800000 */
.L_x_3337:
[----:B------:R-:W-:Y:S01]  /*2bd60*/  BSSY B2, `(.L_x_3339) ;  /* 0x000000b000027945 */ /* 0x000fe20003800000 */
[----:B------:R-:W-:Y:S02]  /*2bd70*/  IMAD.MOV.U32 R12, RZ, RZ, 0x0 ;  /* 0x00000000ff0c7424 */ /* 0x000fe400078e00ff */
[----:B------:R-:W-:Y:S01]  /*2bd80*/  IMAD.MOV.U32 R13, RZ, RZ, 0x12f00000 ;  /* 0x12f00000ff0d7424 */ /* 0x000fe200078e00ff */
[----:B------:R-:W-:Y:S06]  /*2bd90*/  @P2 BRA `(.L_x_3340) ;  /* 0x00000000001c2947 */ /* 0x000fec0003800000 */
[----:B------:R-:W2:Y:S02]  /*2bda0*/  S2R R5, SR_TID.X ;  /* 0x0000000000057919 */ /* 0x000ea40000002100 */
[----:B--2---:R-:W-:Y:S01]  /*2bdb0*/  LOP3.LUT R11, R5, 0x1f, RZ, 0xc0, !PT ;  /* 0x0000001f050b7812 */ /* 0x004fe200078ec0ff */
[----:B------:R-:W-:-:S03]  /*2bdc0*/  IMAD.MOV.U32 R5, RZ, RZ, 0x8000 ;  /* 0x00008000ff057424 */ /* 0x000fc600078e00ff */
[----:B------:R-:W-:Y:S01]  /*2bdd0*/  ISETP.NE.AND P1, PT, R11, RZ, PT ;  /* 0x000000ff0b00720c */ /* 0x000fe20003f25270 */
[----:B------:R2:W-:-:S12]  /*2bde0*/  SYNCS.ARRIVE.TRANS64 RZ, [R9+URZ+0x388b0], R5 ;  /* 0x0388b00509ff79a7 */ /* 0x0005d8000800003f */
[----:B--2---:R-:W-:Y:S05]  /*2bdf0*/  @!P1 BRA `(.L_x_3340) ;  /* 0x0000000000049947 */ /* 0x004fea0003800000 */
[----:B------:R-:W-:Y:S01]  /*2be00*/  BPT.TRAP 0x1 ;  /* 0x000000040000795c */ /* 0x000fe20000300000 */
.L_x_3340:
[----:B------:R-:W-:Y:S05]  /*2be10*/  BSYNC B2 ;  /* 0x0000000000027941 */ /* 0x000fea0003800000 */
.L_x_3339:
[----:B------:R-:W-:Y:S01]  /*2be20*/  R2UR UR10, R14 ;  /* 0x000000000e0a72ca */ /* 0x000fe200000e0000 */
[----:B------:R-:W-:Y:S01]  /*2be30*/  UIADD3 UR4, UP0, UR40, 0x670, URZ ;  /* 0x0000067028047890 */ /* 0x000fe2000ff1e03f */
[----:B------:R-:W-:Y:S01]  /*2be40*/  R2UR UR6, R12 ;  /* 0x000000000c0672ca */ /* 0x000fe200000e0000 */
[----:B------:R-:W-:Y:S01]  /*2be50*/  VIADD R5, R7, 0x10400 ;  /* 0x0001040007057836 */ /* 0x000fe20000000000 */
[----:B------:R-:W-:Y:S01]  /*2be60*/  R2UR UR7, R13 ;  /* 0x000000000d0772ca */ /* 0x000fe200000e0000 */
[----:B------:R-:W-:Y:S01]  /*2be70*/  UIADD3.X UR5, URZ, UR41, URZ, UP0, !UPT ;  /* 0x000000293f057290 */ /* 0x000fe200087fe43f */
[----:B------:R-:W-:Y:S02]  /*2be80*/  PLOP3.LUT P1, PT, PT, PT, PT, 0x80, 0x0 ;  /* 0x000000000000781c */ /* 0x000fe40003f2f070 */
[----:B01----:R-:W-:-:S11]  /*2be90*/  IADD3 R9, R9, 0x388b0, RZ ;  /* 0x000388b009097810 */ /* 0x003fd60007ffe0ff */
.L_x_3341:
        /* <DEDUP_REMOVED lines=15> */
.L_x_3342:
        /* <DEDUP_REMOVED lines=10> */
.L_x_3330:
[----:B------:R-:W-:Y:S05]  /*2c030*/  BSYNC B1 ;  /* 0x0000000000017941 */ /* 0x000fea0003800000 */
.L_x_3329:
        /* <DEDUP_REMOVED lines=8> */
.L_x_3309:
[----:B------:R-:W-:Y:S05]  /*2c0c0*/  BSYNC B0 ;  /* 0x0000000000007941 */ /* 0x000fea0003800000 */
.L_x_3308:
[----:B------:R-:W3:Y:S01]  /*2c0d0*/  LDC R0, c[0x0][0x448] ;  /* 0x00011200ff007b82 */ /* 0x000ee20000000800 */
[----:B------:R-:W-:Y:S01]  /*2c0e0*/  ISETP.NE.AND P2, PT, R4, RZ, PT ;  /* 0x000000ff0400720c */ /* 0x000fe20003f45270 */
[----:B------:R-:W-:Y:S05]  /*2c0f0*/  @!P0 WARPSYNC.ALL ;  /* 0x0000000000008948 */ /* 0x000fea0003800000 */
[----:B------:R-:W-:Y:S07]  /*2c100*/  BSSY B0, `(.L_x_3344) ;  /* 0x000002b000007945 */ /* 0x000fee0003800000 */
[----:B------:R-:W4:Y:S08]  /*2c110*/  @!P2 LDC R4, c[0x0][0x9f0] ;  /* 0x00027c00ff04ab82 */ /* 0x000f300000000800 */
[----:B------:R-:W-:Y:S01]  /*2c120*/  @!P0 BAR.SYNC.DEFER_BLOCKING 0xc, 0x180 ;  /* 0x0306000000008b1d */ /* 0x000fe20000010000 */
[----:B---3--:R-:W-:-:S02]  /*2c130*/  ISETP.NE.AND P1, PT, R0, 0x1, PT ;  /* 0x000000010000780c */ /* 0x008fc40003f25270 */
[----:B------:R-:W-:-:S11]  /*2c140*/  LEA R0, R17, 0x7f, 0x7 ;  /* 0x0000007f11007811 */ /* 0x000fd600078e38ff */
[----:B------:R-:W3:Y:S08]  /*2c150*/  @P1 LDC R2, c[0x0][0x44c] ;  /* 0x00011300ff021b82 */ /* 0x000ef00000000800 */
[----:B------:R-:W5:Y:S01]  /*2c160*/  @P1 LDC R3, c[0x0][0x450] ;  /* 0x00011400ff031b82 */ /* 0x000f620000000800 */
[----:B---3--:R-:W-:-:S05]  /*2c170*/  @P1 IMAD.HI.U32 R2, R0, R2, RZ ;  /* 0x0000000200021227 */ /* 0x008fca00078e00ff */
[----:B-----5:R-:W-:-:S05]  /*2c180*/  @P1 SHF.R.U32.HI R0, RZ, R3, R2 ;  /* 0x00000003ff001219 */ /* 0x020fca0000011602 */
[----:B------:R-:W-:-:S05]  /*2c190*/  IMAD.IADD R0, R20, 0x1, R0 ;  /* 0x0000000114007824 */ /* 0x000fca00078e0200 */
[----:B------:R-:W-:-:S04]  /*2c1a0*/  SHF.R.S32.HI R2, RZ, 0x1f, R0 ;  /* 0x0000001fff027819 */ /* 0x000fc80000011400 */
[----:B------:R-:W-:Y:S01]  /*2c1b0*/  LEA.HI R2, R2, R0, RZ, 0x7 ;  /* 0x0000000002027211 */ /* 0x000fe200078f38ff */
[----:B------:R-:W-:-:S03]  /*2c1c0*/  IMAD.MOV.U32 R0, RZ, RZ, RZ ;  /* 0x000000ffff007224 */ /* 0x000fc600078e00ff */
[----:B------:R-:W-:-:S04]  /*2c1d0*/  SHF.R.S32.HI R2, RZ, 0x7, R2 ;  /* 0x00000007ff027819 */ /* 0x000fc80000011402 */
[----:B------:R-:W-:-:S04]  /*2c1e0*/  VIMNMX R21, R21, R2, PT ;  /* 0x0000000215157248 */ /* 0x000fc80003fe0100 */
[----:B------:R-:W-:-:S13]  /*2c1f0*/  ISETP.GE.AND P1, PT, R21, 0x1, PT ;  /* 0x000000011500780c */ /* 0x000fda0003f26270 */
[----:B----4-:R-:W-:Y:S05]  /*2c200*/  @!P1 BRA `(.L_x_3345) ;  /* 0x0000000000689947 */ /* 0x010fea0003800000 */
[-C--:B------:R-:W-:Y:S02]  /*2c210*/  IABS R0, R4.reuse ;  /* 0x0000000400007213 */ /* 0x080fe40000000000 */
[----:B--2---:R-:W-:Y:S02]  /*2c220*/  IABS R6, R4 ;  /* 0x0000000400067213 */ /* 0x004fe40000000000 */
[----:B------:R-:W2:Y:S03]  /*2c230*/  I2F.RP R2, R0 ;  /* 0x0000000000027306 */ /* 0x000ea60000209400 */
[----:B------:R-:W-:-:S05]  /*2c240*/  IMAD.MOV R6, RZ, RZ, -R6 ;  /* 0x000000ffff067224 */ /* 0x000fca00078e0a06 */
[----:B--2---:R-:W2:Y:S02]  /*2c250*/  MUFU.RCP R2, R2 ;  /* 0x0000000200027308 */ /* 0x004ea40000001000 */
[----:B--2---:R-:W-:-:S06]  /*2c260*/  IADD3 R2, R2, 0xffffffe, RZ ;  /* 0x0ffffffe02027810 */ /* 0x004fcc0007ffe0ff */
[----:B------:R-:W2:Y:S02]  /*2c270*/  F2I.FTZ.U32.TRUNC.NTZ R3, R2 ;  /* 0x0000000200037305 */ /* 0x000ea4000021f000 */
[----:B--2---:R-:W-:-:S04]  /*2c280*/  IMAD.MOV R2, RZ, RZ, -R3 ;  /* 0x000000ffff027224 */ /* 0x004fc800078e0a03 */
        /* <DEDUP_REMOVED lines=14> */
[----:B------:R-:W-:-:S05]  /*2c370*/  @P0 VIADD R5, R5, 0x1 ;  /* 0x0000000105050836 */ /* 0x000fca0000000000 */
[----:B------:R-:W-:-:S05]  /*2c380*/  MOV R0, R5 ;  /* 0x0000000500007202 */ /* 0x000fca0000000f00 */
[----:B------:R-:W-:Y:S01]  /*2c390*/  @!P2 IMAD.MOV R0, RZ, RZ, -R0 ;  /* 0x000000ffff00a224 */ /* 0x000fe200078e0a00 */
[----:B------:R-:W-:-:S07]  /*2c3a0*/  @!P1 LOP3.LUT R0, RZ, R4, RZ, 0x33, !PT ;  /* 0x00000004ff009212 */ /* 0x000fce00078e33ff */
.L_x_3345:
[----:B------:R-:W-:Y:S05]  /*2c3b0*/  BSYNC B0 ;  /* 0x0000000000007941 */ /* 0x000fea0003800000 */
.L_x_3344:
[----:B------:R-:W-:-:S05]  /*2c3c0*/  IMAD R3, R23, R0, RZ ;  /* 0x0000000017037224 */ /* 0x000fca00078e02ff */
[----:B------:R-:W-:Y:S01]  /*2c3d0*/  VIADDMNMX R2, R3, R0, R21, PT ;  /* 0x0000000003027246 */ /* 0x000fe20003800115 */
[----:B------:R3:W-:Y:S03]  /*2c3e0*/  STL [R1+0x4], R3 ;  /* 0x0000040301007387 */ /* 0x0007e60000100800 */
[----:B------:R-:W-:Y:S01]  /*2c3f0*/  ISETP.GT.AND P0, PT, R2, R3, PT ;  /* 0x000000030200720c */ /* 0x000fe20003f04270 */
[----:B------:R3:W-:-:S12]  /*2c400*/  STL [R1+0x30], R2 ;  /* 0x0000300201007387 */ /* 0x0007d80000100800 */
[----:B---3--:R-:W-:Y:S05]  /*2c410*/  @P0 BRA `(.L_x_3346) ;  /* 0x0000000000440947 */ /* 0x008fea0003800000 */
[----:B------:R-:W3:Y:S02]  /*2c420*/  S2R R2, SR_TID.X ;  /* 0x0000000000027919 */ /* 0x000ee40000002100 */
[----:B---3--:R-:W-:-:S04]  /*2c430*/  LOP3.LUT R2, R2, 0x7f, RZ, 0xc0, !PT ;  /* 0x0000007f02027812 */ /* 0x008fc800078ec0ff */
[----:B------:R-:W-:-:S13]  /*2c440*/  ISETP.NE.AND P0, PT, R2, RZ, PT ;  /* 0x000000ff0200720c */ /* 0x000fda0003f05270 */
[----:B------:R-:W-:Y:S05]  /*2c450*/  @P0 BRA `(.L_x_3347) ;  /* 0x0000004c00940947 */ /* 0x000fea0003800000 */
[----:B------:R-:W3:Y:S01]  /*2c460*/  S2R R5, SR_LANEID ;  /* 0x0000000000057919 */ /* 0x000ee20000000000 */
[----:B------:R-:W-:Y:S01]  /*2c470*/  VOTEU.ANY UR4, UPT, PT ;  /* 0x0000000000047886 */ /* 0x000fe200038e0100 */
[----:B------:R-:W4:Y:S01]  /*2c480*/  LDC.64 R2, c[0x0][0xc60] ;  /* 0x00031800ff027b82 */ /* 0x000f220000000a00 */
[----:B------:R-:W3:Y:S02]  /*2c490*/  FLO.U32 R0, UR4 ;  /* 0x0000000400007d00 */ /* 0x000ee400080e0000 */
[----:B---3--:R-:W-:-:S06]  /*2c4a0*/  ISETP.EQ.U32.AND P0, PT, R0, R5, PT ;  /* 0x000000050000720c */ /* 0x008fcc0003f02070 */
[----:B------:R-:W4:Y:S07]  /*2c4b0*/  POPC R5, UR4 ;  /* 0x0000000400057d09 */ /* 0x000f2e0008000000 */
[----:B----4-:R-:W3:Y:S01]  /*2c4c0*/  @P0 ATOMG.E.ADD.STRONG.GPU PT, R3, desc[UR46][R2.64], R5 ;  /* 0x00000005020309a8 */ /* 0x010ee200081ee1ee */
[----:B------:R-:W4:Y:S02]  /*2c4d0*/  S2R R4, SR_LTMASK ;  /* 0x0000000000047919 */ /* 0x000f240000003900 */
[----:B----4-:R-:W-:-:S04]  /*2c4e0*/  LOP3.LUT R4, R4, UR4, RZ, 0xc0, !PT ;  /* 0x0000000404047c12 */ /* 0x010fc8000f8ec0ff */
[----:B------:R-:W4:Y:S01]  /*2c4f0*/  POPC R7, R4 ;  /* 0x0000000400077309 */ /* 0x000f220000000000 */
[----:B---3--:R-:W4:Y:S02]  /*2c500*/  SHFL.IDX PT, R0, R3, R0, 0x1f ;  /* 0x00001f0003007589 */ /* 0x008f2400000e0000 */
[----:B----4-:R-:W-:Y:S01]  /*2c510*/  IADD3 R16, R0, UR38, R7 ;  /* 0x0000002600107c10 */ /* 0x010fe2000fffe007 */
[----:B------:R-:W-:Y:S06]  /*2c520*/  BRA `(.L_x_3347) ;  /* 0x0000004c00607947 */ /* 0x000fec0003800000 */
.L_x_3346:
        /* <DEDUP_REMOVED lines=12> */
[----:B--2---:R-:W-:Y:S02]  /*2c5f0*/  IMAD.U32 R6, RZ, RZ, UR8 ;  /* 0x00000008ff067e24 */ /* 0x004fe4000f8e00ff */
[----:B------:R-:W-:-:S02]  /*2c600*/  IMAD.U32 R7, RZ, RZ, UR9 ;  /* 0x00000009ff077e24 */ /* 0x000fc4000f8e00ff */
[----:B------:R-:W-:Y:S02]  /*2c610*/  IMAD.U32 R11, RZ, RZ, UR5 ;  /* 0x00000005ff0b7e24 */ /* 0x000fe4000f8e00ff */
[----:B------:R-:W-:Y:S02]  /*2c620*/  IMAD.MOV.U32 R8, RZ, RZ, 0x70 ;  /* 0x00000070ff087424 */ /* 0x000fe400078e00ff */
[----:B------:R-:W-:Y:S02]  /*2c630*/  IMAD.MOV.U32 R12, RZ, RZ, 0x1 ;  /* 0x00000001ff0c7424 */ /* 0x000fe400078e00ff */
[----:B------:R-:W-:-:S07]  /*2c640*/  IMAD.MOV.U32 R13, RZ, RZ, RZ ;  /* 0x000000ffff0d7224 */ /* 0x000fce00078e00ff */
[----:B------:R-:W-:-:S07]  /*2c650*/  LEPC R20, `(.L_x_3349) ;  /* 0x000000001014794e */ /* 0x000fce0000000000 */
[----:B01----:R-:W-:Y:S05]  /*2c660*/  CALL.ABS.NOINC R2 ;  /* 0x0000000002007343 */ /* 0x003fea0003c00000 */
.L_x_3349:
[----:B------:R-:W-:Y:S05]  /*2c670*/  BSYNC B6 ;  /* 0x0000000000067941 */ /* 0x000fea0003800000 */
.L_x_3348:
[----:B------:R-:W3:Y:S01]  /*2c680*/  LDL.LU R2, [R1] ;  /* 0x0000000001027983 */ /* 0x000ee20000300800 */
[----:B------:R-:W-:Y:S01]  /*2c690*/  VIADD R0, R22, 0x10400 ;  /* 0x0001040016007836 */ /* 0x000fe20000000000 */
[----:B------:R-:W-:Y:S04]  /*2c6a0*/  BSSY B6, `(.L_x_3350) ;  /* 0x0000016000067945 */ /* 0x000fe80003800000 */
[----:B------:R-:W-:Y:S02]  /*2c6b0*/  LOP3.LUT P0, RZ, R0, 0x3ff, RZ, 0xc0, !PT ;  /* 0x000003ff00ff7812 */ /* 0x000fe4000780c0ff */
[----:B---3--:R-:W-:-:S11]  /*2c6c0*/  LOP3.LUT R2, R2, 0xfffffffe, RZ, 0xc0, !PT ;  /* 0xfffffffe02027812 */ /* 0x008fd600078ec0ff */
[----:B------:R-:W-:-:S05]  /*2c6d0*/  @P0 LOP3.LUT R2, R2, 0x1, RZ, 0xfc, !PT ;  /* 0x0000000102020812 */ /* 0x000fca00078efcff */
[----:B------:R3:W-:Y:S01]  /*2c6e0*/  STL [R1], R2 ;  /* 0x0000000201007387 */ /* 0x0007e20000100800 */
[----:B------:R-:W-:Y:S05]  /*2c6f0*/  @!P0 BRA `(.L_x_3351) ;  /* 0x0000000000408947 */ /* 0x000fea0003800000 */
[----:B---3--:R-:W-:Y:S01]  /*2c700*/  MOV R2, 0x0 ;  /* 0x0000000000027802 */ /* 0x008fe20000000f00 */
[----:B------:R-:W-:Y:S01]  /*2c710*/  ULDC.64 UR6, c[0x4][0x1b0] ;  /* 0x01006c0000067ab9 */ /* 0x000fe20000000a00 */
[----:B------:R-:W-:Y:S01]  /*2c720*/  ULDC.64 UR8, c[0x4][0x1b8] ;  /* 0x01006e0000087ab9 */ /* 0x000fe20000000a00 */
[----:B------:R-:W-:Y:S01]  /*2c730*/  ULDC.64 UR4, c[0x4][0x108] ;  /* 0x0100420000047ab9 */ /* 0x000fe20000000a00 */
[----:B------:R-:W-:Y:S01]  /*2c740*/  IMAD.U32 R4, RZ, RZ, UR6 ;  /* 0x00000006ff047e24 */ /* 0x000fe2000f8e00ff */
[----:B------:R-:W-:Y:S01]  /*2c750*/  MOV R5, UR7 ;  /* 0x0000000700057c02 */ /* 0x000fe20008000f00 */
[----:B------:R-:W3:Y:S01]  /*2c760*/  LDC.64 R2, c[0x4][R2] ;  /* 0x0100000002027b82 */ /* 0x000ee20000000a00 */
[----:B--2---:R-:W-:Y:S01]  /*2c770*/  IMAD.U32 R6, RZ, RZ, UR8 ;  /* 0x00000008ff067e24 */ /* 0x004fe2000f8e00ff */
[----:B------:R-:W-:Y:S01]  /*2c780*/  MOV R13, RZ ;  /* 0x000000ff000d7202 */ /* 0x000fe20000000f00 */
[----:B------:R-:W-:Y:S02]  /*2c790*/  IMAD.U32 R7, RZ, RZ, UR9 ;  /* 0x00000009ff077e24 */ /* 0x000fe4000f8e00ff */
[----:B-1----:R-:W-:-:S02]  /*2c7a0*/  IMAD.U32 R10, RZ, RZ, UR4 ;  /* 0x00000004ff0a7e24 */ /* 0x002fc4000f8e00ff */
[----:B------:R-:W-:Y:S02]  /*2c7b0*/  IMAD.U32 R11, RZ, RZ, UR5 ;  /* 0x00000005ff0b7e24 */ /* 0x000fe4000f8e00ff */
[----:B------:R-:W-:Y:S02]  /*2c7c0*/  IMAD.MOV.U32 R8, RZ, RZ, 0x70 ;  /* 0x00000070ff087424 */ /* 0x000fe400078e00ff */
[----:B------:R-:W-:-:S07]  /*2c7d0*/  IMAD.MOV.U32 R12, RZ, RZ, 0x1 ;  /* 0x00000001ff0c7424 */ /* 0x000fce00078e00ff */
[----:B------:R-:W-:-:S07]  /*2c7e0*/  LEPC R20, `(.L_x_3351) ;  /* 0x000000001014794e */ /* 0x000fce0000000000 */
[----:B0--3--:R-:W-:Y:S05]  /*2c7f0*/  CALL.ABS.NOINC R2 ;  /* 0x0000000002007343 */ /* 0x009fea0003c00000 */
.L_x_3351:
[----:B------:R-:W-:Y:S05]  /*2c800*/  BSYNC B6 ;  /* 0x0000000000067941 */ /* 0x000fea0003800000 */
.L_x_3350:
[----:B------:R-:W-:Y:S01]  /*2c810*/  VIADD R23, R22, 0x400 ;  /* 0x0000040016177836 */ /* 0x000fe20000000000 */
[----:B------:R-:W-:Y:S04]  /*2c820*/  BSSY B6, `(.L_x_3352) ;  /* 0x0000013000067945 */ /* 0x000fe80003800000 */
[----:B------:R-:W-:-:S13]  /*2c830*/  LOP3.LUT P0, RZ, R23, 0x3ff, RZ, 0xc0, !PT ;  /* 0x000003ff17ff7812 */ /* 0x000fda000780c0ff */
        /* <DEDUP_REMOVED lines=8> */
[----:B------:R-:W-:Y:S02]  /*2c8c0*/  IMAD.U32 R5, RZ, RZ, UR7 ;  /* 0x00000007ff057e24 */ /* 0x000fe4000f8e00ff */
[----:B--2---:R-:W-:Y:S02]  /*2c8d0*/  IMAD.U32 R6, RZ, RZ, UR8 ;  /* 0x00000008ff067e24 */ /* 0x004fe4000f8e00ff */
[----:B------:R-:W-:-:S02]  /*2c8e0*/  IMAD.U32 R7, RZ, RZ, UR9 ;  /* 0x00000009ff077e24 */ /* 0x000fc4000f8e00ff */
[----:B-1----:R-:W-:Y:S02]  /*2c8f0*/  IMAD.U32 R10, RZ, RZ, UR4 ;  /* 0x00000004ff0a7e24 */ /* 0x002fe4000f8e00ff */
[----:B------:R-:W-:Y:S02]  /*2c900*/  IMAD.MOV.U32 R8, RZ, RZ, 0x70 ;  /* 0x00000070ff087424 */ /* 0x000fe400078e00ff */
[----:B------:R-:W-:Y:S02]  /*2c910*/  IMAD.MOV.U32 R12, RZ, RZ, 0x1 ;  /* 0x00000001ff0c7424 */ /* 0x000fe400078e00ff */
[----:B------:R-:W-:-:S07]  /*2c920*/  IMAD.MOV.U32 R13, RZ, RZ, RZ ;  /* 0x000000ffff0d7224 */ /* 0x000fce00078e00ff */
[----:B------:R-:W-:-:S07]  /*2c930*/  LEPC R20, `(.L_x_3353) ;  /* 0x000000001014794e */ /* 0x000fce0000000000 */
[----:B0--3--:R-:W-:Y:S05]  /*2c940*/  CALL.ABS.NOINC R2 ;  /* 0x0000000002007343 */ /* 0x009fea0003c00000 */
.L_x_3353:
[----:B------:R-:W-:Y:S05]  /*2c950*/  BSYNC B6 ;  /* 0x0000000000067941 */ /* 0x000fea0003800000 */
.L_x_3352:
[----:B---3--:R-:W3:Y:S01]  /*2c960*/  LDL R2, [R1] ;  /* 0x0000000001027983 */ /* 0x008ee20000100800 */
[----:B------:R-:W-:Y:S01]  /*2c970*/  BSSY B6, `(.L_x_3354) ;  /* 0x0000013000067945 */ /* 0x000fe20003800000 */
[----:B---3--:R-:W-:-:S13]  /*2c980*/  LOP3.LUT P6, RZ, R2, 0x1, RZ, 0xc0, !PT ;  /* 0x0000000102ff7812 */ /* 0x008fda00078cc0ff */
[----:B------:R-:W-:Y:S05]  /*2c990*/  @!P6 BRA `(.L_x_3355) ;  /* 0x000000000040e947 */ /* 0x000fea0003800000 */
[----:B------:R-:W-:Y:S01]  /*2c9a0*/  MOV R2, 0x0 ;  /* 0x0000000000027802 */ /* 0x000fe20000000f00 */
        /* <DEDUP_REMOVED lines=8> */
[----:B-1----:R-:W-:-:S02]  /*2ca30*/  IMAD.U32 R10, RZ, RZ, UR8 ;  /* 0x00000008ff0a7e24 */ /* 0x002fc4000f8e00ff */
[----:B------:R-:W-:Y:S02]  /*2ca40*/  IMAD.U32 R11, RZ, RZ, UR9 ;  /* 0x00000009ff0b7e24 */ /* 0x000fe4000f8e00ff */
[----:B------:R-:W-:Y:S02]  /*2ca50*/  IMAD.MOV.U32 R8, RZ, RZ, 0x70 ;  /* 0x00000070ff087424 */ /* 0x000fe400078e00ff */
[----:B------:R-:W-:Y:S02]  /*2ca60*/  IMAD.MOV.U32 R12, RZ, RZ, 0x1 ;  /* 0x00000001ff0c7424 */ /* 0x000fe400078e00ff */
[----:B------:R-:W-:-:S07]  /*2ca70*/  IMAD.MOV.U32 R13, RZ, RZ, RZ ;  /* 0x000000ffff0d7224 */ /* 0x000fce00078e00ff */
[----:B------:R-:W-:-:S07]  /*2ca80*/  LEPC R20, `(.L_x_3355) ;  /* 0x000000001014794e */ /* 0x000fce0000000000 */
[----:B0--3--:R-:W-:Y:S05]  /*2ca90*/  CALL.ABS.NOINC R2 ;  /* 0x0000000002007343 */ /* 0x009fea0003c00000 */
.L_x_3355:
[----:B------:R-:W-:Y:S05]  /*2caa0*/  BSYNC B6 ;  /* 0x0000000000067941 */ /* 0x000fea0003800000 */
.L_x_3354:
[----:B------:R-:W3:Y:S01]  /*2cab0*/  S2R R2, SR_TID.X ;  /* 0x0000000000027919 */ /* 0x000ee20000002100 */
[----:B------:R-:W-:Y:S01]  /*2cac0*/  ULDC.64 UR4, c[0x0][0x9f8] ;  /* 0x00027e0000047ab9 */ /* 0x000fe20000000a00 */
[----:B------:R-:W4:Y:S01]  /*2cad0*/  LDC R8, c[0x0][0x430] ;  /* 0x00010c00ff087b82 */ /* 0x000f220000000800 */
[----:B------:R-:W2:Y:S01]  /*2cae0*/  LDL R0, [R1+0x30] ;  /* 0x0000300001007983 */ /* 0x000ea20000100800 */
[----:B------:R-:W-:-:S03]  /*2caf0*/  ISETP.NE.U32.AND P0, PT, RZ, UR4, PT ;  /* 0x00000004ff007c0c */ /* 0x000fc6000bf05070 */
[----:B------:R-:W2:Y:S01]  /*2cb00*/  LDL R21, [R1+0x8] ;  /* 0x0000080001157983 */ /* 0x000ea20000100800 */
[----:B------:R-:W-:Y:S02]  /*2cb10*/  ISETP.NE.AND.EX P0, PT, RZ, UR5, PT, P0 ;  /* 0x00000005ff007c0c */ /* 0x000fe4000bf05300 */
[----:B-1----:R-:W1:Y:S01]  /*2cb20*/  LDC R10, c[0x0][0x2f4] ;  /* 0x0000bd00ff0a7b82 */ /* 0x002e620000000800 */
[----:B------:R-:W2:Y:S01]  /*2cb30*/  LDL.LU R20, [R1] ;  /* 0x0000000001147983 */ /* 0x000ea20000300800 */
[----:B------:R-:W0:Y:S01]  /*2cb40*/  S2R R4, SR_TID.X ;  /* 0x0000000000047919 */ /* 0x000e220000002100 */
[----:B---3--:R-:W-:-:S08]  /*2cb50*/  LOP3.LUT R5, R2, 0x7f, RZ, 0xc0, !PT ;  /* 0x0000007f02057812 */ /* 0x008fd000078ec0ff */
[----:B------:R-:W-:Y:S02]  /*2cb60*/  @P0 IADD3 R2, P1, R25, UR4, RZ ;  /* 0x0000000419020c10 */ /* 0x000fe4000ff3e0ff */
[----:B------:R-:W-:Y:S02]  /*2cb70*/  SHF.R.U32.HI R5, RZ, 0x3, R5 ;  /* 0x00000003ff057819 */ /* 0x000fe40000011605 */
[----:B------:R-:W-:-:S05]  /*2cb80*/  @P0 IADD3.X R3, R26, UR5, RZ, P1, !PT ;  /* 0x000000051a030c10 */ /* 0x000fca0008ffe4ff */
[----:B------:R3:W3:Y:S01]  /*2cb90*/  @P0 LDG.E R37, desc[UR46][R2.64] ;  /* 0x0000002e02250981 */ /* 0x0006e2000c1e1900 */
[----:B----4-:R-:W-:Y:S01]  /*2cba0*/  ISETP.NE.AND P1, PT, R8, 0x1, PT ;  /* 0x000000010800780c */ /* 0x010fe20003f25270 */
[----:B0-----:R-:W-:-:S05]  /*2cbb0*/  IMAD.SHL.U32 R4, R4, 0x10, RZ ;  /* 0x0000001004047824 */ /* 0x001fca00078e00ff */
[----:B------:R-:W-:-:S07]  /*2cbc0*/  LOP3.LUT R4, R5, 0x70, R4, 0xf8, !PT ;  /* 0x0000007005047812 */ /* 0x000fce00078ef804 */
[----:B------:R-:W0:Y:S08]  /*2cbd0*/  @P1 LDC R5, c[0x0][0x434] ;  /* 0x00010d00ff051b82 */ /* 0x000e300000000800 */
[----:B------:R-:W4:Y:S01]  /*2cbe0*/  @P1 LDC R7, c[0x0][0x438] ;  /* 0x00010e00ff071b82 */ /* 0x000f220000000800 */
[----:B------:R-:W-:-:S05]  /*2cbf0*/  IMAD.U32 R11, RZ, RZ, UR39 ;  /* 0x00000027ff0b7e24 */ /* 0x000fca000f8e00ff */
[----:B------:R-:W-:Y:S01]  /*2cc00*/  ISETP.NE.AND P2, PT, R11, 0x3, PT ;  /* 0x000000030b00780c */ /* 0x000fe20003f45270 */
[----:B------:R-:W-:Y:S01]  /*2cc10*/  UMOV UR4, 0xffffffff ;  /* 0xffffffff00047882 */ /* 0x000fe20000000000 */
[----:B--2---:R-:W-:-:S04]  /*2cc20*/  LEA R0, R0, 0xffffff80, 0x7 ;  /* 0xffffff8000007811 */ /* 0x004fc800078e38ff */
[----:B------:R-:W-:-:S04]  /*2cc30*/  LOP3.LUT R4, R4, R0, RZ, 0xfc, !PT ;  /* 0x0000000004047212 */ /* 0x000fc800078efcff */
[C---:B------:R-:W-:Y:S02]  /*2cc40*/  ISETP.GE.AND P0, PT, R4.reuse, R27, PT ;  /* 0x0000001b0400720c */ /* 0x040fe40003f06270 */
[----:B------:R-:W-:-:S05]  /*2cc50*/  IADD3 R4, R4, R21, RZ ;  /* 0x0000001504047210 */ /* 0x000fca0007ffe0ff */
[----:B0-----:R-:W-:-:S04]  /*2cc60*/  @P1 IMAD.HI.U32 R5, R4, R5, RZ ;  /* 0x0000000504051227 */ /* 0x001fc800078e00ff */
[----:B------:R-:W-:Y:S01]  /*2cc70*/  IMAD.MOV.U32 R6, RZ, RZ, R4 ;  /* 0x000000ffff067224 */ /* 0x000fe200078e0004 */
[----:B----4-:R-:W-:Y:S01]  /*2cc80*/  @P1 SHF.R.U32.HI R6, RZ, R7, R5 ;  /* 0x00000007ff061219 */ /* 0x010fe20000011605 */
[----:B---3--:R-:W0:Y:S03]  /*2cc90*/  @!P0 LDC.64 R2, c[0x0][0x428] ;  /* 0x00010a00ff028b82 */ /* 0x008e260000000a00 */
[--C-:B------:R-:W-:Y:S01]  /*2cca0*/  @!P0 SHF.R.S32.HI R7, RZ, 0x1f, R6.reuse ;  /* 0x0000001fff078819 */ /* 0x100fe20000011406 */
[----:B------:R-:W-:-:S04]  /*2ccb0*/  IMAD.MOV R5, RZ, RZ, -R6 ;  /* 0x000000ffff057224 */ /* 0x000fc800078e0a06 */
[----:B------:R-:W-:Y:S01]  /*2ccc0*/  IMAD R4, R8, R5, R4 ;  /* 0x0000000508047224 */ /* 0x000fe200078e0204 */
[----:B------:R-:W-:-:S05]  /*2ccd0*/  SHF.R.S32.HI R9, RZ, 0x1f, R37 ;  /* 0x0000001fff097819 */ /* 0x000fca0000011425 */
[----:B------:R2:W-:Y:S01]  /*2cce0*/  STL [R1+0xc], R9 ;  /* 0x00000c0901007387 */ /* 0x0005e20000100800 */
[-C--:B0-----:R-:W-:Y:S02]  /*2ccf0*/  @!P0 IMAD R5, R9, R2.reuse, RZ ;  /* 0x0000000209058224 */ /* 0x081fe400078e02ff */
[----:B------:R-:W-:-:S04]  /*2cd00*/  @!P0 IMAD.WIDE.U32 R6, R37, R2, R6 ;  /* 0x0000000225068225 */ /* 0x000fc800078e0006 */
[----:B------:R-:W-:Y:S02]  /*2cd10*/  @!P0 IMAD R5, R37, R3, R5 ;  /* 0x0000000325058224 */ /* 0x000fe400078e0205 */
[----:B------:R-:W0:Y:S01]  /*2cd20*/  @!P0 LDC.64 R2, c[0x0][0x418] ;  /* 0x00010600ff028b82 */ /* 0x000e220000000a00 */
[----:B------:R-:W-:Y:S02]  /*2cd30*/  LOP3.LUT R21, R33, 0x80, RZ, 0xfc, !PT ;  /* 0x0000008021157812 */ /* 0x000fe400078efcff */
[----:B------:R-:W-:Y:S02]  /*2cd40*/  LOP3.LUT R20, R20, 0xfffffffd, RZ, 0xc0, !PT ;  /* 0xfffffffd14147812 */ /* 0x000fe400078ec0ff */
[----:B0-----:R-:W-:Y:S01]  /*2cd50*/  @!P0 LEA R8, P1, R6, R2, 0x2 ;  /* 0x0000000206088211 */ /* 0x001fe200078210ff */
[----:B------:R-:W-:-:S05]  /*2cd60*/  @!P0 IMAD.IADD R2, R7, 0x1, R5 ;  /* 0x0000000107028824 */ /* 0x000fca00078e0205 */
[----:B--2---:R-:W-:Y:S01]  /*2cd70*/  @!P0 LEA.HI.X R9, R6, R3, R2, 0x2, P1 ;  /* 0x0000000306098211 */ /* 0x004fe200008f1402 */
[----:B------:R-:W-:Y:S01]  /*2cd80*/  IMAD.MOV.U32 R3, RZ, RZ, RZ ;  /* 0x000000ffff037224 */ /* 0x000fe200078e00ff */
[----:B-1----:R-:W-:-:S05]  /*2cd90*/  ISETP.GE.AND P1, PT, R33, R10, PT ;  /* 0x0000000a2100720c */ /* 0x002fca0003f26270 */
[----:B------:R0:W5:Y:S01]  /*2cda0*/  @!P0 LDG.E R3, desc[UR46][R8.64] ;  /* 0x0000002e08038981 */ /* 0x000162000c1e1900 */
[----:B------:R-:W-:-:S07]  /*2cdb0*/  ISETP.GE.AND P0, PT, R21, R10, PT ;  /* 0x0000000a1500720c */ /* 0x000fce0003f06270 */
[----:B------:R-:W-:-:S04]  /*2cdc0*/  @P1 LOP3.LUT R20, R20, 0x2, RZ, 0xfc, !PT ;  /* 0x0000000214141812 */ /* 0x000fc800078efcff */
[----:B------:R-:W-:-:S04]  /*2cdd0*/  LOP3.LUT R20, R20, 0xfffffffb, RZ, 0xc0, !PT ;  /* 0xfffffffb14147812 */ /* 0x000fc800078ec0ff */
[----:B------:R-:W-:-:S04]  /*2cde0*/  LOP3.LUT R20, R20, 0xfffffffe, RZ, 0xc0, !PT ;  /* 0xfffffffe14147812 */ /* 0x000fc800078ec0ff */
[----:B------:R-:W-:-:S04]  /*2cdf0*/  @P0 LOP3.LUT R20, R20, 0x1, RZ, 0xfc, !PT ;  /* 0x0000000114140812 */ /* 0x000fc800078efcff */
[----:B------:R-:W-:-:S05]  /*2ce00*/  @P2 LOP3.LUT R20, R20, 0x4, RZ, 0xfc, !PT ;  /* 0x0000000414142812 */ /* 0x000fca00078efcff */
[----:B------:R0:W-:Y:S01]  /*2ce10*/  STL [R1], R20 ;  /* 0x0000001401007387 */ /* 0x0001e20000100800 */
[----:B------:R-:W-:Y:S05]  /*2ce20*/  BRA.DIV UR4, `(.L_x_3356) ;  /* 0x000000c604207947 */ /* 0x000fea000b800000 */
.L_x_3715:
[----:B------:R-:W-:Y:S05]  /*2ce30*/  @!P2 BRA `(.L_x_3357) ;  /* 0x000000000004a947 */ /* 0x000fea0003800000 */
[----:B------:R-:W-:Y:S01]  /*2ce40*/  BPT.TRAP 0x1 ;  /* 0x000000040000795c */ /* 0x000fe20000300000 */
.L_x_3357:
        /* <DEDUP_REMOVED lines=10> */
.L_x_3716:
[----:B------:R-:W-:Y:S05]  /*2cef0*/  BSYNC B0 ;  /* 0x0000000000007941 */ /* 0x000fea0003800000 */
.L_x_3358:
        /* <DEDUP_REMOVED lines=93> */
[----:B-1----:R-:W-:-:S05]  /*2d4d0*/  IADD3 R8, P2, R33, R8, RZ ;  /* 0x0000000821087210 */ /* 0x002fca0007f5e0ff */
        /* <DEDUP_REMOVED lines=11> */
.L_x_3734:
        /* <DEDUP_REMOVED lines=11> */
.L_x_3361:
        /* <DEDUP_REMOVED lines=11> */
.L_x_3362:
[----:B------:R1:W-:Y:S01]  /*2d6f0*/  SYNCS.ARRIVE.TRANS64.A1T0 RZ, [R6+URZ+0x38870], RZ ;  /* 0x038870ff06ff79a7 */ /* 0x0003e2000810003f */
[----:B------:R-:W-:Y:S05]  /*2d700*/  @!P6 BRA `(.L_x_3363) ;  /* 0x000000000004e947 */ /* 0x000fea0003800000 */
[----:B------:R-:W-:Y:S01]  /*2d710*/  BPT.TRAP 0x1 ;  /* 0x000000040000795c */ /* 0x000fe20000300000 */
.L_x_3363:
[----:B------:R-:W2:Y:S01]  /*2d720*/  SYNCS.PHASECHK.TRANS64.TRYWAIT P0, [R6+URZ+0x38840], R25 ;  /* 0x03884019060075a7 */ /* 0x000ea2000800017f */
[----:B------:R-:W-:Y:S04]  /*2d730*/  BSSY B0, `(.L_x_3364) ;  /* 0x0000002000007945 */ /* 0x000fe80003800000 */
[----:B--2---:R-:W-:Y:S05]  /*2d740*/  @!P0 BRA `(.L_x_3365) ;  /* 0x000000c400f88947 */ /* 0x004fea0003800000 */
.L_x_3735:
[----:B------:R-:W-:Y:S05]  /*2d750*/  BSYNC B0 ;  /* 0x0000000000007941 */ /* 0x000fea0003800000 */
.L_x_3364:
        /* <DEDUP_REMOVED lines=14> */
[----:B------:R-:W-:Y:S01]  /*2d840*/  IMAD.MOV.U32 R2, RZ, RZ, R8 ;  /* 0x000000ffff027224 */ /* 0x000fe200078e0008 */
[----:B----4-:R-:W-:Y:S02]  /*2d850*/  ISETP.GE.AND P1, PT, R11, R7, PT ;  /* 0x000000070b00720c */ /* 0x010fe40003f26270 */
[----:B------:R-:W-:-:S03]  /*2d860*/  IADD3 R3, R9, R3, RZ ;  /* 0x0000000309037210 */ /* 0x000fc60007ffe0ff */
        /* <DEDUP_REMOVED lines=17> */
[----:B------:R-:W-:-:S03]  /*2d980*/  @P2 LOP3.LUT R10, R10, 0x100, RZ, 0xfc, !PT ;  /* 0x000001000a0a2812 */ /* 0x000fc600078efcff */
[----:B---3--:R-:W-:Y:S01]  /*2d990*/  @P4 IMAD.X R2, RZ, RZ, R2, P0 ;  /* 0x000000ffff024224 */ /* 0x008fe200000e0602 */
[----:B------:R-:W-:Y:S01]  /*2d9a0*/  LOP3.LUT P2, RZ, R10, 0x8, RZ, 0xc0, !PT ;  /* 0x000000080aff7812 */ /* 0x000fe2000784c0ff */
[----:B------:R-:W-:Y:S03]  /*2d9b0*/  STL [R1], R10 ;  /* 0x0000000a01007387 */ /* 0x000fe60000100800 */
        /* <DEDUP_REMOVED lines=65> */
.L_x_3753:
        /* <DEDUP_REMOVED lines=12> */
.L_x_3367:
        /* <DEDUP_REMOVED lines=11> */
.L_x_3368:
[----:B0-----:R0:W5:Y:S01]  /*2df40*/  LDL.LU R3, [R1+0x34] ;  /* 0x0000340001037983 */ /* 0x0011620000300800 */
[----:B------:R-:W-:Y:S01]  /*2df50*/  VIADD R0, R22, 0x20400 ;  /* 0x0002040016007836 */ /* 0x000fe20000000000 */
[----:B------:R-:W-:Y:S01]  /*2df60*/  SHF.R.S32.HI R2, RZ, 0x1f, R31 ;  /* 0x0000001fff027819 */ /* 0x000fe2000001141f */
[----:B------:R0:W-:Y:S06]  /*2df70*/  SYNCS.ARRIVE.TRANS64.A1T0 RZ, [R6+URZ+0x38830], RZ ;  /* 0x038830ff06ff79a7 */ /* 0x0001ec000810003f */
[----:B------:R-:W-:Y:S05]  /*2df80*/  WARPSYNC.ALL ;  /* 0x0000000000007948 */ /* 0x000fea0003800000 */
[----:B------:R-:W-:Y:S01]  /*2df90*/  BAR.SYNC.DEFER_BLOCKING 0x8, 0x180 ;  /* 0x0206000000007b1d */ /* 0x000fe20000010000 */
[----:B------:R-:W-:-:S05]  /*2dfa0*/  LOP3.LUT P1, RZ, R0, 0x3ff, RZ, 0xc0, !PT ;  /* 0x000003ff00ff7812 */ /* 0x000fca000782c0ff */
[----:B------:R-:W-:Y:S01]  /*2dfb0*/  ULDC.64 UR4, c[0x0][0x298] ;  /* 0x0000a60000047ab9 */ /* 0x000fe20000000a00 */
[----:B------:R-:W-:Y:S01]  /*2dfc0*/  ULDC.64 UR6, c[0x0][0xa00] ;  /* 0x0002800000067ab9 */ /* 0x000fe20000000a00 */
[----:B------:R-:W-:Y:S01]  /*2dfd0*/  IMAD R2, R2, UR4, RZ ;  /* 0x0000000402027c24 */ /* 0x000fe2000f8e02ff */
[----:B------:R-:W-:Y:S01]  /*2dfe0*/  ISETP.NE.U32.AND P0, PT, RZ, UR6, PT ;  /* 0x00000006ff007c0c */ /* 0x000fe2000bf05070 */
[C---:B------:R-:W-:Y:S01]  /*2dff0*/  IMAD.WIDE.U32 R26, R31.reuse, UR4, RZ ;  /* 0x000000041f1a7c25 */ /* 0x040fe2000f8e00ff */
[----:B------:R-:W-:Y:S02]  /*2e000*/  BSSY B6, `(.L_x_3369) ;  /* 0x0000017000067945 */ /* 0x000fe40003800000 */
[----:B------:R-:W-:Y:S01]  /*2e010*/  ISETP.NE.AND.EX P0, PT, RZ, UR7, PT, P0 ;  /* 0x00000007ff007c0c */ /* 0x000fe2000bf05300 */
[----:B--2---:R-:W-:-:S03]  /*2e020*/  IMAD R25, R31, UR5, R2 ;  /* 0x000000051f197c24 */ /* 0x004fc6000f8e0202 */
[----:B------:R-:W-:Y:S01]  /*2e030*/  SEL R24, R24, RZ, !P0 ;  /* 0x000000ff18187207 */ /* 0x000fe20004000000 */
[----:B------:R-:W-:Y:S01]  /*2e040*/  IMAD.IADD R25, R27, 0x1, R25 ;  /* 0x000000011b197824 */ /* 0x000fe200078e0219 */
[----:B-----5:R-:W-:Y:S01]  /*2e050*/  SEL R31, R3, RZ, !P0 ;  /* 0x000000ff031f7207 */ /* 0x020fe20004000000 */
[----:B------:R-:W-:Y:S06]  /*2e060*/  @!P1 BRA `(.L_x_3370) ;  /* 0x0000000000409947 */ /* 0x000fec0003800000 */
[----:B------:R-:W-:Y:S01]  /*2e070*/  MOV R2, 0x0 ;  /* 0x0000000000027802 */ /* 0x000fe20000000f00 */
[----:B------:R-:W-:Y:S01]  /*2e080*/  ULDC.64 UR4, c[0x4][0x1b0] ;  /* 0x01006c0000047ab9 */ /* 0x000fe20000000a00 */
[----:B------:R-:W-:Y:S01]  /*2e090*/  ULDC.64 UR6, c[0x4][0x1b8] ;  /* 0x01006e0000067ab9 */ /* 0x000fe20000000a00 */
[----:B------:R-:W-:Y:S01]  /*2e0a0*/  ULDC.64 UR8, c[0x4][0x120] ;  /* 0x0100480000087ab9 */ /* 0x000fe20000000a00 */
[----:B------:R-:W-:Y:S01]  /*2e0b0*/  MOV R4, UR4 ;  /* 0x0000000400047c02 */ /* 0x000fe20008000f00 */
[----:B------:R-:W-:Y:S01]  /*2e0c0*/  IMAD.U32 R5, RZ, RZ, UR5 ;  /* 0x00000005ff057e24 */ /* 0x000fe2000f8e00ff */
        /* <DEDUP_REMOVED lines=10> */
.L_x_3370:
[----:B------:R-:W-:Y:S05]  /*2e170*/  BSYNC B6 ;  /* 0x0000000000067941 */ /* 0x000fea0003800000 */
.L_x_3369:
[----:B------:R1:W5:Y:S01]  /*2e180*/  LDL R20, [R1+0x2c] ;  /* 0x00002c0001147983 */ /* 0x0003620000100800 */
[----:B------:R-:W2:Y:S01]  /*2e190*/  LDC R7, c[0x0][0x448] ;  /* 0x00011200ff077b82 */ /* 0x000ea20000000800 */
[----:B------:R-:W-:Y:S01]  /*2e1a0*/  IMAD.MOV.U32 R2, RZ, RZ, R26 ;  /* 0x000000ffff027224 */ /* 0x000fe200078e001a */
[----:B------:R-:W-:Y:S01]  /*2e1b0*/  ULDC.64 UR4, c[0x0][0x2d8] ;  /* 0x0000b60000047ab9 */ /* 0x000fe20000000a00 */
[----:B------:R1:W5:Y:S01]  /*2e1c0*/  LDL R8, [R1+0x28] ;  /* 0x0000280001087983 */ /* 0x0003620000100800 */
[----:B------:R-:W-:Y:S01]  /*2e1d0*/  IMAD.MOV.U32 R3, RZ, RZ, R25 ;  /* 0x000000ffff037224 */ /* 0x000fe200078e0019 */
[----:B------:R-:W3:Y:S01]  /*2e1e0*/  S2R R21, SR_TID.X ;  /* 0x0000000000157919 */ /* 0x000ee20000002100 */
[C---:B------:R-:W-:Y:S01]  /*2e1f0*/  IMAD.WIDE.U32 R2, R18.reuse, UR4, R2 ;  /* 0x0000000412027c25 */ /* 0x040fe2000f8e0002 */
[----:B------:R-:W-:Y:S01]  /*2e200*/  LOP3.LUT R9, R33, 0x80, RZ, 0xfc, !PT ;  /* 0x0000008021097812 */ /* 0x000fe200078efcff */
[----:B------:R-:W-:Y:S02]  /*2e210*/  ULDC.64 UR6, c[0x0][0x280] ;  /* 0x0000a00000067ab9 */ /* 0x000fe40000000a00 */
[----:B------:R-:W-:Y:S01]  /*2e220*/  IMAD R3, R18, UR5, R3 ;  /* 0x0000000512037c24 */ /* 0x000fe2000f8e0203 */
[----:B------:R-:W-:-:S02]  /*2e230*/  ULDC.64 UR4, c[0x0][0x2e0] ;  /* 0x0000b80000047ab9 */ /* 0x000fc40000000a00 */
[----:B------:R-:W-:Y:S02]  /*2e240*/  IMAD R0, R31, UR4, RZ ;  /* 0x000000041f007c24 */ /* 0x000fe4000f8e02ff */
[----:B------:R-:W-:-:S04]  /*2e250*/  IMAD.WIDE.U32 R2, R24, UR4, R2 ;  /* 0x0000000418027c25 */ /* 0x000fc8000f8e0002 */
[----:B------:R-:W-:Y:S01]  /*2e260*/  IMAD R0, R24, UR5, R0 ;  /* 0x0000000518007c24 */ /* 0x000fe2000f8e0200 */
[----:B------:R-:W-:Y:S01]  /*2e270*/  ULDC.64 UR4, c[0x0][0x2d0] ;  /* 0x0000b40000047ab9 */ /* 0x000fe20000000a00 */
[----:B--2---:R-:W-:Y:S02]  /*2e280*/  ISETP.NE.AND P0, PT, R7, 0x1, PT ;  /* 0x000000010700780c */ /* 0x004fe40003f05270 */
[----:B------:R-:W-:-:S11]  /*2e290*/  IMAD.IADD R3, R3, 0x1, R0 ;  /* 0x0000000103037824 */ /* 0x000fd600078e0200 */
[----:B0-----:R-:W0:Y:S01]  /*2e2a0*/  @P0 LDC R6, c[0x0][0x44c] ;  /* 0x00011300ff060b82 */ /* 0x001e220000000800 */
[C---:B---3--:R-:W-:Y:S01]  /*2e2b0*/  LOP3.LUT R4, R21.reuse, 0x7f, RZ, 0xc0, !PT ;  /* 0x0000007f15047812 */ /* 0x048fe200078ec0ff */
[----:B------:R-:W-:-:S03]  /*2e2c0*/  IMAD.SHL.U32 R21, R21, 0x10, RZ ;  /* 0x0000001015157824 */ /* 0x000fc600078e00ff */
[----:B------:R-:W-:-:S03]  /*2e2d0*/  SHF.R.U32.HI R4, RZ, 0x3, R4 ;  /* 0x00000003ff047819 */ /* 0x000fc60000011604 */
[----:B------:R-:W2:Y:S01]  /*2e2e0*/  @P0 LDC R0, c[0x0][0x450] ;  /* 0x00011400ff000b82 */ /* 0x000ea20000000800 */
[----:B------:R-:W-:-:S05]  /*2e2f0*/  LOP3.LUT R21, R4, 0x70, R21, 0xf8, !PT ;  /* 0x0000007004157812 */ /* 0x000fca00078ef815 */
[----:B------:R-:W-:-:S05]  /*2e300*/  IMAD R5, R17, 0x80, R21 ;  /* 0x0000008011057824 */ /* 0x000fca00078e0215 */
[----:B------:R-:W-:Y:S01]  /*2e310*/  MOV R4, R5 ;  /* 0x0000000500047202 */ /* 0x000fe20000000f00 */
[----:B0-----:R-:W-:Y:S01]  /*2e320*/  @P0 IMAD.HI.U32 R6, R5, R6, RZ ;  /* 0x0000000605060227 */ /* 0x001fe200078e00ff */
[----:B------:R-:W0:Y:S04]  /*2e330*/  S2R R21, SR_TID.X ;  /* 0x0000000000157919 */ /* 0x000e280000002100 */
[----:B--2---:R-:W-:-:S05]  /*2e340*/  @P0 SHF.R.U32.HI R4, RZ, R0, R6 ;  /* 0x00000000ff040219 */ /* 0x004fca0000011606 */
        /* <DEDUP_REMOVED lines=20> */
[----:B-1----:R-:W-:Y:S06]  /*2e490*/  BRA.DIV UR4, `(.L_x_3371) ;  /* 0x000000c6047c7947 */ /* 0x002fec000b800000 */
[----:B------:R-:W0:Y:S01]  /*2e4a0*/  SHFL.IDX PT, R3, R0, RZ, 0x181f ;  /* 0x00181fff00037589 */ /* 0x000e2200000e0000 */
[----:B-----5:R-:W-:Y:S02]  /*2e4b0*/  IMAD R5, R20, R7, RZ ;  /* 0x0000000714057224 */ /* 0x020fe400078e02ff */
[----:B------:R-:W-:Y:S01]  /*2e4c0*/  IMAD R17, R17, 0x80, R9 ;  /* 0x0000008011117824 */ /* 0x000fe200078e0209 */
        /* <DEDUP_REMOVED lines=67> */
[----:B------:R-:W-:Y:S01]  /*2e900*/  ISETP.GE.AND P3, PT, R2, R5, PT ;  /* 0x000000050200720c */ /* 0x000fe20003f66270 */
[----:B------:R-:W-:Y:S04]  /*2e910*/  SHFL.IDX PT, R0, R0, 0x7, 0x181f ;  /* 0x00f81f0000007f89 */ /* 0x000fe800000e0000 */
[----:B------:R-:W1:Y:S04]  /*2e920*/  SHFL.IDX PT, R2, R4, 0x6, 0x181f ;  /* 0x00d81f0004027f89 */ /* 0x000e6800000e0000 */
[----:B------:R-:W2:Y:S04]  /*2e930*/  SHFL.IDX PT, R4, R4, 0x7, 0x181f ;  /* 0x00f81f0004047f89 */ /* 0x000ea800000e0000 */
[----:B0-----:R-:W-:-:S05]  /*2e940*/  @!P3 IADD3 R3, P2, R33, R3, RZ ;  /* 0x000000032103b210 */ /* 0x001fca0007f5e0ff */
[----:B-1----:R-:W-:-:S05]  /*2e950*/  @!P3 IMAD.X R2, RZ, RZ, R2, P2 ;  /* 0x000000ffff02b224 */ /* 0x002fca00010e0602 */
[----:B------:R-:W-:-:S04]  /*2e960*/  @!P3 LOP3.LUT R3, R3, R2, RZ, 0x3c, !PT ;  /* 0x000000020303b212 */ /* 0x000fc800078e3cff */
[----:B------:R-:W-:-:S04]  /*2e970*/  @!P3 LOP3.LUT R2, R3, R2, RZ, 0x3c, !PT ;  /* 0x000000020302b212 */ /* 0x000fc800078e3cff */
[----:B------:R-:W-:-:S05]  /*2e980*/  @!P3 LOP3.LUT R3, R3, R2, RZ, 0x3c, !PT ;  /* 0x000000020303b212 */ /* 0x000fca00078e3cff */
[----:B------:R0:W-:Y:S04]  /*2e990*/  @!P3 LDGSTS.E.BYPASS.LTC128B.128 [R8+0x23400], desc[UR46][R2.64], !P0 ;  /* 0x234000000208bfae */ /* 0x0001e8000c101d6e */
[----:B--2---:R0:W-:Y:S02]  /*2e9a0*/  @!P3 LDGSTS.E.BYPASS.LTC128B.128 [R8+0x27400], desc[UR46][R2.64+0x80], !P1 ;  /* 0x274000800208bfae */ /* 0x0041e4000c901d6e */
.L_x_3770:
        /* <DEDUP_REMOVED lines=11> */
.L_x_3373:
[----:B------:R-:W-:Y:S05]  /*2ea60*/  BSYNC B0 ;  /* 0x0000000000007941 */ /* 0x000fea0003800000 */
.L_x_3372:
[----:B------:R-:W-:Y:S01]  /*2ea70*/  NOP ;  /* 0x0000000000007918 */ /* 0x000fe20000000000 */
[----:B------:R-:W-:-:S13]  /*2ea80*/  PLOP3.LUT P0, PT, PT, PT, PT, 0x80, 0x0 ;  /* 0x000000000000781c */ /* 0x000fda0003f0f070 */
.L_x_3374:
        /* <DEDUP_REMOVED lines=10> */
[----:B------:R-:W-:-:S05]  /*2eb30*/  LOP3.LUT R0, R0, 0xfffffffe, RZ, 0xc0, !PT ;  /* 0xfffffffe00007812 */ /* 0x000fca00078ec0ff */
[----:B------:R-:W-:-:S05]  /*2eb40*/  IMAD.IADD R0, R2, 0x1, -R0 ;  /* 0x0000000102007824 */ /* 0x000fca00078e0a00 */
[----:B------:R-:W-:Y:S01]  /*2eb50*/  SHF.L.U32 R3, R0, 0x1f, RZ ;  /* 0x0000001f00037819 */ /* 0x000fe200000006ff */
[----:B------:R-:W-:Y:S01]  /*2eb60*/  NOP ;  /* 0x0000000000007918 */ /* 0x000fe20000000000 */
[----:B------:R-:W2:Y:S01]  /*2eb70*/  LDL.LU R4, [R1+0x30] ;  /* 0x0000300001047983 */ /* 0x000ea20000300800 */
[----:B------:R1:W-:Y:S03]  /*2eb80*/  SYNCS.ARRIVE.TRANS64.A1T0 RZ, [R22+URZ+0x38800], RZ ;  /* 0x038800ff16ff79a7 */ /* 0x0003e6000810003f */
[----:B0-----:R-:W3:Y:S01]  /*2eb90*/  LDL R2, [R1+0x4] ;  /* 0x0000040001027983 */ /* 0x001ee20000100800 */
[----:B------:R-:W-:Y:S01]  /*2eba0*/  BSSY B0, `(.L_x_3375) ;  /* 0x0000005000007945 */ /* 0x000fe20003800000 */
[----:B------:R-:W0:Y:S01]  /*2ebb0*/  SYNCS.PHASECHK.TRANS64.TRYWAIT P0, [R22+URZ+0x38820], R3 ;  /* 0x03882003160075a7 */ /* 0x000e22000800017f */
[----:B--2---:R-:W-:-:S04]  /*2ebc0*/  IADD3 R31, R4, -0x2, RZ ;  /* 0xfffffffe041f7810 */ /* 0x004fc80007ffe0ff */
[----:B---3--:R-:W-:Y:S01]  /*2ebd0*/  ISETP.GE.AND P1, PT, R31, R2, PT ;  /* 0x000000021f00720c */ /* 0x008fe20003f26270 */
[----:B01----:R-:W-:-:S12]  /*2ebe0*/  @!P0 BRA `(.L_x_3376) ;  /* 0x000000c800688947 */ /* 0x003fd80003800000 */
.L_x_3771:
[----:B------:R-:W-:Y:S05]  /*2ebf0*/  BSYNC B0 ;  /* 0x0000000000007941 */ /* 0x000fea0003800000 */
.L_x_3375:
[----:B------:R-:W-:Y:S05]  /*2ec00*/  @!P1 BRA `(.L_x_3377) ;  /* 0x0000001800809947 */ /* 0x000fea0003800000 */
[----:B------:R-:W-:Y:S02]  /*2ec10*/  IMAD.MOV.U32 R9, RZ, RZ, R30 ;  /* 0x000000ffff097224 */ /* 0x000fe400078e001e */
[----:B------:R-:W-:-:S07]  /*2ec20*/  IMAD.MOV.U32 R10, RZ, RZ, R34 ;  /* 0x000000ffff0a7224 */ /* 0x000fce00078e0022 */
.L_x_3397:
[----:B-1----:R-:W2:Y:S01]  /*2ec30*/  LDL R2, [R1+0x8] ;  /* 0x0000080001027983 */ /* 0x002ea20000100800 */
[----:B0-----:R-:W1:Y:S03]  /*2ec40*/  LDC R5, c[0x0][0x430] ;  /* 0x00010c00ff057b82 */ /* 0x001e660000000800 */
[----:B------:R-:W3:Y:S01]  /*2ec50*/  LDL R6, [R1+0xc] ;  /* 0x00000c0001067983 */ /* 0x000ee20000100800 */
[----:B------:R-:W4:Y:S03]  /*2ec60*/  S2R R0, SR_TID.X ;  /* 0x0000000000007919 */ /* 0x000f260000002100 */
[----:B------:R-:W5:Y:S01]  /*2ec70*/  LDL R8, [R1+0x4] ;  /* 0x0000040001087983 */ /* 0x000f620000100800 */
[----:B-1----:R-:W-:-:S13]  /*2ec80*/  ISETP.NE.AND P0, PT, R5, 0x1, PT ;  /* 0x000000010500780c */ /* 0x002fda0003f05270 */
[----:B------:R-:W1:Y:S01]  /*2ec90*/  @P0 LDC R4, c[0x0][0x434] ;  /* 0x00010d00ff040b82 */ /* 0x000e620000000800 */
[----:B----4-:R-:W-:-:S04]  /*2eca0*/  LOP3.LUT R0, R0, 0x7f, RZ, 0xc0, !PT ;  /* 0x0000007f00007812 */ /* 0x010fc800078ec0ff */
[----:B0-----:R-:W-:-:S03]  /*2ecb0*/  SHF.R.U32.HI R3, RZ, 0x3, R0 ;  /* 0x00000003ff037819 */ /* 0x001fc60000011600 */
[----:B------:R-:W0:Y:S02]  /*2ecc0*/  @P0 LDC R0, c[0x0][0x438] ;  /* 0x00010e00ff000b82 */ /* 0x000e240000000800 */
[----:B------:R-:W-:Y:S01]  /*2ecd0*/  IMAD R3, R31, 0x80, R3 ;  /* 0x000000801f037824 */ /* 0x000fe200078e0203 */
[----:B------:R-:W-:Y:S05]  /*2ece0*/  YIELD ;  /* 0x0000000000007946 */ /* 0x000fea0003800000 */
[----:B------:R-:W-:Y:S01]  /*2ecf0*/  ULDC.64 UR4, c[0x0][0x428] ;  /* 0x00010a0000047ab9 */ /* 0x000fe20000000a00 */
[----:B--2---:R-:W-:-:S05]  /*2ed00*/  IADD3 R3, R33, R3, R2 ;  /* 0x0000000321037210 */ /* 0x004fca0007ffe002 */
[----:B-1----:R-:W-:-:S04]  /*2ed10*/  @P0 IMAD.HI.U32 R4, R3, R4, RZ ;  /* 0x0000000403040227 */ /* 0x002fc800078e00ff */
[----:B------:R-:W-:Y:S01]  /*2ed20*/  IMAD.MOV.U32 R2, RZ, RZ, R3 ;  /* 0x000000ffff027224 */ /* 0x000fe200078e0003 */
[----:B0-----:R-:W-:-:S05]  /*2ed30*/  @P0 SHF.R.U32.HI R2, RZ, R0, R4 ;  /* 0x00000000ff020219 */ /* 0x001fca0000011604 */
        /* <DEDUP_REMOVED lines=11> */
[----:B-----5:R-:W-:Y:S01]  /*2edf0*/  ISETP.GT.AND P1, PT, R31, R8, PT ;  /* 0x000000081f00720c */ /* 0x020fe20003f24270 */
[----:B------:R-:W-:Y:S01]  /*2ee00*/  IMAD.U32 R8, RZ, RZ, UR39 ;  /* 0x00000027ff087e24 */ /* 0x000fe2000f8e00ff */
[----:B------:R-:W-:-:S04]  /*2ee10*/  IADD3 R30, R9, 0x1, RZ ;  /* 0x00000001091e7810 */ /* 0x000fc80007ffe0ff */
[----:B------:R-:W-:Y:S02]  /*2ee20*/  ISETP.NE.AND P2, PT, R8, 0x3, PT ;  /* 0x000000030800780c */ /* 0x000fe40003f45270 */
[----:B------:R-:W-:-:S04]  /*2ee30*/  ISETP.NE.AND P0, PT, R30, 0x2, PT ;  /* 0x000000021e00780c */ /* 0x000fc80003f05270 */
[----:B------:R-:W-:Y:S01]  /*2ee40*/  SEL R34, RZ, 0x1, P0 ;  /* 0x00000001ff227807 */ /* 0x000fe20000000000 */
[----:B------:R-:W-:Y:S01]  /*2ee50*/  VIADD R31, R31, 0xffffffff ;  /* 0xffffffff1f1f7836 */ /* 0x000fe20000000000 */
[----:B------:R-:W-:Y:S02]  /*2ee60*/  SEL R30, R30, RZ, P0 ;  /* 0x000000ff1e1e7207 */ /* 0x000fe40000000000 */
[----:B------:R-:W-:Y:S02]  /*2ee70*/  LOP3.LUT R34, R10, R34, RZ, 0x3c, !PT ;  /* 0x000000220a227212 */ /* 0x000fe400078e3cff */
[----:B--2---:R-:W-:Y:S01]  /*2ee80*/  SHF.R.S32.HI R20, RZ, 0x1f, R6 ;  /* 0x0000001fff147819 */ /* 0x004fe20000011406 */
[----:B------:R-:W-:Y:S06]  /*2ee90*/  @!P2 BRA `(.L_x_3378) ;  /* 0x000000000004a947 */ /* 0x000fec0003800000 */
[----:B------:R-:W-:Y:S01]  /*2eea0*/  BPT.TRAP 0x1 ;  /* 0x000000040000795c */ /* 0x000fe20000300000 */
.L_x_3378:
[----:B------:R-:W-:Y:S01]  /*2eeb0*/  IMAD R0, R30, 0x8, R22 ;  /* 0x000000081e007824 */ /* 0x000fe200078e0216 */
[----:B------:R-:W-:Y:S01]  /*2eec0*/  SHF.L.U32 R21, R34, 0x1f, RZ ;  /* 0x0000001f22157819 */ /* 0x000fe200000006ff */
[----:B------:R-:W-:Y:S01]  /*2eed0*/  BSSY B0, `(.L_x_3379) ;  /* 0x0000004000007945 */ /* 0x000fe20003800000 */
[----:B------:R-:W-:Y:S02]  /*2eee0*/  SHF.R.S32.HI R17, RZ, 0x1f, R5 ;  /* 0x0000001fff117819 */ /* 0x000fe40000011405 */
[----:B------:R-:W0:Y:S02]  /*2eef0*/  SYNCS.PHASECHK.TRANS64.TRYWAIT P0, [R0+URZ+0x38880], R21 ;  /* 0x03888015000075a7 */ /* 0x000e24000800017f */
[----:B0-----:R-:W-:Y:S05]  /*2ef00*/  @!P0 BRA `(.L_x_3380) ;  /* 0x000000c400b48947 */ /* 0x001fea0003800000 */
.L_x_3772:
[----:B------:R-:W-:Y:S05]  /*2ef10*/  BSYNC B0 ;  /* 0x0000000000007941 */ /* 0x000fea0003800000 */
.L_x_3379:
        /* <DEDUP_REMOVED lines=27> */
[----:B-1----:R-:W-:-:S04]  /*2f0d0*/  IADD3 R2, P0, R33, R2, RZ ;  /* 0x0000000221027210 */ /* 0x002fc80007f1e0ff */
[----:B--2---:R-:W-:-:S05]  /*2f0e0*/  IADD3.X R3, RZ, R3, RZ, P0, !PT ;  /* 0x00000003ff037210 */ /* 0x004fca00007fe4ff */
        /* <DEDUP_REMOVED lines=36> */
[----:B-1----:R-:W-:-:S04]  /*2f330*/  IADD3 R2, P0, R33, R2, RZ ;  /* 0x0000000221027210 */ /* 0x002fc80007f1e0ff */
[----:B--2---:R-:W-:-:S05]  /*2f340*/  IADD3.X R3, RZ, R3, RZ, P0, !PT ;  /* 0x00000003ff037210 */ /* 0x004fca00007fe4ff */
[----:B------:R-:W-:Y:S04]  /*2f350*/  LDGSTS.E.BYPASS.LTC128B.128 [R4+0x13400], desc[UR46][R2.64], !P3 ;  /* 0x1340000002047fae */ /* 0x000fe8000d901d6e */
[----:B------:R1:W-:Y:S04]  /*2f360*/  LDGSTS.E.BYPASS.LTC128B.128 [R4+0x17400], desc[UR46][R2.64+0x80], !P2 ;  /* 0x1740008002047fae */ /* 0x0003e8000d101d6e */
[----:B-1-3--:R1:W2:Y:S02]  /*2f370*/  SHFL.IDX PT, R2, R8, 0x7, 0x181f ;  /* 0x00f81f0008027f89 */ /* 0x00a2a400000e0000 */
.L_x_3790:
        /* <DEDUP_REMOVED lines=9> */
.L_x_3382:
        /* <DEDUP_REMOVED lines=11> */
.L_x_3383:
[----:B------:R2:W-:Y:S01]  /*2f4c0*/  SYNCS.ARRIVE.TRANS64.A1T0 RZ, [R0+URZ+0x38870], RZ ;  /* 0x038870ff00ff79a7 */ /* 0x0005e2000810003f */
[----:B------:R-:W-:Y:S05]  /*2f4d0*/  @!P3 BRA `(.L_x_3384) ;  /* 0x000000000004b947 */ /* 0x000fea0003800000 */
[----:B------:R-:W-:Y:S01]  /*2f4e0*/  BPT.TRAP 0x1 ;  /* 0x000000040000795c */ /* 0x000fe20000300000 */
.L_x_3384:
[----:B------:R-:W3:Y:S01]  /*2f4f0*/  SYNCS.PHASECHK.TRANS64.TRYWAIT P0, [R0+URZ+0x38840], R21 ;  /* 0x03884015000075a7 */ /* 0x000ee2000800017f */
[----:B------:R-:W-:Y:S04]  /*2f500*/  BSSY B0, `(.L_x_3385) ;  /* 0x0000002000007945 */ /* 0x000fe80003800000 */
[----:B---3--:R-:W-:Y:S05]  /*2f510*/  @!P0 BRA `(.L_x_3386) ;  /* 0x000000c8008c8947 */ /* 0x008fea0003800000 */
.L_x_3791:
[----:B------:R-:W-:Y:S05]  /*2f520*/  BSYNC B0 ;  /* 0x0000000000007941 */ /* 0x000fea0003800000 */
.L_x_3385:
        /* <DEDUP_REMOVED lines=67> */
.L_x_3809:
        /* <DEDUP_REMOVED lines=9> */
.L_x_3388:
        /* <DEDUP_REMOVED lines=11> */
.L_x_3389:
[----:B------:R2:W-:Y:S02]  /*2faa0*/  SYNCS.ARRIVE.TRANS64.A1T0 RZ, [R0+URZ+0x38830], RZ ;  /* 0x038830ff00ff79a7 */ /* 0x0005e4000810003f */
[----:B--23--:R-:W-:-:S04]  /*2fab0*/  MOV R0, UR37 ;  /* 0x0000002500007c02 */ /* 0x00cfc80008000f00 */
[----:B------:R-:W-:-:S13]  /*2fac0*/  ISETP.NE.AND P0, PT, R0, 0x3, PT ;  /* 0x000000030000780c */ /* 0x000fda0003f05270 */
[----:B------:R-:W-:Y:S05]  /*2fad0*/  @!P0 BRA `(.L_x_3390) ;  /* 0x0000000000048947 */ /* 0x000fea0003800000 */
[----:B------:R-:W-:Y:S01]  /*2fae0*/  BPT.TRAP 0x1 ;  /* 0x000000040000795c */ /* 0x000fe20000300000 */
.L_x_3390:
[----:B------:R-:W-:Y:S01]  /*2faf0*/  LOP3.LUT R0, R10, 0x1, RZ, 0x3c, !PT ;  /* 0x000000010a007812 */ /* 0x000fe200078e3cff */
[----:B------:R-:W-:Y:S01]  /*2fb00*/  IMAD R2, R9, 0x8, R22 ;  /* 0x0000000809027824 */ /* 0x000fe200078e0216 */
[----:B------:R-:W-:Y:S02]  /*2fb10*/  BSSY B0, `(.L_x_3391) ;  /* 0x0000004000007945 */ /* 0x000fe40003800000 */
[----:B------:R-:W-:-:S04]  /*2fb20*/  SHF.L.U32 R0, R0, 0x1f, RZ ;  /* 0x0000001f00007819 */ /* 0x000fc800000006ff */
[----:B------:R-:W0:Y:S02]  /*2fb30*/  SYNCS.PHASECHK.TRANS64.TRYWAIT P2, [R2+URZ+0x38870], R0 ;  /* 0x03887000020075a7 */ /* 0x000e24000804017f */
[----:B0-----:R-:W-:Y:S05]  /*2fb40*/  @!P2 BRA `(.L_x_3392) ;  /* 0x000000cc0058a947 */ /* 0x001fea0003800000 */
.L_x_3810:
[----:B------:R-:W-:Y:S05]  /*2fb50*/  BSYNC B0 ;  /* 0x0000000000007941 */ /* 0x000fea0003800000 */
.L_x_3391:
[----:B------:R-:W-:-:S05]  /*2fb60*/  IMAD.U32 R3, RZ, RZ, UR39 ;  /* 0x00000027ff037e24 */ /* 0x000fca000f8e00ff */
[----:B------:R-:W-:-:S13]  /*2fb70*/  ISETP.NE.AND P2, PT, R3, 0x3, PT ;  /* 0x000000030300780c */ /* 0x000fda0003f45270 */
[----:B------:R-:W-:Y:S05]  /*2fb80*/  @!P2 BRA `(.L_x_3393) ;  /* 0x000000000004a947 */ /* 0x000fea0003800000 */
[----:B------:R-:W-:Y:S01]  /*2fb90*/  BPT.TRAP 0x1 ;  /* 0x000000040000795c */ /* 0x000fe20000300000 */
.L_x_3393:
[----:B------:R-:W-:Y:S01]  /*2fba0*/  SHF.L.U32 R3, R10, 0x1f, RZ ;  /* 0x0000001f0a037819 */ /* 0x000fe200000006ff */
[----:B0-----:R-:W-:-:S03]  /*2fbb0*/  IMAD.SHL.U32 R0, R9, 0x8000, RZ ;  /* 0x0000800009007824 */ /* 0x001fc600078e00ff */
[----:B------:R-:W0:Y:S02]  /*2fbc0*/  SYNCS.PHASECHK.TRANS64.TRYWAIT P2, [R2+URZ+0x38860], R3 ;  /* 0x03886003020075a7 */ /* 0x000e24000804017f */
[----:B0-----:R-:W-:Y:S05]  /*2fbd0*/  @!P2 BRA `(.L_x_3394) ;  /* 0x000000cc0048a947 */ /* 0x001fea0003800000 */
.L_x_3811:
[----:B------:R-:W2:Y:S01]  /*2fbe0*/  LDL R8, [R1+0x24] ;  /* 0x0000240001087983 */ /* 0x000ea20000100800 */
[----:B0-----:R-:W-:Y:S01]  /*2fbf0*/  LOP3.LUT R3, R0, R28, RZ, 0xfc, !PT ;  /* 0x0000001c00037212 */ /* 0x001fe200078efcff */
[----:B------:R-:W-:Y:S05]  /*2fc00*/  WARPSYNC.ALL ;  /* 0x0000000000007948 */ /* 0x000fea0003800000 */
[----:B------:R-:W3:Y:S01]  /*2fc10*/  LDL R20, [R1+0x18] ;  /* 0x0000180001147983 */ /* 0x000ee20000100800 */
[----:B------:R-:W-:Y:S02]  /*2fc20*/  IMAD.IADD R3, R22, 0x1, R3 ;  /* 0x0000000116037824 */ /* 0x000fe400078e0203 */
[----:B------:R-:W-:Y:S01]  /*2fc30*/  VIADD R21, R0, 0x2000 ;  /* 0x0000200000157836 */ /* 0x000fe20000000000 */
[----:B------:R-:W4:Y:S04]  /*2fc40*/  LDL R25, [R1+0x14] ;  /* 0x0000140001197983 */ /* 0x000f280000100800 */
[----:B-1----:R-:W0:Y:S02]  /*2fc50*/  LDSM.16.MT88.4 R4, [R3+0x10400] ;  /* 0x010400000304783b */ /* 0x002e240000004200 */
[----:B0-----:R-:W-:-:S02]  /*2fc60*/  PRMT R12, R4, 0x6420, R5 ;  /* 0x00006420040c7816 */ /* 0x001fc40000000005 */
[----:B------:R-:W-:Y:S02]  /*2fc70*/  PRMT R13, R4, 0x7531, R5 ;  /* 0x00007531040d7816 */ /* 0x000fe40000000005 */
[----:B------:R-:W-:Y:S02]  /*2fc80*/  LOP3.LUT R4, R0, R29, RZ, 0xfc, !PT ;  /* 0x0000001d00047212 */ /* 0x000fe400078efcff */
[C-C-:B------:R-:W-:Y:S02]  /*2fc90*/  PRMT R14, R6.reuse, 0x6420, R7.reuse ;  /* 0x00006420060e7816 */ /* 0x140fe40000000007 */
[----:B------:R-:W-:Y:S01]  /*2fca0*/  PRMT R15, R6, 0x7531, R7 ;  /* 0x00007531060f7816 */ /* 0x000fe20000000007 */
[----:B------:R-:W-:Y:S02]  /*2fcb0*/  IMAD.IADD R4, R23, 0x1, R4 ;  /* 0x0000000117047824 */ /* 0x000fe400078e0204 */
[----:B------:R-:W-:Y:S01]  /*2fcc0*/  VIADD R17, R0, 0x6000 ;  /* 0x0000600000117836 */ /* 0x000fe20000000000 */
[----:B--2---:R-:W-:-:S05]  /*2fcd0*/  IADD3 R3, R22, R8, R0 ;  /* 0x0000000816037210 */ /* 0x004fca0007ffe000 */
[----:B------:R-:W0:Y:S04]  /*2fce0*/  LDSM.16.MT88.4 R8, [R3+0x10400] ;  /* 0x010400000308783b */ /* 0x000e280000004200 */
[----:B------:R1:W-:Y:S02]  /*2fcf0*/  STSM.16.M88.4 [R4], R12 ;  /* 0x0000000c04007844 */ /* 0x0003e40000000200 */
[----:B-1----:R-:W-:Y:S01]  /*2fd00*/  VIADD R12, R0, 0x4000 ;  /* 0x00004000000c7836 */ /* 0x002fe20000000000 */
[C-C-:B0-----:R-:W-:Y:S02]  /*2fd10*/  PRMT R4, R8.reuse, 0x6420, R9.reuse ;  /* 0x0000642008047816 */ /* 0x141fe40000000009 */
[----:B------:R-:W-:Y:S02]  /*2fd20*/  PRMT R5, R8, 0x7531, R9 ;  /* 0x0000753108057816 */ /* 0x000fe40000000009 */
[----:B------:R-:W-:-:S02]  /*2fd30*/  LOP3.LUT R8, R21, R29, RZ, 0xfc, !PT ;  /* 0x0000001d15087212 */ /* 0x000fc400078efcff */
[C-C-:B------:R-:W-:Y:S02]  /*2fd40*/  PRMT R6, R10.reuse, 0x6420, R11.reuse ;  /* 0x000064200a067816 */ /* 0x140fe4000000000b */
[----:B------:R-:W-:Y:S02]  /*2fd50*/  PRMT R7, R10, 0x7531, R11 ;  /* 0x000075310a077816 */ /* 0x000fe4000000000b */
[----:B------:R-:W-:-:S05]  /*2fd60*/  IADD3 R8, R23, R8, RZ ;  /* 0x0000000817087210 */ /* 0x000fca0007ffe0ff */
        /* <DEDUP_REMOVED lines=19> */
[----:B0-----:R-:W-:-:S05]  /*2fea0*/  VIADD R4, R0, 0x1000 ;  /* 0x0000100000047836 */ /* 0x001fca0000000000 */
[----:B------:R-:W-:-:S04]  /*2feb0*/  LOP3.LUT R4, R4, R28, RZ, 0xfc, !PT ;  /* 0x0000001c04047212 */ /* 0x000fc800078efcff */
[----:B------:R-:W-:-:S05]  /*2fec0*/  IADD3 R4, R22, R4, RZ ;  /* 0x0000000416047210 */ /* 0x000fca0007ffe0ff */
[----:B------:R-:W0:Y:S01]  /*2fed0*/  LDSM.16.MT88.4 R8, [R4+0x10400] ;  /* 0x010400000408783b */ /* 0x000e220000004200 */
[----:B---3--:R-:W-:-:S05]  /*2fee0*/  IMAD.IADD R24, R20, 0x1, R0 ;  /* 0x0000000114187824 */ /* 0x008fca00078e0200 */
[C---:B------:R-:W-:Y:S02]  /*2fef0*/  IADD3 R20, R23.reuse, R24, R29 ;  /* 0x0000001817147210 */ /* 0x040fe40007ffe01d */
        /* <DEDUP_REMOVED lines=24> */
[----:B------:R-:W-:Y:S01]  /*30080*/  PRMT R13, R8, 0x7531, R9 ;  /* 0x00007531080d7816 */ /* 0x000fe20000000009 */
[----:B------:R-:W-:Y:S01]  /*30090*/  IMAD.IADD R8, R22, 0x1, R21 ;  /* 0x0000000116087824 */ /* 0x000fe200078e0215 */
[----:B------:R-:W-:-:S02]  /*300a0*/  PRMT R14, R10, 0x6420, R11 ;  /* 0x000064200a0e7816 */ /* 0x000fc4000000000b */
[----:B------:R-:W-:-:S05]  /*300b0*/  PRMT R15, R10, 0x7531, R11 ;  /* 0x000075310a0f7816 */ /* 0x000fca000000000b */
[----:B------:R-:W-:Y:S04]  /*300c0*/  STSM.16.M88.4 [R24+0x4000], R12 ;  /* 0x0040000c18007844 */ /* 0x000fe80000000200 */
[----:B------:R-:W0:Y:S01]  /*300d0*/  LDSM.16.MT88.4 R8, [R8+0x10400] ;  /* 0x010400000808783b */ /* 0x000e220000004200 */
[----:B------:R-:W-:Y:S02]  /*300e0*/  LOP3.LUT R17, R17, R28, RZ, 0xfc, !PT ;  /* 0x0000001c11117212 */ /* 0x000fe400078efcff */
[C-C-:B0-----:R-:W-:Y:S02]  /*300f0*/  PRMT R4, R8.reuse, 0x6420, R9.reuse ;  /* 0x0000642008047816 */ /* 0x141fe40000000009 */
[----:B------:R-:W-:Y:S02]  /*30100*/  PRMT R5, R8, 0x7531, R9 ;  /* 0x0000753108057816 */ /* 0x000fe40000000009 */
[----:B------:R-:W-:-:S02]  /*30110*/  PRMT R6, R10, 0x6420, R11 ;  /* 0x000064200a067816 */ /* 0x000fc4000000000b */
[----:B------:R-:W-:Y:S02]  /*30120*/  PRMT R7, R10, 0x7531, R11 ;  /* 0x000075310a077816 */ /* 0x000fe4000000000b */
[----:B------:R-:W0:Y:S02]  /*30130*/  LDSM.16.MT88.4 R8, [R3+0x12400] ;  /* 0x012400000308783b */ /* 0x000e240000004200 */
[C-C-:B0-----:R-:W-:Y:S02]  /*30140*/  PRMT R12, R8.reuse, 0x6420, R9.reuse ;  /* 0x00006420080c7816 */ /* 0x141fe40000000009 */
[----:B------:R-:W-:Y:S01]  /*30150*/  PRMT R13, R8, 0x7531, R9 ;  /* 0x00007531080d7816 */ /* 0x000fe20000000009 */
[----:B------:R-:W-:Y:S02]  /*30160*/  IMAD.IADD R8, R22, 0x1, R17 ;  /* 0x0000000116087824 */ /* 0x000fe400078e0211 */
[----:B------:R-:W2:Y:S01]  /*30170*/  LDL R17, [R1+0x1c] ;  /* 0x00001c0001117983 */ /* 0x000ea20000100800 */
[----:B----4-:R-:W-:Y:S01]  /*30180*/  IMAD.IADD R21, R25, 0x1, R0 ;  /* 0x0000000119157824 */ /* 0x010fe200078e0200 */
[----:B------:R-:W-:-:S02]  /*30190*/  PRMT R14, R10, 0x6420, R11 ;  /* 0x000064200a0e7816 */ /* 0x000fc4000000000b */
[----:B------:R-:W-:Y:S02]  /*301a0*/  PRMT R15, R10, 0x7531, R11 ;  /* 0x000075310a0f7816 */ /* 0x000fe4000000000b */
        /* <DEDUP_REMOVED lines=10> */
[----:B------:R1:W-:Y:S02]  /*30250*/  STSM.16.M88.4 [R20+0x4000], R4 ;  /* 0x0040000414007844 */ /* 0x0003e40000000200 */
[----:B-1----:R-:W-:-:S04]  /*30260*/  IADD3 R4, R0, 0x3000, RZ ;  /* 0x0000300000047810 */ /* 0x002fc80007ffe0ff */
[----:B------:R-:W-:-:S05]  /*30270*/  LOP3.LUT R4, R4, R28, RZ, 0xfc, !PT ;  /* 0x0000001c04047212 */ /* 0x000fca00078efcff */
[----:B------:R-:W-:Y:S01]  /*30280*/  IMAD.IADD R4, R22, 0x1, R4 ;  /* 0x0000000116047824 */ /* 0x000fe200078e0204 */
[C-C-:B0-----:R-:W-:Y:S02]  /*30290*/  PRMT R24, R8.reuse, 0x6420, R9.reuse ;  /* 0x0000642008187816 */ /* 0x141fe40000000009 */
[----:B------:R-:W-:Y:S02]  /*302a0*/  PRMT R25, R8, 0x7531, R9 ;  /* 0x0000753108197816 */ /* 0x000fe40000000009 */
[C-C-:B------:R-:W-:Y:S02]  /*302b0*/  PRMT R26, R10.reuse, 0x6420, R11.reuse ;  /* 0x000064200a1a7816 */ /* 0x140fe4000000000b */
[----:B------:R-:W-:-:S05]  /*302c0*/  PRMT R27, R10, 0x7531, R11 ;  /* 0x000075310a1b7816 */ /* 0x000fca000000000b */
        /* <DEDUP_REMOVED lines=11> */
[----:B------:R-:W-:-:S05]  /*30380*/  IMAD.U32 R21, RZ, RZ, UR39 ;  /* 0x00000027ff157e24 */ /* 0x000fca000f8e00ff */
[----:B------:R-:W-:Y:S01]  /*30390*/  ISETP.NE.AND P2, PT, R21, 0x3, PT ;  /* 0x000000031500780c */ /* 0x000fe20003f45270 */
[----:B--2---:R-:W-:Y:S02]  /*303a0*/  IMAD.IADD R20, R17, 0x1, R0 ;  /* 0x0000000111147824 */ /* 0x004fe400078e0200 */
        /* <DEDUP_REMOVED lines=27> */
.L_x_3395:
[----:B-1----:R1:W-:Y:S01]  /*30560*/  SYNCS.ARRIVE.TRANS64.A1T0 RZ, [R2+URZ+0x38850], RZ ;  /* 0x038850ff02ff79a7 */ /* 0x0023e2000810003f */
[----:B------:R-:W-:Y:S06]  /*30570*/  BAR.SYNC.DEFER_BLOCKING 0x2, 0x80 ;  /* 0x0082000000007b1d */ /* 0x000fec0000010000 */
[----:B------:R-:W-:Y:S05]  /*30580*/  @!P0 BRA `(.L_x_3396) ;  /* 0x0000000000048947 */ /* 0x000fea0003800000 */
[----:B------:R-:W-:Y:S01]  /*30590*/  BPT.TRAP 0x1 ;  /* 0x000000040000795c */ /* 0x000fe20000300000 */
.L_x_3396:
[----:B------:R-:W2:Y:S01]  /*305a0*/  LDL R0, [R1+0x10] ;  /* 0x0000100001007983 */ /* 0x000ea20000100800 */
[----:B-1----:R-:W-:Y:S01]  /*305b0*/  VIADD R2, R2, 0x38880 ;  /* 0x0003888002027836 */ /* 0x002fe20000000000 */
[----:B------:R-:W-:Y:S01]  /*305c0*/  MOV R9, R30 ;  /* 0x0000001e00097202 */ /* 0x000fe20000000f00 */
[----:B------:R-:W-:-:S03]  /*305d0*/  IMAD.MOV.U32 R10, RZ, RZ, R34 ;  /* 0x000000ffff0a7224 */ /* 0x000fc600078e0022 */
[----:B--2---:R-:W-:-:S04]  /*305e0*/  PRMT R2, R0, 0x654, R2 ;  /* 0x0000065400027816 */ /* 0x004fc80000000002 */
[----:B------:R1:W-:Y:S01]  /*305f0*/  SYNCS.ARRIVE.TRANS64.RED.A1T0 RZ, [R2+URZ], RZ ;  /* 0x000000ff02ff79a7 */ /* 0x0003e2000810043f */
[----:B------:R-:W-:Y:S05]  /*30600*/  @P1 BRA `(.L_x_3397) ;  /* 0xffffffe400881947 */ /* 0x000fea000383ffff */
.L_x_3377:
        /* <DEDUP_REMOVED lines=19> */
.L_x_3399:
[----:B------:R-:W-:Y:S05]  /*30740*/  BSYNC B0 ;  /* 0x0000000000007941 */ /* 0x000fea0003800000 */
.L_x_3398:
[----:B------:R-:W-:Y:S05]  /*30750*/  @!P0 BRA `(.L_x_3400) ;  /* 0x0000000000048947 */ /* 0x000fea0003800000 */
[----:B------:R-:W-:Y:S01]  /*30760*/  BPT.TRAP 0x1 ;  /* 0x000000040000795c */ /* 0x000fe20000300000 */
.L_x_3400:
[----:B0-----:R-:W-:Y:S01]  /*30770*/  LOP3.LUT R3, R34, 0x1, RZ, 0x3c, !PT ;  /* 0x0000000122037812 */ /* 0x001fe200078e3cff */
[----:B------:R-:W-:Y:S01]  /*30780*/  IMAD R0, R30, 0x8, R22 ;  /* 0x000000081e007824 */ /* 0x000fe200078e0216 */
[----:B------:R-:W-:Y:S02]  /*30790*/  BSSY B0, `(.L_x_3401) ;  /* 0x0000004000007945 */ /* 0x000fe40003800000 */
[----:B------:R-:W-:-:S04]  /*307a0*/  SHF.L.U32 R3, R3, 0x1f, RZ ;  /* 0x0000001f03037819 */ /* 0x000fc800000006ff */
[----:B------:R-:W0:Y:S02]  /*307b0*/  SYNCS.PHASECHK.TRANS64.TRYWAIT P1, [R0+URZ+0x38870], R3 ;  /* 0x03887003000075a7 */ /* 0x000e24000802017f */
[----:B0-----:R-:W-:Y:S05]  /*307c0*/  @!P1 BRA `(.L_x_3402) ;  /* 0x000000c000609947 */ /* 0x001fea0003800000 */
.L_x_3812:
[----:B------:R-:W-:Y:S05]  /*307d0*/  BSYNC B0 ;  /* 0x0000000000007941 */ /* 0x000fea0003800000 */
.L_x_3401:
[----:B------:R-:W-:-:S05]  /*307e0*/  IMAD.U32 R2, RZ, RZ, UR39 ;  /* 0x00000027ff027e24 */ /* 0x000fca000f8e00ff */
[----:B------:R-:W-:-:S13]  /*307f0*/  ISETP.NE.AND P1, PT, R2, 0x3, PT ;  /* 0x000000030200780c */ /* 0x000fda0003f25270 */
[----:B------:R-:W-:Y:S05]  /*30800*/  @!P1 BRA `(.L_x_3403) ;  /* 0x0000000000049947 */ /* 0x000fea0003800000 */
[----:B------:R-:W-:Y:S01]  /*30810*/  BPT.TRAP 0x1 ;  /* 0x000000040000795c */ /* 0x000fe20000300000 */
.L_x_3403:
[----:B0-----:R-:W-:-:S04]  /*30820*/  SHF.L.U32 R3, R34, 0x1f, RZ ;  /* 0x0000001f22037819 */ /* 0x001fc800000006ff */
[----:B------:R-:W0:Y:S02]  /*30830*/  SYNCS.PHASECHK.TRANS64.TRYWAIT P1, [R0+URZ+0x38860], R3 ;  /* 0x03886003000075a7 */ /* 0x000e24000802017f */
[----:B0-----:R-:W-:Y:S05]  /*30840*/  @!P1 BRA `(.L_x_3404) ;  /* 0x000000c000549947 */ /* 0x001fea0003800000 */
.L_x_3813:
[----:B------:R-:W2:Y:S01]  /*30850*/  LDL R2, [R1+0x24] ;  /* 0x0000240001027983 */ /* 0x000ea20000100800 */
[----:B------:R-:W-:Y:S01]  /*30860*/  IMAD.SHL.U32 R18, R30, 0x8000, RZ ;  /* 0x000080001e127824 */ /* 0x000fe200078e00ff */
[----:B------:R-:W-:Y:S05]  /*30870*/  WARPSYNC.ALL ;  /* 0x0000000000007948 */ /* 0x000fea0003800000 */
[----:B------:R-:W3:Y:S01]  /*30880*/  LDL R25, [R1+0x18] ;  /* 0x0000180001197983 */ /* 0x000ee20000100800 */
[----:B0-----:R-:W-:-:S03]  /*30890*/  LOP3.LUT R3, R18, R28, RZ, 0xfc, !PT ;  /* 0x0000001c12037212 */ /* 0x001fc600078efcff */
[----:B------:R-:W4:Y:S02]  /*308a0*/  LDL R31, [R1+0x1c] ;  /* 0x00001c00011f7983 */ /* 0x000f240000100800 */
[----:B------:R-:W-:-:S06]  /*308b0*/  IMAD.IADD R9, R22, 0x1, R3 ;  /* 0x0000000116097824 */ /* 0x000fcc00078e0203 */
[----:B------:R-:W0:Y:S01]  /*308c0*/  LDSM.16.MT88.4 R8, [R9+0x10400] ;  /* 0x010400000908783b */ /* 0x000e220000004200 */
[----:B------:R-:W-:-:S04]  /*308d0*/  LOP3.LUT R3, R18, R29, RZ, 0xfc, !PT ;  /* 0x0000001d12037212 */ /* 0x000fc800078efcff */
[----:B------:R-:W-:Y:S01]  /*308e0*/  IADD3 R3, R23, R3, RZ ;  /* 0x0000000317037210 */ /* 0x000fe20007ffe0ff */
[----:B------:R-:W-:Y:S01]  /*308f0*/  VIADD R20, R18, 0x2000 ;  /* 0x0000200012147836 */ /* 0x000fe20000000000 */
[C-C-:B0-----:R-:W-:Y:S02]  /*30900*/  PRMT R12, R8.reuse, 0x6420, R9.reuse ;  /* 0x00006420080c7816 */ /* 0x141fe40000000009 */
[----:B------:R-:W-:Y:S02]  /*30910*/  PRMT R13, R8, 0x7531, R9 ;  /* 0x00007531080d7816 */ /* 0x000fe40000000009 */
[C-C-:B------:R-:W-:Y:S02]  /*30920*/  PRMT R14, R10.reuse, 0x6420, R11.reuse ;  /* 0x000064200a0e7816 */ /* 0x140fe4000000000b */
[----:B------:R-:W-:Y:S02]  /*30930*/  PRMT R15, R10, 0x7531, R11 ;  /* 0x000075310a0f7816 */ /* 0x000fe4000000000b */
[----:B--2---:R-:W-:-:S05]  /*30940*/  IADD3 R2, R22, R2, R18 ;  /* 0x0000000216027210 */ /* 0x004fca0007ffe012 */
[----:B------:R-:W0:Y:S04]  /*30950*/  LDSM.16.MT88.4 R4, [R2+0x10400] ;  /* 0x010400000204783b */ /* 0x000e280000004200 */
[----:B------:R1:W-:Y:S02]  /*30960*/  STSM.16.M88.4 [R3], R12 ;  /* 0x0000000c03007844 */ /* 0x0003e40000000200 */
[----:B-1----:R-:W-:Y:S01]  /*30970*/  VIADD R3, R18, 0x4000 ;  /* 0x0000400012037836 */ /* 0x002fe20000000000 */
[C-C-:B0-----:R-:W-:Y:S02]  /*30980*/  PRMT R8, R4.reuse, 0x6420, R5.reuse ;  /* 0x0000642004087816 */ /* 0x141fe40000000005 */
[----:B------:R-:W-:Y:S02]  /*30990*/  PRMT R9, R4, 0x7531, R5 ;  /* 0x0000753104097816 */ /* 0x000fe40000000005 */
[----:B------:R-:W-:-:S02]  /*309a0*/  LOP3.LUT R4, R20, R29, RZ, 0xfc, !PT ;  /* 0x0000001d14047212 */ /* 0x000fc400078efcff */
[----:B------:R-:W-:Y:S02]  /*309b0*/  LOP3.LUT R5, R3, R28, RZ, 0xfc, !PT ;  /* 0x0000001c03057212 */ /* 0x000fe400078efcff */
[C-C-:B------:R-:W-:Y:S01]  /*309c0*/  PRMT R10, R6.reuse, 0x6420, R7.reuse ;  /* 0x00006420060a7816 */ /* 0x140fe20000000007 */
[----:B------:R-:W-:Y:S01]  /*309d0*/  IMAD.IADD R17, R23, 0x1, R4 ;  /* 0x0000000117117824 */ /* 0x000fe200078e0204 */
        /* <DEDUP_REMOVED lines=10> */
[----:B------:R-:W-:Y:S02]  /*30a80*/  IMAD.IADD R3, R23, 0x1, R3 ;  /* 0x0000000117037824 */ /* 0x000fe400078e0203 */
[----:B------:R-:W-:-:S03]  /*30a90*/  VIADD R21, R18, 0x6000 ;  /* 0x0000600012157836 */ /* 0x000fc60000000000 */
[----:B------:R1:W-:Y:S02]  /*30aa0*/  STSM.16.M88.4 [R3], R12 ;  /* 0x0000000c03007844 */ /* 0x0003e40000000200 */
[----:B-1----:R-:W-:-:S04]  /*30ab0*/  LOP3.LUT R3, R21, R29, RZ, 0xfc, !PT ;  /* 0x0000001d15037212 */ /* 0x002fc800078efcff */
[----:B------:R-:W-:Y:S02]  /*30ac0*/  IADD3 R3, R23, R3, RZ ;  /* 0x0000000317037210 */ /* 0x000fe40007ffe0ff */
        /* <DEDUP_REMOVED lines=41> */
[----:B------:R-:W0:Y:S01]  /*30d60*/  LDSM.16.MT88.4 R4, [R20+0x10400] ;  /* 0x010400001404783b */ /* 0x000e220000004200 */
[----:B------:R-:W-:Y:S02]  /*30d70*/  LOP3.LUT R21, R21, R28, RZ, 0xfc, !PT ;  /* 0x0000001c15157212 */ /* 0x000fe400078efcff */
[C-C-:B0-----:R-:W-:Y:S02]  /*30d80*/  PRMT R24, R4.reuse, 0x6420, R5.reuse ;  /* 0x0000642004187816 */ /* 0x141fe40000000005 */
[----:B------:R-:W-:Y:S02]  /*30d90*/  PRMT R25, R4, 0x7531, R5 ;  /* 0x0000753104197816 */ /* 0x000fe40000000005 */
[----:B------:R-:W-:-:S02]  /*30da0*/  PRMT R26, R6, 0x6420, R7 ;  /* 0x00006420061a7816 */ /* 0x000fc40000000007 */
[----:B------:R-:W-:Y:S02]  /*30db0*/  PRMT R27, R6, 0x7531, R7 ;  /* 0x00007531061b7816 */ /* 0x000fe40000000007 */
[----:B------:R-:W0:Y:S01]  /*30dc0*/  LDSM.16.MT88.4 R4, [R2+0x12400] ;  /* 0x012400000204783b */ /* 0x000e220000004200 */
[----:B------:R-:W-:Y:S01]  /*30dd0*/  IMAD.IADD R21, R22, 0x1, R21 ;  /* 0x0000000116157824 */ /* 0x000fe200078e0215 */
[C-C-:B0-----:R-:W-:Y:S02]  /*30de0*/  PRMT R8, R4.reuse, 0x6420, R5.reuse ;  /* 0x0000642004087816 */ /* 0x141fe40000000005 */
[----:B------:R-:W-:Y:S02]  /*30df0*/  PRMT R9, R4, 0x7531, R5 ;  /* 0x0000753104097816 */ /* 0x000fe40000000005 */
[C-C-:B------:R-:W-:Y:S02]  /*30e00*/  PRMT R10, R6.reuse, 0x6420, R7.reuse ;  /* 0x00006420060a7816 */ /* 0x140fe40000000007 */
[----:B------:R-:W-:-:S02]  /*30e10*/  PRMT R11, R6, 0x7531, R7 ;  /* 0x00007531060b7816 */ /* 0x000fc40000000007 */
[----:B--2---:R-:W-:-:S04]  /*30e20*/  IADD3 R3, R17, R18, RZ ;  /* 0x0000001211037210 */ /* 0x004fc80007ffe0ff */
        /* <DEDUP_REMOVED lines=25> */
[----:B----4-:R-:W-:-:S05]  /*30fc0*/  IMAD.IADD R20, R31, 0x1, R18 ;  /* 0x000000011f147824 */ /* 0x010fca00078e0212 */
        /* <DEDUP_REMOVED lines=11> */
[----:B------:R-:W0:Y:S04]  /*31080*/  LDSM.16.MT88.4 R8, [R17+0x10400] ;  /* 0x010400001108783b */ /* 0x000e280000004200 */
[----:B------:R-:W1:Y:S01]  /*31090*/  LDSM.16.MT88.4 R4, [R2+0x17400] ;  /* 0x017400000204783b */ /* 0x000e620000004200 */
[----:B------:R-:W-:-:S04]  /*310a0*/  MOV R31, UR39 ;  /* 0x00000027001f7c02 */ /* 0x000fc80008000f00 */
        /* <DEDUP_REMOVED lines=19> */
.L_x_3405:
[----:B-1----:R1:W-:Y:S01]  /*311e0*/  SYNCS.ARRIVE.TRANS64.A1T0 RZ, [R0+URZ+0x38850], RZ ;  /* 0x038850ff00ff79a7 */ /* 0x0023e2000810003f */
[----:B------:R-:W-:Y:S06]  /*311f0*/  BAR.SYNC.DEFER_BLOCKING 0x2, 0x80 ;  /* 0x0082000000007b1d */ /* 0x000fec0000010000 */
[----:B------:R-:W-:Y:S05]  /*31200*/  @!P0 BRA `(.L_x_3406) ;  /* 0x0000000000048947 */ /* 0x000fea0003800000 */
[----:B------:R-:W-:Y:S01]  /*31210*/  BPT.TRAP 0x1 ;  /* 0x000000040000795c */ /* 0x000fe20000300000 */
.L_x_3406:
        /* <DEDUP_REMOVED lines=9> */
.L_x_3347:
[----:B0-----:R-:W3:Y:S02]  /*312b0*/  LDL R0, [R1] ;  /* 0x0000000001007983 */ /* 0x001ee40000100800 */
[----:B---3--:R-:W-:-:S13]  /*312c0*/  LOP3.LUT P0, RZ, R0, 0x80, RZ, 0xc0, !PT ;  /* 0x0000008000ff7812 */ /* 0x008fda000780c0ff */
[----:B------:R-:W-:Y:S05]  /*312d0*/  @!P0 BRA `(.L_x_3407) ;  /* 0x0000000000288947 */ /* 0x000fea0003800000 */
[----:B------:R-:W-:Y:S05]  /*312e0*/  WARPSYNC.ALL ;  /* 0x0000000000007948 */ /* 0x000fea0003800000 */
[----:B------:R-:W0:Y:S08]  /*312f0*/  S2UR UR4, SR_CgaCtaId ;  /* 0x00000000000479c3 */ /* 0x000e300000008800 */
[----:B------:R-:W-:Y:S01]  /*31300*/  BAR.SYNC.DEFER_BLOCKING 0x5, 0x180 ;  /* 0x0146000000007b1d */ /* 0x000fe20000010000 */
[----:B--2---:R-:W-:Y:S01]  /*31310*/  MOV R22, 0x400 ;  /* 0x0000040000167802 */ /* 0x004fe20000000f00 */
[----:B0-----:R-:W-:-:S05]  /*31320*/  IMAD.U32 R0, RZ, RZ, UR4 ;  /* 0x00000004ff007e24 */ /* 0x001fca000f8e00ff */
[----:B------:R-:W-:Y:S01]  /*31330*/  LEA R22, R0, R22, 0x18 ;  /* 0x0000001600167211 */ /* 0x000fe200078ec0ff */
[----:B------:R2:W-:Y:S04]  /*31340*/  STL [R1+0x10], R0 ;  /* 0x0000100001007387 */ /* 0x0005e80000100800 */
[----:B------:R2:W3:Y:S01]  /*31350*/  LDS.128 R16, [R22+0x388d0] ;  /* 0x0388d00016107984 */ /* 0x0004e20000000c00 */
[----:B------:R-:W-:Y:S06]  /*31360*/  BAR.ARV 0x4, 0x180 ;  /* 0x0106000000007b1d */ /* 0x000fec0000002000 */
[----:B------:R-:W-:Y:S05]  /*31370*/  BRA `(.L_x_3408) ;  /* 0x0000000c00e07947 */ /* 0x000fea0003800000 */
.L_x_3407:
[----:B------:R-:W0:Y:S01]  /*31380*/  S2R R0, SR_TID.X ;  /* 0x0000000000007919 */ /* 0x000e220000002100 */
[----:B------:R-:W-:Y:S01]  /*31390*/  UMOV UR4, 0xffffffff ;  /* 0xffffffff00047882 */ /* 0x000fe20000000000 */
[----:B0-----:R-:W-:-:S04]  /*313a0*/  LOP3.LUT R8, R0, 0x1f, RZ, 0xc0, !PT ;  /* 0x0000001f00087812 */ /* 0x001fc800078ec0ff */
[----:B------:R-:W-:Y:S01]  /*313b0*/  ISETP.NE.AND P0, PT, R8, 0x1f, PT ;  /* 0x0000001f0800780c */ /* 0x000fe20003f05270 */
[----:B------:R-:W-:-:S12]  /*313c0*/  BRA.DIV UR4, `(.L_x_3409) ;  /* 0x000000b604887947 */ /* 0x000fd8000b800000 */
[----:B------:R-:W-:Y:S01]  /*313d0*/  IMAD.IADD R9, R19, 0x1, R8 ;  /* 0x0000000113097824 */ /* 0x000fe200078e0208 */
[----:B------:R-:W-:-:S04]  /*313e0*/  ULDC UR4, c[0x0][0xc3c] ;  /* 0x00030f0000047ab9 */ /* 0x000fc80000000800 */
[----:B------:R-:W-:-:S13]  /*313f0*/  ISETP.GE.OR P1, PT, R9, UR4, !P0 ;  /* 0x0000000409007c0c */ /* 0x000fda000c726670 */
[----:B------:R-:W0:Y:S08]  /*31400*/  @!P1 LDC.64 R2, c[0x0][0xc80] ;  /* 0x00032000ff029b82 */ /* 0x000e300000000a00 */
[----:B------:R-:W3:Y:S01]  /*31410*/  @!P1 LDC.64 R4, c[0x0][0xc78] ;  /* 0x00031e00ff049b82 */ /* 0x000ee20000000a00 */
[----:B0-----:R-:W-:-:S05]  /*31420*/  @!P1 IMAD.WIDE R2, R9, 0x4, R2 ;  /* 0x0000000409029825 */ /* 0x001fca00078e0202 */
[----:B------:R3:W4:Y:S02]  /*31430*/  @!P1 LDG.E R7, desc[UR46][R2.64] ;  /* 0x0000002e02079981 */ /* 0x000724000c1e1900 */
[----:B---3--:R-:W-:-:S05]  /*31440*/  @!P1 IMAD.WIDE R2, R9, 0x4, R4 ;  /* 0x0000000409029825 */ /* 0x008fca00078e0204 */
[----:B------:R-:W3:Y:S01]  /*31450*/  @!P1 LDG.E R4, desc[UR46][R2.64] ;  /* 0x0000002e02049981 */ /* 0x000ee2000c1e1900 */
[----:B------:R-:W-:Y:S01]  /*31460*/  IMAD.MOV.U32 R17, RZ, RZ, RZ ;  /* 0x000000ffff117224 */ /* 0x000fe200078e00ff */
[----:B------:R-:W-:Y:S02]  /*31470*/  MOV R5, RZ ;  /* 0x000000ff00057202 */ /* 0x000fe40000000f00 */
[C---:B------:R-:W-:Y:S01]  /*31480*/  ISETP.GE.U32.AND P2, PT, R8.reuse, 0x2, PT ;  /* 0x000000020800780c */ /* 0x040fe20003f46070 */
[----:B------:R-:W-:Y:S01]  /*31490*/  SHFL.IDX PT, R0, R16, RZ, 0x1f ;  /* 0x00001fff10007589 */ /* 0x000fe200000e0000 */
[C---:B------:R-:W-:Y:S02]  /*314a0*/  ISETP.GE.U32.AND P3, PT, R8.reuse, 0x4, PT ;  /* 0x000000040800780c */ /* 0x040fe40003f66070 */
[C---:B------:R-:W-:Y:S01]  /*314b0*/  ISETP.GE.U32.AND P4, PT, R8.reuse, 0x8, PT ;  /* 0x000000080800780c */ /* 0x040fe20003f86070 */
[----:B--2---:R0:W-:Y:S01]  /*314c0*/  SHFL.IDX PT, R6, R16, 0x1, 0x1f ;  /* 0x00201f0010067f89 */ /* 0x0041e200000e0000 */
[----:B------:R-:W-:-:S02]  /*314d0*/  ISETP.GE.U32.AND P5, PT, R8, 0x10, PT ;  /* 0x000000100800780c */ /* 0x000fc40003fa6070 */
[----:B0-----:R-:W-:Y:S01]  /*314e0*/  MOV R16, RZ ;  /* 0x000000ff00107202 */ /* 0x001fe20000000f00 */
[----:B----4-:R-:W-:Y:S02]  /*314f0*/  @!P1 IMAD.MOV.U32 R17, RZ, RZ, R7 ;  /* 0x000000ffff119224 */ /* 0x010fe400078e0007 */
[----:B---3--:R-:W-:Y:S01]  /*31500*/  @!P1 IMAD.MOV.U32 R5, RZ, RZ, R4 ;  /* 0x000000ffff059224 */ /* 0x008fe200078e0004 */
[----:B------:R-:W-:-:S03]  /*31510*/  ISETP.NE.AND P1, PT, R8, RZ, PT ;  /* 0x000000ff0800720c */ /* 0x000fc60003f25270 */
[----:B------:R-:W-:-:S05]  /*31520*/  IMAD R13, R5, R17, RZ ;  /* 0x00000011050d7224 */ /* 0x000fca00078e02ff */
        /* <DEDUP_REMOVED lines=15> */
[----:B------:R0:W2:Y:S02]  /*31620*/  SHFL.IDX PT, R14, R2, 0x1f, 0x1f ;  /* 0x03e01f00020e7f89 */ /* 0x0000a400000e0000 */
.L_x_3823:
[----:B------:R-:W-:Y:S02]  /*31630*/  ULDC UR4, c[0x0][0xc38] ;  /* 0x00030e0000047ab9 */ /* 0x000fe40000000800 */
[----:B------:R-:W-:-:S04]  /*31640*/  IMAD.U32 R4, RZ, RZ, UR4 ;  /* 0x00000004ff047e24 */ /* 0x000fc8000f8e00ff */
[----:B--2---:R-:W-:-:S04]  /*31650*/  IMAD R3, R14, R4, RZ ;  /* 0x000000040e037224 */ /* 0x004fc800078e02ff */
[----:B------:R-:W-:-:S05]  /*31660*/  IMAD.IADD R6, R6, 0x1, R3 ;  /* 0x0000000106067824 */ /* 0x000fca00078e0203 */
[----:B------:R-:W-:-:S13]  /*31670*/  ISETP.GT.AND P6, PT, R6, R0, PT ;  /* 0x000000000600720c */ /* 0x000fda0003fc4270 */
[----:B------:R-:W-:Y:S05]  /*31680*/  @P6 BRA `(.L_x_3410) ;  /* 0x0000000000a46947 */ /* 0x000fea0003800000 */
.L_x_3413:
[----:B0-----:R-:W0:Y:S01]  /*31690*/  LDC R2, c[0x0][0xc3c] ;  /* 0x00030f00ff027b82 */ /* 0x001e220000000800 */
[----:B------:R-:W-:-:S05]  /*316a0*/  VIADD R19, R19, 0x1f ;  /* 0x0000001f13137836 */ /* 0x000fca0000000000 */
[----:B0-----:R-:W-:-:S13]  /*316b0*/  ISETP.GE.AND P6, PT, R19, R2, PT ;  /* 0x000000021300720c */ /* 0x001fda0003fc6270 */
[----:B------:R-:W-:Y:S05]  /*316c0*/  @P6 BRA `(.L_x_3411) ;  /* 0x0000000800c06947 */ /* 0x000fea0003800000 */
[----:B------:R-:W0:Y:S01]  /*316d0*/  S2R R3, SR_TID.X ;  /* 0x0000000000037919 */ /* 0x000e220000002100 */
[----:B------:R-:W-:Y:S01]  /*316e0*/  IMAD.MOV.U32 R17, RZ, RZ, RZ ;  /* 0x000000ffff117224 */ /* 0x000fe200078e00ff */
[----:B0-----:R-:W-:-:S05]  /*316f0*/  LOP3.LUT R3, R3, 0x1f, RZ, 0xc0, !PT ;  /* 0x0000001f03037812 */ /* 0x001fca00078ec0ff */
[----:B------:R-:W-:-:S05]  /*31700*/  IMAD.IADD R7, R19, 0x1, R3 ;  /* 0x0000000113077824 */ /* 0x000fca00078e0203 */
[----:B------:R-:W-:-:S13]  /*31710*/  ISETP.GE.OR P6, PT, R7, R2, !P0 ;  /* 0x000000020700720c */ /* 0x000fda00047c6670 */
[----:B------:R-:W0:Y:S08]  /*31720*/  @!P6 LDC.64 R2, c[0x0][0xc80] ;  /* 0x00032000ff02eb82 */ /* 0x000e300000000a00 */
[----:B------:R-:W2:Y:S01]  /*31730*/  @!P6 LDC.64 R4, c[0x0][0xc78] ;  /* 0x00031e00ff04eb82 */ /* 0x000ea20000000a00 */
[----:B0-----:R-:W-:-:S05]  /*31740*/  @!P6 IMAD.WIDE R2, R7, 0x4, R2 ;  /* 0x000000040702e825 */ /* 0x001fca00078e0202 */
[----:B------:R2:W3:Y:S02]  /*31750*/  @!P6 LDG.E R17, desc[UR46][R2.64] ;  /* 0x0000002e0211e981 */ /* 0x0004e4000c1e1900 */
[----:B--2---:R-:W-:-:S04]  /*31760*/  @!P6 IMAD.WIDE R2, R7, 0x4, R4 ;  /* 0x000000040702e825 */ /* 0x004fc800078e0204 */
[----:B------:R-:W-:-:S06]  /*31770*/  IMAD.MOV.U32 R5, RZ, RZ, RZ ;  /* 0x000000ffff057224 */ /* 0x000fcc00078e00ff */
[----:B------:R-:W3:Y:S01]  /*31780*/  @!P6 LDG.E R5, desc[UR46][R2.64] ;  /* 0x0000002e0205e981 */ /* 0x000ee2000c1e1900 */
[----:B------:R-:W-:Y:S01]  /*31790*/  UMOV UR4, 0xffffffff ;  /* 0xffffffff00047882 */ /* 0x000fe20000000000 */
[----:B---3--:R-:W-:Y:S02]  /*317a0*/  IMAD R13, R5, R17, RZ ;  /* 0x00000011050d7224 */ /* 0x008fe400078e02ff */
[----:B------:R-:W-:Y:S05]  /*317b0*/  BRA.DIV UR4, `(.L_x_3412) ;  /* 0x000000b604c47947 */ /* 0x000fea000b800000 */
        /* <DEDUP_REMOVED lines=16> */
.L_x_3831:
[----:B------:R-:W-:Y:S02]  /*318c0*/  ULDC UR4, c[0x0][0xc38] ;  /* 0x00030e0000047ab9 */ /* 0x000fe40000000800 */
[----:B------:R-:W-:-:S04]  /*318d0*/  IMAD.U32 R4, RZ, RZ, UR4 ;  /* 0x00000004ff047e24 */ /* 0x000fc8000f8e00ff */
[----:B--2---:R-:W-:-:S05]  /*318e0*/  IMAD R3, R14, R4, RZ ;  /* 0x000000040e037224 */ /* 0x004fca00078e02ff */
[----:B------:R-:W-:-:S04]  /*318f0*/  IADD3 R6, R3, R6, RZ ;  /* 0x0000000603067210 */ /* 0x000fc80007ffe0ff */
[----:B------:R-:W-:-:S13]  /*31900*/  ISETP.GT.AND P6, PT, R6, R0, PT ;  /* 0x000000000600720c */ /* 0x000fda0003fc4270 */
[----:B------:R-:W-:Y:S05]  /*31910*/  @!P6 BRA `(.L_x_3413) ;  /* 0xfffffffc005ce947 */ /* 0x000fea000383ffff */
.L_x_3410:
        /* <DEDUP_REMOVED lines=8> */
[----:B------:R-:W-:-:S03]  /*319a0*/  IMAD.IADD R19, R7, 0x1, R19 ;  /* 0x0000000107137824 */ /* 0x000fc600078e0213 */
[----:B------:R2:W4:Y:S04]  /*319b0*/  SHFL.IDX PT, R5, R5, R7, 0x1f ;  /* 0x00001f0705057589 */ /* 0x00052800000e0000 */
.L_x_3836:
[----:B------:R-:W-:-:S13]  /*319c0*/  ISETP.NE.AND P0, PT, R3, RZ, PT ;  /* 0x000000ff0300720c */ /* 0x000fda0003f05270 */
[----:B------:R-:W-:Y:S05]  /*319d0*/  @!P0 BRA `(.L_x_3415) ;  /* 0x0000000000108947 */ /* 0x000fea0003800000 */
[----:B------:R-:W-:Y:S01]  /*319e0*/  UMOV UR4, 0xffffffff ;  /* 0xffffffff00047882 */ /* 0x000fe20000000000 */
[----:B------:R-:W-:Y:S02]  /*319f0*/  VIADD R12, R7, 0xffffffff ;  /* 0xffffffff070c7836 */ /* 0x000fe40000000000 */
[----:B------:R-:W-:Y:S05]  /*31a00*/  BRA.DIV UR4, `(.L_x_3416) ;  /* 0x000000ba04487947 */ /* 0x000fea000b800000 */
[----:B------:R0:W0:Y:S02]  /*31a10*/  SHFL.IDX PT, R16, R2, R12, 0x1f ;  /* 0x00001f0c02107589 */ /* 0x00002400000e0000 */
.L_x_3415:
[----:B----4-:R-:W-:Y:S01]  /*31a20*/  ISETP.NE.AND P0, PT, R5, 0x1, PT ;  /* 0x000000010500780c */ /* 0x010fe20003f05270 */
[----:B0-----:R-:W-:-:S04]  /*31a30*/  IMAD R16, R16, R4, R6 ;  /* 0x0000000410107224 */ /* 0x001fc800078e0206 */
[----:B------:R-:W-:-:S08]  /*31a40*/  IMAD.IADD R0, R0, 0x1, -R16 ;  /* 0x0000000100007824 */ /* 0x000fd000078e0a10 */
[----:B------:R-:W-:Y:S05]  /*31a50*/  @!P0 BRA `(.L_x_3417) ;  /* 0x0000000000dc8947 */ /* 0x000fea0003800000 */
[----:B---3--:R-:W-:Y:S01]  /*31a60*/  IABS R4, R17 ;  /* 0x0000001100047213 */ /* 0x008fe20000000000 */
[----:B------:R-:W-:Y:S01]  /*31a70*/  IMAD.MOV.U32 R2, RZ, RZ, RZ ;  /* 0x000000ffff027224 */ /* 0x000fe200078e00ff */
[----:B------:R-:W-:Y:S02]  /*31a80*/  IABS R6, R5 ;  /* 0x0000000500067213 */ /* 0x000fe40000000000 */
[----:B--2---:R-:W0:Y:S08]  /*31a90*/  I2F.RP R7, R4 ;  /* 0x0000000400077306 */ /* 0x004e300000209400 */
[----:B-1----:R-:W-:Y:S08]  /*31aa0*/  I2F.RP R10, R6 ;  /* 0x00000006000a7306 */ /* 0x002ff00000209400 */
[----:B0-----:R-:W0:Y:S02]  /*31ab0*/  MUFU.RCP R7, R7 ;  /* 0x0000000700077308 */ /* 0x001e240000001000 */
[----:B0-----:R-:W-:Y:S01]  /*31ac0*/  VIADD R8, R7, 0xffffffe ;  /* 0x0ffffffe07087836 */ /* 0x001fe20000000000 */
[----:B------:R-:W-:-:S05]  /*31ad0*/  IABS R7, R17 ;  /* 0x0000001100077213 */ /* 0x000fca0000000000 */
[----:B------:R0:W1:Y:S02]  /*31ae0*/  F2I.FTZ.U32.TRUNC.NTZ R3, R8 ;  /* 0x0000000800037305 */ /* 0x000064000021f000 */
[----:B0-----:R-:W-:Y:S02]  /*31af0*/  IABS R8, R0 ;  /* 0x0000000000087213 */ /* 0x001fe40000000000 */
[----:B-1----:R-:W-:-:S05]  /*31b00*/  IADD3 R9, RZ, -R3, RZ ;  /* 0x80000003ff097210 */ /* 0x002fca0007ffe0ff */
[----:B------:R-:W-:-:S04]  /*31b10*/  IMAD R9, R9, R4, RZ ;  /* 0x0000000409097224 */ /* 0x000fc800078e02ff */
[----:B------:R-:W-:Y:S02]  /*31b20*/  IMAD.HI.U32 R3, R3, R9, R2 ;  /* 0x0000000903037227 */ /* 0x000fe400078e0002 */
[----:B------:R-:W0:Y:S02]  /*31b30*/  MUFU.RCP R2, R10 ;  /* 0x0000000a00027308 */ /* 0x000e240000001000 */
[----:B------:R-:W-:Y:S02]  /*31b40*/  IMAD.MOV R9, RZ, RZ, -R7 ;  /* 0x000000ffff097224 */ /* 0x000fe400078e0a07 */
[----:B------:R-:W-:-:S04]  /*31b50*/  IMAD.HI.U32 R7, R3, R8, RZ ;  /* 0x0000000803077227 */ /* 0x000fc800078e00ff */
[----:B------:R-:W-:-:S05]  /*31b60*/  IMAD R9, R7, R9, R8 ;  /* 0x0000000907097224 */ /* 0x000fca00078e0208 */
[----:B------:R-:W-:Y:S01]  /*31b70*/  ISETP.GT.U32.AND P1, PT, R4, R9, PT ;  /* 0x000000090400720c */ /* 0x000fe20003f24070 */
[----:B0-----:R-:W-:Y:S01]  /*31b80*/  VIADD R8, R2, 0xffffffe ;  /* 0x0ffffffe02087836 */ /* 0x001fe20000000000 */
[----:B------:R-:W-:-:S03]  /*31b90*/  MOV R2, RZ ;  /* 0x000000ff00027202 */ /* 0x000fc60000000f00 */
[----:B------:R-:W0:Y:S08]  /*31ba0*/  F2I.FTZ.U32.TRUNC.NTZ R3, R8 ;  /* 0x0000000800037305 */ /* 0x000e30000021f000 */
[----:B------:R-:W-:Y:S02]  /*31bb0*/  @!P1 IMAD.IADD R9, R9, 0x1, -R4 ;  /* 0x0000000109099824 */ /* 0x000fe400078e0a04 */
[----:B------:R-:W-:Y:S01]  /*31bc0*/  @!P1 VIADD R7, R7, 0x1 ;  /* 0x0000000107079836 */ /* 0x000fe20000000000 */
[----:B------:R-:W-:-:S02]  /*31bd0*/  ISETP.NE.AND P1, PT, R17, RZ, PT ;  /* 0x000000ff1100720c */ /* 0x000fc40003f25270 */
[----:B------:R-:W-:Y:S02]  /*31be0*/  ISETP.GE.U32.AND P0, PT, R9, R4, PT ;  /* 0x000000040900720c */ /* 0x000fe40003f06070 */
[----:B------:R-:W-:Y:S01]  /*31bf0*/  IABS R4, R5 ;  /* 0x0000000500047213 */ /* 0x000fe20000000000 */
[----:B0-----:R-:W-:-:S04]  /*31c00*/  IMAD.MOV R9, RZ, RZ, -R3 ;  /* 0x000000ffff097224 */ /* 0x001fc800078e0a03 */
[----:B------:R-:W-:Y:S02]  /*31c10*/  IMAD.MOV R4, RZ, RZ, -R4 ;  /* 0x000000ffff047224 */ /* 0x000fe400078e0a04 */
        /* <DEDUP_REMOVED lines=16> */
[----:B------:R-:W-:-:S07]  /*31d20*/  ISETP.GE.AND P2, PT, R3, RZ, PT ;  /* 0x000000ff0300720c */ /* 0x000fce0003f46270 */
[----:B------:R-:W-:-:S06]  /*31d30*/  @P0 VIADD R2, R2, 0x1 ;  /* 0x0000000102020836 */ /* 0x000fcc0000000000 */
[----:B------:R-:W-:Y:S01]  /*31d40*/  @!P2 IMAD.MOV R2, RZ, RZ, -R2 ;  /* 0x000000ffff02a224 */ /* 0x000fe200078e0a02 */
[----:B------:R-:W-:-:S05]  /*31d50*/  @!P1 LOP3.LUT R2, RZ, R5, RZ, 0x33, !PT ;  /* 0x00000005ff029212 */ /* 0x000fca00078e33ff */
[--C-:B------:R-:W-:Y:S02]  /*31d60*/  IMAD.MOV R4, RZ, RZ, -R2.reuse ;  /* 0x000000ffff047224 */ /* 0x100fe400078e0a02 */
[C---:B------:R-:W-:Y:S02]  /*31d70*/  IMAD R18, R5.reuse, 0x1000000, R2 ;  /* 0x0100000005127824 */ /* 0x040fe400078e0202 */
[--C-:B------:R-:W-:Y:S02]  /*31d80*/  IMAD R5, R5, R4, R7.reuse ;  /* 0x0000000405057224 */ /* 0x100fe400078e0207 */
[----:B------:R-:W-:-:S03]  /*31d90*/  IMAD.MOV R2, RZ, RZ, -R7 ;  /* 0x000000ffff027224 */ /* 0x000fc600078e0a07 */
[----:B------:R-:W-:Y:S01]  /*31da0*/  LEA R18, R5, R18, 0x10 ;  /* 0x0000001205127211 */ /* 0x000fe200078e80ff */
[----:B------:R-:W-:Y:S01]  /*31db0*/  IMAD R2, R17, R2, R0 ;  /* 0x0000000211027224 */ /* 0x000fe200078e0200 */
[----:B------:R-:W-:Y:S06]  /*31dc0*/  BRA `(.L_x_3418) ;  /* 0x0000000000f47947 */ /* 0x000fec0003800000 */
.L_x_3417:
[----:B------:R-:W0:Y:S02]  /*31dd0*/  LDC.64 R2, c[0x0][0xc90] ;  /* 0x00032400ff027b82 */ /* 0x000e240000000a00 */
[----:B0-----:R-:W-:-:S05]  /*31de0*/  IMAD.WIDE R2, R19, 0x4, R2 ;  /* 0x0000000413027825 */ /* 0x001fca00078e0202 */
[----:B--2---:R0:W3:Y:S02]  /*31df0*/  LDG.E R7, desc[UR46][R2.64] ;  /* 0x0000002e02077981 */ /* 0x0040e4000c1e1900 */
[----:B0-----:R-:W-:Y:S02]  /*31e00*/  IMAD.MOV.U32 R2, RZ, RZ, RZ ;  /* 0x000000ffff027224 */ /* 0x001fe400078e00ff */
[----:B---3--:R-:W-:-:S05]  /*31e10*/  IMAD R5, R17, R7, RZ ;  /* 0x0000000711057224 */ /* 0x008fca00078e02ff */
[-C--:B------:R-:W-:Y:S02]  /*31e20*/  IABS R6, R5.reuse ;  /* 0x0000000500067213 */ /* 0x080fe40000000000 */
[----:B-1----:R-:W-:Y:S02]  /*31e30*/  IABS R10, R5 ;  /* 0x00000005000a7213 */ /* 0x002fe40000000000 */
[----:B------:R-:W0:Y:S08]  /*31e40*/  I2F.RP R8, R6 ;  /* 0x0000000600087306 */ /* 0x000e300000209400 */
[----:B0-----:R-:W0:Y:S02]  /*31e50*/  MUFU.RCP R8, R8 ;  /* 0x0000000800087308 */ /* 0x001e240000001000 */
[----:B0-----:R-:W-:-:S02]  /*31e60*/  VIADD R9, R8, 0xffffffe ;  /* 0x0ffffffe08097836 */ /* 0x001fc40000000000 */
[----:B------:R-:W-:-:S04]  /*31e70*/  IMAD.MOV R8, RZ, RZ, -R10 ;  /* 0x000000ffff087224 */ /* 0x000fc800078e0a0a */
[----:B------:R-:W0:Y:S02]  /*31e80*/  F2I.FTZ.U32.TRUNC.NTZ R3, R9 ;  /* 0x0000000900037305 */ /* 0x000e24000021f000 */
[----:B0-----:R-:W-:-:S04]  /*31e90*/  IMAD.MOV R11, RZ, RZ, -R3 ;  /* 0x000000ffff0b7224 */ /* 0x001fc800078e0a03 */
[----:B------:R-:W-:-:S04]  /*31ea0*/  IMAD R11, R11, R6, RZ ;  /* 0x000000060b0b7224 */ /* 0x000fc800078e02ff */
[----:B------:R-:W-:Y:S01]  /*31eb0*/  IMAD.HI.U32 R3, R3, R11, R2 ;  /* 0x0000000b03037227 */ /* 0x000fe200078e0002 */
[----:B------:R-:W-:-:S05]  /*31ec0*/  IABS R2, R0 ;  /* 0x0000000000027213 */ /* 0x000fca0000000000 */
[----:B------:R-:W-:-:S04]  /*31ed0*/  IMAD.HI.U32 R3, R3, R2, RZ ;  /* 0x0000000203037227 */ /* 0x000fc800078e00ff */
[----:B------:R-:W-:Y:S01]  /*31ee0*/  IMAD R9, R3, R8, R2 ;  /* 0x0000000803097224 */ /* 0x000fe200078e0202 */
[----:B------:R-:W-:-:S04]  /*31ef0*/  LOP3.LUT R2, R0, R5, RZ, 0x3c, !PT ;  /* 0x0000000500027212 */ /* 0x000fc800078e3cff */
[----:B------:R-:W-:Y:S02]  /*31f00*/  ISETP.GT.U32.AND P1, PT, R6, R9, PT ;  /* 0x000000090600720c */ /* 0x000fe40003f24070 */
[----:B------:R-:W-:-:S11]  /*31f10*/  ISETP.GE.AND P2, PT, R2, RZ, PT ;  /* 0x000000ff0200720c */ /* 0x000fd60003f46270 */
[----:B------:R-:W-:Y:S01]  /*31f20*/  @!P1 IMAD.IADD R9, R9, 0x1, -R6 ;  /* 0x0000000109099824 */ /* 0x000fe200078e0a06 */
[----:B------:R-:W-:Y:S02]  /*31f30*/  @!P1 IADD3 R3, R3, 0x1, RZ ;  /* 0x0000000103039810 */ /* 0x000fe40007ffe0ff */
[----:B------:R-:W-:Y:S02]  /*31f40*/  ISETP.NE.AND P1, PT, R5, RZ, PT ;  /* 0x000000ff0500720c */ /* 0x000fe40003f25270 */
[----:B------:R-:W-:-:S13]  /*31f50*/  ISETP.GE.U32.AND P0, PT, R9, R6, PT ;  /* 0x000000060900720c */ /* 0x000fda0003f06070 */
[----:B------:R-:W-:-:S04]  /*31f60*/  @P0 VIADD R3, R3, 0x1 ;  /* 0x0000000103030836 */ /* 0x000fc80000000000 */
[----:B------:R-:W-:-:S04]  /*31f70*/  IMAD.MOV.U32 R2, RZ, RZ, R3 ;  /* 0x000000ffff027224 */ /* 0x000fc800078e0003 */
[----:B------:R-:W-:Y:S01]  /*31f80*/  @!P2 IMAD.MOV R2, RZ, RZ, -R2 ;  /* 0x000000ffff02a224 */ /* 0x000fe200078e0a02 */
[----:B------:R-:W-:-:S05]  /*31f90*/  @!P1 LOP3.LUT R2, RZ, R5, RZ, 0x33, !PT ;  /* 0x00000005ff029212 */ /* 0x000fca00078e33ff */
[----:B------:R-:W-:Y:S01]  /*31fa0*/  IMAD R6, R7, R2, RZ ;  /* 0x0000000207067224 */ /* 0x000fe200078e02ff */
[----:B------:R-:W-:-:S03]  /*31fb0*/  IADD3 R2, -R2, RZ, RZ ;  /* 0x000000ff02027210 */ /* 0x000fc60007ffe1ff */
[----:B------:R-:W-:Y:S02]  /*31fc0*/  IMAD.MOV R3, RZ, RZ, -R6 ;  /* 0x000000ffff037224 */ /* 0x000fe400078e0a06 */
[----:B------:R-:W-:Y:S02]  /*31fd0*/  IMAD R5, R5, R2, R0 ;  /* 0x0000000205057224 */ /* 0x000fe400078e0200 */
[----:B------:R-:W-:Y:S01]  /*31fe0*/  IMAD.MOV.U32 R2, RZ, RZ, RZ ;  /* 0x000000ffff027224 */ /* 0x000fe200078e00ff */
[----:B------:R-:W-:-:S04]  /*31ff0*/  VIADDMNMX R4, R3, R4, R7, PT ;  /* 0x0000000403047246 */ /* 0x000fc80003800107 */
[----:B------:R-:W-:-:S04]  /*32000*/  IABS R7, R4 ;  /* 0x0000000400077213 */ /* 0x000fc80000000000 */
        /* <DEDUP_REMOVED lines=20> */
[----:B------:R-:W-:-:S06]  /*32150*/  @P0 IADD3 R2, R2, 0x1, RZ ;  /* 0x0000000102020810 */ /* 0x000fcc0007ffe0ff */
[----:B------:R-:W-:Y:S01]  /*32160*/  @!P2 IMAD.MOV R2, RZ, RZ, -R2 ;  /* 0x000000ffff02a224 */ /* 0x000fe200078e0a02 */
[----:B------:R-:W-:Y:S01]  /*32170*/  @!P1 LOP3.LUT R2, RZ, R4, RZ, 0x33, !PT ;  /* 0x00000004ff029212 */ /* 0x000fe200078e33ff */
[----:B------:R-:W-:-:S04]  /*32180*/  IMAD.MOV R4, RZ, RZ, -R4 ;  /* 0x000000ffff047224 */ /* 0x000fc800078e0a04 */
[----:B------:R-:W-:-:S07]  /*32190*/  IMAD R18, R2, R4, R5 ;  /* 0x0000000402127224 */ /* 0x000fce00078e0205 */
.L_x_3418:
[----:B------:R-:W-:-:S05]  /*321a0*/  LOP3.LUT R2, RZ, R2, RZ, 0x33, !PT ;  /* 0x00000002ff027212 */ /* 0x000fca00078e33ff */
[----:B------:R-:W-:Y:S01]  /*321b0*/  IMAD.IADD R17, R17, 0x1, R2 ;  /* 0x0000000111117824 */ /* 0x000fe200078e0202 */
[----:B------:R-:W-:Y:S06]  /*321c0*/  BRA `(.L_x_3419) ;  /* 0x00000000001c7947 */ /* 0x000fec0003800000 */
.L_x_3411:
[----:B------:R-:W-:Y:S01]  /*321d0*/  UMOV UR4, URZ ;  /* 0x0000003f00047c82 */ /* 0x000fe20008000000 */
[----:B------:R-:W-:Y:S01]  /*321e0*/  UMOV UR5, URZ ;  /* 0x0000003f00057c82 */ /* 0x000fe20008000000 */
[----:B------:R-:W-:Y:S01]  /*321f0*/  ULDC UR6, c[0x0][0xc3c] ;  /* 0x00030f0000067ab9 */ /* 0x000fe20000000800 */
[----:B------:R-:W-:Y:S01]  /*32200*/  IMAD.MOV.U32 R16, RZ, RZ, R0 ;  /* 0x000000ffff107224 */ /* 0x000fe200078e0000 */
[----:B------:R-:W-:Y:S01]  /*32210*/  MOV R18, UR5 ;  /* 0x0000000500127c02 */ /* 0x000fe20008000f00 */
[----:B------:R-:W-:Y:S02]  /*32220*/  IMAD.U32 R17, RZ, RZ, UR4 ;  /* 0x00000004ff117e24 */ /* 0x000fe4000f8e00ff */
[----:B------:R-:W-:-:S07]  /*32230*/  IMAD.U32 R19, RZ, RZ, UR6 ;  /* 0x00000006ff137e24 */ /* 0x000fce000f8e00ff */
.L_x_3419:
[----:B------:R0:W2:Y:S01]  /*32240*/  LDL R2, [R1+0x10] ;  /* 0x0000100001027983 */ /* 0x0000a20000100800 */
[----:B------:R-:W3:Y:S01]  /*32250*/  S2R R0, SR_TID.X ;  /* 0x0000000000007919 */ /* 0x000ee20000002100 */
[----:B------:R-:W-:Y:S05]  /*32260*/  WARPSYNC.ALL ;  /* 0x0000000000007948 */ /* 0x000fea0003800000 */
[----:B---3--:R-:W-:Y:S01]  /*32270*/  LOP3.LUT R0, R0, 0x1f, RZ, 0xc0, !PT ;  /* 0x0000001f00007812 */ /* 0x008fe200078ec0ff */
[----:B------:R-:W-:Y:S03]  /*32280*/  BAR.SYNC.DEFER_BLOCKING 0x4, 0x180 ;  /* 0x0106000000007b1d */ /* 0x000fe60000010000 */
[----:B------:R-:W-:-:S13]  /*32290*/  ISETP.NE.AND P0, PT, R0, RZ, PT ;  /* 0x000000ff0000720c */ /* 0x000fda0003f05270 */
[----:B------:R-:W-:Y:S01]  /*322a0*/  @!P0 MOV R0, 0x400 ;  /* 0x0000040000008802 */ /* 0x000fe20000000f00 */
[----:B--2---:R-:W2:Y:S03]  /*322b0*/  @!P0 S2R R2, SR_CgaCtaId ;  /* 0x0000000000028919 */ /* 0x004ea60000008800 */
[----:B--2---:R-:W-:Y:S01]  /*322c0*/  @!P0 LEA R22, R2, R0, 0x18 ;  /* 0x0000000002168211 */ /* 0x004fe200078ec0ff */
[----:B------:R0:W-:Y:S04]  /*322d0*/  @!P0 STL [R1+0x10], R2 ;  /* 0x0000100201008387 */ /* 0x0001e80000100800 */
[----:B------:R0:W-:Y:S01]  /*322e0*/  @!P0 STS.128 [R22+0x388d0], R16 ;  /* 0x0388d01016008388 */ /* 0x0001e20000000c00 */
[----:B------:R-:W-:Y:S06]  /*322f0*/  BAR.ARV 0x5, 0x180 ;  /* 0x0146000000007b1d */ /* 0x000fec0000002000 */
.L_x_3408:
[----:B------:R-:W-:Y:S02]  /*32300*/  ULDC UR4, c[0x0][0xc3c] ;  /* 0x00030f0000047ab9 */ /* 0x000fe40000000800 */
[----:B---3--:R-:W-:-:S13]  /*32310*/  ISETP.GE.AND P0, PT, R19, UR4, PT ;  /* 0x0000000413007c0c */ /* 0x008fda000bf06270 */
[----:B------:R-:W-:Y:S05]  /*32320*/  @!P0 BRA `(.L_x_3420) ;  /* 0xffffff8000f08947 */ /* 0x000fea000383ffff */
[----:B------:R-:W-:Y:S05]  /*32330*/  BSYNC B7 ;  /* 0x0000000000077941 */ /* 0x000fea0003800000 */
.L_x_3302:
[----:B--2---:R-:W2:Y:S01]  /*32340*/  LDL.LU R0, [R1+0x38] ;  /* 0x0000380001007983 */ /* 0x004ea20000300800 */
[----:B------:R-:W-:Y:S01]  /*32350*/  BSSY B0, `(.L_x_3421) ;  /* 0x000000b000007945 */ /* 0x000fe20003800000 */
[----:B------:R-:W3:Y:S01]  /*32360*/  S2R R5, SR_CgaCtaId ;  /* 0x0000000000057919 */ /* 0x000ee20000008800 */
[----:B--2---:R-:W-:-:S05]  /*32370*/  VIADD R0, R0, 0x1 ;  /* 0x0000000100007836 */ /* 0x004fca0000000000 */
[----:B0-----:R-:W-:-:S04]  /*32380*/  LEA.HI R2, R0, R0, RZ, 0x1 ;  /* 0x0000000000027211 */ /* 0x001fc800078f08ff */
[----:B------:R-:W-:Y:S02]  /*32390*/  LOP3.LUT R3, R2, 0xfffffffe, RZ, 0xc0, !PT ;  /* 0xfffffffe02037812 */ /* 0x000fe400078ec0ff */
[----:B------:R-:W-:-:S03]  /*323a0*/  MOV R2, 0x400 ;  /* 0x0000040000027802 */ /* 0x000fc60000000f00 */
[----:B------:R-:W-:Y:S01]  /*323b0*/  IMAD.IADD R0, R0, 0x1, -R3 ;  /* 0x0000000100007824 */ /* 0x000fe200078e0a03 */
[----:B---3--:R-:W-:-:S04]  /*323c0*/  LEA R7, R5, R2, 0x18 ;  /* 0x0000000205077211 */ /* 0x008fc800078ec0ff */
[----:B------:R-:W-:-:S04]  /*323d0*/  SHF.L.U32 R0, R0, 0x1f, RZ ;  /* 0x0000001f00007819 */ /* 0x000fc800000006ff */
[----:B------:R-:W0:Y:S02]  /*323e0*/  SYNCS.PHASECHK.TRANS64.TRYWAIT P0, [R7+URZ+0x38820], R0 ;  /* 0x03882000070075a7 */ /* 0x000e24000800017f */
[----:B0-----:R-:W-:Y:S05]  /*323f0*/  @!P0 BRA `(.L_x_3422) ;  /* 0x000000ac00f48947 */ /* 0x001fea0003800000 */
.L_x_3839:
[----:B------:R-:W-:Y:S05]  /*32400*/  BSYNC B0 ;  /* 0x0000000000007941 */ /* 0x000fea0003800000 */
.L_x_3421:
[----:B------:R-:W-:-:S03]  /*32410*/  UMOV UR4, 0xffffffff ;  /* 0xffffffff00047882 */ /* 0x000fc60000000000 */
[----:B------:R-:W-:Y:S05]  /*32420*/  BRA.DIV UR4, `(.L_x_3423) ;  /* 0x000000ae04fc7947 */ /* 0x000fea000b800000 */
[----:B0-----:R-:W0:Y:S02]  /*32430*/  S2R R0, SR_TID.X ;  /* 0x0000000000007919 */ /* 0x001e240000002100 */
[----:B0-----:R-:W-:-:S04]  /*32440*/  SHF.R.U32.HI R0, RZ, 0x5, R0 ;  /* 0x00000005ff007819 */ /* 0x001fc80000011600 */
[----:B------:R-:W-:-:S05]  /*32450*/  LOP3.LUT R0, R0, 0x3, RZ, 0xc0, !PT ;  /* 0x0000000300007812 */ /* 0x000fca00078ec0ff */
[----:B------:R0:W2:Y:S02]  /*32460*/  SHFL.IDX PT, R14, R0, RZ, 0x1f ;  /* 0x00001fff000e7589 */ /* 0x0000a400000e0000 */
.L_x_3842:
[----:B--2---:R-:W-:-:S13]  /*32470*/  ISETP.NE.AND P0, PT, R14, RZ, PT ;  /* 0x000000ff0e00720c */ /* 0x004fda0003f05270 */
[----:B------:R-:W-:Y:S05]  /*32480*/  @P0 BRA `(.L_x_3057) ;  /* 0x0000000000a80947 */ /* 0x000fea0003800000 */
[----:B------:R-:W-:-:S03]  /*32490*/  UMOV UR4, 0xffffffff ;  /* 0xffffffff00047882 */ /* 0x000fc60000000000 */
[----:B------:R-:W-:Y:S05]  /*324a0*/  BRA.DIV UR4, `(.L_x_3424) ;  /* 0x000000b204107947 */ /* 0x000fea000b800000 */
[----:B------:R-:W-:-:S13]  /*324b0*/  ELECT P6, URZ, PT ;  /* 0x00000000003f782f */ /* 0x000fda00038c0000 */
.L_x_3845:
[----:B------:R-:W-:Y:S05]  /*324c0*/  @!P6 BRA `(.L_x_3057) ;  /* 0x000000000098e947 */ /* 0x000fea0003800000 */
[----:B------:R-:W-:-:S06]  /*324d0*/  ULOP3.LUT UR4, UR36, 0x2, URZ, 0xfc, !UPT ;  /* 0x0000000224047892 */ /* 0x000fcc000f8efc3f */
[----:B0-----:R-:W-:-:S05]  /*324e0*/  IMAD.U32 R0, RZ, RZ, UR4 ;  /* 0x00000004ff007e24 */ /* 0x001fca000f8e00ff */
[----:B------:R-:W-:-:S13]  /*324f0*/  ISETP.NE.AND P0, PT, R0, 0x3, PT ;  /* 0x000000030000780c */ /* 0x000fda0003f05270 */
[----:B------:R-:W-:Y:S05]  /*32500*/  @!P0 BRA `(.L_x_3425) ;  /* 0x0000000000048947 */ /* 0x000fea0003800000 */
[----:B------:R-:W-:Y:S01]  /*32510*/  BPT.TRAP 0x1 ;  /* 0x000000040000795c */ /* 0x000fe20000300000 */
.L_x_3425:
[----:B------:R-:W-:Y:S01]  /*32520*/  IMAD R5, R30, 0x8, R7 ;  /* 0x000000081e057824 */ /* 0x000fe200078e0207 */
[----:B------:R-:W-:Y:S02]  /*32530*/  SHF.L.U32 R0, R34, 0x1f, RZ ;  /* 0x0000001f22007819 */ /* 0x000fe400000006ff */
[----:B------:R-:W-:Y:S02]  /*32540*/  IADD3 R30, R30, 0x1, RZ ;  /* 0x000000011e1e7810 */ /* 0x000fe40007ffe0ff */
[----:B------:R-:W0:Y:S02]  /*32550*/  SYNCS.PHASECHK.TRANS64.TRYWAIT P1, [R5+URZ+0x38840], R0 ;  /* 0x03884000050075a7 */ /* 0x000e24000802017f */
[----:B------:R-:W-:-:S04]  /*32560*/  ISETP.NE.AND P2, PT, R30, 0x2, PT ;  /* 0x000000021e00780c */ /* 0x000fc80003f45270 */
[----:B------:R-:W-:Y:S01]  /*32570*/  SEL R3, RZ, 0x1, P2 ;  /* 0x00000001ff037807 */ /* 0x000fe20001000000 */
[----:B0-----:R-:W-:Y:S08]  /*32580*/  @!P1 BRA `(.L_x_3426) ;  /* 0x000000ac00f89947 */ /* 0x001ff00003800000 */
.L_x_3846:
[----:B------:R-:W-:Y:S02]  /*32590*/  SEL R30, R30, RZ, P2 ;  /* 0x000000ff1e1e7207 */ /* 0x000fe40001000000 */
[----:B------:R-:W-:Y:S01]  /*325a0*/  LOP3.LUT R2, R34, R3, RZ, 0x3c, !PT ;  /* 0x0000000322027212 */ /* 0x000fe200078e3cff */
[----:B------:R-:W-:Y:S06]  /*325b0*/  @!P0 BRA `(.L_x_3427) ;  /* 0x0000000000048947 */ /* 0x000fec0003800000 */
[----:B------:R-:W-:Y:S01]  /*325c0*/  BPT.TRAP 0x1 ;  /* 0x000000040000795c */ /* 0x000fe20000300000 */
.L_x_3427:
[----:B------:R-:W-:Y:S01]  /*325d0*/  IMAD R3, R30, 0x8, R7 ;  /* 0x000000081e037824 */ /* 0x000fe200078e0207 */
[----:B------:R-:W-:-:S04]  /*325e0*/  SHF.L.U32 R2, R2, 0x1f, RZ ;  /* 0x0000001f02027819 */ /* 0x000fc800000006ff */
[----:B------:R-:W2:Y:S02]  /*325f0*/  SYNCS.PHASECHK.TRANS64.TRYWAIT P1, [R3+URZ+0x38840], R2 ;  /* 0x03884002030075a7 */ /* 0x000ea4000802017f */
[----:B--2---:R-:W-:Y:S05]  /*32600*/  @!P1 BRA `(.L_x_3428) ;  /* 0x000000ac00ec9947 */ /* 0x004fea0003800000 */
.L_x_3847:
[----:B------:R-:W-:Y:S05]  /*32610*/  @!P0 BRA `(.L_x_3429) ;  /* 0x0000000000048947 */ /* 0x000fea0003800000 */
[----:B------:R-:W-:Y:S01]  /*32620*/  BPT.TRAP 0x1 ;  /* 0x000000040000795c */ /* 0x000fe20000300000 */
.L_x_3429:
[----:B------:R-:W3:Y:S02]  /*32630*/  SYNCS.PHASECHK.TRANS64.TRYWAIT P1, [R5+URZ+0x38860], R0 ;  /* 0x03886000050075a7 */ /* 0x000ee4000802017f */
[----:B---3--:R-:W-:Y:S05]  /*32640*/  @!P1 BRA `(.L_x_3430) ;  /* 0x000000ac00f09947 */ /* 0x008fea0003800000 */
.L_x_3848:
[----:B------:R-:W-:Y:S05]  /*32650*/  @!P0 BRA `(.L_x_3431) ;  /* 0x0000000000048947 */ /* 0x000fea0003800000 */
[----:B------:R-:W-:Y:S01]  /*32660*/  BPT.TRAP 0x1 ;  /* 0x000000040000795c */ /* 0x000fe20000300000 */
.L_x_3431:
[----:B------:R-:W4:Y:S02]  /*32670*/  SYNCS.PHASECHK.TRANS64.TRYWAIT P1, [R3+URZ+0x38860], R2 ;  /* 0x03886002030075a7 */ /* 0x000f24000802017f */
[----:B----4-:R-:W-:Y:S05]  /*32680*/  @!P1 BRA `(.L_x_3432) ;  /* 0x000000ac00f49947 */ /* 0x010fea0003800000 */
.L_x_3849:
[----:B------:R-:W-:Y:S05]  /*32690*/  @!P0 BRA `(.L_x_3433) ;  /* 0x0000000000048947 */ /* 0x000fea0003800000 */
[----:B------:R-:W-:Y:S01]  /*326a0*/  BPT.TRAP 0x1 ;  /* 0x000000040000795c */ /* 0x000fe20000300000 */
.L_x_3433:
[----:B------:R-:W5:Y:S02]  /*326b0*/  SYNCS.PHASECHK.TRANS64.TRYWAIT P1, [R5+URZ+0x38880], R0 ;  /* 0x03888000050075a7 */ /* 0x000f64000802017f */
[----:B-----5:R-:W-:Y:S05]  /*326c0*/  @!P1 BRA `(.L_x_3434) ;  /* 0x000000ac00f89947 */ /* 0x020fea0003800000 */
.L_x_3850:
[----:B------:R-:W-:Y:S05]  /*326d0*/  @!P0 BRA `(.L_x_3435) ;  /* 0x0000000000048947 */ /* 0x000fea0003800000 */
[----:B------:R-:W-:Y:S01]  /*326e0*/  BPT.TRAP 0x1 ;  /* 0x000000040000795c */ /* 0x000fe20000300000 */
.L_x_3435:
[----:B------:R0:W0:Y:S02]  /*326f0*/  SYNCS.PHASECHK.TRANS64.TRYWAIT P0, [R3+URZ+0x38880], R2 ;  /* 0x03888002030075a7 */ /* 0x000024000800017f */
[----:B0-----:R-:W-:Y:S05]  /*32700*/  @!P0 NANOSLEEP.SYNCS 0x989680 ;  /* 0x009896800000895d */ /* 0x001fea0003900000 */
[----:B------:R-:W0:Y:S02]  /*32710*/  @!P0 SYNCS.PHASECHK.TRANS64 P0, [R3+URZ+0x38880], R2 ;  /* 0x03888002030085a7 */ /* 0x000e24000800007f */
[----:B0-----:R-:W-:Y:S05]  /*32720*/  @!P0 BRA `(.L_x_3435) ;  /* 0xfffffffc00f08947 */ /* 0x001fea000383ffff */
.L_x_3057:
[----:B------:R-:W-:Y:S05]  /*32730*/  BSYNC B8 ;  /* 0x0000000000087941 */ /* 0x000fea0003800000 */
.L_x_3054:
[----:B------:R-:W-:Y:S05]  /*32740*/  EXIT ;  /* 0x000000000000794d */ /* 0x000fea0003800000 */
.L_x_3081:
[----:B-1----:R1:W2:Y:S02]  /*32750*/  SYNCS.PHASECHK.TRANS64.TRYWAIT P6, [R88+URZ+0x38890], R98 ;  /* 0x03889062580075a7 */ /* 0x0022a400080c017f */
[----:B--2---:R-:W-:Y:S05]  /*32760*/  @!P6 NANOSLEEP.SYNCS 0x989680 ;  /* 0x009896800000e95d */ /* 0x004fea0003900000 */
[----:B------:R-:W2:Y:S02]  /*32770*/  @!P6 SYNCS.PHASECHK.TRANS64 P6, [R88+URZ+0x38890], R98 ;  /* 0x038890625800e5a7 */ /* 0x000ea400080c007f */
[----:B--2---:R-:W-:Y:S05]  /*32780*/  @!P6 BRA `(.L_x_3081) ;  /* 0xfffffffc00f0e947 */ /* 0x004fea000383ffff */
[----:B------:R-:W-:Y:S05]  /*32790*/  BRA `(.L_x_3436) ;  /* 0xfffffd14005c7947 */ /* 0x000fea000383ffff */
.L_x_3082:
[----:B------:R-:W-:Y:S01]  /*327a0*/  BSSY B1, `(.L_x_3437) ;  /* 0x0000008000017945 */ /* 0x000fe20003800000 */
[----:B0-----:R-:W-:Y:S02]  /*327b0*/  IMAD.MOV.U32 R13, RZ, RZ, R100 ;  /* 0x000000ffff0d7224 */ /* 0x001fe400078e0064 */
[----:B------:R-:W-:Y:S02]  /*327c0*/  IMAD.MOV.U32 R12, RZ, RZ, RZ ;  /* 0x000000ffff0c7224 */ /* 0x000fe400078e00ff */
[----:B------:R-:W-:Y:S02]  /*327d0*/  IMAD.MOV.U32 R11, RZ, RZ, 0x181f ;  /* 0x0000181fff0b7424 */ /* 0x000fe400078e00ff */
[----:B------:R-:W-:-:S07]  /*327e0*/  IMAD.MOV.U32 R15, RZ, RZ, -0x1 ;  /* 0xffffffffff0f7424 */ /* 0x000fce00078e00ff */
[----:B-1----:R-:W-:Y:S05]  /*327f0*/  WARPSYNC.COLLECTIVE R15, `(.L_x_3438) ;  /* 0x000000000f087348 */ /* 0x002fea0003c00000 */
[----:B------:R0:W2:Y:S02]  /*32800*/  SHFL.IDX P6, R14, R13, R12, R11 ;  /* 0x0000000c0d0e7389 */ /* 0x0000a400000c000b */
[----:B012---:R-:W-:Y:S01]  /*32810*/  ENDCOLLECTIVE ;  /* 0x000000000000791b */ /* 0x007fe20003800000 */
.L_x_3438:
[----:B------:R-:W-:Y:S05]  /*32820*/  BSYNC B1 ;  /* 0x0000000000017941 */ /* 0x000fea0003800000 */
.L_x_3437:
        /* <DEDUP_REMOVED lines=8> */
.L_x_3439:
[----:B------:R-:W-:Y:S01]  /*328b0*/  IMAD.MOV.U32 R11, RZ, RZ, R14 ;  /* 0x000000ffff0b7224 */ /* 0x000fe200078e000e */
[----:B------:R-:W-:Y:S06]  /*328c0*/  BRA `(.L_x_3440) ;  /* 0xfffffd1400247947 */ /* 0x000fec000383ffff */
.L_x_3091:
[----:B------:R-:W-:Y:S01]  /*328d0*/  BSSY B1, `(.L_x_3441) ;  /* 0x0000008000017945 */ /* 0x000fe20003800000 */
[----:B0-----:R-:W-:Y:S01]  /*328e0*/  MOV R13, R100 ;  /* 0x00000064000d7202 */ /* 0x001fe20000000f00 */
[----:B------:R-:W-:Y:S02]  /*328f0*/  IMAD.MOV.U32 R12, RZ, RZ, 0x1 ;  /* 0x00000001ff0c7424 */ /* 0x000fe400078e00ff */
[----:B----4-:R-:W-:Y:S02]  /*32900*/  IMAD.MOV.U32 R11, RZ, RZ, 0x181f ;  /* 0x0000181fff0b7424 */ /* 0x010fe400078e00ff */
[----:B------:R-:W-:-:S07]  /*32910*/  IMAD.MOV.U32 R15, RZ, RZ, -0x1 ;  /* 0xffffffffff0f7424 */ /* 0x000fce00078e00ff */
[----:B-123--:R-:W-:Y:S05]  /*32920*/  WARPSYNC.COLLECTIVE R15, `(.L_x_3442) ;  /* 0x000000000f087348 */ /* 0x00efea0003c00000 */
[----:B------:R0:W4:Y:S02]  /*32930*/  SHFL.IDX P6, R14, R13, R12, R11 ;  /* 0x0000000c0d0e7389 */ /* 0x00012400000c000b */
[----:B01234-:R-:W-:Y:S01]  /*32940*/  ENDCOLLECTIVE ;  /* 0x000000000000791b */ /* 0x01ffe20003800000 */
.L_x_3442:
[----:B------:R-:W-:Y:S05]  /*32950*/  BSYNC B1 ;  /* 0x0000000000017941 */ /* 0x000fea0003800000 */
.L_x_3441:
        /* <DEDUP_REMOVED lines=8> */
.L_x_3443:
[----:B------:R-:W-:Y:S01]  /*329e0*/  IMAD.MOV.U32 R63, RZ, RZ, R14 ;  /* 0x000000ffff3f7224 */ /* 0x000fe200078e000e */
[----:B------:R-:W-:Y:S06]  /*329f0*/  BRA `(.L_x_3444) ;  /* 0xfffffd2000bc7947 */ /* 0x000fec000383ffff */
.L_x_3100:
[----:B------:R-:W-:Y:S01]  /*32a00*/  BSSY B1, `(.L_x_3445) ;  /* 0x0000008000017945 */ /* 0x000fe20003800000 */
[----:B0-----:R-:W-:Y:S01]  /*32a10*/  IMAD.MOV.U32 R13, RZ, RZ, R100 ;  /* 0x000000ffff0d7224 */ /* 0x001fe200078e0064 */
[----:B----4-:R-:W-:Y:S01]  /*32a20*/  MOV R11, 0x181f ;  /* 0x0000181f000b7802 */ /* 0x010fe20000000f00 */
[----:B------:R-:W-:Y:S02]  /*32a30*/  IMAD.MOV.U32 R12, RZ, RZ, 0x2 ;  /* 0x00000002ff0c7424 */ /* 0x000fe400078e00ff */
[----:B------:R-:W-:-:S07]  /*32a40*/  IMAD.MOV.U32 R15, RZ, RZ, -0x1 ;  /* 0xffffffffff0f7424 */ /* 0x000fce00078e00ff */
[----:B-123--:R-:W-:Y:S05]  /*32a50*/  WARPSYNC.COLLECTIVE R15, `(.L_x_3446) ;  /* 0x000000000f087348 */ /* 0x00efea0003c00000 */
[----:B------:R0:W4:Y:S02]  /*32a60*/  SHFL.IDX P6, R14, R13, R12, R11 ;  /* 0x0000000c0d0e7389 */ /* 0x00012400000c000b */
[----:B01234-:R-:W-:Y:S01]  /*32a70*/  ENDCOLLECTIVE ;  /* 0x000000000000791b */ /* 0x01ffe20003800000 */
.L_x_3446:
[----:B------:R-:W-:Y:S05]  /*32a80*/  BSYNC B1 ;  /* 0x0000000000017941 */ /* 0x000fea0003800000 */
.L_x_3445:
        /* <DEDUP_REMOVED lines=8> */
.L_x_3447:
[----:B------:R-:W-:Y:S01]  /*32b10*/  IMAD.MOV.U32 R55, RZ, RZ, R14 ;  /* 0x000000ffff377224 */ /* 0x000fe200078e000e */
[----:B------:R-:W-:Y:S06]  /*32b20*/  BRA `(.L_x_3448) ;  /* 0xfffffd30004c7947 */ /* 0x000fec000383ffff */
.L_x_3109:
[----:B------:R-:W-:Y:S01]  /*32b30*/  BSSY B1, `(.L_x_3449) ;  /* 0x0000008000017945 */ /* 0x000fe20003800000 */
[----:B0-----:R-:W-:Y:S02]  /*32b40*/  IMAD.MOV.U32 R13, RZ, RZ, R100 ;  /* 0x000000ffff0d7224 */ /* 0x001fe400078e0064 */
[----:B------:R-:W-:Y:S02]  /*32b50*/  IMAD.MOV.U32 R12, RZ, RZ, 0x3 ;  /* 0x00000003ff0c7424 */ /* 0x000fe400078e00ff */
[----:B----4-:R-:W-:Y:S02]  /*32b60*/  IMAD.MOV.U32 R11, RZ, RZ, 0x181f ;  /* 0x0000181fff0b7424 */ /* 0x010fe400078e00ff */
[----:B------:R-:W-:-:S07]  /*32b70*/  IMAD.MOV.U32 R15, RZ, RZ, -0x1 ;  /* 0xffffffffff0f7424 */ /* 0x000fce00078e00ff */
[----:B-123--:R-:W-:Y:S05]  /*32b80*/  WARPSYNC.COLLECTIVE R15, `(.L_x_3450) ;  /* 0x000000000f087348 */ /* 0x00efea0003c00000 */
[----:B------:R0:W4:Y:S02]  /*32b90*/  SHFL.IDX P6, R14, R13, R12, R11 ;  /* 0x0000000c0d0e7389 */ /* 0x00012400000c000b */
[----:B01234-:R-:W-:Y:S01]  /*32ba0*/  ENDCOLLECTIVE ;  /* 0x000000000000791b */ /* 0x01ffe20003800000 */
.L_x_3450:
[----:B------:R-:W-:Y:S05]  /*32bb0*/  BSYNC B1 ;  /* 0x0000000000017941 */ /* 0x000fea0003800000 */
.L_x_3449:
        /* <DEDUP_REMOVED lines=8> */
.L_x_3451:
[----:B------:R-:W-:Y:S01]  /*32c40*/  IMAD.MOV.U32 R99, RZ, RZ, R14 ;  /* 0x000000ffff637224 */ /* 0x000fe200078e000e */
[----:B------:R-:W-:Y:S06]  /*32c50*/  BRA `(.L_x_3452) ;  /* 0xfffffd3c00d87947 */ /* 0x000fec000383ffff */
.L_x_3119:
[----:B-1----:R1:W2:Y:S02]  /*32c60*/  SYNCS.PHASECHK.TRANS64.TRYWAIT P3, [R88+URZ+0x38890], R98 ;  /* 0x03889062580075a7 */ /* 0x0022a4000806017f */
[----:B--2---:R-:W-:Y:S05]  /*32c70*/  @!P3 NANOSLEEP.SYNCS 0x989680 ;  /* 0x009896800000b95d */ /* 0x004fea0003900000 */
[----:B------:R-:W2:Y:S02]  /*32c80*/  @!P3 SYNCS.PHASECHK.TRANS64 P3, [R88+URZ+0x38890], R98 ;  /* 0x038890625800b5a7 */ /* 0x000ea4000806007f */
[----:B--2---:R-:W-:Y:S05]  /*32c90*/  @!P3 BRA `(.L_x_3119) ;  /* 0xfffffffc00f0b947 */ /* 0x004fea000383ffff */
[----:B------:R-:W-:Y:S05]  /*32ca0*/  BRA `(.L_x_3453) ;  /* 0xfffffd5400207947 */ /* 0x000fea000383ffff */
.L_x_3120:
[----:B------:R-:W-:Y:S01]  /*32cb0*/  BSSY B1, `(.L_x_3454) ;  /* 0x0000008000017945 */ /* 0x000fe20003800000 */
[----:B------:R-:W-:Y:S01]  /*32cc0*/  MOV R13, R100 ;  /* 0x00000064000d7202 */ /* 0x000fe20000000f00 */
[----:B------:R-:W-:Y:S02]  /*32cd0*/  IMAD.MOV.U32 R12, RZ, RZ, RZ ;  /* 0x000000ffff0c7224 */ /* 0x000fe400078e00ff */
[----:B------:R-:W-:Y:S02]  /*32ce0*/  IMAD.MOV.U32 R11, RZ, RZ, 0x181f ;  /* 0x0000181fff0b7424 */ /* 0x000fe400078e00ff */
[----:B------:R-:W-:-:S07]  /*32cf0*/  IMAD.MOV.U32 R15, RZ, RZ, -0x1 ;  /* 0xffffffffff0f7424 */ /* 0x000fce00078e00ff */
[----:B-1----:R-:W-:Y:S05]  /*32d00*/  WARPSYNC.COLLECTIVE R15, `(.L_x_3455) ;  /* 0x000000000f087348 */ /* 0x002fea0003c00000 */
[----:B------:R0:W2:Y:S02]  /*32d10*/  SHFL.IDX P6, R14, R13, R12, R11 ;  /* 0x0000000c0d0e7389 */ /* 0x0000a400000c000b */
[----:B012---:R-:W-:Y:S01]  /*32d20*/  ENDCOLLECTIVE ;  /* 0x000000000000791b */ /* 0x007fe20003800000 */
.L_x_3455:
[----:B------:R-:W-:Y:S05]  /*32d30*/  BSYNC B1 ;  /* 0x0000000000017941 */ /* 0x000fea0003800000 */
.L_x_3454:
        /* <DEDUP_REMOVED lines=8> */
.L_x_3456:
[----:B------:R-:W-:Y:S01]  /*32dc0*/  IMAD.MOV.U32 R11, RZ, RZ, R14 ;  /* 0x000000ffff0b7224 */ /* 0x000fe200078e000e */
[----:B------:R-:W-:Y:S06]  /*32dd0*/  BRA `(.L_x_3457) ;  /* 0xfffffd5000ec7947 */ /* 0x000fec000383ffff */
.L_x_3125:
[----:B------:R-:W-:Y:S01]  /*32de0*/  BSSY B1, `(.L_x_3458) ;  /* 0x0000008000017945 */ /* 0x000fe20003800000 */
[----:B----4-:R-:W-:Y:S01]  /*32df0*/  IMAD.MOV.U32 R13, RZ, RZ, R100 ;  /* 0x000000ffff0d7224 */ /* 0x010fe200078e0064 */
[----:B---3--:R-:W-:Y:S01]  /*32e00*/  MOV R11, 0x181f ;  /* 0x0000181f000b7802 */ /* 0x008fe20000000f00 */
[----:B------:R-:W-:Y:S02]  /*32e10*/  IMAD.MOV.U32 R12, RZ, RZ, 0x1 ;  /* 0x00000001ff0c7424 */ /* 0x000fe400078e00ff */
[----:B------:R-:W-:-:S07]  /*32e20*/  IMAD.MOV.U32 R15, RZ, RZ, -0x1 ;  /* 0xffffffffff0f7424 */ /* 0x000fce00078e00ff */
[----:B012---:R-:W-:Y:S05]  /*32e30*/  WARPSYNC.COLLECTIVE R15, `(.L_x_3459) ;  /* 0x000000000f087348 */ /* 0x007fea0003c00000 */
[----:B------:R3:W4:Y:S02]  /*32e40*/  SHFL.IDX P6, R14, R13, R12, R11 ;  /* 0x0000000c0d0e7389 */ /* 0x00072400000c000b */
[----:B01234-:R-:W-:Y:S01]  /*32e50*/  ENDCOLLECTIVE ;  /* 0x000000000000791b */ /* 0x01ffe20003800000 */
.L_x_3459:
[----:B------:R-:W-:Y:S05]  /*32e60*/  BSYNC B1 ;  /* 0x0000000000017941 */ /* 0x000fea0003800000 */
.L_x_3458:
        /* <DEDUP_REMOVED lines=8> */
.L_x_3460:
[----:B------:R-:W-:Y:S01]  /*32ef0*/  IMAD.MOV.U32 R42, RZ, RZ, R14 ;  /* 0x000000ffff2a7224 */ /* 0x000fe200078e000e */
[----:B------:R-:W-:Y:S06]  /*32f00*/  BRA `(.L_x_3461) ;  /* 0xfffffd6000bc7947 */ /* 0x000fec000383ffff */
.L_x_3130:
[----:B------:R-:W-:Y:S01]  /*32f10*/  BSSY B1, `(.L_x_3462) ;  /* 0x0000008000017945 */ /* 0x000fe20003800000 */
[----:B---34-:R-:W-:Y:S02]  /*32f20*/  IMAD.MOV.U32 R13, RZ, RZ, R100 ;  /* 0x000000ffff0d7224 */ /* 0x018fe400078e0064 */
[----:B------:R-:W-:Y:S02]  /*32f30*/  IMAD.MOV.U32 R12, RZ, RZ, 0x2 ;  /* 0x00000002ff0c7424 */ /* 0x000fe400078e00ff */
[----:B------:R-:W-:Y:S02]  /*32f40*/  IMAD.MOV.U32 R11, RZ, RZ, 0x181f ;  /* 0x0000181fff0b7424 */ /* 0x000fe400078e00ff */
[----:B------:R-:W-:-:S07]  /*32f50*/  IMAD.MOV.U32 R15, RZ, RZ, -0x1 ;  /* 0xffffffffff0f7424 */ /* 0x000fce00078e00ff */
[----:B012---:R-:W-:Y:S05]  /*32f60*/  WARPSYNC.COLLECTIVE R15, `(.L_x_3463) ;  /* 0x000000000f087348 */ /* 0x007fea0003c00000 */
[----:B------:R3:W4:Y:S02]  /*32f70*/  SHFL.IDX P6, R14, R13, R12, R11 ;  /* 0x0000000c0d0e7389 */ /* 0x00072400000c000b */
[----:B01234-:R-:W-:Y:S01]  /*32f80*/  ENDCOLLECTIVE ;  /* 0x000000000000791b */ /* 0x01ffe20003800000 */
.L_x_3463:
[----:B------:R-:W-:Y:S05]  /*32f90*/  BSYNC B1 ;  /* 0x0000000000017941 */ /* 0x000fea0003800000 */
.L_x_3462:
        /* <DEDUP_REMOVED lines=8> */
.L_x_3464:
[----:B------:R-:W-:Y:S01]  /*33020*/  IMAD.MOV.U32 R42, RZ, RZ, R14 ;  /* 0x000000ffff2a7224 */ /* 0x000fe200078e000e */
[----:B------:R-:W-:Y:S06]  /*33030*/  BRA `(.L_x_3465) ;  /* 0xfffffd7000847947 */ /* 0x000fec000383ffff */
.L_x_3135:
[----:B------:R-:W-:Y:S01]  /*33040*/  BSSY B1, `(.L_x_3466) ;  /* 0x0000008000017945 */ /* 0x000fe20003800000 */
[----:B-1--4-:R-:W-:Y:S01]  /*33050*/  MOV R13, R100 ;  /* 0x00000064000d7202 */ /* 0x012fe20000000f00 */
[----:B------:R-:W-:Y:S02]  /*33060*/  IMAD.MOV.U32 R12, RZ, RZ, 0x3 ;  /* 0x00000003ff0c7424 */ /* 0x000fe400078e00ff */
[----:B------:R-:W-:Y:S02]  /*33070*/  IMAD.MOV.U32 R11, RZ, RZ, 0x181f ;  /* 0x0000181fff0b7424 */ /* 0x000fe400078e00ff */
[----:B------:R-:W-:-:S07]  /*33080*/  IMAD.MOV.U32 R15, RZ, RZ, -0x1 ;  /* 0xffffffffff0f7424 */ /* 0x000fce00078e00ff */
[----:B0-23--:R-:W-:Y:S05]  /*33090*/  WARPSYNC.COLLECTIVE R15, `(.L_x_3467) ;  /* 0x000000000f087348 */ /* 0x00dfea0003c00000 */
[----:B------:R1:W4:Y:S02]  /*330a0*/  SHFL.IDX P6, R14, R13, R12, R11 ;  /* 0x0000000c0d0e7389 */ /* 0x00032400000c000b */
[----:B01234-:R-:W-:Y:S01]  /*330b0*/  ENDCOLLECTIVE ;  /* 0x000000000000791b */ /* 0x01ffe20003800000 */
.L_x_3467:
[----:B------:R-:W-:Y:S05]  /*330c0*/  BSYNC B1 ;  /* 0x0000000000017941 */ /* 0x000fea0003800000 */
.L_x_3466:
        /* <DEDUP_REMOVED lines=8> */
.L_x_3468:
[----:B------:R-:W-:Y:S01]  /*33150*/  IMAD.MOV.U32 R42, RZ, RZ, R14 ;  /* 0x000000ffff2a7224 */ /* 0x000fe200078e000e */
[----:B------:R-:W-:Y:S06]  /*33160*/  BRA `(.L_x_3469) ;  /* 0xfffffd8000507947 */ /* 0x000fec000383ffff */
.L_x_3140:
[----:B-1----:R1:W2:Y:S02]  /*33170*/  SYNCS.PHASECHK.TRANS64.TRYWAIT P2, [R88+URZ+0x38890], R98 ;  /* 0x03889062580075a7 */ /* 0x0022a4000804017f */
[----:B--2---:R-:W-:Y:S05]  /*33180*/  @!P2 NANOSLEEP.SYNCS 0x989680 ;  /* 0x009896800000a95d */ /* 0x004fea0003900000 */
[----:B------:R-:W2:Y:S02]  /*33190*/  @!P2 SYNCS.PHASECHK.TRANS64 P2, [R88+URZ+0x38890], R98 ;  /* 0x038890625800a5a7 */ /* 0x000ea4000804007f */
[----:B--2---:R-:W-:Y:S05]  /*331a0*/  @!P2 BRA `(.L_x_3140) ;  /* 0xfffffffc00f0a947 */ /* 0x004fea000383ffff */
[----:B------:R-:W-:Y:S05]  /*331b0*/  BRA `(.L_x_3470) ;  /* 0xfffffd9000747947 */ /* 0x000fea000383ffff */
.L_x_3141:
[----:B------:R-:W-:Y:S01]  /*331c0*/  BSSY B1, `(.L_x_3471) ;  /* 0x0000008000017945 */ /* 0x000fe20003800000 */
[----:B------:R-:W-:Y:S01]  /*331d0*/  IMAD.MOV.U32 R13, RZ, RZ, R41 ;  /* 0x000000ffff0d7224 */ /* 0x000fe200078e0029 */
[----:B------:R-:W-:Y:S01]  /*331e0*/  MOV R11, 0x181f ;  /* 0x0000181f000b7802 */ /* 0x000fe20000000f00 */
[----:B------:R-:W-:Y:S02]  /*331f0*/  IMAD.MOV.U32 R12, RZ, RZ, RZ ;  /* 0x000000ffff0c7224 */ /* 0x000fe400078e00ff */
[----:B------:R-:W-:-:S07]  /*33200*/  IMAD.MOV.U32 R15, RZ, RZ, -0x1 ;  /* 0xffffffffff0f7424 */ /* 0x000fce00078e00ff */
[----:B-1----:R-:W-:Y:S05]  /*33210*/  WARPSYNC.COLLECTIVE R15, `(.L_x_3472) ;  /* 0x000000000f087348 */ /* 0x002fea0003c00000 */
[----:B------:R0:W2:Y:S02]  /*33220*/  SHFL.IDX P6, R14, R13, R12, R11 ;  /* 0x0000000c0d0e7389 */ /* 0x0000a400000c000b */
[----:B012---:R-:W-:Y:S01]  /*33230*/  ENDCOLLECTIVE ;  /* 0x000000000000791b */ /* 0x007fe20003800000 */
.L_x_3472:
[----:B------:R-:W-:Y:S05]  /*33240*/  BSYNC B1 ;  /* 0x0000000000017941 */ /* 0x000fea0003800000 */
.L_x_3471:
        /* <DEDUP_REMOVED lines=8> */
.L_x_3473:
[----:B------:R-:W-:Y:S05]  /*332d0*/  BRA `(.L_x_3474) ;  /* 0xfffffd9000947947 */ /* 0x000fea000383ffff */
.L_x_3144:
        /* <DEDUP_REMOVED lines=8> */
.L_x_3476:
[----:B------:R-:W-:Y:S05]  /*33360*/  BSYNC B1 ;  /* 0x0000000000017941 */ /* 0x000fea0003800000 */
.L_x_3475:
        /* <DEDUP_REMOVED lines=8> */
.L_x_3477:
[----:B------:R-:W-:Y:S05]  /*333f0*/  BRA `(.L_x_3478) ;  /* 0xfffffd9000947947 */ /* 0x000fea000383ffff */
.L_x_3147:
[----:B------:R-:W-:Y:S01]  /*33400*/  BSSY B1, `(.L_x_3479) ;  /* 0x0000008000017945 */ /* 0x000fe20003800000 */
[----:B---3--:R-:W-:Y:S01]  /*33410*/  IMAD.MOV.U32 R13, RZ, RZ, R41 ;  /* 0x000000ffff0d7224 */ /* 0x008fe200078e0029 */
[----:B------:R-:W-:Y:S01]  /*33420*/  MOV R11, 0x181f ;  /* 0x0000181f000b7802 */ /* 0x000fe20000000f00 */
[----:B------:R-:W-:Y:S02]  /*33430*/  IMAD.MOV.U32 R12, RZ, RZ, 0x2 ;  /* 0x00000002ff0c7424 */ /* 0x000fe400078e00ff */
[----:B------:R-:W-:-:S07]  /*33440*/  IMAD.MOV.U32 R15, RZ, RZ, -0x1 ;  /* 0xffffffffff0f7424 */ /* 0x000fce00078e00ff */
[----:B012-4-:R-:W-:Y:S05]  /*33450*/  WARPSYNC.COLLECTIVE R15, `(.L_x_3480) ;  /* 0x000000000f087348 */ /* 0x017fea0003c00000 */
[----:B------:R3:W0:Y:S02]  /*33460*/  SHFL.IDX P6, R14, R13, R12, R11 ;  /* 0x0000000c0d0e7389 */ /* 0x00062400000c000b */
[----:B01234-:R-:W-:Y:S01]  /*33470*/  ENDCOLLECTIVE ;  /* 0x000000000000791b */ /* 0x01ffe20003800000 */
.L_x_3480:
[----:B------:R-:W-:Y:S05]  /*33480*/  BSYNC B1 ;  /* 0x0000000000017941 */ /* 0x000fea0003800000 */
.L_x_3479:
        /* <DEDUP_REMOVED lines=8> */
.L_x_3481:
[----:B------:R-:W-:Y:S05]  /*33510*/  BRA `(.L_x_3482) ;  /* 0xfffffd9000987947 */ /* 0x000fea000383ffff */
.L_x_3150:
[----:B------:R-:W-:Y:S01]  /*33520*/  BSSY B1, `(.L_x_3483) ;  /* 0x0000008000017945 */ /* 0x000fe20003800000 */
[----:B0-----:R-:W-:Y:S02]  /*33530*/  IMAD.MOV.U32 R13, RZ, RZ, R41 ;  /* 0x000000ffff0d7224 */ /* 0x001fe400078e0029 */
[----:B------:R-:W-:Y:S02]  /*33540*/  IMAD.MOV.U32 R12, RZ, RZ, 0x3 ;  /* 0x00000003ff0c7424 */ /* 0x000fe400078e00ff */
[----:B------:R-:W-:Y:S02]  /*33550*/  IMAD.MOV.U32 R11, RZ, RZ, 0x181f ;  /* 0x0000181fff0b7424 */ /* 0x000fe400078e00ff */
[----:B------:R-:W-:-:S07]  /*33560*/  IMAD.MOV.U32 R15, RZ, RZ, -0x1 ;  /* 0xffffffffff0f7424 */ /* 0x000fce00078e00ff */
[----:B-1234-:R-:W-:Y:S05]  /*33570*/  WARPSYNC.COLLECTIVE R15, `(.L_x_3484) ;  /* 0x000000000f087348 */ /* 0x01efea0003c00000 */
[----:B------:R0:W0:Y:S02]  /*33580*/  SHFL.IDX P6, R14, R13, R12, R11 ;  /* 0x0000000c0d0e7389 */ /* 0x00002400000c000b */
[----:B01234-:R-:W-:Y:S01]  /*33590*/  ENDCOLLECTIVE ;  /* 0x000000000000791b */ /* 0x01ffe20003800000 */
.L_x_3484:
[----:B------:R-:W-:Y:S05]  /*335a0*/  BSYNC B1 ;  /* 0x0000000000017941 */ /* 0x000fea0003800000 */
.L_x_3483:
        /* <DEDUP_REMOVED lines=8> */
.L_x_3485:
[----:B------:R-:W-:Y:S05]  /*33630*/  BRA `(.L_x_3486) ;  /* 0xfffffd90009c7947 */ /* 0x000fea000383ffff */
.L_x_3154:
[----:B------:R0:W0:Y:S02]  /*33640*/  SYNCS.PHASECHK.TRANS64.TRYWAIT P3, [R88+URZ+0x388b0], R98 ;  /* 0x0388b062580075a7 */ /* 0x000024000806017f */
[----:B0-----:R-:W-:Y:S05]  /*33650*/  @!P3 NANOSLEEP.SYNCS 0x989680 ;  /* 0x009896800000b95d */ /* 0x001fea0003900000 */
[----:B------:R-:W0:Y:S02]  /*33660*/  @!P3 SYNCS.PHASECHK.TRANS64 P3, [R88+URZ+0x388b0], R98 ;  /* 0x0388b0625800b5a7 */ /* 0x000e24000806007f */
[----:B0-----:R-:W-:Y:S05]  /*33670*/  @!P3 BRA `(.L_x_3154) ;  /* 0xfffffffc00f0b947 */ /* 0x001fea000383ffff */
[----:B------:R-:W-:Y:S05]  /*33680*/  BRA `(.L_x_3487) ;  /* 0xfffffd9400147947 */ /* 0x000fea000383ffff */
.L_x_3168:
[----:B------:R-:W-:Y:S01]  /*33690*/  BSSY B0, `(.L_x_3488) ;  /* 0x0000007000007945 */ /* 0x000fe20003800000 */
[----:B------:R-:W-:Y:S01]  /*336a0*/  IMAD.MOV.U32 R12, RZ, RZ, RZ ;  /* 0x000000ffff0c7224 */ /* 0x000fe200078e00ff */
[----:B------:R-:W-:Y:S01]  /*336b0*/  MOV R15, 0xffffffff ;  /* 0xffffffff000f7802 */ /* 0x000fe20000000f00 */
[----:B------:R-:W-:-:S07]  /*336c0*/  IMAD.MOV.U32 R11, RZ, RZ, 0x1f ;  /* 0x0000001fff0b7424 */ /* 0x000fce00078e00ff */
[----:B-----5:R-:W-:Y:S05]  /*336d0*/  WARPSYNC.COLLECTIVE R15, `(.L_x_3489) ;  /* 0x000000000f087348 */ /* 0x020fea0003c00000 */
[----:B------:R0:W1:Y:S02]  /*336e0*/  SHFL.IDX P6, R14, R13, R12, R11 ;  /* 0x0000000c0d0e7389 */ /* 0x00006400000c000b */
[----:B01---5:R-:W-:Y:S01]  /*336f0*/  ENDCOLLECTIVE ;  /* 0x000000000000791b */ /* 0x023fe20003800000 */
.L_x_3489:
[----:B------:R-:W-:Y:S05]  /*33700*/  BSYNC B0 ;  /* 0x0000000000007941 */ /* 0x000fea0003800000 */
.L_x_3488:
[----:B------:R-:W-:Y:S05]  /*33710*/  BRA `(.L_x_3490) ;  /* 0xfffffda000b47947 */ /* 0x000fea000383ffff */
.L_x_3180:
        /* <DEDUP_REMOVED lines=8> */
.L_x_3492:
[----:B------:R-:W-:Y:S05]  /*337a0*/  BSYNC B1 ;  /* 0x0000000000017941 */ /* 0x000fea0003800000 */
.L_x_3491:
        /* <DEDUP_REMOVED lines=8> */
.L_x_3493:
[----:B------:R-:W-:Y:S02]  /*33830*/  IMAD.MOV.U32 R13, RZ, RZ, R37 ;  /* 0x000000ffff0d7224 */ /* 0x000fe400078e0025 */
[----:B------:R-:W-:-:S07]  /*33840*/  IMAD.MOV.U32 R5, RZ, RZ, R14 ;  /* 0x000000ffff057224 */ /* 0x000fce00078e000e */
[----:B------:R-:W-:Y:S05]  /*33850*/  WARPSYNC.COLLECTIVE R15, `(.L_x_3494) ;  /* 0x000000000f087348 */ /* 0x000fea0003c00000 */
[----:B------:R0:W1:Y:S02]  /*33860*/  SHFL.IDX P6, R14, R13, R12, R11 ;  /* 0x0000000c0d0e7389 */ /* 0x00006400000c000b */
[----:B01----:R-:W-:Y:S01]  /*33870*/  ENDCOLLECTIVE ;  /* 0x000000000000791b */ /* 0x003fe20003800000 */
.L_x_3494:
[----:B------:R-:W-:Y:S01]  /*33880*/  IMAD.MOV.U32 R13, RZ, RZ, R49 ;  /* 0x000000ffff0d7224 */ /* 0x000fe200078e0031 */
[----:B------:R-:W-:-:S07]  /*33890*/  MOV R9, R14 ;  /* 0x0000000e00097202 */ /* 0x000fce0000000f00 */
[----:B------:R-:W-:Y:S05]  /*338a0*/  WARPSYNC.COLLECTIVE R15, `(.L_x_3495) ;  /* 0x000000000f087348 */ /* 0x000fea0003c00000 */
[----:B------:R0:W1:Y:S02]  /*338b0*/  SHFL.IDX P6, R14, R13, R12, R11 ;  /* 0x0000000c0d0e7389 */ /* 0x00006400000c000b */
[----:B01----:R-:W-:Y:S01]  /*338c0*/  ENDCOLLECTIVE ;  /* 0x000000000000791b */ /* 0x003fe20003800000 */
.L_x_3495:
[----:B------:R-:W-:Y:S05]  /*338d0*/  BRA `(.L_x_3496) ;  /* 0xfffffda800a07947 */ /* 0x000fea000383ffff */
.L_x_3183:
        /* <DEDUP_REMOVED lines=8> */
.L_x_3498:
[----:B------:R-:W-:Y:S05]  /*33960*/  BSYNC B1 ;  /* 0x0000000000017941 */ /* 0x000fea0003800000 */
.L_x_3497:
        /* <DEDUP_REMOVED lines=8> */
.L_x_3499:
[----:B------:R-:W-:Y:S01]  /*339f0*/  MOV R13, R37 ;  /* 0x00000025000d7202 */ /* 0x000fe20000000f00 */
[----:B------:R-:W-:-:S07]  /*33a00*/  IMAD.MOV.U32 R5, RZ, RZ, R14 ;  /* 0x000000ffff057224 */ /* 0x000fce00078e000e */
[----:B------:R-:W-:Y:S05]  /*33a10*/  WARPSYNC.COLLECTIVE R15, `(.L_x_3500) ;  /* 0x000000000f087348 */ /* 0x000fea0003c00000 */
[----:B------:R0:W1:Y:S02]  /*33a20*/  SHFL.IDX P6, R14, R13, R12, R11 ;  /* 0x0000000c0d0e7389 */ /* 0x00006400000c000b */
[----:B01----:R-:W-:Y:S01]  /*33a30*/  ENDCOLLECTIVE ;  /* 0x000000000000791b */ /* 0x003fe20003800000 */
.L_x_3500:
[----:B------:R-:W-:Y:S02]  /*33a40*/  IMAD.MOV.U32 R13, RZ, RZ, R49 ;  /* 0x000000ffff0d7224 */ /* 0x000fe400078e0031 */
[----:B------:R-:W-:-:S07]  /*33a50*/  IMAD.MOV.U32 R9, RZ, RZ, R14 ;  /* 0x000000ffff097224 */ /* 0x000fce00078e000e */
[----:B------:R-:W-:Y:S05]  /*33a60*/  WARPSYNC.COLLECTIVE R15, `(.L_x_3501) ;  /* 0x000000000f087348 */ /* 0x000fea0003c00000 */
[----:B------:R0:W1:Y:S02]  /*33a70*/  SHFL.IDX P6, R14, R13, R12, R11 ;  /* 0x0000000c0d0e7389 */ /* 0x00006400000c000b */
[----:B01----:R-:W-:Y:S01]  /*33a80*/  ENDCOLLECTIVE ;  /* 0x000000000000791b */ /* 0x003fe20003800000 */
.L_x_3501:
[----:B------:R-:W-:Y:S05]  /*33a90*/  BRA `(.L_x_3502) ;  /* 0xfffffda800c47947 */ /* 0x000fea000383ffff */
.L_x_3186:
[----:B------:R-:W-:Y:S01]  /*33aa0*/  BSSY B1, `(.L_x_3503) ;  /* 0x0000008000017945 */ /* 0x000fe20003800000 */
[----:B------:R-:W-:Y:S01]  /*33ab0*/  IMAD.MOV.U32 R13, RZ, RZ, R48 ;  /* 0x000000ffff0d7224 */ /* 0x000fe200078e0030 */
[----:B------:R-:W-:Y:S01]  /*33ac0*/  MOV R15, 0xffffffff ;  /* 0xffffffff000f7802 */ /* 0x000fe20000000f00 */
[----:B------:R-:W-:Y:S02]  /*33ad0*/  IMAD.MOV.U32 R12, RZ, RZ, 0x2 ;  /* 0x00000002ff0c7424 */ /* 0x000fe400078e00ff */
[----:B------:R-:W-:-:S07]  /*33ae0*/  IMAD.MOV.U32 R11, RZ, RZ, 0x181f ;  /* 0x0000181fff0b7424 */ /* 0x000fce00078e00ff */
[----:B012345:R-:W-:Y:S05]  /*33af0*/  WARPSYNC.COLLECTIVE R15, `(.L_x_3504) ;  /* 0x000000000f087348 */ /* 0x03ffea0003c00000 */
[----:B----4-:R4:W0:Y:S02]  /*33b00*/  SHFL.IDX P6, R14, R13, R12, R11 ;  /* 0x0000000c0d0e7389 */ /* 0x01082400000c000b */
[----:B012345:R-:W-:Y:S01]  /*33b10*/  ENDCOLLECTIVE ;  /* 0x000000000000791b */ /* 0x03ffe20003800000 */
.L_x_3504:
[----:B------:R-:W-:Y:S05]  /*33b20*/  BSYNC B1 ;  /* 0x0000000000017941 */ /* 0x000fea0003800000 */
.L_x_3503:
        /* <DEDUP_REMOVED lines=8> */
.L_x_3505:
[----:B------:R-:W-:Y:S01]  /*33bb0*/  IMAD.MOV.U32 R13, RZ, RZ, R37 ;  /* 0x000000ffff0d7224 */ /* 0x000fe200078e0025 */
[----:B------:R-:W-:-:S07]  /*33bc0*/  MOV R5, R14 ;  /* 0x0000000e00057202 */ /* 0x000fce0000000f00 */
[----:B------:R-:W-:Y:S05]  /*33bd0*/  WARPSYNC.COLLECTIVE R15, `(.L_x_3506) ;  /* 0x000000000f087348 */ /* 0x000fea0003c00000 */
[----:B------:R0:W1:Y:S02]  /*33be0*/  SHFL.IDX P6, R14, R13, R12, R11 ;  /* 0x0000000c0d0e7389 */ /* 0x00006400000c000b */
[----:B01----:R-:W-:Y:S01]  /*33bf0*/  ENDCOLLECTIVE ;  /* 0x000000000000791b */ /* 0x003fe20003800000 */
.L_x_3506:
[----:B------:R-:W-:Y:S02]  /*33c00*/  IMAD.MOV.U32 R13, RZ, RZ, R49 ;  /* 0x000000ffff0d7224 */ /* 0x000fe400078e0031 */
[----:B------:R-:W-:-:S07]  /*33c10*/  IMAD.MOV.U32 R9, RZ, RZ, R14 ;  /* 0x000000ffff097224 */ /* 0x000fce00078e000e */
[----:B------:R-:W-:Y:S05]  /*33c20*/  WARPSYNC.COLLECTIVE R15, `(.L_x_3507) ;  /* 0x000000000f087348 */ /* 0x000fea0003c00000 */
[----:B------:R0:W1:Y:S02]  /*33c30*/  SHFL.IDX P6, R14, R13, R12, R11 ;  /* 0x0000000c0d0e7389 */ /* 0x00006400000c000b */
[----:B01----:R-:W-:Y:S01]  /*33c40*/  ENDCOLLECTIVE ;  /* 0x000000000000791b */ /* 0x003fe20003800000 */
.L_x_3507:
[----:B------:R-:W-:Y:S05]  /*33c50*/  BRA `(.L_x_3508) ;  /* 0xfffffda800dc7947 */ /* 0x000fea000383ffff */
.L_x_3189:
[----:B------:R-:W-:Y:S01]  /*33c60*/  BSSY B1, `(.L_x_3509) ;  /* 0x0000008000017945 */ /* 0x000fe20003800000 */
[----:B------:R-:W-:Y:S01]  /*33c70*/  IMAD.MOV.U32 R13, RZ, RZ, R48 ;  /* 0x000000ffff0d7224 */ /* 0x000fe200078e0030 */
[----:B------:R-:W-:Y:S01]  /*33c80*/  MOV R11, 0x181f ;  /* 0x0000181f000b7802 */ /* 0x000fe20000000f00 */
[----:B------:R-:W-:Y:S02]  /*33c90*/  IMAD.MOV.U32 R12, RZ, RZ, 0x3 ;  /* 0x00000003ff0c7424 */ /* 0x000fe400078e00ff */
[----:B------:R-:W-:-:S07]  /*33ca0*/  IMAD.MOV.U32 R15, RZ, RZ, -0x1 ;  /* 0xffffffffff0f7424 */ /* 0x000fce00078e00ff */
[----:B01--45:R-:W-:Y:S05]  /*33cb0*/  WARPSYNC.COLLECTIVE R15, `(.L_x_3510) ;  /* 0x000000000f087348 */ /* 0x033fea0003c00000 */
[----:B----4-:R2:W3:Y:S02]  /*33cc0*/  SHFL.IDX P6, R14, R13, R12, R11 ;  /* 0x0000000c0d0e7389 */ /* 0x0104e400000c000b */
[----:B0123-5:R-:W-:Y:S01]  /*33cd0*/  ENDCOLLECTIVE ;  /* 0x000000000000791b */ /* 0x02ffe20003800000 */
.L_x_3510:
[----:B------:R-:W-:Y:S05]  /*33ce0*/  BSYNC B1 ;  /* 0x0000000000017941 */ /* 0x000fea0003800000 */
.L_x_3509:
        /* <DEDUP_REMOVED lines=8> */
.L_x_3511:
[----:B------:R-:W-:Y:S02]  /*33d70*/  IMAD.MOV.U32 R13, RZ, RZ, R37 ;  /* 0x000000ffff0d7224 */ /* 0x000fe400078e0025 */
[----:B------:R-:W-:-:S07]  /*33d80*/  IMAD.MOV.U32 R5, RZ, RZ, R14 ;  /* 0x000000ffff057224 */ /* 0x000fce00078e000e */
[----:B------:R-:W-:Y:S05]  /*33d90*/  WARPSYNC.COLLECTIVE R15, `(.L_x_3512) ;  /* 0x000000000f087348 */ /* 0x000fea0003c00000 */
[----:B------:R0:W1:Y:S02]  /*33da0*/  SHFL.IDX P6, R14, R13, R12, R11 ;  /* 0x0000000c0d0e7389 */ /* 0x00006400000c000b */
[----:B01----:R-:W-:Y:S01]  /*33db0*/  ENDCOLLECTIVE ;  /* 0x000000000000791b */ /* 0x003fe20003800000 */
.L_x_3512:
[----:B------:R-:W-:Y:S02]  /*33dc0*/  IMAD.MOV.U32 R13, RZ, RZ, R49 ;  /* 0x000000ffff0d7224 */ /* 0x000fe400078e0031 */
[----:B------:R-:W-:-:S07]  /*33dd0*/  IMAD.MOV.U32 R37, RZ, RZ, R14 ;  /* 0x000000ffff257224 */ /* 0x000fce00078e000e */
[----:B------:R-:W-:Y:S05]  /*33de0*/  WARPSYNC.COLLECTIVE R15, `(.L_x_3513) ;  /* 0x000000000f087348 */ /* 0x000fea0003c00000 */
[----:B------:R0:W1:Y:S02]  /*33df0*/  SHFL.IDX P6, R14, R13, R12, R11 ;  /* 0x0000000c0d0e7389 */ /* 0x00006400000c000b */
[----:B01----:R-:W-:Y:S01]  /*33e00*/  ENDCOLLECTIVE ;  /* 0x000000000000791b */ /* 0x003fe20003800000 */
.L_x_3513:
[----:B------:R-:W-:Y:S01]  /*33e10*/  IMAD.MOV.U32 R49, RZ, RZ, R14 ;  /* 0x000000ffff317224 */ /* 0x000fe200078e000e */
[----:B------:R-:W-:Y:S06]  /*33e20*/  BRA `(.L_x_3514) ;  /* 0xfffffda800f87947 */ /* 0x000fec000383ffff */
.L_x_3193:
[----:B------:R0:W0:Y:S02]  /*33e30*/  SYNCS.PHASECHK.TRANS64.TRYWAIT P0, [R23+URZ+0x38800], R50 ;  /* 0x03880032170075a7 */ /* 0x000024000800017f */
[----:B0-----:R-:W-:Y:S05]  /*33e40*/  @!P0 NANOSLEEP.SYNCS 0x989680 ;  /* 0x009896800000895d */ /* 0x001fea0003900000 */
[----:B------:R-:W0:Y:S02]  /*33e50*/  @!P0 SYNCS.PHASECHK.TRANS64 P0, [R23+URZ+0x38800], R50 ;  /* 0x03880032170085a7 */ /* 0x000e24000800007f */
[----:B0-----:R-:W-:Y:S05]  /*33e60*/  @!P0 BRA `(.L_x_3193) ;  /* 0xfffffffc00f08947 */ /* 0x001fea000383ffff */
[----:B------:R-:W-:Y:S05]  /*33e70*/  BRA `(.L_x_3515) ;  /* 0xfffffdac007c7947 */ /* 0x000fea000383ffff */
.L_x_3209:
[----:B------:R-:W0:Y:S01]  /*33e80*/  LDC R3, c[0x0][0x3f4] ;  /* 0x0000fd00ff037b82 */ /* 0x000e220000000800 */
        /* <DEDUP_REMOVED lines=8> */
.L_x_3517:
[----:B------:R-:W-:Y:S05]  /*33f10*/  BSYNC B1 ;  /* 0x0000000000017941 */ /* 0x000fea0003800000 */
.L_x_3516:
[----:B------:R0:W5:Y:S01]  /*33f20*/  LDL R8, [R1+0x58] ;  /* 0x0000580001087983 */ /* 0x0001620000100800 */
[----:B------:R-:W-:Y:S01]  /*33f30*/  IMAD.MOV.U32 R13, RZ, RZ, R55 ;  /* 0x000000ffff0d7224 */ /* 0x000fe200078e0037 */
[----:B------:R-:W-:Y:S01]  /*33f40*/  MOV R12, RZ ;  /* 0x000000ff000c7202 */ /* 0x000fe20000000f00 */
[----:B------:R-:W-:Y:S01]  /*33f50*/  IMAD.MOV.U32 R11, RZ, RZ, 0x181f ;  /* 0x0000181fff0b7424 */ /* 0x000fe200078e00ff */
[----:B------:R-:W-:Y:S01]  /*33f60*/  ISETP.GE.AND P0, PT, R16, R3, PT ;  /* 0x000000031000720c */ /* 0x000fe20003f06270 */
[----:B------:R-:W-:Y:S02]  /*33f70*/  IMAD.MOV.U32 R15, RZ, RZ, -0x1 ;  /* 0xffffffffff0f7424 */ /* 0x000fe400078e00ff */
[----:B------:R-:W-:-:S10]  /*33f80*/  IMAD.MOV.U32 R5, RZ, RZ, R14 ;  /* 0x000000ffff057224 */ /* 0x000fd400078e000e */
[----:B0----5:R-:W-:Y:S05]  /*33f90*/  WARPSYNC.COLLECTIVE R15, `(.L_x_3518) ;  /* 0x000000000f087348 */ /* 0x021fea0003c00000 */
[----:B------:R1:W2:Y:S02]  /*33fa0*/  SHFL.IDX P6, R14, R13, R12, R11 ;  /* 0x0000000c0d0e7389 */ /* 0x0002a400000c000b */
[----:B012--5:R-:W-:Y:S01]  /*33fb0*/  ENDCOLLECTIVE ;  /* 0x000000000000791b */ /* 0x027fe20003800000 */
.L_x_3518:
[----:B------:R-:W-:Y:S02]  /*33fc0*/  IMAD.MOV.U32 R13, RZ, RZ, R57 ;  /* 0x000000ffff0d7224 */ /* 0x000fe400078e0039 */
[----:B------:R-:W-:-:S07]  /*33fd0*/  IMAD.MOV.U32 R7, RZ, RZ, R14 ;  /* 0x000000ffff077224 */ /* 0x000fce00078e000e */
[----:B------:R-:W-:Y:S05]  /*33fe0*/  WARPSYNC.COLLECTIVE R15, `(.L_x_3519) ;  /* 0x000000000f087348 */ /* 0x000fea0003c00000 */
[----:B------:R0:W1:Y:S02]  /*33ff0*/  SHFL.IDX P6, R14, R13, R12, R11 ;  /* 0x0000000c0d0e7389 */ /* 0x00006400000c000b */
[----:B01----:R-:W-:Y:S01]  /*34000*/  ENDCOLLECTIVE ;  /* 0x000000000000791b */ /* 0x003fe20003800000 */
.L_x_3519:
[----:B------:R-:W-:Y:S01]  /*34010*/  MOV R13, R59 ;  /* 0x0000003b000d7202 */ /* 0x000fe20000000f00 */
[----:B------:R-:W-:-:S07]  /*34020*/  IMAD.MOV.U32 R9, RZ, RZ, R14 ;  /* 0x000000ffff097224 */ /* 0x000fce00078e000e */
[----:B------:R-:W-:Y:S05]  /*34030*/  WARPSYNC.COLLECTIVE R15, `(.L_x_3520) ;  /* 0x000000000f087348 */ /* 0x000fea0003c00000 */
[----:B------:R0:W1:Y:S02]  /*34040*/  SHFL.IDX P6, R14, R13, R12, R11 ;  /* 0x0000000c0d0e7389 */ /* 0x00006400000c000b */
[----:B01----:R-:W-:Y:S01]  /*34050*/  ENDCOLLECTIVE ;  /* 0x000000000000791b */ /* 0x003fe20003800000 */
.L_x_3520:
[----:B------:R-:W-:-:S05]  /*34060*/  IMAD R37, R8, R37, RZ ;  /* 0x0000002508257224 */ /* 0x000fca00078e02ff */
[----:B------:R-:W-:-:S13]  /*34070*/  ISETP.GE.OR P1, PT, R10, R37, P0 ;  /* 0x000000250a00720c */ /* 0x000fda0000726670 */
[C---:B------:R-:W-:Y:S02]  /*34080*/  @!P1 IADD3 R4, P2, R16.reuse, R7, RZ ;  /* 0x0000000710049210 */ /* 0x040fe40007f5e0ff */
[----:B------:R-:W-:-:S03]  /*34090*/  @!P1 IADD3 R24, P3, R16, R14, RZ ;  /* 0x0000000e10189210 */ /* 0x000fc60007f7e0ff */
[--C-:B------:R-:W-:Y:S02]  /*340a0*/  @!P1 IMAD.X R5, R5, 0x1, R17.reuse, P2 ;  /* 0x0000000105059824 */ /* 0x100fe400010e0611 */
[----:B------:R-:W-:-:S04]  /*340b0*/  @!P1 IMAD.X R25, R9, 0x1, R17, P3 ;  /* 0x0000000109199824 */ /* 0x000fc800018e0611 */
[----:B------:R-:W5:Y:S04]  /*340c0*/  @!P1 LD.E.128 R4, desc[UR46][R4.64] ;  /* 0x0000002e04049980 */ /* 0x000f68000c101d00 */
[----:B------:R-:W5:Y:S01]  /*340d0*/  @!P1 LD.E.128 R24, desc[UR46][R24.64] ;  /* 0x0000002e18189980 */ /* 0x000f62000c101d00 */
[----:B------:R-:W-:Y:S01]  /*340e0*/  IMAD.MOV.U32 R13, RZ, RZ, R53 ;  /* 0x000000ffff0d7224 */ /* 0x000fe200078e0035 */
[----:B------:R-:W-:Y:S01]  /*340f0*/  CS2R R44, SRZ ;  /* 0x00000000002c7805 */ /* 0x000fe2000001ff00 */
[----:B------:R-:W-:Y:S01]  /*34100*/  IMAD.MOV.U32 R12, RZ, RZ, 0x1 ;  /* 0x00000001ff0c7424 */ /* 0x000fe200078e00ff */
[----:B------:R-:W-:Y:S02]  /*34110*/  CS2R R46, SRZ ;  /* 0x00000000002e7805 */ /* 0x000fe4000001ff00 */
[----:B------:R-:W-:-:S02]  /*34120*/  CS2R R48, SRZ ;  /* 0x0000000000307805 */ /* 0x000fc4000001ff00 */
[----:B------:R-:W-:-:S07]  /*34130*/  CS2R R50, SRZ ;  /* 0x0000000000327805 */ /* 0x000fce000001ff00 */
[----:B-----5:R-:W-:Y:S05]  /*34140*/  WARPSYNC.COLLECTIVE R15, `(.L_x_3521) ;  /* 0x000000000f087348 */ /* 0x020fea0003c00000 */
[----:B------:R0:W1:Y:S02]  /*34150*/  SHFL.IDX P6, R14, R13, R12, R11 ;  /* 0x0000000c0d0e7389 */ /* 0x00006400000c000b */
[----:B01---5:R-:W-:Y:S01]  /*34160*/  ENDCOLLECTIVE ;  /* 0x000000000000791b */ /* 0x023fe20003800000 */
.L_x_3521:
[----:B------:R-:W-:Y:S01]  /*34170*/  MOV R13, R55 ;  /* 0x00000037000d7202 */ /* 0x000fe20000000f00 */
[----:B------:R-:W-:-:S07]  /*34180*/  IMAD.MOV.U32 R9, RZ, RZ, R14 ;  /* 0x000000ffff097224 */ /* 0x000fce00078e000e */
[----:B------:R-:W-:Y:S05]  /*34190*/  WARPSYNC.COLLECTIVE R15, `(.L_x_3522) ;  /* 0x000000000f087348 */ /* 0x000fea0003c00000 */
[----:B------:R0:W1:Y:S02]  /*341a0*/  SHFL.IDX P6, R14, R13, R12, R11 ;  /* 0x0000000c0d0e7389 */ /* 0x00006400000c000b */
[----:B01----:R-:W-:Y:S01]  /*341b0*/  ENDCOLLECTIVE ;  /* 0x000000000000791b */ /* 0x003fe20003800000 */
.L_x_3522:
[----:B------:R-:W-:Y:S02]  /*341c0*/  IMAD.MOV.U32 R13, RZ, RZ, R57 ;  /* 0x000000ffff0d7224 */ /* 0x000fe400078e0039 */
[----:B------:R-:W-:-:S07]  /*341d0*/  IMAD.MOV.U32 R21, RZ, RZ, R14 ;  /* 0x000000ffff157224 */ /* 0x000fce00078e000e */
[----:B------:R-:W-:Y:S05]  /*341e0*/  WARPSYNC.COLLECTIVE R15, `(.L_x_3523) ;  /* 0x000000000f087348 */ /* 0x000fea0003c00000 */
[----:B------:R0:W1:Y:S02]  /*341f0*/  SHFL.IDX P6, R14, R13, R12, R11 ;  /* 0x0000000c0d0e7389 */ /* 0x00006400000c000b */
[----:B01----:R-:W-:Y:S01]  /*34200*/  ENDCOLLECTIVE ;  /* 0x000000000000791b */ /* 0x003fe20003800000 */
.L_x_3523:
[----:B------:R-:W-:Y:S02]  /*34210*/  IMAD.MOV.U32 R13, RZ, RZ, R59 ;  /* 0x000000ffff0d7224 */ /* 0x000fe400078e003b */
[----:B------:R-:W-:-:S07]  /*34220*/  IMAD.MOV.U32 R33, RZ, RZ, R14 ;  /* 0x000000ffff217224 */ /* 0x000fce00078e000e */
[----:B------:R-:W-:Y:S05]  /*34230*/  WARPSYNC.COLLECTIVE R15, `(.L_x_3524) ;  /* 0x000000000f087348 */ /* 0x000fea0003c00000 */
[----:B------:R0:W1:Y:S02]  /*34240*/  SHFL.IDX P6, R14, R13, R12, R11 ;  /* 0x0000000c0d0e7389 */ /* 0x00006400000c000b */
[----:B01----:R-:W-:Y:S01]  /*34250*/  ENDCOLLECTIVE ;  /* 0x000000000000791b */ /* 0x003fe20003800000 */
.L_x_3524:
[----:B------:R-:W-:Y:S01]  /*34260*/  @!P1 IMAD.MOV.U32 R44, RZ, RZ, R4 ;  /* 0x000000ffff2c9224 */ /* 0x000fe200078e0004 */
[----:B------:R-:W-:Y:S01]  /*34270*/  @!P1 MOV R45, R5 ;  /* 0x00000005002d9202 */ /* 0x000fe20000000f00 */
[----:B------:R-:W-:Y:S01]  /*34280*/  @!P1 IMAD.MOV.U32 R46, RZ, RZ, R6 ;  /* 0x000000ffff2e9224 */ /* 0x000fe200078e0006 */
[----:B------:R-:W-:Y:S01]  /*34290*/  CS2R R4, SRZ ;  /* 0x0000000000047805 */ /* 0x000fe2000001ff00 */
[----:B------:R-:W-:Y:S01]  /*342a0*/  @!P1 IMAD.MOV.U32 R47, RZ, RZ, R7 ;  /* 0x000000ffff2f9224 */ /* 0x000fe200078e0007 */
[----:B------:R-:W-:Y:S01]  /*342b0*/  @!P1 MOV R51, R27 ;  /* 0x0000001b00339202 */ /* 0x000fe20000000f00 */
[----:B------:R-:W-:Y:S02]  /*342c0*/  @!P1 IMAD.MOV.U32 R48, RZ, RZ, R24 ;  /* 0x000000ffff309224 */ /* 0x000fe400078e0018 */
[----:B------:R-:W-:Y:S02]  /*342d0*/  @!P1 IMAD.MOV.U32 R49, RZ, RZ, R25 ;  /* 0x000000ffff319224 */ /* 0x000fe400078e0019 */
[----:B------:R-:W-:Y:S01]  /*342e0*/  @!P1 IMAD.MOV.U32 R50, RZ, RZ, R26 ;  /* 0x000000ffff329224 */ /* 0x000fe200078e001a */
[----:B------:R-:W-:Y:S06]  /*342f0*/  BRA `(.L_x_3525) ;  /* 0xfffffdec00087947 */ /* 0x000fec000383ffff */
.L_x_3212:
[----:B------:R-:W-:Y:S01]  /*34300*/  BSSY B1, `(.L_x_3526) ;  /* 0x0000008000017945 */ /* 0x000fe20003800000 */
[----:B------:R-:W-:Y:S02]  /*34310*/  IMAD.MOV.U32 R13, RZ, RZ, R53 ;  /* 0x000000ffff0d7224 */ /* 0x000fe400078e0035 */
[----:B------:R-:W-:Y:S02]  /*34320*/  IMAD.MOV.U32 R12, RZ, RZ, 0x2 ;  /* 0x00000002ff0c7424 */ /* 0x000fe400078e00ff */
[----:B------:R-:W-:Y:S02]  /*34330*/  IMAD.MOV.U32 R11, RZ, RZ, 0x181f ;  /* 0x0000181fff0b7424 */ /* 0x000fe400078e00ff */
[----:B------:R-:W-:-:S07]  /*34340*/  IMAD.MOV.U32 R15, RZ, RZ, -0x1 ;  /* 0xffffffffff0f7424 */ /* 0x000fce00078e00ff */
[----:B-----5:R-:W-:Y:S05]  /*34350*/  WARPSYNC.COLLECTIVE R15, `(.L_x_3527) ;  /* 0x000000000f087348 */ /* 0x020fea0003c00000 */
[----:B------:R0:W1:Y:S02]  /*34360*/  SHFL.IDX P6, R14, R13, R12, R11 ;  /* 0x0000000c0d0e7389 */ /* 0x00006400000c000b */
[----:B01---5:R-:W-:Y:S01]  /*34370*/  ENDCOLLECTIVE ;  /* 0x000000000000791b */ /* 0x023fe20003800000 */
.L_x_3527:
[----:B------:R-:W-:Y:S05]  /*34380*/  BSYNC B1 ;  /* 0x0000000000017941 */ /* 0x000fea0003800000 */
.L_x_3526:
[----:B------:R-:W-:Y:S01]  /*34390*/  MOV R13, R55 ;  /* 0x00000037000d7202 */ /* 0x000fe20000000f00 */
        /* <DEDUP_REMOVED lines=8> */
.L_x_3528:
[----:B------:R-:W-:Y:S01]  /*34420*/  ISETP.GE.OR P1, PT, R8, R37, P0 ;  /* 0x000000250800720c */ /* 0x000fe20000726670 */
[----:B------:R-:W-:Y:S02]  /*34430*/  IMAD.MOV.U32 R13, RZ, RZ, R57 ;  /* 0x000000ffff0d7224 */ /* 0x000fe400078e0039 */
[----:B------:R-:W-:-:S10]  /*34440*/  IMAD.MOV.U32 R21, RZ, RZ, R14 ;  /* 0x000000ffff157224 */ /* 0x000fd400078e000e */
[----:B------:R-:W-:Y:S05]  /*34450*/  WARPSYNC.COLLECTIVE R15, `(.L_x_3529) ;  /* 0x000000000f087348 */ /* 0x000fea0003c00000 */
[----:B------:R0:W1:Y:S02]  /*34460*/  SHFL.IDX P6, R14, R13, R12, R11 ;  /* 0x0000000c0d0e7389 */ /* 0x00006400000c000b */
[----:B01----:R-:W-:Y:S01]  /*34470*/  ENDCOLLECTIVE ;  /* 0x000000000000791b */ /* 0x003fe20003800000 */
.L_x_3529:
[----:B------:R-:W-:-:S05]  /*34480*/  @!P1 IADD3 R24, P2, R16, R21, RZ ;  /* 0x0000001510189210 */ /* 0x000fca0007f5e0ff */
[----:B------:R-:W-:Y:S02]  /*34490*/  @!P1 IMAD.X R9, R9, 0x1, R17, P2 ;  /* 0x0000000109099824 */ /* 0x000fe400010e0611 */
[----:B------:R-:W-:Y:S01]  /*344a0*/  IMAD.MOV.U32 R13, RZ, RZ, R59 ;  /* 0x000000ffff0d7224 */ /* 0x000fe200078e003b */
[----:B------:R-:W-:-:S07]  /*344b0*/  MOV R25, R14 ;  /* 0x0000000e00197202 */ /* 0x000fce0000000f00 */
[----:B------:R-:W-:Y:S05]  /*344c0*/  WARPSYNC.COLLECTIVE R15, `(.L_x_3530) ;  /* 0x000000000f087348 */ /* 0x000fea0003c00000 */
[----:B------:R0:W1:Y:S02]  /*344d0*/  SHFL.IDX P6, R14, R13, R12, R11 ;  /* 0x0000000c0d0e7389 */ /* 0x00006400000c000b */
[----:B01----:R-:W-:Y:S01]  /*344e0*/  ENDCOLLECTIVE ;  /* 0x000000000000791b */ /* 0x003fe20003800000 */
.L_x_3530:
[----:B------:R-:W-:-:S05]  /*344f0*/  @!P1 IADD3 R32, P3, R16, R14, RZ ;  /* 0x0000000e10209210 */ /* 0x000fca0007f7e0ff */
[----:B------:R-:W-:Y:S02]  /*34500*/  @!P1 IMAD.X R33, R25, 0x1, R17, P3 ;  /* 0x0000000119219824 */ /* 0x000fe400018e0611 */
[----:B------:R-:W-:-:S04]  /*34510*/  @!P1 IMAD.MOV.U32 R25, RZ, RZ, R9 ;  /* 0x000000ffff199224 */ /* 0x000fc800078e0009 */
[----:B------:R-:W5:Y:S04]  /*34520*/  @!P1 LD.E.128 R32, desc[UR46][R32.64] ;  /* 0x0000002e20209980 */ /* 0x000f68000c101d00 */
[----:B------:R-:W5:Y:S01]  /*34530*/  @!P1 LD.E.128 R24, desc[UR46][R24.64] ;  /* 0x0000002e18189980 */ /* 0x000f62000c101d00 */
[----:B------:R-:W-:Y:S01]  /*34540*/  MOV R13, R53 ;  /* 0x00000035000d7202 */ /* 0x000fe20000000f00 */
[----:B------:R-:W-:-:S07]  /*34550*/  IMAD.MOV.U32 R12, RZ, RZ, 0x3 ;  /* 0x00000003ff0c7424 */ /* 0x000fce00078e00ff */
[----:B-----5:R-:W-:Y:S05]  /*34560*/  WARPSYNC.COLLECTIVE R15, `(.L_x_3531) ;  /* 0x000000000f087348 */ /* 0x020fea0003c00000 */
[----:B------:R0:W1:Y:S02]  /*34570*/  SHFL.IDX P6, R14, R13, R12, R11 ;  /* 0x0000000c0d0e7389 */ /* 0x00006400000c000b */
[----:B01---5:R-:W-:Y:S01]  /*34580*/  ENDCOLLECTIVE ;  /* 0x000000000000791b */ /* 0x023fe20003800000 */
.L_x_3531:
[----:B------:R-:W-:Y:S02]  /*34590*/  IMAD.MOV.U32 R13, RZ, RZ, R55 ;  /* 0x000000ffff0d7224 */ /* 0x000fe400078e0037 */
[----:B------:R-:W-:-:S07]  /*345a0*/  IMAD.MOV.U32 R53, RZ, RZ, R14 ;  /* 0x000000ffff357224 */ /* 0x000fce00078e000e */
[----:B------:R-:W-:Y:S05]  /*345b0*/  WARPSYNC.COLLECTIVE R15, `(.L_x_3532) ;  /* 0x000000000f087348 */ /* 0x000fea0003c00000 */
[----:B------:R0:W1:Y:S02]  /*345c0*/  SHFL.IDX P6, R14, R13, R12, R11 ;  /* 0x0000000c0d0e7389 */ /* 0x00006400000c000b */
[----:B01----:R-:W-:Y:S01]  /*345d0*/  ENDCOLLECTIVE ;  /* 0x000000000000791b */ /* 0x003fe20003800000 */
.L_x_3532:
[----:B------:R-:W-:Y:S02]  /*345e0*/  IMAD.MOV.U32 R13, RZ, RZ, R57 ;  /* 0x000000ffff0d7224 */ /* 0x000fe400078e0039 */
[----:B------:R-:W-:-:S07]  /*345f0*/  IMAD.MOV.U32 R55, RZ, RZ, R14 ;  /* 0x000000ffff377224 */ /* 0x000fce00078e000e */
[----:B------:R-:W-:Y:S05]  /*34600*/  WARPSYNC.COLLECTIVE R15, `(.L_x_3533) ;  /* 0x000000000f087348 */ /* 0x000fea0003c00000 */
[----:B------:R0:W1:Y:S02]  /*34610*/  SHFL.IDX P6, R14, R13, R12, R11 ;  /* 0x0000000c0d0e7389 */ /* 0x00006400000c000b */
[----:B01----:R-:W-:Y:S01]  /*34620*/  ENDCOLLECTIVE ;  /* 0x000000000000791b */ /* 0x003fe20003800000 */
.L_x_3533:
[----:B------:R-:W-:Y:S01]  /*34630*/  IMAD.MOV.U32 R13, RZ, RZ, R59 ;  /* 0x000000ffff0d7224 */ /* 0x000fe200078e003b */
[----:B------:R-:W-:-:S07]  /*34640*/  MOV R57, R14 ;  /* 0x0000000e00397202 */ /* 0x000fce0000000f00 */
[----:B------:R-:W-:Y:S05]  /*34650*/  WARPSYNC.COLLECTIVE R15, `(.L_x_3534) ;  /* 0x000000000f087348 */ /* 0x000fea0003c00000 */
[----:B------:R0:W1:Y:S02]  /*34660*/  SHFL.IDX P6, R14, R13, R12, R11 ;  /* 0x0000000c0d0e7389 */ /* 0x00006400000c000b */
[----:B01----:R-:W-:Y:S01]  /*34670*/  ENDCOLLECTIVE ;  /* 0x000000000000791b */ /* 0x003fe20003800000 */
.L_x_3534:
        /* <DEDUP_REMOVED lines=15> */
.L_x_3216:
[----:B0-----:R0:W1:Y:S02]  /*34770*/  SYNCS.PHASECHK.TRANS64.TRYWAIT P4, [R23+URZ+0x38800], R24 ;  /* 0x03880018170075a7 */ /* 0x001064000808017f */
[----:B-1----:R-:W-:Y:S05]  /*34780*/  @!P4 NANOSLEEP.SYNCS 0x989680 ;  /* 0x009896800000c95d */ /* 0x002fea0003900000 */
[----:B------:R-:W1:Y:S02]  /*34790*/  @!P4 SYNCS.PHASECHK.TRANS64 P4, [R23+URZ+0x38800], R24 ;  /* 0x038800181700c5a7 */ /* 0x000e64000808007f */
[----:B-1----:R-:W-:Y:S05]  /*347a0*/  @!P4 BRA `(.L_x_3216) ;  /* 0xfffffffc00f0c947 */ /* 0x002fea000383ffff */
[----:B------:R-:W-:Y:S05]  /*347b0*/  BRA `(.L_x_3536) ;  /* 0xfffffdec002c7947 */ /* 0x000fea000383ffff */
.L_x_3226:
[----:B-1----:R1:W4:Y:S02]  /*347c0*/  SYNCS.PHASECHK.TRANS64.TRYWAIT P1, [R3+URZ+0x38830], R89 ;  /* 0x03883059030075a7 */ /* 0x002324000802017f */
[----:B----4-:R-:W-:Y:S05]  /*347d0*/  @!P1 NANOSLEEP.SYNCS 0x989680 ;  /* 0x009896800000995d */ /* 0x010fea0003900000 */
[----:B------:R-:W4:Y:S02]  /*347e0*/  @!P1 SYNCS.PHASECHK.TRANS64 P1, [R3+URZ+0x38830], R89 ;  /* 0x03883059030095a7 */ /* 0x000f24000802007f */
[----:B----4-:R-:W-:Y:S05]  /*347f0*/  @!P1 BRA `(.L_x_3226) ;  /* 0xfffffffc00f09947 */ /* 0x010fea000383ffff */
[----:B------:R-:W-:Y:S05]  /*34800*/  BRA `(.L_x_3225) ;  /* 0xfffffe2c00d47947 */ /* 0x000fea000383ffff */
.L_x_3232:
[----:B-1----:R1:W2:Y:S02]  /*34810*/  SYNCS.PHASECHK.TRANS64.TRYWAIT P1, [R3+URZ+0x38850], R89 ;  /* 0x03885059030075a7 */ /* 0x0022a4000802017f */
[----:B--2---:R-:W-:Y:S05]  /*34820*/  @!P1 NANOSLEEP.SYNCS 0x989680 ;  /* 0x009896800000995d */ /* 0x004fea0003900000 */
[----:B------:R-:W2:Y:S02]  /*34830*/  @!P1 SYNCS.PHASECHK.TRANS64 P1, [R3+URZ+0x38850], R89 ;  /* 0x03885059030095a7 */ /* 0x000ea4000802007f */
[----:B--2---:R-:W-:Y:S05]  /*34840*/  @!P1 BRA `(.L_x_3232) ;  /* 0xfffffffc00f09947 */ /* 0x004fea000383ffff */
[----:B------:R-:W-:Y:S05]  /*34850*/  BRA `(.L_x_3231) ;  /* 0xfffffe5800ac7947 */ /* 0x000fea000383ffff */
.L_x_3238:
[----:B-1----:R1:W2:Y:S02]  /*34860*/  SYNCS.PHASECHK.TRANS64.TRYWAIT P1, [R6+URZ+0x38830], R7 ;  /* 0x03883007060075a7 */ /* 0x0022a4000802017f */
[----:B--2---:R-:W-:Y:S05]  /*34870*/  @!P1 NANOSLEEP.SYNCS 0x989680 ;  /* 0x009896800000995d */ /* 0x004fea0003900000 */
[----:B------:R-:W2:Y:S02]  /*34880*/  @!P1 SYNCS.PHASECHK.TRANS64 P1, [R6+URZ+0x38830], R7 ;  /* 0x03883007060095a7 */ /* 0x000ea4000802007f */
[----:B--2---:R-:W-:Y:S05]  /*34890*/  @!P1 BRA `(.L_x_3238) ;  /* 0xfffffffc00f09947 */ /* 0x004fea000383ffff */
[----:B------:R-:W-:Y:S05]  /*348a0*/  BRA `(.L_x_3237) ;  /* 0xfffffe5c00f87947 */ /* 0x000fea000383ffff */
.L_x_3244:
[----:B-1----:R1:W2:Y:S02]  /*348b0*/  SYNCS.PHASECHK.TRANS64.TRYWAIT P1, [R6+URZ+0x38850], R7 ;  /* 0x03885007060075a7 */ /* 0x0022a4000802017f */
[----:B--2---:R-:W-:Y:S05]  /*348c0*/  @!P1 NANOSLEEP.SYNCS 0x989680 ;  /* 0x009896800000995d */ /* 0x004fea0003900000 */
[----:B------:R-:W2:Y:S02]  /*348d0*/  @!P1 SYNCS.PHASECHK.TRANS64 P1, [R6+URZ+0x38850], R7 ;  /* 0x03885007060095a7 */ /* 0x000ea4000802007f */
[----:B--2---:R-:W-:Y:S05]  /*348e0*/  @!P1 BRA `(.L_x_3244) ;  /* 0xfffffffc00f09947 */ /* 0x004fea000383ffff */
[----:B------:R-:W-:Y:S05]  /*348f0*/  BRA `(.L_x_3243) ;  /* 0xfffffe9400a47947 */ /* 0x000fea000383ffff */
.L_x_3251:
[----:B-1----:R1:W2:Y:S02]  /*34900*/  SYNCS.PHASECHK.TRANS64.TRYWAIT P1, [R6+URZ+0x38830], R7 ;  /* 0x03883007060075a7 */ /* 0x0022a4000802017f */
[----:B--2---:R-:W-:Y:S05]  /*34910*/  @!P1 NANOSLEEP.SYNCS 0x989680 ;  /* 0x009896800000995d */ /* 0x004fea0003900000 */
[----:B------:R-:W2:Y:S02]  /*34920*/  @!P1 SYNCS.PHASECHK.TRANS64 P1, [R6+URZ+0x38830], R7 ;  /* 0x03883007060095a7 */ /* 0x000ea4000802007f */
[----:B--2---:R-:W-:Y:S05]  /*34930*/  @!P1 BRA `(.L_x_3251) ;  /* 0xfffffffc00f09947 */ /* 0x004fea000383ffff */
[----:B------:R-:W-:Y:S05]  /*34940*/  BRA `(.L_x_3250) ;  /* 0xfffffe9800b87947 */ /* 0x000fea000383ffff */
.L_x_3257:
[----:B--2---:R2:W3:Y:S02]  /*34950*/  SYNCS.PHASECHK.TRANS64.TRYWAIT P1, [R6+URZ+0x38850], R7 ;  /* 0x03885007060075a7 */ /* 0x0044e4000802017f */
[----:B---3--:R-:W-:Y:S05]  /*34960*/  @!P1 NANOSLEEP.SYNCS 0x989680 ;  /* 0x009896800000995d */ /* 0x008fea0003900000 */
[----:B------:R-:W3:Y:S02]  /*34970*/  @!P1 SYNCS.PHASECHK.TRANS64 P1, [R6+URZ+0x38850], R7 ;  /* 0x03885007060095a7 */ /* 0x000ee4000802007f */
[----:B---3--:R-:W-:Y:S05]  /*34980*/  @!P1 BRA `(.L_x_3257) ;  /* 0xfffffffc00f09947 */ /* 0x008fea000383ffff */
[----:B------:R-:W-:Y:S05]  /*34990*/  BRA `(.L_x_3256) ;  /* 0xfffffec000f47947 */ /* 0x000fea000383ffff */
.L_x_3262:
[----:B-----5:R-:W-:Y:S01]  /*349a0*/  IMAD.MOV.U32 R12, RZ, RZ, R0 ;  /* 0x000000ffff0c7224 */ /* 0x020fe200078e0000 */
[----:B------:R-:W-:Y:S01]  /*349b0*/  MOV R11, 0x1c1f ;  /* 0x00001c1f000b7802 */ /* 0x000fe20000000f00 */
[----:B------:R-:W-:Y:S01]  /*349c0*/  IMAD.MOV.U32 R15, RZ, RZ, -0x1 ;  /* 0xffffffffff0f7424 */ /* 0x000fe200078e00ff */
[----:B0-----:R-:W-:Y:S02]  /*349d0*/  LOP3.LUT R2, R0, 0x2, RZ, 0x3c, !PT ;  /* 0x0000000200027812 */ /* 0x001fe400078e3cff */
[----:B------:R-:W-:-:S07]  /*349e0*/  SEL R208, R6, R147, P0 ;  /* 0x0000009306d07207 */ /* 0x000fce0000000000 */
[----:B------:R-:W-:Y:S05]  /*349f0*/  WARPSYNC.COLLECTIVE R15, `(.L_x_3537) ;  /* 0x000000000f087348 */ /* 0x000fea0003c00000 */
[----:B------:R0:W1:Y:S02]  /*34a00*/  SHFL.IDX P6, R14, R13, R12, R11 ;  /* 0x0000000c0d0e7389 */ /* 0x00006400000c000b */
[----:B01----:R-:W-:Y:S01]  /*34a10*/  ENDCOLLECTIVE ;  /* 0x000000000000791b */ /* 0x003fe20003800000 */
.L_x_3537:
        /* <DEDUP_REMOVED lines=18> */
.L_x_3538:
        /* <DEDUP_REMOVED lines=18> */
.L_x_3539:
        /* <DEDUP_REMOVED lines=18> */
.L_x_3540:
        /* <DEDUP_REMOVED lines=19> */
.L_x_3541:
        /* <DEDUP_REMOVED lines=12> */
[----:B------:R-:W-:-:S02]  /*34f70*/  SEL R159, R159, R65, P0 ;  /* 0x000000419f9f7207 */ /* 0x000fc40000000000 */
[----:B------:R-:W-:-:S07]  /*34f80*/  MOV R7, R14 ;  /* 0x0000000e00077202 */ /* 0x000fce0000000f00 */
[----:B------:R-:W-:Y:S05]  /*34f90*/  WARPSYNC.COLLECTIVE R15, `(.L_x_3542) ;  /* 0x000000000f087348 */ /* 0x000fea0003c00000 */
[----:B------:R0:W1:Y:S02]  /*34fa0*/  SHFL.IDX P6, R14, R13, R12, R11 ;  /* 0x0000000c0d0e7389 */ /* 0x00006400000c000b */
[----:B01----:R-:W-:Y:S01]  /*34fb0*/  ENDCOLLECTIVE ;  /* 0x000000000000791b */ /* 0x003fe20003800000 */
.L_x_3542:
        /* <DEDUP_REMOVED lines=19> */
.L_x_3543:
        /* <DEDUP_REMOVED lines=17> */
.L_x_3544:
        /* <DEDUP_REMOVED lines=19> */
.L_x_3545:
        /* <DEDUP_REMOVED lines=18> */
.L_x_3546:
        /* <DEDUP_REMOVED lines=18> */
.L_x_3547:
[----:B------:R-:W-:Y:S02]  /*35570*/  SEL R205, R6, R3, P0 ;  /* 0x0000000306cd7207 */ /* 0x000fe40000000000 */
[----:B------:R-:W-:Y:S02]  /*35580*/  SEL R202, R8, R9, P0 ;  /* 0x0000000908ca7207 */ /* 0x000fe40000000000 */
[----:B------:R-:W-:Y:S02]  /*35590*/  SEL R203, R9, R8, P0 ;  /* 0x0000000809cb7207 */ /* 0x000fe40000000000 */
[----:B------:R-:W-:Y:S02]  /*355a0*/  SEL R200, R7, R10, P0 ;  /* 0x0000000a07c87207 */ /* 0x000fe40000000000 */
[----:B------:R-:W-:Y:S01]  /*355b0*/  SEL R201, R10, R7, P0 ;  /* 0x000000070ac97207 */ /* 0x000fe20000000000 */
[----:B------:R-:W-:Y:S02]  /*355c0*/  IMAD.MOV.U32 R13, RZ, RZ, R40 ;  /* 0x000000ffff0d7224 */ /* 0x000fe400078e0028 */
[----:B------:R-:W-:-:S07]  /*355d0*/  IMAD.MOV.U32 R25, RZ, RZ, R14 ;  /* 0x000000ffff197224 */ /* 0x000fce00078e000e */
[----:B------:R-:W-:Y:S05]  /*355e0*/  WARPSYNC.COLLECTIVE R15, `(.L_x_3548) ;  /* 0x000000000f087348 */ /* 0x000fea0003c00000 */
[----:B------:R0:W1:Y:S02]  /*355f0*/  SHFL.IDX P6, R14, R13, R12, R11 ;  /* 0x0000000c0d0e7389 */ /* 0x00006400000c000b */
[----:B01----:R-:W-:Y:S01]  /*35600*/  ENDCOLLECTIVE ;  /* 0x000000000000791b */ /* 0x003fe20003800000 */
.L_x_3548:
        /* <DEDUP_REMOVED lines=8> */
.L_x_3549:
[----:B------:R-:W-:Y:S02]  /*35690*/  SEL R198, R20, R24, P0 ;  /* 0x0000001814c67207 */ /* 0x000fe40000000000 */
[----:B------:R-:W-:Y:S01]  /*356a0*/  SEL R199, R24, R20, P0 ;  /* 0x0000001418c77207 */ /* 0x000fe20000000000 */
[----:B------:R-:W-:Y:S02]  /*356b0*/  IMAD.MOV.U32 R13, RZ, RZ, R32 ;  /* 0x000000ffff0d7224 */ /* 0x000fe400078e0020 */
[----:B------:R-:W-:-:S07]  /*356c0*/  IMAD.MOV.U32 R43, RZ, RZ, R14 ;  /* 0x000000ffff2b7224 */ /* 0x000fce00078e000e */
[----:B------:R-:W-:Y:S05]  /*356d0*/  WARPSYNC.COLLECTIVE R15, `(.L_x_3550) ;  /* 0x000000000f087348 */ /* 0x000fea0003c00000 */
[----:B------:R0:W1:Y:S02]  /*356e0*/  SHFL.IDX P6, R14, R13, R12, R11 ;  /* 0x0000000c0d0e7389 */ /* 0x00006400000c000b */
[----:B01----:R-:W-:Y:S01]  /*356f0*/  ENDCOLLECTIVE ;  /* 0x000000000000791b */ /* 0x003fe20003800000 */
.L_x_3550:
[----:B------:R-:W-:Y:S01]  /*35700*/  IMAD.MOV.U32 R13, RZ, RZ, R52 ;  /* 0x000000ffff0d7224 */ /* 0x000fe200078e0034 */
[----:B------:R-:W-:Y:S01]  /*35710*/  MOV R12, R2 ;  /* 0x00000002000c7202 */ /* 0x000fe20000000f00 */
[----:B------:R-:W-:-:S07]  /*35720*/  IMAD.MOV.U32 R32, RZ, RZ, R14 ;  /* 0x000000ffff207224 */ /* 0x000fce00078e000e */
[----:B------:R-:W-:Y:S05]  /*35730*/  WARPSYNC.COLLECTIVE R15, `(.L_x_3551) ;  /* 0x000000000f087348 */ /* 0x000fea0003c00000 */
[----:B------:R0:W1:Y:S02]  /*35740*/  SHFL.IDX P6, R14, R13, R12, R11 ;  /* 0x0000000c0d0e7389 */ /* 0x00006400000c000b */
[----:B01----:R-:W-:Y:S01]  /*35750*/  ENDCOLLECTIVE ;  /* 0x000000000000791b */ /* 0x003fe20003800000 */
.L_x_3551:
[----:B------:R-:W-:Y:S02]  /*35760*/  IMAD.MOV.U32 R13, RZ, RZ, R48 ;  /* 0x000000ffff0d7224 */ /* 0x000fe400078e0030 */
[----:B------:R-:W-:-:S07]  /*35770*/  IMAD.MOV.U32 R52, RZ, RZ, R14 ;  /* 0x000000ffff347224 */ /* 0x000fce00078e000e */
[----:B------:R-:W-:Y:S05]  /*35780*/  WARPSYNC.COLLECTIVE R15, `(.L_x_3552) ;  /* 0x000000000f087348 */ /* 0x000fea0003c00000 */
[----:B------:R0:W1:Y:S02]  /*35790*/  SHFL.IDX P6, R14, R13, R12, R11 ;  /* 0x0000000c0d0e7389 */ /* 0x00006400000c000b */
[----:B01----:R-:W-:Y:S01]  /*357a0*/  ENDCOLLECTIVE ;  /* 0x000000000000791b */ /* 0x003fe20003800000 */
.L_x_3552:
        /* <DEDUP_REMOVED lines=8> */
.L_x_3553:
[----:B------:R-:W-:Y:S02]  /*35830*/  SEL R194, R32, R48, P0 ;  /* 0x0000003020c27207 */ /* 0x000fe40000000000 */
[----:B------:R-:W-:Y:S01]  /*35840*/  SEL R195, R48, R32, P0 ;  /* 0x0000002030c37207 */ /* 0x000fe20000000000 */
[----:B------:R-:W-:Y:S01]  /*35850*/  IMAD.MOV.U32 R13, RZ, RZ, R31 ;  /* 0x000000ffff0d7224 */ /* 0x000fe200078e001f */
[----:B------:R-:W-:-:S07]  /*35860*/  MOV R42, R14 ;  /* 0x0000000e002a7202 */ /* 0x000fce0000000f00 */
[----:B------:R-:W-:Y:S05]  /*35870*/  WARPSYNC.COLLECTIVE R15, `(.L_x_3554) ;  /* 0x000000000f087348 */ /* 0x000fea0003c00000 */
[----:B------:R0:W1:Y:S02]  /*35880*/  SHFL.IDX P6, R14, R13, R12, R11 ;  /* 0x0000000c0d0e7389 */ /* 0x00006400000c000b */
[----:B01----:R-:W-:Y:S01]  /*35890*/  ENDCOLLECTIVE ;  /* 0x000000000000791b */ /* 0x003fe20003800000 */
.L_x_3554:
[----:B------:R-:W-:Y:S02]  /*358a0*/  IMAD.MOV.U32 R13, RZ, RZ, R60 ;  /* 0x000000ffff0d7224 */ /* 0x000fe400078e003c */
[----:B------:R-:W-:Y:S02]  /*358b0*/  IMAD.MOV.U32 R12, RZ, RZ, R2 ;  /* 0x000000ffff0c7224 */ /* 0x000fe400078e0002 */
[----:B------:R-:W-:-:S07]  /*358c0*/  IMAD.MOV.U32 R31, RZ, RZ, R14 ;  /* 0x000000ffff1f7224 */ /* 0x000fce00078e000e */
[----:B------:R-:W-:Y:S05]  /*358d0*/  WARPSYNC.COLLECTIVE R15, `(.L_x_3555) ;  /* 0x000000000f087348 */ /* 0x000fea0003c00000 */
[----:B------:R0:W1:Y:S02]  /*358e0*/  SHFL.IDX P6, R14, R13, R12, R11 ;  /* 0x0000000c0d0e7389 */ /* 0x00006400000c000b */
[----:B01----:R-:W-:Y:S01]  /*358f0*/  ENDCOLLECTIVE ;  /* 0x000000000000791b */ /* 0x003fe20003800000 */
.L_x_3555:
[----:B------:R-:W-:Y:S01]  /*35900*/  MOV R13, R30 ;  /* 0x0000001e000d7202 */ /* 0x000fe20000000f00 */
[----:B------:R-:W-:-:S07]  /*35910*/  IMAD.MOV.U32 R60, RZ, RZ, R14 ;  /* 0x000000ffff3c7224 */ /* 0x000fce00078e000e */
[----:B------:R-:W-:Y:S05]  /*35920*/  WARPSYNC.COLLECTIVE R15, `(.L_x_3556) ;  /* 0x000000000f087348 */ /* 0x000fea0003c00000 */
[----:B------:R0:W1:Y:S02]  /*35930*/  SHFL.IDX P6, R14, R13, R12, R11 ;  /* 0x0000000c0d0e7389 */ /* 0x00006400000c000b */
[----:B01----:R-:W-:Y:S01]  /*35940*/  ENDCOLLECTIVE ;  /* 0x000000000000791b */ /* 0x003fe20003800000 */
.L_x_3556:
        /* <DEDUP_REMOVED lines=8> */
.L_x_3557:
[----:B------:R-:W-:Y:S02]  /*359d0*/  SEL R190, R31, R30, P0 ;  /* 0x0000001e1fbe7207 */ /* 0x000fe40000000000 */
[----:B------:R-:W-:Y:S01]  /*359e0*/  SEL R191, R30, R31, P0 ;  /* 0x0000001f1ebf7207 */ /* 0x000fe20000000000 */
[----:B------:R-:W-:Y:S02]  /*359f0*/  IMAD.MOV.U32 R13, RZ, RZ, R29 ;  /* 0x000000ffff0d7224 */ /* 0x000fe400078e001d */
[----:B------:R-:W-:-:S07]  /*35a00*/  IMAD.MOV.U32 R41, RZ, RZ, R14 ;  /* 0x000000ffff297224 */ /* 0x000fce00078e000e */
[----:B------:R-:W-:Y:S05]  /*35a10*/  WARPSYNC.COLLECTIVE R15, `(.L_x_3558) ;  /* 0x000000000f087348 */ /* 0x000fea0003c00000 */
[----:B------:R0:W1:Y:S02]  /*35a20*/  SHFL.IDX P6, R14, R13, R12, R11 ;  /* 0x0000000c0d0e7389 */ /* 0x00006400000c000b */
[----:B01----:R-:W-:Y:S01]  /*35a30*/  ENDCOLLECTIVE ;  /* 0x000000000000791b */ /* 0x003fe20003800000 */
.L_x_3558:
[----:B------:R-:W-:Y:S02]  /*35a40*/  IMAD.MOV.U32 R13, RZ, RZ, R68 ;  /* 0x000000ffff0d7224 */ /* 0x000fe400078e0044 */
[----:B------:R-:W-:Y:S01]  /*35a50*/  IMAD.MOV.U32 R12, RZ, RZ, R2 ;  /* 0x000000ffff0c7224 */ /* 0x000fe200078e0002 */
[----:B------:R-:W-:-:S07]  /*35a60*/  MOV R29, R14 ;  /* 0x0000000e001d7202 */ /* 0x000fce0000000f00 */
[----:B------:R-:W-:Y:S05]  /*35a70*/  WARPSYNC.COLLECTIVE R15, `(.L_x_3559) ;  /* 0x000000000f087348 */ /* 0x000fea0003c00000 */
[----:B------:R0:W1:Y:S02]  /*35a80*/  SHFL.IDX P6, R14, R13, R12, R11 ;  /* 0x0000000c0d0e7389 */ /* 0x00006400000c000b */
[----:B01----:R-:W-:Y:S01]  /*35a90*/  ENDCOLLECTIVE ;  /* 0x000000000000791b */ /* 0x003fe20003800000 */
.L_x_3559:
[----:B------:R-:W-:Y:S02]  /*35aa0*/  IMAD.MOV.U32 R13, RZ, RZ, R28 ;  /* 0x000000ffff0d7224 */ /* 0x000fe400078e001c */
[----:B------:R-:W-:-:S07]  /*35ab0*/  IMAD.MOV.U32 R68, RZ, RZ, R14 ;  /* 0x000000ffff447224 */ /* 0x000fce00078e000e */
[----:B------:R-:W-:Y:S05]  /*35ac0*/  WARPSYNC.COLLECTIVE R15, `(.L_x_3560) ;  /* 0x000000000f087348 */ /* 0x000fea0003c00000 */
[----:B------:R0:W1:Y:S02]  /*35ad0*/  SHFL.IDX P6, R14, R13, R12, R11 ;  /* 0x0000000c0d0e7389 */ /* 0x00006400000c000b */
[----:B01----:R-:W-:Y:S01]  /*35ae0*/  ENDCOLLECTIVE ;  /* 0x000000000000791b */ /* 0x003fe20003800000 */
.L_x_3560:
        /* <DEDUP_REMOVED lines=8> */
.L_x_3561:
[----:B------:R-:W-:Y:S02]  /*35b70*/  SEL R187, R29, R28, P0 ;  /* 0x0000001c1dbb7207 */ /* 0x000fe40000000000 */
[----:B------:R-:W-:Y:S01]  /*35b80*/  SEL R186, R28, R29, P0 ;  /* 0x0000001d1cba7207 */ /* 0x000fe20000000000 */
[----:B------:R-:W-:Y:S02]  /*35b90*/  IMAD.MOV.U32 R13, RZ, RZ, R27 ;  /* 0x000000ffff0d7224 */ /* 0x000fe400078e001b */
[----:B------:R-:W-:-:S07]  /*35ba0*/  IMAD.MOV.U32 R37, RZ, RZ, R14 ;  /* 0x000000ffff257224 */ /* 0x000fce00078e000e */
[----:B------:R-:W-:Y:S05]  /*35bb0*/  WARPSYNC.COLLECTIVE R15, `(.L_x_3562) ;  /* 0x000000000f087348 */ /* 0x000fea0003c00000 */
[----:B------:R0:W1:Y:S02]  /*35bc0*/  SHFL.IDX P6, R14, R13, R12, R11 ;  /* 0x0000000c0d0e7389 */ /* 0x00006400000c000b */
[----:B01----:R-:W-:Y:S01]  /*35bd0*/  ENDCOLLECTIVE ;  /* 0x000000000000791b */ /* 0x003fe20003800000 */
.L_x_3562:
[----:B------:R-:W-:Y:S01]  /*35be0*/  IMAD.MOV.U32 R13, RZ, RZ, R76 ;  /* 0x000000ffff0d7224 */ /* 0x000fe200078e004c */
[----:B------:R-:W-:Y:S01]  /*35bf0*/  MOV R12, R2 ;  /* 0x00000002000c7202 */ /* 0x000fe20000000f00 */
[----:B------:R-:W-:-:S07]  /*35c00*/  IMAD.MOV.U32 R27, RZ, RZ, R14 ;  /* 0x000000ffff1b7224 */ /* 0x000fce00078e000e */
[----:B------:R-:W-:Y:S05]  /*35c10*/  WARPSYNC.COLLECTIVE R15, `(.L_x_3563) ;  /* 0x000000000f087348 */ /* 0x000fea0003c00000 */
[----:B------:R0:W1:Y:S02]  /*35c20*/  SHFL.IDX P6, R14, R13, R12, R11 ;  /* 0x0000000c0d0e7389 */ /* 0x00006400000c000b */
[----:B01----:R-:W-:Y:S01]  /*35c30*/  ENDCOLLECTIVE ;  /* 0x000000000000791b */ /* 0x003fe20003800000 */
.L_x_3563:
[----:B------:R-:W-:Y:S02]  /*35c40*/  IMAD.MOV.U32 R13, RZ, RZ, R26 ;  /* 0x000000ffff0d7224 */ /* 0x000fe400078e001a */
[----:B------:R-:W-:-:S07]  /*35c50*/  IMAD.MOV.U32 R76, RZ, RZ, R14 ;  /* 0x000000ffff4c7224 */ /* 0x000fce00078e000e */
[----:B------:R-:W-:Y:S05]  /*35c60*/  WARPSYNC.COLLECTIVE R15, `(.L_x_3564) ;  /* 0x000000000f087348 */ /* 0x000fea0003c00000 */
[----:B------:R0:W1:Y:S02]  /*35c70*/  SHFL.IDX P6, R14, R13, R12, R11 ;  /* 0x0000000c0d0e7389 */ /* 0x00006400000c000b */
[----:B01----:R-:W-:Y:S01]  /*35c80*/  ENDCOLLECTIVE ;  /* 0x000000000000791b */ /* 0x003fe20003800000 */
.L_x_3564:
        /* <DEDUP_REMOVED lines=8> */
.L_x_3565:
[----:B------:R-:W-:Y:S02]  /*35d10*/  SEL R183, R27, R26, P0 ;  /* 0x0000001a1bb77207 */ /* 0x000fe40000000000 */
[----:B------:R-:W-:Y:S01]  /*35d20*/  SEL R182, R26, R27, P0 ;  /* 0x0000001b1ab67207 */ /* 0x000fe20000000000 */
[----:B------:R-:W-:Y:S01]  /*35d30*/  IMAD.MOV.U32 R13, RZ, RZ, R36 ;  /* 0x000000ffff0d7224 */ /* 0x000fe200078e0024 */
[----:B------:R-:W-:-:S07]  /*35d40*/  MOV R45, R14 ;  /* 0x0000000e002d7202 */ /* 0x000fce0000000f00 */
[----:B------:R-:W-:Y:S05]  /*35d50*/  WARPSYNC.COLLECTIVE R15, `(.L_x_3566) ;  /* 0x000000000f087348 */ /* 0x000fea0003c00000 */
[----:B------:R0:W1:Y:S02]  /*35d60*/  SHFL.IDX P6, R14, R13, R12, R11 ;  /* 0x0000000c0d0e7389 */ /* 0x00006400000c000b */
[----:B01----:R-:W-:Y:S01]  /*35d70*/  ENDCOLLECTIVE ;  /* 0x000000000000791b */ /* 0x003fe20003800000 */
.L_x_3566:
[----:B------:R-:W-:Y:S02]  /*35d80*/  IMAD.MOV.U32 R13, RZ, RZ, R84 ;  /* 0x000000ffff0d7224 */ /* 0x000fe400078e0054 */
[----:B------:R-:W-:Y:S02]  /*35d90*/  IMAD.MOV.U32 R12, RZ, RZ, R2 ;  /* 0x000000ffff0c7224 */ /* 0x000fe400078e0002 */
[----:B------:R-:W-:-:S07]  /*35da0*/  IMAD.MOV.U32 R36, RZ, RZ, R14 ;  /* 0x000000ffff247224 */ /* 0x000fce00078e000e */
[----:B------:R-:W-:Y:S05]  /*35db0*/  WARPSYNC.COLLECTIVE R15, `(.L_x_3567) ;  /* 0x000000000f087348 */ /* 0x000fea0003c00000 */
[----:B------:R0:W1:Y:S02]  /*35dc0*/  SHFL.IDX P6, R14, R13, R12, R11 ;  /* 0x0000000c0d0e7389 */ /* 0x00006400000c000b */
[----:B01----:R-:W-:Y:S01]  /*35dd0*/  ENDCOLLECTIVE ;  /* 0x000000000000791b */ /* 0x003fe20003800000 */
.L_x_3567:
[----:B------:R-:W-:Y:S01]  /*35de0*/  MOV R13, R80 ;  /* 0x00000050000d7202 */ /* 0x000fe20000000f00 */
[----:B------:R-:W-:-:S07]  /*35df0*/  IMAD.MOV.U32 R84, RZ, RZ, R14 ;  /* 0x000000ffff547224 */ /* 0x000fce00078e000e */
[----:B------:R-:W-:Y:S05]  /*35e00*/  WARPSYNC.COLLECTIVE R15, `(.L_x_3568) ;  /* 0x000000000f087348 */ /* 0x000fea0003c00000 */
[----:B------:R0:W1:Y:S02]  /*35e10*/  SHFL.IDX P6, R14, R13, R12, R11 ;  /* 0x0000000c0d0e7389 */ /* 0x00006400000c000b */
[----:B01----:R-:W-:Y:S01]  /*35e20*/  ENDCOLLECTIVE ;  /* 0x000000000000791b */ /* 0x003fe20003800000 */
.L_x_3568:
        /* <DEDUP_REMOVED lines=8> */
.L_x_3569:
[----:B------:R-:W-:Y:S02]  /*35eb0*/  SEL R179, R36, R80, P0 ;  /* 0x0000005024b37207 */ /* 0x000fe40000000000 */
[----:B------:R-:W-:Y:S01]  /*35ec0*/  SEL R178, R80, R36, P0 ;  /* 0x0000002450b27207 */ /* 0x000fe20000000000 */
[----:B------:R-:W-:Y:S02]  /*35ed0*/  IMAD.MOV.U32 R13, RZ, RZ, R46 ;  /* 0x000000ffff0d7224 */ /* 0x000fe400078e002e */
[----:B------:R-:W-:-:S07]  /*35ee0*/  IMAD.MOV.U32 R47, RZ, RZ, R14 ;  /* 0x000000ffff2f7224 */ /* 0x000fce00078e000e */
[----:B------:R-:W-:Y:S05]  /*35ef0*/  WARPSYNC.COLLECTIVE R15, `(.L_x_3570) ;  /* 0x000000000f087348 */ /* 0x000fea0003c00000 */
[----:B------:R0:W1:Y:S02]  /*35f00*/  SHFL.IDX P6, R14, R13, R12, R11 ;  /* 0x0000000c0d0e7389 */ /* 0x00006400000c000b */
[----:B01----:R-:W-:Y:S01]  /*35f10*/  ENDCOLLECTIVE ;  /* 0x000000000000791b */ /* 0x003fe20003800000 */
.L_x_3570:
[----:B------:R-:W-:Y:S02]  /*35f20*/  IMAD.MOV.U32 R13, RZ, RZ, R92 ;  /* 0x000000ffff0d7224 */ /* 0x000fe400078e005c */
[----:B------:R-:W-:Y:S01]  /*35f30*/  IMAD.MOV.U32 R12, RZ, RZ, R2 ;  /* 0x000000ffff0c7224 */ /* 0x000fe200078e0002 */
[----:B------:R-:W-:-:S07]  /*35f40*/  MOV R46, R14 ;  /* 0x0000000e002e7202 */ /* 0x000fce0000000f00 */
[----:B------:R-:W-:Y:S05]  /*35f50*/  WARPSYNC.COLLECTIVE R15, `(.L_x_3571) ;  /* 0x000000000f087348 */ /* 0x000fea0003c00000 */
[----:B------:R0:W1:Y:S02]  /*35f60*/  SHFL.IDX P6, R14, R13, R12, R11 ;  /* 0x0000000c0d0e7389 */ /* 0x00006400000c000b */
[----:B01----:R-:W-:Y:S01]  /*35f70*/  ENDCOLLECTIVE ;  /* 0x000000000000791b */ /* 0x003fe20003800000 */
.L_x_3571:
[----:B------:R-:W-:Y:S02]  /*35f80*/  IMAD.MOV.U32 R13, RZ, RZ, R88 ;  /* 0x000000ffff0d7224 */ /* 0x000fe400078e0058 */
[----:B------:R-:W-:-:S07]  /*35f90*/  IMAD.MOV.U32 R92, RZ, RZ, R14 ;  /* 0x000000ffff5c7224 */ /* 0x000fce00078e000e */
[----:B------:R-:W-:Y:S05]  /*35fa0*/  WARPSYNC.COLLECTIVE R15, `(.L_x_3572) ;  /* 0x000000000f087348 */ /* 0x000fea0003c00000 */
[----:B------:R0:W1:Y:S02]  /*35fb0*/  SHFL.IDX P6, R14, R13, R12, R11 ;  /* 0x0000000c0d0e7389 */ /* 0x00006400000c000b */
[----:B01----:R-:W-:Y:S01]  /*35fc0*/  ENDCOLLECTIVE ;  /* 0x000000000000791b */ /* 0x003fe20003800000 */
.L_x_3572:
        /* <DEDUP_REMOVED lines=8> */
.L_x_3573:
[----:B------:R-:W-:Y:S02]  /*36050*/  SEL R175, R46, R88, P0 ;  /* 0x000000582eaf7207 */ /* 0x000fe40000000000 */
[----:B------:R-:W-:Y:S01]  /*36060*/  SEL R174, R88, R46, P0 ;  /* 0x0000002e58ae7207 */ /* 0x000fe20000000000 */
[----:B------:R-:W-:Y:S02]  /*36070*/  IMAD.MOV.U32 R13, RZ, RZ, R49 ;  /* 0x000000ffff0d7224 */ /* 0x000fe400078e0031 */
[----:B------:R-:W-:-:S07]  /*36080*/  IMAD.MOV.U32 R50, RZ, RZ, R14 ;  /* 0x000000ffff327224 */ /* 0x000fce00078e000e */
[----:B------:R-:W-:Y:S05]  /*36090*/  WARPSYNC.COLLECTIVE R15, `(.L_x_3574) ;  /* 0x000000000f087348 */ /* 0x000fea0003c00000 */
[----:B------:R0:W1:Y:S02]  /*360a0*/  SHFL.IDX P6, R14, R13, R12, R11 ;  /* 0x0000000c0d0e7389 */ /* 0x00006400000c000b */
[----:B01----:R-:W-:Y:S01]  /*360b0*/  ENDCOLLECTIVE ;  /* 0x000000000000791b */ /* 0x003fe20003800000 */
.L_x_3574:
[----:B------:R-:W-:Y:S01]  /*360c0*/  IMAD.MOV.U32 R13, RZ, RZ, R100 ;  /* 0x000000ffff0d7224 */ /* 0x000fe200078e0064 */
[----:B------:R-:W-:Y:S01]  /*360d0*/  MOV R12, R2 ;  /* 0x00000002000c7202 */ /* 0x000fe20000000f00 */
[----:B------:R-:W-:-:S07]  /*360e0*/  IMAD.MOV.U32 R49, RZ, RZ, R14 ;  /* 0x000000ffff317224 */ /* 0x000fce00078e000e */
[----:B------:R-:W-:Y:S05]  /*360f0*/  WARPSYNC.COLLECTIVE R15, `(.L_x_3575) ;  /* 0x000000000f087348 */ /* 0x000fea0003c00000 */
[----:B------:R0:W1:Y:S02]  /*36100*/  SHFL.IDX P6, R14, R13, R12, R11 ;  /* 0x0000000c0d0e7389 */ /* 0x00006400000c000b */
[----:B01----:R-:W-:Y:S01]  /*36110*/  ENDCOLLECTIVE ;  /* 0x000000000000791b */ /* 0x003fe20003800000 */
.L_x_3575:
[----:B------:R-:W-:Y:S02]  /*36120*/  IMAD.MOV.U32 R13, RZ, RZ, R96 ;  /* 0x000000ffff0d7224 */ /* 0x000fe400078e0060 */
[----:B------:R-:W-:-:S07]  /*36130*/  IMAD.MOV.U32 R100, RZ, RZ, R14 ;  /* 0x000000ffff647224 */ /* 0x000fce00078e000e */
[----:B------:R-:W-:Y:S05]  /*36140*/  WARPSYNC.COLLECTIVE R15, `(.L_x_3576) ;  /* 0x000000000f087348 */ /* 0x000fea0003c00000 */
[----:B------:R0:W1:Y:S02]  /*36150*/  SHFL.IDX P6, R14, R13, R12, R11 ;  /* 0x0000000c0d0e7389 */ /* 0x00006400000c000b */
[----:B01----:R-:W-:Y:S01]  /*36160*/  ENDCOLLECTIVE ;  /* 0x000000000000791b */ /* 0x003fe20003800000 */
.L_x_3576:
        /* <DEDUP_REMOVED lines=8> */
.L_x_3577:
[----:B------:R-:W-:Y:S02]  /*361f0*/  SEL R171, R49, R96, P0 ;  /* 0x0000006031ab7207 */ /* 0x000fe40000000000 */
[----:B------:R-:W-:Y:S01]  /*36200*/  SEL R170, R96, R49, P0 ;  /* 0x0000003160aa7207 */ /* 0x000fe20000000000 */
[----:B------:R-:W-:Y:S01]  /*36210*/  IMAD.MOV.U32 R13, RZ, RZ, R51 ;  /* 0x000000ffff0d7224 */ /* 0x000fe200078e0033 */
[----:B------:R-:W-:-:S07]  /*36220*/  MOV R53, R14 ;  /* 0x0000000e00357202 */ /* 0x000fce0000000f00 */
[----:B------:R-:W-:Y:S05]  /*36230*/  WARPSYNC.COLLECTIVE R15, `(.L_x_3578) ;  /* 0x000000000f087348 */ /* 0x000fea0003c00000 */
[----:B------:R0:W1:Y:S02]  /*36240*/  SHFL.IDX P6, R14, R13, R12, R11 ;  /* 0x0000000c0d0e7389 */ /* 0x00006400000c000b */
[----:B01----:R-:W-:Y:S01]  /*36250*/  ENDCOLLECTIVE ;  /* 0x000000000000791b */ /* 0x003fe20003800000 */
.L_x_3578:
[----:B------:R-:W-:Y:S02]  /*36260*/  IMAD.MOV.U32 R13, RZ, RZ, R108 ;  /* 0x000000ffff0d7224 */ /* 0x000fe400078e006c */
[----:B------:R-:W-:Y:S02]  /*36270*/  IMAD.MOV.U32 R12, RZ, RZ, R2 ;  /* 0x000000ffff0c7224 */ /* 0x000fe400078e0002 */
[----:B------:R-:W-:-:S07]  /*36280*/  IMAD.MOV.U32 R51, RZ, RZ, R14 ;  /* 0x000000ffff337224 */ /* 0x000fce00078e000e */
[----:B------:R-:W-:Y:S05]  /*36290*/  WARPSYNC.COLLECTIVE R15, `(.L_x_3579) ;  /* 0x000000000f087348 */ /* 0x000fea0003c00000 */
[----:B------:R0:W1:Y:S02]  /*362a0*/  SHFL.IDX P6, R14, R13, R12, R11 ;  /* 0x0000000c0d0e7389 */ /* 0x00006400000c000b */
[----:B01----:R-:W-:Y:S01]  /*362b0*/  ENDCOLLECTIVE ;  /* 0x000000000000791b */ /* 0x003fe20003800000 */
.L_x_3579:
[----:B------:R-:W-:Y:S01]  /*362c0*/  MOV R13, R104 ;  /* 0x00000068000d7202 */ /* 0x000fe20000000f00 */
[----:B------:R-:W-:-:S07]  /*362d0*/  IMAD.MOV.U32 R108, RZ, RZ, R14 ;  /* 0x000000ffff6c7224 */ /* 0x000fce00078e000e */
[----:B------:R-:W-:Y:S05]  /*362e0*/  WARPSYNC.COLLECTIVE R15, `(.L_x_3580) ;  /* 0x000000000f087348 */ /* 0x000fea0003c00000 */
[----:B------:R0:W1:Y:S02]  /*362f0*/  SHFL.IDX P6, R14, R13, R12, R11 ;  /* 0x0000000c0d0e7389 */ /* 0x00006400000c000b */
[----:B01----:R-:W-:Y:S01]  /*36300*/  ENDCOLLECTIVE ;  /* 0x000000000000791b */ /* 0x003fe20003800000 */
.L_x_3580:
        /* <DEDUP_REMOVED lines=8> */
.L_x_3581:
[----:B------:R-:W-:Y:S02]  /*36390*/  SEL R147, R51, R104, P0 ;  /* 0x0000006833937207 */ /* 0x000fe40000000000 */
[----:B------:R-:W-:Y:S01]  /*363a0*/  SEL R104, R104, R51, P0 ;  /* 0x0000003368687207 */ /* 0x000fe20000000000 */
[----:B------:R-:W-:Y:S02]  /*363b0*/  IMAD.MOV.U32 R13, RZ, RZ, R54 ;  /* 0x000000ffff0d7224 */ /* 0x000fe400078e0036 */
[----:B------:R-:W-:-:S07]  /*363c0*/  IMAD.MOV.U32 R55, RZ, RZ, R14 ;  /* 0x000000ffff377224 */ /* 0x000fce00078e000e */
[----:B------:R-:W-:Y:S05]  /*363d0*/  WARPSYNC.COLLECTIVE R15, `(.L_x_3582) ;  /* 0x000000000f087348 */ /* 0x000fea0003c00000 */
[----:B------:R0:W1:Y:S02]  /*363e0*/  SHFL.IDX P6, R14, R13, R12, R11 ;  /* 0x0000000c0d0e7389 */ /* 0x00006400000c000b */
[----:B01----:R-:W-:Y:S01]  /*363f0*/  ENDCOLLECTIVE ;  /* 0x000000000000791b */ /* 0x003fe20003800000 */
.L_x_3582:
[----:B------:R-:W-:Y:S02]  /*36400*/  IMAD.MOV.U32 R13, RZ, RZ, R116 ;  /* 0x000000ffff0d7224 */ /* 0x000fe400078e0074 */
[----:B------:R-:W-:Y:S01]  /*36410*/  IMAD.MOV.U32 R12, RZ, RZ, R2 ;  /* 0x000000ffff0c7224 */ /* 0x000fe200078e0002 */
[----:B------:R-:W-:-:S07]  /*36420*/  MOV R54, R14 ;  /* 0x0000000e00367202 */ /* 0x000fce0000000f00 */
[----:B------:R-:W-:Y:S05]  /*36430*/  WARPSYNC.COLLECTIVE R15, `(.L_x_3583) ;  /* 0x000000000f087348 */ /* 0x000fea0003c00000 */
[----:B------:R0:W1:Y:S02]  /*36440*/  SHFL.IDX P6, R14, R13, R12, R11 ;  /* 0x0000000c0d0e7389 */ /* 0x00006400000c000b */
[----:B01----:R-:W-:Y:S01]  /*36450*/  ENDCOLLECTIVE ;  /* 0x000000000000791b */ /* 0x003fe20003800000 */
.L_x_3583:
[----:B------:R-:W-:Y:S02]  /*36460*/  IMAD.MOV.U32 R13, RZ, RZ, R112 ;  /* 0x000000ffff0d7224 */ /* 0x000fe400078e0070 */
[----:B------:R-:W-:-:S07]  /*36470*/  IMAD.MOV.U32 R116, RZ, RZ, R14 ;  /* 0x000000ffff747224 */ /* 0x000fce00078e000e */
[----:B------:R-:W-:Y:S05]  /*36480*/  WARPSYNC.COLLECTIVE R15, `(.L_x_3584) ;  /* 0x000000000f087348 */ /* 0x000fea0003c00000 */
[----:B------:R0:W1:Y:S02]  /*36490*/  SHFL.IDX P6, R14, R13, R12, R11 ;  /* 0x0000000c0d0e7389 */ /* 0x00006400000c000b */
[----:B01----:R-:W-:Y:S01]  /*364a0*/  ENDCOLLECTIVE ;  /* 0x000000000000791b */ /* 0x003fe20003800000 */
.L_x_3584:
        /* <DEDUP_REMOVED lines=8> */
.L_x_3585:
[----:B------:R-:W-:Y:S02]  /*36530*/  SEL R3, R54, R112, P0 ;  /* 0x0000007036037207 */ /* 0x000fe40000000000 */
[----:B------:R-:W-:Y:S01]  /*36540*/  SEL R54, R112, R54, P0 ;  /* 0x0000003670367207 */ /* 0x000fe20000000000 */
[----:B------:R-:W-:Y:S02]  /*36550*/  IMAD.MOV.U32 R13, RZ, RZ, R56 ;  /* 0x000000ffff0d7224 */ /* 0x000fe400078e0038 */
[----:B------:R-:W-:-:S07]  /*36560*/  IMAD.MOV.U32 R57, RZ, RZ, R14 ;  /* 0x000000ffff397224 */ /* 0x000fce00078e000e */
[----:B------:R-:W-:Y:S05]  /*36570*/  WARPSYNC.COLLECTIVE R15, `(.L_x_3586) ;  /* 0x000000000f087348 */ /* 0x000fea0003c00000 */
[----:B------:R0:W1:Y:S02]  /*36580*/  SHFL.IDX P6, R14, R13, R12, R11 ;  /* 0x0000000c0d0e7389 */ /* 0x00006400000c000b */
[----:B01----:R-:W-:Y:S01]  /*36590*/  ENDCOLLECTIVE ;  /* 0x000000000000791b */ /* 0x003fe20003800000 */
.L_x_3586:
[----:B------:R-:W-:Y:S01]  /*365a0*/  IMAD.MOV.U32 R13, RZ, RZ, R124 ;  /* 0x000000ffff0d7224 */ /* 0x000fe200078e007c */
[----:B------:R-:W-:Y:S01]  /*365b0*/  MOV R12, R2 ;  /* 0x00000002000c7202 */ /* 0x000fe20000000f00 */
[----:B------:R-:W-:-:S07]  /*365c0*/  IMAD.MOV.U32 R56, RZ, RZ, R14 ;  /* 0x000000ffff387224 */ /* 0x000fce00078e000e */
[----:B------:R-:W-:Y:S05]  /*365d0*/  WARPSYNC.COLLECTIVE R15, `(.L_x_3587) ;  /* 0x000000000f087348 */ /* 0x000fea0003c00000 */
[----:B------:R0:W1:Y:S02]  /*365e0*/  SHFL.IDX P6, R14, R13, R12, R11 ;  /* 0x0000000c0d0e7389 */ /* 0x00006400000c000b */
[----:B01----:R-:W-:Y:S01]  /*365f0*/  ENDCOLLECTIVE ;  /* 0x000000000000791b */ /* 0x003fe20003800000 */
.L_x_3587:
[----:B------:R-:W-:Y:S02]  /*36600*/  IMAD.MOV.U32 R13, RZ, RZ, R120 ;  /* 0x000000ffff0d7224 */ /* 0x000fe400078e0078 */
[----:B------:R-:W-:-:S07]  /*36610*/  IMAD.MOV.U32 R124, RZ, RZ, R14 ;  /* 0x000000ffff7c7224 */ /* 0x000fce00078e000e */
[----:B------:R-:W-:Y:S05]  /*36620*/  WARPSYNC.COLLECTIVE R15, `(.L_x_3588) ;  /* 0x000000000f087348 */ /* 0x000fea0003c00000 */
[----:B------:R0:W1:Y:S02]  /*36630*/  SHFL.IDX P6, R14, R13, R12, R11 ;  /* 0x0000000c0d0e7389 */ /* 0x00006400000c000b */
[----:B01----:R-:W-:Y:S01]  /*36640*/  ENDCOLLECTIVE ;  /* 0x000000000000791b */ /* 0x003fe20003800000 */
.L_x_3588:
        /* <DEDUP_REMOVED lines=8> */
.L_x_3589:
[----:B------:R-:W-:Y:S02]  /*366d0*/  SEL R5, R56, R120, P0 ;  /* 0x0000007838057207 */ /* 0x000fe40000000000 */
[----:B------:R-:W-:Y:S01]  /*366e0*/  SEL R56, R120, R56, P0 ;  /* 0x0000003878387207 */ /* 0x000fe20000000000 */
[----:B------:R-:W-:Y:S01]  /*366f0*/  IMAD.MOV.U32 R13, RZ, RZ, R61 ;  /* 0x000000ffff0d7224 */ /* 0x000fe200078e003d */
[----:B------:R-:W-:-:S07]  /*36700*/  MOV R64, R14 ;  /* 0x0000000e00407202 */ /* 0x000fce0000000f00 */
[----:B------:R-:W-:Y:S05]  /*36710*/  WARPSYNC.COLLECTIVE R15, `(.L_x_3590) ;  /* 0x000000000f087348 */ /* 0x000fea0003c00000 */
[----:B------:R0:W1:Y:S02]  /*36720*/  SHFL.IDX P6, R14, R13, R12, R11 ;  /* 0x0000000c0d0e7389 */ /* 0x00006400000c000b */
[----:B01----:R-:W-:Y:S01]  /*36730*/  ENDCOLLECTIVE ;  /* 0x000000000000791b */ /* 0x003fe20003800000 */
.L_x_3590:
[----:B------:R-:W-:Y:S02]  /*36740*/  IMAD.MOV.U32 R13, RZ, RZ, R132 ;  /* 0x000000ffff0d7224 */ /* 0x000fe400078e0084 */
[----:B------:R-:W-:Y:S02]  /*36750*/  IMAD.MOV.U32 R12, RZ, RZ, R2 ;  /* 0x000000ffff0c7224 */ /* 0x000fe400078e0002 */
[----:B------:R-:W-:-:S07]  /*36760*/  IMAD.MOV.U32 R61, RZ, RZ, R14 ;  /* 0x000000ffff3d7224 */ /* 0x000fce00078e000e */
[----:B------:R-:W-:Y:S05]  /*36770*/  WARPSYNC.COLLECTIVE R15, `(.L_x_3591) ;  /* 0x000000000f087348 */ /* 0x000fea0003c00000 */
[----:B------:R0:W1:Y:S02]  /*36780*/  SHFL.IDX P6, R14, R13, R12, R11 ;  /* 0x0000000c0d0e7389 */ /* 0x00006400000c000b */
[----:B01----:R-:W-:Y:S01]  /*36790*/  ENDCOLLECTIVE ;  /* 0x000000000000791b */ /* 0x003fe20003800000 */
.L_x_3591:
[----:B------:R-:W-:Y:S01]  /*367a0*/  MOV R13, R128 ;  /* 0x00000080000d7202 */ /* 0x000fe20000000f00 */
[----:B------:R-:W-:-:S07]  /*367b0*/  IMAD.MOV.U32 R132, RZ, RZ, R14 ;  /* 0x000000ffff847224 */ /* 0x000fce00078e000e */
[----:B------:R-:W-:Y:S05]  /*367c0*/  WARPSYNC.COLLECTIVE R15, `(.L_x_3592) ;  /* 0x000000000f087348 */ /* 0x000fea0003c00000 */
[----:B------:R0:W1:Y:S02]  /*367d0*/  SHFL.IDX P6, R14, R13, R12, R11 ;  /* 0x0000000c0d0e7389 */ /* 0x00006400000c000b */
[----:B01----:R-:W-:Y:S01]  /*367e0*/  ENDCOLLECTIVE ;  /* 0x000000000000791b */ /* 0x003fe20003800000 */
.L_x_3592:
        /* <DEDUP_REMOVED lines=8> */
.L_x_3593:
[----:B------:R-:W-:Y:S02]  /*36870*/  SEL R7, R61, R128, P0 ;  /* 0x000000803d077207 */ /* 0x000fe40000000000 */
[----:B------:R-:W-:Y:S01]  /*36880*/  SEL R61, R128, R61, P0 ;  /* 0x0000003d803d7207 */ /* 0x000fe20000000000 */
[----:B------:R-:W-:Y:S02]  /*36890*/  IMAD.MOV.U32 R13, RZ, RZ, R69 ;  /* 0x000000ffff0d7224 */ /* 0x000fe400078e0045 */
[----:B------:R-:W-:-:S07]  /*368a0*/  IMAD.MOV.U32 R72, RZ, RZ, R14 ;  /* 0x000000ffff487224 */ /* 0x000fce00078e000e */
[----:B------:R-:W-:Y:S05]  /*368b0*/  WARPSYNC.COLLECTIVE R15, `(.L_x_3594) ;  /* 0x000000000f087348 */ /* 0x000fea0003c00000 */
[----:B------:R0:W1:Y:S02]  /*368c0*/  SHFL.IDX P6, R14, R13, R12, R11 ;  /* 0x0000000c0d0e7389 */ /* 0x00006400000c000b */
[----:B01----:R-:W-:Y:S01]  /*368d0*/  ENDCOLLECTIVE ;  /* 0x000000000000791b */ /* 0x003fe20003800000 */
.L_x_3594:
[----:B------:R-:W-:Y:S02]  /*368e0*/  IMAD.MOV.U32 R13, RZ, RZ, R140 ;  /* 0x000000ffff0d7224 */ /* 0x000fe400078e008c */
[----:B------:R-:W-:Y:S01]  /*368f0*/  IMAD.MOV.U32 R12, RZ, RZ, R2 ;  /* 0x000000ffff0c7224 */ /* 0x000fe200078e0002 */
[----:B------:R-:W-:-:S07]  /*36900*/  MOV R69, R14 ;  /* 0x0000000e00457202 */ /* 0x000fce0000000f00 */
[----:B------:R-:W-:Y:S05]  /*36910*/  WARPSYNC.COLLECTIVE R15, `(.L_x_3595) ;  /* 0x000000000f087348 */ /* 0x000fea0003c00000 */
[----:B------:R0:W1:Y:S02]  /*36920*/  SHFL.IDX P6, R14, R13, R12, R11 ;  /* 0x0000000c0d0e7389 */ /* 0x00006400000c000b */
[----:B01----:R-:W-:Y:S01]  /*36930*/  ENDCOLLECTIVE ;  /* 0x000000000000791b */ /* 0x003fe20003800000 */
.L_x_3595:
[----:B------:R-:W-:Y:S02]  /*36940*/  IMAD.MOV.U32 R13, RZ, RZ, R136 ;  /* 0x000000ffff0d7224 */ /* 0x000fe400078e0088 */
[----:B------:R-:W-:-:S07]  /*36950*/  IMAD.MOV.U32 R140, RZ, RZ, R14 ;  /* 0x000000ffff8c7224 */ /* 0x000fce00078e000e */
[----:B------:R-:W-:Y:S05]  /*36960*/  WARPSYNC.COLLECTIVE R15, `(.L_x_3596) ;  /* 0x000000000f087348 */ /* 0x000fea0003c00000 */
[----:B------:R0:W1:Y:S02]  /*36970*/  SHFL.IDX P6, R14, R13, R12, R11 ;  /* 0x0000000c0d0e7389 */ /* 0x00006400000c000b */
[----:B01----:R-:W-:Y:S01]  /*36980*/  ENDCOLLECTIVE ;  /* 0x000000000000791b */ /* 0x003fe20003800000 */
.L_x_3596:
        /* <DEDUP_REMOVED lines=8> */
.L_x_3597:
[----:B------:R-:W-:Y:S02]  /*36a10*/  SEL R9, R69, R136, P0 ;  /* 0x0000008845097207 */ /* 0x000fe40000000000 */
[----:B------:R-:W-:Y:S01]  /*36a20*/  SEL R69, R136, R69, P0 ;  /* 0x0000004588457207 */ /* 0x000fe20000000000 */
[----:B------:R-:W-:Y:S02]  /*36a30*/  IMAD.MOV.U32 R13, RZ, RZ, R73 ;  /* 0x000000ffff0d7224 */ /* 0x000fe400078e0049 */
[----:B------:R-:W-:-:S07]  /*36a40*/  IMAD.MOV.U32 R77, RZ, RZ, R14 ;  /* 0x000000ffff4d7224 */ /* 0x000fce00078e000e */
[----:B------:R-:W-:Y:S05]  /*36a50*/  WARPSYNC.COLLECTIVE R15, `(.L_x_3598) ;  /* 0x000000000f087348 */ /* 0x000fea0003c00000 */
[----:B------:R0:W1:Y:S02]  /*36a60*/  SHFL.IDX P6, R14, R13, R12, R11 ;  /* 0x0000000c0d0e7389 */ /* 0x00006400000c000b */
[----:B01----:R-:W-:Y:S01]  /*36a70*/  ENDCOLLECTIVE ;  /* 0x000000000000791b */ /* 0x003fe20003800000 */
.L_x_3598:
[----:B------:R-:W-:Y:S01]  /*36a80*/  IMAD.MOV.U32 R13, RZ, RZ, R148 ;  /* 0x000000ffff0d7224 */ /* 0x000fe200078e0094 */
[----:B------:R-:W-:Y:S01]  /*36a90*/  MOV R12, R2 ;  /* 0x00000002000c7202 */ /* 0x000fe20000000f00 */
[----:B------:R-:W-:-:S07]  /*36aa0*/  IMAD.MOV.U32 R73, RZ, RZ, R14 ;  /* 0x000000ffff497224 */ /* 0x000fce00078e000e */
[----:B------:R-:W-:Y:S05]  /*36ab0*/  WARPSYNC.COLLECTIVE R15, `(.L_x_3599) ;  /* 0x000000000f087348 */ /* 0x000fea0003c00000 */
[----:B------:R0:W1:Y:S02]  /*36ac0*/  SHFL.IDX P6, R14, R13, R12, R11 ;  /* 0x0000000c0d0e7389 */ /* 0x00006400000c000b */
[----:B01----:R-:W-:Y:S01]  /*36ad0*/  ENDCOLLECTIVE ;  /* 0x000000000000791b */ /* 0x003fe20003800000 */
.L_x_3599:
[----:B------:R-:W-:Y:S02]  /*36ae0*/  IMAD.MOV.U32 R13, RZ, RZ, R144 ;  /* 0x000000ffff0d7224 */ /* 0x000fe400078e0090 */
[----:B------:R-:W-:-:S07]  /*36af0*/  IMAD.MOV.U32 R148, RZ, RZ, R14 ;  /* 0x000000ffff947224 */ /* 0x000fce00078e000e */
[----:B------:R-:W-:Y:S05]  /*36b00*/  WARPSYNC.COLLECTIVE R15, `(.L_x_3600) ;  /* 0x000000000f087348 */ /* 0x000fea0003c00000 */
[----:B------:R0:W1:Y:S02]  /*36b10*/  SHFL.IDX P6, R14, R13, R12, R11 ;  /* 0x0000000c0d0e7389 */ /* 0x00006400000c000b */
[----:B01----:R-:W-:Y:S01]  /*36b20*/  ENDCOLLECTIVE ;  /* 0x000000000000791b */ /* 0x003fe20003800000 */
.L_x_3600:
        /* <DEDUP_REMOVED lines=8> */
.L_x_3601:
[----:B------:R-:W-:Y:S02]  /*36bb0*/  SEL R20, R73, R144, P0 ;  /* 0x0000009049147207 */ /* 0x000fe40000000000 */
[----:B------:R-:W-:Y:S01]  /*36bc0*/  SEL R73, R144, R73, P0 ;  /* 0x0000004990497207 */ /* 0x000fe20000000000 */
[----:B------:R-:W-:Y:S01]  /*36bd0*/  IMAD.MOV.U32 R13, RZ, RZ, R81 ;  /* 0x000000ffff0d7224 */ /* 0x000fe200078e0051 */
[----:B------:R-:W-:-:S07]  /*36be0*/  MOV R65, R14 ;  /* 0x0000000e00417202 */ /* 0x000fce0000000f00 */
[----:B------:R-:W-:Y:S05]  /*36bf0*/  WARPSYNC.COLLECTIVE R15, `(.L_x_3602) ;  /* 0x000000000f087348 */ /* 0x000fea0003c00000 */
[----:B------:R0:W1:Y:S02]  /*36c00*/  SHFL.IDX P6, R14, R13, R12, R11 ;  /* 0x0000000c0d0e7389 */ /* 0x00006400000c000b */
[----:B01----:R-:W-:Y:S01]  /*36c10*/  ENDCOLLECTIVE ;  /* 0x000000000000791b */ /* 0x003fe20003800000 */
.L_x_3602:
[----:B------:R-:W-:Y:S02]  /*36c20*/  IMAD.MOV.U32 R13, RZ, RZ, R146 ;  /* 0x000000ffff0d7224 */ /* 0x000fe400078e0092 */
[----:B------:R-:W-:Y:S02]  /*36c30*/  IMAD.MOV.U32 R12, RZ, RZ, R2 ;  /* 0x000000ffff0c7224 */ /* 0x000fe400078e0002 */
[----:B------:R-:W-:-:S07]  /*36c40*/  IMAD.MOV.U32 R81, RZ, RZ, R14 ;  /* 0x000000ffff517224 */ /* 0x000fce00078e000e */
[----:B------:R-:W-:Y:S05]  /*36c50*/  WARPSYNC.COLLECTIVE R15, `(.L_x_3603) ;  /* 0x000000000f087348 */ /* 0x000fea0003c00000 */
[----:B------:R0:W1:Y:S02]  /*36c60*/  SHFL.IDX P6, R14, R13, R12, R11 ;  /* 0x0000000c0d0e7389 */ /* 0x00006400000c000b */
[----:B01----:R-:W-:Y:S01]  /*36c70*/  ENDCOLLECTIVE ;  /* 0x000000000000791b */ /* 0x003fe20003800000 */
.L_x_3603:
[----:B------:R-:W-:Y:S01]  /*36c80*/  MOV R13, R159 ;  /* 0x0000009f000d7202 */ /* 0x000fe20000000f00 */
[----:B------:R-:W-:-:S07]  /*36c90*/  IMAD.MOV.U32 R146, RZ, RZ, R14 ;  /* 0x000000ffff927224 */ /* 0x000fce00078e000e */
[----:B------:R-:W-:Y:S05]  /*36ca0*/  WARPSYNC.COLLECTIVE R15, `(.L_x_3604) ;  /* 0x000000000f087348 */ /* 0x000fea0003c00000 */
[----:B------:R0:W1:Y:S02]  /*36cb0*/  SHFL.IDX P6, R14, R13, R12, R11 ;  /* 0x0000000c0d0e7389 */ /* 0x00006400000c000b */
[----:B01----:R-:W-:Y:S01]  /*36cc0*/  ENDCOLLECTIVE ;  /* 0x000000000000791b */ /* 0x003fe20003800000 */
.L_x_3604:
        /* <DEDUP_REMOVED lines=8> */
.L_x_3605:
[----:B------:R-:W-:Y:S02]  /*36d50*/  SEL R24, R81, R159, P0 ;  /* 0x0000009f51187207 */ /* 0x000fe40000000000 */
[----:B------:R-:W-:Y:S01]  /*36d60*/  SEL R81, R159, R81, P0 ;  /* 0x000000519f517207 */ /* 0x000fe20000000000 */
[----:B------:R-:W-:Y:S02]  /*36d70*/  IMAD.MOV.U32 R13, RZ, RZ, R109 ;  /* 0x000000ffff0d7224 */ /* 0x000fe400078e006d */
[----:B------:R-:W-:-:S07]  /*36d80*/  IMAD.MOV.U32 R85, RZ, RZ, R14 ;  /* 0x000000ffff557224 */ /* 0x000fce00078e000e */
[----:B------:R-:W-:Y:S05]  /*36d90*/  WARPSYNC.COLLECTIVE R15, `(.L_x_3606) ;  /* 0x000000000f087348 */ /* 0x000fea0003c00000 */
[----:B------:R0:W1:Y:S02]  /*36da0*/  SHFL.IDX P6, R14, R13, R12, R11 ;  /* 0x0000000c0d0e7389 */ /* 0x00006400000c000b */
[----:B01----:R-:W-:Y:S01]  /*36db0*/  ENDCOLLECTIVE ;  /* 0x000000000000791b */ /* 0x003fe20003800000 */
.L_x_3606:
[----:B------:R-:W-:Y:S02]  /*36dc0*/  IMAD.MOV.U32 R13, RZ, RZ, R154 ;  /* 0x000000ffff0d7224 */ /* 0x000fe400078e009a */
[----:B------:R-:W-:Y:S01]  /*36dd0*/  IMAD.MOV.U32 R12, RZ, RZ, R2 ;  /* 0x000000ffff0c7224 */ /* 0x000fe200078e0002 */
[----:B------:R-:W-:-:S07]  /*36de0*/  MOV R40, R14 ;  /* 0x0000000e00287202 */ /* 0x000fce0000000f00 */
[----:B------:R-:W-:Y:S05]  /*36df0*/  WARPSYNC.COLLECTIVE R15, `(.L_x_3607) ;  /* 0x000000000f087348 */ /* 0x000fea0003c00000 */
[----:B------:R0:W1:Y:S02]  /*36e00*/  SHFL.IDX P6, R14, R13, R12, R11 ;  /* 0x0000000c0d0e7389 */ /* 0x00006400000c000b */
[----:B01----:R-:W-:Y:S01]  /*36e10*/  ENDCOLLECTIVE ;  /* 0x000000000000791b */ /* 0x003fe20003800000 */
.L_x_3607:
[----:B------:R-:W-:Y:S02]  /*36e20*/  IMAD.MOV.U32 R13, RZ, RZ, R153 ;  /* 0x000000ffff0d7224 */ /* 0x000fe400078e0099 */
[----:B------:R-:W-:-:S07]  /*36e30*/  IMAD.MOV.U32 R154, RZ, RZ, R14 ;  /* 0x000000ffff9a7224 */ /* 0x000fce00078e000e */
[----:B------:R-:W-:Y:S05]  /*36e40*/  WARPSYNC.COLLECTIVE R15, `(.L_x_3608) ;  /* 0x000000000f087348 */ /* 0x000fea0003c00000 */
[----:B------:R0:W1:Y:S02]  /*36e50*/  SHFL.IDX P6, R14, R13, R12, R11 ;  /* 0x0000000c0d0e7389 */ /* 0x00006400000c000b */
[----:B01----:R-:W-:Y:S01]  /*36e60*/  ENDCOLLECTIVE ;  /* 0x000000000000791b */ /* 0x003fe20003800000 */
.L_x_3608:
        /* <DEDUP_REMOVED lines=8> */
.L_x_3609:
[----:B------:R-:W-:Y:S02]  /*36ef0*/  SEL R26, R40, R44, P0 ;  /* 0x0000002c281a7207 */ /* 0x000fe40000000000 */
[----:B------:R-:W-:Y:S01]  /*36f00*/  SEL R44, R44, R40, P0 ;  /* 0x000000282c2c7207 */ /* 0x000fe20000000000 */
[----:B------:R-:W-:Y:S02]  /*36f10*/  IMAD.MOV.U32 R13, RZ, RZ, R89 ;  /* 0x000000ffff0d7224 */ /* 0x000fe400078e0059 */
[----:B------:R-:W-:-:S07]  /*36f20*/  IMAD.MOV.U32 R93, RZ, RZ, R14 ;  /* 0x000000ffff5d7224 */ /* 0x000fce00078e000e */
[----:B------:R-:W-:Y:S05]  /*36f30*/  WARPSYNC.COLLECTIVE R15, `(.L_x_3610) ;  /* 0x000000000f087348 */ /* 0x000fea0003c00000 */
[----:B------:R0:W1:Y:S02]  /*36f40*/  SHFL.IDX P6, R14, R13, R12, R11 ;  /* 0x0000000c0d0e7389 */ /* 0x00006400000c000b */
[----:B01----:R-:W-:Y:S01]  /*36f50*/  ENDCOLLECTIVE ;  /* 0x000000000000791b */ /* 0x003fe20003800000 */
.L_x_3610:
[----:B------:R-:W-:Y:S01]  /*36f60*/  IMAD.MOV.U32 R13, RZ, RZ, R156 ;  /* 0x000000ffff0d7224 */ /* 0x000fe200078e009c */
[----:B------:R-:W-:Y:S01]  /*36f70*/  MOV R12, R2 ;  /* 0x00000002000c7202 */ /* 0x000fe20000000f00 */
[----:B------:R-:W-:-:S07]  /*36f80*/  IMAD.MOV.U32 R109, RZ, RZ, R14 ;  /* 0x000000ffff6d7224 */ /* 0x000fce00078e000e */
[----:B------:R-:W-:Y:S05]  /*36f90*/  WARPSYNC.COLLECTIVE R15, `(.L_x_3611) ;  /* 0x000000000f087348 */ /* 0x000fea0003c00000 */
[----:B------:R0:W1:Y:S02]  /*36fa0*/  SHFL.IDX P6, R14, R13, R12, R11 ;  /* 0x0000000c0d0e7389 */ /* 0x00006400000c000b */
[----:B01----:R-:W-:Y:S01]  /*36fb0*/  ENDCOLLECTIVE ;  /* 0x000000000000791b */ /* 0x003fe20003800000 */
.L_x_3611:
[----:B------:R-:W-:Y:S02]  /*36fc0*/  IMAD.MOV.U32 R13, RZ, RZ, R155 ;  /* 0x000000ffff0d7224 */ /* 0x000fe400078e009b */
[----:B------:R-:W-:-:S07]  /*36fd0*/  IMAD.MOV.U32 R156, RZ, RZ, R14 ;  /* 0x000000ffff9c7224 */ /* 0x000fce00078e000e */
[----:B------:R-:W-:Y:S05]  /*36fe0*/  WARPSYNC.COLLECTIVE R15, `(.L_x_3612) ;  /* 0x000000000f087348 */ /* 0x000fea0003c00000 */
[----:B------:R0:W1:Y:S02]  /*36ff0*/  SHFL.IDX P6, R14, R13, R12, R11 ;  /* 0x0000000c0d0e7389 */ /* 0x00006400000c000b */
[----:B01----:R-:W-:Y:S01]  /*37000*/  ENDCOLLECTIVE ;  /* 0x000000000000791b */ /* 0x003fe20003800000 */
.L_x_3612:
        /* <DEDUP_REMOVED lines=8> */
.L_x_3613:
[----:B------:R-:W-:Y:S02]  /*37090*/  SEL R32, R109, R89, P0 ;  /* 0x000000596d207207 */ /* 0x000fe40000000000 */
[----:B------:R-:W-:Y:S01]  /*370a0*/  SEL R89, R89, R109, P0 ;  /* 0x0000006d59597207 */ /* 0x000fe20000000000 */
[----:B------:R-:W-:Y:S01]  /*370b0*/  IMAD.MOV.U32 R13, RZ, RZ, R97 ;  /* 0x000000ffff0d7224 */ /* 0x000fe200078e0061 */
[----:B------:R-:W-:-:S07]  /*370c0*/  MOV R101, R14 ;  /* 0x0000000e00657202 */ /* 0x000fce0000000f00 */
[----:B------:R-:W-:Y:S05]  /*370d0*/  WARPSYNC.COLLECTIVE R15, `(.L_x_3614) ;  /* 0x000000000f087348 */ /* 0x000fea0003c00000 */
[----:B------:R0:W1:Y:S02]  /*370e0*/  SHFL.IDX P6, R14, R13, R12, R11 ;  /* 0x0000000c0d0e7389 */ /* 0x00006400000c000b */
[----:B01----:R-:W-:Y:S01]  /*370f0*/  ENDCOLLECTIVE ;  /* 0x000000000000791b */ /* 0x003fe20003800000 */
.L_x_3614:
[----:B------:R-:W-:Y:S02]  /*37100*/  IMAD.MOV.U32 R13, RZ, RZ, R158 ;  /* 0x000000ffff0d7224 */ /* 0x000fe400078e009e */
[----:B------:R-:W-:Y:S02]  /*37110*/  IMAD.MOV.U32 R12, RZ, RZ, R2 ;  /* 0x000000ffff0c7224 */ /* 0x000fe400078e0002 */
[----:B------:R-:W-:-:S07]  /*37120*/  IMAD.MOV.U32 R97, RZ, RZ, R14 ;  /* 0x000000ffff617224 */ /* 0x000fce00078e000e */
[----:B------:R-:W-:Y:S05]  /*37130*/  WARPSYNC.COLLECTIVE R15, `(.L_x_3615) ;  /* 0x000000000f087348 */ /* 0x000fea0003c00000 */
[----:B------:R0:W1:Y:S02]  /*37140*/  SHFL.IDX P6, R14, R13, R12, R11 ;  /* 0x0000000c0d0e7389 */ /* 0x00006400000c000b */
[----:B01----:R-:W-:Y:S01]  /*37150*/  ENDCOLLECTIVE ;  /* 0x000000000000791b */ /* 0x003fe20003800000 */
.L_x_3615:
[----:B------:R-:W-:Y:S01]  /*37160*/  MOV R13, R157 ;  /* 0x0000009d000d7202 */ /* 0x000fe20000000f00 */
[----:B------:R-:W-:-:S07]  /*37170*/  IMAD.MOV.U32 R158, RZ, RZ, R14 ;  /* 0x000000ffff9e7224 */ /* 0x000fce00078e000e */
[----:B------:R-:W-:Y:S05]  /*37180*/  WARPSYNC.COLLECTIVE R15, `(.L_x_3616) ;  /* 0x000000000f087348 */ /* 0x000fea0003c00000 */
[----:B------:R0:W1:Y:S02]  /*37190*/  SHFL.IDX P6, R14, R13, R12, R11 ;  /* 0x0000000c0d0e7389 */ /* 0x00006400000c000b */
[----:B01----:R-:W-:Y:S01]  /*371a0*/  ENDCOLLECTIVE ;  /* 0x000000000000791b */ /* 0x003fe20003800000 */
.L_x_3616:
        /* <DEDUP_REMOVED lines=8> */
.L_x_3617:
[----:B------:R-:W-:Y:S02]  /*37230*/  SEL R37, R97, R157, P0 ;  /* 0x0000009d61257207 */ /* 0x000fe40000000000 */
[----:B------:R-:W-:Y:S01]  /*37240*/  SEL R97, R157, R97, P0 ;  /* 0x000000619d617207 */ /* 0x000fe20000000000 */
[----:B------:R-:W-:Y:S02]  /*37250*/  IMAD.MOV.U32 R13, RZ, RZ, R105 ;  /* 0x000000ffff0d7224 */ /* 0x000fe400078e0069 */
[----:B------:R-:W-:-:S07]  /*37260*/  IMAD.MOV.U32 R58, RZ, RZ, R14 ;  /* 0x000000ffff3a7224 */ /* 0x000fce00078e000e */
[----:B------:R-:W-:Y:S05]  /*37270*/  WARPSYNC.COLLECTIVE R15, `(.L_x_3618) ;  /* 0x000000000f087348 */ /* 0x000fea0003c00000 */
[----:B------:R0:W1:Y:S02]  /*37280*/  SHFL.IDX P6, R14, R13, R12, R11 ;  /* 0x0000000c0d0e7389 */ /* 0x00006400000c000b */
[----:B01----:R-:W-:Y:S01]  /*37290*/  ENDCOLLECTIVE ;  /* 0x000000000000791b */ /* 0x003fe20003800000 */
.L_x_3618:
[----:B------:R-:W-:Y:S02]  /*372a0*/  IMAD.MOV.U32 R13, RZ, RZ, R62 ;  /* 0x000000ffff0d7224 */ /* 0x000fe400078e003e */
[----:B------:R-:W-:Y:S01]  /*372b0*/  IMAD.MOV.U32 R12, RZ, RZ, R2 ;  /* 0x000000ffff0c7224 */ /* 0x000fe200078e0002 */
[----:B------:R-:W-:-:S07]  /*372c0*/  MOV R105, R14 ;  /* 0x0000000e00697202 */ /* 0x000fce0000000f00 */
[----:B------:R-:W-:Y:S05]  /*372d0*/  WARPSYNC.COLLECTIVE R15, `(.L_x_3619) ;  /* 0x000000000f087348 */ /* 0x000fea0003c00000 */
[----:B------:R0:W1:Y:S02]  /*372e0*/  SHFL.IDX P6, R14, R13, R12, R11 ;  /* 0x0000000c0d0e7389 */ /* 0x00006400000c000b */
[----:B01----:R-:W-:Y:S01]  /*372f0*/  ENDCOLLECTIVE ;  /* 0x000000000000791b */ /* 0x003fe20003800000 */
.L_x_3619:
[----:B------:R-:W-:Y:S02]  /*37300*/  IMAD.MOV.U32 R13, RZ, RZ, R59 ;  /* 0x000000ffff0d7224 */ /* 0x000fe400078e003b */
[----:B------:R-:W-:-:S07]  /*37310*/  IMAD.MOV.U32 R62, RZ, RZ, R14 ;  /* 0x000000ffff3e7224 */ /* 0x000fce00078e000e */
[----:B------:R-:W-:Y:S05]  /*37320*/  WARPSYNC.COLLECTIVE R15, `(.L_x_3620) ;  /* 0x000000000f087348 */ /* 0x000fea0003c00000 */
[----:B------:R0:W1:Y:S02]  /*37330*/  SHFL.IDX P6, R14, R13, R12, R11 ;  /* 0x0000000c0d0e7389 */ /* 0x00006400000c000b */
[----:B01----:R-:W-:Y:S01]  /*37340*/  ENDCOLLECTIVE ;  /* 0x000000000000791b */ /* 0x003fe20003800000 */
.L_x_3620:
        /* <DEDUP_REMOVED lines=8> */
.L_x_3621:
[----:B------:R-:W-:Y:S02]  /*373d0*/  SEL R46, R105, R59, P0 ;  /* 0x0000003b692e7207 */ /* 0x000fe40000000000 */
[----:B------:R-:W-:Y:S01]  /*373e0*/  SEL R59, R59, R105, P0 ;  /* 0x000000693b3b7207 */ /* 0x000fe20000000000 */
[----:B------:R-:W-:Y:S02]  /*373f0*/  IMAD.MOV.U32 R13, RZ, RZ, R117 ;  /* 0x000000ffff0d7224 */ /* 0x000fe400078e0075 */
[----:B------:R-:W-:-:S07]  /*37400*/  IMAD.MOV.U32 R121, RZ, RZ, R14 ;  /* 0x000000ffff797224 */ /* 0x000fce00078e000e */
[----:B------:R-:W-:Y:S05]  /*37410*/  WARPSYNC.COLLECTIVE R15, `(.L_x_3622) ;  /* 0x000000000f087348 */ /* 0x000fea0003c00000 */
[----:B------:R0:W1:Y:S02]  /*37420*/  SHFL.IDX P6, R14, R13, R12, R11 ;  /* 0x0000000c0d0e7389 */ /* 0x00006400000c000b */
[----:B01----:R-:W-:Y:S01]  /*37430*/  ENDCOLLECTIVE ;  /* 0x000000000000791b */ /* 0x003fe20003800000 */
.L_x_3622:
[----:B------:R-:W-:Y:S01]  /*37440*/  IMAD.MOV.U32 R13, RZ, RZ, R70 ;  /* 0x000000ffff0d7224 */ /* 0x000fe200078e0046 */
[----:B------:R-:W-:Y:S01]  /*37450*/  MOV R12, R2 ;  /* 0x00000002000c7202 */ /* 0x000fe20000000f00 */
[----:B------:R-:W-:-:S07]  /*37460*/  IMAD.MOV.U32 R117, RZ, RZ, R14 ;  /* 0x000000ffff757224 */ /* 0x000fce00078e000e */
[----:B------:R-:W-:Y:S05]  /*37470*/  WARPSYNC.COLLECTIVE R15, `(.L_x_3623) ;  /* 0x000000000f087348 */ /* 0x000fea0003c00000 */
[----:B------:R0:W1:Y:S02]  /*37480*/  SHFL.IDX P6, R14, R13, R12, R11 ;  /* 0x0000000c0d0e7389 */ /* 0x00006400000c000b */
[----:B01----:R-:W-:Y:S01]  /*37490*/  ENDCOLLECTIVE ;  /* 0x000000000000791b */ /* 0x003fe20003800000 */
.L_x_3623:
[----:B------:R-:W-:Y:S02]  /*374a0*/  IMAD.MOV.U32 R13, RZ, RZ, R113 ;  /* 0x000000ffff0d7224 */ /* 0x000fe400078e0071 */
[----:B------:R-:W-:-:S07]  /*374b0*/  IMAD.MOV.U32 R70, RZ, RZ, R14 ;  /* 0x000000ffff467224 */ /* 0x000fce00078e000e */
[----:B------:R-:W-:Y:S05]  /*374c0*/  WARPSYNC.COLLECTIVE R15, `(.L_x_3624) ;  /* 0x000000000f087348 */ /* 0x000fea0003c00000 */
[----:B------:R0:W1:Y:S02]  /*374d0*/  SHFL.IDX P6, R14, R13, R12, R11 ;  /* 0x0000000c0d0e7389 */ /* 0x00006400000c000b */
[----:B01----:R-:W-:Y:S01]  /*374e0*/  ENDCOLLECTIVE ;  /* 0x000000000000791b */ /* 0x003fe20003800000 */
.L_x_3624:
        /* <DEDUP_REMOVED lines=8> */
.L_x_3625:
[----:B------:R-:W-:Y:S02]  /*37570*/  SEL R48, R117, R113, P0 ;  /* 0x0000007175307207 */ /* 0x000fe40000000000 */
[----:B------:R-:W-:Y:S01]  /*37580*/  SEL R113, R113, R117, P0 ;  /* 0x0000007571717207 */ /* 0x000fe20000000000 */
[----:B------:R-:W-:Y:S01]  /*37590*/  IMAD.MOV.U32 R13, RZ, RZ, R66 ;  /* 0x000000ffff0d7224 */ /* 0x000fe200078e0042 */
[----:B------:R-:W-:-:S07]  /*375a0*/  MOV R67, R14 ;  /* 0x0000000e00437202 */ /* 0x000fce0000000f00 */
[----:B------:R-:W-:Y:S05]  /*375b0*/  WARPSYNC.COLLECTIVE R15, `(.L_x_3626) ;  /* 0x000000000f087348 */ /* 0x000fea0003c00000 */
[----:B------:R0:W1:Y:S02]  /*375c0*/  SHFL.IDX P6, R14, R13, R12, R11 ;  /* 0x0000000c0d0e7389 */ /* 0x00006400000c000b */
[----:B01----:R-:W-:Y:S01]  /*375d0*/  ENDCOLLECTIVE ;  /* 0x000000000000791b */ /* 0x003fe20003800000 */
.L_x_3626:
[----:B------:R-:W-:Y:S02]  /*375e0*/  IMAD.MOV.U32 R13, RZ, RZ, R78 ;  /* 0x000000ffff0d7224 */ /* 0x000fe400078e004e */
[----:B------:R-:W-:Y:S02]  /*375f0*/  IMAD.MOV.U32 R12, RZ, RZ, R2 ;  /* 0x000000ffff0c7224 */ /* 0x000fe400078e0002 */
[----:B------:R-:W-:-:S07]  /*37600*/  IMAD.MOV.U32 R66, RZ, RZ, R14 ;  /* 0x000000ffff427224 */ /* 0x000fce00078e000e */
[----:B------:R-:W-:Y:S05]  /*37610*/  WARPSYNC.COLLECTIVE R15, `(.L_x_3627) ;  /* 0x000000000f087348 */ /* 0x000fea0003c00000 */
[----:B------:R0:W1:Y:S02]  /*37620*/  SHFL.IDX P6, R14, R13, R12, R11 ;  /* 0x0000000c0d0e7389 */ /* 0x00006400000c000b */
[----:B01----:R-:W-:Y:S01]  /*37630*/  ENDCOLLECTIVE ;  /* 0x000000000000791b */ /* 0x003fe20003800000 */
.L_x_3627:
[----:B------:R-:W-:Y:S01]  /*37640*/  MOV R13, R74 ;  /* 0x0000004a000d7202 */ /* 0x000fe20000000f00 */
[----:B------:R-:W-:-:S07]  /*37650*/  IMAD.MOV.U32 R78, RZ, RZ, R14 ;  /* 0x000000ffff4e7224 */ /* 0x000fce00078e000e */
[----:B------:R-:W-:Y:S05]  /*37660*/  WARPSYNC.COLLECTIVE R15, `(.L_x_3628) ;  /* 0x000000000f087348 */ /* 0x000fea0003c00000 */
[----:B------:R0:W1:Y:S02]  /*37670*/  SHFL.IDX P6, R14, R13, R12, R11 ;  /* 0x0000000c0d0e7389 */ /* 0x00006400000c000b */
[----:B01----:R-:W-:Y:S01]  /*37680*/  ENDCOLLECTIVE ;  /* 0x000000000000791b */ /* 0x003fe20003800000 */
.L_x_3628:
        /* <DEDUP_REMOVED lines=8> */
.L_x_3629:
[----:B------:R-:W-:Y:S02]  /*37710*/  SEL R50, R66, R74, P0 ;  /* 0x0000004a42327207 */ /* 0x000fe40000000000 */
[----:B------:R-:W-:Y:S01]  /*37720*/  SEL R66, R74, R66, P0 ;  /* 0x000000424a427207 */ /* 0x000fe20000000000 */
[----:B------:R-:W-:Y:S02]  /*37730*/  IMAD.MOV.U32 R13, RZ, RZ, R71 ;  /* 0x000000ffff0d7224 */ /* 0x000fe400078e0047 */
[----:B------:R-:W-:-:S07]  /*37740*/  IMAD.MOV.U32 R75, RZ, RZ, R14 ;  /* 0x000000ffff4b7224 */ /* 0x000fce00078e000e */
[----:B------:R-:W-:Y:S05]  /*37750*/  WARPSYNC.COLLECTIVE R15, `(.L_x_3630) ;  /* 0x000000000f087348 */ /* 0x000fea0003c00000 */
[----:B------:R0:W1:Y:S02]  /*37760*/  SHFL.IDX P6, R14, R13, R12, R11 ;  /* 0x0000000c0d0e7389 */ /* 0x00006400000c000b */
[----:B01----:R-:W-:Y:S01]  /*37770*/  ENDCOLLECTIVE ;  /* 0x000000000000791b */ /* 0x003fe20003800000 */
.L_x_3630:
[----:B------:R-:W-:Y:S02]  /*37780*/  IMAD.MOV.U32 R13, RZ, RZ, R86 ;  /* 0x000000ffff0d7224 */ /* 0x000fe400078e0056 */
[----:B------:R-:W-:Y:S01]  /*37790*/  IMAD.MOV.U32 R12, RZ, RZ, R2 ;  /* 0x000000ffff0c7224 */ /* 0x000fe200078e0002 */
[----:B------:R-:W-:-:S07]  /*377a0*/  MOV R71, R14 ;  /* 0x0000000e00477202 */ /* 0x000fce0000000f00 */
[----:B------:R-:W-:Y:S05]  /*377b0*/  WARPSYNC.COLLECTIVE R15, `(.L_x_3631) ;  /* 0x000000000f087348 */ /* 0x000fea0003c00000 */
[----:B------:R0:W1:Y:S02]  /*377c0*/  SHFL.IDX P6, R14, R13, R12, R11 ;  /* 0x0000000c0d0e7389 */ /* 0x00006400000c000b */
[----:B01----:R-:W-:Y:S01]  /*377d0*/  ENDCOLLECTIVE ;  /* 0x000000000000791b */ /* 0x003fe20003800000 */
.L_x_3631:
[----:B------:R-:W-:Y:S02]  /*377e0*/  IMAD.MOV.U32 R13, RZ, RZ, R82 ;  /* 0x000000ffff0d7224 */ /* 0x000fe400078e0052 */
[----:B------:R-:W-:-:S07]  /*377f0*/  IMAD.MOV.U32 R86, RZ, RZ, R14 ;  /* 0x000000ffff567224 */ /* 0x000fce00078e000e */
[----:B------:R-:W-:Y:S05]  /*37800*/  WARPSYNC.COLLECTIVE R15, `(.L_x_3632) ;  /* 0x000000000f087348 */ /* 0x000fea0003c00000 */
[----:B------:R0:W1:Y:S02]  /*37810*/  SHFL.IDX P6, R14, R13, R12, R11 ;  /* 0x0000000c0d0e7389 */ /* 0x00006400000c000b */
[----:B01----:R-:W-:Y:S01]  /*37820*/  ENDCOLLECTIVE ;  /* 0x000000000000791b */ /* 0x003fe20003800000 */
.L_x_3632:
        /* <DEDUP_REMOVED lines=8> */
.L_x_3633:
[----:B------:R-:W-:Y:S02]  /*378b0*/  SEL R52, R71, R82, P0 ;  /* 0x0000005247347207 */ /* 0x000fe40000000000 */
[----:B------:R-:W-:Y:S01]  /*378c0*/  SEL R71, R82, R71, P0 ;  /* 0x0000004752477207 */ /* 0x000fe20000000000 */
[----:B------:R-:W-:Y:S02]  /*378d0*/  IMAD.MOV.U32 R13, RZ, RZ, R79 ;  /* 0x000000ffff0d7224 */ /* 0x000fe400078e004f */
[----:B------:R-:W-:-:S07]  /*378e0*/  IMAD.MOV.U32 R83, RZ, RZ, R14 ;  /* 0x000000ffff537224 */ /* 0x000fce00078e000e */
[----:B------:R-:W-:Y:S05]  /*378f0*/  WARPSYNC.COLLECTIVE R15, `(.L_x_3634) ;  /* 0x000000000f087348 */ /* 0x000fea0003c00000 */
[----:B------:R0:W1:Y:S02]  /*37900*/  SHFL.IDX P6, R14, R13, R12, R11 ;  /* 0x0000000c0d0e7389 */ /* 0x00006400000c000b */
[----:B01----:R-:W-:Y:S01]  /*37910*/  ENDCOLLECTIVE ;  /* 0x000000000000791b */ /* 0x003fe20003800000 */
.L_x_3634:
[----:B------:R-:W-:Y:S01]  /*37920*/  IMAD.MOV.U32 R13, RZ, RZ, R94 ;  /* 0x000000ffff0d7224 */ /* 0x000fe200078e005e */
[----:B------:R-:W-:Y:S01]  /*37930*/  MOV R12, R2 ;  /* 0x00000002000c7202 */ /* 0x000fe20000000f00 */
[----:B------:R-:W-:-:S07]  /*37940*/  IMAD.MOV.U32 R79, RZ, RZ, R14 ;  /* 0x000000ffff4f7224 */ /* 0x000fce00078e000e */
[----:B------:R-:W-:Y:S05]  /*37950*/  WARPSYNC.COLLECTIVE R15, `(.L_x_3635) ;  /* 0x000000000f087348 */ /* 0x000fea0003c00000 */
[----:B------:R0:W1:Y:S02]  /*37960*/  SHFL.IDX P6, R14, R13, R12, R11 ;  /* 0x0000000c0d0e7389 */ /* 0x00006400000c000b */
[----:B01----:R-:W-:Y:S01]  /*37970*/  ENDCOLLECTIVE ;  /* 0x000000000000791b */ /* 0x003fe20003800000 */
.L_x_3635:
[----:B------:R-:W-:Y:S02]  /*37980*/  IMAD.MOV.U32 R13, RZ, RZ, R90 ;  /* 0x000000ffff0d7224 */ /* 0x000fe400078e005a */
[----:B------:R-:W-:-:S07]  /*37990*/  IMAD.MOV.U32 R94, RZ, RZ, R14 ;  /* 0x000000ffff5e7224 */ /* 0x000fce00078e000e */
[----:B------:R-:W-:Y:S05]  /*379a0*/  WARPSYNC.COLLECTIVE R15, `(.L_x_3636) ;  /* 0x000000000f087348 */ /* 0x000fea0003c00000 */
[----:B------:R0:W1:Y:S02]  /*379b0*/  SHFL.IDX P6, R14, R13, R12, R11 ;  /* 0x0000000c0d0e7389 */ /* 0x00006400000c000b */
[----:B01----:R-:W-:Y:S01]  /*379c0*/  ENDCOLLECTIVE ;  /* 0x000000000000791b */ /* 0x003fe20003800000 */
.L_x_3636:
        /* <DEDUP_REMOVED lines=8> */
.L_x_3637:
[----:B------:R-:W-:Y:S02]  /*37a50*/  SEL R62, R79, R90, P0 ;  /* 0x0000005a4f3e7207 */ /* 0x000fe40000000000 */
[----:B------:R-:W-:Y:S01]  /*37a60*/  SEL R79, R90, R79, P0 ;  /* 0x0000004f5a4f7207 */ /* 0x000fe20000000000 */
[----:B------:R-:W-:Y:S01]  /*37a70*/  IMAD.MOV.U32 R13, RZ, RZ, R129 ;  /* 0x000000ffff0d7224 */ /* 0x000fe200078e0081 */
[----:B------:R-:W-:-:S07]  /*37a80*/  MOV R87, R14 ;  /* 0x0000000e00577202 */ /* 0x000fce0000000f00 */
[----:B------:R-:W-:Y:S05]  /*37a90*/  WARPSYNC.COLLECTIVE R15, `(.L_x_3638) ;  /* 0x000000000f087348 */ /* 0x000fea0003c00000 */
[----:B------:R0:W1:Y:S02]  /*37aa0*/  SHFL.IDX P6, R14, R13, R12, R11 ;  /* 0x0000000c0d0e7389 */ /* 0x00006400000c000b */
[----:B01----:R-:W-:Y:S01]  /*37ab0*/  ENDCOLLECTIVE ;  /* 0x000000000000791b */ /* 0x003fe20003800000 */
.L_x_3638:
[----:B------:R-:W-:Y:S02]  /*37ac0*/  IMAD.MOV.U32 R13, RZ, RZ, R102 ;  /* 0x000000ffff0d7224 */ /* 0x000fe400078e0066 */
[----:B------:R-:W-:Y:S02]  /*37ad0*/  IMAD.MOV.U32 R12, RZ, RZ, R2 ;  /* 0x000000ffff0c7224 */ /* 0x000fe400078e0002 */
[----:B------:R-:W-:-:S07]  /*37ae0*/  IMAD.MOV.U32 R99, RZ, RZ, R14 ;  /* 0x000000ffff637224 */ /* 0x000fce00078e000e */
[----:B------:R-:W-:Y:S05]  /*37af0*/  WARPSYNC.COLLECTIVE R15, `(.L_x_3639) ;  /* 0x000000000f087348 */ /* 0x000fea0003c00000 */
[----:B------:R0:W1:Y:S02]  /*37b00*/  SHFL.IDX P6, R14, R13, R12, R11 ;  /* 0x0000000c0d0e7389 */ /* 0x00006400000c000b */
[----:B01----:R-:W-:Y:S01]  /*37b10*/  ENDCOLLECTIVE ;  /* 0x000000000000791b */ /* 0x003fe20003800000 */
.L_x_3639:
[----:B------:R-:W-:Y:S01]  /*37b20*/  MOV R13, R98 ;  /* 0x00000062000d7202 */ /* 0x000fe20000000f00 */
[----:B------:R-:W-:-:S07]  /*37b30*/  IMAD.MOV.U32 R102, RZ, RZ, R14 ;  /* 0x000000ffff667224 */ /* 0x000fce00078e000e */
[----:B------:R-:W-:Y:S05]  /*37b40*/  WARPSYNC.COLLECTIVE R15, `(.L_x_3640) ;  /* 0x000000000f087348 */ /* 0x000fea0003c00000 */
[----:B------:R0:W1:Y:S02]  /*37b50*/  SHFL.IDX P6, R14, R13, R12, R11 ;  /* 0x0000000c0d0e7389 */ /* 0x00006400000c000b */
[----:B01----:R-:W-:Y:S01]  /*37b60*/  ENDCOLLECTIVE ;  /* 0x000000000000791b */ /* 0x003fe20003800000 */
.L_x_3640:
        /* <DEDUP_REMOVED lines=8> */
.L_x_3641:
[----:B------:R-:W-:Y:S02]  /*37bf0*/  SEL R74, R99, R98, P0 ;  /* 0x00000062634a7207 */ /* 0x000fe40000000000 */
[----:B------:R-:W-:Y:S01]  /*37c00*/  SEL R98, R98, R99, P0 ;  /* 0x0000006362627207 */ /* 0x000fe20000000000 */
[----:B------:R-:W-:Y:S02]  /*37c10*/  IMAD.MOV.U32 R13, RZ, RZ, R103 ;  /* 0x000000ffff0d7224 */ /* 0x000fe400078e0067 */
[----:B------:R-:W-:-:S07]  /*37c20*/  IMAD.MOV.U32 R91, RZ, RZ, R14 ;  /* 0x000000ffff5b7224 */ /* 0x000fce00078e000e */
[----:B------:R-:W-:Y:S05]  /*37c30*/  WARPSYNC.COLLECTIVE R15, `(.L_x_3642) ;  /* 0x000000000f087348 */ /* 0x000fea0003c00000 */
[----:B------:R0:W1:Y:S02]  /*37c40*/  SHFL.IDX P6, R14, R13, R12, R11 ;  /* 0x0000000c0d0e7389 */ /* 0x00006400000c000b */
[----:B01----:R-:W-:Y:S01]  /*37c50*/  ENDCOLLECTIVE ;  /* 0x000000000000791b */ /* 0x003fe20003800000 */
.L_x_3642:
[----:B------:R-:W-:Y:S02]  /*37c60*/  IMAD.MOV.U32 R13, RZ, RZ, R110 ;  /* 0x000000ffff0d7224 */ /* 0x000fe400078e006e */
[----:B------:R-:W-:Y:S01]  /*37c70*/  IMAD.MOV.U32 R12, RZ, RZ, R2 ;  /* 0x000000ffff0c7224 */ /* 0x000fe200078e0002 */
[----:B------:R-:W-:-:S07]  /*37c80*/  MOV R106, R14 ;  /* 0x0000000e006a7202 */ /* 0x000fce0000000f00 */
[----:B------:R-:W-:Y:S05]  /*37c90*/  WARPSYNC.COLLECTIVE R15, `(.L_x_3643) ;  /* 0x000000000f087348 */ /* 0x000fea0003c00000 */
[----:B------:R0:W1:Y:S02]  /*37ca0*/  SHFL.IDX P6, R14, R13, R12, R11 ;  /* 0x0000000c0d0e7389 */ /* 0x00006400000c000b */
[----:B01----:R-:W-:Y:S01]  /*37cb0*/  ENDCOLLECTIVE ;  /* 0x000000000000791b */ /* 0x003fe20003800000 */
.L_x_3643:
[----:B------:R-:W-:Y:S02]  /*37cc0*/  IMAD.MOV.U32 R13, RZ, RZ, R107 ;  /* 0x000000ffff0d7224 */ /* 0x000fe400078e006b */
[----:B------:R-:W-:-:S07]  /*37cd0*/  IMAD.MOV.U32 R110, RZ, RZ, R14 ;  /* 0x000000ffff6e7224 */ /* 0x000fce00078e000e */
[----:B------:R-:W-:Y:S05]  /*37ce0*/  WARPSYNC.COLLECTIVE R15, `(.L_x_3644) ;  /* 0x000000000f087348 */ /* 0x000fea0003c00000 */
[----:B------:R0:W1:Y:S02]  /*37cf0*/  SHFL.IDX P6, R14, R13, R12, R11 ;  /* 0x0000000c0d0e7389 */ /* 0x00006400000c000b */
[----:B01----:R-:W-:Y:S01]  /*37d00*/  ENDCOLLECTIVE ;  /* 0x000000000000791b */ /* 0x003fe20003800000 */
.L_x_3644:
        /* <DEDUP_REMOVED lines=8> */
.L_x_3645:
[----:B------:R-:W-:Y:S02]  /*37d90*/  SEL R78, R106, R103, P0 ;  /* 0x000000676a4e7207 */ /* 0x000fe40000000000 */
[----:B------:R-:W-:Y:S01]  /*37da0*/  SEL R103, R103, R106, P0 ;  /* 0x0000006a67677207 */ /* 0x000fe20000000000 */
[----:B------:R-:W-:Y:S02]  /*37db0*/  IMAD.MOV.U32 R13, RZ, RZ, R111 ;  /* 0x000000ffff0d7224 */ /* 0x000fe400078e006f */
[----:B------:R-:W-:-:S07]  /*37dc0*/  IMAD.MOV.U32 R114, RZ, RZ, R14 ;  /* 0x000000ffff727224 */ /* 0x000fce00078e000e */
[----:B------:R-:W-:Y:S05]  /*37dd0*/  WARPSYNC.COLLECTIVE R15, `(.L_x_3646) ;  /* 0x000000000f087348 */ /* 0x000fea0003c00000 */
[----:B------:R0:W1:Y:S02]  /*37de0*/  SHFL.IDX P6, R14, R13, R12, R11 ;  /* 0x0000000c0d0e7389 */ /* 0x00006400000c000b */
[----:B01----:R-:W-:Y:S01]  /*37df0*/  ENDCOLLECTIVE ;  /* 0x000000000000791b */ /* 0x003fe20003800000 */
.L_x_3646:
[----:B------:R-:W-:Y:S01]  /*37e00*/  IMAD.MOV.U32 R13, RZ, RZ, R118 ;  /* 0x000000ffff0d7224 */ /* 0x000fe200078e0076 */
[----:B------:R-:W-:Y:S01]  /*37e10*/  MOV R12, R2 ;  /* 0x00000002000c7202 */ /* 0x000fe20000000f00 */
[----:B------:R-:W-:-:S07]  /*37e20*/  IMAD.MOV.U32 R111, RZ, RZ, R14 ;  /* 0x000000ffff6f7224 */ /* 0x000fce00078e000e */
[----:B------:R-:W-:Y:S05]  /*37e30*/  WARPSYNC.COLLECTIVE R15, `(.L_x_3647) ;  /* 0x000000000f087348 */ /* 0x000fea0003c00000 */
[----:B------:R0:W1:Y:S02]  /*37e40*/  SHFL.IDX P6, R14, R13, R12, R11 ;  /* 0x0000000c0d0e7389 */ /* 0x00006400000c000b */
[----:B01----:R-:W-:Y:S01]  /*37e50*/  ENDCOLLECTIVE ;  /* 0x000000000000791b */ /* 0x003fe20003800000 */
.L_x_3647:
[----:B------:R-:W-:Y:S02]  /*37e60*/  IMAD.MOV.U32 R13, RZ, RZ, R115 ;  /* 0x000000ffff0d7224 */ /* 0x000fe400078e0073 */
[----:B------:R-:W-:-:S07]  /*37e70*/  IMAD.MOV.U32 R118, RZ, RZ, R14 ;  /* 0x000000ffff767224 */ /* 0x000fce00078e000e */
[----:B------:R-:W-:Y:S05]  /*37e80*/  WARPSYNC.COLLECTIVE R15, `(.L_x_3648) ;  /* 0x000000000f087348 */ /* 0x000fea0003c00000 */
[----:B------:R0:W1:Y:S02]  /*37e90*/  SHFL.IDX P6, R14, R13, R12, R11 ;  /* 0x0000000c0d0e7389 */ /* 0x00006400000c000b */
[----:B01----:R-:W-:Y:S01]  /*37ea0*/  ENDCOLLECTIVE ;  /* 0x000000000000791b */ /* 0x003fe20003800000 */
.L_x_3648:
        /* <DEDUP_REMOVED lines=8> */
.L_x_3649:
[----:B------:R-:W-:Y:S02]  /*37f30*/  SEL R82, R111, R107, P0 ;  /* 0x0000006b6f527207 */ /* 0x000fe40000000000 */
[----:B------:R-:W-:Y:S01]  /*37f40*/  SEL R107, R107, R111, P0 ;  /* 0x0000006f6b6b7207 */ /* 0x000fe20000000000 */
[----:B------:R-:W-:Y:S01]  /*37f50*/  IMAD.MOV.U32 R13, RZ, RZ, R119 ;  /* 0x000000ffff0d7224 */ /* 0x000fe200078e0077 */
[----:B------:R-:W-:-:S07]  /*37f60*/  MOV R122, R14 ;  /* 0x0000000e007a7202 */ /* 0x000fce0000000f00 */
[----:B------:R-:W-:Y:S05]  /*37f70*/  WARPSYNC.COLLECTIVE R15, `(.L_x_3650) ;  /* 0x000000000f087348 */ /* 0x000fea0003c00000 */
[----:B------:R0:W1:Y:S02]  /*37f80*/  SHFL.IDX P6, R14, R13, R12, R11 ;  /* 0x0000000c0d0e7389 */ /* 0x00006400000c000b */
[----:B01----:R-:W-:Y:S01]  /*37f90*/  ENDCOLLECTIVE ;  /* 0x000000000000791b */ /* 0x003fe20003800000 */
.L_x_3650:
[----:B------:R-:W-:Y:S02]  /*37fa0*/  IMAD.MOV.U32 R13, RZ, RZ, R126 ;  /* 0x000000ffff0d7224 */ /* 0x000fe400078e007e */
[----:B------:R-:W-:Y:S02]  /*37fb0*/  IMAD.MOV.U32 R12, RZ, RZ, R2 ;  /* 0x000000ffff0c7224 */ /* 0x000fe400078e0002 */
[----:B------:R-:W-:-:S07]  /*37fc0*/  IMAD.MOV.U32 R119, RZ, RZ, R14 ;  /* 0x000000ffff777224 */ /* 0x000fce00078e000e */
[----:B------:R-:W-:Y:S05]  /*37fd0*/  WARPSYNC.COLLECTIVE R15, `(.L_x_3651) ;  /* 0x000000000f087348 */ /* 0x000fea0003c00000 */
[----:B------:R0:W1:Y:S02]  /*37fe0*/  SHFL.IDX P6, R14, R13, R12, R11 ;  /* 0x0000000c0d0e7389 */ /* 0x00006400000c000b */
[----:B01----:R-:W-:Y:S01]  /*37ff0*/  ENDCOLLECTIVE ;  /* 0x000000000000791b */ /* 0x003fe20003800000 */
.L_x_3651:
[----:B------:R-:W-:Y:S01]  /*38000*/  MOV R13, R123 ;  /* 0x0000007b000d7202 */ /* 0x000fe20000000f00 */
[----:B------:R-:W-:-:S07]  /*38010*/  IMAD.MOV.U32 R126, RZ, RZ, R14 ;  /* 0x000000ffff7e7224 */ /* 0x000fce00078e000e */
[----:B------:R-:W-:Y:S05]  /*38020*/  WARPSYNC.COLLECTIVE R15, `(.L_x_3652) ;  /* 0x000000000f087348 */ /* 0x000fea0003c00000 */
[----:B------:R0:W1:Y:S02]  /*38030*/  SHFL.IDX P6, R14, R13, R12, R11 ;  /* 0x0000000c0d0e7389 */ /* 0x00006400000c000b */
[----:B01----:R-:W-:Y:S01]  /*38040*/  ENDCOLLECTIVE ;  /* 0x000000000000791b */ /* 0x003fe20003800000 */
.L_x_3652:
        /* <DEDUP_REMOVED lines=8> */
.L_x_3653:
[----:B------:R-:W-:Y:S02]  /*380d0*/  SEL R86, R119, R115, P0 ;  /* 0x0000007377567207 */ /* 0x000fe40000000000 */
[----:B------:R-:W-:Y:S01]  /*380e0*/  SEL R115, R115, R119, P0 ;  /* 0x0000007773737207 */ /* 0x000fe20000000000 */
[----:B------:R-:W-:Y:S02]  /*380f0*/  IMAD.MOV.U32 R13, RZ, RZ, R127 ;  /* 0x000000ffff0d7224 */ /* 0x000fe400078e007f */
[----:B------:R-:W-:-:S07]  /*38100*/  IMAD.MOV.U32 R125, RZ, RZ, R14 ;  /* 0x000000ffff7d7224 */ /* 0x000fce00078e000e */
[----:B------:R-:W-:Y:S05]  /*38110*/  WARPSYNC.COLLECTIVE R15, `(.L_x_3654) ;  /* 0x000000000f087348 */ /* 0x000fea0003c00000 */
[----:B------:R0:W1:Y:S02]  /*38120*/  SHFL.IDX P6, R14, R13, R12, R11 ;  /* 0x0000000c0d0e7389 */ /* 0x00006400000c000b */
[----:B01----:R-:W-:Y:S01]  /*38130*/  ENDCOLLECTIVE ;  /* 0x000000000000791b */ /* 0x003fe20003800000 */
.L_x_3654:
[----:B------:R-:W-:Y:S02]  /*38140*/  IMAD.MOV.U32 R13, RZ, RZ, R134 ;  /* 0x000000ffff0d7224 */ /* 0x000fe400078e0086 */
[----:B------:R-:W-:Y:S01]  /*38150*/  IMAD.MOV.U32 R12, RZ, RZ, R2 ;  /* 0x000000ffff0c7224 */ /* 0x000fe200078e0002 */
[----:B------:R-:W-:-:S07]  /*38160*/  MOV R123, R14 ;  /* 0x0000000e007b7202 */ /* 0x000fce0000000f00 */
[----:B------:R-:W-:Y:S05]  /*38170*/  WARPSYNC.COLLECTIVE R15, `(.L_x_3655) ;  /* 0x000000000f087348 */ /* 0x000fea0003c00000 */
[----:B------:R0:W1:Y:S02]  /*38180*/  SHFL.IDX P6, R14, R13, R12, R11 ;  /* 0x0000000c0d0e7389 */ /* 0x00006400000c000b */
[----:B01----:R-:W-:Y:S01]  /*38190*/  ENDCOLLECTIVE ;  /* 0x000000000000791b */ /* 0x003fe20003800000 */
.L_x_3655:
[----:B------:R-:W-:Y:S02]  /*381a0*/  IMAD.MOV.U32 R13, RZ, RZ, R130 ;  /* 0x000000ffff0d7224 */ /* 0x000fe400078e0082 */
[----:B------:R-:W-:-:S07]  /*381b0*/  IMAD.MOV.U32 R134, RZ, RZ, R14 ;  /* 0x000000ffff867224 */ /* 0x000fce00078e000e */
[----:B------:R-:W-:Y:S05]  /*381c0*/  WARPSYNC.COLLECTIVE R15, `(.L_x_3656) ;  /* 0x000000000f087348 */ /* 0x000fea0003c00000 */
[----:B------:R0:W1:Y:S02]  /*381d0*/  SHFL.IDX P6, R14, R13, R12, R11 ;  /* 0x0000000c0d0e7389 */ /* 0x00006400000c000b */
[----:B01----:R-:W-:Y:S01]  /*381e0*/  ENDCOLLECTIVE ;  /* 0x000000000000791b */ /* 0x003fe20003800000 */
.L_x_3656:
        /* <DEDUP_REMOVED lines=8> */
.L_x_3657:
[----:B------:R-:W-:Y:S02]  /*38270*/  SEL R90, R123, R127, P0 ;  /* 0x0000007f7b5a7207 */ /* 0x000fe40000000000 */
[----:B------:R-:W-:Y:S01]  /*38280*/  SEL R123, R127, R123, P0 ;  /* 0x0000007b7f7b7207 */ /* 0x000fe20000000000 */
[----:B------:R-:W-:Y:S02]  /*38290*/  IMAD.MOV.U32 R13, RZ, RZ, R133 ;  /* 0x000000ffff0d7224 */ /* 0x000fe400078e0085 */
[----:B------:R-:W-:-:S07]  /*382a0*/  IMAD.MOV.U32 R131, RZ, RZ, R14 ;  /* 0x000000ffff837224 */ /* 0x000fce00078e000e */
[----:B------:R-:W-:Y:S05]  /*382b0*/  WARPSYNC.COLLECTIVE R15, `(.L_x_3658) ;  /* 0x000000000f087348 */ /* 0x000fea0003c00000 */
[----:B------:R0:W1:Y:S02]  /*382c0*/  SHFL.IDX P6, R14, R13, R12, R11 ;  /* 0x0000000c0d0e7389 */ /* 0x00006400000c000b */
[----:B01----:R-:W-:Y:S01]  /*382d0*/  ENDCOLLECTIVE ;  /* 0x000000000000791b */ /* 0x003fe20003800000 */
.L_x_3658:
[----:B------:R-:W-:Y:S01]  /*382e0*/  IMAD.MOV.U32 R13, RZ, RZ, R142 ;  /* 0x000000ffff0d7224 */ /* 0x000fe200078e008e */
[----:B------:R-:W-:Y:S01]  /*382f0*/  MOV R12, R2 ;  /* 0x00000002000c7202 */ /* 0x000fe20000000f00 */
[----:B------:R-:W-:-:S07]  /*38300*/  IMAD.MOV.U32 R130, RZ, RZ, R14 ;  /* 0x000000ffff827224 */ /* 0x000fce00078e000e */
[----:B------:R-:W-:Y:S05]  /*38310*/  WARPSYNC.COLLECTIVE R15, `(.L_x_3659) ;  /* 0x000000000f087348 */ /* 0x000fea0003c00000 */
[----:B------:R0:W1:Y:S02]  /*38320*/  SHFL.IDX P6, R14, R13, R12, R11 ;  /* 0x0000000c0d0e7389 */ /* 0x00006400000c000b */
[----:B01----:R-:W-:Y:S01]  /*38330*/  ENDCOLLECTIVE ;  /* 0x000000000000791b */ /* 0x003fe20003800000 */
.L_x_3659:
[----:B------:R-:W-:Y:S02]  /*38340*/  IMAD.MOV.U32 R13, RZ, RZ, R138 ;  /* 0x000000ffff0d7224 */ /* 0x000fe400078e008a */
[----:B------:R-:W-:-:S07]  /*38350*/  IMAD.MOV.U32 R142, RZ, RZ, R14 ;  /* 0x000000ffff8e7224 */ /* 0x000fce00078e000e */
[----:B------:R-:W-:Y:S05]  /*38360*/  WARPSYNC.COLLECTIVE R15, `(.L_x_3660) ;  /* 0x000000000f087348 */ /* 0x000fea0003c00000 */
[----:B------:R0:W1:Y:S02]  /*38370*/  SHFL.IDX P6, R14, R13, R12, R11 ;  /* 0x0000000c0d0e7389 */ /* 0x00006400000c000b */
[----:B01----:R-:W-:Y:S01]  /*38380*/  ENDCOLLECTIVE ;  /* 0x000000000000791b */ /* 0x003fe20003800000 */
.L_x_3660:
        /* <DEDUP_REMOVED lines=8> */
.L_x_3661:
[----:B------:R-:W-:Y:S02]  /*38410*/  SEL R96, R130, R129, P0 ;  /* 0x0000008182607207 */ /* 0x000fe40000000000 */
[----:B------:R-:W-:Y:S01]  /*38420*/  SEL R129, R129, R130, P0 ;  /* 0x0000008281817207 */ /* 0x000fe20000000000 */
[----:B------:R-:W-:Y:S01]  /*38430*/  IMAD.MOV.U32 R13, RZ, RZ, R208 ;  /* 0x000000ffff0d7224 */ /* 0x000fe200078e00d0 */
[----:B------:R-:W-:-:S07]  /*38440*/  MOV R95, R14 ;  /* 0x0000000e005f7202 */ /* 0x000fce0000000f00 */
[----:B------:R-:W-:Y:S05]  /*38450*/  WARPSYNC.COLLECTIVE R15, `(.L_x_3662) ;  /* 0x000000000f087348 */ /* 0x000fea0003c00000 */
[----:B------:R0:W1:Y:S02]  /*38460*/  SHFL.IDX P6, R14, R13, R12, R11 ;  /* 0x0000000c0d0e7389 */ /* 0x00006400000c000b */
[----:B01----:R-:W-:Y:S01]  /*38470*/  ENDCOLLECTIVE ;  /* 0x000000000000791b */ /* 0x003fe20003800000 */
.L_x_3662:
[----:B------:R-:W-:Y:S02]  /*38480*/  IMAD.MOV.U32 R13, RZ, RZ, R150 ;  /* 0x000000ffff0d7224 */ /* 0x000fe400078e0096 */
[----:B------:R-:W-:Y:S02]  /*38490*/  IMAD.MOV.U32 R12, RZ, RZ, R2 ;  /* 0x000000ffff0c7224 */ /* 0x000fe400078e0002 */
[----:B------:R-:W-:-:S07]  /*384a0*/  IMAD.MOV.U32 R63, RZ, RZ, R14 ;  /* 0x000000ffff3f7224 */ /* 0x000fce00078e000e */
[----:B------:R-:W-:Y:S05]  /*384b0*/  WARPSYNC.COLLECTIVE R15, `(.L_x_3663) ;  /* 0x000000000f087348 */ /* 0x000fea0003c00000 */
[----:B------:R0:W1:Y:S02]  /*384c0*/  SHFL.IDX P6, R14, R13, R12, R11 ;  /* 0x0000000c0d0e7389 */ /* 0x00006400000c000b */
[----:B01----:R-:W-:Y:S01]  /*384d0*/  ENDCOLLECTIVE ;  /* 0x000000000000791b */ /* 0x003fe20003800000 */
.L_x_3663:
[----:B------:R-:W-:Y:S01]  /*384e0*/  MOV R13, R209 ;  /* 0x000000d1000d7202 */ /* 0x000fe20000000f00 */
[----:B------:R-:W-:-:S07]  /*384f0*/  IMAD.MOV.U32 R150, RZ, RZ, R14 ;  /* 0x000000ffff967224 */ /* 0x000fce00078e000e */
[----:B------:R-:W-:Y:S05]  /*38500*/  WARPSYNC.COLLECTIVE R15, `(.L_x_3664) ;  /* 0x000000000f087348 */ /* 0x000fea0003c00000 */
[----:B------:R0:W1:Y:S02]  /*38510*/  SHFL.IDX P6, R14, R13, R12, R11 ;  /* 0x0000000c0d0e7389 */ /* 0x00006400000c000b */
[----:B01----:R-:W-:Y:S01]  /*38520*/  ENDCOLLECTIVE ;  /* 0x000000000000791b */ /* 0x003fe20003800000 */
.L_x_3664:
[----:B------:R-:W-:Y:S02]  /*38530*/  IMAD.MOV.U32 R11, RZ, RZ, RZ ;  /* 0x000000ffff0b7224 */ /* 0x000fe400078e00ff */
[----:B------:R-:W-:Y:S01]  /*38540*/  IMAD.MOV.U32 R0, RZ, RZ, R14 ;  /* 0x000000ffff007224 */ /* 0x000fe200078e000e */
[----:B------:R-:W-:Y:S06]  /*38550*/  BRA `(.L_x_3665) ;  /* 0xfffffeb400b47947 */ /* 0x000fec000383ffff */
.L_x_3265:
[----:B------:R-:W-:Y:S01]  /*38560*/  IMAD.MOV.U32 R13, RZ, RZ, R32 ;  /* 0x000000ffff0d7224 */ /* 0x000fe200078e0020 */
[----:B------:R-:W-:Y:S01]  /*38570*/  MOV R15, 0xffffffff ;  /* 0xffffffff000f7802 */ /* 0x000fe20000000f00 */
[----:B------:R-:W-:Y:S02]  /*38580*/  IMAD.MOV.U32 R12, RZ, RZ, RZ ;  /* 0x000000ffff0c7224 */ /* 0x000fe400078e00ff */
[----:B------:R-:W-:-:S07]  /*38590*/  IMAD.MOV.U32 R11, RZ, RZ, 0x181f ;  /* 0x0000181fff0b7424 */ /* 0x000fce00078e00ff */
[----:B-----5:R-:W-:Y:S05]  /*385a0*/  WARPSYNC.COLLECTIVE R15, `(.L_x_3666) ;  /* 0x000000000f087348 */ /* 0x020fea0003c00000 */
[----:B------:R0:W1:Y:S02]  /*385b0*/  SHFL.IDX P6, R14, R13, R12, R11 ;  /* 0x0000000c0d0e7389 */ /* 0x00006400000c000b */
[----:B01---5:R-:W-:Y:S01]  /*385c0*/  ENDCOLLECTIVE ;  /* 0x000000000000791b */ /* 0x023fe20003800000 */
.L_x_3666:
[----:B------:R-:W-:Y:S02]  /*385d0*/  IMAD.MOV.U32 R13, RZ, RZ, R20 ;  /* 0x000000ffff0d7224 */ /* 0x000fe400078e0014 */
[----:B------:R-:W-:-:S07]  /*385e0*/  IMAD.MOV.U32 R21, RZ, RZ, R14 ;  /* 0x000000ffff157224 */ /* 0x000fce00078e000e */
[----:B------:R-:W-:Y:S05]  /*385f0*/  WARPSYNC.COLLECTIVE R15, `(.L_x_3667) ;  /* 0x000000000f087348 */ /* 0x000fea0003c00000 */
[----:B------:R0:W1:Y:S02]  /*38600*/  SHFL.IDX P6, R14, R13, R12, R11 ;  /* 0x0000000c0d0e7389 */ /* 0x00006400000c000b */
[----:B01----:R-:W-:Y:S01]  /*38610*/  ENDCOLLECTIVE ;  /* 0x000000000000791b */ /* 0x003fe20003800000 */
.L_x_3667:
[----:B------:R-:W-:Y:S05]  /*38620*/  BRA `(.L_x_3668) ;  /* 0xfffffec800c47947 */ /* 0x000fea000383ffff */
.L_x_3268:
        /* <DEDUP_REMOVED lines=8> */
.L_x_3670:
[----:B------:R-:W-:Y:S05]  /*386b0*/  BSYNC B1 ;  /* 0x0000000000017941 */ /* 0x000fea0003800000 */
.L_x_3669:
        /* <DEDUP_REMOVED lines=8> */
.L_x_3671:
[----:B------:R-:W-:Y:S05]  /*38740*/  BRA `(.L_x_3672) ;  /* 0xfffffec800f47947 */ /* 0x000fea000383ffff */
.L_x_3271:
[----:B------:R-:W-:Y:S01]  /*38750*/  BSSY B1, `(.L_x_3673) ;  /* 0x0000008000017945 */ /* 0x000fe20003800000 */
[----:B------:R-:W-:Y:S01]  /*38760*/  MOV R13, R32 ;  /* 0x00000020000d7202 */ /* 0x000fe20000000f00 */
[----:B------:R-:W-:Y:S02]  /*38770*/  IMAD.MOV.U32 R12, RZ, RZ, 0x2 ;  /* 0x00000002ff0c7424 */ /* 0x000fe400078e00ff */
[----:B------:R-:W-:Y:S02]  /*38780*/  IMAD.MOV.U32 R11, RZ, RZ, 0x181f ;  /* 0x0000181fff0b7424 */ /* 0x000fe400078e00ff */
[----:B------:R-:W-:-:S07]  /*38790*/  IMAD.MOV.U32 R15, RZ, RZ, -0x1 ;  /* 0xffffffffff0f7424 */ /* 0x000fce00078e00ff */
[----:B0123-5:R-:W-:Y:S05]  /*387a0*/  WARPSYNC.COLLECTIVE R15, `(.L_x_3674) ;  /* 0x000000000f087348 */ /* 0x02ffea0003c00000 */
[----:B--2---:R2:W4:Y:S02]  /*387b0*/  SHFL.IDX P6, R14, R13, R12, R11 ;  /* 0x0000000c0d0e7389 */ /* 0x00452400000c000b */
[----:B012345:R-:W-:Y:S01]  /*387c0*/  ENDCOLLECTIVE ;  /* 0x000000000000791b */ /* 0x03ffe20003800000 */
.L_x_3674:
[----:B------:R-:W-:Y:S05]  /*387d0*/  BSYNC B1 ;  /* 0x0000000000017941 */ /* 0x000fea0003800000 */
.L_x_3673:
        /* <DEDUP_REMOVED lines=8> */
.L_x_3675:
[----:B------:R-:W-:Y:S05]  /*38860*/  BRA `(.L_x_3676) ;  /* 0xfffffecc00287947 */ /* 0x000fea000383ffff */
.L_x_3274:
        /* <DEDUP_REMOVED lines=8> */
.L_x_3678:
[----:B------:R-:W-:Y:S05]  /*388f0*/  BSYNC B1 ;  /* 0x0000000000017941 */ /* 0x000fea0003800000 */
.L_x_3677:
        /* <DEDUP_REMOVED lines=8> */
.L_x_3679:
[----:B------:R-:W-:Y:S05]  /*38980*/  BRA `(.L_x_3680) ;  /* 0xfffffecc005c7947 */ /* 0x000fea000383ffff */
.L_x_3276:
[----:B------:R-:W-:Y:S01]  /*38990*/  MOV R13, R41 ;  /* 0x00000029000d7202 */ /* 0x000fe20000000f00 */
[----:B------:R-:W-:Y:S02]  /*389a0*/  IMAD.MOV.U32 R12, RZ, RZ, RZ ;  /* 0x000000ffff0c7224 */ /* 0x000fe400078e00ff */
[----:B------:R-:W-:Y:S02]  /*389b0*/  IMAD.MOV.U32 R11, RZ, RZ, 0x1c1f ;  /* 0x00001c1fff0b7424 */ /* 0x000fe400078e00ff */
[----:B------:R-:W-:-:S07]  /*389c0*/  IMAD.MOV.U32 R15, RZ, RZ, -0x1 ;  /* 0xffffffffff0f7424 */ /* 0x000fce00078e00ff */
[----:B------:R-:W-:Y:S05]  /*389d0*/  WARPSYNC.COLLECTIVE R15, `(.L_x_3681) ;  /* 0x000000000f087348 */ /* 0x000fea0003c00000 */
[----:B------:R0:W1:Y:S02]  /*389e0*/  SHFL.IDX P6, R14, R13, R12, R11 ;  /* 0x0000000c0d0e7389 */ /* 0x00006400000c000b */
[----:B01----:R-:W-:Y:S01]  /*389f0*/  ENDCOLLECTIVE ;  /* 0x000000000000791b */ /* 0x003fe20003800000 */
.L_x_3681:
[----:B------:R-:W-:Y:S02]  /*38a00*/  IMAD.MOV.U32 R13, RZ, RZ, R40 ;  /* 0x000000ffff0d7224 */ /* 0x000fe400078e0028 */
[----:B------:R-:W-:-:S07]  /*38a10*/  IMAD.MOV.U32 R42, RZ, RZ, R14 ;  /* 0x000000ffff2a7224 */ /* 0x000fce00078e000e */
[----:B------:R-:W-:Y:S05]  /*38a20*/  WARPSYNC.COLLECTIVE R15, `(.L_x_3682) ;  /* 0x000000000f087348 */ /* 0x000fea0003c00000 */
[----:B------:R0:W1:Y:S02]  /*38a30*/  SHFL.IDX P6, R14, R13, R12, R11 ;  /* 0x0000000c0d0e7389 */ /* 0x00006400000c000b */
[----:B01----:R-:W-:Y:S01]  /*38a40*/  ENDCOLLECTIVE ;  /* 0x000000000000791b */ /* 0x003fe20003800000 */
.L_x_3682:
[----:B------:R-:W-:Y:S01]  /*38a50*/  MOV R11, R14 ;  /* 0x0000000e000b7202 */ /* 0x000fe20000000f00 */
[----:B------:R-:W-:Y:S06]  /*38a60*/  BRA `(.L_x_3683) ;  /* 0xfffffed000487947 */ /* 0x000fec000383ffff */
.L_x_3279:
[----:B------:R-:W-:Y:S01]  /*38a70*/  BSSY B1, `(.L_x_3684) ;  /* 0x0000008000017945 */ /* 0x000fe20003800000 */
[----:B------:R-:W-:Y:S02]  /*38a80*/  IMAD.MOV.U32 R13, RZ, RZ, R41 ;  /* 0x000000ffff0d7224 */ /* 0x000fe400078e0029 */
[----:B------:R-:W-:Y:S02]  /*38a90*/  IMAD.MOV.U32 R12, RZ, RZ, 0x1 ;  /* 0x00000001ff0c7424 */ /* 0x000fe400078e00ff */
[----:B--2---:R-:W-:Y:S02]  /*38aa0*/  IMAD.MOV.U32 R11, RZ, RZ, 0x1c1f ;  /* 0x00001c1fff0b7424 */ /* 0x004fe400078e00ff */
[----:B------:R-:W-:-:S07]  /*38ab0*/  IMAD.MOV.U32 R15, RZ, RZ, -0x1 ;  /* 0xffffffffff0f7424 */ /* 0x000fce00078e00ff */
[----:B01-3--:R-:W-:Y:S05]  /*38ac0*/  WARPSYNC.COLLECTIVE R15, `(.L_x_3685) ;  /* 0x000000000f087348 */ /* 0x00bfea0003c00000 */
[----:B------:R2:W4:Y:S02]  /*38ad0*/  SHFL.IDX P6, R14, R13, R12, R11 ;  /* 0x0000000c0d0e7389 */ /* 0x00052400000c000b */
[----:B01234-:R-:W-:Y:S01]  /*38ae0*/  ENDCOLLECTIVE ;  /* 0x000000000000791b */ /* 0x01ffe20003800000 */
.L_x_3685:
[----:B------:R-:W-:Y:S05]  /*38af0*/  BSYNC B1 ;  /* 0x0000000000017941 */ /* 0x000fea0003800000 */
.L_x_3684:
        /* <DEDUP_REMOVED lines=8> */
.L_x_3686:
[----:B------:R-:W-:Y:S01]  /*38b80*/  IMAD.MOV.U32 R40, RZ, RZ, R14 ;  /* 0x000000ffff287224 */ /* 0x000fe200078e000e */
[----:B------:R-:W-:Y:S06]  /*38b90*/  BRA `(.L_x_3687) ;  /* 0xfffffee000087947 */ /* 0x000fec000383ffff */
.L_x_3283:
[----:B------:R-:W-:Y:S01]  /*38ba0*/  IMAD.MOV.U32 R13, RZ, RZ, R2 ;  /* 0x000000ffff0d7224 */ /* 0x000fe200078e0002 */
[----:B------:R-:W-:Y:S01]  /*38bb0*/  MOV R12, RZ ;  /* 0x000000ff000c7202 */ /* 0x000fe20000000f00 */
[----:B------:R-:W-:Y:S02]  /*38bc0*/  IMAD.MOV.U32 R11, RZ, RZ, 0x181f ;  /* 0x0000181fff0b7424 */ /* 0x000fe400078e00ff */
[----:B------:R-:W-:-:S07]  /*38bd0*/  IMAD.MOV.U32 R15, RZ, RZ, -0x1 ;  /* 0xffffffffff0f7424 */ /* 0x000fce00078e00ff */
[----:B------:R-:W-:Y:S05]  /*38be0*/  WARPSYNC.COLLECTIVE R15, `(.L_x_3688) ;  /* 0x000000000f087348 */ /* 0x000fea0003c00000 */
[----:B------:R0:W1:Y:S02]  /*38bf0*/  SHFL.IDX P6, R14, R13, R12, R11 ;  /* 0x0000000c0d0e7389 */ /* 0x00006400000c000b */
[----:B01----:R-:W-:Y:S01]  /*38c00*/  ENDCOLLECTIVE ;  /* 0x000000000000791b */ /* 0x003fe20003800000 */
.L_x_3688:
[----:B------:R-:W-:Y:S02]  /*38c10*/  IMAD.MOV.U32 R13, RZ, RZ, R0 ;  /* 0x000000ffff0d7224 */ /* 0x000fe400078e0000 */
[----:B------:R-:W-:-:S07]  /*38c20*/  IMAD.MOV.U32 R3, RZ, RZ, R14 ;  /* 0x000000ffff037224 */ /* 0x000fce00078e000e */
[----:B------:R-:W-:Y:S05]  /*38c30*/  WARPSYNC.COLLECTIVE R15, `(.L_x_3689) ;  /* 0x000000000f087348 */ /* 0x000fea0003c00000 */
[----:B------:R0:W1:Y:S02]  /*38c40*/  SHFL.IDX P6, R14, R13, R12, R11 ;  /* 0x0000000c0d0e7389 */ /* 0x00006400000c000b */
[----:B01----:R-:W-:Y:S01]  /*38c50*/  ENDCOLLECTIVE ;  /* 0x000000000000791b */ /* 0x003fe20003800000 */
.L_x_3689:
[----:B------:R-:W-:Y:S05]  /*38c60*/  BRA `(.L_x_3690) ;  /* 0xfffffefc00f07947 */ /* 0x000fea000383ffff */
.L_x_3286:
[----:B------:R-:W-:Y:S01]  /*38c70*/  BSSY B1, `(.L_x_3691) ;  /* 0x0000008000017945 */ /* 0x000fe20003800000 */
[----:B------:R-:W-:Y:S01]  /*38c80*/  IMAD.MOV.U32 R13, RZ, RZ, R2 ;  /* 0x000000ffff0d7224 */ /* 0x000fe200078e0002 */
[----:B------:R-:W-:Y:S01]  /*38c90*/  MOV R12, 0x1 ;  /* 0x00000001000c7802 */ /* 0x000fe20000000f00 */
[----:B------:R-:W-:Y:S02]  /*38ca0*/  IMAD.MOV.U32 R11, RZ, RZ, 0x181f ;  /* 0x0000181fff0b7424 */ /* 0x000fe400078e00ff */
[----:B-1----:R-:W-:-:S07]  /*38cb0*/  IMAD.MOV.U32 R15, RZ, RZ, -0x1 ;  /* 0xffffffffff0f7424 */ /* 0x002fce00078e00ff */
[----:B0-2---:R-:W-:Y:S05]  /*38cc0*/  WARPSYNC.COLLECTIVE R15, `(.L_x_3692) ;  /* 0x000000000f087348 */ /* 0x005fea0003c00000 */
[----:B--2---:R1:W2:Y:S02]  /*38cd0*/  SHFL.IDX P6, R14, R13, R12, R11 ;  /* 0x0000000c0d0e7389 */ /* 0x0042a400000c000b */
[----:B012---:R-:W-:Y:S01]  /*38ce0*/  ENDCOLLECTIVE ;  /* 0x000000000000791b */ /* 0x007fe20003800000 */
.L_x_3692:
[----:B------:R-:W-:Y:S05]  /*38cf0*/  BSYNC B1 ;  /* 0x0000000000017941 */ /* 0x000fea0003800000 */
.L_x_3691:
        /* <DEDUP_REMOVED lines=8> */
.L_x_3693:
[----:B------:R-:W-:Y:S05]  /*38d80*/  BRA `(.L_x_3694) ;  /* 0xffffff0000247947 */ /* 0x000fea000383ffff */
.L_x_3289:
[----:B------:R-:W-:Y:S01]  /*38d90*/  BSSY B1, `(.L_x_3695) ;  /* 0x0000008000017945 */ /* 0x000fe20003800000 */
[----:B------:R-:W-:Y:S02]  /*38da0*/  IMAD.MOV.U32 R13, RZ, RZ, R2 ;  /* 0x000000ffff0d7224 */ /* 0x000fe400078e0002 */
[----:B------:R-:W-:Y:S02]  /*38db0*/  IMAD.MOV.U32 R12, RZ, RZ, 0x2 ;  /* 0x00000002ff0c7424 */ /* 0x000fe400078e00ff */
[----:B------:R-:W-:Y:S02]  /*38dc0*/  IMAD.MOV.U32 R11, RZ, RZ, 0x181f ;  /* 0x0000181fff0b7424 */ /* 0x000fe400078e00ff */
[----:B--2---:R-:W-:-:S07]  /*38dd0*/  IMAD.MOV.U32 R15, RZ, RZ, -0x1 ;  /* 0xffffffffff0f7424 */ /* 0x004fce00078e00ff */
[----:B01-3--:R-:W-:Y:S05]  /*38de0*/  WARPSYNC.COLLECTIVE R15, `(.L_x_3696) ;  /* 0x000000000f087348 */ /* 0x00bfea0003c00000 */
[----:B------:R2:W4:Y:S02]  /*38df0*/  SHFL.IDX P6, R14, R13, R12, R11 ;  /* 0x0000000c0d0e7389 */ /* 0x00052400000c000b */
[----:B01234-:R-:W-:Y:S01]  /*38e00*/  ENDCOLLECTIVE ;  /* 0x000000000000791b */ /* 0x01ffe20003800000 */
.L_x_3696:
[----:B------:R-:W-:Y:S05]  /*38e10*/  BSYNC B1 ;  /* 0x0000000000017941 */ /* 0x000fea0003800000 */
.L_x_3695:
        /* <DEDUP_REMOVED lines=8> */
.L_x_3697:
[----:B------:R-:W-:Y:S05]  /*38ea0*/  BRA `(.L_x_3698) ;  /* 0xffffff0000587947 */ /* 0x000fea000383ffff */
.L_x_3292:
[----:B------:R-:W-:Y:S01]  /*38eb0*/  BSSY B1, `(.L_x_3699) ;  /* 0x0000008000017945 */ /* 0x000fe20003800000 */
[----:B------:R-:W-:Y:S01]  /*38ec0*/  IMAD.MOV.U32 R13, RZ, RZ, R2 ;  /* 0x000000ffff0d7224 */ /* 0x000fe200078e0002 */
[----:B------:R-:W-:Y:S01]  /*38ed0*/  MOV R12, 0x3 ;  /* 0x00000003000c7802 */ /* 0x000fe20000000f00 */
[----:B------:R-:W-:Y:S02]  /*38ee0*/  IMAD.MOV.U32 R11, RZ, RZ, 0x181f ;  /* 0x0000181fff0b7424 */ /* 0x000fe400078e00ff */
[----:B--2---:R-:W-:-:S07]  /*38ef0*/  IMAD.MOV.U32 R15, RZ, RZ, -0x1 ;  /* 0xffffffffff0f7424 */ /* 0x004fce00078e00ff */
[----:B01-34-:R-:W-:Y:S05]  /*38f00*/  WARPSYNC.COLLECTIVE R15, `(.L_x_3700) ;  /* 0x000000000f087348 */ /* 0x01bfea0003c00000 */
[----:B------:R2:W0:Y:S02]  /*38f10*/  SHFL.IDX P6, R14, R13, R12, R11 ;  /* 0x0000000c0d0e7389 */ /* 0x00042400000c000b */
[----:B01234-:R-:W-:Y:S01]  /*38f20*/  ENDCOLLECTIVE ;  /* 0x000000000000791b */ /* 0x01ffe20003800000 */
.L_x_3700:
[----:B------:R-:W-:Y:S05]  /*38f30*/  BSYNC B1 ;  /* 0x0000000000017941 */ /* 0x000fea0003800000 */
.L_x_3699:
        /* <DEDUP_REMOVED lines=8> */
.L_x_3701:
[----:B------:R-:W-:Y:S05]  /*38fc0*/  BRA `(.L_x_3702) ;  /* 0xffffff00008c7947 */ /* 0x000fea000383ffff */
.L_x_3310:
        /* <DEDUP_REMOVED lines=8> */
[----:B01----:R-:W-:Y:S05]  /*39050*/  WARPSYNC.COLLECTIVE R15, `(.L_x_3704) ;  /* 0x000000000f087348 */ /* 0x003fea0003c00000 */
[----:B------:R2:W3:Y:S02]  /*39060*/  SHFL.IDX P6, R14, R13, R12, R11 ;  /* 0x0000000c0d0e7389 */ /* 0x0004e400000c000b */
[----:B0123--:R-:W-:Y:S01]  /*39070*/  ENDCOLLECTIVE ;  /* 0x000000000000791b */ /* 0x00ffe20003800000 */
.L_x_3704:
[----:B------:R-:W-:Y:S05]  /*39080*/  BSYNC B1 ;  /* 0x0000000000017941 */ /* 0x000fea0003800000 */
.L_x_3703:
[----:B------:R-:W-:Y:S05]  /*39090*/  BRA `(.L_x_3705) ;  /* 0xffffff20001c7947 */ /* 0x000fea000383ffff */
.L_x_3312:
[----:B------:R-:W-:Y:S01]  /*390a0*/  BSSY B1, `(.L_x_3706) ;  /* 0x0000006000017945 */ /* 0x000fe20003800000 */
[----:B------:R-:W-:-:S07]  /*390b0*/  MOV R15, 0xffffffff ;  /* 0xffffffff000f7802 */ /* 0x000fce0000000f00 */
[----:B012---:R-:W-:Y:S05]  /*390c0*/  WARPSYNC.COLLECTIVE R15, `(.L_x_3707) ;  /* 0x000000000f0c7348 */ /* 0x007fea0003c00000 */
[----:B------:R-:W-:Y:S02]  /*390d0*/  ELECT P6, UR62, PT ;  /* 0x00000000003e782f */ /* 0x000fe400038c0000 */
[----:B------:R-:W-:Y:S01]  /*390e0*/  MOV R14, UR62 ;  /* 0x0000003e000e7c02 */ /* 0x000fe20008000f00 */
[----:B012---:R-:W-:Y:S10]  /*390f0*/  ENDCOLLECTIVE ;  /* 0x000000000000791b */ /* 0x007ff40003800000 */
.L_x_3707:
[----:B------:R-:W-:Y:S05]  /*39100*/  BSYNC B1 ;  /* 0x0000000000017941 */ /* 0x000fea0003800000 */
.L_x_3706:
[----:B------:R-:W-:Y:S05]  /*39110*/  BRA `(.L_x_3311) ;  /* 0xffffff2000147947 */ /* 0x000fea000383ffff */
.L_x_3314:
[----:B--2---:R2:W3:Y:S02]  /*39120*/  SYNCS.PHASECHK.TRANS64.TRYWAIT P0, [R22+URZ+0x38820], R6 ;  /* 0x03882006160075a7 */ /* 0x0044e4000800017f */
[----:B---3--:R-:W-:Y:S05]  /*39130*/  @!P0 NANOSLEEP.SYNCS 0x989680 ;  /* 0x009896800000895d */ /* 0x008fea0003900000 */
[----:B------:R-:W3:Y:S02]  /*39140*/  @!P0 SYNCS.PHASECHK.TRANS64 P0, [R22+URZ+0x38820], R6 ;  /* 0x03882006160085a7 */ /* 0x000ee4000800007f */
[----:B---3--:R-:W-:Y:S05]  /*39150*/  @!P0 BRA `(.L_x_3314) ;  /* 0xfffffffc00f08947 */ /* 0x008fea000383ffff */
[----:B------:R-:W-:Y:S05]  /*39160*/  BRA `(.L_x_3708) ;  /* 0xffffff2000247947 */ /* 0x000fea000383ffff */
.L_x_3318:
[----:B0-----:R0:W3:Y:S02]  /*39170*/  SYNCS.PHASECHK.TRANS64.TRYWAIT P0, [R9+URZ+0x388a0], R11 ;  /* 0x0388a00b090075a7 */ /* 0x0010e4000800017f */
[----:B---3--:R-:W-:Y:S05]  /*39180*/  @!P0 NANOSLEEP.SYNCS 0x989680 ;  /* 0x009896800000895d */ /* 0x008fea0003900000 */
[----:B------:R-:W3:Y:S02]  /*39190*/  @!P0 SYNCS.PHASECHK.TRANS64 P0, [R9+URZ+0x388a0], R11 ;  /* 0x0388a00b090085a7 */ /* 0x000ee4000800007f */
[----:B---3--:R-:W-:Y:S05]  /*391a0*/  @!P0 BRA `(.L_x_3318) ;  /* 0xfffffffc00f08947 */ /* 0x008fea000383ffff */
[----:B------:R-:W-:Y:S05]  /*391b0*/  BRA `(.L_x_3709) ;  /* 0xffffff20003c7947 */ /* 0x000fea000383ffff */
.L_x_3324:
[----:B-1----:R1:W2:Y:S02]  /*391c0*/  SYNCS.PHASECHK.TRANS64.TRYWAIT P0, [R9+URZ+0x388c0], R11 ;  /* 0x0388c00b090075a7 */ /* 0x0022a4000800017f */
[----:B--2---:R-:W-:Y:S05]  /*391d0*/  @!P0 NANOSLEEP.SYNCS 0x989680 ;  /* 0x009896800000895d */ /* 0x004fea0003900000 */
[----:B------:R-:W2:Y:S02]  /*391e0*/  @!P0 SYNCS.PHASECHK.TRANS64 P0, [R9+URZ+0x388c0], R11 ;  /* 0x0388c00b090085a7 */ /* 0x000ea4000800007f */
[----:B--2---:R-:W-:Y:S05]  /*391f0*/  @!P0 BRA `(.L_x_3324) ;  /* 0xfffffffc00f08947 */ /* 0x004fea000383ffff */
[----:B------:R-:W-:Y:S05]  /*39200*/  BRA `(.L_x_3710) ;  /* 0xffffff2000f87947 */ /* 0x000fea000383ffff */
.L_x_3332:
[----:B0-----:R0:W1:Y:S02]  /*39210*/  SYNCS.PHASECHK.TRANS64.TRYWAIT P1, [R9+URZ+0x388a0], R8 ;  /* 0x0388a008090075a7 */ /* 0x001064000802017f */
[----:B-1----:R-:W-:Y:S05]  /*39220*/  @!P1 NANOSLEEP.SYNCS 0x989680 ;  /* 0x009896800000995d */ /* 0x002fea0003900000 */
[----:B------:R-:W1:Y:S02]  /*39230*/  @!P1 SYNCS.PHASECHK.TRANS64 P1, [R9+URZ+0x388a0], R8 ;  /* 0x0388a008090095a7 */ /* 0x000e64000802007f */
[----:B-1----:R-:W-:Y:S05]  /*39240*/  @!P1 BRA `(.L_x_3332) ;  /* 0xfffffffc00f09947 */ /* 0x002fea000383ffff */
[----:B------:R-:W-:Y:S05]  /*39250*/  BRA `(.L_x_3711) ;  /* 0xffffff2400f07947 */ /* 0x000fea000383ffff */
.L_x_3338:
[----:B-1----:R1:W2:Y:S02]  /*39260*/  SYNCS.PHASECHK.TRANS64.TRYWAIT P1, [R9+URZ+0x388c0], R8 ;  /* 0x0388c008090075a7 */ /* 0x0022a4000802017f */
[----:B--2---:R-:W-:Y:S05]  /*39270*/  @!P1 NANOSLEEP.SYNCS 0x989680 ;  /* 0x009896800000995d */ /* 0x004fea0003900000 */
[----:B------:R-:W2:Y:S02]  /*39280*/  @!P1 SYNCS.PHASECHK.TRANS64 P1, [R9+URZ+0x388c0], R8 ;  /* 0x0388c008090095a7 */ /* 0x000ea4000802007f */
[----:B--2---:R-:W-:Y:S05]  /*39290*/  @!P1 BRA `(.L_x_3338) ;  /* 0xfffffffc00f09947 */ /* 0x004fea000383ffff */
[----:B------:R-:W-:Y:S05]  /*392a0*/  BRA `(.L_x_3712) ;  /* 0xffffff2800a87947 */ /* 0x000fea000383ffff */
.L_x_3356:
[----:B0-----:R-:W0:Y:S01]  /*392b0*/  S2R R20, SR_TID.X ;  /* 0x0000000000147919 */ /* 0x001e220000002100 */
        /* <DEDUP_REMOVED lines=10> */
.L_x_3714:
[----:B------:R-:W-:Y:S05]  /*39360*/  BSYNC B0 ;  /* 0x0000000000007941 */ /* 0x000fea0003800000 */
.L_x_3713:
[----:B------:R-:W-:Y:S05]  /*39370*/  BRA `(.L_x_3715) ;  /* 0xffffff3800ac7947 */ /* 0x000fea000383ffff */
.L_x_3359:
[----:B0-----:R0:W1:Y:S02]  /*39380*/  SYNCS.PHASECHK.TRANS64.TRYWAIT P0, [R6+URZ+0x38880], R25 ;  /* 0x03888019060075a7 */ /* 0x001064000800017f */
[----:B-1----:R-:W-:Y:S05]  /*39390*/  @!P0 NANOSLEEP.SYNCS 0x989680 ;  /* 0x009896800000895d */ /* 0x002fea0003900000 */
[----:B------:R-:W1:Y:S02]  /*393a0*/  @!P0 SYNCS.PHASECHK.TRANS64 P0, [R6+URZ+0x38880], R25 ;  /* 0x03888019060085a7 */ /* 0x000e64000800007f */
[----:B-1----:R-:W-:Y:S05]  /*393b0*/  @!P0 BRA `(.L_x_3359) ;  /* 0xfffffffc00f08947 */ /* 0x002fea000383ffff */
[----:B------:R-:W-:Y:S05]  /*393c0*/  BRA `(.L_x_3716) ;  /* 0xffffff3800c87947 */ /* 0x000fea000383ffff */
.L_x_3360:
        /* <DEDUP_REMOVED lines=8> */
.L_x_3718:
[----:B------:R-:W-:Y:S05]  /*39450*/  BSYNC B0 ;  /* 0x0000000000007941 */ /* 0x000fea0003800000 */
.L_x_3717:
[----:B------:R-:W-:Y:S01]  /*39460*/  IMAD.MOV.U32 R13, RZ, RZ, R0 ;  /* 0x000000ffff0d7224 */ /* 0x000fe200078e0000 */
[----:B------:R-:W-:Y:S01]  /*39470*/  MOV R11, 0x181f ;  /* 0x0000181f000b7802 */ /* 0x000fe20000000f00 */
[----:B------:R-:W-:Y:S01]  /*39480*/  IMAD.MOV.U32 R12, RZ, RZ, RZ ;  /* 0x000000ffff0c7224 */ /* 0x000fe200078e00ff */
[----:B------:R-:W0:Y:S01]  /*39490*/  LDC R27, c[0x0][0x2f4] ;  /* 0x0000bd00ff1b7b82 */ /* 0x000e220000000800 */
[----:B------:R-:W-:Y:S01]  /*394a0*/  IMAD.MOV.U32 R15, RZ, RZ, -0x1 ;  /* 0xffffffffff0f7424 */ /* 0x000fe200078e00ff */
[----:B------:R-:W-:Y:S01]  /*394b0*/  LOP3.LUT R26, R33, 0x80, RZ, 0xfc, !PT ;  /* 0x00000080211a7812 */ /* 0x000fe200078efcff */
[----:B------:R-:W-:-:S07]  /*394c0*/  IMAD.MOV.U32 R5, RZ, RZ, R14 ;  /* 0x000000ffff057224 */ /* 0x000fce00078e000e */
[----:B0-----:R-:W-:Y:S05]  /*394d0*/  WARPSYNC.COLLECTIVE R15, `(.L_x_3719) ;  /* 0x000000000f087348 */ /* 0x001fea0003c00000 */
[----:B------:R1:W2:Y:S02]  /*394e0*/  SHFL.IDX P6, R14, R13, R12, R11 ;  /* 0x0000000c0d0e7389 */ /* 0x0002a400000c000b */
[----:B012---:R-:W-:Y:S01]  /*394f0*/  ENDCOLLECTIVE ;  /* 0x000000000000791b */ /* 0x007fe20003800000 */
.L_x_3719:
[----:B------:R-:W-:Y:S01]  /*39500*/  IMAD.MOV.U32 R13, RZ, RZ, R2 ;  /* 0x000000ffff0d7224 */ /* 0x000fe200078e0002 */
[----:B------:R-:W-:Y:S02]  /*39510*/  MOV R12, 0x1 ;  /* 0x00000001000c7802 */ /* 0x000fe40000000f00 */
[----:B------:R-:W-:Y:S01]  /*39520*/  ISETP.GE.AND P1, PT, R33, R27, PT ;  /* 0x0000001b2100720c */ /* 0x000fe20003f26270 */
[----:B------:R-:W-:-:S03]  /*39530*/  IMAD.MOV.U32 R8, RZ, RZ, R14 ;  /* 0x000000ffff087224 */ /* 0x000fc600078e000e */
[----:B------:R-:W-:-:S13]  /*39540*/  ISETP.LT.OR P2, PT, R7, 0x1, P1 ;  /* 0x000000010700780c */ /* 0x000fda0000f41670 */
[----:B------:R-:W-:Y:S05]  /*39550*/  WARPSYNC.COLLECTIVE R15, `(.L_x_3720) ;  /* 0x000000000f087348 */ /* 0x000fea0003c00000 */
[----:B------:R0:W1:Y:S02]  /*39560*/  SHFL.IDX P6, R14, R13, R12, R11 ;  /* 0x0000000c0d0e7389 */ /* 0x00006400000c000b */
[----:B01----:R-:W-:Y:S01]  /*39570*/  ENDCOLLECTIVE ;  /* 0x000000000000791b */ /* 0x003fe20003800000 */
.L_x_3720:
[----:B------:R-:W-:-:S05]  /*39580*/  IADD3 R8, P0, R33, R8, RZ ;  /* 0x0000000821087210 */ /* 0x000fca0007f1e0ff */
[----:B------:R-:W-:Y:S01]  /*39590*/  IMAD.X R9, RZ, RZ, R5, P0 ;  /* 0x000000ffff097224 */ /* 0x000fe200000e0605 */
[----:B------:R-:W-:Y:S01]  /*395a0*/  ISETP.GE.AND P0, PT, R26, R27, PT ;  /* 0x0000001b1a00720c */ /* 0x000fe20003f06270 */
[----:B------:R-:W-:Y:S01]  /*395b0*/  IMAD.IADD R5, R22, 0x1, R10 ;  /* 0x0000000116057824 */ /* 0x000fe200078e020a */
[----:B------:R-:W5:Y:S01]  /*395c0*/  LDL.LU R26, [R1] ;  /* 0x00000000011a7983 */ /* 0x000f620000300800 */
[C---:B------:R-:W-:Y:S01]  /*395d0*/  ISETP.GE.AND P3, PT, R7.reuse, 0x11, PT ;  /* 0x000000110700780c */ /* 0x040fe20003f66270 */
[----:B------:R-:W-:Y:S02]  /*395e0*/  IMAD.MOV.U32 R13, RZ, RZ, R0 ;  /* 0x000000ffff0d7224 */ /* 0x000fe400078e0000 */
[----:B------:R-:W-:Y:S01]  /*395f0*/  @!PT LDS RZ, [RZ] ;  /* 0x00000000fffff984 */ /* 0x000fe20000000800 */
[----:B------:R-:W-:Y:S01]  /*39600*/  @!PT LDS RZ, [RZ] ;  /* 0x00000000fffff984 */ /* 0x000fe20000000800 */
[----:B------:R-:W-:Y:S01]  /*39610*/  @!PT LDS RZ, [RZ] ;  /* 0x00000000fffff984 */ /* 0x000fe20000000800 */
[----:B------:R-:W-:Y:S01]  /*39620*/  LDGSTS.E.BYPASS.LTC128B.128 [R5+0x10400], desc[UR46][R8.64], !P2 ;  /* 0x1040000008057fae */ /* 0x000fe2000d101d6e */
[C---:B------:R-:W-:Y:S02]  /*39630*/  ISETP.LT.OR P2, PT, R7.reuse, 0x1, P0 ;  /* 0x000000010700780c */ /* 0x040fe40000741670 */
[----:B------:R-:W-:-:S02]  /*39640*/  ISETP.GE.AND P5, PT, R7, 0x31, PT ;  /* 0x000000310700780c */ /* 0x000fc40003fa6270 */
[----:B------:R-:W-:-:S09]  /*39650*/  ISETP.GE.AND P4, PT, R7, 0x41, PT ;  /* 0x000000410700780c */ /* 0x000fd20003f86270 */
[----:B------:R0:W-:Y:S02]  /*39660*/  LDGSTS.E.BYPASS.LTC128B.128 [R5+0x14400], desc[UR46][R8.64+0x80], !P2 ;  /* 0x1440008008057fae */ /* 0x0001e4000d101d6e */
[----:B0-----:R-:W-:-:S07]  /*39670*/  IMAD.MOV.U32 R9, RZ, RZ, R14 ;  /* 0x000000ffff097224 */ /* 0x001fce00078e000e */
[----:B-----5:R-:W-:Y:S05]  /*39680*/  WARPSYNC.COLLECTIVE R15, `(.L_x_3721) ;  /* 0x000000000f087348 */ /* 0x020fea0003c00000 */
[----:B------:R0:W1:Y:S02]  /*39690*/  SHFL.IDX P6, R14, R13, R12, R11 ;  /* 0x0000000c0d0e7389 */ /* 0x00006400000c000b */
[----:B01---5:R-:W-:Y:S01]  /*396a0*/  ENDCOLLECTIVE ;  /* 0x000000000000791b */ /* 0x023fe20003800000 */
.L_x_3721:
[----:B------:R-:W-:Y:S01]  /*396b0*/  IMAD.MOV.U32 R13, RZ, RZ, R2 ;  /* 0x000000ffff0d7224 */ /* 0x000fe200078e0002 */
[----:B------:R-:W-:Y:S01]  /*396c0*/  MOV R12, 0x2 ;  /* 0x00000002000c7802 */ /* 0x000fe20000000f00 */
[----:B------:R-:W-:-:S07]  /*396d0*/  IMAD.MOV.U32 R8, RZ, RZ, R14 ;  /* 0x000000ffff087224 */ /* 0x000fce00078e000e */
[----:B------:R-:W-:Y:S05]  /*396e0*/  WARPSYNC.COLLECTIVE R15, `(.L_x_3722) ;  /* 0x000000000f087348 */ /* 0x000fea0003c00000 */
[----:B------:R0:W1:Y:S02]  /*396f0*/  SHFL.IDX P6, R14, R13, R12, R11 ;  /* 0x0000000c0d0e7389 */ /* 0x00006400000c000b */
[----:B01----:R-:W-:Y:S01]  /*39700*/  ENDCOLLECTIVE ;  /* 0x000000000000791b */ /* 0x003fe20003800000 */
.L_x_3722:
        /* <DEDUP_REMOVED lines=14> */
.L_x_3723:
[----:B------:R-:W-:Y:S01]  /*397f0*/  IMAD.MOV.U32 R13, RZ, RZ, R2 ;  /* 0x000000ffff0d7224 */ /* 0x000fe200078e0002 */
[----:B------:R-:W-:Y:S01]  /*39800*/  MOV R12, 0x3 ;  /* 0x00000003000c7802 */ /* 0x000fe20000000f00 */
[----:B------:R-:W-:-:S07]  /*39810*/  IMAD.MOV.U32 R8, RZ, RZ, R14 ;  /* 0x000000ffff087224 */ /* 0x000fce00078e000e */
[----:B------:R-:W-:Y:S05]  /*39820*/  WARPSYNC.COLLECTIVE R15, `(.L_x_3724) ;  /* 0x000000000f087348 */ /* 0x000fea0003c00000 */
[----:B------:R0:W1:Y:S02]  /*39830*/  SHFL.IDX P6, R14, R13, R12, R11 ;  /* 0x0000000c0d0e7389 */ /* 0x00006400000c000b */
[----:B01----:R-:W-:Y:S01]  /*39840*/  ENDCOLLECTIVE ;  /* 0x000000000000791b */ /* 0x003fe20003800000 */
.L_x_3724:
        /* <DEDUP_REMOVED lines=14> */
.L_x_3725:
[----:B------:R-:W-:Y:S01]  /*39930*/  IMAD.MOV.U32 R13, RZ, RZ, R2 ;  /* 0x000000ffff0d7224 */ /* 0x000fe200078e0002 */
[----:B------:R-:W-:Y:S01]  /*39940*/  MOV R12, 0x4 ;  /* 0x00000004000c7802 */ /* 0x000fe20000000f00 */
[----:B------:R-:W-:-:S07]  /*39950*/  IMAD.MOV.U32 R8, RZ, RZ, R14 ;  /* 0x000000ffff087224 */ /* 0x000fce00078e000e */
[----:B------:R-:W-:Y:S05]  /*39960*/  WARPSYNC.COLLECTIVE R15, `(.L_x_3726) ;  /* 0x000000000f087348 */ /* 0x000fea0003c00000 */
[----:B------:R0:W1:Y:S02]  /*39970*/  SHFL.IDX P6, R14, R13, R12, R11 ;  /* 0x0000000c0d0e7389 */ /* 0x00006400000c000b */
[----:B01----:R-:W-:Y:S01]  /*39980*/  ENDCOLLECTIVE ;  /* 0x000000000000791b */ /* 0x003fe20003800000 */
.L_x_3726:
        /* <DEDUP_REMOVED lines=14> */
.L_x_3727:
[----:B------:R-:W-:Y:S01]  /*39a70*/  IMAD.MOV.U32 R13, RZ, RZ, R2 ;  /* 0x000000ffff0d7224 */ /* 0x000fe200078e0002 */
[----:B------:R-:W-:Y:S01]  /*39a80*/  MOV R12, 0x5 ;  /* 0x00000005000c7802 */ /* 0x000fe20000000f00 */
[----:B------:R-:W-:-:S07]  /*39a90*/  IMAD.MOV.U32 R8, RZ, RZ, R14 ;  /* 0x000000ffff087224 */ /* 0x000fce00078e000e */
[----:B------:R-:W-:Y:S05]  /*39aa0*/  WARPSYNC.COLLECTIVE R15, `(.L_x_3728) ;  /* 0x000000000f087348 */ /* 0x000fea0003c00000 */
[----:B------:R0:W1:Y:S02]  /*39ab0*/  SHFL.IDX P6, R14, R13, R12, R11 ;  /* 0x0000000c0d0e7389 */ /* 0x00006400000c000b */
[----:B01----:R-:W-:Y:S01]  /*39ac0*/  ENDCOLLECTIVE ;  /* 0x000000000000791b */ /* 0x003fe20003800000 */
.L_x_3728:
[----:B------:R-:W-:-:S05]  /*39ad0*/  IADD3 R8, P2, R33, R8, RZ ;  /* 0x0000000821087210 */ /* 0x000fca0007f5e0ff */
[----:B------:R-:W-:Y:S01]  /*39ae0*/  IMAD.X R9, RZ, RZ, R9, P2 ;  /* 0x000000ffff097224 */ /* 0x000fe200010e0609 */
[----:B------:R-:W-:Y:S01]  /*39af0*/  ISETP.LT.OR P2, PT, R7, 0x41, P1 ;  /* 0x000000410700780c */ /* 0x000fe20000f41670 */
[----:B------:R-:W-:Y:S01]  /*39b00*/  IMAD.MOV.U32 R13, RZ, RZ, R0 ;  /* 0x000000ffff0d7224 */ /* 0x000fe200078e0000 */
[----:B------:R-:W-:-:S04]  /*39b10*/  LOP3.LUT R26, R26, 0xffffffef, RZ, 0xc0, !PT ;  /* 0xffffffef1a1a7812 */ /* 0x000fc800078ec0ff */
[----:B------:R-:W-:Y:S02]  /*39b20*/  @P3 LOP3.LUT R26, R26, 0x10, RZ, 0xfc, !PT ;  /* 0x000000101a1a3812 */ /* 0x000fe400078efcff */
[----:B------:R-:W-:-:S05]  /*39b30*/  ISETP.GE.AND P3, PT, R7, 0x51, PT ;  /* 0x000000510700780c */ /* 0x000fca0003f66270 */
[----:B------:R-:W-:Y:S01]  /*39b40*/  @!PT LDS RZ, [RZ] ;  /* 0x00000000fffff984 */ /* 0x000fe20000000800 */
[----:B------:R-:W-:Y:S01]  /*39b50*/  @!PT LDS RZ, [RZ] ;  /* 0x00000000fffff984 */ /* 0x000fe20000000800 */
[----:B------:R-:W-:Y:S01]  /*39b60*/  @!PT LDS RZ, [RZ] ;  /* 0x00000000fffff984 */ /* 0x000fe20000000800 */
[----:B------:R-:W-:Y:S01]  /*39b70*/  LDGSTS.E.BYPASS.LTC128B.128 [R5+0x12400], desc[UR46][R8.64], !P2 ;  /* 0x1240000008057fae */ /* 0x000fe2000d101d6e */
[----:B------:R-:W-:Y:S02]  /*39b80*/  ISETP.LT.OR P2, PT, R7, 0x41, P0 ;  /* 0x000000410700780c */ /* 0x000fe40000741670 */
[----:B------:R-:W-:-:S11]  /*39b90*/  LOP3.LUT R26, R26, 0xfffffff7, RZ, 0xc0, !PT ;  /* 0xfffffff71a1a7812 */ /* 0x000fd600078ec0ff */
[----:B------:R0:W-:Y:S02]  /*39ba0*/  LDGSTS.E.BYPASS.LTC128B.128 [R5+0x16400], desc[UR46][R8.64+0x80], !P2 ;  /* 0x1640008008057fae */ /* 0x0001e4000d101d6e */
[----:B0-----:R-:W-:-:S07]  /*39bb0*/  IMAD.MOV.U32 R9, RZ, RZ, R14 ;  /* 0x000000ffff097224 */ /* 0x001fce00078e000e */
[----:B------:R-:W-:Y:S05]  /*39bc0*/  WARPSYNC.COLLECTIVE R15, `(.L_x_3729) ;  /* 0x000000000f087348 */ /* 0x000fea0003c00000 */
[----:B------:R0:W1:Y:S02]  /*39bd0*/  SHFL.IDX P6, R14, R13, R12, R11 ;  /* 0x0000000c0d0e7389 */ /* 0x00006400000c000b */
[----:B01----:R-:W-:Y:S01]  /*39be0*/  ENDCOLLECTIVE ;  /* 0x000000000000791b */ /* 0x003fe20003800000 */
.L_x_3729:
[----:B------:R-:W-:Y:S01]  /*39bf0*/  IMAD.MOV.U32 R13, RZ, RZ, R2 ;  /* 0x000000ffff0d7224 */ /* 0x000fe200078e0002 */
[----:B------:R-:W-:Y:S01]  /*39c00*/  MOV R12, 0x6 ;  /* 0x00000006000c7802 */ /* 0x000fe20000000f00 */
[----:B------:R-:W-:-:S07]  /*39c10*/  IMAD.MOV.U32 R8, RZ, RZ, R14 ;  /* 0x000000ffff087224 */ /* 0x000fce00078e000e */
[----:B------:R-:W-:Y:S05]  /*39c20*/  WARPSYNC.COLLECTIVE R15, `(.L_x_3730) ;  /* 0x000000000f087348 */ /* 0x000fea0003c00000 */
[----:B------:R0:W1:Y:S02]  /*39c30*/  SHFL.IDX P6, R14, R13, R12, R11 ;  /* 0x0000000c0d0e7389 */ /* 0x00006400000c000b */
[----:B01----:R-:W-:Y:S01]  /*39c40*/  ENDCOLLECTIVE ;  /* 0x000000000000791b */ /* 0x003fe20003800000 */
.L_x_3730:
        /* <DEDUP_REMOVED lines=14> */
.L_x_3731:
[----:B------:R-:W-:Y:S01]  /*39d30*/  IMAD.MOV.U32 R13, RZ, RZ, R2 ;  /* 0x000000ffff0d7224 */ /* 0x000fe200078e0002 */
[----:B------:R-:W-:Y:S01]  /*39d40*/  MOV R12, 0x7 ;  /* 0x00000007000c7802 */ /* 0x000fe20000000f00 */
[----:B------:R-:W-:-:S07]  /*39d50*/  IMAD.MOV.U32 R8, RZ, RZ, R14 ;  /* 0x000000ffff087224 */ /* 0x000fce00078e000e */
[----:B------:R-:W-:Y:S05]  /*39d60*/  WARPSYNC.COLLECTIVE R15, `(.L_x_3732) ;  /* 0x000000000f087348 */ /* 0x000fea0003c00000 */
[----:B------:R0:W1:Y:S02]  /*39d70*/  SHFL.IDX P6, R14, R13, R12, R11 ;  /* 0x0000000c0d0e7389 */ /* 0x00006400000c000b */
[----:B01----:R-:W-:Y:S01]  /*39d80*/  ENDCOLLECTIVE ;  /* 0x000000000000791b */ /* 0x003fe20003800000 */
.L_x_3732:
        /* <DEDUP_REMOVED lines=13> */
.L_x_3733:
[----:B------:R-:W-:Y:S01]  /*39e60*/  @!PT LDS RZ, [RZ] ;  /* 0x00000000fffff984 */ /* 0x000fe20000000800 */
[----:B------:R-:W-:Y:S01]  /*39e70*/  @!PT LDS RZ, [RZ] ;  /* 0x00000000fffff984 */ /* 0x000fe20000000800 */
[----:B------:R-:W-:Y:S01]  /*39e80*/  @!PT LDS RZ, [RZ] ;  /* 0x00000000fffff984 */ /* 0x000fe20000000800 */
[----:B------:R0:W-:Y:S01]  /*39e90*/  LDGSTS.E.BYPASS.LTC128B.128 [R5+0x17400], desc[UR46][R8.64+0x80], !P2 ;  /* 0x1740008008057fae */ /* 0x0001e2000d101d6e */
[C---:B------:R-:W-:Y:S02]  /*39ea0*/  ISETP.GE.AND P2, PT, R7.reuse, 0x21, PT ;  /* 0x000000210700780c */ /* 0x040fe40003f46270 */
[----:B------:R-:W-:Y:S01]  /*39eb0*/  ISETP.GE.AND P6, PT, R7, 0x71, PT ;  /* 0x000000710700780c */ /* 0x000fe20003fc6270 */
[----:B------:R-:W-:-:S10]  /*39ec0*/  IMAD.MOV.U32 R0, RZ, RZ, R14 ;  /* 0x000000ffff007224 */ /* 0x000fd400078e000e */
[----:B------:R-:W-:Y:S02]  /*39ed0*/  @P2 LOP3.LUT R26, R26, 0x8, RZ, 0xfc, !PT ;  /* 0x000000081a1a2812 */ /* 0x000fe400078efcff */
[----:B------:R-:W-:Y:S02]  /*39ee0*/  ISETP.GE.AND P2, PT, R7, 0x61, PT ;  /* 0x000000610700780c */ /* 0x000fe40003f46270 */
[----:B------:R-:W-:-:S04]  /*39ef0*/  LOP3.LUT R26, R26, 0xffffffbf, RZ, 0xc0, !PT ;  /* 0xffffffbf1a1a7812 */ /* 0x000fc800078ec0ff */
[----:B------:R-:W-:-:S05]  /*39f00*/  @P6 LOP3.LUT R26, R26, 0x40, RZ, 0xfc, !PT ;  /* 0x000000401a1a6812 */ /* 0x000fca00078efcff */
[----:B------:R0:W-:Y:S01]  /*39f10*/  STL [R1], R26 ;  /* 0x0000001a01007387 */ /* 0x0001e20000100800 */
[----:B------:R-:W-:Y:S05]  /*39f20*/  BRA `(.L_x_3734) ;  /* 0xffffff3400987947 */ /* 0x000fea000383ffff */
.L_x_3365:
[----:B--2---:R2:W3:Y:S02]  /*39f30*/  SYNCS.PHASECHK.TRANS64.TRYWAIT P0, [R6+URZ+0x38840], R25 ;  /* 0x03884019060075a7 */ /* 0x0044e4000800017f */
[----:B---3--:R-:W-:Y:S05]  /*39f40*/  @!P0 NANOSLEEP.SYNCS 0x989680 ;  /* 0x009896800000895d */ /* 0x008fea0003900000 */
[----:B------:R-:W3:Y:S02]  /*39f50*/  @!P0 SYNCS.PHASECHK.TRANS64 P0, [R6+URZ+0x38840], R25 ;  /* 0x03884019060085a7 */ /* 0x000ee4000800007f */
[----:B---3--:R-:W-:Y:S05]  /*39f60*/  @!P0 BRA `(.L_x_3365) ;  /* 0xfffffffc00f08947 */ /* 0x008fea000383ffff */
[----:B------:R-:W-:Y:S05]  /*39f70*/  BRA `(.L_x_3735) ;  /* 0xffffff3400f47947 */ /* 0x000fea000383ffff */
.L_x_3366:
[----:B------:R-:W-:Y:S01]  /*39f80*/  BSSY B0, `(.L_x_3736) ;  /* 0x0000008000007945 */ /* 0x000fe20003800000 */
[----:B------:R-:W-:Y:S01]  /*39f90*/  IMAD.MOV.U32 R13, RZ, RZ, R0 ;  /* 0x000000ffff0d7224 */ /* 0x000fe200078e0000 */
[----:B------:R-:W-:Y:S01]  /*39fa0*/  MOV R11, 0x181f ;  /* 0x0000181f000b7802 */ /* 0x000fe20000000f00 */
[----:B------:R-:W-:Y:S02]  /*39fb0*/  IMAD.MOV.U32 R12, RZ, RZ, RZ ;  /* 0x000000ffff0c7224 */ /* 0x000fe400078e00ff */
[----:B------:R-:W-:-:S07]  /*39fc0*/  IMAD.MOV.U32 R15, RZ, RZ, -0x1 ;  /* 0xffffffffff0f7424 */ /* 0x000fce00078e00ff */
[----:B-12--5:R-:W-:Y:S05]  /*39fd0*/  WARPSYNC.COLLECTIVE R15, `(.L_x_3737) ;  /* 0x000000000f087348 */ /* 0x026fea0003c00000 */
[----:B------:R0:W3:Y:S02]  /*39fe0*/  SHFL.IDX P6, R14, R13, R12, R11 ;  /* 0x0000000c0d0e7389 */ /* 0x0000e400000c000b */
[----:B0123-5:R-:W-:Y:S01]  /*39ff0*/  ENDCOLLECTIVE ;  /* 0x000000000000791b */ /* 0x02ffe20003800000 */
.L_x_3737:
[----:B------:R-:W-:Y:S05]  /*3a000*/  BSYNC B0 ;  /* 0x0000000000007941 */ /* 0x000fea0003800000 */
.L_x_3736:
        /* <DEDUP_REMOVED lines=8> */
.L_x_3738:
        /* <DEDUP_REMOVED lines=18> */
.L_x_3739:
[----:B------:R-:W-:Y:S01]  /*3a1b0*/  MOV R13, R4 ;  /* 0x00000004000d7202 */ /* 0x000fe20000000f00 */
[----:B------:R-:W-:-:S07]  /*3a1c0*/  IMAD.MOV.U32 R2, RZ, RZ, R14 ;  /* 0x000000ffff027224 */ /* 0x000fce00078e000e */
[----:B------:R-:W-:Y:S05]  /*3a1d0*/  WARPSYNC.COLLECTIVE R15, `(.L_x_3740) ;  /* 0x000000000f087348 */ /* 0x000fea0003c00000 */
[----:B------:R0:W1:Y:S02]  /*3a1e0*/  SHFL.IDX P6, R14, R13, R12, R11 ;  /* 0x0000000c0d0e7389 */ /* 0x00006400000c000b */
[----:B01----:R-:W-:Y:S01]  /*3a1f0*/  ENDCOLLECTIVE ;  /* 0x000000000000791b */ /* 0x003fe20003800000 */
.L_x_3740:
        /* <DEDUP_REMOVED lines=18> */
.L_x_3741:
[----:B------:R-:W-:Y:S01]  /*3a320*/  MOV R13, R4 ;  /* 0x00000004000d7202 */ /* 0x000fe20000000f00 */
[----:B------:R-:W-:-:S07]  /*3a330*/  IMAD.MOV.U32 R2, RZ, RZ, R14 ;  /* 0x000000ffff027224 */ /* 0x000fce00078e000e */
[----:B------:R-:W-:Y:S05]  /*3a340*/  WARPSYNC.COLLECTIVE R15, `(.L_x_3742) ;  /* 0x000000000f087348 */ /* 0x000fea0003c00000 */
[----:B------:R0:W1:Y:S02]  /*3a350*/  SHFL.IDX P6, R14, R13, R12, R11 ;  /* 0x0000000c0d0e7389 */ /* 0x00006400000c000b */
[----:B01----:R-:W-:Y:S01]  /*3a360*/  ENDCOLLECTIVE ;  /* 0x000000000000791b */ /* 0x003fe20003800000 */
.L_x_3742:
        /* <DEDUP_REMOVED lines=18> */
.L_x_3743:
[----:B------:R-:W-:Y:S01]  /*3a490*/  MOV R13, R4 ;  /* 0x00000004000d7202 */ /* 0x000fe20000000f00 */
[----:B------:R-:W-:-:S07]  /*3a4a0*/  IMAD.MOV.U32 R2, RZ, RZ, R14 ;  /* 0x000000ffff027224 */ /* 0x000fce00078e000e */
[----:B------:R-:W-:Y:S05]  /*3a4b0*/  WARPSYNC.COLLECTIVE R15, `(.L_x_3744) ;  /* 0x000000000f087348 */ /* 0x000fea0003c00000 */
[----:B------:R0:W1:Y:S02]  /*3a4c0*/  SHFL.IDX P6, R14, R13, R12, R11 ;  /* 0x0000000c0d0e7389 */ /* 0x00006400000c000b */
[----:B01----:R-:W-:Y:S01]  /*3a4d0*/  ENDCOLLECTIVE ;  /* 0x000000000000791b */ /* 0x003fe20003800000 */
.L_x_3744:
        /* <DEDUP_REMOVED lines=16> */
.L_x_3745:
[----:B------:R-:W-:Y:S01]  /*3a5e0*/  @!PT LDS RZ, [RZ] ;  /* 0x00000000fffff984 */ /* 0x000fe20000000800 */
[----:B------:R-:W-:Y:S01]  /*3a5f0*/  @!PT LDS RZ, [RZ] ;  /* 0x00000000fffff984 */ /* 0x000fe20000000800 */
[----:B------:R-:W-:Y:S01]  /*3a600*/  @!PT LDS RZ, [RZ] ;  /* 0x00000000fffff984 */ /* 0x000fe20000000800 */
[----:B------:R0:W-:Y:S01]  /*3a610*/  @P5 LDGSTS.E.BYPASS.LTC128B.128 [R5+0x2dc00], desc[UR46][R2.64+0x80], !P1 ;  /* 0x2dc0008002055fae */ /* 0x0001e2000c901d6e */
[----:B------:R-:W-:Y:S02]  /*3a620*/  ISETP.GE.AND P5, PT, R33, R7, PT ;  /* 0x000000072100720c */ /* 0x000fe40003fa6270 */
[----:B------:R-:W-:Y:S01]  /*3a630*/  MOV R13, R4 ;  /* 0x00000004000d7202 */ /* 0x000fe20000000f00 */
[----:B0-----:R-:W-:-:S10]  /*3a640*/  IMAD.MOV.U32 R2, RZ, RZ, R14 ;  /* 0x000000ffff027224 */ /* 0x001fd400078e000e */
[----:B------:R-:W-:Y:S05]  /*3a650*/  WARPSYNC.COLLECTIVE R15, `(.L_x_3746) ;  /* 0x000000000f087348 */ /* 0x000fea0003c00000 */
[----:B------:R0:W1:Y:S02]  /*3a660*/  SHFL.IDX P6, R14, R13, R12, R11 ;  /* 0x0000000c0d0e7389 */ /* 0x00006400000c000b */
[----:B01----:R-:W-:Y:S01]  /*3a670*/  ENDCOLLECTIVE ;  /* 0x000000000000791b */ /* 0x003fe20003800000 */
.L_x_3746:
[----:B------:R-:W-:Y:S02]  /*3a680*/  IMAD.MOV.U32 R13, RZ, RZ, R0 ;  /* 0x000000ffff0d7224 */ /* 0x000fe400078e0000 */
[----:B------:R-:W-:Y:S02]  /*3a690*/  IMAD.MOV.U32 R12, RZ, RZ, 0x5 ;  /* 0x00000005ff0c7424 */ /* 0x000fe400078e00ff */
[----:B------:R-:W-:-:S07]  /*3a6a0*/  IMAD.MOV.U32 R3, RZ, RZ, R14 ;  /* 0x000000ffff037224 */ /* 0x000fce00078e000e */
[----:B------:R-:W-:Y:S05]  /*3a6b0*/  WARPSYNC.COLLECTIVE R15, `(.L_x_3747) ;  /* 0x000000000f087348 */ /* 0x000fea0003c00000 */
[----:B------:R0:W1:Y:S02]  /*3a6c0*/  SHFL.IDX P6, R14, R13, R12, R11 ;  /* 0x0000000c0d0e7389 */ /* 0x00006400000c000b */
[----:B01----:R-:W-:Y:S01]  /*3a6d0*/  ENDCOLLECTIVE ;  /* 0x000000000000791b */ /* 0x003fe20003800000 */
.L_x_3747:
[----:B------:R-:W-:-:S05]  /*3a6e0*/  @P4 IADD3 R3, P0, R33, R3, RZ ;  /* 0x0000000321034210 */ /* 0x000fca0007f1e0ff */
[----:B------:R-:W-:-:S05]  /*3a6f0*/  @P4 IMAD.X R2, RZ, RZ, R2, P0 ;  /* 0x000000ffff024224 */ /* 0x000fca00000e0602 */
[----:B------:R-:W-:Y:S02]  /*3a700*/  @P4 LOP3.LUT R3, R3, R2, RZ, 0x3c, !PT ;  /* 0x0000000203034212 */ /* 0x000fe400078e3cff */
[----:B------:R-:W-:Y:S02]  /*3a710*/  MOV R13, R4 ;  /* 0x00000004000d7202 */ /* 0x000fe40000000f00 */
        /* <DEDUP_REMOVED lines=11> */
.L_x_3748:
[----:B------:R-:W-:Y:S02]  /*3a7d0*/  IMAD.MOV.U32 R13, RZ, RZ, R0 ;  /* 0x000000ffff0d7224 */ /* 0x000fe400078e0000 */
[----:B------:R-:W-:Y:S02]  /*3a7e0*/  IMAD.MOV.U32 R12, RZ, RZ, 0x6 ;  /* 0x00000006ff0c7424 */ /* 0x000fe400078e00ff */
[----:B------:R-:W-:-:S07]  /*3a7f0*/  IMAD.MOV.U32 R3, RZ, RZ, R14 ;  /* 0x000000ffff037224 */ /* 0x000fce00078e000e */
[----:B------:R-:W-:Y:S05]  /*3a800*/  WARPSYNC.COLLECTIVE R15, `(.L_x_3749) ;  /* 0x000000000f087348 */ /* 0x000fea0003c00000 */
[----:B------:R0:W1:Y:S02]  /*3a810*/  SHFL.IDX P6, R14, R13, R12, R11 ;  /* 0x0000000c0d0e7389 */ /* 0x00006400000c000b */
[----:B01----:R-:W-:Y:S01]  /*3a820*/  ENDCOLLECTIVE ;  /* 0x000000000000791b */ /* 0x003fe20003800000 */
.L_x_3749:
        /* <DEDUP_REMOVED lines=15> */
.L_x_3750:
[----:B------:R-:W-:Y:S02]  /*3a920*/  IMAD.MOV.U32 R13, RZ, RZ, R0 ;  /* 0x000000ffff0d7224 */ /* 0x000fe400078e0000 */
[----:B------:R-:W-:Y:S02]  /*3a930*/  IMAD.MOV.U32 R12, RZ, RZ, 0x7 ;  /* 0x00000007ff0c7424 */ /* 0x000fe400078e00ff */
[----:B------:R-:W-:-:S07]  /*3a940*/  IMAD.MOV.U32 R3, RZ, RZ, R14 ;  /* 0x000000ffff037224 */ /* 0x000fce00078e000e */
[----:B------:R-:W-:Y:S05]  /*3a950*/  WARPSYNC.COLLECTIVE R15, `(.L_x_3751) ;  /* 0x000000000f087348 */ /* 0x000fea0003c00000 */
[----:B------:R0:W1:Y:S02]  /*3a960*/  SHFL.IDX P6, R14, R13, R12, R11 ;  /* 0x0000000c0d0e7389 */ /* 0x00006400000c000b */
[----:B01----:R-:W-:Y:S01]  /*3a970*/  ENDCOLLECTIVE ;  /* 0x000000000000791b */ /* 0x003fe20003800000 */
.L_x_3751:
[----:B------:R-:W-:-:S05]  /*3a980*/  @P2 IADD3 R3, P0, R33, R3, RZ ;  /* 0x0000000321032210 */ /* 0x000fca0007f1e0ff */
[----:B------:R-:W-:-:S05]  /*3a990*/  @P2 IMAD.X R2, RZ, RZ, R2, P0 ;  /* 0x000000ffff022224 */ /* 0x000fca00000e0602 */
[----:B------:R-:W-:Y:S02]  /*3a9a0*/  @P2 LOP3.LUT R3, R3, R2, RZ, 0x3c, !PT ;  /* 0x0000000203032212 */ /* 0x000fe400078e3cff */
[----:B------:R-:W-:Y:S02]  /*3a9b0*/  MOV R13, R4 ;  /* 0x00000004000d7202 */ /* 0x000fe40000000f00 */
[----:B------:R-:W-:-:S04]  /*3a9c0*/  @P2 LOP3.LUT R2, R3, R2, RZ, 0x3c, !PT ;  /* 0x0000000203022212 */ /* 0x000fc800078e3cff */
[----:B------:R-:W-:Y:S01]  /*3a9d0*/  @P2 LOP3.LUT R3, R3, R2, RZ, 0x3c, !PT ;  /* 0x0000000203032212 */ /* 0x000fe200078e3cff */
[----:B------:R-:W-:-:S07]  /*3a9e0*/  IMAD.MOV.U32 R0, RZ, RZ, R14 ;  /* 0x000000ffff007224 */ /* 0x000fce00078e000e */
[----:B------:R-:W-:Y:S05]  /*3a9f0*/  WARPSYNC.COLLECTIVE R15, `(.L_x_3752) ;  /* 0x000000000f087348 */ /* 0x000fea0003c00000 */
[----:B------:R0:W1:Y:S02]  /*3aa00*/  SHFL.IDX P6, R14, R13, R12, R11 ;  /* 0x0000000c0d0e7389 */ /* 0x00006400000c000b */
[----:B01----:R-:W-:Y:S01]  /*3aa10*/  ENDCOLLECTIVE ;  /* 0x000000000000791b */ /* 0x003fe20003800000 */
.L_x_3752:
[----:B------:R-:W-:Y:S01]  /*3aa20*/  @!PT LDS RZ, [RZ] ;  /* 0x00000000fffff984 */ /* 0x000fe20000000800 */
[----:B------:R-:W-:Y:S01]  /*3aa30*/  @!PT LDS RZ, [RZ] ;  /* 0x00000000fffff984 */ /* 0x000fe20000000800 */
[----:B------:R-:W-:Y:S01]  /*3aa40*/  @!PT LDS RZ, [RZ] ;  /* 0x00000000fffff984 */ /* 0x000fe20000000800 */
[----:B------:R1:W-:Y:S04]  /*3aa50*/  @P2 LDGSTS.E.BYPASS.LTC128B.128 [R5+0x2b400], desc[UR46][R2.64], !P5 ;  /* 0x2b40000002052fae */ /* 0x0003e8000e901d6e */
[----:B------:R1:W-:Y:S01]  /*3aa60*/  @P2 LDGSTS.E.BYPASS.LTC128B.128 [R5+0x2f400], desc[UR46][R2.64+0x80], !P1 ;  /* 0x2f40008002052fae */ /* 0x0003e2000c901d6e */
[----:B------:R-:W-:Y:S01]  /*3aa70*/  IMAD.MOV.U32 R4, RZ, RZ, R14 ;  /* 0x000000ffff047224 */ /* 0x000fe200078e000e */
[----:B------:R-:W-:Y:S06]  /*3aa80*/  BRA `(.L_x_3753) ;  /* 0xffffff3000d07947 */ /* 0x000fec000383ffff */
.L_x_3371:
[----:B------:R-:W-:Y:S02]  /*3aa90*/  IMAD.MOV.U32 R13, RZ, RZ, R4 ;  /* 0x000000ffff0d7224 */ /* 0x000fe400078e0004 */
[----:B------:R-:W-:Y:S02]  /*3aaa0*/  IMAD.MOV.U32 R12, RZ, RZ, RZ ;  /* 0x000000ffff0c7224 */ /* 0x000fe400078e00ff */
[----:B------:R-:W-:Y:S02]  /*3aab0*/  IMAD.MOV.U32 R11, RZ, RZ, 0x181f ;  /* 0x0000181fff0b7424 */ /* 0x000fe400078e00ff */
[----:B------:R-:W-:Y:S02]  /*3aac0*/  IMAD.MOV.U32 R15, RZ, RZ, -0x1 ;  /* 0xffffffffff0f7424 */ /* 0x000fe400078e00ff */
[----:B-----5:R-:W-:Y:S02]  /*3aad0*/  IMAD R5, R20, R7, RZ ;  /* 0x0000000714057224 */ /* 0x020fe400078e02ff */
[----:B------:R-:W-:-:S07]  /*3aae0*/  IMAD R17, R17, 0x80, R9 ;  /* 0x0000008011117824 */ /* 0x000fce00078e0209 */
[----:B------:R-:W-:Y:S05]  /*3aaf0*/  WARPSYNC.COLLECTIVE R15, `(.L_x_3754) ;  /* 0x000000000f087348 */ /* 0x000fea0003c00000 */
[----:B------:R0:W1:Y:S02]  /*3ab00*/  SHFL.IDX P6, R14, R13, R12, R11 ;  /* 0x0000000c0d0e7389 */ /* 0x00006400000c000b */
[----:B01----:R-:W-:Y:S01]  /*3ab10*/  ENDCOLLECTIVE ;  /* 0x000000000000791b */ /* 0x003fe20003800000 */
.L_x_3754:
[C---:B------:R-:W-:Y:S01]  /*3ab20*/  VIADD R6, R17.reuse, 0x60 ;  /* 0x0000006011067836 */ /* 0x040fe20000000000 */
[----:B------:R-:W-:Y:S01]  /*3ab30*/  ISETP.GE.AND P3, PT, R17, R5, PT ;  /* 0x000000051100720c */ /* 0x000fe20003f66270 */
[----:B------:R-:W-:Y:S01]  /*3ab40*/  IMAD.MOV.U32 R13, RZ, RZ, R0 ;  /* 0x000000ffff0d7224 */ /* 0x000fe200078e0000 */
[----:B------:R-:W-:-:S11]  /*3ab50*/  MOV R2, R14 ;  /* 0x0000000e00027202 */ /* 0x000fd60000000f00 */
[----:B------:R-:W-:Y:S05]  /*3ab60*/  WARPSYNC.COLLECTIVE R15, `(.L_x_3755) ;  /* 0x000000000f087348 */ /* 0x000fea0003c00000 */
[----:B------:R0:W1:Y:S02]  /*3ab70*/  SHFL.IDX P6, R14, R13, R12, R11 ;  /* 0x0000000c0d0e7389 */ /* 0x00006400000c000b */
[----:B01----:R-:W-:Y:S01]  /*3ab80*/  ENDCOLLECTIVE ;  /* 0x000000000000791b */ /* 0x003fe20003800000 */
.L_x_3755:
[----:B------:R-:W-:Y:S01]  /*3ab90*/  MOV R13, R4 ;  /* 0x00000004000d7202 */ /* 0x000fe20000000f00 */
[----:B------:R-:W-:Y:S02]  /*3aba0*/  IMAD.MOV.U32 R12, RZ, RZ, 0x1 ;  /* 0x00000001ff0c7424 */ /* 0x000fe400078e00ff */
[----:B------:R-:W-:-:S07]  /*3abb0*/  IMAD.MOV.U32 R3, RZ, RZ, R14 ;  /* 0x000000ffff037224 */ /* 0x000fce00078e000e */
[----:B------:R-:W-:Y:S05]  /*3abc0*/  WARPSYNC.COLLECTIVE R15, `(.L_x_3756) ;  /* 0x000000000f087348 */ /* 0x000fea0003c00000 */
[----:B------:R0:W1:Y:S02]  /*3abd0*/  SHFL.IDX P6, R14, R13, R12, R11 ;  /* 0x0000000c0d0e7389 */ /* 0x00006400000c000b */
[----:B01----:R-:W-:Y:S01]  /*3abe0*/  ENDCOLLECTIVE ;  /* 0x000000000000791b */ /* 0x003fe20003800000 */
.L_x_3756:
        /* <DEDUP_REMOVED lines=17> */
.L_x_3757:
[----:B------:R-:W-:Y:S02]  /*3ad00*/  IMAD.MOV.U32 R13, RZ, RZ, R4 ;  /* 0x000000ffff0d7224 */ /* 0x000fe400078e0004 */
[----:B------:R-:W-:Y:S02]  /*3ad10*/  IMAD.MOV.U32 R12, RZ, RZ, 0x2 ;  /* 0x00000002ff0c7424 */ /* 0x000fe400078e00ff */
[----:B------:R-:W-:-:S07]  /*3ad20*/  IMAD.MOV.U32 R3, RZ, RZ, R14 ;  /* 0x000000ffff037224 */ /* 0x000fce00078e000e */
[----:B------:R-:W-:Y:S05]  /*3ad30*/  WARPSYNC.COLLECTIVE R15, `(.L_x_3758) ;  /* 0x000000000f087348 */ /* 0x000fea0003c00000 */
[----:B------:R0:W1:Y:S02]  /*3ad40*/  SHFL.IDX P6, R14, R13, R12, R11 ;  /* 0x0000000c0d0e7389 */ /* 0x00006400000c000b */
[----:B01----:R-:W-:Y:S01]  /*3ad50*/  ENDCOLLECTIVE ;  /* 0x000000000000791b */ /* 0x003fe20003800000 */
.L_x_3758:
        /* <DEDUP_REMOVED lines=17> */
.L_x_3759:
[----:B------:R-:W-:Y:S02]  /*3ae70*/  IMAD.MOV.U32 R13, RZ, RZ, R4 ;  /* 0x000000ffff0d7224 */ /* 0x000fe400078e0004 */
[----:B------:R-:W-:Y:S02]  /*3ae80*/  IMAD.MOV.U32 R12, RZ, RZ, 0x3 ;  /* 0x00000003ff0c7424 */ /* 0x000fe400078e00ff */
[----:B------:R-:W-:-:S07]  /*3ae90*/  IMAD.MOV.U32 R3, RZ, RZ, R14 ;  /* 0x000000ffff037224 */ /* 0x000fce00078e000e */
[----:B------:R-:W-:Y:S05]  /*3aea0*/  WARPSYNC.COLLECTIVE R15, `(.L_x_3760) ;  /* 0x000000000f087348 */ /* 0x000fea0003c00000 */
[----:B------:R0:W1:Y:S02]  /*3aeb0*/  SHFL.IDX P6, R14, R13, R12, R11 ;  /* 0x0000000c0d0e7389 */ /* 0x00006400000c000b */
[----:B01----:R-:W-:Y:S01]  /*3aec0*/  ENDCOLLECTIVE ;  /* 0x000000000000791b */ /* 0x003fe20003800000 */
.L_x_3760:
        /* <DEDUP_REMOVED lines=17> */
.L_x_3761:
[----:B------:R-:W-:Y:S02]  /*3afe0*/  IMAD.MOV.U32 R13, RZ, RZ, R4 ;  /* 0x000000ffff0d7224 */ /* 0x000fe400078e0004 */
[----:B------:R-:W-:Y:S01]  /*3aff0*/  IMAD.MOV.U32 R12, RZ, RZ, 0x4 ;  /* 0x00000004ff0c7424 */ /* 0x000fe200078e00ff */
[----:B------:R-:W-:-:S07]  /*3b000*/  MOV R3, R14 ;  /* 0x0000000e00037202 */ /* 0x000fce0000000f00 */
[----:B------:R-:W-:Y:S05]  /*3b010*/  WARPSYNC.COLLECTIVE R15, `(.L_x_3762) ;  /* 0x000000000f087348 */ /* 0x000fea0003c00000 */
[----:B------:R0:W1:Y:S02]  /*3b020*/  SHFL.IDX P6, R14, R13, R12, R11 ;  /* 0x0000000c0d0e7389 */ /* 0x00006400000c000b */
[----:B01----:R-:W-:Y:S01]  /*3b030*/  ENDCOLLECTIVE ;  /* 0x000000000000791b */ /* 0x003fe20003800000 */
.L_x_3762:
        /* <DEDUP_REMOVED lines=17> */
.L_x_3763:
[----:B------:R-:W-:Y:S02]  /*3b150*/  IMAD.MOV.U32 R13, RZ, RZ, R4 ;  /* 0x000000ffff0d7224 */ /* 0x000fe400078e0004 */
[----:B------:R-:W-:Y:S02]  /*3b160*/  IMAD.MOV.U32 R12, RZ, RZ, 0x5 ;  /* 0x00000005ff0c7424 */ /* 0x000fe400078e00ff */
[----:B------:R-:W-:-:S07]  /*3b170*/  IMAD.MOV.U32 R3, RZ, RZ, R14 ;  /* 0x000000ffff037224 */ /* 0x000fce00078e000e */
[----:B------:R-:W-:Y:S05]  /*3b180*/  WARPSYNC.COLLECTIVE R15, `(.L_x_3764) ;  /* 0x000000000f087348 */ /* 0x000fea0003c00000 */
[----:B------:R0:W1:Y:S02]  /*3b190*/  SHFL.IDX P6, R14, R13, R12, R11 ;  /* 0x0000000c0d0e7389 */ /* 0x00006400000c000b */
[----:B01----:R-:W-:Y:S01]  /*3b1a0*/  ENDCOLLECTIVE ;  /* 0x000000000000791b */ /* 0x003fe20003800000 */
.L_x_3764:
        /* <DEDUP_REMOVED lines=17> */
.L_x_3765:
[----:B------:R-:W-:Y:S02]  /*3b2c0*/  IMAD.MOV.U32 R13, RZ, RZ, R4 ;  /* 0x000000ffff0d7224 */ /* 0x000fe400078e0004 */
[----:B------:R-:W-:Y:S02]  /*3b2d0*/  IMAD.MOV.U32 R12, RZ, RZ, 0x6 ;  /* 0x00000006ff0c7424 */ /* 0x000fe400078e00ff */
[----:B------:R-:W-:-:S07]  /*3b2e0*/  IMAD.MOV.U32 R3, RZ, RZ, R14 ;  /* 0x000000ffff037224 */ /* 0x000fce00078e000e */
[----:B------:R-:W-:Y:S05]  /*3b2f0*/  WARPSYNC.COLLECTIVE R15, `(.L_x_3766) ;  /* 0x000000000f087348 */ /* 0x000fea0003c00000 */
[----:B------:R0:W1:Y:S02]  /*3b300*/  SHFL.IDX P6, R14, R13, R12, R11 ;  /* 0x0000000c0d0e7389 */ /* 0x00006400000c000b */
[----:B01----:R-:W-:Y:S01]  /*3b310*/  ENDCOLLECTIVE ;  /* 0x000000000000791b */ /* 0x003fe20003800000 */
.L_x_3766:
        /* <DEDUP_REMOVED lines=11> */
[----:B------:R-:W-:Y:S02]  /*3b3d0*/  ISETP.GE.AND P3, PT, R6, R5, PT ;  /* 0x000000050600720c */ /* 0x000fe40003f66270 */
[----:B0-----:R-:W-:-:S11]  /*3b3e0*/  MOV R2, R14 ;  /* 0x0000000e00027202 */ /* 0x001fd60000000f00 */
[----:B------:R-:W-:Y:S05]  /*3b3f0*/  WARPSYNC.COLLECTIVE R15, `(.L_x_3767) ;  /* 0x000000000f087348 */ /* 0x000fea0003c00000 */
[----:B------:R0:W1:Y:S02]  /*3b400*/  SHFL.IDX P6, R14, R13, R12, R11 ;  /* 0x0000000c0d0e7389 */ /* 0x00006400000c000b */
[----:B01----:R-:W-:Y:S01]  /*3b410*/  ENDCOLLECTIVE ;  /* 0x000000000000791b */ /* 0x003fe20003800000 */
.L_x_3767:
[----:B------:R-:W-:Y:S01]  /*3b420*/  IMAD.MOV.U32 R13, RZ, RZ, R4 ;  /* 0x000000ffff0d7224 */ /* 0x000fe200078e0004 */
[----:B------:R-:W-:Y:S01]  /*3b430*/  MOV R12, 0x7 ;  /* 0x00000007000c7802 */ /* 0x000fe20000000f00 */
[----:B------:R-:W-:-:S07]  /*3b440*/  IMAD.MOV.U32 R3, RZ, RZ, R14 ;  /* 0x000000ffff037224 */ /* 0x000fce00078e000e */
[----:B------:R-:W-:Y:S05]  /*3b450*/  WARPSYNC.COLLECTIVE R15, `(.L_x_3768) ;  /* 0x000000000f087348 */ /* 0x000fea0003c00000 */
[----:B------:R0:W1:Y:S02]  /*3b460*/  SHFL.IDX P6, R14, R13, R12, R11 ;  /* 0x0000000c0d0e7389 */ /* 0x00006400000c000b */
[----:B01----:R-:W-:Y:S01]  /*3b470*/  ENDCOLLECTIVE ;  /* 0x000000000000791b */ /* 0x003fe20003800000 */
.L_x_3768:
[----:B------:R-:W-:-:S05]  /*3b480*/  @!P3 IADD3 R3, P2, R33, R3, RZ ;  /* 0x000000032103b210 */ /* 0x000fca0007f5e0ff */
[----:B------:R-:W-:-:S05]  /*3b490*/  @!P3 IMAD.X R2, RZ, RZ, R2, P2 ;  /* 0x000000ffff02b224 */ /* 0x000fca00010e0602 */
[----:B------:R-:W-:Y:S01]  /*3b4a0*/  @!P3 LOP3.LUT R3, R3, R2, RZ, 0x3c, !PT ;  /* 0x000000020303b212 */ /* 0x000fe200078e3cff */
[----:B------:R-:W-:-:S03]  /*3b4b0*/  IMAD.MOV.U32 R13, RZ, RZ, R0 ;  /* 0x000000ffff0d7224 */ /* 0x000fc600078e0000 */
[----:B------:R-:W-:-:S04]  /*3b4c0*/  @!P3 LOP3.LUT R2, R3, R2, RZ, 0x3c, !PT ;  /* 0x000000020302b212 */ /* 0x000fc800078e3cff */
[----:B------:R-:W-:Y:S01]  /*3b4d0*/  @!P3 LOP3.LUT R3, R3, R2, RZ, 0x3c, !PT ;  /* 0x000000020303b212 */ /* 0x000fe200078e3cff */
[----:B------:R-:W-:-:S07]  /*3b4e0*/  IMAD.MOV.U32 R4, RZ, RZ, R14 ;  /* 0x000000ffff047224 */ /* 0x000fce00078e000e */
[----:B------:R-:W-:Y:S05]  /*3b4f0*/  WARPSYNC.COLLECTIVE R15, `(.L_x_3769) ;  /* 0x000000000f087348 */ /* 0x000fea0003c00000 */
[----:B------:R0:W1:Y:S02]  /*3b500*/  SHFL.IDX P6, R14, R13, R12, R11 ;  /* 0x0000000c0d0e7389 */ /* 0x00006400000c000b */
[----:B01----:R-:W-:Y:S01]  /*3b510*/  ENDCOLLECTIVE ;  /* 0x000000000000791b */ /* 0x003fe20003800000 */
.L_x_3769:
[----:B------:R-:W-:Y:S01]  /*3b520*/  @!PT LDS RZ, [RZ] ;  /* 0x00000000fffff984 */ /* 0x000fe20000000800 */
[----:B------:R-:W-:Y:S01]  /*3b530*/  @!PT LDS RZ, [RZ] ;  /* 0x00000000fffff984 */ /* 0x000fe20000000800 */
[----:B------:R-:W-:Y:S01]  /*3b540*/  @!PT LDS RZ, [RZ] ;  /* 0x00000000fffff984 */ /* 0x000fe20000000800 */
[----:B------:R1:W-:Y:S04]  /*3b550*/  @!P3 LDGSTS.E.BYPASS.LTC128B.128 [R8+0x23400], desc[UR46][R2.64], !P0 ;  /* 0x234000000208bfae */ /* 0x0003e8000c101d6e */
[----:B------:R1:W-:Y:S01]  /*3b560*/  @!P3 LDGSTS.E.BYPASS.LTC128B.128 [R8+0x27400], desc[UR46][R2.64+0x80], !P1 ;  /* 0x274000800208bfae */ /* 0x0003e2000c901d6e */
[----:B------:R-:W-:Y:S01]  /*3b570*/  IMAD.MOV.U32 R0, RZ, RZ, R14 ;  /* 0x000000ffff007224 */ /* 0x000fe200078e000e */
[----:B------:R-:W-:Y:S06]  /*3b580*/  BRA `(.L_x_3770) ;  /* 0xffffff3400087947 */ /* 0x000fec000383ffff */
.L_x_3376:
[----:B0-----:R0:W1:Y:S02]  /*3b590*/  SYNCS.PHASECHK.TRANS64.TRYWAIT P0, [R22+URZ+0x38820], R3 ;  /* 0x03882003160075a7 */ /* 0x001064000800017f */
[----:B-1----:R-:W-:Y:S05]  /*3b5a0*/  @!P0 NANOSLEEP.SYNCS 0x989680 ;  /* 0x009896800000895d */ /* 0x002fea0003900000 */
[----:B------:R-:W1:Y:S02]  /*3b5b0*/  @!P0 SYNCS.PHASECHK.TRANS64 P0, [R22+URZ+0x38820], R3 ;  /* 0x03882003160085a7 */ /* 0x000e64000800007f */
[----:B-1----:R-:W-:Y:S05]  /*3b5c0*/  @!P0 BRA `(.L_x_3376) ;  /* 0xfffffffc00f08947 */ /* 0x002fea000383ffff */
[----:B------:R-:W-:Y:S05]  /*3b5d0*/  BRA `(.L_x_3771) ;  /* 0xffffff3400847947 */ /* 0x000fea000383ffff */
.L_x_3380:
[----:B0-----:R0:W1:Y:S02]  /*3b5e0*/  SYNCS.PHASECHK.TRANS64.TRYWAIT P0, [R0+URZ+0x38880], R21 ;  /* 0x03888015000075a7 */ /* 0x001064000800017f */
[----:B-1----:R-:W-:Y:S05]  /*3b5f0*/  @!P0 NANOSLEEP.SYNCS 0x989680 ;  /* 0x009896800000895d */ /* 0x002fea0003900000 */
[----:B------:R-:W1:Y:S02]  /*3b600*/  @!P0 SYNCS.PHASECHK.TRANS64 P0, [R0+URZ+0x38880], R21 ;  /* 0x03888015000085a7 */ /* 0x000e64000800007f */
[----:B-1----:R-:W-:Y:S05]  /*3b610*/  @!P0 BRA `(.L_x_3380) ;  /* 0xfffffffc00f08947 */ /* 0x002fea000383ffff */
[----:B------:R-:W-:Y:S05]  /*3b620*/  BRA `(.L_x_3772) ;  /* 0xffffff3800387947 */ /* 0x000fea000383ffff */
.L_x_3381:
        /* <DEDUP_REMOVED lines=8> */
.L_x_3774:
[----:B------:R-:W-:Y:S05]  /*3b6b0*/  BSYNC B0 ;  /* 0x0000000000007941 */ /* 0x000fea0003800000 */
.L_x_3773:
[----:B------:R-:W-:Y:S01]  /*3b6c0*/  IMAD.MOV.U32 R13, RZ, RZ, R8 ;  /* 0x000000ffff0d7224 */ /* 0x000fe200078e0008 */
[----:B------:R-:W-:Y:S01]  /*3b6d0*/  MOV R15, 0xffffffff ;  /* 0xffffffff000f7802 */ /* 0x000fe20000000f00 */
[----:B------:R-:W-:Y:S02]  /*3b6e0*/  IMAD.MOV.U32 R12, RZ, RZ, RZ ;  /* 0x000000ffff0c7224 */ /* 0x000fe400078e00ff */
[----:B------:R-:W-:Y:S02]  /*3b6f0*/  IMAD.MOV.U32 R11, RZ, RZ, 0x181f ;  /* 0x0000181fff0b7424 */ /* 0x000fe400078e00ff */
[----:B------:R-:W-:Y:S02]  /*3b700*/  IMAD.MOV.U32 R3, RZ, RZ, R14 ;  /* 0x000000ffff037224 */ /* 0x000fe400078e000e */
[----:B------:R-:W-:-:S07]  /*3b710*/  IMAD.IADD R4, R22, 0x1, R4 ;  /* 0x0000000116047824 */ /* 0x000fce00078e0204 */
[----:B------:R-:W-:Y:S05]  /*3b720*/  WARPSYNC.COLLECTIVE R15, `(.L_x_3775) ;  /* 0x000000000f087348 */ /* 0x000fea0003c00000 */
[----:B------:R0:W1:Y:S02]  /*3b730*/  SHFL.IDX P6, R14, R13, R12, R11 ;  /* 0x0000000c0d0e7389 */ /* 0x00006400000c000b */
[----:B01----:R-:W-:Y:S01]  /*3b740*/  ENDCOLLECTIVE ;  /* 0x000000000000791b */ /* 0x003fe20003800000 */
.L_x_3775:
[----:B------:R-:W-:Y:S02]  /*3b750*/  IMAD.MOV.U32 R13, RZ, RZ, R7 ;  /* 0x000000ffff0d7224 */ /* 0x000fe400078e0007 */
[----:B------:R-:W-:Y:S02]  /*3b760*/  IMAD.MOV.U32 R12, RZ, RZ, 0x1 ;  /* 0x00000001ff0c7424 */ /* 0x000fe400078e00ff */
[----:B------:R-:W-:-:S07]  /*3b770*/  IMAD.MOV.U32 R2, RZ, RZ, R14 ;  /* 0x000000ffff027224 */ /* 0x000fce00078e000e */
[----:B------:R-:W-:Y:S05]  /*3b780*/  WARPSYNC.COLLECTIVE R15, `(.L_x_3776) ;  /* 0x000000000f087348 */ /* 0x000fea0003c00000 */
[----:B------:R0:W1:Y:S02]  /*3b790*/  SHFL.IDX P6, R14, R13, R12, R11 ;  /* 0x0000000c0d0e7389 */ /* 0x00006400000c000b */
[----:B01----:R-:W-:Y:S01]  /*3b7a0*/  ENDCOLLECTIVE ;  /* 0x000000000000791b */ /* 0x003fe20003800000 */
.L_x_3776:
        /* <DEDUP_REMOVED lines=8> */
[----:B0-----:R-:W-:-:S07]  /*3b830*/  MOV R3, R14 ;  /* 0x0000000e00037202 */ /* 0x001fce0000000f00 */
[----:B------:R-:W-:Y:S05]  /*3b840*/  WARPSYNC.COLLECTIVE R15, `(.L_x_3777) ;  /* 0x000000000f087348 */ /* 0x000fea0003c00000 */
[----:B------:R0:W1:Y:S02]  /*3b850*/  SHFL.IDX P6, R14, R13, R12, R11 ;  /* 0x0000000c0d0e7389 */ /* 0x00006400000c000b */
[----:B01----:R-:W-:Y:S01]  /*3b860*/  ENDCOLLECTIVE ;  /* 0x000000000000791b */ /* 0x003fe20003800000 */
.L_x_3777:
[----:B------:R-:W-:Y:S02]  /*3b870*/  IMAD.MOV.U32 R13, RZ, RZ, R7 ;  /* 0x000000ffff0d7224 */ /* 0x000fe400078e0007 */
[----:B------:R-:W-:Y:S02]  /*3b880*/  IMAD.MOV.U32 R12, RZ, RZ, 0x2 ;  /* 0x00000002ff0c7424 */ /* 0x000fe400078e00ff */
[----:B------:R-:W-:-:S07]  /*3b890*/  IMAD.MOV.U32 R2, RZ, RZ, R14 ;  /* 0x000000ffff027224 */ /* 0x000fce00078e000e */
[----:B------:R-:W-:Y:S05]  /*3b8a0*/  WARPSYNC.COLLECTIVE R15, `(.L_x_3778) ;  /* 0x000000000f087348 */ /* 0x000fea0003c00000 */
[----:B------:R0:W1:Y:S02]  /*3b8b0*/  SHFL.IDX P6, R14, R13, R12, R11 ;  /* 0x0000000c0d0e7389 */ /* 0x00006400000c000b */
[----:B01----:R-:W-:Y:S01]  /*3b8c0*/  ENDCOLLECTIVE ;  /* 0x000000000000791b */ /* 0x003fe20003800000 */
.L_x_3778:
        /* <DEDUP_REMOVED lines=12> */
.L_x_3779:
[----:B------:R-:W-:Y:S02]  /*3b990*/  IMAD.MOV.U32 R13, RZ, RZ, R7 ;  /* 0x000000ffff0d7224 */ /* 0x000fe400078e0007 */
[----:B------:R-:W-:Y:S02]  /*3b9a0*/  IMAD.MOV.U32 R12, RZ, RZ, 0x3 ;  /* 0x00000003ff0c7424 */ /* 0x000fe400078e00ff */
[----:B------:R-:W-:-:S07]  /*3b9b0*/  IMAD.MOV.U32 R2, RZ, RZ, R14 ;  /* 0x000000ffff027224 */ /* 0x000fce00078e000e */
[----:B------:R-:W-:Y:S05]  /*3b9c0*/  WARPSYNC.COLLECTIVE R15, `(.L_x_3780) ;  /* 0x000000000f087348 */ /* 0x000fea0003c00000 */
[----:B------:R0:W1:Y:S02]  /*3b9d0*/  SHFL.IDX P6, R14, R13, R12, R11 ;  /* 0x0000000c0d0e7389 */ /* 0x00006400000c000b */
[----:B01----:R-:W-:Y:S01]  /*3b9e0*/  ENDCOLLECTIVE ;  /* 0x000000000000791b */ /* 0x003fe20003800000 */
.L_x_3780:
        /* <DEDUP_REMOVED lines=12> */
.L_x_3781:
[----:B------:R-:W-:Y:S02]  /*3bab0*/  IMAD.MOV.U32 R13, RZ, RZ, R7 ;  /* 0x000000ffff0d7224 */ /* 0x000fe400078e0007 */
[----:B------:R-:W-:Y:S02]  /*3bac0*/  IMAD.MOV.U32 R12, RZ, RZ, 0x4 ;  /* 0x00000004ff0c7424 */ /* 0x000fe400078e00ff */
[----:B------:R-:W-:-:S07]  /*3bad0*/  IMAD.MOV.U32 R2, RZ, RZ, R14 ;  /* 0x000000ffff027224 */ /* 0x000fce00078e000e */
[----:B------:R-:W-:Y:S05]  /*3bae0*/  WARPSYNC.COLLECTIVE R15, `(.L_x_3782) ;  /* 0x000000000f087348 */ /* 0x000fea0003c00000 */
[----:B------:R0:W1:Y:S02]  /*3baf0*/  SHFL.IDX P6, R14, R13, R12, R11 ;  /* 0x0000000c0d0e7389 */ /* 0x00006400000c000b */
[----:B01----:R-:W-:Y:S01]  /*3bb00*/  ENDCOLLECTIVE ;  /* 0x000000000000791b */ /* 0x003fe20003800000 */
.L_x_3782:
        /* <DEDUP_REMOVED lines=12> */
.L_x_3783:
[----:B------:R-:W-:Y:S02]  /*3bbd0*/  IMAD.MOV.U32 R13, RZ, RZ, R7 ;  /* 0x000000ffff0d7224 */ /* 0x000fe400078e0007 */
[----:B------:R-:W-:Y:S02]  /*3bbe0*/  IMAD.MOV.U32 R12, RZ, RZ, 0x5 ;  /* 0x00000005ff0c7424 */ /* 0x000fe400078e00ff */
[----:B------:R-:W-:-:S07]  /*3bbf0*/  IMAD.MOV.U32 R2, RZ, RZ, R14 ;  /* 0x000000ffff027224 */ /* 0x000fce00078e000e */
[----:B------:R-:W-:Y:S05]  /*3bc00*/  WARPSYNC.COLLECTIVE R15, `(.L_x_3784) ;  /* 0x000000000f087348 */ /* 0x000fea0003c00000 */
[----:B------:R0:W1:Y:S02]  /*3bc10*/  SHFL.IDX P6, R14, R13, R12, R11 ;  /* 0x0000000c0d0e7389 */ /* 0x00006400000c000b */
[----:B01----:R-:W-:Y:S01]  /*3bc20*/  ENDCOLLECTIVE ;  /* 0x000000000000791b */ /* 0x003fe20003800000 */
.L_x_3784:
        /* <DEDUP_REMOVED lines=12> */
.L_x_3785:
[----:B------:R-:W-:Y:S02]  /*3bcf0*/  IMAD.MOV.U32 R13, RZ, RZ, R7 ;  /* 0x000000ffff0d7224 */ /* 0x000fe400078e0007 */
[----:B------:R-:W-:Y:S02]  /*3bd00*/  IMAD.MOV.U32 R12, RZ, RZ, 0x6 ;  /* 0x00000006ff0c7424 */ /* 0x000fe400078e00ff */
[----:B------:R-:W-:-:S07]  /*3bd10*/  IMAD.MOV.U32 R2, RZ, RZ, R14 ;  /* 0x000000ffff027224 */ /* 0x000fce00078e000e */
[----:B------:R-:W-:Y:S05]  /*3bd20*/  WARPSYNC.COLLECTIVE R15, `(.L_x_3786) ;  /* 0x000000000f087348 */ /* 0x000fea0003c00000 */
[----:B------:R0:W1:Y:S02]  /*3bd30*/  SHFL.IDX P6, R14, R13, R12, R11 ;  /* 0x0000000c0d0e7389 */ /* 0x00006400000c000b */
[----:B01----:R-:W-:Y:S01]  /*3bd40*/  ENDCOLLECTIVE ;  /* 0x000000000000791b */ /* 0x003fe20003800000 */
.L_x_3786:
        /* <DEDUP_REMOVED lines=12> */
.L_x_3787:
[----:B------:R-:W-:Y:S02]  /*3be10*/  IMAD.MOV.U32 R13, RZ, RZ, R7 ;  /* 0x000000ffff0d7224 */ /* 0x000fe400078e0007 */
[----:B------:R-:W-:Y:S02]  /*3be20*/  IMAD.MOV.U32 R12, RZ, RZ, 0x7 ;  /* 0x00000007ff0c7424 */ /* 0x000fe400078e00ff */
[----:B------:R-:W-:-:S07]  /*3be30*/  IMAD.MOV.U32 R2, RZ, RZ, R14 ;  /* 0x000000ffff027224 */ /* 0x000fce00078e000e */
[----:B------:R-:W-:Y:S05]  /*3be40*/  WARPSYNC.COLLECTIVE R15, `(.L_x_3788) ;  /* 0x000000000f087348 */ /* 0x000fea0003c00000 */
[----:B------:R0:W1:Y:S02]  /*3be50*/  SHFL.IDX P6, R14, R13, R12, R11 ;  /* 0x0000000c0d0e7389 */ /* 0x00006400000c000b */
[----:B01----:R-:W-:Y:S01]  /*3be60*/  ENDCOLLECTIVE ;  /* 0x000000000000791b */ /* 0x003fe20003800000 */
.L_x_3788:
        /* <DEDUP_REMOVED lines=12> */
.L_x_3789:
[----:B------:R-:W-:Y:S01]  /*3bf30*/  IMAD.MOV.U32 R2, RZ, RZ, R14 ;  /* 0x000000ffff027224 */ /* 0x000fe200078e000e */
[----:B------:R-:W-:Y:S06]  /*3bf40*/  BRA `(.L_x_3790) ;  /* 0xffffff34000c7947 */ /* 0x000fec000383ffff */
.L_x_3386:
[----:B---3--:R3:W4:Y:S02]  /*3bf50*/  SYNCS.PHASECHK.TRANS64.TRYWAIT P0, [R0+URZ+0x38840], R21 ;  /* 0x03884015000075a7 */ /* 0x008724000800017f */
[----:B----4-:R-:W-:Y:S05]  /*3bf60*/  @!P0 NANOSLEEP.SYNCS 0x989680 ;  /* 0x009896800000895d */ /* 0x010fea0003900000 */
[----:B------:R-:W4:Y:S02]  /*3bf70*/  @!P0 SYNCS.PHASECHK.TRANS64 P0, [R0+URZ+0x38840], R21 ;  /* 0x03884015000085a7 */ /* 0x000f24000800007f */
[----:B----4-:R-:W-:Y:S05]  /*3bf80*/  @!P0 BRA `(.L_x_3386) ;  /* 0xfffffffc00f08947 */ /* 0x010fea000383ffff */
[----:B------:R-:W-:Y:S05]  /*3bf90*/  BRA `(.L_x_3791) ;  /* 0xffffff3400607947 */ /* 0x000fea000383ffff */
.L_x_3387:
[----:B------:R-:W-:Y:S01]  /*3bfa0*/  BSSY B0, `(.L_x_3792) ;  /* 0x0000008000007945 */ /* 0x000fe20003800000 */
[----:B------:R-:W-:Y:S01]  /*3bfb0*/  IMAD.MOV.U32 R13, RZ, RZ, R5 ;  /* 0x000000ffff0d7224 */ /* 0x000fe200078e0005 */
[----:B------:R-:W-:Y:S01]  /*3bfc0*/  MOV R15, 0xffffffff ;  /* 0xffffffff000f7802 */ /* 0x000fe20000000f00 */
[----:B------:R-:W-:Y:S02]  /*3bfd0*/  IMAD.MOV.U32 R12, RZ, RZ, RZ ;  /* 0x000000ffff0c7224 */ /* 0x000fe400078e00ff */
[----:B------:R-:W-:-:S07]  /*3bfe0*/  IMAD.MOV.U32 R11, RZ, RZ, 0x181f ;  /* 0x0000181fff0b7424 */ /* 0x000fce00078e00ff */
[----:B0-23--:R-:W-:Y:S05]  /*3bff0*/  WARPSYNC.COLLECTIVE R15, `(.L_x_3793) ;  /* 0x000000000f087348 */ /* 0x00dfea0003c00000 */
[----:B------:R1:W4:Y:S02]  /*3c000*/  SHFL.IDX P6, R14, R13, R12, R11 ;  /* 0x0000000c0d0e7389 */ /* 0x00032400000c000b */
[----:B01234-:R-:W-:Y:S01]  /*3c010*/  ENDCOLLECTIVE ;  /* 0x000000000000791b */ /* 0x01ffe20003800000 */
.L_x_3793:
[----:B------:R-:W-:Y:S05]  /*3c020*/  BSYNC B0 ;  /* 0x0000000000007941 */ /* 0x000fea0003800000 */
.L_x_3792:
        /* <DEDUP_REMOVED lines=8> */
.L_x_3794:
[----:B------:R-:W-:Y:S02]  /*3c0b0*/  IMAD.MOV.U32 R13, RZ, RZ, R5 ;  /* 0x000000ffff0d7224 */ /* 0x000fe400078e0005 */
[----:B------:R-:W-:Y:S01]  /*3c0c0*/  IMAD.MOV.U32 R12, RZ, RZ, 0x1 ;  /* 0x00000001ff0c7424 */ /* 0x000fe200078e00ff */
[----:B------:R-:W-:-:S07]  /*3c0d0*/  MOV R2, R14 ;  /* 0x0000000e00027202 */ /* 0x000fce0000000f00 */
[----:B------:R-:W-:Y:S05]  /*3c0e0*/  WARPSYNC.COLLECTIVE R15, `(.L_x_3795) ;  /* 0x000000000f087348 */ /* 0x000fea0003c00000 */
[----:B------:R0:W1:Y:S02]  /*3c0f0*/  SHFL.IDX P6, R14, R13, R12, R11 ;  /* 0x0000000c0d0e7389 */ /* 0x00006400000c000b */
[----:B01----:R-:W-:Y:S01]  /*3c100*/  ENDCOLLECTIVE ;  /* 0x000000000000791b */ /* 0x003fe20003800000 */
.L_x_3795:
        /* <DEDUP_REMOVED lines=12> */
.L_x_3796:
[----:B------:R-:W-:Y:S02]  /*3c1d0*/  IMAD.MOV.U32 R13, RZ, RZ, R5 ;  /* 0x000000ffff0d7224 */ /* 0x000fe400078e0005 */
[----:B------:R-:W-:Y:S01]  /*3c1e0*/  IMAD.MOV.U32 R12, RZ, RZ, 0x2 ;  /* 0x00000002ff0c7424 */ /* 0x000fe200078e00ff */
[----:B------:R-:W-:-:S07]  /*3c1f0*/  MOV R2, R14 ;  /* 0x0000000e00027202 */ /* 0x000fce0000000f00 */
[----:B------:R-:W-:Y:S05]  /*3c200*/  WARPSYNC.COLLECTIVE R15, `(.L_x_3797) ;  /* 0x000000000f087348 */ /* 0x000fea0003c00000 */
[----:B------:R0:W1:Y:S02]  /*3c210*/  SHFL.IDX P6, R14, R13, R12, R11 ;  /* 0x0000000c0d0e7389 */ /* 0x00006400000c000b */
[----:B01----:R-:W-:Y:S01]  /*3c220*/  ENDCOLLECTIVE ;  /* 0x000000000000791b */ /* 0x003fe20003800000 */
.L_x_3797:
        /* <DEDUP_REMOVED lines=12> */
.L_x_3798:
[----:B------:R-:W-:Y:S02]  /*3c2f0*/  IMAD.MOV.U32 R13, RZ, RZ, R5 ;  /* 0x000000ffff0d7224 */ /* 0x000fe400078e0005 */
[----:B------:R-:W-:Y:S01]  /*3c300*/  IMAD.MOV.U32 R12, RZ, RZ, 0x3 ;  /* 0x00000003ff0c7424 */ /* 0x000fe200078e00ff */
[----:B------:R-:W-:-:S07]  /*3c310*/  MOV R2, R14 ;  /* 0x0000000e00027202 */ /* 0x000fce0000000f00 */
[----:B------:R-:W-:Y:S05]  /*3c320*/  WARPSYNC.COLLECTIVE R15, `(.L_x_3799) ;  /* 0x000000000f087348 */ /* 0x000fea0003c00000 */
[----:B------:R0:W1:Y:S02]  /*3c330*/  SHFL.IDX P6, R14, R13, R12, R11 ;  /* 0x0000000c0d0e7389 */ /* 0x00006400000c000b */
[----:B01----:R-:W-:Y:S01]  /*3c340*/  ENDCOLLECTIVE ;  /* 0x000000000000791b */ /* 0x003fe20003800000 */
.L_x_3799:
        /* <DEDUP_REMOVED lines=12> */
.L_x_3800:
[----:B------:R-:W-:Y:S02]  /*3c410*/  IMAD.MOV.U32 R13, RZ, RZ, R5 ;  /* 0x000000ffff0d7224 */ /* 0x000fe400078e0005 */
[----:B------:R-:W-:Y:S01]  /*3c420*/  IMAD.MOV.U32 R12, RZ, RZ, 0x4 ;  /* 0x00000004ff0c7424 */ /* 0x000fe200078e00ff */
[----:B------:R-:W-:-:S07]  /*3c430*/  MOV R2, R14 ;  /* 0x0000000e00027202 */ /* 0x000fce0000000f00 */
[----:B------:R-:W-:Y:S05]  /*3c440*/  WARPSYNC.COLLECTIVE R15, `(.L_x_3801) ;  /* 0x000000000f087348 */ /* 0x000fea0003c00000 */
[----:B------:R0:W1:Y:S02]  /*3c450*/  SHFL.IDX P6, R14, R13, R12, R11 ;  /* 0x0000000c0d0e7389 */ /* 0x00006400000c000b */
[----:B01----:R-:W-:Y:S01]  /*3c460*/  ENDCOLLECTIVE ;  /* 0x000000000000791b */ /* 0x003fe20003800000 */
.L_x_3801:
        /* <DEDUP_REMOVED lines=12> */
.L_x_3802:
[----:B------:R-:W-:Y:S02]  /*3c530*/  IMAD.MOV.U32 R13, RZ, RZ, R5 ;  /* 0x000000ffff0d7224 */ /* 0x000fe400078e0005 */
[----:B------:R-:W-:Y:S01]  /*3c540*/  IMAD.MOV.U32 R12, RZ, RZ, 0x5 ;  /* 0x00000005ff0c7424 */ /* 0x000fe200078e00ff */
[----:B------:R-:W-:-:S07]  /*3c550*/  MOV R2, R14 ;  /* 0x0000000e00027202 */ /* 0x000fce0000000f00 */
[----:B------:R-:W-:Y:S05]  /*3c560*/  WARPSYNC.COLLECTIVE R15, `(.L_x_3803) ;  /* 0x000000000f087348 */ /* 0x000fea0003c00000 */
[----:B------:R0:W1:Y:S02]  /*3c570*/  SHFL.IDX P6, R14, R13, R12, R11 ;  /* 0x0000000c0d0e7389 */ /* 0x00006400000c000b */
[----:B01----:R-:W-:Y:S01]  /*3c580*/  ENDCOLLECTIVE ;  /* 0x000000000000791b */ /* 0x003fe20003800000 */
.L_x_3803:
        /* <DEDUP_REMOVED lines=12> */
.L_x_3804:
[----:B------:R-:W-:Y:S02]  /*3c650*/  IMAD.MOV.U32 R13, RZ, RZ, R5 ;  /* 0x000000ffff0d7224 */ /* 0x000fe400078e0005 */
[----:B------:R-:W-:Y:S01]  /*3c660*/  IMAD.MOV.U32 R12, RZ, RZ, 0x6 ;  /* 0x00000006ff0c7424 */ /* 0x000fe200078e00ff */
[----:B------:R-:W-:-:S07]  /*3c670*/  MOV R2, R14 ;  /* 0x0000000e00027202 */ /* 0x000fce0000000f00 */
[----:B------:R-:W-:Y:S05]  /*3c680*/  WARPSYNC.COLLECTIVE R15, `(.L_x_3805) ;  /* 0x000000000f087348 */ /* 0x000fea0003c00000 */
[----:B------:R0:W1:Y:S02]  /*3c690*/  SHFL.IDX P6, R14, R13, R12, R11 ;  /* 0x0000000c0d0e7389 */ /* 0x00006400000c000b */
[----:B01----:R-:W-:Y:S01]  /*3c6a0*/  ENDCOLLECTIVE ;  /* 0x000000000000791b */ /* 0x003fe20003800000 */
.L_x_3805:
        /* <DEDUP_REMOVED lines=12> */
.L_x_3806:
[----:B------:R-:W-:Y:S02]  /*3c770*/  IMAD.MOV.U32 R13, RZ, RZ, R5 ;  /* 0x000000ffff0d7224 */ /* 0x000fe400078e0005 */
[----:B------:R-:W-:Y:S01]  /*3c780*/  IMAD.MOV.U32 R12, RZ, RZ, 0x7 ;  /* 0x00000007ff0c7424 */ /* 0x000fe200078e00ff */
[----:B------:R-:W-:-:S07]  /*3c790*/  MOV R2, R14 ;  /* 0x0000000e00027202 */ /* 0x000fce0000000f00 */
[----:B------:R-:W-:Y:S05]  /*3c7a0*/  WARPSYNC.COLLECTIVE R15, `(.L_x_3807) ;  /* 0x000000000f087348 */ /* 0x000fea0003c00000 */
[----:B------:R0:W1:Y:S02]  /*3c7b0*/  SHFL.IDX P6, R14, R13, R12, R11 ;  /* 0x0000000c0d0e7389 */ /* 0x00006400000c000b */
[----:B01----:R-:W-:Y:S01]  /*3c7c0*/  ENDCOLLECTIVE ;  /* 0x000000000000791b */ /* 0x003fe20003800000 */
.L_x_3807:
        /* <DEDUP_REMOVED lines=12> */
.L_x_3808:
[----:B------:R-:W-:Y:S01]  /*3c890*/  MOV R2, R14 ;  /* 0x0000000e00027202 */ /* 0x000fe20000000f00 */
[----:B------:R-:W-:Y:S06]  /*3c8a0*/  BRA `(.L_x_3809) ;  /* 0xffffff30002c7947 */ /* 0x000fec000383ffff */
.L_x_3392:
[----:B0-----:R0:W2:Y:S02]  /*3c8b0*/  SYNCS.PHASECHK.TRANS64.TRYWAIT P2, [R2+URZ+0x38870], R0 ;  /* 0x03887000020075a7 */ /* 0x0010a4000804017f */
[----:B--2---:R-:W-:Y:S05]  /*3c8c0*/  @!P2 NANOSLEEP.SYNCS 0x989680 ;  /* 0x009896800000a95d */ /* 0x004fea0003900000 */
[----:B------:R-:W2:Y:S02]  /*3c8d0*/  @!P2 SYNCS.PHASECHK.TRANS64 P2, [R2+URZ+0x38870], R0 ;  /* 0x038870000200a5a7 */ /* 0x000ea4000804007f */
[----:B--2---:R-:W-:Y:S05]  /*3c8e0*/  @!P2 BRA `(.L_x_3392) ;  /* 0xfffffffc00f0a947 */ /* 0x004fea000383ffff */
[----:B------:R-:W-:Y:S05]  /*3c8f0*/  BRA `(.L_x_3810) ;  /* 0xffffff3000947947 */ /* 0x000fea000383ffff */
.L_x_3394:
[----:B0-----:R0:W2:Y:S02]  /*3c900*/  SYNCS.PHASECHK.TRANS64.TRYWAIT P2, [R2+URZ+0x38860], R3 ;  /* 0x03886003020075a7 */ /* 0x0010a4000804017f */
[----:B--2---:R-:W-:Y:S05]  /*3c910*/  @!P2 NANOSLEEP.SYNCS 0x989680 ;  /* 0x009896800000a95d */ /* 0x004fea0003900000 */
[----:B------:R-:W2:Y:S02]  /*3c920*/  @!P2 SYNCS.PHASECHK.TRANS64 P2, [R2+URZ+0x38860], R3 ;  /* 0x038860030200a5a7 */ /* 0x000ea4000804007f */
[----:B--2---:R-:W-:Y:S05]  /*3c930*/  @!P2 BRA `(.L_x_3394) ;  /* 0xfffffffc00f0a947 */ /* 0x004fea000383ffff */
[----:B------:R-:W-:Y:S05]  /*3c940*/  BRA `(.L_x_3811) ;  /* 0xffffff3000a47947 */ /* 0x000fea000383ffff */
.L_x_3402:
[----:B0-----:R0:W1:Y:S02]  /*3c950*/  SYNCS.PHASECHK.TRANS64.TRYWAIT P1, [R0+URZ+0x38870], R3 ;  /* 0x03887003000075a7 */ /* 0x001064000802017f */
[----:B-1----:R-:W-:Y:S05]  /*3c960*/  @!P1 NANOSLEEP.SYNCS 0x989680 ;  /* 0x009896800000995d */ /* 0x002fea0003900000 */
[----:B------:R-:W1:Y:S02]  /*3c970*/  @!P1 SYNCS.PHASECHK.TRANS64 P1, [R0+URZ+0x38870], R3 ;  /* 0x03887003000095a7 */ /* 0x000e64000802007f */
[----:B-1----:R-:W-:Y:S05]  /*3c980*/  @!P1 BRA `(.L_x_3402) ;  /* 0xfffffffc00f09947 */ /* 0x002fea000383ffff */
[----:B------:R-:W-:Y:S05]  /*3c990*/  BRA `(.L_x_3812) ;  /* 0xffffff3c008c7947 */ /* 0x000fea000383ffff */
.L_x_3404:
[----:B0-----:R0:W1:Y:S02]  /*3c9a0*/  SYNCS.PHASECHK.TRANS64.TRYWAIT P1, [R0+URZ+0x38860], R3 ;  /* 0x03886003000075a7 */ /* 0x001064000802017f */
[----:B-1----:R-:W-:Y:S05]  /*3c9b0*/  @!P1 NANOSLEEP.SYNCS 0x989680 ;  /* 0x009896800000995d */ /* 0x002fea0003900000 */
[----:B------:R-:W1:Y:S02]  /*3c9c0*/  @!P1 SYNCS.PHASECHK.TRANS64 P1, [R0+URZ+0x38860], R3 ;  /* 0x03886003000095a7 */ /* 0x000e64000802007f */
[----:B-1----:R-:W-:Y:S05]  /*3c9d0*/  @!P1 BRA `(.L_x_3404) ;  /* 0xfffffffc00f09947 */ /* 0x002fea000383ffff */
[----:B------:R-:W-:Y:S05]  /*3c9e0*/  BRA `(.L_x_3813) ;  /* 0xffffff3c00987947 */ /* 0x000fea000383ffff */
.L_x_3409:
[----:B------:R-:W-:Y:S01]  /*3c9f0*/  BSSY B0, `(.L_x_3814) ;  /* 0x0000008000007945 */ /* 0x000fe20003800000 */
[----:B------:R-:W-:Y:S02]  /*3ca00*/  IMAD.MOV.U32 R13, RZ, RZ, R16 ;  /* 0x000000ffff0d7224 */ /* 0x000fe400078e0010 */
[----:B------:R-:W-:Y:S02]  /*3ca10*/  IMAD.MOV.U32 R12, RZ, RZ, RZ ;  /* 0x000000ffff0c7224 */ /* 0x000fe400078e00ff */
[----:B------:R-:W-:Y:S02]  /*3ca20*/  IMAD.MOV.U32 R11, RZ, RZ, 0x1f ;  /* 0x0000001fff0b7424 */ /* 0x000fe400078e00ff */
[----:B------:R-:W-:-:S07]  /*3ca30*/  IMAD.MOV.U32 R15, RZ, RZ, -0x1 ;  /* 0xffffffffff0f7424 */ /* 0x000fce00078e00ff */
[----:B-12---:R-:W-:Y:S05]  /*3ca40*/  WARPSYNC.COLLECTIVE R15, `(.L_x_3815) ;  /* 0x000000000f087348 */ /* 0x006fea0003c00000 */
[----:B------:R0:W3:Y:S02]  /*3ca50*/  SHFL.IDX P6, R14, R13, R12, R11 ;  /* 0x0000000c0d0e7389 */ /* 0x0000e400000c000b */
[----:B0123--:R-:W-:Y:S01]  /*3ca60*/  ENDCOLLECTIVE ;  /* 0x000000000000791b */ /* 0x00ffe20003800000 */
.L_x_3815:
[----:B------:R-:W-:Y:S05]  /*3ca70*/  BSYNC B0 ;  /* 0x0000000000007941 */ /* 0x000fea0003800000 */
.L_x_3814:
[----:B------:R-:W-:Y:S01]  /*3ca80*/  MOV R13, R16 ;  /* 0x00000010000d7202 */ /* 0x000fe20000000f00 */
[----:B------:R-:W-:Y:S02]  /*3ca90*/  IMAD.MOV.U32 R12, RZ, RZ, 0x1 ;  /* 0x00000001ff0c7424 */ /* 0x000fe400078e00ff */
[----:B------:R-:W-:Y:S02]  /*3caa0*/  IMAD.MOV.U32 R11, RZ, RZ, 0x1f ;  /* 0x0000001fff0b7424 */ /* 0x000fe400078e00ff */
[----:B------:R-:W-:Y:S02]  /*3cab0*/  IMAD.MOV.U32 R15, RZ, RZ, -0x1 ;  /* 0xffffffffff0f7424 */ /* 0x000fe400078e00ff */
[----:B------:R-:W-:Y:S02]  /*3cac0*/  IMAD.IADD R9, R19, 0x1, R8 ;  /* 0x0000000113097824 */ /* 0x000fe400078e0208 */
[----:B------:R-:W-:-:S07]  /*3cad0*/  IMAD.MOV.U32 R0, RZ, RZ, R14 ;  /* 0x000000ffff007224 */ /* 0x000fce00078e000e */
[----:B------:R-:W-:Y:S05]  /*3cae0*/  WARPSYNC.COLLECTIVE R15, `(.L_x_3816) ;  /* 0x000000000f087348 */ /* 0x000fea0003c00000 */
[----:B------:R0:W1:Y:S02]  /*3caf0*/  SHFL.IDX P6, R14, R13, R12, R11 ;  /* 0x0000000c0d0e7389 */ /* 0x00006400000c000b */
[----:B01----:R-:W-:Y:S01]  /*3cb00*/  ENDCOLLECTIVE ;  /* 0x000000000000791b */ /* 0x003fe20003800000 */
.L_x_3816:
        /* <DEDUP_REMOVED lines=15> */
[C---:B------:R-:W-:Y:S02]  /*3cc00*/  ISETP.GE.U32.AND P5, PT, R8.reuse, 0x10, PT ;  /* 0x000000100800780c */ /* 0x040fe40003fa6070 */
[----:B--2---:R-:W-:Y:S01]  /*3cc10*/  @!P1 MOV R17, R7 ;  /* 0x0000000700119202 */ /* 0x004fe20000000f00 */
[----:B---3--:R-:W-:Y:S01]  /*3cc20*/  @!P1 IMAD.MOV.U32 R5, RZ, RZ, R4 ;  /* 0x000000ffff059224 */ /* 0x008fe200078e0004 */
[----:B------:R-:W-:-:S03]  /*3cc30*/  ISETP.NE.AND P1, PT, R8, RZ, PT ;  /* 0x000000ff0800720c */ /* 0x000fc60003f25270 */
[----:B------:R-:W-:-:S10]  /*3cc40*/  IMAD R13, R5, R17, RZ ;  /* 0x00000011050d7224 */ /* 0x000fd400078e02ff */
[----:B------:R-:W-:Y:S05]  /*3cc50*/  WARPSYNC.COLLECTIVE R15, `(.L_x_3817) ;  /* 0x000000000f087348 */ /* 0x000fea0003c00000 */
[----:B------:R0:W1:Y:S02]  /*3cc60*/  SHFL.UP P6, R14, R13, R12, R11 ;  /* 0x0400000c0d0e7389 */ /* 0x00006400000c000b */
[----:B01----:R-:W-:Y:S01]  /*3cc70*/  ENDCOLLECTIVE ;  /* 0x000000000000791b */ /* 0x003fe20003800000 */
.L_x_3817:
[----:B------:R-:W-:Y:S02]  /*3cc80*/  MOV R12, 0x2 ;  /* 0x00000002000c7802 */ /* 0x000fe40000000f00 */
[----:B------:R-:W-:-:S05]  /*3cc90*/  SEL R4, R14, RZ, P1 ;  /* 0x000000ff0e047207 */ /* 0x000fca0000800000 */
[----:B------:R-:W-:-:S04]  /*3cca0*/  IMAD.IADD R4, R13, 0x1, R4 ;  /* 0x000000010d047824 */ /* 0x000fc800078e0204 */
[----:B------:R-:W-:-:S07]  /*3ccb0*/  IMAD.MOV.U32 R13, RZ, RZ, R4 ;  /* 0x000000ffff0d7224 */ /* 0x000fce00078e0004 */
[----:B------:R-:W-:Y:S05]  /*3ccc0*/  WARPSYNC.COLLECTIVE R15, `(.L_x_3818) ;  /* 0x000000000f087348 */ /* 0x000fea0003c00000 */
[----:B------:R0:W1:Y:S02]  /*3ccd0*/  SHFL.UP P6, R14, R13, R12, R11 ;  /* 0x0400000c0d0e7389 */ /* 0x00006400000c000b */
[----:B01----:R-:W-:Y:S01]  /*3cce0*/  ENDCOLLECTIVE ;  /* 0x000000000000791b */ /* 0x003fe20003800000 */
.L_x_3818:
[----:B------:R-:W-:Y:S01]  /*3ccf0*/  IMAD.MOV.U32 R12, RZ, RZ, 0x4 ;  /* 0x00000004ff0c7424 */ /* 0x000fe200078e00ff */
[----:B------:R-:W-:-:S05]  /*3cd00*/  SEL R3, R14, RZ, P2 ;  /* 0x000000ff0e037207 */ /* 0x000fca0001000000 */
[----:B------:R-:W-:-:S04]  /*3cd10*/  IMAD.IADD R2, R4, 0x1, R3 ;  /* 0x0000000104027824 */ /* 0x000fc800078e0203 */
[----:B------:R-:W-:-:S07]  /*3cd20*/  IMAD.MOV.U32 R13, RZ, RZ, R2 ;  /* 0x000000ffff0d7224 */ /* 0x000fce00078e0002 */
[----:B------:R-:W-:Y:S05]  /*3cd30*/  WARPSYNC.COLLECTIVE R15, `(.L_x_3819) ;  /* 0x000000000f087348 */ /* 0x000fea0003c00000 */
[----:B------:R0:W1:Y:S02]  /*3cd40*/  SHFL.UP P6, R14, R13, R12, R11 ;  /* 0x0400000c0d0e7389 */ /* 0x00006400000c000b */
[----:B01----:R-:W-:Y:S01]  /*3cd50*/  ENDCOLLECTIVE ;  /* 0x000000000000791b */ /* 0x003fe20003800000 */
.L_x_3819:
[----:B------:R-:W-:Y:S02]  /*3cd60*/  MOV R12, 0x8 ;  /* 0x00000008000c7802 */ /* 0x000fe40000000f00 */
[----:B------:R-:W-:-:S05]  /*3cd70*/  SEL R3, R14, RZ, P3 ;  /* 0x000000ff0e037207 */ /* 0x000fca0001800000 */
[----:B------:R-:W-:-:S04]  /*3cd80*/  IMAD.IADD R3, R2, 0x1, R3 ;  /* 0x0000000102037824 */ /* 0x000fc800078e0203 */
[----:B------:R-:W-:-:S07]  /*3cd90*/  IMAD.MOV.U32 R13, RZ, RZ, R3 ;  /* 0x000000ffff0d7224 */ /* 0x000fce00078e0003 */
[----:B------:R-:W-:Y:S05]  /*3cda0*/  WARPSYNC.COLLECTIVE R15, `(.L_x_3820) ;  /* 0x000000000f087348 */ /* 0x000fea0003c00000 */
[----:B------:R0:W1:Y:S02]  /*3cdb0*/  SHFL.UP P6, R14, R13, R12, R11 ;  /* 0x0400000c0d0e7389 */ /* 0x00006400000c000b */
[----:B01----:R-:W-:Y:S01]  /*3cdc0*/  ENDCOLLECTIVE ;  /* 0x000000000000791b */ /* 0x003fe20003800000 */
.L_x_3820:
[----:B------:R-:W-:Y:S01]  /*3cdd0*/  IMAD.MOV.U32 R12, RZ, RZ, 0x10 ;  /* 0x00000010ff0c7424 */ /* 0x000fe200078e00ff */
[----:B------:R-:W-:-:S05]  /*3cde0*/  SEL R4, R14, RZ, P4 ;  /* 0x000000ff0e047207 */ /* 0x000fca0002000000 */
[----:B------:R-:W-:-:S04]  /*3cdf0*/  IMAD.IADD R4, R3, 0x1, R4 ;  /* 0x0000000103047824 */ /* 0x000fc800078e0204 */
[----:B------:R-:W-:-:S07]  /*3ce00*/  IMAD.MOV.U32 R13, RZ, RZ, R4 ;  /* 0x000000ffff0d7224 */ /* 0x000fce00078e0004 */
[----:B------:R-:W-:Y:S05]  /*3ce10*/  WARPSYNC.COLLECTIVE R15, `(.L_x_3821) ;  /* 0x000000000f087348 */ /* 0x000fea0003c00000 */
[----:B------:R0:W1:Y:S02]  /*3ce20*/  SHFL.UP P6, R14, R13, R12, R11 ;  /* 0x0400000c0d0e7389 */ /* 0x00006400000c000b */
[----:B01----:R-:W-:Y:S01]  /*3ce30*/  ENDCOLLECTIVE ;  /* 0x000000000000791b */ /* 0x003fe20003800000 */
.L_x_3821:
[----:B------:R-:W-:Y:S01]  /*3ce40*/  MOV R12, 0x1f ;  /* 0x0000001f000c7802 */ /* 0x000fe20000000f00 */
[----:B------:R-:W-:Y:S01]  /*3ce50*/  IMAD.MOV.U32 R11, RZ, RZ, 0x1f ;  /* 0x0000001fff0b7424 */ /* 0x000fe200078e00ff */
[----:B------:R-:W-:-:S05]  /*3ce60*/  SEL R3, R14, RZ, P5 ;  /* 0x000000ff0e037207 */ /* 0x000fca0002800000 */
[----:B------:R-:W-:-:S04]  /*3ce70*/  IMAD.IADD R2, R4, 0x1, R3 ;  /* 0x0000000104027824 */ /* 0x000fc800078e0203 */
[----:B------:R-:W-:-:S07]  /*3ce80*/  IMAD.MOV.U32 R13, RZ, RZ, R2 ;  /* 0x000000ffff0d7224 */ /* 0x000fce00078e0002 */
[----:B------:R-:W-:Y:S05]  /*3ce90*/  WARPSYNC.COLLECTIVE R15, `(.L_x_3822) ;  /* 0x000000000f087348 */ /* 0x000fea0003c00000 */
[----:B------:R0:W1:Y:S02]  /*3cea0*/  SHFL.IDX P6, R14, R13, R12, R11 ;  /* 0x0000000c0d0e7389 */ /* 0x00006400000c000b */
[----:B01----:R-:W-:Y:S01]  /*3ceb0*/  ENDCOLLECTIVE ;  /* 0x000000000000791b */ /* 0x003fe20003800000 */
.L_x_3822:
[----:B------:R-:W-:Y:S05]  /*3cec0*/  BRA `(.L_x_3823) ;  /* 0xffffff4400d87947 */ /* 0x000fea000383ffff */
.L_x_3412:
[----:B------:R-:W-:Y:S01]  /*3ced0*/  BSSY B0, `(.L_x_3824) ;  /* 0x0000007000007945 */ /* 0x000fe20003800000 */
[----:B------:R-:W-:Y:S02]  /*3cee0*/  IMAD.MOV.U32 R12, RZ, RZ, 0x1 ;  /* 0x00000001ff0c7424 */ /* 0x000fe400078e00ff */
[----:B------:R-:W-:Y:S02]  /*3cef0*/  IMAD.MOV.U32 R11, RZ, RZ, RZ ;  /* 0x000000ffff0b7224 */ /* 0x000fe400078e00ff */
[----:B------:R-:W-:-:S07]  /*3cf00*/  IMAD.MOV.U32 R15, RZ, RZ, -0x1 ;  /* 0xffffffffff0f7424 */ /* 0x000fce00078e00ff */
[----:B-1----:R-:W-:Y:S05]  /*3cf10*/  WARPSYNC.COLLECTIVE R15, `(.L_x_3825) ;  /* 0x000000000f087348 */ /* 0x002fea0003c00000 */
[----:B------:R0:W2:Y:S02]  /*3cf20*/  SHFL.UP P6, R14, R13, R12, R11 ;  /* 0x0400000c0d0e7389 */ /* 0x0000a400000c000b */
[----:B012---:R-:W-:Y:S01]  /*3cf30*/  ENDCOLLECTIVE ;  /* 0x000000000000791b */ /* 0x007fe20003800000 */
.L_x_3825:
[----:B------:R-:W-:Y:S05]  /*3cf40*/  BSYNC B0 ;  /* 0x0000000000007941 */ /* 0x000fea0003800000 */
.L_x_3824:
[----:B------:R-:W-:Y:S01]  /*3cf50*/  SEL R14, R14, RZ, P1 ;  /* 0x000000ff0e0e7207 */ /* 0x000fe20000800000 */
[----:B------:R-:W-:Y:S01]  /*3cf60*/  IMAD.MOV.U32 R11, RZ, RZ, RZ ;  /* 0x000000ffff0b7224 */ /* 0x000fe200078e00ff */
[----:B------:R-:W-:Y:S01]  /*3cf70*/  MOV R12, 0x2 ;  /* 0x00000002000c7802 */ /* 0x000fe20000000f00 */
[----:B------:R-:W-:Y:S02]  /*3cf80*/  IMAD.MOV.U32 R15, RZ, RZ, -0x1 ;  /* 0xffffffffff0f7424 */ /* 0x000fe400078e00ff */
[----:B------:R-:W-:-:S07]  /*3cf90*/  IMAD.IADD R13, R13, 0x1, R14 ;  /* 0x000000010d0d7824 */ /* 0x000fce00078e020e */
[----:B------:R-:W-:Y:S05]  /*3cfa0*/  WARPSYNC.COLLECTIVE R15, `(.L_x_3826) ;  /* 0x000000000f087348 */ /* 0x000fea0003c00000 */
[----:B------:R0:W1:Y:S02]  /*3cfb0*/  SHFL.UP P6, R14, R13, R12, R11 ;  /* 0x0400000c0d0e7389 */ /* 0x00006400000c000b */
[----:B01----:R-:W-:Y:S01]  /*3cfc0*/  ENDCOLLECTIVE ;  /* 0x000000000000791b */ /* 0x003fe20003800000 */
.L_x_3826:
[----:B------:R-:W-:Y:S01]  /*3cfd0*/  IMAD.MOV.U32 R12, RZ, RZ, 0x4 ;  /* 0x00000004ff0c7424 */ /* 0x000fe200078e00ff */
[----:B------:R-:W-:-:S05]  /*3cfe0*/  SEL R2, R14, RZ, P2 ;  /* 0x000000ff0e027207 */ /* 0x000fca0001000000 */
[----:B------:R-:W-:-:S04]  /*3cff0*/  IMAD.IADD R2, R13, 0x1, R2 ;  /* 0x000000010d027824 */ /* 0x000fc800078e0202 */
[----:B------:R-:W-:-:S07]  /*3d000*/  IMAD.MOV.U32 R13, RZ, RZ, R2 ;  /* 0x000000ffff0d7224 */ /* 0x000fce00078e0002 */
[----:B------:R-:W-:Y:S05]  /*3d010*/  WARPSYNC.COLLECTIVE R15, `(.L_x_3827) ;  /* 0x000000000f087348 */ /* 0x000fea0003c00000 */
[----:B------:R0:W1:Y:S02]  /*3d020*/  SHFL.UP P6, R14, R13, R12, R11 ;  /* 0x0400000c0d0e7389 */ /* 0x00006400000c000b */
[----:B01----:R-:W-:Y:S01]  /*3d030*/  ENDCOLLECTIVE ;  /* 0x000000000000791b */ /* 0x003fe20003800000 */
.L_x_3827:
[----:B------:R-:W-:Y:S01]  /*3d040*/  IMAD.MOV.U32 R12, RZ, RZ, 0x8 ;  /* 0x00000008ff0c7424 */ /* 0x000fe200078e00ff */
[----:B------:R-:W-:-:S04]  /*3d050*/  SEL R3, R14, RZ, P3 ;  /* 0x000000ff0e037207 */ /* 0x000fc80001800000 */
[----:B------:R-:W-:-:S05]  /*3d060*/  IADD3 R3, R2, R3, RZ ;  /* 0x0000000302037210 */ /* 0x000fca0007ffe0ff */
[----:B------:R-:W-:-:S07]  /*3d070*/  IMAD.MOV.U32 R13, RZ, RZ, R3 ;  /* 0x000000ffff0d7224 */ /* 0x000fce00078e0003 */
[----:B------:R-:W-:Y:S05]  /*3d080*/  WARPSYNC.COLLECTIVE R15, `(.L_x_3828) ;  /* 0x000000000f087348 */ /* 0x000fea0003c00000 */
[----:B------:R0:W1:Y:S02]  /*3d090*/  SHFL.UP P6, R14, R13, R12, R11 ;  /* 0x0400000c0d0e7389 */ /* 0x00006400000c000b */
[----:B01----:R-:W-:Y:S01]  /*3d0a0*/  ENDCOLLECTIVE ;  /* 0x000000000000791b */ /* 0x003fe20003800000 */
.L_x_3828:
[----:B------:R-:W-:Y:S01]  /*3d0b0*/  IMAD.MOV.U32 R12, RZ, RZ, 0x10 ;  /* 0x00000010ff0c7424 */ /* 0x000fe200078e00ff */
[----:B------:R-:W-:-:S05]  /*3d0c0*/  SEL R4, R14, RZ, P4 ;  /* 0x000000ff0e047207 */ /* 0x000fca0002000000 */
[----:B------:R-:W-:-:S04]  /*3d0d0*/  IMAD.IADD R4, R3, 0x1, R4 ;  /* 0x0000000103047824 */ /* 0x000fc800078e0204 */
[----:B------:R-:W-:-:S07]  /*3d0e0*/  IMAD.MOV.U32 R13, RZ, RZ, R4 ;  /* 0x000000ffff0d7224 */ /* 0x000fce00078e0004 */
[----:B------:R-:W-:Y:S05]  /*3d0f0*/  WARPSYNC.COLLECTIVE R15, `(.L_x_3829) ;  /* 0x000000000f087348 */ /* 0x000fea0003c00000 */
[----:B------:R0:W1:Y:S02]  /*3d100*/  SHFL.UP P6, R14, R13, R12, R11 ;  /* 0x0400000c0d0e7389 */ /* 0x00006400000c000b */
[----:B01----:R-:W-:Y:S01]  /*3d110*/  ENDCOLLECTIVE ;  /* 0x000000000000791b */ /* 0x003fe20003800000 */
.L_x_3829:
        /* <DEDUP_REMOVED lines=8> */
.L_x_3830:
[----:B------:R-:W-:Y:S05]  /*3d1a0*/  BRA `(.L_x_3831) ;  /* 0xffffff4400c47947 */ /* 0x000fea000383ffff */
.L_x_3414:
[----:B------:R-:W-:Y:S01]  /*3d1b0*/  BSSY B0, `(.L_x_3832) ;  /* 0x0000006000007945 */ /* 0x000fe20003800000 */
[----:B------:R-:W-:Y:S01]  /*3d1c0*/  PLOP3.LUT P6, PT, P6, PT, PT, 0x8, 0x0 ;  /* 0x000000000000781c */ /* 0x000fe200037ce170 */
[----:B------:R-:W-:-:S12]  /*3d1d0*/  IMAD.MOV.U32 R15, RZ, RZ, -0x1 ;  /* 0xffffffffff0f7424 */ /* 0x000fd800078e00ff */
[----:B01----:R-:W-:Y:S05]  /*3d1e0*/  WARPSYNC.COLLECTIVE R15, `(.L_x_3833) ;  /* 0x000000000f087348 */ /* 0x003fea0003c00000 */
[----:B------:R-:W-:Y:S01]  /*3d1f0*/  VOTE.ANY R14, PT, P6 ;  /* 0x00000000000e7806 */ /* 0x000fe200030e0100 */
[----:B01----:R-:W-:Y:S06]  /*3d200*/  ENDCOLLECTIVE ;  /* 0x000000000000791b */ /* 0x003fec0003800000 */
.L_x_3833:
[----:B------:R-:W-:Y:S05]  /*3d210*/  BSYNC B0 ;  /* 0x0000000000007941 */ /* 0x000fea0003800000 */
.L_x_3832:
[----:B------:R-:W-:Y:S01]  /*3d220*/  IMAD.MOV.U32 R3, RZ, RZ, R14 ;  /* 0x000000ffff037224 */ /* 0x000fe200078e000e */
[----:B------:R-:W-:Y:S01]  /*3d230*/  MOV R13, R17 ;  /* 0x00000011000d7202 */ /* 0x000fe20000000f00 */
[----:B------:R-:W-:Y:S02]  /*3d240*/  IMAD.MOV.U32 R11, RZ, RZ, 0x1f ;  /* 0x0000001fff0b7424 */ /* 0x000fe400078e00ff */
[----:B------:R-:W0:Y:S01]  /*3d250*/  POPC R7, R3 ;  /* 0x0000000300077309 */ /* 0x000e220000000000 */
[----:B------:R-:W-:Y:S02]  /*3d260*/  IMAD.MOV.U32 R15, RZ, RZ, -0x1 ;  /* 0xffffffffff0f7424 */ /* 0x000fe400078e00ff */
[----:B0-----:R-:W-:Y:S02]  /*3d270*/  IMAD.MOV.U32 R12, RZ, RZ, R7 ;  /* 0x000000ffff0c7224 */ /* 0x001fe400078e0007 */
[----:B------:R-:W-:-:S07]  /*3d280*/  IMAD.IADD R19, R7, 0x1, R19 ;  /* 0x0000000107137824 */ /* 0x000fce00078e0213 */
[----:B------:R-:W-:Y:S05]  /*3d290*/  WARPSYNC.COLLECTIVE R15, `(.L_x_3834) ;  /* 0x000000000f087348 */ /* 0x000fea0003c00000 */
[----:B------:R0:W1:Y:S02]  /*3d2a0*/  SHFL.IDX P6, R14, R13, R12, R11 ;  /* 0x0000000c0d0e7389 */ /* 0x00006400000c000b */
[----:B01----:R-:W-:Y:S01]  /*3d2b0*/  ENDCOLLECTIVE ;  /* 0x000000000000791b */ /* 0x003fe20003800000 */
.L_x_3834:
[----:B------:R-:W-:Y:S02]  /*3d2c0*/  IMAD.MOV.U32 R13, RZ, RZ, R5 ;  /* 0x000000ffff0d7224 */ /* 0x000fe400078e0005 */
[----:B------:R-:W-:-:S07]  /*3d2d0*/  IMAD.MOV.U32 R17, RZ, RZ, R14 ;  /* 0x000000ffff117224 */ /* 0x000fce00078e000e */
[----:B------:R-:W-:Y:S05]  /*3d2e0*/  WARPSYNC.COLLECTIVE R15, `(.L_x_3835) ;  /* 0x000000000f087348 */ /* 0x000fea0003c00000 */
[----:B------:R0:W1:Y:S02]  /*3d2f0*/  SHFL.IDX P6, R14, R13, R12, R11 ;  /* 0x0000000c0d0e7389 */ /* 0x00006400000c000b */
[----:B01----:R-:W-:Y:S01]  /*3d300*/  ENDCOLLECTIVE ;  /* 0x000000000000791b */ /* 0x003fe20003800000 */
.L_x_3835:
[----:B------:R-:W-:Y:S01]  /*3d310*/  MOV R5, R14 ;  /* 0x0000000e00057202 */ /* 0x000fe20000000f00 */
[----:B------:R-:W-:Y:S06]  /*3d320*/  BRA `(.L_x_3836) ;  /* 0xffffff4400a47947 */ /* 0x000fec000383ffff */
.L_x_3416:
[----:B------:R-:W-:Y:S01]  /*3d330*/  BSSY B0, `(.L_x_3837) ;  /* 0x0000007000007945 */ /* 0x000fe20003800000 */
[----:B------:R-:W-:Y:S02]  /*3d340*/  IMAD.MOV.U32 R13, RZ, RZ, R2 ;  /* 0x000000ffff0d7224 */ /* 0x000fe400078e0002 */
[----:B------:R-:W-:Y:S02]  /*3d350*/  IMAD.MOV.U32 R11, RZ, RZ, 0x1f ;  /* 0x0000001fff0b7424 */ /* 0x000fe400078e00ff */
[----:B------:R-:W-:-:S07]  /*3d360*/  IMAD.MOV.U32 R15, RZ, RZ, -0x1 ;  /* 0xffffffffff0f7424 */ /* 0x000fce00078e00ff */
[----:B01234-:R-:W-:Y:S05]  /*3d370*/  WARPSYNC.COLLECTIVE R15, `(.L_x_3838) ;  /* 0x000000000f087348 */ /* 0x01ffea0003c00000 */
[----:B------:R0:W0:Y:S02]  /*3d380*/  SHFL.IDX P6, R14, R13, R12, R11 ;  /* 0x0000000c0d0e7389 */ /* 0x00002400000c000b */
[----:B01234-:R-:W-:Y:S01]  /*3d390*/  ENDCOLLECTIVE ;  /* 0x000000000000791b */ /* 0x01ffe20003800000 */
.L_x_3838:
[----:B------:R-:W-:Y:S05]  /*3d3a0*/  BSYNC B0 ;  /* 0x0000000000007941 */ /* 0x000fea0003800000 */
.L_x_3837:
[----:B------:R-:W-:Y:S01]  /*3d3b0*/  IMAD.MOV.U32 R16, RZ, RZ, R14 ;  /* 0x000000ffff107224 */ /* 0x000fe200078e000e */
[----:B------:R-:W-:Y:S06]  /*3d3c0*/  BRA `(.L_x_3415) ;  /* 0xffffff4400947947 */ /* 0x000fec000383ffff */
.L_x_3422:
[----:B0-----:R0:W2:Y:S02]  /*3d3d0*/  SYNCS.PHASECHK.TRANS64.TRYWAIT P0, [R7+URZ+0x38820], R0 ;  /* 0x03882000070075a7 */ /* 0x0010a4000800017f */
[----:B--2---:R-:W-:Y:S05]  /*3d3e0*/  @!P0 NANOSLEEP.SYNCS 0x989680 ;  /* 0x009896800000895d */ /* 0x004fea0003900000 */
[----:B------:R-:W2:Y:S02]  /*3d3f0*/  @!P0 SYNCS.PHASECHK.TRANS64 P0, [R7+URZ+0x38820], R0 ;  /* 0x03882000070085a7 */ /* 0x000ea4000800007f */
[----:B--2---:R-:W-:Y:S05]  /*3d400*/  @!P0 BRA `(.L_x_3422) ;  /* 0xfffffffc00f08947 */ /* 0x004fea000383ffff */
[----:B------:R-:W-:Y:S05]  /*3d410*/  BRA `(.L_x_3839) ;  /* 0xffffff4c00f87947 */ /* 0x000fea000383ffff */
.L_x_3423:
[----:B------:R-:W2:Y:S01]  /*3d420*/  S2R R2, SR_TID.X ;  /* 0x0000000000027919 */ /* 0x000ea20000002100 */
[----:B------:R-:W-:Y:S01]  /*3d430*/  BSSY B0, `(.L_x_3840) ;  /* 0x000000a000007945 */ /* 0x000fe20003800000 */
[----:B------:R-:W-:Y:S02]  /*3d440*/  IMAD.MOV.U32 R12, RZ, RZ, RZ ;  /* 0x000000ffff0c7224 */ /* 0x000fe400078e00ff */
[----:B------:R-:W-:Y:S02]  /*3d450*/  IMAD.MOV.U32 R11, RZ, RZ, 0x1f ;  /* 0x0000001fff0b7424 */ /* 0x000fe400078e00ff */
[----:B------:R-:W-:Y:S01]  /*3d460*/  IMAD.MOV.U32 R15, RZ, RZ, -0x1 ;  /* 0xffffffffff0f7424 */ /* 0x000fe200078e00ff */
[----:B--2---:R-:W-:-:S04]  /*3d470*/  SHF.R.U32.HI R2, RZ, 0x5, R2 ;  /* 0x00000005ff027819 */ /* 0x004fc80000011602 */
[----:B------:R-:W-:-:S04]  /*3d480*/  LOP3.LUT R2, R2, 0x3, RZ, 0xc0, !PT ;  /* 0x0000000302027812 */ /* 0x000fc800078ec0ff */
[----:B------:R-:W-:-:S07]  /*3d490*/  MOV R13, R2 ;  /* 0x00000002000d7202 */ /* 0x000fce0000000f00 */
[----:B01----:R-:W-:Y:S05]  /*3d4a0*/  WARPSYNC.COLLECTIVE R15, `(.L_x_3841) ;  /* 0x000000000f087348 */ /* 0x003fea0003c00000 */
[----:B------:R2:W3:Y:S02]  /*3d4b0*/  SHFL.IDX P6, R14, R13, R12, R11 ;  /* 0x0000000c0d0e7389 */ /* 0x0004e400000c000b */
[----:B0123--:R-:W-:Y:S01]  /*3d4c0*/  ENDCOLLECTIVE ;  /* 0x000000000000791b */ /* 0x00ffe20003800000 */
.L_x_3841:
[----:B------:R-:W-:Y:S05]  /*3d4d0*/  BSYNC B0 ;  /* 0x0000000000007941 */ /* 0x000fea0003800000 */
.L_x_3840:
[----:B------:R-:W-:Y:S05]  /*3d4e0*/  BRA `(.L_x_3842) ;  /* 0xffffff4c00e07947 */ /* 0x000fea000383ffff */
.L_x_3424:
[----:B------:R-:W-:Y:S01]  /*3d4f0*/  BSSY B0, `(.L_x_3843) ;  /* 0x0000006000007945 */ /* 0x000fe20003800000 */
[----:B------:R-:W-:-:S07]  /*3d500*/  IMAD.MOV.U32 R15, RZ, RZ, -0x1 ;  /* 0xffffffffff0f7424 */ /* 0x000fce00078e00ff */
[----:B01----:R-:W-:Y:S05]  /*3d510*/  WARPSYNC.COLLECTIVE R15, `(.L_x_3844) ;  /* 0x000000000f0c7348 */ /* 0x003fea0003c00000 */
[----:B------:R-:W-:Y:S02]  /*3d520*/  ELECT P6, UR62, PT ;  /* 0x00000000003e782f */ /* 0x000fe400038c0000 */
[----:B------:R-:W-:Y:S01]  /*3d530*/  MOV R14, UR62 ;  /* 0x0000003e000e7c02 */ /* 0x000fe20008000f00 */
[----:B01----:R-:W-:Y:S10]  /*3d540*/  ENDCOLLECTIVE ;  /* 0x000000000000791b */ /* 0x003ff40003800000 */
.L_x_3844:
[----:B------:R-:W-:Y:S05]  /*3d550*/  BSYNC B0 ;  /* 0x0000000000007941 */ /* 0x000fea0003800000 */
.L_x_3843:
[----:B------:R-:W-:Y:S05]  /*3d560*/  BRA `(.L_x_3845) ;  /* 0xffffff4c00d47947 */ /* 0x000fea000383ffff */
.L_x_3426:
[----:B0-----:R0:W2:Y:S02]  /*3d570*/  SYNCS.PHASECHK.TRANS64.TRYWAIT P1, [R5+URZ+0x38840], R0 ;  /* 0x03884000050075a7 */ /* 0x0010a4000802017f */
[----:B--2---:R-:W-:Y:S05]  /*3d580*/  @!P1 NANOSLEEP.SYNCS 0x989680 ;  /* 0x009896800000995d */ /* 0x004fea0003900000 */
[----:B------:R-:W2:Y:S02]  /*3d590*/  @!P1 SYNCS.PHASECHK.TRANS64 P1, [R5+URZ+0x38840], R0 ;  /* 0x03884000050095a7 */ /* 0x000ea4000802007f */
[----:B--2---:R-:W-:Y:S05]  /*3d5a0*/  @!P1 BRA `(.L_x_3426) ;  /* 0xfffffffc00f09947 */ /* 0x004fea000383ffff */
[----:B------:R-:W-:Y:S05]  /*3d5b0*/  BRA `(.L_x_3846) ;  /* 0xffffff4c00f47947 */ /* 0x000fea000383ffff */
.L_x_3428:
[----:B--2---:R2:W3:Y:S02]  /*3d5c0*/  SYNCS.PHASECHK.TRANS64.TRYWAIT P1, [R3+URZ+0x38840], R2 ;  /* 0x03884002030075a7 */ /* 0x0044e4000802017f */
[----:B---3--:R-:W-:Y:S05]  /*3d5d0*/  @!P1 NANOSLEEP.SYNCS 0x989680 ;  /* 0x009896800000995d */ /* 0x008fea0003900000 */
[----:B------:R-:W3:Y:S02]  /*3d5e0*/  @!P1 SYNCS.PHASECHK.TRANS64 P1, [R3+URZ+0x38840], R2 ;  /* 0x03884002030095a7 */ /* 0x000ee4000802007f */
[----:B---3--:R-:W-:Y:S05]  /*3d5f0*/  @!P1 BRA `(.L_x_3428) ;  /* 0xfffffffc00f09947 */ /* 0x008fea000383ffff */
[----:B------:R-:W-:Y:S05]  /*3d600*/  BRA `(.L_x_3847) ;  /* 0xffffff5000007947 */ /* 0x000fea000383ffff */
.L_x_3430:
[----:B---3--:R3:W4:Y:S02]  /*3d610*/  SYNCS.PHASECHK.TRANS64.TRYWAIT P1, [R5+URZ+0x38860], R0 ;  /* 0x03886000050075a7 */ /* 0x008724000802017f */
[----:B----4-:R-:W-:Y:S05]  /*3d620*/  @!P1 NANOSLEEP.SYNCS 0x989680 ;  /* 0x009896800000995d */ /* 0x010fea0003900000 */
[----:B------:R-:W4:Y:S02]  /*3d630*/  @!P1 SYNCS.PHASECHK.TRANS64 P1, [R5+URZ+0x38860], R0 ;  /* 0x03886000050095a7 */ /* 0x000f24000802007f */
[----:B----4-:R-:W-:Y:S05]  /*3d640*/  @!P1 BRA `(.L_x_3430) ;  /* 0xfffffffc00f09947 */ /* 0x010fea000383ffff */
[----:B------:R-:W-:Y:S05]  /*3d650*/  BRA `(.L_x_3848) ;  /* 0xffffff4c00fc7947 */ /* 0x000fea000383ffff */
.L_x_3432:
[----:B----4-:R4:W0:Y:S02]  /*3d660*/  SYNCS.PHASECHK.TRANS64.TRYWAIT P1, [R3+URZ+0x38860], R2 ;  /* 0x03886002030075a7 */ /* 0x010824000802017f */
[----:B0-----:R-:W-:Y:S05]  /*3d670*/  @!P1 NANOSLEEP.SYNCS 0x989680 ;  /* 0x009896800000995d */ /* 0x001fea0003900000 */
[----:B------:R-:W0:Y:S02]  /*3d680*/  @!P1 SYNCS.PHASECHK.TRANS64 P1, [R3+URZ+0x38860], R2 ;  /* 0x03886002030095a7 */ /* 0x000e24000802007f */
[----:B0-----:R-:W-:Y:S05]  /*3d690*/  @!P1 BRA `(.L_x_3432) ;  /* 0xfffffffc00f09947 */ /* 0x001fea000383ffff */
[----:B------:R-:W-:Y:S05]  /*3d6a0*/  BRA `(.L_x_3849) ;  /* 0xffffff4c00f87947 */ /* 0x000fea000383ffff */
.L_x_3434:
[----:B------:R0:W0:Y:S02]  /*3d6b0*/  SYNCS.PHASECHK.TRANS64.TRYWAIT P1, [R5+URZ+0x38880], R0 ;  /* 0x03888000050075a7 */ /* 0x000024000802017f */
[----:B0-----:R-:W-:Y:S05]  /*3d6c0*/  @!P1 NANOSLEEP.SYNCS 0x989680 ;  /* 0x009896800000995d */ /* 0x001fea0003900000 */
[----:B------:R-:W0:Y:S02]  /*3d6d0*/  @!P1 SYNCS.PHASECHK.TRANS64 P1, [R5+URZ+0x38880], R0 ;  /* 0x03888000050095a7 */ /* 0x000e24000802007f */
[----:B0-----:R-:W-:Y:S05]  /*3d6e0*/  @!P1 BRA `(.L_x_3434) ;  /* 0xfffffffc00f09947 */ /* 0x001fea000383ffff */
[----:B------:R-:W-:Y:S05]  /*3d6f0*/  BRA `(.L_x_3850) ;  /* 0xffffff4c00f47947 */ /* 0x000fea000383ffff */
.L_x_3851:
        /* <DEDUP_REMOVED lines=16> */
.L_x_16274:


//--------------------- .text._ZN7cutlass13device_kernelIN5flash11enable_sm90INS1_16FlashAttnFwdSm90INS1_25CollectiveMainloopFwdSm90ILi2EN4cute5tupleIJNS5_1CILi1EEES8_S8_EEENS6_IJNS7_ILi128EEENS7_ILi160EEENS7_ILi192EEEEEELi192ENS_12float_e4m3_tEfNS_4arch4Sm90ELb0ELb0ELb1ELb0ELb1ELb0ELb0ELb1ELb1ELb1ELb1ELb0EEENS1_21CollectiveEpilogueFwdINS6_IJSA_SC_SB_EEES9_NS_10bfloat16_tESG_Li256ELb0ELb1ELb1ELb1EEENS1_19SingleTileSchedulerILb0ELb1ELb1ELi128EEEEEEEEEvNT_6ParamsE --------------------------
	.section	.text._ZN7cutlass13device_kernelIN5flash11enable_sm90INS1_16FlashAttnFwdSm90INS1_25CollectiveMainloopFwdSm90ILi2EN4cute5tupleIJNS5_1CILi1EEES8_S8_EEENS6_IJNS7_ILi128EEENS7_ILi160EEENS7_ILi192EEEEEELi192ENS_12float_e4m3_tEfNS_4arch4Sm90ELb0ELb0ELb1ELb0ELb1ELb0ELb0ELb1ELb1ELb1ELb1ELb0EEENS1_21CollectiveEpilogueFwdINS6_IJSA_SC_SB_EEES9_NS_10bfloat16_tESG_Li256ELb0ELb1ELb1ELb1EEENS1_19SingleTileSchedulerILb0ELb1ELb1ELi128EEEEEEEEEvNT_6ParamsE,"ax",@progbits
	.align	128
.text._ZN7cutlass13device_kernelIN5flash11enable_sm90INS1_16FlashAttnFwdSm90INS1_25CollectiveMainloopFwdSm90ILi2EN4cute5tupleIJNS5_1CILi1EEES8_S8_EEENS6_IJNS7_ILi128EEENS7_ILi160EEENS7_ILi192EEEEEELi192ENS_12float_e4m3_tEfNS_4arch4Sm90ELb0ELb0ELb1ELb0ELb1ELb0ELb0ELb1ELb1ELb1ELb1ELb0EEENS1_21CollectiveEpilogueFwdINS6_IJSA_SC_SB_EEES9_NS_10bfloat16_tESG_Li256ELb0ELb1ELb1ELb1EEENS1_19SingleTileSchedulerILb0ELb1ELb1ELi128EEEEEEEEEvNT_6ParamsE:
        .type           _ZN7cutlass13device_kernelIN5flash11enable_sm90INS1_16FlashAttnFwdSm90INS1_25CollectiveMainloopFwdSm90ILi2EN4cute5tupleIJNS5_1CILi1EEES8_S8_EEENS6_IJNS7_ILi128EEENS7_ILi160EEENS7_ILi192EEEEEELi192ENS_12float_e4m3_tEfNS_4arch4Sm90ELb0ELb0ELb1ELb0ELb1ELb0ELb0ELb1ELb1ELb1ELb1ELb0EEENS1_21CollectiveEpilogueFwdINS6_IJSA_SC_SB_EEES9_NS_10bfloat16_tESG_Li256ELb0ELb1ELb1ELb1EEENS1_19SingleTileSchedulerILb0ELb1ELb1ELi128EEEEEEEEEvNT_6ParamsE,@function
        .size           _ZN7cutlass13device_kernelIN5flash11enable_sm90INS1_16FlashAttnFwdSm90INS1_25CollectiveMainloopFwdSm90ILi2EN4cute5tupleIJNS5_1CILi1EEES8_S8_EEENS6_IJNS7_ILi128EEENS7_ILi160EEENS7_ILi192EEEEEELi192ENS_12float_e4m3_tEfNS_4arch4Sm90ELb0ELb0ELb1ELb0ELb1ELb0ELb0ELb1ELb1ELb1ELb1ELb0EEENS1_21CollectiveEpilogueFwdINS6_IJSA_SC_SB_EEES9_NS_10bfloat16_tESG_Li256ELb0ELb1ELb1ELb1EEENS1_19SingleTileSchedulerILb0ELb1ELb1ELi128EEEEEEEEEvNT_6ParamsE,(.L_x_16275 - _ZN7cutlass13device_kernelIN5flash11enable_sm90INS1_16FlashAttnFwdSm90INS1_25CollectiveMainloopFwdSm90ILi2EN4cute5tupleIJNS5_1CILi1EEES8_S8_EEENS6_IJNS7_ILi128EEENS7_ILi160EEENS7_ILi192EEEEEELi192ENS_12float_e4m3_tEfNS_4arch4Sm90ELb0ELb0ELb1ELb0ELb1ELb0ELb0ELb1ELb1ELb1ELb1ELb0EEENS1_21CollectiveEpilogueFwdINS6_IJSA_SC_SB_EEES9_NS_10bfloat16_tESG_Li256ELb0ELb1ELb1ELb1EEENS1_19SingleTileSchedulerILb0ELb1ELb1ELi128EEEEEEEEEvNT_6ParamsE)
        .other          _ZN7cutlass13device_kernelIN5flash11enable_sm90INS1_16FlashAttnFwdSm90INS1_25CollectiveMainloopFwdSm90ILi2EN4cute5tupleIJNS5_1CILi1EEES8_S8_EEENS6_IJNS7_ILi128EEENS7_ILi160EEENS7_ILi192EEEEEELi192ENS_12float_e4m3_tEfNS_4arch4Sm90ELb0ELb0ELb1ELb0ELb1ELb0ELb0ELb1ELb1ELb1ELb1ELb0EEENS1_21CollectiveEpilogueFwdINS6_IJSA_SC_SB_EEES9_NS_10bfloat16_tESG_Li256ELb0ELb1ELb1ELb1EEENS1_19SingleTileSchedulerILb0ELb1ELb1ELi128EEEEEEEEEvNT_6ParamsE,@"STO_CUDA_ENTRY STV_DEFAULT"
_ZN7cutlass13device_kernelIN5flash11enable_sm90INS1_16FlashAttnFwdSm90INS1_25CollectiveMainloopFwdSm90ILi2EN4cute5tupleIJNS5_1CILi1EEES8_S8_EEENS6_IJNS7_ILi128EEENS7_ILi160EEENS7_ILi192EEEEEELi192ENS_12float_e4m3_tEfNS_4arch4Sm90ELb0ELb0ELb1ELb0ELb1ELb0ELb0ELb1ELb1ELb1ELb1ELb0EEENS1_21CollectiveEpilogueFwdINS6_IJSA_SC_SB_EEES9_NS_10bfloat16_tESG_Li256ELb0ELb1ELb1ELb1EEENS1_19SingleTileSchedulerILb0ELb1ELb1ELi128EEEEEEEEEvNT_6ParamsE:
        /* <DEDUP_REMOVED lines=45> */
.L_x_3852:
        /* <DEDUP_REMOVED lines=22> */
.L_x_3853:
        /* <DEDUP_REMOVED lines=18> */
.L_x_3854:
        /* <DEDUP_REMOVED lines=22> */
.L_x_3855:
        /* <DEDUP_REMOVED lines=23> */
.L_x_3856:
        /* <DEDUP_REMOVED lines=9> */
.L_x_3859:
[----:B------:R-:W-:-:S08]  /*08b0*/  NOP ;  /* 0x0000000000007918 */ /* 0x000fd00000000000 */
[----:B------:R-:W0:Y:S02]  /*08c0*/  USETMAXREG.TRY_ALLOC.CTAPOOL UP0, 0xe8 ;  /* 0x000000e8000079c8 */ /* 0x000e240008000600 */
[----:B0-----:R-:W-:-:S13]  /*08d0*/  PLOP3.LUT P0, PT, PT, PT, UP0, 0x80, 0x0 ;  /* 0x000000000000781c */ /* 0x001fda0003f0f008 */
[----:B------:R-:W-:Y:S05]  /*08e0*/  @!P0 BRA `(.L_x_3859) ;  /* 0xfffffffc00f08947 */ /* 0x000fea000383ffff */
[----:B-1----:R-:W0:Y:S01]  /*08f0*/  S2UR UR6, SR_CTAID.Y ;  /* 0x00000000000679c3 */ /* 0x002e220000002600 */
[----:B------:R-:W-:Y:S01]  /*0900*/  LOP3.LUT R0, R23, 0xffffff80, RZ, 0xc0, !PT ;  /* 0xffffff8017007812 */ /* 0x000fe200078ec0ff */
[----:B------:R-:W-:Y:S02]  /*0910*/  ULDC UR7, c[0x0][0xc50] ;  /* 0x0003140000077ab9 */ /* 0x000fe40000000800 */
[----:B------:R-:W-:-:S04]  /*0920*/  UISETP.NE.AND UP0, UPT, UR7, 0x1, UPT ;  /* 0x000000010700788c */ /* 0x000fc8000bf05270 */
[----:B------:R-:W-:Y:S08]  /*0930*/  BAR.ARV 0x8, 0x180 ;  /* 0x0206000000007b1d */ /* 0x000ff00000002000 */
[----:B------:R-:W1:Y:S01]  /*0940*/  S2UR UR48, SR_CTAID.Z ;  /* 0x00000000003079c3 */ /* 0x000e620000002700 */
[----:B------:R-:W-:Y:S01]  /*0950*/  ISETP.NE.AND P0, PT, R0, 0x80, PT ;  /* 0x000000800000780c */ /* 0x000fe20003f05270 */
[----:B------:R-:W-:Y:S01]  /*0960*/  @UP0 ULDC UR4, c[0x0][0xc54] ;  /* 0x0003150000040ab9 */ /* 0x000fe20000000800 */
[----:B------:R-:W-:Y:S01]  /*0970*/  @UP0 ULDC UR8, c[0x0][0xc58] ;  /* 0x0003160000080ab9 */ /* 0x000fe20000000800 */
[----:B0-----:R-:W-:-:S10]  /*0980*/  UIMAD.WIDE.U32 UR4, UR6, UR4, URZ ;  /* 0x00000004060472a5 */ /* 0x001fd4000f8e003f */
[----:B------:R-:W-:Y:S06]  /*0990*/  @!P0 BAR.ARV 0x9, 0x100 ;  /* 0x0244000000008b1d */ /* 0x000fec0000002000 */
[----:B------:R-:W-:Y:S01]  /*09a0*/  UMOV UR50, UR6 ;  /* 0x0000000600327c82 */ /* 0x000fe20008000000 */
[----:B------:R-:W-:Y:S01]  /*09b0*/  @UP0 USHF.R.U32.HI UR50, URZ, UR8, UR5 ;  /* 0x000000083f320299 */ /* 0x000fe20008011605 */
[----:B-1----:R-:W-:-:S03]  /*09c0*/  ISETP.LE.AND P0, PT, RZ, UR48, PT ;  /* 0x00000030ff007c0c */ /* 0x002fc6000bf03270 */
[----:B------:R-:W-:-:S04]  /*09d0*/  UIADD3 UR4, -UR50, URZ, URZ ;  /* 0x0000003f32047290 */ /* 0x000fc8000fffe13f */
[----:B------:R-:W-:-:S06]  /*09e0*/  UIMAD UR7, UR7, UR4, UR6 ;  /* 0x00000004070772a4 */ /* 0x000fcc000f8e0206 */
[----:B------:R-:W-:Y:S06]  /*09f0*/  @!P0 BRA `(.L_x_3860) ;  /* 0x0000011800948947 */ /* 0x000fec0003800000 */
        /* <DEDUP_REMOVED lines=11> */
[----:B------:R-:W-:-:S04]  /*0ab0*/  UIMAD.WIDE UR4, UR4, 0x66666667, URZ ;  /* 0x66666667040478a5 */ /* 0x000fc8000f8e023f */
[----:B------:R-:W-:-:S03]  /*0ac0*/  USHF.R.U32.HI UR6, URZ, 0x1f, UR5 ;  /* 0x0000001f3f067899 */ /* 0x000fc60008011605 */
[----:B------:R-:W-:Y:S01]  /*0ad0*/  UMOV UR4, URZ ;  /* 0x0000003f00047c82 */ /* 0x000fe20008000000 */
[----:B------:R-:W-:-:S04]  /*0ae0*/  ULEA.HI.SX32 UR6, UR5, UR6, 0x1a ;  /* 0x0000000605067291 */ /* 0x000fc8000f8fd23f */
        /* <DEDUP_REMOVED lines=37> */
.L_x_3861:
        /* <DEDUP_REMOVED lines=8> */
[----:B------:R-:W-:Y:S01]  /*0dc0*/  VIADDMNMX R0, R3, UR38, R0, PT ;  /* 0x0000002603007c46 */ /* 0x000fe2000b800100 */
[----:B------:R-:W-:Y:S01]  /*0dd0*/  IMAD.MOV.U32 R9, RZ, RZ, RZ ;  /* 0x000000ffff097224 */ /* 0x000fe200078e00ff */
[----:B------:R-:W-:-:S02]  /*0de0*/  CS2R R52, SRZ ;  /* 0x0000000000347805 */ /* 0x000fc4000001ff00 */
[----:B------:R-:W-:Y:S02]  /*0df0*/  CS2R R44, SRZ ;  /* 0x00000000002c7805 */ /* 0x000fe4000001ff00 */
[----:B------:R-:W-:Y:S02]  /*0e00*/  R2UR UR43, R0 ;  /* 0x00000000002b72ca */ /* 0x000fe400000e0000 */
[----:B------:R-:W-:Y:S02]  /*0e10*/  CS2R R6, SRZ ;  /* 0x0000000000067805 */ /* 0x000fe4000001ff00 */
[----:B------:R-:W-:Y:S02]  /*0e20*/  MOV R0, RZ ;  /* 0x000000ff00007202 */ /* 0x000fe40000000f00 */
[----:B------:R-:W-:Y:S02]  /*0e30*/  CS2R R10, SRZ ;  /* 0x00000000000a7805 */ /* 0x000fe4000001ff00 */
[----:B------:R-:W-:-:S02]  /*0e40*/  CS2R R48, SRZ ;  /* 0x0000000000307805 */ /* 0x000fc4000001ff00 */
[----:B------:R-:W-:Y:S01]  /*0e50*/  CS2R R50, SRZ ;  /* 0x0000000000327805 */ /* 0x000fe2000001ff00 */
[----:B------:R-:W-:Y:S01]  /*0e60*/  IMAD.MOV.U32 R17, RZ, RZ, RZ ;  /* 0x000000ffff117224 */ /* 0x000fe200078e00ff */
[----:B------:R-:W-:Y:S01]  /*0e70*/  CS2R R56, SRZ ;  /* 0x0000000000387805 */ /* 0x000fe2000001ff00 */
[----:B------:R-:W-:Y:S01]  /*0e80*/  IMAD.MOV.U32 R58, RZ, RZ, RZ ;  /* 0x000000ffff3a7224 */ /* 0x000fe200078e00ff */
[----:B------:R-:W-:Y:S02]  /*0e90*/  CS2R R18, SRZ ;  /* 0x0000000000127805 */ /* 0x000fe4000001ff00 */
[----:B------:R-:W-:Y:S01]  /*0ea0*/  CS2R R32, SRZ ;  /* 0x0000000000207805 */ /* 0x000fe2000001ff00 */
[----:B------:R-:W-:Y:S01]  /*0eb0*/  IMAD.MOV.U32 R39, RZ, RZ, RZ ;  /* 0x000000ffff277224 */ /* 0x000fe200078e00ff */
[----:B------:R-:W-:Y:S01]  /*0ec0*/  CS2R R46, SRZ ;  /* 0x00000000002e7805 */ /* 0x000fe2000001ff00 */
[----:B------:R-:W-:Y:S01]  /*0ed0*/  UISETP.GT.AND UP0, UPT, UR43, UR38, UPT ;  /* 0x000000262b00728c */ /* 0x000fe2000bf04270 */
[----:B------:R-:W-:Y:S01]  /*0ee0*/  CS2R R20, SRZ ;  /* 0x0000000000147805 */ /* 0x000fe2000001ff00 */
[----:B------:R-:W-:Y:S01]  /*0ef0*/  IMAD.MOV.U32 R22, RZ, RZ, RZ ;  /* 0x000000ffff167224 */ /* 0x000fe200078e00ff */
[----:B------:R-:W-:Y:S01]  /*0f00*/  CS2R R54, SRZ ;  /* 0x0000000000367805 */ /* 0x000fe2000001ff00 */
[----:B------:R-:W-:Y:S01]  /*0f10*/  IMAD.MOV.U32 R15, RZ, RZ, RZ ;  /* 0x000000ffff0f7224 */ /* 0x000fe200078e00ff */
[----:B------:R-:W-:-:S02]  /*0f20*/  CS2R R24, SRZ ;  /* 0x0000000000187805 */ /* 0x000fc4000001ff00 */
[----:B------:R-:W-:Y:S01]  /*0f30*/  PLOP3.LUT P1, PT, PT, PT, UP0, 0x80, 0x0 ;  /* 0x000000000000781c */ /* 0x000fe20003f2f008 */
[----:B------:R-:W-:Y:S01]  /*0f40*/  IMAD.MOV.U32 R29, RZ, RZ, RZ ;  /* 0x000000ffff1d7224 */ /* 0x000fe200078e00ff */
[----:B------:R-:W-:Y:S02]  /*0f50*/  CS2R R64, SRZ ;  /* 0x0000000000407805 */ /* 0x000fe4000001ff00 */
[----:B------:R-:W-:Y:S01]  /*0f60*/  CS2R R60, SRZ ;  /* 0x00000000003c7805 */ /* 0x000fe2000001ff00 */
[----:B------:R-:W-:Y:S01]  /*0f70*/  IMAD.MOV.U32 R37, RZ, RZ, RZ ;  /* 0x000000ffff257224 */ /* 0x000fe200078e00ff */
[----:B------:R-:W-:Y:S02]  /*0f80*/  CS2R R62, SRZ ;  /* 0x00000000003e7805 */ /* 0x000fe4000001ff00 */
[----:B------:R-:W-:Y:S02]  /*0f90*/  CS2R R120, SRZ ;  /* 0x0000000000787805 */ /* 0x000fe4000001ff00 */
[----:B------:R-:W-:-:S02]  /*0fa0*/  CS2R R40, SRZ ;  /* 0x0000000000287805 */ /* 0x000fc4000001ff00 */
[----:B------:R-:W-:Y:S02]  /*0fb0*/  MOV R66, RZ ;  /* 0x000000ff00427202 */ /* 0x000fe40000000f00 */
[----:B------:R-:W-:Y:S01]  /*0fc0*/  CS2R R70, SRZ ;  /* 0x0000000000467805 */ /* 0x000fe2000001ff00 */
[----:B------:R-:W-:Y:S01]  /*0fd0*/  IMAD.MOV.U32 R31, RZ, RZ, RZ ;  /* 0x000000ffff1f7224 */ /* 0x000fe200078e00ff */
        /* <DEDUP_REMOVED lines=13> */
[----:B------:R-:W-:Y:S01]  /*10b0*/  IMAD.MOV.U32 R90, RZ, RZ, RZ ;  /* 0x000000ffff5a7224 */ /* 0x000fe200078e00ff */
[----:B------:R-:W-:Y:S01]  /*10c0*/  CS2R R100, SRZ ;  /* 0x0000000000647805 */ /* 0x000fe2000001ff00 */
[----:B------:R-:W-:Y:S01]  /*10d0*/  IMAD.MOV.U32 R43, RZ, RZ, RZ ;  /* 0x000000ffff2b7224 */ /* 0x000fe200078e00ff */
[----:B------:R-:W-:Y:S02]  /*10e0*/  CS2R R96, SRZ ;  /* 0x0000000000607805 */ /* 0x000fe4000001ff00 */
[----:B------:R-:W-:Y:S01]  /*10f0*/  CS2R R98, SRZ ;  /* 0x0000000000627805 */ /* 0x000fe2000001ff00 */
[----:B------:R-:W-:Y:S01]  /*1100*/  IMAD.MOV.U32 R104, RZ, RZ, RZ ;  /* 0x000000ffff687224 */ /* 0x000fe200078e00ff */
[----:B------:R-:W-:-:S02]  /*1110*/  CS2R R108, SRZ ;  /* 0x00000000006c7805 */ /* 0x000fc4000001ff00 */
[----:B------:R-:W-:Y:S01]  /*1120*/  CS2R R110, SRZ ;  /* 0x00000000006e7805 */ /* 0x000fe2000001ff00 */
[----:B------:R-:W-:Y:S01]  /*1130*/  IMAD.MOV.U32 R112, RZ, RZ, RZ ;  /* 0x000000ffff707224 */ /* 0x000fe200078e00ff */
[----:B------:R-:W-:Y:S01]  /*1140*/  CS2R R118, SRZ ;  /* 0x0000000000767805 */ /* 0x000fe2000001ff00 */
[----:B------:R-:W-:Y:S01]  /*1150*/  IMAD.MOV.U32 R124, RZ, RZ, RZ ;  /* 0x000000ffff7c7224 */ /* 0x000fe200078e00ff */
[----:B------:R-:W-:Y:S01]  /*1160*/  CS2R R114, SRZ ;  /* 0x0000000000727805 */ /* 0x000fe2000001ff00 */
        /* <DEDUP_REMOVED lines=27> */
[----:B------:R-:W-:Y:S01]  /*1320*/  IMAD.U32 R10, RZ, RZ, UR6 ;  /* 0x00000006ff0a7e24 */ /* 0x000fe2000f8e00ff */
[----:B------:R-:W-:Y:S01]  /*1330*/  MOV R6, UR4 ;  /* 0x0000000400067c02 */ /* 0x000fe20008000f00 */
[----:B------:R-:W-:Y:S02]  /*1340*/  IMAD.U32 R7, RZ, RZ, UR5 ;  /* 0x00000005ff077e24 */ /* 0x000fe4000f8e00ff */
[----:B------:R-:W-:-:S02]  /*1350*/  IMAD.U32 R11, RZ, RZ, UR7 ;  /* 0x00000007ff0b7e24 */ /* 0x000fc4000f8e00ff */
[----:B------:R-:W-:Y:S02]  /*1360*/  IMAD.MOV.U32 R8, RZ, RZ, 0x70 ;  /* 0x00000070ff087424 */ /* 0x000fe400078e00ff */
[----:B------:R-:W-:Y:S02]  /*1370*/  IMAD.MOV.U32 R12, RZ, RZ, 0x1 ;  /* 0x00000001ff0c7424 */ /* 0x000fe400078e00ff */
[----:B0-----:R-:W-:-:S07]  /*1380*/  IMAD.MOV.U32 R13, RZ, RZ, RZ ;  /* 0x000000ffff0d7224 */ /* 0x001fce00078e00ff */
[----:B------:R-:W-:-:S07]  /*1390*/  LEPC R20, `(.L_x_3863) ;  /* 0x000000001014794e */ /* 0x000fce0000000000 */
[----:B-1----:R-:W-:Y:S05]  /*13a0*/  CALL.ABS.NOINC R2 ;  /* 0x0000000002007343 */ /* 0x002fea0003c00000 */
.L_x_3863:
        /* <DEDUP_REMOVED lines=39> */
[----:B------:R-:W-:Y:S01]  /*1620*/  ULDC UR4, c[0x0][0x9d8] ;  /* 0x0002760000047ab9 */ /* 0x000fe20000000800 */
[----:B------:R-:W-:Y:S01]  /*1630*/  MOV R3, UR7 ;  /* 0x0000000700037c02 */ /* 0x000fe20008000f00 */
[----:B------:R-:W-:-:S04]  /*1640*/  IMAD.U32 R5, RZ, RZ, UR5 ;  /* 0x00000005ff057e24 */ /* 0x000fc8000f8e00ff */
[----:B------:R-:W2:Y:S04]  /*1650*/  @P0 LDG.E R7, desc[UR54][R2.64] ;  /* 0x0000003602070981 */ /* 0x000ea8000c1e1900 */
[----:B------:R-:W2:Y:S01]  /*1660*/  @P1 LDG.E R0, desc[UR54][R4.64] ;  /* 0x0000003604001981 */ /* 0x000ea2000c1e1900 */
[----:B------:R-:W0:Y:S01]  /*1670*/  SYNCS.PHASECHK.TRANS64.TRYWAIT P0, [UR36+0x33400], R6 ;  /* 0x03340006ff0075a7 */ /* 0x000e220008000164 */
[----:B--2---:R-:W-:-:S04]  /*1680*/  FMUL.FTZ R0, R7, R0 ;  /* 0x0000000007007220 */ /* 0x004fc80000410000 */
[----:B------:R-:W-:Y:S01]  /*1690*/  FMUL.FTZ R0, R0, UR4 ;  /* 0x0000000400007c20 */ /* 0x000fe20008410000 */
[----:B0-----:R-:W-:Y:S06]  /*16a0*/  @!P0 BRA `(.L_x_3864) ;  /* 0x0000010c00708947 */ /* 0x001fec0003800000 */
.L_x_3950:
[----:B------:R-:W-:-:S06]  /*16b0*/  ULOP3.LUT UR4, UR39, 0x1, URZ, 0xfc, !UPT ;  /* 0x0000000127047892 */ /* 0x000fcc000f8efc3f */
[----:B------:R-:W-:-:S05]  /*16c0*/  IMAD.U32 R2, RZ, RZ, UR4 ;  /* 0x00000004ff027e24 */ /* 0x000fca000f8e00ff */
[----:B------:R-:W-:-:S13]  /*16d0*/  ISETP.NE.AND P0, PT, R2, 0x3, PT ;  /* 0x000000030200780c */ /* 0x000fda0003f05270 */
[----:B------:R-:W-:Y:S05]  /*16e0*/  @!P0 BRA `(.L_x_3865) ;  /* 0x0000000000048947 */ /* 0x000fea0003800000 */
[----:B------:R-:W-:Y:S01]  /*16f0*/  BPT.TRAP 0x1 ;  /* 0x000000040000795c */ /* 0x000fe20000300000 */
.L_x_3865:
[----:B------:R1:W2:Y:S01]  /*1700*/  SYNCS.PHASECHK.TRANS64.TRYWAIT P1, [UR36+0x33430], R6 ;  /* 0x03343006ff0075a7 */ /* 0x0002a20008020164 */
[----:B------:R-:W-:Y:S05]  /*1710*/  @!P0 BRA `(.L_x_3866) ;  /* 0x0000000000048947 */ /* 0x000fea0003800000 */
[----:B------:R-:W-:Y:S01]  /*1720*/  BPT.TRAP 0x1 ;  /* 0x000000040000795c */ /* 0x000fe20000300000 */
.L_x_3866:
[----:B------:R-:W-:Y:S02]  /*1730*/  IMAD.U32 R2, RZ, RZ, UR40 ;  /* 0x00000028ff027e24 */ /* 0x000fe4000f8e00ff */
[----:B------:R-:W-:Y:S01]  /*1740*/  IMAD.MOV.U32 R4, RZ, RZ, RZ ;  /* 0x000000ffff047224 */ /* 0x000fe200078e00ff */
[----:B--2---:R-:W-:Y:S06]  /*1750*/  @P1 BRA `(.L_x_3867) ;  /* 0x0000000000081947 */ /* 0x004fec0003800000 */
[----:B------:R-:W2:Y:S02]  /*1760*/  SYNCS.PHASECHK.TRANS64.TRYWAIT P1, [UR36+0x33430], R6 ;  /* 0x03343006ff0075a7 */ /* 0x000ea40008020164 */
[----:B--2---:R-:W-:Y:S05]  /*1770*/  @!P1 BRA `(.L_x_3868) ;  /* 0x0000010c00549947 */ /* 0x004fea0003800000 */
.L_x_3867:
[----:B------:R-:W-:Y:S05]  /*1780*/  WARPSYNC.ALL ;  /* 0x0000000000007948 */ /* 0x000fea0003800000 */
[----:B------:R-:W-:Y:S01]  /*1790*/  IMAD.MOV.U32 R25, RZ, RZ, RZ ;  /* 0x000000ffff197224 */ /* 0x000fe200078e00ff */
[----:B------:R-:W-:Y:S01]  /*17a0*/  LOP3.LUT R2, R2, 0x10000, RZ, 0xfc, !PT ;  /* 0x0001000002027812 */ /* 0x000fe200078efcff */
[----:B0-----:R-:W-:Y:S01]  /*17b0*/  IMAD.MOV.U32 R3, RZ, RZ, -0x7fffffe0 ;  /* 0x80000020ff037424 */ /* 0x001fe200078e00ff */
[----:B------:R-:W-:-:S04]  /*17c0*/  UIADD3 UR4, UR36, 0x24200, URZ ;  /* 0x0002420024047890 */ /* 0x000fc8000fffe03f */
[C---:B------:R-:W-:Y:S01]  /*17d0*/  R2UR UR5, R3.reuse ;  /* 0x00000000030572ca */ /* 0x040fe200000e0000 */
[----:B------:R-:W-:Y:S01]  /*17e0*/  WARPGROUP.ARRIVE ;  /* 0x00000000000079c5 */ /* 0x000fe20000000000 */
[----:B------:R-:W-:Y:S01]  /*17f0*/  UMOV UR7, 0x80000020 ;  /* 0x8000002000077882 */ /* 0x000fe20000000000 */
[----:B------:R-:W-:Y:S01]  /*1800*/  USHF.R.U32.HI UR6, URZ, 0x4, UR4 ;  /* 0x000000043f067899 */ /* 0x000fe20008011604 */
[C---:B------:R-:W-:Y:S01]  /*1810*/  R2UR UR8, R2.reuse ;  /* 0x00000000020872ca */ /* 0x040fe200000e0000 */
[----:B------:R-:W-:Y:S01]  /*1820*/  UMOV UR11, 0x80000020 ;  /* 0x80000020000b7882 */ /* 0x000fe20000000000 */
[C---:B------:R-:W-:Y:S01]  /*1830*/  R2UR UR4, R2.reuse ;  /* 0x00000000020472ca */ /* 0x040fe200000e0000 */
[----:B------:R-:W-:Y:S01]  /*1840*/  ULOP3.LUT UR6, UR6, 0x3fff, URZ, 0xc0, !UPT ;  /* 0x00003fff06067892 */ /* 0x000fe2000f8ec03f */
[C---:B------:R-:W-:Y:S01]  /*1850*/  R2UR UR9, R3.reuse ;  /* 0x00000000030972ca */ /* 0x040fe200000e0000 */
[----:B------:R-:W-:Y:S01]  /*1860*/  UMOV UR15, 0x80000020 ;  /* 0x80000020000f7882 */ /* 0x000fe20000000000 */
[C---:B------:R-:W-:Y:S01]  /*1870*/  R2UR UR12, R2.reuse ;  /* 0x00000000020c72ca */ /* 0x040fe200000e0000 */
[----:B------:R-:W-:Y:S01]  /*1880*/  ULOP3.LUT UR52, UR6, 0x10000, URZ, 0xfc, !UPT ;  /* 0x0001000006347892 */ /* 0x000fe2000f8efc3f */
[C---:B------:R-:W-:Y:S01]  /*1890*/  R2UR UR13, R3.reuse ;  /* 0x00000000030d72ca */ /* 0x040fe200000e0000 */
[----:B------:R-:W-:Y:S01]  /*18a0*/  UMOV UR19, 0x80000020 ;  /* 0x8000002000137882 */ /* 0x000fe20000000000 */
[C---:B------:R-:W-:Y:S01]  /*18b0*/  R2UR UR16, R2.reuse ;  /* 0x00000000021072ca */ /* 0x040fe200000e0000 */
[----:B------:R-:W-:Y:S01]  /*18c0*/  UIADD3 UR10, UR52, 0x80, URZ ;  /* 0x00000080340a7890 */ /* 0x000fe2000fffe03f */
[C---:B------:R-:W-:Y:S01]  /*18d0*/  R2UR UR17, R3.reuse ;  /* 0x00000000031172ca */ /* 0x040fe200000e0000 */
[----:B------:R-:W-:Y:S01]  /*18e0*/  UIADD3 UR14, UR52, 0x100, URZ ;  /* 0x00000100340e7890 */ /* 0x000fe2000fffe03f */
[----:B------:R-:W-:Y:S01]  /*18f0*/  R2UR UR20, R2 ;  /* 0x00000000021472ca */ /* 0x000fe200000e0000 */
[----:B------:R-:W-:Y:S01]  /*1900*/  UMOV UR6, UR52 ;  /* 0x0000003400067c82 */ /* 0x000fe20008000000 */
[----:B------:R-:W-:Y:S01]  /*1910*/  UIADD3 UR18, UR52, 0x180, URZ ;  /* 0x0000018034127890 */ /* 0x000fe2000fffe03f */
[----:B------:R-:W-:Y:S01]  /*1920*/  QGMMA.64x32x32.F32.E4M3.E4M3 R92, gdesc[UR4], RZ, !UPT, gsb0 ;  /* 0x00600000045c79f3 */ /* 0x000fe2000c0008ff */
[----:B------:R-:W-:Y:S01]  /*1930*/  R2UR UR21, R3 ;  /* 0x00000000031572ca */ /* 0x000fe200000e0000 */
[----:B------:R-:W-:Y:S01]  /*1940*/  UIADD3 UR22, UR52, 0x200, URZ ;  /* 0x0000020034167890 */ /* 0x000fe2000fffe03f */
[----:B------:R-:W-:Y:S01]  /*1950*/  UMOV UR23, 0x80000020 ;  /* 0x8000002000177882 */ /* 0x000fe20000000000 */
[----:B------:R-:W-:Y:S01]  /*1960*/  UIADD3 UR26, UR52, 0x2, URZ ;  /* 0x00000002341a7890 */ /* 0x000fe2000fffe03f */
[----:B------:R-:W-:Y:S01]  /*1970*/  UMOV UR25, 0x80000020 ;  /* 0x8000002000197882 */ /* 0x000fe20000000000 */
[----:B------:R-:W-:Y:S01]  /*1980*/  UMOV UR27, 0x80000020 ;  /* 0x80000020001b7882 */ /* 0x000fe20000000000 */
[----:B------:R-:W-:Y:S01]  /*1990*/  UIADD3 UR6, UR52, 0x82, URZ ;  /* 0x0000008234067890 */ /* 0x000fe2000fffe03f */
[----:B------:R-:W-:Y:S01]  /*19a0*/  UMOV UR5, UR25 ;  /* 0x0000001900057c82 */ /* 0x000fe20008000000 */
[----:B------:R-:W-:Y:S01]  /*19b0*/  UMOV UR7, 0x80000020 ;  /* 0x8000002000077882 */ /* 0x000fe20000000000 */
[----:B------:R-:W-:Y:S01]  /*19c0*/  UIADD3 UR30, UR52, 0x280, URZ ;  /* 0x00000280341e7890 */ /* 0x000fe2000fffe03f */
[----:B------:R-:W-:Y:S01]  /*19d0*/  UMOV UR29, 0x80000020 ;  /* 0x80000020001d7882 */ /* 0x000fe20000000000 */
[----:B------:R-:W-:Y:S01]  /*19e0*/  UMOV UR31, 0x80000020 ;  /* 0x80000020001f7882 */ /* 0x000fe20000000000 */
[----:B------:R-:W-:Y:S01]  /*19f0*/  UIADD3 UR34, UR52, 0x282, URZ ;  /* 0x0000028234227890 */ /* 0x000fe2000fffe03f */
[----:B------:R-:W-:Y:S01]  /*1a00*/  UMOV UR33, 0x80000020 ;  /* 0x8000002000217882 */ /* 0x000fe20000000000 */
[----:B------:R-:W-:Y:S01]  /*1a10*/  UMOV UR35, 0x80000020 ;  /* 0x8000002000237882 */ /* 0x000fe20000000000 */
[----:B------:R-:W-:Y:S01]  /*1a20*/  UMOV UR41, 0x80000020 ;  /* 0x8000002000297882 */ /* 0x000fe20000000000 */
[----:B------:R-:W-:Y:S01]  /*1a30*/  UIADD3 UR46, UR52, 0x502, URZ ;  /* 0x00000502342e7890 */ /* 0x000fe2000fffe03f */
[----:B------:R-:W-:Y:S01]  /*1a40*/  UMOV UR45, 0x80000020 ;  /* 0x80000020002d7882 */ /* 0x000fe20000000000 */
[----:B------:R-:W-:Y:S01]  /*1a50*/  UMOV UR47, 0x80000020 ;  /* 0x80000020002f7882 */ /* 0x000fe20000000000 */
[----:B------:R-:W-:-:S02]  /*1a60*/  WARPGROUP.DEPBAR.LE gsb0, 0x0 ;  /* 0x00008000000079c5 */ /* 0x000fc40000010000 */
[----:B------:R-:W-:-:S06]  /*1a70*/  WARPGROUP.ARRIVE ;  /* 0x00000000000079c5 */ /* 0x000fcc0000000000 */
[----:B------:R-:W-:Y:S01]  /*1a80*/  QGMMA.64x32x32.F32.E4M3.E4M3 R76, gdesc[UR8], RZ, !UPT, gsb0 ;  /* 0x00600000084c79f3 */ /* 0x000fe2000c0008ff */
[----:B------:R-:W-:Y:S01]  /*1a90*/  UIADD3 UR10, UR52, 0x102, URZ ;  /* 0x00000102340a7890 */ /* 0x000fe2000fffe03f */
[----:B------:R-:W-:Y:S01]  /*1aa0*/  UMOV UR9, UR25 ;  /* 0x0000001900097c82 */ /* 0x000fe20008000000 */
[----:B------:R-:W-:Y:S01]  /*1ab0*/  UMOV UR11, 0x80000020 ;  /* 0x80000020000b7882 */ /* 0x000fe20000000000 */
[----:B------:R-:W-:Y:S02]  /*1ac0*/  WARPGROUP.DEPBAR.LE gsb0, 0x0 ;  /* 0x00008000000079c5 */ /* 0x000fe40000010000 */
        /* <DEDUP_REMOVED lines=8> */
[----:B------:R-:W-:-:S13]  /*1b50*/  R2UR UR16, R2 ;  /* 0x00000000021072ca */ /* 0x000fda00000e0000 */
[----:B------:R-:W-:Y:S02]  /*1b60*/  UIADD3 UR24, UR16, 0x2, URZ ;  /* 0x0000000210187890 */ /* 0x000fe4000fffe03f */
[----:B------:R-:W-:Y:S02]  /*1b70*/  UIADD3 UR28, UR16, 0x200, URZ ;  /* 0x00000200101c7890 */ /* 0x000fe4000fffe03f */
[----:B------:R-:W-:Y:S02]  /*1b80*/  UIADD3 UR32, UR16, 0x202, URZ ;  /* 0x0000020210207890 */ /* 0x000fe4000fffe03f */
[----:B------:R-:W-:Y:S01]  /*1b90*/  UIADD3 UR40, UR16, 0x400, URZ ;  /* 0x0000040010287890 */ /* 0x000fe2000fffe03f */
[----:B------:R-:W-:Y:S01]  /*1ba0*/  UMOV UR4, UR24 ;  /* 0x0000001800047c82 */ /* 0x000fe20008000000 */
[----:B------:R-:W-:Y:S01]  /*1bb0*/  UMOV UR8, UR24 ;  /* 0x0000001800087c82 */ /* 0x000fe20008000000 */
[----:B------:R-:W-:-:S04]  /*1bc0*/  UIADD3 UR44, UR16, 0x402, URZ ;  /* 0x00000402102c7890 */ /* 0x000fc8000fffe03f */
[----:B------:R-:W-:Y:S01]  /*1bd0*/  UMOV UR12, UR40 ;  /* 0x00000028000c7c82 */ /* 0x000fe20008000000 */
[----:B------:R-:W-:Y:S02]  /*1be0*/  WARPGROUP.DEPBAR.LE gsb0, 0x0 ;  /* 0x00008000000079c5 */ /* 0x000fe40000010000 */
[----:B------:R-:W-:-:S06]  /*1bf0*/  WARPGROUP.ARRIVE ;  /* 0x00000000000079c5 */ /* 0x000fcc0000000000 */
[----:B------:R-:W-:Y:S03]  /*1c00*/  QGMMA.64x32x32.F32.E4M3.E4M3 R28, gdesc[UR20], RZ, !UPT, gsb0 ;  /* 0x00600000141c79f3 */ /* 0x000fe6000c0008ff */
[----:B------:R-:W-:Y:S02]  /*1c10*/  WARPGROUP.DEPBAR.LE gsb0, 0x0 ;  /* 0x00008000000079c5 */ /* 0x000fe40000010000 */
[----:B------:R-:W-:-:S06]  /*1c20*/  WARPGROUP.ARRIVE ;  /* 0x00000000000079c5 */ /* 0x000fcc0000000000 */
[----:B------:R-:W-:Y:S01]  /*1c30*/  QGMMA.64x32x32.F32.E4M3.E4M3 R92, gdesc[UR24], R92, gsb0 ;  /* 0x00600000185c79f3 */ /* 0x000fe2000800085c */
[----:B------:R-:W-:Y:S01]  /*1c40*/  UIADD3 UR26, UR52, 0x182, URZ ;  /* 0x00000182341a7890 */ /* 0x000fe2000fffe03f */
[----:B------:R-:W-:Y:S01]  /*1c50*/  UMOV UR27, 0x80000020 ;  /* 0x80000020001b7882 */ /* 0x000fe20000000000 */
[----:B------:R-:W-:Y:S02]  /*1c60*/  WARPGROUP.DEPBAR.LE gsb0, 0x0 ;  /* 0x00008000000079c5 */ /* 0x000fe40000010000 */
[----:B------:R-:W-:-:S06]  /*1c70*/  WARPGROUP.ARRIVE ;  /* 0x00000000000079c5 */ /* 0x000fcc0000000000 */
[----:B------:R-:W-:Y:S01]  /*1c80*/  QGMMA.64x32x32.F32.E4M3.E4M3 R76, gdesc[UR4], R76, gsb0 ;  /* 0x00600000044c79f3 */ /* 0x000fe2000800084c */
[----:B------:R-:W-:Y:S02]  /*1c90*/  UIADD3 UR4, UR52, 0x202, URZ ;  /* 0x0000020234047890 */ /* 0x000fe4000fffe03f */
[----:B------:R-:W-:Y:S01]  /*1ca0*/  UIADD3 UR6, UR52, 0x300, URZ ;  /* 0x0000030034067890 */ /* 0x000fe2000fffe03f */
[----:B------:R-:W-:Y:S01]  /*1cb0*/  UMOV UR5, UR29 ;  /* 0x0000001d00057c82 */ /* 0x000fe20008000000 */
[----:B------:R-:W-:Y:S01]  /*1cc0*/  UMOV UR7, 0x80000020 ;  /* 0x8000002000077882 */ /* 0x000fe20000000000 */
[----:B------:R-:W-:Y:S02]  /*1cd0*/  WARPGROUP.DEPBAR.LE gsb0, 0x0 ;  /* 0x00008000000079c5 */ /* 0x000fe40000010000 */
[----:B------:R-:W-:-:S06]  /*1ce0*/  WARPGROUP.ARRIVE ;  /* 0x00000000000079c5 */ /* 0x000fcc0000000000 */
[----:B------:R-:W-:Y:S01]  /*1cf0*/  QGMMA.64x32x32.F32.E4M3.E4M3 R60, gdesc[UR8], R60, gsb0 ;  /* 0x00600000083c79f3 */ /* 0x000fe2000800083c */
[----:B------:R-:W-:Y:S01]  /*1d00*/  UIADD3 UR10, UR52, 0x380, URZ ;  /* 0x00000380340a7890 */ /* 0x000fe2000fffe03f */
[----:B------:R-:W-:Y:S01]  /*1d10*/  UMOV UR8, UR28 ;  /* 0x0000001c00087c82 */ /* 0x000fe20008000000 */
[----:B------:R-:W-:Y:S01]  /*1d20*/  UMOV UR9, UR29 ;  /* 0x0000001d00097c82 */ /* 0x000fe20008000000 */
[----:B------:R-:W-:Y:S01]  /*1d30*/  UMOV UR11, 0x80000020 ;  /* 0x80000020000b7882 */ /* 0x000fe20000000000 */
[----:B------:R-:W-:Y:S02]  /*1d40*/  WARPGROUP.DEPBAR.LE gsb0, 0x0 ;  /* 0x00008000000079c5 */ /* 0x000fe40000010000 */
[----:B------:R-:W-:-:S06]  /*1d50*/  WARPGROUP.ARRIVE ;  /* 0x00000000000079c5 */ /* 0x000fcc0000000000 */
[----:B------:R-:W-:Y:S01]  /*1d60*/  QGMMA.64x32x32.F32.E4M3.E4M3 R44, gdesc[UR24], R44, gsb0 ;  /* 0x00600000182c79f3 */ /* 0x000fe2000800082c */
[----:B------:R-:W-:Y:S01]  /*1d70*/  UMOV UR26, UR4 ;  /* 0x00000004001a7c82 */ /* 0x000fe20008000000 */
[----:B------:R-:W-:Y:S01]  /*1d80*/  UMOV UR27, 0x80000020 ;  /* 0x80000020001b7882 */ /* 0x000fe20000000000 */
[----:B------:R-:W-:Y:S01]  /*1d90*/  UMOV UR4, UR28 ;  /* 0x0000001c00047c82 */ /* 0x000fe20008000000 */
[----:B------:R-:W-:Y:S02]  /*1da0*/  WARPGROUP.DEPBAR.LE gsb0, 0x0 ;  /* 0x00008000000079c5 */ /* 0x000fe40000010000 */
[----:B------:R-:W-:-:S06]  /*1db0*/  WARPGROUP.ARRIVE ;  /* 0x00000000000079c5 */ /* 0x000fcc0000000000 */
[----:B------:R-:W-:Y:S03]  /*1dc0*/  QGMMA.64x32x32.F32.E4M3.E4M3 R28, gdesc[UR24], R28, gsb0 ;  /* 0x00600000181c79f3 */ /* 0x000fe6000800081c */
        /* <DEDUP_REMOVED lines=72> */
[----:B------:R-:W-:Y:S03]  /*2250*/  QGMMA.64x32x32.F32.E4M3.E4M3 R60, gdesc[UR12], R60, gsb0 ;  /* 0x006000000c3c79f3 */ /* 0x000fe6000800083c */
[----:B------:R-:W-:Y:S02]  /*2260*/  WARPGROUP.DEPBAR.LE gsb0, 0x0 ;  /* 0x00008000000079c5 */ /* 0x000fe40000010000 */
[----:B------:R-:W-:-:S06]  /*2270*/  WARPGROUP.ARRIVE ;  /* 0x00000000000079c5 */ /* 0x000fcc0000000000 */
[----:B------:R-:W-:Y:S01]  /*2280*/  QGMMA.64x32x32.F32.E4M3.E4M3 R44, gdesc[UR4], R44, gsb0 ;  /* 0x00600000042c79f3 */ /* 0x000fe2000800082c */
[----:B------:R-:W-:Y:S01]  /*2290*/  UMOV UR4, UR40 ;  /* 0x0000002800047c82 */ /* 0x000fe20008000000 */
[----:B------:R-:W-:Y:S01]  /*22a0*/  UMOV UR5, UR41 ;  /* 0x0000002900057c82 */ /* 0x000fe20008000000 */
[----:B------:R-:W-:Y:S01]  /*22b0*/  UMOV UR6, UR8 ;  /* 0x0000000800067c82 */ /* 0x000fe20008000000 */
[----:B------:R-:W-:Y:S01]  /*22c0*/  UMOV UR7, 0x80000020 ;  /* 0x8000002000077882 */ /* 0x000fe20000000000 */
[----:B------:R-:W-:Y:S01]  /*22d0*/  UMOV UR8, UR44 ;  /* 0x0000002c00087c82 */ /* 0x000fe20008000000 */
        /* <DEDUP_REMOVED lines=16> */
[----:B------:R-:W-:Y:S02]  /*23e0*/  WARPGROUP.DEPBAR.LE gsb0, 0x0 ;  /* 0x00008000000079c5 */ /* 0x000fe40000010000 */
[----:B------:R-:W-:-:S06]  /*23f0*/  WARPGROUP.ARRIVE ;  /* 0x00000000000079c5 */ /* 0x000fcc0000000000 */
[----:B------:R-:W-:Y:S03]  /*2400*/  QGMMA.64x32x32.F32.E4M3.E4M3 R60, gdesc[UR8], R60, gsb0 ;  /* 0x00600000083c79f3 */ /* 0x000fe6000800083c */
[----:B------:R-:W-:Y:S02]  /*2410*/  WARPGROUP.DEPBAR.LE gsb0, 0x0 ;  /* 0x00008000000079c5 */ /* 0x000fe40000010000 */
[----:B------:R-:W-:-:S06]  /*2420*/  WARPGROUP.ARRIVE ;  /* 0x00000000000079c5 */ /* 0x000fcc0000000000 */
[----:B------:R-:W-:Y:S01]  /*2430*/  QGMMA.64x32x32.F32.E4M3.E4M3 R44, gdesc[UR44], R44, gsb0 ;  /* 0x006000002c2c79f3 */ /* 0x000fe2000800082c */
[----:B------:R-:W-:Y:S01]  /*2440*/  UMOV UR46, UR4 ;  /* 0x00000004002e7c82 */ /* 0x000fe20008000000 */
[----:B------:R-:W-:Y:S01]  /*2450*/  UMOV UR47, 0x80000020 ;  /* 0x80000020002f7882 */ /* 0x000fe20000000000 */
[----:B------:R-:W-:Y:S02]  /*2460*/  WARPGROUP.DEPBAR.LE gsb0, 0x0 ;  /* 0x00008000000079c5 */ /* 0x000fe40000010000 */
[----:B------:R-:W-:-:S06]  /*2470*/  WARPGROUP.ARRIVE ;  /* 0x00000000000079c5 */ /* 0x000fcc0000000000 */
[----:B------:R-:W-:Y:S03]  /*2480*/  QGMMA.64x32x32.F32.E4M3.E4M3 R28, gdesc[UR44], R28, gsb0 ;  /* 0x006000002c1c79f3 */ /* 0x000fe6000800081c */
[----:B------:R-:W-:Y:S02]  /*2490*/  WARPGROUP.DEPBAR.LE gsb0, 0x0 ;  /* 0x00008000000079c5 */ /* 0x000fe40000010000 */
[----:B------:R-:W-:Y:S05]  /*24a0*/  @!P0 BRA `(.L_x_3869) ;  /* 0x0000000000048947 */ /* 0x000fea0003800000 */
[----:B------:R-:W-:Y:S01]  /*24b0*/  BPT.TRAP 0x1 ;  /* 0x000000040000795c */ /* 0x000fe20000300000 */
.L_x_3869:
[C---:B------:R-:W-:Y:S01]  /*24c0*/  FMUL.FTZ R27, R0.reuse, R83 ;  /* 0x00000053001b7220 */ /* 0x040fe20000410000 */
[C---:B------:R-:W-:Y:S01]  /*24d0*/  FMUL.FTZ R44, R0.reuse, R44 ;  /* 0x0000002c002c7220 */ /* 0x040fe20000410000 */
[C---:B------:R-:W-:Y:S01]  /*24e0*/  FMUL.FTZ R83, R0.reuse, R61 ;  /* 0x0000003d00537220 */ /* 0x040fe20000410000 */
[C---:B------:R-:W-:Y:S01]  /*24f0*/  FMUL.FTZ R61, R0.reuse, R62 ;  /* 0x0000003e003d7220 */ /* 0x040fe20000410000 */
[C---:B------:R-:W-:Y:S01]  /*2500*/  FMUL.FTZ R62, R0.reuse, R67 ;  /* 0x00000043003e7220 */ /* 0x040fe20000410000 */
[C---:B------:R-:W-:Y:S01]  /*2510*/  FMUL.FTZ R5, R0.reuse, R92 ;  /* 0x0000005c00057220 */ /* 0x040fe20000410000 */
[----:B------:R0:W-:Y:S01]  /*2520*/  MUFU.TANH R67, R44 ;  /* 0x0000002c00437308 */ /* 0x0001e20000002400 */
[C---:B-1----:R-:W-:Y:S01]  /*2530*/  FMUL.FTZ R6, R0.reuse, R93 ;  /* 0x0000005d00067220 */ /* 0x042fe20000410000 */
[C---:B------:R-:W-:Y:S01]  /*2540*/  FMUL.FTZ R51, R0.reuse, R51 ;  /* 0x0000003300337220 */ /* 0x040fe20000410000 */
[C---:B------:R-:W-:Y:S01]  /*2550*/  FMUL.FTZ R57, R0.reuse, R57 ;  /* 0x0000003900397220 */ /* 0x040fe20000410000 */
[C---:B------:R-:W-:Y:S01]  /*2560*/  FMUL.FTZ R10, R0.reuse, R96 ;  /* 0x00000060000a7220 */ /* 0x040fe20000410000 */
[C---:B------:R-:W-:Y:S01]  /*2570*/  FMUL.FTZ R30, R0.reuse, R30 ;  /* 0x0000001e001e7220 */ /* 0x040fe20000410000 */
[C---:B------:R-:W-:Y:S01]  /*2580*/  FMUL.FTZ R11, R0.reuse, R97 ;  /* 0x00000061000b7220 */ /* 0x040fe20000410000 */
[C---:B------:R-:W-:Y:S01]  /*2590*/  FMUL.FTZ R13, R0.reuse, R100 ;  /* 0x00000064000d7220 */ /* 0x040fe20000410000 */
[----:B------:R-:W1:Y:S01]  /*25a0*/  MUFU.TANH R5, R5 ;  /* 0x0000000500057308 */ /* 0x000e620000002400 */
[----:B0-----:R-:W-:Y:S01]  /*25b0*/  LOP3.LUT R44, R17, 0xffffff80, RZ, 0xc0, !PT ;  /* 0xffffff80112c7812 */ /* 0x001fe200078ec0ff */
[C---:B------:R-:W-:Y:S01]  /*25c0*/  FMUL.FTZ R18, R0.reuse, R103 ;  /* 0x0000006700127220 */ /* 0x040fe20000410000 */
[C---:B------:R-:W-:Y:S01]  /*25d0*/  FMUL.FTZ R7, R0.reuse, R94 ;  /* 0x0000005e00077220 */ /* 0x040fe20000410000 */
[C---:B------:R-:W-:Y:S01]  /*25e0*/  FMUL.FTZ R15, R0.reuse, R101 ;  /* 0x00000065000f7220 */ /* 0x040fe20000410000 */
[----:B------:R-:W-:Y:S01]  /*25f0*/  FMUL.FTZ R8, R0, R95 ;  /* 0x0000005f00087220 */ /* 0x000fe20000410000 */
[----:B------:R-:W-:-:S02]  /*2600*/  IMAD.IADD R44, R23, 0x1, -R44 ;  /* 0x00000001172c7824 */ /* 0x000fc400078e0a2c */
[C---:B------:R-:W-:Y:S01]  /*2610*/  FMUL.FTZ R26, R0.reuse, R104 ;  /* 0x00000068001a7220 */ /* 0x040fe20000410000 */
[----:B------:R-:W0:Y:S01]  /*2620*/  MUFU.TANH R6, R6 ;  /* 0x0000000600067308 */ /* 0x000e220000002400 */
[C---:B------:R-:W-:Y:S01]  /*2630*/  FMUL.FTZ R24, R0.reuse, R105 ;  /* 0x0000006900187220 */ /* 0x040fe20000410000 */
[C---:B------:R-:W-:Y:S01]  /*2640*/  FMUL.FTZ R20, R0.reuse, R107 ;  /* 0x0000006b00147220 */ /* 0x040fe20000410000 */
[----:B------:R-:W-:Y:S01]  /*2650*/  SHF.R.S32.HI R17, RZ, 0x1f, R44 ;  /* 0x0000001fff117819 */ /* 0x000fe2000001142c */
[C---:B------:R-:W-:Y:S01]  /*2660*/  FMUL.FTZ R9, R0.reuse, R98 ;  /* 0x0000006200097220 */ /* 0x040fe20000410000 */
[C---:B------:R-:W-:Y:S01]  /*2670*/  FMUL.FTZ R12, R0.reuse, R99 ;  /* 0x00000063000c7220 */ /* 0x040fe20000410000 */
[C---:B------:R-:W-:Y:S01]  /*2680*/  FMUL.FTZ R92, R0.reuse, R76 ;  /* 0x0000004c005c7220 */ /* 0x040fe20000410000 */
[----:B------:R-:W-:Y:S01]  /*2690*/  LEA.HI R17, R17, R44, RZ, 0x2 ;  /* 0x0000002c11117211 */ /* 0x000fe200078f10ff */
[----:B------:R-:W-:Y:S01]  /*26a0*/  MUFU.TANH R96, R51 ;  /* 0x0000003300607308 */ /* 0x000fe20000002400 */
[C---:B------:R-:W-:Y:S01]  /*26b0*/  FMUL.FTZ R14, R0.reuse, R102 ;  /* 0x00000066000e7220 */ /* 0x040fe20000410000 */
[C---:B------:R-:W-:Y:S01]  /*26c0*/  FMUL.FTZ R77, R0.reuse, R77 ;  /* 0x0000004d004d7220 */ /* 0x040fe20000410000 */
[----:B------:R-:W-:Y:S01]  /*26d0*/  LOP3.LUT R17, R17, 0x7ffffffc, RZ, 0xc0, !PT ;  /* 0x7ffffffc11117812 */ /* 0x000fe200078ec0ff */
[C---:B------:R-:W-:Y:S01]  /*26e0*/  FMUL.FTZ R94, R0.reuse, R80 ;  /* 0x00000050005e7220 */ /* 0x040fe20000410000 */
[C---:B------:R-:W-:Y:S01]  /*26f0*/  FMUL.FTZ R19, R0.reuse, R106 ;  /* 0x0000006a00137220 */ /* 0x040fe20000410000 */
[C---:B------:R-:W-:Y:S01]  /*2700*/  FMUL.FTZ R93, R0.reuse, R81 ;  /* 0x00000051005d7220 */ /* 0x040fe20000410000 */
[----:B------:R-:W-:Y:S01]  /*2710*/  FMUL.FTZ R84, R0, R84 ;  /* 0x0000005400547220 */ /* 0x000fe20000410000 */
[----:B------:R-:W-:Y:S01]  /*2720*/  IMAD.IADD R17, R44, 0x1, -R17 ;  /* 0x000000012c117824 */ /* 0x000fe200078e0a11 */
[----:B------:R-:W-:Y:S01]  /*2730*/  MOV R44, 0xfffffffe ;  /* 0xfffffffe002c7802 */ /* 0x000fe20000000f00 */
[----:B------:R-:W-:Y:S01]  /*2740*/  MUFU.TANH R51, R57 ;  /* 0x0000003900337308 */ /* 0x000fe20000002400 */
[C---:B------:R-:W-:Y:S01]  /*2750*/  FMUL.FTZ R22, R0.reuse, R78 ;  /* 0x0000004e00167220 */ /* 0x040fe20000410000 */
[C---:B------:R-:W-:Y:S01]  /*2760*/  FMUL.FTZ R85, R0.reuse, R85 ;  /* 0x0000005500557220 */ /* 0x040fe20000410000 */
[----:B------:R-:W-:Y:S01]  /*2770*/  FMUL.FTZ R21, R0, R79 ;  /* 0x0000004f00157220 */ /* 0x000fe20000410000 */
[----:B------:R-:W-:-:S02]  /*2780*/  IMAD R17, R17, R44, 0xa0 ;  /* 0x000000a011117424 */ /* 0x000fc400078e022c */
[C---:B------:R-:W-:Y:S01]  /*2790*/  FMUL.FTZ R88, R0.reuse, R88 ;  /* 0x0000005800587220 */ /* 0x040fe20000410000 */
[C---:B------:R-:W-:Y:S01]  /*27a0*/  FMUL.FTZ R76, R0.reuse, R82 ;  /* 0x00000052004c7220 */ /* 0x040fe20000410000 */
[C---:B------:R-:W-:Y:S01]  /*27b0*/  FMUL.FTZ R89, R0.reuse, R89 ;  /* 0x0000005900597220 */ /* 0x040fe20000410000 */
[----:B------:R2:W-:Y:S01]  /*27c0*/  MUFU.TANH R57, R30 ;  /* 0x0000001e00397308 */ /* 0x0005e20000002400 */
[----:B------:R-:W-:Y:S02]  /*27d0*/  VIADD R17, R17, UR51 ;  /* 0x0000003311117c36 */ /* 0x000fe40008000000 */
[C---:B------:R-:W-:Y:S01]  /*27e0*/  FMUL.FTZ R82, R0.reuse, R60 ;  /* 0x0000003c00527220 */ /* 0x040fe20000410000 */
[C---:B------:R-:W-:Y:S01]  /*27f0*/  FMUL.FTZ R79, R0.reuse, R86 ;  /* 0x00000056004f7220 */ /* 0x040fe20000410000 */
[C---:B------:R-:W-:Y:S01]  /*2800*/  FMUL.FTZ R78, R0.reuse, R87 ;  /* 0x00000057004e7220 */ /* 0x040fe20000410000 */
[C---:B------:R-:W-:Y:S01]  /*2810*/  FMUL.FTZ R64, R0.reuse, R64 ;  /* 0x0000004000407220 */ /* 0x040fe20000410000 */
[C---:B------:R-:W-:Y:S01]  /*2820*/  FMUL.FTZ R81, R0.reuse, R90 ;  /* 0x0000005a00517220 */ /* 0x040fe20000410000 */
[----:B------:R-:W-:Y:S01]  /*2830*/  FMUL.FTZ R87, R0, R65 ;  /* 0x0000004100577220 */ /* 0x000fe20000410000 */
[----:B------:R-:W3:Y:S01]  /*2840*/  MUFU.TANH R10, R10 ;  /* 0x0000000a000a7308 */ /* 0x000ee20000002400 */
[----:B--2---:R-:W-:-:S02]  /*2850*/  IMAD.U32 R30, RZ, RZ, UR43 ;  /* 0x0000002bff1e7e24 */ /* 0x004fc4000f8e00ff */
[C---:B------:R-:W-:Y:S01]  /*2860*/  FMUL.FTZ R80, R0.reuse, R91 ;  /* 0x0000005b00507220 */ /* 0x040fe20000410000 */
[C---:B------:R-:W-:Y:S01]  /*2870*/  FMUL.FTZ R68, R0.reuse, R68 ;  /* 0x0000004400447220 */ /* 0x040fe20000410000 */
[----:B------:R-:W-:Y:S01]  /*2880*/  FMUL.FTZ R69, R0, R69 ;  /* 0x0000004500457220 */ /* 0x000fe20000410000 */
[----:B------:R-:W-:Y:S02]  /*2890*/  IMAD R103, R30, -0xa0, R17 ;  /* 0xffffff601e677824 */ /* 0x000fe400078e0211 */
[C---:B------:R-:W-:Y:S01]  /*28a0*/  FMUL.FTZ R75, R0.reuse, R75 ;  /* 0x0000004b004b7220 */ /* 0x040fe20000410000 */
[C---:B------:R-:W-:Y:S01]  /*28b0*/  FMUL.FTZ R60, R0.reuse, R63 ;  /* 0x0000003f003c7220 */ /* 0x040fe20000410000 */
[----:B------:R-:W2:Y:S01]  /*28c0*/  MUFU.TANH R11, R11 ;  /* 0x0000000b000b7308 */ /* 0x000ea20000002400 */
[C---:B------:R-:W-:Y:S01]  /*28d0*/  FMUL.FTZ R72, R0.reuse, R72 ;  /* 0x0000004800487220 */ /* 0x040fe20000410000 */
[C---:B------:R-:W-:Y:S01]  /*28e0*/  ISETP.GT.AND P4, PT, R103.reuse, RZ, PT ;  /* 0x000000ff6700720c */ /* 0x040fe20003f84270 */
[C---:B------:R-:W-:Y:S01]  /*28f0*/  FMUL.FTZ R63, R0.reuse, R66 ;  /* 0x00000042003f7220 */ /* 0x040fe20000410000 */
[C---:B------:R-:W-:Y:S01]  /*2900*/  ISETP.GT.AND P3, PT, R103.reuse, 0x1, PT ;  /* 0x000000016700780c */ /* 0x040fe20003f64270 */
[C---:B------:R-:W-:Y:S01]  /*2910*/  FMUL.FTZ R73, R0.reuse, R73 ;  /* 0x0000004900497220 */ /* 0x040fe20000410000 */
[----:B------:R-:W-:Y:S01]  /*2920*/  ISETP.GT.AND P2, PT, R103, 0x8, PT ;  /* 0x000000086700780c */ /* 0x000fe20003f44270 */
[C---:B------:R-:W-:Y:S01]  /*2930*/  FMUL.FTZ R48, R0.reuse, R48 ;  /* 0x0000003000307220 */ /* 0x040fe20000410000 */
[----:B------:R-:W4:Y:S01]  /*2940*/  MUFU.TANH R13, R13 ;  /* 0x0000000d000d7308 */ /* 0x000f220000002400 */
[----:B-1----:R-:W-:Y:S01]  /*2950*/  FSEL R105, R5, -INF , P4 ;  /* 0xff80000005697808 */ /* 0x002fe20002000000 */
[----:B------:R-:W-:Y:S01]  /*2960*/  FMUL.FTZ R47, R0, R47 ;  /* 0x0000002f002f7220 */ /* 0x000fe20000410000 */
[----:B0-----:R-:W-:Y:S01]  /*2970*/  FSEL R107, R6, -INF , P3 ;  /* 0xff800000066b7808 */ /* 0x001fe20001800000 */
[C---:B------:R-:W-:Y:S01]  /*2980*/  FMUL.FTZ R65, R0.reuse, R70 ;  /* 0x0000004600417220 */ /* 0x040fe20000410000 */
[----:B------:R-:W-:Y:S01]  /*2990*/  ISETP.GT.AND P1, PT, R103, 0x9, PT ;  /* 0x000000096700780c */ /* 0x000fe20003f24270 */
[----:B------:R-:W-:Y:S01]  /*29a0*/  FMUL.FTZ R45, R0, R45 ;  /* 0x0000002d002d7220 */ /* 0x000fe20000410000 */
[----:B---3--:R-:W-:Y:S01]  /*29b0*/  FSEL R109, R10, -INF , P2 ;  /* 0xff8000000a6d7808 */ /* 0x008fe20001000000 */
[----:B------:R-:W0:Y:S01]  /*29c0*/  MUFU.TANH R7, R7 ;  /* 0x0000000700077308 */ /* 0x000e220000002400 */
[----:B------:R-:W-:Y:S01]  /*29d0*/  FMNMX.FTZ R6, R105, R107, !PT ;  /* 0x0000006b69067209 */ /* 0x000fe20007810000 */
[C---:B------:R-:W-:Y:S01]  /*29e0*/  FMUL.FTZ R46, R0.reuse, R46 ;  /* 0x0000002e002e7220 */ /* 0x040fe20000410000 */
[----:B------:R-:W-:Y:S01]  /*29f0*/  ISETP.GT.AND P6, PT, R103, 0x10, PT ;  /* 0x000000106700780c */ /* 0x000fe20003fc4270 */
[C---:B------:R-:W-:Y:S01]  /*2a00*/  FMUL.FTZ R74, R0.reuse, R74 ;  /* 0x0000004a004a7220 */ /* 0x040fe20000410000 */
[----:B--2---:R-:W-:Y:S01]  /*2a10*/  FSEL R111, R11, -INF , P1 ;  /* 0xff8000000b6f7808 */ /* 0x004fe20000800000 */
[C---:B------:R-:W-:Y:S01]  /*2a20*/  FMUL.FTZ R49, R0.reuse, R49 ;  /* 0x0000003100317220 */ /* 0x040fe20000410000 */
[----:B------:R-:W-:Y:S01]  /*2a30*/  FMNMX.FTZ R6, R109, R6, !PT ;  /* 0x000000066d067209 */ /* 0x000fe20007810000 */
[----:B------:R-:W1:Y:S01]  /*2a40*/  MUFU.TANH R15, R15 ;  /* 0x0000000f000f7308 */ /* 0x000e620000002400 */
[----:B------:R-:W-:Y:S01]  /*2a50*/  ISETP.GT.AND P5, PT, R103, 0x11, PT ;  /* 0x000000116700780c */ /* 0x000fe20003fa4270 */
[C---:B------:R-:W-:Y:S01]  /*2a60*/  FMUL.FTZ R37, R0.reuse, R37 ;  /* 0x0000002500257220 */ /* 0x040fe20000410000 */
[----:B----4-:R-:W-:Y:S01]  /*2a70*/  FSEL R113, R13, -INF , P6 ;  /* 0xff8000000d717808 */ /* 0x010fe20003000000 */
[C---:B------:R-:W-:Y:S01]  /*2a80*/  FMUL.FTZ R50, R0.reuse, R50 ;  /* 0x0000003200327220 */ /* 0x040fe20000410000 */
[----:B------:R-:W-:Y:S01]  /*2a90*/  FMNMX.FTZ R6, R111, R6, !PT ;  /* 0x000000066f067209 */ /* 0x000fe20007810000 */
[C---:B------:R-:W-:Y:S01]  /*2aa0*/  FMUL.FTZ R52, R0.reuse, R52 ;  /* 0x0000003400347220 */ /* 0x040fe20000410000 */
[C---:B------:R-:W-:Y:S01]  /*2ab0*/  FMUL.FTZ R56, R0.reuse, R56 ;  /* 0x0000003800387220 */ /* 0x040fe20000410000 */
[----:B------:R-:W2:Y:S01]  /*2ac0*/  MUFU.TANH R8, R8 ;  /* 0x0000000800087308 */ /* 0x000ea20000002400 */
[----:B0-----:R-:W-:Y:S01]  /*2ad0*/  FSEL R7, R7, -INF , P4 ;  /* 0xff80000007077808 */ /* 0x001fe20002000000 */
[C---:B------:R-:W-:Y:S01]  /*2ae0*/  FMUL.FTZ R33, R0.reuse, R33 ;  /* 0x0000002100217220 */ /* 0x040fe20000410000 */
[----:B------:R-:W-:Y:S01]  /*2af0*/  ISETP.GT.AND P4, PT, R103, 0x18, PT ;  /* 0x000000186700780c */ /* 0x000fe20003f84270 */
[C---:B------:R-:W-:Y:S01]  /*2b00*/  FMUL.FTZ R53, R0.reuse, R53 ;  /* 0x0000003500357220 */ /* 0x040fe20000410000 */
[----:B------:R-:W-:Y:S01]  /*2b10*/  FMNMX.FTZ R6, R113, R6, !PT ;  /* 0x0000000671067209 */ /* 0x000fe20007810000 */
[C---:B------:R-:W-:Y:S01]  /*2b20*/  FMUL.FTZ R29, R0.reuse, R29 ;  /* 0x0000001d001d7220 */ /* 0x040fe20000410000 */
[C---:B------:R-:W-:Y:S01]  /*2b30*/  FMUL.FTZ R31, R0.reuse, R31 ;  /* 0x0000001f001f7220 */ /* 0x040fe20000410000 */
[----:B------:R-:W0:Y:S01]  /*2b40*/  MUFU.TANH R26, R26 ;  /* 0x0000001a001a7308 */ /* 0x000e220000002400 */
[----:B-1----:R-:W-:Y:S01]  /*2b50*/  FSEL R115, R15, -INF , P5 ;  /* 0xff8000000f737808 */ /* 0x002fe20002800000 */
[C---:B------:R-:W-:Y:S01]  /*2b60*/  FMUL.FTZ R28, R0.reuse, R28 ;  /* 0x0000001c001c7220 */ /* 0x040fe20000410000 */
[C---:B------:R-:W-:Y:S01]  /*2b70*/  FMUL.FTZ R36, R0.reuse, R36 ;  /* 0x0000002400247220 */ /* 0x040fe20000410000 */
[C---:B------:R-:W-:Y:S01]  /*2b80*/  FMUL.FTZ R54, R0.reuse, R54 ;  /* 0x0000003600367220 */ /* 0x040fe20000410000 */
[----:B------:R-:W-:Y:S01]  /*2b90*/  FMNMX.FTZ R6, R115, R6, !PT ;  /* 0x0000000673067209 */ /* 0x000fe20007810000 */
[C---:B------:R-:W-:Y:S01]  /*2ba0*/  FMUL.FTZ R41, R0.reuse, R41 ;  /* 0x0000002900297220 */ /* 0x040fe20000410000 */
[----:B------:R-:W-:Y:S01]  /*2bb0*/  FMUL.FTZ R55, R0, R55 ;  /* 0x0000003700377220 */ /* 0x000fe20000410000 */
[----:B------:R-:W1:Y:S01]  /*2bc0*/  MUFU.TANH R9, R9 ;  /* 0x0000000900097308 */ /* 0x000e620000002400 */
[----:B--2---:R-:W-:Y:S01]  /*2bd0*/  FSEL R8, R8, -INF , P3 ;  /* 0xff80000008087808 */ /* 0x004fe20001800000 */
[C---:B------:R-:W-:Y:S01]  /*2be0*/  FMUL.FTZ R32, R0.reuse, R32 ;  /* 0x0000002000207220 */ /* 0x040fe20000410000 */
[----:B------:R-:W-:Y:S01]  /*2bf0*/  ISETP.GT.AND P3, PT, R103, 0x19, PT ;  /* 0x000000196700780c */ /* 0x000fe20003f64270 */
[C---:B------:R-:W-:Y:S01]  /*2c00*/  FMUL.FTZ R58, R0.reuse, R58 ;  /* 0x0000003a003a7220 */ /* 0x040fe20000410000 */
[C---:B------:R-:W-:Y:S01]  /*2c10*/  FMUL.FTZ R59, R0.reuse, R59 ;  /* 0x0000003b003b7220 */ /* 0x040fe20000410000 */
[----:B------:R-:W-:Y:S01]  /*2c20*/  FMUL.FTZ R40, R0, R40 ;  /* 0x0000002800287220 */ /* 0x000fe20000410000 */
[----:B------:R-:W-:Y:S01]  /*2c30*/  ULDC UR53, c[0x0][0x988] ;  /* 0x0002620000357ab9 */ /* 0x000fe20000000800 */
[----:B------:R-:W2:Y:S01]  /*2c40*/  MUFU.TANH R24, R24 ;  /* 0x0000001800187308 */ /* 0x000ea20000002400 */
[----:B0-----:R-:W-:Y:S01]  /*2c50*/  FSEL R117, R26, -INF , P4 ;  /* 0xff8000001a757808 */ /* 0x001fe20002000000 */
[C---:B------:R-:W-:Y:S01]  /*2c60*/  FMUL.FTZ R34, R0.reuse, R34 ;  /* 0x0000002200227220 */ /* 0x040fe20000410000 */
[----:B------:R-:W-:Y:S01]  /*2c70*/  P2R R108, PR, RZ, 0x1 ;  /* 0x00000001ff6c7803 */ /* 0x000fe20000000000 */
[C---:B------:R-:W-:Y:S01]  /*2c80*/  FMUL.FTZ R35, R0.reuse, R35 ;  /* 0x0000002300237220 */ /* 0x040fe20000410000 */
[----:B------:R-:W-:Y:S01]  /*2c90*/  FMNMX.FTZ R6, R117, R6, !PT ;  /* 0x0000000675067209 */ /* 0x000fe20007810000 */
[C---:B------:R-:W-:Y:S01]  /*2ca0*/  FMUL.FTZ R38, R0.reuse, R38 ;  /* 0x0000002600267220 */ /* 0x040fe20000410000 */
[C---:B------:R-:W-:Y:S01]  /*2cb0*/  FMUL.FTZ R39, R0.reuse, R39 ;  /* 0x0000002700277220 */ /* 0x040fe20000410000 */
[----:B------:R-:W0:Y:S01]  /*2cc0*/  MUFU.TANH R12, R12 ;  /* 0x0000000c000c7308 */ /* 0x000e220000002400 */
[----:B-1----:R-:W-:Y:S01]  /*2cd0*/  FSEL R9, R9, -INF , P2 ;  /* 0xff80000009097808 */ /* 0x002fe20001000000 */
[C---:B------:R-:W-:Y:S01]  /*2ce0*/  FMUL.FTZ R42, R0.reuse, R42 ;  /* 0x0000002a002a7220 */ /* 0x040fe20000410000 */
[----:B------:R-:W-:Y:S01]  /*2cf0*/  ISETP.GT.AND P2, PT, R103, 0x20, PT ;  /* 0x000000206700780c */ /* 0x000fe20003f44270 */
[----:B------:R-:W-:Y:S01]  /*2d00*/  FMUL.FTZ R43, R0, R43 ;  /* 0x0000002b002b7220 */ /* 0x000fe20000410000 */
[----:B------:R-:W-:Y:S01]  /*2d10*/  UIADD3 UR58, UR43, -0x2, URZ ;  /* 0xfffffffe2b3a7890 */ /* 0x000fe2000fffe03f */
[----:B------:R-:W1:Y:S01]  /*2d20*/  S2UR UR51, SR_CgaCtaId ;  /* 0x00000000003379c3 */ /* 0x000e620000008800 */
[----:B------:R-:W-:Y:S01]  /*2d30*/  UIADD3 UR4, UR36, 0x33440, URZ ;  /* 0x0003344024047890 */ /* 0x000fe2000fffe03f */
[----:B------:R-:W3:Y:S01]  /*2d40*/  MUFU.TANH R92, R92 ;  /* 0x0000005c005c7308 */ /* 0x000ee20000002400 */
[----:B--2---:R-:W-:Y:S01]  /*2d50*/  FSEL R119, R24, -INF , P3 ;  /* 0xff80000018777808 */ /* 0x004fe20001800000 */
[----:B------:R-:W-:Y:S01]  /*2d60*/  UISETP.GE.AND UP0, UPT, UR58, UR38, UPT ;  /* 0x000000263a00728c */ /* 0x000fe2000bf06270 */
[--C-:B------:R-:W-:Y:S01]  /*2d70*/  IMAD.MOV.U32 R104, RZ, RZ, R25.reuse ;  /* 0x000000ffff687224 */ /* 0x100fe200078e0019 */
[----:B------:R-:W-:Y:S01]  /*2d80*/  UPRMT UR4, UR42, 0x654, UR4 ;  /* 0x000006542a047896 */ /* 0x000fe20008000004 */
[----:B------:R-:W-:Y:S01]  /*2d90*/  FMNMX.FTZ R6, R119, R6, !PT ;  /* 0x0000000677067209 */ /* 0x000fe20007810000 */
[----:B------:R-:W-:Y:S01]  /*2da0*/  UMOV UR57, URZ ;  /* 0x0000003f00397c82 */ /* 0x000fe20008000000 */
[--C-:B------:R-:W-:Y:S01]  /*2db0*/  IMAD.MOV.U32 R106, RZ, RZ, R25.reuse ;  /* 0x000000ffff6a7224 */ /* 0x100fe200078e0019 */
[----:B------:R-:W2:Y:S01]  /*2dc0*/  MUFU.TANH R14, R14 ;  /* 0x0000000e000e7308 */ /* 0x000ea20000002400 */
[----:B0-----:R-:W-:Y:S01]  /*2dd0*/  FSEL R12, R12, -INF , P1 ;  /* 0xff8000000c0c7808 */ /* 0x001fe20000800000 */
[--C-:B------:R-:W-:Y:S01]  /*2de0*/  IMAD.MOV.U32 R110, RZ, RZ, R25.reuse ;  /* 0x000000ffff6e7224 */ /* 0x100fe200078e0019 */
[----:B------:R-:W-:Y:S01]  /*2df0*/  ISETP.GT.AND P1, PT, R103, 0x21, PT ;  /* 0x000000216700780c */ /* 0x000fe20003f24270 */
[--C-:B------:R-:W-:Y:S01]  /*2e00*/  IMAD.MOV.U32 R112, RZ, RZ, R25.reuse ;  /* 0x000000ffff707224 */ /* 0x100fe200078e0019 */
[----:B------:R-:W-:Y:S01]  /*2e10*/  SYNCS.ARRIVE.TRANS64.RED.A1T0 RZ, [UR4], RZ ;  /* 0x000000ffffff79a7 */ /* 0x000fe20008100404 */
[----:B------:R-:W-:-:S02]  /*2e20*/  IMAD.MOV.U32 R114, RZ, RZ, R25 ;  /* 0x000000ffff727224 */ /* 0x000fc400078e0019 */
[----:B------:R-:W0:Y:S01]  /*2e30*/  MUFU.TANH R77, R77 ;  /* 0x0000004d004d7308 */ /* 0x000e220000002400 */
[----:B---3--:R-:W-:Y:S01]  /*2e40*/  FSEL R121, R92, -INF , P2 ;  /* 0xff8000005c797808 */ /* 0x008fe20001000000 */
[--C-:B------:R-:W-:Y:S02]  /*2e50*/  IMAD.MOV.U32 R116, RZ, RZ, R25.reuse ;  /* 0x000000ffff747224 */ /* 0x100fe400078e0019 */
[----:B------:R-:W-:Y:S01]  /*2e60*/  IMAD.MOV.U32 R118, RZ, RZ, R25 ;  /* 0x000000ffff767224 */ /* 0x000fe200078e0019 */
[----:B------:R-:W-:-:S03]  /*2e70*/  FMNMX.FTZ R6, R121, R6, !PT ;  /* 0x0000000679067209 */ /* 0x000fc60007810000 */
[----:B------:R-:W3:Y:S01]  /*2e80*/  MUFU.TANH R18, R18 ;  /* 0x0000001200127308 */ /* 0x000ee20000002400 */
[----:B--2---:R-:W-:Y:S02]  /*2e90*/  FSEL R14, R14, -INF , P6 ;  /* 0xff8000000e0e7808 */ /* 0x004fe40003000000 */
[----:B------:R-:W-:-:S05]  /*2ea0*/  ISETP.GT.AND P6, PT, R103, 0x28, PT ;  /* 0x000000286700780c */ /* 0x000fca0003fc4270 */
[----:B------:R-:W2:Y:S01]  /*2eb0*/  MUFU.TANH R94, R94 ;  /* 0x0000005e005e7308 */ /* 0x000ea20000002400 */
[----:B0-----:R-:W-:-:S04]  /*2ec0*/  FSEL R77, R77, -INF , P1 ;  /* 0xff8000004d4d7808 */ /* 0x001fc80000800000 */
[----:B------:R-:W-:-:S03]  /*2ed0*/  FMNMX.FTZ R6, R77, R6, !PT ;  /* 0x000000064d067209 */ /* 0x000fc60007810000 */
[----:B------:R-:W0:Y:S01]  /*2ee0*/  MUFU.TANH R19, R19 ;  /* 0x0000001300137308 */ /* 0x000e220000002400 */
[----:B---3--:R-:W-:Y:S02]  /*2ef0*/  FSEL R18, R18, -INF , P5 ;  /* 0xff80000012127808 */ /* 0x008fe40002800000 */
[----:B------:R-:W-:-:S05]  /*2f00*/  ISETP.GT.AND P5, PT, R103, 0x29, PT ;  /* 0x000000296700780c */ /* 0x000fca0003fa4270 */
[----:B------:R-:W3:Y:S01]  /*2f10*/  MUFU.TANH R93, R93 ;  /* 0x0000005d005d7308 */ /* 0x000ee20000002400 */
[----:B--2---:R-:W-:Y:S01]  /*2f20*/  FSEL R123, R94, -INF , P6 ;  /* 0xff8000005e7b7808 */ /* 0x004fe20003000000 */
[----:B------:R-:W-:-:S03]  /*2f30*/  IMAD.MOV.U32 R94, RZ, RZ, R25 ;  /* 0x000000ffff5e7224 */ /* 0x000fc600078e0019 */
[----:B------:R-:W-:-:S03]  /*2f40*/  FMNMX.FTZ R6, R123, R6, !PT ;  /* 0x000000067b067209 */ /* 0x000fc60007810000 */
[----:B------:R-:W2:Y:S01]  /*2f50*/  MUFU.TANH R20, R20 ;  /* 0x0000001400147308 */ /* 0x000ea20000002400 */
[----:B0-----:R-:W-:Y:S02]  /*2f60*/  FSEL R19, R19, -INF , P4 ;  /* 0xff80000013137808 */ /* 0x001fe40002000000 */
[----:B------:R-:W-:-:S05]  /*2f70*/  ISETP.GT.AND P4, PT, R103, 0x30, PT ;  /* 0x000000306700780c */ /* 0x000fca0003f84270 */
[----:B------:R-:W0:Y:S01]  /*2f80*/  MUFU.TANH R84, R84 ;  /* 0x0000005400547308 */ /* 0x000e220000002400 */
[----:B---3--:R-:W-:-:S04]  /*2f90*/  FSEL R93, R93, -INF , P5 ;  /* 0xff8000005d5d7808 */ /* 0x008fc80002800000 */
        /* <DEDUP_REMOVED lines=11> */
[----:B--2---:R-:W-:-:S04]  /*3050*/  FSEL R127, R85, -INF , P3 ;  /* 0xff800000557f7808 */ /* 0x004fc80001800000 */
        /* <DEDUP_REMOVED lines=16> */
[----:B------:R-:W-:Y:S01]  /*3160*/  MUFU.TANH R83, R83 ;  /* 0x0000005300537308 */ /* 0x000fe20000002400 */
[----:B--2---:R-:W-:-:S04]  /*3170*/  FSEL R131, R82, -INF , P6 ;  /* 0xff80000052837808 */ /* 0x004fc80003000000 */
[----:B------:R-:W-:-:S03]  /*3180*/  FMNMX.FTZ R6, R131, R6, !PT ;  /* 0x0000000683067209 */ /* 0x000fc60007810000 */
[----:B------:R-:W2:Y:S01]  /*3190*/  MUFU.TANH R78, R78 ;  /* 0x0000004e004e7308 */ /* 0x000ea20000002400 */
[----:B0-----:R-:W-:Y:S02]  /*31a0*/  FSEL R79, R79, -INF , P4 ;  /* 0xff8000004f4f7808 */ /* 0x001fe40002000000 */
[----:B------:R-:W-:-:S05]  /*31b0*/  ISETP.GT.AND P4, PT, R103, 0x48, PT ;  /* 0x000000486700780c */ /* 0x000fca0003f84270 */
[----:B------:R0:W3:Y:S08]  /*31c0*/  MUFU.TANH R86, R64 ;  /* 0x0000004000567308 */ /* 0x0000f00000002400 */
[----:B------:R-:W4:Y:S01]  /*31d0*/  MUFU.TANH R81, R81 ;  /* 0x0000005100517308 */ /* 0x000f220000002400 */
[----:B--2---:R-:W-:Y:S01]  /*31e0*/  FSEL R78, R78, -INF , P3 ;  /* 0xff8000004e4e7808 */ /* 0x004fe20001800000 */
[----:B0-----:R-:W-:Y:S01]  /*31f0*/  FMUL.FTZ R64, R0, R71 ;  /* 0x0000004700407220 */ /* 0x001fe20000410000 */
[----:B------:R-:W-:-:S05]  /*3200*/  ISETP.GT.AND P3, PT, R103, 0x49, PT ;  /* 0x000000496700780c */ /* 0x000fca0003f64270 */
[----:B------:R-:W-:Y:S01]  /*3210*/  MUFU.TANH R87, R87 ;  /* 0x0000005700577308 */ /* 0x000fe20000002400 */
[----:B---3--:R-:W-:-:S07]  /*3220*/  FSEL R44, R86, -INF , P4 ;  /* 0xff800000562c7808 */ /* 0x008fce0002000000 */
[----:B------:R-:W0:Y:S01]  /*3230*/  MUFU.TANH R80, R80 ;  /* 0x0000005000507308 */ /* 0x000e220000002400 */
[----:B----4-:R-:W-:Y:S02]  /*3240*/  FSEL R81, R81, -INF , P2 ;  /* 0xff80000051517808 */ /* 0x010fe40001000000 */
[----:B------:R-:W-:-:S05]  /*3250*/  ISETP.GT.AND P2, PT, R103, 0x50, PT ;  /* 0x000000506700780c */ /* 0x000fca0003f44270 */
[----:B------:R-:W-:Y:S08]  /*3260*/  MUFU.TANH R68, R68 ;  /* 0x0000004400447308 */ /* 0x000ff00000002400 */
[----:B------:R-:W2:Y:S01]  /*3270*/  MUFU.TANH R61, R61 ;  /* 0x0000003d003d7308 */ /* 0x000ea20000002400 */
[----:B0-----:R-:W-:Y:S02]  /*3280*/  FSEL R80, R80, -INF , P1 ;  /* 0xff80000050507808 */ /* 0x001fe40000800000 */
[----:B------:R-:W-:-:S05]  /*3290*/  ISETP.GT.AND P1, PT, R103, 0x51, PT ;  /* 0x000000516700780c */ /* 0x000fca0003f24270 */
[----:B------:R-:W-:Y:S08]  /*32a0*/  MUFU.TANH R69, R69 ;  /* 0x0000004500457308 */ /* 0x000ff00000002400 */
[----:B------:R0:W-:Y:S01]  /*32b0*/  MUFU.TANH R66, R75 ;  /* 0x0000004b00427308 */ /* 0x0001e20000002400 */
[----:B--2---:R-:W-:Y:S02]  /*32c0*/  FSEL R61, R61, -INF , P6 ;  /* 0xff8000003d3d7808 */ /* 0x004fe40003000000 */
[----:B------:R-:W-:-:S05]  /*32d0*/  ISETP.GT.AND P6, PT, R103, 0x58, PT ;  /* 0x000000586700780c */ /* 0x000fca0003fc4270 */
[----:B------:R-:W2:Y:S01]  /*32e0*/  MUFU.TANH R60, R60 ;  /* 0x0000003c003c7308 */ /* 0x000ea20000002400 */
[----:B0-----:R-:W-:-:S04]  /*32f0*/  FSEL R75, R83, -INF , P5 ;  /* 0xff800000534b7808 */ /* 0x001fc80002800000 */
[----:B------:R-:W-:-:S03]  /*3300*/  FMNMX.FTZ R5, R75, R6, !PT ;  /* 0x000000064b057209 */ /* 0x000fc60007810000 */
[----:B------:R-:W-:Y:S01]  /*3310*/  MUFU.TANH R72, R72 ;  /* 0x0000004800487308 */ /* 0x000fe20000002400 */
[----:B------:R-:W-:-:S07]  /*3320*/  FMNMX.FTZ R5, R44, R5, !PT ;  /* 0x000000052c057209 */ /* 0x000fce0007810000 */
[----:B------:R-:W0:Y:S01]  /*3330*/  MUFU.TANH R63, R63 ;  /* 0x0000003f003f7308 */ /* 0x000e220000002400 */
[----:B--2---:R-:W-:Y:S02]  /*3340*/  FSEL R60, R60, -INF , P5 ;  /* 0xff8000003c3c7808 */ /* 0x004fe40002800000 */
[----:B------:R-:W-:-:S05]  /*3350*/  ISETP.GT.AND P5, PT, R103, 0x59, PT ;  /* 0x000000596700780c */ /* 0x000fca0003fa4270 */
[----:B------:R-:W-:Y:S08]  /*3360*/  MUFU.TANH R73, R73 ;  /* 0x0000004900497308 */ /* 0x000ff00000002400 */
[----:B------:R2:W-:Y:S01]  /*3370*/  MUFU.TANH R91, R48 ;  /* 0x00000030005b7308 */ /* 0x0005e20000002400 */
[----:B0-----:R-:W-:Y:S02]  /*3380*/  FSEL R63, R63, -INF , P4 ;  /* 0xff8000003f3f7808 */ /* 0x001fe40002000000 */
[----:B------:R-:W-:-:S05]  /*3390*/  ISETP.GT.AND P4, PT, R103, 0x60, PT ;  /* 0x000000606700780c */ /* 0x000fca0003f84270 */
[----:B------:R-:W0:Y:S01]  /*33a0*/  MUFU.TANH R62, R62 ;  /* 0x0000003e003e7308 */ /* 0x000e220000002400 */
[----:B--2---:R-:W-:-:S04]  /*33b0*/  FSEL R48, R87, -INF , P3 ;  /* 0xff80000057307808 */ /* 0x004fc80001800000 */
[----:B------:R-:W-:-:S03]  /*33c0*/  FMNMX.FTZ R6, R48, R5, !PT ;  /* 0x0000000530067209 */ /* 0x000fc60007810000 */
[----:B------:R2:W-:Y:S08]  /*33d0*/  MUFU.TANH R90, R47 ;  /* 0x0000002f005a7308 */ /* 0x0005f00000002400 */
[----:B------:R-:W-:Y:S01]  /*33e0*/  MUFU.TANH R65, R65 ;  /* 0x0000004100417308 */ /* 0x000fe20000002400 */
[----:B--2---:R-:W-:Y:S02]  /*33f0*/  FSEL R47, R68, -INF , P2 ;  /* 0xff800000442f7808 */ /* 0x004fe40001000000 */
[----:B0-----:R-:W-:-:S02]  /*3400*/  FSEL R62, R62, -INF , P3 ;  /* 0xff8000003e3e7808 */ /* 0x001fc40001800000 */
[----:B------:R-:W-:Y:S02]  /*3410*/  FMNMX.FTZ R5, R47, R6, !PT ;  /* 0x000000062f057209 */ /* 0x000fe40007810000 */
[----:B------:R-:W-:Y:S01]  /*3420*/  ISETP.GT.AND P3, PT, R103, 0x61, PT ;  /* 0x000000616700780c */ /* 0x000fe20003f64270 */
[----:B------:R0:W2:Y:S08]  /*3430*/  MUFU.TANH R70, R45 ;  /* 0x0000002d00467308 */ /* 0x0000b00000002400 */
[----:B------:R3:W4:Y:S01]  /*3440*/  MUFU.TANH R71, R46 ;  /* 0x0000002e00477308 */ /* 0x0007220000002400 */
[----:B0-----:R-:W-:-:S07]  /*3450*/  FSEL R45, R72, -INF , P6 ;  /* 0xff800000482d7808 */ /* 0x001fce0003000000 */
[----:B------:R-:W-:Y:S01]  /*3460*/  MUFU.TANH R64, R64 ;  /* 0x0000004000407308 */ /* 0x000fe20000002400 */
[----:B---3--:R-:W-:Y:S02]  /*3470*/  FSEL R46, R69, -INF , P1 ;  /* 0xff800000452e7808 */ /* 0x008fe40000800000 */
[----:B--2---:R-:W-:Y:S02]  /*3480*/  FSEL R30, R70, -INF , P3 ;  /* 0xff800000461e7808 */ /* 0x004fe40001800000 */
[----:B------:R-:W-:Y:S02]  /*3490*/  FMNMX.FTZ R6, R46, R5, !PT ;  /* 0x000000052e067209 */ /* 0x000fe40007810000 */
[----:B------:R-:W-:Y:S01]  /*34a0*/  FSEL R5, R65, -INF , P2 ;  /* 0xff80000041057808 */ /* 0x000fe20001000000 */
[----:B------:R-:W0:Y:S01]  /*34b0*/  MUFU.TANH R74, R74 ;  /* 0x0000004a004a7308 */ /* 0x000e220000002400 */
[----:B------:R-:W-:Y:S02]  /*34c0*/  FMNMX.FTZ R6, R45, R6, !PT ;  /* 0x000000062d067209 */ /* 0x000fe40007810000 */
[----:B------:R-:W-:-:S02]  /*34d0*/  ISETP.GT.AND P2, PT, R103, 0x68, PT ;  /* 0x000000686700780c */ /* 0x000fc40003f44270 */
[----:B----4-:R-:W-:-:S03]  /*34e0*/  FSEL R13, R71, -INF , P4 ;  /* 0xff800000470d7808 */ /* 0x010fc60002000000 */
[----:B------:R-:W-:Y:S08]  /*34f0*/  MUFU.TANH R49, R49 ;  /* 0x0000003100317308 */ /* 0x000ff00000002400 */
[----:B------:R2:W-:Y:S01]  /*3500*/  MUFU.TANH R100, R37 ;  /* 0x0000002500647308 */ /* 0x0005e20000002400 */
[----:B0-----:R-:W-:Y:S02]  /*3510*/  FSEL R10, R74, -INF , P6 ;  /* 0xff8000004a0a7808 */ /* 0x001fe40003000000 */
[----:B------:R-:W-:-:S05]  /*3520*/  ISETP.GT.AND P6, PT, R103, 0x70, PT ;  /* 0x000000706700780c */ /* 0x000fca0003fc4270 */
[----:B------:R-:W0:Y:S01]  /*3530*/  MUFU.TANH R95, R50 ;  /* 0x00000032005f7308 */ /* 0x000e220000002400 */
[----:B--2---:R-:W-:-:S04]  /*3540*/  FSEL R37, R73, -INF , P5 ;  /* 0xff80000049257808 */ /* 0x004fc80002800000 */
[----:B------:R-:W-:-:S03]  /*3550*/  FMNMX.FTZ R6, R37, R6, !PT ;  /* 0x0000000625067209 */ /* 0x000fc60007810000 */
[----:B------:R-:W2:Y:S08]  /*3560*/  MUFU.TANH R50, R56 ;  /* 0x0000003800327308 */ /* 0x000eb00000002400 */
[----:B------:R-:W3:Y:S01]  /*3570*/  MUFU.TANH R52, R52 ;  /* 0x0000003400347308 */ /* 0x000ee20000002400 */
[----:B0-----:R-:W-:Y:S01]  /*3580*/  FSEL R17, R95, -INF , P2 ;  /* 0xff8000005f117808 */ /* 0x001fe20001000000 */
[----:B------:R-:W-:-:S06]  /*3590*/  IMAD.MOV.U32 R95, RZ, RZ, R25 ;  /* 0x000000ffff5f7224 */ /* 0x000fcc00078e0019 */
[----:B------:R0:W-:Y:S08]  /*35a0*/  MUFU.TANH R56, R33 ;  /* 0x0000002100387308 */ /* 0x0001f00000002400 */
[----:B------:R-:W-:Y:S01]  /*35b0*/  MUFU.TANH R53, R53 ;  /* 0x0000003500357308 */ /* 0x000fe20000002400 */
[----:B0-----:R-:W-:Y:S01]  /*35c0*/  FSEL R33, R67, -INF , P4 ;  /* 0xff80000043217808 */ /* 0x001fe20002000000 */
[----:B------:R-:W-:Y:S01]  /*35d0*/  IMAD.U32 R67, RZ, RZ, UR53 ;  /* 0x00000035ff437e24 */ /* 0x000fe2000f8e00ff */
[----:B------:R-:W-:-:S02]  /*35e0*/  ISETP.GT.AND P4, PT, R103, 0x78, PT ;  /* 0x000000786700780c */ /* 0x000fc40003f84270 */
[----:B------:R-:W-:Y:S02]  /*35f0*/  FMNMX.FTZ R11, R33, R6, !PT ;  /* 0x00000006210b7209 */ /* 0x000fe40007810000 */
[----:B------:R-:W-:Y:S01]  /*3600*/  FSEL R6, R64, -INF , P1 ;  /* 0xff80000040067808 */ /* 0x000fe20000800000 */
[----:B------:R0:W-:Y:S01]  /*3610*/  MUFU.TANH R97, R29 ;  /* 0x0000001d00617308 */ /* 0x0001e20000002400 */
[C---:B------:R-:W-:Y:S02]  /*3620*/  ISETP.GT.AND P1, PT, R103.reuse, 0x69, PT ;  /* 0x000000696700780c */ /* 0x040fe40003f24270 */
[----:B------:R-:W-:Y:S02]  /*3630*/  FMNMX.FTZ R24, R30, R11, !PT ;  /* 0x0000000b1e187209 */ /* 0x000fe40007810000 */
[----:B------:R-:W-:Y:S02]  /*3640*/  FSEL R11, R66, -INF , P5 ;  /* 0xff800000420b7808 */ /* 0x000fe40002800000 */
[----:B------:R-:W-:Y:S01]  /*3650*/  ISETP.GT.AND P5, PT, R103, 0x71, PT ;  /* 0x000000716700780c */ /* 0x000fe20003fa4270 */
[----:B------:R4:W-:Y:S01]  /*3660*/  MUFU.TANH R98, R31 ;  /* 0x0000001f00627308 */ /* 0x0009e20000002400 */
[----:B0-----:R-:W-:-:S02]  /*3670*/  FSEL R29, R91, -INF , P2 ;  /* 0xff8000005b1d7808 */ /* 0x001fc40001000000 */
[----:B--2---:R-:W-:Y:S02]  /*3680*/  FSEL R50, R50, -INF , P4 ;  /* 0xff80000032327808 */ /* 0x004fe40002000000 */
[----:B------:R-:W-:Y:S02]  /*3690*/  FMNMX.FTZ R24, R29, R24, !PT ;  /* 0x000000181d187209 */ /* 0x000fe40007810000 */
[----:B------:R-:W-:Y:S01]  /*36a0*/  ISETP.GT.AND P2, PT, R103, 0x80, PT ;  /* 0x000000806700780c */ /* 0x000fe20003f44270 */
[----:B------:R-:W0:Y:S01]  /*36b0*/  MUFU.TANH R28, R28 ;  /* 0x0000001c001c7308 */ /* 0x000e220000002400 */
[----:B----4-:R-:W-:Y:S02]  /*36c0*/  FSEL R31, R49, -INF , P1 ;  /* 0xff800000311f7808 */ /* 0x010fe40000800000 */
[----:B------:R-:W-:Y:S02]  /*36d0*/  FMNMX.FTZ R66, R7, R8, !PT ;  /* 0x0000000807427209 */ /* 0x000fe40007810000 */
[----:B------:R-:W-:-:S03]  /*36e0*/  FMNMX.FTZ R15, R31, R24, !PT ;  /* 0x000000181f0f7209 */ /* 0x000fc60007810000 */
[----:B------:R3:W-:Y:S08]  /*36f0*/  MUFU.TANH R99, R36 ;  /* 0x0000002400637308 */ /* 0x0007f00000002400 */
[----:B------:R-:W2:Y:S01]  /*3700*/  MUFU.TANH R54, R54 ;  /* 0x0000003600367308 */ /* 0x000ea20000002400 */
[----:B---3--:R-:W-:Y:S02]  /*3710*/  FSEL R36, R52, -INF , P6 ;  /* 0xff80000034247808 */ /* 0x008fe40003000000 */
[----:B0-----:R-:W-:-:S02]  /*3720*/  FSEL R52, R28, -INF , P2 ;  /* 0xff8000001c347808 */ /* 0x001fc40001000000 */
[----:B------:R-:W-:Y:S02]  /*3730*/  FMNMX.FTZ R24, R36, R15, !PT ;  /* 0x0000000f24187209 */ /* 0x000fe40007810000 */
[----:B------:R-:W-:Y:S01]  /*3740*/  FSEL R15, R90, -INF , P3 ;  /* 0xff8000005a0f7808 */ /* 0x000fe20001800000 */
[----:B------:R0:W-:Y:S01]  /*3750*/  MUFU.TANH R102, R41 ;  /* 0x0000002900667308 */ /* 0x0001e20000002400 */
[----:B------:R-:W-:-:S04]  /*3760*/  ISETP.GT.AND P3, PT, R103, 0x79, PT ;  /* 0x000000796700780c */ /* 0x000fc80003f64270 */
[----:B------:R-:W-:-:S03]  /*3770*/  FSEL R51, R51, -INF , P3 ;  /* 0xff80000033337808 */ /* 0x000fc60001800000 */
[----:B------:R-:W3:Y:S01]  /*3780*/  MUFU.TANH R55, R55 ;  /* 0x0000003700377308 */ /* 0x000ee20000002400 */
[----:B0-----:R-:W-:-:S04]  /*3790*/  FSEL R41, R53, -INF , P5 ;  /* 0xff80000035297808 */ /* 0x001fc80002800000 */
[----:B------:R-:W-:-:S03]  /*37a0*/  FMNMX.FTZ R23, R41, R24, !PT ;  /* 0x0000001829177209 */ /* 0x000fc60007810000 */
[----:B------:R-:W0:Y:S01]  /*37b0*/  MUFU.TANH R32, R32 ;  /* 0x0000002000207308 */ /* 0x000e220000002400 */
[----:B------:R-:W-:Y:S02]  /*37c0*/  FMNMX.FTZ R24, R50, R23, !PT ;  /* 0x0000001732187209 */ /* 0x000fe40007810000 */
[----:B------:R-:W-:Y:S01]  /*37d0*/  FSEL R23, R96, -INF , P1 ;  /* 0xff80000060177808 */ /* 0x000fe20000800000 */
[----:B------:R-:W-:Y:S01]  /*37e0*/  IMAD.MOV.U32 R96, RZ, RZ, R25 ;  /* 0x000000ffff607224 */ /* 0x000fe200078e0019 */
[----:B------:R-:W-:Y:S02]  /*37f0*/  ISETP.GT.AND P1, PT, R103, 0x81, PT ;  /* 0x000000816700780c */ /* 0x000fe40003f24270 */
[----:B------:R-:W-:Y:S01]  /*3800*/  FMNMX.FTZ R49, R51, R24, !PT ;  /* 0x0000001833317209 */ /* 0x000fe20007810000 */
[----:B------:R-:W4:Y:S01]  /*3810*/  MUFU.TANH R58, R58 ;  /* 0x0000003a003a7308 */ /* 0x000f220000002400 */
[----:B--2---:R-:W-:Y:S02]  /*3820*/  FSEL R24, R54, -INF , P6 ;  /* 0xff80000036187808 */ /* 0x004fe40003000000 */
[----:B------:R-:W-:-:S02]  /*3830*/  ISETP.GT.AND P6, PT, R103, 0x88, PT ;  /* 0x000000886700780c */ /* 0x000fc40003fc4270 */
[----:B------:R-:W-:Y:S01]  /*3840*/  FSEL R53, R97, -INF , P1 ;  /* 0xff80000061357808 */ /* 0x000fe20000800000 */
[----:B------:R-:W-:Y:S01]  /*3850*/  IMAD.MOV.U32 R97, RZ, RZ, R25 ;  /* 0x000000ffff617224 */ /* 0x000fe200078e0019 */
[----:B------:R-:W-:Y:S01]  /*3860*/  FMNMX.FTZ R28, R52, R49, !PT ;  /* 0x00000031341c7209 */ /* 0x000fe20007810000 */
[----:B------:R-:W2:Y:S01]  /*3870*/  MUFU.TANH R59, R59 ;  /* 0x0000003b003b7308 */ /* 0x000ea20000002400 */
[----:B---3--:R-:W-:Y:S02]  /*3880*/  FSEL R26, R55, -INF , P5 ;  /* 0xff800000371a7808 */ /* 0x008fe40002800000 */
[----:B------:R-:W-:Y:S02]  /*3890*/  ISETP.GT.AND P5, PT, R103, 0x89, PT ;  /* 0x000000896700780c */ /* 0x000fe40003fa4270 */
[----:B0-----:R-:W-:Y:S02]  /*38a0*/  FSEL R54, R32, -INF , P6 ;  /* 0xff80000020367808 */ /* 0x001fe40003000000 */
[----:B------:R-:W-:Y:S01]  /*38b0*/  FMNMX.FTZ R49, R53, R28, !PT ;  /* 0x0000001c35317209 */ /* 0x000fe20007810000 */
[----:B------:R0:W3:Y:S01]  /*38c0*/  MUFU.TANH R101, R40 ;  /* 0x0000002800657308 */ /* 0x0000e20000002400 */
[----:B----4-:R-:W-:-:S02]  /*38d0*/  FSEL R28, R58, -INF , P4 ;  /* 0xff8000003a1c7808 */ /* 0x010fc40002000000 */
[----:B------:R-:W-:Y:S02]  /*38e0*/  ISETP.GT.AND P4, PT, R103, 0x90, PT ;  /* 0x000000906700780c */ /* 0x000fe40003f84270 */
[----:B------:R-:W-:Y:S02]  /*38f0*/  FSEL R55, R56, -INF , P5 ;  /* 0xff80000038377808 */ /* 0x000fe40002800000 */
[----:B------:R-:W-:Y:S01]  /*3900*/  FSEL R56, R99, -INF , P4 ;  /* 0xff80000063387808 */ /* 0x000fe20002000000 */
[----:B------:R-:W-:Y:S01]  /*3910*/  MUFU.TANH R82, R34 ;  /* 0x0000002200527308 */ /* 0x000fe20000002400 */
[----:B0-----:R-:W-:Y:S01]  /*3920*/  FMNMX.FTZ R40, R54, R49, !PT ;  /* 0x0000003136287209 */ /* 0x001fe20007810000 */
[----:B------:R-:W-:Y:S01]  /*3930*/  IMAD.MOV.U32 R99, RZ, RZ, R25 ;  /* 0x000000ffff637224 */ /* 0x000fe200078e0019 */
[----:B--2---:R-:W-:Y:S02]  /*3940*/  FSEL R32, R59, -INF , P3 ;  /* 0xff8000003b207808 */ /* 0x004fe40001800000 */
[----:B------:R-:W-:-:S02]  /*3950*/  ISETP.GT.AND P3, PT, R103, 0x91, PT ;  /* 0x000000916700780c */ /* 0x000fc40003f64270 */
[----:B------:R-:W-:Y:S01]  /*3960*/  FMNMX.FTZ R49, R55, R40, !PT ;  /* 0x0000002837317209 */ /* 0x000fe20007810000 */
[----:B------:R-:W0:Y:S01]  /*3970*/  MUFU.TANH R83, R35 ;  /* 0x0000002300537308 */ /* 0x000e220000002400 */
[----:B------:R-:W-:Y:S02]  /*3980*/  FSEL R40, R57, -INF , P2 ;  /* 0xff80000039287808 */ /* 0x000fe40001000000 */
[C---:B------:R-:W-:Y:S02]  /*3990*/  ISETP.GT.AND P2, PT, R103.reuse, 0x98, PT ;  /* 0x000000986700780c */ /* 0x040fe40003f44270 */
[----:B------:R-:W-:Y:S01]  /*39a0*/  FSEL R57, R100, -INF , P3 ;  /* 0xff80000064397808 */ /* 0x000fe20001800000 */
[--C-:B------:R-:W-:Y:S01]  /*39b0*/  IMAD.MOV.U32 R100, RZ, RZ, R25.reuse ;  /* 0x000000ffff647224 */ /* 0x100fe200078e0019 */
[----:B------:R-:W-:Y:S01]  /*39c0*/  FMNMX.FTZ R64, R56, R49, !PT ;  /* 0x0000003138407209 */ /* 0x000fe20007810000 */
[----:B------:R-:W2:Y:S01]  /*39d0*/  MUFU.TANH R85, R38 ;  /* 0x0000002600557308 */ /* 0x000ea20000002400 */
[----:B------:R-:W-:Y:S01]  /*39e0*/  FSEL R49, R98, -INF , P1 ;  /* 0xff80000062317808 */ /* 0x000fe20000800000 */
[--C-:B------:R-:W-:Y:S01]  /*39f0*/  IMAD.MOV.U32 R98, RZ, RZ, R25.reuse ;  /* 0x000000ffff627224 */ /* 0x100fe200078e0019 */
[----:B------:R-:W-:Y:S01]  /*3a00*/  ISETP.GT.AND P1, PT, R103, 0x99, PT ;  /* 0x000000996700780c */ /* 0x000fe20003f24270 */
[----:B------:R-:W-:Y:S01]  /*3a10*/  IMAD.MOV.U32 R103, RZ, RZ, R25 ;  /* 0x000000ffff677224 */ /* 0x000fe200078e0019 */
[----:B---3--:R-:W-:-:S02]  /*3a20*/  FSEL R58, R101, -INF , P2 ;  /* 0xff800000653a7808 */ /* 0x008fc40001000000 */
[----:B------:R-:W-:Y:S01]  /*3a30*/  FMNMX.FTZ R65, R57, R64, !PT ;  /* 0x0000004039417209 */ /* 0x000fe20007810000 */
[----:B------:R-:W3:Y:S01]  /*3a40*/  MUFU.TANH R86, R39 ;  /* 0x0000002700567308 */ /* 0x000ee20000002400 */
[----:B------:R-:W-:Y:S01]  /*3a50*/  FSEL R59, R102, -INF , P1 ;  /* 0xff800000663b7808 */ /* 0x000fe20000800000 */
[----:B------:R-:W-:Y:S01]  /*3a60*/  IMAD.MOV.U32 R102, RZ, RZ, R25 ;  /* 0x000000ffff667224 */ /* 0x000fe200078e0019 */
[----:B------:R-:W-:Y:S02]  /*3a70*/  FMNMX.FTZ R64, R58, R65, !PT ;  /* 0x000000413a407209 */ /* 0x000fe40007810000 */
[----:B0-----:R-:W-:Y:S02]  /*3a80*/  FSEL R83, R83, -INF , P5 ;  /* 0xff80000053537808 */ /* 0x001fe40002800000 */
[----:B------:R-:W-:Y:S01]  /*3a90*/  FMNMX.FTZ R64, R59, R64, !PT ;  /* 0x000000403b407209 */ /* 0x000fe20007810000 */
[----:B------:R-:W0:Y:S01]  /*3aa0*/  MUFU.TANH R87, R42 ;  /* 0x0000002a00577308 */ /* 0x000e220000002400 */
[----:B--2---:R-:W-:-:S02]  /*3ab0*/  FSEL R85, R85, -INF , P4 ;  /* 0xff80000055557808 */ /* 0x004fc40002000000 */
[----:B------:R-:W-:Y:S01]  /*3ac0*/  MOV R101, R25 ;  /* 0x0000001900657202 */ /* 0x000fe20000000f00 */
[----:B------:R-:W2:Y:S04]  /*3ad0*/  SHFL.BFLY PT, R65, R64, 0x2, 0x1f ;  /* 0x0c401f0040417f89 */ /* 0x000ea800000e0000 */
[----:B------:R-:W4:Y:S01]  /*3ae0*/  MUFU.TANH R88, R43 ;  /* 0x0000002b00587308 */ /* 0x000f220000002400 */
[----:B---3--:R-:W-:Y:S02]  /*3af0*/  FSEL R86, R86, -INF , P3 ;  /* 0xff80000056567808 */ /* 0x008fe40001800000 */
[----:B0-----:R-:W-:Y:S02]  /*3b00*/  FSEL R87, R87, -INF , P2 ;  /* 0xff80000057577808 */ /* 0x001fe40001000000 */
[----:B----4-:R-:W-:-:S02]  /*3b10*/  FSEL R88, R88, -INF , P1 ;  /* 0xff80000058587808 */ /* 0x010fc40000800000 */
[----:B--2---:R-:W-:-:S05]  /*3b20*/  FMNMX.FTZ R65, R64, R65, !PT ;  /* 0x0000004140417209 */ /* 0x004fca0007810000 */
[----:B------:R-:W0:Y:S02]  /*3b30*/  SHFL.BFLY PT, R120, R65, 0x1, 0x1f ;  /* 0x0c201f0041787f89 */ /* 0x000e2400000e0000 */
[----:B0-----:R-:W-:-:S04]  /*3b40*/  FMNMX.FTZ R120, R65, R120, !PT ;  /* 0x0000007841787209 */ /* 0x001fc80007810000 */
[C---:B------:R-:W-:Y:S01]  /*3b50*/  FSETP.NEU.FTZ.AND P0, PT, R120.reuse, -INF , PT ;  /* 0xff8000007800780b */ /* 0x040fe20003f1d000 */
[----:B------:R-:W-:Y:S01]  /*3b60*/  FFMA.FTZ R84, R120, R67, -8 ;  /* 0xc100000078547423 */ /* 0x000fe20000010043 */
[----:B------:R-:W-:-:S04]  /*3b70*/  FMNMX.FTZ R67, R9, R66, !PT ;  /* 0x0000004209437209 */ /* 0x000fc80007810000 */
[----:B------:R-:W-:Y:S02]  /*3b80*/  FMNMX.FTZ R67, R12, R67, !PT ;  /* 0x000000430c437209 */ /* 0x000fe40007810000 */
        /* <DEDUP_REMOVED lines=9> */
[----:B------:R-:W-:Y:S01]  /*3c20*/  MUFU.EX2 R34, R34 ;  /* 0x0000002200227308 */ /* 0x000fe20000000800 */
[--C-:B------:R-:W-:Y:S01]  /*3c30*/  FFMA.FTZ R39, R111, UR53, -R84.reuse ;  /* 0x000000356f277c23 */ /* 0x100fe20008010854 */
        /* <DEDUP_REMOVED lines=26> */
[----:B------:R-:W-:Y:S01]  /*3de0*/  FFMA.FTZ R71, R127, UR53, -R84 ;  /* 0x000000357f477c23 */ /* 0x000fe20008010854 */
[----:B------:R-:W-:Y:S01]  /*3df0*/  MUFU.EX2 R38, R38 ;  /* 0x0000002600267308 */ /* 0x000fe20000000800 */
[--C-:B------:R-:W-:Y:S01]  /*3e00*/  IMAD.MOV.U32 R105, RZ, RZ, R25.reuse ;  /* 0x000000ffff697224 */ /* 0x100fe200078e0019 */
[----:B------:R-:W-:Y:S01]  /*3e10*/  FMNMX.FTZ R73, R81, R72, !PT ;  /* 0x0000004851497209 */ /* 0x000fe20007810000 */
[--C-:B------:R-:W-:Y:S01]  /*3e20*/  IMAD.MOV.U32 R107, RZ, RZ, R25.reuse ;  /* 0x000000ffff6b7224 */ /* 0x100fe200078e0019 */
[----:B------:R-:W-:Y:S01]  /*3e30*/  MOV R111, R25 ;  /* 0x00000019006f7202 */ /* 0x000fe20000000f00 */
[--C-:B------:R-:W-:Y:S01]  /*3e40*/  IMAD.MOV.U32 R109, RZ, RZ, R25.reuse ;  /* 0x000000ffff6d7224 */ /* 0x100fe200078e0019 */
[----:B------:R-:W-:Y:S01]  /*3e50*/  FMNMX.FTZ R72, R80, R73, !PT ;  /* 0x0000004950487209 */ /* 0x000fe20007810000 */
[--C-:B------:R-:W-:Y:S01]  /*3e60*/  IMAD.MOV.U32 R108, RZ, RZ, R25.reuse ;  /* 0x000000ffff6c7224 */ /* 0x100fe200078e0019 */
[----:B------:R-:W0:Y:S01]  /*3e70*/  MUFU.EX2 R39, R39 ;  /* 0x0000002700277308 */ /* 0x000e220000000800 */
[--C-:B------:R-:W-:Y:S01]  /*3e80*/  IMAD.MOV.U32 R113, RZ, RZ, R25.reuse ;  /* 0x000000ffff717224 */ /* 0x100fe200078e0019 */
[----:B------:R-:W-:Y:S01]  /*3e90*/  FMNMX.FTZ R73, R61, R72, !PT ;  /* 0x000000483d497209 */ /* 0x000fe20007810000 */
[----:B------:R-:W-:-:S02]  /*3ea0*/  IMAD.MOV.U32 R115, RZ, RZ, R25 ;  /* 0x000000ffff737224 */ /* 0x000fc400078e0019 */
[--C-:B------:R-:W-:Y:S01]  /*3eb0*/  IMAD.MOV.U32 R117, RZ, RZ, R25.reuse ;  /* 0x000000ffff757224 */ /* 0x100fe200078e0019 */
[----:B------:R-:W-:Y:S01]  /*3ec0*/  FMNMX.FTZ R74, R60, R73, !PT ;  /* 0x000000493c4a7209 */ /* 0x000fe20007810000 */
[----:B------:R-:W-:Y:S01]  /*3ed0*/  FFMA.FTZ R73, R89, UR53, -R84 ;  /* 0x0000003559497c23 */ /* 0x000fe20008010854 */
[----:B------:R-:W-:Y:S01]  /*3ee0*/  MUFU.EX2 R42, R42 ;  /* 0x0000002a002a7308 */ /* 0x000fe20000000800 */
[----:B------:R-:W-:Y:S01]  /*3ef0*/  IMAD.MOV.U32 R119, RZ, RZ, R25 ;  /* 0x000000ffff777224 */ /* 0x000fe200078e0019 */
[----:B------:R-:W-:-:S04]  /*3f00*/  FMNMX.FTZ R77, R63, R74, !PT ;  /* 0x0000004a3f4d7209 */ /* 0x000fc80007810000 */
[----:B------:R-:W-:Y:S02]  /*3f10*/  FMNMX.FTZ R74, R62, R77, !PT ;  /* 0x0000004d3e4a7209 */ /* 0x000fe40007810000 */
[----:B------:R-:W-:Y:S01]  /*3f20*/  MUFU.EX2 R43, R43 ;  /* 0x0000002b002b7308 */ /* 0x000fe20000000800 */
[----:B0-----:R-:W-:Y:S02]  /*3f30*/  F2FP.SATFINITE.E4M3.F32.PACK_AB_MERGE_C R200, R39, R38, RZ ;  /* 0x0000002627c8723e */ /* 0x001fe400048070ff */
[----:B------:R-:W-:Y:S02]  /*3f40*/  FMNMX.FTZ R77, R5, R74, !PT ;  /* 0x0000004a054d7209 */ /* 0x000fe40007810000 */
[----:B------:R-:W-:Y:S02]  /*3f50*/  F2FP.SATFINITE.E4M3.F32.PACK_AB_MERGE_C R200, R35, R34, R200 ;  /* 0x0000002223c8723e */ /* 0x000fe400048070c8 */
[----:B------:R-:W-:Y:S01]  /*3f60*/  FMNMX.FTZ R77, R6, R77, !PT ;  /* 0x0000004d064d7209 */ /* 0x000fe20007810000 */
[----:B------:R-:W-:Y:S03]  /*3f70*/  MUFU.EX2 R69, R93 ;  /* 0x0000005d00457308 */ /* 0x000fe60000000800 */
[----:B------:R-:W-:Y:S01]  /*3f80*/  FMNMX.FTZ R90, R10, R77, !PT ;  /* 0x0000004d0a5a7209 */ /* 0x000fe20007810000 */
[----:B------:R-:W-:-:S03]  /*3f90*/  FFMA.FTZ R77, R48, UR53, -R84 ;  /* 0x00000035304d7c23 */ /* 0x000fc60008010854 */
[----:B------:R-:W-:Y:S01]  /*3fa0*/  FMNMX.FTZ R90, R11, R90, !PT ;  /* 0x0000005a0b5a7209 */ /* 0x000fe20007810000 */
[----:B------:R-:W-:Y:S03]  /*3fb0*/  MUFU.EX2 R64, R64 ;  /* 0x0000004000407308 */ /* 0x000fe60000000800 */
[----:B------:R-:W-:-:S04]  /*3fc0*/  FMNMX.FTZ R90, R13, R90, !PT ;  /* 0x0000005a0d5a7209 */ /* 0x000fc80007810000 */
[----:B------:R-:W-:Y:S01]  /*3fd0*/  FMNMX.FTZ R90, R15, R90, !PT ;  /* 0x0000005a0f5a7209 */ /* 0x000fe20007810000 */
[----:B------:R-:W0:Y:S03]  /*3fe0*/  MUFU.EX2 R65, R65 ;  /* 0x0000004100417308 */ /* 0x000e260000000800 */
[----:B------:R-:W-:-:S04]  /*3ff0*/  FMNMX.FTZ R90, R17, R90, !PT ;  /* 0x0000005a115a7209 */ /* 0x000fc80007810000 */
[----:B------:R-:W-:Y:S01]  /*4000*/  FMNMX.FTZ R89, R23, R90, !PT ;  /* 0x0000005a17597209 */ /* 0x000fe20007810000 */
[----:B------:R-:W-:Y:S01]  /*4010*/  FFMA.FTZ R90, R37, UR53, -R84 ;  /* 0x00000035255a7c23 */ /* 0x000fe20008010854 */
[----:B------:R-:W-:Y:S02]  /*4020*/  MUFU.EX2 R66, R66 ;  /* 0x0000004200427308 */ /* 0x000fe40000000800 */
[----:B------:R-:W-:-:S04]  /*4030*/  FMNMX.FTZ R89, R24, R89, !PT ;  /* 0x0000005918597209 */ /* 0x000fc80007810000 */
[----:B------:R-:W-:Y:S02]  /*4040*/  FMNMX.FTZ R89, R26, R89, !PT ;  /* 0x000000591a597209 */ /* 0x000fe40007810000 */
[----:B------:R-:W-:Y:S01]  /*4050*/  MUFU.EX2 R67, R67 ;  /* 0x0000004300437308 */ /* 0x000fe20000000800 */
[----:B0-----:R-:W-:Y:S02]  /*4060*/  F2FP.SATFINITE.E4M3.F32.PACK_AB_MERGE_C R202, R65, R64, RZ ;  /* 0x0000004041ca723e */ /* 0x001fe400048070ff */
[----:B------:R-:W-:Y:S02]  /*4070*/  FMNMX.FTZ R89, R28, R89, !PT ;  /* 0x000000591c597209 */ /* 0x000fe40007810000 */
[----:B------:R-:W-:Y:S02]  /*4080*/  F2FP.SATFINITE.E4M3.F32.PACK_AB_MERGE_C R202, R43, R42, R202 ;  /* 0x0000002a2bca723e */ /* 0x000fe400048070ca */
[----:B------:R-:W-:Y:S01]  /*4090*/  FMNMX.FTZ R89, R32, R89, !PT ;  /* 0x0000005920597209 */ /* 0x000fe20007810000 */
[----:B------:R-:W0:Y:S03]  /*40a0*/  MUFU.EX2 R68, R68 ;  /* 0x0000004400447308 */ /* 0x000e260000000800 */
[----:B------:R-:W-:-:S02]  /*40b0*/  FMNMX.FTZ R48, R40, R89, !PT ;  /* 0x0000005928307209 */ /* 0x000fc40007810000 */
[----:B------:R-:W-:Y:S02]  /*40c0*/  FSEL R89, R82, -INF , P6 ;  /* 0xff80000052597808 */ /* 0x000fe40003000000 */
[----:B------:R-:W-:Y:S01]  /*40d0*/  FMNMX.FTZ R48, R49, R48, !PT ;  /* 0x0000003031307209 */ /* 0x000fe20007810000 */
[----:B------:R-:W-:Y:S03]  /*40e0*/  MUFU.EX2 R70, R125 ;  /* 0x0000007d00467308 */ /* 0x000fe60000000800 */
[----:B------:R-:W-:-:S04]  /*40f0*/  FMNMX.FTZ R82, R89, R48, !PT ;  /* 0x0000003059527209 */ /* 0x000fc80007810000 */
[----:B------:R-:W-:Y:S01]  /*4100*/  FMNMX.FTZ R82, R83, R82, !PT ;  /* 0x0000005253527209 */ /* 0x000fe20007810000 */
[----:B------:R2:W-:Y:S01]  /*4110*/  MUFU.EX2 R48, R90 ;  /* 0x0000005a00307308 */ /* 0x0005e20000000800 */
[----:B0-----:R-:W-:Y:S02]  /*4120*/  F2FP.SATFINITE.E4M3.F32.PACK_AB_MERGE_C R204, R69, R68, RZ ;  /* 0x0000004445cc723e */ /* 0x001fe400048070ff */
[----:B------:R-:W-:Y:S02]  /*4130*/  FMNMX.FTZ R37, R85, R82, !PT ;  /* 0x0000005255257209 */ /* 0x000fe40007810000 */
[----:B------:R-:W-:Y:S02]  /*4140*/  F2FP.SATFINITE.E4M3.F32.PACK_AB_MERGE_C R204, R67, R66, R204 ;  /* 0x0000004243cc723e */ /* 0x000fe400048070cc */
[----:B------:R-:W-:Y:S01]  /*4150*/  FMNMX.FTZ R82, R86, R37, !PT ;  /* 0x0000002556527209 */ /* 0x000fe20007810000 */
[----:B------:R-:W-:Y:S03]  /*4160*/  MUFU.EX2 R71, R71 ;  /* 0x0000004700477308 */ /* 0x000fe60000000800 */
[----:B------:R-:W-:Y:S01]  /*4170*/  FMNMX.FTZ R37, R87, R82, !PT ;  /* 0x0000005257257209 */ /* 0x000fe20007810000 */
[--C-:B------:R-:W-:Y:S01]  /*4180*/  FFMA.FTZ R82, R31, UR53, -R84.reuse ;  /* 0x000000351f527c23 */ /* 0x100fe20008010854 */
[--C-:B------:R-:W-:Y:S01]  /*4190*/  FFMA.FTZ R31, R36, UR53, -R84.reuse ;  /* 0x00000035241f7c23 */ /* 0x100fe20008010854 */
[--C-:B------:R-:W-:Y:S01]  /*41a0*/  FFMA.FTZ R36, R41, UR53, -R84.reuse ;  /* 0x0000003529247c23 */ /* 0x100fe20008010854 */
[----:B--2---:R-:W-:Y:S01]  /*41b0*/  FMNMX.FTZ R90, R88, R37, !PT ;  /* 0x00000025585a7209 */ /* 0x004fe20007810000 */
[--C-:B------:R-:W-:Y:S01]  /*41c0*/  FFMA.FTZ R41, R52, UR53, -R84.reuse ;  /* 0x0000003534297c23 */ /* 0x100fe20008010854 */
[--C-:B------:R-:W-:Y:S01]  /*41d0*/  FFMA.FTZ R52, R53, UR53, -R84.reuse ;  /* 0x0000003535347c23 */ /* 0x100fe20008010854 */
[--C-:B------:R-:W-:Y:S01]  /*41e0*/  FFMA.FTZ R53, R56, UR53, -R84.reuse ;  /* 0x0000003538357c23 */ /* 0x100fe20008010854 */
[----:B------:R-:W-:Y:S01]  /*41f0*/  FFMA.FTZ R56, R57, UR53, -R84 ;  /* 0x0000003539387c23 */ /* 0x000fe20008010854 */
[----:B------:R-:W0:Y:S01]  /*4200*/  SHFL.BFLY PT, R91, R90, 0x2, 0x1f ;  /* 0x0c401f005a5b7f89 */ /* 0x000e2200000e0000 */
[----:B------:R-:W-:-:S02]  /*4210*/  IMAD.U32 R57, RZ, RZ, UR53 ;  /* 0x00000035ff397e24 */ /* 0x000fc4000f8e00ff */
[--C-:B------:R-:W-:Y:S01]  /*4220*/  FFMA.FTZ R37, R50, UR53, -R84.reuse ;  /* 0x0000003532257c23 */ /* 0x100fe20008010854 */
[--C-:B------:R-:W-:Y:S01]  /*4230*/  FFMA.FTZ R50, R51, UR53, -R84.reuse ;  /* 0x0000003533327c23 */ /* 0x100fe20008010854 */
[--C-:B------:R-:W-:Y:S01]  /*4240*/  FFMA.FTZ R51, R54, UR53, -R84.reuse ;  /* 0x0000003536337c23 */ /* 0x100fe20008010854 */
[--C-:B------:R-:W-:Y:S01]  /*4250*/  FFMA.FTZ R54, R55, UR53, -R84.reuse ;  /* 0x0000003537367c23 */ /* 0x100fe20008010854 */
[--C-:B------:R-:W-:Y:S01]  /*4260*/  FFMA.FTZ R55, R58, UR53, -R84.reuse ;  /* 0x000000353a377c23 */ /* 0x100fe20008010854 */
[----:B------:R-:W-:Y:S01]  /*4270*/  FFMA.FTZ R58, R59, UR53, -R84 ;  /* 0x000000353b3a7c23 */ /* 0x000fe20008010854 */
[----:B------:R-:W-:Y:S08]  /*4280*/  MUFU.EX2 R72, R129 ;  /* 0x0000008100487308 */ /* 0x000ff00000000800 */
[----:B------:R-:W-:Y:S01]  /*4290*/  MUFU.EX2 R73, R73 ;  /* 0x0000004900497308 */ /* 0x000fe20000000800 */
[----:B0-----:R-:W-:-:S07]  /*42a0*/  FMNMX.FTZ R91, R90, R91, !PT ;  /* 0x0000005b5a5b7209 */ /* 0x001fce0007810000 */
[----:B------:R-:W-:Y:S01]  /*42b0*/  MUFU.EX2 R74, R131 ;  /* 0x00000083004a7308 */ /* 0x000fe20000000800 */
[----:B------:R-:W0:Y:S07]  /*42c0*/  SHFL.BFLY PT, R122, R91, 0x1, 0x1f ;  /* 0x0c201f005b7a7f89 */ /* 0x000e2e00000e0000 */
[----:B------:R-:W-:Y:S08]  /*42d0*/  MUFU.EX2 R75, R75 ;  /* 0x0000004b004b7308 */ /* 0x000ff00000000800 */
[----:B------:R-:W-:Y:S08]  /*42e0*/  MUFU.EX2 R44, R44 ;  /* 0x0000002c002c7308 */ /* 0x000ff00000000800 */
[----:B------:R-:W-:Y:S01]  /*42f0*/  MUFU.EX2 R77, R77 ;  /* 0x0000004d004d7308 */ /* 0x000fe20000000800 */
[----:B0-----:R-:W-:-:S04]  /*4300*/  FMNMX.FTZ R122, R91, R122, !PT ;  /* 0x0000007a5b7a7209 */ /* 0x001fc80007810000 */
[C---:B------:R-:W-:Y:S01]  /*4310*/  FSETP.NEU.FTZ.AND P1, PT, R122.reuse, -INF , PT ;  /* 0xff8000007a00780b */ /* 0x040fe20003f3d000 */
[----:B------:R-:W-:Y:S02]  /*4320*/  FFMA.FTZ R57, R122, R57, -8 ;  /* 0xc10000007a397423 */ /* 0x000fe40000010039 */
[----:B------:R-:W-:Y:S03]  /*4330*/  MUFU.EX2 R47, R47 ;  /* 0x0000002f002f7308 */ /* 0x000fe60000000800 */
[----:B------:R-:W-:Y:S02]  /*4340*/  FSEL R57, R57, RZ, P1 ;  /* 0x000000ff39397208 */ /* 0x000fe40000800000 */
[----:B------:R-:W-:-:S03]  /*4350*/  PLOP3.LUT P1, PT, PT, PT, UP0, 0x80, 0x0 ;  /* 0x000000000000781c */ /* 0x000fc60003f2f008 */
        /* <DEDUP_REMOVED lines=25> */
[--C-:B------:R-:W-:Y:S01]  /*44f0*/  FFMA.FTZ R6, R6, UR53, -R57.reuse ;  /* 0x0000003506067c23 */ /* 0x100fe20008010839 */
[--C-:B------:R-:W-:Y:S01]  /*4500*/  FFMA.FTZ R10, R10, UR53, -R57.reuse ;  /* 0x000000350a0a7c23 */ /* 0x100fe20008010839 */
[--C-:B------:R-:W-:Y:S01]  /*4510*/  FFMA.FTZ R11, R11, UR53, -R57.reuse ;  /* 0x000000350b0b7c23 */ /* 0x100fe20008010839 */
[--C-:B------:R-:W-:Y:S01]  /*4520*/  FFMA.FTZ R13, R13, UR53, -R57.reuse ;  /* 0x000000350d0d7c23 */ /* 0x100fe20008010839 */
[--C-:B------:R-:W-:Y:S01]  /*4530*/  FFMA.FTZ R17, R17, UR53, -R57.reuse ;  /* 0x0000003511117c23 */ /* 0x100fe20008010839 */
[--C-:B------:R-:W-:Y:S01]  /*4540*/  FFMA.FTZ R32, R32, UR53, -R57.reuse ;  /* 0x0000003520207c23 */ /* 0x100fe20008010839 */
[--C-:B------:R-:W-:Y:S01]  /*4550*/  FFMA.FTZ R28, R28, UR53, -R57.reuse ;  /* 0x000000351c1c7c23 */ /* 0x100fe20008010839 */
[----:B------:R-:W3:Y:S01]  /*4560*/  MUFU.EX2 R84, R84 ;  /* 0x0000005400547308 */ /* 0x000ee20000000800 */
[----:B0-----:R-:W-:Y:S01]  /*4570*/  FADD.FTZ R22, R7, R8 ;  /* 0x0000000807167221 */ /* 0x001fe20000010000 */
[--C-:B------:R-:W-:Y:S01]  /*4580*/  FFMA.FTZ R40, R40, UR53, -R57.reuse ;  /* 0x0000003528287c23 */ /* 0x100fe20008010839 */
[--C-:B------:R-:W-:Y:S01]  /*4590*/  FFMA.FTZ R49, R49, UR53, -R57.reuse ;  /* 0x0000003531317c23 */ /* 0x100fe20008010839 */
[--C-:B------:R-:W-:Y:S01]  /*45a0*/  FFMA.FTZ R89, R89, UR53, -R57.reuse ;  /* 0x0000003559597c23 */ /* 0x100fe20008010839 */
[--C-:B------:R-:W-:Y:S01]  /*45b0*/  FFMA.FTZ R83, R83, UR53, -R57.reuse ;  /* 0x0000003553537c23 */ /* 0x100fe20008010839 */
[--C-:B------:R-:W-:Y:S01]  /*45c0*/  FFMA.FTZ R85, R85, UR53, -R57.reuse ;  /* 0x0000003555557c23 */ /* 0x100fe20008010839 */
[--C-:B------:R-:W-:Y:S01]  /*45d0*/  FFMA.FTZ R86, R86, UR53, -R57.reuse ;  /* 0x0000003556567c23 */ /* 0x100fe20008010839 */
[----:B------:R-:W0:Y:S01]  /*45e0*/  MUFU.EX2 R9, R9 ;  /* 0x0000000900097308 */ /* 0x000e220000000800 */
[----:B------:R-:W-:-:S07]  /*45f0*/  FFMA.FTZ R87, R87, UR53, -R57 ;  /* 0x0000003557577c23 */ /* 0x000fce0008010839 */
[----:B------:R4:W-:Y:S08]  /*4600*/  MUFU.EX2 R91, R20 ;  /* 0x00000014005b7308 */ /* 0x0009f00000000800 */
[----:B------:R-:W5:Y:S01]  /*4610*/  MUFU.EX2 R12, R12 ;  /* 0x0000000c000c7308 */ /* 0x000f620000000800 */
[----:B----4-:R-:W-:Y:S01]  /*4620*/  FFMA.FTZ R20, R61, UR53, -R57 ;  /* 0x000000353d147c23 */ /* 0x010fe20008010839 */
[----:B------:R-:W-:-:S06]  /*4630*/  FADD.FTZ R61, R34, R35 ;  /* 0x00000023223d7221 */ /* 0x000fcc0000010000 */
[----:B------:R4:W-:Y:S08]  /*4640*/  MUFU.EX2 R93, R27 ;  /* 0x0000001b005d7308 */ /* 0x0009f00000000800 */
[----:B------:R1:W5:Y:S01]  /*4650*/  MUFU.EX2 R90, R18 ;  /* 0x00000012005a7308 */ /* 0x0003620000000800 */
[----:B----4-:R-:W-:Y:S01]  /*4660*/  FFMA.FTZ R27, R60, UR53, -R57 ;  /* 0x000000353c1b7c23 */ /* 0x010fe20008010839 */
[----:B------:R-:W-:Y:S01]  /*4670*/  FADD.FTZ R60, R38, R61 ;  /* 0x0000003d263c7221 */ /* 0x000fe20000010000 */
[----:B--2---:R-:W-:-:S04]  /*4680*/  FADD.FTZ R61, R59, R22 ;  /* 0x000000163b3d7221 */ /* 0x004fc80000010000 */
[C---:B---3--:R-:W-:Y:S01]  /*4690*/  FADD.FTZ R22, R84.reuse, R61 ;  /* 0x0000003d54167221 */ /* 0x048fe20000010000 */
[----:B------:R-:W2:Y:S01]  /*46a0*/  MUFU.EX2 R14, R14 ;  /* 0x0000000e000e7308 */ /* 0x000ea20000000800 */
[----:B-1----:R-:W-:Y:S01]  /*46b0*/  FFMA.FTZ R18, R79, UR53, -R57 ;  /* 0x000000354f127c23 */ /* 0x002fe20008010839 */
[----:B------:R-:W-:Y:S01]  /*46c0*/  FADD.FTZ R79, R39, R60 ;  /* 0x0000003c274f7221 */ /* 0x000fe20000010000 */
[----:B0-----:R-:W-:Y:S01]  /*46d0*/  FADD.FTZ R61, R9, R22 ;  /* 0x00000016093d7221 */ /* 0x001fe20000010000 */
[----:B------:R-:W-:Y:S02]  /*46e0*/  F2FP.SATFINITE.E4M3.F32.PACK_AB_MERGE_C R84, R84, R59, RZ ;  /* 0x0000003b5454723e */ /* 0x000fe400048070ff */
[----:B------:R-:W-:Y:S01]  /*46f0*/  FADD.FTZ R60, R42, R79 ;  /* 0x0000004f2a3c7221 */ /* 0x000fe20000010000 */
[----:B-----5:R-:W-:Y:S01]  /*4700*/  FADD.FTZ R61, R12, R61 ;  /* 0x0000003d0c3d7221 */ /* 0x020fe20000010000 */
[----:B------:R-:W0:Y:S01]  /*4710*/  MUFU.EX2 R19, R19 ;  /* 0x0000001300137308 */ /* 0x000e220000000800 */
[----:B------:R-:W-:Y:S01]  /*4720*/  F2FP.SATFINITE.E4M3.F32.PACK_AB_MERGE_C R201, R8, R7, R84 ;  /* 0x0000000708c9723e */ /* 0x000fe20004807054 */
[----:B------:R-:W-:Y:S01]  /*4730*/  FADD.FTZ R79, R43, R60 ;  /* 0x0000003c2b4f7221 */ /* 0x000fe20000010000 */
[----:B------:R-:W-:Y:S01]  /*4740*/  FADD.FTZ R78, R90, R61 ;  /* 0x0000003d5a4e7221 */ /* 0x000fe20000010000 */
[----:B------:R-:W-:Y:S01]  /*4750*/  F2FP.SATFINITE.E4M3.F32.PACK_AB_MERGE_C R90, R91, R90, RZ ;  /* 0x0000005a5b5a723e */ /* 0x000fe200048070ff */
[----:B------:R-:W-:-:S02]  /*4760*/  IMAD.MOV.U32 R43, RZ, RZ, R25 ;  /* 0x000000ffff2b7224 */ /* 0x000fc400078e0019 */
[----:B------:R-:W-:Y:S01]  /*4770*/  FADD.FTZ R60, R64, R79 ;  /* 0x0000004f403c7221 */ /* 0x000fe20000010000 */
[----:B------:R-:W-:Y:S01]  /*4780*/  FADD.FTZ R79, R91, R78 ;  /* 0x0000004e5b4f7221 */ /* 0x000fe20000010000 */
[----:B------:R-:W1:Y:S01]  /*4790*/  MUFU.EX2 R76, R76 ;  /* 0x0000004c004c7308 */ /* 0x000e620000000800 */
[----:B------:R-:W-:Y:S01]  /*47a0*/  F2FP.SATFINITE.E4M3.F32.PACK_AB_MERGE_C R203, R12, R9, R90 ;  /* 0x000000090ccb723e */ /* 0x000fe2000480705a */
[----:B------:R-:W-:Y:S01]  /*47b0*/  FADD.FTZ R61, R65, R60 ;  /* 0x0000003c413d7221 */ /* 0x000fe20000010000 */
[----:B------:R-:W-:Y:S01]  /*47c0*/  FFMA.FTZ R60, R24, UR53, -R57 ;  /* 0x00000035183c7c23 */ /* 0x000fe20008010839 */
[----:B--2---:R-:W-:Y:S01]  /*47d0*/  FADD.FTZ R78, R14, R79 ;  /* 0x0000004f0e4e7221 */ /* 0x004fe20000010000 */
[----:B------:R-:W-:Y:S01]  /*47e0*/  FFMA.FTZ R57, R88, UR53, -R57 ;  /* 0x0000003558397c23 */ /* 0x000fe20008010839 */
[----:B------:R-:W-:Y:S01]  /*47f0*/  FADD.FTZ R24, R66, R61 ;  /* 0x0000003d42187221 */ /* 0x000fe20000010000 */
[--C-:B------:R-:W-:Y:S01]  /*4800*/  IMAD.MOV.U32 R42, RZ, RZ, R25.reuse ;  /* 0x000000ffff2a7224 */ /* 0x100fe200078e0019 */
[----:B------:R-:W2:Y:S01]  /*4810*/  MUFU.EX2 R18, R18 ;  /* 0x0000001200127308 */ /* 0x000ea20000000800 */
[----:B0-----:R-:W-:Y:S01]  /*4820*/  FADD.FTZ R61, R19, R78 ;  /* 0x0000004e133d7221 */ /* 0x001fe20000010000 */
[--C-:B------:R-:W-:Y:S01]  /*4830*/  IMAD.MOV.U32 R65, RZ, RZ, R25.reuse ;  /* 0x000000ffff417224 */ /* 0x100fe200078e0019 */
[----:B------:R-:W-:Y:S01]  /*4840*/  MOV R91, R25 ;  /* 0x00000019005b7202 */ /* 0x000fe20000000f00 */
[----:B------:R-:W-:-:S02]  /*4850*/  IMAD.MOV.U32 R64, RZ, RZ, R25 ;  /* 0x000000ffff407224 */ /* 0x000fc400078e0019 */
[----:B------:R-:W-:Y:S02]  /*4860*/  IMAD.MOV.U32 R66, RZ, RZ, R25 ;  /* 0x000000ffff427224 */ /* 0x000fe400078e0019 */
[----:B------:R0:W-:Y:S01]  /*4870*/  MUFU.EX2 R22, R15 ;  /* 0x0000000f00167308 */ /* 0x0001e20000000800 */
[----:B-1----:R-:W-:Y:S01]  /*4880*/  FADD.FTZ R92, R76, R61 ;  /* 0x0000003d4c5c7221 */ /* 0x002fe20000010000 */
[C---:B------:R-:W-:Y:S01]  /*4890*/  F2FP.SATFINITE.E4M3.F32.PACK_AB_MERGE_C R76, R93.reuse, R76, RZ ;  /* 0x0000004c5d4c723e */ /* 0x040fe200048070ff */
[--C-:B------:R-:W-:Y:S02]  /*48a0*/  IMAD.MOV.U32 R79, RZ, RZ, R25.reuse ;  /* 0x000000ffff4f7224 */ /* 0x100fe400078e0019 */
[----:B------:R-:W-:Y:S01]  /*48b0*/  FADD.FTZ R61, R93, R92 ;  /* 0x0000005c5d3d7221 */ /* 0x000fe20000010000 */
[----:B------:R-:W-:Y:S01]  /*48c0*/  F2FP.SATFINITE.E4M3.F32.PACK_AB_MERGE_C R205, R19, R14, R76 ;  /* 0x0000000e13cd723e */ /* 0x000fe2000480704c */
[----:B------:R-:W-:Y:S01]  /*48d0*/  IMAD.MOV.U32 R76, RZ, RZ, R25 ;  /* 0x000000ffff4c7224 */ /* 0x000fe200078e0019 */
[----:B------:R-:W1:Y:S01]  /*48e0*/  MUFU.EX2 R21, R21 ;  /* 0x0000001500157308 */ /* 0x000e620000000800 */
[----:B0-----:R-:W-:Y:S01]  /*48f0*/  FADD.FTZ R15, R67, R24 ;  /* 0x00000018430f7221 */ /* 0x001fe20000010000 */
[----:B--2---:R-:W-:Y:S01]  /*4900*/  FADD.FTZ R92, R18, R61 ;  /* 0x0000003d125c7221 */ /* 0x004fe20000010000 */
[----:B------:R-:W-:-:S02]  /*4910*/  IMAD.MOV.U32 R67, RZ, RZ, R25 ;  /* 0x000000ffff437224 */ /* 0x000fc400078e0019 */
[----:B------:R-:W-:Y:S01]  /*4920*/  FADD.FTZ R78, R68, R15 ;  /* 0x0000000f444e7221 */ /* 0x000fe20000010000 */
[--C-:B------:R-:W-:Y:S02]  /*4930*/  IMAD.MOV.U32 R68, RZ, RZ, R25.reuse ;  /* 0x000000ffff447224 */ /* 0x100fe400078e0019 */
[----:B------:R-:W0:Y:S01]  /*4940*/  MUFU.EX2 R81, R81 ;  /* 0x0000005100517308 */ /* 0x000e220000000800 */
[----:B------:R-:W-:Y:S01]  /*4950*/  FADD.FTZ R15, R69, R78 ;  /* 0x0000004e450f7221 */ /* 0x000fe20000010000 */
[--C-:B------:R-:W-:Y:S02]  /*4960*/  IMAD.MOV.U32 R69, RZ, RZ, R25.reuse ;  /* 0x000000ffff457224 */ /* 0x100fe400078e0019 */
[----:B------:R-:W-:Y:S02]  /*4970*/  IMAD.MOV.U32 R84, RZ, RZ, R25 ;  /* 0x000000ffff547224 */ /* 0x000fe400078e0019 */
[----:B------:R-:W-:Y:S01]  /*4980*/  FADD.FTZ R78, R70, R15 ;  /* 0x0000000f464e7221 */ /* 0x000fe20000010000 */
[--C-:B------:R-:W-:Y:S01]  /*4990*/  IMAD.MOV.U32 R88, RZ, RZ, R25.reuse ;  /* 0x000000ffff587224 */ /* 0x100fe200078e0019 */
[----:B------:R-:W2:Y:S01]  /*49a0*/  MUFU.EX2 R80, R80 ;  /* 0x0000005000507308 */ /* 0x000ea20000000800 */
[----:B-1----:R-:W-:Y:S01]  /*49b0*/  FADD.FTZ R92, R21, R92 ;  /* 0x0000005c155c7221 */ /* 0x002fe20000010000 */
[----:B------:R-:W-:-:S02]  /*49c0*/  IMAD.MOV.U32 R90, RZ, RZ, R25 ;  /* 0x000000ffff5a7224 */ /* 0x000fc400078e0019 */
[----:B------:R-:W-:-:S04]  /*49d0*/  IMAD.MOV.U32 R93, RZ, RZ, R25 ;  /* 0x000000ffff5d7224 */ /* 0x000fc800078e0019 */
[----:B------:R-:W1:Y:S08]  /*49e0*/  MUFU.EX2 R20, R20 ;  /* 0x0000001400147308 */ /* 0x000e700000000800 */
[----:B------:R3:W-:Y:S08]  /*49f0*/  MUFU.EX2 R24, R23 ;  /* 0x0000001700187308 */ /* 0x0007f00000000800 */
[----:B------:R-:W4:Y:S01]  /*4a00*/  MUFU.EX2 R27, R27 ;  /* 0x0000001b001b7308 */ /* 0x000f220000000800 */
[----:B---3--:R-:W-:-:S04]  /*4a10*/  FADD.FTZ R23, R71, R78 ;  /* 0x0000004e47177221 */ /* 0x008fc80000010000 */
[----:B------:R-:W-:Y:S01]  /*4a20*/  FADD.FTZ R78, R72, R23 ;  /* 0x00000017484e7221 */ /* 0x000fe20000010000 */
[----:B0-----:R-:W-:Y:S01]  /*4a30*/  FADD.FTZ R23, R81, R92 ;  /* 0x0000005c51177221 */ /* 0x001fe20000010000 */
[C---:B------:R-:W-:Y:S01]  /*4a40*/  F2FP.SATFINITE.E4M3.F32.PACK_AB_MERGE_C R72, R73.reuse, R72, RZ ;  /* 0x000000484948723e */ /* 0x040fe200048070ff */
[----:B------:R-:W0:Y:S01]  /*4a50*/  MUFU.EX2 R63, R63 ;  /* 0x0000003f003f7308 */ /* 0x000e220000000800 */
[----:B------:R-:W-:Y:S01]  /*4a60*/  FADD.FTZ R61, R73, R78 ;  /* 0x0000004e493d7221 */ /* 0x000fe20000010000 */
[C---:B--2---:R-:W-:Y:S01]  /*4a70*/  FADD.FTZ R23, R80.reuse, R23 ;  /* 0x0000001750177221 */ /* 0x044fe20000010000 */
[----:B------:R-:W-:Y:S01]  /*4a80*/  F2FP.SATFINITE.E4M3.F32.PACK_AB_MERGE_C R80, R80, R81, RZ ;  /* 0x000000515050723e */ /* 0x000fe200048070ff */
[----:B------:R-:W-:Y:S02]  /*4a90*/  IMAD.MOV.U32 R73, RZ, RZ, R25 ;  /* 0x000000ffff497224 */ /* 0x000fe400078e0019 */
[----:B------:R-:W-:Y:S01]  /*4aa0*/  FADD.FTZ R38, R74, R61 ;  /* 0x0000003d4a267221 */ /* 0x000fe20000010000 */
[----:B------:R-:W-:Y:S01]  /*4ab0*/  F2FP.SATFINITE.E4M3.F32.PACK_AB_MERGE_C R206, R71, R70, R72 ;  /* 0x0000004647ce723e */ /* 0x000fe20004807048 */
[--C-:B------:R-:W-:Y:S01]  /*4ac0*/  IMAD.MOV.U32 R70, RZ, RZ, R25.reuse ;  /* 0x000000ffff467224 */ /* 0x100fe200078e0019 */
[----:B------:R-:W2:Y:S01]  /*4ad0*/  MUFU.EX2 R62, R62 ;  /* 0x0000003e003e7308 */ /* 0x000ea20000000800 */
[----:B------:R-:W-:Y:S01]  /*4ae0*/  FADD.FTZ R39, R75, R38 ;  /* 0x000000264b277221 */ /* 0x000fe20000010000 */
[----:B------:R-:W-:Y:S01]  /*4af0*/  F2FP.SATFINITE.E4M3.F32.PACK_AB_MERGE_C R207, R21, R18, R80 ;  /* 0x0000001215cf723e */ /* 0x000fe20004807050 */
[----:B------:R-:W-:Y:S01]  /*4b00*/  IMAD.MOV.U32 R72, RZ, RZ, R25 ;  /* 0x000000ffff487224 */ /* 0x000fe200078e0019 */
[-C--:B------:R-:W-:Y:S01]  /*4b10*/  MOV R61, R25.reuse ;  /* 0x00000019003d7202 */ /* 0x080fe20000000f00 */
[----:B------:R-:W-:Y:S01]  /*4b20*/  FADD.FTZ R38, R44, R39 ;  /* 0x000000272c267221 */ /* 0x000fe20000010000 */
[C---:B------:R-:W-:Y:S01]  /*4b30*/  F2FP.SATFINITE.E4M3.F32.PACK_AB_MERGE_C R44, R77.reuse, R44, RZ ;  /* 0x0000002c4d2c723e */ /* 0x040fe200048070ff */
[--C-:B------:R-:W-:Y:S01]  /*4b40*/  IMAD.MOV.U32 R78, RZ, RZ, R25.reuse ;  /* 0x000000ffff4e7224 */ /* 0x100fe200078e0019 */
[----:B------:R-:W3:Y:S01]  /*4b50*/  MUFU.EX2 R5, R5 ;  /* 0x0000000500057308 */ /* 0x000ee20000000800 */
[----:B------:R-:W-:Y:S01]  /*4b60*/  FADD.FTZ R38, R77, R38 ;  /* 0x000000264d267221 */ /* 0x000fe20000010000 */
[----:B------:R-:W-:Y:S01]  /*4b70*/  F2FP.SATFINITE.E4M3.F32.PACK_AB_MERGE_C R208, R75, R74, R44 ;  /* 0x0000004a4bd0723e */ /* 0x000fe2000480702c */
[--C-:B------:R-:W-:Y:S01]  /*4b80*/  IMAD.MOV.U32 R44, RZ, RZ, R25.reuse ;  /* 0x000000ffff2c7224 */ /* 0x100fe200078e0019 */
[-C--:B------:R-:W-:Y:S01]  /*4b90*/  MOV R71, R25.reuse ;  /* 0x0000001900477202 */ /* 0x080fe20000000f00 */
[--C-:B------:R-:W-:Y:S01]  /*4ba0*/  IMAD.MOV.U32 R75, RZ, RZ, R25.reuse ;  /* 0x000000ffff4b7224 */ /* 0x100fe200078e0019 */
[----:B------:R-:W-:Y:S01]  /*4bb0*/  MOV R81, R25 ;  /* 0x0000001900517202 */ /* 0x000fe20000000f00 */
[--C-:B------:R-:W-:Y:S01]  /*4bc0*/  IMAD.MOV.U32 R74, RZ, RZ, R25.reuse ;  /* 0x000000ffff4a7224 */ /* 0x100fe200078e0019 */
[----:B------:R1:W-:Y:S01]  /*4bd0*/  MUFU.EX2 R15, R26 ;  /* 0x0000001a000f7308 */ /* 0x0003e20000000800 */
[----:B------:R-:W-:-:S02]  /*4be0*/  IMAD.MOV.U32 R77, RZ, RZ, R25 ;  /* 0x000000ffff4d7224 */ /* 0x000fc400078e0019 */
[--C-:B------:R-:W-:Y:S02]  /*4bf0*/  IMAD.MOV.U32 R80, RZ, RZ, R25.reuse ;  /* 0x000000ffff507224 */ /* 0x100fe400078e0019 */
[----:B------:R-:W-:-:S03]  /*4c00*/  IMAD.MOV.U32 R92, RZ, RZ, R25 ;  /* 0x000000ffff5c7224 */ /* 0x000fc600078e0019 */
[----:B------:R-:W5:Y:S01]  /*4c10*/  MUFU.EX2 R6, R6 ;  /* 0x0000000600067308 */ /* 0x000f620000000800 */
[----:B-1----:R-:W-:-:S04]  /*4c20*/  FADD.FTZ R26, R20, R23 ;  /* 0x00000017141a7221 */ /* 0x002fc80000010000 */
[----:B----4-:R-:W-:-:S03]  /*4c30*/  FADD.FTZ R26, R27, R26 ;  /* 0x0000001a1b1a7221 */ /* 0x010fc60000010000 */
[----:B------:R-:W1:Y:S01]  /*4c40*/  MUFU.EX2 R45, R45 ;  /* 0x0000002d002d7308 */ /* 0x000e620000000800 */
[----:B0-----:R-:W-:-:S04]  /*4c50*/  FADD.FTZ R39, R63, R26 ;  /* 0x0000001a3f277221 */ /* 0x001fc80000010000 */
[C---:B--2---:R-:W-:Y:S01]  /*4c60*/  FADD.FTZ R26, R62.reuse, R39 ;  /* 0x000000273e1a7221 */ /* 0x044fe20000010000 */
[----:B------:R-:W-:Y:S01]  /*4c70*/  FADD.FTZ R39, R47, R38 ;  /* 0x000000262f277221 */ /* 0x000fe20000010000 */
[----:B------:R-:W-:Y:S01]  /*4c80*/  F2FP.SATFINITE.E4M3.F32.PACK_AB_MERGE_C R62, R62, R63, RZ ;  /* 0x0000003f3e3e723e */ /* 0x000fe200048070ff */
[----:B------:R-:W0:Y:S01]  /*4c90*/  MUFU.EX2 R10, R10 ;  /* 0x0000000a000a7308 */ /* 0x000e220000000800 */
[----:B---3--:R-:W-:Y:S01]  /*4ca0*/  FADD.FTZ R59, R5, R26 ;  /* 0x0000001a053b7221 */ /* 0x008fe20000010000 */
[----:B------:R-:W-:Y:S01]  /*4cb0*/  FADD.FTZ R26, R46, R39 ;  /* 0x000000272e1a7221 */ /* 0x000fe20000010000 */
[----:B------:R-:W-:Y:S01]  /*4cc0*/  F2FP.SATFINITE.E4M3.F32.PACK_AB_MERGE_C R209, R27, R20, R62 ;  /* 0x000000141bd1723e */ /* 0x000fe2000480703e */
[----:B------:R-:W-:Y:S02]  /*4cd0*/  IMAD.MOV.U32 R27, RZ, RZ, R25 ;  /* 0x000000ffff1b7224 */ /* 0x000fe400078e0019 */
[----:B-----5:R-:W-:Y:S01]  /*4ce0*/  FADD.FTZ R59, R6, R59 ;  /* 0x0000003b063b7221 */ /* 0x020fe20000010000 */
[--C-:B------:R-:W-:Y:S01]  /*4cf0*/  IMAD.MOV.U32 R38, RZ, RZ, R25.reuse ;  /* 0x000000ffff267224 */ /* 0x100fe200078e0019 */
[----:B------:R-:W2:Y:S01]  /*4d00*/  MUFU.EX2 R11, R11 ;  /* 0x0000000b000b7308 */ /* 0x000ea20000000800 */
[----:B-1----:R-:W-:Y:S01]  /*4d10*/  FADD.FTZ R39, R45, R26 ;  /* 0x0000001a2d277221 */ /* 0x002fe20000010000 */
[----:B------:R-:W-:Y:S01]  /*4d20*/  F2FP.SATFINITE.E4M3.F32.PACK_AB_MERGE_C R45, R48, R45, RZ ;  /* 0x0000002d302d723e */ /* 0x000fe200048070ff */
[----:B------:R-:W-:-:S02]  /*4d30*/  IMAD.MOV.U32 R63, RZ, RZ, R25 ;  /* 0x000000ffff3f7224 */ /* 0x000fc400078e0019 */
[----:B------:R-:W-:Y:S01]  /*4d40*/  FADD.FTZ R48, R48, R39 ;  /* 0x0000002730307221 */ /* 0x000fe20000010000 */
[----:B------:R-:W-:Y:S01]  /*4d50*/  F2FP.SATFINITE.E4M3.F32.PACK_AB_MERGE_C R210, R46, R47, R45 ;  /* 0x0000002f2ed2723e */ /* 0x000fe2000480702d */
[----:B------:R-:W-:Y:S01]  /*4d60*/  IMAD.MOV.U32 R39, RZ, RZ, R25 ;  /* 0x000000ffff277224 */ /* 0x000fe200078e0019 */
[----:B------:R-:W1:Y:S01]  /*4d70*/  MUFU.EX2 R33, R33 ;  /* 0x0000002100217308 */ /* 0x000e620000000800 */
[----:B0-----:R-:W-:Y:S01]  /*4d80*/  FADD.FTZ R26, R10, R59 ;  /* 0x0000003b0a1a7221 */ /* 0x001fe20000010000 */
[--C-:B------:R-:W-:Y:S02]  /*4d90*/  IMAD.MOV.U32 R45, RZ, RZ, R25.reuse ;  /* 0x000000ffff2d7224 */ /* 0x100fe400078e0019 */
[--C-:B------:R-:W-:Y:S02]  /*4da0*/  IMAD.MOV.U32 R47, RZ, RZ, R25.reuse ;  /* 0x000000ffff2f7224 */ /* 0x100fe400078e0019 */
[--C-:B------:R-:W-:Y:S02]  /*4db0*/  IMAD.MOV.U32 R46, RZ, RZ, R25.reuse ;  /* 0x000000ffff2e7224 */ /* 0x100fe400078e0019 */
[----:B------:R-:W0:Y:S01]  /*4dc0*/  MUFU.EX2 R13, R13 ;  /* 0x0000000d000d7308 */ /* 0x000e220000000800 */
[C---:B--2---:R-:W-:Y:S01]  /*4dd0*/  FADD.FTZ R26, R11.reuse, R26 ;  /* 0x0000001a0b1a7221 */ /* 0x044fe20000010000 */
[----:B------:R-:W-:Y:S01]  /*4de0*/  F2FP.SATFINITE.E4M3.F32.PACK_AB_MERGE_C R34, R11, R10, RZ ;  /* 0x0000000a0b22723e */ /* 0x000fe200048070ff */
[----:B------:R-:W-:-:S02]  /*4df0*/  IMAD.MOV.U32 R59, RZ, RZ, R25 ;  /* 0x000000ffff3b7224 */ /* 0x000fc400078e0019 */
[--C-:B------:R-:W-:Y:S01]  /*4e00*/  IMAD.MOV.U32 R62, RZ, RZ, R25.reuse ;  /* 0x000000ffff3e7224 */ /* 0x100fe200078e0019 */
[----:B------:R-:W-:Y:S01]  /*4e10*/  F2FP.SATFINITE.E4M3.F32.PACK_AB_MERGE_C R211, R6, R5, R34 ;  /* 0x0000000506d3723e */ /* 0x000fe20004807022 */
[--C-:B------:R-:W-:Y:S01]  /*4e20*/  IMAD.MOV.U32 R34, RZ, RZ, R25.reuse ;  /* 0x000000ffff227224 */ /* 0x100fe200078e0019 */
[----:B------:R-:W2:Y:S01]  /*4e30*/  MUFU.EX2 R30, R30 ;  /* 0x0000001e001e7308 */ /* 0x000ea20000000800 */
[----:B-1----:R-:W-:Y:S01]  /*4e40*/  FADD.FTZ R11, R33, R48 ;  /* 0x00000030210b7221 */ /* 0x002fe20000010000 */
[----:B------:R-:W-:-:S06]  /*4e50*/  IMAD.MOV.U32 R48, RZ, RZ, R25 ;  /* 0x000000ffff307224 */ /* 0x000fcc00078e0019 */
[----:B------:R-:W1:Y:S01]  /*4e60*/  MUFU.EX2 R29, R29 ;  /* 0x0000001d001d7308 */ /* 0x000e620000000800 */
[----:B0-----:R-:W-:-:S07]  /*4e70*/  FADD.FTZ R35, R13, R26 ;  /* 0x0000001a0d237221 */ /* 0x001fce0000010000 */
[----:B------:R-:W-:Y:S01]  /*4e80*/  MUFU.EX2 R17, R17 ;  /* 0x0000001100117308 */ /* 0x000fe20000000800 */
[----:B--2---:R-:W-:-:S07]  /*4e90*/  FADD.FTZ R26, R30, R11 ;  /* 0x0000000b1e1a7221 */ /* 0x004fce0000010000 */
[----:B------:R-:W0:Y:S01]  /*4ea0*/  MUFU.EX2 R82, R82 ;  /* 0x0000005200527308 */ /* 0x000e220000000800 */
[----:B-1----:R-:W-:-:S07]  /*4eb0*/  FADD.FTZ R11, R29, R26 ;  /* 0x0000001a1d0b7221 */ /* 0x002fce0000010000 */
[----:B------:R-:W1:Y:S08]  /*4ec0*/  MUFU.EX2 R31, R31 ;  /* 0x0000001f001f7308 */ /* 0x000e700000000800 */
[----:B------:R-:W-:Y:S01]  /*4ed0*/  MUFU.EX2 R60, R60 ;  /* 0x0000003c003c7308 */ /* 0x000fe20000000800 */
[C---:B0-----:R-:W-:Y:S01]  /*4ee0*/  F2FP.SATFINITE.E4M3.F32.PACK_AB_MERGE_C R29, R82.reuse, R29, RZ ;  /* 0x0000001d521d723e */ /* 0x041fe200048070ff */
[----:B------:R-:W-:-:S03]  /*4ef0*/  FADD.FTZ R82, R82, R11 ;  /* 0x0000000b52527221 */ /* 0x000fc60000010000 */
[----:B------:R-:W-:Y:S01]  /*4f00*/  F2FP.SATFINITE.E4M3.F32.PACK_AB_MERGE_C R212, R30, R33, R29 ;  /* 0x000000211ed4723e */ /* 0x000fe2000480701d */
[--C-:B------:R-:W-:Y:S02]  /*4f10*/  IMAD.MOV.U32 R30, RZ, RZ, R25.reuse ;  /* 0x000000ffff1e7224 */ /* 0x100fe400078e0019 */
[----:B------:R-:W0:Y:S01]  /*4f20*/  MUFU.EX2 R36, R36 ;  /* 0x0000002400247308 */ /* 0x000e220000000800 */
[----:B-1----:R-:W-:Y:S01]  /*4f30*/  FADD.FTZ R11, R31, R82 ;  /* 0x000000521f0b7221 */ /* 0x002fe20000010000 */
[--C-:B------:R-:W-:Y:S02]  /*4f40*/  IMAD.MOV.U32 R33, RZ, RZ, R25.reuse ;  /* 0x000000ffff217224 */ /* 0x100fe400078e0019 */
[----:B------:R-:W-:-:S04]  /*4f50*/  IMAD.MOV.U32 R82, RZ, RZ, R25 ;  /* 0x000000ffff527224 */ /* 0x000fc800078e0019 */
[----:B------:R1:W-:Y:S08]  /*4f60*/  MUFU.EX2 R23, R32 ;  /* 0x0000002000177308 */ /* 0x0003f00000000800 */
[----:B------:R-:W-:Y:S01]  /*4f70*/  MUFU.EX2 R37, R37 ;  /* 0x0000002500257308 */ /* 0x000fe20000000800 */
[----:B-1----:R-:W-:Y:S01]  /*4f80*/  FADD.FTZ R32, R22, R35 ;  /* 0x0000002316207221 */ /* 0x002fe20000010000 */
[----:B0-----:R-:W-:-:S03]  /*4f90*/  FADD.FTZ R26, R36, R11 ;  /* 0x0000000b241a7221 */ /* 0x001fc60000010000 */
[----:B------:R-:W-:Y:S01]  /*4fa0*/  FADD.FTZ R35, R17, R32 ;  /* 0x0000002011237221 */ /* 0x000fe20000010000 */
[C---:B------:R-:W-:Y:S01]  /*4fb0*/  F2FP.SATFINITE.E4M3.F32.PACK_AB_MERGE_C R17, R24.reuse, R17, RZ ;  /* 0x000000111811723e */ /* 0x040fe200048070ff */
[----:B------:R-:W-:Y:S01]  /*4fc0*/  IMAD.MOV.U32 R32, RZ, RZ, R25 ;  /* 0x000000ffff207224 */ /* 0x000fe200078e0019 */
[----:B------:R-:W0:Y:S01]  /*4fd0*/  MUFU.EX2 R50, R50 ;  /* 0x0000003200327308 */ /* 0x000e220000000800 */
[----:B------:R-:W-:Y:S01]  /*4fe0*/  FADD.FTZ R35, R24, R35 ;  /* 0x0000002318237221 */ /* 0x000fe20000010000 */
[----:B------:R-:W-:-:S03]  /*4ff0*/  F2FP.SATFINITE.E4M3.F32.PACK_AB_MERGE_C R213, R22, R13, R17 ;  /* 0x0000000d16d5723e */ /* 0x000fc60004807011 */
[----:B------:R-:W-:Y:S01]  /*5000*/  FADD.FTZ R24, R60, R35 ;  /* 0x000000233c187221 */ /* 0x000fe20000010000 */
[----:B------:R-:W-:Y:S02]  /*5010*/  IMAD.MOV.U32 R35, RZ, RZ, R25 ;  /* 0x000000ffff237224 */ /* 0x000fe400078e0019 */
[----:B------:R-:W1:Y:S01]  /*5020*/  MUFU.EX2 R28, R28 ;  /* 0x0000001c001c7308 */ /* 0x000e620000000800 */
[----:B------:R-:W-:-:S07]  /*5030*/  FADD.FTZ R11, R15, R24 ;  /* 0x000000180f0b7221 */ /* 0x000fce0000010000 */
[----:B------:R-:W-:Y:S01]  /*5040*/  MUFU.EX2 R51, R51 ;  /* 0x0000003300337308 */ /* 0x000fe20000000800 */
[----:B0-----:R-:W-:Y:S01]  /*5050*/  F2FP.SATFINITE.E4M3.F32.PACK_AB_MERGE_C R29, R50, R37, RZ ;  /* 0x00000025321d723e */ /* 0x001fe200048070ff */
[----:B------:R-:W-:Y:S01]  /*5060*/  FADD.FTZ R37, R37, R26 ;  /* 0x0000001a25257221 */ /* 0x000fe20000010000 */
[----:B------:R-:W-:Y:S02]  /*5070*/  IMAD.MOV.U32 R26, RZ, RZ, R25 ;  /* 0x000000ffff1a7224 */ /* 0x000fe400078e0019 */
[----:B------:R-:W-:Y:S01]  /*5080*/  F2FP.SATFINITE.E4M3.F32.PACK_AB_MERGE_C R214, R36, R31, R29 ;  /* 0x0000001f24d6723e */ /* 0x000fe2000480701d */
[----:B------:R-:W-:Y:S01]  /*5090*/  FADD.FTZ R50, R50, R37 ;  /* 0x0000002532327221 */ /* 0x000fe20000010000 */
[----:B------:R-:W-:Y:S01]  /*50a0*/  IMAD.MOV.U32 R29, RZ, RZ, R25 ;  /* 0x000000ffff1d7224 */ /* 0x000fe200078e0019 */
[----:B------:R-:W0:Y:S01]  /*50b0*/  MUFU.EX2 R54, R54 ;  /* 0x0000003600367308 */ /* 0x000e220000000800 */
[----:B-1----:R-:W-:Y:S01]  /*50c0*/  FADD.FTZ R24, R28, R11 ;  /* 0x0000000b1c187221 */ /* 0x002fe20000010000 */
[C---:B------:R-:W-:Y:S01]  /*50d0*/  F2FP.SATFINITE.E4M3.F32.PACK_AB_MERGE_C R28, R23.reuse, R28, RZ ;  /* 0x0000001c171c723e */ /* 0x040fe200048070ff */
[--C-:B------:R-:W-:Y:S01]  /*50e0*/  IMAD.MOV.U32 R37, RZ, RZ, R25.reuse ;  /* 0x000000ffff257224 */ /* 0x100fe200078e0019 */
[----:B------:R-:W-:Y:S01]  /*50f0*/  MOV R31, R25 ;  /* 0x00000019001f7202 */ /* 0x000fe20000000f00 */
[----:B------:R-:W-:Y:S01]  /*5100*/  FADD.FTZ R23, R23, R24 ;  /* 0x0000001817177221 */ /* 0x000fe20000010000 */
[----:B------:R-:W-:Y:S01]  /*5110*/  F2FP.SATFINITE.E4M3.F32.PACK_AB_MERGE_C R215, R15, R60, R28 ;  /* 0x0000003c0fd7723e */ /* 0x000fe2000480701c */
[--C-:B------:R-:W-:Y:S01]  /*5120*/  IMAD.MOV.U32 R24, RZ, RZ, R25.reuse ;  /* 0x000000ffff187224 */ /* 0x100fe200078e0019 */
[----:B------:R-:W1:Y:S01]  /*5130*/  MUFU.EX2 R41, R41 ;  /* 0x0000002900297308 */ /* 0x000e620000000800 */
[----:B------:R-:W-:-:S02]  /*5140*/  IMAD.MOV.U32 R28, RZ, RZ, R25 ;  /* 0x000000ffff1c7224 */ /* 0x000fc400078e0019 */
[--C-:B------:R-:W-:Y:S02]  /*5150*/  IMAD.MOV.U32 R36, RZ, RZ, R25.reuse ;  /* 0x000000ffff247224 */ /* 0x100fe400078e0019 */
[----:B------:R-:W-:-:S03]  /*5160*/  IMAD.MOV.U32 R60, RZ, RZ, R25 ;  /* 0x000000ffff3c7224 */ /* 0x000fc600078e0019 */
[----:B------:R-:W2:Y:S01]  /*5170*/  MUFU.EX2 R40, R40 ;  /* 0x0000002800287308 */ /* 0x000ea20000000800 */
[----:B0-----:R-:W-:-:S07]  /*5180*/  F2FP.SATFINITE.E4M3.F32.PACK_AB_MERGE_C R11, R54, R51, RZ ;  /* 0x00000033360b723e */ /* 0x001fce00048070ff */
[----:B------:R-:W0:Y:S01]  /*5190*/  MUFU.EX2 R52, R52 ;  /* 0x0000003400347308 */ /* 0x000e220000000800 */
[----:B-1----:R-:W-:Y:S01]  /*51a0*/  FADD.FTZ R7, R41, R50 ;  /* 0x0000003229077221 */ /* 0x002fe20000010000 */
[----:B------:R-:W-:-:S06]  /*51b0*/  IMAD.MOV.U32 R50, RZ, RZ, R25 ;  /* 0x000000ffff327224 */ /* 0x000fcc00078e0019 */
[----:B------:R-:W1:Y:S01]  /*51c0*/  MUFU.EX2 R49, R49 ;  /* 0x0000003100317308 */ /* 0x000e620000000800 */
[----:B--2---:R-:W-:-:S07]  /*51d0*/  FADD.FTZ R8, R40, R23 ;  /* 0x0000001728087221 */ /* 0x004fce0000010000 */
[----:B------:R-:W2:Y:S01]  /*51e0*/  MUFU.EX2 R89, R89 ;  /* 0x0000005900597308 */ /* 0x000ea20000000800 */
[C---:B0-----:R-:W-:Y:S01]  /*51f0*/  F2FP.SATFINITE.E4M3.F32.PACK_AB_MERGE_C R216, R52.reuse, R41, R11 ;  /* 0x0000002934d8723e */ /* 0x041fe2000480700b */
[----:B------:R-:W-:Y:S01]  /*5200*/  FADD.FTZ R52, R52, R7 ;  /* 0x0000000734347221 */ /* 0x000fe20000010000 */
[----:B------:R-:W-:-:S03]  /*5210*/  MOV R41, R25 ;  /* 0x0000001900297202 */ /* 0x000fc60000000f00 */
[----:B------:R-:W-:Y:S01]  /*5220*/  FADD.FTZ R51, R51, R52 ;  /* 0x0000003433337221 */ /* 0x000fe20000010000 */
[----:B------:R-:W-:Y:S01]  /*5230*/  IMAD.MOV.U32 R52, RZ, RZ, R25 ;  /* 0x000000ffff347224 */ /* 0x000fe200078e0019 */
[----:B------:R0:W3:Y:S01]  /*5240*/  MUFU.EX2 R10, R83 ;  /* 0x00000053000a7308 */ /* 0x0000e20000000800 */
[----:B-1----:R-:W-:Y:S01]  /*5250*/  FADD.FTZ R12, R49, R8 ;  /* 0x00000008310c7221 */ /* 0x002fe20000010000 */
[----:B------:R-:W-:Y:S01]  /*5260*/  FADD.FTZ R54, R54, R51 ;  /* 0x0000003336367221 */ /* 0x000fe20000010000 */
[----:B------:R-:W-:-:S05]  /*5270*/  MOV R51, R25 ;  /* 0x0000001900337202 */ /* 0x000fca0000000f00 */
[----:B------:R-:W1:Y:S01]  /*5280*/  MUFU.EX2 R53, R53 ;  /* 0x0000003500357308 */ /* 0x000e620000000800 */
[----:B--2---:R-:W-:Y:S01]  /*5290*/  FADD.FTZ R7, R89, R12 ;  /* 0x0000000c59077221 */ /* 0x004fe20000010000 */
[----:B0-----:R-:W-:-:S06]  /*52a0*/  IMAD.MOV.U32 R83, RZ, RZ, R25 ;  /* 0x000000ffff537224 */ /* 0x001fcc00078e0019 */
[----:B------:R-:W0:Y:S01]  /*52b0*/  MUFU.EX2 R85, R85 ;  /* 0x0000005500557308 */ /* 0x000e220000000800 */
[C---:B---3--:R-:W-:Y:S01]  /*52c0*/  F2FP.SATFINITE.E4M3.F32.PACK_AB_MERGE_C R89, R10.reuse, R89, RZ ;  /* 0x000000590a59723e */ /* 0x048fe200048070ff */
[----:B------:R-:W-:-:S03]  /*52d0*/  FADD.FTZ R10, R10, R7 ;  /* 0x000000070a0a7221 */ /* 0x000fc60000010000 */
[----:B------:R-:W-:Y:S01]  /*52e0*/  F2FP.SATFINITE.E4M3.F32.PACK_AB_MERGE_C R217, R49, R40, R89 ;  /* 0x0000002831d9723e */ /* 0x000fe20004807059 */
[--C-:B------:R-:W-:Y:S02]  /*52f0*/  IMAD.MOV.U32 R40, RZ, RZ, R25.reuse ;  /* 0x000000ffff287224 */ /* 0x100fe400078e0019 */
[----:B------:R-:W2:Y:S01]  /*5300*/  MUFU.EX2 R56, R56 ;  /* 0x0000003800387308 */ /* 0x000ea20000000800 */
[----:B-1----:R-:W-:Y:S01]  /*5310*/  FADD.FTZ R5, R53, R54 ;  /* 0x0000003635057221 */ /* 0x002fe20000010000 */
[--C-:B------:R-:W-:Y:S02]  /*5320*/  IMAD.MOV.U32 R49, RZ, RZ, R25.reuse ;  /* 0x000000ffff317224 */ /* 0x100fe400078e0019 */
[--C-:B------:R-:W-:Y:S02]  /*5330*/  IMAD.MOV.U32 R54, RZ, RZ, R25.reuse ;  /* 0x000000ffff367224 */ /* 0x100fe400078e0019 */
[----:B------:R-:W-:Y:S02]  /*5340*/  IMAD.MOV.U32 R89, RZ, RZ, R25 ;  /* 0x000000ffff597224 */ /* 0x000fe400078e0019 */
[----:B------:R-:W1:Y:S01]  /*5350*/  MUFU.EX2 R86, R86 ;  /* 0x0000005600567308 */ /* 0x000e620000000800 */
[----:B0-----:R-:W-:-:S07]  /*5360*/  FADD.FTZ R7, R85, R10 ;  /* 0x0000000a55077221 */ /* 0x001fce0000010000 */
[----:B------:R-:W-:Y:S01]  /*5370*/  MUFU.EX2 R55, R55 ;  /* 0x0000003700377308 */ /* 0x000fe20000000800 */
[----:B--2---:R-:W-:-:S07]  /*5380*/  FADD.FTZ R6, R56, R5 ;  /* 0x0000000538067221 */ /* 0x004fce0000010000 */
[----:B------:R-:W0:Y:S01]  /*5390*/  MUFU.EX2 R58, R58 ;  /* 0x0000003a003a7308 */ /* 0x000e220000000800 */
[----:B-1----:R-:W-:-:S07]  /*53a0*/  FADD.FTZ R10, R86, R7 ;  /* 0x00000007560a7221 */ /* 0x002fce0000010000 */
[----:B------:R-:W-:Y:S08]  /*53b0*/  MUFU.EX2 R87, R87 ;  /* 0x0000005700577308 */ /* 0x000ff00000000800 */
[----:B------:R1:W2:Y:S01]  /*53c0*/  MUFU.EX2 R8, R57 ;  /* 0x0000003900087308 */ /* 0x0002a20000000800 */
[----:B0-----:R-:W-:Y:S01]  /*53d0*/  F2FP.SATFINITE.E4M3.F32.PACK_AB_MERGE_C R5, R58, R55, RZ ;  /* 0x000000373a05723e */ /* 0x001fe200048070ff */
[----:B------:R-:W-:-:S03]  /*53e0*/  FADD.FTZ R55, R55, R6 ;  /* 0x0000000637377221 */ /* 0x000fc60000010000 */
[----:B------:R-:W-:Y:S01]  /*53f0*/  F2FP.SATFINITE.E4M3.F32.PACK_AB_MERGE_C R218, R56, R53, R5 ;  /* 0x0000003538da723e */ /* 0x000fe20004807005 */
[----:B------:R-:W-:Y:S01]  /*5400*/  FADD.FTZ R6, R58, R55 ;  /* 0x000000373a067221 */ /* 0x000fe20000010000 */
[--C-:B------:R-:W-:Y:S02]  /*5410*/  IMAD.MOV.U32 R53, RZ, RZ, R25.reuse ;  /* 0x000000ffff357224 */ /* 0x100fe400078e0019 */
[--C-:B------:R-:W-:Y:S02]  /*5420*/  IMAD.MOV.U32 R55, RZ, RZ, R25.reuse ;  /* 0x000000ffff377224 */ /* 0x100fe400078e0019 */
[--C-:B-1----:R-:W-:Y:S02]  /*5430*/  IMAD.MOV.U32 R57, RZ, RZ, R25.reuse ;  /* 0x000000ffff397224 */ /* 0x102fe400078e0019 */
[--C-:B------:R-:W-:Y:S02]  /*5440*/  IMAD.MOV.U32 R56, RZ, RZ, R25.reuse ;  /* 0x000000ffff387224 */ /* 0x100fe400078e0019 */
[----:B------:R-:W-:Y:S01]  /*5450*/  IMAD.MOV.U32 R58, RZ, RZ, R25 ;  /* 0x000000ffff3a7224 */ /* 0x000fe200078e0019 */
[----:B--2---:R-:W-:Y:S01]  /*5460*/  F2FP.SATFINITE.E4M3.F32.PACK_AB_MERGE_C R7, R8, R87, RZ ;  /* 0x000000570807723e */ /* 0x004fe200048070ff */
[----:B------:R-:W-:-:S03]  /*5470*/  FADD.FTZ R87, R87, R10 ;  /* 0x0000000a57577221 */ /* 0x000fc60000010000 */
[----:B------:R-:W-:Y:S01]  /*5480*/  F2FP.SATFINITE.E4M3.F32.PACK_AB_MERGE_C R219, R86, R85, R7 ;  /* 0x0000005556db723e */ /* 0x000fe20004807007 */
[----:B------:R-:W-:Y:S01]  /*5490*/  FADD.FTZ R8, R8, R87 ;  /* 0x0000005708087221 */ /* 0x000fe20000010000 */
[--C-:B------:R-:W-:Y:S02]  /*54a0*/  IMAD.MOV.U32 R85, RZ, RZ, R25.reuse ;  /* 0x000000ffff557224 */ /* 0x100fe400078e0019 */
[--C-:B------:R-:W-:Y:S02]  /*54b0*/  IMAD.MOV.U32 R87, RZ, RZ, R25.reuse ;  /* 0x000000ffff577224 */ /* 0x100fe400078e0019 */
[----:B------:R-:W-:Y:S01]  /*54c0*/  IMAD.MOV.U32 R86, RZ, RZ, R25 ;  /* 0x000000ffff567224 */ /* 0x000fe200078e0019 */
[----:B------:R-:W-:Y:S06]  /*54d0*/  @!P1 BRA `(.L_x_3870) ;  /* 0x0000003c00209947 */ /* 0x000fec0003800000 */
[----:B------:R-:W-:Y:S01]  /*54e0*/  MOV R7, R122 ;  /* 0x0000007a00077202 */ /* 0x000fe20000000f00 */
[----:B------:R-:W-:Y:S01]  /*54f0*/  IMAD.MOV.U32 R5, RZ, RZ, R120 ;  /* 0x000000ffff057224 */ /* 0x000fe200078e0078 */
        /* <DEDUP_REMOVED lines=48> */
[----:B------:R-:W-:Y:S01]  /*5800*/  UMOV UR60, URZ ;  /* 0x0000003f003c7c82 */ /* 0x000fe20008000000 */
[----:B------:R-:W-:Y:S01]  /*5810*/  UMOV UR56, URZ ;  /* 0x0000003f00387c82 */ /* 0x000fe20008000000 */
[----:B------:R-:W-:-:S05]  /*5820*/  ULDC UR53, c[0x0][0x988] ;  /* 0x0002620000357ab9 */ /* 0x000fca0000000800 */
.L_x_3881:
[----:B------:R-:W-:Y:S01]  /*5830*/  ISETP.NE.AND P2, PT, RZ, UR49, PT ;  /* 0x00000031ff007c0c */ /* 0x000fe2000bf45270 */
[----:B------:R-:W-:-:S04]  /*5840*/  UISETP.NE.AND UP0, UPT, UR56, 0x1, UPT ;  /* 0x000000013800788c */ /* 0x000fc8000bf05270 */
[----:B------:R-:W-:-:S04]  /*5850*/  USEL UR57, URZ, 0x1, UP0 ;  /* 0x000000013f397887 */ /* 0x000fc80008000000 */
[----:B------:R-:W-:-:S04]  /*5860*/  ULOP3.LUT UR57, UR60, UR57, URZ, 0x3c, !UPT ;  /* 0x000000393c397292 */ /* 0x000fc8000f8e3c3f */
[----:B------:R-:W-:Y:S08]  /*5870*/  @P2 BRA `(.L_x_3871) ;  /* 0x0000000000382947 */ /* 0x000ff00003800000 */
[----:B------:R-:W-:Y:S05]  /*5880*/  @!P0 BRA `(.L_x_3872) ;  /* 0x0000000000048947 */ /* 0x000fea0003800000 */
[----:B------:R-:W-:Y:S01]  /*5890*/  BPT.TRAP 0x1 ;  /* 0x000000040000795c */ /* 0x000fe20000300000 */
.L_x_3872:
[----:B------:R-:W-:Y:S01]  /*58a0*/  UIADD3 UR4, UR56, 0x1, URZ ;  /* 0x0000000138047890 */ /* 0x000fe2000fffe03f */
[----:B------:R-:W-:-:S03]  /*58b0*/  IMAD.U32 R4, RZ, RZ, UR57 ;  /* 0x00000039ff047e24 */ /* 0x000fc6000f8e00ff */
[----:B------:R-:W-:Y:S02]  /*58c0*/  UISETP.NE.AND UP0, UPT, UR4, 0x2, UPT ;  /* 0x000000020400788c */ /* 0x000fe4000bf05270 */
[----:B------:R-:W-:Y:S02]  /*58d0*/  SHF.L.U32 R4, R4, 0x1f, RZ ;  /* 0x0000001f04047819 */ /* 0x000fe400000006ff */
[----:B------:R-:W-:-:S04]  /*58e0*/  USEL UR4, UR4, URZ, UP0 ;  /* 0x0000003f04047287 */ /* 0x000fc80008000000 */
[----:B------:R-:W-:-:S09]  /*58f0*/  ULEA UR4, UR4, UR36, 0x3 ;  /* 0x0000002404047291 */ /* 0x000fd2000f8e183f */
[----:B------:R0:W1:Y:S01]  /*5900*/  SYNCS.PHASECHK.TRANS64.TRYWAIT P1, [UR4+0x33430], R4 ;  /* 0x03343004ff0075a7 */ /* 0x0000620008020144 */
[----:B------:R-:W-:Y:S05]  /*5910*/  @!P0 BRA `(.L_x_3873) ;  /* 0x0000000000048947 */ /* 0x000fea0003800000 */
[----:B------:R-:W-:Y:S01]  /*5920*/  BPT.TRAP 0x1 ;  /* 0x000000040000795c */ /* 0x000fe20000300000 */
.L_x_3873:
[----:B-1----:R-:W-:Y:S05]  /*5930*/  @P1 BRA `(.L_x_3871) ;  /* 0x0000000000081947 */ /* 0x002fea0003800000 */
[----:B------:R-:W1:Y:S02]  /*5940*/  SYNCS.PHASECHK.TRANS64.TRYWAIT P1, [UR4+0x33430], R4 ;  /* 0x03343004ff0075a7 */ /* 0x000e640008020144 */
[----:B-1----:R-:W-:Y:S05]  /*5950*/  @!P1 BRA `(.L_x_3874) ;  /* 0x000000c800f49947 */ /* 0x002fea0003800000 */
.L_x_3871:
[----:B01----:R-:W-:Y:S01]  /*5960*/  VIADD R4, R16, 0x8 ;  /* 0x0000000810047836 */ /* 0x003fe20000000000 */
[----:B------:R-:W-:Y:S01]  /*5970*/  UIADD3 UR59, UR56, 0x1, URZ ;  /* 0x00000001383b7890 */ /* 0x000fe2000fffe03f */
[C---:B------:R-:W-:Y:S01]  /*5980*/  R2UR UR4, R2.reuse ;  /* 0x00000000020472ca */ /* 0x040fe200000e0000 */
[----:B------:R-:W-:Y:S01]  /*5990*/  UMOV UR7, 0x80000020 ;  /* 0x8000002000077882 */ /* 0x000fe20000000000 */
[C---:B------:R-:W-:Y:S01]  /*59a0*/  R2UR UR5, R3.reuse ;  /* 0x00000000030572ca */ /* 0x040fe200000e0000 */
[----:B------:R0:W-:Y:S01]  /*59b0*/  BAR.SYNC.DEFER_BLOCKING R4, 0x100 ;  /* 0x000400040000751d */ /* 0x0001e20000010000 */
[----:B------:R-:W-:Y:S01]  /*59c0*/  UISETP.NE.AND UP0, UPT, UR59, 0x2, UPT ;  /* 0x000000023b00788c */ /* 0x000fe2000bf05270 */
[C---:B------:R-:W-:Y:S02]  /*59d0*/  R2UR UR8, R2.reuse ;  /* 0x00000000020872ca */ /* 0x040fe400000e0000 */
[C---:B------:R-:W-:Y:S01]  /*59e0*/  R2UR UR9, R3.reuse ;  /* 0x00000000030972ca */ /* 0x040fe200000e0000 */
[----:B------:R-:W-:Y:S01]  /*59f0*/  USEL UR59, UR59, URZ, UP0 ;  /* 0x0000003f3b3b7287 */ /* 0x000fe20008000000 */
[C---:B------:R-:W-:Y:S01]  /*5a00*/  R2UR UR12, R2.reuse ;  /* 0x00000000020c72ca */ /* 0x040fe200000e0000 */
[----:B------:R-:W-:Y:S01]  /*5a10*/  UMOV UR11, 0x80000020 ;  /* 0x80000020000b7882 */ /* 0x000fe20000000000 */
[C---:B------:R-:W-:Y:S01]  /*5a20*/  R2UR UR13, R3.reuse ;  /* 0x00000000030d72ca */ /* 0x040fe200000e0000 */
[----:B------:R-:W-:Y:S01]  /*5a30*/  UIMAD UR61, UR59, 0x780, UR52 ;  /* 0x000007803b3d78a4 */ /* 0x000fe2000f8e0234 */
[C---:B------:R-:W-:Y:S01]  /*5a40*/  R2UR UR16, R2.reuse ;  /* 0x00000000021072ca */ /* 0x040fe200000e0000 */
[----:B------:R-:W-:Y:S01]  /*5a50*/  UMOV UR15, 0x80000020 ;  /* 0x80000020000f7882 */ /* 0x000fe20000000000 */
[C---:B------:R-:W-:Y:S01]  /*5a60*/  R2UR UR17, R3.reuse ;  /* 0x00000000031172ca */ /* 0x040fe200000e0000 */
[----:B------:R-:W-:Y:S01]  /*5a70*/  UIADD3 UR10, UR61, 0x80, URZ ;  /* 0x000000803d0a7890 */ /* 0x000fe2000fffe03f */
[----:B------:R-:W-:Y:S01]  /*5a80*/  R2UR UR20, R2 ;  /* 0x00000000021472ca */ /* 0x000fe200000e0000 */
[----:B------:R-:W-:Y:S01]  /*5a90*/  UIADD3 UR14, UR61, 0x100, URZ ;  /* 0x000001003d0e7890 */ /* 0x000fe2000fffe03f */
[----:B------:R-:W-:Y:S01]  /*5aa0*/  R2UR UR21, R3 ;  /* 0x00000000031572ca */ /* 0x000fe200000e0000 */
[----:B------:R-:W-:Y:S01]  /*5ab0*/  UMOV UR6, UR61 ;  /* 0x0000003d00067c82 */ /* 0x000fe20008000000 */
[----:B------:R-:W-:Y:S01]  /*5ac0*/  UIADD3 UR18, UR61, 0x180, URZ ;  /* 0x000001803d127890 */ /* 0x000fe2000fffe03f */
[----:B0-----:R-:W-:Y:S01]  /*5ad0*/  IMAD.U32 R4, RZ, RZ, UR59 ;  /* 0x0000003bff047e24 */ /* 0x001fe2000f8e00ff */
[----:B------:R-:W-:Y:S01]  /*5ae0*/  UMOV UR19, 0x80000020 ;  /* 0x8000002000137882 */ /* 0x000fe20000000000 */
[----:B------:R-:W-:Y:S01]  /*5af0*/  UIADD3 UR22, UR61, 0x200, URZ ;  /* 0x000002003d167890 */ /* 0x000fe2000fffe03f */
[----:B------:R-:W-:Y:S01]  /*5b00*/  UMOV UR23, 0x80000020 ;  /* 0x8000002000177882 */ /* 0x000fe20000000000 */
[----:B------:R-:W-:Y:S01]  /*5b10*/  WARPGROUP.ARRIVE ;  /* 0x00000000000079c5 */ /* 0x000fe20000000000 */
[----:B------:R-:W-:Y:S01]  /*5b20*/  UIADD3 UR26, UR61, 0x2, URZ ;  /* 0x000000023d1a7890 */ /* 0x000fe2000fffe03f */
[----:B------:R-:W-:Y:S01]  /*5b30*/  UMOV UR27, 0x80000020 ;  /* 0x80000020001b7882 */ /* 0x000fe20000000000 */
[----:B------:R-:W-:-:S03]  /*5b40*/  UIADD3 UR30, UR61, 0x280, URZ ;  /* 0x000002803d1e7890 */ /* 0x000fc6000fffe03f */
[----:B------:R-:W-:Y:S01]  /*5b50*/  QGMMA.64x32x32.F32.E4M3.E4M3 R184, gdesc[UR4], RZ, !UPT, gsb0 ;  /* 0x0060000004b879f3 */ /* 0x000fe2000c0008ff */
[----:B------:R-:W-:Y:S01]  /*5b60*/  UIADD3 UR6, UR61, 0x82, URZ ;  /* 0x000000823d067890 */ /* 0x000fe2000fffe03f */
[----:B------:R-:W-:Y:S01]  /*5b70*/  UMOV UR4, UR24 ;  /* 0x0000001800047c82 */ /* 0x000fe20008000000 */
[----:B------:R-:W-:Y:S01]  /*5b80*/  UMOV UR5, UR25 ;  /* 0x0000001900057c82 */ /* 0x000fe20008000000 */
[----:B------:R-:W-:Y:S01]  /*5b90*/  UMOV UR7, 0x80000020 ;  /* 0x8000002000077882 */ /* 0x000fe20000000000 */
        /* <DEDUP_REMOVED lines=9> */
[----:B------:R-:W-:Y:S01]  /*5c30*/  QGMMA.64x32x32.F32.E4M3.E4M3 R168, gdesc[UR8], RZ, !UPT, gsb0 ;  /* 0x0060000008a879f3 */ /* 0x000fe2000c0008ff */
[----:B------:R-:W-:Y:S02]  /*5c40*/  UIADD3 UR8, UR61, 0x102, URZ ;  /* 0x000001023d087890 */ /* 0x000fe4000fffe03f */
[----:B------:R-:W-:Y:S02]  /*5c50*/  UIADD3 UR9, UR61, 0x182, URZ ;  /* 0x000001823d097890 */ /* 0x000fe4000fffe03f */
[----:B------:R-:W-:Y:S01]  /*5c60*/  UIADD3 UR10, UR61, 0x202, URZ ;  /* 0x000002023d0a7890 */ /* 0x000fe2000fffe03f */
[----:B------:R-:W-:Y:S02]  /*5c70*/  WARPGROUP.DEPBAR.LE gsb0, 0x0 ;  /* 0x00008000000079c5 */ /* 0x000fe40000010000 */
[----:B------:R-:W-:-:S06]  /*5c80*/  WARPGROUP.ARRIVE ;  /* 0x00000000000079c5 */ /* 0x000fcc0000000000 */
[----:B------:R-:W-:Y:S03]  /*5c90*/  QGMMA.64x32x32.F32.E4M3.E4M3 R152, gdesc[UR12], RZ, !UPT, gsb0 ;  /* 0x006000000c9879f3 */ /* 0x000fe6000c0008ff */
        /* <DEDUP_REMOVED lines=8> */
[----:B------:R-:W-:Y:S01]  /*5d20*/  QGMMA.64x32x32.F32.E4M3.E4M3 R184, gdesc[UR24], R184, gsb0 ;  /* 0x0060000018b879f3 */ /* 0x000fe200080008b8 */
[----:B------:R-:W-:Y:S01]  /*5d30*/  UMOV UR26, UR6 ;  /* 0x00000006001a7c82 */ /* 0x000fe20008000000 */
[----:B------:R-:W-:Y:S01]  /*5d40*/  UMOV UR27, 0x80000020 ;  /* 0x80000020001b7882 */ /* 0x000fe20000000000 */
[----:B------:R-:W-:Y:S01]  /*5d50*/  UMOV UR6, UR8 ;  /* 0x0000000800067c82 */ /* 0x000fe20008000000 */
[----:B------:R-:W-:Y:S01]  /*5d60*/  UIADD3 UR8, UR61, 0x380, URZ ;  /* 0x000003803d087890 */ /* 0x000fe2000fffe03f */
[----:B------:R-:W-:Y:S02]  /*5d70*/  WARPGROUP.DEPBAR.LE gsb0, 0x0 ;  /* 0x00008000000079c5 */ /* 0x000fe40000010000 */
[----:B------:R-:W-:-:S06]  /*5d80*/  WARPGROUP.ARRIVE ;  /* 0x00000000000079c5 */ /* 0x000fcc0000000000 */
[----:B------:R-:W-:Y:S01]  /*5d90*/  QGMMA.64x32x32.F32.E4M3.E4M3 R168, gdesc[UR24], R168, gsb0 ;  /* 0x0060000018a879f3 */ /* 0x000fe200080008a8 */
[----:B------:R-:W-:Y:S01]  /*5da0*/  UMOV UR26, UR9 ;  /* 0x00000009001a7c82 */ /* 0x000fe20008000000 */
[----:B------:R-:W-:Y:S01]  /*5db0*/  UMOV UR27, 0x80000020 ;  /* 0x80000020001b7882 */ /* 0x000fe20000000000 */
[----:B------:R-:W-:Y:S01]  /*5dc0*/  UIADD3 UR9, UR61, 0x400, URZ ;  /* 0x000004003d097890 */ /* 0x000fe2000fffe03f */
        /* <DEDUP_REMOVED lines=94> */
[----:B------:R-:W-:Y:S01]  /*63b0*/  UIADD3 UR61, UR61, 0x702, URZ ;  /* 0x000007023d3d7890 */ /* 0x000fe2000fffe03f */
        /* <DEDUP_REMOVED lines=31> */
[----:B------:R-:W-:Y:S05]  /*65b0*/  @P2 BRA `(.L_x_3875) ;  /* 0x00000000002c2947 */ /* 0x000fea0003800000 */
[----:B------:R-:W-:Y:S05]  /*65c0*/  @!P0 BRA `(.L_x_3876) ;  /* 0x0000000000048947 */ /* 0x000fea0003800000 */
[----:B------:R-:W-:Y:S01]  /*65d0*/  BPT.TRAP 0x1 ;  /* 0x000000040000795c */ /* 0x000fe20000300000 */
.L_x_3876:
[----:B------:R-:W-:Y:S01]  /*65e0*/  ULEA UR4, UR56, UR36, 0x3 ;  /* 0x0000002438047291 */ /* 0x000fe2000f8e183f */
[----:B------:R-:W-:-:S05]  /*65f0*/  IMAD.U32 R9, RZ, RZ, UR60 ;  /* 0x0000003cff097e24 */ /* 0x000fca000f8e00ff */
[----:B------:R-:W-:-:S04]  /*6600*/  SHF.L.U32 R9, R9, 0x1f, RZ ;  /* 0x0000001f09097819 */ /* 0x000fc800000006ff */
[----:B------:R0:W1:Y:S01]  /*6610*/  SYNCS.PHASECHK.TRANS64.TRYWAIT P1, [UR4+0x33450], R9 ;  /* 0x03345009ff0075a7 */ /* 0x0000620008020144 */
[----:B------:R-:W-:Y:S05]  /*6620*/  @!P0 BRA `(.L_x_3877) ;  /* 0x0000000000048947 */ /* 0x000fea0003800000 */
[----:B------:R-:W-:Y:S01]  /*6630*/  BPT.TRAP 0x1 ;  /* 0x000000040000795c */ /* 0x000fe20000300000 */
.L_x_3877:
[----:B-1----:R-:W-:Y:S05]  /*6640*/  @P1 BRA `(.L_x_3875) ;  /* 0x0000000000081947 */ /* 0x002fea0003800000 */
[----:B------:R-:W1:Y:S02]  /*6650*/  SYNCS.PHASECHK.TRANS64.TRYWAIT P1, [UR4+0x33450], R9 ;  /* 0x03345009ff0075a7 */ /* 0x000e640008020144 */
[----:B-1----:R-:W-:Y:S05]  /*6660*/  @!P1 BRA `(.L_x_3878) ;  /* 0x000000bc00c89947 */ /* 0x002fea0003800000 */
.L_x_3875:
[----:B------:R-:W-:Y:S01]  /*6670*/  UIADD3 UR4, UR36, 0x200, URZ ;  /* 0x0000020024047890 */ /* 0x000fe2000fffe03f */
[----:B------:R-:W-:Y:S01]  /*6680*/  WARPGROUP.ARRIVE ;  /* 0x00000000000079c5 */ /* 0x000fe20000000000 */
[----:B------:R-:W-:Y:S01]  /*6690*/  UMOV UR7, 0xc0000010 ;  /* 0xc000001000077882 */ /* 0x000fe20000000000 */
[----:B01----:R-:W-:Y:S01]  /*66a0*/  IADD3 R9, -R16, 0xb, RZ ;  /* 0x0000000b10097810 */ /* 0x003fe20007ffe1ff */
[----:B------:R-:W-:-:S04]  /*66b0*/  USHF.R.U32.HI UR4, URZ, 0x4, UR4 ;  /* 0x000000043f047899 */ /* 0x000fc80008011604 */
[----:B------:R-:W-:-:S04]  /*66c0*/  ULOP3.LUT UR4, UR4, 0x3fff, URZ, 0xc0, !UPT ;  /* 0x00003fff04047892 */ /* 0x000fc8000f8ec03f */
[----:B------:R-:W-:-:S04]  /*66d0*/  ULOP3.LUT UR4, UR4, 0x10000, URZ, 0xfc, !UPT ;  /* 0x0001000004047892 */ /* 0x000fc8000f8efc3f */
[----:B------:R-:W-:-:S07]  /*66e0*/  UIMAD UR4, UR56, 0x780, UR4 ;  /* 0x00000780380478a4 */ /* 0x000fce000f8e0204 */
[----:B------:R-:W-:Y:S02]  /*66f0*/  UMOV UR6, UR4 ;  /* 0x0000000400067c82 */ /* 0x000fe40008000000 */
[----:B------:R-:W-:Y:S01]  /*6700*/  QGMMA.64x192x32.F32.E4M3.E4M3 R24, R200, gdesc[UR4], R24, gsb0 ;  /* 0x02e00004c8187df3 */ /* 0x000fe20008000818 */
[----:B------:R-:W-:Y:S01]  /*6710*/  UIADD3 UR6, UR4, 0x180, URZ ;  /* 0x0000018004067890 */ /* 0x000fe2000fffe03f */
[----:B------:R-:W-:Y:S01]  /*6720*/  UMOV UR7, 0xc0000010 ;  /* 0xc000001000077882 */ /* 0x000fe20000000000 */
[----:B------:R-:W-:Y:S02]  /*6730*/  WARPGROUP.DEPBAR.LE gsb0, 0x0 ;  /* 0x00008000000079c5 */ /* 0x000fe40000010000 */
[----:B------:R-:W-:-:S15]  /*6740*/  WARPGROUP.ARRIVE ;  /* 0x00000000000079c5 */ /* 0x000fde0000000000 */
        /* <DEDUP_REMOVED lines=15> */
[----:B------:R-:W-:Y:S03]  /*6840*/  QGMMA.64x192x32.F32.E4M3.E4M3 R24, R216, gdesc[UR4], R24, gsb0 ;  /* 0x02e00004d8187df3 */ /* 0x000fe60008000818 */
[----:B------:R-:W-:Y:S02]  /*6850*/  WARPGROUP.DEPBAR.LE gsb0, 0x0 ;  /* 0x00008000000079c5 */ /* 0x000fe40000010000 */
[----:B------:R0:W-:Y:S06]  /*6860*/  BAR.ARV R9, 0x100 ;  /* 0x000400090000751d */ /* 0x0001ec0000002000 */
[----:B------:R-:W-:Y:S05]  /*6870*/  @!P0 BRA `(.L_x_3879) ;  /* 0x0000000000048947 */ /* 0x000fea0003800000 */
[----:B------:R-:W-:Y:S01]  /*6880*/  BPT.TRAP 0x1 ;  /* 0x000000040000795c */ /* 0x000fe20000300000 */
.L_x_3879:
[C---:B------:R-:W-:Y:S01]  /*6890*/  FMUL.FTZ R10, R0.reuse, R184 ;  /* 0x000000b8000a7220 */ /* 0x040fe20000410000 */
[C---:B------:R-:W-:Y:S01]  /*68a0*/  FMUL.FTZ R12, R0.reuse, R186 ;  /* 0x000000ba000c7220 */ /* 0x040fe20000410000 */
[C---:B0-----:R-:W-:Y:S01]  /*68b0*/  FMUL.FTZ R9, R0.reuse, R185 ;  /* 0x000000b900097220 */ /* 0x041fe20000410000 */
        /* <DEDUP_REMOVED lines=18> */
[----:B------:R-:W-:Y:S01]  /*69e0*/  FMUL.FTZ R171, R0, R171 ;  /* 0x000000ab00ab7220 */ /* 0x000fe20000410000 */
[----:B------:R-:W2:Y:S01]  /*69f0*/  MUFU.TANH R9, R9 ;  /* 0x0000000900097308 */ /* 0x000ea20000002400 */
[----:B0-----:R-:W-:Y:S01]  /*6a00*/  FMNMX.FTZ R186, R10, R5, !PT ;  /* 0x000000050aba7209 */ /* 0x001fe20007810000 */
[C---:B------:R-:W-:Y:S01]  /*6a10*/  FMUL.FTZ R172, R0.reuse, R172 ;  /* 0x000000ac00ac7220 */ /* 0x040fe20000410000 */
[C---:B------:R-:W-:Y:S01]  /*6a20*/  FMUL.FTZ R174, R0.reuse, R174 ;  /* 0x000000ae00ae7220 */ /* 0x040fe20000410000 */
[C---:B------:R-:W-:Y:S01]  /*6a30*/  FMUL.FTZ R173, R0.reuse, R173 ;  /* 0x000000ad00ad7220 */ /* 0x040fe20000410000 */
[C---:B------:R-:W-:Y:S01]  /*6a40*/  FMUL.FTZ R175, R0.reuse, R175 ;  /* 0x000000af00af7220 */ /* 0x040fe20000410000 */
[C---:B------:R-:W-:Y:S01]  /*6a50*/  FMUL.FTZ R176, R0.reuse, R176 ;  /* 0x000000b000b07220 */ /* 0x040fe20000410000 */
[----:B------:R-:W-:Y:S01]  /*6a60*/  FMUL.FTZ R178, R0, R178 ;  /* 0x000000b200b27220 */ /* 0x000fe20000410000 */
[----:B------:R-:W0:Y:S01]  /*6a70*/  MUFU.TANH R11, R11 ;  /* 0x0000000b000b7308 */ /* 0x000e220000002400 */
        /* <DEDUP_REMOVED lines=20> */
[C---:B------:R-:W-:Y:S01]  /*6bc0*/  FMUL.FTZ R162, R0.reuse, R162 ;  /* 0x000000a200a27220 */ /* 0x040fe20000410000 */
[C---:B------:R-:W-:Y:S01]  /*6bd0*/  FMUL.FTZ R161, R0.reuse, R161 ;  /* 0x000000a100a17220 */ /* 0x040fe20000410000 */
[C---:B------:R-:W-:Y:S01]  /*6be0*/  FMUL.FTZ R163, R0.reuse, R163 ;  /* 0x000000a300a37220 */ /* 0x040fe20000410000 */
        /* <DEDUP_REMOVED lines=46> */
[----:B------:R-:W-:Y:S01]  /*6ed0*/  FMUL.FTZ R135, R0, R135 ;  /* 0x0000008700877220 */ /* 0x000fe20000410000 */
[----:B------:R-:W-:Y:S01]  /*6ee0*/  R2UR UR4, R4 ;  /* 0x00000000040472ca */ /* 0x000fe200000e0000 */
[----:B------:R-:W0:Y:S01]  /*6ef0*/  MUFU.TANH R22, R22 ;  /* 0x0000001600167308 */ /* 0x000e220000002400 */
[----:B-1----:R-:W-:-:S07]  /*6f00*/  FMNMX.FTZ R187, R19, R188, !PT ;  /* 0x000000bc13bb7209 */ /* 0x002fce0007810000 */
[----:B------:R-:W1:Y:S01]  /*6f10*/  MUFU.TANH R184, R184 ;  /* 0x000000b800b87308 */ /* 0x000e620000002400 */
[----:B--2---:R-:W-:-:S03]  /*6f20*/  FMNMX.FTZ R189, R21, R120, !PT ;  /* 0x0000007815bd7209 */ /* 0x004fc60007810000 */
[----:B------:R-:W-:-:S04]  /*6f30*/  ULEA UR4, UR4, UR36, 0x3 ;  /* 0x0000002404047291 */ /* 0x000fc8000f8e183f */
[----:B------:R-:W2:Y:S01]  /*6f40*/  MUFU.TANH R23, R23 ;  /* 0x0000001700177308 */ /* 0x000ea20000002400 */
[----:B0-----:R-:W-:Y:S01]  /*6f50*/  FMNMX.FTZ R120, R22, R187, !PT ;  /* 0x000000bb16787209 */ /* 0x001fe20007810000 */
[----:B------:R-:W-:-:S04]  /*6f60*/  UIADD3 UR4, UR4, 0x33440, URZ ;  /* 0x0003344004047890 */ /* 0x000fc8000fffe03f */
[----:B------:R-:W-:Y:S02]  /*6f70*/  UPRMT UR4, UR51, 0x654, UR4 ;  /* 0x0000065433047896 */ /* 0x000fe40008000004 */
[----:B------:R-:W0:Y:S01]  /*6f80*/  MUFU.TANH R185, R185 ;  /* 0x000000b900b97308 */ /* 0x000e220000002400 */
[----:B-1----:R-:W-:-:S06]  /*6f90*/  FMNMX.FTZ R188, R184, R189, !PT ;  /* 0x000000bdb8bc7209 */ /* 0x002fcc0007810000 */
[----:B------:R-:W-:Y:S01]  /*6fa0*/  SYNCS.ARRIVE.TRANS64.RED.A1T0 RZ, [UR4], RZ ;  /* 0x000000ffffff79a7 */ /* 0x000fe20008100404 */
[----:B------:R-:W1:Y:S01]  /*6fb0*/  MUFU.TANH R168, R168 ;  /* 0x000000a800a87308 */ /* 0x000e620000002400 */
[----:B--2---:R-:W-:-:S07]  /*6fc0*/  FMNMX.FTZ R187, R23, R120, !PT ;  /* 0x0000007817bb7209 */ /* 0x004fce0007810000 */
[----:B------:R-:W2:Y:S01]  /*6fd0*/  MUFU.TANH R170, R170 ;  /* 0x000000aa00aa7308 */ /* 0x000ea20000002400 */
[----:B0-----:R-:W-:-:S07]  /*6fe0*/  FMNMX.FTZ R189, R185, R188, !PT ;  /* 0x000000bcb9bd7209 */ /* 0x001fce0007810000 */
[----:B------:R-:W0:Y:S01]  /*6ff0*/  MUFU.TANH R169, R169 ;  /* 0x000000a900a97308 */ /* 0x000e220000002400 */
[----:B-1----:R-:W-:Y:S01]  /*7000*/  FMNMX.FTZ R120, R168, R187, !PT ;  /* 0x000000bba8787209 */ /* 0x002fe20007810000 */
[----:B------:R-:W-:-:S06]  /*7010*/  FMUL.FTZ R187, R0, R122 ;  /* 0x0000007a00bb7220 */ /* 0x000fcc0000410000 */
        /* <DEDUP_REMOVED lines=121> */
[----:B--2---:R-:W-:Y:S02]  /*77b0*/  FMNMX.FTZ R122, R134, R191, !PT ;  /* 0x000000bf867a7209 */ /* 0x004fe40007810000 */
[----:B0-----:R-:W-:-:S05]  /*77c0*/  FMNMX.FTZ R188, R133, R120, !PT ;  /* 0x0000007885bc7209 */ /* 0x001fca0007810000 */
[----:B------:R-:W0:Y:S01]  /*77d0*/  SHFL.BFLY PT, R191, R188, 0x2, 0x1f ;  /* 0x0c401f00bcbf7f89 */ /* 0x000e2200000e0000 */
[----:B-1----:R-:W-:-:S05]  /*77e0*/  FMNMX.FTZ R189, R135, R122, !PT ;  /* 0x0000007a87bd7209 */ /* 0x002fca0007810000 */
[----:B------:R-:W1:Y:S01]  /*77f0*/  SHFL.BFLY PT, R120, R189, 0x2, 0x1f ;  /* 0x0c401f00bd787f89 */ /* 0x000e6200000e0000 */
[----:B0-----:R-:W-:Y:S02]  /*7800*/  FMNMX.FTZ R191, R188, R191, !PT ;  /* 0x000000bfbcbf7209 */ /* 0x001fe40007810000 */
[----:B-1----:R-:W-:Y:S01]  /*7810*/  FMNMX.FTZ R190, R189, R120, !PT ;  /* 0x00000078bdbe7209 */ /* 0x002fe20007810000 */
[----:B------:R-:W-:Y:S02]  /*7820*/  IMAD.U32 R189, RZ, RZ, UR53 ;  /* 0x00000035ffbd7e24 */ /* 0x000fe4000f8e00ff */
[----:B------:R-:W0:Y:S04]  /*7830*/  SHFL.BFLY PT, R120, R191, 0x1, 0x1f ;  /* 0x0c201f00bf787f89 */ /* 0x000e2800000e0000 */
[----:B------:R-:W1:Y:S01]  /*7840*/  SHFL.BFLY PT, R193, R190, 0x1, 0x1f ;  /* 0x0c201f00bec17f89 */ /* 0x000e6200000e0000 */
[----:B0-----:R-:W-:-:S02]  /*7850*/  FMNMX.FTZ R120, R191, R120, !PT ;  /* 0x00000078bf787209 */ /* 0x001fc40007810000 */
[----:B-1----:R-:W-:Y:S01]  /*7860*/  FMNMX.FTZ R122, R190, R193, !PT ;  /* 0x000000c1be7a7209 */ /* 0x002fe20007810000 */
[----:B------:R-:W-:Y:S02]  /*7870*/  IMAD.U32 R193, RZ, RZ, UR53 ;  /* 0x00000035ffc17e24 */ /* 0x000fe4000f8e00ff */
[----:B------:R-:W-:-:S02]  /*7880*/  FADD.FTZ R5, -R120, R5 ;  /* 0x0000000578057221 */ /* 0x000fc40000010100 */
[----:B------:R-:W-:Y:S02]  /*7890*/  FFMA.FTZ R188, R120, R193, -8 ;  /* 0xc100000078bc7423 */ /* 0x000fe400000100c1 */
[----:B------:R-:W-:Y:S01]  /*78a0*/  FMUL.FTZ R192, R5, UR53 ;  /* 0x0000003505c07c20 */ /* 0x000fe20008410000 */
[----:B------:R-:W-:Y:S01]  /*78b0*/  FADD.FTZ R5, -R122, R7 ;  /* 0x000000077a057221 */ /* 0x000fe20000010100 */
        /* <DEDUP_REMOVED lines=40> */
[----:B------:R-:W-:-:S01]  /*7b40*/  FFMA.FTZ R188, R122, R189, -8 ;  /* 0xc10000007abc7423 */ /* 0x000fc200000100bd */
[----:B------:R-:W-:Y:S01]  /*7b50*/  FMUL.FTZ R5, R5, UR53 ;  /* 0x0000003505057c20 */ /* 0x000fe20008410000 */
[----:B------:R-:W-:Y:S02]  /*7b60*/  MUFU.EX2 R7, R192 ;  /* 0x000000c000077308 */ /* 0x000fe40000000800 */
[----:B------:R-:W-:-:S01]  /*7b70*/  FFMA.FTZ R12, R12, UR53, -R188 ;  /* 0x000000350c0c7c23 */ /* 0x000fc200080108bc */
[--C-:B------:R-:W-:Y:S01]  /*7b80*/  FFMA.FTZ R11, R11, UR53, -R188.reuse ;  /* 0x000000350b0b7c23 */ /* 0x100fe200080108bc */
[----:B------:R-:W-:-:S01]  /*7b90*/  FFMA.FTZ R15, R15, UR53, -R188 ;  /* 0x000000350f0f7c23 */ /* 0x000fc200080108bc */
[--C-:B------:R-:W-:Y:S01]  /*7ba0*/  FFMA.FTZ R190, R17, UR53, -R188.reuse ;  /* 0x0000003511be7c23 */ /* 0x100fe200080108bc */
[----:B------:R-:W-:-:S01]  /*7bb0*/  FFMA.FTZ R17, R20, UR53, -R188 ;  /* 0x0000003514117c23 */ /* 0x000fc200080108bc */
[--C-:B------:R-:W-:Y:S01]  /*7bc0*/  FFMA.FTZ R20, R21, UR53, -R188.reuse ;  /* 0x0000003515147c23 */ /* 0x100fe200080108bc */
        /* <DEDUP_REMOVED lines=17> */
[----:B0-----:R-:W-:-:S01]  /*7ce0*/  FFMA.FTZ R6, R7, R6, R10 ;  /* 0x0000000607067223 */ /* 0x001fc2000001000a */
        /* <DEDUP_REMOVED lines=15> */
[----:B-1----:R-:W-:-:S01]  /*7de0*/  FFMA.FTZ R8, R5, R8, R12 ;  /* 0x0000000805087223 */ /* 0x002fc2000001000c */
[--C-:B------:R-:W-:Y:S01]  /*7df0*/  FFMA.FTZ R192, R123, UR53, -R188.reuse ;  /* 0x000000357bc07c23 */ /* 0x100fe200080108bc */
[----:B------:R-:W-:-:S01]  /*7e00*/  FFMA.FTZ R123, R126, UR53, -R188 ;  /* 0x000000357e7b7c23 */ /* 0x000fc200080108bc */
[--C-:B------:R-:W-:Y:S01]  /*7e10*/  FFMA.FTZ R126, R130, UR53, -R188.reuse ;  /* 0x00000035827e7c23 */ /* 0x100fe200080108bc */
[----:B------:R-:W-:-:S01]  /*7e20*/  FFMA.FTZ R134, R134, UR53, -R188 ;  /* 0x0000003586867c23 */ /* 0x000fc200080108bc */
[----:B------:R-:W-:-:S02]  /*7e30*/  FFMA.FTZ R135, R135, UR53, -R188 ;  /* 0x0000003587877c23 */ /* 0x000fc400080108bc */
        /* <DEDUP_REMOVED lines=70> */
[----:B------:R-:W-:-:S06]  /*82a0*/  FFMA.FTZ R185, R187, UR53, -R188 ;  /* 0x00000035bbb97c23 */ /* 0x000fcc00080108bc */
        /* <DEDUP_REMOVED lines=40> */
[----:B------:R-:W-:-:S06]  /*8530*/  FFMA.FTZ R127, R131, UR53, -R188 ;  /* 0x00000035837f7c23 */ /* 0x000fcc00080108bc */
        /* <DEDUP_REMOVED lines=42> */
[----:B--2---:R-:W-:-:S03]  /*87e0*/  FADD.FTZ R6, R133, R6 ;  /* 0x0000000685067221 */ /* 0x004fc60000010000 */
[----:B-1----:R-:W-:Y:S01]  /*87f0*/  FADD.FTZ R8, R135, R8 ;  /* 0x0000000887087221 */ /* 0x002fe20000010000 */
[----:B------:R-:W-:Y:S06]  /*8800*/  @!P0 BRA `(.L_x_3880) ;  /* 0x0000000000048947 */ /* 0x000fec0003800000 */
[----:B------:R-:W-:Y:S01]  /*8810*/  BPT.TRAP 0x1 ;  /* 0x000000040000795c */ /* 0x000fe20000300000 */
.L_x_3880:
[----:B------:R-:W-:Y:S01]  /*8820*/  UISETP.GT.AND UP0, UPT, UR58, UR38, UPT ;  /* 0x000000263a00728c */ /* 0x000fe2000bf04270 */
[----:B------:R-:W-:Y:S01]  /*8830*/  F2FP.SATFINITE.E4M3.F32.PACK_AB_MERGE_C R13, R14, R13, RZ ;  /* 0x0000000d0e0d723e */ /* 0x000fe200048070ff */
[----:B------:R-:W-:Y:S01]  /*8840*/  ULEA UR4, UR56, UR36, 0x3 ;  /* 0x0000002438047291 */ /* 0x000fe2000f8e183f */
[----:B------:R-:W-:Y:S01]  /*8850*/  F2FP.SATFINITE.E4M3.F32.PACK_AB_MERGE_C R15, R190, R15, RZ ;  /* 0x0000000fbe0f723e */ /* 0x000fe200048070ff */
[----:B------:R-:W-:Y:S01]  /*8860*/  UIADD3 UR58, UR58, -0x1, URZ ;  /* 0xffffffff3a3a7890 */ /* 0x000fe2000fffe03f */
[----:B------:R-:W-:Y:S01]  /*8870*/  F2FP.SATFINITE.E4M3.F32.PACK_AB_MERGE_C R22, R23, R22, RZ ;  /* 0x000000161716723e */ /* 0x000fe200048070ff */
[----:B------:R-:W-:Y:S01]  /*8880*/  UIADD3 UR4, UR4, 0x33460, URZ ;  /* 0x0003346004047890 */ /* 0x000fe2000fffe03f */
[----:B------:R-:W-:Y:S01]  /*8890*/  PLOP3.LUT P1, PT, PT, PT, UP0, 0x80, 0x0 ;  /* 0x000000000000781c */ /* 0x000fe20003f2f008 */
[----:B------:R-:W-:Y:S01]  /*88a0*/  UMOV UR60, UR57 ;  /* 0x00000039003c7c82 */ /* 0x000fe20008000000 */
[----:B------:R-:W-:Y:S01]  /*88b0*/  F2FP.SATFINITE.E4M3.F32.PACK_AB_MERGE_C R21, R184, R21, RZ ;  /* 0x00000015b815723e */ /* 0x000fe200048070ff */
[----:B------:R-:W-:Y:S01]  /*88c0*/  UPRMT UR4, UR51, 0x654, UR4 ;  /* 0x0000065433047896 */ /* 0x000fe20008000004 */
[----:B------:R-:W-:Y:S01]  /*88d0*/  F2FP.SATFINITE.E4M3.F32.PACK_AB_MERGE_C R172, R173, R172, RZ ;  /* 0x000000acadac723e */ /* 0x000fe200048070ff */
[-C--:B------:R-:W-:Y:S01]  /*88e0*/  FMUL.FTZ R24, R24, R7.reuse ;  /* 0x0000000718187220 */ /* 0x080fe20000410000 */
[----:B------:R-:W-:Y:S01]  /*88f0*/  F2FP.SATFINITE.E4M3.F32.PACK_AB_MERGE_C R174, R175, R174, RZ ;  /* 0x000000aeafae723e */ /* 0x000fe200048070ff */
[-C--:B------:R-:W-:Y:S01]  /*8900*/  FMUL.FTZ R25, R25, R7.reuse ;  /* 0x0000000719197220 */ /* 0x080fe20000410000 */
[----:B------:R-:W-:Y:S01]  /*8910*/  F2FP.SATFINITE.E4M3.F32.PACK_AB_MERGE_C R180, R181, R180, RZ ;  /* 0x000000b4b5b4723e */ /* 0x000fe200048070ff */
[-C--:B------:R-:W-:Y:S01]  /*8920*/  FMUL.FTZ R28, R28, R7.reuse ;  /* 0x000000071c1c7220 */ /* 0x080fe20000410000 */
[----:B------:R-:W-:Y:S01]  /*8930*/  F2FP.SATFINITE.E4M3.F32.PACK_AB_MERGE_C R182, R183, R182, RZ ;  /* 0x000000b6b7b6723e */ /* 0x000fe200048070ff */
[-C--:B------:R-:W-:Y:S01]  /*8940*/  FMUL.FTZ R29, R29, R7.reuse ;  /* 0x000000071d1d7220 */ /* 0x080fe20000410000 */
[----:B------:R-:W-:Y:S01]  /*8950*/  F2FP.SATFINITE.E4M3.F32.PACK_AB_MERGE_C R156, R157, R156, RZ ;  /* 0x0000009c9d9c723e */ /* 0x000fe200048070ff */
[----:B------:R-:W-:Y:S01]  /*8960*/  SYNCS.ARRIVE.TRANS64.RED.A1T0 RZ, [UR4], RZ ;  /* 0x000000ffffff79a7 */ /* 0x000fe20008100404 */
        /* <DEDUP_REMOVED lines=15> */
[----:B------:R-:W-:Y:S01]  /*8a60*/  FMUL.FTZ R45, R45, R7 ;  /* 0x000000072d2d7220 */ /* 0x000fe20000410000 */
[----:B------:R-:W-:Y:S01]  /*8a70*/  F2FP.SATFINITE.E4M3.F32.PACK_AB_MERGE_C R123, R194, R123, RZ ;  /* 0x0000007bc27b723e */ /* 0x000fe200048070ff */
[-C--:B------:R-:W-:Y:S01]  /*8a80*/  FMUL.FTZ R48, R48, R7.reuse ;  /* 0x0000000730307220 */ /* 0x080fe20000410000 */
[----:B------:R-:W-:Y:S01]  /*8a90*/  F2FP.SATFINITE.E4M3.F32.PACK_AB_MERGE_C R132, R133, R132, RZ ;  /* 0x000000848584723e */ /* 0x000fe200048070ff */
[----:B------:R-:W-:Y:S01]  /*8aa0*/  FMUL.FTZ R49, R49, R7 ;  /* 0x0000000731317220 */ /* 0x000fe20000410000 */
[----:B------:R-:W-:Y:S01]  /*8ab0*/  F2FP.SATFINITE.E4M3.F32.PACK_AB_MERGE_C R14, R135, R189, RZ ;  /* 0x000000bd870e723e */ /* 0x000fe200048070ff */
[-C--:B------:R-:W-:Y:S01]  /*8ac0*/  FMUL.FTZ R52, R52, R7.reuse ;  /* 0x0000000734347220 */ /* 0x080fe20000410000 */
[----:B------:R-:W-:Y:S01]  /*8ad0*/  R2UR UR56, R4 ;  /* 0x00000000043872ca */ /* 0x000fe200000e0000 */
        /* <DEDUP_REMOVED lines=81> */
[----:B------:R-:W-:Y:S01]  /*8ff0*/  F2FP.SATFINITE.E4M3.F32.PACK_AB_MERGE_C R200, R9, R10, R13 ;  /* 0x0000000a09c8723e */ /* 0x000fe2000480700d */
[----:B------:R-:W-:Y:S01]  /*9000*/  IMAD.MOV.U32 R7, RZ, RZ, R122 ;  /* 0x000000ffff077224 */ /* 0x000fe200078e007a */
[----:B------:R-:W-:Y:S01]  /*9010*/  F2FP.SATFINITE.E4M3.F32.PACK_AB_MERGE_C R201, R11, R12, R15 ;  /* 0x0000000c0bc9723e */ /* 0x000fe2000480700f */
[----:B------:R-:W-:Y:S01]  /*9020*/  IMAD.MOV.U32 R5, RZ, RZ, R120 ;  /* 0x000000ffff057224 */ /* 0x000fe200078e0078 */
        /* <DEDUP_REMOVED lines=17> */
[----:B------:R-:W-:Y:S01]  /*9140*/  F2FP.SATFINITE.E4M3.F32.PACK_AB_MERGE_C R219, R127, R126, R14 ;  /* 0x0000007e7fdb723e */ /* 0x000fe2000480700e */
[----:B------:R-:W-:Y:S06]  /*9150*/  @P1 BRA `(.L_x_3881) ;  /* 0xffffffc400b41947 */ /* 0x000fec000383ffff */
.L_x_3870:
[----:B------:R-:W-:Y:S06]  /*9160*/  BAR.ARV 0x8, 0x180 ;  /* 0x0206000000007b1d */ /* 0x000fec0000002000 */
[----:B------:R-:W-:Y:S05]  /*9170*/  @!P0 BRA `(.L_x_3882) ;  /* 0x0000000000048947 */ /* 0x000fea0003800000 */
[----:B------:R-:W-:Y:S01]  /*9180*/  BPT.TRAP 0x1 ;  /* 0x000000040000795c */ /* 0x000fe20000300000 */
.L_x_3882:
[----:B------:R-:W-:Y:S02]  /*9190*/  R2UR UR9, R4 ;  /* 0x00000000040972ca */ /* 0x000fe400000e0000 */
[----:B------:R-:W-:-:S04]  /*91a0*/  MOV R0, UR57 ;  /* 0x0000003900007c02 */ /* 0x000fc80008000f00 */
[----:B------:R-:W-:-:S07]  /*91b0*/  SHF.L.U32 R0, R0, 0x1f, RZ ;  /* 0x0000001f00007819 */ /* 0x000fce00000006ff */
[----:B------:R-:W-:-:S09]  /*91c0*/  ULEA UR9, UR9, UR36, 0x3 ;  /* 0x0000002409097291 */ /* 0x000fd2000f8e183f */
[----:B------:R0:W1:Y:S01]  /*91d0*/  SYNCS.PHASECHK.TRANS64.TRYWAIT P1, [UR9+0x33450], R0 ;  /* 0x03345000ff0075a7 */ /* 0x0000620008020149 */
[----:B------:R-:W-:Y:S05]  /*91e0*/  @!P0 BRA `(.L_x_3883) ;  /* 0x0000000000048947 */ /* 0x000fea0003800000 */
[----:B------:R-:W-:Y:S01]  /*91f0*/  BPT.TRAP 0x1 ;  /* 0x000000040000795c */ /* 0x000fe20000300000 */
.L_x_3883:
[----:B-1----:R-:W-:Y:S05]  /*9200*/  @P1 BRA `(.L_x_3884) ;  /* 0x0000000000081947 */ /* 0x002fea0003800000 */
[----:B------:R-:W1:Y:S02]  /*9210*/  SYNCS.PHASECHK.TRANS64.TRYWAIT P1, [UR9+0x33450], R0 ;  /* 0x03345000ff0075a7 */ /* 0x000e640008020149 */
[----:B-1----:R-:W-:Y:S05]  /*9220*/  @!P1 BRA `(.L_x_3885) ;  /* 0x0000009000f09947 */ /* 0x002fea0003800000 */
.L_x_3884:
[----:B------:R-:W-:Y:S01]  /*9230*/  UIADD3 UR36, UR36, 0x200, URZ ;  /* 0x0000020024247890 */ /* 0x000fe2000fffe03f */
[----:B------:R-:W-:Y:S01]  /*9240*/  R2UR UR4, R4 ;  /* 0x00000000040472ca */ /* 0x000fe200000e0000 */
[----:B------:R-:W-:Y:S01]  /*9250*/  WARPGROUP.ARRIVE ;  /* 0x00000000000079c5 */ /* 0x000fe20000000000 */
[----:B------:R-:W-:Y:S01]  /*9260*/  UMOV UR7, 0xc0000010 ;  /* 0xc000001000077882 */ /* 0x000fe20000000000 */
[----:B------:R-:W-:Y:S01]  /*9270*/  USHF.R.U32.HI UR36, URZ, 0x4, UR36 ;  /* 0x000000043f247899 */ /* 0x000fe20008011624 */
[----:B------:R-:W-:Y:S01]  /*9280*/  IMAD.MOV.U32 R4, RZ, RZ, 0x3f800000 ;  /* 0x3f800000ff047424 */ /* 0x000fe200078e00ff */
[----:B------:R-:W-:Y:S02]  /*9290*/  ULDC.64 UR10, c[0x0][0x9a0] ;  /* 0x00026800000a7ab9 */ /* 0x000fe40000000a00 */
[----:B------:R-:W-:Y:S02]  /*92a0*/  ULOP3.LUT UR36, UR36, 0x3fff, URZ, 0xc0, !UPT ;  /* 0x00003fff24247892 */ /* 0x000fe4000f8ec03f */
[----:B------:R-:W-:-:S02]  /*92b0*/  UISETP.NE.U32.AND UP0, UPT, UR10, URZ, UPT ;  /* 0x0000003f0a00728c */ /* 0x000fc4000bf05070 */
[----:B------:R-:W-:Y:S02]  /*92c0*/  ULOP3.LUT UR8, UR36, 0x10000, URZ, 0xfc, !UPT ;  /* 0x0001000024087892 */ /* 0x000fe4000f8efc3f */
[----:B------:R-:W-:Y:S02]  /*92d0*/  UISETP.NE.AND.EX UP0, UPT, UR11, URZ, UPT, UP0 ;  /* 0x0000003f0b00728c */ /* 0x000fe4000bf05300 */
[----:B------:R-:W-:-:S04]  /*92e0*/  UIMAD UR8, UR4, 0x780, UR8 ;  /* 0x00000780040878a4 */ /* 0x000fc8000f8e0208 */
[----:B------:R-:W-:Y:S01]  /*92f0*/  UIADD3 UR4, UR8, 0x180, URZ ;  /* 0x0000018008047890 */ /* 0x000fe2000fffe03f */
[----:B------:R-:W-:Y:S02]  /*9300*/  PLOP3.LUT P1, PT, PT, PT, UP0, 0x80, 0x0 ;  /* 0x000000000000781c */ /* 0x000fe40003f2f008 */
[----:B------:R-:W-:-:S06]  /*9310*/  UMOV UR6, UR8 ;  /* 0x0000000800067c82 */ /* 0x000fcc0008000000 */
[----:B------:R-:W-:Y:S01]  /*9320*/  QGMMA.64x192x32.F32.E4M3.E4M3 R24, R200, gdesc[UR4], R24, gsb0 ;  /* 0x02e00004c8187df3 */ /* 0x000fe20008000818 */
[----:B------:R-:W-:Y:S01]  /*9330*/  UMOV UR7, 0xc0000010 ;  /* 0xc000001000077882 */ /* 0x000fe20000000000 */
[----:B------:R-:W-:Y:S01]  /*9340*/  UMOV UR6, UR4 ;  /* 0x0000000400067c82 */ /* 0x000fe20008000000 */
[----:B------:R-:W-:Y:S01]  /*9350*/  UIADD3 UR4, UR8, 0x300, URZ ;  /* 0x0000030008047890 */ /* 0x000fe2000fffe03f */
[----:B------:R-:W-:Y:S01]  /*9360*/  @UP0 ULDC.64 UR12, c[0x0][0x9c8] ;  /* 0x00027200000c0ab9 */ /* 0x000fe20000000a00 */
[----:B------:R-:W-:Y:S02]  /*9370*/  WARPGROUP.DEPBAR.LE gsb0, 0x0 ;  /* 0x00008000000079c5 */ /* 0x000fe40000010000 */
[----:B------:R-:W-:-:S13]  /*9380*/  WARPGROUP.ARRIVE ;  /* 0x00000000000079c5 */ /* 0x000fda0000000000 */
[----:B------:R-:W-:Y:S01]  /*9390*/  QGMMA.64x192x32.F32.E4M3.E4M3 R24, R204, gdesc[UR4], R24, gsb0 ;  /* 0x02e00004cc187df3 */ /* 0x000fe20008000818 */
[----:B------:R-:W-:Y:S01]  /*93a0*/  UMOV UR6, UR4 ;  /* 0x0000000400067c82 */ /* 0x000fe20008000000 */
[----:B------:R-:W-:Y:S01]  /*93b0*/  UMOV UR7, 0xc0000010 ;  /* 0xc000001000077882 */ /* 0x000fe20000000000 */
[----:B------:R-:W-:Y:S01]  /*93c0*/  @UP0 UIMAD.WIDE.U32 UR4, UR48, UR12, URZ ;  /* 0x0000000c300402a5 */ /* 0x000fe2000f8e003f */
[----:B------:R-:W-:Y:S02]  /*93d0*/  WARPGROUP.DEPBAR.LE gsb0, 0x0 ;  /* 0x00008000000079c5 */ /* 0x000fe40000010000 */
[----:B------:R-:W-:-:S14]  /*93e0*/  WARPGROUP.ARRIVE ;  /* 0x00000000000079c5 */ /* 0x000fdc0000000000 */
[----:B------:R-:W-:Y:S01]  /*93f0*/  QGMMA.64x192x32.F32.E4M3.E4M3 R24, R208, gdesc[UR4], R24, gsb0 ;  /* 0x02e00004d0187df3 */ /* 0x000fe20008000818 */
[----:B------:R-:W-:Y:S02]  /*9400*/  @UP0 UIMAD UR6, UR37, UR12, URZ ;  /* 0x0000000c250602a4 */ /* 0x000fe4000f8e023f */
[----:B------:R-:W-:Y:S02]  /*9410*/  @UP0 USHF.R.S32.HI UR7, URZ, 0x1f, UR50 ;  /* 0x0000001f3f070899 */ /* 0x000fe40008011432 */
        /* <DEDUP_REMOVED lines=10> */
[----:B-1----:R-:W-:-:S05]  /*94c0*/  IMAD.U32 R3, RZ, RZ, UR7 ;  /* 0x00000007ff037e24 */ /* 0x002fca000f8e00ff */
[----:B------:R1:W2:Y:S01]  /*94d0*/  @P1 LDG.E R4, desc[UR54][R2.64] ;  /* 0x0000003602041981 */ /* 0x0002a2000c1e1900 */
[----:B------:R-:W-:Y:S01]  /*94e0*/  UIADD3 UR4, UR8, 0x480, URZ ;  /* 0x0000048008047890 */ /* 0x000fe2000fffe03f */
[----:B------:R-:W-:-:S06]  /*94f0*/  UMOV UR7, 0xc0000010 ;  /* 0xc000001000077882 */ /* 0x000fcc0000000000 */
[----:B------:R-:W-:Y:S01]  /*9500*/  UMOV UR6, UR4 ;  /* 0x0000000400067c82 */ /* 0x000fe20008000000 */
[----:B------:R-:W-:Y:S01]  /*9510*/  UIADD3 UR8, UR8, 0x600, URZ ;  /* 0x0000060008087890 */ /* 0x000fe2000fffe03f */
[----:B------:R-:W-:Y:S02]  /*9520*/  WARPGROUP.DEPBAR.LE gsb0, 0x0 ;  /* 0x00008000000079c5 */ /* 0x000fe40000010000 */
[----:B------:R-:W-:-:S06]  /*9530*/  WARPGROUP.ARRIVE ;  /* 0x00000000000079c5 */ /* 0x000fcc0000000000 */
[----:B------:R-:W-:Y:S01]  /*9540*/  QGMMA.64x192x32.F32.E4M3.E4M3 R24, R212, gdesc[UR4], R24, gsb0 ;  /* 0x02e00004d4187df3 */ /* 0x000fe20008000818 */
[----:B------:R-:W-:Y:S01]  /*9550*/  UMOV UR6, UR8 ;  /* 0x0000000800067c82 */ /* 0x000fe20008000000 */
[----:B------:R-:W-:Y:S01]  /*9560*/  UMOV UR7, 0xc0000010 ;  /* 0xc000001000077882 */ /* 0x000fe20000000000 */
[----:B------:R-:W3:Y:S04]  /*9570*/  SHFL.BFLY PT, R5, R6, 0x2, 0x1f ;  /* 0x0c401f0006057f89 */ /* 0x000ee800000e0000 */
[----:B------:R-:W4:Y:S01]  /*9580*/  SHFL.BFLY PT, R7, R8, 0x2, 0x1f ;  /* 0x0c401f0008077f89 */ /* 0x000f2200000e0000 */
[----:B---3--:R-:W-:Y:S01]  /*9590*/  FADD.FTZ R5, R5, R6 ;  /* 0x0000000605057221 */ /* 0x008fe20000010000 */
[----:B----4-:R-:W-:-:S04]  /*95a0*/  FADD.FTZ R7, R7, R8 ;  /* 0x0000000807077221 */ /* 0x010fc80000010000 */
[----:B0-----:R-:W0:Y:S04]  /*95b0*/  SHFL.BFLY PT, R0, R5, 0x1, 0x1f ;  /* 0x0c201f0005007f89 */ /* 0x001e2800000e0000 */
[----:B-1----:R-:W1:Y:S01]  /*95c0*/  SHFL.BFLY PT, R2, R7, 0x1, 0x1f ;  /* 0x0c201f0007027f89 */ /* 0x002e6200000e0000 */
[----:B------:R-:W-:Y:S02]  /*95d0*/  IMAD.MOV.U32 R3, RZ, RZ, RZ ;  /* 0x000000ffff037224 */ /* 0x000fe400078e00ff */
[----:B0-----:R-:W-:Y:S01]  /*95e0*/  FADD.FTZ R9, R5, R0 ;  /* 0x0000000005097221 */ /* 0x001fe20000010000 */
[----:B-1----:R-:W-:-:S04]  /*95f0*/  FADD.FTZ R10, R7, R2 ;  /* 0x00000002070a7221 */ /* 0x002fc80000010000 */
[C---:B------:R-:W-:Y:S01]  /*9600*/  FSETP.NE.FTZ.AND P1, PT, R9.reuse, RZ, PT ;  /* 0x000000ff0900720b */ /* 0x040fe20003f35000 */
[----:B------:R-:W-:Y:S01]  /*9610*/  FMUL.FTZ R11, R9, 0.00390625 ;  /* 0x3b800000090b7820 */ /* 0x000fe20000410000 */
[----:B------:R-:W-:-:S04]  /*9620*/  FMUL.FTZ R8, R10, 0.00390625 ;  /* 0x3b8000000a087820 */ /* 0x000fc80000410000 */
[----:B------:R-:W-:Y:S02]  /*9630*/  FSETP.NE.FTZ.AND P2, PT, R11, RZ, PT ;  /* 0x000000ff0b00720b */ /* 0x000fe40003f55000 */
[----:B------:R-:W-:-:S05]  /*9640*/  FSETP.NE.FTZ.AND P3, PT, R8, RZ, PT ;  /* 0x000000ff0800720b */ /* 0x000fca0003f75000 */
[----:B------:R-:W-:Y:S01]  /*9650*/  @P1 MUFU.RCP R3, R9 ;  /* 0x0000000900031308 */ /* 0x000fe20000001000 */
[----:B------:R-:W-:Y:S01]  /*9660*/  FSETP.NE.FTZ.AND P1, PT, R10, RZ, PT ;  /* 0x000000ff0a00720b */ /* 0x000fe20003f35000 */
[----:B------:R-:W-:-:S06]  /*9670*/  IMAD.MOV.U32 R7, RZ, RZ, RZ ;  /* 0x000000ffff077224 */ /* 0x000fcc00078e00ff */
[----:B------:R-:W0:Y:S01]  /*9680*/  @P2 MUFU.LG2 R6, R11 ;  /* 0x0000000b00062308 */ /* 0x000e220000000c00 */
[----:B------:R-:W-:Y:S02]  /*9690*/  WARPGROUP.DEPBAR.LE gsb0, 0x0 ;  /* 0x00008000000079c5 */ /* 0x000fe40000010000 */
[----:B------:R-:W-:-:S06]  /*96a0*/  WARPGROUP.ARRIVE ;  /* 0x00000000000079c5 */ /* 0x000fcc0000000000 */
[----:B------:R-:W-:Y:S01]  /*96b0*/  QGMMA.64x192x32.F32.E4M3.E4M3 R24, R216, gdesc[UR4], R24, gsb0 ;  /* 0x02e00004d8187df3 */ /* 0x000fe20008000818 */
[----:B------:R-:W1:Y:S08]  /*96c0*/  @P3 MUFU.LG2 R8, R8 ;  /* 0x0000000800083308 */ /* 0x000e700000000c00 */
[----:B------:R-:W3:Y:S01]  /*96d0*/  @P1 MUFU.RCP R7, R10 ;  /* 0x0000000a00071308 */ /* 0x000ee20000001000 */
[----:B------:R-:W-:-:S02]  /*96e0*/  IMAD.U32 R5, RZ, RZ, UR53 ;  /* 0x00000035ff057e24 */ /* 0x000fc4000f8e00ff */
[----:B------:R-:W-:Y:S02]  /*96f0*/  IMAD.U32 R12, RZ, RZ, UR53 ;  /* 0x00000035ff0c7e24 */ /* 0x000fe4000f8e00ff */
[----:B0-----:R-:W-:Y:S01]  /*9700*/  @P2 FMUL.FTZ R6, R6, 0.69314718246459960938 ;  /* 0x3f31721806062820 */ /* 0x001fe20000410000 */
[----:B------:R-:W-:Y:S01]  /*9710*/  @P2 FMUL.FTZ R5, R5, 0.69314718246459960938 ;  /* 0x3f31721805052820 */ /* 0x000fe20000410000 */
[----:B------:R-:W-:Y:S01]  /*9720*/  @P3 FMUL.FTZ R12, R12, 0.69314718246459960938 ;  /* 0x3f3172180c0c3820 */ /* 0x000fe20000410000 */
[----:B-1----:R-:W-:Y:S01]  /*9730*/  @P3 FMUL.FTZ R9, R8, 0.69314718246459960938 ;  /* 0x3f31721808093820 */ /* 0x002fe20000410000 */
[----:B------:R-:W-:Y:S02]  /*9740*/  IMAD.MOV.U32 R2, RZ, RZ, -0x800000 ;  /* 0xff800000ff027424 */ /* 0x000fe400078e00ff */
[----:B--2---:R-:W-:Y:S01]  /*9750*/  FMUL.FTZ R3, R3, R4 ;  /* 0x0000000403037220 */ /* 0x004fe20000410000 */
[----:B------:R-:W-:Y:S02]  /*9760*/  IMAD.MOV.U32 R0, RZ, RZ, -0x800000 ;  /* 0xff800000ff007424 */ /* 0x000fe400078e00ff */
[----:B------:R-:W-:Y:S01]  /*9770*/  @P2 FFMA.FTZ R2, R5, R120, R6 ;  /* 0x0000007805022223 */ /* 0x000fe20000010006 */
[----:B------:R-:W-:Y:S01]  /*9780*/  @P3 FFMA.FTZ R0, R12, R122, R9 ;  /* 0x0000007a0c003223 */ /* 0x000fe20000010009 */
[----:B---3--:R-:W-:Y:S01]  /*9790*/  FMUL.FTZ R4, R7, R4 ;  /* 0x0000000407047220 */ /* 0x008fe20000410000 */
[----:B------:R-:W-:-:S02]  /*97a0*/  WARPGROUP.DEPBAR.LE gsb0, 0x0 ;  /* 0x00008000000079c5 */ /* 0x000fc40000010000 */
[----:B------:R-:W-:Y:S05]  /*97b0*/  @!P0 BRA `(.L_x_3886) ;  /* 0x0000000000048947 */ /* 0x000fea0003800000 */
[----:B------:R-:W-:Y:S01]  /*97c0*/  BPT.TRAP 0x1 ;  /* 0x000000040000795c */ /* 0x000fe20000300000 */
.L_x_3886:
[----:B------:R-:W-:Y:S01]  /*97d0*/  UIADD3 UR4, UR9, 0x33460, URZ ;  /* 0x0003346009047890 */ /* 0x000fe2000fffe03f */
[-C--:B------:R-:W-:Y:S01]  /*97e0*/  FMUL.FTZ R122, R69, R3.reuse ;  /* 0x00000003457a7220 */ /* 0x080fe20000410000 */
[-C--:B------:R-:W-:Y:S01]  /*97f0*/  FMUL.FTZ R15, R48, R3.reuse ;  /* 0x00000003300f7220 */ /* 0x080fe20000410000 */
[-C--:B------:R-:W-:Y:S01]  /*9800*/  FMUL.FTZ R69, R72, R3.reuse ;  /* 0x0000000348457220 */ /* 0x080fe20000410000 */
[----:B------:R-:W-:Y:S01]  /*9810*/  UPRMT UR4, UR51, 0x654, UR4 ;  /* 0x0000065433047896 */ /* 0x000fe20008000004 */
        /* <DEDUP_REMOVED lines=8> */
[----:B------:R-:W-:Y:S01]  /*98a0*/  SYNCS.ARRIVE.TRANS64.RED.A1T0 RZ, [UR4], RZ ;  /* 0x000000ffffff79a7 */ /* 0x000fe20008100404 */
        /* <DEDUP_REMOVED lines=79> */
[----:B------:R-:W-:Y:S01]  /*9da0*/  PLOP3.LUT P0, PT, PT, PT, PT, 0x8, 0x0 ;  /* 0x000000000000781c */ /* 0x000fe20003f0e170 */
[-C--:B------:R-:W-:Y:S01]  /*9db0*/  FMUL.FTZ R51, R102, R4.reuse ;  /* 0x0000000466337220 */ /* 0x080fe20000410000 */
[-C--:B------:R-:W-:Y:S01]  /*9dc0*/  FMUL.FTZ R99, R99, R4.reuse ;  /* 0x0000000463637220 */ /* 0x080fe20000410000 */
[-C--:B------:R-:W-:Y:S01]  /*9dd0*/  FMUL.FTZ R110, R110, R4.reuse ;  /* 0x000000046e6e7220 */ /* 0x080fe20000410000 */
[-C--:B------:R-:W-:Y:S01]  /*9de0*/  FMUL.FTZ R86, R107, R4.reuse ;  /* 0x000000046b567220 */ /* 0x080fe20000410000 */
[-C--:B------:R-:W-:Y:S01]  /*9df0*/  FMUL.FTZ R118, R118, R4.reuse ;  /* 0x0000000476767220 */ /* 0x080fe20000410000 */
[----:B------:R-:W-:-:S07]  /*9e00*/  FMUL.FTZ R115, R115, R4 ;  /* 0x0000000473737220 */ /* 0x000fce0000410000 */
.L_x_3862:
[----:B------:R-:W-:Y:S05]  /*9e10*/  @P0 BRA `(.L_x_3887) ;  /* 0x0000002c006c0947 */ /* 0x000fea0003800000 */
[----:B------:R-:W0:Y:S01]  /*9e20*/  S2R R67, SR_TID.X ;  /* 0x0000000000437919 */ /* 0x000e220000002100 */
[----:B------:R-:W-:Y:S01]  /*9e30*/  ULDC.64 UR4, c[0x4][0xd8] ;  /* 0x0100360000047ab9 */ /* 0x000fe20000000a00 */
[----:B------:R-:W1:Y:S01]  /*9e40*/  LDC R113, c[0x0][0xbe8] ;  /* 0x0002fa00ff717b82 */ /* 0x000e620000000800 */
[----:B------:R-:W-:Y:S01]  /*9e50*/  ULDC.64 UR8, c[0x0][0xbd0] ;  /* 0x0002f40000087ab9 */ /* 0x000fe20000000a00 */
[----:B------:R-:W-:Y:S01]  /*9e60*/  USHF.R.S32.HI UR7, URZ, 0x1f, UR50 ;  /* 0x0000001f3f077899 */ /* 0x000fe20008011432 */
[----:B------:R-:W-:Y:S01]  /*9e70*/  ULDC.64 UR10, c[0x0][0xb38] ;  /* 0x0002ce00000a7ab9 */ /* 0x000fe20000000a00 */
[----:B0-----:R-:W-:-:S04]  /*9e80*/  SHF.L.U32 R3, R67, 0x2, RZ ;  /* 0x0000000243037819 */ /* 0x001fc800000006ff */
[----:B------:R-:W-:Y:S01]  /*9e90*/  LOP3.LUT R3, R3, 0xc, RZ, 0xc0, !PT ;  /* 0x0000000c03037812 */ /* 0x000fe200078ec0ff */
[----:B------:R-:W-:Y:S03]  /*9ea0*/  BAR.SYNC.DEFER_BLOCKING 0x1, 0x100 ;  /* 0x0044000000007b1d */ /* 0x000fe60000010000 */
[----:B------:R-:W-:-:S05]  /*9eb0*/  IADD3 R4, P0, R3, UR4, RZ ;  /* 0x0000000403047c10 */ /* 0x000fca000ff1e0ff */
[----:B------:R-:W-:-:S05]  /*9ec0*/  IMAD.X R5, RZ, RZ, UR5, P0 ;  /* 0x00000005ff057e24 */ /* 0x000fca00080e06ff */
[----:B------:R0:W2:Y:S01]  /*9ed0*/  LDG.E.CONSTANT R3, desc[UR54][R4.64] ;  /* 0x0000003604037981 */ /* 0x0000a2000c1e9900 */
[----:B------:R-:W-:Y:S01]  /*9ee0*/  LOP3.LUT P0, R8, R67, 0x3, RZ, 0xc0, !PT ;  /* 0x0000000343087812 */ /* 0x000fe2000780c0ff */
[----:B------:R-:W-:Y:S01]  /*9ef0*/  UIMAD.WIDE.U32 UR4, UR50, UR8, URZ ;  /* 0x00000008320472a5 */ /* 0x000fe2000f8e003f */
[----:B-1----:R-:W-:Y:S01]  /*9f00*/  ISETP.NE.AND P2, PT, R113, 0x1, PT ;  /* 0x000000017100780c */ /* 0x002fe20003f45270 */
[----:B------:R-:W-:Y:S01]  /*9f10*/  UIMAD UR6, UR7, UR8, URZ ;  /* 0x00000008070672a4 */ /* 0x000fe2000f8e023f */
[----:B------:R-:W-:Y:S01]  /*9f20*/  ISETP.EQ.OR P0, PT, R8, 0x3, !P0 ;  /* 0x000000030800780c */ /* 0x000fe20004702670 */
[----:B------:R-:W-:Y:S01]  /*9f30*/  UIMAD UR8, UR7, UR10, URZ ;  /* 0x0000000a070872a4 */ /* 0x000fe2000f8e023f */
[----:B------:R-:W-:Y:S01]  /*9f40*/  BSSY B0, `(.L_x_3888) ;  /* 0x000021e000007945 */ /* 0x000fe20003800000 */
[----:B------:R-:W-:Y:S01]  /*9f50*/  UIMAD UR9, UR50, UR9, UR6 ;  /* 0x00000009320972a4 */ /* 0x000fe2000f8e0206 */
[----:B------:R-:W-:Y:S01]  /*9f60*/  SEL R180, R60, R121, P0 ;  /* 0x000000793cb47207 */ /* 0x000fe20000000000 */
[----:B------:R-:W-:Y:S01]  /*9f70*/  UIMAD.WIDE.U32 UR6, UR50, UR10, URZ ;  /* 0x0000000a320672a5 */ /* 0x000fe2000f8e003f */
[----:B------:R-:W-:Y:S01]  /*9f80*/  SEL R23, R121, R60, P0 ;  /* 0x0000003c79177207 */ /* 0x000fe20000000000 */
[----:B------:R-:W-:Y:S01]  /*9f90*/  UIADD3 UR9, UR5, UR9, URZ ;  /* 0x0000000905097290 */ /* 0x000fe2000fffe03f */
[----:B------:R-:W-:Y:S01]  /*9fa0*/  SEL R146, R46, R47, P0 ;  /* 0x0000002f2e927207 */ /* 0x000fe20000000000 */
[----:B------:R-:W-:Y:S01]  /*9fb0*/  UIMAD UR8, UR50, UR11, UR8 ;  /* 0x0000000b320872a4 */ /* 0x000fe2000f8e0208 */
[----:B------:R-:W-:Y:S01]  /*9fc0*/  SEL R60, R47, R46, P0 ;  /* 0x0000002e2f3c7207 */ /* 0x000fe20000000000 */
[----:B------:R-:W-:Y:S01]  /*9fd0*/  VIADD R46, R67, 0xffffff80 ;  /* 0xffffff80432e7836 */ /* 0x000fe20000000000 */
[----:B------:R-:W-:Y:S01]  /*9fe0*/  SEL R148, R56, R7, P0 ;  /* 0x0000000738947207 */ /* 0x000fe20000000000 */
[----:B------:R-:W-:Y:S01]  /*9ff0*/  UIADD3 UR8, UR7, UR8, URZ ;  /* 0x0000000807087290 */ /* 0x000fe2000fffe03f */
[----:B------:R-:W-:-:S02]  /*a000*/  SEL R56, R7, R56, P0 ;  /* 0x0000003807387207 */ /* 0x000fc40000000000 */
[----:B0-----:R-:W-:Y:S02]  /*a010*/  SHF.R.S32.HI R5, RZ, 0x1f, R46 ;  /* 0x0000001fff057819 */ /* 0x001fe4000001142e */
[----:B------:R-:W-:Y:S02]  /*a020*/  SEL R8, R9, R10, P0 ;  /* 0x0000000a09087207 */ /* 0x000fe40000000000 */
[----:B------:R-:W-:Y:S02]  /*a030*/  LEA.HI R4, R5, R46, RZ, 0x7 ;  /* 0x0000002e05047211 */ /* 0x000fe400078f38ff */
[----:B------:R-:W-:Y:S02]  /*a040*/  SEL R9, R10, R9, P0 ;  /* 0x000000090a097207 */ /* 0x000fe40000000000 */
[----:B------:R-:W-:Y:S02]  /*a050*/  LOP3.LUT R7, R4, 0xffffff80, RZ, 0xc0, !PT ;  /* 0xffffff8004077812 */ /* 0x000fe400078ec0ff */
[----:B------:R-:W-:-:S02]  /*a060*/  SEL R10, R12, R33, P0 ;  /* 0x000000210c0a7207 */ /* 0x000fc40000000000 */
[----:B------:R-:W-:Y:S02]  /*a070*/  SEL R36, R11, R22, P0 ;  /* 0x000000160b247207 */ /* 0x000fe40000000000 */
[----:B------:R-:W-:Y:S02]  /*a080*/  SEL R16, R22, R11, P0 ;  /* 0x0000000b16107207 */ /* 0x000fe40000000000 */
[----:B------:R-:W-:Y:S02]  /*a090*/  SEL R176, R25, R122, P0 ;  /* 0x0000007a19b07207 */ /* 0x000fe40000000000 */
[----:B------:R-:W-:Y:S02]  /*a0a0*/  SEL R12, R33, R12, P0 ;  /* 0x0000000c210c7207 */ /* 0x000fe40000000000 */
[----:B------:R-:W-:Y:S02]  /*a0b0*/  SEL R25, R122, R25, P0 ;  /* 0x000000197a197207 */ /* 0x000fe40000000000 */
[----:B------:R-:W-:-:S02]  /*a0c0*/  SHF.R.S32.HI R11, RZ, 0x7, R4 ;  /* 0x00000007ff0b7819 */ /* 0x000fc40000011404 */
[----:B------:R-:W-:Y:S02]  /*a0d0*/  SEL R122, R96, R97, P0 ;  /* 0x00000061607a7207 */ /* 0x000fe40000000000 */
[----:B------:R-:W-:Y:S01]  /*a0e0*/  SEL R33, R97, R96, P0 ;  /* 0x0000006061217207 */ /* 0x000fe20000000000 */
[----:B------:R-:W-:Y:S01]  /*a0f0*/  IMAD.IADD R96, R46, 0x1, -R7 ;  /* 0x000000012e607824 */ /* 0x000fe200078e0a07 */
[----:B------:R-:W-:Y:S02]  /*a100*/  LEA.HI R5, R5, R46, RZ, 0x2 ;  /* 0x0000002e05057211 */ /* 0x000fe400078f10ff */
[----:B------:R-:W-:Y:S02]  /*a110*/  LEA.HI R4, R4, R11, RZ, 0x1 ;  /* 0x0000000b04047211 */ /* 0x000fe400078f08ff */
[----:B------:R-:W-:Y:S02]  /*a120*/  LOP3.LUT R7, R5, 0xfffffffc, RZ, 0xc0, !PT ;  /* 0xfffffffc05077812 */ /* 0x000fe400078ec0ff */
[----:B------:R-:W-:-:S02]  /*a130*/  SEL R140, R29, R64, P0 ;  /* 0x000000401d8c7207 */ /* 0x000fc40000000000 */
[----:B------:R-:W-:Y:S02]  /*a140*/  SEL R59, R64, R29, P0 ;  /* 0x0000001d403b7207 */ /* 0x000fe40000000000 */
[----:B------:R-:W-:Y:S02]  /*a150*/  SEL R28, R17, R18, P0 ;  /* 0x00000012111c7207 */ /* 0x000fe40000000000 */
[----:B------:R-:W-:Y:S02]  /*a160*/  SHF.R.S32.HI R29, RZ, 0x1f, R96 ;  /* 0x0000001fff1d7819 */ /* 0x000fe40000011460 */
[----:B------:R-:W-:Y:S02]  /*a170*/  SEL R17, R18, R17, P0 ;  /* 0x0000001112117207 */ /* 0x000fe40000000000 */
[----:B------:R-:W-:Y:S02]  /*a180*/  SEL R38, R19, R20, P0 ;  /* 0x0000001413267207 */ /* 0x000fe40000000000 */
[----:B------:R-:W-:-:S02]  /*a190*/  SEL R144, R57, R52, P0 ;  /* 0x0000003439907207 */ /* 0x000fc40000000000 */
[----:B------:R-:W-:Y:S02]  /*a1a0*/  LOP3.LUT R4, R4, 0x3fffffe, RZ, 0xc0, !PT ;  /* 0x03fffffe04047812 */ /* 0x000fe400078ec0ff */
[----:B------:R-:W-:Y:S02]  /*a1b0*/  SEL R19, R20, R19, P0 ;  /* 0x0000001314137207 */ /* 0x000fe40000000000 */
[----:B------:R-:W-:Y:S01]  /*a1c0*/  SEL R42, R15, R32, P0 ;  /* 0x000000200f2a7207 */ /* 0x000fe20000000000 */
[----:B------:R-:W-:Y:S01]  /*a1d0*/  IMAD.IADD R11, R11, 0x1, -R4 ;  /* 0x000000010b0b7824 */ /* 0x000fe200078e0a04 */
[----:B------:R-:W-:Y:S01]  /*a1e0*/  SEL R18, R32, R15, P0 ;  /* 0x0000000f20127207 */ /* 0x000fe20000000000 */
[----:B------:R-:W-:Y:S01]  /*a1f0*/  IMAD.IADD R15, R46, 0x1, -R7 ;  /* 0x000000012e0f7824 */ /* 0x000fe200078e0a07 */
[----:B------:R-:W-:Y:S01]  /*a200*/  SEL R57, R52, R57, P0 ;  /* 0x0000003934397207 */ /* 0x000fe20000000000 */
[----:B------:R-:W-:Y:S01]  /*a210*/  IMAD.U32 R7, RZ, RZ, UR5 ;  /* 0x00000005ff077e24 */ /* 0x000fe2000f8e00ff */
        /* <DEDUP_REMOVED lines=8> */
[----:B------:R-:W-:Y:S01]  /*a2a0*/  LEA.HI R37, R29, R96, RZ, 0x2 ;  /* 0x000000601d257211 */ /* 0x000fe200078f10ff */
[----:B------:R-:W0:Y:S01]  /*a2b0*/  S2R R31, SR_CTAID.X ;  /* 0x00000000001f7919 */ /* 0x000e220000002500 */
[----:B------:R-:W-:Y:S02]  /*a2c0*/  SEL R14, R13, R6, P0 ;  /* 0x000000060d0e7207 */ /* 0x000fe40000000000 */
[----:B------:R-:W-:Y:S02]  /*a2d0*/  SEL R13, R6, R13, P0 ;  /* 0x0000000d060d7207 */ /* 0x000fe40000000000 */
[----:B------:R-:W-:Y:S02]  /*a2e0*/  LEA.HI R4, R29, R96, RZ, 0x5 ;  /* 0x000000601d047211 */ /* 0x000fe400078f28ff */
[----:B------:R-:W-:-:S02]  /*a2f0*/  SEL R174, R120, R65, P0 ;  /* 0x0000004178ae7207 */ /* 0x000fc40000000000 */
[----:B------:R-:W-:Y:S02]  /*a300*/  SEL R22, R65, R120, P0 ;  /* 0x0000007841167207 */ /* 0x000fe40000000000 */
[----:B------:R-:W-:Y:S02]  /*a310*/  SEL R168, R72, R81, P0 ;  /* 0x0000005148a87207 */ /* 0x000fe40000000000 */
[----:B------:R-:W-:Y:S02]  /*a320*/  SEL R26, R81, R72, P0 ;  /* 0x00000048511a7207 */ /* 0x000fe40000000000 */
[--C-:B------:R-:W-:Y:S02]  /*a330*/  SHF.R.S32.HI R5, RZ, 0x2, R37.reuse ;  /* 0x00000002ff057819 */ /* 0x100fe40000011425 */
[----:B------:R-:W-:Y:S02]  /*a340*/  SHF.R.S32.HI R6, RZ, 0x1f, R37 ;  /* 0x0000001fff067819 */ /* 0x000fe40000011425 */
[----:B------:R-:W-:-:S02]  /*a350*/  LEA.HI R29, R15, R15, RZ, 0x1 ;  /* 0x0000000f0f1d7211 */ /* 0x000fc400078f08ff */
        /* <DEDUP_REMOVED lines=10> */
[----:B------:R-:W-:Y:S02]  /*a400*/  LEA.HI R6, R6, R5, RZ, 0x3 ;  /* 0x0000000506067211 */ /* 0x000fe400078f18ff */
[----:B------:R-:W-:-:S02]  /*a410*/  LOP3.LUT R48, R29, 0x1ffffffe, RZ, 0xc0, !PT ;  /* 0x1ffffffe1d307812 */ /* 0x000fc400078ec0ff */
[----:B------:R-:W-:Y:S02]  /*a420*/  SEL R182, R21, R24, P0 ;  /* 0x0000001815b67207 */ /* 0x000fe40000000000 */
[----:B------:R-:W-:Y:S01]  /*a430*/  SEL R68, R98, R99, P0 ;  /* 0x0000006362447207 */ /* 0x000fe20000000000 */
[----:B------:R-:W-:Y:S01]  /*a440*/  IMAD.IADD R48, R15, 0x1, -R48 ;  /* 0x000000010f307824 */ /* 0x000fe200078e0a30 */
[----:B------:R-:W-:Y:S02]  /*a450*/  SEL R82, R99, R98, P0 ;  /* 0x0000006263527207 */ /* 0x000fe40000000000 */
[----:B------:R-:W-:Y:S02]  /*a460*/  SEL R70, R51, R104, P0 ;  /* 0x0000006833467207 */ /* 0x000fe40000000000 */
[----:B------:R-:W-:Y:S02]  /*a470*/  SEL R21, R24, R21, P0 ;  /* 0x0000001518157207 */ /* 0x000fe40000000000 */
[----:B------:R-:W-:-:S02]  /*a480*/  SEL R116, R76, R77, P0 ;  /* 0x0000004d4c747207 */ /* 0x000fc40000000000 */
[----:B------:R-:W-:Y:S02]  /*a490*/  SEL R27, R77, R76, P0 ;  /* 0x0000004c4d1b7207 */ /* 0x000fe40000000000 */
[----:B------:R-:W-:Y:S02]  /*a4a0*/  SEL R132, R74, R75, P0 ;  /* 0x0000004b4a847207 */ /* 0x000fe40000000000 */
[----:B------:R-:W-:Y:S02]  /*a4b0*/  SEL R97, R75, R74, P0 ;  /* 0x0000004a4b617207 */ /* 0x000fe40000000000 */
[----:B------:R-:W-:Y:S02]  /*a4c0*/  LOP3.LUT R6, R6, 0xfffffff8, RZ, 0xc0, !PT ;  /* 0xfffffff806067812 */ /* 0x000fe400078ec0ff */
[----:B------:R-:W-:Y:S02]  /*a4d0*/  SEL R170, R84, R85, P0 ;  /* 0x0000005554aa7207 */ /* 0x000fe40000000000 */
[----:B------:R-:W-:Y:S01]  /*a4e0*/  SEL R32, R85, R84, P0 ;  /* 0x0000005455207207 */ /* 0x000fe20000000000 */
[----:B------:R-:W-:Y:S01]  /*a4f0*/  IMAD.IADD R5, R5, 0x1, -R6 ;  /* 0x0000000105057824 */ /* 0x000fe200078e0a06 */
[----:B------:R-:W-:Y:S01]  /*a500*/  SEL R172, R69, R44, P0 ;  /* 0x0000002c45ac7207 */ /* 0x000fe20000000000 */
[----:B------:R-:W-:Y:S01]  /*a510*/  IMAD.U32 R6, RZ, RZ, UR4 ;  /* 0x00000004ff067e24 */ /* 0x000fe2000f8e00ff */
[----:B------:R-:W-:Y:S01]  /*a520*/  SEL R24, R44, R69, P0 ;  /* 0x000000452c187207 */ /* 0x000fe20000000000 */
[----:B------:R-:W1:Y:S01]  /*a530*/  S2UR UR4, SR_CTAID.Y ;  /* 0x00000000000479c3 */ /* 0x000e620000002600 */
        /* <DEDUP_REMOVED lines=9> */
[----:B------:R-:W-:Y:S01]  /*a5d0*/  IMAD R46, R4, 0x10, R5 ;  /* 0x00000010042e7824 */ /* 0x000fe200078e0205 */
[----:B------:R-:W-:Y:S01]  /*a5e0*/  SEL R128, R94, R95, P0 ;  /* 0x0000005f5e807207 */ /* 0x000fe20000000000 */
[----:B------:R-:W-:Y:S01]  /*a5f0*/  IMAD.U32 R5, RZ, RZ, UR7 ;  /* 0x00000007ff057e24 */ /* 0x000fe2000f8e00ff */
        /* <DEDUP_REMOVED lines=9> */
[----:B0-----:R-:W-:Y:S01]  /*a690*/  IMAD R48, R31, 0x80, R48 ;  /* 0x000000801f307824 */ /* 0x001fe200078e0230 */
        /* <DEDUP_REMOVED lines=9> */
[----:B------:R-:W-:Y:S02]  /*a730*/  LOP3.LUT R37, R37, 0x7ffffffc, RZ, 0xc0, !PT ;  /* 0x7ffffffc25257812 */ /* 0x000fe400078ec0ff */
[----:B------:R-:W-:Y:S02]  /*a740*/  SEL R164, R100, R101, P0 ;  /* 0x0000006564a47207 */ /* 0x000fe40000000000 */
[----:B------:R-:W-:Y:S01]  /*a750*/  SEL R40, R101, R100, P0 ;  /* 0x0000006465287207 */ /* 0x000fe20000000000 */
[----:B------:R-:W-:Y:S01]  /*a760*/  IMAD R100, R31, 0x80, R11 ;  /* 0x000000801f647824 */ /* 0x000fe200078e020b */
[----:B------:R-:W-:Y:S02]  /*a770*/  SEL R162, R108, R109, P0 ;  /* 0x0000006d6ca27207 */ /* 0x000fe40000000000 */
[----:B------:R-:W-:Y:S02]  /*a780*/  SEL R150, R58, R39, P0 ;  /* 0x000000273a967207 */ /* 0x000fe40000000000 */
[----:B------:R-:W-:-:S02]  /*a790*/  SEL R126, R90, R43, P0 ;  /* 0x0000002b5a7e7207 */ /* 0x000fc40000000000 */
[----:B------:R-:W-:Y:S02]  /*a7a0*/  SEL R124, R110, R111, P0 ;  /* 0x0000006f6e7c7207 */ /* 0x000fe40000000000 */
[C---:B------:R-:W-:Y:S01]  /*a7b0*/  LOP3.LUT P1, RZ, R96.reuse, 0x3, RZ, 0xc0, !PT ;  /* 0x0000000360ff7812 */ /* 0x040fe2000782c0ff */
[----:B------:R-:W-:Y:S01]  /*a7c0*/  IMAD.IADD R96, R96, 0x1, -R37 ;  /* 0x0000000160607824 */ /* 0x000fe200078e0a25 */
[----:B------:R-:W-:Y:S02]  /*a7d0*/  SEL R44, R109, R108, P0 ;  /* 0x0000006c6d2c7207 */ /* 0x000fe40000000000 */
[----:B------:R-:W-:Y:S01]  /*a7e0*/  SEL R58, R39, R58, P0 ;  /* 0x0000003a273a7207 */ /* 0x000fe20000000000 */
[----:B------:R-:W-:Y:S01]  /*a7f0*/  IMAD.SHL.U32 R96, R96, 0x2, RZ ;  /* 0x0000000260607824 */ /* 0x000fe200078e00ff */
[----:B------:R-:W-:Y:S02]  /*a800*/  SEL R90, R43, R90, P0 ;  /* 0x0000005a2b5a7207 */ /* 0x000fe40000000000 */
[----:B------:R-:W-:-:S02]  /*a810*/  SEL R81, R104, R51, P0 ;  /* 0x0000003368517207 */ /* 0x000fc40000000000 */
[----:B------:R-:W-:Y:S02]  /*a820*/  SEL R79, R111, R110, P0 ;  /* 0x0000006e6f4f7207 */ /* 0x000fe40000000000 */
[----:B------:R-:W-:Y:S01]  /*a830*/  MOV R7, UR9 ;  /* 0x0000000900077c02 */ /* 0x000fe20008000f00 */
[----:B------:R-:W-:Y:S01]  /*a840*/  ULDC.64 UR8, c[0x0][0xb28] ;  /* 0x0002ca0000087ab9 */ /* 0x000fe20000000a00 */
[----:B--2---:R-:W-:Y:S01]  /*a850*/  LOP3.LUT R65, R3, 0x2, RZ, 0x3c, !PT ;  /* 0x0000000203417812 */ /* 0x004fe200078e3cff */
        /* <DEDUP_REMOVED lines=14> */
[----:B------:R-:W2:Y:S01]  /*a940*/  SHFL.IDX PT, R64, R13, R65, 0x1c1f ;  /* 0x001c1f410d407589 */ /* 0x000ea200000e0000 */
[----:B0-----:R-:W-:-:S02]  /*a950*/  SEL R88, R76, R77, P0 ;  /* 0x0000004d4c587207 */ /* 0x001fc40000000000 */
[----:B------:R-:W-:Y:S01]  /*a960*/  SEL R76, R77, R76, P0 ;  /* 0x0000004c4d4c7207 */ /* 0x000fe20000000000 */
[----:B------:R-:W0:Y:S04]  /*a970*/  SHFL.IDX PT, R68, R19, R65, 0x1c1f ;  /* 0x001c1f4113447589 */ /* 0x000e2800000e0000 */
[----:B------:R-:W3:Y:S04]  /*a980*/  SHFL.IDX PT, R70, R21, R65, 0x1c1f ;  /* 0x001c1f4115467589 */ /* 0x000ee800000e0000 */
[----:B------:R-:W-:Y:S04]  /*a990*/  SHFL.IDX PT, R115, R174, R3, 0x1c1f ;  /* 0x001c1f03ae737589 */ /* 0x000fe800000e0000 */
[----:B------:R-:W-:Y:S04]  /*a9a0*/  SHFL.IDX PT, R114, R176, R3, 0x1c1f ;  /* 0x001c1f03b0727589 */ /* 0x000fe800000e0000 */
[----:B------:R-:W-:Y:S04]  /*a9b0*/  SHFL.IDX PT, R25, R25, R65, 0x1c1f ;  /* 0x001c1f4119197589 */ /* 0x000fe800000e0000 */
[----:B------:R-:W4:Y:S01]  /*a9c0*/  SHFL.IDX PT, R22, R22, R65, 0x1c1f ;  /* 0x001c1f4116167589 */ /* 0x000f2200000e0000 */
[----:B--2---:R-:W-:-:S03]  /*a9d0*/  SEL R95, R63, R64, P0 ;  /* 0x000000403f5f7207 */ /* 0x004fc60000000000 */
[----:B------:R-:W-:Y:S01]  /*a9e0*/  SHFL.IDX PT, R86, R10, R3, 0x1c1f ;  /* 0x001c1f030a567589 */ /* 0x000fe200000e0000 */
[----:B0-----:R-:W-:Y:S02]  /*a9f0*/  SEL R89, R67, R68, P0 ;  /* 0x0000004443597207 */ /* 0x001fe40000000000 */
[----:B------:R-:W-:Y:S01]  /*aa00*/  SEL R77, R68, R67, P0 ;  /* 0x00000043444d7207 */ /* 0x000fe20000000000 */
[----:B------:R-:W-:Y:S01]  /*aa10*/  SHFL.IDX PT, R87, R12, R65, 0x1c1f ;  /* 0x001c1f410c577589 */ /* 0x000fe200000e0000 */
[----:B---3--:R-:W-:-:S03]  /*aa20*/  SEL R73, R69, R70, P0 ;  /* 0x0000004645497207 */ /* 0x008fc60000000000 */
[----:B------:R-:W-:Y:S04]  /*aa30*/  SHFL.IDX PT, R66, R28, R3, 0x1c1f ;  /* 0x001c1f031c427589 */ /* 0x000fe800000e0000 */
[----:B------:R-:W0:Y:S04]  /*aa40*/  SHFL.IDX PT, R17, R17, R65, 0x1c1f ;  /* 0x001c1f4111117589 */ /* 0x000e2800000e0000 */
[----:B------:R-:W-:Y:S04]  /*aa50*/  SHFL.IDX PT, R71, R178, R3, 0x1c1f ;  /* 0x001c1f03b2477589 */ /* 0x000fe800000e0000 */
[----:B------:R-:W-:Y:S01]  /*aa60*/  SHFL.IDX PT, R20, R20, R65, 0x1c1f ;  /* 0x001c1f4114147589 */ /* 0x000fe200000e0000 */
[----:B----4-:R-:W-:-:S03]  /*aa70*/  SEL R68, R115, R22, P0 ;  /* 0x0000001673447207 */ /* 0x010fc60000000000 */
[----:B------:R-:W-:Y:S04]  /*aa80*/  SHFL.IDX PT, R112, R180, R3, 0x1c1f ;  /* 0x001c1f03b4707589 */ /* 0x000fe800000e0000 */
[----:B------:R-:W-:Y:S04]  /*aa90*/  SHFL.IDX PT, R117, R172, R3, 0x1c1f ;  /* 0x001c1f03ac757589 */ /* 0x000fe800000e0000 */
[----:B------:R-:W-:Y:S04]  /*aaa0*/  SHFL.IDX PT, R116, R116, R3, 0x1c1f ;  /* 0x001c1f0374747589 */ /* 0x000fe800000e0000 */
[----:B------:R-:W2:Y:S01]  /*aab0*/  SHFL.IDX PT, R23, R23, R65, 0x1c1f ;  /* 0x001c1f4117177589 */ /* 0x000ea200000e0000 */
[----:B0-----:R-:W-:-:S03]  /*aac0*/  SEL R93, R66, R17, P0 ;  /* 0x00000011425d7207 */ /* 0x001fc60000000000 */
[----:B------:R-:W0:Y:S04]  /*aad0*/  SHFL.IDX PT, R27, R27, R65, 0x1c1f ;  /* 0x001c1f411b1b7589 */ /* 0x000e2800000e0000 */
[----:B------:R-:W-:Y:S04]  /*aae0*/  SHFL.IDX PT, R24, R24, R65, 0x1c1f ;  /* 0x001c1f4118187589 */ /* 0x000fe800000e0000 */
[----:B------:R-:W-:Y:S04]  /*aaf0*/  SHFL.IDX PT, R119, R168, R3, 0x1c1f ;  /* 0x001c1f03a8777589 */ /* 0x000fe800000e0000 */
[----:B------:R-:W-:Y:S04]  /*ab00*/  SHFL.IDX PT, R118, R170, R3, 0x1c1f ;  /* 0x001c1f03aa767589 */ /* 0x000fe800000e0000 */
[----:B------:R-:W-:Y:S04]  /*ab10*/  SHFL.IDX PT, R121, R166, R3, 0x1c1f ;  /* 0x001c1f03a6797589 */ /* 0x000fe800000e0000 */
[----:B------:R-:W-:Y:S01]  /*ab20*/  SHFL.IDX PT, R120, R120, R3, 0x1c1f ;  /* 0x001c1f0378787589 */ /* 0x000fe200000e0000 */
[----:B--2---:R-:W-:-:S03]  /*ab30*/  SEL R67, R23, R112, P0 ;  /* 0x0000007017437207 */ /* 0x004fc60000000000 */
        /* <DEDUP_REMOVED lines=25> */
[----:B------:R3:W-:Y:S01]  /*acd0*/  SHFL.IDX PT, R11, R92, R3, 0x1c1f ;  /* 0x001c1f035c0b7589 */ /* 0x0007e200000e0000 */
[----:B--2---:R-:W-:-:S03]  /*ace0*/  SEL R94, R98, R99, P0 ;  /* 0x00000063625e7207 */ /* 0x004fc60000000000 */
[----:B------:R-:W2:Y:S01]  /*acf0*/  SHFL.IDX PT, R40, R40, R65, 0x1c1f ;  /* 0x001c1f4128287589 */ /* 0x000ea200000e0000 */
[----:B------:R-:W-:Y:S02]  /*ad00*/  SEL R98, R99, R98, P0 ;  /* 0x0000006263627207 */ /* 0x000fe40000000000 */
[----:B------:R-:W-:Y:S01]  /*ad10*/  SEL R99, R64, R63, P0 ;  /* 0x0000003f40637207 */ /* 0x000fe20000000000 */
[----:B------:R-:W4:Y:S01]  /*ad20*/  SHFL.IDX PT, R16, R41, R65, 0x1c1f ;  /* 0x001c1f4129107589 */ /* 0x000f2200000e0000 */
[----:B------:R-:W-:Y:S02]  /*ad30*/  SEL R64, R22, R115, P0 ;  /* 0x0000007316407207 */ /* 0x000fe40000000000 */
[----:B---3--:R-:W-:Y:S01]  /*ad40*/  SEL R3, R72, R9, P0 ;  /* 0x0000000948037207 */ /* 0x008fe20000000000 */
[----:B------:R-:W3:Y:S01]  /*ad50*/  SHFL.IDX PT, R12, R49, R65, 0x1c1f ;  /* 0x001c1f41310c7589 */ /* 0x000ee200000e0000 */
[----:B------:R-:W-:Y:S02]  /*ad60*/  SEL R9, R9, R72, P0 ;  /* 0x0000004809097207 */ /* 0x000fe40000000000 */
[----:B------:R-:W-:Y:S01]  /*ad70*/  SEL R72, R74, R75, P0 ;  /* 0x0000004b4a487207 */ /* 0x000fe20000000000 */
[----:B------:R-:W5:Y:S01]  /*ad80*/  SHFL.IDX PT, R18, R53, R65, 0x1c1f ;  /* 0x001c1f4135127589 */ /* 0x000f6200000e0000 */
        /* <DEDUP_REMOVED lines=13> */
[----:B0-----:R-:W-:Y:S01]  /*ae60*/  SEL R63, R27, R116, P0 ;  /* 0x000000741b3f7207 */ /* 0x001fe20000000000 */
[----:B------:R-:W0:Y:S01]  /*ae70*/  SHFL.IDX PT, R33, R33, R65, 0x1c1f ;  /* 0x001c1f4121217589 */ /* 0x000e2200000e0000 */
[----:B------:R-:W1:Y:S01]  /*ae80*/  LDC R112, c[0x0][0xc50] ;  /* 0x00031400ff707b82 */ /* 0x000e620000000800 */
[----:B--2---:R-:W-:Y:S02]  /*ae90*/  SEL R21, R111, R40, P0 ;  /* 0x000000286f157207 */ /* 0x004fe40000000000 */
[----:B------:R2:W-:Y:S01]  /*aea0*/  SHFL.IDX PT, R123, R44, R65, 0x1c1f ;  /* 0x001c1f412c7b7589 */ /* 0x0005e200000e0000 */
[----:B------:R-:W-:-:S02]  /*aeb0*/  SEL R23, R40, R111, P0 ;  /* 0x0000006f28177207 */ /* 0x000fc40000000000 */
[----:B----4-:R-:W-:Y:S01]  /*aec0*/  SEL R40, R107, R16, P0 ;  /* 0x000000106b287207 */ /* 0x010fe20000000000 */
[----:B------:R-:W-:Y:S01]  /*aed0*/  SHFL.IDX PT, R35, R35, R65, 0x1c1f ;  /* 0x001c1f4123237589 */ /* 0x000fe200000e0000 */
[----:B---3--:R-:W-:Y:S02]  /*aee0*/  SEL R41, R105, R12, P0 ;  /* 0x0000000c69297207 */ /* 0x008fe40000000000 */
[----:B-----5:R-:W-:Y:S01]  /*aef0*/  SEL R17, R18, R103, P0 ;  /* 0x0000006712117207 */ /* 0x020fe20000000000 */
[----:B------:R3:W4:Y:S01]  /*af00*/  SHFL.IDX PT, R125, R45, R65, 0x1c1f ;  /* 0x001c1f412d7d7589 */ /* 0x00072200000e0000 */
[----:B------:R-:W-:Y:S02]  /*af10*/  IADD3 R111, RZ, -UR50, RZ ;  /* 0x80000032ff6f7c10 */ /* 0x000fe4000fffe0ff */
[----:B--2---:R-:W-:Y:S01]  /*af20*/  SEL R44, R16, R107, P0 ;  /* 0x0000006b102c7207 */ /* 0x004fe20000000000 */
[----:B------:R2:W-:Y:S01]  /*af30*/  SHFL.IDX PT, R124, R58, R65, 0x1c1f ;  /* 0x001c1f413a7c7589 */ /* 0x0005e200000e0000 */
[----:B------:R-:W5:Y:S03]  /*af40*/  @P2 LDC R107, c[0x0][0xbec] ;  /* 0x0002fb00ff6b2b82 */ /* 0x000f660000000800 */
[----:B------:R2:W5:Y:S01]  /*af50*/  SHFL.IDX PT, R126, R56, R65, 0x1c1f ;  /* 0x001c1f41387e7589 */ /* 0x00056200000e0000 */
[----:B---3--:R-:W-:-:S03]  /*af60*/  SEL R45, R12, R105, P0 ;  /* 0x000000690c2d7207 */ /* 0x008fc60000000000 */
[----:B------:R3:W-:Y:S01]  /*af70*/  SHFL.IDX PT, R128, R60, R65, 0x1c1f ;  /* 0x001c1f413c807589 */ /* 0x0007e200000e0000 */
[----:B0-----:R-:W-:Y:S02]  /*af80*/  SEL R20, R122, R33, P0 ;  /* 0x000000217a147207 */ /* 0x001fe40000000000 */
[----:B--2---:R-:W-:Y:S01]  /*af90*/  SEL R58, R119, R26, P0 ;  /* 0x0000001a773a7207 */ /* 0x004fe20000000000 */
[----:B------:R0:W2:Y:S01]  /*afa0*/  SHFL.IDX PT, R127, R57, R65, 0x1c1f ;  /* 0x001c1f41397f7589 */ /* 0x0000a200000e0000 */
[----:B------:R-:W-:Y:S02]  /*afb0*/  SEL R22, R33, R122, P0 ;  /* 0x0000007a21167207 */ /* 0x000fe40000000000 */
[----:B------:R-:W-:Y:S01]  /*afc0*/  SEL R56, R26, R119, P0 ;  /* 0x000000771a387207 */ /* 0x000fe20000000000 */
[----:B------:R-:W-:Y:S01]  /*afd0*/  SHFL.IDX PT, R106, R106, R65, 0x1c1f ;  /* 0x001c1f416a6a7589 */ /* 0x000fe200000e0000 */
[----:B------:R-:W-:Y:S01]  /*afe0*/  SEL R26, R121, R30, P0 ;  /* 0x0000001e791a7207 */ /* 0x000fe20000000000 */
[----:B-1----:R-:W-:Y:S01]  /*aff0*/  IMAD R119, R112, R111, UR4 ;  /* 0x0000000470777e24 */ /* 0x002fe2000f8e026f */
[----:B---3--:R-:W-:Y:S01]  /*b000*/  SEL R60, R117, R24, P0 ;  /* 0x00000018753c7207 */ /* 0x008fe20000000000 */
[----:B------:R1:W-:Y:S01]  /*b010*/  SHFL.IDX PT, R109, R59, R65, 0x1c1f ;  /* 0x001c1f413b6d7589 */ /* 0x0003e200000e0000 */
[----:B----4-:R-:W-:Y:S01]  /*b020*/  SEL R12, R104, R125, P0 ;  /* 0x0000007d680c7207 */ /* 0x010fe20000000000 */
[----:B------:R-:W-:Y:S01]  /*b030*/  ULDC.64 UR4, c[0x0][0xbe0] ;  /* 0x0002f80000047ab9 */ /* 0x000fe20000000a00 */
[----:B------:R-:W-:Y:S01]  /*b040*/  SEL R16, R125, R104, P0 ;  /* 0x000000687d107207 */ /* 0x000fe20000000000 */
[----:B------:R-:W-:Y:S01]  /*b050*/  SHFL.IDX PT, R52, R52, R65, 0x1c1f ;  /* 0x001c1f4134347589 */ /* 0x000fe200000e0000 */
[----:B------:R-:W-:-:S02]  /*b060*/  SEL R32, R110, R35, P0 ;  /* 0x000000236e207207 */ /* 0x000fc40000000000 */
[----:B------:R-:W-:Y:S01]  /*b070*/  SEL R34, R35, R110, P0 ;  /* 0x0000006e23227207 */ /* 0x000fe20000000000 */
[----:B------:R3:W4:Y:S01]  /*b080*/  SHFL.IDX PT, R49, R61, R65, 0x1c1f ;  /* 0x001c1f413d317589 */ /* 0x00072200000e0000 */
[----:B0-----:R-:W-:Y:S01]  /*b090*/  SEL R57, R13, R118, P0 ;  /* 0x000000760d397207 */ /* 0x001fe20000000000 */
[----:B------:R-:W0:Y:S01]  /*b0a0*/  @P2 LDC R110, c[0x0][0xbf0] ;  /* 0x0002fc00ff6e2b82 */ /* 0x000e220000000800 */
[----:B-1----:R-:W-:Y:S01]  /*b0b0*/  SEL R59, R118, R13, P0 ;  /* 0x0000000d763b7207 */ /* 0x002fe20000000000 */
[----:B------:R-:W-:Y:S01]  /*b0c0*/  SHFL.IDX PT, R102, R102, R65, 0x1c1f ;  /* 0x001c1f4166667589 */ /* 0x000fe200000e0000 */
[----:B------:R-:W-:Y:S01]  /*b0d0*/  SEL R13, R103, R18, P0 ;  /* 0x00000012670d7207 */ /* 0x000fe20000000000 */
[----:B-----5:R-:W-:Y:S01]  /*b0e0*/  @P2 IMAD.HI.U32 R103, R48, R107, RZ ;  /* 0x0000006b30672227 */ /* 0x020fe200078e00ff */
[----:B------:R-:W-:Y:S01]  /*b0f0*/  SEL R18, R101, R126, P0 ;  /* 0x0000007e65127207 */ /* 0x000fe20000000000 */
[----:B------:R1:W5:Y:S01]  /*b100*/  SHFL.IDX PT, R53, R62, R65, 0x1c1f ;  /* 0x001c1f413e357589 */ /* 0x00036200000e0000 */
[----:B------:R-:W-:-:S02]  /*b110*/  SEL R33, R108, R123, P0 ;  /* 0x0000007b6c217207 */ /* 0x000fc40000000000 */
[----:B---3--:R-:W-:Y:S01]  /*b120*/  SEL R61, R116, R27, P0 ;  /* 0x0000001b743d7207 */ /* 0x008fe20000000000 */
[----:B------:R-:W-:Y:S01]  /*b130*/  SHFL.IDX PT, R84, R84, R65, 0x1c1f ;  /* 0x001c1f4154547589 */ /* 0x000fe200000e0000 */
[----:B------:R-:W-:Y:S02]  /*b140*/  SEL R35, R123, R108, P0 ;  /* 0x0000006c7b237207 */ /* 0x000fe40000000000 */
[----:B------:R-:W-:Y:S01]  /*b150*/  SEL R27, R120, R19, P0 ;  /* 0x00000013781b7207 */ /* 0x000fe20000000000 */
[----:B------:R-:W-:Y:S01]  /*b160*/  SHFL.IDX PT, R97, R97, R65, 0x1c1f ;  /* 0x001c1f4161617589 */ /* 0x000fe200000e0000 */
[----:B-1----:R-:W-:-:S03]  /*b170*/  SEL R62, R24, R117, P0 ;  /* 0x00000075183e7207 */ /* 0x002fc60000000000 */
[----:B------:R-:W-:Y:S01]  /*b180*/  SHFL.IDX PT, R80, R80, R65, 0x1c1f ;  /* 0x001c1f4150507589 */ /* 0x000fe200000e0000 */
[----:B------:R-:W1:Y:S01]  /*b190*/  LDC.64 R116, c[0x0][0xb40] ;  /* 0x0002d000ff747b82 */ /* 0x000e620000000a00 */
[----:B------:R-:W-:Y:S02]  /*b1a0*/  SEL R24, R30, R121, P0 ;  /* 0x000000791e187207 */ /* 0x000fe40000000000 */
[----:B------:R-:W-:Y:S01]  /*b1b0*/  SHFL.IDX PT, R91, R91, R65, 0x1c1f ;  /* 0x001c1f415b5b7589 */ /* 0x000fe200000e0000 */
[----:B------:R-:W-:-:S03]  /*b1c0*/  SEL R30, R126, R101, P0 ;  /* 0x000000657e1e7207 */ /* 0x000fc60000000000 */
[----:B------:R-:W-:Y:S01]  /*b1d0*/  SHFL.IDX PT, R85, R85, R65, 0x1c1f ;  /* 0x001c1f4155557589 */ /* 0x000fe200000e0000 */
[----:B------:R-:W3:Y:S03]  /*b1e0*/  @P2 LDC R121, c[0x0][0xbec] ;  /* 0x0002fb00ff792b82 */ /* 0x000ee60000000800 */
[----:B------:R-:W-:Y:S04]  /*b1f0*/  SHFL.IDX PT, R90, R90, R65, 0x1c1f ;  /* 0x001c1f415a5a7589 */ /* 0x000fe800000e0000 */
[----:B------:R-:W-:Y:S04]  /*b200*/  SHFL.IDX PT, R81, R81, R65, 0x1c1f ;  /* 0x001c1f4151517589 */ /* 0x000fe800000e0000 */
[----:B------:R-:W-:Y:S04]  /*b210*/  SHFL.IDX PT, R82, R82, R65, 0x1c1f ;  /* 0x001c1f4152527589 */ /* 0x000fe800000e0000 */
[----:B------:R-:W-:Y:S01]  /*b220*/  SHFL.IDX PT, R79, R79, R65, 0x1c1f ;  /* 0x001c1f414f4f7589 */ /* 0x000fe200000e0000 */
[----:B-1----:R-:W-:-:S02]  /*b230*/  IMAD R108, R116, UR37, RZ ;  /* 0x00000025746c7c24 */ /* 0x002fc4000f8e02ff */
[----:B------:R-:W-:Y:S01]  /*b240*/  IMAD.WIDE.U32 R4, R116, UR48, R4 ;  /* 0x0000003074047c25 */ /* 0x000fe2000f8e0004 */
[----:B------:R-:W-:Y:S03]  /*b250*/  SHFL.IDX PT, R83, R83, R65, 0x1c1f ;  /* 0x001c1f4153537589 */ /* 0x000fe600000e0000 */
[----:B------:R-:W-:Y:S01]  /*b260*/  IMAD R111, R117, UR48, R108 ;  /* 0x00000030756f7c24 */ /* 0x000fe2000f8e026c */
[----:B------:R1:W-:Y:S01]  /*b270*/  SHFL.IDX PT, R78, R78, R65, 0x1c1f ;  /* 0x001c1f414e4e7589 */ /* 0x0003e200000e0000 */
[----:B------:R-:W-:Y:S01]  /*b280*/  SHF.R.S32.HI R108, RZ, 0x1f, R119 ;  /* 0x0000001fff6c7819 */ /* 0x000fe20000011477 */
[----:B---3--:R-:W-:-:S04]  /*b290*/  @P2 IMAD.HI.U32 R121, R48, R121, RZ ;  /* 0x0000007930792227 */ /* 0x008fc800078e00ff */
[----:B------:R-:W-:Y:S02]  /*b2a0*/  IMAD.IADD R111, R5, 0x1, R111 ;  /* 0x00000001056f7824 */ /* 0x000fe400078e026f */
[C---:B------:R-:W-:Y:S01]  /*b2b0*/  IMAD R5, R108.reuse, UR4, RZ ;  /* 0x000000046c057c24 */ /* 0x040fe2000f8e02ff */
[----:B-1----:R-:W-:Y:S01]  /*b2c0*/  SEL R65, R25, R114, P0 ;  /* 0x0000007219417207 */ /* 0x002fe20000000000 */
[----:B------:R-:W-:Y:S01]  /*b2d0*/  IMAD R108, R108, UR6, RZ ;  /* 0x000000066c6c7c24 */ /* 0x000fe2000f8e02ff */
[----:B------:R-:W1:Y:S01]  /*b2e0*/  LDC.64 R114, c[0x0][0xbd8] ;  /* 0x0002f600ff727b82 */ /* 0x000e620000000a00 */
[----:B------:R-:W-:Y:S01]  /*b2f0*/  IMAD R107, R119, UR5, R5 ;  /* 0x00000005776b7c24 */ /* 0x000fe2000f8e0205 */
[----:B------:R-:W-:Y:S02]  /*b300*/  SEL R25, R19, R120, P0 ;  /* 0x0000007813197207 */ /* 0x000fe40000000000 */
[----:B------:R-:W-:Y:S02]  /*b310*/  SEL R19, R31, R124, P0 ;  /* 0x0000007c1f137207 */ /* 0x000fe40000000000 */
[----:B------:R-:W-:Y:S01]  /*b320*/  SEL R31, R124, R31, P0 ;  /* 0x0000001f7c1f7207 */ /* 0x000fe20000000000 */
[----:B-1----:R-:W-:-:S04]  /*b330*/  IMAD R104, R114, UR37, RZ ;  /* 0x0000002572687c24 */ /* 0x002fc8000f8e02ff */
[----:B------:R-:W-:Y:S02]  /*b340*/  IMAD R101, R115, UR48, R104 ;  /* 0x0000003073657c24 */ /* 0x000fe4000f8e0268 */
[----:B------:R-:W-:Y:S01]  /*b350*/  IMAD.WIDE.U32 R104, R114, UR48, R6 ;  /* 0x0000003072687c25 */ /* 0x000fe2000f8e0006 */
[----:B--2---:R-:W-:Y:S01]  /*b360*/  SEL R6, R42, R127, P0 ;  /* 0x0000007f2a067207 */ /* 0x004fe20000000000 */
[----:B------:R-:W1:Y:S01]  /*b370*/  @P2 LDC R114, c[0x0][0xbf0] ;  /* 0x0002fc00ff722b82 */ /* 0x000e620000000800 */
[----:B------:R-:W-:Y:S01]  /*b380*/  SEL R7, R43, R128, P0 ;  /* 0x000000802b077207 */ /* 0x000fe20000000000 */
[----:B------:R-:W-:Y:S01]  /*b390*/  IMAD.IADD R105, R105, 0x1, R101 ;  /* 0x0000000169697824 */ /* 0x000fe200078e0265 */
[----:B------:R-:W-:Y:S01]  /*b3a0*/  SEL R42, R127, R42, P0 ;  /* 0x0000002a7f2a7207 */ /* 0x000fe20000000000 */
[----:B------:R-:W-:Y:S01]  /*b3b0*/  IMAD.MOV.U32 R101, RZ, RZ, R48 ;  /* 0x000000ffff657224 */ /* 0x000fe200078e0030 */
[----:B0-----:R-:W-:Y:S01]  /*b3c0*/  @P2 SHF.R.U32.HI R101, RZ, R110, R103 ;  /* 0x0000006eff652219 */ /* 0x001fe20000011667 */
[----:B------:R-:W-:Y:S01]  /*b3d0*/  IMAD.MOV.U32 R110, RZ, RZ, R4 ;  /* 0x000000ffff6e7224 */ /* 0x000fe200078e0004 */
[----:B------:R-:W-:Y:S01]  /*b3e0*/  SEL R43, R128, R43, P0 ;  /* 0x0000002b802b7207 */ /* 0x000fe20000000000 */
[----:B------:R-:W-:Y:S01]  /*b3f0*/  IMAD.WIDE.U32 R4, R119, UR4, R104 ;  /* 0x0000000477047c25 */ /* 0x000fe2000f8e0068 */
[----:B------:R-:W-:Y:S01]  /*b400*/  SHF.R.S32.HI R105, RZ, 0x1f, R101 ;  /* 0x0000001fff697819 */ /* 0x000fe20000011465 */
[----:B------:R-:W-:-:S02]  /*b410*/  ULDC.64 UR4, c[0x0][0xb30] ;  /* 0x0002cc0000047ab9 */ /* 0x000fc40000000a00 */
[----:B------:R-:W-:Y:S02]  /*b420*/  IMAD.MOV.U32 R103, RZ, RZ, R48 ;  /* 0x000000ffff677224 */ /* 0x000fe400078e0030 */
[C---:B------:R-:W-:Y:S02]  /*b430*/  IMAD R115, R119.reuse, UR7, R108 ;  /* 0x0000000777737c24 */ /* 0x040fe4000f8e026c */
[----:B------:R-:W-:Y:S01]  /*b440*/  IMAD.WIDE.U32 R110, R119, UR6, R110 ;  /* 0x00000006776e7c25 */ /* 0x000fe2000f8e006e */
[----:B------:R-:W-:-:S03]  /*b450*/  ULDC.64 UR6, c[0x0][0xbc8] ;  /* 0x0002f20000067ab9 */ /* 0x000fc60000000a00 */
[----:B------:R-:W-:Y:S01]  /*b460*/  IMAD.IADD R111, R111, 0x1, R115 ;  /* 0x000000016f6f7824 */ /* 0x000fe200078e0273 */
[----:B-1----:R-:W-:Y:S02]  /*b470*/  @P2 SHF.R.U32.HI R103, RZ, R114, R121 ;  /* 0x00000072ff672219 */ /* 0x002fe40000011679 */
[----:B------:R-:W-:Y:S01]  /*b480*/  IADD3 R104, P2, R101, R4, RZ ;  /* 0x0000000465687210 */ /* 0x000fe20007f5e0ff */
[----:B------:R-:W-:Y:S01]  /*b490*/  IMAD.MOV R101, RZ, RZ, -R101 ;  /* 0x000000ffff657224 */ /* 0x000fe200078e0a65 */
[--C-:B------:R-:W-:Y:S01]  /*b4a0*/  SHF.R.S32.HI R4, RZ, 0x1f, R103.reuse ;  /* 0x0000001fff047819 */ /* 0x100fe20000011467 */
[----:B------:R-:W-:Y:S01]  /*b4b0*/  IMAD.MOV R108, RZ, RZ, -R103 ;  /* 0x000000ffff6c7224 */ /* 0x000fe200078e0a67 */
[----:B------:R-:W-:Y:S01]  /*b4c0*/  IADD3.X R105, R105, R5, R107, P2, !PT ;  /* 0x0000000569697210 */ /* 0x000fe200017fe46b */
[----:B------:R-:W-:Y:S02]  /*b4d0*/  IMAD R101, R113, R101, R48 ;  /* 0x0000006571657224 */ /* 0x000fe400078e0230 */
[----:B------:R-:W-:-:S02]  /*b4e0*/  IMAD R4, R4, UR4, RZ ;  /* 0x0000000404047c24 */ /* 0x000fc4000f8e02ff */
[----:B------:R-:W-:Y:S01]  /*b4f0*/  IMAD R107, R113, R108, R48 ;  /* 0x0000006c716b7224 */ /* 0x000fe200078e0230 */
[----:B------:R-:W-:Y:S01]  /*b500*/  SHF.R.S32.HI R48, RZ, 0x1f, R101 ;  /* 0x0000001fff307819 */ /* 0x000fe20000011465 */
[C---:B------:R-:W-:Y:S01]  /*b510*/  IMAD R115, R103.reuse, UR5, R4 ;  /* 0x0000000567737c24 */ /* 0x040fe2000f8e0204 */
[----:B------:R-:W0:Y:S01]  /*b520*/  S2UR UR5, SR_CgaCtaId ;  /* 0x00000000000579c3 */ /* 0x000e220000008800 */
[----:B------:R-:W-:Y:S01]  /*b530*/  IMAD.WIDE.U32 R4, R103, UR4, R110 ;  /* 0x0000000467047c25 */ /* 0x000fe2000f8e006e */
[----:B------:R-:W-:Y:S01]  /*b540*/  SHF.R.S32.HI R103, RZ, 0x1f, R107 ;  /* 0x0000001fff677819 */ /* 0x000fe2000001146b */
[----:B------:R-:W-:Y:S02]  /*b550*/  UMOV UR4, 0x400 ;  /* 0x0000040000047882 */ /* 0x000fe40000000000 */
[----:B------:R-:W-:Y:S02]  /*b560*/  IMAD R48, R48, UR6, RZ ;  /* 0x0000000630307c24 */ /* 0x000fe4000f8e02ff */
[----:B------:R-:W-:-:S02]  /*b570*/  IMAD R108, R103, UR8, RZ ;  /* 0x00000008676c7c24 */ /* 0x000fc4000f8e02ff */
[----:B------:R-:W-:Y:S02]  /*b580*/  IMAD.IADD R5, R5, 0x1, R115 ;  /* 0x0000000105057824 */ /* 0x000fe400078e0273 */
[C---:B------:R-:W-:Y:S01]  /*b590*/  IMAD R103, R101.reuse, UR7, R48 ;  /* 0x0000000765677c24 */ /* 0x040fe2000f8e0230 */
[----:B----4-:R-:W-:Y:S01]  /*b5a0*/  SEL R48, R50, R49, P0 ;  /* 0x0000003132307207 */ /* 0x010fe20000000000 */
[----:B------:R-:W-:Y:S01]  /*b5b0*/  IMAD.WIDE.U32 R104, R101, UR6, R104 ;  /* 0x0000000665687c25 */ /* 0x000fe2000f8e0068 */
[----:B------:R-:W-:Y:S01]  /*b5c0*/  ULDC.64 UR6, c[0x0][0xba8] ;  /* 0x0002ea0000067ab9 */ /* 0x000fe20000000a00 */
[----:B------:R-:W-:Y:S02]  /*b5d0*/  SEL R50, R49, R50, P0 ;  /* 0x0000003231327207 */ /* 0x000fe40000000000 */
[----:B------:R-:W-:Y:S01]  /*b5e0*/  IMAD.WIDE.U32 R110, R107, UR8, R4 ;  /* 0x000000086b6e7c25 */ /* 0x000fe2000f8e0004 */
[----:B------:R-:W-:Y:S01]  /*b5f0*/  LEA R112, P2, R104, UR6, 0x2 ;  /* 0x0000000668707c11 */ /* 0x000fe2000f8410ff */
[----:B------:R-:W-:Y:S01]  /*b600*/  ULDC UR6, c[0x0][0xa88] ;  /* 0x0002a20000067ab9 */ /* 0x000fe20000000800 */
[----:B------:R-:W-:Y:S01]  /*b610*/  IADD3 R5, R105, R103, RZ ;  /* 0x0000006769057210 */ /* 0x000fe20007ffe0ff */
[----:B------:R-:W-:Y:S01]  /*b620*/  IMAD R101, R107, UR9, R108 ;  /* 0x000000096b657c24 */ /* 0x000fe2000f8e026c */
[----:B------:R-:W-:Y:S01]  /*b630*/  ULDC.64 UR8, c[0x0][0xb00] ;  /* 0x0002c00000087ab9 */ /* 0x000fe20000000a00 */
[----:B------:R-:W-:Y:S01]  /*b640*/  SEL R4, R46, R109, P0 ;  /* 0x0000006d2e047207 */ /* 0x000fe20000000000 */
[----:B------:R-:W-:Y:S01]  /*b650*/  SHFL.IDX PT, R108, R112, RZ, 0x1c1f ;  /* 0x001c1fff706c7589 */ /* 0x000fe200000e0000 */
[----:B------:R-:W-:Y:S01]  /*b660*/  IMAD.IADD R107, R111, 0x1, R101 ;  /* 0x000000016f6b7824 */ /* 0x000fe200078e0265 */
[----:B------:R-:W-:Y:S01]  /*b670*/  LEA.HI.X R114, R104, UR7, R5, 0x2, P2 ;  /* 0x0000000768727c11 */ /* 0x000fe200090f1405 */
[----:B0-----:R-:W-:Y:S01]  /*b680*/  ULEA UR4, UR5, UR4, 0x18 ;  /* 0x0000000405047291 */ /* 0x001fe2000f8ec03f */
[C---:B------:R-:W-:Y:S01]  /*b690*/  LEA R103, P3, R110.reuse, UR8, 0x2 ;  /* 0x000000086e677c11 */ /* 0x040fe2000f8610ff */
[----:B------:R-:W-:Y:S01]  /*b6a0*/  IMAD R101, R113, UR6, RZ ;  /* 0x0000000671657c24 */ /* 0x000fe2000f8e02ff */
[----:B------:R-:W-:Y:S01]  /*b6b0*/  SEL R46, R109, R46, P0 ;  /* 0x0000002e6d2e7207 */ /* 0x000fe20000000000 */
[----:B------:R-:W-:Y:S01]  /*b6c0*/  SHFL.IDX PT, R111, R114, 0x1, 0x1c1f ;  /* 0x003c1f00726f7f89 */ /* 0x000fe200000e0000 */
[----:B------:R-:W-:Y:S01]  /*b6d0*/  LEA.HI.X R107, R110, UR9, R107, 0x2, P3 ;  /* 0x000000096e6b7c11 */ /* 0x000fe200098f146b */
[----:B------:R-:W-:Y:S01]  /*b6e0*/  UIADD3 UR4, UR4, 0x33420, URZ ;  /* 0x0003342004047890 */ /* 0x000fe2000fffe03f */
[----:B------:R-:W-:Y:S01]  /*b6f0*/  SEL R5, R47, R106, P0 ;  /* 0x0000006a2f057207 */ /* 0x000fe20000000000 */
[----:B------:R-:W0:Y:S01]  /*b700*/  SHFL.IDX PT, R109, R114, RZ, 0x1c1f ;  /* 0x001c1fff726d7589 */ /* 0x000e2200000e0000 */
[----:B------:R-:W-:Y:S01]  /*b710*/  SEL R47, R106, R47, P0 ;  /* 0x0000002f6a2f7207 */ /* 0x000fe20000000000 */
[C---:B------:R-:W-:Y:S01]  /*b720*/  VIADD R106, R100.reuse, 0x8 ;  /* 0x00000008646a7836 */ /* 0x040fe20000000000 */
[CC--:B------:R-:W-:Y:S01]  /*b730*/  ISETP.GE.OR P2, PT, R100.reuse, R101.reuse, P1 ;  /* 0x000000656400720c */ /* 0x0c0fe20000f46670 */
[----:B------:R-:W1:Y:S01]  /*b740*/  SHFL.IDX PT, R110, R112, 0x1, 0x1c1f ;  /* 0x003c1f00706e7f89 */ /* 0x000e6200000e0000 */
[----:B------:R-:W-:Y:S01]  /*b750*/  UPRMT UR4, URZ, 0x654, UR4 ;  /* 0x000006543f047896 */ /* 0x000fe20008000004 */
[----:B------:R-:W-:-:S02]  /*b760*/  ISETP.GE.AND P3, PT, R100, R101, PT ;  /* 0x000000656400720c */ /* 0x000fc40003f66270 */
[----:B------:R-:W-:Y:S01]  /*b770*/  ISETP.GE.OR P1, PT, R106, R101, P1 ;  /* 0x000000656a00720c */ /* 0x000fe20000f26670 */
[----:B------:R2:W3:Y:S01]  /*b780*/  SHFL.IDX PT, R104, R103, RZ, 0x1c1f ;  /* 0x001c1fff67687589 */ /* 0x0004e200000e0000 */
[----:B------:R-:W-:Y:S02]  /*b790*/  SEL R49, R51, R52, P0 ;  /* 0x0000003433317207 */ /* 0x000fe40000000000 */
[----:B------:R-:W-:Y:S01]  /*b7a0*/  SEL R51, R52, R51, P0 ;  /* 0x0000003334337207 */ /* 0x000fe20000000000 */
[----:B------:R2:W4:Y:S01]  /*b7b0*/  SHFL.IDX PT, R105, R107, RZ, 0x1c1f ;  /* 0x001c1fff6b697589 */ /* 0x00052200000e0000 */
[----:B------:R-:W-:Y:S01]  /*b7c0*/  SYNCS.ARRIVE.TRANS64.RED.A1T0 RZ, [UR4], RZ ;  /* 0x000000ffffff79a7 */ /* 0x000fe20008100404 */
[----:B-----5:R-:W-:Y:S02]  /*b7d0*/  SEL R52, R54, R53, P0 ;  /* 0x0000003536347207 */ /* 0x020fe40000000000 */
[----:B------:R-:W-:Y:S02]  /*b7e0*/  SEL R54, R53, R54, P0 ;  /* 0x0000003635367207 */ /* 0x000fe40000000000 */
[----:B------:R-:W-:-:S02]  /*b7f0*/  SEL R53, R55, R102, P0 ;  /* 0x0000006637357207 */ /* 0x000fc40000000000 */
[----:B------:R-:W-:Y:S01]  /*b800*/  SEL R55, R102, R55, P0 ;  /* 0x0000003766377207 */ /* 0x000fe20000000000 */
[----:B0-----:R2:W-:Y:S04]  /*b810*/  @!P2 ST.E desc[UR54][R108.64], R2 ;  /* 0x000000026c00a985 */ /* 0x0015e8000c101936 */
[----:B-1----:R2:W-:Y:S01]  /*b820*/  @!P1 ST.E desc[UR54][R110.64], R0 ;  /* 0x000000006e009985 */ /* 0x0025e2000c101936 */
[----:B------:R-:W-:Y:S05]  /*b830*/  @P3 BRA `(.L_x_3889) ;  /* 0x0000000800383947 */ /* 0x000fea0003800000 */
[C---:B--2---:R-:W-:Y:S01]  /*b840*/  VIADD R0, R96.reuse, 0x8 ;  /* 0x0000000860007836 */ /* 0x044fe20000000000 */
[----:B------:R-:W-:Y:S01]  /*b850*/  ULDC UR4, c[0x0][0xac8] ;  /* 0x0002b20000047ab9 */ /* 0x000fe20000000800 */
[C---:B------:R-:W-:Y:S01]  /*b860*/  VIADD R100, R96.reuse, 0x10 ;  /* 0x0000001060647836 */ /* 0x040fe20000000000 */
[C---:B------:R-:W-:Y:S01]  /*b870*/  ISETP.GE.AND P4, PT, R96.reuse, UR4, PT ;  /* 0x0000000460007c0c */ /* 0x040fe2000bf86270 */
[----:B------:R-:W-:Y:S01]  /*b880*/  VIADD R102, R96, 0x18 ;  /* 0x0000001860667836 */ /* 0x000fe20000000000 */
[----:B------:R-:W-:Y:S01]  /*b890*/  ISETP.GE.AND P5, PT, R0, UR4, PT ;  /* 0x0000000400007c0c */ /* 0x000fe2000bfa6270 */
[----:B------:R-:W-:Y:S01]  /*b8a0*/  VIADD R112, R96, 0x20 ;  /* 0x0000002060707836 */ /* 0x000fe20000000000 */
[----:B------:R-:W-:Y:S01]  /*b8b0*/  ISETP.GE.AND P3, PT, R100, UR4, PT ;  /* 0x0000000464007c0c */ /* 0x000fe2000bf66270 */
[----:B------:R-:W-:Y:S01]  /*b8c0*/  VIADD R114, R96, 0x30 ;  /* 0x0000003060727836 */ /* 0x000fe20000000000 */
[----:B------:R-:W-:Y:S02]  /*b8d0*/  ISETP.GE.AND P1, PT, R102, UR4, PT ;  /* 0x0000000466007c0c */ /* 0x000fe4000bf26270 */
[----:B------:R-:W-:-:S05]  /*b8e0*/  ISETP.GE.AND P2, PT, R112, UR4, PT ;  /* 0x0000000470007c0c */ /* 0x000fca000bf46270 */
[--C-:B---34-:R-:W-:Y:S02]  /*b8f0*/  @!P4 IMAD.WIDE R108, R96, 0x4, R104.reuse ;  /* 0x00000004606cc825 */ /* 0x118fe400078e0268 */
[----:B------:R-:W-:Y:S02]  /*b900*/  @!P5 LEA.HI R0, R0, R0, RZ, 0x1 ;  /* 0x000000000000d211 */ /* 0x000fe400078f08ff */
[----:B------:R-:W-:Y:S01]  /*b910*/  @!P3 LEA.HI R100, R100, R100, RZ, 0x1 ;  /* 0x000000646464b211 */ /* 0x000fe200078f08ff */
[----:B------:R0:W-:Y:S01]  /*b920*/  @!P4 ST.E.64 desc[UR54][R108.64], R94 ;  /* 0x0000005e6c00c985 */ /* 0x0001e2000c101b36 */
[----:B------:R-:W-:Y:S01]  /*b930*/  @!P5 LOP3.LUT R111, R0, 0xfffffffe, RZ, 0xc0, !PT ;  /* 0xfffffffe006fd812 */ /* 0x000fe200078ec0ff */
[----:B------:R-:W-:Y:S01]  /*b940*/  VIADD R0, R96, 0x28 ;  /* 0x0000002860007836 */ /* 0x000fe20000000000 */
[----:B------:R-:W-:Y:S02]  /*b950*/  @!P3 LOP3.LUT R113, R100, 0xfffffffe, RZ, 0xc0, !PT ;  /* 0xfffffffe6471b812 */ /* 0x000fe400078ec0ff */
[----:B------:R-:W-:Y:S01]  /*b960*/  @!P1 LEA.HI R102, R102, R102, RZ, 0x1 ;  /* 0x0000006666669211 */ /* 0x000fe200078f08ff */
[----:B------:R-:W-:Y:S01]  /*b970*/  @!P5 IMAD.WIDE R110, R111, 0x4, R104 ;  /* 0x000000046f6ed825 */ /* 0x000fe200078e0268 */
[----:B------:R-:W-:-:S02]  /*b980*/  ISETP.GE.AND P4, PT, R0, UR4, PT ;  /* 0x0000000400007c0c */ /* 0x000fc4000bf86270 */
[----:B------:R-:W-:Y:S02]  /*b990*/  IADD3 R100, R96, 0x38, RZ ;  /* 0x0000003860647810 */ /* 0x000fe40007ffe0ff */
[----:B------:R1:W-:Y:S01]  /*b9a0*/  @!P5 ST.E.64 desc[UR54][R110.64], R98 ;  /* 0x000000626e00d985 */ /* 0x0003e2000c101b36 */
[----:B------:R-:W-:Y:S02]  /*b9b0*/  ISETP.GE.AND P5, PT, R114, UR4, PT ;  /* 0x0000000472007c0c */ /* 0x000fe4000bfa6270 */
[----:B------:R-:W-:Y:S01]  /*b9c0*/  @!P2 LEA.HI R112, R112, R112, RZ, 0x1 ;  /* 0x000000707070a211 */ /* 0x000fe200078f08ff */
[----:B0-----:R-:W-:Y:S01]  /*b9d0*/  @!P3 IMAD.WIDE R94, R113, 0x4, R104 ;  /* 0x00000004715eb825 */ /* 0x001fe200078e0268 */
[----:B------:R-:W-:Y:S02]  /*b9e0*/  @!P1 LOP3.LUT R115, R102, 0xfffffffe, RZ, 0xc0, !PT ;  /* 0xfffffffe66739812 */ /* 0x000fe400078ec0ff */
[----:B------:R-:W-:Y:S01]  /*b9f0*/  ISETP.GE.AND P6, PT, R100, UR4, PT ;  /* 0x0000000464007c0c */ /* 0x000fe2000bfc6270 */
[----:B------:R-:W-:Y:S01]  /*ba00*/  VIADD R102, R96, 0x40 ;  /* 0x0000004060667836 */ /* 0x000fe20000000000 */
[----:B------:R-:W-:Y:S01]  /*ba10*/  @!P4 LEA.HI R0, R0, R0, RZ, 0x1 ;  /* 0x000000000000c211 */ /* 0x000fe200078f08ff */
[----:B------:R0:W-:Y:S01]  /*ba20*/  @!P3 ST.E.64 desc[UR54][R94.64], R92 ;  /* 0x0000005c5e00b985 */ /* 0x0001e2000c101b36 */
[----:B------:R-:W-:-:S02]  /*ba30*/  @!P2 LOP3.LUT R109, R112, 0xfffffffe, RZ, 0xc0, !PT ;  /* 0xfffffffe706da812 */ /* 0x000fc400078ec0ff */
[----:B------:R-:W-:Y:S01]  /*ba40*/  ISETP.GE.AND P3, PT, R102, UR4, PT ;  /* 0x0000000466007c0c */ /* 0x000fe2000bf66270 */
[--C-:B-1----:R-:W-:Y:S01]  /*ba50*/  @!P1 IMAD.WIDE R98, R115, 0x4, R104.reuse ;  /* 0x0000000473629825 */ /* 0x102fe200078e0268 */
[----:B------:R-:W-:Y:S02]  /*ba60*/  @!P4 LOP3.LUT R111, R0, 0xfffffffe, RZ, 0xc0, !PT ;  /* 0xfffffffe006fc812 */ /* 0x000fe400078ec0ff */
[----:B------:R-:W-:Y:S01]  /*ba70*/  @!P5 LEA.HI R114, R114, R114, RZ, 0x1 ;  /* 0x000000727272d211 */ /* 0x000fe200078f08ff */
[----:B------:R-:W-:Y:S01]  /*ba80*/  VIADD R110, R96, 0x48 ;  /* 0x00000048606e7836 */ /* 0x000fe20000000000 */
[----:B------:R1:W-:Y:S01]  /*ba90*/  @!P1 ST.E.64 desc[UR54][R98.64], R86 ;  /* 0x0000005662009985 */ /* 0x0003e2000c101b36 */
[----:B------:R-:W-:Y:S01]  /*baa0*/  @!P2 IMAD.WIDE R108, R109, 0x4, R104 ;  /* 0x000000046d6ca825 */ /* 0x000fe200078e0268 */
[----:B------:R-:W-:Y:S02]  /*bab0*/  @!P6 LEA.HI R100, R100, R100, RZ, 0x1 ;  /* 0x000000646464e211 */ /* 0x000fe400078f08ff */
[----:B------:R-:W-:Y:S01]  /*bac0*/  ISETP.GE.AND P1, PT, R110, UR4, PT ;  /* 0x000000046e007c0c */ /* 0x000fe2000bf26270 */
[----:B------:R-:W-:Y:S01]  /*bad0*/  VIADD R0, R96, 0x50 ;  /* 0x0000005060007836 */ /* 0x000fe20000000000 */
[----:B------:R2:W-:Y:S01]  /*bae0*/  @!P2 ST.E.64 desc[UR54][R108.64], R88 ;  /* 0x000000586c00a985 */ /* 0x0005e2000c101b36 */
[----:B0-----:R-:W-:-:S02]  /*baf0*/  @!P5 LOP3.LUT R93, R114, 0xfffffffe, RZ, 0xc0, !PT ;  /* 0xfffffffe725dd812 */ /* 0x001fc400078ec0ff */
[----:B------:R-:W-:Y:S02]  /*bb00*/  @!P6 LOP3.LUT R95, R100, 0xfffffffe, RZ, 0xc0, !PT ;  /* 0xfffffffe645fe812 */ /* 0x000fe400078ec0ff */
[----:B------:R-:W-:Y:S02]  /*bb10*/  ISETP.GE.AND P2, PT, R0, UR4, PT ;  /* 0x0000000400007c0c */ /* 0x000fe4000bf46270 */
[----:B------:R-:W-:Y:S01]  /*bb20*/  @!P3 LEA.HI R102, R102, R102, RZ, 0x1 ;  /* 0x000000666666b211 */ /* 0x000fe200078f08ff */
[----:B-1----:R-:W-:-:S03]  /*bb30*/  @!P4 IMAD.WIDE R86, R111, 0x4, R104 ;  /* 0x000000046f56c825 */ /* 0x002fc600078e0268 */
[----:B------:R-:W-:Y:S01]  /*bb40*/  @!P1 LEA.HI R110, R110, R110, RZ, 0x1 ;  /* 0x0000006e6e6e9211 */ /* 0x000fe200078f08ff */
[----:B------:R-:W-:Y:S01]  /*bb50*/  VIADD R98, R96, 0x58 ;  /* 0x0000005860627836 */ /* 0x000fe20000000000 */
[----:B------:R0:W-:Y:S01]  /*bb60*/  @!P4 ST.E.64 desc[UR54][R86.64], R76 ;  /* 0x0000004c5600c985 */ /* 0x0001e2000c101b36 */
[----:B--2---:R-:W-:-:S03]  /*bb70*/  @!P5 IMAD.WIDE R88, R93, 0x4, R104 ;  /* 0x000000045d58d825 */ /* 0x004fc600078e0268 */
[----:B------:R-:W-:Y:S01]  /*bb80*/  ISETP.GE.AND P4, PT, R98, UR4, PT ;  /* 0x0000000462007c0c */ /* 0x000fe2000bf86270 */
[--C-:B------:R-:W-:Y:S01]  /*bb90*/  @!P6 IMAD.WIDE R92, R95, 0x4, R104.reuse ;  /* 0x000000045f5ce825 */ /* 0x100fe200078e0268 */
[----:B------:R-:W-:Y:S01]  /*bba0*/  @!P3 LOP3.LUT R95, R102, 0xfffffffe, RZ, 0xc0, !PT ;  /* 0xfffffffe665fb812 */ /* 0x000fe200078ec0ff */
[----:B------:R1:W-:Y:S01]  /*bbb0*/  @!P5 ST.E.64 desc[UR54][R88.64], R72 ;  /* 0x000000485800d985 */ /* 0x0003e2000c101b36 */
[----:B------:R-:W-:Y:S01]  /*bbc0*/  @!P2 LEA.HI R0, R0, R0, RZ, 0x1 ;  /* 0x000000000000a211 */ /* 0x000fe200078f08ff */
[----:B------:R-:W-:Y:S02]  /*bbd0*/  VIADD R99, R96, 0x60 ;  /* 0x0000006060637836 */ /* 0x000fe40000000000 */
[--C-:B------:R-:W-:Y:S01]  /*bbe0*/  @!P3 IMAD.WIDE R94, R95, 0x4, R104.reuse ;  /* 0x000000045f5eb825 */ /* 0x100fe200078e0268 */
[----:B------:R2:W-:Y:S01]  /*bbf0*/  @!P6 ST.E.64 desc[UR54][R92.64], R74 ;  /* 0x0000004a5c00e985 */ /* 0x0005e2000c101b36 */
[----:B0-----:R-:W-:Y:S02]  /*bc00*/  @!P1 LOP3.LUT R77, R110, 0xfffffffe, RZ, 0xc0, !PT ;  /* 0xfffffffe6e4d9812 */ /* 0x001fe400078ec0ff */
[----:B------:R-:W-:Y:S01]  /*bc10*/  VIADD R76, R96, 0x70 ;  /* 0x00000070604c7836 */ /* 0x000fe20000000000 */
[----:B------:R-:W-:Y:S01]  /*bc20*/  @!P2 LOP3.LUT R87, R0, 0xfffffffe, RZ, 0xc0, !PT ;  /* 0xfffffffe0057a812 */ /* 0x000fe200078ec0ff */
[----:B------:R0:W-:Y:S01]  /*bc30*/  @!P3 ST.E.64 desc[UR54][R94.64], R70 ;  /* 0x000000465e00b985 */ /* 0x0001e2000c101b36 */
[----:B------:R-:W-:Y:S01]  /*bc40*/  @!P4 LEA.HI R98, R98, R98, RZ, 0x1 ;  /* 0x000000626262c211 */ /* 0x000fe200078f08ff */
[----:B------:R-:W-:Y:S01]  /*bc50*/  VIADD R0, R96, 0x68 ;  /* 0x0000006860007836 */ /* 0x000fe20000000000 */
[----:B------:R-:W-:Y:S01]  /*bc60*/  ISETP.GE.AND P3, PT, R99, UR4, PT ;  /* 0x0000000463007c0c */ /* 0x000fe2000bf66270 */
[----:B-1----:R-:W-:Y:S01]  /*bc70*/  @!P1 IMAD.WIDE R72, R77, 0x4, R104 ;  /* 0x000000044d489825 */ /* 0x002fe200078e0268 */
[----:B------:R-:W-:-:S03]  /*bc80*/  ISETP.GE.AND P6, PT, R76, UR4, PT ;  /* 0x000000044c007c0c */ /* 0x000fc6000bfc6270 */
[----:B------:R-:W-:Y:S01]  /*bc90*/  VIADD R77, R96, 0x78 ;  /* 0x00000078604d7836 */ /* 0x000fe20000000000 */
[----:B------:R1:W-:Y:S01]  /*bca0*/  @!P1 ST.E.64 desc[UR54][R72.64], R66 ;  /* 0x0000004248009985 */ /* 0x0003e2000c101b36 */
[----:B--2---:R-:W-:Y:S01]  /*bcb0*/  @!P2 IMAD.WIDE R74, R87, 0x4, R104 ;  /* 0x00000004574aa825 */ /* 0x004fe200078e0268 */
[----:B------:R-:W-:Y:S02]  /*bcc0*/  ISETP.GE.AND P1, PT, R0, UR4, PT ;  /* 0x0000000400007c0c */ /* 0x000fe4000bf26270 */
[C---:B------:R-:W-:Y:S01]  /*bcd0*/  IADD3 R87, R96.reuse, 0x88, RZ ;  /* 0x0000008860577810 */ /* 0x040fe20007ffe0ff */
[----:B------:R-:W-:Y:S01]  /*bce0*/  VIADD R86, R96, 0x80 ;  /* 0x0000008060567836 */ /* 0x000fe20000000000 */
[----:B0-----:R-:W-:Y:S01]  /*bcf0*/  @!P4 LOP3.LUT R71, R98, 0xfffffffe, RZ, 0xc0, !PT ;  /* 0xfffffffe6247c812 */ /* 0x001fe200078ec0ff */
[----:B------:R0:W-:Y:S01]  /*bd00*/  @!P2 ST.E.64 desc[UR54][R74.64], R68 ;  /* 0x000000444a00a985 */ /* 0x0001e2000c101b36 */
[----:B------:R-:W-:Y:S02]  /*bd10*/  ISETP.GE.AND P5, PT, R77, UR4, PT ;  /* 0x000000044d007c0c */ /* 0x000fe4000bfa6270 */
[----:B------:R-:W-:-:S02]  /*bd20*/  ISETP.GE.AND P2, PT, R86, UR4, PT ;  /* 0x0000000456007c0c */ /* 0x000fc4000bf46270 */
[----:B------:R-:W-:Y:S01]  /*bd30*/  @!P3 LEA.HI R99, R99, R99, RZ, 0x1 ;  /* 0x000000636363b211 */ /* 0x000fe200078f08ff */
[----:B-1----:R-:W-:Y:S01]  /*bd40*/  @!P4 IMAD.WIDE R66, R71, 0x4, R104 ;  /* 0x000000044742c825 */ /* 0x002fe200078e0268 */
[----:B------:R-:W-:Y:S02]  /*bd50*/  @!P6 LEA.HI R76, R76, R76, RZ, 0x1 ;  /* 0x0000004c4c4ce211 */ /* 0x000fe400078f08ff */
[----:B------:R-:W-:Y:S02]  /*bd60*/  @!P1 LEA.HI R0, R0, R0, RZ, 0x1 ;  /* 0x0000000000009211 */ /* 0x000fe400078f08ff */
[----:B------:R1:W-:Y:S01]  /*bd70*/  @!P4 ST.E.64 desc[UR54][R66.64], R64 ;  /* 0x000000404200c985 */ /* 0x0003e2000c101b36 */
[----:B------:R-:W-:Y:S02]  /*bd80*/  ISETP.GE.AND P4, PT, R87, UR4, PT ;  /* 0x0000000457007c0c */ /* 0x000fe4000bf86270 */
[----:B0-----:R-:W-:Y:S02]  /*bd90*/  @!P3 LOP3.LUT R69, R99, 0xfffffffe, RZ, 0xc0, !PT ;  /* 0xfffffffe6345b812 */ /* 0x001fe400078ec0ff */
[----:B------:R-:W-:-:S02]  /*bda0*/  @!P6 LOP3.LUT R73, R76, 0xfffffffe, RZ, 0xc0, !PT ;  /* 0xfffffffe4c49e812 */ /* 0x000fc400078ec0ff */
[----:B------:R-:W-:Y:S01]  /*bdb0*/  @!P5 LEA.HI R77, R77, R77, RZ, 0x1 ;  /* 0x0000004d4d4dd211 */ /* 0x000fe200078f08ff */
[--C-:B------:R-:W-:Y:S01]  /*bdc0*/  @!P3 IMAD.WIDE R68, R69, 0x4, R104.reuse ;  /* 0x000000044544b825 */ /* 0x100fe200078e0268 */
[----:B------:R-:W-:Y:S02]  /*bdd0*/  @!P1 LOP3.LUT R71, R0, 0xfffffffe, RZ, 0xc0, !PT ;  /* 0xfffffffe00479812 */ /* 0x000fe400078ec0ff */
[----:B------:R-:W-:Y:S01]  /*bde0*/  @!P2 LEA.HI R86, R86, R86, RZ, 0x1 ;  /* 0x000000565656a211 */ /* 0x000fe200078f08ff */
[----:B------:R-:W-:Y:S01]  /*bdf0*/  VIADD R0, R96, 0x90 ;  /* 0x0000009060007836 */ /* 0x000fe20000000000 */
[----:B------:R0:W-:Y:S01]  /*be00*/  @!P3 ST.E.64 desc[UR54][R68.64], R60 ;  /* 0x0000003c4400b985 */ /* 0x0001e2000c101b36 */
[----:B------:R-:W-:Y:S01]  /*be10*/  @!P4 LEA.HI R87, R87, R87, RZ, 0x1 ;  /* 0x000000575757c211 */ /* 0x000fe200078f08ff */
[--C-:B-1----:R-:W-:Y:S01]  /*be20*/  @!P6 IMAD.WIDE R64, R73, 0x4, R104.reuse ;  /* 0x000000044940e825 */ /* 0x102fe200078e0268 */
[----:B------:R-:W-:Y:S02]  /*be30*/  @!P5 LOP3.LUT R67, R77, 0xfffffffe, RZ, 0xc0, !PT ;  /* 0xfffffffe4d43d812 */ /* 0x000fe400078ec0ff */
[----:B------:R-:W-:Y:S01]  /*be40*/  @!P2 LOP3.LUT R73, R86, 0xfffffffe, RZ, 0xc0, !PT ;  /* 0xfffffffe5649a812 */ /* 0x000fe200078ec0ff */
[----:B------:R-:W-:Y:S01]  /*be50*/  @!P1 IMAD.WIDE R70, R71, 0x4, R104 ;  /* 0x0000000447469825 */ /* 0x000fe200078e0268 */
[----:B------:R-:W-:-:S03]  /*be60*/  @!P4 LOP3.LUT R87, R87, 0xfffffffe, RZ, 0xc0, !PT ;  /* 0xfffffffe5757c812 */ /* 0x000fc600078ec0ff */
[--C-:B------:R-:W-:Y:S01]  /*be70*/  @!P5 IMAD.WIDE R66, R67, 0x4, R104.reuse ;  /* 0x000000044342d825 */ /* 0x100fe200078e0268 */
[----:B------:R1:W-:Y:S01]  /*be80*/  @!P1 ST.E.64 desc[UR54][R70.64], R62 ;  /* 0x0000003e46009985 */ /* 0x0003e2000c101b36 */
[----:B------:R-:W-:Y:S02]  /*be90*/  ISETP.GE.AND P1, PT, R0, UR4, PT ;  /* 0x0000000400007c0c */ /* 0x000fe4000bf26270 */
[----:B0-----:R-:W-:Y:S01]  /*bea0*/  @!P2 IMAD.WIDE R60, R73, 0x4, R104 ;  /* 0x00000004493ca825 */ /* 0x001fe200078e0268 */
[----:B------:R0:W-:Y:S03]  /*beb0*/  @!P6 ST.E.64 desc[UR54][R64.64], R58 ;  /* 0x0000003a4000e985 */ /* 0x0001e6000c101b36 */
[C---:B------:R-:W-:Y:S01]  /*bec0*/  VIADD R68, R96.reuse, 0x98 ;  /* 0x0000009860447836 */ /* 0x040fe20000000000 */
[----:B------:R-:W-:Y:S01]  /*bed0*/  @!P5 ST.E.64 desc[UR54][R66.64], R56 ;  /* 0x000000384200d985 */ /* 0x000fe2000c101b36 */
[----:B------:R-:W-:-:S03]  /*bee0*/  VIADD R69, R96, 0xa0 ;  /* 0x000000a060457836 */ /* 0x000fc60000000000 */
[----:B------:R-:W-:Y:S01]  /*bef0*/  @!P2 ST.E.64 desc[UR54][R60.64], R26 ;  /* 0x0000001a3c00a985 */ /* 0x000fe2000c101b36 */
[----:B------:R-:W-:Y:S01]  /*bf00*/  ISETP.GE.AND P2, PT, R68, UR4, PT ;  /* 0x0000000444007c0c */ /* 0x000fe2000bf46270 */
[----:B-1----:R-:W-:Y:S01]  /*bf10*/  @!P4 IMAD.WIDE R62, R87, 0x4, R104 ;  /* 0x00000004573ec825 */ /* 0x002fe200078e0268 */
[----:B------:R-:W-:Y:S02]  /*bf20*/  ISETP.GE.AND P3, PT, R69, UR4, PT ;  /* 0x0000000445007c0c */ /* 0x000fe4000bf66270 */
[----:B------:R-:W-:Y:S01]  /*bf30*/  @!P1 LEA.HI R0, R0, R0, RZ, 0x1 ;  /* 0x0000000000009211 */ /* 0x000fe200078f08ff */
[C---:B------:R-:W-:Y:S01]  /*bf40*/  VIADD R70, R96.reuse, 0xa8 ;  /* 0x000000a860467836 */ /* 0x040fe20000000000 */
[----:B------:R1:W-:Y:S01]  /*bf50*/  @!P4 ST.E.64 desc[UR54][R62.64], R24 ;  /* 0x000000183e00c985 */ /* 0x0003e2000c101b36 */
[C---:B0-----:R-:W-:Y:S02]  /*bf60*/  VIADD R58, R96.reuse, 0xb0 ;  /* 0x000000b0603a7836 */ /* 0x041fe40000000000 */
[----:B------:R-:W-:Y:S01]  /*bf70*/  VIADD R59, R96, 0xb8 ;  /* 0x000000b8603b7836 */ /* 0x000fe20000000000 */
[----:B------:R-:W-:-:S02]  /*bf80*/  ISETP.GE.AND P4, PT, R70, UR4, PT ;  /* 0x0000000446007c0c */ /* 0x000fc4000bf86270 */
[----:B------:R-:W-:Y:S02]  /*bf90*/  ISETP.GE.AND P5, PT, R58, UR4, PT ;  /* 0x000000043a007c0c */ /* 0x000fe4000bfa6270 */
[----:B------:R-:W-:Y:S02]  /*bfa0*/  ISETP.GE.AND P6, PT, R59, UR4, PT ;  /* 0x000000043b007c0c */ /* 0x000fe4000bfc6270 */
[----:B------:R-:W-:Y:S02]  /*bfb0*/  @!P2 LEA.HI R68, R68, R68, RZ, 0x1 ;  /* 0x000000444444a211 */ /* 0x000fe400078f08ff */
[----:B------:R-:W-:Y:S02]  /*bfc0*/  @!P3 LEA.HI R69, R69, R69, RZ, 0x1 ;  /* 0x000000454545b211 */ /* 0x000fe400078f08ff */
[----:B-1----:R-:W-:Y:S02]  /*bfd0*/  @!P1 LOP3.LUT R25, R0, 0xfffffffe, RZ, 0xc0, !PT ;  /* 0xfffffffe00199812 */ /* 0x002fe400078ec0ff */
[----:B------:R-:W-:-:S02]  /*bfe0*/  @!P2 LOP3.LUT R27, R68, 0xfffffffe, RZ, 0xc0, !PT ;  /* 0xfffffffe441ba812 */ /* 0x000fc400078ec0ff */
[----:B------:R-:W-:Y:S02]  /*bff0*/  @!P4 LEA.HI R70, R70, R70, RZ, 0x1 ;  /* 0x000000464646c211 */ /* 0x000fe400078f08ff */
[----:B------:R-:W-:Y:S01]  /*c000*/  @!P5 LEA.HI R58, R58, R58, RZ, 0x1 ;  /* 0x0000003a3a3ad211 */ /* 0x000fe200078f08ff */
[--C-:B------:R-:W-:Y:S01]  /*c010*/  @!P2 IMAD.WIDE R26, R27, 0x4, R104.reuse ;  /* 0x000000041b1aa825 */ /* 0x100fe200078e0268 */
[----:B------:R-:W-:Y:S02]  /*c020*/  @!P6 LEA.HI R24, R59, R59, RZ, 0x1 ;  /* 0x0000003b3b18e211 */ /* 0x000fe400078f08ff */
[----:B------:R-:W-:Y:S02]  /*c030*/  @!P3 LOP3.LUT R57, R69, 0xfffffffe, RZ, 0xc0, !PT ;  /* 0xfffffffe4539b812 */ /* 0x000fe400078ec0ff */
[----:B------:R-:W-:Y:S02]  /*c040*/  @!P4 LOP3.LUT R59, R70, 0xfffffffe, RZ, 0xc0, !PT ;  /* 0xfffffffe463bc812 */ /* 0x000fe400078ec0ff */
[----:B------:R-:W-:Y:S01]  /*c050*/  @!P5 LOP3.LUT R61, R58, 0xfffffffe, RZ, 0xc0, !PT ;  /* 0xfffffffe3a3dd812 */ /* 0x000fe200078ec0ff */
[----:B------:R-:W-:Y:S01]  /*c060*/  @!P3 IMAD.WIDE R56, R57, 0x4, R104 ;  /* 0x000000043938b825 */ /* 0x000fe200078e0268 */
[----:B------:R-:W-:-:S03]  /*c070*/  @!P6 LOP3.LUT R63, R24, 0xfffffffe, RZ, 0xc0, !PT ;  /* 0xfffffffe183fe812 */ /* 0x000fc600078ec0ff */
[----:B------:R-:W-:-:S04]  /*c080*/  @!P1 IMAD.WIDE R24, R25, 0x4, R104 ;  /* 0x0000000419189825 */ /* 0x000fc800078e0268 */
[--C-:B------:R-:W-:Y:S01]  /*c090*/  @!P4 IMAD.WIDE R58, R59, 0x4, R104.reuse ;  /* 0x000000043b3ac825 */ /* 0x100fe200078e0268 */
[----:B------:R0:W-:Y:S03]  /*c0a0*/  @!P1 ST.E.64 desc[UR54][R24.64], R20 ;  /* 0x0000001418009985 */ /* 0x0001e6000c101b36 */
[--C-:B------:R-:W-:Y:S01]  /*c0b0*/  @!P5 IMAD.WIDE R60, R61, 0x4, R104.reuse ;  /* 0x000000043d3cd825 */ /* 0x100fe200078e0268 */
[----:B------:R0:W-:Y:S03]  /*c0c0*/  @!P2 ST.E.64 desc[UR54][R26.64], R22 ;  /* 0x000000161a00a985 */ /* 0x0001e6000c101b36 */
[----:B------:R-:W-:Y:S01]  /*c0d0*/  @!P6 IMAD.WIDE R104, R63, 0x4, R104 ;  /* 0x000000043f68e825 */ /* 0x000fe200078e0268 */
[----:B------:R0:W-:Y:S04]  /*c0e0*/  @!P3 ST.E.64 desc[UR54][R56.64], R32 ;  /* 0x000000203800b985 */ /* 0x0001e8000c101b36 */
[----:B------:R0:W-:Y:S04]  /*c0f0*/  @!P4 ST.E.64 desc[UR54][R58.64], R34 ;  /* 0x000000223a00c985 */ /* 0x0001e8000c101b36 */
[----:B------:R0:W-:Y:S04]  /*c100*/  @!P5 ST.E.64 desc[UR54][R60.64], R40 ;  /* 0x000000283c00d985 */ /* 0x0001e8000c101b36 */
[----:B------:R0:W-:Y:S02]  /*c110*/  @!P6 ST.E.64 desc[UR54][R104.64], R44 ;  /* 0x0000002c6800e985 */ /* 0x0001e4000c101b36 */
.L_x_3889:
[----:B------:R-:W-:Y:S05]  /*c120*/  BSYNC B0 ;  /* 0x0000000000007941 */ /* 0x000fea0003800000 */
.L_x_3888:
[----:B------:R-:W-:Y:S01]  /*c130*/  ISETP.GE.AND P1, PT, R106, R101, PT ;  /* 0x000000656a00720c */ /* 0x000fe20003f26270 */
[----:B0-----:R1:W0:Y:S01]  /*c140*/  SHFL.IDX PT, R21, R107, 0x1, 0x1c1f ;  /* 0x003c1f006b157f89 */ /* 0x00122200000e0000 */
[----:B------:R-:W-:Y:S02]  /*c150*/  SEL R40, R38, R91, P0 ;  /* 0x0000005b26287207 */ /* 0x000fe40000000000 */
[----:B------:R-:W-:Y:S01]  /*c160*/  SEL R22, R29, R90, P0 ;  /* 0x0000005a1d167207 */ /* 0x000fe20000000000 */
[----:B------:R1:W0:Y:S01]  /*c170*/  SHFL.IDX PT, R20, R103, 0x1, 0x1c1f ;  /* 0x003c1f0067147f89 */ /* 0x00022200000e0000 */
        /* <DEDUP_REMOVED lines=18> */
[----:B--2---:R-:W-:Y:S02]  /*c2a0*/  SEL R2, R11, R78, P0 ;  /* 0x0000004e0b027207 */ /* 0x004fe40000000000 */
[----:B------:R-:W-:Y:S01]  /*c2b0*/  SEL R8, R78, R11, P0 ;  /* 0x0000000b4e087207 */ /* 0x000fe20000000000 */
[----:B01----:R-:W-:Y:S06]  /*c2c0*/  @P1 BRA `(.L_x_3860) ;  /* 0x0000006000601947 */ /* 0x003fec0003800000 */
[C---:B------:R-:W-:Y:S01]  /*c2d0*/  VIADD R0, R96.reuse, 0x8 ;  /* 0x0000000860007836 */ /* 0x040fe20000000000 */
[----:B------:R-:W-:Y:S01]  /*c2e0*/  ULDC UR4, c[0x0][0xac8] ;  /* 0x0002b20000047ab9 */ /* 0x000fe20000000800 */
[C---:B------:R-:W-:Y:S01]  /*c2f0*/  VIADD R32, R96.reuse, 0x10 ;  /* 0x0000001060207836 */ /* 0x040fe20000000000 */
[C---:B------:R-:W-:Y:S01]  /*c300*/  ISETP.GE.AND P0, PT, R96.reuse, UR4, PT ;  /* 0x0000000460007c0c */ /* 0x040fe2000bf06270 */
[----:B------:R-:W-:Y:S01]  /*c310*/  VIADD R33, R96, 0x18 ;  /* 0x0000001860217836 */ /* 0x000fe20000000000 */
[----:B------:R-:W-:Y:S01]  /*c320*/  ISETP.GE.AND P1, PT, R0, UR4, PT ;  /* 0x0000000400007c0c */ /* 0x000fe2000bf26270 */
[----:B------:R-:W-:Y:S01]  /*c330*/  VIADD R58, R96, 0x28 ;  /* 0x00000028603a7836 */ /* 0x000fe20000000000 */
[----:B------:R-:W-:Y:S01]  /*c340*/  ISETP.GE.AND P5, PT, R32, UR4, PT ;  /* 0x0000000420007c0c */ /* 0x000fe2000bfa6270 */
[C---:B------:R-:W-:Y:S01]  /*c350*/  VIADD R59, R96.reuse, 0x30 ;  /* 0x00000030603b7836 */ /* 0x040fe20000000000 */
[----:B------:R-:W-:Y:S02]  /*c360*/  ISETP.GE.AND P6, PT, R33, UR4, PT ;  /* 0x0000000421007c0c */ /* 0x000fe4000bfc6270 */
[----:B------:R-:W-:-:S02]  /*c370*/  IADD3 R56, R96, 0x20, RZ ;  /* 0x0000002060387810 */ /* 0x000fc40007ffe0ff */
[----:B------:R-:W-:Y:S02]  /*c380*/  ISETP.GE.AND P3, PT, R58, UR4, PT ;  /* 0x000000043a007c0c */ /* 0x000fe4000bf66270 */
[----:B------:R-:W-:Y:S01]  /*c390*/  ISETP.GE.AND P2, PT, R56, UR4, PT ;  /* 0x0000000438007c0c */ /* 0x000fe2000bf46270 */
[----:B------:R-:W-:Y:S01]  /*c3a0*/  @!P0 IMAD.WIDE R10, R96, 0x4, R20 ;  /* 0x00000004600a8825 */ /* 0x000fe200078e0214 */
[----:B------:R-:W-:Y:S02]  /*c3b0*/  ISETP.GE.AND P4, PT, R59, UR4, PT ;  /* 0x000000043b007c0c */ /* 0x000fe4000bf86270 */
[----:B------:R-:W-:Y:S02]  /*c3c0*/  @!P1 LEA.HI R0, R0, R0, RZ, 0x1 ;  /* 0x0000000000009211 */ /* 0x000fe400078f08ff */
[----:B------:R-:W-:Y:S01]  /*c3d0*/  @!P5 LEA.HI R32, R32, R32, RZ, 0x1 ;  /* 0x000000202020d211 */ /* 0x000fe200078f08ff */
[----:B------:R0:W-:Y:S01]  /*c3e0*/  @!P0 ST.E.64 desc[UR54][R10.64], R12 ;  /* 0x0000000c0a008985 */ /* 0x0001e2000c101b36 */
[----:B------:R-:W-:-:S02]  /*c3f0*/  @!P6 LEA.HI R44, R33, R33, RZ, 0x1 ;  /* 0x00000021212ce211 */ /* 0x000fc400078f08ff */
[----:B------:R-:W-:Y:S01]  /*c400*/  @!P1 LOP3.LUT R33, R0, 0xfffffffe, RZ, 0xc0, !PT ;  /* 0xfffffffe00219812 */ /* 0x000fe200078ec0ff */
[----:B------:R-:W-:Y:S01]  /*c410*/  VIADD R0, R96, 0x38 ;  /* 0x0000003860007836 */ /* 0x000fe20000000000 */
[----:B------:R-:W-:Y:S02]  /*c420*/  @!P5 LOP3.LUT R45, R32, 0xfffffffe, RZ, 0xc0, !PT ;  /* 0xfffffffe202dd812 */ /* 0x000fe400078ec0ff */
[----:B------:R-:W-:Y:S01]  /*c430*/  @!P6 LOP3.LUT R57, R44, 0xfffffffe, RZ, 0xc0, !PT ;  /* 0xfffffffe2c39e812 */ /* 0x000fe200078ec0ff */
[----:B------:R-:W-:Y:S01]  /*c440*/  VIADD R44, R96, 0x40 ;  /* 0x00000040602c7836 */ /* 0x000fe20000000000 */
[----:B------:R-:W-:Y:S02]  /*c450*/  @!P2 LEA.HI R56, R56, R56, RZ, 0x1 ;  /* 0x000000383838a211 */ /* 0x000fe400078f08ff */
[----:B------:R-:W-:Y:S02]  /*c460*/  @!P3 LEA.HI R58, R58, R58, RZ, 0x1 ;  /* 0x0000003a3a3ab211 */ /* 0x000fe400078f08ff */
[----:B------:R-:W-:Y:S01]  /*c470*/  @!P4 LEA.HI R59, R59, R59, RZ, 0x1 ;  /* 0x0000003b3b3bc211 */ /* 0x000fe200078f08ff */
[----:B0-----:R-:W-:-:S03]  /*c480*/  @!P1 IMAD.WIDE R10, R33, 0x4, R20 ;  /* 0x00000004210a9825 */ /* 0x001fc600078e0214 */
[----:B------:R-:W-:Y:S01]  /*c490*/  @!P4 LOP3.LUT R59, R59, 0xfffffffe, RZ, 0xc0, !PT ;  /* 0xfffffffe3b3bc812 */ /* 0x000fe200078ec0ff */
[--C-:B------:R-:W-:Y:S01]  /*c4a0*/  @!P5 IMAD.WIDE R12, R45, 0x4, R20.reuse ;  /* 0x000000042d0cd825 */ /* 0x100fe200078e0214 */
[----:B------:R0:W-:Y:S01]  /*c4b0*/  @!P1 ST.E.64 desc[UR54][R10.64], R16 ;  /* 0x000000100a009985 */ /* 0x0001e2000c101b36 */
[----:B------:R-:W-:Y:S02]  /*c4c0*/  ISETP.GE.AND P1, PT, R44, UR4, PT ;  /* 0x000000042c007c0c */ /* 0x000fe4000bf26270 */
[----:B------:R-:W-:Y:S01]  /*c4d0*/  @!P6 IMAD.WIDE R32, R57, 0x4, R20 ;  /* 0x000000043920e825 */ /* 0x000fe200078e0214 */
[----:B------:R1:W-:Y:S01]  /*c4e0*/  @!P5 ST.E.64 desc[UR54][R12.64], R18 ;  /* 0x000000120c00d985 */ /* 0x0003e2000c101b36 */
[----:B------:R-:W-:Y:S02]  /*c4f0*/  ISETP.GE.AND P5, PT, R0, UR4, PT ;  /* 0x0000000400007c0c */ /* 0x000fe4000bfa6270 */
[----:B------:R-:W-:Y:S01]  /*c500*/  VIADD R57, R96, 0x48 ;  /* 0x0000004860397836 */ /* 0x000fe20000000000 */
[----:B------:R-:W-:Y:S01]  /*c510*/  @!P2 LOP3.LUT R45, R56, 0xfffffffe, RZ, 0xc0, !PT ;  /* 0xfffffffe382da812 */ /* 0x000fe200078ec0ff */
[----:B------:R2:W-:Y:S03]  /*c520*/  @!P6 ST.E.64 desc[UR54][R32.64], R30 ;  /* 0x0000001e2000e985 */ /* 0x0005e6000c101b36 */
[----:B------:R-:W-:-:S02]  /*c530*/  ISETP.GE.AND P0, PT, R57, UR4, PT ;  /* 0x0000000439007c0c */ /* 0x000fc4000bf06270 */
[----:B0-----:R-:W-:Y:S01]  /*c540*/  @!P3 LOP3.LUT R17, R58, 0xfffffffe, RZ, 0xc0, !PT ;  /* 0xfffffffe3a11b812 */ /* 0x001fe200078ec0ff */
[--C-:B------:R-:W-:Y:S01]  /*c550*/  @!P2 IMAD.WIDE R10, R45, 0x4, R20.reuse ;  /* 0x000000042d0aa825 */ /* 0x100fe200078e0214 */
[----:B------:R-:W-:Y:S02]  /*c560*/  @!P1 LEA.HI R44, R44, R44, RZ, 0x1 ;  /* 0x0000002c2c2c9211 */ /* 0x000fe400078f08ff */
[----:B------:R-:W-:Y:S01]  /*c570*/  @!P5 LEA.HI R0, R0, R0, RZ, 0x1 ;  /* 0x000000000000d211 */ /* 0x000fe200078f08ff */
[--C-:B-1----:R-:W-:Y:S01]  /*c580*/  @!P3 IMAD.WIDE R12, R17, 0x4, R20.reuse ;  /* 0x00000004110cb825 */ /* 0x102fe200078e0214 */
[----:B------:R0:W-:Y:S02]  /*c590*/  @!P2 ST.E.64 desc[UR54][R10.64], R6 ;  /* 0x000000060a00a985 */ /* 0x0001e4000c101b36 */
[----:B------:R-:W-:Y:S01]  /*c5a0*/  @!P5 LOP3.LUT R19, R0, 0xfffffffe, RZ, 0xc0, !PT ;  /* 0xfffffffe0013d812 */ /* 0x000fe200078ec0ff */
[----:B------:R-:W-:Y:S01]  /*c5b0*/  VIADD R18, R96, 0x50 ;  /* 0x0000005060127836 */ /* 0x000fe20000000000 */
[----:B------:R1:W-:Y:S01]  /*c5c0*/  @!P3 ST.E.64 desc[UR54][R12.64], R42 ;  /* 0x0000002a0c00b985 */ /* 0x0003e2000c101b36 */
[----:B------:R-:W-:Y:S01]  /*c5d0*/  @!P4 IMAD.WIDE R16, R59, 0x4, R20 ;  /* 0x000000043b10c825 */ /* 0x000fe200078e0214 */
[----:B------:R-:W-:-:S02]  /*c5e0*/  @!P0 LEA.HI R57, R57, R57, RZ, 0x1 ;  /* 0x0000003939398211 */ /* 0x000fc400078f08ff */
[----:B------:R-:W-:Y:S01]  /*c5f0*/  ISETP.GE.AND P2, PT, R18, UR4, PT ;  /* 0x0000000412007c0c */ /* 0x000fe2000bf46270 */
[C---:B------:R-:W-:Y:S01]  /*c600*/  VIADD R0, R96.reuse, 0x58 ;  /* 0x0000005860007836 */ /* 0x040fe20000000000 */
[----:B------:R-:W-:Y:S01]  /*c610*/  @!P0 LOP3.LUT R57, R57, 0xfffffffe, RZ, 0xc0, !PT ;  /* 0xfffffffe39398812 */ /* 0x000fe200078ec0ff */
[----:B------:R5:W-:Y:S01]  /*c620*/  @!P4 ST.E.64 desc[UR54][R16.64], R4 ;  /* 0x000000041000c985 */ /* 0x000be2000c101b36 */
[----:B--2---:R-:W-:Y:S01]  /*c630*/  VIADD R30, R96, 0x60 ;  /* 0x00000060601e7836 */ /* 0x004fe20000000000 */
[----:B0-----:R-:W-:Y:S01]  /*c640*/  @!P1 LOP3.LUT R11, R44, 0xfffffffe, RZ, 0xc0, !PT ;  /* 0xfffffffe2c0b9812 */ /* 0x001fe200078ec0ff */
[----:B------:R-:W-:Y:S01]  /*c650*/  @!P5 IMAD.WIDE R6, R19, 0x4, R20 ;  /* 0x000000041306d825 */ /* 0x000fe200078e0214 */
[----:B------:R-:W-:Y:S02]  /*c660*/  ISETP.GE.AND P3, PT, R0, UR4, PT ;  /* 0x0000000400007c0c */ /* 0x000fe4000bf66270 */
[----:B------:R-:W-:Y:S01]  /*c670*/  ISETP.GE.AND P4, PT, R30, UR4, PT ;  /* 0x000000041e007c0c */ /* 0x000fe2000bf86270 */
[----:B-1----:R-:W-:Y:S01]  /*c680*/  VIADD R12, R96, 0x68 ;  /* 0x00000068600c7836 */ /* 0x002fe20000000000 */
[----:B------:R0:W-:Y:S02]  /*c690*/  @!P5 ST.E.64 desc[UR54][R6.64], R46 ;  /* 0x0000002e0600d985 */ /* 0x0001e4000c101b36 */
[----:B------:R-:W-:-:S02]  /*c6a0*/  @!P2 LEA.HI R18, R18, R18, RZ, 0x1 ;  /* 0x000000121212a211 */ /* 0x000fc400078f08ff */
[----:B------:R-:W-:Y:S01]  /*c6b0*/  ISETP.GE.AND P5, PT, R12, UR4, PT ;  /* 0x000000040c007c0c */ /* 0x000fe2000bfa6270 */
[----:B-----5:R-:W-:Y:S01]  /*c6c0*/  @!P1 IMAD.WIDE R4, R11, 0x4, R20 ;  /* 0x000000040b049825 */ /* 0x020fe200078e0214 */
[----:B------:R-:W-:-:S03]  /*c6d0*/  IADD3 R16, R96, 0x70, RZ ;  /* 0x0000007060107810 */ /* 0x000fc60007ffe0ff */
[----:B------:R-:W-:Y:S01]  /*c6e0*/  @!P0 IMAD.WIDE R10, R57, 0x4, R20 ;  /* 0x00000004390a8825 */ /* 0x000fe200078e0214 */
[----:B------:R1:W-:Y:S01]  /*c6f0*/  @!P1 ST.E.64 desc[UR54][R4.64], R48 ;  /* 0x0000003004009985 */ /* 0x0003e2000c101b36 */
[----:B------:R-:W-:Y:S02]  /*c700*/  ISETP.GE.AND P1, PT, R16, UR4, PT ;  /* 0x0000000410007c0c */ /* 0x000fe4000bf26270 */
[----:B------:R-:W-:Y:S01]  /*c710*/  VIADD R17, R96, 0x78 ;  /* 0x0000007860117836 */ /* 0x000fe20000000000 */
[----:B------:R2:W-:Y:S01]  /*c720*/  @!P0 ST.E.64 desc[UR54][R10.64], R50 ;  /* 0x000000320a008985 */ /* 0x0005e2000c101b36 */
[----:B------:R-:W-:Y:S02]  /*c730*/  @!P3 LEA.HI R0, R0, R0, RZ, 0x1 ;  /* 0x000000000000b211 */ /* 0x000fe400078f08ff */
[----:B0-----:R-:W-:Y:S01]  /*c740*/  @!P2 LOP3.LUT R7, R18, 0xfffffffe, RZ, 0xc0, !PT ;  /* 0xfffffffe1207a812 */ /* 0x001fe200078ec0ff */
[----:B------:R-:W-:Y:S01]  /*c750*/  VIADD R18, R96, 0x80 ;  /* 0x0000008060127836 */ /* 0x000fe20000000000 */
[----:B------:R-:W-:-:S02]  /*c760*/  ISETP.GE.AND P0, PT, R17, UR4, PT ;  /* 0x0000000411007c0c */ /* 0x000fc4000bf06270 */
[----:B------:R-:W-:Y:S02]  /*c770*/  @!P3 LOP3.LUT R13, R0, 0xfffffffe, RZ, 0xc0, !PT ;  /* 0xfffffffe000db812 */ /* 0x000fe400078ec0ff */
[----:B------:R-:W-:Y:S01]  /*c780*/  @!P4 LEA.HI R30, R30, R30, RZ, 0x1 ;  /* 0x0000001e1e1ec211 */ /* 0x000fe200078f08ff */
[--C-:B-1----:R-:W-:Y:S01]  /*c790*/  @!P2 IMAD.WIDE R4, R7, 0x4, R20.reuse ;  /* 0x000000040704a825 */ /* 0x102fe200078e0214 */
[----:B------:R-:W-:Y:S02]  /*c7a0*/  @!P5 LEA.HI R12, R12, R12, RZ, 0x1 ;  /* 0x0000000c0c0cd211 */ /* 0x000fe400078f08ff */
[----:B------:R-:W-:Y:S01]  /*c7b0*/  @!P1 LEA.HI R16, R16, R16, RZ, 0x1 ;  /* 0x0000001010109211 */ /* 0x000fe200078f08ff */
[----:B------:R-:W-:Y:S01]  /*c7c0*/  @!P3 IMAD.WIDE R6, R13, 0x4, R20 ;  /* 0x000000040d06b825 */ /* 0x000fe200078e0214 */
[----:B--2---:R-:W-:Y:S01]  /*c7d0*/  @!P4 LOP3.LUT R11, R30, 0xfffffffe, RZ, 0xc0, !PT ;  /* 0xfffffffe1e0bc812 */ /* 0x004fe200078ec0ff */
[----:B------:R0:W-:Y:S01]  /*c7e0*/  @!P2 ST.E.64 desc[UR54][R4.64], R52 ;  /* 0x000000340400a985 */ /* 0x0001e2000c101b36 */
[----:B------:R-:W-:-:S02]  /*c7f0*/  @!P5 LOP3.LUT R13, R12, 0xfffffffe, RZ, 0xc0, !PT ;  /* 0xfffffffe0c0dd812 */ /* 0x000fc400078ec0ff */
[----:B------:R-:W-:Y:S01]  /*c800*/  @!P0 LEA.HI R0, R17, R17, RZ, 0x1 ;  /* 0x0000001111008211 */ /* 0x000fe200078f08ff */
[--C-:B------:R-:W-:Y:S01]  /*c810*/  @!P4 IMAD.WIDE R10, R11, 0x4, R20.reuse ;  /* 0x000000040b0ac825 */ /* 0x100fe200078e0214 */
[----:B------:R-:W-:Y:S01]  /*c820*/  @!P1 LOP3.LUT R17, R16, 0xfffffffe, RZ, 0xc0, !PT ;  /* 0xfffffffe10119812 */ /* 0x000fe200078ec0ff */
[----:B------:R1:W-:Y:S01]  /*c830*/  @!P3 ST.E.64 desc[UR54][R6.64], R54 ;  /* 0x000000360600b985 */ /* 0x0003e2000c101b36 */
[----:B------:R-:W-:Y:S01]  /*c840*/  @!P0 LOP3.LUT R19, R0, 0xfffffffe, RZ, 0xc0, !PT ;  /* 0xfffffffe00138812 */ /* 0x000fe200078ec0ff */
[--C-:B------:R-:W-:Y:S01]  /*c850*/  @!P5 IMAD.WIDE R12, R13, 0x4, R20.reuse ;  /* 0x000000040d0cd825 */ /* 0x100fe200078e0214 */
[----:B------:R-:W-:Y:S01]  /*c860*/  ISETP.GE.AND P2, PT, R18, UR4, PT ;  /* 0x0000000412007c0c */ /* 0x000fe2000bf46270 */
[----:B------:R2:W-:Y:S02]  /*c870*/  @!P4 ST.E.64 desc[UR54][R10.64], R34 ;  /* 0x000000220a00c985 */ /* 0x0005e4000c101b36 */
[C---:B------:R-:W-:Y:S02]  /*c880*/  VIADD R0, R96.reuse, 0x90 ;  /* 0x0000009060007836 */ /* 0x040fe40000000000 */
[--C-:B0-----:R-:W-:Y:S01]  /*c890*/  @!P1 IMAD.WIDE R4, R17, 0x4, R20.reuse ;  /* 0x0000000411049825 */ /* 0x101fe200078e0214 */
[----:B------:R0:W-:Y:S03]  /*c8a0*/  @!P5 ST.E.64 desc[UR54][R12.64], R36 ;  /* 0x000000240c00d985 */ /* 0x0001e6000c101b36 */
[----:B------:R-:W-:Y:S01]  /*c8b0*/  VIADD R16, R96, 0x88 ;  /* 0x0000008860107836 */ /* 0x000fe20000000000 */
[----:B------:R5:W-:Y:S01]  /*c8c0*/  @!P1 ST.E.64 desc[UR54][R4.64], R40 ;  /* 0x0000002804009985 */ /* 0x000be2000c101b36 */
[----:B-1----:R-:W-:Y:S01]  /*c8d0*/  @!P0 IMAD.WIDE R6, R19, 0x4, R20 ;  /* 0x0000000413068825 */ /* 0x002fe200078e0214 */
[----:B------:R-:W-:-:S02]  /*c8e0*/  ISETP.GE.AND P1, PT, R0, UR4, PT ;  /* 0x0000000400007c0c */ /* 0x000fc4000bf26270 */
[----:B------:R-:W-:Y:S01]  /*c8f0*/  ISETP.GE.AND P3, PT, R16, UR4, PT ;  /* 0x0000000410007c0c */ /* 0x000fe2000bf66270 */
[C---:B--2---:R-:W-:Y:S01]  /*c900*/  VIADD R10, R96.reuse, 0x98 ;  /* 0x00000098600a7836 */ /* 0x044fe20000000000 */
[----:B------:R1:W-:Y:S01]  /*c910*/  @!P0 ST.E.64 desc[UR54][R6.64], R38 ;  /* 0x0000002606008985 */ /* 0x0003e2000c101b36 */
[----:B------:R-:W-:Y:S01]  /*c920*/  VIADD R17, R96, 0xa8 ;  /* 0x000000a860117836 */ /* 0x000fe20000000000 */
[----:B------:R-:W-:Y:S01]  /*c930*/  @!P2 LEA.HI R18, R18, R18, RZ, 0x1 ;  /* 0x000000121212a211 */ /* 0x000fe200078f08ff */
[----:B------:R-:W-:Y:S01]  /*c940*/  VIADD R19, R96, 0xb0 ;  /* 0x000000b060137836 */ /* 0x000fe20000000000 */
[----:B------:R-:W-:Y:S01]  /*c950*/  ISETP.GE.AND P0, PT, R10, UR4, PT ;  /* 0x000000040a007c0c */ /* 0x000fe2000bf06270 */
[C---:B0-----:R-:W-:Y:S01]  /*c960*/  VIADD R12, R96.reuse, 0xa0 ;  /* 0x000000a0600c7836 */ /* 0x041fe20000000000 */
[----:B------:R-:W-:Y:S01]  /*c970*/  ISETP.GE.AND P5, PT, R17, UR4, PT ;  /* 0x0000000411007c0c */ /* 0x000fe2000bfa6270 */
[----:B------:R-:W-:Y:S01]  /*c980*/  VIADD R96, R96, 0xb8 ;  /* 0x000000b860607836 */ /* 0x000fe20000000000 */
[----:B------:R-:W-:-:S02]  /*c990*/  @!P2 LOP3.LUT R11, R18, 0xfffffffe, RZ, 0xc0, !PT ;  /* 0xfffffffe120ba812 */ /* 0x000fc400078ec0ff */
[----:B------:R-:W-:Y:S02]  /*c9a0*/  ISETP.GE.AND P4, PT, R12, UR4, PT ;  /* 0x000000040c007c0c */ /* 0x000fe4000bf86270 */
[----:B------:R-:W-:Y:S01]  /*c9b0*/  ISETP.GE.AND P6, PT, R19, UR4, PT ;  /* 0x0000000413007c0c */ /* 0x000fe2000bfc6270 */
[----:B-----5:R-:W-:Y:S01]  /*c9c0*/  @!P2 IMAD.WIDE R4, R11, 0x4, R20 ;  /* 0x000000040b04a825 */ /* 0x020fe200078e0214 */
[----:B------:R-:W-:Y:S02]  /*c9d0*/  @!P1 LEA.HI R0, R0, R0, RZ, 0x1 ;  /* 0x0000000000009211 */ /* 0x000fe400078f08ff */
[----:B------:R-:W-:Y:S02]  /*c9e0*/  @!P3 LEA.HI R16, R16, R16, RZ, 0x1 ;  /* 0x000000101010b211 */ /* 0x000fe400078f08ff */
[----:B------:R-:W-:Y:S01]  /*c9f0*/  @!P1 LOP3.LUT R11, R0, 0xfffffffe, RZ, 0xc0, !PT ;  /* 0xfffffffe000b9812 */ /* 0x000fe200078ec0ff */
[----:B------:R0:W-:Y:S01]  /*ca00*/  @!P2 ST.E.64 desc[UR54][R4.64], R22 ;  /* 0x000000160400a985 */ /* 0x0001e2000c101b36 */
[----:B------:R-:W-:-:S02]  /*ca10*/  @!P0 LEA.HI R0, R10, R10, RZ, 0x1 ;  /* 0x0000000a0a008211 */ /* 0x000fc400078f08ff */
[----:B-1----:R-:W-:Y:S01]  /*ca20*/  @!P3 LOP3.LUT R7, R16, 0xfffffffe, RZ, 0xc0, !PT ;  /* 0xfffffffe1007b812 */ /* 0x002fe200078ec0ff */
[--C-:B------:R-:W-:Y:S01]  /*ca30*/  @!P1 IMAD.WIDE R10, R11, 0x4, R20.reuse ;  /* 0x000000040b0a9825 */ /* 0x100fe200078e0214 */
[----:B------:R-:W-:Y:S02]  /*ca40*/  @!P4 LEA.HI R12, R12, R12, RZ, 0x1 ;  /* 0x0000000c0c0cc211 */ /* 0x000fe400078f08ff */
        /* <DEDUP_REMOVED lines=9> */
[----:B------:R-:W-:-:S02]  /*cae0*/  @!P4 IMAD.WIDE R4, R17, 0x4, R20 ;  /* 0x000000041104c825 */ /* 0x000fc400078e0214 */
[----:B------:R2:W-:Y:S02]  /*caf0*/  @!P1 ST.E.64 desc[UR54][R10.64], R26 ;  /* 0x0000001a0a009985 */ /* 0x0005e4000c101b36 */
[----:B------:R-:W-:Y:S02]  /*cb00*/  @!P6 IMAD.WIDE R16, R23, 0x4, R20 ;  /* 0x000000041710e825 */ /* 0x000fe400078e0214 */
        /* <DEDUP_REMOVED lines=8> */
[----:B--2---:R-:W-:-:S05]  /*cb90*/  LOP3.LUT R3, R96, 0xfffffffe, RZ, 0xc0, !PT ;  /* 0xfffffffe60037812 */ /* 0x004fca00078ec0ff */
[----:B------:R-:W-:-:S05]  /*cba0*/  IMAD.WIDE R20, R3, 0x4, R20 ;  /* 0x0000000403147825 */ /* 0x000fca00078e0214 */
[----:B------:R1:W-:Y:S01]  /*cbb0*/  ST.E.64 desc[UR54][R20.64], R8 ;  /* 0x0000000814007985 */ /* 0x0003e2000c101b36 */
[----:B------:R-:W-:Y:S05]  /*cbc0*/  BRA `(.L_x_3860) ;  /* 0x0000005800207947 */ /* 0x000fea0003800000 */
.L_x_3887:
[----:B------:R-:W0:Y:S02]  /*cbd0*/  S2R R0, SR_TID.X ;  /* 0x0000000000007919 */ /* 0x000e240000002100 */
[----:B0-----:R-:W-:-:S04]  /*cbe0*/  IADD3 R2, R0, -0x80, RZ ;  /* 0xffffff8000027810 */ /* 0x001fc80007ffe0ff */
        /* <DEDUP_REMOVED lines=49> */
[----:B------:R-:W-:-:S04]  /*cf00*/  ULDC.64 UR4, c[0x0][0xba8] ;  /* 0x0002ea0000047ab9 */ /* 0x000fc80000000a00 */
[----:B------:R-:W-:Y:S02]  /*cf10*/  IADD3 R3, R3, R5, RZ ;  /* 0x0000000503037210 */ /* 0x000fe40007ffe0ff */
[----:B------:R-:W-:-:S04]  /*cf20*/  LEA R4, P0, R2, UR4, 0x2 ;  /* 0x0000000402047c11 */ /* 0x000fc8000f8010ff */
[----:B------:R-:W-:Y:S01]  /*cf30*/  LEA.HI.X R5, R2, UR5, R3, 0x2, P0 ;  /* 0x0000000502057c11 */ /* 0x000fe200080f1403 */
[----:B------:R-:W-:-:S05]  /*cf40*/  IMAD.MOV.U32 R3, RZ, RZ, -0x800000 ;  /* 0xff800000ff037424 */ /* 0x000fca00078e00ff */
[----:B------:R0:W-:Y:S01]  /*cf50*/  STG.E desc[UR54][R4.64], R3 ;  /* 0x0000000304007986 */ /* 0x0001e2000c101936 */
[----:B------:R-:W-:Y:S05]  /*cf60*/  BRA `(.L_x_3860) ;  /* 0x0000005400387947 */ /* 0x000fea0003800000 */
.L_x_3858:
        /* <DEDUP_REMOVED lines=18> */
.L_x_3890:
[----:B------:R-:W-:Y:S01]  /*d090*/  ULDC UR7, c[0x0][0xc50] ;  /* 0x0003140000077ab9 */ /* 0x000fe20000000800 */
[----:B------:R-:W-:Y:S01]  /*d0a0*/  UMOV UR40, UR6 ;  /* 0x0000000600287c82 */ /* 0x000fe20008000000 */
[----:B------:R-:W-:-:S11]  /*d0b0*/  UISETP.NE.AND UP0, UPT, UR7, 0x1, UPT ;  /* 0x000000010700788c */ /* 0x000fd6000bf05270 */
[----:B------:R-:W-:Y:S01]  /*d0c0*/  @UP0 ULDC UR4, c[0x0][0xc54] ;  /* 0x0003150000040ab9 */ /* 0x000fe20000000800 */
[----:B------:R-:W-:Y:S01]  /*d0d0*/  @UP0 ULDC UR8, c[0x0][0xc58] ;  /* 0x0003160000080ab9 */ /* 0x000fe20000000800 */
[----:B------:R-:W-:-:S04]  /*d0e0*/  UIMAD.WIDE.U32 UR4, UR6, UR4, URZ ;  /* 0x00000004060472a5 */ /* 0x000fc8000f8e003f */
[----:B------:R-:W-:-:S12]  /*d0f0*/  @UP0 USHF.R.U32.HI UR40, URZ, UR8, UR5 ;  /* 0x000000083f280299 */ /* 0x000fd80008011605 */
.L_x_3891:
        /* <DEDUP_REMOVED lines=10> */
[----:B------:R-:W-:Y:S01]  /*d1a0*/  IMAD.MOV.U32 R19, RZ, RZ, RZ ;  /* 0x000000ffff137224 */ /* 0x000fe200078e00ff */
[----:B0-----:R-:W-:-:S04]  /*d1b0*/  ISETP.NE.U32.AND P0, PT, R2, RZ, PT ;  /* 0x000000ff0200720c */ /* 0x001fc80003f05070 */
[----:B------:R-:W-:Y:S01]  /*d1c0*/  ISETP.NE.AND.EX P0, PT, R3, RZ, PT, P0 ;  /* 0x000000ff0300720c */ /* 0x000fe20003f05300 */
[----:B------:R-:W-:-:S03]  /*d1d0*/  UISETP.NE.U32.AND UP0, UPT, UR4, URZ, UPT ;  /* 0x0000003f0400728c */ /* 0x000fc6000bf05070 */
[----:B------:R-:W-:-:S09]  /*d1e0*/  ULDC UR4, c[0x0][0x424] ;  /* 0x0001090000047ab9 */ /* 0x000fd20000000800 */
        /* <DEDUP_REMOVED lines=10> */
[----:B------:R-:W-:Y:S02]  /*d290*/  UIMAD.WIDE UR4, UR4, 0x66666667, URZ ;  /* 0x66666667040478a5 */ /* 0x000fe4000f8e023f */
[----:B------:R-:W-:Y:S02]  /*d2a0*/  ULOP3.LUT UR44, UR6, 0xffff, URZ, 0xc0, !UPT ;  /* 0x0000ffff062c7892 */ /* 0x000fe4000f8ec03f */
[----:B------:R-:W-:Y:S01]  /*d2b0*/  USHF.R.U32.HI UR41, URZ, 0x1f, UR5 ;  /* 0x0000001f3f297899 */ /* 0x000fe20008011605 */
[----:B------:R-:W-:-:S03]  /*d2c0*/  UMOV UR38, URZ ;  /* 0x0000003f00267c82 */ /* 0x000fc60008000000 */
[----:B------:R-:W-:-:S04]  /*d2d0*/  ULEA.HI.SX32 UR41, UR5, UR41, 0x1a ;  /* 0x0000002905297291 */ /* 0x000fc8000f8fd23f */
[----:B01----:R-:W-:Y:S08]  /*d2e0*/  @!P0 BRA `(.L_x_3893) ;  /* 0x0000000000848947 */ /* 0x003ff00003800000 */
[----:B------:R-:W-:Y:S01]  /*d2f0*/  USHF.R.U32.HI UR6, URZ, 0x10, UR6 ;  /* 0x000000103f067899 */ /* 0x000fe20008011606 */
[----:B------:R-:W-:-:S03]  /*d300*/  UMOV UR4, URZ ;  /* 0x0000003f00047c82 */ /* 0x000fc60008000000 */
        /* <DEDUP_REMOVED lines=31> */
.L_x_3893:
[----:B------:R-:W-:Y:S02]  /*d500*/  UIMAD UR45, UR44, UR38, URZ ;  /* 0x000000262c2d72a4 */ /* 0x000fe4000f8e023f */
[----:B------:R-:W-:-:S04]  /*d510*/  IMAD.U32 R3, RZ, RZ, UR38 ;  /* 0x00000026ff037e24 */ /* 0x000fc8000f8e00ff */
[----:B------:R-:W-:-:S05]  /*d520*/  IMAD.U32 R2, RZ, RZ, UR45 ;  /* 0x0000002dff027e24 */ /* 0x000fca000f8e00ff */
[----:B------:R-:W-:Y:S01]  /*d530*/  VIADDMNMX R2, R2, R3, UR41, PT ;  /* 0x0000002902027e46 */ /* 0x000fe2000b800103 */
[----:B------:R-:W-:-:S03]  /*d540*/  IMAD.MOV.U32 R3, RZ, RZ, 0x1 ;  /* 0x00000001ff037424 */ /* 0x000fc600078e00ff */
        /* <DEDUP_REMOVED lines=17> */
[----:B------:R-:W-:Y:S01]  /*d660*/  MOV R13, RZ ;  /* 0x000000ff000d7202 */ /* 0x000fe20000000f00 */
        /* <DEDUP_REMOVED lines=8> */
[----:B------:R-:W-:-:S07]  /*d6f0*/  IMAD.MOV.U32 R12, RZ, RZ, 0x1 ;  /* 0x00000001ff0c7424 */ /* 0x000fce00078e00ff */
[----:B------:R-:W-:-:S07]  /*d700*/  LEPC R20, `(.L_x_3894) ;  /* 0x000000001014794e */ /* 0x000fce0000000000 */
[----:B0----5:R-:W-:Y:S05]  /*d710*/  CALL.ABS.NOINC R2 ;  /* 0x0000000002007343 */ /* 0x021fea0003c00000 */
.L_x_3894:
        /* <DEDUP_REMOVED lines=20> */
.L_x_3895:
        /* <DEDUP_REMOVED lines=20> */
.L_x_3896:
        /* <DEDUP_REMOVED lines=18> */
.L_x_3897:
[----:B------:R-:W0:Y:S01]  /*dac0*/  LDC.64 R2, c[0x0][0x9f8] ;  /* 0x00027e00ff027b82 */ /* 0x000e220000000a00 */
[----:B------:R-:W-:-:S07]  /*dad0*/  IMAD.MOV.U32 R33, RZ, RZ, R34 ;  /* 0x000000ffff217224 */ /* 0x000fce00078e0022 */
[----:B------:R-:W1:Y:S01]  /*dae0*/  LDC R21, c[0x0][0x430] ;  /* 0x00010c00ff157b82 */ /* 0x000e620000000800 */
[----:B0-----:R-:W-:-:S04]  /*daf0*/  ISETP.NE.U32.AND P0, PT, R2, RZ, PT ;  /* 0x000000ff0200720c */ /* 0x001fc80003f05070 */
[----:B------:R-:W-:-:S13]  /*db00*/  ISETP.NE.AND.EX P0, PT, R3, RZ, PT, P0 ;  /* 0x000000ff0300720c */ /* 0x000fda0003f05300 */
[----:B------:R-:W0:Y:S02]  /*db10*/  @P0 LDC.64 R2, c[0x0][0x9f8] ;  /* 0x00027e00ff020b82 */ /* 0x000e240000000a00 */
[----:B0-----:R-:W-:-:S05]  /*db20*/  @P0 IMAD.WIDE R2, R34, 0x4, R2 ;  /* 0x0000000422020825 */ /* 0x001fca00078e0202 */
[----:B------:R0:W5:Y:S01]  /*db30*/  @P0 LDG.E R33, desc[UR54][R2.64] ;  /* 0x0000003602210981 */ /* 0x000162000c1e1900 */
[----:B------:R-:W-:Y:S01]  /*db40*/  UMOV UR4, 0xffffffff ;  /* 0xffffffff00047882 */ /* 0x000fe20000000000 */
[C---:B------:R-:W-:Y:S01]  /*db50*/  LOP3.LUT R18, R23.reuse, 0x7f, RZ, 0xc0, !PT ;  /* 0x0000007f17127812 */ /* 0x040fe200078ec0ff */
[----:B------:R-:W-:-:S03]  /*db60*/  IMAD.SHL.U32 R8, R23, 0x20, RZ ;  /* 0x0000002017087824 */ /* 0x000fc600078e00ff */
[----:B------:R-:W-:Y:S01]  /*db70*/  SHF.R.U32.HI R31, RZ, 0x2, R18 ;  /* 0x00000002ff1f7819 */ /* 0x000fe20000011612 */
[----:B-1----:R-:W-:Y:S06]  /*db80*/  BRA.DIV UR4, `(.L_x_3898) ;  /* 0x0000004a04b07947 */ /* 0x002fec000b800000 */
.L_x_3952:
[----:B------:R-:W-:Y:S01]  /*db90*/  UMOV UR4, 0xa0 ;  /* 0x000000a000047882 */ /* 0x000fe20000000000 */
[----:B------:R-:W-:Y:S01]  /*dba0*/  ISETP.NE.AND P3, PT, R21, 0x1, PT ;  /* 0x000000011500780c */ /* 0x000fe20003f65270 */
[----:B------:R-:W-:Y:S01]  /*dbb0*/  UIMAD UR4, UR46, UR4, -0xa0 ;  /* 0xffffff602e0474a4 */ /* 0x000fe2000f8e0204 */
[----:B------:R-:W-:Y:S02]  /*dbc0*/  LOP3.LUT R29, R31, 0x60, R8, 0xf8, !PT ;  /* 0x000000601f1d7812 */ /* 0x000fe400078ef808 */
[----:B-----5:R-:W-:Y:S02]  /*dbd0*/  SHF.R.S32.HI R24, RZ, 0x1f, R33 ;  /* 0x0000001fff187819 */ /* 0x020fe40000011421 */
[C---:B------:R-:W-:Y:S01]  /*dbe0*/  LOP3.LUT R20, R29.reuse, 0x80, RZ, 0xfc, !PT ;  /* 0x000000801d147812 */ /* 0x040fe200078efcff */
[----:B0-----:R-:W-:Y:S01]  /*dbf0*/  VIADD R2, R29, UR4 ;  /* 0x000000041d027c36 */ /* 0x001fe20008000000 */
[----:B------:R-:W-:Y:S01]  /*dc00*/  LOP3.LUT R22, R22, 0xffffffdf, RZ, 0xc0, !PT ;  /* 0xffffffdf16167812 */ /* 0x000fe200078ec0ff */
[----:B------:R0:W-:Y:S02]  /*dc10*/  STL [R1+0x4], R24 ;  /* 0x0000041801007387 */ /* 0x0001e40000100800 */
[C---:B------:R-:W-:Y:S01]  /*dc20*/  IMAD.IADD R9, R2.reuse, 0x1, R19 ;  /* 0x0000000102097824 */ /* 0x040fe200078e0213 */
[----:B------:R-:W-:Y:S01]  /*dc30*/  ISETP.GE.AND P1, PT, R2, UR36, PT ;  /* 0x0000002402007c0c */ /* 0x000fe2000bf26270 */
[----:B------:R-:W1:Y:S01]  /*dc40*/  @P3 LDC R0, c[0x0][0x434] ;  /* 0x00010d00ff003b82 */ /* 0x000e620000000800 */
[----:B------:R-:W-:Y:S01]  /*dc50*/  VIADD R6, R20, UR4 ;  /* 0x0000000414067c36 */ /* 0x000fe20008000000 */
[----:B------:R-:W-:Y:S01]  /*dc60*/  @P3 LOP3.LUT R22, R22, 0x20, RZ, 0xfc, !PT ;  /* 0x0000002016163812 */ /* 0x000fe200078efcff */
[----:B------:R-:W-:Y:S01]  /*dc70*/  IMAD.MOV.U32 R12, RZ, RZ, R9 ;  /* 0x000000ffff0c7224 */ /* 0x000fe200078e0009 */
[----:B------:R0:W-:Y:S01]  /*dc80*/  STL [R1+0x8], R20 ;  /* 0x0000081401007387 */ /* 0x0001e20000100800 */
[C---:B------:R-:W-:Y:S01]  /*dc90*/  IMAD.IADD R13, R6.reuse, 0x1, R19 ;  /* 0x00000001060d7824 */ /* 0x040fe200078e0213 */
[----:B------:R-:W-:-:S02]  /*dca0*/  ISETP.GE.AND P0, PT, R6, UR36, PT ;  /* 0x0000002406007c0c */ /* 0x000fc4000bf06270 */
[----:B------:R-:W2:Y:S01]  /*dcb0*/  @P3 LDC R3, c[0x0][0x438] ;  /* 0x00010e00ff033b82 */ /* 0x000ea20000000800 */
[----:B------:R-:W-:Y:S01]  /*dcc0*/  IMAD.MOV.U32 R15, RZ, RZ, R13 ;  /* 0x000000ffff0f7224 */ /* 0x000fe200078e000d */
[----:B------:R-:W-:-:S06]  /*dcd0*/  ISETP.GT.U32.OR P0, PT, R20, 0x9f, P0 ;  /* 0x0000009f1400780c */ /* 0x000fcc0000704470 */
[----:B------:R-:W3:Y:S01]  /*dce0*/  @!P1 LDC.64 R4, c[0x0][0x428] ;  /* 0x00010a00ff049b82 */ /* 0x000ee20000000a00 */
[----:B-1----:R-:W-:-:S07]  /*dcf0*/  @P3 IMAD.HI.U32 R0, R9, R0, RZ ;  /* 0x0000000009003227 */ /* 0x002fce00078e00ff */
[----:B------:R-:W1:Y:S01]  /*dd00*/  @P3 LDC R14, c[0x0][0x434] ;  /* 0x00010d00ff0e3b82 */ /* 0x000e620000000800 */
[----:B--2---:R-:W-:-:S07]  /*dd10*/  @P3 SHF.R.U32.HI R12, RZ, R3, R0 ;  /* 0x00000003ff0c3219 */ /* 0x004fce0000011600 */
[----:B------:R-:W2:Y:S01]  /*dd20*/  @P3 LDC R17, c[0x0][0x438] ;  /* 0x00010e00ff113b82 */ /* 0x000ea20000000800 */
[--C-:B------:R-:W-:Y:S01]  /*dd30*/  @!P1 SHF.R.S32.HI R3, RZ, 0x1f, R12.reuse ;  /* 0x0000001fff039819 */ /* 0x100fe2000001140c */
[----:B------:R-:W-:Y:S02]  /*dd40*/  @!P1 IMAD.MOV.U32 R2, RZ, RZ, R12 ;  /* 0x000000ffff029224 */ /* 0x000fe400078e000c */
[----:B---3--:R-:W-:-:S04]  /*dd50*/  @!P1 IMAD R0, R24, R4, RZ ;  /* 0x0000000418009224 */ /* 0x008fc800078e02ff */
[----:B------:R-:W3:Y:S01]  /*dd60*/  @!P0 LDC.64 R10, c[0x0][0x428] ;  /* 0x00010a00ff0a8b82 */ /* 0x000ee20000000a00 */
[----:B------:R-:W-:-:S04]  /*dd70*/  @!P1 IMAD.WIDE.U32 R2, R33, R4, R2 ;  /* 0x0000000421029225 */ /* 0x000fc800078e0002 */
[----:B------:R-:W-:-:S03]  /*dd80*/  @!P1 IMAD R7, R33, R5, R0 ;  /* 0x0000000521079224 */ /* 0x000fc600078e0200 */
[----:B------:R-:W4:Y:S02]  /*dd90*/  @!P1 LDC.64 R4, c[0x0][0x418] ;  /* 0x00010600ff049b82 */ /* 0x000f240000000a00 */
[----:B------:R-:W-:-:S06]  /*dda0*/  @!P1 IADD3 R0, R3, R7, RZ ;  /* 0x0000000703009210 */ /* 0x000fcc0007ffe0ff */
[----:B------:R-:W0:Y:S01]  /*ddb0*/  @!P0 LDC.64 R6, c[0x0][0x418] ;  /* 0x00010600ff068b82 */ /* 0x000e220000000a00 */
[----:B----4-:R-:W-:-:S04]  /*ddc0*/  @!P1 LEA R4, P2, R2, R4, 0x2 ;  /* 0x0000000402049211 */ /* 0x010fc800078410ff */
[----:B------:R-:W-:Y:S01]  /*ddd0*/  @!P1 LEA.HI.X R5, R2, R5, R0, 0x2, P2 ;  /* 0x0000000502059211 */ /* 0x000fe200010f1400 */
[----:B-1----:R-:W-:-:S05]  /*dde0*/  @P3 IMAD.HI.U32 R0, R13, R14, RZ ;  /* 0x0000000e0d003227 */ /* 0x002fca00078e00ff */
[----:B--2---:R-:W-:Y:S01]  /*ddf0*/  @P3 SHF.R.U32.HI R15, RZ, R17, R0 ;  /* 0x00000011ff0f3219 */ /* 0x004fe20000011600 */
[----:B---3--:R-:W-:-:S03]  /*de00*/  @!P0 IMAD R0, R24, R10, RZ ;  /* 0x0000000a18008224 */ /* 0x008fc600078e02ff */
[--C-:B------:R-:W-:Y:S01]  /*de10*/  @!P0 SHF.R.S32.HI R3, RZ, 0x1f, R15.reuse ;  /* 0x0000001fff038819 */ /* 0x100fe2000001140f */
[----:B------:R-:W-:Y:S02]  /*de20*/  @!P0 IMAD.MOV.U32 R2, RZ, RZ, R15 ;  /* 0x000000ffff028224 */ /* 0x000fe400078e000f */
[C---:B------:R-:W-:Y:S02]  /*de30*/  @!P0 IMAD R11, R33.reuse, R11, R0 ;  /* 0x0000000b210b8224 */ /* 0x040fe400078e0200 */
[----:B------:R-:W-:-:S04]  /*de40*/  @!P0 IMAD.WIDE.U32 R2, R33, R10, R2 ;  /* 0x0000000a21028225 */ /* 0x000fc800078e0002 */
[----:B------:R-:W-:Y:S01]  /*de50*/  @!P0 IMAD.IADD R0, R11, 0x1, R3 ;  /* 0x000000010b008824 */ /* 0x000fe200078e0203 */
[----:B0-----:R-:W-:Y:S01]  /*de60*/  @!P0 LEA R6, P2, R2, R6, 0x2 ;  /* 0x0000000602068211 */ /* 0x001fe200078410ff */
[----:B------:R-:W-:-:S03]  /*de70*/  IMAD.SHL.U32 R17, R23, 0x40, RZ ;  /* 0x0000004017117824 */ /* 0x000fc600078e00ff */
[----:B------:R-:W-:Y:S01]  /*de80*/  @!P0 LEA.HI.X R7, R2, R7, R0, 0x2, P2 ;  /* 0x0000000702078211 */ /* 0x000fe200010f1400 */
[----:B------:R-:W-:Y:S01]  /*de90*/  IMAD.MOV.U32 R0, RZ, RZ, RZ ;  /* 0x000000ffff007224 */ /* 0x000fe200078e00ff */
[----:B------:R-:W-:Y:S02]  /*dea0*/  SHF.R.U32.HI R2, RZ, 0x1, R23 ;  /* 0x00000001ff027819 */ /* 0x000fe40000011617 */
[----:B------:R-:W-:-:S03]  /*deb0*/  LOP3.LUT R3, R17, 0x180, RZ, 0xc0, !PT ;  /* 0x0000018011037812 */ /* 0x000fc600078ec0ff */
[----:B------:R0:W5:Y:S01]  /*dec0*/  @!P1 LDG.E R0, desc[UR54][R4.64] ;  /* 0x0000003604009981 */ /* 0x000162000c1e1900 */
[----:B------:R-:W-:Y:S02]  /*ded0*/  LOP3.LUT R2, R3, 0x30, R2, 0xf8, !PT ;  /* 0x0000003003027812 */ /* 0x000fe400078ef802 */
[----:B------:R-:W-:Y:S01]  /*dee0*/  SHF.L.U32 R3, R23, 0x3, RZ ;  /* 0x0000000317037819 */ /* 0x000fe200000006ff */
[----:B------:R-:W-:-:S03]  /*def0*/  IMAD.MOV R10, RZ, RZ, -R12 ;  /* 0x000000ffff0a7224 */ /* 0x000fc600078e0a0c */
[----:B------:R-:W-:Y:S01]  /*df00*/  LOP3.LUT R2, R2, 0x30, R3, 0x78, !PT ;  /* 0x0000003002027812 */ /* 0x000fe200078e7803 */
[----:B0-----:R-:W-:-:S03]  /*df10*/  IMAD.MOV.U32 R4, RZ, RZ, RZ ;  /* 0x000000ffff047224 */ /* 0x001fc600078e00ff */
[----:B------:R-:W-:Y:S01]  /*df20*/  LOP3.LUT R17, R2, 0x640, R17, 0xf8, !PT ;  /* 0x0000064002117812 */ /* 0x000fe200078ef811 */
[----:B------:R-:W-:Y:S01]  /*df30*/  IMAD.SHL.U32 R3, R18, 0x10, RZ ;  /* 0x0000001012037824 */ /* 0x000fe200078e00ff */
[----:B------:R-:W-:Y:S01]  /*df40*/  LOP3.LUT R2, R8, 0x80, RZ, 0xc0, !PT ;  /* 0x0000008008027812 */ /* 0x000fe200078ec0ff */
[----:B------:R-:W-:Y:S01]  /*df50*/  IMAD R5, R21, R10, R9 ;  /* 0x0000000a15057224 */ /* 0x000fe200078e0209 */
[----:B------:R0:W5:Y:S01]  /*df60*/  @!P0 LDG.E R4, desc[UR54][R6.64] ;  /* 0x0000003606048981 */ /* 0x000162000c1e1900 */
[----:B------:R-:W1:Y:S01]  /*df70*/  LDC R9, c[0x0][0x2f4] ;  /* 0x0000bd00ff097b82 */ /* 0x000e620000000800 */
[----:B------:R-:W-:Y:S01]  /*df80*/  LOP3.LUT R2, R2, 0x10, R23, 0xf8, !PT ;  /* 0x0000001002027812 */ /* 0x000fe200078ef817 */
[----:B------:R-:W-:Y:S01]  /*df90*/  ULOP3.LUT UR4, UR39, 0x2, URZ, 0xfc, !UPT ;  /* 0x0000000227047892 */ /* 0x000fe2000f8efc3f */
[----:B------:R-:W-:Y:S01]  /*dfa0*/  LOP3.LUT R3, R3, 0x600, RZ, 0xc0, !PT ;  /* 0x0000060003037812 */ /* 0x000fe200078ec0ff */
[----:B------:R-:W-:Y:S01]  /*dfb0*/  IMAD.U32 R36, RZ, RZ, UR40 ;  /* 0x00000028ff247e24 */ /* 0x000fe2000f8e00ff */
[----:B------:R-:W-:Y:S01]  /*dfc0*/  ISETP.GT.U32.AND P0, PT, R20, 0x9f, PT ;  /* 0x0000009f1400780c */ /* 0x000fe20003f04070 */
[----:B------:R-:W-:Y:S01]  /*dfd0*/  IMAD.MOV R12, RZ, RZ, -R15 ;  /* 0x000000ffff0c7224 */ /* 0x000fe200078e0a0f */
[----:B------:R-:W-:Y:S01]  /*dfe0*/  LOP3.LUT R22, R22, 0xfffffff7, RZ, 0xc0, !PT ;  /* 0xfffffff716167812 */ /* 0x000fe200078ec0ff */
[----:B0-----:R-:W-:Y:S01]  /*dff0*/  IMAD.SHL.U32 R7, R23, 0x4, RZ ;  /* 0x0000000417077824 */ /* 0x001fe200078e00ff */
[----:B------:R-:W-:Y:S01]  /*e000*/  SHF.R.S32.HI R36, RZ, 0x1f, R36 ;  /* 0x0000001fff247819 */ /* 0x000fe20000011424 */
[----:B------:R-:W-:-:S03]  /*e010*/  IMAD R6, R21, R12, R13 ;  /* 0x0000000c15067224 */ /* 0x000fc600078e020d */
[----:B------:R-:W-:Y:S02]  /*e020*/  LOP3.LUT R2, R2, 0x10, R7, 0x78, !PT ;  /* 0x0000001002027812 */ /* 0x000fe400078e7807 */
[----:B------:R-:W-:-:S03]  /*e030*/  LOP3.LUT R7, R3, 0x60, R8, 0xf8, !PT ;  /* 0x0000006003077812 */ /* 0x000fc600078ef808 */
[----:B------:R-:W-:Y:S02]  /*e040*/  @P0 LOP3.LUT R22, R22, 0x8, RZ, 0xfc, !PT ;  /* 0x0000000816160812 */ /* 0x000fe400078efcff */
[----:B------:R-:W-:Y:S01]  /*e050*/  LOP3.LUT R7, R7, 0x100, R8, 0xf8, !PT ;  /* 0x0000010007077812 */ /* 0x000fe200078ef808 */
[----:B------:R-:W-:Y:S01]  /*e060*/  IMAD.U32 R8, RZ, RZ, UR4 ;  /* 0x00000004ff087e24 */ /* 0x000fe2000f8e00ff */
[----:B------:R-:W-:Y:S02]  /*e070*/  LOP3.LUT R22, R22, 0xffffffef, RZ, 0xc0, !PT ;  /* 0xffffffef16167812 */ /* 0x000fe400078ec0ff */
[----:B------:R-:W-:Y:S01]  /*e080*/  LOP3.LUT R18, R7, R2, RZ, 0xfc, !PT ;  /* 0x0000000207127212 */ /* 0x000fe200078efcff */
[----:B------:R-:W-:Y:S01]  /*e090*/  IMAD.SHL.U32 R2, R23, 0x10, RZ ;  /* 0x0000001017027824 */ /* 0x000fe200078e00ff */
[----:B------:R-:W-:Y:S01]  /*e0a0*/  ISETP.NE.AND P0, PT, R8, 0x3, PT ;  /* 0x000000030800780c */ /* 0x000fe20003f05270 */
[----:B------:R-:W-:Y:S01]  /*e0b0*/  IMAD.U32 R7, RZ, RZ, UR46 ;  /* 0x0000002eff077e24 */ /* 0x000fe2000f8e00ff */
[----:B------:R-:W-:-:S02]  /*e0c0*/  SHF.R.U32.HI R23, RZ, 0x3, R23 ;  /* 0x00000003ff177819 */ /* 0x000fc40000011617 */
[----:B------:R-:W-:Y:S01]  /*e0d0*/  LOP3.LUT R37, R2, 0x30, RZ, 0xc0, !PT ;  /* 0x0000003002257812 */ /* 0x000fe200078ec0ff */
[----:B------:R-:W-:-:S03]  /*e0e0*/  VIADD R7, R7, 0xffffffff ;  /* 0xffffffff07077836 */ /* 0x000fc60000000000 */
[CC--:B-1----:R-:W-:Y:S02]  /*e0f0*/  ISETP.GE.AND P3, PT, R37.reuse, R9.reuse, PT ;  /* 0x000000092500720c */ /* 0x0c2fe40003f66270 */
[C---:B------:R-:W-:Y:S02]  /*e100*/  LOP3.LUT R28, R37.reuse, 0x40, RZ, 0xfc, !PT ;  /* 0x00000040251c7812 */ /* 0x040fe400078efcff */
[----:B------:R-:W-:Y:S02]  /*e110*/  LOP3.LUT R27, R37, 0x80, RZ, 0xfc, !PT ;  /* 0x00000080251b7812 */ /* 0x000fe400078efcff */
[----:B------:R-:W-:Y:S02]  /*e120*/  @P0 LOP3.LUT R22, R22, 0x10, RZ, 0xfc, !PT ;  /* 0x0000001016160812 */ /* 0x000fe400078efcff */
[----:B------:R-:W-:Y:S02]  /*e130*/  ISETP.GE.AND P2, PT, R28, R9, PT ;  /* 0x000000091c00720c */ /* 0x000fe40003f46270 */
[----:B------:R-:W-:-:S02]  /*e140*/  LOP3.LUT R22, R22, 0xfffffffb, RZ, 0xc0, !PT ;  /* 0xfffffffb16167812 */ /* 0x000fc400078ec0ff */
[----:B------:R-:W-:Y:S02]  /*e150*/  ISETP.GE.AND P1, PT, R27, R9, PT ;  /* 0x000000091b00720c */ /* 0x000fe40003f26270 */
[----:B------:R-:W-:-:S04]  /*e160*/  @P3 LOP3.LUT R22, R22, 0x4, RZ, 0xfc, !PT ;  /* 0x0000000416163812 */ /* 0x000fc800078efcff */
[----:B------:R-:W-:-:S04]  /*e170*/  LOP3.LUT R22, R22, 0xfffffffd, RZ, 0xc0, !PT ;  /* 0xfffffffd16167812 */ /* 0x000fc800078ec0ff */
[----:B------:R-:W-:-:S04]  /*e180*/  @P2 LOP3.LUT R22, R22, 0x2, RZ, 0xfc, !PT ;  /* 0x0000000216162812 */ /* 0x000fc800078efcff */
[----:B------:R-:W-:-:S04]  /*e190*/  LOP3.LUT R22, R22, 0xfffffffe, RZ, 0xc0, !PT ;  /* 0xfffffffe16167812 */ /* 0x000fc800078ec0ff */
[----:B------:R-:W-:Y:S01]  /*e1a0*/  @P1 LOP3.LUT R22, R22, 0x1, RZ, 0xfc, !PT ;  /* 0x0000000116161812 */ /* 0x000fe200078efcff */
[----:B------:R-:W-:Y:S06]  /*e1b0*/  @!P0 BRA `(.L_x_3899) ;  /* 0x0000000000048947 */ /* 0x000fec0003800000 */
[----:B------:R-:W-:Y:S01]  /*e1c0*/  BPT.TRAP 0x1 ;  /* 0x000000040000795c */ /* 0x000fe20000300000 */
.L_x_3899:
[----:B------:R-:W-:Y:S01]  /*e1d0*/  MOV R35, 0x1 ;  /* 0x0000000100237802 */ /* 0x000fe20000000f00 */
[----:B------:R-:W-:Y:S01]  /*e1e0*/  IMAD.SHL.U32 R8, R23, 0x80, RZ ;  /* 0x0000008017087824 */ /* 0x000fe200078e00ff */
[----:B------:R-:W-:Y:S02]  /*e1f0*/  SHF.R.S32.HI R21, RZ, 0x1f, R5 ;  /* 0x0000001fff157819 */ /* 0x000fe40000011405 */
[----:B------:R-:W-:Y:S02]  /*e200*/  SHF.L.U32 R35, R35, 0x1f, RZ ;  /* 0x0000001f23237819 */ /* 0x000fe400000006ff */
[----:B------:R-:W-:Y:S01]  /*e210*/  LOP3.LUT R9, R8, 0x180, RZ, 0xc0, !PT ;  /* 0x0000018008097812 */ /* 0x000fe200078ec0ff */
[----:B------:R-:W-:Y:S01]  /*e220*/  IMAD.SHL.U32 R8, R23, 0x10, RZ ;  /* 0x0000001017087824 */ /* 0x000fe200078e00ff */
[----:B------:R-:W0:Y:S02]  /*e230*/  SYNCS.PHASECHK.TRANS64.TRYWAIT P0, [UR42+0x33480], R35 ;  /* 0x03348023ff0075a7 */ /* 0x000e24000800016a */
[----:B------:R-:W-:-:S02]  /*e240*/  LOP3.LUT R9, R9, 0x30, R2, 0xf8, !PT ;  /* 0x0000003009097812 */ /* 0x000fc400078ef802 */
[----:B------:R-:W-:Y:S02]  /*e250*/  LOP3.LUT R2, R2, 0x40, RZ, 0xc0, !PT ;  /* 0x0000004002027812 */ /* 0x000fe400078ec0ff */
[----:B------:R-:W-:-:S04]  /*e260*/  LOP3.LUT R8, R9, 0x30, R8, 0x78, !PT ;  /* 0x0000003009087812 */ /* 0x000fc800078e7808 */
[----:B------:R-:W-:-:S05]  /*e270*/  IADD3 R2, R8, R3, R2 ;  /* 0x0000000308027210 */ /* 0x000fca0007ffe002 */
[----:B------:R1:W-:Y:S02]  /*e280*/  STL [R1], R2 ;  /* 0x0000000201007387 */ /* 0x0003e40000100800 */
[----:B01----:R-:W-:Y:S05]  /*e290*/  @!P0 BRA `(.L_x_3900) ;  /* 0x00000044000c8947 */ /* 0x003fea0003800000 */
.L_x_3953:
[----:B------:R-:W-:Y:S01]  /*e2a0*/  ULDC.64 UR4, c[0x0][0x328] ;  /* 0x0000ca0000047ab9 */ /* 0x000fe20000000a00 */
[----:B-----5:R-:W-:Y:S01]  /*e2b0*/  SHF.R.S32.HI R24, RZ, 0x1f, R0 ;  /* 0x0000001fff187819 */ /* 0x020fe20000011400 */
[----:B------:R-:W-:Y:S01]  /*e2c0*/  IMAD R2, R21, UR4, RZ ;  /* 0x0000000415027c24 */ /* 0x000fe2000f8e02ff */
[----:B------:R-:W-:Y:S01]  /*e2d0*/  ULDC.64 UR6, c[0x0][0x338] ;  /* 0x0000ce0000067ab9 */ /* 0x000fe20000000a00 */
[----:B------:R-:W-:Y:S02]  /*e2e0*/  SHF.R.S32.HI R25, RZ, 0x1f, R6 ;  /* 0x0000001fff197819 */ /* 0x000fe40000011406 */
[C---:B------:R-:W-:Y:S01]  /*e2f0*/  IMAD R9, R5.reuse, UR5, R2 ;  /* 0x0000000505097c24 */ /* 0x040fe2000f8e0202 */
[----:B------:R-:W-:Y:S01]  /*e300*/  SHF.R.S32.HI R26, RZ, 0x1f, R4 ;  /* 0x0000001fff1a7819 */ /* 0x000fe20000011404 */
[----:B------:R-:W-:Y:S01]  /*e310*/  IMAD.WIDE.U32 R2, R5, UR4, RZ ;  /* 0x0000000405027c25 */ /* 0x000fe2000f8e00ff */
[----:B------:R-:W-:-:S03]  /*e320*/  LOP3.LUT R22, R22, 0xffffffbf, RZ, 0xc0, !PT ;  /* 0xffffffbf16167812 */ /* 0x000fc600078ec0ff */
[----:B------:R-:W-:Y:S02]  /*e330*/  IMAD.IADD R3, R3, 0x1, R9 ;  /* 0x0000000103037824 */ /* 0x000fe400078e0209 */
[----:B------:R-:W-:Y:S02]  /*e340*/  IMAD R9, R24, UR6, RZ ;  /* 0x0000000618097c24 */ /* 0x000fe4000f8e02ff */
[----:B------:R-:W-:-:S04]  /*e350*/  IMAD.WIDE.U32 R2, R0, UR6, R2 ;  /* 0x0000000600027c25 */ /* 0x000fc8000f8e0002 */
[----:B------:R-:W-:Y:S02]  /*e360*/  IMAD R9, R0, UR7, R9 ;  /* 0x0000000700097c24 */ /* 0x000fe4000f8e0209 */
[----:B------:R-:W-:Y:S02]  /*e370*/  IMAD.MOV.U32 R8, RZ, RZ, R2 ;  /* 0x000000ffff087224 */ /* 0x000fe400078e0002 */
[----:B------:R-:W-:Y:S02]  /*e380*/  IMAD.IADD R9, R3, 0x1, R9 ;  /* 0x0000000103097824 */ /* 0x000fe400078e0209 */
[----:B------:R-:W-:-:S04]  /*e390*/  IMAD R3, R25, UR4, RZ ;  /* 0x0000000419037c24 */ /* 0x000fc8000f8e02ff */
[C---:B------:R-:W-:Y:S02]  /*e3a0*/  IMAD R10, R6.reuse, UR5, R3 ;  /* 0x00000005060a7c24 */ /* 0x040fe4000f8e0203 */
[----:B------:R-:W-:Y:S01]  /*e3b0*/  IMAD.WIDE.U32 R2, R6, UR4, RZ ;  /* 0x0000000406027c25 */ /* 0x000fe2000f8e00ff */
[----:B------:R-:W-:-:S03]  /*e3c0*/  ULDC.64 UR4, c[0x0][0x330] ;  /* 0x0000cc0000047ab9 */ /* 0x000fc60000000a00 */
[----:B------:R-:W-:Y:S02]  /*e3d0*/  IMAD.IADD R3, R3, 0x1, R10 ;  /* 0x0000000103037824 */ /* 0x000fe400078e020a */
[----:B------:R-:W-:Y:S02]  /*e3e0*/  IMAD R10, R26, UR6, RZ ;  /* 0x000000061a0a7c24 */ /* 0x000fe4000f8e02ff */
[----:B------:R-:W-:Y:S01]  /*e3f0*/  IMAD.WIDE.U32 R2, R4, UR6, R2 ;  /* 0x0000000604027c25 */ /* 0x000fe2000f8e0002 */
[----:B------:R-:W-:-:S03]  /*e400*/  R2UR UR6, R36 ;  /* 0x00000000240672ca */ /* 0x000fc600000e0000 */
[----:B------:R-:W-:Y:S02]  /*e410*/  IMAD R10, R4, UR7, R10 ;  /* 0x00000007040a7c24 */ /* 0x000fe4000f8e020a */
[----:B------:R-:W-:Y:S02]  /*e420*/  IMAD.U32 R12, RZ, RZ, UR4 ;  /* 0x00000004ff0c7e24 */ /* 0x000fe4000f8e00ff */
[----:B------:R-:W-:Y:S02]  /*e430*/  IMAD.IADD R3, R3, 0x1, R10 ;  /* 0x0000000103037824 */ /* 0x000fe400078e020a */
[----:B------:R-:W-:-:S04]  /*e440*/  IMAD.WIDE.U32 R10, R12, UR40, R8 ;  /* 0x000000280c0a7c25 */ /* 0x000fc8000f8e0008 */
[----:B------:R-:W-:Y:S01]  /*e450*/  UIMAD UR4, UR6, UR4, URZ ;  /* 0x00000004060472a4 */ /* 0x000fe2000f8e023f */
[----:B------:R-:W-:Y:S02]  /*e460*/  IMAD.WIDE.U32 R2, R12, UR40, R2 ;  /* 0x000000280c027c25 */ /* 0x000fe4000f8e0002 */
[----:B------:R-:W-:Y:S01]  /*e470*/  ULDC.64 UR6, c[0x0][0x318] ;  /* 0x0000c60000067ab9 */ /* 0x000fe20000000a00 */
[----:B------:R-:W-:Y:S01]  /*e480*/  UIMAD UR4, UR40, UR5, UR4 ;  /* 0x00000005280472a4 */ /* 0x000fe2000f8e0204 */
[----:B------:R-:W-:Y:S02]  /*e490*/  MOV R12, UR7 ;  /* 0x00000007000c7c02 */ /* 0x000fe40008000f00 */
[----:B------:R-:W-:-:S04]  /*e4a0*/  IADD3 R9, P0, R10, UR6, RZ ;  /* 0x000000060a097c10 */ /* 0x000fc8000ff1e0ff */
[----:B------:R-:W-:Y:S02]  /*e4b0*/  IADD3.X R8, R12, UR4, R11, P0, !PT ;  /* 0x000000040c087c10 */ /* 0x000fe400087fe40b */
[----:B------:R-:W-:Y:S01]  /*e4c0*/  IADD3 R20, P0, R2, UR6, RZ ;  /* 0x0000000602147c10 */ /* 0x000fe2000ff1e0ff */
[----:B------:R-:W-:-:S03]  /*e4d0*/  IMAD.MOV.U32 R2, RZ, RZ, -0xa0 ;  /* 0xffffff60ff027424 */ /* 0x000fc600078e00ff */
[----:B------:R-:W-:Y:S01]  /*e4e0*/  IADD3.X R10, R12, UR4, R3, P0, !PT ;  /* 0x000000040c0a7c10 */ /* 0x000fe200087fe403 */
[----:B------:R-:W-:Y:S01]  /*e4f0*/  IMAD R7, R7, R2, UR36 ;  /* 0x0000002407077e24 */ /* 0x000fe2000f8e0202 */
[----:B------:R-:W-:-:S03]  /*e500*/  UMOV UR4, 0xffffffff ;  /* 0xffffffff00047882 */ /* 0x000fc60000000000 */
[----:B------:R-:W-:-:S05]  /*e510*/  IMAD.IADD R7, R7, 0x1, -R31 ;  /* 0x0000000107077824 */ /* 0x000fca00078e0a1f */
[----:B------:R-:W-:-:S13]  /*e520*/  ISETP.GE.AND P0, PT, R7, 0x1, PT ;  /* 0x000000010700780c */ /* 0x000fda0003f06270 */
[----:B------:R-:W-:Y:S01]  /*e530*/  @P0 LOP3.LUT R22, R22, 0x40, RZ, 0xfc, !PT ;  /* 0x0000004016160812 */ /* 0x000fe200078efcff */
[----:B------:R-:W-:Y:S06]  /*e540*/  BRA.DIV UR4, `(.L_x_3901) ;  /* 0x0000004204747947 */ /* 0x000fec000b800000 */
[----:B------:R-:W2:Y:S01]  /*e550*/  LDL R12, [R1] ;  /* 0x00000000010c7983 */ /* 0x000ea20000100800 */
[----:B------:R-:W1:Y:S01]  /*e560*/  LDC R11, c[0x0][0x2f4] ;  /* 0x0000bd00ff0b7b82 */ /* 0x000e620000000800 */
[C---:B------:R-:W-:Y:S02]  /*e570*/  ISETP.GE.AND P6, PT, R7.reuse, 0x81, PT ;  /* 0x000000810700780c */ /* 0x040fe40003fc6270 */
[----:B------:R-:W3:Y:S01]  /*e580*/  SHFL.IDX PT, R2, R9, RZ, 0x1c1f ;  /* 0x001c1fff09027589 */ /* 0x000ee200000e0000 */
[----:B------:R-:W-:Y:S02]  /*e590*/  LOP3.LUT R22, R22, 0xffffff7f, RZ, 0xc0, !PT ;  /* 0xffffff7f16167812 */ /* 0x000fe400078ec0ff */
[C---:B------:R-:W-:Y:S01]  /*e5a0*/  ISETP.GE.AND P5, PT, R7.reuse, 0x21, PT ;  /* 0x000000210700780c */ /* 0x040fe20003fa6270 */
[----:B------:R-:W4:Y:S01]  /*e5b0*/  SHFL.IDX PT, R3, R8, RZ, 0x1c1f ;  /* 0x001c1fff08037589 */ /* 0x000f2200000e0000 */
[----:B------:R-:W-:-:S03]  /*e5c0*/  ISETP.GE.AND P4, PT, R7, 0x41, PT ;  /* 0x000000410700780c */ /* 0x000fc60003f86270 */
[----:B------:R-:W-:Y:S03]  /*e5d0*/  SHFL.IDX PT, R10, R10, RZ, 0x1c1f ;  /* 0x001c1fff0a0a7589 */ /* 0x000fe600000e0000 */
[----:B------:R-:W-:Y:S01]  /*e5e0*/  @P6 LOP3.LUT R22, R22, 0x80, RZ, 0xfc, !PT ;  /* 0x0000008016166812 */ /* 0x000fe200078efcff */
[----:B------:R-:W-:Y:S01]  /*e5f0*/  SHFL.IDX PT, R14, R20, RZ, 0x1c1f ;  /* 0x001c1fff140e7589 */ /* 0x000fe200000e0000 */
[CC--:B-1----:R-:W-:Y:S02]  /*e600*/  ISETP.GE.AND P2, PT, R37.reuse, R11.reuse, PT ;  /* 0x0000000b2500720c */ /* 0x0c2fe40003f46270 */
[----:B------:R-:W-:Y:S02]  /*e610*/  ISETP.GE.AND P1, PT, R28, R11, PT ;  /* 0x0000000b1c00720c */ /* 0x000fe40003f26270 */
[----:B---3--:R-:W-:Y:S02]  /*e620*/  IADD3 R2, P0, R37, R2, RZ ;  /* 0x0000000225027210 */ /* 0x008fe40007f1e0ff */
[----:B------:R-:W-:-:S03]  /*e630*/  ISETP.LT.OR P3, PT, R7, 0x1, P1 ;  /* 0x000000010700780c */ /* 0x000fc60000f61670 */
[----:B----4-:R-:W-:Y:S01]  /*e640*/  IMAD.X R3, RZ, RZ, R3, P0 ;  /* 0x000000ffff037224 */ /* 0x010fe200000e0603 */
[----:B------:R-:W-:Y:S01]  /*e650*/  ISETP.LT.OR P0, PT, R7, 0x1, P2 ;  /* 0x000000010700780c */ /* 0x000fe20001701670 */
[----:B--2---:R-:W-:-:S12]  /*e660*/  VIADD R23, R12, UR42 ;  /* 0x0000002a0c177c36 */ /* 0x004fd80008000000 */
[----:B------:R-:W-:Y:S01]  /*e670*/  LDGSTS.E.BYPASS.LTC128B.128 [R23+0xf200], desc[UR54][R2.64], !P0 ;  /* 0x0f20000002177fae */ /* 0x000fe2000c101d76 */
[----:B------:R-:W-:-:S03]  /*e680*/  ISETP.GE.AND P0, PT, R27, R11, PT ;  /* 0x0000000b1b00720c */ /* 0x000fc60003f06270 */
        /* <DEDUP_REMOVED lines=10> */
[----:B------:R-:W-:Y:S01]  /*e730*/  LDGSTS.E.BYPASS.LTC128B.128 [R23+0x12200], desc[UR54][R2.64+0x40], !P3 ;  /* 0x1220004002177fae */ /* 0x000fe2000d901d76 */
[----:B------:R-:W-:-:S13]  /*e740*/  ISETP.LT.OR P3, PT, R7, 0x21, P0 ;  /* 0x000000210700780c */ /* 0x000fda0000761670 */
[----:B------:R1:W-:Y:S04]  /*e750*/  LDGSTS.E.BYPASS.LTC128B.128 [R23+0x14a00], desc[UR54][R2.64+0x80], !P3 ;  /* 0x14a0008002177fae */ /* 0x0003e8000d901d76 */
[----:B-1----:R-:W1:Y:S04]  /*e760*/  SHFL.IDX PT, R2, R9, 0x2, 0x1c1f ;  /* 0x005c1f0009027f89 */ /* 0x002e6800000e0000 */
[----:B------:R-:W2:Y:S04]  /*e770*/  SHFL.IDX PT, R3, R8, 0x2, 0x1c1f ;  /* 0x005c1f0008037f89 */ /* 0x000ea800000e0000 */
[----:B------:R-:W-:Y:S01]  /*e780*/  SHFL.IDX PT, R8, R8, 0x3, 0x1c1f ;  /* 0x007c1f0008087f89 */ /* 0x000fe200000e0000 */
        /* <DEDUP_REMOVED lines=8> */
[----:B-1----:R-:W1:Y:S02]  /*e810*/  SHFL.IDX PT, R2, R9, 0x3, 0x1c1f ;  /* 0x007c1f0009027f89 */ /* 0x002e6400000e0000 */
[----:B-1----:R-:W-:-:S05]  /*e820*/  IADD3 R2, P3, R37, R2, RZ ;  /* 0x0000000225027210 */ /* 0x002fca0007f7e0ff */
[----:B------:R-:W-:Y:S01]  /*e830*/  IMAD.X R3, RZ, RZ, R8, P3 ;  /* 0x000000ffff037224 */ /* 0x000fe200018e0608 */
[----:B------:R-:W-:-:S13]  /*e840*/  ISETP.LT.OR P3, PT, R7, 0x61, P2 ;  /* 0x000000610700780c */ /* 0x000fda0001761670 */
[----:B------:R1:W-:Y:S01]  /*e850*/  LDGSTS.E.BYPASS.LTC128B.128 [R23+0x10a00], desc[UR54][R2.64], !P3 ;  /* 0x10a0000002177fae */ /* 0x0003e2000d901d76 */
[----:B------:R-:W-:-:S13]  /*e860*/  ISETP.LT.OR P3, PT, R7, 0x61, P1 ;  /* 0x000000610700780c */ /* 0x000fda0000f61670 */
[----:B------:R1:W-:Y:S01]  /*e870*/  LDGSTS.E.BYPASS.LTC128B.128 [R23+0x13200], desc[UR54][R2.64+0x40], !P3 ;  /* 0x1320004002177fae */ /* 0x0003e2000d901d76 */
[----:B------:R-:W-:-:S13]  /*e880*/  ISETP.LT.OR P3, PT, R7, 0x61, P0 ;  /* 0x000000610700780c */ /* 0x000fda0000761670 */
[----:B------:R1:W-:Y:S01]  /*e890*/  LDGSTS.E.BYPASS.LTC128B.128 [R23+0x15a00], desc[UR54][R2.64+0x80], !P3 ;  /* 0x15a0008002177fae */ /* 0x0003e2000d901d76 */
[----:B------:R-:W-:-:S13]  /*e8a0*/  ISETP.GE.AND P3, PT, R7, 0x61, PT ;  /* 0x000000610700780c */ /* 0x000fda0003f66270 */
.L_x_3965:
[C---:B------:R-:W-:Y:S02]  /*e8b0*/  ISETP.LT.OR P2, PT, R7.reuse, 0x81, P2 ;  /* 0x000000810700780c */ /* 0x040fe40001741670 */
[C---:B------:R-:W-:Y:S02]  /*e8c0*/  ISETP.LT.OR P1, PT, R7.reuse, 0x81, P1 ;  /* 0x000000810700780c */ /* 0x040fe40000f21670 */
[----:B------:R-:W-:Y:S02]  /*e8d0*/  ISETP.LT.OR P0, PT, R7, 0x81, P0 ;  /* 0x000000810700780c */ /* 0x000fe40000701670 */
[----:B-1----:R-:W-:-:S05]  /*e8e0*/  IADD3 R2, P6, R37, R14, RZ ;  /* 0x0000000e25027210 */ /* 0x002fca0007fde0ff */
[----:B------:R-:W-:-:S05]  /*e8f0*/  IMAD.X R3, RZ, RZ, R10, P6 ;  /* 0x000000ffff037224 */ /* 0x000fca00030e060a */
[----:B------:R-:W-:Y:S01]  /*e900*/  @!PT LDS RZ, [RZ] ;  /* 0x00000000fffff984 */ /* 0x000fe20000000800 */
[----:B------:R-:W-:Y:S01]  /*e910*/  @!PT LDS RZ, [RZ] ;  /* 0x00000000fffff984 */ /* 0x000fe20000000800 */
[----:B------:R-:W-:Y:S01]  /*e920*/  @!PT LDS RZ, [RZ] ;  /* 0x00000000fffff984 */ /* 0x000fe20000000800 */
[----:B------:R1:W-:Y:S04]  /*e930*/  LDGSTS.E.BYPASS.LTC128B.128 [R23+0x11200], desc[UR54][R2.64], !P2 ;  /* 0x1120000002177fae */ /* 0x0003e8000d101d76 */
[----:B------:R1:W-:Y:S04]  /*e940*/  LDGSTS.E.BYPASS.LTC128B.128 [R23+0x13a00], desc[UR54][R2.64+0x40], !P1 ;  /* 0x13a0004002177fae */ /* 0x0003e8000c901d76 */
[----:B------:R1:W-:Y:S01]  /*e950*/  LDGSTS.E.BYPASS.LTC128B.128 [R23+0x16200], desc[UR54][R2.64+0x80], !P0 ;  /* 0x1620008002177fae */ /* 0x0003e2000c101d76 */
[----:B------:R-:W-:Y:S01]  /*e960*/  NOP ;  /* 0x0000000000007918 */ /* 0x000fe20000000000 */
[----:B------:R-:W-:Y:S02]  /*e970*/  SYNCS.ARRIVE.TRANS64.RED.A0T1 RZ, [UR42+0x33470], RZ ;  /* 0x033470ffffff79a7 */ /* 0x000fe4000820042a */
[----:B------:R-:W-:Y:S01]  /*e980*/  ARRIVES.LDGSTSBAR.64.TRANSCNT [UR42+0x33470] ;  /* 0x03347000ff0079b0 */ /* 0x000fe20008000aaa */
[----:B------:R-:W-:Y:S01]  /*e990*/  NOP ;  /* 0x0000000000007918 */ /* 0x000fe20000000000 */
[----:B------:R-:W-:-:S06]  /*e9a0*/  ULOP3.LUT UR4, UR39, 0x2, URZ, 0xfc, !UPT ;  /* 0x0000000227047892 */ /* 0x000fcc000f8efc3f */
[----:B------:R-:W-:-:S04]  /*e9b0*/  MOV R8, UR4 ;  /* 0x0000000400087c02 */ /* 0x000fc80008000f00 */
[----:B------:R-:W-:-:S13]  /*e9c0*/  ISETP.NE.AND P6, PT, R8, 0x3, PT ;  /* 0x000000030800780c */ /* 0x000fda0003fc5270 */
[----:B-1----:R-:W-:Y:S05]  /*e9d0*/  @!P6 BRA `(.L_x_3902) ;  /* 0x000000000004e947 */ /* 0x002fea0003800000 */
[----:B------:R-:W-:Y:S01]  /*e9e0*/  BPT.TRAP 0x1 ;  /* 0x000000040000795c */ /* 0x000fe20000300000 */
.L_x_3902:
[----:B------:R-:W-:Y:S01]  /*e9f0*/  SYNCS.ARRIVE.TRANS64.A1T0 RZ, [UR42+0x33470], RZ ;  /* 0x033470ffffff79a7 */ /* 0x000fe2000810002a */
[----:B------:R-:W-:Y:S05]  /*ea00*/  @!P6 BRA `(.L_x_3903) ;  /* 0x000000000004e947 */ /* 0x000fea0003800000 */
[----:B------:R-:W-:Y:S01]  /*ea10*/  BPT.TRAP 0x1 ;  /* 0x000000040000795c */ /* 0x000fe20000300000 */
.L_x_3903:
[----:B------:R-:W1:Y:S02]  /*ea20*/  SYNCS.PHASECHK.TRANS64.TRYWAIT P0, [UR42+0x33440], R35 ;  /* 0x03344023ff0075a7 */ /* 0x000e64000800016a */
[----:B-1----:R-:W-:Y:S05]  /*ea30*/  @!P0 BRA `(.L_x_3904) ;  /* 0x0000004400388947 */ /* 0x002fea0003800000 */
.L_x_3966:
[----:B------:R-:W-:Y:S01]  /*ea40*/  ULDC.64 UR8, c[0x0][0x300] ;  /* 0x0000c00000087ab9 */ /* 0x000fe20000000a00 */
[----:B------:R-:W-:Y:S01]  /*ea50*/  ULDC.64 UR10, c[0x0][0x310] ;  /* 0x0000c400000a7ab9 */ /* 0x000fe20000000a00 */
[----:B------:R-:W-:Y:S01]  /*ea60*/  IMAD R2, R21, UR8, RZ ;  /* 0x0000000815027c24 */ /* 0x000fe2000f8e02ff */
[----:B------:R-:W-:Y:S01]  /*ea70*/  R2UR UR6, R36 ;  /* 0x00000000240672ca */ /* 0x000fe200000e0000 */
[----:B------:R-:W-:Y:S01]  /*ea80*/  ULDC.64 UR4, c[0x0][0x308] ;  /* 0x0000c20000047ab9 */ /* 0x000fe20000000a00 */
[----:B------:R-:W-:Y:S02]  /*ea90*/  IMAD R25, R25, UR8, RZ ;  /* 0x0000000819197c24 */ /* 0x000fe4000f8e02ff */
[C---:B------:R-:W-:Y:S02]  /*eaa0*/  IMAD R7, R5.reuse, UR9, R2 ;  /* 0x0000000905077c24 */ /* 0x040fe4000f8e0202 */
[----:B------:R-:W-:-:S04]  /*eab0*/  IMAD.WIDE.U32 R2, R5, UR8, RZ ;  /* 0x0000000805027c25 */ /* 0x000fc8000f8e00ff */
[----:B------:R-:W-:Y:S02]  /*eac0*/  IMAD.IADD R3, R3, 0x1, R7 ;  /* 0x0000000103037824 */ /* 0x000fe400078e0207 */
[----:B------:R-:W-:Y:S02]  /*ead0*/  IMAD R5, R24, UR10, RZ ;  /* 0x0000000a18057c24 */ /* 0x000fe4000f8e02ff */
[----:B------:R-:W-:-:S04]  /*eae0*/  IMAD.WIDE.U32 R2, R0, UR10, R2 ;  /* 0x0000000a00027c25 */ /* 0x000fc8000f8e0002 */
[----:B------:R-:W-:Y:S02]  /*eaf0*/  IMAD R5, R0, UR11, R5 ;  /* 0x0000000b00057c24 */ /* 0x000fe4000f8e0205 */
[----:B------:R-:W-:Y:S01]  /*eb00*/  IMAD.U32 R7, RZ, RZ, UR4 ;  /* 0x00000004ff077e24 */ /* 0x000fe2000f8e00ff */
[----:B------:R-:W-:Y:S01]  /*eb10*/  UIMAD UR4, UR6, UR4, URZ ;  /* 0x00000004060472a4 */ /* 0x000fe2000f8e023f */
[----:B------:R-:W-:Y:S02]  /*eb20*/  IMAD.IADD R3, R3, 0x1, R5 ;  /* 0x0000000103037824 */ /* 0x000fe400078e0205 */
[----:B------:R-:W-:Y:S01]  /*eb30*/  ULDC.64 UR6, c[0x0][0x2e8] ;  /* 0x0000ba0000067ab9 */ /* 0x000fe20000000a00 */
[----:B------:R-:W-:Y:S02]  /*eb40*/  UIMAD UR4, UR40, UR5, UR4 ;  /* 0x00000005280472a4 */ /* 0x000fe4000f8e0204 */
[----:B------:R-:W-:-:S04]  /*eb50*/  IMAD.WIDE.U32 R2, R7, UR40, R2 ;  /* 0x0000002807027c25 */ /* 0x000fc8000f8e0002 */
[----:B------:R-:W-:Y:S01]  /*eb60*/  IMAD.U32 R8, RZ, RZ, UR7 ;  /* 0x00000007ff087e24 */ /* 0x000fe2000f8e00ff */
[----:B------:R-:W-:Y:S01]  /*eb70*/  IADD3 R0, P0, R2, UR6, RZ ;  /* 0x0000000602007c10 */ /* 0x000fe2000ff1e0ff */
[----:B------:R-:W-:Y:S02]  /*eb80*/  IMAD R25, R6, UR9, R25 ;  /* 0x0000000906197c24 */ /* 0x000fe4000f8e0219 */
[----:B------:R-:W-:Y:S01]  /*eb90*/  IMAD R9, R26, UR10, RZ ;  /* 0x0000000a1a097c24 */ /* 0x000fe2000f8e02ff */
[----:B------:R-:W-:Y:S01]  /*eba0*/  IADD3.X R5, R8, UR4, R3, P0, !PT ;  /* 0x0000000408057c10 */ /* 0x000fe200087fe403 */
[----:B------:R-:W-:-:S04]  /*ebb0*/  IMAD.WIDE.U32 R2, R6, UR8, RZ ;  /* 0x0000000806027c25 */ /* 0x000fc8000f8e00ff */
[----:B------:R-:W-:Y:S02]  /*ebc0*/  IMAD.IADD R3, R3, 0x1, R25 ;  /* 0x0000000103037824 */ /* 0x000fe400078e0219 */
[C---:B------:R-:W-:Y:S02]  /*ebd0*/  IMAD R9, R4.reuse, UR11, R9 ;  /* 0x0000000b04097c24 */ /* 0x040fe4000f8e0209 */
[----:B------:R-:W-:-:S04]  /*ebe0*/  IMAD.WIDE.U32 R2, R4, UR10, R2 ;  /* 0x0000000a04027c25 */ /* 0x000fc8000f8e0002 */
[----:B------:R-:W-:Y:S02]  /*ebf0*/  IMAD.IADD R3, R3, 0x1, R9 ;  /* 0x0000000103037824 */ /* 0x000fe400078e0209 */
[----:B------:R-:W-:-:S03]  /*ec00*/  IMAD.WIDE.U32 R2, R7, UR40, R2 ;  /* 0x0000002807027c25 */ /* 0x000fc6000f8e0002 */
[----:B------:R-:W-:-:S04]  /*ec10*/  IADD3 R4, P0, R2, UR6, RZ ;  /* 0x0000000602047c10 */ /* 0x000fc8000ff1e0ff */
[----:B------:R-:W-:Y:S01]  /*ec20*/  IADD3.X R8, R8, UR4, R3, P0, !PT ;  /* 0x0000000408087c10 */ /* 0x000fe200087fe403 */
[----:B------:R-:W-:-:S03]  /*ec30*/  UMOV UR4, 0xffffffff ;  /* 0xffffffff00047882 */ /* 0x000fc60000000000 */
[----:B------:R-:W-:Y:S05]  /*ec40*/  BRA.DIV UR4, `(.L_x_3905) ;  /* 0x0000004204c87947 */ /* 0x000fea000b800000 */
[----:B------:R-:W2:Y:S01]  /*ec50*/  SHFL.IDX PT, R14, R0, RZ, 0x1c1f ;  /* 0x001c1fff000e7589 */ /* 0x000ea200000e0000 */
[----:B------:R-:W3:Y:S01]  /*ec60*/  LDC R7, c[0x0][0x2f4] ;  /* 0x0000bd00ff077b82 */ /* 0x000ee20000000800 */
[----:B------:R-:W-:Y:S02]  /*ec70*/  P2R R6, PR, RZ, 0x8 ;  /* 0x00000008ff067803 */ /* 0x000fe40000000000 */
[----:B------:R-:W4:Y:S01]  /*ec80*/  SHFL.IDX PT, R2, R5, RZ, 0x1c1f ;  /* 0x001c1fff05027589 */ /* 0x000f2200000e0000 */
[----:B------:R-:W-:-:S03]  /*ec90*/  LOP3.LUT P3, RZ, R22, 0x40, RZ, 0xc0, !PT ;  /* 0x0000004016ff7812 */ /* 0x000fc6000786c0ff */
[----:B------:R-:W-:Y:S10]  /*eca0*/  SHFL.IDX PT, R8, R8, RZ, 0x1c1f ;  /* 0x001c1fff08087589 */ /* 0x000ff400000e0000 */
[----:B--2---:R-:W-:-:S02]  /*ecb0*/  @P3 IADD3 R14, P0, R37, R14, RZ ;  /* 0x0000000e250e3210 */ /* 0x004fc40007f1e0ff */
[-C--:B---3--:R-:W-:Y:S02]  /*ecc0*/  ISETP.GE.AND P6, PT, R37, R7.reuse, PT ;  /* 0x000000072500720c */ /* 0x088fe40003fc6270 */
[-C--:B------:R-:W-:Y:S01]  /*ecd0*/  ISETP.GE.AND P2, PT, R28, R7.reuse, PT ;  /* 0x000000071c00720c */ /* 0x080fe20003f46270 */
[----:B----4-:R-:W-:Y:S01]  /*ece0*/  @P3 IMAD.X R3, RZ, RZ, R2, P0 ;  /* 0x000000ffff033224 */ /* 0x010fe200000e0602 */
[----:B------:R-:W-:Y:S01]  /*ecf0*/  ISETP.GE.AND P1, PT, R27, R7, PT ;  /* 0x000000071b00720c */ /* 0x000fe20003f26270 */
[----:B------:R-:W-:Y:S02]  /*ed00*/  @P3 IMAD.MOV.U32 R2, RZ, RZ, R14 ;  /* 0x000000ffff023224 */ /* 0x000fe400078e000e */
[----:B------:R-:W2:Y:S06]  /*ed10*/  SHFL.IDX PT, R14, R0, 0x1, 0x1c1f ;  /* 0x003c1f00000e7f89 */ /* 0x000eac00000e0000 */
[----:B------:R-:W-:Y:S04]  /*ed20*/  @P3 LDGSTS.E.BYPASS.LTC128B.128 [R23+0x24200], desc[UR54][R2.64], !P6 ;  /* 0x2420000002173fae */ /* 0x000fe8000f101d76 */
[----:B------:R-:W-:Y:S04]  /*ed30*/  @P3 LDGSTS.E.BYPASS.LTC128B.128 [R23+0x26a00], desc[UR54][R2.64+0x40], !P2 ;  /* 0x26a0004002173fae */ /* 0x000fe8000d101d76 */
[----:B------:R3:W-:Y:S01]  /*ed40*/  @P3 LDGSTS.E.BYPASS.LTC128B.128 [R23+0x29200], desc[UR54][R2.64+0x80], !P1 ;  /* 0x2920008002173fae */ /* 0x0007e2000c901d76 */
[----:B------:R-:W-:-:S03]  /*ed50*/  ISETP.NE.AND P3, PT, R6, RZ, PT ;  /* 0x000000ff0600720c */ /* 0x000fc60003f65270 */
[----:B------:R-:W4:Y:S01]  /*ed60*/  SHFL.IDX PT, R6, R5, 0x1, 0x1c1f ;  /* 0x003c1f0005067f89 */ /* 0x000f2200000e0000 */
[----:B--2---:R-:W-:-:S05]  /*ed70*/  @P5 IADD3 R14, P0, R37, R14, RZ ;  /* 0x0000000e250e5210 */ /* 0x004fca0007f1e0ff */
[----:B---3--:R-:W-:Y:S02]  /*ed80*/  @P5 IMAD.MOV.U32 R2, RZ, RZ, R14 ;  /* 0x000000ffff025224 */ /* 0x008fe400078e000e */
[----:B------:R-:W2:Y:S01]  /*ed90*/  SHFL.IDX PT, R14, R0, 0x2, 0x1c1f ;  /* 0x005c1f00000e7f89 */ /* 0x000ea200000e0000 */
[----:B----4-:R-:W-:-:S03]  /*eda0*/  @P5 IADD3.X R7, RZ, R6, RZ, P0, !PT ;  /* 0x00000006ff075210 */ /* 0x010fc600007fe4ff */
[----:B------:R-:W3:Y:S02]  /*edb0*/  SHFL.IDX PT, R6, R5, 0x2, 0x1c1f ;  /* 0x005c1f0005067f89 */ /* 0x000ee400000e0000 */
[----:B------:R-:W-:-:S05]  /*edc0*/  @P5 IMAD.MOV.U32 R3, RZ, RZ, R7 ;  /* 0x000000ffff035224 */ /* 0x000fca00078e0007 */
[----:B------:R-:W-:Y:S01]  /*edd0*/  @P5 LDGSTS.E.BYPASS.LTC128B.128 [R23+0x24a00], desc[UR54][R2.64], !P6 ;  /* 0x24a0000002175fae */ /* 0x000fe2000f101d76 */
[----:B--2---:R-:W-:-:S03]  /*ede0*/  @P4 IADD3 R14, P0, R37, R14, RZ ;  /* 0x0000000e250e4210 */ /* 0x004fc60007f1e0ff */
[----:B------:R-:W-:Y:S04]  /*edf0*/  @P5 LDGSTS.E.BYPASS.LTC128B.128 [R23+0x27200], desc[UR54][R2.64+0x40], !P2 ;  /* 0x2720004002175fae */ /* 0x000fe8000d101d76 */
[----:B------:R2:W-:Y:S01]  /*ee00*/  @P5 LDGSTS.E.BYPASS.LTC128B.128 [R23+0x29a00], desc[UR54][R2.64+0x80], !P1 ;  /* 0x29a0008002175fae */ /* 0x0005e2000c901d76 */
[----:B---3--:R-:W-:-:S03]  /*ee10*/  @P4 IMAD.X R7, RZ, RZ, R6, P0 ;  /* 0x000000ffff074224 */ /* 0x008fc600000e0606 */
[----:B------:R-:W-:Y:S01]  /*ee20*/  SHFL.IDX PT, R6, R5, 0x3, 0x1c1f ;  /* 0x007c1f0005067f89 */ /* 0x000fe200000e0000 */
[----:B--2---:R-:W-:-:S03]  /*ee30*/  @P4 IMAD.MOV.U32 R2, RZ, RZ, R14 ;  /* 0x000000ffff024224 */ /* 0x004fc600078e000e */
[----:B------:R-:W2:Y:S01]  /*ee40*/  SHFL.IDX PT, R14, R0, 0x3, 0x1c1f ;  /* 0x007c1f00000e7f89 */ /* 0x000ea200000e0000 */
[----:B------:R-:W-:-:S05]  /*ee50*/  @P4 IMAD.MOV.U32 R3, RZ, RZ, R7 ;  /* 0x000000ffff034224 */ /* 0x000fca00078e0007 */
[----:B------:R-:W-:Y:S04]  /*ee60*/  @P4 LDGSTS.E.BYPASS.LTC128B.128 [R23+0x25200], desc[UR54][R2.64], !P6 ;  /* 0x2520000002174fae */ /* 0x000fe8000f101d76 */
[----:B------:R-:W-:Y:S04]  /*ee70*/  @P4 LDGSTS.E.BYPASS.LTC128B.128 [R23+0x27a00], desc[UR54][R2.64+0x40], !P2 ;  /* 0x27a0004002174fae */ /* 0x000fe8000d101d76 */
[----:B------:R3:W-:Y:S01]  /*ee80*/  @P4 LDGSTS.E.BYPASS.LTC128B.128 [R23+0x2a200], desc[UR54][R2.64+0x80], !P1 ;  /* 0x2a20008002174fae */ /* 0x0007e2000c901d76 */
[----:B--2---:R-:W-:-:S05]  /*ee90*/  @P3 IADD3 R14, P0, R37, R14, RZ ;  /* 0x0000000e250e3210 */ /* 0x004fca0007f1e0ff */
[----:B------:R-:W-:Y:S02]  /*eea0*/  @P3 IMAD.X R7, RZ, RZ, R6, P0 ;  /* 0x000000ffff073224 */ /* 0x000fe400000e0606 */
[----:B---3--:R-:W-:Y:S02]  /*eeb0*/  @P3 IMAD.MOV.U32 R2, RZ, RZ, R14 ;  /* 0x000000ffff023224 */ /* 0x008fe400078e000e */
[----:B------:R-:W-:Y:S01]  /*eec0*/  @P3 IMAD.MOV.U32 R3, RZ, RZ, R7 ;  /* 0x000000ffff033224 */ /* 0x000fe200078e0007 */
[----:B------:R2:W3:Y:S04]  /*eed0*/  SHFL.IDX PT, R14, R4, RZ, 0x1c1f ;  /* 0x001c1fff040e7589 */ /* 0x0004e800000e0000 */
[----:B------:R2:W-:Y:S04]  /*eee0*/  @P3 LDGSTS.E.BYPASS.LTC128B.128 [R23+0x25a00], desc[UR54][R2.64], !P6 ;  /* 0x25a0000002173fae */ /* 0x0005e8000f101d76 */
[----:B------:R2:W-:Y:S04]  /*eef0*/  @P3 LDGSTS.E.BYPASS.LTC128B.128 [R23+0x28200], desc[UR54][R2.64+0x40], !P2 ;  /* 0x2820004002173fae */ /* 0x0005e8000d101d76 */
[----:B------:R2:W-:Y:S02]  /*ef00*/  @P3 LDGSTS.E.BYPASS.LTC128B.128 [R23+0x2aa00], desc[UR54][R2.64+0x80], !P1 ;  /* 0x2aa0008002173fae */ /* 0x0005e4000c901d76 */
.L_x_3978:
[----:B------:R-:W-:Y:S01]  /*ef10*/  LOP3.LUT P0, RZ, R22, 0x80, RZ, 0xc0, !PT ;  /* 0x0000008016ff7812 */ /* 0x000fe2000780c0ff */
[----:B------:R-:W-:-:S12]  /*ef20*/  BSSY B0, `(.L_x_3906) ;  /* 0x000000e000007945 */ /* 0x000fd80003800000 */
[----:B------:R-:W-:Y:S05]  /*ef30*/  @!P0 BRA `(.L_x_3907) ;  /* 0x0000000000308947 */ /* 0x000fea0003800000 */
[----:B------:R-:W4:Y:S01]  /*ef40*/  LDC R0, c[0x0][0x2f4] ;  /* 0x0000bd00ff007b82 */ /* 0x000f220000000800 */
[----:B--23--:R-:W-:-:S04]  /*ef50*/  IADD3 R2, P0, R37, R14, RZ ;  /* 0x0000000e25027210 */ /* 0x00cfc80007f1e0ff */
[----:B------:R-:W-:Y:S02]  /*ef60*/  IADD3.X R3, RZ, R8, RZ, P0, !PT ;  /* 0x00000008ff037210 */ /* 0x000fe400007fe4ff */
[-C--:B----4-:R-:W-:Y:S02]  /*ef70*/  ISETP.GE.AND P3, PT, R37, R0.reuse, PT ;  /* 0x000000002500720c */ /* 0x090fe40003f66270 */
[-C--:B------:R-:W-:Y:S02]  /*ef80*/  ISETP.GE.AND P2, PT, R28, R0.reuse, PT ;  /* 0x000000001c00720c */ /* 0x080fe40003f46270 */
[----:B------:R-:W-:-:S09]  /*ef90*/  ISETP.GE.AND P1, PT, R27, R0, PT ;  /* 0x000000001b00720c */ /* 0x000fd20003f26270 */
[----:B------:R-:W-:Y:S01]  /*efa0*/  @!PT LDS RZ, [RZ] ;  /* 0x00000000fffff984 */ /* 0x000fe20000000800 */
[----:B------:R-:W-:Y:S01]  /*efb0*/  @!PT LDS RZ, [RZ] ;  /* 0x00000000fffff984 */ /* 0x000fe20000000800 */
[----:B------:R-:W-:Y:S01]  /*efc0*/  @!PT LDS RZ, [RZ] ;  /* 0x00000000fffff984 */ /* 0x000fe20000000800 */
[----:B------:R4:W-:Y:S04]  /*efd0*/  LDGSTS.E.BYPASS.LTC128B.128 [R23+0x26200], desc[UR54][R2.64], !P3 ;  /* 0x2620000002177fae */ /* 0x0009e8000d901d76 */
[----:B------:R4:W-:Y:S04]  /*efe0*/  LDGSTS.E.BYPASS.LTC128B.128 [R23+0x28a00], desc[UR54][R2.64+0x40], !P2 ;  /* 0x28a0004002177fae */ /* 0x0009e8000d101d76 */
[----:B------:R4:W-:Y:S02]  /*eff0*/  LDGSTS.E.BYPASS.LTC128B.128 [R23+0x2b200], desc[UR54][R2.64+0x80], !P1 ;  /* 0x2b20008002177fae */ /* 0x0009e4000c901d76 */
.L_x_3907:
[----:B------:R-:W-:Y:S05]  /*f000*/  BSYNC B0 ;  /* 0x0000000000007941 */ /* 0x000fea0003800000 */
.L_x_3906:
[----:B------:R-:W-:Y:S01]  /*f010*/  NOP ;  /* 0x0000000000007918 */ /* 0x000fe20000000000 */
[----:B------:R-:W-:Y:S01]  /*f020*/  SYNCS.ARRIVE.TRANS64.RED.A0T1 RZ, [UR42+0x33430], RZ ;  /* 0x033430ffffff79a7 */ /* 0x000fe2000820042a */
[----:B------:R-:W-:Y:S01]  /*f030*/  ARRIVES.LDGSTSBAR.64.TRANSCNT [UR42+0x33430] ;  /* 0x03343000ff0079b0 */ /* 0x000fe20008000aaa */
[----:B------:R-:W-:Y:S01]  /*f040*/  NOP ;  /* 0x0000000000007918 */ /* 0x000fe20000000000 */
[----:B------:R-:W-:-:S06]  /*f050*/  ULOP3.LUT UR4, UR39, 0x2, URZ, 0xfc, !UPT ;  /* 0x0000000227047892 */ /* 0x000fcc000f8efc3f */
[----:B--2-4-:R-:W-:-:S05]  /*f060*/  IMAD.U32 R2, RZ, RZ, UR4 ;  /* 0x00000004ff027e24 */ /* 0x014fca000f8e00ff */
[----:B------:R-:W-:-:S13]  /*f070*/  ISETP.NE.AND P0, PT, R2, 0x3, PT ;  /* 0x000000030200780c */ /* 0x000fda0003f05270 */
[----:B------:R-:W-:Y:S05]  /*f080*/  @!P0 BRA `(.L_x_3908) ;  /* 0x0000000000048947 */ /* 0x000fea0003800000 */
[----:B------:R-:W-:Y:S01]  /*f090*/  BPT.TRAP 0x1 ;  /* 0x000000040000795c */ /* 0x000fe20000300000 */
.L_x_3908:
        /* <DEDUP_REMOVED lines=19> */
[----:B------:R-:W-:Y:S01]  /*f1d0*/  MOV R12, 0x1 ;  /* 0x00000001000c7802 */ /* 0x000fe20000000f00 */
[----:B------:R-:W2:Y:S01]  /*f1e0*/  LDC.64 R2, c[0x4][R2] ;  /* 0x0100000002027b82 */ /* 0x000ea20000000a00 */
[----:B------:R-:W-:Y:S02]  /*f1f0*/  IMAD.U32 R5, RZ, RZ, UR7 ;  /* 0x00000007ff057e24 */ /* 0x000fe4000f8e00ff */
[----:B------:R-:W-:Y:S02]  /*f200*/  IMAD.U32 R6, RZ, RZ, UR8 ;  /* 0x00000008ff067e24 */ /* 0x000fe4000f8e00ff */
[----:B------:R-:W-:-:S02]  /*f210*/  IMAD.U32 R7, RZ, RZ, UR9 ;  /* 0x00000009ff077e24 */ /* 0x000fc4000f8e00ff */
[----:B------:R-:W-:Y:S02]  /*f220*/  IMAD.U32 R10, RZ, RZ, UR4 ;  /* 0x00000004ff0a7e24 */ /* 0x000fe4000f8e00ff */
[----:B------:R-:W-:Y:S02]  /*f230*/  IMAD.U32 R11, RZ, RZ, UR5 ;  /* 0x00000005ff0b7e24 */ /* 0x000fe4000f8e00ff */
[----:B------:R-:W-:Y:S02]  /*f240*/  IMAD.MOV.U32 R8, RZ, RZ, 0x70 ;  /* 0x00000070ff087424 */ /* 0x000fe400078e00ff */
[----:B------:R-:W-:-:S07]  /*f250*/  IMAD.MOV.U32 R13, RZ, RZ, RZ ;  /* 0x000000ffff0d7224 */ /* 0x000fce00078e00ff */
[----:B------:R-:W-:-:S07]  /*f260*/  LEPC R20, `(.L_x_3909) ;  /* 0x000000001014794e */ /* 0x000fce0000000000 */
[----:B0123--:R-:W-:Y:S05]  /*f270*/  CALL.ABS.NOINC R2 ;  /* 0x0000000002007343 */ /* 0x00ffea0003c00000 */
.L_x_3909:
[----:B------:R-:W2:Y:S01]  /*f280*/  LDC R0, c[0x0][0x448] ;  /* 0x00011200ff007b82 */ /* 0x000ea20000000800 */
[----:B------:R-:W-:Y:S01]  /*f290*/  ULDC.64 UR4, c[0x0][0x2e0] ;  /* 0x0000b80000047ab9 */ /* 0x000fe20000000a00 */
[----:B------:R-:W-:Y:S02]  /*f2a0*/  IMAD R29, R32, 0x80, R29 ;  /* 0x00000080201d7824 */ /* 0x000fe400078e021d */
[----:B------:R-:W-:Y:S02]  /*f2b0*/  IMAD R7, R24, UR4, RZ ;  /* 0x0000000418077c24 */ /* 0x000fe4000f8e02ff */
[----:B------:R-:W-:Y:S02]  /*f2c0*/  IMAD.U32 R4, RZ, RZ, UR36 ;  /* 0x00000024ff047e24 */ /* 0x000fe4000f8e00ff */
[----:B------:R-:W-:Y:S02]  /*f2d0*/  IMAD R9, R34, UR5, R7 ;  /* 0x0000000522097c24 */ /* 0x000fe4000f8e0207 */
[----:B------:R-:W-:-:S02]  /*f2e0*/  IMAD.U32 R5, RZ, RZ, UR37 ;  /* 0x00000025ff057e24 */ /* 0x000fc4000f8e00ff */
[----:B------:R-:W-:Y:S02]  /*f2f0*/  IMAD.MOV.U32 R5, RZ, RZ, R29 ;  /* 0x000000ffff057224 */ /* 0x000fe400078e001d */
[----:B------:R-:W-:Y:S02]  /*f300*/  IMAD.U32 R3, RZ, RZ, UR43 ;  /* 0x0000002bff037e24 */ /* 0x000fe4000f8e00ff */
[----:B------:R-:W-:-:S04]  /*f310*/  IMAD.MOV.U32 R2, RZ, RZ, R4 ;  /* 0x000000ffff027224 */ /* 0x000fc800078e0004 */
[----:B------:R-:W-:Y:S01]  /*f320*/  IMAD.WIDE.U32 R2, R34, UR4, R2 ;  /* 0x0000000422027c25 */ /* 0x000fe2000f8e0002 */
[----:B------:R-:W-:Y:S01]  /*f330*/  ULDC.64 UR4, c[0x0][0x2d0] ;  /* 0x0000b40000047ab9 */ /* 0x000fe20000000a00 */
[----:B--2---:R-:W-:Y:S02]  /*f340*/  ISETP.NE.AND P0, PT, R0, 0x1, PT ;  /* 0x000000010000780c */ /* 0x004fe40003f05270 */
[----:B------:R-:W-:-:S11]  /*f350*/  IMAD.IADD R3, R3, 0x1, R9 ;  /* 0x0000000103037824 */ /* 0x000fd600078e0209 */
[----:B------:R-:W2:Y:S08]  /*f360*/  @P0 LDC R8, c[0x0][0x44c] ;  /* 0x00011300ff080b82 */ /* 0x000eb00000000800 */
[----:B------:R-:W4:Y:S01]  /*f370*/  @P0 LDC R6, c[0x0][0x450] ;  /* 0x00011400ff060b82 */ /* 0x000f220000000800 */
[----:B--2---:R-:W-:-:S05]  /*f380*/  @P0 IMAD.HI.U32 R7, R29, R8, RZ ;  /* 0x000000081d070227 */ /* 0x004fca00078e00ff */
[----:B----4-:R-:W-:-:S04]  /*f390*/  @P0 SHF.R.U32.HI R5, RZ, R6, R7 ;  /* 0x00000006ff050219 */ /* 0x010fc80000011607 */
[----:B------:R-:W-:Y:S01]  /*f3a0*/  SHF.R.S32.HI R4, RZ, 0x1f, R5 ;  /* 0x0000001fff047819 */ /* 0x000fe20000011405 */
[----:B------:R-:W-:-:S04]  /*f3b0*/  IMAD.WIDE.U32 R2, R5, UR4, R2 ;  /* 0x0000000405027c25 */ /* 0x000fc8000f8e0002 */
[----:B------:R-:W-:-:S04]  /*f3c0*/  IMAD R4, R4, UR4, RZ ;  /* 0x0000000404047c24 */ /* 0x000fc8000f8e02ff */
[C---:B------:R-:W-:Y:S01]  /*f3d0*/  IMAD R7, R5.reuse, UR5, R4 ;  /* 0x0000000505077c24 */ /* 0x040fe2000f8e0204 */
[----:B------:R-:W-:Y:S01]  /*f3e0*/  IADD3 R4, -R5, RZ, RZ ;  /* 0x000000ff05047210 */ /* 0x000fe20007ffe1ff */
[----:B------:R-:W-:Y:S02]  /*f3f0*/  ULDC.64 UR4, c[0x0][0x2c8] ;  /* 0x0000b20000047ab9 */ /* 0x000fe40000000a00 */
[----:B------:R-:W-:Y:S02]  /*f400*/  IMAD.IADD R3, R3, 0x1, R7 ;  /* 0x0000000103037824 */ /* 0x000fe400078e0207 */
[----:B------:R-:W-:-:S04]  /*f410*/  IMAD R29, R0, R4, R29 ;  /* 0x00000004001d7224 */ /* 0x000fc800078e021d */
        /* <DEDUP_REMOVED lines=8> */
[----:B------:R-:W-:Y:S01]  /*f4a0*/  IADD3.X R5, R3, UR5, R5, P0, !PT ;  /* 0x0000000503057c10 */ /* 0x000fe200087fe405 */
[----:B------:R-:W-:Y:S01]  /*f4b0*/  UMOV UR5, 0xffffffff ;  /* 0xffffffff00057882 */ /* 0x000fe20000000000 */
[----:B------:R-:W-:-:S02]  /*f4c0*/  ISETP.GE.AND P1, PT, R27, UR4, PT ;  /* 0x000000041b007c0c */ /* 0x000fc4000bf26270 */
[----:B------:R-:W-:Y:S01]  /*f4d0*/  ISETP.GE.AND P3, PT, R37, UR4, PT ;  /* 0x0000000425007c0c */ /* 0x000fe2000bf66270 */
[----:B------:R-:W-:-:S12]  /*f4e0*/  BRA.DIV UR5, `(.L_x_3910) ;  /* 0x00000042054c7947 */ /* 0x000fd8000b800000 */
[----:B---3--:R-:W2:Y:S01]  /*f4f0*/  SHFL.IDX PT, R14, R4, RZ, 0x1c1f ;  /* 0x001c1fff040e7589 */ /* 0x008ea200000e0000 */
[----:B------:R-:W-:Y:S01]  /*f500*/  ULDC UR4, c[0x0][0x288] ;  /* 0x0000a20000047ab9 */ /* 0x000fe20000000800 */
[----:B------:R-:W-:Y:S02]  /*f510*/  IMAD R7, R32, 0x80, R31 ;  /* 0x0000008020077824 */ /* 0x000fe400078e021f */
[----:B------:R-:W3:Y:S01]  /*f520*/  SHFL.IDX PT, R2, R5, RZ, 0x1c1f ;  /* 0x001c1fff05027589 */ /* 0x000ee200000e0000 */
[----:B------:R-:W-:Y:S02]  /*f530*/  IMAD R0, R0, UR4, RZ ;  /* 0x0000000400007c24 */ /* 0x000fe4000f8e02ff */
[C---:B------:R-:W-:Y:S01]  /*f540*/  VIADD R9, R7.reuse, 0x20 ;  /* 0x0000002007097836 */ /* 0x040fe20000000000 */
[----:B------:R-:W-:Y:S02]  /*f550*/  SHFL.IDX PT, R6, R5, 0x1, 0x1c1f ;  /* 0x003c1f0005067f89 */ /* 0x000fe400000e0000 */
[----:B------:R-:W-:-:S13]  /*f560*/  ISETP.GE.AND P0, PT, R7, R0, PT ;  /* 0x000000000700720c */ /* 0x000fda0003f06270 */
[----:B--2---:R-:W-:-:S05]  /*f570*/  @!P0 IADD3 R14, P4, R37, R14, RZ ;  /* 0x0000000e250e8210 */ /* 0x004fca0007f9e0ff */
[----:B---3--:R-:W-:Y:S02]  /*f580*/  @!P0 IMAD.X R3, RZ, RZ, R2, P4 ;  /* 0x000000ffff038224 */ /* 0x008fe400020e0602 */
[----:B------:R-:W-:Y:S02]  /*f590*/  @!P0 IMAD.MOV.U32 R2, RZ, RZ, R14 ;  /* 0x000000ffff028224 */ /* 0x000fe400078e000e */
[----:B------:R-:W2:Y:S04]  /*f5a0*/  SHFL.IDX PT, R14, R4, 0x1, 0x1c1f ;  /* 0x003c1f00040e7f89 */ /* 0x000ea800000e0000 */
[----:B------:R-:W-:Y:S04]  /*f5b0*/  @!P0 LDGSTS.E.BYPASS.LTC128B.128 [R23+0x1e200], desc[UR54][R2.64], !P3 ;  /* 0x1e20000002178fae */ /* 0x000fe8000d901d76 */
[----:B------:R-:W-:Y:S04]  /*f5c0*/  @!P0 LDGSTS.E.BYPASS.LTC128B.128 [R23+0x20200], desc[UR54][R2.64+0x40], !P2 ;  /* 0x2020004002178fae */ /* 0x000fe8000d101d76 */
[----:B------:R3:W-:Y:S01]  /*f5d0*/  @!P0 LDGSTS.E.BYPASS.LTC128B.128 [R23+0x22200], desc[UR54][R2.64+0x80], !P1 ;  /* 0x2220008002178fae */ /* 0x0007e2000c901d76 */
[----:B------:R-:W-:-:S13]  /*f5e0*/  ISETP.GE.AND P0, PT, R9, R0, PT ;  /* 0x000000000900720c */ /* 0x000fda0003f06270 */
[----:B--2---:R-:W-:-:S05]  /*f5f0*/  @!P0 IADD3 R14, P4, R37, R14, RZ ;  /* 0x0000000e250e8210 */ /* 0x004fca0007f9e0ff */
[----:B------:R-:W-:Y:S02]  /*f600*/  @!P0 IMAD.X R9, RZ, RZ, R6, P4 ;  /* 0x000000ffff098224 */ /* 0x000fe400020e0606 */
[----:B---3--:R-:W-:Y:S01]  /*f610*/  @!P0 IMAD.MOV.U32 R2, RZ, RZ, R14 ;  /* 0x000000ffff028224 */ /* 0x008fe200078e000e */
[----:B------:R-:W-:Y:S01]  /*f620*/  SHFL.IDX PT, R6, R5, 0x2, 0x1c1f ;  /* 0x005c1f0005067f89 */ /* 0x000fe200000e0000 */
[----:B------:R-:W-:Y:S01]  /*f630*/  @!P0 IMAD.MOV.U32 R3, RZ, RZ, R9 ;  /* 0x000000ffff038224 */ /* 0x000fe200078e0009 */
[----:B------:R-:W-:Y:S02]  /*f640*/  IADD3 R9, R7, 0x40, RZ ;  /* 0x0000004007097810 */ /* 0x000fe40007ffe0ff */
        /* <DEDUP_REMOVED lines=8> */
[----:B------:R2:W3:Y:S01]  /*f6d0*/  SHFL.IDX PT, R6, R5, 0x3, 0x1c1f ;  /* 0x007c1f0005067f89 */ /* 0x0004e200000e0000 */
[----:B------:R-:W-:-:S03]  /*f6e0*/  @!P0 IMAD.MOV.U32 R3, RZ, RZ, R9 ;  /* 0x000000ffff038224 */ /* 0x000fc600078e0009 */
[----:B------:R2:W4:Y:S04]  /*f6f0*/  SHFL.IDX PT, R14, R4, 0x3, 0x1c1f ;  /* 0x007c1f00040e7f89 */ /* 0x00052800000e0000 */
[----:B------:R2:W-:Y:S04]  /*f700*/  @!P0 LDGSTS.E.BYPASS.LTC128B.128 [R23+0x1f200], desc[UR54][R2.64], !P3 ;  /* 0x1f20000002178fae */ /* 0x0005e8000d901d76 */
[----:B------:R2:W-:Y:S04]  /*f710*/  @!P0 LDGSTS.E.BYPASS.LTC128B.128 [R23+0x21200], desc[UR54][R2.64+0x40], !P2 ;  /* 0x2120004002178fae */ /* 0x0005e8000d101d76 */
[----:B------:R2:W-:Y:S02]  /*f720*/  @!P0 LDGSTS.E.BYPASS.LTC128B.128 [R23+0x23200], desc[UR54][R2.64+0x80], !P1 ;  /* 0x2320008002178fae */ /* 0x0005e4000c901d76 */
.L_x_3987:
[----:B------:R-:W-:Y:S01]  /*f730*/  VIADD R7, R7, 0x60 ;  /* 0x0000006007077836 */ /* 0x000fe20000000000 */
[----:B------:R-:W-:Y:S04]  /*f740*/  BSSY B0, `(.L_x_3911) ;  /* 0x000000b000007945 */ /* 0x000fe80003800000 */
[----:B------:R-:W-:-:S13]  /*f750*/  ISETP.GE.AND P0, PT, R7, R0, PT ;  /* 0x000000000700720c */ /* 0x000fda0003f06270 */
[----:B------:R-:W-:Y:S05]  /*f760*/  @P0 BRA `(.L_x_3912) ;  /* 0x0000000000200947 */ /* 0x000fea0003800000 */
[----:B--2-4-:R-:W-:-:S05]  /*f770*/  IADD3 R2, P0, R37, R14, RZ ;  /* 0x0000000e25027210 */ /* 0x014fca0007f1e0ff */
[----:B---3--:R-:W-:-:S05]  /*f780*/  IMAD.X R3, RZ, RZ, R6, P0 ;  /* 0x000000ffff037224 */ /* 0x008fca00000e0606 */
[----:B------:R-:W-:Y:S01]  /*f790*/  @!PT LDS RZ, [RZ] ;  /* 0x00000000fffff984 */ /* 0x000fe20000000800 */
[----:B------:R-:W-:Y:S01]  /*f7a0*/  @!PT LDS RZ, [RZ] ;  /* 0x00000000fffff984 */ /* 0x000fe20000000800 */
[----:B------:R-:W-:Y:S01]  /*f7b0*/  @!PT LDS RZ, [RZ] ;  /* 0x00000000fffff984 */ /* 0x000fe20000000800 */
[----:B------:R2:W-:Y:S04]  /*f7c0*/  LDGSTS.E.BYPASS.LTC128B.128 [R23+0x1fa00], desc[UR54][R2.64], !P3 ;  /* 0x1fa0000002177fae */ /* 0x0005e8000d901d76 */
[----:B------:R2:W-:Y:S04]  /*f7d0*/  LDGSTS.E.BYPASS.LTC128B.128 [R23+0x21a00], desc[UR54][R2.64+0x40], !P2 ;  /* 0x21a0004002177fae */ /* 0x0005e8000d101d76 */
[----:B------:R2:W-:Y:S02]  /*f7e0*/  LDGSTS.E.BYPASS.LTC128B.128 [R23+0x23a00], desc[UR54][R2.64+0x80], !P1 ;  /* 0x23a0008002177fae */ /* 0x0005e4000c901d76 */
.L_x_3912:
[----:B------:R-:W-:Y:S05]  /*f7f0*/  BSYNC B0 ;  /* 0x0000000000007941 */ /* 0x000fea0003800000 */
.L_x_3911:
[----:B------:R-:W-:Y:S01]  /*f800*/  NOP ;  /* 0x0000000000007918 */ /* 0x000fe20000000000 */
[----:B------:R-:W-:Y:S01]  /*f810*/  SYNCS.ARRIVE.TRANS64.RED.A0T1 RZ, [UR42+0x33400], RZ ;  /* 0x033400ffffff79a7 */ /* 0x000fe2000820042a */
[----:B--2---:R-:W-:Y:S01]  /*f820*/  IMAD.MOV.U32 R3, RZ, RZ, 0x1 ;  /* 0x00000001ff037424 */ /* 0x004fe200078e00ff */
[----:B------:R-:W-:Y:S04]  /*f830*/  ARRIVES.LDGSTSBAR.64.TRANSCNT [UR42+0x33400] ;  /* 0x03340000ff0079b0 */ /* 0x000fe80008000aaa */
[----:B------:R-:W-:Y:S01]  /*f840*/  SHF.L.U32 R3, R3, 0x1f, RZ ;  /* 0x0000001f03037819 */ /* 0x000fe200000006ff */
[----:B------:R-:W-:Y:S01]  /*f850*/  NOP ;  /* 0x0000000000007918 */ /* 0x000fe20000000000 */
[----:B------:R-:W-:Y:S02]  /*f860*/  SYNCS.ARRIVE.TRANS64.A1T0 RZ, [UR42+0x33400], RZ ;  /* 0x033400ffffff79a7 */ /* 0x000fe4000810002a */
[----:B------:R-:W2:Y:S02]  /*f870*/  SYNCS.PHASECHK.TRANS64.TRYWAIT P0, [UR42+0x33420], R3 ;  /* 0x03342003ff0075a7 */ /* 0x000ea4000800016a */
[----:B--2---:R-:W-:Y:S05]  /*f880*/  @!P0 BRA `(.L_x_3913) ;  /* 0x0000004000a48947 */ /* 0x004fea0003800000 */
.L_x_3988:
[----:B------:R-:W-:Y:S01]  /*f890*/  UIADD3 UR4, UR46, -0x2, URZ ;  /* 0xfffffffe2e047890 */ /* 0x000fe2000fffe03f */
[----:B------:R-:W-:-:S03]  /*f8a0*/  IMAD.MOV.U32 R32, RZ, RZ, 0x1 ;  /* 0x00000001ff207424 */ /* 0x000fc600078e00ff */
[----:B------:R-:W-:-:S06]  /*f8b0*/  UISETP.GE.AND UP0, UPT, UR4, UR45, UPT ;  /* 0x0000002d0400728c */ /* 0x000fcc000bf06270 */
[----:B------:R-:W-:-:S13]  /*f8c0*/  PLOP3.LUT P0, PT, PT, PT, UP0, 0x80, 0x0 ;  /* 0x000000000000781c */ /* 0x000fda0003f0f008 */
[----:B------:R-:W-:Y:S05]  /*f8d0*/  @!P0 BRA `(.L_x_3914) ;  /* 0x0000001800f88947 */ /* 0x000fea0003800000 */
[----:B------:R-:W5:Y:S01]  /*f8e0*/  S2R R0, SR_TID.X ;  /* 0x0000000000007919 */ /* 0x000f620000002100 */
[----:B------:R-:W-:Y:S01]  /*f8f0*/  UIADD3 UR4, UR44, 0x1, URZ ;  /* 0x000000012c047890 */ /* 0x000fe2000fffe03f */
[----:B--2---:R-:W-:Y:S01]  /*f900*/  LOP3.LUT R3, RZ, UR41, RZ, 0x33, !PT ;  /* 0x00000029ff037c12 */ /* 0x004fe2000f8e33ff */
[----:B------:R-:W-:Y:S02]  /*f910*/  IMAD.MOV.U32 R25, RZ, RZ, 0x1 ;  /* 0x00000001ff197424 */ /* 0x000fe400078e00ff */
[----:B------:R-:W-:Y:S01]  /*f920*/  UIMAD UR4, UR4, UR38, URZ ;  /* 0x00000026040472a4 */ /* 0x000fe2000f8e023f */
[----:B------:R-:W-:Y:S02]  /*f930*/  IMAD.MOV.U32 R24, RZ, RZ, RZ ;  /* 0x000000ffff187224 */ /* 0x000fe400078e00ff */
[----:B-----5:R-:W-:-:S05]  /*f940*/  IMAD.SHL.U32 R0, R0, 0x20, RZ ;  /* 0x0000002000007824 */ /* 0x020fca00078e00ff */
[----:B------:R-:W-:-:S04]  /*f950*/  LOP3.LUT R0, R0, 0x60, RZ, 0xc0, !PT ;  /* 0x0000006000007812 */ /* 0x000fc800078ec0ff */
[----:B------:R-:W-:Y:S02]  /*f960*/  IADD3 R19, R0, R19, R31 ;  /* 0x0000001300137210 */ /* 0x000fe40007ffe01f */
[----:B------:R-:W-:Y:S02]  /*f970*/  LOP3.LUT R0, RZ, UR4, RZ, 0x33, !PT ;  /* 0x00000004ff007c12 */ /* 0x000fe4000f8e33ff */
[----:B------:R-:W-:Y:S02]  /*f980*/  IADD3 R19, R19, -0x1e0, RZ ;  /* 0xfffffe2013137810 */ /* 0x000fe40007ffe0ff */
[----:B------:R-:W-:-:S04]  /*f990*/  VIMNMX R0, R0, R3, !PT ;  /* 0x0000000300007248 */ /* 0x000fc80007fe0100 */
[C---:B------:R-:W-:Y:S01]  /*f9a0*/  IADD3 R34, -R0.reuse, -0x2, RZ ;  /* 0xfffffffe00227810 */ /* 0x040fe20007ffe1ff */
[----:B------:R-:W-:-:S07]  /*f9b0*/  IMAD R19, R0, -0xa0, R19 ;  /* 0xffffff6000137824 */ /* 0x000fce00078e0213 */
.L_x_3929:
[----:B0-2---:R-:W2:Y:S01]  /*f9c0*/  LDL R8, [R1+0x8] ;  /* 0x0000080001087983 */ /* 0x005ea20000100800 */
[----:B------:R-:W0:Y:S03]  /*f9d0*/  LDC R0, c[0x0][0x430] ;  /* 0x00010c00ff007b82 */ /* 0x000e260000000800 */
[----:B---3--:R-:W3:Y:S01]  /*f9e0*/  LDL R6, [R1+0x4] ;  /* 0x0000040001067983 */ /* 0x008ee20000100800 */
[----:B------:R-:W-:Y:S01]  /*f9f0*/  VIADD R10, R19, 0x80 ;  /* 0x00000080130a7836 */ /* 0x000fe20000000000 */
[----:B------:R-:W-:Y:S01]  /*fa00*/  ULDC.64 UR4, c[0x0][0x428] ;  /* 0x00010a0000047ab9 */ /* 0x000fe20000000a00 */
[----:B0-----:R-:W-:-:S13]  /*fa10*/  ISETP.NE.AND P0, PT, R0, 0x1, PT ;  /* 0x000000010000780c */ /* 0x001fda0003f05270 */
[----:B------:R-:W0:Y:S08]  /*fa20*/  @P0 LDC R0, c[0x0][0x434] ;  /* 0x00010d00ff000b82 */ /* 0x000e300000000800 */
[----:B------:R-:W1:Y:S08]  /*fa30*/  @P0 LDC R3, c[0x0][0x438] ;  /* 0x00010e00ff030b82 */ /* 0x000e700000000800 */
[----:B------:R-:W4:Y:S08]  /*fa40*/  @P0 LDC R5, c[0x0][0x434] ;  /* 0x00010d00ff050b82 */ /* 0x000f300000000800 */
[----:B------:R-:W4:Y:S01]  /*fa50*/  @P0 LDC R9, c[0x0][0x438] ;  /* 0x00010e00ff090b82 */ /* 0x000f220000000800 */
[----:B0-----:R-:W-:-:S04]  /*fa60*/  @P0 IMAD.HI.U32 R0, R19, R0, RZ ;  /* 0x0000000013000227 */ /* 0x001fc800078e00ff */
[----:B------:R-:W-:Y:S01]  /*fa70*/  IMAD.MOV.U32 R7, RZ, RZ, R19 ;  /* 0x000000ffff077224 */ /* 0x000fe200078e0013 */
[----:B-1----:R-:W-:Y:S01]  /*fa80*/  @P0 SHF.R.U32.HI R7, RZ, R3, R0 ;  /* 0x00000003ff070219 */ /* 0x002fe20000011600 */
[----:B----4-:R-:W-:-:S03]  /*fa90*/  @P0 IMAD.HI.U32 R0, R10, R5, RZ ;  /* 0x000000050a000227 */ /* 0x010fc600078e00ff */
[--C-:B------:R-:W-:Y:S01]  /*faa0*/  SHF.R.S32.HI R5, RZ, 0x1f, R7.reuse ;  /* 0x0000001fff057819 */ /* 0x100fe20000011407 */
[----:B------:R-:W-:Y:S01]  /*fab0*/  IMAD.MOV.U32 R4, RZ, RZ, R7 ;  /* 0x000000ffff047224 */ /* 0x000fe200078e0007 */
[----:B------:R-:W-:-:S03]  /*fac0*/  @P0 SHF.R.U32.HI R10, RZ, R9, R0 ;  /* 0x00000009ff0a0219 */ /* 0x000fc60000011600 */
[----:B------:R-:W-:Y:S01]  /*fad0*/  IMAD.WIDE.U32 R4, R33, UR4, R4 ;  /* 0x0000000421047c25 */ /* 0x000fe2000f8e0004 */
[----:B--2---:R-:W-:-:S03]  /*fae0*/  ISETP.GT.U32.AND P1, PT, R8, 0x9f, PT ;  /* 0x0000009f0800780c */ /* 0x004fc60003f24070 */
[----:B---3--:R-:W-:-:S04]  /*faf0*/  IMAD R0, R6, UR4, RZ ;  /* 0x0000000406007c24 */ /* 0x008fc8000f8e02ff */
[----:B------:R-:W-:-:S06]  /*fb00*/  IMAD R11, R33, UR5, R0 ;  /* 0x00000005210b7c24 */ /* 0x000fcc000f8e0200 */
[--C-:B------:R-:W-:Y:S01]  /*fb10*/  @!P1 SHF.R.S32.HI R3, RZ, 0x1f, R10.reuse ;  /* 0x0000001fff039819 */ /* 0x100fe2000001140a */
[----:B------:R-:W-:Y:S02]  /*fb20*/  @!P1 IMAD.MOV.U32 R2, RZ, RZ, R10 ;  /* 0x000000ffff029224 */ /* 0x000fe400078e000a */
[----:B------:R-:W-:Y:S02]  /*fb30*/  IMAD.IADD R5, R11, 0x1, R5 ;  /* 0x000000010b057824 */ /* 0x000fe400078e0205 */
[----:B------:R-:W-:Y:S01]  /*fb40*/  @!P1 IMAD.WIDE.U32 R2, R33, UR4, R2 ;  /* 0x0000000421029c25 */ /* 0x000fe2000f8e0002 */
[----:B------:R-:W-:Y:S02]  /*fb50*/  ULDC.64 UR4, c[0x0][0x418] ;  /* 0x0001060000047ab9 */ /* 0x000fe40000000a00 */
[----:B------:R-:W-:-:S04]  /*fb60*/  LEA R8, P0, R4, UR4, 0x2 ;  /* 0x0000000404087c11 */ /* 0x000fc8000f8010ff */
[----:B------:R-:W-:-:S05]  /*fb70*/  LEA.HI.X R9, R4, UR5, R5, 0x2, P0 ;  /* 0x0000000504097c11 */ /* 0x000fca00080f1405 */
[----:B------:R-:W2:Y:S01]  /*fb80*/  LDG.E R8, desc[UR54][R8.64] ;  /* 0x0000003608087981 */ /* 0x000ea2000c1e1900 */
[----:B------:R-:W-:Y:S01]  /*fb90*/  @!P1 IMAD.IADD R3, R11, 0x1, R3 ;  /* 0x000000010b039824 */ /* 0x000fe200078e0203 */
[----:B------:R-:W-:Y:S01]  /*fba0*/  ULOP3.LUT UR6, UR39, 0x2, URZ, 0xfc, !UPT ;  /* 0x0000000227067892 */ /* 0x000fe2000f8efc3f */
[C---:B------:R-:W-:Y:S02]  /*fbb0*/  @!P1 LEA R4, P0, R2.reuse, UR4, 0x2 ;  /* 0x0000000402049c11 */ /* 0x040fe4000f8010ff */
[----:B------:R-:W-:Y:S02]  /*fbc0*/  MOV R6, RZ ;  /* 0x000000ff00067202 */ /* 0x000fe40000000f00 */
[----:B------:R-:W-:Y:S01]  /*fbd0*/  @!P1 LEA.HI.X R5, R2, UR5, R3, 0x2, P0 ;  /* 0x0000000502059c11 */ /* 0x000fe200080f1403 */
[----:B------:R-:W-:-:S04]  /*fbe0*/  IMAD.U32 R12, RZ, RZ, UR6 ;  /* 0x00000006ff0c7e24 */ /* 0x000fc8000f8e00ff */
[----:B------:R0:W5:Y:S01]  /*fbf0*/  @!P1 LDG.E R6, desc[UR54][R4.64] ;  /* 0x0000003604069981 */ /* 0x000162000c1e1900 */
[----:B------:R-:W-:Y:S01]  /*fc00*/  ISETP.NE.AND P1, PT, R12, 0x3, PT ;  /* 0x000000030c00780c */ /* 0x000fe20003f25270 */
[----:B------:R-:W-:Y:S02]  /*fc10*/  VIADD R0, R24, 0x1 ;  /* 0x0000000118007836 */ /* 0x000fe40000000000 */
[----:B------:R-:W-:-:S03]  /*fc20*/  VIADD R34, R34, 0xffffffff ;  /* 0xffffffff22227836 */ /* 0x000fc60000000000 */
[----:B------:R-:W-:-:S04]  /*fc30*/  ISETP.NE.AND P0, PT, R0, 0x2, PT ;  /* 0x000000020000780c */ /* 0x000fc80003f05270 */
[----:B------:R-:W-:Y:S02]  /*fc40*/  SEL R32, RZ, 0x1, P0 ;  /* 0x00000001ff207807 */ /* 0x000fe40000000000 */
[----:B------:R-:W-:Y:S02]  /*fc50*/  SEL R0, R0, RZ, P0 ;  /* 0x000000ff00007207 */ /* 0x000fe40000000000 */
[----:B------:R-:W-:Y:S02]  /*fc60*/  ISETP.GT.AND P2, PT, R34, UR45, PT ;  /* 0x0000002d22007c0c */ /* 0x000fe4000bf44270 */
[----:B------:R-:W-:Y:S02]  /*fc70*/  LOP3.LUT R32, R25, R32, RZ, 0x3c, !PT ;  /* 0x0000002019207212 */ /* 0x000fe400078e3cff */
[----:B--2---:R-:W-:Y:S01]  /*fc80*/  SHF.R.S32.HI R27, RZ, 0x1f, R8 ;  /* 0x0000001fff1b7819 */ /* 0x004fe20000011408 */
[----:B0-----:R-:W-:Y:S08]  /*fc90*/  @!P1 BRA `(.L_x_3915) ;  /* 0x0000000000049947 */ /* 0x001ff00003800000 */
[----:B------:R-:W-:Y:S01]  /*fca0*/  BPT.TRAP 0x1 ;  /* 0x000000040000795c */ /* 0x000fe20000300000 */
.L_x_3915:
[----:B------:R-:W-:Y:S02]  /*fcb0*/  LEA R4, R0, UR42, 0x3 ;  /* 0x0000002a00047c11 */ /* 0x000fe4000f8e18ff */
[----:B------:R-:W-:-:S04]  /*fcc0*/  SHF.L.U32 R29, R32, 0x1f, RZ ;  /* 0x0000001f201d7819 */ /* 0x000fc800000006ff */
[----:B------:R-:W0:Y:S02]  /*fcd0*/  SYNCS.PHASECHK.TRANS64.TRYWAIT P0, [R4+URZ+0x33480], R29 ;  /* 0x0334801d040075a7 */ /* 0x000e24000800017f */
[----:B0-----:R-:W-:Y:S05]  /*fce0*/  @!P0 BRA `(.L_x_3916) ;  /* 0x0000003c00a08947 */ /* 0x001fea0003800000 */
.L_x_3989:
[----:B------:R-:W-:Y:S01]  /*fcf0*/  ULDC UR4, c[0x0][0x430] ;  /* 0x00010c0000047ab9 */ /* 0x000fe20000000800 */
[----:B-----5:R-:W-:Y:S01]  /*fd00*/  SHF.R.S32.HI R30, RZ, 0x1f, R6 ;  /* 0x0000001fff1e7819 */ /* 0x020fe20000011406 */
[----:B------:R-:W-:Y:S01]  /*fd10*/  UIADD3 UR4, -UR4, URZ, URZ ;  /* 0x0000003f04047290 */ /* 0x000fe2000fffe13f */
[----:B------:R-:W-:Y:S01]  /*fd20*/  R2UR UR6, R36 ;  /* 0x00000000240672ca */ /* 0x000fe200000e0000 */
[----:B------:R-:W1:Y:S01]  /*fd30*/  LDC R13, c[0x0][0x2f4] ;  /* 0x0000bd00ff0d7b82 */ /* 0x000e620000000800 */
[C---:B------:R-:W-:Y:S02]  /*fd40*/  LOP3.LUT P3, RZ, R22.reuse, 0x2, RZ, 0xc0, !PT ;  /* 0x0000000216ff7812 */ /* 0x040fe4000786c0ff */
[----:B------:R-:W-:Y:S01]  /*fd50*/  LOP3.LUT P1, RZ, R22, 0x1, RZ, 0xc0, !PT ;  /* 0x0000000116ff7812 */ /* 0x000fe2000782c0ff */
[--C-:B------:R-:W-:Y:S02]  /*fd60*/  IMAD R5, R10, UR4, R19.reuse ;  /* 0x000000040a057c24 */ /* 0x100fe4000f8e0213 */
[----:B------:R-:W-:Y:S01]  /*fd70*/  IMAD R7, R7, UR4, R19 ;  /* 0x0000000407077c24 */ /* 0x000fe2000f8e0213 */
[----:B------:R-:W-:Y:S01]  /*fd80*/  ULDC.64 UR4, c[0x0][0x328] ;  /* 0x0000ca0000047ab9 */ /* 0x000fe20000000a00 */
[----:B------:R-:W-:-:S02]  /*fd90*/  VIADD R5, R5, 0x80 ;  /* 0x0000008005057836 */ /* 0x000fc40000000000 */
[----:B------:R-:W-:Y:S01]  /*fda0*/  IMAD.WIDE.U32 R10, R7, UR4, RZ ;  /* 0x00000004070a7c25 */ /* 0x000fe2000f8e00ff */
[----:B------:R-:W-:Y:S02]  /*fdb0*/  SHF.R.S32.HI R28, RZ, 0x1f, R7 ;  /* 0x0000001fff1c7819 */ /* 0x000fe40000011407 */
[----:B------:R-:W-:-:S03]  /*fdc0*/  SHF.R.S32.HI R31, RZ, 0x1f, R5 ;  /* 0x0000001fff1f7819 */ /* 0x000fc60000011405 */
[----:B------:R-:W-:Y:S02]  /*fdd0*/  IMAD R12, R28, UR4, RZ ;  /* 0x000000041c0c7c24 */ /* 0x000fe4000f8e02ff */
[----:B------:R-:W-:Y:S02]  /*fde0*/  IMAD R2, R31, UR4, RZ ;  /* 0x000000041f027c24 */ /* 0x000fe4000f8e02ff */
[----:B------:R-:W-:Y:S02]  /*fdf0*/  IMAD R12, R7, UR5, R12 ;  /* 0x00000005070c7c24 */ /* 0x000fe4000f8e020c */
[C---:B------:R-:W-:Y:S02]  /*fe00*/  IMAD R9, R5.reuse, UR5, R2 ;  /* 0x0000000505097c24 */ /* 0x040fe4000f8e0202 */
[----:B------:R-:W-:Y:S01]  /*fe10*/  IMAD.WIDE.U32 R2, R5, UR4, RZ ;  /* 0x0000000405027c25 */ /* 0x000fe2000f8e00ff */
[----:B------:R-:W-:Y:S01]  /*fe20*/  ULDC.64 UR4, c[0x0][0x338] ;  /* 0x0000ce0000047ab9 */ /* 0x000fe20000000a00 */
[----:B-1----:R-:W-:-:S02]  /*fe30*/  ISETP.GE.AND P4, PT, R37, R13, PT ;  /* 0x0000000d2500720c */ /* 0x002fc40003f86270 */
[----:B------:R-:W-:Y:S02]  /*fe40*/  IMAD.IADD R11, R11, 0x1, R12 ;  /* 0x000000010b0b7824 */ /* 0x000fe400078e020c */
[----:B------:R-:W-:Y:S02]  /*fe50*/  IMAD R12, R27, UR4, RZ ;  /* 0x000000041b0c7c24 */ /* 0x000fe4000f8e02ff */
[----:B------:R-:W-:Y:S02]  /*fe60*/  IMAD.IADD R3, R3, 0x1, R9 ;  /* 0x0000000103037824 */ /* 0x000fe400078e0209 */
[----:B------:R-:W-:Y:S02]  /*fe70*/  IMAD R9, R30, UR4, RZ ;  /* 0x000000041e097c24 */ /* 0x000fe4000f8e02ff */
[C---:B------:R-:W-:Y:S02]  /*fe80*/  IMAD R12, R8.reuse, UR5, R12 ;  /* 0x00000005080c7c24 */ /* 0x040fe4000f8e020c */
[----:B------:R-:W-:-:S04]  /*fe90*/  IMAD.WIDE.U32 R10, R8, UR4, R10 ;  /* 0x00000004080a7c25 */ /* 0x000fc8000f8e000a */
[C---:B------:R-:W-:Y:S02]  /*fea0*/  IMAD R9, R6.reuse, UR5, R9 ;  /* 0x0000000506097c24 */ /* 0x040fe4000f8e0209 */
[----:B------:R-:W-:Y:S01]  /*feb0*/  IMAD.WIDE.U32 R2, R6, UR4, R2 ;  /* 0x0000000406027c25 */ /* 0x000fe2000f8e0002 */
[----:B------:R-:W-:-:S03]  /*fec0*/  ULDC.64 UR4, c[0x0][0x330] ;  /* 0x0000cc0000047ab9 */ /* 0x000fc60000000a00 */
[----:B------:R-:W-:Y:S01]  /*fed0*/  IMAD.IADD R11, R11, 0x1, R12 ;  /* 0x000000010b0b7824 */ /* 0x000fe200078e020c */
[----:B------:R-:W-:Y:S01]  /*fee0*/  MOV R12, UR4 ;  /* 0x00000004000c7c02 */ /* 0x000fe20008000f00 */
[----:B------:R-:W-:Y:S01]  /*fef0*/  UIMAD UR4, UR6, UR4, URZ ;  /* 0x00000004060472a4 */ /* 0x000fe2000f8e023f */
[----:B------:R-:W-:Y:S02]  /*ff00*/  IMAD.IADD R3, R3, 0x1, R9 ;  /* 0x0000000103037824 */ /* 0x000fe400078e0209 */
[----:B------:R-:W-:Y:S01]  /*ff10*/  ULDC.64 UR6, c[0x0][0x318] ;  /* 0x0000c60000067ab9 */ /* 0x000fe20000000a00 */
[----:B------:R-:W-:Y:S01]  /*ff20*/  IMAD.WIDE.U32 R10, R12, UR40, R10 ;  /* 0x000000280c0a7c25 */ /* 0x000fe2000f8e000a */
[----:B------:R-:W-:-:S03]  /*ff30*/  UIMAD UR4, UR40, UR5, UR4 ;  /* 0x00000005280472a4 */ /* 0x000fc6000f8e0204 */
[----:B------:R-:W-:Y:S01]  /*ff40*/  IMAD.U32 R21, RZ, RZ, UR7 ;  /* 0x00000007ff157e24 */ /* 0x000fe2000f8e00ff */
[----:B------:R-:W-:Y:S01]  /*ff50*/  IADD3 R9, P0, R10, UR6, RZ ;  /* 0x000000060a097c10 */ /* 0x000fe2000ff1e0ff */
[----:B------:R-:W-:-:S03]  /*ff60*/  IMAD.WIDE.U32 R2, R12, UR40, R2 ;  /* 0x000000280c027c25 */ /* 0x000fc6000f8e0002 */
[----:B------:R-:W-:Y:S02]  /*ff70*/  IADD3.X R20, R21, UR4, R11, P0, !PT ;  /* 0x0000000415147c10 */ /* 0x000fe400087fe40b */
[----:B------:R-:W-:-:S04]  /*ff80*/  IADD3 R26, P0, R2, UR6, RZ ;  /* 0x00000006021a7c10 */ /* 0x000fc8000ff1e0ff */
[----:B------:R-:W-:Y:S01]  /*ff90*/  IADD3.X R21, R21, UR4, R3, P0, !PT ;  /* 0x0000000415157c10 */ /* 0x000fe200087fe403 */
[----:B------:R-:W-:-:S03]  /*ffa0*/  UMOV UR4, 0xffffffff ;  /* 0xffffffff00047882 */ /* 0x000fc60000000000 */
[----:B------:R-:W-:Y:S05]  /*ffb0*/  BRA.DIV UR4, `(.L_x_3917) ;  /* 0x0000003e04007947 */ /* 0x000fea000b800000 */
[----:B------:R-:W1:Y:S01]  /*ffc0*/  SHFL.IDX PT, R2, R9, RZ, 0x1c1f ;  /* 0x001c1fff09027589 */ /* 0x000e6200000e0000 */
[----:B------:R-:W-:-:S03]  /*ffd0*/  IMAD R10, R0, 0x7800, R23 ;  /* 0x00007800000a7824 */ /* 0x000fc600078e0217 */
[----:B------:R-:W2:Y:S04]  /*ffe0*/  SHFL.IDX PT, R3, R20, RZ, 0x1c1f ;  /* 0x001c1fff14037589 */ /* 0x000ea800000e0000 */
[----:B------:R-:W-:Y:S04]  /*fff0*/  SHFL.IDX PT, R35, R20, 0x2, 0x1c1f ;  /* 0x005c1f0014237f89 */ /* 0x000fe800000e0000 */
[----:B------:R-:W-:Y:S04]  /*10000*/  SHFL.IDX PT, R21, R21, RZ, 0x1c1f ;  /* 0x001c1fff15157589 */ /* 0x000fe800000e0000 */
[----:B------:R-:W-:Y:S01]  /*10010*/  SHFL.IDX PT, R14, R26, RZ, 0x1c1f ;  /* 0x001c1fff1a0e7589 */ /* 0x000fe200000e0000 */
[----:B-1----:R-:W-:-:S05]  /*10020*/  IADD3 R2, P0, R37, R2, RZ ;  /* 0x0000000225027210 */ /* 0x002fca0007f1e0ff */
[----:B--2---:R-:W-:-:S05]  /*10030*/  IMAD.X R3, RZ, RZ, R3, P0 ;  /* 0x000000ffff037224 */ /* 0x004fca00000e0603 */
[----:B------:R-:W-:Y:S04]  /*10040*/  LDGSTS.E.BYPASS.LTC128B.128 [R10+0xf200], desc[UR54][R2.64], !P4 ;  /* 0x0f200000020a7fae */ /* 0x000fe8000e101d76 */
[----:B------:R-:W-:Y:S04]  /*10050*/  LDGSTS.E.BYPASS.LTC128B.128 [R10+0x11a00], desc[UR54][R2.64+0x40], !P3 ;  /* 0x11a00040020a7fae */ /* 0x000fe8000d901d76 */
[----:B------:R1:W-:Y:S04]  /*10060*/  LDGSTS.E.BYPASS.LTC128B.128 [R10+0x14200], desc[UR54][R2.64+0x80], !P1 ;  /* 0x14200080020a7fae */ /* 0x0003e8000c901d76 */
[----:B-1----:R-:W1:Y:S04]  /*10070*/  SHFL.IDX PT, R2, R9, 0x1, 0x1c1f ;  /* 0x003c1f0009027f89 */ /* 0x002e6800000e0000 */
[----:B------:R-:W2:Y:S01]  /*10080*/  SHFL.IDX PT, R3, R20, 0x1, 0x1c1f ;  /* 0x003c1f0014037f89 */ /* 0x000ea200000e0000 */
[----:B-1----:R-:W-:-:S05]  /*10090*/  IADD3 R2, P0, R37, R2, RZ ;  /* 0x0000000225027210 */ /* 0x002fca0007f1e0ff */
[----:B--2---:R-:W-:-:S05]  /*100a0*/  IMAD.X R3, RZ, RZ, R3, P0 ;  /* 0x000000ffff037224 */ /* 0x004fca00000e0603 */
[----:B------:R-:W-:Y:S04]  /*100b0*/  LDGSTS.E.BYPASS.LTC128B.128 [R10+0xfa00], desc[UR54][R2.64], !P4 ;  /* 0x0fa00000020a7fae */ /* 0x000fe8000e101d76 */
[----:B------:R-:W-:Y:S04]  /*100c0*/  LDGSTS.E.BYPASS.LTC128B.128 [R10+0x12200], desc[UR54][R2.64+0x40], !P3 ;  /* 0x12200040020a7fae */ /* 0x000fe8000d901d76 */
[----:B------:R1:W-:Y:S04]  /*100d0*/  LDGSTS.E.BYPASS.LTC128B.128 [R10+0x14a00], desc[UR54][R2.64+0x80], !P1 ;  /* 0x14a00080020a7fae */ /* 0x0003e8000c901d76 */
[----:B-1----:R-:W1:Y:S02]  /*100e0*/  SHFL.IDX PT, R2, R9, 0x2, 0x1c1f ;  /* 0x005c1f0009027f89 */ /* 0x002e6400000e0000 */
[----:B-1----:R-:W-:-:S05]  /*100f0*/  IADD3 R2, P0, R37, R2, RZ ;  /* 0x0000000225027210 */ /* 0x002fca0007f1e0ff */
[----:B------:R-:W-:Y:S02]  /*10100*/  IMAD.X R3, RZ, RZ, R35, P0 ;  /* 0x000000ffff037224 */ /* 0x000fe400000e0623 */
[----:B------:R-:W-:Y:S04]  /*10110*/  SHFL.IDX PT, R35, R20, 0x3, 0x1c1f ;  /* 0x007c1f0014237f89 */ /* 0x000fe800000e0000 */
[----:B------:R-:W-:Y:S04]  /*10120*/  LDGSTS.E.BYPASS.LTC128B.128 [R10+0x10200], desc[UR54][R2.64], !P4 ;  /* 0x10200000020a7fae */ /* 0x000fe8000e101d76 */
[----:B------:R-:W-:Y:S04]  /*10130*/  LDGSTS.E.BYPASS.LTC128B.128 [R10+0x12a00], desc[UR54][R2.64+0x40], !P3 ;  /* 0x12a00040020a7fae */ /* 0x000fe8000d901d76 */
[----:B------:R1:W-:Y:S04]  /*10140*/  LDGSTS.E.BYPASS.LTC128B.128 [R10+0x15200], desc[UR54][R2.64+0x80], !P1 ;  /* 0x15200080020a7fae */ /* 0x0003e8000c901d76 */
[----:B-1----:R-:W1:Y:S02]  /*10150*/  SHFL.IDX PT, R2, R9, 0x3, 0x1c1f ;  /* 0x007c1f0009027f89 */ /* 0x002e6400000e0000 */
[----:B-1----:R-:W-:-:S05]  /*10160*/  IADD3 R2, P0, R37, R2, RZ ;  /* 0x0000000225027210 */ /* 0x002fca0007f1e0ff */
[----:B------:R-:W-:-:S05]  /*10170*/  IMAD.X R3, RZ, RZ, R35, P0 ;  /* 0x000000ffff037224 */ /* 0x000fca00000e0623 */
[----:B------:R1:W-:Y:S04]  /*10180*/  LDGSTS.E.BYPASS.LTC128B.128 [R10+0x10a00], desc[UR54][R2.64], !P4 ;  /* 0x10a00000020a7fae */ /* 0x0003e8000e101d76 */
[----:B------:R1:W-:Y:S04]  /*10190*/  LDGSTS.E.BYPASS.LTC128B.128 [R10+0x13200], desc[UR54][R2.64+0x40], !P3 ;  /* 0x13200040020a7fae */ /* 0x0003e8000d901d76 */
[----:B------:R1:W-:Y:S02]  /*101a0*/  LDGSTS.E.BYPASS.LTC128B.128 [R10+0x15a00], desc[UR54][R2.64+0x80], !P1 ;  /* 0x15a00080020a7fae */ /* 0x0003e4000c901d76 */
.L_x_4001:
[----:B-1----:R-:W-:Y:S02]  /*101b0*/  IADD3 R2, P0, R37, R14, RZ ;  /* 0x0000000e25027210 */ /* 0x002fe40007f1e0ff */
[----:B------:R-:W-:-:S03]  /*101c0*/  R2UR UR4, R4 ;  /* 0x00000000040472ca */ /* 0x000fc600000e0000 */
        /* <DEDUP_REMOVED lines=16> */
.L_x_3918:
[----:B------:R1:W-:Y:S01]  /*102d0*/  SYNCS.ARRIVE.TRANS64.A1T0 RZ, [R4+URZ+0x33470], RZ ;  /* 0x033470ff04ff79a7 */ /* 0x0003e2000810003f */
[----:B------:R-:W-:Y:S05]  /*102e0*/  @!P1 BRA `(.L_x_3919) ;  /* 0x0000000000049947 */ /* 0x000fea0003800000 */
[----:B------:R-:W-:Y:S01]  /*102f0*/  BPT.TRAP 0x1 ;  /* 0x000000040000795c */ /* 0x000fe20000300000 */
.L_x_3919:
[----:B------:R-:W2:Y:S02]  /*10300*/  SYNCS.PHASECHK.TRANS64.TRYWAIT P0, [R4+URZ+0x33440], R29 ;  /* 0x0334401d040075a7 */ /* 0x000ea4000800017f */
[----:B--2---:R-:W-:Y:S05]  /*10310*/  @!P0 BRA `(.L_x_3920) ;  /* 0x0000003c00a48947 */ /* 0x004fea0003800000 */
.L_x_4002:
[----:B------:R-:W-:Y:S01]  /*10320*/  ULDC.64 UR8, c[0x0][0x310] ;  /* 0x0000c40000087ab9 */ /* 0x000fe20000000a00 */
[----:B------:R-:W-:Y:S01]  /*10330*/  ULDC.64 UR10, c[0x0][0x300] ;  /* 0x0000c000000a7ab9 */ /* 0x000fe20000000a00 */
[----:B------:R-:W-:Y:S01]  /*10340*/  IMAD R27, R27, UR8, RZ ;  /* 0x000000081b1b7c24 */ /* 0x000fe2000f8e02ff */
[----:B------:R-:W-:Y:S01]  /*10350*/  R2UR UR6, R36 ;  /* 0x00000000240672ca */ /* 0x000fe200000e0000 */
[----:B------:R-:W-:Y:S01]  /*10360*/  IMAD.WIDE.U32 R2, R8, UR8, RZ ;  /* 0x0000000808027c25 */ /* 0x000fe2000f8e00ff */
[----:B------:R-:W-:Y:S01]  /*10370*/  ULDC.64 UR4, c[0x0][0x308] ;  /* 0x0000c20000047ab9 */ /* 0x000fe20000000a00 */
[----:B------:R-:W3:Y:S01]  /*10380*/  LDC R10, c[0x0][0x2f4] ;  /* 0x0000bd00ff0a7b82 */ /* 0x000ee20000000800 */
[----:B------:R-:W-:Y:S01]  /*10390*/  LOP3.LUT P3, RZ, R22, 0x2, RZ, 0xc0, !PT ;  /* 0x0000000216ff7812 */ /* 0x000fe2000786c0ff */
[----:B------:R-:W-:Y:S01]  /*103a0*/  IMAD R27, R8, UR9, R27 ;  /* 0x00000009081b7c24 */ /* 0x000fe2000f8e021b */
[----:B------:R-:W-:Y:S01]  /*103b0*/  LOP3.LUT P1, RZ, R22, 0x1, RZ, 0xc0, !PT ;  /* 0x0000000116ff7812 */ /* 0x000fe2000782c0ff */
[----:B------:R-:W-:-:S02]  /*103c0*/  IMAD R28, R28, UR10, RZ ;  /* 0x0000000a1c1c7c24 */ /* 0x000fc4000f8e02ff */
[----:B------:R-:W-:Y:S02]  /*103d0*/  IMAD.IADD R3, R3, 0x1, R27 ;  /* 0x0000000103037824 */ /* 0x000fe400078e021b */
[C---:B------:R-:W-:Y:S02]  /*103e0*/  IMAD R9, R7.reuse, UR11, R28 ;  /* 0x0000000b07097c24 */ /* 0x040fe4000f8e021c */
[----:B------:R-:W-:-:S04]  /*103f0*/  IMAD.WIDE.U32 R2, R7, UR10, R2 ;  /* 0x0000000a07027c25 */ /* 0x000fc8000f8e0002 */
[----:B------:R-:W-:Y:S01]  /*10400*/  IMAD.U32 R7, RZ, RZ, UR4 ;  /* 0x00000004ff077e24 */ /* 0x000fe2000f8e00ff */
[----:B------:R-:W-:Y:S01]  /*10410*/  IADD3 R3, R3, R9, RZ ;  /* 0x0000000903037210 */ /* 0x000fe20007ffe0ff */
[----:B------:R-:W-:-:S03]  /*10420*/  UIMAD UR4, UR6, UR4, URZ ;  /* 0x00000004060472a4 */ /* 0x000fc6000f8e023f */
[----:B------:R-:W-:Y:S01]  /*10430*/  ULDC.64 UR6, c[0x0][0x2e8] ;  /* 0x0000ba0000067ab9 */ /* 0x000fe20000000a00 */
[----:B------:R-:W-:Y:S01]  /*10440*/  IMAD.WIDE.U32 R2, R7, UR40, R2 ;  /* 0x0000002807027c25 */ /* 0x000fe2000f8e0002 */
[----:B------:R-:W-:-:S03]  /*10450*/  UIMAD UR4, UR40, UR5, UR4 ;  /* 0x00000005280472a4 */ /* 0x000fc6000f8e0204 */
[----:B------:R-:W-:Y:S01]  /*10460*/  IMAD.U32 R27, RZ, RZ, UR7 ;  /* 0x00000007ff1b7e24 */ /* 0x000fe2000f8e00ff */
[----:B------:R-:W-:Y:S02]  /*10470*/  IADD3 R20, P0, R2, UR6, RZ ;  /* 0x0000000602147c10 */ /* 0x000fe4000ff1e0ff */
[----:B---3--:R-:W-:Y:S02]  /*10480*/  ISETP.GE.AND P4, PT, R37, R10, PT ;  /* 0x0000000a2500720c */ /* 0x008fe40003f86270 */
[----:B------:R-:W-:Y:S01]  /*10490*/  IADD3.X R21, R27, UR4, R3, P0, !PT ;  /* 0x000000041b157c10 */ /* 0x000fe200087fe403 */
[----:B------:R-:W-:-:S04]  /*104a0*/  IMAD R3, R30, UR8, RZ ;  /* 0x000000081e037c24 */ /* 0x000fc8000f8e02ff */
[C---:B------:R-:W-:Y:S02]  /*104b0*/  IMAD R9, R6.reuse, UR9, R3 ;  /* 0x0000000906097c24 */ /* 0x040fe4000f8e0203 */
[----:B------:R-:W-:-:S04]  /*104c0*/  IMAD.WIDE.U32 R2, R6, UR8, RZ ;  /* 0x0000000806027c25 */ /* 0x000fc8000f8e00ff */
[----:B------:R-:W-:Y:S02]  /*104d0*/  IMAD.IADD R3, R3, 0x1, R9 ;  /* 0x0000000103037824 */ /* 0x000fe400078e0209 */
[----:B------:R-:W-:Y:S02]  /*104e0*/  IMAD R6, R31, UR10, RZ ;  /* 0x0000000a1f067c24 */ /* 0x000fe4000f8e02ff */
[----:B------:R-:W-:-:S04]  /*104f0*/  IMAD.WIDE.U32 R2, R5, UR10, R2 ;  /* 0x0000000a05027c25 */ /* 0x000fc8000f8e0002 */
[----:B------:R-:W-:-:S04]  /*10500*/  IMAD R9, R5, UR11, R6 ;  /* 0x0000000b05097c24 */ /* 0x000fc8000f8e0206 */
[----:B------:R-:W-:Y:S02]  /*10510*/  IMAD.IADD R3, R3, 0x1, R9 ;  /* 0x0000000103037824 */ /* 0x000fe400078e0209 */
[----:B------:R-:W-:-:S03]  /*10520*/  IMAD.WIDE.U32 R2, R7, UR40, R2 ;  /* 0x0000002807027c25 */ /* 0x000fc6000f8e0002 */
[----:B------:R-:W-:-:S04]  /*10530*/  IADD3 R5, P0, R2, UR6, RZ ;  /* 0x0000000602057c10 */ /* 0x000fc8000ff1e0ff */
[----:B------:R-:W-:Y:S01]  /*10540*/  IADD3.X R27, R27, UR4, R3, P0, !PT ;  /* 0x000000041b1b7c10 */ /* 0x000fe200087fe403 */
[----:B------:R-:W-:-:S03]  /*10550*/  UMOV UR4, 0xffffffff ;  /* 0xffffffff00047882 */ /* 0x000fc60000000000 */
[----:B------:R-:W-:Y:S05]  /*10560*/  BRA.DIV UR4, `(.L_x_3921) ;  /* 0x0000003e04247947 */ /* 0x000fea000b800000 */
[----:B------:R-:W3:Y:S04]  /*10570*/  LDL R12, [R1] ;  /* 0x00000000010c7983 */ /* 0x000ee80000100800 */
[----:B------:R-:W4:Y:S04]  /*10580*/  SHFL.IDX PT, R14, R20, RZ, 0x1c1f ;  /* 0x001c1fff140e7589 */ /* 0x000f2800000e0000 */
[----:B------:R-:W5:Y:S04]  /*10590*/  SHFL.IDX PT, R3, R21, RZ, 0x1c1f ;  /* 0x001c1fff15037589 */ /* 0x000f6800000e0000 */
[----:B------:R-:W-:Y:S01]  /*105a0*/  SHFL.IDX PT, R27, R27, RZ, 0x1c1f ;  /* 0x001c1fff1b1b7589 */ /* 0x000fe200000e0000 */
[----:B----4-:R-:W-:-:S03]  /*105b0*/  IADD3 R10, P0, R37, R14, RZ ;  /* 0x0000000e250a7210 */ /* 0x010fc60007f1e0ff */
[----:B------:R-:W4:Y:S02]  /*105c0*/  SHFL.IDX PT, R14, R20, 0x1, 0x1c1f ;  /* 0x003c1f00140e7f89 */ /* 0x000f2400000e0000 */
[----:B-----5:R-:W-:Y:S02]  /*105d0*/  IMAD.X R11, RZ, RZ, R3, P0 ;  /* 0x000000ffff0b7224 */ /* 0x020fe400000e0603 */
[----:B------:R-:W5:Y:S01]  /*105e0*/  SHFL.IDX PT, R3, R21, 0x1, 0x1c1f ;  /* 0x003c1f0015037f89 */ /* 0x000f6200000e0000 */
[----:B----4-:R-:W-:-:S03]  /*105f0*/  IADD3 R8, P0, R37, R14, RZ ;  /* 0x0000000e25087210 */ /* 0x010fc60007f1e0ff */
[----:B------:R-:W4:Y:S02]  /*10600*/  SHFL.IDX PT, R14, R20, 0x2, 0x1c1f ;  /* 0x005c1f00140e7f89 */ /* 0x000f2400000e0000 */
[----:B-----5:R-:W-:Y:S02]  /*10610*/  IMAD.X R9, RZ, RZ, R3, P0 ;  /* 0x000000ffff097224 */ /* 0x020fe400000e0603 */
[----:B------:R-:W5:Y:S04]  /*10620*/  SHFL.IDX PT, R3, R21, 0x2, 0x1c1f ;  /* 0x005c1f0015037f89 */ /* 0x000f6800000e0000 */
[----:B------:R-:W-:Y:S01]  /*10630*/  SHFL.IDX PT, R21, R21, 0x3, 0x1c1f ;  /* 0x007c1f0015157f89 */ /* 0x000fe200000e0000 */
[----:B----4-:R-:W-:-:S03]  /*10640*/  IADD3 R6, P0, R37, R14, RZ ;  /* 0x0000000e25067210 */ /* 0x010fc60007f1e0ff */
[----:B------:R-:W4:Y:S02]  /*10650*/  SHFL.IDX PT, R14, R20, 0x3, 0x1c1f ;  /* 0x007c1f00140e7f89 */ /* 0x000f2400000e0000 */
[----:B-----5:R-:W-:Y:S01]  /*10660*/  IMAD.X R7, RZ, RZ, R3, P0 ;  /* 0x000000ffff077224 */ /* 0x020fe200000e0603 */
[----:B----4-:R-:W-:Y:S02]  /*10670*/  IADD3 R2, P0, R37, R14, RZ ;  /* 0x0000000e25027210 */ /* 0x010fe40007f1e0ff */
[----:B------:R4:W0:Y:S03]  /*10680*/  SHFL.IDX PT, R14, R5, RZ, 0x1c1f ;  /* 0x001c1fff050e7589 */ /* 0x00082600000e0000 */
[----:B------:R-:W-:Y:S02]  /*10690*/  IMAD.X R3, RZ, RZ, R21, P0 ;  /* 0x000000ffff037224 */ /* 0x000fe400000e0615 */
[----:B---3--:R-:W-:-:S05]  /*106a0*/  IMAD R26, R0, 0x7800, R12 ;  /* 0x00007800001a7824 */ /* 0x008fca00078e020c */
[----:B------:R-:W-:-:S05]  /*106b0*/  IADD3 R26, R26, UR42, RZ ;  /* 0x0000002a1a1a7c10 */ /* 0x000fca000fffe0ff */
[----:B------:R4:W-:Y:S04]  /*106c0*/  LDGSTS.E.BYPASS.LTC128B.128 [R26+0x24200], desc[UR54][R10.64], !P4 ;  /* 0x242000000a1a7fae */ /* 0x0009e8000e101d76 */
        /* <DEDUP_REMOVED lines=10> */
[----:B0-----:R4:W-:Y:S02]  /*10770*/  LDGSTS.E.BYPASS.LTC128B.128 [R26+0x2aa00], desc[UR54][R2.64+0x80], !P1 ;  /* 0x2aa00080021a7fae */ /* 0x0019e4000c901d76 */
.L_x_4014:
[----:B----4-:R-:W-:Y:S02]  /*10780*/  IADD3 R2, P0, R37, R14, RZ ;  /* 0x0000000e25027210 */ /* 0x010fe40007f1e0ff */
        /* <DEDUP_REMOVED lines=17> */
.L_x_3922:
[----:B------:R-:W-:Y:S01]  /*108a0*/  IMAD.U32 R2, RZ, RZ, UR39 ;  /* 0x00000027ff027e24 */ /* 0x000fe2000f8e00ff */
[----:B------:R0:W-:Y:S04]  /*108b0*/  SYNCS.ARRIVE.TRANS64.A1T0 RZ, [R4+URZ+0x33430], RZ ;  /* 0x033430ff04ff79a7 */ /* 0x0001e8000810003f */
[----:B------:R-:W-:-:S04]  /*108c0*/  LOP3.LUT R2, R2, 0x1, RZ, 0xfc, !PT ;  /* 0x0000000102027812 */ /* 0x000fc800078efcff */
[----:B------:R-:W-:-:S13]  /*108d0*/  ISETP.NE.AND P0, PT, R2, 0x3, PT ;  /* 0x000000030200780c */ /* 0x000fda0003f05270 */
[----:B0-----:R-:W-:Y:S05]  /*108e0*/  @!P0 BRA `(.L_x_3923) ;  /* 0x0000000000048947 */ /* 0x001fea0003800000 */
[----:B------:R-:W-:Y:S01]  /*108f0*/  BPT.TRAP 0x1 ;  /* 0x000000040000795c */ /* 0x000fe20000300000 */
.L_x_3923:
[----:B------:R-:W-:Y:S02]  /*10900*/  LOP3.LUT R2, R25, 0x1, RZ, 0x3c, !PT ;  /* 0x0000000119027812 */ /* 0x000fe400078e3cff */
[----:B------:R-:W-:Y:S02]  /*10910*/  LEA R3, R24, UR42, 0x3 ;  /* 0x0000002a18037c11 */ /* 0x000fe4000f8e18ff */
[----:B------:R-:W-:-:S04]  /*10920*/  SHF.L.U32 R2, R2, 0x1f, RZ ;  /* 0x0000001f02027819 */ /* 0x000fc800000006ff */
[----:B------:R-:W0:Y:S02]  /*10930*/  SYNCS.PHASECHK.TRANS64.TRYWAIT P1, [R3+URZ+0x33470], R2 ;  /* 0x03347002030075a7 */ /* 0x000e24000802017f */
[----:B0-----:R-:W-:Y:S05]  /*10940*/  @!P1 BRA `(.L_x_3924) ;  /* 0x0000003c00a09947 */ /* 0x001fea0003800000 */
.L_x_4015:
[----:B------:R-:W-:-:S06]  /*10950*/  ULOP3.LUT UR4, UR39, 0x2, URZ, 0xfc, !UPT ;  /* 0x0000000227047892 */ /* 0x000fcc000f8efc3f */
[----:B-12---:R-:W-:-:S05]  /*10960*/  IMAD.U32 R4, RZ, RZ, UR4 ;  /* 0x00000004ff047e24 */ /* 0x006fca000f8e00ff */
[----:B------:R-:W-:-:S13]  /*10970*/  ISETP.NE.AND P1, PT, R4, 0x3, PT ;  /* 0x000000030400780c */ /* 0x000fda0003f25270 */
[----:B------:R-:W-:Y:S05]  /*10980*/  @!P1 BRA `(.L_x_3925) ;  /* 0x0000000000049947 */ /* 0x000fea0003800000 */
[----:B------:R-:W-:Y:S01]  /*10990*/  BPT.TRAP 0x1 ;  /* 0x000000040000795c */ /* 0x000fe20000300000 */
.L_x_3925:
[----:B------:R-:W-:Y:S01]  /*109a0*/  SHF.L.U32 R4, R25, 0x1f, RZ ;  /* 0x0000001f19047819 */ /* 0x000fe200000006ff */
[----:B0-----:R-:W-:-:S03]  /*109b0*/  IMAD R2, R24, 0x7800, RZ ;  /* 0x0000780018027824 */ /* 0x001fc600078e02ff */
[----:B------:R-:W0:Y:S02]  /*109c0*/  SYNCS.PHASECHK.TRANS64.TRYWAIT P1, [R3+URZ+0x33460], R4 ;  /* 0x03346004030075a7 */ /* 0x000e24000802017f */
[----:B0-----:R-:W-:Y:S05]  /*109d0*/  @!P1 BRA `(.L_x_3926) ;  /* 0x0000003c00909947 */ /* 0x001fea0003800000 */
.L_x_4016:
[C---:B------:R-:W-:Y:S01]  /*109e0*/  LOP3.LUT R12, R2.reuse, R17, RZ, 0xfc, !PT ;  /* 0x00000011020c7212 */ /* 0x040fe200078efcff */
[----:B------:R-:W-:Y:S05]  /*109f0*/  WARPSYNC.ALL ;  /* 0x0000000000007948 */ /* 0x000fea0003800000 */
[----:B0-----:R0:W1:Y:S01]  /*10a00*/  LDSM.16.MT88.4 R4, [R12+UR42+0xf200] ;  /* 0x00f2002a0c04783b */ /* 0x0010620008004200 */
[C---:B------:R-:W-:Y:S01]  /*10a10*/  VIADD R13, R2.reuse, 0x2800 ;  /* 0x00002800020d7836 */ /* 0x040fe20000000000 */
[C---:B------:R-:W-:Y:S01]  /*10a20*/  IADD3 R24, R2.reuse, 0x5000, RZ ;  /* 0x0000500002187810 */ /* 0x040fe20007ffe0ff */
[C---:B------:R-:W-:Y:S01]  /*10a30*/  VIADD R14, R2.reuse, 0x800 ;  /* 0x00000800020e7836 */ /* 0x040fe20000000000 */
[----:B------:R-:W-:Y:S01]  /*10a40*/  ULOP3.LUT UR4, UR39, 0x2, URZ, 0xfc, !UPT ;  /* 0x0000000227047892 */ /* 0x000fe2000f8efc3f */
[----:B0-----:R-:W-:-:S05]  /*10a50*/  VIADD R12, R2, 0x1000 ;  /* 0x00001000020c7836 */ /* 0x001fca0000000000 */
[----:B------:R-:W-:-:S05]  /*10a60*/  IMAD.U32 R27, RZ, RZ, UR4 ;  /* 0x00000004ff1b7e24 */ /* 0x000fca000f8e00ff */
[----:B------:R-:W-:Y:S02]  /*10a70*/  ISETP.NE.AND P1, PT, R27, 0x3, PT ;  /* 0x000000031b00780c */ /* 0x000fe40003f25270 */
[C-C-:B-1----:R-:W-:Y:S02]  /*10a80*/  PRMT R8, R4.reuse, 0x6420, R5.reuse ;  /* 0x0000642004087816 */ /* 0x142fe40000000005 */
[----:B------:R-:W-:Y:S02]  /*10a90*/  PRMT R9, R4, 0x7531, R5 ;  /* 0x0000753104097816 */ /* 0x000fe40000000005 */
[----:B------:R-:W-:Y:S02]  /*10aa0*/  LOP3.LUT R5, R2, R18, RZ, 0xfc, !PT ;  /* 0x0000001202057212 */ /* 0x000fe400078efcff */
[C-C-:B------:R-:W-:Y:S02]  /*10ab0*/  PRMT R10, R6.reuse, 0x6420, R7.reuse ;  /* 0x00006420060a7816 */ /* 0x140fe40000000007 */
[----:B------:R-:W-:Y:S01]  /*10ac0*/  PRMT R11, R6, 0x7531, R7 ;  /* 0x00007531060b7816 */ /* 0x000fe20000000007 */
[----:B------:R-:W-:Y:S01]  /*10ad0*/  IMAD.IADD R15, R16, 0x1, R5 ;  /* 0x00000001100f7824 */ /* 0x000fe200078e0205 */
[----:B------:R-:W-:-:S02]  /*10ae0*/  LOP3.LUT R4, R13, R17, RZ, 0xfc, !PT ;  /* 0x000000110d047212 */ /* 0x000fc400078efcff */
[----:B------:R-:W-:Y:S02]  /*10af0*/  LOP3.LUT R13, R13, R18, RZ, 0xfc, !PT ;  /* 0x000000120d0d7212 */ /* 0x000fe400078efcff */
[----:B------:R0:W-:Y:S02]  /*10b00*/  STSM.16.M88.4 [R15], R8 ;  /* 0x000000080f007844 */ /* 0x0001e40000000200 */
[----:B------:R-:W-:Y:S02]  /*10b10*/  IADD3 R13, R16, R13, RZ ;  /* 0x0000000d100d7210 */ /* 0x000fe40007ffe0ff */
[----:B------:R-:W1:Y:S01]  /*10b20*/  LDSM.16.MT88.4 R4, [R4+UR42+0xf200] ;  /* 0x00f2002a0404783b */ /* 0x000e620008004200 */
[----:B0-----:R-:W-:Y:S02]  /*10b30*/  LOP3.LUT R15, R24, R17, RZ, 0xfc, !PT ;  /* 0x00000011180f7212 */ /* 0x001fe400078efcff */
[C-C-:B-1----:R-:W-:Y:S02]  /*10b40*/  PRMT R8, R4.reuse, 0x6420, R5.reuse ;  /* 0x0000642004087816 */ /* 0x142fe40000000005 */
[----:B------:R-:W-:-:S02]  /*10b50*/  PRMT R9, R4, 0x7531, R5 ;  /* 0x0000753104097816 */ /* 0x000fc40000000005 */
[----:B------:R-:W-:Y:S02]  /*10b60*/  LOP3.LUT R5, R14, R18, RZ, 0xfc, !PT ;  /* 0x000000120e057212 */ /* 0x000fe400078efcff */
[C-C-:B------:R-:W-:Y:S02]  /*10b70*/  PRMT R10, R6.reuse, 0x6420, R7.reuse ;  /* 0x00006420060a7816 */ /* 0x140fe40000000007 */
[----:B------:R-:W-:Y:S01]  /*10b80*/  PRMT R11, R6, 0x7531, R7 ;  /* 0x00007531060b7816 */ /* 0x000fe20000000007 */
[----:B------:R-:W-:-:S05]  /*10b90*/  IMAD.IADD R20, R16, 0x1, R5 ;  /* 0x0000000110147824 */ /* 0x000fca00078e0205 */
[----:B------:R0:W-:Y:S04]  /*10ba0*/  STSM.16.M88.4 [R20], R8 ;  /* 0x0000000814007844 */ /* 0x0001e80000000200 */
[----:B------:R-:W1:Y:S01]  /*10bb0*/  LDSM.16.MT88.4 R4, [R15+UR42+0xf200] ;  /* 0x00f2002a0f04783b */ /* 0x000e620008004200 */
[----:B0-----:R-:W-:Y:S01]  /*10bc0*/  VIADD R20, R2, 0x2000 ;  /* 0x0000200002147836 */ /* 0x001fe20000000000 */
[C-C-:B-1----:R-:W-:Y:S02]  /*10bd0*/  PRMT R8, R4.reuse, 0x6420, R5.reuse ;  /* 0x0000642004087816 */ /* 0x142fe40000000005 */
[----:B------:R-:W-:Y:S02]  /*10be0*/  PRMT R9, R4, 0x7531, R5 ;  /* 0x0000753104097816 */ /* 0x000fe40000000005 */
[----:B------:R-:W-:-:S02]  /*10bf0*/  LOP3.LUT R5, R12, R18, RZ, 0xfc, !PT ;  /* 0x000000120c057212 */ /* 0x000fc400078efcff */
[C-C-:B------:R-:W-:Y:S02]  /*10c00*/  PRMT R10, R6.reuse, 0x6420, R7.reuse ;  /* 0x00006420060a7816 */ /* 0x140fe40000000007 */
[----:B------:R-:W-:Y:S01]  /*10c10*/  PRMT R11, R6, 0x7531, R7 ;  /* 0x00007531060b7816 */ /* 0x000fe20000000007 */
[----:B------:R-:W-:Y:S01]  /*10c20*/  IMAD.IADD R21, R16, 0x1, R5 ;  /* 0x0000000110157824 */ /* 0x000fe200078e0205 */
[-C--:B------:R-:W-:Y:S01]  /*10c30*/  LOP3.LUT R4, R14, R17.reuse, RZ, 0xfc, !PT ;  /* 0x000000110e047212 */ /* 0x080fe200078efcff */
[----:B------:R-:W-:Y:S01]  /*10c40*/  VIADD R14, R2, 0x1800 ;  /* 0x00001800020e7836 */ /* 0x000fe20000000000 */
[----:B------:R-:W-:Y:S02]  /*10c50*/  LOP3.LUT R12, R12, R17, RZ, 0xfc, !PT ;  /* 0x000000110c0c7212 */ /* 0x000fe400078efcff */
[----:B------:R0:W-:Y:S04]  /*10c60*/  STSM.16.M88.4 [R21], R8 ;  /* 0x0000000815007844 */ /* 0x0001e80000000200 */
[----:B------:R-:W1:Y:S01]  /*10c70*/  LDSM.16.MT88.4 R4, [R4+UR42+0xf200] ;  /* 0x00f2002a0404783b */ /* 0x000e620008004200 */
[----:B0-----:R-:W-:Y:S01]  /*10c80*/  VIADD R21, R2, 0x3000 ;  /* 0x0000300002157836 */ /* 0x001fe20000000000 */
[----:B-1----:R-:W-:-:S02]  /*10c90*/  PRMT R8, R4, 0x6420, R5 ;  /* 0x0000642004087816 */ /* 0x002fc40000000005 */
[----:B------:R-:W-:Y:S02]  /*10ca0*/  PRMT R9, R4, 0x7531, R5 ;  /* 0x0000753104097816 */ /* 0x000fe40000000005 */
[-C--:B------:R-:W-:Y:S02]  /*10cb0*/  LOP3.LUT R5, R14, R18.reuse, RZ, 0xfc, !PT ;  /* 0x000000120e057212 */ /* 0x080fe400078efcff */
[C-C-:B------:R-:W-:Y:S02]  /*10cc0*/  PRMT R10, R6.reuse, 0x6420, R7.reuse ;  /* 0x00006420060a7816 */ /* 0x140fe40000000007 */
[----:B------:R-:W-:Y:S01]  /*10cd0*/  PRMT R11, R6, 0x7531, R7 ;  /* 0x00007531060b7816 */ /* 0x000fe20000000007 */
[----:B------:R-:W-:Y:S01]  /*10ce0*/  IMAD.IADD R15, R16, 0x1, R5 ;  /* 0x00000001100f7824 */ /* 0x000fe200078e0205 */
[C---:B------:R-:W-:Y:S02]  /*10cf0*/  LOP3.LUT R5, R21.reuse, R17, RZ, 0xfc, !PT ;  /* 0x0000001115057212 */ /* 0x040fe400078efcff */
[----:B------:R-:W-:-:S02]  /*10d00*/  LOP3.LUT R21, R21, R18, RZ, 0xfc, !PT ;  /* 0x0000001215157212 */ /* 0x000fc400078efcff */
[----:B------:R0:W-:Y:S01]  /*10d10*/  STSM.16.M88.4 [R15], R8 ;  /* 0x000000080f007844 */ /* 0x0001e20000000200 */
[----:B------:R-:W-:Y:S02]  /*10d20*/  LOP3.LUT R14, R14, R17, RZ, 0xfc, !PT ;  /* 0x000000110e0e7212 */ /* 0x000fe400078efcff */
[----:B------:R-:W-:Y:S01]  /*10d30*/  IMAD.IADD R21, R16, 0x1, R21 ;  /* 0x0000000110157824 */ /* 0x000fe200078e0215 */
[----:B------:R-:W1:Y:S01]  /*10d40*/  LDSM.16.MT88.4 R4, [R5+UR42+0xf200] ;  /* 0x00f2002a0504783b */ /* 0x000e620008004200 */
[----:B0-----:R-:W-:-:S05]  /*10d50*/  VIADD R15, R2, 0x5800 ;  /* 0x00005800020f7836 */ /* 0x001fca0000000000 */
[C---:B------:R-:W-:Y:S02]  /*10d60*/  LOP3.LUT R26, R15.reuse, R17, RZ, 0xfc, !PT ;  /* 0x000000110f1a7212 */ /* 0x040fe400078efcff */
[----:B------:R-:W-:-:S05]  /*10d70*/  LOP3.LUT R15, R15, R18, RZ, 0xfc, !PT ;  /* 0x000000120f0f7212 */ /* 0x000fca00078efcff */
[----:B------:R-:W-:Y:S01]  /*10d80*/  IMAD.IADD R15, R16, 0x1, R15 ;  /* 0x00000001100f7824 */ /* 0x000fe200078e020f */
[C-C-:B-1----:R-:W-:Y:S02]  /*10d90*/  PRMT R10, R6.reuse, 0x6420, R7.reuse ;  /* 0x00006420060a7816 */ /* 0x142fe40000000007 */
[----:B------:R-:W-:Y:S02]  /*10da0*/  PRMT R11, R6, 0x7531, R7 ;  /* 0x00007531060b7816 */ /* 0x000fe40000000007 */
[----:B------:R-:W-:Y:S02]  /*10db0*/  LOP3.LUT R7, R20, R18, RZ, 0xfc, !PT ;  /* 0x0000001214077212 */ /* 0x000fe400078efcff */
[C-C-:B------:R-:W-:Y:S02]  /*10dc0*/  PRMT R8, R4.reuse, 0x6420, R5.reuse ;  /* 0x0000642004087816 */ /* 0x140fe40000000005 */
[----:B------:R-:W-:Y:S01]  /*10dd0*/  PRMT R9, R4, 0x7531, R5 ;  /* 0x0000753104097816 */ /* 0x000fe20000000005 */
[----:B------:R-:W-:Y:S01]  /*10de0*/  IMAD.IADD R25, R16, 0x1, R7 ;  /* 0x0000000110197824 */ /* 0x000fe200078e0207 */
[----:B------:R-:W-:-:S04]  /*10df0*/  LOP3.LUT R20, R20, R17, RZ, 0xfc, !PT ;  /* 0x0000001114147212 */ /* 0x000fc800078efcff */
[----:B------:R0:W-:Y:S04]  /*10e00*/  STSM.16.M88.4 [R25], R8 ;  /* 0x0000000819007844 */ /* 0x0001e80000000200 */
[----:B------:R1:W2:Y:S01]  /*10e10*/  LDSM.16.MT88.4 R4, [R26+UR42+0xf200] ;  /* 0x00f2002a1a04783b */ /* 0x0002a20008004200 */
[----:B0-----:R-:W-:-:S05]  /*10e20*/  VIADD R25, R2, 0x3800 ;  /* 0x0000380002197836 */ /* 0x001fca0000000000 */
[C---:B-1----:R-:W-:Y:S02]  /*10e30*/  LOP3.LUT R26, R25.reuse, R17, RZ, 0xfc, !PT ;  /* 0x00000011191a7212 */ /* 0x042fe400078efcff */
[----:B------:R-:W-:-:S05]  /*10e40*/  LOP3.LUT R25, R25, R18, RZ, 0xfc, !PT ;  /* 0x0000001219197212 */ /* 0x000fca00078efcff */
[----:B------:R-:W-:Y:S01]  /*10e50*/  IMAD.IADD R25, R16, 0x1, R25 ;  /* 0x0000000110197824 */ /* 0x000fe200078e0219 */
[C-C-:B--2---:R-:W-:Y:S02]  /*10e60*/  PRMT R8, R4.reuse, 0x6420, R5.reuse ;  /* 0x0000642004087816 */ /* 0x144fe40000000005 */
[----:B------:R-:W-:Y:S02]  /*10e70*/  PRMT R9, R4, 0x7531, R5 ;  /* 0x0000753104097816 */ /* 0x000fe40000000005 */
[C-C-:B------:R-:W-:Y:S02]  /*10e80*/  PRMT R10, R6.reuse, 0x6420, R7.reuse ;  /* 0x00006420060a7816 */ /* 0x140fe40000000007 */
[----:B------:R-:W-:-:S05]  /*10e90*/  PRMT R11, R6, 0x7531, R7 ;  /* 0x00007531060b7816 */ /* 0x000fca0000000007 */
        /* <DEDUP_REMOVED lines=11> */
[----:B------:R-:W1:Y:S01]  /*10f50*/  LDSM.16.MT88.4 R4, [R26+UR42+0xf200] ;  /* 0x00f2002a1a04783b */ /* 0x000e620008004200 */
[----:B0-----:R-:W-:Y:S01]  /*10f60*/  VIADD R21, R2, 0x4000 ;  /* 0x0000400002157836 */ /* 0x001fe20000000000 */
[C-C-:B-1----:R-:W-:Y:S02]  /*10f70*/  PRMT R8, R4.reuse, 0x6420, R5.reuse ;  /* 0x0000642004087816 */ /* 0x142fe40000000005 */
[----:B------:R-:W-:Y:S02]  /*10f80*/  PRMT R9, R4, 0x7531, R5 ;  /* 0x0000753104097816 */ /* 0x000fe40000000005 */
[----:B------:R-:W-:-:S02]  /*10f90*/  PRMT R10, R6, 0x6420, R7 ;  /* 0x00006420060a7816 */ /* 0x000fc40000000007 */
[----:B------:R-:W-:-:S05]  /*10fa0*/  PRMT R11, R6, 0x7531, R7 ;  /* 0x00007531060b7816 */ /* 0x000fca0000000007 */
[----:B------:R-:W-:Y:S04]  /*10fb0*/  STSM.16.M88.4 [R25], R8 ;  /* 0x0000000819007844 */ /* 0x000fe80000000200 */
[----:B------:R0:W1:Y:S02]  /*10fc0*/  LDSM.16.MT88.4 R4, [R12+UR42+0xf200] ;  /* 0x00f2002a0c04783b */ /* 0x0000640008004200 */
[----:B0-----:R-:W-:Y:S01]  /*10fd0*/  VIADD R12, R2, 0x4800 ;  /* 0x00004800020c7836 */ /* 0x001fe20000000000 */
[C-C-:B-1----:R-:W-:Y:S02]  /*10fe0*/  PRMT R8, R4.reuse, 0x6420, R5.reuse ;  /* 0x0000642004087816 */ /* 0x142fe40000000005 */
[----:B------:R-:W-:Y:S02]  /*10ff0*/  PRMT R9, R4, 0x7531, R5 ;  /* 0x0000753104097816 */ /* 0x000fe40000000005 */
[----:B------:R-:W-:-:S02]  /*11000*/  LOP3.LUT R5, R21, R18, RZ, 0xfc, !PT ;  /* 0x0000001215057212 */ /* 0x000fc400078efcff */
[C-C-:B------:R-:W-:Y:S02]  /*11010*/  PRMT R10, R6.reuse, 0x6420, R7.reuse ;  /* 0x00006420060a7816 */ /* 0x140fe40000000007 */
[----:B------:R-:W-:Y:S01]  /*11020*/  PRMT R11, R6, 0x7531, R7 ;  /* 0x00007531060b7816 */ /* 0x000fe20000000007 */
[----:B------:R-:W-:Y:S01]  /*11030*/  IMAD.IADD R26, R16, 0x1, R5 ;  /* 0x00000001101a7824 */ /* 0x000fe200078e0205 */
[----:B------:R-:W-:-:S04]  /*11040*/  LOP3.LUT R21, R21, R17, RZ, 0xfc, !PT ;  /* 0x0000001115157212 */ /* 0x000fc800078efcff */
[----:B------:R-:W-:Y:S04]  /*11050*/  STSM.16.M88.4 [R26], R8 ;  /* 0x000000081a007844 */ /* 0x000fe80000000200 */
[----:B------:R0:W1:Y:S02]  /*11060*/  LDSM.16.MT88.4 R4, [R14+UR42+0xf200] ;  /* 0x00f2002a0e04783b */ /* 0x0000640008004200 */
[C---:B0-----:R-:W-:Y:S02]  /*11070*/  VIADD R14, R2.reuse, 0x6800 ;  /* 0x00006800020e7836 */ /* 0x041fe40000000000 */
[----:B------:R-:W-:Y:S01]  /*11080*/  VIADD R2, R2, 0x7000 ;  /* 0x0000700002027836 */ /* 0x000fe20000000000 */
[C-C-:B-1----:R-:W-:Y:S02]  /*11090*/  PRMT R8, R4.reuse, 0x6420, R5.reuse ;  /* 0x0000642004087816 */ /* 0x142fe40000000005 */
[----:B------:R-:W-:-:S02]  /*110a0*/  PRMT R9, R4, 0x7531, R5 ;  /* 0x0000753104097816 */ /* 0x000fc40000000005 */
[----:B------:R-:W-:Y:S02]  /*110b0*/  LOP3.LUT R5, R12, R18, RZ, 0xfc, !PT ;  /* 0x000000120c057212 */ /* 0x000fe400078efcff */
[C-C-:B------:R-:W-:Y:S02]  /*110c0*/  PRMT R10, R6.reuse, 0x6420, R7.reuse ;  /* 0x00006420060a7816 */ /* 0x140fe40000000007 */
[----:B------:R-:W-:Y:S01]  /*110d0*/  PRMT R11, R6, 0x7531, R7 ;  /* 0x00007531060b7816 */ /* 0x000fe20000000007 */
[----:B------:R-:W-:Y:S01]  /*110e0*/  IMAD.IADD R25, R16, 0x1, R5 ;  /* 0x0000000110197824 */ /* 0x000fe200078e0205 */
[----:B------:R-:W-:-:S04]  /*110f0*/  LOP3.LUT R12, R12, R17, RZ, 0xfc, !PT ;  /* 0x000000110c0c7212 */ /* 0x000fc800078efcff */
[----:B------:R0:W-:Y:S04]  /*11100*/  STSM.16.M88.4 [R25], R8 ;  /* 0x0000000819007844 */ /* 0x0001e80000000200 */
[----:B------:R-:W1:Y:S01]  /*11110*/  LDSM.16.MT88.4 R4, [R21+UR42+0xf200] ;  /* 0x00f2002a1504783b */ /* 0x000e620008004200 */
[----:B0-----:R-:W-:Y:S02]  /*11120*/  LOP3.LUT R25, R14, R17, RZ, 0xfc, !PT ;  /* 0x000000110e197212 */ /* 0x001fe400078efcff */
[C-C-:B-1----:R-:W-:Y:S02]  /*11130*/  PRMT R8, R4.reuse, 0x6420, R5.reuse ;  /* 0x0000642004087816 */ /* 0x142fe40000000005 */
[----:B------:R-:W-:Y:S02]  /*11140*/  PRMT R9, R4, 0x7531, R5 ;  /* 0x0000753104097816 */ /* 0x000fe40000000005 */
[----:B------:R-:W-:-:S02]  /*11150*/  LOP3.LUT R5, R24, R18, RZ, 0xfc, !PT ;  /* 0x0000001218057212 */ /* 0x000fc400078efcff */
[C-C-:B------:R-:W-:Y:S02]  /*11160*/  PRMT R10, R6.reuse, 0x6420, R7.reuse ;  /* 0x00006420060a7816 */ /* 0x140fe40000000007 */
[----:B------:R-:W-:Y:S02]  /*11170*/  PRMT R11, R6, 0x7531, R7 ;  /* 0x00007531060b7816 */ /* 0x000fe40000000007 */
[----:B------:R-:W-:-:S05]  /*11180*/  IADD3 R24, R16, R5, RZ ;  /* 0x0000000510187210 */ /* 0x000fca0007ffe0ff */
[----:B------:R-:W-:Y:S04]  /*11190*/  STSM.16.M88.4 [R24], R8 ;  /* 0x0000000818007844 */ /* 0x000fe80000000200 */
[----:B------:R-:W0:Y:S02]  /*111a0*/  LDSM.16.MT88.4 R4, [R25+UR42+0xf200] ;  /* 0x00f2002a1904783b */ /* 0x000e240008004200 */
[C-C-:B0-----:R-:W-:Y:S02]  /*111b0*/  PRMT R8, R4.reuse, 0x6420, R5.reuse ;  /* 0x0000642004087816 */ /* 0x141fe40000000005 */
[----:B------:R-:W-:Y:S02]  /*111c0*/  PRMT R9, R4, 0x7531, R5 ;  /* 0x0000753104097816 */ /* 0x000fe40000000005 */
[----:B------:R-:W-:-:S02]  /*111d0*/  PRMT R10, R6, 0x6420, R7 ;  /* 0x00006420060a7816 */ /* 0x000fc40000000007 */
[----:B------:R-:W-:-:S05]  /*111e0*/  PRMT R11, R6, 0x7531, R7 ;  /* 0x00007531060b7816 */ /* 0x000fca0000000007 */
        /* <DEDUP_REMOVED lines=10> */
[----:B------:R-:W-:-:S02]  /*11290*/  LOP3.LUT R5, R14, R18, RZ, 0xfc, !PT ;  /* 0x000000120e057212 */ /* 0x000fc400078efcff */
[C-C-:B------:R-:W-:Y:S02]  /*112a0*/  PRMT R10, R6.reuse, 0x6420, R7.reuse ;  /* 0x00006420060a7816 */ /* 0x140fe40000000007 */
[----:B------:R-:W-:Y:S01]  /*112b0*/  PRMT R11, R6, 0x7531, R7 ;  /* 0x00007531060b7816 */ /* 0x000fe20000000007 */
[----:B------:R-:W-:Y:S01]  /*112c0*/  IMAD.IADD R14, R16, 0x1, R5 ;  /* 0x00000001100e7824 */ /* 0x000fe200078e0205 */
[----:B------:R-:W-:-:S04]  /*112d0*/  LOP3.LUT R4, R2, R17, RZ, 0xfc, !PT ;  /* 0x0000001102047212 */ /* 0x000fc800078efcff */
[----:B------:R-:W-:Y:S04]  /*112e0*/  STSM.16.M88.4 [R14], R8 ;  /* 0x000000080e007844 */ /* 0x000fe80000000200 */
[----:B------:R-:W0:Y:S02]  /*112f0*/  LDSM.16.MT88.4 R4, [R4+UR42+0xf200] ;  /* 0x00f2002a0404783b */ /* 0x000e240008004200 */
[C-C-:B0-----:R-:W-:Y:S02]  /*11300*/  PRMT R8, R4.reuse, 0x6420, R5.reuse ;  /* 0x0000642004087816 */ /* 0x141fe40000000005 */
[----:B------:R-:W-:Y:S02]  /*11310*/  PRMT R9, R4, 0x7531, R5 ;  /* 0x0000753104097816 */ /* 0x000fe40000000005 */
[----:B------:R-:W-:-:S02]  /*11320*/  LOP3.LUT R5, R2, R18, RZ, 0xfc, !PT ;  /* 0x0000001202057212 */ /* 0x000fc400078efcff */
[C-C-:B------:R-:W-:Y:S02]  /*11330*/  PRMT R10, R6.reuse, 0x6420, R7.reuse ;  /* 0x00006420060a7816 */ /* 0x140fe40000000007 */
[----:B------:R-:W-:Y:S01]  /*11340*/  PRMT R11, R6, 0x7531, R7 ;  /* 0x00007531060b7816 */ /* 0x000fe20000000007 */
[----:B------:R-:W-:-:S05]  /*11350*/  IMAD.IADD R5, R16, 0x1, R5 ;  /* 0x0000000110057824 */ /* 0x000fca00078e0205 */
[----:B------:R0:W-:Y:S01]  /*11360*/  STSM.16.M88.4 [R5], R8 ;  /* 0x0000000805007844 */ /* 0x0001e20000000200 */
        /* <DEDUP_REMOVED lines=8> */
.L_x_3927:
[----:B-1----:R1:W-:Y:S01]  /*113f0*/  SYNCS.ARRIVE.TRANS64.A1T0 RZ, [R3+URZ+0x33450], RZ ;  /* 0x033450ff03ff79a7 */ /* 0x0023e2000810003f */
[----:B------:R-:W-:Y:S06]  /*11400*/  BAR.SYNC.DEFER_BLOCKING 0x2, 0x80 ;  /* 0x0082000000007b1d */ /* 0x000fec0000010000 */
[----:B------:R-:W-:Y:S05]  /*11410*/  @!P0 BRA `(.L_x_3928) ;  /* 0x0000000000048947 */ /* 0x000fea0003800000 */
[----:B------:R-:W-:Y:S01]  /*11420*/  BPT.TRAP 0x1 ;  /* 0x000000040000795c */ /* 0x000fe20000300000 */
.L_x_3928:
[----:B------:R-:W2:Y:S01]  /*11430*/  S2R R2, SR_CgaCtaId ;  /* 0x0000000000027919 */ /* 0x000ea20000008800 */
[----:B-1----:R-:W-:Y:S01]  /*11440*/  VIADD R3, R3, 0x33480 ;  /* 0x0003348003037836 */ /* 0x002fe20000000000 */
[----:B------:R-:W-:Y:S01]  /*11450*/  IADD3 R19, R19, -0xa0, RZ ;  /* 0xffffff6013137810 */ /* 0x000fe20007ffe0ff */
[----:B------:R-:W-:Y:S02]  /*11460*/  IMAD.MOV.U32 R25, RZ, RZ, R32 ;  /* 0x000000ffff197224 */ /* 0x000fe400078e0020 */
[----:B------:R-:W-:Y:S01]  /*11470*/  IMAD.MOV.U32 R24, RZ, RZ, R0 ;  /* 0x000000ffff187224 */ /* 0x000fe200078e0000 */
[----:B--2---:R-:W-:-:S04]  /*11480*/  PRMT R3, R2, 0x654, R3 ;  /* 0x0000065402037816 */ /* 0x004fc80000000003 */
[----:B------:R2:W-:Y:S01]  /*11490*/  SYNCS.ARRIVE.TRANS64.RED.A1T0 RZ, [R3+URZ], RZ ;  /* 0x000000ff03ff79a7 */ /* 0x0005e2000810043f */
[----:B------:R-:W-:Y:S05]  /*114a0*/  @P2 BRA `(.L_x_3929) ;  /* 0xffffffe400442947 */ /* 0x000fea000383ffff */
[----:B------:R-:W-:Y:S05]  /*114b0*/  BRA `(.L_x_3930) ;  /* 0x0000000000047947 */ /* 0x000fea0003800000 */
.L_x_3914:
[----:B------:R-:W-:-:S07]  /*114c0*/  IMAD.MOV.U32 R0, RZ, RZ, RZ ;  /* 0x000000ffff007224 */ /* 0x000fce00078e00ff */
.L_x_3930:
[----:B------:R-:W-:-:S06]  /*114d0*/  ULOP3.LUT UR4, UR39, 0x1, URZ, 0xfc, !UPT ;  /* 0x0000000127047892 */ /* 0x000fcc000f8efc3f */
[----:B------:R-:W-:-:S05]  /*114e0*/  IMAD.U32 R2, RZ, RZ, UR4 ;  /* 0x00000004ff027e24 */ /* 0x000fca000f8e00ff */
[----:B------:R-:W-:-:S13]  /*114f0*/  ISETP.NE.AND P1, PT, R2, 0x3, PT ;  /* 0x000000030200780c */ /* 0x000fda0003f25270 */
[----:B------:R-:W-:Y:S05]  /*11500*/  @!P1 BRA `(.L_x_3931) ;  /* 0x0000000000049947 */ /* 0x000fea0003800000 */
[----:B------:R-:W-:Y:S01]  /*11510*/  BPT.TRAP 0x1 ;  /* 0x000000040000795c */ /* 0x000fe20000300000 */
.L_x_3931:
[----:B------:R-:W-:Y:S01]  /*11520*/  LOP3.LUT R2, R32, 0x1, RZ, 0x3c, !PT ;  /* 0x0000000120027812 */ /* 0x000fe200078e3cff */
[----:B------:R-:W-:Y:S01]  /*11530*/  BSSY B0, `(.L_x_3932) ;  /* 0x0000005000007945 */ /* 0x000fe20003800000 */
[----:B--2---:R-:W-:Y:S02]  /*11540*/  LEA R3, R0, UR42, 0x3 ;  /* 0x0000002a00037c11 */ /* 0x004fe4000f8e18ff */
[----:B------:R-:W-:-:S04]  /*11550*/  SHF.L.U32 R2, R2, 0x1f, RZ ;  /* 0x0000001f02027819 */ /* 0x000fc800000006ff */
[----:B------:R-:W2:Y:S02]  /*11560*/  SYNCS.PHASECHK.TRANS64.TRYWAIT P0, [R3+URZ+0x33470], R2 ;  /* 0x03347002030075a7 */ /* 0x000ea4000800017f */
[----:B--2---:R-:W-:Y:S05]  /*11570*/  @!P0 BRA `(.L_x_3933) ;  /* 0x0000003000bc8947 */ /* 0x004fea0003800000 */
.L_x_4017:
[----:B------:R-:W-:Y:S05]  /*11580*/  BSYNC B0 ;  /* 0x0000000000007941 */ /* 0x000fea0003800000 */
.L_x_3932:
[----:B------:R-:W-:-:S06]  /*11590*/  ULOP3.LUT UR4, UR39, 0x2, URZ, 0xfc, !UPT ;  /* 0x0000000227047892 */ /* 0x000fcc000f8efc3f */
[----:B------:R-:W-:-:S05]  /*115a0*/  IMAD.U32 R4, RZ, RZ, UR4 ;  /* 0x00000004ff047e24 */ /* 0x000fca000f8e00ff */
[----:B------:R-:W-:-:S13]  /*115b0*/  ISETP.NE.AND P0, PT, R4, 0x3, PT ;  /* 0x000000030400780c */ /* 0x000fda0003f05270 */
[----:B------:R-:W-:Y:S05]  /*115c0*/  @!P0 BRA `(.L_x_3934) ;  /* 0x0000000000048947 */ /* 0x000fea0003800000 */
[----:B------:R-:W-:Y:S01]  /*115d0*/  BPT.TRAP 0x1 ;  /* 0x000000040000795c */ /* 0x000fe20000300000 */
.L_x_3934:
[----:B------:R-:W-:Y:S01]  /*115e0*/  SHF.L.U32 R4, R32, 0x1f, RZ ;  /* 0x0000001f20047819 */ /* 0x000fe200000006ff */
[----:B--2---:R-:W-:-:S03]  /*115f0*/  IMAD R2, R0, 0x7800, RZ ;  /* 0x0000780000027824 */ /* 0x004fc600078e02ff */
[----:B------:R-:W2:Y:S02]  /*11600*/  SYNCS.PHASECHK.TRANS64.TRYWAIT P0, [R3+URZ+0x33460], R4 ;  /* 0x03346004030075a7 */ /* 0x000ea4000800017f */
[----:B------:R-:W-:Y:S01]  /*11610*/  LOP3.LUT R12, R2, R17, RZ, 0xfc, !PT ;  /* 0x00000011020c7212 */ /* 0x000fe200078efcff */
[----:B--2---:R-:W-:Y:S06]  /*11620*/  @!P0 BRA `(.L_x_3935) ;  /* 0x0000003000a48947 */ /* 0x004fec0003800000 */
.L_x_4018:
[----:B------:R-:W-:Y:S05]  /*11630*/  WARPSYNC.ALL ;  /* 0x0000000000007948 */ /* 0x000fea0003800000 */
[----:B0-23--:R0:W2:Y:S01]  /*11640*/  LDSM.16.MT88.4 R4, [R12+UR42+0xf200] ;  /* 0x00f2002a0c04783b */ /* 0x00d0a20008004200 */
[CC--:B------:R-:W-:Y:S01]  /*11650*/  LOP3.LUT R15, R2.reuse, R18.reuse, RZ, 0xfc, !PT ;  /* 0x00000012020f7212 */ /* 0x0c0fe200078efcff */
[C---:B------:R-:W-:Y:S01]  /*11660*/  VIADD R13, R2.reuse, 0x2800 ;  /* 0x00002800020d7836 */ /* 0x040fe20000000000 */
[C---:B------:R-:W-:Y:S01]  /*11670*/  IADD3 R21, R2.reuse, 0x5000, RZ ;  /* 0x0000500002157810 */ /* 0x040fe20007ffe0ff */
[----:B----4-:R-:W-:Y:S01]  /*11680*/  VIADD R14, R2, 0x800 ;  /* 0x00000800020e7836 */ /* 0x010fe20000000000 */
[----:B------:R-:W-:Y:S01]  /*11690*/  ULOP3.LUT UR4, UR39, 0x2, URZ, 0xfc, !UPT ;  /* 0x0000000227047892 */ /* 0x000fe2000f8efc3f */
[----:B------:R-:W-:Y:S01]  /*116a0*/  IMAD.IADD R15, R16, 0x1, R15 ;  /* 0x00000001100f7824 */ /* 0x000fe200078e020f */
[----:B------:R-:W-:Y:S01]  /*116b0*/  LOP3.LUT R20, R21, R17, RZ, 0xfc, !PT ;  /* 0x0000001115147212 */ /* 0x000fe200078efcff */
[----:B0-----:R-:W-:Y:S01]  /*116c0*/  VIADD R12, R2, 0x1000 ;  /* 0x00001000020c7836 */ /* 0x001fe20000000000 */
[----:B------:R-:W-:-:S02]  /*116d0*/  LOP3.LUT R19, R14, R18, RZ, 0xfc, !PT ;  /* 0x000000120e137212 */ /* 0x000fc400078efcff */
[----:B------:R-:W-:Y:S01]  /*116e0*/  LOP3.LUT R21, R21, R18, RZ, 0xfc, !PT ;  /* 0x0000001215157212 */ /* 0x000fe200078efcff */
[----:B------:R-:W-:Y:S02]  /*116f0*/  IMAD.U32 R24, RZ, RZ, UR4 ;  /* 0x00000004ff187e24 */ /* 0x000fe4000f8e00ff */
[C---:B------:R-:W-:Y:S02]  /*11700*/  IMAD.IADD R19, R16.reuse, 0x1, R19 ;  /* 0x0000000110137824 */ /* 0x040fe400078e0213 */
[----:B------:R-:W-:Y:S01]  /*11710*/  IMAD.IADD R21, R16, 0x1, R21 ;  /* 0x0000000110157824 */ /* 0x000fe200078e0215 */
[----:B------:R-:W-:Y:S02]  /*11720*/  ISETP.NE.AND P0, PT, R24, 0x3, PT ;  /* 0x000000031800780c */ /* 0x000fe40003f05270 */
[C-C-:B--2---:R-:W-:Y:S02]  /*11730*/  PRMT R8, R4.reuse, 0x6420, R5.reuse ;  /* 0x0000642004087816 */ /* 0x144fe40000000005 */
[----:B------:R-:W-:-:S02]  /*11740*/  PRMT R9, R4, 0x7531, R5 ;  /* 0x0000753104097816 */ /* 0x000fc40000000005 */
[C-C-:B------:R-:W-:Y:S02]  /*11750*/  PRMT R10, R6.reuse, 0x6420, R7.reuse ;  /* 0x00006420060a7816 */ /* 0x140fe40000000007 */
[----:B------:R-:W-:Y:S02]  /*11760*/  PRMT R11, R6, 0x7531, R7 ;  /* 0x00007531060b7816 */ /* 0x000fe40000000007 */
[C---:B------:R-:W-:Y:S02]  /*11770*/  LOP3.LUT R4, R13.reuse, R17, RZ, 0xfc, !PT ;  /* 0x000000110d047212 */ /* 0x040fe400078efcff */
[-C--:B------:R-:W-:Y:S01]  /*11780*/  LOP3.LUT R13, R13, R18.reuse, RZ, 0xfc, !PT ;  /* 0x000000120d0d7212 */ /* 0x080fe200078efcff */
[----:B------:R0:W-:Y:S04]  /*11790*/  STSM.16.M88.4 [R15], R8 ;  /* 0x000000080f007844 */ /* 0x0001e80000000200 */
[----:B------:R-:W2:Y:S01]  /*117a0*/  LDSM.16.MT88.4 R4, [R4+UR42+0xf200] ;  /* 0x00f2002a0404783b */ /* 0x000ea20008004200 */
[----:B------:R-:W-:Y:S01]  /*117b0*/  IMAD.IADD R13, R16, 0x1, R13 ;  /* 0x00000001100d7824 */ /* 0x000fe200078e020d */
[----:B0-----:R-:W-:-:S02]  /*117c0*/  LOP3.LUT R15, R12, R18, RZ, 0xfc, !PT ;  /* 0x000000120c0f7212 */ /* 0x001fc400078efcff */
[----:B------:R-:W-:-:S03]  /*117d0*/  LOP3.LUT R12, R12, R17, RZ, 0xfc, !PT ;  /* 0x000000110c0c7212 */ /* 0x000fc600078efcff */
[----:B------:R-:W-:Y:S02]  /*117e0*/  IMAD.IADD R22, R16, 0x1, R15 ;  /* 0x0000000110167824 */ /* 0x000fe400078e020f */
[----:B------:R-:W-:Y:S01]  /*117f0*/  VIADD R15, R2, 0x3000 ;  /* 0x00003000020f7836 */ /* 0x000fe20000000000 */
[C-C-:B--2---:R-:W-:Y:S02]  /*11800*/  PRMT R8, R4.reuse, 0x6420, R5.reuse ;  /* 0x0000642004087816 */ /* 0x144fe40000000005 */
[----:B------:R-:W-:Y:S02]  /*11810*/  PRMT R9, R4, 0x7531, R5 ;  /* 0x0000753104097816 */ /* 0x000fe40000000005 */
[C-C-:B------:R-:W-:Y:S02]  /*11820*/  PRMT R10, R6.reuse, 0x6420, R7.reuse ;  /* 0x00006420060a7816 */ /* 0x140fe40000000007 */
[----:B------:R-:W-:-:S05]  /*11830*/  PRMT R11, R6, 0x7531, R7 ;  /* 0x00007531060b7816 */ /* 0x000fca0000000007 */
[----:B------:R-:W-:Y:S04]  /*11840*/  STSM.16.M88.4 [R19], R8 ;  /* 0x0000000813007844 */ /* 0x000fe80000000200 */
[----:B------:R0:W2:Y:S02]  /*11850*/  LDSM.16.MT88.4 R4, [R20+UR42+0xf200] ;  /* 0x00f2002a1404783b */ /* 0x0000a40008004200 */
[----:B0-----:R-:W-:Y:S01]  /*11860*/  VIADD R20, R2, 0x2000 ;  /* 0x0000200002147836 */ /* 0x001fe20000000000 */
[C-C-:B--2---:R-:W-:Y:S02]  /*11870*/  PRMT R8, R4.reuse, 0x6420, R5.reuse ;  /* 0x0000642004087816 */ /* 0x144fe40000000005 */
[----:B------:R-:W-:Y:S02]  /*11880*/  PRMT R9, R4, 0x7531, R5 ;  /* 0x0000753104097816 */ /* 0x000fe40000000005 */
[----:B------:R-:W-:-:S02]  /*11890*/  PRMT R10, R6, 0x6420, R7 ;  /* 0x00006420060a7816 */ /* 0x000fc40000000007 */
[----:B------:R-:W-:Y:S02]  /*118a0*/  PRMT R11, R6, 0x7531, R7 ;  /* 0x00007531060b7816 */ /* 0x000fe40000000007 */
[-C--:B------:R-:W-:Y:S01]  /*118b0*/  LOP3.LUT R4, R14, R17.reuse, RZ, 0xfc, !PT ;  /* 0x000000110e047212 */ /* 0x080fe200078efcff */
[----:B------:R-:W-:Y:S02]  /*118c0*/  VIADD R14, R2, 0x1800 ;  /* 0x00001800020e7836 */ /* 0x000fe40000000000 */
[----:B------:R-:W-:Y:S03]  /*118d0*/  STSM.16.M88.4 [R22], R8 ;  /* 0x0000000816007844 */ /* 0x000fe60000000200 */
[C---:B------:R-:W-:Y:S01]  /*118e0*/  LOP3.LUT R19, R14.reuse, R18, RZ, 0xfc, !PT ;  /* 0x000000120e137212 */ /* 0x040fe200078efcff */
[----:B------:R-:W0:Y:S01]  /*118f0*/  LDSM.16.MT88.4 R4, [R4+UR42+0xf200] ;  /* 0x00f2002a0404783b */ /* 0x000e220008004200 */
[----:B------:R-:W-:-:S03]  /*11900*/  LOP3.LUT R14, R14, R17, RZ, 0xfc, !PT ;  /* 0x000000110e0e7212 */ /* 0x000fc600078efcff */
[----:B------:R-:W-:Y:S01]  /*11910*/  IMAD.IADD R23, R16, 0x1, R19 ;  /* 0x0000000110177824 */ /* 0x000fe200078e0213 */
[----:B------:R-:W-:Y:S02]  /*11920*/  IADD3 R19, R2, 0x5800, RZ ;  /* 0x0000580002137810 */ /* 0x000fe40007ffe0ff */
[C-C-:B0-----:R-:W-:Y:S02]  /*11930*/  PRMT R8, R4.reuse, 0x6420, R5.reuse ;  /* 0x0000642004087816 */ /* 0x141fe40000000005 */
[----:B------:R-:W-:Y:S02]  /*11940*/  PRMT R9, R4, 0x7531, R5 ;  /* 0x0000753104097816 */ /* 0x000fe40000000005 */
[C-C-:B------:R-:W-:Y:S02]  /*11950*/  PRMT R10, R6.reuse, 0x6420, R7.reuse ;  /* 0x00006420060a7816 */ /* 0x140fe40000000007 */
[----:B------:R-:W-:Y:S02]  /*11960*/  PRMT R11, R6, 0x7531, R7 ;  /* 0x00007531060b7816 */ /* 0x000fe40000000007 */
[----:B------:R-:W-:-:S02]  /*11970*/  LOP3.LUT R5, R15, R17, RZ, 0xfc, !PT ;  /* 0x000000110f057212 */ /* 0x000fc400078efcff */
[-C--:B------:R-:W-:Y:S01]  /*11980*/  LOP3.LUT R15, R15, R18.reuse, RZ, 0xfc, !PT ;  /* 0x000000120f0f7212 */ /* 0x080fe200078efcff */
[----:B------:R0:W-:Y:S04]  /*11990*/  STSM.16.M88.4 [R23], R8 ;  /* 0x0000000817007844 */ /* 0x0001e80000000200 */
[----:B------:R-:W2:Y:S01]  /*119a0*/  LDSM.16.MT88.4 R4, [R5+UR42+0xf200] ;  /* 0x00f2002a0504783b */ /* 0x000ea20008004200 */
[----:B------:R-:W-:Y:S01]  /*119b0*/  IMAD.IADD R15, R16, 0x1, R15 ;  /* 0x00000001100f7824 */ /* 0x000fe200078e020f */
[C---:B0-----:R-:W-:Y:S02]  /*119c0*/  LOP3.LUT R23, R19.reuse, R17, RZ, 0xfc, !PT ;  /* 0x0000001113177212 */ /* 0x041fe400078efcff */
[----:B------:R-:W-:-:S05]  /*119d0*/  LOP3.LUT R19, R19, R18, RZ, 0xfc, !PT ;  /* 0x0000001213137212 */ /* 0x000fca00078efcff */
[----:B------:R-:W-:Y:S01]  /*119e0*/  IMAD.IADD R19, R16, 0x1, R19 ;  /* 0x0000000110137824 */ /* 0x000fe200078e0213 */
[C-C-:B--2---:R-:W-:Y:S02]  /*119f0*/  PRMT R10, R6.reuse, 0x6420, R7.reuse ;  /* 0x00006420060a7816 */ /* 0x144fe40000000007 */
[----:B------:R-:W-:Y:S02]  /*11a00*/  PRMT R11, R6, 0x7531, R7 ;  /* 0x00007531060b7816 */ /* 0x000fe40000000007 */
[----:B------:R-:W-:Y:S02]  /*11a10*/  LOP3.LUT R7, R20, R18, RZ, 0xfc, !PT ;  /* 0x0000001214077212 */ /* 0x000fe400078efcff */
[C-C-:B------:R-:W-:Y:S02]  /*11a20*/  PRMT R8, R4.reuse, 0x6420, R5.reuse ;  /* 0x0000642004087816 */ /* 0x140fe40000000005 */
[----:B------:R-:W-:Y:S01]  /*11a30*/  PRMT R9, R4, 0x7531, R5 ;  /* 0x0000753104097816 */ /* 0x000fe20000000005 */
[----:B------:R-:W-:Y:S01]  /*11a40*/  IMAD.IADD R22, R16, 0x1, R7 ;  /* 0x0000000110167824 */ /* 0x000fe200078e0207 */
[----:B------:R-:W-:-:S04]  /*11a50*/  LOP3.LUT R20, R20, R17, RZ, 0xfc, !PT ;  /* 0x0000001114147212 */ /* 0x000fc800078efcff */
[----:B------:R0:W-:Y:S04]  /*11a60*/  STSM.16.M88.4 [R22], R8 ;  /* 0x0000000816007844 */ /* 0x0001e80000000200 */
[----:B------:R2:W3:Y:S01]  /*11a70*/  LDSM.16.MT88.4 R4, [R23+UR42+0xf200] ;  /* 0x00f2002a1704783b */ /* 0x0004e20008004200 */
[----:B0-----:R-:W-:-:S05]  /*11a80*/  VIADD R22, R2, 0x3800 ;  /* 0x0000380002167836 */ /* 0x001fca0000000000 */
[C---:B--2---:R-:W-:Y:S02]  /*11a90*/  LOP3.LUT R23, R22.reuse, R17, RZ, 0xfc, !PT ;  /* 0x0000001116177212 */ /* 0x044fe400078efcff */
[----:B------:R-:W-:-:S05]  /*11aa0*/  LOP3.LUT R25, R22, R18, RZ, 0xfc, !PT ;  /* 0x0000001216197212 */ /* 0x000fca00078efcff */
[----:B------:R-:W-:Y:S01]  /*11ab0*/  IMAD.IADD R25, R16, 0x1, R25 ;  /* 0x0000000110197824 */ /* 0x000fe200078e0219 */
[C-C-:B---3--:R-:W-:Y:S02]  /*11ac0*/  PRMT R8, R4.reuse, 0x6420, R5.reuse ;  /* 0x0000642004087816 */ /* 0x148fe40000000005 */
[----:B------:R-:W-:Y:S02]  /*11ad0*/  PRMT R9, R4, 0x7531, R5 ;  /* 0x0000753104097816 */ /* 0x000fe40000000005 */
[C-C-:B------:R-:W-:Y:S02]  /*11ae0*/  PRMT R10, R6.reuse, 0x6420, R7.reuse ;  /* 0x00006420060a7816 */ /* 0x140fe40000000007 */
[----:B------:R-:W-:-:S05]  /*11af0*/  PRMT R11, R6, 0x7531, R7 ;  /* 0x00007531060b7816 */ /* 0x000fca0000000007 */
        /* <DEDUP_REMOVED lines=11> */
[----:B------:R-:W2:Y:S01]  /*11bb0*/  LDSM.16.MT88.4 R4, [R23+UR42+0xf200] ;  /* 0x00f2002a1704783b */ /* 0x000ea20008004200 */
[----:B0-----:R-:W-:Y:S01]  /*11bc0*/  VIADD R15, R2, 0x4000 ;  /* 0x00004000020f7836 */ /* 0x001fe20000000000 */
[C-C-:B--2---:R-:W-:Y:S02]  /*11bd0*/  PRMT R8, R4.reuse, 0x6420, R5.reuse ;  /* 0x0000642004087816 */ /* 0x144fe40000000005 */
[----:B------:R-:W-:Y:S02]  /*11be0*/  PRMT R9, R4, 0x7531, R5 ;  /* 0x0000753104097816 */ /* 0x000fe40000000005 */
[----:B------:R-:W-:-:S02]  /*11bf0*/  PRMT R10, R6, 0x6420, R7 ;  /* 0x00006420060a7816 */ /* 0x000fc40000000007 */
[----:B------:R-:W-:-:S05]  /*11c00*/  PRMT R11, R6, 0x7531, R7 ;  /* 0x00007531060b7816 */ /* 0x000fca0000000007 */
[----:B------:R-:W-:Y:S04]  /*11c10*/  STSM.16.M88.4 [R25], R8 ;  /* 0x0000000819007844 */ /* 0x000fe80000000200 */
[----:B------:R0:W2:Y:S02]  /*11c20*/  LDSM.16.MT88.4 R4, [R12+UR42+0xf200] ;  /* 0x00f2002a0c04783b */ /* 0x0000a40008004200 */
[----:B0-----:R-:W-:Y:S01]  /*11c30*/  VIADD R12, R2, 0x4800 ;  /* 0x00004800020c7836 */ /* 0x001fe20000000000 */
[C-C-:B--2---:R-:W-:Y:S02]  /*11c40*/  PRMT R8, R4.reuse, 0x6420, R5.reuse ;  /* 0x0000642004087816 */ /* 0x144fe40000000005 */
[----:B------:R-:W-:Y:S02]  /*11c50*/  PRMT R9, R4, 0x7531, R5 ;  /* 0x0000753104097816 */ /* 0x000fe40000000005 */
[----:B------:R-:W-:-:S02]  /*11c60*/  LOP3.LUT R5, R15, R18, RZ, 0xfc, !PT ;  /* 0x000000120f057212 */ /* 0x000fc400078efcff */
[C-C-:B------:R-:W-:Y:S02]  /*11c70*/  PRMT R10, R6.reuse, 0x6420, R7.reuse ;  /* 0x00006420060a7816 */ /* 0x140fe40000000007 */
[----:B------:R-:W-:Y:S01]  /*11c80*/  PRMT R11, R6, 0x7531, R7 ;  /* 0x00007531060b7816 */ /* 0x000fe20000000007 */
[----:B------:R-:W-:Y:S01]  /*11c90*/  IMAD.IADD R22, R16, 0x1, R5 ;  /* 0x0000000110167824 */ /* 0x000fe200078e0205 */
[----:B------:R-:W-:-:S04]  /*11ca0*/  LOP3.LUT R15, R15, R17, RZ, 0xfc, !PT ;  /* 0x000000110f0f7212 */ /* 0x000fc800078efcff */
[----:B------:R-:W-:Y:S04]  /*11cb0*/  STSM.16.M88.4 [R22], R8 ;  /* 0x0000000816007844 */ /* 0x000fe80000000200 */
[----:B------:R0:W2:Y:S02]  /*11cc0*/  LDSM.16.MT88.4 R4, [R14+UR42+0xf200] ;  /* 0x00f2002a0e04783b */ /* 0x0000a40008004200 */
[C---:B0-----:R-:W-:Y:S02]  /*11cd0*/  VIADD R14, R2.reuse, 0x6800 ;  /* 0x00006800020e7836 */ /* 0x041fe40000000000 */
[----:B------:R-:W-:-:S03]  /*11ce0*/  VIADD R2, R2, 0x7000 ;  /* 0x0000700002027836 */ /* 0x000fc60000000000 */
[----:B------:R-:W-:Y:S02]  /*11cf0*/  LOP3.LUT R22, R14, R17, RZ, 0xfc, !PT ;  /* 0x000000110e167212 */ /* 0x000fe400078efcff */
[C-C-:B--2---:R-:W-:Y:S02]  /*11d00*/  PRMT R8, R4.reuse, 0x6420, R5.reuse ;  /* 0x0000642004087816 */ /* 0x144fe40000000005 */
[----:B------:R-:W-:Y:S02]  /*11d10*/  PRMT R9, R4, 0x7531, R5 ;  /* 0x0000753104097816 */ /* 0x000fe40000000005 */
[----:B------:R-:W-:Y:S02]  /*11d20*/  LOP3.LUT R5, R12, R18, RZ, 0xfc, !PT ;  /* 0x000000120c057212 */ /* 0x000fe400078efcff */
[C-C-:B------:R-:W-:Y:S02]  /*11d30*/  PRMT R10, R6.reuse, 0x6420, R7.reuse ;  /* 0x00006420060a7816 */ /* 0x140fe40000000007 */
[----:B------:R-:W-:-:S02]  /*11d40*/  PRMT R11, R6, 0x7531, R7 ;  /* 0x00007531060b7816 */ /* 0x000fc40000000007 */
[----:B------:R-:W-:Y:S02]  /*11d50*/  IADD3 R23, R16, R5, RZ ;  /* 0x0000000510177210 */ /* 0x000fe40007ffe0ff */
[----:B------:R-:W-:-:S03]  /*11d60*/  LOP3.LUT R12, R12, R17, RZ, 0xfc, !PT ;  /* 0x000000110c0c7212 */ /* 0x000fc600078efcff */
[----:B------:R-:W-:Y:S04]  /*11d70*/  STSM.16.M88.4 [R23], R8 ;  /* 0x0000000817007844 */ /* 0x000fe80000000200 */
[----:B------:R0:W2:Y:S02]  /*11d80*/  LDSM.16.MT88.4 R4, [R15+UR42+0xf200] ;  /* 0x00f2002a0f04783b */ /* 0x0000a40008004200 */
[----:B0-----:R-:W-:-:S05]  /*11d90*/  LOP3.LUT R15, R14, R18, RZ, 0xfc, !PT ;  /* 0x000000120e0f7212 */ /* 0x001fca00078efcff */
[----:B------:R-:W-:Y:S01]  /*11da0*/  IMAD.IADD R15, R16, 0x1, R15 ;  /* 0x00000001100f7824 */ /* 0x000fe200078e020f */
[C-C-:B--2---:R-:W-:Y:S02]  /*11db0*/  PRMT R8, R4.reuse, 0x6420, R5.reuse ;  /* 0x0000642004087816 */ /* 0x144fe40000000005 */
[----:B------:R-:W-:Y:S02]  /*11dc0*/  PRMT R9, R4, 0x7531, R5 ;  /* 0x0000753104097816 */ /* 0x000fe40000000005 */
[C-C-:B------:R-:W-:Y:S02]  /*11dd0*/  PRMT R10, R6.reuse, 0x6420, R7.reuse ;  /* 0x00006420060a7816 */ /* 0x140fe40000000007 */
        /* <DEDUP_REMOVED lines=13> */
[----:B------:R0:W-:Y:S04]  /*11eb0*/  STSM.16.M88.4 [R13], R8 ;  /* 0x000000080d007844 */ /* 0x0001e80000000200 */
[----:B------:R-:W2:Y:S01]  /*11ec0*/  LDSM.16.MT88.4 R4, [R12+UR42+0xf200] ;  /* 0x00f2002a0c04783b */ /* 0x000ea20008004200 */
[----:B0-----:R-:W-:-:S05]  /*11ed0*/  LOP3.LUT R13, R2, R18, RZ, 0xfc, !PT ;  /* 0x00000012020d7212 */ /* 0x001fca00078efcff */
[----:B------:R-:W-:Y:S01]  /*11ee0*/  IMAD.IADD R13, R16, 0x1, R13 ;  /* 0x00000001100d7824 */ /* 0x000fe200078e020d */
[C-C-:B--2---:R-:W-:Y:S02]  /*11ef0*/  PRMT R8, R4.reuse, 0x6420, R5.reuse ;  /* 0x0000642004087816 */ /* 0x144fe40000000005 */
[----:B------:R-:W-:Y:S02]  /*11f00*/  PRMT R9, R4, 0x7531, R5 ;  /* 0x0000753104097816 */ /* 0x000fe40000000005 */
[C-C-:B------:R-:W-:Y:S02]  /*11f10*/  PRMT R10, R6.reuse, 0x6420, R7.reuse ;  /* 0x00006420060a7816 */ /* 0x140fe40000000007 */
[----:B------:R-:W-:Y:S02]  /*11f20*/  PRMT R11, R6, 0x7531, R7 ;  /* 0x00007531060b7816 */ /* 0x000fe40000000007 */
[----:B------:R-:W-:-:S03]  /*11f30*/  LOP3.LUT R4, R2, R17, RZ, 0xfc, !PT ;  /* 0x0000001102047212 */ /* 0x000fc600078efcff */
[----:B------:R-:W-:Y:S04]  /*11f40*/  STSM.16.M88.4 [R15], R8 ;  /* 0x000000080f007844 */ /* 0x000fe80000000200 */
[----:B------:R-:W0:Y:S02]  /*11f50*/  LDSM.16.MT88.4 R4, [R4+UR42+0xf200] ;  /* 0x00f2002a0404783b */ /* 0x000e240008004200 */
[C-C-:B0-----:R-:W-:Y:S02]  /*11f60*/  PRMT R8, R4.reuse, 0x6420, R5.reuse ;  /* 0x0000642004087816 */ /* 0x141fe40000000005 */
[----:B------:R-:W-:Y:S02]  /*11f70*/  PRMT R9, R4, 0x7531, R5 ;  /* 0x0000753104097816 */ /* 0x000fe40000000005 */
[----:B------:R-:W-:-:S02]  /*11f80*/  PRMT R10, R6, 0x6420, R7 ;  /* 0x00006420060a7816 */ /* 0x000fc40000000007 */
[----:B------:R-:W-:-:S05]  /*11f90*/  PRMT R11, R6, 0x7531, R7 ;  /* 0x00007531060b7816 */ /* 0x000fca0000000007 */
[----:B------:R0:W-:Y:S01]  /*11fa0*/  STSM.16.M88.4 [R13], R8 ;  /* 0x000000080d007844 */ /* 0x0001e20000000200 */
[----:B------:R-:W-:Y:S01]  /*11fb0*/  @!PT LDS RZ, [RZ] ;  /* 0x00000000fffff984 */ /* 0x000fe20000000800 */
[----:B------:R-:W-:Y:S01]  /*11fc0*/  @!PT LDS RZ, [RZ] ;  /* 0x00000000fffff984 */ /* 0x000fe20000000800 */
[----:B------:R-:W-:Y:S01]  /*11fd0*/  @!PT LDS RZ, [RZ] ;  /* 0x00000000fffff984 */ /* 0x000fe20000000800 */
[----:B------:R-:W-:Y:S01]  /*11fe0*/  @!PT LDS RZ, [RZ] ;  /* 0x00000000fffff984 */ /* 0x000fe20000000800 */
[----:B------:R2:W-:Y:S06]  /*11ff0*/  MEMBAR.ALL.CTA ;  /* 0x0000000000007992 */ /* 0x0005ec0000008000 */
[----:B--2---:R-:W2:Y:S01]  /*12000*/  FENCE.VIEW.ASYNC.S ;  /* 0x00000000000073c6 */ /* 0x004ea20000000000 */
[----:B------:R-:W-:Y:S05]  /*12010*/  @!P0 BRA `(.L_x_3936) ;  /* 0x0000000000048947 */ /* 0x000fea0003800000 */
[----:B------:R-:W-:Y:S01]  /*12020*/  BPT.TRAP 0x1 ;  /* 0x000000040000795c */ /* 0x000fe20000300000 */
.L_x_3936:
[----:B--2---:R2:W-:Y:S01]  /*12030*/  SYNCS.ARRIVE.TRANS64.A1T0 RZ, [R3+URZ+0x33450], RZ ;  /* 0x033450ff03ff79a7 */ /* 0x0045e2000810003f */
[----:B------:R-:W-:Y:S06]  /*12040*/  BAR.SYNC.DEFER_BLOCKING 0x2, 0x80 ;  /* 0x0082000000007b1d */ /* 0x000fec0000010000 */
[----:B------:R-:W-:Y:S05]  /*12050*/  @!P1 BRA `(.L_x_3937) ;  /* 0x0000000000049947 */ /* 0x000fea0003800000 */
[----:B------:R-:W-:Y:S01]  /*12060*/  BPT.TRAP 0x1 ;  /* 0x000000040000795c */ /* 0x000fe20000300000 */
.L_x_3937:
[----:B------:R-:W3:Y:S01]  /*12070*/  S2R R2, SR_CgaCtaId ;  /* 0x0000000000027919 */ /* 0x000ee20000008800 */
[----:B--2---:R-:W-:-:S04]  /*12080*/  IADD3 R3, R3, 0x33480, RZ ;  /* 0x0003348003037810 */ /* 0x004fc80007ffe0ff */
[----:B---3--:R-:W-:Y:S01]  /*12090*/  PRMT R3, R2, 0x654, R3 ;  /* 0x0000065402037816 */ /* 0x008fe20000000003 */
[----:B------:R-:W-:-:S03]  /*120a0*/  VIADD R2, R0, 0x1 ;  /* 0x0000000100027836 */ /* 0x000fc60000000000 */
[----:B------:R2:W-:Y:S02]  /*120b0*/  SYNCS.ARRIVE.TRANS64.RED.A1T0 RZ, [R3+URZ], RZ ;  /* 0x000000ff03ff79a7 */ /* 0x0005e4000810043f */
[----:B------:R-:W-:-:S04]  /*120c0*/  ISETP.NE.AND P0, PT, R2, 0x2, PT ;  /* 0x000000020200780c */ /* 0x000fc80003f05270 */
[----:B------:R-:W-:Y:S01]  /*120d0*/  SEL R5, RZ, 0x1, P0 ;  /* 0x00000001ff057807 */ /* 0x000fe20000000000 */
[----:B--2---:R-:W-:Y:S01]  /*120e0*/  IMAD.MOV.U32 R3, RZ, RZ, RZ ;  /* 0x000000ffff037224 */ /* 0x004fe200078e00ff */
[----:B------:R-:W-:Y:S02]  /*120f0*/  SEL R2, R2, RZ, P0 ;  /* 0x000000ff02027207 */ /* 0x000fe40000000000 */
[----:B------:R-:W-:-:S07]  /*12100*/  LOP3.LUT R0, R32, R5, RZ, 0x3c, !PT ;  /* 0x0000000520007212 */ /* 0x000fce00078e3cff */
.L_x_3892:
[----:B------:R-:W2:Y:S01]  /*12110*/  S2R R5, SR_CgaCtaId ;  /* 0x0000000000057919 */ /* 0x000ea20000008800 */
[----:B------:R-:W-:Y:S02]  /*12120*/  MOV R4, 0x400 ;  /* 0x0000040000047802 */ /* 0x000fe40000000f00 */
[----:B------:R-:W-:Y:S02]  /*12130*/  SHF.L.U32 R3, R3, 0x1f, RZ ;  /* 0x0000001f03037819 */ /* 0x000fe400000006ff */
[----:B--2---:R-:W-:-:S04]  /*12140*/  LEA R6, R5, R4, 0x18 ;  /* 0x0000000405067211 */ /* 0x004fc800078ec0ff */
[----:B------:R-:W2:Y:S02]  /*12150*/  SYNCS.PHASECHK.TRANS64.TRYWAIT P0, [R6+URZ+0x33420], R3 ;  /* 0x03342003060075a7 */ /* 0x000ea4000800017f */
[----:B--2---:R-:W-:Y:S05]  /*12160*/  @!P0 BRA `(.L_x_3938) ;  /* 0x0000002400e88947 */ /* 0x004fea0003800000 */
.L_x_4019:
[----:B------:R-:W3:Y:S02]  /*12170*/  S2R R4, SR_TID.X ;  /* 0x0000000000047919 */ /* 0x000ee40000002100 */
[----:B---3--:R-:W-:-:S04]  /*12180*/  SHF.R.U32.HI R4, RZ, 0x5, R4 ;  /* 0x00000005ff047819 */ /* 0x008fc80000011604 */
[----:B------:R-:W-:-:S05]  /*12190*/  LOP3.LUT R4, R4, 0x3, RZ, 0xc0, !PT ;  /* 0x0000000304047812 */ /* 0x000fca00078ec0ff */
[----:B--2---:R-:W2:Y:S02]  /*121a0*/  SHFL.IDX PT, R3, R4, RZ, 0x1f ;  /* 0x00001fff04037589 */ /* 0x004ea400000e0000 */
[----:B--2---:R-:W-:-:S13]  /*121b0*/  ISETP.NE.AND P0, PT, R3, RZ, PT ;  /* 0x000000ff0300720c */ /* 0x004fda0003f05270 */
        /* <DEDUP_REMOVED lines=8> */
.L_x_3939:
[----:B------:R-:W-:Y:S01]  /*12240*/  IMAD R5, R2, 0x8, R6 ;  /* 0x0000000802057824 */ /* 0x000fe200078e0206 */
[----:B------:R-:W-:Y:S01]  /*12250*/  SHF.L.U32 R4, R0, 0x1f, RZ ;  /* 0x0000001f00047819 */ /* 0x000fe200000006ff */
[----:B------:R-:W-:-:S03]  /*12260*/  VIADD R2, R2, 0x1 ;  /* 0x0000000102027836 */ /* 0x000fc60000000000 */
[----:B------:R-:W2:Y:S02]  /*12270*/  SYNCS.PHASECHK.TRANS64.TRYWAIT P1, [R5+URZ+0x33440], R4 ;  /* 0x03344004050075a7 */ /* 0x000ea4000802017f */
[----:B------:R-:W-:-:S04]  /*12280*/  ISETP.NE.AND P2, PT, R2, 0x2, PT ;  /* 0x000000020200780c */ /* 0x000fc80003f45270 */
[----:B------:R-:W-:Y:S01]  /*12290*/  SEL R3, RZ, 0x1, P2 ;  /* 0x00000001ff037807 */ /* 0x000fe20001000000 */
[----:B--2---:R-:W-:Y:S08]  /*122a0*/  @!P1 BRA `(.L_x_3940) ;  /* 0x0000002400ac9947 */ /* 0x004ff00003800000 */
.L_x_4020:
[----:B------:R-:W-:Y:S02]  /*122b0*/  SEL R2, R2, RZ, P2 ;  /* 0x000000ff02027207 */ /* 0x000fe40001000000 */
[----:B------:R-:W-:Y:S01]  /*122c0*/  LOP3.LUT R0, R0, R3, RZ, 0x3c, !PT ;  /* 0x0000000300007212 */ /* 0x000fe200078e3cff */
[----:B------:R-:W-:Y:S06]  /*122d0*/  @!P0 BRA `(.L_x_3941) ;  /* 0x0000000000048947 */ /* 0x000fec0003800000 */
[----:B------:R-:W-:Y:S01]  /*122e0*/  BPT.TRAP 0x1 ;  /* 0x000000040000795c */ /* 0x000fe20000300000 */
.L_x_3941:
[----:B------:R-:W-:Y:S01]  /*122f0*/  IMAD R3, R2, 0x8, R6 ;  /* 0x0000000802037824 */ /* 0x000fe200078e0206 */
[----:B------:R-:W-:-:S04]  /*12300*/  SHF.L.U32 R0, R0, 0x1f, RZ ;  /* 0x0000001f00007819 */ /* 0x000fc800000006ff */
[----:B------:R-:W3:Y:S02]  /*12310*/  SYNCS.PHASECHK.TRANS64.TRYWAIT P1, [R3+URZ+0x33440], R0 ;  /* 0x03344000030075a7 */ /* 0x000ee4000802017f */
[----:B---3--:R-:W-:Y:S05]  /*12320*/  @!P1 BRA `(.L_x_3942) ;  /* 0x0000002400a09947 */ /* 0x008fea0003800000 */
.L_x_4021:
[----:B------:R-:W-:Y:S05]  /*12330*/  @!P0 BRA `(.L_x_3943) ;  /* 0x0000000000048947 */ /* 0x000fea0003800000 */
[----:B------:R-:W-:Y:S01]  /*12340*/  BPT.TRAP 0x1 ;  /* 0x000000040000795c */ /* 0x000fe20000300000 */
.L_x_3943:
[----:B------:R-:W4:Y:S02]  /*12350*/  SYNCS.PHASECHK.TRANS64.TRYWAIT P1, [R5+URZ+0x33460], R4 ;  /* 0x03346004050075a7 */ /* 0x000f24000802017f */
[----:B----4-:R-:W-:Y:S05]  /*12360*/  @!P1 BRA `(.L_x_3944) ;  /* 0x0000002400a49947 */ /* 0x010fea0003800000 */
.L_x_4022:
[----:B------:R-:W-:Y:S05]  /*12370*/  @!P0 BRA `(.L_x_3945) ;  /* 0x0000000000048947 */ /* 0x000fea0003800000 */
[----:B------:R-:W-:Y:S01]  /*12380*/  BPT.TRAP 0x1 ;  /* 0x000000040000795c */ /* 0x000fe20000300000 */
.L_x_3945:
[----:B------:R-:W0:Y:S02]  /*12390*/  SYNCS.PHASECHK.TRANS64.TRYWAIT P1, [R3+URZ+0x33460], R0 ;  /* 0x03346000030075a7 */ /* 0x000e24000802017f */
[----:B0-----:R-:W-:Y:S05]  /*123a0*/  @!P1 BRA `(.L_x_3946) ;  /* 0x0000002400a89947 */ /* 0x001fea0003800000 */
.L_x_4023:
[----:B------:R-:W-:Y:S05]  /*123b0*/  @!P0 BRA `(.L_x_3947) ;  /* 0x0000000000048947 */ /* 0x000fea0003800000 */
[----:B------:R-:W-:Y:S01]  /*123c0*/  BPT.TRAP 0x1 ;  /* 0x000000040000795c */ /* 0x000fe20000300000 */
.L_x_3947:
[----:B------:R-:W0:Y:S02]  /*123d0*/  SYNCS.PHASECHK.TRANS64.TRYWAIT P1, [R5+URZ+0x33480], R4 ;  /* 0x03348004050075a7 */ /* 0x000e24000802017f */
[----:B0-----:R-:W-:Y:S05]  /*123e0*/  @!P1 BRA `(.L_x_3948) ;  /* 0x0000002400ac9947 */ /* 0x001fea0003800000 */
.L_x_4024:
[----:B------:R-:W-:Y:S05]  /*123f0*/  @!P0 BRA `(.L_x_3949) ;  /* 0x0000000000048947 */ /* 0x000fea0003800000 */
[----:B------:R-:W-:Y:S01]  /*12400*/  BPT.TRAP 0x1 ;  /* 0x000000040000795c */ /* 0x000fe20000300000 */
.L_x_3949:
[----:B------:R0:W0:Y:S02]  /*12410*/  SYNCS.PHASECHK.TRANS64.TRYWAIT P0, [R3+URZ+0x33480], R0 ;  /* 0x03348000030075a7 */ /* 0x000024000800017f */
[----:B0-----:R-:W-:Y:S05]  /*12420*/  @!P0 NANOSLEEP.SYNCS 0x989680 ;  /* 0x009896800000895d */ /* 0x001fea0003900000 */
[----:B------:R-:W0:Y:S02]  /*12430*/  @!P0 SYNCS.PHASECHK.TRANS64 P0, [R3+URZ+0x33480], R0 ;  /* 0x03348000030085a7 */ /* 0x000e24000800007f */
[----:B0-----:R-:W-:Y:S05]  /*12440*/  @!P0 BRA `(.L_x_3949) ;  /* 0xfffffffc00f08947 */ /* 0x001fea000383ffff */
.L_x_3860:
[----:B------:R-:W-:Y:S05]  /*12450*/  BSYNC B6 ;  /* 0x0000000000067941 */ /* 0x000fea0003800000 */
.L_x_3857:
[----:B------:R-:W-:Y:S05]  /*12460*/  EXIT ;  /* 0x000000000000794d */ /* 0x000fea0003800000 */
.L_x_3864:
[----:B0-----:R-:W-:-:S04]  /*12470*/  IMAD.U32 R3, RZ, RZ, UR36 ;  /* 0x00000024ff037e24 */ /* 0x001fc8000f8e00ff */
[----:B------:R0:W1:Y:S03]  /*12480*/  SYNCS.PHASECHK.TRANS64.TRYWAIT P0, [R3+URZ+0x33400], R6 ;  /* 0x03340006030075a7 */ /* 0x000066000800017f */
[----:B-1----:R-:W-:Y:S05]  /*12490*/  @!P0 NANOSLEEP.SYNCS 0x989680 ;  /* 0x009896800000895d */ /* 0x002fea0003900000 */
[----:B------:R-:W1:Y:S02]  /*124a0*/  @!P0 SYNCS.PHASECHK.TRANS64 P0, [R3+URZ+0x33400], R6 ;  /* 0x03340006030085a7 */ /* 0x000e64000800007f */
[----:B-1----:R-:W-:Y:S05]  /*124b0*/  @!P0 BRA `(.L_x_3864) ;  /* 0xfffffffc00ec8947 */ /* 0x002fea000383ffff */
[----:B------:R-:W-:Y:S05]  /*124c0*/  BRA `(.L_x_3950) ;  /* 0xfffffef000787947 */ /* 0x000fea000383ffff */
.L_x_3868:
[----:B0-----:R-:W-:-:S04]  /*124d0*/  IMAD.U32 R3, RZ, RZ, UR36 ;  /* 0x00000024ff037e24 */ /* 0x001fc8000f8e00ff */
[----:B------:R0:W2:Y:S03]  /*124e0*/  SYNCS.PHASECHK.TRANS64.TRYWAIT P1, [R3+URZ+0x33430], R6 ;  /* 0x03343006030075a7 */ /* 0x0000a6000802017f */
[----:B--2---:R-:W-:Y:S05]  /*124f0*/  @!P1 NANOSLEEP.SYNCS 0x989680 ;  /* 0x009896800000995d */ /* 0x004fea0003900000 */
[----:B------:R-:W2:Y:S02]  /*12500*/  @!P1 SYNCS.PHASECHK.TRANS64 P1, [R3+URZ+0x33430], R6 ;  /* 0x03343006030095a7 */ /* 0x000ea4000802007f */
[----:B--2---:R-:W-:Y:S05]  /*12510*/  @!P1 BRA `(.L_x_3868) ;  /* 0xfffffffc00ec9947 */ /* 0x004fea000383ffff */
[----:B------:R-:W-:Y:S05]  /*12520*/  BRA `(.L_x_3867) ;  /* 0xfffffef000947947 */ /* 0x000fea000383ffff */
.L_x_3874:
[----:B-1----:R-:W-:-:S04]  /*12530*/  MOV R9, UR4 ;  /* 0x0000000400097c02 */ /* 0x002fc80008000f00 */
[----:B------:R1:W2:Y:S03]  /*12540*/  SYNCS.PHASECHK.TRANS64.TRYWAIT P1, [R9+URZ+0x33430], R4 ;  /* 0x03343004090075a7 */ /* 0x0002a6000802017f */
[----:B--2---:R-:W-:Y:S05]  /*12550*/  @!P1 NANOSLEEP.SYNCS 0x989680 ;  /* 0x009896800000995d */ /* 0x004fea0003900000 */
[----:B------:R-:W2:Y:S02]  /*12560*/  @!P1 SYNCS.PHASECHK.TRANS64 P1, [R9+URZ+0x33430], R4 ;  /* 0x03343004090095a7 */ /* 0x000ea4000802007f */
[----:B--2---:R-:W-:Y:S05]  /*12570*/  @!P1 BRA `(.L_x_3874) ;  /* 0xfffffffc00ec9947 */ /* 0x004fea000383ffff */
[----:B------:R-:W-:Y:S05]  /*12580*/  BRA `(.L_x_3871) ;  /* 0xffffff3000f47947 */ /* 0x000fea000383ffff */
.L_x_3878:
[----:B-1----:R-:W-:-:S04]  /*12590*/  IMAD.U32 R10, RZ, RZ, UR4 ;  /* 0x00000004ff0a7e24 */ /* 0x002fc8000f8e00ff */
[----:B------:R1:W2:Y:S03]  /*125a0*/  SYNCS.PHASECHK.TRANS64.TRYWAIT P1, [R10+URZ+0x33450], R9 ;  /* 0x033450090a0075a7 */ /* 0x0002a6000802017f */
[----:B--2---:R-:W-:Y:S05]  /*125b0*/  @!P1 NANOSLEEP.SYNCS 0x989680 ;  /* 0x009896800000995d */ /* 0x004fea0003900000 */
[----:B------:R-:W2:Y:S02]  /*125c0*/  @!P1 SYNCS.PHASECHK.TRANS64 P1, [R10+URZ+0x33450], R9 ;  /* 0x033450090a0095a7 */ /* 0x000ea4000802007f */
[----:B--2---:R-:W-:Y:S05]  /*125d0*/  @!P1 BRA `(.L_x_3878) ;  /* 0xfffffffc00ec9947 */ /* 0x004fea000383ffff */
[----:B------:R-:W-:Y:S05]  /*125e0*/  BRA `(.L_x_3875) ;  /* 0xffffff4000207947 */ /* 0x000fea000383ffff */
.L_x_3885:
[----:B-1----:R-:W-:-:S04]  /*125f0*/  IMAD.U32 R3, RZ, RZ, UR9 ;  /* 0x00000009ff037e24 */ /* 0x002fc8000f8e00ff */
[----:B------:R1:W2:Y:S03]  /*12600*/  SYNCS.PHASECHK.TRANS64.TRYWAIT P1, [R3+URZ+0x33450], R0 ;  /* 0x03345000030075a7 */ /* 0x0002a6000802017f */
[----:B--2---:R-:W-:Y:S05]  /*12610*/  @!P1 NANOSLEEP.SYNCS 0x989680 ;  /* 0x009896800000995d */ /* 0x004fea0003900000 */
[----:B------:R-:W2:Y:S02]  /*12620*/  @!P1 SYNCS.PHASECHK.TRANS64 P1, [R3+URZ+0x33450], R0 ;  /* 0x03345000030095a7 */ /* 0x000ea4000802007f */
[----:B--2---:R-:W-:Y:S05]  /*12630*/  @!P1 BRA `(.L_x_3885) ;  /* 0xfffffffc00ec9947 */ /* 0x004fea000383ffff */
[----:B------:R-:W-:Y:S05]  /*12640*/  BRA `(.L_x_3884) ;  /* 0xffffff6800f87947 */ /* 0x000fea000383ffff */
.L_x_3898:
[----:B------:R-:W-:Y:S02]  /*12650*/  IMAD.MOV.U32 R13, RZ, RZ, R22 ;  /* 0x000000ffff0d7224 */ /* 0x000fe400078e0016 */
[----:B------:R-:W-:Y:S02]  /*12660*/  IMAD.MOV.U32 R12, RZ, RZ, RZ ;  /* 0x000000ffff0c7224 */ /* 0x000fe400078e00ff */
[----:B------:R-:W-:Y:S02]  /*12670*/  IMAD.MOV.U32 R11, RZ, RZ, 0x1f ;  /* 0x0000001fff0b7424 */ /* 0x000fe400078e00ff */
[----:B------:R-:W-:-:S07]  /*12680*/  IMAD.MOV.U32 R15, RZ, RZ, -0x1 ;  /* 0xffffffffff0f7424 */ /* 0x000fce00078e00ff */
[----:B0----5:R-:W-:Y:S05]  /*12690*/  WARPSYNC.COLLECTIVE R15, `(.L_x_3951) ;  /* 0x000000000f087348 */ /* 0x021fea0003c00000 */
[----:B------:R1:W2:Y:S02]  /*126a0*/  SHFL.IDX P6, R14, R13, R12, R11 ;  /* 0x0000000c0d0e7389 */ /* 0x0002a400000c000b */
[----:B012--5:R-:W-:Y:S01]  /*126b0*/  ENDCOLLECTIVE ;  /* 0x000000000000791b */ /* 0x027fe20003800000 */
.L_x_3951:
[----:B------:R-:W-:Y:S05]  /*126c0*/  BRA `(.L_x_3952) ;  /* 0xffffffb400307947 */ /* 0x000fea000383ffff */
.L_x_3900:
[----:B0-----:R0:W1:Y:S02]  /*126d0*/  SYNCS.PHASECHK.TRANS64.TRYWAIT P0, [R30+URZ+0x33480], R35 ;  /* 0x033480231e0075a7 */ /* 0x001064000800017f */
[----:B-1----:R-:W-:Y:S05]  /*126e0*/  @!P0 NANOSLEEP.SYNCS 0x989680 ;  /* 0x009896800000895d */ /* 0x002fea0003900000 */
[----:B------:R-:W1:Y:S02]  /*126f0*/  @!P0 SYNCS.PHASECHK.TRANS64 P0, [R30+URZ+0x33480], R35 ;  /* 0x033480231e0085a7 */ /* 0x000e64000800007f */
[----:B-1----:R-:W-:Y:S05]  /*12700*/  @!P0 BRA `(.L_x_3900) ;  /* 0xfffffffc00f08947 */ /* 0x002fea000383ffff */
[----:B------:R-:W-:Y:S05]  /*12710*/  BRA `(.L_x_3953) ;  /* 0xffffffb800e07947 */ /* 0x000fea000383ffff */
.L_x_3901:
        /* <DEDUP_REMOVED lines=8> */
.L_x_3955:
[----:B------:R-:W-:Y:S05]  /*127a0*/  BSYNC B0 ;  /* 0x0000000000007941 */ /* 0x000fea0003800000 */
.L_x_3954:
[----:B------:R0:W5:Y:S01]  /*127b0*/  LDL R23, [R1] ;  /* 0x0000000001177983 */ /* 0x0001620000100800 */
[----:B------:R-:W-:Y:S01]  /*127c0*/  IMAD.MOV.U32 R13, RZ, RZ, R9 ;  /* 0x000000ffff0d7224 */ /* 0x000fe200078e0009 */
[----:B------:R-:W-:Y:S01]  /*127d0*/  LOP3.LUT R22, R22, 0xffffff7f, RZ, 0xc0, !PT ;  /* 0xffffff7f16167812 */ /* 0x000fe200078ec0ff */
[----:B------:R-:W-:Y:S01]  /*127e0*/  IMAD.MOV.U32 R12, RZ, RZ, RZ ;  /* 0x000000ffff0c7224 */ /* 0x000fe200078e00ff */
[C---:B------:R-:W-:Y:S01]  /*127f0*/  ISETP.GE.AND P5, PT, R7.reuse, 0x21, PT ;  /* 0x000000210700780c */ /* 0x040fe20003fa6270 */
[----:B------:R-:W-:Y:S01]  /*12800*/  IMAD.MOV.U32 R11, RZ, RZ, 0x1c1f ;  /* 0x00001c1fff0b7424 */ /* 0x000fe200078e00ff */
[----:B------:R-:W-:Y:S01]  /*12810*/  ISETP.GE.AND P4, PT, R7, 0x41, PT ;  /* 0x000000410700780c */ /* 0x000fe20003f86270 */
[----:B------:R-:W-:Y:S02]  /*12820*/  IMAD.MOV.U32 R15, RZ, RZ, -0x1 ;  /* 0xffffffffff0f7424 */ /* 0x000fe400078e00ff */
[----:B0-----:R-:W-:-:S10]  /*12830*/  IMAD.MOV.U32 R3, RZ, RZ, R14 ;  /* 0x000000ffff037224 */ /* 0x001fd400078e000e */
[----:B-----5:R-:W-:Y:S05]  /*12840*/  WARPSYNC.COLLECTIVE R15, `(.L_x_3956) ;  /* 0x000000000f087348 */ /* 0x020fea0003c00000 */
[----:B------:R0:W1:Y:S02]  /*12850*/  SHFL.IDX P6, R14, R13, R12, R11 ;  /* 0x0000000c0d0e7389 */ /* 0x00006400000c000b */
[----:B01---5:R-:W-:Y:S01]  /*12860*/  ENDCOLLECTIVE ;  /* 0x000000000000791b */ /* 0x023fe20003800000 */
.L_x_3956:
[----:B------:R-:W0:Y:S01]  /*12870*/  LDC R15, c[0x0][0x2f4] ;  /* 0x0000bd00ff0f7b82 */ /* 0x000e220000000800 */
[----:B------:R-:W-:Y:S02]  /*12880*/  IMAD.MOV.U32 R13, RZ, RZ, R8 ;  /* 0x000000ffff0d7224 */ /* 0x000fe400078e0008 */
[----:B------:R-:W-:Y:S02]  /*12890*/  IMAD.MOV.U32 R12, RZ, RZ, 0x1 ;  /* 0x00000001ff0c7424 */ /* 0x000fe400078e00ff */
[----:B------:R-:W-:-:S05]  /*128a0*/  IMAD.MOV.U32 R2, RZ, RZ, R14 ;  /* 0x000000ffff027224 */ /* 0x000fca00078e000e */
[----:B------:R-:W-:-:S05]  /*128b0*/  IADD3 R2, P0, R37, R2, RZ ;  /* 0x0000000225027210 */ /* 0x000fca0007f1e0ff */
[----:B------:R-:W-:Y:S01]  /*128c0*/  IMAD.X R3, RZ, RZ, R3, P0 ;  /* 0x000000ffff037224 */ /* 0x000fe200000e0603 */
[-C--:B0-----:R-:W-:Y:S02]  /*128d0*/  ISETP.GE.AND P2, PT, R37, R15.reuse, PT ;  /* 0x0000000f2500720c */ /* 0x081fe40003f46270 */
[----:B------:R-:W-:Y:S02]  /*128e0*/  ISETP.GE.AND P1, PT, R28, R15, PT ;  /* 0x0000000f1c00720c */ /* 0x000fe40003f26270 */
[C---:B------:R-:W-:Y:S02]  /*128f0*/  ISETP.LT.OR P0, PT, R7.reuse, 0x1, P2 ;  /* 0x000000010700780c */ /* 0x040fe40001701670 */
[----:B------:R-:W-:Y:S02]  /*12900*/  ISETP.LT.OR P3, PT, R7, 0x1, P1 ;  /* 0x000000010700780c */ /* 0x000fe40000f61670 */
[----:B------:R-:W-:-:S09]  /*12910*/  IADD3 R23, R23, UR42, RZ ;  /* 0x0000002a17177c10 */ /* 0x000fd2000fffe0ff */
[----:B------:R-:W-:Y:S01]  /*12920*/  @!PT LDS RZ, [RZ] ;  /* 0x00000000fffff984 */ /* 0x000fe20000000800 */
[----:B------:R-:W-:Y:S01]  /*12930*/  @!PT LDS RZ, [RZ] ;  /* 0x00000000fffff984 */ /* 0x000fe20000000800 */
[----:B------:R-:W-:Y:S01]  /*12940*/  @!PT LDS RZ, [RZ] ;  /* 0x00000000fffff984 */ /* 0x000fe20000000800 */
[----:B------:R0:W-:Y:S01]  /*12950*/  LDGSTS.E.BYPASS.LTC128B.128 [R23+0xf200], desc[UR54][R2.64], !P0 ;  /* 0x0f20000002177fae */ /* 0x0001e2000c101d76 */
[----:B------:R-:W-:Y:S01]  /*12960*/  ISETP.GE.AND P0, PT, R27, R15, PT ;  /* 0x0000000f1b00720c */ /* 0x000fe20003f06270 */
[----:B------:R-:W-:Y:S02]  /*12970*/  IMAD.MOV.U32 R15, RZ, RZ, -0x1 ;  /* 0xffffffffff0f7424 */ /* 0x000fe400078e00ff */
[----:B------:R0:W-:Y:S01]  /*12980*/  LDGSTS.E.BYPASS.LTC128B.128 [R23+0x11a00], desc[UR54][R2.64+0x40], !P3 ;  /* 0x11a0004002177fae */ /* 0x0001e2000d901d76 */
[----:B------:R-:W-:-:S13]  /*12990*/  ISETP.LT.OR P3, PT, R7, 0x1, P0 ;  /* 0x000000010700780c */ /* 0x000fda0000761670 */
[----:B0-----:R-:W-:Y:S05]  /*129a0*/  WARPSYNC.COLLECTIVE R15, `(.L_x_3957) ;  /* 0x000000000f087348 */ /* 0x001fea0003c00000 */
[----:B------:R1:W2:Y:S02]  /*129b0*/  SHFL.IDX P6, R14, R13, R12, R11 ;  /* 0x0000000c0d0e7389 */ /* 0x0002a400000c000b */
[----:B012---:R-:W-:Y:S01]  /*129c0*/  ENDCOLLECTIVE ;  /* 0x000000000000791b */ /* 0x007fe20003800000 */
.L_x_3957:
[----:B------:R-:W-:Y:S01]  /*129d0*/  @!PT LDS RZ, [RZ] ;  /* 0x00000000fffff984 */ /* 0x000fe20000000800 */
[----:B------:R-:W-:Y:S01]  /*129e0*/  @!PT LDS RZ, [RZ] ;  /* 0x00000000fffff984 */ /* 0x000fe20000000800 */
[----:B------:R-:W-:Y:S01]  /*129f0*/  @!PT LDS RZ, [RZ] ;  /* 0x00000000fffff984 */ /* 0x000fe20000000800 */
[----:B------:R0:W-:Y:S01]  /*12a00*/  LDGSTS.E.BYPASS.LTC128B.128 [R23+0x14200], desc[UR54][R2.64+0x80], !P3 ;  /* 0x1420008002177fae */ /* 0x0001e2000d901d76 */
[----:B------:R-:W-:Y:S02]  /*12a10*/  IMAD.MOV.U32 R13, RZ, RZ, R9 ;  /* 0x000000ffff0d7224 */ /* 0x000fe400078e0009 */
[----:B0-----:R-:W-:-:S07]  /*12a20*/  IMAD.MOV.U32 R3, RZ, RZ, R14 ;  /* 0x000000ffff037224 */ /* 0x001fce00078e000e */
[----:B------:R-:W-:Y:S05]  /*12a30*/  WARPSYNC.COLLECTIVE R15, `(.L_x_3958) ;  /* 0x000000000f087348 */ /* 0x000fea0003c00000 */
[----:B------:R0:W1:Y:S02]  /*12a40*/  SHFL.IDX P6, R14, R13, R12, R11 ;  /* 0x0000000c0d0e7389 */ /* 0x00006400000c000b */
[----:B01----:R-:W-:Y:S01]  /*12a50*/  ENDCOLLECTIVE ;  /* 0x000000000000791b */ /* 0x003fe20003800000 */
.L_x_3958:
[----:B------:R-:W-:Y:S01]  /*12a60*/  IMAD.MOV.U32 R13, RZ, RZ, R8 ;  /* 0x000000ffff0d7224 */ /* 0x000fe200078e0008 */
[----:B------:R-:W-:Y:S01]  /*12a70*/  MOV R12, 0x2 ;  /* 0x00000002000c7802 */ /* 0x000fe20000000f00 */
[----:B------:R-:W-:-:S07]  /*12a80*/  IMAD.MOV.U32 R2, RZ, RZ, R14 ;  /* 0x000000ffff027224 */ /* 0x000fce00078e000e */
[----:B------:R-:W-:Y:S05]  /*12a90*/  WARPSYNC.COLLECTIVE R15, `(.L_x_3959) ;  /* 0x000000000f087348 */ /* 0x000fea0003c00000 */
[----:B------:R0:W1:Y:S02]  /*12aa0*/  SHFL.IDX P6, R14, R13, R12, R11 ;  /* 0x0000000c0d0e7389 */ /* 0x00006400000c000b */
[----:B01----:R-:W-:Y:S01]  /*12ab0*/  ENDCOLLECTIVE ;  /* 0x000000000000791b */ /* 0x003fe20003800000 */
.L_x_3959:
        /* <DEDUP_REMOVED lines=9> */
[----:B------:R-:W-:Y:S01]  /*12b50*/  LDGSTS.E.BYPASS.LTC128B.128 [R23+0x12200], desc[UR54][R2.64+0x40], !P3 ;  /* 0x1220004002177fae */ /* 0x000fe2000d901d76 */
[----:B------:R-:W-:-:S13]  /*12b60*/  ISETP.LT.OR P3, PT, R7, 0x21, P0 ;  /* 0x000000210700780c */ /* 0x000fda0000761670 */
[----:B------:R0:W-:Y:S02]  /*12b70*/  LDGSTS.E.BYPASS.LTC128B.128 [R23+0x14a00], desc[UR54][R2.64+0x80], !P3 ;  /* 0x14a0008002177fae */ /* 0x0001e4000d901d76 */
[----:B0-----:R-:W-:-:S07]  /*12b80*/  IMAD.MOV.U32 R3, RZ, RZ, R14 ;  /* 0x000000ffff037224 */ /* 0x001fce00078e000e */
[----:B------:R-:W-:Y:S05]  /*12b90*/  WARPSYNC.COLLECTIVE R15, `(.L_x_3960) ;  /* 0x000000000f087348 */ /* 0x000fea0003c00000 */
[----:B------:R0:W1:Y:S02]  /*12ba0*/  SHFL.IDX P6, R14, R13, R12, R11 ;  /* 0x0000000c0d0e7389 */ /* 0x00006400000c000b */
[----:B01----:R-:W-:Y:S01]  /*12bb0*/  ENDCOLLECTIVE ;  /* 0x000000000000791b */ /* 0x003fe20003800000 */
.L_x_3960:
[----:B------:R-:W-:Y:S02]  /*12bc0*/  IMAD.MOV.U32 R13, RZ, RZ, R8 ;  /* 0x000000ffff0d7224 */ /* 0x000fe400078e0008 */
[----:B------:R-:W-:Y:S02]  /*12bd0*/  IMAD.MOV.U32 R12, RZ, RZ, 0x3 ;  /* 0x00000003ff0c7424 */ /* 0x000fe400078e00ff */
[----:B------:R-:W-:-:S07]  /*12be0*/  IMAD.MOV.U32 R2, RZ, RZ, R14 ;  /* 0x000000ffff027224 */ /* 0x000fce00078e000e */
[----:B------:R-:W-:Y:S05]  /*12bf0*/  WARPSYNC.COLLECTIVE R15, `(.L_x_3961) ;  /* 0x000000000f087348 */ /* 0x000fea0003c00000 */
[----:B------:R0:W1:Y:S02]  /*12c00*/  SHFL.IDX P6, R14, R13, R12, R11 ;  /* 0x0000000c0d0e7389 */ /* 0x00006400000c000b */
[----:B01----:R-:W-:Y:S01]  /*12c10*/  ENDCOLLECTIVE ;  /* 0x000000000000791b */ /* 0x003fe20003800000 */
.L_x_3961:
        /* <DEDUP_REMOVED lines=13> */
.L_x_3962:
[----:B------:R-:W-:Y:S01]  /*12cf0*/  @!PT LDS RZ, [RZ] ;  /* 0x00000000fffff984 */ /* 0x000fe20000000800 */
[----:B------:R-:W-:Y:S01]  /*12d00*/  @!PT LDS RZ, [RZ] ;  /* 0x00000000fffff984 */ /* 0x000fe20000000800 */
[----:B------:R-:W-:Y:S01]  /*12d10*/  @!PT LDS RZ, [RZ] ;  /* 0x00000000fffff984 */ /* 0x000fe20000000800 */
[----:B------:R-:W-:Y:S01]  /*12d20*/  LDGSTS.E.BYPASS.LTC128B.128 [R23+0x12a00], desc[UR54][R2.64+0x40], !P3 ;  /* 0x12a0004002177fae */ /* 0x000fe2000d901d76 */
[----:B------:R-:W-:Y:S01]  /*12d30*/  ISETP.LT.OR P3, PT, R7, 0x41, P0 ;  /* 0x000000410700780c */ /* 0x000fe20000761670 */
[----:B------:R-:W-:Y:S02]  /*12d40*/  IMAD.MOV.U32 R13, RZ, RZ, R10 ;  /* 0x000000ffff0d7224 */ /* 0x000fe400078e000a */
[----:B------:R-:W-:-:S10]  /*12d50*/  IMAD.MOV.U32 R12, RZ, RZ, RZ ;  /* 0x000000ffff0c7224 */ /* 0x000fd400078e00ff */
[----:B------:R0:W-:Y:S02]  /*12d60*/  LDGSTS.E.BYPASS.LTC128B.128 [R23+0x15200], desc[UR54][R2.64+0x80], !P3 ;  /* 0x1520008002177fae */ /* 0x0001e4000d901d76 */
[----:B0-----:R-:W-:-:S07]  /*12d70*/  MOV R2, R14 ;  /* 0x0000000e00027202 */ /* 0x001fce0000000f00 */
[----:B------:R-:W-:Y:S05]  /*12d80*/  WARPSYNC.COLLECTIVE R15, `(.L_x_3963) ;  /* 0x000000000f087348 */ /* 0x000fea0003c00000 */
[----:B------:R0:W1:Y:S02]  /*12d90*/  SHFL.IDX P6, R14, R13, R12, R11 ;  /* 0x0000000c0d0e7389 */ /* 0x00006400000c000b */
[----:B01----:R-:W-:Y:S01]  /*12da0*/  ENDCOLLECTIVE ;  /* 0x000000000000791b */ /* 0x003fe20003800000 */
.L_x_3963:
        /* <DEDUP_REMOVED lines=13> */
.L_x_3964:
[----:B------:R-:W-:Y:S01]  /*12e80*/  @!PT LDS RZ, [RZ] ;  /* 0x00000000fffff984 */ /* 0x000fe20000000800 */
[----:B------:R-:W-:Y:S01]  /*12e90*/  @!PT LDS RZ, [RZ] ;  /* 0x00000000fffff984 */ /* 0x000fe20000000800 */
[----:B------:R-:W-:Y:S01]  /*12ea0*/  @!PT LDS RZ, [RZ] ;  /* 0x00000000fffff984 */ /* 0x000fe20000000800 */
[----:B------:R2:W-:Y:S01]  /*12eb0*/  LDGSTS.E.BYPASS.LTC128B.128 [R23+0x13200], desc[UR54][R2.64+0x40], !P3 ;  /* 0x1320004002177fae */ /* 0x0005e2000d901d76 */
[----:B------:R-:W-:-:S13]  /*12ec0*/  ISETP.LT.OR P3, PT, R7, 0x61, P0 ;  /* 0x000000610700780c */ /* 0x000fda0000761670 */
[----:B------:R2:W-:Y:S01]  /*12ed0*/  LDGSTS.E.BYPASS.LTC128B.128 [R23+0x15a00], desc[UR54][R2.64+0x80], !P3 ;  /* 0x15a0008002177fae */ /* 0x0005e2000d901d76 */
[C---:B------:R-:W-:Y:S02]  /*12ee0*/  ISETP.GE.AND P6, PT, R7.reuse, 0x81, PT ;  /* 0x000000810700780c */ /* 0x040fe40003fc6270 */
[----:B------:R-:W-:-:S11]  /*12ef0*/  ISETP.GE.AND P3, PT, R7, 0x61, PT ;  /* 0x000000610700780c */ /* 0x000fd60003f66270 */
[----:B------:R-:W-:Y:S01]  /*12f00*/  @P6 LOP3.LUT R22, R22, 0x80, RZ, 0xfc, !PT ;  /* 0x0000008016166812 */ /* 0x000fe200078efcff */
[----:B--2---:R-:W-:Y:S06]  /*12f10*/  BRA `(.L_x_3965) ;  /* 0xffffffb800647947 */ /* 0x004fec000383ffff */
.L_x_3904:
[----:B-1----:R1:W2:Y:S02]  /*12f20*/  SYNCS.PHASECHK.TRANS64.TRYWAIT P0, [R30+URZ+0x33440], R35 ;  /* 0x033440231e0075a7 */ /* 0x0022a4000800017f */
[----:B--2---:R-:W-:Y:S05]  /*12f30*/  @!P0 NANOSLEEP.SYNCS 0x989680 ;  /* 0x009896800000895d */ /* 0x004fea0003900000 */
[----:B------:R-:W2:Y:S02]  /*12f40*/  @!P0 SYNCS.PHASECHK.TRANS64 P0, [R30+URZ+0x33440], R35 ;  /* 0x033440231e0085a7 */ /* 0x000ea4000800007f */
[----:B--2---:R-:W-:Y:S05]  /*12f50*/  @!P0 BRA `(.L_x_3904) ;  /* 0xfffffffc00f08947 */ /* 0x004fea000383ffff */
[----:B------:R-:W-:Y:S05]  /*12f60*/  BRA `(.L_x_3966) ;  /* 0xffffffb800b47947 */ /* 0x000fea000383ffff */
.L_x_3905:
        /* <DEDUP_REMOVED lines=8> */
.L_x_3968:
[----:B------:R-:W-:Y:S05]  /*12ff0*/  BSYNC B0 ;  /* 0x0000000000007941 */ /* 0x000fea0003800000 */
.L_x_3967:
[----:B------:R-:W-:Y:S01]  /*13000*/  IMAD.MOV.U32 R13, RZ, RZ, R0 ;  /* 0x000000ffff0d7224 */ /* 0x000fe200078e0000 */
[----:B------:R-:W0:Y:S01]  /*13010*/  LDC R10, c[0x0][0x2f4] ;  /* 0x0000bd00ff0a7b82 */ /* 0x000e220000000800 */
[----:B------:R-:W-:Y:S02]  /*13020*/  IMAD.MOV.U32 R12, RZ, RZ, RZ ;  /* 0x000000ffff0c7224 */ /* 0x000fe400078e00ff */
[----:B------:R-:W-:Y:S02]  /*13030*/  IMAD.MOV.U32 R11, RZ, RZ, 0x1c1f ;  /* 0x00001c1fff0b7424 */ /* 0x000fe400078e00ff */
[----:B------:R-:W-:Y:S02]  /*13040*/  IMAD.MOV.U32 R15, RZ, RZ, -0x1 ;  /* 0xffffffffff0f7424 */ /* 0x000fe400078e00ff */
[----:B------:R-:W-:-:S07]  /*13050*/  IMAD.MOV.U32 R2, RZ, RZ, R14 ;  /* 0x000000ffff027224 */ /* 0x000fce00078e000e */
[----:B0-----:R-:W-:Y:S05]  /*13060*/  WARPSYNC.COLLECTIVE R15, `(.L_x_3969) ;  /* 0x000000000f087348 */ /* 0x001fea0003c00000 */
[----:B------:R1:W2:Y:S02]  /*13070*/  SHFL.IDX P6, R14, R13, R12, R11 ;  /* 0x0000000c0d0e7389 */ /* 0x0002a400000c000b */
[----:B012---:R-:W-:Y:S01]  /*13080*/  ENDCOLLECTIVE ;  /* 0x000000000000791b */ /* 0x007fe20003800000 */
.L_x_3969:
[-C--:B------:R-:W-:Y:S01]  /*13090*/  ISETP.GE.AND P2, PT, R28, R10.reuse, PT ;  /* 0x0000000a1c00720c */ /* 0x080fe20003f46270 */
[----:B------:R-:W-:Y:S01]  /*130a0*/  IMAD.MOV.U32 R13, RZ, RZ, R5 ;  /* 0x000000ffff0d7224 */ /* 0x000fe200078e0005 */
[----:B------:R-:W-:Y:S02]  /*130b0*/  ISETP.GE.AND P1, PT, R27, R10, PT ;  /* 0x0000000a1b00720c */ /* 0x000fe40003f26270 */
[----:B------:R-:W-:Y:S02]  /*130c0*/  MOV R12, 0x1 ;  /* 0x00000001000c7802 */ /* 0x000fe40000000f00 */
        /* <DEDUP_REMOVED lines=9> */
[----:B------:R0:W-:Y:S04]  /*13160*/  @P6 LDGSTS.E.BYPASS.LTC128B.128 [R23+0x26a00], desc[UR54][R2.64+0x40], !P2 ;  /* 0x26a0004002176fae */ /* 0x0001e8000d101d76 */
[----:B------:R0:W-:Y:S02]  /*13170*/  @P6 LDGSTS.E.BYPASS.LTC128B.128 [R23+0x29200], desc[UR54][R2.64+0x80], !P1 ;  /* 0x2920008002176fae */ /* 0x0001e4000c901d76 */
[----:B0-----:R-:W-:Y:S05]  /*13180*/  WARPSYNC.COLLECTIVE R15, `(.L_x_3970) ;  /* 0x000000000f087348 */ /* 0x001fea0003c00000 */
[----:B------:R1:W2:Y:S02]  /*13190*/  SHFL.IDX P6, R14, R13, R12, R11 ;  /* 0x0000000c0d0e7389 */ /* 0x0002a400000c000b */
[----:B012---:R-:W-:Y:S01]  /*131a0*/  ENDCOLLECTIVE ;  /* 0x000000000000791b */ /* 0x007fe20003800000 */
.L_x_3970:
[----:B------:R-:W-:Y:S02]  /*131b0*/  IMAD.MOV.U32 R13, RZ, RZ, R0 ;  /* 0x000000ffff0d7224 */ /* 0x000fe400078e0000 */
[----:B------:R-:W-:-:S07]  /*131c0*/  IMAD.MOV.U32 R6, RZ, RZ, R14 ;  /* 0x000000ffff067224 */ /* 0x000fce00078e000e */
[----:B------:R-:W-:Y:S05]  /*131d0*/  WARPSYNC.COLLECTIVE R15, `(.L_x_3971) ;  /* 0x000000000f087348 */ /* 0x000fea0003c00000 */
[----:B------:R0:W1:Y:S02]  /*131e0*/  SHFL.IDX P6, R14, R13, R12, R11 ;  /* 0x0000000c0d0e7389 */ /* 0x00006400000c000b */
[----:B01----:R-:W-:Y:S01]  /*131f0*/  ENDCOLLECTIVE ;  /* 0x000000000000791b */ /* 0x003fe20003800000 */
.L_x_3971:
        /* <DEDUP_REMOVED lines=14> */
.L_x_3972:
[----:B------:R-:W-:Y:S01]  /*132e0*/  @!PT LDS RZ, [RZ] ;  /* 0x00000000fffff984 */ /* 0x000fe20000000800 */
[----:B------:R-:W-:Y:S01]  /*132f0*/  @!PT LDS RZ, [RZ] ;  /* 0x00000000fffff984 */ /* 0x000fe20000000800 */
[----:B------:R-:W-:Y:S01]  /*13300*/  @!PT LDS RZ, [RZ] ;  /* 0x00000000fffff984 */ /* 0x000fe20000000800 */
[----:B------:R0:W-:Y:S04]  /*13310*/  @P5 LDGSTS.E.BYPASS.LTC128B.128 [R23+0x27200], desc[UR54][R2.64+0x40], !P2 ;  /* 0x2720004002175fae */ /* 0x0001e8000d101d76 */
[----:B------:R0:W-:Y:S01]  /*13320*/  @P5 LDGSTS.E.BYPASS.LTC128B.128 [R23+0x29a00], desc[UR54][R2.64+0x80], !P1 ;  /* 0x29a0008002175fae */ /* 0x0001e2000c901d76 */
[----:B------:R-:W-:Y:S02]  /*13330*/  ISETP.GE.AND P5, PT, R37, R10, PT ;  /* 0x0000000a2500720c */ /* 0x000fe40003fa6270 */
[----:B------:R-:W-:Y:S01]  /*13340*/  MOV R13, R0 ;  /* 0x00000000000d7202 */ /* 0x000fe20000000f00 */
[----:B------:R-:W-:-:S10]  /*13350*/  IMAD.MOV.U32 R6, RZ, RZ, R14 ;  /* 0x000000ffff067224 */ /* 0x000fd400078e000e */
[----:B0-----:R-:W-:Y:S05]  /*13360*/  WARPSYNC.COLLECTIVE R15, `(.L_x_3973) ;  /* 0x000000000f087348 */ /* 0x001fea0003c00000 */
[----:B------:R1:W2:Y:S02]  /*13370*/  SHFL.IDX P6, R14, R13, R12, R11 ;  /* 0x0000000c0d0e7389 */ /* 0x0002a400000c000b */
[----:B012---:R-:W-:Y:S01]  /*13380*/  ENDCOLLECTIVE ;  /* 0x000000000000791b */ /* 0x007fe20003800000 */
.L_x_3973:
[----:B------:R-:W-:Y:S02]  /*13390*/  IMAD.MOV.U32 R13, RZ, RZ, R5 ;  /* 0x000000ffff0d7224 */ /* 0x000fe400078e0005 */
[----:B------:R-:W-:Y:S01]  /*133a0*/  IMAD.MOV.U32 R12, RZ, RZ, 0x3 ;  /* 0x00000003ff0c7424 */ /* 0x000fe200078e00ff */
[----:B------:R-:W-:-:S05]  /*133b0*/  @P4 IADD3 R14, P0, R37, R14, RZ ;  /* 0x0000000e250e4210 */ /* 0x000fca0007f1e0ff */
[----:B------:R-:W-:-:S08]  /*133c0*/  @P4 IMAD.MOV.U32 R2, RZ, RZ, R14 ;  /* 0x000000ffff024224 */ /* 0x000fd000078e000e */
[----:B------:R-:W-:Y:S05]  /*133d0*/  WARPSYNC.COLLECTIVE R15, `(.L_x_3974) ;  /* 0x000000000f087348 */ /* 0x000fea0003c00000 */
[----:B------:R0:W1:Y:S02]  /*133e0*/  SHFL.IDX P6, R14, R13, R12, R11 ;  /* 0x0000000c0d0e7389 */ /* 0x00006400000c000b */
[----:B01----:R-:W-:Y:S01]  /*133f0*/  ENDCOLLECTIVE ;  /* 0x000000000000791b */ /* 0x003fe20003800000 */
.L_x_3974:
[----:B------:R-:W-:-:S04]  /*13400*/  @P4 IMAD.X R7, RZ, RZ, R6, P0 ;  /* 0x000000ffff074224 */ /* 0x000fc800000e0606 */
[----:B------:R-:W-:-:S05]  /*13410*/  @P4 IMAD.MOV.U32 R3, RZ, RZ, R7 ;  /* 0x000000ffff034224 */ /* 0x000fca00078e0007 */
[----:B------:R-:W-:Y:S01]  /*13420*/  @!PT LDS RZ, [RZ] ;  /* 0x00000000fffff984 */ /* 0x000fe20000000800 */
[----:B------:R-:W-:Y:S01]  /*13430*/  @!PT LDS RZ, [RZ] ;  /* 0x00000000fffff984 */ /* 0x000fe20000000800 */
[----:B------:R-:W-:Y:S01]  /*13440*/  @!PT LDS RZ, [RZ] ;  /* 0x00000000fffff984 */ /* 0x000fe20000000800 */
[----:B------:R0:W-:Y:S01]  /*13450*/  @P4 LDGSTS.E.BYPASS.LTC128B.128 [R23+0x25200], desc[UR54][R2.64], !P5 ;  /* 0x2520000002174fae */ /* 0x0001e2000e901d76 */
[----:B------:R-:W-:-:S03]  /*13460*/  IMAD.MOV.U32 R13, RZ, RZ, R0 ;  /* 0x000000ffff0d7224 */ /* 0x000fc600078e0000 */
[----:B------:R0:W-:Y:S04]  /*13470*/  @P4 LDGSTS.E.BYPASS.LTC128B.128 [R23+0x27a00], desc[UR54][R2.64+0x40], !P2 ;  /* 0x27a0004002174fae */ /* 0x0001e8000d101d76 */
[----:B------:R0:W-:Y:S01]  /*13480*/  @P4 LDGSTS.E.BYPASS.LTC128B.128 [R23+0x2a200], desc[UR54][R2.64+0x80], !P1 ;  /* 0x2a20008002174fae */ /* 0x0001e2000c901d76 */
[----:B------:R-:W-:-:S07]  /*13490*/  IMAD.MOV.U32 R6, RZ, RZ, R14 ;  /* 0x000000ffff067224 */ /* 0x000fce00078e000e */
[----:B0-----:R-:W-:Y:S05]  /*134a0*/  WARPSYNC.COLLECTIVE R15, `(.L_x_3975) ;  /* 0x000000000f087348 */ /* 0x001fea0003c00000 */
[----:B------:R1:W2:Y:S02]  /*134b0*/  SHFL.IDX P6, R14, R13, R12, R11 ;  /* 0x0000000c0d0e7389 */ /* 0x0002a400000c000b */
[----:B012---:R-:W-:Y:S01]  /*134c0*/  ENDCOLLECTIVE ;  /* 0x000000000000791b */ /* 0x007fe20003800000 */
.L_x_3975:
[----:B------:R-:W-:Y:S02]  /*134d0*/  IMAD.MOV.U32 R13, RZ, RZ, R8 ;  /* 0x000000ffff0d7224 */ /* 0x000fe400078e0008 */
[----:B------:R-:W-:Y:S01]  /*134e0*/  IMAD.MOV.U32 R12, RZ, RZ, RZ ;  /* 0x000000ffff0c7224 */ /* 0x000fe200078e00ff */
[----:B------:R-:W-:-:S04]  /*134f0*/  @P3 IADD3 R14, P0, R37, R14, RZ ;  /* 0x0000000e250e3210 */ /* 0x000fc80007f1e0ff */
[----:B------:R-:W-:Y:S01]  /*13500*/  @P3 MOV R2, R14 ;  /* 0x0000000e00023202 */ /* 0x000fe20000000f00 */
[----:B------:R-:W-:-:S08]  /*13510*/  @P3 IMAD.X R7, RZ, RZ, R6, P0 ;  /* 0x000000ffff073224 */ /* 0x000fd000000e0606 */
[----:B------:R-:W-:Y:S05]  /*13520*/  WARPSYNC.COLLECTIVE R15, `(.L_x_3976) ;  /* 0x000000000f087348 */ /* 0x000fea0003c00000 */
[----:B------:R0:W1:Y:S02]  /*13530*/  SHFL.IDX P6, R14, R13, R12, R11 ;  /* 0x0000000c0d0e7389 */ /* 0x00006400000c000b */
[----:B01----:R-:W-:Y:S01]  /*13540*/  ENDCOLLECTIVE ;  /* 0x000000000000791b */ /* 0x003fe20003800000 */
.L_x_3976:
[----:B------:R-:W-:-:S05]  /*13550*/  @P3 IMAD.MOV.U32 R3, RZ, RZ, R7 ;  /* 0x000000ffff033224 */ /* 0x000fca00078e0007 */
[----:B------:R-:W-:Y:S01]  /*13560*/  @!PT LDS RZ, [RZ] ;  /* 0x00000000fffff984 */ /* 0x000fe20000000800 */
[----:B------:R-:W-:Y:S01]  /*13570*/  @!PT LDS RZ, [RZ] ;  /* 0x00000000fffff984 */ /* 0x000fe20000000800 */
[----:B------:R-:W-:Y:S01]  /*13580*/  @!PT LDS RZ, [RZ] ;  /* 0x00000000fffff984 */ /* 0x000fe20000000800 */
[----:B------:R0:W-:Y:S04]  /*13590*/  @P3 LDGSTS.E.BYPASS.LTC128B.128 [R23+0x25a00], desc[UR54][R2.64], !P5 ;  /* 0x25a0000002173fae */ /* 0x0001e8000e901d76 */
[----:B------:R0:W-:Y:S01]  /*135a0*/  @P3 LDGSTS.E.BYPASS.LTC128B.128 [R23+0x28200], desc[UR54][R2.64+0x40], !P2 ;  /* 0x2820004002173fae */ /* 0x0001e2000d101d76 */
[----:B------:R-:W-:-:S03]  /*135b0*/  IMAD.MOV.U32 R13, RZ, RZ, R4 ;  /* 0x000000ffff0d7224 */ /* 0x000fc600078e0004 */
[----:B------:R0:W-:Y:S01]  /*135c0*/  @P3 LDGSTS.E.BYPASS.LTC128B.128 [R23+0x2aa00], desc[UR54][R2.64+0x80], !P1 ;  /* 0x2aa0008002173fae */ /* 0x0001e2000c901d76 */
[----:B------:R-:W-:-:S07]  /*135d0*/  IMAD.MOV.U32 R8, RZ, RZ, R14 ;  /* 0x000000ffff087224 */ /* 0x000fce00078e000e */
[----:B0-----:R-:W-:Y:S05]  /*135e0*/  WARPSYNC.COLLECTIVE R15, `(.L_x_3977) ;  /* 0x000000000f087348 */ /* 0x001fea0003c00000 */
[----:B------:R1:W2:Y:S02]  /*135f0*/  SHFL.IDX P6, R14, R13, R12, R11 ;  /* 0x0000000c0d0e7389 */ /* 0x0002a400000c000b */
[----:B012---:R-:W-:Y:S01]  /*13600*/  ENDCOLLECTIVE ;  /* 0x000000000000791b */ /* 0x007fe20003800000 */
.L_x_3977:
[----:B------:R-:W-:Y:S05]  /*13610*/  BRA `(.L_x_3978) ;  /* 0xffffffb8003c7947 */ /* 0x000fea000383ffff */
.L_x_3910:
[----:B------:R-:W-:Y:S01]  /*13620*/  IMAD.MOV.U32 R13, RZ, RZ, R5 ;  /* 0x000000ffff0d7224 */ /* 0x000fe200078e0005 */
[----:B------:R-:W-:Y:S01]  /*13630*/  MOV R15, 0xffffffff ;  /* 0xffffffff000f7802 */ /* 0x000fe20000000f00 */
[----:B------:R-:W-:Y:S02]  /*13640*/  IMAD.MOV.U32 R12, RZ, RZ, RZ ;  /* 0x000000ffff0c7224 */ /* 0x000fe400078e00ff */
[----:B------:R-:W-:Y:S02]  /*13650*/  IMAD.MOV.U32 R11, RZ, RZ, 0x1c1f ;  /* 0x00001c1fff0b7424 */ /* 0x000fe400078e00ff */
[----:B------:R-:W-:-:S07]  /*13660*/  IMAD R7, R32, 0x80, R31 ;  /* 0x0000008020077824 */ /* 0x000fce00078e021f */
[----:B01-3--:R-:W-:Y:S05]  /*13670*/  WARPSYNC.COLLECTIVE R15, `(.L_x_3979) ;  /* 0x000000000f087348 */ /* 0x00bfea0003c00000 */
[----:B---3--:R2:W3:Y:S02]  /*13680*/  SHFL.IDX P6, R14, R13, R12, R11 ;  /* 0x0000000c0d0e7389 */ /* 0x0084e400000c000b */
[----:B0123--:R-:W-:Y:S01]  /*13690*/  ENDCOLLECTIVE ;  /* 0x000000000000791b */ /* 0x00ffe20003800000 */
.L_x_3979:
[----:B------:R-:W-:Y:S02]  /*136a0*/  VIADD R9, R7, 0x20 ;  /* 0x0000002007097836 */ /* 0x000fe40000000000 */
[----:B------:R-:W-:Y:S02]  /*136b0*/  IMAD.MOV.U32 R13, RZ, RZ, R4 ;  /* 0x000000ffff0d7224 */ /* 0x000fe400078e0004 */
[----:B------:R-:W-:-:S07]  /*136c0*/  IMAD.MOV.U32 R2, RZ, RZ, R14 ;  /* 0x000000ffff027224 */ /* 0x000fce00078e000e */
[----:B------:R-:W-:Y:S05]  /*136d0*/  WARPSYNC.COLLECTIVE R15, `(.L_x_3980) ;  /* 0x000000000f087348 */ /* 0x000fea0003c00000 */
[----:B------:R0:W1:Y:S02]  /*136e0*/  SHFL.IDX P6, R14, R13, R12, R11 ;  /* 0x0000000c0d0e7389 */ /* 0x00006400000c000b */
[----:B01----:R-:W-:Y:S01]  /*136f0*/  ENDCOLLECTIVE ;  /* 0x000000000000791b */ /* 0x003fe20003800000 */
.L_x_3980:
        /* <DEDUP_REMOVED lines=11> */
.L_x_3981:
[----:B------:R-:W-:Y:S01]  /*137b0*/  @!PT LDS RZ, [RZ] ;  /* 0x00000000fffff984 */ /* 0x000fe20000000800 */
[----:B------:R-:W-:Y:S01]  /*137c0*/  @!PT LDS RZ, [RZ] ;  /* 0x00000000fffff984 */ /* 0x000fe20000000800 */
[----:B------:R-:W-:Y:S01]  /*137d0*/  @!PT LDS RZ, [RZ] ;  /* 0x00000000fffff984 */ /* 0x000fe20000000800 */
[----:B------:R0:W-:Y:S04]  /*137e0*/  @!P0 LDGSTS.E.BYPASS.LTC128B.128 [R23+0x1e200], desc[UR54][R2.64], !P3 ;  /* 0x1e20000002178fae */ /* 0x0001e8000d901d76 */
[----:B------:R0:W-:Y:S04]  /*137f0*/  @!P0 LDGSTS.E.BYPASS.LTC128B.128 [R23+0x20200], desc[UR54][R2.64+0x40], !P2 ;  /* 0x2020004002178fae */ /* 0x0001e8000d101d76 */
[----:B------:R0:W-:Y:S01]  /*13800*/  @!P0 LDGSTS.E.BYPASS.LTC128B.128 [R23+0x22200], desc[UR54][R2.64+0x80], !P1 ;  /* 0x2220008002178fae */ /* 0x0001e2000c901d76 */
[----:B------:R-:W-:Y:S01]  /*13810*/  ISETP.GE.AND P0, PT, R9, R0, PT ;  /* 0x000000000900720c */ /* 0x000fe20003f06270 */
[----:B------:R-:W-:Y:S01]  /*13820*/  IMAD.MOV.U32 R13, RZ, RZ, R4 ;  /* 0x000000ffff0d7224 */ /* 0x000fe200078e0004 */
[----:B------:R-:W-:-:S11]  /*13830*/  MOV R6, R14 ;  /* 0x0000000e00067202 */ /* 0x000fd60000000f00 */
[----:B0-----:R-:W-:Y:S05]  /*13840*/  WARPSYNC.COLLECTIVE R15, `(.L_x_3982) ;  /* 0x000000000f087348 */ /* 0x001fea0003c00000 */
[----:B------:R1:W2:Y:S02]  /*13850*/  SHFL.IDX P6, R14, R13, R12, R11 ;  /* 0x0000000c0d0e7389 */ /* 0x0002a400000c000b */
[----:B012---:R-:W-:Y:S01]  /*13860*/  ENDCOLLECTIVE ;  /* 0x000000000000791b */ /* 0x007fe20003800000 */
.L_x_3982:
[----:B------:R-:W-:Y:S02]  /*13870*/  IMAD.MOV.U32 R13, RZ, RZ, R5 ;  /* 0x000000ffff0d7224 */ /* 0x000fe400078e0005 */
[----:B------:R-:W-:Y:S01]  /*13880*/  IMAD.MOV.U32 R12, RZ, RZ, 0x2 ;  /* 0x00000002ff0c7424 */ /* 0x000fe200078e00ff */
[----:B------:R-:W-:-:S05]  /*13890*/  @!P0 IADD3 R14, P4, R37, R14, RZ ;  /* 0x0000000e250e8210 */ /* 0x000fca0007f9e0ff */
[----:B------:R-:W-:-:S08]  /*138a0*/  @!P0 IMAD.MOV.U32 R2, RZ, RZ, R14 ;  /* 0x000000ffff028224 */ /* 0x000fd000078e000e */
[----:B------:R-:W-:Y:S05]  /*138b0*/  WARPSYNC.COLLECTIVE R15, `(.L_x_3983) ;  /* 0x000000000f087348 */ /* 0x000fea0003c00000 */
[----:B------:R0:W1:Y:S02]  /*138c0*/  SHFL.IDX P6, R14, R13, R12, R11 ;  /* 0x0000000c0d0e7389 */ /* 0x00006400000c000b */
[----:B01----:R-:W-:Y:S01]  /*138d0*/  ENDCOLLECTIVE ;  /* 0x000000000000791b */ /* 0x003fe20003800000 */
.L_x_3983:
[----:B------:R-:W-:-:S04]  /*138e0*/  @!P0 IMAD.X R9, RZ, RZ, R6, P4 ;  /* 0x000000ffff098224 */ /* 0x000fc800020e0606 */
[----:B------:R-:W-:Y:S02]  /*138f0*/  @!P0 IMAD.MOV.U32 R3, RZ, RZ, R9 ;  /* 0x000000ffff038224 */ /* 0x000fe400078e0009 */
[----:B------:R-:W-:-:S03]  /*13900*/  VIADD R9, R7, 0x40 ;  /* 0x0000004007097836 */ /* 0x000fc60000000000 */
[----:B------:R-:W-:Y:S01]  /*13910*/  @!PT LDS RZ, [RZ] ;  /* 0x00000000fffff984 */ /* 0x000fe20000000800 */
[----:B------:R-:W-:Y:S01]  /*13920*/  @!PT LDS RZ, [RZ] ;  /* 0x00000000fffff984 */ /* 0x000fe20000000800 */
[----:B------:R-:W-:Y:S01]  /*13930*/  @!PT LDS RZ, [RZ] ;  /* 0x00000000fffff984 */ /* 0x000fe20000000800 */
[----:B------:R0:W-:Y:S01]  /*13940*/  @!P0 LDGSTS.E.BYPASS.LTC128B.128 [R23+0x1ea00], desc[UR54][R2.64], !P3 ;  /* 0x1ea0000002178fae */ /* 0x0001e2000d901d76 */
[----:B------:R-:W-:-:S03]  /*13950*/  MOV R13, R4 ;  /* 0x00000004000d7202 */ /* 0x000fc60000000f00 */
[----:B------:R0:W-:Y:S04]  /*13960*/  @!P0 LDGSTS.E.BYPASS.LTC128B.128 [R23+0x20a00], desc[UR54][R2.64+0x40], !P2 ;  /* 0x20a0004002178fae */ /* 0x0001e8000d101d76 */
[----:B------:R0:W-:Y:S01]  /*13970*/  @!P0 LDGSTS.E.BYPASS.LTC128B.128 [R23+0x22a00], desc[UR54][R2.64+0x80], !P1 ;  /* 0x22a0008002178fae */ /* 0x0001e2000c901d76 */
[----:B------:R-:W-:Y:S01]  /*13980*/  ISETP.GE.AND P0, PT, R9, R0, PT ;  /* 0x000000000900720c */ /* 0x000fe20003f06270 */
[----:B------:R-:W-:-:S12]  /*13990*/  IMAD.MOV.U32 R6, RZ, RZ, R14 ;  /* 0x000000ffff067224 */ /* 0x000fd800078e000e */
[----:B0-----:R-:W-:Y:S05]  /*139a0*/  WARPSYNC.COLLECTIVE R15, `(.L_x_3984) ;  /* 0x000000000f087348 */ /* 0x001fea0003c00000 */
[----:B------:R1:W2:Y:S02]  /*139b0*/  SHFL.IDX P6, R14, R13, R12, R11 ;  /* 0x0000000c0d0e7389 */ /* 0x0002a400000c000b */
[----:B012---:R-:W-:Y:S01]  /*139c0*/  ENDCOLLECTIVE ;  /* 0x000000000000791b */ /* 0x007fe20003800000 */
.L_x_3984:
[----:B------:R-:W-:Y:S02]  /*139d0*/  IMAD.MOV.U32 R13, RZ, RZ, R5 ;  /* 0x000000ffff0d7224 */ /* 0x000fe400078e0005 */
[----:B------:R-:W-:Y:S01]  /*139e0*/  IMAD.MOV.U32 R12, RZ, RZ, 0x3 ;  /* 0x00000003ff0c7424 */ /* 0x000fe200078e00ff */
[----:B------:R-:W-:-:S05]  /*139f0*/  @!P0 IADD3 R14, P4, R37, R14, RZ ;  /* 0x0000000e250e8210 */ /* 0x000fca0007f9e0ff */
[----:B------:R-:W-:-:S08]  /*13a00*/  @!P0 IMAD.MOV.U32 R2, RZ, RZ, R14 ;  /* 0x000000ffff028224 */ /* 0x000fd000078e000e */
[----:B------:R-:W-:Y:S05]  /*13a10*/  WARPSYNC.COLLECTIVE R15, `(.L_x_3985) ;  /* 0x000000000f087348 */ /* 0x000fea0003c00000 */
[----:B------:R0:W1:Y:S02]  /*13a20*/  SHFL.IDX P6, R14, R13, R12, R11 ;  /* 0x0000000c0d0e7389 */ /* 0x00006400000c000b */
[----:B01----:R-:W-:Y:S01]  /*13a30*/  ENDCOLLECTIVE ;  /* 0x000000000000791b */ /* 0x003fe20003800000 */
.L_x_3985:
[----:B------:R-:W-:-:S04]  /*13a40*/  @!P0 IMAD.X R9, RZ, RZ, R6, P4 ;  /* 0x000000ffff098224 */ /* 0x000fc800020e0606 */
[----:B------:R-:W-:-:S05]  /*13a50*/  @!P0 IMAD.MOV.U32 R3, RZ, RZ, R9 ;  /* 0x000000ffff038224 */ /* 0x000fca00078e0009 */
[----:B------:R-:W-:Y:S01]  /*13a60*/  @!PT LDS RZ, [RZ] ;  /* 0x00000000fffff984 */ /* 0x000fe20000000800 */
[----:B------:R-:W-:Y:S01]  /*13a70*/  @!PT LDS RZ, [RZ] ;  /* 0x00000000fffff984 */ /* 0x000fe20000000800 */
[----:B------:R-:W-:Y:S01]  /*13a80*/  @!PT LDS RZ, [RZ] ;  /* 0x00000000fffff984 */ /* 0x000fe20000000800 */
[----:B------:R0:W-:Y:S01]  /*13a90*/  @!P0 LDGSTS.E.BYPASS.LTC128B.128 [R23+0x1f200], desc[UR54][R2.64], !P3 ;  /* 0x1f20000002178fae */ /* 0x0001e2000d901d76 */
[----:B------:R-:W-:-:S03]  /*13aa0*/  IMAD.MOV.U32 R13, RZ, RZ, R4 ;  /* 0x000000ffff0d7224 */ /* 0x000fc600078e0004 */
[----:B------:R0:W-:Y:S04]  /*13ab0*/  @!P0 LDGSTS.E.BYPASS.LTC128B.128 [R23+0x21200], desc[UR54][R2.64+0x40], !P2 ;  /* 0x2120004002178fae */ /* 0x0001e8000d101d76 */
[----:B------:R0:W-:Y:S01]  /*13ac0*/  @!P0 LDGSTS.E.BYPASS.LTC128B.128 [R23+0x23200], desc[UR54][R2.64+0x80], !P1 ;  /* 0x2320008002178fae */ /* 0x0001e2000c901d76 */
[----:B------:R-:W-:-:S07]  /*13ad0*/  IMAD.MOV.U32 R6, RZ, RZ, R14 ;  /* 0x000000ffff067224 */ /* 0x000fce00078e000e */
[----:B0-----:R-:W-:Y:S05]  /*13ae0*/  WARPSYNC.COLLECTIVE R15, `(.L_x_3986) ;  /* 0x000000000f087348 */ /* 0x001fea0003c00000 */
[----:B------:R1:W2:Y:S02]  /*13af0*/  SHFL.IDX P6, R14, R13, R12, R11 ;  /* 0x0000000c0d0e7389 */ /* 0x0002a400000c000b */
[----:B012---:R-:W-:Y:S01]  /*13b00*/  ENDCOLLECTIVE ;  /* 0x000000000000791b */ /* 0x007fe20003800000 */
.L_x_3986:
[----:B------:R-:W-:Y:S05]  /*13b10*/  BRA `(.L_x_3987) ;  /* 0xffffffbc00047947 */ /* 0x000fea000383ffff */
.L_x_3913:
[----:B--2---:R2:W0:Y:S02]  /*13b20*/  SYNCS.PHASECHK.TRANS64.TRYWAIT P0, [R30+URZ+0x33420], R3 ;  /* 0x033420031e0075a7 */ /* 0x004424000800017f */
[----:B0-----:R-:W-:Y:S05]  /*13b30*/  @!P0 NANOSLEEP.SYNCS 0x989680 ;  /* 0x009896800000895d */ /* 0x001fea0003900000 */
[----:B------:R-:W0:Y:S02]  /*13b40*/  @!P0 SYNCS.PHASECHK.TRANS64 P0, [R30+URZ+0x33420], R3 ;  /* 0x033420031e0085a7 */ /* 0x000e24000800007f */
[----:B0-----:R-:W-:Y:S05]  /*13b50*/  @!P0 BRA `(.L_x_3913) ;  /* 0xfffffffc00f08947 */ /* 0x001fea000383ffff */
[----:B------:R-:W-:Y:S05]  /*13b60*/  BRA `(.L_x_3988) ;  /* 0xffffffbc00487947 */ /* 0x000fea000383ffff */
.L_x_3916:
[----:B0-----:R0:W1:Y:S02]  /*13b70*/  SYNCS.PHASECHK.TRANS64.TRYWAIT P0, [R4+URZ+0x33480], R29 ;  /* 0x0334801d040075a7 */ /* 0x001064000800017f */
[----:B-1----:R-:W-:Y:S05]  /*13b80*/  @!P0 NANOSLEEP.SYNCS 0x989680 ;  /* 0x009896800000895d */ /* 0x002fea0003900000 */
[----:B------:R-:W1:Y:S02]  /*13b90*/  @!P0 SYNCS.PHASECHK.TRANS64 P0, [R4+URZ+0x33480], R29 ;  /* 0x0334801d040085a7 */ /* 0x000e64000800007f */
[----:B-1----:R-:W-:Y:S05]  /*13ba0*/  @!P0 BRA `(.L_x_3916) ;  /* 0xfffffffc00f08947 */ /* 0x002fea000383ffff */
[----:B------:R-:W-:Y:S05]  /*13bb0*/  BRA `(.L_x_3989) ;  /* 0xffffffc0004c7947 */ /* 0x000fea000383ffff */
.L_x_3917:
        /* <DEDUP_REMOVED lines=8> */
.L_x_3991:
[----:B------:R-:W-:Y:S05]  /*13c40*/  BSYNC B0 ;  /* 0x0000000000007941 */ /* 0x000fea0003800000 */
.L_x_3990:
[----:B------:R-:W-:Y:S02]  /*13c50*/  IMAD.MOV.U32 R13, RZ, RZ, R9 ;  /* 0x000000ffff0d7224 */ /* 0x000fe400078e0009 */
[----:B------:R-:W-:Y:S02]  /*13c60*/  IMAD.MOV.U32 R12, RZ, RZ, RZ ;  /* 0x000000ffff0c7224 */ /* 0x000fe400078e00ff */
[----:B------:R-:W-:Y:S02]  /*13c70*/  IMAD.MOV.U32 R11, RZ, RZ, 0x1c1f ;  /* 0x00001c1fff0b7424 */ /* 0x000fe400078e00ff */
[----:B------:R-:W-:Y:S02]  /*13c80*/  IMAD.MOV.U32 R15, RZ, RZ, -0x1 ;  /* 0xffffffffff0f7424 */ /* 0x000fe400078e00ff */
[----:B------:R-:W-:Y:S02]  /*13c90*/  IMAD.MOV.U32 R3, RZ, RZ, R14 ;  /* 0x000000ffff037224 */ /* 0x000fe400078e000e */
[----:B------:R-:W-:-:S07]  /*13ca0*/  IMAD R10, R0, 0x7800, R23 ;  /* 0x00007800000a7824 */ /* 0x000fce00078e0217 */
[----:B------:R-:W-:Y:S05]  /*13cb0*/  WARPSYNC.COLLECTIVE R15, `(.L_x_3992) ;  /* 0x000000000f087348 */ /* 0x000fea0003c00000 */
[----:B------:R0:W1:Y:S02]  /*13cc0*/  SHFL.IDX P6, R14, R13, R12, R11 ;  /* 0x0000000c0d0e7389 */ /* 0x00006400000c000b */
[----:B01----:R-:W-:Y:S01]  /*13cd0*/  ENDCOLLECTIVE ;  /* 0x000000000000791b */ /* 0x003fe20003800000 */
.L_x_3992:
[----:B------:R-:W-:Y:S02]  /*13ce0*/  IMAD.MOV.U32 R13, RZ, RZ, R20 ;  /* 0x000000ffff0d7224 */ /* 0x000fe400078e0014 */
[----:B------:R-:W-:Y:S02]  /*13cf0*/  IMAD.MOV.U32 R12, RZ, RZ, 0x1 ;  /* 0x00000001ff0c7424 */ /* 0x000fe400078e00ff */
[----:B------:R-:W-:-:S07]  /*13d00*/  IMAD.MOV.U32 R2, RZ, RZ, R14 ;  /* 0x000000ffff027224 */ /* 0x000fce00078e000e */
[----:B------:R-:W-:Y:S05]  /*13d10*/  WARPSYNC.COLLECTIVE R15, `(.L_x_3993) ;  /* 0x000000000f087348 */ /* 0x000fea0003c00000 */
[----:B------:R0:W1:Y:S02]  /*13d20*/  SHFL.IDX P6, R14, R13, R12, R11 ;  /* 0x0000000c0d0e7389 */ /* 0x00006400000c000b */
[----:B01----:R-:W-:Y:S01]  /*13d30*/  ENDCOLLECTIVE ;  /* 0x000000000000791b */ /* 0x003fe20003800000 */
.L_x_3993:
[----:B------:R-:W-:-:S04]  /*13d40*/  IADD3 R2, P0, R37, R2, RZ ;  /* 0x0000000225027210 */ /* 0x000fc80007f1e0ff */
[----:B------:R-:W-:-:S05]  /*13d50*/  IADD3.X R3, RZ, R3, RZ, P0, !PT ;  /* 0x00000003ff037210 */ /* 0x000fca00007fe4ff */
[----:B------:R-:W-:Y:S01]  /*13d60*/  @!PT LDS RZ, [RZ] ;  /* 0x00000000fffff984 */ /* 0x000fe20000000800 */
[----:B------:R-:W-:Y:S01]  /*13d70*/  @!PT LDS RZ, [RZ] ;  /* 0x00000000fffff984 */ /* 0x000fe20000000800 */
[----:B------:R-:W-:Y:S01]  /*13d80*/  @!PT LDS RZ, [RZ] ;  /* 0x00000000fffff984 */ /* 0x000fe20000000800 */
[----:B------:R-:W-:Y:S01]  /*13d90*/  LDGSTS.E.BYPASS.LTC128B.128 [R10+0xf200], desc[UR54][R2.64], !P4 ;  /* 0x0f200000020a7fae */ /* 0x000fe2000e101d76 */
[----:B------:R-:W-:-:S03]  /*13da0*/  IMAD.MOV.U32 R13, RZ, RZ, R9 ;  /* 0x000000ffff0d7224 */ /* 0x000fc600078e0009 */
[----:B------:R-:W-:Y:S04]  /*13db0*/  LDGSTS.E.BYPASS.LTC128B.128 [R10+0x11a00], desc[UR54][R2.64+0x40], !P3 ;  /* 0x11a00040020a7fae */ /* 0x000fe8000d901d76 */
[----:B------:R0:W-:Y:S02]  /*13dc0*/  LDGSTS.E.BYPASS.LTC128B.128 [R10+0x14200], desc[UR54][R2.64+0x80], !P1 ;  /* 0x14200080020a7fae */ /* 0x0001e4000c901d76 */
[----:B0-----:R-:W-:-:S07]  /*13dd0*/  IMAD.MOV.U32 R3, RZ, RZ, R14 ;  /* 0x000000ffff037224 */ /* 0x001fce00078e000e */
[----:B------:R-:W-:Y:S05]  /*13de0*/  WARPSYNC.COLLECTIVE R15, `(.L_x_3994) ;  /* 0x000000000f087348 */ /* 0x000fea0003c00000 */
[----:B------:R0:W1:Y:S02]  /*13df0*/  SHFL.IDX P6, R14, R13, R12, R11 ;  /* 0x0000000c0d0e7389 */ /* 0x00006400000c000b */
[----:B01----:R-:W-:Y:S01]  /*13e00*/  ENDCOLLECTIVE ;  /* 0x000000000000791b */ /* 0x003fe20003800000 */
.L_x_3994:
[----:B------:R-:W-:Y:S02]  /*13e10*/  IMAD.MOV.U32 R13, RZ, RZ, R20 ;  /* 0x000000ffff0d7224 */ /* 0x000fe400078e0014 */
[----:B------:R-:W-:Y:S02]  /*13e20*/  IMAD.MOV.U32 R12, RZ, RZ, 0x2 ;  /* 0x00000002ff0c7424 */ /* 0x000fe400078e00ff */
[----:B------:R-:W-:-:S07]  /*13e30*/  IMAD.MOV.U32 R2, RZ, RZ, R14 ;  /* 0x000000ffff027224 */ /* 0x000fce00078e000e */
[----:B------:R-:W-:Y:S05]  /*13e40*/  WARPSYNC.COLLECTIVE R15, `(.L_x_3995) ;  /* 0x000000000f087348 */ /* 0x000fea0003c00000 */
[----:B------:R0:W1:Y:S02]  /*13e50*/  SHFL.IDX P6, R14, R13, R12, R11 ;  /* 0x0000000c0d0e7389 */ /* 0x00006400000c000b */
[----:B01----:R-:W-:Y:S01]  /*13e60*/  ENDCOLLECTIVE ;  /* 0x000000000000791b */ /* 0x003fe20003800000 */
.L_x_3995:
[----:B------:R-:W-:-:S05]  /*13e70*/  IADD3 R2, P0, R37, R2, RZ ;  /* 0x0000000225027210 */ /* 0x000fca0007f1e0ff */
[----:B------:R-:W-:-:S05]  /*13e80*/  IMAD.X R3, RZ, RZ, R3, P0 ;  /* 0x000000ffff037224 */ /* 0x000fca00000e0603 */
[----:B------:R-:W-:Y:S01]  /*13e90*/  @!PT LDS RZ, [RZ] ;  /* 0x00000000fffff984 */ /* 0x000fe20000000800 */
[----:B------:R-:W-:Y:S01]  /*13ea0*/  @!PT LDS RZ, [RZ] ;  /* 0x00000000fffff984 */ /* 0x000fe20000000800 */
[----:B------:R-:W-:Y:S01]  /*13eb0*/  @!PT LDS RZ, [RZ] ;  /* 0x00000000fffff984 */ /* 0x000fe20000000800 */
[----:B------:R0:W-:Y:S01]  /*13ec0*/  LDGSTS.E.BYPASS.LTC128B.128 [R10+0xfa00], desc[UR54][R2.64], !P4 ;  /* 0x0fa00000020a7fae */ /* 0x0001e2000e101d76 */
[----:B------:R-:W-:-:S03]  /*13ed0*/  IMAD.MOV.U32 R13, RZ, RZ, R9 ;  /* 0x000000ffff0d7224 */ /* 0x000fc600078e0009 */
[----:B------:R0:W-:Y:S04]  /*13ee0*/  LDGSTS.E.BYPASS.LTC128B.128 [R10+0x12200], desc[UR54][R2.64+0x40], !P3 ;  /* 0x12200040020a7fae */ /* 0x0001e8000d901d76 */
[----:B------:R0:W-:Y:S01]  /*13ef0*/  LDGSTS.E.BYPASS.LTC128B.128 [R10+0x14a00], desc[UR54][R2.64+0x80], !P1 ;  /* 0x14a00080020a7fae */ /* 0x0001e2000c901d76 */
[----:B------:R-:W-:-:S07]  /*13f00*/  MOV R35, R14 ;  /* 0x0000000e00237202 */ /* 0x000fce0000000f00 */
[----:B0-----:R-:W-:Y:S05]  /*13f10*/  WARPSYNC.COLLECTIVE R15, `(.L_x_3996) ;  /* 0x000000000f087348 */ /* 0x001fea0003c00000 */
[----:B------:R1:W2:Y:S02]  /*13f20*/  SHFL.IDX P6, R14, R13, R12, R11 ;  /* 0x0000000c0d0e7389 */ /* 0x0002a400000c000b */
[----:B012---:R-:W-:Y:S01]  /*13f30*/  ENDCOLLECTIVE ;  /* 0x000000000000791b */ /* 0x007fe20003800000 */
.L_x_3996:
[----:B------:R-:W-:Y:S02]  /*13f40*/  IMAD.MOV.U32 R13, RZ, RZ, R20 ;  /* 0x000000ffff0d7224 */ /* 0x000fe400078e0014 */
[----:B------:R-:W-:Y:S02]  /*13f50*/  IMAD.MOV.U32 R12, RZ, RZ, 0x3 ;  /* 0x00000003ff0c7424 */ /* 0x000fe400078e00ff */
[----:B------:R-:W-:-:S07]  /*13f60*/  IMAD.MOV.U32 R2, RZ, RZ, R14 ;  /* 0x000000ffff027224 */ /* 0x000fce00078e000e */
[----:B------:R-:W-:Y:S05]  /*13f70*/  WARPSYNC.COLLECTIVE R15, `(.L_x_3997) ;  /* 0x000000000f087348 */ /* 0x000fea0003c00000 */
[----:B------:R0:W1:Y:S02]  /*13f80*/  SHFL.IDX P6, R14, R13, R12, R11 ;  /* 0x0000000c0d0e7389 */ /* 0x00006400000c000b */
[----:B01----:R-:W-:Y:S01]  /*13f90*/  ENDCOLLECTIVE ;  /* 0x000000000000791b */ /* 0x003fe20003800000 */
.L_x_3997:
        /* <DEDUP_REMOVED lines=9> */
[----:B------:R-:W-:-:S07]  /*14030*/  IMAD.MOV.U32 R35, RZ, RZ, R14 ;  /* 0x000000ffff237224 */ /* 0x000fce00078e000e */
[----:B0-----:R-:W-:Y:S05]  /*14040*/  WARPSYNC.COLLECTIVE R15, `(.L_x_3998) ;  /* 0x000000000f087348 */ /* 0x001fea0003c00000 */
[----:B------:R1:W2:Y:S02]  /*14050*/  SHFL.IDX P6, R14, R13, R12, R11 ;  /* 0x0000000c0d0e7389 */ /* 0x0002a400000c000b */
[----:B012---:R-:W-:Y:S01]  /*14060*/  ENDCOLLECTIVE ;  /* 0x000000000000791b */ /* 0x007fe20003800000 */
.L_x_3998:
[----:B------:R-:W-:Y:S02]  /*14070*/  IMAD.MOV.U32 R13, RZ, RZ, R21 ;  /* 0x000000ffff0d7224 */ /* 0x000fe400078e0015 */
[----:B------:R-:W-:Y:S02]  /*14080*/  IMAD.MOV.U32 R12, RZ, RZ, RZ ;  /* 0x000000ffff0c7224 */ /* 0x000fe400078e00ff */
[----:B------:R-:W-:-:S07]  /*14090*/  IMAD.MOV.U32 R2, RZ, RZ, R14 ;  /* 0x000000ffff027224 */ /* 0x000fce00078e000e */
[----:B------:R-:W-:Y:S05]  /*140a0*/  WARPSYNC.COLLECTIVE R15, `(.L_x_3999) ;  /* 0x000000000f087348 */ /* 0x000fea0003c00000 */
[----:B------:R0:W1:Y:S02]  /*140b0*/  SHFL.IDX P6, R14, R13, R12, R11 ;  /* 0x0000000c0d0e7389 */ /* 0x00006400000c000b */
[----:B01----:R-:W-:Y:S01]  /*140c0*/  ENDCOLLECTIVE ;  /* 0x000000000000791b */ /* 0x003fe20003800000 */
.L_x_3999:
[----:B------:R-:W-:-:S04]  /*140d0*/  IADD3 R2, P0, R37, R2, RZ ;  /* 0x0000000225027210 */ /* 0x000fc80007f1e0ff */
[----:B------:R-:W-:-:S05]  /*140e0*/  IADD3.X R3, RZ, R35, RZ, P0, !PT ;  /* 0x00000023ff037210 */ /* 0x000fca00007fe4ff */
        /* <DEDUP_REMOVED lines=11> */
.L_x_4000:
[----:B------:R-:W-:Y:S05]  /*141a0*/  BRA `(.L_x_4001) ;  /* 0xffffffc000007947 */ /* 0x000fea000383ffff */
.L_x_3920:
[----:B--2---:R2:W3:Y:S02]  /*141b0*/  SYNCS.PHASECHK.TRANS64.TRYWAIT P0, [R4+URZ+0x33440], R29 ;  /* 0x0334401d040075a7 */ /* 0x0044e4000800017f */
[----:B---3--:R-:W-:Y:S05]  /*141c0*/  @!P0 NANOSLEEP.SYNCS 0x989680 ;  /* 0x009896800000895d */ /* 0x008fea0003900000 */
[----:B------:R-:W3:Y:S02]  /*141d0*/  @!P0 SYNCS.PHASECHK.TRANS64 P0, [R4+URZ+0x33440], R29 ;  /* 0x0334401d040085a7 */ /* 0x000ee4000800007f */
[----:B---3--:R-:W-:Y:S05]  /*141e0*/  @!P0 BRA `(.L_x_3920) ;  /* 0xfffffffc00f08947 */ /* 0x008fea000383ffff */
[----:B------:R-:W-:Y:S05]  /*141f0*/  BRA `(.L_x_4002) ;  /* 0xffffffc000487947 */ /* 0x000fea000383ffff */
.L_x_3921:
        /* <DEDUP_REMOVED lines=8> */
.L_x_4004:
[----:B------:R-:W-:Y:S05]  /*14280*/  BSYNC B0 ;  /* 0x0000000000007941 */ /* 0x000fea0003800000 */
.L_x_4003:
[----:B------:R0:W5:Y:S01]  /*14290*/  LDL R10, [R1] ;  /* 0x00000000010a7983 */ /* 0x0001620000100800 */
[----:B------:R-:W-:Y:S01]  /*142a0*/  IMAD.MOV.U32 R13, RZ, RZ, R20 ;  /* 0x000000ffff0d7224 */ /* 0x000fe200078e0014 */
[----:B------:R-:W-:Y:S01]  /*142b0*/  MOV R3, R14 ;  /* 0x0000000e00037202 */ /* 0x000fe20000000f00 */
[----:B------:R-:W-:Y:S02]  /*142c0*/  IMAD.MOV.U32 R12, RZ, RZ, RZ ;  /* 0x000000ffff0c7224 */ /* 0x000fe400078e00ff */
[----:B------:R-:W-:Y:S02]  /*142d0*/  IMAD.MOV.U32 R11, RZ, RZ, 0x1c1f ;  /* 0x00001c1fff0b7424 */ /* 0x000fe400078e00ff */
[----:B------:R-:W-:-:S07]  /*142e0*/  IMAD.MOV.U32 R15, RZ, RZ, -0x1 ;  /* 0xffffffffff0f7424 */ /* 0x000fce00078e00ff */
[----:B0----5:R-:W-:Y:S05]  /*142f0*/  WARPSYNC.COLLECTIVE R15, `(.L_x_4005) ;  /* 0x000000000f087348 */ /* 0x021fea0003c00000 */
[----:B------:R1:W2:Y:S02]  /*14300*/  SHFL.IDX P6, R14, R13, R12, R11 ;  /* 0x0000000c0d0e7389 */ /* 0x0002a400000c000b */
[----:B012--5:R-:W-:Y:S01]  /*14310*/  ENDCOLLECTIVE ;  /* 0x000000000000791b */ /* 0x027fe20003800000 */
.L_x_4005:
[----:B------:R-:W-:Y:S02]  /*14320*/  IMAD.MOV.U32 R13, RZ, RZ, R21 ;  /* 0x000000ffff0d7224 */ /* 0x000fe400078e0015 */
[----:B------:R-:W-:Y:S01]  /*14330*/  IMAD.MOV.U32 R12, RZ, RZ, 0x1 ;  /* 0x00000001ff0c7424 */ /* 0x000fe200078e00ff */
[----:B------:R-:W-:-:S13]  /*14340*/  IADD3 R2, P0, R37, R14, RZ ;  /* 0x0000000e25027210 */ /* 0x000fda0007f1e0ff */
[----:B------:R-:W-:Y:S05]  /*14350*/  WARPSYNC.COLLECTIVE R15, `(.L_x_4006) ;  /* 0x000000000f087348 */ /* 0x000fea0003c00000 */
[----:B------:R0:W1:Y:S02]  /*14360*/  SHFL.IDX P6, R14, R13, R12, R11 ;  /* 0x0000000c0d0e7389 */ /* 0x00006400000c000b */
[----:B01----:R-:W-:Y:S01]  /*14370*/  ENDCOLLECTIVE ;  /* 0x000000000000791b */ /* 0x003fe20003800000 */
.L_x_4006:
[----:B------:R-:W-:Y:S02]  /*14380*/  IMAD.X R3, RZ, RZ, R3, P0 ;  /* 0x000000ffff037224 */ /* 0x000fe400000e0603 */
[----:B------:R-:W-:Y:S02]  /*14390*/  IMAD.MOV.U32 R13, RZ, RZ, R20 ;  /* 0x000000ffff0d7224 */ /* 0x000fe400078e0014 */
[----:B------:R-:W-:-:S04]  /*143a0*/  IMAD R26, R0, 0x7800, R10 ;  /* 0x00007800001a7824 */ /* 0x000fc800078e020a */
[----:B------:R-:W-:-:S05]  /*143b0*/  VIADD R26, R26, UR42 ;  /* 0x0000002a1a1a7c36 */ /* 0x000fca0008000000 */
[----:B------:R-:W-:Y:S01]  /*143c0*/  @!PT LDS RZ, [RZ] ;  /* 0x00000000fffff984 */ /* 0x000fe20000000800 */
[----:B------:R-:W-:Y:S01]  /*143d0*/  @!PT LDS RZ, [RZ] ;  /* 0x00000000fffff984 */ /* 0x000fe20000000800 */
[----:B------:R-:W-:Y:S01]  /*143e0*/  @!PT LDS RZ, [RZ] ;  /* 0x00000000fffff984 */ /* 0x000fe20000000800 */
[----:B------:R-:W-:Y:S04]  /*143f0*/  LDGSTS.E.BYPASS.LTC128B.128 [R26+0x24200], desc[UR54][R2.64], !P4 ;  /* 0x24200000021a7fae */ /* 0x000fe8000e101d76 */
[----:B------:R-:W-:Y:S04]  /*14400*/  LDGSTS.E.BYPASS.LTC128B.128 [R26+0x26a00], desc[UR54][R2.64+0x40], !P3 ;  /* 0x26a00040021a7fae */ /* 0x000fe8000d901d76 */
[----:B------:R0:W-:Y:S02]  /*14410*/  LDGSTS.E.BYPASS.LTC128B.128 [R26+0x29200], desc[UR54][R2.64+0x80], !P1 ;  /* 0x29200080021a7fae */ /* 0x0001e4000c901d76 */
[----:B0-----:R-:W-:-:S07]  /*14420*/  MOV R3, R14 ;  /* 0x0000000e00037202 */ /* 0x001fce0000000f00 */
[----:B------:R-:W-:Y:S05]  /*14430*/  WARPSYNC.COLLECTIVE R15, `(.L_x_4007) ;  /* 0x000000000f087348 */ /* 0x000fea0003c00000 */
[----:B------:R0:W1:Y:S02]  /*14440*/  SHFL.IDX P6, R14, R13, R12, R11 ;  /* 0x0000000c0d0e7389 */ /* 0x00006400000c000b */
[----:B01----:R-:W-:Y:S01]  /*14450*/  ENDCOLLECTIVE ;  /* 0x000000000000791b */ /* 0x003fe20003800000 */
.L_x_4007:
[----:B------:R-:W-:Y:S02]  /*14460*/  IMAD.MOV.U32 R13, RZ, RZ, R21 ;  /* 0x000000ffff0d7224 */ /* 0x000fe400078e0015 */
[----:B------:R-:W-:Y:S01]  /*14470*/  IMAD.MOV.U32 R12, RZ, RZ, 0x2 ;  /* 0x00000002ff0c7424 */ /* 0x000fe200078e00ff */
[----:B------:R-:W-:-:S13]  /*14480*/  IADD3 R2, P0, R37, R14, RZ ;  /* 0x0000000e25027210 */ /* 0x000fda0007f1e0ff */
[----:B------:R-:W-:Y:S05]  /*14490*/  WARPSYNC.COLLECTIVE R15, `(.L_x_4008) ;  /* 0x000000000f087348 */ /* 0x000fea0003c00000 */
[----:B------:R0:W1:Y:S02]  /*144a0*/  SHFL.IDX P6, R14, R13, R12, R11 ;  /* 0x0000000c0d0e7389 */ /* 0x00006400000c000b */
[----:B01----:R-:W-:Y:S01]  /*144b0*/  ENDCOLLECTIVE ;  /* 0x000000000000791b */ /* 0x003fe20003800000 */
.L_x_4008:
[----:B------:R-:W-:-:S05]  /*144c0*/  IMAD.X R3, RZ, RZ, R3, P0 ;  /* 0x000000ffff037224 */ /* 0x000fca00000e0603 */
[----:B------:R-:W-:Y:S01]  /*144d0*/  @!PT LDS RZ, [RZ] ;  /* 0x00000000fffff984 */ /* 0x000fe20000000800 */
[----:B------:R-:W-:Y:S01]  /*144e0*/  @!PT LDS RZ, [RZ] ;  /* 0x00000000fffff984 */ /* 0x000fe20000000800 */
[----:B------:R-:W-:Y:S01]  /*144f0*/  @!PT LDS RZ, [RZ] ;  /* 0x00000000fffff984 */ /* 0x000fe20000000800 */
[----:B------:R-:W-:Y:S04]  /*14500*/  LDGSTS.E.BYPASS.LTC128B.128 [R26+0x24a00], desc[UR54][R2.64], !P4 ;  /* 0x24a00000021a7fae */ /* 0x000fe8000e101d76 */
[----:B------:R-:W-:Y:S01]  /*14510*/  LDGSTS.E.BYPASS.LTC128B.128 [R26+0x27200], desc[UR54][R2.64+0x40], !P3 ;  /* 0x27200040021a7fae */ /* 0x000fe2000d901d76 */
[----:B------:R-:W-:-:S03]  /*14520*/  IMAD.MOV.U32 R13, RZ, RZ, R20 ;  /* 0x000000ffff0d7224 */ /* 0x000fc600078e0014 */
[----:B------:R0:W-:Y:S02]  /*14530*/  LDGSTS.E.BYPASS.LTC128B.128 [R26+0x29a00], desc[UR54][R2.64+0x80], !P1 ;  /* 0x29a00080021a7fae */ /* 0x0001e4000c901d76 */
[----:B0-----:R-:W-:-:S07]  /*14540*/  IMAD.MOV.U32 R3, RZ, RZ, R14 ;  /* 0x000000ffff037224 */ /* 0x001fce00078e000e */
[----:B------:R-:W-:Y:S05]  /*14550*/  WARPSYNC.COLLECTIVE R15, `(.L_x_4009) ;  /* 0x000000000f087348 */ /* 0x000fea0003c00000 */
[----:B------:R0:W1:Y:S02]  /*14560*/  SHFL.IDX P6, R14, R13, R12, R11 ;  /* 0x0000000c0d0e7389 */ /* 0x00006400000c000b */
[----:B01----:R-:W-:Y:S01]  /*14570*/  ENDCOLLECTIVE ;  /* 0x000000000000791b */ /* 0x003fe20003800000 */
.L_x_4009:
[----:B------:R-:W-:Y:S01]  /*14580*/  IMAD.MOV.U32 R13, RZ, RZ, R21 ;  /* 0x000000ffff0d7224 */ /* 0x000fe200078e0015 */
[----:B------:R-:W-:Y:S02]  /*14590*/  MOV R12, 0x3 ;  /* 0x00000003000c7802 */ /* 0x000fe40000000f00 */
[----:B------:R-:W-:-:S13]  /*145a0*/  IADD3 R2, P0, R37, R14, RZ ;  /* 0x0000000e25027210 */ /* 0x000fda0007f1e0ff */
[----:B------:R-:W-:Y:S05]  /*145b0*/  WARPSYNC.COLLECTIVE R15, `(.L_x_4010) ;  /* 0x000000000f087348 */ /* 0x000fea0003c00000 */
[----:B------:R0:W1:Y:S02]  /*145c0*/  SHFL.IDX P6, R14, R13, R12, R11 ;  /* 0x0000000c0d0e7389 */ /* 0x00006400000c000b */
[----:B01----:R-:W-:Y:S01]  /*145d0*/  ENDCOLLECTIVE ;  /* 0x000000000000791b */ /* 0x003fe20003800000 */
.L_x_4010:
[----:B------:R-:W-:-:S05]  /*145e0*/  IMAD.X R3, RZ, RZ, R3, P0 ;  /* 0x000000ffff037224 */ /* 0x000fca00000e0603 */
[----:B------:R-:W-:Y:S01]  /*145f0*/  @!PT LDS RZ, [RZ] ;  /* 0x00000000fffff984 */ /* 0x000fe20000000800 */
[----:B------:R-:W-:Y:S01]  /*14600*/  @!PT LDS RZ, [RZ] ;  /* 0x00000000fffff984 */ /* 0x000fe20000000800 */
[----:B------:R-:W-:Y:S01]  /*14610*/  @!PT LDS RZ, [RZ] ;  /* 0x00000000fffff984 */ /* 0x000fe20000000800 */
[----:B------:R0:W-:Y:S04]  /*14620*/  LDGSTS.E.BYPASS.LTC128B.128 [R26+0x25200], desc[UR54][R2.64], !P4 ;  /* 0x25200000021a7fae */ /* 0x0001e8000e101d76 */
[----:B------:R0:W-:Y:S01]  /*14630*/  LDGSTS.E.BYPASS.LTC128B.128 [R26+0x27a00], desc[UR54][R2.64+0x40], !P3 ;  /* 0x27a00040021a7fae */ /* 0x0001e2000d901d76 */
[----:B------:R-:W-:-:S03]  /*14640*/  IMAD.MOV.U32 R13, RZ, RZ, R20 ;  /* 0x000000ffff0d7224 */ /* 0x000fc600078e0014 */
[----:B------:R0:W-:Y:S01]  /*14650*/  LDGSTS.E.BYPASS.LTC128B.128 [R26+0x2a200], desc[UR54][R2.64+0x80], !P1 ;  /* 0x2a200080021a7fae */ /* 0x0001e2000c901d76 */
[----:B------:R-:W-:-:S07]  /*14660*/  IMAD.MOV.U32 R21, RZ, RZ, R14 ;  /* 0x000000ffff157224 */ /* 0x000fce00078e000e */
[----:B0-----:R-:W-:Y:S05]  /*14670*/  WARPSYNC.COLLECTIVE R15, `(.L_x_4011) ;  /* 0x000000000f087348 */ /* 0x001fea0003c00000 */
[----:B------:R1:W2:Y:S02]  /*14680*/  SHFL.IDX P6, R14, R13, R12, R11 ;  /* 0x0000000c0d0e7389 */ /* 0x0002a400000c000b */
[----:B012---:R-:W-:Y:S01]  /*14690*/  ENDCOLLECTIVE ;  /* 0x000000000000791b */ /* 0x007fe20003800000 */
.L_x_4011:
[----:B------:R-:W-:Y:S02]  /*146a0*/  IMAD.MOV.U32 R13, RZ, RZ, R27 ;  /* 0x000000ffff0d7224 */ /* 0x000fe400078e001b */
[----:B------:R-:W-:Y:S01]  /*146b0*/  IMAD.MOV.U32 R12, RZ, RZ, RZ ;  /* 0x000000ffff0c7224 */ /* 0x000fe200078e00ff */
[----:B------:R-:W-:-:S13]  /*146c0*/  IADD3 R2, P0, R37, R14, RZ ;  /* 0x0000000e25027210 */ /* 0x000fda0007f1e0ff */
[----:B------:R-:W-:Y:S05]  /*146d0*/  WARPSYNC.COLLECTIVE R15, `(.L_x_4012) ;  /* 0x000000000f087348 */ /* 0x000fea0003c00000 */
[----:B------:R0:W1:Y:S02]  /*146e0*/  SHFL.IDX P6, R14, R13, R12, R11 ;  /* 0x0000000c0d0e7389 */ /* 0x00006400000c000b */
[----:B01----:R-:W-:Y:S01]  /*146f0*/  ENDCOLLECTIVE ;  /* 0x000000000000791b */ /* 0x003fe20003800000 */
.L_x_4012:
        /* <DEDUP_REMOVED lines=12> */
.L_x_4013:
[----:B------:R-:W-:Y:S05]  /*147c0*/  BRA `(.L_x_4014) ;  /* 0xffffffbc00ec7947 */ /* 0x000fea000383ffff */
.L_x_3924:
[----:B0-----:R0:W3:Y:S02]  /*147d0*/  SYNCS.PHASECHK.TRANS64.TRYWAIT P1, [R3+URZ+0x33470], R2 ;  /* 0x03347002030075a7 */ /* 0x0010e4000802017f */
[----:B---3--:R-:W-:Y:S05]  /*147e0*/  @!P1 NANOSLEEP.SYNCS 0x989680 ;  /* 0x009896800000995d */ /* 0x008fea0003900000 */
[----:B------:R-:W3:Y:S02]  /*147f0*/  @!P1 SYNCS.PHASECHK.TRANS64 P1, [R3+URZ+0x33470], R2 ;  /* 0x03347002030095a7 */ /* 0x000ee4000802007f */
[----:B---3--:R-:W-:Y:S05]  /*14800*/  @!P1 BRA `(.L_x_3924) ;  /* 0xfffffffc00f09947 */ /* 0x008fea000383ffff */
[----:B------:R-:W-:Y:S05]  /*14810*/  BRA `(.L_x_4015) ;  /* 0xffffffc0004c7947 */ /* 0x000fea000383ffff */
.L_x_3926:
[----:B0-----:R0:W1:Y:S02]  /*14820*/  SYNCS.PHASECHK.TRANS64.TRYWAIT P1, [R3+URZ+0x33460], R4 ;  /* 0x03346004030075a7 */ /* 0x001064000802017f */
[----:B-1----:R-:W-:Y:S05]  /*14830*/  @!P1 NANOSLEEP.SYNCS 0x989680 ;  /* 0x009896800000995d */ /* 0x002fea0003900000 */
[----:B------:R-:W1:Y:S02]  /*14840*/  @!P1 SYNCS.PHASECHK.TRANS64 P1, [R3+URZ+0x33460], R4 ;  /* 0x03346004030095a7 */ /* 0x000e64000802007f */
[----:B-1----:R-:W-:Y:S05]  /*14850*/  @!P1 BRA `(.L_x_3926) ;  /* 0xfffffffc00f09947 */ /* 0x002fea000383ffff */
[----:B------:R-:W-:Y:S05]  /*14860*/  BRA `(.L_x_4016) ;  /* 0xffffffc0005c7947 */ /* 0x000fea000383ffff */
.L_x_3933:
[----:B--2---:R2:W0:Y:S02]  /*14870*/  SYNCS.PHASECHK.TRANS64.TRYWAIT P0, [R3+URZ+0x33470], R2 ;  /* 0x03347002030075a7 */ /* 0x004424000800017f */
[----:B0-----:R-:W-:Y:S05]  /*14880*/  @!P0 NANOSLEEP.SYNCS 0x989680 ;  /* 0x009896800000895d */ /* 0x001fea0003900000 */
[----:B------:R-:W0:Y:S02]  /*14890*/  @!P0 SYNCS.PHASECHK.TRANS64 P0, [R3+URZ+0x33470], R2 ;  /* 0x03347002030085a7 */ /* 0x000e24000800007f */
[----:B0-----:R-:W-:Y:S05]  /*148a0*/  @!P0 BRA `(.L_x_3933) ;  /* 0xfffffffc00f08947 */ /* 0x001fea000383ffff */
[----:B------:R-:W-:Y:S05]  /*148b0*/  BRA `(.L_x_4017) ;  /* 0xffffffcc00307947 */ /* 0x000fea000383ffff */
.L_x_3935:
[----:B--2---:R2:W0:Y:S02]  /*148c0*/  SYNCS.PHASECHK.TRANS64.TRYWAIT P0, [R3+URZ+0x33460], R4 ;  /* 0x03346004030075a7 */ /* 0x004424000800017f */
[----:B0-----:R-:W-:Y:S05]  /*148d0*/  @!P0 NANOSLEEP.SYNCS 0x989680 ;  /* 0x009896800000895d */ /* 0x001fea0003900000 */
[----:B------:R-:W0:Y:S02]  /*148e0*/  @!P0 SYNCS.PHASECHK.TRANS64 P0, [R3+URZ+0x33460], R4 ;  /* 0x03346004030085a7 */ /* 0x000e24000800007f */
[----:B0-----:R-:W-:Y:S05]  /*148f0*/  @!P0 BRA `(.L_x_3935) ;  /* 0xfffffffc00f08947 */ /* 0x001fea000383ffff */
[----:B------:R-:W-:Y:S05]  /*14900*/  BRA `(.L_x_4018) ;  /* 0xffffffcc00487947 */ /* 0x000fea000383ffff */
.L_x_3938:
[----:B--2---:R2:W3:Y:S02]  /*14910*/  SYNCS.PHASECHK.TRANS64.TRYWAIT P0, [R6+URZ+0x33420], R3 ;  /* 0x03342003060075a7 */ /* 0x0044e4000800017f */
[----:B---3--:R-:W-:Y:S05]  /*14920*/  @!P0 NANOSLEEP.SYNCS 0x989680 ;  /* 0x009896800000895d */ /* 0x008fea0003900000 */
[----:B------:R-:W3:Y:S02]  /*14930*/  @!P0 SYNCS.PHASECHK.TRANS64 P0, [R6+URZ+0x33420], R3 ;  /* 0x03342003060085a7 */ /* 0x000ee4000800007f */
[----:B---3--:R-:W-:Y:S05]  /*14940*/  @!P0 BRA `(.L_x_3938) ;  /* 0xfffffffc00f08947 */ /* 0x008fea000383ffff */
[----:B------:R-:W-:Y:S05]  /*14950*/  BRA `(.L_x_4019) ;  /* 0xffffffd800047947 */ /* 0x000fea000383ffff */
.L_x_3940:
[----:B--2---:R2:W3:Y:S02]  /*14960*/  SYNCS.PHASECHK.TRANS64.TRYWAIT P1, [R5+URZ+0x33440], R4 ;  /* 0x03344004050075a7 */ /* 0x0044e4000802017f */
[----:B---3--:R-:W-:Y:S05]  /*14970*/  @!P1 NANOSLEEP.SYNCS 0x989680 ;  /* 0x009896800000995d */ /* 0x008fea0003900000 */
[----:B------:R-:W3:Y:S02]  /*14980*/  @!P1 SYNCS.PHASECHK.TRANS64 P1, [R5+URZ+0x33440], R4 ;  /* 0x03344004050095a7 */ /* 0x000ee4000802007f */
[----:B---3--:R-:W-:Y:S05]  /*14990*/  @!P1 BRA `(.L_x_3940) ;  /* 0xfffffffc00f09947 */ /* 0x008fea000383ffff */
[----:B------:R-:W-:Y:S05]  /*149a0*/  BRA `(.L_x_4020) ;  /* 0xffffffd800407947 */ /* 0x000fea000383ffff */
.L_x_3942:
[----:B---3--:R3:W4:Y:S02]  /*149b0*/  SYNCS.PHASECHK.TRANS64.TRYWAIT P1, [R3+URZ+0x33440], R0 ;  /* 0x03344000030075a7 */ /* 0x008724000802017f */
[----:B----4-:R-:W-:Y:S05]  /*149c0*/  @!P1 NANOSLEEP.SYNCS 0x989680 ;  /* 0x009896800000995d */ /* 0x010fea0003900000 */
[----:B------:R-:W4:Y:S02]  /*149d0*/  @!P1 SYNCS.PHASECHK.TRANS64 P1, [R3+URZ+0x33440], R0 ;  /* 0x03344000030095a7 */ /* 0x000f24000802007f */
[----:B----4-:R-:W-:Y:S05]  /*149e0*/  @!P1 BRA `(.L_x_3942) ;  /* 0xfffffffc00f09947 */ /* 0x010fea000383ffff */
[----:B------:R-:W-:Y:S05]  /*149f0*/  BRA `(.L_x_4021) ;  /* 0xffffffd8004c7947 */ /* 0x000fea000383ffff */
.L_x_3944:
[----:B----4-:R4:W0:Y:S02]  /*14a00*/  SYNCS.PHASECHK.TRANS64.TRYWAIT P1, [R5+URZ+0x33460], R4 ;  /* 0x03346004050075a7 */ /* 0x010824000802017f */
[----:B0-----:R-:W-:Y:S05]  /*14a10*/  @!P1 NANOSLEEP.SYNCS 0x989680 ;  /* 0x009896800000995d */ /* 0x001fea0003900000 */
[----:B------:R-:W0:Y:S02]  /*14a20*/  @!P1 SYNCS.PHASECHK.TRANS64 P1, [R5+URZ+0x33460], R4 ;  /* 0x03346004050095a7 */ /* 0x000e24000802007f */
[----:B0-----:R-:W-:Y:S05]  /*14a30*/  @!P1 BRA `(.L_x_3944) ;  /* 0xfffffffc00f09947 */ /* 0x001fea000383ffff */
[----:B------:R-:W-:Y:S05]  /*14a40*/  BRA `(.L_x_4022) ;  /* 0xffffffd800487947 */ /* 0x000fea000383ffff */
.L_x_3946:
[----:B------:R0:W0:Y:S02]  /*14a50*/  SYNCS.PHASECHK.TRANS64.TRYWAIT P1, [R3+URZ+0x33460], R0 ;  /* 0x03346000030075a7 */ /* 0x000024000802017f */
[----:B0-----:R-:W-:Y:S05]  /*14a60*/  @!P1 NANOSLEEP.SYNCS 0x989680 ;  /* 0x009896800000995d */ /* 0x001fea0003900000 */
[----:B------:R-:W0:Y:S02]  /*14a70*/  @!P1 SYNCS.PHASECHK.TRANS64 P1, [R3+URZ+0x33460], R0 ;  /* 0x03346000030095a7 */ /* 0x000e24000802007f */
[----:B0-----:R-:W-:Y:S05]  /*14a80*/  @!P1 BRA `(.L_x_3946) ;  /* 0xfffffffc00f09947 */ /* 0x001fea000383ffff */
[----:B------:R-:W-:Y:S05]  /*14a90*/  BRA `(.L_x_4023) ;  /* 0xffffffd800447947 */ /* 0x000fea000383ffff */
.L_x_3948:
[----:B------:R0:W0:Y:S02]  /*14aa0*/  SYNCS.PHASECHK.TRANS64.TRYWAIT P1, [R5+URZ+0x33480], R4 ;  /* 0x03348004050075a7 */ /* 0x000024000802017f */
[----:B0-----:R-:W-:Y:S05]  /*14ab0*/  @!P1 NANOSLEEP.SYNCS 0x989680 ;  /* 0x009896800000995d */ /* 0x001fea0003900000 */
[----:B------:R-:W0:Y:S02]  /*14ac0*/  @!P1 SYNCS.PHASECHK.TRANS64 P1, [R5+URZ+0x33480], R4 ;  /* 0x03348004050095a7 */ /* 0x000e24000802007f */
[----:B0-----:R-:W-:Y:S05]  /*14ad0*/  @!P1 BRA `(.L_x_3948) ;  /* 0xfffffffc00f09947 */ /* 0x001fea000383ffff */
[----:B------:R-:W-:Y:S05]  /*14ae0*/  BRA `(.L_x_4024) ;  /* 0xffffffd800407947 */ /* 0x000fea000383ffff */
.L_x_4025:
        /* <DEDUP_REMOVED lines=9> */
.L_x_16275:


//--------------------- .text._ZN7cutlass13device_kernelIN5flash11enable_sm90INS1_16FlashAttnFwdSm90INS1_25CollectiveMainloopFwdSm90ILi2EN4cute5tupleIJNS5_1CILi1EEES8_S8_EEENS6_IJNS7_ILi128EEENS7_ILi160EEENS7_ILi192EEEEEELi192ENS_12float_e4m3_tEfNS_4arch4Sm90ELb0ELb0ELb1ELb1ELb1ELb0ELb0ELb1ELb1ELb1ELb1ELb0EEENS1_21CollectiveEpilogueFwdINS6_IJSA_SC_SB_EEES9_NS_10bfloat16_tESG_Li256ELb1ELb1ELb1ELb1EEENS1_36VarlenDynamicPersistentTileSchedulerILi128ELi160ELi256ELi128ELb1ELb1ELb1ELb0ELb1ELb1EEEEEEEEEvNT_6ParamsE --------------------------
	.section	.text._ZN7cutlass13device_kernelIN5flash11enable_sm90INS1_16FlashAttnFwdSm90INS1_25CollectiveMainloopFwdSm90ILi2EN4cute5tupleIJNS5_1CILi1EEES8_S8_EEENS6_IJNS7_ILi128EEENS7_ILi160EEENS7_ILi192EEEEEELi192ENS_12float_e4m3_tEfNS_4arch4Sm90ELb0ELb0ELb1ELb1ELb1ELb0ELb0ELb1ELb1ELb1ELb1ELb0EEENS1_21CollectiveEpilogueFwdINS6_IJSA_SC_SB_EEES9_NS_10bfloat16_tESG_Li256ELb1ELb1ELb1ELb1EEENS1_36VarlenDynamicPersistentTileSchedulerILi128ELi160ELi256ELi128ELb1ELb1ELb1ELb0ELb1ELb1EEEEEEEEEvNT_6ParamsE,"ax",@progbits
	.align	128
.text._ZN7cutlass13device_kernelIN5flash11enable_sm90INS1_16FlashAttnFwdSm90INS1_25CollectiveMainloopFwdSm90ILi2EN4cute5tupleIJNS5_1CILi1EEES8_S8_EEENS6_IJNS7_ILi128EEENS7_ILi160EEENS7_ILi192EEEEEELi192ENS_12float_e4m3_tEfNS_4arch4Sm90ELb0ELb0ELb1ELb1ELb1ELb0ELb0ELb1ELb1ELb1ELb1ELb0EEENS1_21CollectiveEpilogueFwdINS6_IJSA_SC_SB_EEES9_NS_10bfloat16_tESG_Li256ELb1ELb1ELb1ELb1EEENS1_36VarlenDynamicPersistentTileSchedulerILi128ELi160ELi256ELi128ELb1ELb1ELb1ELb0ELb1ELb1EEEEEEEEEvNT_6ParamsE:
        .type           _ZN7cutlass13device_kernelIN5flash11enable_sm90INS1_16FlashAttnFwdSm90INS1_25CollectiveMainloopFwdSm90ILi2EN4cute5tupleIJNS5_1CILi1EEES8_S8_EEENS6_IJNS7_ILi128EEENS7_ILi160EEENS7_ILi192EEEEEELi192ENS_12float_e4m3_tEfNS_4arch4Sm90ELb0ELb0ELb1ELb1ELb1ELb0ELb0ELb1ELb1ELb1ELb1ELb0EEENS1_21CollectiveEpilogueFwdINS6_IJSA_SC_SB_EEES9_NS_10bfloat16_tESG_Li256ELb1ELb1ELb1ELb1EEENS1_36VarlenDynamicPersistentTileSchedulerILi128ELi160ELi256ELi128ELb1ELb1ELb1ELb0ELb1ELb1EEEEEEEEEvNT_6ParamsE,@function
        .size           _ZN7cutlass13device_kernelIN5flash11enable_sm90INS1_16FlashAttnFwdSm90INS1_25CollectiveMainloopFwdSm90ILi2EN4cute5tupleIJNS5_1CILi1EEES8_S8_EEENS6_IJNS7_ILi128EEENS7_ILi160EEENS7_ILi192EEEEEELi192ENS_12float_e4m3_tEfNS_4arch4Sm90ELb0ELb0ELb1ELb1ELb1ELb0ELb0ELb1ELb1ELb1ELb1ELb0EEENS1_21CollectiveEpilogueFwdINS6_IJSA_SC_SB_EEES9_NS_10bfloat16_tESG_Li256ELb1ELb1ELb1ELb1EEENS1_36VarlenDynamicPersistentTileSchedulerILi128ELi160ELi256ELi128ELb1ELb1ELb1ELb0ELb1ELb1EEEEEEEEEvNT_6ParamsE,(.L_x_16276 - _ZN7cutlass13device_kernelIN5flash11enable_sm90INS1_16FlashAttnFwdSm90INS1_25CollectiveMainloopFwdSm90ILi2EN4cute5tupleIJNS5_1CILi1EEES8_S8_EEENS6_IJNS7_ILi128EEENS7_ILi160EEENS7_ILi192EEEEEELi192ENS_12float_e4m3_tEfNS_4arch4Sm90ELb0ELb0ELb1ELb1ELb1ELb0ELb0ELb1ELb1ELb1ELb1ELb0EEENS1_21CollectiveEpilogueFwdINS6_IJSA_SC_SB_EEES9_NS_10bfloat16_tESG_Li256ELb1ELb1ELb1ELb1EEENS1_36VarlenDynamicPersistentTileSchedulerILi128ELi160ELi256ELi128ELb1ELb1ELb1ELb0ELb1ELb1EEEEEEEEEvNT_6ParamsE)
        .other          _ZN7cutlass13device_kernelIN5flash11enable_sm90INS1_16FlashAttnFwdSm90INS1_25CollectiveMainloopFwdSm90ILi2EN4cute5tupleIJNS5_1CILi1EEES8_S8_EEENS6_IJNS7_ILi128EEENS7_ILi160EEENS7_ILi192EEEEEELi192ENS_12float_e4m3_tEfNS_4arch4Sm90ELb0ELb0ELb1ELb1ELb1ELb0ELb0ELb1ELb1ELb1ELb1ELb0EEENS1_21CollectiveEpilogueFwdINS6_IJSA_SC_SB_EEES9_NS_10bfloat16_tESG_Li256ELb1ELb1ELb1ELb1EEENS1_36VarlenDynamicPersistentTileSchedulerILi128ELi160ELi256ELi128ELb1ELb1ELb1ELb0ELb1ELb1EEEEEEEEEvNT_6ParamsE,@"STO_CUDA_ENTRY STV_DEFAULT"
_ZN7cutlass13device_kernelIN5flash11enable_sm90INS1_16FlashAttnFwdSm90INS1_25CollectiveMainloopFwdSm90ILi2EN4cute5tupleIJNS5_1CILi1EEES8_S8_EEENS6_IJNS7_ILi128EEENS7_ILi160EEENS7_ILi192EEEEEELi192ENS_12float_e4m3_tEfNS_4arch4Sm90ELb0ELb0ELb1ELb1ELb1ELb0ELb0ELb1ELb1ELb1ELb1ELb0EEENS1_21CollectiveEpilogueFwdINS6_IJSA_SC_SB_EEES9_NS_10bfloat16_tESG_Li256ELb1ELb1ELb1ELb1EEENS1_36VarlenDynamicPersistentTileSchedulerILi128ELi160ELi256ELi128ELb1ELb1ELb1ELb0ELb1ELb1EEEEEEEEEvNT_6ParamsE:
        /* <DEDUP_REMOVED lines=45> */
.L_x_4026:
        /* <DEDUP_REMOVED lines=22> */
.L_x_4027:
        /* <DEDUP_REMOVED lines=18> */
.L_x_4028:
        /* <DEDUP_REMOVED lines=22> */
.L_x_4029:
        /* <DEDUP_REMOVED lines=24> */
.L_x_4030:
        /* <DEDUP_REMOVED lines=8> */
.L_x_4032:
        /* <DEDUP_REMOVED lines=9> */
[----:B0-----:R-:W-:-:S04]  /*0940*/  LOP3.LUT R0, R2, 0xffffff80, RZ, 0xc0, !PT ;  /* 0xffffff8002007812 */ /* 0x001fc800078ec0ff */
        /* <DEDUP_REMOVED lines=8> */
[----:B------:R-:W-:Y:S01]  /*09d0*/  VIADD R12, R2, 0xffffff80 ;  /* 0xffffff80020c7836 */ /* 0x000fe20000000000 */
[----:B------:R-:W-:Y:S01]  /*09e0*/  R2UR UR6, R9 ;  /* 0x00000000090672ca */ /* 0x000fe200000e0000 */
[----:B------:R-:W-:Y:S01]  /*09f0*/  ULOP3.LUT UR48, UR42, 0x1, URZ, 0xfc, !UPT ;  /* 0x000000012a307892 */ /* 0x000fe2000f8efc3f */
[----:B------:R-:W-:Y:S01]  /*0a00*/  R2UR UR5, R10 ;  /* 0x000000000a0572ca */ /* 0x000fe200000e0000 */
[----:B------:R-:W-:Y:S01]  /*0a10*/  UMOV UR47, URZ ;  /* 0x0000003f002f7c82 */ /* 0x000fe20008000000 */
[----:B------:R-:W-:Y:S01]  /*0a20*/  SHF.R.S32.HI R0, RZ, 0x1f, R12 ;  /* 0x0000001fff007819 */ /* 0x000fe2000001140c */
[----:B------:R-:W-:Y:S01]  /*0a30*/  UMOV UR46, URZ ;  /* 0x0000003f002e7c82 */ /* 0x000fe20008000000 */
[----:B------:R-:W-:Y:S01]  /*0a40*/  R2UR UR7, R11 ;  /* 0x000000000b0772ca */ /* 0x000fe200000e0000 */
[----:B------:R-:W-:Y:S01]  /*0a50*/  UMOV UR45, URZ ;  /* 0x0000003f002d7c82 */ /* 0x000fe20008000000 */
[CC--:B------:R-:W-:Y:S02]  /*0a60*/  LEA.HI R2, R0.reuse, R12.reuse, RZ, 0x7 ;  /* 0x0000000c00027211 */ /* 0x0c0fe400078f38ff */
[----:B------:R-:W-:-:S02]  /*0a70*/  LEA.HI R3, R0, R12, RZ, 0x4 ;  /* 0x0000000c00037211 */ /* 0x000fc400078f20ff */
[----:B------:R-:W-:Y:S02]  /*0a80*/  LOP3.LUT R228, R2, 0xffffff80, RZ, 0xc0, !PT ;  /* 0xffffff8002e47812 */ /* 0x000fe400078ec0ff */
[-C--:B------:R-:W-:Y:S02]  /*0a90*/  LEA.HI R4, R0, R12.reuse, RZ, 0x5 ;  /* 0x0000000c00047211 */ /* 0x080fe400078f28ff */
[----:B------:R-:W-:Y:S01]  /*0aa0*/  SHF.R.S32.HI R6, RZ, 0x4, R3 ;  /* 0x00000004ff067819 */ /* 0x000fe20000011403 */
[----:B------:R-:W-:Y:S01]  /*0ab0*/  IMAD.IADD R228, R12, 0x1, -R228 ;  /* 0x000000010ce47824 */ /* 0x000fe200078e0ae4 */
[----:B------:R-:W-:Y:S01]  /*0ac0*/  LEA.HI R11, R0, R12, RZ, 0x2 ;  /* 0x0000000c000b7211 */ /* 0x000fe200078f10ff */
[----:B------:R-:W-:Y:S01]  /*0ad0*/  IMAD.SHL.U32 R5, R4, 0x20, RZ ;  /* 0x0000002004057824 */ /* 0x000fe200078e00ff */
[----:B------:R-:W-:Y:S02]  /*0ae0*/  LOP3.LUT R4, R3, 0x3fffff0, RZ, 0xc0, !PT ;  /* 0x03fffff003047812 */ /* 0x000fe400078ec0ff */
[----:B------:R-:W-:-:S02]  /*0af0*/  SHF.R.S32.HI R7, RZ, 0x1f, R228 ;  /* 0x0000001fff077819 */ /* 0x000fc400000114e4 */
[----:B------:R-:W-:Y:S01]  /*0b00*/  LEA.HI R3, R3, R6, RZ, 0x1 ;  /* 0x0000000603037211 */ /* 0x000fe200078f08ff */
[----:B------:R-:W-:Y:S01]  /*0b10*/  IMAD.IADD R4, R12, 0x1, -R4 ;  /* 0x000000010c047824 */ /* 0x000fe200078e0a04 */
[----:B------:R-:W-:Y:S02]  /*0b20*/  LEA.HI R8, R7, R228, RZ, 0x2 ;  /* 0x000000e407087211 */ /* 0x000fe400078f10ff */
[----:B------:R-:W-:Y:S02]  /*0b30*/  LOP3.LUT R5, R5, 0xfffffc00, RZ, 0xc0, !PT ;  /* 0xfffffc0005057812 */ /* 0x000fe400078ec0ff */
[----:B------:R-:W-:Y:S02]  /*0b40*/  LOP3.LUT R3, R3, 0x1ffffffe, RZ, 0xc0, !PT ;  /* 0x1ffffffe03037812 */ /* 0x000fe400078ec0ff */
[--C-:B------:R-:W-:Y:S01]  /*0b50*/  SHF.R.S32.HI R9, RZ, 0x2, R8.reuse ;  /* 0x00000002ff097819 */ /* 0x100fe20000011408 */
[----:B------:R-:W-:Y:S01]  /*0b60*/  IMAD R4, R4, 0x40, R5 ;  /* 0x0000004004047824 */ /* 0x000fe200078e0205 */
[----:B------:R-:W-:Y:S01]  /*0b70*/  SHF.R.S32.HI R10, RZ, 0x1f, R8 ;  /* 0x0000001fff0a7819 */ /* 0x000fe20000011408 */
[----:B------:R-:W-:Y:S01]  /*0b80*/  IMAD.IADD R3, R6, 0x1, -R3 ;  /* 0x0000000106037824 */ /* 0x000fe200078e0a03 */
[----:B------:R-:W-:-:S02]  /*0b90*/  SHF.R.S32.HI R13, RZ, 0x7, R2 ;  /* 0x00000007ff0d7819 */ /* 0x000fc40000011402 */
[----:B------:R-:W-:Y:S01]  /*0ba0*/  LEA.HI R10, R10, R9, RZ, 0x3 ;  /* 0x000000090a0a7211 */ /* 0x000fe200078f18ff */
[----:B------:R-:W-:Y:S01]  /*0bb0*/  IMAD R3, R3, 0x8, R4 ;  /* 0x0000000803037824 */ /* 0x000fe200078e0204 */
[----:B------:R-:W-:Y:S02]  /*0bc0*/  LOP3.LUT R11, R11, 0xfffffffc, RZ, 0xc0, !PT ;  /* 0xfffffffc0b0b7812 */ /* 0x000fe400078ec0ff */
[----:B------:R-:W-:Y:S02]  /*0bd0*/  LOP3.LUT R10, R10, 0xfffffff8, RZ, 0xc0, !PT ;  /* 0xfffffff80a0a7812 */ /* 0x000fe400078ec0ff */
[----:B------:R-:W-:Y:S01]  /*0be0*/  LEA.HI R7, R7, R228, RZ, 0x5 ;  /* 0x000000e407077211 */ /* 0x000fe200078f28ff */
[----:B------:R-:W-:Y:S01]  /*0bf0*/  IMAD.IADD R11, R12, 0x1, -R11 ;  /* 0x000000010c0b7824 */ /* 0x000fe200078e0a0b */
[----:B------:R-:W-:Y:S01]  /*0c00*/  LEA.HI R2, R2, R13, RZ, 0x1 ;  /* 0x0000000d02027211 */ /* 0x000fe200078f08ff */
[----:B------:R0:W-:Y:S01]  /*0c10*/  STL [R1+0x2c], R3 ;  /* 0x00002c0301007387 */ /* 0x0001e20000100800 */
[----:B------:R-:W-:Y:S01]  /*0c20*/  SHF.R.S32.HI R7, RZ, 0x5, R7 ;  /* 0x00000005ff077819 */ /* 0x000fe20000011407 */
[----:B------:R-:W-:Y:S01]  /*0c30*/  IMAD.IADD R10, R9, 0x1, -R10 ;  /* 0x00000001090a7824 */ /* 0x000fe200078e0a0a */
[----:B------:R-:W-:-:S02]  /*0c40*/  LOP3.LUT R2, R2, 0x3fffffe, RZ, 0xc0, !PT ;  /* 0x03fffffe02027812 */ /* 0x000fc400078ec0ff */
[----:B------:R-:W-:Y:S01]  /*0c50*/  LEA.HI R5, R11, R11, RZ, 0x1 ;  /* 0x0000000b0b057211 */ /* 0x000fe200078f08ff */
[----:B------:R-:W-:Y:S01]  /*0c60*/  IMAD R7, R7, 0x10, R10 ;  /* 0x0000001007077824 */ /* 0x000fe200078e020a */
[----:B------:R-:W-:Y:S01]  /*0c70*/  LEA.HI R0, R0, R12, RZ, 0x3 ;  /* 0x0000000c00007211 */ /* 0x000fe200078f18ff */
[----:B------:R-:W-:Y:S01]  /*0c80*/  IMAD.IADD R2, R13, 0x1, -R2 ;  /* 0x000000010d027824 */ /* 0x000fe200078e0a02 */
[----:B------:R-:W-:Y:S02]  /*0c90*/  LOP3.LUT R4, R5, 0x1ffffffe, RZ, 0xc0, !PT ;  /* 0x1ffffffe05047812 */ /* 0x000fe400078ec0ff */
[----:B0-----:R-:W-:Y:S01]  /*0ca0*/  LOP3.LUT R3, R8, 0x7ffffffc, RZ, 0xc0, !PT ;  /* 0x7ffffffc08037812 */ /* 0x001fe200078ec0ff */
[----:B------:R-:W-:Y:S01]  /*0cb0*/  IMAD R5, R2, 0x40, R7 ;  /* 0x0000004002057824 */ /* 0x000fe200078e0207 */
[----:B------:R-:W-:Y:S01]  /*0cc0*/  LOP3.LUT R16, R0, 0xfffffff8, RZ, 0xc0, !PT ;  /* 0xfffffff800107812 */ /* 0x000fe200078ec0ff */
[----:B------:R-:W-:Y:S01]  /*0cd0*/  IMAD.IADD R4, R11, 0x1, -R4 ;  /* 0x000000010b047824 */ /* 0x000fe200078e0a04 */
[----:B------:R-:W-:Y:S01]  /*0ce0*/  SHF.R.S32.HI R227, RZ, 0x3, R0 ;  /* 0x00000003ffe37819 */ /* 0x000fe20000011400 */
[----:B------:R-:W-:Y:S01]  /*0cf0*/  IMAD.IADD R3, R228, 0x1, -R3 ;  /* 0x00000001e4037824 */ /* 0x000fe200078e0a03 */
[----:B------:R0:W-:Y:S01]  /*0d00*/  STL [R1+0x24], R5 ;  /* 0x0000240501007387 */ /* 0x0001e20000100800 */
[----:B------:R-:W-:-:S02]  /*0d10*/  IMAD.IADD R16, R12, 0x1, -R16 ;  /* 0x000000010c107824 */ /* 0x000fc400078e0a10 */
[----:B------:R-:W-:-:S04]  /*0d20*/  IMAD.SHL.U32 R2, R3, 0x2, RZ ;  /* 0x0000000203027824 */ /* 0x000fc800078e00ff */
[C---:B------:R-:W-:Y:S02]  /*0d30*/  VIADD R225, R2.reuse, 0x10 ;  /* 0x0000001002e17836 */ /* 0x040fe40000000000 */
[C---:B------:R-:W-:Y:S02]  /*0d40*/  VIADD R222, R2.reuse, 0x90 ;  /* 0x0000009002de7836 */ /* 0x040fe40000000000 */
[C---:B------:R-:W-:Y:S01]  /*0d50*/  VIADD R23, R2.reuse, 0xa8 ;  /* 0x000000a802177836 */ /* 0x040fe20000000000 */
[----:B------:R-:W-:Y:S01]  /*0d60*/  SHF.R.S32.HI R0, RZ, 0x1f, R225 ;  /* 0x0000001fff007819 */ /* 0x000fe200000114e1 */
[C---:B------:R-:W-:Y:S01]  /*0d70*/  VIADD R226, R2.reuse, 0x8 ;  /* 0x0000000802e27836 */ /* 0x040fe20000000000 */
[----:B------:R-:W-:Y:S01]  /*0d80*/  SHF.R.S32.HI R0, RZ, 0x1f, R222 ;  /* 0x0000001fff007819 */ /* 0x000fe200000114de */
[----:B------:R-:W-:Y:S01]  /*0d90*/  VIADD R224, R2, 0x80 ;  /* 0x0000008002e07836 */ /* 0x000fe20000000000 */
[----:B------:R-:W-:Y:S01]  /*0da0*/  SHF.R.S32.HI R0, RZ, 0x1f, R23 ;  /* 0x0000001fff007819 */ /* 0x000fe20000011417 */
[----:B------:R-:W-:Y:S01]  /*0db0*/  IMAD R0, R4, 0x8, R5 ;  /* 0x0000000804007824 */ /* 0x000fe200078e0205 */
        /* <DEDUP_REMOVED lines=15> */
.L_x_4082:
        /* <DEDUP_REMOVED lines=24> */
[----:B----4-:R-:W-:-:S03]  /*1030*/  IMAD.U32 R6, RZ, RZ, UR10 ;  /* 0x0000000aff067e24 */ /* 0x010fc6000f8e00ff */
        /* <DEDUP_REMOVED lines=12> */
[----:B-1---5:R-:W-:-:S14]  /*1100*/  @P1 BRA `(.L_x_4033) ;  /* 0x0000000000341947 */ /* 0x022fdc0003800000 */
        /* <DEDUP_REMOVED lines=13> */
.L_x_4033:
[----:B------:R-:W-:Y:S02]  /*11e0*/  UIADD3 UR54, -UR54, UR4, URZ ;  /* 0x0000000436367290 */ /* 0x000fe4000fffe13f */
[----:B------:R-:W-:Y:S02]  /*11f0*/  ULOP3.LUT UR4, UR5, 0xff0000, URZ, 0xc0, !UPT ;  /* 0x00ff000005047892 */ /* 0x000fe4000f8ec03f */
[----:B------:R-:W-:Y:S02]  /*1200*/  UISETP.GE.AND UP0, UPT, UR54, 0x1, UPT ;  /* 0x000000013600788c */ /* 0x000fe4000bf06270 */
[----:B------:R-:W-:Y:S02]  /*1210*/  UIADD3 UR6, UR54, 0x9f, URZ ;  /* 0x0000009f36067890 */ /* 0x000fe4000fffe03f */
[----:B------:R-:W-:Y:S02]  /*1220*/  USHF.R.U32.HI UR8, URZ, 0x8, UR8 ;  /* 0x000000083f087899 */ /* 0x000fe40008011608 */
[----:B------:R-:W-:Y:S01]  /*1230*/  PLOP3.LUT P0, PT, PT, PT, UP0, 0x80, 0x0 ;  /* 0x000000000000781c */ /* 0x000fe20003f0f008 */
[----:B------:R-:W-:-:S02]  /*1240*/  UIMAD.WIDE UR6, UR6, 0x66666667, URZ ;  /* 0x66666667060678a5 */ /* 0x000fc4000f8e023f */
[----:B------:R-:W-:Y:S02]  /*1250*/  ULEA.HI UR8, UR4, UR8, URZ, 0x10 ;  /* 0x0000000804087291 */ /* 0x000fe4000f8f803f */
[----:B------:R-:W-:Y:S02]  /*1260*/  USHF.R.U32.HI UR6, URZ, 0x1f, UR7 ;  /* 0x0000001f3f067899 */ /* 0x000fe40008011607 */
[----:B------:R-:W-:Y:S02]  /*1270*/  ULOP3.LUT UR39, UR8, 0xff, URZ, 0xc0, !UPT ;  /* 0x000000ff08277892 */ /* 0x000fe4000f8ec03f */
[----:B------:R-:W-:Y:S01]  /*1280*/  ULOP3.LUT UR40, UR5, 0xffff, URZ, 0xc0, !UPT ;  /* 0x0000ffff05287892 */ /* 0x000fe2000f8ec03f */
[----:B------:R-:W-:Y:S01]  /*1290*/  UMOV UR4, URZ ;  /* 0x0000003f00047c82 */ /* 0x000fe20008000000 */
[----:B------:R-:W-:Y:S02]  /*12a0*/  USHF.R.U32.HI UR44, URZ, 0x10, UR8 ;  /* 0x000000103f2c7899 */ /* 0x000fe40008011608 */
[----:B------:R-:W-:Y:S01]  /*12b0*/  ULEA.HI.SX32 UR9, UR7, UR6, 0x1a ;  /* 0x0000000607097291 */ /* 0x000fe2000f8fd23f */
        /* <DEDUP_REMOVED lines=37> */
.L_x_4034:
[----:B------:R-:W-:Y:S01]  /*1510*/  UIMAD UR41, UR39, UR4, URZ ;  /* 0x00000004272972a4 */ /* 0x000fe2000f8e023f */
[----:B------:R-:W-:Y:S01]  /*1520*/  IMAD.U32 R0, RZ, RZ, UR9 ;  /* 0x00000009ff007e24 */ /* 0x000fe2000f8e00ff */
[----:B------:R-:W-:Y:S01]  /*1530*/  PLOP3.LUT P0, PT, PT, PT, PT, 0x80, 0x0 ;  /* 0x000000000000781c */ /* 0x000fe20003f0f070 */
[----:B------:R-:W-:Y:S01]  /*1540*/  IMAD.U32 R3, RZ, RZ, UR4 ;  /* 0x00000004ff037e24 */ /* 0x000fe2000f8e00ff */
[----:B------:R-:W-:Y:S02]  /*1550*/  CS2R R28, SRZ ;  /* 0x00000000001c7805 */ /* 0x000fe4000001ff00 */
[----:B------:R-:W-:Y:S01]  /*1560*/  CS2R R126, SRZ ;  /* 0x00000000007e7805 */ /* 0x000fe2000001ff00 */
[----:B------:R-:W-:Y:S01]  /*1570*/  IMAD.MOV.U32 R55, RZ, RZ, RZ ;  /* 0x000000ffff377224 */ /* 0x000fe200078e00ff */
[----:B------:R-:W-:Y:S02]  /*1580*/  CS2R R124, SRZ ;  /* 0x00000000007c7805 */ /* 0x000fe4000001ff00 */
[----:B------:R-:W-:Y:S01]  /*1590*/  VIADDMNMX R0, R3, UR41, R0, PT ;  /* 0x0000002903007c46 */ /* 0x000fe2000b800100 */
[----:B------:R-:W-:Y:S01]  /*15a0*/  IMAD.MOV.U32 R3, RZ, RZ, RZ ;  /* 0x000000ffff037224 */ /* 0x000fe200078e00ff */
[----:B------:R-:W-:Y:S01]  /*15b0*/  CS2R R68, SRZ ;  /* 0x0000000000447805 */ /* 0x000fe2000001ff00 */
[----:B------:R-:W-:Y:S01]  /*15c0*/  IMAD.MOV.U32 R96, RZ, RZ, RZ ;  /* 0x000000ffff607224 */ /* 0x000fe200078e00ff */
[----:B------:R-:W-:Y:S01]  /*15d0*/  R2UR UR53, R0 ;  /* 0x00000000003572ca */ /* 0x000fe200000e0000 */
[----:B------:R-:W-:Y:S01]  /*15e0*/  IMAD.MOV.U32 R0, RZ, RZ, RZ ;  /* 0x000000ffff007224 */ /* 0x000fe200078e00ff */
[----:B------:R-:W-:-:S02]  /*15f0*/  CS2R R52, SRZ ;  /* 0x0000000000347805 */ /* 0x000fc4000001ff00 */
[----:B------:R-:W-:Y:S02]  /*1600*/  CS2R R128, SRZ ;  /* 0x0000000000807805 */ /* 0x000fe4000001ff00 */
[----:B------:R-:W-:Y:S02]  /*1610*/  CS2R R36, SRZ ;  /* 0x0000000000247805 */ /* 0x000fe4000001ff00 */
[----:B------:R-:W-:Y:S01]  /*1620*/  CS2R R132, SRZ ;  /* 0x0000000000847805 */ /* 0x000fe2000001ff00 */
[----:B------:R-:W-:Y:S01]  /*1630*/  IMAD.MOV.U32 R92, RZ, RZ, RZ ;  /* 0x000000ffff5c7224 */ /* 0x000fe200078e00ff */
[----:B------:R-:W-:Y:S02]  /*1640*/  CS2R R122, SRZ ;  /* 0x00000000007a7805 */ /* 0x000fe4000001ff00 */
[----:B------:R-:W-:Y:S01]  /*1650*/  CS2R R32, SRZ ;  /* 0x0000000000207805 */ /* 0x000fe2000001ff00 */
[----:B------:R-:W-:Y:S01]  /*1660*/  IMAD.MOV.U32 R88, RZ, RZ, RZ ;  /* 0x000000ffff587224 */ /* 0x000fe200078e00ff */
[----:B------:R-:W-:-:S02]  /*1670*/  CS2R R130, SRZ ;  /* 0x0000000000827805 */ /* 0x000fc4000001ff00 */
[----:B------:R-:W-:Y:S02]  /*1680*/  CS2R R76, SRZ ;  /* 0x00000000004c7805 */ /* 0x000fe4000001ff00 */
[----:B------:R-:W-:Y:S01]  /*1690*/  CS2R R74, SRZ ;  /* 0x00000000004a7805 */ /* 0x000fe2000001ff00 */
[----:B------:R-:W-:Y:S01]  /*16a0*/  UISETP.GT.AND UP0, UPT, UR53, UR41, UPT ;  /* 0x000000293500728c */ /* 0x000fe2000bf04270 */
[----:B------:R-:W-:Y:S01]  /*16b0*/  IMAD.MOV.U32 R84, RZ, RZ, RZ ;  /* 0x000000ffff547224 */ /* 0x000fe200078e00ff */
[----:B------:R-:W-:Y:S01]  /*16c0*/  CS2R R56, SRZ ;  /* 0x0000000000387805 */ /* 0x000fe2000001ff00 */
[----:B------:R-:W-:Y:S01]  /*16d0*/  IMAD.MOV.U32 R143, RZ, RZ, RZ ;  /* 0x000000ffff8f7224 */ /* 0x000fe200078e00ff */
[----:B------:R-:W-:Y:S02]  /*16e0*/  CS2R R40, SRZ ;  /* 0x0000000000287805 */ /* 0x000fe4000001ff00 */
[----:B------:R-:W-:Y:S02]  /*16f0*/  CS2R R120, SRZ ;  /* 0x0000000000787805 */ /* 0x000fe4000001ff00 */
[----:B------:R-:W-:Y:S01]  /*1700*/  PLOP3.LUT P1, PT, PT, PT, UP0, 0x80, 0x0 ;  /* 0x000000000000781c */ /* 0x000fe20003f2f008 */
[----:B------:R-:W-:Y:S01]  /*1710*/  IMAD.MOV.U32 R145, RZ, RZ, RZ ;  /* 0x000000ffff917224 */ /* 0x000fe200078e00ff */
[----:B------:R-:W-:Y:S01]  /*1720*/  CS2R R60, SRZ ;  /* 0x00000000003c7805 */ /* 0x000fe2000001ff00 */
        /* <DEDUP_REMOVED lines=48> */
[----:B------:R-:W-:-:S05]  /*1a30*/  SHF.R.S32.HI R20, RZ, 0x7, R20 ;  /* 0x00000007ff147819 */ /* 0x000fca0000011414 */
        /* <DEDUP_REMOVED lines=25> */
.L_x_4036:
        /* <DEDUP_REMOVED lines=10> */
[----:B0-----:R-:W-:-:S04]  /*1c70*/  @P1 IMAD R4, R8, UR37, RZ ;  /* 0x0000002508041c24 */ /* 0x001fc8000f8e02ff */
[----:B------:R-:W-:Y:S02]  /*1c80*/  @P1 IMAD R9, R9, UR36, R4 ;  /* 0x0000002409091c24 */ /* 0x000fe4000f8e0204 */
[C---:B-1----:R-:W-:Y:S02]  /*1c90*/  @P0 IMAD R0, R6.reuse, UR37, RZ ;  /* 0x0000002506000c24 */ /* 0x042fe4000f8e02ff */
[----:B------:R-:W-:-:S04]  /*1ca0*/  @P0 IMAD.WIDE.U32 R4, R6, UR36, RZ ;  /* 0x0000002406040c25 */ /* 0x000fc8000f8e00ff */
[----:B------:R-:W-:Y:S02]  /*1cb0*/  @P0 IMAD R3, R7, UR36, R0 ;  /* 0x0000002407030c24 */ /* 0x000fe4000f8e0200 */
[----:B------:R-:W-:-:S04]  /*1cc0*/  @P1 IMAD.WIDE.U32 R6, R8, UR36, RZ ;  /* 0x0000002408061c25 */ /* 0x000fc8000f8e00ff */
[----:B------:R-:W-:Y:S02]  /*1cd0*/  @P1 IMAD.IADD R7, R7, 0x1, R9 ;  /* 0x0000000107071824 */ /* 0x000fe400078e0209 */
[----:B------:R-:W-:Y:S02]  /*1ce0*/  @P0 IMAD.IADD R5, R5, 0x1, R3 ;  /* 0x0000000105050824 */ /* 0x000fe400078e0203 */
[----:B--2---:R-:W-:-:S04]  /*1cf0*/  @P1 IMAD.WIDE.U32 R8, R12, UR40, R6 ;  /* 0x000000280c081c25 */ /* 0x004fc8000f8e0006 */
[----:B---3--:R-:W-:Y:S01]  /*1d00*/  @P0 IMAD.WIDE.U32 R4, R10, UR40, R4 ;  /* 0x000000280a040c25 */ /* 0x008fe2000f8e0004 */
[----:B------:R-:W-:-:S03]  /*1d10*/  @P1 LEA R10, P3, R8, UR6, 0x2 ;  /* 0x00000006080a1c11 */ /* 0x000fc6000f8610ff */
[----:B------:R-:W-:Y:S01]  /*1d20*/  @P1 IMAD R3, R13, UR40, R9 ;  /* 0x000000280d031c24 */ /* 0x000fe2000f8e0209 */
[----:B------:R-:W-:Y:S01]  /*1d30*/  @P0 LEA R6, P2, R4, UR4, 0x2 ;  /* 0x0000000404060c11 */ /* 0x000fe2000f8410ff */
[----:B------:R-:W-:Y:S02]  /*1d40*/  @P0 IMAD R5, R11, UR40, R5 ;  /* 0x000000280b050c24 */ /* 0x000fe4000f8e0205 */
[----:B------:R-:W-:Y:S01]  /*1d50*/  IMAD.MOV.U32 R0, RZ, RZ, 0x3f800000 ;  /* 0x3f800000ff007424 */ /* 0x000fe200078e00ff */
[----:B------:R-:W-:Y:S01]  /*1d60*/  @P1 LEA.HI.X R11, R8, UR7, R3, 0x2, P3 ;  /* 0x00000007080b1c11 */ /* 0x000fe200098f1403 */
[----:B------:R-:W-:Y:S01]  /*1d70*/  IMAD.MOV.U32 R3, RZ, RZ, 0x3f800000 ;  /* 0x3f800000ff037424 */ /* 0x000fe200078e00ff */
[----:B------:R-:W-:-:S03]  /*1d80*/  @P0 LEA.HI.X R7, R4, UR5, R5, 0x2, P2 ;  /* 0x0000000504070c11 */ /* 0x000fc600090f1405 */
[----:B------:R-:W2:Y:S04]  /*1d90*/  @P1 LDG.E R0, desc[UR50][R10.64] ;  /* 0x000000320a001981 */ /* 0x000ea8000c1e1900 */
[----:B------:R-:W2:Y:S01]  /*1da0*/  @P0 LDG.E R3, desc[UR50][R6.64] ;  /* 0x0000003206030981 */ /* 0x000ea2000c1e1900 */
[----:B------:R-:W-:-:S04]  /*1db0*/  ULEA.HI UR4, UR47, UR47, URZ, 0x1 ;  /* 0x0000002f2f047291 */ /* 0x000fc8000f8f083f */
[----:B------:R-:W-:-:S04]  /*1dc0*/  ULOP3.LUT UR4, UR4, 0xfffffffe, URZ, 0xc0, !UPT ;  /* 0xfffffffe04047892 */ /* 0x000fc8000f8ec03f */
[----:B------:R-:W-:-:S06]  /*1dd0*/  UIADD3 UR4, UR47, -UR4, URZ ;  /* 0x800000042f047290 */ /* 0x000fcc000fffe03f */
[----:B------:R-:W-:Y:S01]  /*1de0*/  IMAD.U32 R4, RZ, RZ, UR4 ;  /* 0x00000004ff047e24 */ /* 0x000fe2000f8e00ff */
[----:B------:R-:W-:-:S04]  /*1df0*/  ULDC UR4, c[0x0][0x9d8] ;  /* 0x0002760000047ab9 */ /* 0x000fc80000000800 */
[----:B------:R-:W-:-:S04]  /*1e00*/  SHF.L.U32 R4, R4, 0x1f, RZ ;  /* 0x0000001f04047819 */ /* 0x000fc800000006ff */
[----:B------:R-:W0:Y:S01]  /*1e10*/  SYNCS.PHASECHK.TRANS64.TRYWAIT P1, [UR49+0x33400], R4 ;  /* 0x03340004ff0075a7 */ /* 0x000e220008020171 */
[----:B------:R-:W-:-:S05]  /*1e20*/  IMAD.U32 R5, RZ, RZ, UR48 ;  /* 0x00000030ff057e24 */ /* 0x000fca000f8e00ff */
[----:B------:R-:W-:Y:S01]  /*1e30*/  ISETP.NE.AND P0, PT, R5, 0x3, PT ;  /* 0x000000030500780c */ /* 0x000fe20003f05270 */
[----:B--2---:R-:W-:-:S04]  /*1e40*/  FMUL.FTZ R0, R3, R0 ;  /* 0x0000000003007220 */ /* 0x004fc80000410000 */
[----:B------:R-:W-:Y:S01]  /*1e50*/  FMUL.FTZ R0, R0, UR4 ;  /* 0x0000000400007c20 */ /* 0x000fe20008410000 */
[----:B0-----:R-:W-:Y:S07]  /*1e60*/  @!P1 BRA `(.L_x_4037) ;  /* 0x00000150003c9947 */ /* 0x001fee0003800000 */
.L_x_4183:
[----:B------:R-:W-:Y:S05]  /*1e70*/  @!P0 BRA `(.L_x_4038) ;  /* 0x0000000000048947 */ /* 0x000fea0003800000 */
[----:B------:R-:W-:Y:S01]  /*1e80*/  BPT.TRAP 0x1 ;  /* 0x000000040000795c */ /* 0x000fe20000300000 */
.L_x_4038:
[----:B0-----:R-:W-:Y:S02]  /*1e90*/  IMAD.U32 R3, RZ, RZ, UR45 ;  /* 0x0000002dff037e24 */ /* 0x001fe4000f8e00ff */
[----:B------:R-:W-:-:S03]  /*1ea0*/  IMAD.U32 R4, RZ, RZ, UR46 ;  /* 0x0000002eff047e24 */ /* 0x000fc6000f8e00ff */
[----:B------:R-:W-:Y:S02]  /*1eb0*/  LEA R3, R3, UR49, 0x3 ;  /* 0x0000003103037c11 */ /* 0x000fe4000f8e18ff */
[----:B------:R-:W-:-:S04]  /*1ec0*/  SHF.L.U32 R4, R4, 0x1f, RZ ;  /* 0x0000001f04047819 */ /* 0x000fc800000006ff */
[----:B------:R0:W1:Y:S01]  /*1ed0*/  SYNCS.PHASECHK.TRANS64.TRYWAIT P1, [R3+URZ+0x33430], R4 ;  /* 0x03343004030075a7 */ /* 0x000062000802017f */
[----:B------:R-:W-:Y:S05]  /*1ee0*/  @!P0 BRA `(.L_x_4039) ;  /* 0x0000000000048947 */ /* 0x000fea0003800000 */
[----:B------:R-:W-:Y:S01]  /*1ef0*/  BPT.TRAP 0x1 ;  /* 0x000000040000795c */ /* 0x000fe20000300000 */
.L_x_4039:
[----:B------:R-:W-:Y:S01]  /*1f00*/  IMAD.MOV.U32 R25, RZ, RZ, RZ ;  /* 0x000000ffff197224 */ /* 0x000fe200078e00ff */
[----:B-1----:R-:W-:Y:S06]  /*1f10*/  @P1 BRA `(.L_x_4040) ;  /* 0x0000000000081947 */ /* 0x002fec0003800000 */
[----:B------:R-:W1:Y:S02]  /*1f20*/  SYNCS.PHASECHK.TRANS64.TRYWAIT P1, [R3+URZ+0x33430], R4 ;  /* 0x03343004030075a7 */ /* 0x000e64000802017f */
[----:B-1----:R-:W-:Y:S05]  /*1f30*/  @!P1 BRA `(.L_x_4041) ;  /* 0x0000015000209947 */ /* 0x002fea0003800000 */
.L_x_4040:
[----:B------:R-:W-:Y:S05]  /*1f40*/  WARPSYNC.ALL ;  /* 0x0000000000007948 */ /* 0x000fea0003800000 */
[----:B------:R-:W-:Y:S01]  /*1f50*/  UIADD3 UR49, UR49, 0x24200, URZ ;  /* 0x0002420031317890 */ /* 0x000fe2000fffe03f */
[----:B------:R-:W-:Y:S01]  /*1f60*/  WARPGROUP.ARRIVE ;  /* 0x00000000000079c5 */ /* 0x000fe20000000000 */
[----:B------:R-:W-:Y:S02]  /*1f70*/  ULOP3.LUT UR28, UR55, 0x10000, URZ, 0xfc, !UPT ;  /* 0x00010000371c7892 */ /* 0x000fe4000f8efc3f */
[----:B------:R-:W-:Y:S01]  /*1f80*/  USHF.R.U32.HI UR49, URZ, 0x4, UR49 ;  /* 0x000000043f317899 */ /* 0x000fe20008011631 */
[----:B------:R-:W-:Y:S01]  /*1f90*/  UMOV UR25, 0x80000020 ;  /* 0x8000002000197882 */ /* 0x000fe20000000000 */
[----:B------:R-:W-:-:S02]  /*1fa0*/  UMOV UR27, 0x80000020 ;  /* 0x80000020001b7882 */ /* 0x000fc40000000000 */
[----:B------:R-:W-:Y:S01]  /*1fb0*/  ULOP3.LUT UR49, UR49, 0x3fff, URZ, 0xc0, !UPT ;  /* 0x00003fff31317892 */ /* 0x000fe2000f8ec03f */
[----:B------:R-:W-:Y:S01]  /*1fc0*/  UMOV UR24, UR28 ;  /* 0x0000001c00187c82 */ /* 0x000fe20008000000 */
[----:B------:R-:W-:Y:S02]  /*1fd0*/  UMOV UR5, UR25 ;  /* 0x0000001900057c82 */ /* 0x000fe40008000000 */
[----:B------:R-:W-:Y:S01]  /*1fe0*/  ULOP3.LUT UR49, UR49, 0x10000, URZ, 0xfc, !UPT ;  /* 0x0001000031317892 */ /* 0x000fe2000f8efc3f */
[----:B------:R-:W-:Y:S01]  /*1ff0*/  UMOV UR4, UR24 ;  /* 0x0000001800047c82 */ /* 0x000fe20008000000 */
[----:B------:R-:W-:Y:S02]  /*2000*/  UMOV UR7, 0x80000020 ;  /* 0x8000002000077882 */ /* 0x000fe40000000000 */
[----:B------:R-:W-:Y:S01]  /*2010*/  UIMAD UR30, UR45, 0x780, UR49 ;  /* 0x000007802d1e78a4 */ /* 0x000fe2000f8e0231 */
[----:B------:R-:W-:Y:S01]  /*2020*/  UMOV UR11, 0x80000020 ;  /* 0x80000020000b7882 */ /* 0x000fe20000000000 */
[----:B------:R-:W-:-:S02]  /*2030*/  UMOV UR15, 0x80000020 ;  /* 0x80000020000f7882 */ /* 0x000fc40000000000 */
[----:B------:R-:W-:Y:S02]  /*2040*/  UIADD3 UR6, UR30, 0x80, URZ ;  /* 0x000000801e067890 */ /* 0x000fe4000fffe03f */
[----:B------:R-:W-:Y:S02]  /*2050*/  UIADD3 UR8, UR30, 0x100, URZ ;  /* 0x000001001e087890 */ /* 0x000fe4000fffe03f */
[----:B------:R-:W-:Y:S01]  /*2060*/  UMOV UR26, UR30 ;  /* 0x0000001e001a7c82 */ /* 0x000fe20008000000 */
[----:B------:R-:W-:Y:S01]  /*2070*/  UIADD3 UR9, UR30, 0x180, URZ ;  /* 0x000001801e097890 */ /* 0x000fe2000fffe03f */
[----:B------:R-:W-:Y:S01]  /*2080*/  QGMMA.64x32x32.F32.E4M3.E4M3 R92, gdesc[UR24], RZ, !UPT, gsb0 ;  /* 0x00600000185c79f3 */ /* 0x000fe2000c0008ff */
[----:B------:R-:W-:Y:S01]  /*2090*/  UMOV UR26, UR6 ;  /* 0x00000006001a7c82 */ /* 0x000fe20008000000 */
[----:B------:R-:W-:Y:S01]  /*20a0*/  UMOV UR27, 0x80000020 ;  /* 0x80000020001b7882 */ /* 0x000fe20000000000 */
[----:B------:R-:W-:Y:S01]  /*20b0*/  UMOV UR6, UR8 ;  /* 0x0000000800067c82 */ /* 0x000fe20008000000 */
[----:B------:R-:W-:-:S02]  /*20c0*/  UIADD3 UR10, UR30, 0x200, URZ ;  /* 0x000002001e0a7890 */ /* 0x000fc4000fffe03f */
[----:B------:R-:W-:Y:S02]  /*20d0*/  UIADD3 UR12, UR30, 0x102, URZ ;  /* 0x000001021e0c7890 */ /* 0x000fe4000fffe03f */
[----:B------:R-:W-:Y:S02]  /*20e0*/  UIADD3 UR13, UR30, 0x182, URZ ;  /* 0x000001821e0d7890 */ /* 0x000fe4000fffe03f */
[----:B------:R-:W-:Y:S02]  /*20f0*/  UIADD3 UR14, UR30, 0x202, URZ ;  /* 0x000002021e0e7890 */ /* 0x000fe4000fffe03f */
[----:B------:R-:W-:Y:S01]  /*2100*/  UIADD3 UR18, UR30, 0x382, URZ ;  /* 0x000003821e127890 */ /* 0x000fe2000fffe03f */
[----:B------:R-:W-:Y:S01]  /*2110*/  UMOV UR19, 0x80000020 ;  /* 0x8000002000137882 */ /* 0x000fe20000000000 */
[----:B------:R-:W-:Y:S01]  /*2120*/  UIADD3 UR22, UR30, 0x600, URZ ;  /* 0x000006001e167890 */ /* 0x000fe2000fffe03f */
[----:B------:R-:W-:Y:S01]  /*2130*/  UMOV UR23, 0x80000020 ;  /* 0x8000002000177882 */ /* 0x000fe20000000000 */
[----:B------:R-:W-:Y:S01]  /*2140*/  UMOV UR31, 0x80000020 ;  /* 0x80000020001f7882 */ /* 0x000fe20000000000 */
[----:B------:R-:W-:-:S02]  /*2150*/  WARPGROUP.DEPBAR.LE gsb0, 0x0 ;  /* 0x00008000000079c5 */ /* 0x000fc40000010000 */
[----:B------:R-:W-:-:S06]  /*2160*/  WARPGROUP.ARRIVE ;  /* 0x00000000000079c5 */ /* 0x000fcc0000000000 */
[----:B------:R-:W-:Y:S01]  /*2170*/  QGMMA.64x32x32.F32.E4M3.E4M3 R76, gdesc[UR24], RZ, !UPT, gsb0 ;  /* 0x00600000184c79f3 */ /* 0x000fe2000c0008ff */
[----:B------:R-:W-:Y:S01]  /*2180*/  UMOV UR26, UR9 ;  /* 0x00000009001a7c82 */ /* 0x000fe20008000000 */
[----:B------:R-:W-:Y:S01]  /*2190*/  UMOV UR27, 0x80000020 ;  /* 0x80000020001b7882 */ /* 0x000fe20000000000 */
[----:B------:R-:W-:Y:S02]  /*21a0*/  WARPGROUP.DEPBAR.LE gsb0, 0x0 ;  /* 0x00008000000079c5 */ /* 0x000fe40000010000 */
[----:B------:R-:W-:-:S06]  /*21b0*/  WARPGROUP.ARRIVE ;  /* 0x00000000000079c5 */ /* 0x000fcc0000000000 */
[----:B------:R-:W-:Y:S01]  /*21c0*/  QGMMA.64x32x32.F32.E4M3.E4M3 R60, gdesc[UR4], RZ, !UPT, gsb0 ;  /* 0x00600000043c79f3 */ /* 0x000fe2000c0008ff */
[----:B------:R-:W-:Y:S02]  /*21d0*/  UIADD3 UR4, UR28, 0x2, URZ ;  /* 0x000000021c047890 */ /* 0x000fe4000fffe03f */
[----:B------:R-:W-:Y:S01]  /*21e0*/  UIADD3 UR6, UR30, 0x2, URZ ;  /* 0x000000021e067890 */ /* 0x000fe2000fffe03f */
[----:B------:R-:W-:Y:S01]  /*21f0*/  UMOV UR5, 0x80000020 ;  /* 0x8000002000057882 */ /* 0x000fe20000000000 */
[----:B------:R-:W-:Y:S01]  /*2200*/  UMOV UR7, 0x80000020 ;  /* 0x8000002000077882 */ /* 0x000fe20000000000 */
[----:B------:R-:W-:Y:S02]  /*2210*/  UMOV UR9, UR5 ;  /* 0x0000000500097c82 */ /* 0x000fe40008000000 */
[----:B------:R-:W-:Y:S01]  /*2220*/  UMOV UR8, UR4 ;  /* 0x0000000400087c82 */ /* 0x000fe20008000000 */
[----:B------:R-:W-:Y:S02]  /*2230*/  WARPGROUP.DEPBAR.LE gsb0, 0x0 ;  /* 0x00008000000079c5 */ /* 0x000fe40000010000 */
[----:B------:R-:W-:-:S06]  /*2240*/  WARPGROUP.ARRIVE ;  /* 0x00000000000079c5 */ /* 0x000fcc0000000000 */
[----:B------:R-:W-:Y:S01]  /*2250*/  QGMMA.64x32x32.F32.E4M3.E4M3 R44, gdesc[UR24], RZ, !UPT, gsb0 ;  /* 0x00600000182c79f3 */ /* 0x000fe2000c0008ff */
[----:B------:R-:W-:Y:S01]  /*2260*/  UMOV UR26, UR10 ;  /* 0x0000000a001a7c82 */ /* 0x000fe20008000000 */
[----:B------:R-:W-:Y:S01]  /*2270*/  UMOV UR27, 0x80000020 ;  /* 0x80000020001b7882 */ /* 0x000fe20000000000 */
[----:B------:R-:W-:Y:S01]  /*2280*/  UIADD3 UR10, UR30, 0x82, URZ ;  /* 0x000000821e0a7890 */ /* 0x000fe2000fffe03f */
        /* <DEDUP_REMOVED lines=16> */
[----:B------:R-:W-:Y:S01]  /*2390*/  QGMMA.64x32x32.F32.E4M3.E4M3 R60, gdesc[UR8], R60, gsb0 ;  /* 0x00600000083c79f3 */ /* 0x000fe2000800083c */
        /* <DEDUP_REMOVED lines=15> */
[----:B------:R-:W-:Y:S02]  /*2490*/  UIADD3 UR6, UR30, 0x300, URZ ;  /* 0x000003001e067890 */ /* 0x000fe4000fffe03f */
        /* <DEDUP_REMOVED lines=97> */
[----:B------:R-:W-:-:S03]  /*2ab0*/  UIADD3 UR6, UR30, 0x702, URZ ;  /* 0x000007021e067890 */ /* 0x000fc6000fffe03f */
        /* <DEDUP_REMOVED lines=20> */
.L_x_4042:
        /* <DEDUP_REMOVED lines=22> */
[----:B------:R-:W-:-:S02]  /*2d60*/  IMAD.U32 R31, RZ, RZ, UR54 ;  /* 0x00000036ff1f7e24 */ /* 0x000fc4000f8e00ff */
[C---:B------:R-:W-:Y:S01]  /*2d70*/  FMUL.FTZ R49, R0.reuse, R54 ;  /* 0x0000003600317220 */ /* 0x040fe20000410000 */
[----:B------:R-:W2:Y:S01]  /*2d80*/  MUFU.TANH R6, R6 ;  /* 0x0000000600067308 */ /* 0x000ea20000002400 */
[C---:B------:R-:W-:Y:S01]  /*2d90*/  FMUL.FTZ R54, R0.reuse, R56 ;  /* 0x0000003800367220 */ /* 0x040fe20000410000 */
[C---:B------:R-:W-:Y:S01]  /*2da0*/  FMUL.FTZ R56, R0.reuse, R28 ;  /* 0x0000001c00387220 */ /* 0x040fe20000410000 */
[C---:B------:R-:W-:Y:S01]  /*2db0*/  FMUL.FTZ R11, R0.reuse, R97 ;  /* 0x00000061000b7220 */ /* 0x040fe20000410000 */
[C---:B------:R-:W-:Y:S01]  /*2dc0*/  FMUL.FTZ R28, R0.reuse, R30 ;  /* 0x0000001e001c7220 */ /* 0x040fe20000410000 */
[----:B------:R-:W-:Y:S01]  /*2dd0*/  IADD3 R30, R31, 0xa0, -R2 ;  /* 0x000000a01f1e7810 */ /* 0x000fe20007ffe802 */
[----:B------:R-:W-:Y:S02]  /*2de0*/  IMAD.U32 R97, RZ, RZ, UR53 ;  /* 0x00000035ff617e24 */ /* 0x000fe4000f8e00ff */
[C---:B------:R-:W-:Y:S01]  /*2df0*/  FMUL.FTZ R20, R0.reuse, R100 ;  /* 0x0000006400147220 */ /* 0x040fe20000410000 */
[----:B------:R-:W3:Y:S01]  /*2e00*/  MUFU.TANH R7, R7 ;  /* 0x0000000700077308 */ /* 0x000ee20000002400 */
[----:B------:R-:W-:Y:S01]  /*2e10*/  FMUL.FTZ R5, R0, R94 ;  /* 0x0000005e00057220 */ /* 0x000fe20000410000 */
[----:B------:R-:W-:-:S02]  /*2e20*/  IMAD R30, R97, -0xa0, R30 ;  /* 0xffffff60611e7824 */ /* 0x000fc400078e021e */
[C---:B------:R-:W-:Y:S01]  /*2e30*/  FMUL.FTZ R21, R0.reuse, R101 ;  /* 0x0000006500157220 */ /* 0x040fe20000410000 */
[C---:B01----:R-:W-:Y:S01]  /*2e40*/  FMUL.FTZ R4, R0.reuse, R95 ;  /* 0x0000005f00047220 */ /* 0x043fe20000410000 */
[C---:B------:R-:W-:Y:S01]  /*2e50*/  FMUL.FTZ R92, R0.reuse, R104 ;  /* 0x00000068005c7220 */ /* 0x040fe20000410000 */
[----:B------:R-:W-:Y:S01]  /*2e60*/  FMUL.FTZ R8, R0, R98 ;  /* 0x0000006200087220 */ /* 0x000fe20000410000 */
[C---:B------:R-:W-:Y:S01]  /*2e70*/  ISETP.GT.AND P4, PT, R30.reuse, RZ, PT ;  /* 0x000000ff1e00720c */ /* 0x040fe20003f84270 */
[----:B------:R-:W0:Y:S01]  /*2e80*/  MUFU.TANH R10, R10 ;  /* 0x0000000a000a7308 */ /* 0x000e220000002400 */
[----:B------:R-:W-:Y:S01]  /*2e90*/  ISETP.GT.AND P3, PT, R30, 0x1, PT ;  /* 0x000000011e00780c */ /* 0x000fe20003f64270 */
[----:B------:R-:W-:Y:S01]  /*2ea0*/  FMUL.FTZ R27, R0, R105 ;  /* 0x00000069001b7220 */ /* 0x000fe20000410000 */
[----:B------:R-:W-:Y:S01]  /*2eb0*/  ISETP.GT.AND P2, PT, R30, 0x8, PT ;  /* 0x000000081e00780c */ /* 0x000fe20003f44270 */
[----:B------:R-:W-:Y:S01]  /*2ec0*/  FMUL.FTZ R32, R0, R32 ;  /* 0x0000002000207220 */ /* 0x000fe20000410000 */
[----:B--2---:R-:W-:Y:S01]  /*2ed0*/  FSEL R6, R6, -INF , P4 ;  /* 0xff80000006067808 */ /* 0x004fe20002000000 */
[C---:B------:R-:W-:Y:S01]  /*2ee0*/  FMUL.FTZ R9, R0.reuse, R99 ;  /* 0x0000006300097220 */ /* 0x040fe20000410000 */
[C---:B------:R-:W-:Y:S01]  /*2ef0*/  FMUL.FTZ R95, R0.reuse, R52 ;  /* 0x00000034005f7220 */ /* 0x040fe20000410000 */
[----:B------:R-:W1:Y:S01]  /*2f00*/  MUFU.TANH R11, R11 ;  /* 0x0000000b000b7308 */ /* 0x000e620000002400 */
[----:B---3--:R-:W-:Y:S01]  /*2f10*/  FSEL R7, R7, -INF , P3 ;  /* 0xff80000007077808 */ /* 0x008fe20001800000 */
[----:B------:R-:W-:Y:S01]  /*2f20*/  FMUL.FTZ R93, R0, R76 ;  /* 0x0000004c005d7220 */ /* 0x000fe20000410000 */
[----:B------:R-:W-:Y:S01]  /*2f30*/  ISETP.GT.AND P1, PT, R30, 0x9, PT ;  /* 0x000000091e00780c */ /* 0x000fe20003f24270 */
[----:B------:R-:W-:Y:S01]  /*2f40*/  FMUL.FTZ R52, R0, R53 ;  /* 0x0000003500347220 */ /* 0x000fe20000410000 */
[----:B------:R-:W-:Y:S01]  /*2f50*/  FMNMX.FTZ R31, R6, R7, !PT ;  /* 0x00000007061f7209 */ /* 0x000fe20007810000 */
[C---:B------:R-:W-:Y:S01]  /*2f60*/  FMUL.FTZ R53, R0.reuse, R57 ;  /* 0x0000003900357220 */ /* 0x040fe20000410000 */
[----:B------:R-:W-:Y:S01]  /*2f70*/  FMUL.FTZ R13, R0, R102 ;  /* 0x00000066000d7220 */ /* 0x000fe20000410000 */
[----:B------:R-:W2:Y:S01]  /*2f80*/  MUFU.TANH R20, R20 ;  /* 0x0000001400147308 */ /* 0x000ea20000002400 */
[----:B0-----:R-:W-:Y:S01]  /*2f90*/  FSEL R10, R10, -INF , P2 ;  /* 0xff8000000a0a7808 */ /* 0x001fe20001000000 */
[----:B------:R-:W-:Y:S01]  /*2fa0*/  FMUL.FTZ R94, R0, R77 ;  /* 0x0000004d005e7220 */ /* 0x000fe20000410000 */
[----:B------:R-:W-:Y:S01]  /*2fb0*/  ISETP.GT.AND P6, PT, R30, 0x10, PT ;  /* 0x000000101e00780c */ /* 0x000fe20003fc4270 */
[----:B------:R-:W-:Y:S01]  /*2fc0*/  FMUL.FTZ R12, R0, R103 ;  /* 0x00000067000c7220 */ /* 0x000fe20000410000 */
[----:B------:R-:W-:Y:S01]  /*2fd0*/  ISETP.GT.AND P5, PT, R30, 0x11, PT ;  /* 0x000000111e00780c */ /* 0x000fe20003fa4270 */
[C---:B------:R-:W-:Y:S01]  /*2fe0*/  FMUL.FTZ R80, R0.reuse, R80 ;  /* 0x0000005000507220 */ /* 0x040fe20000410000 */
[C---:B------:R-:W-:Y:S01]  /*2ff0*/  FMUL.FTZ R15, R0.reuse, R106 ;  /* 0x0000006a000f7220 */ /* 0x040fe20000410000 */
[----:B------:R-:W0:Y:S01]  /*3000*/  MUFU.TANH R5, R5 ;  /* 0x0000000500057308 */ /* 0x000e220000002400 */
[----:B-1----:R-:W-:Y:S01]  /*3010*/  FSEL R11, R11, -INF , P1 ;  /* 0xff8000000b0b7808 */ /* 0x002fe20000800000 */
[C---:B------:R-:W-:Y:S01]  /*3020*/  FMUL.FTZ R81, R0.reuse, R81 ;  /* 0x0000005100517220 */ /* 0x040fe20000410000 */
[C---:B------:R-:W-:Y:S01]  /*3030*/  FMUL.FTZ R14, R0.reuse, R107 ;  /* 0x0000006b000e7220 */ /* 0x040fe20000410000 */
[C---:B------:R-:W-:Y:S01]  /*3040*/  FMUL.FTZ R84, R0.reuse, R84 ;  /* 0x0000005400547220 */ /* 0x040fe20000410000 */
[C---:B------:R-:W-:Y:S01]  /*3050*/  FMUL.FTZ R85, R0.reuse, R85 ;  /* 0x0000005500557220 */ /* 0x040fe20000410000 */
[C---:B------:R-:W-:Y:S01]  /*3060*/  FMUL.FTZ R77, R0.reuse, R82 ;  /* 0x00000052004d7220 */ /* 0x040fe20000410000 */
[----:B------:R-:W-:Y:S01]  /*3070*/  FMUL.FTZ R76, R0, R83 ;  /* 0x00000053004c7220 */ /* 0x000fe20000410000 */
[----:B------:R-:W1:Y:S01]  /*3080*/  MUFU.TANH R21, R21 ;  /* 0x0000001500157308 */ /* 0x000e620000002400 */
[----:B--2---:R-:W-:Y:S01]  /*3090*/  FSEL R20, R20, -INF , P6 ;  /* 0xff80000014147808 */ /* 0x004fe20003000000 */
[C---:B------:R-:W-:Y:S01]  /*30a0*/  FMUL.FTZ R82, R0.reuse, R91 ;  /* 0x0000005b00527220 */ /* 0x040fe20000410000 */
[C---:B------:R-:W-:Y:S01]  /*30b0*/  FMUL.FTZ R91, R0.reuse, R64 ;  /* 0x00000040005b7220 */ /* 0x040fe20000410000 */
[C---:B------:R-:W-:Y:S01]  /*30c0*/  FMUL.FTZ R83, R0.reuse, R90 ;  /* 0x0000005a00537220 */ /* 0x040fe20000410000 */
[C---:B------:R-:W-:Y:S01]  /*30d0*/  FMUL.FTZ R90, R0.reuse, R65 ;  /* 0x00000041005a7220 */ /* 0x040fe20000410000 */
[C---:B------:R-:W-:Y:S01]  /*30e0*/  FMUL.FTZ R68, R0.reuse, R68 ;  /* 0x0000004400447220 */ /* 0x040fe20000410000 */
[C---:B------:R-:W-:Y:S01]  /*30f0*/  FMUL.FTZ R69, R0.reuse, R69 ;  /* 0x0000004500457220 */ /* 0x040fe20000410000 */
[----:B------:R-:W2:Y:S01]  /*3100*/  MUFU.TANH R4, R4 ;  /* 0x0000000400047308 */ /* 0x000ea20000002400 */
[----:B0-----:R-:W-:Y:S01]  /*3110*/  FSEL R5, R5, -INF , P4 ;  /* 0xff80000005057808 */ /* 0x001fe20002000000 */
[----:B------:R-:W-:Y:S01]  /*3120*/  FMUL.FTZ R65, R0, R71 ;  /* 0x0000004700417220 */ /* 0x000fe20000410000 */
[----:B------:R-:W-:Y:S01]  /*3130*/  ISETP.GT.AND P4, PT, R30, 0x18, PT ;  /* 0x000000181e00780c */ /* 0x000fe20003f84270 */
[C---:B------:R-:W-:Y:S01]  /*3140*/  FMUL.FTZ R71, R0.reuse, R72 ;  /* 0x0000004800477220 */ /* 0x040fe20000410000 */
[C---:B------:R-:W-:Y:S01]  /*3150*/  FMUL.FTZ R64, R0.reuse, R70 ;  /* 0x0000004600407220 */ /* 0x040fe20000410000 */
        /* <DEDUP_REMOVED lines=12> */
[----:B------:R-:W-:Y:S01]  /*3220*/  FMUL.FTZ R51, R0, R58 ;  /* 0x0000003a00337220 */ /* 0x000fe20000410000 */
[----:B------:R-:W-:Y:S01]  /*3230*/  ISETP.GT.AND P3, PT, R30, 0x19, PT ;  /* 0x000000191e00780c */ /* 0x000fe20003f64270 */
[C---:B------:R-:W-:Y:S01]  /*3240*/  FMUL.FTZ R36, R0.reuse, R36 ;  /* 0x0000002400247220 */ /* 0x040fe20000410000 */
[C---:B------:R-:W-:Y:S01]  /*3250*/  FMUL.FTZ R50, R0.reuse, R59 ;  /* 0x0000003b00327220 */ /* 0x040fe20000410000 */
[C---:B------:R-:W-:Y:S01]  /*3260*/  FMUL.FTZ R37, R0.reuse, R37 ;  /* 0x0000002500257220 */ /* 0x040fe20000410000 */
[----:B------:R-:W-:Y:S01]  /*3270*/  FMUL.FTZ R40, R0, R40 ;  /* 0x0000002800287220 */ /* 0x000fe20000410000 */
[----:B------:R-:W2:Y:S01]  /*3280*/  MUFU.TANH R27, R27 ;  /* 0x0000001b001b7308 */ /* 0x000ea20000002400 */
[----:B0-----:R-:W-:Y:S01]  /*3290*/  FSEL R92, R92, -INF , P4 ;  /* 0xff8000005c5c7808 */ /* 0x001fe20002000000 */
[C---:B------:R-:W-:Y:S01]  /*32a0*/  FMUL.FTZ R41, R0.reuse, R41 ;  /* 0x0000002900297220 */ /* 0x040fe20000410000 */
[C---:B------:R-:W-:Y:S01]  /*32b0*/  FMUL.FTZ R35, R0.reuse, R35 ;  /* 0x0000002300237220 */ /* 0x040fe20000410000 */
[C---:B------:R-:W-:Y:S01]  /*32c0*/  FMUL.FTZ R38, R0.reuse, R38 ;  /* 0x0000002600267220 */ /* 0x040fe20000410000 */
[C---:B------:R-:W-:Y:S01]  /*32d0*/  FMUL.FTZ R39, R0.reuse, R39 ;  /* 0x0000002700277220 */ /* 0x040fe20000410000 */
[C---:B------:R-:W-:Y:S01]  /*32e0*/  FMUL.FTZ R43, R0.reuse, R43 ;  /* 0x0000002b002b7220 */ /* 0x040fe20000410000 */
[----:B------:R-:W-:Y:S01]  /*32f0*/  FMUL.FTZ R42, R0, R42 ;  /* 0x0000002a002a7220 */ /* 0x000fe20000410000 */
[----:B------:R0:W-:Y:S01]  /*3300*/  MUFU.TANH R57, R32 ;  /* 0x0000002000397308 */ /* 0x0001e20000002400 */
[----:B-1----:R-:W-:Y:S01]  /*3310*/  FSEL R8, R8, -INF , P2 ;  /* 0xff80000008087808 */ /* 0x002fe20001000000 */
[----:B------:R-:W-:Y:S01]  /*3320*/  ULDC UR6, c[0x0][0x988] ;  /* 0x0002620000067ab9 */ /* 0x000fe20000000800 */
[----:B------:R-:W-:Y:S01]  /*3330*/  ISETP.GT.AND P2, PT, R30, 0x20, PT ;  /* 0x000000201e00780c */ /* 0x000fe20003f44270 */
[----:B------:R-:W-:Y:S01]  /*3340*/  FMUL.FTZ R34, R0, R34 ;  /* 0x0000002200227220 */ /* 0x000fe20000410000 */
[----:B------:R-:W-:Y:S01]  /*3350*/  P2R R108, PR, RZ, 0x1 ;  /* 0x00000001ff6c7803 */ /* 0x000fe20000000000 */
[----:B------:R-:W-:Y:S01]  /*3360*/  UIADD3 UR54, UR53, -0x2, URZ ;  /* 0xfffffffe35367890 */ /* 0x000fe2000fffe03f */
[----:B------:R-:W-:Y:S01]  /*3370*/  R2UR UR7, R3 ;  /* 0x00000000030772ca */ /* 0x000fe200000e0000 */
[----:B------:R-:W1:Y:S01]  /*3380*/  MUFU.TANH R9, R9 ;  /* 0x0000000900097308 */ /* 0x000e620000002400 */
[----:B0-----:R-:W-:Y:S01]  /*3390*/  FMNMX.FTZ R32, R10, R31, !PT ;  /* 0x0000001f0a207209 */ /* 0x001fe20007810000 */
[----:B------:R-:W-:Y:S01]  /*33a0*/  UISETP.GE.AND UP0, UPT, UR54, UR41, UPT ;  /* 0x000000293600728c */ /* 0x000fe2000bf06270 */
[----:B--2---:R-:W-:Y:S01]  /*33b0*/  FSEL R27, R27, -INF , P3 ;  /* 0xff8000001b1b7808 */ /* 0x004fe20001800000 */
[--C-:B------:R-:W-:Y:S01]  /*33c0*/  IMAD.MOV.U32 R103, RZ, RZ, R25.reuse ;  /* 0x000000ffff677224 */ /* 0x100fe200078e0019 */
[----:B------:R-:W-:Y:S01]  /*33d0*/  FMNMX.FTZ R31, R11, R32, !PT ;  /* 0x000000200b1f7209 */ /* 0x000fe20007810000 */
[----:B------:R-:W-:-:S02]  /*33e0*/  IMAD.MOV.U32 R102, RZ, RZ, R25 ;  /* 0x000000ffff667224 */ /* 0x000fc400078e0019 */
[----:B------:R-:W0:Y:S01]  /*33f0*/  MUFU.TANH R93, R93 ;  /* 0x0000005d005d7308 */ /* 0x000e220000002400 */
[----:B------:R-:W-:Y:S01]  /*3400*/  FMNMX.FTZ R32, R20, R31, !PT ;  /* 0x0000001f14207209 */ /* 0x000fe20007810000 */
[--C-:B------:R-:W-:Y:S02]  /*3410*/  IMAD.MOV.U32 R105, RZ, RZ, R25.reuse ;  /* 0x000000ffff697224 */ /* 0x100fe400078e0019 */
[----:B------:R-:W-:Y:S01]  /*3420*/  UIADD3 UR7, UR7, 0x33440, URZ ;  /* 0x0003344007077890 */ /* 0x000fe2000fffe03f */
[----:B------:R-:W-:Y:S01]  /*3430*/  FMNMX.FTZ R31, R21, R32, !PT ;  /* 0x00000020151f7209 */ /* 0x000fe20007810000 */
[--C-:B------:R-:W-:Y:S02]  /*3440*/  IMAD.MOV.U32 R104, RZ, RZ, R25.reuse ;  /* 0x000000ffff687224 */ /* 0x100fe400078e0019 */
[----:B------:R-:W2:Y:S01]  /*3450*/  MUFU.TANH R13, R13 ;  /* 0x0000000d000d7308 */ /* 0x000ea20000002400 */
[----:B------:R-:W-:Y:S01]  /*3460*/  FMNMX.FTZ R32, R92, R31, !PT ;  /* 0x0000001f5c207209 */ /* 0x000fe20007810000 */
[----:B------:R-:W-:Y:S01]  /*3470*/  UPRMT UR7, UR52, 0x654, UR7 ;  /* 0x0000065434077896 */ /* 0x000fe20008000007 */
[----:B-1----:R-:W-:Y:S01]  /*3480*/  FSEL R9, R9, -INF , P1 ;  /* 0xff80000009097808 */ /* 0x002fe20000800000 */
[--C-:B------:R-:W-:Y:S01]  /*3490*/  IMAD.MOV.U32 R107, RZ, RZ, R25.reuse ;  /* 0x000000ffff6b7224 */ /* 0x100fe200078e0019 */
[----:B------:R-:W-:Y:S01]  /*34a0*/  ISETP.GT.AND P1, PT, R30, 0x21, PT ;  /* 0x000000211e00780c */ /* 0x000fe20003f24270 */
[--C-:B------:R-:W-:Y:S01]  /*34b0*/  IMAD.MOV.U32 R106, RZ, RZ, R25.reuse ;  /* 0x000000ffff6a7224 */ /* 0x100fe200078e0019 */
[----:B------:R-:W-:Y:S01]  /*34c0*/  FMNMX.FTZ R32, R27, R32, !PT ;  /* 0x000000201b207209 */ /* 0x000fe20007810000 */
[----:B------:R-:W1:Y:S01]  /*34d0*/  MUFU.TANH R94, R94 ;  /* 0x0000005e005e7308 */ /* 0x000e620000002400 */
[----:B0-----:R-:W-:Y:S01]  /*34e0*/  FSEL R93, R93, -INF , P2 ;  /* 0xff8000005d5d7808 */ /* 0x001fe20001000000 */
[--C-:B------:R-:W-:Y:S01]  /*34f0*/  IMAD.MOV.U32 R109, RZ, RZ, R25.reuse ;  /* 0x000000ffff6d7224 */ /* 0x100fe200078e0019 */
[----:B------:R-:W-:Y:S01]  /*3500*/  SYNCS.ARRIVE.TRANS64.RED.A1T0 RZ, [UR7], RZ ;  /* 0x000000ffffff79a7 */ /* 0x000fe20008100407 */
[--C-:B------:R-:W-:Y:S01]  /*3510*/  IMAD.MOV.U32 R111, RZ, RZ, R25.reuse ;  /* 0x000000ffff6f7224 */ /* 0x100fe200078e0019 */
[----:B------:R-:W-:Y:S01]  /*3520*/  FMNMX.FTZ R31, R93, R32, !PT ;  /* 0x000000205d1f7209 */ /* 0x000fe20007810000 */
[----:B------:R-:W-:-:S02]  /*3530*/  IMAD.MOV.U32 R110, RZ, RZ, R25 ;  /* 0x000000ffff6e7224 */ /* 0x000fc400078e0019 */
[----:B------:R-:W0:Y:S01]  /*3540*/  MUFU.TANH R12, R12 ;  /* 0x0000000c000c7308 */ /* 0x000e220000002400 */
[----:B--2---:R-:W-:Y:S01]  /*3550*/  FSEL R13, R13, -INF , P6 ;  /* 0xff8000000d0d7808 */ /* 0x004fe20003000000 */
[--C-:B------:R-:W-:Y:S01]  /*3560*/  IMAD.MOV.U32 R113, RZ, RZ, R25.reuse ;  /* 0x000000ffff717224 */ /* 0x100fe200078e0019 */
[----:B------:R-:W-:Y:S01]  /*3570*/  ISETP.GT.AND P6, PT, R30, 0x28, PT ;  /* 0x000000281e00780c */ /* 0x000fe20003fc4270 */
[--C-:B------:R-:W-:Y:S02]  /*3580*/  IMAD.MOV.U32 R112, RZ, RZ, R25.reuse ;  /* 0x000000ffff707224 */ /* 0x100fe400078e0019 */
[--C-:B------:R-:W-:Y:S02]  /*3590*/  IMAD.MOV.U32 R115, RZ, RZ, R25.reuse ;  /* 0x000000ffff737224 */ /* 0x100fe400078e0019 */
[----:B------:R-:W2:Y:S01]  /*35a0*/  MUFU.TANH R80, R80 ;  /* 0x0000005000507308 */ /* 0x000ea20000002400 */
[----:B-1----:R-:W-:Y:S01]  /*35b0*/  FSEL R94, R94, -INF , P1 ;  /* 0xff8000005e5e7808 */ /* 0x002fe20000800000 */
[----:B------:R-:W-:-:S02]  /*35c0*/  IMAD.MOV.U32 R114, RZ, RZ, R25 ;  /* 0x000000ffff727224 */ /* 0x000fc400078e0019 */
[--C-:B------:R-:W-:Y:S01]  /*35d0*/  IMAD.MOV.U32 R117, RZ, RZ, R25.reuse ;  /* 0x000000ffff757224 */ /* 0x100fe200078e0019 */
[----:B------:R-:W-:Y:S01]  /*35e0*/  FMNMX.FTZ R31, R94, R31, !PT ;  /* 0x0000001f5e1f7209 */ /* 0x000fe20007810000 */
[--C-:B------:R-:W-:Y:S02]  /*35f0*/  IMAD.MOV.U32 R116, RZ, RZ, R25.reuse ;  /* 0x000000ffff747224 */ /* 0x100fe400078e0019 */
[----:B------:R-:W1:Y:S01]  /*3600*/  MUFU.TANH R15, R15 ;  /* 0x0000000f000f7308 */ /* 0x000e620000002400 */
[----:B0-----:R-:W-:Y:S01]  /*3610*/  FSEL R12, R12, -INF , P5 ;  /* 0xff8000000c0c7808 */ /* 0x001fe20002800000 */
[--C-:B------:R-:W-:Y:S01]  /*3620*/  IMAD.MOV.U32 R119, RZ, RZ, R25.reuse ;  /* 0x000000ffff777224 */ /* 0x100fe200078e0019 */
[----:B------:R-:W-:Y:S01]  /*3630*/  ISETP.GT.AND P5, PT, R30, 0x29, PT ;  /* 0x000000291e00780c */ /* 0x000fe20003fa4270 */
[----:B------:R-:W-:-:S04]  /*3640*/  IMAD.MOV.U32 R118, RZ, RZ, R25 ;  /* 0x000000ffff767224 */ /* 0x000fc800078e0019 */
[----:B------:R-:W0:Y:S01]  /*3650*/  MUFU.TANH R81, R81 ;  /* 0x0000005100517308 */ /* 0x000e220000002400 */
[----:B--2---:R-:W-:-:S04]  /*3660*/  FSEL R80, R80, -INF , P6 ;  /* 0xff80000050507808 */ /* 0x004fc80003000000 */
[----:B------:R-:W-:-:S03]  /*3670*/  FMNMX.FTZ R32, R80, R31, !PT ;  /* 0x0000001f50207209 */ /* 0x000fc60007810000 */
[----:B------:R-:W2:Y:S01]  /*3680*/  MUFU.TANH R14, R14 ;  /* 0x0000000e000e7308 */ /* 0x000ea20000002400 */
[----:B-1----:R-:W-:Y:S02]  /*3690*/  FSEL R15, R15, -INF , P4 ;  /* 0xff8000000f0f7808 */ /* 0x002fe40002000000 */
[----:B------:R-:W-:-:S05]  /*36a0*/  ISETP.GT.AND P4, PT, R30, 0x30, PT ;  /* 0x000000301e00780c */ /* 0x000fca0003f84270 */
[----:B------:R-:W1:Y:S01]  /*36b0*/  MUFU.TANH R84, R84 ;  /* 0x0000005400547308 */ /* 0x000e620000002400 */
[----:B0-----:R-:W-:-:S04]  /*36c0*/  FSEL R81, R81, -INF , P5 ;  /* 0xff80000051517808 */ /* 0x001fc80002800000 */
[----:B------:R-:W-:-:S03]  /*36d0*/  FMNMX.FTZ R31, R81, R32, !PT ;  /* 0x00000020511f7209 */ /* 0x000fc60007810000 */
[----:B------:R-:W0:Y:S01]  /*36e0*/  MUFU.TANH R26, R26 ;  /* 0x0000001a001a7308 */ /* 0x000e220000002400 */
[----:B--2---:R-:W-:Y:S02]  /*36f0*/  FSEL R14, R14, -INF , P3 ;  /* 0xff8000000e0e7808 */ /* 0x004fe40001800000 */
[----:B------:R-:W-:-:S05]  /*3700*/  ISETP.GT.AND P3, PT, R30, 0x31, PT ;  /* 0x000000311e00780c */ /* 0x000fca0003f64270 */
[----:B------:R-:W2:Y:S01]  /*3710*/  MUFU.TANH R85, R85 ;  /* 0x0000005500557308 */ /* 0x000ea20000002400 */
[----:B-1----:R-:W-:-:S04]  /*3720*/  FSEL R84, R84, -INF , P4 ;  /* 0xff80000054547808 */ /* 0x002fc80002000000 */
[----:B------:R-:W-:-:S03]  /*3730*/  FMNMX.FTZ R32, R84, R31, !PT ;  /* 0x0000001f54207209 */ /* 0x000fc60007810000 */
[----:B------:R-:W1:Y:S01]  /*3740*/  MUFU.TANH R24, R24 ;  /* 0x0000001800187308 */ /* 0x000e620000002400 */
[----:B0-----:R-:W-:Y:S02]  /*3750*/  FSEL R26, R26, -INF , P2 ;  /* 0xff8000001a1a7808 */ /* 0x001fe40001000000 */
[----:B------:R-:W-:-:S05]  /*3760*/  ISETP.GT.AND P2, PT, R30, 0x38, PT ;  /* 0x000000381e00780c */ /* 0x000fca0003f44270 */
        /* <DEDUP_REMOVED lines=91> */
[----:B--2---:R-:W-:-:S07]  /*3d20*/  FSEL R95, R95, -INF , P6 ;  /* 0xff8000005f5f7808 */ /* 0x004fce0003000000 */
[----:B------:R-:W2:Y:S01]  /*3d30*/  MUFU.TANH R44, R44 ;  /* 0x0000002c002c7308 */ /* 0x000ea20000002400 */
[----:B-1----:R-:W-:Y:S02]  /*3d40*/  FSEL R45, R45, -INF , P4 ;  /* 0xff8000002d2d7808 */ /* 0x002fe40002000000 */
[----:B------:R-:W-:-:S05]  /*3d50*/  ISETP.GT.AND P4, PT, R30, 0x78, PT ;  /* 0x000000781e00780c */ /* 0x000fca0003f84270 */
[----:B------:R-:W1:Y:S01]  /*3d60*/  MUFU.TANH R54, R54 ;  /* 0x0000003600367308 */ /* 0x000e620000002400 */
[----:B0-----:R-:W-:-:S07]  /*3d70*/  FSEL R52, R52, -INF , P5 ;  /* 0xff80000034347808 */ /* 0x001fce0002800000 */
[----:B------:R-:W0:Y:S01]  /*3d80*/  MUFU.TANH R46, R46 ;  /* 0x0000002e002e7308 */ /* 0x000e220000002400 */
[----:B--2---:R-:W-:Y:S02]  /*3d90*/  FSEL R44, R44, -INF , P3 ;  /* 0xff8000002c2c7808 */ /* 0x004fe40001800000 */
[----:B------:R-:W-:-:S05]  /*3da0*/  ISETP.GT.AND P3, PT, R30, 0x79, PT ;  /* 0x000000791e00780c */ /* 0x000fca0003f64270 */
[----:B------:R-:W2:Y:S01]  /*3db0*/  MUFU.TANH R53, R53 ;  /* 0x0000003500357308 */ /* 0x000ea20000002400 */
[----:B-1----:R-:W-:-:S07]  /*3dc0*/  FSEL R31, R54, -INF , P4 ;  /* 0xff800000361f7808 */ /* 0x002fce0002000000 */
[----:B------:R-:W1:Y:S01]  /*3dd0*/  MUFU.TANH R47, R47 ;  /* 0x0000002f002f7308 */ /* 0x000e620000002400 */
[----:B0-----:R-:W-:Y:S02]  /*3de0*/  FSEL R46, R46, -INF , P2 ;  /* 0xff8000002e2e7808 */ /* 0x001fe40001000000 */
[----:B------:R-:W-:-:S05]  /*3df0*/  ISETP.GT.AND P2, PT, R30, 0x80, PT ;  /* 0x000000801e00780c */ /* 0x000fca0003f44270 */
[----:B------:R-:W-:Y:S01]  /*3e00*/  MUFU.TANH R56, R56 ;  /* 0x0000003800387308 */ /* 0x000fe20000002400 */
[----:B--2---:R-:W-:-:S07]  /*3e10*/  FSEL R53, R53, -INF , P3 ;  /* 0xff80000035357808 */ /* 0x004fce0001800000 */
[----:B------:R-:W0:Y:S01]  /*3e20*/  MUFU.TANH R49, R49 ;  /* 0x0000003100317308 */ /* 0x000e220000002400 */
[----:B-1----:R-:W-:Y:S02]  /*3e30*/  FSEL R47, R47, -INF , P1 ;  /* 0xff8000002f2f7808 */ /* 0x002fe40000800000 */
[----:B------:R-:W-:-:S05]  /*3e40*/  ISETP.GT.AND P1, PT, R30, 0x81, PT ;  /* 0x000000811e00780c */ /* 0x000fca0003f24270 */
[----:B------:R-:W1:Y:S08]  /*3e50*/  MUFU.TANH R55, R55 ;  /* 0x0000003700377308 */ /* 0x000e700000002400 */
[----:B------:R2:W-:Y:S01]  /*3e60*/  MUFU.TANH R58, R33 ;  /* 0x00000021003a7308 */ /* 0x0005e20000002400 */
[----:B0-----:R-:W-:Y:S02]  /*3e70*/  FSEL R49, R49, -INF , P6 ;  /* 0xff80000031317808 */ /* 0x001fe40003000000 */
[----:B------:R-:W-:-:S05]  /*3e80*/  ISETP.GT.AND P6, PT, R30, 0x88, PT ;  /* 0x000000881e00780c */ /* 0x000fca0003fc4270 */
[----:B------:R-:W0:Y:S01]  /*3e90*/  MUFU.TANH R48, R48 ;  /* 0x0000003000307308 */ /* 0x000e220000002400 */
[----:B--2---:R-:W-:-:S04]  /*3ea0*/  FMNMX.FTZ R33, R95, R32, !PT ;  /* 0x000000205f217209 */ /* 0x004fc80007810000 */
[----:B------:R-:W-:Y:S02]  /*3eb0*/  FMNMX.FTZ R32, R52, R33, !PT ;  /* 0x0000002134207209 */ /* 0x000fe40007810000 */
[----:B-1----:R-:W-:Y:S01]  /*3ec0*/  FSEL R33, R55, -INF , P1 ;  /* 0xff80000037217808 */ /* 0x002fe20000800000 */
[----:B------:R-:W1:Y:S08]  /*3ed0*/  MUFU.TANH R51, R51 ;  /* 0x0000003300337308 */ /* 0x000e700000002400 */
[----:B------:R2:W-:Y:S01]  /*3ee0*/  MUFU.TANH R59, R36 ;  /* 0x00000024003b7308 */ /* 0x0005e20000002400 */
[----:B0-----:R-:W-:-:S02]  /*3ef0*/  FSEL R48, R48, -INF , P5 ;  /* 0xff80000030307808 */ /* 0x001fc40002800000 */
[----:B------:R-:W-:-:S05]  /*3f00*/  ISETP.GT.AND P5, PT, R30, 0x89, PT ;  /* 0x000000891e00780c */ /* 0x000fca0003fa4270 */
[----:B------:R-:W0:Y:S01]  /*3f10*/  MUFU.TANH R50, R50 ;  /* 0x0000003200327308 */ /* 0x000e220000002400 */
[----:B--2---:R-:W-:Y:S02]  /*3f20*/  FMNMX.FTZ R36, R31, R32, !PT ;  /* 0x000000201f247209 */ /* 0x004fe40007810000 */
[----:B------:R-:W-:Y:S02]  /*3f30*/  FSEL R32, R56, -INF , P2 ;  /* 0xff80000038207808 */ /* 0x000fe40001000000 */
[----:B-1----:R-:W-:Y:S02]  /*3f40*/  FSEL R51, R51, -INF , P4 ;  /* 0xff80000033337808 */ /* 0x002fe40002000000 */
[----:B------:R-:W-:Y:S01]  /*3f50*/  ISETP.GT.AND P4, PT, R30, 0x90, PT ;  /* 0x000000901e00780c */ /* 0x000fe20003f84270 */
[----:B------:R1:W-:Y:S08]  /*3f60*/  MUFU.TANH R96, R37 ;  /* 0x0000002500607308 */ /* 0x0003f00000002400 */
[----:B------:R-:W2:Y:S01]  /*3f70*/  MUFU.TANH R28, R28 ;  /* 0x0000001c001c7308 */ /* 0x000ea20000002400 */
[----:B-1----:R-:W-:-:S02]  /*3f80*/  FMNMX.FTZ R37, R53, R36, !PT ;  /* 0x0000002435257209 */ /* 0x002fc40007810000 */
[----:B------:R-:W-:Y:S02]  /*3f90*/  FSEL R36, R57, -INF , P6 ;  /* 0xff80000039247808 */ /* 0x000fe40003000000 */
[----:B0-----:R-:W-:Y:S02]  /*3fa0*/  FSEL R50, R50, -INF , P3 ;  /* 0xff80000032327808 */ /* 0x001fe40001800000 */
[----:B------:R-:W-:Y:S01]  /*3fb0*/  ISETP.GT.AND P3, PT, R30, 0x91, PT ;  /* 0x000000911e00780c */ /* 0x000fe20003f64270 */
[----:B------:R0:W-:Y:S08]  /*3fc0*/  MUFU.TANH R97, R40 ;  /* 0x0000002800617308 */ /* 0x0001f00000002400 */
[----:B------:R-:W1:Y:S01]  /*3fd0*/  MUFU.TANH R29, R29 ;  /* 0x0000001d001d7308 */ /* 0x000e620000002400 */
[----:B0-----:R-:W-:-:S02]  /*3fe0*/  FMNMX.FTZ R40, R32, R37, !PT ;  /* 0x0000002520287209 */ /* 0x001fc40007810000 */
[----:B------:R-:W-:Y:S02]  /*3ff0*/  FSEL R37, R58, -INF , P5 ;  /* 0xff8000003a257808 */ /* 0x000fe40002800000 */
[----:B--2---:R-:W-:Y:S02]  /*4000*/  FSEL R28, R28, -INF , P2 ;  /* 0xff8000001c1c7808 */ /* 0x004fe40001000000 */
[----:B------:R-:W-:Y:S01]  /*4010*/  ISETP.GT.AND P2, PT, R30, 0x98, PT ;  /* 0x000000981e00780c */ /* 0x000fe20003f44270 */
[----:B------:R0:W2:Y:S08]  /*4020*/  MUFU.TANH R98, R41 ;  /* 0x0000002900627308 */ /* 0x0000b00000002400 */
[----:B------:R-:W-:Y:S01]  /*4030*/  MUFU.TANH R99, R39 ;  /* 0x0000002700637308 */ /* 0x000fe20000002400 */
[----:B0-----:R-:W-:-:S02]  /*4040*/  FMNMX.FTZ R41, R33, R40, !PT ;  /* 0x0000002821297209 */ /* 0x001fc40007810000 */
[----:B------:R-:W-:Y:S02]  /*4050*/  FSEL R40, R59, -INF , P4 ;  /* 0xff8000003b287808 */ /* 0x000fe40002000000 */
[----:B------:R-:W-:Y:S02]  /*4060*/  FMNMX.FTZ R54, R36, R41, !PT ;  /* 0x0000002924367209 */ /* 0x000fe40007810000 */
[----:B------:R-:W-:Y:S01]  /*4070*/  FSEL R41, R96, -INF , P3 ;  /* 0xff80000060297808 */ /* 0x000fe20001800000 */
[----:B------:R-:W-:Y:S01]  /*4080*/  MUFU.TANH R101, R43 ;  /* 0x0000002b00657308 */ /* 0x000fe20000002400 */
[----:B------:R-:W-:Y:S02]  /*4090*/  FMNMX.FTZ R55, R37, R54, !PT ;  /* 0x0000003625377209 */ /* 0x000fe40007810000 */
[----:B-1----:R-:W-:Y:S02]  /*40a0*/  FSEL R29, R29, -INF , P1 ;  /* 0xff8000001d1d7808 */ /* 0x002fe40000800000 */
[----:B------:R-:W-:-:S02]  /*40b0*/  FMNMX.FTZ R54, R40, R55, !PT ;  /* 0x0000003728367209 */ /* 0x000fc40007810000 */
[----:B------:R-:W-:Y:S01]  /*40c0*/  ISETP.GT.AND P1, PT, R30, 0x99, PT ;  /* 0x000000991e00780c */ /* 0x000fe20003f24270 */
[----:B------:R-:W-:Y:S01]  /*40d0*/  MUFU.TANH R100, R42 ;  /* 0x0000002a00647308 */ /* 0x000fe20000002400 */
[----:B------:R-:W-:Y:S02]  /*40e0*/  FSEL R30, R97, -INF , P2 ;  /* 0xff800000611e7808 */ /* 0x000fe40001000000 */
[----:B------:R-:W-:Y:S02]  /*40f0*/  FMNMX.FTZ R55, R41, R54, !PT ;  /* 0x0000003629377209 */ /* 0x000fe40007810000 */
[----:B--2---:R-:W-:Y:S02]  /*4100*/  FSEL R54, R98, -INF , P1 ;  /* 0xff80000062367808 */ /* 0x004fe40000800000 */
[----:B------:R-:W-:Y:S01]  /*4110*/  FMNMX.FTZ R55, R30, R55, !PT ;  /* 0x000000371e377209 */ /* 0x000fe20007810000 */
[----:B------:R0:W-:Y:S03]  /*4120*/  MUFU.TANH R97, R35 ;  /* 0x0000002300617308 */ /* 0x0001e60000002400 */
[----:B------:R-:W-:-:S05]  /*4130*/  FMNMX.FTZ R56, R54, R55, !PT ;  /* 0x0000003736387209 */ /* 0x000fca0007810000 */
[----:B------:R-:W1:Y:S01]  /*4140*/  SHFL.BFLY PT, R55, R56, 0x2, 0x1f ;  /* 0x0c401f0038377f89 */ /* 0x000e6200000e0000 */
[----:B0-----:R-:W-:Y:S01]  /*4150*/  FMNMX.FTZ R35, R5, R4, !PT ;  /* 0x0000000405237209 */ /* 0x001fe20007810000 */
[----:B------:R0:W2:Y:S08]  /*4160*/  MUFU.TANH R98, R38 ;  /* 0x0000002600627308 */ /* 0x0000b00000002400 */
[----:B------:R3:W-:Y:S01]  /*4170*/  MUFU.TANH R96, R34 ;  /* 0x0000002200607308 */ /* 0x0007e20000002400 */
[----:B0-----:R-:W-:-:S04]  /*4180*/  FMNMX.FTZ R38, R8, R35, !PT ;  /* 0x0000002308267209 */ /* 0x001fc80007810000 */
[----:B------:R-:W-:-:S04]  /*4190*/  FMNMX.FTZ R38, R9, R38, !PT ;  /* 0x0000002609267209 */ /* 0x000fc80007810000 */
[----:B------:R-:W-:-:S04]  /*41a0*/  FMNMX.FTZ R39, R13, R38, !PT ;  /* 0x000000260d277209 */ /* 0x000fc80007810000 */
[----:B------:R-:W-:Y:S02]  /*41b0*/  FMNMX.FTZ R38, R12, R39, !PT ;  /* 0x000000270c267209 */ /* 0x000fe40007810000 */
[----:B-1----:R-:W-:Y:S02]  /*41c0*/  FMNMX.FTZ R57, R56, R55, !PT ;  /* 0x0000003738397209 */ /* 0x002fe40007810000 */
[----:B------:R-:W-:-:S03]  /*41d0*/  FMNMX.FTZ R39, R15, R38, !PT ;  /* 0x000000260f277209 */ /* 0x000fc60007810000 */
[----:B------:R-:W0:Y:S01]  /*41e0*/  SHFL.BFLY PT, R58, R57, 0x1, 0x1f ;  /* 0x0c201f00393a7f89 */ /* 0x000e2200000e0000 */
[----:B------:R-:W-:-:S04]  /*41f0*/  FMNMX.FTZ R39, R14, R39, !PT ;  /* 0x000000270e277209 */ /* 0x000fc80007810000 */
[----:B------:R-:W-:-:S04]  /*4200*/  FMNMX.FTZ R43, R26, R39, !PT ;  /* 0x000000271a2b7209 */ /* 0x000fc80007810000 */
[----:B------:R-:W-:-:S04]  /*4210*/  FMNMX.FTZ R42, R24, R43, !PT ;  /* 0x0000002b182a7209 */ /* 0x000fc80007810000 */
[----:B------:R-:W-:-:S04]  /*4220*/  FMNMX.FTZ R43, R77, R42, !PT ;  /* 0x0000002a4d2b7209 */ /* 0x000fc80007810000 */
[----:B------:R-:W-:Y:S02]  /*4230*/  FMNMX.FTZ R56, R76, R43, !PT ;  /* 0x0000002b4c387209 */ /* 0x000fe40007810000 */
[----:B0-----:R-:W-:Y:S01]  /*4240*/  FMNMX.FTZ R121, R57, R58, !PT ;  /* 0x0000003a39797209 */ /* 0x001fe20007810000 */
[----:B------:R-:W-:Y:S01]  /*4250*/  IMAD.U32 R58, RZ, RZ, UR6 ;  /* 0x00000006ff3a7e24 */ /* 0x000fe2000f8e00ff */
[----:B------:R-:W-:Y:S02]  /*4260*/  FMNMX.FTZ R57, R79, R56, !PT ;  /* 0x000000384f397209 */ /* 0x000fe40007810000 */
[C---:B------:R-:W-:Y:S01]  /*4270*/  FSETP.NEU.FTZ.AND P0, PT, R121.reuse, -INF , PT ;  /* 0xff8000007900780b */ /* 0x040fe20003f1d000 */
[----:B------:R-:W-:-:S01]  /*4280*/  FFMA.FTZ R55, R121, R58, -8 ;  /* 0xc100000079377423 */ /* 0x000fc2000001003a */
        /* <DEDUP_REMOVED lines=8> */
[----:B------:R-:W-:-:S01]  /*4310*/  FFMA.FTZ R80, R80, UR6, -R55 ;  /* 0x0000000650507c23 */ /* 0x000fc20008010837 */
[--C-:B------:R-:W-:Y:S01]  /*4320*/  FFMA.FTZ R89, R89, UR6, -R55.reuse ;  /* 0x0000000659597c23 */ /* 0x100fe20008010837 */
[----:B------:R-:W-:Y:S01]  /*4330*/  FMNMX.FTZ R59, R60, R59, !PT ;  /* 0x0000003b3c3b7209 */ /* 0x000fe20007810000 */
[----:B------:R-:W-:Y:S01]  /*4340*/  MUFU.EX2 R56, R85 ;  /* 0x0000005500387308 */ /* 0x000fe20000000800 */
[----:B------:R-:W-:-:S01]  /*4350*/  FFMA.FTZ R57, R87, UR6, -R55 ;  /* 0x0000000657397c23 */ /* 0x000fc20008010837 */
[----:B--2---:R-:W-:Y:S01]  /*4360*/  FSEL R87, R98, -INF , P4 ;  /* 0xff80000062577808 */ /* 0x004fe20002000000 */
[----:B------:R-:W-:-:S01]  /*4370*/  FFMA.FTZ R81, R81, UR6, -R55 ;  /* 0x0000000651517c23 */ /* 0x000fc20008010837 */
[----:B------:R-:W-:Y:S01]  /*4380*/  FMNMX.FTZ R58, R62, R59, !PT ;  /* 0x0000003b3e3a7209 */ /* 0x000fe20007810000 */
[----:B---3--:R-:W-:-:S01]  /*4390*/  FFMA.FTZ R34, R92, UR6, -R55 ;  /* 0x000000065c227c23 */ /* 0x008fc20008010837 */
[----:B------:R-:W-:Y:S01]  /*43a0*/  FSEL R92, R101, -INF , P1 ;  /* 0xff800000655c7808 */ /* 0x000fe20000800000 */
[----:B------:R-:W-:-:S01]  /*43b0*/  FFMA.FTZ R35, R93, UR6, -R55 ;  /* 0x000000065d237c23 */ /* 0x000fc20008010837 */
[----:B------:R-:W-:Y:S01]  /*43c0*/  FMNMX.FTZ R59, R63, R58, !PT ;  /* 0x0000003a3f3b7209 */ /* 0x000fe20007810000 */
[----:B------:R0:W-:Y:S01]  /*43d0*/  MUFU.EX2 R39, R80 ;  /* 0x0000005000277308 */ /* 0x0001e20000000800 */
[----:B------:R-:W-:-:S01]  /*43e0*/  FFMA.FTZ R58, R88, UR6, -R55 ;  /* 0x00000006583a7c23 */ /* 0x000fc20008010837 */
[--C-:B------:R-:W-:Y:S01]  /*43f0*/  FFMA.FTZ R94, R94, UR6, -R55.reuse ;  /* 0x000000065e5e7c23 */ /* 0x100fe20008010837 */
[----:B------:R-:W-:Y:S01]  /*4400*/  FMNMX.FTZ R84, R64, R59, !PT ;  /* 0x0000003b40547209 */ /* 0x000fe20007810000 */
[--C-:B------:R-:W-:Y:S01]  /*4410*/  FFMA.FTZ R6, R6, UR6, -R55.reuse ;  /* 0x0000000606067c23 */ /* 0x100fe20008010837 */
[----:B------:R-:W-:-:S01]  /*4420*/  FFMA.FTZ R7, R7, UR6, -R55 ;  /* 0x0000000607077c23 */ /* 0x000fc20008010837 */
[--C-:B------:R-:W-:Y:S01]  /*4430*/  FFMA.FTZ R10, R10, UR6, -R55.reuse ;  /* 0x000000060a0a7c23 */ /* 0x100fe20008010837 */
[----:B------:R-:W-:Y:S01]  /*4440*/  FMNMX.FTZ R59, R65, R84, !PT ;  /* 0x00000054413b7209 */ /* 0x000fe20007810000 */
[----:B------:R1:W2:Y:S01]  /*4450*/  MUFU.EX2 R42, R81 ;  /* 0x00000051002a7308 */ /* 0x0002a20000000800 */
[----:B0-----:R-:W-:-:S01]  /*4460*/  FFMA.FTZ R80, R86, UR6, -R55 ;  /* 0x0000000656507c23 */ /* 0x001fc20008010837 */
[--C-:B------:R-:W-:Y:S01]  /*4470*/  FFMA.FTZ R11, R11, UR6, -R55.reuse ;  /* 0x000000060b0b7c23 */ /* 0x100fe20008010837 */
[----:B------:R-:W-:Y:S01]  /*4480*/  FMNMX.FTZ R84, R66, R59, !PT ;  /* 0x0000003b42547209 */ /* 0x000fe20007810000 */
[--C-:B------:R-:W-:Y:S01]  /*4490*/  FFMA.FTZ R20, R20, UR6, -R55.reuse ;  /* 0x0000000614147c23 */ /* 0x100fe20008010837 */
[----:B------:R-:W-:-:S01]  /*44a0*/  FFMA.FTZ R21, R21, UR6, -R55 ;  /* 0x0000000615157c23 */ /* 0x000fc20008010837 */
[--C-:B------:R-:W-:Y:S01]  /*44b0*/  FFMA.FTZ R27, R27, UR6, -R55.reuse ;  /* 0x000000061b1b7c23 */ /* 0x100fe20008010837 */
[----:B------:R-:W-:Y:S01]  /*44c0*/  FMNMX.FTZ R84, R67, R84, !PT ;  /* 0x0000005443547209 */ /* 0x000fe20007810000 */
[----:B------:R0:W-:Y:S01]  /*44d0*/  MUFU.EX2 R59, R89 ;  /* 0x00000059003b7308 */ /* 0x0001e20000000800 */
[----:B-1----:R-:W-:-:S01]  /*44e0*/  FFMA.FTZ R81, R91, UR6, -R55 ;  /* 0x000000065b517c23 */ /* 0x002fc20008010837 */
[----:B------:R-:W-:Y:S01]  /*44f0*/  FSEL R91, R100, -INF , P2 ;  /* 0xff800000645b7808 */ /* 0x000fe20001000000 */
[----:B------:R-:W-:-:S01]  /*4500*/  FFMA.FTZ R68, R68, UR6, -R55 ;  /* 0x0000000644447c23 */ /* 0x000fc20008010837 */
[----:B------:R-:W-:Y:S01]  /*4510*/  FMNMX.FTZ R85, R45, R84, !PT ;  /* 0x000000542d557209 */ /* 0x000fe20007810000 */
[----:B------:R-:W-:-:S01]  /*4520*/  FFMA.FTZ R84, R90, UR6, -R55 ;  /* 0x000000065a547c23 */ /* 0x000fc20008010837 */
[----:B------:R-:W-:Y:S01]  /*4530*/  FSEL R90, R99, -INF , P3 ;  /* 0xff800000635a7808 */ /* 0x000fe20001800000 */
[----:B------:R-:W-:-:S01]  /*4540*/  FFMA.FTZ R69, R69, UR6, -R55 ;  /* 0x0000000645457c23 */ /* 0x000fc20008010837 */
[----:B------:R-:W-:Y:S01]  /*4550*/  FMNMX.FTZ R85, R44, R85, !PT ;  /* 0x000000552c557209 */ /* 0x000fe20007810000 */
[----:B------:R-:W-:Y:S01]  /*4560*/  MUFU.EX2 R38, R94 ;  /* 0x0000005e00267308 */ /* 0x000fe20000000800 */
[----:B------:R-:W-:-:S01]  /*4570*/  FFMA.FTZ R71, R71, UR6, -R55 ;  /* 0x0000000647477c23 */ /* 0x000fc20008010837 */
        /* <DEDUP_REMOVED lines=18> */
[----:B------:R-:W-:Y:S01]  /*46a0*/  FFMA.FTZ R30, R30, UR6, -R55 ;  /* 0x000000061e1e7c23 */ /* 0x000fe20008010837 */
[----:B--2---:R-:W-:Y:S01]  /*46b0*/  F2FP.SATFINITE.E4M3.F32.PACK_AB_MERGE_C R204, R42, R39, RZ ;  /* 0x000000272acc723e */ /* 0x004fe200048070ff */
[--C-:B------:R-:W-:Y:S01]  /*46c0*/  IMAD.MOV.U32 R99, RZ, RZ, R25.reuse ;  /* 0x000000ffff637224 */ /* 0x100fe200078e0019 */
[----:B------:R-:W-:Y:S01]  /*46d0*/  FMNMX.FTZ R85, R50, R85, !PT ;  /* 0x0000005532557209 */ /* 0x000fe20007810000 */
[----:B------:R-:W-:Y:S01]  /*46e0*/  MUFU.EX2 R10, R10 ;  /* 0x0000000a000a7308 */ /* 0x000fe20000000800 */
[----:B------:R-:W-:-:S02]  /*46f0*/  IMAD.MOV.U32 R98, RZ, RZ, R25 ;  /* 0x000000ffff627224 */ /* 0x000fc400078e0019 */
[----:B------:R-:W-:Y:S01]  /*4700*/  FMNMX.FTZ R86, R28, R85, !PT ;  /* 0x000000551c567209 */ /* 0x000fe20007810000 */
[--C-:B------:R-:W-:Y:S01]  /*4710*/  IMAD.MOV.U32 R101, RZ, RZ, R25.reuse ;  /* 0x000000ffff657224 */ /* 0x100fe200078e0019 */
[----:B------:R-:W-:Y:S01]  /*4720*/  FSEL R85, R96, -INF , P6 ;  /* 0xff80000060557808 */ /* 0x000fe20003000000 */
[--C-:B------:R-:W-:Y:S01]  /*4730*/  IMAD.MOV.U32 R100, RZ, RZ, R25.reuse ;  /* 0x000000ffff647224 */ /* 0x100fe200078e0019 */
[----:B------:R-:W-:Y:S01]  /*4740*/  FMNMX.FTZ R88, R29, R86, !PT ;  /* 0x000000561d587209 */ /* 0x000fe20007810000 */
[----:B------:R-:W1:Y:S01]  /*4750*/  MUFU.EX2 R11, R11 ;  /* 0x0000000b000b7308 */ /* 0x000e620000000800 */
[----:B------:R-:W-:Y:S01]  /*4760*/  FSEL R86, R97, -INF , P5 ;  /* 0xff80000061567808 */ /* 0x000fe20002800000 */
[----:B------:R-:W-:Y:S01]  /*4770*/  IMAD.MOV.U32 R108, RZ, RZ, R25 ;  /* 0x000000ffff6c7224 */ /* 0x000fe200078e0019 */
[----:B0-----:R-:W-:-:S04]  /*4780*/  FMNMX.FTZ R89, R85, R88, !PT ;  /* 0x0000005855597209 */ /* 0x001fc80007810000 */
[----:B------:R-:W-:Y:S01]  /*4790*/  FMNMX.FTZ R88, R86, R89, !PT ;  /* 0x0000005956587209 */ /* 0x000fe20007810000 */
[----:B------:R-:W-:Y:S03]  /*47a0*/  MUFU.EX2 R20, R20 ;  /* 0x0000001400147308 */ /* 0x000fe60000000800 */
[----:B------:R-:W-:-:S04]  /*47b0*/  FMNMX.FTZ R89, R87, R88, !PT ;  /* 0x0000005857597209 */ /* 0x000fc80007810000 */
[----:B------:R-:W-:Y:S01]  /*47c0*/  FMNMX.FTZ R88, R90, R89, !PT ;  /* 0x000000595a587209 */ /* 0x000fe20007810000 */
[----:B------:R-:W-:Y:S01]  /*47d0*/  MUFU.EX2 R21, R21 ;  /* 0x0000001500157308 */ /* 0x000fe20000000800 */
[----:B-1----:R-:W-:Y:S02]  /*47e0*/  F2FP.SATFINITE.E4M3.F32.PACK_AB_MERGE_C R200, R11, R10, RZ ;  /* 0x0000000a0bc8723e */ /* 0x002fe400048070ff */
[----:B------:R-:W-:Y:S01]  /*47f0*/  FMNMX.FTZ R89, R91, R88, !PT ;  /* 0x000000585b597209 */ /* 0x000fe20007810000 */
[----:B------:R-:W-:-:S01]  /*4800*/  FFMA.FTZ R88, R74, UR6, -R55 ;  /* 0x000000064a587c23 */ /* 0x000fc20008010837 */
[--C-:B------:R-:W-:Y:S01]  /*4810*/  FFMA.FTZ R74, R95, UR6, -R55.reuse ;  /* 0x000000065f4a7c23 */ /* 0x100fe20008010837 */
[----:B------:R-:W-:Y:S02]  /*4820*/  F2FP.SATFINITE.E4M3.F32.PACK_AB_MERGE_C R200, R7, R6, R200 ;  /* 0x0000000607c8723e */ /* 0x000fe400048070c8 */
[----:B------:R-:W-:Y:S01]  /*4830*/  FMNMX.FTZ R93, R92, R89, !PT ;  /* 0x000000595c5d7209 */ /* 0x000fe20007810000 */
[----:B------:R-:W-:-:S01]  /*4840*/  FFMA.FTZ R89, R52, UR6, -R55 ;  /* 0x0000000634597c23 */ /* 0x000fc20008010837 */
[----:B------:R-:W-:Y:S01]  /*4850*/  FFMA.FTZ R52, R53, UR6, -R55 ;  /* 0x0000000635347c23 */ /* 0x000fe20008010837 */
[----:B------:R-:W-:Y:S02]  /*4860*/  MUFU.EX2 R34, R34 ;  /* 0x0000002200227308 */ /* 0x000fe40000000800 */
[----:B------:R-:W0:Y:S06]  /*4870*/  SHFL.BFLY PT, R94, R93, 0x2, 0x1f ;  /* 0x0c401f005d5e7f89 */ /* 0x000e2c00000e0000 */
[----:B------:R-:W1:Y:S08]  /*4880*/  MUFU.EX2 R27, R27 ;  /* 0x0000001b001b7308 */ /* 0x000e700000000800 */
[----:B------:R-:W2:Y:S08]  /*4890*/  MUFU.EX2 R35, R35 ;  /* 0x0000002300237308 */ /* 0x000eb00000000800 */
[----:B------:R-:W-:Y:S01]  /*48a0*/  MUFU.EX2 R43, R43 ;  /* 0x0000002b002b7308 */ /* 0x000fe20000000800 */
[----:B-1----:R-:W-:-:S02]  /*48b0*/  F2FP.SATFINITE.E4M3.F32.PACK_AB_MERGE_C R202, R27, R34, RZ ;  /* 0x000000221bca723e */ /* 0x002fc400048070ff */
[----:B0-----:R-:W-:Y:S01]  /*48c0*/  FMNMX.FTZ R94, R93, R94, !PT ;  /* 0x0000005e5d5e7209 */ /* 0x001fe20007810000 */
[----:B------:R-:W-:Y:S01]  /*48d0*/  IMAD.U32 R93, RZ, RZ, UR6 ;  /* 0x00000006ff5d7e24 */ /* 0x000fe2000f8e00ff */
[----:B------:R-:W-:-:S03]  /*48e0*/  F2FP.SATFINITE.E4M3.F32.PACK_AB_MERGE_C R202, R21, R20, R202 ;  /* 0x0000001415ca723e */ /* 0x000fc600048070ca */
[----:B------:R-:W0:Y:S01]  /*48f0*/  SHFL.BFLY PT, R53, R94, 0x1, 0x1f ;  /* 0x0c201f005e357f89 */ /* 0x000e2200000e0000 */
[----:B------:R-:W-:Y:S01]  /*4900*/  MUFU.EX2 R57, R57 ;  /* 0x0000003900397308 */ /* 0x000fe20000000800 */
[----:B--2---:R-:W-:-:S07]  /*4910*/  F2FP.SATFINITE.E4M3.F32.PACK_AB_MERGE_C R204, R38, R35, R204 ;  /* 0x0000002326cc723e */ /* 0x004fce00048070cc */
[----:B------:R-:W1:Y:S08]  /*4920*/  MUFU.EX2 R80, R80 ;  /* 0x0000005000507308 */ /* 0x000e700000000800 */
[----:B------:R-:W-:Y:S01]  /*4930*/  MUFU.EX2 R58, R58 ;  /* 0x0000003a003a7308 */ /* 0x000fe20000000800 */
[----:B0-----:R-:W-:Y:S01]  /*4940*/  FMNMX.FTZ R120, R94, R53, !PT ;  /* 0x000000355e787209 */ /* 0x001fe20007810000 */
[----:B------:R-:W-:-:S06]  /*4950*/  FFMA.FTZ R53, R54, UR6, -R55 ;  /* 0x0000000636357c23 */ /* 0x000fcc0008010837 */
[----:B------:R-:W-:Y:S01]  /*4960*/  MUFU.EX2 R81, R81 ;  /* 0x0000005100517308 */ /* 0x000fe20000000800 */
[----:B-1----:R-:W-:Y:S01]  /*4970*/  F2FP.SATFINITE.E4M3.F32.PACK_AB_MERGE_C R206, R80, R57, RZ ;  /* 0x0000003950ce723e */ /* 0x002fe200048070ff */
[C---:B------:R-:W-:Y:S01]  /*4980*/  FFMA.FTZ R93, R120.reuse, R93, -8 ;  /* 0xc1000000785d7423 */ /* 0x040fe2000001005d */
[----:B------:R-:W-:Y:S02]  /*4990*/  FSETP.NEU.FTZ.AND P1, PT, R120, -INF , PT ;  /* 0xff8000007800780b */ /* 0x000fe40003f3d000 */
[----:B------:R-:W-:Y:S02]  /*49a0*/  F2FP.SATFINITE.E4M3.F32.PACK_AB_MERGE_C R206, R56, R43, R206 ;  /* 0x0000002b38ce723e */ /* 0x000fe400048070ce */
[----:B------:R-:W-:Y:S01]  /*49b0*/  FSEL R93, R93, RZ, P1 ;  /* 0x000000ff5d5d7208 */ /* 0x000fe20000800000 */
[----:B------:R-:W-:Y:S01]  /*49c0*/  MUFU.EX2 R84, R84 ;  /* 0x0000005400547308 */ /* 0x000fe20000000800 */
[----:B------:R-:W-:-:S03]  /*49d0*/  PLOP3.LUT P1, PT, PT, PT, UP0, 0x80, 0x0 ;  /* 0x000000000000781c */ /* 0x000fc60003f2f008 */
        /* <DEDUP_REMOVED lines=12> */
[----:B------:R-:W-:Y:S01]  /*4aa0*/  FFMA.FTZ R14, R79, UR6, -R93 ;  /* 0x000000064f0e7c23 */ /* 0x000fe2000801085d */
[----:B------:R-:W-:-:S01]  /*4ab0*/  FADD.FTZ R65, R6, R7 ;  /* 0x0000000706417221 */ /* 0x000fc20000010000 */
        /* <DEDUP_REMOVED lines=25> */
[----:B--2---:R-:W-:-:S01]  /*4c50*/  FFMA.FTZ R55, R60, UR6, -R93 ;  /* 0x000000063c377c23 */ /* 0x004fc2000801085d */
[----:B------:R-:W-:Y:S01]  /*4c60*/  FADD.FTZ R60, R10, R65 ;  /* 0x000000410a3c7221 */ /* 0x000fe20000010000 */
[----:B-1----:R-:W-:-:S01]  /*4c70*/  FADD.FTZ R64, R54, R79 ;  /* 0x0000004f36407221 */ /* 0x002fc20000010000 */
[--C-:B------:R-:W-:Y:S01]  /*4c80*/  FFMA.FTZ R85, R85, UR6, -R93.reuse ;  /* 0x0000000655557c23 */ /* 0x100fe2000801085d */
[----:B------:R-:W-:-:S01]  /*4c90*/  FFMA.FTZ R86, R86, UR6, -R93 ;  /* 0x0000000656567c23 */ /* 0x000fc2000801085d */
[----:B------:R-:W-:Y:S01]  /*4ca0*/  FADD.FTZ R65, R11, R60 ;  /* 0x0000003c0b417221 */ /* 0x000fe20000010000 */
[----:B------:R-:W-:-:S01]  /*4cb0*/  FFMA.FTZ R87, R87, UR6, -R93 ;  /* 0x0000000657577c23 */ /* 0x000fc2000801085d */
[----:B------:R-:W1:Y:S01]  /*4cc0*/  MUFU.EX2 R9, R9 ;  /* 0x0000000900097308 */ /* 0x000e620000000800 */
[----:B---3--:R-:W-:-:S01]  /*4cd0*/  FADD.FTZ R79, R95, R64 ;  /* 0x000000405f4f7221 */ /* 0x008fc20000010000 */
[----:B------:R-:W-:Y:S01]  /*4ce0*/  FADD.FTZ R60, R20, R65 ;  /* 0x00000041143c7221 */ /* 0x000fe20000010000 */
[----:B------:R-:W-:Y:S01]  /*4cf0*/  F2FP.SATFINITE.E4M3.F32.PACK_AB_MERGE_C R54, R95, R54, RZ ;  /* 0x000000365f36723e */ /* 0x000fe200048070ff */
[--C-:B------:R-:W-:Y:S01]  /*4d00*/  FFMA.FTZ R90, R90, UR6, -R93.reuse ;  /* 0x000000065a5a7c23 */ /* 0x100fe2000801085d */
[----:B------:R-:W-:-:S01]  /*4d10*/  FFMA.FTZ R91, R91, UR6, -R93 ;  /* 0x000000065b5b7c23 */ /* 0x000fc2000801085d */
[----:B------:R-:W-:Y:S01]  /*4d20*/  FADD.FTZ R65, R21, R60 ;  /* 0x0000003c15417221 */ /* 0x000fe20000010000 */
[----:B------:R-:W-:Y:S01]  /*4d30*/  F2FP.SATFINITE.E4M3.F32.PACK_AB_MERGE_C R201, R4, R5, R54 ;  /* 0x0000000504c9723e */ /* 0x000fe20004807036 */
[----:B------:R2:W3:Y:S01]  /*4d40*/  MUFU.EX2 R94, R15 ;  /* 0x0000000f005e7308 */ /* 0x0004e20000000800 */
[----:B0-----:R-:W-:-:S01]  /*4d50*/  FADD.FTZ R64, R8, R79 ;  /* 0x0000004f08407221 */ /* 0x001fc20000010000 */
[----:B------:R-:W-:Y:S01]  /*4d60*/  FADD.FTZ R60, R34, R65 ;  /* 0x00000041223c7221 */ /* 0x000fe20000010000 */
[----:B------:R-:W-:-:S01]  /*4d70*/  FFMA.FTZ R92, R92, UR6, -R93 ;  /* 0x000000065c5c7c23 */ /* 0x000fc2000801085d */
[----:B------:R-:W-:Y:S01]  /*4d80*/  F2FP.SATFINITE.E4M3.F32.PACK_AB_MERGE_C R208, R84, R81, RZ ;  /* 0x0000005154d0723e */ /* 0x000fe200048070ff */
[----:B------:R-:W-:-:S02]  /*4d90*/  IMAD.MOV.U32 R54, RZ, RZ, R25 ;  /* 0x000000ffff367224 */ /* 0x000fc400078e0019 */
[----:B------:R-:W-:Y:S01]  /*4da0*/  FADD.FTZ R60, R27, R60 ;  /* 0x0000003c1b3c7221 */ /* 0x000fe20000010000 */
[----:B------:R-:W-:Y:S01]  /*4db0*/  IMAD.MOV.U32 R27, RZ, RZ, R25 ;  /* 0x000000ffff1b7224 */ /* 0x000fe200078e0019 */
[----:B------:R-:W0:Y:S01]  /*4dc0*/  MUFU.EX2 R97, R96 ;  /* 0x0000006000617308 */ /* 0x000e220000000800 */
[----:B-1----:R-:W-:-:S01]  /*4dd0*/  FADD.FTZ R3, R9, R64 ;  /* 0x0000004009037221 */ /* 0x002fc20000010000 */
[----:B--2---:R-:W-:Y:S01]  /*4de0*/  FFMA.FTZ R15, R78, UR6, -R93 ;  /* 0x000000064e0f7c23 */ /* 0x004fe2000801085d */
[----:B------:R-:W-:-:S01]  /*4df0*/  FADD.FTZ R65, R35, R60 ;  /* 0x0000003c23417221 */ /* 0x000fc20000010000 */
[----:B------:R-:W-:Y:S01]  /*4e00*/  F2FP.SATFINITE.E4M3.F32.PACK_AB_MERGE_C R208, R59, R58, R208 ;  /* 0x0000003a3bd0723e */ /* 0x000fe200048070d0 */
[--C-:B------:R-:W-:Y:S02]  /*4e10*/  IMAD.MOV.U32 R35, RZ, RZ, R25.reuse ;  /* 0x000000ffff237224 */ /* 0x100fe400078e0019 */
[----:B------:R-:W-:Y:S01]  /*4e20*/  IMAD.MOV.U32 R79, RZ, RZ, R25 ;  /* 0x000000ffff4f7224 */ /* 0x000fe200078e0019 */
[----:B------:R-:W1:Y:S01]  /*4e30*/  MUFU.EX2 R12, R12 ;  /* 0x0000000c000c7308 */ /* 0x000e620000000800 */
[----:B---3--:R-:W-:-:S01]  /*4e40*/  FADD.FTZ R64, R94, R3 ;  /* 0x000000035e407221 */ /* 0x008fc20000010000 */
[----:B------:R-:W-:-:S02]  /*4e50*/  IMAD.MOV.U32 R78, RZ, RZ, R25 ;  /* 0x000000ffff4e7224 */ /* 0x000fc400078e0019 */
[--C-:B------:R-:W-:Y:S02]  /*4e60*/  IMAD.MOV.U32 R93, RZ, RZ, R25.reuse ;  /* 0x000000ffff5d7224 */ /* 0x100fe400078e0019 */
[----:B------:R-:W-:Y:S02]  /*4e70*/  IMAD.MOV.U32 R95, RZ, RZ, R25 ;  /* 0x000000ffff5f7224 */ /* 0x000fe400078e0019 */
[----:B------:R-:W2:Y:S01]  /*4e80*/  MUFU.EX2 R13, R13 ;  /* 0x0000000d000d7308 */ /* 0x000ea20000000800 */
[----:B0-----:R-:W-:-:S01]  /*4e90*/  FADD.FTZ R3, R97, R64 ;  /* 0x0000004061037221 */ /* 0x001fc20000010000 */
[----:B------:R-:W-:Y:S01]  /*4ea0*/  FADD.FTZ R64, R38, R65 ;  /* 0x0000004126407221 */ /* 0x000fe20000010000 */
[----:B------:R-:W-:Y:S01]  /*4eb0*/  F2FP.SATFINITE.E4M3.F32.PACK_AB_MERGE_C R94, R97, R94, RZ ;  /* 0x0000005e615e723e */ /* 0x000fe200048070ff */
[--C-:B------:R-:W-:Y:S02]  /*4ec0*/  IMAD.MOV.U32 R38, RZ, RZ, R25.reuse ;  /* 0x000000ffff267224 */ /* 0x100fe400078e0019 */
[----:B------:R-:W-:Y:S01]  /*4ed0*/  IMAD.MOV.U32 R97, RZ, RZ, R25 ;  /* 0x000000ffff617224 */ /* 0x000fe200078e0019 */
[----:B------:R-:W-:Y:S01]  /*4ee0*/  F2FP.SATFINITE.E4M3.F32.PACK_AB_MERGE_C R203, R9, R8, R94 ;  /* 0x0000000809cb723e */ /* 0x000fe2000480705e */
[----:B------:R-:W0:Y:S01]  /*4ef0*/  MUFU.EX2 R77, R77 ;  /* 0x0000004d004d7308 */ /* 0x000e220000000800 */
[----:B-1----:R-:W-:-:S01]  /*4f00*/  FADD.FTZ R60, R12, R3 ;  /* 0x000000030c3c7221 */ /* 0x002fc20000010000 */
[----:B------:R-:W-:Y:S01]  /*4f10*/  FADD.FTZ R3, R39, R64 ;  /* 0x0000004027037221 */ /* 0x000fe20000010000 */
[----:B------:R-:W-:-:S02]  /*4f20*/  IMAD.MOV.U32 R39, RZ, RZ, R25 ;  /* 0x000000ffff277224 */ /* 0x000fc400078e0019 */
[--C-:B------:R-:W-:Y:S02]  /*4f30*/  IMAD.MOV.U32 R94, RZ, RZ, R25.reuse ;  /* 0x000000ffff5e7224 */ /* 0x100fe400078e0019 */
[----:B------:R-:W-:Y:S01]  /*4f40*/  IMAD.MOV.U32 R96, RZ, RZ, R25 ;  /* 0x000000ffff607224 */ /* 0x000fe200078e0019 */
[----:B------:R-:W1:Y:S01]  /*4f50*/  MUFU.EX2 R76, R76 ;  /* 0x0000004c004c7308 */ /* 0x000e620000000800 */
[----:B--2---:R-:W-:-:S07]  /*4f60*/  FADD.FTZ R60, R13, R60 ;  /* 0x0000003c0d3c7221 */ /* 0x004fce0000010000 */
[----:B------:R-:W2:Y:S01]  /*4f70*/  MUFU.EX2 R14, R14 ;  /* 0x0000000e000e7308 */ /* 0x000ea20000000800 */
[----:B0-----:R-:W-:-:S01]  /*4f80*/  FADD.FTZ R65, R77, R60 ;  /* 0x0000003c4d417221 */ /* 0x001fc20000010000 */
[----:B------:R-:W-:Y:S01]  /*4f90*/  FADD.FTZ R60, R42, R3 ;  /* 0x000000032a3c7221 */ /* 0x000fe20000010000 */
[----:B------:R-:W-:-:S03]  /*4fa0*/  IMAD.MOV.U32 R42, RZ, RZ, R25 ;  /* 0x000000ffff2a7224 */ /* 0x000fc600078e0019 */
[----:B------:R-:W-:Y:S01]  /*4fb0*/  FADD.FTZ R3, R43, R60 ;  /* 0x0000003c2b037221 */ /* 0x000fe20000010000 */
[----:B------:R-:W-:Y:S01]  /*4fc0*/  IMAD.MOV.U32 R43, RZ, RZ, R25 ;  /* 0x000000ffff2b7224 */ /* 0x000fe200078e0019 */
[----:B------:R-:W0:Y:S01]  /*4fd0*/  MUFU.EX2 R15, R15 ;  /* 0x0000000f000f7308 */ /* 0x000e220000000800 */
[----:B-1----:R-:W-:-:S01]  /*4fe0*/  FADD.FTZ R65, R76, R65 ;  /* 0x000000414c417221 */ /* 0x002fc20000010000 */
[----:B------:R-:W-:Y:S01]  /*4ff0*/  FADD.FTZ R64, R56, R3 ;  /* 0x0000000338407221 */ /* 0x000fe20000010000 */
[----:B------:R-:W-:Y:S01]  /*5000*/  F2FP.SATFINITE.E4M3.F32.PACK_AB_MERGE_C R76, R76, R77, RZ ;  /* 0x0000004d4c4c723e */ /* 0x000fe200048070ff */
[----:B------:R-:W-:Y:S02]  /*5010*/  IMAD.MOV.U32 R56, RZ, RZ, R25 ;  /* 0x000000ffff387224 */ /* 0x000fe400078e0019 */
[----:B------:R-:W-:-:S01]  /*5020*/  FADD.FTZ R3, R57, R64 ;  /* 0x0000004039037221 */ /* 0x000fc20000010000 */
[----:B------:R-:W-:Y:S01]  /*5030*/  F2FP.SATFINITE.E4M3.F32.PACK_AB_MERGE_C R205, R13, R12, R76 ;  /* 0x0000000c0dcd723e */ /* 0x000fe2000480704c */
[----:B------:R-:W1:Y:S01]  /*5040*/  MUFU.EX2 R83, R83 ;  /* 0x0000005300537308 */ /* 0x000e620000000800 */
[----:B--2---:R-:W-:-:S01]  /*5050*/  FADD.FTZ R60, R14, R65 ;  /* 0x000000410e3c7221 */ /* 0x004fc20000010000 */
[----:B------:R-:W-:Y:S01]  /*5060*/  FADD.FTZ R3, R80, R3 ;  /* 0x0000000350037221 */ /* 0x000fe20000010000 */
[----:B------:R-:W-:-:S02]  /*5070*/  IMAD.MOV.U32 R57, RZ, RZ, R25 ;  /* 0x000000ffff397224 */ /* 0x000fc400078e0019 */
[----:B------:R-:W-:Y:S02]  /*5080*/  IMAD.MOV.U32 R64, RZ, RZ, R25 ;  /* 0x000000ffff407224 */ /* 0x000fe400078e0019 */
[----:B------:R-:W-:-:S01]  /*5090*/  FADD.FTZ R10, R58, R3 ;  /* 0x000000033a0a7221 */ /* 0x000fc20000010000 */
[----:B------:R-:W-:Y:S01]  /*50a0*/  IMAD.MOV.U32 R58, RZ, RZ, R25 ;  /* 0x000000ffff3a7224 */ /* 0x000fe200078e0019 */
[----:B------:R-:W2:Y:S01]  /*50b0*/  MUFU.EX2 R82, R82 ;  /* 0x0000005200527308 */ /* 0x000ea20000000800 */
[----:B0-----:R-:W-:-:S01]  /*50c0*/  FADD.FTZ R60, R15, R60 ;  /* 0x0000003c0f3c7221 */ /* 0x001fc20000010000 */
[----:B------:R-:W-:Y:S01]  /*50d0*/  FADD.FTZ R10, R59, R10 ;  /* 0x0000000a3b0a7221 */ /* 0x000fe20000010000 */
[--C-:B------:R-:W-:Y:S02]  /*50e0*/  IMAD.MOV.U32 R59, RZ, RZ, R25.reuse ;  /* 0x000000ffff3b7224 */ /* 0x100fe400078e0019 */
[----:B------:R-:W-:Y:S02]  /*50f0*/  IMAD.MOV.U32 R77, RZ, RZ, R25 ;  /* 0x000000ffff4d7224 */ /* 0x000fe400078e0019 */
[----:B------:R-:W-:-:S01]  /*5100*/  FADD.FTZ R11, R81, R10 ;  /* 0x0000000a510b7221 */ /* 0x000fc20000010000 */
[----:B------:R-:W-:Y:S01]  /*5110*/  IMAD.MOV.U32 R76, RZ, RZ, R25 ;  /* 0x000000ffff4c7224 */ /* 0x000fe200078e0019 */
[----:B------:R-:W0:Y:S01]  /*5120*/  MUFU.EX2 R24, R24 ;  /* 0x0000001800187308 */ /* 0x000e220000000800 */
[----:B-1----:R-:W-:-:S01]  /*5130*/  FADD.FTZ R65, R83, R60 ;  /* 0x0000003c53417221 */ /* 0x002fc20000010000 */
[----:B------:R-:W-:Y:S01]  /*5140*/  FADD.FTZ R11, R84, R11 ;  /* 0x0000000b540b7221 */ /* 0x000fe20000010000 */
[----:B------:R-:W-:-:S02]  /*5150*/  IMAD.MOV.U32 R60, RZ, RZ, R25 ;  /* 0x000000ffff3c7224 */ /* 0x000fc400078e0019 */
[--C-:B------:R-:W-:Y:S02]  /*5160*/  IMAD.MOV.U32 R81, RZ, RZ, R25.reuse ;  /* 0x000000ffff517224 */ /* 0x100fe400078e0019 */
[----:B------:R-:W-:Y:S01]  /*5170*/  IMAD.MOV.U32 R80, RZ, RZ, R25 ;  /* 0x000000ffff507224 */ /* 0x000fe200078e0019 */
[----:B------:R-:W1:Y:S01]  /*5180*/  MUFU.EX2 R55, R55 ;  /* 0x0000003700377308 */ /* 0x000e620000000800 */
[----:B--2---:R-:W-:-:S01]  /*5190*/  FADD.FTZ R65, R82, R65 ;  /* 0x0000004152417221 */ /* 0x004fc20000010000 */
[----:B------:R-:W-:Y:S01]  /*51a0*/  F2FP.SATFINITE.E4M3.F32.PACK_AB_MERGE_C R82, R82, R83, RZ ;  /* 0x000000535252723e */ /* 0x000fe200048070ff */
[--C-:B------:R-:W-:Y:S02]  /*51b0*/  IMAD.MOV.U32 R83, RZ, RZ, R25.reuse ;  /* 0x000000ffff537224 */ /* 0x100fe400078e0019 */
[--C-:B------:R-:W-:Y:S01]  /*51c0*/  IMAD.MOV.U32 R84, RZ, RZ, R25.reuse ;  /* 0x000000ffff547224 */ /* 0x100fe200078e0019 */
[----:B------:R-:W-:Y:S01]  /*51d0*/  F2FP.SATFINITE.E4M3.F32.PACK_AB_MERGE_C R207, R15, R14, R82 ;  /* 0x0000000e0fcf723e */ /* 0x000fe20004807052 */
[----:B------:R-:W-:Y:S01]  /*51e0*/  IMAD.MOV.U32 R82, RZ, RZ, R25 ;  /* 0x000000ffff527224 */ /* 0x000fe200078e0019 */
[----:B------:R-:W2:Y:S01]  /*51f0*/  MUFU.EX2 R62, R62 ;  /* 0x0000003e003e7308 */ /* 0x000ea20000000800 */
[----:B0-----:R-:W-:-:S01]  /*5200*/  FADD.FTZ R34, R24, R65 ;  /* 0x0000004118227221 */ /* 0x001fc20000010000 */
[----:B------:R-:W-:-:S06]  /*5210*/  IMAD.MOV.U32 R65, RZ, RZ, R25 ;  /* 0x000000ffff417224 */ /* 0x000fcc00078e0019 */
[----:B------:R-:W0:Y:S01]  /*5220*/  MUFU.EX2 R63, R63 ;  /* 0x0000003f003f7308 */ /* 0x000e220000000800 */
[----:B-1----:R-:W-:-:S07]  /*5230*/  FADD.FTZ R3, R55, R34 ;  /* 0x0000002237037221 */ /* 0x002fce0000010000 */
[----:B------:R-:W1:Y:S01]  /*5240*/  MUFU.EX2 R68, R68 ;  /* 0x0000004400447308 */ /* 0x000e620000000800 */
[----:B--2---:R-:W-:-:S07]  /*5250*/  FADD.FTZ R10, R62, R3 ;  /* 0x000000033e0a7221 */ /* 0x004fce0000010000 */
[----:B------:R-:W2:Y:S01]  /*5260*/  MUFU.EX2 R26, R26 ;  /* 0x0000001a001a7308 */ /* 0x000ea20000000800 */
[----:B0-----:R-:W-:-:S01]  /*5270*/  FADD.FTZ R3, R63, R10 ;  /* 0x0000000a3f037221 */ /* 0x001fc20000010000 */
[----:B------:R-:W-:Y:S01]  /*5280*/  F2FP.SATFINITE.E4M3.F32.PACK_AB_MERGE_C R62, R63, R62, RZ ;  /* 0x0000003e3f3e723e */ /* 0x000fe200048070ff */
[----:B------:R-:W-:-:S03]  /*5290*/  IMAD.MOV.U32 R63, RZ, RZ, R25 ;  /* 0x000000ffff3f7224 */ /* 0x000fc600078e0019 */
[----:B------:R-:W-:Y:S01]  /*52a0*/  F2FP.SATFINITE.E4M3.F32.PACK_AB_MERGE_C R209, R55, R24, R62 ;  /* 0x0000001837d1723e */ /* 0x000fe2000480703e */
[----:B------:R-:W-:Y:S01]  /*52b0*/  IMAD.MOV.U32 R24, RZ, RZ, R25 ;  /* 0x000000ffff187224 */ /* 0x000fe200078e0019 */
[----:B------:R-:W0:Y:S01]  /*52c0*/  MUFU.EX2 R69, R69 ;  /* 0x0000004500457308 */ /* 0x000e220000000800 */
[----:B-1----:R-:W-:-:S01]  /*52d0*/  FADD.FTZ R10, R68, R11 ;  /* 0x0000000b440a7221 */ /* 0x002fc20000010000 */
[--C-:B------:R-:W-:Y:S02]  /*52e0*/  IMAD.MOV.U32 R55, RZ, RZ, R25.reuse ;  /* 0x000000ffff377224 */ /* 0x100fe400078e0019 */
[----:B------:R-:W-:-:S04]  /*52f0*/  IMAD.MOV.U32 R62, RZ, RZ, R25 ;  /* 0x000000ffff3e7224 */ /* 0x000fc800078e0019 */
[----:B------:R-:W1:Y:S01]  /*5300*/  MUFU.EX2 R61, R61 ;  /* 0x0000003d003d7308 */ /* 0x000e620000000800 */
[----:B--2---:R-:W-:-:S07]  /*5310*/  FADD.FTZ R34, R26, R3 ;  /* 0x000000031a227221 */ /* 0x004fce0000010000 */
[----:B------:R-:W2:Y:S01]  /*5320*/  MUFU.EX2 R71, R71 ;  /* 0x0000004700477308 */ /* 0x000ea20000000800 */
[----:B0-----:R-:W-:-:S07]  /*5330*/  FADD.FTZ R10, R69, R10 ;  /* 0x0000000a450a7221 */ /* 0x001fce0000010000 */
[----:B------:R-:W0:Y:S01]  /*5340*/  MUFU.EX2 R66, R66 ;  /* 0x0000004200427308 */ /* 0x000e220000000800 */
[----:B-1----:R-:W-:-:S01]  /*5350*/  FADD.FTZ R3, R61, R34 ;  /* 0x000000223d037221 */ /* 0x002fc20000010000 */
[----:B------:R-:W-:-:S06]  /*5360*/  IMAD.MOV.U32 R34, RZ, RZ, R25 ;  /* 0x000000ffff227224 */ /* 0x000fcc00078e0019 */
[----:B------:R-:W1:Y:S01]  /*5370*/  MUFU.EX2 R70, R70 ;  /* 0x0000004600467308 */ /* 0x000e620000000800 */
[----:B--2---:R-:W-:-:S07]  /*5380*/  FADD.FTZ R11, R71, R10 ;  /* 0x0000000a470b7221 */ /* 0x004fce0000010000 */
[----:B------:R-:W2:Y:S01]  /*5390*/  MUFU.EX2 R67, R67 ;  /* 0x0000004300437308 */ /* 0x000ea20000000800 */
[----:B0-----:R-:W-:-:S07]  /*53a0*/  FADD.FTZ R6, R66, R3 ;  /* 0x0000000342067221 */ /* 0x001fce0000010000 */
[----:B------:R-:W0:Y:S01]  /*53b0*/  MUFU.EX2 R72, R72 ;  /* 0x0000004800487308 */ /* 0x000e220000000800 */
[----:B-1----:R-:W-:-:S01]  /*53c0*/  FADD.FTZ R11, R70, R11 ;  /* 0x0000000b460b7221 */ /* 0x002fc20000010000 */
[----:B------:R-:W-:Y:S01]  /*53d0*/  F2FP.SATFINITE.E4M3.F32.PACK_AB_MERGE_C R210, R70, R71, RZ ;  /* 0x0000004746d2723e */ /* 0x000fe200048070ff */
[--C-:B------:R-:W-:Y:S02]  /*53e0*/  IMAD.MOV.U32 R71, RZ, RZ, R25.reuse ;  /* 0x000000ffff477224 */ /* 0x100fe400078e0019 */
[--C-:B------:R-:W-:Y:S01]  /*53f0*/  IMAD.MOV.U32 R70, RZ, RZ, R25.reuse ;  /* 0x000000ffff467224 */ /* 0x100fe200078e0019 */
[----:B------:R-:W-:Y:S01]  /*5400*/  F2FP.SATFINITE.E4M3.F32.PACK_AB_MERGE_C R210, R69, R68, R210 ;  /* 0x0000004445d2723e */ /* 0x000fe200048070d2 */
[----:B------:R-:W-:Y:S01]  /*5410*/  IMAD.MOV.U32 R69, RZ, RZ, R25 ;  /* 0x000000ffff457224 */ /* 0x000fe200078e0019 */
[----:B------:R-:W1:Y:S01]  /*5420*/  MUFU.EX2 R45, R45 ;  /* 0x0000002d002d7308 */ /* 0x000e620000000800 */
[----:B--2---:R-:W-:-:S01]  /*5430*/  FADD.FTZ R6, R67, R6 ;  /* 0x0000000643067221 */ /* 0x004fc20000010000 */
[----:B------:R-:W-:Y:S01]  /*5440*/  F2FP.SATFINITE.E4M3.F32.PACK_AB_MERGE_C R66, R67, R66, RZ ;  /* 0x000000424342723e */ /* 0x000fe200048070ff */
[----:B------:R-:W-:-:S02]  /*5450*/  IMAD.MOV.U32 R67, RZ, RZ, R25 ;  /* 0x000000ffff437224 */ /* 0x000fc400078e0019 */
[--C-:B------:R-:W-:Y:S01]  /*5460*/  IMAD.MOV.U32 R68, RZ, RZ, R25.reuse ;  /* 0x000000ffff447224 */ /* 0x100fe200078e0019 */
[----:B------:R-:W-:Y:S01]  /*5470*/  F2FP.SATFINITE.E4M3.F32.PACK_AB_MERGE_C R211, R61, R26, R66 ;  /* 0x0000001a3dd3723e */ /* 0x000fe20004807042 */
[----:B------:R-:W-:Y:S01]  /*5480*/  IMAD.MOV.U32 R26, RZ, RZ, R25 ;  /* 0x000000ffff1a7224 */ /* 0x000fe200078e0019 */
[----:B------:R-:W2:Y:S01]  /*5490*/  MUFU.EX2 R73, R73 ;  /* 0x0000004900497308 */ /* 0x000ea20000000800 */
[----:B0-----:R-:W-:-:S01]  /*54a0*/  FADD.FTZ R10, R72, R11 ;  /* 0x0000000b480a7221 */ /* 0x001fc20000010000 */
[--C-:B------:R-:W-:Y:S02]  /*54b0*/  IMAD.MOV.U32 R61, RZ, RZ, R25.reuse ;  /* 0x000000ffff3d7224 */ /* 0x100fe400078e0019 */
[----:B------:R-:W-:-:S04]  /*54c0*/  IMAD.MOV.U32 R66, RZ, RZ, R25 ;  /* 0x000000ffff427224 */ /* 0x000fc800078e0019 */
        /* <DEDUP_REMOVED lines=12> */
[----:B------:R-:W-:Y:S01]  /*5590*/  F2FP.SATFINITE.E4M3.F32.PACK_AB_MERGE_C R212, R88, R75, RZ ;  /* 0x0000004b58d4723e */ /* 0x000fe200048070ff */
[--C-:B------:R-:W-:Y:S02]  /*55a0*/  IMAD.MOV.U32 R75, RZ, RZ, R25.reuse ;  /* 0x000000ffff4b7224 */ /* 0x100fe400078e0019 */
[--C-:B------:R-:W-:Y:S01]  /*55b0*/  IMAD.MOV.U32 R88, RZ, RZ, R25.reuse ;  /* 0x000000ffff587224 */ /* 0x100fe200078e0019 */
[----:B------:R-:W-:Y:S01]  /*55c0*/  F2FP.SATFINITE.E4M3.F32.PACK_AB_MERGE_C R212, R73, R72, R212 ;  /* 0x0000004849d4723e */ /* 0x000fe200048070d4 */
[----:B------:R-:W-:Y:S01]  /*55d0*/  IMAD.MOV.U32 R73, RZ, RZ, R25 ;  /* 0x000000ffff497224 */ /* 0x000fe200078e0019 */
[----:B------:R-:W0:Y:S01]  /*55e0*/  MUFU.EX2 R49, R49 ;  /* 0x0000003100317308 */ /* 0x000e220000000800 */
[----:B-1----:R-:W-:-:S01]  /*55f0*/  FADD.FTZ R6, R47, R6 ;  /* 0x000000062f067221 */ /* 0x002fc20000010000 */
[----:B------:R-:W-:Y:S01]  /*5600*/  F2FP.SATFINITE.E4M3.F32.PACK_AB_MERGE_C R46, R47, R46, RZ ;  /* 0x0000002e2f2e723e */ /* 0x000fe200048070ff */
[----:B------:R-:W-:-:S02]  /*5610*/  IMAD.MOV.U32 R47, RZ, RZ, R25 ;  /* 0x000000ffff2f7224 */ /* 0x000fc400078e0019 */
[--C-:B------:R-:W-:Y:S01]  /*5620*/  IMAD.MOV.U32 R72, RZ, RZ, R25.reuse ;  /* 0x000000ffff487224 */ /* 0x100fe200078e0019 */
[----:B------:R-:W-:Y:S01]  /*5630*/  F2FP.SATFINITE.E4M3.F32.PACK_AB_MERGE_C R213, R44, R45, R46 ;  /* 0x0000002d2cd5723e */ /* 0x000fe2000480702e */
[----:B------:R-:W-:Y:S01]  /*5640*/  IMAD.MOV.U32 R45, RZ, RZ, R25 ;  /* 0x000000ffff2d7224 */ /* 0x000fe200078e0019 */
[----:B------:R-:W1:Y:S01]  /*5650*/  MUFU.EX2 R89, R89 ;  /* 0x0000005900597308 */ /* 0x000e620000000800 */
[----:B--2---:R-:W-:-:S01]  /*5660*/  FADD.FTZ R10, R74, R7 ;  /* 0x000000074a0a7221 */ /* 0x004fc20000010000 */
[--C-:B------:R-:W-:Y:S02]  /*5670*/  IMAD.MOV.U32 R44, RZ, RZ, R25.reuse ;  /* 0x000000ffff2c7224 */ /* 0x100fe400078e0019 */
[----:B------:R-:W-:-:S04]  /*5680*/  IMAD.MOV.U32 R46, RZ, RZ, R25 ;  /* 0x000000ffff2e7224 */ /* 0x000fc800078e0019 */
[----:B------:R-:W2:Y:S01]  /*5690*/  MUFU.EX2 R48, R48 ;  /* 0x0000003000307308 */ /* 0x000ea20000000800 */
[----:B0-----:R-:W-:-:S07]  /*56a0*/  FADD.FTZ R3, R49, R6 ;  /* 0x0000000631037221 */ /* 0x001fce0000010000 */
[----:B------:R-:W-:Y:S01]  /*56b0*/  MUFU.EX2 R31, R31 ;  /* 0x0000001f001f7308 */ /* 0x000fe20000000800 */
[----:B-1----:R-:W-:-:S07]  /*56c0*/  FADD.FTZ R10, R89, R10 ;  /* 0x0000000a590a7221 */ /* 0x002fce0000010000 */
[----:B------:R-:W0:Y:S01]  /*56d0*/  MUFU.EX2 R52, R52 ;  /* 0x0000003400347308 */ /* 0x000e220000000800 */
[----:B--2---:R-:W-:-:S07]  /*56e0*/  FADD.FTZ R6, R48, R3 ;  /* 0x0000000330067221 */ /* 0x004fce0000010000 */
[----:B------:R-:W1:Y:S08]  /*56f0*/  MUFU.EX2 R51, R51 ;  /* 0x0000003300337308 */ /* 0x000e700000000800 */
[----:B------:R-:W2:Y:S01]  /*5700*/  MUFU.EX2 R50, R50 ;  /* 0x0000003200327308 */ /* 0x000ea20000000800 */
[----:B0-----:R-:W-:Y:S01]  /*5710*/  F2FP.SATFINITE.E4M3.F32.PACK_AB_MERGE_C R7, R52, R31, RZ ;  /* 0x0000001f3407723e */ /* 0x001fe200048070ff */
[----:B------:R-:W-:-:S03]  /*5720*/  FADD.FTZ R31, R31, R10 ;  /* 0x0000000a1f1f7221 */ /* 0x000fc60000010000 */
[----:B------:R-:W-:Y:S01]  /*5730*/  F2FP.SATFINITE.E4M3.F32.PACK_AB_MERGE_C R214, R89, R74, R7 ;  /* 0x0000004a59d6723e */ /* 0x000fe20004807007 */
[----:B------:R-:W-:-:S01]  /*5740*/  FADD.FTZ R31, R52, R31 ;  /* 0x0000001f341f7221 */ /* 0x000fc20000010000 */
[----:B------:R-:W-:Y:S01]  /*5750*/  IMAD.MOV.U32 R52, RZ, RZ, R25 ;  /* 0x000000ffff347224 */ /* 0x000fe200078e0019 */
[----:B------:R-:W-:Y:S01]  /*5760*/  MUFU.EX2 R36, R36 ;  /* 0x0000002400247308 */ /* 0x000fe20000000800 */
[----:B-1----:R-:W-:-:S01]  /*5770*/  FADD.FTZ R3, R51, R6 ;  /* 0x0000000633037221 */ /* 0x002fc20000010000 */
[--C-:B------:R-:W-:Y:S02]  /*5780*/  IMAD.MOV.U32 R74, RZ, RZ, R25.reuse ;  /* 0x000000ffff4a7224 */ /* 0x100fe400078e0019 */
[----:B------:R-:W-:-:S04]  /*5790*/  IMAD.MOV.U32 R89, RZ, RZ, R25 ;  /* 0x000000ffff597224 */ /* 0x000fc800078e0019 */
[----:B------:R-:W0:Y:S01]  /*57a0*/  MUFU.EX2 R37, R37 ;  /* 0x0000002500257308 */ /* 0x000e220000000800 */
[----:B--2---:R-:W-:-:S01]  /*57b0*/  FADD.FTZ R3, R50, R3 ;  /* 0x0000000332037221 */ /* 0x004fc20000010000 */
[----:B------:R-:W-:Y:S01]  /*57c0*/  F2FP.SATFINITE.E4M3.F32.PACK_AB_MERGE_C R51, R50, R51, RZ ;  /* 0x000000333233723e */ /* 0x000fe200048070ff */
[----:B------:R-:W-:-:S03]  /*57d0*/  IMAD.MOV.U32 R50, RZ, RZ, R25 ;  /* 0x000000ffff327224 */ /* 0x000fc600078e0019 */
[----:B------:R-:W-:Y:S01]  /*57e0*/  F2FP.SATFINITE.E4M3.F32.PACK_AB_MERGE_C R215, R48, R49, R51 ;  /* 0x0000003130d7723e */ /* 0x000fe20004807033 */
[--C-:B------:R-:W-:Y:S01]  /*57f0*/  IMAD.MOV.U32 R49, RZ, RZ, R25.reuse ;  /* 0x000000ffff317224 */ /* 0x100fe200078e0019 */
[----:B------:R-:W1:Y:S01]  /*5800*/  MUFU.EX2 R32, R32 ;  /* 0x0000002000207308 */ /* 0x000e620000000800 */
[--C-:B------:R-:W-:Y:S02]  /*5810*/  IMAD.MOV.U32 R48, RZ, RZ, R25.reuse ;  /* 0x000000ffff307224 */ /* 0x100fe400078e0019 */
[----:B------:R-:W-:-:S05]  /*5820*/  IMAD.MOV.U32 R51, RZ, RZ, R25 ;  /* 0x000000ffff337224 */ /* 0x000fca00078e0019 */
[----:B------:R-:W2:Y:S01]  /*5830*/  MUFU.EX2 R28, R28 ;  /* 0x0000001c001c7308 */ /* 0x000ea20000000800 */
[----:B0-----:R-:W-:-:S07]  /*5840*/  F2FP.SATFINITE.E4M3.F32.PACK_AB_MERGE_C R5, R37, R36, RZ ;  /* 0x000000242505723e */ /* 0x001fce00048070ff */
[----:B------:R-:W0:Y:S01]  /*5850*/  MUFU.EX2 R33, R33 ;  /* 0x0000002100217308 */ /* 0x000e220000000800 */
[----:B-1----:R-:W-:-:S01]  /*5860*/  FADD.FTZ R4, R32, R31 ;  /* 0x0000001f20047221 */ /* 0x002fc20000010000 */
[----:B------:R-:W-:-:S06]  /*5870*/  IMAD.MOV.U32 R31, RZ, RZ, R25 ;  /* 0x000000ffff1f7224 */ /* 0x000fcc00078e0019 */
[----:B------:R-:W1:Y:S01]  /*5880*/  MUFU.EX2 R29, R29 ;  /* 0x0000001d001d7308 */ /* 0x000e620000000800 */
[----:B--2---:R-:W-:-:S07]  /*5890*/  FADD.FTZ R6, R28, R3 ;  /* 0x000000031c067221 */ /* 0x004fce0000010000 */
[----:B------:R-:W2:Y:S01]  /*58a0*/  MUFU.EX2 R85, R85 ;  /* 0x0000005500557308 */ /* 0x000ea20000000800 */
[C---:B0-----:R-:W-:Y:S01]  /*58b0*/  F2FP.SATFINITE.E4M3.F32.PACK_AB_MERGE_C R216, R33.reuse, R32, R5 ;  /* 0x0000002021d8723e */ /* 0x041fe20004807005 */
[----:B------:R-:W-:Y:S01]  /*58c0*/  FADD.FTZ R33, R33, R4 ;  /* 0x0000000421217221 */ /* 0x000fe20000010000 */
[----:B------:R-:W-:-:S03]  /*58d0*/  IMAD.MOV.U32 R32, RZ, RZ, R25 ;  /* 0x000000ffff207224 */ /* 0x000fc600078e0019 */
[----:B------:R-:W-:Y:S01]  /*58e0*/  FADD.FTZ R36, R36, R33 ;  /* 0x0000002124247221 */ /* 0x000fe20000010000 */
[----:B------:R-:W-:Y:S01]  /*58f0*/  IMAD.MOV.U32 R33, RZ, RZ, R25 ;  /* 0x000000ffff217224 */ /* 0x000fe200078e0019 */
[----:B------:R-:W0:Y:S01]  /*5900*/  MUFU.EX2 R86, R86 ;  /* 0x0000005600567308 */ /* 0x000e220000000800 */
[----:B-1----:R-:W-:-:S01]  /*5910*/  FADD.FTZ R6, R29, R6 ;  /* 0x000000061d067221 */ /* 0x002fc20000010000 */
[----:B------:R-:W-:Y:S01]  /*5920*/  FADD.FTZ R37, R37, R36 ;  /* 0x0000002425257221 */ /* 0x000fe20000010000 */
[----:B------:R-:W-:-:S05]  /*5930*/  IMAD.MOV.U32 R36, RZ, RZ, R25 ;  /* 0x000000ffff247224 */ /* 0x000fca00078e0019 */
[----:B------:R-:W-:Y:S01]  /*5940*/  MUFU.EX2 R30, R30 ;  /* 0x0000001e001e7308 */ /* 0x000fe20000000800 */
[----:B--2---:R-:W-:-:S07]  /*5950*/  FADD.FTZ R3, R85, R6 ;  /* 0x0000000655037221 */ /* 0x004fce0000010000 */
[----:B------:R-:W1:Y:S01]  /*5960*/  MUFU.EX2 R53, R53 ;  /* 0x0000003500357308 */ /* 0x000e620000000800 */
[C---:B0-----:R-:W-:Y:S01]  /*5970*/  F2FP.SATFINITE.E4M3.F32.PACK_AB_MERGE_C R85, R86.reuse, R85, RZ ;  /* 0x000000555655723e */ /* 0x041fe200048070ff */
[----:B------:R-:W-:-:S03]  /*5980*/  FADD.FTZ R86, R86, R3 ;  /* 0x0000000356567221 */ /* 0x000fc60000010000 */
[----:B------:R-:W-:Y:S01]  /*5990*/  F2FP.SATFINITE.E4M3.F32.PACK_AB_MERGE_C R217, R29, R28, R85 ;  /* 0x0000001c1dd9723e */ /* 0x000fe20004807055 */
[--C-:B------:R-:W-:Y:S02]  /*59a0*/  IMAD.MOV.U32 R29, RZ, RZ, R25.reuse ;  /* 0x000000ffff1d7224 */ /* 0x100fe400078e0019 */
[----:B------:R-:W0:Y:S01]  /*59b0*/  MUFU.EX2 R40, R40 ;  /* 0x0000002800287308 */ /* 0x000e220000000800 */
[--C-:B------:R-:W-:Y:S02]  /*59c0*/  IMAD.MOV.U32 R28, RZ, RZ, R25.reuse ;  /* 0x000000ffff1c7224 */ /* 0x100fe400078e0019 */
[----:B------:R-:W-:-:S05]  /*59d0*/  IMAD.MOV.U32 R85, RZ, RZ, R25 ;  /* 0x000000ffff557224 */ /* 0x000fca00078e0019 */
[----:B------:R-:W2:Y:S01]  /*59e0*/  MUFU.EX2 R87, R87 ;  /* 0x0000005700577308 */ /* 0x000ea20000000800 */
[----:B-1----:R-:W-:-:S07]  /*59f0*/  F2FP.SATFINITE.E4M3.F32.PACK_AB_MERGE_C R5, R53, R30, RZ ;  /* 0x0000001e3505723e */ /* 0x002fce00048070ff */
[----:B------:R-:W1:Y:S01]  /*5a00*/  MUFU.EX2 R41, R41 ;  /* 0x0000002900297308 */ /* 0x000e620000000800 */
[----:B0-----:R-:W-:-:S01]  /*5a10*/  FADD.FTZ R4, R40, R37 ;  /* 0x0000002528047221 */ /* 0x001fc20000010000 */
[----:B------:R-:W-:-:S06]  /*5a20*/  IMAD.MOV.U32 R37, RZ, RZ, R25 ;  /* 0x000000ffff257224 */ /* 0x000fcc00078e0019 */
[----:B------:R-:W0:Y:S01]  /*5a30*/  MUFU.EX2 R90, R90 ;  /* 0x0000005a005a7308 */ /* 0x000e220000000800 */
[----:B--2---:R-:W-:-:S01]  /*5a40*/  FADD.FTZ R3, R87, R86 ;  /* 0x0000005657037221 */ /* 0x004fc20000010000 */
[----:B------:R-:W-:-:S06]  /*5a50*/  IMAD.MOV.U32 R86, RZ, RZ, R25 ;  /* 0x000000ffff567224 */ /* 0x000fcc00078e0019 */
[----:B------:R-:W-:Y:S01]  /*5a60*/  MUFU.EX2 R91, R91 ;  /* 0x0000005b005b7308 */ /* 0x000fe20000000800 */
[C---:B-1----:R-:W-:Y:S01]  /*5a70*/  F2FP.SATFINITE.E4M3.F32.PACK_AB_MERGE_C R218, R41.reuse, R40, R5 ;  /* 0x0000002829da723e */ /* 0x042fe20004807005 */
[----:B------:R-:W-:Y:S01]  /*5a80*/  FADD.FTZ R41, R41, R4 ;  /* 0x0000000429297221 */ /* 0x000fe20000010000 */
[----:B------:R-:W-:-:S03]  /*5a90*/  IMAD.MOV.U32 R40, RZ, RZ, R25 ;  /* 0x000000ffff287224 */ /* 0x000fc600078e0019 */
[----:B------:R-:W-:Y:S01]  /*5aa0*/  FADD.FTZ R30, R30, R41 ;  /* 0x000000291e1e7221 */ /* 0x000fe20000010000 */
[----:B------:R-:W-:Y:S01]  /*5ab0*/  IMAD.MOV.U32 R41, RZ, RZ, R25 ;  /* 0x000000ffff297224 */ /* 0x000fe200078e0019 */
[----:B------:R-:W1:Y:S01]  /*5ac0*/  MUFU.EX2 R92, R92 ;  /* 0x0000005c005c7308 */ /* 0x000e620000000800 */
[----:B0-----:R-:W-:-:S01]  /*5ad0*/  FADD.FTZ R4, R90, R3 ;  /* 0x000000035a047221 */ /* 0x001fc20000010000 */
[----:B-1----:R-:W-:-:S03]  /*5ae0*/  F2FP.SATFINITE.E4M3.F32.PACK_AB_MERGE_C R3, R92, R91, RZ ;  /* 0x0000005b5c03723e */ /* 0x002fc600048070ff */
[----:B------:R-:W-:Y:S01]  /*5af0*/  FADD.FTZ R91, R91, R4 ;  /* 0x000000045b5b7221 */ /* 0x000fe20000010000 */
[----:B------:R-:W-:Y:S01]  /*5b00*/  F2FP.SATFINITE.E4M3.F32.PACK_AB_MERGE_C R219, R90, R87, R3 ;  /* 0x000000575adb723e */ /* 0x000fe20004807003 */
[----:B------:R-:W-:Y:S02]  /*5b10*/  FADD.FTZ R3, R53, R30 ;  /* 0x0000001e35037221 */ /* 0x000fe40000010000 */
[----:B------:R-:W-:-:S01]  /*5b20*/  FADD.FTZ R4, R92, R91 ;  /* 0x0000005b5c047221 */ /* 0x000fc20000010000 */
[--C-:B------:R-:W-:Y:S02]  /*5b30*/  IMAD.MOV.U32 R30, RZ, RZ, R25.reuse ;  /* 0x000000ffff1e7224 */ /* 0x100fe400078e0019 */
[--C-:B------:R-:W-:Y:S02]  /*5b40*/  IMAD.MOV.U32 R53, RZ, RZ, R25.reuse ;  /* 0x000000ffff357224 */ /* 0x100fe400078e0019 */
[--C-:B------:R-:W-:Y:S02]  /*5b50*/  IMAD.MOV.U32 R87, RZ, RZ, R25.reuse ;  /* 0x000000ffff577224 */ /* 0x100fe400078e0019 */
[----:B------:R-:W-:-:S02]  /*5b60*/  IMAD.MOV.U32 R91, RZ, RZ, R25 ;  /* 0x000000ffff5b7224 */ /* 0x000fc400078e0019 */
[--C-:B------:R-:W-:Y:S02]  /*5b70*/  IMAD.MOV.U32 R90, RZ, RZ, R25.reuse ;  /* 0x000000ffff5a7224 */ /* 0x100fe400078e0019 */
[----:B------:R-:W-:Y:S01]  /*5b80*/  IMAD.MOV.U32 R92, RZ, RZ, R25 ;  /* 0x000000ffff5c7224 */ /* 0x000fe200078e0019 */
[----:B------:R-:W-:Y:S06]  /*5b90*/  @!P1 BRA `(.L_x_4043) ;  /* 0x0000003c002c9947 */ /* 0x000fec0003800000 */
[----:B------:R-:W-:Y:S01]  /*5ba0*/  IMAD.MOV.U32 R5, RZ, RZ, R120 ;  /* 0x000000ffff057224 */ /* 0x000fe200078e0078 */
[----:B------:R-:W-:Y:S01]  /*5bb0*/  CS2R R118, SRZ ;  /* 0x0000000000767805 */ /* 0x000fe2000001ff00 */
        /* <DEDUP_REMOVED lines=48> */
[----:B------:R-:W-:Y:S01]  /*5ec0*/  UMOV UR55, UR46 ;  /* 0x0000002e00377c82 */ /* 0x000fe20008000000 */
[----:B------:R-:W-:Y:S01]  /*5ed0*/  UMOV UR53, UR45 ;  /* 0x0000002d00357c82 */ /* 0x000fe20008000000 */
[----:B------:R-:W-:-:S05]  /*5ee0*/  ULDC UR52, c[0x0][0x988] ;  /* 0x0002620000347ab9 */ /* 0x000fca0000000800 */
.L_x_4054:
[----:B------:R-:W-:Y:S01]  /*5ef0*/  ISETP.NE.AND P2, PT, RZ, UR43, PT ;  /* 0x0000002bff007c0c */ /* 0x000fe2000bf45270 */
[----:B------:R-:W-:-:S04]  /*5f00*/  UISETP.NE.AND UP0, UPT, UR53, 0x1, UPT ;  /* 0x000000013500788c */ /* 0x000fc8000bf05270 */
[----:B------:R-:W-:-:S04]  /*5f10*/  USEL UR46, URZ, 0x1, UP0 ;  /* 0x000000013f2e7887 */ /* 0x000fc80008000000 */
[----:B------:R-:W-:-:S04]  /*5f20*/  ULOP3.LUT UR46, UR55, UR46, URZ, 0x3c, !UPT ;  /* 0x0000002e372e7292 */ /* 0x000fc8000f8e3c3f */
[----:B------:R-:W-:Y:S08]  /*5f30*/  @P2 BRA `(.L_x_4044) ;  /* 0x0000000000442947 */ /* 0x000ff00003800000 */
[----:B------:R-:W-:Y:S05]  /*5f40*/  @!P0 BRA `(.L_x_4045) ;  /* 0x0000000000048947 */ /* 0x000fea0003800000 */
[----:B------:R-:W-:Y:S01]  /*5f50*/  BPT.TRAP 0x1 ;  /* 0x000000040000795c */ /* 0x000fe20000300000 */
.L_x_4045:
[----:B------:R-:W0:Y:S01]  /*5f60*/  S2UR UR10, SR_CgaCtaId ;  /* 0x00000000000a79c3 */ /* 0x000e220000008800 */
[----:B------:R-:W-:Y:S01]  /*5f70*/  UIADD3 UR6, UR53, 0x1, URZ ;  /* 0x0000000135067890 */ /* 0x000fe2000fffe03f */
[----:B------:R-:W-:Y:S01]  /*5f80*/  IMAD.U32 R7, RZ, RZ, UR46 ;  /* 0x0000002eff077e24 */ /* 0x000fe2000f8e00ff */
[----:B------:R-:W-:Y:S02]  /*5f90*/  UMOV UR7, 0x400 ;  /* 0x0000040000077882 */ /* 0x000fe40000000000 */
[----:B------:R-:W-:Y:S02]  /*5fa0*/  UISETP.NE.AND UP0, UPT, UR6, 0x2, UPT ;  /* 0x000000020600788c */ /* 0x000fe4000bf05270 */
[----:B------:R-:W-:Y:S02]  /*5fb0*/  SHF.L.U32 R7, R7, 0x1f, RZ ;  /* 0x0000001f07077819 */ /* 0x000fe400000006ff */
[----:B------:R-:W-:Y:S02]  /*5fc0*/  USEL UR6, UR6, URZ, UP0 ;  /* 0x0000003f06067287 */ /* 0x000fe40008000000 */
[----:B0-----:R-:W-:-:S04]  /*5fd0*/  ULEA UR7, UR10, UR7, 0x18 ;  /* 0x000000070a077291 */ /* 0x001fc8000f8ec03f */
[----:B------:R-:W-:-:S09]  /*5fe0*/  ULEA UR6, UR6, UR7, 0x3 ;  /* 0x0000000706067291 */ /* 0x000fd2000f8e183f */
[----:B------:R0:W1:Y:S01]  /*5ff0*/  SYNCS.PHASECHK.TRANS64.TRYWAIT P1, [UR6+0x33430], R7 ;  /* 0x03343007ff0075a7 */ /* 0x0000620008020146 */
[----:B------:R-:W-:Y:S05]  /*6000*/  @!P0 BRA `(.L_x_4046) ;  /* 0x0000000000048947 */ /* 0x000fea0003800000 */
[----:B------:R-:W-:Y:S01]  /*6010*/  BPT.TRAP 0x1 ;  /* 0x000000040000795c */ /* 0x000fe20000300000 */
.L_x_4046:
[----:B-1----:R-:W-:Y:S05]  /*6020*/  @P1 BRA `(.L_x_4044) ;  /* 0x0000000000081947 */ /* 0x002fea0003800000 */
[----:B------:R-:W1:Y:S02]  /*6030*/  SYNCS.PHASECHK.TRANS64.TRYWAIT P1, [UR6+0x33430], R7 ;  /* 0x03343007ff0075a7 */ /* 0x000e640008020146 */
[----:B-1----:R-:W-:Y:S05]  /*6040*/  @!P1 BRA `(.L_x_4047) ;  /* 0x0000010c00f09947 */ /* 0x002fea0003800000 */
.L_x_4044:
[----:B-1----:R-:W1:Y:S01]  /*6050*/  S2R R8, SR_TID.X ;  /* 0x0000000000087919 */ /* 0x002e620000002100 */
[----:B------:R-:W-:Y:S01]  /*6060*/  UIADD3 UR45, UR53, 0x1, URZ ;  /* 0x00000001352d7890 */ /* 0x000fe2000fffe03f */
[----:B------:R-:W-:Y:S01]  /*6070*/  UMOV UR27, 0x80000020 ;  /* 0x80000020001b7882 */ /* 0x000fe20000000000 */
[----:B------:R-:W-:Y:S02]  /*6080*/  UMOV UR28, UR24 ;  /* 0x00000018001c7c82 */ /* 0x000fe40008000000 */
[----:B------:R-:W-:Y:S01]  /*6090*/  UISETP.NE.AND UP0, UPT, UR45, 0x2, UPT ;  /* 0x000000022d00788c */ /* 0x000fe2000bf05270 */
[----:B------:R-:W-:Y:S01]  /*60a0*/  UMOV UR29, UR25 ;  /* 0x00000019001d7c82 */ /* 0x000fe20008000000 */
[----:B------:R-:W-:Y:S02]  /*60b0*/  UMOV UR31, 0x80000020 ;  /* 0x80000020001f7882 */ /* 0x000fe40000000000 */
[----:B------:R-:W-:Y:S01]  /*60c0*/  USEL UR45, UR45, URZ, UP0 ;  /* 0x0000003f2d2d7287 */ /* 0x000fe20008000000 */
[----:B------:R-:W-:Y:S01]  /*60d0*/  UMOV UR32, UR24 ;  /* 0x0000001800207c82 */ /* 0x000fe20008000000 */
[----:B------:R-:W-:-:S02]  /*60e0*/  UMOV UR33, UR25 ;  /* 0x0000001900217c82 */ /* 0x000fc40008000000 */
[----:B------:R-:W-:Y:S01]  /*60f0*/  UIMAD UR56, UR45, 0x780, UR49 ;  /* 0x000007802d3878a4 */ /* 0x000fe2000f8e0231 */
[----:B------:R-:W-:Y:S01]  /*6100*/  UMOV UR35, 0x80000020 ;  /* 0x8000002000237882 */ /* 0x000fe20000000000 */
[----:B------:R-:W-:Y:S02]  /*6110*/  UMOV UR7, 0x80000020 ;  /* 0x8000002000077882 */ /* 0x000fe40000000000 */
[----:B------:R-:W-:Y:S02]  /*6120*/  UIADD3 UR30, UR56, 0x80, URZ ;  /* 0x00000080381e7890 */ /* 0x000fe4000fffe03f */
[----:B------:R-:W-:Y:S02]  /*6130*/  UIADD3 UR34, UR56, 0x100, URZ ;  /* 0x0000010038227890 */ /* 0x000fe4000fffe03f */
[----:B------:R-:W-:Y:S01]  /*6140*/  UMOV UR26, UR56 ;  /* 0x00000038001a7c82 */ /* 0x000fe20008000000 */
[----:B------:R-:W-:Y:S02]  /*6150*/  UIADD3 UR6, UR56, 0x2, URZ ;  /* 0x0000000238067890 */ /* 0x000fe4000fffe03f */
[----:B------:R-:W-:Y:S01]  /*6160*/  UIADD3 UR10, UR56, 0x202, URZ ;  /* 0x00000202380a7890 */ /* 0x000fe2000fffe03f */
[----:B------:R-:W-:Y:S01]  /*6170*/  UMOV UR11, 0x80000020 ;  /* 0x80000020000b7882 */ /* 0x000fe20000000000 */
[----:B------:R-:W-:Y:S01]  /*6180*/  UIADD3 UR14, UR56, 0x282, URZ ;  /* 0x00000282380e7890 */ /* 0x000fe2000fffe03f */
[----:B------:R-:W-:Y:S01]  /*6190*/  UMOV UR15, 0x80000020 ;  /* 0x80000020000f7882 */ /* 0x000fe20000000000 */
[----:B------:R-:W-:Y:S01]  /*61a0*/  UIADD3 UR18, UR56, 0x500, URZ ;  /* 0x0000050038127890 */ /* 0x000fe2000fffe03f */
[----:B-1----:R-:W-:Y:S01]  /*61b0*/  SHF.R.U32.HI R8, RZ, 0x7, R8 ;  /* 0x00000007ff087819 */ /* 0x002fe20000011608 */
[----:B------:R-:W-:Y:S01]  /*61c0*/  UMOV UR19, 0x80000020 ;  /* 0x8000002000137882 */ /* 0x000fe20000000000 */
[----:B------:R-:W-:Y:S01]  /*61d0*/  UIADD3 UR22, UR56, 0x502, URZ ;  /* 0x0000050238167890 */ /* 0x000fe2000fffe03f */
[----:B------:R-:W-:-:S02]  /*61e0*/  UMOV UR23, 0x80000020 ;  /* 0x8000002000177882 */ /* 0x000fc40000000000 */
[----:B0-----:R-:W-:-:S05]  /*61f0*/  VIADD R7, R8, 0x8 ;  /* 0x0000000808077836 */ /* 0x001fca0000000000 */
[----:B------:R0:W-:Y:S06]  /*6200*/  BAR.SYNC.DEFER_BLOCKING R7, 0x100 ;  /* 0x000400070000751d */ /* 0x0001ec0000010000 */
[----:B------:R-:W-:-:S06]  /*6210*/  WARPGROUP.ARRIVE ;  /* 0x00000000000079c5 */ /* 0x000fcc0000000000 */
[----:B------:R-:W-:Y:S01]  /*6220*/  QGMMA.64x32x32.F32.E4M3.E4M3 R184, gdesc[UR24], RZ, !UPT, gsb0 ;  /* 0x0060000018b879f3 */ /* 0x000fe2000c0008ff */
[----:B------:R-:W-:Y:S01]  /*6230*/  UIADD3 UR26, UR56, 0x180, URZ ;  /* 0x00000180381a7890 */ /* 0x000fe2000fffe03f */
[----:B------:R-:W-:Y:S01]  /*6240*/  UMOV UR27, 0x80000020 ;  /* 0x80000020001b7882 */ /* 0x000fe20000000000 */
[----:B------:R-:W-:Y:S02]  /*6250*/  WARPGROUP.DEPBAR.LE gsb0, 0x0 ;  /* 0x00008000000079c5 */ /* 0x000fe40000010000 */
[----:B------:R-:W-:-:S06]  /*6260*/  WARPGROUP.ARRIVE ;  /* 0x00000000000079c5 */ /* 0x000fcc0000000000 */
[----:B------:R-:W-:Y:S01]  /*6270*/  QGMMA.64x32x32.F32.E4M3.E4M3 R168, gdesc[UR28], RZ, !UPT, gsb0 ;  /* 0x006000001ca879f3 */ /* 0x000fe2000c0008ff */
[----:B------:R-:W-:Y:S01]  /*6280*/  UIADD3 UR30, UR56, 0x200, URZ ;  /* 0x00000200381e7890 */ /* 0x000fe2000fffe03f */
[----:B------:R-:W-:Y:S01]  /*6290*/  UMOV UR28, UR24 ;  /* 0x00000018001c7c82 */ /* 0x000fe20008000000 */
[----:B------:R-:W-:Y:S01]  /*62a0*/  UMOV UR29, UR25 ;  /* 0x00000019001d7c82 */ /* 0x000fe20008000000 */
        /* <DEDUP_REMOVED lines=10> */
[----:B------:R-:W-:Y:S03]  /*6350*/  QGMMA.64x32x32.F32.E4M3.E4M3 R136, gdesc[UR24], RZ, !UPT, gsb0 ;  /* 0x00600000188879f3 */ /* 0x000fe6000c0008ff */
        /* <DEDUP_REMOVED lines=124> */
[----:B------:R-:W-:Y:S01]  /*6b20*/  UIADD3 UR56, UR56, 0x702, URZ ;  /* 0x0000070238387890 */ /* 0x000fe2000fffe03f */
[----:B------:R-:W-:Y:S02]  /*6b30*/  WARPGROUP.DEPBAR.LE gsb0, 0x0 ;  /* 0x00008000000079c5 */ /* 0x000fe40000010000 */
[----:B------:R-:W-:-:S06]  /*6b40*/  WARPGROUP.ARRIVE ;  /* 0x00000000000079c5 */ /* 0x000fcc0000000000 */
[----:B------:R-:W-:Y:S03]  /*6b50*/  QGMMA.64x32x32.F32.E4M3.E4M3 R168, gdesc[UR28], R168, gsb0 ;  /* 0x006000001ca879f3 */ /* 0x000fe600080008a8 */
        /* <DEDUP_REMOVED lines=12> */
[----:B0-----:R-:W-:Y:S05]  /*6c20*/  @P2 BRA `(.L_x_4048) ;  /* 0x0000000000382947 */ /* 0x001fea0003800000 */
[----:B------:R-:W-:Y:S05]  /*6c30*/  @!P0 BRA `(.L_x_4049) ;  /* 0x0000000000048947 */ /* 0x000fea0003800000 */
[----:B------:R-:W-:Y:S01]  /*6c40*/  BPT.TRAP 0x1 ;  /* 0x000000040000795c */ /* 0x000fe20000300000 */
.L_x_4049:
        /* <DEDUP_REMOVED lines=9> */
.L_x_4050:
[----:B-1----:R-:W-:Y:S05]  /*6ce0*/  @P1 BRA `(.L_x_4048) ;  /* 0x0000000000081947 */ /* 0x002fea0003800000 */
[----:B------:R-:W1:Y:S02]  /*6cf0*/  SYNCS.PHASECHK.TRANS64.TRYWAIT P1, [UR6+0x33450], R7 ;  /* 0x03345007ff0075a7 */ /* 0x000e640008020146 */
[----:B-1----:R-:W-:Y:S05]  /*6d00*/  @!P1 BRA `(.L_x_4051) ;  /* 0x0000010000d89947 */ /* 0x002fea0003800000 */
.L_x_4048:
[----:B------:R-:W2:Y:S01]  /*6d10*/  S2UR UR10, SR_CgaCtaId ;  /* 0x00000000000a79c3 */ /* 0x000ea20000008800 */
[----:B------:R-:W-:Y:S01]  /*6d20*/  UMOV UR6, 0x400 ;  /* 0x0000040000067882 */ /* 0x000fe20000000000 */
[----:B------:R-:W-:Y:S01]  /*6d30*/  WARPGROUP.ARRIVE ;  /* 0x00000000000079c5 */ /* 0x000fe20000000000 */
[----:B------:R-:W-:-:S05]  /*6d40*/  UMOV UR7, 0xc0000010 ;  /* 0xc000001000077882 */ /* 0x000fca0000000000 */
[----:B-1----:R-:W1:Y:S01]  /*6d50*/  S2R R8, SR_TID.X ;  /* 0x0000000000087919 */ /* 0x002e620000002100 */
[----:B--2---:R-:W-:-:S04]  /*6d60*/  ULEA UR14, UR10, UR6, 0x18 ;  /* 0x000000060a0e7291 */ /* 0x004fc8000f8ec03f */
[----:B------:R-:W-:-:S04]  /*6d70*/  UIADD3 UR6, UR14, 0x200, URZ ;  /* 0x000002000e067890 */ /* 0x000fc8000fffe03f */
[----:B------:R-:W-:-:S04]  /*6d80*/  USHF.R.U32.HI UR6, URZ, 0x4, UR6 ;  /* 0x000000043f067899 */ /* 0x000fc80008011606 */
[----:B------:R-:W-:Y:S01]  /*6d90*/  ULOP3.LUT UR6, UR6, 0x3fff, URZ, 0xc0, !UPT ;  /* 0x00003fff06067892 */ /* 0x000fe2000f8ec03f */
[----:B-1----:R-:W-:-:S03]  /*6da0*/  SHF.R.U32.HI R8, RZ, 0x7, R8 ;  /* 0x00000007ff087819 */ /* 0x002fc60000011608 */
[----:B------:R-:W-:Y:S01]  /*6db0*/  ULOP3.LUT UR6, UR6, 0x10000, URZ, 0xfc, !UPT ;  /* 0x0001000006067892 */ /* 0x000fe2000f8efc3f */
[----:B0-----:R-:W-:-:S03]  /*6dc0*/  IADD3 R7, -R8, 0xb, RZ ;  /* 0x0000000b08077810 */ /* 0x001fc60007ffe1ff */
        /* <DEDUP_REMOVED lines=27> */
.L_x_4052:
[C---:B0-----:R-:W-:Y:S01]  /*6f80*/  FMUL.FTZ R7, R0.reuse, R184 ;  /* 0x000000b800077220 */ /* 0x041fe20000410000 */
        /* <DEDUP_REMOVED lines=103> */
[----:B------:R-:W-:Y:S01]  /*7600*/  UMOV UR6, UR52 ;  /* 0x0000003400067c82 */ /* 0x000fe20008000000 */
[----:B------:R-:W-:-:S04]  /*7610*/  ULEA UR7, UR45, UR14, 0x3 ;  /* 0x0000000e2d077291 */ /* 0x000fc8000f8e183f */
[----:B------:R-:W-:Y:S01]  /*7620*/  UIADD3 UR7, UR7, 0x33440, URZ ;  /* 0x0003344007077890 */ /* 0x000fe2000fffe03f */
[----:B------:R-:W1:Y:S01]  /*7630*/  MUFU.TANH R187, R187 ;  /* 0x000000bb00bb7308 */ /* 0x000e620000002400 */
[----:B--2---:R-:W-:Y:S02]  /*7640*/  FMNMX.FTZ R192, R184, R193, !PT ;  /* 0x000000c1b8c07209 */ /* 0x004fe40007810000 */
[----:B------:R-:W-:-:S05]  /*7650*/  UPRMT UR7, UR10, 0x654, UR7 ;  /* 0x000006540a077896 */ /* 0x000fca0008000007 */
[----:B------:R-:W2:Y:S01]  /*7660*/  MUFU.TANH R186, R186 ;  /* 0x000000ba00ba7308 */ /* 0x000ea20000002400 */
[----:B0-----:R-:W-:-:S03]  /*7670*/  FMNMX.FTZ R191, R185, R120, !PT ;  /* 0x00000078b9bf7209 */ /* 0x001fc60007810000 */
[----:B------:R-:W-:Y:S04]  /*7680*/  SYNCS.ARRIVE.TRANS64.RED.A1T0 RZ, [UR7], RZ ;  /* 0x000000ffffff79a7 */ /* 0x000fe80008100407 */
        /* <DEDUP_REMOVED lines=134> */
[----:B0-----:R-:W-:-:S05]  /*7ef0*/  FMNMX.FTZ R193, R191, R120, !PT ;  /* 0x00000078bfc17209 */ /* 0x001fca0007810000 */
[----:B------:R-:W0:Y:S01]  /*7f00*/  SHFL.BFLY PT, R120, R193, 0x1, 0x1f ;  /* 0x0c201f00c1787f89 */ /* 0x000e2200000e0000 */
[----:B-1----:R-:W-:Y:S01]  /*7f10*/  FMNMX.FTZ R194, R192, R121, !PT ;  /* 0x00000079c0c27209 */ /* 0x002fe20007810000 */
[----:B------:R-:W-:-:S04]  /*7f20*/  IMAD.U32 R192, RZ, RZ, UR6 ;  /* 0x00000006ffc07e24 */ /* 0x000fc8000f8e00ff */
[----:B------:R-:W1:Y:S01]  /*7f30*/  SHFL.BFLY PT, R195, R194, 0x1, 0x1f ;  /* 0x0c201f00c2c37f89 */ /* 0x000e6200000e0000 */
[----:B0-----:R-:W-:-:S05]  /*7f40*/  FMNMX.FTZ R121, R193, R120, !PT ;  /* 0x00000078c1797209 */ /* 0x001fca0007810000 */
[C---:B------:R-:W-:Y:S01]  /*7f50*/  FFMA.FTZ R191, R121.reuse, R192, -8 ;  /* 0xc100000079bf7423 */ /* 0x040fe200000100c0 */
[----:B------:R-:W-:-:S01]  /*7f60*/  FADD.FTZ R6, -R121, R6 ;  /* 0x0000000679067221 */ /* 0x000fc20000010100 */
[----:B-1----:R-:W-:Y:S02]  /*7f70*/  FMNMX.FTZ R120, R194, R195, !PT ;  /* 0x000000c3c2787209 */ /* 0x002fe40007810000 */
        /* <DEDUP_REMOVED lines=40> */
[----:B------:R-:W-:-:S02]  /*8200*/  IMAD.U32 R191, RZ, RZ, UR6 ;  /* 0x00000006ffbf7e24 */ /* 0x000fc4000f8e00ff */
[----:B------:R-:W-:Y:S01]  /*8210*/  FADD.FTZ R5, -R120, R5 ;  /* 0x0000000578057221 */ /* 0x000fe20000010100 */
[----:B------:R-:W-:Y:S01]  /*8220*/  FMUL.FTZ R6, R6, UR6 ;  /* 0x0000000606067c20 */ /* 0x000fe20008410000 */
[----:B------:R-:W-:Y:S01]  /*8230*/  MUFU.EX2 R7, R7 ;  /* 0x0000000700077308 */ /* 0x000fe20000000800 */
[----:B------:R-:W-:-:S01]  /*8240*/  FFMA.FTZ R191, R120, R191, -8 ;  /* 0xc100000078bf7423 */ /* 0x000fc200000100bf */
[----:B------:R-:W-:-:S03]  /*8250*/  FMUL.FTZ R5, R5, UR6 ;  /* 0x0000000605057c20 */ /* 0x000fc60008410000 */
        /* <DEDUP_REMOVED lines=36> */
[----:B-1----:R-:W-:-:S01]  /*84a0*/  FFMA.FTZ R4, R5, R4, R10 ;  /* 0x0000000405047223 */ /* 0x002fc2000001000a */
        /* <DEDUP_REMOVED lines=8> */
[----:B------:R-:W-:-:S06]  /*8530*/  FFMA.FTZ R135, R135, UR6, -R191 ;  /* 0x0000000687877c23 */ /* 0x000fcc00080108bf */
[----:B------:R-:W1:Y:S01]  /*8540*/  MUFU.EX2 R13, R13 ;  /* 0x0000000d000d7308 */ /* 0x000e620000000800 */
[----:B0-----:R-:W-:-:S07]  /*8550*/  FADD.FTZ R4, R9, R4 ;  /* 0x0000000409047221 */ /* 0x001fce0000010000 */
[----:B------:R-:W-:Y:S08]  /*8560*/  MUFU.EX2 R12, R12 ;  /* 0x0000000c000c7308 */ /* 0x000ff00000000800 */
[----:B------:R-:W0:Y:S08]  /*8570*/  MUFU.EX2 R14, R14 ;  /* 0x0000000e000e7308 */ /* 0x000e300000000800 */
[----:B------:R2:W-:Y:S08]  /*8580*/  MUFU.EX2 R133, R192 ;  /* 0x000000c000857308 */ /* 0x0005f00000000800 */
[----:B------:R-:W-:Y:S01]  /*8590*/  MUFU.EX2 R15, R15 ;  /* 0x0000000f000f7308 */ /* 0x000fe20000000800 */
[----:B--2---:R-:W-:-:S01]  /*85a0*/  FFMA.FTZ R192, R162, UR6, -R191 ;  /* 0x00000006a2c07c23 */ /* 0x004fc200080108bf */
[----:B------:R-:W-:Y:S01]  /*85b0*/  FFMA.FTZ R162, R146, UR6, -R191 ;  /* 0x0000000692a27c23 */ /* 0x000fe200080108bf */
[----:B-1----:R-:W-:-:S05]  /*85c0*/  FADD.FTZ R191, R13, R4 ;  /* 0x000000040dbf7221 */ /* 0x002fca0000010000 */
[----:B------:R-:W1:Y:S08]  /*85d0*/  MUFU.EX2 R21, R21 ;  /* 0x0000001500157308 */ /* 0x000e700000000800 */
[----:B------:R-:W2:Y:S08]  /*85e0*/  MUFU.EX2 R20, R20 ;  /* 0x0000001400147308 */ /* 0x000eb00000000800 */
[----:B------:R3:W-:Y:S08]  /*85f0*/  MUFU.EX2 R146, R192 ;  /* 0x000000c000927308 */ /* 0x0007f00000000800 */
[----:B------:R-:W4:Y:S01]  /*8600*/  MUFU.EX2 R184, R184 ;  /* 0x000000b800b87308 */ /* 0x000f220000000800 */
[----:B---3--:R-:W-:-:S04]  /*8610*/  FADD.FTZ R192, R8, R3 ;  /* 0x0000000308c07221 */ /* 0x008fc80000010000 */
[----:B------:R-:W-:Y:S01]  /*8620*/  FADD.FTZ R3, R11, R192 ;  /* 0x000000c00b037221 */ /* 0x000fe20000010000 */
[----:B0-----:R-:W-:-:S02]  /*8630*/  FADD.FTZ R192, R14, R191 ;  /* 0x000000bf0ec07221 */ /* 0x001fc40000010000 */
[----:B------:R-:W0:Y:S01]  /*8640*/  MUFU.EX2 R185, R185 ;  /* 0x000000b900b97308 */ /* 0x000e220000000800 */
[----:B------:R-:W-:-:S01]  /*8650*/  FADD.FTZ R4, R12, R3 ;  /* 0x000000030c047221 */ /* 0x000fc20000010000 */
[----:B-1----:R-:W-:-:S03]  /*8660*/  FADD.FTZ R191, R21, R192 ;  /* 0x000000c015bf7221 */ /* 0x002fc60000010000 */
[----:B------:R-:W-:-:S03]  /*8670*/  FADD.FTZ R3, R15, R4 ;  /* 0x000000040f037221 */ /* 0x000fc60000010000 */
[----:B------:R-:W1:Y:S01]  /*8680*/  MUFU.EX2 R187, R187 ;  /* 0x000000bb00bb7308 */ /* 0x000e620000000800 */
[----:B--2---:R-:W-:-:S01]  /*8690*/  FADD.FTZ R4, R20, R3 ;  /* 0x0000000314047221 */ /* 0x004fc20000010000 */
[----:B----4-:R-:W-:-:S06]  /*86a0*/  FADD.FTZ R192, R184, R191 ;  /* 0x000000bfb8c07221 */ /* 0x010fcc0000010000 */
        /* <DEDUP_REMOVED lines=55> */
[----:B0-----:R-:W-:-:S04]  /*8a20*/  FADD.FTZ R191, R159, R192 ;  /* 0x000000c09fbf7221 */ /* 0x001fc80000010000 */
[----:B------:R-:W-:-:S03]  /*8a30*/  FADD.FTZ R192, R146, R191 ;  /* 0x000000bf92c07221 */ /* 0x000fc60000010000 */
        /* <DEDUP_REMOVED lines=72> */
[----:B0-----:R-:W-:-:S01]  /*8ec0*/  FADD.FTZ R4, R134, R3 ;  /* 0x0000000386047221 */ /* 0x001fc20000010000 */
[----:B-1----:R-:W-:-:S03]  /*8ed0*/  FADD.FTZ R3, R132, R191 ;  /* 0x000000bf84037221 */ /* 0x002fc60000010000 */
[----:B--2---:R-:W-:Y:S01]  /*8ee0*/  FADD.FTZ R4, R135, R4 ;  /* 0x0000000487047221 */ /* 0x004fe20000010000 */
[----:B------:R-:W-:Y:S06]  /*8ef0*/  @!P0 BRA `(.L_x_4053) ;  /* 0x0000000000048947 */ /* 0x000fec0003800000 */
[----:B------:R-:W-:Y:S01]  /*8f00*/  BPT.TRAP 0x1 ;  /* 0x000000040000795c */ /* 0x000fe20000300000 */
.L_x_4053:
        /* <DEDUP_REMOVED lines=12> */
[----:B------:R-:W-:Y:S01]  /*8fd0*/  UMOV UR53, UR45 ;  /* 0x0000002d00357c82 */ /* 0x000fe20008000000 */
[----:B------:R-:W-:Y:S01]  /*8fe0*/  F2FP.SATFINITE.E4M3.F32.PACK_AB_MERGE_C R174, R175, R174, RZ ;  /* 0x000000aeafae723e */ /* 0x000fe200048070ff */
[----:B------:R-:W-:Y:S01]  /*8ff0*/  FMUL.FTZ R24, R24, R6 ;  /* 0x0000000618187220 */ /* 0x000fe20000410000 */
[----:B------:R-:W-:Y:S01]  /*9000*/  F2FP.SATFINITE.E4M3.F32.PACK_AB_MERGE_C R180, R181, R180, RZ ;  /* 0x000000b4b5b4723e */ /* 0x000fe200048070ff */
[----:B------:R-:W-:Y:S01]  /*9010*/  FMUL.FTZ R25, R25, R6 ;  /* 0x0000000619197220 */ /* 0x000fe20000410000 */
[----:B------:R-:W-:Y:S01]  /*9020*/  F2FP.SATFINITE.E4M3.F32.PACK_AB_MERGE_C R182, R183, R182, RZ ;  /* 0x000000b6b7b6723e */ /* 0x000fe200048070ff */
[----:B------:R-:W-:Y:S01]  /*9030*/  FMUL.FTZ R28, R28, R6 ;  /* 0x000000061c1c7220 */ /* 0x000fe20000410000 */
[----:B------:R-:W-:Y:S01]  /*9040*/  F2FP.SATFINITE.E4M3.F32.PACK_AB_MERGE_C R156, R157, R156, RZ ;  /* 0x0000009c9d9c723e */ /* 0x000fe200048070ff */
[----:B------:R-:W-:Y:S01]  /*9050*/  SYNCS.ARRIVE.TRANS64.RED.A1T0 RZ, [UR7], RZ ;  /* 0x000000ffffff79a7 */ /* 0x000fe20008100407 */
[----:B------:R-:W-:Y:S01]  /*9060*/  F2FP.SATFINITE.E4M3.F32.PACK_AB_MERGE_C R158, R159, R158, RZ ;  /* 0x0000009e9f9e723e */ /* 0x000fe200048070ff */
[----:B------:R-:W-:Y:S01]  /*9070*/  FMUL.FTZ R29, R29, R6 ;  /* 0x000000061d1d7220 */ /* 0x000fe20000410000 */
        /* <DEDUP_REMOVED lines=125> */
.L_x_4043:
[----:B------:R-:W-:Y:S06]  /*9850*/  BAR.ARV 0x8, 0x180 ;  /* 0x0206000000007b1d */ /* 0x000fec0000002000 */
[----:B------:R-:W-:Y:S05]  /*9860*/  @!P0 BRA `(.L_x_4055) ;  /* 0x0000000000048947 */ /* 0x000fea0003800000 */
[----:B------:R-:W-:Y:S01]  /*9870*/  BPT.TRAP 0x1 ;  /* 0x000000040000795c */ /* 0x000fe20000300000 */
.L_x_4055:
        /* <DEDUP_REMOVED lines=9> */
.L_x_4056:
[----:B-1----:R-:W-:Y:S05]  /*9910*/  @P1 BRA `(.L_x_4057) ;  /* 0x0000000000081947 */ /* 0x002fea0003800000 */
[----:B------:R-:W1:Y:S02]  /*9920*/  SYNCS.PHASECHK.TRANS64.TRYWAIT P1, [UR5+0x33450], R0 ;  /* 0x03345000ff0075a7 */ /* 0x000e640008020145 */
[----:B-1----:R-:W-:Y:S05]  /*9930*/  @!P1 BRA `(.L_x_4058) ;  /* 0x000000d400e49947 */ /* 0x002fea0003800000 */
.L_x_4057:
[----:B------:R-:W-:Y:S01]  /*9940*/  UIADD3 UR4, UR4, 0x200, URZ ;  /* 0x0000020004047890 */ /* 0x000fe2000fffe03f */
[----:B------:R-:W-:Y:S01]  /*9950*/  WARPGROUP.ARRIVE ;  /* 0x00000000000079c5 */ /* 0x000fe20000000000 */
[----:B------:R-:W-:Y:S01]  /*9960*/  UMOV UR11, 0xc0000010 ;  /* 0xc0000010000b7882 */ /* 0x000fe20000000000 */
[----:B------:R-:W-:Y:S01]  /*9970*/  ULDC.64 UR8, c[0x0][0x9a0] ;  /* 0x0002680000087ab9 */ /* 0x000fe20000000a00 */
[----:B------:R-:W-:Y:S01]  /*9980*/  USHF.R.U32.HI UR4, URZ, 0x4, UR4 ;  /* 0x000000043f047899 */ /* 0x000fe20008011604 */
[----:B------:R-:W-:-:S03]  /*9990*/  ISETP.NE.U32.AND P1, PT, RZ, UR8, PT ;  /* 0x00000008ff007c0c */ /* 0x000fc6000bf25070 */
[----:B------:R-:W-:Y:S01]  /*99a0*/  ULOP3.LUT UR4, UR4, 0x3fff, URZ, 0xc0, !UPT ;  /* 0x00003fff04047892 */ /* 0x000fe2000f8ec03f */
[----:B------:R-:W-:-:S03]  /*99b0*/  ISETP.NE.AND.EX P1, PT, RZ, UR9, PT, P1 ;  /* 0x00000009ff007c0c */ /* 0x000fc6000bf25310 */
[----:B------:R-:W-:-:S04]  /*99c0*/  ULOP3.LUT UR4, UR4, 0x10000, URZ, 0xfc, !UPT ;  /* 0x0001000004047892 */ /* 0x000fc8000f8efc3f */
[----:B------:R-:W-:-:S06]  /*99d0*/  UIMAD UR4, UR45, 0x780, UR4 ;  /* 0x000007802d0478a4 */ /* 0x000fcc000f8e0204 */
[----:B------:R-:W0:Y:S01]  /*99e0*/  @P1 LDC.64 R6, c[0x0][0x9c8] ;  /* 0x00027200ff061b82 */ /* 0x000e220000000a00 */
[----:B------:R-:W-:Y:S02]  /*99f0*/  UMOV UR10, UR4 ;  /* 0x00000004000a7c82 */ /* 0x000fe40008000000 */
[----:B------:R-:W-:Y:S01]  /*9a00*/  QGMMA.64x192x32.F32.E4M3.E4M3 R24, R200, gdesc[UR8], R24, gsb0 ;  /* 0x02e00008c8187df3 */ /* 0x000fe20008000818 */
[----:B------:R-:W-:Y:S01]  /*9a10*/  UIADD3 UR10, UR4, 0x180, URZ ;  /* 0x00000180040a7890 */ /* 0x000fe2000fffe03f */
[----:B------:R-:W-:-:S03]  /*9a20*/  UMOV UR11, 0xc0000010 ;  /* 0xc0000010000b7882 */ /* 0x000fc60000000000 */
[----:B------:R-:W2:Y:S01]  /*9a30*/  @P1 LDC.64 R8, c[0x0][0x9d0] ;  /* 0x00027400ff081b82 */ /* 0x000ea20000000a00 */
[----:B01----:R-:W-:-:S04]  /*9a40*/  @P1 IMAD R0, R6, UR37, RZ ;  /* 0x0000002506001c24 */ /* 0x003fc8000f8e02ff */
[----:B------:R-:W-:Y:S02]  /*9a50*/  @P1 IMAD R5, R7, UR36, R0 ;  /* 0x0000002407051c24 */ /* 0x000fe4000f8e0200 */
[----:B------:R-:W-:-:S04]  /*9a60*/  @P1 IMAD.WIDE.U32 R6, R6, UR36, RZ ;  /* 0x0000002406061c25 */ /* 0x000fc8000f8e00ff */
[----:B------:R-:W-:Y:S02]  /*9a70*/  @P1 IMAD.IADD R7, R7, 0x1, R5 ;  /* 0x0000000107071824 */ /* 0x000fe400078e0205 */
[----:B--2---:R-:W-:-:S04]  /*9a80*/  @P1 IMAD.WIDE.U32 R6, R8, UR40, R6 ;  /* 0x0000002808061c25 */ /* 0x004fc8000f8e0006 */
[----:B------:R-:W-:Y:S01]  /*9a90*/  @P1 IMAD R5, R9, UR40, R7 ;  /* 0x0000002809051c24 */ /* 0x000fe2000f8e0207 */
[----:B------:R-:W-:-:S04]  /*9aa0*/  @P1 LEA R8, P2, R6, UR8, 0x2 ;  /* 0x0000000806081c11 */ /* 0x000fc8000f8410ff */
[----:B------:R-:W-:Y:S01]  /*9ab0*/  @P1 LEA.HI.X R9, R6, UR9, R5, 0x2, P2 ;  /* 0x0000000906091c11 */ /* 0x000fe200090f1405 */
[----:B------:R-:W-:-:S06]  /*9ac0*/  IMAD.MOV.U32 R5, RZ, RZ, 0x3f800000 ;  /* 0x3f800000ff057424 */ /* 0x000fcc00078e00ff */
[----:B------:R0:W2:Y:S01]  /*9ad0*/  @P1 LDG.E R5, desc[UR50][R8.64] ;  /* 0x0000003208051981 */ /* 0x0000a2000c1e1900 */
[----:B------:R-:W-:Y:S02]  /*9ae0*/  WARPGROUP.DEPBAR.LE gsb0, 0x0 ;  /* 0x00008000000079c5 */ /* 0x000fe40000010000 */
[----:B------:R-:W-:-:S06]  /*9af0*/  WARPGROUP.ARRIVE ;  /* 0x00000000000079c5 */ /* 0x000fcc0000000000 */
        /* <DEDUP_REMOVED lines=8> */
[----:B------:R-:W-:Y:S01]  /*9b80*/  UIADD3 UR4, UR4, 0x600, URZ ;  /* 0x0000060004047890 */ /* 0x000fe2000fffe03f */
[----:B------:R-:W1:Y:S04]  /*9b90*/  SHFL.BFLY PT, R0, R3, 0x2, 0x1f ;  /* 0x0c401f0003007f89 */ /* 0x000e6800000e0000 */
[----:B------:R-:W3:Y:S01]  /*9ba0*/  SHFL.BFLY PT, R11, R4, 0x2, 0x1f ;  /* 0x0c401f00040b7f89 */ /* 0x000ee200000e0000 */
[----:B------:R-:W-:Y:S02]  /*9bb0*/  WARPGROUP.DEPBAR.LE gsb0, 0x0 ;  /* 0x00008000000079c5 */ /* 0x000fe40000010000 */
[----:B------:R-:W-:-:S09]  /*9bc0*/  WARPGROUP.ARRIVE ;  /* 0x00000000000079c5 */ /* 0x000fd20000000000 */
[----:B------:R-:W-:Y:S01]  /*9bd0*/  QGMMA.64x192x32.F32.E4M3.E4M3 R24, R212, gdesc[UR8], R24, gsb0 ;  /* 0x02e00008d4187df3 */ /* 0x000fe20008000818 */
[----:B------:R-:W-:Y:S01]  /*9be0*/  UMOV UR10, UR4 ;  /* 0x00000004000a7c82 */ /* 0x000fe20008000000 */
[----:B------:R-:W-:Y:S01]  /*9bf0*/  UMOV UR11, 0xc0000010 ;  /* 0xc0000010000b7882 */ /* 0x000fe20000000000 */
[----:B-1----:R-:W-:-:S01]  /*9c00*/  FADD.FTZ R0, R0, R3 ;  /* 0x0000000300007221 */ /* 0x002fc20000010000 */
[----:B---3--:R-:W-:-:S04]  /*9c10*/  FADD.FTZ R11, R11, R4 ;  /* 0x000000040b0b7221 */ /* 0x008fc80000010000 */
[----:B------:R-:W1:Y:S04]  /*9c20*/  SHFL.BFLY PT, R7, R0, 0x1, 0x1f ;  /* 0x0c201f0000077f89 */ /* 0x000e6800000e0000 */
[----:B------:R-:W3:Y:S01]  /*9c30*/  SHFL.BFLY PT, R6, R11, 0x1, 0x1f ;  /* 0x0c201f000b067f89 */ /* 0x000ee200000e0000 */
[----:B-1----:R-:W-:-:S01]  /*9c40*/  FADD.FTZ R10, R0, R7 ;  /* 0x00000007000a7221 */ /* 0x002fc20000010000 */
[----:B---3--:R-:W-:-:S04]  /*9c50*/  FADD.FTZ R12, R11, R6 ;  /* 0x000000060b0c7221 */ /* 0x008fc80000010000 */
[C---:B------:R-:W-:Y:S01]  /*9c60*/  FSETP.NE.FTZ.AND P1, PT, R10.reuse, RZ, PT ;  /* 0x000000ff0a00720b */ /* 0x040fe20003f35000 */
[----:B------:R-:W-:Y:S01]  /*9c70*/  FMUL.FTZ R7, R10, 0.00390625 ;  /* 0x3b8000000a077820 */ /* 0x000fe20000410000 */
[----:B------:R-:W-:Y:S01]  /*9c80*/  FMUL.FTZ R13, R12, 0.00390625 ;  /* 0x3b8000000c0d7820 */ /* 0x000fe20000410000 */
[----:B------:R-:W-:-:S03]  /*9c90*/  IMAD.MOV.U32 R6, RZ, RZ, RZ ;  /* 0x000000ffff067224 */ /* 0x000fc600078e00ff */
[----:B------:R-:W-:Y:S02]  /*9ca0*/  FSETP.NE.FTZ.AND P2, PT, R7, RZ, PT ;  /* 0x000000ff0700720b */ /* 0x000fe40003f55000 */
[----:B------:R-:W-:-:S05]  /*9cb0*/  FSETP.NE.FTZ.AND P3, PT, R13, RZ, PT ;  /* 0x000000ff0d00720b */ /* 0x000fca0003f75000 */
[----:B------:R-:W-:Y:S01]  /*9cc0*/  @P1 MUFU.RCP R6, R10 ;  /* 0x0000000a00061308 */ /* 0x000fe20000001000 */
[----:B------:R-:W-:Y:S01]  /*9cd0*/  FSETP.NE.FTZ.AND P1, PT, R12, RZ, PT ;  /* 0x000000ff0c00720b */ /* 0x000fe20003f35000 */
[----:B0-----:R-:W-:-:S06]  /*9ce0*/  IMAD.MOV.U32 R8, RZ, RZ, RZ ;  /* 0x000000ffff087224 */ /* 0x001fcc00078e00ff */
[----:B------:R-:W0:Y:S08]  /*9cf0*/  @P2 MUFU.LG2 R7, R7 ;  /* 0x0000000700072308 */ /* 0x000e300000000c00 */
[----:B------:R-:W1:Y:S08]  /*9d00*/  @P3 MUFU.LG2 R9, R13 ;  /* 0x0000000d00093308 */ /* 0x000e700000000c00 */
[----:B------:R-:W3:Y:S01]  /*9d10*/  @P1 MUFU.RCP R8, R12 ;  /* 0x0000000c00081308 */ /* 0x000ee20000001000 */
[----:B------:R-:W-:-:S02]  /*9d20*/  WARPGROUP.DEPBAR.LE gsb0, 0x0 ;  /* 0x00008000000079c5 */ /* 0x000fc40000010000 */
[----:B------:R-:W-:-:S06]  /*9d30*/  WARPGROUP.ARRIVE ;  /* 0x00000000000079c5 */ /* 0x000fcc0000000000 */
[----:B------:R-:W-:Y:S01]  /*9d40*/  QGMMA.64x192x32.F32.E4M3.E4M3 R24, R216, gdesc[UR8], R24, gsb0 ;  /* 0x02e00008d8187df3 */ /* 0x000fe20008000818 */
[----:B------:R-:W-:Y:S02]  /*9d50*/  IMAD.U32 R4, RZ, RZ, UR6 ;  /* 0x00000006ff047e24 */ /* 0x000fe4000f8e00ff */
[----:B------:R-:W-:Y:S02]  /*9d60*/  IMAD.U32 R11, RZ, RZ, UR6 ;  /* 0x00000006ff0b7e24 */ /* 0x000fe4000f8e00ff */
[----:B0-----:R-:W-:Y:S01]  /*9d70*/  @P2 FMUL.FTZ R7, R7, 0.69314718246459960938 ;  /* 0x3f31721807072820 */ /* 0x001fe20000410000 */
[----:B------:R-:W-:Y:S01]  /*9d80*/  @P2 FMUL.FTZ R4, R4, 0.69314718246459960938 ;  /* 0x3f31721804042820 */ /* 0x000fe20000410000 */
[----:B-1----:R-:W-:Y:S01]  /*9d90*/  @P3 FMUL.FTZ R9, R9, 0.69314718246459960938 ;  /* 0x3f31721809093820 */ /* 0x002fe20000410000 */
[----:B------:R-:W-:Y:S01]  /*9da0*/  @P3 FMUL.FTZ R10, R11, 0.69314718246459960938 ;  /* 0x3f3172180b0a3820 */ /* 0x000fe20000410000 */
[----:B------:R-:W-:Y:S02]  /*9db0*/  IMAD.MOV.U32 R0, RZ, RZ, -0x800000 ;  /* 0xff800000ff007424 */ /* 0x000fe400078e00ff */
[----:B------:R-:W-:Y:S01]  /*9dc0*/  @P2 FFMA.FTZ R0, R4, R121, R7 ;  /* 0x0000007904002223 */ /* 0x000fe20000010007 */
[----:B------:R-:W-:-:S02]  /*9dd0*/  IMAD.MOV.U32 R3, RZ, RZ, -0x800000 ;  /* 0xff800000ff037424 */ /* 0x000fc400078e00ff */
[----:B------:R-:W-:Y:S01]  /*9de0*/  @P3 FFMA.FTZ R3, R10, R120, R9 ;  /* 0x000000780a033223 */ /* 0x000fe20000010009 */
[-C--:B--2---:R-:W-:Y:S01]  /*9df0*/  FMUL.FTZ R127, R6, R5.reuse ;  /* 0x00000005067f7220 */ /* 0x084fe20000410000 */
[----:B---3--:R-:W-:Y:S01]  /*9e00*/  FMUL.FTZ R135, R8, R5 ;  /* 0x0000000508877220 */ /* 0x008fe20000410000 */
[----:B------:R-:W-:Y:S02]  /*9e10*/  WARPGROUP.DEPBAR.LE gsb0, 0x0 ;  /* 0x00008000000079c5 */ /* 0x000fe40000010000 */
[----:B------:R-:W-:Y:S05]  /*9e20*/  @!P0 BRA `(.L_x_4059) ;  /* 0x0000000000048947 */ /* 0x000fea0003800000 */
[----:B------:R-:W-:Y:S01]  /*9e30*/  BPT.TRAP 0x1 ;  /* 0x000000040000795c */ /* 0x000fe20000300000 */
.L_x_4059:
[----:B------:R-:W-:Y:S01]  /*9e40*/  UIADD3 UR4, UR5, 0x33460, URZ ;  /* 0x0003346005047890 */ /* 0x000fe2000fffe03f */
[-C--:B------:R-:W-:Y:S01]  /*9e50*/  FMUL.FTZ R121, R48, R127.reuse ;  /* 0x0000007f30797220 */ /* 0x080fe20000410000 */
[----:B------:R-:W-:Y:S01]  /*9e60*/  UIADD3 UR45, UR45, 0x1, URZ ;  /* 0x000000012d2d7890 */ /* 0x000fe2000fffe03f */
[-C--:B------:R-:W-:Y:S01]  /*9e70*/  FMUL.FTZ R48, R112, R127.reuse ;  /* 0x0000007f70307220 */ /* 0x080fe20000410000 */
[----:B------:R-:W-:Y:S01]  /*9e80*/  UPRMT UR4, UR7, 0x654, UR4 ;  /* 0x0000065407047896 */ /* 0x000fe20008000004 */
[-C--:B------:R-:W-:Y:S01]  /*9e90*/  FMUL.FTZ R112, R84, R127.reuse ;  /* 0x0000007f54707220 */ /* 0x080fe20000410000 */
[----:B------:R-:W-:Y:S01]  /*9ea0*/  UISETP.NE.AND UP0, UPT, UR45, 0x2, UPT ;  /* 0x000000022d00788c */ /* 0x000fe2000bf05270 */
[-C--:B------:R-:W-:Y:S01]  /*9eb0*/  FMUL.FTZ R125, R29, R127.reuse ;  /* 0x0000007f1d7d7220 */ /* 0x080fe20000410000 */
[-C--:B------:R-:W-:Y:S01]  /*9ec0*/  FMUL.FTZ R124, R32, R127.reuse ;  /* 0x0000007f207c7220 */ /* 0x080fe20000410000 */
[-C--:B------:R-:W-:Y:S01]  /*9ed0*/  FMUL.FTZ R120, R56, R127.reuse ;  /* 0x0000007f38787220 */ /* 0x080fe20000410000 */
[-C--:B------:R-:W-:Y:S01]  /*9ee0*/  FMUL.FTZ R13, R77, R127.reuse ;  /* 0x0000007f4d0d7220 */ /* 0x080fe20000410000 */
[----:B------:R-:W-:Y:S01]  /*9ef0*/  FMUL.FTZ R134, R68, R127 ;  /* 0x0000007f44867220 */ /* 0x000fe20000410000 */
        /* <DEDUP_REMOVED lines=34> */
[----:B------:R-:W-:Y:S01]  /*a120*/  SYNCS.ARRIVE.TRANS64.RED.A1T0 RZ, [UR4], RZ ;  /* 0x000000ffffff79a7 */ /* 0x000fe20008100404 */
        /* <DEDUP_REMOVED lines=47> */
[----:B------:R-:W-:Y:S01]  /*a420*/  USEL UR4, URZ, 0x1, UP0 ;  /* 0x000000013f047887 */ /* 0x000fe20008000000 */
[-C--:B------:R-:W-:Y:S01]  /*a430*/  FMUL.FTZ R75, R102, R135.reuse ;  /* 0x00000087664b7220 */ /* 0x080fe20000410000 */
[-C--:B------:R-:W-:Y:S01]  /*a440*/  FMUL.FTZ R66, R99, R135.reuse ;  /* 0x0000008763427220 */ /* 0x080fe20000410000 */
[-C--:B------:R-:W-:Y:S01]  /*a450*/  FMUL.FTZ R78, R110, R135.reuse ;  /* 0x000000876e4e7220 */ /* 0x080fe20000410000 */
[-C--:B------:R-:W-:Y:S01]  /*a460*/  FMUL.FTZ R137, R107, R135.reuse ;  /* 0x000000876b897220 */ /* 0x080fe20000410000 */
[----:B------:R-:W-:Y:S01]  /*a470*/  FMUL.FTZ R118, R118, R135 ;  /* 0x0000008776767220 */ /* 0x000fe20000410000 */
[----:B------:R-:W-:Y:S01]  /*a480*/  FMUL.FTZ R127, R113, R127 ;  /* 0x0000007f717f7220 */ /* 0x000fe20000410000 */
[----:B------:R-:W-:Y:S01]  /*a490*/  PLOP3.LUT P0, PT, PT, PT, PT, 0x8, 0x0 ;  /* 0x000000000000781c */ /* 0x000fe20003f0e170 */
[----:B------:R-:W-:Y:S01]  /*a4a0*/  FMUL.FTZ R135, R115, R135 ;  /* 0x0000008773877220 */ /* 0x000fe20000410000 */
[----:B------:R-:W-:-:S02]  /*a4b0*/  UIADD3 UR47, UR47, 0x1, URZ ;  /* 0x000000012f2f7890 */ /* 0x000fc4000fffe03f */
[----:B------:R-:W-:Y:S02]  /*a4c0*/  USEL UR45, UR45, URZ, UP0 ;  /* 0x0000003f2d2d7287 */ /* 0x000fe40008000000 */
[----:B------:R-:W-:-:S12]  /*a4d0*/  ULOP3.LUT UR46, UR46, UR4, URZ, 0x3c, !UPT ;  /* 0x000000042e2e7292 */ /* 0x000fd8000f8e3c3f */
.L_x_4035:
        /* <DEDUP_REMOVED lines=15> */
[----:B------:R-:W1:Y:S01]  /*a5d0*/  S2UR UR4, SR_SWINHI ;  /* 0x00000000000479c3 */ /* 0x000e620000002f00 */
[----:B------:R-:W-:Y:S01]  /*a5e0*/  ULDC.64 UR14, c[0x0][0xc00] ;  /* 0x00030000000e7ab9 */ /* 0x000fe20000000a00 */
[----:B------:R-:W-:Y:S01]  /*a5f0*/  ULDC.64 UR12, c[0x0][0xc00] ;  /* 0x00030000000c7ab9 */ /* 0x000fe20000000a00 */
[----:B------:R-:W2:Y:S01]  /*a600*/  LDL R152, [R1+0x28] ;  /* 0x0000280001987983 */ /* 0x000ea20000100800 */
[----:B0-----:R-:W-:-:S05]  /*a610*/  IMAD.SHL.U32 R20, R30, 0x4, RZ ;  /* 0x000000041e147824 */ /* 0x001fca00078e00ff */
[----:B------:R-:W-:Y:S01]  /*a620*/  LOP3.LUT R20, R20, 0xc, RZ, 0xc0, !PT ;  /* 0x0000000c14147812 */ /* 0x000fe200078ec0ff */
[----:B------:R-:W-:Y:S03]  /*a630*/  BAR.SYNC.DEFER_BLOCKING 0x1, 0x100 ;  /* 0x0044000000007b1d */ /* 0x000fe60000010000 */
[----:B------:R-:W-:-:S05]  /*a640*/  IADD3 R20, P0, R20, UR10, RZ ;  /* 0x0000000a14147c10 */ /* 0x000fca000ff1e0ff */
[----:B------:R-:W-:-:S05]  /*a650*/  IMAD.X R21, RZ, RZ, UR11, P0 ;  /* 0x0000000bff157e24 */ /* 0x000fca00080e06ff */
[----:B------:R0:W3:Y:S01]  /*a660*/  LDG.E.CONSTANT R24, desc[UR50][R20.64] ;  /* 0x0000003214187981 */ /* 0x0000e2000c1e9900 */
[----:B------:R-:W-:-:S03]  /*a670*/  LOP3.LUT P0, R25, R30, 0x3, RZ, 0xc0, !PT ;  /* 0x000000031e197812 */ /* 0x000fc6000780c0ff */
[----:B------:R-:W4:Y:S01]  /*a680*/  LDL R20, [R1+0x2c] ;  /* 0x00002c0001147983 */ /* 0x000f220000100800 */
[----:B------:R-:W-:Y:S01]  /*a690*/  ISETP.EQ.OR P0, PT, R25, 0x3, !P0 ;  /* 0x000000031900780c */ /* 0x000fe20004702670 */
[----:B------:R-:W-:Y:S01]  /*a6a0*/  UMOV UR10, UR8 ;  /* 0x00000008000a7c82 */ /* 0x000fe20008000000 */
[----:B-1----:R-:W-:Y:S02]  /*a6b0*/  UMOV UR11, UR4 ;  /* 0x00000004000b7c82 */ /* 0x002fe40008000000 */
        /* <DEDUP_REMOVED lines=97> */
[----:B----4-:R-:W-:-:S03]  /*acd0*/  IMAD.WIDE R12, R20, R12, UR10 ;  /* 0x0000000a140c7e25 */ /* 0x010fc6000f8e020c */
[C---:B------:R-:W-:Y:S02]  /*ace0*/  IADD3 R197, P3, R12.reuse, 0x8040, RZ ;  /* 0x000080400cc57810 */ /* 0x040fe40007f7e0ff */
[C---:B------:R-:W-:Y:S02]  /*acf0*/  IADD3 R195, P6, R12.reuse, 0x8020, RZ ;  /* 0x000080200cc37810 */ /* 0x040fe40007fde0ff */
[C---:B------:R-:W-:Y:S02]  /*ad00*/  IADD3 R199, P4, R12.reuse, 0x8060, RZ ;  /* 0x000080600cc77810 */ /* 0x040fe40007f9e0ff */
[----:B------:R-:W-:Y:S02]  /*ad10*/  LOP3.LUT R6, R197, 0x380, RZ, 0xc0, !PT ;  /* 0x00000380c5067812 */ /* 0x000fe400078ec0ff */
[----:B------:R-:W-:Y:S01]  /*ad20*/  LOP3.LUT R4, R195, 0x380, RZ, 0xc0, !PT ;  /* 0x00000380c3047812 */ /* 0x000fe200078ec0ff */
[----:B------:R-:W-:Y:S01]  /*ad30*/  IMAD.X R135, RZ, RZ, R13, P4 ;  /* 0x000000ffff877224 */ /* 0x000fe200020e060d */
[----:B------:R-:W-:-:S02]  /*ad40*/  IADD3 R193, P5, R12, 0x8000, RZ ;  /* 0x000080000cc17810 */ /* 0x000fc40007fbe0ff */
[----:B------:R-:W-:Y:S02]  /*ad50*/  SHF.R.U64 R6, R6, 0x3, RZ ;  /* 0x0000000306067819 */ /* 0x000fe400000012ff */
[----:B------:R-:W-:Y:S02]  /*ad60*/  IADD3 R189, P1, R12, 0x4040, RZ ;  /* 0x000040400cbd7810 */ /* 0x000fe40007f3e0ff */
[----:B------:R-:W-:Y:S02]  /*ad70*/  SHF.R.U64 R4, R4, 0x3, RZ ;  /* 0x0000000304047819 */ /* 0x000fe400000012ff */
[----:B------:R-:W-:Y:S02]  /*ad80*/  IADD3 R187, P4, R12, 0x4020, RZ ;  /* 0x000040200cbb7810 */ /* 0x000fe40007f9e0ff */
[----:B------:R-:W-:Y:S02]  /*ad90*/  LOP3.LUT R8, R199, 0x380, RZ, 0xc0, !PT ;  /* 0x00000380c7087812 */ /* 0x000fe400078ec0ff */
[----:B0-----:R-:W-:-:S02]  /*ada0*/  LOP3.LUT R20, R6, R197, RZ, 0x3c, !PT ;  /* 0x000000c506147212 */ /* 0x001fc400078e3cff */
[----:B------:R-:W-:Y:S02]  /*adb0*/  LOP3.LUT R10, R193, 0x380, RZ, 0xc0, !PT ;  /* 0x00000380c10a7812 */ /* 0x000fe400078ec0ff */
[----:B------:R-:W-:Y:S02]  /*adc0*/  LOP3.LUT R136, R4, R195, RZ, 0x3c, !PT ;  /* 0x000000c304887212 */ /* 0x000fe400078e3cff */
[----:B------:R-:W-:Y:S02]  /*add0*/  LOP3.LUT R6, R189, 0x380, RZ, 0xc0, !PT ;  /* 0x00000380bd067812 */ /* 0x000fe400078ec0ff */
[----:B------:R-:W-:Y:S02]  /*ade0*/  IADD3 R191, P2, R12, 0x4060, RZ ;  /* 0x000040600cbf7810 */ /* 0x000fe40007f5e0ff */
[----:B------:R-:W-:Y:S01]  /*adf0*/  LOP3.LUT R4, R187, 0x380, RZ, 0xc0, !PT ;  /* 0x00000380bb047812 */ /* 0x000fe200078ec0ff */
[----:B------:R-:W-:Y:S01]  /*ae00*/  IMAD.X R21, RZ, RZ, R13, P3 ;  /* 0x000000ffff157224 */ /* 0x000fe200018e060d */
[----:B------:R-:W-:-:S02]  /*ae10*/  SHF.R.U64 R8, R8, 0x3, RZ ;  /* 0x0000000308087819 */ /* 0x000fc400000012ff */
[----:B------:R-:W-:Y:S01]  /*ae20*/  SHF.R.U64 R10, R10, 0x3, RZ ;  /* 0x000000030a0a7819 */ /* 0x000fe200000012ff */
[--C-:B------:R-:W-:Y:S01]  /*ae30*/  IMAD.X R137, RZ, RZ, R13.reuse, P6 ;  /* 0x000000ffff897224 */ /* 0x100fe200030e060d */
[----:B------:R-:W-:Y:S01]  /*ae40*/  SHF.R.U64 R6, R6, 0x3, RZ ;  /* 0x0000000306067819 */ /* 0x000fe200000012ff */
[--C-:B------:R-:W-:Y:S01]  /*ae50*/  IMAD.X R15, RZ, RZ, R13.reuse, P5 ;  /* 0x000000ffff0f7224 */ /* 0x100fe200028e060d */
[----:B------:R-:W-:Y:S01]  /*ae60*/  IADD3 R185, P3, R12, 0x4000, RZ ;  /* 0x000040000cb97810 */ /* 0x000fe20007f7e0ff */
[----:B------:R-:W-:Y:S01]  /*ae70*/  IMAD.X R139, RZ, RZ, R13, P2 ;  /* 0x000000ffff8b7224 */ /* 0x000fe200010e060d */
[----:B------:R-:W-:Y:S02]  /*ae80*/  SHF.R.U64 R4, R4, 0x3, RZ ;  /* 0x0000000304047819 */ /* 0x000fe400000012ff */
[C---:B------:R-:W-:Y:S02]  /*ae90*/  IADD3 R37, P6, R12.reuse, 0x20, RZ ;  /* 0x000000200c257810 */ /* 0x040fe40007fde0ff */
[----:B------:R-:W-:-:S02]  /*aea0*/  IADD3 R183, P5, R12, 0x60, RZ ;  /* 0x000000600cb77810 */ /* 0x000fc40007fbe0ff */
[----:B------:R-:W-:Y:S02]  /*aeb0*/  IADD3 R119, P2, R12, 0x40, RZ ;  /* 0x000000400c777810 */ /* 0x000fe40007f5e0ff */
[----:B------:R-:W-:Y:S02]  /*aec0*/  LOP3.LUT R134, R8, R199, RZ, 0x3c, !PT ;  /* 0x000000c708867212 */ /* 0x000fe400078e3cff */
[----:B------:R-:W-:Y:S02]  /*aed0*/  LOP3.LUT R14, R10, R193, RZ, 0x3c, !PT ;  /* 0x000000c10a0e7212 */ /* 0x000fe400078e3cff */
[----:B------:R-:W-:Y:S02]  /*aee0*/  LOP3.LUT R8, R191, 0x380, RZ, 0xc0, !PT ;  /* 0x00000380bf087812 */ /* 0x000fe400078ec0ff */
[----:B------:R-:W-:Y:S02]  /*aef0*/  LOP3.LUT R10, R6, R189, RZ, 0x3c, !PT ;  /* 0x000000bd060a7212 */ /* 0x000fe400078e3cff */
[----:B------:R-:W-:-:S02]  /*af00*/  LOP3.LUT R140, R4, R187, RZ, 0x3c, !PT ;  /* 0x000000bb048c7212 */ /* 0x000fc400078e3cff */
[----:B------:R-:W-:Y:S02]  /*af10*/  LOP3.LUT R6, R185, 0x380, RZ, 0xc0, !PT ;  /* 0x00000380b9067812 */ /* 0x000fe400078ec0ff */
[----:B------:R-:W-:Y:S02]  /*af20*/  LOP3.LUT R5, R12, 0x380, RZ, 0xc0, !PT ;  /* 0x000003800c057812 */ /* 0x000fe400078ec0ff */
[----:B------:R-:W-:Y:S02]  /*af30*/  LOP3.LUT R4, R37, 0x380, RZ, 0xc0, !PT ;  /* 0x0000038025047812 */ /* 0x000fe400078ec0ff */
[----:B------:R-:W-:Y:S02]  /*af40*/  LOP3.LUT R50, R183, 0x380, RZ, 0xc0, !PT ;  /* 0x00000380b7327812 */ /* 0x000fe400078ec0ff */
[----:B------:R-:W-:Y:S02]  /*af50*/  LOP3.LUT R42, R119, 0x380, RZ, 0xc0, !PT ;  /* 0x00000380772a7812 */ /* 0x000fe400078ec0ff */
[----:B------:R-:W-:-:S02]  /*af60*/  SHF.R.U64 R8, R8, 0x3, RZ ;  /* 0x0000000308087819 */ /* 0x000fc400000012ff */
[----:B------:R-:W-:Y:S02]  /*af70*/  SHF.R.U64 R6, R6, 0x3, RZ ;  /* 0x0000000306067819 */ /* 0x000fe400000012ff */
[----:B------:R-:W-:Y:S02]  /*af80*/  SHF.R.U64 R5, R5, 0x3, RZ ;  /* 0x0000000305057819 */ /* 0x000fe400000012ff */
[----:B------:R-:W-:Y:S02]  /*af90*/  SHF.R.U64 R4, R4, 0x3, RZ ;  /* 0x0000000304047819 */ /* 0x000fe400000012ff */
[----:B------:R-:W-:Y:S02]  /*afa0*/  SHF.R.U64 R50, R50, 0x3, RZ ;  /* 0x0000000332327819 */ /* 0x000fe400000012ff */
[----:B------:R-:W-:Y:S02]  /*afb0*/  SHF.R.U64 R42, R42, 0x3, RZ ;  /* 0x000000032a2a7819 */ /* 0x000fe400000012ff */
[----:B------:R-:W-:Y:S01]  /*afc0*/  LOP3.LUT R138, R8, R191, RZ, 0x3c, !PT ;  /* 0x000000bf088a7212 */ /* 0x000fe200078e3cff */
[----:B------:R-:W-:Y:S01]  /*afd0*/  IMAD.X R143, RZ, RZ, R13, P5 ;  /* 0x000000ffff8f7224 */ /* 0x000fe200028e060d */
[----:B------:R-:W-:-:S02]  /*afe0*/  LOP3.LUT R8, R6, R185, RZ, 0x3c, !PT ;  /* 0x000000b906087212 */ /* 0x000fc400078e3cff */
[----:B------:R-:W-:Y:S01]  /*aff0*/  LOP3.LUT R12, R5, R12, RZ, 0x3c, !PT ;  /* 0x0000000c050c7212 */ /* 0x000fe200078e3cff */
[--C-:B------:R-:W-:Y:S01]  /*b000*/  IMAD.X R5, RZ, RZ, R13.reuse, P2 ;  /* 0x000000ffff057224 */ /* 0x100fe200010e060d */
[----:B------:R-:W-:Y:S02]  /*b010*/  LOP3.LUT R6, R4, R37, RZ, 0x3c, !PT ;  /* 0x0000002504067212 */ /* 0x000fe400078e3cff */
[----:B------:R-:W-:Y:S02]  /*b020*/  LOP3.LUT R142, R50, R183, RZ, 0x3c, !PT ;  /* 0x000000b7328e7212 */ /* 0x000fe400078e3cff */
[----:B------:R-:W-:Y:S02]  /*b030*/  LOP3.LUT R4, R42, R119, RZ, 0x3c, !PT ;  /* 0x000000772a047212 */ /* 0x000fe400078e3cff */
[----:B---3--:R-:W-:Y:S01]  /*b040*/  LOP3.LUT R88, R24, 0x2, RZ, 0x3c, !PT ;  /* 0x0000000218587812 */ /* 0x008fe200078e3cff */
[--C-:B------:R-:W-:Y:S01]  /*b050*/  IMAD.X R141, RZ, RZ, R13.reuse, P4 ;  /* 0x000000ffff8d7224 */ /* 0x100fe200020e060d */
[----:B------:R-:W-:Y:S01]  /*b060*/  MOV R142, R142 ;  /* 0x0000008e008e7202 */ /* 0x000fe20000000f00 */
[--C-:B------:R-:W-:Y:S01]  /*b070*/  IMAD.X R9, RZ, RZ, R13.reuse, P3 ;  /* 0x000000ffff097224 */ /* 0x100fe200018e060d */
[----:B------:R-:W-:Y:S01]  /*b080*/  MOV R143, R4 ;  /* 0x00000004008f7202 */ /* 0x000fe20000000f00 */
[--C-:B------:R-:W-:Y:S01]  /*b090*/  IMAD.X R11, RZ, RZ, R13.reuse, P1 ;  /* 0x000000ffff0b7224 */ /* 0x100fe200008e060d */
[----:B------:R-:W-:Y:S01]  /*b0a0*/  SHFL.IDX PT, R4, R123, R24, 0x1c1f ;  /* 0x001c1f187b047589 */ /* 0x000fe200000e0000 */
[----:B------:R-:W-:Y:S01]  /*b0b0*/  IMAD.X R7, RZ, RZ, R13, P6 ;  /* 0x000000ffff077224 */ /* 0x000fe200030e060d */
[----:B------:R-:W-:-:S02]  /*b0c0*/  MOV R140, R140 ;  /* 0x0000008c008c7202 */ /* 0x000fc40000000f00 */
[----:B------:R-:W-:Y:S01]  /*b0d0*/  SHFL.IDX PT, R122, R81, R24, 0x1c1f ;  /* 0x001c1f18517a7589 */ /* 0x000fe200000e0000 */
[----:B------:R-:W-:-:S03]  /*b0e0*/  MOV R134, R134 ;  /* 0x0000008600867202 */ /* 0x000fc60000000f00 */
[----:B------:R-:W-:Y:S01]  /*b0f0*/  SHFL.IDX PT, R125, R125, R24, 0x1c1f ;  /* 0x001c1f187d7d7589 */ /* 0x000fe200000e0000 */
[----:B------:R-:W-:-:S03]  /*b100*/  MOV R136, R136 ;  /* 0x0000008800887202 */ /* 0x000fc60000000f00 */
[----:B------:R-:W-:Y:S01]  /*b110*/  SHFL.IDX PT, R86, R131, R24, 0x1c1f ;  /* 0x001c1f1883567589 */ /* 0x000fe200000e0000 */
[----:B------:R-:W-:-:S03]  /*b120*/  MOV R138, R138 ;  /* 0x0000008a008a7202 */ /* 0x000fc60000000f00 */
[----:B------:R-:W-:Y:S01]  /*b130*/  SHFL.IDX PT, R123, R27, R88, 0x1c1f ;  /* 0x001c1f581b7b7589 */ /* 0x000fe200000e0000 */
[----:B------:R-:W-:-:S03]  /*b140*/  MOV R141, R8 ;  /* 0x00000008008d7202 */ /* 0x000fc60000000f00 */
[----:B------:R-:W0:Y:S01]  /*b150*/  SHFL.IDX PT, R126, R51, R88, 0x1c1f ;  /* 0x001c1f58337e7589 */ /* 0x000e2200000e0000 */
[----:B------:R-:W-:-:S03]  /*b160*/  MOV R13, R12 ;  /* 0x0000000c000d7202 */ /* 0x000fc60000000f00 */
[----:B------:R-:W-:Y:S01]  /*b170*/  SHFL.IDX PT, R130, R79, R24, 0x1c1f ;  /* 0x001c1f184f827589 */ /* 0x000fe200000e0000 */
[----:B------:R-:W-:-:S03]  /*b180*/  MOV R135, R20 ;  /* 0x0000001400877202 */ /* 0x000fc60000000f00 */
[----:B------:R-:W-:Y:S01]  /*b190*/  SHFL.IDX PT, R98, R93, R24, 0x1c1f ;  /* 0x001c1f185d627589 */ /* 0x000fe200000e0000 */
[----:B------:R-:W-:-:S03]  /*b1a0*/  MOV R137, R14 ;  /* 0x0000000e00897202 */ /* 0x000fc60000000f00 */
[----:B------:R-:W1:Y:S01]  /*b1b0*/  SHFL.IDX PT, R131, R25, R88, 0x1c1f ;  /* 0x001c1f5819837589 */ /* 0x000e6200000e0000 */
[----:B------:R-:W-:-:S03]  /*b1c0*/  MOV R139, R10 ;  /* 0x0000000a008b7202 */ /* 0x000fc60000000f00 */
        /* <DEDUP_REMOVED lines=13> */
[----:B------:R-:W2:Y:S04]  /*b2a0*/  SHFL.IDX PT, R30, R30, R88, 0x1c1f ;  /* 0x001c1f581e1e7589 */ /* 0x000ea800000e0000 */
[----:B------:R-:W-:Y:S04]  /*b2b0*/  SHFL.IDX PT, R114, R29, R88, 0x1c1f ;  /* 0x001c1f581d727589 */ /* 0x000fe800000e0000 */
[----:B------:R-:W2:Y:S04]  /*b2c0*/  SHFL.IDX PT, R36, R36, R88, 0x1c1f ;  /* 0x001c1f5824247589 */ /* 0x000ea800000e0000 */
[----:B------:R-:W-:Y:S04]  /*b2d0*/  SHFL.IDX PT, R9, R107, R24, 0x1c1f ;  /* 0x001c1f186b097589 */ /* 0x000fe800000e0000 */
[----:B------:R-:W-:Y:S04]  /*b2e0*/  SHFL.IDX PT, R155, R155, R24, 0x1c1f ;  /* 0x001c1f189b9b7589 */ /* 0x000fe800000e0000 */
[----:B------:R-:W-:Y:S04]  /*b2f0*/  SHFL.IDX PT, R83, R159, R24, 0x1c1f ;  /* 0x001c1f189f537589 */ /* 0x000fe800000e0000 */
[----:B------:R-:W-:Y:S04]  /*b300*/  SHFL.IDX PT, R44, R44, R88, 0x1c1f ;  /* 0x001c1f582c2c7589 */ /* 0x000fe800000e0000 */
[----:B------:R-:W-:Y:S04]  /*b310*/  SHFL.IDX PT, R29, R53, R88, 0x1c1f ;  /* 0x001c1f58351d7589 */ /* 0x000fe800000e0000 */
[----:B------:R-:W2:Y:S04]  /*b320*/  SHFL.IDX PT, R62, R62, R88, 0x1c1f ;  /* 0x001c1f583e3e7589 */ /* 0x000ea800000e0000 */
        /* <DEDUP_REMOVED lines=15> */
[----:B------:R4:W-:Y:S04]  /*b420*/  SHFL.IDX PT, R110, R133, R24, 0x1c1f ;  /* 0x001c1f18856e7589 */ /* 0x0009e800000e0000 */
        /* <DEDUP_REMOVED lines=21> */
[----:B------:R-:W2:Y:S04]  /*b580*/  SHFL.IDX PT, R53, R71, R88, 0x1c1f ;  /* 0x001c1f5847357589 */ /* 0x000ea800000e0000 */
[----:B------:R-:W-:Y:S04]  /*b590*/  SHFL.IDX PT, R148, R39, R88, 0x1c1f ;  /* 0x001c1f5827947589 */ /* 0x000fe800000e0000 */
[----:B------:R-:W-:Y:S04]  /*b5a0*/  SHFL.IDX PT, R26, R47, R88, 0x1c1f ;  /* 0x001c1f582f1a7589 */ /* 0x000fe800000e0000 */
[----:B------:R-:W-:Y:S04]  /*b5b0*/  SHFL.IDX PT, R24, R49, R88, 0x1c1f ;  /* 0x001c1f5831187589 */ /* 0x000fe800000e0000 */
[----:B------:R-:W2:Y:S04]  /*b5c0*/  SHFL.IDX PT, R54, R54, R88, 0x1c1f ;  /* 0x001c1f5836367589 */ /* 0x000ea800000e0000 */
[----:B------:R-:W-:Y:S04]  /*b5d0*/  SHFL.IDX PT, R161, R38, R88, 0x1c1f ;  /* 0x001c1f5826a17589 */ /* 0x000fe800000e0000 */
[----:B------:R-:W2:Y:S04]  /*b5e0*/  SHFL.IDX PT, R55, R55, R88, 0x1c1f ;  /* 0x001c1f5837377589 */ /* 0x000ea800000e0000 */
[----:B------:R-:W2:Y:S04]  /*b5f0*/  SHFL.IDX PT, R39, R56, R88, 0x1c1f ;  /* 0x001c1f5838277589 */ /* 0x000ea800000e0000 */
[----:B------:R-:W2:Y:S04]  /*b600*/  SHFL.IDX PT, R60, R60, R88, 0x1c1f ;  /* 0x001c1f583c3c7589 */ /* 0x000ea800000e0000 */
[----:B------:R-:W2:Y:S04]  /*b610*/  SHFL.IDX PT, R48, R65, R88, 0x1c1f ;  /* 0x001c1f5841307589 */ /* 0x000ea800000e0000 */
[----:B------:R-:W-:Y:S04]  /*b620*/  SHFL.IDX PT, R99, R33, R88, 0x1c1f ;  /* 0x001c1f5821637589 */ /* 0x000fe800000e0000 */
[----:B------:R-:W-:Y:S04]  /*b630*/  SHFL.IDX PT, R159, R40, R88, 0x1c1f ;  /* 0x001c1f58289f7589 */ /* 0x000fe800000e0000 */
[----:B------:R-:W-:Y:S04]  /*b640*/  SHFL.IDX PT, R43, R43, R88, 0x1c1f ;  /* 0x001c1f582b2b7589 */ /* 0x000fe800000e0000 */
[----:B------:R-:W-:Y:S04]  /*b650*/  SHFL.IDX PT, R45, R45, R88, 0x1c1f ;  /* 0x001c1f582d2d7589 */ /* 0x000fe800000e0000 */
[----:B------:R-:W2:Y:S04]  /*b660*/  SHFL.IDX PT, R38, R57, R88, 0x1c1f ;  /* 0x001c1f5839267589 */ /* 0x000ea800000e0000 */
[----:B------:R-:W2:Y:S04]  /*b670*/  SHFL.IDX PT, R102, R59, R88, 0x1c1f ;  /* 0x001c1f583b667589 */ /* 0x000ea800000e0000 */
[----:B------:R2:W2:Y:S04]  /*b680*/  SHFL.IDX PT, R46, R67, R88, 0x1c1f ;  /* 0x001c1f58432e7589 */ /* 0x0004a800000e0000 */
[----:B------:R-:W2:Y:S04]  /*b690*/  SHFL.IDX PT, R94, R61, R88, 0x1c1f ;  /* 0x001c1f583d5e7589 */ /* 0x000ea800000e0000 */
[----:B------:R-:W2:Y:S04]  /*b6a0*/  SHFL.IDX PT, R40, R63, R88, 0x1c1f ;  /* 0x001c1f583f287589 */ /* 0x000ea800000e0000 */
[----:B------:R-:W2:Y:S04]  /*b6b0*/  SHFL.IDX PT, R34, R34, R88, 0x1c1f ;  /* 0x001c1f5822227589 */ /* 0x000ea800000e0000 */
[----:B------:R-:W2:Y:S04]  /*b6c0*/  SHFL.IDX PT, R163, R35, R88, 0x1c1f ;  /* 0x001c1f5823a37589 */ /* 0x000ea800000e0000 */
[----:B------:R-:W2:Y:S04]  /*b6d0*/  SHFL.IDX PT, R49, R68, R88, 0x1c1f ;  /* 0x001c1f5844317589 */ /* 0x000ea800000e0000 */
[----:B------:R-:W2:Y:S04]  /*b6e0*/  SHFL.IDX PT, R47, R76, R88, 0x1c1f ;  /* 0x001c1f584c2f7589 */ /* 0x000ea800000e0000 */
[----:B------:R-:W2:Y:S04]  /*b6f0*/  SHFL.IDX PT, R31, R80, R88, 0x1c1f ;  /* 0x001c1f58501f7589 */ /* 0x000ea800000e0000 */
[----:B------:R2:W2:Y:S04]  /*b700*/  SHFL.IDX PT, R28, R41, R88, 0x1c1f ;  /* 0x001c1f58291c7589 */ /* 0x0004a800000e0000 */
[----:B------:R-:W2:Y:S04]  /*b710*/  SHFL.IDX PT, R57, R73, R88, 0x1c1f ;  /* 0x001c1f5849397589 */ /* 0x000ea800000e0000 */
[----:B------:R2:W2:Y:S04]  /*b720*/  SHFL.IDX PT, R33, R78, R88, 0x1c1f ;  /* 0x001c1f584e217589 */ /* 0x0004a800000e0000 */
[----:B------:R-:W2:Y:S04]  /*b730*/  SHFL.IDX PT, R35, R75, R88, 0x1c1f ;  /* 0x001c1f584b237589 */ /* 0x000ea800000e0000 */
[----:B------:R2:W2:Y:S01]  /*b740*/  SHFL.IDX PT, R150, R70, R88, 0x1c1f ;  /* 0x001c1f5846967589 */ /* 0x0004a200000e0000 */
[----:B0-----:R-:W-:-:S02]  /*b750*/  SEL R128, R125, R126, P0 ;  /* 0x0000007e7d807207 */ /* 0x001fc40000000000 */
[----:B------:R-:W-:Y:S02]  /*b760*/  SEL R124, R122, R123, P0 ;  /* 0x0000007b7a7c7207 */ /* 0x000fe40000000000 */
[----:B-1----:R-:W-:Y:S02]  /*b770*/  SEL R132, R130, R131, P0 ;  /* 0x0000008382847207 */ /* 0x002fe40000000000 */
[----:B------:R-:W-:Y:S02]  /*b780*/  SEL R126, R126, R125, P0 ;  /* 0x0000007d7e7e7207 */ /* 0x000fe40000000000 */
[----:B------:R-:W-:Y:S02]  /*b790*/  SEL R122, R123, R122, P0 ;  /* 0x0000007a7b7a7207 */ /* 0x000fe40000000000 */
[----:B------:R-:W-:Y:S02]  /*b7a0*/  SEL R130, R131, R130, P0 ;  /* 0x0000008283827207 */ /* 0x000fe40000000000 */
[----:B---3--:R-:W-:-:S02]  /*b7b0*/  SEL R129, R127, R52, P0 ;  /* 0x000000347f817207 */ /* 0x008fc40000000000 */
[----:B------:R-:W-:Y:S02]  /*b7c0*/  SEL R125, R84, R93, P0 ;  /* 0x0000005d547d7207 */ /* 0x000fe40000000000 */
[----:B------:R-:W-:Y:S02]  /*b7d0*/  SEL R123, R93, R84, P0 ;  /* 0x000000545d7b7207 */ /* 0x000fe40000000000 */
[----:B------:R-:W-:Y:S02]  /*b7e0*/  SEL R108, R89, R106, P0 ;  /* 0x0000006a596c7207 */ /* 0x000fe40000000000 */
[----:B------:R-:W-:Y:S02]  /*b7f0*/  SEL R109, R91, R32, P0 ;  /* 0x000000205b6d7207 */ /* 0x000fe40000000000 */
[----:B------:R-:W-:Y:S02]  /*b800*/  SEL R107, R32, R91, P0 ;  /* 0x0000005b206b7207 */ /* 0x000fe40000000000 */
[----:B----4-:R-:W-:-:S02]  /*b810*/  SEL R133, R111, R92, P0 ;  /* 0x0000005c6f857207 */ /* 0x010fc40000000000 */
[----:B------:R-:W-:Y:S02]  /*b820*/  SEL R131, R92, R111, P0 ;  /* 0x0000006f5c837207 */ /* 0x000fe40000000000 */
[----:B------:R-:W-:Y:S02]  /*b830*/  SEL R127, R52, R127, P0 ;  /* 0x0000007f347f7207 */ /* 0x000fe40000000000 */
[----:B--2---:R-:W-:Y:S02]  /*b840*/  SEL R117, R87, R30, P0 ;  /* 0x0000001e57757207 */ /* 0x004fe40000000000 */
        /* <DEDUP_REMOVED lines=34> */
[----:B------:R-:W-:Y:S02]  /*ba70*/  F2FP.BF16.F32.PACK_AB R24, R133, R132 ;  /* 0x000000848518723e */ /* 0x000fe400000010ff */
[----:B------:R-:W-:Y:S02]  /*ba80*/  F2FP.BF16.F32.PACK_AB R25, R129, R128 ;  /* 0x000000808119723e */ /* 0x000fe400000010ff */
[----:B------:R-:W-:Y:S02]  /*ba90*/  F2FP.BF16.F32.PACK_AB R26, R131, R130 ;  /* 0x00000082831a723e */ /* 0x000fe400000010ff */
[----:B------:R-:W-:Y:S02]  /*baa0*/  F2FP.BF16.F32.PACK_AB R27, R127, R126 ;  /* 0x0000007e7f1b723e */ /* 0x000fe400000010ff */
        /* <DEDUP_REMOVED lines=47> */
[----:B------:R-:W-:Y:S02]  /*bda0*/  SEL R55, R35, R12, P0 ;  /* 0x0000000c23377207 */ /* 0x000fe40000000000 */
[----:B------:R-:W-:Y:S02]  /*bdb0*/  F2FP.BF16.F32.PACK_AB R8, R117, R116 ;  /* 0x000000747508723e */ /* 0x000fe400000010ff */
[----:B------:R-:W-:-:S02]  /*bdc0*/  F2FP.BF16.F32.PACK_AB R10, R115, R114 ;  /* 0x00000072730a723e */ /* 0x000fc400000010ff */
[----:B------:R-:W-:Y:S02]  /*bdd0*/  F2FP.BF16.F32.PACK_AB R11, R111, R110 ;  /* 0x0000006e6f0b723e */ /* 0x000fe400000010ff */
[----:B------:R-:W-:Y:S02]  /*bde0*/  F2FP.BF16.F32.PACK_AB R9, R113, R112 ;  /* 0x000000707109723e */ /* 0x000fe400000010ff */
[----:B------:R-:W-:Y:S02]  /*bdf0*/  SEL R74, R159, R74, P0 ;  /* 0x0000004a9f4a7207 */ /* 0x000fe40000000000 */
[----:B------:R-:W-:Y:S02]  /*be00*/  SEL R73, R145, R150, P0 ;  /* 0x0000009691497207 */ /* 0x000fe40000000000 */
[----:B------:R-:W-:Y:S02]  /*be10*/  SEL R71, R150, R145, P0 ;  /* 0x0000009196477207 */ /* 0x000fe40000000000 */
[----:B------:R-:W-:-:S02]  /*be20*/  F2FP.BF16.F32.PACK_AB R12, R109, R108 ;  /* 0x0000006c6d0c723e */ /* 0x000fc400000010ff */
[----:B------:R-:W-:Y:S02]  /*be30*/  F2FP.BF16.F32.PACK_AB R14, R107, R106 ;  /* 0x0000006a6b0e723e */ /* 0x000fe400000010ff */
[----:B------:R-:W-:Y:S02]  /*be40*/  F2FP.BF16.F32.PACK_AB R15, R103, R102 ;  /* 0x00000066670f723e */ /* 0x000fe400000010ff */
[----:B0-----:R-:W-:Y:S02]  /*be50*/  F2FP.BF16.F32.PACK_AB R13, R105, R104 ;  /* 0x00000068690d723e */ /* 0x001fe400000010ff */
        /* <DEDUP_REMOVED lines=17> */
[----:B------:R-:W-:-:S02]  /*bf70*/  F2FP.BF16.F32.PACK_AB R39, R71, R70 ;  /* 0x000000464727723e */ /* 0x000fc400000010ff */
[----:B0-----:R-:W-:Y:S01]  /*bf80*/  F2FP.BF16.F32.PACK_AB R37, R73, R72 ;  /* 0x000000484925723e */ /* 0x001fe200000010ff */
[----:B------:R0:W-:Y:S01]  /*bf90*/  STSM.16.M88.4 [R141], R24 ;  /* 0x000000188d007844 */ /* 0x0001e20000000200 */
[----:B------:R-:W-:Y:S02]  /*bfa0*/  F2FP.BF16.F32.PACK_AB R4, R69, R68 ;  /* 0x000000444504723e */ /* 0x000fe400000010ff */
[----:B------:R-:W-:Y:S02]  /*bfb0*/  F2FP.BF16.F32.PACK_AB R6, R67, R66 ;  /* 0x000000424306723e */ /* 0x000fe400000010ff */
[----:B------:R-:W-:Y:S02]  /*bfc0*/  F2FP.BF16.F32.PACK_AB R7, R63, R62 ;  /* 0x0000003e3f07723e */ /* 0x000fe400000010ff */
[----:B------:R-:W-:Y:S01]  /*bfd0*/  F2FP.BF16.F32.PACK_AB R5, R65, R64 ;  /* 0x000000404105723e */ /* 0x000fe200000010ff */
[----:B------:R3:W-:Y:S01]  /*bfe0*/  STSM.16.M88.4 [R140], R28 ;  /* 0x0000001c8c007844 */ /* 0x0007e20000000200 */
[----:B-1----:R-:W-:-:S02]  /*bff0*/  F2FP.BF16.F32.PACK_AB R8, R61, R60 ;  /* 0x0000003c3d08723e */ /* 0x002fc400000010ff */
[----:B------:R-:W-:Y:S02]  /*c000*/  F2FP.BF16.F32.PACK_AB R10, R59, R58 ;  /* 0x0000003a3b0a723e */ /* 0x000fe400000010ff */
[----:B------:R-:W-:Y:S02]  /*c010*/  F2FP.BF16.F32.PACK_AB R11, R55, R54 ;  /* 0x00000036370b723e */ /* 0x000fe400000010ff */
[----:B------:R-:W-:Y:S01]  /*c020*/  F2FP.BF16.F32.PACK_AB R9, R57, R56 ;  /* 0x000000383909723e */ /* 0x000fe200000010ff */
[----:B------:R-:W-:Y:S01]  /*c030*/  STSM.16.M88.4 [R139], R32 ;  /* 0x000000208b007844 */ /* 0x000fe20000000200 */
[----:B--2---:R-:W-:Y:S02]  /*c040*/  F2FP.BF16.F32.PACK_AB R12, R53, R52 ;  /* 0x00000034350c723e */ /* 0x004fe400000010ff */
[----:B------:R-:W-:Y:S02]  /*c050*/  F2FP.BF16.F32.PACK_AB R14, R51, R50 ;  /* 0x00000032330e723e */ /* 0x000fe400000010ff */
[----:B------:R-:W-:-:S02]  /*c060*/  F2FP.BF16.F32.PACK_AB R15, R47, R46 ;  /* 0x0000002e2f0f723e */ /* 0x000fc400000010ff */
[----:B------:R-:W-:Y:S01]  /*c070*/  F2FP.BF16.F32.PACK_AB R13, R49, R48 ;  /* 0x00000030310d723e */ /* 0x000fe200000010ff */
[----:B------:R-:W-:Y:S01]  /*c080*/  STSM.16.M88.4 [R138], R36 ;  /* 0x000000248a007844 */ /* 0x000fe20000000200 */
[----:B0-----:R-:W-:Y:S02]  /*c090*/  F2FP.BF16.F32.PACK_AB R25, R41, R40 ;  /* 0x000000282919723e */ /* 0x001fe400000010ff */
[----:B------:R-:W-:Y:S02]  /*c0a0*/  F2FP.BF16.F32.PACK_AB R26, R43, R42 ;  /* 0x0000002a2b1a723e */ /* 0x000fe400000010ff */
[----:B------:R-:W-:Y:S02]  /*c0b0*/  F2FP.BF16.F32.PACK_AB R27, R21, R20 ;  /* 0x00000014151b723e */ /* 0x000fe400000010ff */
[----:B------:R-:W-:Y:S01]  /*c0c0*/  F2FP.BF16.F32.PACK_AB R24, R45, R44 ;  /* 0x0000002c2d18723e */ /* 0x000fe200000010ff */
[----:B------:R-:W-:Y:S04]  /*c0d0*/  STSM.16.M88.4 [R137], R4 ;  /* 0x0000000489007844 */ /* 0x000fe80000000200 */
[----:B------:R-:W-:Y:S04]  /*c0e0*/  STSM.16.M88.4 [R136], R8 ;  /* 0x0000000888007844 */ /* 0x000fe80000000200 */
[----:B------:R0:W-:Y:S04]  /*c0f0*/  STSM.16.M88.4 [R135], R12 ;  /* 0x0000000c87007844 */ /* 0x0001e80000000200 */
[----:B------:R1:W-:Y:S01]  /*c100*/  STSM.16.M88.4 [R134], R24 ;  /* 0x0000001886007844 */ /* 0x0003e20000000200 */
[----:B------:R-:W-:Y:S01]  /*c110*/  BAR.SYNC.DEFER_BLOCKING 0x1, 0x100 ;  /* 0x0044000000007b1d */ /* 0x000fe20000010000 */
[----:B------:R-:W-:Y:S01]  /*c120*/  ISETP.NE.U32.AND P0, PT, RZ, UR14, PT ;  /* 0x0000000eff007c0c */ /* 0x000fe2000bf05070 */
[----:B------:R-:W-:-:S03]  /*c130*/  UIMAD.WIDE UR12, UR36, 0x4, UR12 ;  /* 0x00000004240c78a5 */ /* 0x000fc6000f8e020c */
[----:B------:R-:W-:-:S03]  /*c140*/  ISETP.NE.AND.EX P0, PT, RZ, UR15, PT, P0 ;  /* 0x0000000fff007c0c */ /* 0x000fc6000bf05300 */
[----:B---3--:R-:W-:Y:S01]  /*c150*/  IMAD.U32 R28, RZ, RZ, UR12 ;  /* 0x0000000cff1c7e24 */ /* 0x008fe2000f8e00ff */
[----:B0-----:R-:W0:Y:S01]  /*c160*/  LDC R135, c[0x0][0xbe8] ;  /* 0x0002fa00ff877b82 */ /* 0x001e220000000800 */
[----:B------:R-:W-:Y:S01]  /*c170*/  IMAD.U32 R29, RZ, RZ, UR13 ;  /* 0x0000000dff1d7e24 */ /* 0x000fe2000f8e00ff */
[----:B------:R-:W-:-:S07]  /*c180*/  ULDC.64 UR12, c[0x0][0xc08] ;  /* 0x00030200000c7ab9 */ /* 0x000fce0000000a00 */
[----:B------:R-:W2:Y:S01]  /*c190*/  @P0 LDG.E R30, desc[UR50][R28.64] ;  /* 0x000000321c1e0981 */ /* 0x000ea2000c1e1900 */
[----:B------:R-:W-:-:S04]  /*c1a0*/  UISETP.NE.U32.AND UP0, UPT, UR12, URZ, UPT ;  /* 0x0000003f0c00728c */ /* 0x000fc8000bf05070 */
[----:B------:R-:W-:Y:S01]  /*c1b0*/  UISETP.NE.AND.EX UP0, UPT, UR13, URZ, UPT, UP0 ;  /* 0x0000003f0d00728c */ /* 0x000fe2000bf05300 */
[----:B0-----:R-:W-:-:S10]  /*c1c0*/  ISETP.NE.AND P1, PT, R135, 0x1, PT ;  /* 0x000000018700780c */ /* 0x001fd40003f25270 */
[----:B------:R-:W-:-:S03]  /*c1d0*/  @UP0 ULEA UR12, UP1, UR36, UR12, 0x2 ;  /* 0x0000000c240c0291 */ /* 0x000fc6000f82103f */
[----:B------:R-:W0:Y:S01]  /*c1e0*/  @P1 LDC R6, c[0x0][0xbec] ;  /* 0x0002fb00ff061b82 */ /* 0x000e220000000800 */
[----:B------:R-:W-:Y:S02]  /*c1f0*/  @UP0 ULEA.HI.X UR13, UR36, UR13, UR37, 0x2, UP1 ;  /* 0x0000000d240d0291 */ /* 0x000fe400088f1425 */
[----:B------:R-:W-:Y:S01]  /*c200*/  UISETP.GT.AND UP1, UPT, UR44, 0x1, UPT ;  /* 0x000000012c00788c */ /* 0x000fe2000bf24270 */
[----:B------:R-:W-:-:S04]  /*c210*/  UMOV UR20, 0x9b8 ;  /* 0x000009b800147882 */ /* 0x000fc80000000000 */
[----:B------:R-:W3:Y:S01]  /*c220*/  @P1 LDC R9, c[0x0][0xbf0] ;  /* 0x0002fc00ff091b82 */ /* 0x000ee20000000800 */
[----:B------:R-:W-:Y:S01]  /*c230*/  USEL UR20, UR20, 0x978, UP1 ;  /* 0x0000097814147887 */ /* 0x000fe20008800000 */
[----:B------:R-:W-:Y:S01]  /*c240*/  PLOP3.LUT P4, PT, PT, PT, UP0, 0x80, 0x0 ;  /* 0x000000000000781c */ /* 0x000fe20003f8f008 */
[----:B------:R-:W-:Y:S01]  /*c250*/  UISETP.NE.U32.AND UP0, UPT, UR14, URZ, UPT ;  /* 0x0000003f0e00728c */ /* 0x000fe2000bf05070 */
[----:B------:R-:W-:Y:S01]  /*c260*/  IMAD.U32 R11, RZ, RZ, UR38 ;  /* 0x00000026ff0b7e24 */ /* 0x000fe2000f8e00ff */
[----:B------:R-:W-:Y:S01]  /*c270*/  ULDC UR4, c[0x0][0xa88] ;  /* 0x0002a20000047ab9 */ /* 0x000fe20000000800 */
[----:B------:R-:W-:Y:S01]  /*c280*/  IMAD.U32 R4, RZ, RZ, UR12 ;  /* 0x0000000cff047e24 */ /* 0x000fe2000f8e00ff */
[----:B------:R-:W-:Y:S01]  /*c290*/  UISETP.NE.AND.EX UP0, UPT, UR15, URZ, UPT, UP0 ;  /* 0x0000003f0f00728c */ /* 0x000fe2000bf05300 */
[----:B------:R-:W-:Y:S01]  /*c2a0*/  IMAD.U32 R8, RZ, RZ, UR4 ;  /* 0x00000004ff087e24 */ /* 0x000fe2000f8e00ff */
[----:B------:R-:W-:Y:S01]  /*c2b0*/  UMOV UR4, URZ ;  /* 0x0000003f00047c82 */ /* 0x000fe20008000000 */
[----:B------:R-:W-:Y:S01]  /*c2c0*/  IMAD.U32 R5, RZ, RZ, UR13 ;  /* 0x0000000dff057e24 */ /* 0x000fe2000f8e00ff */
[----:B------:R-:W-:Y:S01]  /*c2d0*/  USEL UR9, UR39, URZ, UP1 ;  /* 0x0000003f27097287 */ /* 0x000fe20008800000 */
[----:B------:R-:W-:Y:S01]  /*c2e0*/  IMAD R11, R11, 0x80, R152 ;  /* 0x000000800b0b7824 */ /* 0x000fe200078e0298 */
[----:B------:R-:W-:Y:S01]  /*c2f0*/  ULDC.64 UR16, c[0x0][UR20+0x218] ;  /* 0x0000860014107abb */ /* 0x000fe20008000a00 */
[----:B------:R-:W-:Y:S01]  /*c300*/  ULDC.64 UR18, c[0x0][UR20+0x228] ;  /* 0x00008a0014127abb */ /* 0x000fe20008000a00 */
[----:B------:R-:W-:Y:S01]  /*c310*/  USEL UR36, UR36, URZ, !UP0 ;  /* 0x0000003f24247287 */ /* 0x000fe2000c000000 */
[----:B------:R0:W5:Y:S01]  /*c320*/  @P4 LDG.E R8, desc[UR50][R4.64] ;  /* 0x0000003204084981 */ /* 0x000162000c1e1900 */
[----:B------:R-:W-:Y:S01]  /*c330*/  ULDC.64 UR14, c[0x0][UR20+0x220] ;  /* 0x00008800140e7abb */ /* 0x000fe20008000a00 */
[----:B------:R-:W-:-:S02]  /*c340*/  UIMAD.WIDE.U32 UR12, UR16, UR40, URZ ;  /* 0x00000028100c72a5 */ /* 0x000fc4000f8e003f */
[----:B------:R-:W-:Y:S02]  /*c350*/  UIMAD.WIDE.U32 UR22, UR18, UR9, URZ ;  /* 0x00000009121672a5 */ /* 0x000fe4000f8e003f */
[----:B------:R-:W-:Y:S02]  /*c360*/  UIMAD UR16, UR17, UR40, URZ ;  /* 0x00000028111072a4 */ /* 0x000fe4000f8e023f */
[----:B------:R-:W-:Y:S01]  /*c370*/  UIMAD UR18, UR19, UR9, URZ ;  /* 0x00000009131272a4 */ /* 0x000fe2000f8e023f */
[----:B0-----:R-:W-:Y:S01]  /*c380*/  @P1 IMAD.HI.U32 R4, R11, R6, RZ ;  /* 0x000000060b041227 */ /* 0x001fe200078e00ff */
[----:B------:R-:W-:Y:S02]  /*c390*/  USEL UR37, UR37, URZ, !UP0 ;  /* 0x0000003f25257287 */ /* 0x000fe4000c000000 */
[----:B------:R-:W-:Y:S01]  /*c3a0*/  UIMAD UR9, UR15, UR36, URZ ;  /* 0x000000240f0972a4 */ /* 0x000fe2000f8e023f */
[----:B------:R-:W-:Y:S01]  /*c3b0*/  IMAD.MOV.U32 R7, RZ, RZ, R11 ;  /* 0x000000ffff077224 */ /* 0x000fe200078e000b */
[----:B------:R-:W-:Y:S01]  /*c3c0*/  UIADD3 UR13, UR13, UR16, URZ ;  /* 0x000000100d0d7290 */ /* 0x000fe2000fffe03f */
[----:B---3--:R-:W-:Y:S01]  /*c3d0*/  @P1 SHF.R.U32.HI R7, RZ, R9, R4 ;  /* 0x00000009ff071219 */ /* 0x008fe20000011604 */
[----:B------:R-:W-:-:S02]  /*c3e0*/  UIMAD.WIDE.U32 UR16, UR14, UR36, URZ ;  /* 0x000000240e1072a5 */ /* 0x000fc4000f8e003f */
[----:B------:R-:W-:Y:S02]  /*c3f0*/  UIMAD UR9, UR14, UR37, UR9 ;  /* 0x000000250e0972a4 */ /* 0x000fe4000f8e0209 */
[----:B------:R-:W-:Y:S01]  /*c400*/  UIADD3 UR18, UR23, UR18, URZ ;  /* 0x0000001217127290 */ /* 0x000fe2000fffe03f */
[----:B------:R-:W-:Y:S01]  /*c410*/  IMAD.U32 R4, RZ, RZ, UR22 ;  /* 0x00000016ff047e24 */ /* 0x000fe2000f8e00ff */
[----:B------:R-:W-:Y:S01]  /*c420*/  UIADD3 UR9, UR17, UR9, URZ ;  /* 0x0000000911097290 */ /* 0x000fe2000fffe03f */
[--C-:B------:R-:W-:Y:S02]  /*c430*/  IMAD.MOV R6, RZ, RZ, -R7.reuse ;  /* 0x000000ffff067224 */ /* 0x100fe400078e0a07 */
[----:B------:R-:W-:Y:S01]  /*c440*/  IMAD.U32 R5, RZ, RZ, UR23 ;  /* 0x00000017ff057e24 */ /* 0x000fe2000f8e00ff */
[----:B------:R-:W-:Y:S01]  /*c450*/  SHF.R.S32.HI R5, RZ, 0x1f, R7 ;  /* 0x0000001fff057819 */ /* 0x000fe20000011407 */
[----:B------:R-:W-:Y:S02]  /*c460*/  IMAD R9, R135, R6, R11 ;  /* 0x0000000687097224 */ /* 0x000fe400078e020b */
[----:B------:R-:W-:-:S03]  /*c470*/  IMAD.U32 R10, RZ, RZ, UR18 ;  /* 0x00000012ff0a7e24 */ /* 0x000fc6000f8e00ff */
[----:B------:R-:W-:Y:S02]  /*c480*/  SHF.R.S32.HI R6, RZ, 0x1f, R9 ;  /* 0x0000001fff067819 */ /* 0x000fe40000011409 */
[----:B--2---:R-:W-:-:S13]  /*c490*/  @P0 R2UR UR4, R30 ;  /* 0x000000001e0402ca */ /* 0x004fda00000e0000 */
[----:B------:R-:W-:Y:S02]  /*c4a0*/  UIADD3 UR12, UP0, UP2, UR16, UR12, UR4 ;  /* 0x0000000c100c7290 */ /* 0x000fe4000fa1e004 */
[----:B------:R-:W-:Y:S01]  /*c4b0*/  USHF.R.S32.HI UR14, URZ, 0x1f, UR4 ;  /* 0x0000001f3f0e7899 */ /* 0x000fe20008011404 */
[----:B------:R-:W-:Y:S01]  /*c4c0*/  ULDC.64 UR16, c[0x0][0xba8] ;  /* 0x0002ea0000107ab9 */ /* 0x000fe20000000a00 */
[----:B------:R-:W-:Y:S02]  /*c4d0*/  @!UP1 ULDC UR16, c[0x0][0xb50] ;  /* 0x0002d40000109ab9 */ /* 0x000fe40000000800 */
[----:B------:R-:W-:Y:S01]  /*c4e0*/  UIADD3.X UR9, UR9, UR13, UR14, UP0, UP2 ;  /* 0x0000000d09097290 */ /* 0x000fe200087e440e */
[----:B------:R-:W-:Y:S01]  /*c4f0*/  IADD3 R4, P2, P3, R7, UR12, R4 ;  /* 0x0000000c07047c10 */ /* 0x000fe2000fb5e004 */
[----:B------:R-:W-:Y:S01]  /*c500*/  @!UP1 ULDC UR17, c[0x0][0xb54] ;  /* 0x0002d50000119ab9 */ /* 0x000fe20000000800 */
[----:B------:R-:W-:Y:S02]  /*c510*/  ULDC.64 UR12, c[0x0][UR20+0x210] ;  /* 0x00008400140c7abb */ /* 0x000fe40008000a00 */
[----:B------:R-:W-:Y:S01]  /*c520*/  IMAD R7, R9, UR13, RZ ;  /* 0x0000000d09077c24 */ /* 0x000fe2000f8e02ff */
[----:B------:R-:W-:-:S03]  /*c530*/  IADD3.X R5, R5, UR9, R10, P2, P3 ;  /* 0x0000000905057c10 */ /* 0x000fc600097e640a */
[----:B------:R-:W-:Y:S02]  /*c540*/  IMAD R7, R6, UR12, R7 ;  /* 0x0000000c06077c24 */ /* 0x000fe4000f8e0207 */
[----:B------:R-:W-:-:S04]  /*c550*/  IMAD.WIDE.U32 R4, R9, UR12, R4 ;  /* 0x0000000c09047c25 */ /* 0x000fc8000f8e0004 */
[----:B------:R-:W-:Y:S01]  /*c560*/  IMAD.IADD R5, R5, 0x1, R7 ;  /* 0x0000000105057824 */ /* 0x000fe200078e0207 */
[----:B------:R-:W-:-:S04]  /*c570*/  LEA R10, P2, R4, UR16, 0x2 ;  /* 0x00000010040a7c11 */ /* 0x000fc8000f8410ff */
[----:B------:R-:W-:Y:S01]  /*c580*/  LEA.HI.X R12, R4, UR17, R5, 0x2, P2 ;  /* 0x00000011040c7c11 */ /* 0x000fe200090f1405 */
[----:B-1----:R-:W-:Y:S08]  /*c590*/  @P4 BRA `(.L_x_4062) ;  /* 0x0000000000104947 */ /* 0x002ff00003800000 */
[----:B------:R-:W-:Y:S05]  /*c5a0*/  @!P0 BRA `(.L_x_4062) ;  /* 0x00000000000c8947 */ /* 0x000fea0003800000 */
[----:B------:R-:W2:Y:S04]  /*c5b0*/  LDG.E R5, desc[UR50][R28.64] ;  /* 0x000000321c057981 */ /* 0x000ea8000c1e1900 */
[----:B-----5:R-:W2:Y:S02]  /*c5c0*/  LDG.E R8, desc[UR50][R28.64+0x4] ;  /* 0x000004321c087981 */ /* 0x020ea4000c1e1900 */
[----:B--2---:R-:W-:-:S07]  /*c5d0*/  IMAD.IADD R8, R8, 0x1, -R5 ;  /* 0x0000000108087824 */ /* 0x004fce00078e0a05 */
.L_x_4062:
[----:B------:R-:W2:Y:S01]  /*c5e0*/  LDL R9, [R1+0x24] ;  /* 0x0000240001097983 */ /* 0x000ea20000100800 */
[----:B------:R-:W-:Y:S01]  /*c5f0*/  IMAD.U32 R13, RZ, RZ, UR38 ;  /* 0x00000026ff0d7e24 */ /* 0x000fe2000f8e00ff */
[----:B------:R-:W-:Y:S01]  /*c600*/  LOP3.LUT P0, RZ, R228, 0x3, RZ, 0xc0, !PT ;  /* 0x00000003e4ff7812 */ /* 0x000fe2000780c0ff */
[----:B-----5:R-:W-:Y:S01]  /*c610*/  IMAD R134, R8, R135, RZ ;  /* 0x0000008708867224 */ /* 0x020fe200078e02ff */
[----:B------:R-:W-:Y:S01]  /*c620*/  SHFL.IDX PT, R4, R10, RZ, 0x1c1f ;  /* 0x001c1fff0a047589 */ /* 0x000fe200000e0000 */
[----:B------:R-:W-:-:S03]  /*c630*/  PLOP3.LUT P3, PT, PT, PT, UP1, 0x80, 0x0 ;  /* 0x000000000000781c */ /* 0x000fc60003f6f018 */
[----:B------:R-:W0:Y:S04]  /*c640*/  SHFL.IDX PT, R5, R12, RZ, 0x1c1f ;  /* 0x001c1fff0c057589 */ /* 0x000e2800000e0000 */
[----:B------:R-:W-:Y:S04]  /*c650*/  SHFL.IDX PT, R6, R10, 0x1, 0x1c1f ;  /* 0x003c1f000a067f89 */ /* 0x000fe800000e0000 */
[----:B------:R-:W1:Y:S01]  /*c660*/  SHFL.IDX PT, R7, R12, 0x1, 0x1c1f ;  /* 0x003c1f000c077f89 */ /* 0x000e6200000e0000 */
[----:B--2---:R-:W-:-:S04]  /*c670*/  IMAD R13, R13, 0x80, R9 ;  /* 0x000000800d0d7824 */ /* 0x004fc800078e0209 */
[C---:B------:R-:W-:Y:S01]  /*c680*/  VIADD R9, R13.reuse, 0x8 ;  /* 0x000000080d097836 */ /* 0x040fe20000000000 */
[----:B------:R-:W-:-:S04]  /*c690*/  ISETP.GE.OR P2, PT, R13, R134, P0 ;  /* 0x000000860d00720c */ /* 0x000fc80000746670 */
[----:B------:R-:W-:-:S09]  /*c6a0*/  ISETP.GE.OR P0, PT, R9, R134, P0 ;  /* 0x000000860900720c */ /* 0x000fd20000706670 */
[----:B0-----:R0:W-:Y:S01]  /*c6b0*/  @!P2 ST.E desc[UR50][R4.64], R0 ;  /* 0x000000000400a985 */ /* 0x0011e2000c101932 */
[----:B------:R-:W-:-:S03]  /*c6c0*/  ISETP.GE.AND P2, PT, R13, R134, PT ;  /* 0x000000860d00720c */ /* 0x000fc60003f46270 */
[----:B-1----:R0:W-:Y:S01]  /*c6d0*/  @!P0 ST.E desc[UR50][R6.64], R3 ;  /* 0x0000000306008985 */ /* 0x0021e2000c101932 */
[----:B------:R-:W-:Y:S01]  /*c6e0*/  ISETP.GE.AND P0, PT, R9, R134, PT ;  /* 0x000000860900720c */ /* 0x000fe20003f06270 */
[----:B------:R-:W-:-:S12]  /*c6f0*/  @P3 BRA `(.L_x_4063) ;  /* 0x0000000c004c3947 */ /* 0x000fd80003800000 */
[----:B------:R-:W-:Y:S01]  /*c700*/  IMAD.SHL.U32 R67, R16, 0x8, RZ ;  /* 0x0000000810437824 */ /* 0x000fe200078e00ff */
[----:B------:R-:W1:Y:S01]  /*c710*/  @P1 LDC R20, c[0x0][0xbec] ;  /* 0x0002fb00ff141b82 */ /* 0x000e620000000800 */
[----:B0-----:R-:W-:Y:S01]  /*c720*/  IMAD.MOV.U32 R5, RZ, RZ, 0x2 ;  /* 0x00000002ff057424 */ /* 0x001fe200078e00ff */
[----:B------:R-:W-:Y:S01]  /*c730*/  ULDC.64 UR12, c[0x0][0xaa0] ;  /* 0x0002a800000c7ab9 */ /* 0x000fe20000000a00 */
[----:B------:R-:W-:-:S04]  /*c740*/  IMAD R4, R227, 0x40, R67 ;  /* 0x00000040e3047824 */ /* 0x000fc800078e0243 */
[----:B------:R-:W-:Y:S01]  /*c750*/  IMAD.WIDE R4, R4, R5, UR10 ;  /* 0x0000000a04047e25 */ /* 0x000fe2000f8e0205 */
[----:B------:R-:W0:Y:S02]  /*c760*/  @P1 LDC R21, c[0x0][0xbf0] ;  /* 0x0002fc00ff151b82 */ /* 0x000e240000000800 */
[C---:B------:R-:W-:Y:S02]  /*c770*/  IADD3 R33, P2, R4.reuse, 0x5000, RZ ;  /* 0x0000500004217810 */ /* 0x040fe40007f5e0ff */
[C---:B------:R-:W-:Y:S02]  /*c780*/  IADD3 R9, P4, R4.reuse, 0x1000, RZ ;  /* 0x0000100004097810 */ /* 0x040fe40007f9e0ff */
[----:B------:R-:W-:Y:S02]  /*c790*/  LOP3.LUT R32, R33, 0x380, RZ, 0xc0, !PT ;  /* 0x0000038021207812 */ /* 0x000fe400078ec0ff */
[----:B------:R-:W-:Y:S02]  /*c7a0*/  IADD3 R13, P3, R4, 0x2000, RZ ;  /* 0x00002000040d7810 */ /* 0x000fe40007f7e0ff */
[----:B------:R-:W-:-:S02]  /*c7b0*/  SHF.R.U64 R32, R32, 0x3, RZ ;  /* 0x0000000320207819 */ /* 0x000fc400000012ff */
[----:B------:R-:W-:Y:S02]  /*c7c0*/  IADD3 R25, P6, R4, 0x3000, RZ ;  /* 0x0000300004197810 */ /* 0x000fe40007fde0ff */
[----:B------:R-:W-:Y:S01]  /*c7d0*/  LOP3.LUT R32, R32, R33, RZ, 0x3c, !PT ;  /* 0x0000002120207212 */ /* 0x000fe200078e3cff */
[--C-:B------:R-:W-:Y:S01]  /*c7e0*/  IMAD.X R33, RZ, RZ, R5.reuse, P2 ;  /* 0x000000ffff217224 */ /* 0x100fe200010e0605 */
[C---:B------:R-:W-:Y:S02]  /*c7f0*/  IADD3 R3, P2, R4.reuse, 0xb000, RZ ;  /* 0x0000b00004037810 */ /* 0x040fe40007f5e0ff */
[----:B------:R-:W-:Y:S02]  /*c800*/  IADD3 R29, P5, R4, 0x4000, RZ ;  /* 0x00004000041d7810 */ /* 0x000fe40007fbe0ff */
[----:B------:R-:W-:Y:S01]  /*c810*/  LOP3.LUT R0, R3, 0x380, RZ, 0xc0, !PT ;  /* 0x0000038003007812 */ /* 0x000fe200078ec0ff */
[----:B------:R-:W-:Y:S01]  /*c820*/  UIMAD UR9, UR14, UR12, URZ ;  /* 0x0000000c0e0972a4 */ /* 0x000fe2000f8e023f */
[----:B------:R-:W-:Y:S01]  /*c830*/  LOP3.LUT R8, R9, 0x380, RZ, 0xc0, !PT ;  /* 0x0000038009087812 */ /* 0x000fe200078ec0ff */
[----:B------:R-:W-:Y:S01]  /*c840*/  UIMAD.WIDE.U32 UR10, UR4, UR12, URZ ;  /* 0x0000000c040a72a5 */ /* 0x000fe2000f8e003f */
[----:B------:R-:W-:Y:S01]  /*c850*/  SHF.R.U64 R0, R0, 0x3, RZ ;  /* 0x0000000300007819 */ /* 0x000fe200000012ff */
[----:B------:R-:W-:Y:S01]  /*c860*/  IMAD.U32 R61, RZ, RZ, UR38 ;  /* 0x00000026ff3d7e24 */ /* 0x000fe2000f8e00ff */
[----:B------:R-:W-:Y:S01]  /*c870*/  LOP3.LUT R12, R13, 0x380, RZ, 0xc0, !PT ;  /* 0x000003800d0c7812 */ /* 0x000fe200078ec0ff */
[----:B------:R-:W-:Y:S01]  /*c880*/  IMAD.X R57, RZ, RZ, R5, P2 ;  /* 0x000000ffff397224 */ /* 0x000fe200010e0605 */
[----:B------:R-:W-:Y:S01]  /*c890*/  LOP3.LUT R24, R25, 0x380, RZ, 0xc0, !PT ;  /* 0x0000038019187812 */ /* 0x000fe200078ec0ff */
[----:B------:R-:W5:Y:S01]  /*c8a0*/  LD.E.128 R32, desc[UR50][R32.64] ;  /* 0x0000003220207980 */ /* 0x000f62000c101d00 */
[----:B------:R-:W-:Y:S01]  /*c8b0*/  LOP3.LUT R28, R29, 0x380, RZ, 0xc0, !PT ;  /* 0x000003801d1c7812 */ /* 0x000fe200078ec0ff */
[----:B------:R-:W-:Y:S01]  /*c8c0*/  UIMAD UR9, UR4, UR13, UR9 ;  /* 0x0000000d040972a4 */ /* 0x000fe2000f8e0209 */
[----:B------:R-:W-:Y:S01]  /*c8d0*/  LOP3.LUT R56, R0, R3, RZ, 0x3c, !PT ;  /* 0x0000000300387212 */ /* 0x000fe200078e3cff */
[----:B------:R-:W-:Y:S01]  /*c8e0*/  IMAD R0, R16, 0x20, R227 ;  /* 0x0000002010007824 */ /* 0x000fe200078e02e3 */
[----:B------:R-:W-:Y:S01]  /*c8f0*/  SHF.R.U64 R8, R8, 0x3, RZ ;  /* 0x0000000308087819 */ /* 0x000fe200000012ff */
[----:B------:R-:W-:Y:S01]  /*c900*/  ULDC.64 UR14, c[0x0][0xaf0] ;  /* 0x0002bc00000e7ab9 */ /* 0x000fe20000000a00 */
[----:B------:R-:W-:-:S02]  /*c910*/  SHF.R.U64 R12, R12, 0x3, RZ ;  /* 0x000000030c0c7819 */ /* 0x000fc400000012ff */
[----:B------:R-:W-:Y:S02]  /*c920*/  SHF.R.U64 R24, R24, 0x3, RZ ;  /* 0x0000000318187819 */ /* 0x000fe400000012ff */
[----:B------:R-:W-:Y:S01]  /*c930*/  SHF.R.U64 R28, R28, 0x3, RZ ;  /* 0x000000031c1c7819 */ /* 0x000fe200000012ff */
[----:B------:R-:W-:Y:S01]  /*c940*/  UIADD3 UR11, UR11, UR9, URZ ;  /* 0x000000090b0b7290 */ /* 0x000fe2000fffe03f */
[----:B------:R-:W-:Y:S01]  /*c950*/  LOP3.LUT R8, R8, R9, RZ, 0x3c, !PT ;  /* 0x0000000908087212 */ /* 0x000fe200078e3cff */
[----:B------:R-:W-:Y:S01]  /*c960*/  ULDC.64 UR12, c[0x0][0xae8] ;  /* 0x0002ba00000c7ab9 */ /* 0x000fe20000000a00 */
[----:B------:R-:W-:Y:S01]  /*c970*/  LOP3.LUT R12, R12, R13, RZ, 0x3c, !PT ;  /* 0x0000000d0c0c7212 */ /* 0x000fe200078e3cff */
[----:B------:R-:W-:Y:S01]  /*c980*/  IMAD R61, R61, 0x80, R0 ;  /* 0x000000803d3d7824 */ /* 0x000fe200078e0200 */
[----:B------:R-:W-:Y:S01]  /*c990*/  LOP3.LUT R24, R24, R25, RZ, 0x3c, !PT ;  /* 0x0000001918187212 */ /* 0x000fe200078e3cff */
[--C-:B------:R-:W-:Y:S01]  /*c9a0*/  IMAD.X R9, RZ, RZ, R5.reuse, P4 ;  /* 0x000000ffff097224 */ /* 0x100fe200020e0605 */
[----:B------:R-:W-:Y:S01]  /*c9b0*/  LOP3.LUT R28, R28, R29, RZ, 0x3c, !PT ;  /* 0x0000001d1c1c7212 */ /* 0x000fe200078e3cff */
[--C-:B------:R-:W-:Y:S01]  /*c9c0*/  IMAD.X R13, RZ, RZ, R5.reuse, P3 ;  /* 0x000000ffff0d7224 */ /* 0x100fe200018e0605 */
[----:B------:R-:W-:Y:S01]  /*c9d0*/  USHF.R.S32.HI UR4, URZ, 0x1f, UR36 ;  /* 0x0000001f3f047899 */ /* 0x000fe20008011424 */
[--C-:B------:R-:W-:Y:S01]  /*c9e0*/  IMAD.X R25, RZ, RZ, R5.reuse, P6 ;  /* 0x000000ffff197224 */ /* 0x100fe200030e0605 */
[C---:B------:R-:W-:Y:S01]  /*c9f0*/  IADD3 R37, P0, R4.reuse, 0x6000, RZ ;  /* 0x0000600004257810 */ /* 0x040fe20007f1e0ff */
[----:B------:R-:W-:Y:S01]  /*ca00*/  IMAD.X R29, RZ, RZ, R5, P5 ;  /* 0x000000ffff1d7224 */ /* 0x000fe200028e0605 */
[C---:B------:R-:W-:Y:S01]  /*ca10*/  IADD3 R41, P4, R4.reuse, 0x7000, RZ ;  /* 0x0000700004297810 */ /* 0x040fe20007f9e0ff */
[----:B------:R-:W-:Y:S01]  /*ca20*/  UIMAD.WIDE.U32 UR10, UR40, UR12, UR10 ;  /* 0x0000000c280a72a5 */ /* 0x000fe2000f8e000a */
[C---:B------:R-:W-:Y:S01]  /*ca30*/  IADD3 R45, P3, R4.reuse, 0x8000, RZ ;  /* 0x00008000042d7810 */ /* 0x040fe20007f7e0ff */
[----:B-1----:R-:W-:Y:S01]  /*ca40*/  @P1 IMAD.HI.U32 R0, R61, R20, RZ ;  /* 0x000000143d001227 */ /* 0x002fe200078e00ff */
[C---:B------:R-:W-:Y:S01]  /*ca50*/  IADD3 R49, P6, R4.reuse, 0x9000, RZ ;  /* 0x0000900004317810 */ /* 0x040fe20007fde0ff */
[----:B------:R-:W-:Y:S01]  /*ca60*/  UIMAD UR4, UR4, UR14, URZ ;  /* 0x0000000e040472a4 */ /* 0x000fe2000f8e023f */
[----:B------:R-:W-:Y:S01]  /*ca70*/  IADD3 R53, P5, R4, 0xa000, RZ ;  /* 0x0000a00004357810 */ /* 0x000fe20007fbe0ff */
[----:B------:R-:W-:Y:S01]  /*ca80*/  UIMAD UR11, UR40, UR13, UR11 ;  /* 0x0000000d280b72a4 */ /* 0x000fe2000f8e020b */
[----:B------:R-:W-:Y:S01]  /*ca90*/  LOP3.LUT R36, R37, 0x380, RZ, 0xc0, !PT ;  /* 0x0000038025247812 */ /* 0x000fe200078ec0ff */
[----:B------:R-:W-:Y:S01]  /*caa0*/  IMAD.MOV.U32 R3, RZ, RZ, R61 ;  /* 0x000000ffff037224 */ /* 0x000fe200078e003d */
[----:B------:R-:W-:Y:S01]  /*cab0*/  LOP3.LUT R40, R41, 0x380, RZ, 0xc0, !PT ;  /* 0x0000038029287812 */ /* 0x000fe200078ec0ff */
[----:B------:R-:W5:Y:S01]  /*cac0*/  LD.E.128 R8, desc[UR50][R8.64] ;  /* 0x0000003208087980 */ /* 0x000f62000c101d00 */
[----:B------:R-:W-:-:S02]  /*cad0*/  LOP3.LUT R44, R45, 0x380, RZ, 0xc0, !PT ;  /* 0x000003802d2c7812 */ /* 0x000fc400078ec0ff */
[----:B------:R-:W-:Y:S01]  /*cae0*/  LOP3.LUT R48, R49, 0x380, RZ, 0xc0, !PT ;  /* 0x0000038031307812 */ /* 0x000fe200078ec0ff */
[----:B------:R-:W5:Y:S01]  /*caf0*/  LD.E.128 R12, desc[UR50][R12.64] ;  /* 0x000000320c0c7980 */ /* 0x000f62000c101d00 */
[----:B------:R-:W-:Y:S02]  /*cb00*/  LOP3.LUT R52, R53, 0x380, RZ, 0xc0, !PT ;  /* 0x0000038035347812 */ /* 0x000fe400078ec0ff */
[----:B------:R-:W-:Y:S01]  /*cb10*/  LOP3.LUT R7, R4, 0x380, RZ, 0xc0, !PT ;  /* 0x0000038004077812 */ /* 0x000fe200078ec0ff */
[----:B------:R-:W-:Y:S01]  /*cb20*/  UIMAD UR4, UR36, UR15, UR4 ;  /* 0x0000000f240472a4 */ /* 0x000fe2000f8e0204 */
[----:B0-----:R-:W-:Y:S01]  /*cb30*/  @P1 SHF.R.U32.HI R3, RZ, R21, R0 ;  /* 0x00000015ff031219 */ /* 0x001fe20000011600 */
[----:B------:R-:W-:Y:S01]  /*cb40*/  UIMAD.WIDE.U32 UR36, UR36, UR14, UR10 ;  /* 0x0000000e242472a5 */ /* 0x000fe2000f8e000a */
[----:B------:R-:W-:Y:S01]  /*cb50*/  SHF.R.U64 R36, R36, 0x3, RZ ;  /* 0x0000000324247819 */ /* 0x000fe200000012ff */
[----:B------:R-:W5:Y:S01]  /*cb60*/  LD.E.128 R24, desc[UR50][R24.64] ;  /* 0x0000003218187980 */ /* 0x000f62000c101d00 */
[----:B------:R-:W-:-:S02]  /*cb70*/  SHF.R.U64 R40, R40, 0x3, RZ ;  /* 0x0000000328287819 */ /* 0x000fc400000012ff */
[----:B------:R-:W-:Y:S01]  /*cb80*/  SHF.R.U64 R44, R44, 0x3, RZ ;  /* 0x000000032c2c7819 */ /* 0x000fe200000012ff */
[----:B------:R-:W5:Y:S01]  /*cb90*/  LD.E.128 R28, desc[UR50][R28.64] ;  /* 0x000000321c1c7980 */ /* 0x000f62000c101d00 */
[----:B------:R-:W-:Y:S02]  /*cba0*/  SHF.R.U64 R48, R48, 0x3, RZ ;  /* 0x0000000330307819 */ /* 0x000fe400000012ff */
[----:B------:R-:W-:Y:S01]  /*cbb0*/  SHF.R.U64 R52, R52, 0x3, RZ ;  /* 0x0000000334347819 */ /* 0x000fe200000012ff */
[----:B------:R-:W5:Y:S01]  /*cbc0*/  LD.E.128 R56, desc[UR50][R56.64] ;  /* 0x0000003238387980 */ /* 0x000f62000c101d00 */
[----:B------:R-:W-:Y:S01]  /*cbd0*/  SHF.R.U64 R7, R7, 0x3, RZ ;  /* 0x0000000307077819 */ /* 0x000fe200000012ff */
[----:B------:R-:W-:Y:S01]  /*cbe0*/  UIADD3 UR4, UR37, UR4, URZ ;  /* 0x0000000425047290 */ /* 0x000fe2000fffe03f */
[--C-:B------:R-:W-:Y:S01]  /*cbf0*/  SHF.R.S32.HI R0, RZ, 0x1f, R3.reuse ;  /* 0x0000001fff007819 */ /* 0x100fe20000011403 */
[----:B------:R-:W-:Y:S01]  /*cc00*/  IMAD.MOV R60, RZ, RZ, -R3 ;  /* 0x000000ffff3c7224 */ /* 0x000fe200078e0a03 */
        /* <DEDUP_REMOVED lines=11> */
[----:B------:R-:W-:Y:S01]  /*ccc0*/  ULDC.64 UR10, c[0x0][0xae0] ;  /* 0x0002b800000a7ab9 */ /* 0x000fe20000000a00 */
[----:B------:R-:W-:Y:S01]  /*ccd0*/  IMAD R135, R135, R60, R61 ;  /* 0x0000003c87877224 */ /* 0x000fe200078e023d */
[----:B------:R-:W5:Y:S01]  /*cce0*/  LD.E.128 R36, desc[UR50][R36.64] ;  /* 0x0000003224247980 */ /* 0x000f62000c101d00 */
[----:B------:R-:W-:-:S02]  /*ccf0*/  IMAD R0, R0, UR10, RZ ;  /* 0x0000000a00007c24 */ /* 0x000fc4000f8e02ff */
[----:B------:R-:W-:Y:S01]  /*cd00*/  IMAD.U32 R21, RZ, RZ, UR37 ;  /* 0x00000025ff157e24 */ /* 0x000fe2000f8e00ff */
[----:B------:R-:W5:Y:S01]  /*cd10*/  LD.E.128 R4, desc[UR50][R4.64] ;  /* 0x0000003204047980 */ /* 0x000f62000c101d00 */
[----:B------:R-:W-:Y:S02]  /*cd20*/  IMAD.U32 R20, RZ, RZ, UR36 ;  /* 0x00000024ff147e24 */ /* 0x000fe4000f8e00ff */
[----:B------:R-:W-:Y:S01]  /*cd30*/  IMAD.U32 R21, RZ, RZ, UR4 ;  /* 0x00000004ff157e24 */ /* 0x000fe2000f8e00ff */
[----:B------:R-:W5:Y:S01]  /*cd40*/  LD.E.128 R40, desc[UR50][R40.64] ;  /* 0x0000003228287980 */ /* 0x000f62000c101d00 */
[C---:B------:R-:W-:Y:S01]  /*cd50*/  IMAD R61, R3.reuse, UR11, R0 ;  /* 0x0000000b033d7c24 */ /* 0x040fe2000f8e0200 */
[----:B------:R-:W-:Y:S01]  /*cd60*/  SHF.R.S32.HI R0, RZ, 0x1f, R135 ;  /* 0x0000001fff007819 */ /* 0x000fe20000011487 */
[----:B------:R-:W-:Y:S01]  /*cd70*/  IMAD.U32 R60, RZ, RZ, UR38 ;  /* 0x00000026ff3c7e24 */ /* 0x000fe2000f8e00ff */
[----:B------:R-:W5:Y:S01]  /*cd80*/  LD.E.128 R44, desc[UR50][R44.64] ;  /* 0x000000322c2c7980 */ /* 0x000f62000c101d00 */
[----:B------:R-:W-:Y:S01]  /*cd90*/  IMAD.WIDE.U32 R20, R3, UR10, R20 ;  /* 0x0000000a03147c25 */ /* 0x000fe2000f8e0014 */
[----:B------:R-:W-:-:S02]  /*cda0*/  ULDC.64 UR10, c[0x0][0xad8] ;  /* 0x0002b600000a7ab9 */ /* 0x000fc40000000a00 */
        /* <DEDUP_REMOVED lines=8> */
[----:B------:R-:W-:-:S02]  /*ce30*/  IMAD R65, R60, 0x80, R227 ;  /* 0x000000803c417824 */ /* 0x000fc400078e02e3 */
[----:B------:R-:W-:Y:S02]  /*ce40*/  IMAD.IADD R21, R21, 0x1, R61 ;  /* 0x0000000115157824 */ /* 0x000fe400078e023d */
[----:B------:R-:W-:Y:S02]  /*ce50*/  IMAD R0, R0, UR10, RZ ;  /* 0x0000000a00007c24 */ /* 0x000fe4000f8e02ff */
[----:B------:R-:W-:Y:S01]  /*ce60*/  VIADD R3, R65, 0x20 ;  /* 0x0000002041037836 */ /* 0x000fe20000000000 */
[----:B------:R-:W-:Y:S01]  /*ce70*/  UIADD3 UR8, UR8, 0x33420, URZ ;  /* 0x0003342008087890 */ /* 0x000fe2000fffe03f */
[C---:B------:R-:W-:Y:S02]  /*ce80*/  IMAD R63, R135.reuse, UR11, R0 ;  /* 0x0000000b873f7c24 */ /* 0x040fe4000f8e0200 */
[----:B------:R-:W-:Y:S01]  /*ce90*/  IMAD.WIDE.U32 R20, R135, UR10, R20 ;  /* 0x0000000a87147c25 */ /* 0x000fe2000f8e0014 */
[-C--:B------:R-:W-:Y:S01]  /*cea0*/  ISETP.GE.AND P2, PT, R65, R134.reuse, PT ;  /* 0x000000864100720c */ /* 0x080fe20003f46270 */
[----:B------:R-:W-:Y:S01]  /*ceb0*/  ULDC.64 UR10, c[0x0][0xa80] ;  /* 0x0002a000000a7ab9 */ /* 0x000fe20000000a00 */
[----:B------:R-:W-:Y:S01]  /*cec0*/  ISETP.GE.AND P0, PT, R3, R134, PT ;  /* 0x000000860300720c */ /* 0x000fe20003f06270 */
[----:B------:R-:W-:Y:S01]  /*ced0*/  IMAD.IADD R3, R21, 0x1, R63 ;  /* 0x0000000115037824 */ /* 0x000fe200078e023f */
[----:B------:R-:W-:Y:S01]  /*cee0*/  UPRMT UR8, URZ, 0x654, UR8 ;  /* 0x000006543f087896 */ /* 0x000fe20008000008 */
[----:B------:R-:W-:Y:S01]  /*cef0*/  LEA R0, P3, R20, UR10, 0x1 ;  /* 0x0000000a14007c11 */ /* 0x000fe2000f8608ff */
[----:B------:R-:W-:-:S03]  /*cf00*/  VIADD R61, R65, 0x40 ;  /* 0x00000040413d7836 */ /* 0x000fc60000000000 */
[----:B------:R-:W-:Y:S01]  /*cf10*/  LEA.HI.X R64, R20, UR11, R3, 0x1, P3 ;  /* 0x0000000b14407c11 */ /* 0x000fe200098f0c03 */
[C---:B------:R-:W-:Y:S02]  /*cf20*/  VIADD R69, R67.reuse, 0x40 ;  /* 0x0000004043457836 */ /* 0x040fe40000000000 */
[----:B------:R-:W-:Y:S01]  /*cf30*/  VIADD R71, R67, 0x80 ;  /* 0x0000008043477836 */ /* 0x000fe20000000000 */
[----:B0-----:R-:W-:Y:S01]  /*cf40*/  SYNCS.ARRIVE.TRANS64.RED.A1T0 RZ, [UR8], RZ ;  /* 0x000000ffffff79a7 */ /* 0x001fe20008100408 */
[----:B------:R0:W1:Y:S01]  /*cf50*/  SHFL.IDX PT, R62, R0, RZ, 0x181f ;  /* 0x00181fff003e7589 */ /* 0x00006200000e0000 */
[----:B------:R-:W-:Y:S03]  /*cf60*/  BSSY B1, `(.L_x_4064) ;  /* 0x0000014000017945 */ /* 0x000fe60003800000 */
[----:B------:R0:W2:Y:S01]  /*cf70*/  SHFL.IDX PT, R3, R64, RZ, 0x181f ;  /* 0x00181fff40037589 */ /* 0x0000a200000e0000 */
[----:B------:R-:W-:-:S02]  /*cf80*/  ISETP.GE.AND P1, PT, R61, R134, PT ;  /* 0x000000863d00720c */ /* 0x000fc40003f26270 */
[----:B------:R-:W-:Y:S02]  /*cf90*/  SHF.R.S32.HI R66, RZ, 0x1f, R67 ;  /* 0x0000001fff427819 */ /* 0x000fe40000011443 */
[----:B------:R-:W-:Y:S02]  /*cfa0*/  SHF.R.S32.HI R68, RZ, 0x1f, R69 ;  /* 0x0000001fff447819 */ /* 0x000fe40000011445 */
[----:B------:R-:W-:Y:S01]  /*cfb0*/  SHF.R.S32.HI R70, RZ, 0x1f, R71 ;  /* 0x0000001fff467819 */ /* 0x000fe20000011447 */
[----:B0-----:R-:W-:Y:S06]  /*cfc0*/  @P2 BRA `(.L_x_4065) ;  /* 0x0000000000342947 */ /* 0x001fec0003800000 */
[----:B------:R-:W-:Y:S02]  /*cfd0*/  ULDC UR4, c[0x0][0xac8] ;  /* 0x0002b20000047ab9 */ /* 0x000fe40000000800 */
[----:B------:R-:W-:Y:S02]  /*cfe0*/  ISETP.GE.AND P4, PT, R67, UR4, PT ;  /* 0x0000000443007c0c */ /* 0x000fe4000bf86270 */
[----:B------:R-:W-:Y:S02]  /*cff0*/  ISETP.GE.AND P3, PT, R69, UR4, PT ;  /* 0x0000000445007c0c */ /* 0x000fe4000bf66270 */
[----:B------:R-:W-:-:S09]  /*d000*/  ISETP.GE.AND P2, PT, R71, UR4, PT ;  /* 0x0000000447007c0c */ /* 0x000fd2000bf46270 */
[-C--:B-1----:R-:W-:Y:S02]  /*d010*/  @!P4 LEA R20, P6, R67, R62.reuse, 0x1 ;  /* 0x0000003e4314c211 */ /* 0x082fe400078c08ff */
[-C--:B------:R-:W-:Y:S02]  /*d020*/  @!P3 LEA R60, P5, R69, R62.reuse, 0x1 ;  /* 0x0000003e453cb211 */ /* 0x080fe400078a08ff */
[-C--:B--2---:R-:W-:Y:S02]  /*d030*/  @!P4 LEA.HI.X R21, R67, R3.reuse, R66, 0x1, P6 ;  /* 0x000000034315c211 */ /* 0x084fe400030f0c42 */
[----:B------:R-:W-:Y:S02]  /*d040*/  @!P2 LEA R62, P6, R71, R62, 0x1 ;  /* 0x0000003e473ea211 */ /* 0x000fe400078c08ff */
[-C--:B------:R-:W-:Y:S01]  /*d050*/  @!P3 LEA.HI.X R61, R69, R3.reuse, R68, 0x1, P5 ;  /* 0x00000003453db211 */ /* 0x080fe200028f0c44 */
[----:B-----5:R0:W-:Y:S01]  /*d060*/  @!P4 ST.E.128 desc[UR50][R20.64], R4 ;  /* 0x000000041400c985 */ /* 0x0201e2000c101d32 */
[----:B------:R-:W-:-:S03]  /*d070*/  @!P2 LEA.HI.X R63, R71, R3, R70, 0x1, P6 ;  /* 0x00000003473fa211 */ /* 0x000fc600030f0c46 */
[----:B------:R0:W-:Y:S04]  /*d080*/  @!P3 ST.E.128 desc[UR50][R60.64], R28 ;  /* 0x0000001c3c00b985 */ /* 0x0001e8000c101d32 */
[----:B------:R0:W-:Y:S02]  /*d090*/  @!P2 ST.E.128 desc[UR50][R62.64], R44 ;  /* 0x0000002c3e00a985 */ /* 0x0001e4000c101d32 */
.L_x_4065:
[----:B------:R-:W-:Y:S05]  /*d0a0*/  BSYNC B1 ;  /* 0x0000000000017941 */ /* 0x000fea0003800000 */
.L_x_4064:
[----:B--2---:R2:W3:Y:S01]  /*d0b0*/  SHFL.IDX PT, R3, R64, 0x1, 0x181f ;  /* 0x00381f0040037f89 */ /* 0x0044e200000e0000 */
[----:B------:R-:W-:Y:S03]  /*d0c0*/  BSSY B1, `(.L_x_4066) ;  /* 0x0000010000017945 */ /* 0x000fe60003800000 */
[----:B0-----:R2:W0:Y:S01]  /*d0d0*/  SHFL.IDX PT, R20, R0, 0x1, 0x181f ;  /* 0x00381f0000147f89 */ /* 0x00142200000e0000 */
[----:B------:R-:W-:Y:S05]  /*d0e0*/  @P0 BRA `(.L_x_4067) ;  /* 0x0000000000340947 */ /* 0x000fea0003800000 */
[----:B------:R-:W-:Y:S02]  /*d0f0*/  ULDC UR4, c[0x0][0xac8] ;  /* 0x0002b20000047ab9 */ /* 0x000fe40000000800 */
[----:B------:R-:W-:Y:S02]  /*d100*/  ISETP.GE.AND P4, PT, R67, UR4, PT ;  /* 0x0000000443007c0c */ /* 0x000fe4000bf86270 */
[----:B------:R-:W-:Y:S02]  /*d110*/  ISETP.GE.AND P5, PT, R69, UR4, PT ;  /* 0x0000000445007c0c */ /* 0x000fe4000bfa6270 */
[----:B------:R-:W-:-:S09]  /*d120*/  ISETP.GE.AND P6, PT, R71, UR4, PT ;  /* 0x0000000447007c0c */ /* 0x000fd2000bfc6270 */
[-C--:B0----5:R-:W-:Y:S02]  /*d130*/  @!P4 LEA R4, P0, R67, R20.reuse, 0x1 ;  /* 0x000000144304c211 */ /* 0x0a1fe400078008ff */
[-C--:B------:R-:W-:Y:S02]  /*d140*/  @!P5 LEA R6, P2, R69, R20.reuse, 0x1 ;  /* 0x000000144506d211 */ /* 0x080fe400078408ff */
[----:B------:R-:W-:Y:S02]  /*d150*/  @!P6 LEA R20, P3, R71, R20, 0x1 ;  /* 0x000000144714e211 */ /* 0x000fe400078608ff */
[-C--:B---3--:R-:W-:Y:S02]  /*d160*/  @!P4 LEA.HI.X R5, R67, R3.reuse, R66, 0x1, P0 ;  /* 0x000000034305c211 */ /* 0x088fe400000f0c42 */
[-C--:B------:R-:W-:Y:S02]  /*d170*/  @!P5 LEA.HI.X R7, R69, R3.reuse, R68, 0x1, P2 ;  /* 0x000000034507d211 */ /* 0x080fe400010f0c44 */
[----:B------:R-:W-:Y:S01]  /*d180*/  @!P6 LEA.HI.X R21, R71, R3, R70, 0x1, P3 ;  /* 0x000000034715e211 */ /* 0x000fe200018f0c46 */
[----:B------:R4:W-:Y:S04]  /*d190*/  @!P4 ST.E.128 desc[UR50][R4.64], R8 ;  /* 0x000000080400c985 */ /* 0x0009e8000c101d32 */
[----:B------:R4:W-:Y:S04]  /*d1a0*/  @!P5 ST.E.128 desc[UR50][R6.64], R32 ;  /* 0x000000200600d985 */ /* 0x0009e8000c101d32 */
[----:B------:R4:W-:Y:S02]  /*d1b0*/  @!P6 ST.E.128 desc[UR50][R20.64], R48 ;  /* 0x000000301400e985 */ /* 0x0009e4000c101d32 */
.L_x_4067:
[----:B------:R-:W-:Y:S05]  /*d1c0*/  BSYNC B1 ;  /* 0x0000000000017941 */ /* 0x000fea0003800000 */
.L_x_4066:
[----:B---3--:R3:W0:Y:S01]  /*d1d0*/  SHFL.IDX PT, R3, R64, 0x2, 0x181f ;  /* 0x00581f0040037f89 */ /* 0x00862200000e0000 */
[----:B------:R-:W-:Y:S03]  /*d1e0*/  BSSY B1, `(.L_x_4068) ;  /* 0x0000010000017945 */ /* 0x000fe60003800000 */
[----:B----45:R3:W4:Y:S01]  /*d1f0*/  SHFL.IDX PT, R8, R0, 0x2, 0x181f ;  /* 0x00581f0000087f89 */ /* 0x03072200000e0000 */
[----:B------:R-:W-:Y:S05]  /*d200*/  @P1 BRA `(.L_x_4069) ;  /* 0x0000000000341947 */ /* 0x000fea0003800000 */
[----:B------:R-:W-:Y:S02]  /*d210*/  ULDC UR4, c[0x0][0xac8] ;  /* 0x0002b20000047ab9 */ /* 0x000fe40000000800 */
[----:B------:R-:W-:Y:S02]  /*d220*/  ISETP.GE.AND P3, PT, R67, UR4, PT ;  /* 0x0000000443007c0c */ /* 0x000fe4000bf66270 */
[----:B------:R-:W-:Y:S02]  /*d230*/  ISETP.GE.AND P4, PT, R69, UR4, PT ;  /* 0x0000000445007c0c */ /* 0x000fe4000bf86270 */
[----:B------:R-:W-:-:S09]  /*d240*/  ISETP.GE.AND P5, PT, R71, UR4, PT ;  /* 0x0000000447007c0c */ /* 0x000fd2000bfa6270 */
[-C--:B----4-:R-:W-:Y:S02]  /*d250*/  @!P3 LEA R4, P0, R67, R8.reuse, 0x1 ;  /* 0x000000084304b211 */ /* 0x090fe400078008ff */
[-C--:B------:R-:W-:Y:S02]  /*d260*/  @!P4 LEA R6, P1, R69, R8.reuse, 0x1 ;  /* 0x000000084506c211 */ /* 0x080fe400078208ff */
[----:B------:R-:W-:Y:S02]  /*d270*/  @!P5 LEA R8, P2, R71, R8, 0x1 ;  /* 0x000000084708d211 */ /* 0x000fe400078408ff */
[-C--:B0-----:R-:W-:Y:S02]  /*d280*/  @!P3 LEA.HI.X R5, R67, R3.reuse, R66, 0x1, P0 ;  /* 0x000000034305b211 */ /* 0x081fe400000f0c42 */
[-C--:B------:R-:W-:Y:S02]  /*d290*/  @!P4 LEA.HI.X R7, R69, R3.reuse, R68, 0x1, P1 ;  /* 0x000000034507c211 */ /* 0x080fe400008f0c44 */
[----:B------:R-:W-:Y:S01]  /*d2a0*/  @!P5 LEA.HI.X R9, R71, R3, R70, 0x1, P2 ;  /* 0x000000034709d211 */ /* 0x000fe200010f0c46 */
[----:B------:R0:W-:Y:S04]  /*d2b0*/  @!P3 ST.E.128 desc[UR50][R4.64], R12 ;  /* 0x0000000c0400b985 */ /* 0x0001e8000c101d32 */
[----:B------:R0:W-:Y:S04]  /*d2c0*/  @!P4 ST.E.128 desc[UR50][R6.64], R36 ;  /* 0x000000240600c985 */ /* 0x0001e8000c101d32 */
[----:B------:R0:W-:Y:S02]  /*d2d0*/  @!P5 ST.E.128 desc[UR50][R8.64], R52 ;  /* 0x000000340800d985 */ /* 0x0001e4000c101d32 */
.L_x_4069:
[----:B------:R-:W-:Y:S05]  /*d2e0*/  BSYNC B1 ;  /* 0x0000000000017941 */ /* 0x000fea0003800000 */
.L_x_4068:
[----:B0-----:R-:W-:Y:S01]  /*d2f0*/  VIADD R3, R65, 0x60 ;  /* 0x0000006041037836 */ /* 0x001fe20000000000 */
[----:B--23--:R-:W0:Y:S04]  /*d300*/  SHFL.IDX PT, R64, R64, 0x3, 0x181f ;  /* 0x00781f0040407f89 */ /* 0x00ce2800000e0000 */
[----:B------:R-:W-:Y:S01]  /*d310*/  ISETP.GE.AND P0, PT, R3, R134, PT ;  /* 0x000000860300720c */ /* 0x000fe20003f06270 */
[----:B------:R-:W2:-:S12]  /*d320*/  SHFL.IDX PT, R0, R0, 0x3, 0x181f ;  /* 0x00781f0000007f89 */ /* 0x000e9800000e0000 */
[----:B------:R-:W-:Y:S05]  /*d330*/  @P0 BRA `(.L_x_4070) ;  /* 0x0000002000780947 */ /* 0x000fea0003800000 */
[----:B------:R-:W-:Y:S02]  /*d340*/  ULDC UR4, c[0x0][0xac8] ;  /* 0x0002b20000047ab9 */ /* 0x000fe40000000800 */
[----:B------:R-:W-:Y:S02]  /*d350*/  ISETP.GE.AND P2, PT, R67, UR4, PT ;  /* 0x0000000443007c0c */ /* 0x000fe4000bf46270 */
[----:B------:R-:W-:-:S11]  /*d360*/  ISETP.GE.AND P3, PT, R69, UR4, PT ;  /* 0x0000000445007c0c */ /* 0x000fd6000bf66270 */
[-C--:B--2---:R-:W-:Y:S02]  /*d370*/  @!P2 LEA R4, P0, R67, R0.reuse, 0x1 ;  /* 0x000000004304a211 */ /* 0x084fe400078008ff */
[----:B------:R-:W-:Y:S02]  /*d380*/  @!P3 LEA R6, P1, R69, R0, 0x1 ;  /* 0x000000004506b211 */ /* 0x000fe400078208ff */
[-C--:B0-----:R-:W-:Y:S02]  /*d390*/  @!P2 LEA.HI.X R5, R67, R64.reuse, R66, 0x1, P0 ;  /* 0x000000404305a211 */ /* 0x081fe400000f0c42 */
[----:B------:R-:W-:Y:S02]  /*d3a0*/  @!P3 LEA.HI.X R7, R69, R64, R68, 0x1, P1 ;  /* 0x000000404507b211 */ /* 0x000fe400008f0c44 */
[----:B------:R-:W-:Y:S01]  /*d3b0*/  ISETP.GE.AND P0, PT, R71, UR4, PT ;  /* 0x0000000447007c0c */ /* 0x000fe2000bf06270 */
[----:B------:R0:W-:Y:S04]  /*d3c0*/  @!P2 ST.E.128 desc[UR50][R4.64], R24 ;  /* 0x000000180400a985 */ /* 0x0001e8000c101d32 */
[----:B------:R0:W-:Y:S08]  /*d3d0*/  @!P3 ST.E.128 desc[UR50][R6.64], R40 ;  /* 0x000000280600b985 */ /* 0x0001f0000c101d32 */
[----:B------:R-:W-:Y:S05]  /*d3e0*/  @P0 BRA `(.L_x_4070) ;  /* 0x00000020004c0947 */ /* 0x000fea0003800000 */
[----:B0-----:R-:W-:-:S04]  /*d3f0*/  LEA R4, P0, R71, R0, 0x1 ;  /* 0x0000000047047211 */ /* 0x001fc800078008ff */
[----:B------:R-:W-:-:S05]  /*d400*/  LEA.HI.X R5, R71, R64, R70, 0x1, P0 ;  /* 0x0000004047057211 */ /* 0x000fca00000f0c46 */
[----:B------:R0:W-:Y:S01]  /*d410*/  ST.E.128 desc[UR50][R4.64], R56 ;  /* 0x0000003804007985 */ /* 0x0001e2000c101d32 */
[----:B------:R-:W-:Y:S05]  /*d420*/  BRA `(.L_x_4070) ;  /* 0x00000020003c7947 */ /* 0x000fea0003800000 */
.L_x_4063:
[----:B------:R-:W-:Y:S01]  /*d430*/  ULDC.64 UR12, c[0x0][0xb08] ;  /* 0x0002c200000c7ab9 */ /* 0x000fe20000000a00 */
[----:B0-----:R-:W0:Y:S01]  /*d440*/  @P1 LDC R0, c[0x0][0xbec] ;  /* 0x0002fb00ff001b82 */ /* 0x001e220000000800 */
[----:B------:R-:W-:Y:S01]  /*d450*/  UIMAD UR9, UR14, UR12, URZ ;  /* 0x0000000c0e0972a4 */ /* 0x000fe2000f8e023f */
[----:B------:R-:W-:Y:S01]  /*d460*/  IMAD.MOV.U32 R3, RZ, RZ, R11 ;  /* 0x000000ffff037224 */ /* 0x000fe200078e000b */
[----:B------:R-:W-:Y:S01]  /*d470*/  UIMAD.WIDE.U32 UR10, UR4, UR12, URZ ;  /* 0x0000000c040a72a5 */ /* 0x000fe2000f8e003f */
[----:B------:R-:W-:Y:S01]  /*d480*/  BSSY B1, `(.L_x_4071) ;  /* 0x00000ae000017945 */ /* 0x000fe20003800000 */
[----:B------:R-:W-:Y:S01]  /*d490*/  UIMAD UR9, UR4, UR13, UR9 ;  /* 0x0000000d040972a4 */ /* 0x000fe2000f8e0209 */
[----:B------:R-:W-:Y:S01]  /*d4a0*/  SHF.R.S32.HI R28, RZ, 0x1f, R22 ;  /* 0x0000001fff1c7819 */ /* 0x000fe20000011416 */
[----:B------:R-:W-:Y:S01]  /*d4b0*/  USHF.R.S32.HI UR4, URZ, 0x1f, UR36 ;  /* 0x0000001f3f047899 */ /* 0x000fe20008011424 */
[----:B------:R-:W1:Y:S01]  /*d4c0*/  @P1 LDC R5, c[0x0][0xbf0] ;  /* 0x0002fc00ff051b82 */ /* 0x000e620000000800 */
[----:B------:R-:W-:Y:S01]  /*d4d0*/  UIADD3 UR11, UR11, UR9, URZ ;  /* 0x000000090b0b7290 */ /* 0x000fe2000fffe03f */
[----:B------:R-:W-:Y:S01]  /*d4e0*/  SHF.R.S32.HI R30, RZ, 0x1f, R23 ;  /* 0x0000001fff1e7819 */ /* 0x000fe20000011417 */
[----:B------:R-:W-:Y:S01]  /*d4f0*/  ULDC.64 UR12, c[0x0][0xb38] ;  /* 0x0002ce00000c7ab9 */ /* 0x000fe20000000a00 */
[----:B------:R-:W-:Y:S01]  /*d500*/  UIADD3 UR8, UR8, 0x33420, URZ ;  /* 0x0003342008087890 */ /* 0x000fe2000fffe03f */
[----:B------:R-:W-:Y:S01]  /*d510*/  SHF.R.S32.HI R31, RZ, 0x1f, R220 ;  /* 0x0000001fff1f7819 */ /* 0x000fe200000114dc */
[----:B------:R-:W-:Y:S01]  /*d520*/  UIMAD.WIDE.U32 UR10, UR40, UR12, UR10 ;  /* 0x0000000c280a72a5 */ /* 0x000fe2000f8e000a */
[----:B------:R-:W-:Y:S01]  /*d530*/  SHF.R.S32.HI R32, RZ, 0x1f, R221 ;  /* 0x0000001fff207819 */ /* 0x000fe200000114dd */
[----:B------:R-:W-:Y:S01]  /*d540*/  UPRMT UR8, URZ, 0x654, UR8 ;  /* 0x000006543f087896 */ /* 0x000fe20008000008 */
[----:B------:R-:W-:Y:S01]  /*d550*/  SHF.R.S32.HI R33, RZ, 0x1f, R222 ;  /* 0x0000001fff217819 */ /* 0x000fe200000114de */
[----:B------:R-:W-:Y:S01]  /*d560*/  UIMAD UR11, UR40, UR13, UR11 ;  /* 0x0000000d280b72a4 */ /* 0x000fe2000f8e020b */
[----:B------:R-:W-:-:S02]  /*d570*/  SHF.R.S32.HI R34, RZ, 0x1f, R223 ;  /* 0x0000001fff227819 */ /* 0x000fc400000114df */
[----:B------:R-:W-:Y:S01]  /*d580*/  ULDC.64 UR12, c[0x0][0xb40] ;  /* 0x0002d000000c7ab9 */ /* 0x000fe20000000a00 */
[----:B------:R-:W-:Y:S01]  /*d590*/  SHF.R.S32.HI R35, RZ, 0x1f, R224 ;  /* 0x0000001fff237819 */ /* 0x000fe200000114e0 */
[----:B------:R-:W-:Y:S01]  /*d5a0*/  UIMAD UR4, UR4, UR12, URZ ;  /* 0x0000000c040472a4 */ /* 0x000fe2000f8e023f */
[----:B0-----:R-:W-:Y:S01]  /*d5b0*/  @P1 IMAD.HI.U32 R0, R11, R0, RZ ;  /* 0x000000000b001227 */ /* 0x001fe200078e00ff */
[----:B------:R-:W-:Y:S01]  /*d5c0*/  SYNCS.ARRIVE.TRANS64.RED.A1T0 RZ, [UR8], RZ ;  /* 0x000000ffffff79a7 */ /* 0x000fe20008100408 */
[----:B------:R-:W-:Y:S01]  /*d5d0*/  SHF.R.S32.HI R36, RZ, 0x1f, R225 ;  /* 0x0000001fff247819 */ /* 0x000fe200000114e1 */
[----:B------:R-:W-:Y:S01]  /*d5e0*/  UIMAD UR4, UR36, UR13, UR4 ;  /* 0x0000000d240472a4 */ /* 0x000fe2000f8e0204 */
[----:B------:R-:W-:Y:S01]  /*d5f0*/  SHF.R.S32.HI R37, RZ, 0x1f, R226 ;  /* 0x0000001fff257819 */ /* 0x000fe200000114e2 */
[----:B------:R-:W-:-:S03]  /*d600*/  UIMAD.WIDE.U32 UR36, UR36, UR12, UR10 ;  /* 0x0000000c242472a5 */ /* 0x000fc6000f8e000a */
[----:B------:R-:W-:Y:S01]  /*d610*/  ULDC.64 UR12, c[0x0][0xb48] ;  /* 0x0002d200000c7ab9 */ /* 0x000fe20000000a00 */
[----:B------:R-:W-:Y:S01]  /*d620*/  UIADD3 UR11, UR37, UR4, URZ ;  /* 0x00000004250b7290 */ /* 0x000fe2000fffe03f */
[----:B-1----:R-:W-:Y:S02]  /*d630*/  @P1 SHF.R.U32.HI R3, RZ, R5, R0 ;  /* 0x00000005ff031219 */ /* 0x002fe40000011600 */
[----:B------:R-:W-:Y:S02]  /*d640*/  UMOV UR10, UR36 ;  /* 0x00000024000a7c82 */ /* 0x000fe40008000000 */
[----:B------:R-:W-:Y:S01]  /*d650*/  UIMAD.WIDE.U32 UR10, UR39, UR12, UR10 ;  /* 0x0000000c270a72a5 */ /* 0x000fe2000f8e000a */
[--C-:B------:R-:W-:Y:S01]  /*d660*/  SHF.R.S32.HI R0, RZ, 0x1f, R3.reuse ;  /* 0x0000001fff007819 */ /* 0x100fe20000011403 */
[----:B------:R-:W-:Y:S02]  /*d670*/  IMAD.MOV R4, RZ, RZ, -R3 ;  /* 0x000000ffff047224 */ /* 0x000fe400078e0a03 */
[----:B------:R-:W-:-:S02]  /*d680*/  UIMAD UR39, UR39, UR13, UR11 ;  /* 0x0000000d272772a4 */ /* 0x000fc4000f8e020b */
[----:B------:R-:W-:Y:S01]  /*d690*/  IMAD R135, R135, R4, R11 ;  /* 0x0000000487877224 */ /* 0x000fe200078e020b */
[----:B------:R-:W-:Y:S01]  /*d6a0*/  ULDC.64 UR12, c[0x0][0xb30] ;  /* 0x0002cc00000c7ab9 */ /* 0x000fe20000000a00 */
[----:B------:R-:W-:Y:S02]  /*d6b0*/  IMAD.U32 R5, RZ, RZ, UR11 ;  /* 0x0000000bff057e24 */ /* 0x000fe4000f8e00ff */
[----:B------:R-:W-:Y:S02]  /*d6c0*/  IMAD R0, R0, UR12, RZ ;  /* 0x0000000c00007c24 */ /* 0x000fe4000f8e02ff */
[----:B------:R-:W-:Y:S01]  /*d6d0*/  IMAD.U32 R4, RZ, RZ, UR10 ;  /* 0x0000000aff047e24 */ /* 0x000fe2000f8e00ff */
[----:B------:R-:W-:Y:S01]  /*d6e0*/  ULDC.64 UR10, c[0x0][0xb28] ;  /* 0x0002ca00000a7ab9 */ /* 0x000fe20000000a00 */
[----:B------:R-:W-:Y:S02]  /*d6f0*/  IMAD.U32 R5, RZ, RZ, UR39 ;  /* 0x00000027ff057e24 */ /* 0x000fe4000f8e00ff */
        /* <DEDUP_REMOVED lines=10> */
[----:B------:R-:W-:Y:S02]  /*d7a0*/  LEA.HI.X R3, R4, UR11, R3, 0x2, P1 ;  /* 0x0000000b04037c11 */ /* 0x000fe400088f1403 */
[----:B------:R0:W1:Y:S04]  /*d7b0*/  SHFL.IDX PT, R4, R0, RZ, 0x1c1f ;  /* 0x001c1fff00047589 */ /* 0x00006800000e0000 */
[----:B------:R0:W2:Y:S01]  /*d7c0*/  SHFL.IDX PT, R5, R3, RZ, 0x1c1f ;  /* 0x001c1fff03057589 */ /* 0x0000a200000e0000 */
[----:B------:R-:W-:Y:S05]  /*d7d0*/  @P2 BRA `(.L_x_4072) ;  /* 0x0000000400e02947 */ /* 0x000fea0003800000 */
[----:B------:R-:W-:Y:S01]  /*d7e0*/  ULDC UR4, c[0x0][0xac8] ;  /* 0x0002b20000047ab9 */ /* 0x000fe20000000800 */
[C---:B------:R-:W-:Y:S01]  /*d7f0*/  VIADD R15, R2.reuse, 0x20 ;  /* 0x00000020020f7836 */ /* 0x040fe20000000000 */
[C---:B------:R-:W-:Y:S01]  /*d800*/  ISETP.GE.AND P1, PT, R2.reuse, UR4, PT ;  /* 0x0000000402007c0c */ /* 0x040fe2000bf26270 */
[----:B------:R-:W-:Y:S01]  /*d810*/  VIADD R25, R2, 0x28 ;  /* 0x0000002802197836 */ /* 0x000fe20000000000 */
[----:B------:R-:W-:Y:S01]  /*d820*/  ISETP.GE.AND P2, PT, R226, UR4, PT ;  /* 0x00000004e2007c0c */ /* 0x000fe2000bf46270 */
[C---:B------:R-:W-:Y:S01]  /*d830*/  VIADD R27, R2.reuse, 0x30 ;  /* 0x00000030021b7836 */ /* 0x040fe20000000000 */
[----:B------:R-:W-:Y:S01]  /*d840*/  ISETP.GE.AND P5, PT, R225, UR4, PT ;  /* 0x00000004e1007c0c */ /* 0x000fe2000bfa6270 */
[----:B------:R-:W-:Y:S01]  /*d850*/  VIADD R29, R2, 0x40 ;  /* 0x00000040021d7836 */ /* 0x000fe20000000000 */
[----:B------:R-:W-:Y:S02]  /*d860*/  ISETP.GE.AND P3, PT, R18, UR4, PT ;  /* 0x0000000412007c0c */ /* 0x000fe4000bf66270 */
[----:B------:R-:W-:-:S02]  /*d870*/  ISETP.GE.AND P4, PT, R15, UR4, PT ;  /* 0x000000040f007c0c */ /* 0x000fc4000bf86270 */
[----:B------:R-:W-:Y:S02]  /*d880*/  SHF.R.S32.HI R13, RZ, 0x1f, R18 ;  /* 0x0000001fff0d7819 */ /* 0x000fe40000011412 */
[----:B------:R-:W-:Y:S01]  /*d890*/  SHF.R.S32.HI R24, RZ, 0x1f, R15 ;  /* 0x0000001fff187819 */ /* 0x000fe2000001140f */
[----:B-12---:R-:W-:Y:S01]  /*d8a0*/  @!P1 IMAD.WIDE R6, R2, 0x4, R4 ;  /* 0x0000000402069825 */ /* 0x006fe200078e0204 */
[----:B------:R-:W-:Y:S02]  /*d8b0*/  SHF.R.S32.HI R26, RZ, 0x1f, R25 ;  /* 0x0000001fff1a7819 */ /* 0x000fe40000011419 */
[C---:B------:R-:W-:Y:S02]  /*d8c0*/  @!P2 LEA R8, P6, R226.reuse, R4, 0x2 ;  /* 0x00000004e208a211 */ /* 0x040fe400078c10ff */
[----:B------:R1:W-:Y:S01]  /*d8d0*/  @!P1 ST.E.64 desc[UR50][R6.64], R132 ;  /* 0x0000008406009985 */ /* 0x0003e2000c101b32 */
[----:B------:R-:W-:Y:S02]  /*d8e0*/  ISETP.GE.AND P1, PT, R25, UR4, PT ;  /* 0x0000000419007c0c */ /* 0x000fe4000bf26270 */
[----:B------:R-:W-:-:S02]  /*d8f0*/  @!P2 LEA.HI.X R9, R226, R5, R37, 0x2, P6 ;  /* 0x00000005e209a211 */ /* 0x000fc400030f1425 */
[----:B------:R-:W-:-:S03]  /*d900*/  @!P3 LEA R12, P6, R18, R4, 0x2 ;  /* 0x00000004120cb211 */ /* 0x000fc600078c10ff */
[----:B------:R2:W-:Y:S01]  /*d910*/  @!P2 ST.E.64 desc[UR50][R8.64], R130 ;  /* 0x000000820800a985 */ /* 0x0005e2000c101b32 */
[CC--:B------:R-:W-:Y:S02]  /*d920*/  @!P5 LEA R10, P2, R225.reuse, R4.reuse, 0x2 ;  /* 0x00000004e10ad211 */ /* 0x0c0fe400078410ff */
[-C--:B------:R-:W-:Y:S02]  /*d930*/  @!P3 LEA.HI.X R13, R18, R5.reuse, R13, 0x2, P6 ;  /* 0x00000005120db211 */ /* 0x080fe400030f140d */
[-C--:B------:R-:W-:Y:S02]  /*d940*/  @!P5 LEA.HI.X R11, R225, R5.reuse, R36, 0x2, P2 ;  /* 0x00000005e10bd211 */ /* 0x080fe400010f1424 */
[-C--:B------:R-:W-:Y:S02]  /*d950*/  @!P4 LEA R14, P2, R15, R4.reuse, 0x2 ;  /* 0x000000040f0ec211 */ /* 0x080fe400078410ff */
[----:B-1----:R-:W-:Y:S01]  /*d960*/  @!P1 LEA R6, P6, R25, R4, 0x2 ;  /* 0x0000000419069211 */ /* 0x002fe200078c10ff */
[----:B------:R1:W-:Y:S01]  /*d970*/  @!P5 ST.E.64 desc[UR50][R10.64], R124 ;  /* 0x0000007c0a00d985 */ /* 0x0003e2000c101b32 */
[----:B------:R-:W-:-:S02]  /*d980*/  @!P4 LEA.HI.X R15, R15, R5, R24, 0x2, P2 ;  /* 0x000000050f0fc211 */ /* 0x000fc400010f1418 */
[----:B------:R-:W-:Y:S01]  /*d990*/  @!P1 LEA.HI.X R7, R25, R5, R26, 0x2, P6 ;  /* 0x0000000519079211 */ /* 0x000fe200030f141a */
[----:B------:R-:W-:Y:S01]  /*d9a0*/  VIADD R25, R2, 0x38 ;  /* 0x0000003802197836 */ /* 0x000fe20000000000 */
[----:B------:R-:W-:Y:S01]  /*d9b0*/  ISETP.GE.AND P2, PT, R27, UR4, PT ;  /* 0x000000041b007c0c */ /* 0x000fe2000bf46270 */
[----:B------:R3:W-:Y:S01]  /*d9c0*/  @!P3 ST.E.64 desc[UR50][R12.64], R122 ;  /* 0x0000007a0c00b985 */ /* 0x0007e2000c101b32 */
[----:B------:R-:W-:Y:S02]  /*d9d0*/  ISETP.GE.AND P5, PT, R29, UR4, PT ;  /* 0x000000041d007c0c */ /* 0x000fe4000bfa6270 */
[----:B------:R-:W-:Y:S01]  /*d9e0*/  ISETP.GE.AND P3, PT, R25, UR4, PT ;  /* 0x0000000419007c0c */ /* 0x000fe2000bf66270 */
[----:B------:R4:W-:Y:S01]  /*d9f0*/  @!P4 ST.E.64 desc[UR50][R14.64], R116 ;  /* 0x000000740e00c985 */ /* 0x0009e2000c101b32 */
[----:B--2---:R-:W-:Y:S02]  /*da00*/  SHF.R.S32.HI R9, RZ, 0x1f, R27 ;  /* 0x0000001fff097819 */ /* 0x004fe4000001141b */
[----:B------:R-:W-:Y:S01]  /*da10*/  SHF.R.S32.HI R24, RZ, 0x1f, R29 ;  /* 0x0000001fff187819 */ /* 0x000fe2000001141d */
[----:B------:R2:W-:Y:S01]  /*da20*/  @!P1 ST.E.64 desc[UR50][R6.64], R114 ;  /* 0x0000007206009985 */ /* 0x0005e2000c101b32 */
[----:B-1----:R-:W-:-:S03]  /*da30*/  SHF.R.S32.HI R11, RZ, 0x1f, R25 ;  /* 0x0000001fff0b7819 */ /* 0x002fc60000011419 */
[----:B------:R-:W-:-:S04]  /*da40*/  @!P2 LEA R8, P6, R27, R4, 0x2 ;  /* 0x000000041b08a211 */ /* 0x000fc800078c10ff */
[-C--:B------:R-:W-:Y:S01]  /*da50*/  @!P2 LEA.HI.X R9, R27, R5.reuse, R9, 0x2, P6 ;  /* 0x000000051b09a211 */ /* 0x080fe200030f1409 */
[C---:B------:R-:W-:Y:S01]  /*da60*/  VIADD R27, R2.reuse, 0x48 ;  /* 0x00000048021b7836 */ /* 0x040fe20000000000 */
[-C--:B------:R-:W-:Y:S02]  /*da70*/  @!P3 LEA R10, P4, R25, R4.reuse, 0x2 ;  /* 0x00000004190ab211 */ /* 0x080fe400078810ff */
[----:B---3--:R-:W-:Y:S01]  /*da80*/  @!P5 LEA R12, P6, R29, R4, 0x2 ;  /* 0x000000041d0cd211 */ /* 0x008fe200078c10ff */
[----:B------:R1:W-:Y:S01]  /*da90*/  @!P2 ST.E.64 desc[UR50][R8.64], R108 ;  /* 0x0000006c0800a985 */ /* 0x0003e2000c101b32 */
[-C--:B------:R-:W-:Y:S01]  /*daa0*/  @!P3 LEA.HI.X R11, R25, R5.reuse, R11, 0x2, P4 ;  /* 0x00000005190bb211 */ /* 0x080fe200020f140b */
[C---:B------:R-:W-:Y:S01]  /*dab0*/  VIADD R25, R2.reuse, 0x50 ;  /* 0x0000005002197836 */ /* 0x040fe20000000000 */
[----:B------:R-:W-:Y:S02]  /*dac0*/  ISETP.GE.AND P4, PT, R27, UR4, PT ;  /* 0x000000041b007c0c */ /* 0x000fe4000bf86270 */
[----:B------:R-:W-:Y:S01]  /*dad0*/  @!P5 LEA.HI.X R13, R29, R5, R24, 0x2, P6 ;  /* 0x000000051d0dd211 */ /* 0x000fe200030f1418 */
[----:B------:R-:W-:Y:S01]  /*dae0*/  VIADD R29, R2, 0x58 ;  /* 0x00000058021d7836 */ /* 0x000fe20000000000 */
[----:B------:R-:W-:Y:S01]  /*daf0*/  ISETP.GE.AND P1, PT, R25, UR4, PT ;  /* 0x0000000419007c0c */ /* 0x000fe2000bf26270 */
[----:B------:R3:W-:Y:S01]  /*db00*/  @!P3 ST.E.64 desc[UR50][R10.64], R106 ;  /* 0x0000006a0a00b985 */ /* 0x0007e2000c101b32 */
[----:B----4-:R-:W-:-:S02]  /*db10*/  SHF.R.S32.HI R15, RZ, 0x1f, R27 ;  /* 0x0000001fff0f7819 */ /* 0x010fc4000001141b */
[----:B------:R-:W-:Y:S01]  /*db20*/  ISETP.GE.AND P2, PT, R29, UR4, PT ;  /* 0x000000041d007c0c */ /* 0x000fe2000bf46270 */
[----:B------:R4:W-:Y:S01]  /*db30*/  @!P5 ST.E.64 desc[UR50][R12.64], R100 ;  /* 0x000000640c00d985 */ /* 0x0009e2000c101b32 */
[----:B--2---:R-:W-:Y:S02]  /*db40*/  SHF.R.S32.HI R7, RZ, 0x1f, R25 ;  /* 0x0000001fff077819 */ /* 0x004fe40000011419 */
[----:B------:R-:W-:Y:S02]  /*db50*/  SHF.R.S32.HI R24, RZ, 0x1f, R29 ;  /* 0x0000001fff187819 */ /* 0x000fe4000001141d */
[----:B------:R-:W-:-:S03]  /*db60*/  @!P4 LEA R14, P6, R27, R4, 0x2 ;  /* 0x000000041b0ec211 */ /* 0x000fc600078c10ff */
[-C--:B------:R-:W-:Y:S02]  /*db70*/  @!P1 LEA R6, P3, R25, R4.reuse, 0x2 ;  /* 0x0000000419069211 */ /* 0x080fe400078610ff */
[-C--:B------:R-:W-:Y:S01]  /*db80*/  @!P4 LEA.HI.X R15, R27, R5.reuse, R15, 0x2, P6 ;  /* 0x000000051b0fc211 */ /* 0x080fe200030f140f */
[C---:B------:R-:W-:Y:S01]  /*db90*/  VIADD R27, R2.reuse, 0x60 ;  /* 0x00000060021b7836 */ /* 0x040fe20000000000 */
[-C--:B------:R-:W-:Y:S01]  /*dba0*/  @!P1 LEA.HI.X R7, R25, R5.reuse, R7, 0x2, P3 ;  /* 0x0000000519079211 */ /* 0x080fe200018f1407 */
[C---:B------:R-:W-:Y:S01]  /*dbb0*/  VIADD R25, R2.reuse, 0x68 ;  /* 0x0000006802197836 */ /* 0x040fe20000000000 */
[----:B-1----:R-:W-:Y:S01]  /*dbc0*/  @!P2 LEA R8, P6, R29, R4, 0x2 ;  /* 0x000000041d08a211 */ /* 0x002fe200078c10ff */
[----:B------:R1:W-:Y:S01]  /*dbd0*/  @!P4 ST.E.64 desc[UR50][R14.64], R98 ;  /* 0x000000620e00c985 */ /* 0x0003e2000c101b32 */
[----:B------:R-:W-:Y:S02]  /*dbe0*/  ISETP.GE.AND P3, PT, R27, UR4, PT ;  /* 0x000000041b007c0c */ /* 0x000fe4000bf66270 */
[----:B------:R-:W-:Y:S01]  /*dbf0*/  @!P2 LEA.HI.X R9, R29, R5, R24, 0x2, P6 ;  /* 0x000000051d09a211 */ /* 0x000fe200030f1418 */
[----:B------:R-:W-:Y:S01]  /*dc00*/  VIADD R29, R2, 0x70 ;  /* 0x00000070021d7836 */ /* 0x000fe20000000000 */
[----:B------:R-:W-:Y:S01]  /*dc10*/  ISETP.GE.AND P5, PT, R25, UR4, PT ;  /* 0x0000000419007c0c */ /* 0x000fe2000bfa6270 */
[----:B------:R2:W-:Y:S01]  /*dc20*/  @!P1 ST.E.64 desc[UR50][R6.64], R92 ;  /* 0x0000005c06009985 */ /* 0x0005e2000c101b32 */
[----:B---3--:R-:W-:-:S02]  /*dc30*/  SHF.R.S32.HI R11, RZ, 0x1f, R27 ;  /* 0x0000001fff0b7819 */ /* 0x008fc4000001141b */
[----:B------:R-:W-:Y:S01]  /*dc40*/  ISETP.GE.AND P4, PT, R29, UR4, PT ;  /* 0x000000041d007c0c */ /* 0x000fe2000bf86270 */
[----:B------:R3:W-:Y:S01]  /*dc50*/  @!P2 ST.E.64 desc[UR50][R8.64], R90 ;  /* 0x0000005a0800a985 */ /* 0x0007e2000c101b32 */
[----:B------:R-:W-:Y:S02]  /*dc60*/  ISETP.GE.AND P1, PT, R17, UR4, PT ;  /* 0x0000000411007c0c */ /* 0x000fe4000bf26270 */
[----:B------:R-:W-:Y:S02]  /*dc70*/  SHF.R.S32.HI R26, RZ, 0x1f, R25 ;  /* 0x0000001fff1a7819 */ /* 0x000fe40000011419 */
[C---:B------:R-:W-:Y:S02]  /*dc80*/  @!P3 LEA R10, P6, R27.reuse, R4, 0x2 ;  /* 0x000000041b0ab211 */ /* 0x040fe400078c10ff */
[----:B------:R-:W-:Y:S02]  /*dc90*/  ISETP.GE.AND P2, PT, R224, UR4, PT ;  /* 0x00000004e0007c0c */ /* 0x000fe4000bf46270 */
[----:B------:R-:W-:-:S02]  /*dca0*/  @!P3 LEA.HI.X R11, R27, R5, R11, 0x2, P6 ;  /* 0x000000051b0bb211 */ /* 0x000fc400030f140b */
[CC--:B------:R-:W-:Y:S02]  /*dcb0*/  @!P5 LEA R24, P6, R25.reuse, R4.reuse, 0x2 ;  /* 0x000000041918d211 */ /* 0x0c0fe400078c10ff */
[----:B----4-:R-:W-:Y:S01]  /*dcc0*/  SHF.R.S32.HI R13, RZ, 0x1f, R29 ;  /* 0x0000001fff0d7819 */ /* 0x010fe2000001141d */
[----:B------:R4:W-:Y:S01]  /*dcd0*/  @!P3 ST.E.64 desc[UR50][R10.64], R84 ;  /* 0x000000540a00b985 */ /* 0x0009e2000c101b32 */
[-C--:B------:R-:W-:Y:S02]  /*dce0*/  @!P5 LEA.HI.X R25, R25, R5.reuse, R26, 0x2, P6 ;  /* 0x000000051919d211 */ /* 0x080fe400030f141a */
[C---:B------:R-:W-:Y:S02]  /*dcf0*/  @!P4 LEA R12, P6, R29.reuse, R4, 0x2 ;  /* 0x000000041d0cc211 */ /* 0x040fe400078c10ff */
[----:B-1----:R-:W-:Y:S01]  /*dd00*/  SHF.R.S32.HI R15, RZ, 0x1f, R17 ;  /* 0x0000001fff0f7819 */ /* 0x002fe20000011411 */
[----:B------:R-:W-:Y:S01]  /*dd10*/  @!P5 ST.E.64 desc[UR50][R24.64], R82 ;  /* 0x000000521800d985 */ /* 0x000fe2000c101b32 */
[----:B------:R-:W-:-:S02]  /*dd20*/  @!P4 LEA.HI.X R13, R29, R5, R13, 0x2, P6 ;  /* 0x000000051d0dc211 */ /* 0x000fc400030f140d */
[-C--:B------:R-:W-:Y:S02]  /*dd30*/  @!P1 LEA R14, P6, R17, R4.reuse, 0x2 ;  /* 0x00000004110e9211 */ /* 0x080fe400078c10ff */
[----:B------:R-:W-:Y:S01]  /*dd40*/  ISETP.GE.AND P5, PT, R223, UR4, PT ;  /* 0x00000004df007c0c */ /* 0x000fe2000bfa6270 */
[----:B------:R1:W-:Y:S01]  /*dd50*/  @!P4 ST.E.64 desc[UR50][R12.64], R76 ;  /* 0x0000004c0c00c985 */ /* 0x0003e2000c101b32 */
[----:B------:R-:W-:Y:S02]  /*dd60*/  ISETP.GE.AND P3, PT, R222, UR4, PT ;  /* 0x00000004de007c0c */ /* 0x000fe4000bf66270 */
[----:B------:R-:W-:Y:S02]  /*dd70*/  @!P1 LEA.HI.X R15, R17, R5, R15, 0x2, P6 ;  /* 0x00000005110f9211 */ /* 0x000fe400030f140f */
[----:B--2---:R-:W-:-:S03]  /*dd80*/  @!P2 LEA R6, P4, R224, R4, 0x2 ;  /* 0x00000004e006a211 */ /* 0x004fc600078810ff */
[----:B------:R2:W-:Y:S01]  /*dd90*/  @!P1 ST.E.64 desc[UR50][R14.64], R74 ;  /* 0x0000004a0e009985 */ /* 0x0005e2000c101b32 */
[-C--:B------:R-:W-:Y:S02]  /*dda0*/  @!P2 LEA.HI.X R7, R224, R5.reuse, R35, 0x2, P4 ;  /* 0x00000005e007a211 */ /* 0x080fe400020f1423 */
[----:B------:R-:W-:Y:S02]  /*ddb0*/  ISETP.GE.AND P1, PT, R221, UR4, PT ;  /* 0x00000004dd007c0c */ /* 0x000fe4000bf26270 */
[CC--:B---3--:R-:W-:Y:S01]  /*ddc0*/  @!P5 LEA R8, P6, R223.reuse, R4.reuse, 0x2 ;  /* 0x00000004df08d211 */ /* 0x0c8fe200078c10ff */
[----:B------:R3:W-:Y:S01]  /*ddd0*/  @!P2 ST.E.64 desc[UR50][R6.64], R68 ;  /* 0x000000440600a985 */ /* 0x0007e2000c101b32 */
[----:B------:R-:W-:Y:S02]  /*dde0*/  ISETP.GE.AND P2, PT, R220, UR4, PT ;  /* 0x00000004dc007c0c */ /* 0x000fe4000bf46270 */
[----:B----4-:R-:W-:Y:S02]  /*ddf0*/  @!P3 LEA R10, P4, R222, R4, 0x2 ;  /* 0x00000004de0ab211 */ /* 0x010fe400078810ff */
[----:B------:R-:W-:-:S02]  /*de00*/  @!P5 LEA.HI.X R9, R223, R5, R34, 0x2, P6 ;  /* 0x00000005df09d211 */ /* 0x000fc400030f1422 */
[-C--:B------:R-:W-:Y:S02]  /*de10*/  @!P3 LEA.HI.X R11, R222, R5.reuse, R33, 0x2, P4 ;  /* 0x00000005de0bb211 */ /* 0x080fe400020f1421 */
[----:B------:R-:W-:Y:S01]  /*de20*/  ISETP.GE.AND P6, PT, R22, UR4, PT ;  /* 0x0000000416007c0c */ /* 0x000fe2000bfc6270 */
[----:B------:R4:W-:Y:S01]  /*de30*/  @!P5 ST.E.64 desc[UR50][R8.64], R66 ;  /* 0x000000420800d985 */ /* 0x0009e2000c101b32 */
[----:B-1----:R-:W-:Y:S02]  /*de40*/  @!P1 LEA R12, P4, R221, R4, 0x2 ;  /* 0x00000004dd0c9211 */ /* 0x002fe400078810ff */
[----:B------:R-:W-:Y:S01]  /*de50*/  ISETP.GE.AND P5, PT, R23, UR4, PT ;  /* 0x0000000417007c0c */ /* 0x000fe2000bfa6270 */
[----:B------:R1:W-:Y:S01]  /*de60*/  @!P3 ST.E.64 desc[UR50][R10.64], R60 ;  /* 0x0000003c0a00b985 */ /* 0x0003e2000c101b32 */
[----:B------:R-:W-:Y:S02]  /*de70*/  ISETP.GE.AND P3, PT, R19, UR4, PT ;  /* 0x0000000413007c0c */ /* 0x000fe4000bf66270 */
[----:B------:R-:W-:-:S02]  /*de80*/  @!P1 LEA.HI.X R13, R221, R5, R32, 0x2, P4 ;  /* 0x00000005dd0d9211 */ /* 0x000fc400020f1420 */
[----:B--2---:R-:W-:-:S03]  /*de90*/  @!P2 LEA R14, P4, R220, R4, 0x2 ;  /* 0x00000004dc0ea211 */ /* 0x004fc600078810ff */
[----:B------:R1:W-:Y:S01]  /*dea0*/  @!P1 ST.E.64 desc[UR50][R12.64], R58 ;  /* 0x0000003a0c009985 */ /* 0x0003e2000c101b32 */
[----:B------:R-:W-:-:S03]  /*deb0*/  @!P2 LEA.HI.X R15, R220, R5, R31, 0x2, P4 ;  /* 0x00000005dc0fa211 */ /* 0x000fc600020f141f */
[-C--:B---3--:R-:W-:Y:S02]  /*dec0*/  @!P5 LEA R6, P1, R23, R4.reuse, 0x2 ;  /* 0x000000041706d211 */ /* 0x088fe400078210ff */
[----:B------:R1:W-:Y:S01]  /*ded0*/  @!P2 ST.E.64 desc[UR50][R14.64], R52 ;  /* 0x000000340e00a985 */ /* 0x0003e2000c101b32 */
[CC--:B----4-:R-:W-:Y:S02]  /*dee0*/  @!P6 LEA R8, P2, R22.reuse, R4.reuse, 0x2 ;  /* 0x000000041608e211 */ /* 0x0d0fe400078410ff */
[----:B------:R-:W-:Y:S02]  /*def0*/  @!P3 LEA R4, P4, R19, R4, 0x2 ;  /* 0x000000041304b211 */ /* 0x000fe400078810ff */
[-C--:B------:R-:W-:Y:S02]  /*df00*/  @!P5 LEA.HI.X R7, R23, R5.reuse, R30, 0x2, P1 ;  /* 0x000000051707d211 */ /* 0x080fe400008f141e */
[-C--:B------:R-:W-:Y:S02]  /*df10*/  @!P6 LEA.HI.X R9, R22, R5.reuse, R28, 0x2, P2 ;  /* 0x000000051609e211 */ /* 0x080fe400010f141c */
[----:B------:R-:W-:Y:S01]  /*df20*/  @!P3 LEA.HI.X R5, R19, R5, R229, 0x2, P4 ;  /* 0x000000051305b211 */ /* 0x000fe200020f14e5 */
[----:B------:R1:W-:Y:S04]  /*df30*/  @!P5 ST.E.64 desc[UR50][R6.64], R50 ;  /* 0x000000320600d985 */ /* 0x0003e8000c101b32 */
[----:B------:R1:W-:Y:S04]  /*df40*/  @!P6 ST.E.64 desc[UR50][R8.64], R44 ;  /* 0x0000002c0800e985 */ /* 0x0003e8000c101b32 */
[----:B------:R1:W-:Y:S02]  /*df50*/  @!P3 ST.E.64 desc[UR50][R4.64], R42 ;  /* 0x0000002a0400b985 */ /* 0x0003e4000c101b32 */
.L_x_4072:
[----:B------:R-:W-:Y:S05]  /*df60*/  BSYNC B1 ;  /* 0x0000000000017941 */ /* 0x000fea0003800000 */
.L_x_4071:
[----:B-1----:R1:W3:Y:S04]  /*df70*/  SHFL.IDX PT, R7, R3, 0x1, 0x1c1f ;  /* 0x003c1f0003077f89 */ /* 0x0022e800000e0000 */
[----:B------:R1:W4:Y:S01]  /*df80*/  SHFL.IDX PT, R6, R0, 0x1, 0x1c1f ;  /* 0x003c1f0000067f89 */ /* 0x00032200000e0000 */
[----:B------:R-:W-:Y:S05]  /*df90*/  @P0 BRA `(.L_x_4070) ;  /* 0x0000001400600947 */ /* 0x000fea0003800000 */
[C---:B01----:R-:W-:Y:S01]  /*dfa0*/  VIADD R3, R2.reuse, 0x20 ;  /* 0x0000002002037836 */ /* 0x043fe20000000000 */
[----:B------:R-:W-:Y:S01]  /*dfb0*/  ULDC UR4, c[0x0][0xac8] ;  /* 0x0002b20000047ab9 */ /* 0x000fe20000000800 */
[----:B------:R-:W-:Y:S01]  /*dfc0*/  VIADD R9, R2, 0x28 ;  /* 0x0000002802097836 */ /* 0x000fe20000000000 */
[----:B------:R-:W-:Y:S01]  /*dfd0*/  ISETP.GE.AND P1, PT, R226, UR4, PT ;  /* 0x00000004e2007c0c */ /* 0x000fe2000bf26270 */
[C---:B------:R-:W-:Y:S01]  /*dfe0*/  VIADD R27, R2.reuse, 0x30 ;  /* 0x00000030021b7836 */ /* 0x040fe20000000000 */
[----:B------:R-:W-:Y:S01]  /*dff0*/  ISETP.GE.AND P2, PT, R3, UR4, PT ;  /* 0x0000000403007c0c */ /* 0x000fe2000bf46270 */
[C---:B------:R-:W-:Y:S01]  /*e000*/  VIADD R29, R2.reuse, 0x38 ;  /* 0x00000038021d7836 */ /* 0x040fe20000000000 */
[----:B------:R-:W-:Y:S02]  /*e010*/  ISETP.GE.AND P5, PT, R9, UR4, PT ;  /* 0x0000000409007c0c */ /* 0x000fe4000bfa6270 */
[----:B------:R-:W-:Y:S02]  /*e020*/  ISETP.GE.AND P3, PT, R2, UR4, PT ;  /* 0x0000000402007c0c */ /* 0x000fe4000bf66270 */
[----:B------:R-:W-:-:S02]  /*e030*/  SHF.R.S32.HI R0, RZ, 0x1f, R3 ;  /* 0x0000001fff007819 */ /* 0x000fc40000011403 */
[----:B------:R-:W-:-:S03]  /*e040*/  SHF.R.S32.HI R13, RZ, 0x1f, R18 ;  /* 0x0000001fff0d7819 */ /* 0x000fc60000011412 */
[-C--:B----4-:R-:W-:Y:S02]  /*e050*/  @!P1 LEA R8, P4, R226, R6.reuse, 0x2 ;  /* 0x00000006e2089211 */ /* 0x090fe400078810ff */
[-C--:B------:R-:W-:Y:S02]  /*e060*/  @!P2 LEA R14, P0, R3, R6.reuse, 0x2 ;  /* 0x00000006030ea211 */ /* 0x080fe400078010ff */
[----:B------:R-:W-:Y:S02]  /*e070*/  @!P5 LEA R24, P6, R9, R6, 0x2 ;  /* 0x000000060918d211 */ /* 0x000fe400078c10ff */
[-C--:B---3--:R-:W-:Y:S01]  /*e080*/  @!P2 LEA.HI.X R15, R3, R7.reuse, R0, 0x2, P0 ;  /* 0x00000007030fa211 */ /* 0x088fe200000f1400 */
[C---:B--2---:R-:W-:Y:S01]  /*e090*/  @!P3 IMAD.WIDE R4, R2.reuse, 0x4, R6 ;  /* 0x000000040204b825 */ /* 0x044fe200078e0206 */
[----:B------:R-:W-:Y:S02]  /*e0a0*/  SHF.R.S32.HI R0, RZ, 0x1f, R9 ;  /* 0x0000001fff007819 */ /* 0x000fe40000011409 */
[----:B------:R-:W-:Y:S01]  /*e0b0*/  ISETP.GE.AND P0, PT, R225, UR4, PT ;  /* 0x00000004e1007c0c */ /* 0x000fe2000bf06270 */
[----:B------:R-:W-:Y:S01]  /*e0c0*/  VIADD R3, R2, 0x40 ;  /* 0x0000004002037836 */ /* 0x000fe20000000000 */
[-C--:B------:R-:W-:Y:S01]  /*e0d0*/  @!P5 LEA.HI.X R25, R9, R7.reuse, R0, 0x2, P6 ;  /* 0x000000070919d211 */ /* 0x080fe200030f1400 */
[----:B------:R0:W-:Y:S01]  /*e0e0*/  @!P3 ST.E.64 desc[UR50][R4.64], R128 ;  /* 0x000000800400b985 */ /* 0x0001e2000c101b32 */
[----:B------:R-:W-:-:S02]  /*e0f0*/  @!P1 LEA.HI.X R9, R226, R7, R37, 0x2, P4 ;  /* 0x00000007e2099211 */ /* 0x000fc400020f1425 */
[----:B------:R-:W-:Y:S02]  /*e100*/  ISETP.GE.AND P4, PT, R18, UR4, PT ;  /* 0x0000000412007c0c */ /* 0x000fe4000bf86270 */
[----:B------:R-:W-:Y:S01]  /*e110*/  SHF.R.S32.HI R0, RZ, 0x1f, R27 ;  /* 0x0000001fff007819 */ /* 0x000fe2000001141b */
[----:B------:R1:W-:Y:S01]  /*e120*/  @!P1 ST.E.64 desc[UR50][R8.64], R126 ;  /* 0x0000007e08009985 */ /* 0x0003e2000c101b32 */
[----:B------:R-:W-:-:S03]  /*e130*/  ISETP.GE.AND P1, PT, R27, UR4, PT ;  /* 0x000000041b007c0c */ /* 0x000fc6000bf26270 */
[----:B------:R-:W-:-:S04]  /*e140*/  @!P0 LEA R10, P3, R225, R6, 0x2 ;  /* 0x00000006e10a8211 */ /* 0x000fc800078610ff */
[----:B------:R-:W-:Y:S02]  /*e150*/  @!P0 LEA.HI.X R11, R225, R7, R36, 0x2, P3 ;  /* 0x00000007e10b8211 */ /* 0x000fe400018f1424 */
[----:B------:R-:W-:-:S03]  /*e160*/  @!P4 LEA R12, P3, R18, R6, 0x2 ;  /* 0x00000006120cc211 */ /* 0x000fc600078610ff */
[----:B------:R2:W-:Y:S01]  /*e170*/  @!P0 ST.E.64 desc[UR50][R10.64], R120 ;  /* 0x000000780a008985 */ /* 0x0005e2000c101b32 */
[-C--:B------:R-:W-:Y:S02]  /*e180*/  @!P4 LEA.HI.X R13, R18, R7.reuse, R13, 0x2, P3 ;  /* 0x00000007120dc211 */ /* 0x080fe400018f140d */
[----:B------:R-:W-:Y:S02]  /*e190*/  ISETP.GE.AND P0, PT, R29, UR4, PT ;  /* 0x000000041d007c0c */ /* 0x000fe4000bf06270 */
[----:B------:R-:W-:Y:S01]  /*e1a0*/  ISETP.GE.AND P3, PT, R3, UR4, PT ;  /* 0x0000000403007c0c */ /* 0x000fe2000bf66270 */
[----:B------:R3:W-:Y:S01]  /*e1b0*/  @!P4 ST.E.64 desc[UR50][R12.64], R118 ;  /* 0x000000760c00c985 */ /* 0x0007e2000c101b32 */
[CC--:B0-----:R-:W-:Y:S02]  /*e1c0*/  @!P1 LEA R4, P6, R27.reuse, R6.reuse, 0x2 ;  /* 0x000000061b049211 */ /* 0x0c1fe400078c10ff */
[----:B-1----:R-:W-:Y:S01]  /*e1d0*/  SHF.R.S32.HI R9, RZ, 0x1f, R29 ;  /* 0x0000001fff097819 */ /* 0x002fe2000001141d */
[----:B------:R0:W-:Y:S01]  /*e1e0*/  @!P2 ST.E.64 desc[UR50][R14.64], R112 ;  /* 0x000000700e00a985 */ /* 0x0001e2000c101b32 */
[----:B------:R-:W-:Y:S01]  /*e1f0*/  @!P1 LEA.HI.X R5, R27, R7, R0, 0x2, P6 ;  /* 0x000000071b059211 */ /* 0x000fe200030f1400 */
[----:B------:R-:W-:Y:S01]  /*e200*/  VIADD R27, R2, 0x48 ;  /* 0x00000048021b7836 */ /* 0x000fe20000000000 */
[----:B------:R-:W-:Y:S01]  /*e210*/  SHF.R.S32.HI R0, RZ, 0x1f, R3 ;  /* 0x0000001fff007819 */ /* 0x000fe20000011403 */
[----:B------:R1:W-:Y:S02]  /*e220*/  @!P5 ST.E.64 desc[UR50][R24.64], R110 ;  /* 0x0000006e1800d985 */ /* 0x0003e4000c101b32 */
[----:B------:R-:W-:-:S02]  /*e230*/  @!P0 LEA R8, P4, R29, R6, 0x2 ;  /* 0x000000061d088211 */ /* 0x000fc400078810ff */
[----:B--2---:R-:W-:Y:S01]  /*e240*/  @!P3 LEA R10, P6, R3, R6, 0x2 ;  /* 0x00000006030ab211 */ /* 0x004fe200078c10ff */
[----:B------:R2:W-:Y:S01]  /*e250*/  @!P1 ST.E.64 desc[UR50][R4.64], R104 ;  /* 0x0000006804009985 */ /* 0x0005e2000c101b32 */
[-C--:B------:R-:W-:Y:S01]  /*e260*/  @!P0 LEA.HI.X R9, R29, R7.reuse, R9, 0x2, P4 ;  /* 0x000000071d098211 */ /* 0x080fe200020f1409 */
[C---:B------:R-:W-:Y:S01]  /*e270*/  VIADD R29, R2.reuse, 0x58 ;  /* 0x00000058021d7836 */ /* 0x040fe20000000000 */
[----:B------:R-:W-:Y:S01]  /*e280*/  @!P3 LEA.HI.X R11, R3, R7, R0, 0x2, P6 ;  /* 0x00000007030bb211 */ /* 0x000fe200030f1400 */
[----:B------:R-:W-:Y:S01]  /*e290*/  VIADD R3, R2, 0x50 ;  /* 0x0000005002037836 */ /* 0x000fe20000000000 */
[----:B------:R-:W-:Y:S01]  /*e2a0*/  ISETP.GE.AND P4, PT, R27, UR4, PT ;  /* 0x000000041b007c0c */ /* 0x000fe2000bf86270 */
[----:B------:R4:W-:Y:S01]  /*e2b0*/  @!P0 ST.E.64 desc[UR50][R8.64], R102 ;  /* 0x0000006608008985 */ /* 0x0009e2000c101b32 */
[----:B------:R-:W-:Y:S02]  /*e2c0*/  ISETP.GE.AND P2, PT, R29, UR4, PT ;  /* 0x000000041d007c0c */ /* 0x000fe4000bf46270 */
[----:B------:R-:W-:Y:S01]  /*e2d0*/  ISETP.GE.AND P5, PT, R3, UR4, PT ;  /* 0x0000000403007c0c */ /* 0x000fe2000bfa6270 */
[----:B------:R5:W-:Y:S01]  /*e2e0*/  @!P3 ST.E.64 desc[UR50][R10.64], R96 ;  /* 0x000000600a00b985 */ /* 0x000be2000c101b32 */
[----:B------:R-:W-:-:S02]  /*e2f0*/  SHF.R.S32.HI R0, RZ, 0x1f, R27 ;  /* 0x0000001fff007819 */ /* 0x000fc4000001141b */
[----:B------:R-:W-:-:S05]  /*e300*/  SHF.R.S32.HI R26, RZ, 0x1f, R29 ;  /* 0x0000001fff1a7819 */ /* 0x000fca000001141d */
[----:B---3--:R-:W-:-:S04]  /*e310*/  @!P4 LEA R12, P6, R27, R6, 0x2 ;  /* 0x000000061b0cc211 */ /* 0x008fc800078c10ff */
[-C--:B------:R-:W-:Y:S01]  /*e320*/  @!P4 LEA.HI.X R13, R27, R7.reuse, R0, 0x2, P6 ;  /* 0x000000071b0dc211 */ /* 0x080fe200030f1400 */
[C---:B------:R-:W-:Y:S01]  /*e330*/  VIADD R27, R2.reuse, 0x60 ;  /* 0x00000060021b7836 */ /* 0x040fe20000000000 */
[----:B------:R-:W-:Y:S02]  /*e340*/  SHF.R.S32.HI R0, RZ, 0x1f, R3 ;  /* 0x0000001fff007819 */ /* 0x000fe40000011403 */
[-C--:B0-----:R-:W-:Y:S01]  /*e350*/  @!P5 LEA R14, P1, R3, R6.reuse, 0x2 ;  /* 0x00000006030ed211 */ /* 0x081fe200078210ff */
[----:B------:R0:W-:Y:S01]  /*e360*/  @!P4 ST.E.64 desc[UR50][R12.64], R94 ;  /* 0x0000005e0c00c985 */ /* 0x0001e2000c101b32 */
[----:B-1----:R-:W-:Y:S02]  /*e370*/  @!P2 LEA R24, P6, R29, R6, 0x2 ;  /* 0x000000061d18a211 */ /* 0x002fe400078c10ff */
[----:B------:R-:W-:Y:S01]  /*e380*/  @!P5 LEA.HI.X R15, R3, R7, R0, 0x2, P1 ;  /* 0x00000007030fd211 */ /* 0x000fe200008f1400 */
[----:B------:R-:W-:Y:S01]  /*e390*/  VIADD R3, R2, 0x68 ;  /* 0x0000006802037836 */ /* 0x000fe20000000000 */
[----:B------:R-:W-:-:S02]  /*e3a0*/  ISETP.GE.AND P1, PT, R27, UR4, PT ;  /* 0x000000041b007c0c */ /* 0x000fc4000bf26270 */
[----:B------:R-:W-:Y:S01]  /*e3b0*/  @!P2 LEA.HI.X R25, R29, R7, R26, 0x2, P6 ;  /* 0x000000071d19a211 */ /* 0x000fe200030f141a */
[----:B------:R-:W-:Y:S01]  /*e3c0*/  VIADD R29, R2, 0x70 ;  /* 0x00000070021d7836 */ /* 0x000fe20000000000 */
[----:B------:R-:W-:Y:S01]  /*e3d0*/  ISETP.GE.AND P0, PT, R3, UR4, PT ;  /* 0x0000000403007c0c */ /* 0x000fe2000bf06270 */
[----:B------:R-:W-:Y:S01]  /*e3e0*/  @!P5 ST.E.64 desc[UR50][R14.64], R88 ;  /* 0x000000580e00d985 */ /* 0x000fe2000c101b32 */
[----:B------:R-:W-:Y:S02]  /*e3f0*/  SHF.R.S32.HI R0, RZ, 0x1f, R27 ;  /* 0x0000001fff007819 */ /* 0x000fe4000001141b */
[----:B------:R-:W-:Y:S01]  /*e400*/  ISETP.GE.AND P3, PT, R29, UR4, PT ;  /* 0x000000041d007c0c */ /* 0x000fe2000bf66270 */
[----:B------:R-:W-:Y:S01]  /*e410*/  @!P2 ST.E.64 desc[UR50][R24.64], R86 ;  /* 0x000000561800a985 */ /* 0x000fe2000c101b32 */
[----:B------:R-:W-:Y:S02]  /*e420*/  ISETP.GE.AND P5, PT, R17, UR4, PT ;  /* 0x0000000411007c0c */ /* 0x000fe4000bfa6270 */
[----:B------:R-:W-:-:S02]  /*e430*/  ISETP.GE.AND P4, PT, R224, UR4, PT ;  /* 0x00000004e0007c0c */ /* 0x000fc4000bf86270 */
[----:B--2---:R-:W-:-:S04]  /*e440*/  @!P1 LEA R4, P6, R27, R6, 0x2 ;  /* 0x000000061b049211 */ /* 0x004fc800078c10ff */
[-C--:B------:R-:W-:Y:S02]  /*e450*/  @!P1 LEA.HI.X R5, R27, R7.reuse, R0, 0x2, P6 ;  /* 0x000000071b059211 */ /* 0x080fe400030f1400 */
[----:B------:R-:W-:Y:S02]  /*e460*/  SHF.R.S32.HI R0, RZ, 0x1f, R3 ;  /* 0x0000001fff007819 */ /* 0x000fe40000011403 */
[----:B------:R-:W-:Y:S01]  /*e470*/  @!P0 LEA R26, P6, R3, R6, 0x2 ;  /* 0x00000006031a8211 */ /* 0x000fe200078c10ff */
[----:B------:R1:W-:Y:S01]  /*e480*/  @!P1 ST.E.64 desc[UR50][R4.64], R80 ;  /* 0x0000005004009985 */ /* 0x0003e2000c101b32 */
[----:B------:R-:W-:Y:S02]  /*e490*/  ISETP.GE.AND P1, PT, R223, UR4, PT ;  /* 0x00000004df007c0c */ /* 0x000fe4000bf26270 */
[----:B------:R-:W-:Y:S02]  /*e4a0*/  @!P0 LEA.HI.X R27, R3, R7, R0, 0x2, P6 ;  /* 0x00000007031b8211 */ /* 0x000fe400030f1400 */
[----:B------:R-:W-:-:S02]  /*e4b0*/  SHF.R.S32.HI R0, RZ, 0x1f, R29 ;  /* 0x0000001fff007819 */ /* 0x000fc4000001141d */
[-C--:B----4-:R-:W-:Y:S01]  /*e4c0*/  @!P3 LEA R8, P6, R29, R6.reuse, 0x2 ;  /* 0x000000061d08b211 */ /* 0x090fe200078c10ff */
[----:B------:R-:W-:Y:S01]  /*e4d0*/  @!P0 ST.E.64 desc[UR50][R26.64], R78 ;  /* 0x0000004e1a008985 */ /* 0x000fe2000c101b32 */
[-C--:B-----5:R-:W-:Y:S02]  /*e4e0*/  @!P5 LEA R10, P2, R17, R6.reuse, 0x2 ;  /* 0x00000006110ad211 */ /* 0x0a0fe400078410ff */
[----:B------:R-:W-:Y:S02]  /*e4f0*/  @!P3 LEA.HI.X R9, R29, R7, R0, 0x2, P6 ;  /* 0x000000071d09b211 */ /* 0x000fe400030f1400 */
[----:B------:R-:W-:Y:S02]  /*e500*/  SHF.R.S32.HI R0, RZ, 0x1f, R17 ;  /* 0x0000001fff007819 */ /* 0x000fe40000011411 */
[----:B------:R-:W-:Y:S01]  /*e510*/  ISETP.GE.AND P0, PT, R222, UR4, PT ;  /* 0x00000004de007c0c */ /* 0x000fe2000bf06270 */
[----:B------:R2:W-:Y:S01]  /*e520*/  @!P3 ST.E.64 desc[UR50][R8.64], R72 ;  /* 0x000000480800b985 */ /* 0x0005e2000c101b32 */
[----:B0-----:R-:W-:-:S02]  /*e530*/  @!P4 LEA R12, P6, R224, R6, 0x2 ;  /* 0x00000006e00cc211 */ /* 0x001fc400078c10ff */
[-C--:B------:R-:W-:Y:S02]  /*e540*/  @!P5 LEA.HI.X R11, R17, R7.reuse, R0, 0x2, P2 ;  /* 0x00000007110bd211 */ /* 0x080fe400010f1400 */
[-C--:B------:R-:W-:Y:S02]  /*e550*/  @!P4 LEA.HI.X R13, R224, R7.reuse, R35, 0x2, P6 ;  /* 0x00000007e00dc211 */ /* 0x080fe400030f1423 */
[----:B------:R-:W-:Y:S01]  /*e560*/  ISETP.GE.AND P2, PT, R221, UR4, PT ;  /* 0x00000004dd007c0c */ /* 0x000fe2000bf46270 */
[----:B------:R0:W-:Y:S01]  /*e570*/  @!P5 ST.E.64 desc[UR50][R10.64], R70 ;  /* 0x000000460a00d985 */ /* 0x0001e2000c101b32 */
[C---:B-1----:R-:W-:Y:S02]  /*e580*/  @!P1 LEA R4, P3, R223.reuse, R6, 0x2 ;  /* 0x00000006df049211 */ /* 0x042fe400078610ff */
[----:B------:R-:W-:Y:S01]  /*e590*/  ISETP.GE.AND P5, PT, R220, UR4, PT ;  /* 0x00000004dc007c0c */ /* 0x000fe2000bfa6270 */
[----:B------:R1:W-:Y:S01]  /*e5a0*/  @!P4 ST.E.64 desc[UR50][R12.64], R64 ;  /* 0x000000400c00c985 */ /* 0x0003e2000c101b32 */
[----:B------:R-:W-:-:S02]  /*e5b0*/  @!P1 LEA.HI.X R5, R223, R7, R34, 0x2, P3 ;  /* 0x00000007df059211 */ /* 0x000fc400018f1422 */
[----:B------:R-:W-:Y:S02]  /*e5c0*/  ISETP.GE.AND P4, PT, R23, UR4, PT ;  /* 0x0000000417007c0c */ /* 0x000fe4000bf86270 */
[----:B------:R-:W-:Y:S01]  /*e5d0*/  ISETP.GE.AND P3, PT, R22, UR4, PT ;  /* 0x0000000416007c0c */ /* 0x000fe2000bf66270 */
[----:B------:R3:W-:Y:S01]  /*e5e0*/  @!P1 ST.E.64 desc[UR50][R4.64], R62 ;  /* 0x0000003e04009985 */ /* 0x0007e2000c101b32 */
[CC--:B------:R-:W-:Y:S02]  /*e5f0*/  @!P0 LEA R14, P6, R222.reuse, R6.reuse, 0x2 ;  /* 0x00000006de0e8211 */ /* 0x0c0fe400078c10ff */
[C---:B--2---:R-:W-:Y:S02]  /*e600*/  @!P2 LEA R8, P1, R221.reuse, R6, 0x2 ;  /* 0x00000006dd08a211 */ /* 0x044fe400078210ff */
[-C--:B------:R-:W-:Y:S02]  /*e610*/  @!P0 LEA.HI.X R15, R222, R7.reuse, R33, 0x2, P6 ;  /* 0x00000007de0f8211 */ /* 0x080fe400030f1421 */
[----:B------:R-:W-:-:S03]  /*e620*/  @!P2 LEA.HI.X R9, R221, R7, R32, 0x2, P1 ;  /* 0x00000007dd09a211 */ /* 0x000fc600008f1420 */
[----:B------:R3:W-:Y:S01]  /*e630*/  @!P0 ST.E.64 desc[UR50][R14.64], R56 ;  /* 0x000000380e008985 */ /* 0x0007e2000c101b32 */
[-C--:B0-----:R-:W-:Y:S02]  /*e640*/  @!P5 LEA R10, P0, R220, R6.reuse, 0x2 ;  /* 0x00000006dc0ad211 */ /* 0x081fe400078010ff */
[CC--:B-1----:R-:W-:Y:S01]  /*e650*/  @!P4 LEA R12, P1, R23.reuse, R6.reuse, 0x2 ;  /* 0x00000006170cc211 */ /* 0x0c2fe200078210ff */
[----:B------:R3:W-:Y:S01]  /*e660*/  @!P2 ST.E.64 desc[UR50][R8.64], R54 ;  /* 0x000000360800a985 */ /* 0x0007e2000c101b32 */
[----:B------:R-:W-:Y:S02]  /*e670*/  @!P3 LEA R24, P6, R22, R6, 0x2 ;  /* 0x000000061618b211 */ /* 0x000fe400078c10ff */
[-C--:B------:R-:W-:Y:S02]  /*e680*/  @!P5 LEA.HI.X R11, R220, R7.reuse, R31, 0x2, P0 ;  /* 0x00000007dc0bd211 */ /* 0x080fe400000f141f */
[-C--:B------:R-:W-:Y:S02]  /*e690*/  @!P4 LEA.HI.X R13, R23, R7.reuse, R30, 0x2, P1 ;  /* 0x00000007170dc211 */ /* 0x080fe400008f141e */
[----:B------:R-:W-:Y:S01]  /*e6a0*/  @!P3 LEA.HI.X R25, R22, R7, R28, 0x2, P6 ;  /* 0x000000071619b211 */ /* 0x000fe200030f141c */
[----:B------:R3:W-:Y:S01]  /*e6b0*/  @!P5 ST.E.64 desc[UR50][R10.64], R48 ;  /* 0x000000300a00d985 */ /* 0x0007e2000c101b32 */
[----:B------:R-:W-:-:S03]  /*e6c0*/  ISETP.GE.AND P0, PT, R19, UR4, PT ;  /* 0x0000000413007c0c */ /* 0x000fc6000bf06270 */
[----:B------:R3:W-:Y:S04]  /*e6d0*/  @!P4 ST.E.64 desc[UR50][R12.64], R46 ;  /* 0x0000002e0c00c985 */ /* 0x0007e8000c101b32 */
[----:B------:R3:W-:Y:S06]  /*e6e0*/  @!P3 ST.E.64 desc[UR50][R24.64], R40 ;  /* 0x000000281800b985 */ /* 0x0007ec000c101b32 */
[----:B------:R-:W-:Y:S05]  /*e6f0*/  @P0 BRA `(.L_x_4070) ;  /* 0x0000000c00880947 */ /* 0x000fea0003800000 */
[----:B---3--:R-:W-:-:S04]  /*e700*/  LEA R4, P0, R19, R6, 0x2 ;  /* 0x0000000613047211 */ /* 0x008fc800078010ff */
[----:B------:R-:W-:-:S05]  /*e710*/  LEA.HI.X R5, R19, R7, R229, 0x2, P0 ;  /* 0x0000000713057211 */ /* 0x000fca00000f14e5 */
[----:B------:R0:W-:Y:S01]  /*e720*/  ST.E.64 desc[UR50][R4.64], R20 ;  /* 0x0000001404007985 */ /* 0x0001e2000c101b32 */
[----:B------:R-:W-:Y:S05]  /*e730*/  BRA `(.L_x_4070) ;  /* 0x0000000c00787947 */ /* 0x000fea0003800000 */
.L_x_4061:
        /* <DEDUP_REMOVED lines=22> */
[----:B0-----:R-:W-:-:S05]  /*e8a0*/  VIADD R8, R8, 0xffffff80 ;  /* 0xffffff8008087836 */ /* 0x001fca0000000000 */
[----:B------:R-:W-:Y:S02]  /*e8b0*/  ISETP.GT.AND P0, PT, R8, 0x7f, PT ;  /* 0x0000007f0800780c */ /* 0x000fe40003f04270 */
[----:B--2---:R-:W-:-:S13]  /*e8c0*/  @P1 R2UR UR4, R3 ;  /* 0x00000000030412ca */ /* 0x004fda00000e0000 */
[----:B------:R-:W-:Y:S01]  /*e8d0*/  USHF.R.S32.HI UR16, URZ, 0x1f, UR4 ;  /* 0x0000001f3f107899 */ /* 0x000fe20008011404 */
[----:B-1----:R-:W-:Y:S11]  /*e8e0*/  @P2 BRA `(.L_x_4073) ;  /* 0x0000000000102947 */ /* 0x002ff60003800000 */
[----:B------:R-:W-:Y:S05]  /*e8f0*/  @!P1 BRA `(.L_x_4073) ;  /* 0x00000000000c9947 */ /* 0x000fea0003800000 */
[----:B------:R-:W2:Y:S04]  /*e900*/  LDG.E R3, desc[UR50][R4.64] ;  /* 0x0000003204037981 */ /* 0x000ea8000c1e1900 */
[----:B-----5:R-:W2:Y:S02]  /*e910*/  LDG.E R0, desc[UR50][R4.64+0x4] ;  /* 0x0000043204007981 */ /* 0x020ea4000c1e1900 */
[----:B--2---:R-:W-:-:S07]  /*e920*/  IMAD.IADD R0, R0, 0x1, -R3 ;  /* 0x0000000100007824 */ /* 0x004fce00078e0a03 */
.L_x_4073:
[----:B------:R-:W-:Y:S01]  /*e930*/  USEL UR36, UR36, URZ, !UP0 ;  /* 0x0000003f24247287 */ /* 0x000fe2000c000000 */
[----:B------:R-:W-:Y:S01]  /*e940*/  BSSY B1, `(.L_x_4074) ;  /* 0x0000039000017945 */ /* 0x000fe20003800000 */
[----:B------:R-:W-:-:S03]  /*e950*/  USEL UR37, UR37, URZ, !UP0 ;  /* 0x0000003f25257287 */ /* 0x000fc6000c000000 */
[----:B------:R-:W-:Y:S09]  /*e960*/  @P0 BRA `(.L_x_4075) ;  /* 0x0000000000d80947 */ /* 0x000ff20003800000 */
[----:B------:R-:W0:Y:S01]  /*e970*/  S2R R4, SR_TID.X ;  /* 0x0000000000047919 */ /* 0x000e220000002100 */
[----:B------:R-:W1:Y:S01]  /*e980*/  LDC R9, c[0x0][0xbe8] ;  /* 0x0002fa00ff097b82 */ /* 0x000e620000000800 */
[----:B------:R-:W-:-:S04]  /*e990*/  IMAD.U32 R3, RZ, RZ, UR38 ;  /* 0x00000026ff037e24 */ /* 0x000fc8000f8e00ff */
[----:B0-----:R-:W-:Y:S02]  /*e9a0*/  IMAD R3, R3, 0x80, R4 ;  /* 0x0000008003037824 */ /* 0x001fe400078e0204 */
[----:B-1---5:R-:W-:Y:S02]  /*e9b0*/  IMAD R4, R0, R9, RZ ;  /* 0x0000000900047224 */ /* 0x022fe400078e02ff */
[----:B------:R-:W-:-:S05]  /*e9c0*/  VIADD R6, R3, 0xffffff80 ;  /* 0xffffff8003067836 */ /* 0x000fca0000000000 */
        /* <DEDUP_REMOVED lines=48> */
.L_x_4075:
[----:B------:R-:W-:Y:S05]  /*ecd0*/  BSYNC B1 ;  /* 0x0000000000017941 */ /* 0x000fea0003800000 */
.L_x_4074:
[----:B------:R-:W-:-:S06]  /*ece0*/  UISETP.GT.AND UP0, UPT, UR44, 0x1, UPT ;  /* 0x000000012c00788c */ /* 0x000fcc000bf04270 */
[----:B------:R-:W-:-:S13]  /*ecf0*/  PLOP3.LUT P0, PT, PT, PT, UP0, 0x80, 0x0 ;  /* 0x000000000000781c */ /* 0x000fda0003f0f008 */
[----:B------:R-:W-:Y:S05]  /*ed00*/  @P0 BRA `(.L_x_4070) ;  /* 0x0000000800040947 */ /* 0x000fea0003800000 */
[----:B------:R-:W1:Y:S01]  /*ed10*/  LDC R11, c[0x0][0xbe8] ;  /* 0x0002fa00ff0b7b82 */ /* 0x000e620000000800 */
[----:B------:R-:W-:Y:S01]  /*ed20*/  ULDC.64 UR12, c[0x0][0xaa0] ;  /* 0x0002a800000c7ab9 */ /* 0x000fe20000000a00 */
[----:B0-----:R-:W-:Y:S01]  /*ed30*/  IMAD R3, R16, 0x20, R227 ;  /* 0x0000002010037824 */ /* 0x001fe200078e02e3 */
[----:B------:R-:W-:Y:S01]  /*ed40*/  UIMAD UR10, UR16, UR12, URZ ;  /* 0x0000000c100a72a4 */ /* 0x000fe2000f8e023f */
[----:B------:R-:W-:Y:S01]  /*ed50*/  IMAD.U32 R8, RZ, RZ, UR38 ;  /* 0x00000026ff087e24 */ /* 0x000fe2000f8e00ff */
[----:B------:R-:W-:Y:S01]  /*ed60*/  UIMAD.WIDE.U32 UR8, UR4, UR12, URZ ;  /* 0x0000000c040872a5 */ /* 0x000fe2000f8e003f */
[----:B------:R-:W-:Y:S01]  /*ed70*/  BSSY B1, `(.L_x_4076) ;  /* 0x0000044000017945 */ /* 0x000fe20003800000 */
[----:B------:R-:W-:Y:S01]  /*ed80*/  UIMAD UR10, UR4, UR13, UR10 ;  /* 0x0000000d040a72a4 */ /* 0x000fe2000f8e020a */
[----:B------:R-:W-:-:S03]  /*ed90*/  IMAD R8, R8, 0x80, R3 ;  /* 0x0000008008087824 */ /* 0x000fc600078e0203 */
[----:B------:R-:W-:Y:S01]  /*eda0*/  UIADD3 UR9, UR9, UR10, URZ ;  /* 0x0000000a09097290 */ /* 0x000fe2000fffe03f */
[----:B------:R-:W-:Y:S02]  /*edb0*/  IMAD.MOV.U32 R3, RZ, RZ, R8 ;  /* 0x000000ffff037224 */ /* 0x000fe400078e0008 */
[----:B------:R-:W-:Y:S02]  /*edc0*/  ULDC.64 UR10, c[0x0][0xae8] ;  /* 0x0002ba00000a7ab9 */ /* 0x000fe40000000a00 */
[----:B------:R-:W-:-:S04]  /*edd0*/  UIMAD.WIDE.U32 UR8, UR40, UR10, UR8 ;  /* 0x0000000a280872a5 */ /* 0x000fc8000f8e0008 */
[----:B------:R-:W-:-:S03]  /*ede0*/  UIMAD UR9, UR40, UR11, UR9 ;  /* 0x0000000b280972a4 */ /* 0x000fc6000f8e0209 */
[----:B------:R-:W-:Y:S01]  /*edf0*/  ULDC.64 UR10, c[0x0][0xaf0] ;  /* 0x0002bc00000a7ab9 */ /* 0x000fe20000000a00 */
[----:B-1----:R-:W-:Y:S01]  /*ee00*/  ISETP.NE.AND P0, PT, R11, 0x1, PT ;  /* 0x000000010b00780c */ /* 0x002fe20003f05270 */
[----:B------:R-:W-:-:S04]  /*ee10*/  UIMAD UR37, UR37, UR10, URZ ;  /* 0x0000000a252572a4 */ /* 0x000fc8000f8e023f */
[----:B------:R-:W-:Y:S02]  /*ee20*/  UIMAD UR4, UR36, UR11, UR37 ;  /* 0x0000000b240472a4 */ /* 0x000fe4000f8e0225 */
[----:B------:R-:W-:-:S03]  /*ee30*/  UIMAD.WIDE.U32 UR36, UR36, UR10, UR8 ;  /* 0x0000000a242472a5 */ /* 0x000fc6000f8e0008 */
[----:B------:R-:W-:Y:S01]  /*ee40*/  ULDC.64 UR8, c[0x0][0xae0] ;  /* 0x0002b80000087ab9 */ /* 0x000fe20000000a00 */
[----:B------:R-:W-:Y:S02]  /*ee50*/  UIADD3 UR4, UR37, UR4, URZ ;  /* 0x0000000425047290 */ /* 0x000fe4000fffe03f */
[----:B------:R-:W0:Y:S08]  /*ee60*/  @P0 LDC R5, c[0x0][0xbec] ;  /* 0x0002fb00ff050b82 */ /* 0x000e300000000800 */
[----:B------:R-:W1:Y:S01]  /*ee70*/  @P0 LDC R7, c[0x0][0xbf0] ;  /* 0x0002fc00ff070b82 */ /* 0x000e620000000800 */
[----:B0-----:R-:W-:-:S04]  /*ee80*/  @P0 IMAD.HI.U32 R4, R8, R5, RZ ;  /* 0x0000000508040227 */ /* 0x001fc800078e00ff */
[----:B------:R-:W-:Y:S02]  /*ee90*/  IMAD.U32 R5, RZ, RZ, UR37 ;  /* 0x00000025ff057e24 */ /* 0x000fe4000f8e00ff */
[----:B------:R-:W-:Y:S01]  /*eea0*/  IMAD.U32 R5, RZ, RZ, UR4 ;  /* 0x00000004ff057e24 */ /* 0x000fe2000f8e00ff */
[----:B-1----:R-:W-:-:S04]  /*eeb0*/  @P0 SHF.R.U32.HI R3, RZ, R7, R4 ;  /* 0x00000007ff030219 */ /* 0x002fc80000011604 */
[--C-:B------:R-:W-:Y:S01]  /*eec0*/  SHF.R.S32.HI R4, RZ, 0x1f, R3.reuse ;  /* 0x0000001fff047819 */ /* 0x100fe20000011403 */
[----:B------:R-:W-:-:S04]  /*eed0*/  IMAD.MOV R7, RZ, RZ, -R3 ;  /* 0x000000ffff077224 */ /* 0x000fc800078e0a03 */
[----:B------:R-:W-:Y:S02]  /*eee0*/  IMAD R6, R4, UR8, RZ ;  /* 0x0000000804067c24 */ /* 0x000fe4000f8e02ff */
[----:B------:R-:W-:Y:S02]  /*eef0*/  IMAD.U32 R4, RZ, RZ, UR36 ;  /* 0x00000024ff047e24 */ /* 0x000fe4000f8e00ff */
[----:B------:R-:W-:Y:S02]  /*ef00*/  IMAD R7, R11, R7, R8 ;  /* 0x000000070b077224 */ /* 0x000fe400078e0208 */
[C---:B------:R-:W-:Y:S02]  /*ef10*/  IMAD R9, R3.reuse, UR9, R6 ;  /* 0x0000000903097c24 */ /* 0x040fe4000f8e0206 */
[----:B------:R-:W-:Y:S01]  /*ef20*/  IMAD.WIDE.U32 R4, R3, UR8, R4 ;  /* 0x0000000803047c25 */ /* 0x000fe2000f8e0004 */
[----:B------:R-:W-:Y:S01]  /*ef30*/  SHF.R.S32.HI R3, RZ, 0x1f, R7 ;  /* 0x0000001fff037819 */ /* 0x000fe20000011407 */
[----:B------:R-:W-:-:S02]  /*ef40*/  ULDC.64 UR8, c[0x0][0xad8] ;  /* 0x0002b60000087ab9 */ /* 0x000fc40000000a00 */
[----:B------:R-:W-:Y:S02]  /*ef50*/  IMAD.U32 R8, RZ, RZ, UR38 ;  /* 0x00000026ff087e24 */ /* 0x000fe4000f8e00ff */
[----:B------:R-:W-:Y:S02]  /*ef60*/  IMAD.IADD R5, R5, 0x1, R9 ;  /* 0x0000000105057824 */ /* 0x000fe400078e0209 */
[----:B------:R-:W-:Y:S02]  /*ef70*/  IMAD R8, R8, 0x80, R227 ;  /* 0x0000008008087824 */ /* 0x000fe400078e02e3 */
[----:B------:R-:W-:Y:S02]  /*ef80*/  IMAD R6, R3, UR8, RZ ;  /* 0x0000000803067c24 */ /* 0x000fe4000f8e02ff */
[----:B-----5:R-:W-:Y:S02]  /*ef90*/  IMAD R11, R0, R11, RZ ;  /* 0x0000000b000b7224 */ /* 0x020fe400078e02ff */
[----:B------:R-:W-:-:S02]  /*efa0*/  VIADD R3, R8, 0x40 ;  /* 0x0000004008037836 */ /* 0x000fc40000000000 */
[C---:B------:R-:W-:Y:S01]  /*efb0*/  IMAD R9, R7.reuse, UR9, R6 ;  /* 0x0000000907097c24 */ /* 0x040fe2000f8e0206 */
[-C--:B------:R-:W-:Y:S01]  /*efc0*/  ISETP.GE.AND P2, PT, R8, R11.reuse, PT ;  /* 0x0000000b0800720c */ /* 0x080fe20003f46270 */
[----:B------:R-:W-:Y:S01]  /*efd0*/  IMAD.WIDE.U32 R4, R7, UR8, R4 ;  /* 0x0000000807047c25 */ /* 0x000fe2000f8e0004 */
[----:B------:R-:W-:Y:S01]  /*efe0*/  ISETP.GE.AND P1, PT, R3, R11, PT ;  /* 0x0000000b0300720c */ /* 0x000fe20003f26270 */
[----:B------:R-:W-:Y:S02]  /*eff0*/  ULDC.64 UR8, c[0x0][0xa80] ;  /* 0x0002a00000087ab9 */ /* 0x000fe40000000a00 */
[----:B------:R-:W-:Y:S01]  /*f000*/  IMAD.IADD R3, R5, 0x1, R9 ;  /* 0x0000000105037824 */ /* 0x000fe200078e0209 */
[----:B------:R-:W-:Y:S01]  /*f010*/  LEA R6, P3, R4, UR8, 0x1 ;  /* 0x0000000804067c11 */ /* 0x000fe2000f8608ff */
[----:B------:R-:W-:Y:S02]  /*f020*/  VIADD R0, R8, 0x20 ;  /* 0x0000002008007836 */ /* 0x000fe40000000000 */
[----:B------:R-:W-:Y:S01]  /*f030*/  IMAD.SHL.U32 R7, R16, 0x8, RZ ;  /* 0x0000000810077824 */ /* 0x000fe200078e00ff */
[----:B------:R-:W-:-:S02]  /*f040*/  LEA.HI.X R3, R4, UR9, R3, 0x1, P3 ;  /* 0x0000000904037c11 */ /* 0x000fc400098f0c03 */
[----:B------:R-:W-:Y:S01]  /*f050*/  ISETP.GE.AND P0, PT, R0, R11, PT ;  /* 0x0000000b0000720c */ /* 0x000fe20003f06270 */
[C---:B------:R-:W-:Y:S01]  /*f060*/  VIADD R9, R7.reuse, 0x40 ;  /* 0x0000004007097836 */ /* 0x040fe20000000000 */
[----:B------:R0:W1:Y:S01]  /*f070*/  SHFL.IDX PT, R4, R6, RZ, 0x181f ;  /* 0x00181fff06047589 */ /* 0x00006200000e0000 */
[----:B------:R-:W-:Y:S01]  /*f080*/  VIADD R13, R7, 0x80 ;  /* 0x00000080070d7836 */ /* 0x000fe20000000000 */
[----:B------:R-:W-:Y:S02]  /*f090*/  SHF.R.S32.HI R10, RZ, 0x1f, R7 ;  /* 0x0000001fff0a7819 */ /* 0x000fe40000011407 */
[----:B------:R0:W2:Y:S01]  /*f0a0*/  SHFL.IDX PT, R0, R3, RZ, 0x181f ;  /* 0x00181fff03007589 */ /* 0x0000a200000e0000 */
[----:B------:R-:W-:Y:S02]  /*f0b0*/  SHF.R.S32.HI R12, RZ, 0x1f, R9 ;  /* 0x0000001fff0c7819 */ /* 0x000fe40000011409 */
[----:B------:R-:W-:Y:S01]  /*f0c0*/  SHF.R.S32.HI R14, RZ, 0x1f, R13 ;  /* 0x0000001fff0e7819 */ /* 0x000fe2000001140d */
[----:B------:R-:W-:Y:S06]  /*f0d0*/  @P2 BRA `(.L_x_4077) ;  /* 0x0000000000342947 */ /* 0x000fec0003800000 */
[----:B------:R-:W-:Y:S02]  /*f0e0*/  ULDC UR4, c[0x0][0xac8] ;  /* 0x0002b20000047ab9 */ /* 0x000fe40000000800 */
[----:B------:R-:W-:Y:S02]  /*f0f0*/  ISETP.GE.AND P4, PT, R7, UR4, PT ;  /* 0x0000000407007c0c */ /* 0x000fe4000bf86270 */
[----:B------:R-:W-:Y:S02]  /*f100*/  ISETP.GE.AND P3, PT, R9, UR4, PT ;  /* 0x0000000409007c0c */ /* 0x000fe4000bf66270 */
[----:B------:R-:W-:-:S09]  /*f110*/  ISETP.GE.AND P2, PT, R13, UR4, PT ;  /* 0x000000040d007c0c */ /* 0x000fd2000bf46270 */
[-C--:B-1----:R-:W-:Y:S02]  /*f120*/  @!P4 LEA R20, P6, R7, R4.reuse, 0x1 ;  /* 0x000000040714c211 */ /* 0x082fe400078c08ff */
[----:B------:R-:W-:Y:S02]  /*f130*/  @!P3 LEA R24, P5, R9, R4, 0x1 ;  /* 0x000000040918b211 */ /* 0x000fe400078a08ff */
[----:B--2---:R-:W-:Y:S02]  /*f140*/  @!P4 LEA.HI.X R21, R7, R0, R10, 0x1, P6 ;  /* 0x000000000715c211 */ /* 0x004fe400030f0c0a */
[----:B------:R-:W-:Y:S02]  /*f150*/  @!P2 LEA R4, P6, R13, R4, 0x1 ;  /* 0x000000040d04a211 */ /* 0x000fe400078c08ff */
[-C--:B------:R-:W-:Y:S01]  /*f160*/  @!P3 LEA.HI.X R25, R9, R0.reuse, R12, 0x1, P5 ;  /* 0x000000000919b211 */ /* 0x080fe200028f0c0c */
[----:B------:R3:W-:Y:S01]  /*f170*/  @!P4 ST.E.128 desc[UR50][R20.64], RZ ;  /* 0x000000ff1400c985 */ /* 0x0007e2000c101d32 */
[----:B------:R-:W-:-:S03]  /*f180*/  @!P2 LEA.HI.X R5, R13, R0, R14, 0x1, P6 ;  /* 0x000000000d05a211 */ /* 0x000fc600030f0c0e */
[----:B------:R3:W-:Y:S04]  /*f190*/  @!P3 ST.E.128 desc[UR50][R24.64], RZ ;  /* 0x000000ff1800b985 */ /* 0x0007e8000c101d32 */
[----:B------:R3:W-:Y:S02]  /*f1a0*/  @!P2 ST.E.128 desc[UR50][R4.64], RZ ;  /* 0x000000ff0400a985 */ /* 0x0007e4000c101d32 */
.L_x_4077:
[----:B------:R-:W-:Y:S05]  /*f1b0*/  BSYNC B1 ;  /* 0x0000000000017941 */ /* 0x000fea0003800000 */
.L_x_4076:
[----:B--2---:R2:W4:Y:S01]  /*f1c0*/  SHFL.IDX PT, R0, R3, 0x1, 0x181f ;  /* 0x00381f0003007f89 */ /* 0x00452200000e0000 */
[----:B------:R-:W-:Y:S03]  /*f1d0*/  BSSY B1, `(.L_x_4078) ;  /* 0x0000010000017945 */ /* 0x000fe60003800000 */
[----:B-1-3--:R2:W1:Y:S01]  /*f1e0*/  SHFL.IDX PT, R4, R6, 0x1, 0x181f ;  /* 0x00381f0006047f89 */ /* 0x00a46200000e0000 */
[----:B------:R-:W-:Y:S05]  /*f1f0*/  @P0 BRA `(.L_x_4079) ;  /* 0x0000000000340947 */ /* 0x000fea0003800000 */
[----:B------:R-:W-:Y:S02]  /*f200*/  ULDC UR4, c[0x0][0xac8] ;  /* 0x0002b20000047ab9 */ /* 0x000fe40000000800 */
[----:B------:R-:W-:Y:S02]  /*f210*/  ISETP.GE.AND P4, PT, R7, UR4, PT ;  /* 0x0000000407007c0c */ /* 0x000fe4000bf86270 */
[----:B------:R-:W-:Y:S02]  /*f220*/  ISETP.GE.AND P5, PT, R9, UR4, PT ;  /* 0x0000000409007c0c */ /* 0x000fe4000bfa6270 */
[----:B------:R-:W-:-:S09]  /*f230*/  ISETP.GE.AND P6, PT, R13, UR4, PT ;  /* 0x000000040d007c0c */ /* 0x000fd2000bfc6270 */
[-C--:B-1----:R-:W-:Y:S02]  /*f240*/  @!P4 LEA R20, P0, R7, R4.reuse, 0x1 ;  /* 0x000000040714c211 */ /* 0x082fe400078008ff */
[-C--:B------:R-:W-:Y:S02]  /*f250*/  @!P5 LEA R24, P2, R9, R4.reuse, 0x1 ;  /* 0x000000040918d211 */ /* 0x080fe400078408ff */
[----:B------:R-:W-:Y:S02]  /*f260*/  @!P6 LEA R4, P3, R13, R4, 0x1 ;  /* 0x000000040d04e211 */ /* 0x000fe400078608ff */
[-C--:B----4-:R-:W-:Y:S02]  /*f270*/  @!P4 LEA.HI.X R21, R7, R0.reuse, R10, 0x1, P0 ;  /* 0x000000000715c211 */ /* 0x090fe400000f0c0a */
[-C--:B------:R-:W-:Y:S02]  /*f280*/  @!P5 LEA.HI.X R25, R9, R0.reuse, R12, 0x1, P2 ;  /* 0x000000000919d211 */ /* 0x080fe400010f0c0c */
[----:B------:R-:W-:Y:S01]  /*f290*/  @!P6 LEA.HI.X R5, R13, R0, R14, 0x1, P3 ;  /* 0x000000000d05e211 */ /* 0x000fe200018f0c0e */
[----:B------:R3:W-:Y:S04]  /*f2a0*/  @!P4 ST.E.128 desc[UR50][R20.64], RZ ;  /* 0x000000ff1400c985 */ /* 0x0007e8000c101d32 */
[----:B------:R3:W-:Y:S04]  /*f2b0*/  @!P5 ST.E.128 desc[UR50][R24.64], RZ ;  /* 0x000000ff1800d985 */ /* 0x0007e8000c101d32 */
[----:B------:R3:W-:Y:S02]  /*f2c0*/  @!P6 ST.E.128 desc[UR50][R4.64], RZ ;  /* 0x000000ff0400e985 */ /* 0x0007e4000c101d32 */
.L_x_4079:
[----:B------:R-:W-:Y:S05]  /*f2d0*/  BSYNC B1 ;  /* 0x0000000000017941 */ /* 0x000fea0003800000 */
.L_x_4078:
[----:B----4-:R4:W0:Y:S01]  /*f2e0*/  SHFL.IDX PT, R0, R3, 0x2, 0x181f ;  /* 0x00581f0003007f89 */ /* 0x01082200000e0000 */
        /* <DEDUP_REMOVED lines=10> */
[-C--:B0-----:R-:W-:Y:S02]  /*f390*/  @!P3 LEA.HI.X R21, R7, R0.reuse, R10, 0x1, P0 ;  /* 0x000000000715b211 */ /* 0x081fe400000f0c0a */
[-C--:B------:R-:W-:Y:S02]  /*f3a0*/  @!P4 LEA.HI.X R25, R9, R0.reuse, R12, 0x1, P1 ;  /* 0x000000000919c211 */ /* 0x080fe400008f0c0c */
[----:B------:R-:W-:Y:S01]  /*f3b0*/  @!P5 LEA.HI.X R5, R13, R0, R14, 0x1, P2 ;  /* 0x000000000d05d211 */ /* 0x000fe200010f0c0e */
[----:B------:R3:W-:Y:S04]  /*f3c0*/  @!P3 ST.E.128 desc[UR50][R20.64], RZ ;  /* 0x000000ff1400b985 */ /* 0x0007e8000c101d32 */
[----:B------:R3:W-:Y:S04]  /*f3d0*/  @!P4 ST.E.128 desc[UR50][R24.64], RZ ;  /* 0x000000ff1800c985 */ /* 0x0007e8000c101d32 */
[----:B------:R3:W-:Y:S02]  /*f3e0*/  @!P5 ST.E.128 desc[UR50][R4.64], RZ ;  /* 0x000000ff0400d985 */ /* 0x0007e4000c101d32 */
.L_x_4081:
[----:B------:R-:W-:Y:S05]  /*f3f0*/  BSYNC B1 ;  /* 0x0000000000017941 */ /* 0x000fea0003800000 */
.L_x_4080:
        /* <DEDUP_REMOVED lines=8> */
[----:B------:R-:W-:-:S09]  /*f480*/  ISETP.GE.AND P5, PT, R13, UR4, PT ;  /* 0x000000040d007c0c */ /* 0x000fd2000bfa6270 */
[-C--:B--2---:R-:W-:Y:S02]  /*f490*/  @!P3 LEA R6, P0, R7, R4.reuse, 0x1 ;  /* 0x000000040706b211 */ /* 0x084fe400078008ff */
        /* <DEDUP_REMOVED lines=8> */
.L_x_4070:
[----:B------:R-:W-:Y:S05]  /*f520*/  BSYNC B0 ;  /* 0x0000000000007941 */ /* 0x000fea0003800000 */
.L_x_4060:
[----:B------:R-:W-:Y:S02]  /*f530*/  ULDC UR4, c[0x0][0xc3c] ;  /* 0x00030f0000047ab9 */ /* 0x000fe40000000800 */
[----:B------:R-:W-:-:S06]  /*f540*/  UISETP.GE.AND UP0, UPT, UR7, UR4, UPT ;  /* 0x000000040700728c */ /* 0x000fcc000bf06270 */
[----:B------:R-:W-:-:S13]  /*f550*/  PLOP3.LUT P0, PT, PT, PT, UP0, 0x80, 0x0 ;  /* 0x000000000000781c */ /* 0x000fda0003f0f008 */
[----:B------:R-:W-:Y:S05]  /*f560*/  @!P0 BRA `(.L_x_4082) ;  /* 0xffffff1800508947 */ /* 0x000fea000383ffff */
[----:B------:R-:W-:Y:S05]  /*f570*/  EXIT ;  /* 0x000000000000794d */ /* 0x000fea0003800000 */
.L_x_4031:
        /* <DEDUP_REMOVED lines=10> */
[----:B------:R-:W0:Y:S04]  /*f620*/  @P0 LDS.128 R4, [R2+0x334d0] ;  /* 0x0334d00002040984 */ /* 0x000e280000000c00 */
[----:B0-----:R0:W-:Y:S01]  /*f630*/  @P0 STL.64 [R1], R4 ;  /* 0x0000000401000387 */ /* 0x0011e20000100a00 */
[----:B------:R-:W-:-:S03]  /*f640*/  IMAD.MOV.U32 R0, RZ, RZ, R7 ;  /* 0x000000ffff007224 */ /* 0x000fc600078e0007 */
[----:B------:R0:W-:Y:S02]  /*f650*/  @P0 STL [R1+0x8], R6 ;  /* 0x0000080601000387 */ /* 0x0001e40000100800 */
[----:B------:R-:W-:Y:S01]  /*f660*/  @P0 R2UR UR39, R0 ;  /* 0x00000000002702ca */ /* 0x000fe200000e0000 */
[----:B------:R-:W-:Y:S06]  /*f670*/  @P0 BAR.ARV 0x4, 0x180 ;  /* 0x0106000000000b1d */ /* 0x000fec0000002000 */
[----:B------:R-:W-:Y:S08]  /*f680*/  @P0 BRA `(.L_x_4083) ;  /* 0x0000000800cc0947 */ /* 0x000ff00003800000 */
[----:B0-----:R-:W0:Y:S01]  /*f690*/  S2R R4, SR_TID.X ;  /* 0x0000000000047919 */ /* 0x001e220000002100 */
        /* <DEDUP_REMOVED lines=44> */
.L_x_4086:
[----:B------:R-:W-:-:S04]  /*f960*/  UIADD3 UR4, UR4, 0x1f, URZ ;  /* 0x0000001f04047890 */ /* 0x000fc8000fffe03f */
[----:B------:R-:W-:-:S06]  /*f970*/  UISETP.GE.AND UP0, UPT, UR4, UR5, UPT ;  /* 0x000000050400728c */ /* 0x000fcc000bf06270 */
[----:B------:R-:W-:-:S13]  /*f980*/  PLOP3.LUT P6, PT, PT, PT, UP0, 0x40, 0x0 ;  /* 0x000000000000781c */ /* 0x000fda0003fce808 */
[----:B------:R-:W-:Y:S05]  /*f990*/  @!P6 BRA `(.L_x_4085) ;  /* 0x0000000400cce947 */ /* 0x000fea0003800000 */
[----:B------:R-:W-:Y:S01]  /*f9a0*/  VIADD R9, R7, UR4 ;  /* 0x0000000407097c36 */ /* 0x000fe20008000000 */
[----:B------:R-:W0:Y:S01]  /*f9b0*/  LDC R12, c[0x0][0xc38] ;  /* 0x00030e00ff0c7b82 */ /* 0x000e220000000800 */
[----:B------:R-:W-:-:S03]  /*f9c0*/  IMAD.MOV.U32 R0, RZ, RZ, RZ ;  /* 0x000000ffff007224 */ /* 0x000fc600078e00ff */
[----:B------:R-:W-:-:S13]  /*f9d0*/  ISETP.GE.OR P6, PT, R9, UR5, !P0 ;  /* 0x0000000509007c0c */ /* 0x000fda000c7c6670 */
[----:B------:R-:W1:Y:S08]  /*f9e0*/  @!P6 LDC.64 R4, c[0x0][0xc80] ;  /* 0x00032000ff04eb82 */ /* 0x000e700000000a00 */
[----:B------:R-:W2:Y:S01]  /*f9f0*/  @!P6 LDC.64 R2, c[0x0][0xc78] ;  /* 0x00031e00ff02eb82 */ /* 0x000ea20000000a00 */
[----:B-1----:R-:W-:-:S05]  /*fa00*/  @!P6 IMAD.WIDE R4, R9, 0x4, R4 ;  /* 0x000000040904e825 */ /* 0x002fca00078e0204 */
[----:B------:R-:W3:Y:S01]  /*fa10*/  @!P6 LDG.E R0, desc[UR50][R4.64] ;  /* 0x000000320400e981 */ /* 0x000ee2000c1e1900 */
[----:B--2---:R-:W-:-:S04]  /*fa20*/  @!P6 IMAD.WIDE R2, R9, 0x4, R2 ;  /* 0x000000040902e825 */ /* 0x004fc800078e0202 */
[----:B------:R-:W-:-:S06]  /*fa30*/  IMAD.MOV.U32 R9, RZ, RZ, RZ ;  /* 0x000000ffff097224 */ /* 0x000fcc00078e00ff */
[----:B------:R-:W3:Y:S02]  /*fa40*/  @!P6 LDG.E R9, desc[UR50][R2.64] ;  /* 0x000000320209e981 */ /* 0x000ee4000c1e1900 */
[----:B---3--:R-:W-:-:S05]  /*fa50*/  IMAD R15, R0, R9, RZ ;  /* 0x00000009000f7224 */ /* 0x008fca00078e02ff */
        /* <DEDUP_REMOVED lines=20> */
.L_x_4084:
        /* <DEDUP_REMOVED lines=21> */
.L_x_4087:
[----:B01----:R-:W-:Y:S01]  /*fcf0*/  IMAD R5, R8, R12, R11 ;  /* 0x0000000c08057224 */ /* 0x003fe200078e020b */
[----:B------:R-:W-:Y:S01]  /*fd00*/  IABS R2, R9 ;  /* 0x0000000900027213 */ /* 0x000fe20000000000 */
[----:B------:R-:W-:Y:S01]  /*fd10*/  IMAD.MOV.U32 R11, RZ, RZ, R15 ;  /* 0x000000ffff0b7224 */ /* 0x000fe200078e000f */
[----:B------:R-:W-:Y:S01]  /*fd20*/  IABS R12, R0 ;  /* 0x00000000000c7213 */ /* 0x000fe20000000000 */
[----:B------:R-:W-:Y:S01]  /*fd30*/  UIADD3 UR39, UR39, UR4, URZ ;  /* 0x0000000427277290 */ /* 0x000fe2000fffe03f */
[----:B------:R0:W-:Y:S01]  /*fd40*/  STL [R1], R5 ;  /* 0x0000000501007387 */ /* 0x0001e20000100800 */
[----:B------:R-:W-:Y:S02]  /*fd50*/  IMAD R11, R11, R4, RZ ;  /* 0x000000040b0b7224 */ /* 0x000fe400078e02ff */
[----:B------:R-:W-:Y:S02]  /*fd60*/  IMAD.MOV R12, RZ, RZ, -R12 ;  /* 0x000000ffff0c7224 */ /* 0x000fe400078e0a0c */
[----:B0-----:R-:W-:-:S02]  /*fd70*/  IMAD.IADD R5, R6, 0x1, -R5 ;  /* 0x0000000106057824 */ /* 0x001fc400078e0a05 */
[----:B------:R-:W-:Y:S02]  /*fd80*/  IMAD.MOV.U32 R6, RZ, RZ, R2 ;  /* 0x000000ffff067224 */ /* 0x000fe400078e0002 */
[----:B------:R-:W-:Y:S01]  /*fd90*/  IMAD.MOV.U32 R2, RZ, RZ, RZ ;  /* 0x000000ffff027224 */ /* 0x000fe200078e00ff */
[----:B------:R-:W-:Y:S01]  /*fda0*/  IABS R10, R5 ;  /* 0x00000005000a7213 */ /* 0x000fe20000000000 */
[----:B------:R-:W0:Y:S02]  /*fdb0*/  I2F.RP R8, R6 ;  /* 0x0000000600087306 */ /* 0x000e240000209400 */
        /* <DEDUP_REMOVED lines=12> */
[----:B------:R-:W0:Y:S01]  /*fe80*/  F2I.FTZ.U32.TRUNC.NTZ R3, R10 ;  /* 0x0000000a00037305 */ /* 0x000e22000021f000 */
[----:B------:R-:W-:Y:S02]  /*fe90*/  ISETP.NE.AND P1, PT, R0, RZ, PT ;  /* 0x000000ff0000720c */ /* 0x000fe40003f25270 */
[----:B------:R-:W-:-:S07]  /*fea0*/  ISETP.GE.AND P2, PT, R4, RZ, PT ;  /* 0x000000ff0400720c */ /* 0x000fce0003f46270 */
        /* <DEDUP_REMOVED lines=19> */
[----:B------:R-:W-:Y:S01]  /*ffe0*/  ISETP.GE.U32.AND P0, PT, R3, R6, PT ;  /* 0x000000060300720c */ /* 0x000fe20003f06070 */
[----:B------:R-:W-:Y:S01]  /*fff0*/  IMAD R6, R0, R8, RZ ;  /* 0x0000000800067224 */ /* 0x000fe200078e02ff */
[----:B------:R-:W-:-:S04]  /*10000*/  LOP3.LUT R3, R8, R9, RZ, 0x3c, !PT ;  /* 0x0000000908037212 */ /* 0x000fc800078e3cff */
[----:B------:R-:W-:-:S07]  /*10010*/  ISETP.GE.AND P2, PT, R3, RZ, PT ;  /* 0x000000ff0300720c */ /* 0x000fce0003f46270 */
[----:B------:R-:W-:-:S06]  /*10020*/  @P0 VIADD R2, R2, 0x1 ;  /* 0x0000000102020836 */ /* 0x000fcc0000000000 */
[----:B------:R-:W-:Y:S01]  /*10030*/  @!P2 IMAD.MOV R2, RZ, RZ, -R2 ;  /* 0x000000ffff02a224 */ /* 0x000fe200078e0a02 */
[----:B------:R-:W-:-:S05]  /*10040*/  @!P1 LOP3.LUT R2, RZ, R9, RZ, 0x33, !PT ;  /* 0x00000009ff029212 */ /* 0x000fca00078e33ff */
[----:B------:R-:W-:-:S04]  /*10050*/  IMAD.MOV R4, RZ, RZ, -R2 ;  /* 0x000000ffff047224 */ /* 0x000fc800078e0a02 */
[C---:B------:R-:W-:Y:S02]  /*10060*/  IMAD R0, R9.reuse, R4, R8 ;  /* 0x0000000409007224 */ /* 0x040fe400078e0208 */
[----:B------:R-:W-:Y:S02]  /*10070*/  IMAD R9, R9, 0x1000000, R2 ;  /* 0x0100000009097824 */ /* 0x000fe400078e0202 */
[----:B------:R-:W-:Y:S02]  /*10080*/  IMAD.IADD R2, R5, 0x1, -R6 ;  /* 0x0000000105027824 */ /* 0x000fe400078e0a06 */
[----:B------:R-:W-:-:S05]  /*10090*/  IMAD R0, R0, 0x10000, R9 ;  /* 0x0001000000007824 */ /* 0x000fca00078e0209 */
[----:B------:R0:W-:Y:S04]  /*100a0*/  STL [R1+0x8], R0 ;  /* 0x0000080001007387 */ /* 0x0001e80000100800 */
[----:B------:R0:W-:Y:S01]  /*100b0*/  STL [R1+0x4], R2 ;  /* 0x0000040201007387 */ /* 0x0001e20000100800 */
[----:B------:R-:W-:Y:S05]  /*100c0*/  BRA `(.L_x_4088) ;  /* 0x0000000000107947 */ /* 0x000fea0003800000 */
.L_x_4085:
[----:B------:R1:W-:Y:S01]  /*100d0*/  STL [R1], R6 ;  /* 0x0000000601007387 */ /* 0x0003e20000100800 */
[----:B------:R-:W-:-:S03]  /*100e0*/  ULDC UR39, c[0x0][0xc3c] ;  /* 0x00030f0000277ab9 */ /* 0x000fc60000000800 */
[----:B------:R1:W-:Y:S04]  /*100f0*/  STL [R1+0x4], RZ ;  /* 0x000004ff01007387 */ /* 0x0003e80000100800 */
[----:B------:R1:W-:Y:S02]  /*10100*/  STL [R1+0x8], RZ ;  /* 0x000008ff01007387 */ /* 0x0003e40000100800 */
.L_x_4088:
[----:B------:R-:W2:Y:S04]  /*10110*/  LDL R8, [R1] ;  /* 0x0000000001087983 */ /* 0x000ea80000100800 */
[----:B------:R-:W2:Y:S04]  /*10120*/  LDL R9, [R1+0x4] ;  /* 0x0000040001097983 */ /* 0x000ea80000100800 */
[----:B------:R-:W2:Y:S01]  /*10130*/  LDL R10, [R1+0x8] ;  /* 0x00000800010a7983 */ /* 0x000ea20000100800 */
[----:B------:R-:W-:Y:S01]  /*10140*/  ISETP.NE.AND P0, PT, R7, RZ, PT ;  /* 0x000000ff0700720c */ /* 0x000fe20003f05270 */
[----:B0-----:R-:W-:-:S12]  /*10150*/  IMAD.U32 R2, RZ, RZ, UR39 ;  /* 0x00000027ff027e24 */ /* 0x001fd8000f8e00ff */
[----:B------:R-:W0:Y:S01]  /*10160*/  @!P0 S2R R3, SR_CgaCtaId ;  /* 0x0000000000038919 */ /* 0x000e220000008800 */
[----:B------:R-:W-:Y:S01]  /*10170*/  @!P0 MOV R0, 0x400 ;  /* 0x0000040000008802 */ /* 0x000fe20000000f00 */
[----:B------:R-:W-:-:S03]  /*10180*/  @!P0 IMAD.MOV.U32 R11, RZ, RZ, R2 ;  /* 0x000000ffff0b8224 */ /* 0x000fc600078e0002 */
[----:B0-----:R-:W-:-:S05]  /*10190*/  @!P0 LEA R0, R3, R0, 0x18 ;  /* 0x0000000003008211 */ /* 0x001fca00078ec0ff */
[----:B--2---:R2:W-:Y:S01]  /*101a0*/  @!P0 STS.128 [R0+0x334d0], R8 ;  /* 0x0334d00800008388 */ /* 0x0045e20000000c00 */
[----:B------:R-:W-:Y:S06]  /*101b0*/  BAR.ARV 0x5, 0x180 ;  /* 0x0146000000007b1d */ /* 0x000fec0000002000 */
.L_x_4083:
[----:B------:R-:W-:Y:S01]  /*101c0*/  ULDC UR4, c[0x0][0xc3c] ;  /* 0x00030f0000047ab9 */ /* 0x000fe20000000800 */
[----:B------:R3:W-:Y:S01]  /*101d0*/  STL [R1+0x20], RZ ;  /* 0x000020ff01007387 */ /* 0x0007e20000100800 */
[----:B------:R-:W-:Y:S01]  /*101e0*/  UISETP.GE.AND UP0, UPT, UR39, UR4, UPT ;  /* 0x000000042700728c */ /* 0x000fe2000bf06270 */
[----:B------:R-:W-:Y:S02]  /*101f0*/  IMAD.MOV.U32 R33, RZ, RZ, 0x1 ;  /* 0x00000001ff217424 */ /* 0x000fe400078e00ff */
[----:B------:R-:W-:-:S03]  /*10200*/  IMAD.MOV.U32 R30, RZ, RZ, RZ ;  /* 0x000000ffff1e7224 */ /* 0x000fc600078e00ff */
[----:B------:R-:W-:-:S13]  /*10210*/  PLOP3.LUT P0, PT, PT, PT, UP0, 0x80, 0x0 ;  /* 0x000000000000781c */ /* 0x000fda0003f0f008 */
[----:B---3--:R-:W-:Y:S05]  /*10220*/  @P0 BRA `(.L_x_4089) ;  /* 0x0000006800440947 */ /* 0x008fea0003800000 */
[----:B--2---:R-:W2:Y:S01]  /*10230*/  S2R R8, SR_TID.X ;  /* 0x0000000000087919 */ /* 0x004ea20000002100 */
[----:B------:R-:W3:Y:S01]  /*10240*/  S2UR UR4, SR_CgaCtaId ;  /* 0x00000000000479c3 */ /* 0x000ee20000008800 */
[----:B------:R-:W-:Y:S01]  /*10250*/  MOV R18, 0x400 ;  /* 0x0000040000127802 */ /* 0x000fe20000000f00 */
[----:B------:R-:W-:Y:S01]  /*10260*/  IMAD.MOV.U32 R33, RZ, RZ, 0x1 ;  /* 0x00000001ff217424 */ /* 0x000fe200078e00ff */
[----:B------:R-:W-:Y:S01]  /*10270*/  STL [R1+0x20], RZ ;  /* 0x000020ff01007387 */ /* 0x000fe20000100800 */
[----:B------:R-:W-:Y:S01]  /*10280*/  IMAD.MOV.U32 R30, RZ, RZ, RZ ;  /* 0x000000ffff1e7224 */ /* 0x000fe200078e00ff */
[----:B------:R-:W-:Y:S02]  /*10290*/  ULOP3.LUT UR43, UR42, 0x2, URZ, 0xfc, !UPT ;  /* 0x000000022a2b7892 */ /* 0x000fe4000f8efc3f */
[----:B------:R-:W-:Y:S01]  /*102a0*/  ULOP3.LUT UR44, UR42, 0x1, URZ, 0xfc, !UPT ;  /* 0x000000012a2c7892 */ /* 0x000fe2000f8efc3f */
[----:B------:R-:W-:Y:S01]  /*102b0*/  ULDC UR45, c[0x0][0xc] ;  /* 0x00000300002d7ab9 */ /* 0x000fe20000000800 */
[C---:B--2---:R-:W-:Y:S01]  /*102c0*/  IMAD.SHL.U32 R16, R8.reuse, 0x40, RZ ;  /* 0x0000004008107824 */ /* 0x044fe200078e00ff */
[----:B------:R-:W-:Y:S01]  /*102d0*/  SHF.R.U32.HI R0, RZ, 0x1, R8 ;  /* 0x00000001ff007819 */ /* 0x000fe20000011608 */
[----:B------:R-:W-:-:S02]  /*102e0*/  IMAD.SHL.U32 R36, R8, 0x10, RZ ;  /* 0x0000001008247824 */ /* 0x000fc400078e00ff */
[----:B------:R-:W-:Y:S01]  /*102f0*/  IMAD.SHL.U32 R7, R8, 0x2, RZ ;  /* 0x0000000208077824 */ /* 0x000fe200078e00ff */
[----:B------:R-:W-:Y:S01]  /*10300*/  LOP3.LUT R3, R16, 0x180, RZ, 0xc0, !PT ;  /* 0x0000018010037812 */ /* 0x000fe200078ec0ff */
[----:B------:R-:W-:Y:S01]  /*10310*/  IMAD.SHL.U32 R2, R8, 0x20, RZ ;  /* 0x0000002008027824 */ /* 0x000fe200078e00ff */
[----:B01----:R-:W-:Y:S01]  /*10320*/  LOP3.LUT R6, R36, 0x1b0, RZ, 0xc0, !PT ;  /* 0x000001b024067812 */ /* 0x003fe200078ec0ff */
[C---:B------:R-:W-:Y:S01]  /*10330*/  IMAD.SHL.U32 R9, R8.reuse, 0x4, RZ ;  /* 0x0000000408097824 */ /* 0x040fe200078e00ff */
[----:B------:R-:W-:Y:S01]  /*10340*/  LOP3.LUT R0, R3, 0x30, R0, 0xf8, !PT ;  /* 0x0000003003007812 */ /* 0x000fe200078ef800 */
[----:B------:R-:W-:Y:S01]  /*10350*/  IMAD.SHL.U32 R3, R8, 0x8, RZ ;  /* 0x0000000808037824 */ /* 0x000fe200078e00ff */
[----:B------:R-:W-:Y:S02]  /*10360*/  LOP3.LUT R7, R6, 0x30, R7, 0x78, !PT ;  /* 0x0000003006077812 */ /* 0x000fe400078e7807 */
[----:B------:R-:W-:Y:S02]  /*10370*/  LOP3.LUT R4, R2, 0x80, RZ, 0xc0, !PT ;  /* 0x0000008002047812 */ /* 0x000fe400078ec0ff */
[----:B------:R-:W-:-:S02]  /*10380*/  LOP3.LUT R3, R0, 0x30, R3, 0x78, !PT ;  /* 0x0000003000037812 */ /* 0x000fc400078e7803 */
[----:B------:R-:W-:Y:S02]  /*10390*/  LOP3.LUT R0, R7, 0x640, R36, 0xf8, !PT ;  /* 0x0000064007007812 */ /* 0x000fe400078ef824 */
[----:B------:R-:W-:Y:S01]  /*103a0*/  LOP3.LUT R16, R3, 0x640, R16, 0xf8, !PT ;  /* 0x0000064003107812 */ /* 0x000fe200078ef810 */
[----:B---3--:R-:W-:Y:S01]  /*103b0*/  IMAD.U32 R3, RZ, RZ, UR4 ;  /* 0x00000004ff037e24 */ /* 0x008fe2000f8e00ff */
[----:B------:R-:W-:Y:S02]  /*103c0*/  LOP3.LUT R5, R36, 0x600, RZ, 0xc0, !PT ;  /* 0x0000060024057812 */ /* 0x000fe400078ec0ff */
[----:B------:R-:W-:Y:S02]  /*103d0*/  LOP3.LUT R4, R4, 0x10, R8, 0xf8, !PT ;  /* 0x0000001004047812 */ /* 0x000fe400078ef808 */
[----:B------:R-:W-:Y:S01]  /*103e0*/  LEA R18, R3, R18, 0x18 ;  /* 0x0000001203127211 */ /* 0x000fe200078ec0ff */
[----:B------:R-:W-:Y:S01]  /*103f0*/  STL [R1+0x14], R3 ;  /* 0x0000140301007387 */ /* 0x000fe20000100800 */
[----:B------:R-:W-:-:S02]  /*10400*/  LOP3.LUT R5, R5, 0x60, R2, 0xf8, !PT ;  /* 0x0000006005057812 */ /* 0x000fc400078ef802 */
[----:B------:R-:W-:Y:S01]  /*10410*/  LOP3.LUT R4, R4, 0x10, R9, 0x78, !PT ;  /* 0x0000001004047812 */ /* 0x000fe200078e7809 */
[----:B------:R0:W-:Y:S01]  /*10420*/  STL [R1+0x18], R0 ;  /* 0x0000180001007387 */ /* 0x0001e20000100800 */
[----:B------:R-:W-:Y:S02]  /*10430*/  LOP3.LUT R5, R5, 0x100, R2, 0xf8, !PT ;  /* 0x0000010005057812 */ /* 0x000fe400078ef802 */
[----:B------:R-:W-:Y:S02]  /*10440*/  LOP3.LUT R8, R8, 0x7f, RZ, 0xc0, !PT ;  /* 0x0000007f08087812 */ /* 0x000fe400078ec0ff */
[----:B------:R-:W-:Y:S02]  /*10450*/  LOP3.LUT R17, R5, R4, RZ, 0xfc, !PT ;  /* 0x0000000405117212 */ /* 0x000fe400078efcff */
[----:B------:R-:W-:Y:S02]  /*10460*/  SHF.R.U32.HI R4, RZ, 0x2, R8 ;  /* 0x00000002ff047819 */ /* 0x000fe40000011608 */
[----:B------:R-:W-:Y:S01]  /*10470*/  LOP3.LUT R36, R36, 0x30, RZ, 0xc0, !PT ;  /* 0x0000003024247812 */ /* 0x000fe200078ec0ff */
[----:B0-----:R-:W-:Y:S01]  /*10480*/  IMAD.IADD R0, R18, 0x1, R0 ;  /* 0x0000000112007824 */ /* 0x001fe200078e0200 */
[----:B------:R-:W-:-:S02]  /*10490*/  LOP3.LUT R2, R4, 0x60, R2, 0xf8, !PT ;  /* 0x0000006004027812 */ /* 0x000fc400078ef802 */
[C---:B------:R-:W-:Y:S02]  /*104a0*/  LOP3.LUT R4, R36.reuse, 0x40, RZ, 0xfc, !PT ;  /* 0x0000004024047812 */ /* 0x040fe400078efcff */
[----:B------:R0:W-:Y:S01]  /*104b0*/  STL [R1+0x1c], R0 ;  /* 0x00001c0001007387 */ /* 0x0001e20000100800 */
[----:B------:R-:W-:Y:S02]  /*104c0*/  LOP3.LUT R3, R36, 0x80, RZ, 0xfc, !PT ;  /* 0x0000008024037812 */ /* 0x000fe400078efcff */
[----:B------:R-:W-:-:S07]  /*104d0*/  LOP3.LUT R2, R2, 0x80, RZ, 0xfc, !PT ;  /* 0x0000008002027812 */ /* 0x000fce00078efcff */
.L_x_4165:
[----:B------:R-:W-:Y:S01]  /*104e0*/  ULDC.64 UR4, c[0x0][0xc88] ;  /* 0x0003220000047ab9 */ /* 0x000fe20000000a00 */
[----:B------:R-:W-:Y:S01]  /*104f0*/  ULDC.64 UR6, c[0x0][0xa18] ;  /* 0x0002860000067ab9 */ /* 0x000fe20000000a00 */
[----:B------:R-:W-:Y:S01]  /*10500*/  UIMAD.WIDE UR4, UR39, 0x4, UR4 ;  /* 0x00000004270478a5 */ /* 0x000fe2000f8e0204 */
[----:B------:R-:W-:Y:S01]  /*10510*/  IMAD.MOV.U32 R37, RZ, RZ, RZ ;  /* 0x000000ffff257224 */ /* 0x000fe200078e00ff */
[----:B0-----:R-:W0:Y:S04]  /*10520*/  LDC R0, c[0x0][0x424] ;  /* 0x00010900ff007b82 */ /* 0x001e280000000800 */
[----:B--2---:R-:W-:Y:S02]  /*10530*/  IMAD.U32 R2, RZ, RZ, UR4 ;  /* 0x00000004ff027e24 */ /* 0x004fe4000f8e00ff */
[----:B------:R-:W-:Y:S01]  /*10540*/  IMAD.U32 R3, RZ, RZ, UR5 ;  /* 0x00000005ff037e24 */ /* 0x000fe2000f8e00ff */
[----:B------:R-:W-:Y:S01]  /*10550*/  ULDC.64 UR4, c[0x0][0xa28] ;  /* 0x00028a0000047ab9 */ /* 0x000fe20000000a00 */
[----:B-1----:R-:W1:Y:S03]  /*10560*/  LDC R7, c[0x0][0x2f0] ;  /* 0x0000bc00ff077b82 */ /* 0x002e660000000800 */
        /* <DEDUP_REMOVED lines=21> */
[----:B--2---:R-:W-:-:S03]  /*106c0*/  IMAD.U32 R2, RZ, RZ, UR4 ;  /* 0x00000004ff027e24 */ /* 0x004fc6000f8e00ff */
[----:B------:R-:W-:Y:S01]  /*106d0*/  UISETP.NE.AND.EX UP0, UPT, UR7, URZ, UPT, UP0 ;  /* 0x0000003f0700728c */ /* 0x000fe2000bf05300 */
[----:B------:R-:W-:-:S05]  /*106e0*/  IMAD.U32 R3, RZ, RZ, UR5 ;  /* 0x00000005ff037e24 */ /* 0x000fca000f8e00ff */
[----:B------:R-:W-:Y:S02]  /*106f0*/  PLOP3.LUT P1, PT, PT, PT, UP0, 0x80, 0x0 ;  /* 0x000000000000781c */ /* 0x000fe40003f2f008 */
[----:B------:R-:W-:Y:S01]  /*10700*/  PLOP3.LUT P2, PT, PT, PT, UP2, 0x80, 0x0 ;  /* 0x000000000000781c */ /* 0x000fe20003f4f028 */
[----:B------:R-:W5:Y:S02]  /*10710*/  @P0 LDG.E R6, desc[UR50][R2.64] ;  /* 0x0000003202060981 */ /* 0x000f64000c1e1900 */
[----:B------:R-:W-:-:S04]  /*10720*/  @UP0 UIADD3 UR4, UP1, UR36, UR6, URZ ;  /* 0x0000000624040290 */ /* 0x000fc8000ff3e03f */
[----:B------:R-:W-:Y:S02]  /*10730*/  @UP0 UIADD3.X UR5, UR37, UR7, URZ, UP1, !UPT ;  /* 0x0000000725050290 */ /* 0x000fe40008ffe43f */
[----:B------:R-:W-:-:S04]  /*10740*/  IMAD.U32 R4, RZ, RZ, UR4 ;  /* 0x00000004ff047e24 */ /* 0x000fc8000f8e00ff */
        /* <DEDUP_REMOVED lines=12> */
.L_x_4090:
        /* <DEDUP_REMOVED lines=16> */
.L_x_4091:
        /* <DEDUP_REMOVED lines=9> */
.L_x_4092:
[----:B------:R-:W2:Y:S01]  /*109a0*/  LDL R22, [R1+0x8] ;  /* 0x0000080001167983 */ /* 0x000ea20000100800 */
[----:B-----5:R-:W-:-:S04]  /*109b0*/  IMAD.IADD R23, R0, 0x1, -R37 ;  /* 0x0000000100177824 */ /* 0x020fc800078e0a25 */
[C---:B-1----:R-:W-:Y:S01]  /*109c0*/  VIADD R2, R23.reuse, 0x9f ;  /* 0x0000009f17027836 */ /* 0x042fe20000000000 */
[----:B------:R-:W-:-:S03]  /*109d0*/  ISETP.GE.AND P0, PT, R23, 0x1, PT ;  /* 0x000000011700780c */ /* 0x000fc60003f06270 */
[----:B------:R-:W-:Y:S01]  /*109e0*/  IMAD.HI R2, R2, 0x66666667, RZ ;  /* 0x6666666702027827 */ /* 0x000fe200078e02ff */
[----:B--2---:R-:W-:-:S04]  /*109f0*/  LOP3.LUT R0, R22, 0xff000000, RZ, 0xc0, !PT ;  /* 0xff00000016007812 */ /* 0x004fc800078ec0ff */
[----:B------:R-:W-:Y:S02]  /*10a00*/  SHF.R.U32.HI R3, RZ, 0x8, R0 ;  /* 0x00000008ff037819 */ /* 0x000fe40000011600 */
[----:B------:R-:W-:-:S04]  /*10a10*/  LOP3.LUT R0, R22, 0xff0000, RZ, 0xc0, !PT ;  /* 0x00ff000016007812 */ /* 0x000fc800078ec0ff */
[----:B------:R-:W-:Y:S02]  /*10a20*/  LEA.HI R5, R0, R3, RZ, 0x10 ;  /* 0x0000000300057211 */ /* 0x000fe400078f80ff */
[----:B------:R-:W-:Y:S02]  /*10a30*/  SHF.R.U32.HI R3, RZ, 0x1f, R2 ;  /* 0x0000001fff037819 */ /* 0x000fe40000011602 */
[----:B------:R-:W-:Y:S02]  /*10a40*/  LOP3.LUT R4, R5, 0xff, RZ, 0xc0, !PT ;  /* 0x000000ff05047812 */ /* 0x000fe400078ec0ff */
[----:B------:R-:W-:Y:S01]  /*10a50*/  LEA.HI.SX32 R0, R2, R3, 0x1a ;  /* 0x0000000302007211 */ /* 0x000fe200078fd2ff */
[----:B------:R-:W-:Y:S01]  /*10a60*/  IMAD.MOV.U32 R3, RZ, RZ, RZ ;  /* 0x000000ffff037224 */ /* 0x000fe200078e00ff */
        /* <DEDUP_REMOVED lines=8> */
[----:B------:R-:W-:Y:S02]  /*10af0*/  ISETP.GE.AND P2, PT, R9, RZ, PT ;  /* 0x000000ff0900720c */ /* 0x000fe40003f46270 */
[----:B-1----:R-:W1:Y:S02]  /*10b00*/  MUFU.RCP R7, R7 ;  /* 0x0000000700077308 */ /* 0x002e640000001000 */
[----:B-1----:R-:W-:Y:S01]  /*10b10*/  VIADD R2, R7, 0xffffffe ;  /* 0x0ffffffe07027836 */ /* 0x002fe20000000000 */
[----:B------:R-:W-:-:S05]  /*10b20*/  IABS R7, R5 ;  /* 0x0000000500077213 */ /* 0x000fca0000000000 */
[----:B------:R1:W2:Y:S01]  /*10b30*/  F2I.FTZ.U32.TRUNC.NTZ R3, R2 ;  /* 0x0000000200037305 */ /* 0x0002a2000021f000 */
[----:B------:R-:W-:Y:S02]  /*10b40*/  IMAD.MOV R7, RZ, RZ, -R7 ;  /* 0x000000ffff077224 */ /* 0x000fe400078e0a07 */
[----:B-1----:R-:W-:Y:S02]  /*10b50*/  IMAD.MOV.U32 R2, RZ, RZ, RZ ;  /* 0x000000ffff027224 */ /* 0x002fe400078e00ff */
[----:B--2---:R-:W-:-:S04]  /*10b60*/  IMAD.MOV R11, RZ, RZ, -R3 ;  /* 0x000000ffff0b7224 */ /* 0x004fc800078e0a03 */
        /* <DEDUP_REMOVED lines=13> */
.L_x_4093:
[-C--:B------:R-:W-:Y:S01]  /*10c40*/  IMAD R2, R4, R3.reuse, RZ ;  /* 0x0000000304027224 */ /* 0x080fe200078e02ff */
[----:B------:R-:W-:Y:S04]  /*10c50*/  BSSY B7, `(.L_x_4094) ;  /* 0x0000523000077945 */ /* 0x000fe80003800000 */
[----:B------:R-:W-:Y:S01]  /*10c60*/  VIADDMNMX R0, R2, R3, R0, PT ;  /* 0x0000000302007246 */ /* 0x000fe20003800100 */
[----:B------:R1:W-:Y:S03]  /*10c70*/  STL [R1+0x10], R2 ;  /* 0x0000100201007387 */ /* 0x0003e60000100800 */
[----:B------:R-:W-:-:S13]  /*10c80*/  R2UR UR46, R0 ;  /* 0x00000000002e72ca */ /* 0x000fda00000e0000 */
[----:B------:R-:W-:-:S13]  /*10c90*/  ISETP.LT.AND P0, PT, R2, UR46, PT ;  /* 0x0000002e02007c0c */ /* 0x000fda000bf01270 */
        /* <DEDUP_REMOVED lines=16> */
[----:B-1----:R-:W-:-:S05]  /*10da0*/  IADD3 R0, R0, UR45, R7 ;  /* 0x0000002d00007c10 */ /* 0x002fca000fffe007 */
[----:B------:R1:W-:Y:S01]  /*10db0*/  STL [R1], R0 ;  /* 0x0000000001007387 */ /* 0x0003e20000100800 */
[----:B------:R-:W-:Y:S05]  /*10dc0*/  BRA `(.L_x_4096) ;  /* 0x00000050002c7947 */ /* 0x000fea0003800000 */
.L_x_4095:
        /* <DEDUP_REMOVED lines=20> */
.L_x_4098:
[----:B------:R-:W-:Y:S05]  /*10f10*/  BSYNC B6 ;  /* 0x0000000000067941 */ /* 0x000fea0003800000 */
.L_x_4097:
        /* <DEDUP_REMOVED lines=22> */
.L_x_4100:
[----:B------:R-:W-:Y:S05]  /*11080*/  BSYNC B6 ;  /* 0x0000000000067941 */ /* 0x000fea0003800000 */
.L_x_4099:
        /* <DEDUP_REMOVED lines=20> */
.L_x_4102:
[----:B------:R-:W-:Y:S05]  /*111d0*/  BSYNC B6 ;  /* 0x0000000000067941 */ /* 0x000fea0003800000 */
.L_x_4101:
        /* <DEDUP_REMOVED lines=19> */
.L_x_4104:
[----:B------:R-:W-:Y:S05]  /*11310*/  BSYNC B6 ;  /* 0x0000000000067941 */ /* 0x000fea0003800000 */
.L_x_4103:
[----:B------:R-:W-:Y:S01]  /*11320*/  ULDC.64 UR4, c[0x0][0x9f8] ;  /* 0x00027e0000047ab9 */ /* 0x000fe20000000a00 */
[----:B------:R-:W1:Y:S01]  /*11330*/  LDC R9, c[0x0][0x430] ;  /* 0x00010c00ff097b82 */ /* 0x000e620000000800 */
[----:B------:R-:W-:-:S04]  /*11340*/  UISETP.NE.U32.AND UP0, UPT, UR4, URZ, UPT ;  /* 0x0000003f0400728c */ /* 0x000fc8000bf05070 */
[----:B------:R-:W-:-:S06]  /*11350*/  UISETP.NE.AND.EX UP0, UPT, UR5, URZ, UPT, UP0 ;  /* 0x0000003f0500728c */ /* 0x000fcc000bf05300 */
[----:B------:R-:W-:-:S05]  /*11360*/  PLOP3.LUT P0, PT, PT, PT, UP0, 0x80, 0x0 ;  /* 0x000000000000781c */ /* 0x000fca0003f0f008 */
[----:B------:R-:W-:-:S04]  /*11370*/  @UP0 UIADD3 UR4, UP1, UR36, UR4, URZ ;  /* 0x0000000424040290 */ /* 0x000fc8000ff3e03f */
[----:B------:R-:W-:Y:S02]  /*11380*/  @UP0 UIADD3.X UR5, UR37, UR5, URZ, UP1, !UPT ;  /* 0x0000000525050290 */ /* 0x000fe40008ffe43f */
[----:B------:R-:W-:-:S04]  /*11390*/  IMAD.U32 R2, RZ, RZ, UR4 ;  /* 0x00000004ff027e24 */ /* 0x000fc8000f8e00ff */
[----:B------:R-:W-:-:S05]  /*113a0*/  IMAD.U32 R3, RZ, RZ, UR5 ;  /* 0x00000005ff037e24 */ /* 0x000fca000f8e00ff */
[----:B------:R2:W5:Y:S01]  /*113b0*/  @P0 LDG.E R32, desc[UR50][R2.64] ;  /* 0x0000003202200981 */ /* 0x000562000c1e1900 */
[----:B-1----:R-:W-:Y:S01]  /*113c0*/  ISETP.NE.AND P1, PT, R9, 0x1, PT ;  /* 0x000000010900780c */ /* 0x002fe20003f25270 */
[----:B------:R-:W-:Y:S01]  /*113d0*/  UMOV UR4, 0xffffffff ;  /* 0xffffffff00047882 */ /* 0x000fe20000000000 */
[----:B------:R-:W-:-:S11]  /*113e0*/  LOP3.LUT R34, R34, 0xffffffbf, RZ, 0xc0, !PT ;  /* 0xffffffbf22227812 */ /* 0x000fd600078ec0ff */
[----:B------:R-:W1:Y:S01]  /*113f0*/  @P1 LDC R5, c[0x0][0x434] ;  /* 0x00010d00ff051b82 */ /* 0x000e620000000800 */
[----:B------:R-:W-:Y:S01]  /*11400*/  @P1 LOP3.LUT R34, R34, 0x40, RZ, 0xfc, !PT ;  /* 0x0000004022221812 */ /* 0x000fe200078efcff */
[----:B--2---:R-:W-:Y:S06]  /*11410*/  BRA.DIV UR4, `(.L_x_4105) ;  /* 0x0000005e04447947 */ /* 0x004fec000b800000 */
.L_x_4185:
[----:B------:R-:W2:Y:S01]  /*11420*/  S2R R0, SR_TID.X ;  /* 0x0000000000007919 */ /* 0x000ea20000002100 */
[----:B------:R-:W3:Y:S01]  /*11430*/  @P1 LDC R2, c[0x0][0x438] ;  /* 0x00010e00ff021b82 */ /* 0x000ee20000000800 */
[----:B------:R-:W-:Y:S01]  /*11440*/  UMOV UR4, 0xa0 ;  /* 0x000000a000047882 */ /* 0x000fe20000000000 */
[----:B-----5:R-:W-:Y:S01]  /*11450*/  SHF.R.S32.HI R11, RZ, 0x1f, R32 ;  /* 0x0000001fff0b7819 */ /* 0x020fe20000011420 */
[----:B------:R-:W4:Y:S01]  /*11460*/  S2R R3, SR_TID.X ;  /* 0x0000000000037919 */ /* 0x000f220000002100 */
[----:B------:R-:W-:Y:S01]  /*11470*/  UIMAD UR4, UR46, UR4, -0xa0 ;  /* 0xffffff602e0474a4 */ /* 0x000fe2000f8e0204 */
[----:B------:R-:W0:Y:S03]  /*11480*/  S2R R6, SR_TID.X ;  /* 0x0000000000067919 */ /* 0x000e260000002100 */
[----:B------:R-:W3:Y:S01]  /*11490*/  @P1 LDC R8, c[0x0][0x434] ;  /* 0x00010d00ff081b82 */ /* 0x000ee20000000800 */
[----:B------:R3:W-:Y:S01]  /*114a0*/  STL [R1+0xc], R11 ;  /* 0x00000c0b01007387 */ /* 0x0007e20000100800 */
[----:B--2---:R-:W-:-:S04]  /*114b0*/  LOP3.LUT R0, R0, 0x7f, RZ, 0xc0, !PT ;  /* 0x0000007f00007812 */ /* 0x004fc800078ec0ff */
[----:B------:R-:W-:Y:S01]  /*114c0*/  SHF.R.U32.HI R4, RZ, 0x2, R0 ;  /* 0x00000002ff047819 */ /* 0x000fe20000011600 */
[C---:B----4-:R-:W-:Y:S01]  /*114d0*/  IMAD.SHL.U32 R0, R3.reuse, 0x20, RZ ;  /* 0x0000002003007824 */ /* 0x050fe200078e00ff */
[----:B------:R-:W-:Y:S01]  /*114e0*/  LOP3.LUT R3, R3, 0x7f, RZ, 0xc0, !PT ;  /* 0x0000007f03037812 */ /* 0x000fe200078ec0ff */
[----:B0-----:R-:W-:-:S03]  /*114f0*/  IMAD.SHL.U32 R13, R6, 0x20, RZ ;  /* 0x00000020060d7824 */ /* 0x001fc600078e00ff */
[----:B------:R-:W-:Y:S02]  /*11500*/  LOP3.LUT R0, R4, 0x60, R0, 0xf8, !PT ;  /* 0x0000006004007812 */ /* 0x000fe400078ef800 */
[----:B------:R-:W-:-:S03]  /*11510*/  SHF.R.U32.HI R3, RZ, 0x2, R3 ;  /* 0x00000002ff037819 */ /* 0x000fc60000011603 */
[----:B------:R-:W-:Y:S01]  /*11520*/  VIADD R4, R0, UR4 ;  /* 0x0000000400047c36 */ /* 0x000fe20008000000 */
[----:B------:R-:W-:-:S03]  /*11530*/  LOP3.LUT R13, R3, 0x60, R13, 0xf8, !PT ;  /* 0x00000060030d7812 */ /* 0x000fc600078ef80d */
[----:B------:R-:W-:Y:S01]  /*11540*/  IMAD.IADD R0, R4, 0x1, R37 ;  /* 0x0000000104007824 */ /* 0x000fe200078e0225 */
[----:B------:R-:W-:-:S03]  /*11550*/  LOP3.LUT R13, R13, 0x80, RZ, 0xfc, !PT ;  /* 0x000000800d0d7812 */ /* 0x000fc600078efcff */
[----:B-1----:R-:W-:-:S04]  /*11560*/  @P1 IMAD.HI.U32 R5, R0, R5, RZ ;  /* 0x0000000500051227 */ /* 0x002fc800078e00ff */
[----:B------:R-:W-:Y:S01]  /*11570*/  IMAD.MOV.U32 R10, RZ, RZ, R0 ;  /* 0x000000ffff0a7224 */ /* 0x000fe200078e0000 */
[----:B---3--:R-:W-:Y:S01]  /*11580*/  @P1 SHF.R.U32.HI R10, RZ, R2, R5 ;  /* 0x00000002ff0a1219 */ /* 0x008fe20000011605 */
[----:B------:R-:W-:Y:S01]  /*11590*/  VIADD R6, R13, UR4 ;  /* 0x000000040d067c36 */ /* 0x000fe20008000000 */
[----:B------:R-:W0:Y:S03]  /*115a0*/  @P1 LDC R2, c[0x0][0x438] ;  /* 0x00010e00ff021b82 */ /* 0x000e260000000800 */
[C---:B------:R-:W-:Y:S01]  /*115b0*/  IMAD.IADD R5, R6.reuse, 0x1, R37 ;  /* 0x0000000106057824 */ /* 0x040fe200078e0225 */
[----:B------:R-:W-:Y:S01]  /*115c0*/  ISETP.GE.AND P0, PT, R6, R23, PT ;  /* 0x000000170600720c */ /* 0x000fe20003f06270 */
[----:B------:R-:W-:Y:S02]  /*115d0*/  IMAD.MOV R6, RZ, RZ, -R10 ;  /* 0x000000ffff067224 */ /* 0x000fe400078e0a0a */
[----:B------:R-:W-:Y:S01]  /*115e0*/  @P1 IMAD.HI.U32 R3, R5, R8, RZ ;  /* 0x0000000805031227 */ /* 0x000fe200078e00ff */
[----:B------:R-:W-:-:S03]  /*115f0*/  ISETP.GT.U32.OR P0, PT, R13, 0x9f, P0 ;  /* 0x0000009f0d00780c */ /* 0x000fc60000704470 */
[----:B------:R-:W-:Y:S02]  /*11600*/  IMAD.MOV.U32 R8, RZ, RZ, R5 ;  /* 0x000000ffff087224 */ /* 0x000fe400078e0005 */
[----:B------:R-:W-:Y:S01]  /*11610*/  IMAD R6, R9, R6, R0 ;  /* 0x0000000609067224 */ /* 0x000fe200078e0200 */
[----:B0-----:R-:W-:-:S07]  /*11620*/  @P1 SHF.R.U32.HI R8, RZ, R2, R3 ;  /* 0x00000002ff081219 */ /* 0x001fce0000011603 */
[----:B------:R-:W0:Y:S01]  /*11630*/  @!P0 LDC.64 R2, c[0x0][0x428] ;  /* 0x00010a00ff028b82 */ /* 0x000e220000000a00 */
[----:B------:R-:W-:Y:S01]  /*11640*/  ISETP.GE.AND P1, PT, R4, R23, PT ;  /* 0x000000170400720c */ /* 0x000fe20003f26270 */
[----:B------:R-:W-:-:S04]  /*11650*/  IMAD.MOV R7, RZ, RZ, -R8 ;  /* 0x000000ffff077224 */ /* 0x000fc800078e0a08 */
[----:B------:R-:W-:Y:S01]  /*11660*/  IMAD R7, R9, R7, R5 ;  /* 0x0000000709077224 */ /* 0x000fe200078e0205 */
[----:B------:R-:W-:Y:S01]  /*11670*/  @!P0 SHF.R.S32.HI R9, RZ, 0x1f, R8 ;  /* 0x0000001fff098819 */ /* 0x000fe20000011408 */
[----:B------:R-:W1:Y:S01]  /*11680*/  @!P0 LDC.64 R4, c[0x0][0x418] ;  /* 0x00010600ff048b82 */ /* 0x000e620000000a00 */
[----:B0-----:R-:W-:-:S04]  /*11690*/  @!P0 IMAD R0, R11, R2, RZ ;  /* 0x000000020b008224 */ /* 0x001fc800078e02ff */
[C---:B------:R-:W-:Y:S02]  /*116a0*/  @!P0 IMAD R0, R32.reuse, R3, R0 ;  /* 0x0000000320008224 */ /* 0x040fe400078e0200 */
[----:B------:R-:W-:Y:S02]  /*116b0*/  @!P0 IMAD.WIDE.U32 R2, R32, R2, R8 ;  /* 0x0000000220028225 */ /* 0x000fe400078e0008 */
[----:B------:R-:W0:Y:S02]  /*116c0*/  LDC R9, c[0x0][0x2f4] ;  /* 0x0000bd00ff097b82 */ /* 0x000e240000000800 */
[----:B------:R-:W-:Y:S01]  /*116d0*/  @!P0 IMAD.IADD R0, R0, 0x1, R3 ;  /* 0x0000000100008824 */ /* 0x000fe200078e0203 */
[----:B-1----:R-:W-:Y:S01]  /*116e0*/  @!P0 LEA R4, P2, R2, R4, 0x2 ;  /* 0x0000000402048211 */ /* 0x002fe200078410ff */
[----:B------:R-:W-:-:S03]  /*116f0*/  IMAD.MOV.U32 R8, RZ, RZ, RZ ;  /* 0x000000ffff087224 */ /* 0x000fc600078e00ff */
[----:B------:R-:W-:Y:S02]  /*11700*/  @!P0 LEA.HI.X R5, R2, R5, R0, 0x2, P2 ;  /* 0x0000000502058211 */ /* 0x000fe400010f1400 */
[----:B------:R-:W1:Y:S03]  /*11710*/  @!P1 LDC.64 R2, c[0x0][0x428] ;  /* 0x00010a00ff029b82 */ /* 0x000e660000000a00 */
[----:B------:R2:W5:Y:S05]  /*11720*/  @!P0 LDG.E R8, desc[UR50][R4.64] ;  /* 0x0000003204088981 */ /* 0x00056a000c1e1900 */
[----:B--2---:R-:W2:Y:S01]  /*11730*/  @!P1 LDC.64 R4, c[0x0][0x418] ;  /* 0x00010600ff049b82 */ /* 0x004ea20000000a00 */
[----:B-1----:R-:W-:Y:S01]  /*11740*/  @!P1 IMAD R0, R11, R2, RZ ;  /* 0x000000020b009224 */ /* 0x002fe200078e02ff */
[----:B------:R-:W-:-:S03]  /*11750*/  @!P1 SHF.R.S32.HI R11, RZ, 0x1f, R10 ;  /* 0x0000001fff0b9819 */ /* 0x000fc6000001140a */
[C---:B------:R-:W-:Y:S02]  /*11760*/  @!P1 IMAD R0, R32.reuse, R3, R0 ;  /* 0x0000000320009224 */ /* 0x040fe400078e0200 */
[----:B------:R-:W-:Y:S01]  /*11770*/  @!P1 IMAD.WIDE.U32 R2, R32, R2, R10 ;  /* 0x0000000220029225 */ /* 0x000fe200078e000a */
[----:B------:R-:W-:-:S03]  /*11780*/  ISETP.GT.U32.AND P2, PT, R13, 0x9f, PT ;  /* 0x0000009f0d00780c */ /* 0x000fc60003f44070 */
[----:B------:R-:W-:Y:S01]  /*11790*/  @!P1 IMAD.IADD R0, R3, 0x1, R0 ;  /* 0x0000000103009824 */ /* 0x000fe200078e0200 */
[----:B--2---:R-:W-:-:S04]  /*117a0*/  @!P1 LEA R10, P0, R2, R4, 0x2 ;  /* 0x00000004020a9211 */ /* 0x004fc800078010ff */
[----:B------:R-:W-:Y:S01]  /*117b0*/  @!P1 LEA.HI.X R11, R2, R5, R0, 0x2, P0 ;  /* 0x00000005020b9211 */ /* 0x000fe200000f1400 */
[----:B------:R-:W-:Y:S01]  /*117c0*/  IMAD.MOV.U32 R5, RZ, RZ, RZ ;  /* 0x000000ffff057224 */ /* 0x000fe200078e00ff */
[----:B------:R-:W-:Y:S01]  /*117d0*/  LOP3.LUT R34, R34, 0xfffffff7, RZ, 0xc0, !PT ;  /* 0xfffffff722227812 */ /* 0x000fe200078ec0ff */
[----:B------:R-:W-:-:S04]  /*117e0*/  IMAD.U32 R14, RZ, RZ, UR43 ;  /* 0x0000002bff0e7e24 */ /* 0x000fc8000f8e00ff */
[----:B------:R1:W5:Y:S01]  /*117f0*/  @!P1 LDG.E R5, desc[UR50][R10.64] ;  /* 0x000000320a059981 */ /* 0x000362000c1e1900 */
[----:B0-----:R-:W-:Y:S01]  /*11800*/  ISETP.GE.AND P1, PT, R36, R9, PT ;  /* 0x000000092400720c */ /* 0x001fe20003f26270 */
[----:B------:R-:W-:Y:S01]  /*11810*/  IMAD.U32 R0, RZ, RZ, UR46 ;  /* 0x0000002eff007e24 */ /* 0x000fe2000f8e00ff */
[----:B------:R-:W-:Y:S02]  /*11820*/  @P2 LOP3.LUT R34, R34, 0x8, RZ, 0xfc, !PT ;  /* 0x0000000822222812 */ /* 0x000fe400078efcff */
[----:B------:R-:W-:Y:S01]  /*11830*/  ISETP.NE.AND P3, PT, R14, 0x3, PT ;  /* 0x000000030e00780c */ /* 0x000fe20003f65270 */
[----:B------:R-:W-:Y:S01]  /*11840*/  VIADD R0, R0, 0xffffffff ;  /* 0xffffffff00007836 */ /* 0x000fe20000000000 */
[----:B------:R-:W-:Y:S02]  /*11850*/  LOP3.LUT R34, R34, 0xffffffef, RZ, 0xc0, !PT ;  /* 0xffffffef22227812 */ /* 0x000fe400078ec0ff */
[----:B------:R-:W-:Y:S02]  /*11860*/  LOP3.LUT R12, R36, 0x40, RZ, 0xfc, !PT ;  /* 0x00000040240c7812 */ /* 0x000fe400078efcff */
[----:B------:R-:W-:-:S02]  /*11870*/  LOP3.LUT R34, R34, 0xfffffffb, RZ, 0xc0, !PT ;  /* 0xfffffffb22227812 */ /* 0x000fc400078ec0ff */
[----:B------:R-:W-:Y:S02]  /*11880*/  ISETP.GE.AND P0, PT, R12, R9, PT ;  /* 0x000000090c00720c */ /* 0x000fe40003f06270 */
[----:B------:R-:W-:Y:S02]  /*11890*/  @P1 LOP3.LUT R34, R34, 0x4, RZ, 0xfc, !PT ;  /* 0x0000000422221812 */ /* 0x000fe400078efcff */
[----:B------:R-:W-:Y:S02]  /*118a0*/  LOP3.LUT R12, R36, 0x80, RZ, 0xfc, !PT ;  /* 0x00000080240c7812 */ /* 0x000fe400078efcff */
[----:B------:R-:W-:Y:S02]  /*118b0*/  @P3 LOP3.LUT R34, R34, 0x10, RZ, 0xfc, !PT ;  /* 0x0000001022223812 */ /* 0x000fe400078efcff */
[----:B------:R-:W-:Y:S02]  /*118c0*/  LOP3.LUT R22, R22, 0xffff, RZ, 0xc0, !PT ;  /* 0x0000ffff16167812 */ /* 0x000fe400078ec0ff */
[----:B------:R-:W-:-:S04]  /*118d0*/  LOP3.LUT R34, R34, 0xfffffffd, RZ, 0xc0, !PT ;  /* 0xfffffffd22227812 */ /* 0x000fc800078ec0ff */
[----:B------:R-:W-:Y:S02]  /*118e0*/  @P0 LOP3.LUT R34, R34, 0x2, RZ, 0xfc, !PT ;  /* 0x0000000222220812 */ /* 0x000fe400078efcff */
[----:B------:R-:W-:Y:S02]  /*118f0*/  ISETP.GE.AND P0, PT, R12, R9, PT ;  /* 0x000000090c00720c */ /* 0x000fe40003f06270 */
[----:B------:R-:W-:-:S11]  /*11900*/  LOP3.LUT R34, R34, 0xfffffffe, RZ, 0xc0, !PT ;  /* 0xfffffffe22227812 */ /* 0x000fd600078ec0ff */
[----:B------:R-:W-:Y:S01]  /*11910*/  @P0 LOP3.LUT R34, R34, 0x1, RZ, 0xfc, !PT ;  /* 0x0000000122220812 */ /* 0x000fe200078efcff */
[----:B-1----:R-:W-:Y:S06]  /*11920*/  @!P3 BRA `(.L_x_4106) ;  /* 0x000000000004b947 */ /* 0x002fec0003800000 */
[----:B------:R-:W-:Y:S01]  /*11930*/  BPT.TRAP 0x1 ;  /* 0x000000040000795c */ /* 0x000fe20000300000 */
.L_x_4106:
[----:B------:R-:W-:Y:S01]  /*11940*/  IMAD R4, R30, 0x8, R18 ;  /* 0x000000081e047824 */ /* 0x000fe200078e0212 */
[----:B------:R-:W-:Y:S01]  /*11950*/  SHF.L.U32 R31, R33, 0x1f, RZ ;  /* 0x0000001f211f7819 */ /* 0x000fe200000006ff */
[----:B------:R-:W-:Y:S01]  /*11960*/  BSSY B0, `(.L_x_4107) ;  /* 0x0000004000007945 */ /* 0x000fe20003800000 */
[----:B------:R-:W-:Y:S02]  /*11970*/  SHF.R.S32.HI R25, RZ, 0x1f, R6 ;  /* 0x0000001fff197819 */ /* 0x000fe40000011406 */
[----:B------:R-:W0:Y:S02]  /*11980*/  SYNCS.PHASECHK.TRANS64.TRYWAIT P0, [R4+URZ+0x33480], R31 ;  /* 0x0334801f040075a7 */ /* 0x000e24000800017f */
[----:B0-----:R-:W-:Y:S05]  /*11990*/  @!P0 BRA `(.L_x_4108) ;  /* 0x0000005800108947 */ /* 0x001fea0003800000 */
.L_x_4186:
[----:B------:R-:W-:Y:S05]  /*119a0*/  BSYNC B0 ;  /* 0x0000000000007941 */ /* 0x000fea0003800000 */
.L_x_4107:
[----:B------:R-:W2:Y:S01]  /*119b0*/  LDL R12, [R1+0x18] ;  /* 0x00001800010c7983 */ /* 0x000ea20000100800 */
[----:B------:R-:W-:Y:S01]  /*119c0*/  ULDC.64 UR4, c[0x0][0x328] ;  /* 0x0000ca0000047ab9 */ /* 0x000fe20000000a00 */
[----:B-----5:R-:W-:Y:S01]  /*119d0*/  SHF.R.S32.HI R27, RZ, 0x1f, R5 ;  /* 0x0000001fff1b7819 */ /* 0x020fe20000011405 */
[----:B------:R-:W-:Y:S01]  /*119e0*/  IMAD R9, R25, UR4, RZ ;  /* 0x0000000419097c24 */ /* 0x000fe2000f8e02ff */
[----:B------:R-:W1:Y:S01]  /*119f0*/  S2R R13, SR_TID.X ;  /* 0x00000000000d7919 */ /* 0x000e620000002100 */
[C---:B------:R-:W-:Y:S01]  /*11a00*/  IMAD.WIDE.U32 R2, R6.reuse, UR4, RZ ;  /* 0x0000000406027c25 */ /* 0x040fe2000f8e00ff */
[----:B------:R-:W-:Y:S01]  /*11a10*/  ULDC.64 UR6, c[0x0][0x338] ;  /* 0x0000ce0000067ab9 */ /* 0x000fe20000000a00 */
[----:B------:R-:W-:Y:S02]  /*11a20*/  SHF.R.S32.HI R26, RZ, 0x1f, R7 ;  /* 0x0000001fff1a7819 */ /* 0x000fe40000011407 */
[----:B------:R-:W-:Y:S01]  /*11a30*/  IMAD R9, R6, UR5, R9 ;  /* 0x0000000506097c24 */ /* 0x000fe2000f8e0209 */
[----:B------:R-:W-:Y:S01]  /*11a40*/  SHF.R.S32.HI R28, RZ, 0x1f, R8 ;  /* 0x0000001fff1c7819 */ /* 0x000fe20000011408 */
[----:B------:R-:W-:Y:S01]  /*11a50*/  IMAD R10, R27, UR6, RZ ;  /* 0x000000061b0a7c24 */ /* 0x000fe2000f8e02ff */
[----:B------:R-:W-:Y:S01]  /*11a60*/  LOP3.LUT R34, R34, 0xffffffdf, RZ, 0xc0, !PT ;  /* 0xffffffdf22227812 */ /* 0x000fe200078ec0ff */
[----:B------:R-:W-:-:S02]  /*11a70*/  IMAD.IADD R3, R3, 0x1, R9 ;  /* 0x0000000103037824 */ /* 0x000fc400078e0209 */
[C---:B------:R-:W-:Y:S02]  /*11a80*/  IMAD R10, R5.reuse, UR7, R10 ;  /* 0x00000007050a7c24 */ /* 0x040fe4000f8e020a */
[----:B------:R-:W-:-:S04]  /*11a90*/  IMAD.WIDE.U32 R2, R5, UR6, R2 ;  /* 0x0000000605027c25 */ /* 0x000fc8000f8e0002 */
[----:B------:R-:W-:Y:S02]  /*11aa0*/  IMAD R9, R0, -0xa0, R23 ;  /* 0xffffff6000097824 */ /* 0x000fe400078e0217 */
[----:B------:R-:W-:Y:S02]  /*11ab0*/  IMAD R0, R26, UR4, RZ ;  /* 0x000000041a007c24 */ /* 0x000fe4000f8e02ff */
[----:B------:R-:W-:Y:S02]  /*11ac0*/  IMAD.IADD R11, R3, 0x1, R10 ;  /* 0x00000001030b7824 */ /* 0x000fe400078e020a */
[----:B------:R-:W-:Y:S02]  /*11ad0*/  IMAD.MOV.U32 R10, RZ, RZ, R2 ;  /* 0x000000ffff0a7224 */ /* 0x000fe400078e0002 */
[C---:B------:R-:W-:Y:S02]  /*11ae0*/  IMAD R0, R7.reuse, UR5, R0 ;  /* 0x0000000507007c24 */ /* 0x040fe4000f8e0200 */
[----:B------:R-:W-:Y:S01]  /*11af0*/  IMAD.WIDE.U32 R2, R7, UR4, RZ ;  /* 0x0000000407027c25 */ /* 0x000fe2000f8e00ff */
[----:B------:R-:W-:-:S03]  /*11b00*/  ULDC.64 UR4, c[0x0][0x330] ;  /* 0x0000cc0000047ab9 */ /* 0x000fc60000000a00 */
[----:B------:R-:W-:Y:S01]  /*11b10*/  IMAD.IADD R3, R3, 0x1, R0 ;  /* 0x0000000103037824 */ /* 0x000fe200078e0200 */
[----:B-1----:R-:W-:Y:S01]  /*11b20*/  LOP3.LUT R13, R13, 0x7f, RZ, 0xc0, !PT ;  /* 0x0000007f0d0d7812 */ /* 0x002fe200078ec0ff */
[----:B------:R-:W-:Y:S02]  /*11b30*/  IMAD R0, R28, UR6, RZ ;  /* 0x000000061c007c24 */ /* 0x000fe4000f8e02ff */
[----:B------:R-:W-:Y:S01]  /*11b40*/  IMAD.WIDE.U32 R2, R8, UR6, R2 ;  /* 0x0000000608027c25 */ /* 0x000fe2000f8e0002 */
[----:B------:R-:W-:-:S03]  /*11b50*/  SHF.R.U32.HI R13, RZ, 0x2, R13 ;  /* 0x00000002ff0d7819 */ /* 0x000fc6000001160d */
[----:B------:R-:W-:Y:S01]  /*11b60*/  IMAD R0, R8, UR7, R0 ;  /* 0x0000000708007c24 */ /* 0x000fe2000f8e0200 */
[----:B------:R-:W-:Y:S01]  /*11b70*/  ULDC.64 UR6, c[0x0][0x318] ;  /* 0x0000c60000067ab9 */ /* 0x000fe20000000a00 */
[----:B------:R-:W-:-:S04]  /*11b80*/  IMAD.WIDE.U32 R10, R22, UR4, R10 ;  /* 0x00000004160a7c25 */ /* 0x000fc8000f8e000a */
[----:B------:R-:W-:Y:S01]  /*11b90*/  IMAD.IADD R3, R3, 0x1, R0 ;  /* 0x0000000103037824 */ /* 0x000fe200078e0200 */
[----:B------:R-:W-:Y:S01]  /*11ba0*/  IADD3 R20, P0, R10, UR6, RZ ;  /* 0x000000060a147c10 */ /* 0x000fe2000ff1e0ff */
[C---:B------:R-:W-:Y:S02]  /*11bb0*/  IMAD R23, R22.reuse, UR5, RZ ;  /* 0x0000000516177c24 */ /* 0x040fe4000f8e02ff */
[----:B------:R-:W-:Y:S01]  /*11bc0*/  IMAD.WIDE.U32 R2, R22, UR4, R2 ;  /* 0x0000000416027c25 */ /* 0x000fe2000f8e0002 */
[----:B------:R-:W-:Y:S02]  /*11bd0*/  UMOV UR4, 0xffffffff ;  /* 0xffffffff00047882 */ /* 0x000fe40000000000 */
[----:B------:R-:W-:Y:S01]  /*11be0*/  IADD3.X R10, R11, UR7, R23, P0, !PT ;  /* 0x000000070b0a7c10 */ /* 0x000fe200087fe417 */
[----:B------:R-:W-:Y:S01]  /*11bf0*/  IMAD.IADD R9, R9, 0x1, -R13 ;  /* 0x0000000109097824 */ /* 0x000fe200078e0a0d */
[----:B------:R-:W-:-:S04]  /*11c00*/  IADD3 R24, P0, R2, UR6, RZ ;  /* 0x0000000602187c10 */ /* 0x000fc8000ff1e0ff */
[----:B------:R-:W-:Y:S02]  /*11c10*/  IADD3.X R23, R23, UR7, R3, P0, !PT ;  /* 0x0000000717177c10 */ /* 0x000fe400087fe403 */
[----:B------:R-:W-:-:S13]  /*11c20*/  ISETP.GE.AND P0, PT, R9, 0x1, PT ;  /* 0x000000010900780c */ /* 0x000fda0003f06270 */
[----:B------:R-:W-:Y:S01]  /*11c30*/  @P0 LOP3.LUT R34, R34, 0x20, RZ, 0xfc, !PT ;  /* 0x0000002022220812 */ /* 0x000fe200078efcff */
[----:B--2---:R-:W-:Y:S01]  /*11c40*/  IMAD R21, R30, 0x7800, R12 ;  /* 0x000078001e157824 */ /* 0x004fe200078e020c */
[----:B------:R-:W-:Y:S06]  /*11c50*/  BRA.DIV UR4, `(.L_x_4109) ;  /* 0x0000005604747947 */ /* 0x000fec000b800000 */
[----:B------:R-:W1:Y:S01]  /*11c60*/  SHFL.IDX PT, R2, R20, RZ, 0x1c1f ;  /* 0x001c1fff14027589 */ /* 0x000e6200000e0000 */
[----:B------:R-:W2:Y:S01]  /*11c70*/  LDC R12, c[0x0][0x2f4] ;  /* 0x0000bd00ff0c7b82 */ /* 0x000ea20000000800 */
[C---:B------:R-:W-:Y:S02]  /*11c80*/  LOP3.LUT R13, R36.reuse, 0x40, RZ, 0xfc, !PT ;  /* 0x00000040240d7812 */ /* 0x040fe400078efcff */
[----:B------:R-:W3:Y:S01]  /*11c90*/  SHFL.IDX PT, R0, R10, RZ, 0x1c1f ;  /* 0x001c1fff0a007589 */ /* 0x000ee200000e0000 */
[----:B------:R-:W-:Y:S02]  /*11ca0*/  LOP3.LUT R11, R36, 0x80, RZ, 0xfc, !PT ;  /* 0x00000080240b7812 */ /* 0x000fe400078efcff */
[C---:B------:R-:W-:Y:S01]  /*11cb0*/  ISETP.GE.AND P6, PT, R9.reuse, 0x81, PT ;  /* 0x000000810900780c */ /* 0x040fe20003fc6270 */
[----:B------:R-:W-:Y:S01]  /*11cc0*/  SHFL.IDX PT, R23, R23, RZ, 0x1c1f ;  /* 0x001c1fff17177589 */ /* 0x000fe200000e0000 */
[----:B------:R-:W-:Y:S02]  /*11cd0*/  LOP3.LUT R34, R34, 0xffffff7f, RZ, 0xc0, !PT ;  /* 0xffffff7f22227812 */ /* 0x000fe400078ec0ff */
[----:B------:R-:W-:-:S02]  /*11ce0*/  ISETP.GE.AND P5, PT, R9, 0x21, PT ;  /* 0x000000210900780c */ /* 0x000fc40003fa6270 */
[----:B------:R-:W-:-:S07]  /*11cf0*/  ISETP.GE.AND P4, PT, R9, 0x41, PT ;  /* 0x000000410900780c */ /* 0x000fce0003f86270 */
[----:B------:R-:W-:Y:S02]  /*11d00*/  @P6 LOP3.LUT R34, R34, 0x80, RZ, 0xfc, !PT ;  /* 0x0000008022226812 */ /* 0x000fe400078efcff */
[C---:B-1----:R-:W-:Y:S02]  /*11d10*/  IADD3 R2, P0, R36.reuse, R2, RZ ;  /* 0x0000000224027210 */ /* 0x042fe40007f1e0ff */
[-C--:B--2---:R-:W-:Y:S02]  /*11d20*/  ISETP.GE.AND P2, PT, R36, R12.reuse, PT ;  /* 0x0000000c2400720c */ /* 0x084fe40003f46270 */
[----:B------:R-:W-:Y:S01]  /*11d30*/  ISETP.GE.AND P1, PT, R13, R12, PT ;  /* 0x0000000c0d00720c */ /* 0x000fe20003f26270 */
[----:B---3--:R-:W-:Y:S01]  /*11d40*/  IMAD.X R3, RZ, RZ, R0, P0 ;  /* 0x000000ffff037224 */ /* 0x008fe200000e0600 */
[C---:B------:R-:W-:Y:S01]  /*11d50*/  ISETP.LT.OR P0, PT, R9.reuse, 0x1, P2 ;  /* 0x000000010900780c */ /* 0x040fe20001701670 */
[----:B------:R-:W-:Y:S01]  /*11d60*/  IMAD.IADD R0, R18, 0x1, R21 ;  /* 0x0000000112007824 */ /* 0x000fe200078e0215 */
[----:B------:R-:W-:-:S11]  /*11d70*/  ISETP.LT.OR P3, PT, R9, 0x1, P1 ;  /* 0x000000010900780c */ /* 0x000fd60000f61670 */
        /* <DEDUP_REMOVED lines=30> */
[----:B------:R-:W-:Y:S01]  /*11f60*/  LDGSTS.E.BYPASS.LTC128B.128 [R0+0x10a00], desc[UR50][R2.64], !P3 ;  /* 0x10a0000002007fae */ /* 0x000fe2000d901d72 */
[----:B------:R-:W-:-:S13]  /*11f70*/  ISETP.LT.OR P3, PT, R9, 0x61, P1 ;  /* 0x000000610900780c */ /* 0x000fda0000f61670 */
[----:B------:R-:W-:Y:S01]  /*11f80*/  LDGSTS.E.BYPASS.LTC128B.128 [R0+0x13200], desc[UR50][R2.64+0x40], !P3 ;  /* 0x1320004002007fae */ /* 0x000fe2000d901d72 */
[----:B------:R-:W-:-:S13]  /*11f90*/  ISETP.LT.OR P3, PT, R9, 0x61, P0 ;  /* 0x000000610900780c */ /* 0x000fda0000761670 */
[----:B------:R1:W-:Y:S01]  /*11fa0*/  LDGSTS.E.BYPASS.LTC128B.128 [R0+0x15a00], desc[UR50][R2.64+0x80], !P3 ;  /* 0x15a0008002007fae */ /* 0x0003e2000d901d72 */
[----:B------:R-:W-:-:S03]  /*11fb0*/  ISETP.GE.AND P3, PT, R9, 0x61, PT ;  /* 0x000000610900780c */ /* 0x000fc60003f66270 */
[----:B-1----:R1:W2:Y:S10]  /*11fc0*/  SHFL.IDX PT, R2, R24, RZ, 0x1c1f ;  /* 0x001c1fff18027589 */ /* 0x0022b400000e0000 */
.L_x_4198:
[C---:B------:R-:W-:Y:S02]  /*11fd0*/  ISETP.LT.OR P2, PT, R9.reuse, 0x81, P2 ;  /* 0x000000810900780c */ /* 0x040fe40001741670 */
        /* <DEDUP_REMOVED lines=8> */
[----:B------:R2:W-:Y:S04]  /*12060*/  LDGSTS.E.BYPASS.LTC128B.128 [R0+0x13a00], desc[UR50][R2.64+0x40], !P1 ;  /* 0x13a0004002007fae */ /* 0x0005e8000c901d72 */
[----:B------:R2:W-:Y:S01]  /*12070*/  LDGSTS.E.BYPASS.LTC128B.128 [R0+0x16200], desc[UR50][R2.64+0x80], !P0 ;  /* 0x1620008002007fae */ /* 0x0005e2000c101d72 */
[----:B------:R-:W-:Y:S01]  /*12080*/  PLOP3.LUT P0, PT, PT, PT, PT, 0x80, 0x0 ;  /* 0x000000000000781c */ /* 0x000fe20003f0f070 */
[----:B------:R-:W-:-:S12]  /*12090*/  NOP ;  /* 0x0000000000007918 */ /* 0x000fd80000000000 */
.L_x_4110:
        /* <DEDUP_REMOVED lines=11> */
.L_x_4111:
[----:B------:R2:W-:Y:S01]  /*12150*/  SYNCS.ARRIVE.TRANS64.A1T0 RZ, [R4+URZ+0x33470], RZ ;  /* 0x033470ff04ff79a7 */ /* 0x0005e2000810003f */
[----:B------:R-:W-:Y:S05]  /*12160*/  @!P2 BRA `(.L_x_4112) ;  /* 0x000000000004a947 */ /* 0x000fea0003800000 */
[----:B------:R-:W-:Y:S01]  /*12170*/  BPT.TRAP 0x1 ;  /* 0x000000040000795c */ /* 0x000fe20000300000 */
.L_x_4112:
[----:B------:R-:W3:Y:S01]  /*12180*/  SYNCS.PHASECHK.TRANS64.TRYWAIT P0, [R4+URZ+0x33440], R31 ;  /* 0x0334401f040075a7 */ /* 0x000ee2000800017f */
[----:B------:R-:W-:Y:S04]  /*12190*/  BSSY B0, `(.L_x_4113) ;  /* 0x0000002000007945 */ /* 0x000fe80003800000 */
[----:B---3--:R-:W-:Y:S05]  /*121a0*/  @!P0 BRA `(.L_x_4114) ;  /* 0x00000058002c8947 */ /* 0x008fea0003800000 */
.L_x_4199:
[----:B------:R-:W-:Y:S05]  /*121b0*/  BSYNC B0 ;  /* 0x0000000000007941 */ /* 0x000fea0003800000 */
.L_x_4113:
[----:B------:R-:W-:Y:S01]  /*121c0*/  ULDC.64 UR4, c[0x0][0x300] ;  /* 0x0000c00000047ab9 */ /* 0x000fe20000000a00 */
[----:B------:R-:W-:Y:S01]  /*121d0*/  ULDC.64 UR6, c[0x0][0x310] ;  /* 0x0000c40000067ab9 */ /* 0x000fe20000000a00 */
[----:B------:R-:W-:Y:S02]  /*121e0*/  IMAD R9, R25, UR4, RZ ;  /* 0x0000000419097c24 */ /* 0x000fe4000f8e02ff */
[----:B------:R-:W-:-:S04]  /*121f0*/  IMAD.WIDE.U32 R2, R6, UR4, RZ ;  /* 0x0000000406027c25 */ /* 0x000fc8000f8e00ff */
[----:B------:R-:W-:Y:S02]  /*12200*/  IMAD R9, R6, UR5, R9 ;  /* 0x0000000506097c24 */ /* 0x000fe4000f8e0209 */
[----:B------:R-:W-:Y:S02]  /*12210*/  IMAD R27, R27, UR6, RZ ;  /* 0x000000061b1b7c24 */ /* 0x000fe4000f8e02ff */
[----:B------:R-:W-:Y:S02]  /*12220*/  IMAD.IADD R3, R3, 0x1, R9 ;  /* 0x0000000103037824 */ /* 0x000fe400078e0209 */
[C---:B------:R-:W-:Y:S02]  /*12230*/  IMAD R27, R5.reuse, UR7, R27 ;  /* 0x00000007051b7c24 */ /* 0x040fe4000f8e021b */
[----:B------:R-:W-:-:S04]  /*12240*/  IMAD.WIDE.U32 R2, R5, UR6, R2 ;  /* 0x0000000605027c25 */ /* 0x000fc8000f8e0002 */
[----:B------:R-:W-:Y:S02]  /*12250*/  IMAD R5, R26, UR4, RZ ;  /* 0x000000041a057c24 */ /* 0x000fe4000f8e02ff */
[----:B------:R-:W-:Y:S02]  /*12260*/  IMAD.IADD R11, R3, 0x1, R27 ;  /* 0x00000001030b7824 */ /* 0x000fe400078e021b */
[----:B------:R-:W-:Y:S02]  /*12270*/  IMAD.MOV.U32 R10, RZ, RZ, R2 ;  /* 0x000000ffff0a7224 */ /* 0x000fe400078e0002 */
        /* <DEDUP_REMOVED lines=14> */
[----:B------:R-:W-:Y:S02]  /*12360*/  IADD3.X R10, R11, UR7, R8, P0, !PT ;  /* 0x000000070b0a7c10 */ /* 0x000fe400087fe408 */
[----:B------:R-:W-:-:S04]  /*12370*/  IADD3 R7, P0, R2, UR6, RZ ;  /* 0x0000000602077c10 */ /* 0x000fc8000ff1e0ff */
[----:B------:R-:W-:Y:S01]  /*12380*/  IADD3.X R6, R8, UR7, R3, P0, !PT ;  /* 0x0000000708067c10 */ /* 0x000fe200087fe403 */
[----:B------:R-:W-:Y:S08]  /*12390*/  BRA.DIV UR4, `(.L_x_4115) ;  /* 0x0000005604c47947 */ /* 0x000ff0000b800000 */
[----:B------:R-:W4:Y:S01]  /*123a0*/  SHFL.IDX PT, R3, R5, RZ, 0x1c1f ;  /* 0x001c1fff05037589 */ /* 0x000f2200000e0000 */
[----:B------:R-:W-:Y:S01]  /*123b0*/  LOP3.LUT R34, R34, 0xfffffdff, RZ, 0xc0, !PT ;  /* 0xfffffdff22227812 */ /* 0x000fe200078ec0ff */
[----:B------:R-:W5:Y:S01]  /*123c0*/  LDC R9, c[0x0][0x2f4] ;  /* 0x0000bd00ff097b82 */ /* 0x000f620000000800 */
[----:B------:R-:W-:Y:S01]  /*123d0*/  LOP3.LUT R11, R36, 0x40, RZ, 0xfc, !PT ;  /* 0x00000040240b7812 */ /* 0x000fe200078efcff */
[----:B------:R-:W0:Y:S01]  /*123e0*/  SHFL.IDX PT, R2, R10, RZ, 0x1c1f ;  /* 0x001c1fff0a027589 */ /* 0x000e2200000e0000 */
[----:B------:R-:W-:Y:S02]  /*123f0*/  @P3 LOP3.LUT R34, R34, 0x200, RZ, 0xfc, !PT ;  /* 0x0000020022223812 */ /* 0x000fe400078efcff */
[----:B------:R-:W-:Y:S01]  /*12400*/  LOP3.LUT R8, R36, 0x80, RZ, 0xfc, !PT ;  /* 0x0000008024087812 */ /* 0x000fe200078efcff */
[----:B------:R-:W-:Y:S01]  /*12410*/  SHFL.IDX PT, R6, R6, RZ, 0x1c1f ;  /* 0x001c1fff06067589 */ /* 0x000fe200000e0000 */
[----:B------:R-:W-:-:S03]  /*12420*/  LOP3.LUT P3, RZ, R34, 0x20, RZ, 0xc0, !PT ;  /* 0x0000002022ff7812 */ /* 0x000fc6000786c0ff */
[----:B------:R-:W-:Y:S10]  /*12430*/  SHFL.IDX PT, R14, R7, RZ, 0x1c1f ;  /* 0x001c1fff070e7589 */ /* 0x000ff400000e0000 */
[----:B----4-:R-:W-:-:S02]  /*12440*/  @P3 IADD3 R3, P0, R36, R3, RZ ;  /* 0x0000000324033210 */ /* 0x010fc40007f1e0ff */
[-C--:B-----5:R-:W-:Y:S02]  /*12450*/  ISETP.GE.AND P6, PT, R36, R9.reuse, PT ;  /* 0x000000092400720c */ /* 0x0a0fe40003fc6270 */
[-C--:B------:R-:W-:Y:S01]  /*12460*/  ISETP.GE.AND P2, PT, R11, R9.reuse, PT ;  /* 0x000000090b00720c */ /* 0x080fe20003f46270 */
[----:B0-----:R-:W-:Y:S01]  /*12470*/  @P3 IMAD.X R2, RZ, RZ, R2, P0 ;  /* 0x000000ffff023224 */ /* 0x001fe200000e0602 */
[----:B------:R-:W-:-:S04]  /*12480*/  ISETP.GE.AND P1, PT, R8, R9, PT ;  /* 0x000000090800720c */ /* 0x000fc80003f26270 */
[----:B------:R-:W-:-:S04]  /*12490*/  @P3 LOP3.LUT R3, R3, R2, RZ, 0x3c, !PT ;  /* 0x0000000203033212 */ /* 0x000fc800078e3cff */
[----:B------:R-:W-:-:S04]  /*124a0*/  @P3 LOP3.LUT R2, R3, R2, RZ, 0x3c, !PT ;  /* 0x0000000203023212 */ /* 0x000fc800078e3cff */
[----:B------:R-:W-:-:S05]  /*124b0*/  @P3 LOP3.LUT R3, R3, R2, RZ, 0x3c, !PT ;  /* 0x0000000203033212 */ /* 0x000fca00078e3cff */
[----:B------:R-:W-:Y:S04]  /*124c0*/  @P3 LDGSTS.E.BYPASS.LTC128B.128 [R0+0x24200], desc[UR50][R2.64], !P6 ;  /* 0x2420000002003fae */ /* 0x000fe8000f101d72 */
[----:B------:R-:W-:Y:S04]  /*124d0*/  @P3 LDGSTS.E.BYPASS.LTC128B.128 [R0+0x26a00], desc[UR50][R2.64+0x40], !P2 ;  /* 0x26a0004002003fae */ /* 0x000fe8000d101d72 */
[----:B------:R0:W-:Y:S01]  /*124e0*/  @P3 LDGSTS.E.BYPASS.LTC128B.128 [R0+0x29200], desc[UR50][R2.64+0x80], !P1 ;  /* 0x2920008002003fae */ /* 0x0001e2000c901d72 */
[----:B------:R-:W-:-:S03]  /*124f0*/  LOP3.LUT P3, RZ, R34, 0x200, RZ, 0xc0, !PT ;  /* 0x0000020022ff7812 */ /* 0x000fc6000786c0ff */
[----:B0-----:R-:W0:Y:S04]  /*12500*/  SHFL.IDX PT, R3, R5, 0x1, 0x1c1f ;  /* 0x003c1f0005037f89 */ /* 0x001e2800000e0000 */
[----:B------:R-:W4:Y:S01]  /*12510*/  SHFL.IDX PT, R2, R10, 0x1, 0x1c1f ;  /* 0x003c1f000a027f89 */ /* 0x000f2200000e0000 */
[----:B0-----:R-:W-:-:S05]  /*12520*/  @P5 IADD3 R3, P0, R36, R3, RZ ;  /* 0x0000000324035210 */ /* 0x001fca0007f1e0ff */
[----:B----4-:R-:W-:-:S05]  /*12530*/  @P5 IMAD.X R2, RZ, RZ, R2, P0 ;  /* 0x000000ffff025224 */ /* 0x010fca00000e0602 */
[----:B------:R-:W-:-:S04]  /*12540*/  @P5 LOP3.LUT R3, R3, R2, RZ, 0x3c, !PT ;  /* 0x0000000203035212 */ /* 0x000fc800078e3cff */
[----:B------:R-:W-:-:S04]  /*12550*/  @P5 LOP3.LUT R2, R3, R2, RZ, 0x3c, !PT ;  /* 0x0000000203025212 */ /* 0x000fc800078e3cff */
[----:B------:R-:W-:-:S05]  /*12560*/  @P5 LOP3.LUT R3, R3, R2, RZ, 0x3c, !PT ;  /* 0x0000000203035212 */ /* 0x000fca00078e3cff */
[----:B------:R-:W-:Y:S04]  /*12570*/  @P5 LDGSTS.E.BYPASS.LTC128B.128 [R0+0x24a00], desc[UR50][R2.64], !P6 ;  /* 0x24a0000002005fae */ /* 0x000fe8000f101d72 */
[----:B------:R-:W-:Y:S04]  /*12580*/  @P5 LDGSTS.E.BYPASS.LTC128B.128 [R0+0x27200], desc[UR50][R2.64+0x40], !P2 ;  /* 0x2720004002005fae */ /* 0x000fe8000d101d72 */
[----:B------:R0:W-:Y:S04]  /*12590*/  @P5 LDGSTS.E.BYPASS.LTC128B.128 [R0+0x29a00], desc[UR50][R2.64+0x80], !P1 ;  /* 0x29a0008002005fae */ /* 0x0001e8000c901d72 */
[----:B0-----:R-:W0:Y:S04]  /*125a0*/  SHFL.IDX PT, R3, R5, 0x2, 0x1c1f ;  /* 0x005c1f0005037f89 */ /* 0x001e2800000e0000 */
[----:B------:R-:W4:Y:S04]  /*125b0*/  SHFL.IDX PT, R2, R10, 0x2, 0x1c1f ;  /* 0x005c1f000a027f89 */ /* 0x000f2800000e0000 */
[----:B------:R-:W5:Y:S04]  /*125c0*/  SHFL.IDX PT, R5, R5, 0x3, 0x1c1f ;  /* 0x007c1f0005057f89 */ /* 0x000f6800000e0000 */
[----:B------:R-:W1:Y:S01]  /*125d0*/  SHFL.IDX PT, R10, R10, 0x3, 0x1c1f ;  /* 0x007c1f000a0a7f89 */ /* 0x000e6200000e0000 */
[----:B0-----:R-:W-:-:S05]  /*125e0*/  @P4 IADD3 R3, P0, R36, R3, RZ ;  /* 0x0000000324034210 */ /* 0x001fca0007f1e0ff */
[----:B----4-:R-:W-:Y:S01]  /*125f0*/  @P4 IMAD.X R2, RZ, RZ, R2, P0 ;  /* 0x000000ffff024224 */ /* 0x010fe200000e0602 */
[----:B-----5:R-:W-:-:S04]  /*12600*/  @P3 IADD3 R8, P0, R36, R5, RZ ;  /* 0x0000000524083210 */ /* 0x020fc80007f1e0ff */
[----:B------:R-:W-:Y:S01]  /*12610*/  @P4 LOP3.LUT R3, R3, R2, RZ, 0x3c, !PT ;  /* 0x0000000203034212 */ /* 0x000fe200078e3cff */
[----:B-1----:R-:W-:-:S03]  /*12620*/  @P3 IMAD.X R9, RZ, RZ, R10, P0 ;  /* 0x000000ffff093224 */ /* 0x002fc600000e060a */
[----:B------:R-:W-:-:S04]  /*12630*/  @P4 LOP3.LUT R2, R3, R2, RZ, 0x3c, !PT ;  /* 0x0000000203024212 */ /* 0x000fc800078e3cff */
[----:B------:R-:W-:-:S05]  /*12640*/  @P4 LOP3.LUT R3, R3, R2, RZ, 0x3c, !PT ;  /* 0x0000000203034212 */ /* 0x000fca00078e3cff */
[----:B------:R-:W-:Y:S04]  /*12650*/  @P4 LDGSTS.E.BYPASS.LTC128B.128 [R0+0x25200], desc[UR50][R2.64], !P6 ;  /* 0x2520000002004fae */ /* 0x000fe8000f101d72 */
[----:B------:R-:W-:Y:S04]  /*12660*/  @P4 LDGSTS.E.BYPASS.LTC128B.128 [R0+0x27a00], desc[UR50][R2.64+0x40], !P2 ;  /* 0x27a0004002004fae */ /* 0x000fe8000d101d72 */
[----:B------:R0:W-:Y:S02]  /*12670*/  @P4 LDGSTS.E.BYPASS.LTC128B.128 [R0+0x2a200], desc[UR50][R2.64+0x80], !P1 ;  /* 0x2a20008002004fae */ /* 0x0001e4000c901d72 */
[----:B0-----:R-:W-:-:S02]  /*12680*/  @P3 IMAD.MOV.U32 R2, RZ, RZ, R8 ;  /* 0x000000ffff023224 */ /* 0x001fc400078e0008 */
[----:B------:R-:W-:-:S05]  /*12690*/  @P3 IMAD.MOV.U32 R3, RZ, RZ, R9 ;  /* 0x000000ffff033224 */ /* 0x000fca00078e0009 */
[----:B------:R0:W-:Y:S04]  /*126a0*/  @P3 LDGSTS.E.BYPASS.LTC128B.128 [R0+0x25a00], desc[UR50][R2.64], !P6 ;  /* 0x25a0000002003fae */ /* 0x0001e8000f101d72 */
[----:B------:R0:W-:Y:S04]  /*126b0*/  @P3 LDGSTS.E.BYPASS.LTC128B.128 [R0+0x28200], desc[UR50][R2.64+0x40], !P2 ;  /* 0x2820004002003fae */ /* 0x0001e8000d101d72 */
[----:B------:R0:W-:Y:S02]  /*126c0*/  @P3 LDGSTS.E.BYPASS.LTC128B.128 [R0+0x2aa00], desc[UR50][R2.64+0x80], !P1 ;  /* 0x2aa0008002003fae */ /* 0x0001e4000c901d72 */
.L_x_4211:
[----:B------:R-:W-:Y:S01]  /*126d0*/  LOP3.LUT P0, RZ, R34, 0x80, RZ, 0xc0, !PT ;  /* 0x0000008022ff7812 */ /* 0x000fe2000780c0ff */
[----:B------:R-:W-:-:S12]  /*126e0*/  BSSY B0, `(.L_x_4116) ;  /* 0x0000010000007945 */ /* 0x000fd80003800000 */
[----:B------:R-:W-:Y:S05]  /*126f0*/  @!P0 BRA `(.L_x_4117) ;  /* 0x0000000000388947 */ /* 0x000fea0003800000 */
[----:B------:R-:W1:Y:S01]  /*12700*/  LDC R7, c[0x0][0x2f4] ;  /* 0x0000bd00ff077b82 */ /* 0x000e620000000800 */
[C---:B------:R-:W-:Y:S02]  /*12710*/  LOP3.LUT R8, R36.reuse, 0x40, RZ, 0xfc, !PT ;  /* 0x0000004024087812 */ /* 0x040fe400078efcff */
[C---:B------:R-:W-:Y:S02]  /*12720*/  LOP3.LUT R5, R36.reuse, 0x80, RZ, 0xfc, !PT ;  /* 0x0000008024057812 */ /* 0x040fe400078efcff */
[----:B0-----:R-:W-:-:S05]  /*12730*/  IADD3 R2, P0, R36, R14, RZ ;  /* 0x0000000e24027210 */ /* 0x001fca0007f1e0ff */
[----:B------:R-:W-:Y:S01]  /*12740*/  IMAD.X R3, RZ, RZ, R6, P0 ;  /* 0x000000ffff037224 */ /* 0x000fe200000e0606 */
[-C--:B-1----:R-:W-:Y:S02]  /*12750*/  ISETP.GE.AND P3, PT, R36, R7.reuse, PT ;  /* 0x000000072400720c */ /* 0x082fe40003f66270 */
        /* <DEDUP_REMOVED lines=8> */
.L_x_4117:
[----:B------:R-:W-:Y:S05]  /*127e0*/  BSYNC B0 ;  /* 0x0000000000007941 */ /* 0x000fea0003800000 */
.L_x_4116:
[----:B------:R-:W-:Y:S01]  /*127f0*/  NOP ;  /* 0x0000000000007918 */ /* 0x000fe20000000000 */
[----:B------:R-:W-:-:S13]  /*12800*/  PLOP3.LUT P0, PT, PT, PT, PT, 0x80, 0x0 ;  /* 0x000000000000781c */ /* 0x000fda0003f0f070 */
.L_x_4118:
[----:B------:R-:W-:Y:S02]  /*12810*/  PLOP3.LUT P1, PT, P1, P0, PT, 0xa2, 0x0 ;  /* 0x000000000000781c */ /* 0x000fe40000f21472 */
[----:B------:R-:W-:-:S08]  /*12820*/  @P0 R2UR P1, UR4, R4 ;  /* 0x00000000040402ca */ /* 0x000fd00000020000 */
[----:B------:R-:W-:-:S05]  /*12830*/  @P0 PLOP3.LUT P0, PT, P1, PT, PT, 0x80, 0x0 ;  /* 0x000000000000081c */ /* 0x000fca0000f0f070 */
[----:B------:R-:W-:Y:S01]  /*12840*/  @!P1 SYNCS.ARRIVE.TRANS64.RED.A0T1 RZ, [UR4+0x33430], RZ ;  /* 0x033430ffffff99a7 */ /* 0x000fe20008200404 */
[----:B------:R-:W-:Y:S07]  /*12850*/  @!P1 ARRIVES.LDGSTSBAR.64.TRANSCNT [UR4+0x33430] ;  /* 0x03343000ff0099b0 */ /* 0x000fee0008000a84 */
[----:B------:R-:W-:Y:S05]  /*12860*/  @P0 BRA.U.ANY `(.L_x_4118) ;  /* 0xfffffffd00e80947 */ /* 0x000fea000393ffff */
[----:B------:R-:W-:Y:S01]  /*12870*/  NOP ;  /* 0x0000000000007918 */ /* 0x000fe20000000000 */
[----:B01----:R-:W-:-:S05]  /*12880*/  IMAD.U32 R0, RZ, RZ, UR43 ;  /* 0x0000002bff007e24 */ /* 0x003fca000f8e00ff */
[----:B------:R-:W-:-:S13]  /*12890*/  ISETP.NE.AND P2, PT, R0, 0x3, PT ;  /* 0x000000030000780c */ /* 0x000fda0003f45270 */
[----:B------:R-:W-:Y:S05]  /*128a0*/  @!P2 BRA `(.L_x_4119) ;  /* 0x000000000004a947 */ /* 0x000fea0003800000 */
[----:B------:R-:W-:Y:S01]  /*128b0*/  BPT.TRAP 0x1 ;  /* 0x000000040000795c */ /* 0x000fe20000300000 */
.L_x_4119:
        /* <DEDUP_REMOVED lines=9> */
[----:B------:R-:W-:Y:S02]  /*12950*/  ULDC.64 UR6, c[0x0][0x298] ;  /* 0x0000a60000067ab9 */ /* 0x000fe40000000a00 */
[----:B------:R-:W-:Y:S02]  /*12960*/  UIMAD UR4, UR4, UR6, URZ ;  /* 0x00000006040472a4 */ /* 0x000fe4000f8e023f */
[----:B------:R-:W-:Y:S02]  /*12970*/  UIMAD.WIDE.U32 UR36, UR38, UR6, URZ ;  /* 0x00000006262472a5 */ /* 0x000fe4000f8e003f */
[----:B------:R-:W-:Y:S02]  /*12980*/  UIMAD UR4, UR38, UR7, UR4 ;  /* 0x00000007260472a4 */ /* 0x000fe4000f8e0204 */
[----:B------:R-:W-:-:S02]  /*12990*/  USEL UR38, UR41, URZ, !UP0 ;  /* 0x0000003f29267287 */ /* 0x000fc4000c000000 */
[----:B------:R-:W-:Y:S01]  /*129a0*/  UIADD3 UR41, UR37, UR4, URZ ;  /* 0x0000000425297290 */ /* 0x000fe2000fffe03f */
[----:B------:R-:W-:Y:S11]  /*129b0*/  @!P0 BRA `(.L_x_4121) ;  /* 0x0000000000408947 */ /* 0x000ff60003800000 */
[----:B------:R-:W-:Y:S01]  /*129c0*/  MOV R2, 0x0 ;  /* 0x0000000000027802 */ /* 0x000fe20000000f00 */
[----:B------:R-:W-:Y:S01]  /*129d0*/  ULDC.64 UR6, c[0x4][0x1b0] ;  /* 0x01006c0000067ab9 */ /* 0x000fe20000000a00 */
[----:B------:R-:W-:Y:S01]  /*129e0*/  ULDC.64 UR8, c[0x4][0x1b8] ;  /* 0x01006e0000087ab9 */ /* 0x000fe20000000a00 */
[----:B------:R-:W-:Y:S01]  /*129f0*/  ULDC.64 UR4, c[0x4][0xd0] ;  /* 0x0100340000047ab9 */ /* 0x000fe20000000a00 */
[----:B0-23--:R-:W-:Y:S02]  /*12a00*/  IMAD.U32 R4, RZ, RZ, UR6 ;  /* 0x00000006ff047e24 */ /* 0x00dfe4000f8e00ff */
        /* <DEDUP_REMOVED lines=11> */
.L_x_4121:
[----:B------:R-:W-:Y:S05]  /*12ac0*/  BSYNC B6 ;  /* 0x0000000000067941 */ /* 0x000fea0003800000 */
.L_x_4120:
[----:B------:R-:W4:Y:S01]  /*12ad0*/  LDL.LU R21, [R1+0x4] ;  /* 0x0000040001157983 */ /* 0x000f220000300800 */
[----:B------:R-:W1:Y:S01]  /*12ae0*/  LDC R6, c[0x0][0x448] ;  /* 0x00011200ff067b82 */ /* 0x000e620000000800 */
[----:B------:R-:W0:Y:S01]  /*12af0*/  S2R R2, SR_TID.X ;  /* 0x0000000000027919 */ /* 0x000e220000002100 */
[----:B------:R-:W2:Y:S01]  /*12b00*/  S2R R20, SR_TID.X ;  /* 0x0000000000147919 */ /* 0x000ea20000002100 */
[----:B------:R-:W-:Y:S01]  /*12b10*/  R2UR UR8, R22 ;  /* 0x00000000160872ca */ /* 0x000fe200000e0000 */
[----:B------:R-:W-:Y:S01]  /*12b20*/  ULDC.64 UR6, c[0x0][0x2d8] ;  /* 0x0000b60000067ab9 */ /* 0x000fe20000000a00 */
[----:B------:R0:W5:Y:S01]  /*12b30*/  LDL R8, [R1+0x1c] ;  /* 0x00001c0001087983 */ /* 0x0001620000100800 */
[----:B-1----:R-:W-:Y:S02]  /*12b40*/  ISETP.NE.AND P0, PT, R6, 0x1, PT ;  /* 0x000000010600780c */ /* 0x002fe40003f05270 */
[----:B0-----:R-:W-:-:S11]  /*12b50*/  LOP3.LUT R2, R2, 0x7f, RZ, 0xc0, !PT ;  /* 0x0000007f02027812 */ /* 0x001fd600078ec0ff */
[----:B------:R-:W0:Y:S01]  /*12b60*/  @P0 LDC R0, c[0x0][0x450] ;  /* 0x00011400ff000b82 */ /* 0x000e220000000800 */
[----:B------:R-:W-:Y:S01]  /*12b70*/  SHF.R.U32.HI R2, RZ, 0x2, R2 ;  /* 0x00000002ff027819 */ /* 0x000fe20000011602 */
[----:B--2---:R-:W-:-:S05]  /*12b80*/  IMAD.SHL.U32 R20, R20, 0x20, RZ ;  /* 0x0000002014147824 */ /* 0x004fca00078e00ff */
[----:B------:R-:W-:Y:S02]  /*12b90*/  LOP3.LUT R20, R2, 0x60, R20, 0xf8, !PT ;  /* 0x0000006002147812 */ /* 0x000fe400078ef814 */
[----:B------:R-:W1:Y:S01]  /*12ba0*/  @P0 LDC R2, c[0x0][0x44c] ;  /* 0x00011300ff020b82 */ /* 0x000e620000000800 */
[----:B------:R-:W-:Y:S01]  /*12bb0*/  R2UR UR10, R22 ;  /* 0x00000000160a72ca */ /* 0x000fe200000e0000 */
[----:B------:R-:W-:Y:S01]  /*12bc0*/  UMOV UR4, UR36 ;  /* 0x0000002400047c82 */ /* 0x000fe20008000000 */
[----:B------:R-:W-:Y:S02]  /*12bd0*/  UMOV UR5, UR41 ;  /* 0x0000002900057c82 */ /* 0x000fe40008000000 */
[----:B------:R-:W-:-:S03]  /*12be0*/  UIMAD.WIDE.U32 UR4, UR8, UR6, UR4 ;  /* 0x00000006080472a5 */ /* 0x000fc6000f8e0004 */
[----:B------:R-:W-:Y:S02]  /*12bf0*/  ULDC.64 UR8, c[0x0][0x2e0] ;  /* 0x0000b80000087ab9 */ /* 0x000fe40000000a00 */
[----:B------:R-:W-:-:S04]  /*12c00*/  UIMAD UR6, UR40, UR8, URZ ;  /* 0x00000008280672a4 */ /* 0x000fc8000f8e023f */
[----:B------:R-:W-:Y:S02]  /*12c10*/  UIMAD UR5, UR10, UR7, UR5 ;  /* 0x000000070a0572a4 */ /* 0x000fe4000f8e0205 */
[----:B------:R-:W-:Y:S02]  /*12c20*/  UIMAD UR6, UR38, UR9, UR6 ;  /* 0x00000009260672a4 */ /* 0x000fe4000f8e0206 */
[----:B------:R-:W-:-:S04]  /*12c30*/  UIMAD.WIDE.U32 UR4, UR38, UR8, UR4 ;  /* 0x00000008260472a5 */ /* 0x000fc8000f8e0004 */
[----:B------:R-:W-:-:S03]  /*12c40*/  UIADD3 UR5, UR5, UR6, URZ ;  /* 0x0000000605057290 */ /* 0x000fc6000fffe03f */
[----:B------:R-:W-:Y:S01]  /*12c50*/  ULDC.64 UR6, c[0x0][0x2d0] ;  /* 0x0000b40000067ab9 */ /* 0x000fe20000000a00 */
[C---:B------:R-:W-:Y:S02]  /*12c60*/  LOP3.LUT R10, R36.reuse, 0x40, RZ, 0xfc, !PT ;  /* 0x00000040240a7812 */ /* 0x040fe400078efcff */
[----:B------:R-:W-:Y:S01]  /*12c70*/  LOP3.LUT R11, R36, 0x80, RZ, 0xfc, !PT ;  /* 0x00000080240b7812 */ /* 0x000fe200078efcff */
[----:B----4-:R-:W-:-:S05]  /*12c80*/  IMAD.SHL.U32 R5, R21, 0x80, RZ ;  /* 0x0000008015057824 */ /* 0x010fca00078e00ff */
[----:B------:R-:W-:-:S05]  /*12c90*/  LOP3.LUT R9, R20, R5, RZ, 0xfc, !PT ;  /* 0x0000000514097212 */ /* 0x000fca00078efcff */
[----:B-1----:R-:W-:-:S04]  /*12ca0*/  @P0 IMAD.HI.U32 R3, R9, R2, RZ ;  /* 0x0000000209030227 */ /* 0x002fc800078e00ff */
[----:B------:R-:W-:Y:S01]  /*12cb0*/  IMAD.MOV.U32 R2, RZ, RZ, R9 ;  /* 0x000000ffff027224 */ /* 0x000fe200078e0009 */
[----:B0-----:R-:W-:Y:S01]  /*12cc0*/  @P0 SHF.R.U32.HI R2, RZ, R0, R3 ;  /* 0x00000000ff020219 */ /* 0x001fe20000011603 */
[----:B------:R-:W0:Y:S03]  /*12cd0*/  S2R R20, SR_TID.X ;  /* 0x0000000000147919 */ /* 0x000e260000002100 */
[----:B------:R-:W-:-:S05]  /*12ce0*/  SHF.R.S32.HI R0, RZ, 0x1f, R2 ;  /* 0x0000001fff007819 */ /* 0x000fca0000011402 */
[----:B------:R-:W-:Y:S02]  /*12cf0*/  IMAD R7, R0, UR6, RZ ;  /* 0x0000000600077c24 */ /* 0x000fe4000f8e02ff */
[----:B------:R-:W-:Y:S02]  /*12d00*/  IMAD.MOV R0, RZ, RZ, -R2 ;  /* 0x000000ffff007224 */ /* 0x000fe400078e0a02 */
[----:B------:R-:W-:Y:S02]  /*12d10*/  IMAD.U32 R3, RZ, RZ, UR6 ;  /* 0x00000006ff037e24 */ /* 0x000fe4000f8e00ff */
[----:B------:R-:W-:Y:S02]  /*12d20*/  IMAD R0, R6, R0, R9 ;  /* 0x0000000006007224 */ /* 0x000fe400078e0209 */
[C---:B------:R-:W-:Y:S02]  /*12d30*/  IMAD R7, R2.reuse, UR7, R7 ;  /* 0x0000000702077c24 */ /* 0x040fe4000f8e0207 */
[----:B------:R-:W-:Y:S01]  /*12d40*/  IMAD.WIDE.U32 R2, R2, R3, UR4 ;  /* 0x0000000402027e25 */ /* 0x000fe2000f8e0003 */
[----:B---3--:R-:W-:Y:S01]  /*12d50*/  SHF.R.S32.HI R4, RZ, 0x1f, R0 ;  /* 0x0000001fff047819 */ /* 0x008fe20000011400 */
[----:B------:R-:W-:-:S02]  /*12d60*/  ULDC.64 UR4, c[0x0][0x2c8] ;  /* 0x0000b20000047ab9 */ /* 0x000fc40000000a00 */
[----:B------:R-:W-:Y:S02]  /*12d70*/  IMAD.IADD R3, R3, 0x1, R7 ;  /* 0x0000000103037824 */ /* 0x000fe400078e0207 */
[----:B------:R-:W-:Y:S02]  /*12d80*/  IMAD R4, R4, UR4, RZ ;  /* 0x0000000404047c24 */ /* 0x000fe4000f8e02ff */
[----:B------:R-:W-:-:S04]  /*12d90*/  IMAD.WIDE.U32 R2, R0, UR4, R2 ;  /* 0x0000000400027c25 */ /* 0x000fc8000f8e0002 */
[----:B------:R-:W-:Y:S01]  /*12da0*/  IMAD R7, R0, UR5, R4 ;  /* 0x0000000500077c24 */ /* 0x000fe2000f8e0204 */
[----:B------:R-:W-:Y:S02]  /*12db0*/  ULDC.64 UR4, c[0x0][0x280] ;  /* 0x0000a00000047ab9 */ /* 0x000fe40000000a00 */
[----:B------:R-:W-:Y:S01]  /*12dc0*/  IADD3 R0, P0, R2, UR4, RZ ;  /* 0x0000000402007c10 */ /* 0x000fe2000ff1e0ff */
[----:B------:R-:W-:Y:S01]  /*12dd0*/  ULDC UR4, c[0x0][0x2b8] ;  /* 0x0000ae0000047ab9 */ /* 0x000fe20000000800 */
[----:B0-----:R-:W-:Y:S02]  /*12de0*/  LOP3.LUT R20, R20, 0x7f, RZ, 0xc0, !PT ;  /* 0x0000007f14147812 */ /* 0x001fe400078ec0ff */
[----:B------:R-:W-:Y:S01]  /*12df0*/  IADD3.X R4, R3, UR5, R7, P0, !PT ;  /* 0x0000000503047c10 */ /* 0x000fe200087fe407 */
[----:B------:R-:W-:Y:S01]  /*12e00*/  UMOV UR5, 0xffffffff ;  /* 0xffffffff00057882 */ /* 0x000fe20000000000 */
[----:B------:R-:W-:Y:S02]  /*12e10*/  ISETP.GE.AND P3, PT, R36, UR4, PT ;  /* 0x0000000424007c0c */ /* 0x000fe4000bf66270 */
[----:B------:R-:W-:-:S02]  /*12e20*/  ISETP.GE.AND P2, PT, R10, UR4, PT ;  /* 0x000000040a007c0c */ /* 0x000fc4000bf46270 */
[----:B------:R-:W-:Y:S02]  /*12e30*/  ISETP.GE.AND P1, PT, R11, UR4, PT ;  /* 0x000000040b007c0c */ /* 0x000fe4000bf26270 */
[----:B------:R-:W-:Y:S01]  /*12e40*/  SHF.R.U32.HI R10, RZ, 0x2, R20 ;  /* 0x00000002ff0a7819 */ /* 0x000fe20000011614 */
[----:B------:R-:W-:Y:S10]  /*12e50*/  BRA.DIV UR5, `(.L_x_4122) ;  /* 0x0000005205e87947 */ /* 0x000ff4000b800000 */
[----:B------:R-:W0:Y:S01]  /*12e60*/  SHFL.IDX PT, R14, R0, RZ, 0x1c1f ;  /* 0x001c1fff000e7589 */ /* 0x000e2200000e0000 */
[----:B------:R-:W-:Y:S02]  /*12e70*/  IMAD R29, R29, R6, RZ ;  /* 0x000000061d1d7224 */ /* 0x000fe400078e02ff */
        /* <DEDUP_REMOVED lines=9> */
[----:B------:R-:W-:Y:S04]  /*12f10*/  @!P0 LDGSTS.E.BYPASS.LTC128B.128 [R8+0x20200], desc[UR50][R2.64+0x40], !P2 ;  /* 0x2020004002088fae */ /* 0x000fe8000d101d72 */
[----:B------:R1:W-:Y:S01]  /*12f20*/  @!P0 LDGSTS.E.BYPASS.LTC128B.128 [R8+0x22200], desc[UR50][R2.64+0x80], !P1 ;  /* 0x2220008002088fae */ /* 0x0003e2000c901d72 */
[----:B------:R-:W-:Y:S01]  /*12f30*/  ISETP.GE.AND P0, PT, R6, R29, PT ;  /* 0x0000001d0600720c */ /* 0x000fe20003f06270 */
[----:B------:R-:W-:-:S02]  /*12f40*/  VIADD R6, R5, 0x40 ;  /* 0x0000004005067836 */ /* 0x000fc40000000000 */
[----:B-1----:R-:W1:Y:S10]  /*12f50*/  SHFL.IDX PT, R2, R4, 0x1, 0x1c1f ;  /* 0x003c1f0004027f89 */ /* 0x002e7400000e0000 */
[----:B0-----:R-:W-:-:S05]  /*12f60*/  @!P0 IADD3 R14, P4, R36, R14, RZ ;  /* 0x0000000e240e8210 */ /* 0x001fca0007f9e0ff */
[----:B-1----:R-:W-:Y:S02]  /*12f70*/  @!P0 IMAD.X R7, RZ, RZ, R2, P4 ;  /* 0x000000ffff078224 */ /* 0x002fe400020e0602 */
[----:B------:R-:W-:Y:S02]  /*12f80*/  @!P0 IMAD.MOV.U32 R2, RZ, RZ, R14 ;  /* 0x000000ffff028224 */ /* 0x000fe400078e000e */
[----:B------:R-:W-:Y:S01]  /*12f90*/  @!P0 IMAD.MOV.U32 R3, RZ, RZ, R7 ;  /* 0x000000ffff038224 */ /* 0x000fe200078e0007 */
[----:B------:R-:W0:Y:S04]  /*12fa0*/  SHFL.IDX PT, R14, R0, 0x2, 0x1c1f ;  /* 0x005c1f00000e7f89 */ /* 0x000e2800000e0000 */
[----:B------:R-:W-:Y:S04]  /*12fb0*/  @!P0 LDGSTS.E.BYPASS.LTC128B.128 [R8+0x1ea00], desc[UR50][R2.64], !P3 ;  /* 0x1ea0000002088fae */ /* 0x000fe8000d901d72 */
        /* <DEDUP_REMOVED lines=11> */
[----:B------:R1:W-:Y:S04]  /*13070*/  @!P0 LDGSTS.E.BYPASS.LTC128B.128 [R8+0x21200], desc[UR50][R2.64+0x40], !P2 ;  /* 0x2120004002088fae */ /* 0x0003e8000d101d72 */
[----:B0-----:R1:W-:Y:S02]  /*13080*/  @!P0 LDGSTS.E.BYPASS.LTC128B.128 [R8+0x23200], desc[UR50][R2.64+0x80], !P1 ;  /* 0x2320008002088fae */ /* 0x0013e4000c901d72 */
.L_x_4220:
        /* <DEDUP_REMOVED lines=10> */
[----:B------:R0:W-:Y:S04]  /*13130*/  LDGSTS.E.BYPASS.LTC128B.128 [R8+0x21a00], desc[UR50][R2.64+0x40], !P2 ;  /* 0x21a0004002087fae */ /* 0x0001e8000d101d72 */
[----:B------:R0:W-:Y:S02]  /*13140*/  LDGSTS.E.BYPASS.LTC128B.128 [R8+0x23a00], desc[UR50][R2.64+0x80], !P1 ;  /* 0x23a0008002087fae */ /* 0x0001e4000c901d72 */
.L_x_4124:
[----:B------:R-:W-:Y:S05]  /*13150*/  BSYNC B0 ;  /* 0x0000000000007941 */ /* 0x000fea0003800000 */
.L_x_4123:
[----:B------:R-:W-:Y:S01]  /*13160*/  NOP ;  /* 0x0000000000007918 */ /* 0x000fe20000000000 */
[----:B------:R-:W-:-:S13]  /*13170*/  PLOP3.LUT P0, PT, PT, PT, PT, 0x80, 0x0 ;  /* 0x000000000000781c */ /* 0x000fda0003f0f070 */
.L_x_4125:
        /* <DEDUP_REMOVED lines=16> */
[----:B------:R-:W1:Y:S03]  /*13280*/  SYNCS.PHASECHK.TRANS64.TRYWAIT P0, [R18+URZ+0x33420], R3 ;  /* 0x03342003120075a7 */ /* 0x000e66000800017f */
[----:B01----:R-:W-:Y:S05]  /*13290*/  @!P0 BRA `(.L_x_4127) ;  /* 0x0000005400148947 */ /* 0x003fea0003800000 */
.L_x_4221:
[----:B------:R-:W-:Y:S05]  /*132a0*/  BSYNC B0 ;  /* 0x0000000000007941 */ /* 0x000fea0003800000 */
.L_x_4126:
[----:B------:R-:W3:Y:S01]  /*132b0*/  LDL R0, [R1+0x10] ;  /* 0x0000100001007983 */ /* 0x000ee20000100800 */
[----:B------:R-:W-:-:S06]  /*132c0*/  UIADD3 UR4, UR46, -0x2, URZ ;  /* 0xfffffffe2e047890 */ /* 0x000fcc000fffe03f */
[----:B---3--:R-:W-:-:S13]  /*132d0*/  ISETP.LE.AND P0, PT, R0, UR4, PT ;  /* 0x0000000400007c0c */ /* 0x008fda000bf03270 */
[----:B------:R-:W-:Y:S05]  /*132e0*/  @!P0 BRA `(.L_x_4128) ;  /* 0x0000001c005c8947 */ /* 0x000fea0003800000 */
[----:B------:R-:W-:Y:S02]  /*132f0*/  IMAD.MOV.U32 R20, RZ, RZ, R30 ;  /* 0x000000ffff147224 */ /* 0x000fe400078e001e */
[----:B------:R-:W-:Y:S02]  /*13300*/  IMAD.MOV.U32 R21, RZ, RZ, R33 ;  /* 0x000000ffff157224 */ /* 0x000fe400078e0021 */
[----:B------:R-:W-:-:S07]  /*13310*/  IMAD.U32 R31, RZ, RZ, UR4 ;  /* 0x00000004ff1f7e24 */ /* 0x000fce000f8e00ff */
.L_x_4148:
[----:B---3--:R-:W3:Y:S01]  /*13320*/  LDL R9, [R1+0xc] ;  /* 0x00000c0001097983 */ /* 0x008ee20000100800 */
[----:B-1----:R-:W1:Y:S01]  /*13330*/  LDC R2, c[0x0][0x430] ;  /* 0x00010c00ff027b82 */ /* 0x002e620000000800 */
[----:B------:R-:W4:Y:S01]  /*13340*/  S2R R0, SR_TID.X ;  /* 0x0000000000007919 */ /* 0x000f220000002100 */
[----:B------:R-:W0:Y:S01]  /*13350*/  S2R R6, SR_TID.X ;  /* 0x0000000000067919 */ /* 0x000e220000002100 */
[----:B------:R-:W2:Y:S01]  /*13360*/  S2R R8, SR_TID.X ;  /* 0x0000000000087919 */ /* 0x000ea20000002100 */
[----:B------:R-:W-:Y:S01]  /*13370*/  IMAD R4, R31, 0xa0, R37 ;  /* 0x000000a01f047824 */ /* 0x000fe200078e0225 */
[----:B------:R-:W-:Y:S05]  /*13380*/  YIELD ;  /* 0x0000000000007946 */ /* 0x000fea0003800000 */
[----:B------:R-:W-:Y:S01]  /*13390*/  ULDC.64 UR4, c[0x0][0x428] ;  /* 0x00010a0000047ab9 */ /* 0x000fe20000000a00 */
[----:B------:R-:W-:Y:S01]  /*133a0*/  ULDC.64 UR6, c[0x0][0x418] ;  /* 0x0001060000067ab9 */ /* 0x000fe20000000a00 */
[----:B------:R-:W3:Y:S01]  /*133b0*/  LDL R11, [R1+0x10] ;  /* 0x00001000010b7983 */ /* 0x000ee20000100800 */
[----:B-1----:R-:W-:-:S02]  /*133c0*/  ISETP.NE.AND P0, PT, R2, 0x1, PT ;  /* 0x000000010200780c */ /* 0x002fc40003f05270 */
[----:B----4-:R-:W-:-:S11]  /*133d0*/  LOP3.LUT R2, R0, 0x7f, RZ, 0xc0, !PT ;  /* 0x0000007f00027812 */ /* 0x010fd600078ec0ff */
[----:B------:R-:W1:Y:S01]  /*133e0*/  @P0 LDC R5, c[0x0][0x434] ;  /* 0x00010d00ff050b82 */ /* 0x000e620000000800 */
[----:B------:R-:W-:Y:S02]  /*133f0*/  SHF.R.U32.HI R7, RZ, 0x2, R2 ;  /* 0x00000002ff077819 */ /* 0x000fe40000011602 */
[C---:B0-----:R-:W-:Y:S01]  /*13400*/  LOP3.LUT R2, R6.reuse, 0x7f, RZ, 0xc0, !PT ;  /* 0x0000007f06027812 */ /* 0x041fe200078ec0ff */
[----:B------:R-:W-:-:S04]  /*13410*/  IMAD.SHL.U32 R6, R6, 0x20, RZ ;  /* 0x0000002006067824 */ /* 0x000fc800078e00ff */
[----:B------:R-:W0:Y:S01]  /*13420*/  @P0 LDC R0, c[0x0][0x438] ;  /* 0x00010e00ff000b82 */ /* 0x000e220000000800 */
[----:B------:R-:W-:Y:S02]  /*13430*/  LOP3.LUT R6, R7, 0x60, R6, 0xf8, !PT ;  /* 0x0000006007067812 */ /* 0x000fe400078ef806 */
[----:B------:R-:W-:-:S05]  /*13440*/  SHF.R.U32.HI R7, RZ, 0x2, R2 ;  /* 0x00000002ff077819 */ /* 0x000fca0000011602 */
[----:B------:R-:W4:Y:S01]  /*13450*/  @P0 LDC R3, c[0x0][0x434] ;  /* 0x00010d00ff030b82 */ /* 0x000f220000000800 */
[----:B--2---:R-:W-:Y:S02]  /*13460*/  IMAD.SHL.U32 R8, R8, 0x20, RZ ;  /* 0x0000002008087824 */ /* 0x004fe400078e00ff */
[----:B------:R-:W-:-:S05]  /*13470*/  IMAD.IADD R6, R6, 0x1, R4 ;  /* 0x0000000106067824 */ /* 0x000fca00078e0204 */
[----:B------:R-:W2:Y:S01]  /*13480*/  @P0 LDC R2, c[0x0][0x438] ;  /* 0x00010e00ff020b82 */ /* 0x000ea20000000800 */
[----:B------:R-:W-:Y:S01]  /*13490*/  LOP3.LUT R8, R7, 0x60, R8, 0xf8, !PT ;  /* 0x0000006007087812 */ /* 0x000fe200078ef808 */
[----:B-1----:R-:W-:-:S03]  /*134a0*/  @P0 IMAD.HI.U32 R5, R6, R5, RZ ;  /* 0x0000000506050227 */ /* 0x002fc600078e00ff */
[----:B------:R-:W-:Y:S01]  /*134b0*/  LOP3.LUT R8, R8, 0x80, RZ, 0xfc, !PT ;  /* 0x0000008008087812 */ /* 0x000fe200078efcff */
[----:B------:R-:W-:Y:S01]  /*134c0*/  IMAD.MOV.U32 R7, RZ, RZ, R6 ;  /* 0x000000ffff077224 */ /* 0x000fe200078e0006 */
[----:B0-----:R-:W-:-:S03]  /*134d0*/  @P0 SHF.R.U32.HI R7, RZ, R0, R5 ;  /* 0x00000000ff070219 */ /* 0x001fc60000011605 */
[----:B------:R-:W-:-:S04]  /*134e0*/  IMAD.IADD R0, R8, 0x1, R4 ;  /* 0x0000000108007824 */ /* 0x000fc800078e0204 */
[----:B----4-:R-:W-:-:S04]  /*134f0*/  @P0 IMAD.HI.U32 R3, R0, R3, RZ ;  /* 0x0000000300030227 */ /* 0x010fc800078e00ff */
[----:B------:R-:W-:Y:S01]  /*13500*/  IMAD.MOV.U32 R10, RZ, RZ, R0 ;  /* 0x000000ffff0a7224 */ /* 0x000fe200078e0000 */
[----:B------:R-:W-:Y:S02]  /*13510*/  ISETP.GT.U32.AND P1, PT, R8, 0x9f, PT ;  /* 0x0000009f0800780c */ /* 0x000fe40003f24070 */
[----:B--2---:R-:W-:Y:S01]  /*13520*/  @P0 SHF.R.U32.HI R10, RZ, R2, R3 ;  /* 0x00000002ff0a0219 */ /* 0x004fe20000011603 */
[--C-:B------:R-:W-:Y:S01]  /*13530*/  IMAD.MOV.U32 R2, RZ, RZ, R7.reuse ;  /* 0x000000ffff027224 */ /* 0x100fe200078e0007 */
[----:B------:R-:W-:-:S03]  /*13540*/  SHF.R.S32.HI R3, RZ, 0x1f, R7 ;  /* 0x0000001fff037819 */ /* 0x000fc60000011407 */
[----:B------:R-:W-:-:S03]  /*13550*/  IMAD.WIDE.U32 R2, R32, UR4, R2 ;  /* 0x0000000420027c25 */ /* 0x000fc6000f8e0002 */
[----:B------:R-:W-:Y:S01]  /*13560*/  LEA R8, P0, R2, UR6, 0x2 ;  /* 0x0000000602087c11 */ /* 0x000fe2000f8010ff */
[----:B---3--:R-:W-:-:S04]  /*13570*/  IMAD R5, R9, UR4, RZ ;  /* 0x0000000409057c24 */ /* 0x008fc8000f8e02ff */
[----:B------:R-:W-:-:S04]  /*13580*/  IMAD R4, R32, UR5, R5 ;  /* 0x0000000520047c24 */ /* 0x000fc8000f8e0205 */
[----:B------:R-:W-:-:S05]  /*13590*/  IMAD.IADD R3, R4, 0x1, R3 ;  /* 0x0000000104037824 */ /* 0x000fca00078e0203 */
[----:B------:R-:W-:Y:S01]  /*135a0*/  LEA.HI.X R9, R2, UR7, R3, 0x2, P0 ;  /* 0x0000000702097c11 */ /* 0x000fe200080f1403 */
[--C-:B------:R-:W-:Y:S01]  /*135b0*/  @!P1 IMAD.MOV.U32 R2, RZ, RZ, R10.reuse ;  /* 0x000000ffff029224 */ /* 0x100fe200078e000a */
[----:B------:R-:W-:-:S03]  /*135c0*/  @!P1 SHF.R.S32.HI R3, RZ, 0x1f, R10 ;  /* 0x0000001fff039819 */ /* 0x000fc6000001140a */
[----:B------:R-:W-:Y:S01]  /*135d0*/  @!P1 IMAD.WIDE.U32 R2, R32, UR4, R2 ;  /* 0x0000000420029c25 */ /* 0x000fe2000f8e0002 */
[----:B------:R-:W-:-:S03]  /*135e0*/  ULDC UR4, c[0x0][0x430] ;  /* 0x00010c0000047ab9 */ /* 0x000fc60000000800 */
[----:B------:R-:W-:Y:S01]  /*135f0*/  @!P1 IMAD.IADD R3, R4, 0x1, R3 ;  /* 0x0000000104039824 */ /* 0x000fe200078e0203 */
[----:B------:R-:W-:-:S04]  /*13600*/  @!P1 LEA R4, P0, R2, UR6, 0x2 ;  /* 0x0000000602049c11 */ /* 0x000fc8000f8010ff */
[----:B------:R-:W-:Y:S01]  /*13610*/  @!P1 LEA.HI.X R5, R2, UR7, R3, 0x2, P0 ;  /* 0x0000000702059c11 */ /* 0x000fe200080f1403 */
[----:B------:R-:W-:Y:S02]  /*13620*/  IMAD.MOV R2, RZ, RZ, -R7 ;  /* 0x000000ffff027224 */ /* 0x000fe400078e0a07 */
[----:B------:R0:W2:Y:S01]  /*13630*/  LDG.E R7, desc[UR50][R8.64] ;  /* 0x0000003208077981 */ /* 0x0000a2000c1e1900 */
[----:B------:R-:W-:Y:S02]  /*13640*/  IMAD.U32 R12, RZ, RZ, UR43 ;  /* 0x0000002bff0c7e24 */ /* 0x000fe4000f8e00ff */
[----:B0-----:R-:W-:Y:S02]  /*13650*/  IMAD.MOV.U32 R8, RZ, RZ, RZ ;  /* 0x000000ffff087224 */ /* 0x001fe400078e00ff */
[----:B------:R-:W-:-:S04]  /*13660*/  VIADD R30, R20, 0x1 ;  /* 0x00000001141e7836 */ /* 0x000fc80000000000 */
[----:B------:R0:W5:Y:S01]  /*13670*/  @!P1 LDG.E R8, desc[UR50][R4.64] ;  /* 0x0000003204089981 */ /* 0x000162000c1e1900 */
[----:B------:R-:W-:Y:S01]  /*13680*/  ISETP.NE.AND P1, PT, R12, 0x3, PT ;  /* 0x000000030c00780c */ /* 0x000fe20003f25270 */
[----:B------:R-:W-:Y:S01]  /*13690*/  IMAD.MOV R3, RZ, RZ, -R10 ;  /* 0x000000ffff037224 */ /* 0x000fe200078e0a0a */
[----:B------:R-:W-:Y:S01]  /*136a0*/  ISETP.NE.AND P0, PT, R30, 0x2, PT ;  /* 0x000000021e00780c */ /* 0x000fe20003f05270 */
[----:B------:R-:W-:-:S03]  /*136b0*/  IMAD R6, R2, UR4, R6 ;  /* 0x0000000402067c24 */ /* 0x000fc6000f8e0206 */
[----:B------:R-:W-:Y:S01]  /*136c0*/  SEL R33, RZ, 0x1, P0 ;  /* 0x00000001ff217807 */ /* 0x000fe20000000000 */
[----:B0-----:R-:W-:Y:S02]  /*136d0*/  IMAD R5, R3, UR4, R0 ;  /* 0x0000000403057c24 */ /* 0x001fe4000f8e0200 */
[----:B------:R-:W-:Y:S01]  /*136e0*/  IMAD.MOV.U32 R0, RZ, RZ, R31 ;  /* 0x000000ffff007224 */ /* 0x000fe200078e001f */
[----:B------:R-:W-:Y:S01]  /*136f0*/  SEL R30, R30, RZ, P0 ;  /* 0x000000ff1e1e7207 */ /* 0x000fe20000000000 */
[----:B------:R-:W-:Y:S01]  /*13700*/  VIADD R31, R31, 0xffffffff ;  /* 0xffffffff1f1f7836 */ /* 0x000fe20000000000 */
[----:B------:R-:W-:Y:S02]  /*13710*/  LOP3.LUT R33, R21, R33, RZ, 0x3c, !PT ;  /* 0x0000002115217212 */ /* 0x000fe400078e3cff */
[----:B------:R-:W-:Y:S02]  /*13720*/  ISETP.GT.AND P2, PT, R0, R11, PT ;  /* 0x0000000b0000720c */ /* 0x000fe40003f44270 */
[----:B--2---:R-:W-:Y:S01]  /*13730*/  SHF.R.S32.HI R26, RZ, 0x1f, R7 ;  /* 0x0000001fff1a7819 */ /* 0x004fe20000011407 */
[----:B------:R-:W-:Y:S10]  /*13740*/  @!P1 BRA `(.L_x_4129) ;  /* 0x0000000000049947 */ /* 0x000ff40003800000 */
[----:B------:R-:W-:Y:S01]  /*13750*/  BPT.TRAP 0x1 ;  /* 0x000000040000795c */ /* 0x000fe20000300000 */
.L_x_4129:
[----:B------:R-:W-:Y:S01]  /*13760*/  IMAD R4, R30, 0x8, R18 ;  /* 0x000000081e047824 */ /* 0x000fe200078e0212 */
[----:B------:R-:W-:Y:S01]  /*13770*/  SHF.L.U32 R28, R33, 0x1f, RZ ;  /* 0x0000001f211c7819 */ /* 0x000fe200000006ff */
[----:B------:R-:W-:Y:S01]  /*13780*/  BSSY B0, `(.L_x_4130) ;  /* 0x0000004000007945 */ /* 0x000fe20003800000 */
[----:B------:R-:W-:Y:S02]  /*13790*/  SHF.R.S32.HI R27, RZ, 0x1f, R6 ;  /* 0x0000001fff1b7819 */ /* 0x000fe40000011406 */
[----:B------:R-:W0:Y:S02]  /*137a0*/  SYNCS.PHASECHK.TRANS64.TRYWAIT P0, [R4+URZ+0x33480], R28 ;  /* 0x0334801c040075a7 */ /* 0x000e24000800017f */
[----:B0-----:R-:W-:Y:S05]  /*137b0*/  @!P0 BRA `(.L_x_4131) ;  /* 0x0000004c00e08947 */ /* 0x001fea0003800000 */
.L_x_4222:
[----:B------:R-:W-:Y:S05]  /*137c0*/  BSYNC B0 ;  /* 0x0000000000007941 */ /* 0x000fea0003800000 */
.L_x_4130:
[----:B------:R-:W2:Y:S01]  /*137d0*/  LDL R15, [R1+0x18] ;  /* 0x00001800010f7983 */ /* 0x000ea20000100800 */
[----:B------:R-:W-:Y:S01]  /*137e0*/  ULDC.64 UR4, c[0x0][0x328] ;  /* 0x0000ca0000047ab9 */ /* 0x000fe20000000a00 */
[----:B------:R-:W-:Y:S01]  /*137f0*/  ULDC.64 UR6, c[0x0][0x338] ;  /* 0x0000ce0000067ab9 */ /* 0x000fe20000000a00 */
[----:B------:R-:W-:Y:S01]  /*13800*/  IMAD R0, R27, UR4, RZ ;  /* 0x000000041b007c24 */ /* 0x000fe2000f8e02ff */
[----:B------:R-:W-:Y:S01]  /*13810*/  SHF.R.S32.HI R29, RZ, 0x1f, R5 ;  /* 0x0000001fff1d7819 */ /* 0x000fe20000011405 */
[----:B------:R-:W-:Y:S01]  /*13820*/  IMAD.WIDE.U32 R2, R6, UR4, RZ ;  /* 0x0000000406027c25 */ /* 0x000fe2000f8e00ff */
[----:B-----5:R-:W-:Y:S01]  /*13830*/  SHF.R.S32.HI R25, RZ, 0x1f, R8 ;  /* 0x0000001fff197819 */ /* 0x020fe20000011408 */
[----:B------:R-:W1:Y:S01]  /*13840*/  LDC R12, c[0x0][0x2f4] ;  /* 0x0000bd00ff0c7b82 */ /* 0x000e620000000800 */
[----:B------:R-:W-:Y:S01]  /*13850*/  LOP3.LUT R14, R36, 0x80, RZ, 0xfc, !PT ;  /* 0x00000080240e7812 */ /* 0x000fe200078efcff */
[----:B------:R-:W-:Y:S01]  /*13860*/  IMAD R0, R6, UR5, R0 ;  /* 0x0000000506007c24 */ /* 0x000fe2000f8e0200 */
[----:B------:R-:W-:Y:S01]  /*13870*/  LOP3.LUT R13, R36, 0x40, RZ, 0xfc, !PT ;  /* 0x00000040240d7812 */ /* 0x000fe200078efcff */
[----:B------:R-:W-:-:S02]  /*13880*/  IMAD R10, R26, UR6, RZ ;  /* 0x000000061a0a7c24 */ /* 0x000fc4000f8e02ff */
        /* <DEDUP_REMOVED lines=8> */
[----:B------:R-:W-:Y:S01]  /*13910*/  ULDC.64 UR4, c[0x0][0x330] ;  /* 0x0000cc0000047ab9 */ /* 0x000fe20000000a00 */
[----:B-1----:R-:W-:-:S02]  /*13920*/  ISETP.GE.AND P1, PT, R14, R12, PT ;  /* 0x0000000c0e00720c */ /* 0x002fc40003f26270 */
[----:B------:R-:W-:Y:S01]  /*13930*/  IMAD.IADD R3, R3, 0x1, R0 ;  /* 0x0000000103037824 */ /* 0x000fe200078e0200 */
[-C--:B------:R-:W-:Y:S01]  /*13940*/  ISETP.GE.AND P3, PT, R13, R12.reuse, PT ;  /* 0x0000000c0d00720c */ /* 0x080fe20003f66270 */
[----:B------:R-:W-:Y:S01]  /*13950*/  IMAD R0, R25, UR6, RZ ;  /* 0x0000000619007c24 */ /* 0x000fe2000f8e02ff */
[----:B------:R-:W-:Y:S01]  /*13960*/  ISETP.GE.AND P4, PT, R36, R12, PT ;  /* 0x0000000c2400720c */ /* 0x000fe20003f86270 */
        /* <DEDUP_REMOVED lines=12> */
[----:B--2---:R-:W-:Y:S01]  /*13a30*/  IMAD R35, R30, 0x7800, R15 ;  /* 0x000078001e237824 */ /* 0x004fe200078e020f */
[----:B------:R-:W-:Y:S07]  /*13a40*/  BRA.DIV UR4, `(.L_x_4132) ;  /* 0x0000004e04507947 */ /* 0x000fee000b800000 */
[----:B------:R-:W1:Y:S04]  /*13a50*/  SHFL.IDX PT, R2, R9, RZ, 0x1c1f ;  /* 0x001c1fff09027589 */ /* 0x000e6800000e0000 */
[----:B------:R-:W2:Y:S04]  /*13a60*/  SHFL.IDX PT, R0, R10, RZ, 0x1c1f ;  /* 0x001c1fff0a007589 */ /* 0x000ea800000e0000 */
[----:B------:R-:W-:Y:S01]  /*13a70*/  SHFL.IDX PT, R23, R23, RZ, 0x1c1f ;  /* 0x001c1fff17177589 */ /* 0x000fe200000e0000 */
[----:B-1----:R-:W-:-:S05]  /*13a80*/  IADD3 R2, P0, R36, R2, RZ ;  /* 0x0000000224027210 */ /* 0x002fca0007f1e0ff */
[----:B--2---:R-:W-:Y:S02]  /*13a90*/  IMAD.X R3, RZ, RZ, R0, P0 ;  /* 0x000000ffff037224 */ /* 0x004fe400000e0600 */
[----:B------:R-:W-:Y:S02]  /*13aa0*/  IMAD.IADD R0, R18, 0x1, R35 ;  /* 0x0000000112007824 */ /* 0x000fe400078e0223 */
[----:B------:R-:W-:Y:S04]  /*13ab0*/  SHFL.IDX PT, R35, R10, 0x2, 0x1c1f ;  /* 0x005c1f000a237f89 */ /* 0x000fe800000e0000 */
        /* <DEDUP_REMOVED lines=20> */
[----:B------:R-:W-:Y:S04]  /*13c00*/  LDGSTS.E.BYPASS.LTC128B.128 [R0+0x10a00], desc[UR50][R2.64], !P4 ;  /* 0x10a0000002007fae */ /* 0x000fe8000e101d72 */
[----:B------:R-:W-:Y:S04]  /*13c10*/  LDGSTS.E.BYPASS.LTC128B.128 [R0+0x13200], desc[UR50][R2.64+0x40], !P3 ;  /* 0x1320004002007fae */ /* 0x000fe8000d901d72 */
[----:B------:R1:W-:Y:S04]  /*13c20*/  LDGSTS.E.BYPASS.LTC128B.128 [R0+0x15a00], desc[UR50][R2.64+0x80], !P1 ;  /* 0x15a0008002007fae */ /* 0x0003e8000c901d72 */
[----:B-1----:R1:W2:Y:S02]  /*13c30*/  SHFL.IDX PT, R2, R24, RZ, 0x1c1f ;  /* 0x001c1fff18027589 */ /* 0x0022a400000e0000 */
.L_x_4234:
[----:B--2---:R-:W-:-:S05]  /*13c40*/  IADD3 R2, P0, R36, R2, RZ ;  /* 0x0000000224027210 */ /* 0x004fca0007f1e0ff */
[----:B------:R-:W-:Y:S01]  /*13c50*/  IMAD.X R3, RZ, RZ, R23, P0 ;  /* 0x000000ffff037224 */ /* 0x000fe200000e0617 */
[----:B------:R-:W-:-:S04]  /*13c60*/  PLOP3.LUT P0, PT, PT, PT, PT, 0x80, 0x0 ;  /* 0x000000000000781c */ /* 0x000fc80003f0f070 */
[----:B------:R-:W-:Y:S01]  /*13c70*/  @!PT LDS RZ, [RZ] ;  /* 0x00000000fffff984 */ /* 0x000fe20000000800 */
[----:B------:R-:W-:Y:S01]  /*13c80*/  @!PT LDS RZ, [RZ] ;  /* 0x00000000fffff984 */ /* 0x000fe20000000800 */
[----:B------:R-:W-:Y:S01]  /*13c90*/  @!PT LDS RZ, [RZ] ;  /* 0x00000000fffff984 */ /* 0x000fe20000000800 */
[----:B------:R2:W-:Y:S04]  /*13ca0*/  LDGSTS.E.BYPASS.LTC128B.128 [R0+0x11200], desc[UR50][R2.64], !P4 ;  /* 0x1120000002007fae */ /* 0x0005e8000e101d72 */
[----:B------:R2:W-:Y:S04]  /*13cb0*/  LDGSTS.E.BYPASS.LTC128B.128 [R0+0x13a00], desc[UR50][R2.64+0x40], !P3 ;  /* 0x13a0004002007fae */ /* 0x0005e8000d901d72 */
[----:B------:R2:W-:Y:S01]  /*13cc0*/  LDGSTS.E.BYPASS.LTC128B.128 [R0+0x16200], desc[UR50][R2.64+0x80], !P1 ;  /* 0x1620008002007fae */ /* 0x0005e2000c901d72 */
[----:B------:R-:W-:Y:S01]  /*13cd0*/  NOP ;  /* 0x0000000000007918 */ /* 0x000fe20000000000 */
.L_x_4133:
        /* <DEDUP_REMOVED lines=11> */
.L_x_4134:
[----:B------:R2:W-:Y:S01]  /*13d90*/  SYNCS.ARRIVE.TRANS64.A1T0 RZ, [R4+URZ+0x33470], RZ ;  /* 0x033470ff04ff79a7 */ /* 0x0005e2000810003f */
[----:B------:R-:W-:Y:S05]  /*13da0*/  @!P3 BRA `(.L_x_4135) ;  /* 0x000000000004b947 */ /* 0x000fea0003800000 */
[----:B------:R-:W-:Y:S01]  /*13db0*/  BPT.TRAP 0x1 ;  /* 0x000000040000795c */ /* 0x000fe20000300000 */
.L_x_4135:
[----:B------:R-:W3:Y:S01]  /*13dc0*/  SYNCS.PHASECHK.TRANS64.TRYWAIT P0, [R4+URZ+0x33440], R28 ;  /* 0x0334401c040075a7 */ /* 0x000ee2000800017f */
[----:B------:R-:W-:Y:S04]  /*13dd0*/  BSSY B0, `(.L_x_4136) ;  /* 0x0000002000007945 */ /* 0x000fe80003800000 */
[----:B---3--:R-:W-:Y:S05]  /*13de0*/  @!P0 BRA `(.L_x_4137) ;  /* 0x0000004c00e88947 */ /* 0x008fea0003800000 */
.L_x_4235:
[----:B------:R-:W-:Y:S05]  /*13df0*/  BSYNC B0 ;  /* 0x0000000000007941 */ /* 0x000fea0003800000 */
.L_x_4136:
[----:B------:R-:W-:Y:S01]  /*13e00*/  ULDC.64 UR4, c[0x0][0x310] ;  /* 0x0000c40000047ab9 */ /* 0x000fe20000000a00 */
[----:B------:R-:W-:Y:S01]  /*13e10*/  ULDC.64 UR6, c[0x0][0x300] ;  /* 0x0000c00000067ab9 */ /* 0x000fe20000000a00 */
[----:B------:R-:W-:Y:S01]  /*13e20*/  IMAD R9, R26, UR4, RZ ;  /* 0x000000041a097c24 */ /* 0x000fe2000f8e02ff */
[----:B------:R-:W4:Y:S01]  /*13e30*/  LDC R12, c[0x0][0x2f4] ;  /* 0x0000bd00ff0c7b82 */ /* 0x000f220000000800 */
[C---:B------:R-:W-:Y:S01]  /*13e40*/  IMAD.WIDE.U32 R2, R7.reuse, UR4, RZ ;  /* 0x0000000407027c25 */ /* 0x040fe2000f8e00ff */
[C---:B------:R-:W-:Y:S02]  /*13e50*/  LOP3.LUT R14, R36.reuse, 0x80, RZ, 0xfc, !PT ;  /* 0x00000080240e7812 */ /* 0x040fe400078efcff */
[----:B------:R-:W-:Y:S01]  /*13e60*/  LOP3.LUT R13, R36, 0x40, RZ, 0xfc, !PT ;  /* 0x00000040240d7812 */ /* 0x000fe200078efcff */
[----:B------:R-:W-:Y:S02]  /*13e70*/  IMAD R9, R7, UR5, R9 ;  /* 0x0000000507097c24 */ /* 0x000fe4000f8e0209 */
[----:B------:R-:W-:-:S02]  /*13e80*/  IMAD R27, R27, UR6, RZ ;  /* 0x000000061b1b7c24 */ /* 0x000fc4000f8e02ff */
[----:B------:R-:W-:Y:S02]  /*13e90*/  IMAD.IADD R3, R3, 0x1, R9 ;  /* 0x0000000103037824 */ /* 0x000fe400078e0209 */
[----:B------:R-:W-:Y:S02]  /*13ea0*/  IMAD R9, R25, UR4, RZ ;  /* 0x0000000419097c24 */ /* 0x000fe4000f8e02ff */
[----:B------:R-:W-:-:S04]  /*13eb0*/  IMAD.WIDE.U32 R2, R6, UR6, R2 ;  /* 0x0000000606027c25 */ /* 0x000fc8000f8e0002 */
[----:B------:R-:W-:Y:S02]  /*13ec0*/  IMAD R6, R6, UR7, R27 ;  /* 0x0000000706067c24 */ /* 0x000fe4000f8e021b */
[----:B------:R-:W-:Y:S02]  /*13ed0*/  IMAD R9, R8, UR5, R9 ;  /* 0x0000000508097c24 */ /* 0x000fe4000f8e0209 */
[----:B------:R-:W-:Y:S02]  /*13ee0*/  IMAD.IADD R7, R3, 0x1, R6 ;  /* 0x0000000103077824 */ /* 0x000fe400078e0206 */
[----:B------:R-:W-:Y:S01]  /*13ef0*/  IMAD.MOV.U32 R6, RZ, RZ, R2 ;  /* 0x000000ffff067224 */ /* 0x000fe200078e0002 */
[-C--:B----4-:R-:W-:Y:S01]  /*13f00*/  ISETP.GE.AND P1, PT, R14, R12.reuse, PT ;  /* 0x0000000c0e00720c */ /* 0x090fe20003f26270 */
[----:B------:R-:W-:Y:S01]  /*13f10*/  IMAD.WIDE.U32 R2, R8, UR4, RZ ;  /* 0x0000000408027c25 */ /* 0x000fe2000f8e00ff */
[----:B------:R-:W-:Y:S01]  /*13f20*/  ULDC.64 UR4, c[0x0][0x308] ;  /* 0x0000c20000047ab9 */ /* 0x000fe20000000a00 */
[----:B------:R-:W-:-:S02]  /*13f30*/  ISETP.GE.AND P3, PT, R13, R12, PT ;  /* 0x0000000c0d00720c */ /* 0x000fc40003f66270 */
[----:B------:R-:W-:Y:S01]  /*13f40*/  IMAD.IADD R3, R3, 0x1, R9 ;  /* 0x0000000103037824 */ /* 0x000fe200078e0209 */
[----:B------:R-:W-:Y:S01]  /*13f50*/  ISETP.GE.AND P4, PT, R36, R12, PT ;  /* 0x0000000c2400720c */ /* 0x000fe20003f86270 */
[----:B------:R-:W-:Y:S02]  /*13f60*/  IMAD R10, R29, UR6, RZ ;  /* 0x000000061d0a7c24 */ /* 0x000fe4000f8e02ff */
[----:B------:R-:W-:-:S04]  /*13f70*/  IMAD.WIDE.U32 R8, R5, UR6, R2 ;  /* 0x0000000605087c25 */ /* 0x000fc8000f8e0002 */
[----:B------:R-:W-:-:S04]  /*13f80*/  IMAD.WIDE.U32 R2, R22, UR4, R6 ;  /* 0x0000000416027c25 */ /* 0x000fc8000f8e0006 */
[----:B------:R-:W-:Y:S01]  /*13f90*/  IMAD R10, R5, UR7, R10 ;  /* 0x00000007050a7c24 */ /* 0x000fe2000f8e020a */
[----:B------:R-:W-:Y:S01]  /*13fa0*/  ULDC.64 UR6, c[0x0][0x2e8] ;  /* 0x0000ba0000067ab9 */ /* 0x000fe20000000a00 */
[----:B------:R-:W-:Y:S01]  /*13fb0*/  IMAD R11, R22, UR5, RZ ;  /* 0x00000005160b7c24 */ /* 0x000fe2000f8e02ff */
[----:B------:R-:W-:Y:S01]  /*13fc0*/  IADD3 R5, P0, R2, UR6, RZ ;  /* 0x0000000602057c10 */ /* 0x000fe2000ff1e0ff */
[----:B------:R-:W-:-:S03]  /*13fd0*/  IMAD.MOV.U32 R2, RZ, RZ, R8 ;  /* 0x000000ffff027224 */ /* 0x000fc600078e0008 */
[----:B------:R-:W-:Y:S01]  /*13fe0*/  IADD3.X R6, R11, UR7, R3, P0, !PT ;  /* 0x000000070b067c10 */ /* 0x000fe200087fe403 */
[----:B------:R-:W-:Y:S02]  /*13ff0*/  IMAD.IADD R3, R9, 0x1, R10 ;  /* 0x0000000109037824 */ /* 0x000fe400078e020a */
[----:B------:R-:W-:Y:S01]  /*14000*/  IMAD.WIDE.U32 R2, R22, UR4, R2 ;  /* 0x0000000416027c25 */ /* 0x000fe2000f8e0002 */
[----:B------:R-:W-:Y:S02]  /*14010*/  UMOV UR4, 0xffffffff ;  /* 0xffffffff00047882 */ /* 0x000fe40000000000 */
[----:B------:R-:W-:-:S04]  /*14020*/  IADD3 R7, P0, R2, UR6, RZ ;  /* 0x0000000602077c10 */ /* 0x000fc8000ff1e0ff */
[----:B------:R-:W-:Y:S01]  /*14030*/  IADD3.X R8, R11, UR7, R3, P0, !PT ;  /* 0x000000070b087c10 */ /* 0x000fe200087fe403 */
[----:B------:R-:W-:Y:S08]  /*14040*/  BRA.DIV UR4, `(.L_x_4138) ;  /* 0x0000004e04647947 */ /* 0x000ff0000b800000 */
[----:B------:R-:W4:Y:S04]  /*14050*/  SHFL.IDX PT, R2, R5, RZ, 0x1c1f ;  /* 0x001c1fff05027589 */ /* 0x000f2800000e0000 */
[----:B------:R-:W5:Y:S04]  /*14060*/  SHFL.IDX PT, R3, R6, RZ, 0x1c1f ;  /* 0x001c1fff06037589 */ /* 0x000f6800000e0000 */
[----:B------:R-:W-:Y:S04]  /*14070*/  SHFL.IDX PT, R9, R6, 0x2, 0x1c1f ;  /* 0x005c1f0006097f89 */ /* 0x000fe800000e0000 */
[----:B------:R-:W-:Y:S04]  /*14080*/  SHFL.IDX PT, R8, R8, RZ, 0x1c1f ;  /* 0x001c1fff08087589 */ /* 0x000fe800000e0000 */
[----:B------:R-:W-:Y:S01]  /*14090*/  SHFL.IDX PT, R14, R7, RZ, 0x1c1f ;  /* 0x001c1fff070e7589 */ /* 0x000fe200000e0000 */
[----:B----4-:R-:W-:-:S05]  /*140a0*/  IADD3 R2, P0, R36, R2, RZ ;  /* 0x0000000224027210 */ /* 0x010fca0007f1e0ff */
[----:B-----5:R-:W-:-:S05]  /*140b0*/  IMAD.X R3, RZ, RZ, R3, P0 ;  /* 0x000000ffff037224 */ /* 0x020fca00000e0603 */
[----:B------:R-:W-:Y:S04]  /*140c0*/  LDGSTS.E.BYPASS.LTC128B.128 [R0+0x24200], desc[UR50][R2.64], !P4 ;  /* 0x2420000002007fae */ /* 0x000fe8000e101d72 */
[----:B------:R-:W-:Y:S04]  /*140d0*/  LDGSTS.E.BYPASS.LTC128B.128 [R0+0x26a00], desc[UR50][R2.64+0x40], !P3 ;  /* 0x26a0004002007fae */ /* 0x000fe8000d901d72 */
[----:B------:R4:W-:Y:S04]  /*140e0*/  LDGSTS.E.BYPASS.LTC128B.128 [R0+0x29200], desc[UR50][R2.64+0x80], !P1 ;  /* 0x2920008002007fae */ /* 0x0009e8000c901d72 */
[----:B----4-:R-:W4:Y:S04]  /*140f0*/  SHFL.IDX PT, R2, R5, 0x1, 0x1c1f ;  /* 0x003c1f0005027f89 */ /* 0x010f2800000e0000 */
[----:B------:R-:W5:Y:S01]  /*14100*/  SHFL.IDX PT, R3, R6, 0x1, 0x1c1f ;  /* 0x003c1f0006037f89 */ /* 0x000f6200000e0000 */
[----:B----4-:R-:W-:-:S05]  /*14110*/  IADD3 R2, P0, R36, R2, RZ ;  /* 0x0000000224027210 */ /* 0x010fca0007f1e0ff */
[----:B-----5:R-:W-:-:S05]  /*14120*/  IMAD.X R3, RZ, RZ, R3, P0 ;  /* 0x000000ffff037224 */ /* 0x020fca00000e0603 */
[----:B------:R-:W-:Y:S04]  /*14130*/  LDGSTS.E.BYPASS.LTC128B.128 [R0+0x24a00], desc[UR50][R2.64], !P4 ;  /* 0x24a0000002007fae */ /* 0x000fe8000e101d72 */
[----:B------:R-:W-:Y:S04]  /*14140*/  LDGSTS.E.BYPASS.LTC128B.128 [R0+0x27200], desc[UR50][R2.64+0x40], !P3 ;  /* 0x2720004002007fae */ /* 0x000fe8000d901d72 */
[----:B------:R4:W-:Y:S04]  /*14150*/  LDGSTS.E.BYPASS.LTC128B.128 [R0+0x29a00], desc[UR50][R2.64+0x80], !P1 ;  /* 0x29a0008002007fae */ /* 0x0009e8000c901d72 */
[----:B----4-:R-:W4:Y:S02]  /*14160*/  SHFL.IDX PT, R2, R5, 0x2, 0x1c1f ;  /* 0x005c1f0005027f89 */ /* 0x010f2400000e0000 */
[----:B----4-:R-:W-:-:S05]  /*14170*/  IADD3 R2, P0, R36, R2, RZ ;  /* 0x0000000224027210 */ /* 0x010fca0007f1e0ff */
[----:B------:R-:W-:Y:S02]  /*14180*/  IMAD.X R3, RZ, RZ, R9, P0 ;  /* 0x000000ffff037224 */ /* 0x000fe400000e0609 */
[----:B------:R-:W-:Y:S04]  /*14190*/  SHFL.IDX PT, R9, R6, 0x3, 0x1c1f ;  /* 0x007c1f0006097f89 */ /* 0x000fe800000e0000 */
[----:B------:R-:W-:Y:S04]  /*141a0*/  LDGSTS.E.BYPASS.LTC128B.128 [R0+0x25200], desc[UR50][R2.64], !P4 ;  /* 0x2520000002007fae */ /* 0x000fe8000e101d72 */
[----:B------:R-:W-:Y:S04]  /*141b0*/  LDGSTS.E.BYPASS.LTC128B.128 [R0+0x27a00], desc[UR50][R2.64+0x40], !P3 ;  /* 0x27a0004002007fae */ /* 0x000fe8000d901d72 */
[----:B------:R4:W-:Y:S04]  /*141c0*/  LDGSTS.E.BYPASS.LTC128B.128 [R0+0x2a200], desc[UR50][R2.64+0x80], !P1 ;  /* 0x2a20008002007fae */ /* 0x0009e8000c901d72 */
[----:B----4-:R-:W4:Y:S02]  /*141d0*/  SHFL.IDX PT, R2, R5, 0x3, 0x1c1f ;  /* 0x007c1f0005027f89 */ /* 0x010f2400000e0000 */
[----:B----4-:R-:W-:-:S05]  /*141e0*/  IADD3 R2, P0, R36, R2, RZ ;  /* 0x0000000224027210 */ /* 0x010fca0007f1e0ff */
[----:B------:R-:W-:-:S05]  /*141f0*/  IMAD.X R3, RZ, RZ, R9, P0 ;  /* 0x000000ffff037224 */ /* 0x000fca00000e0609 */
[----:B------:R4:W-:Y:S04]  /*14200*/  LDGSTS.E.BYPASS.LTC128B.128 [R0+0x25a00], desc[UR50][R2.64], !P4 ;  /* 0x25a0000002007fae */ /* 0x0009e8000e101d72 */
[----:B------:R4:W-:Y:S04]  /*14210*/  LDGSTS.E.BYPASS.LTC128B.128 [R0+0x28200], desc[UR50][R2.64+0x40], !P3 ;  /* 0x2820004002007fae */ /* 0x0009e8000d901d72 */
[----:B------:R4:W-:Y:S02]  /*14220*/  LDGSTS.E.BYPASS.LTC128B.128 [R0+0x2aa00], desc[UR50][R2.64+0x80], !P1 ;  /* 0x2aa0008002007fae */ /* 0x0009e4000c901d72 */
.L_x_4247:
[----:B----4-:R-:W-:-:S05]  /*14230*/  IADD3 R2, P0, R36, R14, RZ ;  /* 0x0000000e24027210 */ /* 0x010fca0007f1e0ff */
        /* <DEDUP_REMOVED lines=9> */
.L_x_4139:
[----:B------:R-:W-:Y:S02]  /*142d0*/  PLOP3.LUT P1, PT, P1, P0, PT, 0xa2, 0x0 ;  /* 0x000000000000781c */ /* 0x000fe40000f21472 */
[----:B------:R-:W-:-:S08]  /*142e0*/  @P0 R2UR P1, UR4, R4 ;  /* 0x00000000040402ca */ /* 0x000fd00000020000 */
[----:B------:R-:W-:-:S05]  /*142f0*/  @P0 PLOP3.LUT P0, PT, P1, PT, PT, 0x80, 0x0 ;  /* 0x000000000000081c */ /* 0x000fca0000f0f070 */
[----:B------:R-:W-:Y:S01]  /*14300*/  @!P1 SYNCS.ARRIVE.TRANS64.RED.A0T1 RZ, [UR4+0x33430], RZ ;  /* 0x033430ffffff99a7 */ /* 0x000fe20008200404 */
[----:B------:R-:W-:Y:S07]  /*14310*/  @!P1 ARRIVES.LDGSTSBAR.64.TRANSCNT [UR4+0x33430] ;  /* 0x03343000ff0099b0 */ /* 0x000fee0008000a84 */
[----:B------:R-:W-:Y:S05]  /*14320*/  @P0 BRA.U.ANY `(.L_x_4139) ;  /* 0xfffffffd00e80947 */ /* 0x000fea000393ffff */
[----:B------:R-:W-:Y:S01]  /*14330*/  NOP ;  /* 0x0000000000007918 */ /* 0x000fe20000000000 */
[----:B----4-:R-:W-:-:S05]  /*14340*/  IMAD.U32 R0, RZ, RZ, UR43 ;  /* 0x0000002bff007e24 */ /* 0x010fca000f8e00ff */
[----:B------:R-:W-:-:S13]  /*14350*/  ISETP.NE.AND P3, PT, R0, 0x3, PT ;  /* 0x000000030000780c */ /* 0x000fda0003f65270 */
[----:B------:R-:W-:Y:S05]  /*14360*/  @!P3 BRA `(.L_x_4140) ;  /* 0x000000000004b947 */ /* 0x000fea0003800000 */
[----:B------:R-:W-:Y:S01]  /*14370*/  BPT.TRAP 0x1 ;  /* 0x000000040000795c */ /* 0x000fe20000300000 */
.L_x_4140:
[----:B------:R-:W-:Y:S01]  /*14380*/  IMAD.U32 R0, RZ, RZ, UR44 ;  /* 0x0000002cff007e24 */ /* 0x000fe2000f8e00ff */
[----:B------:R4:W-:Y:S04]  /*14390*/  SYNCS.ARRIVE.TRANS64.A1T0 RZ, [R4+URZ+0x33430], RZ ;  /* 0x033430ff04ff79a7 */ /* 0x0009e8000810003f */
[----:B------:R-:W-:-:S13]  /*143a0*/  ISETP.NE.AND P0, PT, R0, 0x3, PT ;  /* 0x000000030000780c */ /* 0x000fda0003f05270 */
[----:B----4-:R-:W-:Y:S05]  /*143b0*/  @!P0 BRA `(.L_x_4141) ;  /* 0x0000000000048947 */ /* 0x010fea0003800000 */
[----:B------:R-:W-:Y:S01]  /*143c0*/  BPT.TRAP 0x1 ;  /* 0x000000040000795c */ /* 0x000fe20000300000 */
.L_x_4141:
[----:B------:R-:W-:Y:S01]  /*143d0*/  LOP3.LUT R3, R21, 0x1, RZ, 0x3c, !PT ;  /* 0x0000000115037812 */ /* 0x000fe200078e3cff */
[----:B------:R-:W-:Y:S01]  /*143e0*/  IMAD R2, R20, 0x8, R18 ;  /* 0x0000000814027824 */ /* 0x000fe200078e0212 */
[----:B------:R-:W-:Y:S02]  /*143f0*/  BSSY B0, `(.L_x_4142) ;  /* 0x0000004000007945 */ /* 0x000fe40003800000 */
[----:B------:R-:W-:-:S04]  /*14400*/  SHF.L.U32 R3, R3, 0x1f, RZ ;  /* 0x0000001f03037819 */ /* 0x000fc800000006ff */
[----:B------:R-:W4:Y:S02]  /*14410*/  SYNCS.PHASECHK.TRANS64.TRYWAIT P1, [R2+URZ+0x33470], R3 ;  /* 0x03347003020075a7 */ /* 0x000f24000802017f */
[----:B----4-:R-:W-:Y:S05]  /*14420*/  @!P1 BRA `(.L_x_4143) ;  /* 0x0000004c00e49947 */ /* 0x010fea0003800000 */
.L_x_4248:
[----:B------:R-:W-:Y:S05]  /*14430*/  BSYNC B0 ;  /* 0x0000000000007941 */ /* 0x000fea0003800000 */
.L_x_4142:
[----:B------:R-:W-:-:S05]  /*14440*/  IMAD.U32 R0, RZ, RZ, UR43 ;  /* 0x0000002bff007e24 */ /* 0x000fca000f8e00ff */
[----:B------:R-:W-:-:S13]  /*14450*/  ISETP.NE.AND P1, PT, R0, 0x3, PT ;  /* 0x000000030000780c */ /* 0x000fda0003f25270 */
[----:B------:R-:W-:Y:S05]  /*14460*/  @!P1 BRA `(.L_x_4144) ;  /* 0x0000000000049947 */ /* 0x000fea0003800000 */
[----:B------:R-:W-:Y:S01]  /*14470*/  BPT.TRAP 0x1 ;  /* 0x000000040000795c */ /* 0x000fe20000300000 */
.L_x_4144:
[----:B----4-:R-:W-:Y:S01]  /*14480*/  SHF.L.U32 R3, R21, 0x1f, RZ ;  /* 0x0000001f15037819 */ /* 0x010fe200000006ff */
[----:B------:R-:W-:-:S03]  /*14490*/  IMAD R0, R20, 0x7800, RZ ;  /* 0x0000780014007824 */ /* 0x000fc600078e02ff */
[----:B------:R-:W4:Y:S02]  /*144a0*/  SYNCS.PHASECHK.TRANS64.TRYWAIT P1, [R2+URZ+0x33460], R3 ;  /* 0x03346003020075a7 */ /* 0x000f24000802017f */
[----:B----4-:R-:W-:Y:S05]  /*144b0*/  @!P1 BRA `(.L_x_4145) ;  /* 0x0000004c00d49947 */ /* 0x010fea0003800000 */
.L_x_4249:
[----:B----4-:R-:W-:Y:S01]  /*144c0*/  LOP3.LUT R3, R0, R16, RZ, 0xfc, !PT ;  /* 0x0000001000037212 */ /* 0x010fe200078efcff */
[----:B------:R-:W-:Y:S05]  /*144d0*/  WARPSYNC.ALL ;  /* 0x0000000000007948 */ /* 0x000fea0003800000 */
[----:B------:R-:W-:Y:S02]  /*144e0*/  IMAD.IADD R6, R18, 0x1, R3 ;  /* 0x0000000112067824 */ /* 0x000fe400078e0203 */
[C---:B------:R-:W-:Y:S02]  /*144f0*/  VIADD R3, R0.reuse, 0x2800 ;  /* 0x0000280000037836 */ /* 0x040fe40000000000 */
[----:B------:R-:W-:-:S02]  /*14500*/  VIADD R13, R0, 0x800 ;  /* 0x00000800000d7836 */ /* 0x000fc40000000000 */
[----:B0-23--:R-:W0:Y:S01]  /*14510*/  LDSM.16.MT88.4 R4, [R6+0xf200] ;  /* 0x00f200000604783b */ /* 0x00de220000004200 */
[C---:B------:R-:W-:Y:S02]  /*14520*/  VIADD R20, R0.reuse, 0x5000 ;  /* 0x0000500000147836 */ /* 0x040fe40000000000 */
[C---:B------:R-:W-:Y:S02]  /*14530*/  VIADD R21, R0.reuse, 0x3000 ;  /* 0x0000300000157836 */ /* 0x040fe40000000000 */
[C---:B------:R-:W-:Y:S02]  /*14540*/  VIADD R15, R0.reuse, 0x2000 ;  /* 0x00002000000f7836 */ /* 0x040fe40000000000 */
[----:B------:R-:W-:Y:S02]  /*14550*/  VIADD R14, R0, 0x5800 ;  /* 0x00005800000e7836 */ /* 0x000fe40000000000 */
[----:B------:R-:W-:-:S05]  /*14560*/  IMAD.U32 R23, RZ, RZ, UR43 ;  /* 0x0000002bff177e24 */ /* 0x000fca000f8e00ff */
[----:B------:R-:W-:Y:S02]  /*14570*/  ISETP.NE.AND P1, PT, R23, 0x3, PT ;  /* 0x000000031700780c */ /* 0x000fe40003f25270 */
[C-C-:B0-----:R-:W-:Y:S02]  /*14580*/  PRMT R8, R4.reuse, 0x6420, R5.reuse ;  /* 0x0000642004087816 */ /* 0x141fe40000000005 */
[----:B------:R-:W-:Y:S02]  /*14590*/  PRMT R9, R4, 0x7531, R5 ;  /* 0x0000753104097816 */ /* 0x000fe40000000005 */
[-C--:B------:R-:W-:Y:S02]  /*145a0*/  LOP3.LUT R4, R0, R17.reuse, RZ, 0xfc, !PT ;  /* 0x0000001100047212 */ /* 0x080fe400078efcff */
[----:B------:R-:W-:Y:S02]  /*145b0*/  LOP3.LUT R5, R3, R16, RZ, 0xfc, !PT ;  /* 0x0000001003057212 */ /* 0x000fe400078efcff */
[C-C-:B------:R-:W-:Y:S01]  /*145c0*/  PRMT R10, R6.reuse, 0x6420, R7.reuse ;  /* 0x00006420060a7816 */ /* 0x140fe20000000007 */
[----:B------:R-:W-:Y:S01]  /*145d0*/  IMAD.IADD R12, R19, 0x1, R4 ;  /* 0x00000001130c7824 */ /* 0x000fe200078e0204 */
[----:B------:R-:W-:Y:S01]  /*145e0*/  PRMT R11, R6, 0x7531, R7 ;  /* 0x00007531060b7816 */ /* 0x000fe20000000007 */
[----:B------:R-:W-:Y:S01]  /*145f0*/  IMAD.IADD R7, R18, 0x1, R5 ;  /* 0x0000000112077824 */ /* 0x000fe200078e0205 */
[----:B------:R-:W-:-:S03]  /*14600*/  LOP3.LUT R3, R3, R17, RZ, 0xfc, !PT ;  /* 0x0000001103037212 */ /* 0x000fc600078efcff */
[----:B------:R0:W-:Y:S02]  /*14610*/  STSM.16.M88.4 [R12], R8 ;  /* 0x000000080c007844 */ /* 0x0001e40000000200 */
[----:B------:R-:W-:Y:S02]  /*14620*/  IMAD.IADD R3, R19, 0x1, R3 ;  /* 0x0000000113037824 */ /* 0x000fe400078e0203 */
[----:B------:R-:W2:Y:S01]  /*14630*/  LDSM.16.MT88.4 R4, [R7+0xf200] ;  /* 0x00f200000704783b */ /* 0x000ea20000004200 */
[----:B0-----:R-:W-:Y:S01]  /*14640*/  VIADD R12, R0, 0x1000 ;  /* 0x00001000000c7836 */ /* 0x001fe20000000000 */
[C-C-:B--2---:R-:W-:Y:S02]  /*14650*/  PRMT R8, R4.reuse, 0x6420, R5.reuse ;  /* 0x0000642004087816 */ /* 0x144fe40000000005 */
[----:B------:R-:W-:Y:S02]  /*14660*/  PRMT R9, R4, 0x7531, R5 ;  /* 0x0000753104097816 */ /* 0x000fe40000000005 */
[----:B------:R-:W-:-:S02]  /*14670*/  LOP3.LUT R4, R13, R17, RZ, 0xfc, !PT ;  /* 0x000000110d047212 */ /* 0x000fc400078efcff */
[-C--:B------:R-:W-:Y:S02]  /*14680*/  LOP3.LUT R5, R20, R16.reuse, RZ, 0xfc, !PT ;  /* 0x0000001014057212 */ /* 0x080fe400078efcff */
[C-C-:B------:R-:W-:Y:S01]  /*14690*/  PRMT R10, R6.reuse, 0x6420, R7.reuse ;  /* 0x00006420060a7816 */ /* 0x140fe20000000007 */
[----:B------:R-:W-:Y:S01]  /*146a0*/  IMAD.IADD R4, R19, 0x1, R4 ;  /* 0x0000000113047824 */ /* 0x000fe200078e0204 */
[----:B------:R-:W-:Y:S01]  /*146b0*/  PRMT R11, R6, 0x7531, R7 ;  /* 0x00007531060b7816 */ /* 0x000fe20000000007 */
[----:B------:R-:W-:Y:S01]  /*146c0*/  IMAD.IADD R5, R18, 0x1, R5 ;  /* 0x0000000112057824 */ /* 0x000fe200078e0205 */
[----:B------:R-:W-:Y:S02]  /*146d0*/  LOP3.LUT R13, R13, R16, RZ, 0xfc, !PT ;  /* 0x000000100d0d7212 */ /* 0x000fe400078efcff */
[----:B------:R-:W-:Y:S01]  /*146e0*/  LOP3.LUT R20, R20, R17, RZ, 0xfc, !PT ;  /* 0x0000001114147212 */ /* 0x000fe200078efcff */
[----:B------:R-:W-:Y:S04]  /*146f0*/  STSM.16.M88.4 [R4], R8 ;  /* 0x0000000804007844 */ /* 0x000fe80000000200 */
[----:B------:R-:W0:Y:S01]  /*14700*/  LDSM.16.MT88.4 R4, [R5+0xf200] ;  /* 0x00f200000504783b */ /* 0x000e220000004200 */
[----:B------:R-:W-:Y:S01]  /*14710*/  IMAD.IADD R20, R19, 0x1, R20 ;  /* 0x0000000113147824 */ /* 0x000fe200078e0214 */
[----:B0-----:R-:W-:-:S02]  /*14720*/  PRMT R8, R4, 0x6420, R5 ;  /* 0x0000642004087816 */ /* 0x001fc40000000005 */
[----:B------:R-:W-:Y:S02]  /*14730*/  PRMT R9, R4, 0x7531, R5 ;  /* 0x0000753104097816 */ /* 0x000fe40000000005 */
[----:B------:R-:W-:Y:S02]  /*14740*/  LOP3.LUT R4, R12, R17, RZ, 0xfc, !PT ;  /* 0x000000110c047212 */ /* 0x000fe400078efcff */
[C-C-:B------:R-:W-:Y:S02]  /*14750*/  PRMT R10, R6.reuse, 0x6420, R7.reuse ;  /* 0x00006420060a7816 */ /* 0x140fe40000000007 */
[----:B------:R-:W-:Y:S01]  /*14760*/  PRMT R11, R6, 0x7531, R7 ;  /* 0x00007531060b7816 */ /* 0x000fe20000000007 */
[----:B------:R-:W-:Y:S01]  /*14770*/  IMAD.IADD R4, R19, 0x1, R4 ;  /* 0x0000000113047824 */ /* 0x000fe200078e0204 */
[----:B------:R-:W-:Y:S01]  /*14780*/  LOP3.LUT R12, R12, R16, RZ, 0xfc, !PT ;  /* 0x000000100c0c7212 */ /* 0x000fe200078efcff */
[----:B------:R-:W-:Y:S02]  /*14790*/  IMAD.IADD R6, R18, 0x1, R13 ;  /* 0x0000000112067824 */ /* 0x000fe400078e020d */
[----:B------:R-:W-:Y:S01]  /*147a0*/  VIADD R13, R0, 0x1800 ;  /* 0x00001800000d7836 */ /* 0x000fe20000000000 */
[----:B------:R-:W-:Y:S04]  /*147b0*/  STSM.16.M88.4 [R4], R8 ;  /* 0x0000000804007844 */ /* 0x000fe80000000200 */
[----:B------:R-:W0:Y:S02]  /*147c0*/  LDSM.16.MT88.4 R4, [R6+0xf200] ;  /* 0x00f200000604783b */ /* 0x000e240000004200 */
[----:B0-----:R-:W-:-:S02]  /*147d0*/  PRMT R8, R4, 0x6420, R5 ;  /* 0x0000642004087816 */ /* 0x001fc40000000005 */
[----:B------:R-:W-:Y:S02]  /*147e0*/  PRMT R9, R4, 0x7531, R5 ;  /* 0x0000753104097816 */ /* 0x000fe40000000005 */
[----:B------:R-:W-:Y:S02]  /*147f0*/  LOP3.LUT R4, R13, R17, RZ, 0xfc, !PT ;  /* 0x000000110d047212 */ /* 0x000fe400078efcff */
[C-C-:B------:R-:W-:Y:S02]  /*14800*/  PRMT R10, R6.reuse, 0x6420, R7.reuse ;  /* 0x00006420060a7816 */ /* 0x140fe40000000007 */
[----:B------:R-:W-:Y:S01]  /*14810*/  PRMT R11, R6, 0x7531, R7 ;  /* 0x00007531060b7816 */ /* 0x000fe20000000007 */
[----:B------:R-:W-:Y:S01]  /*14820*/  IMAD.IADD R4, R19, 0x1, R4 ;  /* 0x0000000113047824 */ /* 0x000fe200078e0204 */
[----:B------:R-:W-:-:S04]  /*14830*/  LOP3.LUT R13, R13, R16, RZ, 0xfc, !PT ;  /* 0x000000100d0d7212 */ /* 0x000fc800078efcff */
[----:B------:R0:W-:Y:S02]  /*14840*/  STSM.16.M88.4 [R4], R8 ;  /* 0x0000000804007844 */ /* 0x0001e40000000200 */
[C---:B0-----:R-:W-:Y:S02]  /*14850*/  LOP3.LUT R4, R21.reuse, R16, RZ, 0xfc, !PT ;  /* 0x0000001015047212 */ /* 0x041fe400078efcff */
[----:B------:R-:W-:-:S03]  /*14860*/  LOP3.LUT R21, R21, R17, RZ, 0xfc, !PT ;  /* 0x0000001115157212 */ /* 0x000fc600078efcff */
[----:B------:R-:W-:Y:S02]  /*14870*/  IMAD.IADD R4, R18, 0x1, R4 ;  /* 0x0000000112047824 */ /* 0x000fe400078e0204 */
[----:B------:R-:W-:-:S04]  /*14880*/  IMAD.IADD R21, R19, 0x1, R21 ;  /* 0x0000000113157824 */ /* 0x000fc800078e0215 */
[----:B------:R-:W0:Y:S02]  /*14890*/  LDSM.16.MT88.4 R4, [R4+0xf200] ;  /* 0x00f200000404783b */ /* 0x000e240000004200 */
[C-C-:B0-----:R-:W-:Y:S02]  /*148a0*/  PRMT R8, R4.reuse, 0x6420, R5.reuse ;  /* 0x0000642004087816 */ /* 0x141fe40000000005 */
[----:B------:R-:W-:Y:S02]  /*148b0*/  PRMT R9, R4, 0x7531, R5 ;  /* 0x0000753104097816 */ /* 0x000fe40000000005 */
[----:B------:R-:W-:Y:S02]  /*148c0*/  LOP3.LUT R4, R15, R17, RZ, 0xfc, !PT ;  /* 0x000000110f047212 */ /* 0x000fe400078efcff */
[C-C-:B------:R-:W-:Y:S02]  /*148d0*/  PRMT R10, R6.reuse, 0x6420, R7.reuse ;  /* 0x00006420060a7816 */ /* 0x140fe40000000007 */
[----:B------:R-:W-:Y:S01]  /*148e0*/  PRMT R11, R6, 0x7531, R7 ;  /* 0x00007531060b7816 */ /* 0x000fe20000000007 */
[----:B------:R-:W-:Y:S01]  /*148f0*/  IMAD.IADD R4, R19, 0x1, R4 ;  /* 0x0000000113047824 */ /* 0x000fe200078e0204 */
[----:B------:R-:W-:-:S04]  /*14900*/  LOP3.LUT R15, R15, R16, RZ, 0xfc, !PT ;  /* 0x000000100f0f7212 */ /* 0x000fc800078efcff */
[----:B------:R0:W-:Y:S01]  /*14910*/  STSM.16.M88.4 [R4], R8 ;  /* 0x0000000804007844 */ /* 0x0001e20000000200 */
[----:B------:R-:W-:Y:S01]  /*14920*/  IMAD.IADD R15, R18, 0x1, R15 ;  /* 0x00000001120f7824 */ /* 0x000fe200078e020f */
[C---:B0-----:R-:W-:Y:S02]  /*14930*/  LOP3.LUT R4, R14.reuse, R16, RZ, 0xfc, !PT ;  /* 0x000000100e047212 */ /* 0x041fe400078efcff */
[----:B------:R-:W-:-:S03]  /*14940*/  LOP3.LUT R14, R14, R17, RZ, 0xfc, !PT ;  /* 0x000000110e0e7212 */ /* 0x000fc600078efcff */
[----:B------:R-:W-:Y:S02]  /*14950*/  IMAD.IADD R4, R18, 0x1, R4 ;  /* 0x0000000112047824 */ /* 0x000fe400078e0204 */
[----:B------:R-:W-:-:S04]  /*14960*/  IMAD.IADD R14, R19, 0x1, R14 ;  /* 0x00000001130e7824 */ /* 0x000fc800078e020e */
[----:B------:R-:W0:Y:S02]  /*14970*/  LDSM.16.MT88.4 R4, [R4+0xf200] ;  /* 0x00f200000404783b */ /* 0x000e240000004200 */
[C-C-:B0-----:R-:W-:Y:S02]  /*14980*/  PRMT R8, R4.reuse, 0x6420, R5.reuse ;  /* 0x0000642004087816 */ /* 0x141fe40000000005 */
[----:B------:R-:W-:Y:S01]  /*14990*/  PRMT R9, R4, 0x7531, R5 ;  /* 0x0000753104097816 */ /* 0x000fe20000000005 */
[----:B------:R-:W-:Y:S01]  /*149a0*/  IMAD.IADD R4, R18, 0x1, R12 ;  /* 0x0000000112047824 */ /* 0x000fe200078e020c */
[--C-:B------:R-:W-:Y:S01]  /*149b0*/  PRMT R10, R6, 0x6420, R7.reuse ;  /* 0x00006420060a7816 */ /* 0x100fe20000000007 */
[----:B------:R-:W-:Y:S01]  /*149c0*/  VIADD R12, R0, 0x4800 ;  /* 0x00004800000c7836 */ /* 0x000fe20000000000 */
[----:B------:R-:W-:-:S05]  /*149d0*/  PRMT R11, R6, 0x7531, R7 ;  /* 0x00007531060b7816 */ /* 0x000fca0000000007 */
[----:B------:R0:W-:Y:S04]  /*149e0*/  STSM.16.M88.4 [R3], R8 ;  /* 0x0000000803007844 */ /* 0x0001e80000000200 */
[----:B------:R-:W2:Y:S01]  /*149f0*/  LDSM.16.MT88.4 R4, [R4+0xf200] ;  /* 0x00f200000404783b */ /* 0x000ea20000004200 */
[----:B0-----:R-:W-:Y:S01]  /*14a00*/  VIADD R3, R0, 0x3800 ;  /* 0x0000380000037836 */ /* 0x001fe20000000000 */
[C-C-:B--2---:R-:W-:Y:S02]  /*14a10*/  PRMT R8, R4.reuse, 0x6420, R5.reuse ;  /* 0x0000642004087816 */ /* 0x144fe40000000005 */
[----:B------:R-:W-:Y:S02]  /*14a20*/  PRMT R9, R4, 0x7531, R5 ;  /* 0x0000753104097816 */ /* 0x000fe40000000005 */
[----:B------:R-:W-:-:S02]  /*14a30*/  LOP3.LUT R4, R3, R16, RZ, 0xfc, !PT ;  /* 0x0000001003047212 */ /* 0x000fc400078efcff */
[C-C-:B------:R-:W-:Y:S02]  /*14a40*/  PRMT R10, R6.reuse, 0x6420, R7.reuse ;  /* 0x00006420060a7816 */ /* 0x140fe40000000007 */
        /* <DEDUP_REMOVED lines=9> */
[----:B------:R-:W-:-:S02]  /*14ae0*/  PRMT R10, R6, 0x6420, R7 ;  /* 0x00006420060a7816 */ /* 0x000fc40000000007 */
[----:B------:R-:W-:-:S05]  /*14af0*/  PRMT R11, R6, 0x7531, R7 ;  /* 0x00007531060b7816 */ /* 0x000fca0000000007 */
[----:B------:R0:W-:Y:S02]  /*14b00*/  STSM.16.M88.4 [R3], R8 ;  /* 0x0000000803007844 */ /* 0x0001e40000000200 */
[----:B0-----:R-:W-:-:S05]  /*14b10*/  VIADD R3, R0, 0x6000 ;  /* 0x0000600000037836 */ /* 0x001fca0000000000 */
[C---:B------:R-:W-:Y:S02]  /*14b20*/  LOP3.LUT R4, R3.reuse, R16, RZ, 0xfc, !PT ;  /* 0x0000001003047212 */ /* 0x040fe400078efcff */
        /* <DEDUP_REMOVED lines=12> */
[----:B0-----:R-:W-:Y:S02]  /*14bf0*/  IMAD.IADD R4, R18, 0x1, R13 ;  /* 0x0000000112047824 */ /* 0x001fe400078e020d */
[C---:B------:R-:W-:Y:S02]  /*14c00*/  VIADD R13, R0.reuse, 0x6800 ;  /* 0x00006800000d7836 */ /* 0x040fe40000000000 */
[----:B------:R-:W-:Y:S02]  /*14c10*/  VIADD R0, R0, 0x7000 ;  /* 0x0000700000007836 */ /* 0x000fe40000000000 */
[----:B------:R-:W0:Y:S02]  /*14c20*/  LDSM.16.MT88.4 R4, [R4+0xf200] ;  /* 0x00f200000404783b */ /* 0x000e240000004200 */
[----:B0-----:R-:W-:-:S02]  /*14c30*/  PRMT R8, R4, 0x6420, R5 ;  /* 0x0000642004087816 */ /* 0x001fc40000000005 */
[----:B------:R-:W-:Y:S02]  /*14c40*/  PRMT R9, R4, 0x7531, R5 ;  /* 0x0000753104097816 */ /* 0x000fe40000000005 */
[----:B------:R-:W-:Y:S02]  /*14c50*/  LOP3.LUT R4, R12, R17, RZ, 0xfc, !PT ;  /* 0x000000110c047212 */ /* 0x000fe400078efcff */
[C-C-:B------:R-:W-:Y:S02]  /*14c60*/  PRMT R10, R6.reuse, 0x6420, R7.reuse ;  /* 0x00006420060a7816 */ /* 0x140fe40000000007 */
[----:B------:R-:W-:Y:S01]  /*14c70*/  PRMT R11, R6, 0x7531, R7 ;  /* 0x00007531060b7816 */ /* 0x000fe20000000007 */
[----:B------:R-:W-:-:S05]  /*14c80*/  IMAD.IADD R4, R19, 0x1, R4 ;  /* 0x0000000113047824 */ /* 0x000fca00078e0204 */
[----:B------:R0:W-:Y:S02]  /*14c90*/  STSM.16.M88.4 [R4], R8 ;  /* 0x0000000804007844 */ /* 0x0001e40000000200 */
[----:B0-----:R-:W-:-:S06]  /*14ca0*/  IMAD.IADD R4, R18, 0x1, R21 ;  /* 0x0000000112047824 */ /* 0x001fcc00078e0215 */
[----:B------:R-:W0:Y:S02]  /*14cb0*/  LDSM.16.MT88.4 R4, [R4+0xf200] ;  /* 0x00f200000404783b */ /* 0x000e240000004200 */
[C-C-:B0-----:R-:W-:Y:S02]  /*14cc0*/  PRMT R8, R4.reuse, 0x6420, R5.reuse ;  /* 0x0000642004087816 */ /* 0x141fe40000000005 */
[----:B------:R-:W-:Y:S02]  /*14cd0*/  PRMT R9, R4, 0x7531, R5 ;  /* 0x0000753104097816 */ /* 0x000fe40000000005 */
[C---:B------:R-:W-:Y:S02]  /*14ce0*/  LOP3.LUT R4, R13.reuse, R16, RZ, 0xfc, !PT ;  /* 0x000000100d047212 */ /* 0x040fe400078efcff */
[C-C-:B------:R-:W-:Y:S02]  /*14cf0*/  PRMT R10, R6.reuse, 0x6420, R7.reuse ;  /* 0x00006420060a7816 */ /* 0x140fe40000000007 */
[----:B------:R-:W-:Y:S01]  /*14d00*/  PRMT R11, R6, 0x7531, R7 ;  /* 0x00007531060b7816 */ /* 0x000fe20000000007 */
[----:B------:R-:W-:Y:S01]  /*14d10*/  IMAD.IADD R4, R18, 0x1, R4 ;  /* 0x0000000112047824 */ /* 0x000fe200078e0204 */
[----:B------:R-:W-:-:S03]  /*14d20*/  LOP3.LUT R13, R13, R17, RZ, 0xfc, !PT ;  /* 0x000000110d0d7212 */ /* 0x000fc600078efcff */
[----:B------:R-:W-:Y:S02]  /*14d30*/  STSM.16.M88.4 [R20], R8 ;  /* 0x0000000814007844 */ /* 0x000fe40000000200 */
[----:B------:R-:W-:Y:S02]  /*14d40*/  IMAD.IADD R13, R19, 0x1, R13 ;  /* 0x00000001130d7824 */ /* 0x000fe400078e020d */
[----:B------:R-:W0:Y:S02]  /*14d50*/  LDSM.16.MT88.4 R4, [R4+0xf200] ;  /* 0x00f200000404783b */ /* 0x000e240000004200 */
[C-C-:B0-----:R-:W-:Y:S02]  /*14d60*/  PRMT R8, R4.reuse, 0x6420, R5.reuse ;  /* 0x0000642004087816 */ /* 0x141fe40000000005 */
[----:B------:R-:W-:Y:S02]  /*14d70*/  PRMT R9, R4, 0x7531, R5 ;  /* 0x0000753104097816 */ /* 0x000fe40000000005 */
[----:B------:R-:W-:-:S02]  /*14d80*/  PRMT R10, R6, 0x6420, R7 ;  /* 0x00006420060a7816 */ /* 0x000fc40000000007 */
[----:B------:R-:W-:-:S05]  /*14d90*/  PRMT R11, R6, 0x7531, R7 ;  /* 0x00007531060b7816 */ /* 0x000fca0000000007 */
[----:B------:R-:W-:Y:S04]  /*14da0*/  STSM.16.M88.4 [R14], R8 ;  /* 0x000000080e007844 */ /* 0x000fe80000000200 */
[----:B------:R-:W0:Y:S02]  /*14db0*/  LDSM.16.MT88.4 R4, [R15+0xf200] ;  /* 0x00f200000f04783b */ /* 0x000e240000004200 */
[C-C-:B0-----:R-:W-:Y:S02]  /*14dc0*/  PRMT R8, R4.reuse, 0x6420, R5.reuse ;  /* 0x0000642004087816 */ /* 0x141fe40000000005 */
[----:B------:R-:W-:Y:S02]  /*14dd0*/  PRMT R9, R4, 0x7531, R5 ;  /* 0x0000753104097816 */ /* 0x000fe40000000005 */
[----:B------:R-:W-:-:S02]  /*14de0*/  LOP3.LUT R5, R12, R16, RZ, 0xfc, !PT ;  /* 0x000000100c057212 */ /* 0x000fc400078efcff */
[C-C-:B------:R-:W-:Y:S02]  /*14df0*/  PRMT R10, R6.reuse, 0x6420, R7.reuse ;  /* 0x00006420060a7816 */ /* 0x140fe40000000007 */
[----:B------:R-:W-:Y:S01]  /*14e00*/  PRMT R11, R6, 0x7531, R7 ;  /* 0x00007531060b7816 */ /* 0x000fe20000000007 */
[----:B------:R-:W-:-:S04]  /*14e10*/  IMAD.IADD R5, R18, 0x1, R5 ;  /* 0x0000000112057824 */ /* 0x000fc800078e0205 */
[----:B------:R0:W-:Y:S04]  /*14e20*/  STSM.16.M88.4 [R3], R8 ;  /* 0x0000000803007844 */ /* 0x0001e80000000200 */
[----:B------:R-:W2:Y:S01]  /*14e30*/  LDSM.16.MT88.4 R4, [R5+0xf200] ;  /* 0x00f200000504783b */ /* 0x000ea20000004200 */
[C---:B0-----:R-:W-:Y:S02]  /*14e40*/  LOP3.LUT R3, R0.reuse, R16, RZ, 0xfc, !PT ;  /* 0x0000001000037212 */ /* 0x041fe400078efcff */
[----:B------:R-:W-:-:S03]  /*14e50*/  LOP3.LUT R0, R0, R17, RZ, 0xfc, !PT ;  /* 0x0000001100007212 */ /* 0x000fc600078efcff */
[----:B------:R-:W-:Y:S02]  /*14e60*/  IMAD.IADD R3, R18, 0x1, R3 ;  /* 0x0000000112037824 */ /* 0x000fe400078e0203 */
[----:B------:R-:W-:Y:S01]  /*14e70*/  IMAD.IADD R0, R19, 0x1, R0 ;  /* 0x0000000113007824 */ /* 0x000fe200078e0200 */
[C-C-:B--2---:R-:W-:Y:S02]  /*14e80*/  PRMT R8, R4.reuse, 0x6420, R5.reuse ;  /* 0x0000642004087816 */ /* 0x144fe40000000005 */
[----:B------:R-:W-:Y:S02]  /*14e90*/  PRMT R9, R4, 0x7531, R5 ;  /* 0x0000753104097816 */ /* 0x000fe40000000005 */
[C-C-:B------:R-:W-:Y:S02]  /*14ea0*/  PRMT R10, R6.reuse, 0x6420, R7.reuse ;  /* 0x00006420060a7816 */ /* 0x140fe40000000007 */
[----:B------:R-:W-:-:S05]  /*14eb0*/  PRMT R11, R6, 0x7531, R7 ;  /* 0x00007531060b7816 */ /* 0x000fca0000000007 */
[----:B------:R-:W-:Y:S04]  /*14ec0*/  STSM.16.M88.4 [R13], R8 ;  /* 0x000000080d007844 */ /* 0x000fe80000000200 */
[----:B------:R-:W0:Y:S02]  /*14ed0*/  LDSM.16.MT88.4 R4, [R3+0xf200] ;  /* 0x00f200000304783b */ /* 0x000e240000004200 */
        /* <DEDUP_REMOVED lines=13> */
.L_x_4146:
[----:B--2---:R2:W-:Y:S01]  /*14fb0*/  SYNCS.ARRIVE.TRANS64.A1T0 RZ, [R2+URZ+0x33450], RZ ;  /* 0x033450ff02ff79a7 */ /* 0x0045e2000810003f */
[----:B------:R-:W-:Y:S06]  /*14fc0*/  BAR.SYNC.DEFER_BLOCKING 0x2, 0x80 ;  /* 0x0082000000007b1d */ /* 0x000fec0000010000 */
[----:B------:R-:W-:Y:S05]  /*14fd0*/  @!P0 BRA `(.L_x_4147) ;  /* 0x0000000000048947 */ /* 0x000fea0003800000 */
[----:B------:R-:W-:Y:S01]  /*14fe0*/  BPT.TRAP 0x1 ;  /* 0x000000040000795c */ /* 0x000fe20000300000 */
.L_x_4147:
[----:B0-----:R-:W3:Y:S01]  /*14ff0*/  LDL R0, [R1+0x14] ;  /* 0x0000140001007983 */ /* 0x001ee20000100800 */
[----:B--2---:R-:W-:Y:S02]  /*15000*/  VIADD R2, R2, 0x33480 ;  /* 0x0003348002027836 */ /* 0x004fe40000000000 */
[----:B------:R-:W-:Y:S02]  /*15010*/  IMAD.MOV.U32 R20, RZ, RZ, R30 ;  /* 0x000000ffff147224 */ /* 0x000fe400078e001e */
[----:B------:R-:W-:Y:S01]  /*15020*/  IMAD.MOV.U32 R21, RZ, RZ, R33 ;  /* 0x000000ffff157224 */ /* 0x000fe200078e0021 */
[----:B---3--:R-:W-:-:S04]  /*15030*/  PRMT R2, R0, 0x654, R2 ;  /* 0x0000065400027816 */ /* 0x008fc80000000002 */
[----:B------:R3:W-:Y:S01]  /*15040*/  SYNCS.ARRIVE.TRANS64.RED.A1T0 RZ, [R2+URZ], RZ ;  /* 0x000000ff02ff79a7 */ /* 0x0007e2000810043f */
[----:B------:R-:W-:Y:S05]  /*15050*/  @P2 BRA `(.L_x_4148) ;  /* 0xffffffe000b02947 */ /* 0x000fea000383ffff */
.L_x_4128:
[----:B------:R-:W3:Y:S01]  /*15060*/  S2R R0, SR_TID.X ;  /* 0x0000000000007919 */ /* 0x000ee20000002100 */
[----:B------:R-:W-:Y:S01]  /*15070*/  BSSY B0, `(.L_x_4149) ;  /* 0x0000013000007945 */ /* 0x000fe20003800000 */
[----:B---3--:R-:W-:Y:S01]  /*15080*/  LOP3.LUT R2, R0, 0x7f, RZ, 0xc0, !PT ;  /* 0x0000007f00027812 */ /* 0x008fe200078ec0ff */
[----:B------:R-:W-:-:S03]  /*15090*/  IMAD.U32 R0, RZ, RZ, UR44 ;  /* 0x0000002cff007e24 */ /* 0x000fc6000f8e00ff */
[----:B------:R-:W-:Y:S02]  /*150a0*/  ISETP.NE.AND P1, PT, R2, RZ, PT ;  /* 0x000000ff0200720c */ /* 0x000fe40003f25270 */
[----:B------:R-:W-:-:S11]  /*150b0*/  ISETP.NE.AND P0, PT, R0, 0x3, PT ;  /* 0x000000030000780c */ /* 0x000fd60003f05270 */
[----:B------:R-:W-:Y:S05]  /*150c0*/  @P1 BRA `(.L_x_4150) ;  /* 0x0000000000341947 */ /* 0x000fea0003800000 */
[----:B------:R-:W3:Y:S01]  /*150d0*/  S2R R5, SR_LANEID ;  /* 0x0000000000057919 */ /* 0x000ee20000000000 */
[----:B------:R-:W-:Y:S01]  /*150e0*/  VOTEU.ANY UR4, UPT, PT ;  /* 0x0000000000047886 */ /* 0x000fe200038e0100 */
[----:B0-----:R-:W0:Y:S01]  /*150f0*/  LDC.64 R2, c[0x0][0xc60] ;  /* 0x00031800ff027b82 */ /* 0x001e220000000a00 */
[----:B------:R-:W3:Y:S02]  /*15100*/  FLO.U32 R0, UR4 ;  /* 0x0000000400007d00 */ /* 0x000ee400080e0000 */
[----:B---3--:R-:W-:-:S06]  /*15110*/  ISETP.EQ.U32.AND P1, PT, R0, R5, PT ;  /* 0x000000050000720c */ /* 0x008fcc0003f22070 */
[----:B------:R-:W0:Y:S07]  /*15120*/  POPC R5, UR4 ;  /* 0x0000000400057d09 */ /* 0x000e2e0008000000 */
[----:B0-----:R-:W3:Y:S01]  /*15130*/  @P1 ATOMG.E.ADD.STRONG.GPU PT, R3, desc[UR50][R2.64], R5 ;  /* 0x00000005020319a8 */ /* 0x001ee200081ee1f2 */
[----:B------:R-:W0:Y:S02]  /*15140*/  S2R R4, SR_LTMASK ;  /* 0x0000000000047919 */ /* 0x000e240000003900 */
[----:B0-----:R-:W-:-:S04]  /*15150*/  LOP3.LUT R4, R4, UR4, RZ, 0xc0, !PT ;  /* 0x0000000404047c12 */ /* 0x001fc8000f8ec0ff */
[----:B------:R-:W0:Y:S01]  /*15160*/  POPC R7, R4 ;  /* 0x0000000400077309 */ /* 0x000e220000000000 */
[----:B---3--:R-:W0:Y:S02]  /*15170*/  SHFL.IDX PT, R0, R3, R0, 0x1f ;  /* 0x00001f0003007589 */ /* 0x008e2400000e0000 */
[----:B0-----:R-:W-:-:S05]  /*15180*/  IADD3 R0, R0, UR45, R7 ;  /* 0x0000002d00007c10 */ /* 0x001fca000fffe007 */
[----:B------:R3:W-:Y:S02]  /*15190*/  STL [R1], R0 ;  /* 0x0000000001007387 */ /* 0x0007e40000100800 */
.L_x_4150:
[----:B------:R-:W-:Y:S05]  /*151a0*/  BSYNC B0 ;  /* 0x0000000000007941 */ /* 0x000fea0003800000 */
.L_x_4149:
[----:B------:R-:W-:Y:S05]  /*151b0*/  @!P0 BRA `(.L_x_4151) ;  /* 0x0000000000048947 */ /* 0x000fea0003800000 */
[----:B------:R-:W-:Y:S01]  /*151c0*/  BPT.TRAP 0x1 ;  /* 0x000000040000795c */ /* 0x000fe20000300000 */
.L_x_4151:
[----:B0-----:R-:W-:Y:S01]  /*151d0*/  LOP3.LUT R3, R33, 0x1, RZ, 0x3c, !PT ;  /* 0x0000000121037812 */ /* 0x001fe200078e3cff */
[----:B---3--:R-:W-:Y:S01]  /*151e0*/  IMAD R0, R30, 0x8, R18 ;  /* 0x000000081e007824 */ /* 0x008fe200078e0212 */
[----:B------:R-:W-:Y:S02]  /*151f0*/  BSSY B0, `(.L_x_4152) ;  /* 0x0000004000007945 */ /* 0x000fe40003800000 */
[----:B------:R-:W-:-:S04]  /*15200*/  SHF.L.U32 R3, R3, 0x1f, RZ ;  /* 0x0000001f03037819 */ /* 0x000fc800000006ff */
[----:B------:R-:W0:Y:S02]  /*15210*/  SYNCS.PHASECHK.TRANS64.TRYWAIT P1, [R0+URZ+0x33470], R3 ;  /* 0x03347003000075a7 */ /* 0x000e24000802017f */
[----:B0-----:R-:W-:Y:S05]  /*15220*/  @!P1 BRA `(.L_x_4153) ;  /* 0x00000040008c9947 */ /* 0x001fea0003800000 */
.L_x_4250:
[----:B------:R-:W-:Y:S05]  /*15230*/  BSYNC B0 ;  /* 0x0000000000007941 */ /* 0x000fea0003800000 */
.L_x_4152:
[----:B------:R-:W-:-:S05]  /*15240*/  IMAD.U32 R2, RZ, RZ, UR43 ;  /* 0x0000002bff027e24 */ /* 0x000fca000f8e00ff */
[----:B------:R-:W-:-:S13]  /*15250*/  ISETP.NE.AND P1, PT, R2, 0x3, PT ;  /* 0x000000030200780c */ /* 0x000fda0003f25270 */
[----:B------:R-:W-:Y:S05]  /*15260*/  @!P1 BRA `(.L_x_4154) ;  /* 0x0000000000049947 */ /* 0x000fea0003800000 */
[----:B------:R-:W-:Y:S01]  /*15270*/  BPT.TRAP 0x1 ;  /* 0x000000040000795c */ /* 0x000fe20000300000 */
.L_x_4154:
[----:B0-----:R-:W-:-:S04]  /*15280*/  SHF.L.U32 R3, R33, 0x1f, RZ ;  /* 0x0000001f21037819 */ /* 0x001fc800000006ff */
[----:B------:R-:W0:Y:S02]  /*15290*/  SYNCS.PHASECHK.TRANS64.TRYWAIT P1, [R0+URZ+0x33460], R3 ;  /* 0x03346003000075a7 */ /* 0x000e24000802017f */
[----:B0-----:R-:W-:Y:S05]  /*152a0*/  @!P1 BRA `(.L_x_4155) ;  /* 0x0000004000809947 */ /* 0x001fea0003800000 */
.L_x_4251:
[----:B------:R-:W-:Y:S01]  /*152b0*/  IMAD R2, R30, 0x7800, RZ ;  /* 0x000078001e027824 */ /* 0x000fe200078e02ff */
[----:B------:R-:W-:Y:S05]  /*152c0*/  WARPSYNC.ALL ;  /* 0x0000000000007948 */ /* 0x000fea0003800000 */
[CC--:B0-----:R-:W-:Y:S01]  /*152d0*/  LOP3.LUT R3, R2.reuse, R16.reuse, RZ, 0xfc, !PT ;  /* 0x0000001002037212 */ /* 0x0c1fe200078efcff */
[C---:B------:R-:W-:Y:S02]  /*152e0*/  VIADD R13, R2.reuse, 0x2800 ;  /* 0x00002800020d7836 */ /* 0x040fe40000000000 */
[----:B------:R-:W-:Y:S02]  /*152f0*/  VIADD R21, R2, 0x5000 ;  /* 0x0000500002157836 */ /* 0x000fe40000000000 */
[----:B------:R-:W-:Y:S01]  /*15300*/  IMAD.IADD R5, R18, 0x1, R3 ;  /* 0x0000000112057824 */ /* 0x000fe200078e0203 */
[----:B------:R-:W-:Y:S01]  /*15310*/  LOP3.LUT R3, R13, R16, RZ, 0xfc, !PT ;  /* 0x000000100d037212 */ /* 0x000fe200078efcff */
[----:B------:R-:W-:-:S02]  /*15320*/  VIADD R20, R2, 0x2000 ;  /* 0x0000200002147836 */ /* 0x000fc40000000000 */
[----:B-1----:R-:W-:Y:S02]  /*15330*/  IMAD.U32 R24, RZ, RZ, UR43 ;  /* 0x0000002bff187e24 */ /* 0x002fe4000f8e00ff */
[----:B------:R-:W0:Y:S03]  /*15340*/  LDSM.16.MT88.4 R4, [R5+0xf200] ;  /* 0x00f200000504783b */ /* 0x000e260000004200 */
[----:B------:R-:W-:Y:S02]  /*15350*/  ISETP.NE.AND P1, PT, R24, 0x3, PT ;  /* 0x000000031800780c */ /* 0x000fe40003f25270 */
[C-C-:B0-----:R-:W-:Y:S02]  /*15360*/  PRMT R8, R4.reuse, 0x6420, R5.reuse ;  /* 0x0000642004087816 */ /* 0x141fe40000000005 */
[----:B------:R-:W-:Y:S02]  /*15370*/  PRMT R9, R4, 0x7531, R5 ;  /* 0x0000753104097816 */ /* 0x000fe40000000005 */
[----:B------:R-:W-:-:S02]  /*15380*/  LOP3.LUT R4, R2, R17, RZ, 0xfc, !PT ;  /* 0x0000001102047212 */ /* 0x000fc400078efcff */
[C-C-:B------:R-:W-:Y:S02]  /*15390*/  PRMT R10, R6.reuse, 0x6420, R7.reuse ;  /* 0x00006420060a7816 */ /* 0x140fe40000000007 */
[----:B------:R-:W-:Y:S01]  /*153a0*/  PRMT R11, R6, 0x7531, R7 ;  /* 0x00007531060b7816 */ /* 0x000fe20000000007 */
[----:B------:R-:W-:Y:S02]  /*153b0*/  IMAD.IADD R12, R19, 0x1, R4 ;  /* 0x00000001130c7824 */ /* 0x000fe400078e0204 */
[----:B------:R-:W-:Y:S02]  /*153c0*/  IMAD.IADD R6, R18, 0x1, R3 ;  /* 0x0000000112067824 */ /* 0x000fe400078e0203 */
[C---:B------:R-:W-:Y:S01]  /*153d0*/  VIADD R3, R2.reuse, 0x800 ;  /* 0x0000080002037836 */ /* 0x040fe20000000000 */
[----:B------:R0:W-:Y:S04]  /*153e0*/  STSM.16.M88.4 [R12], R8 ;  /* 0x000000080c007844 */ /* 0x0001e80000000200 */
[----:B------:R-:W1:Y:S01]  /*153f0*/  LDSM.16.MT88.4 R4, [R6+0xf200] ;  /* 0x00f200000604783b */ /* 0x000e620000004200 */
[----:B0-----:R-:W-:Y:S01]  /*15400*/  VIADD R12, R2, 0x1000 ;  /* 0x00001000020c7836 */ /* 0x001fe20000000000 */
[----:B-1----:R-:W-:-:S02]  /*15410*/  PRMT R8, R4, 0x6420, R5 ;  /* 0x0000642004087816 */ /* 0x002fc40000000005 */
[----:B------:R-:W-:Y:S02]  /*15420*/  PRMT R9, R4, 0x7531, R5 ;  /* 0x0000753104097816 */ /* 0x000fe40000000005 */
[----:B------:R-:W-:Y:S02]  /*15430*/  LOP3.LUT R4, R3, R17, RZ, 0xfc, !PT ;  /* 0x0000001103047212 */ /* 0x000fe400078efcff */
[-C--:B------:R-:W-:Y:S02]  /*15440*/  LOP3.LUT R5, R21, R16.reuse, RZ, 0xfc, !PT ;  /* 0x0000001015057212 */ /* 0x080fe400078efcff */
[C-C-:B------:R-:W-:Y:S01]  /*15450*/  PRMT R10, R6.reuse, 0x6420, R7.reuse ;  /* 0x00006420060a7816 */ /* 0x140fe20000000007 */
[----:B--2---:R-:W-:Y:S01]  /*15460*/  IMAD.IADD R14, R19, 0x1, R4 ;  /* 0x00000001130e7824 */ /* 0x004fe200078e0204 */
[----:B------:R-:W-:Y:S01]  /*15470*/  PRMT R11, R6, 0x7531, R7 ;  /* 0x00007531060b7816 */ /* 0x000fe20000000007 */
[----:B------:R-:W-:Y:S01]  /*15480*/  IMAD.IADD R5, R18, 0x1, R5 ;  /* 0x0000000112057824 */ /* 0x000fe200078e0205 */
[----:B------:R-:W-:-:S03]  /*15490*/  LOP3.LUT R3, R3, R16, RZ, 0xfc, !PT ;  /* 0x0000001003037212 */ /* 0x000fc600078efcff */
[----:B------:R0:W-:Y:S04]  /*154a0*/  STSM.16.M88.4 [R14], R8 ;  /* 0x000000080e007844 */ /* 0x0001e80000000200 */
[----:B------:R-:W1:Y:S01]  /*154b0*/  LDSM.16.MT88.4 R4, [R5+0xf200] ;  /* 0x00f200000504783b */ /* 0x000e620000004200 */
[----:B0-----:R-:W-:Y:S01]  /*154c0*/  VIADD R14, R2, 0x1800 ;  /* 0x00001800020e7836 */ /* 0x001fe20000000000 */
[C-C-:B-1----:R-:W-:Y:S02]  /*154d0*/  PRMT R8, R4.reuse, 0x6420, R5.reuse ;  /* 0x0000642004087816 */ /* 0x142fe40000000005 */
        /* <DEDUP_REMOVED lines=13> */
[----:B------:R-:W-:Y:S02]  /*155b0*/  LOP3.LUT R5, R3, R16, RZ, 0xfc, !PT ;  /* 0x0000001003057212 */ /* 0x000fe400078efcff */
[C-C-:B------:R-:W-:Y:S01]  /*155c0*/  PRMT R10, R6.reuse, 0x6420, R7.reuse ;  /* 0x00006420060a7816 */ /* 0x140fe20000000007 */
[----:B------:R-:W-:Y:S01]  /*155d0*/  IMAD.IADD R22, R19, 0x1, R4 ;  /* 0x0000000113167824 */ /* 0x000fe200078e0204 */
[----:B------:R-:W-:Y:S01]  /*155e0*/  PRMT R11, R6, 0x7531, R7 ;  /* 0x00007531060b7816 */ /* 0x000fe20000000007 */
[----:B------:R-:W-:-:S04]  /*155f0*/  IMAD.IADD R6, R18, 0x1, R5 ;  /* 0x0000000112067824 */ /* 0x000fc800078e0205 */
[----:B------:R-:W-:Y:S04]  /*15600*/  STSM.16.M88.4 [R22], R8 ;  /* 0x0000000816007844 */ /* 0x000fe80000000200 */
[----:B------:R-:W0:Y:S02]  /*15610*/  LDSM.16.MT88.4 R4, [R6+0xf200] ;  /* 0x00f200000604783b */ /* 0x000e240000004200 */
        /* <DEDUP_REMOVED lines=13> */
[----:B------:R-:W-:Y:S01]  /*156f0*/  LOP3.LUT R5, R12, R16, RZ, 0xfc, !PT ;  /* 0x000000100c057212 */ /* 0x000fe200078efcff */
[----:B------:R-:W-:Y:S01]  /*15700*/  VIADD R12, R2, 0x3800 ;  /* 0x00003800020c7836 */ /* 0x000fe20000000000 */
[C-C-:B------:R-:W-:Y:S01]  /*15710*/  PRMT R10, R6.reuse, 0x6420, R7.reuse ;  /* 0x00006420060a7816 */ /* 0x140fe20000000007 */
[----:B------:R-:W-:Y:S01]  /*15720*/  IMAD.IADD R13, R19, 0x1, R4 ;  /* 0x00000001130d7824 */ /* 0x000fe200078e0204 */
[----:B------:R-:W-:Y:S01]  /*15730*/  PRMT R11, R6, 0x7531, R7 ;  /* 0x00007531060b7816 */ /* 0x000fe20000000007 */
[----:B------:R-:W-:-:S04]  /*15740*/  IMAD.IADD R6, R18, 0x1, R5 ;  /* 0x0000000112067824 */ /* 0x000fc800078e0205 */
[----:B------:R0:W-:Y:S04]  /*15750*/  STSM.16.M88.4 [R13], R8 ;  /* 0x000000080d007844 */ /* 0x0001e80000000200 */
[----:B------:R-:W1:Y:S01]  /*15760*/  LDSM.16.MT88.4 R4, [R6+0xf200] ;  /* 0x00f200000604783b */ /* 0x000e620000004200 */
[----:B0-----:R-:W-:Y:S01]  /*15770*/  VIADD R13, R2, 0x6000 ;  /* 0x00006000020d7836 */ /* 0x001fe20000000000 */
[C-C-:B-1----:R-:W-:Y:S02]  /*15780*/  PRMT R8, R4.reuse, 0x6420, R5.reuse ;  /* 0x0000642004087816 */ /* 0x142fe40000000005 */
[----:B------:R-:W-:Y:S02]  /*15790*/  PRMT R9, R4, 0x7531, R5 ;  /* 0x0000753104097816 */ /* 0x000fe40000000005 */
[----:B------:R-:W-:-:S02]  /*157a0*/  LOP3.LUT R4, R3, R17, RZ, 0xfc, !PT ;  /* 0x0000001103047212 */ /* 0x000fc400078efcff */
        /* <DEDUP_REMOVED lines=8> */
[----:B------:R-:W1:Y:S01]  /*15830*/  LDSM.16.MT88.4 R4, [R5+0xf200] ;  /* 0x00f200000504783b */ /* 0x000e620000004200 */
[----:B0-----:R-:W-:Y:S02]  /*15840*/  LOP3.LUT R3, R13, R16, RZ, 0xfc, !PT ;  /* 0x000000100d037212 */ /* 0x001fe400078efcff */
[C-C-:B-1----:R-:W-:Y:S02]  /*15850*/  PRMT R10, R6.reuse, 0x6420, R7.reuse ;  /* 0x00006420060a7816 */ /* 0x142fe40000000007 */
[----:B------:R-:W-:Y:S01]  /*15860*/  PRMT R11, R6, 0x7531, R7 ;  /* 0x00007531060b7816 */ /* 0x000fe20000000007 */
[----:B------:R-:W-:Y:S01]  /*15870*/  IMAD.IADD R6, R18, 0x1, R3 ;  /* 0x0000000112067824 */ /* 0x000fe200078e0203 */
[--C-:B------:R-:W-:Y:S01]  /*15880*/  PRMT R8, R4, 0x6420, R5.reuse ;  /* 0x0000642004087816 */ /* 0x100fe20000000005 */
[----:B------:R-:W-:Y:S01]  /*15890*/  VIADD R3, R2, 0x4000 ;  /* 0x0000400002037836 */ /* 0x000fe20000000000 */
[----:B------:R-:W-:-:S05]  /*158a0*/  PRMT R9, R4, 0x7531, R5 ;  /* 0x0000753104097816 */ /* 0x000fca0000000005 */
[----:B------:R0:W-:Y:S04]  /*158b0*/  STSM.16.M88.4 [R12], R8 ;  /* 0x000000080c007844 */ /* 0x0001e80000000200 */
[----:B------:R-:W1:Y:S01]  /*158c0*/  LDSM.16.MT88.4 R4, [R6+0xf200] ;  /* 0x00f200000604783b */ /* 0x000e620000004200 */
[----:B0-----:R-:W-:Y:S01]  /*158d0*/  VIADD R12, R2, 0x4800 ;  /* 0x00004800020c7836 */ /* 0x001fe20000000000 */
[C-C-:B-1----:R-:W-:Y:S02]  /*158e0*/  PRMT R8, R4.reuse, 0x6420, R5.reuse ;  /* 0x0000642004087816 */ /* 0x142fe40000000005 */
[----:B------:R-:W-:Y:S02]  /*158f0*/  PRMT R9, R4, 0x7531, R5 ;  /* 0x0000753104097816 */ /* 0x000fe40000000005 */
[----:B------:R-:W-:-:S02]  /*15900*/  LOP3.LUT R4, R3, R17, RZ, 0xfc, !PT ;  /* 0x0000001103047212 */ /* 0x000fc400078efcff */
[-C--:B------:R-:W-:Y:S02]  /*15910*/  LOP3.LUT R5, R14, R16.reuse, RZ, 0xfc, !PT ;  /* 0x000000100e057212 */ /* 0x080fe400078efcff */
[C-C-:B------:R-:W-:Y:S01]  /*15920*/  PRMT R10, R6.reuse, 0x6420, R7.reuse ;  /* 0x00006420060a7816 */ /* 0x140fe20000000007 */
[----:B------:R-:W-:Y:S01]  /*15930*/  IMAD.IADD R22, R19, 0x1, R4 ;  /* 0x0000000113167824 */ /* 0x000fe200078e0204 */
[----:B------:R-:W-:Y:S01]  /*15940*/  PRMT R11, R6, 0x7531, R7 ;  /* 0x00007531060b7816 */ /* 0x000fe20000000007 */
[----:B------:R-:W-:Y:S01]  /*15950*/  IMAD.IADD R5, R18, 0x1, R5 ;  /* 0x0000000112057824 */ /* 0x000fe200078e0205 */
[----:B------:R-:W-:-:S03]  /*15960*/  LOP3.LUT R3, R3, R16, RZ, 0xfc, !PT ;  /* 0x0000001003037212 */ /* 0x000fc600078efcff */
[----:B------:R-:W-:Y:S04]  /*15970*/  STSM.16.M88.4 [R22], R8 ;  /* 0x0000000816007844 */ /* 0x000fe80000000200 */
[----:B------:R-:W0:Y:S02]  /*15980*/  LDSM.16.MT88.4 R4, [R5+0xf200] ;  /* 0x00f200000504783b */ /* 0x000e240000004200 */
        /* <DEDUP_REMOVED lines=8> */
[----:B------:R-:W-:Y:S01]  /*15a10*/  STSM.16.M88.4 [R14], R8 ;  /* 0x000000080e007844 */ /* 0x000fe20000000200 */
[----:B------:R-:W-:-:S03]  /*15a20*/  VIADD R2, R2, 0x7000 ;  /* 0x0000700002027836 */ /* 0x000fc60000000000 */
[----:B------:R-:W0:Y:S02]  /*15a30*/  LDSM.16.MT88.4 R4, [R6+0xf200] ;  /* 0x00f200000604783b */ /* 0x000e240000004200 */
[C-C-:B0-----:R-:W-:Y:S02]  /*15a40*/  PRMT R8, R4.reuse, 0x6420, R5.reuse ;  /* 0x0000642004087816 */ /* 0x141fe40000000005 */
        /* <DEDUP_REMOVED lines=54> */
.L_x_4156:
[----:B-1----:R1:W-:Y:S01]  /*15db0*/  SYNCS.ARRIVE.TRANS64.A1T0 RZ, [R0+URZ+0x33450], RZ ;  /* 0x033450ff00ff79a7 */ /* 0x0023e2000810003f */
[----:B------:R-:W-:Y:S06]  /*15dc0*/  BAR.SYNC.DEFER_BLOCKING 0x2, 0x80 ;  /* 0x0082000000007b1d */ /* 0x000fec0000010000 */
[----:B------:R-:W-:Y:S05]  /*15dd0*/  @!P0 BRA `(.L_x_4157) ;  /* 0x0000000000048947 */ /* 0x000fea0003800000 */
[----:B------:R-:W-:Y:S01]  /*15de0*/  BPT.TRAP 0x1 ;  /* 0x000000040000795c */ /* 0x000fe20000300000 */
.L_x_4157:
[----:B0-----:R-:W2:Y:S01]  /*15df0*/  LDL R2, [R1+0x14] ;  /* 0x0000140001027983 */ /* 0x001ea20000100800 */
[----:B-1----:R-:W-:Y:S02]  /*15e00*/  VIADD R0, R0, 0x33480 ;  /* 0x0003348000007836 */ /* 0x002fe40000000000 */
[----:B------:R-:W-:-:S05]  /*15e10*/  VIADD R30, R30, 0x1 ;  /* 0x000000011e1e7836 */ /* 0x000fca0000000000 */
[----:B------:R-:W-:-:S04]  /*15e20*/  ISETP.NE.AND P0, PT, R30, 0x2, PT ;  /* 0x000000021e00780c */ /* 0x000fc80003f05270 */
[----:B------:R-:W-:Y:S02]  /*15e30*/  SEL R30, R30, RZ, P0 ;  /* 0x000000ff1e1e7207 */ /* 0x000fe40000000000 */
[----:B--2---:R-:W-:-:S04]  /*15e40*/  PRMT R0, R2, 0x654, R0 ;  /* 0x0000065402007816 */ /* 0x004fc80000000000 */
[----:B------:R0:W-:Y:S02]  /*15e50*/  SYNCS.ARRIVE.TRANS64.RED.A1T0 RZ, [R0+URZ], RZ ;  /* 0x000000ff00ff79a7 */ /* 0x0001e4000810043f */
[----:B0-----:R-:W-:-:S04]  /*15e60*/  SEL R0, RZ, 0x1, P0 ;  /* 0x00000001ff007807 */ /* 0x001fc80000000000 */
[----:B------:R-:W-:-:S07]  /*15e70*/  LOP3.LUT R33, R33, R0, RZ, 0x3c, !PT ;  /* 0x0000000021217212 */ /* 0x000fce00078e3cff */
.L_x_4096:
[----:B------:R-:W-:Y:S05]  /*15e80*/  BSYNC B7 ;  /* 0x0000000000077941 */ /* 0x000fea0003800000 */
.L_x_4094:
[----:B------:R-:W-:-:S13]  /*15e90*/  LOP3.LUT P0, RZ, R34, 0x100, RZ, 0xc0, !PT ;  /* 0x0000010022ff7812 */ /* 0x000fda000780c0ff */
[----:B------:R-:W-:Y:S05]  /*15ea0*/  @!P0 BRA `(.L_x_4158) ;  /* 0x0000000000348947 */ /* 0x000fea0003800000 */
[----:B------:R-:W1:Y:S08]  /*15eb0*/  S2UR UR4, SR_CgaCtaId ;  /* 0x00000000000479c3 */ /* 0x000e700000008800 */
[----:B------:R-:W-:Y:S01]  /*15ec0*/  BAR.SYNC.DEFER_BLOCKING 0x5, 0x180 ;  /* 0x0146000000007b1d */ /* 0x000fe20000010000 */
[----:B------:R-:W-:Y:S01]  /*15ed0*/  MOV R18, 0x400 ;  /* 0x0000040000127802 */ /* 0x000fe20000000f00 */
[----:B-1----:R-:W-:-:S05]  /*15ee0*/  IMAD.U32 R0, RZ, RZ, UR4 ;  /* 0x00000004ff007e24 */ /* 0x002fca000f8e00ff */
[----:B------:R-:W-:Y:S01]  /*15ef0*/  LEA R18, R0, R18, 0x18 ;  /* 0x0000001200127211 */ /* 0x000fe200078ec0ff */
[----:B------:R-:W-:Y:S04]  /*15f00*/  STL [R1+0x14], R0 ;  /* 0x0000140001007387 */ /* 0x000fe80000100800 */
[----:B------:R-:W1:Y:S04]  /*15f10*/  LDS.128 R4, [R18+0x334d0] ;  /* 0x0334d00012047984 */ /* 0x000e680000000c00 */
[----:B-1----:R1:W-:Y:S01]  /*15f20*/  STL.64 [R1], R4 ;  /* 0x0000000401007387 */ /* 0x0023e20000100a00 */
[----:B------:R-:W-:-:S03]  /*15f30*/  IMAD.MOV.U32 R0, RZ, RZ, R7 ;  /* 0x000000ffff007224 */ /* 0x000fc600078e0007 */
[----:B------:R1:W-:Y:S02]  /*15f40*/  STL [R1+0x8], R6 ;  /* 0x0000080601007387 */ /* 0x0003e40000100800 */
[----:B------:R-:W-:Y:S01]  /*15f50*/  R2UR UR39, R0 ;  /* 0x00000000002772ca */ /* 0x000fe200000e0000 */
[----:B------:R-:W-:Y:S06]  /*15f60*/  BAR.ARV 0x4, 0x180 ;  /* 0x0106000000007b1d */ /* 0x000fec0000002000 */
[----:B------:R-:W-:Y:S08]  /*15f70*/  BRA `(.L_x_4159) ;  /* 0x0000000800e07947 */ /* 0x000ff00003800000 */
.L_x_4158:
[----:B-1----:R-:W2:Y:S01]  /*15f80*/  LDL.LU R0, [R1] ;  /* 0x0000000001007983 */ /* 0x002ea20000300800 */
[----:B------:R-:W-:Y:S01]  /*15f90*/  ULDC UR4, c[0x0][0xc3c] ;  /* 0x00030f0000047ab9 */ /* 0x000fe20000000800 */
[----:B------:R-:W1:Y:S02]  /*15fa0*/  S2R R2, SR_TID.X ;  /* 0x0000000000027919 */ /* 0x000e640000002100 */
[----:B-1----:R-:W-:-:S04]  /*15fb0*/  LOP3.LUT R9, R2, 0x1f, RZ, 0xc0, !PT ;  /* 0x0000001f02097812 */ /* 0x002fc800078ec0ff */
[C---:B------:R-:W-:Y:S01]  /*15fc0*/  ISETP.NE.AND P0, PT, R9.reuse, 0x1f, PT ;  /* 0x0000001f0900780c */ /* 0x040fe20003f05270 */
[----:B------:R-:W-:-:S05]  /*15fd0*/  VIADD R7, R9, UR39 ;  /* 0x0000002709077c36 */ /* 0x000fca0008000000 */
[----:B------:R-:W-:Y:S01]  /*15fe0*/  ISETP.GE.OR P1, PT, R7, UR4, !P0 ;  /* 0x0000000407007c0c */ /* 0x000fe2000c726670 */
[----:B------:R-:W-:-:S12]  /*15ff0*/  ULDC UR4, c[0x0][0xc3c] ;  /* 0x00030f0000047ab9 */ /* 0x000fd80000000800 */
[----:B------:R-:W1:Y:S08]  /*16000*/  @!P1 LDC.64 R2, c[0x0][0xc80] ;  /* 0x00032000ff029b82 */ /* 0x000e700000000a00 */
[----:B------:R-:W3:Y:S01]  /*16010*/  @!P1 LDC.64 R4, c[0x0][0xc78] ;  /* 0x00031e00ff049b82 */ /* 0x000ee20000000a00 */
[----:B-1----:R-:W-:-:S04]  /*16020*/  @!P1 IMAD.WIDE R2, R7, 0x4, R2 ;  /* 0x0000000407029825 */ /* 0x002fc800078e0202 */
[----:B--2---:R-:W-:Y:S02]  /*16030*/  IMAD.MOV.U32 R10, RZ, RZ, R0 ;  /* 0x000000ffff0a7224 */ /* 0x004fe400078e0000 */
[----:B------:R-:W-:-:S06]  /*16040*/  IMAD.MOV.U32 R0, RZ, RZ, RZ ;  /* 0x000000ffff007224 */ /* 0x000fcc00078e00ff */
[----:B------:R3:W2:Y:S02]  /*16050*/  @!P1 LDG.E R0, desc[UR50][R2.64] ;  /* 0x0000003202009981 */ /* 0x0006a4000c1e1900 */
[----:B---3--:R-:W-:-:S04]  /*16060*/  @!P1 IMAD.WIDE R2, R7, 0x4, R4 ;  /* 0x0000000407029825 */ /* 0x008fc800078e0204 */
[----:B------:R-:W-:-:S06]  /*16070*/  IMAD.MOV.U32 R5, RZ, RZ, RZ ;  /* 0x000000ffff057224 */ /* 0x000fcc00078e00ff */
[----:B------:R-:W2:Y:S01]  /*16080*/  @!P1 LDG.E R5, desc[UR50][R2.64] ;  /* 0x0000003202059981 */ /* 0x000ea2000c1e1900 */
[C---:B------:R-:W-:Y:S02]  /*16090*/  ISETP.NE.AND P1, PT, R9.reuse, RZ, PT ;  /* 0x000000ff0900720c */ /* 0x040fe40003f25270 */
[C---:B------:R-:W-:Y:S01]  /*160a0*/  ISETP.GE.U32.AND P2, PT, R9.reuse, 0x2, PT ;  /* 0x000000020900780c */ /* 0x040fe20003f46070 */
[----:B------:R-:W-:Y:S01]  /*160b0*/  SHFL.IDX PT, R11, R10, 0x1, 0x1f ;  /* 0x00201f000a0b7f89 */ /* 0x000fe200000e0000 */
[C---:B------:R-:W-:Y:S02]  /*160c0*/  ISETP.GE.U32.AND P3, PT, R9.reuse, 0x4, PT ;  /* 0x000000040900780c */ /* 0x040fe40003f66070 */
[C---:B------:R-:W-:Y:S02]  /*160d0*/  ISETP.GE.U32.AND P4, PT, R9.reuse, 0x8, PT ;  /* 0x000000080900780c */ /* 0x040fe40003f86070 */
[----:B------:R-:W-:Y:S01]  /*160e0*/  ISETP.GE.U32.AND P5, PT, R9, 0x10, PT ;  /* 0x000000100900780c */ /* 0x000fe20003fa6070 */
        /* <DEDUP_REMOVED lines=9> */
[----:B------:R-:W-:Y:S02]  /*16180*/  IMAD.IADD R4, R6, 0x1, R3 ;  /* 0x0000000106047824 */ /* 0x000fe400078e0203 */
[----:B------:R-:W-:Y:S04]  /*16190*/  SHFL.IDX PT, R6, R10, RZ, 0x1f ;  /* 0x00001fff0a067589 */ /* 0x000fe800000e0000 */
[----:B------:R-:W1:Y:S02]  /*161a0*/  SHFL.UP PT, R2, R4, 0x8, RZ ;  /* 0x0500000004027989 */ /* 0x000e6400000e00ff */
[----:B-1----:R-:W-:-:S05]  /*161b0*/  SEL R3, R2, RZ, P4 ;  /* 0x000000ff02037207 */ /* 0x002fca0002000000 */
[----:B------:R-:W-:-:S05]  /*161c0*/  IMAD.IADD R7, R4, 0x1, R3 ;  /* 0x0000000104077824 */ /* 0x000fca00078e0203 */
[----:B------:R-:W1:Y:S02]  /*161d0*/  SHFL.UP PT, R2, R7, 0x10, RZ ;  /* 0x0600000007027989 */ /* 0x000e6400000e00ff */
[----:B-1----:R-:W-:-:S05]  /*161e0*/  SEL R2, R2, RZ, P5 ;  /* 0x000000ff02027207 */ /* 0x002fca0002800000 */
[----:B------:R-:W-:Y:S02]  /*161f0*/  IMAD.IADD R3, R7, 0x1, R2 ;  /* 0x0000000107037824 */ /* 0x000fe400078e0202 */
[----:B------:R-:W1:Y:S01]  /*16200*/  LDC R2, c[0x0][0xc38] ;  /* 0x00030e00ff027b82 */ /* 0x000e620000000800 */
[----:B------:R-:W-:Y:S02]  /*16210*/  IMAD.MOV.U32 R7, RZ, RZ, RZ ;  /* 0x000000ffff077224 */ /* 0x000fe400078e00ff */
[----:B------:R-:W1:Y:S02]  /*16220*/  SHFL.IDX PT, R9, R3, 0x1f, 0x1f ;  /* 0x03e01f0003097f89 */ /* 0x000e6400000e0000 */
[----:B-1----:R-:W-:-:S04]  /*16230*/  IMAD R4, R9, R2, RZ ;  /* 0x0000000209047224 */ /* 0x002fc800078e02ff */
[----:B------:R-:W-:-:S05]  /*16240*/  IMAD.IADD R9, R11, 0x1, R4 ;  /* 0x000000010b097824 */ /* 0x000fca00078e0204 */
[----:B------:R-:W-:-:S13]  /*16250*/  ISETP.GT.AND P6, PT, R9, R6, PT ;  /* 0x000000060900720c */ /* 0x000fda0003fc4270 */
[----:B------:R-:W-:Y:S05]  /*16260*/  @P6 BRA `(.L_x_4160) ;  /* 0x0000000000986947 */ /* 0x000fea0003800000 */
.L_x_4162:
[----:B------:R-:W-:-:S04]  /*16270*/  UIADD3 UR39, UR39, 0x1f, URZ ;  /* 0x0000001f27277890 */ /* 0x000fc8000fffe03f */
[----:B------:R-:W-:-:S06]  /*16280*/  UISETP.GE.AND UP0, UPT, UR39, UR4, UPT ;  /* 0x000000042700728c */ /* 0x000fcc000bf06270 */
[----:B------:R-:W-:-:S13]  /*16290*/  PLOP3.LUT P6, PT, PT, PT, UP0, 0x40, 0x0 ;  /* 0x000000000000781c */ /* 0x000fda0003fce808 */
[----:B------:R-:W-:Y:S05]  /*162a0*/  @!P6 BRA `(.L_x_4161) ;  /* 0x0000000400b8e947 */ /* 0x000fea0003800000 */
[----:B------:R-:W1:Y:S02]  /*162b0*/  S2R R0, SR_TID.X ;  /* 0x0000000000007919 */ /* 0x000e640000002100 */
[----:B-1----:R-:W-:-:S05]  /*162c0*/  LOP3.LUT R0, R0, 0x1f, RZ, 0xc0, !PT ;  /* 0x0000001f00007812 */ /* 0x002fca00078ec0ff */
[----:B------:R-:W-:Y:S02]  /*162d0*/  VIADD R11, R0, UR39 ;  /* 0x00000027000b7c36 */ /* 0x000fe40008000000 */
[----:B------:R-:W-:-:S03]  /*162e0*/  IMAD.MOV.U32 R0, RZ, RZ, RZ ;  /* 0x000000ffff007224 */ /* 0x000fc600078e00ff */
[----:B------:R-:W-:-:S13]  /*162f0*/  ISETP.GE.OR P6, PT, R11, UR4, !P0 ;  /* 0x000000040b007c0c */ /* 0x000fda000c7c6670 */
[----:B------:R-:W1:Y:S08]  /*16300*/  @!P6 LDC.64 R2, c[0x0][0xc80] ;  /* 0x00032000ff02eb82 */ /* 0x000e700000000a00 */
[----:B------:R-:W2:Y:S01]  /*16310*/  @!P6 LDC.64 R4, c[0x0][0xc78] ;  /* 0x00031e00ff04eb82 */ /* 0x000ea20000000a00 */
[----:B-1----:R-:W-:-:S05]  /*16320*/  @!P6 IMAD.WIDE R2, R11, 0x4, R2 ;  /* 0x000000040b02e825 */ /* 0x002fca00078e0202 */
[----:B------:R2:W3:Y:S02]  /*16330*/  @!P6 LDG.E R0, desc[UR50][R2.64] ;  /* 0x000000320200e981 */ /* 0x0004e4000c1e1900 */
        /* <DEDUP_REMOVED lines=19> */
[----:B------:R-:W1:Y:S03]  /*16470*/  LDC R2, c[0x0][0xc38] ;  /* 0x00030e00ff027b82 */ /* 0x000e660000000800 */
[----:B------:R-:W1:Y:S02]  /*16480*/  SHFL.IDX PT, R13, R3, 0x1f, 0x1f ;  /* 0x03e01f00030d7f89 */ /* 0x000e6400000e0000 */
[----:B-1----:R-:W-:-:S04]  /*16490*/  IMAD R4, R13, R2, RZ ;  /* 0x000000020d047224 */ /* 0x002fc800078e02ff */
[----:B------:R-:W-:-:S05]  /*164a0*/  IMAD.IADD R9, R4, 0x1, R9 ;  /* 0x0000000104097824 */ /* 0x000fca00078e0209 */
[----:B------:R-:W-:-:S13]  /*164b0*/  ISETP.GT.AND P6, PT, R9, R6, PT ;  /* 0x000000060900720c */ /* 0x000fda0003fc4270 */
[----:B------:R-:W-:Y:S05]  /*164c0*/  @!P6 BRA `(.L_x_4162) ;  /* 0xfffffffc0068e947 */ /* 0x000fea000383ffff */
.L_x_4160:
        /* <DEDUP_REMOVED lines=8> */
[----:B------:R-:W1:Y:S04]  /*16550*/  SHFL.IDX PT, R0, R0, R13, 0x1f ;  /* 0x00001f0d00007589 */ /* 0x000e6800000e0000 */
[----:B------:R2:W3:Y:S01]  /*16560*/  SHFL.IDX PT, R5, R5, R10, 0x1f ;  /* 0x00001f0a05057589 */ /* 0x0004e200000e0000 */
[----:B-1----:R-:W-:-:S04]  /*16570*/  IABS R4, R0 ;  /* 0x0000000000047213 */ /* 0x002fc80000000000 */
[----:B------:R-:W1:Y:S08]  /*16580*/  I2F.RP R8, R4 ;  /* 0x0000000400087306 */ /* 0x000e700000209400 */
[----:B-1----:R-:W1:Y:S02]  /*16590*/  MUFU.RCP R8, R8 ;  /* 0x0000000800087308 */ /* 0x002e640000001000 */
[----:B-1----:R-:W-:-:S06]  /*165a0*/  VIADD R11, R8, 0xffffffe ;  /* 0x0ffffffe080b7836 */ /* 0x002fcc0000000000 */
[----:B------:R-:W1:Y:S01]  /*165b0*/  F2I.FTZ.U32.TRUNC.NTZ R11, R11 ;  /* 0x0000000b000b7305 */ /* 0x000e62000021f000 */
[----:B--23--:R-:W-:Y:S05]  /*165c0*/  @!P0 BRA `(.L_x_4163) ;  /* 0x00000000000c8947 */ /* 0x00cfea0003800000 */
[----:B------:R-:W-:-:S06]  /*165d0*/  UIADD3 UR5, UR4, -0x1, URZ ;  /* 0xffffffff04057890 */ /* 0x000fcc000fffe03f */
[----:B------:R-:W-:-:S05]  /*165e0*/  IMAD.U32 R8, RZ, RZ, UR5 ;  /* 0x00000005ff087e24 */ /* 0x000fca000f8e00ff */
[----:B------:R2:W3:Y:S02]  /*165f0*/  SHFL.IDX PT, R7, R3, R8, 0x1f ;  /* 0x00001f0803077589 */ /* 0x0004e400000e0000 */
.L_x_4163:
[----:B---3--:R-:W-:Y:S01]  /*16600*/  IMAD R10, R7, R2, R9 ;  /* 0x00000002070a7224 */ /* 0x008fe200078e0209 */
[----:B------:R-:W-:Y:S01]  /*16610*/  IABS R7, R5 ;  /* 0x0000000500077213 */ /* 0x000fe20000000000 */
[--C-:B-1----:R-:W-:Y:S01]  /*16620*/  IMAD.MOV R9, RZ, RZ, -R11.reuse ;  /* 0x000000ffff097224 */ /* 0x102fe200078e0a0b */
[----:B------:R-:W-:Y:S01]  /*16630*/  UIADD3 UR39, UR4, UR39, URZ ;  /* 0x0000002704277290 */ /* 0x000fe2000fffe03f */
[----:B------:R-:W-:Y:S01]  /*16640*/  IMAD.MOV.U32 R2, RZ, RZ, RZ ;  /* 0x000000ffff027224 */ /* 0x000fe200078e00ff */
[----:B--2---:R-:W1:Y:S01]  /*16650*/  I2F.RP R8, R7 ;  /* 0x0000000700087306 */ /* 0x004e620000209400 */
[----:B------:R-:W-:Y:S01]  /*16660*/  IMAD R9, R9, R4, RZ ;  /* 0x0000000409097224 */ /* 0x000fe200078e02ff */
[----:B------:R2:W-:Y:S01]  /*16670*/  STL [R1], R10 ;  /* 0x0000000a01007387 */ /* 0x0005e20000100800 */
[----:B------:R-:W-:Y:S02]  /*16680*/  IMAD.MOV.U32 R3, RZ, RZ, R11 ;  /* 0x000000ffff037224 */ /* 0x000fe400078e000b */
[----:B------:R-:W-:Y:S01]  /*16690*/  IMAD.HI.U32 R11, R11, R9, R2 ;  /* 0x000000090b0b7227 */ /* 0x000fe200078e0002 */
[----:B------:R-:W-:-:S03]  /*166a0*/  IABS R3, R0 ;  /* 0x0000000000037213 */ /* 0x000fc60000000000 */
[----:B------:R-:W-:Y:S02]  /*166b0*/  IMAD.IADD R9, R6, 0x1, -R10 ;  /* 0x0000000106097824 */ /* 0x000fe400078e0a0a */
[----:B------:R-:W-:Y:S01]  /*166c0*/  IMAD.MOV R3, RZ, RZ, -R3 ;  /* 0x000000ffff037224 */ /* 0x000fe200078e0a03 */
[----:B-1----:R-:W1:Y:S02]  /*166d0*/  MUFU.RCP R8, R8 ;  /* 0x0000000800087308 */ /* 0x002e640000001000 */
[----:B------:R-:W-:-:S05]  /*166e0*/  IABS R2, R9 ;  /* 0x0000000900027213 */ /* 0x000fca0000000000 */
[----:B------:R-:W-:-:S04]  /*166f0*/  IMAD.HI.U32 R6, R11, R2, RZ ;  /* 0x000000020b067227 */ /* 0x000fc800078e00ff */
[----:B------:R-:W-:-:S05]  /*16700*/  IMAD R11, R6, R3, R2 ;  /* 0x00000003060b7224 */ /* 0x000fca00078e0202 */
[----:B------:R-:W-:Y:S01]  /*16710*/  ISETP.GT.U32.AND P1, PT, R4, R11, PT ;  /* 0x0000000b0400720c */ /* 0x000fe20003f24070 */
[----:B-1----:R-:W-:-:S06]  /*16720*/  VIADD R3, R8, 0xffffffe ;  /* 0x0ffffffe08037836 */ /* 0x002fcc0000000000 */
[----:B------:R-:W1:Y:S06]  /*16730*/  F2I.FTZ.U32.TRUNC.NTZ R3, R3 ;  /* 0x0000000300037305 */ /* 0x000e6c000021f000 */
[----:B------:R-:W-:Y:S02]  /*16740*/  @!P1 IMAD.IADD R11, R11, 0x1, -R4 ;  /* 0x000000010b0b9824 */ /* 0x000fe400078e0a04 */
[----:B------:R-:W-:Y:S01]  /*16750*/  @!P1 VIADD R6, R6, 0x1 ;  /* 0x0000000106069836 */ /* 0x000fe20000000000 */
[----:B------:R-:W-:Y:S02]  /*16760*/  ISETP.NE.AND P1, PT, R0, RZ, PT ;  /* 0x000000ff0000720c */ /* 0x000fe40003f25270 */
[----:B------:R-:W-:Y:S01]  /*16770*/  ISETP.GE.U32.AND P0, PT, R11, R4, PT ;  /* 0x000000040b00720c */ /* 0x000fe20003f06070 */
[----:B-1----:R-:W-:-:S04]  /*16780*/  IMAD.MOV R2, RZ, RZ, -R3 ;  /* 0x000000ffff027224 */ /* 0x002fc800078e0a03 */
[----:B------:R-:W-:Y:S02]  /*16790*/  IMAD R11, R2, R7, RZ ;  /* 0x00000007020b7224 */ /* 0x000fe400078e02ff */
[----:B------:R-:W-:-:S06]  /*167a0*/  IMAD.MOV.U32 R2, RZ, RZ, RZ ;  /* 0x000000ffff027224 */ /* 0x000fcc00078e00ff */
        /* <DEDUP_REMOVED lines=30> */
.L_x_4161:
[----:B------:R1:W-:Y:S01]  /*16990*/  STL [R1], R6 ;  /* 0x0000000601007387 */ /* 0x0003e20000100800 */
[----:B------:R-:W-:-:S03]  /*169a0*/  ULDC UR39, c[0x0][0xc3c] ;  /* 0x00030f0000277ab9 */ /* 0x000fc60000000800 */
[----:B------:R1:W-:Y:S04]  /*169b0*/  STL [R1+0x4], RZ ;  /* 0x000004ff01007387 */ /* 0x0003e80000100800 */
[----:B------:R1:W-:Y:S02]  /*169c0*/  STL [R1+0x8], RZ ;  /* 0x000008ff01007387 */ /* 0x0003e40000100800 */
.L_x_4164:
[----:B------:R-:W3:Y:S04]  /*169d0*/  LDL R3, [R1+0x4] ;  /* 0x0000040001037983 */ /* 0x000ee80000100800 */
[----:B--2---:R-:W2:Y:S04]  /*169e0*/  LDL R2, [R1+0x8] ;  /* 0x0000080001027983 */ /* 0x004ea80000100800 */
[----:B------:R-:W4:Y:S01]  /*169f0*/  LDL R4, [R1] ;  /* 0x0000000001047983 */ /* 0x000f220000100800 */
[----:B------:R-:W5:Y:S01]  /*16a00*/  S2R R0, SR_TID.X ;  /* 0x0000000000007919 */ /* 0x000f620000002100 */
[----:B------:R-:W-:Y:S01]  /*16a10*/  BAR.SYNC.DEFER_BLOCKING 0x4, 0x180 ;  /* 0x0106000000007b1d */ /* 0x000fe20000010000 */
[----:B---3--:R-:W-:-:S02]  /*16a20*/  IMAD.MOV.U32 R5, RZ, RZ, R3 ;  /* 0x000000ffff057224 */ /* 0x008fc400078e0003 */
[----:B--2---:R-:W-:-:S03]  /*16a30*/  IMAD.MOV.U32 R3, RZ, RZ, R2 ;  /* 0x000000ffff037224 */ /* 0x004fc600078e0002 */
[----:B------:R2:W3:Y:S01]  /*16a40*/  LDL R2, [R1+0x14] ;  /* 0x0000140001027983 */ /* 0x0004e20000100800 */
[----:B-----5:R-:W-:Y:S01]  /*16a50*/  LOP3.LUT R0, R0, 0x1f, RZ, 0xc0, !PT ;  /* 0x0000001f00007812 */ /* 0x020fe200078ec0ff */
[----:B-1----:R-:W-:-:S03]  /*16a60*/  IMAD.MOV.U32 R6, RZ, RZ, R3 ;  /* 0x000000ffff067224 */ /* 0x002fc600078e0003 */
[----:B------:R-:W-:-:S13]  /*16a70*/  ISETP.NE.AND P0, PT, R0, RZ, PT ;  /* 0x000000ff0000720c */ /* 0x000fda0003f05270 */
[----:B------:R-:W-:Y:S01]  /*16a80*/  @!P0 MOV R0, 0x400 ;  /* 0x0000040000008802 */ /* 0x000fe20000000f00 */
[----:B---3--:R-:W1:Y:S03]  /*16a90*/  @!P0 S2R R2, SR_CgaCtaId ;  /* 0x0000000000028919 */ /* 0x008e660000008800 */
[----:B-1----:R-:W-:Y:S01]  /*16aa0*/  @!P0 LEA R18, R2, R0, 0x18 ;  /* 0x0000000002128211 */ /* 0x002fe200078ec0ff */
[----:B------:R-:W-:Y:S01]  /*16ab0*/  IMAD.U32 R0, RZ, RZ, UR39 ;  /* 0x00000027ff007e24 */ /* 0x000fe2000f8e00ff */
[----:B------:R2:W-:Y:S03]  /*16ac0*/  @!P0 STL [R1+0x14], R2 ;  /* 0x0000140201008387 */ /* 0x0005e60000100800 */
[----:B------:R-:W-:-:S05]  /*16ad0*/  @!P0 IMAD.MOV.U32 R7, RZ, RZ, R0 ;  /* 0x000000ffff078224 */ /* 0x000fca00078e0000 */
[----:B----4-:R2:W-:Y:S01]  /*16ae0*/  @!P0 STS.128 [R18+0x334d0], R4 ;  /* 0x0334d00412008388 */ /* 0x0105e20000000c00 */
[----:B------:R-:W-:Y:S06]  /*16af0*/  BAR.ARV 0x5, 0x180 ;  /* 0x0146000000007b1d */ /* 0x000fec0000002000 */
.L_x_4159:
[----:B------:R-:W-:Y:S02]  /*16b00*/  ULDC UR4, c[0x0][0xc3c] ;  /* 0x00030f0000047ab9 */ /* 0x000fe40000000800 */
[----:B------:R-:W-:-:S06]  /*16b10*/  UISETP.GE.AND UP0, UPT, UR39, UR4, UPT ;  /* 0x000000042700728c */ /* 0x000fcc000bf06270 */
[----:B------:R-:W-:-:S13]  /*16b20*/  PLOP3.LUT P0, PT, PT, PT, UP0, 0x80, 0x0 ;  /* 0x000000000000781c */ /* 0x000fda0003f0f008 */
[----:B------:R-:W-:Y:S05]  /*16b30*/  @!P0 BRA `(.L_x_4165) ;  /* 0xffffff9800688947 */ /* 0x000fea000383ffff */
.L_x_4089:
[----:B--2---:R-:W2:Y:S01]  /*16b40*/  LDL.LU R0, [R1+0x20] ;  /* 0x0000200001007983 */ /* 0x004ea20000300800 */
[----:B------:R-:W-:Y:S01]  /*16b50*/  BSSY B0, `(.L_x_4166) ;  /* 0x000000b000007945 */ /* 0x000fe20003800000 */
[----:B01----:R-:W0:Y:S01]  /*16b60*/  S2R R5, SR_CgaCtaId ;  /* 0x0000000000057919 */ /* 0x003e220000008800 */
        /* <DEDUP_REMOVED lines=9> */
.L_x_4252:
[----:B------:R-:W-:Y:S05]  /*16c00*/  BSYNC B0 ;  /* 0x0000000000007941 */ /* 0x000fea0003800000 */
.L_x_4166:
[----:B------:R-:W-:-:S03]  /*16c10*/  UMOV UR4, 0xffffffff ;  /* 0xffffffff00047882 */ /* 0x000fc60000000000 */
[----:B------:R-:W-:Y:S05]  /*16c20*/  BRA.DIV UR4, `(.L_x_4168) ;  /* 0x0000002a04487947 */ /* 0x000fea000b800000 */
[----:B0-----:R-:W0:Y:S02]  /*16c30*/  S2R R0, SR_TID.X ;  /* 0x0000000000007919 */ /* 0x001e240000002100 */
[----:B0-----:R-:W-:-:S04]  /*16c40*/  SHF.R.U32.HI R0, RZ, 0x5, R0 ;  /* 0x00000005ff007819 */ /* 0x001fc80000011600 */
[----:B------:R-:W-:-:S05]  /*16c50*/  LOP3.LUT R0, R0, 0x3, RZ, 0xc0, !PT ;  /* 0x0000000300007812 */ /* 0x000fca00078ec0ff */
[----:B------:R0:W1:Y:S02]  /*16c60*/  SHFL.IDX PT, R14, R0, RZ, 0x1f ;  /* 0x00001fff000e7589 */ /* 0x00006400000e0000 */
.L_x_4255:
[----:B-1----:R-:W-:Y:S01]  /*16c70*/  ISETP.NE.AND P0, PT, R14, RZ, PT ;  /* 0x000000ff0e00720c */ /* 0x002fe20003f05270 */
[----:B------:R-:W-:-:S12]  /*16c80*/  BSSY B0, `(.L_x_4169) ;  /* 0x000002c000007945 */ /* 0x000fd80003800000 */
[----:B------:R-:W-:Y:S05]  /*16c90*/  @P0 BRA `(.L_x_4170) ;  /* 0x0000000000a80947 */ /* 0x000fea0003800000 */
[----:B------:R-:W-:-:S03]  /*16ca0*/  UMOV UR4, 0xffffffff ;  /* 0xffffffff00047882 */ /* 0x000fc60000000000 */
[----:B------:R-:W-:Y:S05]  /*16cb0*/  BRA.DIV UR4, `(.L_x_4171) ;  /* 0x0000002a04587947 */ /* 0x000fea000b800000 */
[----:B------:R-:W-:-:S13]  /*16cc0*/  ELECT P6, URZ, PT ;  /* 0x00000000003f782f */ /* 0x000fda00038c0000 */
.L_x_4258:
[----:B------:R-:W-:Y:S05]  /*16cd0*/  @!P6 BRA `(.L_x_4170) ;  /* 0x000000000098e947 */ /* 0x000fea0003800000 */
[----:B------:R-:W-:-:S06]  /*16ce0*/  ULOP3.LUT UR4, UR42, 0x2, URZ, 0xfc, !UPT ;  /* 0x000000022a047892 */ /* 0x000fcc000f8efc3f */
[----:B0-----:R-:W-:-:S05]  /*16cf0*/  IMAD.U32 R0, RZ, RZ, UR4 ;  /* 0x00000004ff007e24 */ /* 0x001fca000f8e00ff */
[----:B------:R-:W-:-:S13]  /*16d00*/  ISETP.NE.AND P0, PT, R0, 0x3, PT ;  /* 0x000000030000780c */ /* 0x000fda0003f05270 */
[----:B------:R-:W-:Y:S05]  /*16d10*/  @!P0 BRA `(.L_x_4172) ;  /* 0x0000000000048947 */ /* 0x000fea0003800000 */
[----:B------:R-:W-:Y:S01]  /*16d20*/  BPT.TRAP 0x1 ;  /* 0x000000040000795c */ /* 0x000fe20000300000 */
.L_x_4172:
[C---:B------:R-:W-:Y:S01]  /*16d30*/  IMAD R3, R30.reuse, 0x8, R5 ;  /* 0x000000081e037824 */ /* 0x040fe200078e0205 */
[----:B------:R-:W-:Y:S01]  /*16d40*/  SHF.L.U32 R2, R33, 0x1f, RZ ;  /* 0x0000001f21027819 */ /* 0x000fe200000006ff */
[----:B------:R-:W-:-:S03]  /*16d50*/  VIADD R30, R30, 0x1 ;  /* 0x000000011e1e7836 */ /* 0x000fc60000000000 */
[----:B------:R-:W0:Y:S02]  /*16d60*/  SYNCS.PHASECHK.TRANS64.TRYWAIT P1, [R3+URZ+0x33440], R2 ;  /* 0x03344002030075a7 */ /* 0x000e24000802017f */
[----:B------:R-:W-:-:S04]  /*16d70*/  ISETP.NE.AND P2, PT, R30, 0x2, PT ;  /* 0x000000021e00780c */ /* 0x000fc80003f45270 */
[----:B------:R-:W-:Y:S01]  /*16d80*/  SEL R0, RZ, 0x1, P2 ;  /* 0x00000001ff007807 */ /* 0x000fe20001000000 */
[----:B0-----:R-:W-:Y:S08]  /*16d90*/  @!P1 BRA `(.L_x_4173) ;  /* 0x0000002800409947 */ /* 0x001ff00003800000 */
.L_x_4259:
[----:B------:R-:W-:Y:S02]  /*16da0*/  SEL R30, R30, RZ, P2 ;  /* 0x000000ff1e1e7207 */ /* 0x000fe40001000000 */
[----:B------:R-:W-:Y:S01]  /*16db0*/  LOP3.LUT R0, R33, R0, RZ, 0x3c, !PT ;  /* 0x0000000021007212 */ /* 0x000fe200078e3cff */
[----:B------:R-:W-:Y:S06]  /*16dc0*/  @!P0 BRA `(.L_x_4174) ;  /* 0x0000000000048947 */ /* 0x000fec0003800000 */
[----:B------:R-:W-:Y:S01]  /*16dd0*/  BPT.TRAP 0x1 ;  /* 0x000000040000795c */ /* 0x000fe20000300000 */
.L_x_4174:
[----:B------:R-:W-:Y:S01]  /*16de0*/  IMAD R5, R30, 0x8, R5 ;  /* 0x000000081e057824 */ /* 0x000fe200078e0205 */
[----:B------:R-:W-:-:S04]  /*16df0*/  SHF.L.U32 R0, R0, 0x1f, RZ ;  /* 0x0000001f00007819 */ /* 0x000fc800000006ff */
[----:B------:R-:W1:Y:S02]  /*16e00*/  SYNCS.PHASECHK.TRANS64.TRYWAIT P1, [R5+URZ+0x33440], R0 ;  /* 0x03344000050075a7 */ /* 0x000e64000802017f */
[----:B-1----:R-:W-:Y:S05]  /*16e10*/  @!P1 BRA `(.L_x_4175) ;  /* 0x0000002800349947 */ /* 0x002fea0003800000 */
.L_x_4260:
[----:B------:R-:W-:Y:S05]  /*16e20*/  @!P0 BRA `(.L_x_4176) ;  /* 0x0000000000048947 */ /* 0x000fea0003800000 */
[----:B------:R-:W-:Y:S01]  /*16e30*/  BPT.TRAP 0x1 ;  /* 0x000000040000795c */ /* 0x000fe20000300000 */
.L_x_4176:
[----:B------:R-:W2:Y:S02]  /*16e40*/  SYNCS.PHASECHK.TRANS64.TRYWAIT P1, [R3+URZ+0x33460], R2 ;  /* 0x03346002030075a7 */ /* 0x000ea4000802017f */
[----:B--2---:R-:W-:Y:S05]  /*16e50*/  @!P1 BRA `(.L_x_4177) ;  /* 0x0000002800389947 */ /* 0x004fea0003800000 */
.L_x_4261:
[----:B------:R-:W-:Y:S05]  /*16e60*/  @!P0 BRA `(.L_x_4178) ;  /* 0x0000000000048947 */ /* 0x000fea0003800000 */
[----:B------:R-:W-:Y:S01]  /*16e70*/  BPT.TRAP 0x1 ;  /* 0x000000040000795c */ /* 0x000fe20000300000 */
.L_x_4178:
[----:B------:R-:W3:Y:S02]  /*16e80*/  SYNCS.PHASECHK.TRANS64.TRYWAIT P1, [R5+URZ+0x33460], R0 ;  /* 0x03346000050075a7 */ /* 0x000ee4000802017f */
[----:B---3--:R-:W-:Y:S05]  /*16e90*/  @!P1 BRA `(.L_x_4179) ;  /* 0x00000028003c9947 */ /* 0x008fea0003800000 */
.L_x_4262:
[----:B------:R-:W-:Y:S05]  /*16ea0*/  @!P0 BRA `(.L_x_4180) ;  /* 0x0000000000048947 */ /* 0x000fea0003800000 */
[----:B------:R-:W-:Y:S01]  /*16eb0*/  BPT.TRAP 0x1 ;  /* 0x000000040000795c */ /* 0x000fe20000300000 */
.L_x_4180:
[----:B------:R-:W4:Y:S02]  /*16ec0*/  SYNCS.PHASECHK.TRANS64.TRYWAIT P1, [R3+URZ+0x33480], R2 ;  /* 0x03348002030075a7 */ /* 0x000f24000802017f */
[----:B----4-:R-:W-:Y:S05]  /*16ed0*/  @!P1 BRA `(.L_x_4181) ;  /* 0x0000002800409947 */ /* 0x010fea0003800000 */
.L_x_4263:
[----:B------:R-:W-:Y:S05]  /*16ee0*/  @!P0 BRA `(.L_x_4182) ;  /* 0x0000000000048947 */ /* 0x000fea0003800000 */
[----:B------:R-:W-:Y:S01]  /*16ef0*/  BPT.TRAP 0x1 ;  /* 0x000000040000795c */ /* 0x000fe20000300000 */
.L_x_4182:
[----:B------:R0:W0:Y:S02]  /*16f00*/  SYNCS.PHASECHK.TRANS64.TRYWAIT P0, [R5+URZ+0x33480], R0 ;  /* 0x03348000050075a7 */ /* 0x000024000800017f */
[----:B0-----:R-:W-:Y:S05]  /*16f10*/  @!P0 NANOSLEEP.SYNCS 0x989680 ;  /* 0x009896800000895d */ /* 0x001fea0003900000 */
[----:B------:R-:W0:Y:S02]  /*16f20*/  @!P0 SYNCS.PHASECHK.TRANS64 P0, [R5+URZ+0x33480], R0 ;  /* 0x03348000050085a7 */ /* 0x000e24000800007f */
[----:B0-----:R-:W-:Y:S05]  /*16f30*/  @!P0 BRA `(.L_x_4182) ;  /* 0xfffffffc00f08947 */ /* 0x001fea000383ffff */
.L_x_4170:
[----:B------:R-:W-:Y:S05]  /*16f40*/  BSYNC B0 ;  /* 0x0000000000007941 */ /* 0x000fea0003800000 */
.L_x_4169:
[----:B------:R-:W-:Y:S05]  /*16f50*/  EXIT ;  /* 0x000000000000794d */ /* 0x000fea0003800000 */
.L_x_4037:
[----:B0-----:R-:W-:-:S04]  /*16f60*/  IMAD.U32 R3, RZ, RZ, UR49 ;  /* 0x00000031ff037e24 */ /* 0x001fc8000f8e00ff */
[----:B------:R0:W1:Y:S03]  /*16f70*/  SYNCS.PHASECHK.TRANS64.TRYWAIT P1, [R3+URZ+0x33400], R4 ;  /* 0x03340004030075a7 */ /* 0x000066000802017f */
[----:B-1----:R-:W-:Y:S05]  /*16f80*/  @!P1 NANOSLEEP.SYNCS 0x989680 ;  /* 0x009896800000995d */ /* 0x002fea0003900000 */
[----:B------:R-:W1:Y:S02]  /*16f90*/  @!P1 SYNCS.PHASECHK.TRANS64 P1, [R3+URZ+0x33400], R4 ;  /* 0x03340004030095a7 */ /* 0x000e64000802007f */
[----:B-1----:R-:W-:Y:S05]  /*16fa0*/  @!P1 BRA `(.L_x_4037) ;  /* 0xfffffffc00ec9947 */ /* 0x002fea000383ffff */
[----:B------:R-:W-:Y:S05]  /*16fb0*/  BRA `(.L_x_4183) ;  /* 0xfffffeac00ac7947 */ /* 0x000fea000383ffff */
.L_x_4041:
[----:B-1----:R1:W2:Y:S02]  /*16fc0*/  SYNCS.PHASECHK.TRANS64.TRYWAIT P1, [R3+URZ+0x33430], R4 ;  /* 0x03343004030075a7 */ /* 0x0022a4000802017f */
[----:B--2---:R-:W-:Y:S05]  /*16fd0*/  @!P1 NANOSLEEP.SYNCS 0x989680 ;  /* 0x009896800000995d */ /* 0x004fea0003900000 */
[----:B------:R-:W2:Y:S02]  /*16fe0*/  @!P1 SYNCS.PHASECHK.TRANS64 P1, [R3+URZ+0x33430], R4 ;  /* 0x03343004030095a7 */ /* 0x000ea4000802007f */
[----:B--2---:R-:W-:Y:S05]  /*16ff0*/  @!P1 BRA `(.L_x_4041) ;  /* 0xfffffffc00f09947 */ /* 0x004fea000383ffff */
[----:B------:R-:W-:Y:S05]  /*17000*/  BRA `(.L_x_4040) ;  /* 0xfffffeac00cc7947 */ /* 0x000fea000383ffff */
.L_x_4047:
[----:B-1----:R-:W-:-:S04]  /*17010*/  IMAD.U32 R8, RZ, RZ, UR6 ;  /* 0x00000006ff087e24 */ /* 0x002fc8000f8e00ff */
[----:B------:R1:W2:Y:S03]  /*17020*/  SYNCS.PHASECHK.TRANS64.TRYWAIT P1, [R8+URZ+0x33430], R7 ;  /* 0x03343007080075a7 */ /* 0x0002a6000802017f */
[----:B--2---:R-:W-:Y:S05]  /*17030*/  @!P1 NANOSLEEP.SYNCS 0x989680 ;  /* 0x009896800000995d */ /* 0x004fea0003900000 */
[----:B------:R-:W2:Y:S02]  /*17040*/  @!P1 SYNCS.PHASECHK.TRANS64 P1, [R8+URZ+0x33430], R7 ;  /* 0x03343007080095a7 */ /* 0x000ea4000802007f */
[----:B--2---:R-:W-:Y:S05]  /*17050*/  @!P1 BRA `(.L_x_4047) ;  /* 0xfffffffc00ec9947 */ /* 0x004fea000383ffff */
[----:B------:R-:W-:Y:S05]  /*17060*/  BRA `(.L_x_4044) ;  /* 0xfffffeec00f87947 */ /* 0x000fea000383ffff */
.L_x_4051:
[----:B-1----:R-:W-:-:S04]  /*17070*/  IMAD.U32 R8, RZ, RZ, UR6 ;  /* 0x00000006ff087e24 */ /* 0x002fc8000f8e00ff */
[----:B------:R1:W2:Y:S03]  /*17080*/  SYNCS.PHASECHK.TRANS64.TRYWAIT P1, [R8+URZ+0x33450], R7 ;  /* 0x03345007080075a7 */ /* 0x0002a6000802017f */
[----:B--2---:R-:W-:Y:S05]  /*17090*/  @!P1 NANOSLEEP.SYNCS 0x989680 ;  /* 0x009896800000995d */ /* 0x004fea0003900000 */
[----:B------:R-:W2:Y:S02]  /*170a0*/  @!P1 SYNCS.PHASECHK.TRANS64 P1, [R8+URZ+0x33450], R7 ;  /* 0x03345007080095a7 */ /* 0x000ea4000802007f */
[----:B--2---:R-:W-:Y:S05]  /*170b0*/  @!P1 BRA `(.L_x_4051) ;  /* 0xfffffffc00ec9947 */ /* 0x004fea000383ffff */
[----:B------:R-:W-:Y:S05]  /*170c0*/  BRA `(.L_x_4048) ;  /* 0xfffffefc00107947 */ /* 0x000fea000383ffff */
.L_x_4058:
[----:B-1----:R-:W-:-:S04]  /*170d0*/  IMAD.U32 R5, RZ, RZ, UR5 ;  /* 0x00000005ff057e24 */ /* 0x002fc8000f8e00ff */
[----:B------:R1:W2:Y:S03]  /*170e0*/  SYNCS.PHASECHK.TRANS64.TRYWAIT P1, [R5+URZ+0x33450], R0 ;  /* 0x03345000050075a7 */ /* 0x0002a6000802017f */
[----:B--2---:R-:W-:Y:S05]  /*170f0*/  @!P1 NANOSLEEP.SYNCS 0x989680 ;  /* 0x009896800000995d */ /* 0x004fea0003900000 */
[----:B------:R-:W2:Y:S02]  /*17100*/  @!P1 SYNCS.PHASECHK.TRANS64 P1, [R5+URZ+0x33450], R0 ;  /* 0x03345000050095a7 */ /* 0x000ea4000802007f */
[----:B--2---:R-:W-:Y:S05]  /*17110*/  @!P1 BRA `(.L_x_4058) ;  /* 0xfffffffc00ec9947 */ /* 0x004fea000383ffff */
[----:B------:R-:W-:Y:S05]  /*17120*/  BRA `(.L_x_4057) ;  /* 0xffffff2800047947 */ /* 0x000fea000383ffff */
.L_x_4105:
[----:B------:R-:W2:Y:S01]  /*17130*/  S2R R20, SR_TID.X ;  /* 0x0000000000147919 */ /* 0x000ea20000002100 */
[----:B------:R-:W-:Y:S02]  /*17140*/  IMAD.MOV.U32 R12, RZ, RZ, RZ ;  /* 0x000000ffff0c7224 */ /* 0x000fe400078e00ff */
[----:B------:R-:W-:Y:S02]  /*17150*/  IMAD.MOV.U32 R11, RZ, RZ, 0x1f ;  /* 0x0000001fff0b7424 */ /* 0x000fe400078e00ff */
[----:B------:R-:W-:Y:S01]  /*17160*/  IMAD.MOV.U32 R15, RZ, RZ, -0x1 ;  /* 0xffffffffff0f7424 */ /* 0x000fe200078e00ff */
[----:B--2---:R-:W-:-:S04]  /*17170*/  SHF.R.U32.HI R20, RZ, 0x5, R20 ;  /* 0x00000005ff147819 */ /* 0x004fc80000011614 */
[----:B------:R-:W-:-:S05]  /*17180*/  LOP3.LUT R20, R20, 0x3, RZ, 0xc0, !PT ;  /* 0x0000000314147812 */ /* 0x000fca00078ec0ff */
[----:B------:R-:W-:-:S07]  /*17190*/  IMAD.MOV.U32 R13, RZ, RZ, R20 ;  /* 0x000000ffff0d7224 */ /* 0x000fce00078e0014 */
[----:B01---5:R-:W-:Y:S05]  /*171a0*/  WARPSYNC.COLLECTIVE R15, `(.L_x_4184) ;  /* 0x000000000f087348 */ /* 0x023fea0003c00000 */
[----:B------:R2:W3:Y:S02]  /*171b0*/  SHFL.IDX P6, R14, R13, R12, R11 ;  /* 0x0000000c0d0e7389 */ /* 0x0004e400000c000b */
[----:B0123-5:R-:W-:Y:S01]  /*171c0*/  ENDCOLLECTIVE ;  /* 0x000000000000791b */ /* 0x02ffe20003800000 */
.L_x_4184:
[----:B------:R-:W-:Y:S05]  /*171d0*/  BRA `(.L_x_4185) ;  /* 0xffffffa000907947 */ /* 0x000fea000383ffff */
.L_x_4108:
[----:B0-----:R0:W1:Y:S02]  /*171e0*/  SYNCS.PHASECHK.TRANS64.TRYWAIT P0, [R4+URZ+0x33480], R31 ;  /* 0x0334801f040075a7 */ /* 0x001064000800017f */
[----:B-1----:R-:W-:Y:S05]  /*171f0*/  @!P0 NANOSLEEP.SYNCS 0x989680 ;  /* 0x009896800000895d */ /* 0x002fea0003900000 */
[----:B------:R-:W1:Y:S02]  /*17200*/  @!P0 SYNCS.PHASECHK.TRANS64 P0, [R4+URZ+0x33480], R31 ;  /* 0x0334801f040085a7 */ /* 0x000e64000800007f */
[----:B-1----:R-:W-:Y:S05]  /*17210*/  @!P0 BRA `(.L_x_4108) ;  /* 0xfffffffc00f08947 */ /* 0x002fea000383ffff */
[----:B------:R-:W-:Y:S05]  /*17220*/  BRA `(.L_x_4186) ;  /* 0xffffffa400dc7947 */ /* 0x000fea000383ffff */
.L_x_4109:
        /* <DEDUP_REMOVED lines=8> */
.L_x_4188:
[----:B------:R-:W-:Y:S05]  /*172b0*/  BSYNC B0 ;  /* 0x0000000000007941 */ /* 0x000fea0003800000 */
.L_x_4187:
[----:B------:R-:W-:Y:S01]  /*172c0*/  IMAD.MOV.U32 R13, RZ, RZ, R20 ;  /* 0x000000ffff0d7224 */ /* 0x000fe200078e0014 */
[----:B------:R-:W-:Y:S01]  /*172d0*/  LOP3.LUT R35, R36, 0x80, RZ, 0xfc, !PT ;  /* 0x0000008024237812 */ /* 0x000fe200078efcff */
[----:B------:R-:W-:Y:S01]  /*172e0*/  IMAD.MOV.U32 R12, RZ, RZ, RZ ;  /* 0x000000ffff0c7224 */ /* 0x000fe200078e00ff */
[----:B------:R-:W-:Y:S01]  /*172f0*/  LOP3.LUT R34, R34, 0xffffff7f, RZ, 0xc0, !PT ;  /* 0xffffff7f22227812 */ /* 0x000fe200078ec0ff */
[----:B------:R-:W-:Y:S01]  /*17300*/  IMAD.MOV.U32 R11, RZ, RZ, 0x1c1f ;  /* 0x00001c1fff0b7424 */ /* 0x000fe200078e00ff */
[C---:B------:R-:W-:Y:S01]  /*17310*/  ISETP.GE.AND P5, PT, R9.reuse, 0x21, PT ;  /* 0x000000210900780c */ /* 0x040fe20003fa6270 */
[----:B------:R-:W-:Y:S01]  /*17320*/  IMAD.MOV.U32 R15, RZ, RZ, -0x1 ;  /* 0xffffffffff0f7424 */ /* 0x000fe200078e00ff */
[----:B------:R-:W-:Y:S01]  /*17330*/  ISETP.GE.AND P4, PT, R9, 0x41, PT ;  /* 0x000000410900780c */ /* 0x000fe20003f86270 */
[----:B------:R-:W-:-:S12]  /*17340*/  IMAD.MOV.U32 R0, RZ, RZ, R14 ;  /* 0x000000ffff007224 */ /* 0x000fd800078e000e */
[----:B------:R-:W-:Y:S05]  /*17350*/  WARPSYNC.COLLECTIVE R15, `(.L_x_4189) ;  /* 0x000000000f087348 */ /* 0x000fea0003c00000 */
[----:B------:R0:W1:Y:S02]  /*17360*/  SHFL.IDX P6, R14, R13, R12, R11 ;  /* 0x0000000c0d0e7389 */ /* 0x00006400000c000b */
[----:B01----:R-:W-:Y:S01]  /*17370*/  ENDCOLLECTIVE ;  /* 0x000000000000791b */ /* 0x003fe20003800000 */
.L_x_4189:
        /* <DEDUP_REMOVED lines=11> */
[C---:B------:R-:W-:Y:S02]  /*17430*/  ISETP.LT.OR P0, PT, R9.reuse, 0x1, P2 ;  /* 0x000000010900780c */ /* 0x040fe40001701670 */
[----:B------:R-:W-:-:S11]  /*17440*/  ISETP.LT.OR P3, PT, R9, 0x1, P1 ;  /* 0x000000010900780c */ /* 0x000fd60000f61670 */
        /* <DEDUP_REMOVED lines=11> */
.L_x_4190:
        /* <DEDUP_REMOVED lines=9> */
.L_x_4191:
[----:B------:R-:W-:Y:S02]  /*17590*/  IMAD.MOV.U32 R13, RZ, RZ, R10 ;  /* 0x000000ffff0d7224 */ /* 0x000fe400078e000a */
[----:B------:R-:W-:Y:S02]  /*175a0*/  IMAD.MOV.U32 R12, RZ, RZ, 0x2 ;  /* 0x00000002ff0c7424 */ /* 0x000fe400078e00ff */
[----:B------:R-:W-:-:S07]  /*175b0*/  IMAD.MOV.U32 R2, RZ, RZ, R14 ;  /* 0x000000ffff027224 */ /* 0x000fce00078e000e */
[----:B------:R-:W-:Y:S05]  /*175c0*/  WARPSYNC.COLLECTIVE R15, `(.L_x_4192) ;  /* 0x000000000f087348 */ /* 0x000fea0003c00000 */
[----:B------:R0:W1:Y:S02]  /*175d0*/  SHFL.IDX P6, R14, R13, R12, R11 ;  /* 0x0000000c0d0e7389 */ /* 0x00006400000c000b */
[----:B01----:R-:W-:Y:S01]  /*175e0*/  ENDCOLLECTIVE ;  /* 0x000000000000791b */ /* 0x003fe20003800000 */
.L_x_4192:
        /* <DEDUP_REMOVED lines=16> */
.L_x_4193:
[----:B------:R-:W-:Y:S02]  /*176f0*/  IMAD.MOV.U32 R13, RZ, RZ, R10 ;  /* 0x000000ffff0d7224 */ /* 0x000fe400078e000a */
[----:B------:R-:W-:Y:S02]  /*17700*/  IMAD.MOV.U32 R12, RZ, RZ, 0x3 ;  /* 0x00000003ff0c7424 */ /* 0x000fe400078e00ff */
[----:B------:R-:W-:-:S07]  /*17710*/  IMAD.MOV.U32 R2, RZ, RZ, R14 ;  /* 0x000000ffff027224 */ /* 0x000fce00078e000e */
[----:B------:R-:W-:Y:S05]  /*17720*/  WARPSYNC.COLLECTIVE R15, `(.L_x_4194) ;  /* 0x000000000f087348 */ /* 0x000fea0003c00000 */
[----:B------:R0:W1:Y:S02]  /*17730*/  SHFL.IDX P6, R14, R13, R12, R11 ;  /* 0x0000000c0d0e7389 */ /* 0x00006400000c000b */
[----:B01----:R-:W-:Y:S01]  /*17740*/  ENDCOLLECTIVE ;  /* 0x000000000000791b */ /* 0x003fe20003800000 */
.L_x_4194:
        /* <DEDUP_REMOVED lines=13> */
.L_x_4195:
        /* <DEDUP_REMOVED lines=8> */
[----:B0-----:R-:W-:-:S07]  /*178a0*/  IMAD.MOV.U32 R2, RZ, RZ, R14 ;  /* 0x000000ffff027224 */ /* 0x001fce00078e000e */
[----:B------:R-:W-:Y:S05]  /*178b0*/  WARPSYNC.COLLECTIVE R15, `(.L_x_4196) ;  /* 0x000000000f087348 */ /* 0x000fea0003c00000 */
[----:B------:R0:W1:Y:S02]  /*178c0*/  SHFL.IDX P6, R14, R13, R12, R11 ;  /* 0x0000000c0d0e7389 */ /* 0x00006400000c000b */
[----:B01----:R-:W-:Y:S01]  /*178d0*/  ENDCOLLECTIVE ;  /* 0x000000000000791b */ /* 0x003fe20003800000 */
.L_x_4196:
        /* <DEDUP_REMOVED lines=13> */
.L_x_4197:
[----:B------:R-:W-:Y:S01]  /*179b0*/  @!PT LDS RZ, [RZ] ;  /* 0x00000000fffff984 */ /* 0x000fe20000000800 */
[----:B------:R-:W-:Y:S01]  /*179c0*/  @!PT LDS RZ, [RZ] ;  /* 0x00000000fffff984 */ /* 0x000fe20000000800 */
[----:B------:R-:W-:Y:S01]  /*179d0*/  @!PT LDS RZ, [RZ] ;  /* 0x00000000fffff984 */ /* 0x000fe20000000800 */
[----:B------:R-:W-:Y:S01]  /*179e0*/  LDGSTS.E.BYPASS.LTC128B.128 [R0+0x13200], desc[UR50][R2.64+0x40], !P3 ;  /* 0x1320004002007fae */ /* 0x000fe2000d901d72 */
[C---:B------:R-:W-:Y:S02]  /*179f0*/  ISETP.LT.OR P3, PT, R9.reuse, 0x61, P0 ;  /* 0x000000610900780c */ /* 0x040fe40000761670 */
[----:B------:R-:W-:-:S11]  /*17a00*/  ISETP.GE.AND P6, PT, R9, 0x81, PT ;  /* 0x000000810900780c */ /* 0x000fd60003fc6270 */
[----:B------:R0:W-:Y:S01]  /*17a10*/  LDGSTS.E.BYPASS.LTC128B.128 [R0+0x15a00], desc[UR50][R2.64+0x80], !P3 ;  /* 0x15a0008002007fae */ /* 0x0001e2000d901d72 */
[----:B------:R-:W-:Y:S01]  /*17a20*/  ISETP.GE.AND P3, PT, R9, 0x61, PT ;  /* 0x000000610900780c */ /* 0x000fe20003f66270 */
[----:B0-----:R-:W-:Y:S01]  /*17a30*/  IMAD.MOV.U32 R2, RZ, RZ, R14 ;  /* 0x000000ffff027224 */ /* 0x001fe200078e000e */
[----:B------:R-:W-:Y:S01]  /*17a40*/  @P6 LOP3.LUT R34, R34, 0x80, RZ, 0xfc, !PT ;  /* 0x0000008022226812 */ /* 0x000fe200078efcff */
[----:B------:R-:W-:Y:S10]  /*17a50*/  BRA `(.L_x_4198) ;  /* 0xffffffa4005c7947 */ /* 0x000ff4000383ffff */
.L_x_4114:
[----:B---3--:R3:W4:Y:S02]  /*17a60*/  SYNCS.PHASECHK.TRANS64.TRYWAIT P0, [R4+URZ+0x33440], R31 ;  /* 0x0334401f040075a7 */ /* 0x008724000800017f */
[----:B----4-:R-:W-:Y:S05]  /*17a70*/  @!P0 NANOSLEEP.SYNCS 0x989680 ;  /* 0x009896800000895d */ /* 0x010fea0003900000 */
[----:B------:R-:W4:Y:S02]  /*17a80*/  @!P0 SYNCS.PHASECHK.TRANS64 P0, [R4+URZ+0x33440], R31 ;  /* 0x0334401f040085a7 */ /* 0x000f24000800007f */
[----:B----4-:R-:W-:Y:S05]  /*17a90*/  @!P0 BRA `(.L_x_4114) ;  /* 0xfffffffc00f08947 */ /* 0x010fea000383ffff */
[----:B------:R-:W-:Y:S05]  /*17aa0*/  BRA `(.L_x_4199) ;  /* 0xffffffa400c07947 */ /* 0x000fea000383ffff */
.L_x_4115:
        /* <DEDUP_REMOVED lines=8> */
.L_x_4201:
[----:B------:R-:W-:Y:S05]  /*17b30*/  BSYNC B0 ;  /* 0x0000000000007941 */ /* 0x000fea0003800000 */
.L_x_4200:
[----:B------:R-:W-:Y:S01]  /*17b40*/  IMAD.MOV.U32 R13, RZ, RZ, R5 ;  /* 0x000000ffff0d7224 */ /* 0x000fe200078e0005 */
[----:B------:R-:W0:Y:S01]  /*17b50*/  LDC R20, c[0x0][0x2f4] ;  /* 0x0000bd00ff147b82 */ /* 0x000e220000000800 */
[----:B------:R-:W-:Y:S01]  /*17b60*/  IMAD.MOV.U32 R12, RZ, RZ, RZ ;  /* 0x000000ffff0c7224 */ /* 0x000fe200078e00ff */
[C---:B------:R-:W-:Y:S01]  /*17b70*/  LOP3.LUT R23, R36.reuse, 0x40, RZ, 0xfc, !PT ;  /* 0x0000004024177812 */ /* 0x040fe200078efcff */
[----:B------:R-:W-:Y:S01]  /*17b80*/  IMAD.MOV.U32 R11, RZ, RZ, 0x1c1f ;  /* 0x00001c1fff0b7424 */ /* 0x000fe200078e00ff */
[----:B------:R-:W-:Y:S01]  /*17b90*/  LOP3.LUT R21, R36, 0x80, RZ, 0xfc, !PT ;  /* 0x0000008024157812 */ /* 0x000fe200078efcff */
[----:B------:R-:W-:Y:S02]  /*17ba0*/  IMAD.MOV.U32 R15, RZ, RZ, -0x1 ;  /* 0xffffffffff0f7424 */ /* 0x000fe400078e00ff */
[----:B------:R-:W-:-:S07]  /*17bb0*/  IMAD.MOV.U32 R2, RZ, RZ, R14 ;  /* 0x000000ffff027224 */ /* 0x000fce00078e000e */
[----:B0-----:R-:W-:Y:S05]  /*17bc0*/  WARPSYNC.COLLECTIVE R15, `(.L_x_4202) ;  /* 0x000000000f087348 */ /* 0x001fea0003c00000 */
[----:B------:R1:W2:Y:S02]  /*17bd0*/  SHFL.IDX P6, R14, R13, R12, R11 ;  /* 0x0000000c0d0e7389 */ /* 0x0002a400000c000b */
[----:B012---:R-:W-:Y:S01]  /*17be0*/  ENDCOLLECTIVE ;  /* 0x000000000000791b */ /* 0x007fe20003800000 */
.L_x_4202:
[-C--:B------:R-:W-:Y:S01]  /*17bf0*/  ISETP.GE.AND P2, PT, R23, R20.reuse, PT ;  /* 0x000000141700720c */ /* 0x080fe20003f46270 */
[----:B------:R-:W-:Y:S01]  /*17c00*/  IMAD.MOV.U32 R13, RZ, RZ, R10 ;  /* 0x000000ffff0d7224 */ /* 0x000fe200078e000a */
[----:B------:R-:W-:Y:S01]  /*17c10*/  ISETP.GE.AND P1, PT, R21, R20, PT ;  /* 0x000000141500720c */ /* 0x000fe20003f26270 */
        /* <DEDUP_REMOVED lines=18> */
.L_x_4203:
[----:B------:R-:W-:Y:S02]  /*17d40*/  IMAD.MOV.U32 R13, RZ, RZ, R5 ;  /* 0x000000ffff0d7224 */ /* 0x000fe400078e0005 */
[----:B------:R-:W-:-:S07]  /*17d50*/  IMAD.MOV.U32 R2, RZ, RZ, R14 ;  /* 0x000000ffff027224 */ /* 0x000fce00078e000e */
[----:B------:R-:W-:Y:S05]  /*17d60*/  WARPSYNC.COLLECTIVE R15, `(.L_x_4204) ;  /* 0x000000000f087348 */ /* 0x000fea0003c00000 */
[----:B------:R0:W1:Y:S02]  /*17d70*/  SHFL.IDX P6, R14, R13, R12, R11 ;  /* 0x0000000c0d0e7389 */ /* 0x00006400000c000b */
[----:B01----:R-:W-:Y:S01]  /*17d80*/  ENDCOLLECTIVE ;  /* 0x000000000000791b */ /* 0x003fe20003800000 */
.L_x_4204:
        /* <DEDUP_REMOVED lines=16> */
.L_x_4205:
[----:B------:R-:W-:Y:S01]  /*17e90*/  @!PT LDS RZ, [RZ] ;  /* 0x00000000fffff984 */ /* 0x000fe20000000800 */
[----:B------:R-:W-:Y:S01]  /*17ea0*/  @!PT LDS RZ, [RZ] ;  /* 0x00000000fffff984 */ /* 0x000fe20000000800 */
[----:B------:R-:W-:Y:S01]  /*17eb0*/  @!PT LDS RZ, [RZ] ;  /* 0x00000000fffff984 */ /* 0x000fe20000000800 */
[----:B------:R-:W-:Y:S04]  /*17ec0*/  @P5 LDGSTS.E.BYPASS.LTC128B.128 [R0+0x27200], desc[UR50][R2.64+0x40], !P2 ;  /* 0x2720004002005fae */ /* 0x000fe8000d101d72 */
[----:B------:R0:W-:Y:S01]  /*17ed0*/  @P5 LDGSTS.E.BYPASS.LTC128B.128 [R0+0x29a00], desc[UR50][R2.64+0x80], !P1 ;  /* 0x29a0008002005fae */ /* 0x0001e2000c901d72 */
[----:B------:R-:W-:Y:S01]  /*17ee0*/  ISETP.GE.AND P5, PT, R36, R20, PT ;  /* 0x000000142400720c */ /* 0x000fe20003fa6270 */
[----:B------:R-:W-:Y:S02]  /*17ef0*/  IMAD.MOV.U32 R13, RZ, RZ, R5 ;  /* 0x000000ffff0d7224 */ /* 0x000fe400078e0005 */
[----:B0-----:R-:W-:-:S10]  /*17f00*/  IMAD.MOV.U32 R2, RZ, RZ, R14 ;  /* 0x000000ffff027224 */ /* 0x001fd400078e000e */
[----:B------:R-:W-:Y:S05]  /*17f10*/  WARPSYNC.COLLECTIVE R15, `(.L_x_4206) ;  /* 0x000000000f087348 */ /* 0x000fea0003c00000 */
[----:B------:R0:W1:Y:S02]  /*17f20*/  SHFL.IDX P6, R14, R13, R12, R11 ;  /* 0x0000000c0d0e7389 */ /* 0x00006400000c000b */
[----:B01----:R-:W-:Y:S01]  /*17f30*/  ENDCOLLECTIVE ;  /* 0x000000000000791b */ /* 0x003fe20003800000 */
.L_x_4206:
[----:B------:R-:W-:Y:S02]  /*17f40*/  IMAD.MOV.U32 R13, RZ, RZ, R10 ;  /* 0x000000ffff0d7224 */ /* 0x000fe400078e000a */
[----:B------:R-:W-:Y:S02]  /*17f50*/  IMAD.MOV.U32 R12, RZ, RZ, 0x3 ;  /* 0x00000003ff0c7424 */ /* 0x000fe400078e00ff */
[----:B------:R-:W-:-:S07]  /*17f60*/  IMAD.MOV.U32 R3, RZ, RZ, R14 ;  /* 0x000000ffff037224 */ /* 0x000fce00078e000e */
[----:B------:R-:W-:Y:S05]  /*17f70*/  WARPSYNC.COLLECTIVE R15, `(.L_x_4207) ;  /* 0x000000000f087348 */ /* 0x000fea0003c00000 */
[----:B------:R0:W1:Y:S02]  /*17f80*/  SHFL.IDX P6, R14, R13, R12, R11 ;  /* 0x0000000c0d0e7389 */ /* 0x00006400000c000b */
[----:B01----:R-:W-:Y:S01]  /*17f90*/  ENDCOLLECTIVE ;  /* 0x000000000000791b */ /* 0x003fe20003800000 */
.L_x_4207:
        /* <DEDUP_REMOVED lines=10> */
.L_x_4208:
[----:B------:R-:W-:Y:S01]  /*18040*/  @!PT LDS RZ, [RZ] ;  /* 0x00000000fffff984 */ /* 0x000fe20000000800 */
[----:B------:R-:W-:Y:S01]  /*18050*/  @!PT LDS RZ, [RZ] ;  /* 0x00000000fffff984 */ /* 0x000fe20000000800 */
[----:B------:R-:W-:Y:S01]  /*18060*/  @!PT LDS RZ, [RZ] ;  /* 0x00000000fffff984 */ /* 0x000fe20000000800 */
[----:B------:R0:W-:Y:S04]  /*18070*/  @P4 LDGSTS.E.BYPASS.LTC128B.128 [R0+0x25200], desc[UR50][R2.64], !P5 ;  /* 0x2520000002004fae */ /* 0x0001e8000e901d72 */
[----:B------:R0:W-:Y:S04]  /*18080*/  @P4 LDGSTS.E.BYPASS.LTC128B.128 [R0+0x27a00], desc[UR50][R2.64+0x40], !P2 ;  /* 0x27a0004002004fae */ /* 0x0001e8000d101d72 */
[----:B------:R0:W-:Y:S01]  /*18090*/  @P4 LDGSTS.E.BYPASS.LTC128B.128 [R0+0x2a200], desc[UR50][R2.64+0x80], !P1 ;  /* 0x2a20008002004fae */ /* 0x0001e2000c901d72 */
[----:B------:R-:W-:Y:S02]  /*180a0*/  IMAD.MOV.U32 R13, RZ, RZ, R6 ;  /* 0x000000ffff0d7224 */ /* 0x000fe400078e0006 */
[----:B------:R-:W-:-:S02]  /*180b0*/  IMAD.MOV.U32 R12, RZ, RZ, RZ ;  /* 0x000000ffff0c7224 */ /* 0x000fc400078e00ff */
[----:B------:R-:W-:-:S07]  /*180c0*/  IMAD.MOV.U32 R5, RZ, RZ, R14 ;  /* 0x000000ffff057224 */ /* 0x000fce00078e000e */
[----:B0-----:R-:W-:Y:S05]  /*180d0*/  WARPSYNC.COLLECTIVE R15, `(.L_x_4209) ;  /* 0x000000000f087348 */ /* 0x001fea0003c00000 */
[----:B------:R1:W2:Y:S02]  /*180e0*/  SHFL.IDX P6, R14, R13, R12, R11 ;  /* 0x0000000c0d0e7389 */ /* 0x0002a400000c000b */
[----:B012---:R-:W-:Y:S01]  /*180f0*/  ENDCOLLECTIVE ;  /* 0x000000000000791b */ /* 0x007fe20003800000 */
.L_x_4209:
[----:B------:R-:W-:-:S05]  /*18100*/  @P3 IADD3 R8, P0, R36, R5, RZ ;  /* 0x0000000524083210 */ /* 0x000fca0007f1e0ff */
[----:B------:R-:W-:Y:S02]  /*18110*/  @P3 IMAD.X R9, RZ, RZ, R10, P0 ;  /* 0x000000ffff093224 */ /* 0x000fe400000e060a */
[----:B------:R-:W-:Y:S02]  /*18120*/  @P3 IMAD.MOV.U32 R2, RZ, RZ, R8 ;  /* 0x000000ffff023224 */ /* 0x000fe400078e0008 */
[----:B------:R-:W-:Y:S02]  /*18130*/  @P3 IMAD.MOV.U32 R3, RZ, RZ, R9 ;  /* 0x000000ffff033224 */ /* 0x000fe400078e0009 */
[----:B------:R-:W-:-:S03]  /*18140*/  IMAD.MOV.U32 R13, RZ, RZ, R7 ;  /* 0x000000ffff0d7224 */ /* 0x000fc600078e0007 */
[----:B------:R-:W-:Y:S01]  /*18150*/  @!PT LDS RZ, [RZ] ;  /* 0x00000000fffff984 */ /* 0x000fe20000000800 */
[----:B------:R-:W-:Y:S01]  /*18160*/  @!PT LDS RZ, [RZ] ;  /* 0x00000000fffff984 */ /* 0x000fe20000000800 */
[----:B------:R-:W-:Y:S01]  /*18170*/  @!PT LDS RZ, [RZ] ;  /* 0x00000000fffff984 */ /* 0x000fe20000000800 */
[----:B------:R0:W-:Y:S04]  /*18180*/  @P3 LDGSTS.E.BYPASS.LTC128B.128 [R0+0x25a00], desc[UR50][R2.64], !P5 ;  /* 0x25a0000002003fae */ /* 0x0001e8000e901d72 */
[----:B------:R0:W-:Y:S01]  /*18190*/  @P3 LDGSTS.E.BYPASS.LTC128B.128 [R0+0x28200], desc[UR50][R2.64+0x40], !P2 ;  /* 0x2820004002003fae */ /* 0x0001e2000d101d72 */
[----:B------:R-:W-:-:S03]  /*181a0*/  IMAD.MOV.U32 R6, RZ, RZ, R14 ;  /* 0x000000ffff067224 */ /* 0x000fc600078e000e */
[----:B------:R0:W-:Y:S04]  /*181b0*/  @P3 LDGSTS.E.BYPASS.LTC128B.128 [R0+0x2aa00], desc[UR50][R2.64+0x80], !P1 ;  /* 0x2aa0008002003fae */ /* 0x0001e8000c901d72 */
[----:B0-----:R-:W-:Y:S05]  /*181c0*/  WARPSYNC.COLLECTIVE R15, `(.L_x_4210) ;  /* 0x000000000f087348 */ /* 0x001fea0003c00000 */
[----:B------:R1:W2:Y:S02]  /*181d0*/  SHFL.IDX P6, R14, R13, R12, R11 ;  /* 0x0000000c0d0e7389 */ /* 0x0002a400000c000b */
[----:B012---:R-:W-:Y:S01]  /*181e0*/  ENDCOLLECTIVE ;  /* 0x000000000000791b */ /* 0x007fe20003800000 */
.L_x_4210:
[----:B------:R-:W-:Y:S05]  /*181f0*/  BRA `(.L_x_4211) ;  /* 0xffffffa400347947 */ /* 0x000fea000383ffff */
.L_x_4122:
        /* <DEDUP_REMOVED lines=9> */
.L_x_4212:
[C---:B------:R-:W-:Y:S01]  /*18290*/  VIADD R6, R5.reuse, 0x20 ;  /* 0x0000002005067836 */ /* 0x040fe20000000000 */
[----:B------:R-:W-:Y:S01]  /*182a0*/  ISETP.GE.AND P0, PT, R5, R29, PT ;  /* 0x0000001d0500720c */ /* 0x000fe20003f06270 */
[----:B------:R-:W-:Y:S02]  /*182b0*/  IMAD.MOV.U32 R13, RZ, RZ, R0 ;  /* 0x000000ffff0d7224 */ /* 0x000fe400078e0000 */
[----:B------:R-:W-:-:S10]  /*182c0*/  IMAD.MOV.U32 R2, RZ, RZ, R14 ;  /* 0x000000ffff027224 */ /* 0x000fd400078e000e */
[----:B------:R-:W-:Y:S05]  /*182d0*/  WARPSYNC.COLLECTIVE R15, `(.L_x_4213) ;  /* 0x000000000f087348 */ /* 0x000fea0003c00000 */
[----:B------:R0:W1:Y:S02]  /*182e0*/  SHFL.IDX P6, R14, R13, R12, R11 ;  /* 0x0000000c0d0e7389 */ /* 0x00006400000c000b */
[----:B01----:R-:W-:Y:S01]  /*182f0*/  ENDCOLLECTIVE ;  /* 0x000000000000791b */ /* 0x003fe20003800000 */
.L_x_4213:
        /* <DEDUP_REMOVED lines=8> */
.L_x_4214:
[----:B------:R-:W-:Y:S01]  /*18380*/  @!PT LDS RZ, [RZ] ;  /* 0x00000000fffff984 */ /* 0x000fe20000000800 */
[----:B------:R-:W-:Y:S01]  /*18390*/  @!PT LDS RZ, [RZ] ;  /* 0x00000000fffff984 */ /* 0x000fe20000000800 */
[----:B------:R-:W-:Y:S01]  /*183a0*/  @!PT LDS RZ, [RZ] ;  /* 0x00000000fffff984 */ /* 0x000fe20000000800 */
[----:B------:R-:W-:Y:S04]  /*183b0*/  @!P0 LDGSTS.E.BYPASS.LTC128B.128 [R8+0x1e200], desc[UR50][R2.64], !P3 ;  /* 0x1e20000002088fae */ /* 0x000fe8000d901d72 */
[----:B------:R-:W-:Y:S04]  /*183c0*/  @!P0 LDGSTS.E.BYPASS.LTC128B.128 [R8+0x20200], desc[UR50][R2.64+0x40], !P2 ;  /* 0x2020004002088fae */ /* 0x000fe8000d101d72 */
[----:B------:R0:W-:Y:S01]  /*183d0*/  @!P0 LDGSTS.E.BYPASS.LTC128B.128 [R8+0x22200], desc[UR50][R2.64+0x80], !P1 ;  /* 0x2220008002088fae */ /* 0x0001e2000c901d72 */
[----:B------:R-:W-:Y:S01]  /*183e0*/  ISETP.GE.AND P0, PT, R6, R29, PT ;  /* 0x0000001d0600720c */ /* 0x000fe20003f06270 */
[----:B------:R-:W-:-:S02]  /*183f0*/  IMAD.MOV.U32 R13, RZ, RZ, R0 ;  /* 0x000000ffff0d7224 */ /* 0x000fc400078e0000 */
[----:B------:R-:W-:Y:S02]  /*18400*/  VIADD R6, R5, 0x40 ;  /* 0x0000004005067836 */ /* 0x000fe40000000000 */
[----:B0-----:R-:W-:-:S08]  /*18410*/  IMAD.MOV.U32 R2, RZ, RZ, R14 ;  /* 0x000000ffff027224 */ /* 0x001fd000078e000e */
[----:B------:R-:W-:Y:S05]  /*18420*/  WARPSYNC.COLLECTIVE R15, `(.L_x_4215) ;  /* 0x000000000f087348 */ /* 0x000fea0003c00000 */
[----:B------:R0:W1:Y:S02]  /*18430*/  SHFL.IDX P6, R14, R13, R12, R11 ;  /* 0x0000000c0d0e7389 */ /* 0x00006400000c000b */
[----:B01----:R-:W-:Y:S01]  /*18440*/  ENDCOLLECTIVE ;  /* 0x000000000000791b */ /* 0x003fe20003800000 */
.L_x_4215:
        /* <DEDUP_REMOVED lines=8> */
.L_x_4216:
[----:B------:R-:W-:-:S05]  /*184d0*/  @!P0 IMAD.MOV.U32 R3, RZ, RZ, R7 ;  /* 0x000000ffff038224 */ /* 0x000fca00078e0007 */
[----:B------:R-:W-:Y:S01]  /*184e0*/  @!PT LDS RZ, [RZ] ;  /* 0x00000000fffff984 */ /* 0x000fe20000000800 */
[----:B------:R-:W-:Y:S01]  /*184f0*/  @!PT LDS RZ, [RZ] ;  /* 0x00000000fffff984 */ /* 0x000fe20000000800 */
[----:B------:R-:W-:Y:S01]  /*18500*/  @!PT LDS RZ, [RZ] ;  /* 0x00000000fffff984 */ /* 0x000fe20000000800 */
[----:B------:R-:W-:Y:S04]  /*18510*/  @!P0 LDGSTS.E.BYPASS.LTC128B.128 [R8+0x1ea00], desc[UR50][R2.64], !P3 ;  /* 0x1ea0000002088fae */ /* 0x000fe8000d901d72 */
[----:B------:R-:W-:Y:S01]  /*18520*/  @!P0 LDGSTS.E.BYPASS.LTC128B.128 [R8+0x20a00], desc[UR50][R2.64+0x40], !P2 ;  /* 0x20a0004002088fae */ /* 0x000fe2000d101d72 */
[----:B------:R-:W-:-:S03]  /*18530*/  IMAD.MOV.U32 R13, RZ, RZ, R0 ;  /* 0x000000ffff0d7224 */ /* 0x000fc600078e0000 */
[----:B------:R0:W-:Y:S01]  /*18540*/  @!P0 LDGSTS.E.BYPASS.LTC128B.128 [R8+0x22a00], desc[UR50][R2.64+0x80], !P1 ;  /* 0x22a0008002088fae */ /* 0x0001e2000c901d72 */
[----:B------:R-:W-:Y:S01]  /*18550*/  ISETP.GE.AND P0, PT, R6, R29, PT ;  /* 0x0000001d0600720c */ /* 0x000fe20003f06270 */
[----:B0-----:R-:W-:-:S12]  /*18560*/  IMAD.MOV.U32 R2, RZ, RZ, R14 ;  /* 0x000000ffff027224 */ /* 0x001fd800078e000e */
[----:B------:R-:W-:Y:S05]  /*18570*/  WARPSYNC.COLLECTIVE R15, `(.L_x_4217) ;  /* 0x000000000f087348 */ /* 0x000fea0003c00000 */
[----:B------:R0:W1:Y:S02]  /*18580*/  SHFL.IDX P6, R14, R13, R12, R11 ;  /* 0x0000000c0d0e7389 */ /* 0x00006400000c000b */
[----:B01----:R-:W-:Y:S01]  /*18590*/  ENDCOLLECTIVE ;  /* 0x000000000000791b */ /* 0x003fe20003800000 */
.L_x_4217:
        /* <DEDUP_REMOVED lines=8> */
.L_x_4218:
[----:B------:R-:W-:-:S05]  /*18620*/  @!P0 IMAD.MOV.U32 R3, RZ, RZ, R7 ;  /* 0x000000ffff038224 */ /* 0x000fca00078e0007 */
[----:B------:R-:W-:Y:S01]  /*18630*/  @!PT LDS RZ, [RZ] ;  /* 0x00000000fffff984 */ /* 0x000fe20000000800 */
[----:B------:R-:W-:Y:S01]  /*18640*/  @!PT LDS RZ, [RZ] ;  /* 0x00000000fffff984 */ /* 0x000fe20000000800 */
[----:B------:R-:W-:Y:S01]  /*18650*/  @!PT LDS RZ, [RZ] ;  /* 0x00000000fffff984 */ /* 0x000fe20000000800 */
[----:B------:R0:W-:Y:S04]  /*18660*/  @!P0 LDGSTS.E.BYPASS.LTC128B.128 [R8+0x1f200], desc[UR50][R2.64], !P3 ;  /* 0x1f20000002088fae */ /* 0x0001e8000d901d72 */
[----:B------:R0:W-:Y:S01]  /*18670*/  @!P0 LDGSTS.E.BYPASS.LTC128B.128 [R8+0x21200], desc[UR50][R2.64+0x40], !P2 ;  /* 0x2120004002088fae */ /* 0x0001e2000d101d72 */
[----:B------:R-:W-:-:S03]  /*18680*/  IMAD.MOV.U32 R13, RZ, RZ, R0 ;  /* 0x000000ffff0d7224 */ /* 0x000fc600078e0000 */
[----:B------:R0:W-:Y:S01]  /*18690*/  @!P0 LDGSTS.E.BYPASS.LTC128B.128 [R8+0x23200], desc[UR50][R2.64+0x80], !P1 ;  /* 0x2320008002088fae */ /* 0x0001e2000c901d72 */
[----:B------:R-:W-:-:S07]  /*186a0*/  IMAD.MOV.U32 R4, RZ, RZ, R14 ;  /* 0x000000ffff047224 */ /* 0x000fce00078e000e */
[----:B0-----:R-:W-:Y:S05]  /*186b0*/  WARPSYNC.COLLECTIVE R15, `(.L_x_4219) ;  /* 0x000000000f087348 */ /* 0x001fea0003c00000 */
[----:B------:R1:W2:Y:S02]  /*186c0*/  SHFL.IDX P6, R14, R13, R12, R11 ;  /* 0x0000000c0d0e7389 */ /* 0x0002a400000c000b */
[----:B012---:R-:W-:Y:S01]  /*186d0*/  ENDCOLLECTIVE ;  /* 0x000000000000791b */ /* 0x007fe20003800000 */
.L_x_4219:
[----:B------:R-:W-:Y:S05]  /*186e0*/  BRA `(.L_x_4220) ;  /* 0xffffffa800687947 */ /* 0x000fea000383ffff */
.L_x_4127:
[----:B0-----:R0:W1:Y:S02]  /*186f0*/  SYNCS.PHASECHK.TRANS64.TRYWAIT P0, [R18+URZ+0x33420], R3 ;  /* 0x03342003120075a7 */ /* 0x001064000800017f */
[----:B-1----:R-:W-:Y:S05]  /*18700*/  @!P0 NANOSLEEP.SYNCS 0x989680 ;  /* 0x009896800000895d */ /* 0x002fea0003900000 */
[----:B------:R-:W1:Y:S02]  /*18710*/  @!P0 SYNCS.PHASECHK.TRANS64 P0, [R18+URZ+0x33420], R3 ;  /* 0x03342003120085a7 */ /* 0x000e64000800007f */
[----:B-1----:R-:W-:Y:S05]  /*18720*/  @!P0 BRA `(.L_x_4127) ;  /* 0xfffffffc00f08947 */ /* 0x002fea000383ffff */
[----:B------:R-:W-:Y:S05]  /*18730*/  BRA `(.L_x_4221) ;  /* 0xffffffa800d87947 */ /* 0x000fea000383ffff */
.L_x_4131:
[----:B0-----:R0:W1:Y:S02]  /*18740*/  SYNCS.PHASECHK.TRANS64.TRYWAIT P0, [R4+URZ+0x33480], R28 ;  /* 0x0334801c040075a7 */ /* 0x001064000800017f */
[----:B-1----:R-:W-:Y:S05]  /*18750*/  @!P0 NANOSLEEP.SYNCS 0x989680 ;  /* 0x009896800000895d */ /* 0x002fea0003900000 */
[----:B------:R-:W1:Y:S02]  /*18760*/  @!P0 SYNCS.PHASECHK.TRANS64 P0, [R4+URZ+0x33480], R28 ;  /* 0x0334801c040085a7 */ /* 0x000e64000800007f */
[----:B-1----:R-:W-:Y:S05]  /*18770*/  @!P0 BRA `(.L_x_4131) ;  /* 0xfffffffc00f08947 */ /* 0x002fea000383ffff */
[----:B------:R-:W-:Y:S05]  /*18780*/  BRA `(.L_x_4222) ;  /* 0xffffffb0000c7947 */ /* 0x000fea000383ffff */
.L_x_4132:
        /* <DEDUP_REMOVED lines=8> */
.L_x_4224:
[----:B------:R-:W-:Y:S05]  /*18810*/  BSYNC B0 ;  /* 0x0000000000007941 */ /* 0x000fea0003800000 */
.L_x_4223:
        /* <DEDUP_REMOVED lines=8> */
.L_x_4225:
[----:B------:R-:W-:Y:S02]  /*188a0*/  IMAD.MOV.U32 R13, RZ, RZ, R10 ;  /* 0x000000ffff0d7224 */ /* 0x000fe400078e000a */
[----:B------:R-:W-:Y:S02]  /*188b0*/  IMAD.MOV.U32 R12, RZ, RZ, 0x1 ;  /* 0x00000001ff0c7424 */ /* 0x000fe400078e00ff */
[----:B------:R-:W-:-:S07]  /*188c0*/  IMAD.MOV.U32 R2, RZ, RZ, R14 ;  /* 0x000000ffff027224 */ /* 0x000fce00078e000e */
[----:B------:R-:W-:Y:S05]  /*188d0*/  WARPSYNC.COLLECTIVE R15, `(.L_x_4226) ;  /* 0x000000000f087348 */ /* 0x000fea0003c00000 */
[----:B------:R0:W1:Y:S02]  /*188e0*/  SHFL.IDX P6, R14, R13, R12, R11 ;  /* 0x0000000c0d0e7389 */ /* 0x00006400000c000b */
[----:B01----:R-:W-:Y:S01]  /*188f0*/  ENDCOLLECTIVE ;  /* 0x000000000000791b */ /* 0x003fe20003800000 */
.L_x_4226:
[----:B------:R-:W-:-:S05]  /*18900*/  IADD3 R2, P0, R36, R2, RZ ;  /* 0x0000000224027210 */ /* 0x000fca0007f1e0ff */
[----:B------:R-:W-:Y:S02]  /*18910*/  IMAD.X R3, RZ, RZ, R0, P0 ;  /* 0x000000ffff037224 */ /* 0x000fe400000e0600 */
[----:B------:R-:W-:Y:S02]  /*18920*/  IMAD.IADD R0, R18, 0x1, R35 ;  /* 0x0000000112007824 */ /* 0x000fe400078e0223 */
[----:B------:R-:W-:-:S03]  /*18930*/  IMAD.MOV.U32 R13, RZ, RZ, R9 ;  /* 0x000000ffff0d7224 */ /* 0x000fc600078e0009 */
[----:B------:R-:W-:Y:S01]  /*18940*/  @!PT LDS RZ, [RZ] ;  /* 0x00000000fffff984 */ /* 0x000fe20000000800 */
[----:B------:R-:W-:Y:S01]  /*18950*/  @!PT LDS RZ, [RZ] ;  /* 0x00000000fffff984 */ /* 0x000fe20000000800 */
[----:B------:R-:W-:Y:S01]  /*18960*/  @!PT LDS RZ, [RZ] ;  /* 0x00000000fffff984 */ /* 0x000fe20000000800 */
[----:B------:R-:W-:Y:S04]  /*18970*/  LDGSTS.E.BYPASS.LTC128B.128 [R0+0xf200], desc[UR50][R2.64], !P4 ;  /* 0x0f20000002007fae */ /* 0x000fe8000e101d72 */
[----:B------:R-:W-:Y:S04]  /*18980*/  LDGSTS.E.BYPASS.LTC128B.128 [R0+0x11a00], desc[UR50][R2.64+0x40], !P3 ;  /* 0x11a0004002007fae */ /* 0x000fe8000d901d72 */
[----:B------:R0:W-:Y:S02]  /*18990*/  LDGSTS.E.BYPASS.LTC128B.128 [R0+0x14200], desc[UR50][R2.64+0x80], !P1 ;  /* 0x1420008002007fae */ /* 0x0001e4000c901d72 */
[----:B0-----:R-:W-:-:S07]  /*189a0*/  IMAD.MOV.U32 R3, RZ, RZ, R14 ;  /* 0x000000ffff037224 */ /* 0x001fce00078e000e */
[----:B------:R-:W-:Y:S05]  /*189b0*/  WARPSYNC.COLLECTIVE R15, `(.L_x_4227) ;  /* 0x000000000f087348 */ /* 0x000fea0003c00000 */
[----:B------:R0:W1:Y:S02]  /*189c0*/  SHFL.IDX P6, R14, R13, R12, R11 ;  /* 0x0000000c0d0e7389 */ /* 0x00006400000c000b */
[----:B01----:R-:W-:Y:S01]  /*189d0*/  ENDCOLLECTIVE ;  /* 0x000000000000791b */ /* 0x003fe20003800000 */
.L_x_4227:
[----:B------:R-:W-:Y:S02]  /*189e0*/  IMAD.MOV.U32 R13, RZ, RZ, R10 ;  /* 0x000000ffff0d7224 */ /* 0x000fe400078e000a */
[----:B------:R-:W-:Y:S02]  /*189f0*/  IMAD.MOV.U32 R12, RZ, RZ, 0x2 ;  /* 0x00000002ff0c7424 */ /* 0x000fe400078e00ff */
[----:B------:R-:W-:-:S07]  /*18a00*/  IMAD.MOV.U32 R2, RZ, RZ, R14 ;  /* 0x000000ffff027224 */ /* 0x000fce00078e000e */
[----:B------:R-:W-:Y:S05]  /*18a10*/  WARPSYNC.COLLECTIVE R15, `(.L_x_4228) ;  /* 0x000000000f087348 */ /* 0x000fea0003c00000 */
[----:B------:R0:W1:Y:S02]  /*18a20*/  SHFL.IDX P6, R14, R13, R12, R11 ;  /* 0x0000000c0d0e7389 */ /* 0x00006400000c000b */
[----:B01----:R-:W-:Y:S01]  /*18a30*/  ENDCOLLECTIVE ;  /* 0x000000000000791b */ /* 0x003fe20003800000 */
.L_x_4228:
        /* <DEDUP_REMOVED lines=13> */
.L_x_4229:
[----:B------:R-:W-:Y:S02]  /*18b10*/  IMAD.MOV.U32 R13, RZ, RZ, R10 ;  /* 0x000000ffff0d7224 */ /* 0x000fe400078e000a */
[----:B------:R-:W-:Y:S02]  /*18b20*/  IMAD.MOV.U32 R12, RZ, RZ, 0x3 ;  /* 0x00000003ff0c7424 */ /* 0x000fe400078e00ff */
[----:B------:R-:W-:-:S07]  /*18b30*/  IMAD.MOV.U32 R2, RZ, RZ, R14 ;  /* 0x000000ffff027224 */ /* 0x000fce00078e000e */
[----:B------:R-:W-:Y:S05]  /*18b40*/  WARPSYNC.COLLECTIVE R15, `(.L_x_4230) ;  /* 0x000000000f087348 */ /* 0x000fea0003c00000 */
[----:B------:R0:W1:Y:S02]  /*18b50*/  SHFL.IDX P6, R14, R13, R12, R11 ;  /* 0x0000000c0d0e7389 */ /* 0x00006400000c000b */
[----:B01----:R-:W-:Y:S01]  /*18b60*/  ENDCOLLECTIVE ;  /* 0x000000000000791b */ /* 0x003fe20003800000 */
.L_x_4230:
        /* <DEDUP_REMOVED lines=13> */
.L_x_4231:
[----:B------:R-:W-:Y:S02]  /*18c40*/  IMAD.MOV.U32 R13, RZ, RZ, R23 ;  /* 0x000000ffff0d7224 */ /* 0x000fe400078e0017 */
[----:B------:R-:W-:Y:S02]  /*18c50*/  IMAD.MOV.U32 R12, RZ, RZ, RZ ;  /* 0x000000ffff0c7224 */ /* 0x000fe400078e00ff */
[----:B------:R-:W-:-:S07]  /*18c60*/  IMAD.MOV.U32 R2, RZ, RZ, R14 ;  /* 0x000000ffff027224 */ /* 0x000fce00078e000e */
[----:B------:R-:W-:Y:S05]  /*18c70*/  WARPSYNC.COLLECTIVE R15, `(.L_x_4232) ;  /* 0x000000000f087348 */ /* 0x000fea0003c00000 */
[----:B------:R0:W1:Y:S02]  /*18c80*/  SHFL.IDX P6, R14, R13, R12, R11 ;  /* 0x0000000c0d0e7389 */ /* 0x00006400000c000b */
[----:B01----:R-:W-:Y:S01]  /*18c90*/  ENDCOLLECTIVE ;  /* 0x000000000000791b */ /* 0x003fe20003800000 */
.L_x_4232:
        /* <DEDUP_REMOVED lines=13> */
.L_x_4233:
[----:B------:R-:W-:Y:S01]  /*18d70*/  IMAD.MOV.U32 R2, RZ, RZ, R14 ;  /* 0x000000ffff027224 */ /* 0x000fe200078e000e */
[----:B------:R-:W-:Y:S06]  /*18d80*/  BRA `(.L_x_4234) ;  /* 0xffffffac00ac7947 */ /* 0x000fec000383ffff */
.L_x_4137:
[----:B---3--:R3:W4:Y:S02]  /*18d90*/  SYNCS.PHASECHK.TRANS64.TRYWAIT P0, [R4+URZ+0x33440], R28 ;  /* 0x0334401c040075a7 */ /* 0x008724000800017f */
[----:B----4-:R-:W-:Y:S05]  /*18da0*/  @!P0 NANOSLEEP.SYNCS 0x989680 ;  /* 0x009896800000895d */ /* 0x010fea0003900000 */
[----:B------:R-:W4:Y:S02]  /*18db0*/  @!P0 SYNCS.PHASECHK.TRANS64 P0, [R4+URZ+0x33440], R28 ;  /* 0x0334401c040085a7 */ /* 0x000f24000800007f */
[----:B----4-:R-:W-:Y:S05]  /*18dc0*/  @!P0 BRA `(.L_x_4137) ;  /* 0xfffffffc00f08947 */ /* 0x010fea000383ffff */
[----:B------:R-:W-:Y:S05]  /*18dd0*/  BRA `(.L_x_4235) ;  /* 0xffffffb000047947 */ /* 0x000fea000383ffff */
.L_x_4138:
        /* <DEDUP_REMOVED lines=8> */
.L_x_4237:
[----:B------:R-:W-:Y:S05]  /*18e60*/  BSYNC B0 ;  /* 0x0000000000007941 */ /* 0x000fea0003800000 */
.L_x_4236:
        /* <DEDUP_REMOVED lines=8> */
.L_x_4238:
[----:B------:R-:W-:Y:S02]  /*18ef0*/  IMAD.MOV.U32 R13, RZ, RZ, R6 ;  /* 0x000000ffff0d7224 */ /* 0x000fe400078e0006 */
[----:B------:R-:W-:Y:S02]  /*18f00*/  IMAD.MOV.U32 R12, RZ, RZ, 0x1 ;  /* 0x00000001ff0c7424 */ /* 0x000fe400078e00ff */
[----:B------:R-:W-:-:S07]  /*18f10*/  IMAD.MOV.U32 R2, RZ, RZ, R14 ;  /* 0x000000ffff027224 */ /* 0x000fce00078e000e */
[----:B------:R-:W-:Y:S05]  /*18f20*/  WARPSYNC.COLLECTIVE R15, `(.L_x_4239) ;  /* 0x000000000f087348 */ /* 0x000fea0003c00000 */
[----:B------:R0:W1:Y:S02]  /*18f30*/  SHFL.IDX P6, R14, R13, R12, R11 ;  /* 0x0000000c0d0e7389 */ /* 0x00006400000c000b */
[----:B01----:R-:W-:Y:S01]  /*18f40*/  ENDCOLLECTIVE ;  /* 0x000000000000791b */ /* 0x003fe20003800000 */
.L_x_4239:
[----:B------:R-:W-:-:S05]  /*18f50*/  IADD3 R2, P0, R36, R2, RZ ;  /* 0x0000000224027210 */ /* 0x000fca0007f1e0ff */
[----:B------:R-:W-:-:S05]  /*18f60*/  IMAD.X R3, RZ, RZ, R3, P0 ;  /* 0x000000ffff037224 */ /* 0x000fca00000e0603 */
        /* <DEDUP_REMOVED lines=11> */
.L_x_4240:
[----:B------:R-:W-:Y:S02]  /*19020*/  IMAD.MOV.U32 R13, RZ, RZ, R6 ;  /* 0x000000ffff0d7224 */ /* 0x000fe400078e0006 */
[----:B------:R-:W-:Y:S02]  /*19030*/  IMAD.MOV.U32 R12, RZ, RZ, 0x2 ;  /* 0x00000002ff0c7424 */ /* 0x000fe400078e00ff */
[----:B------:R-:W-:-:S07]  /*19040*/  IMAD.MOV.U32 R2, RZ, RZ, R14 ;  /* 0x000000ffff027224 */ /* 0x000fce00078e000e */
[----:B------:R-:W-:Y:S05]  /*19050*/  WARPSYNC.COLLECTIVE R15, `(.L_x_4241) ;  /* 0x000000000f087348 */ /* 0x000fea0003c00000 */
[----:B------:R0:W1:Y:S02]  /*19060*/  SHFL.IDX P6, R14, R13, R12, R11 ;  /* 0x0000000c0d0e7389 */ /* 0x00006400000c000b */
[----:B01----:R-:W-:Y:S01]  /*19070*/  ENDCOLLECTIVE ;  /* 0x000000000000791b */ /* 0x003fe20003800000 */
.L_x_4241:
        /* <DEDUP_REMOVED lines=13> */
.L_x_4242:
[----:B------:R-:W-:Y:S02]  /*19150*/  IMAD.MOV.U32 R13, RZ, RZ, R6 ;  /* 0x000000ffff0d7224 */ /* 0x000fe400078e0006 */
[----:B------:R-:W-:Y:S02]  /*19160*/  IMAD.MOV.U32 R12, RZ, RZ, 0x3 ;  /* 0x00000003ff0c7424 */ /* 0x000fe400078e00ff */
[----:B------:R-:W-:-:S07]  /*19170*/  IMAD.MOV.U32 R2, RZ, RZ, R14 ;  /* 0x000000ffff027224 */ /* 0x000fce00078e000e */
[----:B------:R-:W-:Y:S05]  /*19180*/  WARPSYNC.COLLECTIVE R15, `(.L_x_4243) ;  /* 0x000000000f087348 */ /* 0x000fea0003c00000 */
[----:B------:R0:W1:Y:S02]  /*19190*/  SHFL.IDX P6, R14, R13, R12, R11 ;  /* 0x0000000c0d0e7389 */ /* 0x00006400000c000b */
[----:B01----:R-:W-:Y:S01]  /*191a0*/  ENDCOLLECTIVE ;  /* 0x000000000000791b */ /* 0x003fe20003800000 */
.L_x_4243:
        /* <DEDUP_REMOVED lines=13> */
.L_x_4244:
[----:B------:R-:W-:Y:S02]  /*19280*/  IMAD.MOV.U32 R13, RZ, RZ, R8 ;  /* 0x000000ffff0d7224 */ /* 0x000fe400078e0008 */
[----:B------:R-:W-:Y:S02]  /*19290*/  IMAD.MOV.U32 R12, RZ, RZ, RZ ;  /* 0x000000ffff0c7224 */ /* 0x000fe400078e00ff */
[----:B------:R-:W-:-:S07]  /*192a0*/  IMAD.MOV.U32 R2, RZ, RZ, R14 ;  /* 0x000000ffff027224 */ /* 0x000fce00078e000e */
[----:B------:R-:W-:Y:S05]  /*192b0*/  WARPSYNC.COLLECTIVE R15, `(.L_x_4245) ;  /* 0x000000000f087348 */ /* 0x000fea0003c00000 */
[----:B------:R0:W1:Y:S02]  /*192c0*/  SHFL.IDX P6, R14, R13, R12, R11 ;  /* 0x0000000c0d0e7389 */ /* 0x00006400000c000b */
[----:B01----:R-:W-:Y:S01]  /*192d0*/  ENDCOLLECTIVE ;  /* 0x000000000000791b */ /* 0x003fe20003800000 */
.L_x_4245:
        /* <DEDUP_REMOVED lines=13> */
.L_x_4246:
[----:B------:R-:W-:Y:S05]  /*193b0*/  BRA `(.L_x_4247) ;  /* 0xffffffac009c7947 */ /* 0x000fea000383ffff */
.L_x_4143:
[----:B----4-:R4:W0:Y:S02]  /*193c0*/  SYNCS.PHASECHK.TRANS64.TRYWAIT P1, [R2+URZ+0x33470], R3 ;  /* 0x03347003020075a7 */ /* 0x010824000802017f */
[----:B0-----:R-:W-:Y:S05]  /*193d0*/  @!P1 NANOSLEEP.SYNCS 0x989680 ;  /* 0x009896800000995d */ /* 0x001fea0003900000 */
[----:B------:R-:W0:Y:S02]  /*193e0*/  @!P1 SYNCS.PHASECHK.TRANS64 P1, [R2+URZ+0x33470], R3 ;  /* 0x03347003020095a7 */ /* 0x000e24000802007f */
[----:B0-----:R-:W-:Y:S05]  /*193f0*/  @!P1 BRA `(.L_x_4143) ;  /* 0xfffffffc00f09947 */ /* 0x001fea000383ffff */
[----:B------:R-:W-:Y:S05]  /*19400*/  BRA `(.L_x_4248) ;  /* 0xffffffb000087947 */ /* 0x000fea000383ffff */
.L_x_4145:
[----:B----4-:R4:W0:Y:S02]  /*19410*/  SYNCS.PHASECHK.TRANS64.TRYWAIT P1, [R2+URZ+0x33460], R3 ;  /* 0x03346003020075a7 */ /* 0x010824000802017f */
[----:B0-----:R-:W-:Y:S05]  /*19420*/  @!P1 NANOSLEEP.SYNCS 0x989680 ;  /* 0x009896800000995d */ /* 0x001fea0003900000 */
[----:B------:R-:W0:Y:S02]  /*19430*/  @!P1 SYNCS.PHASECHK.TRANS64 P1, [R2+URZ+0x33460], R3 ;  /* 0x03346003020095a7 */ /* 0x000e24000802007f */
[----:B0-----:R-:W-:Y:S05]  /*19440*/  @!P1 BRA `(.L_x_4145) ;  /* 0xfffffffc00f09947 */ /* 0x001fea000383ffff */
[----:B------:R-:W-:Y:S05]  /*19450*/  BRA `(.L_x_4249) ;  /* 0xffffffb000187947 */ /* 0x000fea000383ffff */
.L_x_4153:
[----:B0-----:R0:W3:Y:S02]  /*19460*/  SYNCS.PHASECHK.TRANS64.TRYWAIT P1, [R0+URZ+0x33470], R3 ;  /* 0x03347003000075a7 */ /* 0x0010e4000802017f */
[----:B---3--:R-:W-:Y:S05]  /*19470*/  @!P1 NANOSLEEP.SYNCS 0x989680 ;  /* 0x009896800000995d */ /* 0x008fea0003900000 */
[----:B------:R-:W3:Y:S02]  /*19480*/  @!P1 SYNCS.PHASECHK.TRANS64 P1, [R0+URZ+0x33470], R3 ;  /* 0x03347003000095a7 */ /* 0x000ee4000802007f */
[----:B---3--:R-:W-:Y:S05]  /*19490*/  @!P1 BRA `(.L_x_4153) ;  /* 0xfffffffc00f09947 */ /* 0x008fea000383ffff */
[----:B------:R-:W-:Y:S05]  /*194a0*/  BRA `(.L_x_4250) ;  /* 0xffffffbc00607947 */ /* 0x000fea000383ffff */
.L_x_4155:
[----:B0-----:R0:W3:Y:S02]  /*194b0*/  SYNCS.PHASECHK.TRANS64.TRYWAIT P1, [R0+URZ+0x33460], R3 ;  /* 0x03346003000075a7 */ /* 0x0010e4000802017f */
[----:B---3--:R-:W-:Y:S05]  /*194c0*/  @!P1 NANOSLEEP.SYNCS 0x989680 ;  /* 0x009896800000995d */ /* 0x008fea0003900000 */
[----:B------:R-:W3:Y:S02]  /*194d0*/  @!P1 SYNCS.PHASECHK.TRANS64 P1, [R0+URZ+0x33460], R3 ;  /* 0x03346003000095a7 */ /* 0x000ee4000802007f */
[----:B---3--:R-:W-:Y:S05]  /*194e0*/  @!P1 BRA `(.L_x_4155) ;  /* 0xfffffffc00f09947 */ /* 0x008fea000383ffff */
[----:B------:R-:W-:Y:S05]  /*194f0*/  BRA `(.L_x_4251) ;  /* 0xffffffbc006c7947 */ /* 0x000fea000383ffff */
.L_x_4167:
[----:B0-----:R0:W1:Y:S02]  /*19500*/  SYNCS.PHASECHK.TRANS64.TRYWAIT P0, [R5+URZ+0x33420], R0 ;  /* 0x03342000050075a7 */ /* 0x001064000800017f */
[----:B-1----:R-:W-:Y:S05]  /*19510*/  @!P0 NANOSLEEP.SYNCS 0x989680 ;  /* 0x009896800000895d */ /* 0x002fea0003900000 */
[----:B------:R-:W1:Y:S02]  /*19520*/  @!P0 SYNCS.PHASECHK.TRANS64 P0, [R5+URZ+0x33420], R0 ;  /* 0x03342000050085a7 */ /* 0x000e64000800007f */
[----:B-1----:R-:W-:Y:S05]  /*19530*/  @!P0 BRA `(.L_x_4167) ;  /* 0xfffffffc00f08947 */ /* 0x002fea000383ffff */
[----:B------:R-:W-:Y:S05]  /*19540*/  BRA `(.L_x_4252) ;  /* 0xffffffd400ac7947 */ /* 0x000fea000383ffff */
.L_x_4168:
        /* <DEDUP_REMOVED lines=11> */
.L_x_4254:
[----:B------:R-:W-:Y:S05]  /*19600*/  BSYNC B0 ;  /* 0x0000000000007941 */ /* 0x000fea0003800000 */
.L_x_4253:
[----:B------:R-:W-:Y:S05]  /*19610*/  BRA `(.L_x_4255) ;  /* 0xffffffd400947947 */ /* 0x000fea000383ffff */
.L_x_4171:
[----:B------:R-:W-:Y:S01]  /*19620*/  BSSY B1, `(.L_x_4256) ;  /* 0x0000006000017945 */ /* 0x000fe20003800000 */
[----:B------:R-:W-:-:S07]  /*19630*/  IMAD.MOV.U32 R15, RZ, RZ, -0x1 ;  /* 0xffffffffff0f7424 */ /* 0x000fce00078e00ff */
[----:B0-----:R-:W-:Y:S05]  /*19640*/  WARPSYNC.COLLECTIVE R15, `(.L_x_4257) ;  /* 0x000000000f0c7348 */ /* 0x001fea0003c00000 */
[----:B------:R-:W-:Y:S02]  /*19650*/  ELECT P6, UR62, PT ;  /* 0x00000000003e782f */ /* 0x000fe400038c0000 */
[----:B------:R-:W-:Y:S01]  /*19660*/  MOV R14, UR62 ;  /* 0x0000003e000e7c02 */ /* 0x000fe20008000f00 */
[----:B0-----:R-:W-:Y:S10]  /*19670*/  ENDCOLLECTIVE ;  /* 0x000000000000791b */ /* 0x001ff40003800000 */
.L_x_4257:
[----:B------:R-:W-:Y:S05]  /*19680*/  BSYNC B1 ;  /* 0x0000000000017941 */ /* 0x000fea0003800000 */
.L_x_4256:
[----:B------:R-:W-:Y:S05]  /*19690*/  BRA `(.L_x_4258) ;  /* 0xffffffd4008c7947 */ /* 0x000fea000383ffff */
.L_x_4173:
[----:B0-----:R0:W1:Y:S02]  /*196a0*/  SYNCS.PHASECHK.TRANS64.TRYWAIT P1, [R3+URZ+0x33440], R2 ;  /* 0x03344002030075a7 */ /* 0x001064000802017f */
[----:B-1----:R-:W-:Y:S05]  /*196b0*/  @!P1 NANOSLEEP.SYNCS 0x989680 ;  /* 0x009896800000995d */ /* 0x002fea0003900000 */
[----:B------:R-:W1:Y:S02]  /*196c0*/  @!P1 SYNCS.PHASECHK.TRANS64 P1, [R3+URZ+0x33440], R2 ;  /* 0x03344002030095a7 */ /* 0x000e64000802007f */
[----:B-1----:R-:W-:Y:S05]  /*196d0*/  @!P1 BRA `(.L_x_4173) ;  /* 0xfffffffc00f09947 */ /* 0x002fea000383ffff */
[----:B------:R-:W-:Y:S05]  /*196e0*/  BRA `(.L_x_4259) ;  /* 0xffffffd400ac7947 */ /* 0x000fea000383ffff */
.L_x_4175:
[----:B-1----:R1:W2:Y:S02]  /*196f0*/  SYNCS.PHASECHK.TRANS64.TRYWAIT P1, [R5+URZ+0x33440], R0 ;  /* 0x03344000050075a7 */ /* 0x0022a4000802017f */
[----:B--2---:R-:W-:Y:S05]  /*19700*/  @!P1 NANOSLEEP.SYNCS 0x989680 ;  /* 0x009896800000995d */ /* 0x004fea0003900000 */
[----:B------:R-:W2:Y:S02]  /*19710*/  @!P1 SYNCS.PHASECHK.TRANS64 P1, [R5+URZ+0x33440], R0 ;  /* 0x03344000050095a7 */ /* 0x000ea4000802007f */
[----:B--2---:R-:W-:Y:S05]  /*19720*/  @!P1 BRA `(.L_x_4175) ;  /* 0xfffffffc00f09947 */ /* 0x004fea000383ffff */
[----:B------:R-:W-:Y:S05]  /*19730*/  BRA `(.L_x_4260) ;  /* 0xffffffd400b87947 */ /* 0x000fea000383ffff */
.L_x_4177:
[----:B--2---:R2:W3:Y:S02]  /*19740*/  SYNCS.PHASECHK.TRANS64.TRYWAIT P1, [R3+URZ+0x33460], R2 ;  /* 0x03346002030075a7 */ /* 0x0044e4000802017f */
[----:B---3--:R-:W-:Y:S05]  /*19750*/  @!P1 NANOSLEEP.SYNCS 0x989680 ;  /* 0x009896800000995d */ /* 0x008fea0003900000 */
[----:B------:R-:W3:Y:S02]  /*19760*/  @!P1 SYNCS.PHASECHK.TRANS64 P1, [R3+URZ+0x33460], R2 ;  /* 0x03346002030095a7 */ /* 0x000ee4000802007f */
[----:B---3--:R-:W-:Y:S05]  /*19770*/  @!P1 BRA `(.L_x_4177) ;  /* 0xfffffffc00f09947 */ /* 0x008fea000383ffff */
[----:B------:R-:W-:Y:S05]  /*19780*/  BRA `(.L_x_4261) ;  /* 0xffffffd400b47947 */ /* 0x000fea000383ffff */
.L_x_4179:
[----:B---3--:R3:W4:Y:S02]  /*19790*/  SYNCS.PHASECHK.TRANS64.TRYWAIT P1, [R5+URZ+0x33460], R0 ;  /* 0x03346000050075a7 */ /* 0x008724000802017f */
[----:B----4-:R-:W-:Y:S05]  /*197a0*/  @!P1 NANOSLEEP.SYNCS 0x989680 ;  /* 0x009896800000995d */ /* 0x010fea0003900000 */
[----:B------:R-:W4:Y:S02]  /*197b0*/  @!P1 SYNCS.PHASECHK.TRANS64 P1, [R5+URZ+0x33460], R0 ;  /* 0x03346000050095a7 */ /* 0x000f24000802007f */
[----:B----4-:R-:W-:Y:S05]  /*197c0*/  @!P1 BRA `(.L_x_4179) ;  /* 0xfffffffc00f09947 */ /* 0x010fea000383ffff */
[----:B------:R-:W-:Y:S05]  /*197d0*/  BRA `(.L_x_4262) ;  /* 0xffffffd400b07947 */ /* 0x000fea000383ffff */
.L_x_4181:
[----:B----4-:R4:W0:Y:S02]  /*197e0*/  SYNCS.PHASECHK.TRANS64.TRYWAIT P1, [R3+URZ+0x33480], R2 ;  /* 0x03348002030075a7 */ /* 0x010824000802017f */
[----:B0-----:R-:W-:Y:S05]  /*197f0*/  @!P1 NANOSLEEP.SYNCS 0x989680 ;  /* 0x009896800000995d */ /* 0x001fea0003900000 */
[----:B------:R-:W0:Y:S02]  /*19800*/  @!P1 SYNCS.PHASECHK.TRANS64 P1, [R3+URZ+0x33480], R2 ;  /* 0x03348002030095a7 */ /* 0x000e24000802007f */
[----:B0-----:R-:W-:Y:S05]  /*19810*/  @!P1 BRA `(.L_x_4181) ;  /* 0xfffffffc00f09947 */ /* 0x001fea000383ffff */
[----:B------:R-:W-:Y:S05]  /*19820*/  BRA `(.L_x_4263) ;  /* 0xffffffd400ac7947 */ /* 0x000fea000383ffff */
.L_x_4264:
        /* <DEDUP_REMOVED lines=13> */
.L_x_16276:


//--------------------- .text._ZN7cutlass13device_kernelIN5flash11enable_sm90INS1_16FlashAttnFwdSm90INS1_25CollectiveMainloopFwdSm90ILi2EN4cute5tupleIJNS5_1CILi1EEES8_S8_EEENS6_IJNS7_ILi128EEENS7_ILi160EEENS7_ILi192EEEEEELi192ENS_12float_e4m3_tEfNS_4arch4Sm90ELb0ELb0ELb1ELb1ELb1ELb1ELb0ELb1ELb1ELb1ELb1ELb0EEENS1_21CollectiveEpilogueFwdINS6_IJSA_SC_SB_EEES9_NS_10bfloat16_tESG_Li256ELb1ELb1ELb1ELb1EEENS1_36VarlenDynamicPersistentTileSchedulerILi128ELi160ELi256ELi128ELb1ELb1ELb1ELb0ELb1ELb1EEEEEEEEEvNT_6ParamsE --------------------------
	.section	.text._ZN7cutlass13device_kernelIN5flash11enable_sm90INS1_16FlashAttnFwdSm90INS1_25CollectiveMainloopFwdSm90ILi2EN4cute5tupleIJNS5_1CILi1EEES8_S8_EEENS6_IJNS7_ILi128EEENS7_ILi160EEENS7_ILi192EEEEEELi192ENS_12float_e4m3_tEfNS_4arch4Sm90ELb0ELb0ELb1ELb1ELb1ELb1ELb0ELb1ELb1ELb1ELb1ELb0EEENS1_21CollectiveEpilogueFwdINS6_IJSA_SC_SB_EEES9_NS_10bfloat16_tESG_Li256ELb1ELb1ELb1ELb1EEENS1_36VarlenDynamicPersistentTileSchedulerILi128ELi160ELi256ELi128ELb1ELb1ELb1ELb0ELb1ELb1EEEEEEEEEvNT_6ParamsE,"ax",@progbits
	.align	128
.text._ZN7cutlass13device_kernelIN5flash11enable_sm90INS1_16FlashAttnFwdSm90INS1_25CollectiveMainloopFwdSm90ILi2EN4cute5tupleIJNS5_1CILi1EEES8_S8_EEENS6_IJNS7_ILi128EEENS7_ILi160EEENS7_ILi192EEEEEELi192ENS_12float_e4m3_tEfNS_4arch4Sm90ELb0ELb0ELb1ELb1ELb1ELb1ELb0ELb1ELb1ELb1ELb1ELb0EEENS1_21CollectiveEpilogueFwdINS6_IJSA_SC_SB_EEES9_NS_10bfloat16_tESG_Li256ELb1ELb1ELb1ELb1EEENS1_36VarlenDynamicPersistentTileSchedulerILi128ELi160ELi256ELi128ELb1ELb1ELb1ELb0ELb1ELb1EEEEEEEEEvNT_6ParamsE:
        .type           _ZN7cutlass13device_kernelIN5flash11enable_sm90INS1_16FlashAttnFwdSm90INS1_25CollectiveMainloopFwdSm90ILi2EN4cute5tupleIJNS5_1CILi1EEES8_S8_EEENS6_IJNS7_ILi128EEENS7_ILi160EEENS7_ILi192EEEEEELi192ENS_12float_e4m3_tEfNS_4arch4Sm90ELb0ELb0ELb1ELb1ELb1ELb1ELb0ELb1ELb1ELb1ELb1ELb0EEENS1_21CollectiveEpilogueFwdINS6_IJSA_SC_SB_EEES9_NS_10bfloat16_tESG_Li256ELb1ELb1ELb1ELb1EEENS1_36VarlenDynamicPersistentTileSchedulerILi128ELi160ELi256ELi128ELb1ELb1ELb1ELb0ELb1ELb1EEEEEEEEEvNT_6ParamsE,@function
        .size           _ZN7cutlass13device_kernelIN5flash11enable_sm90INS1_16FlashAttnFwdSm90INS1_25CollectiveMainloopFwdSm90ILi2EN4cute5tupleIJNS5_1CILi1EEES8_S8_EEENS6_IJNS7_ILi128EEENS7_ILi160EEENS7_ILi192EEEEEELi192ENS_12float_e4m3_tEfNS_4arch4Sm90ELb0ELb0ELb1ELb1ELb1ELb1ELb0ELb1ELb1ELb1ELb1ELb0EEENS1_21CollectiveEpilogueFwdINS6_IJSA_SC_SB_EEES9_NS_10bfloat16_tESG_Li256ELb1ELb1ELb1ELb1EEENS1_36VarlenDynamicPersistentTileSchedulerILi128ELi160ELi256ELi128ELb1ELb1ELb1ELb0ELb1ELb1EEEEEEEEEvNT_6ParamsE,(.L_x_16277 - _ZN7cutlass13device_kernelIN5flash11enable_sm90INS1_16FlashAttnFwdSm90INS1_25CollectiveMainloopFwdSm90ILi2EN4cute5tupleIJNS5_1CILi1EEES8_S8_EEENS6_IJNS7_ILi128EEENS7_ILi160EEENS7_ILi192EEEEEELi192ENS_12float_e4m3_tEfNS_4arch4Sm90ELb0ELb0ELb1ELb1ELb1ELb1ELb0ELb1ELb1ELb1ELb1ELb0EEENS1_21CollectiveEpilogueFwdINS6_IJSA_SC_SB_EEES9_NS_10bfloat16_tESG_Li256ELb1ELb1ELb1ELb1EEENS1_36VarlenDynamicPersistentTileSchedulerILi128ELi160ELi256ELi128ELb1ELb1ELb1ELb0ELb1ELb1EEEEEEEEEvNT_6ParamsE)
        .other          _ZN7cutlass13device_kernelIN5flash11enable_sm90INS1_16FlashAttnFwdSm90INS1_25CollectiveMainloopFwdSm90ILi2EN4cute5tupleIJNS5_1CILi1EEES8_S8_EEENS6_IJNS7_ILi128EEENS7_ILi160EEENS7_ILi192EEEEEELi192ENS_12float_e4m3_tEfNS_4arch4Sm90ELb0ELb0ELb1ELb1ELb1ELb1ELb0ELb1ELb1ELb1ELb1ELb0EEENS1_21CollectiveEpilogueFwdINS6_IJSA_SC_SB_EEES9_NS_10bfloat16_tESG_Li256ELb1ELb1ELb1ELb1EEENS1_36VarlenDynamicPersistentTileSchedulerILi128ELi160ELi256ELi128ELb1ELb1ELb1ELb0ELb1ELb1EEEEEEEEEvNT_6ParamsE,@"STO_CUDA_ENTRY STV_DEFAULT"
_ZN7cutlass13device_kernelIN5flash11enable_sm90INS1_16FlashAttnFwdSm90INS1_25CollectiveMainloopFwdSm90ILi2EN4cute5tupleIJNS5_1CILi1EEES8_S8_EEENS6_IJNS7_ILi128EEENS7_ILi160EEENS7_ILi192EEEEEELi192ENS_12float_e4m3_tEfNS_4arch4Sm90ELb0ELb0ELb1ELb1ELb1ELb1ELb0ELb1ELb1ELb1ELb1ELb0EEENS1_21CollectiveEpilogueFwdINS6_IJSA_SC_SB_EEES9_NS_10bfloat16_tESG_Li256ELb1ELb1ELb1ELb1EEENS1_36VarlenDynamicPersistentTileSchedulerILi128ELi160ELi256ELi128ELb1ELb1ELb1ELb0ELb1ELb1EEEEEEEEEvNT_6ParamsE:
        /* <DEDUP_REMOVED lines=18> */
.L_x_4266:
[----:B------:R-:W-:Y:S05]  /*0120*/  BSYNC B0 ;  /* 0x0000000000007941 */ /* 0x000fea0003800000 */
.L_x_4265:
        /* <DEDUP_REMOVED lines=41> */
.L_x_4267:
        /* <DEDUP_REMOVED lines=22> */
.L_x_4268:
        /* <DEDUP_REMOVED lines=18> */
.L_x_4269:
        /* <DEDUP_REMOVED lines=22> */
.L_x_4270:
        /* <DEDUP_REMOVED lines=23> */
.L_x_4271:
        /* <DEDUP_REMOVED lines=8> */
.L_x_4274:
[----:B------:R-:W-:-:S08]  /*0990*/  NOP ;  /* 0x0000000000007918 */ /* 0x000fd00000000000 */
[----:B------:R-:W0:Y:S02]  /*09a0*/  USETMAXREG.TRY_ALLOC.CTAPOOL UP0, 0xe8 ;  /* 0x000000e8000079c8 */ /* 0x000e240008000600 */
[----:B0-----:R-:W-:-:S13]  /*09b0*/  PLOP3.LUT P0, PT, PT, PT, UP0, 0x80, 0x0 ;  /* 0x000000000000781c */ /* 0x001fda0003f0f008 */
[----:B------:R-:W-:Y:S05]  /*09c0*/  @!P0 BRA `(.L_x_4274) ;  /* 0xfffffffc00f08947 */ /* 0x000fea000383ffff */
[----:B------:R-:W2:Y:S01]  /*09d0*/  LDL.LU R0, [R1+0x8] ;  /* 0x0000080001007983 */ /* 0x000ea20000300800 */
        /* <DEDUP_REMOVED lines=15> */
[----:B------:R1:W-:Y:S01]  /*0ad0*/  STL [R1+0x8], R0 ;  /* 0x0000080001007387 */ /* 0x0003e20000100800 */
[----:B0-----:R-:W-:-:S13]  /*0ae0*/  ISETP.GE.AND P0, PT, R131, UR4, PT ;  /* 0x0000000483007c0c */ /* 0x001fda000bf06270 */
[----:B-1----:R-:W-:Y:S05]  /*0af0*/  @P0 BRA `(.L_x_4275) ;  /* 0x00000304006c0947 */ /* 0x002fea0003800000 */
[----:B------:R-:W0:Y:S01]  /*0b00*/  S2R R0, SR_TID.X ;  /* 0x0000000000007919 */ /* 0x000e220000002100 */
[----:B------:R-:W-:Y:S01]  /*0b10*/  R2UR UR48, R18 ;  /* 0x00000000123072ca */ /* 0x000fe200000e0000 */
[----:B------:R-:W-:Y:S01]  /*0b20*/  IMAD.MOV.U32 R19, RZ, RZ, RZ ;  /* 0x000000ffff137224 */ /* 0x000fe200078e00ff */
[----:B------:R-:W-:Y:S01]  /*0b30*/  ULOP3.LUT UR49, UR36, 0x1, URZ, 0xfc, !UPT ;  /* 0x0000000124317892 */ /* 0x000fe2000f8efc3f */
[----:B------:R-:W-:-:S10]  /*0b40*/  UMOV UR37, URZ ;  /* 0x0000003f00257c82 */ /* 0x000fd40008000000 */
[----:B------:R-:W-:Y:S01]  /*0b50*/  UIADD3 UR48, UR48, 0x1e200, URZ ;  /* 0x0001e20030307890 */ /* 0x000fe2000fffe03f */
[----:B0-----:R-:W-:-:S05]  /*0b60*/  VIADD R0, R0, 0xffffff80 ;  /* 0xffffff8000007836 */ /* 0x001fca0000000000 */
[----:B------:R-:W-:Y:S02]  /*0b70*/  SHF.R.S32.HI R3, RZ, 0x1f, R0 ;  /* 0x0000001fff037819 */ /* 0x000fe40000011400 */
[-C--:B------:R-:W-:Y:S02]  /*0b80*/  LEA.HI R8, R0, R0.reuse, RZ, 0x1 ;  /* 0x0000000000087211 */ /* 0x080fe400078f08ff */
[CC--:B------:R-:W-:Y:S02]  /*0b90*/  LEA.HI R5, R3.reuse, R0.reuse, RZ, 0x5 ;  /* 0x0000000003057211 */ /* 0x0c0fe400078f28ff */
[-C--:B------:R-:W-:Y:S02]  /*0ba0*/  LEA.HI R4, R3, R0.reuse, RZ, 0x4 ;  /* 0x0000000003047211 */ /* 0x080fe400078f20ff */
[----:B------:R-:W-:Y:S01]  /*0bb0*/  LOP3.LUT R7, R8, 0xfffffffe, RZ, 0xc0, !PT ;  /* 0xfffffffe08077812 */ /* 0x000fe200078ec0ff */
[----:B------:R-:W-:Y:S01]  /*0bc0*/  IMAD.SHL.U32 R5, R5, 0x20, RZ ;  /* 0x0000002005057824 */ /* 0x000fe200078e00ff */
[----:B------:R-:W-:-:S02]  /*0bd0*/  LEA.HI R2, R3, R0, RZ, 0x7 ;  /* 0x0000000003027211 */ /* 0x000fc400078f38ff */
[----:B------:R-:W-:Y:S01]  /*0be0*/  LEA.HI R9, R3, R0, RZ, 0x2 ;  /* 0x0000000003097211 */ /* 0x000fe200078f10ff */
[----:B------:R-:W-:Y:S01]  /*0bf0*/  IMAD.IADD R16, R0, 0x1, -R7 ;  /* 0x0000000100107824 */ /* 0x000fe200078e0a07 */
[----:B------:R-:W-:Y:S02]  /*0c00*/  LOP3.LUT R3, R4, 0x3fffff0, RZ, 0xc0, !PT ;  /* 0x03fffff004037812 */ /* 0x000fe400078ec0ff */
[----:B------:R-:W-:Y:S01]  /*0c10*/  LOP3.LUT R7, R2, 0xffffff80, RZ, 0xc0, !PT ;  /* 0xffffff8002077812 */ /* 0x000fe200078ec0ff */
[C---:B------:R-:W-:Y:S01]  /*0c20*/  IMAD.SHL.U32 R224, R16.reuse, 0x8, RZ ;  /* 0x0000000810e07824 */ /* 0x040fe200078e00ff */
[----:B------:R-:W-:Y:S01]  /*0c30*/  LOP3.LUT R6, R5, 0xfffffc00, RZ, 0xc0, !PT ;  /* 0xfffffc0005067812 */ /* 0x000fe200078ec0ff */
[----:B------:R-:W-:Y:S01]  /*0c40*/  IMAD.SHL.U32 R16, R16, 0x10, RZ ;  /* 0x0000001010107824 */ /* 0x000fe200078e00ff */
[C---:B------:R-:W-:Y:S01]  /*0c50*/  IADD3 R5, R0.reuse, -R3, RZ ;  /* 0x8000000300057210 */ /* 0x040fe20007ffe0ff */
[----:B------:R-:W-:Y:S01]  /*0c60*/  IMAD.IADD R20, R0, 0x1, -R7 ;  /* 0x0000000100147824 */ /* 0x000fe200078e0a07 */
[----:B------:R-:W-:Y:S01]  /*0c70*/  LOP3.LUT R11, R9, 0xfffffffc, RZ, 0xc0, !PT ;  /* 0xfffffffc090b7812 */ /* 0x000fe200078ec0ff */
[----:B------:R-:W-:Y:S01]  /*0c80*/  VIADD R23, R16, 0x60 ;  /* 0x0000006010177836 */ /* 0x000fe20000000000 */
[----:B------:R-:W-:Y:S01]  /*0c90*/  SHF.R.S32.HI R10, RZ, 0x1, R8 ;  /* 0x00000001ff0a7819 */ /* 0x000fe20000011408 */
[----:B------:R-:W-:Y:S01]  /*0ca0*/  IMAD R7, R5, 0x40, R6 ;  /* 0x0000004005077824 */ /* 0x000fe200078e0206 */
[----:B------:R-:W-:Y:S01]  /*0cb0*/  SHF.R.S32.HI R3, RZ, 0x7, R2 ;  /* 0x00000007ff037819 */ /* 0x000fe20000011402 */
[----:B------:R-:W-:Y:S01]  /*0cc0*/  IMAD.IADD R11, R0, 0x1, -R11 ;  /* 0x00000001000b7824 */ /* 0x000fe200078e0a0b */
[----:B------:R-:W-:Y:S01]  /*0cd0*/  SHF.R.S32.HI R5, RZ, 0x4, R4 ;  /* 0x00000004ff057819 */ /* 0x000fe20000011404 */
[----:B------:R-:W-:Y:S01]  /*0ce0*/  STL [R1+0xc4], R20 ;  /* 0x0000c41401007387 */ /* 0x000fe20000100800 */
[--C-:B------:R-:W-:Y:S01]  /*0cf0*/  SHF.R.S32.HI R0, RZ, 0x2, R9.reuse ;  /* 0x00000002ff007819 */ /* 0x100fe20000011409 */
[----:B------:R-:W-:Y:S01]  /*0d00*/  VIADD R220, R16, 0xa0 ;  /* 0x000000a010dc7836 */ /* 0x000fe20000000000 */
[----:B------:R-:W-:-:S02]  /*0d10*/  SHF.R.S32.HI R9, RZ, 0x1f, R9 ;  /* 0x0000001fff097819 */ /* 0x000fc40000011409 */
[----:B------:R-:W-:Y:S02]  /*0d20*/  LEA.HI R8, R8, R10, RZ, 0x1 ;  /* 0x0000000a08087211 */ /* 0x000fe400078f08ff */
[----:B------:R-:W-:Y:S02]  /*0d30*/  LEA.HI R2, R2, R3, RZ, 0x1 ;  /* 0x0000000302027211 */ /* 0x000fe400078f08ff */
[----:B------:R-:W-:Y:S02]  /*0d40*/  LEA.HI R4, R4, R5, RZ, 0x1 ;  /* 0x0000000504047211 */ /* 0x000fe400078f08ff */
[----:B------:R-:W-:Y:S02]  /*0d50*/  LEA.HI R9, R9, R0, RZ, 0x2 ;  /* 0x0000000009097211 */ /* 0x000fe400078f10ff */
[----:B------:R-:W-:Y:S02]  /*0d60*/  LOP3.LUT R8, R8, 0x3fffffe, RZ, 0xc0, !PT ;  /* 0x03fffffe08087812 */ /* 0x000fe400078ec0ff */
[----:B------:R-:W-:-:S02]  /*0d70*/  LOP3.LUT R2, R2, 0x3fffffe, RZ, 0xc0, !PT ;  /* 0x03fffffe02027812 */ /* 0x000fc400078ec0ff */
[----:B------:R-:W-:Y:S01]  /*0d80*/  LOP3.LUT R4, R4, 0x1ffffffe, RZ, 0xc0, !PT ;  /* 0x1ffffffe04047812 */ /* 0x000fe200078ec0ff */
[C---:B------:R-:W-:Y:S01]  /*0d90*/  IMAD.IADD R8, R10.reuse, 0x1, -R8 ;  /* 0x000000010a087824 */ /* 0x040fe200078e0a08 */
[----:B------:R-:W-:Y:S01]  /*0da0*/  LOP3.LUT R9, R9, 0xfffffffc, RZ, 0xc0, !PT ;  /* 0xfffffffc09097812 */ /* 0x000fe200078ec0ff */
[----:B------:R-:W-:Y:S01]  /*0db0*/  IMAD.IADD R2, R3, 0x1, -R2 ;  /* 0x0000000103027824 */ /* 0x000fe200078e0a02 */
[----:B------:R-:W-:Y:S01]  /*0dc0*/  IADD3 R13, R10, 0x80, RZ ;  /* 0x000000800a0d7810 */ /* 0x000fe20007ffe0ff */
[----:B------:R-:W-:Y:S01]  /*0dd0*/  IMAD.IADD R4, R5, 0x1, -R4 ;  /* 0x0000000105047824 */ /* 0x000fe200078e0a04 */
[----:B------:R-:W-:Y:S01]  /*0de0*/  LEA.HI R6, R11, R11, RZ, 0x1 ;  /* 0x0000000b0b067211 */ /* 0x000fe200078f08ff */
[----:B------:R-:W-:Y:S01]  /*0df0*/  IMAD.IADD R9, R0, 0x1, -R9 ;  /* 0x0000000100097824 */ /* 0x000fe200078e0a09 */
[----:B------:R-:W-:Y:S01]  /*0e00*/  SHF.R.S32.HI R3, RZ, 0x1f, R13 ;  /* 0x0000001fff037819 */ /* 0x000fe2000001140d */
[----:B------:R-:W-:Y:S01]  /*0e10*/  IMAD R12, R5, 0x8, R8 ;  /* 0x00000008050c7824 */ /* 0x000fe200078e0208 */
[----:B------:R-:W-:Y:S01]  /*0e20*/  SHF.R.S32.HI R0, RZ, 0x1f, R20 ;  /* 0x0000001fff007819 */ /* 0x000fe20000011414 */
[----:B------:R-:W-:Y:S01]  /*0e30*/  IMAD R5, R4, 0x8, R7 ;  /* 0x0000000804057824 */ /* 0x000fe200078e0207 */
[----:B------:R-:W-:Y:S01]  /*0e40*/  LEA.HI R4, R3, R13, RZ, 0x3 ;  /* 0x0000000d03047211 */ /* 0x000fe200078f18ff */
[----:B------:R-:W-:Y:S01]  /*0e50*/  IMAD.SHL.U32 R9, R9, 0x80, RZ ;  /* 0x0000008009097824 */ /* 0x000fe200078e00ff */
[----:B------:R-:W-:Y:S01]  /*0e60*/  LEA.HI R3, R0, R20, RZ, 0x2 ;  /* 0x0000001400037211 */ /* 0x000fe200078f10ff */
[----:B------:R-:W-:Y:S01]  /*0e70*/  IMAD.SHL.U32 R36, R12, 0x40, RZ ;  /* 0x000000400c247824 */ /* 0x000fe200078e00ff */
[----:B------:R0:W-:Y:S01]  /*0e80*/  STL [R1+0x138], R5 ;  /* 0x0001380501007387 */ /* 0x0001e20000100800 */
[----:B------:R-:W-:Y:S01]  /*0e90*/  IMAD.SHL.U32 R10, R4, 0x40, RZ ;  /* 0x00000040040a7824 */ /* 0x000fe200078e00ff */
[----:B------:R-:W-:-:S02]  /*0ea0*/  SHF.R.S32.HI R4, RZ, 0x2, R3 ;  /* 0x00000002ff047819 */ /* 0x000fc40000011403 */
[C---:B------:R-:W-:Y:S02]  /*0eb0*/  LEA.HI R8, R13.reuse, R13, RZ, 0x1 ;  /* 0x0000000d0d087211 */ /* 0x040fe400078f08ff */
[----:B------:R-:W-:Y:S02]  /*0ec0*/  LEA.HI R0, R0, R20, RZ, 0x5 ;  /* 0x0000001400007211 */ /* 0x000fe400078f28ff */
[----:B------:R-:W-:Y:S02]  /*0ed0*/  LOP3.LUT R7, R8, 0x3fffffe, RZ, 0xc0, !PT ;  /* 0x03fffffe08077812 */ /* 0x000fe400078ec0ff */
[----:B0-----:R-:W-:Y:S02]  /*0ee0*/  SHF.R.S32.HI R5, RZ, 0x1f, R3 ;  /* 0x0000001fff057819 */ /* 0x001fe40000011403 */
[----:B------:R-:W-:Y:S01]  /*0ef0*/  IADD3 R7, R13, -R7, RZ ;  /* 0x800000070d077210 */ /* 0x000fe20007ffe0ff */
[----:B------:R-:W-:Y:S01]  /*0f00*/  VIADD R13, R224, 0x20 ;  /* 0x00000020e00d7836 */ /* 0x000fe20000000000 */
[----:B------:R-:W-:-:S02]  /*0f10*/  LEA.HI R5, R5, R4, RZ, 0x3 ;  /* 0x0000000405057211 */ /* 0x000fc400078f18ff */
[----:B------:R-:W-:Y:S01]  /*0f20*/  LOP3.LUT R10, R10, 0xfffffe00, RZ, 0xc0, !PT ;  /* 0xfffffe000a0a7812 */ /* 0x000fe200078ec0ff */
[----:B------:R-:W-:Y:S01]  /*0f30*/  IMAD.IADD R221, R224, 0x1, R13 ;  /* 0x00000001e0dd7824 */ /* 0x000fe200078e020d */
[----:B------:R-:W-:Y:S02]  /*0f40*/  LOP3.LUT R5, R5, 0xfffffff8, RZ, 0xc0, !PT ;  /* 0xfffffff805057812 */ /* 0x000fe400078ec0ff */
[----:B------:R-:W-:Y:S01]  /*0f50*/  LOP3.LUT R6, R6, 0x1ffffffe, RZ, 0xc0, !PT ;  /* 0x1ffffffe06067812 */ /* 0x000fe200078ec0ff */
[----:B------:R-:W-:Y:S01]  /*0f60*/  IMAD R7, R7, 0x40, R10 ;  /* 0x0000004007077824 */ /* 0x000fe200078e020a */
[----:B------:R-:W-:Y:S02]  /*0f70*/  IADD3 R5, R4, -R5, RZ ;  /* 0x8000000504057210 */ /* 0x000fe40007ffe0ff */
[----:B------:R-:W-:Y:S01]  /*0f80*/  SHF.R.S32.HI R0, RZ, 0x5, R0 ;  /* 0x00000005ff007819 */ /* 0x000fe20000011400 */
[----:B------:R-:W-:Y:S01]  /*0f90*/  IMAD.IADD R6, R11, 0x1, -R6 ;  /* 0x000000010b067824 */ /* 0x000fe200078e0a06 */
[----:B------:R-:W-:Y:S01]  /*0fa0*/  LOP3.LUT R15, R9, 0x180, RZ, 0xc0, !PT ;  /* 0x00000180090f7812 */ /* 0x000fe200078ec0ff */
[----:B------:R-:W-:Y:S01]  /*0fb0*/  VIADD R11, R224, 0x40 ;  /* 0x00000040e00b7836 */ /* 0x000fe20000000000 */
[----:B------:R0:W-:Y:S01]  /*0fc0*/  STL [R1+0x38], R7 ;  /* 0x0000380701007387 */ /* 0x0001e20000100800 */
[----:B------:R-:W-:Y:S01]  /*0fd0*/  IMAD R5, R0, 0x10, R5 ;  /* 0x0000001000057824 */ /* 0x000fe200078e0205 */
[----:B------:R-:W-:Y:S01]  /*0fe0*/  SHF.R.U32.HI R14, RZ, 0x3, R15 ;  /* 0x00000003ff0e7819 */ /* 0x000fe2000001160f */
[C---:B------:R-:W-:Y:S01]  /*0ff0*/  VIADD R0, R224.reuse, 0x30 ;  /* 0x00000030e0007836 */ /* 0x040fe20000000000 */
[----:B------:R1:W-:Y:S01]  /*1000*/  STL [R1+0x14], R13 ;  /* 0x0000140d01007387 */ /* 0x0003e20000100800 */
[----:B------:R-:W-:Y:S01]  /*1010*/  LOP3.LUT R3, R3, 0x7ffffffc, RZ, 0xc0, !PT ;  /* 0x7ffffffc03037812 */ /* 0x000fe200078ec0ff */
[----:B------:R-:W-:Y:S01]  /*1020*/  IMAD.IADD R222, R224, 0x1, R11 ;  /* 0x00000001e0de7824 */ /* 0x000fe200078e020b */
[----:B------:R-:W-:Y:S01]  /*1030*/  SHF.R.S32.HI R8, RZ, 0x1, R8 ;  /* 0x00000001ff087819 */ /* 0x000fe20000011408 */
[----:B------:R2:W-:Y:S01]  /*1040*/  STL [R1+0x10], R11 ;  /* 0x0000100b01007387 */ /* 0x0005e20000100800 */
[----:B------:R-:W-:-:S02]  /*1050*/  IADD3 R3, R20, -R3, RZ ;  /* 0x8000000314037210 */ /* 0x000fc40007ffe0ff */
[----:B------:R-:W-:Y:S01]  /*1060*/  SHF.R.S32.HI R4, RZ, 0x1f, R221 ;  /* 0x0000001fff047819 */ /* 0x000fe200000114dd */
[----:B------:R-:W-:Y:S01]  /*1070*/  STL [R1+0x2c], R36 ;  /* 0x00002c2401007387 */ /* 0x000fe20000100800 */
[----:B------:R-:W-:Y:S01]  /*1080*/  IMAD.SHL.U32 R8, R8, 0x80, RZ ;  /* 0x0000008008087824 */ /* 0x000fe200078e00ff */
[----:B0-----:R-:W-:Y:S01]  /*1090*/  SHF.R.S32.HI R7, RZ, 0x1f, R222 ;  /* 0x0000001fff077819 */ /* 0x001fe200000114de */
[----:B-1----:R-:W-:Y:S01]  /*10a0*/  IMAD R13, R2, 0x40, R5 ;  /* 0x00000040020d7824 */ /* 0x002fe200078e0205 */
[----:B------:R-:W-:Y:S01]  /*10b0*/  STL [R1+0x24], R15 ;  /* 0x0000240f01007387 */ /* 0x000fe20000100800 */
[----:B------:R-:W-:Y:S01]  /*10c0*/  VIADD R2, R224, 0x10 ;  /* 0x00000010e0027836 */ /* 0x000fe20000000000 */
[----:B------:R-:W-:Y:S01]  /*10d0*/  LEA.HI R9, R4, R221, RZ, 0x6 ;  /* 0x000000dd04097211 */ /* 0x000fe200078f30ff */
[----:B------:R-:W-:Y:S01]  /*10e0*/  IMAD.SHL.U32 R37, R3, 0x2, RZ ;  /* 0x0000000203257824 */ /* 0x000fe200078e00ff */
[----:B------:R-:W-:Y:S01]  /*10f0*/  STL [R1+0x28], R14 ;  /* 0x0000280e01007387 */ /* 0x000fe20000100800 */
[----:B------:R-:W-:-:S02]  /*1100*/  LEA.HI R227, R7, R222, RZ, 0x4 ;  /* 0x000000de07e37211 */ /* 0x000fc400078f20ff */
[C---:B------:R-:W-:Y:S01]  /*1110*/  VIADD R35, R37.reuse, 0x8 ;  /* 0x0000000825237836 */ /* 0x040fe20000000000 */
[----:B------:R-:W-:Y:S01]  /*1120*/  STL [R1+0x130], R13 ;  /* 0x0001300d01007387 */ /* 0x000fe20000100800 */
[----:B------:R-:W-:Y:S01]  /*1130*/  VIADD R34, R37, 0x10 ;  /* 0x0000001025227836 */ /* 0x000fe20000000000 */
[----:B------:R-:W-:Y:S01]  /*1140*/  LEA.HI R10, R7, R222, RZ, 0x6 ;  /* 0x000000de070a7211 */ /* 0x000fe200078f30ff */
[C---:B------:R-:W-:Y:S01]  /*1150*/  VIADD R33, R37.reuse, 0x18 ;  /* 0x0000001825217836 */ /* 0x040fe20000000000 */
[----:B------:R-:W-:Y:S01]  /*1160*/  STL [R1+0x4], RZ ;  /* 0x000004ff01007387 */ /* 0x000fe20000100800 */
[C---:B------:R-:W-:Y:S01]  /*1170*/  VIADD R32, R37.reuse, 0x20 ;  /* 0x0000002025207836 */ /* 0x040fe20000000000 */
[----:B------:R-:W-:Y:S01]  /*1180*/  LEA.HI R4, R4, R221, RZ, 0x4 ;  /* 0x000000dd04047211 */ /* 0x000fe200078f20ff */
[C---:B------:R-:W-:Y:S01]  /*1190*/  VIADD R30, R37.reuse, 0x30 ;  /* 0x00000030251e7836 */ /* 0x040fe20000000000 */
[----:B------:R-:W-:Y:S01]  /*11a0*/  STL [R1+0x30], RZ ;  /* 0x000030ff01007387 */ /* 0x000fe20000100800 */
[C---:B------:R-:W-:Y:S01]  /*11b0*/  IADD3 R31, R37.reuse, 0x28, RZ ;  /* 0x00000028251f7810 */ /* 0x040fe20007ffe0ff */
[----:B------:R-:W-:Y:S01]  /*11c0*/  VIADD R29, R37, 0x38 ;  /* 0x00000038251d7836 */ /* 0x000fe20000000000 */
[----:B------:R-:W-:Y:S01]  /*11d0*/  SHF.L.U32 R12, R10, 0x7, RZ ;  /* 0x000000070a0c7819 */ /* 0x000fe200000006ff */
[----:B------:R-:W-:Y:S01]  /*11e0*/  STL [R1+0x20], RZ ;  /* 0x000020ff01007387 */ /* 0x000fe20000100800 */
[----:B------:R-:W-:Y:S01]  /*11f0*/  IMAD.SHL.U32 R9, R9, 0x80, RZ ;  /* 0x0000008009097824 */ /* 0x000fe200078e00ff */
[----:B--2---:R-:W-:Y:S01]  /*1200*/  LOP3.LUT R11, R15, 0x30, R227, 0xf8, !PT ;  /* 0x000000300f0b7812 */ /* 0x004fe200078ef8e3 */
[----:B------:R-:W-:Y:S01]  /*1210*/  VIADD R28, R37, 0x40 ;  /* 0x00000040251c7836 */ /* 0x000fe20000000000 */
[----:B------:R0:W-:Y:S01]  /*1220*/  STL [R1+0xc], R2 ;  /* 0x00000c0201007387 */ /* 0x0001e20000100800 */
[----:B------:R-:W-:Y:S01]  /*1230*/  LOP3.LUT R7, R15, 0x30, R4, 0xf8, !PT ;  /* 0x000000300f077812 */ /* 0x000fe200078ef804 */
[C---:B------:R-:W-:Y:S01]  /*1240*/  VIADD R27, R37.reuse, 0x48 ;  /* 0x00000048251b7836 */ /* 0x040fe20000000000 */
[C---:B------:R-:W-:Y:S01]  /*1250*/  IADD3 R25, R37.reuse, 0x58, RZ ;  /* 0x0000005825197810 */ /* 0x040fe20007ffe0ff */
[----:B------:R1:W-:Y:S01]  /*1260*/  STL [R1+0x18], R0 ;  /* 0x0000180001007387 */ /* 0x0003e20000100800 */
[C---:B------:R-:W-:Y:S01]  /*1270*/  VIADD R26, R37.reuse, 0x50 ;  /* 0x00000050251a7836 */ /* 0x040fe20000000000 */
[----:B------:R-:W-:Y:S01]  /*1280*/  LOP3.LUT R12, R12, 0xffffe000, RZ, 0xc0, !PT ;  /* 0xffffe0000c0c7812 */ /* 0x000fe200078ec0ff */
[----:B------:R-:W-:Y:S01]  /*1290*/  VIADD R24, R37, 0x60 ;  /* 0x0000006025187836 */ /* 0x000fe20000000000 */
[-C--:B------:R-:W-:Y:S01]  /*12a0*/  LOP3.LUT R11, R11, R14.reuse, RZ, 0x3c, !PT ;  /* 0x0000000e0b0b7212 */ /* 0x080fe200078e3cff */
[----:B------:R-:W-:Y:S01]  /*12b0*/  VIADD R21, R37, 0x68 ;  /* 0x0000006825157836 */ /* 0x000fe20000000000 */
[----:B------:R-:W-:Y:S01]  /*12c0*/  LOP3.LUT R9, R9, 0xffffe000, RZ, 0xc0, !PT ;  /* 0xffffe00009097812 */ /* 0x000fe200078ec0ff */
[----:B0-----:R-:W-:Y:S01]  /*12d0*/  VIADD R2, R224, 0x50 ;  /* 0x00000050e0027836 */ /* 0x001fe20000000000 */
[----:B------:R-:W-:Y:S01]  /*12e0*/  LOP3.LUT R10, R7, R14, RZ, 0x3c, !PT ;  /* 0x0000000e070a7212 */ /* 0x000fe200078e3cff */
[C---:B------:R-:W-:Y:S01]  /*12f0*/  VIADD R20, R37.reuse, 0x70 ;  /* 0x0000007025147836 */ /* 0x040fe20000000000 */
[----:B-1----:R-:W-:Y:S01]  /*1300*/  SHF.R.S32.HI R0, RZ, 0x1f, R23 ;  /* 0x0000001fff007819 */ /* 0x002fe20000011417 */
[----:B------:R-:W-:Y:S01]  /*1310*/  VIADD R7, R37, 0xa0 ;  /* 0x000000a025077836 */ /* 0x000fe20000000000 */
[----:B------:R0:W-:Y:S01]  /*1320*/  STL [R1+0x1c], R2 ;  /* 0x00001c0201007387 */ /* 0x0001e20000100800 */
[-C--:B------:R-:W-:Y:S01]  /*1330*/  IADD3 R11, R11, R36.reuse, R12 ;  /* 0x000000240b0b7210 */ /* 0x080fe20007ffe00c */
[C---:B------:R-:W-:Y:S01]  /*1340*/  VIADD R5, R37.reuse, 0xa8 ;  /* 0x000000a825057836 */ /* 0x040fe20000000000 */
[----:B------:R-:W-:Y:S01]  /*1350*/  IADD3 R9, R10, R36, R9 ;  /* 0x000000240a097210 */ /* 0x000fe20007ffe009 */
[----:B------:R1:W-:Y:S01]  /*1360*/  STL [R1], R0 ;  /* 0x0000000001007387 */ /* 0x0003e20000100800 */
[C---:B------:R-:W-:Y:S01]  /*1370*/  IADD3 R12, R37.reuse, 0x88, RZ ;  /* 0x00000088250c7810 */ /* 0x040fe20007ffe0ff */
[C---:B------:R-:W-:Y:S01]  /*1380*/  VIADD R10, R37.reuse, 0x90 ;  /* 0x00000090250a7836 */ /* 0x040fe20000000000 */
[----:B------:R-:W-:Y:S01]  /*1390*/  SHF.R.S32.HI R226, RZ, 0x4, R4 ;  /* 0x00000004ffe27819 */ /* 0x000fe20000011404 */
[----:B------:R-:W-:Y:S01]  /*13a0*/  VIADD R4, R37, 0xb0 ;  /* 0x000000b025047836 */ /* 0x000fe20000000000 */
[----:B------:R-:W-:-:S02]  /*13b0*/  IADD3 R22, R16, 0x80, RZ ;  /* 0x0000008010167810 */ /* 0x000fc40007ffe0ff */
[----:B0-----:R-:W-:Y:S01]  /*13c0*/  LOP3.LUT R2, R8, 0x180, RZ, 0xc0, !PT ;  /* 0x0000018008027812 */ /* 0x001fe200078ec0ff */
[----:B------:R-:W-:Y:S01]  /*13d0*/  VIADD R8, R37, 0x98 ;  /* 0x0000009825087836 */ /* 0x000fe20000000000 */
[--C-:B------:R-:W-:Y:S02]  /*13e0*/  SHF.R.S32.HI R17, RZ, 0x1f, R16.reuse ;  /* 0x0000001fff117819 */ /* 0x100fe40000011410 */
[----:B-1----:R-:W-:Y:S01]  /*13f0*/  LOP3.LUT R0, R15, 0x10, R16, 0xf8, !PT ;  /* 0x000000100f007812 */ /* 0x002fe200078ef810 */
[----:B------:R0:W-:Y:S01]  /*1400*/  STL [R1+0x34], R2 ;  /* 0x0000340201007387 */ /* 0x0001e20000100800 */
[----:B------:R-:W-:Y:S02]  /*1410*/  SHF.R.S32.HI R229, RZ, 0x1f, R22 ;  /* 0x0000001fffe57819 */ /* 0x000fe40000011416 */
[----:B------:R-:W-:Y:S01]  /*1420*/  LOP3.LUT R0, R0, R14, RZ, 0x3c, !PT ;  /* 0x0000000e00007212 */ /* 0x000fe200078e3cff */
[----:B------:R1:W-:Y:S01]  /*1430*/  STL [R1+0x64], R37 ;  /* 0x0000642501007387 */ /* 0x0003e20000100800 */
[----:B------:R-:W-:-:S02]  /*1440*/  SHF.R.S32.HI R228, RZ, 0x1f, R220 ;  /* 0x0000001fffe47819 */ /* 0x000fc400000114dc */
[----:B------:R-:W-:Y:S01]  /*1450*/  SHF.R.S32.HI R227, RZ, 0x4, R227 ;  /* 0x00000004ffe37819 */ /* 0x000fe200000114e3 */
[----:B------:R-:W-:Y:S01]  /*1460*/  STL [R1+0xc0], R35 ;  /* 0x0000c02301007387 */ /* 0x000fe20000100800 */
[----:B0-----:R-:W-:Y:S01]  /*1470*/  LOP3.LUT R2, R15, 0x30, R16, 0xf8, !PT ;  /* 0x000000300f027812 */ /* 0x001fe200078ef810 */
[C---:B------:R-:W-:Y:S02]  /*1480*/  VIADD R15, R37.reuse, 0x78 ;  /* 0x00000078250f7836 */ /* 0x040fe40000000000 */
[----:B------:R-:W-:Y:S01]  /*1490*/  STL [R1+0xbc], R34 ;  /* 0x0000bc2201007387 */ /* 0x000fe20000100800 */
[----:B------:R-:W-:Y:S01]  /*14a0*/  LOP3.LUT R3, R2, R14, RZ, 0x3c, !PT ;  /* 0x0000000e02037212 */ /* 0x000fe200078e3cff */
[C---:B------:R-:W-:Y:S02]  /*14b0*/  VIADD R14, R37.reuse, 0x80 ;  /* 0x00000080250e7836 */ /* 0x040fe40000000000 */
[----:B------:R-:W-:Y:S01]  /*14c0*/  STL [R1+0xb8], R33 ;  /* 0x0000b82101007387 */ /* 0x000fe20000100800 */
[----:B------:R-:W-:Y:S01]  /*14d0*/  IADD3 R2, R37, 0xb8, RZ ;  /* 0x000000b825027810 */ /* 0x000fe20007ffe0ff */
[----:B-1----:R-:W-:Y:S01]  /*14e0*/  IMAD.IADD R37, R36, 0x1, R0 ;  /* 0x0000000124257824 */ /* 0x002fe200078e0200 */
[----:B------:R-:W-:Y:S01]  /*14f0*/  IADD3 R0, R18, R36, R3 ;  /* 0x0000002412007210 */ /* 0x000fe20007ffe003 */
[----:B------:R0:W-:Y:S01]  /*1500*/  STL [R1+0xb4], R32 ;  /* 0x0000b42001007387 */ /* 0x0001e20000100800 */
[----:B------:R-:W-:-:S03]  /*1510*/  SHF.R.S32.HI R3, RZ, 0x1f, R35 ;  /* 0x0000001fff037819 */ /* 0x000fc60000011423 */
[----:B------:R-:W-:Y:S04]  /*1520*/  STL [R1+0xb0], R31 ;  /* 0x0000b01f01007387 */ /* 0x000fe80000100800 */
[----:B------:R-:W-:Y:S01]  /*1530*/  STL [R1+0xac], R30 ;  /* 0x0000ac1e01007387 */ /* 0x000fe20000100800 */
[----:B0-----:R-:W-:-:S03]  /*1540*/  SHF.R.S32.HI R32, RZ, 0x1f, R32 ;  /* 0x0000001fff207819 */ /* 0x001fc60000011420 */
[----:B------:R0:W-:Y:S04]  /*1550*/  STL [R1+0xa8], R29 ;  /* 0x0000a81d01007387 */ /* 0x0001e80000100800 */
        /* <DEDUP_REMOVED lines=19> */
[----:B------:R-:W-:Y:S04]  /*1690*/  STL [R1+0x44], R37 ;  /* 0x0000442501007387 */ /* 0x000fe80000100800 */
[----:B------:R0:W-:Y:S04]  /*16a0*/  STL [R1+0x6c], R4 ;  /* 0x00006c0401007387 */ /* 0x0001e80000100800 */
[----:B------:R1:W-:Y:S04]  /*16b0*/  STL [R1+0x12c], R0 ;  /* 0x00012c0001007387 */ /* 0x0003e80000100800 */
[----:B------:R-:W-:Y:S01]  /*16c0*/  STL [R1+0x68], R2 ;  /* 0x0000680201007387 */ /* 0x000fe20000100800 */
[----:B0-----:R-:W-:-:S03]  /*16d0*/  SHF.R.S32.HI R4, RZ, 0x1f, R4 ;  /* 0x0000001fff047819 */ /* 0x001fc60000011404 */
[----:B------:R0:W-:Y:S01]  /*16e0*/  STL [R1+0x120], R3 ;  /* 0x0001200301007387 */ /* 0x0001e20000100800 */
[----:B-1----:R-:W-:-:S05]  /*16f0*/  SHF.R.S32.HI R0, RZ, 0x1f, R34 ;  /* 0x0000001fff007819 */ /* 0x002fca0000011422 */
[----:B------:R1:W-:Y:S01]  /*1700*/  STL [R1+0x11c], R0 ;  /* 0x00011c0001007387 */ /* 0x0003e20000100800 */
[----:B0-----:R-:W-:-:S05]  /*1710*/  SHF.R.S32.HI R3, RZ, 0x1f, R33 ;  /* 0x0000001fff037819 */ /* 0x001fca0000011421 */
[----:B------:R0:W-:Y:S01]  /*1720*/  STL [R1+0x118], R3 ;  /* 0x0001180301007387 */ /* 0x0001e20000100800 */
[----:B-1----:R-:W-:-:S03]  /*1730*/  SHF.R.S32.HI R0, RZ, 0x1f, R31 ;  /* 0x0000001fff007819 */ /* 0x002fc6000001141f */
[----:B------:R-:W-:Y:S04]  /*1740*/  STL [R1+0x114], R32 ;  /* 0x0001142001007387 */ /* 0x000fe80000100800 */
        /* <DEDUP_REMOVED lines=29> */
[----:B------:R-:W-:Y:S01]  /*1920*/  STL [R1+0xcc], R4 ;  /* 0x0000cc0401007387 */ /* 0x000fe20000100800 */
[----:B------:R-:W-:-:S03]  /*1930*/  IMAD.IADD R2, R18, 0x1, R11 ;  /* 0x0000000112027824 */ /* 0x000fc600078e020b */
[----:B------:R1:W-:Y:S01]  /*1940*/  STL [R1+0xc8], R0 ;  /* 0x0000c80001007387 */ /* 0x0003e20000100800 */
[----:B0-----:R-:W-:-:S05]  /*1950*/  IMAD.IADD R3, R18, 0x1, R9 ;  /* 0x0000000112037824 */ /* 0x001fca00078e0209 */
[----:B------:R0:W-:Y:S01]  /*1960*/  STL [R1+0x128], R3 ;  /* 0x0001280301007387 */ /* 0x0001e20000100800 */
[----:B-1----:R-:W-:-:S03]  /*1970*/  IMAD R0, R6, 0x8, R13 ;  /* 0x0000000806007824 */ /* 0x002fc600078e020d */
[----:B------:R0:W-:Y:S04]  /*1980*/  STL [R1+0x124], R2 ;  /* 0x0001240201007387 */ /* 0x0001e80000100800 */
[----:B------:R0:W-:Y:S02]  /*1990*/  STL [R1+0x134], R0 ;  /* 0x0001340001007387 */ /* 0x0001e40000100800 */
.L_x_4487:
[----:B01-3--:R-:W0:Y:S02]  /*19a0*/  LDC.64 R2, c[0x0][0xc88] ;  /* 0x00032200ff027b82 */ /* 0x00be240000000a00 */
[----:B0-----:R-:W-:-:S05]  /*19b0*/  IMAD.WIDE R2, R131, 0x4, R2 ;  /* 0x0000000483027825 */ /* 0x001fca00078e0202 */
[----:B--2---:R-:W2:Y:S01]  /*19c0*/  LDG.E R27, desc[UR50][R2.64] ;  /* 0x00000032021b7981 */ /* 0x004ea2000c1e1900 */
[----:B------:R-:W-:Y:S05]  /*19d0*/  YIELD ;  /* 0x0000000000007946 */ /* 0x000fea0003800000 */
[----:B------:R-:W-:Y:S01]  /*19e0*/  ULDC.64 UR4, c[0x0][0xa28] ;  /* 0x00028a0000047ab9 */ /* 0x000fe20000000a00 */
[----:B------:R-:W-:Y:S01]  /*19f0*/  ULDC.64 UR8, c[0x0][0xa18] ;  /* 0x0002860000087ab9 */ /* 0x000fe20000000a00 */
[----:B------:R-:W-:Y:S01]  /*1a00*/  ISETP.NE.U32.AND P1, PT, RZ, UR4, PT ;  /* 0x00000004ff007c0c */ /* 0x000fe2000bf25070 */
[----:B------:R-:W-:Y:S01]  /*1a10*/  ULDC.64 UR6, c[0x0][0xa08] ;  /* 0x0002820000067ab9 */ /* 0x000fe20000000a00 */
[----:B------:R-:W-:Y:S01]  /*1a20*/  MOV R10, RZ ;  /* 0x000000ff000a7202 */ /* 0x000fe20000000f00 */
[----:B------:R-:W-:Y:S01]  /*1a30*/  IMAD.MOV.U32 R118, RZ, RZ, RZ ;  /* 0x000000ffff767224 */ /* 0x000fe200078e00ff */
[----:B------:R-:W-:-:S02]  /*1a40*/  ISETP.NE.AND.EX P1, PT, RZ, UR5, PT, P1 ;  /* 0x00000005ff007c0c */ /* 0x000fc4000bf25310 */
[----:B------:R-:W-:-:S04]  /*1a50*/  ISETP.NE.U32.AND P0, PT, RZ, UR6, PT ;  /* 0x00000006ff007c0c */ /* 0x000fc8000bf05070 */
[----:B------:R-:W-:Y:S02]  /*1a60*/  ISETP.NE.AND.EX P0, PT, RZ, UR7, PT, P0 ;  /* 0x00000007ff007c0c */ /* 0x000fe4000bf05300 */
[----:B--2---:R-:W-:Y:S01]  /*1a70*/  SHF.R.S32.HI R0, RZ, 0x1f, R27 ;  /* 0x0000001fff007819 */ /* 0x004fe2000001141b */
[----:B------:R-:W-:-:S04]  /*1a80*/  IMAD.SHL.U32 R29, R27, 0x4, RZ ;  /* 0x000000041b1d7824 */ /* 0x000fc800078e00ff */
[C---:B------:R-:W-:Y:S01]  /*1a90*/  @P1 LEA R4, P2, R27.reuse, UR4, 0x2 ;  /* 0x000000041b041c11 */ /* 0x040fe2000f8410ff */
[----:B------:R0:W-:Y:S01]  /*1aa0*/  STL [R1+0x48], R27 ;  /* 0x0000481b01007387 */ /* 0x0001e20000100800 */
[C-C-:B------:R-:W-:Y:S02]  /*1ab0*/  SHF.L.U64.HI R28, R27.reuse, 0x2, R0.reuse ;  /* 0x000000021b1c7819 */ /* 0x140fe40000010200 */
[----:B------:R-:W-:Y:S01]  /*1ac0*/  @P1 LEA.HI.X R5, R27, UR5, R0, 0x2, P2 ;  /* 0x000000051b051c11 */ /* 0x000fe200090f1400 */
[----:B------:R-:W-:Y:S01]  /*1ad0*/  ULDC UR4, c[0x0][0x288] ;  /* 0x0000a20000047ab9 */ /* 0x000fe20000000800 */
[----:B------:R-:W-:Y:S01]  /*1ae0*/  ISETP.NE.U32.AND P2, PT, RZ, UR8, PT ;  /* 0x00000008ff007c0c */ /* 0x000fe2000bf45070 */
[----:B------:R0:W-:Y:S01]  /*1af0*/  STL [R1+0x58], R0 ;  /* 0x0000580001007387 */ /* 0x0001e20000100800 */
[C---:B------:R-:W-:Y:S02]  /*1b00*/  IADD3 R8, P3, R29.reuse, UR6, RZ ;  /* 0x000000061d087c10 */ /* 0x040fe4000ff7e0ff */
[----:B------:R-:W-:Y:S01]  /*1b10*/  ISETP.NE.AND.EX P2, PT, RZ, UR9, PT, P2 ;  /* 0x00000009ff007c0c */ /* 0x000fe2000bf45320 */
[----:B------:R0:W5:Y:S01]  /*1b20*/  @P1 LDG.E R10, desc[UR50][R4.64] ;  /* 0x00000032040a1981 */ /* 0x000162000c1e1900 */
[----:B------:R-:W-:Y:S01]  /*1b30*/  IMAD.U32 R132, RZ, RZ, UR4 ;  /* 0x00000004ff847e24 */ /* 0x000fe2000f8e00ff */
[C---:B------:R-:W-:Y:S01]  /*1b40*/  IADD3.X R9, R28.reuse, UR7, RZ, P3, !PT ;  /* 0x000000071c097c10 */ /* 0x040fe20009ffe4ff */
[----:B------:R-:W-:Y:S01]  /*1b50*/  ULDC.64 UR4, c[0x0][0x418] ;  /* 0x0001060000047ab9 */ /* 0x000fe20000000a00 */
[----:B------:R0:W-:Y:S04]  /*1b60*/  STL [R1+0x50], R29 ;  /* 0x0000501d01007387 */ /* 0x0001e80000100800 */
[----:B------:R0:W5:Y:S04]  /*1b70*/  @P0 LDG.E R118, desc[UR50][R8.64] ;  /* 0x0000003208760981 */ /* 0x000168000c1e1900 */
[----:B------:R-:W-:Y:S01]  /*1b80*/  @P2 IADD3 R6, P1, R29, UR8, RZ ;  /* 0x000000081d062c10 */ /* 0x000fe2000ff3e0ff */
[----:B------:R-:W-:Y:S01]  /*1b90*/  UISETP.NE.U32.AND UP0, UPT, UR4, URZ, UPT ;  /* 0x0000003f0400728c */ /* 0x000fe2000bf05070 */
[----:B------:R0:W-:Y:S02]  /*1ba0*/  STL [R1+0x54], R28 ;  /* 0x0000541c01007387 */ /* 0x0001e40000100800 */
[----:B------:R-:W-:Y:S01]  /*1bb0*/  @P2 IADD3.X R7, R28, UR9, RZ, P1, !PT ;  /* 0x000000091c072c10 */ /* 0x000fe20008ffe4ff */
[----:B------:R-:W-:-:S04]  /*1bc0*/  ULDC UR4, c[0x0][0x424] ;  /* 0x0001090000047ab9 */ /* 0x000fc80000000800 */
[----:B------:R0:W5:Y:S01]  /*1bd0*/  @P2 LDG.E R132, desc[UR50][R6.64] ;  /* 0x0000003206842981 */ /* 0x000162000c1e1900 */
[----:B------:R-:W-:-:S03]  /*1be0*/  UISETP.NE.AND.EX UP0, UPT, UR5, URZ, UPT, UP0 ;  /* 0x0000003f0500728c */ /* 0x000fc6000bf05300 */
[----:B------:R-:W-:Y:S01]  /*1bf0*/  ULDC UR5, c[0x0][0x2f0] ;  /* 0x0000bc0000057ab9 */ /* 0x000fe20000000800 */
[----:B------:R-:W-:-:S04]  /*1c00*/  USEL UR4, UR4, 0x1, UP0 ;  /* 0x0000000104047887 */ /* 0x000fc80008000000 */
[----:B------:R-:W-:-:S03]  /*1c10*/  UIMAD UR4, UR4, UR5, URZ ;  /* 0x00000005040472a4 */ /* 0x000fc6000f8e023f */
[----:B------:R-:W-:Y:S02]  /*1c20*/  ULDC UR5, c[0x0][0x348] ;  /* 0x0000d20000057ab9 */ /* 0x000fe40000000800 */
[----:B------:R-:W-:Y:S02]  /*1c30*/  IMAD.U32 R2, RZ, RZ, UR5 ;  /* 0x00000005ff027e24 */ /* 0x000fe4000f8e00ff */
[----:B------:R-:W-:Y:S01]  /*1c40*/  IMAD.U32 R25, RZ, RZ, UR4 ;  /* 0x00000004ff197e24 */ /* 0x000fe2000f8e00ff */
        /* <DEDUP_REMOVED lines=10> */
.L_x_4276:
        /* <DEDUP_REMOVED lines=14> */
.L_x_4277:
[----:B------:R-:W-:Y:S05]  /*1dd0*/  @!P0 BRA `(.L_x_4278) ;  /* 0x00000000000c8947 */ /* 0x000fea0003800000 */
[----:B------:R-:W2:Y:S04]  /*1de0*/  LDG.E R0, desc[UR50][R8.64] ;  /* 0x0000003208007981 */ /* 0x000ea8000c1e1900 */
[----:B------:R-:W2:Y:S02]  /*1df0*/  LDG.E R25, desc[UR50][R8.64+0x4] ;  /* 0x0000043208197981 */ /* 0x000ea4000c1e1900 */
[----:B--2---:R-:W-:-:S07]  /*1e00*/  IADD3 R25, -R0, R25, RZ ;  /* 0x0000001900197210 */ /* 0x004fce0007ffe1ff */
.L_x_4278:
[----:B------:R-:W-:Y:S01]  /*1e10*/  ULDC.64 UR4, c[0x0][0xa10] ;  /* 0x0002840000047ab9 */ /* 0x000fe20000000a00 */
[----:B------:R-:W2:Y:S01]  /*1e20*/  LDL.LU R26, [R1+0x8] ;  /* 0x00000800011a7983 */ /* 0x000ea20000300800 */
[----:B------:R-:W-:-:S04]  /*1e30*/  ISETP.NE.U32.AND P0, PT, RZ, UR4, PT ;  /* 0x00000004ff007c0c */ /* 0x000fc8000bf05070 */
[----:B------:R-:W-:Y:S01]  /*1e40*/  ISETP.NE.AND.EX P0, PT, RZ, UR5, PT, P0 ;  /* 0x00000005ff007c0c */ /* 0x000fe2000bf05300 */
[----:B------:R-:W-:-:S12]  /*1e50*/  ULDC.64 UR4, c[0x0][0xa30] ;  /* 0x00028c0000047ab9 */ /* 0x000fd80000000a00 */
[----:B0-----:R-:W0:Y:S02]  /*1e60*/  @P0 LDC.64 R4, c[0x0][0xa10] ;  /* 0x00028400ff040b82 */ /* 0x001e240000000a00 */
[----:B0-----:R-:W-:-:S05]  /*1e70*/  @P0 IMAD.WIDE R4, R27, 0x4, R4 ;  /* 0x000000041b040825 */ /* 0x001fca00078e0204 */
[----:B------:R-:W3:Y:S04]  /*1e80*/  @P0 LDG.E R0, desc[UR50][R4.64] ;  /* 0x0000003204000981 */ /* 0x000ee8000c1e1900 */
[----:B------:R-:W3:Y:S01]  /*1e90*/  @P0 LDG.E R3, desc[UR50][R4.64+0x4] ;  /* 0x0000043204030981 */ /* 0x000ee2000c1e1900 */
[----:B------:R-:W-:Y:S01]  /*1ea0*/  ISETP.NE.U32.AND P1, PT, RZ, UR4, PT ;  /* 0x00000004ff007c0c */ /* 0x000fe2000bf25070 */
[----:B-----5:R-:W-:-:S03]  /*1eb0*/  IMAD.MOV.U32 R130, RZ, RZ, R25 ;  /* 0x000000ffff827224 */ /* 0x020fc600078e0019 */
[----:B------:R-:W-:-:S13]  /*1ec0*/  ISETP.NE.AND.EX P1, PT, RZ, UR5, PT, P1 ;  /* 0x00000005ff007c0c */ /* 0x000fda000bf25310 */
[----:B------:R-:W-:-:S04]  /*1ed0*/  @P1 IADD3 R6, P2, R29, UR4, RZ ;  /* 0x000000041d061c10 */ /* 0x000fc8000ff5e0ff */
[----:B------:R-:W-:-:S05]  /*1ee0*/  @P1 IADD3.X R7, R28, UR5, RZ, P2, !PT ;  /* 0x000000051c071c10 */ /* 0x000fca00097fe4ff */
[----:B------:R0:W5:Y:S01]  /*1ef0*/  @P1 LDG.E R130, desc[UR50][R6.64] ;  /* 0x0000003206821981 */ /* 0x000162000c1e1900 */
[----:B------:R-:W-:Y:S01]  /*1f00*/  IMAD.IADD R9, R25, 0x1, -R10 ;  /* 0x0000000119097824 */ /* 0x000fe200078e0a0a */
[----:B------:R-:W-:Y:S01]  /*1f10*/  LOP3.LUT R12, R11, 0xff, RZ, 0xc0, !PT ;  /* 0x000000ff0b0c7812 */ /* 0x000fe200078ec0ff */
[----:B------:R-:W-:Y:S01]  /*1f20*/  BSSY B0, `(.L_x_4279) ;  /* 0x000002d000007945 */ /* 0x000fe20003800000 */
[----:B------:R-:W-:-:S03]  /*1f30*/  SHF.R.U32.HI R8, RZ, 0x10, R11 ;  /* 0x00000010ff087819 */ /* 0x000fc6000001160b */
[----:B------:R0:W-:Y:S01]  /*1f40*/  STL [R1+0x60], R12 ;  /* 0x0000600c01007387 */ /* 0x0001e20000100800 */
[----:B--2---:R-:W-:Y:S01]  /*1f50*/  LOP3.LUT R26, R26, 0xfffffff7, RZ, 0xc0, !PT ;  /* 0xfffffff71a1a7812 */ /* 0x004fe200078ec0ff */
[----:B---3--:R-:W-:-:S04]  /*1f60*/  @P0 IMAD.IADD R2, R3, 0x1, -R0 ;  /* 0x0000000103020824 */ /* 0x008fc800078e0a00 */
[----:B------:R-:W-:-:S04]  /*1f70*/  IMAD.IADD R144, R9, 0x1, R2 ;  /* 0x0000000109907824 */ /* 0x000fc800078e0202 */
[C---:B------:R-:W-:Y:S01]  /*1f80*/  VIADD R0, R144.reuse, 0x9f ;  /* 0x0000009f90007836 */ /* 0x040fe20000000000 */
[----:B------:R-:W-:-:S03]  /*1f90*/  ISETP.GE.AND P3, PT, R144, 0x1, PT ;  /* 0x000000019000780c */ /* 0x000fc60003f66270 */
[----:B------:R-:W-:-:S05]  /*1fa0*/  IMAD.HI R0, R0, 0x66666667, RZ ;  /* 0x6666666700007827 */ /* 0x000fca00078e02ff */
[----:B------:R-:W-:-:S04]  /*1fb0*/  SHF.R.U32.HI R131, RZ, 0x1f, R0 ;  /* 0x0000001fff837819 */ /* 0x000fc80000011600 */
[----:B------:R-:W-:Y:S02]  /*1fc0*/  LEA.HI.SX32 R131, R0, R131, 0x1a ;  /* 0x0000008300837211 */ /* 0x000fe400078fd2ff */
[----:B------:R-:W-:Y:S02]  /*1fd0*/  @P3 LOP3.LUT R26, R26, 0x8, RZ, 0xfc, !PT ;  /* 0x000000081a1a3812 */ /* 0x000fe400078efcff */
[----:B------:R-:W-:-:S03]  /*1fe0*/  MOV R0, RZ ;  /* 0x000000ff00007202 */ /* 0x000fc60000000f00 */
[----:B------:R0:W-:Y:S04]  /*1ff0*/  STL [R1+0x8], R26 ;  /* 0x0000081a01007387 */ /* 0x0001e80000100800 */
[----:B------:R0:W-:Y:S01]  /*2000*/  STL [R1+0x4c], R8 ;  /* 0x00004c0801007387 */ /* 0x0001e20000100800 */
[----:B------:R-:W-:Y:S05]  /*2010*/  @!P3 BRA `(.L_x_4280) ;  /* 0x000000000074b947 */ /* 0x000fea0003800000 */
[----:B------:R-:W-:Y:S01]  /*2020*/  ISETP.NE.AND P0, PT, R8, RZ, PT ;  /* 0x000000ff0800720c */ /* 0x000fe20003f05270 */
[----:B------:R-:W-:-:S03]  /*2030*/  ULDC UR4, c[0x0][0x9f0] ;  /* 0x00027c0000047ab9 */ /* 0x000fc60000000800 */
[----:B------:R-:W-:-:S04]  /*2040*/  SEL R10, R8, UR4, P0 ;  /* 0x00000004080a7c07 */ /* 0x000fc80008000000 */
[-C--:B0-----:R-:W-:Y:S02]  /*2050*/  IABS R6, R10.reuse ;  /* 0x0000000a00067213 */ /* 0x081fe40000000000 */
[----:B------:R-:W-:Y:S02]  /*2060*/  IADD3 R0, R131, -0x1, R10 ;  /* 0xffffffff83007810 */ /* 0x000fe40007ffe00a */
[----:B------:R-:W0:Y:S01]  /*2070*/  I2F.RP R3, R6 ;  /* 0x0000000600037306 */ /* 0x000e220000209400 */
[----:B------:R-:W-:Y:S02]  /*2080*/  IABS R11, R10 ;  /* 0x0000000a000b7213 */ /* 0x000fe40000000000 */
        /* <DEDUP_REMOVED lines=22> */
.L_x_4280:
[----:B------:R-:W-:Y:S05]  /*21f0*/  BSYNC B0 ;  /* 0x0000000000007941 */ /* 0x000fea0003800000 */
.L_x_4279:
[----:B------:R-:W-:-:S05]  /*2200*/  IMAD R3, R12, R0, RZ ;  /* 0x000000000c037224 */ /* 0x000fca00078e02ff */
[C---:B------:R-:W-:Y:S01]  /*2210*/  VIADDMNMX R0, R3.reuse, R0, R131, PT ;  /* 0x0000000003007246 */ /* 0x040fe20003800183 */
[----:B------:R-:W-:-:S04]  /*2220*/  IMAD R3, R3, 0xa0, -R9 ;  /* 0x000000a003037824 */ /* 0x000fc800078e0a09 */
[----:B------:R-:W-:Y:S01]  /*2230*/  IMAD R5, R0, 0xa0, -R9 ;  /* 0x000000a000057824 */ /* 0x000fe200078e0a09 */
[----:B------:R-:W-:-:S04]  /*2240*/  VIMNMX R3, RZ, R3, !PT ;  /* 0x00000003ff037248 */ /* 0x000fc80007fe0100 */
[----:B------:R-:W-:Y:S01]  /*2250*/  VIMNMX R0, R5, R2, PT ;  /* 0x0000000205007248 */ /* 0x000fe20003fe0100 */
[----:B------:R-:W-:-:S03]  /*2260*/  IMAD.WIDE.U32 R4, R3, -0x33333333, RZ ;  /* 0xcccccccd03047825 */ /* 0x000fc600078e00ff */
[----:B------:R-:W-:Y:S02]  /*2270*/  ISETP.GT.AND P0, PT, R0, R3, PT ;  /* 0x000000030000720c */ /* 0x000fe40003f04270 */
[----:B------:R-:W-:-:S05]  /*2280*/  SHF.R.U32.HI R115, RZ, 0x7, R5 ;  /* 0x00000007ff737819 */ /* 0x000fca0000011605 */
[----:B------:R-:W-:-:S06]  /*2290*/  IMAD.MOV.U32 R24, RZ, RZ, R115 ;  /* 0x000000ffff187224 */ /* 0x000fcc00078e0073 */
[----:B------:R-:W-:-:S04]  /*22a0*/  @P0 VIADD R0, R0, 0x9f ;  /* 0x0000009f00000836 */ /* 0x000fc80000000000 */
[----:B------:R-:W-:-:S05]  /*22b0*/  @P0 IMAD.HI R0, R0, 0x66666667, RZ ;  /* 0x6666666700000827 */ /* 0x000fca00078e02ff */
[----:B------:R-:W-:-:S04]  /*22c0*/  @P0 SHF.R.U32.HI R3, RZ, 0x1f, R0 ;  /* 0x0000001fff030819 */ /* 0x000fc80000011600 */
[----:B------:R-:W-:Y:S02]  /*22d0*/  @P0 LEA.HI.SX32 R24, R0, R3, 0x1a ;  /* 0x0000000300180211 */ /* 0x000fe400078fd2ff */
        /* <DEDUP_REMOVED lines=15> */
[----:B------:R-:W-:Y:S02]  /*23d0*/  IMAD.U32 R10, RZ, RZ, UR6 ;  /* 0x00000006ff0a7e24 */ /* 0x000fe4000f8e00ff */
[----:B0-----:R-:W-:-:S02]  /*23e0*/  IMAD.U32 R6, RZ, RZ, UR4 ;  /* 0x00000004ff067e24 */ /* 0x001fc4000f8e00ff */
[----:B------:R-:W-:Y:S02]  /*23f0*/  IMAD.U32 R7, RZ, RZ, UR5 ;  /* 0x00000005ff077e24 */ /* 0x000fe4000f8e00ff */
[----:B------:R-:W-:Y:S02]  /*2400*/  IMAD.MOV.U32 R8, RZ, RZ, 0x70 ;  /* 0x00000070ff087424 */ /* 0x000fe400078e00ff */
[----:B------:R-:W-:Y:S02]  /*2410*/  IMAD.MOV.U32 R12, RZ, RZ, 0x1 ;  /* 0x00000001ff0c7424 */ /* 0x000fe400078e00ff */
[----:B------:R-:W-:-:S07]  /*2420*/  IMAD.MOV.U32 R13, RZ, RZ, RZ ;  /* 0x000000ffff0d7224 */ /* 0x000fce00078e00ff */
[----:B------:R-:W-:-:S07]  /*2430*/  LEPC R20, `(.L_x_4283) ;  /* 0x000000001014794e */ /* 0x000fce0000000000 */
[----:B-1---5:R-:W-:Y:S05]  /*2440*/  CALL.ABS.NOINC R14 ;  /* 0x000000000e007343 */ /* 0x022fea0003c00000 */
.L_x_4283:
[----:B------:R-:W-:Y:S05]  /*2450*/  BSYNC B6 ;  /* 0x0000000000067941 */ /* 0x000fea0003800000 */
.L_x_4282:
        /* <DEDUP_REMOVED lines=19> */
[----:B-1---5:R-:W-:Y:S05]  /*2590*/  CALL.ABS.NOINC R14 ;  /* 0x000000000e007343 */ /* 0x022fea0003c00000 */
.L_x_4285:
[----:B------:R-:W-:Y:S05]  /*25a0*/  BSYNC B6 ;  /* 0x0000000000067941 */ /* 0x000fea0003800000 */
.L_x_4284:
[----:B------:R-:W2:Y:S01]  /*25b0*/  LDL R33, [R1+0x24] ;  /* 0x0000240001217983 */ /* 0x000ea20000100800 */
[----:B------:R-:W-:Y:S01]  /*25c0*/  ULDC.64 UR4, c[0x0][0x9f8] ;  /* 0x00027e0000047ab9 */ /* 0x000fe20000000a00 */
[----:B------:R-:W-:Y:S01]  /*25d0*/  IMAD.MOV.U32 R0, RZ, RZ, R27 ;  /* 0x000000ffff007224 */ /* 0x000fe200078e001b */
[----:B------:R-:W-:Y:S01]  /*25e0*/  ISETP.NE.U32.AND P0, PT, RZ, UR4, PT ;  /* 0x00000004ff007c0c */ /* 0x000fe2000bf05070 */
[----:B------:R-:W3:Y:S01]  /*25f0*/  LDL R14, [R1+0x28] ;  /* 0x00002800010e7983 */ /* 0x000ee20000100800 */
[----:B------:R-:W1:Y:S01]  /*2600*/  LDC R27, c[0x0][0x3f4] ;  /* 0x0000fd00ff1b7b82 */ /* 0x000e620000000800 */
[----:B------:R-:W-:Y:S01]  /*2610*/  IMAD.MOV.U32 R21, RZ, RZ, R26 ;  /* 0x000000ffff157224 */ /* 0x000fe200078e001a */
[----:B------:R-:W-:Y:S01]  /*2620*/  ISETP.NE.AND.EX P0, PT, RZ, UR5, PT, P0 ;  /* 0x00000005ff007c0c */ /* 0x000fe2000bf05300 */
[----:B------:R-:W4:Y:S04]  /*2630*/  LDL R32, [R1+0x34] ;  /* 0x0000340001207983 */ /* 0x000f280000100800 */
[----:B------:R-:W4:Y:S01]  /*2640*/  LDL R31, [R1+0x2c] ;  /* 0x00002c00011f7983 */ /* 0x000f220000100800 */
[----:B------:R-:W1:Y:S03]  /*2650*/  LDC.64 R102, c[0x0][0x3f8] ;  /* 0x0000fe00ff667b82 */ /* 0x000e660000000a00 */
[----:B------:R-:W4:Y:S04]  /*2660*/  LDL R15, [R1+0x38] ;  /* 0x00003800010f7983 */ /* 0x000f280000100800 */
[----:B------:R-:W-:Y:S01]  /*2670*/  @P0 IADD3 R4, P1, R29, UR4, RZ ;  /* 0x000000041d040c10 */ /* 0x000fe2000ff3e0ff */
[----:B------:R-:W0:Y:S03]  /*2680*/  S2R R20, SR_TID.X ;  /* 0x0000000000147919 */ /* 0x000e260000002100 */
[----:B------:R-:W-:-:S05]  /*2690*/  @P0 IADD3.X R5, R28, UR5, RZ, P1, !PT ;  /* 0x000000051c050c10 */ /* 0x000fca0008ffe4ff */
[----:B------:R1:W4:Y:S01]  /*26a0*/  @P0 LDG.E R0, desc[UR50][R4.64] ;  /* 0x0000003204000981 */ /* 0x000322000c1e1900 */
[----:B------:R-:W-:Y:S01]  /*26b0*/  IMAD.IADD R118, R118, 0x1, R25 ;  /* 0x0000000176767824 */ /* 0x000fe200078e0219 */
[----:B0-----:R-:W-:Y:S01]  /*26c0*/  SHF.R.U32.HI R30, RZ, 0x7, R20 ;  /* 0x00000007ff1e7819 */ /* 0x001fe20000011614 */
[C---:B------:R-:W-:Y:S02]  /*26d0*/  VIADD R3, R20.reuse, 0xffffff80 ;  /* 0xffffff8014037836 */ /* 0x040fe40000000000 */
[----:B------:R-:W-:Y:S01]  /*26e0*/  VIADD R29, R20, 0xffffff80 ;  /* 0xffffff80141d7836 */ /* 0x000fe20000000000 */
[----:B------:R-:W-:Y:S01]  /*26f0*/  ISETP.NE.AND P6, PT, R30, 0x1, PT ;  /* 0x000000011e00780c */ /* 0x000fe20003fc5270 */
[----:B------:R-:W-:Y:S01]  /*2700*/  VIADD R20, R20, 0xffffff80 ;  /* 0xffffff8014147836 */ /* 0x000fe20000000000 */
[----:B------:R-:W-:Y:S02]  /*2710*/  SHF.R.S32.HI R8, RZ, 0x1f, R3 ;  /* 0x0000001fff087819 */ /* 0x000fe40000011403 */
[----:B------:R-:W-:-:S02]  /*2720*/  LEA.HI R6, R3, R3, RZ, 0x1 ;  /* 0x0000000303067211 */ /* 0x000fc400078f08ff */
[----:B------:R-:W-:Y:S02]  /*2730*/  LEA.HI R8, R8, R3, RZ, 0x2 ;  /* 0x0000000308087211 */ /* 0x000fe400078f10ff */
[----:B------:R-:W-:Y:S02]  /*2740*/  LOP3.LUT R6, R6, 0xfffffffe, RZ, 0xc0, !PT ;  /* 0xfffffffe06067812 */ /* 0x000fe400078ec0ff */
[--C-:B------:R-:W-:Y:S02]  /*2750*/  SHF.R.S32.HI R116, RZ, 0x2, R8.reuse ;  /* 0x00000002ff747819 */ /* 0x100fe40000011408 */
[----:B------:R-:W-:Y:S01]  /*2760*/  SHF.R.S32.HI R7, RZ, 0x1f, R8 ;  /* 0x0000001fff077819 */ /* 0x000fe20000011408 */
[----:B------:R-:W-:Y:S05]  /*2770*/  @!P6 WARPSYNC.ALL ;  /* 0x000000000000e948 */ /* 0x000fea0003800000 */
[----:B------:R-:W-:Y:S01]  /*2780*/  ULDC UR4, c[0x0][0x2f4] ;  /* 0x0000bd0000047ab9 */ /* 0x000fe20000000800 */
[----:B------:R-:W-:Y:S01]  /*2790*/  IADD3 R109, R3, -R6, RZ ;  /* 0x80000006036d7210 */ /* 0x000fe20007ffe0ff */
[----:B------:R-:W0:Y:S01]  /*27a0*/  LDC.64 R8, c[0x0][0x408] ;  /* 0x00010200ff087b82 */ /* 0x000e220000000a00 */
[----:B------:R-:W-:-:S02]  /*27b0*/  ISETP.GE.AND P1, PT, R221, UR4, PT ;  /* 0x00000004dd007c0c */ /* 0x000fc4000bf26270 */
[----:B------:R-:W-:Y:S02]  /*27c0*/  ISETP.GE.AND P0, PT, R16, UR4, PT ;  /* 0x0000000410007c0c */ /* 0x000fe4000bf06270 */
[----:B------:R-:W-:Y:S02]  /*27d0*/  SEL R3, RZ, 0xffffffff, P1 ;  /* 0xffffffffff037807 */ /* 0x000fe40000800000 */
[----:B------:R-:W-:Y:S02]  /*27e0*/  LEA.HI R7, R7, R116, RZ, 0x2 ;  /* 0x0000007407077211 */ /* 0x000fe400078f10ff */
[----:B-1----:R-:W-:Y:S01]  /*27f0*/  SEL R4, RZ, 0x1, P0 ;  /* 0x00000001ff047807 */ /* 0x002fe20000000000 */
[----:B------:R-:W-:Y:S01]  /*2800*/  IMAD.SHL.U32 R3, R3, 0x2, RZ ;  /* 0x0000000203037824 */ /* 0x000fe200078e00ff */
[----:B------:R-:W-:Y:S02]  /*2810*/  LOP3.LUT R7, R7, 0xfffffffc, RZ, 0xc0, !PT ;  /* 0xfffffffc07077812 */ /* 0x000fe400078ec0ff */
[----:B------:R-:W-:-:S02]  /*2820*/  ISETP.GE.AND P0, PT, R222, UR4, PT ;  /* 0x00000004de007c0c */ /* 0x000fc4000bf06270 */
[----:B------:R-:W-:Y:S02]  /*2830*/  ISETP.GE.AND P1, PT, R23, UR4, PT ;  /* 0x0000000417007c0c */ /* 0x000fe4000bf26270 */
[----:B------:R-:W-:Y:S01]  /*2840*/  LOP3.LUT R4, R3, 0x2, R4, 0xe2, !PT ;  /* 0x0000000203047812 */ /* 0x000fe200078ee204 */
[----:B------:R-:W-:Y:S01]  /*2850*/  IMAD.IADD R116, R116, 0x1, -R7 ;  /* 0x0000000174747824 */ /* 0x000fe200078e0a07 */
[----:B------:R-:W-:Y:S02]  /*2860*/  SEL R3, RZ, 0x4, P0 ;  /* 0x00000004ff037807 */ /* 0x000fe40000000000 */
[----:B------:R-:W-:Y:S02]  /*2870*/  SEL R5, RZ, 0x8, P1 ;  /* 0x00000008ff057807 */ /* 0x000fe40000800000 */
[----:B------:R-:W-:Y:S02]  /*2880*/  ISETP.GE.AND P0, PT, R22, UR4, PT ;  /* 0x0000000416007c0c */ /* 0x000fe4000bf06270 */
[----:B------:R-:W-:-:S02]  /*2890*/  LEA.HI R20, R20, R29, RZ, 0x1 ;  /* 0x0000001d14147211 */ /* 0x000fc400078f08ff */
[----:B------:R-:W-:Y:S02]  /*28a0*/  LOP3.LUT R3, R5, R4, R3, 0xfe, !PT ;  /* 0x0000000405037212 */ /* 0x000fe400078efe03 */
[----:B------:R-:W-:Y:S02]  /*28b0*/  SEL R4, RZ, 0x10, P0 ;  /* 0x00000010ff047807 */ /* 0x000fe40000000000 */
[----:B------:R-:W-:Y:S02]  /*28c0*/  SHF.R.S32.HI R20, RZ, 0x1, R20 ;  /* 0x00000001ff147819 */ /* 0x000fe40000011414 */
[----:B------:R-:W-:Y:S02]  /*28d0*/  LOP3.LUT P0, RZ, R116, 0x2, RZ, 0xc0, !PT ;  /* 0x0000000274ff7812 */ /* 0x000fe4000780c0ff */
[----:B------:R-:W-:Y:S02]  /*28e0*/  SHF.R.S32.HI R7, RZ, 0x1f, R20 ;  /* 0x0000001fff077819 */ /* 0x000fe40000011414 */
[----:B------:R-:W-:-:S02]  /*28f0*/  LOP3.LUT R28, R3, R4, RZ, 0xfc, !PT ;  /* 0x00000004031c7212 */ /* 0x000fc400078efcff */
[----:B------:R-:W-:Y:S01]  /*2900*/  SHF.R.S32.HI R225, RZ, 0x1f, R224 ;  /* 0x0000001fffe17819 */ /* 0x000fe200000114e0 */
[-C--:B0-----:R-:W-:Y:S01]  /*2910*/  IMAD R4, R7, R8.reuse, RZ ;  /* 0x0000000807047224 */ /* 0x081fe200078e02ff */
[----:B------:R-:W-:Y:S02]  /*2920*/  LOP3.LUT R21, R21, 0xfffffffb, RZ, 0xc0, !PT ;  /* 0xfffffffb15157812 */ /* 0x000fe400078ec0ff */
[----:B------:R-:W-:Y:S01]  /*2930*/  ISETP.GE.AND P1, PT, R221, R27, PT ;  /* 0x0000001bdd00720c */ /* 0x000fe20003f26270 */
[----:B------:R-:W-:Y:S01]  /*2940*/  IMAD R5, R20, R9, R4 ;  /* 0x0000000914057224 */ /* 0x000fe200078e0204 */
[-C--:B------:R-:W-:Y:S01]  /*2950*/  ISETP.GE.AND P2, PT, R222, R27.reuse, PT ;  /* 0x0000001bde00720c */ /* 0x080fe20003f46270 */
[-C--:B------:R-:W-:Y:S01]  /*2960*/  IMAD.WIDE.U32 R98, R20, R8.reuse, R224 ;  /* 0x0000000814627225 */ /* 0x080fe200078e00e0 */
[----:B------:R-:W-:Y:S02]  /*2970*/  @P0 LOP3.LUT R21, R21, 0x4, RZ, 0xfc, !PT ;  /* 0x0000000415150812 */ /* 0x000fe400078efcff */
[----:B------:R-:W-:Y:S01]  /*2980*/  ISETP.GE.AND P0, PT, R16, R27, PT ;  /* 0x0000001b1000720c */ /* 0x000fe20003f06270 */
[----:B------:R-:W-:Y:S01]  /*2990*/  IMAD.WIDE.U32 R96, R20, R8, R16 ;  /* 0x0000000814607225 */ /* 0x000fe200078e0010 */
[----:B------:R-:W-:-:S02]  /*29a0*/  SEL R4, R27, RZ, P1 ;  /* 0x000000ff1b047207 */ /* 0x000fc40000800000 */
[----:B------:R-:W-:Y:S01]  /*29b0*/  SEL R3, R27, RZ, P0 ;  /* 0x000000ff1b037207 */ /* 0x000fe20000000000 */
[----:B------:R-:W-:Y:S02]  /*29c0*/  IMAD.IADD R99, R99, 0x1, R5 ;  /* 0x0000000163637824 */ /* 0x000fe400078e0205 */
[----:B------:R-:W-:Y:S02]  /*29d0*/  IMAD.IADD R97, R5, 0x1, R97 ;  /* 0x0000000105617824 */ /* 0x000fe400078e0261 */
[----:B------:R-:W-:Y:S02]  /*29e0*/  IMAD R6, R7, R102, RZ ;  /* 0x0000006607067224 */ /* 0x000fe400078e02ff */
[----:B------:R-:W-:Y:S01]  /*29f0*/  IMAD.IADD R5, R221, 0x1, R4 ;  /* 0x00000001dd057824 */ /* 0x000fe200078e0204 */
[----:B------:R-:W-:Y:S01]  /*2a00*/  LOP3.LUT R21, R21, 0xfffffffe, RZ, 0xc0, !PT ;  /* 0xfffffffe15157812 */ /* 0x000fe200078ec0ff */
[----:B------:R-:W-:Y:S02]  /*2a10*/  IMAD R11, R20, R103, R6 ;  /* 0x00000067140b7224 */ /* 0x000fe400078e0206 */
[----:B------:R-:W-:Y:S01]  /*2a20*/  IMAD.IADD R3, R16, 0x1, R3 ;  /* 0x0000000110037824 */ /* 0x000fe200078e0203 */
[----:B------:R-:W-:-:S02]  /*2a30*/  SHF.R.S32.HI R6, RZ, 0x1f, R5 ;  /* 0x0000001fff067819 */ /* 0x000fc40000011405 */
[----:B------:R-:W-:Y:S02]  /*2a40*/  @P2 LOP3.LUT R21, R21, 0x1, RZ, 0xfc, !PT ;  /* 0x0000000115152812 */ /* 0x000fe400078efcff */
[----:B------:R-:W-:Y:S02]  /*2a50*/  SEL R7, R27, RZ, P2 ;  /* 0x000000ff1b077207 */ /* 0x000fe40001000000 */
[----:B------:R-:W-:Y:S02]  /*2a60*/  SHF.R.S32.HI R4, RZ, 0x1f, R3 ;  /* 0x0000001fff047819 */ /* 0x000fe40000011403 */
[CC--:B------:R-:W-:Y:S02]  /*2a70*/  LEA.HI R25, R6.reuse, R5.reuse, RZ, 0x4 ;  /* 0x0000000506197211 */ /* 0x0c0fe400078f20ff */
[----:B------:R-:W-:Y:S01]  /*2a80*/  LEA.HI R6, R6, R5, RZ, 0x6 ;  /* 0x0000000506067211 */ /* 0x000fe200078f30ff */
[----:B------:R0:W-:Y:S01]  /*2a90*/  STL [R1+0x8], R21 ;  /* 0x0000081501007387 */ /* 0x0001e20000100800 */
[----:B------:R-:W-:-:S02]  /*2aa0*/  IMAD.IADD R12, R222, 0x1, R7 ;  /* 0x00000001de0c7824 */ /* 0x000fc400078e0207 */
[----:B------:R-:W-:Y:S01]  /*2ab0*/  SHF.R.S32.HI R7, RZ, 0x6, R6 ;  /* 0x00000006ff077819 */ /* 0x000fe20000011406 */
[-C--:B------:R-:W-:Y:S01]  /*2ac0*/  IMAD.WIDE.U32 R104, R20, R102.reuse, R16 ;  /* 0x0000006614687225 */ /* 0x080fe200078e0010 */
[CC--:B0-----:R-:W-:Y:S02]  /*2ad0*/  LEA.HI R21, R4.reuse, R3.reuse, RZ, 0x4 ;  /* 0x0000000304157211 */ /* 0x0c1fe400078f20ff */
[----:B------:R-:W-:Y:S01]  /*2ae0*/  LEA.HI R4, R4, R3, RZ, 0x6 ;  /* 0x0000000304047211 */ /* 0x000fe200078f30ff */
[----:B------:R-:W-:-:S03]  /*2af0*/  IMAD.WIDE.U32 R106, R20, R102, R224 ;  /* 0x00000066146a7225 */ /* 0x000fc600078e00e0 */
[----:B------:R-:W-:Y:S01]  /*2b00*/  SHF.R.S32.HI R5, RZ, 0x6, R4 ;  /* 0x00000006ff057819 */ /* 0x000fe20000011404 */
[----:B------:R-:W-:Y:S01]  /*2b10*/  IMAD.IADD R107, R107, 0x1, R11 ;  /* 0x000000016b6b7824 */ /* 0x000fe200078e020b */
[----:B------:R-:W-:Y:S02]  /*2b20*/  IADD3 R105, R11, R105, RZ ;  /* 0x000000690b697210 */ /* 0x000fe40007ffe0ff */
[----:B------:R-:W-:-:S04]  /*2b30*/  SHF.R.S32.HI R13, RZ, 0x1f, R12 ;  /* 0x0000001fff0d7819 */ /* 0x000fc8000001140c */
[CC--:B------:R-:W-:Y:S02]  /*2b40*/  LEA.HI R26, R13.reuse, R12.reuse, RZ, 0x4 ;  /* 0x0000000c0d1a7211 */ /* 0x0c0fe400078f20ff */
[----:B------:R-:W-:Y:S01]  /*2b50*/  LEA.HI R12, R13, R12, RZ, 0x6 ;  /* 0x0000000c0d0c7211 */ /* 0x000fe200078f30ff */
[----:B------:R-:W-:-:S03]  /*2b60*/  IMAD.WIDE.U32 R100, R8, 0xa0, RZ ;  /* 0x000000a008647825 */ /* 0x000fc600078e00ff */
[----:B------:R-:W-:Y:S02]  /*2b70*/  SHF.R.S32.HI R12, RZ, 0x6, R12 ;  /* 0x00000006ff0c7819 */ /* 0x000fe4000001140c */
[----:B------:R-:W-:Y:S01]  /*2b80*/  ISETP.GE.AND P2, PT, R220, UR4, PT ;  /* 0x00000004dc007c0c */ /* 0x000fe2000bf46270 */
[----:B------:R-:W-:Y:S01]  /*2b90*/  IMAD R121, R103, 0xa0, RZ ;  /* 0x000000a067797824 */ /* 0x000fe200078e02ff */
[----:B------:R-:W-:Y:S01]  /*2ba0*/  SHF.R.S32.HI R112, RZ, 0x4, R21 ;  /* 0x00000004ff707819 */ /* 0x000fe20000011415 */
[CC--:B-----5:R-:W-:Y:S01]  /*2bb0*/  IMAD.WIDE.U32 R106, R130.reuse, R102.reuse, R106 ;  /* 0x00000066826a7225 */ /* 0x0e0fe200078e006a */
[----:B------:R-:W-:Y:S02]  /*2bc0*/  SHF.R.S32.HI R111, RZ, 0x4, R25 ;  /* 0x00000004ff6f7819 */ /* 0x000fe40000011419 */
[----:B------:R-:W-:Y:S01]  /*2bd0*/  SHF.R.S32.HI R110, RZ, 0x4, R26 ;  /* 0x00000004ff6e7819 */ /* 0x000fe2000001141a */
[----:B------:R-:W-:Y:S01]  /*2be0*/  IMAD.WIDE.U32 R104, R130, R102, R104 ;  /* 0x0000006682687225 */ /* 0x000fe200078e0068 */
[----:B------:R-:W-:-:S03]  /*2bf0*/  LEA R109, R109, R20, 0x7 ;  /* 0x000000146d6d7211 */ /* 0x000fc600078e38ff */
[----:B------:R-:W-:-:S04]  /*2c00*/  IMAD.WIDE.U32 R98, R130, R8, R98 ;  /* 0x0000000882627225 */ /* 0x000fc800078e0062 */
[----:B------:R-:W-:-:S04]  /*2c10*/  IMAD.WIDE.U32 R96, R130, R8, R96 ;  /* 0x0000000882607225 */ /* 0x000fc800078e0060 */
[----:B------:R-:W-:Y:S02]  /*2c20*/  VIADD R138, R30, 0x8 ;  /* 0x000000081e8a7836 */ /* 0x000fe40000000000 */
[----:B------:R-:W-:Y:S01]  /*2c30*/  IMAD.SHL.U32 R114, R27, 0x2, RZ ;  /* 0x000000021b727824 */ /* 0x000fe200078e00ff */
[C---:B--2---:R-:W-:Y:S02]  /*2c40*/  LOP3.LUT R6, R33.reuse, 0x30, R25, 0xf8, !PT ;  /* 0x0000003021067812 */ /* 0x044fe400078ef819 */
[--C-:B------:R-:W-:Y:S02]  /*2c50*/  LOP3.LUT R4, R33, 0x30, R21.reuse, 0xf8, !PT ;  /* 0x0000003021047812 */ /* 0x100fe400078ef815 */
[----:B---3--:R-:W-:Y:S02]  /*2c60*/  LOP3.LUT R6, R6, R14, RZ, 0x3c, !PT ;  /* 0x0000000e06067212 */ /* 0x008fe400078e3cff */
[----:B----4-:R-:W-:Y:S02]  /*2c70*/  SHF.R.U32.HI R3, RZ, 0x3, R32 ;  /* 0x00000003ff037819 */ /* 0x010fe40000011620 */
[----:B------:R-:W-:Y:S01]  /*2c80*/  LOP3.LUT R10, R32, 0x30, R21, 0xf8, !PT ;  /* 0x00000030200a7812 */ /* 0x000fe200078ef815 */
[----:B------:R-:W-:-:S02]  /*2c90*/  IMAD R127, R7, 0x2800, R31 ;  /* 0x00002800077f7824 */ /* 0x000fc400078e021f */
[C---:B------:R-:W-:Y:S01]  /*2ca0*/  IMAD R128, R5.reuse, 0x2800, R31 ;  /* 0x0000280005807824 */ /* 0x040fe200078e021f */
[----:B------:R-:W-:Y:S01]  /*2cb0*/  LOP3.LUT R11, R10, R3, RZ, 0x3c, !PT ;  /* 0x000000030a0b7212 */ /* 0x000fe200078e3cff */
[----:B------:R-:W-:Y:S01]  /*2cc0*/  IMAD R126, R5, 0x2800, R15 ;  /* 0x00002800057e7824 */ /* 0x000fe200078e020f */
[----:B------:R-:W-:Y:S01]  /*2cd0*/  LOP3.LUT R5, R4, R14, RZ, 0x3c, !PT ;  /* 0x0000000e04057212 */ /* 0x000fe200078e3cff */
[----:B------:R-:W-:Y:S01]  /*2ce0*/  IMAD.IADD R127, R127, 0x1, R6 ;  /* 0x000000017f7f7824 */ /* 0x000fe200078e0206 */
[----:B------:R-:W-:Y:S01]  /*2cf0*/  LOP3.LUT R6, R32, 0x30, R25, 0xf8, !PT ;  /* 0x0000003020067812 */ /* 0x000fe200078ef819 */
[----:B------:R-:W-:Y:S01]  /*2d00*/  IMAD.IADD R126, R126, 0x1, R11 ;  /* 0x000000017e7e7824 */ /* 0x000fe200078e020b */
[----:B------:R-:W-:Y:S01]  /*2d10*/  IADD3 R128, R128, R5, RZ ;  /* 0x0000000580807210 */ /* 0x000fe20007ffe0ff */
[----:B------:R-:W-:Y:S01]  /*2d20*/  IMAD R124, R7, 0x2800, R15 ;  /* 0x00002800077c7824 */ /* 0x000fe200078e020f */
[----:B------:R-:W-:Y:S02]  /*2d30*/  LOP3.LUT R5, R6, R3, RZ, 0x3c, !PT ;  /* 0x0000000306057212 */ /* 0x000fe400078e3cff */
[----:B------:R-:W-:-:S02]  /*2d40*/  SHF.R.S32.HI R11, RZ, 0x1f, R130 ;  /* 0x0000001fff0b7819 */ /* 0x000fc40000011482 */
[--C-:B------:R-:W-:Y:S01]  /*2d50*/  LOP3.LUT R4, R33, 0x30, R26.reuse, 0xf8, !PT ;  /* 0x0000003021047812 */ /* 0x100fe200078ef81a */
[----:B------:R-:W-:Y:S02]  /*2d60*/  IMAD.IADD R124, R124, 0x1, R5 ;  /* 0x000000017c7c7824 */ /* 0x000fe400078e0205 */
[C---:B------:R-:W-:Y:S02]  /*2d70*/  IMAD R5, R11.reuse, R102, RZ ;  /* 0x000000660b057224 */ /* 0x040fe400078e02ff */
[----:B------:R-:W-:Y:S02]  /*2d80*/  IMAD R6, R11, R8, RZ ;  /* 0x000000080b067224 */ /* 0x000fe400078e02ff */
[----:B------:R-:W-:Y:S01]  /*2d90*/  IMAD R11, R9, 0xa0, RZ ;  /* 0x000000a0090b7824 */ /* 0x000fe200078e02ff */
[----:B------:R-:W-:Y:S01]  /*2da0*/  LOP3.LUT R4, R4, R14, RZ, 0x3c, !PT ;  /* 0x0000000e04047212 */ /* 0x000fe200078e3cff */
[----:B------:R-:W-:Y:S01]  /*2db0*/  IMAD R125, R12, 0x2800, R31 ;  /* 0x000028000c7d7824 */ /* 0x000fe200078e021f */
[----:B------:R-:W-:Y:S01]  /*2dc0*/  LOP3.LUT R10, R32, 0x30, R26, 0xf8, !PT ;  /* 0x00000030200a7812 */ /* 0x000fe200078ef81a */
[----:B------:R-:W-:Y:S01]  /*2dd0*/  IMAD.IADD R122, R101, 0x1, R11 ;  /* 0x00000001657a7824 */ /* 0x000fe200078e020b */
[----:B------:R-:W-:Y:S01]  /*2de0*/  SEL R11, RZ, 0x20, P2 ;  /* 0x00000020ff0b7807 */ /* 0x000fe20001000000 */
[----:B------:R-:W-:Y:S01]  /*2df0*/  IMAD.IADD R125, R125, 0x1, R4 ;  /* 0x000000017d7d7824 */ /* 0x000fe200078e0204 */
[----:B------:R-:W-:Y:S01]  /*2e00*/  LOP3.LUT R10, R10, R3, RZ, 0x3c, !PT ;  /* 0x000000030a0a7212 */ /* 0x000fe200078e3cff */
[----:B------:R-:W-:Y:S01]  /*2e10*/  IMAD R13, R130, R103, R5 ;  /* 0x00000067820d7224 */ /* 0x000fe200078e0205 */
[----:B------:R-:W-:Y:S01]  /*2e20*/  SHF.L.U64.HI R4, R102, 0x7, R103 ;  /* 0x0000000766047819 */ /* 0x000fe20000010267 */
[----:B------:R-:W-:Y:S01]  /*2e30*/  IMAD R123, R12, 0x2800, R15 ;  /* 0x000028000c7b7824 */ /* 0x000fe200078e020f */
[C---:B------:R-:W-:Y:S01]  /*2e40*/  SHF.L.U32 R5, R102.reuse, 0x7, RZ ;  /* 0x0000000766057819 */ /* 0x040fe200000006ff */
[----:B------:R-:W-:Y:S01]  /*2e50*/  IMAD.WIDE.U32 R102, R102, 0xa0, RZ ;  /* 0x000000a066667825 */ /* 0x000fe200078e00ff */
[----:B------:R-:W-:-:S02]  /*2e60*/  LOP3.LUT R21, R21, 0xfffffff0, RZ, 0xc0, !PT ;  /* 0xfffffff015157812 */ /* 0x000fc400078ec0ff */
[----:B------:R-:W-:Y:S01]  /*2e70*/  LOP3.LUT R25, R25, 0xfffffff0, RZ, 0xc0, !PT ;  /* 0xfffffff019197812 */ /* 0x000fe200078ec0ff */
[----:B------:R-:W-:Y:S01]  /*2e80*/  IMAD R15, R130, R9, R6 ;  /* 0x00000009820f7224 */ /* 0x000fe200078e0206 */
[----:B------:R-:W-:Y:S02]  /*2e90*/  LOP3.LUT R26, R26, 0xfffffff0, RZ, 0xc0, !PT ;  /* 0xfffffff01a1a7812 */ /* 0x000fe400078ec0ff */
[----:B------:R-:W-:Y:S01]  /*2ea0*/  LOP3.LUT R11, R28, R11, RZ, 0xfc, !PT ;  /* 0x0000000b1c0b7212 */ /* 0x000fe200078efcff */
[----:B------:R-:W-:Y:S01]  /*2eb0*/  IMAD.IADD R123, R123, 0x1, R10 ;  /* 0x000000017b7b7824 */ /* 0x000fe200078e020a */
[C---:B------:R-:W-:Y:S01]  /*2ec0*/  SHF.L.U64.HI R6, R8.reuse, 0x7, R9 ;  /* 0x0000000708067819 */ /* 0x040fe20000010209 */
[----:B------:R-:W-:Y:S01]  /*2ed0*/  IMAD.SHL.U32 R7, R8, 0x80, RZ ;  /* 0x0000008008077824 */ /* 0x000fe200078e00ff */
[----:B------:R-:W-:Y:S01]  /*2ee0*/  SHF.R.S32.HI R117, RZ, 0x1f, R0 ;  /* 0x0000001fff757819 */ /* 0x000fe20000011400 */
[----:B------:R-:W-:Y:S01]  /*2ef0*/  IMAD.IADD R121, R103, 0x1, R121 ;  /* 0x0000000167797824 */ /* 0x000fe200078e0279 */
[----:B------:R-:W-:Y:S01]  /*2f00*/  SHF.R.S32.HI R108, RZ, 0x1f, R21 ;  /* 0x0000001fff6c7819 */ /* 0x000fe20000011415 */
[----:B------:R-:W-:Y:S01]  /*2f10*/  IMAD.IADD R8, R107, 0x1, R13 ;  /* 0x000000016b087824 */ /* 0x000fe200078e020d */
[----:B------:R-:W-:Y:S01]  /*2f20*/  SHF.R.S32.HI R95, RZ, 0x1f, R25 ;  /* 0x0000001fff5f7819 */ /* 0x000fe20000011419 */
[----:B------:R-:W-:Y:S01]  /*2f30*/  IMAD.IADD R9, R13, 0x1, R105 ;  /* 0x000000010d097824 */ /* 0x000fe200078e0269 */
[----:B------:R-:W-:Y:S01]  /*2f40*/  SHF.R.S32.HI R27, RZ, 0x1f, R26 ;  /* 0x0000001fff1b7819 */ /* 0x000fe2000001141a */
[----:B------:R-:W-:Y:S01]  /*2f50*/  IMAD.IADD R10, R99, 0x1, R15 ;  /* 0x00000001630a7824 */ /* 0x000fe200078e020f */
[----:B------:R-:W-:Y:S01]  /*2f60*/  LOP3.LUT R28, R28, 0x1, RZ, 0xc0, !PT ;  /* 0x000000011c1c7812 */ /* 0x000fe200078ec0ff */
[----:B------:R-:W-:Y:S01]  /*2f70*/  IMAD.IADD R20, R15, 0x1, R97 ;  /* 0x000000010f147824 */ /* 0x000fe200078e0261 */
[----:B------:R-:W-:-:S02]  /*2f80*/  LOP3.LUT R29, R11, 0x2, RZ, 0xc0, !PT ;  /* 0x000000020b1d7812 */ /* 0x000fc400078ec0ff */
[C---:B------:R-:W-:Y:S02]  /*2f90*/  LOP3.LUT R30, R11.reuse, 0x4, RZ, 0xc0, !PT ;  /* 0x000000040b1e7812 */ /* 0x040fe400078ec0ff */
[C---:B------:R-:W-:Y:S02]  /*2fa0*/  LOP3.LUT R31, R11.reuse, 0x8, RZ, 0xc0, !PT ;  /* 0x000000080b1f7812 */ /* 0x040fe400078ec0ff */
[C---:B------:R-:W-:Y:S02]  /*2fb0*/  LOP3.LUT R32, R11.reuse, 0x10, RZ, 0xc0, !PT ;  /* 0x000000100b207812 */ /* 0x040fe400078ec0ff */
[----:B------:R-:W-:Y:S01]  /*2fc0*/  LOP3.LUT R33, R11, 0x20, RZ, 0xc0, !PT ;  /* 0x000000200b217812 */ /* 0x000fe200078ec0ff */
[----:B------:R-:W-:Y:S06]  /*2fd0*/  @!P6 BAR.SYNC.DEFER_BLOCKING 0x9, 0x100 ;  /* 0x024400000000eb1d */ /* 0x000fec0000010000 */
.L_x_4391:
[----:B------:R-:W2:Y:S01]  /*2fe0*/  LDL R40, [R1+0x44] ;  /* 0x0000440001287983 */ /* 0x000ea20000100800 */
[----:B0-----:R-:W0:Y:S03]  /*2ff0*/  LDC R36, c[0x0][0x430] ;  /* 0x00010c00ff247b82 */ /* 0x001e260000000800 */
[----:B------:R-:W3:Y:S01]  /*3000*/  LDL.LU R38, [R1+0x8] ;  /* 0x0000080001267983 */ /* 0x000ee20000300800 */
[----:B------:R-:W-:-:S04]  /*3010*/  VIADD R24, R24, 0xffffffff ;  /* 0xffffffff18187836 */ /* 0x000fc80000000000 */
[----:B------:R-:W-:Y:S01]  /*3020*/  IMAD R15, R24, 0xa0, R109 ;  /* 0x000000a0180f7824 */ /* 0x000fe200078e026d */
[----:B------:R-:W1:Y:S04]  /*3030*/  LDC R113, c[0x0][0x3f4] ;  /* 0x0000fd00ff717b82 */ /* 0x000e680000000800 */
[----:B------:R-:W-:-:S05]  /*3040*/  IADD3 R39, R118, R15, RZ ;  /* 0x0000000f76277210 */ /* 0x000fca0007ffe0ff */
[----:B------:R-:W-:Y:S01]  /*3050*/  IMAD.MOV.U32 R11, RZ, RZ, R39 ;  /* 0x000000ffff0b7224 */ /* 0x000fe200078e0027 */
[----:B0-----:R-:W-:-:S13]  /*3060*/  ISETP.NE.AND P2, PT, R36, 0x1, PT ;  /* 0x000000012400780c */ /* 0x001fda0003f45270 */
[----:B------:R-:W0:Y:S08]  /*3070*/  @P2 LDC R12, c[0x0][0x434] ;  /* 0x00010d00ff0c2b82 */ /* 0x000e300000000800 */
[----:B----4-:R-:W4:Y:S01]  /*3080*/  @P2 LDC R13, c[0x0][0x438] ;  /* 0x00010e00ff0d2b82 */ /* 0x010f220000000800 */
[----:B0-----:R-:W-:-:S05]  /*3090*/  @P2 IMAD.HI.U32 R12, R39, R12, RZ ;  /* 0x0000000c270c2227 */ /* 0x001fca00078e00ff */
[----:B----4-:R-:W-:Y:S02]  /*30a0*/  @P2 SHF.R.U32.HI R11, RZ, R13, R12 ;  /* 0x0000000dff0b2219 */ /* 0x010fe4000001160c */
[----:B------:R-:W-:-:S04]  /*30b0*/  ISETP.GE.AND P2, PT, R15, R2, PT ;  /* 0x000000020f00720c */ /* 0x000fc80003f46270 */
[----:B------:R-:W-:-:S13]  /*30c0*/  ISETP.GT.OR P2, PT, R109, 0x9f, P2 ;  /* 0x0000009f6d00780c */ /* 0x000fda0001744670 */
[----:B------:R-:W0:Y:S01]  /*30d0*/  @!P2 LDC.64 R14, c[0x0][0x428] ;  /* 0x00010a00ff0eab82 */ /* 0x000e220000000a00 */
[----:B------:R-:W-:-:S07]  /*30e0*/  @!P2 SHF.R.S32.HI R35, RZ, 0x1f, R11 ;  /* 0x0000001fff23a819 */ /* 0x000fce000001140b */
[----:B------:R-:W4:Y:S01]  /*30f0*/  @!P2 LDC.64 R12, c[0x0][0x418] ;  /* 0x00010600ff0cab82 */ /* 0x000f220000000a00 */
[----:B0-----:R-:W-:-:S04]  /*3100*/  @!P2 IMAD R34, R117, R14, RZ ;  /* 0x0000000e7522a224 */ /* 0x001fc800078e02ff */
[----:B------:R-:W-:Y:S02]  /*3110*/  @!P2 IMAD R37, R0, R15, R34 ;  /* 0x0000000f0025a224 */ /* 0x000fe400078e0222 */
[----:B------:R-:W-:-:S04]  /*3120*/  @!P2 IMAD.MOV.U32 R34, RZ, RZ, R11 ;  /* 0x000000ffff22a224 */ /* 0x000fc800078e000b */
[----:B------:R-:W-:-:S04]  /*3130*/  @!P2 IMAD.WIDE.U32 R14, R0, R14, R34 ;  /* 0x0000000e000ea225 */ /* 0x000fc800078e0022 */
[----:B------:R-:W-:Y:S01]  /*3140*/  @!P2 IMAD.IADD R15, R15, 0x1, R37 ;  /* 0x000000010f0fa824 */ /* 0x000fe200078e0225 */
[----:B----4-:R-:W-:Y:S01]  /*3150*/  @!P2 LEA R12, P3, R14, R12, 0x2 ;  /* 0x0000000c0e0ca211 */ /* 0x010fe200078610ff */
[----:B------:R-:W-:-:S03]  /*3160*/  IMAD.MOV.U32 R34, RZ, RZ, RZ ;  /* 0x000000ffff227224 */ /* 0x000fc600078e00ff */
[----:B------:R-:W-:-:S05]  /*3170*/  @!P2 LEA.HI.X R13, R14, R13, R15, 0x2, P3 ;  /* 0x0000000d0e0da211 */ /* 0x000fca00018f140f */
[----:B-----5:R0:W5:Y:S01]  /*3180*/  @!P2 LDG.E R34, desc[UR50][R12.64] ;  /* 0x000000320c22a981 */ /* 0x020162000c1e1900 */
[----:B------:R-:W-:Y:S01]  /*3190*/  ISETP.GT.AND P2, PT, R24, R115, PT ;  /* 0x000000731800720c */ /* 0x000fe20003f44270 */
[----:B------:R-:W-:Y:S01]  /*31a0*/  IMAD.MOV R35, RZ, RZ, -R11 ;  /* 0x000000ffff237224 */ /* 0x000fe200078e0a0b */
[----:B------:R-:W-:Y:S01]  /*31b0*/  LOP3.LUT P4, RZ, R116, 0x2, RZ, 0xc0, !PT ;  /* 0x0000000274ff7812 */ /* 0x000fe2000788c0ff */
[----:B------:R-:W-:Y:S05]  /*31c0*/  YIELD ;  /* 0x0000000000007946 */ /* 0x000fea0003800000 */
[----:B------:R-:W-:Y:S01]  /*31d0*/  BSSY B0, `(.L_x_4286) ;  /* 0x0000d9e000007945 */ /* 0x000fe20003800000 */
[----:B------:R-:W-:-:S02]  /*31e0*/  IMAD R35, R36, R35, R39 ;  /* 0x0000002324237224 */ /* 0x000fc400078e0227 */
[----:B--2---:R-:W-:Y:S01]  /*31f0*/  IMAD R11, R19, 0x7800, R40 ;  /* 0x00007800130b7824 */ /* 0x004fe200078e0228 */
[----:B---3--:R-:W-:-:S03]  /*3200*/  LOP3.LUT R38, R38, 0xfffffffd, RZ, 0xc0, !PT ;  /* 0xfffffffd26267812 */ /* 0x008fc600078ec0ff */
[----:B------:R-:W-:Y:S01]  /*3210*/  IMAD.IADD R88, R18, 0x1, R11 ;  /* 0x0000000112587824 */ /* 0x000fe200078e020b */
[C---:B------:R-:W-:Y:S01]  /*3220*/  IADD3 R89, R11.reuse, 0x20, RZ ;  /* 0x000000200b597810 */ /* 0x040fe20007ffe0ff */
[----:B------:R-:W-:Y:S01]  /*3230*/  @P4 VIADD R89, R11, 0xffffffe0 ;  /* 0xffffffe00b594836 */ /* 0x000fe20000000000 */
[----:B------:R-:W-:Y:S02]  /*3240*/  @P2 LOP3.LUT R38, R38, 0x2, RZ, 0xfc, !PT ;  /* 0x0000000226262812 */ /* 0x000fe400078efcff */
[----:B-1----:R-:W-:Y:S01]  /*3250*/  ISETP.GE.AND P2, PT, R113, 0x1, PT ;  /* 0x000000017100780c */ /* 0x002fe20003f46270 */
[----:B------:R-:W-:Y:S02]  /*3260*/  IMAD.IADD R89, R18, 0x1, R89 ;  /* 0x0000000112597824 */ /* 0x000fe400078e0259 */
[----:B------:R0:W-:Y:S10]  /*3270*/  STL [R1+0x8], R38 ;  /* 0x0000082601007387 */ /* 0x0001f40000100800 */
[----:B0-----:R-:W-:Y:S05]  /*3280*/  @!P2 BRA `(.L_x_4287) ;  /* 0x000000d0006ca947 */ /* 0x001fea0003800000 */
[----:B------:R-:W-:Y:S01]  /*3290*/  SHF.R.S32.HI R90, RZ, 0x1f, R35 ;  /* 0x0000001fff5a7819 */ /* 0x000fe20000011423 */
[----:B------:R-:W-:Y:S01]  /*32a0*/  ULDC.64 UR4, c[0x0][0x300] ;  /* 0x0000c00000047ab9 */ /* 0x000fe20000000a00 */
[----:B-----5:R-:W-:Y:S01]  /*32b0*/  SHF.R.S32.HI R91, RZ, 0x1f, R34 ;  /* 0x0000001fff5b7819 */ /* 0x020fe20000011422 */
[----:B------:R-:W-:Y:S01]  /*32c0*/  IMAD.WIDE.U32 R12, R35, UR4, RZ ;  /* 0x00000004230c7c25 */ /* 0x000fe2000f8e00ff */
[----:B------:R-:W-:-:S03]  /*32d0*/  ULDC.64 UR6, c[0x0][0x2e8] ;  /* 0x0000ba0000067ab9 */ /* 0x000fc60000000a00 */
[----:B------:R-:W-:Y:S02]  /*32e0*/  IMAD R14, R90, UR4, RZ ;  /* 0x000000045a0e7c24 */ /* 0x000fe4000f8e02ff */
[----:B------:R-:W-:Y:S02]  /*32f0*/  IMAD R92, R24, -0xa0, R2 ;  /* 0xffffff60185c7824 */ /* 0x000fe400078e0202 */
[----:B------:R-:W-:Y:S01]  /*3300*/  IMAD R11, R35, UR5, R14 ;  /* 0x00000005230b7c24 */ /* 0x000fe2000f8e020e */
[----:B------:R-:W-:Y:S02]  /*3310*/  ULDC.64 UR4, c[0x0][0x310] ;  /* 0x0000c40000047ab9 */ /* 0x000fe40000000a00 */
[----:B------:R-:W-:Y:S01]  /*3320*/  IMAD R15, R91, UR4, RZ ;  /* 0x000000045b0f7c24 */ /* 0x000fe2000f8e02ff */
[----:B------:R-:W-:Y:S01]  /*3330*/  VIMNMX R92, R92, 0xa0, PT ;  /* 0x000000a05c5c7848 */ /* 0x000fe20003fe0100 */
[----:B------:R-:W-:Y:S01]  /*3340*/  IMAD.IADD R13, R13, 0x1, R11 ;  /* 0x000000010d0d7824 */ /* 0x000fe200078e020b */
[----:B------:R-:W-:Y:S01]  /*3350*/  SHF.R.S32.HI R11, RZ, 0x1f, R24 ;  /* 0x0000001fff0b7819 */ /* 0x000fe20000011418 */
[----:B------:R-:W-:-:S02]  /*3360*/  IMAD R15, R34, UR5, R15 ;  /* 0x00000005220f7c24 */ /* 0x000fc4000f8e020f */
[----:B------:R-:W-:Y:S01]  /*3370*/  IMAD.WIDE.U32 R12, R34, UR4, R12 ;  /* 0x00000004220c7c25 */ /* 0x000fe2000f8e000c */
[----:B------:R-:W-:-:S03]  /*3380*/  ULDC.64 UR4, c[0x0][0x308] ;  /* 0x0000c20000047ab9 */ /* 0x000fc60000000a00 */
[----:B------:R-:W-:Y:S02]  /*3390*/  IMAD.IADD R13, R13, 0x1, R15 ;  /* 0x000000010d0d7824 */ /* 0x000fe400078e020f */
[----:B------:R-:W-:-:S04]  /*33a0*/  IMAD.WIDE.U32 R14, R102, R24, RZ ;  /* 0x00000018660e7225 */ /* 0x000fc800078e00ff */
[----:B------:R-:W-:Y:S01]  /*33b0*/  IMAD.WIDE.U32 R12, R223, UR4, R12 ;  /* 0x00000004df0c7c25 */ /* 0x000fe2000f8e000c */
[----:B------:R-:W-:-:S03]  /*33c0*/  ULDC.U8 UR4, c[0x0][0x410] ;  /* 0x0001040000047ab9 */ /* 0x000fc60000000000 */
[----:B------:R-:W-:Y:S01]  /*33d0*/  IMAD R119, R223, UR5, R13 ;  /* 0x00000005df777c24 */ /* 0x000fe2000f8e020d */
[----:B------:R-:W-:Y:S01]  /*33e0*/  IADD3 R120, P2, R12, UR6, RZ ;  /* 0x000000060c787c10 */ /* 0x000fe2000ff5e0ff */
[-C--:B------:R-:W-:Y:S02]  /*33f0*/  IMAD R12, R121, R24.reuse, RZ ;  /* 0x00000018790c7224 */ /* 0x080fe400078e02ff */
[----:B------:R-:W-:Y:S01]  /*3400*/  IMAD R13, R122, R24, RZ ;  /* 0x000000187a0d7224 */ /* 0x000fe200078e02ff */
[----:B------:R-:W-:Y:S01]  /*3410*/  IADD3.X R119, R119, UR7, RZ, P2, !PT ;  /* 0x0000000777777c10 */ /* 0x000fe200097fe4ff */
[C---:B------:R-:W-:Y:S01]  /*3420*/  IMAD R37, R11.reuse, R102, R12 ;  /* 0x000000660b257224 */ /* 0x040fe200078e020c */
[----:B------:R-:W-:Y:S01]  /*3430*/  ISETP.NE.AND P2, PT, RZ, UR4, PT ;  /* 0x00000004ff007c0c */ /* 0x000fe2000bf45270 */
[----:B------:R-:W-:Y:S02]  /*3440*/  IMAD R39, R11, R100, R13 ;  /* 0x000000640b277224 */ /* 0x000fe400078e020d */
[----:B------:R-:W-:Y:S01]  /*3450*/  IMAD.WIDE.U32 R12, R100, R24, RZ ;  /* 0x00000018640c7225 */ /* 0x000fe200078e00ff */
[----:B------:R-:W-:-:S03]  /*3460*/  IADD3 R11, R15, R37, RZ ;  /* 0x000000250f0b7210 */ /* 0x000fc60007ffe0ff */
[----:B------:R-:W-:-:S06]  /*3470*/  IMAD.IADD R86, R13, 0x1, R39 ;  /* 0x000000010d567824 */ /* 0x000fcc00078e0227 */
[----:B------:R-:W-:Y:S05]  /*3480*/  @!P2 BRA `(.L_x_4288) ;  /* 0x000000640088a947 */ /* 0x000fea0003800000 */
[----:B------:R0:W5:Y:S04]  /*3490*/  LDL R94, [R1+0xc] ;  /* 0x00000c00015e7983 */ /* 0x0001680000100800 */
[----:B------:R0:W5:Y:S04]  /*34a0*/  LDL R93, [R1+0x14] ;  /* 0x00001400015d7983 */ /* 0x0001680000100800 */
[----:B------:R0:W5:Y:S01]  /*34b0*/  LDL R87, [R1+0x18] ;  /* 0x0000180001577983 */ /* 0x0001620000100800 */
[----:B------:R-:W-:Y:S01]  /*34c0*/  BSSY B1, `(.L_x_4289) ;  /* 0x0000046000017945 */ /* 0x000fe20003800000 */
[----:B------:R-:W-:-:S02]  /*34d0*/  CS2R R36, SRZ ;  /* 0x0000000000247805 */ /* 0x000fc4000001ff00 */
[----:B------:R-:W-:Y:S01]  /*34e0*/  CS2R R60, SRZ ;  /* 0x00000000003c7805 */ /* 0x000fe2000001ff00 */
[----:B------:R-:W1:Y:S01]  /*34f0*/  S2R R50, SR_TID.X ;  /* 0x0000000000327919 */ /* 0x000e620000002100 */
        /* <DEDUP_REMOVED lines=21> */
[C---:B-1----:R-:W-:Y:S02]  /*3650*/  VIADD R85, R50.reuse, 0xffffff80 ;  /* 0xffffff8032557836 */ /* 0x042fe40000000000 */
[----:B------:R-:W-:Y:S01]  /*3660*/  VIADD R84, R50, 0xffffff80 ;  /* 0xffffff8032547836 */ /* 0x000fe20000000000 */
[----:B------:R-:W-:-:S04]  /*3670*/  CS2R R50, SRZ ;  /* 0x0000000000327805 */ /* 0x000fc8000001ff00 */
[----:B------:R-:W-:-:S04]  /*3680*/  LEA.HI R84, R84, R85, RZ, 0x1 ;  /* 0x0000005554547211 */ /* 0x000fc800078f08ff */
[----:B------:R-:W-:-:S04]  /*3690*/  SHF.R.S32.HI R84, RZ, 0x1, R84 ;  /* 0x00000001ff547819 */ /* 0x000fc80000011454 */
[----:B------:R-:W-:-:S13]  /*36a0*/  ISETP.GE.AND P3, PT, R84, R92, PT ;  /* 0x0000005c5400720c */ /* 0x000fda0003f66270 */
[----:B0-----:R-:W-:Y:S05]  /*36b0*/  @P3 BRA `(.L_x_4290) ;  /* 0x0000000000983947 */ /* 0x001fea0003800000 */
[----:B------:R-:W2:Y:S01]  /*36c0*/  LDL R134, [R1+0x10] ;  /* 0x0000100001867983 */ /* 0x000ea20000100800 */
[----:B------:R-:W-:-:S03]  /*36d0*/  ULDC.64 UR4, c[0x0][0x3e8] ;  /* 0x0000fa0000047ab9 */ /* 0x000fc60000000a00 */
[----:B------:R-:W3:Y:S01]  /*36e0*/  LDL R133, [R1+0x1c] ;  /* 0x00001c0001857983 */ /* 0x000ee20000100800 */
[----:B------:R-:W-:Y:S02]  /*36f0*/  IADD3 R62, P2, P4, R106, UR4, R14 ;  /* 0x000000046a3e7c10 */ /* 0x000fe4000fc5e00e */
[----:B------:R-:W-:Y:S02]  /*3700*/  CS2R R80, SRZ ;  /* 0x0000000000507805 */ /* 0x000fe4000001ff00 */
        /* <DEDUP_REMOVED lines=8> */
[----:B------:R-:W5:Y:S04]  /*3790*/  @!P2 LDG.E.64 R80, desc[UR50][R62.64] ;  /* 0x000000323e50a981 */ /* 0x000f68000c1e1b00 */
[----:B------:R-:W5:Y:S02]  /*37a0*/  @!P2 LDG.E.64 R82, desc[UR50][R84.64] ;  /* 0x000000325452a981 */ /* 0x000f64000c1e1b00 */
[----:B-----5:R-:W-:Y:S02]  /*37b0*/  ISETP.GE.AND P2, PT, R94, R113, PT ;  /* 0x000000715e00720c */ /* 0x020fe40003f46270 */
[----:B------:R-:W-:Y:S02]  /*37c0*/  CS2R R72, SRZ ;  /* 0x0000000000487805 */ /* 0x000fe4000001ff00 */
[----:B------:R-:W-:-:S09]  /*37d0*/  CS2R R74, SRZ ;  /* 0x00000000004a7805 */ /* 0x000fd2000001ff00 */
[----:B------:R-:W5:Y:S04]  /*37e0*/  @!P2 LDG.E.64 R76, desc[UR50][R62.64+0x10] ;  /* 0x000010323e4ca981 */ /* 0x000f68000c1e1b00 */
[----:B------:R-:W5:Y:S01]  /*37f0*/  @!P2 LDG.E.64 R78, desc[UR50][R84.64+0x10] ;  /* 0x00001032544ea981 */ /* 0x000f62000c1e1b00 */
[----:B------:R-:W-:Y:S02]  /*3800*/  ISETP.GE.AND P2, PT, R93, R113, PT ;  /* 0x000000715d00720c */ /* 0x000fe40003f46270 */
        /* <DEDUP_REMOVED lines=9> */
[----:B------:R-:W-:Y:S02]  /*38a0*/  CS2R R60, SRZ ;  /* 0x00000000003c7805 */ /* 0x000fe4000001ff00 */
[----:B--2---:R-:W-:-:S13]  /*38b0*/  ISETP.GE.AND P2, PT, R134, R113, PT ;  /* 0x000000718600720c */ /* 0x004fda0003f46270 */
[----:B------:R-:W5:Y:S04]  /*38c0*/  @!P2 LDG.E.64 R64, desc[UR50][R62.64+0x40] ;  /* 0x000040323e40a981 */ /* 0x000f68000c1e1b00 */
[----:B------:R-:W5:Y:S01]  /*38d0*/  @!P2 LDG.E.64 R66, desc[UR50][R84.64+0x40] ;  /* 0x000040325442a981 */ /* 0x000f62000c1e1b00 */
[----:B---3--:R-:W-:-:S13]  /*38e0*/  ISETP.GE.AND P2, PT, R133, R113, PT ;  /* 0x000000718500720c */ /* 0x008fda0003f46270 */
[----:B------:R0:W5:Y:S02]  /*38f0*/  @!P2 LDG.E.64 R60, desc[UR50][R62.64+0x50] ;  /* 0x000050323e3ca981 */ /* 0x000164000c1e1b00 */
[----:B0-----:R-:W-:-:S06]  /*3900*/  CS2R R62, SRZ ;  /* 0x00000000003e7805 */ /* 0x001fcc000001ff00 */
[----:B------:R0:W5:Y:S02]  /*3910*/  @!P2 LDG.E.64 R62, desc[UR50][R84.64+0x50] ;  /* 0x00005032543ea981 */ /* 0x000164000c1e1b00 */
.L_x_4290:
[----:B------:R-:W-:Y:S05]  /*3920*/  BSYNC B1 ;  /* 0x0000000000017941 */ /* 0x000fea0003800000 */
.L_x_4289:
[----:B0-----:R-:W0:Y:S01]  /*3930*/  S2R R84, SR_TID.X ;  /* 0x0000000000547919 */ /* 0x001e220000002100 */
[----:B------:R-:W-:Y:S01]  /*3940*/  BSSY B1, `(.L_x_4291) ;  /* 0x0000032000017945 */ /* 0x000fe20003800000 */
[C---:B0-----:R-:W-:Y:S02]  /*3950*/  VIADD R85, R84.reuse, 0xffffff80 ;  /* 0xffffff8054557836 */ /* 0x041fe40000000000 */
[----:B------:R-:W-:-:S05]  /*3960*/  VIADD R84, R84, 0xffffff80 ;  /* 0xffffff8054547836 */ /* 0x000fca0000000000 */
[----:B------:R-:W-:-:S04]  /*3970*/  LEA.HI R84, R84, R85, RZ, 0x1 ;  /* 0x0000005554547211 */ /* 0x000fc800078f08ff */
[----:B------:R-:W-:-:S04]  /*3980*/  SHF.R.S32.HI R84, RZ, 0x1, R84 ;  /* 0x00000001ff547819 */ /* 0x000fc80000011454 */
[----:B------:R-:W-:-:S04]  /*3990*/  IADD3 R84, R84, 0x80, RZ ;  /* 0x0000008054547810 */ /* 0x000fc80007ffe0ff */
[----:B------:R-:W-:-:S13]  /*39a0*/  ISETP.GE.AND P4, PT, R84, R92, PT ;  /* 0x0000005c5400720c */ /* 0x000fda0003f86270 */
[----:B------:R-:W-:Y:S05]  /*39b0*/  @P4 BRA `(.L_x_4292) ;  /* 0x0000000000a84947 */ /* 0x000fea0003800000 */
[----:B------:R-:W2:Y:S04]  /*39c0*/  LDL R85, [R1+0x10] ;  /* 0x0000100001557983 */ /* 0x000ea80000100800 */
[----:B------:R-:W3:Y:S01]  /*39d0*/  LDL R84, [R1+0x1c] ;  /* 0x00001c0001547983 */ /* 0x000ee20000100800 */
[----:B------:R-:W-:Y:S01]  /*39e0*/  IADD3 R14, P2, P5, R106, R14, R5 ;  /* 0x0000000e6a0e7210 */ /* 0x000fe20007d5e005 */
[----:B------:R-:W-:-:S03]  /*39f0*/  ULDC.64 UR4, c[0x0][0x3e8] ;  /* 0x0000fa0000047ab9 */ /* 0x000fc60000000a00 */
        /* <DEDUP_REMOVED lines=10> */
[----:B------:R-:W-:Y:S02]  /*3aa0*/  CS2R R58, SRZ ;  /* 0x00000000003a7805 */ /* 0x000fe4000001ff00 */
[----:B------:R-:W-:Y:S02]  /*3ab0*/  CS2R R52, SRZ ;  /* 0x0000000000347805 */ /* 0x000fe4000001ff00 */
[----:B------:R-:W-:-:S05]  /*3ac0*/  CS2R R54, SRZ ;  /* 0x0000000000367805 */ /* 0x000fca000001ff00 */
[----:B------:R0:W5:Y:S04]  /*3ad0*/  @!P2 LDG.E.64 R56, desc[UR50][R14.64] ;  /* 0x000000320e38a981 */ /* 0x000168000c1e1b00 */
[----:B------:R0:W5:Y:S02]  /*3ae0*/  @!P2 LDG.E.64 R58, desc[UR50][R12.64] ;  /* 0x000000320c3aa981 */ /* 0x000164000c1e1b00 */
[----:B-----5:R-:W-:Y:S02]  /*3af0*/  ISETP.GE.AND P2, PT, R94, R113, PT ;  /* 0x000000715e00720c */ /* 0x020fe40003f46270 */
[----:B------:R-:W-:Y:S02]  /*3b00*/  CS2R R48, SRZ ;  /* 0x0000000000307805 */ /* 0x000fe4000001ff00 */
[----:B------:R-:W-:-:S09]  /*3b10*/  CS2R R50, SRZ ;  /* 0x0000000000327805 */ /* 0x000fd2000001ff00 */
[----:B------:R0:W5:Y:S04]  /*3b20*/  @!P2 LDG.E.64 R52, desc[UR50][R14.64+0x10] ;  /* 0x000010320e34a981 */ /* 0x000168000c1e1b00 */
[----:B------:R0:W5:Y:S01]  /*3b30*/  @!P2 LDG.E.64 R54, desc[UR50][R12.64+0x10] ;  /* 0x000010320c36a981 */ /* 0x000162000c1e1b00 */
[----:B------:R-:W-:Y:S02]  /*3b40*/  ISETP.GE.AND P2, PT, R93, R113, PT ;  /* 0x000000715d00720c */ /* 0x000fe40003f46270 */
        /* <DEDUP_REMOVED lines=9> */
[----:B------:R-:W-:Y:S02]  /*3be0*/  CS2R R36, SRZ ;  /* 0x0000000000247805 */ /* 0x000fe4000001ff00 */
[----:B------:R-:W-:Y:S02]  /*3bf0*/  CS2R R38, SRZ ;  /* 0x0000000000267805 */ /* 0x000fe4000001ff00 */
[----:B--2---:R-:W-:-:S13]  /*3c00*/  ISETP.GE.AND P2, PT, R85, R113, PT ;  /* 0x000000715500720c */ /* 0x004fda0003f46270 */
[----:B------:R0:W5:Y:S04]  /*3c10*/  @!P2 LDG.E.64 R40, desc[UR50][R14.64+0x40] ;  /* 0x000040320e28a981 */ /* 0x000168000c1e1b00 */
[----:B------:R0:W5:Y:S01]  /*3c20*/  @!P2 LDG.E.64 R42, desc[UR50][R12.64+0x40] ;  /* 0x000040320c2aa981 */ /* 0x000162000c1e1b00 */
[----:B---3--:R-:W-:-:S13]  /*3c30*/  ISETP.GE.AND P2, PT, R84, R113, PT ;  /* 0x000000715400720c */ /* 0x008fda0003f46270 */
[----:B------:R0:W5:Y:S04]  /*3c40*/  @!P2 LDG.E.64 R36, desc[UR50][R14.64+0x50] ;  /* 0x000050320e24a981 */ /* 0x000168000c1e1b00 */
[----:B------:R0:W5:Y:S02]  /*3c50*/  @!P2 LDG.E.64 R38, desc[UR50][R12.64+0x50] ;  /* 0x000050320c26a981 */ /* 0x000164000c1e1b00 */
.L_x_4292:
[----:B------:R-:W-:Y:S05]  /*3c60*/  BSYNC B1 ;  /* 0x0000000000017941 */ /* 0x000fea0003800000 */
.L_x_4291:
[----:B------:R-:W-:Y:S01]  /*3c70*/  UISETP.NE.AND UP0, UPT, UR49, 0x3, UPT ;  /* 0x000000033100788c */ /* 0x000fe2000bf05270 */
[----:B-----5:R-:W-:Y:S01]  /*3c80*/  IMAD.MOV.U32 R142, RZ, RZ, R60 ;  /* 0x000000ffff8e7224 */ /* 0x020fe200078e003c */
[----:B------:R-:W-:Y:S01]  /*3c90*/  MOV R154, R80 ;  /* 0x00000050009a7202 */ /* 0x000fe20000000f00 */
[----:B------:R-:W-:Y:S01]  /*3ca0*/  IMAD.MOV.U32 R146, RZ, RZ, R64 ;  /* 0x000000ffff927224 */ /* 0x000fe200078e0040 */
[----:B------:R-:W-:Y:S01]  /*3cb0*/  MOV R155, R82 ;  /* 0x00000052009b7202 */ /* 0x000fe20000000f00 */
[----:B------:R-:W-:Y:S01]  /*3cc0*/  IMAD.MOV.U32 R148, RZ, RZ, R68 ;  /* 0x000000ffff947224 */ /* 0x000fe200078e0044 */
[----:B------:R-:W-:Y:S01]  /*3cd0*/  PLOP3.LUT P2, PT, PT, PT, UP0, 0x80, 0x0 ;  /* 0x000000000000781c */ /* 0x000fe20003f4f008 */
        /* <DEDUP_REMOVED lines=19> */
[----:B------:R-:W-:Y:S06]  /*3e10*/  @!P2 BRA `(.L_x_4293) ;  /* 0x000000000004a947 */ /* 0x000fec0003800000 */
[----:B------:R-:W-:Y:S01]  /*3e20*/  BPT.TRAP 0x1 ;  /* 0x000000040000795c */ /* 0x000fe20000300000 */
.L_x_4293:
[----:B------:R-:W2:Y:S01]  /*3e30*/  LDL R11, [R1+0x4] ;  /* 0x00000400010b7983 */ /* 0x000ea20000100800 */
[----:B------:R-:W-:Y:S01]  /*3e40*/  IMAD R93, R19, 0x8, R18 ;  /* 0x00000008135d7824 */ /* 0x000fe200078e0212 */
[----:B------:R-:W-:Y:S01]  /*3e50*/  BSSY B1, `(.L_x_4294) ;  /* 0x0000004000017945 */ /* 0x000fe20003800000 */
[----:B--2---:R-:W-:-:S04]  /*3e60*/  SHF.L.U32 R94, R11, 0x1f, RZ ;  /* 0x0000001f0b5e7819 */ /* 0x004fc800000006ff */
[----:B------:R-:W1:Y:S02]  /*3e70*/  SYNCS.PHASECHK.TRANS64.TRYWAIT P5, [R93+URZ+0x33490], R94 ;  /* 0x0334905e5d0075a7 */ /* 0x000e6400080a017f */
[----:B-1----:R-:W-:Y:S05]  /*3e80*/  @!P5 BRA `(.L_x_4295) ;  /* 0x000002d00090d947 */ /* 0x002fea0003800000 */
.L_x_4632:
[----:B------:R-:W-:Y:S05]  /*3e90*/  BSYNC B1 ;  /* 0x0000000000017941 */ /* 0x000fea0003800000 */
.L_x_4294:
[----:B------:R-:W-:-:S03]  /*3ea0*/  UMOV UR4, 0xffffffff ;  /* 0xffffffff00047882 */ /* 0x000fc60000000000 */
[----:B------:R-:W-:Y:S05]  /*3eb0*/  BRA.DIV UR4, `(.L_x_4296) ;  /* 0x000002d204987947 */ /* 0x000fea000b800000 */
[----:B------:R2:W3:Y:S04]  /*3ec0*/  SHFL.IDX PT, R145, R119, RZ, 0x1e1f ;  /* 0x001e1fff77917589 */ /* 0x0004e800000e0000 */
[----:B------:R2:W4:Y:S02]  /*3ed0*/  SHFL.IDX PT, R11, R120, RZ, 0x1e1f ;  /* 0x001e1fff780b7589 */ /* 0x00052400000e0000 */
.L_x_4636:
[----:B------:R-:W-:Y:S04]  /*3ee0*/  BSSY B1, `(.L_x_4297) ;  /* 0x00002e2000017945 */ /* 0x000fe80003800000 */
[----:B------:R-:W-:Y:S05]  /*3ef0*/  @P3 BRA `(.L_x_4298) ;  /* 0x0000002c00803947 */ /* 0x000fea0003800000 */
[----:B------:R-:W-:Y:S01]  /*3f00*/  ISETP.NE.AND P3, PT, R28, RZ, PT ;  /* 0x000000ff1c00720c */ /* 0x000fe20003f65270 */
[----:B------:R-:W-:-:S12]  /*3f10*/  BSSY B2, `(.L_x_4299) ;  /* 0x0000079000027945 */ /* 0x000fd80003800000 */
[----:B------:R-:W-:Y:S05]  /*3f20*/  @!P3 BRA `(.L_x_4300) ;  /* 0x0000000400dcb947 */ /* 0x000fea0003800000 */
        /* <DEDUP_REMOVED lines=12> */
[--C-:B------:R-:W-:Y:S01]  /*3ff0*/  SHF.R.U32.HI R80, RZ, 0x10, R83.reuse ;  /* 0x00000010ff507819 */ /* 0x100fe20000011653 */
[----:B------:R-:W-:Y:S01]  /*4000*/  IMAD.SHL.U32 R158, R158, 0x100, RZ ;  /* 0x000001009e9e7824 */ /* 0x000fe200078e00ff */
[----:B------:R-:W-:Y:S02]  /*4010*/  LOP3.LUT R159, R83, 0xff, RZ, 0xc0, !PT ;  /* 0x000000ff539f7812 */ /* 0x000fe400078ec0ff */
[----:B------:R-:W-:Y:S02]  /*4020*/  LOP3.LUT R81, R81, 0xff00, R156, 0xf8, !PT ;  /* 0x0000ff0051517812 */ /* 0x000fe400078ef89c */
[----:B------:R-:W-:Y:S02]  /*4030*/  SHF.R.U32.HI R83, RZ, 0x18, R83 ;  /* 0x00000018ff537819 */ /* 0x000fe40000011653 */
[----:B------:R-:W-:Y:S02]  /*4040*/  LOP3.LUT R81, R81, 0xff0000, R82, 0xf8, !PT ;  /* 0x00ff000051517812 */ /* 0x000fe400078ef852 */
[----:B------:R-:W-:-:S02]  /*4050*/  PRMT R83, R83, 0x654, R159 ;  /* 0x0000065453537816 */ /* 0x000fc4000000009f */
[----:B------:R-:W-:Y:S02]  /*4060*/  F2FP.F16.E4M3.UNPACK_B R82, R155.H1 ;  /* 0x0000009bff52723e */ /* 0x000fe400030006ff */
        /* <DEDUP_REMOVED lines=22> */
[----:B------:R-:W-:Y:S01]  /*41d0*/  IMAD.U32 R13, R80, 0x10000, RZ ;  /* 0x00010000500d7824 */ /* 0x000fe200078e00ff */
[----:B------:R-:W-:Y:S02]  /*41e0*/  MOV R80, R15 ;  /* 0x0000000f00507202 */ /* 0x000fe40000000f00 */
        /* <DEDUP_REMOVED lines=15> */
[----:B------:R-:W-:Y:S02]  /*42e0*/  F2FP.F16.E4M3.UNPACK_B R82, R14 ;  /* 0x0000000eff52723e */ /* 0x000fe400020006ff */
        /* <DEDUP_REMOVED lines=10> */
[CC--:B------:R-:W-:Y:S01]  /*4390*/  FFMA.FTZ R160, R80.reuse, R15.reuse, -R160 ;  /* 0x0000000f50a07223 */ /* 0x0c0fe200000108a0 */
        /* <DEDUP_REMOVED lines=26> */
[C---:B------:R-:W-:Y:S01]  /*4540*/  FMUL.FTZ R156, R15.reuse, R159 ;  /* 0x0000009f0f9c7220 */ /* 0x040fe20000410000 */
[----:B------:R-:W-:Y:S01]  /*4550*/  F2FP.SATFINITE.E4M3.F32.PACK_AB_MERGE_C R157, R158, R157, R13 ;  /* 0x0000009d9e9d723e */ /* 0x000fe2000480700d */
[C---:B------:R-:W-:Y:S01]  /*4560*/  FMUL.FTZ R159, R82.reuse, R159 ;  /* 0x0000009f529f7220 */ /* 0x040fe20000410000 */
[----:B------:R-:W-:Y:S02]  /*4570*/  IMAD.MOV.U32 R13, RZ, RZ, R83 ;  /* 0x000000ffff0d7224 */ /* 0x000fe400078e0053 */
[-C--:B------:R-:W-:Y:S01]  /*4580*/  FFMA.FTZ R156, R82, R81.reuse, -R156 ;  /* 0x00000051529c7223 */ /* 0x080fe2000001089c */
        /* <DEDUP_REMOVED lines=13> */
.L_x_4302:
[----:B------:R-:W-:Y:S05]  /*4660*/  BSYNC B3 ;  /* 0x0000000000037941 */ /* 0x000fea0003800000 */
.L_x_4301:
[----:B----4-:R-:W-:-:S05]  /*4670*/  IADD3 R80, P3, R16, R11, RZ ;  /* 0x0000000b10507210 */ /* 0x010fca0007f7e0ff */
[----:B---3--:R-:W-:-:S05]  /*4680*/  IMAD.X R81, R145, 0x1, R17, P3 ;  /* 0x0000000191517824 */ /* 0x008fca00018e0611 */
[----:B0-----:R0:W-:Y:S03]  /*4690*/  ST.E.128 desc[UR50][R80.64], R12 ;  /* 0x0000000c50007985 */ /* 0x0011e6000c101d32 */
.L_x_4300:
[----:B------:R-:W-:Y:S05]  /*46a0*/  BSYNC B2 ;  /* 0x0000000000027941 */ /* 0x000fea0003800000 */
.L_x_4299:
[----:B------:R-:W-:Y:S01]  /*46b0*/  ISETP.NE.AND P3, PT, R29, RZ, PT ;  /* 0x000000ff1d00720c */ /* 0x000fe20003f65270 */
[----:B------:R-:W-:-:S12]  /*46c0*/  BSSY B2, `(.L_x_4303) ;  /* 0x000007b000027945 */ /* 0x000fd80003800000 */
[----:B------:R-:W-:Y:S05]  /*46d0*/  @!P3 BRA `(.L_x_4304) ;  /* 0x0000000400e4b947 */ /* 0x000fea0003800000 */
[----:B0-----:R-:W5:Y:S01]  /*46e0*/  LDL R80, [R1+0xc] ;  /* 0x00000c0001507983 */ /* 0x001f620000100800 */
[----:B------:R-:W-:Y:S03]  /*46f0*/  BSSY B3, `(.L_x_4305) ;  /* 0x0000073000037945 */ /* 0x000fe60003800000 */
[----:B------:R0:W0:Y:S01]  /*4700*/  LDS.128 R12, [R89+0x24200] ;  /* 0x02420000590c7984 */ /* 0x0000220000000c00 */
[----:B-----5:R-:W-:-:S13]  /*4710*/  ISETP.GE.AND P3, PT, R80, R113, PT ;  /* 0x000000715000720c */ /* 0x020fda0003f66270 */
[----:B0-----:R-:W-:Y:S05]  /*4720*/  @P3 BRA `(.L_x_4306) ;  /* 0x0000000400bc3947 */ /* 0x001fea0003800000 */
        /* <DEDUP_REMOVED lines=9> */
[----:B------:R-:W-:Y:S01]  /*47c0*/  SHF.R.U32.HI R82, RZ, 0x18, R79 ;  /* 0x00000018ff527819 */ /* 0x000fe2000001164f */
[----:B------:R-:W-:Y:S01]  /*47d0*/  IMAD.SHL.U32 R154, R154, 0x100, RZ ;  /* 0x000001009a9a7824 */ /* 0x000fe200078e00ff */
[----:B------:R-:W-:Y:S02]  /*47e0*/  LOP3.LUT R83, R79, 0xff, RZ, 0xc0, !PT ;  /* 0x000000ff4f537812 */ /* 0x000fe400078ec0ff */
[----:B------:R-:W-:Y:S02]  /*47f0*/  LOP3.LUT R77, R78, 0xff0000, R77, 0xf8, !PT ;  /* 0x00ff00004e4d7812 */ /* 0x000fe400078ef84d */
[----:B------:R-:W-:Y:S02]  /*4800*/  PRMT R82, R82, 0x654, R83 ;  /* 0x0000065452527816 */ /* 0x000fe40000000053 */
[----:B------:R-:W-:-:S02]  /*4810*/  F2FP.F16.E4M3.UNPACK_B R78, R152.H1 ;  /* 0x00000098ff4e723e */ /* 0x000fc400030006ff */
[----:B------:R-:W-:Y:S02]  /*4820*/  F2FP.F16.E4M3.UNPACK_B R80, R13 ;  /* 0x0000000dff50723e */ /* 0x000fe400020006ff */
[----:B------:R-:W-:Y:S02]  /*4830*/  SHF.R.U32.HI R76, RZ, 0x10, R79 ;  /* 0x00000010ff4c7819 */ /* 0x000fe4000001164f */
        /* <DEDUP_REMOVED lines=94> */
.L_x_4306:
[----:B------:R-:W-:Y:S05]  /*4e20*/  BSYNC B3 ;  /* 0x0000000000037941 */ /* 0x000fea0003800000 */
.L_x_4305:
[----:B------:R-:W-:-:S05]  /*4e30*/  IMAD.SHL.U32 R77, R226, 0x10, RZ ;  /* 0x00000010e24d7824 */ /* 0x000fca00078e00ff */
[----:B----4-:R-:W-:-:S04]  /*4e40*/  IADD3 R76, P3, R11, R77, RZ ;  /* 0x0000004d0b4c7210 */ /* 0x010fc80007f7e0ff */
[----:B---3--:R-:W-:-:S05]  /*4e50*/  LEA.HI.X.SX32 R77, R77, R145, 0x1, P3 ;  /* 0x000000914d4d7211 */ /* 0x008fca00018f0eff */
[----:B------:R0:W-:Y:S04]  /*4e60*/  ST.E.128 desc[UR50][R76.64], R12 ;  /* 0x0000000c4c007985 */ /* 0x0001e8000c101d32 */
.L_x_4304:
[----:B------:R-:W-:Y:S05]  /*4e70*/  BSYNC B2 ;  /* 0x0000000000027941 */ /* 0x000fea0003800000 */
.L_x_4303:
        /* <DEDUP_REMOVED lines=9> */
[--C-:B------:R-:W-:Y:S02]  /*4f10*/  SHF.R.U32.HI R74, RZ, 0x10, R73.reuse ;  /* 0x00000010ff4a7819 */ /* 0x100fe40000011649 */
[----:B------:R-:W-:Y:S01]  /*4f20*/  LOP3.LUT R77, R73, 0xff, RZ, 0xc0, !PT ;  /* 0x000000ff494d7812 */ /* 0x000fe200078ec0ff */
[----:B------:R-:W-:Y:S01]  /*4f30*/  IMAD.SHL.U32 R76, R76, 0x100, RZ ;  /* 0x000001004c4c7824 */ /* 0x000fe200078e00ff */
[----:B------:R-:W-:Y:S02]  /*4f40*/  SHF.R.U32.HI R73, RZ, 0x18, R73 ;  /* 0x00000018ff497819 */ /* 0x000fe40000011649 */
[----:B------:R-:W-:Y:S02]  /*4f50*/  SHF.R.U32.HI R78, RZ, 0x8, R75 ;  /* 0x00000008ff4e7819 */ /* 0x000fe4000001164b */
[----:B------:R-:W-:-:S02]  /*4f60*/  PRMT R73, R73, 0x654, R77 ;  /* 0x0000065449497816 */ /* 0x000fc4000000004d */
[--C-:B------:R-:W-:Y:S01]  /*4f70*/  SHF.R.U32.HI R72, RZ, 0x10, R75.reuse ;  /* 0x00000010ff487819 */ /* 0x100fe2000001164b */
[----:B------:R-:W-:Y:S01]  /*4f80*/  IMAD.SHL.U32 R78, R78, 0x100, RZ ;  /* 0x000001004e4e7824 */ /* 0x000fe200078e00ff */
[----:B------:R-:W-:Y:S02]  /*4f90*/  LOP3.LUT R79, R75, 0xff, RZ, 0xc0, !PT ;  /* 0x000000ff4b4f7812 */ /* 0x000fe400078ec0ff */
[----:B------:R-:W-:Y:S02]  /*4fa0*/  LOP3.LUT R73, R73, 0xff00, R76, 0xf8, !PT ;  /* 0x0000ff0049497812 */ /* 0x000fe400078ef84c */
[----:B------:R-:W-:Y:S02]  /*4fb0*/  SHF.L.U32 R74, R74, 0x10, RZ ;  /* 0x000000104a4a7819 */ /* 0x000fe400000006ff */
[----:B------:R-:W-:Y:S02]  /*4fc0*/  SHF.R.U32.HI R75, RZ, 0x18, R75 ;  /* 0x00000018ff4b7819 */ /* 0x000fe4000001164b */
[----:B------:R-:W-:-:S02]  /*4fd0*/  LOP3.LUT R73, R73, 0xff0000, R74, 0xf8, !PT ;  /* 0x00ff000049497812 */ /* 0x000fc400078ef84a */
[----:B------:R-:W-:Y:S02]  /*4fe0*/  PRMT R75, R75, 0x654, R79 ;  /* 0x000006544b4b7816 */ /* 0x000fe4000000004f */
[----:B------:R-:W-:Y:S02]  /*4ff0*/  F2FP.F16.E4M3.UNPACK_B R74, R151.H1 ;  /* 0x00000097ff4a723e */ /* 0x000fe400030006ff */
[----:B------:R-:W-:Y:S02]  /*5000*/  F2FP.F16.E4M3.UNPACK_B R76, R13 ;  /* 0x0000000dff4c723e */ /* 0x000fe400020006ff */
        /* <DEDUP_REMOVED lines=89> */
[----:B------:R-:W-:Y:S01]  /*55a0*/  FFMA.FTZ R73, R15, R150, -R73 ;  /* 0x000000960f497223 */ /* 0x000fe20000010849 */
[----:B------:R-:W-:Y:S01]  /*55b0*/  MOV R15, R72 ;  /* 0x00000048000f7202 */ /* 0x000fe20000000f00 */
[----:B------:R-:W-:-:S05]  /*55c0*/  FFMA.FTZ R151, R12, R150, R151 ;  /* 0x000000960c977223 */ /* 0x000fca0000010097 */
[----:B------:R-:W-:-:S05]  /*55d0*/  F2FP.SATFINITE.E4M3.F32.PACK_AB_MERGE_C R73, R151, R73, R76 ;  /* 0x000000499749723e */ /* 0x000fca000480704c */
[----:B------:R-:W-:-:S07]  /*55e0*/  IMAD.MOV.U32 R12, RZ, RZ, R73 ;  /* 0x000000ffff0c7224 */ /* 0x000fce00078e0049 */
.L_x_4310:
[----:B------:R-:W-:Y:S05]  /*55f0*/  BSYNC B3 ;  /* 0x0000000000037941 */ /* 0x000fea0003800000 */
.L_x_4309:
[----:B------:R-:W-:-:S05]  /*5600*/  IMAD.SHL.U32 R73, R227, 0x10, RZ ;  /* 0x00000010e3497824 */ /* 0x000fca00078e00ff */
[----:B----4-:R-:W-:-:S04]  /*5610*/  IADD3 R72, P3, R11, R73, RZ ;  /* 0x000000490b487210 */ /* 0x010fc80007f7e0ff */
[----:B---3--:R-:W-:-:S05]  /*5620*/  LEA.HI.X.SX32 R73, R73, R145, 0x1, P3 ;  /* 0x0000009149497211 */ /* 0x008fca00018f0eff */
[----:B------:R0:W-:Y:S04]  /*5630*/  ST.E.128 desc[UR50][R72.64], R12 ;  /* 0x0000000c48007985 */ /* 0x0001e8000c101d32 */
.L_x_4308:
[----:B------:R-:W-:Y:S05]  /*5640*/  BSYNC B2 ;  /* 0x0000000000027941 */ /* 0x000fea0003800000 */
.L_x_4307:
        /* <DEDUP_REMOVED lines=13> */
[----:B------:R-:W-:Y:S02]  /*5720*/  PRMT R70, R73, 0x654, R70 ;  /* 0x0000065449467816 */ /* 0x000fe40000000046 */
[----:B------:R-:W-:Y:S01]  /*5730*/  SHF.R.U32.HI R76, RZ, 0x8, R71 ;  /* 0x00000008ff4c7819 */ /* 0x000fe20000011647 */
[----:B------:R-:W-:Y:S01]  /*5740*/  IMAD.U32 R69, R69, 0x10000, RZ ;  /* 0x0001000045457824 */ /* 0x000fe200078e00ff */
[----:B------:R-:W-:-:S02]  /*5750*/  LOP3.LUT R70, R70, 0xff00, R72, 0xf8, !PT ;  /* 0x0000ff0046467812 */ /* 0x000fc400078ef848 */
[----:B------:R-:W-:Y:S01]  /*5760*/  SHF.R.U32.HI R74, RZ, 0x18, R71 ;  /* 0x00000018ff4a7819 */ /* 0x000fe20000011647 */
[----:B------:R-:W-:Y:S01]  /*5770*/  IMAD.SHL.U32 R76, R76, 0x100, RZ ;  /* 0x000001004c4c7824 */ /* 0x000fe200078e00ff */
[----:B------:R-:W-:Y:S02]  /*5780*/  LOP3.LUT R75, R71, 0xff, RZ, 0xc0, !PT ;  /* 0x000000ff474b7812 */ /* 0x000fe400078ec0ff */
[----:B------:R-:W-:Y:S02]  /*5790*/  LOP3.LUT R69, R70, 0xff0000, R69, 0xf8, !PT ;  /* 0x00ff000046457812 */ /* 0x000fe400078ef845 */
[----:B------:R-:W-:Y:S02]  /*57a0*/  PRMT R74, R74, 0x654, R75 ;  /* 0x000006544a4a7816 */ /* 0x000fe4000000004b */
[----:B------:R-:W-:Y:S02]  /*57b0*/  F2FP.F16.E4M3.UNPACK_B R70, R149.H1 ;  /* 0x00000095ff46723e */ /* 0x000fe400030006ff */
[----:B------:R-:W-:-:S02]  /*57c0*/  F2FP.F16.E4M3.UNPACK_B R72, R13 ;  /* 0x0000000dff48723e */ /* 0x000fc400020006ff */
        /* <DEDUP_REMOVED lines=8> */
[--C-:B------:R-:W-:Y:S02]  /*5850*/  HADD2.F32 R75, -RZ, R73.reuse.H0_H0 ;  /* 0x20000049ff4b7230 */ /* 0x100fe40000004100 */
[----:B------:R-:W-:Y:S01]  /*5860*/  FMUL.FTZ R77, R71, R76 ;  /* 0x0000004c474d7220 */ /* 0x000fe20000410000 */
[----:B------:R-:W-:-:S02]  /*5870*/  HADD2.F32 R73, -RZ, R73.H1_H1 ;  /* 0x30000049ff497230 */ /* 0x000fc40000004100 */
        /* <DEDUP_REMOVED lines=77> */
[-C--:B------:R-:W-:Y:S01]  /*5d50*/  FFMA.FTZ R69, R15, R148.reuse, -R69 ;  /* 0x000000940f457223 */ /* 0x080fe20000010845 */
[----:B------:R-:W-:Y:S01]  /*5d60*/  F2FP.SATFINITE.E4M3.F32.PACK_AB_MERGE_C R15, R77, R79, R68 ;  /* 0x0000004f4d0f723e */ /* 0x000fe20004807044 */
[----:B------:R-:W-:-:S05]  /*5d70*/  FFMA.FTZ R149, R12, R148, R149 ;  /* 0x000000940c957223 */ /* 0x000fca0000010095 */
[----:B------:R-:W-:-:S07]  /*5d80*/  F2FP.SATFINITE.E4M3.F32.PACK_AB_MERGE_C R12, R149, R69, R72 ;  /* 0x00000045950c723e */ /* 0x000fce0004807048 */
.L_x_4314:
[----:B------:R-:W-:Y:S05]  /*5d90*/  BSYNC B3 ;  /* 0x0000000000037941 */ /* 0x000fea0003800000 */
.L_x_4313:
[----:B------:R-:W3:Y:S01]  /*5da0*/  LDL R70, [R1] ;  /* 0x0000000001467983 */ /* 0x000ee20000100800 */
[----:B----4-:R-:W-:-:S05]  /*5db0*/  IADD3 R68, P3, R23, R11, RZ ;  /* 0x0000000b17447210 */ /* 0x010fca0007f7e0ff */
[----:B---3--:R-:W-:-:S05]  /*5dc0*/  IMAD.X R69, R145, 0x1, R70, P3 ;  /* 0x0000000191457824 */ /* 0x008fca00018e0646 */
[----:B------:R0:W-:Y:S03]  /*5dd0*/  ST.E.128 desc[UR50][R68.64], R12 ;  /* 0x0000000c44007985 */ /* 0x0001e6000c101d32 */
.L_x_4312:
[----:B------:R-:W-:Y:S05]  /*5de0*/  BSYNC B2 ;  /* 0x0000000000027941 */ /* 0x000fea0003800000 */
.L_x_4311:
        /* <DEDUP_REMOVED lines=8> */
[----:B------:R-:W-:Y:S02]  /*5e70*/  SHF.R.U32.HI R64, RZ, 0x8, R65 ;  /* 0x00000008ff407819 */ /* 0x000fe40000011641 */
[----:B------:R-:W-:Y:S02]  /*5e80*/  LOP3.LUT R69, R67, 0xff, RZ, 0xc0, !PT ;  /* 0x000000ff43457812 */ /* 0x000fe400078ec0ff */
[--C-:B------:R-:W-:Y:S01]  /*5e90*/  SHF.R.U32.HI R70, RZ, 0x18, R67.reuse ;  /* 0x00000018ff467819 */ /* 0x100fe20000011643 */
[----:B------:R-:W-:Y:S01]  /*5ea0*/  IMAD.SHL.U32 R64, R64, 0x100, RZ ;  /* 0x0000010040407824 */ /* 0x000fe200078e00ff */
[----:B------:R-:W-:Y:S02]  /*5eb0*/  SHF.R.U32.HI R71, RZ, 0x8, R67 ;  /* 0x00000008ff477819 */ /* 0x000fe40000011643 */
[----:B------:R-:W-:Y:S02]  /*5ec0*/  LOP3.LUT R68, R65, 0xff, RZ, 0xc0, !PT ;  /* 0x000000ff41447812 */ /* 0x000fe400078ec0ff */
[----:B------:R-:W-:-:S02]  /*5ed0*/  SHF.R.U32.HI R73, RZ, 0x18, R65 ;  /* 0x00000018ff497819 */ /* 0x000fc40000011641 */
[----:B------:R-:W-:Y:S02]  /*5ee0*/  SHF.R.U32.HI R66, RZ, 0x10, R65 ;  /* 0x00000010ff427819 */ /* 0x000fe40000011641 */
[----:B------:R-:W-:Y:S02]  /*5ef0*/  SHF.R.U32.HI R65, RZ, 0x10, R67 ;  /* 0x00000010ff417819 */ /* 0x000fe40000011643 */
[----:B------:R-:W-:Y:S01]  /*5f00*/  PRMT R70, R70, 0x654, R69 ;  /* 0x0000065446467816 */ /* 0x000fe20000000045 */
[----:B------:R-:W-:Y:S01]  /*5f10*/  IMAD.SHL.U32 R69, R71, 0x100, RZ ;  /* 0x0000010047457824 */ /* 0x000fe200078e00ff */
[----:B------:R-:W-:Y:S02]  /*5f20*/  PRMT R67, R73, 0x654, R68 ;  /* 0x0000065449437816 */ /* 0x000fe40000000044 */
[----:B------:R-:W-:Y:S02]  /*5f30*/  F2FP.F16.E4M3.UNPACK_B R71, R146.H1 ;  /* 0x00000092ff47723e */ /* 0x000fe400030006ff */
[----:B------:R-:W-:-:S02]  /*5f40*/  LOP3.LUT R68, R67, 0xff00, R64, 0xf8, !PT ;  /* 0x0000ff0043447812 */ /* 0x000fc400078ef840 */
[----:B------:R-:W-:Y:S01]  /*5f50*/  LOP3.LUT R67, R70, 0xff00, R69, 0xf8, !PT ;  /* 0x0000ff0046437812 */ /* 0x000fe200078ef845 */
[--C-:B------:R-:W-:Y:S01]  /*5f60*/  HADD2.F32 R72, -RZ, R71.reuse.H0_H0 ;  /* 0x20000047ff487230 */ /* 0x100fe20000004100 */
[----:B------:R-:W-:Y:S01]  /*5f70*/  F2FP.F16.E4M3.UNPACK_B R64, R147.H1 ;  /* 0x00000093ff40723e */ /* 0x000fe200030006ff */
[----:B------:R-:W-:Y:S01]  /*5f80*/  HADD2.F32 R71, -RZ, R71.H1_H1 ;  /* 0x30000047ff477230 */ /* 0x000fe20000004100 */
[----:B------:R-:W-:Y:S02]  /*5f90*/  F2FP.F16.E4M3.UNPACK_B R70, R13 ;  /* 0x0000000dff46723e */ /* 0x000fe400020006ff */
[----:B------:R-:W-:Y:S01]  /*5fa0*/  F2FP.F16.E4M3.UNPACK_B R147, R147 ;  /* 0x00000093ff93723e */ /* 0x000fe200020006ff */
[----:B------:R-:W-:Y:S01]  /*5fb0*/  HADD2.F32 R73, -RZ, R64.H0_H0 ;  /* 0x20000040ff497230 */ /* 0x000fe20000004100 */
[----:B------:R-:W-:Y:S01]  /*5fc0*/  F2FP.F16.E4M3.UNPACK_B R146, R146 ;  /* 0x00000092ff92723e */ /* 0x000fe200020006ff */
[--C-:B------:R-:W-:Y:S02]  /*5fd0*/  HADD2.F32 R69, -RZ, R70.reuse.H1_H1 ;  /* 0x30000046ff457230 */ /* 0x100fe40000004100 */
[----:B------:R-:W-:-:S03]  /*5fe0*/  HADD2.F32 R70, -RZ, R70.H0_H0 ;  /* 0x20000046ff467230 */ /* 0x000fc60000004100 */
[CC--:B------:R-:W-:Y:S02]  /*5ff0*/  FMUL.FTZ R74, R69.reuse, R73.reuse ;  /* 0x00000049454a7220 */ /* 0x0c0fe40000410000 */
[C---:B------:R-:W-:Y:S02]  /*6000*/  FMUL.FTZ R73, R70.reuse, R73 ;  /* 0x0000004946497220 */ /* 0x040fe40000410000 */
[-C--:B------:R-:W-:Y:S02]  /*6010*/  FFMA.FTZ R70, R70, R72.reuse, -R74 ;  /* 0x0000004846467223 */ /* 0x080fe4000001084a */
[----:B------:R-:W-:Y:S01]  /*6020*/  FFMA.FTZ R69, R69, R72, R73 ;  /* 0x0000004845457223 */ /* 0x000fe20000010049 */
[----:B------:R-:W-:Y:S01]  /*6030*/  F2FP.F16.E4M3.UNPACK_B R73, R13.H1 ;  /* 0x0000000dff49723e */ /* 0x000fe200030006ff */
[----:B------:R-:W-:-:S04]  /*6040*/  HADD2.F32 R72, -RZ, R64.H1_H1 ;  /* 0x30000040ff487230 */ /* 0x000fc80000004100 */
[--C-:B------:R-:W-:Y:S02]  /*6050*/  HADD2.F32 R13, -RZ, R73.reuse.H1_H1 ;  /* 0x30000049ff0d7230 */ /* 0x100fe40000004100 */
[----:B------:R-:W-:-:S03]  /*6060*/  HADD2.F32 R64, -RZ, R73.H0_H0 ;  /* 0x20000049ff407230 */ /* 0x000fc60000004100 */
[CC--:B------:R-:W-:Y:S02]  /*6070*/  FMUL.FTZ R73, R13.reuse, R72.reuse ;  /* 0x000000480d497220 */ /* 0x0c0fe40000410000 */
[C---:B------:R-:W-:Y:S02]  /*6080*/  FMUL.FTZ R72, R64.reuse, R72 ;  /* 0x0000004840487220 */ /* 0x040fe40000410000 */
[----:B------:R-:W-:Y:S01]  /*6090*/  FFMA.FTZ R64, R64, R71, -R73 ;  /* 0x0000004740407223 */ /* 0x000fe20000010849 */
[----:B------:R-:W-:Y:S01]  /*60a0*/  F2FP.F16.E4M3.UNPACK_B R73, R15 ;  /* 0x0000000fff49723e */ /* 0x000fe200020006ff */
[----:B------:R-:W-:Y:S01]  /*60b0*/  FFMA.FTZ R13, R13, R71, R72 ;  /* 0x000000470d0d7223 */ /* 0x000fe20000010048 */
[----:B------:R-:W-:Y:S01]  /*60c0*/  IMAD.U32 R71, R66, 0x10000, RZ ;  /* 0x0001000042477824 */ /* 0x000fe200078e00ff */
[----:B------:R-:W-:Y:S02]  /*60d0*/  SHF.L.U32 R66, R65, 0x10, RZ ;  /* 0x0000001041427819 */ /* 0x000fe400000006ff */
[----:B------:R-:W-:-:S02]  /*60e0*/  F2FP.F16.E4M3.UNPACK_B R15, R15.H1 ;  /* 0x0000000fff0f723e */ /* 0x000fc400030006ff */
[----:B------:R-:W-:Y:S02]  /*60f0*/  LOP3.LUT R66, R67, 0xff0000, R66, 0xf8, !PT ;  /* 0x00ff000043427812 */ /* 0x000fe400078ef842 */
[----:B------:R-:W-:Y:S01]  /*6100*/  LOP3.LUT R65, R68, 0xff0000, R71, 0xf8, !PT ;  /* 0x00ff000044417812 */ /* 0x000fe200078ef847 */
[--C-:B------:R-:W-:Y:S01]  /*6110*/  HADD2.F32 R71, -RZ, R73.reuse.H1_H1 ;  /* 0x30000049ff477230 */ /* 0x100fe20000004100 */
[-C--:B------:R-:W-:Y:S01]  /*6120*/  F2FP.F16.E4M3.UNPACK_B R67, R66.reuse.H1 ;  /* 0x00000042ff43723e */ /* 0x080fe200030006ff */
[----:B------:R-:W-:Y:S01]  /*6130*/  HADD2.F32 R73, -RZ, R73.H0_H0 ;  /* 0x20000049ff497230 */ /* 0x000fe20000004100 */
[----:B------:R-:W-:Y:S02]  /*6140*/  F2FP.F16.E4M3.UNPACK_B R68, R65.H1 ;  /* 0x00000041ff44723e */ /* 0x000fe400030006ff */
[----:B------:R-:W-:Y:S01]  /*6150*/  F2FP.F16.E4M3.UNPACK_B R66, R66 ;  /* 0x00000042ff42723e */ /* 0x000fe200020006ff */
[----:B------:R-:W-:Y:S01]  /*6160*/  HADD2.F32 R74, -RZ, R67.H0_H0 ;  /* 0x20000043ff4a7230 */ /* 0x000fe20000004100 */
[----:B------:R-:W-:Y:S01]  /*6170*/  F2FP.SATFINITE.E4M3.F32.PACK_AB_MERGE_C R13, R13, R64, RZ ;  /* 0x000000400d0d723e */ /* 0x000fe200048070ff */
[----:B------:R-:W-:-:S02]  /*6180*/  HADD2.F32 R72, -RZ, R68.H0_H0 ;  /* 0x20000044ff487230 */ /* 0x000fc40000004100 */
[----:B------:R-:W-:Y:S02]  /*6190*/  HADD2.F32 R67, -RZ, R67.H1_H1 ;  /* 0x30000043ff437230 */ /* 0x000fe40000004100 */
[----:B------:R-:W-:Y:S01]  /*61a0*/  FMUL.FTZ R75, R71, R74 ;  /* 0x0000004a474b7220 */ /* 0x000fe20000410000 */
[----:B------:R-:W-:Y:S01]  /*61b0*/  HADD2.F32 R68, -RZ, R68.H1_H1 ;  /* 0x30000044ff447230 */ /* 0x000fe20000004100 */
[----:B------:R-:W-:Y:S02]  /*61c0*/  F2FP.SATFINITE.E4M3.F32.PACK_AB_MERGE_C R13, R69, R70, R13 ;  /* 0x00000046450d723e */ /* 0x000fe4000480700d */
[C---:B------:R-:W-:Y:S01]  /*61d0*/  FFMA.FTZ R75, R73.reuse, R72, -R75 ;  /* 0x00000048494b7223 */ /* 0x040fe2000001084b */
[----:B------:R-:W-:-:S04]  /*61e0*/  FMUL.FTZ R73, R73, R74 ;  /* 0x0000004a49497220 */ /* 0x000fc80000410000 */
[----:B------:R-:W-:Y:S01]  /*61f0*/  FFMA.FTZ R73, R71, R72, R73 ;  /* 0x0000004847497223 */ /* 0x000fe20000010049 */
[--C-:B------:R-:W-:Y:S02]  /*6200*/  HADD2.F32 R71, -RZ, R15.reuse.H1_H1 ;  /* 0x3000000fff477230 */ /* 0x100fe40000004100 */
[----:B------:R-:W-:-:S03]  /*6210*/  HADD2.F32 R15, -RZ, R15.H0_H0 ;  /* 0x2000000fff0f7230 */ /* 0x000fc60000004100 */
[----:B------:R-:W-:-:S04]  /*6220*/  FMUL.FTZ R72, R71, R67 ;  /* 0x0000004347487220 */ /* 0x000fc80000410000 */
[C---:B------:R-:W-:Y:S01]  /*6230*/  FFMA.FTZ R72, R15.reuse, R68, -R72 ;  /* 0x000000440f487223 */ /* 0x040fe20000010848 */
[----:B------:R-:W-:Y:S01]  /*6240*/  FMUL.FTZ R15, R15, R67 ;  /* 0x000000430f0f7220 */ /* 0x000fe20000410000 */
[----:B------:R-:W-:-:S03]  /*6250*/  F2FP.F16.E4M3.UNPACK_B R67, R65 ;  /* 0x00000041ff43723e */ /* 0x000fc600020006ff */
[----:B------:R-:W-:Y:S01]  /*6260*/  FFMA.FTZ R15, R71, R68, R15 ;  /* 0x00000044470f7223 */ /* 0x000fe2000001000f */
[-C--:B------:R-:W-:Y:S01]  /*6270*/  F2FP.F16.E4M3.UNPACK_B R68, R14.reuse ;  /* 0x0000000eff44723e */ /* 0x080fe200020006ff */
[----:B------:R-:W-:Y:S01]  /*6280*/  HADD2.F32 R71, -RZ, R66.H0_H0 ;  /* 0x20000042ff477230 */ /* 0x000fe20000004100 */
[----:B------:R-:W-:Y:S01]  /*6290*/  F2FP.F16.E4M3.UNPACK_B R14, R14.H1 ;  /* 0x0000000eff0e723e */ /* 0x000fe200030006ff */
[--C-:B------:R-:W-:Y:S01]  /*62a0*/  HADD2.F32 R69, -RZ, R67.reuse.H0_H0 ;  /* 0x20000043ff457230 */ /* 0x100fe20000004100 */
[----:B------:R-:W-:Y:S01]  /*62b0*/  F2FP.SATFINITE.E4M3.F32.PACK_AB_MERGE_C R72, R15, R72, RZ ;  /* 0x000000480f48723e */ /* 0x000fe200048070ff */
[--C-:B------:R-:W-:Y:S02]  /*62c0*/  HADD2.F32 R64, -RZ, R68.reuse.H1_H1 ;  /* 0x30000044ff407230 */ /* 0x100fe40000004100 */
[----:B------:R-:W-:Y:S01]  /*62d0*/  HADD2.F32 R68, -RZ, R68.H0_H0 ;  /* 0x20000044ff447230 */ /* 0x000fe20000004100 */
[----:B------:R-:W-:Y:S01]  /*62e0*/  F2FP.SATFINITE.E4M3.F32.PACK_AB_MERGE_C R15, R73, R75, R72 ;  /* 0x0000004b490f723e */ /* 0x000fe20004807048 */
[----:B------:R-:W-:-:S02]  /*62f0*/  HADD2.F32 R67, -RZ, R67.H1_H1 ;  /* 0x30000043ff437230 */ /* 0x000fc40000004100 */
[-C--:B------:R-:W-:Y:S01]  /*6300*/  FMUL.FTZ R65, R64, R71.reuse ;  /* 0x0000004740417220 */ /* 0x080fe20000410000 */
[----:B------:R-:W-:-:S03]  /*6310*/  FMUL.FTZ R71, R68, R71 ;  /* 0x0000004744477220 */ /* 0x000fc60000410000 */
[-C--:B------:R-:W-:Y:S01]  /*6320*/  FFMA.FTZ R65, R68, R69.reuse, -R65 ;  /* 0x0000004544417223 */ /* 0x080fe20000010841 */
[----:B------:R-:W-:Y:S01]  /*6330*/  F2FP.F16.E4M3.UNPACK_B R68, R12.H1 ;  /* 0x0000000cff44723e */ /* 0x000fe200030006ff */
[----:B------:R-:W-:Y:S01]  /*6340*/  FFMA.FTZ R64, R64, R69, R71 ;  /* 0x0000004540407223 */ /* 0x000fe20000010047 */
[----:B------:R-:W-:Y:S02]  /*6350*/  HADD2.F32 R69, -RZ, R66.H1_H1 ;  /* 0x30000042ff457230 */ /* 0x000fe40000004100 */
[--C-:B------:R-:W-:Y:S02]  /*6360*/  HADD2.F32 R66, -RZ, R14.reuse.H1_H1 ;  /* 0x3000000eff427230 */ /* 0x100fe40000004100 */
[----:B------:R-:W-:-:S03]  /*6370*/  HADD2.F32 R14, -RZ, R14.H0_H0 ;  /* 0x2000000eff0e7230 */ /* 0x000fc60000004100 */
[-C--:B------:R-:W-:Y:S02]  /*6380*/  FMUL.FTZ R71, R66, R69.reuse ;  /* 0x0000004542477220 */ /* 0x080fe40000410000 */
[C---:B------:R-:W-:Y:S02]  /*6390*/  FMUL.FTZ R69, R14.reuse, R69 ;  /* 0x000000450e457220 */ /* 0x040fe40000410000 */
[-C--:B------:R-:W-:Y:S01]  /*63a0*/  FFMA.FTZ R14, R14, R67.reuse, -R71 ;  /* 0x000000430e0e7223 */ /* 0x080fe20000010847 */
[----:B------:R-:W-:Y:S02]  /*63b0*/  HADD2.F32 R71, -RZ, R147.H1_H1 ;  /* 0x30000093ff477230 */ /* 0x000fe40000004100 */
[----:B------:R-:W-:Y:S01]  /*63c0*/  FFMA.FTZ R67, R66, R67, R69 ;  /* 0x0000004342437223 */ /* 0x000fe20000010045 */
[--C-:B------:R-:W-:Y:S02]  /*63d0*/  HADD2.F32 R66, -RZ, R68.reuse.H1_H1 ;  /* 0x30000044ff427230 */ /* 0x100fe40000004100 */
[----:B------:R-:W-:-:S02]  /*63e0*/  HADD2.F32 R68, -RZ, R68.H0_H0 ;  /* 0x20000044ff447230 */ /* 0x000fc40000004100 */
[--C-:B------:R-:W-:Y:S02]  /*63f0*/  HADD2.F32 R69, -RZ, R146.reuse.H1_H1 ;  /* 0x30000092ff457230 */ /* 0x100fe40000004100 */
[-C--:B------:R-:W-:Y:S01]  /*6400*/  FMUL.FTZ R77, R66, R71.reuse ;  /* 0x00000047424d7220 */ /* 0x080fe20000410000 */
[----:B------:R-:W-:Y:S02]  /*6410*/  HADD2.F32 R147, -RZ, R147.H0_H0 ;  /* 0x20000093ff937230 */ /* 0x000fe40000004100 */
[C---:B------:R-:W-:Y:S01]  /*6420*/  FMUL.FTZ R71, R68.reuse, R71 ;  /* 0x0000004744477220 */ /* 0x040fe20000410000 */
[----:B------:R-:W-:Y:S01]  /*6430*/  F2FP.SATFINITE.E4M3.F32.PACK_AB_MERGE_C R14, R67, R14, RZ ;  /* 0x0000000e430e723e */ /* 0x000fe200048070ff */
[-C--:B------:R-:W-:Y:S02]  /*6440*/  FFMA.FTZ R68, R68, R69.reuse, -R77 ;  /* 0x0000004544447223 */ /* 0x080fe4000001084d */
[----:B------:R-:W-:Y:S01]  /*6450*/  FFMA.FTZ R71, R66, R69, R71 ;  /* 0x0000004542477223 */ /* 0x000fe20000010047 */
[----:B------:R-:W-:Y:S01]  /*6460*/  F2FP.F16.E4M3.UNPACK_B R66, R12 ;  /* 0x0000000cff42723e */ /* 0x000fe200020006ff */
[----:B------:R-:W-:Y:S01]  /*6470*/  HADD2.F32 R69, -RZ, R146.H0_H0 ;  /* 0x20000092ff457230 */ /* 0x000fe20000004100 */
[----:B------:R-:W-:-:S02]  /*6480*/  F2FP.SATFINITE.E4M3.F32.PACK_AB_MERGE_C R14, R64, R65, R14 ;  /* 0x00000041400e723e */ /* 0x000fc4000480700e */
[----:B------:R-:W-:Y:S01]  /*6490*/  F2FP.SATFINITE.E4M3.F32.PACK_AB_MERGE_C R68, R71, R68, RZ ;  /* 0x000000444744723e */ /* 0x000fe200048070ff */
[--C-:B------:R-:W-:Y:S02]  /*64a0*/  HADD2.F32 R12, -RZ, R66.reuse.H1_H1 ;  /* 0x30000042ff0c7230 */ /* 0x100fe40000004100 */
[----:B------:R-:W-:-:S03]  /*64b0*/  HADD2.F32 R66, -RZ, R66.H0_H0 ;  /* 0x20000042ff427230 */ /* 0x000fc60000004100 */
[-C--:B------:R-:W-:Y:S02]  /*64c0*/  FMUL.FTZ R77, R12, R147.reuse ;  /* 0x000000930c4d7220 */ /* 0x080fe40000410000 */
[C---:B------:R-:W-:Y:S02]  /*64d0*/  FMUL.FTZ R147, R66.reuse, R147 ;  /* 0x0000009342937220 */ /* 0x040fe40000410000 */
[-C--:B------:R-:W-:Y:S02]  /*64e0*/  FFMA.FTZ R66, R66, R69.reuse, -R77 ;  /* 0x0000004542427223 */ /* 0x080fe4000001084d */
[----:B------:R-:W-:-:S05]  /*64f0*/  FFMA.FTZ R147, R12, R69, R147 ;  /* 0x000000450c937223 */ /* 0x000fca0000010093 */
[----:B------:R-:W-:-:S07]  /*6500*/  F2FP.SATFINITE.E4M3.F32.PACK_AB_MERGE_C R12, R147, R66, R68 ;  /* 0x00000042930c723e */ /* 0x000fce0004807044 */
.L_x_4318:
[----:B------:R-:W-:Y:S05]  /*6510*/  BSYNC B3 ;  /* 0x0000000000037941 */ /* 0x000fea0003800000 */
.L_x_4317:
[----:B----4-:R-:W-:-:S05]  /*6520*/  IADD3 R64, P3, R22, R11, RZ ;  /* 0x0000000b16407210 */ /* 0x010fca0007f7e0ff */
[----:B---3--:R-:W-:-:S05]  /*6530*/  IMAD.X R65, R145, 0x1, R229, P3 ;  /* 0x0000000191417824 */ /* 0x008fca00018e06e5 */
[----:B------:R0:W-:Y:S03]  /*6540*/  ST.E.128 desc[UR50][R64.64], R12 ;  /* 0x0000000c40007985 */ /* 0x0001e6000c101d32 */
.L_x_4316:
[----:B------:R-:W-:Y:S05]  /*6550*/  BSYNC B2 ;  /* 0x0000000000027941 */ /* 0x000fea0003800000 */
.L_x_4315:
[----:B------:R-:W-:-:S13]  /*6560*/  ISETP.NE.AND P3, PT, R33, RZ, PT ;  /* 0x000000ff2100720c */ /* 0x000fda0003f65270 */
[----:B------:R-:W-:Y:S05]  /*6570*/  @!P3 BRA `(.L_x_4298) ;  /* 0x0000000400e0b947 */ /* 0x000fea0003800000 */
[----:B------:R-:W5:Y:S01]  /*6580*/  LDL R66, [R1+0x1c] ;  /* 0x00001c0001427983 */ /* 0x000f620000100800 */
[----:B0---4-:R-:W-:Y:S01]  /*6590*/  IADD3 R64, P3, R220, R11, RZ ;  /* 0x0000000bdc407210 */ /* 0x011fe20007f7e0ff */
[----:B------:R-:W-:Y:S02]  /*65a0*/  BSSY B2, `(.L_x_4319) ;  /* 0x0000074000027945 */ /* 0x000fe40003800000 */
[----:B------:R0:W4:Y:S02]  /*65b0*/  LDS.128 R12, [R89+0x29200] ;  /* 0x02920000590c7984 */ /* 0x0001240000000c00 */
[----:B---3--:R-:W-:Y:S01]  /*65c0*/  IMAD.X R65, R145, 0x1, R228, P3 ;  /* 0x0000000191417824 */ /* 0x008fe200018e06e4 */
[----:B-----5:R-:W-:-:S13]  /*65d0*/  ISETP.GE.AND P3, PT, R66, R113, PT ;  /* 0x000000714200720c */ /* 0x020fda0003f66270 */
[----:B0---4-:R-:W-:Y:S05]  /*65e0*/  @P3 BRA `(.L_x_4320) ;  /* 0x0000000400bc3947 */ /* 0x011fea0003800000 */
[----:B------:R-:W-:Y:S01]  /*65f0*/  IMAD.MOV.U32 R60, RZ, RZ, R13 ;  /* 0x000000ffff3c7224 */ /* 0x000fe200078e000d */
        /* <DEDUP_REMOVED lines=10> */
[----:B------:R-:W-:Y:S02]  /*66a0*/  HADD2.F32 R11, -RZ, R11.H1_H1 ;  /* 0x3000000bff0b7230 */ /* 0x000fe40000004100 */
[C---:B------:R-:W-:Y:S01]  /*66b0*/  FMUL.FTZ R68, R62.reuse, R68 ;  /* 0x000000443e447220 */ /* 0x040fe20000410000 */
[----:B------:R-:W-:-:S03]  /*66c0*/  FFMA.FTZ R62, R62, R66, -R69 ;  /* 0x000000423e3e7223 */ /* 0x000fc60000010845 */
[----:B------:R-:W-:Y:S01]  /*66d0*/  FFMA.FTZ R67, R67, R66, R68 ;  /* 0x0000004243437223 */ /* 0x000fe20000010044 */
[----:B------:R-:W-:Y:S01]  /*66e0*/  F2FP.F16.E4M3.UNPACK_B R66, R60.H1 ;  /* 0x0000003cff42723e */ /* 0x000fe200030006ff */
[----:B------:R-:W-:-:S04]  /*66f0*/  IMAD.MOV.U32 R60, RZ, RZ, R12 ;  /* 0x000000ffff3c7224 */ /* 0x000fc800078e000c */
[--C-:B------:R-:W-:Y:S02]  /*6700*/  HADD2.F32 R68, -RZ, R66.reuse.H1_H1 ;  /* 0x30000042ff447230 */ /* 0x100fe40000004100 */
[----:B------:R-:W-:-:S03]  /*6710*/  HADD2.F32 R66, -RZ, R66.H0_H0 ;  /* 0x20000042ff427230 */ /* 0x000fc60000004100 */
[-C--:B------:R-:W-:Y:S02]  /*6720*/  FMUL.FTZ R69, R68, R13.reuse ;  /* 0x0000000d44457220 */ /* 0x080fe40000410000 */
        /* <DEDUP_REMOVED lines=8> */
[----:B------:R-:W-:-:S02]  /*67b0*/  HADD2.F32 R12, -RZ, R11.H1_H1 ;  /* 0x3000000bff0c7230 */ /* 0x000fc40000004100 */
[----:B------:R-:W-:Y:S02]  /*67c0*/  HADD2.F32 R11, -RZ, R11.H0_H0 ;  /* 0x2000000bff0b7230 */ /* 0x000fe40000004100 */
[--C-:B------:R-:W-:Y:S02]  /*67d0*/  HADD2.F32 R70, -RZ, R66.reuse.H1_H1 ;  /* 0x30000042ff467230 */ /* 0x100fe40000004100 */
[CC--:B------:R-:W-:Y:S01]  /*67e0*/  FMUL.FTZ R72, R12.reuse, R71.reuse ;  /* 0x000000470c487220 */ /* 0x0c0fe20000410000 */
[----:B------:R-:W-:Y:S02]  /*67f0*/  HADD2.F32 R69, -RZ, R69.H0_H0 ;  /* 0x20000045ff457230 */ /* 0x000fe40000004100 */
[C---:B------:R-:W-:Y:S01]  /*6800*/  FMUL.FTZ R71, R11.reuse, R71 ;  /* 0x000000470b477220 */ /* 0x040fe20000410000 */
[----:B------:R-:W-:Y:S02]  /*6810*/  HADD2.F32 R66, -RZ, R66.H0_H0 ;  /* 0x20000042ff427230 */ /* 0x000fe40000004100 */
[-C--:B------:R-:W-:Y:S01]  /*6820*/  FFMA.FTZ R11, R11, R70.reuse, -R72 ;  /* 0x000000460b0b7223 */ /* 0x080fe20000010848 */
[----:B------:R-:W-:Y:S01]  /*6830*/  FFMA.FTZ R12, R12, R70, R71 ;  /* 0x000000460c0c7223 */ /* 0x000fe20000010047 */
[----:B------:R-:W-:Y:S01]  /*6840*/  F2FP.SATFINITE.E4M3.F32.PACK_AB_MERGE_C R70, R68, R13, RZ ;  /* 0x0000000d4446723e */ /* 0x000fe200048070ff */
[----:B------:R-:W-:-:S02]  /*6850*/  HADD2.F32 R13, -RZ, R60.H1_H1 ;  /* 0x3000003cff0d7230 */ /* 0x000fc40000004100 */
[----:B------:R-:W-:Y:S01]  /*6860*/  HADD2.F32 R60, -RZ, R60.H0_H0 ;  /* 0x2000003cff3c7230 */ /* 0x000fe20000004100 */
[----:B------:R-:W-:Y:S02]  /*6870*/  F2FP.SATFINITE.E4M3.F32.PACK_AB_MERGE_C R62, R67, R62, R70 ;  /* 0x0000003e433e723e */ /* 0x000fe40004807046 */
[CC--:B------:R-:W-:Y:S01]  /*6880*/  FMUL.FTZ R71, R13.reuse, R69.reuse ;  /* 0x000000450d477220 */ /* 0x0c0fe20000410000 */
[----:B------:R-:W-:Y:S01]  /*6890*/  SHF.R.U32.HI R70, RZ, 0x18, R63 ;  /* 0x00000018ff467819 */ /* 0x000fe2000001163f */
[C---:B------:R-:W-:Y:S01]  /*68a0*/  FMUL.FTZ R68, R60.reuse, R69 ;  /* 0x000000453c447220 */ /* 0x040fe20000410000 */
[----:B------:R-:W-:Y:S01]  /*68b0*/  SHF.R.U32.HI R69, RZ, 0x10, R61 ;  /* 0x00000010ff457819 */ /* 0x000fe2000001163d */
[-C--:B------:R-:W-:Y:S01]  /*68c0*/  FFMA.FTZ R60, R60, R66.reuse, -R71 ;  /* 0x000000423c3c7223 */ /* 0x080fe20000010847 */
[----:B------:R-:W-:Y:S01]  /*68d0*/  SHF.R.U32.HI R71, RZ, 0x8, R61 ;  /* 0x00000008ff477819 */ /* 0x000fe2000001163d */
[----:B------:R-:W-:Y:S01]  /*68e0*/  FFMA.FTZ R13, R13, R66, R68 ;  /* 0x000000420d0d7223 */ /* 0x000fe20000010044 */
[----:B------:R-:W-:-:S02]  /*68f0*/  LOP3.LUT R66, R61, 0xff, RZ, 0xc0, !PT ;  /* 0x000000ff3d427812 */ /* 0x000fc400078ec0ff */
[----:B------:R-:W-:Y:S02]  /*6900*/  LOP3.LUT R61, R63, 0xff, RZ, 0xc0, !PT ;  /* 0x000000ff3f3d7812 */ /* 0x000fe400078ec0ff */
[--C-:B------:R-:W-:Y:S02]  /*6910*/  SHF.R.U32.HI R68, RZ, 0x8, R63.reuse ;  /* 0x00000008ff447819 */ /* 0x100fe4000001163f */
[----:B------:R-:W-:Y:S02]  /*6920*/  SHF.R.U32.HI R67, RZ, 0x10, R63 ;  /* 0x00000010ff437819 */ /* 0x000fe4000001163f */
[----:B------:R-:W-:Y:S01]  /*6930*/  PRMT R63, R70, 0x654, R61 ;  /* 0x00000654463f7816 */ /* 0x000fe2000000003d */
[----:B------:R-:W-:Y:S01]  /*6940*/  IMAD.SHL.U32 R61, R71, 0x100, RZ ;  /* 0x00000100473d7824 */ /* 0x000fe200078e00ff */
[----:B------:R-:W-:Y:S02]  /*6950*/  SHF.L.U32 R68, R68, 0x8, RZ ;  /* 0x0000000844447819 */ /* 0x000fe400000006ff */
[----:B------:R-:W-:-:S02]  /*6960*/  PRMT R66, R73, 0x654, R66 ;  /* 0x0000065449427816 */ /* 0x000fc40000000042 */
[----:B------:R-:W-:Y:S01]  /*6970*/  LOP3.LUT R63, R63, 0xff00, R68, 0xf8, !PT ;  /* 0x0000ff003f3f7812 */ /* 0x000fe200078ef844 */
[----:B------:R-:W-:Y:S01]  /*6980*/  IMAD.U32 R68, R67, 0x10000, RZ ;  /* 0x0001000043447824 */ /* 0x000fe200078e00ff */
[----:B------:R-:W-:Y:S01]  /*6990*/  LOP3.LUT R61, R66, 0xff00, R61, 0xf8, !PT ;  /* 0x0000ff00423d7812 */ /* 0x000fe200078ef83d */
[----:B------:R-:W-:Y:S01]  /*69a0*/  IMAD.U32 R66, R69, 0x10000, RZ ;  /* 0x0001000045427824 */ /* 0x000fe200078e00ff */
[----:B------:R-:W-:Y:S01]  /*69b0*/  F2FP.SATFINITE.E4M3.F32.PACK_AB_MERGE_C R11, R12, R11, RZ ;  /* 0x0000000b0c0b723e */ /* 0x000fe200048070ff */
[----:B------:R-:W-:Y:S01]  /*69c0*/  IMAD.MOV.U32 R67, RZ, RZ, R15 ;  /* 0x000000ffff437224 */ /* 0x000fe200078e000f */
[----:B------:R-:W-:Y:S02]  /*69d0*/  LOP3.LUT R63, R63, 0xff0000, R68, 0xf8, !PT ;  /* 0x00ff00003f3f7812 */ /* 0x000fe400078ef844 */
[----:B------:R-:W-:Y:S02]  /*69e0*/  LOP3.LUT R61, R61, 0xff0000, R66, 0xf8, !PT ;  /* 0x00ff00003d3d7812 */ /* 0x000fe400078ef842 */
[----:B------:R-:W-:-:S02]  /*69f0*/  F2FP.F16.E4M3.UNPACK_B R15, R67 ;  /* 0x00000043ff0f723e */ /* 0x000fc400020006ff */
[----:B------:R-:W-:Y:S02]  /*6a00*/  F2FP.F16.E4M3.UNPACK_B R71, R63.H1 ;  /* 0x0000003fff47723e */ /* 0x000fe400030006ff */
[----:B------:R-:W-:Y:S01]  /*6a10*/  F2FP.F16.E4M3.UNPACK_B R68, R61.H1 ;  /* 0x0000003dff44723e */ /* 0x000fe200030006ff */
[----:B------:R-:W-:Y:S01]  /*6a20*/  HADD2.F32 R69, -RZ, R15.H1_H1 ;  /* 0x3000000fff457230 */ /* 0x000fe20000004100 */
[----:B------:R-:W-:Y:S01]  /*6a30*/  F2FP.SATFINITE.E4M3.F32.PACK_AB_MERGE_C R12, R13, R60, R11 ;  /* 0x0000003c0d0c723e */ /* 0x000fe2000480700b */
[----:B------:R-:W-:Y:S02]  /*6a40*/  HADD2.F32 R66, -RZ, R71.H0_H0 ;  /* 0x20000047ff427230 */ /* 0x000fe40000004100 */
[----:B------:R-:W-:Y:S02]  /*6a50*/  HADD2.F32 R15, -RZ, R15.H0_H0 ;  /* 0x2000000fff0f7230 */ /* 0x000fe40000004100 */
[----:B------:R-:W-:Y:S02]  /*6a60*/  HADD2.F32 R70, -RZ, R68.H0_H0 ;  /* 0x20000044ff467230 */ /* 0x000fe40000004100 */
[----:B------:R-:W-:Y:S01]  /*6a70*/  FMUL.FTZ R72, R69, R66 ;  /* 0x0000004245487220 */ /* 0x000fe20000410000 */
[----:B------:R-:W-:-:S02]  /*6a80*/  HADD2.F32 R71, -RZ, R71.H1_H1 ;  /* 0x30000047ff477230 */ /* 0x000fc40000004100 */
[C---:B------:R-:W-:Y:S01]  /*6a90*/  FMUL.FTZ R74, R15.reuse, R66 ;  /* 0x000000420f4a7220 */ /* 0x040fe20000410000 */
[----:B------:R-:W-:Y:S02]  /*6aa0*/  HADD2.F32 R68, -RZ, R68.H1_H1 ;  /* 0x30000044ff447230 */ /* 0x000fe40000004100 */
[-C--:B------:R-:W-:Y:S01]  /*6ab0*/  FFMA.FTZ R66, R15, R70.reuse, -R72 ;  /* 0x000000460f427223 */ /* 0x080fe20000010848 */
[----:B------:R-:W-:Y:S01]  /*6ac0*/  F2FP.F16.E4M3.UNPACK_B R72, R63 ;  /* 0x0000003fff48723e */ /* 0x000fe200020006ff */
[----:B------:R-:W-:Y:S01]  /*6ad0*/  FFMA.FTZ R15, R69, R70, R74 ;  /* 0x00000046450f7223 */ /* 0x000fe2000001004a */
[----:B------:R-:W-:Y:S01]  /*6ae0*/  F2FP.F16.E4M3.UNPACK_B R69, R67.H1 ;  /* 0x00000043ff45723e */ /* 0x000fe200030006ff */
[----:B------:R-:W-:Y:S01]  /*6af0*/  IMAD.MOV.U32 R67, RZ, RZ, R14 ;  /* 0x000000ffff437224 */ /* 0x000fe200078e000e */
[----:B------:R-:W-:Y:S01]  /*6b00*/  F2FP.F16.E4M3.UNPACK_B R63, R61 ;  /* 0x0000003dff3f723e */ /* 0x000fe200020006ff */
[----:B------:R-:W-:Y:S02]  /*6b10*/  HADD2.F32 R61, -RZ, R72.H1_H1 ;  /* 0x30000048ff3d7230 */ /* 0x000fe40000004100 */
[----:B------:R-:W-:-:S02]  /*6b20*/  HADD2.F32 R70, -RZ, R69.H1_H1 ;  /* 0x30000045ff467230 */ /* 0x000fc40000004100 */
[----:B------:R-:W-:Y:S02]  /*6b30*/  HADD2.F32 R69, -RZ, R69.H0_H0 ;  /* 0x20000045ff457230 */ /* 0x000fe40000004100 */
[----:B------:R-:W-:Y:S02]  /*6b40*/  HADD2.F32 R72, -RZ, R72.H0_H0 ;  /* 0x20000048ff487230 */ /* 0x000fe40000004100 */
[-C--:B------:R-:W-:Y:S01]  /*6b50*/  FMUL.FTZ R14, R70, R71.reuse ;  /* 0x00000047460e7220 */ /* 0x080fe20000410000 */
[----:B------:R-:W-:Y:S02]  /*6b60*/  IMAD.MOV.U32 R13, RZ, RZ, R62 ;  /* 0x000000ffff0d7224 */ /* 0x000fe400078e003e */
[C---:B------:R-:W-:Y:S01]  /*6b70*/  FMUL.FTZ R71, R69.reuse, R71 ;  /* 0x0000004745477220 */ /* 0x040fe20000410000 */
[----:B------:R-:W-:-:S03]  /*6b80*/  FFMA.FTZ R14, R69, R68, -R14 ;  /* 0x00000044450e7223 */ /* 0x000fc6000001080e */
[----:B------:R-:W-:Y:S01]  /*6b90*/  FFMA.FTZ R69, R70, R68, R71 ;  /* 0x0000004446457223 */ /* 0x000fe20000010047 */
[-C--:B------:R-:W-:Y:S01]  /*6ba0*/  F2FP.F16.E4M3.UNPACK_B R68, R67.reuse.H1 ;  /* 0x00000043ff44723e */ /* 0x080fe200030006ff */
[--C-:B------:R-:W-:Y:S01]  /*6bb0*/  HADD2.F32 R71, -RZ, R63.reuse.H1_H1 ;  /* 0x3000003fff477230 */ /* 0x100fe20000004100 */
[----:B------:R-:W-:Y:S01]  /*6bc0*/  F2FP.F16.E4M3.UNPACK_B R67, R67 ;  /* 0x00000043ff43723e */ /* 0x000fe200020006ff */
[----:B------:R-:W-:Y:S01]  /*6bd0*/  HADD2.F32 R63, -RZ, R63.H0_H0 ;  /* 0x2000003fff3f7230 */ /* 0x000fe20000004100 */
[----:B------:R-:W-:Y:S01]  /*6be0*/  F2FP.SATFINITE.E4M3.F32.PACK_AB_MERGE_C R69, R69, R14, RZ ;  /* 0x0000000e4545723e */ /* 0x000fe200048070ff */
[--C-:B------:R-:W-:Y:S02]  /*6bf0*/  HADD2.F32 R70, -RZ, R68.reuse.H1_H1 ;  /* 0x30000044ff467230 */ /* 0x100fe40000004100 */
[----:B------:R-:W-:Y:S01]  /*6c00*/  HADD2.F32 R68, -RZ, R68.H0_H0 ;  /* 0x20000044ff447230 */ /* 0x000fe20000004100 */
[----:B------:R-:W-:Y:S02]  /*6c10*/  F2FP.SATFINITE.E4M3.F32.PACK_AB_MERGE_C R15, R15, R66, R69 ;  /* 0x000000420f0f723e */ /* 0x000fe40004807045 */
[----:B------:R-:W-:-:S02]  /*6c20*/  FMUL.FTZ R73, R70, R61 ;  /* 0x0000003d46497220 */ /* 0x000fc40000410000 */
        /* <DEDUP_REMOVED lines=11> */
.L_x_4320:
[----:B------:R-:W-:Y:S05]  /*6ce0*/  BSYNC B2 ;  /* 0x0000000000027941 */ /* 0x000fea0003800000 */
.L_x_4319:
[----:B------:R0:W-:Y:S02]  /*6cf0*/  ST.E.128 desc[UR50][R64.64], R12 ;  /* 0x0000000c40007985 */ /* 0x0001e4000c101d32 */
.L_x_4298:
[----:B------:R-:W-:Y:S05]  /*6d00*/  BSYNC B1 ;  /* 0x0000000000017941 */ /* 0x000fea0003800000 */
.L_x_4297:
[----:B------:R-:W-:-:S03]  /*6d10*/  UMOV UR4, 0xffffffff ;  /* 0xffffffff00047882 */ /* 0x000fc60000000000 */
[----:B------:R-:W-:Y:S05]  /*6d20*/  BRA.DIV UR4, `(.L_x_4321) ;  /* 0x000002a604487947 */ /* 0x000fea000b800000 */
[----:B--2---:R-:W2:Y:S04]  /*6d30*/  SHFL.IDX PT, R119, R119, 0x1, 0x1e1f ;  /* 0x003e1f0077777f89 */ /* 0x004ea800000e0000 */
[----:B------:R-:W0:Y:S02]  /*6d40*/  SHFL.IDX PT, R120, R120, 0x1, 0x1e1f ;  /* 0x003e1f0078787f89 */ /* 0x000e2400000e0000 */
.L_x_4640:
[----:B------:R-:W-:Y:S05]  /*6d50*/  @P4 BRA `(.L_x_4322) ;  /* 0x0000009c00944947 */ /* 0x000fea0003800000 */
[----:B------:R-:W-:Y:S01]  /*6d60*/  ISETP.NE.AND P3, PT, R28, RZ, PT ;  /* 0x000000ff1c00720c */ /* 0x000fe20003f65270 */
[----:B------:R-:W-:-:S12]  /*6d70*/  BSSY B1, `(.L_x_4323) ;  /* 0x0000077000017945 */ /* 0x000fd80003800000 */
[----:B------:R-:W-:Y:S05]  /*6d80*/  @!P3 BRA `(.L_x_4324) ;  /* 0x0000000400d4b947 */ /* 0x000fea0003800000 */
[----:B0-----:R0:W0:Y:S01]  /*6d90*/  LDS.128 R12, [R88+0x26200] ;  /* 0x02620000580c7984 */ /* 0x0010220000000c00 */
[----:B------:R-:W-:Y:S01]  /*6da0*/  IADD3 R60, P3, R16, R120, RZ ;  /* 0x00000078103c7210 */ /* 0x000fe20007f7e0ff */
[----:B------:R-:W-:Y:S03]  /*6db0*/  BSSY B2, `(.L_x_4325) ;  /* 0x0000071000027945 */ /* 0x000fe60003800000 */
[----:B--2---:R-:W-:Y:S02]  /*6dc0*/  IADD3.X R61, R119, R17, RZ, P3, !PT ;  /* 0x00000011773d7210 */ /* 0x004fe40001ffe4ff */
        /* <DEDUP_REMOVED lines=8> */
[--C-:B------:R-:W-:Y:S01]  /*6e50*/  SHF.R.U32.HI R71, RZ, 0x18, R57.reuse ;  /* 0x00000018ff477819 */ /* 0x100fe20000011639 */
[----:B------:R-:W-:Y:S01]  /*6e60*/  HADD2.F32 R11, -RZ, R11.H0_H0 ;  /* 0x2000000bff0b7230 */ /* 0x000fe20000004100 */
[----:B------:R-:W-:Y:S01]  /*6e70*/  SHF.R.U32.HI R70, RZ, 0x8, R57 ;  /* 0x00000008ff467819 */ /* 0x000fe20000011639 */
        /* <DEDUP_REMOVED lines=29> */
[----:B------:R-:W-:Y:S01]  /*7050*/  SHF.R.U32.HI R69, RZ, 0x10, R57 ;  /* 0x00000010ff457819 */ /* 0x000fe20000011639 */
        /* <DEDUP_REMOVED lines=8> */
[--C-:B------:R-:W-:Y:S01]  /*70e0*/  SHF.R.U32.HI R67, RZ, 0x10, R59.reuse ;  /* 0x00000010ff437819 */ /* 0x100fe2000001163b */
[----:B------:R-:W-:Y:S01]  /*70f0*/  FFMA.FTZ R65, R65, R64, R66 ;  /* 0x0000004041417223 */ /* 0x000fe20000010042 */
[----:B------:R-:W-:Y:S02]  /*7100*/  SHF.R.U32.HI R66, RZ, 0x8, R59 ;  /* 0x00000008ff427819 */ /* 0x000fe4000001163b */
[----:B------:R-:W-:-:S02]  /*7110*/  LOP3.LUT R64, R57, 0xff, RZ, 0xc0, !PT ;  /* 0x000000ff39407812 */ /* 0x000fc400078ec0ff */
[----:B------:R-:W-:Y:S01]  /*7120*/  LOP3.LUT R57, R59, 0xff, RZ, 0xc0, !PT ;  /* 0x000000ff3b397812 */ /* 0x000fe200078ec0ff */
[----:B------:R-:W-:Y:S01]  /*7130*/  IMAD.SHL.U32 R66, R66, 0x100, RZ ;  /* 0x0000010042427824 */ /* 0x000fe200078e00ff */
[----:B------:R-:W-:Y:S02]  /*7140*/  PRMT R64, R71, 0x654, R64 ;  /* 0x0000065447407816 */ /* 0x000fe40000000040 */
[----:B------:R-:W-:Y:S02]  /*7150*/  PRMT R57, R68, 0x654, R57 ;  /* 0x0000065444397816 */ /* 0x000fe40000000039 */
[----:B------:R-:W-:Y:S02]  /*7160*/  F2FP.SATFINITE.E4M3.F32.PACK_AB_MERGE_C R12, R65, R62, R58 ;  /* 0x0000003e410c723e */ /* 0x000fe4000480703a */
[----:B------:R-:W-:Y:S01]  /*7170*/  LOP3.LUT R59, R57, 0xff00, R66, 0xf8, !PT ;  /* 0x0000ff00393b7812 */ /* 0x000fe200078ef842 */
[----:B------:R-:W-:Y:S02]  /*7180*/  IMAD.SHL.U32 R57, R70, 0x100, RZ ;  /* 0x0000010046397824 */ /* 0x000fe400078e00ff */
[----:B------:R-:W-:-:S03]  /*7190*/  IMAD.U32 R66, R67, 0x10000, RZ ;  /* 0x0001000043427824 */ /* 0x000fc600078e00ff */
[----:B------:R-:W-:Y:S01]  /*71a0*/  LOP3.LUT R57, R64, 0xff00, R57, 0xf8, !PT ;  /* 0x0000ff0040397812 */ /* 0x000fe200078ef839 */
[----:B------:R-:W-:Y:S01]  /*71b0*/  IMAD.U32 R64, R69, 0x10000, RZ ;  /* 0x0001000045407824 */ /* 0x000fe200078e00ff */
[----:B------:R-:W-:Y:S02]  /*71c0*/  LOP3.LUT R59, R59, 0xff0000, R66, 0xf8, !PT ;  /* 0x00ff00003b3b7812 */ /* 0x000fe400078ef842 */
[----:B------:R-:W-:Y:S02]  /*71d0*/  MOV R66, R15 ;  /* 0x0000000f00427202 */ /* 0x000fe40000000f00 */
[----:B------:R-:W-:Y:S02]  /*71e0*/  LOP3.LUT R57, R57, 0xff0000, R64, 0xf8, !PT ;  /* 0x00ff000039397812 */ /* 0x000fe400078ef840 */
[----:B------:R-:W-:Y:S02]  /*71f0*/  F2FP.F16.E4M3.UNPACK_B R15, R66 ;  /* 0x00000042ff0f723e */ /* 0x000fe400020006ff */
[----:B------:R-:W-:-:S02]  /*7200*/  F2FP.F16.E4M3.UNPACK_B R68, R59.H1 ;  /* 0x0000003bff44723e */ /* 0x000fc400030006ff */
[----:B------:R-:W-:Y:S01]  /*7210*/  F2FP.F16.E4M3.UNPACK_B R69, R57.H1 ;  /* 0x00000039ff45723e */ /* 0x000fe200030006ff */
[--C-:B------:R-:W-:Y:S02]  /*7220*/  HADD2.F32 R64, -RZ, R15.reuse.H1_H1 ;  /* 0x3000000fff407230 */ /* 0x100fe40000004100 */
[----:B------:R-:W-:Y:S02]  /*7230*/  HADD2.F32 R70, -RZ, R68.H0_H0 ;  /* 0x20000044ff467230 */ /* 0x000fe40000004100 */
[----:B------:R-:W-:Y:S02]  /*7240*/  HADD2.F32 R15, -RZ, R15.H0_H0 ;  /* 0x2000000fff0f7230 */ /* 0x000fe40000004100 */
[--C-:B------:R-:W-:Y:S02]  /*7250*/  HADD2.F32 R67, -RZ, R69.reuse.H0_H0 ;  /* 0x20000045ff437230 */ /* 0x100fe40000004100 */
[----:B------:R-:W-:Y:S01]  /*7260*/  FMUL.FTZ R72, R64, R70 ;  /* 0x0000004640487220 */ /* 0x000fe20000410000 */
[----:B------:R-:W-:-:S02]  /*7270*/  HADD2.F32 R69, -RZ, R69.H1_H1 ;  /* 0x30000045ff457230 */ /* 0x000fc40000004100 */
[C---:B------:R-:W-:Y:S01]  /*7280*/  FMUL.FTZ R71, R15.reuse, R70 ;  /* 0x000000460f477220 */ /* 0x040fe20000410000 */
[----:B------:R-:W-:-:S03]  /*7290*/  FFMA.FTZ R15, R15, R67, -R72 ;  /* 0x000000430f0f7223 */ /* 0x000fc60000010848 */
        /* <DEDUP_REMOVED lines=18> */
[----:B------:R-:W-:Y:S02]  /*73c0*/  HADD2.F32 R70, -RZ, R69.H1_H1 ;  /* 0x30000045ff467230 */ /* 0x000fe40000004100 */
[CC--:B------:R-:W-:Y:S01]  /*73d0*/  FMUL.FTZ R72, R68.reuse, R57.reuse ;  /* 0x0000003944487220 */ /* 0x0c0fe20000410000 */
[----:B------:R-:W-:Y:S02]  /*73e0*/  HADD2.F32 R71, -RZ, R71.H0_H0 ;  /* 0x20000047ff477230 */ /* 0x000fe40000004100 */
[C---:B------:R-:W-:Y:S01]  /*73f0*/  FMUL.FTZ R73, R59.reuse, R57 ;  /* 0x000000393b497220 */ /* 0x040fe20000410000 */
[----:B------:R-:W-:Y:S02]  /*7400*/  HADD2.F32 R69, -RZ, R69.H0_H0 ;  /* 0x20000045ff457230 */ /* 0x000fe40000004100 */
[-C--:B------:R-:W-:Y:S01]  /*7410*/  FFMA.FTZ R57, R59, R70.reuse, -R72 ;  /* 0x000000463b397223 */ /* 0x080fe20000010848 */
[--C-:B------:R-:W-:Y:S02]  /*7420*/  HADD2.F32 R59, -RZ, R66.reuse.H1_H1 ;  /* 0x30000042ff3b7230 */ /* 0x100fe40000004100 */
[----:B------:R-:W-:Y:S01]  /*7430*/  FFMA.FTZ R70, R68, R70, R73 ;  /* 0x0000004644467223 */ /* 0x000fe20000010049 */
[----:B------:R-:W-:Y:S01]  /*7440*/  HADD2.F32 R66, -RZ, R66.H0_H0 ;  /* 0x20000042ff427230 */ /* 0x000fe20000004100 */
[----:B------:R-:W-:Y:S01]  /*7450*/  F2FP.SATFINITE.E4M3.F32.PACK_AB_MERGE_C R15, R64, R15, R67 ;  /* 0x0000000f400f723e */ /* 0x000fe20004807043 */
[----:B------:R-:W-:-:S02]  /*7460*/  FMUL.FTZ R73, R59, R71 ;  /* 0x000000473b497220 */ /* 0x000fc40000410000 */
[----:B------:R-:W-:Y:S01]  /*7470*/  F2FP.SATFINITE.E4M3.F32.PACK_AB_MERGE_C R57, R70, R57, RZ ;  /* 0x000000394639723e */ /* 0x000fe200048070ff */
[C---:B------:R-:W-:Y:S01]  /*7480*/  FMUL.FTZ R68, R66.reuse, R71 ;  /* 0x0000004742447220 */ /* 0x040fe20000410000 */
[----:B------:R-:W-:-:S03]  /*7490*/  FFMA.FTZ R73, R66, R69, -R73 ;  /* 0x0000004542497223 */ /* 0x000fc60000010849 */
[----:B------:R-:W-:-:S05]  /*74a0*/  FFMA.FTZ R68, R59, R69, R68 ;  /* 0x000000453b447223 */ /* 0x000fca0000010044 */
[----:B------:R-:W-:-:S07]  /*74b0*/  F2FP.SATFINITE.E4M3.F32.PACK_AB_MERGE_C R14, R68, R73, R57 ;  /* 0x00000049440e723e */ /* 0x000fce0004807039 */
.L_x_4326:
[----:B------:R-:W-:Y:S05]  /*74c0*/  BSYNC B2 ;  /* 0x0000000000027941 */ /* 0x000fea0003800000 */
.L_x_4325:
[----:B0-----:R0:W-:Y:S02]  /*74d0*/  ST.E.128 desc[UR50][R60.64], R12 ;  /* 0x0000000c3c007985 */ /* 0x0011e4000c101d32 */
.L_x_4324:
[----:B------:R-:W-:Y:S05]  /*74e0*/  BSYNC B1 ;  /* 0x0000000000017941 */ /* 0x000fea0003800000 */
.L_x_4323:
[----:B------:R-:W-:Y:S01]  /*74f0*/  ISETP.NE.AND P3, PT, R29, RZ, PT ;  /* 0x000000ff1d00720c */ /* 0x000fe20003f65270 */
[----:B------:R-:W-:-:S12]  /*7500*/  BSSY B1, `(.L_x_4327) ;  /* 0x0000078000017945 */ /* 0x000fd80003800000 */
[----:B------:R-:W-:Y:S05]  /*7510*/  @!P3 BRA `(.L_x_4328) ;  /* 0x0000000400d8b947 */ /* 0x000fea0003800000 */
[----:B------:R-:W5:Y:S01]  /*7520*/  LDL R58, [R1+0xc] ;  /* 0x00000c00013a7983 */ /* 0x000f620000100800 */
[----:B----4-:R-:W-:Y:S01]  /*7530*/  IMAD.SHL.U32 R11, R226, 0x10, RZ ;  /* 0x00000010e20b7824 */ /* 0x010fe200078e00ff */
[----:B------:R-:W-:Y:S02]  /*7540*/  BSSY B2, `(.L_x_4329) ;  /* 0x0000072000027945 */ /* 0x000fe40003800000 */
[----:B0-----:R0:W4:Y:S02]  /*7550*/  LDS.128 R12, [R89+0x26200] ;  /* 0x02620000590c7984 */ /* 0x0011240000000c00 */
[----:B------:R-:W-:-:S04]  /*7560*/  IADD3 R56, P3, R11, R120, RZ ;  /* 0x000000780b387210 */ /* 0x000fc80007f7e0ff */
[----:B--2---:R-:W-:Y:S02]  /*7570*/  LEA.HI.X.SX32 R57, R11, R119, 0x1, P3 ;  /* 0x000000770b397211 */ /* 0x004fe400018f0eff */
[----:B-----5:R-:W-:-:S13]  /*7580*/  ISETP.GE.AND P3, PT, R58, R113, PT ;  /* 0x000000713a00720c */ /* 0x020fda0003f66270 */
[----:B0---4-:R-:W-:Y:S05]  /*7590*/  @P3 BRA `(.L_x_4330) ;  /* 0x0000000400b03947 */ /* 0x011fea0003800000 */
[----:B------:R-:W-:Y:S02]  /*75a0*/  SHF.R.U32.HI R54, RZ, 0x8, R55 ;  /* 0x00000008ff367819 */ /* 0x000fe40000011637 */
[----:B------:R-:W-:Y:S02]  /*75b0*/  SHF.R.U32.HI R61, RZ, 0x8, R53 ;  /* 0x00000008ff3d7819 */ /* 0x000fe40000011635 */
[----:B------:R-:W-:Y:S01]  /*75c0*/  LOP3.LUT R52, R55, 0xff, RZ, 0xc0, !PT ;  /* 0x000000ff37347812 */ /* 0x000fe200078ec0ff */
[----:B------:R-:W-:Y:S01]  /*75d0*/  IMAD.SHL.U32 R54, R54, 0x100, RZ ;  /* 0x0000010036367824 */ /* 0x000fe200078e00ff */
[----:B------:R-:W-:Y:S02]  /*75e0*/  SHF.R.U32.HI R59, RZ, 0x18, R55 ;  /* 0x00000018ff3b7819 */ /* 0x000fe40000011637 */
[----:B------:R-:W-:Y:S02]  /*75f0*/  LOP3.LUT R11, R53, 0xff, RZ, 0xc0, !PT ;  /* 0x000000ff350b7812 */ /* 0x000fe400078ec0ff */
[----:B------:R-:W-:-:S02]  /*7600*/  SHF.R.U32.HI R60, RZ, 0x18, R53 ;  /* 0x00000018ff3c7819 */ /* 0x000fc40000011635 */
[----:B------:R-:W-:Y:S02]  /*7610*/  SHF.R.U32.HI R62, RZ, 0x10, R53 ;  /* 0x00000010ff3e7819 */ /* 0x000fe40000011635 */
[----:B------:R-:W-:Y:S01]  /*7620*/  PRMT R59, R59, 0x654, R52 ;  /* 0x000006543b3b7816 */ /* 0x000fe20000000034 */
[----:B------:R-:W-:Y:S01]  /*7630*/  IMAD.SHL.U32 R52, R61, 0x100, RZ ;  /* 0x000001003d347824 */ /* 0x000fe200078e00ff */
[----:B------:R-:W-:Y:S02]  /*7640*/  SHF.R.U32.HI R58, RZ, 0x10, R55 ;  /* 0x00000010ff3a7819 */ /* 0x000fe40000011637 */
[----:B------:R-:W-:Y:S01]  /*7650*/  PRMT R55, R60, 0x654, R11 ;  /* 0x000006543c377816 */ /* 0x000fe2000000000b */
[----:B------:R-:W-:Y:S01]  /*7660*/  IMAD.MOV.U32 R11, RZ, RZ, R13 ;  /* 0x000000ffff0b7224 */ /* 0x000fe200078e000d */
[----:B------:R-:W-:Y:S01]  /*7670*/  LOP3.LUT R59, R59, 0xff00, R54, 0xf8, !PT ;  /* 0x0000ff003b3b7812 */ /* 0x000fe200078ef836 */
[----:B------:R-:W-:Y:S01]  /*7680*/  IMAD.U32 R13, R62, 0x10000, RZ ;  /* 0x000100003e0d7824 */ /* 0x000fe200078e00ff */
[----:B------:R-:W-:Y:S01]  /*7690*/  LOP3.LUT R52, R55, 0xff00, R52, 0xf8, !PT ;  /* 0x0000ff0037347812 */ /* 0x000fe200078ef834 */
[----:B------:R-:W-:Y:S01]  /*76a0*/  IMAD.U32 R54, R58, 0x10000, RZ ;  /* 0x000100003a367824 */ /* 0x000fe200078e00ff */
[----:B------:R-:W-:-:S02]  /*76b0*/  MOV R53, R12 ;  /* 0x0000000c00357202 */ /* 0x000fc40000000f00 */
        /* <DEDUP_REMOVED lines=21> */
[----:B------:R-:W-:-:S02]  /*7810*/  F2FP.F16.E4M3.UNPACK_B R54, R53.H1 ;  /* 0x00000035ff36723e */ /* 0x000fc400030006ff */
[-C--:B------:R-:W-:Y:S01]  /*7820*/  FFMA.FTZ R63, R55, R59.reuse, -R62 ;  /* 0x0000003b373f7223 */ /* 0x080fe2000001083e */
[----:B------:R-:W-:Y:S01]  /*7830*/  FFMA.FTZ R66, R58, R59, R65 ;  /* 0x0000003b3a427223 */ /* 0x000fe20000010041 */
[----:B------:R-:W-:Y:S01]  /*7840*/  HADD2.F32 R62, -RZ, R139.H1_H1 ;  /* 0x3000008bff3e7230 */ /* 0x000fe20000004100 */
[----:B------:R-:W-:Y:S01]  /*7850*/  F2FP.F16.E4M3.UNPACK_B R137, R137 ;  /* 0x00000089ff89723e */ /* 0x000fe200020006ff */
[--C-:B------:R-:W-:Y:S01]  /*7860*/  HADD2.F32 R59, -RZ, R54.reuse.H1_H1 ;  /* 0x30000036ff3b7230 */ /* 0x100fe20000004100 */
[----:B------:R-:W-:Y:S01]  /*7870*/  F2FP.F16.E4M3.UNPACK_B R53, R53 ;  /* 0x00000035ff35723e */ /* 0x000fe200020006ff */
[----:B------:R-:W-:Y:S02]  /*7880*/  HADD2.F32 R55, -RZ, R54.H0_H0 ;  /* 0x20000036ff377230 */ /* 0x000fe40000004100 */
[----:B------:R-:W-:Y:S02]  /*7890*/  HADD2.F32 R60, -RZ, R137.H1_H1 ;  /* 0x30000089ff3c7230 */ /* 0x000fe40000004100 */
[----:B------:R-:W-:Y:S01]  /*78a0*/  FMUL.FTZ R64, R59, R62 ;  /* 0x0000003e3b407220 */ /* 0x000fe20000410000 */
[----:B------:R-:W-:-:S02]  /*78b0*/  HADD2.F32 R139, -RZ, R139.H0_H0 ;  /* 0x2000008bff8b7230 */ /* 0x000fc40000004100 */
[C---:B------:R-:W-:Y:S01]  /*78c0*/  FMUL.FTZ R62, R55.reuse, R62 ;  /* 0x0000003e373e7220 */ /* 0x040fe20000410000 */
[--C-:B------:R-:W-:Y:S02]  /*78d0*/  HADD2.F32 R58, -RZ, R53.reuse.H1_H1 ;  /* 0x30000035ff3a7230 */ /* 0x100fe40000004100 */
[-C--:B------:R-:W-:Y:S01]  /*78e0*/  FFMA.FTZ R64, R55, R60.reuse, -R64 ;  /* 0x0000003c37407223 */ /* 0x080fe20000010840 */
[----:B------:R-:W-:Y:S02]  /*78f0*/  HADD2.F32 R54, -RZ, R53.H0_H0 ;  /* 0x20000035ff367230 */ /* 0x000fe40000004100 */
[----:B------:R-:W-:Y:S01]  /*7900*/  FFMA.FTZ R61, R59, R60, R62 ;  /* 0x0000003c3b3d7223 */ /* 0x000fe2000001003e */
[----:B------:R-:W-:Y:S01]  /*7910*/  HADD2.F32 R137, -RZ, R137.H0_H0 ;  /* 0x20000089ff897230 */ /* 0x000fe20000004100 */
[----:B------:R-:W-:Y:S01]  /*7920*/  F2FP.F16.E4M3.UNPACK_B R59, R15.H1 ;  /* 0x0000000fff3b723e */ /* 0x000fe200030006ff */
[-C--:B------:R-:W-:Y:S01]  /*7930*/  FMUL.FTZ R53, R58, R139.reuse ;  /* 0x0000008b3a357220 */ /* 0x080fe20000410000 */
[----:B------:R-:W-:Y:S01]  /*7940*/  F2FP.F16.E4M3.UNPACK_B R62, R52.H1 ;  /* 0x00000034ff3e723e */ /* 0x000fe200030006ff */
[----:B------:R-:W-:Y:S01]  /*7950*/  FMUL.FTZ R139, R54, R139 ;  /* 0x0000008b368b7220 */ /* 0x000fe20000410000 */
[----:B------:R-:W-:Y:S01]  /*7960*/  F2FP.SATFINITE.E4M3.F32.PACK_AB_MERGE_C R55, R66, R63, RZ ;  /* 0x0000003f4237723e */ /* 0x000fe200048070ff */
[----:B------:R-:W-:Y:S01]  /*7970*/  FFMA.FTZ R53, R54, R137, -R53 ;  /* 0x0000008936357223 */ /* 0x000fe20000010835 */
[--C-:B------:R-:W-:Y:S01]  /*7980*/  HADD2.F32 R65, -RZ, R59.reuse.H0_H0 ;  /* 0x2000003bff417230 */ /* 0x100fe20000004100 */
[----:B------:R-:W-:Y:S01]  /*7990*/  F2FP.SATFINITE.E4M3.F32.PACK_AB_MERGE_C R54, R61, R64, RZ ;  /* 0x000000403d36723e */ /* 0x000fe200048070ff */
[----:B------:R-:W-:Y:S01]  /*79a0*/  HADD2.F32 R66, -RZ, R59.H1_H1 ;  /* 0x3000003bff427230 */ /* 0x000fe20000004100 */
[----:B------:R-:W-:Y:S01]  /*79b0*/  F2FP.F16.E4M3.UNPACK_B R59, R13.H1 ;  /* 0x0000000dff3b723e */ /* 0x000fe200030006ff */
[----:B------:R-:W-:Y:S01]  /*79c0*/  HADD2.F32 R67, -RZ, R62.H1_H1 ;  /* 0x3000003eff437230 */ /* 0x000fe20000004100 */
[----:B------:R-:W-:Y:S01]  /*79d0*/  F2FP.F16.E4M3.UNPACK_B R60, R14.H1 ;  /* 0x0000000eff3c723e */ /* 0x000fe200030006ff */
[----:B------:R-:W-:Y:S01]  /*79e0*/  FFMA.FTZ R58, R58, R137, R139 ;  /* 0x000000893a3a7223 */ /* 0x000fe2000001008b */
        /* <DEDUP_REMOVED lines=9> */
[----:B------:R-:W-:Y:S01]  /*7a80*/  HADD2.F32 R67, -RZ, R52.H1_H1 ;  /* 0x30000034ff437230 */ /* 0x000fe20000004100 */
[----:B------:R-:W-:Y:S01]  /*7a90*/  F2FP.F16.E4M3.UNPACK_B R14, R14 ;  /* 0x0000000eff0e723e */ /* 0x000fe200020006ff */
[----:B------:R-:W-:Y:S01]  /*7aa0*/  FMUL.FTZ R70, R64, R69 ;  /* 0x0000004540467220 */ /* 0x000fe20000410000 */
[----:B------:R-:W-:Y:S01]  /*7ab0*/  F2FP.F16.E4M3.UNPACK_B R65, R15 ;  /* 0x0000000fff41723e */ /* 0x000fe200020006ff */
[----:B------:R-:W-:Y:S01]  /*7ac0*/  FFMA.FTZ R60, R66, R68, R71 ;  /* 0x00000044423c7223 */ /* 0x000fe20000010047 */
[----:B------:R-:W-:-:S02]  /*7ad0*/  HADD2.F32 R66, -RZ, R62.H0_H0 ;  /* 0x2000003eff427230 */ /* 0x000fc40000004100 */
[C---:B------:R-:W-:Y:S01]  /*7ae0*/  FMUL.FTZ R69, R63.reuse, R69 ;  /* 0x000000453f457220 */ /* 0x040fe20000410000 */
[----:B------:R-:W-:Y:S01]  /*7af0*/  FFMA.FTZ R15, R63, R67, -R70 ;  /* 0x000000433f0f7223 */ /* 0x000fe20000010846 */
[--C-:B------:R-:W-:Y:S01]  /*7b00*/  HADD2.F32 R62, -RZ, R14.reuse.H0_H0 ;  /* 0x2000000eff3e7230 */ /* 0x100fe20000004100 */
[----:B------:R-:W-:Y:S01]  /*7b10*/  F2FP.SATFINITE.E4M3.F32.PACK_AB_MERGE_C R60, R60, R13, RZ ;  /* 0x0000000d3c3c723e */ /* 0x000fe200048070ff */
[----:B------:R-:W-:Y:S02]  /*7b20*/  HADD2.F32 R63, -RZ, R65.H0_H0 ;  /* 0x20000041ff3f7230 */ /* 0x000fe40000004100 */
[----:B------:R-:W-:Y:S01]  /*7b30*/  FFMA.FTZ R68, R64, R67, R69 ;  /* 0x0000004340447223 */ /* 0x000fe20000010045 */
[----:B------:R-:W-:Y:S01]  /*7b40*/  HADD2.F32 R14, -RZ, R14.H1_H1 ;  /* 0x3000000eff0e7230 */ /* 0x000fe20000004100 */
[----:B------:R-:W-:Y:S01]  /*7b50*/  F2FP.SATFINITE.E4M3.F32.PACK_AB_MERGE_C R13, R12, R11, R55 ;  /* 0x0000000b0c0d723e */ /* 0x000fe20004807037 */
[----:B------:R-:W-:Y:S01]  /*7b60*/  HADD2.F32 R61, -RZ, R61.H0_H0 ;  /* 0x2000003dff3d7230 */ /* 0x000fe20000004100 */
[----:B------:R-:W-:Y:S01]  /*7b70*/  F2FP.SATFINITE.E4M3.F32.PACK_AB_MERGE_C R12, R58, R53, R54 ;  /* 0x000000353a0c723e */ /* 0x000fe20004807036 */
[----:B------:R-:W-:Y:S01]  /*7b80*/  HADD2.F32 R65, -RZ, R65.H1_H1 ;  /* 0x30000041ff417230 */ /* 0x000fe20000004100 */
[----:B------:R-:W-:Y:S01]  /*7b90*/  F2FP.SATFINITE.E4M3.F32.PACK_AB_MERGE_C R15, R68, R15, RZ ;  /* 0x0000000f440f723e */ /* 0x000fe200048070ff */
[----:B------:R-:W-:-:S02]  /*7ba0*/  HADD2.F32 R64, -RZ, R59.H0_H0 ;  /* 0x2000003bff407230 */ /* 0x000fc40000004100 */
[-C--:B------:R-:W-:Y:S01]  /*7bb0*/  FMUL.FTZ R67, R14, R61.reuse ;  /* 0x0000003d0e437220 */ /* 0x080fe20000410000 */
[----:B------:R-:W-:Y:S02]  /*7bc0*/  HADD2.F32 R59, -RZ, R52.H0_H0 ;  /* 0x20000034ff3b7230 */ /* 0x000fe40000004100 */
[-C--:B------:R-:W-:Y:S01]  /*7bd0*/  FMUL.FTZ R52, R65, R66.reuse ;  /* 0x0000004241347220 */ /* 0x080fe20000410000 */
[C---:B------:R-:W-:Y:S01]  /*7be0*/  FMUL.FTZ R61, R62.reuse, R61 ;  /* 0x0000003d3e3d7220 */ /* 0x040fe20000410000 */
[C---:B------:R-:W-:Y:S01]  /*7bf0*/  FMUL.FTZ R66, R63.reuse, R66 ;  /* 0x000000423f427220 */ /* 0x040fe20000410000 */
[-C--:B------:R-:W-:Y:S02]  /*7c00*/  FFMA.FTZ R67, R62, R59.reuse, -R67 ;  /* 0x0000003b3e437223 */ /* 0x080fe40000010843 */
[----:B------:R-:W-:Y:S01]  /*7c10*/  FFMA.FTZ R14, R14, R59, R61 ;  /* 0x0000003b0e0e7223 */ /* 0x000fe2000001003d */
[-C--:B------:R-:W-:Y:S01]  /*7c20*/  FFMA.FTZ R52, R63, R64.reuse, -R52 ;  /* 0x000000403f347223 */ /* 0x080fe20000010834 */
[----:B------:R-:W-:-:S03]  /*7c30*/  FFMA.FTZ R65, R65, R64, R66 ;  /* 0x0000004041417223 */ /* 0x000fc60000010042 */
[----:B------:R-:W-:Y:S02]  /*7c40*/  F2FP.SATFINITE.E4M3.F32.PACK_AB_MERGE_C R14, R14, R67, R15 ;  /* 0x000000430e0e723e */ /* 0x000fe4000480700f */
[----:B------:R-:W-:-:S07]  /*7c50*/  F2FP.SATFINITE.E4M3.F32.PACK_AB_MERGE_C R15, R65, R52, R60 ;  /* 0x00000034410f723e */ /* 0x000fce000480703c */
.L_x_4330:
[----:B------:R-:W-:Y:S05]  /*7c60*/  BSYNC B2 ;  /* 0x0000000000027941 */ /* 0x000fea0003800000 */
.L_x_4329:
[----:B------:R0:W-:Y:S02]  /*7c70*/  ST.E.128 desc[UR50][R56.64], R12 ;  /* 0x0000000c38007985 */ /* 0x0001e4000c101d32 */
.L_x_4328:
[----:B------:R-:W-:Y:S05]  /*7c80*/  BSYNC B1 ;  /* 0x0000000000017941 */ /* 0x000fea0003800000 */
.L_x_4327:
        /* <DEDUP_REMOVED lines=23> */
[----:B------:R-:W-:Y:S01]  /*7e00*/  IMAD.MOV.U32 R49, RZ, RZ, R12 ;  /* 0x000000ffff317224 */ /* 0x000fe200078e000c */
[----:B------:R-:W-:Y:S02]  /*7e10*/  MOV R11, R13 ;  /* 0x0000000d000b7202 */ /* 0x000fe40000000f00 */
[----:B------:R-:W-:Y:S01]  /*7e20*/  LOP3.LUT R13, R48, 0xff00, R51, 0xf8, !PT ;  /* 0x0000ff00300d7812 */ /* 0x000fe200078ef833 */
[----:B------:R-:W-:Y:S01]  /*7e30*/  IMAD.U32 R48, R56, 0x10000, RZ ;  /* 0x0001000038307824 */ /* 0x000fe200078e00ff */
[----:B------:R-:W-:Y:S01]  /*7e40*/  LOP3.LUT R50, R50, 0xff00, R55, 0xf8, !PT ;  /* 0x0000ff0032327812 */ /* 0x000fe200078ef837 */
[----:B------:R-:W-:Y:S01]  /*7e50*/  IMAD.U32 R55, R54, 0x10000, RZ ;  /* 0x0001000036377824 */ /* 0x000fe200078e00ff */
[----:B------:R-:W-:-:S02]  /*7e60*/  F2FP.F16.E4M3.UNPACK_B R51, R136.H1 ;  /* 0x00000088ff33723e */ /* 0x000fc400030006ff */
        /* <DEDUP_REMOVED lines=89> */
.L_x_4334:
[----:B------:R-:W-:Y:S05]  /*8400*/  BSYNC B2 ;  /* 0x0000000000027941 */ /* 0x000fea0003800000 */
.L_x_4333:
[----:B------:R0:W-:Y:S02]  /*8410*/  ST.E.128 desc[UR50][R52.64], R12 ;  /* 0x0000000c34007985 */ /* 0x0001e4000c101d32 */
.L_x_4332:
[----:B------:R-:W-:Y:S05]  /*8420*/  BSYNC B1 ;  /* 0x0000000000017941 */ /* 0x000fea0003800000 */
.L_x_4331:
[----:B------:R-:W-:Y:S01]  /*8430*/  ISETP.NE.AND P3, PT, R31, RZ, PT ;  /* 0x000000ff1f00720c */ /* 0x000fe20003f65270 */
[----:B------:R-:W-:-:S12]  /*8440*/  BSSY B1, `(.L_x_4335) ;  /* 0x0000078000017945 */ /* 0x000fd80003800000 */
[----:B------:R-:W-:Y:S05]  /*8450*/  @!P3 BRA `(.L_x_4336) ;  /* 0x0000000400d8b947 */ /* 0x000fea0003800000 */
[----:B0-----:R-:W2:Y:S04]  /*8460*/  LDL R12, [R1] ;  /* 0x00000000010c7983 */ /* 0x001ea80000100800 */
[----:B----4-:R-:W4:Y:S01]  /*8470*/  LDL R11, [R1+0x18] ;  /* 0x00001800010b7983 */ /* 0x010f220000100800 */
[----:B------:R-:W-:Y:S01]  /*8480*/  IADD3 R48, P3, R23, R120, RZ ;  /* 0x0000007817307210 */ /* 0x000fe20007f7e0ff */
[----:B------:R-:W-:Y:S04]  /*8490*/  BSSY B2, `(.L_x_4337) ;  /* 0x0000071000027945 */ /* 0x000fe80003800000 */
[----:B--2---:R-:W-:-:S02]  /*84a0*/  IMAD.X R49, R119, 0x1, R12, P3 ;  /* 0x0000000177317824 */ /* 0x004fc400018e060c */
[----:B------:R0:W2:Y:S01]  /*84b0*/  LDS.128 R12, [R89+0x28a00] ;  /* 0x028a0000590c7984 */ /* 0x0000a20000000c00 */
[----:B----4-:R-:W-:-:S13]  /*84c0*/  ISETP.GE.AND P3, PT, R11, R113, PT ;  /* 0x000000710b00720c */ /* 0x010fda0003f66270 */
[----:B0-----:R-:W-:Y:S05]  /*84d0*/  @P3 BRA `(.L_x_4338) ;  /* 0x0000000400b03947 */ /* 0x001fea0003800000 */
[----:B------:R-:W-:Y:S02]  /*84e0*/  SHF.R.U32.HI R53, RZ, 0x8, R45 ;  /* 0x00000008ff357819 */ /* 0x000fe4000001162d */
[----:B------:R-:W-:Y:S02]  /*84f0*/  LOP3.LUT R44, R47, 0xff, RZ, 0xc0, !PT ;  /* 0x000000ff2f2c7812 */ /* 0x000fe400078ec0ff */
[----:B------:R-:W-:Y:S02]  /*8500*/  SHF.R.U32.HI R51, RZ, 0x18, R47 ;  /* 0x00000018ff337819 */ /* 0x000fe4000001162f */
[----:B------:R-:W-:Y:S02]  /*8510*/  LOP3.LUT R11, R45, 0xff, RZ, 0xc0, !PT ;  /* 0x000000ff2d0b7812 */ /* 0x000fe400078ec0ff */
[----:B------:R-:W-:Y:S02]  /*8520*/  SHF.R.U32.HI R52, RZ, 0x18, R45 ;  /* 0x00000018ff347819 */ /* 0x000fe4000001162d */
[----:B------:R-:W-:-:S02]  /*8530*/  SHF.R.U32.HI R46, RZ, 0x8, R47 ;  /* 0x00000008ff2e7819 */ /* 0x000fc4000001162f */
[----:B------:R-:W-:Y:S02]  /*8540*/  SHF.R.U32.HI R50, RZ, 0x10, R47 ;  /* 0x00000010ff327819 */ /* 0x000fe4000001162f */
[----:B------:R-:W-:Y:S01]  /*8550*/  PRMT R51, R51, 0x654, R44 ;  /* 0x0000065433337816 */ /* 0x000fe2000000002c */
[----:B------:R-:W-:Y:S01]  /*8560*/  IMAD.SHL.U32 R44, R53, 0x100, RZ ;  /* 0x00000100352c7824 */ /* 0x000fe200078e00ff */
[----:B------:R-:W-:Y:S01]  /*8570*/  PRMT R47, R52, 0x654, R11 ;  /* 0x00000654342f7816 */ /* 0x000fe2000000000b */
[----:B--2---:R-:W-:Y:S01]  /*8580*/  IMAD.MOV.U32 R11, RZ, RZ, R13 ;  /* 0x000000ffff0b7224 */ /* 0x004fe200078e000d */
[----:B------:R-:W-:Y:S01]  /*8590*/  SHF.L.U32 R46, R46, 0x8, RZ ;  /* 0x000000082e2e7819 */ /* 0x000fe200000006ff */
[----:B------:R-:W-:Y:S01]  /*85a0*/  IMAD.U32 R13, R50, 0x10000, RZ ;  /* 0x00010000320d7824 */ /* 0x000fe200078e00ff */
[----:B------:R-:W-:Y:S02]  /*85b0*/  LOP3.LUT R47, R47, 0xff00, R44, 0xf8, !PT ;  /* 0x0000ff002f2f7812 */ /* 0x000fe400078ef82c */
[----:B------:R-:W-:Y:S01]  /*85c0*/  SHF.R.U32.HI R54, RZ, 0x10, R45 ;  /* 0x00000010ff367819 */ /* 0x000fe2000001162d */
[----:B------:R-:W-:Y:S01]  /*85d0*/  IMAD.MOV.U32 R45, RZ, RZ, R12 ;  /* 0x000000ffff2d7224 */ /* 0x000fe200078e000c */
[----:B------:R-:W-:-:S02]  /*85e0*/  LOP3.LUT R46, R51, 0xff00, R46, 0xf8, !PT ;  /* 0x0000ff00332e7812 */ /* 0x000fc400078ef82e */
[----:B------:R-:W-:Y:S01]  /*85f0*/  F2FP.F16.E4M3.UNPACK_B R50, R134.H1 ;  /* 0x00000086ff32723e */ /* 0x000fe200030006ff */
[----:B------:R-:W-:Y:S01]  /*8600*/  IMAD.U32 R12, R54, 0x10000, RZ ;  /* 0x00010000360c7824 */ /* 0x000fe200078e00ff */
[----:B------:R-:W-:Y:S02]  /*8610*/  F2FP.F16.E4M3.UNPACK_B R44, R11 ;  /* 0x0000000bff2c723e */ /* 0x000fe400020006ff */
[----:B------:R-:W-:Y:S01]  /*8620*/  LOP3.LUT R13, R46, 0xff0000, R13, 0xf8, !PT ;  /* 0x00ff00002e0d7812 */ /* 0x000fe200078ef80d */
[----:B------:R-:W-:Y:S01]  /*8630*/  HADD2.F32 R55, -RZ, R50.H0_H0 ;  /* 0x20000032ff377230 */ /* 0x000fe20000004100 */
[----:B------:R-:W-:Y:S01]  /*8640*/  F2FP.F16.E4M3.UNPACK_B R51, R133.H1 ;  /* 0x00000085ff33723e */ /* 0x000fe200030006ff */
[--C-:B------:R-:W-:Y:S01]  /*8650*/  HADD2.F32 R46, -RZ, R44.reuse.H1_H1 ;  /* 0x3000002cff2e7230 */ /* 0x100fe20000004100 */
[----:B------:R-:W-:Y:S01]  /*8660*/  F2FP.F16.E4M3.UNPACK_B R11, R11.H1 ;  /* 0x0000000bff0b723e */ /* 0x000fe200030006ff */
[----:B------:R-:W-:Y:S01]  /*8670*/  HADD2.F32 R44, -RZ, R44.H0_H0 ;  /* 0x2000002cff2c7230 */ /* 0x000fe20000004100 */
[----:B------:R-:W-:Y:S01]  /*8680*/  LOP3.LUT R12, R47, 0xff0000, R12, 0xf8, !PT ;  /* 0x00ff00002f0c7812 */ /* 0x000fe200078ef80c */
[----:B------:R-:W-:-:S02]  /*8690*/  HADD2.F32 R53, -RZ, R51.H0_H0 ;  /* 0x20000033ff357230 */ /* 0x000fc40000004100 */
[-C--:B------:R-:W-:Y:S01]  /*86a0*/  FMUL.FTZ R57, R46, R55.reuse ;  /* 0x000000372e397220 */ /* 0x080fe20000410000 */
[----:B------:R-:W-:Y:S02]  /*86b0*/  HADD2.F32 R52, -RZ, R50.H1_H1 ;  /* 0x30000032ff347230 */ /* 0x000fe40000004100 */
        /* <DEDUP_REMOVED lines=36> */
[----:B------:R-:W-:Y:S01]  /*8900*/  F2FP.F16.E4M3.UNPACK_B R55, R12.H1 ;  /* 0x0000000cff37723e */ /* 0x000fe200030006ff */
[----:B------:R-:W-:Y:S01]  /*8910*/  HADD2.F32 R52, -RZ, R52.H1_H1 ;  /* 0x30000034ff347230 */ /* 0x000fe20000004100 */
[----:B------:R-:W-:Y:S01]  /*8920*/  F2FP.F16.E4M3.UNPACK_B R51, R14.H1 ;  /* 0x0000000eff33723e */ /* 0x000fe200030006ff */
[----:B------:R-:W-:Y:S01]  /*8930*/  HADD2.F32 R58, -RZ, R58.H0_H0 ;  /* 0x2000003aff3a7230 */ /* 0x000fe20000004100 */
[----:B------:R-:W-:Y:S01]  /*8940*/  F2FP.F16.E4M3.UNPACK_B R57, R13 ;  /* 0x0000000dff39723e */ /* 0x000fe200020006ff */
[----:B------:R-:W-:Y:S01]  /*8950*/  HADD2.F32 R56, -RZ, R55.H1_H1 ;  /* 0x30000037ff387230 */ /* 0x000fe20000004100 */
[----:B------:R-:W-:Y:S01]  /*8960*/  F2FP.F16.E4M3.UNPACK_B R54, R12 ;  /* 0x0000000cff36723e */ /* 0x000fe200020006ff */
[----:B------:R-:W-:-:S02]  /*8970*/  HADD2.F32 R13, -RZ, R51.H1_H1 ;  /* 0x30000033ff0d7230 */ /* 0x000fc40000004100 */
[CC--:B------:R-:W-:Y:S01]  /*8980*/  FMUL.FTZ R12, R52.reuse, R59.reuse ;  /* 0x0000003b340c7220 */ /* 0x0c0fe20000410000 */
[----:B------:R-:W-:Y:S02]  /*8990*/  HADD2.F32 R60, -RZ, R57.H1_H1 ;  /* 0x30000039ff3c7230 */ /* 0x000fe40000004100 */
[C---:B------:R-:W-:Y:S01]  /*89a0*/  FMUL.FTZ R59, R53.reuse, R59 ;  /* 0x0000003b353b7220 */ /* 0x040fe20000410000 */
[----:B------:R-:W-:Y:S02]  /*89b0*/  HADD2.F32 R51, -RZ, R51.H0_H0 ;  /* 0x20000033ff337230 */ /* 0x000fe40000004100 */
[----:B------:R-:W-:Y:S01]  /*89c0*/  FFMA.FTZ R61, R53, R56, -R12 ;  /* 0x00000038353d7223 */ /* 0x000fe2000001080c */
[----:B------:R-:W-:Y:S02]  /*89d0*/  HADD2.F32 R12, -RZ, R54.H1_H1 ;  /* 0x30000036ff0c7230 */ /* 0x000fe40000004100 */
[-C--:B------:R-:W-:Y:S01]  /*89e0*/  FMUL.FTZ R62, R13, R60.reuse ;  /* 0x0000003c0d3e7220 */ /* 0x080fe20000410000 */
[----:B------:R-:W-:Y:S01]  /*89f0*/  F2FP.F16.E4M3.UNPACK_B R15, R15 ;  /* 0x0000000fff0f723e */ /* 0x000fe200020006ff */
[C---:B------:R-:W-:Y:S01]  /*8a00*/  FMUL.FTZ R60, R51.reuse, R60 ;  /* 0x0000003c333c7220 */ /* 0x040fe20000410000 */
[----:B------:R-:W-:Y:S01]  /*8a10*/  F2FP.F16.E4M3.UNPACK_B R14, R14 ;  /* 0x0000000eff0e723e */ /* 0x000fe200020006ff */
[----:B------:R-:W-:Y:S01]  /*8a20*/  FFMA.FTZ R56, R52, R56, R59 ;  /* 0x0000003834387223 */ /* 0x000fe2000001003b */
[-C--:B------:R-:W-:Y:S01]  /*8a30*/  FFMA.FTZ R62, R51, R12.reuse, -R62 ;  /* 0x0000000c333e7223 */ /* 0x080fe2000001083e */
[----:B------:R-:W-:Y:S01]  /*8a40*/  FFMA.FTZ R59, R13, R12, R60 ;  /* 0x0000000c0d3b7223 */ /* 0x000fe2000001003c */
[----:B------:R-:W-:-:S02]  /*8a50*/  HADD2.F32 R13, -RZ, R15.H0_H0 ;  /* 0x2000000fff0d7230 */ /* 0x000fc40000004100 */
[--C-:B------:R-:W-:Y:S01]  /*8a60*/  HADD2.F32 R12, -RZ, R14.reuse.H0_H0 ;  /* 0x2000000eff0c7230 */ /* 0x100fe20000004100 */
[----:B------:R-:W-:Y:S01]  /*8a70*/  F2FP.SATFINITE.E4M3.F32.PACK_AB_MERGE_C R56, R56, R61, RZ ;  /* 0x0000003d3838723e */ /* 0x000fe200048070ff */
[----:B------:R-:W-:Y:S01]  /*8a80*/  HADD2.F32 R15, -RZ, R15.H1_H1 ;  /* 0x3000000fff0f7230 */ /* 0x000fe20000004100 */
[----:B------:R-:W-:Y:S01]  /*8a90*/  F2FP.SATFINITE.E4M3.F32.PACK_AB_MERGE_C R59, R59, R62, RZ ;  /* 0x0000003e3b3b723e */ /* 0x000fe200048070ff */
[----:B------:R-:W-:Y:S02]  /*8aa0*/  HADD2.F32 R14, -RZ, R14.H1_H1 ;  /* 0x3000000eff0e7230 */ /* 0x000fe40000004100 */
[----:B------:R-:W-:Y:S02]  /*8ab0*/  HADD2.F32 R57, -RZ, R57.H0_H0 ;  /* 0x20000039ff397230 */ /* 0x000fe40000004100 */
[----:B------:R-:W-:Y:S02]  /*8ac0*/  HADD2.F32 R51, -RZ, R54.H0_H0 ;  /* 0x20000036ff337230 */ /* 0x000fe40000004100 */
[----:B------:R-:W-:Y:S01]  /*8ad0*/  FMUL.FTZ R54, R15, R58 ;  /* 0x0000003a0f367220 */ /* 0x000fe20000410000 */
[----:B------:R-:W-:-:S02]  /*8ae0*/  HADD2.F32 R52, -RZ, R55.H0_H0 ;  /* 0x20000037ff347230 */ /* 0x000fc40000004100 */
[-C--:B------:R-:W-:Y:S01]  /*8af0*/  FMUL.FTZ R53, R14, R57.reuse ;  /* 0x000000390e357220 */ /* 0x080fe20000410000 */
[C---:B------:R-:W-:Y:S01]  /*8b00*/  FMUL.FTZ R58, R13.reuse, R58 ;  /* 0x0000003a0d3a7220 */ /* 0x040fe20000410000 */
[C---:B------:R-:W-:Y:S01]  /*8b10*/  FMUL.FTZ R57, R12.reuse, R57 ;  /* 0x000000390c397220 */ /* 0x040fe20000410000 */
[-C--:B------:R-:W-:Y:S02]  /*8b20*/  FFMA.FTZ R54, R13, R52.reuse, -R54 ;  /* 0x000000340d367223 */ /* 0x080fe40000010836 */
[----:B------:R-:W-:Y:S01]  /*8b30*/  FFMA.FTZ R15, R15, R52, R58 ;  /* 0x000000340f0f7223 */ /* 0x000fe2000001003a */
[-C--:B------:R-:W-:Y:S01]  /*8b40*/  FFMA.FTZ R53, R12, R51.reuse, -R53 ;  /* 0x000000330c357223 */ /* 0x080fe20000010835 */
[----:B------:R-:W-:Y:S01]  /*8b50*/  FFMA.FTZ R14, R14, R51, R57 ;  /* 0x000000330e0e7223 */ /* 0x000fe20000010039 */
[----:B------:R-:W-:Y:S02]  /*8b60*/  F2FP.SATFINITE.E4M3.F32.PACK_AB_MERGE_C R13, R44, R11, R47 ;  /* 0x0000000b2c0d723e */ /* 0x000fe4000480702f */
[----:B------:R-:W-:-:S02]  /*8b70*/  F2FP.SATFINITE.E4M3.F32.PACK_AB_MERGE_C R12, R46, R45, R50 ;  /* 0x0000002d2e0c723e */ /* 0x000fc40004807032 */
[----:B------:R-:W-:Y:S02]  /*8b80*/  F2FP.SATFINITE.E4M3.F32.PACK_AB_MERGE_C R14, R14, R53, R59 ;  /* 0x000000350e0e723e */ /* 0x000fe4000480703b */
[----:B------:R-:W-:-:S07]  /*8b90*/  F2FP.SATFINITE.E4M3.F32.PACK_AB_MERGE_C R15, R15, R54, R56 ;  /* 0x000000360f0f723e */ /* 0x000fce0004807038 */
.L_x_4338:
[----:B------:R-:W-:Y:S05]  /*8ba0*/  BSYNC B2 ;  /* 0x0000000000027941 */ /* 0x000fea0003800000 */
.L_x_4337:
[----:B--2---:R0:W-:Y:S02]  /*8bb0*/  ST.E.128 desc[UR50][R48.64], R12 ;  /* 0x0000000c30007985 */ /* 0x0041e4000c101d32 */
.L_x_4336:
[----:B------:R-:W-:Y:S05]  /*8bc0*/  BSYNC B1 ;  /* 0x0000000000017941 */ /* 0x000fea0003800000 */
.L_x_4335:
[----:B------:R-:W-:Y:S01]  /*8bd0*/  ISETP.NE.AND P3, PT, R32, RZ, PT ;  /* 0x000000ff2000720c */ /* 0x000fe20003f65270 */
[----:B------:R-:W-:-:S12]  /*8be0*/  BSSY B1, `(.L_x_4339) ;  /* 0x0000077000017945 */ /* 0x000fd80003800000 */
[----:B------:R-:W-:Y:S05]  /*8bf0*/  @!P3 BRA `(.L_x_4340) ;  /* 0x0000000400d4b947 */ /* 0x000fea0003800000 */
[----:B----4-:R-:W4:Y:S01]  /*8c00*/  LDL R11, [R1+0x10] ;  /* 0x00001000010b7983 */ /* 0x010f220000100800 */
[----:B0-----:R-:W-:Y:S01]  /*8c10*/  IADD3 R44, P3, R22, R120, RZ ;  /* 0x00000078162c7210 */ /* 0x001fe20007f7e0ff */
[----:B------:R-:W-:Y:S02]  /*8c20*/  BSSY B2, `(.L_x_4341) ;  /* 0x0000071000027945 */ /* 0x000fe40003800000 */
[----:B------:R0:W0:Y:S02]  /*8c30*/  LDS.128 R12, [R88+0x2b200] ;  /* 0x02b20000580c7984 */ /* 0x0000240000000c00 */
[----:B--2---:R-:W-:Y:S01]  /*8c40*/  IMAD.X R45, R119, 0x1, R229, P3 ;  /* 0x00000001772d7824 */ /* 0x004fe200018e06e5 */
[----:B----4-:R-:W-:-:S13]  /*8c50*/  ISETP.GE.AND P3, PT, R11, R113, PT ;  /* 0x000000710b00720c */ /* 0x010fda0003f66270 */
[----:B0-----:R-:W-:Y:S05]  /*8c60*/  @P3 BRA `(.L_x_4342) ;  /* 0x0000000400b03947 */ /* 0x001fea0003800000 */
[----:B------:R-:W-:Y:S02]  /*8c70*/  SHF.R.U32.HI R47, RZ, 0x8, R43 ;  /* 0x00000008ff2f7819 */ /* 0x000fe4000001162b */
[--C-:B------:R-:W-:Y:S02]  /*8c80*/  SHF.R.U32.HI R40, RZ, 0x18, R41.reuse ;  /* 0x00000018ff287819 */ /* 0x100fe40000011629 */
[----:B------:R-:W-:Y:S01]  /*8c90*/  LOP3.LUT R11, R41, 0xff, RZ, 0xc0, !PT ;  /* 0x000000ff290b7812 */ /* 0x000fe200078ec0ff */
[----:B------:R-:W-:Y:S01]  /*8ca0*/  IMAD.SHL.U32 R47, R47, 0x100, RZ ;  /* 0x000001002f2f7824 */ /* 0x000fe200078e00ff */
[--C-:B------:R-:W-:Y:S02]  /*8cb0*/  SHF.R.U32.HI R49, RZ, 0x8, R41.reuse ;  /* 0x00000008ff317819 */ /* 0x100fe40000011629 */
[----:B------:R-:W-:Y:S02]  /*8cc0*/  SHF.R.U32.HI R48, RZ, 0x10, R41 ;  /* 0x00000010ff307819 */ /* 0x000fe40000011629 */
[----:B------:R-:W-:-:S02]  /*8cd0*/  SHF.R.U32.HI R42, RZ, 0x18, R43 ;  /* 0x00000018ff2a7819 */ /* 0x000fc4000001162b */
[----:B------:R-:W-:Y:S02]  /*8ce0*/  LOP3.LUT R41, R43, 0xff, RZ, 0xc0, !PT ;  /* 0x000000ff2b297812 */ /* 0x000fe400078ec0ff */
[----:B------:R-:W-:Y:S02]  /*8cf0*/  SHF.R.U32.HI R46, RZ, 0x10, R43 ;  /* 0x00000010ff2e7819 */ /* 0x000fe4000001162b */
[----:B------:R-:W-:Y:S01]  /*8d00*/  PRMT R40, R40, 0x654, R11 ;  /* 0x0000065428287816 */ /* 0x000fe2000000000b */
[----:B------:R-:W-:Y:S01]  /*8d10*/  IMAD.MOV.U32 R11, RZ, RZ, R13 ;  /* 0x000000ffff0b7224 */ /* 0x000fe200078e000d */
[----:B------:R-:W-:Y:S02]  /*8d20*/  SHF.L.U32 R43, R49, 0x8, RZ ;  /* 0x00000008312b7819 */ /* 0x000fe400000006ff */
[----:B------:R-:W-:Y:S01]  /*8d30*/  PRMT R42, R42, 0x654, R41 ;  /* 0x000006542a2a7816 */ /* 0x000fe20000000029 */
[----:B------:R-:W-:Y:S01]  /*8d40*/  IMAD.MOV.U32 R41, RZ, RZ, R12 ;  /* 0x000000ffff297224 */ /* 0x000fe200078e000c */
        /* <DEDUP_REMOVED lines=31> */
[----:B------:R-:W-:-:S02]  /*8f40*/  HADD2.F32 R46, -RZ, R42.H0_H0 ;  /* 0x2000002aff2e7230 */ /* 0x000fc40000004100 */
[----:B------:R-:W-:Y:S02]  /*8f50*/  HADD2.F32 R47, -RZ, R42.H1_H1 ;  /* 0x3000002aff2f7230 */ /* 0x000fe40000004100 */
[----:B------:R-:W-:Y:S02]  /*8f60*/  HADD2.F32 R87, -RZ, R87.H0_H0 ;  /* 0x20000057ff577230 */ /* 0x000fe40000004100 */
[-C--:B------:R-:W-:Y:S01]  /*8f70*/  FMUL.FTZ R50, R46, R48.reuse ;  /* 0x000000302e327220 */ /* 0x080fe20000410000 */
[--C-:B------:R-:W-:Y:S02]  /*8f80*/  HADD2.F32 R43, -RZ, R41.reuse.H1_H1 ;  /* 0x30000029ff2b7230 */ /* 0x100fe40000004100 */
[----:B------:R-:W-:Y:S01]  /*8f90*/  FMUL.FTZ R51, R47, R48 ;  /* 0x000000302f337220 */ /* 0x000fe20000410000 */
[----:B------:R-:W-:Y:S02]  /*8fa0*/  HADD2.F32 R42, -RZ, R41.H0_H0 ;  /* 0x20000029ff2a7230 */ /* 0x000fe40000004100 */
[----:B------:R-:W-:-:S02]  /*8fb0*/  HADD2.F32 R41, -RZ, R86.H1_H1 ;  /* 0x30000056ff297230 */ /* 0x000fc40000004100 */
[-C--:B------:R-:W-:Y:S01]  /*8fc0*/  FMUL.FTZ R49, R43, R87.reuse ;  /* 0x000000572b317220 */ /* 0x080fe20000410000 */
[----:B------:R-:W-:Y:S02]  /*8fd0*/  HADD2.F32 R86, -RZ, R86.H0_H0 ;  /* 0x20000056ff567230 */ /* 0x000fe40000004100 */
[----:B------:R-:W-:Y:S01]  /*8fe0*/  FMUL.FTZ R48, R42, R87 ;  /* 0x000000572a307220 */ /* 0x000fe20000410000 */
[-C--:B------:R-:W-:Y:S01]  /*8ff0*/  FFMA.FTZ R51, R46, R41.reuse, -R51 ;  /* 0x000000292e337223 */ /* 0x080fe20000010833 */
[----:B------:R-:W-:Y:S01]  /*9000*/  FFMA.FTZ R50, R47, R41, R50 ;  /* 0x000000292f327223 */ /* 0x000fe20000010032 */
[-C--:B------:R-:W-:Y:S01]  /*9010*/  FFMA.FTZ R41, R42, R86.reuse, -R49 ;  /* 0x000000562a297223 */ /* 0x080fe20000010831 */
[----:B------:R-:W-:Y:S01]  /*9020*/  FFMA.FTZ R42, R43, R86, R48 ;  /* 0x000000562b2a7223 */ /* 0x000fe20000010030 */
[----:B------:R-:W-:Y:S02]  /*9030*/  F2FP.F16.E4M3.UNPACK_B R47, R15.H1 ;  /* 0x0000000fff2f723e */ /* 0x000fe400030006ff */
[----:B------:R-:W-:-:S02]  /*9040*/  F2FP.SATFINITE.E4M3.F32.PACK_AB_MERGE_C R43, R53, R52, RZ ;  /* 0x00000034352b723e */ /* 0x000fc400048070ff */
[----:B------:R-:W-:Y:S01]  /*9050*/  F2FP.F16.E4M3.UNPACK_B R53, R40.H1 ;  /* 0x00000028ff35723e */ /* 0x000fe200030006ff */
[--C-:B------:R-:W-:Y:S01]  /*9060*/  HADD2.F32 R48, -RZ, R47.reuse.H0_H0 ;  /* 0x2000002fff307230 */ /* 0x100fe20000004100 */
[----:B------:R-:W-:Y:S01]  /*9070*/  F2FP.SATFINITE.E4M3.F32.PACK_AB_MERGE_C R58, R50, R51, RZ ;  /* 0x00000033323a723e */ /* 0x000fe200048070ff */
[----:B------:R-:W-:Y:S01]  /*9080*/  HADD2.F32 R47, -RZ, R47.H1_H1 ;  /* 0x3000002fff2f7230 */ /* 0x000fe20000004100 */
[-C--:B------:R-:W-:Y:S01]  /*9090*/  F2FP.F16.E4M3.UNPACK_B R50, R13.reuse.H1 ;  /* 0x0000000dff32723e */ /* 0x080fe200030006ff */
[--C-:B------:R-:W-:Y:S01]  /*90a0*/  HADD2.F32 R54, -RZ, R53.reuse.H1_H1 ;  /* 0x30000035ff367230 */ /* 0x100fe20000004100 */
[----:B------:R-:W-:Y:S01]  /*90b0*/  F2FP.F16.E4M3.UNPACK_B R46, R14.H1 ;  /* 0x0000000eff2e723e */ /* 0x000fe200030006ff */
[----:B------:R-:W-:Y:S01]  /*90c0*/  HADD2.F32 R53, -RZ, R53.H0_H0 ;  /* 0x20000035ff357230 */ /* 0x000fe20000004100 */
[----:B------:R-:W-:Y:S01]  /*90d0*/  F2FP.F16.E4M3.UNPACK_B R52, R40 ;  /* 0x00000028ff34723e */ /* 0x000fe200020006ff */
[----:B------:R-:W-:Y:S01]  /*90e0*/  HADD2.F32 R51, -RZ, R50.H1_H1 ;  /* 0x30000032ff337230 */ /* 0x000fe20000004100 */
[----:B------:R-:W-:Y:S01]  /*90f0*/  F2FP.F16.E4M3.UNPACK_B R49, R13 ;  /* 0x0000000dff31723e */ /* 0x000fe200020006ff */
[----:B------:R-:W-:-:S02]  /*9100*/  HADD2.F32 R40, -RZ, R46.H1_H1 ;  /* 0x3000002eff287230 */ /* 0x000fc40000004100 */
[----:B------:R-:W-:Y:S01]  /*9110*/  FMUL.FTZ R13, R47, R54 ;  /* 0x000000362f0d7220 */ /* 0x000fe20000410000 */
[----:B------:R-:W-:Y:S01]  /*9120*/  HADD2.F32 R55, -RZ, R52.H1_H1 ;  /* 0x30000034ff377230 */ /* 0x000fe20000004100 */
[----:B------:R-:W-:Y:S01]  /*9130*/  F2FP.F16.E4M3.UNPACK_B R15, R15 ;  /* 0x0000000fff0f723e */ /* 0x000fe200020006ff */
[----:B------:R-:W-:Y:S02]  /*9140*/  HADD2.F32 R46, -RZ, R46.H0_H0 ;  /* 0x2000002eff2e7230 */ /* 0x000fe40000004100 */
[----:B------:R-:W-:Y:S01]  /*9150*/  FFMA.FTZ R56, R48, R51, -R13 ;  /* 0x0000003330387223 */ /* 0x000fe2000001080d */
[----:B------:R-:W-:Y:S02]  /*9160*/  HADD2.F32 R13, -RZ, R49.H1_H1 ;  /* 0x30000031ff0d7230 */ /* 0x000fe40000004100 */
[-C--:B------:R-:W-:Y:S01]  /*9170*/  FMUL.FTZ R57, R40, R55.reuse ;  /* 0x0000003728397220 */ /* 0x080fe20000410000 */
[----:B------:R-:W-:Y:S01]  /*9180*/  F2FP.F16.E4M3.UNPACK_B R14, R14 ;  /* 0x0000000eff0e723e */ /* 0x000fe200020006ff */
[----:B------:R-:W-:Y:S01]  /*9190*/  FMUL.FTZ R55, R46, R55 ;  /* 0x000000372e377220 */ /* 0x000fe20000410000 */
[----:B------:R-:W-:Y:S01]  /*91a0*/  FMUL.FTZ R54, R48, R54 ;  /* 0x0000003630367220 */ /* 0x000fe20000410000 */
[----:B------:R-:W-:Y:S01]  /*91b0*/  FFMA.FTZ R57, R46, R13, -R57 ;  /* 0x0000000d2e397223 */ /* 0x000fe20000010839 */
[----:B------:R-:W-:-:S02]  /*91c0*/  HADD2.F32 R52, -RZ, R52.H0_H0 ;  /* 0x20000034ff347230 */ /* 0x000fc40000004100 */
[----:B------:R-:W-:Y:S01]  /*91d0*/  FFMA.FTZ R48, R40, R13, R55 ;  /* 0x0000000d28307223 */ /* 0x000fe20000010037 */
[--C-:B------:R-:W-:Y:S02]  /*91e0*/  HADD2.F32 R40, -RZ, R15.reuse.H0_H0 ;  /* 0x2000000fff287230 */ /* 0x100fe40000004100 */
[----:B------:R-:W-:Y:S01]  /*91f0*/  FFMA.FTZ R59, R47, R51, R54 ;  /* 0x000000332f3b7223 */ /* 0x000fe20000010036 */
[--C-:B------:R-:W-:Y:S02]  /*9200*/  HADD2.F32 R13, -RZ, R14.reuse.H0_H0 ;  /* 0x2000000eff0d7230 */ /* 0x100fe40000004100 */
[----:B------:R-:W-:Y:S02]  /*9210*/  HADD2.F32 R15, -RZ, R15.H1_H1 ;  /* 0x3000000fff0f7230 */ /* 0x000fe40000004100 */
[----:B------:R-:W-:Y:S01]  /*9220*/  FMUL.FTZ R54, R40, R53 ;  /* 0x0000003528367220 */ /* 0x000fe20000410000 */
[----:B------:R-:W-:Y:S02]  /*9230*/  HADD2.F32 R14, -RZ, R14.H1_H1 ;  /* 0x3000000eff0e7230 */ /* 0x000fe40000004100 */
[----:B------:R-:W-:Y:S01]  /*9240*/  FMUL.FTZ R47, R13, R52 ;  /* 0x000000340d2f7220 */ /* 0x000fe20000410000 */
[----:B------:R-:W-:-:S02]  /*9250*/  HADD2.F32 R50, -RZ, R50.H0_H0 ;  /* 0x20000032ff327230 */ /* 0x000fc40000004100 */
[C---:B------:R-:W-:Y:S01]  /*9260*/  FMUL.FTZ R51, R15.reuse, R53 ;  /* 0x000000350f337220 */ /* 0x040fe20000410000 */
[----:B------:R-:W-:Y:S02]  /*9270*/  HADD2.F32 R49, -RZ, R49.H0_H0 ;  /* 0x20000031ff317230 */ /* 0x000fe40000004100 */
[----:B------:R-:W-:Y:S01]  /*9280*/  FMUL.FTZ R46, R14, R52 ;  /* 0x000000340e2e7220 */ /* 0x000fe20000410000 */
[----:B------:R-:W-:Y:S01]  /*9290*/  F2FP.SATFINITE.E4M3.F32.PACK_AB_MERGE_C R48, R48, R57, RZ ;  /* 0x000000393030723e */ /* 0x000fe200048070ff */
        /* <DEDUP_REMOVED lines=9> */
.L_x_4342:
[----:B------:R-:W-:Y:S05]  /*9330*/  BSYNC B2 ;  /* 0x0000000000027941 */ /* 0x000fea0003800000 */
.L_x_4341:
[----:B------:R0:W-:Y:S02]  /*9340*/  ST.E.128 desc[UR50][R44.64], R12 ;  /* 0x0000000c2c007985 */ /* 0x0001e4000c101d32 */
.L_x_4340:
[----:B------:R-:W-:Y:S05]  /*9350*/  BSYNC B1 ;  /* 0x0000000000017941 */ /* 0x000fea0003800000 */
.L_x_4339:
[----:B------:R-:W-:-:S13]  /*9360*/  ISETP.NE.AND P3, PT, R33, RZ, PT ;  /* 0x000000ff2100720c */ /* 0x000fda0003f65270 */
[----:B------:R-:W-:Y:S05]  /*9370*/  @!P3 BRA `(.L_x_4322) ;  /* 0x00000078000cb947 */ /* 0x000fea0003800000 */
[----:B----4-:R-:W4:Y:S01]  /*9380*/  LDL R11, [R1+0x1c] ;  /* 0x00001c00010b7983 */ /* 0x010f220000100800 */
[----:B0-----:R-:W-:Y:S01]  /*9390*/  IADD3 R40, P3, R220, R120, RZ ;  /* 0x00000078dc287210 */ /* 0x001fe20007f7e0ff */
[----:B------:R-:W-:Y:S02]  /*93a0*/  BSSY B1, `(.L_x_4343) ;  /* 0x000006e000017945 */ /* 0x000fe40003800000 */
[----:B------:R0:W0:Y:S01]  /*93b0*/  LDS.128 R12, [R89+0x2b200] ;  /* 0x02b20000590c7984 */ /* 0x0000220000000c00 */
[----:B--2---:R-:W-:Y:S02]  /*93c0*/  IADD3.X R41, R119, R228, RZ, P3, !PT ;  /* 0x000000e477297210 */ /* 0x004fe40001ffe4ff */
[----:B----4-:R-:W-:-:S13]  /*93d0*/  ISETP.GE.AND P3, PT, R11, R113, PT ;  /* 0x000000710b00720c */ /* 0x010fda0003f66270 */
[----:B0-----:R-:W-:Y:S05]  /*93e0*/  @P3 BRA `(.L_x_4344) ;  /* 0x0000000400a43947 */ /* 0x001fea0003800000 */
[--C-:B------:R-:W-:Y:S02]  /*93f0*/  SHF.R.U32.HI R43, RZ, 0x8, R37.reuse ;  /* 0x00000008ff2b7819 */ /* 0x100fe40000011625 */
[----:B------:R-:W-:Y:S02]  /*9400*/  LOP3.LUT R11, R37, 0xff, RZ, 0xc0, !PT ;  /* 0x000000ff250b7812 */ /* 0x000fe400078ec0ff */
[----:B------:R-:W-:Y:S02]  /*9410*/  SHF.R.U32.HI R38, RZ, 0x18, R37 ;  /* 0x00000018ff267819 */ /* 0x000fe40000011625 */
[----:B------:R-:W-:Y:S02]  /*9420*/  SHF.R.U32.HI R36, RZ, 0x8, R39 ;  /* 0x00000008ff247819 */ /* 0x000fe40000011627 */
[----:B------:R-:W-:Y:S01]  /*9430*/  PRMT R38, R38, 0x654, R11 ;  /* 0x0000065426267816 */ /* 0x000fe2000000000b */
[----:B------:R-:W-:Y:S01]  /*9440*/  IMAD.SHL.U32 R11, R43, 0x100, RZ ;  /* 0x000001002b0b7824 */ /* 0x000fe200078e00ff */
[----:B------:R-:W-:-:S02]  /*9450*/  SHF.R.U32.HI R44, RZ, 0x10, R39 ;  /* 0x00000010ff2c7819 */ /* 0x000fc40000011627 */
[----:B------:R-:W-:Y:S01]  /*9460*/  LOP3.LUT R42, R39, 0xff0000ff, RZ, 0xc0, !PT ;  /* 0xff0000ff272a7812 */ /* 0x000fe200078ec0ff */
[----:B------:R-:W-:Y:S01]  /*9470*/  IMAD.SHL.U32 R39, R36, 0x100, RZ ;  /* 0x0000010024277824 */ /* 0x000fe200078e00ff */
[----:B------:R-:W-:Y:S01]  /*9480*/  SHF.R.U32.HI R45, RZ, 0x10, R37 ;  /* 0x00000010ff2d7819 */ /* 0x000fe20000011625 */
[----:B------:R-:W-:Y:S01]  /*9490*/  IMAD.MOV.U32 R36, RZ, RZ, R12 ;  /* 0x000000ffff247224 */ /* 0x000fe200078e000c */
[----:B------:R-:W-:Y:S01]  /*94a0*/  LOP3.LUT R37, R38, 0xff00, R11, 0xf8, !PT ;  /* 0x0000ff0026257812 */ /* 0x000fe200078ef80b */
[----:B------:R-:W-:Y:S01]  /*94b0*/  IMAD.U32 R38, R44, 0x10000, RZ ;  /* 0x000100002c267824 */ /* 0x000fe200078e00ff */
[----:B------:R-:W-:Y:S01]  /*94c0*/  LOP3.LUT R43, R42, 0xff00, R39, 0xf8, !PT ;  /* 0x0000ff002a2b7812 */ /* 0x000fe200078ef827 */
[----:B------:R-:W-:Y:S01]  /*94d0*/  IMAD.U32 R12, R45, 0x10000, RZ ;  /* 0x000100002d0c7824 */ /* 0x000fe200078e00ff */
[----:B------:R-:W-:Y:S02]  /*94e0*/  F2FP.F16.E4M3.UNPACK_B R39, R85.H1 ;  /* 0x00000055ff27723e */ /* 0x000fe400030006ff */
[----:B------:R-:W-:-:S02]  /*94f0*/  F2FP.F16.E4M3.UNPACK_B R11, R13 ;  /* 0x0000000dff0b723e */ /* 0x000fc400020006ff */
[----:B------:R-:W-:Y:S01]  /*9500*/  LOP3.LUT R45, R43, 0xff0000, R38, 0xf8, !PT ;  /* 0x00ff00002b2d7812 */ /* 0x000fe200078ef826 */
[----:B------:R-:W-:Y:S01]  /*9510*/  HADD2.F32 R43, -RZ, R39.H0_H0 ;  /* 0x20000027ff2b7230 */ /* 0x000fe20000004100 */
[----:B------:R-:W-:Y:S01]  /*9520*/  LOP3.LUT R42, R37, 0xff0000, R12, 0xf8, !PT ;  /* 0x00ff0000252a7812 */ /* 0x000fe200078ef80c */
[----:B------:R-:W-:Y:S01]  /*9530*/  HADD2.F32 R12, -RZ, R11.H1_H1 ;  /* 0x3000000bff0c7230 */ /* 0x000fe20000004100 */
[----:B------:R-:W-:Y:S01]  /*9540*/  F2FP.F16.E4M3.UNPACK_B R38, R84.H1 ;  /* 0x00000054ff26723e */ /* 0x000fe200030006ff */
[----:B------:R-:W-:Y:S01]  /*9550*/  HADD2.F32 R44, -RZ, R39.H1_H1 ;  /* 0x30000027ff2c7230 */ /* 0x000fe20000004100 */
[----:B------:R-:W-:Y:S01]  /*9560*/  F2FP.F16.E4M3.UNPACK_B R13, R13.H1 ;  /* 0x0000000dff0d723e */ /* 0x000fe200030006ff */
[----:B------:R-:W-:Y:S02]  /*9570*/  HADD2.F32 R11, -RZ, R11.H0_H0 ;  /* 0x2000000bff0b7230 */ /* 0x000fe40000004100 */
[----:B------:R-:W-:Y:S01]  /*9580*/  FMUL.FTZ R46, R12, R43 ;  /* 0x0000002b0c2e7220 */ /* 0x000fe20000410000 */
[----:B------:R-:W-:Y:S01]  /*9590*/  HADD2.F32 R39, -RZ, R38.H0_H0 ;  /* 0x20000026ff277230 */ /* 0x000fe20000004100 */
[----:B------:R-:W-:Y:S01]  /*95a0*/  F2FP.F16.E4M3.UNPACK_B R85, R85 ;  /* 0x00000055ff55723e */ /* 0x000fe200020006ff */
[----:B------:R-:W-:-:S02]  /*95b0*/  HADD2.F32 R37, -RZ, R13.H1_H1 ;  /* 0x3000000dff257230 */ /* 0x000fc40000004100 */
[C---:B------:R-:W-:Y:S01]  /*95c0*/  FMUL.FTZ R43, R11.reuse, R43 ;  /* 0x0000002b0b2b7220 */ /* 0x040fe20000410000 */
[----:B------:R-:W-:Y:S02]  /*95d0*/  HADD2.F32 R13, -RZ, R13.H0_H0 ;  /* 0x2000000dff0d7230 */ /* 0x000fe40000004100 */
[-C--:B------:R-:W-:Y:S01]  /*95e0*/  FFMA.FTZ R11, R11, R39.reuse, -R46 ;  /* 0x000000270b0b7223 */ /* 0x080fe2000001082e */
[----:B------:R-:W-:Y:S02]  /*95f0*/  HADD2.F32 R38, -RZ, R38.H1_H1 ;  /* 0x30000026ff267230 */ /* 0x000fe40000004100 */
[-C--:B------:R-:W-:Y:S01]  /*9600*/  FMUL.FTZ R46, R37, R44.reuse ;  /* 0x0000002c252e7220 */ /* 0x080fe20000410000 */
[----:B------:R-:W-:Y:S01]  /*9610*/  FFMA.FTZ R12, R12, R39, R43 ;  /* 0x000000270c0c7223 */ /* 0x000fe2000001002b */
[C---:B------:R-:W-:Y:S01]  /*9620*/  FMUL.FTZ R44, R13.reuse, R44 ;  /* 0x0000002c0d2c7220 */ /* 0x040fe20000410000 */
[--C-:B------:R-:W-:Y:S02]  /*9630*/  HADD2.F32 R43, -RZ, R85.reuse.H1_H1 ;  /* 0x30000055ff2b7230 */ /* 0x100fe40000004100 */
[----:B------:R-:W-:Y:S01]  /*9640*/  FFMA.FTZ R47, R13, R38, -R46 ;  /* 0x000000260d2f7223 */ /* 0x000fe2000001082e */
[----:B------:R-:W-:Y:S01]  /*9650*/  F2FP.F16.E4M3.UNPACK_B R13, R36.H1 ;  /* 0x00000024ff0d723e */ /* 0x000fe200030006ff */
[----:B------:R-:W-:Y:S01]  /*9660*/  FFMA.FTZ R50, R37, R38, R44 ;  /* 0x0000002625327223 */ /* 0x000fe2000001002c */
[----:B------:R-:W-:Y:S01]  /*9670*/  F2FP.F16.E4M3.UNPACK_B R36, R36 ;  /* 0x00000024ff24723e */ /* 0x000fe200020006ff */
[----:B------:R-:W-:Y:S01]  /*9680*/  HADD2.F32 R85, -RZ, R85.H0_H0 ;  /* 0x20000055ff557230 */ /* 0x000fe20000004100 */
[----:B------:R-:W-:Y:S01]  /*9690*/  F2FP.F16.E4M3.UNPACK_B R84, R84 ;  /* 0x00000054ff54723e */ /* 0x000fe200020006ff */
[--C-:B------:R-:W-:Y:S01]  /*96a0*/  HADD2.F32 R37, -RZ, R13.reuse.H0_H0 ;  /* 0x2000000dff257230 */ /* 0x100fe20000004100 */
[----:B------:R-:W-:Y:S01]  /*96b0*/  F2FP.SATFINITE.E4M3.F32.PACK_AB_MERGE_C R53, R50, R47, RZ ;  /* 0x0000002f3235723e */ /* 0x000fe200048070ff */
[----:B------:R-:W-:-:S02]  /*96c0*/  HADD2.F32 R38, -RZ, R13.H1_H1 ;  /* 0x3000000dff267230 */ /* 0x000fc40000004100 */
[--C-:B------:R-:W-:Y:S02]  /*96d0*/  HADD2.F32 R13, -RZ, R36.reuse.H0_H0 ;  /* 0x20000024ff0d7230 */ /* 0x100fe40000004100 */
[----:B------:R-:W-:Y:S02]  /*96e0*/  HADD2.F32 R36, -RZ, R36.H1_H1 ;  /* 0x30000024ff247230 */ /* 0x000fe40000004100 */
[-C--:B------:R-:W-:Y:S01]  /*96f0*/  FMUL.FTZ R46, R38, R43.reuse ;  /* 0x0000002b262e7220 */ /* 0x080fe20000410000 */
[--C-:B------:R-:W-:Y:S02]  /*9700*/  HADD2.F32 R39, -RZ, R84.reuse.H1_H1 ;  /* 0x30000054ff277230 */ /* 0x100fe40000004100 */
        /* <DEDUP_REMOVED lines=8> */
[----:B------:R-:W-:-:S02]  /*9790*/  F2FP.F16.E4M3.UNPACK_B R36, R15.H1 ;  /* 0x0000000fff24723e */ /* 0x000fc400030006ff */
[-C--:B------:R-:W-:Y:S02]  /*97a0*/  F2FP.F16.E4M3.UNPACK_B R44, R45.reuse.H1 ;  /* 0x0000002dff2c723e */ /* 0x080fe400030006ff */
[----:B------:R-:W-:Y:S01]  /*97b0*/  F2FP.F16.E4M3.UNPACK_B R39, R42.H1 ;  /* 0x0000002aff27723e */ /* 0x000fe200030006ff */
[----:B------:R-:W-:Y:S01]  /*97c0*/  HADD2.F32 R38, -RZ, R36.H1_H1 ;  /* 0x30000024ff267230 */ /* 0x000fe20000004100 */
[----:B------:R-:W-:Y:S01]  /*97d0*/  F2FP.F16.E4M3.UNPACK_B R13, R14.H1 ;  /* 0x0000000eff0d723e */ /* 0x000fe200030006ff */
[----:B------:R-:W-:Y:S01]  /*97e0*/  HADD2.F32 R47, -RZ, R44.H1_H1 ;  /* 0x3000002cff2f7230 */ /* 0x000fe20000004100 */
[----:B------:R-:W-:Y:S01]  /*97f0*/  F2FP.F16.E4M3.UNPACK_B R45, R45 ;  /* 0x0000002dff2d723e */ /* 0x000fe200020006ff */
[----:B------:R-:W-:Y:S01]  /*9800*/  HADD2.F32 R37, -RZ, R36.H0_H0 ;  /* 0x20000024ff257230 */ /* 0x000fe20000004100 */
[----:B------:R-:W-:Y:S01]  /*9810*/  F2FP.SATFINITE.E4M3.F32.PACK_AB_MERGE_C R52, R43, R46, RZ ;  /* 0x0000002e2b34723e */ /* 0x000fe200048070ff */
        /* <DEDUP_REMOVED lines=18> */
[--C-:B------:R-:W-:Y:S02]  /*9940*/  HADD2.F32 R13, -RZ, R14.reuse.H0_H0 ;  /* 0x2000000eff0d7230 */ /* 0x100fe40000004100 */
[----:B------:R-:W-:Y:S01]  /*9950*/  HADD2.F32 R15, -RZ, R15.H1_H1 ;  /* 0x3000000fff0f7230 */ /* 0x000fe20000004100 */
[----:B------:R-:W-:Y:S01]  /*9960*/  F2FP.SATFINITE.E4M3.F32.PACK_AB_MERGE_C R47, R47, R50, RZ ;  /* 0x000000322f2f723e */ /* 0x000fe200048070ff */
        /* <DEDUP_REMOVED lines=13> */
[----:B------:R-:W-:-:S02]  /*9a40*/  F2FP.SATFINITE.E4M3.F32.PACK_AB_MERGE_C R13, R12, R11, R53 ;  /* 0x0000000b0c0d723e */ /* 0x000fc40004807035 */
[----:B------:R-:W-:Y:S02]  /*9a50*/  F2FP.SATFINITE.E4M3.F32.PACK_AB_MERGE_C R12, R85, R48, R52 ;  /* 0x00000030550c723e */ /* 0x000fe40004807034 */
[----:B------:R-:W-:Y:S02]  /*9a60*/  F2FP.SATFINITE.E4M3.F32.PACK_AB_MERGE_C R14, R45, R38, R47 ;  /* 0x000000262d0e723e */ /* 0x000fe4000480702f */
[----:B------:R-:W-:-:S07]  /*9a70*/  F2FP.SATFINITE.E4M3.F32.PACK_AB_MERGE_C R15, R44, R37, R46 ;  /* 0x000000252c0f723e */ /* 0x000fce000480702e */
.L_x_4344:
[----:B------:R-:W-:Y:S05]  /*9a80*/  BSYNC B1 ;  /* 0x0000000000017941 */ /* 0x000fea0003800000 */
.L_x_4343:
[----:B------:R0:W-:Y:S01]  /*9a90*/  ST.E.128 desc[UR50][R40.64], R12 ;  /* 0x0000000c28007985 */ /* 0x0001e2000c101d32 */
[----:B------:R-:W-:Y:S05]  /*9aa0*/  BRA `(.L_x_4322) ;  /* 0x0000007000407947 */ /* 0x000fea0003800000 */
.L_x_4288:
[----:B------:R-:W0:Y:S01]  /*9ab0*/  S2R R64, SR_TID.X ;  /* 0x0000000000407919 */ /* 0x000e220000002100 */
[----:B------:R-:W-:Y:S01]  /*9ac0*/  BSSY B1, `(.L_x_4345) ;  /* 0x0000034000017945 */ /* 0x000fe20003800000 */
        /* <DEDUP_REMOVED lines=17> */
[C---:B0-----:R-:W-:Y:S01]  /*9be0*/  VIADD R72, R64.reuse, 0xffffff80 ;  /* 0xffffff8040487836 */ /* 0x041fe20000000000 */
[----:B------:R-:W-:-:S02]  /*9bf0*/  IADD3 R73, R64, -0x80, RZ ;  /* 0xffffff8040497810 */ /* 0x000fc40007ffe0ff */
[----:B------:R-:W-:Y:S02]  /*9c00*/  CS2R R64, SRZ ;  /* 0x0000000000407805 */ /* 0x000fe4000001ff00 */
[----:B------:R-:W-:-:S04]  /*9c10*/  LEA.HI R72, R72, R73, RZ, 0x1 ;  /* 0x0000004948487211 */ /* 0x000fc800078f08ff */
[----:B------:R-:W-:-:S04]  /*9c20*/  SHF.R.S32.HI R72, RZ, 0x1, R72 ;  /* 0x00000001ff487819 */ /* 0x000fc80000011448 */
[----:B------:R-:W-:-:S13]  /*9c30*/  ISETP.GE.AND P3, PT, R72, R92, PT ;  /* 0x0000005c4800720c */ /* 0x000fda0003f66270 */
[----:B------:R-:W-:Y:S05]  /*9c40*/  @P3 BRA `(.L_x_4346) ;  /* 0x00000000006c3947 */ /* 0x000fea0003800000 */
[----:B------:R-:W-:Y:S01]  /*9c50*/  ULDC.64 UR4, c[0x0][0x3e8] ;  /* 0x0000fa0000047ab9 */ /* 0x000fe20000000a00 */
[----:B------:R-:W-:Y:S02]  /*9c60*/  CS2R R46, SRZ ;  /* 0x00000000002e7805 */ /* 0x000fe4000001ff00 */
[----:B------:R-:W-:Y:S02]  /*9c70*/  IADD3 R72, P2, P4, R104, UR4, R14 ;  /* 0x0000000468487c10 */ /* 0x000fe4000fc5e00e */
[----:B------:R-:W-:Y:S02]  /*9c80*/  CS2R R44, SRZ ;  /* 0x00000000002c7805 */ /* 0x000fe4000001ff00 */
[----:B------:R-:W-:Y:S02]  /*9c90*/  CS2R R58, SRZ ;  /* 0x00000000003a7805 */ /* 0x000fe4000001ff00 */
[----:B------:R-:W-:Y:S02]  /*9ca0*/  CS2R R56, SRZ ;  /* 0x0000000000387805 */ /* 0x000fe4000001ff00 */
[----:B------:R-:W-:Y:S01]  /*9cb0*/  IADD3.X R73, R9, UR5, R11, P2, P4 ;  /* 0x0000000509497c10 */ /* 0x000fe200097e840b */
[----:B------:R-:W-:-:S02]  /*9cc0*/  ULDC.64 UR4, c[0x0][0x400] ;  /* 0x0001000000047ab9 */ /* 0x000fc40000000a00 */
[----:B------:R-:W-:-:S04]  /*9cd0*/  IADD3 R74, P2, P4, R96, UR4, R12 ;  /* 0x00000004604a7c10 */ /* 0x000fc8000fc5e00c */
[----:B------:R-:W-:Y:S02]  /*9ce0*/  IADD3.X R75, R20, UR5, R86, P2, P4 ;  /* 0x00000005144b7c10 */ /* 0x000fe400097e8456 */
[----:B------:R-:W-:Y:S02]  /*9cf0*/  ISETP.GE.AND P2, PT, R16, R113, PT ;  /* 0x000000711000720c */ /* 0x000fe40003f46270 */
[----:B------:R-:W-:Y:S02]  /*9d00*/  CS2R R42, SRZ ;  /* 0x00000000002a7805 */ /* 0x000fe4000001ff00 */
[----:B------:R-:W-:Y:S02]  /*9d10*/  CS2R R40, SRZ ;  /* 0x0000000000287805 */ /* 0x000fe4000001ff00 */
[----:B------:R-:W-:Y:S02]  /*9d20*/  CS2R R54, SRZ ;  /* 0x0000000000367805 */ /* 0x000fe4000001ff00 */
[----:B------:R-:W-:-:S05]  /*9d30*/  CS2R R52, SRZ ;  /* 0x0000000000347805 */ /* 0x000fca000001ff00 */
[----:B------:R0:W5:Y:S04]  /*9d40*/  @!P2 LDG.E.128 R44, desc[UR50][R72.64] ;  /* 0x00000032482ca981 */ /* 0x000168000c1e1d00 */
[----:B------:R0:W5:Y:S01]  /*9d50*/  @!P2 LDG.E.128 R56, desc[UR50][R74.64] ;  /* 0x000000324a38a981 */ /* 0x000162000c1e1d00 */
[----:B------:R-:W-:Y:S02]  /*9d60*/  ISETP.GE.AND P2, PT, R221, R113, PT ;  /* 0x00000071dd00720c */ /* 0x000fe40003f46270 */
[----:B------:R-:W-:Y:S02]  /*9d70*/  CS2R R38, SRZ ;  /* 0x0000000000267805 */ /* 0x000fe4000001ff00 */
[----:B------:R-:W-:Y:S02]  /*9d80*/  CS2R R36, SRZ ;  /* 0x0000000000247805 */ /* 0x000fe4000001ff00 */
[----:B------:R-:W-:-:S02]  /*9d90*/  CS2R R50, SRZ ;  /* 0x0000000000327805 */ /* 0x000fc4000001ff00 */
[----:B------:R-:W-:-:S05]  /*9da0*/  CS2R R48, SRZ ;  /* 0x0000000000307805 */ /* 0x000fca000001ff00 */
[----:B------:R0:W5:Y:S04]  /*9db0*/  @!P2 LDG.E.128 R40, desc[UR50][R72.64+0x20] ;  /* 0x000020324828a981 */ /* 0x000168000c1e1d00 */
[----:B------:R0:W5:Y:S01]  /*9dc0*/  @!P2 LDG.E.128 R52, desc[UR50][R74.64+0x20] ;  /* 0x000020324a34a981 */ /* 0x000162000c1e1d00 */
[----:B------:R-:W-:-:S13]  /*9dd0*/  ISETP.GE.AND P2, PT, R222, R113, PT ;  /* 0x00000071de00720c */ /* 0x000fda0003f46270 */
[----:B------:R0:W5:Y:S04]  /*9de0*/  @!P2 LDG.E.128 R36, desc[UR50][R72.64+0x40] ;  /* 0x000040324824a981 */ /* 0x000168000c1e1d00 */
[----:B------:R0:W5:Y:S02]  /*9df0*/  @!P2 LDG.E.128 R48, desc[UR50][R74.64+0x40] ;  /* 0x000040324a30a981 */ /* 0x000164000c1e1d00 */
.L_x_4346:
[----:B------:R-:W-:Y:S05]  /*9e00*/  BSYNC B1 ;  /* 0x0000000000017941 */ /* 0x000fea0003800000 */
.L_x_4345:
[----:B------:R-:W1:Y:S01]  /*9e10*/  S2R R76, SR_TID.X ;  /* 0x00000000004c7919 */ /* 0x000e620000002100 */
[----:B------:R-:W-:Y:S01]  /*9e20*/  BSSY B1, `(.L_x_4347) ;  /* 0x000002d000017945 */ /* 0x000fe20003800000 */
[----:B0-----:R-:W-:Y:S02]  /*9e30*/  CS2R R74, SRZ ;  /* 0x00000000004a7805 */ /* 0x001fe4000001ff00 */
[----:B------:R-:W-:Y:S02]  /*9e40*/  CS2R R72, SRZ ;  /* 0x0000000000487805 */ /* 0x000fe4000001ff00 */
[----:B------:R-:W-:Y:S02]  /*9e50*/  CS2R R78, SRZ ;  /* 0x00000000004e7805 */ /* 0x000fe4000001ff00 */
[----:B------:R-:W-:Y:S02]  /*9e60*/  CS2R R82, SRZ ;  /* 0x0000000000527805 */ /* 0x000fe4000001ff00 */
[----:B------:R-:W-:Y:S01]  /*9e70*/  CS2R R80, SRZ ;  /* 0x0000000000507805 */ /* 0x000fe2000001ff00 */
[----:B-1----:R-:W-:-:S02]  /*9e80*/  VIADD R85, R76, 0xffffff80 ;  /* 0xffffff804c557836 */ /* 0x002fc40000000000 */
[----:B------:R-:W-:Y:S01]  /*9e90*/  VIADD R84, R76, 0xffffff80 ;  /* 0xffffff804c547836 */ /* 0x000fe20000000000 */
[----:B------:R-:W-:-:S04]  /*9ea0*/  CS2R R76, SRZ ;  /* 0x00000000004c7805 */ /* 0x000fc8000001ff00 */
[----:B------:R-:W-:-:S04]  /*9eb0*/  LEA.HI R84, R84, R85, RZ, 0x1 ;  /* 0x0000005554547211 */ /* 0x000fc800078f08ff */
[----:B------:R-:W-:-:S05]  /*9ec0*/  SHF.R.S32.HI R84, RZ, 0x1, R84 ;  /* 0x00000001ff547819 */ /* 0x000fca0000011454 */
[----:B------:R-:W-:-:S05]  /*9ed0*/  VIADD R84, R84, 0x80 ;  /* 0x0000008054547836 */ /* 0x000fca0000000000 */
[----:B------:R-:W-:-:S13]  /*9ee0*/  ISETP.GE.AND P4, PT, R84, R92, PT ;  /* 0x0000005c5400720c */ /* 0x000fda0003f86270 */
[----:B------:R-:W-:Y:S05]  /*9ef0*/  @P4 BRA `(.L_x_4348) ;  /* 0x00000000007c4947 */ /* 0x000fea0003800000 */
[----:B------:R-:W-:Y:S01]  /*9f00*/  IADD3 R14, P2, P5, R104, R14, R5 ;  /* 0x0000000e680e7210 */ /* 0x000fe20007d5e005 */
[----:B------:R-:W-:Y:S01]  /*9f10*/  ULDC.64 UR4, c[0x0][0x3e8] ;  /* 0x0000fa0000047ab9 */ /* 0x000fe20000000a00 */
[----:B------:R-:W-:Y:S02]  /*9f20*/  CS2R R70, SRZ ;  /* 0x0000000000467805 */ /* 0x000fe4000001ff00 */
[----:B------:R-:W-:Y:S02]  /*9f30*/  CS2R R68, SRZ ;  /* 0x0000000000447805 */ /* 0x000fe4000001ff00 */
[----:B------:R-:W-:Y:S02]  /*9f40*/  IADD3.X R11, R9, R11, R4, P2, P5 ;  /* 0x0000000b090b7210 */ /* 0x000fe400017ea404 */
[----:B------:R-:W-:Y:S02]  /*9f50*/  CS2R R82, SRZ ;  /* 0x0000000000527805 */ /* 0x000fe4000001ff00 */
[----:B------:R-:W-:-:S02]  /*9f60*/  IADD3 R12, P2, P5, R96, R12, R7 ;  /* 0x0000000c600c7210 */ /* 0x000fc40007d5e007 */
[----:B------:R-:W-:Y:S02]  /*9f70*/  CS2R R80, SRZ ;  /* 0x0000000000507805 */ /* 0x000fe4000001ff00 */
        /* <DEDUP_REMOVED lines=23> */
.L_x_4348:
[----:B------:R-:W-:Y:S05]  /*a0f0*/  BSYNC B1 ;  /* 0x0000000000017941 */ /* 0x000fea0003800000 */
.L_x_4347:
        /* <DEDUP_REMOVED lines=28> */
.L_x_4349:
[----:B------:R-:W2:Y:S01]  /*a2c0*/  LDL R11, [R1+0x4] ;  /* 0x00000400010b7983 */ /* 0x000ea20000100800 */
[----:B------:R-:W-:Y:S01]  /*a2d0*/  IMAD R93, R19, 0x8, R18 ;  /* 0x00000008135d7824 */ /* 0x000fe200078e0212 */
[----:B------:R-:W-:Y:S01]  /*a2e0*/  BSSY B1, `(.L_x_4350) ;  /* 0x0000004000017945 */ /* 0x000fe20003800000 */
[----:B--2---:R-:W-:-:S04]  /*a2f0*/  SHF.L.U32 R94, R11, 0x1f, RZ ;  /* 0x0000001f0b5e7819 */ /* 0x004fc800000006ff */
[----:B------:R-:W1:Y:S02]  /*a300*/  SYNCS.PHASECHK.TRANS64.TRYWAIT P5, [R93+URZ+0x33490], R94 ;  /* 0x0334905e5d0075a7 */ /* 0x000e6400080a017f */
[----:B-1----:R-:W-:Y:S05]  /*a310*/  @!P5 BRA `(.L_x_4351) ;  /* 0x000002700018d947 */ /* 0x002fea0003800000 */
.L_x_4641:
[----:B------:R-:W-:Y:S05]  /*a320*/  BSYNC B1 ;  /* 0x0000000000017941 */ /* 0x000fea0003800000 */
.L_x_4350:
[----:B------:R-:W2:Y:S01]  /*a330*/  LDC R133, c[0x0][0x2f4] ;  /* 0x0000bd00ff857b82 */ /* 0x000ea20000000800 */
[----:B------:R-:W-:Y:S01]  /*a340*/  UMOV UR4, 0xffffffff ;  /* 0xffffffff00047882 */ /* 0x000fe20000000000 */
[----:B--2---:R-:W-:Y:S02]  /*a350*/  IADD3 R139, -R114, R133, RZ ;  /* 0x00000085728b7210 */ /* 0x004fe40007ffe1ff */
[----:B------:R-:W-:Y:S05]  /*a360*/  BRA.DIV UR4, `(.L_x_4352) ;  /* 0x0000027204187947 */ /* 0x000fea000b800000 */
[----:B------:R2:W3:Y:S04]  /*a370*/  SHFL.IDX PT, R149, R119, RZ, 0x1e1f ;  /* 0x001e1fff77957589 */ /* 0x0004e800000e0000 */
[----:B------:R2:W4:Y:S02]  /*a380*/  SHFL.IDX PT, R11, R120, RZ, 0x1e1f ;  /* 0x001e1fff780b7589 */ /* 0x00052400000e0000 */
.L_x_4645:
[----:B------:R-:W-:Y:S04]  /*a390*/  BSSY B1, `(.L_x_4353) ;  /* 0x000030e000017945 */ /* 0x000fe80003800000 */
[----:B------:R-:W-:Y:S05]  /*a3a0*/  @P3 BRA `(.L_x_4354) ;  /* 0x0000003000303947 */ /* 0x000fea0003800000 */
[----:B------:R-:W-:Y:S01]  /*a3b0*/  ISETP.NE.AND P3, PT, R28, RZ, PT ;  /* 0x000000ff1c00720c */ /* 0x000fe20003f65270 */
[----:B------:R-:W-:-:S12]  /*a3c0*/  BSSY B2, `(.L_x_4355) ;  /* 0x0000101000027945 */ /* 0x000fd80003800000 */
[----:B------:R-:W-:Y:S05]  /*a3d0*/  @!P3 BRA `(.L_x_4356) ;  /* 0x0000000c00fcb947 */ /* 0x000fea0003800000 */
[----:B------:R-:W5:Y:S04]  /*a3e0*/  LDL R84, [R1+0x24] ;  /* 0x0000240001547983 */ /* 0x000f680000100800 */
[----:B0-----:R-:W2:Y:S04]  /*a3f0*/  LDL R14, [R1+0x28] ;  /* 0x00002800010e7983 */ /* 0x001ea80000100800 */
[----:B------:R-:W3:Y:S01]  /*a400*/  LDL R15, [R1+0x2c] ;  /* 0x00002c00010f7983 */ /* 0x000ee20000100800 */
[----:B------:R-:W-:-:S04]  /*a410*/  SEL R12, R114, R139, !P0 ;  /* 0x0000008b720c7207 */ /* 0x000fc80004000000 */
[----:B------:R-:W-:-:S04]  /*a420*/  SHF.R.S32.HI R13, RZ, 0x1f, R12 ;  /* 0x0000001fff0d7819 */ /* 0x000fc8000001140c */
[----:B------:R-:W-:-:S04]  /*a430*/  LEA.HI R13, R13, R12, RZ, 0x5 ;  /* 0x0000000c0d0d7211 */ /* 0x000fc800078f28ff */
[----:B------:R-:W-:-:S04]  /*a440*/  LEA.HI.SX32 R162, R13, R112, 0x1b ;  /* 0x000000700da27211 */ /* 0x000fc800078fdaff */
[----:B------:R-:W-:-:S04]  /*a450*/  SHF.R.S32.HI R13, RZ, 0x1f, R162 ;  /* 0x0000001fff0d7819 */ /* 0x000fc800000114a2 */
[----:B------:R-:W-:Y:S01]  /*a460*/  LEA.HI R13, R13, R162, RZ, 0x2 ;  /* 0x000000a20d0d7211 */ /* 0x000fe200078f10ff */
[----:B------:R-:W-:-:S03]  /*a470*/  IMAD.SHL.U32 R162, R162, 0x10, RZ ;  /* 0x00000010a2a27824 */ /* 0x000fc600078e00ff */
[----:B------:R-:W-:Y:S02]  /*a480*/  SHF.R.S32.HI R13, RZ, 0x2, R13 ;  /* 0x00000002ff0d7819 */ /* 0x000fe4000001140d */
[----:B------:R-:W-:Y:S01]  /*a490*/  ISETP.GE.AND P3, PT, R16, R113, PT ;  /* 0x000000711000720c */ /* 0x000fe20003f66270 */
[----:B------:R-:W-:Y:S01]  /*a4a0*/  BSSY B3, `(.L_x_4357) ;  /* 0x00000eb000037945 */ /* 0x000fe20003800000 */
[----:B-----5:R-:W-:-:S04]  /*a4b0*/  LOP3.LUT R12, R84, 0x30, R162, 0xf8, !PT ;  /* 0x00000030540c7812 */ /* 0x020fc800078ef8a2 */
[----:B--2---:R-:W-:Y:S01]  /*a4c0*/  LOP3.LUT R12, R12, R14, RZ, 0x3c, !PT ;  /* 0x0000000e0c0c7212 */ /* 0x004fe200078e3cff */
[----:B---3--:R-:W-:-:S04]  /*a4d0*/  IMAD R13, R13, 0x2800, R15 ;  /* 0x000028000d0d7824 */ /* 0x008fc800078e020f */
[----:B------:R-:W-:-:S04]  /*a4e0*/  IMAD.IADD R12, R13, 0x1, R12 ;  /* 0x000000010d0c7824 */ /* 0x000fc800078e020c */
[C---:B------:R-:W-:Y:S02]  /*a4f0*/  IMAD R84, R19.reuse, 0x7800, R12 ;  /* 0x0000780013547824 */ /* 0x040fe400078e020c */
[----:B------:R-:W-:Y:S02]  /*a500*/  IMAD R12, R19, 0x7800, R128 ;  /* 0x00007800130c7824 */ /* 0x000fe400078e0280 */
[C---:B------:R-:W-:Y:S02]  /*a510*/  IMAD.IADD R84, R18.reuse, 0x1, R84 ;  /* 0x0000000112547824 */ /* 0x040fe400078e0254 */
[----:B------:R-:W-:-:S04]  /*a520*/  IMAD.IADD R12, R18, 0x1, R12 ;  /* 0x00000001120c7824 */ /* 0x000fc800078e020c */
[----:B------:R-:W0:Y:S04]  /*a530*/  LDS.128 R84, [R84+0x24200] ;  /* 0x0242000054547984 */ /* 0x000e280000000c00 */
[----:B------:R-:W2:Y:S01]  /*a540*/  LDS.128 R12, [R12+0x24200] ;  /* 0x024200000c0c7984 */ /* 0x000ea20000000c00 */
[----:B------:R-:W-:Y:S05]  /*a550*/  @P3 BRA `(.L_x_4358) ;  /* 0x0000000c007c3947 */ /* 0x000fea0003800000 */
[--C-:B------:R-:W-:Y:S02]  /*a560*/  SHF.R.U32.HI R58, RZ, 0x8, R45.reuse ;  /* 0x00000008ff3a7819 */ /* 0x100fe4000001162d */
[----:B------:R-:W-:Y:S02]  /*a570*/  SHF.R.U32.HI R56, RZ, 0x10, R45 ;  /* 0x00000010ff387819 */ /* 0x000fe4000001162d */
[----:B------:R-:W-:Y:S01]  /*a580*/  LOP3.LUT R46, R45, 0xff, RZ, 0xc0, !PT ;  /* 0x000000ff2d2e7812 */ /* 0x000fe200078ec0ff */
[----:B------:R-:W-:Y:S01]  /*a590*/  IMAD.SHL.U32 R58, R58, 0x100, RZ ;  /* 0x000001003a3a7824 */ /* 0x000fe200078e00ff */
[--C-:B------:R-:W-:Y:S01]  /*a5a0*/  SHF.R.U32.HI R44, RZ, 0x10, R47.reuse ;  /* 0x00000010ff2c7819 */ /* 0x100fe2000001162f */
[----:B------:R-:W-:Y:S01]  /*a5b0*/  IMAD.U32 R56, R56, 0x10000, RZ ;  /* 0x0001000038387824 */ /* 0x000fe200078e00ff */
[--C-:B------:R-:W-:Y:S02]  /*a5c0*/  SHF.R.U32.HI R163, RZ, 0x8, R47.reuse ;  /* 0x00000008ffa37819 */ /* 0x100fe4000001162f */
[----:B------:R-:W-:Y:S01]  /*a5d0*/  LOP3.LUT R164, R47, 0xff, RZ, 0xc0, !PT ;  /* 0x000000ff2fa47812 */ /* 0x000fe200078ec0ff */
[----:B------:R-:W-:Y:S01]  /*a5e0*/  IMAD.U32 R44, R44, 0x10000, RZ ;  /* 0x000100002c2c7824 */ /* 0x000fe200078e00ff */
[----:B------:R-:W-:-:S02]  /*a5f0*/  SHF.R.U32.HI R166, RZ, 0x18, R47 ;  /* 0x00000018ffa67819 */ /* 0x000fc4000001162f */
[----:B------:R-:W-:Y:S02]  /*a600*/  SHF.R.U32.HI R165, RZ, 0x8, R57 ;  /* 0x00000008ffa57819 */ /* 0x000fe40000011639 */
[----:B------:R-:W-:Y:S02]  /*a610*/  SHF.R.U32.HI R45, RZ, 0x18, R45 ;  /* 0x00000018ff2d7819 */ /* 0x000fe4000001162d */
[--C-:B------:R-:W-:Y:S01]  /*a620*/  SHF.R.U32.HI R47, RZ, 0x10, R57.reuse ;  /* 0x00000010ff2f7819 */ /* 0x100fe20000011639 */
[----:B------:R-:W-:Y:S01]  /*a630*/  IMAD.SHL.U32 R165, R165, 0x100, RZ ;  /* 0x00000100a5a57824 */ /* 0x000fe200078e00ff */
[----:B------:R-:W-:Y:S02]  /*a640*/  LOP3.LUT R167, R57, 0xff, RZ, 0xc0, !PT ;  /* 0x000000ff39a77812 */ /* 0x000fe400078ec0ff */
[----:B------:R-:W-:Y:S01]  /*a650*/  SHF.R.U32.HI R57, RZ, 0x18, R57 ;  /* 0x00000018ff397819 */ /* 0x000fe20000011639 */
[----:B------:R-:W-:Y:S01]  /*a660*/  IMAD.U32 R47, R47, 0x10000, RZ ;  /* 0x000100002f2f7824 */ /* 0x000fe200078e00ff */
[----:B------:R-:W-:-:S02]  /*a670*/  PRMT R168, R45, 0x654, R46 ;  /* 0x000006542da87816 */ /* 0x000fc4000000002e */
[----:B------:R-:W-:Y:S02]  /*a680*/  PRMT R167, R57, 0x654, R167 ;  /* 0x0000065439a77816 */ /* 0x000fe400000000a7 */
[----:B------:R-:W-:Y:S02]  /*a690*/  LOP3.LUT R58, R168, 0xff00, R58, 0xf8, !PT ;  /* 0x0000ff00a83a7812 */ /* 0x000fe400078ef83a */
[----:B------:R-:W-:Y:S02]  /*a6a0*/  LOP3.LUT R167, R167, 0xff00, R165, 0xf8, !PT ;  /* 0x0000ff00a7a77812 */ /* 0x000fe400078ef8a5 */
[--C-:B------:R-:W-:Y:S02]  /*a6b0*/  SHF.R.U32.HI R45, RZ, 0x10, R59.reuse ;  /* 0x00000010ff2d7819 */ /* 0x100fe4000001163b */
[----:B------:R-:W-:Y:S02]  /*a6c0*/  SHF.R.U32.HI R46, RZ, 0x8, R59 ;  /* 0x00000008ff2e7819 */ /* 0x000fe4000001163b */
[----:B------:R-:W-:-:S02]  /*a6d0*/  LOP3.LUT R169, R59, 0xff, RZ, 0xc0, !PT ;  /* 0x000000ff3ba97812 */ /* 0x000fc400078ec0ff */
[----:B------:R-:W-:Y:S01]  /*a6e0*/  SHF.R.U32.HI R59, RZ, 0x18, R59 ;  /* 0x00000018ff3b7819 */ /* 0x000fe2000001163b */
[----:B------:R-:W-:Y:S01]  /*a6f0*/  IMAD.SHL.U32 R46, R46, 0x100, RZ ;  /* 0x000001002e2e7824 */ /* 0x000fe200078e00ff */
[----:B------:R-:W-:Y:S02]  /*a700*/  LOP3.LUT R165, R58, 0xff0000, R56, 0xf8, !PT ;  /* 0x00ff00003aa57812 */ /* 0x000fe400078ef838 */
[----:B------:R-:W-:Y:S02]  /*a710*/  LOP3.LUT R58, R167, 0xff0000, R47, 0xf8, !PT ;  /* 0x00ff0000a73a7812 */ /* 0x000fe400078ef82f */
[----:B------:R-:W-:Y:S02]  /*a720*/  PRMT R57, R59, 0x654, R169 ;  /* 0x000006543b397816 */ /* 0x000fe400000000a9 */
[----:B------:R-:W-:Y:S02]  /*a730*/  PRMT R164, R166, 0x654, R164 ;  /* 0x00000654a6a47816 */ /* 0x000fe400000000a4 */
[----:B------:R-:W-:-:S02]  /*a740*/  SHF.L.U32 R59, R163, 0x8, RZ ;  /* 0x00000008a33b7819 */ /* 0x000fc400000006ff */
[----:B0-----:R-:W-:Y:S02]  /*a750*/  F2FP.F16.E4M3.UNPACK_B R163, R85 ;  /* 0x00000055ffa3723e */ /* 0x001fe400020006ff */
[----:B------:R-:W-:Y:S02]  /*a760*/  F2FP.F16.E4M3.UNPACK_B R166, R58 ;  /* 0x0000003affa6723e */ /* 0x000fe400020006ff */
[----:B--2---:R-:W-:Y:S01]  /*a770*/  F2FP.F16.E4M3.UNPACK_B R47, R13 ;  /* 0x0000000dff2f723e */ /* 0x004fe200020006ff */
[----:B------:R-:W-:Y:S01]  /*a780*/  HADD2.F32 R56, -RZ, R163.H0_H0 ;  /* 0x200000a3ff387230 */ /* 0x000fe20000004100 */
[----:B------:R-:W-:Y:S01]  /*a790*/  LOP3.LUT R59, R164, 0xff00, R59, 0xf8, !PT ;  /* 0x0000ff00a43b7812 */ /* 0x000fe200078ef83b */
[--C-:B------:R-:W-:Y:S01]  /*a7a0*/  HADD2.F32 R169, -RZ, R166.reuse.H0_H0 ;  /* 0x200000a6ffa97230 */ /* 0x100fe20000004100 */
[----:B------:R-:W-:Y:S01]  /*a7b0*/  F2FP.F16.E4M3.UNPACK_B R167, R165 ;  /* 0x000000a5ffa7723e */ /* 0x000fe200020006ff */
[----:B------:R-:W-:Y:S01]  /*a7c0*/  HADD2.F32 R164, -RZ, R47.H0_H0 ;  /* 0x2000002fffa47230 */ /* 0x000fe20000004100 */
[----:B------:R-:W-:Y:S01]  /*a7d0*/  F2FP.F16.E4M3.UNPACK_B R85, R85.H1 ;  /* 0x00000055ff55723e */ /* 0x000fe200030006ff */
[----:B------:R-:W-:-:S02]  /*a7e0*/  HADD2.F32 R166, -RZ, R166.H1_H1 ;  /* 0x300000a6ffa67230 */ /* 0x000fc40000004100 */
[-C--:B------:R-:W-:Y:S01]  /*a7f0*/  FMUL.FTZ R170, R56, R169.reuse ;  /* 0x000000a938aa7220 */ /* 0x080fe20000410000 */
[----:B------:R-:W-:Y:S02]  /*a800*/  HADD2.F32 R168, -RZ, R167.H0_H0 ;  /* 0x200000a7ffa87230 */ /* 0x000fe40000004100 */
[C---:B------:R-:W-:Y:S01]  /*a810*/  FMUL.FTZ R169, R164.reuse, R169 ;  /* 0x000000a9a4a97220 */ /* 0x040fe20000410000 */
[----:B------:R-:W-:Y:S01]  /*a820*/  HADD2.F32 R47, -RZ, R47.H1_H1 ;  /* 0x3000002fff2f7230 */ /* 0x000fe20000004100 */
[----:B------:R-:W-:Y:S01]  /*a830*/  F2FP.F16.E4M3.UNPACK_B R165, R165.H1 ;  /* 0x000000a5ffa5723e */ /* 0x000fe200030006ff */
[----:B------:R-:W-:Y:S02]  /*a840*/  HADD2.F32 R167, -RZ, R167.H1_H1 ;  /* 0x300000a7ffa77230 */ /* 0x000fe40000004100 */
[-C--:B------:R-:W-:Y:S01]  /*a850*/  FFMA.FTZ R164, R164, R168.reuse, -R170 ;  /* 0x000000a8a4a47223 */ /* 0x080fe200000108aa */
[----:B------:R-:W-:Y:S01]  /*a860*/  FFMA.FTZ R56, R56, R168, R169 ;  /* 0x000000a838387223 */ /* 0x000fe200000100a9 */
[----:B------:R-:W-:Y:S01]  /*a870*/  HADD2.F32 R168, -RZ, R163.H1_H1 ;  /* 0x300000a3ffa87230 */ /* 0x000fe20000004100 */
[----:B------:R-:W-:-:S02]  /*a880*/  LOP3.LUT R57, R57, 0xff00, R46, 0xf8, !PT ;  /* 0x0000ff0039397812 */ /* 0x000fc400078ef82e */
[----:B------:R-:W-:Y:S02]  /*a890*/  SHF.L.U32 R45, R45, 0x10, RZ ;  /* 0x000000102d2d7819 */ /* 0x000fe400000006ff */
[CC--:B------:R-:W-:Y:S01]  /*a8a0*/  FMUL.FTZ R163, R168.reuse, R166.reuse ;  /* 0x000000a6a8a37220 */ /* 0x0c0fe20000410000 */
[----:B------:R-:W-:Y:S01]  /*a8b0*/  FMUL.FTZ R166, R47, R166 ;  /* 0x000000a62fa67220 */ /* 0x000fe20000410000 */
[----:B------:R-:W-:Y:S02]  /*a8c0*/  LOP3.LUT R59, R59, 0xff0000, R44, 0xf8, !PT ;  /* 0x00ff00003b3b7812 */ /* 0x000fe400078ef82c */
[-C--:B------:R-:W-:Y:S01]  /*a8d0*/  FFMA.FTZ R163, R47, R167.reuse, -R163 ;  /* 0x000000a72fa37223 */ /* 0x080fe200000108a3 */
[----:B------:R-:W-:Y:S01]  /*a8e0*/  FFMA.FTZ R47, R168, R167, R166 ;  /* 0x000000a7a82f7223 */ /* 0x000fe200000100a6 */
[----:B------:R-:W-:Y:S01]  /*a8f0*/  F2FP.F16.E4M3.UNPACK_B R166, R58.H1 ;  /* 0x0000003affa6723e */ /* 0x000fe200030006ff */
[----:B------:R-:W-:Y:S01]  /*a900*/  HADD2.F32 R168, -RZ, R165.H0_H0 ;  /* 0x200000a5ffa87230 */ /* 0x000fe20000004100 */
[----:B------:R-:W-:Y:S01]  /*a910*/  F2FP.F16.E4M3.UNPACK_B R167, R13.H1 ;  /* 0x0000000dffa7723e */ /* 0x000fe200030006ff */
[----:B------:R-:W-:Y:S01]  /*a920*/  HADD2.F32 R13, -RZ, R85.H0_H0 ;  /* 0x20000055ff0d7230 */ /* 0x000fe20000004100 */
[----:B------:R-:W-:Y:S01]  /*a930*/  LOP3.LUT R44, R57, 0xff0000, R45, 0xf8, !PT ;  /* 0x00ff0000392c7812 */ /* 0x000fe200078ef82d */
[----:B------:R-:W-:-:S02]  /*a940*/  HADD2.F32 R169, -RZ, R166.H0_H0 ;  /* 0x200000a6ffa97230 */ /* 0x000fc40000004100 */
[----:B------:R-:W-:Y:S02]  /*a950*/  HADD2.F32 R58, -RZ, R167.H0_H0 ;  /* 0x200000a7ff3a7230 */ /* 0x000fe40000004100 */
[----:B------:R-:W-:Y:S02]  /*a960*/  HADD2.F32 R85, -RZ, R85.H1_H1 ;  /* 0x30000055ff557230 */ /* 0x000fe40000004100 */
[-C--:B------:R-:W-:Y:S01]  /*a970*/  FMUL.FTZ R170, R13, R169.reuse ;  /* 0x000000a90daa7220 */ /* 0x080fe20000410000 */
[----:B------:R-:W-:Y:S02]  /*a980*/  HADD2.F32 R166, -RZ, R166.H1_H1 ;  /* 0x300000a6ffa67230 */ /* 0x000fe40000004100 */
[C---:B------:R-:W-:Y:S01]  /*a990*/  FMUL.FTZ R169, R58.reuse, R169 ;  /* 0x000000a93aa97220 */ /* 0x040fe20000410000 */
[----:B------:R-:W-:Y:S02]  /*a9a0*/  IMAD.MOV.U32 R45, RZ, RZ, R87 ;  /* 0x000000ffff2d7224 */ /* 0x000fe400078e0057 */
[----:B------:R-:W-:Y:S01]  /*a9b0*/  FFMA.FTZ R58, R58, R168, -R170 ;  /* 0x000000a83a3a7223 */ /* 0x000fe200000108aa */
[----:B------:R-:W-:-:S02]  /*a9c0*/  IMAD.MOV.U32 R87, RZ, RZ, R15 ;  /* 0x000000ffff577224 */ /* 0x000fc400078e000f */
[----:B------:R-:W-:Y:S01]  /*a9d0*/  FFMA.FTZ R13, R13, R168, R169 ;  /* 0x000000a80d0d7223 */ /* 0x000fe200000100a9 */
[----:B------:R-:W-:Y:S01]  /*a9e0*/  HADD2.F32 R168, -RZ, R167.H1_H1 ;  /* 0x300000a7ffa87230 */ /* 0x000fe20000004100 */
[----:B------:R-:W-:Y:S01]  /*a9f0*/  F2FP.F16.E4M3.UNPACK_B R46, R45 ;  /* 0x0000002dff2e723e */ /* 0x000fe200020006ff */
[----:B------:R-:W-:Y:S02]  /*aa00*/  HADD2.F32 R167, -RZ, R165.H1_H1 ;  /* 0x300000a5ffa77230 */ /* 0x000fe40000004100 */
[-C--:B------:R-:W-:Y:S01]  /*aa10*/  FMUL.FTZ R165, R85, R166.reuse ;  /* 0x000000a655a57220 */ /* 0x080fe20000410000 */
[----:B------:R-:W-:Y:S01]  /*aa20*/  F2FP.F16.E4M3.UNPACK_B R15, R87 ;  /* 0x00000057ff0f723e */ /* 0x000fe200020006ff */
[C---:B------:R-:W-:Y:S01]  /*aa30*/  FMUL.FTZ R166, R168.reuse, R166 ;  /* 0x000000a6a8a67220 */ /* 0x040fe20000410000 */
[----:B------:R-:W-:Y:S01]  /*aa40*/  F2FP.F16.E4M3.UNPACK_B R45, R45.H1 ;  /* 0x0000002dff2d723e */ /* 0x000fe200030006ff */
[----:B------:R-:W-:Y:S01]  /*aa50*/  FFMA.FTZ R165, R168, R167, -R165 ;  /* 0x000000a7a8a57223 */ /* 0x000fe200000108a5 */
[----:B------:R-:W-:-:S02]  /*aa60*/  HADD2.F32 R168, -RZ, R46.H0_H0 ;  /* 0x2000002effa87230 */ /* 0x000fc40000004100 */
[----:B------:R-:W-:Y:S01]  /*aa70*/  FFMA.FTZ R85, R85, R167, R166 ;  /* 0x000000a755557223 */ /* 0x000fe200000100a6 */
[-C--:B------:R-:W-:Y:S01]  /*aa80*/  F2FP.F16.E4M3.UNPACK_B R166, R44.reuse ;  /* 0x0000002cffa6723e */ /* 0x080fe200020006ff */
[--C-:B------:R-:W-:Y:S01]  /*aa90*/  HADD2.F32 R170, -RZ, R15.reuse.H0_H0 ;  /* 0x2000000fffaa7230 */ /* 0x100fe20000004100 */
[-C--:B------:R-:W-:Y:S01]  /*aaa0*/  F2FP.F16.E4M3.UNPACK_B R167, R59.reuse ;  /* 0x0000003bffa7723e */ /* 0x080fe200020006ff */
[----:B------:R-:W-:Y:S01]  /*aab0*/  HADD2.F32 R15, -RZ, R15.H1_H1 ;  /* 0x3000000fff0f7230 */ /* 0x000fe20000004100 */
[----:B------:R-:W-:Y:S01]  /*aac0*/  F2FP.F16.E4M3.UNPACK_B R44, R44.H1 ;  /* 0x0000002cff2c723e */ /* 0x000fe200030006ff */
[--C-:B------:R-:W-:Y:S01]  /*aad0*/  HADD2.F32 R57, -RZ, R166.reuse.H0_H0 ;  /* 0x200000a6ff397230 */ /* 0x100fe20000004100 */
[----:B------:R-:W-:Y:S01]  /*aae0*/  F2FP.F16.E4M3.UNPACK_B R59, R59.H1 ;  /* 0x0000003bff3b723e */ /* 0x000fe200030006ff */
[----:B------:R-:W-:Y:S01]  /*aaf0*/  HADD2.F32 R169, -RZ, R167.H0_H0 ;  /* 0x200000a7ffa97230 */ /* 0x000fe20000004100 */
[----:B------:R-:W-:Y:S01]  /*ab00*/  F2FP.SATFINITE.E4M3.F32.PACK_AB_MERGE_C R58, R165, R58, RZ ;  /* 0x0000003aa53a723e */ /* 0x000fe200048070ff */
[----:B------:R-:W-:-:S02]  /*ab10*/  HADD2.F32 R166, -RZ, R166.H1_H1 ;  /* 0x300000a6ffa67230 */ /* 0x000fc40000004100 */
        /* <DEDUP_REMOVED lines=23> */
[----:B------:R-:W-:-:S02]  /*ac90*/  HADD2.F32 R45, -RZ, R45.H1_H1 ;  /* 0x3000002dff2d7230 */ /* 0x000fc40000004100 */
[--C-:B------:R-:W-:Y:S02]  /*aca0*/  HADD2.F32 R167, -RZ, R57.reuse.H0_H0 ;  /* 0x20000039ffa77230 */ /* 0x100fe40000004100 */
[-C--:B------:R-:W-:Y:S01]  /*acb0*/  FMUL.FTZ R170, R87, R169.reuse ;  /* 0x000000a957aa7220 */ /* 0x080fe20000410000 */
[----:B------:R-:W-:Y:S02]  /*acc0*/  HADD2.F32 R57, -RZ, R57.H1_H1 ;  /* 0x30000039ff397230 */ /* 0x000fe40000004100 */
[--C-:B------:R-:W-:Y:S02]  /*acd0*/  HADD2.F32 R165, -RZ, R85.reuse.H0_H0 ;  /* 0x20000055ffa57230 */ /* 0x100fe40000004100 */
[C---:B------:R-:W-:Y:S01]  /*ace0*/  FFMA.FTZ R170, R167.reuse, R166, -R170 ;  /* 0x000000a6a7aa7223 */ /* 0x040fe200000108aa */
[----:B------:R-:W-:Y:S01]  /*acf0*/  FMUL.FTZ R167, R167, R169 ;  /* 0x000000a9a7a77220 */ /* 0x000fe20000410000 */
[----:B------:R-:W-:Y:S02]  /*ad00*/  HADD2.F32 R85, -RZ, R85.H1_H1 ;  /* 0x30000055ff557230 */ /* 0x000fe40000004100 */
[----:B------:R-:W-:-:S02]  /*ad10*/  IMAD.MOV.U32 R13, RZ, RZ, R163 ;  /* 0x000000ffff0d7224 */ /* 0x000fc400078e00a3 */
        /* <DEDUP_REMOVED lines=90> */
[----:B------:R-:W-:Y:S01]  /*b2c0*/  MOV R84, R44 ;  /* 0x0000002c00547202 */ /* 0x000fe20000000f00 */
[----:B------:R-:W-:Y:S01]  /*b2d0*/  FFMA.FTZ R59, R57, R161, -R59 ;  /* 0x000000a1393b7223 */ /* 0x000fe2000001083b */
[----:B------:R-:W-:-:S02]  /*b2e0*/  IMAD.MOV.U32 R85, RZ, RZ, R47 ;  /* 0x000000ffff557224 */ /* 0x000fc400078e002f */
[----:B------:R-:W-:Y:S01]  /*b2f0*/  FFMA.FTZ R160, R86, R161, R160 ;  /* 0x000000a156a07223 */ /* 0x000fe200000100a0 */
[----:B------:R-:W-:Y:S01]  /*b300*/  IMAD.MOV.U32 R87, RZ, RZ, R45 ;  /* 0x000000ffff577224 */ /* 0x000fe200078e002d */
[----:B------:R-:W-:-:S03]  /*b310*/  F2FP.SATFINITE.E4M3.F32.PACK_AB_MERGE_C R58, R59, R158, R58 ;  /* 0x0000009e3b3a723e */ /* 0x000fc6000480703a */
[----:B------:R-:W-:Y:S02]  /*b320*/  F2FP.SATFINITE.E4M3.F32.PACK_AB_MERGE_C R159, R160, R159, R14 ;  /* 0x0000009fa09f723e */ /* 0x000fe4000480700e */
[----:B------:R-:W-:-:S03]  /*b330*/  IMAD.MOV.U32 R14, RZ, RZ, R58 ;  /* 0x000000ffff0e7224 */ /* 0x000fc600078e003a */
[----:B------:R-:W-:-:S07]  /*b340*/  IMAD.MOV.U32 R86, RZ, RZ, R159 ;  /* 0x000000ffff567224 */ /* 0x000fce00078e009f */
.L_x_4358:
[----:B------:R-:W-:Y:S05]  /*b350*/  BSYNC B3 ;  /* 0x0000000000037941 */ /* 0x000fea0003800000 */
.L_x_4357:
[----:B----4-:R-:W-:-:S04]  /*b360*/  IADD3 R44, P3, R21, R11, RZ ;  /* 0x0000000b152c7210 */ /* 0x010fc80007f7e0ff */
[----:B------:R-:W-:Y:S02]  /*b370*/  IADD3.X R45, R149, R108, RZ, P3, !PT ;  /* 0x0000006c952d7210 */ /* 0x000fe40001ffe4ff */
[----:B------:R-:W-:-:S03]  /*b380*/  ISETP.GE.AND P3, PT, R162, R133, PT ;  /* 0x00000085a200720c */ /* 0x000fc60003f66270 */
[----:B--2---:R2:W-:Y:S10]  /*b390*/  ST.E.128 desc[UR50][R44.64], R12 ;  /* 0x0000000c2c007985 */ /* 0x0045f4000c101d32 */
[----:B------:R-:W-:-:S04]  /*b3a0*/  @!P3 IADD3 R46, P5, R11, R162, RZ ;  /* 0x000000a20b2eb210 */ /* 0x000fc80007fbe0ff */
[----:B------:R-:W-:-:S05]  /*b3b0*/  @!P3 LEA.HI.X.SX32 R47, R162, R149, 0x1, P5 ;  /* 0x00000095a22fb211 */ /* 0x000fca00028f0eff */
[----:B0-----:R2:W-:Y:S04]  /*b3c0*/  @!P3 ST.E.128 desc[UR50][R46.64], R84 ;  /* 0x000000542e00b985 */ /* 0x0015e8000c101d32 */
.L_x_4356:
[----:B------:R-:W-:Y:S05]  /*b3d0*/  BSYNC B2 ;  /* 0x0000000000027941 */ /* 0x000fea0003800000 */
.L_x_4355:
[----:B------:R-:W-:Y:S01]  /*b3e0*/  ISETP.NE.AND P3, PT, R29, RZ, PT ;  /* 0x000000ff1d00720c */ /* 0x000fe20003f65270 */
[----:B------:R-:W-:-:S12]  /*b3f0*/  BSSY B2, `(.L_x_4359) ;  /* 0x0000101000027945 */ /* 0x000fd80003800000 */
[----:B------:R-:W-:Y:S05]  /*b400*/  @!P3 BRA `(.L_x_4360) ;  /* 0x0000000c00fcb947 */ /* 0x000fea0003800000 */
[----:B--2---:R-:W2:Y:S04]  /*b410*/  LDL R44, [R1+0x24] ;  /* 0x00002400012c7983 */ /* 0x004ea80000100800 */
[----:B0-----:R-:W5:Y:S04]  /*b420*/  LDL R14, [R1+0x28] ;  /* 0x00002800010e7983 */ /* 0x001f680000100800 */
        /* <DEDUP_REMOVED lines=11> */
[----:B--2---:R-:W-:-:S04]  /*b4e0*/  LOP3.LUT R12, R44, 0x30, R56, 0xf8, !PT ;  /* 0x000000302c0c7812 */ /* 0x004fc800078ef838 */
[----:B-----5:R-:W-:Y:S01]  /*b4f0*/  LOP3.LUT R12, R12, R14, RZ, 0x3c, !PT ;  /* 0x0000000e0c0c7212 */ /* 0x020fe200078e3cff */
        /* <DEDUP_REMOVED lines=18> */
[----:B------:R-:W-:Y:S02]  /*b620*/  SHF.R.U32.HI R52, RZ, 0x10, R41 ;  /* 0x00000010ff347819 */ /* 0x000fe40000011629 */
[--C-:B------:R-:W-:Y:S01]  /*b630*/  SHF.R.U32.HI R85, RZ, 0x18, R53.reuse ;  /* 0x00000018ff557819 */ /* 0x100fe20000011635 */
[----:B------:R-:W-:Y:S01]  /*b640*/  IMAD.SHL.U32 R43, R43, 0x100, RZ ;  /* 0x000001002b2b7824 */ /* 0x000fe200078e00ff */
[----:B------:R-:W-:Y:S01]  /*b650*/  LOP3.LUT R86, R53, 0xff, RZ, 0xc0, !PT ;  /* 0x000000ff35567812 */ /* 0x000fe200078ec0ff */
[----:B------:R-:W-:Y:S01]  /*b660*/  IMAD.U32 R52, R52, 0x10000, RZ ;  /* 0x0001000034347824 */ /* 0x000fe200078e00ff */
[----:B------:R-:W-:-:S02]  /*b670*/  SHF.R.U32.HI R87, RZ, 0x10, R53 ;  /* 0x00000010ff577819 */ /* 0x000fc40000011635 */
[----:B------:R-:W-:Y:S02]  /*b680*/  PRMT R84, R84, 0x654, R42 ;  /* 0x0000065454547816 */ /* 0x000fe4000000002a */
[----:B------:R-:W-:Y:S01]  /*b690*/  PRMT R85, R85, 0x654, R86 ;  /* 0x0000065455557816 */ /* 0x000fe20000000056 */
[----:B------:R-:W-:Y:S01]  /*b6a0*/  IMAD.U32 R87, R87, 0x10000, RZ ;  /* 0x0001000057577824 */ /* 0x000fe200078e00ff */
[----:B------:R-:W-:Y:S02]  /*b6b0*/  LOP3.LUT R54, R84, 0xff00, R54, 0xf8, !PT ;  /* 0x0000ff0054367812 */ /* 0x000fe400078ef836 */
[--C-:B------:R-:W-:Y:S02]  /*b6c0*/  SHF.R.U32.HI R53, RZ, 0x18, R55.reuse ;  /* 0x00000018ff357819 */ /* 0x100fe40000011637 */
[----:B------:R-:W-:Y:S02]  /*b6d0*/  LOP3.LUT R158, R55, 0xff, RZ, 0xc0, !PT ;  /* 0x000000ff379e7812 */ /* 0x000fe400078ec0ff */
[----:B------:R-:W-:-:S02]  /*b6e0*/  SHF.R.U32.HI R41, RZ, 0x8, R55 ;  /* 0x00000008ff297819 */ /* 0x000fc40000011637 */
[----:B------:R-:W-:Y:S02]  /*b6f0*/  SHF.R.U32.HI R42, RZ, 0x10, R55 ;  /* 0x00000010ff2a7819 */ /* 0x000fe40000011637 */
[----:B------:R-:W-:Y:S01]  /*b700*/  LOP3.LUT R43, R85, 0xff00, R43, 0xf8, !PT ;  /* 0x0000ff00552b7812 */ /* 0x000fe200078ef82b */
[----:B------:R-:W-:Y:S01]  /*b710*/  IMAD.SHL.U32 R41, R41, 0x100, RZ ;  /* 0x0000010029297824 */ /* 0x000fe200078e00ff */
[----:B------:R-:W-:Y:S01]  /*b720*/  PRMT R55, R59, 0x654, R58 ;  /* 0x000006543b377816 */ /* 0x000fe2000000003a */
[----:B------:R-:W-:Y:S01]  /*b730*/  IMAD.U32 R42, R42, 0x10000, RZ ;  /* 0x000100002a2a7824 */ /* 0x000fe200078e00ff */
[----:B------:R-:W-:Y:S01]  /*b740*/  LOP3.LUT R59, R54, 0xff0000, R52, 0xf8, !PT ;  /* 0x00ff0000363b7812 */ /* 0x000fe200078ef834 */
[----:B0-----:R-:W-:Y:S01]  /*b750*/  IMAD.MOV.U32 R54, RZ, RZ, R45 ;  /* 0x000000ffff367224 */ /* 0x001fe200078e002d */
[----:B------:R-:W-:Y:S02]  /*b760*/  SHF.L.U32 R57, R57, 0x8, RZ ;  /* 0x0000000839397819 */ /* 0x000fe400000006ff */
[----:B------:R-:W-:-:S02]  /*b770*/  LOP3.LUT R52, R43, 0xff0000, R87, 0xf8, !PT ;  /* 0x00ff00002b347812 */ /* 0x000fc400078ef857 */
[----:B------:R-:W-:Y:S02]  /*b780*/  LOP3.LUT R55, R55, 0xff00, R57, 0xf8, !PT ;  /* 0x0000ff0037377812 */ /* 0x000fe400078ef839 */
[----:B------:R-:W-:Y:S02]  /*b790*/  F2FP.F16.E4M3.UNPACK_B R57, R54 ;  /* 0x00000036ff39723e */ /* 0x000fe400020006ff */
[----:B------:R-:W-:Y:S02]  /*b7a0*/  F2FP.F16.E4M3.UNPACK_B R84, R52 ;  /* 0x00000034ff54723e */ /* 0x000fe400020006ff */
[----:B--2---:R-:W-:Y:S01]  /*b7b0*/  F2FP.F16.E4M3.UNPACK_B R43, R13 ;  /* 0x0000000dff2b723e */ /* 0x004fe200020006ff */
[----:B------:R-:W-:Y:S01]  /*b7c0*/  HADD2.F32 R45, -RZ, R57.H0_H0 ;  /* 0x20000039ff2d7230 */ /* 0x000fe20000004100 */
[----:B------:R-:W-:Y:S01]  /*b7d0*/  F2FP.F16.E4M3.UNPACK_B R85, R59 ;  /* 0x0000003bff55723e */ /* 0x000fe200020006ff */
[----:B------:R-:W-:Y:S01]  /*b7e0*/  HADD2.F32 R87, -RZ, R84.H0_H0 ;  /* 0x20000054ff577230 */ /* 0x000fe20000004100 */
[----:B------:R-:W-:Y:S01]  /*b7f0*/  PRMT R53, R53, 0x654, R158 ;  /* 0x0000065435357816 */ /* 0x000fe2000000009e */
[----:B------:R-:W-:Y:S01]  /*b800*/  HADD2.F32 R58, -RZ, R43.H0_H0 ;  /* 0x2000002bff3a7230 */ /* 0x000fe20000004100 */
[----:B------:R-:W-:Y:S01]  /*b810*/  F2FP.F16.E4M3.UNPACK_B R54, R54.H1 ;  /* 0x00000036ff36723e */ /* 0x000fe200030006ff */
        /* <DEDUP_REMOVED lines=23> */
[----:B------:R-:W-:-:S02]  /*b990*/  HADD2.F32 R52, -RZ, R85.H0_H0 ;  /* 0x20000055ff347230 */ /* 0x000fc40000004100 */
[----:B------:R-:W-:Y:S02]  /*b9a0*/  HADD2.F32 R54, -RZ, R54.H1_H1 ;  /* 0x30000036ff367230 */ /* 0x000fe40000004100 */
[CC--:B------:R-:W-:Y:S01]  /*b9b0*/  FMUL.FTZ R158, R13.reuse, R87.reuse ;  /* 0x000000570d9e7220 */ /* 0x0c0fe20000410000 */
[----:B------:R-:W-:Y:S02]  /*b9c0*/  HADD2.F32 R84, -RZ, R84.H1_H1 ;  /* 0x30000054ff547230 */ /* 0x000fe40000004100 */
[C---:B------:R-:W-:Y:S01]  /*b9d0*/  FMUL.FTZ R87, R52.reuse, R87 ;  /* 0x0000005734577220 */ /* 0x040fe20000410000 */
[----:B------:R-:W-:Y:S02]  /*b9e0*/  IMAD.MOV.U32 R41, RZ, RZ, R47 ;  /* 0x000000ffff297224 */ /* 0x000fe400078e002f */
[-C--:B------:R-:W-:Y:S01]  /*b9f0*/  FFMA.FTZ R52, R52, R86.reuse, -R158 ;  /* 0x0000005634347223 */ /* 0x080fe2000001089e */
[----:B------:R-:W-:Y:S02]  /*ba00*/  IMAD.MOV.U32 R55, RZ, RZ, R15 ;  /* 0x000000ffff377224 */ /* 0x000fe400078e000f */
[----:B------:R-:W-:Y:S01]  /*ba10*/  FFMA.FTZ R13, R13, R86, R87 ;  /* 0x000000560d0d7223 */ /* 0x000fe20000010057 */
[----:B------:R-:W-:Y:S01]  /*ba20*/  HADD2.F32 R86, -RZ, R85.H1_H1 ;  /* 0x30000055ff567230 */ /* 0x000fe20000004100 */
[----:B------:R-:W-:Y:S01]  /*ba30*/  F2FP.F16.E4M3.UNPACK_B R42, R41 ;  /* 0x00000029ff2a723e */ /* 0x000fe200020006ff */
[----:B------:R-:W-:-:S02]  /*ba40*/  HADD2.F32 R85, -RZ, R59.H1_H1 ;  /* 0x3000003bff557230 */ /* 0x000fc40000004100 */
[-C--:B------:R-:W-:Y:S01]  /*ba50*/  FMUL.FTZ R59, R54, R84.reuse ;  /* 0x00000054363b7220 */ /* 0x080fe20000410000 */
[----:B------:R-:W-:Y:S01]  /*ba60*/  F2FP.F16.E4M3.UNPACK_B R15, R55 ;  /* 0x00000037ff0f723e */ /* 0x000fe200020006ff */
[C---:B------:R-:W-:Y:S01]  /*ba70*/  FMUL.FTZ R84, R86.reuse, R84 ;  /* 0x0000005456547220 */ /* 0x040fe20000410000 */
[----:B------:R-:W-:Y:S01]  /*ba80*/  F2FP.F16.E4M3.UNPACK_B R41, R41.H1 ;  /* 0x00000029ff29723e */ /* 0x000fe200030006ff */
[-C--:B------:R-:W-:Y:S01]  /*ba90*/  FFMA.FTZ R59, R86, R85.reuse, -R59 ;  /* 0x00000055563b7223 */ /* 0x080fe2000001083b */
[----:B------:R-:W-:Y:S02]  /*baa0*/  HADD2.F32 R86, -RZ, R42.H0_H0 ;  /* 0x2000002aff567230 */ /* 0x000fe40000004100 */
        /* <DEDUP_REMOVED lines=87> */
[-C--:B------:R-:W-:Y:S01]  /*c020*/  FFMA.FTZ R52, R12, R156.reuse, -R52 ;  /* 0x0000009c0c347223 */ /* 0x080fe20000010834 */
[----:B------:R-:W-:Y:S01]  /*c030*/  F2FP.SATFINITE.E4M3.F32.PACK_AB_MERGE_C R40, R40, R87, RZ ;  /* 0x000000572828723e */ /* 0x000fe200048070ff */
[----:B------:R-:W-:Y:S01]  /*c040*/  FFMA.FTZ R12, R44, R156, R154 ;  /* 0x0000009c2c0c7223 */ /* 0x000fe2000001009a */
[----:B------:R-:W-:Y:S01]  /*c050*/  IMAD.MOV.U32 R44, RZ, RZ, R14 ;  /* 0x000000ffff2c7224 */ /* 0x000fe200078e000e */
[-C--:B------:R-:W-:Y:S01]  /*c060*/  F2FP.F16.E4M3.UNPACK_B R14, R155.reuse.H1 ;  /* 0x0000009bff0e723e */ /* 0x080fe200030006ff */
        /* <DEDUP_REMOVED lines=13> */
[CC--:B------:R-:W-:Y:S01]  /*c140*/  FMUL.FTZ R156, R53.reuse, R158.reuse ;  /* 0x0000009e359c7220 */ /* 0x0c0fe20000410000 */
[----:B------:R-:W-:Y:S02]  /*c150*/  HADD2.F32 R47, -RZ, R47.H1_H1 ;  /* 0x3000002fff2f7230 */ /* 0x000fe40000004100 */
[----:B------:R-:W-:Y:S01]  /*c160*/  FMUL.FTZ R158, R84, R158 ;  /* 0x0000009e549e7220 */ /* 0x000fe20000410000 */
        /* <DEDUP_REMOVED lines=22> */
[----:B------:R-:W-:Y:S01]  /*c2d0*/  F2FP.SATFINITE.E4M3.F32.PACK_AB_MERGE_C R14, R14, R158, RZ ;  /* 0x0000009e0e0e723e */ /* 0x000fe200048070ff */
[C---:B------:R-:W-:Y:S01]  /*c2e0*/  FMUL.FTZ R155, R44.reuse, R155 ;  /* 0x0000009b2c9b7220 */ /* 0x040fe20000410000 */
[----:B------:R-:W-:Y:S02]  /*c2f0*/  IMAD.MOV.U32 R15, RZ, RZ, R42 ;  /* 0x000000ffff0f7224 */ /* 0x000fe400078e002a */
[----:B------:R-:W-:Y:S01]  /*c300*/  FFMA.FTZ R52, R44, R157, -R52 ;  /* 0x0000009d2c347223 */ /* 0x000fe20000010834 */
[----:B------:R-:W-:-:S02]  /*c310*/  IMAD.MOV.U32 R44, RZ, RZ, R40 ;  /* 0x000000ffff2c7224 */ /* 0x000fc400078e0028 */
[----:B------:R-:W-:Y:S02]  /*c320*/  FFMA.FTZ R155, R46, R157, R155 ;  /* 0x0000009d2e9b7223 */ /* 0x000fe4000001009b */
[----:B------:R-:W-:-:S03]  /*c330*/  F2FP.SATFINITE.E4M3.F32.PACK_AB_MERGE_C R47, R52, R84, R47 ;  /* 0x00000054342f723e */ /* 0x000fc6000480702f */
[----:B------:R-:W-:Y:S02]  /*c340*/  F2FP.SATFINITE.E4M3.F32.PACK_AB_MERGE_C R154, R155, R154, R14 ;  /* 0x0000009a9b9a723e */ /* 0x000fe4000480700e */
[----:B------:R-:W-:-:S03]  /*c350*/  IMAD.MOV.U32 R14, RZ, RZ, R47 ;  /* 0x000000ffff0e7224 */ /* 0x000fc600078e002f */
[----:B------:R-:W-:Y:S02]  /*c360*/  IMAD.MOV.U32 R46, RZ, RZ, R154 ;  /* 0x000000ffff2e7224 */ /* 0x000fe400078e009a */
[----:B------:R-:W-:-:S07]  /*c370*/  IMAD.MOV.U32 R47, RZ, RZ, R41 ;  /* 0x000000ffff2f7224 */ /* 0x000fce00078e0029 */
.L_x_4362:
[----:B------:R-:W-:Y:S05]  /*c380*/  BSYNC B3 ;  /* 0x0000000000037941 */ /* 0x000fea0003800000 */
.L_x_4361:
[----:B----4-:R-:W-:-:S04]  /*c390*/  IADD3 R40, P3, R25, R11, RZ ;  /* 0x0000000b19287210 */ /* 0x010fc80007f7e0ff */
[----:B------:R-:W-:Y:S02]  /*c3a0*/  IADD3.X R41, R149, R95, RZ, P3, !PT ;  /* 0x0000005f95297210 */ /* 0x000fe40001ffe4ff */
[----:B------:R-:W-:-:S03]  /*c3b0*/  ISETP.GE.AND P3, PT, R56, R133, PT ;  /* 0x000000853800720c */ /* 0x000fc60003f66270 */
[----:B--2---:R2:W-:Y:S10]  /*c3c0*/  ST.E.128 desc[UR50][R40.64], R12 ;  /* 0x0000000c28007985 */ /* 0x0045f4000c101d32 */
[----:B------:R-:W-:-:S04]  /*c3d0*/  @!P3 IADD3 R42, P5, R11, R56, RZ ;  /* 0x000000380b2ab210 */ /* 0x000fc80007fbe0ff */
[----:B------:R-:W-:-:S05]  /*c3e0*/  @!P3 LEA.HI.X.SX32 R43, R56, R149, 0x1, P5 ;  /* 0x00000095382bb211 */ /* 0x000fca00028f0eff */
[----:B0-----:R2:W-:Y:S04]  /*c3f0*/  @!P3 ST.E.128 desc[UR50][R42.64], R44 ;  /* 0x0000002c2a00b985 */ /* 0x0015e8000c101d32 */
.L_x_4360:
[----:B------:R-:W-:Y:S05]  /*c400*/  BSYNC B2 ;  /* 0x0000000000027941 */ /* 0x000fea0003800000 */
.L_x_4359:
[----:B------:R-:W-:-:S13]  /*c410*/  ISETP.NE.AND P3, PT, R30, RZ, PT ;  /* 0x000000ff1e00720c */ /* 0x000fda0003f65270 */
[----:B------:R-:W-:Y:S05]  /*c420*/  @!P3 BRA `(.L_x_4354) ;  /* 0x000000100010b947 */ /* 0x000fea0003800000 */
[----:B0-2---:R-:W2:Y:S04]  /*c430*/  LDL R12, [R1+0x8] ;  /* 0x00000800010c7983 */ /* 0x005ea80000100800 */
[----:B------:R-:W5:Y:S04]  /*c440*/  LDL R15, [R1+0x24] ;  /* 0x00002400010f7983 */ /* 0x000f680000100800 */
[----:B------:R-:W3:Y:S04]  /*c450*/  LDL R14, [R1+0x2c] ;  /* 0x00002c00010e7983 */ /* 0x000ee80000100800 */
[----:B------:R-:W4:Y:S01]  /*c460*/  LDL R13, [R1+0x28] ;  /* 0x00002800010d7983 */ /* 0x000f220000100800 */
[----:B------:R-:W-:Y:S01]  /*c470*/  ISETP.GE.AND P3, PT, R222, R113, PT ;  /* 0x00000071de00720c */ /* 0x000fe20003f66270 */
[----:B------:R-:W-:Y:S01]  /*c480*/  BSSY B2, `(.L_x_4363) ;  /* 0x00000f7000027945 */ /* 0x000fe20003800000 */
[----:B--2---:R-:W-:-:S04]  /*c490*/  LOP3.LUT P5, RZ, R12, 0x1, RZ, 0xc0, !PT ;  /* 0x000000010cff7812 */ /* 0x004fc800078ac0ff */
[----:B------:R-:W-:Y:S01]  /*c4a0*/  SEL R12, R114, R139, !P5 ;  /* 0x0000008b720c7207 */ /* 0x000fe20006800000 */
[----:B-----5:R-:W-:Y:S02]  /*c4b0*/  IMAD.MOV.U32 R40, RZ, RZ, R15 ;  /* 0x000000ffff287224 */ /* 0x020fe400078e000f */
[----:B---3--:R-:W-:Y:S02]  /*c4c0*/  IMAD.MOV.U32 R15, RZ, RZ, R14 ;  /* 0x000000ffff0f7224 */ /* 0x008fe400078e000e */
[----:B----4-:R-:W-:Y:S01]  /*c4d0*/  IMAD.MOV.U32 R14, RZ, RZ, R13 ;  /* 0x000000ffff0e7224 */ /* 0x010fe200078e000d */
[----:B------:R-:W-:-:S04]  /*c4e0*/  SHF.R.S32.HI R13, RZ, 0x1f, R12 ;  /* 0x0000001fff0d7819 */ /* 0x000fc8000001140c */
[----:B------:R-:W-:-:S04]  /*c4f0*/  LEA.HI R13, R13, R12, RZ, 0x5 ;  /* 0x0000000c0d0d7211 */ /* 0x000fc800078f28ff */
[----:B------:R-:W-:-:S04]  /*c500*/  LEA.HI.SX32 R13, R13, R110, 0x1b ;  /* 0x0000006e0d0d7211 */ /* 0x000fc800078fdaff */
[----:B------:R-:W-:Y:S01]  /*c510*/  SHF.R.S32.HI R12, RZ, 0x1f, R13 ;  /* 0x0000001fff0c7819 */ /* 0x000fe2000001140d */
[----:B------:R-:W-:-:S03]  /*c520*/  IMAD.SHL.U32 R44, R13, 0x10, RZ ;  /* 0x000000100d2c7824 */ /* 0x000fc600078e00ff */
[----:B------:R-:W-:-:S04]  /*c530*/  LEA.HI R12, R12, R13, RZ, 0x2 ;  /* 0x0000000d0c0c7211 */ /* 0x000fc800078f10ff */
[----:B------:R-:W-:Y:S02]  /*c540*/  SHF.R.S32.HI R13, RZ, 0x2, R12 ;  /* 0x00000002ff0d7819 */ /* 0x000fe4000001140c */
[----:B------:R-:W-:-:S03]  /*c550*/  LOP3.LUT R12, R40, 0x30, R44, 0xf8, !PT ;  /* 0x00000030280c7812 */ /* 0x000fc600078ef82c */
[----:B------:R-:W-:Y:S01]  /*c560*/  IMAD R13, R13, 0x2800, R15 ;  /* 0x000028000d0d7824 */ /* 0x000fe200078e020f */
[----:B------:R-:W-:-:S05]  /*c570*/  LOP3.LUT R12, R12, R14, RZ, 0x3c, !PT ;  /* 0x0000000e0c0c7212 */ /* 0x000fca00078e3cff */
[----:B------:R-:W-:Y:S02]  /*c580*/  IMAD.IADD R12, R13, 0x1, R12 ;  /* 0x000000010d0c7824 */ /* 0x000fe400078e020c */
[C---:B------:R-:W-:Y:S02]  /*c590*/  IMAD R13, R19.reuse, 0x7800, R125 ;  /* 0x00007800130d7824 */ /* 0x040fe400078e027d */
[----:B------:R-:W-:-:S03]  /*c5a0*/  IMAD R15, R19, 0x7800, R12 ;  /* 0x00007800130f7824 */ /* 0x000fc600078e020c */
[C---:B------:R-:W-:Y:S01]  /*c5b0*/  IADD3 R13, R18.reuse, R13, RZ ;  /* 0x0000000d120d7210 */ /* 0x040fe20007ffe0ff */
[----:B------:R-:W-:-:S05]  /*c5c0*/  IMAD.IADD R40, R18, 0x1, R15 ;  /* 0x0000000112287824 */ /* 0x000fca00078e020f */
[----:B------:R-:W0:Y:S04]  /*c5d0*/  LDS.128 R12, [R13+0x24200] ;  /* 0x024200000d0c7984 */ /* 0x000e280000000c00 */
[----:B------:R-:W2:Y:S01]  /*c5e0*/  LDS.128 R40, [R40+0x24200] ;  /* 0x0242000028287984 */ /* 0x000ea20000000c00 */
[----:B------:R-:W-:Y:S05]  /*c5f0*/  @P3 BRA `(.L_x_4364) ;  /* 0x0000000c007c3947 */ /* 0x000fea0003800000 */
[--C-:B------:R-:W-:Y:S02]  /*c600*/  SHF.R.U32.HI R45, RZ, 0x10, R37.reuse ;  /* 0x00000010ff2d7819 */ /* 0x100fe40000011625 */
[--C-:B------:R-:W-:Y:S02]  /*c610*/  SHF.R.U32.HI R46, RZ, 0x8, R37.reuse ;  /* 0x00000008ff2e7819 */ /* 0x100fe40000011625 */
[----:B------:R-:W-:Y:S01]  /*c620*/  LOP3.LUT R38, R37, 0xff, RZ, 0xc0, !PT ;  /* 0x000000ff25267812 */ /* 0x000fe200078ec0ff */
[----:B------:R-:W-:Y:S01]  /*c630*/  IMAD.U32 R45, R45, 0x10000, RZ ;  /* 0x000100002d2d7824 */ /* 0x000fe200078e00ff */
[----:B------:R-:W-:Y:S02]  /*c640*/  SHF.R.U32.HI R37, RZ, 0x18, R37 ;  /* 0x00000018ff257819 */ /* 0x000fe40000011625 */
[----:B------:R-:W-:Y:S02]  /*c650*/  LOP3.LUT R48, R39, 0xff, RZ, 0xc0, !PT ;  /* 0x000000ff27307812 */ /* 0x000fe400078ec0ff */
[----:B------:R-:W-:-:S02]  /*c660*/  SHF.R.U32.HI R52, RZ, 0x18, R39 ;  /* 0x00000018ff347819 */ /* 0x000fc40000011627 */
[--C-:B------:R-:W-:Y:S02]  /*c670*/  SHF.R.U32.HI R36, RZ, 0x10, R39.reuse ;  /* 0x00000010ff247819 */ /* 0x100fe40000011627 */
[----:B------:R-:W-:Y:S02]  /*c680*/  SHF.R.U32.HI R47, RZ, 0x8, R39 ;  /* 0x00000008ff2f7819 */ /* 0x000fe40000011627 */
[--C-:B------:R-:W-:Y:S01]  /*c690*/  SHF.R.U32.HI R50, RZ, 0x8, R49.reuse ;  /* 0x00000008ff327819 */ /* 0x100fe20000011631 */
[----:B------:R-:W-:Y:S01]  /*c6a0*/  IMAD.U32 R36, R36, 0x10000, RZ ;  /* 0x0001000024247824 */ /* 0x000fe200078e00ff */
[--C-:B------:R-:W-:Y:S01]  /*c6b0*/  SHF.R.U32.HI R39, RZ, 0x10, R49.reuse ;  /* 0x00000010ff277819 */ /* 0x100fe20000011631 */
[----:B------:R-:W-:Y:S01]  /*c6c0*/  IMAD.SHL.U32 R47, R47, 0x100, RZ ;  /* 0x000001002f2f7824 */ /* 0x000fe200078e00ff */
[----:B------:R-:W-:Y:S01]  /*c6d0*/  LOP3.LUT R53, R49, 0xff, RZ, 0xc0, !PT ;  /* 0x000000ff31357812 */ /* 0x000fe200078ec0ff */
[----:B------:R-:W-:Y:S01]  /*c6e0*/  IMAD.SHL.U32 R50, R50, 0x100, RZ ;  /* 0x0000010032327824 */ /* 0x000fe200078e00ff */
[----:B------:R-:W-:-:S02]  /*c6f0*/  SHF.R.U32.HI R49, RZ, 0x18, R49 ;  /* 0x00000018ff317819 */ /* 0x000fc40000011631 */
[----:B------:R-:W-:Y:S02]  /*c700*/  PRMT R54, R37, 0x654, R38 ;  /* 0x0000065425367816 */ /* 0x000fe40000000026 */
[--C-:B------:R-:W-:Y:S02]  /*c710*/  SHF.R.U32.HI R37, RZ, 0x10, R51.reuse ;  /* 0x00000010ff257819 */ /* 0x100fe40000011633 */
[--C-:B------:R-:W-:Y:S02]  /*c720*/  SHF.R.U32.HI R38, RZ, 0x8, R51.reuse ;  /* 0x00000008ff267819 */ /* 0x100fe40000011633 */
[----:B------:R-:W-:Y:S01]  /*c730*/  LOP3.LUT R55, R51, 0xff, RZ, 0xc0, !PT ;  /* 0x000000ff33377812 */ /* 0x000fe200078ec0ff */
[----:B------:R-:W-:Y:S01]  /*c740*/  IMAD.U32 R37, R37, 0x10000, RZ ;  /* 0x0001000025257824 */ /* 0x000fe200078e00ff */
[----:B------:R-:W-:Y:S01]  /*c750*/  PRMT R48, R52, 0x654, R48 ;  /* 0x0000065434307816 */ /* 0x000fe20000000030 */
[----:B------:R-:W-:Y:S01]  /*c760*/  IMAD.SHL.U32 R52, R46, 0x100, RZ ;  /* 0x000001002e347824 */ /* 0x000fe200078e00ff */
[----:B------:R-:W-:Y:S01]  /*c770*/  SHF.R.U32.HI R51, RZ, 0x18, R51 ;  /* 0x00000018ff337819 */ /* 0x000fe20000011633 */
[----:B------:R-:W-:Y:S01]  /*c780*/  IMAD.SHL.U32 R38, R38, 0x100, RZ ;  /* 0x0000010026267824 */ /* 0x000fe200078e00ff */
[----:B------:R-:W-:-:S02]  /*c790*/  PRMT R49, R49, 0x654, R53 ;  /* 0x0000065431317816 */ /* 0x000fc40000000035 */
[----:B------:R-:W-:Y:S02]  /*c7a0*/  PRMT R46, R51, 0x654, R55 ;  /* 0x00000654332e7816 */ /* 0x000fe40000000037 */
[----:B------:R-:W-:Y:S02]  /*c7b0*/  LOP3.LUT R51, R54, 0xff00, R52, 0xf8, !PT ;  /* 0x0000ff0036337812 */ /* 0x000fe400078ef834 */
[----:B------:R-:W-:Y:S02]  /*c7c0*/  LOP3.LUT R49, R49, 0xff00, R50, 0xf8, !PT ;  /* 0x0000ff0031317812 */ /* 0x000fe400078ef832 */
[----:B------:R-:W-:Y:S02]  /*c7d0*/  SHF.L.U32 R39, R39, 0x10, RZ ;  /* 0x0000001027277819 */ /* 0x000fe400000006ff */
[----:B------:R-:W-:Y:S01]  /*c7e0*/  LOP3.LUT R48, R48, 0xff00, R47, 0xf8, !PT ;  /* 0x0000ff0030307812 */ /* 0x000fe200078ef82f */
[----:B--2---:R-:W-:Y:S01]  /*c7f0*/  IMAD.MOV.U32 R47, RZ, RZ, R41 ;  /* 0x000000ffff2f7224 */ /* 0x004fe200078e0029 */
[----:B------:R-:W-:-:S02]  /*c800*/  LOP3.LUT R51, R51, 0xff0000, R45, 0xf8, !PT ;  /* 0x00ff000033337812 */ /* 0x000fc400078ef82d */
[----:B------:R-:W-:Y:S02]  /*c810*/  LOP3.LUT R45, R49, 0xff0000, R39, 0xf8, !PT ;  /* 0x00ff0000312d7812 */ /* 0x000fe400078ef827 */
[----:B------:R-:W-:Y:S02]  /*c820*/  F2FP.F16.E4M3.UNPACK_B R49, R47 ;  /* 0x0000002fff31723e */ /* 0x000fe400020006ff */
[----:B------:R-:W-:Y:S02]  /*c830*/  F2FP.F16.E4M3.UNPACK_B R52, R45 ;  /* 0x0000002dff34723e */ /* 0x000fe400020006ff */
[----:B0-----:R-:W-:Y:S01]  /*c840*/  F2FP.F16.E4M3.UNPACK_B R39, R13 ;  /* 0x0000000dff27723e */ /* 0x001fe200020006ff */
[----:B------:R-:W-:Y:S01]  /*c850*/  HADD2.F32 R41, -RZ, R49.H0_H0 ;  /* 0x20000031ff297230 */ /* 0x000fe20000004100 */
[----:B------:R-:W-:Y:S01]  /*c860*/  F2FP.F16.E4M3.UNPACK_B R53, R51 ;  /* 0x00000033ff35723e */ /* 0x000fe200020006ff */
[----:B------:R-:W-:Y:S01]  /*c870*/  HADD2.F32 R55, -RZ, R52.H0_H0 ;  /* 0x20000034ff377230 */ /* 0x000fe20000004100 */
[----:B------:R-:W-:Y:S01]  /*c880*/  F2FP.F16.E4M3.UNPACK_B R47, R47.H1 ;  /* 0x0000002fff2f723e */ /* 0x000fe200030006ff */
        /* <DEDUP_REMOVED lines=11> */
[----:B------:R-:W-:-:S02]  /*c940*/  LOP3.LUT R38, R46, 0xff00, R38, 0xf8, !PT ;  /* 0x0000ff002e267812 */ /* 0x000fc400078ef826 */
[----:B------:R-:W-:Y:S02]  /*c950*/  LOP3.LUT R46, R48, 0xff0000, R36, 0xf8, !PT ;  /* 0x00ff0000302e7812 */ /* 0x000fe400078ef824 */
[-C--:B------:R-:W-:Y:S01]  /*c960*/  FMUL.FTZ R49, R54, R52.reuse ;  /* 0x0000003436317220 */ /* 0x080fe20000410000 */
[C---:B------:R-:W-:Y:S01]  /*c970*/  FMUL.FTZ R52, R39.reuse, R52 ;  /* 0x0000003427347220 */ /* 0x040fe20000410000 */
        /* <DEDUP_REMOVED lines=8> */
[----:B------:R-:W-:Y:S01]  /*ca00*/  MOV R48, R15 ;  /* 0x0000000f00307202 */ /* 0x000fe20000000f00 */
        /* <DEDUP_REMOVED lines=82> */
[-C--:B------:R-:W-:Y:S01]  /*cf30*/  FMUL.FTZ R46, R45, R36.reuse ;  /* 0x000000242d2e7220 */ /* 0x080fe20000410000 */
[----:B------:R-:W-:Y:S01]  /*cf40*/  FMUL.FTZ R36, R43, R36 ;  /* 0x000000242b247220 */ /* 0x000fe20000410000 */
[----:B------:R-:W-:Y:S01]  /*cf50*/  HADD2.F32 R51, -RZ, R153.H0_H0 ;  /* 0x20000099ff337230 */ /* 0x000fe20000004100 */
[----:B------:R-:W-:Y:S01]  /*cf60*/  F2FP.SATFINITE.E4M3.F32.PACK_AB_MERGE_C R57, R15, R54, R37 ;  /* 0x000000360f39723e */ /* 0x000fe20004807025 */
[-C--:B------:R-:W-:Y:S01]  /*cf70*/  FFMA.FTZ R43, R43, R47.reuse, -R46 ;  /* 0x0000002f2b2b7223 */ /* 0x080fe2000001082e */
[----:B------:R-:W-:Y:S01]  /*cf80*/  FFMA.FTZ R36, R45, R47, R36 ;  /* 0x0000002f2d247223 */ /* 0x000fe20000010024 */
[----:B------:R-:W-:Y:S01]  /*cf90*/  HADD2.F32 R45, -RZ, R40.H0_H0 ;  /* 0x20000028ff2d7230 */ /* 0x000fe20000004100 */
[----:B------:R-:W-:Y:S01]  /*cfa0*/  MOV R15, R38 ;  /* 0x00000026000f7202 */ /* 0x000fe20000000f00 */
[----:B------:R-:W-:Y:S01]  /*cfb0*/  HADD2.F32 R47, -RZ, R12.H0_H0 ;  /* 0x2000000cff2f7230 */ /* 0x000fe20000004100 */
[----:B------:R-:W-:Y:S01]  /*cfc0*/  F2FP.SATFINITE.E4M3.F32.PACK_AB_MERGE_C R43, R43, R52, RZ ;  /* 0x000000342b2b723e */ /* 0x000fe200048070ff */
        /* <DEDUP_REMOVED lines=57> */
[C---:B------:R-:W-:Y:S02]  /*d360*/  FMUL.FTZ R152, R40.reuse, R152 ;  /* 0x0000009828987220 */ /* 0x040fe40000410000 */
        /* <DEDUP_REMOVED lines=8> */
.L_x_4364:
[----:B------:R-:W-:Y:S05]  /*d3f0*/  BSYNC B2 ;  /* 0x0000000000027941 */ /* 0x000fea0003800000 */
.L_x_4363:
[----:B------:R-:W-:-:S13]  /*d400*/  ISETP.GE.AND P3, PT, R44, R133, PT ;  /* 0x000000852c00720c */ /* 0x000fda0003f66270 */
[----:B------:R-:W-:-:S04]  /*d410*/  @!P3 IADD3 R36, P5, R11, R44, RZ ;  /* 0x0000002c0b24b210 */ /* 0x000fc80007fbe0ff */
[----:B------:R-:W-:Y:S02]  /*d420*/  @!P3 LEA.HI.X.SX32 R37, R44, R149, 0x1, P5 ;  /* 0x000000952c25b211 */ /* 0x000fe400028f0eff */
[----:B------:R-:W-:-:S05]  /*d430*/  IADD3 R38, P5, R26, R11, RZ ;  /* 0x0000000b1a267210 */ /* 0x000fca0007fbe0ff */
[----:B------:R-:W-:-:S05]  /*d440*/  IMAD.X R39, R149, 0x1, R27, P5 ;  /* 0x0000000195277824 */ /* 0x000fca00028e061b */
[----:B0-----:R0:W-:Y:S04]  /*d450*/  ST.E.128 desc[UR50][R38.64], R12 ;  /* 0x0000000c26007985 */ /* 0x0011e8000c101d32 */
[----:B--2---:R0:W-:Y:S02]  /*d460*/  @!P3 ST.E.128 desc[UR50][R36.64], R40 ;  /* 0x000000282400b985 */ /* 0x0041e4000c101d32 */
.L_x_4354:
[----:B------:R-:W-:Y:S05]  /*d470*/  BSYNC B1 ;  /* 0x0000000000017941 */ /* 0x000fea0003800000 */
.L_x_4353:
[----:B------:R-:W-:-:S03]  /*d480*/  UMOV UR4, 0xffffffff ;  /* 0xffffffff00047882 */ /* 0x000fc60000000000 */
[----:B------:R-:W-:Y:S05]  /*d490*/  BRA.DIV UR4, `(.L_x_4365) ;  /* 0x0000024204187947 */ /* 0x000fea000b800000 */
[----:B--2---:R-:W2:Y:S04]  /*d4a0*/  SHFL.IDX PT, R119, R119, 0x1, 0x1e1f ;  /* 0x003e1f0077777f89 */ /* 0x004ea800000e0000 */
[----:B------:R-:W0:Y:S02]  /*d4b0*/  SHFL.IDX PT, R120, R120, 0x1, 0x1e1f ;  /* 0x003e1f0078787f89 */ /* 0x000e2400000e0000 */
.L_x_4649:
[----:B------:R-:W-:Y:S05]  /*d4c0*/  @P4 BRA `(.L_x_4322) ;  /* 0x0000003400b84947 */ /* 0x000fea0003800000 */
[----:B------:R-:W-:Y:S01]  /*d4d0*/  ISETP.NE.AND P3, PT, R28, RZ, PT ;  /* 0x000000ff1c00720c */ /* 0x000fe20003f65270 */
[----:B------:R-:W-:-:S12]  /*d4e0*/  BSSY B1, `(.L_x_4366) ;  /* 0x00000f8000017945 */ /* 0x000fd80003800000 */
[----:B------:R-:W-:Y:S05]  /*d4f0*/  @!P3 BRA `(.L_x_4367) ;  /* 0x0000000c00d8b947 */ /* 0x000fea0003800000 */
[----:B0-----:R-:W5:Y:S04]  /*d500*/  LDL R15, [R1+0x34] ;  /* 0x00003400010f7983 */ /* 0x001f680000100800 */
[----:B------:R-:W3:Y:S01]  /*d510*/  LDL R14, [R1+0x38] ;  /* 0x00003800010e7983 */ /* 0x000ee20000100800 */
[----:B----4-:R-:W-:Y:S01]  /*d520*/  SEL R11, R114, R139, !P0 ;  /* 0x0000008b720b7207 */ /* 0x010fe20004000000 */
[----:B------:R-:W-:Y:S01]  /*d530*/  BSSY B2, `(.L_x_4368) ;  /* 0x00000ed000027945 */ /* 0x000fe20003800000 */
[----:B------:R-:W-:Y:S02]  /*d540*/  IADD3 R40, P3, R21, R120, RZ ;  /* 0x0000007815287210 */ /* 0x000fe40007f7e0ff */
[----:B------:R-:W-:-:S03]  /*d550*/  SHF.R.S32.HI R12, RZ, 0x1f, R11 ;  /* 0x0000001fff0c7819 */ /* 0x000fc6000001140b */
[----:B--2---:R-:W-:Y:S01]  /*d560*/  IMAD.X R41, R119, 0x1, R108, P3 ;  /* 0x0000000177297824 */ /* 0x004fe200018e066c */
[----:B------:R-:W-:Y:S02]  /*d570*/  LEA.HI R11, R12, R11, RZ, 0x5 ;  /* 0x0000000b0c0b7211 */ /* 0x000fe400078f28ff */
[----:B------:R-:W-:Y:S02]  /*d580*/  ISETP.GE.AND P3, PT, R16, R113, PT ;  /* 0x000000711000720c */ /* 0x000fe40003f66270 */
[----:B------:R-:W-:-:S04]  /*d590*/  LEA.HI.SX32 R11, R11, R112, 0x1b ;  /* 0x000000700b0b7211 */ /* 0x000fc800078fdaff */
[----:B------:R-:W-:-:S04]  /*d5a0*/  SHF.R.S32.HI R12, RZ, 0x1f, R11 ;  /* 0x0000001fff0c7819 */ /* 0x000fc8000001140b */
[----:B------:R-:W-:Y:S01]  /*d5b0*/  LEA.HI R12, R12, R11, RZ, 0x2 ;  /* 0x0000000b0c0c7211 */ /* 0x000fe200078f10ff */
[----:B------:R-:W-:-:S03]  /*d5c0*/  IMAD.SHL.U32 R11, R11, 0x10, RZ ;  /* 0x000000100b0b7824 */ /* 0x000fc600078e00ff */
[----:B------:R-:W-:Y:S02]  /*d5d0*/  SHF.R.S32.HI R13, RZ, 0x2, R12 ;  /* 0x00000002ff0d7819 */ /* 0x000fe4000001140c */
[----:B-----5:R-:W-:-:S03]  /*d5e0*/  LOP3.LUT R12, R15, 0x30, R11, 0xf8, !PT ;  /* 0x000000300f0c7812 */ /* 0x020fc600078ef80b */
[----:B---3--:R-:W-:Y:S01]  /*d5f0*/  IMAD R13, R13, 0x2800, R14 ;  /* 0x000028000d0d7824 */ /* 0x008fe200078e020e */
[----:B------:R-:W-:-:S04]  /*d600*/  LOP3.LUT R12, R12, R3, RZ, 0x3c, !PT ;  /* 0x000000030c0c7212 */ /* 0x000fc800078e3cff */
[----:B------:R-:W-:Y:S01]  /*d610*/  IADD3 R12, R13, R12, RZ ;  /* 0x0000000c0d0c7210 */ /* 0x000fe20007ffe0ff */
[----:B------:R-:W-:-:S04]  /*d620*/  IMAD R13, R19, 0x7800, R126 ;  /* 0x00007800130d7824 */ /* 0x000fc800078e027e */
        /* <DEDUP_REMOVED lines=8> */
[----:B------:R-:W-:Y:S02]  /*d6b0*/  LOP3.LUT R43, R81, 0xff, RZ, 0xc0, !PT ;  /* 0x000000ff512b7812 */ /* 0x000fe400078ec0ff */
[----:B------:R-:W-:Y:S02]  /*d6c0*/  SHF.R.U32.HI R45, RZ, 0x8, R81 ;  /* 0x00000008ff2d7819 */ /* 0x000fe40000011651 */
[----:B------:R-:W-:Y:S02]  /*d6d0*/  SHF.R.U32.HI R49, RZ, 0x18, R69 ;  /* 0x00000018ff317819 */ /* 0x000fe40000011645 */
[----:B------:R-:W-:Y:S01]  /*d6e0*/  LOP3.LUT R42, R69, 0xff, RZ, 0xc0, !PT ;  /* 0x000000ff452a7812 */ /* 0x000fe200078ec0ff */
[----:B------:R-:W-:Y:S01]  /*d6f0*/  IMAD.SHL.U32 R45, R45, 0x100, RZ ;  /* 0x000001002d2d7824 */ /* 0x000fe200078e00ff */
[----:B------:R-:W-:Y:S01]  /*d700*/  PRMT R44, R44, 0x654, R43 ;  /* 0x000006542c2c7816 */ /* 0x000fe2000000002b */
[----:B------:R-:W-:Y:S01]  /*d710*/  IMAD.SHL.U32 R43, R48, 0x100, RZ ;  /* 0x00000100302b7824 */ /* 0x000fe200078e00ff */
[----:B------:R-:W-:-:S02]  /*d720*/  PRMT R42, R49, 0x654, R42 ;  /* 0x00000654312a7816 */ /* 0x000fc4000000002a */
[----:B------:R-:W-:Y:S02]  /*d730*/  SHF.R.U32.HI R47, RZ, 0x10, R69 ;  /* 0x00000010ff2f7819 */ /* 0x000fe40000011645 */
[----:B------:R-:W-:Y:S02]  /*d740*/  SHF.R.U32.HI R46, RZ, 0x10, R81 ;  /* 0x00000010ff2e7819 */ /* 0x000fe40000011651 */
[----:B------:R-:W-:Y:S02]  /*d750*/  LOP3.LUT R42, R42, 0xff00, R43, 0xf8, !PT ;  /* 0x0000ff002a2a7812 */ /* 0x000fe400078ef82b */
[----:B------:R-:W-:Y:S01]  /*d760*/  LOP3.LUT R44, R44, 0xff00, R45, 0xf8, !PT ;  /* 0x0000ff002c2c7812 */ /* 0x000fe200078ef82d */
[----:B------:R-:W-:Y:S01]  /*d770*/  IMAD.U32 R45, R47, 0x10000, RZ ;  /* 0x000100002f2d7824 */ /* 0x000fe200078e00ff */
[----:B------:R-:W-:Y:S01]  /*d780*/  SHF.L.U32 R43, R46, 0x10, RZ ;  /* 0x000000102e2b7819 */ /* 0x000fe200000006ff */
[----:B--2---:R-:W-:Y:S01]  /*d790*/  IMAD.MOV.U32 R47, RZ, RZ, R37 ;  /* 0x000000ffff2f7224 */ /* 0x004fe200078e0025 */
[----:B------:R-:W-:-:S02]  /*d7a0*/  SHF.R.U32.HI R54, RZ, 0x18, R83 ;  /* 0x00000018ff367819 */ /* 0x000fc40000011653 */
[----:B------:R-:W-:Y:S02]  /*d7b0*/  LOP3.LUT R46, R44, 0xff0000, R43, 0xf8, !PT ;  /* 0x00ff00002c2e7812 */ /* 0x000fe400078ef82b */
[----:B------:R-:W-:Y:S02]  /*d7c0*/  F2FP.F16.E4M3.UNPACK_B R49, R47 ;  /* 0x0000002fff31723e */ /* 0x000fe400020006ff */
[-C--:B------:R-:W-:Y:S02]  /*d7d0*/  F2FP.F16.E4M3.UNPACK_B R48, R46.reuse ;  /* 0x0000002eff30723e */ /* 0x080fe400020006ff */
[----:B0-----:R-:W-:Y:S02]  /*d7e0*/  F2FP.F16.E4M3.UNPACK_B R43, R13 ;  /* 0x0000000dff2b723e */ /* 0x001fe400020006ff */
[----:B------:R-:W-:Y:S01]  /*d7f0*/  LOP3.LUT R45, R42, 0xff0000, R45, 0xf8, !PT ;  /* 0x00ff00002a2d7812 */ /* 0x000fe200078ef82d */
[----:B------:R-:W-:Y:S01]  /*d800*/  HADD2.F32 R42, -RZ, R49.H0_H0 ;  /* 0x20000031ff2a7230 */ /* 0x000fe20000004100 */
[----:B------:R-:W-:Y:S01]  /*d810*/  F2FP.F16.E4M3.UNPACK_B R47, R47.H1 ;  /* 0x0000002fff2f723e */ /* 0x000fe200030006ff */
[----:B------:R-:W-:Y:S01]  /*d820*/  HADD2.F32 R44, -RZ, R43.H0_H0 ;  /* 0x2000002bff2c7230 */ /* 0x000fe20000004100 */
[-C--:B------:R-:W-:Y:S01]  /*d830*/  F2FP.F16.E4M3.UNPACK_B R37, R45.reuse ;  /* 0x0000002dff25723e */ /* 0x080fe200020006ff */
[----:B------:R-:W-:Y:S01]  /*d840*/  HADD2.F32 R49, -RZ, R49.H1_H1 ;  /* 0x30000031ff317230 */ /* 0x000fe20000004100 */
[----:B------:R-:W-:Y:S01]  /*d850*/  F2FP.F16.E4M3.UNPACK_B R46, R46.H1 ;  /* 0x0000002eff2e723e */ /* 0x000fe200030006ff */
[----:B------:R-:W-:Y:S01]  /*d860*/  HADD2.F32 R50, -RZ, R48.H1_H1 ;  /* 0x30000030ff327230 */ /* 0x000fe20000004100 */
[----:B------:R-:W-:Y:S01]  /*d870*/  F2FP.F16.E4M3.UNPACK_B R45, R45.H1 ;  /* 0x0000002dff2d723e */ /* 0x000fe200030006ff */
[----:B------:R-:W-:-:S02]  /*d880*/  HADD2.F32 R43, -RZ, R43.H1_H1 ;  /* 0x3000002bff2b7230 */ /* 0x000fc40000004100 */
[----:B------:R-:W-:Y:S02]  /*d890*/  HADD2.F32 R53, -RZ, R48.H0_H0 ;  /* 0x20000030ff357230 */ /* 0x000fe40000004100 */
[-C--:B------:R-:W-:Y:S01]  /*d8a0*/  FMUL.FTZ R52, R49, R50.reuse ;  /* 0x0000003231347220 */ /* 0x080fe20000410000 */
[--C-:B------:R-:W-:Y:S02]  /*d8b0*/  HADD2.F32 R48, -RZ, R37.reuse.H1_H1 ;  /* 0x30000025ff307230 */ /* 0x100fe40000004100 */
[C---:B------:R-:W-:Y:S01]  /*d8c0*/  FMUL.FTZ R50, R43.reuse, R50 ;  /* 0x000000322b327220 */ /* 0x040fe20000410000 */
[----:B------:R-:W-:Y:S02]  /*d8d0*/  HADD2.F32 R51, -RZ, R37.H0_H0 ;  /* 0x20000025ff337230 */ /* 0x000fe40000004100 */
[-C--:B------:R-:W-:Y:S01]  /*d8e0*/  FMUL.FTZ R55, R42, R53.reuse ;  /* 0x000000352a377220 */ /* 0x080fe20000410000 */
[----:B------:R-:W-:Y:S01]  /*d8f0*/  FMUL.FTZ R53, R44, R53 ;  /* 0x000000352c357220 */ /* 0x000fe20000410000 */
[-C--:B------:R-:W-:Y:S01]  /*d900*/  FFMA.FTZ R43, R43, R48.reuse, -R52 ;  /* 0x000000302b2b7223 */ /* 0x080fe20000010834 */
[----:B------:R-:W-:Y:S01]  /*d910*/  FFMA.FTZ R37, R49, R48, R50 ;  /* 0x0000003031257223 */ /* 0x000fe20000010032 */
[----:B------:R-:W-:Y:S01]  /*d920*/  F2FP.F16.E4M3.UNPACK_B R48, R13.H1 ;  /* 0x0000000dff30723e */ /* 0x000fe200030006ff */
[----:B------:R-:W-:-:S02]  /*d930*/  HADD2.F32 R13, -RZ, R47.H0_H0 ;  /* 0x2000002fff0d7230 */ /* 0x000fc40000004100 */
[-C--:B------:R-:W-:Y:S01]  /*d940*/  FFMA.FTZ R44, R44, R51.reuse, -R55 ;  /* 0x000000332c2c7223 */ /* 0x080fe20000010837 */
[--C-:B------:R-:W-:Y:S02]  /*d950*/  HADD2.F32 R50, -RZ, R46.reuse.H0_H0 ;  /* 0x2000002eff327230 */ /* 0x100fe40000004100 */
[----:B------:R-:W-:Y:S01]  /*d960*/  FFMA.FTZ R42, R42, R51, R53 ;  /* 0x000000332a2a7223 */ /* 0x000fe20000010035 */
[----:B------:R-:W-:Y:S01]  /*d970*/  HADD2.F32 R47, -RZ, R47.H1_H1 ;  /* 0x3000002fff2f7230 */ /* 0x000fe20000004100 */
[----:B------:R-:W-:Y:S01]  /*d980*/  SHF.R.U32.HI R55, RZ, 0x18, R71 ;  /* 0x00000018ff377819 */ /* 0x000fe20000011647 */
[----:B------:R-:W-:Y:S02]  /*d990*/  HADD2.F32 R46, -RZ, R46.H1_H1 ;  /* 0x3000002eff2e7230 */ /* 0x000fe40000004100 */
[----:B------:R-:W-:Y:S01]  /*d9a0*/  FMUL.FTZ R51, R13, R50 ;  /* 0x000000320d337220 */ /* 0x000fe20000410000 */
[----:B------:R-:W-:Y:S02]  /*d9b0*/  HADD2.F32 R52, -RZ, R48.H0_H0 ;  /* 0x20000030ff347230 */ /* 0x000fe40000004100 */
[----:B------:R-:W-:-:S02]  /*d9c0*/  HADD2.F32 R49, -RZ, R45.H0_H0 ;  /* 0x2000002dff317230 */ /* 0x000fc40000004100 */
[----:B------:R-:W-:Y:S01]  /*d9d0*/  FMUL.FTZ R53, R47, R46 ;  /* 0x0000002e2f357220 */ /* 0x000fe20000410000 */
[----:B------:R-:W-:Y:S02]  /*d9e0*/  HADD2.F32 R48, -RZ, R48.H1_H1 ;  /* 0x30000030ff307230 */ /* 0x000fe40000004100 */
[C---:B------:R-:W-:Y:S01]  /*d9f0*/  FMUL.FTZ R50, R52.reuse, R50 ;  /* 0x0000003234327220 */ /* 0x040fe20000410000 */
[----:B------:R-:W-:Y:S02]  /*da00*/  HADD2.F32 R45, -RZ, R45.H1_H1 ;  /* 0x3000002dff2d7230 */ /* 0x000fe40000004100 */
[-C--:B------:R-:W-:Y:S01]  /*da10*/  FFMA.FTZ R52, R52, R49.reuse, -R51 ;  /* 0x0000003134347223 */ /* 0x080fe20000010833 */
[----:B------:R-:W-:Y:S01]  /*da20*/  LOP3.LUT R51, R83, 0xff, RZ, 0xc0, !PT ;  /* 0x000000ff53337812 */ /* 0x000fe200078ec0ff */
[C---:B------:R-:W-:Y:S01]  /*da30*/  FMUL.FTZ R46, R48.reuse, R46 ;  /* 0x0000002e302e7220 */ /* 0x040fe20000410000 */
[----:B------:R-:W-:Y:S01]  /*da40*/  FFMA.FTZ R13, R13, R49, R50 ;  /* 0x000000310d0d7223 */ /* 0x000fe20000010032 */
[-C--:B------:R-:W-:Y:S01]  /*da50*/  FFMA.FTZ R53, R48, R45.reuse, -R53 ;  /* 0x0000002d30357223 */ /* 0x080fe20000010835 */
[----:B------:R-:W-:Y:S01]  /*da60*/  SHF.R.U32.HI R48, RZ, 0x8, R71 ;  /* 0x00000008ff307819 */ /* 0x000fe20000011647 */
[----:B------:R-:W-:Y:S01]  /*da70*/  FFMA.FTZ R45, R47, R45, R46 ;  /* 0x0000002d2f2d7223 */ /* 0x000fe2000001002e */
[----:B------:R-:W-:-:S02]  /*da80*/  LOP3.LUT R50, R71, 0xff, RZ, 0xc0, !PT ;  /* 0x000000ff47327812 */ /* 0x000fc400078ec0ff */
[----:B------:R-:W-:Y:S02]  /*da90*/  SHF.R.U32.HI R49, RZ, 0x8, R83 ;  /* 0x00000008ff317819 */ /* 0x000fe40000011653 */
[----:B------:R-:W-:Y:S01]  /*daa0*/  PRMT R54, R54, 0x654, R51 ;  /* 0x0000065436367816 */ /* 0x000fe20000000033 */
[----:B------:R-:W-:Y:S01]  /*dab0*/  IMAD.SHL.U32 R51, R48, 0x100, RZ ;  /* 0x0000010030337824 */ /* 0x000fe200078e00ff */
[----:B------:R-:W-:Y:S01]  /*dac0*/  SHF.R.U32.HI R47, RZ, 0x10, R83 ;  /* 0x00000010ff2f7819 */ /* 0x000fe20000011653 */
[----:B------:R-:W-:Y:S01]  /*dad0*/  IMAD.SHL.U32 R49, R49, 0x100, RZ ;  /* 0x0000010031317824 */ /* 0x000fe200078e00ff */
[----:B------:R-:W-:Y:S02]  /*dae0*/  PRMT R50, R55, 0x654, R50 ;  /* 0x0000065437327816 */ /* 0x000fe40000000032 */
[----:B------:R-:W-:Y:S02]  /*daf0*/  SHF.R.U32.HI R46, RZ, 0x10, R71 ;  /* 0x00000010ff2e7819 */ /* 0x000fe40000011647 */
[----:B------:R-:W-:Y:S01]  /*db00*/  LOP3.LUT R51, R50, 0xff00, R51, 0xf8, !PT ;  /* 0x0000ff0032337812 */ /* 0x000fe200078ef833 */
[----:B------:R-:W-:Y:S01]  /*db10*/  IMAD.U32 R50, R47, 0x10000, RZ ;  /* 0x000100002f327824 */ /* 0x000fe200078e00ff */
[----:B------:R-:W-:Y:S01]  /*db20*/  LOP3.LUT R49, R54, 0xff00, R49, 0xf8, !PT ;  /* 0x0000ff0036317812 */ /* 0x000fe200078ef831 */
[----:B------:R-:W-:Y:S01]  /*db30*/  IMAD.U32 R46, R46, 0x10000, RZ ;  /* 0x000100002e2e7824 */ /* 0x000fe200078e00ff */
[----:B------:R-:W-:-:S02]  /*db40*/  F2FP.F16.E4M3.UNPACK_B R48, R15 ;  /* 0x0000000fff30723e */ /* 0x000fc400020006ff */
[----:B------:R-:W-:Y:S02]  /*db50*/  LOP3.LUT R50, R49, 0xff0000, R50, 0xf8, !PT ;  /* 0x00ff000031327812 */ /* 0x000fe400078ef832 */
[----:B------:R-:W-:Y:S01]  /*db60*/  LOP3.LUT R51, R51, 0xff0000, R46, 0xf8, !PT ;  /* 0x00ff000033337812 */ /* 0x000fe200078ef82e */
[--C-:B------:R-:W-:Y:S01]  /*db70*/  HADD2.F32 R49, -RZ, R48.reuse.H0_H0 ;  /* 0x20000030ff317230 */ /* 0x100fe20000004100 */
[----:B------:R-:W-:Y:S01]  /*db80*/  F2FP.F16.E4M3.UNPACK_B R46, R39 ;  /* 0x00000027ff2e723e */ /* 0x000fe200020006ff */
[----:B------:R-:W-:Y:S01]  /*db90*/  HADD2.F32 R48, -RZ, R48.H1_H1 ;  /* 0x30000030ff307230 */ /* 0x000fe20000004100 */
[-C--:B------:R-:W-:Y:S02]  /*dba0*/  F2FP.F16.E4M3.UNPACK_B R54, R50.reuse ;  /* 0x00000032ff36723e */ /* 0x080fe400020006ff */
[-C--:B------:R-:W-:Y:S01]  /*dbb0*/  F2FP.F16.E4M3.UNPACK_B R55, R51.reuse ;  /* 0x00000033ff37723e */ /* 0x080fe200020006ff */
[----:B------:R-:W-:Y:S01]  /*dbc0*/  HADD2.F32 R47, -RZ, R46.H0_H0 ;  /* 0x2000002eff2f7230 */ /* 0x000fe20000004100 */
[----:B------:R-:W-:Y:S01]  /*dbd0*/  F2FP.F16.E4M3.UNPACK_B R50, R50.H1 ;  /* 0x00000032ff32723e */ /* 0x000fe200030006ff */
[----:B------:R-:W-:Y:S01]  /*dbe0*/  HADD2.F32 R57, -RZ, R54.H0_H0 ;  /* 0x20000036ff397230 */ /* 0x000fe20000004100 */
[----:B------:R-:W-:Y:S01]  /*dbf0*/  F2FP.F16.E4M3.UNPACK_B R51, R51.H1 ;  /* 0x00000033ff33723e */ /* 0x000fe200030006ff */
[----:B------:R-:W-:Y:S01]  /*dc00*/  HADD2.F32 R56, -RZ, R55.H0_H0 ;  /* 0x20000037ff387230 */ /* 0x000fe20000004100 */
[----:B------:R-:W-:Y:S01]  /*dc10*/  F2FP.SATFINITE.E4M3.F32.PACK_AB_MERGE_C R52, R53, R52, RZ ;  /* 0x000000343534723e */ /* 0x000fe200048070ff */
[----:B------:R-:W-:-:S02]  /*dc20*/  HADD2.F32 R46, -RZ, R46.H1_H1 ;  /* 0x3000002eff2e7230 */ /* 0x000fc40000004100 */
[-C--:B------:R-:W-:Y:S01]  /*dc30*/  FMUL.FTZ R58, R47, R57.reuse ;  /* 0x000000392f3a7220 */ /* 0x080fe20000410000 */
[C---:B------:R-:W-:Y:S01]  /*dc40*/  FMUL.FTZ R57, R49.reuse, R57 ;  /* 0x0000003931397220 */ /* 0x040fe20000410000 */
[----:B------:R-:W-:Y:S01]  /*dc50*/  HADD2.F32 R55, -RZ, R55.H1_H1 ;  /* 0x30000037ff377230 */ /* 0x000fe20000004100 */
[----:B------:R-:W-:Y:S01]  /*dc60*/  F2FP.F16.E4M3.UNPACK_B R53, R148.H1 ;  /* 0x00000094ff35723e */ /* 0x000fe200030006ff */
[-C--:B------:R-:W-:Y:S01]  /*dc70*/  FFMA.FTZ R49, R49, R56.reuse, -R58 ;  /* 0x0000003831317223 */ /* 0x080fe2000001083a */
[----:B------:R-:W-:Y:S01]  /*dc80*/  FFMA.FTZ R47, R47, R56, R57 ;  /* 0x000000382f2f7223 */ /* 0x000fe20000010039 */
[----:B------:R-:W-:Y:S01]  /*dc90*/  HADD2.F32 R57, -RZ, R54.H1_H1 ;  /* 0x30000036ff397230 */ /* 0x000fe20000004100 */
[----:B------:R-:W-:Y:S01]  /*dca0*/  F2FP.F16.E4M3.UNPACK_B R54, R39.H1 ;  /* 0x00000027ff36723e */ /* 0x000fe200030006ff */
[----:B------:R-:W-:Y:S01]  /*dcb0*/  HADD2.F32 R56, -RZ, R51.H0_H0 ;  /* 0x20000033ff387230 */ /* 0x000fe20000004100 */
[----:B------:R-:W-:Y:S01]  /*dcc0*/  F2FP.F16.E4M3.UNPACK_B R148, R148 ;  /* 0x00000094ff94723e */ /* 0x000fe200020006ff */
[----:B------:R-:W-:-:S02]  /*dcd0*/  HADD2.F32 R69, -RZ, R53.H0_H0 ;  /* 0x20000035ff457230 */ /* 0x000fc40000004100 */
[-C--:B------:R-:W-:Y:S01]  /*dce0*/  FMUL.FTZ R59, R46, R57.reuse ;  /* 0x000000392e3b7220 */ /* 0x080fe20000410000 */
[C---:B------:R-:W-:Y:S01]  /*dcf0*/  FMUL.FTZ R57, R48.reuse, R57 ;  /* 0x0000003930397220 */ /* 0x040fe20000410000 */
[----:B------:R-:W-:Y:S01]  /*dd00*/  HADD2.F32 R53, -RZ, R53.H1_H1 ;  /* 0x30000035ff357230 */ /* 0x000fe20000004100 */
[----:B------:R-:W-:Y:S01]  /*dd10*/  F2FP.SATFINITE.E4M3.F32.PACK_AB_MERGE_C R45, R45, R13, RZ ;  /* 0x0000000d2d2d723e */ /* 0x000fe200048070ff */
[-C--:B------:R-:W-:Y:S01]  /*dd20*/  FFMA.FTZ R48, R48, R55.reuse, -R59 ;  /* 0x0000003730307223 */ /* 0x080fe2000001083b */
[----:B------:R-:W-:Y:S01]  /*dd30*/  FFMA.FTZ R46, R46, R55, R57 ;  /* 0x000000372e2e7223 */ /* 0x000fe20000010039 */
[----:B------:R-:W-:Y:S01]  /*dd40*/  F2FP.F16.E4M3.UNPACK_B R55, R15.H1 ;  /* 0x0000000fff37723e */ /* 0x000fe200030006ff */
[----:B------:R-:W-:Y:S01]  /*dd50*/  HADD2.F32 R15, -RZ, R54.H0_H0 ;  /* 0x20000036ff0f7230 */ /* 0x000fe20000004100 */
[----:B------:R-:W-:Y:S01]  /*dd60*/  F2FP.SATFINITE.E4M3.F32.PACK_AB_MERGE_C R13, R43, R44, R52 ;  /* 0x0000002c2b0d723e */ /* 0x000fe20004807034 */
[----:B------:R-:W-:Y:S01]  /*dd70*/  HADD2.F32 R57, -RZ, R50.H0_H0 ;  /* 0x20000032ff397230 */ /* 0x000fe20000004100 */
[----:B------:R-:W-:Y:S01]  /*dd80*/  F2FP.SATFINITE.E4M3.F32.PACK_AB_MERGE_C R37, R37, R42, R45 ;  /* 0x0000002a2525723e */ /* 0x000fe2000480702d */
[----:B------:R-:W-:-:S02]  /*dd90*/  HADD2.F32 R39, -RZ, R55.H0_H0 ;  /* 0x20000037ff277230 */ /* 0x000fc40000004100 */
[----:B------:R-:W-:Y:S02]  /*dda0*/  HADD2.F32 R54, -RZ, R54.H1_H1 ;  /* 0x30000036ff367230 */ /* 0x000fe40000004100 */
[-C--:B------:R-:W-:Y:S01]  /*ddb0*/  FMUL.FTZ R58, R15, R57.reuse ;  /* 0x000000390f3a7220 */ /* 0x080fe20000410000 */
[----:B------:R-:W-:-:S03]  /*ddc0*/  FMUL.FTZ R57, R39, R57 ;  /* 0x0000003927397220 */ /* 0x000fc60000410000 */
[-C--:B------:R-:W-:Y:S01]  /*ddd0*/  FFMA.FTZ R39, R39, R56.reuse, -R58 ;  /* 0x0000003827277223 */ /* 0x080fe2000001083a */
[----:B------:R-:W-:Y:S01]  /*dde0*/  FFMA.FTZ R15, R15, R56, R57 ;  /* 0x000000380f0f7223 */ /* 0x000fe20000010039 */
[----:B------:R-:W-:Y:S02]  /*ddf0*/  HADD2.F32 R57, -RZ, R50.H1_H1 ;  /* 0x30000032ff397230 */ /* 0x000fe40000004100 */
[----:B------:R-:W-:Y:S02]  /*de00*/  HADD2.F32 R50, -RZ, R55.H1_H1 ;  /* 0x30000037ff327230 */ /* 0x000fe40000004100 */
[----:B------:R-:W-:Y:S02]  /*de10*/  HADD2.F32 R55, -RZ, R51.H1_H1 ;  /* 0x30000033ff377230 */ /* 0x000fe40000004100 */
[-C--:B------:R-:W-:Y:S01]  /*de20*/  FMUL.FTZ R51, R54, R57.reuse ;  /* 0x0000003936337220 */ /* 0x080fe20000410000 */
[----:B------:R-:W-:-:S03]  /*de30*/  FMUL.FTZ R57, R50, R57 ;  /* 0x0000003932397220 */ /* 0x000fc60000410000 */
[-C--:B------:R-:W-:Y:S01]  /*de40*/  FFMA.FTZ R51, R50, R55.reuse, -R51 ;  /* 0x0000003732337223 */ /* 0x080fe20000010833 */
[----:B------:R-:W-:Y:S01]  /*de50*/  FFMA.FTZ R50, R54, R55, R57 ;  /* 0x0000003736327223 */ /* 0x000fe20000010039 */
[----:B------:R-:W-:Y:S02]  /*de60*/  F2FP.F16.E4M3.UNPACK_B R55, R36.H1 ;  /* 0x00000024ff37723e */ /* 0x000fe400030006ff */
[----:B------:R-:W-:Y:S02]  /*de70*/  F2FP.F16.E4M3.UNPACK_B R54, R12.H1 ;  /* 0x0000000cff36723e */ /* 0x000fe400030006ff */
        /* <DEDUP_REMOVED lines=13> */
[-C--:B------:R-:W-:Y:S01]  /*df50*/  FMUL.FTZ R56, R55, R53.reuse ;  /* 0x0000003537387220 */ /* 0x080fe20000410000 */
[----:B------:R-:W-:Y:S01]  /*df60*/  FMUL.FTZ R53, R54, R53 ;  /* 0x0000003536357220 */ /* 0x000fe20000410000 */
[----:B------:R-:W-:Y:S01]  /*df70*/  F2FP.F16.E4M3.UNPACK_B R146, R146 ;  /* 0x00000092ff92723e */ /* 0x000fe200020006ff */
[----:B------:R-:W-:-:S02]  /*df80*/  HADD2.F32 R59, -RZ, R148.H0_H0 ;  /* 0x20000094ff3b7230 */ /* 0x000fc40000004100 */
[-C--:B------:R-:W-:Y:S01]  /*df90*/  FFMA.FTZ R54, R54, R57.reuse, -R56 ;  /* 0x0000003936367223 */ /* 0x080fe20000010838 */
[----:B------:R-:W-:Y:S01]  /*dfa0*/  FFMA.FTZ R53, R55, R57, R53 ;  /* 0x0000003937357223 */ /* 0x000fe20000010035 */
        /* <DEDUP_REMOVED lines=13> */
[----:B------:R-:W-:Y:S02]  /*e080*/  MOV R36, R14 ;  /* 0x0000000e00247202 */ /* 0x000fe40000000f00 */
[-C--:B------:R-:W-:Y:S02]  /*e090*/  F2FP.F16.E4M3.UNPACK_B R14, R147.reuse.H1 ;  /* 0x00000093ff0e723e */ /* 0x080fe400030006ff */
[-C--:B------:R-:W-:Y:S01]  /*e0a0*/  FMUL.FTZ R12, R55, R148.reuse ;  /* 0x00000094370c7220 */ /* 0x080fe20000410000 */
[----:B------:R-:W-:Y:S01]  /*e0b0*/  FMUL.FTZ R148, R57, R148 ;  /* 0x0000009439947220 */ /* 0x000fe20000410000 */
[----:B------:R-:W-:Y:S01]  /*e0c0*/  F2FP.F16.E4M3.UNPACK_B R147, R147 ;  /* 0x00000093ff93723e */ /* 0x000fe200020006ff */
[----:B------:R-:W-:-:S02]  /*e0d0*/  HADD2.F32 R80, -RZ, R14.H0_H0 ;  /* 0x2000000eff507230 */ /* 0x000fc40000004100 */
[-C--:B------:R-:W-:Y:S01]  /*e0e0*/  FFMA.FTZ R57, R57, R146.reuse, -R12 ;  /* 0x0000009239397223 */ /* 0x080fe2000001080c */
[----:B------:R-:W-:Y:S01]  /*e0f0*/  FFMA.FTZ R12, R55, R146, R148 ;  /* 0x00000092370c7223 */ /* 0x000fe20000010094 */
[-C--:B------:R-:W-:Y:S01]  /*e100*/  F2FP.F16.E4M3.UNPACK_B R55, R38.reuse.H1 ;  /* 0x00000026ff37723e */ /* 0x080fe200030006ff */
[----:B------:R-:W-:Y:S01]  /*e110*/  HADD2.F32 R14, -RZ, R14.H1_H1 ;  /* 0x3000000eff0e7230 */ /* 0x000fe20000004100 */
[----:B------:R-:W-:Y:S02]  /*e120*/  F2FP.F16.E4M3.UNPACK_B R38, R38 ;  /* 0x00000026ff26723e */ /* 0x000fe400020006ff */
[----:B------:R-:W-:Y:S01]  /*e130*/  F2FP.SATFINITE.E4M3.F32.PACK_AB_MERGE_C R58, R57, R58, R54 ;  /* 0x0000003a393a723e */ /* 0x000fe20004807036 */
[--C-:B------:R-:W-:Y:S01]  /*e140*/  HADD2.F32 R56, -RZ, R55.reuse.H0_H0 ;  /* 0x20000037ff387230 */ /* 0x100fe20000004100 */
[----:B------:R-:W-:Y:S01]  /*e150*/  F2FP.F16.E4M3.UNPACK_B R54, R36.H1 ;  /* 0x00000024ff36723e */ /* 0x000fe200030006ff */
[----:B------:R-:W-:Y:S01]  /*e160*/  HADD2.F32 R55, -RZ, R55.H1_H1 ;  /* 0x30000037ff377230 */ /* 0x000fe20000004100 */
[----:B------:R-:W-:-:S02]  /*e170*/  F2FP.F16.E4M3.UNPACK_B R57, R145.H1 ;  /* 0x00000091ff39723e */ /* 0x000fc400030006ff */
[----:B------:R-:W-:Y:S01]  /*e180*/  FMUL.FTZ R71, R56, R80 ;  /* 0x0000005038477220 */ /* 0x000fe20000410000 */
[--C-:B------:R-:W-:Y:S01]  /*e190*/  HADD2.F32 R68, -RZ, R54.reuse.H0_H0 ;  /* 0x20000036ff447230 */ /* 0x100fe20000004100 */
[----:B------:R-:W-:Y:S01]  /*e1a0*/  F2FP.F16.E4M3.UNPACK_B R36, R36 ;  /* 0x00000024ff24723e */ /* 0x000fe200020006ff */
[--C-:B------:R-:W-:Y:S01]  /*e1b0*/  HADD2.F32 R70, -RZ, R57.reuse.H0_H0 ;  /* 0x20000039ff467230 */ /* 0x100fe20000004100 */
[----:B------:R-:W-:Y:S01]  /*e1c0*/  F2FP.F16.E4M3.UNPACK_B R145, R145 ;  /* 0x00000091ff91723e */ /* 0x000fe200020006ff */
[----:B------:R-:W-:Y:S02]  /*e1d0*/  HADD2.F32 R81, -RZ, R54.H1_H1 ;  /* 0x30000036ff517230 */ /* 0x000fe40000004100 */
[C---:B------:R-:W-:Y:S01]  /*e1e0*/  FMUL.FTZ R80, R68.reuse, R80 ;  /* 0x0000005044507220 */ /* 0x040fe20000410000 */
[----:B------:R-:W-:Y:S01]  /*e1f0*/  FMUL.FTZ R54, R55, R14 ;  /* 0x0000000e37367220 */ /* 0x000fe20000410000 */
[-C--:B------:R-:W-:Y:S01]  /*e200*/  FFMA.FTZ R71, R68, R70.reuse, -R71 ;  /* 0x0000004644477223 */ /* 0x080fe20000010847 */
[----:B------:R-:W-:Y:S01]  /*e210*/  F2FP.SATFINITE.E4M3.F32.PACK_AB_MERGE_C R50, R50, R15, RZ ;  /* 0x0000000f3232723e */ /* 0x000fe200048070ff */
[----:B------:R-:W-:Y:S01]  /*e220*/  FFMA.FTZ R80, R56, R70, R80 ;  /* 0x0000004638507223 */ /* 0x000fe20000010050 */
[----:B------:R-:W-:-:S02]  /*e230*/  HADD2.F32 R56, -RZ, R57.H1_H1 ;  /* 0x30000039ff387230 */ /* 0x000fc40000004100 */
[----:B------:R-:W-:Y:S01]  /*e240*/  FMUL.FTZ R14, R81, R14 ;  /* 0x0000000e510e7220 */ /* 0x000fe20000410000 */
[----:B------:R-:W-:Y:S01]  /*e250*/  HADD2.F32 R70, -RZ, R147.H0_H0 ;  /* 0x20000093ff467230 */ /* 0x000fe20000004100 */
[----:B------:R-:W-:Y:S01]  /*e260*/  F2FP.SATFINITE.E4M3.F32.PACK_AB_MERGE_C R15, R48, R49, R39 ;  /* 0x00000031300f723e */ /* 0x000fe20004807027 */
[----:B------:R-:W-:Y:S02]  /*e270*/  HADD2.F32 R57, -RZ, R36.H0_H0 ;  /* 0x20000024ff397230 */ /* 0x000fe40000004100 */
[-C--:B------:R-:W-:Y:S01]  /*e280*/  FFMA.FTZ R14, R55, R56.reuse, R14 ;  /* 0x00000038370e7223 */ /* 0x080fe2000001000e */
[----:B------:R-:W-:Y:S02]  /*e290*/  HADD2.F32 R55, -RZ, R38.H0_H0 ;  /* 0x20000026ff377230 */ /* 0x000fe40000004100 */
[----:B------:R-:W-:Y:S01]  /*e2a0*/  FFMA.FTZ R54, R81, R56, -R54 ;  /* 0x0000003851367223 */ /* 0x000fe20000010836 */
[----:B------:R-:W-:Y:S01]  /*e2b0*/  HADD2.F32 R56, -RZ, R145.H0_H0 ;  /* 0x20000091ff387230 */ /* 0x000fe20000004100 */
[----:B------:R-:W-:Y:S01]  /*e2c0*/  F2FP.SATFINITE.E4M3.F32.PACK_AB_MERGE_C R39, R46, R47, R50 ;  /* 0x0000002f2e27723e */ /* 0x000fe20004807032 */
[----:B------:R-:W-:-:S02]  /*e2d0*/  HADD2.F32 R147, -RZ, R147.H1_H1 ;  /* 0x30000093ff937230 */ /* 0x000fc40000004100 */
[-C--:B------:R-:W-:Y:S01]  /*e2e0*/  FMUL.FTZ R68, R55, R70.reuse ;  /* 0x0000004637447220 */ /* 0x080fe20000410000 */
[----:B------:R-:W-:Y:S01]  /*e2f0*/  FMUL.FTZ R70, R57, R70 ;  /* 0x0000004639467220 */ /* 0x000fe20000410000 */
[----:B------:R-:W-:Y:S01]  /*e300*/  HADD2.F32 R38, -RZ, R38.H1_H1 ;  /* 0x30000026ff267230 */ /* 0x000fe20000004100 */
[----:B------:R-:W-:Y:S01]  /*e310*/  F2FP.SATFINITE.E4M3.F32.PACK_AB_MERGE_C R54, R54, R71, RZ ;  /* 0x000000473636723e */ /* 0x000fe200048070ff */
[----:B------:R-:W-:Y:S02]  /*e320*/  HADD2.F32 R36, -RZ, R36.H1_H1 ;  /* 0x30000024ff247230 */ /* 0x000fe40000004100 */
[-C--:B------:R-:W-:Y:S01]  /*e330*/  FFMA.FTZ R70, R55, R56.reuse, R70 ;  /* 0x0000003837467223 */ /* 0x080fe20000010046 */
[----:B------:R-:W-:Y:S02]  /*e340*/  HADD2.F32 R145, -RZ, R145.H1_H1 ;  /* 0x30000091ff917230 */ /* 0x000fe40000004100 */
[-C--:B------:R-:W-:Y:S01]  /*e350*/  FMUL.FTZ R55, R38, R147.reuse ;  /* 0x0000009326377220 */ /* 0x080fe20000410000 */
[----:B------:R-:W-:Y:S01]  /*e360*/  FFMA.FTZ R68, R57, R56, -R68 ;  /* 0x0000003839447223 */ /* 0x000fe20000010844 */
[----:B------:R-:W-:Y:S01]  /*e370*/  FMUL.FTZ R147, R36, R147 ;  /* 0x0000009324937220 */ /* 0x000fe20000410000 */
[----:B------:R-:W-:Y:S01]  /*e380*/  F2FP.SATFINITE.E4M3.F32.PACK_AB_MERGE_C R80, R14, R80, RZ ;  /* 0x000000500e50723e */ /* 0x000fe200048070ff */
[----:B------:R-:W-:Y:S01]  /*e390*/  FFMA.FTZ R55, R36, R145, -R55 ;  /* 0x0000009124377223 */ /* 0x000fe20000010837 */
[----:B------:R-:W-:Y:S01]  /*e3a0*/  F2FP.SATFINITE.E4M3.F32.PACK_AB_MERGE_C R36, R53, R69, RZ ;  /* 0x000000453524723e */ /* 0x000fe200048070ff */
[----:B------:R-:W-:-:S03]  /*e3b0*/  FFMA.FTZ R145, R38, R145, R147 ;  /* 0x0000009126917223 */ /* 0x000fc60000010093 */
[----:B------:R-:W-:Y:S01]  /*e3c0*/  F2FP.SATFINITE.E4M3.F32.PACK_AB_MERGE_C R36, R12, R59, R36 ;  /* 0x0000003b0c24723e */ /* 0x000fe20004807024 */
[----:B------:R-:W-:Y:S01]  /*e3d0*/  IMAD.MOV.U32 R12, RZ, RZ, R58 ;  /* 0x000000ffff0c7224 */ /* 0x000fe200078e003a */
[----:B------:R-:W-:Y:S02]  /*e3e0*/  F2FP.SATFINITE.E4M3.F32.PACK_AB_MERGE_C R14, R55, R68, R54 ;  /* 0x00000044370e723e */ /* 0x000fe40004807036 */
[----:B------:R-:W-:-:S07]  /*e3f0*/  F2FP.SATFINITE.E4M3.F32.PACK_AB_MERGE_C R38, R145, R70, R80 ;  /* 0x000000469126723e */ /* 0x000fce0004807050 */
.L_x_4369:
[----:B------:R-:W-:Y:S05]  /*e400*/  BSYNC B2 ;  /* 0x0000000000027941 */ /* 0x000fea0003800000 */
.L_x_4368:
[----:B------:R-:W-:Y:S01]  /*e410*/  ISETP.GE.AND P3, PT, R11, R133, PT ;  /* 0x000000850b00720c */ /* 0x000fe20003f66270 */
[----:B0-----:R0:W-:-:S12]  /*e420*/  ST.E.128 desc[UR50][R40.64], R12 ;  /* 0x0000000c28007985 */ /* 0x0011d8000c101d32 */
[----:B------:R-:W-:-:S04]  /*e430*/  @!P3 IADD3 R42, P4, R11, R120, RZ ;  /* 0x000000780b2ab210 */ /* 0x000fc80007f9e0ff */
[----:B------:R-:W-:-:S05]  /*e440*/  @!P3 LEA.HI.X.SX32 R43, R11, R119, 0x1, P4 ;  /* 0x000000770b2bb211 */ /* 0x000fca00020f0eff */
[----:B--2---:R0:W-:Y:S04]  /*e450*/  @!P3 ST.E.128 desc[UR50][R42.64], R36 ;  /* 0x000000242a00b985 */ /* 0x0041e8000c101d32 */
.L_x_4367:
[----:B------:R-:W-:Y:S05]  /*e460*/  BSYNC B1 ;  /* 0x0000000000017941 */ /* 0x000fea0003800000 */
.L_x_4366:
        /* <DEDUP_REMOVED lines=13> */
[----:B------:R-:W-:Y:S01]  /*e540*/  SHF.R.S32.HI R11, RZ, 0x1f, R12 ;  /* 0x0000001fff0b7819 */ /* 0x000fe2000001140c */
[----:B------:R-:W-:-:S03]  /*e550*/  IMAD.SHL.U32 R44, R12, 0x10, RZ ;  /* 0x000000100c2c7824 */ /* 0x000fc600078e00ff */
[----:B------:R-:W-:-:S04]  /*e560*/  LEA.HI R11, R11, R12, RZ, 0x2 ;  /* 0x0000000c0b0b7211 */ /* 0x000fc800078f10ff */
[----:B------:R-:W-:Y:S02]  /*e570*/  SHF.R.S32.HI R11, RZ, 0x2, R11 ;  /* 0x00000002ff0b7819 */ /* 0x000fe4000001140b */
[----:B-----5:R-:W-:-:S04]  /*e580*/  LOP3.LUT R12, R14, 0x30, R44, 0xf8, !PT ;  /* 0x000000300e0c7812 */ /* 0x020fc800078ef82c */
[----:B------:R-:W-:Y:S01]  /*e590*/  LOP3.LUT R12, R12, R3, RZ, 0x3c, !PT ;  /* 0x000000030c0c7212 */ /* 0x000fe200078e3cff */
[----:B---3--:R-:W-:-:S04]  /*e5a0*/  IMAD R11, R11, 0x2800, R13 ;  /* 0x000028000b0b7824 */ /* 0x008fc800078e020d */
[----:B------:R-:W-:Y:S02]  /*e5b0*/  IMAD.IADD R12, R11, 0x1, R12 ;  /* 0x000000010b0c7824 */ /* 0x000fe400078e020c */
[C---:B------:R-:W-:Y:S02]  /*e5c0*/  IMAD R11, R19.reuse, 0x7800, R124 ;  /* 0x00007800130b7824 */ /* 0x040fe400078e027c */
[----:B------:R-:W-:Y:S02]  /*e5d0*/  IMAD R13, R19, 0x7800, R12 ;  /* 0x00007800130d7824 */ /* 0x000fe400078e020c */
[----:B------:R-:W-:-:S03]  /*e5e0*/  IMAD.IADD R11, R18, 0x1, R11 ;  /* 0x00000001120b7824 */ /* 0x000fc600078e020b */
[----:B------:R-:W-:Y:S02]  /*e5f0*/  IADD3 R36, R18, R13, RZ ;  /* 0x0000000d12247210 */ /* 0x000fe40007ffe0ff */
[----:B------:R0:W2:Y:S04]  /*e600*/  LDS.128 R12, [R11+0x24200] ;  /* 0x024200000b0c7984 */ /* 0x0000a80000000c00 */
[----:B------:R-:W3:Y:S01]  /*e610*/  LDS.128 R36, [R36+0x24200] ;  /* 0x0242000024247984 */ /* 0x000ee20000000c00 */
[----:B------:R-:W-:Y:S05]  /*e620*/  @P3 BRA `(.L_x_4373) ;  /* 0x0000000c00683947 */ /* 0x000fea0003800000 */
[--C-:B------:R-:W-:Y:S01]  /*e630*/  SHF.R.U32.HI R52, RZ, 0x8, R65.reuse ;  /* 0x00000008ff347819 */ /* 0x100fe20000011641 */
[----:B---3--:R-:W-:Y:S01]  /*e640*/  IMAD.MOV.U32 R47, RZ, RZ, R36 ;  /* 0x000000ffff2f7224 */ /* 0x008fe200078e0024 */
[----:B------:R-:W-:Y:S01]  /*e650*/  LOP3.LUT R53, R65, 0xff, RZ, 0xc0, !PT ;  /* 0x000000ff41357812 */ /* 0x000fe200078ec0ff */
[----:B--2---:R-:W-:Y:S01]  /*e660*/  IMAD.MOV.U32 R46, RZ, RZ, R12 ;  /* 0x000000ffff2e7224 */ /* 0x004fe200078e000c */
[----:B------:R-:W-:Y:S01]  /*e670*/  SHF.R.U32.HI R64, RZ, 0x18, R65 ;  /* 0x00000018ff407819 */ /* 0x000fe20000011641 */
[----:B------:R-:W-:Y:S01]  /*e680*/  IMAD.SHL.U32 R52, R52, 0x100, RZ ;  /* 0x0000010034347824 */ /* 0x000fe200078e00ff */
[--C-:B------:R-:W-:Y:S01]  /*e690*/  SHF.R.U32.HI R50, RZ, 0x8, R77.reuse ;  /* 0x00000008ff327819 */ /* 0x100fe2000001164d */
[----:B------:R-:W-:Y:S01]  /*e6a0*/  IMAD.MOV.U32 R42, RZ, RZ, R14 ;  /* 0x000000ffff2a7224 */ /* 0x000fe200078e000e */
[----:B------:R-:W-:Y:S02]  /*e6b0*/  LOP3.LUT R55, R77, 0xff, RZ, 0xc0, !PT ;  /* 0x000000ff4d377812 */ /* 0x000fe400078ec0ff */
[----:B------:R-:W-:-:S02]  /*e6c0*/  SHF.R.U32.HI R58, RZ, 0x18, R77 ;  /* 0x00000018ff3a7819 */ /* 0x000fc4000001164d */
[--C-:B------:R-:W-:Y:S02]  /*e6d0*/  SHF.R.U32.HI R51, RZ, 0x8, R79.reuse ;  /* 0x00000008ff337819 */ /* 0x100fe4000001164f */
[----:B------:R-:W-:Y:S02]  /*e6e0*/  LOP3.LUT R56, R79, 0xff, RZ, 0xc0, !PT ;  /* 0x000000ff4f387812 */ /* 0x000fe400078ec0ff */
[----:B------:R-:W-:Y:S01]  /*e6f0*/  SHF.R.U32.HI R57, RZ, 0x18, R79 ;  /* 0x00000018ff397819 */ /* 0x000fe2000001164f */
[----:B------:R-:W-:Y:S01]  /*e700*/  IMAD.SHL.U32 R51, R51, 0x100, RZ ;  /* 0x0000010033337824 */ /* 0x000fe200078e00ff */
[----:B------:R-:W-:Y:S02]  /*e710*/  SHF.R.U32.HI R48, RZ, 0x10, R65 ;  /* 0x00000010ff307819 */ /* 0x000fe40000011641 */
[----:B------:R-:W-:Y:S02]  /*e720*/  SHF.R.U32.HI R49, RZ, 0x8, R67 ;  /* 0x00000008ff317819 */ /* 0x000fe40000011643 */
[----:B------:R-:W-:Y:S01]  /*e730*/  PRMT R53, R64, 0x654, R53 ;  /* 0x0000065440357816 */ /* 0x000fe20000000035 */
[----:B------:R-:W-:Y:S01]  /*e740*/  IMAD.U32 R14, R48, 0x10000, RZ ;  /* 0x00010000300e7824 */ /* 0x000fe200078e00ff */
[----:B------:R-:W-:Y:S01]  /*e750*/  PRMT R55, R58, 0x654, R55 ;  /* 0x000006543a377816 */ /* 0x000fe20000000037 */
[----:B------:R-:W-:Y:S01]  /*e760*/  IMAD.SHL.U32 R49, R49, 0x100, RZ ;  /* 0x0000010031317824 */ /* 0x000fe200078e00ff */
[----:B------:R-:W-:-:S02]  /*e770*/  SHF.L.U32 R50, R50, 0x8, RZ ;  /* 0x0000000832327819 */ /* 0x000fc400000006ff */
[----:B------:R-:W-:Y:S02]  /*e780*/  LOP3.LUT R54, R67, 0xff, RZ, 0xc0, !PT ;  /* 0x000000ff43367812 */ /* 0x000fe400078ec0ff */
[--C-:B------:R-:W-:Y:S02]  /*e790*/  SHF.R.U32.HI R59, RZ, 0x18, R67.reuse ;  /* 0x00000018ff3b7819 */ /* 0x100fe40000011643 */
[----:B------:R-:W-:Y:S02]  /*e7a0*/  PRMT R56, R57, 0x654, R56 ;  /* 0x0000065439387816 */ /* 0x000fe40000000038 */
[----:B0-----:R-:W-:Y:S02]  /*e7b0*/  SHF.R.U32.HI R11, RZ, 0x10, R67 ;  /* 0x00000010ff0b7819 */ /* 0x001fe40000011643 */
[----:B------:R-:W-:Y:S02]  /*e7c0*/  LOP3.LUT R53, R53, 0xff00, R52, 0xf8, !PT ;  /* 0x0000ff0035357812 */ /* 0x000fe400078ef834 */
[----:B------:R-:W-:Y:S01]  /*e7d0*/  LOP3.LUT R57, R55, 0xff00, R50, 0xf8, !PT ;  /* 0x0000ff0037397812 */ /* 0x000fe200078ef832 */
[----:B------:R-:W-:Y:S01]  /*e7e0*/  IMAD.U32 R11, R11, 0x10000, RZ ;  /* 0x000100000b0b7824 */ /* 0x000fe200078e00ff */
[----:B------:R-:W-:-:S02]  /*e7f0*/  F2FP.F16.E4M3.UNPACK_B R55, R143.H1 ;  /* 0x0000008fff37723e */ /* 0x000fc400030006ff */
[----:B------:R-:W-:Y:S02]  /*e800*/  F2FP.F16.E4M3.UNPACK_B R52, R47.H1 ;  /* 0x0000002fff34723e */ /* 0x000fe400030006ff */
[----:B------:R-:W-:Y:S01]  /*e810*/  PRMT R54, R59, 0x654, R54 ;  /* 0x000006543b367816 */ /* 0x000fe20000000036 */
[--C-:B------:R-:W-:Y:S01]  /*e820*/  HADD2.F32 R12, -RZ, R55.reuse.H0_H0 ;  /* 0x20000037ff0c7230 */ /* 0x100fe20000004100 */
[----:B------:R-:W-:Y:S01]  /*e830*/  F2FP.F16.E4M3.UNPACK_B R48, R46.H1 ;  /* 0x0000002eff30723e */ /* 0x000fe200030006ff */
[--C-:B------:R-:W-:Y:S01]  /*e840*/  HADD2.F32 R50, -RZ, R52.reuse.H0_H0 ;  /* 0x20000034ff327230 */ /* 0x100fe20000004100 */
[----:B------:R-:W-:Y:S01]  /*e850*/  SHF.R.U32.HI R43, RZ, 0x10, R77 ;  /* 0x00000010ff2b7819 */ /* 0x000fe2000001164d */
[----:B------:R-:W-:Y:S01]  /*e860*/  HADD2.F32 R55, -RZ, R55.H1_H1 ;  /* 0x30000037ff377230 */ /* 0x000fe20000004100 */
[----:B------:R-:W-:Y:S01]  /*e870*/  SHF.R.U32.HI R45, RZ, 0x10, R79 ;  /* 0x00000010ff2d7819 */ /* 0x000fe2000001164f */
[----:B------:R-:W-:Y:S01]  /*e880*/  HADD2.F32 R52, -RZ, R52.H1_H1 ;  /* 0x30000034ff347230 */ /* 0x000fe20000004100 */
[----:B------:R-:W-:Y:S01]  /*e890*/  LOP3.LUT R56, R56, 0xff00, R51, 0xf8, !PT ;  /* 0x0000ff0038387812 */ /* 0x000fe200078ef833 */
[----:B------:R-:W-:Y:S01]  /*e8a0*/  IMAD.U32 R36, R43, 0x10000, RZ ;  /* 0x000100002b247824 */ /* 0x000fe200078e00ff */
[----:B------:R-:W-:Y:S01]  /*e8b0*/  F2FP.F16.E4M3.UNPACK_B R51, R141.H1 ;  /* 0x0000008dff33723e */ /* 0x000fe200030006ff */
[----:B------:R-:W-:Y:S01]  /*e8c0*/  IMAD.U32 R43, R45, 0x10000, RZ ;  /* 0x000100002d2b7824 */ /* 0x000fe200078e00ff */
[----:B------:R-:W-:Y:S01]  /*e8d0*/  LOP3.LUT R54, R54, 0xff00, R49, 0xf8, !PT ;  /* 0x0000ff0036367812 */ /* 0x000fe200078ef831 */
[--C-:B------:R-:W-:Y:S01]  /*e8e0*/  HADD2.F32 R49, -RZ, R48.reuse.H0_H0 ;  /* 0x20000030ff317230 */ /* 0x100fe20000004100 */
[----:B------:R-:W-:Y:S01]  /*e8f0*/  LOP3.LUT R14, R53, 0xff0000, R14, 0xf8, !PT ;  /* 0x00ff0000350e7812 */ /* 0x000fe200078ef80e */
[----:B------:R-:W-:Y:S01]  /*e900*/  HADD2.F32 R45, -RZ, R51.H0_H0 ;  /* 0x20000033ff2d7230 */ /* 0x000fe20000004100 */
[----:B------:R-:W-:Y:S01]  /*e910*/  LOP3.LUT R11, R54, 0xff0000, R11, 0xf8, !PT ;  /* 0x00ff0000360b7812 */ /* 0x000fe200078ef80b */
[-C--:B------:R-:W-:Y:S01]  /*e920*/  FMUL.FTZ R54, R50, R12.reuse ;  /* 0x0000000c32367220 */ /* 0x080fe20000410000 */
[----:B------:R-:W-:Y:S01]  /*e930*/  FMUL.FTZ R53, R49, R12 ;  /* 0x0000000c31357220 */ /* 0x000fe20000410000 */
[----:B------:R-:W-:Y:S01]  /*e940*/  LOP3.LUT R12, R56, 0xff0000, R43, 0xf8, !PT ;  /* 0x00ff0000380c7812 */ /* 0x000fe200078ef82b */
[----:B------:R-:W-:-:S02]  /*e950*/  HADD2.F32 R48, -RZ, R48.H1_H1 ;  /* 0x30000030ff307230 */ /* 0x000fc40000004100 */
[-C--:B------:R-:W-:Y:S01]  /*e960*/  FFMA.FTZ R43, R49, R45.reuse, -R54 ;  /* 0x0000002d312b7223 */ /* 0x080fe20000010836 */
[----:B------:R-:W-:Y:S01]  /*e970*/  FFMA.FTZ R45, R50, R45, R53 ;  /* 0x0000002d322d7223 */ /* 0x000fe20000010035 */
[----:B------:R-:W-:Y:S01]  /*e980*/  HADD2.F32 R53, -RZ, R51.H1_H1 ;  /* 0x30000033ff357230 */ /* 0x000fe20000004100 */
[----:B------:R-:W-:Y:S02]  /*e990*/  F2FP.F16.E4M3.UNPACK_B R143, R143 ;  /* 0x0000008fff8f723e */ /* 0x000fe400020006ff */
[----:B------:R-:W-:Y:S02]  /*e9a0*/  F2FP.F16.E4M3.UNPACK_B R51, R47 ;  /* 0x0000002fff33723e */ /* 0x000fe400020006ff */
[----:B------:R-:W-:Y:S01]  /*e9b0*/  F2FP.F16.E4M3.UNPACK_B R50, R46 ;  /* 0x0000002eff32723e */ /* 0x000fe200020006ff */
[----:B------:R-:W-:Y:S01]  /*e9c0*/  HADD2.F32 R46, -RZ, R143.H0_H0 ;  /* 0x2000008fff2e7230 */ /* 0x000fe20000004100 */
[----:B------:R-:W-:Y:S01]  /*e9d0*/  F2FP.F16.E4M3.UNPACK_B R141, R141 ;  /* 0x0000008dff8d723e */ /* 0x000fe200020006ff */
[----:B------:R-:W-:Y:S01]  /*e9e0*/  HADD2.F32 R49, -RZ, R51.H0_H0 ;  /* 0x20000033ff317230 */ /* 0x000fe20000004100 */
[----:B------:R-:W-:Y:S01]  /*e9f0*/  LOP3.LUT R36, R57, 0xff0000, R36, 0xf8, !PT ;  /* 0x00ff000039247812 */ /* 0x000fe200078ef824 */
[----:B------:R-:W-:-:S02]  /*ea00*/  HADD2.F32 R47, -RZ, R50.H0_H0 ;  /* 0x20000032ff2f7230 */ /* 0x000fc40000004100 */
        /* <DEDUP_REMOVED lines=9> */
[----:B------:R-:W-:Y:S01]  /*eaa0*/  F2FP.F16.E4M3.UNPACK_B R57, R142.H1 ;  /* 0x0000008eff39723e */ /* 0x000fe200030006ff */
[----:B------:R-:W-:Y:S01]  /*eab0*/  HADD2.F32 R143, -RZ, R143.H1_H1 ;  /* 0x3000008fff8f7230 */ /* 0x000fe20000004100 */
[----:B------:R-:W-:Y:S01]  /*eac0*/  F2FP.F16.E4M3.UNPACK_B R53, R38.H1 ;  /* 0x00000026ff35723e */ /* 0x000fe200030006ff */
[----:B------:R-:W-:Y:S01]  /*ead0*/  HADD2.F32 R52, -RZ, R51.H1_H1 ;  /* 0x30000033ff347230 */ /* 0x000fe20000004100 */
[----:B------:R-:W-:Y:S01]  /*eae0*/  F2FP.F16.E4M3.UNPACK_B R54, R42.H1 ;  /* 0x0000002aff36723e */ /* 0x000fe200030006ff */
[----:B------:R-:W-:Y:S01]  /*eaf0*/  HADD2.F32 R50, -RZ, R50.H1_H1 ;  /* 0x30000032ff327230 */ /* 0x000fe20000004100 */
[----:B------:R-:W-:Y:S01]  /*eb00*/  F2FP.F16.E4M3.UNPACK_B R56, R140.H1 ;  /* 0x0000008cff38723e */ /* 0x000fe200030006ff */
[----:B------:R-:W-:-:S02]  /*eb10*/  HADD2.F32 R141, -RZ, R141.H1_H1 ;  /* 0x3000008dff8d7230 */ /* 0x000fc40000004100 */
[-C--:B------:R-:W-:Y:S01]  /*eb20*/  FMUL.FTZ R59, R52, R143.reuse ;  /* 0x0000008f343b7220 */ /* 0x080fe20000410000 */
[----:B------:R-:W-:Y:S02]  /*eb30*/  HADD2.F32 R64, -RZ, R57.H0_H0 ;  /* 0x20000039ff407230 */ /* 0x000fe40000004100 */
[C---:B------:R-:W-:Y:S01]  /*eb40*/  FMUL.FTZ R143, R50.reuse, R143 ;  /* 0x0000008f328f7220 */ /* 0x040fe20000410000 */
[----:B------:R-:W-:Y:S02]  /*eb50*/  HADD2.F32 R55, -RZ, R53.H0_H0 ;  /* 0x20000035ff377230 */ /* 0x000fe40000004100 */
[----:B------:R-:W-:Y:S01]  /*eb60*/  FFMA.FTZ R50, R50, R141, -R59 ;  /* 0x0000008d32327223 */ /* 0x000fe2000001083b */
[----:B------:R-:W-:Y:S01]  /*eb70*/  HADD2.F32 R51, -RZ, R54.H0_H0 ;  /* 0x20000036ff337230 */ /* 0x000fe20000004100 */
[----:B------:R-:W-:Y:S01]  /*eb80*/  F2FP.F16.E4M3.UNPACK_B R142, R142 ;  /* 0x0000008eff8e723e */ /* 0x000fe200020006ff */
        /* <DEDUP_REMOVED lines=9> */
[-C--:B------:R-:W-:Y:S01]  /*ec20*/  FMUL.FTZ R65, R57, R59.reuse ;  /* 0x0000003b39417220 */ /* 0x080fe20000410000 */
[----:B------:R-:W-:Y:S01]  /*ec30*/  F2FP.F16.E4M3.UNPACK_B R55, R38 ;  /* 0x00000026ff37723e */ /* 0x000fe200020006ff */
[C---:B------:R-:W-:Y:S01]  /*ec40*/  FMUL.FTZ R64, R54.reuse, R59 ;  /* 0x0000003b36407220 */ /* 0x040fe20000410000 */
[----:B------:R-:W-:Y:S01]  /*ec50*/  F2FP.F16.E4M3.UNPACK_B R140, R140 ;  /* 0x0000008cff8c723e */ /* 0x000fe200020006ff */
[----:B------:R-:W-:Y:S01]  /*ec60*/  FFMA.FTZ R38, R54, R58, -R65 ;  /* 0x0000003a36267223 */ /* 0x000fe20000010841 */
[----:B------:R-:W-:Y:S01]  /*ec70*/  F2FP.F16.E4M3.UNPACK_B R42, R42 ;  /* 0x0000002aff2a723e */ /* 0x000fe200020006ff */
[----:B------:R-:W-:-:S02]  /*ec80*/  HADD2.F32 R65, -RZ, R142.H0_H0 ;  /* 0x2000008eff417230 */ /* 0x000fc40000004100 */
[----:B------:R-:W-:Y:S01]  /*ec90*/  FFMA.FTZ R64, R57, R58, R64 ;  /* 0x0000003a39407223 */ /* 0x000fe20000010040 */
[--C-:B------:R-:W-:Y:S01]  /*eca0*/  HADD2.F32 R56, -RZ, R55.reuse.H0_H0 ;  /* 0x20000037ff387230 */ /* 0x100fe20000004100 */
        /* <DEDUP_REMOVED lines=8> */
[----:B------:R-:W-:Y:S01]  /*ed30*/  FFMA.FTZ R52, R52, R141, R143 ;  /* 0x0000008d34347223 */ /* 0x000fe2000001008f */
[----:B------:R-:W-:Y:S02]  /*ed40*/  HADD2.F32 R55, -RZ, R42.H1_H1 ;  /* 0x3000002aff377230 */ /* 0x000fe40000004100 */
[----:B------:R-:W-:Y:S01]  /*ed50*/  FFMA.FTZ R42, R54, R59, -R67 ;  /* 0x0000003b362a7223 */ /* 0x000fe20000010843 */
[----:B------:R-:W-:Y:S02]  /*ed60*/  HADD2.F32 R140, -RZ, R140.H1_H1 ;  /* 0x3000008cff8c7230 */ /* 0x000fe40000004100 */
[-C--:B------:R-:W-:Y:S01]  /*ed70*/  FMUL.FTZ R54, R57, R142.reuse ;  /* 0x0000008e39367220 */ /* 0x080fe20000410000 */
[----:B------:R-:W-:Y:S01]  /*ed80*/  F2FP.SATFINITE.E4M3.F32.PACK_AB_MERGE_C R45, R50, R47, R43 ;  /* 0x0000002f322d723e */ /* 0x000fe2000480702b */
[C---:B------:R-:W-:Y:S01]  /*ed90*/  FMUL.FTZ R142, R55.reuse, R142 ;  /* 0x0000008e378e7220 */ /* 0x040fe20000410000 */
[----:B------:R-:W-:Y:S01]  /*eda0*/  F2FP.F16.E4M3.UNPACK_B R48, R37 ;  /* 0x00000025ff30723e */ /* 0x000fe200020006ff */
[----:B------:R-:W-:Y:S01]  /*edb0*/  FFMA.FTZ R55, R55, R140, -R54 ;  /* 0x0000008c37377223 */ /* 0x000fe20000010836 */
[----:B------:R-:W-:Y:S01]  /*edc0*/  F2FP.F16.E4M3.UNPACK_B R54, R36 ;  /* 0x00000024ff36723e */ /* 0x000fe200020006ff */
[----:B------:R-:W-:Y:S01]  /*edd0*/  FFMA.FTZ R65, R56, R59, R65 ;  /* 0x0000003b38417223 */ /* 0x000fe20000010041 */
[----:B------:R-:W-:Y:S01]  /*ede0*/  F2FP.F16.E4M3.UNPACK_B R47, R13 ;  /* 0x0000000dff2f723e */ /* 0x000fe200020006ff */
[----:B------:R-:W-:Y:S01]  /*edf0*/  FFMA.FTZ R142, R57, R140, R142 ;  /* 0x0000008c398e7223 */ /* 0x000fe2000001008e */
[----:B------:R-:W-:Y:S01]  /*ee00*/  F2FP.SATFINITE.E4M3.F32.PACK_AB_MERGE_C R38, R38, R51, RZ ;  /* 0x000000332626723e */ /* 0x000fe200048070ff */
[----:B------:R-:W-:Y:S01]  /*ee10*/  HADD2.F32 R50, -RZ, R48.H0_H0 ;  /* 0x20000030ff327230 */ /* 0x000fe20000004100 */
[----:B------:R-:W-:Y:S01]  /*ee20*/  F2FP.SATFINITE.E4M3.F32.PACK_AB_MERGE_C R43, R52, R49, R46 ;  /* 0x00000031342b723e */ /* 0x000fe2000480702e */
[----:B------:R-:W-:Y:S01]  /*ee30*/  HADD2.F32 R49, -RZ, R54.H0_H0 ;  /* 0x20000036ff317230 */ /* 0x000fe20000004100 */
[----:B------:R-:W-:Y:S01]  /*ee40*/  F2FP.SATFINITE.E4M3.F32.PACK_AB_MERGE_C R53, R64, R53, RZ ;  /* 0x000000354035723e */ /* 0x000fe200048070ff */
[----:B------:R-:W-:Y:S01]  /*ee50*/  HADD2.F32 R46, -RZ, R47.H0_H0 ;  /* 0x2000002fff2e7230 */ /* 0x000fe20000004100 */
[----:B------:R-:W-:Y:S01]  /*ee60*/  F2FP.F16.E4M3.UNPACK_B R52, R14 ;  /* 0x0000000eff34723e */ /* 0x000fe200020006ff */
[----:B------:R-:W-:Y:S01]  /*ee70*/  HADD2.F32 R51, -RZ, R48.H1_H1 ;  /* 0x30000030ff337230 */ /* 0x000fe20000004100 */
[----:B------:R-:W-:Y:S01]  /*ee80*/  F2FP.SATFINITE.E4M3.F32.PACK_AB_MERGE_C R42, R55, R42, R38 ;  /* 0x0000002a372a723e */ /* 0x000fe20004807026 */
[----:B------:R-:W-:Y:S01]  /*ee90*/  FMUL.FTZ R55, R50, R49 ;  /* 0x0000003132377220 */ /* 0x000fe20000410000 */
[----:B------:R-:W-:Y:S01]  /*eea0*/  F2FP.SATFINITE.E4M3.F32.PACK_AB_MERGE_C R38, R142, R65, R53 ;  /* 0x000000418e26723e */ /* 0x000fe20004807035 */
[----:B------:R-:W-:-:S02]  /*eeb0*/  HADD2.F32 R53, -RZ, R52.H0_H0 ;  /* 0x20000034ff357230 */ /* 0x000fc40000004100 */
        /* <DEDUP_REMOVED lines=8> */
[C---:B------:R-:W-:Y:S01]  /*ef40*/  FMUL.FTZ R54, R49.reuse, R54 ;  /* 0x0000003631367220 */ /* 0x040fe20000410000 */
[----:B------:R-:W-:Y:S01]  /*ef50*/  F2FP.F16.E4M3.UNPACK_B R50, R37.H1 ;  /* 0x00000025ff32723e */ /* 0x000fe200030006ff */
[----:B------:R-:W-:Y:S01]  /*ef60*/  HADD2.F32 R37, -RZ, R48.H0_H0 ;  /* 0x20000030ff257230 */ /* 0x000fe20000004100 */
[----:B------:R-:W-:Y:S01]  /*ef70*/  F2FP.F16.E4M3.UNPACK_B R53, R36.H1 ;  /* 0x00000024ff35723e */ /* 0x000fe200030006ff */
[-C--:B------:R-:W-:Y:S01]  /*ef80*/  FFMA.FTZ R13, R49, R52.reuse, -R56 ;  /* 0x00000034310d7223 */ /* 0x080fe20000010838 */
[----:B------:R-:W-:Y:S01]  /*ef90*/  FFMA.FTZ R36, R51, R52, R54 ;  /* 0x0000003433247223 */ /* 0x000fe20000010036 */
[----:B------:R-:W-:Y:S01]  /*efa0*/  F2FP.F16.E4M3.UNPACK_B R14, R14.H1 ;  /* 0x0000000eff0e723e */ /* 0x000fe200030006ff */
[--C-:B------:R-:W-:Y:S01]  /*efb0*/  HADD2.F32 R49, -RZ, R50.reuse.H0_H0 ;  /* 0x20000032ff317230 */ /* 0x100fe20000004100 */
[-C--:B------:R-:W-:Y:S01]  /*efc0*/  F2FP.F16.E4M3.UNPACK_B R59, R12.reuse ;  /* 0x0000000cff3b723e */ /* 0x080fe200020006ff */
[----:B------:R-:W-:Y:S01]  /*efd0*/  HADD2.F32 R52, -RZ, R53.H0_H0 ;  /* 0x20000035ff347230 */ /* 0x000fe20000004100 */
[----:B------:R-:W-:Y:S01]  /*efe0*/  F2FP.F16.E4M3.UNPACK_B R57, R11.H1 ;  /* 0x0000000bff39723e */ /* 0x000fe200030006ff */
[----:B------:R-:W-:Y:S01]  /*eff0*/  HADD2.F32 R51, -RZ, R50.H1_H1 ;  /* 0x30000032ff337230 */ /* 0x000fe20000004100 */
[----:B------:R-:W-:Y:S01]  /*f000*/  F2FP.F16.E4M3.UNPACK_B R64, R12.H1 ;  /* 0x0000000cff40723e */ /* 0x000fe200030006ff */
[----:B------:R-:W-:-:S02]  /*f010*/  HADD2.F32 R50, -RZ, R14.H0_H0 ;  /* 0x2000000eff327230 */ /* 0x000fc40000004100 */
[-C--:B------:R-:W-:Y:S01]  /*f020*/  FMUL.FTZ R56, R49, R52.reuse ;  /* 0x0000003431387220 */ /* 0x080fe20000410000 */
[----:B------:R-:W-:Y:S02]  /*f030*/  HADD2.F32 R54, -RZ, R53.H1_H1 ;  /* 0x30000035ff367230 */ /* 0x000fe40000004100 */
[C---:B------:R-:W-:Y:S01]  /*f040*/  FMUL.FTZ R52, R37.reuse, R52 ;  /* 0x0000003425347220 */ /* 0x040fe20000410000 */
        /* <DEDUP_REMOVED lines=53> */
[----:B------:R-:W-:Y:S02]  /*f3a0*/  F2FP.SATFINITE.E4M3.F32.PACK_AB_MERGE_C R39, R59, R12, R53 ;  /* 0x0000000c3b27723e */ /* 0x000fe40004807035 */
[----:B------:R-:W-:-:S02]  /*f3b0*/  F2FP.SATFINITE.E4M3.F32.PACK_AB_MERGE_C R15, R50, R11, R15 ;  /* 0x0000000b320f723e */ /* 0x000fc4000480700f */
[----:B------:R-:W-:-:S07]  /*f3c0*/  MOV R12, R45 ;  /* 0x0000002d000c7202 */ /* 0x000fce0000000f00 */
.L_x_4373:
[----:B------:R-:W-:Y:S05]  /*f3d0*/  BSYNC B2 ;  /* 0x0000000000027941 */ /* 0x000fea0003800000 */
.L_x_4372:
[----:B------:R-:W-:Y:S01]  /*f3e0*/  ISETP.GE.AND P3, PT, R44, R133, PT ;  /* 0x000000852c00720c */ /* 0x000fe20003f66270 */
[----:B--2---:R2:W-:-:S12]  /*f3f0*/  ST.E.128 desc[UR50][R40.64], R12 ;  /* 0x0000000c28007985 */ /* 0x0045d8000c101d32 */
[----:B------:R-:W-:-:S04]  /*f400*/  @!P3 IADD3 R42, P4, R44, R120, RZ ;  /* 0x000000782c2ab210 */ /* 0x000fc80007f9e0ff */
[----:B------:R-:W-:-:S05]  /*f410*/  @!P3 LEA.HI.X.SX32 R43, R44, R119, 0x1, P4 ;  /* 0x000000772c2bb211 */ /* 0x000fca00020f0eff */
[----:B---3--:R2:W-:Y:S04]  /*f420*/  @!P3 ST.E.128 desc[UR50][R42.64], R36 ;  /* 0x000000242a00b985 */ /* 0x0085e8000c101d32 */
.L_x_4371:
[----:B------:R-:W-:Y:S05]  /*f430*/  BSYNC B1 ;  /* 0x0000000000017941 */ /* 0x000fea0003800000 */
.L_x_4370:
[----:B------:R-:W-:-:S13]  /*f440*/  ISETP.NE.AND P3, PT, R30, RZ, PT ;  /* 0x000000ff1e00720c */ /* 0x000fda0003f65270 */
[----:B------:R-:W-:Y:S05]  /*f450*/  @!P3 BRA `(.L_x_4322) ;  /* 0x0000001400d4b947 */ /* 0x000fea0003800000 */
[----:B0---4-:R-:W4:Y:S04]  /*f460*/  LDL R11, [R1+0x8] ;  /* 0x00000800010b7983 */ /* 0x011f280000100800 */
[----:B--2---:R-:W2:Y:S04]  /*f470*/  LDL R13, [R1+0x34] ;  /* 0x00003400010d7983 */ /* 0x004ea80000100800 */
[----:B------:R-:W5:Y:S01]  /*f480*/  LDL R12, [R1+0x38] ;  /* 0x00003800010c7983 */ /* 0x000f620000100800 */
[----:B------:R-:W-:-:S05]  /*f490*/  IADD3 R40, P3, R26, R120, RZ ;  /* 0x000000781a287210 */ /* 0x000fca0007f7e0ff */
[----:B------:R-:W-:Y:S01]  /*f4a0*/  IMAD.X R41, R119, 0x1, R27, P3 ;  /* 0x0000000177297824 */ /* 0x000fe200018e061b */
[----:B------:R-:W-:Y:S01]  /*f4b0*/  ISETP.GE.AND P3, PT, R222, R113, PT ;  /* 0x00000071de00720c */ /* 0x000fe20003f66270 */
[----:B------:R-:W-:Y:S01]  /*f4c0*/  BSSY B1, `(.L_x_4374) ;  /* 0x00000f0000017945 */ /* 0x000fe20003800000 */
[----:B----4-:R-:W-:-:S04]  /*f4d0*/  LOP3.LUT P4, RZ, R11, 0x1, RZ, 0xc0, !PT ;  /* 0x000000010bff7812 */ /* 0x010fc8000788c0ff */
[----:B------:R-:W-:Y:S01]  /*f4e0*/  SEL R139, R114, R139, !P4 ;  /* 0x0000008b728b7207 */ /* 0x000fe20006000000 */
[----:B--2---:R-:W-:Y:S02]  /*f4f0*/  IMAD.MOV.U32 R14, RZ, RZ, R13 ;  /* 0x000000ffff0e7224 */ /* 0x004fe400078e000d */
[----:B-----5:R-:W-:Y:S01]  /*f500*/  IMAD.MOV.U32 R13, RZ, RZ, R12 ;  /* 0x000000ffff0d7224 */ /* 0x020fe200078e000c */
[----:B------:R-:W-:-:S04]  /*f510*/  SHF.R.S32.HI R12, RZ, 0x1f, R139 ;  /* 0x0000001fff0c7819 */ /* 0x000fc8000001148b */
[----:B------:R-:W-:-:S04]  /*f520*/  LEA.HI R139, R12, R139, RZ, 0x5 ;  /* 0x0000008b0c8b7211 */ /* 0x000fc800078f28ff */
[----:B------:R-:W-:-:S04]  /*f530*/  LEA.HI.SX32 R139, R139, R110, 0x1b ;  /* 0x0000006e8b8b7211 */ /* 0x000fc800078fdaff */
[----:B------:R-:W-:Y:S02]  /*f540*/  SHF.R.S32.HI R12, RZ, 0x1f, R139 ;  /* 0x0000001fff0c7819 */ /* 0x000fe4000001148b */
[----:B------:R-:W-:Y:S02]  /*f550*/  SHF.L.U32 R42, R139, 0x4, RZ ;  /* 0x000000048b2a7819 */ /* 0x000fe400000006ff */
[----:B------:R-:W-:-:S04]  /*f560*/  LEA.HI R12, R12, R139, RZ, 0x2 ;  /* 0x0000008b0c0c7211 */ /* 0x000fc800078f10ff */
[----:B------:R-:W-:Y:S02]  /*f570*/  SHF.R.S32.HI R11, RZ, 0x2, R12 ;  /* 0x00000002ff0b7819 */ /* 0x000fe4000001140c */
[----:B------:R-:W-:-:S03]  /*f580*/  LOP3.LUT R12, R14, 0x30, R42, 0xf8, !PT ;  /* 0x000000300e0c7812 */ /* 0x000fc600078ef82a */
[----:B------:R-:W-:Y:S01]  /*f590*/  IMAD R11, R11, 0x2800, R13 ;  /* 0x000028000b0b7824 */ /* 0x000fe200078e020d */
[----:B------:R-:W-:-:S05]  /*f5a0*/  LOP3.LUT R12, R12, R3, RZ, 0x3c, !PT ;  /* 0x000000030c0c7212 */ /* 0x000fca00078e3cff */
[----:B------:R-:W-:Y:S02]  /*f5b0*/  IMAD.IADD R12, R11, 0x1, R12 ;  /* 0x000000010b0c7824 */ /* 0x000fe400078e020c */
[C---:B------:R-:W-:Y:S02]  /*f5c0*/  IMAD R11, R19.reuse, 0x7800, R123 ;  /* 0x00007800130b7824 */ /* 0x040fe400078e027b */
[----:B------:R-:W-:Y:S02]  /*f5d0*/  IMAD R13, R19, 0x7800, R12 ;  /* 0x00007800130d7824 */ /* 0x000fe400078e020c */
[C---:B------:R-:W-:Y:S02]  /*f5e0*/  IMAD.IADD R11, R18.reuse, 0x1, R11 ;  /* 0x00000001120b7824 */ /* 0x040fe400078e020b */
[----:B------:R-:W-:-:S03]  /*f5f0*/  IMAD.IADD R36, R18, 0x1, R13 ;  /* 0x0000000112247824 */ /* 0x000fc600078e020d */
[----:B------:R0:W2:Y:S04]  /*f600*/  LDS.128 R12, [R11+0x24200] ;  /* 0x024200000b0c7984 */ /* 0x0000a80000000c00 */
[----:B------:R-:W4:Y:S01]  /*f610*/  LDS.128 R36, [R36+0x24200] ;  /* 0x0242000024247984 */ /* 0x000f220000000c00 */
[----:B------:R-:W-:Y:S05]  /*f620*/  @P3 BRA `(.L_x_4375) ;  /* 0x0000000c00643947 */ /* 0x000fea0003800000 */
[----:B------:R-:W-:Y:S01]  /*f630*/  SHF.R.U32.HI R44, RZ, 0x8, R61 ;  /* 0x00000008ff2c7819 */ /* 0x000fe2000001163d */
[----:B--2---:R-:W-:Y:S01]  /*f640*/  IMAD.MOV.U32 R46, RZ, RZ, R12 ;  /* 0x000000ffff2e7224 */ /* 0x004fe200078e000c */
[----:B------:R-:W-:Y:S01]  /*f650*/  SHF.R.U32.HI R53, RZ, 0x8, R75 ;  /* 0x00000008ff357819 */ /* 0x000fe2000001164b */
[----:B----4-:R-:W-:Y:S01]  /*f660*/  IMAD.MOV.U32 R47, RZ, RZ, R36 ;  /* 0x000000ffff2f7224 */ /* 0x010fe200078e0024 */
[----:B------:R-:W-:Y:S01]  /*f670*/  SHF.R.U32.HI R60, RZ, 0x18, R61 ;  /* 0x00000018ff3c7819 */ /* 0x000fe2000001163d */
[----:B------:R-:W-:Y:S01]  /*f680*/  IMAD.SHL.U32 R12, R44, 0x100, RZ ;  /* 0x000001002c0c7824 */ /* 0x000fe200078e00ff */
[----:B0-----:R-:W-:Y:S01]  /*f690*/  LOP3.LUT R11, R61, 0xff, RZ, 0xc0, !PT ;  /* 0x000000ff3d0b7812 */ /* 0x001fe200078ec0ff */
[----:B------:R-:W-:Y:S01]  /*f6a0*/  IMAD.SHL.U32 R53, R53, 0x100, RZ ;  /* 0x0000010035357824 */ /* 0x000fe200078e00ff */
[----:B------:R-:W-:Y:S01]  /*f6b0*/  SHF.R.U32.HI R54, RZ, 0x8, R63 ;  /* 0x00000008ff367819 */ /* 0x000fe2000001163f */
[----:B------:R-:W-:Y:S01]  /*f6c0*/  IMAD.MOV.U32 R44, RZ, RZ, R38 ;  /* 0x000000ffff2c7224 */ /* 0x000fe200078e0026 */
[----:B------:R-:W-:-:S02]  /*f6d0*/  SHF.R.U32.HI R52, RZ, 0x18, R73 ;  /* 0x00000018ff347819 */ /* 0x000fc40000011649 */
[----:B------:R-:W-:Y:S02]  /*f6e0*/  LOP3.LUT R49, R73, 0xff, RZ, 0xc0, !PT ;  /* 0x000000ff49317812 */ /* 0x000fe400078ec0ff */
[----:B------:R-:W-:Y:S02]  /*f6f0*/  SHF.R.U32.HI R57, RZ, 0x18, R63 ;  /* 0x00000018ff397819 */ /* 0x000fe4000001163f */
[----:B------:R-:W-:Y:S02]  /*f700*/  LOP3.LUT R48, R63, 0xff, RZ, 0xc0, !PT ;  /* 0x000000ff3f307812 */ /* 0x000fe400078ec0ff */
[----:B------:R-:W-:Y:S02]  /*f710*/  SHF.R.U32.HI R51, RZ, 0x8, R73 ;  /* 0x00000008ff337819 */ /* 0x000fe40000011649 */
[----:B------:R-:W-:Y:S02]  /*f720*/  SHF.R.U32.HI R56, RZ, 0x10, R63 ;  /* 0x00000010ff387819 */ /* 0x000fe4000001163f */
[----:B------:R-:W-:Y:S01]  /*f730*/  PRMT R11, R60, 0x654, R11 ;  /* 0x000006543c0b7816 */ /* 0x000fe2000000000b */
[----:B------:R-:W-:Y:S01]  /*f740*/  IMAD.SHL.U32 R51, R51, 0x100, RZ ;  /* 0x0000010033337824 */ /* 0x000fe200078e00ff */
[----:B------:R-:W-:Y:S01]  /*f750*/  PRMT R36, R52, 0x654, R49 ;  /* 0x0000065434247816 */ /* 0x000fe20000000031 */
[----:B------:R-:W-:Y:S01]  /*f760*/  IMAD.SHL.U32 R49, R54, 0x100, RZ ;  /* 0x0000010036317824 */ /* 0x000fe200078e00ff */
[----:B------:R-:W-:-:S02]  /*f770*/  SHF.R.U32.HI R58, RZ, 0x10, R61 ;  /* 0x00000010ff3a7819 */ /* 0x000fc4000001163d */
[----:B------:R-:W-:Y:S02]  /*f780*/  LOP3.LUT R50, R75, 0xff0000ff, RZ, 0xc0, !PT ;  /* 0xff0000ff4b327812 */ /* 0x000fe400078ec0ff */
[----:B------:R-:W-:Y:S02]  /*f790*/  PRMT R48, R57, 0x654, R48 ;  /* 0x0000065439307816 */ /* 0x000fe40000000030 */
[----:B------:R-:W-:Y:S02]  /*f7a0*/  MOV R43, R14 ;  /* 0x0000000e002b7202 */ /* 0x000fe40000000f00 */
[----:B------:R-:W-:Y:S01]  /*f7b0*/  LOP3.LUT R11, R11, 0xff00, R12, 0xf8, !PT ;  /* 0x0000ff000b0b7812 */ /* 0x000fe200078ef80c */
[----:B------:R-:W-:Y:S01]  /*f7c0*/  IMAD.U32 R12, R56, 0x10000, RZ ;  /* 0x00010000380c7824 */ /* 0x000fe200078e00ff */
[----:B------:R-:W-:Y:S02]  /*f7d0*/  SHF.L.U32 R14, R58, 0x10, RZ ;  /* 0x000000103a0e7819 */ /* 0x000fe400000006ff */
[----:B------:R-:W-:-:S02]  /*f7e0*/  LOP3.LUT R54, R50, 0xff00, R53, 0xf8, !PT ;  /* 0x0000ff0032367812 */ /* 0x000fc400078ef835 */
[----:B------:R-:W-:Y:S02]  /*f7f0*/  LOP3.LUT R49, R48, 0xff00, R49, 0xf8, !PT ;  /* 0x0000ff0030317812 */ /* 0x000fe400078ef831 */
[----:B------:R-:W-:Y:S02]  /*f800*/  F2FP.F16.E4M3.UNPACK_B R52, R134.H1 ;  /* 0x00000086ff34723e */ /* 0x000fe400030006ff */
[----:B------:R-:W-:Y:S02]  /*f810*/  F2FP.F16.E4M3.UNPACK_B R50, R47.H1 ;  /* 0x0000002fff32723e */ /* 0x000fe400030006ff */
[----:B------:R-:W-:Y:S02]  /*f820*/  F2FP.F16.E4M3.UNPACK_B R48, R46.H1 ;  /* 0x0000002eff30723e */ /* 0x000fe400030006ff */
[----:B------:R-:W-:Y:S02]  /*f830*/  SHF.R.U32.HI R45, RZ, 0x10, R73 ;  /* 0x00000010ff2d7819 */ /* 0x000fe40000011649 */
[----:B------:R-:W-:Y:S01]  /*f840*/  LOP3.LUT R36, R36, 0xff00, R51, 0xf8, !PT ;  /* 0x0000ff0024247812 */ /* 0x000fe200078ef833 */
[----:B------:R-:W-:Y:S01]  /*f850*/  HADD2.F32 R38, -RZ, R48.H0_H0 ;  /* 0x20000030ff267230 */ /* 0x000fe20000004100 */
[----:B------:R-:W-:Y:S01]  /*f860*/  LOP3.LUT R14, R11, 0xff0000, R14, 0xf8, !PT ;  /* 0x00ff00000b0e7812 */ /* 0x000fe200078ef80e */
[----:B------:R-:W-:Y:S01]  /*f870*/  IMAD.U32 R53, R45, 0x10000, RZ ;  /* 0x000100002d357824 */ /* 0x000fe200078e00ff */
[----:B------:R-:W-:Y:S01]  /*f880*/  LOP3.LUT R11, R49, 0xff0000, R12, 0xf8, !PT ;  /* 0x00ff0000310b7812 */ /* 0x000fe200078ef80c */
[----:B------:R-:W-:Y:S01]  /*f890*/  HADD2.F32 R12, -RZ, R52.H0_H0 ;  /* 0x20000034ff0c7230 */ /* 0x000fe20000004100 */
[----:B------:R-:W-:Y:S01]  /*f8a0*/  F2FP.F16.E4M3.UNPACK_B R51, R136.H1 ;  /* 0x00000088ff33723e */ /* 0x000fe200030006ff */
[----:B------:R-:W-:Y:S01]  /*f8b0*/  HADD2.F32 R49, -RZ, R50.H0_H0 ;  /* 0x20000032ff317230 */ /* 0x000fe20000004100 */
[----:B------:R-:W-:Y:S01]  /*f8c0*/  SHF.R.U32.HI R55, RZ, 0x10, R75 ;  /* 0x00000010ff377819 */ /* 0x000fe2000001164b */
[----:B------:R-:W-:-:S02]  /*f8d0*/  HADD2.F32 R52, -RZ, R52.H1_H1 ;  /* 0x30000034ff347230 */ /* 0x000fc40000004100 */
[-C--:B------:R-:W-:Y:S01]  /*f8e0*/  FMUL.FTZ R56, R38, R12.reuse ;  /* 0x0000000c26387220 */ /* 0x080fe20000410000 */
[--C-:B------:R-:W-:Y:S02]  /*f8f0*/  HADD2.F32 R45, -RZ, R51.reuse.H0_H0 ;  /* 0x20000033ff2d7230 */ /* 0x100fe40000004100 */
[----:B------:R-:W-:Y:S01]  /*f900*/  FMUL.FTZ R57, R49, R12 ;  /* 0x0000000c31397220 */ /* 0x000fe20000410000 */
[----:B------:R-:W-:Y:S01]  /*f910*/  IMAD.U32 R55, R55, 0x10000, RZ ;  /* 0x0001000037377824 */ /* 0x000fe200078e00ff */
[----:B------:R-:W-:Y:S01]  /*f920*/  LOP3.LUT R36, R36, 0xff0000, R53, 0xf8, !PT ;  /* 0x00ff000024247812 */ /* 0x000fe200078ef835 */
[----:B------:R-:W-:Y:S02]  /*f930*/  HADD2.F32 R53, -RZ, R50.H1_H1 ;  /* 0x30000032ff357230 */ /* 0x000fe40000004100 */
[-C--:B------:R-:W-:Y:S01]  /*f940*/  FFMA.FTZ R38, R38, R45.reuse, -R57 ;  /* 0x0000002d26267223 */ /* 0x080fe20000010839 */
[----:B------:R-:W-:Y:S01]  /*f950*/  FFMA.FTZ R45, R49, R45, R56 ;  /* 0x0000002d312d7223 */ /* 0x000fe20000010038 */
[----:B------:R-:W-:Y:S01]  /*f960*/  LOP3.LUT R12, R54, 0xff0000, R55, 0xf8, !PT ;  /* 0x00ff0000360c7812 */ /* 0x000fe200078ef837 */
[----:B------:R-:W-:Y:S01]  /*f970*/  HADD2.F32 R54, -RZ, R51.H1_H1 ;  /* 0x30000033ff367230 */ /* 0x000fe20000004100 */
[----:B------:R-:W-:Y:S01]  /*f980*/  F2FP.F16.E4M3.UNPACK_B R134, R134 ;  /* 0x00000086ff86723e */ /* 0x000fe200020006ff */
[----:B------:R-:W-:Y:S01]  /*f990*/  HADD2.F32 R49, -RZ, R48.H1_H1 ;  /* 0x30000030ff317230 */ /* 0x000fe20000004100 */
[----:B------:R-:W-:-:S02]  /*f9a0*/  F2FP.F16.E4M3.UNPACK_B R51, R47 ;  /* 0x0000002fff33723e */ /* 0x000fc400020006ff */
[----:B------:R-:W-:Y:S01]  /*f9b0*/  F2FP.F16.E4M3.UNPACK_B R50, R46 ;  /* 0x0000002eff32723e */ /* 0x000fe200020006ff */
[----:B------:R-:W-:Y:S01]  /*f9c0*/  FMUL.FTZ R46, R53, R52 ;  /* 0x00000034352e7220 */ /* 0x000fe20000410000 */
[----:B------:R-:W-:Y:S01]  /*f9d0*/  F2FP.F16.E4M3.UNPACK_B R136, R136 ;  /* 0x00000088ff88723e */ /* 0x000fe200020006ff */
[C---:B------:R-:W-:Y:S01]  /*f9e0*/  FMUL.FTZ R56, R49.reuse, R52 ;  /* 0x0000003431387220 */ /* 0x040fe20000410000 */
[----:B------:R-:W-:Y:S02]  /*f9f0*/  HADD2.F32 R55, -RZ, R134.H0_H0 ;  /* 0x20000086ff377230 */ /* 0x000fe40000004100 */
[-C--:B------:R-:W-:Y:S01]  /*fa00*/  FFMA.FTZ R47, R49, R54.reuse, -R46 ;  /* 0x00000036312f7223 */ /* 0x080fe2000001082e */
[----:B------:R-:W-:Y:S02]  /*fa10*/  HADD2.F32 R52, -RZ, R51.H0_H0 ;  /* 0x20000033ff347230 */ /* 0x000fe40000004100 */
[----:B------:R-:W-:Y:S01]  /*fa20*/  FFMA.FTZ R46, R53, R54, R56 ;  /* 0x00000036352e7223 */ /* 0x000fe20000010038 */
[----:B------:R-:W-:Y:S01]  /*fa30*/  HADD2.F32 R48, -RZ, R50.H0_H0 ;  /* 0x20000032ff307230 */ /* 0x000fe20000004100 */
[----:B------:R-:W-:Y:S01]  /*fa40*/  F2FP.F16.E4M3.UNPACK_B R54, R44.H1 ;  /* 0x0000002cff36723e */ /* 0x000fe200030006ff */
[----:B------:R-:W-:-:S02]  /*fa50*/  HADD2.F32 R49, -RZ, R136.H0_H0 ;  /* 0x20000088ff317230 */ /* 0x000fc40000004100 */
[-C--:B------:R-:W-:Y:S01]  /*fa60*/  FMUL.FTZ R57, R52, R55.reuse ;  /* 0x0000003734397220 */ /* 0x080fe20000410000 */
[----:B------:R-:W-:Y:S02]  /*fa70*/  HADD2.F32 R134, -RZ, R134.H1_H1 ;  /* 0x30000086ff867230 */ /* 0x000fe40000004100 */
[C---:B------:R-:W-:Y:S01]  /*fa80*/  FMUL.FTZ R55, R48.reuse, R55 ;  /* 0x0000003730377220 */ /* 0x040fe20000410000 */
[----:B------:R-:W-:Y:S02]  /*fa90*/  HADD2.F32 R53, -RZ, R51.H1_H1 ;  /* 0x30000033ff357230 */ /* 0x000fe40000004100 */
[----:B------:R-:W-:Y:S01]  /*faa0*/  FFMA.FTZ R48, R48, R49, -R57 ;  /* 0x0000003130307223 */ /* 0x000fe20000010839 */
[----:B------:R-:W-:Y:S01]  /*fab0*/  HADD2.F32 R50, -RZ, R50.H1_H1 ;  /* 0x30000032ff327230 */ /* 0x000fe20000004100 */
        /* <DEDUP_REMOVED lines=11> */
[----:B------:R-:W-:Y:S01]  /*fb70*/  HADD2.F32 R58, -RZ, R56.H0_H0 ;  /* 0x20000038ff3a7230 */ /* 0x000fe20000004100 */
[----:B------:R-:W-:Y:S01]  /*fb80*/  F2FP.F16.E4M3.UNPACK_B R135, R135 ;  /* 0x00000087ff87723e */ /* 0x000fe200020006ff */
[----:B------:R-:W-:Y:S02]  /*fb90*/  HADD2.F32 R53, -RZ, R52.H0_H0 ;  /* 0x20000034ff357230 */ /* 0x000fe40000004100 */
[-C--:B------:R-:W-:Y:S01]  /*fba0*/  FMUL.FTZ R62, R55, R60.reuse ;  /* 0x0000003c373e7220 */ /* 0x080fe20000410000 */
[----:B------:R-:W-:Y:S01]  /*fbb0*/  HADD2.F32 R57, -RZ, R57.H1_H1 ;  /* 0x30000039ff397230 */ /* 0x000fe20000004100 */
[----:B------:R-:W-:Y:S01]  /*fbc0*/  F2FP.F16.E4M3.UNPACK_B R43, R43 ;  /* 0x0000002bff2b723e */ /* 0x000fe200020006ff */
[----:B------:R-:W-:Y:S02]  /*fbd0*/  HADD2.F32 R54, -RZ, R54.H1_H1 ;  /* 0x30000036ff367230 */ /* 0x000fe40000004100 */
[C---:B------:R-:W-:Y:S01]  /*fbe0*/  FMUL.FTZ R60, R53.reuse, R60 ;  /* 0x0000003c353c7220 */ /* 0x040fe20000410000 */
[----:B------:R-:W-:Y:S01]  /*fbf0*/  FFMA.FTZ R62, R53, R58, -R62 ;  /* 0x0000003a353e7223 */ /* 0x000fe2000001083e */
[----:B------:R-:W-:Y:S01]  /*fc00*/  HADD2.F32 R52, -RZ, R52.H1_H1 ;  /* 0x30000034ff347230 */ /* 0x000fe20000004100 */
[----:B------:R-:W-:Y:S01]  /*fc10*/  F2FP.F16.E4M3.UNPACK_B R137, R137 ;  /* 0x00000089ff89723e */ /* 0x000fe200020006ff */
[----:B------:R-:W-:-:S02]  /*fc20*/  HADD2.F32 R53, -RZ, R56.H1_H1 ;  /* 0x30000038ff357230 */ /* 0x000fc40000004100 */
[-C--:B------:R-:W-:Y:S01]  /*fc30*/  FMUL.FTZ R59, R54, R57.reuse ;  /* 0x00000039363b7220 */ /* 0x080fe20000410000 */
[----:B------:R-:W-:Y:S01]  /*fc40*/  FFMA.FTZ R60, R55, R58, R60 ;  /* 0x0000003a373c7223 */ /* 0x000fe2000001003c */
[C---:B------:R-:W-:Y:S01]  /*fc50*/  FMUL.FTZ R57, R52.reuse, R57 ;  /* 0x0000003934397220 */ /* 0x040fe20000410000 */
[--C-:B------:R-:W-:Y:S02]  /*fc60*/  HADD2.F32 R55, -RZ, R135.reuse.H0_H0 ;  /* 0x20000087ff377230 */ /* 0x100fe40000004100 */
[-C--:B------:R-:W-:Y:S01]  /*fc70*/  FFMA.FTZ R59, R52, R53.reuse, -R59 ;  /* 0x00000035343b7223 */ /* 0x080fe2000001083b */
[----:B------:R-:W-:Y:S01]  /*fc80*/  F2FP.F16.E4M3.UNPACK_B R52, R44 ;  /* 0x0000002cff34723e */ /* 0x000fe200020006ff */
[----:B------:R-:W-:Y:S01]  /*fc90*/  FFMA.FTZ R61, R54, R53, R57 ;  /* 0x00000035363d7223 */ /* 0x000fe20000010039 */
[----:B------:R-:W-:Y:S01]  /*fca0*/  HADD2.F32 R135, -RZ, R135.H1_H1 ;  /* 0x30000087ff877230 */ /* 0x000fe20000004100 */
[----:B------:R-:W-:Y:S01]  /*fcb0*/  F2FP.SATFINITE.E4M3.F32.PACK_AB_MERGE_C R38, R47, R38, RZ ;  /* 0x000000262f26723e */ /* 0x000fe200048070ff */
[----:B------:R-:W-:Y:S01]  /*fcc0*/  HADD2.F32 R44, -RZ, R43.H0_H0 ;  /* 0x2000002bff2c7230 */ /* 0x000fe20000004100 */
[----:B------:R-:W-:Y:S01]  /*fcd0*/  F2FP.F16.E4M3.UNPACK_B R47, R13 ;  /* 0x0000000dff2f723e */ /* 0x000fe200020006ff */
[--C-:B------:R-:W-:Y:S01]  /*fce0*/  HADD2.F32 R53, -RZ, R52.reuse.H0_H0 ;  /* 0x20000034ff357230 */ /* 0x100fe20000004100 */
[----:B------:R-:W-:Y:S01]  /*fcf0*/  F2FP.SATFINITE.E4M3.F32.PACK_AB_MERGE_C R60, R61, R60, RZ ;  /* 0x0000003c3d3c723e */ /* 0x000fe200048070ff */
[----:B------:R-:W-:-:S02]  /*fd00*/  HADD2.F32 R52, -RZ, R52.H1_H1 ;  /* 0x30000034ff347230 */ /* 0x000fc40000004100 */
[-C--:B------:R-:W-:Y:S01]  /*fd10*/  FMUL.FTZ R56, R44, R55.reuse ;  /* 0x000000372c387220 */ /* 0x080fe20000410000 */
[----:B------:R-:W-:Y:S02]  /*fd20*/  HADD2.F32 R43, -RZ, R43.H1_H1 ;  /* 0x3000002bff2b7230 */ /* 0x000fe40000004100 */
[----:B------:R-:W-:Y:S01]  /*fd30*/  FMUL.FTZ R57, R53, R55 ;  /* 0x0000003735397220 */ /* 0x000fe20000410000 */
[--C-:B------:R-:W-:Y:S02]  /*fd40*/  HADD2.F32 R54, -RZ, R137.reuse.H0_H0 ;  /* 0x20000089ff367230 */ /* 0x100fe40000004100 */
[-C--:B------:R-:W-:Y:S01]  /*fd50*/  FMUL.FTZ R58, R52, R135.reuse ;  /* 0x00000087343a7220 */ /* 0x080fe20000410000 */
[----:B------:R-:W-:Y:S02]  /*fd60*/  HADD2.F32 R137, -RZ, R137.H1_H1 ;  /* 0x30000089ff897230 */ /* 0x000fe40000004100 */
[----:B------:R-:W-:Y:S01]  /*fd70*/  FMUL.FTZ R135, R43, R135 ;  /* 0x000000872b877220 */ /* 0x000fe20000410000 */
[-C--:B------:R-:W-:Y:S01]  /*fd80*/  FFMA.FTZ R57, R44, R54.reuse, -R57 ;  /* 0x000000362c397223 */ /* 0x080fe20000010839 */
[----:B------:R-:W-:-:S02]  /*fd90*/  FFMA.FTZ R56, R53, R54, R56 ;  /* 0x0000003635387223 */ /* 0x000fc40000010038 */
[----:B------:R-:W-:Y:S01]  /*fda0*/  FFMA.FTZ R135, R52, R137, R135 ;  /* 0x0000008934877223 */ /* 0x000fe20000010087 */
[----:B------:R-:W-:Y:S01]  /*fdb0*/  F2FP.SATFINITE.E4M3.F32.PACK_AB_MERGE_C R44, R46, R45, RZ ;  /* 0x0000002d2e2c723e */ /* 0x000fe200048070ff */
[----:B------:R-:W-:Y:S01]  /*fdc0*/  FFMA.FTZ R58, R43, R137, -R58 ;  /* 0x000000892b3a7223 */ /* 0x000fe2000001083a */
[----:B------:R-:W-:Y:S01]  /*fdd0*/  F2FP.F16.E4M3.UNPACK_B R52, R37 ;  /* 0x00000025ff34723e */ /* 0x000fe200020006ff */
[----:B------:R-:W-:Y:S01]  /*fde0*/  HADD2.F32 R46, -RZ, R47.H0_H0 ;  /* 0x2000002fff2e7230 */ /* 0x000fe20000004100 */
[----:B------:R-:W-:Y:S02]  /*fdf0*/  F2FP.F16.E4M3.UNPACK_B R53, R36 ;  /* 0x00000024ff35723e */ /* 0x000fe400020006ff */
[----:B------:R-:W-:Y:S01]  /*fe00*/  F2FP.SATFINITE.E4M3.F32.PACK_AB_MERGE_C R45, R51, R48, R38 ;  /* 0x00000030332d723e */ /* 0x000fe20004807026 */
[--C-:B------:R-:W-:Y:S01]  /*fe10*/  HADD2.F32 R48, -RZ, R52.reuse.H0_H0 ;  /* 0x20000034ff307230 */ /* 0x100fe20000004100 */
[----:B------:R-:W-:Y:S01]  /*fe20*/  F2FP.SATFINITE.E4M3.F32.PACK_AB_MERGE_C R44, R50, R49, R44 ;  /* 0x00000031322c723e */ /* 0x000fe2000480702c */
[--C-:B------:R-:W-:Y:S01]  /*fe30*/  HADD2.F32 R49, -RZ, R53.reuse.H0_H0 ;  /* 0x20000035ff317230 */ /* 0x100fe20000004100 */
[----:B------:R-:W-:Y:S01]  /*fe40*/  F2FP.SATFINITE.E4M3.F32.PACK_AB_MERGE_C R43, R59, R62, RZ ;  /* 0x0000003e3b2b723e */ /* 0x000fe200048070ff */
[----:B------:R-:W-:Y:S01]  /*fe50*/  HADD2.F32 R52, -RZ, R52.H1_H1 ;  /* 0x30000034ff347230 */ /* 0x000fe20000004100 */
[----:B------:R-:W-:Y:S01]  /*fe60*/  F2FP.F16.E4M3.UNPACK_B R50, R14 ;  /* 0x0000000eff32723e */ /* 0x000fe200020006ff */
[----:B------:R-:W-:Y:S01]  /*fe70*/  HADD2.F32 R53, -RZ, R53.H1_H1 ;  /* 0x30000035ff357230 */ /* 0x000fe20000004100 */
[----:B------:R-:W-:Y:S01]  /*fe80*/  F2FP.SATFINITE.E4M3.F32.PACK_AB_MERGE_C R43, R58, R57, R43 ;  /* 0x000000393a2b723e */ /* 0x000fe2000480702b */
[-C--:B------:R-:W-:Y:S01]  /*fe90*/  FMUL.FTZ R55, R48, R49.reuse ;  /* 0x0000003130377220 */ /* 0x080fe20000410000 */
[----:B------:R-:W-:Y:S01]  /*fea0*/  FMUL.FTZ R57, R46, R49 ;  /* 0x000000312e397220 */ /* 0x000fe20000410000 */
[----:B------:R-:W-:-:S02]  /*feb0*/  HADD2.F32 R51, -RZ, R50.H0_H0 ;  /* 0x20000032ff337230 */ /* 0x000fc40000004100 */
[----:B------:R-:W-:Y:S01]  /*fec0*/  FMUL.FTZ R54, R52, R53 ;  /* 0x0000003534367220 */ /* 0x000fe20000410000 */
[----:B------:R-:W-:Y:S01]  /*fed0*/  HADD2.F32 R49, -RZ, R47.H1_H1 ;  /* 0x3000002fff317230 */ /* 0x000fe20000004100 */
[----:B------:R-:W-:Y:S01]  /*fee0*/  F2FP.F16.E4M3.UNPACK_B R14, R14.H1 ;  /* 0x0000000eff0e723e */ /* 0x000fe200030006ff */
[-C--:B------:R-:W-:Y:S01]  /*fef0*/  FFMA.FTZ R46, R46, R51.reuse, -R55 ;  /* 0x000000332e2e7223 */ /* 0x080fe20000010837 */
[----:B------:R-:W-:Y:S01]  /*ff00*/  FFMA.FTZ R47, R48, R51, R57 ;  /* 0x00000033302f7223 */ /* 0x000fe20000010039 */
[----:B------:R-:W-:Y:S02]  /*ff10*/  HADD2.F32 R51, -RZ, R50.H1_H1 ;  /* 0x30000032ff337230 */ /* 0x000fe40000004100 */
[C---:B------:R-:W-:Y:S01]  /*ff20*/  FMUL.FTZ R55, R49.reuse, R53 ;  /* 0x0000003531377220 */ /* 0x040fe20000410000 */
[----:B------:R-:W-:Y:S02]  /*ff30*/  F2FP.F16.E4M3.UNPACK_B R48, R13.H1 ;  /* 0x0000000dff30723e */ /* 0x000fe400030006ff */
[----:B------:R-:W-:Y:S01]  /*ff40*/  F2FP.F16.E4M3.UNPACK_B R50, R37.H1 ;  /* 0x00000025ff32723e */ /* 0x000fe200030006ff */
[-C--:B------:R-:W-:Y:S01]  /*ff50*/  FFMA.FTZ R13, R49, R51.reuse, -R54 ;  /* 0x00000033310d7223 */ /* 0x080fe20000010836 */
[----:B------:R-:W-:Y:S01]  /*ff60*/  F2FP.F16.E4M3.UNPACK_B R53, R36.H1 ;  /* 0x00000024ff35723e */ /* 0x000fe200030006ff */
[----:B------:R-:W-:Y:S01]  /*ff70*/  FFMA.FTZ R36, R52, R51, R55 ;  /* 0x0000003334247223 */ /* 0x000fe20000010037 */
[----:B------:R-:W-:Y:S01]  /*ff80*/  HADD2.F32 R37, -RZ, R48.H0_H0 ;  /* 0x20000030ff257230 */ /* 0x000fe20000004100 */
[----:B------:R-:W-:Y:S01]  /*ff90*/  F2FP.SATFINITE.E4M3.F32.PACK_AB_MERGE_C R38, R135, R56, R60 ;  /* 0x000000388726723e */ /* 0x000fe2000480703c */
[----:B------:R-:W-:Y:S01]  /*ffa0*/  HADD2.F32 R49, -RZ, R50.H0_H0 ;  /* 0x20000032ff317230 */ /* 0x000fe20000004100 */
[----:B------:R-:W-:Y:S01]  /*ffb0*/  F2FP.F16.E4M3.UNPACK_B R58, R12.H1 ;  /* 0x0000000cff3a723e */ /* 0x000fe200030006ff */
[----:B------:R-:W-:-:S02]  /*ffc0*/  HADD2.F32 R54, -RZ, R53.H0_H0 ;  /* 0x20000035ff367230 */ /* 0x000fc40000004100 */
[----:B------:R-:W-:Y:S02]  /*ffd0*/  HADD2.F32 R48, -RZ, R48.H1_H1 ;  /* 0x30000030ff307230 */ /* 0x000fe40000004100 */
[----:B------:R-:W-:Y:S02]  /*ffe0*/  HADD2.F32 R51, -RZ, R53.H1_H1 ;  /* 0x30000035ff337230 */ /* 0x000fe40000004100 */
[-C--:B------:R-:W-:Y:S01]  /*fff0*/  FMUL.FTZ R56, R49, R54.reuse ;  /* 0x0000003631387220 */ /* 0x080fe20000410000 */
[----:B------:R-:W-:Y:S02]  /*10000*/  HADD2.F32 R50, -RZ, R50.H1_H1 ;  /* 0x30000032ff327230 */ /* 0x000fe40000004100 */
[----:B------:R-:W-:Y:S01]  /*10010*/  FMUL.FTZ R54, R37, R54 ;  /* 0x0000003625367220 */ /* 0x000fe20000410000 */
[--C-:B------:R-:W-:Y:S02]  /*10020*/  HADD2.F32 R52, -RZ, R14.reuse.H0_H0 ;  /* 0x2000000eff347230 */ /* 0x100fe40000004100 */
[----:B------:R-:W-:Y:S01]  /*10030*/  FMUL.FTZ R57, R48, R51 ;  /* 0x0000003330397220 */ /* 0x000fe20000410000 */
[----:B------:R-:W-:-:S02]  /*10040*/  HADD2.F32 R53, -RZ, R14.H1_H1 ;  /* 0x3000000eff357230 */ /* 0x000fc40000004100 */
[C---:B------:R-:W-:Y:S01]  /*10050*/  FMUL.FTZ R55, R50.reuse, R51 ;  /* 0x0000003332377220 */ /* 0x040fe20000410000 */
[----:B------:R-:W-:Y:S01]  /*10060*/  F2FP.F16.E4M3.UNPACK_B R51, R39 ;  /* 0x00000027ff33723e */ /* 0x000fe200020006ff */
[-C--:B------:R-:W-:Y:S01]  /*10070*/  FFMA.FTZ R14, R37, R52.reuse, -R56 ;  /* 0x00000034250e7223 */ /* 0x080fe20000010838 */
[----:B------:R-:W-:Y:S01]  /*10080*/  FFMA.FTZ R37, R49, R52, R54 ;  /* 0x0000003431257223 */ /* 0x000fe20000010036 */
[-C--:B------:R-:W-:Y:S01]  /*10090*/  FFMA.FTZ R62, R50, R53.reuse, R57 ;  /* 0x00000035323e7223 */ /* 0x080fe20000010039 */
[----:B------:R-:W-:Y:S01]  /*100a0*/  FFMA.FTZ R49, R48, R53, -R55 ;  /* 0x0000003530317223 */ /* 0x000fe20000010837 */
[----:B------:R-:W-:Y:S01]  /*100b0*/  F2FP.F16.E4M3.UNPACK_B R57, R12 ;  /* 0x0000000cff39723e */ /* 0x000fe200020006ff */
[----:B------:R-:W-:Y:S01]  /*100c0*/  HADD2.F32 R53, -RZ, R51.H0_H0 ;  /* 0x20000033ff357230 */ /* 0x000fe20000004100 */
[-C--:B------:R-:W-:Y:S01]  /*100d0*/  F2FP.F16.E4M3.UNPACK_B R48, R15.reuse ;  /* 0x0000000fff30723e */ /* 0x080fe200020006ff */
[----:B------:R-:W-:Y:S01]  /*100e0*/  HADD2.F32 R59, -RZ, R58.H0_H0 ;  /* 0x2000003aff3b7230 */ /* 0x000fe20000004100 */
[----:B------:R-:W-:Y:S01]  /*100f0*/  F2FP.F16.E4M3.UNPACK_B R15, R15.H1 ;  /* 0x0000000fff0f723e */ /* 0x000fe200030006ff */
[----:B------:R-:W-:Y:S01]  /*10100*/  HADD2.F32 R60, -RZ, R57.H0_H0 ;  /* 0x20000039ff3c7230 */ /* 0x000fe20000004100 */
[----:B------:R-:W-:Y:S01]  /*10110*/  F2FP.F16.E4M3.UNPACK_B R52, R39.H1 ;  /* 0x00000027ff34723e */ /* 0x000fe200030006ff */
[----:B------:R-:W-:Y:S01]  /*10120*/  HADD2.F32 R39, -RZ, R48.H0_H0 ;  /* 0x20000030ff277230 */ /* 0x000fe20000004100 */
[-C--:B------:R-:W-:Y:S01]  /*10130*/  F2FP.F16.E4M3.UNPACK_B R12, R11.reuse ;  /* 0x0000000bff0c723e */ /* 0x080fe200020006ff */
[----:B------:R-:W-:Y:S01]  /*10140*/  HADD2.F32 R50, -RZ, R15.H0_H0 ;  /* 0x2000000fff327230 */ /* 0x000fe20000004100 */
[----:B------:R-:W-:Y:S01]  /*10150*/  F2FP.F16.E4M3.UNPACK_B R54, R11.H1 ;  /* 0x0000000bff36723e */ /* 0x000fe200030006ff */
[----:B------:R-:W-:-:S02]  /*10160*/  HADD2.F32 R11, -RZ, R52.H0_H0 ;  /* 0x20000034ff0b7230 */ /* 0x000fc40000004100 */
[-C--:B------:R-:W-:Y:S01]  /*10170*/  FMUL.FTZ R64, R53, R60.reuse ;  /* 0x0000003c35407220 */ /* 0x080fe20000410000 */
[----:B------:R-:W-:Y:S02]  /*10180*/  HADD2.F32 R56, -RZ, R12.H0_H0 ;  /* 0x2000000cff387230 */ /* 0x000fe40000004100 */
[----:B------:R-:W-:Y:S01]  /*10190*/  FMUL.FTZ R60, R39, R60 ;  /* 0x0000003c273c7220 */ /* 0x000fe20000410000 */
        /* <DEDUP_REMOVED lines=18> */
[----:B------:R-:W-:Y:S01]  /*102c0*/  FMUL.FTZ R50, R48, R57 ;  /* 0x0000003930327220 */ /* 0x000fe20000410000 */
        /* <DEDUP_REMOVED lines=8> */
[----:B------:R-:W-:Y:S02]  /*10350*/  F2FP.SATFINITE.E4M3.F32.PACK_AB_MERGE_C R39, R39, R66, RZ ;  /* 0x000000422727723e */ /* 0x000fe400048070ff */
[----:B------:R-:W-:Y:S02]  /*10360*/  F2FP.SATFINITE.E4M3.F32.PACK_AB_MERGE_C R13, R13, R46, R14 ;  /* 0x0000002e0d0d723e */ /* 0x000fe4000480700e */
[----:B------:R-:W-:Y:S01]  /*10370*/  F2FP.SATFINITE.E4M3.F32.PACK_AB_MERGE_C R37, R36, R47, R37 ;  /* 0x0000002f2425723e */ /* 0x000fe20004807025 */
[----:B------:R-:W-:Y:S01]  /*10380*/  IMAD.MOV.U32 R36, RZ, RZ, R44 ;  /* 0x000000ffff247224 */ /* 0x000fe200078e002c */
[----:B------:R-:W-:Y:S02]  /*10390*/  F2FP.SATFINITE.E4M3.F32.PACK_AB_MERGE_C R15, R11, R64, R56 ;  /* 0x000000400b0f723e */ /* 0x000fe40004807038 */
[----:B------:R-:W-:-:S02]  /*103a0*/  F2FP.SATFINITE.E4M3.F32.PACK_AB_MERGE_C R39, R51, R60, R39 ;  /* 0x0000003c3327723e */ /* 0x000fc40004807027 */
[----:B------:R-:W-:-:S07]  /*103b0*/  MOV R14, R43 ;  /* 0x0000002b000e7202 */ /* 0x000fce0000000f00 */
.L_x_4375:
[----:B------:R-:W-:Y:S05]  /*103c0*/  BSYNC B1 ;  /* 0x0000000000017941 */ /* 0x000fea0003800000 */
.L_x_4374:
[----:B--2---:R2:W-:Y:S01]  /*103d0*/  ST.E.128 desc[UR50][R40.64], R12 ;  /* 0x0000000c28007985 */ /* 0x0045e2000c101d32 */
[----:B------:R-:W-:-:S13]  /*103e0*/  ISETP.GE.AND P3, PT, R42, R133, PT ;  /* 0x000000852a00720c */ /* 0x000fda0003f66270 */
[----:B------:R-:W-:Y:S05]  /*103f0*/  @P3 BRA `(.L_x_4322) ;  /* 0x0000000400ec3947 */ /* 0x000fea0003800000 */
[----:B--2---:R-:W-:-:S04]  /*10400*/  IADD3 R12, P3, R42, R120, RZ ;  /* 0x000000782a0c7210 */ /* 0x004fc80007f7e0ff */
[----:B------:R-:W-:-:S05]  /*10410*/  LEA.HI.X.SX32 R13, R42, R119, 0x1, P3 ;  /* 0x000000772a0d7211 */ /* 0x000fca00018f0eff */
[----:B----4-:R2:W-:Y:S01]  /*10420*/  ST.E.128 desc[UR50][R12.64], R36 ;  /* 0x000000240c007985 */ /* 0x0105e2000c101d32 */
[----:B------:R-:W-:Y:S05]  /*10430*/  BRA `(.L_x_4322) ;  /* 0x0000000400dc7947 */ /* 0x000fea0003800000 */
.L_x_4287:
[----:B------:R-:W-:-:S06]  /*10440*/  UISETP.NE.AND UP0, UPT, UR49, 0x3, UPT ;  /* 0x000000033100788c */ /* 0x000fcc000bf05270 */
[----:B------:R-:W-:-:S13]  /*10450*/  PLOP3.LUT P2, PT, PT, PT, UP0, 0x80, 0x0 ;  /* 0x000000000000781c */ /* 0x000fda0003f4f008 */
[----:B------:R-:W-:Y:S05]  /*10460*/  @!P2 BRA `(.L_x_4376) ;  /* 0x000000000004a947 */ /* 0x000fea0003800000 */
[----:B------:R-:W-:Y:S01]  /*10470*/  BPT.TRAP 0x1 ;  /* 0x000000040000795c */ /* 0x000fe20000300000 */
.L_x_4376:
[----:B------:R-:W2:Y:S01]  /*10480*/  LDL R11, [R1+0x4] ;  /* 0x00000400010b7983 */ /* 0x000ea20000100800 */
[----:B------:R-:W-:Y:S01]  /*10490*/  IMAD R93, R19, 0x8, R18 ;  /* 0x00000008135d7824 */ /* 0x000fe200078e0212 */
[----:B------:R-:W-:Y:S01]  /*104a0*/  BSSY B1, `(.L_x_4377) ;  /* 0x0000005000017945 */ /* 0x000fe20003800000 */
[----:B------:R-:W-:Y:S02]  /*104b0*/  SHF.R.S32.HI R90, RZ, 0x1f, R35 ;  /* 0x0000001fff5a7819 */ /* 0x000fe40000011423 */
[----:B--2---:R-:W-:-:S04]  /*104c0*/  SHF.L.U32 R94, R11, 0x1f, RZ ;  /* 0x0000001f0b5e7819 */ /* 0x004fc800000006ff */
[----:B------:R-:W0:Y:S02]  /*104d0*/  SYNCS.PHASECHK.TRANS64.TRYWAIT P3, [R93+URZ+0x33490], R94 ;  /* 0x0334905e5d0075a7 */ /* 0x000e24000806017f */
[----:B0-----:R-:W-:Y:S05]  /*104e0*/  @!P3 BRA `(.L_x_4378) ;  /* 0x000002100050b947 */ /* 0x001fea0003800000 */
.L_x_4650:
[----:B------:R-:W-:Y:S05]  /*104f0*/  BSYNC B1 ;  /* 0x0000000000017941 */ /* 0x000fea0003800000 */
.L_x_4377:
[----:B------:R-:W1:Y:S01]  /*10500*/  S2R R36, SR_TID.X ;  /* 0x0000000000247919 */ /* 0x000e620000002100 */
        /* <DEDUP_REMOVED lines=15> */
[----:B------:R-:W-:Y:S01]  /*10600*/  IMAD.WIDE.U32 R12, R223, UR4, R12 ;  /* 0x00000004df0c7c25 */ /* 0x000fe2000f8e000c */
[----:B------:R-:W-:-:S03]  /*10610*/  UMOV UR4, 0xffffffff ;  /* 0xffffffff00047882 */ /* 0x000fc60000000000 */
[----:B------:R-:W-:Y:S01]  /*10620*/  IMAD R44, R223, UR5, R13 ;  /* 0x00000005df2c7c24 */ /* 0x000fe2000f8e020d */
[----:B------:R-:W-:Y:S01]  /*10630*/  IADD3 R42, P3, R12, UR6, RZ ;  /* 0x000000060c2a7c10 */ /* 0x000fe2000ff7e0ff */
[C---:B-1----:R-:W-:Y:S02]  /*10640*/  VIADD R37, R36.reuse, 0xffffff80 ;  /* 0xffffff8024257836 */ /* 0x042fe40000000000 */
[----:B------:R-:W-:Y:S01]  /*10650*/  VIADD R36, R36, 0xffffff80 ;  /* 0xffffff8024247836 */ /* 0x000fe20000000000 */
[----:B------:R-:W-:-:S04]  /*10660*/  IADD3.X R44, R44, UR7, RZ, P3, !PT ;  /* 0x000000072c2c7c10 */ /* 0x000fc80009ffe4ff */
[----:B------:R-:W-:-:S04]  /*10670*/  LEA.HI R36, R36, R37, RZ, 0x1 ;  /* 0x0000002524247211 */ /* 0x000fc800078f08ff */
[----:B------:R-:W-:-:S04]  /*10680*/  SHF.R.S32.HI R36, RZ, 0x1, R36 ;  /* 0x00000001ff247819 */ /* 0x000fc80000011424 */
[----:B------:R-:W-:-:S04]  /*10690*/  IADD3 R47, -R36, R92, RZ ;  /* 0x0000005c242f7210 */ /* 0x000fc80007ffe1ff */
[----:B------:R-:W-:Y:S01]  /*106a0*/  ISETP.GE.AND P3, PT, R47, 0x1, PT ;  /* 0x000000012f00780c */ /* 0x000fe20003f66270 */
[----:B------:R-:W-:-:S12]  /*106b0*/  BRA.DIV UR4, `(.L_x_4379) ;  /* 0x0000020e04f07947 */ /* 0x000fd8000b800000 */
[----:B------:R1:W2:Y:S04]  /*106c0*/  SHFL.IDX PT, R43, R44, RZ, 0x1e1f ;  /* 0x001e1fff2c2b7589 */ /* 0x0002a800000e0000 */
[----:B------:R1:W3:Y:S02]  /*106d0*/  SHFL.IDX PT, R45, R42, RZ, 0x1e1f ;  /* 0x001e1fff2a2d7589 */ /* 0x0002e400000e0000 */
.L_x_4654:
[----:B------:R-:W-:Y:S04]  /*106e0*/  BSSY B1, `(.L_x_4380) ;  /* 0x0000024000017945 */ /* 0x000fe80003800000 */
[----:B------:R-:W-:Y:S05]  /*106f0*/  @!P3 BRA `(.L_x_4381) ;  /* 0x000000000088b947 */ /* 0x000fea0003800000 */
[----:B------:R-:W4:Y:S01]  /*10700*/  LDL R11, [R1] ;  /* 0x00000000010b7983 */ /* 0x000f220000100800 */
[----:B------:R-:W-:Y:S02]  /*10710*/  ULDC UR4, c[0x0][0x2f4] ;  /* 0x0000bd0000047ab9 */ /* 0x000fe40000000800 */
[----:B------:R-:W-:-:S13]  /*10720*/  ISETP.GE.AND P5, PT, R16, UR4, PT ;  /* 0x0000000410007c0c */ /* 0x000fda000bfa6270 */
[----:B------:R-:W5:Y:S01]  /*10730*/  @!P5 LDS.128 R12, [R88+0x24200] ;  /* 0x02420000580cd984 */ /* 0x000f620000000c00 */
[----:B---3--:R-:W-:-:S05]  /*10740*/  @!P5 IADD3 R40, P3, R16, R45, RZ ;  /* 0x0000002d1028d210 */ /* 0x008fca0007f7e0ff */
[----:B--2---:R-:W-:Y:S01]  /*10750*/  @!P5 IMAD.X R41, R43, 0x1, R17, P3 ;  /* 0x000000012b29d824 */ /* 0x004fe200018e0611 */
[----:B------:R-:W-:-:S13]  /*10760*/  ISETP.GE.AND P3, PT, R23, UR4, PT ;  /* 0x0000000417007c0c */ /* 0x000fda000bf66270 */
[----:B------:R-:W-:Y:S01]  /*10770*/  @!P3 IADD3 R38, P4, R23, R45, RZ ;  /* 0x0000002d1726b210 */ /* 0x000fe20007f9e0ff */
[----:B-----5:R2:W-:Y:S01]  /*10780*/  @!P5 ST.E.128 desc[UR50][R40.64], R12 ;  /* 0x0000000c2800d985 */ /* 0x0205e2000c101d32 */
[----:B------:R-:W-:-:S13]  /*10790*/  ISETP.GE.AND P5, PT, R221, UR4, PT ;  /* 0x00000004dd007c0c */ /* 0x000fda000bfa6270 */
[----:B------:R-:W3:Y:S01]  /*107a0*/  @!P5 LDS.128 R12, [R89+0x24200] ;  /* 0x02420000590cd984 */ /* 0x000ee20000000c00 */
[----:B------:R-:W-:Y:S02]  /*107b0*/  @!P5 IMAD.SHL.U32 R46, R226, 0x10, RZ ;  /* 0x00000010e22ed824 */ /* 0x000fe400078e00ff */
[----:B----4-:R-:W-:Y:S01]  /*107c0*/  @!P3 IMAD.X R39, R43, 0x1, R11, P4 ;  /* 0x000000012b27b824 */ /* 0x010fe200020e060b */
[----:B------:R-:W-:-:S13]  /*107d0*/  ISETP.GE.AND P4, PT, R22, UR4, PT ;  /* 0x0000000416007c0c */ /* 0x000fda000bf86270 */
[----:B------:R-:W-:-:S05]  /*107e0*/  @!P4 IADD3 R36, P6, R22, R45, RZ ;  /* 0x0000002d1624c210 */ /* 0x000fca0007fde0ff */
[----:B------:R-:W-:Y:S01]  /*107f0*/  @!P4 IMAD.X R37, R43, 0x1, R229, P6 ;  /* 0x000000012b25c824 */ /* 0x000fe200030e06e5 */
[----:B--2---:R-:W-:-:S04]  /*10800*/  @!P5 IADD3 R40, P6, R46, R45, RZ ;  /* 0x0000002d2e28d210 */ /* 0x004fc80007fde0ff */
[----:B------:R-:W-:-:S05]  /*10810*/  @!P5 LEA.HI.X.SX32 R41, R46, R43, 0x1, P6 ;  /* 0x0000002b2e29d211 */ /* 0x000fca00030f0eff */
[----:B---3--:R2:W-:Y:S01]  /*10820*/  @!P5 ST.E.128 desc[UR50][R40.64], R12 ;  /* 0x0000000c2800d985 */ /* 0x0085e2000c101d32 */
[----:B------:R-:W-:-:S13]  /*10830*/  ISETP.GE.AND P5, PT, R222, UR4, PT ;  /* 0x00000004de007c0c */ /* 0x000fda000bfa6270 */
[----:B------:R-:W3:Y:S01]  /*10840*/  @!P5 LDS.128 R12, [R88+0x26a00] ;  /* 0x026a0000580cd984 */ /* 0x000ee20000000c00 */
[----:B------:R-:W-:-:S05]  /*10850*/  @!P5 IMAD.SHL.U32 R46, R227, 0x10, RZ ;  /* 0x00000010e32ed824 */ /* 0x000fca00078e00ff */
[----:B--2---:R-:W-:-:S04]  /*10860*/  @!P5 IADD3 R40, P6, R46, R45, RZ ;  /* 0x0000002d2e28d210 */ /* 0x004fc80007fde0ff */
[----:B------:R-:W-:-:S05]  /*10870*/  @!P5 LEA.HI.X.SX32 R41, R46, R43, 0x1, P6 ;  /* 0x0000002b2e29d211 */ /* 0x000fca00030f0eff */
[----:B---3--:R2:W-:Y:S01]  /*10880*/  @!P5 ST.E.128 desc[UR50][R40.64], R12 ;  /* 0x0000000c2800d985 */ /* 0x0085e2000c101d32 */
[----:B------:R-:W-:-:S03]  /*10890*/  ISETP.GE.AND P5, PT, R220, UR4, PT ;  /* 0x00000004dc007c0c */ /* 0x000fc6000bfa6270 */
[----:B------:R-:W3:Y:S10]  /*108a0*/  @!P3 LDS.128 R12, [R89+0x26a00] ;  /* 0x026a0000590cb984 */ /* 0x000ef40000000c00 */
[----:B--2---:R-:W-:-:S04]  /*108b0*/  @!P5 IADD3 R40, P6, R220, R45, RZ ;  /* 0x0000002ddc28d210 */ /* 0x004fc80007fde0ff */
[----:B------:R-:W-:Y:S01]  /*108c0*/  @!P5 IADD3.X R41, R43, R228, RZ, P6, !PT ;  /* 0x000000e42b29d210 */ /* 0x000fe200037fe4ff */
[----:B---3--:R-:W-:Y:S04]  /*108d0*/  @!P3 ST.E.128 desc[UR50][R38.64], R12 ;  /* 0x0000000c2600b985 */ /* 0x008fe8000c101d32 */
[----:B------:R-:W2:Y:S04]  /*108e0*/  @!P4 LDS.128 R12, [R88+0x29200] ;  /* 0x02920000580cc984 */ /* 0x000ea80000000c00 */
[----:B--2---:R-:W-:Y:S04]  /*108f0*/  @!P4 ST.E.128 desc[UR50][R36.64], R12 ;  /* 0x0000000c2400c985 */ /* 0x004fe8000c101d32 */
[----:B------:R-:W2:Y:S04]  /*10900*/  @!P5 LDS.128 R12, [R89+0x29200] ;  /* 0x02920000590cd984 */ /* 0x000ea80000000c00 */
[----:B--2---:R4:W-:Y:S02]  /*10910*/  @!P5 ST.E.128 desc[UR50][R40.64], R12 ;  /* 0x0000000c2800d985 */ /* 0x0049e4000c101d32 */
.L_x_4381:
[----:B------:R-:W-:Y:S05]  /*10920*/  BSYNC B1 ;  /* 0x0000000000017941 */ /* 0x000fea0003800000 */
.L_x_4380:
[----:B------:R-:W-:-:S03]  /*10930*/  UMOV UR4, 0xffffffff ;  /* 0xffffffff00047882 */ /* 0x000fc60000000000 */
[----:B------:R-:W-:Y:S05]  /*10940*/  BRA.DIV UR4, `(.L_x_4382) ;  /* 0x0000020e04987947 */ /* 0x000fea000b800000 */
[----:B--2---:R2:W0:Y:S04]  /*10950*/  SHFL.IDX PT, R43, R44, 0x1, 0x1e1f ;  /* 0x003e1f002c2b7f89 */ /* 0x00442800000e0000 */
[----:B---3--:R2:W3:Y:S02]  /*10960*/  SHFL.IDX PT, R45, R42, 0x1, 0x1e1f ;  /* 0x003e1f002a2d7f89 */ /* 0x0084e400000e0000 */
.L_x_4658:
[----:B------:R-:W-:-:S13]  /*10970*/  ISETP.GE.AND P3, PT, R47, 0x81, PT ;  /* 0x000000812f00780c */ /* 0x000fda0003f66270 */
[----:B------:R-:W-:Y:S05]  /*10980*/  @!P3 BRA `(.L_x_4322) ;  /* 0x000000000088b947 */ /* 0x000fea0003800000 */
[----:B------:R-:W5:Y:S01]  /*10990*/  LDL R11, [R1] ;  /* 0x00000000010b7983 */ /* 0x000f620000100800 */
[----:B------:R-:W-:Y:S02]  /*109a0*/  ULDC UR4, c[0x0][0x2f4] ;  /* 0x0000bd0000047ab9 */ /* 0x000fe40000000800 */
[----:B------:R-:W-:-:S13]  /*109b0*/  ISETP.GE.AND P5, PT, R16, UR4, PT ;  /* 0x0000000410007c0c */ /* 0x000fda000bfa6270 */
[----:B----4-:R-:W4:Y:S01]  /*109c0*/  @!P5 LDS.128 R12, [R88+0x26200] ;  /* 0x02620000580cd984 */ /* 0x010f220000000c00 */
[----:B---3--:R-:W-:-:S05]  /*109d0*/  @!P5 IADD3 R40, P3, R16, R45, RZ ;  /* 0x0000002d1028d210 */ /* 0x008fca0007f7e0ff */
[----:B0-----:R-:W-:Y:S01]  /*109e0*/  @!P5 IMAD.X R41, R43, 0x1, R17, P3 ;  /* 0x000000012b29d824 */ /* 0x001fe200018e0611 */
[----:B------:R-:W-:-:S13]  /*109f0*/  ISETP.GE.AND P3, PT, R23, UR4, PT ;  /* 0x0000000417007c0c */ /* 0x000fda000bf66270 */
[----:B------:R-:W-:Y:S01]  /*10a00*/  @!P3 IADD3 R38, P4, R23, R45, RZ ;  /* 0x0000002d1726b210 */ /* 0x000fe20007f9e0ff */
[----:B----4-:R0:W-:Y:S01]  /*10a10*/  @!P5 ST.E.128 desc[UR50][R40.64], R12 ;  /* 0x0000000c2800d985 */ /* 0x0101e2000c101d32 */
[----:B------:R-:W-:-:S13]  /*10a20*/  ISETP.GE.AND P5, PT, R221, UR4, PT ;  /* 0x00000004dd007c0c */ /* 0x000fda000bfa6270 */
[----:B------:R-:W3:Y:S01]  /*10a30*/  @!P5 LDS.128 R12, [R89+0x26200] ;  /* 0x02620000590cd984 */ /* 0x000ee20000000c00 */
[----:B-12---:R-:W-:Y:S02]  /*10a40*/  @!P5 IMAD.SHL.U32 R42, R226, 0x10, RZ ;  /* 0x00000010e22ad824 */ /* 0x006fe400078e00ff */
[----:B-----5:R-:W-:Y:S01]  /*10a50*/  @!P3 IMAD.X R39, R43, 0x1, R11, P4 ;  /* 0x000000012b27b824 */ /* 0x020fe200020e060b */
[----:B------:R-:W-:-:S13]  /*10a60*/  ISETP.GE.AND P4, PT, R22, UR4, PT ;  /* 0x0000000416007c0c */ /* 0x000fda000bf86270 */
[----:B------:R-:W-:-:S05]  /*10a70*/  @!P4 IADD3 R36, P6, R22, R45, RZ ;  /* 0x0000002d1624c210 */ /* 0x000fca0007fde0ff */
[----:B------:R-:W-:Y:S01]  /*10a80*/  @!P4 IMAD.X R37, R43, 0x1, R229, P6 ;  /* 0x000000012b25c824 */ /* 0x000fe200030e06e5 */
[----:B0-----:R-:W-:-:S04]  /*10a90*/  @!P5 IADD3 R40, P6, R42, R45, RZ ;  /* 0x0000002d2a28d210 */ /* 0x001fc80007fde0ff */
[----:B------:R-:W-:-:S05]  /*10aa0*/  @!P5 LEA.HI.X.SX32 R41, R42, R43, 0x1, P6 ;  /* 0x0000002b2a29d211 */ /* 0x000fca00030f0eff */
[----:B---3--:R0:W-:Y:S01]  /*10ab0*/  @!P5 ST.E.128 desc[UR50][R40.64], R12 ;  /* 0x0000000c2800d985 */ /* 0x0081e2000c101d32 */
[----:B------:R-:W-:-:S13]  /*10ac0*/  ISETP.GE.AND P5, PT, R222, UR4, PT ;  /* 0x00000004de007c0c */ /* 0x000fda000bfa6270 */
[----:B------:R-:W1:Y:S01]  /*10ad0*/  @!P5 LDS.128 R12, [R88+0x28a00] ;  /* 0x028a0000580cd984 */ /* 0x000e620000000c00 */
[----:B------:R-:W-:-:S05]  /*10ae0*/  @!P5 IMAD.SHL.U32 R42, R227, 0x10, RZ ;  /* 0x00000010e32ad824 */ /* 0x000fca00078e00ff */
[----:B0-----:R-:W-:-:S04]  /*10af0*/  @!P5 IADD3 R40, P6, R42, R45, RZ ;  /* 0x0000002d2a28d210 */ /* 0x001fc80007fde0ff */
[----:B------:R-:W-:-:S05]  /*10b00*/  @!P5 LEA.HI.X.SX32 R41, R42, R43, 0x1, P6 ;  /* 0x0000002b2a29d211 */ /* 0x000fca00030f0eff */
[----:B-1----:R0:W-:Y:S01]  /*10b10*/  @!P5 ST.E.128 desc[UR50][R40.64], R12 ;  /* 0x0000000c2800d985 */ /* 0x0021e2000c101d32 */
[----:B------:R-:W-:-:S03]  /*10b20*/  ISETP.GE.AND P5, PT, R220, UR4, PT ;  /* 0x00000004dc007c0c */ /* 0x000fc6000bfa6270 */
[----:B------:R-:W1:Y:S10]  /*10b30*/  @!P3 LDS.128 R12, [R89+0x28a00] ;  /* 0x028a0000590cb984 */ /* 0x000e740000000c00 */
[----:B0-----:R-:W-:-:S04]  /*10b40*/  @!P5 IADD3 R40, P6, R220, R45, RZ ;  /* 0x0000002ddc28d210 */ /* 0x001fc80007fde0ff */
[----:B------:R-:W-:Y:S01]  /*10b50*/  @!P5 IADD3.X R41, R43, R228, RZ, P6, !PT ;  /* 0x000000e42b29d210 */ /* 0x000fe200037fe4ff */
[----:B-1----:R-:W-:Y:S04]  /*10b60*/  @!P3 ST.E.128 desc[UR50][R38.64], R12 ;  /* 0x0000000c2600b985 */ /* 0x002fe8000c101d32 */
[----:B------:R-:W0:Y:S04]  /*10b70*/  @!P4 LDS.128 R12, [R88+0x2b200] ;  /* 0x02b20000580cc984 */ /* 0x000e280000000c00 */
[----:B0-----:R-:W-:Y:S04]  /*10b80*/  @!P4 ST.E.128 desc[UR50][R36.64], R12 ;  /* 0x0000000c2400c985 */ /* 0x001fe8000c101d32 */
[----:B------:R-:W0:Y:S04]  /*10b90*/  @!P5 LDS.128 R12, [R89+0x2b200] ;  /* 0x02b20000590cd984 */ /* 0x000e280000000c00 */
[----:B0-----:R0:W-:Y:S02]  /*10ba0*/  @!P5 ST.E.128 desc[UR50][R40.64], R12 ;  /* 0x0000000c2800d985 */ /* 0x0011e4000c101d32 */
.L_x_4322:
[----:B------:R-:W-:Y:S05]  /*10bb0*/  BSYNC B0 ;  /* 0x0000000000007941 */ /* 0x000fea0003800000 */
.L_x_4286:
[----:B0---4-:R-:W0:Y:S01]  /*10bc0*/  S2R R11, SR_TID.X ;  /* 0x00000000000b7919 */ /* 0x011e220000002100 */
[----:B------:R-:W-:Y:S01]  /*10bd0*/  @!PT LDS RZ, [RZ] ;  /* 0x00000000fffff984 */ /* 0x000fe20000000800 */
[----:B------:R-:W-:Y:S01]  /*10be0*/  @!PT LDS RZ, [RZ] ;  /* 0x00000000fffff984 */ /* 0x000fe20000000800 */
[----:B------:R-:W-:Y:S01]  /*10bf0*/  @!PT LDS RZ, [RZ] ;  /* 0x00000000fffff984 */ /* 0x000fe20000000800 */
[----:B------:R-:W-:Y:S01]  /*10c00*/  @!PT LDS RZ, [RZ] ;  /* 0x00000000fffff984 */ /* 0x000fe20000000800 */
[----:B------:R4:W-:Y:S06]  /*10c10*/  MEMBAR.ALL.CTA ;  /* 0x0000000000007992 */ /* 0x0009ec0000008000 */
[----:B----4-:R-:W4:Y:S01]  /*10c20*/  FENCE.VIEW.ASYNC.S ;  /* 0x00000000000073c6 */ /* 0x010f220000000000 */
[----:B------:R-:W-:Y:S05]  /*10c30*/  WARPSYNC.ALL ;  /* 0x0000000000007948 */ /* 0x000fea0003800000 */
[----:B------:R-:W-:Y:S01]  /*10c40*/  BSSY B0, `(.L_x_4383) ;  /* 0x0000008000007945 */ /* 0x000fe20003800000 */
[----:B----4-:R4:W-:Y:S01]  /*10c50*/  BAR.SYNC.DEFER_BLOCKING R138, 0x80 ;  /* 0x0002008a0000751d */ /* 0x0109e20000010000 */
[----:B0-----:R-:W-:-:S13]  /*10c60*/  LOP3.LUT P3, RZ, R11, 0x7f, RZ, 0xc0, !PT ;  /* 0x0000007f0bff7812 */ /* 0x001fda000786c0ff */
[----:B------:R-:W-:-:S05]  /*10c70*/  @!P3 VIADD R11, R93, 0x334a0 ;  /* 0x000334a05d0bb836 */ /* 0x000fca0000000000 */
[----:B------:R-:W-:-:S04]  /*10c80*/  @!P3 PRMT R11, RZ, 0x654, R11 ;  /* 0x00000654ff0bb816 */ /* 0x000fc8000000000b */
[----:B------:R4:W-:Y:S01]  /*10c90*/  @!P3 SYNCS.ARRIVE.TRANS64.RED.A1T0 RZ, [R11+URZ], RZ ;  /* 0x000000ff0bffb9a7 */ /* 0x0009e2000810043f */
[----:B------:R-:W-:Y:S05]  /*10ca0*/  @!P2 BRA `(.L_x_4384) ;  /* 0x000000000004a947 */ /* 0x000fea0003800000 */
[----:B------:R-:W-:Y:S01]  /*10cb0*/  BPT.TRAP 0x1 ;  /* 0x000000040000795c */ /* 0x000fe20000300000 */
.L_x_4384:
[----:B------:R-:W-:Y:S05]  /*10cc0*/  BSYNC B0 ;  /* 0x0000000000007941 */ /* 0x000fea0003800000 */
.L_x_4383:
[----:B------:R-:W0:Y:S01]  /*10cd0*/  SYNCS.PHASECHK.TRANS64.TRYWAIT P2, [R93+URZ+0x334b0], R94 ;  /* 0x0334b05e5d0075a7 */ /* 0x000e22000804017f */
[----:B------:R-:W-:Y:S01]  /*10ce0*/  ULDC UR39, c[0x0][0x2f4] ;  /* 0x0000bd0000277ab9 */ /* 0x000fe20000000800 */
[----:B------:R-:W-:Y:S04]  /*10cf0*/  BSSY B0, `(.L_x_4385) ;  /* 0x0000002000007945 */ /* 0x000fe80003800000 */
[----:B0-----:R-:W-:Y:S05]  /*10d00*/  @!P2 BRA `(.L_x_4386) ;  /* 0x0000020800f4a947 */ /* 0x001fea0003800000 */
.L_x_4659:
[----:B------:R-:W-:Y:S05]  /*10d10*/  BSYNC B0 ;  /* 0x0000000000007941 */ /* 0x000fea0003800000 */
.L_x_4385:
[----:B-12---:R0:W5:Y:S01]  /*10d20*/  LDL R44, [R1] ;  /* 0x00000000012c7983 */ /* 0x0061620000100800 */
[----:B------:R-:W-:Y:S01]  /*10d30*/  ULDC.64 UR4, c[0x0][0x328] ;  /* 0x0000ca0000047ab9 */ /* 0x000fe20000000a00 */
[----:B------:R-:W-:Y:S01]  /*10d40*/  ULDC.64 UR6, c[0x0][0x318] ;  /* 0x0000c60000067ab9 */ /* 0x000fe20000000a00 */
[----:B------:R-:W-:Y:S01]  /*10d50*/  IMAD R90, R90, UR4, RZ ;  /* 0x000000045a5a7c24 */ /* 0x000fe2000f8e02ff */
[----:B----4-:R-:W1:Y:S01]  /*10d60*/  S2R R11, SR_TID.X ;  /* 0x00000000000b7919 */ /* 0x010e620000002100 */
[C---:B------:R-:W-:Y:S01]  /*10d70*/  IMAD.WIDE.U32 R12, R35.reuse, UR4, RZ ;  /* 0x00000004230c7c25 */ /* 0x040fe2000f8e00ff */
[----:B------:R-:W-:Y:S03]  /*10d80*/  BSSY B0, `(.L_x_4387) ;  /* 0x0000036000007945 */ /* 0x000fe60003800000 */
[----:B------:R-:W-:Y:S01]  /*10d90*/  IMAD R35, R35, UR5, R90 ;  /* 0x0000000523237c24 */ /* 0x000fe2000f8e025a */
[----:B------:R-:W-:-:S02]  /*10da0*/  ULDC.64 UR4, c[0x0][0x338] ;  /* 0x0000ce0000047ab9 */ /* 0x000fc40000000a00 */
[----:B------:R-:W-:Y:S02]  /*10db0*/  IMAD R91, R91, UR4, RZ ;  /* 0x000000045b5b7c24 */ /* 0x000fe4000f8e02ff */
[----:B------:R-:W-:Y:S02]  /*10dc0*/  IMAD.IADD R13, R13, 0x1, R35 ;  /* 0x000000010d0d7824 */ /* 0x000fe400078e0223 */
[C---:B------:R-:W-:Y:S02]  /*10dd0*/  IMAD R91, R34.reuse, UR5, R91 ;  /* 0x00000005225b7c24 */ /* 0x040fe4000f8e025b */
[----:B------:R-:W-:Y:S01]  /*10de0*/  IMAD.WIDE.U32 R12, R34, UR4, R12 ;  /* 0x00000004220c7c25 */ /* 0x000fe2000f8e000c */
[----:B------:R-:W-:-:S03]  /*10df0*/  ULDC.64 UR4, c[0x0][0x330] ;  /* 0x0000cc0000047ab9 */ /* 0x000fc60000000a00 */
[----:B------:R-:W-:Y:S02]  /*10e00*/  IMAD.IADD R13, R13, 0x1, R91 ;  /* 0x000000010d0d7824 */ /* 0x000fe400078e025b */
[----:B------:R-:W-:-:S03]  /*10e10*/  IMAD.WIDE.U32 R12, R223, UR4, R12 ;  /* 0x00000004df0c7c25 */ /* 0x000fc6000f8e000c */
[----:B------:R-:W-:Y:S01]  /*10e20*/  IADD3 R40, P2, R12, UR6, RZ ;  /* 0x000000060c287c10 */ /* 0x000fe2000ff5e0ff */
[----:B-1----:R-:W-:-:S04]  /*10e30*/  VIADD R15, R11, 0xffffff80 ;  /* 0xffffff800b0f7836 */ /* 0x002fc80000000000 */
[----:B------:R0:W1:Y:S01]  /*10e40*/  SHFL.IDX PT, R43, R40, RZ, 0x1e1f ;  /* 0x001e1fff282b7589 */ /* 0x00006200000e0000 */
[----:B------:R-:W-:Y:S02]  /*10e50*/  VIADD R14, R11, 0xffffff80 ;  /* 0xffffff800b0e7836 */ /* 0x000fe40000000000 */
[----:B------:R-:W-:-:S03]  /*10e60*/  IMAD R11, R223, UR5, R13 ;  /* 0x00000005df0b7c24 */ /* 0x000fc6000f8e020d */
[----:B------:R-:W-:Y:S02]  /*10e70*/  LEA.HI R14, R14, R15, RZ, 0x1 ;  /* 0x0000000f0e0e7211 */ /* 0x000fe400078f08ff */
[----:B------:R-:W-:Y:S02]  /*10e80*/  IADD3.X R11, R11, UR7, RZ, P2, !PT ;  /* 0x000000070b0b7c10 */ /* 0x000fe400097fe4ff */
[----:B------:R-:W-:-:S03]  /*10e90*/  SHF.R.S32.HI R14, RZ, 0x1, R14 ;  /* 0x00000001ff0e7819 */ /* 0x000fc6000001140e */
[----:B------:R0:W2:Y:S01]  /*10ea0*/  SHFL.IDX PT, R41, R11, RZ, 0x1e1f ;  /* 0x001e1fff0b297589 */ /* 0x0000a200000e0000 */
[----:B------:R-:W-:-:S04]  /*10eb0*/  IADD3 R92, -R14, R92, RZ ;  /* 0x0000005c0e5c7210 */ /* 0x000fc80007ffe1ff */
[----:B------:R-:W-:-:S13]  /*10ec0*/  ISETP.GE.AND P2, PT, R92, 0x1, PT ;  /* 0x000000015c00780c */ /* 0x000fda0003f46270 */
[----:B01----:R-:W-:Y:S05]  /*10ed0*/  @!P2 BRA `(.L_x_4388) ;  /* 0x000000000080a947 */ /* 0x003fea0003800000 */
[----:B------:R-:W-:-:S13]  /*10ee0*/  ISETP.GE.AND P5, PT, R16, UR39, PT ;  /* 0x0000002710007c0c */ /* 0x000fda000bfa6270 */
[----:B------:R-:W0:Y:S01]  /*10ef0*/  @!P5 LDS.128 R12, [R88+0xf200] ;  /* 0x00f20000580cd984 */ /* 0x000e220000000c00 */
[----:B------:R-:W-:-:S05]  /*10f00*/  @!P5 IADD3 R38, P2, R16, R43, RZ ;  /* 0x0000002b1026d210 */ /* 0x000fca0007f5e0ff */
[----:B--2---:R-:W-:Y:S01]  /*10f10*/  @!P5 IMAD.X R39, R41, 0x1, R17, P2 ;  /* 0x000000012927d824 */ /* 0x004fe200010e0611 */
[----:B------:R-:W-:-:S13]  /*10f20*/  ISETP.GE.AND P2, PT, R23, UR39, PT ;  /* 0x0000002717007c0c */ /* 0x000fda000bf46270 */
[----:B------:R-:W-:-:S05]  /*10f30*/  @!P2 IADD3 R36, P4, R23, R43, RZ ;  /* 0x0000002b1724a210 */ /* 0x000fca0007f9e0ff */
[----:B-----5:R-:W-:Y:S01]  /*10f40*/  @!P2 IMAD.X R37, R41, 0x1, R44, P4 ;  /* 0x000000012925a824 */ /* 0x020fe200020e062c */
[----:B------:R-:W-:-:S13]  /*10f50*/  ISETP.GE.AND P4, PT, R22, UR39, PT ;  /* 0x0000002716007c0c */ /* 0x000fda000bf86270 */
[----:B------:R-:W-:Y:S01]  /*10f60*/  @!P4 IADD3 R34, P6, R22, R43, RZ ;  /* 0x0000002b1622c210 */ /* 0x000fe20007fde0ff */
[----:B0-----:R0:W-:Y:S01]  /*10f70*/  @!P5 ST.E.128 desc[UR50][R38.64], R12 ;  /* 0x0000000c2600d985 */ /* 0x0011e2000c101d32 */
[----:B------:R-:W-:-:S03]  /*10f80*/  ISETP.GE.AND P5, PT, R221, UR39, PT ;  /* 0x00000027dd007c0c */ /* 0x000fc6000bfa6270 */
[----:B------:R-:W-:-:S10]  /*10f90*/  @!P4 IMAD.X R35, R41, 0x1, R229, P6 ;  /* 0x000000012923c824 */ /* 0x000fd400030e06e5 */
[----:B------:R-:W1:Y:S01]  /*10fa0*/  @!P5 LDS.128 R12, [R89+0xf200] ;  /* 0x00f20000590cd984 */ /* 0x000e620000000c00 */
[----:B------:R-:W-:-:S05]  /*10fb0*/  @!P5 IMAD.SHL.U32 R42, R226, 0x10, RZ ;  /* 0x00000010e22ad824 */ /* 0x000fca00078e00ff */
[----:B0-----:R-:W-:-:S04]  /*10fc0*/  @!P5 IADD3 R38, P6, R42, R43, RZ ;  /* 0x0000002b2a26d210 */ /* 0x001fc80007fde0ff */
[----:B------:R-:W-:-:S05]  /*10fd0*/  @!P5 LEA.HI.X.SX32 R39, R42, R41, 0x1, P6 ;  /* 0x000000292a27d211 */ /* 0x000fca00030f0eff */
[----:B-1----:R0:W-:Y:S01]  /*10fe0*/  @!P5 ST.E.128 desc[UR50][R38.64], R12 ;  /* 0x0000000c2600d985 */ /* 0x0021e2000c101d32 */
        /* <DEDUP_REMOVED lines=15> */
.L_x_4388:
[----:B------:R-:W-:Y:S05]  /*110e0*/  BSYNC B0 ;  /* 0x0000000000007941 */ /* 0x000fea0003800000 */
.L_x_4387:
[----:B------:R-:W-:Y:S01]  /*110f0*/  ISETP.GE.AND P2, PT, R92, 0x81, PT ;  /* 0x000000815c00780c */ /* 0x000fe20003f46270 */
[----:B------:R-:W1:Y:S01]  /*11100*/  SHFL.IDX PT, R11, R11, 0x1, 0x1e1f ;  /* 0x003e1f000b0b7f89 */ /* 0x000e6200000e0000 */
[----:B------:R-:W-:Y:S03]  /*11110*/  BSSY B0, `(.L_x_4389) ;  /* 0x0000023000007945 */ /* 0x000fe60003800000 */
[----:B--2---:R2:W4:Y:S08]  /*11120*/  SHFL.IDX PT, R41, R40, 0x1, 0x1e1f ;  /* 0x003e1f0028297f89 */ /* 0x00453000000e0000 */
[----:B--2---:R-:W-:Y:S05]  /*11130*/  @!P2 BRA `(.L_x_4390) ;  /* 0x000000000080a947 */ /* 0x004fea0003800000 */
[----:B------:R-:W-:-:S13]  /*11140*/  ISETP.GE.AND P5, PT, R16, UR39, PT ;  /* 0x0000002710007c0c */ /* 0x000fda000bfa6270 */
[----:B0-----:R-:W0:Y:S01]  /*11150*/  @!P5 LDS.128 R12, [R88+0x11200] ;  /* 0x01120000580cd984 */ /* 0x001e220000000c00 */
[----:B----4-:R-:W-:-:S05]  /*11160*/  @!P5 IADD3 R38, P2, R16, R41, RZ ;  /* 0x000000291026d210 */ /* 0x010fca0007f5e0ff */
[----:B-1----:R-:W-:Y:S01]  /*11170*/  @!P5 IMAD.X R39, R11, 0x1, R17, P2 ;  /* 0x000000010b27d824 */ /* 0x002fe200010e0611 */
        /* <DEDUP_REMOVED lines=28> */
.L_x_4390:
[----:B------:R-:W-:Y:S05]  /*11340*/  BSYNC B0 ;  /* 0x0000000000007941 */ /* 0x000fea0003800000 */
.L_x_4389:
[----:B-1----:R-:W3:Y:S04]  /*11350*/  LDL R11, [R1+0x8] ;  /* 0x00000800010b7983 */ /* 0x002ee80000100800 */
[----:B0-2---:R-:W2:Y:S01]  /*11360*/  LDL.LU R12, [R1+0x4] ;  /* 0x00000400010c7983 */ /* 0x005ea20000300800 */
[----:B------:R-:W-:Y:S02]  /*11370*/  VIADD R19, R19, 0x1 ;  /* 0x0000000113137836 */ /* 0x000fe40000000000 */
[----:B------:R-:W-:Y:S01]  /*11380*/  @!P3 VIADD R93, R93, 0x334c0 ;  /* 0x000334c05d5db836 */ /* 0x000fe20000000000 */
[----:B------:R-:W-:Y:S01]  /*11390*/  @!PT LDS RZ, [RZ] ;  /* 0x00000000fffff984 */ /* 0x000fe20000000800 */
[----:B------:R-:W-:Y:S01]  /*113a0*/  @!PT LDS RZ, [RZ] ;  /* 0x00000000fffff984 */ /* 0x000fe20000000800 */
[----:B------:R-:W-:Y:S01]  /*113b0*/  @!PT LDS RZ, [RZ] ;  /* 0x00000000fffff984 */ /* 0x000fe20000000800 */
[----:B------:R-:W-:Y:S01]  /*113c0*/  @!PT LDS RZ, [RZ] ;  /* 0x00000000fffff984 */ /* 0x000fe20000000800 */
[----:B------:R0:W-:Y:S06]  /*113d0*/  MEMBAR.ALL.CTA ;  /* 0x0000000000007992 */ /* 0x0001ec0000008000 */
[----:B0-----:R-:W0:Y:S02]  /*113e0*/  FENCE.VIEW.ASYNC.S ;  /* 0x00000000000073c6 */ /* 0x001e240000000000 */
[----:B0-----:R0:W-:Y:S01]  /*113f0*/  BAR.SYNC.DEFER_BLOCKING R138, 0x80 ;  /* 0x0002008a0000751d */ /* 0x0011e20000010000 */
[----:B------:R-:W-:-:S02]  /*11400*/  ISETP.NE.AND P2, PT, R19, 0x2, PT ;  /* 0x000000021300780c */ /* 0x000fc40003f45270 */
[----:B------:R-:W-:Y:S02]  /*11410*/  @!P3 PRMT R93, RZ, 0x654, R93 ;  /* 0x00000654ff5db816 */ /* 0x000fe4000000005d */
[----:B------:R-:W-:Y:S02]  /*11420*/  SEL R19, R19, RZ, P2 ;  /* 0x000000ff13137207 */ /* 0x000fe40001000000 */
[----:B------:R0:W-:Y:S01]  /*11430*/  @!P3 SYNCS.ARRIVE.TRANS64.RED.A1T0 RZ, [R93+URZ], RZ ;  /* 0x000000ff5dffb9a7 */ /* 0x0001e2000810043f */
[----:B---3--:R-:W-:Y:S02]  /*11440*/  LOP3.LUT P4, RZ, R11, 0x2, RZ, 0xc0, !PT ;  /* 0x000000020bff7812 */ /* 0x008fe4000788c0ff */
[----:B------:R-:W-:-:S04]  /*11450*/  SEL R11, RZ, 0x1, P2 ;  /* 0x00000001ff0b7807 */ /* 0x000fc80001000000 */
[----:B--2---:R-:W-:-:S05]  /*11460*/  LOP3.LUT R12, R12, R11, RZ, 0x3c, !PT ;  /* 0x0000000b0c0c7212 */ /* 0x004fca00078e3cff */
[----:B------:R0:W-:Y:S02]  /*11470*/  STL [R1+0x4], R12 ;  /* 0x0000040c01007387 */ /* 0x0001e40000100800 */
[----:B------:R-:W-:Y:S05]  /*11480*/  @P4 BRA `(.L_x_4391) ;  /* 0xffffff1800d44947 */ /* 0x000fea000383ffff */
[----:B0-----:R-:W0:Y:S01]  /*11490*/  S2R R12, SR_TID.X ;  /* 0x00000000000c7919 */ /* 0x001e220000002100 */
[----:B------:R-:W-:Y:S02]  /*114a0*/  PLOP3.LUT P0, PT, PT, PT, PT, 0x8, 0x0 ;  /* 0x000000000000781c */ /* 0x000fe40003f0e170 */
[----:B0-----:R-:W-:-:S04]  /*114b0*/  SHF.R.U32.HI R12, RZ, 0x7, R12 ;  /* 0x00000007ff0c7819 */ /* 0x001fc8000001160c */
[----:B------:R-:W-:-:S13]  /*114c0*/  ISETP.NE.AND P4, PT, R12, 0x1, PT ;  /* 0x000000010c00780c */ /* 0x000fda0003f85270 */
[----:B------:R-:W-:Y:S06]  /*114d0*/  @!P4 BAR.ARV 0x9, 0x100 ;  /* 0x024400000000cb1d */ /* 0x000fec0000002000 */
.L_x_4281:
[----:B------:R-:W-:Y:S01]  /*114e0*/  IMAD.MOV.U32 R0, RZ, RZ, RZ ;  /* 0x000000ffff007224 */ /* 0x000fe200078e00ff */
[----:B------:R-:W-:Y:S06]  /*114f0*/  @P0 BRA `(.L_x_4392) ;  /* 0x00000000000c0947 */ /* 0x000fec0003800000 */
[----:B------:R-:W1:Y:S01]  /*11500*/  FENCE.VIEW.ASYNC.G ;  /* 0x00000000000073c6 */ /* 0x000e620000000100 */
[----:B------:R-:W-:Y:S05]  /*11510*/  WARPSYNC.ALL ;  /* 0x0000000000007948 */ /* 0x000fea0003800000 */
[----:B-1----:R-:W-:Y:S06]  /*11520*/  BAR.ARV 0xc, 0x180 ;  /* 0x0306000000007b1d */ /* 0x002fec0000002000 */
.L_x_4392:
[----:B------:R-:W2:Y:S01]  /*11530*/  LDL R2, [R1+0x8] ;  /* 0x0000080001027983 */ /* 0x000ea20000100800 */
[----:B------:R-:W-:Y:S01]  /*11540*/  BSSY B0, `(.L_x_4393) ;  /* 0x0000022000007945 */ /* 0x000fe20003800000 */
[----:B--2---:R-:W-:-:S13]  /*11550*/  LOP3.LUT P0, RZ, R2, 0x8, RZ, 0xc0, !PT ;  /* 0x0000000802ff7812 */ /* 0x004fda000780c0ff */
[----:B------:R-:W-:Y:S05]  /*11560*/  @!P0 BRA `(.L_x_4394) ;  /* 0x00000000007c8947 */ /* 0x000fea0003800000 */
[----:B------:R-:W2:Y:S01]  /*11570*/  LDL R2, [R1+0x4c] ;  /* 0x00004c0001027983 */ /* 0x000ea20000100800 */
[----:B------:R-:W-:Y:S01]  /*11580*/  ULDC UR4, c[0x0][0x9f0] ;  /* 0x00027c0000047ab9 */ /* 0x000fe20000000800 */
[----:B--2---:R-:W-:-:S04]  /*11590*/  ISETP.NE.AND P0, PT, R2, RZ, PT ;  /* 0x000000ff0200720c */ /* 0x004fc80003f05270 */
[----:B0-----:R-:W-:-:S04]  /*115a0*/  SEL R6, R2, UR4, P0 ;  /* 0x0000000402067c07 */ /* 0x001fc80008000000 */
[-C--:B------:R-:W-:Y:S02]  /*115b0*/  IABS R5, R6.reuse ;  /* 0x0000000600057213 */ /* 0x080fe40000000000 */
[----:B------:R-:W-:Y:S02]  /*115c0*/  IADD3 R0, R131, -0x1, R6 ;  /* 0xffffffff83007810 */ /* 0x000fe40007ffe006 */
[----:B------:R-:W0:Y:S01]  /*115d0*/  I2F.RP R4, R5 ;  /* 0x0000000500047306 */ /* 0x000e220000209400 */
[----:B------:R-:W-:-:S04]  /*115e0*/  IABS R9, R6 ;  /* 0x0000000600097213 */ /* 0x000fc80000000000 */
[----:B------:R-:W-:-:S03]  /*115f0*/  IADD3 R9, RZ, -R9, RZ ;  /* 0x80000009ff097210 */ /* 0x000fc60007ffe0ff */
[----:B0-----:R-:W0:Y:S02]  /*11600*/  MUFU.RCP R4, R4 ;  /* 0x0000000400047308 */ /* 0x001e240000001000 */
[----:B0-----:R-:W-:Y:S01]  /*11610*/  VIADD R2, R4, 0xffffffe ;  /* 0x0ffffffe04027836 */ /* 0x001fe20000000000 */
[----:B------:R-:W-:Y:S02]  /*11620*/  IABS R4, R0 ;  /* 0x0000000000047213 */ /* 0x000fe40000000000 */
[----:B------:R-:W-:-:S03]  /*11630*/  LOP3.LUT R0, R0, R6, RZ, 0x3c, !PT ;  /* 0x0000000600007212 */ /* 0x000fc600078e3cff */
[----:B------:R0:W1:Y:S01]  /*11640*/  F2I.FTZ.U32.TRUNC.NTZ R3, R2 ;  /* 0x0000000200037305 */ /* 0x000062000021f000 */
[----:B------:R-:W-:Y:S01]  /*11650*/  ISETP.GE.AND P2, PT, R0, RZ, PT ;  /* 0x000000ff0000720c */ /* 0x000fe20003f46270 */
[----:B0-----:R-:W-:Y:S02]  /*11660*/  IMAD.MOV.U32 R2, RZ, RZ, RZ ;  /* 0x000000ffff027224 */ /* 0x001fe400078e00ff */
[----:B-1----:R-:W-:-:S04]  /*11670*/  IMAD.MOV R8, RZ, RZ, -R3 ;  /* 0x000000ffff087224 */ /* 0x002fc800078e0a03 */
[----:B------:R-:W-:-:S04]  /*11680*/  IMAD R7, R8, R5, RZ ;  /* 0x0000000508077224 */ /* 0x000fc800078e02ff */
[----:B------:R-:W-:-:S04]  /*11690*/  IMAD.HI.U32 R3, R3, R7, R2 ;  /* 0x0000000703037227 */ /* 0x000fc800078e0002 */
        /* <DEDUP_REMOVED lines=12> */
.L_x_4394:
[----:B------:R-:W-:Y:S05]  /*11760*/  BSYNC B0 ;  /* 0x0000000000007941 */ /* 0x000fea0003800000 */
.L_x_4393:
[----:B------:R-:W2:Y:S01]  /*11770*/  LDL R2, [R1+0x60] ;  /* 0x0000600001027983 */ /* 0x000ea20000100800 */
[----:B------:R-:W-:Y:S01]  /*11780*/  PLOP3.LUT P0, PT, PT, PT, PT, 0x80, 0x0 ;  /* 0x000000000000781c */ /* 0x000fe20003f0f070 */
[----:B------:R-:W-:Y:S01]  /*11790*/  IMAD.MOV.U32 R143, RZ, RZ, RZ ;  /* 0x000000ffff8f7224 */ /* 0x000fe200078e00ff */
[----:B0-----:R-:W-:Y:S01]  /*117a0*/  CS2R R12, SRZ ;  /* 0x00000000000c7805 */ /* 0x001fe2000001ff00 */
[----:B------:R-:W-:Y:S01]  /*117b0*/  IMAD.MOV.U32 R146, RZ, RZ, RZ ;  /* 0x000000ffff927224 */ /* 0x000fe200078e00ff */
        /* <DEDUP_REMOVED lines=30> */
[----:B------:R-:W-:Y:S01]  /*119a0*/  IMAD.MOV.U32 R133, RZ, RZ, RZ ;  /* 0x000000ffff857224 */ /* 0x000fe200078e00ff */
[----:B-----5:R-:W-:Y:S02]  /*119b0*/  CS2R R44, SRZ ;  /* 0x00000000002c7805 */ /* 0x020fe4000001ff00 */
[----:B------:R-:W-:Y:S02]  /*119c0*/  MOV R103, RZ ;  /* 0x000000ff00677202 */ /* 0x000fe40000000f00 */
[----:B------:R-:W-:Y:S02]  /*119d0*/  CS2R R28, SRZ ;  /* 0x00000000001c7805 */ /* 0x000fe4000001ff00 */
[----:B------:R-:W-:Y:S02]  /*119e0*/  CS2R R56, SRZ ;  /* 0x0000000000387805 */ /* 0x000fe4000001ff00 */
[----:B------:R-:W-:-:S02]  /*119f0*/  CS2R R42, SRZ ;  /* 0x00000000002a7805 */ /* 0x000fc4000001ff00 */
[----:B------:R-:W-:Y:S02]  /*11a00*/  CS2R R98, SRZ ;  /* 0x0000000000627805 */ /* 0x000fe4000001ff00 */
[----:B------:R-:W-:Y:S02]  /*11a10*/  CS2R R32, SRZ ;  /* 0x0000000000207805 */ /* 0x000fe4000001ff00 */
[----:B------:R-:W-:Y:S01]  /*11a20*/  CS2R R100, SRZ ;  /* 0x0000000000647805 */ /* 0x000fe2000001ff00 */
[----:B------:R-:W-:Y:S01]  /*11a30*/  IMAD.MOV.U32 R87, RZ, RZ, RZ ;  /* 0x000000ffff577224 */ /* 0x000fe200078e00ff */
[----:B------:R-:W-:Y:S02]  /*11a40*/  CS2R R52, SRZ ;  /* 0x0000000000347805 */ /* 0x000fe4000001ff00 */
[----:B------:R-:W-:Y:S02]  /*11a50*/  CS2R R14, SRZ ;  /* 0x00000000000e7805 */ /* 0x000fe4000001ff00 */
[----:B------:R-:W-:-:S02]  /*11a60*/  CS2R R38, SRZ ;  /* 0x0000000000267805 */ /* 0x000fc4000001ff00 */
[----:B----4-:R-:W-:Y:S02]  /*11a70*/  CS2R R40, SRZ ;  /* 0x0000000000287805 */ /* 0x010fe4000001ff00 */
[----:B------:R-:W-:Y:S01]  /*11a80*/  CS2R R60, SRZ ;  /* 0x00000000003c7805 */ /* 0x000fe2000001ff00 */
[----:B------:R-:W-:Y:S01]  /*11a90*/  IMAD.MOV.U32 R95, RZ, RZ, RZ ;  /* 0x000000ffff5f7224 */ /* 0x000fe200078e00ff */
[----:B------:R-:W-:Y:S02]  /*11aa0*/  CS2R R36, SRZ ;  /* 0x0000000000247805 */ /* 0x000fe4000001ff00 */
[----:B------:R-:W-:Y:S01]  /*11ab0*/  CS2R R6, SRZ ;  /* 0x0000000000067805 */ /* 0x000fe2000001ff00 */
[----:B------:R-:W-:Y:S01]  /*11ac0*/  IMAD.MOV.U32 R118, RZ, RZ, RZ ;  /* 0x000000ffff767224 */ /* 0x000fe200078e00ff */
[----:B------:R-:W-:Y:S01]  /*11ad0*/  CS2R R114, SRZ ;  /* 0x0000000000727805 */ /* 0x000fe2000001ff00 */
[----:B--2---:R-:W-:-:S05]  /*11ae0*/  IMAD R2, R2, R0, RZ ;  /* 0x0000000002027224 */ /* 0x004fca00078e02ff */
[----:B------:R0:W-:Y:S01]  /*11af0*/  STL [R1+0x3c], R2 ;  /* 0x00003c0201007387 */ /* 0x0001e20000100800 */
[----:B------:R-:W-:-:S04]  /*11b00*/  VIADDMNMX R131, R2, R0, R131, PT ;  /* 0x0000000002837246 */ /* 0x000fc80003800183 */
[----:B------:R-:W-:-:S13]  /*11b10*/  ISETP.GT.AND P1, PT, R131, R2, PT ;  /* 0x000000028300720c */ /* 0x000fda0003f24270 */
[----:B0-----:R-:W-:Y:S05]  /*11b20*/  @!P1 BRA `(.L_x_4395) ;  /* 0x0000010400749947 */ /* 0x001fea0003800000 */
[----:B------:R-:W0:Y:S01]  /*11b30*/  S2R R2, SR_TID.X ;  /* 0x0000000000027919 */ /* 0x000e220000002100 */
[----:B------:R-:W-:Y:S01]  /*11b40*/  UMOV UR4, 0xffffffff ;  /* 0xffffffff00047882 */ /* 0x000fe20000000000 */
[----:B0-----:R-:W-:-:S05]  /*11b50*/  VIADD R48, R2, 0xffffff80 ;  /* 0xffffff8002307836 */ /* 0x001fca0000000000 */
[----:B------:R-:W-:-:S04]  /*11b60*/  SHF.R.S32.HI R41, RZ, 0x1f, R48 ;  /* 0x0000001fff297819 */ /* 0x000fc80000011430 */
[----:B------:R-:W-:-:S04]  /*11b70*/  LEA.HI R13, R41, R48, RZ, 0x7 ;  /* 0x00000030290d7211 */ /* 0x000fc800078f38ff */
[----:B------:R-:W-:Y:S01]  /*11b80*/  SHF.R.S32.HI R13, RZ, 0x7, R13 ;  /* 0x00000007ff0d7819 */ /* 0x000fe2000001140d */
[----:B------:R-:W-:Y:S06]  /*11b90*/  BRA.DIV UR4, `(.L_x_4396) ;  /* 0x000001fe04647947 */ /* 0x000fec000b800000 */
[----:B------:R-:W0:Y:S04]  /*11ba0*/  SHFL.IDX PT, R0, R13, RZ, 0x1f ;  /* 0x00001fff0d007589 */ /* 0x000e2800000e0000 */
[----:B0-----:R0:W-:Y:S02]  /*11bb0*/  STL [R1+0x40], R0 ;  /* 0x0000400001007387 */ /* 0x0011e40000100800 */
.L_x_4662:
[----:B------:R-:W0:Y:S01]  /*11bc0*/  LDL R2, [R1+0x40] ;  /* 0x0000400001027983 */ /* 0x000e220000100800 */
[----:B------:R-:W-:-:S06]  /*11bd0*/  ULOP3.LUT UP0, URZ, UR48, 0x9f, URZ, 0xc0, !UPT ;  /* 0x0000009f303f7892 */ /* 0x000fcc000f80c03f */
[----:B------:R-:W-:Y:S02]  /*11be0*/  PLOP3.LUT P0, PT, PT, PT, UP0, 0x80, 0x0 ;  /* 0x000000000000781c */ /* 0x000fe40003f0f008 */
[----:B0-----:R-:W-:-:S04]  /*11bf0*/  LEA.HI R0, R2, R2, RZ, 0x1 ;  /* 0x0000000202007211 */ /* 0x001fc800078f08ff */
[----:B------:R-:W-:-:S05]  /*11c00*/  LOP3.LUT R0, R0, 0x3e, RZ, 0xc0, !PT ;  /* 0x0000003e00007812 */ /* 0x000fca00078ec0ff */
[----:B------:R-:W-:-:S05]  /*11c10*/  IMAD.IADD R0, R2, 0x1, -R0 ;  /* 0x0000000102007824 */ /* 0x000fca00078e0a00 */
[----:B------:R-:W-:-:S04]  /*11c20*/  LEA R0, R0, UR48, 0xc ;  /* 0x0000003000007c11 */ /* 0x000fc8000f8e60ff */
[----:B------:R-:W-:-:S04]  /*11c30*/  SHF.R.U32.HI R0, RZ, 0x4, R0 ;  /* 0x00000004ff007819 */ /* 0x000fc80000011600 */
[----:B------:R-:W-:Y:S01]  /*11c40*/  LOP3.LUT R44, R0, 0x3fff, RZ, 0xc0, !PT ;  /* 0x00003fff002c7812 */ /* 0x000fe200078ec0ff */
[----:B------:R-:W-:Y:S06]  /*11c50*/  @!P0 BRA `(.L_x_4397) ;  /* 0x0000000000408947 */ /* 0x000fec0003800000 */
[----:B------:R-:W-:Y:S01]  /*11c60*/  MOV R2, 0x0 ;  /* 0x0000000000027802 */ /* 0x000fe20000000f00 */
[----:B------:R-:W-:Y:S01]  /*11c70*/  ULDC.64 UR4, c[0x4][0x1b0] ;  /* 0x01006c0000047ab9 */ /* 0x000fe20000000a00 */
[----:B------:R-:W-:Y:S01]  /*11c80*/  ULDC.64 UR6, c[0x4][0x1b8] ;  /* 0x01006e0000067ab9 */ /* 0x000fe20000000a00 */
[----:B------:R-:W-:Y:S01]  /*11c90*/  MOV R4, UR4 ;  /* 0x0000000400047c02 */ /* 0x000fe20008000f00 */
[----:B------:R-:W-:Y:S01]  /*11ca0*/  IMAD.U32 R5, RZ, RZ, UR5 ;  /* 0x00000005ff057e24 */ /* 0x000fe2000f8e00ff */
        /* <DEDUP_REMOVED lines=10> */
[----:B01----:R-:W-:Y:S05]  /*11d50*/  CALL.ABS.NOINC R2 ;  /* 0x0000000002007343 */ /* 0x003fea0003c00000 */
.L_x_4397:
        /* <DEDUP_REMOVED lines=9> */
[----:B------:R-:W0:Y:S08]  /*11df0*/  @P0 LDC.64 R10, c[0x0][0x9a8] ;  /* 0x00026a00ff0a0b82 */ /* 0x000e300000000a00 */
[----:B------:R-:W4:Y:S08]  /*11e00*/  @P1 LDC.64 R2, c[0x0][0x9c0] ;  /* 0x00027000ff021b82 */ /* 0x000f300000000a00 */
[----:B------:R-:W5:Y:S01]  /*11e10*/  @P0 LDC.64 R4, c[0x0][0x9b0] ;  /* 0x00026c00ff040b82 */ /* 0x000f620000000a00 */
[----:B--2---:R-:W-:-:S02]  /*11e20*/  @P1 IMAD R6, R21, R12, RZ ;  /* 0x0000000c15061224 */ /* 0x004fc400078e02ff */
[----:B0-----:R-:W-:Y:S02]  /*11e30*/  @P0 IMAD R0, R21, R10, RZ ;  /* 0x0000000a15000224 */ /* 0x001fe400078e02ff */
[C---:B---3--:R-:W-:Y:S02]  /*11e40*/  @P1 IMAD R13, R20.reuse, R13, R6 ;  /* 0x0000000d140d1224 */ /* 0x048fe400078e0206 */
[----:B------:R-:W-:-:S04]  /*11e50*/  @P1 IMAD.WIDE.U32 R8, R20, R12, RZ ;  /* 0x0000000c14081225 */ /* 0x000fc800078e00ff */
[C---:B------:R-:W-:Y:S01]  /*11e60*/  @P0 IMAD R11, R20.reuse, R11, R0 ;  /* 0x0000000b140b0224 */ /* 0x040fe200078e0200 */
[----:B------:R-:W-:Y:S01]  /*11e70*/  MOV R0, 0x3f800000 ;  /* 0x3f80000000007802 */ /* 0x000fe20000000f00 */
[----:B------:R-:W-:-:S04]  /*11e80*/  @P0 IMAD.WIDE.U32 R6, R20, R10, RZ ;  /* 0x0000000a14060225 */ /* 0x000fc800078e00ff */
[----:B------:R-:W-:Y:S02]  /*11e90*/  @P1 IMAD.IADD R9, R9, 0x1, R13 ;  /* 0x0000000109091824 */ /* 0x000fe400078e020d */
[----:B------:R-:W-:Y:S02]  /*11ea0*/  @P0 IMAD.IADD R7, R7, 0x1, R11 ;  /* 0x0000000107070824 */ /* 0x000fe400078e020b */
[----:B----4-:R-:W-:-:S04]  /*11eb0*/  @P1 IMAD.WIDE.U32 R8, R223, R2, R8 ;  /* 0x00000002df081225 */ /* 0x010fc800078e0008 */
[----:B-----5:R-:W-:Y:S01]  /*11ec0*/  @P0 IMAD.WIDE.U32 R6, R223, R4, R6 ;  /* 0x00000004df060225 */ /* 0x020fe200078e0006 */
[----:B------:R-:W-:-:S03]  /*11ed0*/  @P1 LEA R10, P3, R8, UR6, 0x2 ;  /* 0x00000006080a1c11 */ /* 0x000fc6000f8610ff */
[C---:B------:R-:W-:Y:S01]  /*11ee0*/  @P1 IMAD R3, R223.reuse, R3, R9 ;  /* 0x00000003df031224 */ /* 0x040fe200078e0209 */
[----:B------:R-:W-:Y:S01]  /*11ef0*/  @P0 LEA R4, P2, R6, UR4, 0x2 ;  /* 0x0000000406040c11 */ /* 0x000fe2000f8410ff */
[----:B------:R-:W-:Y:S01]  /*11f00*/  @P0 IMAD R5, R223, R5, R7 ;  /* 0x00000005df050224 */ /* 0x000fe200078e0207 */
[----:B------:R-:W-:Y:S02]  /*11f10*/  ULDC UR4, c[0x0][0x3f4] ;  /* 0x0000fd0000047ab9 */ /* 0x000fe40000000800 */
[----:B------:R-:W-:Y:S01]  /*11f20*/  @P1 LEA.HI.X R11, R8, UR7, R3, 0x2, P3 ;  /* 0x00000007080b1c11 */ /* 0x000fe200098f1403 */
[----:B------:R-:W-:Y:S01]  /*11f30*/  IMAD.MOV.U32 R3, RZ, RZ, 0x3f800000 ;  /* 0x3f800000ff037424 */ /* 0x000fe200078e00ff */
[----:B------:R-:W-:-:S03]  /*11f40*/  @P0 LEA.HI.X R5, R6, UR5, R5, 0x2, P2 ;  /* 0x0000000506050c11 */ /* 0x000fc600090f1405 */
[----:B------:R-:W2:Y:S04]  /*11f50*/  @P1 LDG.E R0, desc[UR50][R10.64] ;  /* 0x000000320a001981 */ /* 0x000ea8000c1e1900 */
[----:B------:R-:W2:Y:S01]  /*11f60*/  @P0 LDG.E R3, desc[UR50][R4.64] ;  /* 0x0000003204030981 */ /* 0x000ea2000c1e1900 */
[----:B------:R-:W-:Y:S01]  /*11f70*/  ISETP.LT.AND P0, PT, RZ, UR4, PT ;  /* 0x00000004ff007c0c */ /* 0x000fe2000bf01270 */
[----:B------:R-:W-:Y:S01]  /*11f80*/  ULDC UR4, c[0x0][0x9d8] ;  /* 0x0002760000047ab9 */ /* 0x000fe20000000800 */
[----:B--2---:R-:W-:-:S04]  /*11f90*/  FMUL.FTZ R0, R3, R0 ;  /* 0x0000000003007220 */ /* 0x004fc80000410000 */
[----:B------:R-:W-:-:S07]  /*11fa0*/  FMUL.FTZ R2, R0, UR4 ;  /* 0x0000000400027c20 */ /* 0x000fce0008410000 */
[----:B------:R-:W-:Y:S05]  /*11fb0*/  @P0 BRA `(.L_x_4398) ;  /* 0x0000000000400947 */ /* 0x000fea0003800000 */
[----:B------:R-:W-:-:S04]  /*11fc0*/  ULEA.HI UR4, UR37, UR37, URZ, 0x1 ;  /* 0x0000002525047291 */ /* 0x000fc8000f8f083f */
[----:B------:R-:W-:-:S04]  /*11fd0*/  ULOP3.LUT UR4, UR4, 0xfffffffe, URZ, 0xc0, !UPT ;  /* 0xfffffffe04047892 */ /* 0x000fc8000f8ec03f */
[----:B------:R-:W-:-:S06]  /*11fe0*/  UIADD3 UR4, UR37, -UR4, URZ ;  /* 0x8000000425047290 */ /* 0x000fcc000fffe03f */
[----:B------:R-:W-:-:S05]  /*11ff0*/  IMAD.U32 R3, RZ, RZ, UR4 ;  /* 0x00000004ff037e24 */ /* 0x000fca000f8e00ff */
[----:B------:R-:W-:-:S04]  /*12000*/  SHF.L.U32 R3, R3, 0x1f, RZ ;  /* 0x0000001f03037819 */ /* 0x000fc800000006ff */
[----:B------:R0:W2:Y:S03]  /*12010*/  SYNCS.PHASECHK.TRANS64.TRYWAIT P0, [R18+URZ+0x33400], R3 ;  /* 0x03340003120075a7 */ /* 0x0000a6000800017f */
[----:B--2---:R-:W-:Y:S05]  /*12020*/  @!P0 NANOSLEEP.SYNCS 0x989680 ;  /* 0x009896800000895d */ /* 0x004fea0003900000 */
[----:B------:R-:W2:Y:S01]  /*12030*/  @!P0 SYNCS.PHASECHK.TRANS64 P0, [R18+URZ+0x33400], R3 ;  /* 0x03340003120085a7 */ /* 0x000ea2000800007f */
[----:B------:R-:W-:Y:S04]  /*12040*/  BSSY B0, `(.L_x_4399) ;  /* 0x0000006000007945 */ /* 0x000fe80003800000 */
[----:B--2---:R-:W-:Y:S05]  /*12050*/  @P0 BRA `(.L_x_4400) ;  /* 0x0000000000100947 */ /* 0x004fea0003800000 */
.L_x_4401:
[----:B--2---:R2:W3:Y:S02]  /*12060*/  SYNCS.PHASECHK.TRANS64.TRYWAIT P0, [R18+URZ+0x33400], R3 ;  /* 0x03340003120075a7 */ /* 0x0044e4000800017f */
[----:B---3--:R-:W-:Y:S05]  /*12070*/  @!P0 NANOSLEEP.SYNCS 0x989680 ;  /* 0x009896800000895d */ /* 0x008fea0003900000 */
[----:B------:R-:W3:Y:S02]  /*12080*/  @!P0 SYNCS.PHASECHK.TRANS64 P0, [R18+URZ+0x33400], R3 ;  /* 0x03340003120085a7 */ /* 0x000ee4000800007f */
[----:B---3--:R-:W-:Y:S05]  /*12090*/  @!P0 BRA `(.L_x_4401) ;  /* 0xfffffffc00f08947 */ /* 0x008fea000383ffff */
.L_x_4400:
[----:B------:R-:W-:Y:S05]  /*120a0*/  BSYNC B0 ;  /* 0x0000000000007941 */ /* 0x000fea0003800000 */
.L_x_4399:
[----:B------:R-:W-:Y:S05]  /*120b0*/  BRA `(.L_x_4402) ;  /* 0x0000006c00807947 */ /* 0x000fea0003800000 */
.L_x_4398:
[----:B------:R-:W0:Y:S01]  /*120c0*/  LDC.64 R24, c[0x0][0x3e8] ;  /* 0x0000fa00ff187b82 */ /* 0x000e220000000a00 */
[----:B------:R-:W-:Y:S01]  /*120d0*/  ULOP3.LUT UP0, URZ, UR48, 0x1bf, URZ, 0xc0, !UPT ;  /* 0x000001bf303f7892 */ /* 0x000fe2000f80c03f */
[----:B------:R-:W-:Y:S01]  /*120e0*/  SHF.R.S32.HI R0, RZ, 0x1f, R130 ;  /* 0x0000001fff007819 */ /* 0x000fe20000011482 */
[----:B------:R-:W-:Y:S01]  /*120f0*/  ULDC.64 UR4, c[0x0][0x3f8] ;  /* 0x0000fe0000047ab9 */ /* 0x000fe20000000a00 */
[----:B------:R-:W-:-:S03]  /*12100*/  ULDC.64 UR6, c[0x0][0x408] ;  /* 0x0001020000067ab9 */ /* 0x000fc60000000a00 */
[----:B------:R-:W-:Y:S01]  /*12110*/  PLOP3.LUT P0, PT, PT, PT, UP0, 0x80, 0x0 ;  /* 0x000000000000781c */ /* 0x000fe20003f0f008 */
[----:B------:R-:W2:Y:S01]  /*12120*/  LDC.64 R26, c[0x0][0x400] ;  /* 0x00010000ff1a7b82 */ /* 0x000ea20000000a00 */
[C---:B------:R-:W-:Y:S02]  /*12130*/  IMAD R3, R0.reuse, UR4, RZ ;  /* 0x0000000400037c24 */ /* 0x040fe4000f8e02ff */
[----:B------:R-:W-:Y:S02]  /*12140*/  IMAD R5, R0, UR6, RZ ;  /* 0x0000000600057c24 */ /* 0x000fe4000f8e02ff */
[C---:B------:R-:W-:Y:S02]  /*12150*/  IMAD R3, R130.reuse, UR5, R3 ;  /* 0x0000000582037c24 */ /* 0x040fe4000f8e0203 */
[C---:B------:R-:W-:Y:S02]  /*12160*/  IMAD R5, R130.reuse, UR7, R5 ;  /* 0x0000000782057c24 */ /* 0x040fe4000f8e0205 */
[----:B0-----:R-:W-:-:S04]  /*12170*/  IMAD.WIDE.U32 R24, R130, UR4, R24 ;  /* 0x0000000482187c25 */ /* 0x001fc8000f8e0018 */
[----:B------:R-:W-:Y:S02]  /*12180*/  IMAD.IADD R28, R3, 0x1, R25 ;  /* 0x00000001031c7824 */ /* 0x000fe400078e0219 */
[----:B--2---:R-:W-:-:S04]  /*12190*/  IMAD.WIDE.U32 R26, R130, UR6, R26 ;  /* 0x00000006821a7c25 */ /* 0x004fc8000f8e001a */
[----:B------:R-:W-:Y:S01]  /*121a0*/  IMAD.IADD R45, R5, 0x1, R27 ;  /* 0x00000001052d7824 */ /* 0x000fe200078e021b */
[----:B------:R-:W-:Y:S06]  /*121b0*/  @!P0 BRA `(.L_x_4403) ;  /* 0x0000000000408947 */ /* 0x000fec0003800000 */
[----:B-1----:R-:W-:Y:S01]  /*121c0*/  MOV R14, 0x0 ;  /* 0x00000000000e7802 */ /* 0x002fe20000000f00 */
[----:B------:R-:W-:Y:S01]  /*121d0*/  ULDC.64 UR4, c[0x4][0x1b0] ;  /* 0x01006c0000047ab9 */ /* 0x000fe20000000a00 */
[----:B------:R-:W-:Y:S01]  /*121e0*/  ULDC.64 UR6, c[0x4][0x1b8] ;  /* 0x01006e0000067ab9 */ /* 0x000fe20000000a00 */
[----:B------:R-:W-:Y:S01]  /*121f0*/  IMAD.U32 R4, RZ, RZ, UR4 ;  /* 0x00000004ff047e24 */ /* 0x000fe2000f8e00ff */
[----:B------:R-:W-:Y:S01]  /*12200*/  MOV R6, UR6 ;  /* 0x0000000600067c02 */ /* 0x000fe20008000f00 */
[----:B------:R-:W-:Y:S01]  /*12210*/  IMAD.U32 R5, RZ, RZ, UR5 ;  /* 0x00000005ff057e24 */ /* 0x000fe2000f8e00ff */
[----:B------:R-:W0:Y:S01]  /*12220*/  LDC.64 R14, c[0x4][R14] ;  /* 0x010000000e0e7b82 */ /* 0x000e220000000a00 */
[----:B------:R-:W-:Y:S01]  /*12230*/  ULDC.64 UR4, c[0x4][0xd0] ;  /* 0x0100340000047ab9 */ /* 0x000fe20000000a00 */
[----:B------:R-:W-:Y:S01]  /*12240*/  IMAD.U32 R7, RZ, RZ, UR7 ;  /* 0x00000007ff077e24 */ /* 0x000fe2000f8e00ff */
[----:B------:R-:W-:Y:S01]  /*12250*/  MOV R13, RZ ;  /* 0x000000ff000d7202 */ /* 0x000fe20000000f00 */
[----:B------:R-:W-:-:S02]  /*12260*/  IMAD.U32 R10, RZ, RZ, UR4 ;  /* 0x00000004ff0a7e24 */ /* 0x000fc4000f8e00ff */
[----:B------:R-:W-:Y:S02]  /*12270*/  IMAD.U32 R11, RZ, RZ, UR5 ;  /* 0x00000005ff0b7e24 */ /* 0x000fe4000f8e00ff */
[----:B------:R-:W-:Y:S02]  /*12280*/  IMAD.MOV.U32 R8, RZ, RZ, 0x70 ;  /* 0x00000070ff087424 */ /* 0x000fe400078e00ff */
[----:B------:R-:W-:-:S07]  /*12290*/  IMAD.MOV.U32 R12, RZ, RZ, 0x1 ;  /* 0x00000001ff0c7424 */ /* 0x000fce00078e00ff */
[----:B------:R-:W-:-:S07]  /*122a0*/  LEPC R20, `(.L_x_4403) ;  /* 0x000000001014794e */ /* 0x000fce0000000000 */
[----:B0-----:R-:W-:Y:S05]  /*122b0*/  CALL.ABS.NOINC R14 ;  /* 0x000000000e007343 */ /* 0x001fea0003c00000 */
.L_x_4403:
[----:B------:R-:W0:Y:S01]  /*122c0*/  S2R R20, SR_TID.X ;  /* 0x0000000000147919 */ /* 0x000e220000002100 */
[----:B------:R-:W-:Y:S01]  /*122d0*/  ULDC.U8 UR4, c[0x0][0x410] ;  /* 0x0001040000047ab9 */ /* 0x000fe20000000000 */
[----:B------:R-:W-:Y:S01]  /*122e0*/  BSSY B0, `(.L_x_4404) ;  /* 0x00006b5000007945 */ /* 0x000fe20003800000 */
[----:B------:R-:W-:Y:S01]  /*122f0*/  ISETP.NE.AND P0, PT, RZ, UR4, PT ;  /* 0x00000004ff007c0c */ /* 0x000fe2000bf05270 */
[C---:B0-----:R-:W-:Y:S02]  /*12300*/  VIADD R42, R20.reuse, 0xffffff80 ;  /* 0xffffff80142a7836 */ /* 0x041fe40000000000 */
[----:B------:R-:W-:-:S05]  /*12310*/  VIADD R40, R20, 0xffffff80 ;  /* 0xffffff8014287836 */ /* 0x000fca0000000000 */
[----:B------:R-:W-:-:S04]  /*12320*/  LEA.HI R40, R40, R42, RZ, 0x1 ;  /* 0x0000002a28287211 */ /* 0x000fc800078f08ff */
[----:B------:R-:W-:-:S05]  /*12330*/  SHF.R.S32.HI R40, RZ, 0x1, R40 ;  /* 0x00000001ff287819 */ /* 0x000fca0000011428 */
[----:B------:R-:W-:Y:S01]  /*12340*/  IMAD R4, R129, 0x80, R40 ;  /* 0x0000008081047824 */ /* 0x000fe200078e0228 */
[----:B------:R-:W-:Y:S06]  /*12350*/  @!P0 BRA `(.L_x_4405) ;  /* 0x00000034007c8947 */ /* 0x000fec0003800000 */
[----:B------:R-:W-:-:S03]  /*12360*/  UMOV UR4, 0xffffffff ;  /* 0xffffffff00047882 */ /* 0x000fc60000000000 */
[----:B------:R-:W-:Y:S05]  /*12370*/  BRA.DIV UR4, `(.L_x_4406) ;  /* 0x000001f604947947 */ /* 0x000fea000b800000 */
[----:B------:R0:W2:Y:S04]  /*12380*/  SHFL.IDX PT, R7, R24, RZ, 0x1e1f ;  /* 0x001e1fff18077589 */ /* 0x0000a800000e0000 */
[----:B------:R0:W3:Y:S04]  /*12390*/  SHFL.IDX PT, R39, R26, RZ, 0x1e1f ;  /* 0x001e1fff1a277589 */ /* 0x0000e800000e0000 */
[----:B------:R0:W4:Y:S04]  /*123a0*/  SHFL.IDX PT, R0, R28, RZ, 0x1e1f ;  /* 0x001e1fff1c007589 */ /* 0x00012800000e0000 */
[----:B------:R0:W0:Y:S02]  /*123b0*/  SHFL.IDX PT, R3, R45, RZ, 0x1e1f ;  /* 0x001e1fff2d037589 */ /* 0x00002400000e0000 */
.L_x_4668:
[----:B------:R-:W-:Y:S01]  /*123c0*/  ULDC UR4, c[0x0][0x448] ;  /* 0x0001120000047ab9 */ /* 0x000fe20000000800 */
[----:B------:R-:W-:Y:S01]  /*123d0*/  BSSY B1, `(.L_x_4407) ;  /* 0x0000052000017945 */ /* 0x000fe20003800000 */
[----:B------:R-:W-:Y:S01]  /*123e0*/  IMAD R132, R132, UR4, RZ ;  /* 0x0000000484847c24 */ /* 0x000fe2000f8e02ff */
[----:B------:R-:W-:Y:S02]  /*123f0*/  CS2R R8, SRZ ;  /* 0x0000000000087805 */ /* 0x000fe4000001ff00 */
[----:B------:R-:W-:Y:S02]  /*12400*/  CS2R R12, SRZ ;  /* 0x00000000000c7805 */ /* 0x000fe4000001ff00 */
[----:B------:R-:W-:Y:S02]  /*12410*/  CS2R R20, SRZ ;  /* 0x0000000000147805 */ /* 0x000fe4000001ff00 */
[----:B0-----:R-:W-:Y:S02]  /*12420*/  CS2R R26, SRZ ;  /* 0x00000000001a7805 */ /* 0x001fe4000001ff00 */
[----:B------:R-:W-:-:S02]  /*12430*/  ISETP.GE.AND P0, PT, R4, R132, PT ;  /* 0x000000840400720c */ /* 0x000fc40003f06270 */
[----:B------:R-:W-:Y:S02]  /*12440*/  CS2R R30, SRZ ;  /* 0x00000000001e7805 */ /* 0x000fe4000001ff00 */
[----:B------:R-:W-:Y:S02]  /*12450*/  CS2R R36, SRZ ;  /* 0x0000000000247805 */ /* 0x000fe4000001ff00 */
[----:B------:R-:W-:Y:S02]  /*12460*/  CS2R R10, SRZ ;  /* 0x00000000000a7805 */ /* 0x000fe4000001ff00 */
[----:B-1----:R-:W-:Y:S02]  /*12470*/  CS2R R14, SRZ ;  /* 0x00000000000e7805 */ /* 0x002fe4000001ff00 */
[----:B------:R-:W-:Y:S02]  /*12480*/  CS2R R24, SRZ ;  /* 0x0000000000187805 */ /* 0x000fe4000001ff00 */
[----:B------:R-:W-:-:S02]  /*12490*/  CS2R R28, SRZ ;  /* 0x00000000001c7805 */ /* 0x000fc4000001ff00 */
[----:B------:R-:W-:Y:S02]  /*124a0*/  CS2R R32, SRZ ;  /* 0x0000000000207805 */ /* 0x000fe4000001ff00 */
[----:B------:R-:W-:Y:S01]  /*124b0*/  CS2R R34, SRZ ;  /* 0x0000000000227805 */ /* 0x000fe2000001ff00 */
[----:B------:R-:W-:Y:S06]  /*124c0*/  @P0 BRA `(.L_x_4408) ;  /* 0x0000000400080947 */ /* 0x000fec0003800000 */
[----:B------:R-:W2:Y:S01]  /*124d0*/  LDL R46, [R1+0xc] ;  /* 0x00000c00012e7983 */ /* 0x000ea20000100800 */
[----:B------:R-:W-:-:S03]  /*124e0*/  ULDC UR4, c[0x0][0x3f4] ;  /* 0x0000fd0000047ab9 */ /* 0x000fc60000000800 */
[----:B------:R-:W3:Y:S04]  /*124f0*/  LDL R45, [R1+0x14] ;  /* 0x00001400012d7983 */ /* 0x000ee80000100800 */
[----:B------:R-:W4:Y:S04]  /*12500*/  LDL R43, [R1+0x18] ;  /* 0x00001800012b7983 */ /* 0x000f280000100800 */
[----:B------:R-:W4:Y:S04]  /*12510*/  LDL R42, [R1+0x10] ;  /* 0x00001000012a7983 */ /* 0x000f280000100800 */
[----:B------:R-:W4:Y:S01]  /*12520*/  LDL R38, [R1+0x1c] ;  /* 0x00001c0001267983 */ /* 0x000f220000100800 */
[----:B------:R-:W-:-:S02]  /*12530*/  CS2R R30, SRZ ;  /* 0x00000000001e7805 */ /* 0x000fc4000001ff00 */
[----:B------:R-:W-:Y:S02]  /*12540*/  CS2R R32, SRZ ;  /* 0x0000000000207805 */ /* 0x000fe4000001ff00 */
[----:B------:R-:W-:Y:S02]  /*12550*/  CS2R R26, SRZ ;  /* 0x00000000001a7805 */ /* 0x000fe4000001ff00 */
[----:B------:R-:W-:Y:S02]  /*12560*/  CS2R R36, SRZ ;  /* 0x0000000000247805 */ /* 0x000fe4000001ff00 */
[----:B--2---:R-:W-:Y:S02]  /*12570*/  ISETP.GE.AND P4, PT, R46, UR4, PT ;  /* 0x000000042e007c0c */ /* 0x004fe4000bf86270 */
[----:B------:R-:W-:Y:S02]  /*12580*/  SHF.R.S32.HI R6, RZ, 0x1f, R46 ;  /* 0x0000001fff067819 */ /* 0x000fe4000001142e */
[----:B---3--:R-:W-:-:S02]  /*12590*/  ISETP.GE.AND P3, PT, R45, UR4, PT ;  /* 0x000000042d007c0c */ /* 0x008fc4000bf66270 */
[----:B----4-:R-:W-:-:S07]  /*125a0*/  ISETP.GE.AND P2, PT, R43, UR4, PT ;  /* 0x000000042b007c0c */ /* 0x010fce000bf46270 */
[C---:B------:R-:W-:Y:S02]  /*125b0*/  @!P4 IADD3 R4, P0, R46.reuse, R7, RZ ;  /* 0x000000072e04c210 */ /* 0x040fe40007f1e0ff */
[----:B------:R-:W-:-:S03]  /*125c0*/  @!P4 IADD3 R8, P1, R46, R39, RZ ;  /* 0x000000272e08c210 */ /* 0x000fc60007f3e0ff */
[--C-:B------:R-:W-:Y:S02]  /*125d0*/  @!P4 IMAD.X R5, R0, 0x1, R6.reuse, P0 ;  /* 0x000000010005c824 */ /* 0x100fe400000e0606 */
[----:B------:R-:W-:Y:S01]  /*125e0*/  @!P4 IMAD.X R9, R3, 0x1, R6, P1 ;  /* 0x000000010309c824 */ /* 0x000fe200008e0606 */
[----:B------:R-:W-:Y:S02]  /*125f0*/  ISETP.GE.AND P1, PT, R42, UR4, PT ;  /* 0x000000042a007c0c */ /* 0x000fe4000bf26270 */
[----:B------:R0:W5:Y:S01]  /*12600*/  @!P4 LD.E.64 R30, desc[UR50][R4.64] ;  /* 0x00000032041ec980 */ /* 0x000162000c101b00 */
[----:B------:R-:W-:-:S03]  /*12610*/  SHF.R.S32.HI R10, RZ, 0x1f, R45 ;  /* 0x0000001fff0a7819 */ /* 0x000fc6000001142d */
[----:B------:R1:W5:Y:S01]  /*12620*/  @!P4 LD.E.64 R32, desc[UR50][R8.64] ;  /* 0x000000320820c980 */ /* 0x000362000c101b00 */
[C---:B------:R-:W-:Y:S02]  /*12630*/  @!P3 IADD3 R20, P4, R45.reuse, R7, RZ ;  /* 0x000000072d14b210 */ /* 0x040fe40007f9e0ff */
[----:B------:R-:W-:Y:S02]  /*12640*/  @!P3 IADD3 R24, P5, R45, R39, RZ ;  /* 0x000000272d18b210 */ /* 0x000fe40007fbe0ff */
[----:B------:R-:W-:Y:S02]  /*12650*/  @!P3 IADD3.X R21, R0, R10, RZ, P4, !PT ;  /* 0x0000000a0015b210 */ /* 0x000fe400027fe4ff */
[----:B------:R-:W-:Y:S01]  /*12660*/  SHF.R.S32.HI R11, RZ, 0x1f, R43 ;  /* 0x0000001fff0b7819 */ /* 0x000fe2000001142b */
[----:B------:R-:W-:Y:S01]  /*12670*/  @!P3 IMAD.X R25, R3, 0x1, R10, P5 ;  /* 0x000000010319b824 */ /* 0x000fe200028e060a */
[----:B------:R-:W-:Y:S01]  /*12680*/  @!P2 IADD3 R12, P4, R43, R7, RZ ;  /* 0x000000072b0ca210 */ /* 0x000fe20007f9e0ff */
[----:B------:R2:W5:Y:S01]  /*12690*/  @!P3 LD.E.64 R26, desc[UR50][R20.64] ;  /* 0x00000032141ab980 */ /* 0x000562000c101b00 */
[----:B------:R-:W-:-:S02]  /*126a0*/  ISETP.GE.AND P0, PT, R224, UR4, PT ;  /* 0x00000004e0007c0c */ /* 0x000fc4000bf06270 */
[----:B------:R-:W-:Y:S01]  /*126b0*/  @!P2 IADD3 R14, P5, R43, R39, RZ ;  /* 0x000000272b0ea210 */ /* 0x000fe20007fbe0ff */
[--C-:B------:R-:W-:Y:S01]  /*126c0*/  @!P2 IMAD.X R13, R0, 0x1, R11.reuse, P4 ;  /* 0x00000001000da824 */ /* 0x100fe200020e060b */
[----:B------:R-:W-:Y:S02]  /*126d0*/  SHF.R.S32.HI R6, RZ, 0x1f, R42 ;  /* 0x0000001fff067819 */ /* 0x000fe4000001142a */
[C---:B------:R-:W-:Y:S01]  /*126e0*/  @!P1 IADD3 R34, P4, R42.reuse, R7, RZ ;  /* 0x000000072a229210 */ /* 0x040fe20007f9e0ff */
[C---:B------:R-:W-:Y:S01]  /*126f0*/  @!P2 IMAD.X R15, R3.reuse, 0x1, R11, P5 ;  /* 0x00000001030fa824 */ /* 0x040fe200028e060b */
[----:B------:R-:W-:Y:S02]  /*12700*/  @!P1 IADD3 R10, P5, R42, R39, RZ ;  /* 0x000000272a0a9210 */ /* 0x000fe40007fbe0ff */
[----:B------:R-:W-:Y:S01]  /*12710*/  SHF.R.S32.HI R28, RZ, 0x1f, R38 ;  /* 0x0000001fff1c7819 */ /* 0x000fe20000011426 */
[--C-:B------:R-:W-:Y:S01]  /*12720*/  @!P1 IMAD.X R35, R0, 0x1, R6.reuse, P4 ;  /* 0x0000000100239824 */ /* 0x100fe200020e0606 */
[----:B------:R-:W-:Y:S01]  /*12730*/  ISETP.GE.AND P4, PT, R38, UR4, PT ;  /* 0x0000000426007c0c */ /* 0x000fe2000bf86270 */
[----:B------:R-:W-:Y:S01]  /*12740*/  @!P1 IMAD.X R11, R3, 0x1, R6, P5 ;  /* 0x00000001030b9824 */ /* 0x000fe200028e0606 */
[----:B0-----:R-:W-:-:S02]  /*12750*/  @!P0 SHF.R.S32.HI R5, RZ, 0x1f, R224 ;  /* 0x0000001fff058819 */ /* 0x001fc400000114e0 */
[----:B-1----:R-:W-:-:S04]  /*12760*/  @!P0 IADD3 R8, P5, R224, R7, RZ ;  /* 0x00000007e0088210 */ /* 0x002fc80007fbe0ff */
[----:B------:R-:W-:Y:S02]  /*12770*/  @!P0 IADD3.X R9, R0, R5, RZ, P5, !PT ;  /* 0x0000000500098210 */ /* 0x000fe40002ffe4ff */
[----:B------:R-:W-:Y:S02]  /*12780*/  @!P0 IADD3 R4, P5, R224, R39, RZ ;  /* 0x00000027e0048210 */ /* 0x000fe40007fbe0ff */
[----:B--2---:R-:W-:Y:S01]  /*12790*/  CS2R R20, SRZ ;  /* 0x0000000000147805 */ /* 0x004fe2000001ff00 */
[----:B------:R-:W5:Y:S02]  /*127a0*/  @!P0 LD.E.64 R36, desc[UR50][R8.64] ;  /* 0x0000003208248980 */ /* 0x000f64000c101b00 */
[----:B------:R-:W-:Y:S01]  /*127b0*/  @!P0 IMAD.X R5, R3, 0x1, R5, P5 ;  /* 0x0000000103058824 */ /* 0x000fe200028e0605 */
[----:B------:R-:W-:Y:S02]  /*127c0*/  @!P4 IADD3 R6, P5, R38, R7, RZ ;  /* 0x000000072606c210 */ /* 0x000fe40007fbe0ff */
[----:B------:R0:W5:Y:S03]  /*127d0*/  @!P2 LD.E.64 R20, desc[UR50][R12.64] ;  /* 0x000000320c14a980 */ /* 0x000166000c101b00 */
[----:B------:R-:W-:Y:S01]  /*127e0*/  @!P4 IMAD.X R7, R0, 0x1, R28, P5 ;  /* 0x000000010007c824 */ /* 0x000fe200028e061c */
[----:B------:R-:W-:-:S05]  /*127f0*/  @!P4 IADD3 R38, P5, R38, R39, RZ ;  /* 0x000000272626c210 */ /* 0x000fca0007fbe0ff */
[----:B------:R-:W-:Y:S01]  /*12800*/  @!P4 IMAD.X R39, R3, 0x1, R28, P5 ;  /* 0x000000010327c824 */ /* 0x000fe200028e061c */
[----:B------:R-:W-:-:S06]  /*12810*/  CS2R R28, SRZ ;  /* 0x00000000001c7805 */ /* 0x000fcc000001ff00 */
[----:B------:R1:W5:Y:S01]  /*12820*/  @!P3 LD.E.64 R28, desc[UR50][R24.64] ;  /* 0x00000032181cb980 */ /* 0x000362000c101b00 */
[----:B0-----:R-:W-:Y:S02]  /*12830*/  CS2R R12, SRZ ;  /* 0x00000000000c7805 */ /* 0x001fe4000001ff00 */
[----:B------:R-:W-:-:S04]  /*12840*/  CS2R R8, SRZ ;  /* 0x0000000000087805 */ /* 0x000fc8000001ff00 */
[----:B------:R0:W5:Y:S01]  /*12850*/  @!P1 LD.E.64 R12, desc[UR50][R34.64] ;  /* 0x00000032220c9980 */ /* 0x000162000c101b00 */
[----:B-1----:R-:W-:-:S03]  /*12860*/  CS2R R24, SRZ ;  /* 0x0000000000187805 */ /* 0x002fc6000001ff00 */
[----:B------:R-:W5:Y:S04]  /*12870*/  @!P4 LD.E.64 R8, desc[UR50][R6.64] ;  /* 0x000000320608c980 */ /* 0x000f68000c101b00 */
[----:B------:R1:W5:Y:S01]  /*12880*/  @!P2 LD.E.64 R24, desc[UR50][R14.64] ;  /* 0x000000320e18a980 */ /* 0x000362000c101b00 */
[----:B0-----:R-:W-:-:S06]  /*12890*/  CS2R R34, SRZ ;  /* 0x0000000000227805 */ /* 0x001fcc000001ff00 */
[----:B------:R-:W5:Y:S01]  /*128a0*/  @!P0 LD.E.64 R34, desc[UR50][R4.64] ;  /* 0x0000003204228980 */ /* 0x000f62000c101b00 */
[----:B-1----:R-:W-:-:S06]  /*128b0*/  CS2R R14, SRZ ;  /* 0x00000000000e7805 */ /* 0x002fcc000001ff00 */
[----:B------:R0:W5:Y:S02]  /*128c0*/  @!P1 LD.E.64 R14, desc[UR50][R10.64] ;  /* 0x000000320a0e9980 */ /* 0x000164000c101b00 */
[----:B0-----:R-:W-:-:S06]  /*128d0*/  CS2R R10, SRZ ;  /* 0x00000000000a7805 */ /* 0x001fcc000001ff00 */
[----:B------:R0:W5:Y:S02]  /*128e0*/  @!P4 LD.E.64 R10, desc[UR50][R38.64] ;  /* 0x00000032260ac980 */ /* 0x000164000c101b00 */
.L_x_4408:
[----:B------:R-:W-:Y:S05]  /*128f0*/  BSYNC B1 ;  /* 0x0000000000017941 */ /* 0x000fea0003800000 */
.L_x_4407:
[----:B------:R-:W-:Y:S01]  /*12900*/  ULEA.HI UR4, UR37, UR37, URZ, 0x1 ;  /* 0x0000002525047291 */ /* 0x000fe2000f8f083f */
[----:B----4-:R-:W-:Y:S01]  /*12910*/  IMAD R0, R129, -0x80, R132 ;  /* 0xffffff8081007824 */ /* 0x010fe200078e0284 */
[----:B------:R-:W-:Y:S02]  /*12920*/  BSSY B1, `(.L_x_4409) ;  /* 0x0000009000017945 */ /* 0x000fe40003800000 */
[----:B------:R-:W-:Y:S02]  /*12930*/  ULOP3.LUT UR4, UR4, 0xfffffffe, URZ, 0xc0, !UPT ;  /* 0xfffffffe04047892 */ /* 0x000fe4000f8ec03f */
[----:B------:R-:W-:Y:S02]  /*12940*/  VIMNMX R0, R0, 0x80, PT ;  /* 0x0000008000007848 */ /* 0x000fe40003fe0100 */
[----:B------:R-:W-:Y:S02]  /*12950*/  UIADD3 UR4, UR37, -UR4, URZ ;  /* 0x8000000425047290 */ /* 0x000fe4000fffe03f */
[----:B------:R-:W-:-:S04]  /*12960*/  ISETP.GE.AND P1, PT, R40, R0, PT ;  /* 0x000000002800720c */ /* 0x000fc80003f26270 */
[----:B------:R-:W-:-:S05]  /*12970*/  IMAD.U32 R3, RZ, RZ, UR4 ;  /* 0x00000004ff037e24 */ /* 0x000fca000f8e00ff */
[----:B------:R-:W-:-:S04]  /*12980*/  SHF.L.U32 R3, R3, 0x1f, RZ ;  /* 0x0000001f03037819 */ /* 0x000fc800000006ff */
[----:B------:R-:W1:Y:S02]  /*12990*/  SYNCS.PHASECHK.TRANS64.TRYWAIT P0, [R18+URZ+0x33400], R3 ;  /* 0x03340003120075a7 */ /* 0x000e64000800017f */
[----:B-1----:R-:W-:Y:S05]  /*129a0*/  @!P0 BRA `(.L_x_4410) ;  /* 0x000001f0007c8947 */ /* 0x002fea0003800000 */
.L_x_4669:
[----:B------:R-:W-:Y:S05]  /*129b0*/  BSYNC B1 ;  /* 0x0000000000017941 */ /* 0x000fea0003800000 */
.L_x_4409:
[----:B------:R-:W-:Y:S05]  /*129c0*/  @P1 BRA `(.L_x_4411) ;  /* 0x0000006400181947 */ /* 0x000fea0003800000 */
[----:B------:R-:W1:Y:S01]  /*129d0*/  LDL R40, [R1+0x44] ;  /* 0x0000440001287983 */ /* 0x000e620000100800 */
[----:B------:R-:W4:Y:S03]  /*129e0*/  LDC R5, c[0x0][0x3f4] ;  /* 0x0000fd00ff057b82 */ /* 0x000f260000000800 */
[----:B0--3--:R-:W3:Y:S04]  /*129f0*/  LDL R39, [R1+0xc] ;  /* 0x00000c0001277983 */ /* 0x009ee80000100800 */
[----:B------:R-:W3:Y:S04]  /*12a00*/  LDL R38, [R1+0x14] ;  /* 0x0000140001267983 */ /* 0x000ee80000100800 */
[----:B--2---:R-:W2:Y:S04]  /*12a10*/  LDL R7, [R1+0x18] ;  /* 0x0000180001077983 */ /* 0x004ea80000100800 */
[----:B------:R-:W2:Y:S04]  /*12a20*/  LDL R6, [R1+0x10] ;  /* 0x0000100001067983 */ /* 0x000ea80000100800 */
[----:B------:R-:W2:Y:S01]  /*12a30*/  LDL R4, [R1+0x1c] ;  /* 0x00001c0001047983 */ /* 0x000ea20000100800 */
[----:B------:R-:W-:Y:S01]  /*12a40*/  LEA.HI R41, R41, R48, RZ, 0x2 ;  /* 0x0000003029297211 */ /* 0x000fe200078f10ff */
[----:B------:R-:W-:Y:S03]  /*12a50*/  BSSY B1, `(.L_x_4412) ;  /* 0x0000086000017945 */ /* 0x000fe60003800000 */
[----:B------:R-:W-:-:S02]  /*12a60*/  SHF.R.S32.HI R0, RZ, 0x2, R41 ;  /* 0x00000002ff007819 */ /* 0x000fc40000011429 */
[----:B------:R-:W-:Y:S02]  /*12a70*/  SHF.R.S32.HI R41, RZ, 0x1f, R41 ;  /* 0x0000001fff297819 */ /* 0x000fe40000011429 */
[----:B----4-:R-:W-:Y:S02]  /*12a80*/  ISETP.GE.AND P6, PT, R224, R5, PT ;  /* 0x00000005e000720c */ /* 0x010fe40003fc6270 */
[----:B------:R-:W-:-:S04]  /*12a90*/  LEA.HI R41, R41, R0, RZ, 0x2 ;  /* 0x0000000029297211 */ /* 0x000fc800078f10ff */
[----:B------:R-:W-:-:S04]  /*12aa0*/  LOP3.LUT R41, R41, 0xfffffffc, RZ, 0xc0, !PT ;  /* 0xfffffffc29297812 */ /* 0x000fc800078ec0ff */
[----:B------:R-:W-:-:S04]  /*12ab0*/  IADD3 R41, R0, -R41, RZ ;  /* 0x8000002900297210 */ /* 0x000fc80007ffe0ff */
[----:B------:R-:W-:Y:S01]  /*12ac0*/  LOP3.LUT P0, RZ, R41, 0x2, RZ, 0xc0, !PT ;  /* 0x0000000229ff7812 */ /* 0x000fe2000780c0ff */
[----:B-1----:R-:W-:-:S04]  /*12ad0*/  IMAD.IADD R3, R18, 0x1, R40 ;  /* 0x0000000112037824 */ /* 0x002fc800078e0228 */
[----:B------:R-:W-:Y:S01]  /*12ae0*/  VIADD R0, R3, 0x20 ;  /* 0x0000002003007836 */ /* 0x000fe20000000000 */
[-C--:B---3--:R-:W-:Y:S02]  /*12af0*/  ISETP.GE.AND P1, PT, R39, R5.reuse, PT ;  /* 0x000000052700720c */ /* 0x088fe40003f26270 */
[-C--:B------:R-:W-:Y:S02]  /*12b00*/  ISETP.GE.AND P2, PT, R38, R5.reuse, PT ;  /* 0x000000052600720c */ /* 0x080fe40003f46270 */
[-C--:B--2---:R-:W-:Y:S02]  /*12b10*/  ISETP.GE.AND P3, PT, R7, R5.reuse, PT ;  /* 0x000000050700720c */ /* 0x084fe40003f66270 */
[-C--:B------:R-:W-:Y:S02]  /*12b20*/  ISETP.GE.AND P4, PT, R6, R5.reuse, PT ;  /* 0x000000050600720c */ /* 0x080fe40003f86270 */
[----:B------:R-:W-:Y:S01]  /*12b30*/  ISETP.GE.AND P5, PT, R4, R5, PT ;  /* 0x000000050400720c */ /* 0x000fe20003fa6270 */
[----:B------:R-:W-:-:S12]  /*12b40*/  @P6 BRA `(.L_x_4413) ;  /* 0x0000000400d86947 */ /* 0x000fd80003800000 */
[----:B------:R-:W0:Y:S01]  /*12b50*/  LDS.128 R4, [R3+0x1e200] ;  /* 0x01e2000003047984 */ /* 0x000e220000000c00 */
        /* <DEDUP_REMOVED lines=24> */
[----:B0-----:R-:W-:Y:S02]  /*12ce0*/  F2FP.F16.E4M3.UNPACK_B R38, R6.H1 ;  /* 0x00000006ff26723e */ /* 0x001fe400030006ff */
[----:B------:R-:W-:Y:S02]  /*12cf0*/  LOP3.LUT R39, R39, 0xff0000, R36, 0xf8, !PT ;  /* 0x00ff000027277812 */ /* 0x000fe400078ef824 */
[----:B------:R-:W-:Y:S01]  /*12d00*/  LOP3.LUT R43, R43, 0xff0000, R34, 0xf8, !PT ;  /* 0x00ff00002b2b7812 */ /* 0x000fe200078ef822 */
[--C-:B------:R-:W-:Y:S01]  /*12d10*/  HADD2.F32 R37, -RZ, R38.reuse.H0_H0 ;  /* 0x20000026ff257230 */ /* 0x100fe20000004100 */
[----:B------:R-:W-:Y:S01]  /*12d20*/  F2FP.F16.E4M3.UNPACK_B R47, R46 ;  /* 0x0000002eff2f723e */ /* 0x000fe200020006ff */
[----:B------:R-:W-:Y:S01]  /*12d30*/  HADD2.F32 R38, -RZ, R38.H1_H1 ;  /* 0x30000026ff267230 */ /* 0x000fe20000004100 */
[----:B------:R-:W-:-:S02]  /*12d40*/  F2FP.F16.E4M3.UNPACK_B R42, R41 ;  /* 0x00000029ff2a723e */ /* 0x000fc400020006ff */
[----:B------:R-:W-:Y:S01]  /*12d50*/  LOP3.LUT R40, R39, 0xff000000, R36, 0xf8, !PT ;  /* 0xff00000027287812 */ /* 0x000fe200078ef824 */
[--C-:B------:R-:W-:Y:S01]  /*12d60*/  HADD2.F32 R48, -RZ, R47.reuse.H1_H1 ;  /* 0x3000002fff307230 */ /* 0x100fe20000004100 */
[----:B------:R-:W-:Y:S01]  /*12d70*/  LOP3.LUT R45, R43, 0xff000000, R34, 0xf8, !PT ;  /* 0xff0000002b2d7812 */ /* 0x000fe200078ef822 */
[----:B------:R-:W-:Y:S01]  /*12d80*/  HADD2.F32 R43, -RZ, R42.H1_H1 ;  /* 0x3000002aff2b7230 */ /* 0x000fe20000004100 */
[----:B------:R-:W-:Y:S01]  /*12d90*/  F2FP.F16.E4M3.UNPACK_B R36, R6 ;  /* 0x00000006ff24723e */ /* 0x000fe200020006ff */
[----:B------:R-:W-:Y:S01]  /*12da0*/  HADD2.F32 R47, -RZ, R47.H0_H0 ;  /* 0x2000002fff2f7230 */ /* 0x000fe20000004100 */
[-C--:B------:R-:W-:Y:S01]  /*12db0*/  F2FP.F16.E4M3.UNPACK_B R34, R5.reuse ;  /* 0x00000005ff22723e */ /* 0x080fe200020006ff */
[C---:B------:R-:W-:Y:S01]  /*12dc0*/  FMUL.FTZ R50, R38.reuse, R48 ;  /* 0x0000003026327220 */ /* 0x040fe20000410000 */
[----:B------:R-:W-:Y:S01]  /*12dd0*/  F2FP.F16.E4M3.UNPACK_B R35, R5.H1 ;  /* 0x00000005ff23723e */ /* 0x000fe200030006ff */
[----:B------:R-:W-:Y:S01]  /*12de0*/  FMUL.FTZ R51, R38, R43 ;  /* 0x0000002b26337220 */ /* 0x000fe20000410000 */
[----:B------:R-:W-:Y:S01]  /*12df0*/  HADD2.F32 R5, -RZ, R36.H1_H1 ;  /* 0x30000024ff057230 */ /* 0x000fe20000004100 */
[----:B------:R-:W-:Y:S01]  /*12e00*/  F2FP.F16.E4M3.UNPACK_B R39, R7 ;  /* 0x00000007ff27723e */ /* 0x000fe200020006ff */
[----:B------:R-:W-:Y:S01]  /*12e10*/  HADD2.F32 R42, -RZ, R42.H0_H0 ;  /* 0x2000002aff2a7230 */ /* 0x000fe20000004100 */
[----:B------:R-:W-:Y:S01]  /*12e20*/  F2FP.F16.E4M3.UNPACK_B R46, R46.H1 ;  /* 0x0000002eff2e723e */ /* 0x000fe200030006ff */
[C---:B------:R-:W-:Y:S01]  /*12e30*/  FFMA.FTZ R49, R37.reuse, R43, -R50 ;  /* 0x0000002b25317223 */ /* 0x040fe20000010832 */
[----:B------:R-:W-:Y:S01]  /*12e40*/  FFMA.FTZ R52, R37, R48, R51 ;  /* 0x0000003025347223 */ /* 0x000fe20000010033 */
[----:B------:R-:W-:Y:S01]  /*12e50*/  HADD2.F32 R36, -RZ, R36.H0_H0 ;  /* 0x20000024ff247230 */ /* 0x000fe20000004100 */
[----:B------:R-:W-:Y:S01]  /*12e60*/  F2FP.F16.E4M3.UNPACK_B R41, R41.H1 ;  /* 0x00000029ff29723e */ /* 0x000fe200030006ff */
[C---:B------:R-:W-:Y:S01]  /*12e70*/  FMUL.FTZ R37, R5.reuse, R47 ;  /* 0x0000002f05257220 */ /* 0x040fe20000410000 */
[----:B------:R-:W-:Y:S01]  /*12e80*/  FMUL.FTZ R38, R5, R42 ;  /* 0x0000002a05267220 */ /* 0x000fe20000410000 */
[----:B------:R-:W-:Y:S01]  /*12e90*/  F2FP.F16.E4M3.UNPACK_B R7, R7.H1 ;  /* 0x00000007ff07723e */ /* 0x000fe200030006ff */
[----:B------:R-:W-:-:S02]  /*12ea0*/  HADD2.F32 R5, -RZ, R39.H1_H1 ;  /* 0x30000027ff057230 */ /* 0x000fc40000004100 */
[C---:B------:R-:W-:Y:S01]  /*12eb0*/  FFMA.FTZ R43, R36.reuse, R42, -R37 ;  /* 0x0000002a242b7223 */ /* 0x040fe20000010825 */
[--C-:B------:R-:W-:Y:S02]  /*12ec0*/  HADD2.F32 R48, -RZ, R46.reuse.H0_H0 ;  /* 0x2000002eff307230 */ /* 0x100fe40000004100 */
[----:B------:R-:W-:Y:S01]  /*12ed0*/  FFMA.FTZ R50, R36, R47, R38 ;  /* 0x0000002f24327223 */ /* 0x000fe20000010026 */
[----:B------:R-:W-:Y:S01]  /*12ee0*/  HADD2.F32 R38, -RZ, R41.H0_H0 ;  /* 0x20000029ff267230 */ /* 0x000fe20000004100 */
[----:B------:R-:W-:Y:S01]  /*12ef0*/  F2FP.F16.E4M3.UNPACK_B R6, R4 ;  /* 0x00000004ff06723e */ /* 0x000fe200020006ff */
        /* <DEDUP_REMOVED lines=8> */
[----:B------:R-:W-:Y:S02]  /*12f80*/  HADD2.F32 R5, -RZ, R7.H0_H0 ;  /* 0x20000007ff057230 */ /* 0x000fe40000004100 */
[C---:B------:R-:W-:Y:S01]  /*12f90*/  FMUL.FTZ R38, R36.reuse, R46 ;  /* 0x0000002e24267220 */ /* 0x040fe20000410000 */
[----:B------:R-:W-:Y:S01]  /*12fa0*/  F2FP.F16.E4M3.UNPACK_B R37, R45 ;  /* 0x0000002dff25723e */ /* 0x000fe200020006ff */
[-C--:B------:R-:W-:Y:S01]  /*12fb0*/  FMUL.FTZ R56, R36, R41.reuse ;  /* 0x0000002924387220 */ /* 0x080fe20000410000 */
[----:B------:R-:W-:Y:S01]  /*12fc0*/  F2FP.F16.E4M3.UNPACK_B R36, R40 ;  /* 0x00000028ff24723e */ /* 0x000fe200020006ff */
[----:B------:R-:W-:Y:S01]  /*12fd0*/  FFMA.FTZ R54, R39, R48, R54 ;  /* 0x0000003027367223 */ /* 0x000fe20000010036 */
[C---:B------:R-:W-:Y:S01]  /*12fe0*/  FFMA.FTZ R48, R5.reuse, R41, -R38 ;  /* 0x0000002905307223 */ /* 0x040fe20000010826 */
[----:B------:R-:W-:Y:S01]  /*12ff0*/  FFMA.FTZ R51, R5, R46, R56 ;  /* 0x0000002e05337223 */ /* 0x000fe20000010038 */
[----:B------:R-:W-:Y:S01]  /*13000*/  HADD2.F32 R7, -RZ, R4.H1_H1 ;  /* 0x30000004ff077230 */ /* 0x000fe20000004100 */
[----:B------:R-:W-:Y:S01]  /*13010*/  F2FP.F16.E4M3.UNPACK_B R40, R40.H1 ;  /* 0x00000028ff28723e */ /* 0x000fe200030006ff */
[----:B------:R-:W-:Y:S01]  /*13020*/  HADD2.F32 R42, -RZ, R37.H1_H1 ;  /* 0x30000025ff2a7230 */ /* 0x000fe20000004100 */
[----:B------:R-:W-:Y:S01]  /*13030*/  F2FP.F16.E4M3.UNPACK_B R45, R45.H1 ;  /* 0x0000002dff2d723e */ /* 0x000fe200030006ff */
[----:B------:R-:W-:-:S02]  /*13040*/  HADD2.F32 R38, -RZ, R36.H1_H1 ;  /* 0x30000024ff267230 */ /* 0x000fc40000004100 */
[----:B------:R-:W-:Y:S02]  /*13050*/  HADD2.F32 R5, -RZ, R4.H0_H0 ;  /* 0x20000004ff057230 */ /* 0x000fe40000004100 */
[----:B------:R-:W-:Y:S01]  /*13060*/  FMUL.FTZ R46, R7, R42 ;  /* 0x0000002a072e7220 */ /* 0x000fe20000410000 */
[----:B------:R-:W-:Y:S02]  /*13070*/  HADD2.F32 R39, -RZ, R37.H0_H0 ;  /* 0x20000025ff277230 */ /* 0x000fe40000004100 */
[----:B------:R-:W-:Y:S02]  /*13080*/  HADD2.F32 R4, -RZ, R6.H1_H1 ;  /* 0x30000006ff047230 */ /* 0x000fe40000004100 */
[-C--:B------:R-:W-:Y:S01]  /*13090*/  FFMA.FTZ R46, R5, R38.reuse, -R46 ;  /* 0x00000026052e7223 */ /* 0x080fe2000001082e */
[----:B------:R-:W-:Y:S02]  /*130a0*/  HADD2.F32 R37, -RZ, R36.H0_H0 ;  /* 0x20000024ff257230 */ /* 0x000fe40000004100 */
[----:B------:R-:W-:Y:S01]  /*130b0*/  FMUL.FTZ R36, R7, R38 ;  /* 0x0000002607247220 */ /* 0x000fe20000410000 */
[----:B------:R-:W-:-:S02]  /*130c0*/  HADD2.F32 R6, -RZ, R6.H0_H0 ;  /* 0x20000006ff067230 */ /* 0x000fc40000004100 */
[C---:B------:R-:W-:Y:S01]  /*130d0*/  FMUL.FTZ R7, R4.reuse, R39 ;  /* 0x0000002704077220 */ /* 0x040fe20000410000 */
[-C--:B------:R-:W-:Y:S01]  /*130e0*/  FMUL.FTZ R4, R4, R37.reuse ;  /* 0x0000002504047220 */ /* 0x080fe20000410000 */
[----:B------:R-:W-:Y:S02]  /*130f0*/  FFMA.FTZ R41, R5, R42, R36 ;  /* 0x0000002a05297223 */ /* 0x000fe40000010024 */
[C---:B------:R-:W-:Y:S01]  /*13100*/  FFMA.FTZ R37, R6.reuse, R37, -R7 ;  /* 0x0000002506257223 */ /* 0x040fe20000010807 */
[----:B------:R-:W-:Y:S02]  /*13110*/  HADD2.F32 R5, -RZ, R35.H1_H1 ;  /* 0x30000023ff057230 */ /* 0x000fe40000004100 */
[----:B------:R-:W-:Y:S01]  /*13120*/  FFMA.FTZ R38, R6, R39, R4 ;  /* 0x0000002706267223 */ /* 0x000fe20000010004 */
[----:B------:R-:W-:Y:S02]  /*13130*/  HADD2.F32 R6, -RZ, R40.H1_H1 ;  /* 0x30000028ff067230 */ /* 0x000fe40000004100 */
[----:B------:R-:W-:-:S02]  /*13140*/  HADD2.F32 R36, -RZ, R45.H1_H1 ;  /* 0x3000002dff247230 */ /* 0x000fc40000004100 */
[----:B------:R-:W-:Y:S02]  /*13150*/  HADD2.F32 R45, -RZ, R45.H0_H0 ;  /* 0x2000002dff2d7230 */ /* 0x000fe40000004100 */
[C---:B------:R-:W-:Y:S01]  /*13160*/  FMUL.FTZ R39, R5.reuse, R6 ;  /* 0x0000000605277220 */ /* 0x040fe20000410000 */
[----:B------:R-:W-:Y:S02]  /*13170*/  HADD2.F32 R4, -RZ, R34.H1_H1 ;  /* 0x30000022ff047230 */ /* 0x000fe40000004100 */
[----:B------:R-:W-:Y:S02]  /*13180*/  HADD2.F32 R7, -RZ, R40.H0_H0 ;  /* 0x20000028ff077230 */ /* 0x000fe40000004100 */
[----:B------:R-:W-:Y:S01]  /*13190*/  FMUL.FTZ R40, R5, R36 ;  /* 0x0000002405287220 */ /* 0x000fe20000410000 */
[----:B------:R-:W-:Y:S02]  /*131a0*/  HADD2.F32 R35, -RZ, R35.H0_H0 ;  /* 0x20000023ff237230 */ /* 0x000fe40000004100 */
[----:B------:R-:W-:Y:S01]  /*131b0*/  FMUL.FTZ R5, R4, R45 ;  /* 0x0000002d04057220 */ /* 0x000fe20000410000 */
[----:B------:R-:W-:-:S02]  /*131c0*/  HADD2.F32 R34, -RZ, R34.H0_H0 ;  /* 0x20000022ff227230 */ /* 0x000fc40000004100 */
[-C--:B------:R-:W-:Y:S01]  /*131d0*/  FMUL.FTZ R4, R4, R7.reuse ;  /* 0x0000000704047220 */ /* 0x080fe20000410000 */
[C---:B------:R-:W-:Y:S01]  /*131e0*/  FFMA.FTZ R40, R35.reuse, R6, -R40 ;  /* 0x0000000623287223 */ /* 0x040fe20000010828 */
[----:B------:R-:W-:Y:S01]  /*131f0*/  FFMA.FTZ R39, R35, R36, R39 ;  /* 0x0000002423277223 */ /* 0x000fe20000010027 */
[C---:B------:R-:W-:Y:S01]  /*13200*/  FFMA.FTZ R5, R34.reuse, R7, -R5 ;  /* 0x0000000722057223 */ /* 0x040fe20000010805 */
[----:B------:R-:W-:Y:S01]  /*13210*/  FFMA.FTZ R34, R34, R45, R4 ;  /* 0x0000002d22227223 */ /* 0x000fe20000010004 */
[----:B------:R-:W-:Y:S02]  /*13220*/  F2FP.SATFINITE.E4M3.F32.PACK_AB_MERGE_C R6, R52, R49, RZ ;  /* 0x000000313406723e */ /* 0x000fe400048070ff */
[----:B------:R-:W-:Y:S02]  /*13230*/  F2FP.SATFINITE.E4M3.F32.PACK_AB_MERGE_C R7, R51, R48, RZ ;  /* 0x000000303307723e */ /* 0x000fe400048070ff */
[----:B------:R-:W-:Y:S02]  /*13240*/  F2FP.SATFINITE.E4M3.F32.PACK_AB_MERGE_C R4, R41, R46, RZ ;  /* 0x0000002e2904723e */ /* 0x000fe400048070ff */
[----:B------:R-:W-:-:S02]  /*13250*/  F2FP.SATFINITE.E4M3.F32.PACK_AB_MERGE_C R39, R39, R40, RZ ;  /* 0x000000282727723e */ /* 0x000fc400048070ff */
[----:B------:R-:W-:Y:S02]  /*13260*/  F2FP.SATFINITE.E4M3.F32.PACK_AB_MERGE_C R6, R50, R43, R6 ;  /* 0x0000002b3206723e */ /* 0x000fe40004807006 */
[----:B------:R-:W-:Y:S02]  /*13270*/  F2FP.SATFINITE.E4M3.F32.PACK_AB_MERGE_C R7, R54, R47, R7 ;  /* 0x0000002f3607723e */ /* 0x000fe40004807007 */
[----:B------:R-:W-:Y:S02]  /*13280*/  F2FP.SATFINITE.E4M3.F32.PACK_AB_MERGE_C R4, R38, R37, R4 ;  /* 0x000000252604723e */ /* 0x000fe40004807004 */
[----:B------:R-:W-:-:S05]  /*13290*/  F2FP.SATFINITE.E4M3.F32.PACK_AB_MERGE_C R5, R34, R5, R39 ;  /* 0x000000052205723e */ /* 0x000fca0004807027 */
[----:B------:R0:W-:Y:S02]  /*132a0*/  STS.128 [R3+0x1e200], R4 ;  /* 0x01e2000403007388 */ /* 0x0001e40000000c00 */
.L_x_4413:
[----:B------:R-:W-:Y:S05]  /*132b0*/  BSYNC B1 ;  /* 0x0000000000017941 */ /* 0x000fea0003800000 */
.L_x_4412:
[----:B------:R-:W-:Y:S01]  /*132c0*/  BSSY B1, `(.L_x_4414) ;  /* 0x000007d000017945 */ /* 0x000fe20003800000 */
[----:B------:R-:W-:-:S03]  /*132d0*/  @P0 VIADD R0, R3, 0xffffffe0 ;  /* 0xffffffe003000836 */ /* 0x000fc60000000000 */
[----:B------:R-:W-:Y:S05]  /*132e0*/  @P1 BRA `(.L_x_4415) ;  /* 0x0000000400e81947 */ /* 0x000fea0003800000 */
[----:B0-----:R-:W0:Y:S01]  /*132f0*/  LDS.128 R4, [R0+0x1e200] ;  /* 0x01e2000000047984 */ /* 0x001e220000000c00 */
        /* <DEDUP_REMOVED lines=11> */
[----:B------:R-:W-:-:S02]  /*133b0*/  LOP3.LUT R35, R30, 0xff, RZ, 0xc0, !PT ;  /* 0x000000ff1e237812 */ /* 0x000fc400078ec0ff */
[----:B------:R-:W-:Y:S02]  /*133c0*/  LOP3.LUT R34, R34, 0xff, RZ, 0xc0, !PT ;  /* 0x000000ff22227812 */ /* 0x000fe400078ec0ff */
[----:B------:R-:W-:Y:S02]  /*133d0*/  SHF.R.U32.HI R36, RZ, 0x10, R31 ;  /* 0x00000010ff247819 */ /* 0x000fe4000001161f */
[----:B------:R-:W-:Y:S02]  /*133e0*/  LOP3.LUT R39, R32, 0xff, RZ, 0xc0, !PT ;  /* 0x000000ff20277812 */ /* 0x000fe400078ec0ff */
[----:B------:R-:W-:Y:S02]  /*133f0*/  LOP3.LUT R38, R38, 0xff, RZ, 0xc0, !PT ;  /* 0x000000ff26267812 */ /* 0x000fe400078ec0ff */
[----:B------:R-:W-:Y:S02]  /*13400*/  LOP3.LUT R40, R40, 0xff, RZ, 0xc0, !PT ;  /* 0x000000ff28287812 */ /* 0x000fe400078ec0ff */
[----:B------:R-:W-:-:S02]  /*13410*/  PRMT R35, R34, 0x7604, R35 ;  /* 0x0000760422237816 */ /* 0x000fc40000000023 */
[----:B------:R-:W-:Y:S02]  /*13420*/  LOP3.LUT R36, R36, 0xff, RZ, 0xc0, !PT ;  /* 0x000000ff24247812 */ /* 0x000fe400078ec0ff */
[----:B------:R-:W-:Y:S02]  /*13430*/  SHF.R.U32.HI R34, RZ, 0x10, R30 ;  /* 0x00000010ff227819 */ /* 0x000fe4000001161e */
[----:B------:R-:W-:Y:S02]  /*13440*/  PRMT R39, R38, 0x7604, R39 ;  /* 0x0000760426277816 */ /* 0x000fe40000000027 */
        /* <DEDUP_REMOVED lines=8> */
[----:B0-----:R-:W-:-:S02]  /*134d0*/  F2FP.F16.E4M3.UNPACK_B R34, R6.H1 ;  /* 0x00000006ff22723e */ /* 0x001fc400030006ff */
[----:B------:R-:W-:Y:S02]  /*134e0*/  PRMT R39, R38, 0x7054, R39 ;  /* 0x0000705426277816 */ /* 0x000fe40000000027 */
[----:B------:R-:W-:Y:S01]  /*134f0*/  F2FP.F16.E4M3.UNPACK_B R42, R41 ;  /* 0x00000029ff2a723e */ /* 0x000fe200020006ff */
[--C-:B------:R-:W-:Y:S01]  /*13500*/  HADD2.F32 R33, -RZ, R34.reuse.H0_H0 ;  /* 0x20000022ff217230 */ /* 0x100fe20000004100 */
[----:B------:R-:W-:Y:S01]  /*13510*/  F2FP.F16.E4M3.UNPACK_B R38, R37 ;  /* 0x00000025ff26723e */ /* 0x000fe200020006ff */
[----:B------:R-:W-:Y:S01]  /*13520*/  HADD2.F32 R34, -RZ, R34.H1_H1 ;  /* 0x30000022ff227230 */ /* 0x000fe20000004100 */
[----:B------:R-:W-:Y:S01]  /*13530*/  LOP3.LUT R40, R39, 0xff000000, R32, 0xf8, !PT ;  /* 0xff00000027287812 */ /* 0x000fe200078ef820 */
[----:B------:R-:W-:Y:S01]  /*13540*/  HADD2.F32 R43, -RZ, R42.H1_H1 ;  /* 0x3000002aff2b7230 */ /* 0x000fe20000004100 */
[----:B------:R-:W-:Y:S01]  /*13550*/  F2FP.F16.E4M3.UNPACK_B R32, R6 ;  /* 0x00000006ff20723e */ /* 0x000fe200020006ff */
[----:B------:R-:W-:Y:S01]  /*13560*/  HADD2.F32 R39, -RZ, R38.H1_H1 ;  /* 0x30000026ff277230 */ /* 0x000fe20000004100 */
[----:B------:R-:W-:Y:S01]  /*13570*/  LOP3.LUT R36, R35, 0xff000000, R30, 0xf8, !PT ;  /* 0xff00000023247812 */ /* 0x000fe200078ef81e */
[----:B------:R-:W-:-:S02]  /*13580*/  HADD2.F32 R42, -RZ, R42.H0_H0 ;  /* 0x2000002aff2a7230 */ /* 0x000fc40000004100 */
[C---:B------:R-:W-:Y:S01]  /*13590*/  FMUL.FTZ R46, R34.reuse, R43 ;  /* 0x0000002b222e7220 */ /* 0x040fe20000410000 */
[----:B------:R-:W-:Y:S01]  /*135a0*/  F2FP.F16.E4M3.UNPACK_B R30, R5 ;  /* 0x00000005ff1e723e */ /* 0x000fe200020006ff */
[----:B------:R-:W-:Y:S01]  /*135b0*/  FMUL.FTZ R34, R34, R39 ;  /* 0x0000002722227220 */ /* 0x000fe20000410000 */
[----:B------:R-:W-:Y:S01]  /*135c0*/  F2FP.F16.E4M3.UNPACK_B R31, R5.H1 ;  /* 0x00000005ff1f723e */ /* 0x000fe200030006ff */
[----:B------:R-:W-:Y:S01]  /*135d0*/  HADD2.F32 R5, -RZ, R32.H1_H1 ;  /* 0x30000020ff057230 */ /* 0x000fe20000004100 */
[----:B------:R-:W-:Y:S01]  /*135e0*/  F2FP.F16.E4M3.UNPACK_B R35, R7 ;  /* 0x00000007ff23723e */ /* 0x000fe200020006ff */
[----:B------:R-:W-:Y:S01]  /*135f0*/  HADD2.F32 R38, -RZ, R38.H0_H0 ;  /* 0x20000026ff267230 */ /* 0x000fe20000004100 */
[----:B------:R-:W-:Y:S01]  /*13600*/  F2FP.F16.E4M3.UNPACK_B R41, R41.H1 ;  /* 0x00000029ff29723e */ /* 0x000fe200030006ff */
[C---:B------:R-:W-:Y:S01]  /*13610*/  FFMA.FTZ R45, R33.reuse, R39, -R46 ;  /* 0x00000027212d7223 */ /* 0x040fe2000001082e */
[----:B------:R-:W-:Y:S01]  /*13620*/  F2FP.F16.E4M3.UNPACK_B R37, R37.H1 ;  /* 0x00000025ff25723e */ /* 0x000fe200030006ff */
[----:B------:R-:W-:Y:S01]  /*13630*/  FFMA.FTZ R50, R33, R43, R34 ;  /* 0x0000002b21327223 */ /* 0x000fe20000010022 */
[----:B------:R-:W-:-:S02]  /*13640*/  HADD2.F32 R32, -RZ, R32.H0_H0 ;  /* 0x20000020ff207230 */ /* 0x000fc40000004100 */
[C---:B------:R-:W-:Y:S01]  /*13650*/  FMUL.FTZ R33, R5.reuse, R42 ;  /* 0x0000002a05217220 */ /* 0x040fe20000410000 */
[-C--:B------:R-:W-:Y:S01]  /*13660*/  FMUL.FTZ R39, R5, R38.reuse ;  /* 0x0000002605277220 */ /* 0x080fe20000410000 */
[----:B------:R-:W-:Y:S01]  /*13670*/  F2FP.F16.E4M3.UNPACK_B R7, R7.H1 ;  /* 0x00000007ff07723e */ /* 0x000fe200030006ff */
[----:B------:R-:W-:Y:S02]  /*13680*/  HADD2.F32 R5, -RZ, R35.H1_H1 ;  /* 0x30000023ff057230 */ /* 0x000fe40000004100 */
[C---:B------:R-:W-:Y:S01]  /*13690*/  FFMA.FTZ R43, R32.reuse, R38, -R33 ;  /* 0x00000026202b7223 */ /* 0x040fe20000010821 */
[----:B------:R-:W-:Y:S02]  /*136a0*/  HADD2.F32 R46, -RZ, R41.H0_H0 ;  /* 0x20000029ff2e7230 */ /* 0x000fe40000004100 */
[----:B------:R-:W-:Y:S01]  /*136b0*/  FFMA.FTZ R48, R32, R42, R39 ;  /* 0x0000002a20307223 */ /* 0x000fe20000010027 */
[----:B------:R-:W-:Y:S01]  /*136c0*/  HADD2.F32 R34, -RZ, R37.H0_H0 ;  /* 0x20000025ff227230 */ /* 0x000fe20000004100 */
[----:B------:R-:W-:Y:S01]  /*136d0*/  F2FP.F16.E4M3.UNPACK_B R6, R4 ;  /* 0x00000004ff06723e */ /* 0x000fe200020006ff */
[----:B------:R-:W-:-:S02]  /*136e0*/  HADD2.F32 R35, -RZ, R35.H0_H0 ;  /* 0x20000023ff237230 */ /* 0x000fc40000004100 */
[C---:B------:R-:W-:Y:S01]  /*136f0*/  FMUL.FTZ R38, R5.reuse, R46 ;  /* 0x0000002e05267220 */ /* 0x040fe20000410000 */
        /* <DEDUP_REMOVED lines=8> */
[----:B------:R-:W-:Y:S01]  /*13780*/  F2FP.F16.E4M3.UNPACK_B R4, R4.H1 ;  /* 0x00000004ff04723e */ /* 0x000fe200030006ff */
[-C--:B------:R-:W-:Y:S01]  /*13790*/  FMUL.FTZ R42, R32, R37.reuse ;  /* 0x00000025202a7220 */ /* 0x080fe20000410000 */
[----:B------:R-:W-:Y:S01]  /*137a0*/  F2FP.F16.E4M3.UNPACK_B R33, R40 ;  /* 0x00000028ff21723e */ /* 0x000fe200020006ff */
[C---:B------:R-:W-:Y:S01]  /*137b0*/  FFMA.FTZ R49, R5.reuse, R37, -R34 ;  /* 0x0000002505317223 */ /* 0x040fe20000010822 */
[-C--:B------:R-:W-:Y:S01]  /*137c0*/  F2FP.F16.E4M3.UNPACK_B R32, R36.reuse ;  /* 0x00000024ff20723e */ /* 0x080fe200020006ff */
        /* <DEDUP_REMOVED lines=44> */
.L_x_4415:
[----:B------:R-:W-:Y:S05]  /*13a90*/  BSYNC B1 ;  /* 0x0000000000017941 */ /* 0x000fea0003800000 */
.L_x_4414:
[----:B------:R-:W-:Y:S04]  /*13aa0*/  BSSY B1, `(.L_x_4416) ;  /* 0x0000078000017945 */ /* 0x000fe80003800000 */
[----:B------:R-:W-:Y:S05]  /*13ab0*/  @P2 BRA `(.L_x_4417) ;  /* 0x0000000400d82947 */ /* 0x000fea0003800000 */
[----:B01----:R-:W0:Y:S01]  /*13ac0*/  LDS.128 R4, [R3+0x20200] ;  /* 0x0202000003047984 */ /* 0x003e220000000c00 */
        /* <DEDUP_REMOVED lines=13> */
[----:B------:R-:W-:-:S02]  /*13ba0*/  PRMT R34, R37, 0x7604, R34 ;  /* 0x0000760425227816 */ /* 0x000fc40000000022 */
[----:B------:R-:W-:Y:S02]  /*13bb0*/  LOP3.LUT R30, R26, 0xff, RZ, 0xc0, !PT ;  /* 0x000000ff1a1e7812 */ /* 0x000fe400078ec0ff */
[----:B------:R-:W-:Y:S02]  /*13bc0*/  LOP3.LUT R31, R31, 0xff, RZ, 0xc0, !PT ;  /* 0x000000ff1f1f7812 */ /* 0x000fe400078ec0ff */
[----:B------:R-:W-:Y:S02]  /*13bd0*/  SHF.L.U32 R37, R36, 0x10, RZ ;  /* 0x0000001024257819 */ /* 0x000fe400000006ff */
[----:B------:R-:W-:Y:S02]  /*13be0*/  PRMT R31, R31, 0x7604, R30 ;  /* 0x000076041f1f7816 */ /* 0x000fe4000000001e */
[----:B------:R-:W-:Y:S02]  /*13bf0*/  LOP3.LUT R37, R34, 0xff0000, R37, 0xf8, !PT ;  /* 0x00ff000022257812 */ /* 0x000fe400078ef825 */
[----:B------:R-:W-:-:S02]  /*13c00*/  LOP3.LUT R30, R28, 0xff, RZ, 0xc0, !PT ;  /* 0x000000ff1c1e7812 */ /* 0x000fc400078ec0ff */
[----:B------:R-:W-:Y:S02]  /*13c10*/  LOP3.LUT R33, R32, 0xff0000, R33, 0xf8, !PT ;  /* 0x00ff000020217812 */ /* 0x000fe400078ef821 */
[----:B------:R-:W-:Y:S02]  /*13c20*/  LOP3.LUT R37, R37, 0xff000000, R29, 0xf8, !PT ;  /* 0xff00000025257812 */ /* 0x000fe400078ef81d */
[----:B------:R-:W-:Y:S02]  /*13c30*/  PRMT R35, R35, 0x7604, R30 ;  /* 0x0000760423237816 */ /* 0x000fe4000000001e */
[----:B------:R-:W-:Y:S02]  /*13c40*/  LOP3.LUT R33, R33, 0xff000000, R27, 0xf8, !PT ;  /* 0xff00000021217812 */ /* 0x000fe400078ef81b */
[----:B0-----:R-:W-:Y:S02]  /*13c50*/  F2FP.F16.E4M3.UNPACK_B R30, R6.H1 ;  /* 0x00000006ff1e723e */ /* 0x001fe400030006ff */
[----:B------:R-:W-:-:S02]  /*13c60*/  F2FP.F16.E4M3.UNPACK_B R38, R37 ;  /* 0x00000025ff26723e */ /* 0x000fc400020006ff */
[----:B------:R-:W-:Y:S01]  /*13c70*/  LOP3.LUT R35, R35, 0xff0000, R28, 0xf8, !PT ;  /* 0x00ff000023237812 */ /* 0x000fe200078ef81c */
[--C-:B------:R-:W-:Y:S01]  /*13c80*/  HADD2.F32 R29, -RZ, R30.reuse.H0_H0 ;  /* 0x2000001eff1d7230 */ /* 0x100fe20000004100 */
        /* <DEDUP_REMOVED lines=8> */
[----:B------:R-:W-:Y:S01]  /*13d10*/  LOP3.LUT R32, R31, 0xff000000, R26, 0xf8, !PT ;  /* 0xff0000001f207812 */ /* 0x000fe200078ef81a */
        /* <DEDUP_REMOVED lines=80> */
.L_x_4417:
[----:B------:R-:W-:Y:S05]  /*14220*/  BSYNC B1 ;  /* 0x0000000000017941 */ /* 0x000fea0003800000 */
.L_x_4416:
[----:B------:R-:W-:Y:S04]  /*14230*/  BSSY B1, `(.L_x_4418) ;  /* 0x000007c000017945 */ /* 0x000fe80003800000 */
[----:B------:R-:W-:Y:S05]  /*14240*/  @P3 BRA `(.L_x_4419) ;  /* 0x0000000400e83947 */ /* 0x000fea0003800000 */
[----:B012---:R-:W0:Y:S01]  /*14250*/  LDS.128 R4, [R0+0x20200] ;  /* 0x0202000000047984 */ /* 0x007e220000000c00 */
        /* <DEDUP_REMOVED lines=121> */
.L_x_4419:
[----:B------:R-:W-:Y:S05]  /*149f0*/  BSYNC B1 ;  /* 0x0000000000017941 */ /* 0x000fea0003800000 */
.L_x_4418:
[----:B------:R-:W-:Y:S04]  /*14a00*/  BSSY B1, `(.L_x_4420) ;  /* 0x0000078000017945 */ /* 0x000fe80003800000 */
[----:B------:R-:W-:Y:S05]  /*14a10*/  @P4 BRA `(.L_x_4421) ;  /* 0x0000000400d84947 */ /* 0x000fea0003800000 */
[----:B0123--:R-:W0:Y:S01]  /*14a20*/  LDS.128 R4, [R3+0x22200] ;  /* 0x0222000003047984 */ /* 0x00fe220000000c00 */
[----:B-----5:R-:W-:Y:S02]  /*14a30*/  SHF.R.U32.HI R25, RZ, 0x8, R13 ;  /* 0x00000008ff197819 */ /* 0x020fe4000001160d */
[----:B------:R-:W-:Y:S02]  /*14a40*/  LOP3.LUT R24, R13, 0xff, RZ, 0xc0, !PT ;  /* 0x000000ff0d187812 */ /* 0x000fe400078ec0ff */
[----:B------:R-:W-:Y:S02]  /*14a50*/  LOP3.LUT R25, R25, 0xff, RZ, 0xc0, !PT ;  /* 0x000000ff19197812 */ /* 0x000fe400078ec0ff */
[----:B------:R-:W-:Y:S02]  /*14a60*/  SHF.R.U32.HI R29, RZ, 0x8, R15 ;  /* 0x00000008ff1d7819 */ /* 0x000fe4000001160f */
[----:B------:R-:W-:Y:S02]  /*14a70*/  PRMT R24, R25, 0x7604, R24 ;  /* 0x0000760419187816 */ /* 0x000fe40000000018 */
[----:B------:R-:W-:-:S02]  /*14a80*/  LOP3.LUT R26, R15, 0xff, RZ, 0xc0, !PT ;  /* 0x000000ff0f1a7812 */ /* 0x000fc400078ec0ff */
[----:B------:R-:W-:Y:S02]  /*14a90*/  LOP3.LUT R29, R29, 0xff, RZ, 0xc0, !PT ;  /* 0x000000ff1d1d7812 */ /* 0x000fe400078ec0ff */
[----:B------:R-:W-:Y:S02]  /*14aa0*/  SHF.R.U32.HI R28, RZ, 0x10, R15 ;  /* 0x00000010ff1c7819 */ /* 0x000fe4000001160f */
[----:B------:R-:W-:Y:S02]  /*14ab0*/  SHF.R.U32.HI R30, RZ, 0x10, R13 ;  /* 0x00000010ff1e7819 */ /* 0x000fe4000001160d */
[----:B------:R-:W-:Y:S02]  /*14ac0*/  SHF.R.U32.HI R25, RZ, 0x8, R14 ;  /* 0x00000008ff197819 */ /* 0x000fe4000001160e */
[----:B------:R-:W-:Y:S02]  /*14ad0*/  SHF.R.U32.HI R21, RZ, 0x8, R12 ;  /* 0x00000008ff157819 */ /* 0x000fe4000001160c */
[----:B------:R-:W-:Y:S01]  /*14ae0*/  PRMT R26, R29, 0x7604, R26 ;  /* 0x000076041d1a7816 */ /* 0x000fe2000000001a */
[----:B------:R-:W-:Y:S01]  /*14af0*/  IMAD.U32 R29, R28, 0x10000, RZ ;  /* 0x000100001c1d7824 */ /* 0x000fe200078e00ff */
[----:B------:R-:W-:Y:S01]  /*14b00*/  LOP3.LUT R27, R25, 0xff, RZ, 0xc0, !PT ;  /* 0x000000ff191b7812 */ /* 0x000fe200078ec0ff */
[----:B------:R-:W-:Y:S01]  /*14b10*/  IMAD.U32 R25, R30, 0x10000, RZ ;  /* 0x000100001e197824 */ /* 0x000fe200078e00ff */
[----:B------:R-:W-:-:S02]  /*14b20*/  LOP3.LUT R20, R12, 0xff, RZ, 0xc0, !PT ;  /* 0x000000ff0c147812 */ /* 0x000fc400078ec0ff */
[----:B------:R-:W-:Y:S02]  /*14b30*/  LOP3.LUT R21, R21, 0xff, RZ, 0xc0, !PT ;  /* 0x000000ff15157812 */ /* 0x000fe400078ec0ff */
[----:B------:R-:W-:Y:S02]  /*14b40*/  LOP3.LUT R29, R26, 0xff0000, R29, 0xf8, !PT ;  /* 0x00ff00001a1d7812 */ /* 0x000fe400078ef81d */
[----:B------:R-:W-:Y:S02]  /*14b50*/  PRMT R21, R21, 0x7604, R20 ;  /* 0x0000760415157816 */ /* 0x000fe40000000014 */
[----:B------:R-:W-:Y:S02]  /*14b60*/  LOP3.LUT R20, R14, 0xff, RZ, 0xc0, !PT ;  /* 0x000000ff0e147812 */ /* 0x000fe400078ec0ff */
[----:B------:R-:W-:Y:S02]  /*14b70*/  LOP3.LUT R25, R24, 0xff0000, R25, 0xf8, !PT ;  /* 0x00ff000018197812 */ /* 0x000fe400078ef819 */
[----:B------:R-:W-:-:S02]  /*14b80*/  LOP3.LUT R29, R29, 0xff000000, R15, 0xf8, !PT ;  /* 0xff0000001d1d7812 */ /* 0x000fc400078ef80f */
[----:B------:R-:W-:Y:S02]  /*14b90*/  PRMT R27, R27, 0x7604, R20 ;  /* 0x000076041b1b7816 */ /* 0x000fe40000000014 */
[----:B------:R-:W-:Y:S02]  /*14ba0*/  LOP3.LUT R25, R25, 0xff000000, R13, 0xf8, !PT ;  /* 0xff00000019197812 */ /* 0x000fe400078ef80d */
[-C--:B0-----:R-:W-:Y:S02]  /*14bb0*/  F2FP.F16.E4M3.UNPACK_B R20, R6.reuse.H1 ;  /* 0x00000006ff14723e */ /* 0x081fe400030006ff */
[----:B------:R-:W-:Y:S02]  /*14bc0*/  F2FP.F16.E4M3.UNPACK_B R30, R29 ;  /* 0x0000001dff1e723e */ /* 0x000fe400020006ff */
        /* <DEDUP_REMOVED lines=91> */
.L_x_4421:
[----:B------:R-:W-:Y:S05]  /*15180*/  BSYNC B1 ;  /* 0x0000000000017941 */ /* 0x000fea0003800000 */
.L_x_4420:
[----:B------:R-:W-:Y:S05]  /*15190*/  @P5 BRA `(.L_x_4411) ;  /* 0x0000003c00245947 */ /* 0x000fea0003800000 */
[----:B01234-:R-:W0:Y:S01]  /*151a0*/  LDS.128 R4, [R0+0x22200] ;  /* 0x0222000000047984 */ /* 0x01fe220000000c00 */
        /* <DEDUP_REMOVED lines=120> */
[----:B------:R0:W-:Y:S01]  /*15930*/  STS.128 [R0+0x22200], R4 ;  /* 0x0222000400007388 */ /* 0x0001e20000000c00 */
[----:B------:R-:W-:Y:S05]  /*15940*/  BRA `(.L_x_4411) ;  /* 0x0000003400387947 */ /* 0x000fea0003800000 */
.L_x_4405:
[----:B------:R-:W-:-:S03]  /*15950*/  UMOV UR4, 0xffffffff ;  /* 0xffffffff00047882 */ /* 0x000fc60000000000 */
[----:B------:R-:W-:Y:S05]  /*15960*/  BRA.DIV UR4, `(.L_x_4422) ;  /* 0x000001c204a07947 */ /* 0x000fea000b800000 */
[----:B------:R0:W2:Y:S04]  /*15970*/  SHFL.IDX PT, R37, R24, RZ, 0x1e1f ;  /* 0x001e1fff18257589 */ /* 0x0000a800000e0000 */
[----:B------:R0:W3:Y:S04]  /*15980*/  SHFL.IDX PT, R47, R26, RZ, 0x1e1f ;  /* 0x001e1fff1a2f7589 */ /* 0x0000e800000e0000 */
[----:B------:R0:W4:Y:S04]  /*15990*/  SHFL.IDX PT, R3, R28, RZ, 0x1e1f ;  /* 0x001e1fff1c037589 */ /* 0x00012800000e0000 */
[----:B------:R-:W0:Y:S02]  /*159a0*/  SHFL.IDX PT, R45, R45, RZ, 0x1e1f ;  /* 0x001e1fff2d2d7589 */ /* 0x000e2400000e0000 */
.L_x_4675:
[----:B------:R-:W-:Y:S01]  /*159b0*/  ULDC UR4, c[0x0][0x448] ;  /* 0x0001120000047ab9 */ /* 0x000fe20000000800 */
[----:B------:R-:W-:Y:S01]  /*159c0*/  BSSY B1, `(.L_x_4423) ;  /* 0x0000036000017945 */ /* 0x000fe20003800000 */
[----:B------:R-:W-:Y:S01]  /*159d0*/  IMAD R0, R132, UR4, RZ ;  /* 0x0000000484007c24 */ /* 0x000fe2000f8e02ff */
[----:B0-----:R-:W-:Y:S02]  /*159e0*/  CS2R R28, SRZ ;  /* 0x00000000001c7805 */ /* 0x001fe4000001ff00 */
[----:B------:R-:W-:Y:S02]  /*159f0*/  CS2R R30, SRZ ;  /* 0x00000000001e7805 */ /* 0x000fe4000001ff00 */
[----:B------:R-:W-:Y:S02]  /*15a00*/  CS2R R6, SRZ ;  /* 0x0000000000067805 */ /* 0x000fe4000001ff00 */
[----:B------:R-:W-:Y:S02]  /*15a10*/  CS2R R8, SRZ ;  /* 0x0000000000087805 */ /* 0x000fe4000001ff00 */
[----:B------:R-:W-:-:S02]  /*15a20*/  ISETP.GE.AND P0, PT, R4, R0, PT ;  /* 0x000000000400720c */ /* 0x000fc40003f06270 */
[----:B------:R-:W-:Y:S02]  /*15a30*/  CS2R R4, SRZ ;  /* 0x0000000000047805 */ /* 0x000fe4000001ff00 */
[----:B------:R-:W-:Y:S02]  /*15a40*/  CS2R R10, SRZ ;  /* 0x00000000000a7805 */ /* 0x000fe4000001ff00 */
[----:B------:R-:W-:Y:S02]  /*15a50*/  CS2R R32, SRZ ;  /* 0x0000000000207805 */ /* 0x000fe4000001ff00 */
[----:B------:R-:W-:Y:S02]  /*15a60*/  CS2R R34, SRZ ;  /* 0x0000000000227805 */ /* 0x000fe4000001ff00 */
[----:B------:R-:W-:Y:S02]  /*15a70*/  CS2R R12, SRZ ;  /* 0x00000000000c7805 */ /* 0x000fe4000001ff00 */
[----:B-1----:R-:W-:-:S02]  /*15a80*/  CS2R R14, SRZ ;  /* 0x00000000000e7805 */ /* 0x002fc4000001ff00 */
[----:B------:R-:W-:Y:S02]  /*15a90*/  CS2R R24, SRZ ;  /* 0x0000000000187805 */ /* 0x000fe4000001ff00 */
[----:B------:R-:W-:Y:S01]  /*15aa0*/  CS2R R26, SRZ ;  /* 0x00000000001a7805 */ /* 0x000fe2000001ff00 */
[----:B------:R-:W-:Y:S06]  /*15ab0*/  @P0 BRA `(.L_x_4424) ;  /* 0x0000000000980947 */ /* 0x000fec0003800000 */
[----:B------:R-:W-:Y:S01]  /*15ac0*/  ULDC UR4, c[0x0][0x3f4] ;  /* 0x0000fd0000047ab9 */ /* 0x000fe20000000800 */
[----:B------:R-:W-:Y:S02]  /*15ad0*/  CS2R R32, SRZ ;  /* 0x0000000000207805 */ /* 0x000fe4000001ff00 */
[----:B------:R-:W-:Y:S02]  /*15ae0*/  ISETP.GE.AND P1, PT, R221, UR4, PT ;  /* 0x00000004dd007c0c */ /* 0x000fe4000bf26270 */
[----:B------:R-:W-:Y:S02]  /*15af0*/  CS2R R34, SRZ ;  /* 0x0000000000227805 */ /* 0x000fe4000001ff00 */
[----:B------:R-:W-:Y:S02]  /*15b00*/  ISETP.GE.AND P2, PT, R16, UR4, PT ;  /* 0x0000000410007c0c */ /* 0x000fe4000bf46270 */
[----:B------:R-:W-:Y:S02]  /*15b10*/  CS2R R28, SRZ ;  /* 0x00000000001c7805 */ /* 0x000fe4000001ff00 */
[----:B------:R-:W-:-:S02]  /*15b20*/  ISETP.GE.AND P0, PT, R222, UR4, PT ;  /* 0x00000004de007c0c */ /* 0x000fc4000bf06270 */
[----:B------:R-:W-:Y:S02]  /*15b30*/  CS2R R30, SRZ ;  /* 0x00000000001e7805 */ /* 0x000fe4000001ff00 */
[----:B------:R-:W-:Y:S02]  /*15b40*/  CS2R R12, SRZ ;  /* 0x00000000000c7805 */ /* 0x000fe4000001ff00 */
[----:B------:R-:W-:Y:S01]  /*15b50*/  CS2R R14, SRZ ;  /* 0x00000000000e7805 */ /* 0x000fe2000001ff00 */
[----:B------:R-:W-:Y:S02]  /*15b60*/  @!P1 IMAD.SHL.U32 R20, R226, 0x10, RZ ;  /* 0x00000010e2149824 */ /* 0x000fe400078e00ff */
[----:B--2---:R-:W-:-:S04]  /*15b70*/  @!P2 IADD3 R40, P3, R16, R37, RZ ;  /* 0x000000251028a210 */ /* 0x004fc80007f7e0ff */
[----:B------:R-:W-:Y:S01]  /*15b80*/  @!P0 IMAD.SHL.U32 R38, R227, 0x10, RZ ;  /* 0x00000010e3268824 */ /* 0x000fe200078e00ff */
[----:B------:R-:W-:Y:S02]  /*15b90*/  @!P1 SHF.R.S32.HI R4, RZ, 0x1f, R20 ;  /* 0x0000001fff049819 */ /* 0x000fe40000011414 */
[C---:B------:R-:W-:Y:S01]  /*15ba0*/  @!P1 IADD3 R42, P5, R20.reuse, R37, RZ ;  /* 0x00000025142a9210 */ /* 0x040fe20007fbe0ff */
[----:B----4-:R-:W-:Y:S01]  /*15bb0*/  @!P2 IMAD.X R41, R3, 0x1, R17, P3 ;  /* 0x000000010329a824 */ /* 0x010fe200018e0611 */
[----:B---3--:R-:W-:Y:S02]  /*15bc0*/  @!P1 IADD3 R20, P4, R20, R47, RZ ;  /* 0x0000002f14149210 */ /* 0x008fe40007f9e0ff */
[----:B------:R-:W-:Y:S02]  /*15bd0*/  @!P0 IADD3 R36, P3, R38, R37, RZ ;  /* 0x0000002526248210 */ /* 0x000fe40007f7e0ff */
[----:B------:R-:W-:Y:S01]  /*15be0*/  @!P0 SHF.R.S32.HI R6, RZ, 0x1f, R38 ;  /* 0x0000001fff068819 */ /* 0x000fe20000011426 */
[----:B------:R-:W-:Y:S01]  /*15bf0*/  @!P1 IMAD.X R21, R45, 0x1, R4, P4 ;  /* 0x000000012d159824 */ /* 0x000fe200020e0604 */
[----:B------:R-:W-:-:S02]  /*15c00*/  @!P1 IADD3.X R43, R3, R4, RZ, P5, !PT ;  /* 0x00000004032b9210 */ /* 0x000fc40002ffe4ff */
[----:B------:R-:W-:Y:S02]  /*15c10*/  CS2R R24, SRZ ;  /* 0x0000000000187805 */ /* 0x000fe4000001ff00 */
[-C--:B------:R-:W-:Y:S01]  /*15c20*/  @!P0 IADD3 R38, P5, R38, R47.reuse, RZ ;  /* 0x0000002f26268210 */ /* 0x080fe20007fbe0ff */
[--C-:B------:R-:W-:Y:S01]  /*15c30*/  @!P0 IMAD.X R37, R3, 0x1, R6.reuse, P3 ;  /* 0x0000000103258824 */ /* 0x100fe200018e0606 */
[----:B------:R-:W-:Y:S02]  /*15c40*/  @!P2 IADD3 R46, P4, R16, R47, RZ ;  /* 0x0000002f102ea210 */ /* 0x000fe40007f9e0ff */
[----:B------:R-:W-:Y:S02]  /*15c50*/  CS2R R4, SRZ ;  /* 0x0000000000047805 */ /* 0x000fe4000001ff00 */
[----:B------:R-:W-:Y:S01]  /*15c60*/  CS2R R26, SRZ ;  /* 0x00000000001a7805 */ /* 0x000fe2000001ff00 */
[----:B------:R-:W-:Y:S01]  /*15c70*/  @!P0 IMAD.X R39, R45, 0x1, R6, P5 ;  /* 0x000000012d278824 */ /* 0x000fe200028e0606 */
[----:B------:R-:W-:-:S02]  /*15c80*/  CS2R R6, SRZ ;  /* 0x0000000000067805 */ /* 0x000fc4000001ff00 */
[----:B------:R-:W-:Y:S02]  /*15c90*/  CS2R R8, SRZ ;  /* 0x0000000000087805 */ /* 0x000fe4000001ff00 */
[----:B------:R-:W-:Y:S01]  /*15ca0*/  CS2R R10, SRZ ;  /* 0x00000000000a7805 */ /* 0x000fe2000001ff00 */
[----:B------:R-:W-:Y:S01]  /*15cb0*/  @!P2 IMAD.X R47, R45, 0x1, R17, P4 ;  /* 0x000000012d2fa824 */ /* 0x000fe200020e0611 */
[----:B------:R0:W5:Y:S04]  /*15cc0*/  @!P2 LD.E.128 R32, desc[UR50][R40.64] ;  /* 0x000000322820a980 */ /* 0x000168000c101d00 */
[----:B------:R0:W5:Y:S04]  /*15cd0*/  @!P2 LD.E.128 R28, desc[UR50][R46.64] ;  /* 0x000000322e1ca980 */ /* 0x000168000c101d00 */
[----:B------:R0:W5:Y:S04]  /*15ce0*/  @!P1 LD.E.128 R12, desc[UR50][R42.64] ;  /* 0x000000322a0c9980 */ /* 0x000168000c101d00 */
[----:B------:R0:W5:Y:S04]  /*15cf0*/  @!P1 LD.E.128 R4, desc[UR50][R20.64] ;  /* 0x0000003214049980 */ /* 0x000168000c101d00 */
[----:B------:R0:W5:Y:S04]  /*15d00*/  @!P0 LD.E.128 R24, desc[UR50][R36.64] ;  /* 0x0000003224188980 */ /* 0x000168000c101d00 */
[----:B------:R0:W5:Y:S02]  /*15d10*/  @!P0 LD.E.128 R8, desc[UR50][R38.64] ;  /* 0x0000003226088980 */ /* 0x000164000c101d00 */
.L_x_4424:
[----:B------:R-:W-:Y:S05]  /*15d20*/  BSYNC B1 ;  /* 0x0000000000017941 */ /* 0x000fea0003800000 */
.L_x_4423:
[----:B------:R-:W-:Y:S01]  /*15d30*/  ULEA.HI UR4, UR37, UR37, URZ, 0x1 ;  /* 0x0000002525047291 */ /* 0x000fe2000f8f083f */
[----:B0-----:R-:W0:Y:S01]  /*15d40*/  S2R R20, SR_TID.X ;  /* 0x0000000000147919 */ /* 0x001e220000002100 */
[----:B------:R-:W-:Y:S01]  /*15d50*/  IMAD R0, R129, -0x80, R0 ;  /* 0xffffff8081007824 */ /* 0x000fe200078e0200 */
[----:B------:R-:W-:Y:S01]  /*15d60*/  BSSY B1, `(.L_x_4425) ;  /* 0x000000d000017945 */ /* 0x000fe20003800000 */
[----:B------:R-:W-:-:S03]  /*15d70*/  ULOP3.LUT UR4, UR4, 0xfffffffe, URZ, 0xc0, !UPT ;  /* 0xfffffffe04047892 */ /* 0x000fc6000f8ec03f */
[----:B------:R-:W-:Y:S01]  /*15d80*/  VIMNMX R0, R0, 0x80, PT ;  /* 0x0000008000007848 */ /* 0x000fe20003fe0100 */
[----:B------:R-:W-:-:S06]  /*15d90*/  UIADD3 UR4, UR37, -UR4, URZ ;  /* 0x8000000425047290 */ /* 0x000fcc000fffe03f */
[----:B----4-:R-:W-:-:S05]  /*15da0*/  IMAD.U32 R3, RZ, RZ, UR4 ;  /* 0x00000004ff037e24 */ /* 0x010fca000f8e00ff */
[----:B------:R-:W-:-:S04]  /*15db0*/  SHF.L.U32 R3, R3, 0x1f, RZ ;  /* 0x0000001f03037819 */ /* 0x000fc800000006ff */
[----:B------:R-:W1:Y:S01]  /*15dc0*/  SYNCS.PHASECHK.TRANS64.TRYWAIT P0, [R18+URZ+0x33400], R3 ;  /* 0x03340003120075a7 */ /* 0x000e62000800017f */
[C---:B0-----:R-:W-:Y:S01]  /*15dd0*/  IADD3 R21, R20.reuse, -0x80, RZ ;  /* 0xffffff8014157810 */ /* 0x041fe20007ffe0ff */
[----:B------:R-:W-:-:S05]  /*15de0*/  VIADD R20, R20, 0xffffff80 ;  /* 0xffffff8014147836 */ /* 0x000fca0000000000 */
[----:B------:R-:W-:-:S04]  /*15df0*/  LEA.HI R20, R20, R21, RZ, 0x1 ;  /* 0x0000001514147211 */ /* 0x000fc800078f08ff */
[----:B------:R-:W-:-:S04]  /*15e00*/  SHF.R.S32.HI R20, RZ, 0x1, R20 ;  /* 0x00000001ff147819 */ /* 0x000fc80000011414 */
[----:B------:R-:W-:Y:S01]  /*15e10*/  ISETP.GE.AND P1, PT, R20, R0, PT ;  /* 0x000000001400720c */ /* 0x000fe20003f26270 */
[----:B-1----:R-:W-:-:S12]  /*15e20*/  @!P0 BRA `(.L_x_4426) ;  /* 0x000001bc00e48947 */ /* 0x002fd80003800000 */
.L_x_4676:
[----:B------:R-:W-:Y:S05]  /*15e30*/  BSYNC B1 ;  /* 0x0000000000017941 */ /* 0x000fea0003800000 */
.L_x_4425:
[----:B------:R-:W-:Y:S05]  /*15e40*/  @P1 BRA `(.L_x_4411) ;  /* 0x0000002c00f81947 */ /* 0x000fea0003800000 */
[----:B------:R1:W5:Y:S01]  /*15e50*/  LDL R69, [R1+0x24] ;  /* 0x0000240001457983 */ /* 0x0003620000100800 */
[----:B0-----:R-:W0:Y:S03]  /*15e60*/  LDC R3, c[0x0][0x3f4] ;  /* 0x0000fd00ff037b82 */ /* 0x001e260000000800 */
[----:B------:R1:W5:Y:S04]  /*15e70*/  LDL R68, [R1+0x28] ;  /* 0x0000280001447983 */ /* 0x0003680000100800 */
[----:B------:R1:W5:Y:S01]  /*15e80*/  LDL R67, [R1+0x2c] ;  /* 0x00002c0001437983 */ /* 0x0003620000100800 */
[----:B------:R-:W-:Y:S01]  /*15e90*/  BSSY B1, `(.L_x_4427) ;  /* 0x00000ff000017945 */ /* 0x000fe20003800000 */
[----:B0-----:R-:W-:-:S02]  /*15ea0*/  ISETP.GE.AND P0, PT, R16, R3, PT ;  /* 0x000000031000720c */ /* 0x001fc40003f06270 */
[-C--:B------:R-:W-:Y:S02]  /*15eb0*/  ISETP.GE.AND P1, PT, R221, R3.reuse, PT ;  /* 0x00000003dd00720c */ /* 0x080fe40003f26270 */
[----:B------:R-:W-:-:S09]  /*15ec0*/  ISETP.GE.AND P2, PT, R222, R3, PT ;  /* 0x00000003de00720c */ /* 0x000fd20003f46270 */
[----:B-1----:R-:W-:Y:S05]  /*15ed0*/  @P0 BRA `(.L_x_4428) ;  /* 0x0000000c00e80947 */ /* 0x002fea0003800000 */
[----:B------:R-:W4:Y:S01]  /*15ee0*/  LDL R70, [R1+0x12c] ;  /* 0x00012c0001467983 */ /* 0x000f220000100800 */
[----:B------:R-:W-:Y:S02]  /*15ef0*/  LEA.HI R0, R48, R48, RZ, 0x1 ;  /* 0x0000003030007211 */ /* 0x000fe400078f08ff */
[----:B-----5:R-:W-:Y:S02]  /*15f00*/  LOP3.LUT R20, R32, 0xff, RZ, 0xc0, !PT ;  /* 0x000000ff20147812 */ /* 0x020fe400078ec0ff */
[----:B------:R-:W-:Y:S02]  /*15f10*/  LOP3.LUT R21, R0, 0xfffffffe, RZ, 0xc0, !PT ;  /* 0xfffffffe00157812 */ /* 0x000fe400078ec0ff */
[----:B------:R-:W-:Y:S02]  /*15f20*/  SHF.R.U32.HI R0, RZ, 0x8, R32 ;  /* 0x00000008ff007819 */ /* 0x000fe40000011620 */
[----:B--2---:R-:W-:Y:S01]  /*15f30*/  SHF.R.U32.HI R37, RZ, 0x8, R33 ;  /* 0x00000008ff257819 */ /* 0x004fe20000011621 */
[----:B------:R-:W-:Y:S01]  /*15f40*/  IMAD.IADD R48, R48, 0x1, -R21 ;  /* 0x0000000130307824 */ /* 0x000fe200078e0a15 */
[----:B------:R-:W-:-:S02]  /*15f50*/  LOP3.LUT R21, R0, 0xff, RZ, 0xc0, !PT ;  /* 0x000000ff00157812 */ /* 0x000fc400078ec0ff */
[----:B------:R-:W-:Y:S02]  /*15f60*/  SHF.R.U32.HI R39, RZ, 0x8, R34 ;  /* 0x00000008ff277819 */ /* 0x000fe40000011622 */
[----:B------:R-:W-:Y:S02]  /*15f70*/  LEA.HI R0, R3, R48, RZ, 0x1c ;  /* 0x0000003003007211 */ /* 0x000fe400078fe0ff */
[----:B------:R-:W-:Y:S02]  /*15f80*/  PRMT R45, R21, 0x7604, R20 ;  /* 0x00007604152d7816 */ /* 0x000fe40000000014 */
[----:B------:R-:W-:Y:S02]  /*15f90*/  SHF.R.S32.HI R21, RZ, 0x1f, R0 ;  /* 0x0000001fff157819 */ /* 0x000fe40000011400 */
[----:B------:R-:W-:Y:S02]  /*15fa0*/  LOP3.LUT R36, R33, 0xff, RZ, 0xc0, !PT ;  /* 0x000000ff21247812 */ /* 0x000fe400078ec0ff */
[----:B------:R-:W-:Y:S01]  /*15fb0*/  LEA.HI R21, R21, R0, RZ, 0x2 ;  /* 0x0000000015157211 */ /* 0x000fe200078f10ff */
[----:B------:R-:W-:Y:S01]  /*15fc0*/  IMAD.SHL.U32 R0, R0, 0x10, RZ ;  /* 0x0000001000007824 */ /* 0x000fe200078e00ff */
[----:B------:R-:W-:-:S02]  /*15fd0*/  LOP3.LUT R38, R34, 0xff, RZ, 0xc0, !PT ;  /* 0x000000ff22267812 */ /* 0x000fc400078ec0ff */
[----:B------:R-:W-:Y:S01]  /*15fe0*/  LOP3.LUT R37, R37, 0xff, RZ, 0xc0, !PT ;  /* 0x000000ff25257812 */ /* 0x000fe200078ec0ff */
[----:B------:R-:W-:Y:S01]  /*15ff0*/  IMAD.SHL.U32 R21, R21, 0x800, RZ ;  /* 0x0000080015157824 */ /* 0x000fe200078e00ff */
[----:B------:R-:W-:Y:S02]  /*16000*/  LOP3.LUT R0, R69, 0x30, R0, 0xf8, !PT ;  /* 0x0000003045007812 */ /* 0x000fe400078ef800 */
[----:B------:R-:W-:Y:S02]  /*16010*/  LOP3.LUT R39, R39, 0xff, RZ, 0xc0, !PT ;  /* 0x000000ff27277812 */ /* 0x000fe400078ec0ff */
[----:B------:R-:W-:Y:S02]  /*16020*/  LOP3.LUT R0, R0, R68, RZ, 0x3c, !PT ;  /* 0x0000004400007212 */ /* 0x000fe400078e3cff */
[----:B------:R-:W-:Y:S02]  /*16030*/  LOP3.LUT R21, R21, 0xffffe000, RZ, 0xc0, !PT ;  /* 0xffffe00015157812 */ /* 0x000fe400078ec0ff */
[----:B------:R-:W-:-:S02]  /*16040*/  PRMT R20, R37, 0x7604, R36 ;  /* 0x0000760425147816 */ /* 0x000fc40000000024 */
[----:B------:R-:W-:Y:S02]  /*16050*/  IADD3 R21, R0, R67, R21 ;  /* 0x0000004300157210 */ /* 0x000fe40007ffe015 */
[----:B---3--:R-:W-:Y:S02]  /*16060*/  PRMT R47, R39, 0x7604, R38 ;  /* 0x00007604272f7816 */ /* 0x008fe40000000026 */
[----:B------:R-:W-:Y:S01]  /*16070*/  SHF.R.U32.HI R37, RZ, 0x8, R35 ;  /* 0x00000008ff257819 */ /* 0x000fe20000011623 */
[----:B------:R-:W-:Y:S01]  /*16080*/  IMAD.IADD R0, R18, 0x1, R21 ;  /* 0x0000000112007824 */ /* 0x000fe200078e0215 */
[----:B------:R-:W-:Y:S02]  /*16090*/  SHF.R.U32.HI R39, RZ, 0x8, R28 ;  /* 0x00000008ff277819 */ /* 0x000fe4000001161c */
[----:B------:R-:W-:Y:S02]  /*160a0*/  SHF.R.U32.HI R40, RZ, 0x8, R29 ;  /* 0x00000008ff287819 */ /* 0x000fe4000001161d */
[----:B------:R-:W-:-:S02]  /*160b0*/  LOP3.LUT R36, R35, 0xff, RZ, 0xc0, !PT ;  /* 0x000000ff23247812 */ /* 0x000fc400078ec0ff */
[----:B------:R-:W-:Y:S02]  /*160c0*/  LOP3.LUT R38, R28, 0xff, RZ, 0xc0, !PT ;  /* 0x000000ff1c267812 */ /* 0x000fe400078ec0ff */
[----:B------:R-:W-:Y:S02]  /*160d0*/  LOP3.LUT R37, R37, 0xff, RZ, 0xc0, !PT ;  /* 0x000000ff25257812 */ /* 0x000fe400078ec0ff */
[----:B------:R-:W-:Y:S02]  /*160e0*/  LOP3.LUT R39, R39, 0xff, RZ, 0xc0, !PT ;  /* 0x000000ff27277812 */ /* 0x000fe400078ec0ff */
[----:B------:R-:W-:Y:S02]  /*160f0*/  LOP3.LUT R21, R40, 0xff, RZ, 0xc0, !PT ;  /* 0x000000ff28157812 */ /* 0x000fe400078ec0ff */
[----:B------:R-:W0:Y:S01]  /*16100*/  LDS.128 R40, [R0+0x1e200] ;  /* 0x01e2000000287984 */ /* 0x000e220000000c00 */
[----:B------:R-:W-:Y:S02]  /*16110*/  PRMT R46, R37, 0x7604, R36 ;  /* 0x00007604252e7816 */ /* 0x000fe40000000024 */
[----:B------:R-:W-:-:S02]  /*16120*/  PRMT R51, R39, 0x7604, R38 ;  /* 0x0000760427337816 */ /* 0x000fc40000000026 */
[----:B------:R-:W-:Y:S02]  /*16130*/  SHF.R.U32.HI R53, RZ, 0x8, R31 ;  /* 0x00000008ff357819 */ /* 0x000fe4000001161f */
[----:B------:R-:W-:Y:S02]  /*16140*/  LOP3.LUT R52, R31, 0xff, RZ, 0xc0, !PT ;  /* 0x000000ff1f347812 */ /* 0x000fe400078ec0ff */
[----:B------:R-:W-:Y:S02]  /*16150*/  LOP3.LUT R53, R53, 0xff, RZ, 0xc0, !PT ;  /* 0x000000ff35357812 */ /* 0x000fe400078ec0ff */
[----:B------:R-:W-:Y:S02]  /*16160*/  SHF.R.U32.HI R50, RZ, 0x8, R30 ;  /* 0x00000008ff327819 */ /* 0x000fe4000001161e */
[----:B------:R-:W-:Y:S02]  /*16170*/  LOP3.LUT R48, R29, 0xff, RZ, 0xc0, !PT ;  /* 0x000000ff1d307812 */ /* 0x000fe400078ec0ff */
[----:B------:R-:W-:-:S02]  /*16180*/  PRMT R52, R53, 0x7604, R52 ;  /* 0x0000760435347816 */ /* 0x000fc40000000034 */
[----:B------:R-:W-:Y:S02]  /*16190*/  LOP3.LUT R49, R30, 0xff, RZ, 0xc0, !PT ;  /* 0x000000ff1e317812 */ /* 0x000fe400078ec0ff */
[----:B------:R-:W-:Y:S02]  /*161a0*/  LOP3.LUT R50, R50, 0xff, RZ, 0xc0, !PT ;  /* 0x000000ff32327812 */ /* 0x000fe400078ec0ff */
[----:B------:R-:W-:Y:S02]  /*161b0*/  SHF.R.U32.HI R53, RZ, 0x10, R29 ;  /* 0x00000010ff357819 */ /* 0x000fe4000001161d */
[----:B------:R-:W-:Y:S02]  /*161c0*/  PRMT R48, R21, 0x7604, R48 ;  /* 0x0000760415307816 */ /* 0x000fe40000000030 */
[----:B------:R-:W-:Y:S01]  /*161d0*/  SHF.R.U32.HI R21, RZ, 0x10, R33 ;  /* 0x00000010ff157819 */ /* 0x000fe20000011621 */
[----:B------:R-:W-:Y:S01]  /*161e0*/  IMAD.U32 R53, R53, 0x10000, RZ ;  /* 0x0001000035357824 */ /* 0x000fe200078e00ff */
[----:B------:R-:W-:-:S02]  /*161f0*/  PRMT R57, R50, 0x7604, R49 ;  /* 0x0000760432397816 */ /* 0x000fc40000000031 */
[----:B------:R-:W-:Y:S02]  /*16200*/  SHF.R.U32.HI R49, RZ, 0x10, R35 ;  /* 0x00000010ff317819 */ /* 0x000fe40000011623 */
[----:B------:R-:W-:Y:S02]  /*16210*/  SHF.R.U32.HI R59, RZ, 0x10, R31 ;  /* 0x00000010ff3b7819 */ /* 0x000fe4000001161f */
[----:B------:R-:W-:Y:S01]  /*16220*/  SHF.L.U32 R21, R21, 0x10, RZ ;  /* 0x0000001015157819 */ /* 0x000fe200000006ff */
[----:B------:R-:W-:Y:S01]  /*16230*/  IMAD.U32 R49, R49, 0x10000, RZ ;  /* 0x0001000031317824 */ /* 0x000fe200078e00ff */
[----:B------:R-:W-:Y:S01]  /*16240*/  LOP3.LUT R45, R45, 0xff0000, R32, 0xf8, !PT ;  /* 0x00ff00002d2d7812 */ /* 0x000fe200078ef820 */
[----:B------:R-:W-:Y:S01]  /*16250*/  IMAD.U32 R59, R59, 0x10000, RZ ;  /* 0x000100003b3b7824 */ /* 0x000fe200078e00ff */
        /* <DEDUP_REMOVED lines=12> */
[----:B------:R-:W-:Y:S01]  /*16320*/  LOP3.LUT R53, R49, 0xff000000, R35, 0xf8, !PT ;  /* 0xff00000031357812 */ /* 0x000fe200078ef823 */
[----:B------:R-:W-:Y:S01]  /*16330*/  HADD2.F32 R58, -RZ, R56.H0_H0 ;  /* 0x20000038ff3a7230 */ /* 0x000fe20000004100 */
[----:B------:R-:W-:Y:S01]  /*16340*/  F2FP.F16.E4M3.UNPACK_B R35, R50 ;  /* 0x00000032ff23723e */ /* 0x000fe200020006ff */
[----:B------:R-:W-:Y:S01]  /*16350*/  HADD2.F32 R29, -RZ, R34.H0_H0 ;  /* 0x20000022ff1d7230 */ /* 0x000fe20000004100 */
[----:B------:R-:W-:Y:S01]  /*16360*/  LOP3.LUT R59, R59, 0xff000000, R31, 0xf8, !PT ;  /* 0xff0000003b3b7812 */ /* 0x000fe200078ef81f */
[----:B------:R-:W-:Y:S01]  /*16370*/  HADD2.F32 R56, -RZ, R56.H1_H1 ;  /* 0x30000038ff387230 */ /* 0x000fe20000004100 */
[----:B------:R-:W-:Y:S01]  /*16380*/  F2FP.F16.E4M3.UNPACK_B R54, R40.H1 ;  /* 0x00000028ff36723e */ /* 0x000fe200030006ff */
[----:B------:R-:W-:Y:S01]  /*16390*/  HADD2.F32 R34, -RZ, R34.H1_H1 ;  /* 0x30000022ff227230 */ /* 0x000fe20000004100 */
[----:B------:R-:W-:-:S02]  /*163a0*/  LOP3.LUT R21, R57, 0xff0000, R30, 0xf8, !PT ;  /* 0x00ff000039157812 */ /* 0x000fc400078ef81e */
[----:B------:R-:W-:Y:S02]  /*163b0*/  F2FP.F16.E4M3.UNPACK_B R41, R41.H1 ;  /* 0x00000029ff29723e */ /* 0x000fe400030006ff */
[-C--:B------:R-:W-:Y:S02]  /*163c0*/  F2FP.F16.E4M3.UNPACK_B R49, R43.reuse ;  /* 0x0000002bff31723e */ /* 0x080fe400020006ff */
[----:B------:R-:W-:Y:S02]  /*163d0*/  F2FP.F16.E4M3.UNPACK_B R55, R43.H1 ;  /* 0x0000002bff37723e */ /* 0x000fe400030006ff */
[----:B------:R-:W-:Y:S02]  /*163e0*/  F2FP.F16.E4M3.UNPACK_B R57, R51.H1 ;  /* 0x00000033ff39723e */ /* 0x000fe400030006ff */
[----:B------:R-:W-:Y:S02]  /*163f0*/  F2FP.F16.E4M3.UNPACK_B R50, R50.H1 ;  /* 0x00000032ff32723e */ /* 0x000fe400030006ff */
[----:B------:R-:W-:Y:S01]  /*16400*/  LOP3.LUT R45, R45, 0xff000000, R28, 0xf8, !PT ;  /* 0xff0000002d2d7812 */ /* 0x000fe200078ef81c */
[--C-:B------:R-:W-:Y:S01]  /*16410*/  HADD2.F32 R51, -RZ, R57.reuse.H0_H0 ;  /* 0x20000039ff337230 */ /* 0x100fe20000004100 */
[----:B------:R-:W-:Y:S01]  /*16420*/  LOP3.LUT R21, R21, 0xff000000, R30, 0xf8, !PT ;  /* 0xff00000015157812 */ /* 0x000fe200078ef81e */
[----:B------:R-:W-:Y:S01]  /*16430*/  HADD2.F32 R57, -RZ, R57.H1_H1 ;  /* 0x30000039ff397230 */ /* 0x000fe20000004100 */
[----:B------:R-:W-:-:S02]  /*16440*/  F2FP.F16.E4M3.UNPACK_B R30, R42 ;  /* 0x0000002aff1e723e */ /* 0x000fc400020006ff */
[----:B------:R-:W-:Y:S01]  /*16450*/  F2FP.F16.E4M3.UNPACK_B R42, R42.H1 ;  /* 0x0000002aff2a723e */ /* 0x000fe200030006ff */
[----:B----4-:R-:W0:Y:S02]  /*16460*/  LDS.128 R36, [R70+0x1e200] ;  /* 0x01e2000046247984 */ /* 0x010e240000000c00 */
[-C--:B0-----:R-:W-:Y:S02]  /*16470*/  F2FP.F16.E4M3.UNPACK_B R31, R37.reuse ;  /* 0x00000025ff1f723e */ /* 0x081fe400020006ff */
[----:B------:R-:W-:Y:S02]  /*16480*/  F2FP.F16.E4M3.UNPACK_B R46, R37.H1 ;  /* 0x00000025ff2e723e */ /* 0x000fe400030006ff */
[-C--:B------:R-:W-:Y:S01]  /*16490*/  F2FP.F16.E4M3.UNPACK_B R37, R36.reuse ;  /* 0x00000024ff25723e */ /* 0x080fe200020006ff */
[----:B------:R-:W-:Y:S01]  /*164a0*/  HADD2.F32 R33, -RZ, R31.H0_H0 ;  /* 0x2000001fff217230 */ /* 0x000fe20000004100 */
[----:B------:R-:W-:Y:S01]  /*164b0*/  F2FP.F16.E4M3.UNPACK_B R47, R36.H1 ;  /* 0x00000024ff2f723e */ /* 0x000fe200030006ff */
[----:B------:R-:W-:Y:S01]  /*164c0*/  HADD2.F32 R36, -RZ, R35.H0_H0 ;  /* 0x20000023ff247230 */ /* 0x000fe20000004100 */
[-C--:B------:R-:W-:Y:S01]  /*164d0*/  F2FP.F16.E4M3.UNPACK_B R48, R39.reuse ;  /* 0x00000027ff30723e */ /* 0x080fe200020006ff */
[----:B------:R-:W-:Y:S01]  /*164e0*/  HADD2.F32 R31, -RZ, R31.H1_H1 ;  /* 0x3000001fff1f7230 */ /* 0x000fe20000004100 */
[----:B------:R-:W-:-:S02]  /*164f0*/  F2FP.F16.E4M3.UNPACK_B R52, R39.H1 ;  /* 0x00000027ff34723e */ /* 0x000fc400030006ff */
[----:B------:R-:W-:Y:S01]  /*16500*/  F2FP.F16.E4M3.UNPACK_B R39, R40 ;  /* 0x00000028ff27723e */ /* 0x000fe200020006ff */
[C---:B------:R-:W-:Y:S01]  /*16510*/  FMUL.FTZ R40, R29.reuse, R58 ;  /* 0x0000003a1d287220 */ /* 0x040fe20000410000 */
[----:B------:R-:W-:Y:S01]  /*16520*/  FMUL.FTZ R43, R29, R36 ;  /* 0x000000241d2b7220 */ /* 0x000fe20000410000 */
[----:B------:R-:W-:Y:S02]  /*16530*/  F2FP.F16.E4M3.UNPACK_B R28, R38 ;  /* 0x00000026ff1c723e */ /* 0x000fe400020006ff */
[C---:B------:R-:W-:Y:S01]  /*16540*/  FFMA.FTZ R29, R33.reuse, R36, -R40 ;  /* 0x00000024211d7223 */ /* 0x040fe20000010828 */
[----:B------:R-:W-:Y:S02]  /*16550*/  HADD2.F32 R40, -RZ, R35.H1_H1 ;  /* 0x30000023ff287230 */ /* 0x000fe40000004100 */
[----:B------:R-:W-:Y:S01]  /*16560*/  FFMA.FTZ R33, R33, R58, R43 ;  /* 0x0000003a21217223 */ /* 0x000fe2000001002b */
[----:B------:R-:W-:Y:S02]  /*16570*/  HADD2.F32 R36, -RZ, R41.H0_H0 ;  /* 0x20000029ff247230 */ /* 0x000fe40000004100 */
[----:B------:R-:W-:Y:S01]  /*16580*/  FMUL.FTZ R58, R34, R56 ;  /* 0x00000038223a7220 */ /* 0x000fe20000410000 */
[----:B------:R-:W-:-:S02]  /*16590*/  HADD2.F32 R43, -RZ, R50.H0_H0 ;  /* 0x20000032ff2b7230 */ /* 0x000fc40000004100 */
[-C--:B------:R-:W-:Y:S01]  /*165a0*/  FMUL.FTZ R61, R34, R40.reuse ;  /* 0x00000028223d7220 */ /* 0x080fe20000410000 */
[--C-:B------:R-:W-:Y:S02]  /*165b0*/  HADD2.F32 R35, -RZ, R46.reuse.H0_H0 ;  /* 0x2000002eff237230 */ /* 0x100fe40000004100 */
[C---:B------:R-:W-:Y:S01]  /*165c0*/  FMUL.FTZ R60, R36.reuse, R51 ;  /* 0x00000033243c7220 */ /* 0x040fe20000410000 */
[----:B------:R-:W-:Y:S02]  /*165d0*/  HADD2.F32 R46, -RZ, R46.H1_H1 ;  /* 0x3000002eff2e7230 */ /* 0x000fe40000004100 */
[-C--:B------:R-:W-:Y:S01]  /*165e0*/  FMUL.FTZ R62, R36, R43.reuse ;  /* 0x0000002b243e7220 */ /* 0x080fe20000410000 */
[C---:B------:R-:W-:Y:S01]  /*165f0*/  FFMA.FTZ R36, R31.reuse, R40, -R58 ;  /* 0x000000281f247223 */ /* 0x040fe2000001083a */
[----:B------:R-:W-:Y:S01]  /*16600*/  FFMA.FTZ R34, R31, R56, R61 ;  /* 0x000000381f227223 */ /* 0x000fe2000001003d */
[C---:B------:R-:W-:Y:S01]  /*16610*/  FFMA.FTZ R31, R35.reuse, R43, -R60 ;  /* 0x0000002b231f7223 */ /* 0x040fe2000001083c */
[----:B------:R-:W-:Y:S01]  /*16620*/  F2FP.F16.E4M3.UNPACK_B R58, R59 ;  /* 0x0000003bff3a723e */ /* 0x000fe200020006ff */
[----:B------:R-:W-:Y:S01]  /*16630*/  FFMA.FTZ R35, R35, R51, R62 ;  /* 0x0000003323237223 */ /* 0x000fe2000001003e */
[----:B------:R-:W-:Y:S01]  /*16640*/  HADD2.F32 R40, -RZ, R41.H1_H1 ;  /* 0x30000029ff287230 */ /* 0x000fe20000004100 */
[----:B------:R-:W-:Y:S01]  /*16650*/  F2FP.F16.E4M3.UNPACK_B R38, R38.H1 ;  /* 0x00000026ff26723e */ /* 0x000fe200030006ff */
[----:B------:R-:W-:Y:S01]  /*16660*/  HADD2.F32 R51, -RZ, R50.H1_H1 ;  /* 0x30000032ff337230 */ /* 0x000fe20000004100 */
[----:B------:R-:W-:Y:S01]  /*16670*/  F2FP.F16.E4M3.UNPACK_B R50, R53 ;  /* 0x00000035ff32723e */ /* 0x000fe200020006ff */
[----:B------:R-:W-:-:S02]  /*16680*/  HADD2.F32 R60, -RZ, R58.H0_H0 ;  /* 0x2000003aff3c7230 */ /* 0x000fc40000004100 */
[C---:B------:R-:W-:Y:S01]  /*16690*/  FMUL.FTZ R61, R40.reuse, R57 ;  /* 0x00000039283d7220 */ /* 0x040fe20000410000 */
[----:B------:R-:W-:Y:S02]  /*166a0*/  HADD2.F32 R43, -RZ, R49.H0_H0 ;  /* 0x20000031ff2b7230 */ /* 0x000fe40000004100 */
[-C--:B------:R-:W-:Y:S01]  /*166b0*/  FMUL.FTZ R62, R40, R51.reuse ;  /* 0x00000033283e7220 */ /* 0x080fe20000410000 */
[----:B------:R-:W-:Y:S02]  /*166c0*/  HADD2.F32 R56, -RZ, R50.H0_H0 ;  /* 0x20000032ff387230 */ /* 0x000fe40000004100 */
[----:B------:R-:W-:Y:S01]  /*166d0*/  FFMA.FTZ R40, R46, R51, -R61 ;  /* 0x000000332e287223 */ /* 0x000fe2000001083d */
[----:B------:R-:W-:Y:S02]  /*166e0*/  HADD2.F32 R41, -RZ, R48.H0_H0 ;  /* 0x20000030ff297230 */ /* 0x000fe40000004100 */
[C---:B------:R-:W-:Y:S01]  /*166f0*/  FMUL.FTZ R64, R43.reuse, R60 ;  /* 0x0000003c2b407220 */ /* 0x040fe20000410000 */
[----:B------:R-:W-:Y:S01]  /*16700*/  F2FP.F16.E4M3.UNPACK_B R61, R59.H1 ;  /* 0x0000003bff3d723e */ /* 0x000fe200030006ff */
[-C--:B------:R-:W-:Y:S01]  /*16710*/  FMUL.FTZ R63, R43, R56.reuse ;  /* 0x000000382b3f7220 */ /* 0x080fe20000410000 */
[----:B------:R-:W-:Y:S01]  /*16720*/  F2FP.F16.E4M3.UNPACK_B R53, R53.H1 ;  /* 0x00000035ff35723e */ /* 0x000fe200030006ff */
[----:B------:R-:W-:Y:S01]  /*16730*/  FFMA.FTZ R43, R41, R56, -R64 ;  /* 0x00000038292b7223 */ /* 0x000fe20000010840 */
[----:B------:R-:W-:-:S02]  /*16740*/  HADD2.F32 R58, -RZ, R58.H1_H1 ;  /* 0x3000003aff3a7230 */ /* 0x000fc40000004100 */
[----:B------:R-:W-:Y:S01]  /*16750*/  FFMA.FTZ R46, R46, R57, R62 ;  /* 0x000000392e2e7223 */ /* 0x000fe2000001003e */
[----:B------:R-:W-:Y:S02]  /*16760*/  HADD2.F32 R49, -RZ, R49.H1_H1 ;  /* 0x30000031ff317230 */ /* 0x000fe40000004100 */
[----:B------:R-:W-:Y:S01]  /*16770*/  FFMA.FTZ R41, R41, R60, R63 ;  /* 0x0000003c29297223 */ /* 0x000fe2000001003f */
[----:B------:R-:W-:Y:S01]  /*16780*/  HADD2.F32 R56, -RZ, R50.H1_H1 ;  /* 0x30000032ff387230 */ /* 0x000fe20000004100 */
[----:B------:R-:W-:Y:S01]  /*16790*/  F2FP.SATFINITE.E4M3.F32.PACK_AB_MERGE_C R31, R40, R31, RZ ;  /* 0x0000001f281f723e */ /* 0x000fe200048070ff */
[----:B------:R-:W-:Y:S02]  /*167a0*/  HADD2.F32 R59, -RZ, R61.H0_H0 ;  /* 0x2000003dff3b7230 */ /* 0x000fe40000004100 */
[C---:B------:R-:W-:Y:S01]  /*167b0*/  FMUL.FTZ R63, R49.reuse, R58 ;  /* 0x0000003a313f7220 */ /* 0x040fe20000410000 */
[----:B------:R-:W-:Y:S02]  /*167c0*/  HADD2.F32 R50, -RZ, R55.H0_H0 ;  /* 0x20000037ff327230 */ /* 0x000fe40000004100 */
[----:B------:R-:W-:Y:S01]  /*167d0*/  FMUL.FTZ R49, R49, R56 ;  /* 0x0000003831317220 */ /* 0x000fe20000410000 */
[----:B------:R-:W-:Y:S01]  /*167e0*/  HADD2.F32 R57, -RZ, R53.H0_H0 ;  /* 0x20000035ff397230 */ /* 0x000fe20000004100 */
[----:B------:R-:W-:Y:S01]  /*167f0*/  F2FP.SATFINITE.E4M3.F32.PACK_AB_MERGE_C R35, R46, R35, RZ ;  /* 0x000000232e23723e */ /* 0x000fe200048070ff */
[----:B------:R-:W-:-:S02]  /*16800*/  HADD2.F32 R48, -RZ, R48.H1_H1 ;  /* 0x30000030ff307230 */ /* 0x000fc40000004100 */
[C---:B------:R-:W-:Y:S01]  /*16810*/  FMUL.FTZ R60, R50.reuse, R59 ;  /* 0x0000003b323c7220 */ /* 0x040fe20000410000 */
[----:B------:R-:W-:Y:S02]  /*16820*/  HADD2.F32 R51, -RZ, R52.H0_H0 ;  /* 0x20000034ff337230 */ /* 0x000fe40000004100 */
[----:B------:R-:W-:Y:S01]  /*16830*/  FMUL.FTZ R62, R50, R57 ;  /* 0x00000039323e7220 */ /* 0x000fe20000410000 */
[----:B------:R-:W-:Y:S01]  /*16840*/  F2FP.SATFINITE.E4M3.F32.PACK_AB_MERGE_C R29, R36, R29, R31 ;  /* 0x0000001d241d723e */ /* 0x000fe2000480701f */
[C---:B------:R-:W-:Y:S01]  /*16850*/  FFMA.FTZ R50, R48.reuse, R56, -R63 ;  /* 0x0000003830327223 */ /* 0x040fe2000001083f */
[----:B------:R-:W-:Y:S01]  /*16860*/  FFMA.FTZ R48, R48, R58, R49 ;  /* 0x0000003a30307223 */ /* 0x000fe20000010031 */
[C---:B------:R-:W-:Y:S01]  /*16870*/  FFMA.FTZ R49, R51.reuse, R57, -R60 ;  /* 0x0000003933317223 */ /* 0x040fe2000001083c */
[----:B------:R-:W-:Y:S01]  /*16880*/  F2FP.F16.E4M3.UNPACK_B R60, R45.H1 ;  /* 0x0000002dff3c723e */ /* 0x000fe200030006ff */
[----:B------:R-:W-:Y:S01]  /*16890*/  FFMA.FTZ R51, R51, R59, R62 ;  /* 0x0000003b33337223 */ /* 0x000fe2000001003e */
[----:B------:R-:W-:Y:S01]  /*168a0*/  F2FP.F16.E4M3.UNPACK_B R57, R32.H1 ;  /* 0x00000020ff39723e */ /* 0x000fe200030006ff */
[----:B------:R-:W-:Y:S01]  /*168b0*/  HADD2.F32 R59, -RZ, R53.H1_H1 ;  /* 0x30000035ff3b7230 */ /* 0x000fe20000004100 */
[----:B------:R-:W-:Y:S01]  /*168c0*/  F2FP.SATFINITE.E4M3.F32.PACK_AB_MERGE_C R33, R34, R33, R35 ;  /* 0x000000212221723e */ /* 0x000fe20004807023 */
[----:B------:R-:W-:-:S02]  /*168d0*/  HADD2.F32 R62, -RZ, R61.H1_H1 ;  /* 0x3000003dff3e7230 */ /* 0x000fc40000004100 */
[----:B------:R-:W-:Y:S02]  /*168e0*/  HADD2.F32 R56, -RZ, R55.H1_H1 ;  /* 0x30000037ff387230 */ /* 0x000fe40000004100 */
[----:B------:R-:W-:Y:S02]  /*168f0*/  HADD2.F32 R61, -RZ, R60.H0_H0 ;  /* 0x2000003cff3d7230 */ /* 0x000fe40000004100 */
[----:B------:R-:W-:Y:S02]  /*16900*/  HADD2.F32 R55, -RZ, R54.H0_H0 ;  /* 0x20000036ff377230 */ /* 0x000fe40000004100 */
[C---:B------:R-:W-:Y:S01]  /*16910*/  FMUL.FTZ R64, R56.reuse, R62 ;  /* 0x0000003e38407220 */ /* 0x040fe20000410000 */
[----:B------:R-:W-:Y:S02]  /*16920*/  HADD2.F32 R58, -RZ, R57.H0_H0 ;  /* 0x20000039ff3a7230 */ /* 0x000fe40000004100 */
[----:B------:R-:W-:Y:S01]  /*16930*/  FMUL.FTZ R65, R56, R59 ;  /* 0x0000003b38417220 */ /* 0x000fe20000410000 */
[----:B------:R-:W-:-:S02]  /*16940*/  HADD2.F32 R53, -RZ, R52.H1_H1 ;  /* 0x30000034ff357230 */ /* 0x000fc40000004100 */
[C---:B------:R-:W-:Y:S01]  /*16950*/  FMUL.FTZ R63, R55.reuse, R61 ;  /* 0x0000003d373f7220 */ /* 0x040fe20000410000 */
[----:B------:R-:W-:Y:S02]  /*16960*/  HADD2.F32 R52, -RZ, R47.H0_H0 ;  /* 0x2000002fff347230 */ /* 0x000fe40000004100 */
[----:B------:R-:W-:Y:S01]  /*16970*/  FMUL.FTZ R56, R55, R58 ;  /* 0x0000003a37387220 */ /* 0x000fe20000410000 */
[----:B------:R-:W-:Y:S02]  /*16980*/  HADD2.F32 R60, -RZ, R60.H1_H1 ;  /* 0x3000003cff3c7230 */ /* 0x000fe40000004100 */
[C---:B------:R-:W-:Y:S01]  /*16990*/  FFMA.FTZ R64, R53.reuse, R59, -R64 ;  /* 0x0000003b35407223 */ /* 0x040fe20000010840 */
[----:B------:R-:W-:Y:S02]  /*169a0*/  HADD2.F32 R54, -RZ, R54.H1_H1 ;  /* 0x30000036ff367230 */ /* 0x000fe40000004100 */
[----:B------:R-:W-:Y:S01]  /*169b0*/  FFMA.FTZ R66, R53, R62, R65 ;  /* 0x0000003e35427223 */ /* 0x000fe20000010041 */
[----:B------:R-:W-:-:S02]  /*169c0*/  HADD2.F32 R57, -RZ, R57.H1_H1 ;  /* 0x30000039ff397230 */ /* 0x000fc40000004100 */
[C---:B------:R-:W-:Y:S01]  /*169d0*/  FFMA.FTZ R63, R52.reuse, R58, -R63 ;  /* 0x0000003a343f7223 */ /* 0x040fe2000001083f */
[----:B------:R-:W-:Y:S01]  /*169e0*/  FFMA.FTZ R61, R52, R61, R56 ;  /* 0x0000003d343d7223 */ /* 0x000fe20000010038 */
[----:B------:R-:W-:Y:S01]  /*169f0*/  F2FP.F16.E4M3.UNPACK_B R53, R45 ;  /* 0x0000002dff35723e */ /* 0x000fe200020006ff */
[----:B------:R-:W-:Y:S01]  /*16a00*/  HADD2.F32 R47, -RZ, R47.H1_H1 ;  /* 0x3000002fff2f7230 */ /* 0x000fe20000004100 */
[----:B------:R-:W-:Y:S01]  /*16a10*/  F2FP.F16.E4M3.UNPACK_B R52, R32 ;  /* 0x00000020ff34723e */ /* 0x000fe200020006ff */
[CC--:B------:R-:W-:Y:S01]  /*16a20*/  FMUL.FTZ R32, R54.reuse, R60.reuse ;  /* 0x0000003c36207220 */ /* 0x0c0fe20000410000 */
[----:B------:R-:W-:Y:S01]  /*16a30*/  FMUL.FTZ R55, R54, R57 ;  /* 0x0000003936377220 */ /* 0x000fe20000410000 */
[----:B------:R-:W-:Y:S01]  /*16a40*/  HADD2.F32 R54, -RZ, R53.H0_H0 ;  /* 0x20000035ff367230 */ /* 0x000fe20000004100 */
[----:B------:R-:W-:Y:S01]  /*16a50*/  F2FP.SATFINITE.E4M3.F32.PACK_AB_MERGE_C R49, R64, R49, RZ ;  /* 0x000000314031723e */ /* 0x000fe200048070ff */
[----:B------:R-:W-:Y:S02]  /*16a60*/  HADD2.F32 R45, -RZ, R39.H0_H0 ;  /* 0x20000027ff2d7230 */ /* 0x000fe40000004100 */
[C---:B------:R-:W-:Y:S01]  /*16a70*/  FFMA.FTZ R62, R47.reuse, R57, -R32 ;  /* 0x000000392f3e7223 */ /* 0x040fe20000010820 */
[----:B------:R-:W-:Y:S01]  /*16a80*/  FFMA.FTZ R60, R47, R60, R55 ;  /* 0x0000003c2f3c7223 */ /* 0x000fe20000010037 */
[----:B------:R-:W-:Y:S01]  /*16a90*/  HADD2.F32 R47, -RZ, R52.H0_H0 ;  /* 0x20000034ff2f7230 */ /* 0x000fe20000004100 */
[----:B------:R-:W-:Y:S01]  /*16aa0*/  F2FP.SATFINITE.E4M3.F32.PACK_AB_MERGE_C R51, R66, R51, RZ ;  /* 0x000000334233723e */ /* 0x000fe200048070ff */
[----:B------:R-:W-:-:S02]  /*16ab0*/  HADD2.F32 R32, -RZ, R37.H0_H0 ;  /* 0x20000025ff207230 */ /* 0x000fc40000004100 */
[C---:B------:R-:W-:Y:S01]  /*16ac0*/  FMUL.FTZ R55, R45.reuse, R54 ;  /* 0x000000362d377220 */ /* 0x040fe20000410000 */
[----:B------:R-:W-:Y:S02]  /*16ad0*/  HADD2.F32 R56, -RZ, R53.H1_H1 ;  /* 0x30000035ff387230 */ /* 0x000fe40000004100 */
[-C--:B------:R-:W-:Y:S01]  /*16ae0*/  FMUL.FTZ R45, R45, R47.reuse ;  /* 0x0000002f2d2d7220 */ /* 0x080fe20000410000 */
[----:B------:R-:W-:Y:S02]  /*16af0*/  HADD2.F32 R39, -RZ, R39.H1_H1 ;  /* 0x30000027ff277230 */ /* 0x000fe40000004100 */
[C---:B------:R-:W-:Y:S01]  /*16b00*/  FFMA.FTZ R55, R32.reuse, R47, -R55 ;  /* 0x0000002f20377223 */ /* 0x040fe20000010837 */
[----:B------:R-:W-:Y:S01]  /*16b10*/  HADD2.F32 R52, -RZ, R52.H1_H1 ;  /* 0x30000034ff347230 */ /* 0x000fe20000004100 */
[----:B------:R-:W-:Y:S01]  /*16b20*/  F2FP.F16.E4M3.UNPACK_B R47, R21.H1 ;  /* 0x00000015ff2f723e */ /* 0x000fe200030006ff */
[----:B------:R-:W-:Y:S02]  /*16b30*/  HADD2.F32 R37, -RZ, R37.H1_H1 ;  /* 0x30000025ff257230 */ /* 0x000fe40000004100 */
[C---:B------:R-:W-:Y:S01]  /*16b40*/  FMUL.FTZ R58, R39.reuse, R56 ;  /* 0x00000038273a7220 */ /* 0x040fe20000410000 */
        /* <DEDUP_REMOVED lines=27> */
[----:B------:R-:W-:Y:S01]  /*16d00*/  HADD2.F32 R37, -RZ, R20.H1_H1 ;  /* 0x30000014ff257230 */ /* 0x000fe20000004100 */
[----:B------:R-:W-:Y:S01]  /*16d10*/  F2FP.SATFINITE.E4M3.F32.PACK_AB_MERGE_C R56, R56, R57, RZ ;  /* 0x000000393838723e */ /* 0x000fe200048070ff */
[----:B------:R-:W-:Y:S02]  /*16d20*/  HADD2.F32 R39, -RZ, R39.H1_H1 ;  /* 0x30000027ff277230 */ /* 0x000fe40000004100 */
[----:B------:R-:W-:Y:S01]  /*16d30*/  FMUL.FTZ R45, R21, R38 ;  /* 0x00000026152d7220 */ /* 0x000fe20000410000 */
[----:B------:R-:W-:Y:S01]  /*16d40*/  HADD2.F32 R30, -RZ, R30.H1_H1 ;  /* 0x3000001eff1e7230 */ /* 0x000fe20000004100 */
[----:B------:R-:W-:Y:S01]  /*16d50*/  F2FP.SATFINITE.E4M3.F32.PACK_AB_MERGE_C R52, R59, R52, RZ ;  /* 0x000000343b34723e */ /* 0x000fe200048070ff */
[----:B------:R-:W-:Y:S02]  /*16d60*/  HADD2.F32 R32, -RZ, R20.H0_H0 ;  /* 0x20000014ff207230 */ /* 0x000fe40000004100 */
[--C-:B------:R-:W-:Y:S02]  /*16d70*/  HADD2.F32 R20, -RZ, R28.reuse.H0_H0 ;  /* 0x2000001cff147230 */ /* 0x100fe40000004100 */
[----:B------:R-:W-:Y:S01]  /*16d80*/  FMUL.FTZ R47, R30, R39 ;  /* 0x000000271e2f7220 */ /* 0x000fe20000410000 */
[----:B------:R-:W-:-:S02]  /*16d90*/  HADD2.F32 R28, -RZ, R28.H1_H1 ;  /* 0x3000001cff1c7230 */ /* 0x000fc40000004100 */
[----:B------:R-:W-:Y:S01]  /*16da0*/  FMUL.FTZ R42, R30, R37 ;  /* 0x000000251e2a7220 */ /* 0x000fe20000410000 */
[-C--:B------:R-:W-:Y:S01]  /*16db0*/  FMUL.FTZ R21, R21, R32.reuse ;  /* 0x0000002015157220 */ /* 0x080fe20000410000 */
[----:B------:R-:W-:Y:S01]  /*16dc0*/  FFMA.FTZ R30, R20, R32, -R45 ;  /* 0x00000020141e7223 */ /* 0x000fe2000001082d */
[----:B------:R-:W-:Y:S01]  /*16dd0*/  F2FP.SATFINITE.E4M3.F32.PACK_AB_MERGE_C R32, R60, R61, RZ ;  /* 0x0000003d3c20723e */ /* 0x000fe200048070ff */
[C---:B------:R-:W-:Y:S01]  /*16de0*/  FFMA.FTZ R47, R28.reuse, R37, -R47 ;  /* 0x000000251c2f7223 */ /* 0x040fe2000001082f */
[----:B------:R-:W-:Y:S01]  /*16df0*/  FFMA.FTZ R42, R28, R39, R42 ;  /* 0x000000271c2a7223 */ /* 0x000fe2000001002a */
[----:B------:R-:W-:Y:S01]  /*16e00*/  FFMA.FTZ R21, R20, R38, R21 ;  /* 0x0000002614157223 */ /* 0x000fe20000010015 */
[----:B------:R-:W-:Y:S02]  /*16e10*/  F2FP.SATFINITE.E4M3.F32.PACK_AB_MERGE_C R28, R62, R63, RZ ;  /* 0x0000003f3e1c723e */ /* 0x000fe400048070ff */
[----:B------:R-:W-:Y:S02]  /*16e20*/  F2FP.SATFINITE.E4M3.F32.PACK_AB_MERGE_C R30, R47, R30, R56 ;  /* 0x0000001e2f1e723e */ /* 0x000fe40004807038 */
[----:B------:R-:W-:-:S02]  /*16e30*/  F2FP.SATFINITE.E4M3.F32.PACK_AB_MERGE_C R28, R58, R55, R28 ;  /* 0x000000373a1c723e */ /* 0x000fc4000480701c */
[----:B------:R-:W-:Y:S02]  /*16e40*/  F2FP.SATFINITE.E4M3.F32.PACK_AB_MERGE_C R32, R53, R54, R32 ;  /* 0x000000363520723e */ /* 0x000fe40004807020 */
[----:B------:R-:W-:Y:S01]  /*16e50*/  F2FP.SATFINITE.E4M3.F32.PACK_AB_MERGE_C R34, R42, R21, R52 ;  /* 0x000000152a22723e */ /* 0x000fe20004807034 */
[----:B------:R0:W-:Y:S04]  /*16e60*/  STS.128 [R70+0x1e200], R28 ;  /* 0x01e2001c46007388 */ /* 0x0001e80000000c00 */
[----:B------:R0:W-:Y:S02]  /*16e70*/  STS.128 [R0+0x1e200], R32 ;  /* 0x01e2002000007388 */ /* 0x0001e40000000c00 */
.L_x_4428:
[----:B------:R-:W-:Y:S05]  /*16e80*/  BSYNC B1 ;  /* 0x0000000000017941 */ /* 0x000fea0003800000 */
.L_x_4427:
[----:B------:R-:W-:Y:S04]  /*16e90*/  BSSY B1, `(.L_x_4429) ;  /* 0x0000101000017945 */ /* 0x000fe80003800000 */
[----:B------:R-:W-:Y:S05]  /*16ea0*/  @P1 BRA `(.L_x_4430) ;  /* 0x0000000c00fc1947 */ /* 0x000fea0003800000 */
[----:B------:R-:W4:Y:S01]  /*16eb0*/  LDL R59, [R1+0x128] ;  /* 0x00012800013b7983 */ /* 0x000f220000100800 */
[----:B0----5:R-:W-:Y:S02]  /*16ec0*/  SHF.R.U32.HI R0, RZ, 0x8, R12 ;  /* 0x00000008ff007819 */ /* 0x021fe4000001160c */
[----:B------:R-:W-:Y:S02]  /*16ed0*/  LOP3.LUT R21, R12, 0xff, RZ, 0xc0, !PT ;  /* 0x000000ff0c157812 */ /* 0x000fe400078ec0ff */
[----:B------:R-:W-:Y:S02]  /*16ee0*/  LOP3.LUT R20, R0, 0xff, RZ, 0xc0, !PT ;  /* 0x000000ff00147812 */ /* 0x000fe400078ec0ff */
[----:B------:R-:W-:Y:S02]  /*16ef0*/  LEA.HI R0, R3, R226, RZ, 0x1c ;  /* 0x000000e203007211 */ /* 0x000fe400078fe0ff */
[----:B--2---:R-:W-:Y:S02]  /*16f00*/  PRMT R37, R20, 0x7604, R21 ;  /* 0x0000760414257816 */ /* 0x004fe40000000015 */
[----:B------:R-:W-:-:S02]  /*16f10*/  SHF.R.S32.HI R21, RZ, 0x1f, R0 ;  /* 0x0000001fff157819 */ /* 0x000fc40000011400 */
[----:B------:R-:W-:Y:S02]  /*16f20*/  SHF.R.U32.HI R28, RZ, 0x8, R13 ;  /* 0x00000008ff1c7819 */ /* 0x000fe4000001160d */
[----:B------:R-:W-:Y:S01]  /*16f30*/  LEA.HI R21, R21, R0, RZ, 0x2 ;  /* 0x0000000015157211 */ /* 0x000fe200078f10ff */
[----:B------:R-:W-:Y:S01]  /*16f40*/  IMAD.SHL.U32 R0, R0, 0x10, RZ ;  /* 0x0000001000007824 */ /* 0x000fe200078e00ff */
[----:B------:R-:W-:Y:S02]  /*16f50*/  LOP3.LUT R29, R13, 0xff, RZ, 0xc0, !PT ;  /* 0x000000ff0d1d7812 */ /* 0x000fe400078ec0ff */
[----:B------:R-:W-:Y:S01]  /*16f60*/  LOP3.LUT R28, R28, 0xff, RZ, 0xc0, !PT ;  /* 0x000000ff1c1c7812 */ /* 0x000fe200078ec0ff */
[----:B------:R-:W-:Y:S01]  /*16f70*/  IMAD.SHL.U32 R21, R21, 0x800, RZ ;  /* 0x0000080015157824 */ /* 0x000fe200078e00ff */
[----:B------:R-:W-:Y:S02]  /*16f80*/  LOP3.LUT R0, R69, 0x30, R0, 0xf8, !PT ;  /* 0x0000003045007812 */ /* 0x000fe400078ef800 */
[----:B------:R-:W-:-:S02]  /*16f90*/  SHF.R.U32.HI R30, RZ, 0x8, R4 ;  /* 0x00000008ff1e7819 */ /* 0x000fc40000011604 */
[----:B------:R-:W-:Y:S02]  /*16fa0*/  LOP3.LUT R0, R0, R68, RZ, 0x3c, !PT ;  /* 0x0000004400007212 */ /* 0x000fe400078e3cff */
[----:B------:R-:W-:Y:S02]  /*16fb0*/  LOP3.LUT R21, R21, 0xffffe000, RZ, 0xc0, !PT ;  /* 0xffffe00015157812 */ /* 0x000fe400078ec0ff */
[----:B------:R-:W-:Y:S02]  /*16fc0*/  SHF.R.U32.HI R20, RZ, 0x8, R14 ;  /* 0x00000008ff147819 */ /* 0x000fe4000001160e */
[----:B------:R-:W-:Y:S02]  /*16fd0*/  PRMT R36, R28, 0x7604, R29 ;  /* 0x000076041c247816 */ /* 0x000fe4000000001d */
[----:B------:R-:W-:Y:S02]  /*16fe0*/  LOP3.LUT R33, R4, 0xff, RZ, 0xc0, !PT ;  /* 0x000000ff04217812 */ /* 0x000fe400078ec0ff */
[----:B------:R-:W-:-:S02]  /*16ff0*/  LOP3.LUT R30, R30, 0xff, RZ, 0xc0, !PT ;  /* 0x000000ff1e1e7812 */ /* 0x000fc400078ec0ff */
[----:B------:R-:W-:Y:S02]  /*17000*/  IADD3 R21, R0, R67, R21 ;  /* 0x0000004300157210 */ /* 0x000fe40007ffe015 */
[----:B------:R-:W-:Y:S02]  /*17010*/  LOP3.LUT R29, R14, 0xff, RZ, 0xc0, !PT ;  /* 0x000000ff0e1d7812 */ /* 0x000fe400078ec0ff */
[----:B------:R-:W-:Y:S02]  /*17020*/  LOP3.LUT R20, R20, 0xff, RZ, 0xc0, !PT ;  /* 0x000000ff14147812 */ /* 0x000fe400078ec0ff */
[----:B------:R-:W-:Y:S02]  /*17030*/  SHF.R.U32.HI R0, RZ, 0x8, R5 ;  /* 0x00000008ff007819 */ /* 0x000fe40000011605 */
[----:B------:R-:W-:Y:S02]  /*17040*/  PRMT R45, R30, 0x7604, R33 ;  /* 0x000076041e2d7816 */ /* 0x000fe40000000021 */
[----:B------:R-:W-:-:S02]  /*17050*/  SHF.R.U32.HI R28, RZ, 0x8, R15 ;  /* 0x00000008ff1c7819 */ /* 0x000fc4000001160f */
[----:B------:R-:W-:Y:S02]  /*17060*/  PRMT R39, R20, 0x7604, R29 ;  /* 0x0000760414277816 */ /* 0x000fe4000000001d */
[----:B------:R-:W-:Y:S02]  /*17070*/  LOP3.LUT R33, R5, 0xff, RZ, 0xc0, !PT ;  /* 0x000000ff05217812 */ /* 0x000fe400078ec0ff */
[----:B------:R-:W-:Y:S02]  /*17080*/  SHF.R.U32.HI R32, RZ, 0x8, R7 ;  /* 0x00000008ff207819 */ /* 0x000fe40000011607 */
[----:B------:R-:W-:Y:S02]  /*17090*/  LOP3.LUT R0, R0, 0xff, RZ, 0xc0, !PT ;  /* 0x000000ff00007812 */ /* 0x000fe400078ec0ff */
[----:B------:R-:W-:Y:S02]  /*170a0*/  SHF.R.U32.HI R20, RZ, 0x8, R6 ;  /* 0x00000008ff147819 */ /* 0x000fe40000011606 */
[----:B------:R-:W-:-:S02]  /*170b0*/  LOP3.LUT R31, R15, 0xff, RZ, 0xc0, !PT ;  /* 0x000000ff0f1f7812 */ /* 0x000fc400078ec0ff */
[----:B------:R-:W-:Y:S02]  /*170c0*/  LOP3.LUT R28, R28, 0xff, RZ, 0xc0, !PT ;  /* 0x000000ff1c1c7812 */ /* 0x000fe400078ec0ff */
[----:B------:R-:W-:Y:S02]  /*170d0*/  LOP3.LUT R35, R6, 0xff, RZ, 0xc0, !PT ;  /* 0x000000ff06237812 */ /* 0x000fe400078ec0ff */
[----:B------:R-:W-:Y:S02]  /*170e0*/  LOP3.LUT R32, R32, 0xff, RZ, 0xc0, !PT ;  /* 0x000000ff20207812 */ /* 0x000fe400078ec0ff */
[----:B---3--:R-:W-:Y:S02]  /*170f0*/  PRMT R47, R0, 0x7604, R33 ;  /* 0x00007604002f7816 */ /* 0x008fe40000000021 */
[----:B------:R-:W-:Y:S02]  /*17100*/  LOP3.LUT R20, R20, 0xff, RZ, 0xc0, !PT ;  /* 0x000000ff14147812 */ /* 0x000fe400078ec0ff */
[----:B------:R-:W-:-:S02]  /*17110*/  LOP3.LUT R41, R7, 0xff, RZ, 0xc0, !PT ;  /* 0x000000ff07297812 */ /* 0x000fc400078ec0ff */
[----:B------:R-:W-:Y:S02]  /*17120*/  IADD3 R0, R18, R21, RZ ;  /* 0x0000001512007210 */ /* 0x000fe40007ffe0ff */
[----:B------:R-:W-:Y:S02]  /*17130*/  PRMT R43, R28, 0x7604, R31 ;  /* 0x000076041c2b7816 */ /* 0x000fe4000000001f */
[----:B------:R-:W-:Y:S02]  /*17140*/  PRMT R49, R20, 0x7604, R35 ;  /* 0x0000760414317816 */ /* 0x000fe40000000023 */
[----:B------:R-:W-:Y:S02]  /*17150*/  PRMT R42, R32, 0x7604, R41 ;  /* 0x00007604202a7816 */ /* 0x000fe40000000029 */
[----:B------:R-:W0:Y:S01]  /*17160*/  LDS.128 R32, [R0+0x1e200] ;  /* 0x01e2000000207984 */ /* 0x000e220000000c00 */
[----:B------:R-:W-:Y:S02]  /*17170*/  SHF.R.U32.HI R21, RZ, 0x10, R13 ;  /* 0x00000010ff157819 */ /* 0x000fe4000001160d */
[----:B------:R-:W-:-:S02]  /*17180*/  SHF.R.U32.HI R38, RZ, 0x10, R14 ;  /* 0x00000010ff267819 */ /* 0x000fc4000001160e */
[----:B------:R-:W-:Y:S02]  /*17190*/  LOP3.LUT R21, R21, 0xff, RZ, 0xc0, !PT ;  /* 0x000000ff15157812 */ /* 0x000fe400078ec0ff */
[----:B------:R-:W-:Y:S02]  /*171a0*/  LOP3.LUT R38, R38, 0xff, RZ, 0xc0, !PT ;  /* 0x000000ff26267812 */ /* 0x000fe400078ec0ff */
[----:B------:R-:W-:Y:S02]  /*171b0*/  PRMT R21, R21, 0x7054, R36 ;  /* 0x0000705415157816 */ /* 0x000fe40000000024 */
[----:B------:R-:W-:Y:S02]  /*171c0*/  SHF.R.U32.HI R20, RZ, 0x10, R12 ;  /* 0x00000010ff147819 */ /* 0x000fe4000001160c */
[----:B------:R-:W-:Y:S02]  /*171d0*/  SHF.R.U32.HI R36, RZ, 0x10, R5 ;  /* 0x00000010ff247819 */ /* 0x000fe40000011605 */
[----:B------:R-:W-:-:S02]  /*171e0*/  SHF.R.U32.HI R40, RZ, 0x10, R15 ;  /* 0x00000010ff287819 */ /* 0x000fc4000001160f */
[----:B------:R-:W-:Y:S02]  /*171f0*/  PRMT R41, R38, 0x7054, R39 ;  /* 0x0000705426297816 */ /* 0x000fe40000000027 */
[----:B------:R-:W-:Y:S02]  /*17200*/  LOP3.LUT R20, R20, 0xff, RZ, 0xc0, !PT ;  /* 0x000000ff14147812 */ /* 0x000fe400078ec0ff */
[----:B------:R-:W-:Y:S02]  /*17210*/  SHF.R.U32.HI R39, RZ, 0x10, R7 ;  /* 0x00000010ff277819 */ /* 0x000fe40000011607 */
[----:B------:R-:W-:Y:S02]  /*17220*/  LOP3.LUT R36, R36, 0xff, RZ, 0xc0, !PT ;  /* 0x000000ff24247812 */ /* 0x000fe400078ec0ff */
[----:B------:R-:W-:Y:S02]  /*17230*/  LOP3.LUT R40, R40, 0xff, RZ, 0xc0, !PT ;  /* 0x000000ff28287812 */ /* 0x000fe400078ec0ff */
[----:B------:R-:W-:-:S02]  /*17240*/  PRMT R37, R20, 0x7054, R37 ;  /* 0x0000705414257816 */ /* 0x000fc40000000025 */
[----:B------:R-:W-:Y:S02]  /*17250*/  SHF.R.U32.HI R38, RZ, 0x10, R6 ;  /* 0x00000010ff267819 */ /* 0x000fe40000011606 */
[----:B------:R-:W-:Y:S02]  /*17260*/  LOP3.LUT R39, R39, 0xff, RZ, 0xc0, !PT ;  /* 0x000000ff27277812 */ /* 0x000fe400078ec0ff */
[----:B------:R-:W-:Y:S02]  /*17270*/  PRMT R47, R36, 0x7054, R47 ;  /* 0x00007054242f7816 */ /* 0x000fe4000000002f */
[----:B------:R-:W-:Y:S02]  /*17280*/  SHF.R.U32.HI R20, RZ, 0x10, R4 ;  /* 0x00000010ff147819 */ /* 0x000fe40000011604 */
[----:B------:R-:W-:Y:S02]  /*17290*/  PRMT R43, R40, 0x7054, R43 ;  /* 0x00007054282b7816 */ /* 0x000fe4000000002b */
[----:B------:R-:W-:-:S02]  /*172a0*/  LOP3.LUT R38, R38, 0xff, RZ, 0xc0, !PT ;  /* 0x000000ff26267812 */ /* 0x000fc400078ec0ff */
[----:B------:R-:W-:Y:S02]  /*172b0*/  PRMT R51, R39, 0x7054, R42 ;  /* 0x0000705427337816 */ /* 0x000fe4000000002a */
[----:B------:R-:W-:Y:S02]  /*172c0*/  LOP3.LUT R47, R47, 0xff000000, R5, 0xf8, !PT ;  /* 0xff0000002f2f7812 */ /* 0x000fe400078ef805 */
[----:B------:R-:W-:Y:S02]  /*172d0*/  LOP3.LUT R20, R20, 0xff, RZ, 0xc0, !PT ;  /* 0x000000ff14147812 */ /* 0x000fe400078ec0ff */
[----:B------:R-:W-:Y:S02]  /*172e0*/  LOP3.LUT R39, R21, 0xff000000, R13, 0xf8, !PT ;  /* 0xff00000015277812 */ /* 0x000fe400078ef80d */
[----:B------:R-:W-:Y:S02]  /*172f0*/  LOP3.LUT R46, R43, 0xff000000, R15, 0xf8, !PT ;  /* 0xff0000002b2e7812 */ /* 0x000fe400078ef80f */
[----:B------:R-:W-:-:S02]  /*17300*/  PRMT R49, R38, 0x7054, R49 ;  /* 0x0000705426317816 */ /* 0x000fc40000000031 */
[----:B------:R-:W-:Y:S02]  /*17310*/  F2FP.F16.E4M3.UNPACK_B R48, R47 ;  /* 0x0000002fff30723e */ /* 0x000fe400020006ff */
[----:B0-----:R-:W-:Y:S02]  /*17320*/  F2FP.F16.E4M3.UNPACK_B R15, R33 ;  /* 0x00000021ff0f723e */ /* 0x001fe400020006ff */
[----:B------:R-:W-:Y:S02]  /*17330*/  PRMT R45, R20, 0x7054, R45 ;  /* 0x00007054142d7816 */ /* 0x000fe4000000002d */
[----:B------:R-:W-:Y:S02]  /*17340*/  LOP3.LUT R20, R37, 0xff000000, R12, 0xf8, !PT ;  /* 0xff00000025147812 */ /* 0x000fe400078ef80c */
[----:B------:R-:W-:Y:S02]  /*17350*/  LOP3.LUT R12, R41, 0xff000000, R14, 0xf8, !PT ;  /* 0xff000000290c7812 */ /* 0x000fe400078ef80e */
[----:B------:R-:W-:Y:S01]  /*17360*/  LOP3.LUT R5, R49, 0xff000000, R6, 0xf8, !PT ;  /* 0xff00000031057812 */ /* 0x000fe200078ef806 */
[--C-:B------:R-:W-:Y:S01]  /*17370*/  HADD2.F32 R6, -RZ, R15.reuse.H0_H0 ;  /* 0x2000000fff067230 */ /* 0x100fe20000004100 */
[----:B------:R-:W-:Y:S01]  /*17380*/  LOP3.LUT R37, R45, 0xff000000, R4, 0xf8, !PT ;  /* 0xff0000002d257812 */ /* 0x000fe200078ef804 */
[----:B------:R-:W-:Y:S01]  /*17390*/  HADD2.F32 R15, -RZ, R15.H1_H1 ;  /* 0x3000000fff0f7230 */ /* 0x000fe20000004100 */
[----:B------:R-:W-:-:S02]  /*173a0*/  F2FP.F16.E4M3.UNPACK_B R42, R35 ;  /* 0x00000023ff2a723e */ /* 0x000fc400020006ff */
[----:B------:R-:W-:Y:S02]  /*173b0*/  F2FP.F16.E4M3.UNPACK_B R45, R35.H1 ;  /* 0x00000023ff2d723e */ /* 0x000fe400030006ff */
[-C--:B------:R-:W-:Y:S02]  /*173c0*/  F2FP.F16.E4M3.UNPACK_B R35, R32.reuse ;  /* 0x00000020ff23723e */ /* 0x080fe400020006ff */
[----:B------:R-:W-:Y:S02]  /*173d0*/  F2FP.F16.E4M3.UNPACK_B R43, R32.H1 ;  /* 0x00000020ff2b723e */ /* 0x000fe400030006ff */
[----:B------:R-:W-:Y:S02]  /*173e0*/  F2FP.F16.E4M3.UNPACK_B R33, R33.H1 ;  /* 0x00000021ff21723e */ /* 0x000fe400030006ff */
[----:B------:R-:W-:Y:S02]  /*173f0*/  F2FP.F16.E4M3.UNPACK_B R47, R47.H1 ;  /* 0x0000002fff2f723e */ /* 0x000fe400030006ff */
[----:B------:R-:W-:-:S02]  /*17400*/  LOP3.LUT R51, R51, 0xff000000, R7, 0xf8, !PT ;  /* 0xff00000033337812 */ /* 0x000fc400078ef807 */
[-C--:B------:R-:W-:Y:S01]  /*17410*/  F2FP.F16.E4M3.UNPACK_B R7, R34.reuse ;  /* 0x00000022ff07723e */ /* 0x080fe200020006ff */
[----:B------:R-:W-:Y:S01]  /*17420*/  HADD2.F32 R49, -RZ, R47.H0_H0 ;  /* 0x2000002fff317230 */ /* 0x000fe20000004100 */
[----:B------:R-:W-:Y:S01]  /*17430*/  F2FP.F16.E4M3.UNPACK_B R34, R34.H1 ;  /* 0x00000022ff22723e */ /* 0x000fe200030006ff */
[----:B----4-:R-:W0:Y:S02]  /*17440*/  LDS.128 R28, [R59+0x1e200] ;  /* 0x01e200003b1c7984 */ /* 0x010e240000000c00 */
[-C--:B0-----:R-:W-:Y:S02]  /*17450*/  F2FP.F16.E4M3.UNPACK_B R21, R28.reuse ;  /* 0x0000001cff15723e */ /* 0x081fe400020006ff */
[----:B------:R-:W-:Y:S02]  /*17460*/  F2FP.F16.E4M3.UNPACK_B R40, R28.H1 ;  /* 0x0000001cff28723e */ /* 0x000fe400030006ff */
[----:B------:R-:W-:Y:S02]  /*17470*/  F2FP.F16.E4M3.UNPACK_B R28, R39 ;  /* 0x00000027ff1c723e */ /* 0x000fe400020006ff */
[----:B------:R-:W-:-:S02]  /*17480*/  F2FP.F16.E4M3.UNPACK_B R14, R29 ;  /* 0x0000001dff0e723e */ /* 0x000fc400020006ff */
[-C--:B------:R-:W-:Y:S02]  /*17490*/  F2FP.F16.E4M3.UNPACK_B R38, R31.reuse ;  /* 0x0000001fff26723e */ /* 0x080fe400020006ff */
[----:B------:R-:W-:Y:S01]  /*174a0*/  F2FP.F16.E4M3.UNPACK_B R41, R31.H1 ;  /* 0x0000001fff29723e */ /* 0x000fe200030006ff */
[----:B------:R-:W-:Y:S01]  /*174b0*/  HADD2.F32 R31, -RZ, R48.H0_H0 ;  /* 0x20000030ff1f7230 */ /* 0x000fe20000004100 */
[----:B------:R-:W-:Y:S01]  /*174c0*/  F2FP.F16.E4M3.UNPACK_B R36, R29.H1 ;  /* 0x0000001dff24723e */ /* 0x000fe200030006ff */
[----:B------:R-:W-:Y:S01]  /*174d0*/  HADD2.F32 R29, -RZ, R28.H0_H0 ;  /* 0x2000001cff1d7230 */ /* 0x000fe20000004100 */
[----:B------:R-:W-:Y:S01]  /*174e0*/  F2FP.F16.E4M3.UNPACK_B R39, R39.H1 ;  /* 0x00000027ff27723e */ /* 0x000fe200030006ff */
[----:B------:R-:W-:Y:S02]  /*174f0*/  HADD2.F32 R13, -RZ, R14.H0_H0 ;  /* 0x2000000eff0d7230 */ /* 0x000fe40000004100 */
[----:B------:R-:W-:Y:S01]  /*17500*/  FMUL.FTZ R32, R6, R31 ;  /* 0x0000001f06207220 */ /* 0x000fe20000410000 */
[----:B------:R-:W-:-:S02]  /*17510*/  HADD2.F32 R48, -RZ, R48.H1_H1 ;  /* 0x30000030ff307230 */ /* 0x000fc40000004100 */
[-C--:B------:R-:W-:Y:S01]  /*17520*/  FMUL.FTZ R50, R6, R29.reuse ;  /* 0x0000001d06327220 */ /* 0x080fe20000410000 */
[----:B------:R-:W-:Y:S02]  /*17530*/  HADD2.F32 R14, -RZ, R14.H1_H1 ;  /* 0x3000000eff0e7230 */ /* 0x000fe40000004100 */
[C---:B------:R-:W-:Y:S01]  /*17540*/  FFMA.FTZ R6, R13.reuse, R29, -R32 ;  /* 0x0000001d0d067223 */ /* 0x040fe20000010820 */
[----:B------:R-:W-:Y:S02]  /*17550*/  HADD2.F32 R32, -RZ, R39.H0_H0 ;  /* 0x20000027ff207230 */ /* 0x000fe40000004100 */
[----:B------:R-:W-:Y:S01]  /*17560*/  FFMA.FTZ R13, R13, R31, R50 ;  /* 0x0000001f0d0d7223 */ /* 0x000fe20000010032 */
[----:B------:R-:W-:Y:S02]  /*17570*/  HADD2.F32 R31, -RZ, R28.H1_H1 ;  /* 0x3000001cff1f7230 */ /* 0x000fe40000004100 */
[----:B------:R-:W-:Y:S01]  /*17580*/  FMUL.FTZ R53, R15, R48 ;  /* 0x000000300f357220 */ /* 0x000fe20000410000 */
[----:B------:R-:W-:Y:S01]  /*17590*/  HADD2.F32 R28, -RZ, R33.H0_H0 ;  /* 0x20000021ff1c7230 */ /* 0x000fe20000004100 */
[----:B------:R-:W-:Y:S01]  /*175a0*/  F2FP.F16.E4M3.UNPACK_B R4, R30 ;  /* 0x0000001eff04723e */ /* 0x000fe200020006ff */
[----:B------:R-:W-:-:S02]  /*175b0*/  HADD2.F32 R29, -RZ, R36.H0_H0 ;  /* 0x20000024ff1d7230 */ /* 0x000fc40000004100 */
[-C--:B------:R-:W-:Y:S01]  /*175c0*/  FMUL.FTZ R55, R15, R31.reuse ;  /* 0x0000001f0f377220 */ /* 0x080fe20000410000 */
[----:B------:R-:W-:Y:S01]  /*175d0*/  FFMA.FTZ R15, R14, R31, -R53 ;  /* 0x0000001f0e0f7223 */ /* 0x000fe20000010835 */
[C---:B------:R-:W-:Y:S01]  /*175e0*/  FMUL.FTZ R50, R28.reuse, R49 ;  /* 0x000000311c327220 */ /* 0x040fe20000410000 */
[----:B------:R-:W-:Y:S01]  /*175f0*/  FMUL.FTZ R52, R28, R32 ;  /* 0x000000201c347220 */ /* 0x000fe20000410000 */
[----:B------:R-:W-:Y:S02]  /*17600*/  HADD2.F32 R39, -RZ, R39.H1_H1 ;  /* 0x30000027ff277230 */ /* 0x000fe40000004100 */
[----:B------:R-:W-:Y:S01]  /*17610*/  FFMA.FTZ R14, R14, R48, R55 ;  /* 0x000000300e0e7223 */ /* 0x000fe20000010037 */
[C---:B------:R-:W-:Y:S01]  /*17620*/  FFMA.FTZ R28, R29.reuse, R32, -R50 ;  /* 0x000000201d1c7223 */ /* 0x040fe20000010832 */
[----:B------:R-:W-:Y:S01]  /*17630*/  F2FP.F16.E4M3.UNPACK_B R50, R51 ;  /* 0x00000033ff32723e */ /* 0x000fe200020006ff */
[----:B------:R-:W-:Y:S01]  /*17640*/  FFMA.FTZ R29, R29, R49, R52 ;  /* 0x000000311d1d7223 */ /* 0x000fe20000010034 */
[----:B------:R-:W-:Y:S01]  /*17650*/  HADD2.F32 R49, -RZ, R47.H1_H1 ;  /* 0x3000002fff317230 */ /* 0x000fe20000004100 */
[----:B------:R-:W-:Y:S01]  /*17660*/  F2FP.F16.E4M3.UNPACK_B R47, R46 ;  /* 0x0000002eff2f723e */ /* 0x000fe200020006ff */
[----:B------:R-:W-:Y:S01]  /*17670*/  HADD2.F32 R33, -RZ, R33.H1_H1 ;  /* 0x30000021ff217230 */ /* 0x000fe20000004100 */
[----:B------:R-:W-:Y:S01]  /*17680*/  F2FP.F16.E4M3.UNPACK_B R51, R51.H1 ;  /* 0x00000033ff33723e */ /* 0x000fe200030006ff */
[----:B------:R-:W-:Y:S01]  /*17690*/  HADD2.F32 R52, -RZ, R50.H0_H0 ;  /* 0x20000032ff347230 */ /* 0x000fe20000004100 */
[----:B------:R-:W-:Y:S01]  /*176a0*/  F2FP.F16.E4M3.UNPACK_B R30, R30.H1 ;  /* 0x0000001eff1e723e */ /* 0x000fe200030006ff */
        /* <DEDUP_REMOVED lines=9> */
[----:B------:R-:W-:Y:S01]  /*17740*/  FFMA.FTZ R33, R32, R48, -R33 ;  /* 0x0000003020217223 */ /* 0x000fe20000010821 */
[----:B------:R-:W-:Y:S02]  /*17750*/  HADD2.F32 R48, -RZ, R47.H1_H1 ;  /* 0x3000002fff307230 */ /* 0x000fe40000004100 */
[C---:B------:R-:W-:Y:S01]  /*17760*/  FFMA.FTZ R31, R36.reuse, R39, -R53 ;  /* 0x00000027241f7223 */ /* 0x040fe20000010835 */
[----:B------:R-:W-:Y:S01]  /*17770*/  F2FP.F16.E4M3.UNPACK_B R47, R46.H1 ;  /* 0x0000002eff2f723e */ /* 0x000fe200030006ff */
[----:B------:R-:W-:Y:S02]  /*17780*/  HADD2.F32 R39, -RZ, R38.H1_H1 ;  /* 0x30000026ff277230 */ /* 0x000fe40000004100 */
[----:B------:R-:W-:Y:S01]  /*17790*/  FFMA.FTZ R36, R36, R49, R54 ;  /* 0x0000003124247223 */ /* 0x000fe20000010036 */
[----:B------:R-:W-:Y:S02]  /*177a0*/  HADD2.F32 R38, -RZ, R42.H1_H1 ;  /* 0x3000002aff267230 */ /* 0x000fe40000004100 */
[----:B------:R-:W-:Y:S01]  /*177b0*/  FFMA.FTZ R32, R32, R52, R55 ;  /* 0x0000003420207223 */ /* 0x000fe20000010037 */
[----:B------:R-:W-:-:S02]  /*177c0*/  HADD2.F32 R53, -RZ, R51.H0_H0 ;  /* 0x20000033ff357230 */ /* 0x000fc40000004100 */
[----:B------:R-:W-:Y:S02]  /*177d0*/  HADD2.F32 R46, -RZ, R45.H0_H0 ;  /* 0x2000002dff2e7230 */ /* 0x000fe40000004100 */
[C---:B------:R-:W-:Y:S01]  /*177e0*/  FMUL.FTZ R52, R38.reuse, R50 ;  /* 0x0000003226347220 */ /* 0x040fe20000410000 */
[----:B------:R-:W-:Y:S02]  /*177f0*/  HADD2.F32 R49, -RZ, R47.H0_H0 ;  /* 0x2000002fff317230 */ /* 0x000fe40000004100 */
[-C--:B------:R-:W-:Y:S01]  /*17800*/  FMUL.FTZ R55, R38, R48.reuse ;  /* 0x0000003026377220 */ /* 0x080fe20000410000 */
[----:B------:R-:W-:Y:S02]  /*17810*/  HADD2.F32 R42, -RZ, R41.H0_H0 ;  /* 0x20000029ff2a7230 */ /* 0x000fe40000004100 */
[C---:B------:R-:W-:Y:S01]  /*17820*/  FMUL.FTZ R57, R46.reuse, R53 ;  /* 0x000000352e397220 */ /* 0x040fe20000410000 */
[C---:B------:R-:W-:Y:S01]  /*17830*/  FFMA.FTZ R38, R39.reuse, R48, -R52 ;  /* 0x0000003027267223 */ /* 0x040fe20000010834 */
[-C--:B------:R-:W-:Y:S01]  /*17840*/  FMUL.FTZ R46, R46, R49.reuse ;  /* 0x000000312e2e7220 */ /* 0x080fe20000410000 */
[----:B------:R-:W-:Y:S01]  /*17850*/  FFMA.FTZ R39, R39, R50, R55 ;  /* 0x0000003227277223 */ /* 0x000fe20000010037 */
[C---:B------:R-:W-:Y:S01]  /*17860*/  FFMA.FTZ R57, R42.reuse, R49, -R57 ;  /* 0x000000312a397223 */ /* 0x040fe20000010839 */
[----:B------:R-:W-:Y:S01]  /*17870*/  HADD2.F32 R49, -RZ, R47.H1_H1 ;  /* 0x3000002fff317230 */ /* 0x000fe20000004100 */
[----:B------:R-:W-:Y:S01]  /*17880*/  F2FP.F16.E4M3.UNPACK_B R50, R37.H1 ;  /* 0x00000025ff32723e */ /* 0x000fe200030006ff */
[----:B------:R-:W-:Y:S01]  /*17890*/  FFMA.FTZ R53, R42, R53, R46 ;  /* 0x000000352a357223 */ /* 0x000fe2000001002e */
[----:B------:R-:W-:Y:S01]  /*178a0*/  F2FP.F16.E4M3.UNPACK_B R47, R20.H1 ;  /* 0x00000014ff2f723e */ /* 0x000fe200030006ff */
[----:B------:R-:W-:Y:S01]  /*178b0*/  HADD2.F32 R51, -RZ, R51.H1_H1 ;  /* 0x30000033ff337230 */ /* 0x000fe20000004100 */
[----:B------:R-:W-:Y:S01]  /*178c0*/  F2FP.SATFINITE.E4M3.F32.PACK_AB_MERGE_C R29, R36, R29, RZ ;  /* 0x0000001d241d723e */ /* 0x000fe200048070ff */
[----:B------:R-:W-:-:S02]  /*178d0*/  HADD2.F32 R46, -RZ, R45.H1_H1 ;  /* 0x3000002dff2e7230 */ /* 0x000fc40000004100 */
[----:B------:R-:W-:Y:S01]  /*178e0*/  HADD2.F32 R52, -RZ, R50.H0_H0 ;  /* 0x20000032ff347230 */ /* 0x000fe20000004100 */
[----:B------:R-:W-:Y:S01]  /*178f0*/  F2FP.SATFINITE.E4M3.F32.PACK_AB_MERGE_C R13, R14, R13, R29 ;  /* 0x0000000d0e0d723e */ /* 0x000fe2000480701d */
[----:B------:R-:W-:Y:S02]  /*17900*/  HADD2.F32 R45, -RZ, R43.H0_H0 ;  /* 0x2000002bff2d7230 */ /* 0x000fe40000004100 */
[C---:B------:R-:W-:Y:S01]  /*17910*/  FMUL.FTZ R55, R46.reuse, R51 ;  /* 0x000000332e377220 */ /* 0x040fe20000410000 */
[----:B------:R-:W-:Y:S02]  /*17920*/  HADD2.F32 R42, -RZ, R41.H1_H1 ;  /* 0x30000029ff2a7230 */ /* 0x000fe40000004100 */
[----:B------:R-:W-:Y:S01]  /*17930*/  FMUL.FTZ R54, R46, R49 ;  /* 0x000000312e367220 */ /* 0x000fe20000410000 */
[----:B------:R-:W-:Y:S02]  /*17940*/  HADD2.F32 R48, -RZ, R47.H0_H0 ;  /* 0x2000002fff307230 */ /* 0x000fe40000004100 */
[----:B------:R-:W-:Y:S01]  /*17950*/  FMUL.FTZ R46, R45, R52 ;  /* 0x000000342d2e7220 */ /* 0x000fe20000410000 */
[----:B------:R-:W-:-:S02]  /*17960*/  HADD2.F32 R41, -RZ, R40.H0_H0 ;  /* 0x20000028ff297230 */ /* 0x000fc40000004100 */
[C---:B------:R-:W-:Y:S01]  /*17970*/  FFMA.FTZ R56, R42.reuse, R49, -R55 ;  /* 0x000000312a387223 */ /* 0x040fe20000010837 */
[----:B------:R-:W-:Y:S01]  /*17980*/  FFMA.FTZ R58, R42, R51, R54 ;  /* 0x000000332a3a7223 */ /* 0x000fe20000010036 */
[-C--:B------:R-:W-:Y:S01]  /*17990*/  FMUL.FTZ R45, R45, R48.reuse ;  /* 0x000000302d2d7220 */ /* 0x080fe20000410000 */
[----:B------:R-:W-:Y:S01]  /*179a0*/  HADD2.F32 R50, -RZ, R50.H1_H1 ;  /* 0x30000032ff327230 */ /* 0x000fe20000004100 */
[----:B------:R-:W-:Y:S01]  /*179b0*/  F2FP.F16.E4M3.UNPACK_B R42, R37 ;  /* 0x00000025ff2a723e */ /* 0x000fe200020006ff */
[----:B------:R-:W-:Y:S02]  /*179c0*/  HADD2.F32 R43, -RZ, R43.H1_H1 ;  /* 0x3000002bff2b7230 */ /* 0x000fe40000004100 */
        /* <DEDUP_REMOVED lines=42> */
[----:B------:R-:W-:Y:S02]  /*17c70*/  HADD2.F32 R20, -RZ, R12.H0_H0 ;  /* 0x2000000cff147230 */ /* 0x000fe40000004100 */
[C---:B------:R-:W-:Y:S01]  /*17c80*/  FMUL.FTZ R21, R34.reuse, R41 ;  /* 0x0000002922157220 */ /* 0x040fe20000410000 */
[----:B------:R-:W-:-:S03]  /*17c90*/  FMUL.FTZ R34, R34, R37 ;  /* 0x0000002522227220 */ /* 0x000fc60000410000 */
[C---:B------:R-:W-:Y:S01]  /*17ca0*/  FFMA.FTZ R54, R30.reuse, R37, -R21 ;  /* 0x000000251e367223 */ /* 0x040fe20000010815 */
[----:B------:R-:W-:Y:S02]  /*17cb0*/  HADD2.F32 R21, -RZ, R12.H1_H1 ;  /* 0x3000000cff157230 */ /* 0x000fe40000004100 */
[----:B------:R-:W-:Y:S01]  /*17cc0*/  FFMA.FTZ R41, R30, R41, R34 ;  /* 0x000000291e297223 */ /* 0x000fe20000010022 */
[----:B------:R-:W-:Y:S02]  /*17cd0*/  HADD2.F32 R12, -RZ, R7.H0_H0 ;  /* 0x20000007ff0c7230 */ /* 0x000fe40000004100 */
[--C-:B------:R-:W-:Y:S01]  /*17ce0*/  HADD2.F32 R30, -RZ, R5.reuse.H0_H0 ;  /* 0x20000005ff1e7230 */ /* 0x100fe20000004100 */
[----:B------:R-:W-:Y:S01]  /*17cf0*/  F2FP.SATFINITE.E4M3.F32.PACK_AB_MERGE_C R51, R54, R51, RZ ;  /* 0x000000333633723e */ /* 0x000fe200048070ff */
[----:B------:R-:W-:Y:S02]  /*17d00*/  HADD2.F32 R34, -RZ, R5.H1_H1 ;  /* 0x30000005ff227230 */ /* 0x000fe40000004100 */
[----:B------:R-:W-:Y:S01]  /*17d10*/  FMUL.FTZ R35, R12, R20 ;  /* 0x000000140c237220 */ /* 0x000fe20000410000 */
[----:B------:R-:W-:-:S02]  /*17d20*/  HADD2.F32 R7, -RZ, R7.H1_H1 ;  /* 0x30000007ff077230 */ /* 0x000fc40000004100 */
[----:B------:R-:W-:Y:S01]  /*17d30*/  FMUL.FTZ R40, R12, R30 ;  /* 0x0000001e0c287220 */ /* 0x000fe20000410000 */
[--C-:B------:R-:W-:Y:S01]  /*17d40*/  HADD2.F32 R5, -RZ, R4.reuse.H0_H0 ;  /* 0x20000004ff057230 */ /* 0x100fe20000004100 */
[----:B------:R-:W-:Y:S01]  /*17d50*/  F2FP.SATFINITE.E4M3.F32.PACK_AB_MERGE_C R12, R49, R52, RZ ;  /* 0x00000034310c723e */ /* 0x000fe200048070ff */
        /* <DEDUP_REMOVED lines=20> */
.L_x_4430:
[----:B------:R-:W-:Y:S05]  /*17ea0*/  BSYNC B1 ;  /* 0x0000000000017941 */ /* 0x000fea0003800000 */
.L_x_4429:
[----:B------:R-:W-:Y:S05]  /*17eb0*/  @P2 BRA `(.L_x_4411) ;  /* 0x0000000c00dc2947 */ /* 0x000fea0003800000 */
[----:B---3--:R-:W3:Y:S01]  /*17ec0*/  LDL R47, [R1+0x124] ;  /* 0x00012400012f7983 */ /* 0x008ee20000100800 */
[----:B-1---5:R-:W-:Y:S02]  /*17ed0*/  SHF.R.U32.HI R4, RZ, 0x8, R24 ;  /* 0x00000008ff047819 */ /* 0x022fe40000011618 */
[----:B0-----:R-:W-:Y:S02]  /*17ee0*/  LOP3.LUT R0, R24, 0xff, RZ, 0xc0, !PT ;  /* 0x000000ff18007812 */ /* 0x001fe400078ec0ff */
[----:B------:R-:W-:Y:S02]  /*17ef0*/  LOP3.LUT R5, R4, 0xff, RZ, 0xc0, !PT ;  /* 0x000000ff04057812 */ /* 0x000fe400078ec0ff */
[----:B------:R-:W-:Y:S02]  /*17f00*/  LEA.HI R3, R3, R227, RZ, 0x1c ;  /* 0x000000e303037211 */ /* 0x000fe400078fe0ff */
[----:B------:R-:W-:Y:S02]  /*17f10*/  PRMT R21, R5, 0x7604, R0 ;  /* 0x0000760405157816 */ /* 0x000fe40000000000 */
[----:B------:R-:W-:-:S02]  /*17f20*/  SHF.R.S32.HI R0, RZ, 0x1f, R3 ;  /* 0x0000001fff007819 */ /* 0x000fc40000011403 */
[----:B------:R-:W-:Y:S02]  /*17f30*/  SHF.R.U32.HI R7, RZ, 0x8, R25 ;  /* 0x00000008ff077819 */ /* 0x000fe40000011619 */
[----:B------:R-:W-:Y:S01]  /*17f40*/  LEA.HI R0, R0, R3, RZ, 0x2 ;  /* 0x0000000300007211 */ /* 0x000fe200078f10ff */
[----:B------:R-:W-:Y:S01]  /*17f50*/  IMAD.SHL.U32 R3, R3, 0x10, RZ ;  /* 0x0000001003037824 */ /* 0x000fe200078e00ff */
[----:B------:R-:W-:Y:S02]  /*17f60*/  LOP3.LUT R6, R25, 0xff, RZ, 0xc0, !PT ;  /* 0x000000ff19067812 */ /* 0x000fe400078ec0ff */
[----:B------:R-:W-:Y:S01]  /*17f70*/  SHF.R.U32.HI R12, RZ, 0x8, R26 ;  /* 0x00000008ff0c7819 */ /* 0x000fe2000001161a */
[----:B------:R-:W-:Y:S01]  /*17f80*/  IMAD.SHL.U32 R0, R0, 0x800, RZ ;  /* 0x0000080000007824 */ /* 0x000fe200078e00ff */
[----:B------:R-:W-:Y:S02]  /*17f90*/  LOP3.LUT R3, R69, 0x30, R3, 0xf8, !PT ;  /* 0x0000003045037812 */ /* 0x000fe400078ef803 */
[----:B------:R-:W-:-:S02]  /*17fa0*/  LOP3.LUT R7, R7, 0xff, RZ, 0xc0, !PT ;  /* 0x000000ff07077812 */ /* 0x000fc400078ec0ff */
[----:B------:R-:W-:Y:S02]  /*17fb0*/  LOP3.LUT R3, R3, R68, RZ, 0x3c, !PT ;  /* 0x0000004403037212 */ /* 0x000fe400078e3cff */
[----:B------:R-:W-:Y:S02]  /*17fc0*/  LOP3.LUT R0, R0, 0xffffe000, RZ, 0xc0, !PT ;  /* 0xffffe00000007812 */ /* 0x000fe400078ec0ff */
[----:B------:R-:W-:Y:S02]  /*17fd0*/  LOP3.LUT R4, R26, 0xff, RZ, 0xc0, !PT ;  /* 0x000000ff1a047812 */ /* 0x000fe400078ec0ff */
[----:B------:R-:W-:Y:S02]  /*17fe0*/  IADD3 R3, R3, R67, R0 ;  /* 0x0000004303037210 */ /* 0x000fe40007ffe000 */
[----:B------:R-:W-:Y:S02]  /*17ff0*/  LOP3.LUT R13, R12, 0xff, RZ, 0xc0, !PT ;  /* 0x000000ff0c0d7812 */ /* 0x000fe400078ec0ff */
[----:B------:R-:W-:Y:S01]  /*18000*/  PRMT R20, R7, 0x7604, R6 ;  /* 0x0000760407147816 */ /* 0x000fe20000000006 */
[----:B------:R-:W-:Y:S01]  /*18010*/  IMAD.IADD R0, R18, 0x1, R3 ;  /* 0x0000000112007824 */ /* 0x000fe200078e0203 */
[----:B------:R-:W-:-:S02]  /*18020*/  SHF.R.U32.HI R5, RZ, 0x8, R27 ;  /* 0x00000008ff057819 */ /* 0x000fc4000001161b */
[----:B------:R-:W-:Y:S02]  /*18030*/  SHF.R.U32.HI R7, RZ, 0x8, R8 ;  /* 0x00000008ff077819 */ /* 0x000fe40000011608 */
[----:B------:R-:W-:Y:S02]  /*18040*/  SHF.R.U32.HI R12, RZ, 0x8, R9 ;  /* 0x00000008ff0c7819 */ /* 0x000fe40000011609 */
[----:B------:R-:W-:Y:S02]  /*18050*/  PRMT R29, R13, 0x7604, R4 ;  /* 0x000076040d1d7816 */ /* 0x000fe40000000004 */
[----:B------:R-:W-:Y:S02]  /*18060*/  LOP3.LUT R4, R27, 0xff, RZ, 0xc0, !PT ;  /* 0x000000ff1b047812 */ /* 0x000fe400078ec0ff */
[----:B------:R-:W-:Y:S02]  /*18070*/  LOP3.LUT R6, R8, 0xff, RZ, 0xc0, !PT ;  /* 0x000000ff08067812 */ /* 0x000fe400078ec0ff */
[----:B------:R-:W-:-:S02]  /*18080*/  LOP3.LUT R5, R5, 0xff, RZ, 0xc0, !PT ;  /* 0x000000ff05057812 */ /* 0x000fc400078ec0ff */
[----:B------:R-:W-:Y:S02]  /*18090*/  LOP3.LUT R7, R7, 0xff, RZ, 0xc0, !PT ;  /* 0x000000ff07077812 */ /* 0x000fe400078ec0ff */
[----:B------:R-:W-:Y:S02]  /*180a0*/  LOP3.LUT R3, R12, 0xff, RZ, 0xc0, !PT ;  /* 0x000000ff0c037812 */ /* 0x000fe400078ec0ff */
[----:B------:R-:W0:Y:S01]  /*180b0*/  LDS.128 R12, [R0+0x1e200] ;  /* 0x01e20000000c7984 */ /* 0x000e220000000c00 */
[----:B------:R-:W-:Y:S02]  /*180c0*/  PRMT R28, R5, 0x7604, R4 ;  /* 0x00007604051c7816 */ /* 0x000fe40000000004 */
        /* <DEDUP_REMOVED lines=16> */
[----:B--2---:R-:W-:-:S02]  /*181d0*/  LOP3.LUT R37, R30, 0xff0000, R35, 0xf8, !PT ;  /* 0x00ff00001e257812 */ /* 0x004fc400078ef823 */
[----:B------:R-:W-:Y:S02]  /*181e0*/  LOP3.LUT R21, R21, 0xff0000, R24, 0xf8, !PT ;  /* 0x00ff000015157812 */ /* 0x000fe400078ef818 */
[----:B------:R-:W-:Y:S02]  /*181f0*/  PRMT R39, R32, 0x7604, R31 ;  /* 0x0000760420277816 */ /* 0x000fe4000000001f */
[----:B------:R-:W-:Y:S02]  /*18200*/  LOP3.LUT R3, R20, 0xff0000, R3, 0xf8, !PT ;  /* 0x00ff000014037812 */ /* 0x000fe400078ef803 */
        /* <DEDUP_REMOVED lines=8> */
[----:B------:R-:W-:-:S02]  /*18290*/  F2FP.F16.E4M3.UNPACK_B R38, R37 ;  /* 0x00000025ff26723e */ /* 0x000fc400020006ff */
[----:B0-----:R-:W-:Y:S02]  /*182a0*/  F2FP.F16.E4M3.UNPACK_B R11, R13 ;  /* 0x0000000dff0b723e */ /* 0x001fe400020006ff */
[----:B------:R-:W-:Y:S01]  /*182b0*/  SHF.R.U32.HI R31, RZ, 0x10, R27 ;  /* 0x00000010ff1f7819 */ /* 0x000fe2000001161b */
[--C-:B------:R-:W-:Y:S01]  /*182c0*/  HADD2.F32 R40, -RZ, R38.reuse.H0_H0 ;  /* 0x20000026ff287230 */ /* 0x100fe20000004100 */
[----:B------:R-:W-:Y:S01]  /*182d0*/  LOP3.LUT R3, R29, 0xff000000, R26, 0xf8, !PT ;  /* 0xff0000001d037812 */ /* 0x000fe200078ef81a */
[----:B------:R-:W-:Y:S01]  /*182e0*/  HADD2.F32 R38, -RZ, R38.H1_H1 ;  /* 0x30000026ff267230 */ /* 0x000fe20000004100 */
[----:B------:R-:W-:Y:S01]  /*182f0*/  LOP3.LUT R39, R33, 0xff000000, R8, 0xf8, !PT ;  /* 0xff00000021277812 */ /* 0x000fe200078ef808 */
[----:B------:R-:W-:Y:S01]  /*18300*/  IMAD.U32 R31, R31, 0x10000, RZ ;  /* 0x000100001f1f7824 */ /* 0x000fe200078e00ff */
[----:B------:R-:W-:Y:S02]  /*18310*/  LOP3.LUT R8, R21, 0xff000000, R10, 0xf8, !PT ;  /* 0xff00000015087812 */ /* 0x000fe400078ef80a */
[----:B------:R-:W-:-:S02]  /*18320*/  F2FP.F16.E4M3.UNPACK_B R26, R30 ;  /* 0x0000001eff1a723e */ /* 0x000fc400020006ff */
[-C--:B------:R-:W-:Y:S02]  /*18330*/  F2FP.F16.E4M3.UNPACK_B R32, R12.reuse ;  /* 0x0000000cff20723e */ /* 0x080fe400020006ff */
[----:B------:R-:W-:Y:S01]  /*18340*/  F2FP.F16.E4M3.UNPACK_B R33, R12.H1 ;  /* 0x0000000cff21723e */ /* 0x000fe200030006ff */
[--C-:B------:R-:W-:Y:S01]  /*18350*/  HADD2.F32 R36, -RZ, R26.reuse.H0_H0 ;  /* 0x2000001aff247230 */ /* 0x100fe20000004100 */
[----:B------:R-:W-:Y:S01]  /*18360*/  LOP3.LUT R31, R28, 0xff0000, R31, 0xf8, !PT ;  /* 0x00ff00001c1f7812 */ /* 0x000fe200078ef81f */
[----:B------:R-:W-:Y:S01]  /*18370*/  HADD2.F32 R26, -RZ, R26.H1_H1 ;  /* 0x3000001aff1a7230 */ /* 0x000fe20000004100 */
[----:B------:R-:W-:Y:S02]  /*18380*/  F2FP.F16.E4M3.UNPACK_B R25, R13.H1 ;  /* 0x0000000dff19723e */ /* 0x000fe400030006ff */
[----:B------:R-:W-:Y:S02]  /*18390*/  F2FP.F16.E4M3.UNPACK_B R37, R37.H1 ;  /* 0x00000025ff25723e */ /* 0x000fe400030006ff */
[----:B------:R-:W-:-:S02]  /*183a0*/  F2FP.F16.E4M3.UNPACK_B R30, R30.H1 ;  /* 0x0000001eff1e723e */ /* 0x000fc400030006ff */
[----:B------:R-:W-:Y:S02]  /*183b0*/  LOP3.LUT R35, R31, 0xff000000, R27, 0xf8, !PT ;  /* 0xff0000001f237812 */ /* 0x000fe400078ef81b */
[-C--:B------:R-:W-:Y:S02]  /*183c0*/  F2FP.F16.E4M3.UNPACK_B R31, R15.reuse ;  /* 0x0000000fff1f723e */ /* 0x080fe400020006ff */
[----:B------:R-:W-:Y:S01]  /*183d0*/  F2FP.F16.E4M3.UNPACK_B R34, R15.H1 ;  /* 0x0000000fff22723e */ /* 0x000fe200030006ff */
[--C-:B------:R-:W-:Y:S02]  /*183e0*/  HADD2.F32 R15, -RZ, R30.reuse.H0_H0 ;  /* 0x2000001eff0f7230 */ /* 0x100fe40000004100 */
[----:B------:R-:W-:Y:S01]  /*183f0*/  HADD2.F32 R30, -RZ, R30.H1_H1 ;  /* 0x3000001eff1e7230 */ /* 0x000fe20000004100 */
[----:B---3--:R-:W0:Y:S02]  /*18400*/  LDS.128 R4, [R47+0x1e200] ;  /* 0x01e200002f047984 */ /* 0x008e240000000c00 */
[----:B0-----:R-:W-:-:S02]  /*18410*/  F2FP.F16.E4M3.UNPACK_B R10, R5 ;  /* 0x00000005ff0a723e */ /* 0x001fc400020006ff */
[----:B------:R-:W-:Y:S01]  /*18420*/  F2FP.F16.E4M3.UNPACK_B R24, R5.H1 ;  /* 0x00000005ff18723e */ /* 0x000fe200030006ff */
[--C-:B------:R-:W-:Y:S01]  /*18430*/  HADD2.F32 R5, -RZ, R11.reuse.H0_H0 ;  /* 0x2000000bff057230 */ /* 0x100fe20000004100 */
[-C--:B------:R-:W-:Y:S01]  /*18440*/  F2FP.F16.E4M3.UNPACK_B R28, R7.reuse ;  /* 0x00000007ff1c723e */ /* 0x080fe200020006ff */
[--C-:B------:R-:W-:Y:S01]  /*18450*/  HADD2.F32 R9, -RZ, R10.reuse.H0_H0 ;  /* 0x2000000aff097230 */ /* 0x100fe20000004100 */
[----:B------:R-:W-:Y:S01]  /*18460*/  F2FP.F16.E4M3.UNPACK_B R29, R7.H1 ;  /* 0x00000007ff1d723e */ /* 0x000fe200030006ff */
[----:B------:R-:W-:Y:S02]  /*18470*/  HADD2.F32 R11, -RZ, R11.H1_H1 ;  /* 0x3000000bff0b7230 */ /* 0x000fe40000004100 */
[C---:B------:R-:W-:Y:S01]  /*18480*/  FMUL.FTZ R12, R5.reuse, R40 ;  /* 0x00000028050c7220 */ /* 0x040fe20000410000 */
[----:B------:R-:W-:Y:S01]  /*18490*/  FMUL.FTZ R13, R5, R36 ;  /* 0x00000024050d7220 */ /* 0x000fe20000410000 */
[----:B------:R-:W-:Y:S02]  /*184a0*/  F2FP.F16.E4M3.UNPACK_B R27, R4.H1 ;  /* 0x00000004ff1b723e */ /* 0x000fe400030006ff */
[----:B------:R-:W-:Y:S01]  /*184b0*/  FFMA.FTZ R5, R9, R36, -R12 ;  /* 0x0000002409057223 */ /* 0x000fe2000001080c */
[----:B------:R-:W-:-:S02]  /*184c0*/  HADD2.F32 R12, -RZ, R10.H1_H1 ;  /* 0x3000000aff0c7230 */ /* 0x000fc40000004100 */
[----:B------:R-:W-:Y:S01]  /*184d0*/  FFMA.FTZ R9, R9, R40, R13 ;  /* 0x0000002809097223 */ /* 0x000fe2000001000d */
[----:B------:R-:W-:Y:S02]  /*184e0*/  HADD2.F32 R36, -RZ, R37.H0_H0 ;  /* 0x20000025ff247230 */ /* 0x000fe40000004100 */
[C---:B------:R-:W-:Y:S01]  /*184f0*/  FMUL.FTZ R43, R11.reuse, R38 ;  /* 0x000000260b2b7220 */ /* 0x040fe20000410000 */
[----:B------:R-:W-:Y:S02]  /*18500*/  HADD2.F32 R10, -RZ, R25.H0_H0 ;  /* 0x20000019ff0a7230 */ /* 0x000fe40000004100 */
[----:B------:R-:W-:Y:S01]  /*18510*/  FMUL.FTZ R11, R11, R26 ;  /* 0x0000001a0b0b7220 */ /* 0x000fe20000410000 */
[--C-:B------:R-:W-:Y:S01]  /*18520*/  HADD2.F32 R13, -RZ, R24.reuse.H0_H0 ;  /* 0x20000018ff0d7230 */ /* 0x100fe20000004100 */
[----:B------:R-:W-:Y:S01]  /*18530*/  F2FP.F16.E4M3.UNPACK_B R21, R4 ;  /* 0x00000004ff15723e */ /* 0x000fe200020006ff */
[C---:B------:R-:W-:Y:S01]  /*18540*/  FMUL.FTZ R40, R10.reuse, R36 ;  /* 0x000000240a287220 */ /* 0x040fe20000410000 */
        /* <DEDUP_REMOVED lines=18> */
[----:B------:R-:W-:Y:S02]  /*18670*/  HADD2.F32 R25, -RZ, R28.H0_H0 ;  /* 0x2000001cff197230 */ /* 0x000fe40000004100 */
[C---:B------:R-:W-:Y:S01]  /*18680*/  FMUL.FTZ R46, R24.reuse, R42 ;  /* 0x0000002a182e7220 */ /* 0x040fe20000410000 */
[----:B------:R-:W-:Y:S01]  /*18690*/  F2FP.F16.E4M3.UNPACK_B R6, R14 ;  /* 0x0000000eff06723e */ /* 0x000fe200020006ff */
[-C--:B------:R-:W-:Y:S01]  /*186a0*/  FMUL.FTZ R45, R24, R37.reuse ;  /* 0x00000025182d7220 */ /* 0x080fe20000410000 */
[C---:B------:R-:W-:Y:S01]  /*186b0*/  FFMA.FTZ R24, R26.reuse, R30, -R43 ;  /* 0x0000001e1a187223 */ /* 0x040fe2000001082b */
[----:B------:R-:W-:Y:S01]  /*186c0*/  FFMA.FTZ R26, R26, R38, R15 ;  /* 0x000000261a1a7223 */ /* 0x000fe2000001000f */
[----:B------:R-:W-:Y:S01]  /*186d0*/  FFMA.FTZ R15, R25, R37, -R46 ;  /* 0x00000025190f7223 */ /* 0x000fe2000001082e */
[----:B------:R-:W-:Y:S01]  /*186e0*/  HADD2.F32 R37, -RZ, R36.H1_H1 ;  /* 0x30000024ff257230 */ /* 0x000fe20000004100 */
[----:B------:R-:W-:Y:S01]  /*186f0*/  F2FP.F16.E4M3.UNPACK_B R36, R35.H1 ;  /* 0x00000023ff24723e */ /* 0x000fe200030006ff */
[----:B------:R-:W-:-:S02]  /*18700*/  HADD2.F32 R30, -RZ, R28.H1_H1 ;  /* 0x3000001cff1e7230 */ /* 0x000fc40000004100 */
[----:B------:R-:W-:Y:S01]  /*18710*/  FFMA.FTZ R25, R25, R42, R45 ;  /* 0x0000002a19197223 */ /* 0x000fe2000001002d */
[----:B------:R-:W-:Y:S01]  /*18720*/  HADD2.F32 R43, -RZ, R40.H1_H1 ;  /* 0x30000028ff2b7230 */ /* 0x000fe20000004100 */
[----:B------:R-:W-:Y:S01]  /*18730*/  F2FP.F16.E4M3.UNPACK_B R14, R14.H1 ;  /* 0x0000000eff0e723e */ /* 0x000fe200030006ff */
[----:B------:R-:W-:Y:S01]  /*18740*/  HADD2.F32 R28, -RZ, R31.H1_H1 ;  /* 0x3000001fff1c7230 */ /* 0x000fe20000004100 */
[----:B------:R-:W-:Y:S01]  /*18750*/  F2FP.SATFINITE.E4M3.F32.PACK_AB_MERGE_C R11, R24, R11, RZ ;  /* 0x0000000b180b723e */ /* 0x000fe200048070ff */
[----:B------:R-:W-:Y:S01]  /*18760*/  HADD2.F32 R40, -RZ, R41.H0_H0 ;  /* 0x20000029ff287230 */ /* 0x000fe20000004100 */
[----:B------:R-:W-:Y:S01]  /*18770*/  F2FP.SATFINITE.E4M3.F32.PACK_AB_MERGE_C R13, R26, R13, RZ ;  /* 0x0000000d1a0d723e */ /* 0x000fe200048070ff */
[----:B------:R-:W-:Y:S02]  /*18780*/  HADD2.F32 R35, -RZ, R34.H0_H0 ;  /* 0x20000022ff237230 */ /* 0x000fe40000004100 */
[----:B------:R-:W-:Y:S01]  /*18790*/  FMUL.FTZ R45, R28, R43 ;  /* 0x0000002b1c2d7220 */ /* 0x000fe20000410000 */
[----:B------:R-:W-:-:S02]  /*187a0*/  HADD2.F32 R38, -RZ, R36.H0_H0 ;  /* 0x20000024ff267230 */ /* 0x000fc40000004100 */
[-C--:B------:R-:W-:Y:S01]  /*187b0*/  FMUL.FTZ R42, R28, R37.reuse ;  /* 0x000000251c2a7220 */ /* 0x080fe20000410000 */
[----:B------:R-:W-:Y:S02]  /*187c0*/  HADD2.F32 R31, -RZ, R29.H0_H0 ;  /* 0x2000001dff1f7230 */ /* 0x000fe40000004100 */
[C---:B------:R-:W-:Y:S01]  /*187d0*/  FMUL.FTZ R46, R35.reuse, R40 ;  /* 0x00000028232e7220 */ /* 0x040fe20000410000 */
[C---:B------:R-:W-:Y:S01]  /*187e0*/  FFMA.FTZ R28, R30.reuse, R37, -R45 ;  /* 0x000000251e1c7223 */ /* 0x040fe2000001082d */
[-C--:B------:R-:W-:Y:S01]  /*187f0*/  FMUL.FTZ R35, R35, R38.reuse ;  /* 0x0000002623237220 */ /* 0x080fe20000410000 */
[----:B------:R-:W-:Y:S01]  /*18800*/  FFMA.FTZ R30, R30, R43, R42 ;  /* 0x0000002b1e1e7223 */ /* 0x000fe2000001002a */
[C---:B------:R-:W-:Y:S01]  /*18810*/  FFMA.FTZ R43, R31.reuse, R38, -R46 ;  /* 0x000000261f2b7223 */ /* 0x040fe2000001082e */
[----:B------:R-:W-:Y:S02]  /*18820*/  HADD2.F32 R38, -RZ, R36.H1_H1 ;  /* 0x30000024ff267230 */ /* 0x000fe40000004100 */
[----:B------:R-:W-:Y:S01]  /*18830*/  FFMA.FTZ R45, R31, R40, R35 ;  /* 0x000000281f2d7223 */ /* 0x000fe20000010023 */
[-C--:B------:R-:W-:Y:S01]  /*18840*/  F2FP.F16.E4M3.UNPACK_B R40, R39.reuse.H1 ;  /* 0x00000027ff28723e */ /* 0x080fe200030006ff */
[----:B------:R-:W-:Y:S01]  /*18850*/  HADD2.F32 R42, -RZ, R41.H1_H1 ;  /* 0x30000029ff2a7230 */ /* 0x000fe20000004100 */
[----:B------:R-:W-:Y:S01]  /*18860*/  F2FP.F16.E4M3.UNPACK_B R36, R20.H1 ;  /* 0x00000014ff24723e */ /* 0x000fe200030006ff */
[----:B------:R-:W-:Y:S01]  /*18870*/  HADD2.F32 R35, -RZ, R34.H1_H1 ;  /* 0x30000022ff237230 */ /* 0x000fe20000004100 */
[----:B------:R-:W-:Y:S01]  /*18880*/  F2FP.F16.E4M3.UNPACK_B R39, R39 ;  /* 0x00000027ff27723e */ /* 0x000fe200020006ff */
[----:B------:R-:W-:Y:S01]  /*18890*/  HADD2.F32 R31, -RZ, R29.H1_H1 ;  /* 0x3000001dff1f7230 */ /* 0x000fe20000004100 */
[----:B------:R-:W-:Y:S01]  /*188a0*/  F2FP.SATFINITE.E4M3.F32.PACK_AB_MERGE_C R5, R10, R5, R11 ;  /* 0x000000050a05723e */ /* 0x000fe2000480700b */
[----:B------:R-:W-:-:S02]  /*188b0*/  HADD2.F32 R41, -RZ, R40.H0_H0 ;  /* 0x20000028ff297230 */ /* 0x000fc40000004100 */
[C---:B------:R-:W-:Y:S01]  /*188c0*/  FMUL.FTZ R48, R35.reuse, R42 ;  /* 0x0000002a23307220 */ /* 0x040fe20000410000 */
[--C-:B------:R-:W-:Y:S02]  /*188d0*/  HADD2.F32 R34, -RZ, R33.reuse.H0_H0 ;  /* 0x20000021ff227230 */ /* 0x100fe40000004100 */
[-C--:B------:R-:W-:Y:S01]  /*188e0*/  FMUL.FTZ R35, R35, R38.reuse ;  /* 0x0000002623237220 */ /* 0x080fe20000410000 */
[----:B------:R-:W-:Y:S02]  /*188f0*/  HADD2.F32 R37, -RZ, R36.H0_H0 ;  /* 0x20000024ff257230 */ /* 0x000fe40000004100 */
[----:B------:R-:W-:Y:S01]  /*18900*/  FFMA.FTZ R48, R31, R38, -R48 ;  /* 0x000000261f307223 */ /* 0x000fe20000010830 */
[----:B------:R-:W-:Y:S02]  /*18910*/  HADD2.F32 R40, -RZ, R40.H1_H1 ;  /* 0x30000028ff287230 */ /* 0x000fe40000004100 */
[----:B------:R-:W-:Y:S01]  /*18920*/  FMUL.FTZ R46, R34, R41 ;  /* 0x00000029222e7220 */ /* 0x000fe20000410000 */
[----:B------:R-:W-:-:S02]  /*18930*/  HADD2.F32 R33, -RZ, R33.H1_H1 ;  /* 0x30000021ff217230 */ /* 0x000fc40000004100 */
[----:B------:R-:W-:Y:S01]  /*18940*/  FFMA.FTZ R50, R31, R42, R35 ;  /* 0x0000002a1f327223 */ /* 0x000fe20000010023 */
[----:B------:R-:W-:Y:S02]  /*18950*/  HADD2.F32 R36, -RZ, R36.H1_H1 ;  /* 0x30000024ff247230 */ /* 0x000fe40000004100 */
[-C--:B------:R-:W-:Y:S01]  /*18960*/  FMUL.FTZ R34, R34, R37.reuse ;  /* 0x0000002522227220 */ /* 0x080fe20000410000 */
[--C-:B------:R-:W-:Y:S01]  /*18970*/  HADD2.F32 R29, -RZ, R27.reuse.H0_H0 ;  /* 0x2000001bff1d7230 */ /* 0x100fe20000004100 */
[----:B------:R-:W-:Y:S01]  /*18980*/  F2FP.F16.E4M3.UNPACK_B R31, R20 ;  /* 0x00000014ff1f723e */ /* 0x000fe200020006ff */
[----:B------:R-:W-:Y:S02]  /*18990*/  HADD2.F32 R27, -RZ, R27.H1_H1 ;  /* 0x3000001bff1b7230 */ /* 0x000fe40000004100 */
[C---:B------:R-:W-:Y:S01]  /*189a0*/  FMUL.FTZ R20, R33.reuse, R40 ;  /* 0x0000002821147220 */ /* 0x040fe20000410000 */
[----:B------:R-:W-:Y:S01]  /*189b0*/  FMUL.FTZ R35, R33, R36 ;  /* 0x0000002421237220 */ /* 0x000fe20000410000 */
[C---:B------:R-:W-:Y:S01]  /*189c0*/  FFMA.FTZ R46, R29.reuse, R37, -R46 ;  /* 0x000000251d2e7223 */ /* 0x040fe2000001082e */
[----:B------:R-:W-:Y:S01]  /*189d0*/  FFMA.FTZ R41, R29, R41, R34 ;  /* 0x000000291d297223 */ /* 0x000fe20000010022 */
        /* <DEDUP_REMOVED lines=10> */
[----:B------:R-:W-:Y:S01]  /*18a80*/  HADD2.F32 R20, -RZ, R21.H0_H0 ;  /* 0x20000015ff147230 */ /* 0x000fe20000004100 */
[----:B------:R-:W-:Y:S01]  /*18a90*/  F2FP.SATFINITE.E4M3.F32.PACK_AB_MERGE_C R45, R50, R45, RZ ;  /* 0x0000002d322d723e */ /* 0x000fe200048070ff */
[----:B------:R-:W-:-:S02]  /*18aa0*/  HADD2.F32 R31, -RZ, R31.H1_H1 ;  /* 0x3000001fff1f7230 */ /* 0x000fc40000004100 */
[----:B------:R-:W-:Y:S01]  /*18ab0*/  FMUL.FTZ R36, R32, R39 ;  /* 0x0000002720247220 */ /* 0x000fe20000410000 */
[----:B------:R-:W-:Y:S02]  /*18ac0*/  HADD2.F32 R21, -RZ, R21.H1_H1 ;  /* 0x30000015ff157230 */ /* 0x000fe40000004100 */
[C---:B------:R-:W-:Y:S01]  /*18ad0*/  FFMA.FTZ R35, R20.reuse, R27, -R35 ;  /* 0x0000001b14237223 */ /* 0x040fe20000010823 */
        /* <DEDUP_REMOVED lines=20> */
[C---:B------:R-:W-:Y:S01]  /*18c20*/  FMUL.FTZ R38, R14.reuse, R34 ;  /* 0x000000220e267220 */ /* 0x040fe20000410000 */
[-C--:B------:R-:W-:Y:S01]  /*18c30*/  FMUL.FTZ R21, R14, R29.reuse ;  /* 0x0000001d0e157220 */ /* 0x080fe20000410000 */
[----:B------:R-:W-:Y:S01]  /*18c40*/  F2FP.F16.E4M3.UNPACK_B R14, R8 ;  /* 0x00000008ff0e723e */ /* 0x000fe200020006ff */
[----:B------:R-:W-:Y:S02]  /*18c50*/  HADD2.F32 R8, -RZ, R3.H0_H0 ;  /* 0x20000003ff087230 */ /* 0x000fe40000004100 */
[C---:B------:R-:W-:Y:S01]  /*18c60*/  FFMA.FTZ R38, R7.reuse, R29, -R38 ;  /* 0x0000001d07267223 */ /* 0x040fe20000010826 */
[----:B------:R-:W-:Y:S01]  /*18c70*/  FFMA.FTZ R42, R7, R34, R21 ;  /* 0x00000022072a7223 */ /* 0x000fe20000010015 */
[----:B------:R-:W-:-:S02]  /*18c80*/  HADD2.F32 R7, -RZ, R6.H0_H0 ;  /* 0x20000006ff077230 */ /* 0x000fc40000004100 */
[--C-:B------:R-:W-:Y:S01]  /*18c90*/  HADD2.F32 R20, -RZ, R14.reuse.H0_H0 ;  /* 0x2000000eff147230 */ /* 0x100fe20000004100 */
        /* <DEDUP_REMOVED lines=25> */
.L_x_4411:
[----:B------:R-:W-:Y:S05]  /*18e30*/  BSYNC B0 ;  /* 0x0000000000007941 */ /* 0x000fea0003800000 */
.L_x_4404:
        /* <DEDUP_REMOVED lines=8> */
.L_x_4402:
[----:B0--34-:R-:W-:-:S05]  /*18ec0*/  IMAD.U32 R0, RZ, RZ, UR49 ;  /* 0x00000031ff007e24 */ /* 0x019fca000f8e00ff */
[----:B------:R-:W-:-:S13]  /*18ed0*/  ISETP.NE.AND P0, PT, R0, 0x3, PT ;  /* 0x000000030000780c */ /* 0x000fda0003f05270 */
[----:B------:R-:W-:Y:S05]  /*18ee0*/  @!P0 BRA `(.L_x_4431) ;  /* 0x0000000000048947 */ /* 0x000fea0003800000 */
[----:B------:R-:W-:Y:S01]  /*18ef0*/  BPT.TRAP 0x1 ;  /* 0x000000040000795c */ /* 0x000fe20000300000 */
.L_x_4431:
[----:B------:R-:W3:Y:S04]  /*18f00*/  LDL R0, [R1+0x20] ;  /* 0x0000200001007983 */ /* 0x000ee80000100800 */
[----:B--2---:R-:W2:Y:S01]  /*18f10*/  LDL R3, [R1+0x30] ;  /* 0x0000300001037983 */ /* 0x004ea20000100800 */
[----:B---3--:R-:W-:Y:S01]  /*18f20*/  IMAD R0, R0, 0x8, R18 ;  /* 0x0000000800007824 */ /* 0x008fe200078e0212 */
[----:B--2---:R-:W-:-:S04]  /*18f30*/  SHF.L.U32 R3, R3, 0x1f, RZ ;  /* 0x0000001f03037819 */ /* 0x004fc800000006ff */
[----:B------:R0:W2:Y:S01]  /*18f40*/  SYNCS.PHASECHK.TRANS64.TRYWAIT P1, [R0+URZ+0x33430], R3 ;  /* 0x03343003000075a7 */ /* 0x0000a2000802017f */
[----:B------:R-:W-:Y:S05]  /*18f50*/  @!P0 BRA `(.L_x_4432) ;  /* 0x0000000000048947 */ /* 0x000fea0003800000 */
[----:B------:R-:W-:Y:S01]  /*18f60*/  BPT.TRAP 0x1 ;  /* 0x000000040000795c */ /* 0x000fe20000300000 */
.L_x_4432:
[----:B-----5:R-:W-:Y:S01]  /*18f70*/  IMAD.MOV.U32 R25, RZ, RZ, RZ ;  /* 0x000000ffff197224 */ /* 0x020fe200078e00ff */
[----:B--2---:R-:W-:Y:S06]  /*18f80*/  @P1 BRA `(.L_x_4433) ;  /* 0x0000000000081947 */ /* 0x004fec0003800000 */
[----:B------:R-:W2:Y:S02]  /*18f90*/  SYNCS.PHASECHK.TRANS64.TRYWAIT P1, [R0+URZ+0x33430], R3 ;  /* 0x03343003000075a7 */ /* 0x000ea4000802017f */
[----:B--2---:R-:W-:Y:S05]  /*18fa0*/  @!P1 BRA `(.L_x_4434) ;  /* 0x0000018c00989947 */ /* 0x004fea0003800000 */
.L_x_4433:
[----:B------:R-:W-:Y:S05]  /*18fb0*/  WARPSYNC.ALL ;  /* 0x0000000000007948 */ /* 0x000fea0003800000 */
[----:B------:R-:W3:Y:S01]  /*18fc0*/  LDL R121, [R1+0x20] ;  /* 0x0000200001797983 */ /* 0x000ee20000100800 */
[----:B0-2---:R-:W-:Y:S01]  /*18fd0*/  VIADD R3, R18, 0x24200 ;  /* 0x0002420012037836 */ /* 0x005fe20000000000 */
[----:B------:R-:W-:Y:S01]  /*18fe0*/  R2UR UR28, R44 ;  /* 0x000000002c1c72ca */ /* 0x000fe200000e0000 */
[----:B------:R-:W-:Y:S01]  /*18ff0*/  IMAD.MOV.U32 R5, RZ, RZ, -0x7fffffe0 ;  /* 0x80000020ff057424 */ /* 0x000fe200078e00ff */
[----:B------:R-:W-:Y:S01]  /*19000*/  WARPGROUP.ARRIVE ;  /* 0x00000000000079c5 */ /* 0x000fe20000000000 */
[----:B------:R-:W-:Y:S01]  /*19010*/  UMOV UR29, 0x80000020 ;  /* 0x80000020001d7882 */ /* 0x000fe20000000000 */
[----:B------:R-:W-:Y:S01]  /*19020*/  SHF.R.U32.HI R3, RZ, 0x4, R3 ;  /* 0x00000004ff037819 */ /* 0x000fe20000011603 */
[----:B------:R-:W-:Y:S01]  /*19030*/  IMAD.MOV.U32 R7, RZ, RZ, -0x7fffffe0 ;  /* 0x80000020ff077424 */ /* 0x000fe200078e00ff */
[----:B------:R-:W-:Y:S01]  /*19040*/  R2UR UR31, R5 ;  /* 0x00000000051f72ca */ /* 0x000fe200000e0000 */
[----:B------:R-:W-:Y:S01]  /*19050*/  UMOV UR5, UR29 ;  /* 0x0000001d00057c82 */ /* 0x000fe20008000000 */
[----:B------:R-:W-:Y:S01]  /*19060*/  LOP3.LUT R3, R3, 0x3fff, RZ, 0xc0, !PT ;  /* 0x00003fff03037812 */ /* 0x000fe200078ec0ff */
[----:B------:R-:W-:Y:S01]  /*19070*/  IMAD.MOV.U32 R9, RZ, RZ, -0x7fffffe0 ;  /* 0x80000020ff097424 */ /* 0x000fe200078e00ff */
[----:B------:R-:W-:Y:S01]  /*19080*/  R2UR UR7, R7 ;  /* 0x00000000070772ca */ /* 0x000fe200000e0000 */
[----:B------:R-:W-:Y:S01]  /*19090*/  UMOV UR9, UR29 ;  /* 0x0000001d00097c82 */ /* 0x000fe20008000000 */
[----:B------:R-:W-:Y:S01]  /*190a0*/  LOP3.LUT R13, R3, 0x10000, RZ, 0xfc, !PT ;  /* 0x00010000030d7812 */ /* 0x000fe200078efcff */
[----:B------:R-:W-:Y:S01]  /*190b0*/  ULOP3.LUT UR28, UR28, 0x10000, URZ, 0xfc, !UPT ;  /* 0x000100001c1c7892 */ /* 0x000fe2000f8efc3f */
[----:B------:R-:W-:Y:S01]  /*190c0*/  R2UR UR11, R9 ;  /* 0x00000000090b72ca */ /* 0x000fe200000e0000 */
[----:B------:R-:W-:Y:S01]  /*190d0*/  UMOV UR13, UR29 ;  /* 0x0000001d000d7c82 */ /* 0x000fe20008000000 */
[----:B------:R-:W-:Y:S01]  /*190e0*/  R2UR UR15, R7 ;  /* 0x00000000070f72ca */ /* 0x000fe200000e0000 */
[----:B------:R-:W-:Y:S01]  /*190f0*/  UMOV UR17, UR29 ;  /* 0x0000001d00117c82 */ /* 0x000fe20008000000 */
[----:B------:R-:W-:Y:S01]  /*19100*/  R2UR UR19, R9 ;  /* 0x00000000091372ca */ /* 0x000fe200000e0000 */
[----:B------:R-:W-:Y:S01]  /*19110*/  IMAD.MOV.U32 R7, RZ, RZ, -0x7fffffe0 ;  /* 0x80000020ff077424 */ /* 0x000fe200078e00ff */
[----:B------:R-:W-:Y:S01]  /*19120*/  UMOV UR4, UR28 ;  /* 0x0000001c00047c82 */ /* 0x000fe20008000000 */
[----:B------:R-:W-:Y:S01]  /*19130*/  UMOV UR8, UR28 ;  /* 0x0000001c00087c82 */ /* 0x000fe20008000000 */
[----:B------:R-:W-:Y:S01]  /*19140*/  UMOV UR12, UR28 ;  /* 0x0000001c000c7c82 */ /* 0x000fe20008000000 */
[----:B------:R-:W-:Y:S01]  /*19150*/  UMOV UR16, UR28 ;  /* 0x0000001c00107c82 */ /* 0x000fe20008000000 */
[----:B------:R-:W-:Y:S01]  /*19160*/  R2UR UR47, R7 ;  /* 0x00000000072f72ca */ /* 0x000fe200000e0000 */
[----:B------:R-:W-:Y:S01]  /*19170*/  UIADD3 UR44, UR28, 0x2, URZ ;  /* 0x000000021c2c7890 */ /* 0x000fe2000fffe03f */
[----:B------:R-:W-:Y:S01]  /*19180*/  IMAD.MOV.U32 R9, RZ, RZ, -0x7fffffe0 ;  /* 0x80000020ff097424 */ /* 0x000fe200078e00ff */
[----:B------:R-:W-:Y:S01]  /*19190*/  UMOV UR45, 0x80000020 ;  /* 0x80000020002d7882 */ /* 0x000fe20000000000 */
[----:B------:R-:W-:-:S02]  /*191a0*/  IMAD.MOV.U32 R11, RZ, RZ, -0x7fffffe0 ;  /* 0x80000020ff0b7424 */ /* 0x000fc400078e00ff */
[----:B------:R-:W-:Y:S02]  /*191b0*/  IMAD.MOV.U32 R7, RZ, RZ, -0x7fffffe0 ;  /* 0x80000020ff077424 */ /* 0x000fe400078e00ff */
[----:B------:R-:W-:-:S05]  /*191c0*/  IMAD.MOV.U32 R5, RZ, RZ, -0x7fffffe0 ;  /* 0x80000020ff057424 */ /* 0x000fca00078e00ff */
[----:B------:R-:W-:Y:S01]  /*191d0*/  R2UR UR43, R5 ;  /* 0x00000000052b72ca */ /* 0x000fe200000e0000 */
[----:B---3--:R-:W-:-:S04]  /*191e0*/  IMAD R4, R121, 0x780, R13 ;  /* 0x0000078079047824 */ /* 0x008fc800078e020d */
[C---:B------:R-:W-:Y:S01]  /*191f0*/  VIADD R8, R4.reuse, 0x100 ;  /* 0x0000010004087836 */ /* 0x040fe20000000000 */
[C---:B------:R-:W-:Y:S01]  /*19200*/  R2UR UR30, R4.reuse ;  /* 0x00000000041e72ca */ /* 0x040fe200000e0000 */
[C---:B------:R-:W-:Y:S01]  /*19210*/  VIADD R10, R4.reuse, 0x102 ;  /* 0x00000102040a7836 */ /* 0x040fe20000000000 */
[----:B------:R-:W-:Y:S02]  /*19220*/  IADD3 R6, R4, 0x80, RZ ;  /* 0x0000008004067810 */ /* 0x000fe40007ffe0ff */
[----:B------:R-:W-:Y:S02]  /*19230*/  R2UR UR10, R8 ;  /* 0x00000000080a72ca */ /* 0x000fe400000e0000 */
[----:B------:R-:W-:Y:S01]  /*19240*/  R2UR UR6, R6 ;  /* 0x00000000060672ca */ /* 0x000fe200000e0000 */
[C---:B------:R-:W-:Y:S01]  /*19250*/  VIADD R6, R4.reuse, 0x180 ;  /* 0x0000018004067836 */ /* 0x040fe20000000000 */
[----:B------:R-:W-:-:S04]  /*19260*/  IADD3 R8, R4, 0x200, RZ ;  /* 0x0000020004087810 */ /* 0x000fc80007ffe0ff */
[----:B------:R-:W-:Y:S01]  /*19270*/  R2UR UR14, R6 ;  /* 0x00000000060e72ca */ /* 0x000fe200000e0000 */
[----:B------:R-:W-:Y:S01]  /*19280*/  QGMMA.64x32x32.F32.E4M3.E4M3 R92, gdesc[UR28], RZ, !UPT, gsb0 ;  /* 0x006000001c5c79f3 */ /* 0x000fe2000c0008ff */
[----:B------:R-:W-:Y:S01]  /*19290*/  R2UR UR18, R8 ;  /* 0x00000000081272ca */ /* 0x000fe200000e0000 */
[C---:B------:R-:W-:Y:S02]  /*192a0*/  VIADD R6, R4.reuse, 0x2 ;  /* 0x0000000204067836 */ /* 0x040fe40000000000 */
[----:B------:R-:W-:-:S03]  /*192b0*/  VIADD R8, R4, 0x82 ;  /* 0x0000008204087836 */ /* 0x000fc60000000000 */
[----:B------:R-:W-:Y:S02]  /*192c0*/  R2UR UR46, R6 ;  /* 0x00000000062e72ca */ /* 0x000fe400000e0000 */
[----:B------:R-:W-:Y:S01]  /*192d0*/  IADD3 R6, R4, 0x182, RZ ;  /* 0x0000018204067810 */ /* 0x000fe20007ffe0ff */
[----:B------:R-:W-:Y:S02]  /*192e0*/  WARPGROUP.DEPBAR.LE gsb0, 0x0 ;  /* 0x00008000000079c5 */ /* 0x000fe40000010000 */
[----:B------:R-:W-:-:S06]  /*192f0*/  WARPGROUP.ARRIVE ;  /* 0x00000000000079c5 */ /* 0x000fcc0000000000 */
[----:B------:R-:W-:Y:S01]  /*19300*/  QGMMA.64x32x32.F32.E4M3.E4M3 R76, gdesc[UR4], RZ, !UPT, gsb0 ;  /* 0x00600000044c79f3 */ /* 0x000fe2000c0008ff */
[----:B------:R-:W-:Y:S01]  /*19310*/  R2UR UR6, R8 ;  /* 0x00000000080672ca */ /* 0x000fe200000e0000 */
[----:B------:R-:W-:Y:S01]  /*19320*/  UMOV UR4, UR44 ;  /* 0x0000002c00047c82 */ /* 0x000fe20008000000 */
[----:B------:R-:W-:Y:S01]  /*19330*/  R2UR UR7, R9 ;  /* 0x00000000090772ca */ /* 0x000fe200000e0000 */
[----:B------:R-:W-:Y:S01]  /*19340*/  UMOV UR5, UR45 ;  /* 0x0000002d00057c82 */ /* 0x000fe20008000000 */
[----:B------:R-:W-:Y:S02]  /*19350*/  VIADD R8, R4, 0x202 ;  /* 0x0000020204087836 */ /* 0x000fe40000000000 */
[----:B------:R-:W-:Y:S01]  /*19360*/  IMAD.MOV.U32 R9, RZ, RZ, -0x7fffffe0 ;  /* 0x80000020ff097424 */ /* 0x000fe200078e00ff */
        /* <DEDUP_REMOVED lines=25> */
[----:B------:R-:W-:Y:S01]  /*19500*/  IMAD.MOV.U32 R9, RZ, RZ, -0x7fffffe0 ;  /* 0x80000020ff097424 */ /* 0x000fe200078e00ff */
[----:B------:R-:W-:Y:S01]  /*19510*/  IADD3 R8, R4, 0x300, RZ ;  /* 0x0000030004087810 */ /* 0x000fe20007ffe0ff */
[----:B------:R-:W-:Y:S02]  /*19520*/  WARPGROUP.DEPBAR.LE gsb0, 0x0 ;  /* 0x00008000000079c5 */ /* 0x000fe40000010000 */
[----:B------:R-:W-:-:S06]  /*19530*/  WARPGROUP.ARRIVE ;  /* 0x00000000000079c5 */ /* 0x000fcc0000000000 */
[----:B------:R-:W-:Y:S03]  /*19540*/  QGMMA.64x32x32.F32.E4M3.E4M3 R92, gdesc[UR44], R92, gsb0 ;  /* 0x006000002c5c79f3 */ /* 0x000fe6000800085c */
[----:B------:R-:W-:Y:S02]  /*19550*/  WARPGROUP.DEPBAR.LE gsb0, 0x0 ;  /* 0x00008000000079c5 */ /* 0x000fe40000010000 */
[----:B------:R-:W-:-:S06]  /*19560*/  WARPGROUP.ARRIVE ;  /* 0x00000000000079c5 */ /* 0x000fcc0000000000 */
[----:B------:R-:W-:Y:S01]  /*19570*/  QGMMA.64x32x32.F32.E4M3.E4M3 R76, gdesc[UR4], R76, gsb0 ;  /* 0x00600000044c79f3 */ /* 0x000fe2000800084c */
[----:B------:R-:W-:Y:S01]  /*19580*/  R2UR UR6, R6 ;  /* 0x00000000060672ca */ /* 0x000fe200000e0000 */
[----:B------:R-:W-:Y:S01]  /*19590*/  UIADD3 UR4, UR28, 0x200, URZ ;  /* 0x000002001c047890 */ /* 0x000fe2000fffe03f */
[----:B------:R-:W-:Y:S01]  /*195a0*/  R2UR UR7, R7 ;  /* 0x00000000070772ca */ /* 0x000fe200000e0000 */
[----:B------:R-:W-:Y:S01]  /*195b0*/  UMOV UR5, 0x80000020 ;  /* 0x8000002000057882 */ /* 0x000fe20000000000 */
[----:B------:R-:W-:Y:S01]  /*195c0*/  VIADD R6, R4, 0x400 ;  /* 0x0000040004067836 */ /* 0x000fe20000000000 */
[----:B------:R-:W-:Y:S01]  /*195d0*/  UMOV UR21, UR5 ;  /* 0x0000000500157c82 */ /* 0x000fe20008000000 */
[----:B------:R-:W-:Y:S02]  /*195e0*/  IMAD.MOV.U32 R7, RZ, RZ, -0x7fffffe0 ;  /* 0x80000020ff077424 */ /* 0x000fe400078e00ff */
[----:B------:R-:W-:Y:S01]  /*195f0*/  UMOV UR20, UR4 ;  /* 0x0000000400147c82 */ /* 0x000fe20008000000 */
[----:B------:R-:W-:-:S02]  /*19600*/  WARPGROUP.DEPBAR.LE gsb0, 0x0 ;  /* 0x00008000000079c5 */ /* 0x000fc40000010000 */
[----:B------:R-:W-:-:S06]  /*19610*/  WARPGROUP.ARRIVE ;  /* 0x00000000000079c5 */ /* 0x000fcc0000000000 */
[----:B------:R-:W-:Y:S01]  /*19620*/  QGMMA.64x32x32.F32.E4M3.E4M3 R60, gdesc[UR8], R60, gsb0 ;  /* 0x00600000083c79f3 */ /* 0x000fe2000800083c */
[----:B------:R-:W-:Y:S01]  /*19630*/  R2UR UR10, R8 ;  /* 0x00000000080a72ca */ /* 0x000fe200000e0000 */
[----:B------:R-:W-:Y:S01]  /*19640*/  UMOV UR8, UR4 ;  /* 0x0000000400087c82 */ /* 0x000fe20008000000 */
[----:B------:R-:W-:Y:S01]  /*19650*/  R2UR UR11, R9 ;  /* 0x00000000090b72ca */ /* 0x000fe200000e0000 */
[----:B------:R-:W-:Y:S01]  /*19660*/  UMOV UR9, UR5 ;  /* 0x0000000500097c82 */ /* 0x000fe20008000000 */
[----:B------:R-:W-:Y:S01]  /*19670*/  IMAD.MOV.U32 R9, RZ, RZ, -0x7fffffe0 ;  /* 0x80000020ff097424 */ /* 0x000fe200078e00ff */
[----:B------:R-:W-:-:S04]  /*19680*/  IADD3 R8, R4, 0x480, RZ ;  /* 0x0000048004087810 */ /* 0x000fc80007ffe0ff */
[----:B------:R-:W-:Y:S01]  /*19690*/  R2UR UR22, R8 ;  /* 0x00000000081672ca */ /* 0x000fe200000e0000 */
[----:B------:R-:W-:Y:S01]  /*196a0*/  VIADD R8, R4, 0x302 ;  /* 0x0000030204087836 */ /* 0x000fe20000000000 */
[----:B------:R-:W-:Y:S01]  /*196b0*/  R2UR UR23, R9 ;  /* 0x00000000091772ca */ /* 0x000fe200000e0000 */
[----:B------:R-:W-:Y:S01]  /*196c0*/  IMAD.MOV.U32 R9, RZ, RZ, -0x7fffffe0 ;  /* 0x80000020ff097424 */ /* 0x000fe200078e00ff */
[----:B------:R-:W-:Y:S02]  /*196d0*/  WARPGROUP.DEPBAR.LE gsb0, 0x0 ;  /* 0x00008000000079c5 */ /* 0x000fe40000010000 */
[----:B------:R-:W-:-:S06]  /*196e0*/  WARPGROUP.ARRIVE ;  /* 0x00000000000079c5 */ /* 0x000fcc0000000000 */
[----:B------:R-:W-:Y:S01]  /*196f0*/  QGMMA.64x32x32.F32.E4M3.E4M3 R44, gdesc[UR12], R44, gsb0 ;  /* 0x006000000c2c79f3 */ /* 0x000fe2000800082c */
        /* <DEDUP_REMOVED lines=13> */
[----:B------:R-:W-:Y:S01]  /*197d0*/  VIADD R6, R4, 0x282 ;  /* 0x0000028204067836 */ /* 0x000fe20000000000 */
[----:B------:R-:W-:Y:S01]  /*197e0*/  MOV R7, 0x80000020 ;  /* 0x8000002000077802 */ /* 0x000fe20000000f00 */
        /* <DEDUP_REMOVED lines=21> */
[----:B------:R-:W-:Y:S01]  /*19940*/  VIADD R8, R4, 0x482 ;  /* 0x0000048204087836 */ /* 0x000fe20000000000 */
[----:B------:R-:W-:-:S04]  /*19950*/  MOV R9, 0x80000020 ;  /* 0x8000002000097802 */ /* 0x000fc80000000f00 */
        /* <DEDUP_REMOVED lines=32> */
[----:B------:R-:W-:Y:S01]  /*19b60*/  IMAD.MOV.U32 R7, RZ, RZ, -0x7fffffe0 ;  /* 0x80000020ff077424 */ /* 0x000fe200078e00ff */
[----:B------:R-:W-:Y:S01]  /*19b70*/  IADD3 R6, R4, 0x680, RZ ;  /* 0x0000068004067810 */ /* 0x000fe20007ffe0ff */
[----:B------:R-:W-:Y:S02]  /*19b80*/  UMOV UR33, UR13 ;  /* 0x0000000d00217c82 */ /* 0x000fe40008000000 */
        /* <DEDUP_REMOVED lines=8> */
[----:B------:R-:W-:Y:S02]  /*19c10*/  VIADD R8, R4, 0x700 ;  /* 0x0000070004087836 */ /* 0x000fe40000000000 */
[----:B------:R-:W-:-:S03]  /*19c20*/  IMAD.MOV.U32 R9, RZ, RZ, -0x7fffffe0 ;  /* 0x80000020ff097424 */ /* 0x000fc600078e00ff */
[----:B------:R-:W-:Y:S02]  /*19c30*/  R2UR UR34, R8 ;  /* 0x00000000082272ca */ /* 0x000fe400000e0000 */
[----:B------:R-:W-:Y:S01]  /*19c40*/  R2UR UR35, R9 ;  /* 0x00000000092372ca */ /* 0x000fe200000e0000 */
[----:B------:R-:W-:Y:S01]  /*19c50*/  IMAD.MOV.U32 R9, RZ, RZ, -0x7fffffe0 ;  /* 0x80000020ff097424 */ /* 0x000fe200078e00ff */
[----:B------:R-:W-:Y:S01]  /*19c60*/  IADD3 R8, R4, 0x582, RZ ;  /* 0x0000058204087810 */ /* 0x000fe20007ffe0ff */
        /* <DEDUP_REMOVED lines=28> */
[C---:B------:R-:W-:Y:S01]  /*19e30*/  VIADD R6, R4.reuse, 0x682 ;  /* 0x0000068204067836 */ /* 0x040fe20000000000 */
[----:B------:R-:W-:Y:S01]  /*19e40*/  IADD3 R4, R4, 0x702, RZ ;  /* 0x0000070204047810 */ /* 0x000fe20007ffe0ff */
[----:B------:R-:W-:Y:S01]  /*19e50*/  IMAD.MOV.U32 R7, RZ, RZ, -0x7fffffe0 ;  /* 0x80000020ff077424 */ /* 0x000fe200078e00ff */
[----:B------:R-:W-:Y:S01]  /*19e60*/  UMOV UR41, UR17 ;  /* 0x0000001100297c82 */ /* 0x000fe20008000000 */
[----:B------:R-:W-:Y:S01]  /*19e70*/  UMOV UR40, UR16 ;  /* 0x0000001000287c82 */ /* 0x000fe20008000000 */
[----:B------:R-:W-:Y:S01]  /*19e80*/  R2UR UR42, R4 ;  /* 0x00000000042a72ca */ /* 0x000fe200000e0000 */
[----:B------:R-:W-:-:S02]  /*19e90*/  WARPGROUP.DEPBAR.LE gsb0, 0x0 ;  /* 0x00008000000079c5 */ /* 0x000fc40000010000 */
[----:B------:R-:W-:-:S06]  /*19ea0*/  WARPGROUP.ARRIVE ;  /* 0x00000000000079c5 */ /* 0x000fcc0000000000 */
[----:B------:R-:W-:Y:S01]  /*19eb0*/  QGMMA.64x32x32.F32.E4M3.E4M3 R60, gdesc[UR20], R60, gsb0 ;  /* 0x00600000143c79f3 */ /* 0x000fe2000800083c */
[----:B------:R-:W-:Y:S01]  /*19ec0*/  R2UR UR22, R8 ;  /* 0x00000000081672ca */ /* 0x000fe200000e0000 */
[----:B------:R-:W-:Y:S01]  /*19ed0*/  UMOV UR20, UR16 ;  /* 0x0000001000147c82 */ /* 0x000fe20008000000 */
[----:B------:R-:W-:Y:S01]  /*19ee0*/  R2UR UR23, R9 ;  /* 0x00000000091772ca */ /* 0x000fe200000e0000 */
[----:B------:R-:W-:Y:S01]  /*19ef0*/  UMOV UR21, UR17 ;  /* 0x0000001100157c82 */ /* 0x000fe20008000000 */
[----:B------:R-:W-:Y:S02]  /*19f00*/  WARPGROUP.DEPBAR.LE gsb0, 0x0 ;  /* 0x00008000000079c5 */ /* 0x000fe40000010000 */
        /* <DEDUP_REMOVED lines=29> */
[----:B------:R-:W-:Y:S05]  /*1a0e0*/  @!P0 BRA `(.L_x_4435) ;  /* 0x0000000000048947 */ /* 0x000fea0003800000 */
[----:B------:R-:W-:Y:S01]  /*1a0f0*/  BPT.TRAP 0x1 ;  /* 0x000000040000795c */ /* 0x000fe20000300000 */
.L_x_4435:
[----:B------:R-:W2:Y:S01]  /*1a100*/  LDL R108, [R1+0x64] ;  /* 0x00006400016c7983 */ /* 0x000ea20000100800 */
        /* <DEDUP_REMOVED lines=31> */
[C---:B-1----:R-:W-:Y:S01]  /*1a300*/  FMUL.FTZ R14, R2.reuse, R102 ;  /* 0x00000066020e7220 */ /* 0x042fe20000410000 */
        /* <DEDUP_REMOVED lines=52> */
[----:B------:R-:W-:Y:S01]  /*1a650*/  FMUL.FTZ R41, R2, R41 ;  /* 0x0000002902297220 */ /* 0x000fe20000410000 */
[----:B------:R-:W-:Y:S01]  /*1a660*/  ULDC UR53, c[0x0][0x988] ;  /* 0x0002620000357ab9 */ /* 0x000fe20000000800 */
[----:B------:R-:W5:Y:S01]  /*1a670*/  LDL R110, [R1+0x3c] ;  /* 0x00003c00016e7983 */ /* 0x000f620000100800 */
[----:B------:R-:W-:Y:S01]  /*1a680*/  VIADD R0, R0, 0x33440 ;  /* 0x0003344000007836 */ /* 0x000fe20000000000 */
[----:B------:R-:W-:-:S03]  /*1a690*/  ULDC UR52, c[0x0][0x988] ;  /* 0x0002620000347ab9 */ /* 0x000fc60000000800 */
[----:B------:R-:W5:Y:S08]  /*1a6a0*/  MUFU.TANH R10, R10 ;  /* 0x0000000a000a7308 */ /* 0x000f700000002400 */
        /* <DEDUP_REMOVED lines=24> */
[----:B------:R-:W5:Y:S01]  /*1a830*/  MUFU.TANH R65, R65 ;  /* 0x0000004100417308 */ /* 0x000f620000002400 */
[----:B--2---:R-:W-:-:S07]  /*1a840*/  IADD3 R144, R144, 0xa0, -R108 ;  /* 0x000000a090907810 */ /* 0x004fce0007ffe86c */
[----:B------:R-:W2:Y:S01]  /*1a850*/  MUFU.TANH R62, R62 ;  /* 0x0000003e003e7308 */ /* 0x000ea20000002400 */
[----:B------:R-:W-:-:S07]  /*1a860*/  IMAD R91, R131, -0xa0, R144 ;  /* 0xffffff60835b7824 */ /* 0x000fce00078e0290 */
[----:B------:R-:W2:Y:S01]  /*1a870*/  MUFU.TANH R68, R68 ;  /* 0x0000004400447308 */ /* 0x000ea20000002400 */
[C---:B------:R-:W-:Y:S02]  /*1a880*/  ISETP.GT.AND P1, PT, R91.reuse, RZ, PT ;  /* 0x000000ff5b00720c */ /* 0x040fe40003f24270 */
[C---:B------:R-:W-:Y:S02]  /*1a890*/  ISETP.GT.AND P2, PT, R91.reuse, 0x1, PT ;  /* 0x000000015b00780c */ /* 0x040fe40003f44270 */
[----:B------:R-:W-:Y:S02]  /*1a8a0*/  ISETP.GT.AND P3, PT, R91, 0x8, PT ;  /* 0x000000085b00780c */ /* 0x000fe40003f64270 */
[----:B0-----:R-:W-:Y:S01]  /*1a8b0*/  FSEL R3, R3, -INF , P1 ;  /* 0xff80000003037808 */ /* 0x001fe20000800000 */
[----:B------:R-:W0:Y:S01]  /*1a8c0*/  MUFU.TANH R63, R63 ;  /* 0x0000003f003f7308 */ /* 0x000e220000002400 */
[----:B---3--:R-:W-:Y:S02]  /*1a8d0*/  FSEL R4, R4, -INF , P2 ;  /* 0xff80000004047808 */ /* 0x008fe40001000000 */
[----:B------:R-:W-:-:S02]  /*1a8e0*/  ISETP.GT.AND P4, PT, R91, 0x9, PT ;  /* 0x000000095b00780c */ /* 0x000fc40003f84270 */
[----:B----4-:R-:W-:Y:S02]  /*1a8f0*/  FSEL R7, R7, -INF , P3 ;  /* 0xff80000007077808 */ /* 0x010fe40001800000 */
[----:B------:R-:W-:Y:S01]  /*1a900*/  FMNMX.FTZ R92, R3, R4, !PT ;  /* 0x00000004035c7209 */ /* 0x000fe20007810000 */
[----:B------:R-:W3:Y:S01]  /*1a910*/  MUFU.TANH R69, R69 ;  /* 0x0000004500457308 */ /* 0x000ee20000002400 */
[----:B------:R-:W-:Y:S02]  /*1a920*/  ISETP.GT.AND P5, PT, R91, 0x10, PT ;  /* 0x000000105b00780c */ /* 0x000fe40003fa4270 */
[----:B-1----:R-:W-:Y:S02]  /*1a930*/  FSEL R8, R8, -INF , P4 ;  /* 0xff80000008087808 */ /* 0x002fe40002000000 */
[----:B------:R-:W-:Y:S02]  /*1a940*/  FMNMX.FTZ R93, R7, R92, !PT ;  /* 0x0000005c075d7209 */ /* 0x000fe40007810000 */
[----:B-----5:R-:W-:Y:S01]  /*1a950*/  FSEL R5, R5, -INF , P1 ;  /* 0xff80000005057808 */ /* 0x020fe20000800000 */
[----:B------:R-:W1:Y:S01]  /*1a960*/  MUFU.TANH R66, R66 ;  /* 0x0000004200427308 */ /* 0x000e620000002400 */
[----:B------:R-:W-:-:S02]  /*1a970*/  ISETP.GT.AND P1, PT, R91, 0x11, PT ;  /* 0x000000115b00780c */ /* 0x000fc40003f24270 */
[----:B------:R-:W-:Y:S02]  /*1a980*/  FSEL R11, R11, -INF , P5 ;  /* 0xff8000000b0b7808 */ /* 0x000fe40002800000 */
[----:B------:R-:W-:Y:S02]  /*1a990*/  FMNMX.FTZ R92, R8, R93, !PT ;  /* 0x0000005d085c7209 */ /* 0x000fe40007810000 */
[----:B------:R-:W-:Y:S01]  /*1a9a0*/  FSEL R6, R6, -INF , P2 ;  /* 0xff80000006067808 */ /* 0x000fe20001000000 */
[----:B------:R-:W4:Y:S01]  /*1a9b0*/  MUFU.TANH R72, R72 ;  /* 0x0000004800487308 */ /* 0x000f220000002400 */
[----:B------:R-:W-:Y:S02]  /*1a9c0*/  ISETP.GT.AND P2, PT, R91, 0x18, PT ;  /* 0x000000185b00780c */ /* 0x000fe40003f44270 */
[----:B------:R-:W-:Y:S02]  /*1a9d0*/  FSEL R12, R12, -INF , P1 ;  /* 0xff8000000c0c7808 */ /* 0x000fe40000800000 */
[----:B------:R-:W-:-:S02]  /*1a9e0*/  FMNMX.FTZ R93, R11, R92, !PT ;  /* 0x0000005c0b5d7209 */ /* 0x000fc40007810000 */
[----:B------:R-:W-:Y:S01]  /*1a9f0*/  FSEL R9, R9, -INF , P3 ;  /* 0xff80000009097808 */ /* 0x000fe20001800000 */
[----:B------:R-:W5:Y:S01]  /*1aa00*/  MUFU.TANH R67, R67 ;  /* 0x0000004300437308 */ /* 0x000f620000002400 */
[C---:B------:R-:W-:Y:S02]  /*1aa10*/  ISETP.GT.AND P3, PT, R91.reuse, 0x19, PT ;  /* 0x000000195b00780c */ /* 0x040fe40003f64270 */
        /* <DEDUP_REMOVED lines=67> */
[----:B--2---:R-:W-:Y:S01]  /*1ae50*/  FSEL R62, R62, -INF , P2 ;  /* 0xff8000003e3e7808 */ /* 0x004fe20001000000 */
[----:B------:R-:W2:Y:S01]  /*1ae60*/  MUFU.TANH R50, R50 ;  /* 0x0000003200327308 */ /* 0x000ea20000002400 */
[----:B------:R-:W-:Y:S02]  /*1ae70*/  ISETP.GT.AND P2, PT, R91, 0x51, PT ;  /* 0x000000515b00780c */ /* 0x000fe40003f44270 */
[----:B------:R-:W-:Y:S02]  /*1ae80*/  FSEL R68, R68, -INF , P1 ;  /* 0xff80000044447808 */ /* 0x000fe40000800000 */
[----:B------:R-:W-:-:S02]  /*1ae90*/  FMNMX.FTZ R93, R65, R92, !PT ;  /* 0x0000005c415d7209 */ /* 0x000fc40007810000 */
[----:B0-----:R-:W-:Y:S01]  /*1aea0*/  FSEL R63, R63, -INF , P3 ;  /* 0xff8000003f3f7808 */ /* 0x001fe20001800000 */
[----:B------:R-:W0:Y:S01]  /*1aeb0*/  MUFU.TANH R56, R56 ;  /* 0x0000003800387308 */ /* 0x000e220000002400 */
[----:B------:R-:W-:Y:S02]  /*1aec0*/  ISETP.GT.AND P3, PT, R91, 0x58, PT ;  /* 0x000000585b00780c */ /* 0x000fe40003f64270 */
[----:B---3--:R-:W-:Y:S02]  /*1aed0*/  FSEL R69, R69, -INF , P2 ;  /* 0xff80000045457808 */ /* 0x008fe40001000000 */
[----:B------:R-:W-:Y:S02]  /*1aee0*/  FMNMX.FTZ R92, R68, R93, !PT ;  /* 0x0000005d445c7209 */ /* 0x000fe40007810000 */
[----:B-1----:R-:W-:Y:S01]  /*1aef0*/  FSEL R66, R66, -INF , P4 ;  /* 0xff80000042427808 */ /* 0x002fe20002000000 */
[----:B------:R-:W1:Y:S01]  /*1af00*/  MUFU.TANH R51, R51 ;  /* 0x0000003300337308 */ /* 0x000e620000002400 */
[----:B------:R-:W-:-:S02]  /*1af10*/  ISETP.GT.AND P4, PT, R91, 0x59, PT ;  /* 0x000000595b00780c */ /* 0x000fc40003f84270 */
[----:B----4-:R-:W-:Y:S02]  /*1af20*/  FSEL R72, R72, -INF , P3 ;  /* 0xff80000048487808 */ /* 0x010fe40001800000 */
[----:B------:R-:W-:Y:S02]  /*1af30*/  FMNMX.FTZ R93, R69, R92, !PT ;  /* 0x0000005c455d7209 */ /* 0x000fe40007810000 */
[----:B-----5:R-:W-:Y:S01]  /*1af40*/  FSEL R67, R67, -INF , P5 ;  /* 0xff80000043437808 */ /* 0x020fe20002800000 */
[----:B------:R-:W3:Y:S01]  /*1af50*/  MUFU.TANH R57, R57 ;  /* 0x0000003900397308 */ /* 0x000ee20000002400 */
[----:B------:R-:W-:Y:S02]  /*1af60*/  ISETP.GT.AND P5, PT, R91, 0x60, PT ;  /* 0x000000605b00780c */ /* 0x000fe40003fa4270 */
[----:B------:R-:W-:Y:S02]  /*1af70*/  FSEL R73, R73, -INF , P4 ;  /* 0xff80000049497808 */ /* 0x000fe40002000000 */
[----:B------:R-:W-:-:S02]  /*1af80*/  FMNMX.FTZ R92, R72, R93, !PT ;  /* 0x0000005d485c7209 */ /* 0x000fc40007810000 */
[----:B------:R-:W-:Y:S01]  /*1af90*/  FSEL R70, R70, -INF , P1 ;  /* 0xff80000046467808 */ /* 0x000fe20000800000 */
[----:B------:R-:W4:Y:S01]  /*1afa0*/  MUFU.TANH R54, R54 ;  /* 0x0000003600367308 */ /* 0x000f220000002400 */
        /* <DEDUP_REMOVED lines=28> */
[----:B--2---:R-:W-:Y:S01]  /*1b170*/  FSEL R50, R50, -INF , P2 ;  /* 0xff80000032327808 */ /* 0x004fe20001000000 */
[----:B------:R-:W2:Y:S01]  /*1b180*/  MUFU.TANH R59, R59 ;  /* 0x0000003b003b7308 */ /* 0x000ea20000002400 */
[----:B------:R-:W-:Y:S02]  /*1b190*/  ISETP.GT.AND P2, PT, R91, 0x79, PT ;  /* 0x000000795b00780c */ /* 0x000fe40003f44270 */
[----:B0-----:R-:W-:Y:S02]  /*1b1a0*/  FSEL R56, R56, -INF , P1 ;  /* 0xff80000038387808 */ /* 0x001fe40000800000 */
[----:B------:R-:W-:Y:S02]  /*1b1b0*/  FMNMX.FTZ R93, R53, R92, !PT ;  /* 0x0000005c355d7209 */ /* 0x000fe40007810000 */
[----:B-1----:R-:W-:Y:S01]  /*1b1c0*/  FSEL R51, R51, -INF , P3 ;  /* 0xff80000033337808 */ /* 0x002fe20001800000 */
[----:B------:R-:W0:Y:S01]  /*1b1d0*/  MUFU.TANH R33, R33 ;  /* 0x0000002100217308 */ /* 0x000e220000002400 */
[----:B------:R-:W-:-:S02]  /*1b1e0*/  ISETP.GT.AND P3, PT, R91, 0x80, PT ;  /* 0x000000805b00780c */ /* 0x000fc40003f64270 */
[----:B---3--:R-:W-:Y:S02]  /*1b1f0*/  FSEL R57, R57, -INF , P2 ;  /* 0xff80000039397808 */ /* 0x008fe40001000000 */
[----:B------:R-:W-:Y:S02]  /*1b200*/  FMNMX.FTZ R92, R56, R93, !PT ;  /* 0x0000005d385c7209 */ /* 0x000fe40007810000 */
[----:B----4-:R-:W-:Y:S01]  /*1b210*/  FSEL R54, R54, -INF , P4 ;  /* 0xff80000036367808 */ /* 0x010fe20002000000 */
[----:B------:R-:W1:Y:S01]  /*1b220*/  MUFU.TANH R30, R30 ;  /* 0x0000001e001e7308 */ /* 0x000e620000002400 */
[----:B------:R-:W-:Y:S02]  /*1b230*/  ISETP.GT.AND P4, PT, R91, 0x81, PT ;  /* 0x000000815b00780c */ /* 0x000fe40003f84270 */
[----:B-----5:R-:W-:Y:S02]  /*1b240*/  FSEL R28, R28, -INF , P3 ;  /* 0xff8000001c1c7808 */ /* 0x020fe40001800000 */
[----:B------:R-:W-:-:S03]  /*1b250*/  FMNMX.FTZ R93, R57, R92, !PT ;  /* 0x0000005c395d7209 */ /* 0x000fc60007810000 */
[----:B------:R-:W3:Y:S01]  /*1b260*/  MUFU.TANH R36, R36 ;  /* 0x0000002400247308 */ /* 0x000ee20000002400 */
[----:B------:R-:W-:Y:S02]  /*1b270*/  FSEL R55, R55, -INF , P5 ;  /* 0xff80000037377808 */ /* 0x000fe40002800000 */
[----:B------:R-:W-:Y:S02]  /*1b280*/  ISETP.GT.AND P5, PT, R91, 0x88, PT ;  /* 0x000000885b00780c */ /* 0x000fe40003fa4270 */
[----:B------:R-:W-:-:S03]  /*1b290*/  FSEL R29, R29, -INF , P4 ;  /* 0xff8000001d1d7808 */ /* 0x000fc60002000000 */
[----:B------:R-:W4:Y:S01]  /*1b2a0*/  MUFU.TANH R31, R31 ;  /* 0x0000001f001f7308 */ /* 0x000f220000002400 */
[----:B------:R-:W-:Y:S02]  /*1b2b0*/  FMNMX.FTZ R92, R28, R93, !PT ;  /* 0x0000005d1c5c7209 */ /* 0x000fe40007810000 */
[----:B------:R-:W-:-:S05]  /*1b2c0*/  FSEL R58, R58, -INF , P1 ;  /* 0xff8000003a3a7808 */ /* 0x000fca0000800000 */
[----:B------:R-:W5:Y:S01]  /*1b2d0*/  MUFU.TANH R37, R37 ;  /* 0x0000002500257308 */ /* 0x000f620000002400 */
[----:B------:R-:W-:Y:S02]  /*1b2e0*/  ISETP.GT.AND P1, PT, R91, 0x89, PT ;  /* 0x000000895b00780c */ /* 0x000fe40003f24270 */
[----:B------:R-:W-:Y:S02]  /*1b2f0*/  FSEL R32, R32, -INF , P5 ;  /* 0xff80000020207808 */ /* 0x000fe40002800000 */
[----:B------:R-:W-:-:S03]  /*1b300*/  FMNMX.FTZ R93, R29, R92, !PT ;  /* 0x0000005c1d5d7209 */ /* 0x000fc60007810000 */
[----:B------:R-:W5:Y:S01]  /*1b310*/  MUFU.TANH R34, R34 ;  /* 0x0000002200227308 */ /* 0x000f620000002400 */
[----:B--2---:R-:W-:Y:S02]  /*1b320*/  FSEL R59, R59, -INF , P2 ;  /* 0xff8000003b3b7808 */ /* 0x004fe40001000000 */
[----:B------:R-:W-:-:S05]  /*1b330*/  ISETP.GT.AND P2, PT, R91, 0x90, PT ;  /* 0x000000905b00780c */ /* 0x000fca0003f44270 */
[----:B------:R-:W2:Y:S01]  /*1b340*/  MUFU.TANH R40, R40 ;  /* 0x0000002800287308 */ /* 0x000ea20000002400 */
[----:B0-----:R-:W-:Y:S02]  /*1b350*/  FSEL R33, R33, -INF , P1 ;  /* 0xff80000021217808 */ /* 0x001fe40000800000 */
[----:B------:R-:W-:-:S05]  /*1b360*/  FMNMX.FTZ R92, R32, R93, !PT ;  /* 0x0000005d205c7209 */ /* 0x000fca0007810000 */
[----:B------:R-:W0:Y:S01]  /*1b370*/  MUFU.TANH R41, R41 ;  /* 0x0000002900297308 */ /* 0x000e220000002400 */
[----:B-1----:R-:W-:Y:S02]  /*1b380*/  FSEL R30, R30, -INF , P3 ;  /* 0xff8000001e1e7808 */ /* 0x002fe40001800000 */
[----:B------:R-:W-:Y:S02]  /*1b390*/  ISETP.GT.AND P3, PT, R91, 0x91, PT ;  /* 0x000000915b00780c */ /* 0x000fe40003f64270 */
[----:B---3--:R-:W-:Y:S02]  /*1b3a0*/  FSEL R36, R36, -INF , P2 ;  /* 0xff80000024247808 */ /* 0x008fe40001000000 */
[----:B------:R-:W-:Y:S02]  /*1b3b0*/  FMNMX.FTZ R93, R33, R92, !PT ;  /* 0x0000005c215d7209 */ /* 0x000fe40007810000 */
[----:B----4-:R-:W-:Y:S02]  /*1b3c0*/  FSEL R31, R31, -INF , P4 ;  /* 0xff8000001f1f7808 */ /* 0x010fe40002000000 */
[----:B------:R-:W-:-:S02]  /*1b3d0*/  ISETP.GT.AND P4, PT, R91, 0x98, PT ;  /* 0x000000985b00780c */ /* 0x000fc40003f84270 */
[----:B-----5:R-:W-:Y:S02]  /*1b3e0*/  FSEL R37, R37, -INF , P3 ;  /* 0xff80000025257808 */ /* 0x020fe40001800000 */
[----:B------:R-:W-:Y:S02]  /*1b3f0*/  FMNMX.FTZ R92, R36, R93, !PT ;  /* 0x0000005d245c7209 */ /* 0x000fe40007810000 */
[----:B------:R-:W-:Y:S02]  /*1b400*/  FSEL R34, R34, -INF , P5 ;  /* 0xff80000022227808 */ /* 0x000fe40002800000 */
[----:B------:R-:W-:Y:S02]  /*1b410*/  ISETP.GT.AND P5, PT, R91, 0x99, PT ;  /* 0x000000995b00780c */ /* 0x000fe40003fa4270 */
[----:B--2---:R-:W-:Y:S02]  /*1b420*/  FSEL R91, R40, -INF , P4 ;  /* 0xff800000285b7808 */ /* 0x004fe40002000000 */
[----:B------:R-:W-:-:S02]  /*1b430*/  FMNMX.FTZ R92, R37, R92, !PT ;  /* 0x0000005c255c7209 */ /* 0x000fc40007810000 */
[----:B0-----:R-:W-:Y:S02]  /*1b440*/  FSEL R41, R41, -INF , P5 ;  /* 0xff80000029297808 */ /* 0x001fe40002800000 */
[----:B------:R-:W-:-:S04]  /*1b450*/  FMNMX.FTZ R92, R91, R92, !PT ;  /* 0x0000005c5b5c7209 */ /* 0x000fc80007810000 */
[----:B------:R-:W-:-:S05]  /*1b460*/  FMNMX.FTZ R93, R41, R92, !PT ;  /* 0x0000005c295d7209 */ /* 0x000fca0007810000 */
[----:B------:R-:W0:Y:S02]  /*1b470*/  SHFL.BFLY PT, R40, R93, 0x2, 0x1f ;  /* 0x0c401f005d287f89 */ /* 0x000e2400000e0000 */
[----:B0-----:R-:W-:-:S05]  /*1b480*/  FMNMX.FTZ R95, R93, R40, !PT ;  /* 0x000000285d5f7209 */ /* 0x001fca0007810000 */
[----:B------:R-:W0:Y:S01]  /*1b490*/  SHFL.BFLY PT, R120, R95, 0x1, 0x1f ;  /* 0x0c201f005f787f89 */ /* 0x000e2200000e0000 */
[----:B------:R-:W-:Y:S02]  /*1b4a0*/  IMAD.U32 R97, RZ, RZ, UR53 ;  /* 0x00000035ff617e24 */ /* 0x000fe4000f8e00ff */
[----:B------:R-:W-:Y:S01]  /*1b4b0*/  FMUL.FTZ R92, R2, R35 ;  /* 0x00000023025c7220 */ /* 0x000fe20000410000 */
[----:B0-----:R-:W-:-:S04]  /*1b4c0*/  FMNMX.FTZ R120, R95, R120, !PT ;  /* 0x000000785f787209 */ /* 0x001fc80007810000 */
[C---:B------:R-:W-:Y:S01]  /*1b4d0*/  FSETP.NEU.FTZ.AND P6, PT, R120.reuse, -INF , PT ;  /* 0xff8000007800780b */ /* 0x040fe20003fdd000 */
[----:B------:R-:W-:-:S05]  /*1b4e0*/  FFMA.FTZ R40, R120, R97, -8 ;  /* 0xc100000078287423 */ /* 0x000fca0000010061 */
[----:B------:R-:W-:-:S05]  /*1b4f0*/  FSEL R40, R40, RZ, P6 ;  /* 0x000000ff28287208 */ /* 0x000fca0003000000 */
[--C-:B------:R-:W-:Y:S01]  /*1b500*/  FFMA.FTZ R218, R11, UR53, -R40.reuse ;  /* 0x000000350bda7c23 */ /* 0x100fe20008010828 */
[----:B------:R-:W-:-:S01]  /*1b510*/  FFMA.FTZ R11, R12, UR53, -R40 ;  /* 0x000000350c0b7c23 */ /* 0x000fc20008010828 */
[----:B------:R-:W-:-:S04]  /*1b520*/  FMNMX.FTZ R12, R5, R6, !PT ;  /* 0x00000006050c7209 */ /* 0x000fc80007810000 */
[----:B------:R-:W-:-:S04]  /*1b530*/  FMNMX.FTZ R35, R9, R12, !PT ;  /* 0x0000000c09237209 */ /* 0x000fc80007810000 */
[----:B------:R-:W-:Y:S01]  /*1b540*/  FMNMX.FTZ R35, R10, R35, !PT ;  /* 0x000000230a237209 */ /* 0x000fe20007810000 */
[----:B------:R-:W-:-:S03]  /*1b550*/  FFMA.FTZ R212, R27, UR53, -R40 ;  /* 0x000000351bd47c23 */ /* 0x000fc60008010828 */
[----:B------:R-:W-:-:S04]  /*1b560*/  FMNMX.FTZ R12, R14, R35, !PT ;  /* 0x000000230e0c7209 */ /* 0x000fc80007810000 */
[----:B------:R-:W-:-:S04]  /*1b570*/  FMNMX.FTZ R27, R15, R12, !PT ;  /* 0x0000000c0f1b7209 */ /* 0x000fc80007810000 */
[----:B------:R-:W-:Y:S01]  /*1b580*/  FMNMX.FTZ R35, R24, R27, !PT ;  /* 0x0000001b18237209 */ /* 0x000fe20007810000 */
[----:B------:R-:W-:-:S03]  /*1b590*/  FFMA.FTZ R216, R3, UR53, -R40 ;  /* 0x0000003503d87c23 */ /* 0x000fc60008010828 */
[----:B------:R-:W-:Y:S01]  /*1b5a0*/  FMNMX.FTZ R12, R26, R35, !PT ;  /* 0x000000231a0c7209 */ /* 0x000fe20007810000 */
[----:B------:R-:W-:-:S01]  /*1b5b0*/  FFMA.FTZ R3, R4, UR53, -R40 ;  /* 0x0000003504037c23 */ /* 0x000fc20008010828 */
[--C-:B------:R-:W-:Y:S02]  /*1b5c0*/  FFMA.FTZ R4, R7, UR53, -R40.reuse ;  /* 0x0000003507047c23 */ /* 0x100fe40008010828 */
[----:B------:R-:W-:Y:S01]  /*1b5d0*/  FMNMX.FTZ R35, R77, R12, !PT ;  /* 0x0000000c4d237209 */ /* 0x000fe20007810000 */
[--C-:B------:R-:W-:Y:S01]  /*1b5e0*/  FFMA.FTZ R7, R8, UR53, -R40.reuse ;  /* 0x0000003508077c23 */ /* 0x100fe20008010828 */
[----:B------:R-:W-:-:S02]  /*1b5f0*/  FFMA.FTZ R8, R20, UR53, -R40 ;  /* 0x0000003514087c23 */ /* 0x000fc40008010828 */
[----:B------:R-:W-:-:S04]  /*1b600*/  FMNMX.FTZ R20, R78, R35, !PT ;  /* 0x000000234e147209 */ /* 0x000fc80007810000 */
[----:B------:R-:W-:-:S04]  /*1b610*/  FMNMX.FTZ R35, R81, R20, !PT ;  /* 0x0000001451237209 */ /* 0x000fc80007810000 */
[----:B------:R-:W-:-:S04]  /*1b620*/  FMNMX.FTZ R20, R82, R35, !PT ;  /* 0x0000002352147209 */ /* 0x000fc80007810000 */
[----:B------:R-:W-:Y:S01]  /*1b630*/  FMNMX.FTZ R35, R85, R20, !PT ;  /* 0x0000001455237209 */ /* 0x000fe20007810000 */
[----:B------:R-:W-:-:S03]  /*1b640*/  FMUL.FTZ R95, R2, R43 ;  /* 0x0000002b025f7220 */ /* 0x000fc60000410000 */
[----:B------:R-:W-:-:S04]  /*1b650*/  FMNMX.FTZ R20, R86, R35, !PT ;  /* 0x0000002356147209 */ /* 0x000fc80007810000 */
[----:B------:R-:W-:Y:S01]  /*1b660*/  FMNMX.FTZ R43, R89, R20, !PT ;  /* 0x00000014592b7209 */ /* 0x000fe20007810000 */
[----:B------:R-:W-:-:S03]  /*1b670*/  FMUL.FTZ R94, R2, R38 ;  /* 0x00000026025e7220 */ /* 0x000fc60000410000 */
[----:B------:R-:W-:-:S04]  /*1b680*/  FMNMX.FTZ R43, R90, R43, !PT ;  /* 0x0000002b5a2b7209 */ /* 0x000fc80007810000 */
[----:B------:R-:W-:-:S04]  /*1b690*/  FMNMX.FTZ R38, R62, R43, !PT ;  /* 0x0000002b3e267209 */ /* 0x000fc80007810000 */
[----:B------:R-:W-:-:S04]  /*1b6a0*/  FMNMX.FTZ R43, R63, R38, !PT ;  /* 0x000000263f2b7209 */ /* 0x000fc80007810000 */
[----:B------:R-:W-:-:S04]  /*1b6b0*/  FMNMX.FTZ R38, R66, R43, !PT ;  /* 0x0000002b42267209 */ /* 0x000fc80007810000 */
[----:B------:R-:W-:-:S04]  /*1b6c0*/  FMNMX.FTZ R43, R67, R38, !PT ;  /* 0x00000026432b7209 */ /* 0x000fc80007810000 */
[----:B------:R-:W-:-:S04]  /*1b6d0*/  FMNMX.FTZ R38, R70, R43, !PT ;  /* 0x0000002b46267209 */ /* 0x000fc80007810000 */
[----:B------:R-:W-:Y:S01]  /*1b6e0*/  FMNMX.FTZ R43, R71, R38, !PT ;  /* 0x00000026472b7209 */ /* 0x000fe20007810000 */
[----:B------:R-:W-:-:S03]  /*1b6f0*/  FFMA.FTZ R200, R60, UR53, -R40 ;  /* 0x000000353cc87c23 */ /* 0x000fc60008010828 */
[----:B------:R-:W-:Y:S01]  /*1b700*/  FMNMX.FTZ R38, R74, R43, !PT ;  /* 0x0000002b4a267209 */ /* 0x000fe20007810000 */
[----:B------:R-:W-:-:S03]  /*1b710*/  FFMA.FTZ R60, R61, UR53, -R40 ;  /* 0x000000353d3c7c23 */ /* 0x000fc60008010828 */
[----:B------:R-:W-:Y:S01]  /*1b720*/  FMNMX.FTZ R61, R75, R38, !PT ;  /* 0x000000264b3d7209 */ /* 0x000fe20007810000 */
[----:B------:R-:W-:-:S03]  /*1b730*/  FMUL.FTZ R96, R2, R42 ;  /* 0x0000002a02607220 */ /* 0x000fc60000410000 */
[----:B------:R-:W-:-:S04]  /*1b740*/  FMNMX.FTZ R42, R46, R61, !PT ;  /* 0x0000003d2e2a7209 */ /* 0x000fc80007810000 */
[----:B------:R-:W-:-:S04]  /*1b750*/  FMNMX.FTZ R61, R47, R42, !PT ;  /* 0x0000002a2f3d7209 */ /* 0x000fc80007810000 */
[----:B------:R-:W-:-:S04]  /*1b760*/  FMNMX.FTZ R42, R50, R61, !PT ;  /* 0x0000003d322a7209 */ /* 0x000fc80007810000 */
[----:B------:R-:W-:-:S04]  /*1b770*/  FMNMX.FTZ R61, R51, R42, !PT ;  /* 0x0000002a333d7209 */ /* 0x000fc80007810000 */
[----:B------:R-:W-:Y:S01]  /*1b780*/  FMNMX.FTZ R42, R54, R61, !PT ;  /* 0x0000003d362a7209 */ /* 0x000fe20007810000 */
[----:B------:R-:W0:Y:S03]  /*1b790*/  MUFU.TANH R92, R92 ;  /* 0x0000005c005c7308 */ /* 0x000e260000002400 */
[----:B------:R-:W-:Y:S01]  /*1b7a0*/  FMNMX.FTZ R61, R55, R42, !PT ;  /* 0x0000002a373d7209 */ /* 0x000fe20007810000 */
[----:B------:R-:W-:Y:S01]  /*1b7b0*/  FMUL.FTZ R93, R2, R39 ;  /* 0x00000027025d7220 */ /* 0x000fe20000410000 */
[----:B------:R-:W-:-:S02]  /*1b7c0*/  FFMA.FTZ R202, R68, UR53, -R40 ;  /* 0x0000003544ca7c23 */ /* 0x000fc40008010828 */
[----:B------:R-:W-:Y:S01]  /*1b7d0*/  FMNMX.FTZ R42, R58, R61, !PT ;  /* 0x0000003d3a2a7209 */ /* 0x000fe20007810000 */
[----:B------:R-:W1:Y:S01]  /*1b7e0*/  MUFU.TANH R94, R94 ;  /* 0x0000005e005e7308 */ /* 0x000e620000002400 */
[----:B------:R-:W-:-:S02]  /*1b7f0*/  FFMA.FTZ R68, R69, UR53, -R40 ;  /* 0x0000003545447c23 */ /* 0x000fc40008010828 */
[----:B------:R-:W-:-:S05]  /*1b800*/  FMNMX.FTZ R69, R59, R42, !PT ;  /* 0x0000002a3b457209 */ /* 0x000fca0007810000 */
[----:B------:R-:W-:Y:S01]  /*1b810*/  MUFU.TANH R93, R93 ;  /* 0x0000005d005d7308 */ /* 0x000fe20000002400 */
[----:B------:R-:W-:-:S07]  /*1b820*/  FFMA.FTZ R39, R80, UR53, -R40 ;  /* 0x0000003550277c23 */ /* 0x000fce0008010828 */
[----:B------:R2:W-:Y:S01]  /*1b830*/  MUFU.EX2 R43, R60 ;  /* 0x0000003c002b7308 */ /* 0x0005e20000000800 */
[----:B------:R-:W-:-:S01]  /*1b840*/  FFMA.FTZ R80, R73, UR53, -R40 ;  /* 0x0000003549507c23 */ /* 0x000fc20008010828 */
[----:B--2---:R-:W-:-:S06]  /*1b850*/  FMNMX.FTZ R60, R30, R69, !PT ;  /* 0x000000451e3c7209 */ /* 0x004fcc0007810000 */
[----:B------:R-:W2:Y:S01]  /*1b860*/  MUFU.TANH R96, R96 ;  /* 0x0000006000607308 */ /* 0x000ea20000002400 */
[----:B------:R-:W-:Y:S02]  /*1b870*/  FMNMX.FTZ R69, R31, R60, !PT ;  /* 0x0000003c1f457209 */ /* 0x000fe40007810000 */
[----:B0-----:R-:W-:Y:S02]  /*1b880*/  FSEL R60, R92, -INF , P1 ;  /* 0xff8000005c3c7808 */ /* 0x001fe40000800000 */
[----:B------:R-:W-:-:S03]  /*1b890*/  FMNMX.FTZ R73, R34, R69, !PT ;  /* 0x0000004522497209 */ /* 0x000fc60007810000 */
[----:B------:R-:W0:Y:S01]  /*1b8a0*/  MUFU.TANH R95, R95 ;  /* 0x0000005f005f7308 */ /* 0x000e220000002400 */
[----:B------:R-:W-:-:S01]  /*1b8b0*/  FFMA.FTZ R38, R64, UR53, -R40 ;  /* 0x0000003540267c23 */ /* 0x000fc20008010828 */
[----:B-1----:R-:W-:Y:S02]  /*1b8c0*/  FSEL R64, R94, -INF , P2 ;  /* 0xff8000005e407808 */ /* 0x002fe40001000000 */
[----:B------:R-:W-:-:S04]  /*1b8d0*/  FMNMX.FTZ R73, R60, R73, !PT ;  /* 0x000000493c497209 */ /* 0x000fc80007810000 */
[----:B------:R1:W-:Y:S01]  /*1b8e0*/  MUFU.EX2 R61, R68 ;  /* 0x00000044003d7308 */ /* 0x0003e20000000800 */
[----:B------:R-:W-:Y:S01]  /*1b8f0*/  FMNMX.FTZ R73, R64, R73, !PT ;  /* 0x0000004940497209 */ /* 0x000fe20007810000 */
[--C-:B------:R-:W-:Y:S01]  /*1b900*/  FFMA.FTZ R76, R76, UR53, -R40.reuse ;  /* 0x000000354c4c7c23 */ /* 0x100fe20008010828 */
[----:B------:R-:W-:-:S01]  /*1b910*/  FFMA.FTZ R42, R72, UR53, -R40 ;  /* 0x00000035482a7c23 */ /* 0x000fc20008010828 */
[----:B--2---:R-:W-:Y:S02]  /*1b920*/  FSEL R72, R96, -INF , P4 ;  /* 0xff80000060487808 */ /* 0x004fe40002000000 */
[----:B-1----:R-:W-:Y:S02]  /*1b930*/  FSEL R68, R93, -INF , P3 ;  /* 0xff8000005d447808 */ /* 0x002fe40001800000 */
[----:B------:R0:W-:Y:S02]  /*1b940*/  MUFU.EX2 R27, R76 ;  /* 0x0000004c001b7308 */ /* 0x0001e40000000800 */
[----:B------:R-:W-:-:S04]  /*1b950*/  FMNMX.FTZ R73, R68, R73, !PT ;  /* 0x0000004944497209 */ /* 0x000fc80007810000 */
[----:B------:R-:W-:Y:S02]  /*1b960*/  FMNMX.FTZ R73, R72, R73, !PT ;  /* 0x0000004948497209 */ /* 0x000fe40007810000 */
[----:B0-----:R-:W-:Y:S01]  /*1b970*/  FSEL R76, R95, -INF , P5 ;  /* 0xff8000005f4c7808 */ /* 0x001fe20002800000 */
[----:B------:R0:W-:Y:S03]  /*1b980*/  MUFU.EX2 R69, R80 ;  /* 0x0000005000457308 */ /* 0x0001e60000000800 */
[----:B0-----:R-:W-:-:S05]  /*1b990*/  FMNMX.FTZ R80, R76, R73, !PT ;  /* 0x000000494c507209 */ /* 0x001fca0007810000 */
[----:B------:R-:W0:Y:S02]  /*1b9a0*/  SHFL.BFLY PT, R93, R80, 0x2, 0x1f ;  /* 0x0c401f00505d7f89 */ /* 0x000e2400000e0000 */
[----:B0-----:R-:W-:-:S05]  /*1b9b0*/  FMNMX.FTZ R93, R80, R93, !PT ;  /* 0x0000005d505d7209 */ /* 0x001fca0007810000 */
[----:B------:R-:W0:Y:S01]  /*1b9c0*/  SHFL.BFLY PT, R122, R93, 0x1, 0x1f ;  /* 0x0c201f005d7a7f89 */ /* 0x000e2200000e0000 */
[----:B------:R-:W-:-:S01]  /*1b9d0*/  FFMA.FTZ R214, R83, UR53, -R40 ;  /* 0x0000003553d67c23 */ /* 0x000fc20008010828 */
[--C-:B------:R-:W-:Y:S01]  /*1b9e0*/  FFMA.FTZ R83, R49, UR53, -R40.reuse ;  /* 0x0000003531537c23 */ /* 0x100fe20008010828 */
[----:B------:R-:W-:-:S01]  /*1b9f0*/  FFMA.FTZ R49, R32, UR53, -R40 ;  /* 0x0000003520317c23 */ /* 0x000fc20008010828 */
[----:B------:R-:W-:Y:S01]  /*1ba00*/  FFMA.FTZ R32, R37, UR53, -R40 ;  /* 0x0000003525207c23 */ /* 0x000fe20008010828 */
[----:B------:R-:W-:Y:S01]  /*1ba10*/  IMAD.U32 R37, RZ, RZ, UR53 ;  /* 0x00000035ff257e24 */ /* 0x000fe2000f8e00ff */
[----:B0-----:R-:W-:-:S04]  /*1ba20*/  FMNMX.FTZ R122, R93, R122, !PT ;  /* 0x0000007a5d7a7209 */ /* 0x001fc80007810000 */
[C---:B------:R-:W-:Y:S01]  /*1ba30*/  FSETP.NEU.FTZ.AND P1, PT, R122.reuse, -INF , PT ;  /* 0xff8000007a00780b */ /* 0x040fe20003f3d000 */
[----:B------:R-:W-:-:S05]  /*1ba40*/  FFMA.FTZ R37, R122, R37, -8 ;  /* 0xc10000007a257423 */ /* 0x000fca0000010025 */
[----:B------:R-:W-:Y:S01]  /*1ba50*/  FSEL R37, R37, RZ, P1 ;  /* 0x000000ff25257208 */ /* 0x000fe20000800000 */
[----:B------:R-:W-:-:S04]  /*1ba60*/  FFMA.FTZ R204, R44, UR53, -R40 ;  /* 0x000000352ccc7c23 */ /* 0x000fc80008010828 */
[--C-:B------:R-:W-:Y:S01]  /*1ba70*/  FFMA.FTZ R217, R5, UR53, -R37.reuse ;  /* 0x0000003505d97c23 */ /* 0x100fe20008010825 */
[----:B------:R-:W-:-:S01]  /*1ba80*/  FFMA.FTZ R6, R6, UR53, -R37 ;  /* 0x0000003506067c23 */ /* 0x000fc20008010825 */
[----:B------:R-:W-:Y:S01]  /*1ba90*/  FFMA.FTZ R5, R9, UR53, -R37 ;  /* 0x0000003509057c23 */ /* 0x000fe20008010825 */
[----:B------:R-:W-:Y:S01]  /*1baa0*/  MUFU.EX2 R216, R216 ;  /* 0x000000d800d87308 */ /* 0x000fe20000000800 */
[----:B------:R-:W-:-:S01]  /*1bab0*/  FFMA.FTZ R44, R48, UR53, -R40 ;  /* 0x00000035302c7c23 */ /* 0x000fc20008010828 */
[--C-:B------:R-:W-:Y:S01]  /*1bac0*/  FFMA.FTZ R48, R33, UR53, -R40.reuse ;  /* 0x0000003521307c23 */ /* 0x100fe20008010828 */
[----:B------:R-:W-:-:S01]  /*1bad0*/  FFMA.FTZ R33, R36, UR53, -R40 ;  /* 0x0000003524217c23 */ /* 0x000fc20008010828 */
[----:B------:R-:W-:-:S04]  /*1bae0*/  FFMA.FTZ R36, R10, UR53, -R37 ;  /* 0x000000350a247c23 */ /* 0x000fc80008010825 */
[----:B------:R-:W0:Y:S01]  /*1baf0*/  MUFU.EX2 R3, R3 ;  /* 0x0000000300037308 */ /* 0x000e220000000800 */
[----:B------:R-:W-:-:S07]  /*1bb00*/  FFMA.FTZ R219, R14, UR53, -R37 ;  /* 0x000000350edb7c23 */ /* 0x000fce0008010825 */
[----:B------:R-:W-:Y:S08]  /*1bb10*/  MUFU.EX2 R217, R217 ;  /* 0x000000d900d97308 */ /* 0x000ff00000000800 */
[----:B------:R-:W1:Y:S01]  /*1bb20*/  MUFU.EX2 R6, R6 ;  /* 0x0000000600067308 */ /* 0x000e620000000800 */
[----:B------:R-:W-:-:S07]  /*1bb30*/  FFMA.FTZ R79, R79, UR53, -R40 ;  /* 0x000000354f4f7c23 */ /* 0x000fce0008010828 */
[----:B------:R-:W2:Y:S01]  /*1bb40*/  MUFU.EX2 R4, R4 ;  /* 0x0000000400047308 */ /* 0x000ea20000000800 */
[----:B------:R-:W-:-:S07]  /*1bb50*/  FFMA.FTZ R10, R15, UR53, -R37 ;  /* 0x000000350f0a7c23 */ /* 0x000fce0008010825 */
[----:B------:R-:W3:Y:S01]  /*1bb60*/  MUFU.EX2 R5, R5 ;  /* 0x0000000500057308 */ /* 0x000ee20000000800 */
[----:B------:R-:W-:-:S01]  /*1bb70*/  FFMA.FTZ R20, R87, UR53, -R40 ;  /* 0x0000003557147c23 */ /* 0x000fc20008010828 */
[--C-:B------:R-:W-:Y:S01]  /*1bb80*/  FFMA.FTZ R206, R52, UR53, -R40.reuse ;  /* 0x0000003534ce7c23 */ /* 0x100fe20008010828 */
[----:B------:R-:W-:-:S05]  /*1bb90*/  FFMA.FTZ R73, R53, UR53, -R40 ;  /* 0x0000003535497c23 */ /* 0x000fca0008010828 */
[----:B------:R-:W4:Y:S01]  /*1bba0*/  MUFU.EX2 R7, R7 ;  /* 0x0000000700077308 */ /* 0x000f220000000800 */
[----:B------:R-:W-:-:S01]  /*1bbb0*/  FFMA.FTZ R87, R56, UR53, -R40 ;  /* 0x0000003538577c23 */ /* 0x000fc20008010828 */
[--C-:B------:R-:W-:Y:S01]  /*1bbc0*/  FFMA.FTZ R53, R28, UR53, -R40.reuse ;  /* 0x000000351c357c23 */ /* 0x100fe20008010828 */
[----:B------:R-:W-:-:S05]  /*1bbd0*/  FFMA.FTZ R52, R29, UR53, -R40 ;  /* 0x000000351d347c23 */ /* 0x000fca0008010828 */
[----:B------:R-:W5:Y:S01]  /*1bbe0*/  MUFU.EX2 R36, R36 ;  /* 0x0000002400247308 */ /* 0x000f620000000800 */
[----:B------:R-:W-:-:S01]  /*1bbf0*/  FFMA.FTZ R21, R21, UR53, -R40 ;  /* 0x0000003515157c23 */ /* 0x000fc20008010828 */
[--C-:B------:R-:W-:Y:S01]  /*1bc00*/  FFMA.FTZ R35, R84, UR53, -R40.reuse ;  /* 0x0000003554237c23 */ /* 0x100fe20008010828 */
[----:B------:R-:W-:-:S01]  /*1bc10*/  FFMA.FTZ R65, R65, UR53, -R40 ;  /* 0x0000003541417c23 */ /* 0x000fc20008010828 */
[--C-:B------:R-:W-:Y:S01]  /*1bc20*/  FFMA.FTZ R45, R45, UR53, -R40.reuse ;  /* 0x000000352d2d7c23 */ /* 0x100fe20008010828 */
[----:B------:R-:W-:-:S01]  /*1bc30*/  FFMA.FTZ R56, R57, UR53, -R40 ;  /* 0x0000003539387c23 */ /* 0x000fc20008010828 */
[--C-:B------:R-:W-:Y:S02]  /*1bc40*/  FFMA.FTZ R28, R91, UR53, -R40.reuse ;  /* 0x000000355b1c7c23 */ /* 0x100fe40008010828 */
[----:B------:R-:W5:Y:S01]  /*1bc50*/  MUFU.EX2 R218, R218 ;  /* 0x000000da00da7308 */ /* 0x000f620000000800 */
[----:B------:R-:W-:-:S01]  /*1bc60*/  FFMA.FTZ R29, R41, UR53, -R40 ;  /* 0x00000035291d7c23 */ /* 0x000fc20008010828 */
[--C-:B------:R-:W-:Y:S01]  /*1bc70*/  FFMA.FTZ R9, R24, UR53, -R37.reuse ;  /* 0x0000003518097c23 */ /* 0x100fe20008010825 */
[----:B------:R-:W-:-:S01]  /*1bc80*/  FFMA.FTZ R57, R66, UR53, -R37 ;  /* 0x0000003542397c23 */ /* 0x000fc20008010825 */
[----:B------:R-:W-:-:S04]  /*1bc90*/  FFMA.FTZ R66, R67, UR53, -R37 ;  /* 0x0000003543427c23 */ /* 0x000fc80008010825 */
[----:B------:R1:W-:Y:S01]  /*1bca0*/  MUFU.EX2 R12, R79 ;  /* 0x0000004f000c7308 */ /* 0x0003e20000000800 */
[----:B0-----:R-:W-:-:S01]  /*1bcb0*/  FADD.FTZ R67, R216, R3 ;  /* 0x00000003d8437221 */ /* 0x001fc20000010000 */
[----:B------:R-:W-:-:S06]  /*1bcc0*/  FFMA.FTZ R14, R78, UR53, -R37 ;  /* 0x000000354e0e7c23 */ /* 0x000fcc0008010825 */
[----:B------:R-:W0:Y:S01]  /*1bcd0*/  MUFU.EX2 R219, R219 ;  /* 0x000000db00db7308 */ /* 0x000e220000000800 */
[----:B-1----:R-:W-:-:S01]  /*1bce0*/  FFMA.FTZ R79, R88, UR53, -R40 ;  /* 0x00000035584f7c23 */ /* 0x002fc20008010828 */
[--C-:B------:R-:W-:Y:S01]  /*1bcf0*/  FFMA.FTZ R40, R26, UR53, -R37.reuse ;  /* 0x000000351a287c23 */ /* 0x100fe20008010825 */
[----:B------:R-:W-:-:S01]  /*1bd00*/  FFMA.FTZ R26, R63, UR53, -R37 ;  /* 0x000000353f1a7c23 */ /* 0x000fc20008010825 */
[----:B------:R-:W-:Y:S01]  /*1bd10*/  FFMA.FTZ R63, R74, UR53, -R37 ;  /* 0x000000354a3f7c23 */ /* 0x000fe20008010825 */
[----:B------:R-:W-:-:S03]  /*1bd20*/  FADD.FTZ R74, R217, R6 ;  /* 0x00000006d94a7221 */ /* 0x000fc60000010000 */
[----:B------:R-:W1:Y:S01]  /*1bd30*/  MUFU.EX2 R11, R11 ;  /* 0x0000000b000b7308 */ /* 0x000e620000000800 */
[----:B------:R-:W-:-:S01]  /*1bd40*/  FFMA.FTZ R78, R82, UR53, -R37 ;  /* 0x00000035524e7c23 */ /* 0x000fc20008010825 */
[----:B--2---:R-:W-:Y:S01]  /*1bd50*/  FADD.FTZ R82, R4, R67 ;  /* 0x0000004304527221 */ /* 0x004fe20000010000 */
[----:B---3--:R-:W-:-:S05]  /*1bd60*/  FADD.FTZ R67, R5, R74 ;  /* 0x0000004a05437221 */ /* 0x008fca0000010000 */
[----:B------:R-:W2:Y:S01]  /*1bd70*/  MUFU.EX2 R10, R10 ;  /* 0x0000000a000a7308 */ /* 0x000ea20000000800 */
[----:B------:R-:W-:-:S01]  /*1bd80*/  FFMA.FTZ R213, R77, UR53, -R37 ;  /* 0x000000354dd57c23 */ /* 0x000fc20008010825 */
[--C-:B------:R-:W-:Y:S01]  /*1bd90*/  FFMA.FTZ R201, R62, UR53, -R37.reuse ;  /* 0x000000353ec97c23 */ /* 0x100fe20008010825 */
[----:B------:R-:W-:-:S05]  /*1bda0*/  FFMA.FTZ R62, R71, UR53, -R37 ;  /* 0x00000035473e7c23 */ /* 0x000fca0008010825 */
[----:B------:R-:W3:Y:S01]  /*1bdb0*/  MUFU.EX2 R8, R8 ;  /* 0x0000000800087308 */ /* 0x000ee20000000800 */
[----:B------:R-:W-:-:S01]  /*1bdc0*/  FFMA.FTZ R205, R46, UR53, -R37 ;  /* 0x000000352ecd7c23 */ /* 0x000fc20008010825 */
[----:B----4-:R-:W-:Y:S01]  /*1bdd0*/  FADD.FTZ R71, R7, R82 ;  /* 0x0000005207477221 */ /* 0x010fe20000010000 */
[----:B-----5:R-:W-:-:S05]  /*1bde0*/  FADD.FTZ R46, R36, R67 ;  /* 0x00000043242e7221 */ /* 0x020fca0000010000 */
[----:B------:R-:W4:Y:S01]  /*1bdf0*/  MUFU.EX2 R9, R9 ;  /* 0x0000000900097308 */ /* 0x000f220000000800 */
[----:B------:R-:W-:-:S01]  /*1be00*/  FADD.FTZ R74, R218, R71 ;  /* 0x00000047da4a7221 */ /* 0x000fc20000010000 */
[----:B0-----:R-:W-:-:S06]  /*1be10*/  FADD.FTZ R67, R219, R46 ;  /* 0x0000002edb437221 */ /* 0x001fcc0000010000 */
[----:B------:R-:W0:Y:S01]  /*1be20*/  MUFU.EX2 R21, R21 ;  /* 0x0000001500157308 */ /* 0x000e220000000800 */
[----:B------:R-:W-:-:S07]  /*1be30*/  FFMA.FTZ R15, R81, UR53, -R37 ;  /* 0x00000035510f7c23 */ /* 0x000fce0008010825 */
[----:B------:R-:W5:Y:S01]  /*1be40*/  MUFU.EX2 R40, R40 ;  /* 0x0000002800287308 */ /* 0x000f620000000800 */
[----:B------:R-:W-:-:S01]  /*1be50*/  FFMA.FTZ R203, R70, UR53, -R37 ;  /* 0x0000003546cb7c23 */ /* 0x000fc20008010825 */
[----:B-1----:R-:W-:-:S06]  /*1be60*/  FADD.FTZ R71, R11, R74 ;  /* 0x0000004a0b477221 */ /* 0x002fcc0000010000 */
[----:B------:R-:W1:Y:S01]  /*1be70*/  MUFU.EX2 R212, R212 ;  /* 0x000000d400d47308 */ /* 0x000e620000000800 */
[----:B------:R-:W-:-:S01]  /*1be80*/  FFMA.FTZ R70, R75, UR53, -R37 ;  /* 0x000000354b467c23 */ /* 0x000fc20008010825 */
[----:B--2---:R-:W-:-:S06]  /*1be90*/  FADD.FTZ R74, R10, R67 ;  /* 0x000000430a4a7221 */ /* 0x004fcc0000010000 */
[----:B------:R-:W2:Y:S01]  /*1bea0*/  MUFU.EX2 R213, R213 ;  /* 0x000000d500d57308 */ /* 0x000ea20000000800 */
[----:B------:R-:W-:Y:S01]  /*1beb0*/  MOV R75, UR38 ;  /* 0x00000026004b7c02 */ /* 0x000fe20008000f00 */
[----:B---3--:R-:W-:Y:S01]  /*1bec0*/  FADD.FTZ R82, R8, R71 ;  /* 0x0000004708527221 */ /* 0x008fe20000010000 */
[----:B----4-:R-:W-:-:S05]  /*1bed0*/  FADD.FTZ R67, R9, R74 ;  /* 0x0000004a09437221 */ /* 0x010fca0000010000 */
[----:B------:R-:W3:Y:S01]  /*1bee0*/  MUFU.EX2 R14, R14 ;  /* 0x0000000e000e7308 */ /* 0x000ee20000000800 */
[----:B------:R-:W-:-:S01]  /*1bef0*/  FFMA.FTZ R215, R85, UR53, -R37 ;  /* 0x0000003555d77c23 */ /* 0x000fc20008010825 */
[----:B------:R-:W-:Y:S01]  /*1bf00*/  PRMT R0, R75, 0x654, R0 ;  /* 0x000006544b007816 */ /* 0x000fe20000000000 */
[----:B------:R-:W-:-:S01]  /*1bf10*/  FFMA.FTZ R47, R47, UR53, -R37 ;  /* 0x000000352f2f7c23 */ /* 0x000fc20008010825 */
[----:B------:R-:W-:-:S04]  /*1bf20*/  FFMA.FTZ R46, R50, UR53, -R37 ;  /* 0x00000035322e7c23 */ /* 0x000fc80008010825 */
[----:B------:R-:W4:Y:S01]  /*1bf30*/  MUFU.EX2 R15, R15 ;  /* 0x0000000f000f7308 */ /* 0x000f220000000800 */
[----:B0-----:R-:W-:-:S01]  /*1bf40*/  FADD.FTZ R71, R21, R82 ;  /* 0x0000005215477221 */ /* 0x001fc20000010000 */
[----:B-----5:R-:W-:Y:S01]  /*1bf50*/  FADD.FTZ R50, R40, R67 ;  /* 0x0000004328327221 */ /* 0x020fe20000010000 */
[----:B------:R-:W-:-:S01]  /*1bf60*/  FFMA.FTZ R24, R86, UR53, -R37 ;  /* 0x0000003556187c23 */ /* 0x000fc20008010825 */
[----:B------:R0:W-:Y:S04]  /*1bf70*/  SYNCS.ARRIVE.TRANS64.RED.A1T0 RZ, [R0+URZ], RZ ;  /* 0x000000ff00ff79a7 */ /* 0x0001e8000810043f */
[----:B------:R-:W5:Y:S01]  /*1bf80*/  MUFU.EX2 R39, R39 ;  /* 0x0000002700277308 */ /* 0x000f620000000800 */
[----:B------:R-:W-:-:S01]  /*1bf90*/  FFMA.FTZ R207, R54, UR53, -R37 ;  /* 0x0000003536cf7c23 */ /* 0x000fc20008010825 */
[----:B-1----:R-:W-:-:S06]  /*1bfa0*/  FADD.FTZ R54, R212, R71 ;  /* 0x00000047d4367221 */ /* 0x002fcc0000010000 */
[----:B------:R-:W1:Y:S01]  /*1bfb0*/  MUFU.EX2 R78, R78 ;  /* 0x0000004e004e7308 */ /* 0x000e620000000800 */
[----:B------:R-:W-:-:S01]  /*1bfc0*/  FFMA.FTZ R41, R89, UR53, -R37 ;  /* 0x0000003559297c23 */ /* 0x000fc20008010825 */
[----:B------:R-:W-:-:S06]  /*1bfd0*/  FADD.FTZ R67, R27, R54 ;  /* 0x000000361b437221 */ /* 0x000fcc0000010000 */
[----:B------:R-:W1:Y:S01]  /*1bfe0*/  MUFU.EX2 R214, R214 ;  /* 0x000000d600d67308 */ /* 0x000e620000000800 */
[----:B------:R-:W-:-:S07]  /*1bff0*/  FFMA.FTZ R80, R90, UR53, -R37 ;  /* 0x000000355a507c23 */ /* 0x000fce0008010825 */
[----:B------:R-:W-:Y:S08]  /*1c000*/  MUFU.EX2 R215, R215 ;  /* 0x000000d700d77308 */ /* 0x000ff00000000800 */
[----:B0-----:R2:W-:Y:S01]  /*1c010*/  MUFU.EX2 R0, R47 ;  /* 0x0000002f00007308 */ /* 0x0015e20000000800 */
[----:B------:R-:W-:-:S01]  /*1c020*/  FADD.FTZ R54, R12, R67 ;  /* 0x000000430c367221 */ /* 0x000fc20000010000 */
[----:B--2---:R-:W-:-:S06]  /*1c030*/  FADD.FTZ R47, R213, R50 ;  /* 0x00000032d52f7221 */ /* 0x004fcc0000010000 */
[----:B------:R-:W0:Y:S01]  /*1c040*/  MUFU.EX2 R35, R35 ;  /* 0x0000002300237308 */ /* 0x000e220000000800 */
[----:B---3--:R-:W-:-:S07]  /*1c050*/  FADD.FTZ R50, R14, R47 ;  /* 0x0000002f0e327221 */ /* 0x008fce0000010000 */
[----:B------:R-:W-:Y:S01]  /*1c060*/  MUFU.EX2 R24, R24 ;  /* 0x0000001800187308 */ /* 0x000fe20000000800 */
[----:B----4-:R-:W-:-:S01]  /*1c070*/  FADD.FTZ R67, R15, R50 ;  /* 0x000000320f437221 */ /* 0x010fc20000010000 */
[--C-:B------:R-:W-:Y:S01]  /*1c080*/  FFMA.FTZ R51, R51, UR53, -R37.reuse ;  /* 0x0000003533337c23 */ /* 0x100fe20008010825 */
[----:B------:R-:W-:-:S05]  /*1c090*/  FFMA.FTZ R209, R30, UR53, -R37 ;  /* 0x000000351ed17c23 */ /* 0x000fca0008010825 */
[----:B------:R-:W2:Y:S01]  /*1c0a0*/  MUFU.EX2 R20, R20 ;  /* 0x0000001400147308 */ /* 0x000ea20000000800 */
[----:B-----5:R-:W-:-:S01]  /*1c0b0*/  FADD.FTZ R71, R39, R54 ;  /* 0x0000003627477221 */ /* 0x020fc20000010000 */
[----:B-1----:R-:W-:-:S06]  /*1c0c0*/  FADD.FTZ R30, R78, R67 ;  /* 0x000000434e1e7221 */ /* 0x002fcc0000010000 */
[----:B------:R-:W1:Y:S01]  /*1c0d0*/  MUFU.EX2 R41, R41 ;  /* 0x0000002900297308 */ /* 0x000e620000000800 */
[----:B------:R-:W-:-:S07]  /*1c0e0*/  FADD.FTZ R50, R214, R71 ;  /* 0x00000047d6327221 */ /* 0x000fce0000010000 */
[----:B------:R-:W3:Y:S08]  /*1c0f0*/  MUFU.EX2 R79, R79 ;  /* 0x0000004f004f7308 */ /* 0x000ef00000000800 */
[----:B------:R-:W4:Y:S01]  /*1c100*/  MUFU.EX2 R80, R80 ;  /* 0x0000005000507308 */ /* 0x000f220000000800 */
[----:B0-----:R-:W-:-:S07]  /*1c110*/  FADD.FTZ R67, R35, R50 ;  /* 0x0000003223437221 */ /* 0x001fce0000010000 */
[----:B------:R-:W0:Y:S08]  /*1c120*/  MUFU.EX2 R200, R200 ;  /* 0x000000c800c87308 */ /* 0x000e300000000800 */
[----:B------:R-:W5:Y:S08]  /*1c130*/  MUFU.EX2 R201, R201 ;  /* 0x000000c900c97308 */ /* 0x000f700000000800 */
[----:B------:R1:W-:Y:S01]  /*1c140*/  MUFU.EX2 R47, R51 ;  /* 0x00000033002f7308 */ /* 0x0003e20000000800 */
[----:B--2---:R-:W-:-:S01]  /*1c150*/  FADD.FTZ R54, R20, R67 ;  /* 0x0000004314367221 */ /* 0x004fc20000010000 */
[----:B-1----:R-:W-:-:S06]  /*1c160*/  FADD.FTZ R51, R215, R30 ;  /* 0x0000001ed7337221 */ /* 0x002fcc0000010000 */
[----:B------:R-:W1:Y:S01]  /*1c170*/  MUFU.EX2 R26, R26 ;  /* 0x0000001a001a7308 */ /* 0x000e620000000800 */
[----:B------:R-:W-:-:S07]  /*1c180*/  FADD.FTZ R50, R24, R51 ;  /* 0x0000003318327221 */ /* 0x000fce0000010000 */
[----:B------:R-:W2:Y:S01]  /*1c190*/  MUFU.EX2 R38, R38 ;  /* 0x0000002600267308 */ /* 0x000ea20000000800 */
[----:B------:R-:W-:-:S01]  /*1c1a0*/  FADD.FTZ R51, R41, R50 ;  /* 0x0000003229337221 */ /* 0x000fc20000010000 */
[----:B---3--:R-:W-:-:S06]  /*1c1b0*/  FADD.FTZ R67, R79, R54 ;  /* 0x000000364f437221 */ /* 0x008fcc0000010000 */
[----:B------:R-:W3:Y:S01]  /*1c1c0*/  MUFU.EX2 R57, R57 ;  /* 0x0000003900397308 */ /* 0x000ee20000000800 */
[----:B----4-:R-:W-:-:S01]  /*1c1d0*/  FADD.FTZ R50, R80, R51 ;  /* 0x0000003350327221 */ /* 0x010fc20000010000 */
[----:B------:R-:W-:-:S06]  /*1c1e0*/  F2FP.SATFINITE.E4M3.F32.PACK_AB_MERGE_C R71, R7, R4, RZ ;  /* 0x000000040747723e */ /* 0x000fcc00048070ff */
[----:B------:R-:W4:Y:S01]  /*1c1f0*/  MUFU.EX2 R65, R65 ;  /* 0x0000004100417308 */ /* 0x000f220000000800 */
[----:B0-----:R-:W-:-:S01]  /*1c200*/  FADD.FTZ R54, R200, R67 ;  /* 0x00000043c8367221 */ /* 0x001fc20000010000 */
[----:B-----5:R-:W-:-:S06]  /*1c210*/  FADD.FTZ R7, R201, R50 ;  /* 0x00000032c9077221 */ /* 0x020fcc0000010000 */
[----:B------:R-:W0:Y:S01]  /*1c220*/  MUFU.EX2 R66, R66 ;  /* 0x0000004200427308 */ /* 0x000e220000000800 */
[----:B------:R-:W-:Y:S01]  /*1c230*/  F2FP.SATFINITE.E4M3.F32.PACK_AB_MERGE_C R51, R21, R8, RZ ;  /* 0x000000081533723e */ /* 0x000fe200048070ff */
[----:B------:R-:W-:-:S06]  /*1c240*/  FADD.FTZ R21, R43, R54 ;  /* 0x000000362b157221 */ /* 0x000fcc0000010000 */
[----:B------:R-:W5:Y:S01]  /*1c250*/  MUFU.EX2 R202, R202 ;  /* 0x000000ca00ca7308 */ /* 0x000f620000000800 */
[----:B-1----:R-:W-:-:S07]  /*1c260*/  FADD.FTZ R8, R26, R7 ;  /* 0x000000071a087221 */ /* 0x002fce0000010000 */
[----:B------:R-:W1:Y:S01]  /*1c270*/  MUFU.EX2 R203, R203 ;  /* 0x000000cb00cb7308 */ /* 0x000e620000000800 */
[----:B------:R-:W-:Y:S01]  /*1c280*/  F2FP.SATFINITE.E4M3.F32.PACK_AB_MERGE_C R50, R39, R12, RZ ;  /* 0x0000000c2732723e */ /* 0x000fe200048070ff */
[----:B--2---:R-:W-:Y:S01]  /*1c290*/  FADD.FTZ R12, R38, R21 ;  /* 0x00000015260c7221 */ /* 0x004fe20000010000 */
[----:B---3--:R-:W-:-:S05]  /*1c2a0*/  FADD.FTZ R21, R57, R8 ;  /* 0x0000000839157221 */ /* 0x008fca0000010000 */
[----:B------:R-:W2:Y:S01]  /*1c2b0*/  MUFU.EX2 R62, R62 ;  /* 0x0000003e003e7308 */ /* 0x000ea20000000800 */
[C---:B----4-:R-:W-:Y:S01]  /*1c2c0*/  F2FP.SATFINITE.E4M3.F32.PACK_AB_MERGE_C R38, R65.reuse, R38, RZ ;  /* 0x000000264126723e */ /* 0x050fe200048070ff */
[----:B------:R-:W-:-:S06]  /*1c2d0*/  FADD.FTZ R65, R65, R12 ;  /* 0x0000000c41417221 */ /* 0x000fcc0000010000 */
[----:B------:R-:W3:Y:S01]  /*1c2e0*/  MUFU.EX2 R42, R42 ;  /* 0x0000002a002a7308 */ /* 0x000ee20000000800 */
[----:B0-----:R-:W-:-:S07]  /*1c2f0*/  FADD.FTZ R8, R66, R21 ;  /* 0x0000001542087221 */ /* 0x001fce0000010000 */
[----:B------:R-:W0:Y:S01]  /*1c300*/  MUFU.EX2 R63, R63 ;  /* 0x0000003f003f7308 */ /* 0x000e220000000800 */
[----:B-----5:R-:W-:-:S01]  /*1c310*/  FADD.FTZ R12, R202, R65 ;  /* 0x00000041ca0c7221 */ /* 0x020fc20000010000 */
[----:B-1----:R-:W-:-:S06]  /*1c320*/  FADD.FTZ R21, R203, R8 ;  /* 0x00000008cb157221 */ /* 0x002fcc0000010000 */
[----:B------:R-:W1:Y:S01]  /*1c330*/  MUFU.EX2 R70, R70 ;  /* 0x0000004600467308 */ /* 0x000e620000000800 */
[----:B------:R-:W-:-:S01]  /*1c340*/  FADD.FTZ R39, R61, R12 ;  /* 0x0000000c3d277221 */ /* 0x000fc20000010000 */
[----:B--2---:R-:W-:-:S06]  /*1c350*/  FADD.FTZ R12, R62, R21 ;  /* 0x000000153e0c7221 */ /* 0x004fcc0000010000 */
[----:B------:R-:W2:Y:S01]  /*1c360*/  MUFU.EX2 R204, R204 ;  /* 0x000000cc00cc7308 */ /* 0x000ea20000000800 */
[----:B------:R-:W-:-:S07]  /*1c370*/  F2FP.SATFINITE.E4M3.F32.PACK_AB_MERGE_C R79, R79, R20, RZ ;  /* 0x000000144f4f723e */ /* 0x000fce00048070ff */
[----:B------:R-:W4:Y:S01]  /*1c380*/  MUFU.EX2 R205, R205 ;  /* 0x000000cd00cd7308 */ /* 0x000f220000000800 */
[----:B---3--:R-:W-:-:S01]  /*1c390*/  FADD.FTZ R20, R42, R39 ;  /* 0x000000272a147221 */ /* 0x008fc20000010000 */
[----:B------:R-:W-:-:S06]  /*1c3a0*/  F2FP.SATFINITE.E4M3.F32.PACK_AB_MERGE_C R216, R3, R216, R71 ;  /* 0x000000d803d8723e */ /* 0x000fcc0004807047 */
[----:B------:R-:W3:Y:S01]  /*1c3b0*/  MUFU.EX2 R45, R45 ;  /* 0x0000002d002d7308 */ /* 0x000ee20000000800 */
[----:B0-----:R-:W-:-:S01]  /*1c3c0*/  FADD.FTZ R3, R63, R12 ;  /* 0x0000000c3f037221 */ /* 0x001fc20000010000 */
[C---:B------:R-:W-:Y:S01]  /*1c3d0*/  F2FP.SATFINITE.E4M3.F32.PACK_AB_MERGE_C R42, R69.reuse, R42, RZ ;  /* 0x0000002a452a723e */ /* 0x040fe200048070ff */
[----:B------:R-:W-:-:S05]  /*1c3e0*/  FADD.FTZ R69, R69, R20 ;  /* 0x0000001445457221 */ /* 0x000fca0000010000 */
[----:B------:R-:W0:Y:S01]  /*1c3f0*/  MUFU.EX2 R44, R44 ;  /* 0x0000002c002c7308 */ /* 0x000e220000000800 */
[C---:B-1----:R-:W-:Y:S01]  /*1c400*/  F2FP.SATFINITE.E4M3.F32.PACK_AB_MERGE_C R63, R70.reuse, R63, RZ ;  /* 0x0000003f463f723e */ /* 0x042fe200048070ff */
[----:B------:R-:W-:-:S06]  /*1c410*/  FADD.FTZ R70, R70, R3 ;  /* 0x0000000346467221 */ /* 0x000fcc0000010000 */
[----:B------:R-:W1:Y:S01]  /*1c420*/  MUFU.EX2 R46, R46 ;  /* 0x0000002e002e7308 */ /* 0x000e620000000800 */
[----:B------:R-:W-:-:S01]  /*1c430*/  FFMA.FTZ R55, R55, UR53, -R37 ;  /* 0x0000003537377c23 */ /* 0x000fc20008010825 */
[----:B--2---:R-:W-:-:S06]  /*1c440*/  FADD.FTZ R12, R204, R69 ;  /* 0x00000045cc0c7221 */ /* 0x004fcc0000010000 */
[----:B------:R-:W2:Y:S01]  /*1c450*/  MUFU.EX2 R83, R83 ;  /* 0x0000005300537308 */ /* 0x000ea20000000800 */
[----:B----4-:R-:W-:-:S01]  /*1c460*/  FADD.FTZ R3, R205, R70 ;  /* 0x00000046cd037221 */ /* 0x010fc20000010000 */
[----:B------:R-:W-:Y:S01]  /*1c470*/  F2FP.SATFINITE.E4M3.F32.PACK_AB_MERGE_C R218, R11, R218, R51 ;  /* 0x000000da0bda723e */ /* 0x000fe20004807033 */
[----:B------:R-:W-:-:S05]  /*1c480*/  FFMA.FTZ R58, R58, UR53, -R37 ;  /* 0x000000353a3a7c23 */ /* 0x000fca0008010825 */
[----:B------:R-:W4:Y:S01]  /*1c490*/  MUFU.EX2 R206, R206 ;  /* 0x000000ce00ce7308 */ /* 0x000f220000000800 */
[----:B---3--:R-:W-:-:S01]  /*1c4a0*/  FADD.FTZ R11, R45, R12 ;  /* 0x0000000c2d0b7221 */ /* 0x008fc20000010000 */
[----:B------:R-:W-:-:S06]  /*1c4b0*/  FADD.FTZ R21, R0, R3 ;  /* 0x0000000300157221 */ /* 0x000fcc0000010000 */
[----:B------:R-:W3:Y:S01]  /*1c4c0*/  MUFU.EX2 R207, R207 ;  /* 0x000000cf00cf7308 */ /* 0x000ee20000000800 */
[----:B------:R-:W-:-:S01]  /*1c4d0*/  FFMA.FTZ R59, R59, UR53, -R37 ;  /* 0x000000353b3b7c23 */ /* 0x000fc20008010825 */
[----:B0-----:R-:W-:-:S06]  /*1c4e0*/  FADD.FTZ R12, R44, R11 ;  /* 0x0000000b2c0c7221 */ /* 0x001fcc0000010000 */
[----:B------:R-:W0:Y:S01]  /*1c4f0*/  MUFU.EX2 R73, R73 ;  /* 0x0000004900497308 */ /* 0x000e220000000800 */
[----:B-1----:R-:W-:-:S07]  /*1c500*/  FADD.FTZ R20, R46, R21 ;  /* 0x000000152e147221 */ /* 0x002fce0000010000 */
[----:B------:R-:W1:Y:S01]  /*1c510*/  MUFU.EX2 R30, R55 ;  /* 0x00000037001e7308 */ /* 0x000e620000000800 */
[C---:B--2---:R-:W-:Y:S01]  /*1c520*/  F2FP.SATFINITE.E4M3.F32.PACK_AB_MERGE_C R44, R83.reuse, R44, RZ ;  /* 0x0000002c532c723e */ /* 0x044fe200048070ff */
[----:B------:R-:W-:-:S06]  /*1c530*/  FADD.FTZ R83, R83, R12 ;  /* 0x0000000c53537221 */ /* 0x000fcc0000010000 */
[----:B------:R-:W-:Y:S01]  /*1c540*/  MUFU.EX2 R87, R87 ;  /* 0x0000005700577308 */ /* 0x000fe20000000800 */
[----:B------:R-:W-:-:S07]  /*1c550*/  FADD.FTZ R20, R47, R20 ;  /* 0x000000142f147221 */ /* 0x000fce0000010000 */
[----:B------:R-:W2:Y:S08]  /*1c560*/  MUFU.EX2 R56, R56 ;  /* 0x0000003800387308 */ /* 0x000eb00000000800 */
[----:B------:R-:W5:Y:S01]  /*1c570*/  MUFU.EX2 R4, R58 ;  /* 0x0000003a00047308 */ /* 0x000f620000000800 */
[----:B------:R-:W-:-:S01]  /*1c580*/  FFMA.FTZ R31, R31, UR53, -R37 ;  /* 0x000000351f1f7c23 */ /* 0x000fc20008010825 */
[----:B----4-:R-:W-:Y:S01]  /*1c590*/  FADD.FTZ R12, R206, R83 ;  /* 0x00000053ce0c7221 */ /* 0x010fe20000010000 */
[----:B---3--:R-:W-:-:S05]  /*1c5a0*/  FADD.FTZ R11, R207, R20 ;  /* 0x00000014cf0b7221 */ /* 0x008fca0000010000 */
[----:B------:R-:W3:Y:S01]  /*1c5b0*/  MUFU.EX2 R7, R59 ;  /* 0x0000003b00077308 */ /* 0x000ee20000000800 */
[----:B------:R-:W-:-:S01]  /*1c5c0*/  FFMA.FTZ R34, R34, UR53, -R37 ;  /* 0x0000003522227c23 */ /* 0x000fc20008010825 */
[----:B0-----:R-:W-:-:S06]  /*1c5d0*/  FADD.FTZ R12, R73, R12 ;  /* 0x0000000c490c7221 */ /* 0x001fcc0000010000 */
[----:B------:R-:W-:Y:S01]  /*1c5e0*/  MUFU.EX2 R49, R49 ;  /* 0x0000003100317308 */ /* 0x000fe20000000800 */
[----:B-1----:R-:W-:-:S07]  /*1c5f0*/  FADD.FTZ R11, R30, R11 ;  /* 0x0000000b1e0b7221 */ /* 0x002fce0000010000 */
[----:B------:R-:W0:Y:S01]  /*1c600*/  MUFU.EX2 R48, R48 ;  /* 0x0000003000307308 */ /* 0x000e220000000800 */
[----:B------:R-:W-:-:S07]  /*1c610*/  FFMA.FTZ R60, R60, UR53, -R37 ;  /* 0x000000353c3c7c23 */ /* 0x000fce0008010825 */
[----:B------:R-:W1:Y:S01]  /*1c620*/  MUFU.EX2 R53, R53 ;  /* 0x0000003500357308 */ /* 0x000e620000000800 */
[----:B--2---:R-:W-:-:S07]  /*1c630*/  F2FP.SATFINITE.E4M3.F32.PACK_AB_MERGE_C R20, R56, R87, RZ ;  /* 0x000000573814723e */ /* 0x004fce00048070ff */
[----:B------:R-:W2:Y:S01]  /*1c640*/  MUFU.EX2 R209, R209 ;  /* 0x000000d100d17308 */ /* 0x000ea20000000800 */
[----:B------:R-:W-:-:S01]  /*1c650*/  FADD.FTZ R87, R87, R12 ;  /* 0x0000000c57577221 */ /* 0x000fc20000010000 */
[----:B-----5:R-:W-:-:S06]  /*1c660*/  FADD.FTZ R12, R4, R11 ;  /* 0x0000000b040c7221 */ /* 0x020fcc0000010000 */
[----:B------:R-:W4:Y:S01]  /*1c670*/  MUFU.EX2 R52, R52 ;  /* 0x0000003400347308 */ /* 0x000f220000000800 */
[----:B------:R-:W-:-:S07]  /*1c680*/  FFMA.FTZ R64, R64, UR53, -R37 ;  /* 0x0000003540407c23 */ /* 0x000fce0008010825 */
[----:B------:R-:W5:Y:S01]  /*1c690*/  MUFU.EX2 R8, R31 ;  /* 0x0000001f00087308 */ /* 0x000f620000000800 */
[----:B------:R-:W-:Y:S01]  /*1c6a0*/  F2FP.SATFINITE.E4M3.F32.PACK_AB_MERGE_C R5, R36, R5, RZ ;  /* 0x000000052405723e */ /* 0x000fe200048070ff */
[----:B------:R-:W-:Y:S01]  /*1c6b0*/  FADD.FTZ R56, R56, R87 ;  /* 0x0000005738387221 */ /* 0x000fe20000010000 */
[----:B---3--:R-:W-:-:S05]  /*1c6c0*/  FADD.FTZ R12, R7, R12 ;  /* 0x0000000c070c7221 */ /* 0x008fca0000010000 */
[----:B------:R-:W3:Y:S01]  /*1c6d0*/  MUFU.EX2 R34, R34 ;  /* 0x0000002200227308 */ /* 0x000ee20000000800 */
[----:B------:R-:W-:Y:S01]  /*1c6e0*/  F2FP.SATFINITE.E4M3.F32.PACK_AB_MERGE_C R217, R6, R217, R5 ;  /* 0x000000d906d9723e */ /* 0x000fe20004807005 */
[--C-:B------:R-:W-:Y:S01]  /*1c6f0*/  FFMA.FTZ R68, R68, UR53, -R37.reuse ;  /* 0x0000003544447c23 */ /* 0x100fe20008010825 */
[----:B------:R-:W-:-:S05]  /*1c700*/  FFMA.FTZ R72, R72, UR53, -R37 ;  /* 0x0000003548487c23 */ /* 0x000fca0008010825 */
[----:B------:R-:W3:Y:S01]  /*1c710*/  MUFU.EX2 R3, R60 ;  /* 0x0000003c00037308 */ /* 0x000ee20000000800 */
[----:B------:R-:W-:Y:S01]  /*1c720*/  F2FP.SATFINITE.E4M3.F32.PACK_AB_MERGE_C R6, R7, R4, RZ ;  /* 0x000000040706723e */ /* 0x000fe200048070ff */
[----:B------:R-:W-:Y:S01]  /*1c730*/  FFMA.FTZ R37, R76, UR53, -R37 ;  /* 0x000000354c257c23 */ /* 0x000fe20008010825 */
[----:B0-----:R-:W-:Y:S01]  /*1c740*/  F2FP.SATFINITE.E4M3.F32.PACK_AB_MERGE_C R208, R48, R49, RZ ;  /* 0x0000003130d0723e */ /* 0x001fe200048070ff */
[----:B-1----:R-:W-:Y:S01]  /*1c750*/  FADD.FTZ R5, R53, R56 ;  /* 0x0000003835057221 */ /* 0x002fe20000010000 */
[----:B--2---:R-:W-:-:S03]  /*1c760*/  FADD.FTZ R7, R209, R12 ;  /* 0x0000000cd1077221 */ /* 0x004fc60000010000 */
[----:B------:R-:W0:Y:S01]  /*1c770*/  MUFU.EX2 R33, R33 ;  /* 0x0000002100217308 */ /* 0x000e220000000800 */
[C---:B----4-:R-:W-:Y:S01]  /*1c780*/  F2FP.SATFINITE.E4M3.F32.PACK_AB_MERGE_C R208, R52.reuse, R53, R208 ;  /* 0x0000003534d0723e */ /* 0x050fe200048070d0 */
[----:B------:R-:W-:Y:S01]  /*1c790*/  FADD.FTZ R52, R52, R5 ;  /* 0x0000000534347221 */ /* 0x000fe20000010000 */
[----:B------:R-:W-:-:S05]  /*1c7a0*/  F2FP.SATFINITE.E4M3.F32.PACK_AB_MERGE_C R9, R40, R9, RZ ;  /* 0x000000092809723e */ /* 0x000fca00048070ff */
[----:B------:R-:W1:Y:S01]  /*1c7b0*/  MUFU.EX2 R64, R64 ;  /* 0x0000004000407308 */ /* 0x000e620000000800 */
[----:B-----5:R-:W-:-:S01]  /*1c7c0*/  FADD.FTZ R7, R8, R7 ;  /* 0x0000000708077221 */ /* 0x020fc20000010000 */
[----:B------:R-:W-:Y:S01]  /*1c7d0*/  F2FP.SATFINITE.E4M3.F32.PACK_AB_MERGE_C R219, R10, R219, R9 ;  /* 0x000000db0adb723e */ /* 0x000fe20004807009 */
[----:B------:R-:W-:-:S05]  /*1c7e0*/  FADD.FTZ R49, R49, R52 ;  /* 0x0000003431317221 */ /* 0x000fca0000010000 */
[----:B------:R-:W2:Y:S01]  /*1c7f0*/  MUFU.EX2 R32, R32 ;  /* 0x0000002000207308 */ /* 0x000ea20000000800 */
[----:B---3--:R-:W-:-:S01]  /*1c800*/  FADD.FTZ R4, R34, R7 ;  /* 0x0000000722047221 */ /* 0x008fc20000010000 */
[----:B------:R-:W-:-:S06]  /*1c810*/  VIADD R10, R131, 0xfffffffe ;  /* 0xfffffffe830a7836 */ /* 0x000fcc0000000000 */
[----:B------:R-:W3:Y:S01]  /*1c820*/  MUFU.EX2 R211, R68 ;  /* 0x0000004400d37308 */ /* 0x000ee20000000800 */
[----:B------:R-:W-:Y:S01]  /*1c830*/  F2FP.SATFINITE.E4M3.F32.PACK_AB_MERGE_C R34, R3, R34, RZ ;  /* 0x000000220322723e */ /* 0x000fe200048070ff */
[----:B------:R-:W-:-:S06]  /*1c840*/  FADD.FTZ R48, R48, R49 ;  /* 0x0000003130307221 */ /* 0x000fcc0000010000 */
[----:B------:R-:W-:Y:S01]  /*1c850*/  MUFU.EX2 R72, R72 ;  /* 0x0000004800487308 */ /* 0x000fe20000000800 */
[----:B------:R-:W-:-:S07]  /*1c860*/  FADD.FTZ R3, R3, R4 ;  /* 0x0000000403037221 */ /* 0x000fce0000010000 */
[----:B------:R-:W4:Y:S01]  /*1c870*/  MUFU.EX2 R37, R37 ;  /* 0x0000002500257308 */ /* 0x000f220000000800 */
[----:B------:R-:W-:-:S07]  /*1c880*/  ISETP.GE.AND P1, PT, R10, R110, PT ;  /* 0x0000006e0a00720c */ /* 0x000fce0003f26270 */
[----:B------:R-:W5:Y:S08]  /*1c890*/  MUFU.EX2 R28, R28 ;  /* 0x0000001c001c7308 */ /* 0x000f700000000800 */
[----:B------:R-:W5:Y:S01]  /*1c8a0*/  MUFU.EX2 R29, R29 ;  /* 0x0000001d001d7308 */ /* 0x000f620000000800 */
[----:B0-----:R-:W-:-:S01]  /*1c8b0*/  FADD.FTZ R5, R33, R48 ;  /* 0x0000003021057221 */ /* 0x001fc20000010000 */
[----:B-1----:R-:W-:Y:S01]  /*1c8c0*/  FADD.FTZ R4, R64, R3 ;  /* 0x0000000340047221 */ /* 0x002fe20000010000 */
[----:B------:R-:W-:-:S02]  /*1c8d0*/  F2FP.SATFINITE.E4M3.F32.PACK_AB_MERGE_C R46, R47, R46, RZ ;  /* 0x0000002e2f2e723e */ /* 0x000fc400048070ff */
[----:B--2---:R-:W-:Y:S01]  /*1c8e0*/  FADD.FTZ R5, R32, R5 ;  /* 0x0000000520057221 */ /* 0x004fe20000010000 */
[----:B---3--:R-:W-:-:S01]  /*1c8f0*/  FADD.FTZ R3, R211, R4 ;  /* 0x00000004d3037221 */ /* 0x008fc20000010000 */
[----:B------:R-:W-:Y:S02]  /*1c900*/  F2FP.SATFINITE.E4M3.F32.PACK_AB_MERGE_C R205, R0, R205, R46 ;  /* 0x000000cd00cd723e */ /* 0x000fe4000480702e */
[----:B----4-:R-:W-:Y:S01]  /*1c910*/  F2FP.SATFINITE.E4M3.F32.PACK_AB_MERGE_C R0, R37, R72, RZ ;  /* 0x000000482500723e */ /* 0x010fe200048070ff */
[----:B-----5:R-:W-:Y:S01]  /*1c920*/  FADD.FTZ R12, R28, R5 ;  /* 0x000000051c0c7221 */ /* 0x020fe20000010000 */
[----:B------:R-:W-:Y:S01]  /*1c930*/  F2FP.SATFINITE.E4M3.F32.PACK_AB_MERGE_C R41, R80, R41, RZ ;  /* 0x000000295029723e */ /* 0x000fe200048070ff */
[----:B------:R-:W-:Y:S01]  /*1c940*/  FADD.FTZ R72, R72, R3 ;  /* 0x0000000348487221 */ /* 0x000fe20000010000 */
[----:B------:R-:W-:Y:S02]  /*1c950*/  F2FP.SATFINITE.E4M3.F32.PACK_AB_MERGE_C R57, R66, R57, RZ ;  /* 0x000000394239723e */ /* 0x000fe400048070ff */
[----:B------:R-:W-:-:S02]  /*1c960*/  F2FP.SATFINITE.E4M3.F32.PACK_AB_MERGE_C R15, R78, R15, RZ ;  /* 0x0000000f4e0f723e */ /* 0x000fc400048070ff */
[C---:B------:R-:W-:Y:S01]  /*1c970*/  F2FP.SATFINITE.E4M3.F32.PACK_AB_MERGE_C R210, R29.reuse, R28, RZ ;  /* 0x0000001c1dd2723e */ /* 0x040fe200048070ff */
[----:B------:R-:W-:Y:S01]  /*1c980*/  FADD.FTZ R12, R29, R12 ;  /* 0x0000000c1d0c7221 */ /* 0x000fe20000010000 */
[----:B------:R-:W-:Y:S01]  /*1c990*/  F2FP.SATFINITE.E4M3.F32.PACK_AB_MERGE_C R212, R27, R212, R50 ;  /* 0x000000d41bd4723e */ /* 0x000fe20004807032 */
[----:B------:R-:W-:Y:S01]  /*1c9a0*/  FADD.FTZ R11, R37, R72 ;  /* 0x00000048250b7221 */ /* 0x000fe20000010000 */
[----:B------:R-:W-:Y:S01]  /*1c9b0*/  F2FP.SATFINITE.E4M3.F32.PACK_AB_MERGE_C R214, R35, R214, R79 ;  /* 0x000000d623d6723e */ /* 0x000fe2000480704f */
[--C-:B------:R-:W-:Y:S01]  /*1c9c0*/  IMAD.MOV.U32 R27, RZ, RZ, R25.reuse ;  /* 0x000000ffff1b7224 */ /* 0x100fe200078e0019 */
[----:B------:R-:W-:Y:S01]  /*1c9d0*/  F2FP.SATFINITE.E4M3.F32.PACK_AB_MERGE_C R200, R43, R200, R38 ;  /* 0x000000c82bc8723e */ /* 0x000fe20004807026 */
[--C-:B------:R-:W-:Y:S01]  /*1c9e0*/  IMAD.MOV.U32 R29, RZ, RZ, R25.reuse ;  /* 0x000000ffff1d7224 */ /* 0x100fe200078e0019 */
[----:B------:R-:W-:Y:S01]  /*1c9f0*/  F2FP.SATFINITE.E4M3.F32.PACK_AB_MERGE_C R202, R61, R202, R42 ;  /* 0x000000ca3dca723e */ /* 0x000fe2000480702a */
[--C-:B------:R-:W-:Y:S01]  /*1ca00*/  IMAD.MOV.U32 R31, RZ, RZ, R25.reuse ;  /* 0x000000ffff1f7224 */ /* 0x100fe200078e0019 */
[----:B------:R-:W-:Y:S01]  /*1ca10*/  F2FP.SATFINITE.E4M3.F32.PACK_AB_MERGE_C R204, R45, R204, R44 ;  /* 0x000000cc2dcc723e */ /* 0x000fe2000480702c */
[--C-:B------:R-:W-:Y:S01]  /*1ca20*/  IMAD.MOV.U32 R35, RZ, RZ, R25.reuse ;  /* 0x000000ffff237224 */ /* 0x100fe200078e0019 */
[----:B------:R-:W-:Y:S01]  /*1ca30*/  F2FP.SATFINITE.E4M3.F32.PACK_AB_MERGE_C R206, R73, R206, R20 ;  /* 0x000000ce49ce723e */ /* 0x000fe20004807014 */
[----:B------:R-:W-:Y:S01]  /*1ca40*/  IMAD.MOV.U32 R37, RZ, RZ, R25 ;  /* 0x000000ffff257224 */ /* 0x000fe200078e0019 */
[----:B------:R-:W-:Y:S01]  /*1ca50*/  F2FP.SATFINITE.E4M3.F32.PACK_AB_MERGE_C R215, R24, R215, R41 ;  /* 0x000000d718d7723e */ /* 0x000fe20004807029 */
[----:B------:R-:W-:Y:S01]  /*1ca60*/  IMAD.MOV.U32 R24, RZ, RZ, R25 ;  /* 0x000000ffff187224 */ /* 0x000fe200078e0019 */
[----:B------:R-:W-:Y:S01]  /*1ca70*/  F2FP.SATFINITE.E4M3.F32.PACK_AB_MERGE_C R201, R26, R201, R57 ;  /* 0x000000c91ac9723e */ /* 0x000fe20004807039 */
[----:B------:R-:W-:Y:S01]  /*1ca80*/  IMAD.MOV.U32 R26, RZ, RZ, R25 ;  /* 0x000000ffff1a7224 */ /* 0x000fe200078e0019 */
        /* <DEDUP_REMOVED lines=11> */
[--C-:B------:R-:W-:Y:S01]  /*1cb40*/  IMAD.MOV.U32 R38, RZ, RZ, R25.reuse ;  /* 0x000000ffff267224 */ /* 0x100fe200078e0019 */
[-C--:B------:R-:W-:Y:S01]  /*1cb50*/  MOV R28, R25.reuse ;  /* 0x00000019001c7202 */ /* 0x080fe20000000f00 */
        /* <DEDUP_REMOVED lines=29> */
[----:B------:R-:W-:Y:S01]  /*1cd30*/  MOV R118, R25 ;  /* 0x0000001900767202 */ /* 0x000fe20000000f00 */
[----:B------:R-:W-:-:S02]  /*1cd40*/  IMAD.MOV.U32 R59, RZ, RZ, R25 ;  /* 0x000000ffff3b7224 */ /* 0x000fc400078e0019 */
[--C-:B------:R-:W-:Y:S02]  /*1cd50*/  IMAD.MOV.U32 R61, RZ, RZ, R25.reuse ;  /* 0x000000ffff3d7224 */ /* 0x100fe400078e0019 */
[--C-:B------:R-:W-:Y:S02]  /*1cd60*/  IMAD.MOV.U32 R60, RZ, RZ, R25.reuse ;  /* 0x000000ffff3c7224 */ /* 0x100fe400078e0019 */
[--C-:B------:R-:W-:Y:S02]  /*1cd70*/  IMAD.MOV.U32 R63, RZ, RZ, R25.reuse ;  /* 0x000000ffff3f7224 */ /* 0x100fe400078e0019 */
[--C-:B------:R-:W-:Y:S02]  /*1cd80*/  IMAD.MOV.U32 R62, RZ, RZ, R25.reuse ;  /* 0x000000ffff3e7224 */ /* 0x100fe400078e0019 */
[--C-:B------:R-:W-:Y:S02]  /*1cd90*/  IMAD.MOV.U32 R65, RZ, RZ, R25.reuse ;  /* 0x000000ffff417224 */ /* 0x100fe400078e0019 */
        /* <DEDUP_REMOVED lines=44> */
[----:B------:R-:W-:Y:S01]  /*1d060*/  IMAD.MOV.U32 R119, RZ, RZ, R25 ;  /* 0x000000ffff777224 */ /* 0x000fe200078e0019 */
[----:B------:R-:W-:Y:S06]  /*1d070*/  @!P1 BRA `(.L_x_4436) ;  /* 0x0000004000c09947 */ /* 0x000fec0003800000 */
[----:B------:R0:W5:Y:S01]  /*1d080*/  LDL.LU R3, [R1+0x30] ;  /* 0x0000300001037983 */ /* 0x0001620000300800 */
[----:B------:R-:W-:Y:S01]  /*1d090*/  IMAD.MOV.U32 R9, RZ, RZ, R122 ;  /* 0x000000ffff097224 */ /* 0x000fe200078e007a */
[----:B------:R-:W-:Y:S01]  /*1d0a0*/  CS2R R118, SRZ ;  /* 0x0000000000767805 */ /* 0x000fe2000001ff00 */
[----:B------:R-:W-:Y:S01]  /*1d0b0*/  IMAD.MOV.U32 R8, RZ, RZ, R120 ;  /* 0x000000ffff087224 */ /* 0x000fe200078e0078 */
[----:B------:R-:W-:Y:S01]  /*1d0c0*/  CS2R R116, SRZ ;  /* 0x0000000000747805 */ /* 0x000fe2000001ff00 */
[----:B------:R-:W-:Y:S01]  /*1d0d0*/  IMAD.MOV.U32 R0, RZ, RZ, R121 ;  /* 0x000000ffff007224 */ /* 0x000fe200078e0079 */
        /* <DEDUP_REMOVED lines=45> */
[----:B0-----:R-:W-:-:S07]  /*1d3b0*/  CS2R R24, SRZ ;  /* 0x0000000000187805 */ /* 0x001fce000001ff00 */
.L_x_4448:
[----:B------:R-:W2:Y:S01]  /*1d3c0*/  LDL R5, [R1+0x40] ;  /* 0x0000400001057983 */ /* 0x000ea20000100800 */
[----:B------:R-:W-:Y:S01]  /*1d3d0*/  ISETP.NE.AND P1, PT, R0, 0x1, PT ;  /* 0x000000010000780c */ /* 0x000fe20003f25270 */
[----:B------:R-:W-:Y:S05]  /*1d3e0*/  YIELD ;  /* 0x0000000000007946 */ /* 0x000fea0003800000 */
[----:B------:R-:W-:-:S04]  /*1d3f0*/  SEL R4, RZ, 0x1, P1 ;  /* 0x00000001ff047807 */ /* 0x000fc80000800000 */
[----:B-----5:R-:W-:-:S05]  /*1d400*/  LOP3.LUT R6, R3, R4, RZ, 0x3c, !PT ;  /* 0x0000000403067212 */ /* 0x020fca00078e3cff */
[----:B------:R0:W-:Y:S01]  /*1d410*/  STL [R1+0x30], R6 ;  /* 0x0000300601007387 */ /* 0x0001e20000100800 */
[----:B--2---:R-:W-:-:S13]  /*1d420*/  ISETP.NE.AND P1, PT, R5, RZ, PT ;  /* 0x000000ff0500720c */ /* 0x004fda0003f25270 */
[----:B0-----:R-:W-:Y:S05]  /*1d430*/  @P1 BRA `(.L_x_4437) ;  /* 0x00000000003c1947 */ /* 0x001fea0003800000 */
[----:B------:R-:W-:Y:S05]  /*1d440*/  @!P0 BRA `(.L_x_4438) ;  /* 0x0000000000048947 */ /* 0x000fea0003800000 */
[----:B------:R-:W-:Y:S01]  /*1d450*/  BPT.TRAP 0x1 ;  /* 0x000000040000795c */ /* 0x000fe20000300000 */
.L_x_4438:
[----:B------:R-:W-:-:S05]  /*1d460*/  VIADD R4, R0, 0x1 ;  /* 0x0000000100047836 */ /* 0x000fca0000000000 */
[----:B------:R-:W-:-:S04]  /*1d470*/  ISETP.NE.AND P2, PT, R4, 0x2, PT ;  /* 0x000000020400780c */ /* 0x000fc80003f45270 */
[----:B------:R-:W-:Y:S02]  /*1d480*/  SEL R5, R4, RZ, P2 ;  /* 0x000000ff04057207 */ /* 0x000fe40001000000 */
[----:B------:R-:W-:-:S03]  /*1d490*/  SHF.L.U32 R4, R6, 0x1f, RZ ;  /* 0x0000001f06047819 */ /* 0x000fc600000006ff */
[----:B------:R-:W-:-:S04]  /*1d4a0*/  IMAD R5, R5, 0x8, R18 ;  /* 0x0000000805057824 */ /* 0x000fc800078e0212 */
[----:B------:R0:W1:Y:S01]  /*1d4b0*/  SYNCS.PHASECHK.TRANS64.TRYWAIT P2, [R5+URZ+0x33430], R4 ;  /* 0x03343004050075a7 */ /* 0x000062000804017f */
[----:B------:R-:W-:Y:S05]  /*1d4c0*/  @!P0 BRA `(.L_x_4439) ;  /* 0x0000000000048947 */ /* 0x000fea0003800000 */
[----:B------:R-:W-:Y:S01]  /*1d4d0*/  BPT.TRAP 0x1 ;  /* 0x000000040000795c */ /* 0x000fe20000300000 */
.L_x_4439:
[----:B------:R-:W-:Y:S04]  /*1d4e0*/  BSSY B0, `(.L_x_4437) ;  /* 0x0000004000007945 */ /* 0x000fe80003800000 */
[----:B-1----:R-:W-:Y:S05]  /*1d4f0*/  @P2 BRA `(.L_x_4440) ;  /* 0x0000000000082947 */ /* 0x002fea0003800000 */
[----:B------:R-:W1:Y:S02]  /*1d500*/  SYNCS.PHASECHK.TRANS64.TRYWAIT P2, [R5+URZ+0x33430], R4 ;  /* 0x03343004050075a7 */ /* 0x000e64000804017f */
[----:B-1----:R-:W-:Y:S05]  /*1d510*/  @!P2 BRA `(.L_x_4441) ;  /* 0x000001480050a947 */ /* 0x002fea0003800000 */
.L_x_4440:
[----:B------:R-:W-:Y:S05]  /*1d520*/  BSYNC B0 ;  /* 0x0000000000007941 */ /* 0x000fea0003800000 */
.L_x_4437:
[----:B01----:R-:W0:Y:S01]  /*1d530*/  S2R R4, SR_TID.X ;  /* 0x0000000000047919 */ /* 0x003e220000002100 */
[----:B------:R-:W-:Y:S05]  /*1d540*/  WARPSYNC.ALL ;  /* 0x0000000000007948 */ /* 0x000fea0003800000 */
[----:B------:R-:W-:Y:S01]  /*1d550*/  IMAD.MOV.U32 R5, RZ, RZ, -0x7fffffe0 ;  /* 0x80000020ff057424 */ /* 0x000fe200078e00ff */
[----:B------:R-:W-:Y:S01]  /*1d560*/  UMOV UR20, UR28 ;  /* 0x0000001c00147c82 */ /* 0x000fe20008000000 */
[----:B------:R-:W-:Y:S01]  /*1d570*/  UMOV UR21, UR29 ;  /* 0x0000001d00157c82 */ /* 0x000fe20008000000 */
[----:B------:R-:W-:Y:S01]  /*1d580*/  MOV R21, 0x80000020 ;  /* 0x8000002000157802 */ /* 0x000fe20000000f00 */
[----:B------:R-:W-:Y:S01]  /*1d590*/  UMOV UR24, UR28 ;  /* 0x0000001c00187c82 */ /* 0x000fe20008000000 */
[----:B------:R-:W-:Y:S01]  /*1d5a0*/  R2UR UR23, R5 ;  /* 0x00000000051772ca */ /* 0x000fe200000e0000 */
[----:B------:R-:W-:Y:S01]  /*1d5b0*/  UMOV UR25, UR29 ;  /* 0x0000001d00197c82 */ /* 0x000fe20008000000 */
[C---:B------:R-:W-:Y:S01]  /*1d5c0*/  R2UR UR27, R21.reuse ;  /* 0x00000000151b72ca */ /* 0x040fe200000e0000 */
[----:B------:R-:W-:Y:S01]  /*1d5d0*/  IMAD.MOV.U32 R7, RZ, RZ, -0x7fffffe0 ;  /* 0x80000020ff077424 */ /* 0x000fe200078e00ff */
[----:B------:R-:W-:Y:S01]  /*1d5e0*/  UMOV UR32, UR28 ;  /* 0x0000001c00207c82 */ /* 0x000fe20008000000 */
[----:B------:R-:W-:Y:S01]  /*1d5f0*/  IMAD.MOV.U32 R15, RZ, RZ, -0x7fffffe0 ;  /* 0x80000020ff0f7424 */ /* 0x000fe200078e00ff */
[----:B------:R-:W-:Y:S01]  /*1d600*/  UMOV UR33, UR29 ;  /* 0x0000001d00217c82 */ /* 0x000fe20008000000 */
[----:B------:R-:W-:Y:S01]  /*1d610*/  R2UR UR43, R21 ;  /* 0x00000000152b72ca */ /* 0x000fe200000e0000 */
[----:B------:R-:W-:Y:S01]  /*1d620*/  UMOV UR40, UR28 ;  /* 0x0000001c00287c82 */ /* 0x000fe20008000000 */
[----:B------:R-:W-:Y:S01]  /*1d630*/  R2UR UR31, R7 ;  /* 0x00000000071f72ca */ /* 0x000fe200000e0000 */
[----:B------:R-:W-:Y:S01]  /*1d640*/  UMOV UR41, UR29 ;  /* 0x0000001d00297c82 */ /* 0x000fe20008000000 */
[----:B------:R-:W-:Y:S01]  /*1d650*/  R2UR UR35, R15 ;  /* 0x000000000f2372ca */ /* 0x000fe200000e0000 */
[----:B------:R-:W-:Y:S01]  /*1d660*/  IMAD.MOV.U32 R15, RZ, RZ, -0x7fffffe0 ;  /* 0x80000020ff0f7424 */ /* 0x000fe200078e00ff */
[----:B------:R-:W-:Y:S01]  /*1d670*/  R2UR UR47, R7 ;  /* 0x00000000072f72ca */ /* 0x000fe200000e0000 */
[----:B------:R-:W-:-:S02]  /*1d680*/  IMAD.MOV.U32 R7, RZ, RZ, -0x7fffffe0 ;  /* 0x80000020ff077424 */ /* 0x000fc400078e00ff */
[----:B------:R-:W-:Y:S01]  /*1d690*/  IMAD.MOV.U32 R5, RZ, RZ, -0x7fffffe0 ;  /* 0x80000020ff057424 */ /* 0x000fe200078e00ff */
[----:B0-----:R-:W-:Y:S02]  /*1d6a0*/  SHF.R.U32.HI R14, RZ, 0x7, R4 ;  /* 0x00000007ff0e7819 */ /* 0x001fe40000011604 */
[----:B------:R-:W-:-:S03]  /*1d6b0*/  IADD3 R4, R0, 0x1, RZ ;  /* 0x0000000100047810 */ /* 0x000fc60007ffe0ff */
[----:B------:R-:W-:-:S05]  /*1d6c0*/  VIADD R120, R14, 0x8 ;  /* 0x000000080e787836 */ /* 0x000fca0000000000 */
[----:B------:R0:W-:Y:S01]  /*1d6d0*/  BAR.SYNC.DEFER_BLOCKING R120, 0x100 ;  /* 0x000400780000751d */ /* 0x0001e20000010000 */
[----:B------:R-:W-:-:S04]  /*1d6e0*/  ISETP.NE.AND P2, PT, R4, 0x2, PT ;  /* 0x000000020400780c */ /* 0x000fc80003f45270 */
[----:B------:R-:W-:-:S05]  /*1d6f0*/  SEL R6, R4, RZ, P2 ;  /* 0x000000ff04067207 */ /* 0x000fca0001000000 */
[----:B------:R-:W-:Y:S01]  /*1d700*/  IMAD R4, R6, 0x780, R13 ;  /* 0x0000078006047824 */ /* 0x000fe200078e020d */
[----:B------:R1:W-:Y:S03]  /*1d710*/  STL [R1+0x20], R6 ;  /* 0x0000200601007387 */ /* 0x0003e60000100800 */
[C---:B------:R-:W-:Y:S01]  /*1d720*/  VIADD R20, R4.reuse, 0x80 ;  /* 0x0000008004147836 */ /* 0x040fe20000000000 */
[C---:B------:R-:W-:Y:S01]  /*1d730*/  R2UR UR22, R4.reuse ;  /* 0x00000000041672ca */ /* 0x040fe200000e0000 */
[----:B------:R-:W-:-:S03]  /*1d740*/  VIADD R14, R4, 0x180 ;  /* 0x00000180040e7836 */ /* 0x000fc60000000000 */
[----:B------:R-:W-:Y:S01]  /*1d750*/  R2UR UR26, R20 ;  /* 0x00000000141a72ca */ /* 0x000fe200000e0000 */
[----:B------:R-:W-:Y:S01]  /*1d760*/  VIADD R20, R4, 0x200 ;  /* 0x0000020004147836 */ /* 0x000fe20000000000 */
[----:B------:R-:W-:Y:S01]  /*1d770*/  R2UR UR34, R14 ;  /* 0x000000000e2272ca */ /* 0x000fe200000e0000 */
[----:B-1----:R-:W-:Y:S01]  /*1d780*/  VIADD R6, R4, 0x100 ;  /* 0x0000010004067836 */ /* 0x002fe20000000000 */
[----:B------:R-:W-:Y:S02]  /*1d790*/  WARPGROUP.ARRIVE ;  /* 0x00000000000079c5 */ /* 0x000fe40000000000 */
[----:B------:R-:W-:Y:S01]  /*1d7a0*/  R2UR UR42, R20 ;  /* 0x00000000142a72ca */ /* 0x000fe200000e0000 */
[----:B------:R-:W-:Y:S01]  /*1d7b0*/  VIADD R14, R4, 0x82 ;  /* 0x00000082040e7836 */ /* 0x000fe20000000000 */
[----:B------:R-:W-:Y:S01]  /*1d7c0*/  R2UR UR30, R6 ;  /* 0x00000000061e72ca */ /* 0x000fe200000e0000 */
[----:B------:R-:W-:Y:S01]  /*1d7d0*/  VIADD R6, R4, 0x2 ;  /* 0x0000000204067836 */ /* 0x000fe20000000000 */
[----:B------:R-:W-:Y:S02]  /*1d7e0*/  QGMMA.64x32x32.F32.E4M3.E4M3 R184, gdesc[UR20], RZ, !UPT, gsb0 ;  /* 0x0060000014b879f3 */ /* 0x000fe4000c0008ff */
[----:B------:R-:W-:Y:S01]  /*1d7f0*/  R2UR UR22, R14 ;  /* 0x000000000e1672ca */ /* 0x000fe200000e0000 */
[----:B------:R-:W-:Y:S01]  /*1d800*/  UMOV UR20, UR44 ;  /* 0x0000002c00147c82 */ /* 0x000fe20008000000 */
[----:B------:R-:W-:Y:S01]  /*1d810*/  R2UR UR46, R6 ;  /* 0x00000000062e72ca */ /* 0x000fe200000e0000 */
[----:B------:R-:W-:Y:S01]  /*1d820*/  UMOV UR21, UR45 ;  /* 0x0000002d00157c82 */ /* 0x000fe20008000000 */
[----:B------:R-:W-:-:S02]  /*1d830*/  R2UR UR23, R15 ;  /* 0x000000000f1772ca */ /* 0x000fc400000e0000 */
        /* <DEDUP_REMOVED lines=12> */
[----:B------:R-:W-:Y:S03]  /*1d900*/  QGMMA.64x32x32.F32.E4M3.E4M3 R152, gdesc[UR28], RZ, !UPT, gsb0 ;  /* 0x006000001c9879f3 */ /* 0x000fe6000c0008ff */
[----:B------:R-:W-:Y:S02]  /*1d910*/  WARPGROUP.DEPBAR.LE gsb0, 0x0 ;  /* 0x00008000000079c5 */ /* 0x000fe40000010000 */
[----:B------:R-:W-:-:S06]  /*1d920*/  WARPGROUP.ARRIVE ;  /* 0x00000000000079c5 */ /* 0x000fcc0000000000 */
[----:B------:R-:W-:Y:S01]  /*1d930*/  QGMMA.64x32x32.F32.E4M3.E4M3 R136, gdesc[UR32], RZ, !UPT, gsb0 ;  /* 0x00600000208879f3 */ /* 0x000fe2000c0008ff */
[----:B------:R-:W-:Y:S01]  /*1d940*/  R2UR UR34, R6 ;  /* 0x00000000062272ca */ /* 0x000fe200000e0000 */
[----:B------:R-:W-:Y:S01]  /*1d950*/  UMOV UR32, UR44 ;  /* 0x0000002c00207c82 */ /* 0x000fe20008000000 */
[----:B------:R-:W-:Y:S01]  /*1d960*/  R2UR UR35, R7 ;  /* 0x00000000072372ca */ /* 0x000fe200000e0000 */
[----:B------:R-:W-:Y:S01]  /*1d970*/  UMOV UR33, UR45 ;  /* 0x0000002d00217c82 */ /* 0x000fe20008000000 */
[----:B------:R-:W-:Y:S01]  /*1d980*/  VIADD R6, R4, 0x202 ;  /* 0x0000020204067836 */ /* 0x000fe20000000000 */
[----:B------:R-:W-:Y:S01]  /*1d990*/  MOV R7, 0x80000020 ;  /* 0x8000002000077802 */ /* 0x000fe20000000f00 */
[----:B------:R-:W-:Y:S02]  /*1d9a0*/  WARPGROUP.DEPBAR.LE gsb0, 0x0 ;  /* 0x00008000000079c5 */ /* 0x000fe40000010000 */
[----:B0-----:R-:W-:-:S06]  /*1d9b0*/  WARPGROUP.ARRIVE ;  /* 0x00000000000079c5 */ /* 0x001fcc0000000000 */
[----:B------:R-:W-:Y:S01]  /*1d9c0*/  QGMMA.64x32x32.F32.E4M3.E4M3 R120, gdesc[UR40], RZ, !UPT, gsb0 ;  /* 0x00600000287879f3 */ /* 0x000fe2000c0008ff */
[----:B------:R-:W-:Y:S01]  /*1d9d0*/  R2UR UR42, R6 ;  /* 0x00000000062a72ca */ /* 0x000fe200000e0000 */
[----:B------:R-:W-:Y:S01]  /*1d9e0*/  UMOV UR40, UR44 ;  /* 0x0000002c00287c82 */ /* 0x000fe20008000000 */
[----:B------:R-:W-:Y:S01]  /*1d9f0*/  R2UR UR43, R7 ;  /* 0x00000000072b72ca */ /* 0x000fe200000e0000 */
[----:B------:R-:W-:Y:S01]  /*1da00*/  UMOV UR41, UR45 ;  /* 0x0000002d00297c82 */ /* 0x000fe20008000000 */
[----:B------:R-:W-:Y:S02]  /*1da10*/  VIADD R6, R4, 0x280 ;  /* 0x0000028004067836 */ /* 0x000fe40000000000 */
[----:B------:R-:W-:-:S03]  /*1da20*/  IMAD.MOV.U32 R7, RZ, RZ, -0x7fffffe0 ;  /* 0x80000020ff077424 */ /* 0x000fc600078e00ff */
[----:B------:R-:W-:Y:S01]  /*1da30*/  R2UR UR6, R6 ;  /* 0x00000000060672ca */ /* 0x000fe200000e0000 */
[----:B------:R-:W-:Y:S01]  /*1da40*/  VIADD R6, R4, 0x300 ;  /* 0x0000030004067836 */ /* 0x000fe20000000000 */
[----:B------:R-:W-:Y:S01]  /*1da50*/  R2UR UR7, R7 ;  /* 0x00000000070772ca */ /* 0x000fe200000e0000 */
        /* <DEDUP_REMOVED lines=85> */
[----:B------:R-:W-:Y:S02]  /*1dfb0*/  R2UR UR15, R7 ;  /* 0x00000000070f72ca */ /* 0x000fe400000e0000 */
        /* <DEDUP_REMOVED lines=63> */
[C---:B------:R-:W-:Y:S02]  /*1e3b0*/  VIADD R6, R4.reuse, 0x682 ;  /* 0x0000068204067836 */ /* 0x040fe40000000000 */
[----:B------:R-:W-:Y:S02]  /*1e3c0*/  IMAD.MOV.U32 R7, RZ, RZ, -0x7fffffe0 ;  /* 0x80000020ff077424 */ /* 0x000fe400078e00ff */
[----:B------:R-:W-:Y:S01]  /*1e3d0*/  VIADD R4, R4, 0x702 ;  /* 0x0000070204047836 */ /* 0x000fe20000000000 */
        /* <DEDUP_REMOVED lines=30> */
[----:B------:R-:W-:Y:S05]  /*1e5c0*/  @P1 BRA `(.L_x_4442) ;  /* 0x0000000000281947 */ /* 0x000fea0003800000 */
[----:B------:R-:W-:Y:S05]  /*1e5d0*/  @!P0 BRA `(.L_x_4443) ;  /* 0x0000000000048947 */ /* 0x000fea0003800000 */
[----:B------:R-:W-:Y:S01]  /*1e5e0*/  BPT.TRAP 0x1 ;  /* 0x000000040000795c */ /* 0x000fe20000300000 */
.L_x_4443:
[----:B------:R-:W-:Y:S01]  /*1e5f0*/  SHF.L.U32 R3, R3, 0x1f, RZ ;  /* 0x0000001f03037819 */ /* 0x000fe200000006ff */
[----:B------:R-:W-:-:S04]  /*1e600*/  IMAD R4, R0, 0x8, R18 ;  /* 0x0000000800047824 */ /* 0x000fc800078e0212 */
[----:B------:R0:W1:Y:S01]  /*1e610*/  SYNCS.PHASECHK.TRANS64.TRYWAIT P1, [R4+URZ+0x33450], R3 ;  /* 0x03345003040075a7 */ /* 0x000062000802017f */
[----:B------:R-:W-:Y:S05]  /*1e620*/  @!P0 BRA `(.L_x_4444) ;  /* 0x0000000000048947 */ /* 0x000fea0003800000 */
[----:B------:R-:W-:Y:S01]  /*1e630*/  BPT.TRAP 0x1 ;  /* 0x000000040000795c */ /* 0x000fe20000300000 */
.L_x_4444:
[----:B-1----:R-:W-:Y:S05]  /*1e640*/  @P1 BRA `(.L_x_4442) ;  /* 0x0000000000081947 */ /* 0x002fea0003800000 */
[----:B------:R-:W1:Y:S02]  /*1e650*/  SYNCS.PHASECHK.TRANS64.TRYWAIT P1, [R4+URZ+0x33450], R3 ;  /* 0x03345003040075a7 */ /* 0x000e64000802017f */
[----:B-1----:R-:W-:Y:S05]  /*1e660*/  @!P1 BRA `(.L_x_4445) ;  /* 0x0000013800109947 */ /* 0x002fea0003800000 */
.L_x_4442:
[----:B01----:R-:W-:Y:S01]  /*1e670*/  IADD3 R3, R18, 0x200, RZ ;  /* 0x0000020012037810 */ /* 0x003fe20007ffe0ff */
[----:B------:R-:W-:Y:S01]  /*1e680*/  IMAD.MOV.U32 R5, RZ, RZ, -0x3ffffff0 ;  /* 0xc0000010ff057424 */ /* 0x000fe200078e00ff */
[----:B------:R-:W-:Y:S05]  /*1e690*/  WARPSYNC.ALL ;  /* 0x0000000000007948 */ /* 0x000fea0003800000 */
[----:B------:R-:W-:Y:S01]  /*1e6a0*/  SHF.R.U32.HI R3, RZ, 0x4, R3 ;  /* 0x00000004ff037819 */ /* 0x000fe20000011603 */
[----:B------:R-:W-:Y:S01]  /*1e6b0*/  WARPGROUP.ARRIVE ;  /* 0x00000000000079c5 */ /* 0x000fe20000000000 */
[----:B------:R-:W-:Y:S01]  /*1e6c0*/  R2UR UR7, R5 ;  /* 0x00000000050772ca */ /* 0x000fe200000e0000 */
[----:B------:R-:W-:Y:S01]  /*1e6d0*/  IMAD.MOV.U32 R7, RZ, RZ, -0x3ffffff0 ;  /* 0xc0000010ff077424 */ /* 0x000fe200078e00ff */
[----:B------:R-:W-:Y:S01]  /*1e6e0*/  LOP3.LUT R3, R3, 0x3fff, RZ, 0xc0, !PT ;  /* 0x00003fff03037812 */ /* 0x000fe200078ec0ff */
[----:B------:R-:W-:-:S02]  /*1e6f0*/  IMAD.MOV.U32 R5, RZ, RZ, -0x3ffffff0 ;  /* 0xc0000010ff057424 */ /* 0x000fc400078e00ff */
[----:B------:R-:W0:Y:S01]  /*1e700*/  S2R R14, SR_TID.X ;  /* 0x00000000000e7919 */ /* 0x000e220000002100 */
[----:B------:R-:W-:-:S05]  /*1e710*/  LOP3.LUT R3, R3, 0x10000, RZ, 0xfc, !PT ;  /* 0x0001000003037812 */ /* 0x000fca00078efcff */
[----:B------:R-:W-:-:S04]  /*1e720*/  IMAD R4, R0, 0x780, R3 ;  /* 0x0000078000047824 */ /* 0x000fc800078e0203 */
[C---:B------:R-:W-:Y:S01]  /*1e730*/  VIADD R6, R4.reuse, 0x180 ;  /* 0x0000018004067836 */ /* 0x040fe20000000000 */
[----:B------:R-:W-:-:S13]  /*1e740*/  R2UR UR6, R4 ;  /* 0x00000000040672ca */ /* 0x000fda00000e0000 */
[----:B------:R-:W-:Y:S01]  /*1e750*/  QGMMA.64x192x32.F32.E4M3.E4M3 R24, R216, gdesc[UR4], R24, gsb0 ;  /* 0x02e00004d8187df3 */ /* 0x000fe20008000818 */
[----:B------:R-:W-:Y:S01]  /*1e760*/  R2UR UR6, R6 ;  /* 0x00000000060672ca */ /* 0x000fe200000e0000 */
[----:B------:R-:W-:Y:S01]  /*1e770*/  VIADD R6, R4, 0x300 ;  /* 0x0000030004067836 */ /* 0x000fe20000000000 */
[----:B------:R-:W-:Y:S01]  /*1e780*/  R2UR UR7, R7 ;  /* 0x00000000070772ca */ /* 0x000fe200000e0000 */
[----:B------:R-:W-:Y:S01]  /*1e790*/  IMAD.MOV.U32 R7, RZ, RZ, -0x3ffffff0 ;  /* 0xc0000010ff077424 */ /* 0x000fe200078e00ff */
[----:B0-----:R-:W-:-:S04]  /*1e7a0*/  SHF.R.U32.HI R14, RZ, 0x7, R14 ;  /* 0x00000007ff0e7819 */ /* 0x001fc8000001160e */
[----:B------:R-:W-:Y:S01]  /*1e7b0*/  IADD3 R3, -R14, 0xb, RZ ;  /* 0x0000000b0e037810 */ /* 0x000fe20007ffe1ff */
[----:B------:R-:W-:Y:S02]  /*1e7c0*/  WARPGROUP.DEPBAR.LE gsb0, 0x0 ;  /* 0x00008000000079c5 */ /* 0x000fe40000010000 */
[----:B------:R-:W-:-:S08]  /*1e7d0*/  WARPGROUP.ARRIVE ;  /* 0x00000000000079c5 */ /* 0x000fd00000000000 */
[----:B------:R-:W-:Y:S01]  /*1e7e0*/  QGMMA.64x192x32.F32.E4M3.E4M3 R24, R212, gdesc[UR4], R24, gsb0 ;  /* 0x02e00004d4187df3 */ /* 0x000fe20008000818 */
[----:B------:R-:W-:Y:S02]  /*1e7f0*/  R2UR UR6, R6 ;  /* 0x00000000060672ca */ /* 0x000fe400000e0000 */
[----:B------:R-:W-:Y:S01]  /*1e800*/  R2UR UR7, R7 ;  /* 0x00000000070772ca */ /* 0x000fe200000e0000 */
[----:B------:R-:W-:Y:S01]  /*1e810*/  IMAD.MOV.U32 R7, RZ, RZ, -0x3ffffff0 ;  /* 0xc0000010ff077424 */ /* 0x000fe200078e00ff */
[C---:B------:R-:W-:Y:S01]  /*1e820*/  IADD3 R6, R4.reuse, 0x480, RZ ;  /* 0x0000048004067810 */ /* 0x040fe20007ffe0ff */
[----:B------:R-:W-:Y:S01]  /*1e830*/  VIADD R4, R4, 0x600 ;  /* 0x0000060004047836 */ /* 0x000fe20000000000 */
[----:B------:R-:W-:Y:S02]  /*1e840*/  WARPGROUP.DEPBAR.LE gsb0, 0x0 ;  /* 0x00008000000079c5 */ /* 0x000fe40000010000 */
[----:B------:R-:W-:-:S11]  /*1e850*/  WARPGROUP.ARRIVE ;  /* 0x00000000000079c5 */ /* 0x000fd60000000000 */
[----:B------:R-:W-:Y:S01]  /*1e860*/  QGMMA.64x192x32.F32.E4M3.E4M3 R24, R200, gdesc[UR4], R24, gsb0 ;  /* 0x02e00004c8187df3 */ /* 0x000fe20008000818 */
[----:B------:R-:W-:Y:S02]  /*1e870*/  R2UR UR6, R6 ;  /* 0x00000000060672ca */ /* 0x000fe400000e0000 */
[----:B------:R-:W-:Y:S01]  /*1e880*/  R2UR UR7, R7 ;  /* 0x00000000070772ca */ /* 0x000fe200000e0000 */
[----:B------:R-:W-:Y:S02]  /*1e890*/  WARPGROUP.DEPBAR.LE gsb0, 0x0 ;  /* 0x00008000000079c5 */ /* 0x000fe40000010000 */
[----:B------:R-:W-:-:S14]  /*1e8a0*/  WARPGROUP.ARRIVE ;  /* 0x00000000000079c5 */ /* 0x000fdc0000000000 */
[----:B------:R-:W-:Y:S01]  /*1e8b0*/  QGMMA.64x192x32.F32.E4M3.E4M3 R24, R204, gdesc[UR4], R24, gsb0 ;  /* 0x02e00004cc187df3 */ /* 0x000fe20008000818 */
[----:B------:R-:W-:Y:S02]  /*1e8c0*/  R2UR UR6, R4 ;  /* 0x00000000040672ca */ /* 0x000fe400000e0000 */
[----:B------:R-:W-:Y:S01]  /*1e8d0*/  R2UR UR7, R5 ;  /* 0x00000000050772ca */ /* 0x000fe200000e0000 */
[----:B------:R-:W-:Y:S02]  /*1e8e0*/  WARPGROUP.DEPBAR.LE gsb0, 0x0 ;  /* 0x00008000000079c5 */ /* 0x000fe40000010000 */
[----:B------:R-:W-:-:S14]  /*1e8f0*/  WARPGROUP.ARRIVE ;  /* 0x00000000000079c5 */ /* 0x000fdc0000000000 */
[----:B------:R-:W-:Y:S03]  /*1e900*/  QGMMA.64x192x32.F32.E4M3.E4M3 R24, R208, gdesc[UR4], R24, gsb0 ;  /* 0x02e00004d0187df3 */ /* 0x000fe60008000818 */
[----:B------:R-:W-:Y:S02]  /*1e910*/  WARPGROUP.DEPBAR.LE gsb0, 0x0 ;  /* 0x00008000000079c5 */ /* 0x000fe40000010000 */
[----:B------:R0:W-:Y:S06]  /*1e920*/  BAR.ARV R3, 0x100 ;  /* 0x000400030000751d */ /* 0x0001ec0000002000 */
[----:B------:R-:W-:Y:S05]  /*1e930*/  @!P0 BRA `(.L_x_4446) ;  /* 0x0000000000048947 */ /* 0x000fea0003800000 */
[----:B------:R-:W-:Y:S01]  /*1e940*/  BPT.TRAP 0x1 ;  /* 0x000000040000795c */ /* 0x000fe20000300000 */
.L_x_4446:
[----:B------:R-:W2:Y:S01]  /*1e950*/  LDL R200, [R1+0x20] ;  /* 0x0000200001c87983 */ /* 0x000ea20000100800 */
[C---:B0-----:R-:W-:Y:S01]  /*1e960*/  FMUL.FTZ R3, R2.reuse, R184 ;  /* 0x000000b802037220 */ /* 0x041fe20000410000 */
[C---:B------:R-:W-:Y:S01]  /*1e970*/  FMUL.FTZ R4, R2.reuse, R185 ;  /* 0x000000b902047220 */ /* 0x040fe20000410000 */
[C---:B------:R-:W-:Y:S01]  /*1e980*/  FMUL.FTZ R7, R2.reuse, R188 ;  /* 0x000000bc02077220 */ /* 0x040fe20000410000 */
[C---:B------:R-:W-:Y:S01]  /*1e990*/  FMUL.FTZ R20, R2.reuse, R191 ;  /* 0x000000bf02147220 */ /* 0x040fe20000410000 */
[C---:B------:R-:W-:Y:S01]  /*1e9a0*/  FMUL.FTZ R14, R2.reuse, R189 ;  /* 0x000000bd020e7220 */ /* 0x040fe20000410000 */
[C---:B------:R-:W-:Y:S01]  /*1e9b0*/  FMUL.FTZ R21, R2.reuse, R192 ;  /* 0x000000c002157220 */ /* 0x040fe20000410000 */
[----:B------:R-:W0:Y:S01]  /*1e9c0*/  MUFU.TANH R3, R3 ;  /* 0x0000000300037308 */ /* 0x000e220000002400 */
[----:B------:R-:W-:Y:S01]  /*1e9d0*/  MOV R192, UR38 ;  /* 0x0000002600c07c02 */ /* 0x000fe20008000f00 */
        /* <DEDUP_REMOVED lines=83> */
[----:B------:R-:W-:Y:S01]  /*1ef10*/  FMUL.FTZ R135, R2, R135 ;  /* 0x0000008702877220 */ /* 0x000fe20000410000 */
[----:B------:R-:W-:-:S02]  /*1ef20*/  UMOV UR53, UR52 ;  /* 0x0000003400357c82 */ /* 0x000fc40008000000 */
        /* <DEDUP_REMOVED lines=21> */
[----:B------:R-:W-:Y:S08]  /*1f080*/  MUFU.TANH R121, R121 ;  /* 0x0000007900797308 */ /* 0x000ff00000002400 */
[----:B------:R-:W-:Y:S08]  /*1f090*/  MUFU.TANH R124, R124 ;  /* 0x0000007c007c7308 */ /* 0x000ff00000002400 */
[----:B------:R-:W-:Y:S08]  /*1f0a0*/  MUFU.TANH R125, R125 ;  /* 0x0000007d007d7308 */ /* 0x000ff00000002400 */
[----:B------:R-:W-:Y:S08]  /*1f0b0*/  MUFU.TANH R128, R128 ;  /* 0x0000008000807308 */ /* 0x000ff00000002400 */
[----:B------:R-:W-:Y:S01]  /*1f0c0*/  MUFU.TANH R129, R129 ;  /* 0x0000008100817308 */ /* 0x000fe20000002400 */
[----:B--2---:R-:W-:-:S07]  /*1f0d0*/  IMAD R191, R200, 0x8, R18 ;  /* 0x00000008c8bf7824 */ /* 0x004fce00078e0212 */
[----:B------:R-:W-:Y:S01]  /*1f0e0*/  MUFU.TANH R132, R132 ;  /* 0x0000008400847308 */ /* 0x000fe20000002400 */
[----:B------:R-:W-:-:S05]  /*1f0f0*/  VIADD R191, R191, 0x33440 ;  /* 0x00033440bfbf7836 */ /* 0x000fca0000000000 */
[----:B------:R-:W-:Y:S02]  /*1f100*/  PRMT R191, R192, 0x654, R191 ;  /* 0x00000654c0bf7816 */ /* 0x000fe400000000bf */
[----:B------:R-:W-:Y:S02]  /*1f110*/  MUFU.TANH R133, R133 ;  /* 0x0000008500857308 */ /* 0x000fe40000002400 */
[----:B------:R0:W-:Y:S06]  /*1f120*/  SYNCS.ARRIVE.TRANS64.RED.A1T0 RZ, [R191+URZ], RZ ;  /* 0x000000ffbfff79a7 */ /* 0x0001ec000810043f */
[----:B------:R-:W-:Y:S01]  /*1f130*/  MUFU.TANH R5, R5 ;  /* 0x0000000500057308 */ /* 0x000fe20000002400 */
[----:B0-----:R-:W-:-:S04]  /*1f140*/  FMNMX.FTZ R191, R3, R8, !PT ;  /* 0x0000000803bf7209 */ /* 0x001fc80007810000 */
[----:B-1----:R-:W-:-:S03]  /*1f150*/  FMNMX.FTZ R191, R4, R191, !PT ;  /* 0x000000bf04bf7209 */ /* 0x002fc60007810000 */
[----:B------:R-:W-:Y:S01]  /*1f160*/  MUFU.TANH R6, R6 ;  /* 0x0000000600067308 */ /* 0x000fe20000002400 */
[----:B---3--:R-:W-:-:S04]  /*1f170*/  FMNMX.FTZ R191, R7, R191, !PT ;  /* 0x000000bf07bf7209 */ /* 0x008fc80007810000 */
[----:B----4-:R-:W-:-:S03]  /*1f180*/  FMNMX.FTZ R191, R14, R191, !PT ;  /* 0x000000bf0ebf7209 */ /* 0x010fc60007810000 */
[----:B------:R-:W-:Y:S01]  /*1f190*/  MUFU.TANH R15, R15 ;  /* 0x0000000f000f7308 */ /* 0x000fe20000002400 */
[----:B-----5:R-:W-:-:S04]  /*1f1a0*/  FMNMX.FTZ R191, R21, R191, !PT ;  /* 0x000000bf15bf7209 */ /* 0x020fc80007810000 */
[----:B------:R-:W-:-:S03]  /*1f1b0*/  FMNMX.FTZ R191, R184, R191, !PT ;  /* 0x000000bfb8bf7209 */ /* 0x000fc60007810000 */
[----:B------:R-:W-:Y:S01]  /*1f1c0*/  MUFU.TANH R20, R20 ;  /* 0x0000001400147308 */ /* 0x000fe20000002400 */
[----:B------:R-:W-:-:S04]  /*1f1d0*/  FMNMX.FTZ R191, R187, R191, !PT ;  /* 0x000000bfbbbf7209 */ /* 0x000fc80007810000 */
        /* <DEDUP_REMOVED lines=19> */
[----:B------:R-:W0:Y:S01]  /*1f310*/  MUFU.TANH R191, R120 ;  /* 0x0000007800bf7308 */ /* 0x000e220000002400 */
[----:B------:R-:W-:-:S04]  /*1f320*/  FMNMX.FTZ R192, R160, R192, !PT ;  /* 0x000000c0a0c07209 */ /* 0x000fc80007810000 */
[----:B------:R-:W-:-:S03]  /*1f330*/  FMNMX.FTZ R192, R161, R192, !PT ;  /* 0x000000c0a1c07209 */ /* 0x000fc60007810000 */
[----:B------:R-:W1:Y:S01]  /*1f340*/  MUFU.TANH R174, R174 ;  /* 0x000000ae00ae7308 */ /* 0x000e620000002400 */
[----:B------:R-:W-:-:S04]  /*1f350*/  FMNMX.FTZ R192, R164, R192, !PT ;  /* 0x000000c0a4c07209 */ /* 0x000fc80007810000 */
[----:B------:R-:W-:-:S03]  /*1f360*/  FMNMX.FTZ R192, R165, R192, !PT ;  /* 0x000000c0a5c07209 */ /* 0x000fc60007810000 */
[----:B------:R-:W2:Y:S01]  /*1f370*/  MUFU.TANH R175, R175 ;  /* 0x000000af00af7308 */ /* 0x000ea20000002400 */
[----:B------:R-:W-:-:S04]  /*1f380*/  FMNMX.FTZ R192, R136, R192, !PT ;  /* 0x000000c088c07209 */ /* 0x000fc80007810000 */
[----:B------:R-:W-:-:S03]  /*1f390*/  FMNMX.FTZ R192, R137, R192, !PT ;  /* 0x000000c089c07209 */ /* 0x000fc60007810000 */
[----:B------:R-:W3:Y:S01]  /*1f3a0*/  MUFU.TANH R178, R178 ;  /* 0x000000b200b27308 */ /* 0x000ee20000002400 */
[----:B------:R-:W-:-:S04]  /*1f3b0*/  FMNMX.FTZ R192, R140, R192, !PT ;  /* 0x000000c08cc07209 */ /* 0x000fc80007810000 */
[----:B------:R-:W-:-:S03]  /*1f3c0*/  FMNMX.FTZ R192, R141, R192, !PT ;  /* 0x000000c08dc07209 */ /* 0x000fc60007810000 */
[----:B------:R-:W4:Y:S01]  /*1f3d0*/  MUFU.TANH R179, R179 ;  /* 0x000000b300b37308 */ /* 0x000f220000002400 */
[----:B------:R-:W-:-:S04]  /*1f3e0*/  FMNMX.FTZ R192, R144, R192, !PT ;  /* 0x000000c090c07209 */ /* 0x000fc80007810000 */
[----:B------:R-:W-:-:S03]  /*1f3f0*/  FMNMX.FTZ R192, R145, R192, !PT ;  /* 0x000000c091c07209 */ /* 0x000fc60007810000 */
[----:B------:R-:W5:Y:S01]  /*1f400*/  MUFU.TANH R182, R182 ;  /* 0x000000b600b67308 */ /* 0x000f620000002400 */
[----:B------:R-:W-:-:S04]  /*1f410*/  FMNMX.FTZ R192, R148, R192, !PT ;  /* 0x000000c094c07209 */ /* 0x000fc80007810000 */
[----:B------:R-:W-:-:S03]  /*1f420*/  FMNMX.FTZ R192, R149, R192, !PT ;  /* 0x000000c095c07209 */ /* 0x000fc60007810000 */
[----:B------:R-:W5:Y:S01]  /*1f430*/  MUFU.TANH R183, R183 ;  /* 0x000000b700b77308 */ /* 0x000f620000002400 */
[----:B0-----:R-:W-:-:S04]  /*1f440*/  FMNMX.FTZ R192, R191, R192, !PT ;  /* 0x000000c0bfc07209 */ /* 0x001fc80007810000 */
[----:B------:R-:W-:-:S03]  /*1f450*/  FMNMX.FTZ R192, R121, R192, !PT ;  /* 0x000000c079c07209 */ /* 0x000fc60007810000 */
[----:B------:R-:W0:Y:S01]  /*1f460*/  MUFU.TANH R154, R154 ;  /* 0x0000009a009a7308 */ /* 0x000e220000002400 */
[----:B------:R-:W-:-:S04]  /*1f470*/  FMNMX.FTZ R192, R124, R192, !PT ;  /* 0x000000c07cc07209 */ /* 0x000fc80007810000 */
[----:B------:R-:W-:-:S03]  /*1f480*/  FMNMX.FTZ R192, R125, R192, !PT ;  /* 0x000000c07dc07209 */ /* 0x000fc60007810000 */
[----:B------:R-:W0:Y:S01]  /*1f490*/  MUFU.TANH R155, R155 ;  /* 0x0000009b009b7308 */ /* 0x000e220000002400 */
[----:B------:R-:W-:-:S04]  /*1f4a0*/  FMNMX.FTZ R192, R128, R192, !PT ;  /* 0x000000c080c07209 */ /* 0x000fc80007810000 */
[----:B------:R-:W-:-:S03]  /*1f4b0*/  FMNMX.FTZ R192, R129, R192, !PT ;  /* 0x000000c081c07209 */ /* 0x000fc60007810000 */
[----:B------:R-:W0:Y:S01]  /*1f4c0*/  MUFU.TANH R158, R158 ;  /* 0x0000009e009e7308 */ /* 0x000e220000002400 */
[----:B------:R-:W-:-:S04]  /*1f4d0*/  FMNMX.FTZ R192, R132, R192, !PT ;  /* 0x000000c084c07209 */ /* 0x000fc80007810000 */
[----:B------:R-:W-:-:S03]  /*1f4e0*/  FMNMX.FTZ R192, R133, R192, !PT ;  /* 0x000000c085c07209 */ /* 0x000fc60007810000 */
[----:B------:R-:W0:Y:S02]  /*1f4f0*/  MUFU.TANH R159, R159 ;  /* 0x0000009f009f7308 */ /* 0x000e240000002400 */
[----:B------:R-:W1:Y:S06]  /*1f500*/  SHFL.BFLY PT, R120, R192, 0x2, 0x1f ;  /* 0x0c401f00c0787f89 */ /* 0x000e6c00000e0000 */
[----:B------:R-:W0:Y:S08]  /*1f510*/  MUFU.TANH R162, R162 ;  /* 0x000000a200a27308 */ /* 0x000e300000002400 */
[----:B------:R-:W0:Y:S08]  /*1f520*/  MUFU.TANH R163, R163 ;  /* 0x000000a300a37308 */ /* 0x000e300000002400 */
[----:B------:R-:W0:Y:S01]  /*1f530*/  MUFU.TANH R166, R166 ;  /* 0x000000a600a67308 */ /* 0x000e220000002400 */
[----:B-1----:R-:W-:-:S05]  /*1f540*/  FMNMX.FTZ R120, R192, R120, !PT ;  /* 0x00000078c0787209 */ /* 0x002fca0007810000 */
[----:B------:R-:W1:Y:S02]  /*1f550*/  SHFL.BFLY PT, R192, R120, 0x1, 0x1f ;  /* 0x0c201f0078c07f89 */ /* 0x000e6400000e0000 */
[----:B------:R-:W0:Y:S08]  /*1f560*/  MUFU.TANH R167, R167 ;  /* 0x000000a700a77308 */ /* 0x000e300000002400 */
[----:B------:R-:W0:Y:S08]  /*1f570*/  MUFU.TANH R138, R138 ;  /* 0x0000008a008a7308 */ /* 0x000e300000002400 */
[----:B------:R-:W0:Y:S01]  /*1f580*/  MUFU.TANH R139, R139 ;  /* 0x0000008b008b7308 */ /* 0x000e220000002400 */
[----:B-1----:R-:W-:-:S07]  /*1f590*/  FMNMX.FTZ R120, R120, R192, !PT ;  /* 0x000000c078787209 */ /* 0x002fce0007810000 */
[----:B------:R-:W1:Y:S01]  /*1f5a0*/  MUFU.TANH R142, R142 ;  /* 0x0000008e008e7308 */ /* 0x000e620000002400 */
[----:B------:R-:W-:Y:S01]  /*1f5b0*/  FMNMX.FTZ R192, R5, R9, !PT ;  /* 0x0000000905c07209 */ /* 0x000fe20007810000 */
[----:B------:R-:W-:-:S03]  /*1f5c0*/  FADD.FTZ R8, -R120, R8 ;  /* 0x0000000878087221 */ /* 0x000fc60000010100 */
[----:B------:R-:W-:-:S03]  /*1f5d0*/  FMNMX.FTZ R192, R6, R192, !PT ;  /* 0x000000c006c07209 */ /* 0x000fc60007810000 */
[----:B------:R-:W1:Y:S01]  /*1f5e0*/  MUFU.TANH R143, R143 ;  /* 0x0000008f008f7308 */ /* 0x000e620000002400 */
[----:B------:R-:W-:Y:S01]  /*1f5f0*/  FMNMX.FTZ R192, R15, R192, !PT ;  /* 0x000000c00fc07209 */ /* 0x000fe20007810000 */
[----:B------:R-:W-:-:S03]  /*1f600*/  FMUL.FTZ R8, R8, UR53 ;  /* 0x0000003508087c20 */ /* 0x000fc60008410000 */
[----:B------:R-:W-:-:S03]  /*1f610*/  FMNMX.FTZ R192, R20, R192, !PT ;  /* 0x000000c014c07209 */ /* 0x000fc60007810000 */
[----:B------:R-:W1:Y:S01]  /*1f620*/  MUFU.TANH R146, R146 ;  /* 0x0000009200927308 */ /* 0x000e620000002400 */
[----:B------:R-:W-:-:S04]  /*1f630*/  FMNMX.FTZ R192, R185, R192, !PT ;  /* 0x000000c0b9c07209 */ /* 0x000fc80007810000 */
        /* <DEDUP_REMOVED lines=9> */
[----:B--2---:R-:W-:-:S03]  /*1f6d0*/  FMNMX.FTZ R192, R175, R192, !PT ;  /* 0x000000c0afc07209 */ /* 0x004fc60007810000 */
[----:B------:R-:W-:Y:S01]  /*1f6e0*/  MUFU.TANH R123, R123 ;  /* 0x0000007b007b7308 */ /* 0x000fe20000002400 */
[----:B---3--:R-:W-:-:S04]  /*1f6f0*/  FMNMX.FTZ R192, R178, R192, !PT ;  /* 0x000000c0b2c07209 */ /* 0x008fc80007810000 */
[----:B----4-:R-:W-:-:S03]  /*1f700*/  FMNMX.FTZ R192, R179, R192, !PT ;  /* 0x000000c0b3c07209 */ /* 0x010fc60007810000 */
[----:B------:R-:W-:Y:S01]  /*1f710*/  MUFU.TANH R126, R126 ;  /* 0x0000007e007e7308 */ /* 0x000fe20000002400 */
[----:B-----5:R-:W-:-:S04]  /*1f720*/  FMNMX.FTZ R192, R182, R192, !PT ;  /* 0x000000c0b6c07209 */ /* 0x020fc80007810000 */
[----:B------:R-:W-:-:S03]  /*1f730*/  FMNMX.FTZ R192, R183, R192, !PT ;  /* 0x000000c0b7c07209 */ /* 0x000fc60007810000 */
[----:B------:R-:W-:Y:S01]  /*1f740*/  MUFU.TANH R127, R127 ;  /* 0x0000007f007f7308 */ /* 0x000fe20000002400 */
[----:B0-----:R-:W-:-:S04]  /*1f750*/  FMNMX.FTZ R192, R154, R192, !PT ;  /* 0x000000c09ac07209 */ /* 0x001fc80007810000 */
        /* <DEDUP_REMOVED lines=10> */
[----:B------:R-:W2:Y:S01]  /*1f800*/  MUFU.TANH R134, R134 ;  /* 0x0000008600867308 */ /* 0x000ea20000002400 */
[----:B------:R-:W-:-:S04]  /*1f810*/  FMNMX.FTZ R193, R138, R193, !PT ;  /* 0x000000c18ac17209 */ /* 0x000fc80007810000 */
[----:B------:R-:W-:-:S03]  /*1f820*/  FMNMX.FTZ R193, R139, R193, !PT ;  /* 0x000000c18bc17209 */ /* 0x000fc60007810000 */
[----:B------:R-:W-:Y:S01]  /*1f830*/  MUFU.EX2 R8, R8 ;  /* 0x0000000800087308 */ /* 0x000fe20000000800 */
[----:B-1----:R-:W-:-:S04]  /*1f840*/  FMNMX.FTZ R193, R142, R193, !PT ;  /* 0x000000c18ec17209 */ /* 0x002fc80007810000 */
[----:B------:R-:W-:-:S04]  /*1f850*/  FMNMX.FTZ R193, R143, R193, !PT ;  /* 0x000000c18fc17209 */ /* 0x000fc80007810000 */
[----:B------:R-:W-:-:S04]  /*1f860*/  FMNMX.FTZ R193, R146, R193, !PT ;  /* 0x000000c192c17209 */ /* 0x000fc80007810000 */
[----:B------:R-:W-:-:S04]  /*1f870*/  FMNMX.FTZ R193, R147, R193, !PT ;  /* 0x000000c193c17209 */ /* 0x000fc80007810000 */
[----:B------:R-:W-:-:S04]  /*1f880*/  FMNMX.FTZ R193, R150, R193, !PT ;  /* 0x000000c196c17209 */ /* 0x000fc80007810000 */
[----:B------:R-:W-:-:S04]  /*1f890*/  FMNMX.FTZ R193, R151, R193, !PT ;  /* 0x000000c197c17209 */ /* 0x000fc80007810000 */
[----:B0-----:R-:W-:-:S04]  /*1f8a0*/  FMNMX.FTZ R193, R192, R193, !PT ;  /* 0x000000c1c0c17209 */ /* 0x001fc80007810000 */
[----:B------:R-:W-:-:S04]  /*1f8b0*/  FMNMX.FTZ R193, R123, R193, !PT ;  /* 0x000000c17bc17209 */ /* 0x000fc80007810000 */
[----:B------:R-:W-:Y:S02]  /*1f8c0*/  FMNMX.FTZ R122, R126, R193, !PT ;  /* 0x000000c17e7a7209 */ /* 0x000fe40007810000 */
[----:B------:R-:W0:Y:S02]  /*1f8d0*/  MUFU.TANH R193, R135 ;  /* 0x0000008700c17308 */ /* 0x000e240000002400 */
[----:B------:R-:W-:-:S04]  /*1f8e0*/  FMNMX.FTZ R122, R127, R122, !PT ;  /* 0x0000007a7f7a7209 */ /* 0x000fc80007810000 */
[----:B------:R-:W-:-:S04]  /*1f8f0*/  FMNMX.FTZ R122, R130, R122, !PT ;  /* 0x0000007a827a7209 */ /* 0x000fc80007810000 */
[----:B------:R-:W-:-:S04]  /*1f900*/  FMNMX.FTZ R122, R131, R122, !PT ;  /* 0x0000007a837a7209 */ /* 0x000fc80007810000 */
[----:B--2---:R-:W-:-:S04]  /*1f910*/  FMNMX.FTZ R122, R134, R122, !PT ;  /* 0x0000007a867a7209 */ /* 0x004fc80007810000 */
[----:B0-----:R-:W-:-:S05]  /*1f920*/  FMNMX.FTZ R122, R193, R122, !PT ;  /* 0x0000007ac17a7209 */ /* 0x001fca0007810000 */
[----:B------:R-:W0:Y:S02]  /*1f930*/  SHFL.BFLY PT, R135, R122, 0x2, 0x1f ;  /* 0x0c401f007a877f89 */ /* 0x000e2400000e0000 */
[----:B0-----:R-:W-:-:S05]  /*1f940*/  FMNMX.FTZ R122, R122, R135, !PT ;  /* 0x000000877a7a7209 */ /* 0x001fca0007810000 */
[----:B------:R-:W0:Y:S02]  /*1f950*/  SHFL.BFLY PT, R135, R122, 0x1, 0x1f ;  /* 0x0c201f007a877f89 */ /* 0x000e2400000e0000 */
[----:B0-----:R-:W-:Y:S01]  /*1f960*/  FMNMX.FTZ R122, R122, R135, !PT ;  /* 0x000000877a7a7209 */ /* 0x001fe20007810000 */
[----:B------:R-:W-:-:S04]  /*1f970*/  IMAD.U32 R135, RZ, RZ, UR53 ;  /* 0x00000035ff877e24 */ /* 0x000fc8000f8e00ff */
[----:B------:R-:W-:Y:S01]  /*1f980*/  FFMA.FTZ R194, R120, R135, -8 ;  /* 0xc100000078c27423 */ /* 0x000fe20000010087 */
[----:B------:R-:W-:-:S01]  /*1f990*/  FADD.FTZ R9, -R122, R9 ;  /* 0x000000097a097221 */ /* 0x000fc20000010100 */
[----:B------:R-:W-:Y:S02]  /*1f9a0*/  FFMA.FTZ R135, R122, R135, -8 ;  /* 0xc10000007a877423 */ /* 0x000fe40000010087 */
[----:B------:R-:W-:-:S01]  /*1f9b0*/  FFMA.FTZ R3, R3, UR53, -R194 ;  /* 0x0000003503037c23 */ /* 0x000fc200080108c2 */
[----:B------:R-:W-:Y:S01]  /*1f9c0*/  FMUL.FTZ R9, R9, UR53 ;  /* 0x0000003509097c20 */ /* 0x000fe20008410000 */
[----:B------:R-:W-:-:S01]  /*1f9d0*/  FFMA.FTZ R5, R5, UR53, -R135 ;  /* 0x0000003505057c23 */ /* 0x000fc20008010887 */
[----:B------:R-:W-:Y:S01]  /*1f9e0*/  FFMA.FTZ R4, R4, UR53, -R194 ;  /* 0x0000003504047c23 */ /* 0x000fe200080108c2 */
[----:B------:R-:W-:-:S01]  /*1f9f0*/  FFMA.FTZ R6, R6, UR53, -R135 ;  /* 0x0000003506067c23 */ /* 0x000fc20008010887 */
[----:B------:R-:W-:Y:S01]  /*1fa00*/  FFMA.FTZ R7, R7, UR53, -R194 ;  /* 0x0000003507077c23 */ /* 0x000fe200080108c2 */
[----:B------:R-:W0:Y:S01]  /*1fa10*/  MUFU.EX2 R3, R3 ;  /* 0x0000000300037308 */ /* 0x000e220000000800 */
[----:B------:R-:W-:-:S01]  /*1fa20*/  FFMA.FTZ R15, R15, UR53, -R135 ;  /* 0x000000350f0f7c23 */ /* 0x000fc20008010887 */
[----:B------:R-:W-:Y:S01]  /*1fa30*/  FFMA.FTZ R14, R14, UR53, -R194 ;  /* 0x000000350e0e7c23 */ /* 0x000fe200080108c2 */
[----:B------:R-:W-:-:S01]  /*1fa40*/  FFMA.FTZ R20, R20, UR53, -R135 ;  /* 0x0000003514147c23 */ /* 0x000fc20008010887 */
[----:B------:R-:W-:Y:S01]  /*1fa50*/  FFMA.FTZ R21, R21, UR53, -R194 ;  /* 0x0000003515157c23 */ /* 0x000fe200080108c2 */
[----:B------:R-:W-:-:S01]  /*1fa60*/  FFMA.FTZ R185, R185, UR53, -R135 ;  /* 0x00000035b9b97c23 */ /* 0x000fc20008010887 */
[----:B------:R-:W-:Y:S01]  /*1fa70*/  FFMA.FTZ R184, R184, UR53, -R194 ;  /* 0x00000035b8b87c23 */ /* 0x000fe200080108c2 */
        /* <DEDUP_REMOVED lines=43> */
[----:B------:R-:W-:Y:S01]  /*1fd30*/  FFMA.FTZ R135, R193, UR53, -R135 ;  /* 0x00000035c1877c23 */ /* 0x000fe20008010887 */
[----:B0-----:R-:W-:-:S01]  /*1fd40*/  FADD.FTZ R12, R4, R12 ;  /* 0x0000000c040c7221 */ /* 0x001fc20000010000 */
[----:B------:R-:W-:Y:S01]  /*1fd50*/  FFMA.FTZ R188, R188, UR53, -R194 ;  /* 0x00000035bcbc7c23 */ /* 0x000fe200080108c2 */
[----:B--2---:R-:W-:-:S01]  /*1fd60*/  FADD.FTZ R193, R6, R11 ;  /* 0x0000000b06c17221 */ /* 0x004fc20000010000 */
[--C-:B------:R-:W-:Y:S01]  /*1fd70*/  FFMA.FTZ R168, R168, UR53, -R194.reuse ;  /* 0x00000035a8a87c23 */ /* 0x100fe200080108c2 */
[----:B------:R-:W-:-:S01]  /*1fd80*/  FFMA.FTZ R169, R169, UR53, -R194 ;  /* 0x00000035a9a97c23 */ /* 0x000fc200080108c2 */
[----:B------:R-:W0:Y:S01]  /*1fd90*/  MUFU.EX2 R14, R14 ;  /* 0x0000000e000e7308 */ /* 0x000e220000000800 */
        /* <DEDUP_REMOVED lines=177> */
[----:B0-----:R-:W-:-:S03]  /*208b0*/  FADD.FTZ R12, R133, R11 ;  /* 0x0000000b850c7221 */ /* 0x001fc60000010000 */
[----:B-1----:R-:W-:Y:S01]  /*208c0*/  FADD.FTZ R11, R135, R193 ;  /* 0x000000c1870b7221 */ /* 0x002fe20000010000 */
[----:B------:R-:W-:Y:S06]  /*208d0*/  @!P0 BRA `(.L_x_4447) ;  /* 0x0000000000048947 */ /* 0x000fec0003800000 */
[----:B------:R-:W-:Y:S01]  /*208e0*/  BPT.TRAP 0x1 ;  /* 0x000000040000795c */ /* 0x000fe20000300000 */
.L_x_4447:
[----:B------:R-:W2:Y:S01]  /*208f0*/  LDL R194, [R1+0x3c] ;  /* 0x00003c0001c27983 */ /* 0x000ea20000100800 */
[----:B------:R-:W-:Y:S01]  /*20900*/  F2FP.SATFINITE.E4M3.F32.PACK_AB_MERGE_C R7, R14, R7, RZ ;  /* 0x000000070e07723e */ /* 0x000fe200048070ff */
[----:B------:R-:W-:Y:S01]  /*20910*/  IMAD R0, R0, 0x8, R18 ;  /* 0x0000000800007824 */ /* 0x000fe200078e0212 */
[----:B------:R-:W-:Y:S01]  /*20920*/  F2FP.SATFINITE.E4M3.F32.PACK_AB_MERGE_C R15, R20, R15, RZ ;  /* 0x0000000f140f723e */ /* 0x000fe200048070ff */
[----:B------:R-:W-:Y:S01]  /*20930*/  IMAD.U32 R193, RZ, RZ, UR38 ;  /* 0x00000026ffc17e24 */ /* 0x000fe2000f8e00ff */
[----:B------:R-:W-:Y:S01]  /*20940*/  F2FP.SATFINITE.E4M3.F32.PACK_AB_MERGE_C R7, R4, R3, R7 ;  /* 0x000000030407723e */ /* 0x000fe20004807007 */
[----:B------:R-:W-:Y:S01]  /*20950*/  VIADD R0, R0, 0x33460 ;  /* 0x0003346000007836 */ /* 0x000fe20000000000 */
[----:B------:R0:W5:Y:S01]  /*20960*/  LDL R3, [R1+0x30] ;  /* 0x0000300001037983 */ /* 0x0001620000100800 */
        /* <DEDUP_REMOVED lines=33> */
[----:B------:R-:W-:Y:S01]  /*20b80*/  FMUL.FTZ R56, R56, R8 ;  /* 0x0000000838387220 */ /* 0x000fe20000410000 */
[----:B------:R-:W-:Y:S01]  /*20b90*/  F2FP.SATFINITE.E4M3.F32.PACK_AB_MERGE_C R150, R151, R150, RZ ;  /* 0x000000969796723e */ /* 0x000fe200048070ff */
[-C--:B------:R-:W-:Y:S01]  /*20ba0*/  FMUL.FTZ R57, R57, R8.reuse ;  /* 0x0000000839397220 */ /* 0x080fe20000410000 */
[----:B------:R-:W-:Y:S01]  /*20bb0*/  PRMT R0, R193, 0x654, R0 ;  /* 0x00000654c1007816 */ /* 0x000fe20000000000 */
[-C--:B------:R-:W-:Y:S01]  /*20bc0*/  FMUL.FTZ R60, R60, R8.reuse ;  /* 0x000000083c3c7220 */ /* 0x080fe20000410000 */
[----:B------:R-:W-:Y:S01]  /*20bd0*/  F2FP.SATFINITE.E4M3.F32.PACK_AB_MERGE_C R15, R6, R5, R15 ;  /* 0x00000005060f723e */ /* 0x000fe2000480700f */
[----:B------:R-:W-:Y:S01]  /*20be0*/  FMUL.FTZ R61, R61, R8 ;  /* 0x000000083d3d7220 */ /* 0x000fe20000410000 */
[----:B------:R-:W-:Y:S01]  /*20bf0*/  F2FP.SATFINITE.E4M3.F32.PACK_AB_MERGE_C R187, R184, R21, R187 ;  /* 0x00000015b8bb723e */ /* 0x000fe200048070bb */
[----:B------:R1:W-:Y:S01]  /*20c00*/  SYNCS.ARRIVE.TRANS64.RED.A1T0 RZ, [R0+URZ], RZ ;  /* 0x000000ff00ff79a7 */ /* 0x0003e2000810043f */
[----:B------:R-:W-:Y:S01]  /*20c10*/  F2FP.SATFINITE.E4M3.F32.PACK_AB_MERGE_C R172, R169, R168, R172 ;  /* 0x000000a8a9ac723e */ /* 0x000fe200048070ac */
[----:B------:R-:W-:Y:S01]  /*20c20*/  FMUL.FTZ R64, R64, R8 ;  /* 0x0000000840407220 */ /* 0x000fe20000410000 */
        /* <DEDUP_REMOVED lines=17> */
[-C--:B------:R-:W-:Y:S01]  /*20d40*/  FMUL.FTZ R81, R81, R8.reuse ;  /* 0x0000000851517220 */ /* 0x080fe20000410000 */
        /* <DEDUP_REMOVED lines=73> */
[----:B-1----:R-:W-:Y:S01]  /*211e0*/  IMAD.MOV.U32 R0, RZ, RZ, R200 ;  /* 0x000000ffff007224 */ /* 0x002fe200078e00c8 */
[----:B------:R-:W-:Y:S01]  /*211f0*/  MOV R9, R122 ;  /* 0x0000007a00097202 */ /* 0x000fe20000000f00 */
[----:B------:R-:W-:Y:S01]  /*21200*/  IMAD.MOV.U32 R8, RZ, RZ, R120 ;  /* 0x000000ffff087224 */ /* 0x000fe200078e0078 */
[----:B------:R-:W-:Y:S01]  /*21210*/  MOV R219, R189 ;  /* 0x000000bd00db7202 */ /* 0x000fe20000000f00 */
        /* <DEDUP_REMOVED lines=19> */
[C---:B--2---:R-:W-:Y:S01]  /*21350*/  ISETP.GT.AND P1, PT, R10.reuse, R194, PT ;  /* 0x000000c20a00720c */ /* 0x044fe20003f24270 */
[----:B------:R-:W-:-:S12]  /*21360*/  VIADD R10, R10, 0xffffffff ;  /* 0xffffffff0a0a7836 */ /* 0x000fd80000000000 */
[----:B0-----:R-:W-:Y:S05]  /*21370*/  @P1 BRA `(.L_x_4448) ;  /* 0xffffffc000101947 */ /* 0x001fea000383ffff */
.L_x_4436:
[----:B------:R-:W-:Y:S05]  /*21380*/  WARPSYNC.ALL ;  /* 0x0000000000007948 */ /* 0x000fea0003800000 */
[----:B------:R-:W-:Y:S06]  /*21390*/  BAR.ARV 0x8, 0x180 ;  /* 0x0206000000007b1d */ /* 0x000fec0000002000 */
[----:B------:R-:W-:Y:S05]  /*213a0*/  @!P0 BRA `(.L_x_4449) ;  /* 0x0000000000048947 */ /* 0x000fea0003800000 */
[----:B------:R-:W-:Y:S01]  /*213b0*/  BPT.TRAP 0x1 ;  /* 0x000000040000795c */ /* 0x000fe20000300000 */
.L_x_4449:
[----:B------:R-:W2:Y:S04]  /*213c0*/  LDL R0, [R1+0x30] ;  /* 0x0000300001007983 */ /* 0x000ea80000100800 */
[----:B------:R-:W3:Y:S01]  /*213d0*/  LDL R2, [R1+0x20] ;  /* 0x0000200001027983 */ /* 0x000ee20000100800 */
[----:B--2--5:R-:W-:Y:S01]  /*213e0*/  SHF.L.U32 R3, R0, 0x1f, RZ ;  /* 0x0000001f00037819 */ /* 0x024fe200000006ff */
[----:B---3--:R-:W-:-:S04]  /*213f0*/  IMAD R8, R2, 0x8, R18 ;  /* 0x0000000802087824 */ /* 0x008fc800078e0212 */
[----:B------:R0:W1:Y:S01]  /*21400*/  SYNCS.PHASECHK.TRANS64.TRYWAIT P1, [R8+URZ+0x33450], R3 ;  /* 0x03345003080075a7 */ /* 0x000062000802017f */
[----:B------:R-:W-:Y:S05]  /*21410*/  @!P0 BRA `(.L_x_4450) ;  /* 0x0000000000048947 */ /* 0x000fea0003800000 */
[----:B------:R-:W-:Y:S01]  /*21420*/  BPT.TRAP 0x1 ;  /* 0x000000040000795c */ /* 0x000fe20000300000 */
.L_x_4450:
[----:B------:R-:W-:-:S04]  /*21430*/  IADD3 R18, R18, 0x200, RZ ;  /* 0x0000020012127810 */ /* 0x000fc80007ffe0ff */
[----:B------:R-:W-:-:S04]  /*21440*/  SHF.R.U32.HI R18, RZ, 0x4, R18 ;  /* 0x00000004ff127819 */ /* 0x000fc80000011612 */
[----:B------:R-:W-:-:S04]  /*21450*/  LOP3.LUT R18, R18, 0x3fff, RZ, 0xc0, !PT ;  /* 0x00003fff12127812 */ /* 0x000fc800078ec0ff */
[----:B------:R-:W-:Y:S01]  /*21460*/  LOP3.LUT R18, R18, 0x10000, RZ, 0xfc, !PT ;  /* 0x0001000012127812 */ /* 0x000fe200078efcff */
[----:B-1----:R-:W-:Y:S06]  /*21470*/  @P1 BRA `(.L_x_4451) ;  /* 0x0000000000081947 */ /* 0x002fec0003800000 */
[----:B------:R-:W1:Y:S02]  /*21480*/  SYNCS.PHASECHK.TRANS64.TRYWAIT P1, [R8+URZ+0x33450], R3 ;  /* 0x03345003080075a7 */ /* 0x000e64000802017f */
[----:B-1----:R-:W-:Y:S05]  /*21490*/  @!P1 BRA `(.L_x_4452) ;  /* 0x0000010800989947 */ /* 0x002fea0003800000 */
.L_x_4451:
[----:B------:R-:W2:Y:S01]  /*214a0*/  LDL R128, [R1+0x20] ;  /* 0x0000200001807983 */ /* 0x000ea20000100800 */
[----:B01----:R-:W-:Y:S01]  /*214b0*/  IMAD.MOV.U32 R3, RZ, RZ, -0x3ffffff0 ;  /* 0xc0000010ff037424 */ /* 0x003fe200078e00ff */
[----:B------:R-:W-:Y:S05]  /*214c0*/  WARPSYNC.ALL ;  /* 0x0000000000007948 */ /* 0x000fea0003800000 */
[----:B------:R-:W-:Y:S01]  /*214d0*/  R2UR UR7, R3 ;  /* 0x00000000030772ca */ /* 0x000fe200000e0000 */
[----:B------:R-:W-:Y:S01]  /*214e0*/  WARPGROUP.ARRIVE ;  /* 0x00000000000079c5 */ /* 0x000fe20000000000 */
[----:B------:R-:W3:Y:S04]  /*214f0*/  LDL R0, [R1+0x58] ;  /* 0x0000580001007983 */ /* 0x000ee80000100800 */
[----:B------:R-:W4:Y:S01]  /*21500*/  LDL R9, [R1+0x48] ;  /* 0x0000480001097983 */ /* 0x000f220000100800 */
[----:B------:R-:W-:Y:S01]  /*21510*/  IMAD.MOV.U32 R5, RZ, RZ, -0x3ffffff0 ;  /* 0xc0000010ff057424 */ /* 0x000fe200078e00ff */
[----:B------:R-:W-:Y:S01]  /*21520*/  ULDC.64 UR4, c[0x0][0x9a0] ;  /* 0x0002680000047ab9 */ /* 0x000fe20000000a00 */
[----:B--2---:R-:W-:-:S05]  /*21530*/  IMAD R2, R128, 0x780, R18 ;  /* 0x0000078080027824 */ /* 0x004fca00078e0212 */
[----:B------:R-:W-:-:S13]  /*21540*/  R2UR UR6, R2 ;  /* 0x00000000020672ca */ /* 0x000fda00000e0000 */
[----:B------:R-:W-:Y:S01]  /*21550*/  QGMMA.64x192x32.F32.E4M3.E4M3 R24, R216, gdesc[UR4], R24, gsb0 ;  /* 0x02e00004d8187df3 */ /* 0x000fe20008000818 */
[----:B------:R-:W-:Y:S01]  /*21560*/  VIADD R4, R2, 0x180 ;  /* 0x0000018002047836 */ /* 0x000fe20000000000 */
[----:B------:R-:W-:-:S04]  /*21570*/  R2UR UR7, R5 ;  /* 0x00000000050772ca */ /* 0x000fc800000e0000 */
[----:B------:R-:W-:Y:S01]  /*21580*/  R2UR UR6, R4 ;  /* 0x00000000040672ca */ /* 0x000fe200000e0000 */
[----:B------:R-:W-:Y:S02]  /*21590*/  VIADD R4, R2, 0x300 ;  /* 0x0000030002047836 */ /* 0x000fe40000000000 */
[----:B------:R-:W-:Y:S01]  /*215a0*/  IMAD.MOV.U32 R5, RZ, RZ, -0x3ffffff0 ;  /* 0xc0000010ff057424 */ /* 0x000fe200078e00ff */
[----:B------:R-:W-:-:S04]  /*215b0*/  ISETP.NE.U32.AND P1, PT, RZ, UR4, PT ;  /* 0x00000004ff007c0c */ /* 0x000fc8000bf25070 */
[----:B------:R-:W-:-:S13]  /*215c0*/  ISETP.NE.AND.EX P1, PT, RZ, UR5, PT, P1 ;  /* 0x00000005ff007c0c */ /* 0x000fda000bf25310 */
[----:B------:R-:W3:Y:S01]  /*215d0*/  @P1 LDC.64 R6, c[0x0][0x9c8] ;  /* 0x00027200ff061b82 */ /* 0x000ee20000000a00 */
[----:B------:R-:W-:Y:S02]  /*215e0*/  WARPGROUP.DEPBAR.LE gsb0, 0x0 ;  /* 0x00008000000079c5 */ /* 0x000fe40000010000 */
[----:B------:R-:W-:-:S06]  /*215f0*/  WARPGROUP.ARRIVE ;  /* 0x00000000000079c5 */ /* 0x000fcc0000000000 */
[----:B------:R-:W-:Y:S01]  /*21600*/  QGMMA.64x192x32.F32.E4M3.E4M3 R24, R212, gdesc[UR4], R24, gsb0 ;  /* 0x02e00004d4187df3 */ /* 0x000fe20008000818 */
[----:B------:R-:W-:Y:S02]  /*21610*/  R2UR UR6, R4 ;  /* 0x00000000040672ca */ /* 0x000fe400000e0000 */
[----:B------:R-:W-:Y:S02]  /*21620*/  R2UR UR7, R5 ;  /* 0x00000000050772ca */ /* 0x000fe400000e0000 */
[----:B------:R-:W0:Y:S01]  /*21630*/  @P1 LDC.64 R4, c[0x0][0x9d0] ;  /* 0x00027400ff041b82 */ /* 0x000e220000000a00 */
[----:B---3--:R-:W-:-:S04]  /*21640*/  @P1 IMAD R0, R0, R6, RZ ;  /* 0x0000000600001224 */ /* 0x008fc800078e02ff */
[C---:B----4-:R-:W-:Y:S02]  /*21650*/  @P1 IMAD R3, R9.reuse, R7, R0 ;  /* 0x0000000709031224 */ /* 0x050fe400078e0200 */
[----:B------:R-:W-:-:S05]  /*21660*/  @P1 IMAD.WIDE.U32 R6, R9, R6, RZ ;  /* 0x0000000609061225 */ /* 0x000fca00078e00ff */
[----:B------:R-:W-:Y:S01]  /*21670*/  @P1 IADD3 R7, R7, R3, RZ ;  /* 0x0000000307071210 */ /* 0x000fe20007ffe0ff */
[----:B------:R-:W-:Y:S02]  /*21680*/  IMAD.MOV.U32 R0, RZ, RZ, 0x3f800000 ;  /* 0x3f800000ff007424 */ /* 0x000fe400078e00ff */
[----:B0-----:R-:W-:-:S04]  /*21690*/  @P1 IMAD.WIDE.U32 R6, R223, R4, R6 ;  /* 0x00000004df061225 */ /* 0x001fc800078e0006 */
[----:B------:R-:W-:Y:S01]  /*216a0*/  @P1 IMAD R5, R223, R5, R7 ;  /* 0x00000005df051224 */ /* 0x000fe200078e0207 */
[----:B------:R-:W-:-:S04]  /*216b0*/  @P1 LEA R4, P2, R6, UR4, 0x2 ;  /* 0x0000000406041c11 */ /* 0x000fc8000f8410ff */
[----:B------:R-:W-:-:S05]  /*216c0*/  @P1 LEA.HI.X R5, R6, UR5, R5, 0x2, P2 ;  /* 0x0000000506051c11 */ /* 0x000fca00090f1405 */
[----:B------:R0:W2:Y:S02]  /*216d0*/  @P1 LDG.E R0, desc[UR50][R4.64] ;  /* 0x0000003204001981 */ /* 0x0000a4000c1e1900 */
[----:B0-----:R-:W-:Y:S02]  /*216e0*/  VIADD R4, R2, 0x480 ;  /* 0x0000048002047836 */ /* 0x001fe40000000000 */
[----:B------:R-:W-:Y:S01]  /*216f0*/  IMAD.MOV.U32 R5, RZ, RZ, -0x3ffffff0 ;  /* 0xc0000010ff057424 */ /* 0x000fe200078e00ff */
[----:B------:R-:W-:Y:S02]  /*21700*/  WARPGROUP.DEPBAR.LE gsb0, 0x0 ;  /* 0x00008000000079c5 */ /* 0x000fe40000010000 */
[----:B------:R-:W-:-:S06]  /*21710*/  WARPGROUP.ARRIVE ;  /* 0x00000000000079c5 */ /* 0x000fcc0000000000 */
[----:B------:R-:W-:Y:S01]  /*21720*/  QGMMA.64x192x32.F32.E4M3.E4M3 R24, R200, gdesc[UR4], R24, gsb0 ;  /* 0x02e00004c8187df3 */ /* 0x000fe20008000818 */
[----:B------:R-:W-:Y:S02]  /*21730*/  R2UR UR6, R4 ;  /* 0x00000000040672ca */ /* 0x000fe400000e0000 */
[----:B------:R-:W-:Y:S01]  /*21740*/  R2UR UR7, R5 ;  /* 0x00000000050772ca */ /* 0x000fe200000e0000 */
[----:B------:R-:W-:Y:S02]  /*21750*/  VIADD R2, R2, 0x600 ;  /* 0x0000060002027836 */ /* 0x000fe40000000000 */
[----:B------:R-:W-:Y:S01]  /*21760*/  IMAD.MOV.U32 R3, RZ, RZ, -0x3ffffff0 ;  /* 0xc0000010ff037424 */ /* 0x000fe200078e00ff */
[----:B------:R-:W0:Y:S01]  /*21770*/  SHFL.BFLY PT, R6, R11, 0x2, 0x1f ;  /* 0x0c401f000b067f89 */ /* 0x000e2200000e0000 */
[----:B------:R-:W-:Y:S02]  /*21780*/  WARPGROUP.DEPBAR.LE gsb0, 0x0 ;  /* 0x00008000000079c5 */ /* 0x000fe40000010000 */
[----:B------:R-:W-:-:S10]  /*21790*/  WARPGROUP.ARRIVE ;  /* 0x00000000000079c5 */ /* 0x000fd40000000000 */
[----:B------:R-:W-:Y:S01]  /*217a0*/  QGMMA.64x192x32.F32.E4M3.E4M3 R24, R204, gdesc[UR4], R24, gsb0 ;  /* 0x02e00004cc187df3 */ /* 0x000fe20008000818 */
[----:B------:R-:W-:Y:S02]  /*217b0*/  R2UR UR6, R2 ;  /* 0x00000000020672ca */ /* 0x000fe400000e0000 */
[----:B------:R-:W-:Y:S02]  /*217c0*/  R2UR UR7, R3 ;  /* 0x00000000030772ca */ /* 0x000fe400000e0000 */
[----:B------:R-:W1:Y:S01]  /*217d0*/  SHFL.BFLY PT, R3, R12, 0x2, 0x1f ;  /* 0x0c401f000c037f89 */ /* 0x000e6200000e0000 */
[----:B0-----:R-:W-:-:S05]  /*217e0*/  FADD.FTZ R6, R6, R11 ;  /* 0x0000000b06067221 */ /* 0x001fca0000010000 */
[----:B------:R-:W0:Y:S01]  /*217f0*/  SHFL.BFLY PT, R5, R6, 0x1, 0x1f ;  /* 0x0c201f0006057f89 */ /* 0x000e2200000e0000 */
[----:B-1----:R-:W-:-:S05]  /*21800*/  FADD.FTZ R3, R3, R12 ;  /* 0x0000000c03037221 */ /* 0x002fca0000010000 */
[----:B------:R-:W1:Y:S01]  /*21810*/  SHFL.BFLY PT, R2, R3, 0x1, 0x1f ;  /* 0x0c201f0003027f89 */ /* 0x000e6200000e0000 */
[----:B0-----:R-:W-:-:S01]  /*21820*/  FADD.FTZ R10, R6, R5 ;  /* 0x00000005060a7221 */ /* 0x001fc20000010000 */
[----:B------:R-:W-:-:S03]  /*21830*/  MOV R5, RZ ;  /* 0x000000ff00057202 */ /* 0x000fc60000000f00 */
[----:B------:R-:W-:Y:S01]  /*21840*/  FMUL.FTZ R4, R10, 0.00390625 ;  /* 0x3b8000000a047820 */ /* 0x000fe20000410000 */
[----:B-1----:R-:W-:-:S05]  /*21850*/  FADD.FTZ R9, R3, R2 ;  /* 0x0000000203097221 */ /* 0x002fca0000010000 */
[C---:B------:R-:W-:Y:S01]  /*21860*/  FSETP.NE.FTZ.AND P1, PT, R9.reuse, RZ, PT ;  /* 0x000000ff0900720b */ /* 0x040fe20003f35000 */
[----:B------:R-:W-:Y:S01]  /*21870*/  FMUL.FTZ R2, R9, 0.00390625 ;  /* 0x3b80000009027820 */ /* 0x000fe20000410000 */
[----:B------:R-:W-:-:S04]  /*21880*/  FSETP.NE.FTZ.AND P3, PT, R4, RZ, PT ;  /* 0x000000ff0400720b */ /* 0x000fc80003f75000 */
[----:B------:R-:W-:-:S07]  /*21890*/  FSETP.NE.FTZ.AND P2, PT, R2, RZ, PT ;  /* 0x000000ff0200720b */ /* 0x000fce0003f55000 */
[----:B------:R-:W-:Y:S01]  /*218a0*/  @P1 MUFU.RCP R5, R9 ;  /* 0x0000000900051308 */ /* 0x000fe20000001000 */
[----:B------:R-:W-:Y:S01]  /*218b0*/  FSETP.NE.FTZ.AND P1, PT, R10, RZ, PT ;  /* 0x000000ff0a00720b */ /* 0x000fe20003f35000 */
[----:B------:R-:W-:-:S06]  /*218c0*/  IMAD.MOV.U32 R7, RZ, RZ, RZ ;  /* 0x000000ffff077224 */ /* 0x000fcc00078e00ff */
[----:B------:R-:W0:Y:S01]  /*218d0*/  @P2 MUFU.LG2 R2, R2 ;  /* 0x0000000200022308 */ /* 0x000e220000000c00 */
[----:B------:R-:W-:Y:S02]  /*218e0*/  WARPGROUP.DEPBAR.LE gsb0, 0x0 ;  /* 0x00008000000079c5 */ /* 0x000fe40000010000 */
[----:B------:R-:W-:-:S06]  /*218f0*/  WARPGROUP.ARRIVE ;  /* 0x00000000000079c5 */ /* 0x000fcc0000000000 */
[----:B------:R-:W-:Y:S01]  /*21900*/  QGMMA.64x192x32.F32.E4M3.E4M3 R24, R208, gdesc[UR4], R24, gsb0 ;  /* 0x02e00004d0187df3 */ /* 0x000fe20008000818 */
[----:B------:R-:W1:Y:S01]  /*21910*/  @P3 MUFU.LG2 R4, R4 ;  /* 0x0000000400043308 */ /* 0x000e620000000c00 */
[----:B------:R-:W-:-:S07]  /*21920*/  IMAD.U32 R3, RZ, RZ, UR53 ;  /* 0x00000035ff037e24 */ /* 0x000fce000f8e00ff */
[----:B------:R-:W3:Y:S01]  /*21930*/  @P1 MUFU.RCP R7, R10 ;  /* 0x0000000a00071308 */ /* 0x000ee20000001000 */
[----:B------:R-:W-:Y:S02]  /*21940*/  IMAD.U32 R6, RZ, RZ, UR53 ;  /* 0x00000035ff067e24 */ /* 0x000fe4000f8e00ff */
[----:B------:R-:W-:Y:S01]  /*21950*/  @P2 FMUL.FTZ R3, R3, 0.69314718246459960938 ;  /* 0x3f31721803032820 */ /* 0x000fe20000410000 */
[----:B0-----:R-:W-:Y:S01]  /*21960*/  @P2 FMUL.FTZ R2, R2, 0.69314718246459960938 ;  /* 0x3f31721802022820 */ /* 0x001fe20000410000 */
[----:B------:R-:W-:Y:S02]  /*21970*/  IMAD.MOV.U32 R145, RZ, RZ, -0x800000 ;  /* 0xff800000ff917424 */ /* 0x000fe400078e00ff */
[----:B------:R-:W-:Y:S01]  /*21980*/  @P3 FMUL.FTZ R6, R6, 0.69314718246459960938 ;  /* 0x3f31721806063820 */ /* 0x000fe20000410000 */
[----:B------:R-:W-:Y:S02]  /*21990*/  IMAD.MOV.U32 R146, RZ, RZ, -0x800000 ;  /* 0xff800000ff927424 */ /* 0x000fe400078e00ff */
[----:B------:R-:W-:-:S01]  /*219a0*/  @P2 FFMA.FTZ R145, R3, R120, R2 ;  /* 0x0000007803912223 */ /* 0x000fc20000010002 */
[----:B-1----:R-:W-:Y:S01]  /*219b0*/  @P3 FMUL.FTZ R9, R4, 0.69314718246459960938 ;  /* 0x3f31721804093820 */ /* 0x002fe20000410000 */
[----:B--2---:R-:W-:-:S03]  /*219c0*/  FMUL.FTZ R2, R5, R0 ;  /* 0x0000000005027220 */ /* 0x004fc60000410000 */
[----:B------:R-:W-:Y:S01]  /*219d0*/  @P3 FFMA.FTZ R146, R6, R122, R9 ;  /* 0x0000007a06923223 */ /* 0x000fe20000010009 */
[----:B---3--:R-:W-:Y:S01]  /*219e0*/  FMUL.FTZ R0, R7, R0 ;  /* 0x0000000007007220 */ /* 0x008fe20000410000 */
[----:B------:R-:W-:Y:S02]  /*219f0*/  WARPGROUP.DEPBAR.LE gsb0, 0x0 ;  /* 0x00008000000079c5 */ /* 0x000fe40000010000 */
[----:B------:R-:W-:Y:S05]  /*21a00*/  @!P0 BRA `(.L_x_4453) ;  /* 0x0000000000048947 */ /* 0x000fea0003800000 */
[----:B------:R-:W-:Y:S01]  /*21a10*/  BPT.TRAP 0x1 ;  /* 0x000000040000795c */ /* 0x000fe20000300000 */
.L_x_4453:
[----:B------:R-:W2:Y:S01]  /*21a20*/  LDL.LU R18, [R1+0x30] ;  /* 0x0000300001127983 */ /* 0x000ea20000300800 */
[----:B------:R-:W-:Y:S01]  /*21a30*/  IMAD.U32 R4, RZ, RZ, UR38 ;  /* 0x00000026ff047e24 */ /* 0x000fe2000f8e00ff */
[----:B------:R-:W-:Y:S01]  /*21a40*/  IADD3 R3, R8, 0x33460, RZ ;  /* 0x0003346008037810 */ /* 0x000fe20007ffe0ff */
[-C--:B------:R-:W-:Y:S01]  /*21a50*/  FMUL.FTZ R13, R24, R2.reuse ;  /* 0x00000002180d7220 */ /* 0x080fe20000410000 */
[-C--:B------:R-:W-:Y:S01]  /*21a60*/  FMUL.FTZ R121, R53, R2.reuse ;  /* 0x0000000235797220 */ /* 0x080fe20000410000 */
[-C--:B------:R-:W-:Y:S01]  /*21a70*/  FMUL.FTZ R123, R61, R2.reuse ;  /* 0x000000023d7b7220 */ /* 0x080fe20000410000 */
[----:B------:R-:W-:Y:S01]  /*21a80*/  PRMT R3, R4, 0x654, R3 ;  /* 0x0000065404037816 */ /* 0x000fe20000000003 */
        /* <DEDUP_REMOVED lines=45> */
[----:B------:R-:W-:Y:S01]  /*21d60*/  VIADD R2, R128, 0x1 ;  /* 0x0000000180027836 */ /* 0x000fe20000000000 */
[----:B------:R0:W-:Y:S01]  /*21d70*/  SYNCS.ARRIVE.TRANS64.RED.A1T0 RZ, [R3+URZ], RZ ;  /* 0x000000ff03ff79a7 */ /* 0x0001e2000810043f */
[-C--:B------:R-:W-:Y:S01]  /*21d80*/  FMUL.FTZ R88, R39, R0.reuse ;  /* 0x0000000027587220 */ /* 0x080fe20000410000 */
[-C--:B------:R-:W-:Y:S01]  /*21d90*/  FMUL.FTZ R76, R47, R0.reuse ;  /* 0x000000002f4c7220 */ /* 0x080fe20000410000 */
[-C--:B------:R-:W-:Y:S01]  /*21da0*/  FMUL.FTZ R47, R74, R0.reuse ;  /* 0x000000004a2f7220 */ /* 0x080fe20000410000 */
[----:B------:R-:W-:Y:S01]  /*21db0*/  ISETP.NE.AND P1, PT, R2, 0x2, PT ;  /* 0x000000020200780c */ /* 0x000fe20003f25270 */
[-C--:B------:R-:W-:Y:S01]  /*21dc0*/  FMUL.FTZ R41, R98, R0.reuse ;  /* 0x0000000062297220 */ /* 0x080fe20000410000 */
[-C--:B------:R-:W-:Y:S01]  /*21dd0*/  FMUL.FTZ R39, R106, R0.reuse ;  /* 0x000000006a277220 */ /* 0x080fe20000410000 */
[-C--:B------:R-:W-:Y:S01]  /*21de0*/  FMUL.FTZ R80, R42, R0.reuse ;  /* 0x000000002a507220 */ /* 0x080fe20000410000 */
[----:B0-----:R-:W-:Y:S01]  /*21df0*/  SEL R3, RZ, 0x1, P1 ;  /* 0x00000001ff037807 */ /* 0x001fe20000800000 */
        /* <DEDUP_REMOVED lines=42> */
[----:B------:R-:W-:Y:S01]  /*220a0*/  SEL R0, R2, RZ, P1 ;  /* 0x000000ff02007207 */ /* 0x000fe20000800000 */
[----:B------:R-:W-:Y:S01]  /*220b0*/  UIADD3 UR37, UR37, 0x1, URZ ;  /* 0x0000000125257890 */ /* 0x000fe2000fffe03f */
[----:B------:R-:W-:-:S03]  /*220c0*/  PLOP3.LUT P0, PT, PT, PT, PT, 0x8, 0x0 ;  /* 0x000000000000781c */ /* 0x000fc60003f0e170 */
[----:B------:R0:W-:Y:S01]  /*220d0*/  STL [R1+0x20], R0 ;  /* 0x0000200001007387 */ /* 0x0001e20000100800 */
[----:B--2---:R-:W-:-:S05]  /*220e0*/  LOP3.LUT R18, R18, R3, RZ, 0x3c, !PT ;  /* 0x0000000312127212 */ /* 0x004fca00078e3cff */
[----:B------:R0:W-:Y:S04]  /*220f0*/  STL [R1+0x30], R18 ;  /* 0x0000301201007387 */ /* 0x0001e80000100800 */
.L_x_4395:
[----:B------:R-:W-:Y:S05]  /*22100*/  WARPSYNC.ALL ;  /* 0x0000000000007948 */ /* 0x000fea0003800000 */
[----:B------:R-:W2:Y:S01]  /*22110*/  LDL R161, [R1+0x4c] ;  /* 0x00004c0001a17983 */ /* 0x000ea20000100800 */
[----:B------:R-:W1:Y:S01]  /*22120*/  S2UR UR38, SR_CgaCtaId ;  /* 0x00000000002679c3 */ /* 0x000e620000008800 */
[----:B------:R-:W-:Y:S01]  /*22130*/  UMOV UR4, 0x400 ;  /* 0x0000040000047882 */ /* 0x000fe20000000000 */
[----:B------:R-:W-:Y:S01]  /*22140*/  BSSY B0, `(.L_x_4454) ;  /* 0x00005b9000007945 */ /* 0x000fe20003800000 */
[----:B-1----:R-:W-:-:S06]  /*22150*/  ULEA UR4, UR38, UR4, 0x18 ;  /* 0x0000000426047291 */ /* 0x002fcc000f8ec03f */
[----:B0-----:R-:W-:Y:S01]  /*22160*/  IMAD.U32 R18, RZ, RZ, UR4 ;  /* 0x00000004ff127e24 */ /* 0x001fe2000f8e00ff */
        /* <DEDUP_REMOVED lines=9> */
[----:B------:R-:W1:Y:S01]  /*22200*/  S2R R27, SR_SWINHI ;  /* 0x00000000001b7919 */ /* 0x000e620000002f00 */
[----:B------:R-:W3:Y:S01]  /*22210*/  S2R R162, SR_TID.X ;  /* 0x0000000000a27919 */ /* 0x000ee20000002100 */
[----:B------:R-:W-:Y:S02]  /*22220*/  MOV R78, R18 ;  /* 0x00000012004e7202 */ /* 0x000fe40000000f00 */
[----:B-1----:R-:W-:Y:S01]  /*22230*/  MOV R79, R27 ;  /* 0x0000001b004f7202 */ /* 0x002fe20000000f00 */
[----:B---3--:R-:W-:-:S05]  /*22240*/  IMAD.SHL.U32 R0, R162, 0x4, RZ ;  /* 0x00000004a2007824 */ /* 0x008fca00078e00ff */
[----:B------:R-:W-:-:S04]  /*22250*/  LOP3.LUT R0, R0, 0xc, RZ, 0xc0, !PT ;  /* 0x0000000c00007812 */ /* 0x000fc800078ec0ff */
[----:B------:R-:W-:-:S05]  /*22260*/  IADD3 R2, P0, R0, UR4, RZ ;  /* 0x0000000400027c10 */ /* 0x000fca000ff1e0ff */
[----:B------:R-:W-:Y:S01]  /*22270*/  IMAD.X R3, RZ, RZ, UR5, P0 ;  /* 0x00000005ff037e24 */ /* 0x000fe200080e06ff */
[----:B------:R-:W-:-:S04]  /*22280*/  LOP3.LUT P0, R26, R162, 0x3, RZ, 0xc0, !PT ;  /* 0x00000003a21a7812 */ /* 0x000fc8000780c0ff */
[----:B------:R-:W-:Y:S01]  /*22290*/  ISETP.EQ.OR P0, PT, R26, 0x3, !P0 ;  /* 0x000000031a00780c */ /* 0x000fe20004702670 */
[----:B------:R1:W5:Y:S01]  /*222a0*/  LDG.E.CONSTANT R0, desc[UR50][R2.64] ;  /* 0x0000003202007981 */ /* 0x000362000c1e9900 */
[----:B------:R-:W-:Y:S02]  /*222b0*/  UMOV UR4, 0xffffffff ;  /* 0xffffffff00047882 */ /* 0x000fe40000000000 */
[----:B------:R-:W-:Y:S02]  /*222c0*/  SEL R144, R25, R13, P0 ;  /* 0x0000000d19907207 */ /* 0x000fe40000000000 */
[----:B-1----:R-:W-:Y:S02]  /*222d0*/  SEL R2, R13, R25, P0 ;  /* 0x000000190d027207 */ /* 0x002fe40000000000 */
[----:B------:R-:W-:Y:S02]  /*222e0*/  SEL R13, R143, R24, P0 ;  /* 0x000000188f0d7207 */ /* 0x000fe40000000000 */
[----:B------:R-:W-:Y:S01]  /*222f0*/  SEL R143, R24, R143, P0 ;  /* 0x0000008f188f7207 */ /* 0x000fe20000000000 */
[----:B--2---:R-:W-:-:S03]  /*22300*/  IMAD.WIDE R50, R30, 0x2, R78 ;  /* 0x000000021e327825 */ /* 0x004fc600078e024e */
[C---:B------:R-:W-:Y:S02]  /*22310*/  IADD3 R55, P3, R50.reuse, 0x8060, RZ ;  /* 0x0000806032377810 */ /* 0x040fe40007f7e0ff */
[C---:B------:R-:W-:Y:S02]  /*22320*/  IADD3 R63, P5, R50.reuse, 0x8020, RZ ;  /* 0x00008020323f7810 */ /* 0x040fe40007fbe0ff */
[----:B------:R-:W-:Y:S02]  /*22330*/  LOP3.LUT R54, R55, 0x380, RZ, 0xc0, !PT ;  /* 0x0000038037367812 */ /* 0x000fe400078ec0ff */
[----:B------:R-:W-:Y:S02]  /*22340*/  IADD3 R67, P1, R50, 0x8000, RZ ;  /* 0x0000800032437810 */ /* 0x000fe40007f3e0ff */
[----:B------:R-:W-:Y:S02]  /*22350*/  SHF.R.U64 R54, R54, 0x3, RZ ;  /* 0x0000000336367819 */ /* 0x000fe400000012ff */
[----:B------:R-:W-:-:S02]  /*22360*/  IADD3 R69, P2, R50, 0x4060, RZ ;  /* 0x0000406032457810 */ /* 0x000fc40007f5e0ff */
[----:B------:R-:W-:Y:S02]  /*22370*/  LOP3.LUT R54, R54, R55, RZ, 0x3c, !PT ;  /* 0x0000003736367212 */ /* 0x000fe400078e3cff */
[----:B------:R-:W-:Y:S02]  /*22380*/  IADD3.X R55, RZ, R51, RZ, P3, !PT ;  /* 0x00000033ff377210 */ /* 0x000fe40001ffe4ff */
[C---:B------:R-:W-:Y:S02]  /*22390*/  IADD3 R71, P3, R50.reuse, 0x4040, RZ ;  /* 0x0000404032477810 */ /* 0x040fe40007f7e0ff */
[----:B------:R-:W-:Y:S02]  /*223a0*/  IADD3 R59, P4, R50, 0x8040, RZ ;  /* 0x00008040323b7810 */ /* 0x000fe40007f9e0ff */
[----:B------:R-:W-:Y:S02]  /*223b0*/  LOP3.LUT R62, R63, 0x380, RZ, 0xc0, !PT ;  /* 0x000003803f3e7812 */ /* 0x000fe400078ec0ff */
[----:B------:R-:W-:-:S02]  /*223c0*/  LOP3.LUT R66, R67, 0x380, RZ, 0xc0, !PT ;  /* 0x0000038043427812 */ /* 0x000fc400078ec0ff */
[----:B------:R-:W-:Y:S02]  /*223d0*/  LOP3.LUT R68, R69, 0x380, RZ, 0xc0, !PT ;  /* 0x0000038045447812 */ /* 0x000fe400078ec0ff */
[----:B------:R-:W-:Y:S02]  /*223e0*/  LOP3.LUT R70, R71, 0x380, RZ, 0xc0, !PT ;  /* 0x0000038047467812 */ /* 0x000fe400078ec0ff */
[----:B------:R-:W-:Y:S02]  /*223f0*/  LOP3.LUT R58, R59, 0x380, RZ, 0xc0, !PT ;  /* 0x000003803b3a7812 */ /* 0x000fe400078ec0ff */
        /* <DEDUP_REMOVED lines=16> */
[C---:B------:R-:W-:Y:S02]  /*22500*/  IADD3 R27, P1, R50.reuse, 0x60, RZ ;  /* 0x00000060321b7810 */ /* 0x040fe40007f3e0ff */
[C---:B------:R-:W-:Y:S02]  /*22510*/  IADD3 R31, P2, R50.reuse, 0x40, RZ ;  /* 0x00000040321f7810 */ /* 0x040fe40007f5e0ff */
[C---:B------:R-:W-:Y:S02]  /*22520*/  IADD3 R35, P3, R50.reuse, 0x20, RZ ;  /* 0x0000002032237810 */ /* 0x040fe40007f7e0ff */
[----:B------:R-:W-:Y:S02]  /*22530*/  IADD3 R73, P4, R50, 0x4020, RZ ;  /* 0x0000402032497810 */ /* 0x000fe40007f9e0ff */
[----:B------:R-:W-:Y:S02]  /*22540*/  LOP3.LUT R24, R25, 0x380, RZ, 0xc0, !PT ;  /* 0x0000038019187812 */ /* 0x000fe400078ec0ff */
        /* <DEDUP_REMOVED lines=20> */
[----:B------:R-:W-:Y:S02]  /*22690*/  IADD3.X R73, RZ, R51, RZ, P4, !PT ;  /* 0x00000033ff497210 */ /* 0x000fe400027fe4ff */
[----:B------:R-:W-:Y:S02]  /*226a0*/  LOP3.LUT R50, R3, R50, RZ, 0x3c, !PT ;  /* 0x0000003203327212 */ /* 0x000fe400078e3cff */
[----:B------:R-:W-:Y:S02]  /*226b0*/  MOV R160, R54 ;  /* 0x0000003600a07202 */ /* 0x000fe40000000f00 */
[----:B------:R-:W-:Y:S02]  /*226c0*/  MOV R159, R58 ;  /* 0x0000003a009f7202 */ /* 0x000fe40000000f00 */
[----:B------:R-:W-:Y:S02]  /*226d0*/  MOV R158, R62 ;  /* 0x0000003e009e7202 */ /* 0x000fe40000000f00 */
[----:B------:R-:W-:-:S02]  /*226e0*/  MOV R157, R66 ;  /* 0x00000042009d7202 */ /* 0x000fc40000000f00 */
[----:B------:R-:W-:Y:S02]  /*226f0*/  MOV R156, R68 ;  /* 0x00000044009c7202 */ /* 0x000fe40000000f00 */
[----:B------:R-:W-:Y:S02]  /*22700*/  MOV R155, R70 ;  /* 0x00000046009b7202 */ /* 0x000fe40000000f00 */
[----:B------:R-:W-:Y:S02]  /*22710*/  MOV R154, R72 ;  /* 0x00000048009a7202 */ /* 0x000fe40000000f00 */
[----:B------:R-:W-:Y:S02]  /*22720*/  MOV R153, R24 ;  /* 0x0000001800997202 */ /* 0x000fe40000000f00 */
[----:B------:R-:W-:Y:S02]  /*22730*/  MOV R150, R50 ;  /* 0x0000003200967202 */ /* 0x000fe40000000f00 */
[----:B------:R-:W-:-:S02]  /*22740*/  MOV R152, R26 ;  /* 0x0000001a00987202 */ /* 0x000fc40000000f00 */
[----:B------:R-:W-:Y:S02]  /*22750*/  MOV R151, R30 ;  /* 0x0000001e00977202 */ /* 0x000fe40000000f00 */
[----:B------:R-:W-:Y:S01]  /*22760*/  MOV R149, R34 ;  /* 0x0000002200957202 */ /* 0x000fe20000000f00 */
[----:B------:R-:W-:Y:S06]  /*22770*/  BRA.DIV UR4, `(.L_x_4456) ;  /* 0x000000f604f47947 */ /* 0x000fec000b800000 */
[----:B------:R-:W-:Y:S02]  /*22780*/  SEL R119, R8, R122, P0 ;  /* 0x0000007a08777207 */ /* 0x000fe40000000000 */
[----:B------:R-:W-:Y:S02]  /*22790*/  SEL R141, R122, R8, P0 ;  /* 0x000000087a8d7207 */ /* 0x000fe40000000000 */
[----:B------:R-:W-:Y:S02]  /*227a0*/  SEL R122, R10, R126, P0 ;  /* 0x0000007e0a7a7207 */ /* 0x000fe40000000000 */
[----:B------:R-:W-:Y:S01]  /*227b0*/  SEL R139, R126, R10, P0 ;  /* 0x0000000a7e8b7207 */ /* 0x000fe20000000000 */
[----:B-----5:R-:W-:Y:S01]  /*227c0*/  SHFL.IDX PT, R119, R119, R0, 0x1c1f ;  /* 0x001c1f0077777589 */ /* 0x020fe200000e0000 */
[----:B------:R-:W-:Y:S02]  /*227d0*/  SEL R3, R5, R109, P0 ;  /* 0x0000006d05037207 */ /* 0x000fe40000000000 */
[----:B------:R-:W-:Y:S01]  /*227e0*/  SEL R126, R117, R121, P0 ;  /* 0x00000079757e7207 */ /* 0x000fe20000000000 */
[----:B------:R-:W-:Y:S01]  /*227f0*/  SHFL.IDX PT, R122, R122, R0, 0x1c1f ;  /* 0x001c1f007a7a7589 */ /* 0x000fe200000e0000 */
[----:B------:R-:W-:-:S02]  /*22800*/  SEL R62, R116, R4, P0 ;  /* 0x00000004743e7207 */ /* 0x000fc40000000000 */
[----:B------:R-:W-:Y:S02]  /*22810*/  SEL R63, R4, R116, P0 ;  /* 0x00000074043f7207 */ /* 0x000fe40000000000 */
[----:B------:R-:W-:Y:S02]  /*22820*/  SEL R142, R109, R5, P0 ;  /* 0x000000056d8e7207 */ /* 0x000fe40000000000 */
[----:B------:R-:W-:Y:S01]  /*22830*/  SEL R121, R121, R117, P0 ;  /* 0x0000007579797207 */ /* 0x000fe20000000000 */
[----:B------:R-:W-:Y:S01]  /*22840*/  SHFL.IDX PT, R62, R62, R0, 0x1c1f ;  /* 0x001c1f003e3e7589 */ /* 0x000fe200000e0000 */
[----:B------:R-:W-:Y:S02]  /*22850*/  LOP3.LUT R116, R0, 0x2, RZ, 0x3c, !PT ;  /* 0x0000000200747812 */ /* 0x000fe400078e3cff */
        /* <DEDUP_REMOVED lines=10> */
[----:B------:R-:W1:Y:S01]  /*22900*/  SHFL.IDX PT, R3, R126, R0, 0x1c1f ;  /* 0x001c1f007e037589 */ /* 0x000e6200000e0000 */
[----:B------:R-:W-:Y:S01]  /*22910*/  SEL R117, R125, R123, P0 ;  /* 0x0000007b7d757207 */ /* 0x000fe20000000000 */
[----:B------:R-:W-:Y:S01]  /*22920*/  IMAD.MOV.U32 R125, RZ, RZ, RZ ;  /* 0x000000ffff7d7224 */ /* 0x000fe200078e00ff */
        /* <DEDUP_REMOVED lines=19> */
[----:B------:R1:W2:Y:S01]  /*22a60*/  SHFL.IDX PT, R6, R120, R116, 0x1c1f ;  /* 0x001c1f7478067589 */ /* 0x0002a200000e0000 */
[----:B------:R-:W-:-:S02]  /*22a70*/  SEL R77, R111, R77, P0 ;  /* 0x0000004d6f4d7207 */ /* 0x000fc40000000000 */
[----:B------:R-:W-:Y:S01]  /*22a80*/  SEL R111, R118, R7, P0 ;  /* 0x00000007766f7207 */ /* 0x000fe20000000000 */
[----:B------:R-:W-:Y:S01]  /*22a90*/  SHFL.IDX PT, R20, R20, R0, 0x1c1f ;  /* 0x001c1f0014147589 */ /* 0x000fe200000e0000 */
[----:B------:R-:W-:Y:S02]  /*22aa0*/  SEL R123, R7, R118, P0 ;  /* 0x00000076077b7207 */ /* 0x000fe40000000000 */
[----:B------:R-:W-:Y:S01]  /*22ab0*/  SEL R24, R56, R124, P0 ;  /* 0x0000007c38187207 */ /* 0x000fe20000000000 */
[----:B------:R-:W3:Y:S01]  /*22ac0*/  SHFL.IDX PT, R7, R117, R0, 0x1c1f ;  /* 0x001c1f0075077589 */ /* 0x000ee200000e0000 */
        /* <DEDUP_REMOVED lines=28> */
[----:B-1----:R-:W-:Y:S01]  /*22c90*/  SEL R120, R3, R4, P0 ;  /* 0x0000000403787207 */ /* 0x002fe20000000000 */
[----:B------:R-:W-:Y:S01]  /*22ca0*/  SHFL.IDX PT, R32, R32, R0, 0x1c1f ;  /* 0x001c1f0020207589 */ /* 0x000fe200000e0000 */
[----:B------:R-:W-:-:S02]  /*22cb0*/  SEL R3, R4, R3, P0 ;  /* 0x0000000304037207 */ /* 0x000fc40000000000 */
[----:B--2---:R-:W-:Y:S01]  /*22cc0*/  SEL R4, R5, R6, P0 ;  /* 0x0000000605047207 */ /* 0x004fe20000000000 */
[----:B------:R-:W1:Y:S01]  /*22cd0*/  SHFL.IDX PT, R33, R33, R116, 0x1c1f ;  /* 0x001c1f7421217589 */ /* 0x000e6200000e0000 */
[----:B------:R-:W-:Y:S02]  /*22ce0*/  SEL R64, R65, R137, P0 ;  /* 0x0000008941407207 */ /* 0x000fe40000000000 */
[----:B------:R-:W-:Y:S01]  /*22cf0*/  SEL R5, R6, R5, P0 ;  /* 0x0000000506057207 */ /* 0x000fe20000000000 */
[----:B------:R-:W-:Y:S01]  /*22d00*/  SHFL.IDX PT, R34, R34, R0, 0x1c1f ;  /* 0x001c1f0022227589 */ /* 0x000fe200000e0000 */
[----:B------:R-:W-:Y:S02]  /*22d10*/  SEL R65, R137, R65, P0 ;  /* 0x0000004189417207 */ /* 0x000fe40000000000 */
[----:B---3--:R-:W-:Y:S01]  /*22d20*/  SEL R6, R7, R8, P0 ;  /* 0x0000000807067207 */ /* 0x008fe20000000000 */
[----:B------:R-:W2:Y:S01]  /*22d30*/  SHFL.IDX PT, R35, R35, R116, 0x1c1f ;  /* 0x001c1f7423237589 */ /* 0x000ea200000e0000 */
        /* <DEDUP_REMOVED lines=8> */
[----:B------:R-:W-:Y:S01]  /*22dc0*/  SHFL.IDX PT, R54, R54, R0, 0x1c1f ;  /* 0x001c1f0036367589 */ /* 0x000fe200000e0000 */
[----:B------:R-:W-:-:S02]  /*22dd0*/  SEL R69, R136, R89, P0 ;  /* 0x0000005988457207 */ /* 0x000fc40000000000 */
[----:B----4-:R-:W-:Y:S01]  /*22de0*/  SEL R10, R20, R21, P0 ;  /* 0x00000015140a7207 */ /* 0x010fe20000000000 */
[----:B------:R-:W4:Y:S01]  /*22df0*/  SHFL.IDX PT, R55, R55, R116, 0x1c1f ;  /* 0x001c1f7437377589 */ /* 0x000f2200000e0000 */
        /* <DEDUP_REMOVED lines=61> */
[----:B-1----:R-:W-:Y:S01]  /*231d0*/  SEL R31, R32, R33, P0 ;  /* 0x00000021201f7207 */ /* 0x002fe20000000000 */
[----:B------:R-:W-:Y:S01]  /*231e0*/  SHFL.IDX PT, R87, R143, R116, 0x1c1f ;  /* 0x001c1f748f577589 */ /* 0x000fe200000e0000 */
[----:B------:R-:W-:Y:S02]  /*231f0*/  SEL R32, R33, R32, P0 ;  /* 0x0000002021207207 */ /* 0x000fe40000000000 */
[----:B--2---:R-:W-:Y:S01]  /*23200*/  SEL R33, R34, R35, P0 ;  /* 0x0000002322217207 */ /* 0x004fe20000000000 */
[----:B------:R-:W1:Y:S01]  /*23210*/  SHFL.IDX PT, R89, R142, R116, 0x1c1f ;  /* 0x001c1f748e597589 */ /* 0x000e6200000e0000 */
[----:B------:R-:W-:Y:S02]  /*23220*/  SEL R34, R35, R34, P0 ;  /* 0x0000002223227207 */ /* 0x000fe40000000000 */
[----:B---3--:R-:W-:Y:S01]  /*23230*/  SEL R35, R52, R53, P0 ;  /* 0x0000003534237207 */ /* 0x008fe20000000000 */
[----:B------:R-:W2:Y:S01]  /*23240*/  SHFL.IDX PT, R83, R140, R116, 0x1c1f ;  /* 0x001c1f748c537589 */ /* 0x000ea200000e0000 */
[----:B------:R-:W-:-:S02]  /*23250*/  SEL R52, R53, R52, P0 ;  /* 0x0000003435347207 */ /* 0x000fc40000000000 */
[----:B----4-:R-:W-:Y:S01]  /*23260*/  SEL R53, R54, R55, P0 ;  /* 0x0000003736357207 */ /* 0x010fe20000000000 */
[----:B------:R-:W3:Y:S01]  /*23270*/  SHFL.IDX PT, R85, R141, R116, 0x1c1f ;  /* 0x001c1f748d557589 */ /* 0x000ee200000e0000 */
[----:B------:R-:W-:Y:S02]  /*23280*/  SEL R54, R55, R54, P0 ;  /* 0x0000003637367207 */ /* 0x000fe40000000000 */
[----:B------:R-:W-:Y:S01]  /*23290*/  SEL R55, R56, R57, P0 ;  /* 0x0000003938377207 */ /* 0x000fe20000000000 */
[----:B------:R-:W-:Y:S01]  /*232a0*/  SHFL.IDX PT, R81, R138, R116, 0x1c1f ;  /* 0x001c1f748a517589 */ /* 0x000fe200000e0000 */
[----:B------:R-:W-:Y:S02]  /*232b0*/  SEL R56, R57, R56, P0 ;  /* 0x0000003839387207 */ /* 0x000fe40000000000 */
[----:B0-----:R-:W-:Y:S01]  /*232c0*/  SEL R57, R58, R59, P0 ;  /* 0x0000003b3a397207 */ /* 0x001fe20000000000 */
[----:B------:R-:W0:Y:S01]  /*232d0*/  SHFL.IDX PT, R73, R73, R116, 0x1c1f ;  /* 0x001c1f7449497589 */ /* 0x000e2200000e0000 */
        /* <DEDUP_REMOVED lines=22> */
[----:B-1----:R-:W-:Y:S01]  /*23440*/  SEL R113, R115, R89, P0 ;  /* 0x0000005973717207 */ /* 0x002fe20000000000 */
[----:B------:R-:W-:Y:S01]  /*23450*/  SHFL.IDX PT, R90, R90, R0, 0x1c1f ;  /* 0x001c1f005a5a7589 */ /* 0x000fe200000e0000 */
[----:B--2---:R-:W-:Y:S02]  /*23460*/  SEL R112, R114, R83, P0 ;  /* 0x0000005372707207 */ /* 0x004fe40000000000 */
[----:B---3--:R-:W-:Y:S01]  /*23470*/  SEL R117, R119, R85, P0 ;  /* 0x0000005577757207 */ /* 0x008fe20000000000 */
[----:B------:R-:W-:Y:S01]  /*23480*/  SHFL.IDX PT, R92, R92, R0, 0x1c1f ;  /* 0x001c1f005c5c7589 */ /* 0x000fe200000e0000 */
[----:B0-----:R-:W-:-:S02]  /*23490*/  SEL R71, R72, R73, P0 ;  /* 0x0000004948477207 */ /* 0x001fc40000000000 */
[----:B----4-:R-:W-:Y:S01]  /*234a0*/  SEL R75, R76, R77, P0 ;  /* 0x0000004d4c4b7207 */ /* 0x010fe20000000000 */
[----:B------:R-:W-:Y:S01]  /*234b0*/  SHFL.IDX PT, R94, R94, R0, 0x1c1f ;  /* 0x001c1f005e5e7589 */ /* 0x000fe200000e0000 */
[----:B------:R-:W-:Y:S02]  /*234c0*/  SEL R115, R89, R115, P0 ;  /* 0x0000007359737207 */ /* 0x000fe40000000000 */
[----:B------:R-:W-:Y:S01]  /*234d0*/  SEL R114, R83, R114, P0 ;  /* 0x0000007253727207 */ /* 0x000fe20000000000 */
[----:B------:R-:W-:Y:S01]  /*234e0*/  SHFL.IDX PT, R96, R96, R0, 0x1c1f ;  /* 0x001c1f0060607589 */ /* 0x000fe200000e0000 */
[----:B------:R-:W-:Y:S02]  /*234f0*/  SEL R119, R85, R119, P0 ;  /* 0x0000007755777207 */ /* 0x000fe40000000000 */
[----:B------:R-:W-:Y:S01]  /*23500*/  SEL R72, R73, R72, P0 ;  /* 0x0000004849487207 */ /* 0x000fe20000000000 */
[----:B------:R-:W-:Y:S01]  /*23510*/  SHFL.IDX PT, R98, R98, R0, 0x1c1f ;  /* 0x001c1f0062627589 */ /* 0x000fe200000e0000 */
[----:B------:R-:W-:-:S03]  /*23520*/  SEL R76, R77, R76, P0 ;  /* 0x0000004c4d4c7207 */ /* 0x000fc60000000000 */
[----:B------:R-:W-:Y:S04]  /*23530*/  SHFL.IDX PT, R100, R100, R0, 0x1c1f ;  /* 0x001c1f0064647589 */ /* 0x000fe800000e0000 */
[----:B------:R-:W-:Y:S04]  /*23540*/  SHFL.IDX PT, R102, R102, R0, 0x1c1f ;  /* 0x001c1f0066667589 */ /* 0x000fe800000e0000 */
[----:B------:R-:W-:Y:S04]  /*23550*/  SHFL.IDX PT, R104, R104, R0, 0x1c1f ;  /* 0x001c1f0068687589 */ /* 0x000fe800000e0000 */
[----:B------:R-:W-:Y:S04]  /*23560*/  SHFL.IDX PT, R106, R106, R0, 0x1c1f ;  /* 0x001c1f006a6a7589 */ /* 0x000fe800000e0000 */
[----:B------:R-:W-:Y:S04]  /*23570*/  SHFL.IDX PT, R108, R108, R0, 0x1c1f ;  /* 0x001c1f006c6c7589 */ /* 0x000fe800000e0000 */
[----:B------:R-:W0:Y:S04]  /*23580*/  SHFL.IDX PT, R50, R50, R116, 0x1c1f ;  /* 0x001c1f7432327589 */ /* 0x000e2800000e0000 */
[----:B------:R-:W1:Y:S04]  /*23590*/  SHFL.IDX PT, R48, R48, R116, 0x1c1f ;  /* 0x001c1f7430307589 */ /* 0x000e6800000e0000 */
[----:B------:R-:W-:Y:S04]  /*235a0*/  SHFL.IDX PT, R51, R51, R116, 0x1c1f ;  /* 0x001c1f7433337589 */ /* 0x000fe800000e0000 */
[----:B------:R-:W2:Y:S04]  /*235b0*/  SHFL.IDX PT, R46, R46, R116, 0x1c1f ;  /* 0x001c1f742e2e7589 */ /* 0x000ea800000e0000 */
[----:B------:R-:W3:Y:S04]  /*235c0*/  SHFL.IDX PT, R49, R49, R116, 0x1c1f ;  /* 0x001c1f7431317589 */ /* 0x000ee800000e0000 */
[----:B------:R-:W-:Y:S04]  /*235d0*/  SHFL.IDX PT, R44, R44, R116, 0x1c1f ;  /* 0x001c1f742c2c7589 */ /* 0x000fe800000e0000 */
[----:B------:R-:W4:Y:S01]  /*235e0*/  SHFL.IDX PT, R47, R47, R116, 0x1c1f ;  /* 0x001c1f742f2f7589 */ /* 0x000f2200000e0000 */
[----:B0-----:R-:W-:-:S02]  /*235f0*/  SEL R73, R74, R50, P0 ;  /* 0x000000324a497207 */ /* 0x001fc40000000000 */
[----:B------:R-:W-:Y:S01]  /*23600*/  SEL R74, R50, R74, P0 ;  /* 0x0000004a324a7207 */ /* 0x000fe20000000000 */
[----:B------:R-:W0:Y:S01]  /*23610*/  SHFL.IDX PT, R42, R42, R116, 0x1c1f ;  /* 0x001c1f742a2a7589 */ /* 0x000e2200000e0000 */
[----:B-1----:R-:W-:Y:S02]  /*23620*/  SEL R77, R80, R48, P0 ;  /* 0x00000030504d7207 */ /* 0x002fe40000000000 */
[----:B------:R-:W-:Y:S01]  /*23630*/  SEL R80, R48, R80, P0 ;  /* 0x0000005030507207 */ /* 0x000fe20000000000 */
[----:B------:R-:W1:Y:S04]  /*23640*/  SHFL.IDX PT, R45, R45, R116, 0x1c1f ;  /* 0x001c1f742d2d7589 */ /* 0x000e6800000e0000 */
[----:B------:R-:W1:Y:S01]  /*23650*/  SHFL.IDX PT, R40, R40, R116, 0x1c1f ;  /* 0x001c1f7428287589 */ /* 0x000e6200000e0000 */
[----:B--2---:R-:W-:-:S02]  /*23660*/  SEL R83, R84, R46, P0 ;  /* 0x0000002e54537207 */ /* 0x004fc40000000000 */
[----:B------:R-:W-:Y:S01]  /*23670*/  SEL R84, R46, R84, P0 ;  /* 0x000000542e547207 */ /* 0x000fe20000000000 */
[----:B------:R-:W2:Y:S01]  /*23680*/  SHFL.IDX PT, R43, R43, R116, 0x1c1f ;  /* 0x001c1f742b2b7589 */ /* 0x000ea200000e0000 */
[----:B---3--:R-:W-:Y:S02]  /*23690*/  SEL R85, R86, R49, P0 ;  /* 0x0000003156557207 */ /* 0x008fe40000000000 */
[----:B------:R-:W-:Y:S01]  /*236a0*/  SEL R86, R49, R86, P0 ;  /* 0x0000005631567207 */ /* 0x000fe20000000000 */
[----:B------:R-:W3:Y:S04]  /*236b0*/  SHFL.IDX PT, R38, R38, R116, 0x1c1f ;  /* 0x001c1f7426267589 */ /* 0x000ee800000e0000 */
[----:B------:R-:W3:Y:S01]  /*236c0*/  SHFL.IDX PT, R41, R41, R116, 0x1c1f ;  /* 0x001c1f7429297589 */ /* 0x000ee200000e0000 */
[----:B----4-:R-:W-:-:S02]  /*236d0*/  SEL R89, R90, R47, P0 ;  /* 0x0000002f5a597207 */ /* 0x010fc40000000000 */
[----:B------:R-:W-:Y:S01]  /*236e0*/  SEL R90, R47, R90, P0 ;  /* 0x0000005a2f5a7207 */ /* 0x000fe20000000000 */
[----:B------:R-:W4:Y:S01]  /*236f0*/  SHFL.IDX PT, R37, R37, R116, 0x1c1f ;  /* 0x001c1f7425257589 */ /* 0x000f2200000e0000 */
[----:B0-----:R-:W-:Y:S02]  /*23700*/  SEL R91, R92, R42, P0 ;  /* 0x0000002a5c5b7207 */ /* 0x001fe40000000000 */
[----:B------:R-:W-:Y:S01]  /*23710*/  SEL R92, R42, R92, P0 ;  /* 0x0000005c2a5c7207 */ /* 0x000fe20000000000 */
[----:B------:R-:W0:Y:S01]  /*23720*/  SHFL.IDX PT, R39, R39, R116, 0x1c1f ;  /* 0x001c1f7427277589 */ /* 0x000e2200000e0000 */
[----:B-1----:R-:W-:Y:S02]  /*23730*/  SEL R93, R94, R45, P0 ;  /* 0x0000002d5e5d7207 */ /* 0x002fe40000000000 */
[----:B------:R-:W-:Y:S01]  /*23740*/  SEL R94, R45, R94, P0 ;  /* 0x0000005e2d5e7207 */ /* 0x000fe20000000000 */
[----:B------:R-:W1:Y:S01]  /*23750*/  SHFL.IDX PT, R36, R36, R116, 0x1c1f ;  /* 0x001c1f7424247589 */ /* 0x000e6200000e0000 */
[----:B------:R-:W-:-:S02]  /*23760*/  SEL R95, R96, R40, P0 ;  /* 0x00000028605f7207 */ /* 0x000fc40000000000 */
[----:B------:R-:W-:Y:S01]  /*23770*/  SEL R96, R40, R96, P0 ;  /* 0x0000006028607207 */ /* 0x000fe20000000000 */
[----:B------:R-:W0:Y:S01]  /*23780*/  SHFL.IDX PT, R124, R147, R0, 0x1c1f ;  /* 0x001c1f00937c7589 */ /* 0x000e2200000e0000 */
[----:B--2---:R-:W-:Y:S02]  /*23790*/  SEL R97, R98, R43, P0 ;  /* 0x0000002b62617207 */ /* 0x004fe40000000000 */
[----:B------:R-:W-:Y:S01]  /*237a0*/  SEL R98, R43, R98, P0 ;  /* 0x000000622b627207 */ /* 0x000fe20000000000 */
[----:B------:R2:W0:Y:S01]  /*237b0*/  SHFL.IDX PT, R111, R111, R0, 0x1c1f ;  /* 0x001c1f006f6f7589 */ /* 0x00042200000e0000 */
[----:B---3--:R-:W-:Y:S02]  /*237c0*/  SEL R99, R100, R38, P0 ;  /* 0x0000002664637207 */ /* 0x008fe40000000000 */
[----:B------:R-:W-:Y:S01]  /*237d0*/  SEL R100, R38, R100, P0 ;  /* 0x0000006426647207 */ /* 0x000fe20000000000 */
[----:B------:R-:W3:Y:S01]  /*237e0*/  SHFL.IDX PT, R11, R148, R116, 0x1c1f ;  /* 0x001c1f74940b7589 */ /* 0x000ee200000e0000 */
[----:B------:R-:W-:-:S02]  /*237f0*/  SEL R101, R102, R41, P0 ;  /* 0x0000002966657207 */ /* 0x000fc40000000000 */
[----:B------:R-:W-:Y:S01]  /*23800*/  SEL R102, R41, R102, P0 ;  /* 0x0000006629667207 */ /* 0x000fe20000000000 */
[----:B------:R1:W3:Y:S01]  /*23810*/  SHFL.IDX PT, R123, R123, R116, 0x1c1f ;  /* 0x001c1f747b7b7589 */ /* 0x0002e200000e0000 */
[----:B----4-:R-:W-:Y:S02]  /*23820*/  SEL R103, R104, R37, P0 ;  /* 0x0000002568677207 */ /* 0x010fe40000000000 */
[----:B--2---:R-:W-:Y:S02]  /*23830*/  SEL R0, R110, R2, P0 ;  /* 0x000000026e007207 */ /* 0x004fe40000000000 */
[----:B------:R-:W-:Y:S02]  /*23840*/  SEL R110, R2, R110, P0 ;  /* 0x0000006e026e7207 */ /* 0x000fe40000000000 */
[----:B------:R-:W-:Y:S02]  /*23850*/  SEL R2, R109, R87, P0 ;  /* 0x000000576d027207 */ /* 0x000fe40000000000 */
[----:B------:R-:W-:-:S02]  /*23860*/  SEL R109, R87, R109, P0 ;  /* 0x0000006d576d7207 */ /* 0x000fc40000000000 */
[----:B-1----:R-:W-:Y:S02]  /*23870*/  SEL R116, R118, R81, P0 ;  /* 0x0000005176747207 */ /* 0x002fe40000000000 */
        /* <DEDUP_REMOVED lines=8> */
[----:B------:R-:W-:Y:S02]  /*23900*/  SEL R106, R39, R106, P0 ;  /* 0x0000006a276a7207 */ /* 0x000fe40000000000 */
[----:B---3--:R-:W-:-:S07]  /*23910*/  SEL R108, R36, R108, P0 ;  /* 0x0000006c246c7207 */ /* 0x008fce0000000000 */
.L_x_4773:
[----:B------:R-:W2:Y:S04]  /*23920*/  LDL.LU R127, [R1+0x50] ;  /* 0x00005000017f7983 */ /* 0x000ea80000300800 */
[----:B------:R-:W3:Y:S01]  /*23930*/  LDL.LU R126, [R1+0x54] ;  /* 0x00005400017e7983 */ /* 0x000ee20000300800 */
[----:B------:R-:W-:Y:S05]  /*23940*/  WARPSYNC.ALL ;  /* 0x0000000000007948 */ /* 0x000fea0003800000 */
[----:B------:R-:W-:Y:S01]  /*23950*/  F2FP.BF16.F32.PACK_AB R12, R2, R0 ;  /* 0x00000000020c723e */ /* 0x000fe200000010ff */
[----:B------:R-:W-:Y:S01]  /*23960*/  ULDC.64 UR4, c[0x0][0xc00] ;  /* 0x0003000000047ab9 */ /* 0x000fe20000000a00 */
[----:B------:R-:W-:Y:S01]  /*23970*/  F2FP.BF16.F32.PACK_AB R13, R65, R63 ;  /* 0x0000003f410d723e */ /* 0x000fe200000010ff */
[----:B------:R-:W-:Y:S01]  /*23980*/  ULDC.64 UR6, c[0x0][0xc08] ;  /* 0x0003020000067ab9 */ /* 0x000fe20000000a00 */
[----:B------:R-:W-:-:S02]  /*23990*/  F2FP.BF16.F32.PACK_AB R14, R109, R110 ;  /* 0x0000006e6d0e723e */ /* 0x000fc400000010ff */
[----:B------:R-:W-:Y:S01]  /*239a0*/  F2FP.BF16.F32.PACK_AB R15, R66, R64 ;  /* 0x00000040420f723e */ /* 0x000fe200000010ff */
[----:B------:R-:W-:Y:S01]  /*239b0*/  BAR.SYNC.DEFER_BLOCKING 0x1, 0x100 ;  /* 0x0044000000007b1d */ /* 0x000fe20000010000 */
[----:B------:R-:W-:Y:S02]  /*239c0*/  F2FP.BF16.F32.PACK_AB R36, R112, R113 ;  /* 0x000000717024723e */ /* 0x000fe400000010ff */
        /* <DEDUP_REMOVED lines=9> */
[----:B------:R-:W-:-:S02]  /*23a60*/  F2FP.BF16.F32.PACK_AB R46, R3, R122 ;  /* 0x0000007a032e723e */ /* 0x000fc400000010ff */
[----:B------:R-:W-:Y:S01]  /*23a70*/  F2FP.BF16.F32.PACK_AB R47, R80, R76 ;  /* 0x0000004c502f723e */ /* 0x000fe200000010ff */
[----:B------:R0:W-:Y:S01]  /*23a80*/  STSM.16.M88.4 [R150], R12 ;  /* 0x0000000c96007844 */ /* 0x0001e20000000200 */
[----:B------:R-:W-:Y:S02]  /*23a90*/  F2FP.BF16.F32.PACK_AB R48, R6, R4 ;  /* 0x000000040630723e */ /* 0x000fe400000010ff */
[----:B------:R-:W-:Y:S01]  /*23aa0*/  F2FP.BF16.F32.PACK_AB R49, R83, R81 ;  /* 0x000000515331723e */ /* 0x000fe200000010ff */
[----:B------:R1:W-:Y:S01]  /*23ab0*/  STSM.16.M88.4 [R149], R36 ;  /* 0x0000002495007844 */ /* 0x0003e20000000200 */
[----:B------:R-:W-:Y:S02]  /*23ac0*/  F2FP.BF16.F32.PACK_AB R50, R7, R5 ;  /* 0x000000050732723e */ /* 0x000fe400000010ff */
[----:B------:R-:W-:Y:S01]  /*23ad0*/  F2FP.BF16.F32.PACK_AB R51, R84, R82 ;  /* 0x000000525433723e */ /* 0x000fe200000010ff */
[----:B------:R4:W-:Y:S04]  /*23ae0*/  STSM.16.M88.4 [R151], R40 ;  /* 0x0000002897007844 */ /* 0x0009e80000000200 */
[----:B------:R-:W-:Y:S04]  /*23af0*/  STSM.16.M88.4 [R152], R44 ;  /* 0x0000002c98007844 */ /* 0x000fe80000000200 */
[----:B------:R4:W-:Y:S01]  /*23b00*/  STSM.16.M88.4 [R153], R48 ;  /* 0x0000003099007844 */ /* 0x0009e20000000200 */
[----:B0-----:R-:W-:-:S02]  /*23b10*/  F2FP.BF16.F32.PACK_AB R12, R25, R21 ;  /* 0x00000015190c723e */ /* 0x001fc400000010ff */
[----:B------:R-:W-:Y:S02]  /*23b20*/  F2FP.BF16.F32.PACK_AB R13, R91, R89 ;  /* 0x000000595b0d723e */ /* 0x000fe400000010ff */
[----:B-1----:R-:W-:Y:S02]  /*23b30*/  F2FP.BF16.F32.PACK_AB R36, R10, R8 ;  /* 0x000000080a24723e */ /* 0x002fe400000010ff */
[----:B------:R-:W-:Y:S02]  /*23b40*/  F2FP.BF16.F32.PACK_AB R37, R87, R85 ;  /* 0x000000555725723e */ /* 0x000fe400000010ff */
[----:B------:R-:W-:Y:S02]  /*23b50*/  F2FP.BF16.F32.PACK_AB R38, R20, R9 ;  /* 0x000000091426723e */ /* 0x000fe400000010ff */
[----:B------:R-:W-:Y:S02]  /*23b60*/  F2FP.BF16.F32.PACK_AB R39, R88, R86 ;  /* 0x000000565827723e */ /* 0x000fe400000010ff */
[----:B------:R-:W-:-:S02]  /*23b70*/  F2FP.BF16.F32.PACK_AB R14, R26, R24 ;  /* 0x000000181a0e723e */ /* 0x000fc400000010ff */
[----:B------:R-:W-:Y:S01]  /*23b80*/  F2FP.BF16.F32.PACK_AB R15, R92, R90 ;  /* 0x0000005a5c0f723e */ /* 0x000fe200000010ff */
[----:B------:R0:W-:Y:S01]  /*23b90*/  STSM.16.M88.4 [R154], R36 ;  /* 0x000000249a007844 */ /* 0x0001e20000000200 */
[----:B----4-:R-:W-:Y:S02]  /*23ba0*/  F2FP.BF16.F32.PACK_AB R40, R29, R27 ;  /* 0x0000001b1d28723e */ /* 0x010fe400000010ff */
[----:B------:R-:W-:Y:S01]  /*23bb0*/  F2FP.BF16.F32.PACK_AB R41, R95, R93 ;  /* 0x0000005d5f29723e */ /* 0x000fe200000010ff */
[----:B------:R1:W-:Y:S01]  /*23bc0*/  STSM.16.M88.4 [R155], R12 ;  /* 0x0000000c9b007844 */ /* 0x0003e20000000200 */
[----:B------:R-:W-:Y:S02]  /*23bd0*/  F2FP.BF16.F32.PACK_AB R42, R30, R28 ;  /* 0x0000001c1e2a723e */ /* 0x000fe400000010ff */
[----:B------:R-:W-:Y:S02]  /*23be0*/  F2FP.BF16.F32.PACK_AB R43, R96, R94 ;  /* 0x0000005e602b723e */ /* 0x000fe400000010ff */
[----:B------:R-:W-:-:S02]  /*23bf0*/  SEL R48, R124, R11, P0 ;  /* 0x0000000b7c307207 */ /* 0x000fc40000000000 */
[----:B------:R-:W-:Y:S01]  /*23c00*/  SEL R50, R11, R124, P0 ;  /* 0x0000007c0b327207 */ /* 0x000fe20000000000 */
[----:B------:R-:W-:Y:S01]  /*23c10*/  STSM.16.M88.4 [R156], R40 ;  /* 0x000000289c007844 */ /* 0x000fe20000000200 */
[----:B------:R-:W-:Y:S02]  /*23c20*/  SEL R49, R111, R123, P0 ;  /* 0x0000007b6f317207 */ /* 0x000fe40000000000 */
[----:B------:R-:W-:Y:S02]  /*23c30*/  SEL R51, R123, R111, P0 ;  /* 0x0000006f7b337207 */ /* 0x000fe40000000000 */
[----:B0-----:R-:W-:Y:S01]  /*23c40*/  F2FP.BF16.F32.PACK_AB R36, R33, R31 ;  /* 0x0000001f2124723e */ /* 0x001fe200000010ff */
[----:B------:R-:W0:Y:S01]  /*23c50*/  LDC R111, c[0x0][0xbe8] ;  /* 0x0002fa00ff6f7b82 */ /* 0x000e220000000800 */
[----:B------:R-:W-:Y:S02]  /*23c60*/  F2FP.BF16.F32.PACK_AB R37, R99, R97 ;  /* 0x000000616325723e */ /* 0x000fe400000010ff */
[----:B------:R-:W-:-:S02]  /*23c70*/  F2FP.BF16.F32.PACK_AB R38, R34, R32 ;  /* 0x000000202226723e */ /* 0x000fc400000010ff */
[----:B------:R-:W-:Y:S02]  /*23c80*/  F2FP.BF16.F32.PACK_AB R39, R100, R98 ;  /* 0x000000626427723e */ /* 0x000fe400000010ff */
[----:B------:R-:W-:Y:S02]  /*23c90*/  F2FP.BF16.F32.PACK_AB R44, R53, R35 ;  /* 0x00000023352c723e */ /* 0x000fe400000010ff */
[----:B------:R-:W-:Y:S01]  /*23ca0*/  F2FP.BF16.F32.PACK_AB R45, R103, R101 ;  /* 0x00000065672d723e */ /* 0x000fe200000010ff */
[----:B------:R4:W-:Y:S01]  /*23cb0*/  STSM.16.M88.4 [R157], R36 ;  /* 0x000000249d007844 */ /* 0x0009e20000000200 */
[----:B------:R-:W-:Y:S02]  /*23cc0*/  F2FP.BF16.F32.PACK_AB R46, R54, R52 ;  /* 0x00000034362e723e */ /* 0x000fe400000010ff */
[----:B------:R-:W-:Y:S02]  /*23cd0*/  F2FP.BF16.F32.PACK_AB R47, R104, R102 ;  /* 0x00000066682f723e */ /* 0x000fe400000010ff */
[----:B-1----:R-:W-:-:S02]  /*23ce0*/  F2FP.BF16.F32.PACK_AB R12, R57, R55 ;  /* 0x00000037390c723e */ /* 0x002fc400000010ff */
[----:B------:R-:W-:Y:S01]  /*23cf0*/  F2FP.BF16.F32.PACK_AB R13, R107, R105 ;  /* 0x000000696b0d723e */ /* 0x000fe200000010ff */
[----:B------:R-:W-:Y:S01]  /*23d00*/  STSM.16.M88.4 [R158], R44 ;  /* 0x0000002c9e007844 */ /* 0x000fe20000000200 */
[----:B------:R-:W-:Y:S02]  /*23d10*/  F2FP.BF16.F32.PACK_AB R14, R58, R56 ;  /* 0x000000383a0e723e */ /* 0x000fe400000010ff */
[----:B------:R-:W-:Y:S02]  /*23d20*/  F2FP.BF16.F32.PACK_AB R15, R108, R106 ;  /* 0x0000006a6c0f723e */ /* 0x000fe400000010ff */
[----:B------:R-:W-:Y:S02]  /*23d30*/  ISETP.NE.U32.AND P0, PT, RZ, UR4, PT ;  /* 0x00000004ff007c0c */ /* 0x000fe4000bf05070 */
[----:B----4-:R-:W-:Y:S01]  /*23d40*/  F2FP.BF16.F32.PACK_AB R36, R61, R59 ;  /* 0x0000003b3d24723e */ /* 0x010fe200000010ff */
[----:B------:R-:W-:Y:S01]  /*23d50*/  STSM.16.M88.4 [R159], R12 ;  /* 0x0000000c9f007844 */ /* 0x000fe20000000200 */
[----:B------:R-:W-:-:S02]  /*23d60*/  F2FP.BF16.F32.PACK_AB R38, R62, R60 ;  /* 0x0000003c3e26723e */ /* 0x000fc400000010ff */
[----:B------:R-:W-:Y:S02]  /*23d70*/  F2FP.BF16.F32.PACK_AB R37, R49, R48 ;  /* 0x000000303125723e */ /* 0x000fe400000010ff */
[----:B------:R-:W-:Y:S02]  /*23d80*/  F2FP.BF16.F32.PACK_AB R39, R51, R50 ;  /* 0x000000323327723e */ /* 0x000fe400000010ff */
[----:B------:R-:W-:-:S03]  /*23d90*/  ISETP.NE.AND.EX P0, PT, RZ, UR5, PT, P0 ;  /* 0x00000005ff007c0c */ /* 0x000fc6000bf05300 */
[----:B------:R1:W-:Y:S01]  /*23da0*/  STSM.16.M88.4 [R160], R36 ;  /* 0x00000024a0007844 */ /* 0x0003e20000000200 */
[----:B------:R-:W-:Y:S01]  /*23db0*/  BAR.SYNC.DEFER_BLOCKING 0x1, 0x100 ;  /* 0x0044000000007b1d */ /* 0x000fe20000010000 */
[----:B--2---:R-:W-:-:S04]  /*23dc0*/  IADD3 R40, P1, R127, UR4, RZ ;  /* 0x000000047f287c10 */ /* 0x004fc8000ff3e0ff */
[----:B---3--:R-:W-:-:S05]  /*23dd0*/  IADD3.X R41, R126, UR5, RZ, P1, !PT ;  /* 0x000000057e297c10 */ /* 0x008fca0008ffe4ff */
[----:B------:R-:W5:Y:S01]  /*23de0*/  @P0 LDG.E R125, desc[UR50][R40.64] ;  /* 0x00000032287d0981 */ /* 0x000f62000c1e1900 */
[----:B------:R-:W-:-:S04]  /*23df0*/  ISETP.NE.U32.AND P3, PT, RZ, UR6, PT ;  /* 0x00000006ff007c0c */ /* 0x000fc8000bf65070 */
[----:B------:R-:W-:Y:S01]  /*23e00*/  ISETP.NE.AND.EX P3, PT, RZ, UR7, PT, P3 ;  /* 0x00000007ff007c0c */ /* 0x000fe2000bf65330 */
[----:B-1----:R-:W-:Y:S01]  /*23e10*/  IMAD.MOV.U32 R38, RZ, RZ, 0x9b8 ;  /* 0x000009b8ff267424 */ /* 0x002fe200078e00ff */
[----:B------:R-:W-:-:S04]  /*23e20*/  ISETP.GT.AND P2, PT, R161, 0x1, PT ;  /* 0x00000001a100780c */ /* 0x000fc80003f44270 */
[----:B------:R-:W-:-:S07]  /*23e30*/  SEL R38, R38, 0x978, P2 ;  /* 0x0000097826267807 */ /* 0x000fce0001000000 */
[----:B------:R-:W-:Y:S01]  /*23e40*/  @P3 IADD3 R12, P1, R127, UR6, RZ ;  /* 0x000000067f0c3c10 */ /* 0x000fe2000ff3e0ff */
[----:B------:R-:W-:Y:S02]  /*23e50*/  ULDC UR6, c[0x0][0xa88] ;  /* 0x0002a20000067ab9 */ /* 0x000fe40000000800 */
[----:B------:R-:W-:Y:S02]  /*23e60*/  MOV R43, UR6 ;  /* 0x00000006002b7c02 */ /* 0x000fe40008000f00 */
[----:B------:R-:W-:Y:S01]  /*23e70*/  @P3 IADD3.X R13, R126, UR7, RZ, P1, !PT ;  /* 0x000000077e0d3c10 */ /* 0x000fe20008ffe4ff */
[----:B------:R1:W2:Y:S04]  /*23e80*/  LDC.64 R36, c[0x0][R38+0x218] ;  /* 0x0000860026247b82 */ /* 0x0002a80000000a00 */
[----:B------:R3:W5:Y:S01]  /*23e90*/  @P3 LDG.E R43, desc[UR50][R12.64] ;  /* 0x000000320c2b3981 */ /* 0x000762000c1e1900 */
[----:B0-----:R-:W-:-:S03]  /*23ea0*/  ISETP.NE.AND P1, PT, R111, 0x1, PT ;  /* 0x000000016f00780c */ /* 0x001fc60003f25270 */
[----:B------:R1:W0:Y:S08]  /*23eb0*/  LDC.64 R14, c[0x0][R38+0x228] ;  /* 0x00008a00260e7b82 */ /* 0x0002300000000a00 */
[----:B---3--:R1:W3:Y:S01]  /*23ec0*/  LDC.64 R12, c[0x0][R38+0x220] ;  /* 0x00008800260c7b82 */ /* 0x0082e20000000a00 */
[----:B------:R-:W-:Y:S05]  /*23ed0*/  @P3 BRA `(.L_x_4457) ;  /* 0x0000000000103947 */ /* 0x000fea0003800000 */
[----:B------:R-:W-:Y:S05]  /*23ee0*/  @!P0 BRA `(.L_x_4457) ;  /* 0x00000000000c8947 */ /* 0x000fea0003800000 */
[----:B------:R-:W4:Y:S04]  /*23ef0*/  LDG.E R42, desc[UR50][R40.64] ;  /* 0x00000032282a7981 */ /* 0x000f28000c1e1900 */
[----:B-----5:R-:W4:Y:S02]  /*23f00*/  LDG.E R43, desc[UR50][R40.64+0x4] ;  /* 0x00000432282b7981 */ /* 0x020f24000c1e1900 */
[----:B----4-:R-:W-:-:S07]  /*23f10*/  IMAD.IADD R43, R43, 0x1, -R42 ;  /* 0x000000012b2b7824 */ /* 0x010fce00078e0a2a */
.L_x_4457:
[----:B------:R-:W4:Y:S01]  /*23f20*/  LDL.LU R11, [R1+0x48] ;  /* 0x00004800010b7983 */ /* 0x000f220000300800 */
[----:B------:R-:W-:Y:S01]  /*23f30*/  ISETP.NE.U32.AND P0, PT, RZ, UR4, PT ;  /* 0x00000004ff007c0c */ /* 0x000fe2000bf05070 */
[----:B-1----:R-:W1:Y:S02]  /*23f40*/  LDC.64 R38, c[0x0][R38+0x210] ;  /* 0x0000840026267b82 */ /* 0x002e640000000a00 */
[----:B------:R-:W2:Y:S04]  /*23f50*/  LDL.LU R40, [R1+0x58] ;  /* 0x0000580001287983 */ /* 0x000ea80000300800 */
[----:B------:R-:W3:Y:S02]  /*23f60*/  LDL R42, [R1+0x134] ;  /* 0x00013400012a7983 */ /* 0x000ee40000100800 */
[----:B------:R-:W0:Y:S02]  /*23f70*/  @P1 LDC R123, c[0x0][0xbec] ;  /* 0x0002fb00ff7b1b82 */ /* 0x000e240000000800 */
[----:B------:R-:W3:Y:S04]  /*23f80*/  LDL R126, [R1+0x5c] ;  /* 0x00005c00017e7983 */ /* 0x000ee80000100800 */
[----:B------:R-:W3:Y:S01]  /*23f90*/  LDL R124, [R1+0x60] ;  /* 0x00006000017c7983 */ /* 0x000ee20000100800 */
[----:B------:R-:W-:Y:S01]  /*23fa0*/  ISETP.NE.AND.EX P0, PT, RZ, UR5, PT, P0 ;  /* 0x00000005ff007c0c */ /* 0x000fe2000bf05300 */
[----:B------:R-:W1:Y:S02]  /*23fb0*/  @P1 LDC R127, c[0x0][0xbf0] ;  /* 0x0002fc00ff7f1b82 */ /* 0x000e640000000800 */
[----:B------:R-:W3:Y:S04]  /*23fc0*/  LDL R132, [R1+0x130] ;  /* 0x0001300001847983 */ /* 0x000ee80000100800 */
[----:B------:R-:W3:Y:S01]  /*23fd0*/  LDL R128, [R1+0xc4] ;  /* 0x0000c40001807983 */ /* 0x000ee20000100800 */
[----:B----4-:R-:W-:-:S02]  /*23fe0*/  SEL R11, R11, RZ, !P0 ;  /* 0x000000ff0b0b7207 */ /* 0x010fc40004000000 */
[----:B--2---:R-:W-:-:S03]  /*23ff0*/  SEL R45, R40, RZ, !P0 ;  /* 0x000000ff282d7207 */ /* 0x004fc60004000000 */
[----:B---3--:R-:W-:Y:S01]  /*24000*/  IMAD R13, R13, R11, RZ ;  /* 0x0000000b0d0d7224 */ /* 0x008fe200078e02ff */
[----:B------:R-:W2:Y:S03]  /*24010*/  LDC.64 R40, c[0x0][0xba8] ;  /* 0x0002ea00ff287b82 */ /* 0x000ea60000000a00 */
[C---:B------:R-:W-:Y:S02]  /*24020*/  IMAD R47, R12.reuse, R45, R13 ;  /* 0x0000002d0c2f7224 */ /* 0x040fe400078e020d */
[----:B------:R-:W-:Y:S02]  /*24030*/  IMAD R45, R37, R223, RZ ;  /* 0x000000df252d7224 */ /* 0x000fe400078e02ff */
[----:B------:R-:W-:-:S04]  /*24040*/  IMAD.WIDE.U32 R12, R12, R11, RZ ;  /* 0x0000000b0c0c7225 */ /* 0x000fc800078e00ff */
[----:B------:R-:W-:-:S04]  /*24050*/  IMAD.WIDE.U32 R36, R36, R223, RZ ;  /* 0x000000df24247225 */ /* 0x000fc800078e00ff */
[----:B------:R-:W-:Y:S01]  /*24060*/  IMAD R42, R126, 0x80, R42 ;  /* 0x000000807e2a7824 */ /* 0x000fe200078e022a */
[----:B-----5:R-:W-:Y:S01]  /*24070*/  IADD3 R44, P0, P3, R12, R36, R125 ;  /* 0x000000240c2c7210 */ /* 0x020fe20007b1e07d */
[----:B------:R-:W-:Y:S02]  /*24080*/  IMAD.IADD R46, R13, 0x1, R47 ;  /* 0x000000010d2e7824 */ /* 0x000fe400078e022f */
[----:B0-----:R-:W-:Y:S01]  /*24090*/  @P1 IMAD.HI.U32 R12, R42, R123, RZ ;  /* 0x0000007b2a0c1227 */ /* 0x001fe200078e00ff */
[----:B------:R-:W-:-:S03]  /*240a0*/  SEL R13, R124, RZ, P2 ;  /* 0x000000ff7c0d7207 */ /* 0x000fc60001000000 */
[----:B------:R-:W-:Y:S01]  /*240b0*/  IMAD.IADD R45, R37, 0x1, R45 ;  /* 0x00000001252d7824 */ /* 0x000fe200078e022d */
[----:B------:R-:W-:Y:S01]  /*240c0*/  MOV R37, R42 ;  /* 0x0000002a00257202 */ /* 0x000fe20000000f00 */
[----:B--2---:R-:W0:Y:S01]  /*240d0*/  @!P2 LDC R40, c[0x0][0xb50] ;  /* 0x0002d400ff28ab82 */ /* 0x004e220000000800 */
[----:B-1----:R-:W-:Y:S01]  /*240e0*/  @P1 SHF.R.U32.HI R37, RZ, R127, R12 ;  /* 0x0000007fff251219 */ /* 0x002fe2000001160c */
[-C--:B------:R-:W-:Y:S01]  /*240f0*/  IMAD R47, R15, R13.reuse, RZ ;  /* 0x0000000d0f2f7224 */ /* 0x080fe200078e02ff */
[----:B------:R-:W-:Y:S01]  /*24100*/  SHF.R.S32.HI R36, RZ, 0x1f, R125 ;  /* 0x0000001fff247819 */ /* 0x000fe2000001147d */
[----:B------:R-:W-:-:S04]  /*24110*/  IMAD.WIDE.U32 R14, R14, R13, RZ ;  /* 0x0000000d0e0e7225 */ /* 0x000fc800078e00ff */
[----:B------:R-:W1:Y:S01]  /*24120*/  @!P2 LDC R41, c[0x0][0xb54] ;  /* 0x0002d500ff29ab82 */ /* 0x000e620000000800 */
[----:B------:R-:W-:Y:S01]  /*24130*/  IMAD.MOV R13, RZ, RZ, -R37 ;  /* 0x000000ffff0d7224 */ /* 0x000fe200078e0a25 */
[----:B------:R-:W-:Y:S01]  /*24140*/  IADD3.X R45, R46, R45, R36, P0, P3 ;  /* 0x0000002d2e2d7210 */ /* 0x000fe200007e6424 */
[----:B------:R-:W-:Y:S01]  /*24150*/  IMAD.IADD R47, R15, 0x1, R47 ;  /* 0x000000010f2f7824 */ /* 0x000fe200078e022f */
[----:B------:R-:W-:Y:S01]  /*24160*/  IADD3 R14, P0, P3, R37, R44, R14 ;  /* 0x0000002c250e7210 */ /* 0x000fe20007b1e00e */
[----:B------:R-:W-:Y:S01]  /*24170*/  IMAD R13, R111, R13, R42 ;  /* 0x0000000d6f0d7224 */ /* 0x000fe200078e022a */
[----:B------:R-:W-:-:S04]  /*24180*/  SHF.R.S32.HI R12, RZ, 0x1f, R37 ;  /* 0x0000001fff0c7819 */ /* 0x000fc80000011425 */
[----:B------:R-:W-:Y:S01]  /*24190*/  IADD3.X R15, R12, R45, R47, P0, P3 ;  /* 0x0000002d0c0f7210 */ /* 0x000fe200007e642f */
[-C--:B------:R-:W-:Y:S01]  /*241a0*/  IMAD R12, R39, R13.reuse, RZ ;  /* 0x0000000d270c7224 */ /* 0x080fe200078e02ff */
[----:B------:R-:W-:Y:S01]  /*241b0*/  SHF.R.S32.HI R37, RZ, 0x1f, R13 ;  /* 0x0000001fff257819 */ /* 0x000fe2000001140d */
[----:B------:R-:W-:-:S04]  /*241c0*/  IMAD.WIDE.U32 R14, R38, R13, R14 ;  /* 0x0000000d260e7225 */ /* 0x000fc800078e000e */
[----:B------:R-:W-:Y:S01]  /*241d0*/  IMAD R37, R38, R37, R12 ;  /* 0x0000002526257224 */ /* 0x000fe200078e020c */
[----:B0-----:R-:W-:-:S03]  /*241e0*/  LEA R40, P0, R14, R40, 0x2 ;  /* 0x000000280e287211 */ /* 0x001fc600078010ff */
[----:B------:R-:W-:-:S05]  /*241f0*/  IMAD.IADD R12, R15, 0x1, R37 ;  /* 0x000000010f0c7824 */ /* 0x000fca00078e0225 */
[----:B-1----:R-:W-:Y:S02]  /*24200*/  LEA.HI.X R41, R14, R41, R12, 0x2, P0 ;  /* 0x000000290e297211 */ /* 0x002fe400000f140c */
[----:B------:R-:W-:Y:S01]  /*24210*/  SHFL.IDX PT, R12, R40, RZ, 0x1c1f ;  /* 0x001c1fff280c7589 */ /* 0x000fe200000e0000 */
[----:B------:R-:W-:-:S03]  /*24220*/  IMAD R37, R126, 0x80, R132 ;  /* 0x000000807e257824 */ /* 0x000fc600078e0284 */
[----:B------:R-:W0:Y:S04]  /*24230*/  SHFL.IDX PT, R13, R41, RZ, 0x1c1f ;  /* 0x001c1fff290d7589 */ /* 0x000e2800000e0000 */
[----:B------:R-:W-:Y:S04]  /*24240*/  SHFL.IDX PT, R14, R40, 0x1, 0x1c1f ;  /* 0x003c1f00280e7f89 */ /* 0x000fe800000e0000 */
[----:B------:R-:W1:Y:S01]  /*24250*/  SHFL.IDX PT, R15, R41, 0x1, 0x1c1f ;  /* 0x003c1f00290f7f89 */ /* 0x000e6200000e0000 */
[----:B------:R-:W-:Y:S01]  /*24260*/  IMAD R38, R43, R111, RZ ;  /* 0x0000006f2b267224 */ /* 0x000fe200078e02ff */
[----:B------:R-:W-:Y:S01]  /*24270*/  LOP3.LUT P0, RZ, R128, 0x3, RZ, 0xc0, !PT ;  /* 0x0000000380ff7812 */ /* 0x000fe2000780c0ff */
[----:B------:R-:W-:-:S03]  /*24280*/  VIADD R39, R37, 0x8 ;  /* 0x0000000825277836 */ /* 0x000fc60000000000 */
[-C--:B------:R-:W-:Y:S02]  /*24290*/  ISETP.GE.OR P3, PT, R37, R38.reuse, P0 ;  /* 0x000000262500720c */ /* 0x080fe40000766670 */
[----:B------:R-:W-:-:S11]  /*242a0*/  ISETP.GE.OR P0, PT, R39, R38, P0 ;  /* 0x000000262700720c */ /* 0x000fd60000706670 */
[----:B0-----:R0:W-:Y:S04]  /*242b0*/  @!P3 ST.E desc[UR50][R12.64], R145 ;  /* 0x000000910c00b985 */ /* 0x0011e8000c101932 */
[----:B-1----:R0:W-:Y:S01]  /*242c0*/  @!P0 ST.E desc[UR50][R14.64], R146 ;  /* 0x000000920e008985 */ /* 0x0021e2000c101932 */
[----:B------:R-:W-:Y:S05]  /*242d0*/  @P2 BRA `(.L_x_4458) ;  /* 0x0000000c007c2947 */ /* 0x000fea0003800000 */
[----:B------:R-:W-:Y:S01]  /*242e0*/  IADD3 R0, R162, -0x80, RZ ;  /* 0xffffff80a2007810 */ /* 0x000fe20007ffe0ff */
[----:B0-----:R-:W0:Y:S01]  /*242f0*/  @P1 LDC R13, c[0x0][0xbec] ;  /* 0x0002fb00ff0d1b82 */ /* 0x001e220000000800 */
[----:B------:R-:W-:Y:S02]  /*24300*/  ULDC.64 UR4, c[0x0][0xaa0] ;  /* 0x0002a80000047ab9 */ /* 0x000fe40000000a00 */
[----:B------:R-:W-:-:S04]  /*24310*/  SHF.R.S32.HI R3, RZ, 0x1f, R0 ;  /* 0x0000001fff037819 */ /* 0x000fc80000011400 */
[----:B------:R-:W-:Y:S01]  /*24320*/  LEA.HI R3, R3, R0, RZ, 0x3 ;  /* 0x0000000003037211 */ /* 0x000fe200078f18ff */
[----:B------:R-:W1:Y:S03]  /*24330*/  @P1 LDC R15, c[0x0][0xbf0] ;  /* 0x0002fc00ff0f1b82 */ /* 0x000e660000000800 */
[----:B------:R-:W-:Y:S02]  /*24340*/  LOP3.LUT R5, R3, 0xfffffff8, RZ, 0xc0, !PT ;  /* 0xfffffff803057812 */ /* 0x000fe400078ec0ff */
[----:B------:R-:W-:-:S03]  /*24350*/  SHF.R.S32.HI R8, RZ, 0x3, R3 ;  /* 0x00000003ff087819 */ /* 0x000fc60000011403 */
[----:B------:R-:W-:-:S04]  /*24360*/  IMAD.IADD R21, R0, 0x1, -R5 ;  /* 0x0000000100157824 */ /* 0x000fc800078e0a05 */
[----:B------:R-:W-:-:S04]  /*24370*/  IMAD.SHL.U32 R37, R21, 0x8, RZ ;  /* 0x0000000815257824 */ /* 0x000fc800078e00ff */
[----:B------:R-:W-:-:S04]  /*24380*/  IMAD R3, R8, 0x40, R37 ;  /* 0x0000004008037824 */ /* 0x000fc800078e0225 */
[----:B------:R-:W-:-:S03]  /*24390*/  IMAD.WIDE R78, R3, 0x2, R78 ;  /* 0x00000002034e7825 */ /* 0x000fc600078e024e */
[C---:B------:R-:W-:Y:S02]  /*243a0*/  IADD3 R25, P3, R78.reuse, 0x1000, RZ ;  /* 0x000010004e197810 */ /* 0x040fe40007f7e0ff */
[C---:B------:R-:W-:Y:S02]  /*243b0*/  IADD3 R29, P4, R78.reuse, 0x2000, RZ ;  /* 0x000020004e1d7810 */ /* 0x040fe40007f9e0ff */
[----:B------:R-:W-:Y:S02]  /*243c0*/  LOP3.LUT R24, R25, 0x380, RZ, 0xc0, !PT ;  /* 0x0000038019187812 */ /* 0x000fe400078ec0ff */
[----:B------:R-:W-:Y:S02]  /*243d0*/  IADD3 R33, P5, R78, 0x3000, RZ ;  /* 0x000030004e217810 */ /* 0x000fe40007fbe0ff */
[----:B------:R-:W-:Y:S02]  /*243e0*/  SHF.R.U64 R24, R24, 0x3, RZ ;  /* 0x0000000318187819 */ /* 0x000fe400000012ff */
[----:B------:R-:W-:-:S02]  /*243f0*/  IADD3 R41, P0, R78, 0x4000, RZ ;  /* 0x000040004e297810 */ /* 0x000fc40007f1e0ff */
[----:B------:R-:W-:Y:S01]  /*24400*/  LOP3.LUT R24, R24, R25, RZ, 0x3c, !PT ;  /* 0x0000001918187212 */ /* 0x000fe200078e3cff */
[----:B------:R-:W-:Y:S01]  /*24410*/  IMAD.X R25, RZ, RZ, R79, P3 ;  /* 0x000000ffff197224 */ /* 0x000fe200018e064f */
[C---:B------:R-:W-:Y:S02]  /*24420*/  IADD3 R49, P3, R78.reuse, 0x6000, RZ ;  /* 0x000060004e317810 */ /* 0x040fe40007f7e0ff */
[----:B------:R-:W-:Y:S02]  /*24430*/  IADD3 R45, P2, R78, 0x5000, RZ ;  /* 0x000050004e2d7810 */ /* 0x000fe40007f5e0ff */
[----:B------:R-:W-:Y:S01]  /*24440*/  LOP3.LUT R48, R49, 0x380, RZ, 0xc0, !PT ;  /* 0x0000038031307812 */ /* 0x000fe200078ec0ff */
[----:B------:R-:W-:Y:S01]  /*24450*/  IMAD R36, R36, UR4, RZ ;  /* 0x0000000424247c24 */ /* 0x000fe2000f8e02ff */
        /* <DEDUP_REMOVED lines=14> */
[----:B------:R-:W-:Y:S02]  /*24540*/  LOP3.LUT R32, R32, R33, RZ, 0x3c, !PT ;  /* 0x0000002120207212 */ /* 0x000fe400078e3cff */
[----:B------:R-:W-:Y:S01]  /*24550*/  LOP3.LUT R40, R40, R41, RZ, 0x3c, !PT ;  /* 0x0000002928287212 */ /* 0x000fe200078e3cff */
[--C-:B------:R-:W-:Y:S01]  /*24560*/  IMAD.X R41, RZ, RZ, R79.reuse, P0 ;  /* 0x000000ffff297224 */ /* 0x100fe200000e064f */
[----:B------:R-:W-:Y:S01]  /*24570*/  LOP3.LUT R44, R44, R45, RZ, 0x3c, !PT ;  /* 0x0000002d2c2c7212 */ /* 0x000fe200078e3cff */
[----:B------:R-:W-:Y:S01]  /*24580*/  IMAD.X R45, RZ, RZ, R79, P2 ;  /* 0x000000ffff2d7224 */ /* 0x000fe200010e064f */
[----:B------:R-:W-:-:S02]  /*24590*/  IADD3.X R33, RZ, R79, RZ, P5, !PT ;  /* 0x0000004fff217210 */ /* 0x000fc40002ffe4ff */
[C---:B------:R-:W-:Y:S01]  /*245a0*/  LOP3.LUT R5, R78.reuse, 0x380, RZ, 0xc0, !PT ;  /* 0x000003804e057812 */ /* 0x040fe200078ec0ff */
[----:B------:R-:W-:Y:S01]  /*245b0*/  IMAD R9, R125, UR5, R36 ;  /* 0x000000057d097c24 */ /* 0x000fe2000f8e0224 */
[C---:B------:R-:W-:Y:S01]  /*245c0*/  IADD3 R3, P3, R78.reuse, 0xb000, RZ ;  /* 0x0000b0004e037810 */ /* 0x040fe20007f7e0ff */
[----:B------:R-:W5:Y:S01]  /*245d0*/  LD.E.128 R28, desc[UR50][R28.64] ;  /* 0x000000321c1c7980 */ /* 0x000f62000c101d00 */
[C---:B------:R-:W-:Y:S02]  /*245e0*/  IADD3 R53, P4, R78.reuse, 0x7000, RZ ;  /* 0x000070004e357810 */ /* 0x040fe40007f9e0ff */
[C---:B------:R-:W-:Y:S01]  /*245f0*/  IADD3 R57, P5, R78.reuse, 0x8000, RZ ;  /* 0x000080004e397810 */ /* 0x040fe20007fbe0ff */
[----:B------:R-:W-:Y:S01]  /*24600*/  IMAD.X R69, RZ, RZ, R79, P3 ;  /* 0x000000ffff457224 */ /* 0x000fe200018e064f */
        /* <DEDUP_REMOVED lines=11> */
[----:B------:R-:W-:-:S02]  /*246c0*/  SHF.R.U64 R0, R0, 0x3, RZ ;  /* 0x0000000300007819 */ /* 0x000fc400000012ff */
[----:B------:R-:W-:Y:S02]  /*246d0*/  SHF.R.U64 R52, R52, 0x3, RZ ;  /* 0x0000000334347819 */ /* 0x000fe400000012ff */
[----:B------:R-:W-:Y:S02]  /*246e0*/  SHF.R.U64 R56, R56, 0x3, RZ ;  /* 0x0000000338387819 */ /* 0x000fe400000012ff */
[----:B------:R-:W-:Y:S02]  /*246f0*/  SHF.R.U64 R60, R60, 0x3, RZ ;  /* 0x000000033c3c7819 */ /* 0x000fe400000012ff */
[----:B------:R-:W-:Y:S02]  /*24700*/  SHF.R.U64 R64, R64, 0x3, RZ ;  /* 0x0000000340407819 */ /* 0x000fe400000012ff */
[----:B------:R-:W-:Y:S02]  /*24710*/  SHF.R.U64 R5, R5, 0x3, RZ ;  /* 0x0000000305057819 */ /* 0x000fe400000012ff */
[----:B------:R-:W-:Y:S01]  /*24720*/  LOP3.LUT R68, R0, R3, RZ, 0x3c, !PT ;  /* 0x0000000300447212 */ /* 0x000fe200078e3cff */
[----:B------:R-:W-:Y:S01]  /*24730*/  IMAD.WIDE.U32 R2, R125, UR4, RZ ;  /* 0x000000047d027c25 */ /* 0x000fe2000f8e00ff */
        /* <DEDUP_REMOVED lines=8> */
[----:B------:R-:W-:Y:S01]  /*247c0*/  IADD3.X R61, RZ, R79, RZ, P0, !PT ;  /* 0x0000004fff3d7210 */ /* 0x000fe200007fe4ff */
[----:B------:R-:W-:Y:S01]  /*247d0*/  IMAD.X R65, RZ, RZ, R79, P2 ;  /* 0x000000ffff417224 */ /* 0x000fe200010e064f */
[----:B------:R-:W-:Y:S01]  /*247e0*/  LOP3.LUT R78, R5, R78, RZ, 0x3c, !PT ;  /* 0x0000004e054e7212 */ /* 0x000fe200078e3cff */
[----:B------:R-:W-:Y:S01]  /*247f0*/  IMAD.IADD R3, R3, 0x1, R9 ;  /* 0x0000000103037824 */ /* 0x000fe200078e0209 */
[----:B------:R-:W5:Y:S01]  /*24800*/  LD.E.128 R52, desc[UR50][R52.64] ;  /* 0x0000003234347980 */ /* 0x000f62000c101d00 */
[----:B------:R-:W-:-:S02]  /*24810*/  IMAD R14, R126, 0x80, R0 ;  /* 0x000000807e0e7824 */ /* 0x000fc400078e0200 */
[C---:B------:R-:W-:Y:S01]  /*24820*/  IMAD.WIDE.U32 R2, R223.reuse, UR4, R2 ;  /* 0x00000004df027c25 */ /* 0x040fe2000f8e0002 */
[----:B------:R2:W5:Y:S01]  /*24830*/  LD.E.128 R4, desc[UR50][R78.64] ;  /* 0x000000324e047980 */ /* 0x000562000c101d00 */
[----:B------:R-:W-:Y:S02]  /*24840*/  SHF.R.S32.HI R10, RZ, 0x1f, R11 ;  /* 0x0000001fff0a7819 */ /* 0x000fe4000001140b */
[----:B0-----:R-:W-:Y:S01]  /*24850*/  @P1 IMAD.HI.U32 R0, R14, R13, RZ ;  /* 0x0000000d0e001227 */ /* 0x001fe200078e00ff */
        /* <DEDUP_REMOVED lines=10> */
[----:B------:R-:W-:Y:S01]  /*24900*/  IMAD R3, R223, UR5, R3 ;  /* 0x00000005df037c24 */ /* 0x000fe2000f8e0203 */
[----:B------:R-:W-:Y:S01]  /*24910*/  MOV R9, R14 ;  /* 0x0000000e00097202 */ /* 0x000fe20000000f00 */
[----:B------:R-:W-:Y:S01]  /*24920*/  ULDC.64 UR4, c[0x0][0xaf0] ;  /* 0x0002bc0000047ab9 */ /* 0x000fe20000000a00 */
[----:B-1----:R-:W-:Y:S01]  /*24930*/  @P1 SHF.R.U32.HI R9, RZ, R15, R0 ;  /* 0x0000000fff091219 */ /* 0x002fe20000011600 */
[----:B------:R-:W-:-:S03]  /*24940*/  IMAD R10, R10, UR4, RZ ;  /* 0x000000040a0a7c24 */ /* 0x000fc6000f8e02ff */
[----:B------:R-:W-:Y:S01]  /*24950*/  SHF.R.S32.HI R0, RZ, 0x1f, R9 ;  /* 0x0000001fff007819 */ /* 0x000fe20000011409 */
[C---:B------:R-:W-:Y:S02]  /*24960*/  IMAD R13, R11.reuse, UR5, R10 ;  /* 0x000000050b0d7c24 */ /* 0x040fe4000f8e020a */
[----:B------:R-:W-:Y:S01]  /*24970*/  IMAD.WIDE.U32 R2, R11, UR4, R2 ;  /* 0x000000040b027c25 */ /* 0x000fe2000f8e0002 */
[----:B------:R-:W-:-:S03]  /*24980*/  ULDC.64 UR4, c[0x0][0xae0] ;  /* 0x0002b80000047ab9 */ /* 0x000fc60000000a00 */
[----:B------:R-:W-:Y:S02]  /*24990*/  IMAD.MOV R12, RZ, RZ, -R9 ;  /* 0x000000ffff0c7224 */ /* 0x000fe400078e0a09 */
[----:B------:R-:W-:Y:S02]  /*249a0*/  IMAD R10, R0, UR4, RZ ;  /* 0x00000004000a7c24 */ /* 0x000fe4000f8e02ff */
[----:B------:R-:W-:Y:S02]  /*249b0*/  IMAD.IADD R3, R3, 0x1, R13 ;  /* 0x0000000103037824 */ /* 0x000fe400078e020d */
[----:B------:R-:W-:Y:S02]  /*249c0*/  IMAD R111, R111, R12, R14 ;  /* 0x0000000c6f6f7224 */ /* 0x000fe400078e020e */
        /* <DEDUP_REMOVED lines=8> */
[----:B0-----:R-:W-:Y:S02]  /*24a50*/  IMAD R0, R9, UR4, RZ ;  /* 0x0000000409007c24 */ /* 0x001fe4000f8e02ff */
[----:B------:R-:W-:-:S04]  /*24a60*/  IMAD.WIDE.U32 R2, R111, UR4, R2 ;  /* 0x000000046f027c25 */ /* 0x000fc8000f8e0002 */
[----:B------:R-:W-:Y:S01]  /*24a70*/  IMAD R21, R111, UR5, R0 ;  /* 0x000000056f157c24 */ /* 0x000fe2000f8e0200 */
[----:B------:R-:W-:Y:S02]  /*24a80*/  ULDC.64 UR4, c[0x0][0xa80] ;  /* 0x0002a00000047ab9 */ /* 0x000fe40000000a00 */
[----:B------:R-:W-:Y:S01]  /*24a90*/  LEA R20, P0, R2, UR4, 0x1 ;  /* 0x0000000402147c11 */ /* 0x000fe2000f8008ff */
[----:B------:R-:W-:Y:S01]  /*24aa0*/  IMAD.IADD R21, R3, 0x1, R21 ;  /* 0x0000000103157824 */ /* 0x000fe200078e0215 */
[----:B------:R-:W-:Y:S01]  /*24ab0*/  UMOV UR4, 0xffffffff ;  /* 0xffffffff00047882 */ /* 0x000fe20000000000 */
[----:B------:R-:W-:-:S03]  /*24ac0*/  IADD3 R73, R37, 0x80, RZ ;  /* 0x0000008025497810 */ /* 0x000fc60007ffe0ff */
[----:B------:R-:W-:Y:S01]  /*24ad0*/  LEA.HI.X R21, R2, UR5, R21, 0x1, P0 ;  /* 0x0000000502157c11 */ /* 0x000fe200080f0c15 */
[----:B--2---:R-:W-:Y:S06]  /*24ae0*/  BRA.DIV UR4, `(.L_x_4459) ;  /* 0x0000010204487947 */ /* 0x004fec000b800000 */
[----:B------:R0:W1:Y:S04]  /*24af0*/  SHFL.IDX PT, R0, R21, RZ, 0x181f ;  /* 0x00181fff15007589 */ /* 0x00006800000e0000 */
[----:B------:R0:W2:Y:S02]  /*24b00*/  SHFL.IDX PT, R14, R20, RZ, 0x181f ;  /* 0x00181fff140e7589 */ /* 0x0000a400000e0000 */
.L_x_4776:
[----:B------:R-:W-:Y:S01]  /*24b10*/  IMAD R39, R126, 0x80, R8 ;  /* 0x000000807e277824 */ /* 0x000fe200078e0208 */
[----:B------:R-:W-:Y:S01]  /*24b20*/  BSSY B1, `(.L_x_4460) ;  /* 0x0000016000017945 */ /* 0x000fe20003800000 */
[----:B------:R-:W-:Y:S01]  /*24b30*/  SHF.R.S32.HI R36, RZ, 0x1f, R73 ;  /* 0x0000001fff247819 */ /* 0x000fe20000011449 */
[----:B------:R-:W-:Y:S02]  /*24b40*/  VIADD R75, R37, 0x40 ;  /* 0x00000040254b7836 */ /* 0x000fe40000000000 */
[----:B------:R-:W-:-:S13]  /*24b50*/  ISETP.GE.AND P0, PT, R39, R38, PT ;  /* 0x000000262700720c */ /* 0x000fda0003f06270 */
[----:B------:R-:W-:Y:S05]  /*24b60*/  @P0 BRA `(.L_x_4461) ;  /* 0x0000000000440947 */ /* 0x000fea0003800000 */
[C---:B------:R-:W-:Y:S01]  /*24b70*/  VIADD R9, R37.reuse, 0x40 ;  /* 0x0000004025097836 */ /* 0x040fe20000000000 */
[----:B------:R-:W-:Y:S01]  /*24b80*/  ULDC UR4, c[0x0][0xac8] ;  /* 0x0002b20000047ab9 */ /* 0x000fe20000000800 */
[----:B------:R-:W-:Y:S02]  /*24b90*/  SHF.R.S32.HI R3, RZ, 0x1f, R37 ;  /* 0x0000001fff037819 */ /* 0x000fe40000011425 */
[----:B------:R-:W-:Y:S02]  /*24ba0*/  ISETP.GE.AND P0, PT, R37, UR4, PT ;  /* 0x0000000425007c0c */ /* 0x000fe4000bf06270 */
[----:B------:R-:W-:Y:S02]  /*24bb0*/  ISETP.GE.AND P1, PT, R9, UR4, PT ;  /* 0x0000000409007c0c */ /* 0x000fe4000bf26270 */
[----:B------:R-:W-:Y:S02]  /*24bc0*/  ISETP.GE.AND P2, PT, R73, UR4, PT ;  /* 0x0000000449007c0c */ /* 0x000fe4000bf46270 */
[----:B------:R-:W-:-:S02]  /*24bd0*/  SHF.R.S32.HI R12, RZ, 0x1f, R9 ;  /* 0x0000001fff0c7819 */ /* 0x000fc40000011409 */
[----:B------:R-:W-:-:S05]  /*24be0*/  SHF.R.S32.HI R11, RZ, 0x1f, R73 ;  /* 0x0000001fff0b7819 */ /* 0x000fca0000011449 */
[-C--:B--2---:R-:W-:Y:S02]  /*24bf0*/  @!P0 LEA R2, P3, R37, R14.reuse, 0x1 ;  /* 0x0000000e25028211 */ /* 0x084fe400078608ff */
[-C--:B------:R-:W-:Y:S02]  /*24c00*/  @!P1 LEA R8, P4, R9, R14.reuse, 0x1 ;  /* 0x0000000e09089211 */ /* 0x080fe400078808ff */
[----:B------:R-:W-:Y:S02]  /*24c10*/  @!P2 LEA R10, P5, R73, R14, 0x1 ;  /* 0x0000000e490aa211 */ /* 0x000fe400078a08ff */
[-C--:B-1----:R-:W-:Y:S02]  /*24c20*/  @!P0 LEA.HI.X R3, R37, R0.reuse, R3, 0x1, P3 ;  /* 0x0000000025038211 */ /* 0x082fe400018f0c03 */
[-C--:B------:R-:W-:Y:S02]  /*24c30*/  @!P1 LEA.HI.X R9, R9, R0.reuse, R12, 0x1, P4 ;  /* 0x0000000009099211 */ /* 0x080fe400020f0c0c */
[----:B------:R-:W-:Y:S01]  /*24c40*/  @!P2 LEA.HI.X R11, R73, R0, R11, 0x1, P5 ;  /* 0x00000000490ba211 */ /* 0x000fe200028f0c0b */
[----:B-----5:R3:W-:Y:S04]  /*24c50*/  @!P0 ST.E.128 desc[UR50][R2.64], R4 ;  /* 0x0000000402008985 */ /* 0x0207e8000c101d32 */
[----:B------:R3:W-:Y:S04]  /*24c60*/  @!P1 ST.E.128 desc[UR50][R8.64], R40 ;  /* 0x0000002808009985 */ /* 0x0007e8000c101d32 */
[----:B------:R3:W-:Y:S02]  /*24c70*/  @!P2 ST.E.128 desc[UR50][R10.64], R56 ;  /* 0x000000380a00a985 */ /* 0x0007e4000c101d32 */
.L_x_4461:
[----:B------:R-:W-:Y:S05]  /*24c80*/  BSYNC B1 ;  /* 0x0000000000017941 */ /* 0x000fea0003800000 */
.L_x_4460:
[----:B------:R-:W-:Y:S01]  /*24c90*/  UMOV UR4, 0xffffffff ;  /* 0xffffffff00047882 */ /* 0x000fe20000000000 */
[----:B---3-5:R-:W-:Y:S02]  /*24ca0*/  SHF.R.S32.HI R7, RZ, 0x1f, R37 ;  /* 0x0000001fff077819 */ /* 0x028fe40000011425 */
[----:B------:R-:W-:Y:S01]  /*24cb0*/  SHF.R.S32.HI R6, RZ, 0x1f, R75 ;  /* 0x0000001fff067819 */ /* 0x000fe2000001144b */
[----:B------:R-:W-:Y:S06]  /*24cc0*/  BRA.DIV UR4, `(.L_x_4462) ;  /* 0x0000010204047947 */ /* 0x000fec000b800000 */
[----:B-1----:R1:W3:Y:S04]  /*24cd0*/  SHFL.IDX PT, R0, R21, 0x1, 0x181f ;  /* 0x00381f0015007f89 */ /* 0x0022e800000e0000 */
[----:B--2---:R1:W2:Y:S02]  /*24ce0*/  SHFL.IDX PT, R14, R20, 0x1, 0x181f ;  /* 0x00381f00140e7f89 */ /* 0x0042a400000e0000 */
.L_x_4780:
[----:B------:R-:W-:Y:S01]  /*24cf0*/  VIADD R3, R39, 0x20 ;  /* 0x0000002027037836 */ /* 0x000fe20000000000 */
[----:B------:R-:W-:Y:S04]  /*24d00*/  BSSY B1, `(.L_x_4463) ;  /* 0x0000010000017945 */ /* 0x000fe80003800000 */
[----:B------:R-:W-:-:S13]  /*24d10*/  ISETP.GE.AND P0, PT, R3, R38, PT ;  /* 0x000000260300720c */ /* 0x000fda0003f06270 */
[----:B------:R-:W-:Y:S05]  /*24d20*/  @P0 BRA `(.L_x_4464) ;  /* 0x0000000000340947 */ /* 0x000fea0003800000 */
[----:B------:R-:W-:Y:S02]  /*24d30*/  ULDC UR4, c[0x0][0xac8] ;  /* 0x0002b20000047ab9 */ /* 0x000fe40000000800 */
[----:B------:R-:W-:Y:S02]  /*24d40*/  ISETP.GE.AND P3, PT, R37, UR4, PT ;  /* 0x0000000425007c0c */ /* 0x000fe4000bf66270 */
[----:B------:R-:W-:Y:S02]  /*24d50*/  ISETP.GE.AND P4, PT, R75, UR4, PT ;  /* 0x000000044b007c0c */ /* 0x000fe4000bf86270 */
[----:B------:R-:W-:-:S09]  /*24d60*/  ISETP.GE.AND P5, PT, R73, UR4, PT ;  /* 0x0000000449007c0c */ /* 0x000fd2000bfa6270 */
[-C--:B--2---:R-:W-:Y:S02]  /*24d70*/  @!P3 LEA R4, P0, R37, R14.reuse, 0x1 ;  /* 0x0000000e2504b211 */ /* 0x084fe400078008ff */
        /* <DEDUP_REMOVED lines=8> */
.L_x_4464:
[----:B------:R-:W-:Y:S05]  /*24e00*/  BSYNC B1 ;  /* 0x0000000000017941 */ /* 0x000fea0003800000 */
.L_x_4463:
[----:B------:R-:W-:-:S03]  /*24e10*/  UMOV UR4, 0xffffffff ;  /* 0xffffffff00047882 */ /* 0x000fc60000000000 */
[----:B------:R-:W-:Y:S05]  /*24e20*/  BRA.DIV UR4, `(.L_x_4465) ;  /* 0x000000fe04f47947 */ /* 0x000fea000b800000 */
[----:B---3--:R3:W0:Y:S04]  /*24e30*/  SHFL.IDX PT, R0, R21, 0x2, 0x181f ;  /* 0x00581f0015007f89 */ /* 0x00862800000e0000 */
[----:B--2-4-:R3:W2:Y:S02]  /*24e40*/  SHFL.IDX PT, R14, R20, 0x2, 0x181f ;  /* 0x00581f00140e7f89 */ /* 0x0146a400000e0000 */
.L_x_4784:
        /* <DEDUP_REMOVED lines=17> */
.L_x_4467:
[----:B------:R-:W-:Y:S05]  /*24f60*/  BSYNC B1 ;  /* 0x0000000000017941 */ /* 0x000fea0003800000 */
.L_x_4466:
[----:B------:R-:W-:-:S03]  /*24f70*/  UMOV UR4, 0xffffffff ;  /* 0xffffffff00047882 */ /* 0x000fc60000000000 */
[----:B------:R-:W-:Y:S05]  /*24f80*/  BRA.DIV UR4, `(.L_x_4468) ;  /* 0x000000fe04e47947 */ /* 0x000fea000b800000 */
[----:B0-----:R0:W0:Y:S04]  /*24f90*/  SHFL.IDX PT, R0, R21, 0x3, 0x181f ;  /* 0x00781f0015007f89 */ /* 0x00102800000e0000 */
[----:B--2-4-:R2:W4:Y:S02]  /*24fa0*/  SHFL.IDX PT, R14, R20, 0x3, 0x181f ;  /* 0x00781f00140e7f89 */ /* 0x01452400000e0000 */
.L_x_4788:
[----:B------:R-:W-:-:S04]  /*24fb0*/  IADD3 R3, R39, 0x60, RZ ;  /* 0x0000006027037810 */ /* 0x000fc80007ffe0ff */
[----:B------:R-:W-:-:S13]  /*24fc0*/  ISETP.GE.AND P0, PT, R3, R38, PT ;  /* 0x000000260300720c */ /* 0x000fda0003f06270 */
[----:B------:R-:W-:Y:S05]  /*24fd0*/  @P0 BRA `(.L_x_4469) ;  /* 0x0000002c003c0947 */ /* 0x000fea0003800000 */
[----:B------:R-:W-:Y:S02]  /*24fe0*/  ULDC UR4, c[0x0][0xac8] ;  /* 0x0002b20000047ab9 */ /* 0x000fe40000000800 */
[----:B------:R-:W-:Y:S02]  /*24ff0*/  ISETP.GE.AND P2, PT, R37, UR4, PT ;  /* 0x0000000425007c0c */ /* 0x000fe4000bf46270 */
[----:B------:R-:W-:-:S11]  /*25000*/  ISETP.GE.AND P3, PT, R75, UR4, PT ;  /* 0x000000044b007c0c */ /* 0x000fd6000bf66270 */
[-C--:B----4-:R-:W-:Y:S02]  /*25010*/  @!P2 LEA R2, P0, R37, R14.reuse, 0x1 ;  /* 0x0000000e2502a211 */ /* 0x090fe400078008ff */
[----:B------:R-:W-:Y:S02]  /*25020*/  @!P3 LEA R4, P1, R75, R14, 0x1 ;  /* 0x0000000e4b04b211 */ /* 0x000fe400078208ff */
[-C--:B0-----:R-:W-:Y:S02]  /*25030*/  @!P2 LEA.HI.X R3, R37, R0.reuse, R7, 0x1, P0 ;  /* 0x000000002503a211 */ /* 0x081fe400000f0c07 */
[----:B------:R-:W-:Y:S02]  /*25040*/  @!P3 LEA.HI.X R5, R75, R0, R6, 0x1, P1 ;  /* 0x000000004b05b211 */ /* 0x000fe400008f0c06 */
[----:B------:R-:W-:Y:S01]  /*25050*/  ISETP.GE.AND P0, PT, R73, UR4, PT ;  /* 0x0000000449007c0c */ /* 0x000fe2000bf06270 */
[----:B------:R0:W-:Y:S04]  /*25060*/  @!P2 ST.E.128 desc[UR50][R2.64], R32 ;  /* 0x000000200200a985 */ /* 0x0001e8000c101d32 */
[----:B------:R0:W-:Y:S08]  /*25070*/  @!P3 ST.E.128 desc[UR50][R4.64], R52 ;  /* 0x000000340400b985 */ /* 0x0001f0000c101d32 */
[----:B------:R-:W-:Y:S05]  /*25080*/  @P0 BRA `(.L_x_4469) ;  /* 0x0000002c00100947 */ /* 0x000fea0003800000 */
[----:B------:R-:W-:-:S04]  /*25090*/  LEA R14, P0, R73, R14, 0x1 ;  /* 0x0000000e490e7211 */ /* 0x000fc800078008ff */
[----:B------:R-:W-:-:S05]  /*250a0*/  LEA.HI.X R15, R73, R0, R36, 0x1, P0 ;  /* 0x00000000490f7211 */ /* 0x000fca00000f0c24 */
[----:B------:R4:W-:Y:S01]  /*250b0*/  ST.E.128 desc[UR50][R14.64], R68 ;  /* 0x000000440e007985 */ /* 0x0009e2000c101d32 */
[----:B------:R-:W-:Y:S05]  /*250c0*/  BRA `(.L_x_4469) ;  /* 0x0000002c00007947 */ /* 0x000fea0003800000 */
.L_x_4458:
[----:B------:R-:W-:Y:S01]  /*250d0*/  ULDC.64 UR4, c[0x0][0xb08] ;  /* 0x0002c20000047ab9 */ /* 0x000fe20000000a00 */
[----:B------:R-:W1:Y:S01]  /*250e0*/  @P1 LDC R41, c[0x0][0xbec] ;  /* 0x0002fb00ff291b82 */ /* 0x000e620000000800 */
[----:B------:R-:W-:Y:S01]  /*250f0*/  IMAD R36, R36, UR4, RZ ;  /* 0x0000000424247c24 */ /* 0x000fe2000f8e02ff */
[----:B0-----:R-:W-:Y:S01]  /*25100*/  SHF.R.S32.HI R14, RZ, 0x1f, R11 ;  /* 0x0000001fff0e7819 */ /* 0x001fe2000001140b */
[----:B------:R-:W-:-:S04]  /*25110*/  IMAD.WIDE.U32 R12, R125, UR4, RZ ;  /* 0x000000047d0c7c25 */ /* 0x000fc8000f8e00ff */
[----:B------:R-:W-:Y:S01]  /*25120*/  IMAD R125, R125, UR5, R36 ;  /* 0x000000057d7d7c24 */ /* 0x000fe2000f8e0224 */
[----:B------:R-:W-:Y:S01]  /*25130*/  ULDC.64 UR4, c[0x0][0xb38] ;  /* 0x0002ce0000047ab9 */ /* 0x000fe20000000a00 */
[----:B------:R-:W0:Y:S02]  /*25140*/  @P1 LDC R36, c[0x0][0xbf0] ;  /* 0x0002fc00ff241b82 */ /* 0x000e240000000800 */
[----:B------:R-:W-:Y:S02]  /*25150*/  IMAD.IADD R13, R13, 0x1, R125 ;  /* 0x000000010d0d7824 */ /* 0x000fe400078e027d */
[----:B------:R-:W-:-:S04]  /*25160*/  IMAD.WIDE.U32 R12, R223, UR4, R12 ;  /* 0x00000004df0c7c25 */ /* 0x000fc8000f8e000c */
[----:B------:R-:W-:Y:S01]  /*25170*/  IMAD R13, R223, UR5, R13 ;  /* 0x00000005df0d7c24 */ /* 0x000fe2000f8e020d */
[----:B------:R-:W-:Y:S02]  /*25180*/  ULDC.64 UR4, c[0x0][0xb40] ;  /* 0x0002d00000047ab9 */ /* 0x000fe40000000a00 */
[----:B------:R-:W-:Y:S02]  /*25190*/  IMAD R14, R14, UR4, RZ ;  /* 0x000000040e0e7c24 */ /* 0x000fe4000f8e02ff */
[----:B------:R-:W-:-:S04]  /*251a0*/  IMAD.WIDE.U32 R12, R11, UR4, R12 ;  /* 0x000000040b0c7c25 */ /* 0x000fc8000f8e000c */
[----:B------:R-:W-:Y:S01]  /*251b0*/  IMAD R15, R11, UR5, R14 ;  /* 0x000000050b0f7c24 */ /* 0x000fe2000f8e020e */
[----:B------:R-:W-:Y:S01]  /*251c0*/  ULDC.64 UR4, c[0x0][0xb48] ;  /* 0x0002d20000047ab9 */ /* 0x000fe20000000a00 */
[----:B-1----:R-:W-:-:S04]  /*251d0*/  @P1 IMAD.HI.U32 R41, R42, R41, RZ ;  /* 0x000000292a291227 */ /* 0x002fc800078e00ff */
[----:B------:R-:W-:Y:S02]  /*251e0*/  IMAD.IADD R13, R13, 0x1, R15 ;  /* 0x000000010d0d7824 */ /* 0x000fe400078e020f */
[----:B------:R-:W-:Y:S01]  /*251f0*/  IMAD.MOV.U32 R11, RZ, RZ, R42 ;  /* 0x000000ffff0b7224 */ /* 0x000fe200078e002a */
[----:B0-----:R-:W-:Y:S01]  /*25200*/  @P1 SHF.R.U32.HI R11, RZ, R36, R41 ;  /* 0x00000024ff0b1219 */ /* 0x001fe20000011629 */
[----:B------:R-:W-:-:S03]  /*25210*/  IMAD.WIDE.U32 R12, R124, UR4, R12 ;  /* 0x000000047c0c7c25 */ /* 0x000fc6000f8e000c */
[--C-:B------:R-:W-:Y:S01]  /*25220*/  SHF.R.S32.HI R14, RZ, 0x1f, R11.reuse ;  /* 0x0000001fff0e7819 */ /* 0x100fe2000001140b */
[----:B------:R-:W-:Y:S02]  /*25230*/  IMAD.MOV R15, RZ, RZ, -R11 ;  /* 0x000000ffff0f7224 */ /* 0x000fe400078e0a0b */
[----:B------:R-:W-:Y:S01]  /*25240*/  IMAD R13, R124, UR5, R13 ;  /* 0x000000057c0d7c24 */ /* 0x000fe2000f8e020d */
[----:B------:R-:W-:Y:S01]  /*25250*/  ULDC.64 UR4, c[0x0][0xb30] ;  /* 0x0002cc0000047ab9 */ /* 0x000fe20000000a00 */
[----:B------:R-:W-:Y:S02]  /*25260*/  IMAD R111, R111, R15, R42 ;  /* 0x0000000f6f6f7224 */ /* 0x000fe400078e022a */
[----:B------:R-:W-:Y:S02]  /*25270*/  IMAD R14, R14, UR4, RZ ;  /* 0x000000040e0e7c24 */ /* 0x000fe4000f8e02ff */
[----:B------:R-:W-:-:S04]  /*25280*/  IMAD.WIDE.U32 R12, R11, UR4, R12 ;  /* 0x000000040b0c7c25 */ /* 0x000fc8000f8e000c */
[----:B------:R-:W-:Y:S01]  /*25290*/  IMAD R15, R11, UR5, R14 ;  /* 0x000000050b0f7c24 */ /* 0x000fe2000f8e020e */
[----:B------:R-:W-:Y:S01]  /*252a0*/  SHF.R.S32.HI R11, RZ, 0x1f, R111 ;  /* 0x0000001fff0b7819 */ /* 0x000fe2000001146f */
[----:B------:R-:W-:Y:S01]  /*252b0*/  ULDC.64 UR4, c[0x0][0xb28] ;  /* 0x0002ca0000047ab9 */ /* 0x000fe20000000a00 */
[----:B------:R-:W-:Y:S02]  /*252c0*/  VIADD R36, R18, 0x33420 ;  /* 0x0003342012247836 */ /* 0x000fe40000000000 */
[----:B------:R-:W-:Y:S01]  /*252d0*/  IADD3 R13, R13, R15, RZ ;  /* 0x0000000f0d0d7210 */ /* 0x000fe20007ffe0ff */
[----:B------:R-:W-:Y:S02]  /*252e0*/  IMAD R14, R11, UR4, RZ ;  /* 0x000000040b0e7c24 */ /* 0x000fe4000f8e02ff */
[----:B------:R-:W-:Y:S01]  /*252f0*/  PRMT R36, RZ, 0x654, R36 ;  /* 0x00000654ff247816 */ /* 0x000fe20000000024 */
[----:B------:R-:W-:-:S03]  /*25300*/  IMAD.WIDE.U32 R12, R111, UR4, R12 ;  /* 0x000000046f0c7c25 */ /* 0x000fc6000f8e000c */
[----:B------:R0:W-:Y:S01]  /*25310*/  SYNCS.ARRIVE.TRANS64.RED.A1T0 RZ, [R36+URZ], RZ ;  /* 0x000000ff24ff79a7 */ /* 0x0001e2000810043f */
        /* <DEDUP_REMOVED lines=9> */
.L_x_4791:
[----:B------:R-:W-:Y:S01]  /*253b0*/  ISETP.GE.AND P0, PT, R37, R38, PT ;  /* 0x000000262500720c */ /* 0x000fe20003f06270 */
[----:B------:R-:W-:-:S12]  /*253c0*/  BSSY B1, `(.L_x_4471) ;  /* 0x00000c0000017945 */ /* 0x000fd80003800000 */
[----:B------:R-:W-:Y:S05]  /*253d0*/  @P0 BRA `(.L_x_4472) ;  /* 0x0000000800f80947 */ /* 0x000fea0003800000 */
[----:B------:R-:W3:Y:S01]  /*253e0*/  LDL R44, [R1+0xc0] ;  /* 0x0000c000012c7983 */ /* 0x000ee20000100800 */
[----:B------:R-:W-:-:S03]  /*253f0*/  ULDC UR4, c[0x0][0xac8] ;  /* 0x0002b20000047ab9 */ /* 0x000fc60000000800 */
[----:B------:R-:W4:Y:S04]  /*25400*/  LDL R36, [R1+0x64] ;  /* 0x0000640001247983 */ /* 0x000f280000100800 */
[----:B------:R-:W1:Y:S04]  /*25410*/  LDL R45, [R1+0x120] ;  /* 0x00012000012d7983 */ /* 0x000e680000100800 */
        /* <DEDUP_REMOVED lines=11> */
[----:B---3--:R-:W-:-:S02]  /*254d0*/  ISETP.GE.AND P3, PT, R44, UR4, PT ;  /* 0x000000042c007c0c */ /* 0x008fc4000bf66270 */
[----:B----4-:R-:W-:-:S11]  /*254e0*/  ISETP.GE.AND P2, PT, R36, UR4, PT ;  /* 0x0000000424007c0c */ /* 0x010fd6000bf46270 */
[C---:B--2---:R-:W-:Y:S02]  /*254f0*/  @!P3 LEA R12, P4, R44.reuse, R43, 0x2 ;  /* 0x0000002b2c0cb211 */ /* 0x044fe400078810ff */
[----:B-----5:R-:W-:Y:S02]  /*25500*/  ISETP.GE.AND P1, PT, R47, UR4, PT ;  /* 0x000000042f007c0c */ /* 0x020fe4000bf26270 */
[----:B-1----:R-:W-:Y:S01]  /*25510*/  @!P3 LEA.HI.X R13, R44, R42, R45, 0x2, P4 ;  /* 0x0000002a2c0db211 */ /* 0x002fe200020f142d */
[----:B------:R-:W-:Y:S01]  /*25520*/  @!P2 IMAD.MOV.U32 R14, RZ, RZ, R43 ;  /* 0x000000ffff0ea224 */ /* 0x000fe200078e002b */
[----:B------:R-:W2:Y:S01]  /*25530*/  LDL R44, [R1+0xa4] ;  /* 0x0000a400012c7983 */ /* 0x000ea20000100800 */
[----:B------:R-:W-:Y:S01]  /*25540*/  @!P2 IMAD.MOV.U32 R15, RZ, RZ, R42 ;  /* 0x000000ffff0fa224 */ /* 0x000fe200078e002a */
[----:B------:R-:W-:Y:S01]  /*25550*/  @!P3 MOV R111, R109 ;  /* 0x0000006d006fb202 */ /* 0x000fe20000000f00 */
[----:B------:R-:W-:Y:S01]  /*25560*/  @!P2 IMAD.MOV.U32 R37, RZ, RZ, R2 ;  /* 0x000000ffff25a224 */ /* 0x000fe200078e0002 */
[----:B------:R-:W3:Y:S01]  /*25570*/  LDL R45, [R1+0xa0] ;  /* 0x0000a000012d7983 */ /* 0x000ee20000100800 */
[----:B------:R-:W-:-:S03]  /*25580*/  @!P2 IMAD.WIDE R14, R36, 0x4, R14 ;  /* 0x00000004240ea825 */ /* 0x000fc600078e020e */
[----:B------:R-:W4:Y:S01]  /*25590*/  LDL R2, [R1+0x108] ;  /* 0x0001080001027983 */ /* 0x000f220000100800 */
[----:B------:R-:W-:Y:S01]  /*255a0*/  @!P2 IMAD.MOV.U32 R36, RZ, RZ, R0 ;  /* 0x000000ffff24a224 */ /* 0x000fe200078e0000 */
[----:B------:R-:W-:Y:S02]  /*255b0*/  ISETP.GE.AND P0, PT, R11, UR4, PT ;  /* 0x000000040b007c0c */ /* 0x000fe4000bf06270 */
[----:B------:R-:W-:Y:S01]  /*255c0*/  @!P1 LOP3.LUT R115, R115, R114, RZ, 0x3c, !PT ;  /* 0x0000007273739212 */ /* 0x000fe200078e3cff */
[----:B------:R-:W5:Y:S04]  /*255d0*/  LDL R0, [R1+0x90] ;  /* 0x0000900001007983 */ /* 0x000f680000100800 */
[----:B------:R1:W-:Y:S04]  /*255e0*/  @!P2 ST.E.64 desc[UR50][R14.64], R36 ;  /* 0x000000240e00a985 */ /* 0x0003e8000c101b32 */
[----:B------:R0:W-:Y:S04]  /*255f0*/  @!P3 ST.E.64 desc[UR50][R12.64], R110 ;  /* 0x0000006e0c00b985 */ /* 0x0001e8000c101b32 */
[----:B------:R-:W5:Y:S04]  /*25600*/  LDL R109, [R1+0xec] ;  /* 0x0000ec00016d7983 */ /* 0x000f680000100800 */
[----:B-1----:R-:W5:Y:S01]  /*25610*/  LDL R37, [R1+0x100] ;  /* 0x0001000001257983 */ /* 0x002f620000100800 */
[----:B0-----:R-:W-:-:S03]  /*25620*/  @!P1 LEA R12, P5, R47, R43, 0x2 ;  /* 0x0000002b2f0c9211 */ /* 0x001fc600078a10ff */
[----:B------:R-:W5:Y:S01]  /*25630*/  LDL R36, [R1+0x98] ;  /* 0x0000980001247983 */ /* 0x000f620000100800 */
[----:B------:R-:W-:-:S03]  /*25640*/  @!P1 LEA.HI.X R13, R47, R42, R127, 0x2, P5 ;  /* 0x0000002a2f0d9211 */ /* 0x000fc600028f147f */
[----:B------:R-:W5:Y:S04]  /*25650*/  LDL R111, [R1+0xf8] ;  /* 0x0000f800016f7983 */ /* 0x000f680000100800 */
[----:B------:R-:W5:Y:S01]  /*25660*/  LDL R47, [R1+0x104] ;  /* 0x00010400012f7983 */ /* 0x000f620000100800 */
[----:B------:R-:W-:Y:S02]  /*25670*/  ISETP.GE.AND P2, PT, R125, UR4, PT ;  /* 0x000000047d007c0c */ /* 0x000fe4000bf46270 */
[----:B------:R-:W-:Y:S01]  /*25680*/  @!P0 LOP3.LUT R113, R113, R112, RZ, 0x3c, !PT ;  /* 0x0000007071718212 */ /* 0x000fe200078e3cff */
[----:B------:R-:W5:Y:S01]  /*25690*/  LDL R110, [R1+0xf4] ;  /* 0x0000f400016e7983 */ /* 0x000f620000100800 */
[----:B------:R-:W-:Y:S02]  /*256a0*/  ISETP.GE.AND P3, PT, R46, UR4, PT ;  /* 0x000000042e007c0c */ /* 0x000fe4000bf66270 */
[----:B------:R-:W-:-:S02]  /*256b0*/  @!P0 LEA R14, P4, R11, R43, 0x2 ;  /* 0x0000002b0b0e8211 */ /* 0x000fc400078810ff */
[----:B------:R-:W-:Y:S02]  /*256c0*/  @!P0 LOP3.LUT R112, R113, R112, RZ, 0x3c, !PT ;  /* 0x0000007071708212 */ /* 0x000fe400078e3cff */
[----:B------:R-:W-:Y:S02]  /*256d0*/  @!P1 LOP3.LUT R114, R115, R114, RZ, 0x3c, !PT ;  /* 0x0000007273729212 */ /* 0x000fe400078e3cff */
[----:B------:R-:W-:Y:S02]  /*256e0*/  @!P0 LEA.HI.X R15, R11, R42, R128, 0x2, P4 ;  /* 0x0000002a0b0f8211 */ /* 0x000fe400020f1480 */
[----:B------:R-:W-:Y:S01]  /*256f0*/  @!P0 LOP3.LUT R113, R113, R112, RZ, 0x3c, !PT ;  /* 0x0000007071718212 */ /* 0x000fe200078e3cff */
[----:B------:R-:W5:Y:S01]  /*25700*/  LDL R11, [R1+0x9c] ;  /* 0x00009c00010b7983 */ /* 0x000f620000100800 */
[----:B------:R-:W-:Y:S02]  /*25710*/  @!P1 LOP3.LUT R115, R115, R114, RZ, 0x3c, !PT ;  /* 0x0000007273739212 */ /* 0x000fe400078e3cff */
[-C--:B------:R-:W-:Y:S01]  /*25720*/  @!P2 LOP3.LUT R117, R117, R116.reuse, RZ, 0x3c, !PT ;  /* 0x000000747575a212 */ /* 0x080fe200078e3cff */
[----:B------:R0:W-:Y:S04]  /*25730*/  @!P0 ST.E.64 desc[UR50][R14.64], R112 ;  /* 0x000000700e008985 */ /* 0x0001e8000c101b32 */
[----:B------:R1:W-:Y:S01]  /*25740*/  @!P1 ST.E.64 desc[UR50][R12.64], R114 ;  /* 0x000000720c009985 */ /* 0x0003e2000c101b32 */
[----:B------:R-:W-:-:S02]  /*25750*/  @!P2 LOP3.LUT R116, R117, R116, RZ, 0x3c, !PT ;  /* 0x000000747574a212 */ /* 0x000fc400078e3cff */
[----:B------:R-:W-:Y:S02]  /*25760*/  @!P3 LOP3.LUT R119, R119, R118, RZ, 0x3c, !PT ;  /* 0x000000767777b212 */ /* 0x000fe400078e3cff */
[----:B------:R-:W-:Y:S02]  /*25770*/  @!P2 LOP3.LUT R117, R117, R116, RZ, 0x3c, !PT ;  /* 0x000000747575a212 */ /* 0x000fe400078e3cff */
[CC--:B0-----:R-:W-:Y:S01]  /*25780*/  @!P2 LEA R14, P4, R125.reuse, R43.reuse, 0x2 ;  /* 0x0000002b7d0ea211 */ /* 0x0c1fe200078810ff */
[----:B------:R-:W5:Y:S01]  /*25790*/  LDL R112, [R1+0xfc] ;  /* 0x0000fc0001707983 */ /* 0x000f620000100800 */
[C---:B-1----:R-:W-:Y:S02]  /*257a0*/  @!P3 LEA R12, P5, R46.reuse, R43, 0x2 ;  /* 0x0000002b2e0cb211 */ /* 0x042fe400078a10ff */
[-C--:B------:R-:W-:Y:S02]  /*257b0*/  @!P2 LEA.HI.X R15, R125, R42.reuse, R126, 0x2, P4 ;  /* 0x0000002a7d0fa211 */ /* 0x080fe400020f147e */
[----:B------:R-:W-:-:S02]  /*257c0*/  @!P3 LEA.HI.X R13, R46, R42, R124, 0x2, P5 ;  /* 0x0000002a2e0db211 */ /* 0x000fc400028f147c */
[----:B------:R-:W5:Y:S01]  /*257d0*/  LDL R46, [R1+0x94] ;  /* 0x00009400012e7983 */ /* 0x000f620000100800 */
[----:B------:R-:W-:Y:S02]  /*257e0*/  ISETP.GE.AND P0, PT, R79, UR4, PT ;  /* 0x000000044f007c0c */ /* 0x000fe4000bf06270 */
[----:B------:R-:W-:Y:S01]  /*257f0*/  ISETP.GE.AND P1, PT, R78, UR4, PT ;  /* 0x000000044e007c0c */ /* 0x000fe2000bf26270 */
[----:B------:R0:W-:Y:S01]  /*25800*/  @!P2 ST.E.64 desc[UR50][R14.64], R116 ;  /* 0x000000740e00a985 */ /* 0x0001e2000c101b32 */
[----:B------:R-:W-:-:S04]  /*25810*/  @!P3 LOP3.LUT R118, R119, R118, RZ, 0x3c, !PT ;  /* 0x000000767776b212 */ /* 0x000fc800078e3cff */
[----:B------:R-:W-:-:S05]  /*25820*/  @!P3 LOP3.LUT R119, R119, R118, RZ, 0x3c, !PT ;  /* 0x000000767777b212 */ /* 0x000fca00078e3cff */
[----:B------:R1:W-:Y:S01]  /*25830*/  @!P3 ST.E.64 desc[UR50][R12.64], R118 ;  /* 0x000000760c00b985 */ /* 0x0003e2000c101b32 */
[-C--:B0-----:R-:W-:Y:S02]  /*25840*/  @!P0 LEA R14, P4, R79, R43.reuse, 0x2 ;  /* 0x0000002b4f0e8211 */ /* 0x081fe400078810ff */
[----:B------:R-:W-:Y:S02]  /*25850*/  @!P0 LOP3.LUT R121, R121, R120, RZ, 0x3c, !PT ;  /* 0x0000007879798212 */ /* 0x000fe400078e3cff */
[----:B------:R-:W-:Y:S02]  /*25860*/  @!P0 LEA.HI.X R15, R79, R42, R123, 0x2, P4 ;  /* 0x0000002a4f0f8211 */ /* 0x000fe400020f147b */
[----:B-1----:R-:W-:Y:S01]  /*25870*/  @!P1 LEA R12, P5, R78, R43, 0x2 ;  /* 0x0000002b4e0c9211 */ /* 0x002fe200078a10ff */
[----:B------:R-:W-:Y:S01]  /*25880*/  @!P1 IMAD.MOV.U32 R123, RZ, RZ, R3 ;  /* 0x000000ffff7b9224 */ /* 0x000fe200078e0003 */
[C---:B------:R-:W-:Y:S01]  /*25890*/  @!P0 LOP3.LUT R120, R121.reuse, R120, RZ, 0x3c, !PT ;  /* 0x0000007879788212 */ /* 0x040fe200078e3cff */
[----:B------:R-:W5:Y:S03]  /*258a0*/  LDL R79, [R1+0x8c] ;  /* 0x00008c00014f7983 */ /* 0x000f660000100800 */
[----:B------:R-:W-:-:S05]  /*258b0*/  @!P0 LOP3.LUT R121, R121, R120, RZ, 0x3c, !PT ;  /* 0x0000007879798212 */ /* 0x000fca00078e3cff */
[----:B------:R0:W-:Y:S01]  /*258c0*/  @!P0 ST.E.64 desc[UR50][R14.64], R120 ;  /* 0x000000780e008985 */ /* 0x0001e2000c101b32 */
[----:B--2---:R-:W-:Y:S02]  /*258d0*/  ISETP.GE.AND P2, PT, R44, UR4, PT ;  /* 0x000000042c007c0c */ /* 0x004fe4000bf46270 */
[----:B----4-:R-:W-:Y:S02]  /*258e0*/  @!P1 LEA.HI.X R13, R78, R42, R2, 0x2, P5 ;  /* 0x0000002a4e0d9211 */ /* 0x010fe400028f1402 */
[C---:B---3--:R-:W-:Y:S01]  /*258f0*/  ISETP.GE.AND P3, PT, R45.reuse, UR4, PT ;  /* 0x000000042d007c0c */ /* 0x048fe2000bf66270 */
[----:B------:R-:W2:Y:S08]  /*25900*/  LDL R78, [R1+0x88] ;  /* 0x00008800014e7983 */ /* 0x000eb00000100800 */
[-C--:B------:R-:W-:Y:S01]  /*25910*/  @!P2 LEA R2, P4, R44, R43.reuse, 0x2 ;  /* 0x0000002b2c02a211 */ /* 0x080fe200078810ff */
[----:B0-----:R-:W-:Y:S01]  /*25920*/  @!P2 IMAD.MOV.U32 R14, RZ, RZ, R4 ;  /* 0x000000ffff0ea224 */ /* 0x001fe200078e0004 */
[----:B------:R0:W-:Y:S01]  /*25930*/  @!P1 ST.E.64 desc[UR50][R12.64], R122 ;  /* 0x0000007a0c009985 */ /* 0x0001e2000c101b32 */
[----:B------:R-:W-:Y:S01]  /*25940*/  @!P2 IMAD.MOV.U32 R15, RZ, RZ, R6 ;  /* 0x000000ffff0fa224 */ /* 0x000fe200078e0006 */
[----:B0-----:R-:W-:-:S02]  /*25950*/  @!P3 LEA R12, P5, R45, R43, 0x2 ;  /* 0x0000002b2d0cb211 */ /* 0x001fc400078a10ff */
[-C--:B-----5:R-:W-:Y:S02]  /*25960*/  @!P2 LEA.HI.X R3, R44, R42.reuse, R47, 0x2, P4 ;  /* 0x0000002a2c03a211 */ /* 0x0a0fe400020f142f */
[----:B------:R-:W3:Y:S01]  /*25970*/  LDL R44, [R1+0xf0] ;  /* 0x0000f000012c7983 */ /* 0x000ee20000100800 */
[----:B------:R-:W-:-:S03]  /*25980*/  @!P3 LEA.HI.X R13, R45, R42, R37, 0x2, P5 ;  /* 0x0000002a2d0db211 */ /* 0x000fc600028f1425 */
[----:B------:R0:W-:Y:S01]  /*25990*/  @!P2 ST.E.64 desc[UR50][R2.64], R14 ;  /* 0x0000000e0200a985 */ /* 0x0001e2000c101b32 */
[----:B------:R-:W-:-:S03]  /*259a0*/  ISETP.GE.AND P1, PT, R36, UR4, PT ;  /* 0x0000000424007c0c */ /* 0x000fc6000bf26270 */
[----:B------:R-:W4:Y:S04]  /*259b0*/  LDL R47, [R1+0x84] ;  /* 0x00008400012f7983 */ /* 0x000f280000100800 */
[----:B------:R-:W5:Y:S01]  /*259c0*/  LDL R45, [R1+0x80] ;  /* 0x00008000012d7983 */ /* 0x000f620000100800 */
[C---:B------:R-:W-:Y:S02]  /*259d0*/  ISETP.GE.AND P0, PT, R11.reuse, UR4, PT ;  /* 0x000000040b007c0c */ /* 0x040fe4000bf06270 */
[----:B------:R-:W-:Y:S01]  /*259e0*/  ISETP.GE.AND P4, PT, R0, UR4, PT ;  /* 0x0000000400007c0c */ /* 0x000fe2000bf86270 */
[----:B------:R-:W5:Y:S01]  /*259f0*/  LDL R37, [R1+0x7c] ;  /* 0x00007c0001257983 */ /* 0x000f620000100800 */
[----:B0-----:R-:W-:Y:S02]  /*25a00*/  @!P3 IMAD.MOV.U32 R2, RZ, RZ, R5 ;  /* 0x000000ffff02b224 */ /* 0x001fe400078e0005 */
[----:B------:R-:W-:Y:S01]  /*25a10*/  @!P3 IMAD.MOV.U32 R3, RZ, RZ, R7 ;  /* 0x000000ffff03b224 */ /* 0x000fe200078e0007 */
[----:B------:R-:W5:Y:S04]  /*25a20*/  LDL R15, [R1+0x74] ;  /* 0x00007400010f7983 */ /* 0x000f680000100800 */
[----:B------:R0:W-:Y:S04]  /*25a30*/  @!P3 ST.E.64 desc[UR50][R12.64], R2 ;  /* 0x000000020c00b985 */ /* 0x0001e8000c101b32 */
[----:B------:R-:W5:Y:S04]  /*25a40*/  LDL R14, [R1+0xd0] ;  /* 0x0000d000010e7983 */ /* 0x000f680000100800 */
[----:B0-----:R-:W4:Y:S01]  /*25a50*/  LDL R12, [R1+0xe8] ;  /* 0x0000e800010c7983 */ /* 0x001f220000100800 */
[----:B------:R-:W-:-:S02]  /*25a60*/  @!P0 LEA R4, P5, R11, R43, 0x2 ;  /* 0x0000002b0b048211 */ /* 0x000fc400078a10ff */
[----:B------:R-:W-:Y:S01]  /*25a70*/  ISETP.GE.AND P2, PT, R46, UR4, PT ;  /* 0x000000042e007c0c */ /* 0x000fe2000bf46270 */
[----:B------:R-:W5:Y:S01]  /*25a80*/  LDL R13, [R1+0x70] ;  /* 0x00007000010d7983 */ /* 0x000f620000100800 */
[----:B------:R-:W-:Y:S02]  /*25a90*/  @!P0 LEA.HI.X R5, R11, R42, R112, 0x2, P5 ;  /* 0x0000002a0b058211 */ /* 0x000fe400028f1470 */
[----:B------:R-:W-:Y:S01]  /*25aa0*/  @!P0 MOV R11, R10 ;  /* 0x0000000a000b8202 */ /* 0x000fe20000000f00 */
[----:B------:R-:W-:Y:S01]  /*25ab0*/  @!P0 IMAD.MOV.U32 R10, RZ, RZ, R8 ;  /* 0x000000ffff0a8224 */ /* 0x000fe200078e0008 */
[CC--:B------:R-:W-:Y:S01]  /*25ac0*/  @!P1 LEA R2, P3, R36.reuse, R43.reuse, 0x2 ;  /* 0x0000002b24029211 */ /* 0x0c0fe200078610ff */
[----:B------:R-:W5:Y:S03]  /*25ad0*/  LDL R8, [R1+0xe4] ;  /* 0x0000e40001087983 */ /* 0x000f660000100800 */
[----:B------:R-:W-:Y:S01]  /*25ae0*/  @!P1 LEA.HI.X R3, R36, R42, R111, 0x2, P3 ;  /* 0x0000002a24039211 */ /* 0x000fe200018f146f */
[----:B------:R0:W-:Y:S02]  /*25af0*/  @!P0 ST.E.64 desc[UR50][R4.64], R10 ;  /* 0x0000000a04008985 */ /* 0x0001e4000c101b32 */
[----:B------:R-:W-:-:S02]  /*25b00*/  @!P2 LEA R6, P3, R46, R43, 0x2 ;  /* 0x0000002b2e06a211 */ /* 0x000fc400078610ff */
[----:B------:R-:W5:Y:S02]  /*25b10*/  LDL R36, [R1+0x78] ;  /* 0x0000780001247983 */ /* 0x000f640000100800 */
[----:B------:R-:W-:Y:S02]  /*25b20*/  @!P2 LEA.HI.X R7, R46, R42, R110, 0x2, P3 ;  /* 0x0000002a2e07a211 */ /* 0x000fe400018f146e */
[----:B------:R-:W5:Y:S01]  /*25b30*/  LDL R46, [R1+0xe0] ;  /* 0x0000e000012e7983 */ /* 0x000f620000100800 */
[----:B0-----:R-:W-:-:S03]  /*25b40*/  @!P1 IMAD.MOV.U32 R4, RZ, RZ, R9 ;  /* 0x000000ffff049224 */ /* 0x001fc600078e0009 */
[----:B------:R-:W5:Y:S01]  /*25b50*/  LDL R11, [R1+0x6c] ;  /* 0x00006c00010b7983 */ /* 0x000f620000100800 */
[----:B------:R-:W-:-:S03]  /*25b60*/  @!P1 IMAD.MOV.U32 R5, RZ, RZ, R20 ;  /* 0x000000ffff059224 */ /* 0x000fc600078e0014 */
[----:B------:R-:W5:Y:S04]  /*25b70*/  LDL R20, [R1+0xd4] ;  /* 0x0000d40001147983 */ /* 0x000f680000100800 */
[----:B------:R0:W-:Y:S04]  /*25b80*/  @!P1 ST.E.64 desc[UR50][R2.64], R4 ;  /* 0x0000000402009985 */ /* 0x0001e8000c101b32 */
[----:B------:R-:W5:Y:S01]  /*25b90*/  LDL R10, [R1+0xc8] ;  /* 0x0000c800010a7983 */ /* 0x000f620000100800 */
[----:B0-----:R-:W-:Y:S01]  /*25ba0*/  @!P4 LEA R2, P5, R0, R43, 0x2 ;  /* 0x0000002b0002c211 */ /* 0x001fe200078a10ff */
[----:B------:R-:W-:-:S02]  /*25bb0*/  @!P2 IMAD.MOV.U32 R4, RZ, RZ, R21 ;  /* 0x000000ffff04a224 */ /* 0x000fc400078e0015 */
[----:B------:R-:W5:Y:S01]  /*25bc0*/  LDL R21, [R1+0xd8] ;  /* 0x0000d80001157983 */ /* 0x000f620000100800 */
[----:B------:R-:W-:Y:S01]  /*25bd0*/  @!P2 IMAD.MOV.U32 R5, RZ, RZ, R25 ;  /* 0x000000ffff05a224 */ /* 0x000fe200078e0019 */
[----:B------:R-:W-:-:S04]  /*25be0*/  @!P4 MOV R25, R26 ;  /* 0x0000001a0019c202 */ /* 0x000fc80000000f00 */
[----:B------:R-:W-:Y:S01]  /*25bf0*/  @!P2 ST.E.64 desc[UR50][R6.64], R4 ;  /* 0x000000040600a985 */ /* 0x000fe2000c101b32 */
[----:B--2---:R-:W-:Y:S02]  /*25c00*/  ISETP.GE.AND P1, PT, R78, UR4, PT ;  /* 0x000000044e007c0c */ /* 0x004fe4000bf26270 */
[----:B---3--:R-:W-:Y:S02]  /*25c10*/  @!P4 LEA.HI.X R3, R0, R42, R44, 0x2, P5 ;  /* 0x0000002a0003c211 */ /* 0x008fe400028f142c */
[----:B------:R-:W2:Y:S04]  /*25c20*/  LDL R44, [R1+0xdc] ;  /* 0x0000dc00012c7983 */ /* 0x000ea80000100800 */
[----:B------:R-:W3:Y:S04]  /*25c30*/  LDL R0, [R1+0x68] ;  /* 0x0000680001007983 */ /* 0x000ee80000100800 */
[----:B------:R0:W-:Y:S02]  /*25c40*/  @!P4 ST.E.64 desc[UR50][R2.64], R24 ;  /* 0x000000180200c985 */ /* 0x0001e4000c101b32 */
[----:B0-----:R-:W-:-:S04]  /*25c50*/  @!P1 LEA R2, P5, R78, R43, 0x2 ;  /* 0x0000002b4e029211 */ /* 0x001fc800078a10ff */
[----:B----4-:R-:W-:Y:S02]  /*25c60*/  @!P1 LEA.HI.X R3, R78, R42, R12, 0x2, P5 ;  /* 0x0000002a4e039211 */ /* 0x010fe400028f140c */
[----:B------:R-:W4:Y:S01]  /*25c70*/  LDL R12, [R1+0xcc] ;  /* 0x0000cc00010c7983 */ /* 0x000f220000100800 */
[----:B------:R-:W-:Y:S02]  /*25c80*/  ISETP.GE.AND P0, PT, R79, UR4, PT ;  /* 0x000000044f007c0c */ /* 0x000fe4000bf06270 */
[----:B------:R-:W-:Y:S02]  /*25c90*/  ISETP.GE.AND P2, PT, R47, UR4, PT ;  /* 0x000000042f007c0c */ /* 0x000fe4000bf46270 */
[----:B-----5:R-:W-:-:S09]  /*25ca0*/  ISETP.GE.AND P4, PT, R45, UR4, PT ;  /* 0x000000042d007c0c */ /* 0x020fd2000bf86270 */
[C---:B------:R-:W-:Y:S01]  /*25cb0*/  @!P0 LEA R4, P3, R79.reuse, R43, 0x2 ;  /* 0x0000002b4f048211 */ /* 0x040fe200078610ff */
[----:B------:R-:W-:Y:S02]  /*25cc0*/  @!P0 IMAD.MOV.U32 R6, RZ, RZ, R27 ;  /* 0x000000ffff068224 */ /* 0x000fe400078e001b */
[----:B------:R-:W-:Y:S01]  /*25cd0*/  @!P0 IMAD.MOV.U32 R7, RZ, RZ, R29 ;  /* 0x000000ffff078224 */ /* 0x000fe200078e001d */
[----:B------:R-:W-:Y:S01]  /*25ce0*/  @!P0 LEA.HI.X R5, R79, R42, R109, 0x2, P3 ;  /* 0x0000002a4f058211 */ /* 0x000fe200018f146d */
[----:B------:R-:W-:Y:S01]  /*25cf0*/  @!P1 IMAD.MOV.U32 R29, RZ, RZ, R30 ;  /* 0x000000ffff1d9224 */ /* 0x000fe200078e001e */
[----:B------:R-:W-:-:S03]  /*25d00*/  ISETP.GE.AND P3, PT, R37, UR4, PT ;  /* 0x0000000425007c0c */ /* 0x000fc6000bf66270 */
[----:B------:R0:W-:Y:S04]  /*25d10*/  @!P0 ST.E.64 desc[UR50][R4.64], R6 ;  /* 0x0000000604008985 */ /* 0x0001e8000c101b32 */
[----:B------:R1:W-:Y:S01]  /*25d20*/  @!P1 ST.E.64 desc[UR50][R2.64], R28 ;  /* 0x0000001c02009985 */ /* 0x0003e2000c101b32 */
[----:B0-----:R-:W-:-:S04]  /*25d30*/  @!P2 LEA R4, P0, R47, R43, 0x2 ;  /* 0x0000002b2f04a211 */ /* 0x001fc800078010ff */
[-C--:B------:R-:W-:Y:S02]  /*25d40*/  @!P2 LEA.HI.X R5, R47, R42.reuse, R8, 0x2, P0 ;  /* 0x0000002a2f05a211 */ /* 0x080fe400000f1408 */
[C---:B-1----:R-:W-:Y:S02]  /*25d50*/  @!P4 LEA R2, P1, R45.reuse, R43, 0x2 ;  /* 0x0000002b2d02c211 */ /* 0x042fe400078210ff */
[----:B------:R-:W-:Y:S01]  /*25d60*/  ISETP.GE.AND P0, PT, R36, UR4, PT ;  /* 0x0000000424007c0c */ /* 0x000fe2000bf06270 */
[----:B------:R-:W-:Y:S01]  /*25d70*/  @!P2 IMAD.MOV.U32 R6, RZ, RZ, R31 ;  /* 0x000000ffff06a224 */ /* 0x000fe200078e001f */
[----:B------:R-:W-:Y:S01]  /*25d80*/  @!P4 LEA.HI.X R3, R45, R42, R46, 0x2, P1 ;  /* 0x0000002a2d03c211 */ /* 0x000fe200008f142e */
[----:B------:R-:W-:Y:S01]  /*25d90*/  @!P2 IMAD.MOV.U32 R7, RZ, RZ, R33 ;  /* 0x000000ffff07a224 */ /* 0x000fe200078e0021 */
[----:B------:R-:W-:Y:S02]  /*25da0*/  @!P4 MOV R33, R34 ;  /* 0x000000220021c202 */ /* 0x000fe40000000f00 */
[----:B------:R-:W-:-:S02]  /*25db0*/  ISETP.GE.AND P1, PT, R15, UR4, PT ;  /* 0x000000040f007c0c */ /* 0x000fc4000bf26270 */
[-C--:B------:R-:W-:Y:S01]  /*25dc0*/  @!P3 LEA R8, P5, R37, R43.reuse, 0x2 ;  /* 0x0000002b2508b211 */ /* 0x080fe200078a10ff */
[----:B------:R0:W-:Y:S04]  /*25dd0*/  @!P2 ST.E.64 desc[UR50][R4.64], R6 ;  /* 0x000000060400a985 */ /* 0x0001e8000c101b32 */
[----:B------:R1:W-:Y:S01]  /*25de0*/  @!P4 ST.E.64 desc[UR50][R2.64], R32 ;  /* 0x000000200200c985 */ /* 0x0003e2000c101b32 */
[----:B------:R-:W-:Y:S02]  /*25df0*/  ISETP.GE.AND P4, PT, R13, UR4, PT ;  /* 0x000000040d007c0c */ /* 0x000fe4000bf86270 */
[C---:B0-----:R-:W-:Y:S01]  /*25e00*/  @!P0 LEA R4, P2, R36.reuse, R43, 0x2 ;  /* 0x0000002b24048211 */ /* 0x041fe200078410ff */
[----:B-1----:R-:W-:Y:S02]  /*25e10*/  @!P3 IMAD.MOV.U32 R2, RZ, RZ, R35 ;  /* 0x000000ffff02b224 */ /* 0x002fe400078e0023 */
[----:B------:R-:W-:Y:S01]  /*25e20*/  @!P3 IMAD.MOV.U32 R3, RZ, RZ, R53 ;  /* 0x000000ffff03b224 */ /* 0x000fe200078e0035 */
[-C--:B------:R-:W-:Y:S01]  /*25e30*/  @!P0 LEA.HI.X R5, R36, R42.reuse, R21, 0x2, P2 ;  /* 0x0000002a24058211 */ /* 0x080fe200010f1415 */
[----:B------:R-:W-:Y:S01]  /*25e40*/  @!P0 IMAD.MOV.U32 R53, RZ, RZ, R54 ;  /* 0x000000ffff358224 */ /* 0x000fe200078e0036 */
[----:B--2---:R-:W-:-:S02]  /*25e50*/  @!P3 LEA.HI.X R9, R37, R42, R44, 0x2, P5 ;  /* 0x0000002a2509b211 */ /* 0x004fc400028f142c */
[----:B------:R-:W-:-:S03]  /*25e60*/  ISETP.GE.AND P5, PT, R11, UR4, PT ;  /* 0x000000040b007c0c */ /* 0x000fc6000bfa6270 */
[----:B------:R0:W-:Y:S01]  /*25e70*/  @!P3 ST.E.64 desc[UR50][R8.64], R2 ;  /* 0x000000020800b985 */ /* 0x0001e2000c101b32 */
[----:B---3--:R-:W-:-:S03]  /*25e80*/  ISETP.GE.AND P3, PT, R0, UR4, PT ;  /* 0x0000000400007c0c */ /* 0x008fc6000bf66270 */
[----:B------:R1:W-:Y:S01]  /*25e90*/  @!P0 ST.E.64 desc[UR50][R4.64], R52 ;  /* 0x0000003404008985 */ /* 0x0003e2000c101b32 */
[-C--:B------:R-:W-:Y:S02]  /*25ea0*/  @!P4 LEA R6, P0, R13, R43.reuse, 0x2 ;  /* 0x0000002b0d06c211 */ /* 0x080fe400078010ff */
[----:B0-----:R-:W-:-:S04]  /*25eb0*/  @!P1 LEA R2, P2, R15, R43, 0x2 ;  /* 0x0000002b0f029211 */ /* 0x001fc800078410ff */
[-C--:B------:R-:W-:Y:S01]  /*25ec0*/  @!P1 LEA.HI.X R3, R15, R42.reuse, R20, 0x2, P2 ;  /* 0x0000002a0f039211 */ /* 0x080fe200010f1414 */
[----:B-1----:R-:W-:Y:S02]  /*25ed0*/  @!P1 IMAD.MOV.U32 R4, RZ, RZ, R55 ;  /* 0x000000ffff049224 */ /* 0x002fe400078e0037 */
[----:B------:R-:W-:Y:S01]  /*25ee0*/  @!P1 IMAD.MOV.U32 R5, RZ, RZ, R57 ;  /* 0x000000ffff059224 */ /* 0x000fe200078e0039 */
[----:B------:R-:W-:Y:S02]  /*25ef0*/  @!P4 LEA.HI.X R7, R13, R42, R14, 0x2, P0 ;  /* 0x0000002a0d07c211 */ /* 0x000fe400000f140e */
[----:B------:R-:W-:Y:S02]  /*25f00*/  @!P4 MOV R57, R58 ;  /* 0x0000003a0039c202 */ /* 0x000fe40000000f00 */
[----:B------:R0:W-:Y:S04]  /*25f10*/  @!P1 ST.E.64 desc[UR50][R2.64], R4 ;  /* 0x0000000402009985 */ /* 0x0001e8000c101b32 */
[----:B------:R1:W-:Y:S01]  /*25f20*/  @!P4 ST.E.64 desc[UR50][R6.64], R56 ;  /* 0x000000380600c985 */ /* 0x0003e2000c101b32 */
[----:B0-----:R-:W-:-:S02]  /*25f30*/  @!P5 LEA R2, P1, R11, R43, 0x2 ;  /* 0x0000002b0b02d211 */ /* 0x001fc400078210ff */
[C---:B------:R-:W-:Y:S02]  /*25f40*/  @!P3 LEA R4, P2, R0.reuse, R43, 0x2 ;  /* 0x0000002b0004b211 */ /* 0x040fe400078410ff */
[-C--:B----4-:R-:W-:Y:S01]  /*25f50*/  @!P5 LEA.HI.X R3, R11, R42.reuse, R12, 0x2, P1 ;  /* 0x0000002a0b03d211 */ /* 0x090fe200008f140c */
[----:B-1----:R-:W-:Y:S01]  /*25f60*/  @!P5 IMAD.MOV.U32 R6, RZ, RZ, R59 ;  /* 0x000000ffff06d224 */ /* 0x002fe200078e003b */
[----:B------:R-:W-:Y:S01]  /*25f70*/  @!P3 LEA.HI.X R5, R0, R42, R10, 0x2, P2 ;  /* 0x0000002a0005b211 */ /* 0x000fe200010f140a */
[----:B------:R-:W-:Y:S02]  /*25f80*/  @!P5 IMAD.MOV.U32 R7, RZ, RZ, R61 ;  /* 0x000000ffff07d224 */ /* 0x000fe400078e003d */
[----:B------:R-:W-:-:S03]  /*25f90*/  @!P3 IMAD.MOV.U32 R61, RZ, RZ, R62 ;  /* 0x000000ffff3db224 */ /* 0x000fc600078e003e */
[----:B------:R3:W-:Y:S04]  /*25fa0*/  @!P5 ST.E.64 desc[UR50][R2.64], R6 ;  /* 0x000000060200d985 */ /* 0x0007e8000c101b32 */
[----:B------:R3:W-:Y:S02]  /*25fb0*/  @!P3 ST.E.64 desc[UR50][R4.64], R60 ;  /* 0x0000003c0400b985 */ /* 0x0007e4000c101b32 */
.L_x_4472:
[----:B------:R-:W-:Y:S05]  /*25fc0*/  BSYNC B1 ;  /* 0x0000000000017941 */ /* 0x000fea0003800000 */
.L_x_4471:
[----:B------:R-:W-:-:S03]  /*25fd0*/  UMOV UR4, 0xffffffff ;  /* 0xffffffff00047882 */ /* 0x000fc60000000000 */
[----:B------:R-:W-:Y:S05]  /*25fe0*/  BRA.DIV UR4, `(.L_x_4473) ;  /* 0x000000f2044c7947 */ /* 0x000fea000b800000 */
[----:B0-----:R-:W0:Y:S04]  /*25ff0*/  SHFL.IDX PT, R41, R41, 0x1, 0x1c1f ;  /* 0x003c1f0029297f89 */ /* 0x001e2800000e0000 */
[----:B------:R4:W0:Y:S02]  /*26000*/  SHFL.IDX PT, R14, R40, 0x1, 0x1c1f ;  /* 0x003c1f00280e7f89 */ /* 0x00082400000e0000 */
.L_x_4795:
[----:B------:R-:W-:-:S13]  /*26010*/  ISETP.GE.AND P0, PT, R39, R38, PT ;  /* 0x000000262700720c */ /* 0x000fda0003f06270 */
[----:B------:R-:W-:Y:S05]  /*26020*/  @P0 BRA `(.L_x_4469) ;  /* 0x0000001c00280947 */ /* 0x000fea0003800000 */
[----:B--2---:R-:W2:Y:S01]  /*26030*/  LDL R43, [R1+0x64] ;  /* 0x00006400012b7983 */ /* 0x004ea20000100800 */
[----:B------:R-:W-:-:S03]  /*26040*/  ULDC UR4, c[0x0][0xac8] ;  /* 0x0002b20000047ab9 */ /* 0x000fc60000000800 */
[----:B------:R-:W5:Y:S04]  /*26050*/  LDL R55, [R1+0xc0] ;  /* 0x0000c00001377983 */ /* 0x000f680000100800 */
[----:B----4-:R-:W4:Y:S04]  /*26060*/  LDL R40, [R1+0x120] ;  /* 0x0001200001287983 */ /* 0x010f280000100800 */
        /* <DEDUP_REMOVED lines=15> */
[----:B-1----:R-:W3:Y:S04]  /*26160*/  LDL R42, [R1+0xa0] ;  /* 0x0000a000012a7983 */ /* 0x002ee80000100800 */
        /* <DEDUP_REMOVED lines=19> */
[----:B------:R-:W3:Y:S01]  /*262a0*/  LDL R0, [R1+0x68] ;  /* 0x0000680001007983 */ /* 0x000ee20000100800 */
[----:B--2---:R-:W-:-:S02]  /*262b0*/  ISETP.GE.AND P3, PT, R43, UR4, PT ;  /* 0x000000042b007c0c */ /* 0x004fc4000bf66270 */
[----:B-----5:R-:W-:Y:S01]  /*262c0*/  ISETP.GE.AND P0, PT, R55, UR4, PT ;  /* 0x0000000437007c0c */ /* 0x020fe2000bf06270 */
[----:B----4-:R-:W-:-:S10]  /*262d0*/  IMAD.MOV.U32 R60, RZ, RZ, R40 ;  /* 0x000000ffff3c7224 */ /* 0x010fd400078e0028 */
[----:B0-----:R-:W-:Y:S02]  /*262e0*/  @!P3 IMAD.MOV.U32 R2, RZ, RZ, R14 ;  /* 0x000000ffff02b224 */ /* 0x001fe400078e000e */
[----:B------:R-:W-:Y:S02]  /*262f0*/  @!P3 IMAD.MOV.U32 R3, RZ, RZ, R41 ;  /* 0x000000ffff03b224 */ /* 0x000fe400078e0029 */
[----:B---3--:R-:W-:Y:S01]  /*26300*/  IMAD.MOV.U32 R40, RZ, RZ, R6 ;  /* 0x000000ffff287224 */ /* 0x008fe200078e0006 */
[----:B------:R-:W-:Y:S01]  /*26310*/  @!P0 LEA R6, P4, R55, R14, 0x2 ;  /* 0x0000000e37068211 */ /* 0x000fe200078810ff */
[----:B------:R-:W-:-:S04]  /*26320*/  @!P3 IMAD.WIDE R2, R43, 0x4, R2 ;  /* 0x000000042b02b825 */ /* 0x000fc800078e0202 */
[----:B------:R-:W-:Y:S02]  /*26330*/  IMAD.MOV.U32 R53, RZ, RZ, R36 ;  /* 0x000000ffff357224 */ /* 0x000fe400078e0024 */
[----:B------:R-:W-:Y:S01]  /*26340*/  IMAD.MOV.U32 R47, RZ, RZ, R32 ;  /* 0x000000ffff2f7224 */ /* 0x000fe200078e0020 */
[----:B------:R-:W2:Y:S01]  /*26350*/  LDL R36, [R1+0x10c] ;  /* 0x00010c0001247983 */ /* 0x000ea20000100800 */
[----:B------:R-:W-:Y:S02]  /*26360*/  IMAD.MOV.U32 R43, RZ, RZ, R5 ;  /* 0x000000ffff2b7224 */ /* 0x000fe400078e0005 */
[----:B------:R-:W-:Y:S02]  /*26370*/  IMAD.MOV.U32 R45, RZ, RZ, R27 ;  /* 0x000000ffff2d7224 */ /* 0x000fe400078e001b */
[----:B------:R-:W-:Y:S02]  /*26380*/  IMAD.MOV.U32 R27, RZ, RZ, R13 ;  /* 0x000000ffff1b7224 */ /* 0x000fe400078e000d */
[----:B------:R-:W-:Y:S01]  /*26390*/  IMAD.MOV.U32 R13, RZ, RZ, R7 ;  /* 0x000000ffff0d7224 */ /* 0x000fe200078e0007 */
[----:B------:R-:W-:Y:S01]  /*263a0*/  @!P0 LEA.HI.X R7, R55, R41, R60, 0x2, P4 ;  /* 0x0000002937078211 */ /* 0x000fe200020f143c */
[----:B------:R-:W-:Y:S01]  /*263b0*/  IMAD.MOV.U32 R55, RZ, RZ, R47 ;  /* 0x000000ffff377224 */ /* 0x000fe200078e002f */
[----:B------:R-:W-:Y:S01]  /*263c0*/  MOV R47, R43 ;  /* 0x0000002b002f7202 */ /* 0x000fe20000000f00 */
[----:B------:R-:W-:-:S02]  /*263d0*/  IMAD.MOV.U32 R43, RZ, RZ, R34 ;  /* 0x000000ffff2b7224 */ /* 0x000fc400078e0022 */
[----:B------:R-:W-:Y:S02]  /*263e0*/  IMAD.MOV.U32 R34, RZ, RZ, R31 ;  /* 0x000000ffff227224 */ /* 0x000fe400078e001f */
[----:B------:R-:W3:Y:S01]  /*263f0*/  LDL R31, [R1+0xfc] ;  /* 0x0000fc00011f7983 */ /* 0x000ee20000100800 */
[----:B------:R-:W-:Y:S01]  /*26400*/  ISETP.GE.AND P1, PT, R59, UR4, PT ;  /* 0x000000043b007c0c */ /* 0x000fe2000bf26270 */
[----:B------:R-:W-:Y:S01]  /*26410*/  @!P3 IMAD.MOV.U32 R5, RZ, RZ, R65 ;  /* 0x000000ffff05b224 */ /* 0x000fe200078e0041 */
[----:B------:R-:W-:Y:S02]  /*26420*/  MOV R32, R25 ;  /* 0x0000001900207202 */ /* 0x000fe40000000f00 */
[----:B------:R-:W-:Y:S01]  /*26430*/  MOV R25, R4 ;  /* 0x0000000400197202 */ /* 0x000fe20000000f00 */
[----:B------:R-:W-:Y:S02]  /*26440*/  @!P3 IMAD.MOV.U32 R4, RZ, RZ, R63 ;  /* 0x000000ffff04b224 */ /* 0x000fe400078e003f */
[----:B------:R-:W-:-:S03]  /*26450*/  IMAD.MOV.U32 R60, RZ, RZ, R53 ;  /* 0x000000ffff3c7224 */ /* 0x000fc600078e0035 */
[----:B------:R0:W-:Y:S01]  /*26460*/  @!P3 ST.E.64 desc[UR50][R2.64], R4 ;  /* 0x000000040200b985 */ /* 0x0001e2000c101b32 */
[----:B------:R-:W-:Y:S02]  /*26470*/  IMAD.MOV.U32 R53, RZ, RZ, R45 ;  /* 0x000000ffff357224 */ /* 0x000fe400078e002d */
[----:B0-----:R-:W-:-:S04]  /*26480*/  @!P1 LEA R2, P5, R59, R14, 0x2 ;  /* 0x0000000e3b029211 */ /* 0x001fc800078a10ff */
[----:B------:R-:W-:Y:S01]  /*26490*/  @!P1 LEA.HI.X R3, R59, R41, R60, 0x2, P5 ;  /* 0x000000293b039211 */ /* 0x000fe200028f143c */
[----:B------:R-:W-:Y:S02]  /*264a0*/  IMAD.MOV.U32 R59, RZ, RZ, R55 ;  /* 0x000000ffff3b7224 */ /* 0x000fe400078e0037 */
[----:B------:R-:W-:Y:S02]  /*264b0*/  IMAD.MOV.U32 R55, RZ, RZ, R53 ;  /* 0x000000ffff377224 */ /* 0x000fe400078e0035 */
[----:B------:R-:W-:Y:S02]  /*264c0*/  IMAD.MOV.U32 R53, RZ, RZ, R47 ;  /* 0x000000ffff357224 */ /* 0x000fe400078e002f */
[----:B--2---:R-:W-:Y:S02]  /*264d0*/  IMAD.MOV.U32 R45, RZ, RZ, R36 ;  /* 0x000000ffff2d7224 */ /* 0x004fe400078e0024 */
[----:B------:R-:W-:Y:S02]  /*264e0*/  IMAD.MOV.U32 R36, RZ, RZ, R33 ;  /* 0x000000ffff247224 */ /* 0x000fe400078e0021 */
[----:B------:R-:W-:-:S02]  /*264f0*/  IMAD.MOV.U32 R33, RZ, RZ, R29 ;  /* 0x000000ffff217224 */ /* 0x000fc400078e001d */
[----:B------:R-:W-:Y:S01]  /*26500*/  IMAD.MOV.U32 R47, RZ, RZ, R45 ;  /* 0x000000ffff2f7224 */ /* 0x000fe200078e002d */
[----:B------:R-:W-:Y:S01]  /*26510*/  ISETP.GE.AND P2, PT, R58, UR4, PT ;  /* 0x000000043a007c0c */ /* 0x000fe2000bf46270 */
[----:B------:R-:W-:Y:S01]  /*26520*/  IMAD.MOV.U32 R45, RZ, RZ, R43 ;  /* 0x000000ffff2d7224 */ /* 0x000fe200078e002b */
[----:B------:R-:W-:Y:S01]  /*26530*/  MOV R43, R36 ;  /* 0x00000024002b7202 */ /* 0x000fe20000000f00 */
[----:B------:R-:W-:Y:S01]  /*26540*/  IMAD.MOV.U32 R36, RZ, RZ, R33 ;  /* 0x000000ffff247224 */ /* 0x000fe200078e0021 */
[----:B------:R-:W-:Y:S02]  /*26550*/  @!P0 MOV R65, R66 ;  /* 0x0000004200418202 */ /* 0x000fe40000000f00 */
[----:B------:R-:W-:Y:S01]  /*26560*/  MOV R44, R42 ;  /* 0x0000002a002c7202 */ /* 0x000fe20000000f00 */
[----:B------:R-:W-:Y:S01]  /*26570*/  @!P1 IMAD.MOV.U32 R4, RZ, RZ, R67 ;  /* 0x000000ffff049224 */ /* 0x000fe200078e0043 */
[----:B------:R-:W-:Y:S01]  /*26580*/  ISETP.GE.AND P3, PT, R57, UR4, PT ;  /* 0x0000000439007c0c */ /* 0x000fe2000bf66270 */
[----:B------:R-:W-:Y:S01]  /*26590*/  @!P1 IMAD.MOV.U32 R5, RZ, RZ, R69 ;  /* 0x000000ffff059224 */ /* 0x000fe200078e0045 */
[----:B------:R-:W2:Y:S01]  /*265a0*/  LDL R29, [R1+0x7c] ;  /* 0x00007c00011d7983 */ /* 0x000ea20000100800 */
[----:B---3--:R-:W-:-:S03]  /*265b0*/  IMAD.MOV.U32 R33, RZ, RZ, R31 ;  /* 0x000000ffff217224 */ /* 0x008fc600078e001f */
[----:B------:R-:W3:Y:S04]  /*265c0*/  LDL R31, [R1+0xf0] ;  /* 0x0000f000011f7983 */ /* 0x000ee80000100800 */
[----:B------:R0:W-:Y:S01]  /*265d0*/  @!P0 ST.E.64 desc[UR50][R6.64], R64 ;  /* 0x0000004006008985 */ /* 0x0001e2000c101b32 */
[----:B------:R-:W-:Y:S02]  /*265e0*/  IMAD.MOV.U32 R42, RZ, RZ, R37 ;  /* 0x000000ffff2a7224 */ /* 0x000fe400078e0025 */
[----:B------:R-:W-:Y:S02]  /*265f0*/  IMAD.MOV.U32 R37, RZ, RZ, R24 ;  /* 0x000000ffff257224 */ /* 0x000fe400078e0018 */
[----:B------:R-:W4:Y:S01]  /*26600*/  LDL R24, [R1+0x8c] ;  /* 0x00008c0001187983 */ /* 0x000f220000100800 */
[----:B0-----:R-:W-:-:S04]  /*26610*/  @!P2 LEA R6, P4, R58, R14, 0x2 ;  /* 0x0000000e3a06a211 */ /* 0x001fc800078810ff */
[----:B------:R-:W-:Y:S01]  /*26620*/  @!P2 LEA.HI.X R7, R58, R41, R59, 0x2, P4 ;  /* 0x000000293a07a211 */ /* 0x000fe200020f143b */
[----:B------:R-:W-:Y:S01]  /*26630*/  IMAD.MOV.U32 R58, RZ, RZ, R55 ;  /* 0x000000ffff3a7224 */ /* 0x000fe200078e0037 */
[----:B------:R-:W-:Y:S01]  /*26640*/  MOV R55, R53 ;  /* 0x0000003500377202 */ /* 0x000fe20000000f00 */
[----:B------:R-:W-:Y:S02]  /*26650*/  IMAD.MOV.U32 R53, RZ, RZ, R47 ;  /* 0x000000ffff357224 */ /* 0x000fe400078e002f */
[----:B------:R-:W-:Y:S02]  /*26660*/  IMAD.MOV.U32 R47, RZ, RZ, R45 ;  /* 0x000000ffff2f7224 */ /* 0x000fe400078e002d */
[----:B------:R-:W-:Y:S02]  /*26670*/  IMAD.MOV.U32 R45, RZ, RZ, R43 ;  /* 0x000000ffff2d7224 */ /* 0x000fe400078e002b */
[----:B------:R-:W-:Y:S02]  /*26680*/  IMAD.MOV.U32 R43, RZ, RZ, R36 ;  /* 0x000000ffff2b7224 */ /* 0x000fe400078e0024 */
[----:B------:R-:W-:Y:S01]  /*26690*/  IMAD.MOV.U32 R36, RZ, RZ, R33 ;  /* 0x000000ffff247224 */ /* 0x000fe200078e0021 */
[----:B------:R0:W-:Y:S02]  /*266a0*/  @!P1 ST.E.64 desc[UR50][R2.64], R4 ;  /* 0x0000000402009985 */ /* 0x0001e4000c101b32 */
[----:B0-----:R-:W-:-:S04]  /*266b0*/  @!P3 LEA R2, P5, R57, R14, 0x2 ;  /* 0x0000000e3902b211 */ /* 0x001fc800078a10ff */
[----:B------:R-:W-:Y:S01]  /*266c0*/  @!P3 LEA.HI.X R3, R57, R41, R58, 0x2, P5 ;  /* 0x000000293903b211 */ /* 0x000fe200028f143a */
[----:B------:R-:W-:Y:S01]  /*266d0*/  IMAD.MOV.U32 R57, RZ, RZ, R55 ;  /* 0x000000ffff397224 */ /* 0x000fe200078e0037 */
[----:B------:R-:W-:Y:S01]  /*266e0*/  MOV R55, R53 ;  /* 0x0000003500377202 */ /* 0x000fe20000000f00 */
[----:B------:R-:W-:Y:S02]  /*266f0*/  IMAD.MOV.U32 R53, RZ, RZ, R47 ;  /* 0x000000ffff357224 */ /* 0x000fe400078e002f */
[----:B------:R-:W-:Y:S02]  /*26700*/  IMAD.MOV.U32 R47, RZ, RZ, R43 ;  /* 0x000000ffff2f7224 */ /* 0x000fe400078e002b */
[----:B------:R-:W-:Y:S01]  /*26710*/  IMAD.MOV.U32 R43, RZ, RZ, R36 ;  /* 0x000000ffff2b7224 */ /* 0x000fe200078e0024 */
[----:B---3--:R-:W-:Y:S01]  /*26720*/  MOV R33, R31 ;  /* 0x0000001f00217202 */ /* 0x008fe20000000f00 */
[----:B------:R-:W-:Y:S02]  /*26730*/  IMAD.MOV.U32 R31, RZ, RZ, R21 ;  /* 0x000000ffff1f7224 */ /* 0x000fe400078e0015 */
[----:B------:R-:W-:-:S02]  /*26740*/  IMAD.MOV.U32 R21, RZ, RZ, R12 ;  /* 0x000000ffff157224 */ /* 0x000fc400078e000c */
[----:B------:R-:W-:Y:S02]  /*26750*/  IMAD.MOV.U32 R12, RZ, RZ, R8 ;  /* 0x000000ffff0c7224 */ /* 0x000fe400078e0008 */
[----:B------:R-:W3:Y:S01]  /*26760*/  LDL R8, [R1+0xdc] ;  /* 0x0000dc0001087983 */ /* 0x000ee20000100800 */
[----:B------:R-:W-:Y:S02]  /*26770*/  IMAD.MOV.U32 R36, RZ, RZ, R33 ;  /* 0x000000ffff247224 */ /* 0x000fe400078e0021 */
[----:B------:R-:W-:Y:S02]  /*26780*/  IMAD.MOV.U32 R33, RZ, RZ, R21 ;  /* 0x000000ffff217224 */ /* 0x000fe400078e0015 */
[----:B------:R-:W5:Y:S01]  /*26790*/  LDL R21, [R1+0x70] ;  /* 0x0000700001157983 */ /* 0x000f620000100800 */
[----:B------:R-:W-:Y:S01]  /*267a0*/  ISETP.GE.AND P0, PT, R56, UR4, PT ;  /* 0x0000000438007c0c */ /* 0x000fe2000bf06270 */
[----:B------:R-:W-:Y:S01]  /*267b0*/  @!P2 IMAD.MOV.U32 R69, RZ, RZ, R70 ;  /* 0x000000ffff45a224 */ /* 0x000fe200078e0046 */
[----:B------:R-:W-:Y:S01]  /*267c0*/  ISETP.GE.AND P1, PT, R54, UR4, PT ;  /* 0x0000000436007c0c */ /* 0x000fe2000bf26270 */
[----:B------:R-:W-:-:S03]  /*267d0*/  @!P3 IMAD.MOV.U32 R5, RZ, RZ, R73 ;  /* 0x000000ffff05b224 */ /* 0x000fc600078e0049 */
[----:B------:R0:W-:Y:S01]  /*267e0*/  @!P2 ST.E.64 desc[UR50][R6.64], R68 ;  /* 0x000000440600a985 */ /* 0x0001e2000c101b32 */
[----:B------:R-:W-:Y:S02]  /*267f0*/  ISETP.GE.AND P2, PT, R52, UR4, PT ;  /* 0x0000000434007c0c */ /* 0x000fe4000bf46270 */
[----:B------:R-:W-:-:S04]  /*26800*/  @!P3 MOV R4, R71 ;  /* 0x000000470004b202 */ /* 0x000fc80000000f00 */
[----:B------:R-:W-:Y:S01]  /*26810*/  @!P0 IMAD.MOV.U32 R73, RZ, RZ, R74 ;  /* 0x000000ffff498224 */ /* 0x000fe200078e004a */
[----:B------:R1:W-:Y:S01]  /*26820*/  @!P3 ST.E.64 desc[UR50][R2.64], R4 ;  /* 0x000000040200b985 */ /* 0x0003e2000c101b32 */
[----:B------:R-:W-:Y:S02]  /*26830*/  ISETP.GE.AND P3, PT, R46, UR4, PT ;  /* 0x000000042e007c0c */ /* 0x000fe4000bf66270 */
[----:B0-----:R-:W-:-:S04]  /*26840*/  @!P0 LEA R6, P4, R56, R14, 0x2 ;  /* 0x0000000e38068211 */ /* 0x001fc800078810ff */
[----:B------:R-:W-:Y:S02]  /*26850*/  @!P0 LEA.HI.X R7, R56, R41, R57, 0x2, P4 ;  /* 0x0000002938078211 */ /* 0x000fe400020f1439 */
[----:B-1----:R-:W-:-:S03]  /*26860*/  @!P1 LEA R2, P5, R54, R14, 0x2 ;  /* 0x0000000e36029211 */ /* 0x002fc600078a10ff */
[----:B------:R0:W-:Y:S01]  /*26870*/  @!P0 ST.E.64 desc[UR50][R6.64], R72 ;  /* 0x0000004806008985 */ /* 0x0001e2000c101b32 */
[----:B------:R-:W-:Y:S01]  /*26880*/  @!P1 IMAD.MOV.U32 R4, RZ, RZ, R75 ;  /* 0x000000ffff049224 */ /* 0x000fe200078e004b */
[----:B------:R-:W-:Y:S01]  /*26890*/  ISETP.GE.AND P0, PT, R44, UR4, PT ;  /* 0x000000042c007c0c */ /* 0x000fe2000bf06270 */
[----:B------:R-:W-:Y:S01]  /*268a0*/  @!P1 IMAD.MOV.U32 R5, RZ, RZ, R77 ;  /* 0x000000ffff059224 */ /* 0x000fe200078e004d */
[----:B------:R-:W-:Y:S01]  /*268b0*/  @!P1 LEA.HI.X R3, R54, R41, R55, 0x2, P5 ;  /* 0x0000002936039211 */ /* 0x000fe200028f1437 */
[----:B------:R-:W-:-:S04]  /*268c0*/  @!P2 IMAD.MOV.U32 R77, RZ, RZ, R80 ;  /* 0x000000ffff4da224 */ /* 0x000fc800078e0050 */
[----:B------:R1:W-:Y:S01]  /*268d0*/  @!P1 ST.E.64 desc[UR50][R2.64], R4 ;  /* 0x0000000402009985 */ /* 0x0003e2000c101b32 */
[-C--:B0-----:R-:W-:Y:S02]  /*268e0*/  @!P2 LEA R6, P4, R52, R14.reuse, 0x2 ;  /* 0x0000000e3406a211 */ /* 0x081fe400078810ff */
[----:B------:R-:W-:Y:S02]  /*268f0*/  ISETP.GE.AND P1, PT, R42, UR4, PT ;  /* 0x000000042a007c0c */ /* 0x000fe4000bf26270 */
[----:B------:R-:W-:Y:S02]  /*26900*/  @!P2 LEA.HI.X R7, R52, R41, R53, 0x2, P4 ;  /* 0x000000293407a211 */ /* 0x000fe400020f1435 */
[----:B-1----:R-:W-:-:S03]  /*26910*/  @!P3 LEA R2, P5, R46, R14, 0x2 ;  /* 0x0000000e2e02b211 */ /* 0x002fc600078a10ff */
[----:B------:R0:W-:Y:S01]  /*26920*/  @!P2 ST.E.64 desc[UR50][R6.64], R76 ;  /* 0x0000004c0600a985 */ /* 0x0001e2000c101b32 */
[----:B------:R-:W-:Y:S01]  /*26930*/  ISETP.GE.AND P2, PT, R37, UR4, PT ;  /* 0x0000000425007c0c */ /* 0x000fe2000bf46270 */
[----:B------:R-:W-:Y:S01]  /*26940*/  @!P3 IMAD.MOV.U32 R5, RZ, RZ, R83 ;  /* 0x000000ffff05b224 */ /* 0x000fe200078e0053 */
[----:B------:R-:W-:Y:S02]  /*26950*/  @!P3 LEA.HI.X R3, R46, R41, R47, 0x2, P5 ;  /* 0x000000292e03b211 */ /* 0x000fe400028f142f */
[----:B------:R-:W-:Y:S01]  /*26960*/  @!P3 MOV R4, R81 ;  /* 0x000000510004b202 */ /* 0x000fe20000000f00 */
[----:B------:R-:W-:Y:S01]  /*26970*/  @!P0 IMAD.MOV.U32 R83, RZ, RZ, R84 ;  /* 0x000000ffff538224 */ /* 0x000fe200078e0054 */
[----:B------:R-:W-:-:S03]  /*26980*/  ISETP.GE.AND P4, PT, R32, UR4, PT ;  /* 0x0000000420007c0c */ /* 0x000fc6000bf86270 */
[----:B------:R1:W-:Y:S01]  /*26990*/  @!P3 ST.E.64 desc[UR50][R2.64], R4 ;  /* 0x000000040200b985 */ /* 0x0003e2000c101b32 */
[----:B0-----:R-:W-:-:S04]  /*269a0*/  @!P0 LEA R6, P5, R44, R14, 0x2 ;  /* 0x0000000e2c068211 */ /* 0x001fc800078a10ff */
[----:B------:R-:W-:Y:S02]  /*269b0*/  @!P0 LEA.HI.X R7, R44, R41, R45, 0x2, P5 ;  /* 0x000000292c078211 */ /* 0x000fe400028f142d */
[----:B-1----:R-:W-:-:S03]  /*269c0*/  @!P1 LEA R2, P3, R42, R14, 0x2 ;  /* 0x0000000e2a029211 */ /* 0x002fc600078610ff */
[----:B------:R0:W-:Y:S01]  /*269d0*/  @!P0 ST.E.64 desc[UR50][R6.64], R82 ;  /* 0x0000005206008985 */ /* 0x0001e2000c101b32 */
[----:B------:R-:W-:Y:S01]  /*269e0*/  @!P1 IMAD.MOV.U32 R4, RZ, RZ, R85 ;  /* 0x000000ffff049224 */ /* 0x000fe200078e0055 */
[----:B------:R-:W-:Y:S01]  /*269f0*/  @!P1 LEA.HI.X R3, R42, R41, R43, 0x2, P3 ;  /* 0x000000292a039211 */ /* 0x000fe200018f142b */
[----:B------:R-:W-:Y:S01]  /*26a00*/  @!P1 IMAD.MOV.U32 R5, RZ, RZ, R87 ;  /* 0x000000ffff059224 */ /* 0x000fe200078e0057 */
[----:B------:R-:W-:Y:S01]  /*26a10*/  ISETP.GE.AND P0, PT, R35, UR4, PT ;  /* 0x0000000423007c0c */ /* 0x000fe2000bf06270 */
[----:B------:R-:W-:-:S03]  /*26a20*/  @!P2 IMAD.MOV.U32 R87, RZ, RZ, R88 ;  /* 0x000000ffff57a224 */ /* 0x000fc600078e0058 */
[----:B------:R1:W-:Y:S01]  /*26a30*/  @!P1 ST.E.64 desc[UR50][R2.64], R4 ;  /* 0x0000000402009985 */ /* 0x0003e2000c101b32 */
[CC--:B0-----:R-:W-:Y:S02]  /*26a40*/  @!P2 LEA R6, P3, R37.reuse, R14.reuse, 0x2 ;  /* 0x0000000e2506a211 */ /* 0x0c1fe400078610ff */
[----:B----4-:R-:W-:Y:S02]  /*26a50*/  ISETP.GE.AND P1, PT, R24, UR4, PT ;  /* 0x0000000418007c0c */ /* 0x010fe4000bf26270 */
[----:B------:R-:W-:Y:S02]  /*26a60*/  @!P2 LEA.HI.X R7, R37, R41, R40, 0x2, P3 ;  /* 0x000000292507a211 */ /* 0x000fe400018f1428 */
[----:B-1----:R-:W-:-:S03]  /*26a70*/  @!P4 LEA R2, P5, R32, R14, 0x2 ;  /* 0x0000000e2002c211 */ /* 0x002fc600078a10ff */
[----:B------:R0:W-:Y:S01]  /*26a80*/  @!P2 ST.E.64 desc[UR50][R6.64], R86 ;  /* 0x000000560600a985 */ /* 0x0001e2000c101b32 */
[----:B------:R-:W-:Y:S02]  /*26a90*/  ISETP.GE.AND P2, PT, R12, UR4, PT ;  /* 0x000000040c007c0c */ /* 0x000fe4000bf46270 */
[----:B------:R-:W-:Y:S02]  /*26aa0*/  @!P4 LEA.HI.X R3, R32, R41, R34, 0x2, P5 ;  /* 0x000000292003c211 */ /* 0x000fe400028f1422 */
[----:B------:R-:W-:Y:S01]  /*26ab0*/  MOV R34, R30 ;  /* 0x0000001e00227202 */ /* 0x000fe20000000f00 */
[----:B------:R-:W-:Y:S02]  /*26ac0*/  IMAD.MOV.U32 R32, RZ, RZ, R9 ;  /* 0x000000ffff207224 */ /* 0x000fe400078e0009 */
[----:B0-----:R-:W-:Y:S02]  /*26ad0*/  @!P4 IMAD.MOV.U32 R6, RZ, RZ, R89 ;  /* 0x000000ffff06c224 */ /* 0x001fe400078e0059 */
[----:B------:R-:W-:Y:S01]  /*26ae0*/  @!P4 IMAD.MOV.U32 R7, RZ, RZ, R91 ;  /* 0x000000ffff07c224 */ /* 0x000fe200078e005b */
[----:B------:R-:W-:Y:S01]  /*26af0*/  @!P1 LEA R4, P5, R24, R14, 0x2 ;  /* 0x0000000e18049211 */ /* 0x000fe200078a10ff */
[----:B------:R-:W-:-:S03]  /*26b00*/  @!P0 IMAD.MOV.U32 R91, RZ, RZ, R92 ;  /* 0x000000ffff5b8224 */ /* 0x000fc600078e005c */
[----:B------:R0:W-:Y:S01]  /*26b10*/  @!P4 ST.E.64 desc[UR50][R2.64], R6 ;  /* 0x000000060200c985 */ /* 0x0001e2000c101b32 */
[----:B------:R-:W-:Y:S02]  /*26b20*/  ISETP.GE.AND P4, PT, R33, UR4, PT ;  /* 0x0000000421007c0c */ /* 0x000fe4000bf86270 */
[----:B------:R-:W-:Y:S01]  /*26b30*/  @!P1 LEA.HI.X R5, R24, R41, R26, 0x2, P5 ;  /* 0x0000002918059211 */ /* 0x000fe200028f141a */
[----:B------:R-:W-:Y:S01]  /*26b40*/  IMAD.MOV.U32 R26, RZ, RZ, R10 ;  /* 0x000000ffff1a7224 */ /* 0x000fe200078e000a */
[----:B------:R-:W-:Y:S01]  /*26b50*/  MOV R24, R11 ;  /* 0x0000000b00187202 */ /* 0x000fe20000000f00 */
[----:B0-----:R-:W-:Y:S02]  /*26b60*/  @!P1 IMAD.MOV.U32 R2, RZ, RZ, R93 ;  /* 0x000000ffff029224 */ /* 0x001fe400078e005d */
[----:B------:R-:W-:Y:S02]  /*26b70*/  @!P1 IMAD.MOV.U32 R3, RZ, RZ, R95 ;  /* 0x000000ffff039224 */ /* 0x000fe400078e005f */
[----:B------:R-:W-:-:S02]  /*26b80*/  @!P2 IMAD.MOV.U32 R95, RZ, RZ, R96 ;  /* 0x000000ffff5fa224 */ /* 0x000fc400078e0060 */
[----:B---3--:R-:W-:Y:S01]  /*26b90*/  IMAD.MOV.U32 R30, RZ, RZ, R8 ;  /* 0x000000ffff1e7224 */ /* 0x008fe200078e0008 */
[----:B------:R-:W-:-:S04]  /*26ba0*/  @!P0 LEA R8, P3, R35, R14, 0x2 ;  /* 0x0000000e23088211 */ /* 0x000fc800078610ff */
[----:B------:R-:W-:Y:S02]  /*26bb0*/  @!P0 LEA.HI.X R9, R35, R41, R36, 0x2, P3 ;  /* 0x0000002923098211 */ /* 0x000fe400018f1424 */
[----:B------:R-:W-:-:S03]  /*26bc0*/  ISETP.GE.AND P3, PT, R31, UR4, PT ;  /* 0x000000041f007c0c */ /* 0x000fc6000bf66270 */
[----:B------:R-:W-:Y:S01]  /*26bd0*/  @!P0 ST.E.64 desc[UR50][R8.64], R90 ;  /* 0x0000005a08008985 */ /* 0x000fe2000c101b32 */
[----:B------:R-:W-:-:S03]  /*26be0*/  @!P2 LEA R10, P0, R12, R14, 0x2 ;  /* 0x0000000e0c0aa211 */ /* 0x000fc600078010ff */
[----:B------:R0:W-:Y:S01]  /*26bf0*/  @!P1 ST.E.64 desc[UR50][R4.64], R2 ;  /* 0x0000000204009985 */ /* 0x0001e2000c101b32 */
[-C--:B------:R-:W-:Y:S02]  /*26c00*/  @!P2 LEA.HI.X R11, R12, R41.reuse, R13, 0x2, P0 ;  /* 0x000000290c0ba211 */ /* 0x080fe400000f140d */
[-C--:B------:R-:W-:Y:S02]  /*26c10*/  @!P4 LEA R6, P1, R33, R14.reuse, 0x2 ;  /* 0x0000000e2106c211 */ /* 0x080fe400078210ff */
[----:B--2---:R-:W-:Y:S02]  /*26c20*/  ISETP.GE.AND P0, PT, R29, UR4, PT ;  /* 0x000000041d007c0c */ /* 0x004fe4000bf06270 */
[----:B------:R-:W-:Y:S02]  /*26c30*/  @!P4 LEA.HI.X R7, R33, R41, R34, 0x2, P1 ;  /* 0x000000292107c211 */ /* 0x000fe400008f1422 */
[----:B------:R-:W-:Y:S02]  /*26c40*/  ISETP.GE.AND P1, PT, R27, UR4, PT ;  /* 0x000000041b007c0c */ /* 0x000fe4000bf26270 */
[CC--:B------:R-:W-:Y:S01]  /*26c50*/  @!P3 LEA R12, P5, R31.reuse, R14.reuse, 0x2 ;  /* 0x0000000e1f0cb211 */ /* 0x0c0fe200078a10ff */
[----:B0-----:R-:W-:Y:S01]  /*26c60*/  @!P4 IMAD.MOV.U32 R2, RZ, RZ, R97 ;  /* 0x000000ffff02c224 */ /* 0x001fe200078e0061 */
[----:B------:R-:W-:Y:S01]  /*26c70*/  @!P4 MOV R3, R99 ;  /* 0x000000630003c202 */ /* 0x000fe20000000f00 */
[----:B------:R-:W-:Y:S01]  /*26c80*/  @!P3 IMAD.MOV.U32 R99, RZ, RZ, R100 ;  /* 0x000000ffff63b224 */ /* 0x000fe200078e0064 */
[----:B------:R-:W-:Y:S01]  /*26c90*/  @!P3 LEA.HI.X R13, R31, R41, R32, 0x2, P5 ;  /* 0x000000291f0db211 */ /* 0x000fe200028f1420 */
[----:B------:R-:W-:Y:S02]  /*26ca0*/  @!P2 ST.E.64 desc[UR50][R10.64], R94 ;  /* 0x0000005e0a00a985 */ /* 0x000fe4000c101b32 */
[----:B------:R-:W-:-:S02]  /*26cb0*/  @!P0 LEA R4, P2, R29, R14, 0x2 ;  /* 0x0000000e1d048211 */ /* 0x000fc400078410ff */
[----:B------:R0:W-:Y:S01]  /*26cc0*/  @!P4 ST.E.64 desc[UR50][R6.64], R2 ;  /* 0x000000020600c985 */ /* 0x0001e2000c101b32 */
[----:B------:R-:W-:Y:S02]  /*26cd0*/  ISETP.GE.AND P4, PT, R25, UR4, PT ;  /* 0x0000000419007c0c */ /* 0x000fe4000bf86270 */
[----:B-----5:R-:W-:Y:S01]  /*26ce0*/  ISETP.GE.AND P5, PT, R21, UR4, PT ;  /* 0x0000000415007c0c */ /* 0x020fe2000bfa6270 */
[----:B------:R1:W-:Y:S01]  /*26cf0*/  @!P3 ST.E.64 desc[UR50][R12.64], R98 ;  /* 0x000000620c00b985 */ /* 0x0003e2000c101b32 */
[----:B------:R-:W-:Y:S02]  /*26d00*/  ISETP.GE.AND P3, PT, R15, UR4, PT ;  /* 0x000000040f007c0c */ /* 0x000fe4000bf66270 */
[----:B------:R-:W-:Y:S02]  /*26d10*/  @!P0 LEA.HI.X R5, R29, R41, R30, 0x2, P2 ;  /* 0x000000291d058211 */ /* 0x000fe400010f141e */
[----:B------:R-:W-:-:S04]  /*26d20*/  @!P1 LEA R8, P2, R27, R14, 0x2 ;  /* 0x0000000e1b089211 */ /* 0x000fc800078410ff */
[----:B------:R-:W-:Y:S01]  /*26d30*/  @!P1 LEA.HI.X R9, R27, R41, R28, 0x2, P2 ;  /* 0x000000291b099211 */ /* 0x000fe200010f141c */
[----:B0-----:R-:W-:Y:S02]  /*26d40*/  @!P0 IMAD.MOV.U32 R2, RZ, RZ, R101 ;  /* 0x000000ffff028224 */ /* 0x001fe400078e0065 */
[----:B------:R-:W-:Y:S02]  /*26d50*/  @!P0 IMAD.MOV.U32 R3, RZ, RZ, R103 ;  /* 0x000000ffff038224 */ /* 0x000fe400078e0067 */
[----:B------:R-:W-:-:S03]  /*26d60*/  @!P1 IMAD.MOV.U32 R103, RZ, RZ, R104 ;  /* 0x000000ffff679224 */ /* 0x000fc600078e0068 */
[----:B------:R0:W-:Y:S01]  /*26d70*/  @!P0 ST.E.64 desc[UR50][R4.64], R2 ;  /* 0x0000000204008985 */ /* 0x0001e2000c101b32 */
[----:B------:R-:W-:-:S03]  /*26d80*/  @!P4 LEA R6, P0, R25, R14, 0x2 ;  /* 0x0000000e1906c211 */ /* 0x000fc600078010ff */
[----:B------:R2:W-:Y:S01]  /*26d90*/  @!P1 ST.E.64 desc[UR50][R8.64], R102 ;  /* 0x0000006608009985 */ /* 0x0005e2000c101b32 */
[-C--:B------:R-:W-:Y:S02]  /*26da0*/  @!P5 LEA R10, P1, R21, R14.reuse, 0x2 ;  /* 0x0000000e150ad211 */ /* 0x080fe400078210ff */
[----:B-1----:R-:W-:Y:S02]  /*26db0*/  @!P3 LEA R12, P2, R15, R14, 0x2 ;  /* 0x0000000e0f0cb211 */ /* 0x002fe400078410ff */
[-C--:B------:R-:W-:Y:S02]  /*26dc0*/  @!P4 LEA.HI.X R7, R25, R41.reuse, R26, 0x2, P0 ;  /* 0x000000291907c211 */ /* 0x080fe400000f141a */
[----:B------:R-:W-:Y:S01]  /*26dd0*/  @!P5 LEA.HI.X R11, R21, R41, R24, 0x2, P1 ;  /* 0x00000029150bd211 */ /* 0x000fe200008f1418 */
[----:B0-----:R-:W-:Y:S01]  /*26de0*/  @!P4 IMAD.MOV.U32 R2, RZ, RZ, R105 ;  /* 0x000000ffff02c224 */ /* 0x001fe200078e0069 */
[----:B------:R-:W-:Y:S01]  /*26df0*/  @!P4 MOV R3, R107 ;  /* 0x0000006b0003c202 */ /* 0x000fe20000000f00 */
[----:B------:R-:W-:Y:S01]  /*26e00*/  @!P5 IMAD.MOV.U32 R107, RZ, RZ, R108 ;  /* 0x000000ffff6bd224 */ /* 0x000fe200078e006c */
[----:B------:R-:W-:-:S03]  /*26e10*/  @!P3 LEA.HI.X R13, R15, R41, R20, 0x2, P2 ;  /* 0x000000290f0db211 */ /* 0x000fc600010f1414 */
[----:B------:R2:W-:Y:S04]  /*26e20*/  @!P4 ST.E.64 desc[UR50][R6.64], R2 ;  /* 0x000000020600c985 */ /* 0x0005e8000c101b32 */
[----:B------:R2:W-:Y:S04]  /*26e30*/  @!P5 ST.E.64 desc[UR50][R10.64], R106 ;  /* 0x0000006a0a00d985 */ /* 0x0005e8000c101b32 */
[----:B------:R2:W-:Y:S01]  /*26e40*/  @!P3 ST.E.64 desc[UR50][R12.64], R48 ;  /* 0x000000300c00b985 */ /* 0x0005e2000c101b32 */
[----:B------:R-:W-:-:S13]  /*26e50*/  ISETP.GE.AND P0, PT, R0, UR4, PT ;  /* 0x0000000400007c0c */ /* 0x000fda000bf06270 */
[----:B--2---:R-:W-:Y:S05]  /*26e60*/  @P0 BRA `(.L_x_4469) ;  /* 0x0000000c00980947 */ /* 0x004fea0003800000 */
[----:B------:R-:W2:Y:S01]  /*26e70*/  LDL R20, [R1+0xc8] ;  /* 0x0000c80001147983 */ /* 0x000ea20000100800 */
[----:B------:R-:W-:-:S04]  /*26e80*/  LEA R14, P0, R0, R14, 0x2 ;  /* 0x0000000e000e7211 */ /* 0x000fc800078010ff */
[----:B--2---:R-:W-:-:S05]  /*26e90*/  LEA.HI.X R15, R0, R41, R20, 0x2, P0 ;  /* 0x00000029000f7211 */ /* 0x004fca00000f1414 */
[----:B------:R0:W-:Y:S01]  /*26ea0*/  ST.E.64 desc[UR50][R14.64], R50 ;  /* 0x000000320e007985 */ /* 0x0001e2000c101b32 */
[----:B------:R-:W-:Y:S05]  /*26eb0*/  BRA `(.L_x_4469) ;  /* 0x0000000c00847947 */ /* 0x000fea0003800000 */
.L_x_4455:
[----:B------:R-:W2:Y:S01]  /*26ec0*/  LDL.LU R4, [R1+0x50] ;  /* 0x0000500001047983 */ /* 0x000ea20000300800 */
[----:B------:R-:W-:Y:S01]  /*26ed0*/  ULDC.64 UR6, c[0x0][0xc08] ;  /* 0x0003020000067ab9 */ /* 0x000fe20000000a00 */
[----:B------:R-:W-:Y:S02]  /*26ee0*/  ULDC.64 UR4, c[0x0][0xc00] ;  /* 0x0003000000047ab9 */ /* 0x000fe40000000a00 */
[----:B------:R-:W3:Y:S01]  /*26ef0*/  LDL.LU R0, [R1+0x54] ;  /* 0x0000540001007983 */ /* 0x000ee20000300800 */
[----:B------:R-:W-:Y:S01]  /*26f00*/  ISETP.NE.U32.AND P1, PT, RZ, UR6, PT ;  /* 0x00000006ff007c0c */ /* 0x000fe2000bf25070 */
[----:B------:R-:W-:Y:S01]  /*26f10*/  IMAD.MOV.U32 R15, RZ, RZ, RZ ;  /* 0x000000ffff0f7224 */ /* 0x000fe200078e00ff */
[----:B------:R-:W-:Y:S02]  /*26f20*/  ISETP.NE.U32.AND P0, PT, RZ, UR4, PT ;  /* 0x00000004ff007c0c */ /* 0x000fe4000bf05070 */
[----:B------:R-:W-:Y:S02]  /*26f30*/  ISETP.NE.AND.EX P1, PT, RZ, UR7, PT, P1 ;  /* 0x00000007ff007c0c */ /* 0x000fe4000bf25310 */
[----:B------:R-:W-:Y:S01]  /*26f40*/  ISETP.NE.AND.EX P0, PT, RZ, UR5, PT, P0 ;  /* 0x00000005ff007c0c */ /* 0x000fe2000bf05300 */
[----:B------:R-:W1:Y:S01]  /*26f50*/  S2R R28, SR_TID.X ;  /* 0x00000000001c7919 */ /* 0x000e620000002100 */
[----:B--2---:R-:W-:Y:S01]  /*26f60*/  IADD3 R2, P2, R4, UR4, RZ ;  /* 0x0000000404027c10 */ /* 0x004fe2000ff5e0ff */
[----:B------:R-:W-:-:S03]  /*26f70*/  ULDC UR4, c[0x0][0xa88] ;  /* 0x0002a20000047ab9 */ /* 0x000fc60000000800 */
[----:B---3--:R-:W-:-:S05]  /*26f80*/  IADD3.X R3, R0, UR5, RZ, P2, !PT ;  /* 0x0000000500037c10 */ /* 0x008fca00097fe4ff */
[----:B------:R-:W-:Y:S01]  /*26f90*/  @P1 IADD3 R4, P2, R4, UR6, RZ ;  /* 0x0000000604041c10 */ /* 0x000fe2000ff5e0ff */
[----:B------:R-:W-:Y:S01]  /*26fa0*/  IMAD.U32 R20, RZ, RZ, UR4 ;  /* 0x00000004ff147e24 */ /* 0x000fe2000f8e00ff */
[----:B------:R2:W5:Y:S02]  /*26fb0*/  @P0 LDG.E R15, desc[UR50][R2.64] ;  /* 0x00000032020f0981 */ /* 0x000564000c1e1900 */
[----:B------:R-:W-:-:S05]  /*26fc0*/  @P1 IADD3.X R5, R0, UR7, RZ, P2, !PT ;  /* 0x0000000700051c10 */ /* 0x000fca00097fe4ff */
[----:B------:R2:W5:Y:S01]  /*26fd0*/  @P1 LDG.E R20, desc[UR50][R4.64] ;  /* 0x0000003204141981 */ /* 0x000562000c1e1900 */
[----:B-1----:R-:W-:Y:S01]  /*26fe0*/  VIADD R0, R28, 0xffffff80 ;  /* 0xffffff801c007836 */ /* 0x002fe20000000000 */
[----:B------:R-:W-:-:S04]  /*26ff0*/  ISETP.GT.AND P2, PT, R161, 0x1, PT ;  /* 0x00000001a100780c */ /* 0x000fc80003f44270 */
[----:B------:R-:W-:Y:S01]  /*27000*/  ISETP.GT.AND P3, PT, R0, 0x7f, PT ;  /* 0x0000007f0000780c */ /* 0x000fe20003f64270 */
[----:B------:R-:W-:-:S12]  /*27010*/  @P1 BRA `(.L_x_4474) ;  /* 0x0000000000101947 */ /* 0x000fd80003800000 */
[----:B------:R-:W-:Y:S05]  /*27020*/  @!P0 BRA `(.L_x_4474) ;  /* 0x00000000000c8947 */ /* 0x000fea0003800000 */
[----:B--2---:R-:W2:Y:S04]  /*27030*/  LDG.E R5, desc[UR50][R2.64] ;  /* 0x0000003202057981 */ /* 0x004ea8000c1e1900 */
[----:B-----5:R-:W2:Y:S02]  /*27040*/  LDG.E R20, desc[UR50][R2.64+0x4] ;  /* 0x0000043202147981 */ /* 0x020ea4000c1e1900 */
[----:B--2---:R-:W-:-:S07]  /*27050*/  IMAD.IADD R20, R20, 0x1, -R5 ;  /* 0x0000000114147824 */ /* 0x004fce00078e0a05 */
.L_x_4474:
[----:B--2---:R-:W2:Y:S04]  /*27060*/  LDL.LU R2, [R1+0x48] ;  /* 0x0000480001027983 */ /* 0x004ea80000300800 */
[----:B------:R-:W3:Y:S01]  /*27070*/  LDL.LU R0, [R1+0x58] ;  /* 0x0000580001007983 */ /* 0x000ee20000300800 */
[----:B------:R-:W-:Y:S01]  /*27080*/  BSSY B1, `(.L_x_4475) ;  /* 0x0000038000017945 */ /* 0x000fe20003800000 */
[----:B-----5:R-:W-:Y:S02]  /*27090*/  SHF.R.S32.HI R14, RZ, 0x1f, R15 ;  /* 0x0000001fff0e7819 */ /* 0x020fe4000001140f */
[----:B--2---:R-:W-:Y:S02]  /*270a0*/  SEL R25, R2, RZ, !P0 ;  /* 0x000000ff02197207 */ /* 0x004fe40004000000 */
[----:B---3--:R-:W-:Y:S01]  /*270b0*/  SEL R24, R0, RZ, !P0 ;  /* 0x000000ff00187207 */ /* 0x008fe20004000000 */
[----:B------:R-:W-:Y:S06]  /*270c0*/  @P3 BRA `(.L_x_4476) ;  /* 0x0000000000cc3947 */ /* 0x000fec0003800000 */
[----:B------:R-:W2:Y:S01]  /*270d0*/  LDL R0, [R1+0x5c] ;  /* 0x00005c0001007983 */ /* 0x000ea20000100800 */
[----:B------:R-:W1:Y:S02]  /*270e0*/  LDC R29, c[0x0][0xbe8] ;  /* 0x0002fa00ff1d7b82 */ /* 0x000e640000000800 */
[----:B-1----:R-:W-:Y:S01]  /*270f0*/  IMAD R2, R20, R29, RZ ;  /* 0x0000001d14027224 */ /* 0x002fe200078e02ff */
[----:B--2---:R-:W-:-:S05]  /*27100*/  LEA R0, R0, R28, 0x7 ;  /* 0x0000001c00007211 */ /* 0x004fca00078e38ff */
[----:B------:R-:W-:-:S05]  /*27110*/  VIADD R27, R0, 0xffffff80 ;  /* 0xffffff80001b7836 */ /* 0x000fca0000000000 */
[----:B------:R-:W-:-:S13]  /*27120*/  ISETP.GE.AND P0, PT, R27, R2, PT ;  /* 0x000000021b00720c */ /* 0x000fda0003f06270 */
[----:B------:R-:W-:Y:S05]  /*27130*/  @P0 BRA `(.L_x_4476) ;  /* 0x0000000000b00947 */ /* 0x000fea0003800000 */
[----:B------:R-:W2:Y:S01]  /*27140*/  LDL.LU R30, [R1+0x60] ;  /* 0x00006000011e7983 */ /* 0x000ea20000300800 */
[----:B------:R-:W-:Y:S01]  /*27150*/  IMAD.MOV.U32 R0, RZ, RZ, 0x9b8 ;  /* 0x000009b8ff007424 */ /* 0x000fe200078e00ff */
[----:B------:R-:W-:Y:S01]  /*27160*/  ISETP.GT.AND P3, PT, R161, 0x1, PT ;  /* 0x00000001a100780c */ /* 0x000fe20003f64270 */
[----:B------:R-:W1:Y:S01]  /*27170*/  LDC.64 R2, c[0x0][0xba8] ;  /* 0x0002ea00ff027b82 */ /* 0x000e620000000a00 */
[----:B------:R-:W-:Y:S01]  /*27180*/  ISETP.NE.AND P0, PT, R29, 0x1, PT ;  /* 0x000000011d00780c */ /* 0x000fe20003f05270 */
[----:B------:R-:W-:Y:S01]  /*27190*/  IMAD.MOV.U32 R21, RZ, RZ, R27 ;  /* 0x000000ffff157224 */ /* 0x000fe200078e001b */
[----:B------:R-:W-:-:S05]  /*271a0*/  SEL R26, R0, 0x978, P3 ;  /* 0x00000978001a7807 */ /* 0x000fca0001800000 */
[----:B------:R-:W3:Y:S08]  /*271b0*/  LDC.64 R10, c[0x0][R26+0x220] ;  /* 0x000088001a0a7b82 */ /* 0x000ef00000000a00 */
[----:B------:R-:W4:Y:S08]  /*271c0*/  LDC.64 R8, c[0x0][R26+0x218] ;  /* 0x000086001a087b82 */ /* 0x000f300000000a00 */
[----:B------:R-:W5:Y:S08]  /*271d0*/  LDC.64 R6, c[0x0][R26+0x228] ;  /* 0x00008a001a067b82 */ /* 0x000f700000000a00 */
[----:B------:R-:W0:Y:S08]  /*271e0*/  LDC.64 R4, c[0x0][R26+0x210] ;  /* 0x000084001a047b82 */ /* 0x000e300000000a00 */
[----:B------:R-:W4:Y:S08]  /*271f0*/  @P0 LDC R0, c[0x0][0xbec] ;  /* 0x0002fb00ff000b82 */ /* 0x000f300000000800 */
[----:B------:R-:W5:Y:S01]  /*27200*/  @P0 LDC R33, c[0x0][0xbf0] ;  /* 0x0002fc00ff210b82 */ /* 0x000f620000000800 */
[----:B---3--:R-:W-:-:S07]  /*27210*/  IMAD R11, R11, R25, RZ ;  /* 0x000000190b0b7224 */ /* 0x008fce00078e02ff */
[----:B-1----:R-:W1:Y:S01]  /*27220*/  @!P3 LDC R2, c[0x0][0xb50] ;  /* 0x0002d400ff02bb82 */ /* 0x002e620000000800 */
[----:B------:R-:W-:Y:S02]  /*27230*/  IMAD R11, R10, R24, R11 ;  /* 0x000000180a0b7224 */ /* 0x000fe400078e020b */
[----:B----4-:R-:W-:-:S05]  /*27240*/  @P0 IMAD.HI.U32 R0, R27, R0, RZ ;  /* 0x000000001b000227 */ /* 0x010fca00078e00ff */
[----:B------:R-:W3:Y:S01]  /*27250*/  @!P3 LDC R3, c[0x0][0xb54] ;  /* 0x0002d500ff03bb82 */ /* 0x000ee20000000800 */
[-C--:B------:R-:W-:Y:S02]  /*27260*/  IMAD R31, R9, R223.reuse, RZ ;  /* 0x000000df091f7224 */ /* 0x080fe400078e02ff */
[----:B------:R-:W-:Y:S01]  /*27270*/  IMAD.WIDE.U32 R12, R8, R223, RZ ;  /* 0x000000df080c7225 */ /* 0x000fe200078e00ff */
[----:B-----5:R-:W-:-:S03]  /*27280*/  @P0 SHF.R.U32.HI R21, RZ, R33, R0 ;  /* 0x00000021ff150219 */ /* 0x020fc60000011600 */
[----:B------:R-:W-:-:S04]  /*27290*/  IMAD.WIDE.U32 R8, R10, R25, RZ ;  /* 0x000000190a087225 */ /* 0x000fc800078e00ff */
[----:B------:R-:W-:Y:S01]  /*272a0*/  IMAD.IADD R13, R31, 0x1, R13 ;  /* 0x000000011f0d7824 */ /* 0x000fe200078e020d */
[----:B------:R-:W-:Y:S01]  /*272b0*/  IADD3 R12, P0, P1, R8, R12, R15 ;  /* 0x0000000c080c7210 */ /* 0x000fe2000791e00f */
[----:B------:R-:W-:Y:S01]  /*272c0*/  IMAD.MOV R0, RZ, RZ, -R21 ;  /* 0x000000ffff007224 */ /* 0x000fe200078e0a15 */
[----:B------:R-:W-:-:S03]  /*272d0*/  IADD3 R11, R9, R11, RZ ;  /* 0x0000000b090b7210 */ /* 0x000fc60007ffe0ff */
        /* <DEDUP_REMOVED lines=10> */
[----:B0-----:R-:W-:-:S04]  /*27380*/  IMAD R0, R5, R9, RZ ;  /* 0x0000000905007224 */ /* 0x001fc800078e02ff */
[C---:B------:R-:W-:Y:S02]  /*27390*/  IMAD R11, R4.reuse, R11, R0 ;  /* 0x0000000b040b7224 */ /* 0x040fe400078e0200 */
[----:B------:R-:W-:-:S04]  /*273a0*/  IMAD.WIDE.U32 R4, R4, R9, R6 ;  /* 0x0000000904047225 */ /* 0x000fc800078e0006 */
[----:B------:R-:W-:Y:S01]  /*273b0*/  IMAD.IADD R0, R5, 0x1, R11 ;  /* 0x0000000105007824 */ /* 0x000fe200078e020b */
[----:B-1----:R-:W-:Y:S01]  /*273c0*/  LEA R2, P0, R4, R2, 0x2 ;  /* 0x0000000204027211 */ /* 0x002fe200078010ff */
[----:B------:R-:W-:-:S03]  /*273d0*/  IMAD.MOV.U32 R5, RZ, RZ, -0x800000 ;  /* 0xff800000ff057424 */ /* 0x000fc600078e00ff */
[----:B---3--:R-:W-:-:S05]  /*273e0*/  LEA.HI.X R3, R4, R3, R0, 0x2, P0 ;  /* 0x0000000304037211 */ /* 0x008fca00000f1400 */
[----:B------:R1:W-:Y:S04]  /*273f0*/  STG.E desc[UR50][R2.64], R5 ;  /* 0x0000000502007986 */ /* 0x0003e8000c101932 */
.L_x_4476:
[----:B------:R-:W-:Y:S05]  /*27400*/  BSYNC B1 ;  /* 0x0000000000017941 */ /* 0x000fea0003800000 */
.L_x_4475:
[----:B------:R-:W-:Y:S05]  /*27410*/  @P2 BRA `(.L_x_4469) ;  /* 0x00000008002c2947 */ /* 0x000fea0003800000 */
[----:B------:R-:W2:Y:S01]  /*27420*/  LDL R26, [R1+0x5c] ;  /* 0x00005c00011a7983 */ /* 0x000ea20000100800 */
[----:B------:R-:W3:Y:S01]  /*27430*/  LDC R21, c[0x0][0xbe8] ;  /* 0x0002fa00ff157b82 */ /* 0x000ee20000000800 */
[----:B------:R-:W-:Y:S01]  /*27440*/  VIADD R4, R28, 0xffffff80 ;  /* 0xffffff801c047836 */ /* 0x000fe20000000000 */
[----:B------:R-:W-:Y:S01]  /*27450*/  ULDC.64 UR4, c[0x0][0xaa0] ;  /* 0x0002a80000047ab9 */ /* 0x000fe20000000a00 */
[----:B------:R-:W-:Y:S01]  /*27460*/  ULDC.64 UR6, c[0x0][0xaf0] ;  /* 0x0002bc0000067ab9 */ /* 0x000fe20000000a00 */
[----:B------:R-:W-:Y:S02]  /*27470*/  IMAD R0, R14, UR4, RZ ;  /* 0x000000040e007c24 */ /* 0x000fe4000f8e02ff */
[----:B-1----:R-:W-:Y:S02]  /*27480*/  SHF.R.S32.HI R3, RZ, 0x1f, R4 ;  /* 0x0000001fff037819 */ /* 0x002fe40000011404 */
[----:B------:R-:W-:Y:S02]  /*27490*/  IMAD R5, R15, UR5, R0 ;  /* 0x000000050f057c24 */ /* 0x000fe4000f8e0200 */
[----:B------:R-:W-:Y:S01]  /*274a0*/  LEA.HI R7, R3, R4, RZ, 0x3 ;  /* 0x0000000403077211 */ /* 0x000fe200078f18ff */
[----:B------:R-:W-:Y:S01]  /*274b0*/  IMAD.WIDE.U32 R2, R15, UR4, RZ ;  /* 0x000000040f027c25 */ /* 0x000fe2000f8e00ff */
[----:B------:R-:W-:-:S02]  /*274c0*/  ULDC.64 UR4, c[0x0][0xae8] ;  /* 0x0002ba0000047ab9 */ /* 0x000fc40000000a00 */
[----:B------:R-:W-:Y:S02]  /*274d0*/  LOP3.LUT R9, R7, 0xfffffff8, RZ, 0xc0, !PT ;  /* 0xfffffff807097812 */ /* 0x000fe400078ec0ff */
[----:B------:R-:W-:Y:S02]  /*274e0*/  SHF.R.S32.HI R27, RZ, 0x3, R7 ;  /* 0x00000003ff1b7819 */ /* 0x000fe40000011407 */
[----:B------:R-:W-:Y:S01]  /*274f0*/  IADD3 R3, R3, R5, RZ ;  /* 0x0000000503037210 */ /* 0x000fe20007ffe0ff */
[----:B------:R-:W-:Y:S02]  /*27500*/  IMAD.IADD R8, R4, 0x1, -R9 ;  /* 0x0000000104087824 */ /* 0x000fe400078e0a09 */
[----:B------:R-:W-:Y:S02]  /*27510*/  IMAD R4, R24, UR6, RZ ;  /* 0x0000000618047c24 */ /* 0x000fe4000f8e02ff */
[----:B------:R-:W-:Y:S01]  /*27520*/  IMAD R0, R8, 0x20, R27 ;  /* 0x0000002008007824 */ /* 0x000fe200078e021b */
[----:B---3--:R-:W-:Y:S01]  /*27530*/  ISETP.NE.AND P0, PT, R21, 0x1, PT ;  /* 0x000000011500780c */ /* 0x008fe20003f05270 */
[----:B------:R-:W-:-:S04]  /*27540*/  IMAD.WIDE.U32 R2, R223, UR4, R2 ;  /* 0x00000004df027c25 */ /* 0x000fc8000f8e0002 */
[----:B------:R-:W-:Y:S01]  /*27550*/  IMAD R3, R223, UR5, R3 ;  /* 0x00000005df037c24 */ /* 0x000fe2000f8e0203 */
[----:B------:R-:W-:Y:S01]  /*27560*/  ULDC.64 UR4, c[0x0][0xae0] ;  /* 0x0002b80000047ab9 */ /* 0x000fe20000000a00 */
[C---:B------:R-:W-:Y:S02]  /*27570*/  IMAD R7, R25.reuse, UR7, R4 ;  /* 0x0000000719077c24 */ /* 0x040fe4000f8e0204 */
[----:B------:R-:W-:-:S04]  /*27580*/  IMAD.WIDE.U32 R2, R25, UR6, R2 ;  /* 0x0000000619027c25 */ /* 0x000fc8000f8e0002 */
[----:B------:R-:W1:Y:S01]  /*27590*/  @P0 LDC R6, c[0x0][0xbec] ;  /* 0x0002fb00ff060b82 */ /* 0x000e620000000800 */
[----:B------:R-:W-:-:S07]  /*275a0*/  IMAD.IADD R3, R3, 0x1, R7 ;  /* 0x0000000103037824 */ /* 0x000fce00078e0207 */
[----:B------:R-:W3:Y:S01]  /*275b0*/  @P0 LDC R11, c[0x0][0xbf0] ;  /* 0x0002fc00ff0b0b82 */ /* 0x000ee20000000800 */
[----:B--2---:R-:W-:-:S04]  /*275c0*/  IMAD R9, R26, 0x80, R0 ;  /* 0x000000801a097824 */ /* 0x004fc800078e0200 */
[----:B-1----:R-:W-:-:S04]  /*275d0*/  @P0 IMAD.HI.U32 R0, R9, R6, RZ ;  /* 0x0000000609000227 */ /* 0x002fc800078e00ff */
[----:B------:R-:W-:Y:S01]  /*275e0*/  IMAD.MOV.U32 R5, RZ, RZ, R9 ;  /* 0x000000ffff057224 */ /* 0x000fe200078e0009 */
[----:B---3--:R-:W-:-:S04]  /*275f0*/  @P0 SHF.R.U32.HI R5, RZ, R11, R0 ;  /* 0x0000000bff050219 */ /* 0x008fc80000011600 */
[--C-:B------:R-:W-:Y:S01]  /*27600*/  SHF.R.S32.HI R0, RZ, 0x1f, R5.reuse ;  /* 0x0000001fff007819 */ /* 0x100fe20000011405 */
[----:B------:R-:W-:Y:S02]  /*27610*/  IMAD.MOV R4, RZ, RZ, -R5 ;  /* 0x000000ffff047224 */ /* 0x000fe400078e0a05 */
[----:B------:R-:W-:-:S04]  /*27620*/  IMAD.WIDE.U32 R2, R5, UR4, R2 ;  /* 0x0000000405027c25 */ /* 0x000fc8000f8e0002 */
[----:B------:R-:W-:Y:S02]  /*27630*/  IMAD R0, R0, UR4, RZ ;  /* 0x0000000400007c24 */ /* 0x000fe4000f8e02ff */
[----:B------:R-:W-:Y:S02]  /*27640*/  IMAD R7, R21, R4, R9 ;  /* 0x0000000415077224 */ /* 0x000fe400078e0209 */
[----:B------:R-:W-:Y:S01]  /*27650*/  IMAD R5, R5, UR5, R0 ;  /* 0x0000000505057c24 */ /* 0x000fe2000f8e0200 */
[----:B------:R-:W-:Y:S02]  /*27660*/  ULDC.64 UR4, c[0x0][0xad8] ;  /* 0x0002b60000047ab9 */ /* 0x000fe40000000a00 */
[----:B------:R-:W-:Y:S02]  /*27670*/  SHF.R.S32.HI R0, RZ, 0x1f, R7 ;  /* 0x0000001fff007819 */ /* 0x000fe40000011407 */
[----:B------:R-:W-:-:S03]  /*27680*/  IADD3 R3, R3, R5, RZ ;  /* 0x0000000503037210 */ /* 0x000fc60007ffe0ff */
[----:B------:R-:W-:Y:S02]  /*27690*/  IMAD R0, R0, UR4, RZ ;  /* 0x0000000400007c24 */ /* 0x000fe4000f8e02ff */
[----:B------:R-:W-:-:S04]  /*276a0*/  IMAD.WIDE.U32 R4, R7, UR4, R2 ;  /* 0x0000000407047c25 */ /* 0x000fc8000f8e0002 */
[----:B------:R-:W-:Y:S01]  /*276b0*/  IMAD R9, R7, UR5, R0 ;  /* 0x0000000507097c24 */ /* 0x000fe2000f8e0200 */
[----:B------:R-:W-:Y:S01]  /*276c0*/  ULDC.64 UR4, c[0x0][0xa80] ;  /* 0x0002a00000047ab9 */ /* 0x000fe20000000a00 */
[----:B------:R-:W-:Y:S01]  /*276d0*/  IMAD.SHL.U32 R7, R8, 0x8, RZ ;  /* 0x0000000808077824 */ /* 0x000fe200078e00ff */
[C---:B------:R-:W-:Y:S01]  /*276e0*/  LEA R2, P0, R4.reuse, UR4, 0x1 ;  /* 0x0000000404027c11 */ /* 0x040fe2000f8008ff */
[----:B------:R-:W-:Y:S01]  /*276f0*/  IMAD.IADD R3, R5, 0x1, R9 ;  /* 0x0000000105037824 */ /* 0x000fe200078e0209 */
[----:B------:R-:W-:Y:S01]  /*27700*/  UMOV UR4, 0xffffffff ;  /* 0xffffffff00047882 */ /* 0x000fe20000000000 */
[C---:B------:R-:W-:Y:S01]  /*27710*/  VIADD R9, R7.reuse, 0x40 ;  /* 0x0000004007097836 */ /* 0x040fe20000000000 */
[----:B------:R-:W-:Y:S01]  /*27720*/  SHF.R.S32.HI R5, RZ, 0x1f, R7 ;  /* 0x0000001fff057819 */ /* 0x000fe20000011407 */
[----:B------:R-:W-:Y:S01]  /*27730*/  VIADD R25, R7, 0x80 ;  /* 0x0000008007197836 */ /* 0x000fe20000000000 */
[----:B------:R-:W-:Y:S02]  /*27740*/  LEA.HI.X R3, R4, UR5, R3, 0x1, P0 ;  /* 0x0000000504037c11 */ /* 0x000fe400080f0c03 */
[----:B------:R-:W-:-:S02]  /*27750*/  SHF.R.S32.HI R8, RZ, 0x1f, R9 ;  /* 0x0000001fff087819 */ /* 0x000fc40000011409 */
[----:B------:R-:W-:Y:S01]  /*27760*/  SHF.R.S32.HI R10, RZ, 0x1f, R25 ;  /* 0x0000001fff0a7819 */ /* 0x000fe20000011419 */
[----:B------:R-:W-:Y:S06]  /*27770*/  BRA.DIV UR4, `(.L_x_4477) ;  /* 0x000000da04b07947 */ /* 0x000fec000b800000 */
[----:B------:R1:W2:Y:S04]  /*27780*/  SHFL.IDX PT, R0, R3, RZ, 0x181f ;  /* 0x00181fff03007589 */ /* 0x0002a800000e0000 */
[----:B------:R1:W3:Y:S02]  /*27790*/  SHFL.IDX PT, R14, R2, RZ, 0x181f ;  /* 0x00181fff020e7589 */ /* 0x0002e400000e0000 */
.L_x_4798:
[----:B------:R-:W-:Y:S01]  /*277a0*/  IMAD R21, R20, R21, RZ ;  /* 0x0000001514157224 */ /* 0x000fe200078e02ff */
[----:B------:R-:W-:Y:S01]  /*277b0*/  BSSY B1, `(.L_x_4478) ;  /* 0x0000011000017945 */ /* 0x000fe20003800000 */
[----:B------:R-:W-:-:S05]  /*277c0*/  IMAD R6, R26, 0x80, R27 ;  /* 0x000000801a067824 */ /* 0x000fca00078e021b */
[----:B------:R-:W-:-:S13]  /*277d0*/  ISETP.GE.AND P0, PT, R6, R21, PT ;  /* 0x000000150600720c */ /* 0x000fda0003f06270 */
[----:B------:R-:W-:Y:S05]  /*277e0*/  @P0 BRA `(.L_x_4479) ;  /* 0x0000000000340947 */ /* 0x000fea0003800000 */
[----:B------:R-:W-:Y:S02]  /*277f0*/  ULDC UR4, c[0x0][0xac8] ;  /* 0x0002b20000047ab9 */ /* 0x000fe40000000800 */
[----:B------:R-:W-:Y:S02]  /*27800*/  ISETP.GE.AND P3, PT, R7, UR4, PT ;  /* 0x0000000407007c0c */ /* 0x000fe4000bf66270 */
[----:B------:R-:W-:Y:S02]  /*27810*/  ISETP.GE.AND P4, PT, R9, UR4, PT ;  /* 0x0000000409007c0c */ /* 0x000fe4000bf86270 */
[----:B------:R-:W-:-:S09]  /*27820*/  ISETP.GE.AND P5, PT, R25, UR4, PT ;  /* 0x0000000419007c0c */ /* 0x000fd2000bfa6270 */
[-C--:B---3--:R-:W-:Y:S02]  /*27830*/  @!P3 LEA R12, P0, R7, R14.reuse, 0x1 ;  /* 0x0000000e070cb211 */ /* 0x088fe400078008ff */
[-C--:B------:R-:W-:Y:S02]  /*27840*/  @!P4 LEA R26, P1, R9, R14.reuse, 0x1 ;  /* 0x0000000e091ac211 */ /* 0x080fe400078208ff */
[----:B------:R-:W-:Y:S02]  /*27850*/  @!P5 LEA R14, P2, R25, R14, 0x1 ;  /* 0x0000000e190ed211 */ /* 0x000fe400078408ff */
[-C--:B--2---:R-:W-:Y:S02]  /*27860*/  @!P3 LEA.HI.X R13, R7, R0.reuse, R5, 0x1, P0 ;  /* 0x00000000070db211 */ /* 0x084fe400000f0c05 */
[-C--:B------:R-:W-:Y:S02]  /*27870*/  @!P4 LEA.HI.X R27, R9, R0.reuse, R8, 0x1, P1 ;  /* 0x00000000091bc211 */ /* 0x080fe400008f0c08 */
[----:B------:R-:W-:Y:S01]  /*27880*/  @!P5 LEA.HI.X R15, R25, R0, R10, 0x1, P2 ;  /* 0x00000000190fd211 */ /* 0x000fe200010f0c0a */
[----:B------:R4:W-:Y:S04]  /*27890*/  @!P3 ST.E.128 desc[UR50][R12.64], RZ ;  /* 0x000000ff0c00b985 */ /* 0x0009e8000c101d32 */
[----:B------:R4:W-:Y:S04]  /*278a0*/  @!P4 ST.E.128 desc[UR50][R26.64], RZ ;  /* 0x000000ff1a00c985 */ /* 0x0009e8000c101d32 */
[----:B------:R4:W-:Y:S02]  /*278b0*/  @!P5 ST.E.128 desc[UR50][R14.64], RZ ;  /* 0x000000ff0e00d985 */ /* 0x0009e4000c101d32 */
.L_x_4479:
[----:B------:R-:W-:Y:S05]  /*278c0*/  BSYNC B1 ;  /* 0x0000000000017941 */ /* 0x000fea0003800000 */
.L_x_4478:
[----:B------:R-:W-:-:S03]  /*278d0*/  UMOV UR4, 0xffffffff ;  /* 0xffffffff00047882 */ /* 0x000fc60000000000 */
[----:B------:R-:W-:Y:S05]  /*278e0*/  BRA.DIV UR4, `(.L_x_4480) ;  /* 0x000000da04887947 */ /* 0x000fea000b800000 */
[----:B--2---:R2:W0:Y:S04]  /*278f0*/  SHFL.IDX PT, R0, R3, 0x1, 0x181f ;  /* 0x00381f0003007f89 */ /* 0x00442800000e0000 */
[----:B---34-:R2:W3:Y:S02]  /*27900*/  SHFL.IDX PT, R14, R2, 0x1, 0x181f ;  /* 0x00381f00020e7f89 */ /* 0x0184e400000e0000 */
.L_x_4802:
[----:B------:R-:W-:Y:S01]  /*27910*/  IADD3 R4, R6, 0x20, RZ ;  /* 0x0000002006047810 */ /* 0x000fe20007ffe0ff */
[----:B------:R-:W-:Y:S03]  /*27920*/  BSSY B1, `(.L_x_4481) ;  /* 0x0000010000017945 */ /* 0x000fe60003800000 */
        /* <DEDUP_REMOVED lines=15> */
.L_x_4482:
[----:B------:R-:W-:Y:S05]  /*27a20*/  BSYNC B1 ;  /* 0x0000000000017941 */ /* 0x000fea0003800000 */
.L_x_4481:
[----:B------:R-:W-:-:S03]  /*27a30*/  UMOV UR4, 0xffffffff ;  /* 0xffffffff00047882 */ /* 0x000fc60000000000 */
[----:B------:R-:W-:Y:S05]  /*27a40*/  BRA.DIV UR4, `(.L_x_4483) ;  /* 0x000000da04787947 */ /* 0x000fea000b800000 */
[----:B0-----:R0:W0:Y:S04]  /*27a50*/  SHFL.IDX PT, R0, R3, 0x2, 0x181f ;  /* 0x00581f0003007f89 */ /* 0x00102800000e0000 */
[----:B---34-:R3:W4:Y:S02]  /*27a60*/  SHFL.IDX PT, R14, R2, 0x2, 0x181f ;  /* 0x00581f00020e7f89 */ /* 0x01872400000e0000 */
.L_x_4806:
        /* <DEDUP_REMOVED lines=17> */
.L_x_4485:
[----:B------:R-:W-:Y:S05]  /*27b80*/  BSYNC B1 ;  /* 0x0000000000017941 */ /* 0x000fea0003800000 */
.L_x_4484:
[----:B------:R-:W-:-:S03]  /*27b90*/  UMOV UR4, 0xffffffff ;  /* 0xffffffff00047882 */ /* 0x000fc60000000000 */
[----:B------:R-:W-:Y:S05]  /*27ba0*/  BRA.DIV UR4, `(.L_x_4486) ;  /* 0x000000da04687947 */ /* 0x000fea000b800000 */
[----:B0-----:R0:W0:Y:S04]  /*27bb0*/  SHFL.IDX PT, R0, R3, 0x3, 0x181f ;  /* 0x00781f0003007f89 */ /* 0x00102800000e0000 */
[----:B----4-:R4:W0:Y:S02]  /*27bc0*/  SHFL.IDX PT, R14, R2, 0x3, 0x181f ;  /* 0x00781f00020e7f89 */ /* 0x01082400000e0000 */
.L_x_4810:
[----:B-1234-:R-:W-:-:S05]  /*27bd0*/  VIADD R2, R6, 0x60 ;  /* 0x0000006006027836 */ /* 0x01efca0000000000 */
[----:B------:R-:W-:-:S13]  /*27be0*/  ISETP.GE.AND P0, PT, R2, R21, PT ;  /* 0x000000150200720c */ /* 0x000fda0003f06270 */
[----:B------:R-:W-:Y:S05]  /*27bf0*/  @P0 BRA `(.L_x_4469) ;  /* 0x0000000000340947 */ /* 0x000fea0003800000 */
        /* <DEDUP_REMOVED lines=9> */
[----:B------:R-:W-:Y:S01]  /*27c90*/  @!P5 LEA.HI.X R15, R25, R0, R10, 0x1, P2 ;  /* 0x00000000190fd211 */ /* 0x000fe200010f0c0a */
[----:B------:R0:W-:Y:S04]  /*27ca0*/  @!P3 ST.E.128 desc[UR50][R2.64], RZ ;  /* 0x000000ff0200b985 */ /* 0x0001e8000c101d32 */
[----:B------:R0:W-:Y:S04]  /*27cb0*/  @!P4 ST.E.128 desc[UR50][R4.64], RZ ;  /* 0x000000ff0400c985 */ /* 0x0001e8000c101d32 */
[----:B------:R0:W-:Y:S02]  /*27cc0*/  @!P5 ST.E.128 desc[UR50][R14.64], RZ ;  /* 0x000000ff0e00d985 */ /* 0x0001e4000c101d32 */
.L_x_4469:
[----:B------:R-:W-:Y:S05]  /*27cd0*/  BSYNC B0 ;  /* 0x0000000000007941 */ /* 0x000fea0003800000 */
.L_x_4454:
[----:B------:R-:W-:Y:S02]  /*27ce0*/  ULDC UR4, c[0x0][0xc3c] ;  /* 0x00030f0000047ab9 */ /* 0x000fe40000000800 */
[----:B------:R-:W-:-:S13]  /*27cf0*/  ISETP.GE.AND P0, PT, R131, UR4, PT ;  /* 0x0000000483007c0c */ /* 0x000fda000bf06270 */
[----:B------:R-:W-:Y:S05]  /*27d00*/  @!P0 BRA `(.L_x_4487) ;  /* 0xfffffd9c00248947 */ /* 0x000fea000383ffff */
[----:B------:R-:W-:Y:S05]  /*27d10*/  BRA `(.L_x_4275) ;  /* 0x0000009000e47947 */ /* 0x000fea0003800000 */
.L_x_4273:
[----:B------:R-:W-:-:S08]  /*27d20*/  NOP ;  /* 0x0000000000007918 */ /* 0x000fd00000000000 */
[----:B------:R-:W0:-:S00]  /*27d30*/  USETMAXREG.DEALLOC.CTAPOOL 0x28 ;  /* 0x00000028000079c8 */ /* 0x000e0000080e0500 */
[----:B0-----:R-:W2:Y:S01]  /*27d40*/  LDL.LU R3, [R1+0x8] ;  /* 0x0000080001037983 */ /* 0x001ea20000300800 */
[----:B------:R-:W-:-:S06]  /*27d50*/  LOP3.LUT R0, R0, 0x3, RZ, 0xc0, !PT ;  /* 0x0000000300007812 */ /* 0x000fcc00078ec0ff */
[----:B------:R-:W0:Y:S02]  /*27d60*/  SHFL.IDX PT, R0, R0, RZ, 0x1f ;  /* 0x00001fff00007589 */ /* 0x000e2400000e0000 */
[----:B0-----:R-:W-:-:S13]  /*27d70*/  ISETP.NE.AND P0, PT, R0, RZ, PT ;  /* 0x000000ff0000720c */ /* 0x001fda0003f05270 */
[----:B------:R-:W-:Y:S01]  /*27d80*/  @P0 BAR.SYNC.DEFER_BLOCKING 0x5, 0x180 ;  /* 0x0146000000000b1d */ /* 0x000fe20000010000 */
[----:B--2---:R-:W-:-:S04]  /*27d90*/  LOP3.LUT R3, R3, 0xffffff7f, RZ, 0xc0, !PT ;  /* 0xffffff7f03037812 */ /* 0x004fc800078ec0ff */
[----:B------:R-:W-:-:S05]  /*27da0*/  @P0 LOP3.LUT R3, R3, 0x80, RZ, 0xfc, !PT ;  /* 0x0000008003030812 */ /* 0x000fca00078efcff */
[----:B------:R0:W-:Y:S02]  /*27db0*/  STL [R1+0x8], R3 ;  /* 0x0000080301007387 */ /* 0x0001e40000100800 */
        /* <DEDUP_REMOVED lines=50> */
.L_x_4491:
[----:B------:R-:W0:Y:S01]  /*280e0*/  LDC R0, c[0x0][0xc3c] ;  /* 0x00030f00ff007b82 */ /* 0x000e220000000800 */
[----:B------:R-:W-:Y:S01]  /*280f0*/  UIADD3 UR4, UR4, 0x1f, URZ ;  /* 0x0000001f04047890 */ /* 0x000fe2000fffe03f */
[----:B------:R-:W-:Y:S02]  /*28100*/  ULDC UR7, c[0x0][0xc3c] ;  /* 0x00030f0000077ab9 */ /* 0x000fe40000000800 */
[----:B-1----:R-:W-:-:S03]  /*28110*/  MOV R27, UR7 ;  /* 0x00000007001b7c02 */ /* 0x002fc60008000f00 */
[----:B0-----:R-:W-:-:S13]  /*28120*/  ISETP.LE.AND P6, PT, R0, UR4, PT ;  /* 0x0000000400007c0c */ /* 0x001fda000bfc3270 */
[----:B------:R-:W-:Y:S05]  /*28130*/  @P6 BRA `(.L_x_4490) ;  /* 0x0000000400a86947 */ /* 0x000fea0003800000 */
[----:B------:R-:W-:-:S05]  /*28140*/  VIADD R9, R7, UR4 ;  /* 0x0000000407097c36 */ /* 0x000fca0008000000 */
[----:B------:R-:W-:Y:S01]  /*28150*/  ISETP.GE.OR P6, PT, R9, R0, !P0 ;  /* 0x000000000900720c */ /* 0x000fe200047c6670 */
[----:B------:R-:W-:-:S12]  /*28160*/  IMAD.MOV.U32 R0, RZ, RZ, RZ ;  /* 0x000000ffff007224 */ /* 0x000fd800078e00ff */
        /* <DEDUP_REMOVED lines=28> */
.L_x_4489:
        /* <DEDUP_REMOVED lines=18> */
.L_x_4492:
        /* <DEDUP_REMOVED lines=9> */
[----:B------:R-:W-:-:S03]  /*284e0*/  IABS R8, R25 ;  /* 0x0000001900087213 */ /* 0x000fc60000000000 */
[----:B------:R-:W-:Y:S02]  /*284f0*/  VIADD R27, R27, UR4 ;  /* 0x000000041b1b7c36 */ /* 0x000fe40008000000 */
[----:B------:R-:W-:Y:S01]  /*28500*/  IMAD.MOV.U32 R3, RZ, RZ, R8 ;  /* 0x000000ffff037224 */ /* 0x000fe200078e0008 */
[----:B------:R-:W-:-:S03]  /*28510*/  MOV R8, R10 ;  /* 0x0000000a00087202 */ /* 0x000fc60000000f00 */
        /* <DEDUP_REMOVED lines=13> */
[----:B------:R-:W-:Y:S02]  /*285f0*/  @P0 VIADD R2, R2, 0x1 ;  /* 0x0000000102020836 */ /* 0x000fe40000000000 */
[----:B------:R-:W-:Y:S02]  /*28600*/  IMAD.MOV R8, RZ, RZ, -R8 ;  /* 0x000000ffff087224 */ /* 0x000fe400078e0a08 */
[----:B------:R-:W-:Y:S01]  /*28610*/  IMAD.MOV.U32 R6, RZ, RZ, R2 ;  /* 0x000000ffff067224 */ /* 0x000fe200078e0002 */
[----:B-1----:R-:W-:-:S03]  /*28620*/  IADD3 R2, RZ, -R3, RZ ;  /* 0x80000003ff027210 */ /* 0x002fc60007ffe0ff */
[----:B------:R-:W-:Y:S01]  /*28630*/  @!P2 IMAD.MOV R6, RZ, RZ, -R6 ;  /* 0x000000ffff06a224 */ /* 0x000fe200078e0a06 */
[----:B------:R-:W-:Y:S01]  /*28640*/  @!P1 LOP3.LUT R6, RZ, R0, RZ, 0x33, !PT ;  /* 0x00000000ff069212 */ /* 0x000fe200078e33ff */
[----:B------:R-:W-:Y:S02]  /*28650*/  IMAD R11, R2, R5, RZ ;  /* 0x00000005020b7224 */ /* 0x000fe400078e02ff */
[----:B------:R-:W-:Y:S01]  /*28660*/  IMAD.MOV.U32 R2, RZ, RZ, RZ ;  /* 0x000000ffff027224 */ /* 0x000fe200078e00ff */
[-C--:B------:R-:W-:Y:S01]  /*28670*/  IABS R4, R6.reuse ;  /* 0x0000000600047213 */ /* 0x080fe20000000000 */
[----:B------:R-:W-:Y:S02]  /*28680*/  IMAD R0, R0, R6, RZ ;  /* 0x0000000600007224 */ /* 0x000fe400078e02ff */
[----:B------:R-:W-:-:S03]  /*28690*/  IMAD.HI.U32 R2, R3, R11, R2 ;  /* 0x0000000b03027227 */ /* 0x000fc600078e0002 */
[----:B------:R-:W-:Y:S01]  /*286a0*/  IADD3 R25, R25, -R0, RZ ;  /* 0x8000000019197210 */ /* 0x000fe20007ffe0ff */
[----:B------:R-:W-:Y:S02]  /*286b0*/  IMAD.MOV.U32 R3, RZ, RZ, R4 ;  /* 0x000000ffff037224 */ /* 0x000fe400078e0004 */
[----:B------:R-:W-:Y:S02]  /*286c0*/  IMAD.MOV.U32 R4, RZ, RZ, R8 ;  /* 0x000000ffff047224 */ /* 0x000fe400078e0008 */
[----:B------:R-:W-:-:S04]  /*286d0*/  IMAD.HI.U32 R2, R2, R3, RZ ;  /* 0x0000000302027227 */ /* 0x000fc800078e00ff */
[----:B------:R-:W-:Y:S01]  /*286e0*/  IMAD R4, R2, R4, R3 ;  /* 0x0000000402047224 */ /* 0x000fe200078e0203 */
[----:B------:R-:W-:-:S04]  /*286f0*/  LOP3.LUT R3, R6, R9, RZ, 0x3c, !PT ;  /* 0x0000000906037212 */ /* 0x000fc800078e3cff */
[----:B------:R-:W-:Y:S02]  /*28700*/  ISETP.GT.U32.AND P1, PT, R5, R4, PT ;  /* 0x000000040500720c */ /* 0x000fe40003f24070 */
[----:B------:R-:W-:-:S11]  /*28710*/  ISETP.GE.AND P2, PT, R3, RZ, PT ;  /* 0x000000ff0300720c */ /* 0x000fd60003f46270 */
[-C--:B------:R-:W-:Y:S01]  /*28720*/  @!P1 IADD3 R4, R4, -R5.reuse, RZ ;  /* 0x8000000504049210 */ /* 0x080fe20007ffe0ff */
        /* <DEDUP_REMOVED lines=11> */
.L_x_4490:
[----:B------:R-:W-:Y:S02]  /*287e0*/  IMAD.MOV.U32 R25, RZ, RZ, RZ ;  /* 0x000000ffff197224 */ /* 0x000fe400078e00ff */
[----:B------:R-:W-:Y:S02]  /*287f0*/  IMAD.U32 R24, RZ, RZ, UR6 ;  /* 0x00000006ff187e24 */ /* 0x000fe4000f8e00ff */
[----:B------:R-:W-:-:S07]  /*28800*/  IMAD.MOV.U32 R26, RZ, RZ, RZ ;  /* 0x000000ffff1a7224 */ /* 0x000fce00078e00ff */
.L_x_4493:
[----:B------:R-:W-:-:S13]  /*28810*/  ISETP.NE.AND P0, PT, R7, RZ, PT ;  /* 0x000000ff0700720c */ /* 0x000fda0003f05270 */
[----:B------:R-:W0:Y:S01]  /*28820*/  @!P0 S2R R3, SR_CgaCtaId ;  /* 0x0000000000038919 */ /* 0x000e220000008800 */
[----:B------:R-:W-:-:S04]  /*28830*/  @!P0 MOV R0, 0x400 ;  /* 0x0000040000008802 */ /* 0x000fc80000000f00 */
[----:B0-----:R-:W-:-:S05]  /*28840*/  @!P0 LEA R0, R3, R0, 0x18 ;  /* 0x0000000003008211 */ /* 0x001fca00078ec0ff */
[----:B------:R2:W-:Y:S01]  /*28850*/  @!P0 STS.128 [R0+0x334d0], R24 ;  /* 0x0334d01800008388 */ /* 0x0005e20000000c00 */
[----:B------:R-:W-:Y:S06]  /*28860*/  BAR.ARV 0x5, 0x180 ;  /* 0x0146000000007b1d */ /* 0x000fec0000002000 */
.L_x_4488:
[----:B------:R3:W-:Y:S01]  /*28870*/  STL [R1+0x34], RZ ;  /* 0x000034ff01007387 */ /* 0x0007e20000100800 */
[----:B------:R-:W-:Y:S01]  /*28880*/  ULDC UR4, c[0x0][0xc3c] ;  /* 0x00030f0000047ab9 */ /* 0x000fe20000000800 */
[----:B------:R-:W-:Y:S01]  /*28890*/  MOV R37, 0x1 ;  /* 0x0000000100257802 */ /* 0x000fe20000000f00 */
[----:B------:R-:W-:Y:S01]  /*288a0*/  IMAD.MOV.U32 R32, RZ, RZ, RZ ;  /* 0x000000ffff207224 */ /* 0x000fe200078e00ff */
[----:B-1----:R-:W-:-:S13]  /*288b0*/  ISETP.GE.AND P0, PT, R27, UR4, PT ;  /* 0x000000041b007c0c */ /* 0x002fda000bf06270 */
[----:B---3--:R-:W-:Y:S05]  /*288c0*/  @P0 BRA `(.L_x_4494) ;  /* 0x0000008000fc0947 */ /* 0x008fea0003800000 */
[----:B------:R-:W1:Y:S01]  /*288d0*/  S2R R9, SR_TID.X ;  /* 0x0000000000097919 */ /* 0x000e620000002100 */
[----:B------:R-:W3:Y:S01]  /*288e0*/  S2UR UR4, SR_CgaCtaId ;  /* 0x00000000000479c3 */ /* 0x000ee20000008800 */
[----:B------:R-:W-:Y:S01]  /*288f0*/  MOV R17, 0x400 ;  /* 0x0000040000117802 */ /* 0x000fe20000000f00 */
[----:B------:R-:W-:Y:S01]  /*28900*/  BSSY B7, `(.L_x_4494) ;  /* 0x000083b000077945 */ /* 0x000fe20003800000 */
[----:B------:R-:W-:Y:S01]  /*28910*/  IMAD.MOV.U32 R35, RZ, RZ, RZ ;  /* 0x000000ffff237224 */ /* 0x000fe200078e00ff */
[----:B------:R-:W-:Y:S01]  /*28920*/  MOV R32, RZ ;  /* 0x000000ff00207202 */ /* 0x000fe20000000f00 */
[----:B------:R-:W-:Y:S01]  /*28930*/  IMAD.MOV.U32 R37, RZ, RZ, 0x1 ;  /* 0x00000001ff257424 */ /* 0x000fe200078e00ff */
[----:B------:R-:W-:Y:S01]  /*28940*/  ULDC.64 UR40, c[0x0][0x198] ;  /* 0x0000660000287ab9 */ /* 0x000fe20000000a00 */
[----:B------:R-:W-:Y:S02]  /*28950*/  ULOP3.LUT UR39, UR36, 0x2, URZ, 0xfc, !UPT ;  /* 0x0000000224277892 */ /* 0x000fe4000f8efc3f */
[----:B------:R-:W-:Y:S01]  /*28960*/  ULOP3.LUT UR37, UR36, 0x1, URZ, 0xfc, !UPT ;  /* 0x0000000124257892 */ /* 0x000fe2000f8efc3f */
[----:B------:R-:W-:Y:S01]  /*28970*/  ULDC UR38, c[0x0][0xc] ;  /* 0x0000030000267ab9 */ /* 0x000fe20000000800 */
[C---:B-1----:R-:W-:Y:S01]  /*28980*/  IMAD.SHL.U32 R22, R9.reuse, 0x40, RZ ;  /* 0x0000004009167824 */ /* 0x042fe200078e00ff */
[----:B0-----:R-:W-:Y:S01]  /*28990*/  SHF.R.U32.HI R2, RZ, 0x1, R9 ;  /* 0x00000001ff027819 */ /* 0x001fe20000011609 */
[C---:B--2---:R-:W-:Y:S01]  /*289a0*/  IMAD.SHL.U32 R0, R9.reuse, 0x10, RZ ;  /* 0x0000001009007824 */ /* 0x044fe200078e00ff */
[C---:B------:R-:W-:Y:S01]  /*289b0*/  LOP3.LUT R11, R9.reuse, 0x7f, RZ, 0xc0, !PT ;  /* 0x0000007f090b7812 */ /* 0x040fe200078ec0ff */
[C---:B------:R-:W-:Y:S01]  /*289c0*/  IMAD.SHL.U32 R6, R9.reuse, 0x2, RZ ;  /* 0x0000000209067824 */ /* 0x040fe200078e00ff */
[----:B------:R-:W-:Y:S01]  /*289d0*/  LOP3.LUT R3, R22, 0x180, RZ, 0xc0, !PT ;  /* 0x0000018016037812 */ /* 0x000fe200078ec0ff */
[----:B------:R-:W-:Y:S01]  /*289e0*/  IMAD.SHL.U32 R8, R9, 0x4, RZ ;  /* 0x0000000409087824 */ /* 0x000fe200078e00ff */
[----:B------:R-:W-:-:S02]  /*289f0*/  LOP3.LUT R5, R0, 0x1b0, RZ, 0xc0, !PT ;  /* 0x000001b000057812 */ /* 0x000fc400078ec0ff */
[----:B------:R-:W-:Y:S01]  /*28a00*/  LOP3.LUT R3, R3, 0x30, R2, 0xf8, !PT ;  /* 0x0000003003037812 */ /* 0x000fe200078ef802 */
[----:B------:R-:W-:Y:S01]  /*28a10*/  IMAD.SHL.U32 R2, R9, 0x20, RZ ;  /* 0x0000002009027824 */ /* 0x000fe200078e00ff */
[----:B------:R-:W-:Y:S02]  /*28a20*/  SHF.L.U32 R4, R11, 0x4, RZ ;  /* 0x000000040b047819 */ /* 0x000fe400000006ff */
[----:B------:R-:W-:Y:S02]  /*28a30*/  LOP3.LUT R6, R5, 0x30, R6, 0x78, !PT ;  /* 0x0000003005067812 */ /* 0x000fe400078e7806 */
[----:B------:R-:W-:Y:S02]  /*28a40*/  LOP3.LUT R5, R2, 0x80, RZ, 0xc0, !PT ;  /* 0x0000008002057812 */ /* 0x000fe400078ec0ff */
[----:B------:R-:W-:Y:S01]  /*28a50*/  LOP3.LUT R7, R4, 0x600, RZ, 0xc0, !PT ;  /* 0x0000060004077812 */ /* 0x000fe200078ec0ff */
[----:B------:R-:W-:Y:S01]  /*28a60*/  IMAD.SHL.U32 R4, R9, 0x8, RZ ;  /* 0x0000000809047824 */ /* 0x000fe200078e00ff */
[----:B------:R-:W-:-:S02]  /*28a70*/  LOP3.LUT R5, R5, 0x10, R9, 0xf8, !PT ;  /* 0x0000001005057812 */ /* 0x000fc400078ef809 */
[----:B------:R-:W-:Y:S02]  /*28a80*/  LOP3.LUT R9, R7, 0x40, R0, 0xf8, !PT ;  /* 0x0000004007097812 */ /* 0x000fe400078ef800 */
[----:B------:R-:W-:Y:S02]  /*28a90*/  LOP3.LUT R3, R3, 0x30, R4, 0x78, !PT ;  /* 0x0000003003037812 */ /* 0x000fe400078e7804 */
[----:B------:R-:W-:Y:S02]  /*28aa0*/  LOP3.LUT R10, R9, R6, RZ, 0xfc, !PT ;  /* 0x00000006090a7212 */ /* 0x000fe400078efcff */
[----:B------:R-:W-:Y:S01]  /*28ab0*/  LOP3.LUT R22, R3, 0x640, R22, 0xf8, !PT ;  /* 0x0000064003167812 */ /* 0x000fe200078ef816 */
[----:B------:R-:W-:Y:S01]  /*28ac0*/  IMAD.MOV.U32 R3, RZ, RZ, 0x1 ;  /* 0x00000001ff037424 */ /* 0x000fe200078e00ff */
[----:B------:R-:W-:Y:S01]  /*28ad0*/  LOP3.LUT R7, R7, 0x60, R2, 0xf8, !PT ;  /* 0x0000006007077812 */ /* 0x000fe200078ef802 */
[----:B------:R-:W-:Y:S01]  /*28ae0*/  STL [R1+0x18], R10 ;  /* 0x0000180a01007387 */ /* 0x000fe20000100800 */
[----:B------:R-:W-:-:S02]  /*28af0*/  SHF.R.U32.HI R4, RZ, 0x2, R11 ;  /* 0x00000002ff047819 */ /* 0x000fc4000001160b */
[----:B------:R-:W-:Y:S01]  /*28b00*/  LOP3.LUT R0, R0, 0x30, RZ, 0xc0, !PT ;  /* 0x0000003000007812 */ /* 0x000fe200078ec0ff */
[----:B------:R-:W-:Y:S01]  /*28b10*/  STL [R1+0x34], RZ ;  /* 0x000034ff01007387 */ /* 0x000fe20000100800 */
[--C-:B------:R-:W-:Y:S02]  /*28b20*/  LOP3.LUT R16, R7, 0x100, R2.reuse, 0xf8, !PT ;  /* 0x0000010007107812 */ /* 0x100fe400078ef802 */
[----:B------:R-:W-:Y:S01]  /*28b30*/  LOP3.LUT R2, R4, 0x60, R2, 0xf8, !PT ;  /* 0x0000006004027812 */ /* 0x000fe200078ef802 */
[----:B------:R3:W-:Y:S01]  /*28b40*/  STL [R1], R3 ;  /* 0x0000000301007387 */ /* 0x0007e20000100800 */
[----:B------:R-:W-:Y:S02]  /*28b50*/  LOP3.LUT R4, R0, 0x40, RZ, 0xfc, !PT ;  /* 0x0000004000047812 */ /* 0x000fe400078efcff */
[----:B------:R-:W-:Y:S02]  /*28b60*/  LOP3.LUT R5, R5, 0x10, R8, 0x78, !PT ;  /* 0x0000001005057812 */ /* 0x000fe400078e7808 */
[----:B------:R-:W-:-:S02]  /*28b70*/  LOP3.LUT R2, R2, 0x80, RZ, 0xfc, !PT ;  /* 0x0000008002027812 */ /* 0x000fc400078efcff */
[----:B------:R-:W-:Y:S01]  /*28b80*/  LOP3.LUT R16, R16, R5, RZ, 0xfc, !PT ;  /* 0x0000000510107212 */ /* 0x000fe200078efcff */
[----:B---3--:R-:W-:-:S05]  /*28b90*/  IMAD.U32 R3, RZ, RZ, UR4 ;  /* 0x00000004ff037e24 */ /* 0x008fca000f8e00ff */
[----:B------:R-:W-:Y:S01]  /*28ba0*/  LEA R17, R3, R17, 0x18 ;  /* 0x0000001103117211 */ /* 0x000fe200078ec0ff */
[----:B------:R0:W-:Y:S02]  /*28bb0*/  STL [R1+0x14], R3 ;  /* 0x0000140301007387 */ /* 0x0001e40000100800 */
[----:B0-----:R-:W-:Y:S02]  /*28bc0*/  LOP3.LUT R3, R0, 0x80, RZ, 0xfc, !PT ;  /* 0x0000008000037812 */ /* 0x001fe400078efcff */
[----:B------:R-:W-:-:S05]  /*28bd0*/  IMAD.IADD R0, R17, 0x1, R10 ;  /* 0x0000000111007824 */ /* 0x000fca00078e020a */
[----:B------:R0:W-:Y:S02]  /*28be0*/  STL [R1+0x1c], R0 ;  /* 0x00001c0001007387 */ /* 0x0001e40000100800 */
.L_x_4616:
[----:B012---:R-:W1:Y:S02]  /*28bf0*/  LDC.64 R2, c[0x0][0xc88] ;  /* 0x00032200ff027b82 */ /* 0x007e640000000a00 */
[----:B-1----:R-:W-:-:S05]  /*28c00*/  IMAD.WIDE R2, R27, 0x4, R2 ;  /* 0x000000041b027825 */ /* 0x002fca00078e0202 */
[----:B------:R-:W0:Y:S01]  /*28c10*/  LDG.E R23, desc[UR50][R2.64] ;  /* 0x0000003202177981 */ /* 0x000e22000c1e1900 */
        /* <DEDUP_REMOVED lines=10> */
[----:B0--3--:R-:W-:-:S05]  /*28cc0*/  SHF.R.S32.HI R0, RZ, 0x1f, R23 ;  /* 0x0000001fff007819 */ /* 0x009fca0000011417 */
[C---:B------:R-:W-:Y:S01]  /*28cd0*/  @P0 LEA R2, P1, R23.reuse, UR4, 0x2 ;  /* 0x0000000417020c11 */ /* 0x040fe2000f8210ff */
[C---:B------:R-:W-:Y:S01]  /*28ce0*/  IMAD.SHL.U32 R28, R23.reuse, 0x4, RZ ;  /* 0x00000004171c7824 */ /* 0x040fe200078e00ff */
[C-C-:B------:R-:W-:Y:S01]  /*28cf0*/  SHF.L.U64.HI R29, R23.reuse, 0x2, R0.reuse ;  /* 0x00000002171d7819 */ /* 0x140fe20000010200 */
[----:B------:R0:W-:Y:S01]  /*28d00*/  STL [R1+0x2c], R0 ;  /* 0x00002c0001007387 */ /* 0x0001e20000100800 */
[----:B------:R-:W-:Y:S01]  /*28d10*/  @P0 LEA.HI.X R3, R23, UR5, R0, 0x2, P1 ;  /* 0x0000000517030c11 */ /* 0x000fe200088f1400 */
[----:B------:R-:W-:Y:S01]  /*28d20*/  ULDC.64 UR4, c[0x0][0xa00] ;  /* 0x0002800000047ab9 */ /* 0x000fe20000000a00 */
[----:B------:R-:W-:-:S03]  /*28d30*/  ISETP.NE.U32.AND P1, PT, RZ, UR8, PT ;  /* 0x00000008ff007c0c */ /* 0x000fc6000bf25070 */
[----:B------:R1:W2:Y:S01]  /*28d40*/  @P0 LDG.E R9, desc[UR50][R2.64] ;  /* 0x0000003202090981 */ /* 0x0002a2000c1e1900 */
[----:B------:R-:W-:Y:S02]  /*28d50*/  ISETP.NE.AND.EX P1, PT, RZ, UR9, PT, P1 ;  /* 0x00000009ff007c0c */ /* 0x000fe4000bf25310 */
[----:B------:R-:W-:Y:S02]  /*28d60*/  ISETP.NE.U32.AND P0, PT, RZ, UR4, PT ;  /* 0x00000004ff007c0c */ /* 0x000fe4000bf05070 */
[C---:B------:R-:W-:Y:S02]  /*28d70*/  IADD3 R4, P4, R28.reuse, UR6, RZ ;  /* 0x000000061c047c10 */ /* 0x040fe4000ff9e0ff */
[----:B------:R-:W-:Y:S02]  /*28d80*/  ISETP.NE.AND.EX P0, PT, RZ, UR5, PT, P0 ;  /* 0x00000005ff007c0c */ /* 0x000fe4000bf05300 */
[----:B0-----:R-:W-:Y:S02]  /*28d90*/  MOV R0, RZ ;  /* 0x000000ff00007202 */ /* 0x001fe40000000f00 */
[----:B-1----:R-:W-:Y:S01]  /*28da0*/  IADD3 R2, P3, R28, UR4, RZ ;  /* 0x000000041c027c10 */ /* 0x002fe2000ff7e0ff */
[----:B------:R-:W-:Y:S01]  /*28db0*/  ULDC UR4, c[0x0][0x288] ;  /* 0x0000a20000047ab9 */ /* 0x000fe20000000800 */
[----:B------:R-:W-:-:S02]  /*28dc0*/  IADD3.X R5, R29, UR7, RZ, P4, !PT ;  /* 0x000000071d057c10 */ /* 0x000fc4000a7fe4ff */
[C---:B------:R-:W-:Y:S02]  /*28dd0*/  IADD3.X R3, R29.reuse, UR5, RZ, P3, !PT ;  /* 0x000000051d037c10 */ /* 0x040fe40009ffe4ff */
[----:B------:R-:W-:Y:S01]  /*28de0*/  @P1 IADD3 R6, P3, R28, UR8, RZ ;  /* 0x000000081c061c10 */ /* 0x000fe2000ff7e0ff */
[----:B------:R-:W-:Y:S01]  /*28df0*/  IMAD.U32 R8, RZ, RZ, UR4 ;  /* 0x00000004ff087e24 */ /* 0x000fe2000f8e00ff */
[----:B------:R-:W5:Y:S01]  /*28e00*/  @P2 LDG.E R0, desc[UR50][R4.64] ;  /* 0x0000003204002981 */ /* 0x000f62000c1e1900 */
[----:B------:R-:W-:Y:S01]  /*28e10*/  ULDC.64 UR4, c[0x0][0x418] ;  /* 0x0001060000047ab9 */ /* 0x000fe20000000a00 */
[----:B------:R-:W-:Y:S02]  /*28e20*/  @P1 IADD3.X R7, R29, UR9, RZ, P3, !PT ;  /* 0x000000091d071c10 */ /* 0x000fe40009ffe4ff */
        /* <DEDUP_REMOVED lines=10> */
[----:B--2---:R-:W-:Y:S04]  /*28ed0*/  STL [R1+0x4], R9 ;  /* 0x0000040901007387 */ /* 0x004fe80000100800 */
[----:B---3--:R0:W-:Y:S02]  /*28ee0*/  STL [R1+0x30], R8 ;  /* 0x0000300801007387 */ /* 0x0081e40000100800 */
[----:B0-----:R-:W-:Y:S01]  /*28ef0*/  IMAD.U32 R8, RZ, RZ, UR4 ;  /* 0x00000004ff087e24 */ /* 0x001fe2000f8e00ff */
[----:B------:R-:W-:Y:S06]  /*28f00*/  @P1 BRA `(.L_x_4495) ;  /* 0x0000000000141947 */ /* 0x000fec0003800000 */
[----:B------:R-:W-:Y:S05]  /*28f10*/  @!P0 BRA `(.L_x_4495) ;  /* 0x0000000000108947 */ /* 0x000fea0003800000 */
[----:B------:R-:W2:Y:S04]  /*28f20*/  LDG.E R7, desc[UR50][R2.64] ;  /* 0x0000003202077981 */ /* 0x000ea8000c1e1900 */
[----:B------:R-:W2:Y:S02]  /*28f30*/  LDG.E R2, desc[UR50][R2.64+0x4] ;  /* 0x0000043202027981 */ /* 0x000ea4000c1e1900 */
[----:B--2---:R-:W-:-:S05]  /*28f40*/  IMAD.IADD R2, R2, 0x1, -R7 ;  /* 0x0000000102027824 */ /* 0x004fca00078e0a07 */
[----:B------:R0:W-:Y:S02]  /*28f50*/  STL [R1+0x30], R2 ;  /* 0x0000300201007387 */ /* 0x0001e40000100800 */
.L_x_4495:
[----:B------:R-:W-:Y:S01]  /*28f60*/  ULDC.64 UR4, c[0x0][0xa20] ;  /* 0x0002880000047ab9 */ /* 0x000fe20000000a00 */
[C---:B------:R-:W-:Y:S01]  /*28f70*/  LOP3.LUT R7, R26.reuse, 0xff000000, RZ, 0xc0, !PT ;  /* 0xff0000001a077812 */ /* 0x040fe200078ec0ff */
[----:B------:R-:W-:Y:S01]  /*28f80*/  IMAD.MOV.U32 R36, RZ, RZ, R23 ;  /* 0x000000ffff247224 */ /* 0x000fe200078e0017 */
[----:B------:R-:W-:Y:S02]  /*28f90*/  ISETP.NE.U32.AND P0, PT, RZ, UR4, PT ;  /* 0x00000004ff007c0c */ /* 0x000fe4000bf05070 */
[----:B------:R-:W-:Y:S02]  /*28fa0*/  SHF.R.U32.HI R7, RZ, 0x8, R7 ;  /* 0x00000008ff077819 */ /* 0x000fe40000011607 */
[----:B------:R-:W-:Y:S02]  /*28fb0*/  ISETP.NE.AND.EX P0, PT, RZ, UR5, PT, P0 ;  /* 0x00000005ff007c0c */ /* 0x000fe4000bf05300 */
[C---:B0-----:R-:W-:Y:S02]  /*28fc0*/  LOP3.LUT R2, R26.reuse, 0xff0000, RZ, 0xc0, !PT ;  /* 0x00ff00001a027812 */ /* 0x041fe400078ec0ff */
[----:B------:R-:W-:-:S02]  /*28fd0*/  LOP3.LUT R18, R26, 0xffff, RZ, 0xc0, !PT ;  /* 0x0000ffff1a127812 */ /* 0x000fc400078ec0ff */
[----:B------:R-:W-:-:S07]  /*28fe0*/  LEA.HI R7, R2, R7, RZ, 0x10 ;  /* 0x0000000702077211 */ /* 0x000fce00078f80ff */
[----:B------:R-:W-:Y:S05]  /*28ff0*/  @!P0 BRA `(.L_x_4496) ;  /* 0x0000000000108947 */ /* 0x000fea0003800000 */
[----:B------:R-:W-:-:S04]  /*29000*/  IADD3 R2, P0, R28, UR4, RZ ;  /* 0x000000041c027c10 */ /* 0x000fc8000ff1e0ff */
[----:B------:R-:W-:-:S05]  /*29010*/  IADD3.X R3, R29, UR5, RZ, P0, !PT ;  /* 0x000000051d037c10 */ /* 0x000fca00087fe4ff */
[----:B------:R0:W5:Y:S01]  /*29020*/  LDG.E R8, desc[UR50][R2.64] ;  /* 0x0000003202087981 */ /* 0x000162000c1e1900 */
[----:B------:R-:W-:Y:S05]  /*29030*/  BRA `(.L_x_4497) ;  /* 0x0000000000247947 */ /* 0x000fea0003800000 */
.L_x_4496:
        /* <DEDUP_REMOVED lines=8> */
[----:B--2---:R-:W-:-:S07]  /*290c0*/  IADD3 R8, -R8, R2, RZ ;  /* 0x0000000208087210 */ /* 0x004fce0007ffe1ff */
.L_x_4497:
[----:B0-----:R-:W2:Y:S04]  /*290d0*/  @P2 LDG.E R2, desc[UR50][R4.64] ;  /* 0x0000003204022981 */ /* 0x001ea8000c1e1900 */
[----:B------:R0:W2:Y:S01]  /*290e0*/  @P2 LDG.E R4, desc[UR50][R4.64+0x4] ;  /* 0x0000043204042981 */ /* 0x0000a2000c1e1900 */
[----:B-----5:R-:W-:Y:S01]  /*290f0*/  IMAD.IADD R8, R8, 0x1, -R9 ;  /* 0x0000000108087824 */ /* 0x020fe200078e0a09 */
[----:B------:R-:W-:Y:S01]  /*29100*/  BSSY B0, `(.L_x_4498) ;  /* 0x0000029000007945 */ /* 0x000fe20003800000 */
[----:B------:R-:W-:Y:S01]  /*29110*/  IMAD.MOV.U32 R3, RZ, RZ, RZ ;  /* 0x000000ffff037224 */ /* 0x000fe200078e00ff */
[----:B0-----:R-:W-:Y:S01]  /*29120*/  SHF.R.U32.HI R5, RZ, 0x10, R7 ;  /* 0x00000010ff057819 */ /* 0x001fe20000011607 */
[----:B--2---:R-:W-:Y:S01]  /*29130*/  @P2 IMAD.IADD R6, R4, 0x1, -R2 ;  /* 0x0000000104062824 */ /* 0x004fe200078e0a02 */
[----:B------:R-:W-:-:S03]  /*29140*/  LOP3.LUT R4, R7, 0xff, RZ, 0xc0, !PT ;  /* 0x000000ff07047812 */ /* 0x000fc600078ec0ff */
[----:B------:R-:W-:-:S04]  /*29150*/  IMAD.IADD R26, R8, 0x1, R6 ;  /* 0x00000001081a7824 */ /* 0x000fc800078e0206 */
[C---:B------:R-:W-:Y:S01]  /*29160*/  VIADD R31, R26.reuse, 0x9f ;  /* 0x0000009f1a1f7836 */ /* 0x040fe20000000000 */
[----:B------:R-:W-:-:S03]  /*29170*/  ISETP.GE.AND P1, PT, R26, 0x1, PT ;  /* 0x000000011a00780c */ /* 0x000fc60003f26270 */
[----:B------:R-:W-:-:S05]  /*29180*/  IMAD.HI R31, R31, 0x66666667, RZ ;  /* 0x666666671f1f7827 */ /* 0x000fca00078e02ff */
[----:B------:R-:W-:-:S04]  /*29190*/  SHF.R.U32.HI R2, RZ, 0x1f, R31 ;  /* 0x0000001fff027819 */ /* 0x000fc8000001161f */
[----:B------:R-:W-:Y:S01]  /*291a0*/  LEA.HI.SX32 R31, R31, R2, 0x1a ;  /* 0x000000021f1f7211 */ /* 0x000fe200078fd2ff */
        /* <DEDUP_REMOVED lines=8> */
[----:B0-----:R-:W-:-:S06]  /*29230*/  IADD3 R2, R2, 0xffffffe, RZ ;  /* 0x0ffffffe02027810 */ /* 0x001fcc0007ffe0ff */
        /* <DEDUP_REMOVED lines=21> */
.L_x_4499:
[----:B------:R-:W-:Y:S05]  /*29390*/  BSYNC B0 ;  /* 0x0000000000007941 */ /* 0x000fea0003800000 */
.L_x_4498:
[-C--:B------:R-:W-:Y:S01]  /*293a0*/  IMAD R2, R4, R3.reuse, RZ ;  /* 0x0000000304027224 */ /* 0x080fe200078e02ff */
[----:B------:R-:W-:Y:S04]  /*293b0*/  BSSY B0, `(.L_x_4500) ;  /* 0x0000157000007945 */ /* 0x000fe80003800000 */
[C---:B------:R-:W-:Y:S01]  /*293c0*/  VIADDMNMX R3, R2.reuse, R3, R31, PT ;  /* 0x0000000302037246 */ /* 0x040fe2000380011f */
[----:B------:R-:W-:-:S04]  /*293d0*/  IMAD R2, R2, 0xa0, -R8 ;  /* 0x000000a002027824 */ /* 0x000fc800078e0a08 */
[----:B------:R-:W-:-:S05]  /*293e0*/  IMAD R3, R3, 0xa0, -R8 ;  /* 0x000000a003037824 */ /* 0x000fca00078e0a08 */
[----:B------:R-:W-:Y:S02]  /*293f0*/  VIMNMX R3, R3, R6, PT ;  /* 0x0000000603037248 */ /* 0x000fe40003fe0100 */
[----:B------:R-:W-:-:S04]  /*29400*/  VIMNMX R6, RZ, R2, !PT ;  /* 0x00000002ff067248 */ /* 0x000fc80007fe0100 */
[----:B------:R-:W-:Y:S01]  /*29410*/  ISETP.GT.AND P0, PT, R3, R6, PT ;  /* 0x000000060300720c */ /* 0x000fe20003f04270 */
[----:B------:R-:W-:-:S05]  /*29420*/  IMAD.WIDE.U32 R6, R6, -0x33333333, RZ ;  /* 0xcccccccd06067825 */ /* 0x000fca00078e00ff */
[----:B------:R-:W-:-:S07]  /*29430*/  SHF.R.U32.HI R6, RZ, 0x7, R7 ;  /* 0x00000007ff067819 */ /* 0x000fce0000011607 */
[----:B------:R-:W-:Y:S02]  /*29440*/  @P0 VIADD R2, R3, 0x9f ;  /* 0x0000009f03020836 */ /* 0x000fe40000000000 */
[----:B------:R-:W-:Y:S02]  /*29450*/  IMAD.MOV.U32 R3, RZ, RZ, R6 ;  /* 0x000000ffff037224 */ /* 0x000fe400078e0006 */
[----:B------:R-:W-:-:S05]  /*29460*/  @P0 IMAD.HI R2, R2, 0x66666667, RZ ;  /* 0x6666666702020827 */ /* 0x000fca00078e02ff */
[----:B------:R-:W-:-:S04]  /*29470*/  @P0 SHF.R.U32.HI R7, RZ, 0x1f, R2 ;  /* 0x0000001fff070819 */ /* 0x000fc80000011602 */
[----:B------:R-:W-:Y:S02]  /*29480*/  @P0 LEA.HI.SX32 R3, R2, R7, 0x1a ;  /* 0x0000000702030211 */ /* 0x000fe400078fd2ff */
        /* <DEDUP_REMOVED lines=10> */
.L_x_4813:
[----:B-1----:R-:W-:Y:S02]  /*29530*/  ISETP.NE.AND P0, PT, R14, RZ, PT ;  /* 0x000000ff0e00720c */ /* 0x002fe40003f05270 */
[----:B------:R-:W-:-:S11]  /*29540*/  PLOP3.LUT P6, PT, PT, PT, PT, 0x8, 0x0 ;  /* 0x000000000000781c */ /* 0x000fd60003fce170 */
[----:B------:R-:W-:Y:S05]  /*29550*/  @P0 BRA `(.L_x_4503) ;  /* 0x00000000000c0947 */ /* 0x000fea0003800000 */
[----:B------:R-:W-:-:S03]  /*29560*/  UMOV UR4, 0xffffffff ;  /* 0xffffffff00047882 */ /* 0x000fc60000000000 */
[----:B------:R-:W-:Y:S05]  /*29570*/  BRA.DIV UR4, `(.L_x_4504) ;  /* 0x000000c204707947 */ /* 0x000fea000b800000 */
[----:B------:R-:W-:-:S13]  /*29580*/  ELECT P6, URZ, PT ;  /* 0x00000000003f782f */ /* 0x000fda00038c0000 */
.L_x_4503:
[----:B0-----:R-:W2:Y:S01]  /*29590*/  LDL R7, [R1+0x34] ;  /* 0x0000340001077983 */ /* 0x001ea20000100800 */
[----:B------:R-:W-:Y:S01]  /*295a0*/  BSSY B1, `(.L_x_4505) ;  /* 0x0000008000017945 */ /* 0x000fe20003800000 */
[----:B--2---:R-:W-:-:S05]  /*295b0*/  VIADD R7, R7, 0x1 ;  /* 0x0000000107077836 */ /* 0x004fca0000000000 */
[----:B------:R-:W-:-:S04]  /*295c0*/  LEA.HI R8, R7, R7, RZ, 0x1 ;  /* 0x0000000707087211 */ /* 0x000fc800078f08ff */
[----:B------:R-:W-:-:S04]  /*295d0*/  LOP3.LUT R8, R8, 0xfffffffe, RZ, 0xc0, !PT ;  /* 0xfffffffe08087812 */ /* 0x000fc800078ec0ff */
[----:B------:R-:W-:-:S04]  /*295e0*/  IADD3 R7, R7, -R8, RZ ;  /* 0x8000000807077210 */ /* 0x000fc80007ffe0ff */
[----:B------:R-:W-:-:S04]  /*295f0*/  SHF.L.U32 R7, R7, 0x1f, RZ ;  /* 0x0000001f07077819 */ /* 0x000fc800000006ff */
[----:B------:R-:W0:Y:S02]  /*29600*/  SYNCS.PHASECHK.TRANS64.TRYWAIT P0, [R17+URZ+0x33420], R7 ;  /* 0x03342007110075a7 */ /* 0x000e24000800017f */
[----:B0-----:R-:W-:Y:S05]  /*29610*/  @!P0 BRA `(.L_x_4506) ;  /* 0x000000c000688947 */ /* 0x001fea0003800000 */
.L_x_4816:
[----:B------:R-:W-:Y:S05]  /*29620*/  BSYNC B1 ;  /* 0x0000000000017941 */ /* 0x000fea0003800000 */
.L_x_4505:
[----:B------:R-:W-:Y:S04]  /*29630*/  BSSY B1, `(.L_x_4507) ;  /* 0x000008c000017945 */ /* 0x000fe80003800000 */
[----:B------:R-:W-:Y:S05]  /*29640*/  @!P6 BRA `(.L_x_4508) ;  /* 0x000000080028e947 */ /* 0x000fea0003800000 */
[----:B------:R-:W2:Y:S01]  /*29650*/  LDL R9, [R1] ;  /* 0x0000000001097983 */ /* 0x000ea20000100800 */
[----:B------:R-:W-:Y:S01]  /*29660*/  IMAD R11, R35, 0x8, R17 ;  /* 0x00000008230b7824 */ /* 0x000fe200078e0211 */
[----:B------:R-:W1:Y:S01]  /*29670*/  S2R R8, SR_TID.X ;  /* 0x0000000000087919 */ /* 0x000e620000002100 */
[----:B------:R-:W-:Y:S01]  /*29680*/  BSSY B2, `(.L_x_4509) ;  /* 0x0000006000027945 */ /* 0x000fe20003800000 */
[----:B-1----:R-:W-:-:S04]  /*29690*/  LOP3.LUT R8, R8, 0x7f, RZ, 0xc0, !PT ;  /* 0x0000007f08087812 */ /* 0x002fc800078ec0ff */
[----:B------:R-:W-:Y:S02]  /*296a0*/  ISETP.NE.AND P2, PT, R8, RZ, PT ;  /* 0x000000ff0800720c */ /* 0x000fe40003f45270 */
[----:B--2---:R-:W-:-:S04]  /*296b0*/  SHF.L.U32 R10, R9, 0x1f, RZ ;  /* 0x0000001f090a7819 */ /* 0x004fc800000006ff */
[----:B------:R-:W1:Y:S02]  /*296c0*/  SYNCS.PHASECHK.TRANS64.TRYWAIT P0, [R11+URZ+0x334a0], R10 ;  /* 0x0334a00a0b0075a7 */ /* 0x000e64000800017f */
[----:B-1----:R-:W-:Y:S05]  /*296d0*/  @!P0 BRA `(.L_x_4510) ;  /* 0x000000c0004c8947 */ /* 0x002fea0003800000 */
.L_x_4817:
[----:B------:R-:W-:Y:S05]  /*296e0*/  BSYNC B2 ;  /* 0x0000000000027941 */ /* 0x000fea0003800000 */
.L_x_4509:
        /* <DEDUP_REMOVED lines=9> */
.L_x_4512:
[----:B------:R-:W-:Y:S05]  /*29780*/  BSYNC B2 ;  /* 0x0000000000027941 */ /* 0x000fea0003800000 */
.L_x_4511:
[----:B------:R-:W-:Y:S01]  /*29790*/  IMAD.MOV.U32 R19, RZ, RZ, RZ ;  /* 0x000000ffff137224 */ /* 0x000fe200078e00ff */
[----:B------:R-:W-:Y:S01]  /*297a0*/  UIADD3 UR4, UP0, UR40, 0x570, URZ ;  /* 0x0000057028047890 */ /* 0x000fe2000ff1e03f */
[----:B------:R-:W-:Y:S01]  /*297b0*/  IMAD R9, R35, 0x7800, R17 ;  /* 0x0000780023097824 */ /* 0x000fe200078e0211 */
[----:B------:R-:W-:Y:S01]  /*297c0*/  PLOP3.LUT P0, PT, PT, PT, PT, 0x80, 0x0 ;  /* 0x000000000000781c */ /* 0x000fe20003f0f070 */
[----:B------:R-:W-:Y:S01]  /*297d0*/  IMAD R8, R3, 0xa0, R0 ;  /* 0x000000a003087824 */ /* 0x000fe200078e0200 */
[----:B------:R-:W-:Y:S01]  /*297e0*/  R2UR UR10, R19 ;  /* 0x00000000130a72ca */ /* 0x000fe200000e0000 */
[----:B0-----:R-:W-:Y:S01]  /*297f0*/  VIADD R7, R11, 0x33490 ;  /* 0x000334900b077836 */ /* 0x001fe20000000000 */
[----:B------:R-:W-:Y:S01]  /*29800*/  IADD3 R12, R9, 0x24200, RZ ;  /* 0x00024200090c7810 */ /* 0x000fe20007ffe0ff */
[----:B------:R-:W-:Y:S01]  /*29810*/  VIADD R8, R8, 0xffffff60 ;  /* 0xffffff6008087836 */ /* 0x000fe20000000000 */
[----:B------:R-:W-:Y:S01]  /*29820*/  UIADD3.X UR5, URZ, UR41, URZ, UP0, !UPT ;  /* 0x000000293f057290 */ /* 0x000fe200087fe43f */
[----:B------:R-:W-:Y:S01]  /*29830*/  UMOV UR6, 0x0 ;  /* 0x0000000000067882 */ /* 0x000fe20000000000 */
[----:B------:R-:W-:-:S10]  /*29840*/  UMOV UR7, 0x12f00000 ;  /* 0x12f0000000077882 */ /* 0x000fd40000000000 */
.L_x_4513:
        /* <DEDUP_REMOVED lines=16> */
.L_x_4514:
        /* <DEDUP_REMOVED lines=16> */
.L_x_4515:
        /* <DEDUP_REMOVED lines=13> */
.L_x_4818:
[----:B------:R-:W-:Y:S05]  /*29b20*/  BSYNC B2 ;  /* 0x0000000000027941 */ /* 0x000fea0003800000 */
.L_x_4516:
[----:B------:R-:W-:Y:S01]  /*29b30*/  BSSY B2, `(.L_x_4518) ;  /* 0x000000b000027945 */ /* 0x000fe20003800000 */
[----:B------:R-:W-:Y:S01]  /*29b40*/  IMAD.MOV.U32 R12, RZ, RZ, 0x0 ;  /* 0x00000000ff0c7424 */ /* 0x000fe200078e00ff */
[----:B------:R-:W-:Y:S02]  /*29b50*/  MOV R13, 0x12f00000 ;  /* 0x12f00000000d7802 */ /* 0x000fe40000000f00 */
        /* <DEDUP_REMOVED lines=8> */
.L_x_4519:
[----:B------:R-:W-:Y:S05]  /*29be0*/  BSYNC B2 ;  /* 0x0000000000027941 */ /* 0x000fea0003800000 */
.L_x_4518:
        /* <DEDUP_REMOVED lines=8> */
.L_x_4520:
        /* <DEDUP_REMOVED lines=15> */
.L_x_4521:
        /* <DEDUP_REMOVED lines=15> */
.L_x_4522:
        /* <DEDUP_REMOVED lines=10> */
.L_x_4508:
[----:B------:R-:W-:Y:S05]  /*29ef0*/  BSYNC B1 ;  /* 0x0000000000017941 */ /* 0x000fea0003800000 */
.L_x_4507:
[----:B0-----:R-:W2:Y:S01]  /*29f00*/  LDL.LU R7, [R1] ;  /* 0x0000000001077983 */ /* 0x001ea20000300800 */
[----:B------:R-:W-:Y:S01]  /*29f10*/  IADD3 R35, R35, 0x1, RZ ;  /* 0x0000000123237810 */ /* 0x000fe20007ffe0ff */
[----:B------:R-:W-:Y:S01]  /*29f20*/  VIADD R11, R3, 0xfffffffe ;  /* 0xfffffffe030b7836 */ /* 0x000fe20000000000 */
[----:B------:R-:W-:Y:S02]  /*29f30*/  PLOP3.LUT P0, PT, PT, PT, PT, 0x8, 0x0 ;  /* 0x000000000000781c */ /* 0x000fe40003f0e170 */
[----:B------:R-:W-:Y:S02]  /*29f40*/  ISETP.NE.AND P2, PT, R35, 0x2, PT ;  /* 0x000000022300780c */ /* 0x000fe40003f45270 */
[----:B------:R-:W-:Y:S02]  /*29f50*/  ISETP.GE.AND P3, PT, R11, R6, PT ;  /* 0x000000060b00720c */ /* 0x000fe40003f66270 */
[----:B------:R-:W-:Y:S02]  /*29f60*/  SEL R3, RZ, 0x1, P2 ;  /* 0x00000001ff037807 */ /* 0x000fe40001000000 */
[----:B------:R-:W-:-:S02]  /*29f70*/  SEL R35, R35, RZ, P2 ;  /* 0x000000ff23237207 */ /* 0x000fc40001000000 */
[----:B--2---:R-:W-:-:S05]  /*29f80*/  LOP3.LUT R7, R7, R3, RZ, 0x3c, !PT ;  /* 0x0000000307077212 */ /* 0x004fca00078e3cff */
[----:B------:R0:W-:Y:S02]  /*29f90*/  STL [R1], R7 ;  /* 0x0000000701007387 */ /* 0x0001e40000100800 */
[----:B------:R-:W-:Y:S05]  /*29fa0*/  @!P3 BRA `(.L_x_4501) ;  /* 0x00000008005cb947 */ /* 0x000fea0003800000 */
.L_x_4539:
[----:B------:R-:W-:Y:S05]  /*29fb0*/  YIELD ;  /* 0x0000000000007946 */ /* 0x000fea0003800000 */
[----:B------:R-:W-:Y:S04]  /*29fc0*/  BSSY B1, `(.L_x_4523) ;  /* 0x000008b000017945 */ /* 0x000fe80003800000 */
[----:B-1----:R-:W-:Y:S05]  /*29fd0*/  @!P6 BRA `(.L_x_4524) ;  /* 0x000000080024e947 */ /* 0x002fea0003800000 */
[----:B0-----:R-:W2:Y:S01]  /*29fe0*/  LDL R7, [R1] ;  /* 0x0000000001077983 */ /* 0x001ea20000100800 */
[----:B------:R-:W-:Y:S01]  /*29ff0*/  IMAD R10, R35, 0x8, R17 ;  /* 0x00000008230a7824 */ /* 0x000fe200078e0211 */
[----:B------:R-:W0:Y:S01]  /*2a000*/  S2R R3, SR_TID.X ;  /* 0x0000000000037919 */ /* 0x000e220000002100 */
[----:B------:R-:W-:Y:S01]  /*2a010*/  BSSY B2, `(.L_x_4525) ;  /* 0x0000006000027945 */ /* 0x000fe20003800000 */
[----:B0-----:R-:W-:-:S04]  /*2a020*/  LOP3.LUT R3, R3, 0x7f, RZ, 0xc0, !PT ;  /* 0x0000007f03037812 */ /* 0x001fc800078ec0ff */
[----:B------:R-:W-:Y:S02]  /*2a030*/  ISETP.NE.AND P3, PT, R3, RZ, PT ;  /* 0x000000ff0300720c */ /* 0x000fe40003f65270 */
[----:B--2---:R-:W-:-:S04]  /*2a040*/  SHF.L.U32 R9, R7, 0x1f, RZ ;  /* 0x0000001f07097819 */ /* 0x004fc800000006ff */
[----:B------:R-:W0:Y:S02]  /*2a050*/  SYNCS.PHASECHK.TRANS64.TRYWAIT P2, [R10+URZ+0x334a0], R9 ;  /* 0x0334a0090a0075a7 */ /* 0x000e24000804017f */
[----:B0-----:R-:W-:Y:S05]  /*2a060*/  @!P2 BRA `(.L_x_4526) ;  /* 0x000000b80010a947 */ /* 0x001fea0003800000 */
.L_x_4819:
[----:B------:R-:W-:Y:S05]  /*2a070*/  BSYNC B2 ;  /* 0x0000000000027941 */ /* 0x000fea0003800000 */
.L_x_4525:
[----:B------:R-:W-:Y:S04]  /*2a080*/  BSSY B2, `(.L_x_4527) ;  /* 0x0000009000027945 */ /* 0x000fe80003800000 */
[----:B------:R-:W-:Y:S05]  /*2a090*/  @P3 BRA `(.L_x_4528) ;  /* 0x00000000001c3947 */ /* 0x000fea0003800000 */
[----:B------:R-:W1:Y:S02]  /*2a0a0*/  S2R R3, SR_TID.X ;  /* 0x0000000000037919 */ /* 0x000e640000002100 */
[----:B-1----:R-:W-:Y:S01]  /*2a0b0*/  LOP3.LUT R7, R3, 0x1f, RZ, 0xc0, !PT ;  /* 0x0000001f03077812 */ /* 0x002fe200078ec0ff */
[----:B------:R-:W-:-:S03]  /*2a0c0*/  IMAD.MOV.U32 R3, RZ, RZ, 0x7800 ;  /* 0x00007800ff037424 */ /* 0x000fc600078e00ff */
[----:B------:R-:W-:Y:S01]  /*2a0d0*/  ISETP.NE.AND P2, PT, R7, RZ, PT ;  /* 0x000000ff0700720c */ /* 0x000fe20003f45270 */
[----:B------:R1:W-:-:S12]  /*2a0e0*/  SYNCS.ARRIVE.TRANS64 RZ, [R10+URZ+0x33490], R3 ;  /* 0x033490030aff79a7 */ /* 0x0003d8000800003f */
[----:B-1----:R-:W-:Y:S05]  /*2a0f0*/  @!P2 BRA `(.L_x_4528) ;  /* 0x000000000004a947 */ /* 0x002fea0003800000 */
[----:B------:R-:W-:Y:S01]  /*2a100*/  BPT.TRAP 0x1 ;  /* 0x000000040000795c */ /* 0x000fe20000300000 */
.L_x_4528:
[----:B------:R-:W-:Y:S05]  /*2a110*/  BSYNC B2 ;  /* 0x0000000000027941 */ /* 0x000fea0003800000 */
.L_x_4527:
[----:B------:R-:W-:Y:S01]  /*2a120*/  IMAD.MOV.U32 R14, RZ, RZ, RZ ;  /* 0x000000ffff0e7224 */ /* 0x000fe200078e00ff */
[----:B------:R-:W-:Y:S01]  /*2a130*/  UIADD3 UR4, UP0, UR40, 0x570, URZ ;  /* 0x0000057028047890 */ /* 0x000fe2000ff1e03f */
[----:B------:R-:W-:Y:S01]  /*2a140*/  IMAD R8, R35, 0x7800, R17 ;  /* 0x0000780023087824 */ /* 0x000fe200078e0211 */
[----:B------:R-:W-:Y:S01]  /*2a150*/  PLOP3.LUT P2, PT, PT, PT, PT, 0x80, 0x0 ;  /* 0x000000000000781c */ /* 0x000fe20003f4f070 */
[----:B------:R-:W-:Y:S01]  /*2a160*/  IMAD R7, R11, 0xa0, R0 ;  /* 0x000000a00b077824 */ /* 0x000fe200078e0200 */
[----:B------:R-:W-:Y:S01]  /*2a170*/  R2UR UR10, R14 ;  /* 0x000000000e0a72ca */ /* 0x000fe200000e0000 */
[----:B------:R-:W-:Y:S01]  /*2a180*/  VIADD R3, R10, 0x33490 ;  /* 0x000334900a037836 */ /* 0x000fe20000000000 */
[----:B------:R-:W-:Y:S01]  /*2a190*/  IADD3 R12, R8, 0x24200, RZ ;  /* 0x00024200080c7810 */ /* 0x000fe20007ffe0ff */
[----:B------:R-:W-:Y:S01]  /*2a1a0*/  UIADD3.X UR5, URZ, UR41, URZ, UP0, !UPT ;  /* 0x000000293f057290 */ /* 0x000fe200087fe43f */
[----:B------:R-:W-:Y:S01]  /*2a1b0*/  UMOV UR6, 0x0 ;  /* 0x0000000000067882 */ /* 0x000fe20000000000 */
[----:B------:R-:W-:-:S10]  /*2a1c0*/  UMOV UR7, 0x12f00000 ;  /* 0x12f0000000077882 */ /* 0x000fd40000000000 */
.L_x_4529:
        /* <DEDUP_REMOVED lines=16> */
.L_x_4530:
        /* <DEDUP_REMOVED lines=16> */
.L_x_4531:
        /* <DEDUP_REMOVED lines=13> */
.L_x_4820:
[----:B------:R-:W-:Y:S05]  /*2a4a0*/  BSYNC B2 ;  /* 0x0000000000027941 */ /* 0x000fea0003800000 */
.L_x_4532:
        /* <DEDUP_REMOVED lines=11> */
.L_x_4535:
[----:B------:R-:W-:Y:S05]  /*2a560*/  BSYNC B2 ;  /* 0x0000000000027941 */ /* 0x000fea0003800000 */
.L_x_4534:
        /* <DEDUP_REMOVED lines=8> */
.L_x_4536:
        /* <DEDUP_REMOVED lines=15> */
.L_x_4537:
        /* <DEDUP_REMOVED lines=15> */
.L_x_4538:
        /* <DEDUP_REMOVED lines=10> */
.L_x_4524:
[----:B------:R-:W-:Y:S05]  /*2a870*/  BSYNC B1 ;  /* 0x0000000000017941 */ /* 0x000fea0003800000 */
.L_x_4523:
[----:B------:R-:W2:Y:S01]  /*2a880*/  LDL.LU R9, [R1] ;  /* 0x0000000001097983 */ /* 0x000ea20000300800 */
[----:B------:R-:W-:Y:S02]  /*2a890*/  IADD3 R35, R35, 0x1, RZ ;  /* 0x0000000123237810 */ /* 0x000fe40007ffe0ff */
[C---:B------:R-:W-:Y:S01]  /*2a8a0*/  ISETP.GT.AND P3, PT, R11.reuse, R6, PT ;  /* 0x000000060b00720c */ /* 0x040fe20003f64270 */
[----:B------:R-:W-:Y:S01]  /*2a8b0*/  VIADD R11, R11, 0xffffffff ;  /* 0xffffffff0b0b7836 */ /* 0x000fe20000000000 */
[----:B------:R-:W-:-:S04]  /*2a8c0*/  ISETP.NE.AND P2, PT, R35, 0x2, PT ;  /* 0x000000022300780c */ /* 0x000fc80003f45270 */
[----:B------:R-:W-:Y:S02]  /*2a8d0*/  SEL R3, RZ, 0x1, P2 ;  /* 0x00000001ff037807 */ /* 0x000fe40001000000 */
[----:B------:R-:W-:Y:S02]  /*2a8e0*/  SEL R35, R35, RZ, P2 ;  /* 0x000000ff23237207 */ /* 0x000fe40001000000 */
[----:B--2---:R-:W-:-:S05]  /*2a8f0*/  LOP3.LUT R9, R9, R3, RZ, 0x3c, !PT ;  /* 0x0000000309097212 */ /* 0x004fca00078e3cff */
[----:B------:R1:W-:Y:S01]  /*2a900*/  STL [R1], R9 ;  /* 0x0000000901007387 */ /* 0x0003e20000100800 */
[----:B------:R-:W-:Y:S05]  /*2a910*/  @P3 BRA `(.L_x_4539) ;  /* 0xfffffff400a43947 */ /* 0x000fea000383ffff */
.L_x_4501:
[----:B------:R-:W-:Y:S05]  /*2a920*/  BSYNC B0 ;  /* 0x0000000000007941 */ /* 0x000fea0003800000 */
.L_x_4500:
[----:B------:R-:W-:Y:S05]  /*2a930*/  @!P0 WARPSYNC.ALL ;  /* 0x0000000000008948 */ /* 0x000fea0003800000 */
[----:B------:R-:W-:Y:S01]  /*2a940*/  @!P0 BAR.SYNC.DEFER_BLOCKING 0xc, 0x180 ;  /* 0x0306000000008b1d */ /* 0x000fe20000010000 */
[----:B------:R-:W-:-:S05]  /*2a950*/  IMAD.MOV.U32 R0, RZ, RZ, RZ ;  /* 0x000000ffff007224 */ /* 0x000fca00078e00ff */
[----:B------:R-:W-:Y:S04]  /*2a960*/  BSSY B0, `(.L_x_4540) ;  /* 0x000001e000007945 */ /* 0x000fe80003800000 */
[----:B------:R-:W-:Y:S05]  /*2a970*/  @!P1 BRA `(.L_x_4541) ;  /* 0x0000000000709947 */ /* 0x000fea0003800000 */
[----:B------:R-:W-:-:S13]  /*2a980*/  ISETP.NE.AND P0, PT, R5, RZ, PT ;  /* 0x000000ff0500720c */ /* 0x000fda0003f05270 */
[----:B------:R-:W2:Y:S02]  /*2a990*/  @!P0 LDC R5, c[0x0][0x9f0] ;  /* 0x00027c00ff058b82 */ /* 0x000ea40000000800 */
[-C--:B--2---:R-:W-:Y:S02]  /*2a9a0*/  IABS R0, R5.reuse ;  /* 0x0000000500007213 */ /* 0x084fe40000000000 */
[----:B0-----:R-:W-:Y:S02]  /*2a9b0*/  IABS R7, R5 ;  /* 0x0000000500077213 */ /* 0x001fe40000000000 */
[----:B------:R-:W0:Y:S02]  /*2a9c0*/  I2F.RP R2, R0 ;  /* 0x0000000000027306 */ /* 0x000e240000209400 */
[----:B------:R-:W-:-:S06]  /*2a9d0*/  IADD3 R7, RZ, -R7, RZ ;  /* 0x80000007ff077210 */ /* 0x000fcc0007ffe0ff */
[----:B0-----:R-:W0:Y:S02]  /*2a9e0*/  MUFU.RCP R2, R2 ;  /* 0x0000000200027308 */ /* 0x001e240000001000 */
[----:B0-----:R-:W-:-:S06]  /*2a9f0*/  VIADD R2, R2, 0xffffffe ;  /* 0x0ffffffe02027836 */ /* 0x001fcc0000000000 */
[----:B------:R-:W0:Y:S02]  /*2aa00*/  F2I.FTZ.U32.TRUNC.NTZ R3, R2 ;  /* 0x0000000200037305 */ /* 0x000e24000021f000 */
[----:B0-----:R-:W-:-:S04]  /*2aa10*/  IMAD.MOV R2, RZ, RZ, -R3 ;  /* 0x000000ffff027224 */ /* 0x001fc800078e0a03 */
        /* <DEDUP_REMOVED lines=14> */
[----:B------:R-:W-:-:S04]  /*2ab00*/  @P0 VIADD R6, R6, 0x1 ;  /* 0x0000000106060836 */ /* 0x000fc80000000000 */
[----:B------:R-:W-:-:S04]  /*2ab10*/  IMAD.MOV.U32 R0, RZ, RZ, R6 ;  /* 0x000000ffff007224 */ /* 0x000fc800078e0006 */
[----:B------:R-:W-:Y:S01]  /*2ab20*/  @!P2 IMAD.MOV R0, RZ, RZ, -R0 ;  /* 0x000000ffff00a224 */ /* 0x000fe200078e0a00 */
[----:B------:R-:W-:-:S07]  /*2ab30*/  @!P1 LOP3.LUT R0, RZ, R5, RZ, 0x33, !PT ;  /* 0x00000005ff009212 */ /* 0x000fce00078e33ff */
.L_x_4541:
[----:B------:R-:W-:Y:S05]  /*2ab40*/  BSYNC B0 ;  /* 0x0000000000007941 */ /* 0x000fea0003800000 */
.L_x_4540:
[----:B------:R-:W-:-:S05]  /*2ab50*/  IMAD R2, R4, R0, RZ ;  /* 0x0000000004027224 */ /* 0x000fca00078e02ff */
[----:B------:R2:W-:Y:S01]  /*2ab60*/  STL [R1+0x10], R2 ;  /* 0x0000100201007387 */ /* 0x0005e20000100800 */
[----:B------:R-:W-:-:S04]  /*2ab70*/  VIADDMNMX R31, R2, R0, R31, PT ;  /* 0x00000000021f7246 */ /* 0x000fc8000380011f */
[----:B------:R-:W-:-:S13]  /*2ab80*/  ISETP.GT.AND P0, PT, R31, R2, PT ;  /* 0x000000021f00720c */ /* 0x000fda0003f04270 */
        /* <DEDUP_REMOVED lines=14> */
[----:B0-----:R-:W0:Y:S01]  /*2ac70*/  POPC R7, R4 ;  /* 0x0000000400077309 */ /* 0x001e220000000000 */
[----:B--2---:R-:W0:Y:S02]  /*2ac80*/  SHFL.IDX PT, R0, R3, R0, 0x1f ;  /* 0x00001f0003007589 */ /* 0x004e2400000e0000 */
[----:B0-----:R-:W-:Y:S01]  /*2ac90*/  IADD3 R24, R0, UR38, R7 ;  /* 0x0000002600187c10 */ /* 0x001fe2000fffe007 */
[----:B------:R-:W-:Y:S06]  /*2aca0*/  BRA `(.L_x_4543) ;  /* 0x0000005000e87947 */ /* 0x000fec0003800000 */
.L_x_4542:
[----:B------:R-:W-:Y:S01]  /*2acb0*/  IADD3 R0, R17, 0x24200, RZ ;  /* 0x0002420011007810 */ /* 0x000fe20007ffe0ff */
[----:B------:R-:W-:Y:S03]  /*2acc0*/  BSSY B6, `(.L_x_4544) ;  /* 0x0000013000067945 */ /* 0x000fe60003800000 */
        /* <DEDUP_REMOVED lines=8> */
[----:B------:R-:W2:Y:S01]  /*2ad50*/  LDC.64 R2, c[0x4][R2] ;  /* 0x0100000002027b82 */ /* 0x000ea20000000a00 */
[----:B------:R-:W-:Y:S02]  /*2ad60*/  IMAD.U32 R5, RZ, RZ, UR7 ;  /* 0x00000007ff057e24 */ /* 0x000fe4000f8e00ff */
[----:B------:R-:W-:Y:S02]  /*2ad70*/  IMAD.U32 R6, RZ, RZ, UR8 ;  /* 0x00000008ff067e24 */ /* 0x000fe4000f8e00ff */
[----:B0-----:R-:W-:-:S02]  /*2ad80*/  IMAD.U32 R7, RZ, RZ, UR9 ;  /* 0x00000009ff077e24 */ /* 0x001fc4000f8e00ff */
[----:B------:R-:W-:Y:S02]  /*2ad90*/  IMAD.U32 R10, RZ, RZ, UR4 ;  /* 0x00000004ff0a7e24 */ /* 0x000fe4000f8e00ff */
[----:B------:R-:W-:Y:S02]  /*2ada0*/  IMAD.MOV.U32 R8, RZ, RZ, 0x70 ;  /* 0x00000070ff087424 */ /* 0x000fe400078e00ff */
[----:B------:R-:W-:Y:S02]  /*2adb0*/  IMAD.MOV.U32 R12, RZ, RZ, 0x1 ;  /* 0x00000001ff0c7424 */ /* 0x000fe400078e00ff */
[----:B------:R-:W-:-:S07]  /*2adc0*/  IMAD.MOV.U32 R13, RZ, RZ, RZ ;  /* 0x000000ffff0d7224 */ /* 0x000fce00078e00ff */
[----:B------:R-:W-:-:S07]  /*2add0*/  LEPC R20, `(.L_x_4545) ;  /* 0x000000001014794e */ /* 0x000fce0000000000 */
[----:B-12---:R-:W-:Y:S05]  /*2ade0*/  CALL.ABS.NOINC R2 ;  /* 0x0000000002007343 */ /* 0x006fea0003c00000 */
.L_x_4545:
[----:B------:R-:W-:Y:S05]  /*2adf0*/  BSYNC B6 ;  /* 0x0000000000067941 */ /* 0x000fea0003800000 */
.L_x_4544:
[----:B------:R-:W2:Y:S01]  /*2ae00*/  LDL.LU R33, [R1+0x8] ;  /* 0x0000080001217983 */ /* 0x000ea20000300800 */
[----:B------:R-:W-:Y:S01]  /*2ae10*/  VIADD R0, R17, 0xf200 ;  /* 0x0000f20011007836 */ /* 0x000fe20000000000 */
[----:B------:R-:W-:Y:S04]  /*2ae20*/  BSSY B6, `(.L_x_4546) ;  /* 0x0000016000067945 */ /* 0x000fe80003800000 */
[----:B------:R-:W-:Y:S02]  /*2ae30*/  LOP3.LUT P0, RZ, R0, 0x1bf, RZ, 0xc0, !PT ;  /* 0x000001bf00ff7812 */ /* 0x000fe4000780c0ff */
[----:B--2---:R-:W-:-:S11]  /*2ae40*/  LOP3.LUT R33, R33, 0xfffffffe, RZ, 0xc0, !PT ;  /* 0xfffffffe21217812 */ /* 0x004fd600078ec0ff */
[----:B------:R-:W-:-:S05]  /*2ae50*/  @P0 LOP3.LUT R33, R33, 0x1, RZ, 0xfc, !PT ;  /* 0x0000000121210812 */ /* 0x000fca00078efcff */
[----:B------:R2:W-:Y:S01]  /*2ae60*/  STL [R1+0x8], R33 ;  /* 0x0000082101007387 */ /* 0x0005e20000100800 */
        /* <DEDUP_REMOVED lines=8> */
[----:B------:R-:W-:Y:S01]  /*2aef0*/  IMAD.U32 R6, RZ, RZ, UR8 ;  /* 0x00000008ff067e24 */ /* 0x000fe2000f8e00ff */
[----:B------:R-:W-:Y:S01]  /*2af00*/  MOV R12, 0x1 ;  /* 0x00000001000c7802 */ /* 0x000fe20000000f00 */
[----:B0-----:R-:W-:Y:S02]  /*2af10*/  IMAD.U32 R7, RZ, RZ, UR9 ;  /* 0x00000009ff077e24 */ /* 0x001fe4000f8e00ff */
[----:B------:R-:W-:-:S02]  /*2af20*/  IMAD.U32 R10, RZ, RZ, UR4 ;  /* 0x00000004ff0a7e24 */ /* 0x000fc4000f8e00ff */
[----:B------:R-:W-:Y:S02]  /*2af30*/  IMAD.U32 R11, RZ, RZ, UR5 ;  /* 0x00000005ff0b7e24 */ /* 0x000fe4000f8e00ff */
[----:B------:R-:W-:Y:S02]  /*2af40*/  IMAD.MOV.U32 R8, RZ, RZ, 0x70 ;  /* 0x00000070ff087424 */ /* 0x000fe400078e00ff */
[----:B------:R-:W-:-:S07]  /*2af50*/  IMAD.MOV.U32 R13, RZ, RZ, RZ ;  /* 0x000000ffff0d7224 */ /* 0x000fce00078e00ff */
[----:B------:R-:W-:-:S07]  /*2af60*/  LEPC R20, `(.L_x_4547) ;  /* 0x000000001014794e */ /* 0x000fce0000000000 */
[----:B-123--:R-:W-:Y:S05]  /*2af70*/  CALL.ABS.NOINC R2 ;  /* 0x0000000002007343 */ /* 0x00efea0003c00000 */
.L_x_4547:
[----:B------:R-:W-:Y:S05]  /*2af80*/  BSYNC B6 ;  /* 0x0000000000067941 */ /* 0x000fea0003800000 */
.L_x_4546:
        /* <DEDUP_REMOVED lines=19> */
[----:B012---:R-:W-:Y:S05]  /*2b0c0*/  CALL.ABS.NOINC R2 ;  /* 0x0000000002007343 */ /* 0x007fea0003c00000 */
.L_x_4549:
[----:B------:R-:W-:Y:S05]  /*2b0d0*/  BSYNC B6 ;  /* 0x0000000000067941 */ /* 0x000fea0003800000 */
.L_x_4548:
[----:B------:R-:W-:Y:S01]  /*2b0e0*/  LOP3.LUT P6, RZ, R33, 0x1, RZ, 0xc0, !PT ;  /* 0x0000000121ff7812 */ /* 0x000fe200078cc0ff */
[----:B------:R-:W-:-:S12]  /*2b0f0*/  BSSY B6, `(.L_x_4550) ;  /* 0x0000012000067945 */ /* 0x000fd80003800000 */
[----:B------:R-:W-:Y:S05]  /*2b100*/  @!P6 BRA `(.L_x_4551) ;  /* 0x000000000040e947 */ /* 0x000fea0003800000 */
[----:B------:R-:W-:Y:S01]  /*2b110*/  MOV R2, 0x0 ;  /* 0x0000000000027802 */ /* 0x000fe20000000f00 */
[----:B------:R-:W-:Y:S01]  /*2b120*/  ULDC.64 UR4, c[0x4][0x1b0] ;  /* 0x01006c0000047ab9 */ /* 0x000fe20000000a00 */
[----:B------:R-:W-:Y:S01]  /*2b130*/  ULDC.64 UR6, c[0x4][0x1b8] ;  /* 0x01006e0000067ab9 */ /* 0x000fe20000000a00 */
[----:B------:R-:W-:Y:S01]  /*2b140*/  ULDC.64 UR8, c[0x4][0xc8] ;  /* 0x0100320000087ab9 */ /* 0x000fe20000000a00 */
[----:B------:R-:W-:Y:S01]  /*2b150*/  MOV R4, UR4 ;  /* 0x0000000400047c02 */ /* 0x000fe20008000f00 */
[----:B------:R-:W-:Y:S01]  /*2b160*/  IMAD.U32 R5, RZ, RZ, UR5 ;  /* 0x00000005ff057e24 */ /* 0x000fe2000f8e00ff */
        /* <DEDUP_REMOVED lines=10> */
.L_x_4551:
[----:B------:R-:W-:Y:S05]  /*2b210*/  BSYNC B6 ;  /* 0x0000000000067941 */ /* 0x000fea0003800000 */
.L_x_4550:
[----:B------:R-:W3:Y:S01]  /*2b220*/  LDL R21, [R1+0x4] ;  /* 0x0000040001157983 */ /* 0x000ee20000100800 */
[----:B------:R-:W-:Y:S01]  /*2b230*/  ULDC.64 UR4, c[0x0][0x9f8] ;  /* 0x00027e0000047ab9 */ /* 0x000fe20000000a00 */
[----:B------:R-:W4:Y:S01]  /*2b240*/  LDC R12, c[0x0][0x430] ;  /* 0x00010c00ff0c7b82 */ /* 0x000f220000000800 */
[----:B------:R-:W-:Y:S01]  /*2b250*/  ISETP.NE.U32.AND P0, PT, RZ, UR4, PT ;  /* 0x00000004ff007c0c */ /* 0x000fe2000bf05070 */
[----:B------:R-:W0:Y:S03]  /*2b260*/  S2R R2, SR_TID.X ;  /* 0x0000000000027919 */ /* 0x000e260000002100 */
[----:B------:R-:W-:-:S13]  /*2b270*/  ISETP.NE.AND.EX P0, PT, RZ, UR5, PT, P0 ;  /* 0x00000005ff007c0c */ /* 0x000fda000bf05300 */
[----:B------:R-:W-:-:S04]  /*2b280*/  @P0 IADD3 R28, P1, R28, UR4, RZ ;  /* 0x000000041c1c0c10 */ /* 0x000fc8000ff3e0ff */
[----:B------:R-:W-:-:S05]  /*2b290*/  @P0 IADD3.X R29, R29, UR5, RZ, P1, !PT ;  /* 0x000000051d1d0c10 */ /* 0x000fca0008ffe4ff */
[----:B------:R-:W3:Y:S01]  /*2b2a0*/  @P0 LDG.E R36, desc[UR50][R28.64] ;  /* 0x000000321c240981 */ /* 0x000ee2000c1e1900 */
[----:B----4-:R-:W-:Y:S01]  /*2b2b0*/  ISETP.NE.AND P0, PT, R12, 0x1, PT ;  /* 0x000000010c00780c */ /* 0x010fe20003f05270 */
[----:B------:R-:W-:Y:S01]  /*2b2c0*/  IMAD.MOV.U32 R5, RZ, RZ, 0xa0 ;  /* 0x000000a0ff057424 */ /* 0x000fe200078e00ff */
[----:B------:R-:W4:Y:S03]  /*2b2d0*/  S2R R34, SR_TID.X ;  /* 0x0000000000227919 */ /* 0x000f260000002100 */
[----:B------:R-:W-:Y:S01]  /*2b2e0*/  IMAD R5, R31, R5, -0xa0 ;  /* 0xffffff601f057424 */ /* 0x000fe200078e0205 */
[C---:B0-----:R-:W-:Y:S01]  /*2b2f0*/  LOP3.LUT R20, R2.reuse, 0x7f, RZ, 0xc0, !PT ;  /* 0x0000007f02147812 */ /* 0x041fe200078ec0ff */
[----:B------:R-:W-:-:S03]  /*2b300*/  IMAD.SHL.U32 R2, R2, 0x20, RZ ;  /* 0x0000002002027824 */ /* 0x000fc600078e00ff */
[----:B------:R-:W-:-:S03]  /*2b310*/  SHF.R.U32.HI R20, RZ, 0x2, R20 ;  /* 0x00000002ff147819 */ /* 0x000fc60000011614 */
[----:B------:R-:W0:Y:S01]  /*2b320*/  @P0 LDC R3, c[0x0][0x434] ;  /* 0x00010d00ff030b82 */ /* 0x000e220000000800 */
[----:B------:R-:W-:Y:S02]  /*2b330*/  LOP3.LUT R2, R20, 0x60, R2, 0xf8, !PT ;  /* 0x0000006014027812 */ /* 0x000fe400078ef802 */
[----:B------:R-:W2:Y:S03]  /*2b340*/  S2R R20, SR_TID.X ;  /* 0x0000000000147919 */ /* 0x000ea60000002100 */
[----:B------:R-:W-:Y:S02]  /*2b350*/  IMAD.IADD R2, R2, 0x1, R5 ;  /* 0x0000000102027824 */ /* 0x000fe400078e0205 */
[----:B------:R-:W0:Y:S03]  /*2b360*/  @P0 LDC R0, c[0x0][0x438] ;  /* 0x00010e00ff000b82 */ /* 0x000e260000000800 */
[----:B------:R-:W-:-:S05]  /*2b370*/  ISETP.GE.AND P1, PT, R2, R26, PT ;  /* 0x0000001a0200720c */ /* 0x000fca0003f26270 */
[----:B-1----:R-:W1:Y:S01]  /*2b380*/  @P0 LDC R9, c[0x0][0x434] ;  /* 0x00010d00ff090b82 */ /* 0x002e620000000800 */
[----:B--2---:R-:W-:-:S04]  /*2b390*/  LOP3.LUT R20, R20, 0x7f, RZ, 0xc0, !PT ;  /* 0x0000007f14147812 */ /* 0x004fc800078ec0ff */
[----:B------:R-:W-:Y:S01]  /*2b3a0*/  SHF.R.U32.HI R4, RZ, 0x2, R20 ;  /* 0x00000002ff047819 */ /* 0x000fe20000011614 */
[----:B----4-:R-:W-:-:S05]  /*2b3b0*/  IMAD.SHL.U32 R20, R34, 0x20, RZ ;  /* 0x0000002022147824 */ /* 0x010fca00078e00ff */
[----:B------:R-:W-:Y:S02]  /*2b3c0*/  LOP3.LUT R20, R4, 0x60, R20, 0xf8, !PT ;  /* 0x0000006004147812 */ /* 0x000fe400078ef814 */
[----:B------:R-:W2:Y:S02]  /*2b3d0*/  @P0 LDC R4, c[0x0][0x438] ;  /* 0x00010e00ff040b82 */ /* 0x000ea40000000800 */
[----:B------:R-:W-:-:S05]  /*2b3e0*/  LOP3.LUT R20, R20, 0x80, RZ, 0xfc, !PT ;  /* 0x0000008014147812 */ /* 0x000fca00078efcff */
[----:B------:R-:W-:Y:S01]  /*2b3f0*/  IMAD.IADD R5, R20, 0x1, R5 ;  /* 0x0000000114057824 */ /* 0x000fe200078e0205 */
[----:B------:R-:W-:Y:S01]  /*2b400*/  LOP3.LUT R33, R33, 0xfffffff7, RZ, 0xc0, !PT ;  /* 0xfffffff721217812 */ /* 0x000fe200078ec0ff */
[----:B------:R-:W-:Y:S01]  /*2b410*/  UMOV UR4, 0xffffffff ;  /* 0xffffffff00047882 */ /* 0x000fe20000000000 */
[----:B---3--:R-:W-:Y:S01]  /*2b420*/  IADD3 R6, R2, R21, RZ ;  /* 0x0000001502067210 */ /* 0x008fe20007ffe0ff */
[----:B------:R-:W-:-:S04]  /*2b430*/  IMAD.IADD R7, R5, 0x1, R21 ;  /* 0x0000000105077824 */ /* 0x000fc800078e0215 */
[----:B0-----:R-:W-:-:S04]  /*2b440*/  @P0 IMAD.HI.U32 R3, R6, R3, RZ ;  /* 0x0000000306030227 */ /* 0x001fc800078e00ff */
[----:B------:R-:W-:Y:S01]  /*2b450*/  IMAD.MOV.U32 R8, RZ, RZ, R6 ;  /* 0x000000ffff087224 */ /* 0x000fe200078e0006 */
[----:B------:R-:W-:Y:S01]  /*2b460*/  @P0 SHF.R.U32.HI R8, RZ, R0, R3 ;  /* 0x00000000ff080219 */ /* 0x000fe20000011603 */
[----:B-1----:R-:W-:Y:S01]  /*2b470*/  @P0 IMAD.HI.U32 R9, R7, R9, RZ ;  /* 0x0000000907090227 */ /* 0x002fe200078e00ff */
[----:B------:R-:W0:Y:S03]  /*2b480*/  @!P1 LDC.64 R2, c[0x0][0x428] ;  /* 0x00010a00ff029b82 */ /* 0x000e260000000a00 */
[----:B------:R-:W-:Y:S01]  /*2b490*/  IMAD.MOV.U32 R0, RZ, RZ, R7 ;  /* 0x000000ffff007224 */ /* 0x000fe200078e0007 */
[----:B--2---:R-:W-:Y:S02]  /*2b4a0*/  @P0 SHF.R.U32.HI R0, RZ, R4, R9 ;  /* 0x00000004ff000219 */ /* 0x004fe40000011609 */
[----:B------:R-:W-:Y:S02]  /*2b4b0*/  ISETP.GE.AND P0, PT, R5, R26, PT ;  /* 0x0000001a0500720c */ /* 0x000fe40003f06270 */
[----:B------:R-:W-:-:S02]  /*2b4c0*/  @!P1 SHF.R.S32.HI R5, RZ, 0x1f, R8 ;  /* 0x0000001fff059819 */ /* 0x000fc40000011408 */
[----:B------:R-:W-:Y:S02]  /*2b4d0*/  @!P1 MOV R4, R8 ;  /* 0x0000000800049202 */ /* 0x000fe40000000f00 */
[----:B------:R-:W-:Y:S02]  /*2b4e0*/  ISETP.GT.U32.OR P0, PT, R20, 0x9f, P0 ;  /* 0x0000009f1400780c */ /* 0x000fe40000704470 */
[----:B------:R-:W-:-:S05]  /*2b4f0*/  SHF.R.S32.HI R13, RZ, 0x1f, R36 ;  /* 0x0000001fff0d7819 */ /* 0x000fca0000011424 */
[----:B------:R1:W-:Y:S01]  /*2b500*/  STL [R1+0xc], R13 ;  /* 0x00000c0d01007387 */ /* 0x0003e20000100800 */
[-C--:B0-----:R-:W-:Y:S02]  /*2b510*/  @!P1 IMAD R9, R13, R2.reuse, RZ ;  /* 0x000000020d099224 */ /* 0x081fe400078e02ff */
[----:B------:R-:W-:-:S04]  /*2b520*/  @!P1 IMAD.WIDE.U32 R4, R36, R2, R4 ;  /* 0x0000000224049225 */ /* 0x000fc800078e0004 */
[----:B------:R-:W-:Y:S02]  /*2b530*/  @!P1 IMAD R9, R36, R3, R9 ;  /* 0x0000000324099224 */ /* 0x000fe400078e0209 */
[----:B------:R-:W0:Y:S02]  /*2b540*/  @!P1 LDC.64 R2, c[0x0][0x418] ;  /* 0x00010600ff029b82 */ /* 0x000e240000000a00 */
[----:B0-----:R-:W-:Y:S01]  /*2b550*/  @!P1 LEA R10, P2, R4, R2, 0x2 ;  /* 0x00000002040a9211 */ /* 0x001fe200078410ff */
[----:B------:R-:W-:Y:S01]  /*2b560*/  @!P1 IMAD.IADD R2, R5, 0x1, R9 ;  /* 0x0000000105029824 */ /* 0x000fe200078e0209 */
[----:B------:R-:W-:-:S04]  /*2b570*/  @!P0 SHF.R.S32.HI R9, RZ, 0x1f, R0 ;  /* 0x0000001fff098819 */ /* 0x000fc80000011400 */
[----:B------:R-:W-:Y:S01]  /*2b580*/  @!P1 LEA.HI.X R11, R4, R3, R2, 0x2, P2 ;  /* 0x00000003040b9211 */ /* 0x000fe200010f1402 */
[----:B------:R-:W-:Y:S01]  /*2b590*/  IMAD.MOV R2, RZ, RZ, -R8 ;  /* 0x000000ffff027224 */ /* 0x000fe200078e0a08 */
[----:B------:R-:W0:Y:S01]  /*2b5a0*/  @!P0 LDC.64 R4, c[0x0][0x418] ;  /* 0x00010600ff048b82 */ /* 0x000e220000000a00 */
[----:B------:R-:W-:Y:S02]  /*2b5b0*/  @!P0 IMAD.MOV.U32 R8, RZ, RZ, R0 ;  /* 0x000000ffff088224 */ /* 0x000fe400078e0000 */
[----:B------:R-:W-:Y:S02]  /*2b5c0*/  IMAD R6, R12, R2, R6 ;  /* 0x000000020c067224 */ /* 0x000fe400078e0206 */
[----:B------:R-:W-:-:S03]  /*2b5d0*/  IMAD.MOV R2, RZ, RZ, -R0 ;  /* 0x000000ffff027224 */ /* 0x000fc600078e0a00 */
[----:B------:R-:W2:Y:S01]  /*2b5e0*/  LDC R0, c[0x0][0x2f4] ;  /* 0x0000bd00ff007b82 */ /* 0x000ea20000000800 */
[----:B------:R-:W-:-:S07]  /*2b5f0*/  IMAD R7, R12, R2, R7 ;  /* 0x000000020c077224 */ /* 0x000fce00078e0207 */
[----:B------:R-:W3:Y:S02]  /*2b600*/  @!P0 LDC.64 R2, c[0x0][0x428] ;  /* 0x00010a00ff028b82 */ /* 0x000ee40000000a00 */
[----:B---3--:R-:W-:-:S04]  /*2b610*/  @!P0 IMAD.WIDE.U32 R8, R36, R2, R8 ;  /* 0x0000000224088225 */ /* 0x008fc800078e0008 */
[----:B------:R-:W-:-:S04]  /*2b620*/  @!P0 IMAD R2, R13, R2, RZ ;  /* 0x000000020d028224 */ /* 0x000fc800078e02ff */
[----:B------:R-:W-:Y:S01]  /*2b630*/  @!P0 IMAD R3, R36, R3, R2 ;  /* 0x0000000324038224 */ /* 0x000fe200078e0202 */
[----:B0-----:R-:W-:-:S03]  /*2b640*/  @!P0 LEA R2, P2, R8, R4, 0x2 ;  /* 0x0000000408028211 */ /* 0x001fc600078410ff */
[----:B------:R-:W-:-:S05]  /*2b650*/  @!P0 IMAD.IADD R3, R3, 0x1, R9 ;  /* 0x0000000103038824 */ /* 0x000fca00078e0209 */
[----:B------:R-:W-:Y:S02]  /*2b660*/  @!P0 LEA.HI.X R3, R8, R5, R3, 0x2, P2 ;  /* 0x0000000508038211 */ /* 0x000fe400010f1403 */
[----:B------:R-:W-:Y:S01]  /*2b670*/  ISETP.GT.U32.AND P2, PT, R20, 0x9f, PT ;  /* 0x0000009f1400780c */ /* 0x000fe20003f44070 */
[----:B-1----:R-:W-:Y:S01]  /*2b680*/  IMAD.SHL.U32 R13, R34, 0x10, RZ ;  /* 0x00000010220d7824 */ /* 0x002fe200078e00ff */
[----:B------:R-:W-:Y:S01]  /*2b690*/  MOV R8, RZ ;  /* 0x000000ff00087202 */ /* 0x000fe20000000f00 */
[----:B------:R-:W-:-:S03]  /*2b6a0*/  IMAD.MOV.U32 R5, RZ, RZ, RZ ;  /* 0x000000ffff057224 */ /* 0x000fc600078e00ff */
[----:B------:R-:W-:Y:S01]  /*2b6b0*/  LOP3.LUT R13, R13, 0x30, RZ, 0xc0, !PT ;  /* 0x000000300d0d7812 */ /* 0x000fe200078ec0ff */
[----:B------:R-:W-:Y:S01]  /*2b6c0*/  IMAD.SHL.U32 R21, R34, 0x10, RZ ;  /* 0x0000001022157824 */ /* 0x000fe200078e00ff */
[----:B------:R-:W5:Y:S02]  /*2b6d0*/  @!P1 LDG.E R8, desc[UR50][R10.64] ;  /* 0x000000320a089981 */ /* 0x000f64000c1e1900 */
[----:B--2---:R-:W-:Y:S02]  /*2b6e0*/  ISETP.GE.AND P1, PT, R13, R0, PT ;  /* 0x000000000d00720c */ /* 0x004fe40003f26270 */
[----:B------:R0:W5:Y:S01]  /*2b6f0*/  @!P0 LDG.E R5, desc[UR50][R2.64] ;  /* 0x0000003202058981 */ /* 0x000162000c1e1900 */
[----:B------:R-:W-:Y:S02]  /*2b700*/  @P2 LOP3.LUT R33, R33, 0x8, RZ, 0xfc, !PT ;  /* 0x0000000821212812 */ /* 0x000fe400078efcff */
[----:B------:R-:W-:Y:S02]  /*2b710*/  LOP3.LUT R21, R21, 0x30, RZ, 0xc0, !PT ;  /* 0x0000003015157812 */ /* 0x000fe400078ec0ff */
[----:B------:R-:W-:-:S02]  /*2b720*/  LOP3.LUT R33, R33, 0xffffffef, RZ, 0xc0, !PT ;  /* 0xffffffef21217812 */ /* 0x000fc400078ec0ff */
[----:B------:R-:W-:Y:S02]  /*2b730*/  LOP3.LUT R14, R21, 0x40, RZ, 0xfc, !PT ;  /* 0x00000040150e7812 */ /* 0x000fe400078efcff */
[----:B------:R-:W-:Y:S01]  /*2b740*/  LOP3.LUT R33, R33, 0xfffffffb, RZ, 0xc0, !PT ;  /* 0xfffffffb21217812 */ /* 0x000fe200078ec0ff */
[----:B0-----:R-:W-:Y:S01]  /*2b750*/  IMAD.U32 R2, RZ, RZ, UR39 ;  /* 0x00000027ff027e24 */ /* 0x001fe2000f8e00ff */
[----:B------:R-:W-:Y:S02]  /*2b760*/  ISETP.GE.AND P0, PT, R14, R0, PT ;  /* 0x000000000e00720c */ /* 0x000fe40003f06270 */
[----:B------:R-:W-:Y:S02]  /*2b770*/  @P1 LOP3.LUT R33, R33, 0x4, RZ, 0xfc, !PT ;  /* 0x0000000421211812 */ /* 0x000fe400078efcff */
[----:B------:R-:W-:Y:S02]  /*2b780*/  ISETP.NE.AND P3, PT, R2, 0x3, PT ;  /* 0x000000030200780c */ /* 0x000fe40003f65270 */
[----:B------:R-:W-:-:S11]  /*2b790*/  LOP3.LUT R13, R13, 0x80, RZ, 0xfc, !PT ;  /* 0x000000800d0d7812 */ /* 0x000fd600078efcff */
[----:B------:R-:W-:-:S04]  /*2b7a0*/  @P3 LOP3.LUT R33, R33, 0x10, RZ, 0xfc, !PT ;  /* 0x0000001021213812 */ /* 0x000fc800078efcff */
[----:B------:R-:W-:-:S04]  /*2b7b0*/  LOP3.LUT R33, R33, 0xfffffffd, RZ, 0xc0, !PT ;  /* 0xfffffffd21217812 */ /* 0x000fc800078ec0ff */
[----:B------:R-:W-:Y:S02]  /*2b7c0*/  @P0 LOP3.LUT R33, R33, 0x2, RZ, 0xfc, !PT ;  /* 0x0000000221210812 */ /* 0x000fe400078efcff */
[----:B------:R-:W-:Y:S02]  /*2b7d0*/  ISETP.GE.AND P0, PT, R13, R0, PT ;  /* 0x000000000d00720c */ /* 0x000fe40003f06270 */
[----:B------:R-:W-:-:S11]  /*2b7e0*/  LOP3.LUT R33, R33, 0xfffffffe, RZ, 0xc0, !PT ;  /* 0xfffffffe21217812 */ /* 0x000fd600078ec0ff */
[----:B------:R-:W-:-:S05]  /*2b7f0*/  @P0 LOP3.LUT R33, R33, 0x1, RZ, 0xfc, !PT ;  /* 0x0000000121210812 */ /* 0x000fca00078efcff */
[----:B------:R0:W-:Y:S01]  /*2b800*/  STL [R1+0x8], R33 ;  /* 0x0000082101007387 */ /* 0x0001e20000100800 */
[----:B------:R-:W-:Y:S05]  /*2b810*/  BRA.DIV UR4, `(.L_x_4552) ;  /* 0x000000a2044c7947 */ /* 0x000fea000b800000 */
.L_x_4823:
[----:B------:R-:W-:Y:S01]  /*2b820*/  VIADD R9, R31, 0xffffffff ;  /* 0xffffffff1f097836 */ /* 0x000fe20000000000 */
[----:B------:R-:W-:Y:S06]  /*2b830*/  @!P3 BRA `(.L_x_4553) ;  /* 0x000000000004b947 */ /* 0x000fec0003800000 */
[----:B------:R-:W-:Y:S01]  /*2b840*/  BPT.TRAP 0x1 ;  /* 0x000000040000795c */ /* 0x000fe20000300000 */
.L_x_4553:
[----:B------:R-:W-:Y:S01]  /*2b850*/  LEA R4, R32, R17, 0x3 ;  /* 0x0000001120047211 */ /* 0x000fe200078e18ff */
[----:B------:R-:W-:Y:S01]  /*2b860*/  BSSY B0, `(.L_x_4554) ;  /* 0x0000007000007945 */ /* 0x000fe20003800000 */
[----:B------:R-:W-:-:S04]  /*2b870*/  SHF.L.U32 R0, R37, 0x1f, RZ ;  /* 0x0000001f25007819 */ /* 0x000fc800000006ff */
[----:B------:R1:W2:Y:S01]  /*2b880*/  SYNCS.PHASECHK.TRANS64.TRYWAIT P0, [R4+URZ+0x33480], R0 ;  /* 0x03348000040075a7 */ /* 0x0002a2000800017f */
[----:B------:R1:W-:Y:S02]  /*2b890*/  STL [R1+0x28], R0 ;  /* 0x0000280001007387 */ /* 0x0003e40000100800 */
[----:B-1----:R-:W-:-:S05]  /*2b8a0*/  SHF.R.S32.HI R0, RZ, 0x1f, R6 ;  /* 0x0000001fff007819 */ /* 0x002fca0000011406 */
[----:B------:R1:W-:Y:S02]  /*2b8b0*/  STL [R1+0x24], R0 ;  /* 0x0000240001007387 */ /* 0x0003e40000100800 */
[----:B-12---:R-:W-:Y:S05]  /*2b8c0*/  @!P0 BRA `(.L_x_4555) ;  /* 0x000000a000508947 */ /* 0x006fea0003800000 */
.L_x_4824:
[----:B------:R-:W-:Y:S05]  /*2b8d0*/  BSYNC B0 ;  /* 0x0000000000007941 */ /* 0x000fea0003800000 */
.L_x_4554:
[----:B-1----:R-:W2:Y:S01]  /*2b8e0*/  LDL R0, [R1+0x24] ;  /* 0x0000240001007983 */ /* 0x002ea20000100800 */
[----:B------:R-:W-:-:S03]  /*2b8f0*/  ULDC.64 UR4, c[0x0][0x328] ;  /* 0x0000ca0000047ab9 */ /* 0x000fc60000000a00 */
[----:B------:R-:W3:Y:S01]  /*2b900*/  LDL R13, [R1+0x18] ;  /* 0x00001800010d7983 */ /* 0x000ee20000100800 */
[----:B-----5:R-:W-:Y:S01]  /*2b910*/  SHF.R.S32.HI R29, RZ, 0x1f, R8 ;  /* 0x0000001fff1d7819 */ /* 0x020fe20000011408 */
[----:B------:R-:W-:Y:S02]  /*2b920*/  ULDC.64 UR6, c[0x0][0x338] ;  /* 0x0000ce0000067ab9 */ /* 0x000fe40000000a00 */
[----:B------:R-:W4:Y:S01]  /*2b930*/  LDL.LU R12, [R1+0x8] ;  /* 0x00000800010c7983 */ /* 0x000f220000300800 */
[----:B------:R-:W-:Y:S01]  /*2b940*/  IMAD.WIDE.U32 R2, R6, UR4, RZ ;  /* 0x0000000406027c25 */ /* 0x000fe2000f8e00ff */
[----:B------:R-:W1:Y:S01]  /*2b950*/  S2R R14, SR_TID.X ;  /* 0x00000000000e7919 */ /* 0x000e620000002100 */
[----:B0-----:R-:W-:Y:S02]  /*2b960*/  SHF.R.S32.HI R33, RZ, 0x1f, R5 ;  /* 0x0000001fff217819 */ /* 0x001fe40000011405 */
[----:B------:R-:W-:Y:S01]  /*2b970*/  SHF.R.S32.HI R34, RZ, 0x1f, R7 ;  /* 0x0000001fff227819 */ /* 0x000fe20000011407 */
[----:B------:R-:W-:Y:S01]  /*2b980*/  IMAD R9, R9, -0xa0, R26 ;  /* 0xffffff6009097824 */ /* 0x000fe200078e021a */
[----:B-1----:R-:W-:-:S04]  /*2b990*/  LOP3.LUT R14, R14, 0x7f, RZ, 0xc0, !PT ;  /* 0x0000007f0e0e7812 */ /* 0x002fc800078ec0ff */
[----:B------:R-:W-:-:S04]  /*2b9a0*/  SHF.R.U32.HI R14, RZ, 0x2, R14 ;  /* 0x00000002ff0e7819 */ /* 0x000fc8000001160e */
[----:B------:R-:W-:Y:S01]  /*2b9b0*/  IADD3 R9, -R14, R9, RZ ;  /* 0x000000090e097210 */ /* 0x000fe20007ffe1ff */
[----:B--2---:R-:W-:-:S04]  /*2b9c0*/  IMAD R0, R0, UR4, RZ ;  /* 0x0000000400007c24 */ /* 0x004fc8000f8e02ff */
[----:B------:R-:W-:-:S04]  /*2b9d0*/  IMAD R0, R6, UR5, R0 ;  /* 0x0000000506007c24 */ /* 0x000fc8000f8e0200 */
[----:B------:R-:W-:Y:S02]  /*2b9e0*/  IMAD.IADD R3, R3, 0x1, R0 ;  /* 0x0000000103037824 */ /* 0x000fe400078e0200 */
[----:B------:R-:W-:Y:S02]  /*2b9f0*/  IMAD R0, R29, UR6, RZ ;  /* 0x000000061d007c24 */ /* 0x000fe4000f8e02ff */
[----:B------:R-:W-:-:S04]  /*2ba00*/  IMAD.WIDE.U32 R2, R8, UR6, R2 ;  /* 0x0000000608027c25 */ /* 0x000fc8000f8e0002 */
[----:B------:R-:W-:-:S04]  /*2ba10*/  IMAD R0, R8, UR7, R0 ;  /* 0x0000000708007c24 */ /* 0x000fc8000f8e0200 */
[----:B------:R-:W-:Y:S02]  /*2ba20*/  IMAD.IADD R11, R3, 0x1, R0 ;  /* 0x00000001030b7824 */ /* 0x000fe400078e0200 */
[----:B------:R-:W-:Y:S02]  /*2ba30*/  IMAD R0, R33, UR6, RZ ;  /* 0x0000000621007c24 */ /* 0x000fe4000f8e02ff */
        /* <DEDUP_REMOVED lines=9> */
[----:B------:R-:W-:-:S04]  /*2bad0*/  IMAD.WIDE.U32 R10, R18, UR4, R10 ;  /* 0x00000004120a7c25 */ /* 0x000fc8000f8e000a */
[----:B------:R-:W-:Y:S01]  /*2bae0*/  IMAD.IADD R3, R3, 0x1, R0 ;  /* 0x0000000103037824 */ /* 0x000fe200078e0200 */
[----:B------:R-:W-:Y:S01]  /*2baf0*/  IADD3 R10, P0, R10, UR6, RZ ;  /* 0x000000060a0a7c10 */ /* 0x000fe2000ff1e0ff */
[C---:B------:R-:W-:Y:S02]  /*2bb00*/  IMAD R0, R18.reuse, UR5, RZ ;  /* 0x0000000512007c24 */ /* 0x040fe4000f8e02ff */
[----:B------:R-:W-:-:S03]  /*2bb10*/  IMAD.WIDE.U32 R2, R18, UR4, R2 ;  /* 0x0000000412027c25 */ /* 0x000fc6000f8e0002 */
[----:B------:R-:W-:Y:S02]  /*2bb20*/  IADD3.X R20, R11, UR7, R0, P0, !PT ;  /* 0x000000070b147c10 */ /* 0x000fe400087fe400 */
[----:B------:R-:W-:-:S04]  /*2bb30*/  IADD3 R28, P0, R2, UR6, RZ ;  /* 0x00000006021c7c10 */ /* 0x000fc8000ff1e0ff */
[----:B------:R-:W-:Y:S02]  /*2bb40*/  IADD3.X R26, R0, UR7, R3, P0, !PT ;  /* 0x00000007001a7c10 */ /* 0x000fe400087fe403 */
[----:B------:R-:W-:Y:S02]  /*2bb50*/  ISETP.GE.AND P0, PT, R9, 0x1, PT ;  /* 0x000000010900780c */ /* 0x000fe40003f06270 */
[----:B----4-:R-:W-:-:S11]  /*2bb60*/  LOP3.LUT R12, R12, 0xffffffdf, RZ, 0xc0, !PT ;  /* 0xffffffdf0c0c7812 */ /* 0x010fd600078ec0ff */
[----:B------:R-:W-:-:S05]  /*2bb70*/  @P0 LOP3.LUT R12, R12, 0x20, RZ, 0xfc, !PT ;  /* 0x000000200c0c0812 */ /* 0x000fca00078efcff */
[----:B------:R0:W-:Y:S01]  /*2bb80*/  STL [R1+0x8], R12 ;  /* 0x0000080c01007387 */ /* 0x0001e20000100800 */
[----:B------:R-:W-:Y:S01]  /*2bb90*/  UMOV UR4, 0xffffffff ;  /* 0xffffffff00047882 */ /* 0x000fe20000000000 */
[----:B---3--:R-:W-:Y:S02]  /*2bba0*/  IMAD R21, R32, 0x7800, R13 ;  /* 0x0000780020157824 */ /* 0x008fe400078e020d */
[----:B------:R-:W-:Y:S05]  /*2bbb0*/  BRA.DIV UR4, `(.L_x_4556) ;  /* 0x0000009e04ac7947 */ /* 0x000fea000b800000 */
[----:B------:R-:W0:Y:S01]  /*2bbc0*/  S2R R11, SR_TID.X ;  /* 0x00000000000b7919 */ /* 0x000e220000002100 */
[----:B------:R-:W1:Y:S01]  /*2bbd0*/  LDC R13, c[0x0][0x2f4] ;  /* 0x0000bd00ff0d7b82 */ /* 0x000e620000000800 */
[----:B------:R-:W2:Y:S04]  /*2bbe0*/  SHFL.IDX PT, R2, R10, RZ, 0x1c1f ;  /* 0x001c1fff0a027589 */ /* 0x000ea800000e0000 */
[----:B------:R-:W3:Y:S01]  /*2bbf0*/  SHFL.IDX PT, R0, R20, RZ, 0x1c1f ;  /* 0x001c1fff14007589 */ /* 0x000ee200000e0000 */
[C---:B0-----:R-:W-:Y:S02]  /*2bc00*/  IMAD.SHL.U32 R12, R11.reuse, 0x10, RZ ;  /* 0x000000100b0c7824 */ /* 0x041fe400078e00ff */
[----:B------:R-:W-:-:S03]  /*2bc10*/  IMAD.SHL.U32 R11, R11, 0x10, RZ ;  /* 0x000000100b0b7824 */ /* 0x000fc600078e00ff */
[----:B------:R-:W-:Y:S02]  /*2bc20*/  LOP3.LUT R12, R12, 0x30, RZ, 0xc0, !PT ;  /* 0x000000300c0c7812 */ /* 0x000fe400078ec0ff */
[----:B------:R-:W-:Y:S02]  /*2bc30*/  LOP3.LUT R11, R11, 0x30, RZ, 0xc0, !PT ;  /* 0x000000300b0b7812 */ /* 0x000fe400078ec0ff */
[C---:B--2---:R-:W-:Y:S02]  /*2bc40*/  IADD3 R2, P0, R12.reuse, R2, RZ ;  /* 0x000000020c027210 */ /* 0x044fe40007f1e0ff */
[----:B-1----:R-:W-:Y:S02]  /*2bc50*/  ISETP.GE.AND P3, PT, R12, R13, PT ;  /* 0x0000000d0c00720c */ /* 0x002fe40003f66270 */
[----:B------:R-:W-:Y:S01]  /*2bc60*/  LOP3.LUT R14, R11, 0x40, RZ, 0xfc, !PT ;  /* 0x000000400b0e7812 */ /* 0x000fe200078efcff */
[----:B---3--:R-:W-:Y:S01]  /*2bc70*/  IMAD.X R3, RZ, RZ, R0, P0 ;  /* 0x000000ffff037224 */ /* 0x008fe200000e0600 */
[----:B------:R-:W-:Y:S01]  /*2bc80*/  ISETP.LT.OR P0, PT, R9, 0x1, P3 ;  /* 0x000000010900780c */ /* 0x000fe20001f01670 */
[----:B------:R-:W-:Y:S01]  /*2bc90*/  IMAD.IADD R0, R17, 0x1, R21 ;  /* 0x0000000111007824 */ /* 0x000fe200078e0215 */
[----:B------:R-:W-:-:S02]  /*2bca0*/  LOP3.LUT R11, R11, 0x80, RZ, 0xfc, !PT ;  /* 0x000000800b0b7812 */ /* 0x000fc400078efcff */
[----:B------:R-:W-:-:S09]  /*2bcb0*/  ISETP.GE.AND P2, PT, R14, R13, PT ;  /* 0x0000000d0e00720c */ /* 0x000fd20003f46270 */
[----:B------:R-:W-:Y:S01]  /*2bcc0*/  @!PT LDS RZ, [RZ] ;  /* 0x00000000fffff984 */ /* 0x000fe20000000800 */
[----:B------:R-:W-:Y:S01]  /*2bcd0*/  LDGSTS.E.BYPASS.LTC128B.128 [R0+0xf200], desc[UR50][R2.64], !P0 ;  /* 0x0f20000002007fae */ /* 0x000fe2000c101d72 */
[----:B------:R-:W-:-:S03]  /*2bce0*/  ISETP.GE.AND P0, PT, R11, R13, PT ;  /* 0x0000000d0b00720c */ /* 0x000fc60003f06270 */
[----:B------:R-:W2:Y:S01]  /*2bcf0*/  LDL.LU R11, [R1+0x8] ;  /* 0x00000800010b7983 */ /* 0x000ea20000300800 */
[C---:B------:R-:W-:Y:S02]  /*2bd00*/  ISETP.LT.OR P1, PT, R9.reuse, 0x1, P2 ;  /* 0x000000010900780c */ /* 0x040fe40001721670 */
[C---:B------:R-:W-:Y:S02]  /*2bd10*/  ISETP.GE.AND P6, PT, R9.reuse, 0x81, PT ;  /* 0x000000810900780c */ /* 0x040fe40003fc6270 */
[C---:B------:R-:W-:Y:S02]  /*2bd20*/  ISETP.GE.AND P5, PT, R9.reuse, 0x21, PT ;  /* 0x000000210900780c */ /* 0x040fe40003fa6270 */
[----:B------:R-:W-:-:S07]  /*2bd30*/  ISETP.GE.AND P4, PT, R9, 0x41, PT ;  /* 0x000000410900780c */ /* 0x000fce0003f86270 */
[----:B------:R-:W-:Y:S01]  /*2bd40*/  LDGSTS.E.BYPASS.LTC128B.128 [R0+0x11a00], desc[UR50][R2.64+0x40], !P1 ;  /* 0x11a0004002007fae */ /* 0x000fe2000c901d72 */
[----:B------:R-:W-:-:S13]  /*2bd50*/  ISETP.LT.OR P1, PT, R9, 0x1, P0 ;  /* 0x000000010900780c */ /* 0x000fda0000721670 */
[----:B------:R0:W-:Y:S04]  /*2bd60*/  LDGSTS.E.BYPASS.LTC128B.128 [R0+0x14200], desc[UR50][R2.64+0x80], !P1 ;  /* 0x1420008002007fae */ /* 0x0001e8000c901d72 */
[----:B0-----:R-:W0:Y:S04]  /*2bd70*/  SHFL.IDX PT, R2, R10, 0x1, 0x1c1f ;  /* 0x003c1f000a027f89 */ /* 0x001e2800000e0000 */
[----:B------:R-:W1:Y:S01]  /*2bd80*/  SHFL.IDX PT, R3, R20, 0x1, 0x1c1f ;  /* 0x003c1f0014037f89 */ /* 0x000e6200000e0000 */
[----:B0-----:R-:W-:-:S05]  /*2bd90*/  IADD3 R2, P1, R12, R2, RZ ;  /* 0x000000020c027210 */ /* 0x001fca0007f3e0ff */
[----:B-1----:R-:W-:Y:S01]  /*2bda0*/  IMAD.X R3, RZ, RZ, R3, P1 ;  /* 0x000000ffff037224 */ /* 0x002fe200008e0603 */
[----:B------:R-:W-:-:S13]  /*2bdb0*/  ISETP.LT.OR P1, PT, R9, 0x21, P3 ;  /* 0x000000210900780c */ /* 0x000fda0001f21670 */
[----:B------:R-:W-:Y:S01]  /*2bdc0*/  LDGSTS.E.BYPASS.LTC128B.128 [R0+0xfa00], desc[UR50][R2.64], !P1 ;  /* 0x0fa0000002007fae */ /* 0x000fe2000c901d72 */
[----:B------:R-:W-:-:S13]  /*2bdd0*/  ISETP.LT.OR P1, PT, R9, 0x21, P2 ;  /* 0x000000210900780c */ /* 0x000fda0001721670 */
[----:B------:R-:W-:Y:S01]  /*2bde0*/  LDGSTS.E.BYPASS.LTC128B.128 [R0+0x12200], desc[UR50][R2.64+0x40], !P1 ;  /* 0x1220004002007fae */ /* 0x000fe2000c901d72 */
[----:B------:R-:W-:-:S13]  /*2bdf0*/  ISETP.LT.OR P1, PT, R9, 0x21, P0 ;  /* 0x000000210900780c */ /* 0x000fda0000721670 */
[----:B------:R0:W-:Y:S04]  /*2be00*/  LDGSTS.E.BYPASS.LTC128B.128 [R0+0x14a00], desc[UR50][R2.64+0x80], !P1 ;  /* 0x14a0008002007fae */ /* 0x0001e8000c901d72 */
[----:B0-----:R-:W0:Y:S04]  /*2be10*/  SHFL.IDX PT, R2, R10, 0x2, 0x1c1f ;  /* 0x005c1f000a027f89 */ /* 0x001e2800000e0000 */
[----:B------:R-:W1:Y:S04]  /*2be20*/  SHFL.IDX PT, R3, R20, 0x2, 0x1c1f ;  /* 0x005c1f0014037f89 */ /* 0x000e6800000e0000 */
[----:B------:R-:W-:Y:S01]  /*2be30*/  SHFL.IDX PT, R20, R20, 0x3, 0x1c1f ;  /* 0x007c1f0014147f89 */ /* 0x000fe200000e0000 */
[----:B0-----:R-:W-:-:S04]  /*2be40*/  IADD3 R2, P1, R12, R2, RZ ;  /* 0x000000020c027210 */ /* 0x001fc80007f3e0ff */
[----:B-1----:R-:W-:Y:S02]  /*2be50*/  IADD3.X R3, RZ, R3, RZ, P1, !PT ;  /* 0x00000003ff037210 */ /* 0x002fe40000ffe4ff */
[----:B------:R-:W-:-:S13]  /*2be60*/  ISETP.LT.OR P1, PT, R9, 0x41, P3 ;  /* 0x000000410900780c */ /* 0x000fda0001f21670 */
[----:B------:R-:W-:Y:S01]  /*2be70*/  LDGSTS.E.BYPASS.LTC128B.128 [R0+0x10200], desc[UR50][R2.64], !P1 ;  /* 0x1020000002007fae */ /* 0x000fe2000c901d72 */
[----:B------:R-:W-:-:S13]  /*2be80*/  ISETP.LT.OR P1, PT, R9, 0x41, P2 ;  /* 0x000000410900780c */ /* 0x000fda0001721670 */
[----:B------:R-:W-:Y:S01]  /*2be90*/  LDGSTS.E.BYPASS.LTC128B.128 [R0+0x12a00], desc[UR50][R2.64+0x40], !P1 ;  /* 0x12a0004002007fae */ /* 0x000fe2000c901d72 */
[----:B------:R-:W-:-:S13]  /*2bea0*/  ISETP.LT.OR P1, PT, R9, 0x41, P0 ;  /* 0x000000410900780c */ /* 0x000fda0000721670 */
[----:B------:R0:W-:Y:S04]  /*2beb0*/  LDGSTS.E.BYPASS.LTC128B.128 [R0+0x15200], desc[UR50][R2.64+0x80], !P1 ;  /* 0x1520008002007fae */ /* 0x0001e8000c901d72 */
[----:B0-----:R-:W0:Y:S02]  /*2bec0*/  SHFL.IDX PT, R2, R10, 0x3, 0x1c1f ;  /* 0x007c1f000a027f89 */ /* 0x001e2400000e0000 */
[----:B0-----:R-:W-:-:S05]  /*2bed0*/  IADD3 R2, P1, R12, R2, RZ ;  /* 0x000000020c027210 */ /* 0x001fca0007f3e0ff */
        /* <DEDUP_REMOVED lines=8> */
[----:B0-----:R0:W1:Y:S04]  /*2bf60*/  SHFL.IDX PT, R3, R26, RZ, 0x1c1f ;  /* 0x001c1fff1a037589 */ /* 0x00106800000e0000 */
[----:B------:R0:W3:Y:S01]  /*2bf70*/  SHFL.IDX PT, R2, R28, RZ, 0x1c1f ;  /* 0x001c1fff1c027589 */ /* 0x0000e200000e0000 */
[----:B--2---:R-:W-:-:S04]  /*2bf80*/  LOP3.LUT R11, R11, 0xffffffbf, RZ, 0xc0, !PT ;  /* 0xffffffbf0b0b7812 */ /* 0x004fc800078ec0ff */
[----:B------:R-:W-:-:S05]  /*2bf90*/  @P6 LOP3.LUT R11, R11, 0x40, RZ, 0xfc, !PT ;  /* 0x000000400b0b6812 */ /* 0x000fca00078efcff */
[----:B------:R0:W-:Y:S02]  /*2bfa0*/  STL [R1+0x8], R11 ;  /* 0x0000080b01007387 */ /* 0x0001e40000100800 */
.L_x_4836:
[----:B------:R-:W4:Y:S01]  /*2bfb0*/  S2R R10, SR_TID.X ;  /* 0x00000000000a7919 */ /* 0x000f220000002100 */
[C---:B------:R-:W-:Y:S02]  /*2bfc0*/  ISETP.LT.OR P3, PT, R9.reuse, 0x81, P3 ;  /* 0x000000810900780c */ /* 0x040fe40001f61670 */
[C---:B------:R-:W-:Y:S02]  /*2bfd0*/  ISETP.LT.OR P2, PT, R9.reuse, 0x81, P2 ;  /* 0x000000810900780c */ /* 0x040fe40001741670 */
[----:B------:R-:W-:Y:S01]  /*2bfe0*/  ISETP.LT.OR P0, PT, R9, 0x81, P0 ;  /* 0x000000810900780c */ /* 0x000fe20000701670 */
[----:B----4-:R-:W-:-:S05]  /*2bff0*/  IMAD.SHL.U32 R10, R10, 0x10, RZ ;  /* 0x000000100a0a7824 */ /* 0x010fca00078e00ff */
[----:B------:R-:W-:-:S04]  /*2c000*/  LOP3.LUT R10, R10, 0x30, RZ, 0xc0, !PT ;  /* 0x000000300a0a7812 */ /* 0x000fc800078ec0ff */
[----:B---3--:R-:W-:-:S05]  /*2c010*/  IADD3 R2, P6, R10, R2, RZ ;  /* 0x000000020a027210 */ /* 0x008fca0007fde0ff */
[----:B-1----:R-:W-:-:S05]  /*2c020*/  IMAD.X R3, RZ, RZ, R3, P6 ;  /* 0x000000ffff037224 */ /* 0x002fca00030e0603 */
        /* <DEDUP_REMOVED lines=8> */
.L_x_4557:
        /* <DEDUP_REMOVED lines=11> */
.L_x_4558:
[----:B------:R1:W-:Y:S01]  /*2c160*/  SYNCS.ARRIVE.TRANS64.A1T0 RZ, [R4+URZ+0x33470], RZ ;  /* 0x033470ff04ff79a7 */ /* 0x0003e2000810003f */
[----:B------:R-:W-:Y:S05]  /*2c170*/  @!P3 BRA `(.L_x_4559) ;  /* 0x000000000004b947 */ /* 0x000fea0003800000 */
[----:B------:R-:W-:Y:S01]  /*2c180*/  BPT.TRAP 0x1 ;  /* 0x000000040000795c */ /* 0x000fe20000300000 */
.L_x_4559:
[----:B------:R-:W3:Y:S01]  /*2c190*/  LDL R2, [R1+0x28] ;  /* 0x0000280001027983 */ /* 0x000ee20000100800 */
[----:B------:R-:W-:Y:S01]  /*2c1a0*/  BSSY B0, `(.L_x_4560) ;  /* 0x0000003000007945 */ /* 0x000fe20003800000 */
[----:B---3--:R-:W3:Y:S03]  /*2c1b0*/  SYNCS.PHASECHK.TRANS64.TRYWAIT P0, [R4+URZ+0x33440], R2 ;  /* 0x03344002040075a7 */ /* 0x008ee6000800017f */
[----:B---3--:R-:W-:Y:S05]  /*2c1c0*/  @!P0 BRA `(.L_x_4561) ;  /* 0x000000a000748947 */ /* 0x008fea0003800000 */
.L_x_4837:
[----:B------:R-:W-:Y:S05]  /*2c1d0*/  BSYNC B0 ;  /* 0x0000000000007941 */ /* 0x000fea0003800000 */
.L_x_4560:
[----:B------:R-:W4:Y:S01]  /*2c1e0*/  LDL.LU R10, [R1+0x24] ;  /* 0x00002400010a7983 */ /* 0x000f220000300800 */
[----:B------:R-:W-:Y:S01]  /*2c1f0*/  ULDC.64 UR4, c[0x0][0x310] ;  /* 0x0000c40000047ab9 */ /* 0x000fe20000000a00 */
[----:B------:R-:W-:Y:S01]  /*2c200*/  ULDC.64 UR6, c[0x0][0x300] ;  /* 0x0000c00000067ab9 */ /* 0x000fe20000000a00 */
[----:B------:R-:W-:Y:S01]  /*2c210*/  IMAD R9, R29, UR4, RZ ;  /* 0x000000041d097c24 */ /* 0x000fe2000f8e02ff */
[----:B------:R0:W5:Y:S01]  /*2c220*/  LDL R20, [R1+0x8] ;  /* 0x0000080001147983 */ /* 0x0001620000100800 */
[----:B---3--:R-:W-:-:S04]  /*2c230*/  IMAD.WIDE.U32 R2, R8, UR4, RZ ;  /* 0x0000000408027c25 */ /* 0x008fc8000f8e00ff */
[----:B------:R-:W-:-:S04]  /*2c240*/  IMAD R9, R8, UR5, R9 ;  /* 0x0000000508097c24 */ /* 0x000fc8000f8e0209 */
[----:B------:R-:W-:Y:S02]  /*2c250*/  IMAD.IADD R3, R3, 0x1, R9 ;  /* 0x0000000103037824 */ /* 0x000fe400078e0209 */
[----:B------:R-:W-:-:S04]  /*2c260*/  IMAD.WIDE.U32 R2, R6, UR6, R2 ;  /* 0x0000000606027c25 */ /* 0x000fc8000f8e0002 */
[----:B----4-:R-:W-:-:S04]  /*2c270*/  IMAD R8, R10, UR6, RZ ;  /* 0x000000060a087c24 */ /* 0x010fc8000f8e02ff */
[----:B------:R-:W-:Y:S02]  /*2c280*/  IMAD R8, R6, UR7, R8 ;  /* 0x0000000706087c24 */ /* 0x000fe4000f8e0208 */
[----:B------:R-:W-:-:S03]  /*2c290*/  IMAD R6, R33, UR4, RZ ;  /* 0x0000000421067c24 */ /* 0x000fc6000f8e02ff */
[----:B------:R-:W-:Y:S01]  /*2c2a0*/  IADD3 R9, R3, R8, RZ ;  /* 0x0000000803097210 */ /* 0x000fe20007ffe0ff */
        /* <DEDUP_REMOVED lines=13> */
[----:B------:R-:W-:-:S03]  /*2c380*/  IMAD.WIDE.U32 R2, R18, UR4, R2 ;  /* 0x0000000412027c25 */ /* 0x000fc6000f8e0002 */
[----:B------:R-:W-:Y:S02]  /*2c390*/  IADD3.X R6, R7, UR7, R8, P0, !PT ;  /* 0x0000000707067c10 */ /* 0x000fe400087fe408 */
[----:B------:R-:W-:Y:S01]  /*2c3a0*/  IADD3 R9, P0, R2, UR6, RZ ;  /* 0x0000000602097c10 */ /* 0x000fe2000ff1e0ff */
[----:B------:R-:W-:-:S03]  /*2c3b0*/  UMOV UR4, 0xffffffff ;  /* 0xffffffff00047882 */ /* 0x000fc60000000000 */
[----:B------:R-:W-:Y:S01]  /*2c3c0*/  IADD3.X R7, R8, UR7, R3, P0, !PT ;  /* 0x0000000708077c10 */ /* 0x000fe200087fe403 */
[----:B0-----:R-:W-:Y:S08]  /*2c3d0*/  BRA.DIV UR4, `(.L_x_4562) ;  /* 0x000000a204087947 */ /* 0x001ff0000b800000 */
[----:B------:R-:W0:Y:S01]  /*2c3e0*/  S2R R10, SR_TID.X ;  /* 0x00000000000a7919 */ /* 0x000e220000002100 */
[----:B-----5:R-:W-:Y:S01]  /*2c3f0*/  LOP3.LUT R20, R20, 0xfffffeff, RZ, 0xc0, !PT ;  /* 0xfffffeff14147812 */ /* 0x020fe200078ec0ff */
[----:B------:R-:W3:Y:S01]  /*2c400*/  LDC R11, c[0x0][0x2f4] ;  /* 0x0000bd00ff0b7b82 */ /* 0x000ee20000000800 */
[----:B------:R-:W4:Y:S02]  /*2c410*/  SHFL.IDX PT, R3, R5, RZ, 0x1c1f ;  /* 0x001c1fff05037589 */ /* 0x000f2400000e0000 */
[----:B------:R-:W-:Y:S02]  /*2c420*/  @P1 LOP3.LUT R20, R20, 0x100, RZ, 0xfc, !PT ;  /* 0x0000010014141812 */ /* 0x000fe400078efcff */
[----:B------:R-:W1:Y:S02]  /*2c430*/  SHFL.IDX PT, R2, R6, RZ, 0x1c1f ;  /* 0x001c1fff06027589 */ /* 0x000e6400000e0000 */
[----:B------:R-:W-:Y:S02]  /*2c440*/  LOP3.LUT P1, RZ, R20, 0x20, RZ, 0xc0, !PT ;  /* 0x0000002014ff7812 */ /* 0x000fe4000782c0ff */
[----:B------:R-:W-:Y:S04]  /*2c450*/  STL [R1+0x8], R20 ;  /* 0x0000081401007387 */ /* 0x000fe80000100800 */
[----:B------:R-:W-:Y:S01]  /*2c460*/  SHFL.IDX PT, R7, R7, RZ, 0x1c1f ;  /* 0x001c1fff07077589 */ /* 0x000fe200000e0000 */
[----:B0-----:R-:W-:-:S02]  /*2c470*/  IMAD.SHL.U32 R8, R10, 0x10, RZ ;  /* 0x000000100a087824 */ /* 0x001fc400078e00ff */
[----:B------:R-:W-:-:S03]  /*2c480*/  IMAD.SHL.U32 R10, R10, 0x10, RZ ;  /* 0x000000100a0a7824 */ /* 0x000fc600078e00ff */
[----:B------:R-:W-:Y:S02]  /*2c490*/  LOP3.LUT R8, R8, 0x30, RZ, 0xc0, !PT ;  /* 0x0000003008087812 */ /* 0x000fe400078ec0ff */
[----:B------:R-:W-:Y:S02]  /*2c4a0*/  LOP3.LUT R10, R10, 0x30, RZ, 0xc0, !PT ;  /* 0x000000300a0a7812 */ /* 0x000fe400078ec0ff */
[----:B----4-:R-:W-:Y:S02]  /*2c4b0*/  @P1 IADD3 R3, P0, R8, R3, RZ ;  /* 0x0000000308031210 */ /* 0x010fe40007f1e0ff */
[C---:B------:R-:W-:Y:S02]  /*2c4c0*/  LOP3.LUT R12, R10.reuse, 0x40, RZ, 0xfc, !PT ;  /* 0x000000400a0c7812 */ /* 0x040fe400078efcff */
[----:B-1----:R-:W-:Y:S02]  /*2c4d0*/  @P1 IADD3.X R2, RZ, R2, RZ, P0, !PT ;  /* 0x00000002ff021210 */ /* 0x002fe400007fe4ff */
[----:B------:R-:W-:-:S02]  /*2c4e0*/  LOP3.LUT R10, R10, 0x80, RZ, 0xfc, !PT ;  /* 0x000000800a0a7812 */ /* 0x000fc400078efcff */
[-C--:B---3--:R-:W-:Y:S02]  /*2c4f0*/  ISETP.GE.AND P6, PT, R8, R11.reuse, PT ;  /* 0x0000000b0800720c */ /* 0x088fe40003fc6270 */
[-C--:B------:R-:W-:Y:S02]  /*2c500*/  @P1 LOP3.LUT R3, R3, R2.reuse, RZ, 0x3c, !PT ;  /* 0x0000000203031212 */ /* 0x080fe400078e3cff */
[-C--:B------:R-:W-:Y:S02]  /*2c510*/  ISETP.GE.AND P3, PT, R12, R11.reuse, PT ;  /* 0x0000000b0c00720c */ /* 0x080fe40003f66270 */
[----:B------:R-:W-:Y:S02]  /*2c520*/  ISETP.GE.AND P2, PT, R10, R11, PT ;  /* 0x0000000b0a00720c */ /* 0x000fe40003f46270 */
[----:B------:R-:W-:-:S04]  /*2c530*/  @P1 LOP3.LUT R2, R3, R2, RZ, 0x3c, !PT ;  /* 0x0000000203021212 */ /* 0x000fc800078e3cff */
[----:B------:R-:W-:-:S05]  /*2c540*/  @P1 LOP3.LUT R3, R3, R2, RZ, 0x3c, !PT ;  /* 0x0000000203031212 */ /* 0x000fca00078e3cff */
[----:B------:R-:W-:Y:S04]  /*2c550*/  @P1 LDGSTS.E.BYPASS.LTC128B.128 [R0+0x24200], desc[UR50][R2.64], !P6 ;  /* 0x2420000002001fae */ /* 0x000fe8000f101d72 */
[----:B------:R-:W-:Y:S04]  /*2c560*/  @P1 LDGSTS.E.BYPASS.LTC128B.128 [R0+0x26a00], desc[UR50][R2.64+0x40], !P3 ;  /* 0x26a0004002001fae */ /* 0x000fe8000d901d72 */
[----:B------:R0:W-:Y:S01]  /*2c570*/  @P1 LDGSTS.E.BYPASS.LTC128B.128 [R0+0x29200], desc[UR50][R2.64+0x80], !P2 ;  /* 0x2920008002001fae */ /* 0x0001e2000d101d72 */
[----:B------:R-:W-:-:S03]  /*2c580*/  LOP3.LUT P1, RZ, R20, 0x100, RZ, 0xc0, !PT ;  /* 0x0000010014ff7812 */ /* 0x000fc6000782c0ff */
[----:B0-----:R-:W0:Y:S04]  /*2c590*/  SHFL.IDX PT, R3, R5, 0x1, 0x1c1f ;  /* 0x003c1f0005037f89 */ /* 0x001e2800000e0000 */
[----:B------:R-:W1:Y:S01]  /*2c5a0*/  SHFL.IDX PT, R2, R6, 0x1, 0x1c1f ;  /* 0x003c1f0006027f89 */ /* 0x000e6200000e0000 */
[----:B0-----:R-:W-:-:S05]  /*2c5b0*/  @P5 IADD3 R3, P0, R8, R3, RZ ;  /* 0x0000000308035210 */ /* 0x001fca0007f1e0ff */
[----:B-1----:R-:W-:-:S05]  /*2c5c0*/  @P5 IMAD.X R2, RZ, RZ, R2, P0 ;  /* 0x000000ffff025224 */ /* 0x002fca00000e0602 */
[----:B------:R-:W-:-:S04]  /*2c5d0*/  @P5 LOP3.LUT R3, R3, R2, RZ, 0x3c, !PT ;  /* 0x0000000203035212 */ /* 0x000fc800078e3cff */
[----:B------:R-:W-:-:S04]  /*2c5e0*/  @P5 LOP3.LUT R2, R3, R2, RZ, 0x3c, !PT ;  /* 0x0000000203025212 */ /* 0x000fc800078e3cff */
[----:B------:R-:W-:-:S05]  /*2c5f0*/  @P5 LOP3.LUT R3, R3, R2, RZ, 0x3c, !PT ;  /* 0x0000000203035212 */ /* 0x000fca00078e3cff */
[----:B------:R-:W-:Y:S04]  /*2c600*/  @P5 LDGSTS.E.BYPASS.LTC128B.128 [R0+0x24a00], desc[UR50][R2.64], !P6 ;  /* 0x24a0000002005fae */ /* 0x000fe8000f101d72 */
[----:B------:R-:W-:Y:S04]  /*2c610*/  @P5 LDGSTS.E.BYPASS.LTC128B.128 [R0+0x27200], desc[UR50][R2.64+0x40], !P3 ;  /* 0x2720004002005fae */ /* 0x000fe8000d901d72 */
[----:B------:R0:W-:Y:S04]  /*2c620*/  @P5 LDGSTS.E.BYPASS.LTC128B.128 [R0+0x29a00], desc[UR50][R2.64+0x80], !P2 ;  /* 0x29a0008002005fae */ /* 0x0001e8000d101d72 */
[----:B0-----:R-:W0:Y:S04]  /*2c630*/  SHFL.IDX PT, R3, R5, 0x2, 0x1c1f ;  /* 0x005c1f0005037f89 */ /* 0x001e2800000e0000 */
[----:B------:R-:W1:Y:S04]  /*2c640*/  SHFL.IDX PT, R2, R6, 0x2, 0x1c1f ;  /* 0x005c1f0006027f89 */ /* 0x000e6800000e0000 */
[----:B------:R-:W3:Y:S04]  /*2c650*/  SHFL.IDX PT, R5, R5, 0x3, 0x1c1f ;  /* 0x007c1f0005057f89 */ /* 0x000ee800000e0000 */
[----:B------:R-:W4:Y:S01]  /*2c660*/  SHFL.IDX PT, R6, R6, 0x3, 0x1c1f ;  /* 0x007c1f0006067f89 */ /* 0x000f2200000e0000 */
[----:B0-----:R-:W-:-:S05]  /*2c670*/  @P4 IADD3 R3, P0, R8, R3, RZ ;  /* 0x0000000308034210 */ /* 0x001fca0007f1e0ff */
[----:B-1----:R-:W-:-:S05]  /*2c680*/  @P4 IMAD.X R2, RZ, RZ, R2, P0 ;  /* 0x000000ffff024224 */ /* 0x002fca00000e0602 */
[----:B------:R-:W-:-:S04]  /*2c690*/  @P4 LOP3.LUT R3, R3, R2, RZ, 0x3c, !PT ;  /* 0x0000000203034212 */ /* 0x000fc800078e3cff */
[----:B------:R-:W-:-:S04]  /*2c6a0*/  @P4 LOP3.LUT R2, R3, R2, RZ, 0x3c, !PT ;  /* 0x0000000203024212 */ /* 0x000fc800078e3cff */
[----:B------:R-:W-:-:S05]  /*2c6b0*/  @P4 LOP3.LUT R3, R3, R2, RZ, 0x3c, !PT ;  /* 0x0000000203034212 */ /* 0x000fca00078e3cff */
[----:B------:R-:W-:Y:S04]  /*2c6c0*/  @P4 LDGSTS.E.BYPASS.LTC128B.128 [R0+0x25200], desc[UR50][R2.64], !P6 ;  /* 0x2520000002004fae */ /* 0x000fe8000f101d72 */
[----:B------:R-:W-:Y:S04]  /*2c6d0*/  @P4 LDGSTS.E.BYPASS.LTC128B.128 [R0+0x27a00], desc[UR50][R2.64+0x40], !P3 ;  /* 0x27a0004002004fae */ /* 0x000fe8000d901d72 */
[----:B------:R3:W-:Y:S02]  /*2c6e0*/  @P4 LDGSTS.E.BYPASS.LTC128B.128 [R0+0x2a200], desc[UR50][R2.64+0x80], !P2 ;  /* 0x2a20008002004fae */ /* 0x0007e4000d101d72 */
[----:B---3--:R-:W-:-:S05]  /*2c6f0*/  @P1 IADD3 R2, P0, R8, R5, RZ ;  /* 0x0000000508021210 */ /* 0x008fca0007f1e0ff */
[----:B----4-:R-:W-:-:S05]  /*2c700*/  @P1 IMAD.X R3, RZ, RZ, R6, P0 ;  /* 0x000000ffff031224 */ /* 0x010fca00000e0606 */
[----:B------:R-:W-:Y:S04]  /*2c710*/  @P1 LDGSTS.E.BYPASS.LTC128B.128 [R0+0x25a00], desc[UR50][R2.64], !P6 ;  /* 0x25a0000002001fae */ /* 0x000fe8000f101d72 */
[----:B------:R-:W-:Y:S04]  /*2c720*/  @P1 LDGSTS.E.BYPASS.LTC128B.128 [R0+0x28200], desc[UR50][R2.64+0x40], !P3 ;  /* 0x2820004002001fae */ /* 0x000fe8000d901d72 */
[----:B------:R0:W-:Y:S04]  /*2c730*/  @P1 LDGSTS.E.BYPASS.LTC128B.128 [R0+0x2aa00], desc[UR50][R2.64+0x80], !P2 ;  /* 0x2aa0008002001fae */ /* 0x0001e8000d101d72 */
[----:B0-----:R0:W1:Y:S02]  /*2c740*/  SHFL.IDX PT, R2, R9, RZ, 0x1c1f ;  /* 0x001c1fff09027589 */ /* 0x00106400000e0000 */
.L_x_4849:
[----:B------:R-:W-:Y:S01]  /*2c750*/  LOP3.LUT P0, RZ, R20, 0x40, RZ, 0xc0, !PT ;  /* 0x0000004014ff7812 */ /* 0x000fe2000780c0ff */
[----:B------:R-:W-:-:S12]  /*2c760*/  BSSY B0, `(.L_x_4563) ;  /* 0x0000013000007945 */ /* 0x000fd80003800000 */
[----:B------:R-:W-:Y:S05]  /*2c770*/  @!P0 BRA `(.L_x_4564) ;  /* 0x0000000000448947 */ /* 0x000fea0003800000 */
[----:B------:R-:W0:Y:S01]  /*2c780*/  S2R R3, SR_TID.X ;  /* 0x0000000000037919 */ /* 0x000e220000002100 */
[----:B------:R-:W3:Y:S01]  /*2c790*/  LDC R6, c[0x0][0x2f4] ;  /* 0x0000bd00ff067b82 */ /* 0x000ee20000000800 */
[----:B0-----:R-:W-:-:S05]  /*2c7a0*/  IMAD.SHL.U32 R9, R3, 0x10, RZ ;  /* 0x0000001003097824 */ /* 0x001fca00078e00ff */
[----:B------:R-:W-:-:S04]  /*2c7b0*/  LOP3.LUT R9, R9, 0x30, RZ, 0xc0, !PT ;  /* 0x0000003009097812 */ /* 0x000fc800078ec0ff */
[C---:B------:R-:W-:Y:S02]  /*2c7c0*/  LOP3.LUT R8, R9.reuse, 0x40, RZ, 0xfc, !PT ;  /* 0x0000004009087812 */ /* 0x040fe400078efcff */
[C---:B------:R-:W-:Y:S02]  /*2c7d0*/  LOP3.LUT R5, R9.reuse, 0x80, RZ, 0xfc, !PT ;  /* 0x0000008009057812 */ /* 0x040fe400078efcff */
[-C--:B---3--:R-:W-:Y:S02]  /*2c7e0*/  ISETP.GE.AND P3, PT, R9, R6.reuse, PT ;  /* 0x000000060900720c */ /* 0x088fe40003f66270 */
[-C--:B------:R-:W-:Y:S02]  /*2c7f0*/  ISETP.GE.AND P2, PT, R8, R6.reuse, PT ;  /* 0x000000060800720c */ /* 0x080fe40003f46270 */
[----:B------:R-:W-:Y:S02]  /*2c800*/  ISETP.GE.AND P1, PT, R5, R6, PT ;  /* 0x000000060500720c */ /* 0x000fe40003f26270 */
[----:B-1----:R-:W-:-:S05]  /*2c810*/  IADD3 R2, P0, R9, R2, RZ ;  /* 0x0000000209027210 */ /* 0x002fca0007f1e0ff */
[----:B------:R-:W-:-:S05]  /*2c820*/  IMAD.X R3, RZ, RZ, R7, P0 ;  /* 0x000000ffff037224 */ /* 0x000fca00000e0607 */
[----:B------:R-:W-:Y:S01]  /*2c830*/  @!PT LDS RZ, [RZ] ;  /* 0x00000000fffff984 */ /* 0x000fe20000000800 */
[----:B------:R-:W-:Y:S01]  /*2c840*/  @!PT LDS RZ, [RZ] ;  /* 0x00000000fffff984 */ /* 0x000fe20000000800 */
[----:B------:R-:W-:Y:S01]  /*2c850*/  @!PT LDS RZ, [RZ] ;  /* 0x00000000fffff984 */ /* 0x000fe20000000800 */
[----:B------:R3:W-:Y:S04]  /*2c860*/  LDGSTS.E.BYPASS.LTC128B.128 [R0+0x26200], desc[UR50][R2.64], !P3 ;  /* 0x2620000002007fae */ /* 0x0007e8000d901d72 */
[----:B------:R3:W-:Y:S04]  /*2c870*/  LDGSTS.E.BYPASS.LTC128B.128 [R0+0x28a00], desc[UR50][R2.64+0x40], !P2 ;  /* 0x28a0004002007fae */ /* 0x0007e8000d101d72 */
[----:B------:R3:W-:Y:S02]  /*2c880*/  LDGSTS.E.BYPASS.LTC128B.128 [R0+0x2b200], desc[UR50][R2.64+0x80], !P1 ;  /* 0x2b20008002007fae */ /* 0x0007e4000c901d72 */
.L_x_4564:
[----:B------:R-:W-:Y:S05]  /*2c890*/  BSYNC B0 ;  /* 0x0000000000007941 */ /* 0x000fea0003800000 */
.L_x_4563:
[----:B------:R-:W-:Y:S01]  /*2c8a0*/  NOP ;  /* 0x0000000000007918 */ /* 0x000fe20000000000 */
[----:B------:R-:W-:-:S13]  /*2c8b0*/  PLOP3.LUT P0, PT, PT, PT, PT, 0x80, 0x0 ;  /* 0x000000000000781c */ /* 0x000fda0003f0f070 */
.L_x_4565:
[----:B------:R-:W-:Y:S02]  /*2c8c0*/  PLOP3.LUT P1, PT, P1, P0, PT, 0xa2, 0x0 ;  /* 0x000000000000781c */ /* 0x000fe40000f21472 */
[----:B------:R-:W-:-:S08]  /*2c8d0*/  @P0 R2UR P1, UR4, R4 ;  /* 0x00000000040402ca */ /* 0x000fd00000020000 */
[----:B------:R-:W-:-:S05]  /*2c8e0*/  @P0 PLOP3.LUT P0, PT, P1, PT, PT, 0x80, 0x0 ;  /* 0x000000000000081c */ /* 0x000fca0000f0f070 */
[----:B------:R-:W-:Y:S01]  /*2c8f0*/  @!P1 SYNCS.ARRIVE.TRANS64.RED.A0T1 RZ, [UR4+0x33430], RZ ;  /* 0x033430ffffff99a7 */ /* 0x000fe20008200404 */
[----:B------:R-:W-:Y:S07]  /*2c900*/  @!P1 ARRIVES.LDGSTSBAR.64.TRANSCNT [UR4+0x33430] ;  /* 0x03343000ff0099b0 */ /* 0x000fee0008000a84 */
[----:B------:R-:W-:Y:S05]  /*2c910*/  @P0 BRA.U.ANY `(.L_x_4565) ;  /* 0xfffffffd00e80947 */ /* 0x000fea000393ffff */
[----:B------:R-:W-:Y:S01]  /*2c920*/  NOP ;  /* 0x0000000000007918 */ /* 0x000fe20000000000 */
[----:B---3--:R-:W-:-:S04]  /*2c930*/  MOV R0, UR39 ;  /* 0x0000002700007c02 */ /* 0x008fc80008000f00 */
[----:B------:R-:W-:-:S13]  /*2c940*/  ISETP.NE.AND P2, PT, R0, 0x3, PT ;  /* 0x000000030000780c */ /* 0x000fda0003f45270 */
[----:B------:R-:W-:Y:S05]  /*2c950*/  @!P2 BRA `(.L_x_4566) ;  /* 0x000000000004a947 */ /* 0x000fea0003800000 */
[----:B------:R-:W-:Y:S01]  /*2c960*/  BPT.TRAP 0x1 ;  /* 0x000000040000795c */ /* 0x000fe20000300000 */
.L_x_4566:
[----:B------:R3:W5:Y:S01]  /*2c970*/  LDL.LU R3, [R1+0x2c] ;  /* 0x00002c0001037983 */ /* 0x0007620000300800 */
[----:B------:R3:W-:Y:S02]  /*2c980*/  SYNCS.ARRIVE.TRANS64.A1T0 RZ, [R4+URZ+0x33430], RZ ;  /* 0x033430ff04ff79a7 */ /* 0x0007e4000810003f */
[----:B------:R-:W-:Y:S05]  /*2c990*/  WARPSYNC.ALL ;  /* 0x0000000000007948 */ /* 0x000fea0003800000 */
[----:B------:R-:W-:Y:S01]  /*2c9a0*/  ULDC.64 UR6, c[0x0][0xa00] ;  /* 0x0002800000067ab9 */ /* 0x000fe20000000a00 */
[----:B-1----:R-:W-:Y:S01]  /*2c9b0*/  VIADD R2, R17, 0x1e200 ;  /* 0x0001e20011027836 */ /* 0x002fe20000000000 */
[----:B------:R-:W-:Y:S01]  /*2c9c0*/  BAR.SYNC.DEFER_BLOCKING 0x8, 0x180 ;  /* 0x0206000000007b1d */ /* 0x000fe20000010000 */
[----:B------:R-:W-:Y:S02]  /*2c9d0*/  ISETP.NE.U32.AND P0, PT, RZ, UR6, PT ;  /* 0x00000006ff007c0c */ /* 0x000fe4000bf05070 */
[----:B------:R-:W-:-:S02]  /*2c9e0*/  SHF.R.S32.HI R0, RZ, 0x1f, R30 ;  /* 0x0000001fff007819 */ /* 0x000fc4000001141e */
[----:B------:R-:W-:Y:S01]  /*2c9f0*/  ISETP.NE.AND.EX P0, PT, RZ, UR7, PT, P0 ;  /* 0x00000007ff007c0c */ /* 0x000fe2000bf05300 */
[----:B------:R-:W-:Y:S01]  /*2ca00*/  ULDC.64 UR4, c[0x0][0x298] ;  /* 0x0000a60000047ab9 */ /* 0x000fe20000000a00 */
[----:B------:R-:W-:Y:S01]  /*2ca10*/  BSSY B6, `(.L_x_4567) ;  /* 0x0000019000067945 */ /* 0x000fe20003800000 */
[----:B------:R-:W-:Y:S01]  /*2ca20*/  IMAD R0, R0, UR4, RZ ;  /* 0x0000000400007c24 */ /* 0x000fe2000f8e02ff */
[----:B------:R-:W-:Y:S01]  /*2ca30*/  SEL R23, R23, RZ, !P0 ;  /* 0x000000ff17177207 */ /* 0x000fe20004000000 */
[----:B------:R-:W-:-:S04]  /*2ca40*/  IMAD.WIDE.U32 R28, R30, UR4, RZ ;  /* 0x000000041e1c7c25 */ /* 0x000fc8000f8e00ff */
[----:B------:R-:W-:-:S04]  /*2ca50*/  IMAD R0, R30, UR5, R0 ;  /* 0x000000051e007c24 */ /* 0x000fc8000f8e0200 */
[----:B------:R-:W-:Y:S01]  /*2ca60*/  IMAD.IADD R26, R29, 0x1, R0 ;  /* 0x000000011d1a7824 */ /* 0x000fe200078e0200 */
[----:B-----5:R-:W-:Y:S02]  /*2ca70*/  SEL R33, R3, RZ, !P0 ;  /* 0x000000ff03217207 */ /* 0x020fe40004000000 */
[----:B------:R-:W-:-:S13]  /*2ca80*/  LOP3.LUT P0, RZ, R2, 0x1bf, RZ, 0xc0, !PT ;  /* 0x000001bf02ff7812 */ /* 0x000fda000780c0ff */
[----:B------:R-:W-:Y:S05]  /*2ca90*/  @!P0 BRA `(.L_x_4568) ;  /* 0x0000000000408947 */ /* 0x000fea0003800000 */
[----:B------:R-:W-:Y:S01]  /*2caa0*/  MOV R2, 0x0 ;  /* 0x0000000000027802 */ /* 0x000fe20000000f00 */
[----:B------:R-:W-:Y:S01]  /*2cab0*/  ULDC.64 UR4, c[0x4][0x1b0] ;  /* 0x01006c0000047ab9 */ /* 0x000fe20000000a00 */
[----:B------:R-:W-:Y:S01]  /*2cac0*/  ULDC.64 UR6, c[0x4][0x1b8] ;  /* 0x01006e0000067ab9 */ /* 0x000fe20000000a00 */
[----:B------:R-:W-:Y:S01]  /*2cad0*/  ULDC.64 UR8, c[0x4][0xd0] ;  /* 0x0100340000087ab9 */ /* 0x000fe20000000a00 */
[----:B---3--:R-:W-:Y:S01]  /*2cae0*/  IMAD.U32 R4, RZ, RZ, UR4 ;  /* 0x00000004ff047e24 */ /* 0x008fe2000f8e00ff */
[----:B------:R-:W-:Y:S01]  /*2caf0*/  MOV R7, UR7 ;  /* 0x0000000700077c02 */ /* 0x000fe20008000f00 */
[----:B------:R-:W1:Y:S01]  /*2cb00*/  LDC.64 R2, c[0x4][R2] ;  /* 0x0100000002027b82 */ /* 0x000e620000000a00 */
[----:B------:R-:W-:Y:S02]  /*2cb10*/  IMAD.U32 R5, RZ, RZ, UR5 ;  /* 0x00000005ff057e24 */ /* 0x000fe4000f8e00ff */
[----:B------:R-:W-:Y:S02]  /*2cb20*/  IMAD.U32 R6, RZ, RZ, UR6 ;  /* 0x00000006ff067e24 */ /* 0x000fe4000f8e00ff */
[----:B------:R-:W-:-:S02]  /*2cb30*/  IMAD.U32 R10, RZ, RZ, UR8 ;  /* 0x00000008ff0a7e24 */ /* 0x000fc4000f8e00ff */
[----:B------:R-:W-:Y:S02]  /*2cb40*/  IMAD.U32 R11, RZ, RZ, UR9 ;  /* 0x00000009ff0b7e24 */ /* 0x000fe4000f8e00ff */
[----:B------:R-:W-:Y:S02]  /*2cb50*/  IMAD.MOV.U32 R8, RZ, RZ, 0x70 ;  /* 0x00000070ff087424 */ /* 0x000fe400078e00ff */
[----:B------:R-:W-:Y:S02]  /*2cb60*/  IMAD.MOV.U32 R12, RZ, RZ, 0x1 ;  /* 0x00000001ff0c7424 */ /* 0x000fe400078e00ff */
[----:B------:R-:W-:-:S07]  /*2cb70*/  IMAD.MOV.U32 R13, RZ, RZ, RZ ;  /* 0x000000ffff0d7224 */ /* 0x000fce00078e00ff */
[----:B--2---:R-:W-:-:S07]  /*2cb80*/  LEPC R20, `(.L_x_4568) ;  /* 0x000000001014794e */ /* 0x004fce0000000000 */
[----:B01----:R-:W-:Y:S05]  /*2cb90*/  CALL.ABS.NOINC R2 ;  /* 0x0000000002007343 */ /* 0x003fea0003c00000 */
.L_x_4568:
[----:B------:R-:W-:Y:S05]  /*2cba0*/  BSYNC B6 ;  /* 0x0000000000067941 */ /* 0x000fea0003800000 */
.L_x_4567:
[----:B------:R1:W5:Y:S01]  /*2cbb0*/  LDL R10, [R1+0x30] ;  /* 0x00003000010a7983 */ /* 0x0003620000100800 */
[----:B------:R-:W4:Y:S01]  /*2cbc0*/  LDC R7, c[0x0][0x448] ;  /* 0x00011200ff077b82 */ /* 0x000f220000000800 */
[----:B------:R-:W-:Y:S01]  /*2cbd0*/  MOV R2, R28 ;  /* 0x0000001c00027202 */ /* 0x000fe20000000f00 */
[----:B------:R-:W-:Y:S01]  /*2cbe0*/  IMAD.MOV.U32 R3, RZ, RZ, R26 ;  /* 0x000000ffff037224 */ /* 0x000fe200078e001a */
[----:B------:R1:W5:Y:S01]  /*2cbf0*/  LDL R8, [R1+0x1c] ;  /* 0x00001c0001087983 */ /* 0x0003620000100800 */
[----:B------:R-:W-:Y:S01]  /*2cc00*/  ULDC.64 UR4, c[0x0][0x2d8] ;  /* 0x0000b60000047ab9 */ /* 0x000fe20000000a00 */
[----:B------:R-:W-:Y:S01]  /*2cc10*/  IMAD.SHL.U32 R25, R25, 0x80, RZ ;  /* 0x0000008019197824 */ /* 0x000fe200078e00ff */
[----:B------:R-:W2:Y:S01]  /*2cc20*/  S2R R20, SR_TID.X ;  /* 0x0000000000147919 */ /* 0x000ea20000002100 */
[----:B------:R-:W-:-:S04]  /*2cc30*/  IMAD.WIDE.U32 R2, R18, UR4, R2 ;  /* 0x0000000412027c25 */ /* 0x000fc8000f8e0002 */
[----:B------:R-:W-:Y:S01]  /*2cc40*/  IMAD R3, R18, UR5, R3 ;  /* 0x0000000512037c24 */ /* 0x000fe2000f8e0203 */
[----:B------:R-:W-:Y:S02]  /*2cc50*/  ULDC.64 UR4, c[0x0][0x2e0] ;  /* 0x0000b80000047ab9 */ /* 0x000fe40000000a00 */
[----:B------:R-:W-:Y:S02]  /*2cc60*/  IMAD R0, R33, UR4, RZ ;  /* 0x0000000421007c24 */ /* 0x000fe4000f8e02ff */
[----:B------:R-:W-:-:S04]  /*2cc70*/  IMAD.WIDE.U32 R2, R23, UR4, R2 ;  /* 0x0000000417027c25 */ /* 0x000fc8000f8e0002 */
[----:B------:R-:W-:Y:S01]  /*2cc80*/  IMAD R0, R23, UR5, R0 ;  /* 0x0000000517007c24 */ /* 0x000fe2000f8e0200 */
[----:B------:R-:W0:Y:S01]  /*2cc90*/  S2R R30, SR_TID.X ;  /* 0x00000000001e7919 */ /* 0x000e220000002100 */
[----:B------:R-:W-:Y:S01]  /*2cca0*/  ULDC.64 UR4, c[0x0][0x2d0] ;  /* 0x0000b40000047ab9 */ /* 0x000fe20000000a00 */
[----:B----4-:R-:W-:Y:S01]  /*2ccb0*/  ISETP.NE.AND P0, PT, R7, 0x1, PT ;  /* 0x000000010700780c */ /* 0x010fe20003f05270 */
[----:B------:R-:W-:-:S12]  /*2ccc0*/  IMAD.IADD R3, R3, 0x1, R0 ;  /* 0x0000000103037824 */ /* 0x000fd800078e0200 */
[----:B---3--:R-:W3:Y:S01]  /*2ccd0*/  @P0 LDC R4, c[0x0][0x44c] ;  /* 0x00011300ff040b82 */ /* 0x008ee20000000800 */
[C---:B--2---:R-:W-:Y:S01]  /*2cce0*/  LOP3.LUT R21, R20.reuse, 0x7f, RZ, 0xc0, !PT ;  /* 0x0000007f14157812 */ /* 0x044fe200078ec0ff */
[----:B------:R-:W-:-:S03]  /*2ccf0*/  IMAD.SHL.U32 R20, R20, 0x20, RZ ;  /* 0x0000002014147824 */ /* 0x000fc600078e00ff */
[----:B------:R-:W-:-:S03]  /*2cd00*/  SHF.R.U32.HI R21, RZ, 0x2, R21 ;  /* 0x00000002ff157819 */ /* 0x000fc60000011615 */
[----:B------:R-:W2:Y:S01]  /*2cd10*/  @P0 LDC R0, c[0x0][0x450] ;  /* 0x00011400ff000b82 */ /* 0x000ea20000000800 */
[----:B------:R-:W-:-:S04]  /*2cd20*/  LOP3.LUT R20, R21, 0x60, R20, 0xf8, !PT ;  /* 0x0000006015147812 */ /* 0x000fc800078ef814 */
[----:B------:R-:W-:-:S05]  /*2cd30*/  LOP3.LUT R5, R20, R25, RZ, 0xfc, !PT ;  /* 0x0000001914057212 */ /* 0x000fca00078efcff */
[----:B---3--:R-:W-:-:S04]  /*2cd40*/  @P0 IMAD.HI.U32 R6, R5, R4, RZ ;  /* 0x0000000405060227 */ /* 0x008fc800078e00ff */
[----:B------:R-:W-:Y:S01]  /*2cd50*/  IMAD.MOV.U32 R4, RZ, RZ, R5 ;  /* 0x000000ffff047224 */ /* 0x000fe200078e0005 */
[----:B--2---:R-:W-:-:S04]  /*2cd60*/  @P0 SHF.R.U32.HI R4, RZ, R0, R6 ;  /* 0x00000000ff040219 */ /* 0x004fc80000011606 */
[----:B------:R-:W-:-:S05]  /*2cd70*/  IADD3 R0, -R4, RZ, RZ ;  /* 0x000000ff04007210 */ /* 0x000fca0007ffe1ff */
        /* <DEDUP_REMOVED lines=9> */
[----:B0-----:R-:W-:Y:S02]  /*2ce10*/  IMAD.SHL.U32 R21, R30, 0x10, RZ ;  /* 0x000000101e157824 */ /* 0x001fe400078e00ff */
[----:B------:R-:W-:-:S03]  /*2ce20*/  IMAD.WIDE.U32 R2, R0, UR4, R2 ;  /* 0x0000000400027c25 */ /* 0x000fc6000f8e0002 */
[----:B------:R-:W-:Y:S01]  /*2ce30*/  LOP3.LUT R21, R21, 0x30, RZ, 0xc0, !PT ;  /* 0x0000003015157812 */ /* 0x000fe200078ec0ff */
[----:B------:R-:W-:Y:S01]  /*2ce40*/  IMAD R4, R0, UR5, R4 ;  /* 0x0000000500047c24 */ /* 0x000fe2000f8e0204 */
[----:B------:R-:W-:Y:S01]  /*2ce50*/  ULDC.64 UR4, c[0x0][0x280] ;  /* 0x0000a00000047ab9 */ /* 0x000fe20000000a00 */
[----:B------:R-:W-:Y:S01]  /*2ce60*/  IMAD.SHL.U32 R20, R30, 0x10, RZ ;  /* 0x000000101e147824 */ /* 0x000fe200078e00ff */
[----:B------:R-:W-:Y:S01]  /*2ce70*/  IADD3 R0, P0, R2, UR4, RZ ;  /* 0x0000000402007c10 */ /* 0x000fe2000ff1e0ff */
[----:B------:R-:W-:Y:S01]  /*2ce80*/  ULDC UR4, c[0x0][0x2b8] ;  /* 0x0000ae0000047ab9 */ /* 0x000fe20000000800 */
[C---:B------:R-:W-:Y:S02]  /*2ce90*/  LOP3.LUT R34, R21.reuse, 0x40, RZ, 0xfc, !PT ;  /* 0x0000004015227812 */ /* 0x040fe400078efcff */
[----:B------:R-:W-:Y:S02]  /*2cea0*/  LOP3.LUT R20, R20, 0x30, RZ, 0xc0, !PT ;  /* 0x0000003014147812 */ /* 0x000fe400078ec0ff */
[----:B------:R-:W-:-:S02]  /*2ceb0*/  LOP3.LUT R21, R21, 0x80, RZ, 0xfc, !PT ;  /* 0x0000008015157812 */ /* 0x000fc400078efcff */
[----:B------:R-:W-:Y:S01]  /*2cec0*/  IADD3.X R4, R3, UR5, R4, P0, !PT ;  /* 0x0000000503047c10 */ /* 0x000fe200087fe404 */
[----:B------:R-:W-:Y:S01]  /*2ced0*/  UMOV UR5, 0xffffffff ;  /* 0xffffffff00057882 */ /* 0x000fe20000000000 */
[----:B------:R-:W-:Y:S02]  /*2cee0*/  LOP3.LUT R30, R30, 0x7f, RZ, 0xc0, !PT ;  /* 0x0000007f1e1e7812 */ /* 0x000fe400078ec0ff */
[----:B------:R-:W-:Y:S02]  /*2cef0*/  ISETP.GE.AND P3, PT, R20, UR4, PT ;  /* 0x0000000414007c0c */ /* 0x000fe4000bf66270 */
[----:B------:R-:W-:Y:S02]  /*2cf00*/  ISETP.GE.AND P2, PT, R34, UR4, PT ;  /* 0x0000000422007c0c */ /* 0x000fe4000bf46270 */
[----:B------:R-:W-:Y:S02]  /*2cf10*/  ISETP.GE.AND P0, PT, R21, UR4, PT ;  /* 0x0000000415007c0c */ /* 0x000fe4000bf06270 */
[----:B------:R-:W-:Y:S01]  /*2cf20*/  SHF.R.U32.HI R9, RZ, 0x2, R30 ;  /* 0x00000002ff097819 */ /* 0x000fe2000001161e */
[----:B-1----:R-:W-:Y:S10]  /*2cf30*/  BRA.DIV UR5, `(.L_x_4569) ;  /* 0x0000009e05147947 */ /* 0x002ff4000b800000 */
[----:B------:R-:W0:Y:S01]  /*2cf40*/  SHFL.IDX PT, R3, R0, RZ, 0x1c1f ;  /* 0x001c1fff00037589 */ /* 0x000e2200000e0000 */
[----:B-----5:R-:W-:Y:S02]  /*2cf50*/  IMAD R5, R10, R7, RZ ;  /* 0x000000070a057224 */ /* 0x020fe400078e02ff */
[----:B------:R-:W-:Y:S01]  /*2cf60*/  IMAD.IADD R25, R9, 0x1, R25 ;  /* 0x0000000109197824 */ /* 0x000fe200078e0219 */
[----:B------:R-:W1:Y:S04]  /*2cf70*/  SHFL.IDX PT, R2, R4, RZ, 0x1c1f ;  /* 0x001c1fff04027589 */ /* 0x000e6800000e0000 */
[C---:B------:R-:W-:Y:S01]  /*2cf80*/  ISETP.GE.AND P1, PT, R25.reuse, R5, PT ;  /* 0x000000051900720c */ /* 0x040fe20003f26270 */
[----:B------:R-:W-:Y:S01]  /*2cf90*/  SHFL.IDX PT, R14, R0, 0x3, 0x1c1f ;  /* 0x007c1f00000e7f89 */ /* 0x000fe200000e0000 */
[----:B------:R-:W-:-:S11]  /*2cfa0*/  IADD3 R6, R25, 0x20, RZ ;  /* 0x0000002019067810 */ /* 0x000fd60007ffe0ff */
[----:B0-----:R-:W-:-:S05]  /*2cfb0*/  @!P1 IADD3 R3, P4, R20, R3, RZ ;  /* 0x0000000314039210 */ /* 0x001fca0007f9e0ff */
[----:B-1----:R-:W-:-:S05]  /*2cfc0*/  @!P1 IMAD.X R2, RZ, RZ, R2, P4 ;  /* 0x000000ffff029224 */ /* 0x002fca00020e0602 */
[----:B------:R-:W-:-:S04]  /*2cfd0*/  @!P1 LOP3.LUT R3, R3, R2, RZ, 0x3c, !PT ;  /* 0x0000000203039212 */ /* 0x000fc800078e3cff */
[----:B------:R-:W-:-:S04]  /*2cfe0*/  @!P1 LOP3.LUT R2, R3, R2, RZ, 0x3c, !PT ;  /* 0x0000000203029212 */ /* 0x000fc800078e3cff */
[----:B------:R-:W-:-:S05]  /*2cff0*/  @!P1 LOP3.LUT R3, R3, R2, RZ, 0x3c, !PT ;  /* 0x0000000203039212 */ /* 0x000fca00078e3cff */
[----:B------:R-:W-:Y:S04]  /*2d000*/  @!P1 LDGSTS.E.BYPASS.LTC128B.128 [R8+0x1e200], desc[UR50][R2.64], !P3 ;  /* 0x1e20000002089fae */ /* 0x000fe8000d901d72 */
[----:B------:R-:W-:Y:S04]  /*2d010*/  @!P1 LDGSTS.E.BYPASS.LTC128B.128 [R8+0x20200], desc[UR50][R2.64+0x40], !P2 ;  /* 0x2020004002089fae */ /* 0x000fe8000d101d72 */
[----:B------:R0:W-:Y:S01]  /*2d020*/  @!P1 LDGSTS.E.BYPASS.LTC128B.128 [R8+0x22200], desc[UR50][R2.64+0x80], !P0 ;  /* 0x2220008002089fae */ /* 0x0001e2000c101d72 */
[----:B------:R-:W-:Y:S01]  /*2d030*/  ISETP.GE.AND P1, PT, R6, R5, PT ;  /* 0x000000050600720c */ /* 0x000fe20003f26270 */
[----:B------:R-:W-:-:S02]  /*2d040*/  VIADD R6, R25, 0x40 ;  /* 0x0000004019067836 */ /* 0x000fc40000000000 */
[----:B0-----:R-:W0:Y:S04]  /*2d050*/  SHFL.IDX PT, R3, R0, 0x1, 0x1c1f ;  /* 0x003c1f0000037f89 */ /* 0x001e2800000e0000 */
[----:B------:R-:W1:Y:S06]  /*2d060*/  SHFL.IDX PT, R2, R4, 0x1, 0x1c1f ;  /* 0x003c1f0004027f89 */ /* 0x000e6c00000e0000 */
        /* <DEDUP_REMOVED lines=8> */
[----:B------:R-:W-:-:S03]  /*2d0f0*/  ISETP.GE.AND P1, PT, R6, R5, PT ;  /* 0x000000050600720c */ /* 0x000fc60003f26270 */
[----:B0-----:R-:W0:Y:S04]  /*2d100*/  SHFL.IDX PT, R3, R0, 0x2, 0x1c1f ;  /* 0x005c1f0000037f89 */ /* 0x001e2800000e0000 */
[----:B------:R-:W1:Y:S04]  /*2d110*/  SHFL.IDX PT, R2, R4, 0x2, 0x1c1f ;  /* 0x005c1f0004027f89 */ /* 0x000e6800000e0000 */
[----:B------:R-:W2:Y:S02]  /*2d120*/  SHFL.IDX PT, R4, R4, 0x3, 0x1c1f ;  /* 0x007c1f0004047f89 */ /* 0x000ea400000e0000 */
[----:B0-----:R-:W-:-:S05]  /*2d130*/  @!P1 IADD3 R3, P4, R20, R3, RZ ;  /* 0x0000000314039210 */ /* 0x001fca0007f9e0ff */
[----:B-1----:R-:W-:-:S05]  /*2d140*/  @!P1 IMAD.X R2, RZ, RZ, R2, P4 ;  /* 0x000000ffff029224 */ /* 0x002fca00020e0602 */
[----:B------:R-:W-:-:S04]  /*2d150*/  @!P1 LOP3.LUT R3, R3, R2, RZ, 0x3c, !PT ;  /* 0x0000000203039212 */ /* 0x000fc800078e3cff */
[----:B------:R-:W-:-:S04]  /*2d160*/  @!P1 LOP3.LUT R2, R3, R2, RZ, 0x3c, !PT ;  /* 0x0000000203029212 */ /* 0x000fc800078e3cff */
[----:B------:R-:W-:-:S05]  /*2d170*/  @!P1 LOP3.LUT R3, R3, R2, RZ, 0x3c, !PT ;  /* 0x0000000203039212 */ /* 0x000fca00078e3cff */
[----:B------:R0:W-:Y:S04]  /*2d180*/  @!P1 LDGSTS.E.BYPASS.LTC128B.128 [R8+0x1f200], desc[UR50][R2.64], !P3 ;  /* 0x1f20000002089fae */ /* 0x0001e8000d901d72 */
[----:B------:R0:W-:Y:S04]  /*2d190*/  @!P1 LDGSTS.E.BYPASS.LTC128B.128 [R8+0x21200], desc[UR50][R2.64+0x40], !P2 ;  /* 0x2120004002089fae */ /* 0x0001e8000d101d72 */
[----:B--2---:R0:W-:Y:S02]  /*2d1a0*/  @!P1 LDGSTS.E.BYPASS.LTC128B.128 [R8+0x23200], desc[UR50][R2.64+0x80], !P0 ;  /* 0x2320008002089fae */ /* 0x0041e4000c101d72 */
.L_x_4858:
        /* <DEDUP_REMOVED lines=10> */
[----:B------:R1:W-:Y:S04]  /*2d250*/  LDGSTS.E.BYPASS.LTC128B.128 [R8+0x21a00], desc[UR50][R2.64+0x40], !P2 ;  /* 0x21a0004002087fae */ /* 0x0003e8000d101d72 */
[----:B------:R1:W-:Y:S02]  /*2d260*/  LDGSTS.E.BYPASS.LTC128B.128 [R8+0x23a00], desc[UR50][R2.64+0x80], !P0 ;  /* 0x23a0008002087fae */ /* 0x0003e4000c101d72 */
.L_x_4571:
[----:B------:R-:W-:Y:S05]  /*2d270*/  BSYNC B0 ;  /* 0x0000000000007941 */ /* 0x000fea0003800000 */
.L_x_4570:
[----:B------:R-:W-:Y:S01]  /*2d280*/  NOP ;  /* 0x0000000000007918 */ /* 0x000fe20000000000 */
[----:B------:R-:W-:-:S13]  /*2d290*/  PLOP3.LUT P0, PT, PT, PT, PT, 0x80, 0x0 ;  /* 0x000000000000781c */ /* 0x000fda0003f0f070 */
.L_x_4572:
[----:B------:R-:W-:Y:S02]  /*2d2a0*/  PLOP3.LUT P1, PT, P1, P0, PT, 0xa2, 0x0 ;  /* 0x000000000000781c */ /* 0x000fe40000f21472 */
[----:B------:R-:W-:-:S08]  /*2d2b0*/  @P0 R2UR P1, UR4, R17 ;  /* 0x00000000110402ca */ /* 0x000fd00000020000 */
[----:B------:R-:W-:-:S05]  /*2d2c0*/  @P0 PLOP3.LUT P0, PT, P1, PT, PT, 0x80, 0x0 ;  /* 0x000000000000081c */ /* 0x000fca0000f0f070 */
[----:B------:R-:W-:Y:S01]  /*2d2d0*/  @!P1 SYNCS.ARRIVE.TRANS64.RED.A0T1 RZ, [UR4+0x33400], RZ ;  /* 0x033400ffffff99a7 */ /* 0x000fe20008200404 */
[----:B------:R-:W-:Y:S07]  /*2d2e0*/  @!P1 ARRIVES.LDGSTSBAR.64.TRANSCNT [UR4+0x33400] ;  /* 0x03340000ff0099b0 */ /* 0x000fee0008000a84 */
[----:B------:R-:W-:Y:S05]  /*2d2f0*/  @P0 BRA.U.ANY `(.L_x_4572) ;  /* 0xfffffffd00e80947 */ /* 0x000fea000393ffff */
[----:B01----:R-:W2:Y:S02]  /*2d300*/  LDL.LU R2, [R1+0x34] ;  /* 0x0000340001027983 */ /* 0x003ea40000300800 */
[----:B--2---:R-:W-:-:S04]  /*2d310*/  IADD3 R2, R2, 0x1, RZ ;  /* 0x0000000102027810 */ /* 0x004fc80007ffe0ff */
[----:B------:R-:W-:Y:S01]  /*2d320*/  LEA.HI R0, R2, R2, RZ, 0x1 ;  /* 0x0000000202007211 */ /* 0x000fe200078f08ff */
[----:B------:R0:W-:Y:S03]  /*2d330*/  STL [R1+0x34], R2 ;  /* 0x0000340201007387 */ /* 0x0001e60000100800 */
        /* <DEDUP_REMOVED lines=9> */
.L_x_4859:
[----:B------:R-:W-:Y:S05]  /*2d3d0*/  BSYNC B0 ;  /* 0x0000000000007941 */ /* 0x000fea0003800000 */
.L_x_4573:
[----:B------:R-:W2:Y:S02]  /*2d3e0*/  LDL R2, [R1+0x10] ;  /* 0x0000100001027983 */ /* 0x000ea40000100800 */
[----:B--2---:R-:W-:-:S13]  /*2d3f0*/  ISETP.GE.AND P0, PT, R33, R2, PT ;  /* 0x000000022100720c */ /* 0x004fda0003f06270 */
[----:B------:R-:W-:Y:S05]  /*2d400*/  @!P0 BRA `(.L_x_4575) ;  /* 0x0000001c008c8947 */ /* 0x000fea0003800000 */
[----:B------:R-:W-:Y:S02]  /*2d410*/  IMAD.MOV.U32 R20, RZ, RZ, R32 ;  /* 0x000000ffff147224 */ /* 0x000fe400078e0020 */
[----:B------:R-:W-:-:S07]  /*2d420*/  IMAD.MOV.U32 R21, RZ, RZ, R37 ;  /* 0x000000ffff157224 */ /* 0x000fce00078e0025 */
.L_x_4595:
[----:B0-2---:R-:W2:Y:S01]  /*2d430*/  LDL R0, [R1+0x4] ;  /* 0x0000040001007983 */ /* 0x005ea20000100800 */
[----:B------:R-:W0:Y:S03]  /*2d440*/  LDC R6, c[0x0][0x430] ;  /* 0x00010c00ff067b82 */ /* 0x000e260000000800 */
[----:B------:R-:W3:Y:S01]  /*2d450*/  LDL R9, [R1+0xc] ;  /* 0x00000c0001097983 */ /* 0x000ee20000100800 */
[----:B-1----:R-:W1:Y:S01]  /*2d460*/  S2R R2, SR_TID.X ;  /* 0x0000000000027919 */ /* 0x002e620000002100 */
[----:B------:R-:W4:Y:S02]  /*2d470*/  S2R R8, SR_TID.X ;  /* 0x0000000000087919 */ /* 0x000f240000002100 */
[----:B------:R-:W3:Y:S01]  /*2d480*/  LDL R13, [R1+0x10] ;  /* 0x00001000010d7983 */ /* 0x000ee20000100800 */
[----:B0-----:R-:W-:-:S13]  /*2d490*/  ISETP.NE.AND P0, PT, R6, 0x1, PT ;  /* 0x000000010600780c */ /* 0x001fda0003f05270 */
[----:B------:R-:W0:Y:S01]  /*2d4a0*/  @P0 LDC R4, c[0x0][0x434] ;  /* 0x00010d00ff040b82 */ /* 0x000e220000000800 */
[C---:B-1----:R-:W-:Y:S01]  /*2d4b0*/  LOP3.LUT R3, R2.reuse, 0x7f, RZ, 0xc0, !PT ;  /* 0x0000007f02037812 */ /* 0x042fe200078ec0ff */
[----:B------:R-:W-:-:S03]  /*2d4c0*/  IMAD.SHL.U32 R5, R2, 0x20, RZ ;  /* 0x0000002002057824 */ /* 0x000fc600078e00ff */
[----:B------:R-:W-:-:S04]  /*2d4d0*/  SHF.R.U32.HI R3, RZ, 0x2, R3 ;  /* 0x00000002ff037819 */ /* 0x000fc80000011603 */
[----:B------:R-:W-:Y:S02]  /*2d4e0*/  LOP3.LUT R5, R3, 0x60, R5, 0xf8, !PT ;  /* 0x0000006003057812 */ /* 0x000fe400078ef805 */
[----:B------:R-:W1:Y:S01]  /*2d4f0*/  @P0 LDC R3, c[0x0][0x438] ;  /* 0x00010e00ff030b82 */ /* 0x000e620000000800 */
[----:B------:R-:W-:Y:S01]  /*2d500*/  LOP3.LUT R2, R2, 0x7f, RZ, 0xc0, !PT ;  /* 0x0000007f02027812 */ /* 0x000fe200078ec0ff */
[----:B----4-:R-:W-:-:S03]  /*2d510*/  IMAD.SHL.U32 R8, R8, 0x20, RZ ;  /* 0x0000002008087824 */ /* 0x010fc600078e00ff */
[----:B------:R-:W-:-:S04]  /*2d520*/  SHF.R.U32.HI R7, RZ, 0x2, R2 ;  /* 0x00000002ff077819 */ /* 0x000fc80000011602 */
[----:B------:R-:W-:Y:S02]  /*2d530*/  LOP3.LUT R8, R7, 0x60, R8, 0xf8, !PT ;  /* 0x0000006007087812 */ /* 0x000fe400078ef808 */
[----:B------:R-:W4:Y:S02]  /*2d540*/  @P0 LDC R7, c[0x0][0x434] ;  /* 0x00010d00ff070b82 */ /* 0x000f240000000800 */
[----:B------:R-:W-:Y:S01]  /*2d550*/  LOP3.LUT R8, R8, 0x80, RZ, 0xfc, !PT ;  /* 0x0000008008087812 */ /* 0x000fe200078efcff */
[----:B------:R-:W-:Y:S05]  /*2d560*/  YIELD ;  /* 0x0000000000007946 */ /* 0x000fea0003800000 */
[----:B------:R-:W-:Y:S01]  /*2d570*/  ULDC.64 UR4, c[0x0][0x428] ;  /* 0x00010a0000047ab9 */ /* 0x000fe20000000a00 */
[----:B------:R-:W-:Y:S01]  /*2d580*/  ULDC.64 UR6, c[0x0][0x418] ;  /* 0x0001060000067ab9 */ /* 0x000fe20000000a00 */
[----:B------:R-:W-:Y:S01]  /*2d590*/  ISETP.GT.U32.AND P1, PT, R8, 0x9f, PT ;  /* 0x0000009f0800780c */ /* 0x000fe20003f24070 */
[----:B--2---:R-:W-:-:S05]  /*2d5a0*/  IMAD R0, R33, 0xa0, R0 ;  /* 0x000000a021007824 */ /* 0x004fca00078e0200 */
[----:B------:R-:W-:-:S05]  /*2d5b0*/  IADD3 R5, R5, R0, RZ ;  /* 0x0000000005057210 */ /* 0x000fca0007ffe0ff */
[----:B0-----:R-:W-:-:S04]  /*2d5c0*/  @P0 IMAD.HI.U32 R4, R5, R4, RZ ;  /* 0x0000000405040227 */ /* 0x001fc800078e00ff */
[----:B------:R-:W-:Y:S01]  /*2d5d0*/  IMAD.MOV.U32 R2, RZ, RZ, R5 ;  /* 0x000000ffff027224 */ /* 0x000fe200078e0005 */
[----:B-1----:R-:W-:Y:S02]  /*2d5e0*/  @P0 SHF.R.U32.HI R2, RZ, R3, R4 ;  /* 0x00000003ff020219 */ /* 0x002fe40000011604 */
[----:B------:R-:W0:Y:S01]  /*2d5f0*/  @P0 LDC R3, c[0x0][0x438] ;  /* 0x00010e00ff030b82 */ /* 0x000e220000000800 */
[----:B------:R-:W-:-:S04]  /*2d600*/  IMAD.IADD R0, R8, 0x1, R0 ;  /* 0x0000000108007824 */ /* 0x000fc800078e0200 */
[----:B----4-:R-:W-:-:S04]  /*2d610*/  @P0 IMAD.HI.U32 R7, R0, R7, RZ ;  /* 0x0000000700070227 */ /* 0x010fc800078e00ff */
[----:B------:R-:W-:Y:S01]  /*2d620*/  IMAD.MOV.U32 R4, RZ, RZ, R0 ;  /* 0x000000ffff047224 */ /* 0x000fe200078e0000 */
[----:B0-----:R-:W-:Y:S01]  /*2d630*/  @P0 SHF.R.U32.HI R4, RZ, R3, R7 ;  /* 0x00000003ff040219 */ /* 0x001fe20000011607 */
[----:B------:R-:W-:-:S03]  /*2d640*/  IMAD.MOV R7, RZ, RZ, -R2 ;  /* 0x000000ffff077224 */ /* 0x000fc600078e0a02 */
[----:B------:R-:W-:Y:S01]  /*2d650*/  IADD3 R3, -R4, RZ, RZ ;  /* 0x000000ff04037210 */ /* 0x000fe20007ffe1ff */
[----:B------:R-:W-:-:S04]  /*2d660*/  IMAD R5, R6, R7, R5 ;  /* 0x0000000706057224 */ /* 0x000fc800078e0205 */
[----:B------:R-:W-:Y:S01]  /*2d670*/  IMAD R6, R6, R3, R0 ;  /* 0x0000000306067224 */ /* 0x000fe200078e0200 */
[----:B------:R-:W-:Y:S01]  /*2d680*/  SHF.R.S32.HI R3, RZ, 0x1f, R2 ;  /* 0x0000001fff037819 */ /* 0x000fe20000011402 */
[----:B---3--:R-:W-:-:S04]  /*2d690*/  IMAD R0, R9, UR4, RZ ;  /* 0x0000000409007c24 */ /* 0x008fc8000f8e02ff */
[C---:B------:R-:W-:Y:S02]  /*2d6a0*/  IMAD R0, R36.reuse, UR5, R0 ;  /* 0x0000000524007c24 */ /* 0x040fe4000f8e0200 */
[----:B------:R-:W-:-:S04]  /*2d6b0*/  IMAD.WIDE.U32 R2, R36, UR4, R2 ;  /* 0x0000000424027c25 */ /* 0x000fc8000f8e0002 */
[----:B------:R-:W-:Y:S01]  /*2d6c0*/  IMAD.IADD R3, R0, 0x1, R3 ;  /* 0x0000000100037824 */ /* 0x000fe200078e0203 */
[----:B------:R-:W-:-:S04]  /*2d6d0*/  LEA R8, P0, R2, UR6, 0x2 ;  /* 0x0000000602087c11 */ /* 0x000fc8000f8010ff */
[----:B------:R-:W-:-:S05]  /*2d6e0*/  LEA.HI.X R9, R2, UR7, R3, 0x2, P0 ;  /* 0x0000000702097c11 */ /* 0x000fca00080f1403 */
[----:B------:R0:W2:Y:S01]  /*2d6f0*/  LDG.E R7, desc[UR50][R8.64] ;  /* 0x0000003208077981 */ /* 0x0000a2000c1e1900 */
[--C-:B------:R-:W-:Y:S01]  /*2d700*/  @!P1 SHF.R.S32.HI R3, RZ, 0x1f, R4.reuse ;  /* 0x0000001fff039819 */ /* 0x100fe20000011404 */
[----:B------:R-:W-:Y:S02]  /*2d710*/  @!P1 IMAD.MOV.U32 R2, RZ, RZ, R4 ;  /* 0x000000ffff029224 */ /* 0x000fe400078e0004 */
[----:B------:R-:W-:Y:S02]  /*2d720*/  IMAD.U32 R12, RZ, RZ, UR39 ;  /* 0x00000027ff0c7e24 */ /* 0x000fe4000f8e00ff */
[----:B------:R-:W-:-:S03]  /*2d730*/  @!P1 IMAD.WIDE.U32 R2, R36, UR4, R2 ;  /* 0x0000000424029c25 */ /* 0x000fc6000f8e0002 */
[----:B------:R-:W-:Y:S01]  /*2d740*/  ISETP.NE.AND P2, PT, R12, 0x3, PT ;  /* 0x000000030c00780c */ /* 0x000fe20003f45270 */
[----:B------:R-:W-:Y:S01]  /*2d750*/  @!P1 IMAD.IADD R0, R0, 0x1, R3 ;  /* 0x0000000100009824 */ /* 0x000fe200078e0203 */
[----:B------:R-:W-:Y:S01]  /*2d760*/  @!P1 LEA R10, P0, R2, UR6, 0x2 ;  /* 0x00000006020a9c11 */ /* 0x000fe2000f8010ff */
[----:B------:R-:W-:-:S03]  /*2d770*/  VIADD R32, R20, 0x1 ;  /* 0x0000000114207836 */ /* 0x000fc60000000000 */
[----:B------:R-:W-:Y:S01]  /*2d780*/  @!P1 LEA.HI.X R11, R2, UR7, R0, 0x2, P0 ;  /* 0x00000007020b9c11 */ /* 0x000fe200080f1400 */
[----:B0-----:R-:W-:Y:S01]  /*2d790*/  IMAD.MOV.U32 R8, RZ, RZ, RZ ;  /* 0x000000ffff087224 */ /* 0x001fe200078e00ff */
[C---:B------:R-:W-:Y:S02]  /*2d7a0*/  ISETP.NE.AND P0, PT, R32.reuse, 0x2, PT ;  /* 0x000000022000780c */ /* 0x040fe40003f05270 */
[----:B------:R-:W-:Y:S02]  /*2d7b0*/  MOV R0, R33 ;  /* 0x0000002100007202 */ /* 0x000fe40000000f00 */
[----:B------:R-:W-:Y:S01]  /*2d7c0*/  SEL R37, RZ, 0x1, P0 ;  /* 0x00000001ff257807 */ /* 0x000fe20000000000 */
[----:B------:R0:W5:Y:S01]  /*2d7d0*/  @!P1 LDG.E R8, desc[UR50][R10.64] ;  /* 0x000000320a089981 */ /* 0x000162000c1e1900 */
[----:B------:R-:W-:Y:S01]  /*2d7e0*/  SEL R32, R32, RZ, P0 ;  /* 0x000000ff20207207 */ /* 0x000fe20000000000 */
[----:B------:R-:W-:Y:S01]  /*2d7f0*/  VIADD R33, R33, 0xffffffff ;  /* 0xffffffff21217836 */ /* 0x000fe20000000000 */
[----:B------:R-:W-:-:S02]  /*2d800*/  ISETP.GT.AND P1, PT, R0, R13, PT ;  /* 0x0000000d0000720c */ /* 0x000fc40003f24270 */
[----:B------:R-:W-:Y:S02]  /*2d810*/  LOP3.LUT R37, R21, R37, RZ, 0x3c, !PT ;  /* 0x0000002515257212 */ /* 0x000fe400078e3cff */
[----:B--2---:R-:W-:Y:S01]  /*2d820*/  SHF.R.S32.HI R26, RZ, 0x1f, R7 ;  /* 0x0000001fff1a7819 */ /* 0x004fe20000011407 */
[----:B0-----:R-:W-:Y:S08]  /*2d830*/  @!P2 BRA `(.L_x_4576) ;  /* 0x000000000004a947 */ /* 0x001ff00003800000 */
[----:B------:R-:W-:Y:S01]  /*2d840*/  BPT.TRAP 0x1 ;  /* 0x000000040000795c */ /* 0x000fe20000300000 */
.L_x_4576:
[----:B------:R-:W-:Y:S01]  /*2d850*/  IMAD R4, R32, 0x8, R17 ;  /* 0x0000000820047824 */ /* 0x000fe200078e0211 */
[----:B------:R-:W-:Y:S01]  /*2d860*/  SHF.L.U32 R31, R37, 0x1f, RZ ;  /* 0x0000001f251f7819 */ /* 0x000fe200000006ff */
[----:B------:R-:W-:Y:S01]  /*2d870*/  BSSY B0, `(.L_x_4577) ;  /* 0x0000004000007945 */ /* 0x000fe20003800000 */
[----:B------:R-:W-:Y:S02]  /*2d880*/  SHF.R.S32.HI R30, RZ, 0x1f, R5 ;  /* 0x0000001fff1e7819 */ /* 0x000fe40000011405 */
[----:B------:R-:W0:Y:S02]  /*2d890*/  SYNCS.PHASECHK.TRANS64.TRYWAIT P0, [R4+URZ+0x33480], R31 ;  /* 0x0334801f040075a7 */ /* 0x000e24000800017f */
[----:B0-----:R-:W-:Y:S05]  /*2d8a0*/  @!P0 BRA `(.L_x_4578) ;  /* 0x0000009800248947 */ /* 0x001fea0003800000 */
.L_x_4860:
[----:B------:R-:W-:Y:S05]  /*2d8b0*/  BSYNC B0 ;  /* 0x0000000000007941 */ /* 0x000fea0003800000 */
.L_x_4577:
[----:B------:R-:W2:Y:S01]  /*2d8c0*/  LDL R15, [R1+0x18] ;  /* 0x00001800010f7983 */ /* 0x000ea20000100800 */
[----:B------:R-:W-:Y:S01]  /*2d8d0*/  ULDC.64 UR4, c[0x0][0x328] ;  /* 0x0000ca0000047ab9 */ /* 0x000fe20000000a00 */
[----:B------:R-:W-:Y:S01]  /*2d8e0*/  ULDC.64 UR6, c[0x0][0x338] ;  /* 0x0000ce0000067ab9 */ /* 0x000fe20000000a00 */
[----:B------:R-:W-:Y:S01]  /*2d8f0*/  IMAD R0, R30, UR4, RZ ;  /* 0x000000041e007c24 */ /* 0x000fe2000f8e02ff */
[----:B------:R-:W1:Y:S01]  /*2d900*/  S2R R14, SR_TID.X ;  /* 0x00000000000e7919 */ /* 0x000e620000002100 */
[C---:B------:R-:W-:Y:S01]  /*2d910*/  IMAD.WIDE.U32 R2, R5.reuse, UR4, RZ ;  /* 0x0000000405027c25 */ /* 0x040fe2000f8e00ff */
[----:B-----5:R-:W-:Y:S01]  /*2d920*/  SHF.R.S32.HI R28, RZ, 0x1f, R8 ;  /* 0x0000001fff1c7819 */ /* 0x020fe20000011408 */
[----:B------:R-:W3:Y:S01]  /*2d930*/  LDC R12, c[0x0][0x2f4] ;  /* 0x0000bd00ff0c7b82 */ /* 0x000ee20000000800 */
[----:B------:R-:W-:Y:S01]  /*2d940*/  SHF.R.S32.HI R29, RZ, 0x1f, R6 ;  /* 0x0000001fff1d7819 */ /* 0x000fe20000011406 */
[----:B------:R-:W-:Y:S02]  /*2d950*/  IMAD R0, R5, UR5, R0 ;  /* 0x0000000505007c24 */ /* 0x000fe4000f8e0200 */
[----:B------:R-:W-:-:S02]  /*2d960*/  IMAD R10, R26, UR6, RZ ;  /* 0x000000061a0a7c24 */ /* 0x000fc4000f8e02ff */
[----:B------:R-:W-:Y:S02]  /*2d970*/  IMAD.IADD R3, R3, 0x1, R0 ;  /* 0x0000000103037824 */ /* 0x000fe400078e0200 */
[C---:B------:R-:W-:Y:S02]  /*2d980*/  IMAD R10, R7.reuse, UR7, R10 ;  /* 0x00000007070a7c24 */ /* 0x040fe4000f8e020a */
[----:B------:R-:W-:-:S04]  /*2d990*/  IMAD.WIDE.U32 R2, R7, UR6, R2 ;  /* 0x0000000607027c25 */ /* 0x000fc8000f8e0002 */
[----:B------:R-:W-:Y:S02]  /*2d9a0*/  IMAD R0, R28, UR6, RZ ;  /* 0x000000061c007c24 */ /* 0x000fe4000f8e02ff */
[----:B------:R-:W-:Y:S01]  /*2d9b0*/  IMAD.IADD R11, R3, 0x1, R10 ;  /* 0x00000001030b7824 */ /* 0x000fe200078e020a */
[----:B------:R-:W-:Y:S01]  /*2d9c0*/  MOV R10, R2 ;  /* 0x00000002000a7202 */ /* 0x000fe20000000f00 */
        /* <DEDUP_REMOVED lines=8> */
[----:B-1----:R-:W-:Y:S02]  /*2da50*/  IMAD.SHL.U32 R13, R14, 0x10, RZ ;  /* 0x000000100e0d7824 */ /* 0x002fe400078e00ff */
[----:B------:R-:W-:-:S03]  /*2da60*/  IMAD.WIDE.U32 R10, R18, UR4, R10 ;  /* 0x00000004120a7c25 */ /* 0x000fc6000f8e000a */
[----:B------:R-:W-:Y:S01]  /*2da70*/  LOP3.LUT R13, R13, 0x30, RZ, 0xc0, !PT ;  /* 0x000000300d0d7812 */ /* 0x000fe200078ec0ff */
        /* <DEDUP_REMOVED lines=8> */
[----:B------:R-:W-:Y:S01]  /*2db00*/  IMAD.SHL.U32 R3, R14, 0x10, RZ ;  /* 0x000000100e037824 */ /* 0x000fe200078e00ff */
[C---:B------:R-:W-:Y:S02]  /*2db10*/  LOP3.LUT R14, R13.reuse, 0x80, RZ, 0xfc, !PT ;  /* 0x000000800d0e7812 */ /* 0x040fe400078efcff */
[----:B------:R-:W-:Y:S02]  /*2db20*/  LOP3.LUT R13, R13, 0x40, RZ, 0xfc, !PT ;  /* 0x000000400d0d7812 */ /* 0x000fe400078efcff */
[----:B------:R-:W-:Y:S02]  /*2db30*/  LOP3.LUT R3, R3, 0x30, RZ, 0xc0, !PT ;  /* 0x0000003003037812 */ /* 0x000fe400078ec0ff */
[-C--:B---3--:R-:W-:Y:S02]  /*2db40*/  ISETP.GE.AND P2, PT, R14, R12.reuse, PT ;  /* 0x0000000c0e00720c */ /* 0x088fe40003f46270 */
[----:B------:R-:W-:-:S02]  /*2db50*/  ISETP.GE.AND P3, PT, R13, R12, PT ;  /* 0x0000000c0d00720c */ /* 0x000fc40003f66270 */
[----:B------:R-:W-:Y:S01]  /*2db60*/  ISETP.GE.AND P4, PT, R3, R12, PT ;  /* 0x0000000c0300720c */ /* 0x000fe20003f86270 */
[----:B--2---:R-:W-:Y:S01]  /*2db70*/  IMAD R34, R32, 0x7800, R15 ;  /* 0x0000780020227824 */ /* 0x004fe200078e020f */
[----:B------:R-:W-:Y:S11]  /*2db80*/  BRA.DIV UR4, `(.L_x_4579) ;  /* 0x0000009604807947 */ /* 0x000ff6000b800000 */
[----:B------:R-:W1:Y:S01]  /*2db90*/  S2R R3, SR_TID.X ;  /* 0x0000000000037919 */ /* 0x000e620000002100 */
[----:B------:R-:W2:Y:S04]  /*2dba0*/  SHFL.IDX PT, R2, R9, RZ, 0x1c1f ;  /* 0x001c1fff09027589 */ /* 0x000ea800000e0000 */
[----:B------:R-:W3:Y:S04]  /*2dbb0*/  SHFL.IDX PT, R0, R10, RZ, 0x1c1f ;  /* 0x001c1fff0a007589 */ /* 0x000ee800000e0000 */
[----:B------:R-:W-:Y:S01]  /*2dbc0*/  SHFL.IDX PT, R23, R23, RZ, 0x1c1f ;  /* 0x001c1fff17177589 */ /* 0x000fe200000e0000 */
[----:B-1----:R-:W-:-:S05]  /*2dbd0*/  IMAD.SHL.U32 R11, R3, 0x10, RZ ;  /* 0x00000010030b7824 */ /* 0x002fca00078e00ff */
[----:B------:R-:W-:-:S04]  /*2dbe0*/  LOP3.LUT R11, R11, 0x30, RZ, 0xc0, !PT ;  /* 0x000000300b0b7812 */ /* 0x000fc800078ec0ff */
[----:B--2---:R-:W-:-:S04]  /*2dbf0*/  IADD3 R2, P0, R11, R2, RZ ;  /* 0x000000020b027210 */ /* 0x004fc80007f1e0ff */
[----:B---3--:R-:W-:Y:S01]  /*2dc00*/  IADD3.X R3, RZ, R0, RZ, P0, !PT ;  /* 0x00000000ff037210 */ /* 0x008fe200007fe4ff */
        /* <DEDUP_REMOVED lines=26> */
.L_x_4872:
[----:B------:R-:W3:Y:S02]  /*2ddb0*/  S2R R3, SR_TID.X ;  /* 0x0000000000037919 */ /* 0x000ee40000002100 */
[----:B---3--:R-:W-:-:S05]  /*2ddc0*/  IMAD.SHL.U32 R3, R3, 0x10, RZ ;  /* 0x0000001003037824 */ /* 0x008fca00078e00ff */
[----:B------:R-:W-:-:S04]  /*2ddd0*/  LOP3.LUT R3, R3, 0x30, RZ, 0xc0, !PT ;  /* 0x0000003003037812 */ /* 0x000fc800078ec0ff */
[----:B--2---:R-:W-:-:S04]  /*2dde0*/  IADD3 R2, P0, R3, R2, RZ ;  /* 0x0000000203027210 */ /* 0x004fc80007f1e0ff */
[----:B------:R-:W-:Y:S02]  /*2ddf0*/  IADD3.X R3, RZ, R23, RZ, P0, !PT ;  /* 0x00000017ff037210 */ /* 0x000fe400007fe4ff */
[----:B------:R-:W-:-:S03]  /*2de00*/  PLOP3.LUT P0, PT, PT, PT, PT, 0x80, 0x0 ;  /* 0x000000000000781c */ /* 0x000fc60003f0f070 */
[----:B------:R-:W-:Y:S01]  /*2de10*/  @!PT LDS RZ, [RZ] ;  /* 0x00000000fffff984 */ /* 0x000fe20000000800 */
[----:B------:R-:W-:Y:S01]  /*2de20*/  @!PT LDS RZ, [RZ] ;  /* 0x00000000fffff984 */ /* 0x000fe20000000800 */
[----:B------:R-:W-:Y:S01]  /*2de30*/  @!PT LDS RZ, [RZ] ;  /* 0x00000000fffff984 */ /* 0x000fe20000000800 */
[----:B------:R2:W-:Y:S04]  /*2de40*/  LDGSTS.E.BYPASS.LTC128B.128 [R0+0x11200], desc[UR50][R2.64], !P4 ;  /* 0x1120000002007fae */ /* 0x0005e8000e101d72 */
[----:B------:R2:W-:Y:S04]  /*2de50*/  LDGSTS.E.BYPASS.LTC128B.128 [R0+0x13a00], desc[UR50][R2.64+0x40], !P3 ;  /* 0x13a0004002007fae */ /* 0x0005e8000d901d72 */
[----:B------:R2:W-:Y:S01]  /*2de60*/  LDGSTS.E.BYPASS.LTC128B.128 [R0+0x16200], desc[UR50][R2.64+0x80], !P2 ;  /* 0x1620008002007fae */ /* 0x0005e2000d101d72 */
[----:B------:R-:W-:Y:S01]  /*2de70*/  NOP ;  /* 0x0000000000007918 */ /* 0x000fe20000000000 */
.L_x_4580:
        /* <DEDUP_REMOVED lines=11> */
.L_x_4581:
[----:B------:R2:W-:Y:S01]  /*2df30*/  SYNCS.ARRIVE.TRANS64.A1T0 RZ, [R4+URZ+0x33470], RZ ;  /* 0x033470ff04ff79a7 */ /* 0x0005e2000810003f */
[----:B------:R-:W-:Y:S05]  /*2df40*/  @!P3 BRA `(.L_x_4582) ;  /* 0x000000000004b947 */ /* 0x000fea0003800000 */
[----:B------:R-:W-:Y:S01]  /*2df50*/  BPT.TRAP 0x1 ;  /* 0x000000040000795c */ /* 0x000fe20000300000 */
.L_x_4582:
[----:B------:R-:W3:Y:S01]  /*2df60*/  SYNCS.PHASECHK.TRANS64.TRYWAIT P0, [R4+URZ+0x33440], R31 ;  /* 0x0334401f040075a7 */ /* 0x000ee2000800017f */
[----:B------:R-:W-:Y:S04]  /*2df70*/  BSSY B0, `(.L_x_4583) ;  /* 0x0000002000007945 */ /* 0x000fe80003800000 */
[----:B---3--:R-:W-:Y:S05]  /*2df80*/  @!P0 BRA `(.L_x_4584) ;  /* 0x0000009800248947 */ /* 0x008fea0003800000 */
.L_x_4873:
[----:B------:R-:W-:Y:S05]  /*2df90*/  BSYNC B0 ;  /* 0x0000000000007941 */ /* 0x000fea0003800000 */
.L_x_4583:
[----:B------:R-:W-:Y:S01]  /*2dfa0*/  ULDC.64 UR4, c[0x0][0x310] ;  /* 0x0000c40000047ab9 */ /* 0x000fe20000000a00 */
[----:B------:R-:W4:Y:S01]  /*2dfb0*/  S2R R14, SR_TID.X ;  /* 0x00000000000e7919 */ /* 0x000f220000002100 */
[----:B------:R-:W-:Y:S01]  /*2dfc0*/  IMAD R9, R26, UR4, RZ ;  /* 0x000000041a097c24 */ /* 0x000fe2000f8e02ff */
[----:B------:R-:W-:Y:S01]  /*2dfd0*/  ULDC.64 UR6, c[0x0][0x300] ;  /* 0x0000c00000067ab9 */ /* 0x000fe20000000a00 */
[C---:B------:R-:W-:Y:S01]  /*2dfe0*/  IMAD.WIDE.U32 R2, R7.reuse, UR4, RZ ;  /* 0x0000000407027c25 */ /* 0x040fe2000f8e00ff */
[----:B------:R-:W5:Y:S03]  /*2dff0*/  LDC R12, c[0x0][0x2f4] ;  /* 0x0000bd00ff0c7b82 */ /* 0x000f660000000800 */
[----:B------:R-:W-:Y:S02]  /*2e000*/  IMAD R9, R7, UR5, R9 ;  /* 0x0000000507097c24 */ /* 0x000fe4000f8e0209 */
        /* <DEDUP_REMOVED lines=15> */
[----:B------:R-:W-:-:S03]  /*2e100*/  IMAD.WIDE.U32 R10, R18, UR4, R10 ;  /* 0x00000004120a7c25 */ /* 0x000fc6000f8e000a */
[----:B------:R-:W-:Y:S01]  /*2e110*/  IADD3 R3, R3, R7, RZ ;  /* 0x0000000703037210 */ /* 0x000fe20007ffe0ff */
[----:B----4-:R-:W-:Y:S01]  /*2e120*/  IMAD.SHL.U32 R13, R14, 0x10, RZ ;  /* 0x000000100e0d7824 */ /* 0x010fe200078e00ff */
[----:B------:R-:W-:Y:S01]  /*2e130*/  IADD3 R5, P0, R10, UR6, RZ ;  /* 0x000000060a057c10 */ /* 0x000fe2000ff1e0ff */
[C---:B------:R-:W-:Y:S02]  /*2e140*/  IMAD R8, R18.reuse, UR5, RZ ;  /* 0x0000000512087c24 */ /* 0x040fe4000f8e02ff */
[----:B------:R-:W-:Y:S01]  /*2e150*/  IMAD.WIDE.U32 R2, R18, UR4, R2 ;  /* 0x0000000412027c25 */ /* 0x000fe2000f8e0002 */
[----:B------:R-:W-:Y:S01]  /*2e160*/  LOP3.LUT R13, R13, 0x30, RZ, 0xc0, !PT ;  /* 0x000000300d0d7812 */ /* 0x000fe200078ec0ff */
[----:B------:R-:W-:Y:S01]  /*2e170*/  UMOV UR4, 0xffffffff ;  /* 0xffffffff00047882 */ /* 0x000fe20000000000 */
[----:B------:R-:W-:Y:S01]  /*2e180*/  IADD3.X R10, R8, UR7, R11, P0, !PT ;  /* 0x00000007080a7c10 */ /* 0x000fe200087fe40b */
[----:B------:R-:W-:Y:S01]  /*2e190*/  IMAD.SHL.U32 R23, R14, 0x10, RZ ;  /* 0x000000100e177824 */ /* 0x000fe200078e00ff */
[----:B------:R-:W-:-:S02]  /*2e1a0*/  IADD3 R6, P0, R2, UR6, RZ ;  /* 0x0000000602067c10 */ /* 0x000fc4000ff1e0ff */
[C---:B------:R-:W-:Y:S02]  /*2e1b0*/  LOP3.LUT R14, R13.reuse, 0x80, RZ, 0xfc, !PT ;  /* 0x000000800d0e7812 */ /* 0x040fe400078efcff */
[----:B------:R-:W-:Y:S02]  /*2e1c0*/  LOP3.LUT R13, R13, 0x40, RZ, 0xfc, !PT ;  /* 0x000000400d0d7812 */ /* 0x000fe400078efcff */
[----:B------:R-:W-:Y:S02]  /*2e1d0*/  LOP3.LUT R23, R23, 0x30, RZ, 0xc0, !PT ;  /* 0x0000003017177812 */ /* 0x000fe400078ec0ff */
[----:B------:R-:W-:Y:S02]  /*2e1e0*/  IADD3.X R7, R8, UR7, R3, P0, !PT ;  /* 0x0000000708077c10 */ /* 0x000fe400087fe403 */
[-C--:B-----5:R-:W-:Y:S02]  /*2e1f0*/  ISETP.GE.AND P2, PT, R14, R12.reuse, PT ;  /* 0x0000000c0e00720c */ /* 0x0a0fe40003f46270 */
[----:B------:R-:W-:-:S02]  /*2e200*/  ISETP.GE.AND P3, PT, R13, R12, PT ;  /* 0x0000000c0d00720c */ /* 0x000fc40003f66270 */
[----:B------:R-:W-:Y:S01]  /*2e210*/  ISETP.GE.AND P4, PT, R23, R12, PT ;  /* 0x0000000c1700720c */ /* 0x000fe20003f86270 */
[----:B------:R-:W-:-:S12]  /*2e220*/  BRA.DIV UR4, `(.L_x_4585) ;  /* 0x0000009604907947 */ /* 0x000fd8000b800000 */
[----:B------:R-:W4:Y:S04]  /*2e230*/  SHFL.IDX PT, R2, R5, RZ, 0x1c1f ;  /* 0x001c1fff05027589 */ /* 0x000f2800000e0000 */
[----:B------:R-:W5:Y:S04]  /*2e240*/  SHFL.IDX PT, R3, R10, RZ, 0x1c1f ;  /* 0x001c1fff0a037589 */ /* 0x000f6800000e0000 */
[----:B------:R-:W-:Y:S04]  /*2e250*/  SHFL.IDX PT, R8, R10, 0x2, 0x1c1f ;  /* 0x005c1f000a087f89 */ /* 0x000fe800000e0000 */
        /* <DEDUP_REMOVED lines=21> */
[----:B----4-:R-:W-:-:S04]  /*2e3b0*/  IADD3 R2, P0, R23, R2, RZ ;  /* 0x0000000217027210 */ /* 0x010fc80007f1e0ff */
[----:B------:R-:W-:-:S05]  /*2e3c0*/  IADD3.X R3, RZ, R8, RZ, P0, !PT ;  /* 0x00000008ff037210 */ /* 0x000fca00007fe4ff */
[----:B------:R-:W-:Y:S04]  /*2e3d0*/  LDGSTS.E.BYPASS.LTC128B.128 [R0+0x25a00], desc[UR50][R2.64], !P4 ;  /* 0x25a0000002007fae */ /* 0x000fe8000e101d72 */
[----:B------:R-:W-:Y:S04]  /*2e3e0*/  LDGSTS.E.BYPASS.LTC128B.128 [R0+0x28200], desc[UR50][R2.64+0x40], !P3 ;  /* 0x2820004002007fae */ /* 0x000fe8000d901d72 */
[----:B------:R4:W-:Y:S04]  /*2e3f0*/  LDGSTS.E.BYPASS.LTC128B.128 [R0+0x2aa00], desc[UR50][R2.64+0x80], !P2 ;  /* 0x2aa0008002007fae */ /* 0x0009e8000d101d72 */
[----:B----4-:R4:W0:Y:S02]  /*2e400*/  SHFL.IDX PT, R2, R6, RZ, 0x1c1f ;  /* 0x001c1fff06027589 */ /* 0x01082400000e0000 */
.L_x_4885:
[----:B0-----:R-:W-:-:S05]  /*2e410*/  IADD3 R2, P0, R23, R2, RZ ;  /* 0x0000000217027210 */ /* 0x001fca0007f1e0ff */
        /* <DEDUP_REMOVED lines=9> */
.L_x_4586:
        /* <DEDUP_REMOVED lines=11> */
.L_x_4587:
[----:B------:R-:W-:Y:S01]  /*2e560*/  IMAD.U32 R0, RZ, RZ, UR37 ;  /* 0x00000025ff007e24 */ /* 0x000fe2000f8e00ff */
[----:B------:R0:W-:Y:S04]  /*2e570*/  SYNCS.ARRIVE.TRANS64.A1T0 RZ, [R4+URZ+0x33430], RZ ;  /* 0x033430ff04ff79a7 */ /* 0x0001e8000810003f */
[----:B------:R-:W-:-:S13]  /*2e580*/  ISETP.NE.AND P0, PT, R0, 0x3, PT ;  /* 0x000000030000780c */ /* 0x000fda0003f05270 */
[----:B0-----:R-:W-:Y:S05]  /*2e590*/  @!P0 BRA `(.L_x_4588) ;  /* 0x0000000000048947 */ /* 0x001fea0003800000 */
[----:B------:R-:W-:Y:S01]  /*2e5a0*/  BPT.TRAP 0x1 ;  /* 0x000000040000795c */ /* 0x000fe20000300000 */
.L_x_4588:
[----:B------:R-:W-:Y:S01]  /*2e5b0*/  LOP3.LUT R3, R21, 0x1, RZ, 0x3c, !PT ;  /* 0x0000000115037812 */ /* 0x000fe200078e3cff */
[----:B------:R-:W-:Y:S01]  /*2e5c0*/  IMAD R2, R20, 0x8, R17 ;  /* 0x0000000814027824 */ /* 0x000fe200078e0211 */
[----:B------:R-:W-:Y:S02]  /*2e5d0*/  BSSY B0, `(.L_x_4589) ;  /* 0x0000004000007945 */ /* 0x000fe40003800000 */
[----:B------:R-:W-:-:S04]  /*2e5e0*/  SHF.L.U32 R3, R3, 0x1f, RZ ;  /* 0x0000001f03037819 */ /* 0x000fc800000006ff */
[----:B------:R-:W0:Y:S02]  /*2e5f0*/  SYNCS.PHASECHK.TRANS64.TRYWAIT P2, [R2+URZ+0x33470], R3 ;  /* 0x03347003020075a7 */ /* 0x000e24000804017f */
[----:B0-----:R-:W-:Y:S05]  /*2e600*/  @!P2 BRA `(.L_x_4590) ;  /* 0x000000980014a947 */ /* 0x001fea0003800000 */
.L_x_4886:
[----:B------:R-:W-:Y:S05]  /*2e610*/  BSYNC B0 ;  /* 0x0000000000007941 */ /* 0x000fea0003800000 */
.L_x_4589:
[----:B------:R-:W-:-:S05]  /*2e620*/  IMAD.U32 R0, RZ, RZ, UR39 ;  /* 0x00000027ff007e24 */ /* 0x000fca000f8e00ff */
[----:B------:R-:W-:-:S13]  /*2e630*/  ISETP.NE.AND P2, PT, R0, 0x3, PT ;  /* 0x000000030000780c */ /* 0x000fda0003f45270 */
[----:B------:R-:W-:Y:S05]  /*2e640*/  @!P2 BRA `(.L_x_4591) ;  /* 0x000000000004a947 */ /* 0x000fea0003800000 */
[----:B------:R-:W-:Y:S01]  /*2e650*/  BPT.TRAP 0x1 ;  /* 0x000000040000795c */ /* 0x000fe20000300000 */
.L_x_4591:
[----:B------:R-:W-:Y:S01]  /*2e660*/  SHF.L.U32 R3, R21, 0x1f, RZ ;  /* 0x0000001f15037819 */ /* 0x000fe200000006ff */
[----:B------:R-:W-:-:S03]  /*2e670*/  IMAD R0, R20, 0x7800, RZ ;  /* 0x0000780014007824 */ /* 0x000fc600078e02ff */
[----:B------:R-:W0:Y:S02]  /*2e680*/  SYNCS.PHASECHK.TRANS64.TRYWAIT P2, [R2+URZ+0x33460], R3 ;  /* 0x03346003020075a7 */ /* 0x000e24000804017f */
[----:B0-----:R-:W-:Y:S05]  /*2e690*/  @!P2 BRA `(.L_x_4592) ;  /* 0x000000980004a947 */ /* 0x001fea0003800000 */
.L_x_4887:
[C---:B--23--:R-:W-:Y:S01]  /*2e6a0*/  LOP3.LUT R4, R0.reuse, R22, RZ, 0xfc, !PT ;  /* 0x0000001600047212 */ /* 0x04cfe200078efcff */
[----:B------:R-:W-:Y:S05]  /*2e6b0*/  WARPSYNC.ALL ;  /* 0x0000000000007948 */ /* 0x000fea0003800000 */
[----:B------:R-:W-:Y:S01]  /*2e6c0*/  IADD3 R5, R17, R4, RZ ;  /* 0x0000000411057210 */ /* 0x000fe20007ffe0ff */
[C---:B------:R-:W-:Y:S01]  /*2e6d0*/  VIADD R12, R0.reuse, 0x2800 ;  /* 0x00002800000c7836 */ /* 0x040fe20000000000 */
[C---:B------:R-:W-:Y:S01]  /*2e6e0*/  LOP3.LUT R3, R0.reuse, R16, RZ, 0xfc, !PT ;  /* 0x0000001000037212 */ /* 0x040fe200078efcff */
[C---:B------:R-:W-:Y:S01]  /*2e6f0*/  VIADD R13, R0.reuse, 0x800 ;  /* 0x00000800000d7836 */ /* 0x040fe20000000000 */
[C---:B------:R-:W-:Y:S01]  /*2e700*/  IADD3 R21, R0.reuse, 0x5000, RZ ;  /* 0x0000500000157810 */ /* 0x040fe20007ffe0ff */
[----:B------:R-:W-:Y:S01]  /*2e710*/  VIADD R15, R0, 0x3000 ;  /* 0x00003000000f7836 */ /* 0x000fe20000000000 */
[----:B----4-:R-:W0:Y:S01]  /*2e720*/  LDSM.16.MT88.4 R4, [R5+0xf200] ;  /* 0x00f200000504783b */ /* 0x010e220000004200 */
[----:B------:R-:W-:-:S02]  /*2e730*/  IMAD.IADD R3, R19, 0x1, R3 ;  /* 0x0000000113037824 */ /* 0x000fc400078e0203 */
[C---:B------:R-:W-:Y:S02]  /*2e740*/  VIADD R20, R0.reuse, 0x2000 ;  /* 0x0000200000147836 */ /* 0x040fe40000000000 */
[----:B------:R-:W-:Y:S02]  /*2e750*/  VIADD R14, R0, 0x5800 ;  /* 0x00005800000e7836 */ /* 0x000fe40000000000 */
[----:B------:R-:W-:-:S05]  /*2e760*/  IMAD.U32 R23, RZ, RZ, UR39 ;  /* 0x00000027ff177e24 */ /* 0x000fca000f8e00ff */
[----:B------:R-:W-:Y:S02]  /*2e770*/  ISETP.NE.AND P2, PT, R23, 0x3, PT ;  /* 0x000000031700780c */ /* 0x000fe40003f45270 */
[C-C-:B0-----:R-:W-:Y:S02]  /*2e780*/  PRMT R8, R4.reuse, 0x6420, R5.reuse ;  /* 0x0000642004087816 */ /* 0x141fe40000000005 */
[----:B------:R-:W-:Y:S02]  /*2e790*/  PRMT R9, R4, 0x7531, R5 ;  /* 0x0000753104097816 */ /* 0x000fe40000000005 */
[----:B------:R-:W-:Y:S02]  /*2e7a0*/  LOP3.LUT R4, R12, R22, RZ, 0xfc, !PT ;  /* 0x000000160c047212 */ /* 0x000fe400078efcff */
[C-C-:B------:R-:W-:Y:S02]  /*2e7b0*/  PRMT R10, R6.reuse, 0x6420, R7.reuse ;  /* 0x00006420060a7816 */ /* 0x140fe40000000007 */
[----:B------:R-:W-:Y:S01]  /*2e7c0*/  PRMT R11, R6, 0x7531, R7 ;  /* 0x00007531060b7816 */ /* 0x000fe20000000007 */
[----:B------:R-:W-:Y:S01]  /*2e7d0*/  IMAD.IADD R4, R17, 0x1, R4 ;  /* 0x0000000111047824 */ /* 0x000fe200078e0204 */
[----:B------:R-:W-:-:S03]  /*2e7e0*/  LOP3.LUT R12, R12, R16, RZ, 0xfc, !PT ;  /* 0x000000100c0c7212 */ /* 0x000fc600078efcff */
[----:B------:R0:W-:Y:S02]  /*2e7f0*/  STSM.16.M88.4 [R3], R8 ;  /* 0x0000000803007844 */ /* 0x0001e40000000200 */
[----:B------:R-:W-:Y:S02]  /*2e800*/  IMAD.IADD R12, R19, 0x1, R12 ;  /* 0x00000001130c7824 */ /* 0x000fe400078e020c */
[----:B------:R-:W2:Y:S01]  /*2e810*/  LDSM.16.MT88.4 R4, [R4+0xf200] ;  /* 0x00f200000404783b */ /* 0x000ea20000004200 */
[C---:B0-----:R-:W-:Y:S02]  /*2e820*/  LOP3.LUT R3, R13.reuse, R16, RZ, 0xfc, !PT ;  /* 0x000000100d037212 */ /* 0x041fe400078efcff */
[----:B------:R-:W-:-:S03]  /*2e830*/  LOP3.LUT R13, R13, R22, RZ, 0xfc, !PT ;  /* 0x000000160d0d7212 */ /* 0x000fc600078efcff */
[----:B------:R-:W-:Y:S01]  /*2e840*/  IMAD.IADD R3, R19, 0x1, R3 ;  /* 0x0000000113037824 */ /* 0x000fe200078e0203 */
[C-C-:B--2---:R-:W-:Y:S02]  /*2e850*/  PRMT R8, R4.reuse, 0x6420, R5.reuse ;  /* 0x0000642004087816 */ /* 0x144fe40000000005 */
[----:B------:R-:W-:Y:S02]  /*2e860*/  PRMT R9, R4, 0x7531, R5 ;  /* 0x0000753104097816 */ /* 0x000fe40000000005 */
[C-C-:B------:R-:W-:Y:S02]  /*2e870*/  PRMT R10, R6.reuse, 0x6420, R7.reuse ;  /* 0x00006420060a7816 */ /* 0x140fe40000000007 */
[----:B------:R-:W-:-:S05]  /*2e880*/  PRMT R11, R6, 0x7531, R7 ;  /* 0x00007531060b7816 */ /* 0x000fca0000000007 */
[----:B------:R0:W-:Y:S02]  /*2e890*/  STSM.16.M88.4 [R3], R8 ;  /* 0x0000000803007844 */ /* 0x0001e40000000200 */
[C---:B0-----:R-:W-:Y:S02]  /*2e8a0*/  LOP3.LUT R3, R21.reuse, R22, RZ, 0xfc, !PT ;  /* 0x0000001615037212 */ /* 0x041fe400078efcff */
[----:B------:R-:W-:-:S03]  /*2e8b0*/  LOP3.LUT R21, R21, R16, RZ, 0xfc, !PT ;  /* 0x0000001015157212 */ /* 0x000fc600078efcff */
[----:B------:R-:W-:Y:S02]  /*2e8c0*/  IMAD.IADD R3, R17, 0x1, R3 ;  /* 0x0000000111037824 */ /* 0x000fe400078e0203 */
[----:B------:R-:W-:-:S03]  /*2e8d0*/  IMAD.IADD R21, R19, 0x1, R21 ;  /* 0x0000000113157824 */ /* 0x000fc600078e0215 */
[----:B------:R0:W2:Y:S02]  /*2e8e0*/  LDSM.16.MT88.4 R4, [R3+0xf200] ;  /* 0x00f200000304783b */ /* 0x0000a40000004200 */
[----:B0-----:R-:W-:Y:S01]  /*2e8f0*/  VIADD R3, R0, 0x1000 ;  /* 0x0000100000037836 */ /* 0x001fe20000000000 */
[C-C-:B--2---:R-:W-:Y:S02]  /*2e900*/  PRMT R8, R4.reuse, 0x6420, R5.reuse ;  /* 0x0000642004087816 */ /* 0x144fe40000000005 */
[----:B------:R-:W-:Y:S02]  /*2e910*/  PRMT R9, R4, 0x7531, R5 ;  /* 0x0000753104097816 */ /* 0x000fe40000000005 */
[----:B------:R-:W-:Y:S02]  /*2e920*/  LOP3.LUT R4, R3, R16, RZ, 0xfc, !PT ;  /* 0x0000001003047212 */ /* 0x000fe400078efcff */
[C-C-:B------:R-:W-:Y:S02]  /*2e930*/  PRMT R10, R6.reuse, 0x6420, R7.reuse ;  /* 0x00006420060a7816 */ /* 0x140fe40000000007 */
[----:B------:R-:W-:Y:S01]  /*2e940*/  PRMT R11, R6, 0x7531, R7 ;  /* 0x00007531060b7816 */ /* 0x000fe20000000007 */
[----:B------:R-:W-:Y:S01]  /*2e950*/  IMAD.IADD R4, R19, 0x1, R4 ;  /* 0x0000000113047824 */ /* 0x000fe200078e0204 */
[----:B------:R-:W-:-:S04]  /*2e960*/  LOP3.LUT R3, R3, R22, RZ, 0xfc, !PT ;  /* 0x0000001603037212 */ /* 0x000fc800078efcff */
[----:B------:R0:W-:Y:S01]  /*2e970*/  STSM.16.M88.4 [R4], R8 ;  /* 0x0000000804007844 */ /* 0x0001e20000000200 */
[C---:B------:R-:W-:Y:S02]  /*2e980*/  IMAD.IADD R3, R17.reuse, 0x1, R3 ;  /* 0x0000000111037824 */ /* 0x040fe400078e0203 */
[----:B0-----:R-:W-:Y:S02]  /*2e990*/  IMAD.IADD R4, R17, 0x1, R13 ;  /* 0x0000000111047824 */ /* 0x001fe400078e020d */
[----:B------:R-:W-:-:S04]  /*2e9a0*/  VIADD R13, R0, 0x1800 ;  /* 0x00001800000d7836 */ /* 0x000fc80000000000 */
[----:B------:R-:W0:Y:S02]  /*2e9b0*/  LDSM.16.MT88.4 R4, [R4+0xf200] ;  /* 0x00f200000404783b */ /* 0x000e240000004200 */
[C-C-:B0-----:R-:W-:Y:S02]  /*2e9c0*/  PRMT R8, R4.reuse, 0x6420, R5.reuse ;  /* 0x0000642004087816 */ /* 0x141fe40000000005 */
[----:B------:R-:W-:Y:S02]  /*2e9d0*/  PRMT R9, R4, 0x7531, R5 ;  /* 0x0000753104097816 */ /* 0x000fe40000000005 */
[----:B------:R-:W-:Y:S02]  /*2e9e0*/  LOP3.LUT R4, R13, R16, RZ, 0xfc, !PT ;  /* 0x000000100d047212 */ /* 0x000fe400078efcff */
[C-C-:B------:R-:W-:Y:S02]  /*2e9f0*/  PRMT R10, R6.reuse, 0x6420, R7.reuse ;  /* 0x00006420060a7816 */ /* 0x140fe40000000007 */
[----:B------:R-:W-:-:S02]  /*2ea00*/  PRMT R11, R6, 0x7531, R7 ;  /* 0x00007531060b7816 */ /* 0x000fc40000000007 */
[----:B------:R-:W-:Y:S02]  /*2ea10*/  IADD3 R4, R19, R4, RZ ;  /* 0x0000000413047210 */ /* 0x000fe40007ffe0ff */
[----:B------:R-:W-:-:S03]  /*2ea20*/  LOP3.LUT R13, R13, R22, RZ, 0xfc, !PT ;  /* 0x000000160d0d7212 */ /* 0x000fc600078efcff */
        /* <DEDUP_REMOVED lines=15> */
[----:B------:R-:W-:Y:S02]  /*2eb20*/  LOP3.LUT R14, R14, R16, RZ, 0xfc, !PT ;  /* 0x000000100e0e7212 */ /* 0x000fe400078efcff */
[----:B------:R-:W-:Y:S02]  /*2eb30*/  IADD3 R4, R17, R4, RZ ;  /* 0x0000000411047210 */ /* 0x000fe40007ffe0ff */
[----:B------:R-:W-:-:S04]  /*2eb40*/  IADD3 R14, R19, R14, RZ ;  /* 0x0000000e130e7210 */ /* 0x000fc80007ffe0ff */
[----:B------:R-:W0:Y:S02]  /*2eb50*/  LDSM.16.MT88.4 R4, [R4+0xf200] ;  /* 0x00f200000404783b */ /* 0x000e240000004200 */
[C-C-:B0-----:R-:W-:Y:S02]  /*2eb60*/  PRMT R8, R4.reuse, 0x6420, R5.reuse ;  /* 0x0000642004087816 */ /* 0x141fe40000000005 */
[----:B------:R-:W-:Y:S02]  /*2eb70*/  PRMT R9, R4, 0x7531, R5 ;  /* 0x0000753104097816 */ /* 0x000fe40000000005 */
[C-C-:B------:R-:W-:Y:S02]  /*2eb80*/  PRMT R10, R6.reuse, 0x6420, R7.reuse ;  /* 0x00006420060a7816 */ /* 0x140fe40000000007 */
[----:B------:R-:W-:-:S05]  /*2eb90*/  PRMT R11, R6, 0x7531, R7 ;  /* 0x00007531060b7816 */ /* 0x000fca0000000007 */
[----:B------:R-:W-:Y:S04]  /*2eba0*/  STSM.16.M88.4 [R12], R8 ;  /* 0x000000080c007844 */ /* 0x000fe80000000200 */
[----:B------:R0:W2:Y:S02]  /*2ebb0*/  LDSM.16.MT88.4 R4, [R3+0xf200] ;  /* 0x00f200000304783b */ /* 0x0000a40000004200 */
[C---:B0-----:R-:W-:Y:S02]  /*2ebc0*/  VIADD R3, R0.reuse, 0x3800 ;  /* 0x0000380000037836 */ /* 0x041fe40000000000 */
[----:B------:R-:W-:Y:S01]  /*2ebd0*/  VIADD R12, R0, 0x6000 ;  /* 0x00006000000c7836 */ /* 0x000fe20000000000 */
[C-C-:B--2---:R-:W-:Y:S02]  /*2ebe0*/  PRMT R8, R4.reuse, 0x6420, R5.reuse ;  /* 0x0000642004087816 */ /* 0x144fe40000000005 */
[----:B------:R-:W-:-:S02]  /*2ebf0*/  PRMT R9, R4, 0x7531, R5 ;  /* 0x0000753104097816 */ /* 0x000fc40000000005 */
[----:B------:R-:W-:Y:S02]  /*2ec00*/  LOP3.LUT R4, R3, R22, RZ, 0xfc, !PT ;  /* 0x0000001603047212 */ /* 0x000fe400078efcff */
[C-C-:B------:R-:W-:Y:S02]  /*2ec10*/  PRMT R10, R6.reuse, 0x6420, R7.reuse ;  /* 0x00006420060a7816 */ /* 0x140fe40000000007 */
[----:B------:R-:W-:Y:S01]  /*2ec20*/  PRMT R11, R6, 0x7531, R7 ;  /* 0x00007531060b7816 */ /* 0x000fe20000000007 */
[----:B------:R-:W-:Y:S01]  /*2ec30*/  IMAD.IADD R4, R17, 0x1, R4 ;  /* 0x0000000111047824 */ /* 0x000fe200078e0204 */
[----:B------:R-:W-:-:S03]  /*2ec40*/  LOP3.LUT R3, R3, R16, RZ, 0xfc, !PT ;  /* 0x0000001003037212 */ /* 0x000fc600078efcff */
[----:B------:R0:W-:Y:S01]  /*2ec50*/  STSM.16.M88.4 [R15], R8 ;  /* 0x000000080f007844 */ /* 0x0001e20000000200 */
[----:B------:R-:W-:-:S03]  /*2ec60*/  IADD3 R3, R19, R3, RZ ;  /* 0x0000000313037210 */ /* 0x000fc60007ffe0ff */
[----:B------:R-:W2:Y:S01]  /*2ec70*/  LDSM.16.MT88.4 R4, [R4+0xf200] ;  /* 0x00f200000404783b */ /* 0x000ea20000004200 */
[----:B0-----:R-:W-:Y:S01]  /*2ec80*/  VIADD R15, R0, 0x4000 ;  /* 0x00004000000f7836 */ /* 0x001fe20000000000 */
        /* <DEDUP_REMOVED lines=10> */
[C---:B0-----:R-:W-:Y:S02]  /*2ed30*/  LOP3.LUT R3, R15.reuse, R16, RZ, 0xfc, !PT ;  /* 0x000000100f037212 */ /* 0x041fe400078efcff */
[----:B------:R-:W-:-:S03]  /*2ed40*/  LOP3.LUT R15, R15, R22, RZ, 0xfc, !PT ;  /* 0x000000160f0f7212 */ /* 0x000fc600078efcff */
[----:B------:R-:W-:Y:S01]  /*2ed50*/  IMAD.IADD R3, R19, 0x1, R3 ;  /* 0x0000000113037824 */ /* 0x000fe200078e0203 */
[C-C-:B--2---:R-:W-:Y:S02]  /*2ed60*/  PRMT R8, R4.reuse, 0x6420, R5.reuse ;  /* 0x0000642004087816 */ /* 0x144fe40000000005 */
[----:B------:R-:W-:Y:S01]  /*2ed70*/  PRMT R9, R4, 0x7531, R5 ;  /* 0x0000753104097816 */ /* 0x000fe20000000005 */
[----:B------:R-:W-:Y:S01]  /*2ed80*/  IMAD.IADD R4, R17, 0x1, R13 ;  /* 0x0000000111047824 */ /* 0x000fe200078e020d */
[--C-:B------:R-:W-:Y:S01]  /*2ed90*/  PRMT R10, R6, 0x6420, R7.reuse ;  /* 0x00006420060a7816 */ /* 0x100fe20000000007 */
[----:B------:R-:W-:Y:S01]  /*2eda0*/  VIADD R13, R0, 0x6800 ;  /* 0x00006800000d7836 */ /* 0x000fe20000000000 */
[----:B------:R-:W-:-:S05]  /*2edb0*/  PRMT R11, R6, 0x7531, R7 ;  /* 0x00007531060b7816 */ /* 0x000fca0000000007 */
[----:B------:R0:W-:Y:S04]  /*2edc0*/  STSM.16.M88.4 [R3], R8 ;  /* 0x0000000803007844 */ /* 0x0001e80000000200 */
[----:B------:R-:W2:Y:S01]  /*2edd0*/  LDSM.16.MT88.4 R4, [R4+0xf200] ;  /* 0x00f200000404783b */ /* 0x000ea20000004200 */
[C---:B0-----:R-:W-:Y:S01]  /*2ede0*/  IADD3 R3, R0.reuse, 0x4800, RZ ;  /* 0x0000480000037810 */ /* 0x041fe20007ffe0ff */
[----:B------:R-:W-:Y:S01]  /*2edf0*/  VIADD R0, R0, 0x7000 ;  /* 0x0000700000007836 */ /* 0x000fe20000000000 */
[C-C-:B--2---:R-:W-:Y:S02]  /*2ee00*/  PRMT R8, R4.reuse, 0x6420, R5.reuse ;  /* 0x0000642004087816 */ /* 0x144fe40000000005 */
[----:B------:R-:W-:Y:S02]  /*2ee10*/  PRMT R9, R4, 0x7531, R5 ;  /* 0x0000753104097816 */ /* 0x000fe40000000005 */
[----:B------:R-:W-:-:S02]  /*2ee20*/  LOP3.LUT R4, R3, R16, RZ, 0xfc, !PT ;  /* 0x0000001003047212 */ /* 0x000fc400078efcff */
        /* <DEDUP_REMOVED lines=8> */
[----:B------:R-:W-:Y:S02]  /*2eeb0*/  LOP3.LUT R4, R13, R22, RZ, 0xfc, !PT ;  /* 0x000000160d047212 */ /* 0x000fe400078efcff */
        /* <DEDUP_REMOVED lines=8> */
[----:B------:R-:W-:Y:S01]  /*2ef40*/  PRMT R9, R4, 0x7531, R5 ;  /* 0x0000753104097816 */ /* 0x000fe20000000005 */
[----:B------:R-:W-:Y:S01]  /*2ef50*/  IMAD.IADD R4, R17, 0x1, R20 ;  /* 0x0000000111047824 */ /* 0x000fe200078e0214 */
        /* <DEDUP_REMOVED lines=10> */
[----:B------:R-:W-:Y:S04]  /*2f000*/  STSM.16.M88.4 [R12], R8 ;  /* 0x000000080c007844 */ /* 0x000fe80000000200 */
[----:B------:R-:W0:Y:S02]  /*2f010*/  LDSM.16.MT88.4 R4, [R6+0xf200] ;  /* 0x00f200000604783b */ /* 0x000e240000004200 */
[C-C-:B0-----:R-:W-:Y:S02]  /*2f020*/  PRMT R8, R4.reuse, 0x6420, R5.reuse ;  /* 0x0000642004087816 */ /* 0x141fe40000000005 */
[----:B------:R-:W-:Y:S02]  /*2f030*/  PRMT R9, R4, 0x7531, R5 ;  /* 0x0000753104097816 */ /* 0x000fe40000000005 */
[----:B------:R-:W-:-:S02]  /*2f040*/  LOP3.LUT R4, R0, R22, RZ, 0xfc, !PT ;  /* 0x0000001600047212 */ /* 0x000fc400078efcff */
[C-C-:B------:R-:W-:Y:S02]  /*2f050*/  PRMT R10, R6.reuse, 0x6420, R7.reuse ;  /* 0x00006420060a7816 */ /* 0x140fe40000000007 */
[----:B------:R-:W-:Y:S02]  /*2f060*/  PRMT R11, R6, 0x7531, R7 ;  /* 0x00007531060b7816 */ /* 0x000fe40000000007 */
[----:B------:R-:W-:Y:S02]  /*2f070*/  IADD3 R4, R17, R4, RZ ;  /* 0x0000000411047210 */ /* 0x000fe40007ffe0ff */
[----:B------:R-:W-:Y:S01]  /*2f080*/  LOP3.LUT R0, R0, R16, RZ, 0xfc, !PT ;  /* 0x0000001000007212 */ /* 0x000fe200078efcff */
[----:B------:R-:W-:Y:S04]  /*2f090*/  STSM.16.M88.4 [R13], R8 ;  /* 0x000000080d007844 */ /* 0x000fe80000000200 */
[----:B------:R-:W0:Y:S01]  /*2f0a0*/  LDSM.16.MT88.4 R4, [R4+0xf200] ;  /* 0x00f200000404783b */ /* 0x000e220000004200 */
[----:B------:R-:W-:Y:S01]  /*2f0b0*/  IMAD.IADD R0, R19, 0x1, R0 ;  /* 0x0000000113007824 */ /* 0x000fe200078e0200 */
[----:B0-----:R-:W-:-:S02]  /*2f0c0*/  PRMT R8, R4, 0x6420, R5 ;  /* 0x0000642004087816 */ /* 0x001fc40000000005 */
[----:B------:R-:W-:Y:S02]  /*2f0d0*/  PRMT R9, R4, 0x7531, R5 ;  /* 0x0000753104097816 */ /* 0x000fe40000000005 */
[C-C-:B------:R-:W-:Y:S02]  /*2f0e0*/  PRMT R10, R6.reuse, 0x6420, R7.reuse ;  /* 0x00006420060a7816 */ /* 0x140fe40000000007 */
        /* <DEDUP_REMOVED lines=10> */
.L_x_4593:
[----:B--2---:R2:W-:Y:S01]  /*2f190*/  SYNCS.ARRIVE.TRANS64.A1T0 RZ, [R2+URZ+0x33450], RZ ;  /* 0x033450ff02ff79a7 */ /* 0x0045e2000810003f */
[----:B------:R-:W-:Y:S06]  /*2f1a0*/  BAR.SYNC.DEFER_BLOCKING 0x2, 0x80 ;  /* 0x0082000000007b1d */ /* 0x000fec0000010000 */
[----:B------:R-:W-:Y:S05]  /*2f1b0*/  @!P0 BRA `(.L_x_4594) ;  /* 0x0000000000048947 */ /* 0x000fea0003800000 */
[----:B------:R-:W-:Y:S01]  /*2f1c0*/  BPT.TRAP 0x1 ;  /* 0x000000040000795c */ /* 0x000fe20000300000 */
.L_x_4594:
[----:B0-----:R-:W3:Y:S01]  /*2f1d0*/  LDL R0, [R1+0x14] ;  /* 0x0000140001007983 */ /* 0x001ee20000100800 */
[----:B--2---:R-:W-:Y:S02]  /*2f1e0*/  VIADD R2, R2, 0x33480 ;  /* 0x0003348002027836 */ /* 0x004fe40000000000 */
[----:B------:R-:W-:Y:S02]  /*2f1f0*/  IMAD.MOV.U32 R20, RZ, RZ, R32 ;  /* 0x000000ffff147224 */ /* 0x000fe400078e0020 */
[----:B------:R-:W-:Y:S01]  /*2f200*/  IMAD.MOV.U32 R21, RZ, RZ, R37 ;  /* 0x000000ffff157224 */ /* 0x000fe200078e0025 */
[----:B---3--:R-:W-:-:S04]  /*2f210*/  PRMT R2, R0, 0x654, R2 ;  /* 0x0000065400027816 */ /* 0x008fc80000000002 */
[----:B------:R2:W-:Y:S01]  /*2f220*/  SYNCS.ARRIVE.TRANS64.RED.A1T0 RZ, [R2+URZ], RZ ;  /* 0x000000ff02ff79a7 */ /* 0x0005e2000810043f */
[----:B------:R-:W-:Y:S05]  /*2f230*/  @P1 BRA `(.L_x_4595) ;  /* 0xffffffe0007c1947 */ /* 0x000fea000383ffff */
.L_x_4575:
[----:B0-----:R-:W2:Y:S01]  /*2f240*/  S2R R0, SR_TID.X ;  /* 0x0000000000007919 */ /* 0x001ea20000002100 */
[----:B------:R-:W-:Y:S01]  /*2f250*/  BSSY B0, `(.L_x_4596) ;  /* 0x0000012000007945 */ /* 0x000fe20003800000 */
[----:B--2---:R-:W-:Y:S02]  /*2f260*/  LOP3.LUT R2, R0, 0x7f, RZ, 0xc0, !PT ;  /* 0x0000007f00027812 */ /* 0x004fe400078ec0ff */
[----:B------:R-:W-:Y:S02]  /*2f270*/  MOV R0, UR37 ;  /* 0x0000002500007c02 */ /* 0x000fe40008000f00 */
[----:B------:R-:W-:Y:S02]  /*2f280*/  ISETP.NE.AND P1, PT, R2, RZ, PT ;  /* 0x000000ff0200720c */ /* 0x000fe40003f25270 */
[----:B------:R-:W-:-:S11]  /*2f290*/  ISETP.NE.AND P0, PT, R0, 0x3, PT ;  /* 0x000000030000780c */ /* 0x000fd60003f05270 */
[----:B------:R-:W-:Y:S05]  /*2f2a0*/  @P1 BRA `(.L_x_4597) ;  /* 0x0000000000301947 */ /* 0x000fea0003800000 */
[----:B------:R-:W0:Y:S01]  /*2f2b0*/  S2R R5, SR_LANEID ;  /* 0x0000000000057919 */ /* 0x000e220000000000 */
[----:B------:R-:W-:Y:S01]  /*2f2c0*/  VOTEU.ANY UR4, UPT, PT ;  /* 0x0000000000047886 */ /* 0x000fe200038e0100 */
[----:B------:R-:W2:Y:S01]  /*2f2d0*/  LDC.64 R2, c[0x0][0xc60] ;  /* 0x00031800ff027b82 */ /* 0x000ea20000000a00 */
[----:B------:R-:W0:Y:S02]  /*2f2e0*/  FLO.U32 R0, UR4 ;  /* 0x0000000400007d00 */ /* 0x000e2400080e0000 */
[----:B0-----:R-:W-:-:S06]  /*2f2f0*/  ISETP.EQ.U32.AND P1, PT, R0, R5, PT ;  /* 0x000000050000720c */ /* 0x001fcc0003f22070 */
[----:B------:R-:W2:Y:S07]  /*2f300*/  POPC R5, UR4 ;  /* 0x0000000400057d09 */ /* 0x000eae0008000000 */
[----:B--2---:R-:W2:Y:S01]  /*2f310*/  @P1 ATOMG.E.ADD.STRONG.GPU PT, R3, desc[UR50][R2.64], R5 ;  /* 0x00000005020319a8 */ /* 0x004ea200081ee1f2 */
[----:B------:R-:W0:Y:S02]  /*2f320*/  S2R R4, SR_LTMASK ;  /* 0x0000000000047919 */ /* 0x000e240000003900 */
[----:B0-----:R-:W-:-:S04]  /*2f330*/  LOP3.LUT R4, R4, UR4, RZ, 0xc0, !PT ;  /* 0x0000000404047c12 */ /* 0x001fc8000f8ec0ff */
[----:B------:R-:W0:Y:S01]  /*2f340*/  POPC R7, R4 ;  /* 0x0000000400077309 */ /* 0x000e220000000000 */
[----:B--2---:R-:W0:Y:S02]  /*2f350*/  SHFL.IDX PT, R0, R3, R0, 0x1f ;  /* 0x00001f0003007589 */ /* 0x004e2400000e0000 */
[----:B0-----:R-:W-:-:S07]  /*2f360*/  IADD3 R24, R0, UR38, R7 ;  /* 0x0000002600187c10 */ /* 0x001fce000fffe007 */
.L_x_4597:
[----:B------:R-:W-:Y:S05]  /*2f370*/  BSYNC B0 ;  /* 0x0000000000007941 */ /* 0x000fea0003800000 */
.L_x_4596:
[----:B------:R-:W-:Y:S05]  /*2f380*/  @!P0 BRA `(.L_x_4598) ;  /* 0x0000000000048947 */ /* 0x000fea0003800000 */
[----:B------:R-:W-:Y:S01]  /*2f390*/  BPT.TRAP 0x1 ;  /* 0x000000040000795c */ /* 0x000fe20000300000 */
.L_x_4598:
[----:B------:R-:W-:Y:S01]  /*2f3a0*/  LOP3.LUT R3, R37, 0x1, RZ, 0x3c, !PT ;  /* 0x0000000125037812 */ /* 0x000fe200078e3cff */
[----:B------:R-:W-:Y:S01]  /*2f3b0*/  IMAD R0, R32, 0x8, R17 ;  /* 0x0000000820007824 */ /* 0x000fe200078e0211 */
[----:B------:R-:W-:Y:S02]  /*2f3c0*/  BSSY B0, `(.L_x_4599) ;  /* 0x0000004000007945 */ /* 0x000fe40003800000 */
[----:B------:R-:W-:-:S04]  /*2f3d0*/  SHF.L.U32 R3, R3, 0x1f, RZ ;  /* 0x0000001f03037819 */ /* 0x000fc800000006ff */
[----:B------:R-:W0:Y:S02]  /*2f3e0*/  SYNCS.PHASECHK.TRANS64.TRYWAIT P1, [R0+URZ+0x33470], R3 ;  /* 0x03347003000075a7 */ /* 0x000e24000802017f */
[----:B0-----:R-:W-:Y:S05]  /*2f3f0*/  @!P1 BRA `(.L_x_4600) ;  /* 0x0000008800c09947 */ /* 0x001fea0003800000 */
.L_x_4888:
[----:B------:R-:W-:Y:S05]  /*2f400*/  BSYNC B0 ;  /* 0x0000000000007941 */ /* 0x000fea0003800000 */
.L_x_4599:
[----:B------:R-:W-:-:S05]  /*2f410*/  IMAD.U32 R2, RZ, RZ, UR39 ;  /* 0x00000027ff027e24 */ /* 0x000fca000f8e00ff */
[----:B------:R-:W-:-:S13]  /*2f420*/  ISETP.NE.AND P1, PT, R2, 0x3, PT ;  /* 0x000000030200780c */ /* 0x000fda0003f25270 */
[----:B------:R-:W-:Y:S05]  /*2f430*/  @!P1 BRA `(.L_x_4601) ;  /* 0x0000000000049947 */ /* 0x000fea0003800000 */
[----:B------:R-:W-:Y:S01]  /*2f440*/  BPT.TRAP 0x1 ;  /* 0x000000040000795c */ /* 0x000fe20000300000 */
.L_x_4601:
[----:B0-----:R-:W-:-:S04]  /*2f450*/  SHF.L.U32 R3, R37, 0x1f, RZ ;  /* 0x0000001f25037819 */ /* 0x001fc800000006ff */
[----:B------:R-:W0:Y:S02]  /*2f460*/  SYNCS.PHASECHK.TRANS64.TRYWAIT P1, [R0+URZ+0x33460], R3 ;  /* 0x03346003000075a7 */ /* 0x000e24000802017f */
[----:B0-----:R-:W-:Y:S05]  /*2f470*/  @!P1 BRA `(.L_x_4602) ;  /* 0x0000008800b49947 */ /* 0x001fea0003800000 */
.L_x_4889:
[----:B------:R-:W-:Y:S01]  /*2f480*/  IMAD R2, R32, 0x7800, RZ ;  /* 0x0000780020027824 */ /* 0x000fe200078e02ff */
[----:B------:R-:W-:Y:S05]  /*2f490*/  WARPSYNC.ALL ;  /* 0x0000000000007948 */ /* 0x000fea0003800000 */
[C---:B------:R-:W-:Y:S01]  /*2f4a0*/  LOP3.LUT R4, R2.reuse, R22, RZ, 0xfc, !PT ;  /* 0x0000001602047212 */ /* 0x040fe200078efcff */
[C---:B------:R-:W-:Y:S01]  /*2f4b0*/  VIADD R13, R2.reuse, 0x2800 ;  /* 0x00002800020d7836 */ /* 0x040fe20000000000 */
[C---:B------:R-:W-:Y:S01]  /*2f4c0*/  IADD3 R18, R2.reuse, 0x2000, RZ ;  /* 0x0000200002127810 */ /* 0x040fe20007ffe0ff */
[----:B0-----:R-:W-:Y:S02]  /*2f4d0*/  VIADD R3, R2, 0x800 ;  /* 0x0000080002037836 */ /* 0x001fe40000000000 */
[----:B------:R-:W-:-:S02]  /*2f4e0*/  IMAD.IADD R5, R17, 0x1, R4 ;  /* 0x0000000111057824 */ /* 0x000fc400078e0204 */
[----:B------:R-:W-:Y:S02]  /*2f4f0*/  VIADD R20, R2, 0x5000 ;  /* 0x0000500002147836 */ /* 0x000fe40000000000 */
[----:B------:R-:W-:Y:S02]  /*2f500*/  IMAD.U32 R23, RZ, RZ, UR39 ;  /* 0x00000027ff177e24 */ /* 0x000fe4000f8e00ff */
[----:B------:R-:W0:Y:S03]  /*2f510*/  LDSM.16.MT88.4 R4, [R5+0xf200] ;  /* 0x00f200000504783b */ /* 0x000e260000004200 */
[----:B------:R-:W-:Y:S02]  /*2f520*/  ISETP.NE.AND P1, PT, R23, 0x3, PT ;  /* 0x000000031700780c */ /* 0x000fe40003f25270 */
[C-C-:B0-----:R-:W-:Y:S02]  /*2f530*/  PRMT R8, R4.reuse, 0x6420, R5.reuse ;  /* 0x0000642004087816 */ /* 0x141fe40000000005 */
[----:B------:R-:W-:-:S02]  /*2f540*/  PRMT R9, R4, 0x7531, R5 ;  /* 0x0000753104097816 */ /* 0x000fc40000000005 */
[----:B------:R-:W-:Y:S02]  /*2f550*/  LOP3.LUT R4, R2, R16, RZ, 0xfc, !PT ;  /* 0x0000001002047212 */ /* 0x000fe400078efcff */
[C-C-:B------:R-:W-:Y:S02]  /*2f560*/  PRMT R10, R6.reuse, 0x6420, R7.reuse ;  /* 0x00006420060a7816 */ /* 0x140fe40000000007 */
[----:B------:R-:W-:Y:S01]  /*2f570*/  PRMT R11, R6, 0x7531, R7 ;  /* 0x00007531060b7816 */ /* 0x000fe20000000007 */
[----:B------:R-:W-:Y:S01]  /*2f580*/  IMAD.IADD R12, R19, 0x1, R4 ;  /* 0x00000001130c7824 */ /* 0x000fe200078e0204 */
[C---:B------:R-:W-:Y:S02]  /*2f590*/  LOP3.LUT R4, R13.reuse, R22, RZ, 0xfc, !PT ;  /* 0x000000160d047212 */ /* 0x040fe400078efcff */
[----:B------:R-:W-:Y:S02]  /*2f5a0*/  LOP3.LUT R13, R13, R16, RZ, 0xfc, !PT ;  /* 0x000000100d0d7212 */ /* 0x000fe400078efcff */
[----:B------:R-:W-:Y:S01]  /*2f5b0*/  IADD3 R6, R17, R4, RZ ;  /* 0x0000000411067210 */ /* 0x000fe20007ffe0ff */
[----:B------:R0:W-:Y:S02]  /*2f5c0*/  STSM.16.M88.4 [R12], R8 ;  /* 0x000000080c007844 */ /* 0x0001e40000000200 */
[----:B------:R-:W-:-:S03]  /*2f5d0*/  IMAD.IADD R13, R19, 0x1, R13 ;  /* 0x00000001130d7824 */ /* 0x000fc600078e020d */
[----:B------:R-:W2:Y:S01]  /*2f5e0*/  LDSM.16.MT88.4 R4, [R6+0xf200] ;  /* 0x00f200000604783b */ /* 0x000ea20000004200 */
[----:B0-----:R-:W-:Y:S01]  /*2f5f0*/  VIADD R12, R2, 0x1000 ;  /* 0x00001000020c7836 */ /* 0x001fe20000000000 */
[C-C-:B--2---:R-:W-:Y:S02]  /*2f600*/  PRMT R8, R4.reuse, 0x6420, R5.reuse ;  /* 0x0000642004087816 */ /* 0x144fe40000000005 */
[----:B------:R-:W-:Y:S02]  /*2f610*/  PRMT R9, R4, 0x7531, R5 ;  /* 0x0000753104097816 */ /* 0x000fe40000000005 */
[----:B------:R-:W-:Y:S02]  /*2f620*/  LOP3.LUT R4, R3, R16, RZ, 0xfc, !PT ;  /* 0x0000001003047212 */ /* 0x000fe400078efcff */
[C-C-:B------:R-:W-:Y:S02]  /*2f630*/  PRMT R10, R6.reuse, 0x6420, R7.reuse ;  /* 0x00006420060a7816 */ /* 0x140fe40000000007 */
[----:B------:R-:W-:Y:S01]  /*2f640*/  PRMT R11, R6, 0x7531, R7 ;  /* 0x00007531060b7816 */ /* 0x000fe20000000007 */
[----:B------:R-:W-:Y:S01]  /*2f650*/  IMAD.IADD R14, R19, 0x1, R4 ;  /* 0x00000001130e7824 */ /* 0x000fe200078e0204 */
[----:B------:R-:W-:-:S02]  /*2f660*/  LOP3.LUT R4, R20, R22, RZ, 0xfc, !PT ;  /* 0x0000001614047212 */ /* 0x000fc400078efcff */
[----:B------:R-:W-:Y:S02]  /*2f670*/  LOP3.LUT R20, R20, R16, RZ, 0xfc, !PT ;  /* 0x0000001014147212 */ /* 0x000fe400078efcff */
[----:B------:R0:W-:Y:S01]  /*2f680*/  STSM.16.M88.4 [R14], R8 ;  /* 0x000000080e007844 */ /* 0x0001e20000000200 */
[----:B------:R-:W-:Y:S01]  /*2f690*/  IMAD.IADD R5, R17, 0x1, R4 ;  /* 0x0000000111057824 */ /* 0x000fe200078e0204 */
[----:B------:R-:W-:-:S05]  /*2f6a0*/  IADD3 R20, R19, R20, RZ ;  /* 0x0000001413147210 */ /* 0x000fca0007ffe0ff */
[----:B------:R-:W2:Y:S01]  /*2f6b0*/  LDSM.16.MT88.4 R4, [R5+0xf200] ;  /* 0x00f200000504783b */ /* 0x000ea20000004200 */
[----:B0-----:R-:W-:Y:S01]  /*2f6c0*/  VIADD R14, R2, 0x1800 ;  /* 0x00001800020e7836 */ /* 0x001fe20000000000 */
[C-C-:B--2---:R-:W-:Y:S02]  /*2f6d0*/  PRMT R8, R4.reuse, 0x6420, R5.reuse ;  /* 0x0000642004087816 */ /* 0x144fe40000000005 */
[----:B------:R-:W-:Y:S02]  /*2f6e0*/  PRMT R9, R4, 0x7531, R5 ;  /* 0x0000753104097816 */ /* 0x000fe40000000005 */
[----:B------:R-:W-:Y:S02]  /*2f6f0*/  LOP3.LUT R4, R12, R16, RZ, 0xfc, !PT ;  /* 0x000000100c047212 */ /* 0x000fe400078efcff */
[----:B------:R-:W-:Y:S02]  /*2f700*/  PRMT R10, R6, 0x6420, R7 ;  /* 0x00006420060a7816 */ /* 0x000fe40000000007 */
[----:B------:R-:W-:-:S02]  /*2f710*/  IADD3 R15, R19, R4, RZ ;  /* 0x00000004130f7210 */ /* 0x000fc40007ffe0ff */
[-C--:B------:R-:W-:Y:S01]  /*2f720*/  LOP3.LUT R4, R3, R22.reuse, RZ, 0xfc, !PT ;  /* 0x0000001603047212 */ /* 0x080fe200078efcff */
[----:B------:R-:W-:Y:S01]  /*2f730*/  VIADD R3, R2, 0x3000 ;  /* 0x0000300002037836 */ /* 0x000fe20000000000 */
[----:B------:R-:W-:Y:S02]  /*2f740*/  PRMT R11, R6, 0x7531, R7 ;  /* 0x00007531060b7816 */ /* 0x000fe40000000007 */
[----:B------:R-:W-:Y:S01]  /*2f750*/  LOP3.LUT R12, R12, R22, RZ, 0xfc, !PT ;  /* 0x000000160c0c7212 */ /* 0x000fe200078efcff */
[----:B------:R-:W-:Y:S02]  /*2f760*/  IMAD.IADD R6, R17, 0x1, R4 ;  /* 0x0000000111067824 */ /* 0x000fe400078e0204 */
[----:B------:R0:W-:Y:S04]  /*2f770*/  STSM.16.M88.4 [R15], R8 ;  /* 0x000000080f007844 */ /* 0x0001e80000000200 */
[----:B------:R-:W2:Y:S01]  /*2f780*/  LDSM.16.MT88.4 R4, [R6+0xf200] ;  /* 0x00f200000604783b */ /* 0x000ea20000004200 */
[----:B0-----:R-:W-:Y:S01]  /*2f790*/  VIADD R15, R2, 0x5800 ;  /* 0x00005800020f7836 */ /* 0x001fe20000000000 */
[----:B--2---:R-:W-:-:S02]  /*2f7a0*/  PRMT R8, R4, 0x6420, R5 ;  /* 0x0000642004087816 */ /* 0x004fc40000000005 */
[----:B------:R-:W-:Y:S02]  /*2f7b0*/  PRMT R9, R4, 0x7531, R5 ;  /* 0x0000753104097816 */ /* 0x000fe40000000005 */
[----:B------:R-:W-:Y:S02]  /*2f7c0*/  LOP3.LUT R4, R14, R16, RZ, 0xfc, !PT ;  /* 0x000000100e047212 */ /* 0x000fe400078efcff */
[C-C-:B------:R-:W-:Y:S02]  /*2f7d0*/  PRMT R10, R6.reuse, 0x6420, R7.reuse ;  /* 0x00006420060a7816 */ /* 0x140fe40000000007 */
[----:B------:R-:W-:Y:S01]  /*2f7e0*/  PRMT R11, R6, 0x7531, R7 ;  /* 0x00007531060b7816 */ /* 0x000fe20000000007 */
[----:B------:R-:W-:Y:S01]  /*2f7f0*/  IMAD.IADD R21, R19, 0x1, R4 ;  /* 0x0000000113157824 */ /* 0x000fe200078e0204 */
[C---:B------:R-:W-:Y:S02]  /*2f800*/  LOP3.LUT R4, R3.reuse, R22, RZ, 0xfc, !PT ;  /* 0x0000001603047212 */ /* 0x040fe400078efcff */
[----:B------:R-:W-:-:S02]  /*2f810*/  LOP3.LUT R3, R3, R16, RZ, 0xfc, !PT ;  /* 0x0000001003037212 */ /* 0x000fc400078efcff */
[----:B------:R-:W-:Y:S01]  /*2f820*/  STSM.16.M88.4 [R21], R8 ;  /* 0x0000000815007844 */ /* 0x000fe20000000200 */
[----:B------:R-:W-:Y:S01]  /*2f830*/  IMAD.IADD R5, R17, 0x1, R4 ;  /* 0x0000000111057824 */ /* 0x000fe200078e0204 */
[----:B------:R-:W-:-:S05]  /*2f840*/  LOP3.LUT R14, R14, R22, RZ, 0xfc, !PT ;  /* 0x000000160e0e7212 */ /* 0x000fca00078efcff */
[----:B------:R-:W0:Y:S02]  /*2f850*/  LDSM.16.MT88.4 R4, [R5+0xf200] ;  /* 0x00f200000504783b */ /* 0x000e240000004200 */
[C-C-:B0-----:R-:W-:Y:S02]  /*2f860*/  PRMT R8, R4.reuse, 0x6420, R5.reuse ;  /* 0x0000642004087816 */ /* 0x141fe40000000005 */
[----:B------:R-:W-:Y:S02]  /*2f870*/  PRMT R9, R4, 0x7531, R5 ;  /* 0x0000753104097816 */ /* 0x000fe40000000005 */
[C-C-:B------:R-:W-:Y:S02]  /*2f880*/  PRMT R10, R6.reuse, 0x6420, R7.reuse ;  /* 0x00006420060a7816 */ /* 0x140fe40000000007 */
[----:B------:R-:W-:Y:S02]  /*2f890*/  PRMT R11, R6, 0x7531, R7 ;  /* 0x00007531060b7816 */ /* 0x000fe40000000007 */
[----:B------:R-:W-:-:S02]  /*2f8a0*/  LOP3.LUT R4, R18, R16, RZ, 0xfc, !PT ;  /* 0x0000001012047212 */ /* 0x000fc400078efcff */
[C---:B------:R-:W-:Y:S02]  /*2f8b0*/  LOP3.LUT R6, R15.reuse, R22, RZ, 0xfc, !PT ;  /* 0x000000160f067212 */ /* 0x040fe400078efcff */
[----:B------:R-:W-:Y:S01]  /*2f8c0*/  LOP3.LUT R15, R15, R16, RZ, 0xfc, !PT ;  /* 0x000000100f0f7212 */ /* 0x000fe200078efcff */
[----:B------:R-:W-:Y:S01]  /*2f8d0*/  IMAD.IADD R4, R19, 0x1, R4 ;  /* 0x0000000113047824 */ /* 0x000fe200078e0204 */
[----:B------:R-:W-:Y:S01]  /*2f8e0*/  LOP3.LUT R18, R18, R22, RZ, 0xfc, !PT ;  /* 0x0000001612127212 */ /* 0x000fe200078efcff */
[----:B------:R-:W-:Y:S02]  /*2f8f0*/  IMAD.IADD R21, R17, 0x1, R6 ;  /* 0x0000000111157824 */ /* 0x000fe400078e0206 */
[----:B------:R-:W-:Y:S01]  /*2f900*/  IMAD.IADD R15, R19, 0x1, R15 ;  /* 0x00000001130f7824 */ /* 0x000fe200078e020f */
[----:B------:R-:W-:Y:S01]  /*2f910*/  STSM.16.M88.4 [R4], R8 ;  /* 0x0000000804007844 */ /* 0x000fe20000000200 */
[----:B------:R-:W-:-:S03]  /*2f920*/  IMAD.IADD R18, R17, 0x1, R18 ;  /* 0x0000000111127824 */ /* 0x000fc600078e0212 */
[----:B------:R-:W0:Y:S02]  /*2f930*/  LDSM.16.MT88.4 R4, [R21+0xf200] ;  /* 0x00f200001504783b */ /* 0x000e240000004200 */
[C-C-:B0-----:R-:W-:Y:S02]  /*2f940*/  PRMT R8, R4.reuse, 0x6420, R5.reuse ;  /* 0x0000642004087816 */ /* 0x141fe40000000005 */
[----:B------:R-:W-:Y:S01]  /*2f950*/  PRMT R9, R4, 0x7531, R5 ;  /* 0x0000753104097816 */ /* 0x000fe20000000005 */
[----:B------:R-:W-:Y:S01]  /*2f960*/  IMAD.IADD R5, R17, 0x1, R12 ;  /* 0x0000000111057824 */ /* 0x000fe200078e020c */
[C-C-:B------:R-:W-:Y:S02]  /*2f970*/  PRMT R10, R6.reuse, 0x6420, R7.reuse ;  /* 0x00006420060a7816 */ /* 0x140fe40000000007 */
[----:B------:R-:W-:Y:S02]  /*2f980*/  PRMT R11, R6, 0x7531, R7 ;  /* 0x00007531060b7816 */ /* 0x000fe40000000007 */
[----:B------:R-:W-:Y:S01]  /*2f990*/  IADD3 R12, R19, R3, RZ ;  /* 0x00000003130c7210 */ /* 0x000fe20007ffe0ff */
[----:B------:R-:W-:-:S02]  /*2f9a0*/  VIADD R3, R2, 0x3800 ;  /* 0x0000380002037836 */ /* 0x000fc40000000000 */
        /* <DEDUP_REMOVED lines=11> */
[----:B------:R-:W-:Y:S01]  /*2fa60*/  IMAD.IADD R21, R19, 0x1, R3 ;  /* 0x0000000113157824 */ /* 0x000fe200078e0203 */
[C---:B------:R-:W-:Y:S01]  /*2fa70*/  IADD3 R3, R2.reuse, 0x4000, RZ ;  /* 0x0000400002037810 */ /* 0x040fe20007ffe0ff */
[----:B------:R-:W2:Y:S01]  /*2fa80*/  LDSM.16.MT88.4 R4, [R6+0xf200] ;  /* 0x00f200000604783b */ /* 0x000ea20000004200 */
[----:B0-----:R-:W-:Y:S01]  /*2fa90*/  VIADD R12, R2, 0x4800 ;  /* 0x00004800020c7836 */ /* 0x001fe20000000000 */
[C-C-:B--2---:R-:W-:Y:S02]  /*2faa0*/  PRMT R8, R4.reuse, 0x6420, R5.reuse ;  /* 0x0000642004087816 */ /* 0x144fe40000000005 */
        /* <DEDUP_REMOVED lines=13> */
[----:B------:R-:W-:-:S03]  /*2fb80*/  IMAD.IADD R7, R17, 0x1, R14 ;  /* 0x0000000111077824 */ /* 0x000fc600078e020e */
[----:B------:R-:W-:Y:S04]  /*2fb90*/  STSM.16.M88.4 [R4], R8 ;  /* 0x0000000804007844 */ /* 0x000fe80000000200 */
[----:B------:R-:W0:Y:S02]  /*2fba0*/  LDSM.16.MT88.4 R4, [R7+0xf200] ;  /* 0x00f200000704783b */ /* 0x000e240000004200 */
[C-C-:B0-----:R-:W-:Y:S02]  /*2fbb0*/  PRMT R8, R4.reuse, 0x6420, R5.reuse ;  /* 0x0000642004087816 */ /* 0x141fe40000000005 */
[----:B------:R-:W-:Y:S02]  /*2fbc0*/  PRMT R9, R4, 0x7531, R5 ;  /* 0x0000753104097816 */ /* 0x000fe40000000005 */
[----:B------:R-:W-:-:S02]  /*2fbd0*/  PRMT R10, R6, 0x6420, R7 ;  /* 0x00006420060a7816 */ /* 0x000fc40000000007 */
[----:B------:R-:W-:Y:S02]  /*2fbe0*/  PRMT R11, R6, 0x7531, R7 ;  /* 0x00007531060b7816 */ /* 0x000fe40000000007 */
[----:B------:R-:W-:Y:S02]  /*2fbf0*/  LOP3.LUT R4, R12, R16, RZ, 0xfc, !PT ;  /* 0x000000100c047212 */ /* 0x000fe400078efcff */
[-C--:B------:R-:W-:Y:S01]  /*2fc00*/  LOP3.LUT R6, R3, R22.reuse, RZ, 0xfc, !PT ;  /* 0x0000001603067212 */ /* 0x080fe200078efcff */
[----:B------:R-:W-:Y:S01]  /*2fc10*/  VIADD R3, R2, 0x6800 ;  /* 0x0000680002037836 */ /* 0x000fe20000000000 */
[----:B------:R-:W-:Y:S01]  /*2fc20*/  LOP3.LUT R12, R12, R22, RZ, 0xfc, !PT ;  /* 0x000000160c0c7212 */ /* 0x000fe200078efcff */
[----:B------:R-:W-:Y:S02]  /*2fc30*/  IMAD.IADD R4, R19, 0x1, R4 ;  /* 0x0000000113047824 */ /* 0x000fe400078e0204 */
[----:B------:R-:W-:-:S03]  /*2fc40*/  IMAD.IADD R6, R17, 0x1, R6 ;  /* 0x0000000111067824 */ /* 0x000fc600078e0206 */
        /* <DEDUP_REMOVED lines=21> */
[----:B------:R-:W-:Y:S01]  /*2fda0*/  IMAD.IADD R13, R19, 0x1, R4 ;  /* 0x00000001130d7824 */ /* 0x000fe200078e0204 */
[----:B------:R-:W-:-:S04]  /*2fdb0*/  IADD3 R5, R17, R12, RZ ;  /* 0x0000000c11057210 */ /* 0x000fc80007ffe0ff */
[----:B------:R0:W-:Y:S04]  /*2fdc0*/  STSM.16.M88.4 [R13], R8 ;  /* 0x000000080d007844 */ /* 0x0001e80000000200 */
[----:B------:R-:W2:Y:S01]  /*2fdd0*/  LDSM.16.MT88.4 R4, [R5+0xf200] ;  /* 0x00f200000504783b */ /* 0x000ea20000004200 */
[----:B0-----:R-:W-:-:S05]  /*2fde0*/  VIADD R13, R2, 0x7000 ;  /* 0x00007000020d7836 */ /* 0x001fca0000000000 */
[----:B------:R-:W-:Y:S02]  /*2fdf0*/  LOP3.LUT R2, R13, R22, RZ, 0xfc, !PT ;  /* 0x000000160d027212 */ /* 0x000fe400078efcff */
[C-C-:B--2---:R-:W-:Y:S02]  /*2fe00*/  PRMT R8, R4.reuse, 0x6420, R5.reuse ;  /* 0x0000642004087816 */ /* 0x144fe40000000005 */
[----:B------:R-:W-:Y:S02]  /*2fe10*/  PRMT R9, R4, 0x7531, R5 ;  /* 0x0000753104097816 */ /* 0x000fe40000000005 */
[----:B------:R-:W-:Y:S02]  /*2fe20*/  LOP3.LUT R4, R3, R16, RZ, 0xfc, !PT ;  /* 0x0000001003047212 */ /* 0x000fe400078efcff */
[C-C-:B------:R-:W-:Y:S02]  /*2fe30*/  PRMT R10, R6.reuse, 0x6420, R7.reuse ;  /* 0x00006420060a7816 */ /* 0x140fe40000000007 */
[----:B------:R-:W-:Y:S01]  /*2fe40*/  PRMT R11, R6, 0x7531, R7 ;  /* 0x00007531060b7816 */ /* 0x000fe20000000007 */
[----:B------:R-:W-:-:S02]  /*2fe50*/  IMAD.IADD R3, R19, 0x1, R4 ;  /* 0x0000000113037824 */ /* 0x000fc400078e0204 */
[----:B------:R-:W-:Y:S01]  /*2fe60*/  IMAD.IADD R4, R17, 0x1, R2 ;  /* 0x0000000111047824 */ /* 0x000fe200078e0202 */
[----:B------:R-:W-:Y:S02]  /*2fe70*/  LOP3.LUT R2, R13, R16, RZ, 0xfc, !PT ;  /* 0x000000100d027212 */ /* 0x000fe400078efcff */
[----:B------:R-:W-:Y:S03]  /*2fe80*/  STSM.16.M88.4 [R3], R8 ;  /* 0x0000000803007844 */ /* 0x000fe60000000200 */
[----:B------:R-:W-:Y:S01]  /*2fe90*/  IMAD.IADD R2, R19, 0x1, R2 ;  /* 0x0000000113027824 */ /* 0x000fe200078e0202 */
[----:B------:R-:W0:Y:S02]  /*2fea0*/  LDSM.16.MT88.4 R4, [R4+0xf200] ;  /* 0x00f200000404783b */ /* 0x000e240000004200 */
[C-C-:B0-----:R-:W-:Y:S02]  /*2feb0*/  PRMT R8, R4.reuse, 0x6420, R5.reuse ;  /* 0x0000642004087816 */ /* 0x141fe40000000005 */
[----:B------:R-:W-:-:S02]  /*2fec0*/  PRMT R9, R4, 0x7531, R5 ;  /* 0x0000753104097816 */ /* 0x000fc40000000005 */
        /* <DEDUP_REMOVED lines=11> */
.L_x_4603:
[----:B--2---:R2:W-:Y:S01]  /*2ff80*/  SYNCS.ARRIVE.TRANS64.A1T0 RZ, [R0+URZ+0x33450], RZ ;  /* 0x033450ff00ff79a7 */ /* 0x0045e2000810003f */
[----:B------:R-:W-:Y:S06]  /*2ff90*/  BAR.SYNC.DEFER_BLOCKING 0x2, 0x80 ;  /* 0x0082000000007b1d */ /* 0x000fec0000010000 */
[----:B------:R-:W-:Y:S05]  /*2ffa0*/  @!P0 BRA `(.L_x_4604) ;  /* 0x0000000000048947 */ /* 0x000fea0003800000 */
[----:B------:R-:W-:Y:S01]  /*2ffb0*/  BPT.TRAP 0x1 ;  /* 0x000000040000795c */ /* 0x000fe20000300000 */
.L_x_4604:
[----:B0-----:R-:W3:Y:S01]  /*2ffc0*/  LDL R2, [R1+0x14] ;  /* 0x0000140001027983 */ /* 0x001ee20000100800 */
[----:B--2---:R-:W-:Y:S01]  /*2ffd0*/  IADD3 R0, R0, 0x33480, RZ ;  /* 0x0003348000007810 */ /* 0x004fe20007ffe0ff */
[----:B------:R-:W-:-:S05]  /*2ffe0*/  VIADD R32, R32, 0x1 ;  /* 0x0000000120207836 */ /* 0x000fca0000000000 */
[----:B------:R-:W-:-:S04]  /*2fff0*/  ISETP.NE.AND P0, PT, R32, 0x2, PT ;  /* 0x000000022000780c */ /* 0x000fc80003f05270 */
[----:B------:R-:W-:Y:S02]  /*30000*/  SEL R32, R32, RZ, P0 ;  /* 0x000000ff20207207 */ /* 0x000fe40000000000 */
[----:B---3--:R-:W-:-:S04]  /*30010*/  PRMT R0, R2, 0x654, R0 ;  /* 0x0000065402007816 */ /* 0x008fc80000000000 */
[----:B------:R0:W-:Y:S02]  /*30020*/  SYNCS.ARRIVE.TRANS64.RED.A1T0 RZ, [R0+URZ], RZ ;  /* 0x000000ff00ff79a7 */ /* 0x0001e4000810043f */
[----:B0-----:R-:W-:-:S04]  /*30030*/  SEL R0, RZ, 0x1, P0 ;  /* 0x00000001ff007807 */ /* 0x001fc80000000000 */
[----:B------:R-:W-:-:S07]  /*30040*/  LOP3.LUT R37, R37, R0, RZ, 0x3c, !PT ;  /* 0x0000000025257212 */ /* 0x000fce00078e3cff */
.L_x_4543:
[----:B------:R-:W2:Y:S02]  /*30050*/  LDL R0, [R1+0x8] ;  /* 0x0000080001007983 */ /* 0x000ea40000100800 */
[----:B--2---:R-:W-:-:S13]  /*30060*/  LOP3.LUT P0, RZ, R0, 0x80, RZ, 0xc0, !PT ;  /* 0x0000008000ff7812 */ /* 0x004fda000780c0ff */
[----:B------:R-:W-:Y:S05]  /*30070*/  @!P0 BRA `(.L_x_4605) ;  /* 0x0000000000288947 */ /* 0x000fea0003800000 */
[----:B------:R-:W-:Y:S05]  /*30080*/  WARPSYNC.ALL ;  /* 0x0000000000007948 */ /* 0x000fea0003800000 */
[----:B------:R-:W2:Y:S08]  /*30090*/  S2UR UR4, SR_CgaCtaId ;  /* 0x00000000000479c3 */ /* 0x000eb00000008800 */
[----:B------:R-:W-:Y:S01]  /*300a0*/  BAR.SYNC.DEFER_BLOCKING 0x5, 0x180 ;  /* 0x0146000000007b1d */ /* 0x000fe20000010000 */
[----:B------:R-:W-:Y:S01]  /*300b0*/  MOV R17, 0x400 ;  /* 0x0000040000117802 */ /* 0x000fe20000000f00 */
[----:B--2---:R-:W-:-:S05]  /*300c0*/  IMAD.U32 R0, RZ, RZ, UR4 ;  /* 0x00000004ff007e24 */ /* 0x004fca000f8e00ff */
[----:B------:R-:W-:Y:S01]  /*300d0*/  LEA R17, R0, R17, 0x18 ;  /* 0x0000001100117211 */ /* 0x000fe200078ec0ff */
[----:B------:R3:W-:Y:S04]  /*300e0*/  STL [R1+0x14], R0 ;  /* 0x0000140001007387 */ /* 0x0007e80000100800 */
[----:B-1----:R3:W4:Y:S01]  /*300f0*/  LDS.128 R24, [R17+0x334d0] ;  /* 0x0334d00011187984 */ /* 0x0027220000000c00 */
[----:B------:R-:W-:Y:S06]  /*30100*/  BAR.ARV 0x4, 0x180 ;  /* 0x0106000000007b1d */ /* 0x000fec0000002000 */
[----:B------:R-:W-:Y:S05]  /*30110*/  BRA `(.L_x_4606) ;  /* 0x0000000800d87947 */ /* 0x000fea0003800000 */
.L_x_4605:
[----:B------:R-:W1:Y:S01]  /*30120*/  S2R R0, SR_TID.X ;  /* 0x0000000000007919 */ /* 0x000e620000002100 */
[----:B------:R-:W-:Y:S01]  /*30130*/  UMOV UR4, 0xffffffff ;  /* 0xffffffff00047882 */ /* 0x000fe20000000000 */
[----:B-1----:R-:W-:-:S04]  /*30140*/  LOP3.LUT R9, R0, 0x1f, RZ, 0xc0, !PT ;  /* 0x0000001f00097812 */ /* 0x002fc800078ec0ff */
[----:B------:R-:W-:Y:S01]  /*30150*/  ISETP.NE.AND P0, PT, R9, 0x1f, PT ;  /* 0x0000001f0900780c */ /* 0x000fe20003f05270 */
[----:B------:R-:W-:-:S12]  /*30160*/  BRA.DIV UR4, `(.L_x_4607) ;  /* 0x0000007e048c7947 */ /* 0x000fd8000b800000 */
[----:B0-----:R-:W-:Y:S01]  /*30170*/  IMAD.IADD R7, R27, 0x1, R9 ;  /* 0x000000011b077824 */ /* 0x001fe200078e0209 */
[----:B------:R-:W-:-:S04]  /*30180*/  ULDC UR4, c[0x0][0xc3c] ;  /* 0x00030f0000047ab9 */ /* 0x000fc80000000800 */
[----:B------:R-:W-:-:S13]  /*30190*/  ISETP.GE.OR P1, PT, R7, UR4, !P0 ;  /* 0x0000000407007c0c */ /* 0x000fda000c726670 */
[----:B------:R-:W0:Y:S08]  /*301a0*/  @!P1 LDC.64 R2, c[0x0][0xc80] ;  /* 0x00032000ff029b82 */ /* 0x000e300000000a00 */
[----:B------:R-:W1:Y:S01]  /*301b0*/  @!P1 LDC.64 R4, c[0x0][0xc78] ;  /* 0x00031e00ff049b82 */ /* 0x000e620000000a00 */
[----:B0-----:R-:W-:-:S05]  /*301c0*/  @!P1 IMAD.WIDE R2, R7, 0x4, R2 ;  /* 0x0000000407029825 */ /* 0x001fca00078e0202 */
[----:B------:R1:W2:Y:S02]  /*301d0*/  @!P1 LDG.E R8, desc[UR50][R2.64] ;  /* 0x0000003202089981 */ /* 0x0002a4000c1e1900 */
[----:B-1----:R-:W-:-:S05]  /*301e0*/  @!P1 IMAD.WIDE R2, R7, 0x4, R4 ;  /* 0x0000000407029825 */ /* 0x002fca00078e0204 */
[----:B------:R-:W3:Y:S01]  /*301f0*/  @!P1 LDG.E R5, desc[UR50][R2.64] ;  /* 0x0000003202059981 */ /* 0x000ee2000c1e1900 */
[----:B------:R-:W-:Y:S01]  /*30200*/  IMAD.MOV.U32 R7, RZ, RZ, RZ ;  /* 0x000000ffff077224 */ /* 0x000fe200078e00ff */
[----:B------:R-:W-:Y:S02]  /*30210*/  MOV R4, RZ ;  /* 0x000000ff00047202 */ /* 0x000fe40000000f00 */
[C---:B------:R-:W-:Y:S01]  /*30220*/  ISETP.GE.U32.AND P2, PT, R9.reuse, 0x2, PT ;  /* 0x000000020900780c */ /* 0x040fe20003f46070 */
[----:B------:R-:W-:Y:S01]  /*30230*/  SHFL.IDX PT, R0, R24, RZ, 0x1f ;  /* 0x00001fff18007589 */ /* 0x000fe200000e0000 */
[C---:B------:R-:W-:Y:S02]  /*30240*/  ISETP.GE.U32.AND P3, PT, R9.reuse, 0x4, PT ;  /* 0x000000040900780c */ /* 0x040fe40003f66070 */
[C---:B------:R-:W-:Y:S01]  /*30250*/  ISETP.GE.U32.AND P4, PT, R9.reuse, 0x8, PT ;  /* 0x000000080900780c */ /* 0x040fe20003f86070 */
[----:B------:R0:W-:Y:S01]  /*30260*/  SHFL.IDX PT, R6, R24, 0x1, 0x1f ;  /* 0x00201f0018067f89 */ /* 0x0001e200000e0000 */
[----:B------:R-:W-:Y:S01]  /*30270*/  ISETP.GE.U32.AND P5, PT, R9, 0x10, PT ;  /* 0x000000100900780c */ /* 0x000fe20003fa6070 */
[----:B0-----:R-:W-:-:S02]  /*30280*/  IMAD.MOV.U32 R24, RZ, RZ, RZ ;  /* 0x000000ffff187224 */ /* 0x001fc400078e00ff */
[----:B--2---:R-:W-:Y:S02]  /*30290*/  @!P1 IMAD.MOV.U32 R7, RZ, RZ, R8 ;  /* 0x000000ffff079224 */ /* 0x004fe400078e0008 */
        /* <DEDUP_REMOVED lines=19> */
.L_x_4899:
[----:B------:R-:W-:Y:S02]  /*303d0*/  ULDC UR4, c[0x0][0xc38] ;  /* 0x00030e0000047ab9 */ /* 0x000fe40000000800 */
[----:B------:R-:W-:-:S04]  /*303e0*/  IMAD.U32 R2, RZ, RZ, UR4 ;  /* 0x00000004ff027e24 */ /* 0x000fc8000f8e00ff */
[----:B-1----:R-:W-:-:S04]  /*303f0*/  IMAD R5, R14, R2, RZ ;  /* 0x000000020e057224 */ /* 0x002fc800078e02ff */
[----:B------:R-:W-:-:S05]  /*30400*/  IMAD.IADD R6, R6, 0x1, R5 ;  /* 0x0000000106067824 */ /* 0x000fca00078e0205 */
[----:B------:R-:W-:-:S13]  /*30410*/  ISETP.GT.AND P6, PT, R6, R0, PT ;  /* 0x000000000600720c */ /* 0x000fda0003fc4270 */
[----:B------:R-:W-:Y:S05]  /*30420*/  @P6 BRA `(.L_x_4608) ;  /* 0x0000000000a46947 */ /* 0x000fea0003800000 */
.L_x_4611:
[----:B------:R-:W1:Y:S01]  /*30430*/  LDC R2, c[0x0][0xc3c] ;  /* 0x00030f00ff027b82 */ /* 0x000e620000000800 */
[----:B------:R-:W-:-:S05]  /*30440*/  VIADD R27, R27, 0x1f ;  /* 0x0000001f1b1b7836 */ /* 0x000fca0000000000 */
[----:B-1----:R-:W-:-:S13]  /*30450*/  ISETP.GE.AND P6, PT, R27, R2, PT ;  /* 0x000000021b00720c */ /* 0x002fda0003fc6270 */
[----:B------:R-:W-:Y:S05]  /*30460*/  @P6 BRA `(.L_x_4609) ;  /* 0x0000000400b86947 */ /* 0x000fea0003800000 */
[----:B0-----:R-:W0:Y:S01]  /*30470*/  S2R R3, SR_TID.X ;  /* 0x0000000000037919 */ /* 0x001e220000002100 */
[----:B------:R-:W-:Y:S02]  /*30480*/  MOV R7, RZ ;  /* 0x000000ff00077202 */ /* 0x000fe40000000f00 */
[----:B0-----:R-:W-:-:S05]  /*30490*/  LOP3.LUT R3, R3, 0x1f, RZ, 0xc0, !PT ;  /* 0x0000001f03037812 */ /* 0x001fca00078ec0ff */
[----:B------:R-:W-:-:S05]  /*304a0*/  IMAD.IADD R9, R27, 0x1, R3 ;  /* 0x000000011b097824 */ /* 0x000fca00078e0203 */
[----:B------:R-:W-:-:S13]  /*304b0*/  ISETP.GE.OR P6, PT, R9, R2, !P0 ;  /* 0x000000020900720c */ /* 0x000fda00047c6670 */
[----:B------:R-:W0:Y:S08]  /*304c0*/  @!P6 LDC.64 R2, c[0x0][0xc80] ;  /* 0x00032000ff02eb82 */ /* 0x000e300000000a00 */
[----:B------:R-:W1:Y:S01]  /*304d0*/  @!P6 LDC.64 R4, c[0x0][0xc78] ;  /* 0x00031e00ff04eb82 */ /* 0x000e620000000a00 */
[----:B0-----:R-:W-:-:S05]  /*304e0*/  @!P6 IMAD.WIDE R2, R9, 0x4, R2 ;  /* 0x000000040902e825 */ /* 0x001fca00078e0202 */
[----:B------:R1:W2:Y:S02]  /*304f0*/  @!P6 LDG.E R7, desc[UR50][R2.64] ;  /* 0x000000320207e981 */ /* 0x0002a4000c1e1900 */
[----:B-1----:R-:W-:-:S04]  /*30500*/  @!P6 IMAD.WIDE R2, R9, 0x4, R4 ;  /* 0x000000040902e825 */ /* 0x002fc800078e0204 */
[----:B------:R-:W-:-:S06]  /*30510*/  IMAD.MOV.U32 R4, RZ, RZ, RZ ;  /* 0x000000ffff047224 */ /* 0x000fcc00078e00ff */
        /* <DEDUP_REMOVED lines=20> */
.L_x_4907:
[----:B------:R-:W-:Y:S02]  /*30660*/  ULDC UR4, c[0x0][0xc38] ;  /* 0x00030e0000047ab9 */ /* 0x000fe40000000800 */
[----:B------:R-:W-:-:S04]  /*30670*/  IMAD.U32 R2, RZ, RZ, UR4 ;  /* 0x00000004ff027e24 */ /* 0x000fc8000f8e00ff */
[----:B-1----:R-:W-:-:S04]  /*30680*/  IMAD R5, R14, R2, RZ ;  /* 0x000000020e057224 */ /* 0x002fc800078e02ff */
[----:B------:R-:W-:-:S05]  /*30690*/  IMAD.IADD R6, R5, 0x1, R6 ;  /* 0x0000000105067824 */ /* 0x000fca00078e0206 */
[----:B------:R-:W-:-:S13]  /*306a0*/  ISETP.GT.AND P6, PT, R6, R0, PT ;  /* 0x000000000600720c */ /* 0x000fda0003fc4270 */
[----:B------:R-:W-:Y:S05]  /*306b0*/  @!P6 BRA `(.L_x_4611) ;  /* 0xfffffffc005ce947 */ /* 0x000fea000383ffff */
.L_x_4608:
        /* <DEDUP_REMOVED lines=9> */
.L_x_4912:
[----:B------:R-:W-:-:S13]  /*30750*/  ISETP.NE.AND P0, PT, R8, RZ, PT ;  /* 0x000000ff0800720c */ /* 0x000fda0003f05270 */
[----:B------:R-:W-:Y:S05]  /*30760*/  @!P0 BRA `(.L_x_4613) ;  /* 0x0000000000108947 */ /* 0x000fea0003800000 */
[----:B------:R-:W-:Y:S01]  /*30770*/  UMOV UR4, 0xffffffff ;  /* 0xffffffff00047882 */ /* 0x000fe20000000000 */
[----:B------:R-:W-:Y:S02]  /*30780*/  VIADD R12, R5, 0xffffffff ;  /* 0xffffffff050c7836 */ /* 0x000fe40000000000 */
[----:B------:R-:W-:Y:S05]  /*30790*/  BRA.DIV UR4, `(.L_x_4614) ;  /* 0x0000008204507947 */ /* 0x000fea000b800000 */
[----:B------:R4:W0:Y:S02]  /*307a0*/  SHFL.IDX PT, R24, R3, R12, 0x1f ;  /* 0x00001f0c03187589 */ /* 0x00082400000e0000 */
.L_x_4613:
[----:B--2---:R-:W-:Y:S01]  /*307b0*/  IABS R8, R7 ;  /* 0x0000000700087213 */ /* 0x004fe20000000000 */
[----:B0-----:R-:W-:Y:S01]  /*307c0*/  IMAD R24, R24, R2, R6 ;  /* 0x0000000218187224 */ /* 0x001fe200078e0206 */
[----:B---3--:R-:W-:Y:S01]  /*307d0*/  IABS R6, R4 ;  /* 0x0000000400067213 */ /* 0x008fe20000000000 */
[----:B------:R-:W-:Y:S01]  /*307e0*/  IMAD.MOV.U32 R2, RZ, RZ, RZ ;  /* 0x000000ffff027224 */ /* 0x000fe200078e00ff */
[----:B------:R-:W0:Y:S01]  /*307f0*/  I2F.RP R9, R8 ;  /* 0x0000000800097306 */ /* 0x000e220000209400 */
[----:B------:R-:W-:Y:S01]  /*30800*/  IMAD.IADD R0, R0, 0x1, -R24 ;  /* 0x0000000100007824 */ /* 0x000fe200078e0a18 */
[----:B------:R-:W-:-:S06]  /*30810*/  IADD3 R27, R5, R27, RZ ;  /* 0x0000001b051b7210 */ /* 0x000fcc0007ffe0ff */
[----:B----4-:R-:W-:Y:S08]  /*30820*/  I2F.RP R12, R6 ;  /* 0x00000006000c7306 */ /* 0x010ff00000209400 */
[----:B0-----:R-:W0:Y:S02]  /*30830*/  MUFU.RCP R9, R9 ;  /* 0x0000000900097308 */ /* 0x001e240000001000 */
[----:B0-----:R-:W-:Y:S01]  /*30840*/  VIADD R10, R9, 0xffffffe ;  /* 0x0ffffffe090a7836 */ /* 0x001fe20000000000 */
[----:B------:R-:W-:-:S05]  /*30850*/  IABS R9, R7 ;  /* 0x0000000700097213 */ /* 0x000fca0000000000 */
[----:B------:R0:W2:Y:S02]  /*30860*/  F2I.FTZ.U32.TRUNC.NTZ R3, R10 ;  /* 0x0000000a00037305 */ /* 0x0000a4000021f000 */
[----:B0-----:R-:W-:Y:S02]  /*30870*/  IABS R10, R0 ;  /* 0x00000000000a7213 */ /* 0x001fe40000000000 */
[----:B--2---:R-:W-:-:S05]  /*30880*/  IADD3 R11, RZ, -R3, RZ ;  /* 0x80000003ff0b7210 */ /* 0x004fca0007ffe0ff */
        /* <DEDUP_REMOVED lines=8> */
[----:B------:R-:W-:-:S04]  /*30910*/  IMAD.MOV.U32 R2, RZ, RZ, RZ ;  /* 0x000000ffff027224 */ /* 0x000fc800078e00ff */
[----:B------:R-:W0:Y:S06]  /*30920*/  F2I.FTZ.U32.TRUNC.NTZ R3, R3 ;  /* 0x0000000300037305 */ /* 0x000e2c000021f000 */
[----:B------:R-:W-:Y:S02]  /*30930*/  @!P1 IMAD.IADD R11, R11, 0x1, -R8 ;  /* 0x000000010b0b9824 */ /* 0x000fe400078e0a08 */
[----:B------:R-:W-:Y:S01]  /*30940*/  @!P1 VIADD R9, R9, 0x1 ;  /* 0x0000000109099836 */ /* 0x000fe20000000000 */
[----:B------:R-:W-:Y:S02]  /*30950*/  ISETP.NE.AND P1, PT, R7, RZ, PT ;  /* 0x000000ff0700720c */ /* 0x000fe40003f25270 */
[----:B------:R-:W-:-:S02]  /*30960*/  ISETP.GE.U32.AND P0, PT, R11, R8, PT ;  /* 0x000000080b00720c */ /* 0x000fc40003f06070 */
[----:B0-----:R-:W-:-:S05]  /*30970*/  IADD3 R11, RZ, -R3, RZ ;  /* 0x80000003ff0b7210 */ /* 0x001fca0007ffe0ff */
[----:B------:R-:W-:-:S06]  /*30980*/  IMAD R11, R11, R6, RZ ;  /* 0x000000060b0b7224 */ /* 0x000fcc00078e02ff */
        /* <DEDUP_REMOVED lines=28> */
.L_x_4609:
[----:B------:R-:W-:Y:S01]  /*30b50*/  UMOV UR4, URZ ;  /* 0x0000003f00047c82 */ /* 0x000fe20008000000 */
[----:B------:R-:W-:Y:S01]  /*30b60*/  UMOV UR5, URZ ;  /* 0x0000003f00057c82 */ /* 0x000fe20008000000 */
[----:B------:R-:W-:Y:S01]  /*30b70*/  ULDC UR6, c[0x0][0xc3c] ;  /* 0x00030f0000067ab9 */ /* 0x000fe20000000800 */
[----:B------:R-:W-:Y:S01]  /*30b80*/  IMAD.MOV.U32 R24, RZ, RZ, R0 ;  /* 0x000000ffff187224 */ /* 0x000fe200078e0000 */
[----:B------:R-:W-:Y:S01]  /*30b90*/  MOV R27, UR6 ;  /* 0x00000006001b7c02 */ /* 0x000fe20008000f00 */
[----:B------:R-:W-:Y:S02]  /*30ba0*/  IMAD.U32 R25, RZ, RZ, UR4 ;  /* 0x00000004ff197e24 */ /* 0x000fe4000f8e00ff */
[----:B------:R-:W-:-:S07]  /*30bb0*/  IMAD.U32 R26, RZ, RZ, UR5 ;  /* 0x00000005ff1a7e24 */ /* 0x000fce000f8e00ff */
.L_x_4615:
        /* <DEDUP_REMOVED lines=12> */
.L_x_4606:
[----:B------:R-:W-:Y:S02]  /*30c80*/  ULDC UR4, c[0x0][0xc3c] ;  /* 0x00030f0000047ab9 */ /* 0x000fe40000000800 */
[----:B----4-:R-:W-:-:S13]  /*30c90*/  ISETP.GE.AND P0, PT, R27, UR4, PT ;  /* 0x000000041b007c0c */ /* 0x010fda000bf06270 */
[----:B------:R-:W-:Y:S05]  /*30ca0*/  @!P0 BRA `(.L_x_4616) ;  /* 0xffffff7c00d08947 */ /* 0x000fea000383ffff */
[----:B------:R-:W-:Y:S05]  /*30cb0*/  BSYNC B7 ;  /* 0x0000000000077941 */ /* 0x000fea0003800000 */
.L_x_4494:
[----:B--23--:R-:W2:Y:S01]  /*30cc0*/  LDL.LU R0, [R1+0x34] ;  /* 0x0000340001007983 */ /* 0x00cea20000300800 */
[----:B------:R-:W-:Y:S01]  /*30cd0*/  BSSY B0, `(.L_x_4617) ;  /* 0x000000b000007945 */ /* 0x000fe20003800000 */
[----:B-1----:R-:W1:Y:S01]  /*30ce0*/  S2R R5, SR_CgaCtaId ;  /* 0x0000000000057919 */ /* 0x002e620000008800 */
[----:B--2---:R-:W-:-:S05]  /*30cf0*/  VIADD R0, R0, 0x1 ;  /* 0x0000000100007836 */ /* 0x004fca0000000000 */
[----:B0-----:R-:W-:-:S04]  /*30d00*/  LEA.HI R2, R0, R0, RZ, 0x1 ;  /* 0x0000000000027211 */ /* 0x001fc800078f08ff */
[----:B------:R-:W-:Y:S02]  /*30d10*/  LOP3.LUT R3, R2, 0xfffffffe, RZ, 0xc0, !PT ;  /* 0xfffffffe02037812 */ /* 0x000fe400078ec0ff */
[----:B------:R-:W-:-:S03]  /*30d20*/  MOV R2, 0x400 ;  /* 0x0000040000027802 */ /* 0x000fc60000000f00 */
[----:B------:R-:W-:Y:S01]  /*30d30*/  IMAD.IADD R0, R0, 0x1, -R3 ;  /* 0x0000000100007824 */ /* 0x000fe200078e0a03 */
[----:B-1----:R-:W-:-:S04]  /*30d40*/  LEA R5, R5, R2, 0x18 ;  /* 0x0000000205057211 */ /* 0x002fc800078ec0ff */
[----:B------:R-:W-:-:S04]  /*30d50*/  SHF.L.U32 R0, R0, 0x1f, RZ ;  /* 0x0000001f00007819 */ /* 0x000fc800000006ff */
[----:B------:R-:W0:Y:S02]  /*30d60*/  SYNCS.PHASECHK.TRANS64.TRYWAIT P0, [R5+URZ+0x33420], R0 ;  /* 0x03342000050075a7 */ /* 0x000e24000800017f */
[----:B0-----:R-:W-:Y:S05]  /*30d70*/  @!P0 BRA `(.L_x_4618) ;  /* 0x0000007c00008947 */ /* 0x001fea0003800000 */
.L_x_4915:
[----:B------:R-:W-:Y:S05]  /*30d80*/  BSYNC B0 ;  /* 0x0000000000007941 */ /* 0x000fea0003800000 */
.L_x_4617:
[----:B------:R-:W-:-:S03]  /*30d90*/  UMOV UR4, 0xffffffff ;  /* 0xffffffff00047882 */ /* 0x000fc60000000000 */
[----:B------:R-:W-:Y:S05]  /*30da0*/  BRA.DIV UR4, `(.L_x_4619) ;  /* 0x0000007e04087947 */ /* 0x000fea000b800000 */
[----:B0-----:R-:W0:Y:S02]  /*30db0*/  S2R R0, SR_TID.X ;  /* 0x0000000000007919 */ /* 0x001e240000002100 */
[----:B0-----:R-:W-:-:S04]  /*30dc0*/  SHF.R.U32.HI R0, RZ, 0x5, R0 ;  /* 0x00000005ff007819 */ /* 0x001fc80000011600 */
[----:B------:R-:W-:-:S05]  /*30dd0*/  LOP3.LUT R0, R0, 0x3, RZ, 0xc0, !PT ;  /* 0x0000000300007812 */ /* 0x000fca00078ec0ff */
[----:B------:R0:W1:Y:S02]  /*30de0*/  SHFL.IDX PT, R14, R0, RZ, 0x1f ;  /* 0x00001fff000e7589 */ /* 0x00006400000e0000 */
.L_x_4918:
[----:B-1----:R-:W-:-:S13]  /*30df0*/  ISETP.NE.AND P0, PT, R14, RZ, PT ;  /* 0x000000ff0e00720c */ /* 0x002fda0003f05270 */
[----:B------:R-:W-:Y:S05]  /*30e00*/  @P0 BRA `(.L_x_4275) ;  /* 0x0000000000a80947 */ /* 0x000fea0003800000 */
[----:B------:R-:W-:-:S03]  /*30e10*/  UMOV UR4, 0xffffffff ;  /* 0xffffffff00047882 */ /* 0x000fc60000000000 */
[----:B------:R-:W-:Y:S05]  /*30e20*/  BRA.DIV UR4, `(.L_x_4620) ;  /* 0x0000007e041c7947 */ /* 0x000fea000b800000 */
[----:B------:R-:W-:-:S13]  /*30e30*/  ELECT P6, URZ, PT ;  /* 0x00000000003f782f */ /* 0x000fda00038c0000 */
.L_x_4921:
[----:B------:R-:W-:Y:S05]  /*30e40*/  @!P6 BRA `(.L_x_4275) ;  /* 0x000000000098e947 */ /* 0x000fea0003800000 */
[----:B------:R-:W-:-:S06]  /*30e50*/  ULOP3.LUT UR4, UR36, 0x2, URZ, 0xfc, !UPT ;  /* 0x0000000224047892 */ /* 0x000fcc000f8efc3f */
[----:B0-----:R-:W-:-:S05]  /*30e60*/  IMAD.U32 R0, RZ, RZ, UR4 ;  /* 0x00000004ff007e24 */ /* 0x001fca000f8e00ff */
[----:B------:R-:W-:-:S13]  /*30e70*/  ISETP.NE.AND P0, PT, R0, 0x3, PT ;  /* 0x000000030000780c */ /* 0x000fda0003f05270 */
[----:B------:R-:W-:Y:S05]  /*30e80*/  @!P0 BRA `(.L_x_4621) ;  /* 0x0000000000048947 */ /* 0x000fea0003800000 */
[----:B------:R-:W-:Y:S01]  /*30e90*/  BPT.TRAP 0x1 ;  /* 0x000000040000795c */ /* 0x000fe20000300000 */
.L_x_4621:
[C---:B------:R-:W-:Y:S01]  /*30ea0*/  IMAD R3, R32.reuse, 0x8, R5 ;  /* 0x0000000820037824 */ /* 0x040fe200078e0205 */
[----:B------:R-:W-:Y:S01]  /*30eb0*/  SHF.L.U32 R2, R37, 0x1f, RZ ;  /* 0x0000001f25027819 */ /* 0x000fe200000006ff */
[----:B------:R-:W-:-:S03]  /*30ec0*/  VIADD R32, R32, 0x1 ;  /* 0x0000000120207836 */ /* 0x000fc60000000000 */
[----:B------:R-:W0:Y:S02]  /*30ed0*/  SYNCS.PHASECHK.TRANS64.TRYWAIT P1, [R3+URZ+0x33440], R2 ;  /* 0x03344002030075a7 */ /* 0x000e24000802017f */
[----:B------:R-:W-:-:S04]  /*30ee0*/  ISETP.NE.AND P2, PT, R32, 0x2, PT ;  /* 0x000000022000780c */ /* 0x000fc80003f45270 */
[----:B------:R-:W-:Y:S01]  /*30ef0*/  SEL R0, RZ, 0x1, P2 ;  /* 0x00000001ff007807 */ /* 0x000fe20001000000 */
[----:B0-----:R-:W-:Y:S08]  /*30f00*/  @!P1 BRA `(.L_x_4622) ;  /* 0x0000007c00049947 */ /* 0x001ff00003800000 */
.L_x_4922:
[----:B------:R-:W-:Y:S02]  /*30f10*/  SEL R32, R32, RZ, P2 ;  /* 0x000000ff20207207 */ /* 0x000fe40001000000 */
[----:B------:R-:W-:Y:S01]  /*30f20*/  LOP3.LUT R0, R37, R0, RZ, 0x3c, !PT ;  /* 0x0000000025007212 */ /* 0x000fe200078e3cff */
[----:B------:R-:W-:Y:S06]  /*30f30*/  @!P0 BRA `(.L_x_4623) ;  /* 0x0000000000048947 */ /* 0x000fec0003800000 */
[----:B------:R-:W-:Y:S01]  /*30f40*/  BPT.TRAP 0x1 ;  /* 0x000000040000795c */ /* 0x000fe20000300000 */
.L_x_4623:
[----:B------:R-:W-:Y:S02]  /*30f50*/  LEA R5, R32, R5, 0x3 ;  /* 0x0000000520057211 */ /* 0x000fe400078e18ff */
[----:B------:R-:W-:-:S04]  /*30f60*/  SHF.L.U32 R0, R0, 0x1f, RZ ;  /* 0x0000001f00007819 */ /* 0x000fc800000006ff */
[----:B------:R-:W1:Y:S02]  /*30f70*/  SYNCS.PHASECHK.TRANS64.TRYWAIT P1, [R5+URZ+0x33440], R0 ;  /* 0x03344000050075a7 */ /* 0x000e64000802017f */
[----:B-1----:R-:W-:Y:S05]  /*30f80*/  @!P1 BRA `(.L_x_4624) ;  /* 0x0000007800f89947 */ /* 0x002fea0003800000 */
.L_x_4923:
[----:B------:R-:W-:Y:S05]  /*30f90*/  @!P0 BRA `(.L_x_4625) ;  /* 0x0000000000048947 */ /* 0x000fea0003800000 */
[----:B------:R-:W-:Y:S01]  /*30fa0*/  BPT.TRAP 0x1 ;  /* 0x000000040000795c */ /* 0x000fe20000300000 */
.L_x_4625:
[----:B------:R-:W2:Y:S02]  /*30fb0*/  SYNCS.PHASECHK.TRANS64.TRYWAIT P1, [R3+URZ+0x33460], R2 ;  /* 0x03346002030075a7 */ /* 0x000ea4000802017f */
[----:B--2---:R-:W-:Y:S05]  /*30fc0*/  @!P1 BRA `(.L_x_4626) ;  /* 0x0000007800fc9947 */ /* 0x004fea0003800000 */
.L_x_4924:
[----:B------:R-:W-:Y:S05]  /*30fd0*/  @!P0 BRA `(.L_x_4627) ;  /* 0x0000000000048947 */ /* 0x000fea0003800000 */
[----:B------:R-:W-:Y:S01]  /*30fe0*/  BPT.TRAP 0x1 ;  /* 0x000000040000795c */ /* 0x000fe20000300000 */
.L_x_4627:
[----:B------:R-:W3:Y:S02]  /*30ff0*/  SYNCS.PHASECHK.TRANS64.TRYWAIT P1, [R5+URZ+0x33460], R0 ;  /* 0x03346000050075a7 */ /* 0x000ee4000802017f */
[----:B---3--:R-:W-:Y:S05]  /*31000*/  @!P1 BRA `(.L_x_4628) ;  /* 0x0000007c00009947 */ /* 0x008fea0003800000 */
.L_x_4925:
[----:B------:R-:W-:Y:S05]  /*31010*/  @!P0 BRA `(.L_x_4629) ;  /* 0x0000000000048947 */ /* 0x000fea0003800000 */
[----:B------:R-:W-:Y:S01]  /*31020*/  BPT.TRAP 0x1 ;  /* 0x000000040000795c */ /* 0x000fe20000300000 */
.L_x_4629:
[----:B------:R-:W4:Y:S02]  /*31030*/  SYNCS.PHASECHK.TRANS64.TRYWAIT P1, [R3+URZ+0x33480], R2 ;  /* 0x03348002030075a7 */ /* 0x000f24000802017f */
[----:B----4-:R-:W-:Y:S05]  /*31040*/  @!P1 BRA `(.L_x_4630) ;  /* 0x0000007c00049947 */ /* 0x010fea0003800000 */
.L_x_4926:
[----:B------:R-:W-:Y:S05]  /*31050*/  @!P0 BRA `(.L_x_4631) ;  /* 0x0000000000048947 */ /* 0x000fea0003800000 */
[----:B------:R-:W-:Y:S01]  /*31060*/  BPT.TRAP 0x1 ;  /* 0x000000040000795c */ /* 0x000fe20000300000 */
.L_x_4631:
[----:B------:R0:W0:Y:S02]  /*31070*/  SYNCS.PHASECHK.TRANS64.TRYWAIT P0, [R5+URZ+0x33480], R0 ;  /* 0x03348000050075a7 */ /* 0x000024000800017f */
[----:B0-----:R-:W-:Y:S05]  /*31080*/  @!P0 NANOSLEEP.SYNCS 0x989680 ;  /* 0x009896800000895d */ /* 0x001fea0003900000 */
[----:B------:R-:W0:Y:S02]  /*31090*/  @!P0 SYNCS.PHASECHK.TRANS64 P0, [R5+URZ+0x33480], R0 ;  /* 0x03348000050085a7 */ /* 0x000e24000800007f */
[----:B0-----:R-:W-:Y:S05]  /*310a0*/  @!P0 BRA `(.L_x_4631) ;  /* 0xfffffffc00f08947 */ /* 0x001fea000383ffff */
.L_x_4275:
[----:B------:R-:W-:Y:S05]  /*310b0*/  BSYNC B8 ;  /* 0x0000000000087941 */ /* 0x000fea0003800000 */
.L_x_4272:
[----:B------:R-:W-:Y:S05]  /*310c0*/  EXIT ;  /* 0x000000000000794d */ /* 0x000fea0003800000 */
.L_x_4295:
[----:B-1----:R1:W2:Y:S02]  /*310d0*/  SYNCS.PHASECHK.TRANS64.TRYWAIT P5, [R93+URZ+0x33490], R94 ;  /* 0x0334905e5d0075a7 */ /* 0x0022a400080a017f */
[----:B--2---:R-:W-:Y:S05]  /*310e0*/  @!P5 NANOSLEEP.SYNCS 0x989680 ;  /* 0x009896800000d95d */ /* 0x004fea0003900000 */
[----:B------:R-:W2:Y:S02]  /*310f0*/  @!P5 SYNCS.PHASECHK.TRANS64 P5, [R93+URZ+0x33490], R94 ;  /* 0x0334905e5d00d5a7 */ /* 0x000ea400080a007f */
[----:B--2---:R-:W-:Y:S05]  /*31100*/  @!P5 BRA `(.L_x_4295) ;  /* 0xfffffffc00f0d947 */ /* 0x004fea000383ffff */
[----:B------:R-:W-:Y:S05]  /*31110*/  BRA `(.L_x_4632) ;  /* 0xfffffd2c005c7947 */ /* 0x000fea000383ffff */
.L_x_4296:
        /* <DEDUP_REMOVED lines=8> */
.L_x_4634:
[----:B------:R-:W-:Y:S05]  /*311a0*/  BSYNC B1 ;  /* 0x0000000000017941 */ /* 0x000fea0003800000 */
.L_x_4633:
        /* <DEDUP_REMOVED lines=8> */
.L_x_4635:
[----:B------:R-:W-:Y:S01]  /*31230*/  IMAD.MOV.U32 R11, RZ, RZ, R14 ;  /* 0x000000ffff0b7224 */ /* 0x000fe200078e000e */
[----:B------:R-:W-:Y:S06]  /*31240*/  BRA `(.L_x_4636) ;  /* 0xfffffd2c00247947 */ /* 0x000fec000383ffff */
.L_x_4321:
[----:B------:R-:W-:Y:S01]  /*31250*/  BSSY B1, `(.L_x_4637) ;  /* 0x0000008000017945 */ /* 0x000fe20003800000 */
[----:B0-----:R-:W-:Y:S01]  /*31260*/  IMAD.MOV.U32 R13, RZ, RZ, R119 ;  /* 0x000000ffff0d7224 */ /* 0x001fe200078e0077 */
[----:B------:R-:W-:Y:S01]  /*31270*/  MOV R12, 0x1 ;  /* 0x00000001000c7802 */ /* 0x000fe20000000f00 */
[----:B----4-:R-:W-:Y:S02]  /*31280*/  IMAD.MOV.U32 R11, RZ, RZ, 0x1e1f ;  /* 0x00001e1fff0b7424 */ /* 0x010fe400078e00ff */
[----:B------:R-:W-:-:S07]  /*31290*/  IMAD.MOV.U32 R15, RZ, RZ, -0x1 ;  /* 0xffffffffff0f7424 */ /* 0x000fce00078e00ff */
[----:B-123--:R-:W-:Y:S05]  /*312a0*/  WARPSYNC.COLLECTIVE R15, `(.L_x_4638) ;  /* 0x000000000f087348 */ /* 0x00efea0003c00000 */
[----:B------:R0:W4:Y:S02]  /*312b0*/  SHFL.IDX P6, R14, R13, R12, R11 ;  /* 0x0000000c0d0e7389 */ /* 0x00012400000c000b */
[----:B01234-:R-:W-:Y:S01]  /*312c0*/  ENDCOLLECTIVE ;  /* 0x000000000000791b */ /* 0x01ffe20003800000 */
.L_x_4638:
[----:B------:R-:W-:Y:S05]  /*312d0*/  BSYNC B1 ;  /* 0x0000000000017941 */ /* 0x000fea0003800000 */
.L_x_4637:
        /* <DEDUP_REMOVED lines=8> */
.L_x_4639:
[----:B------:R-:W-:Y:S01]  /*31360*/  IMAD.MOV.U32 R120, RZ, RZ, R14 ;  /* 0x000000ffff787224 */ /* 0x000fe200078e000e */
[----:B------:R-:W-:Y:S06]  /*31370*/  BRA `(.L_x_4640) ;  /* 0xfffffd5800747947 */ /* 0x000fec000383ffff */
.L_x_4351:
[----:B-1----:R1:W2:Y:S02]  /*31380*/  SYNCS.PHASECHK.TRANS64.TRYWAIT P5, [R93+URZ+0x33490], R94 ;  /* 0x0334905e5d0075a7 */ /* 0x0022a400080a017f */
[----:B--2---:R-:W-:Y:S05]  /*31390*/  @!P5 NANOSLEEP.SYNCS 0x989680 ;  /* 0x009896800000d95d */ /* 0x004fea0003900000 */
[----:B------:R-:W2:Y:S02]  /*313a0*/  @!P5 SYNCS.PHASECHK.TRANS64 P5, [R93+URZ+0x33490], R94 ;  /* 0x0334905e5d00d5a7 */ /* 0x000ea400080a007f */
[----:B--2---:R-:W-:Y:S05]  /*313b0*/  @!P5 BRA `(.L_x_4351) ;  /* 0xfffffffc00f0d947 */ /* 0x004fea000383ffff */
[----:B------:R-:W-:Y:S05]  /*313c0*/  BRA `(.L_x_4641) ;  /* 0xfffffd8c00d47947 */ /* 0x000fea000383ffff */
.L_x_4352:
        /* <DEDUP_REMOVED lines=8> */
.L_x_4643:
[----:B------:R-:W-:Y:S05]  /*31450*/  BSYNC B1 ;  /* 0x0000000000017941 */ /* 0x000fea0003800000 */
.L_x_4642:
        /* <DEDUP_REMOVED lines=8> */
.L_x_4644:
[----:B------:R-:W-:Y:S01]  /*314e0*/  MOV R11, R14 ;  /* 0x0000000e000b7202 */ /* 0x000fe20000000f00 */
[----:B------:R-:W-:Y:S06]  /*314f0*/  BRA `(.L_x_4645) ;  /* 0xfffffd8c00a47947 */ /* 0x000fec000383ffff */
.L_x_4365:
[----:B------:R-:W-:Y:S01]  /*31500*/  BSSY B1, `(.L_x_4646) ;  /* 0x0000008000017945 */ /* 0x000fe20003800000 */
[----:B0-2---:R-:W-:Y:S02]  /*31510*/  IMAD.MOV.U32 R13, RZ, RZ, R119 ;  /* 0x000000ffff0d7224 */ /* 0x005fe400078e0077 */
[----:B------:R-:W-:Y:S02]  /*31520*/  IMAD.MOV.U32 R12, RZ, RZ, 0x1 ;  /* 0x00000001ff0c7424 */ /* 0x000fe400078e00ff */
[----:B----4-:R-:W-:Y:S02]  /*31530*/  IMAD.MOV.U32 R11, RZ, RZ, 0x1e1f ;  /* 0x00001e1fff0b7424 */ /* 0x010fe400078e00ff */
[----:B------:R-:W-:-:S07]  /*31540*/  IMAD.MOV.U32 R15, RZ, RZ, -0x1 ;  /* 0xffffffffff0f7424 */ /* 0x000fce00078e00ff */
[----:B-1-3--:R-:W-:Y:S05]  /*31550*/  WARPSYNC.COLLECTIVE R15, `(.L_x_4647) ;  /* 0x000000000f087348 */ /* 0x00afea0003c00000 */
[----:B------:R0:W2:Y:S02]  /*31560*/  SHFL.IDX P6, R14, R13, R12, R11 ;  /* 0x0000000c0d0e7389 */ /* 0x0000a400000c000b */
[----:B0123--:R-:W-:Y:S01]  /*31570*/  ENDCOLLECTIVE ;  /* 0x000000000000791b */ /* 0x00ffe20003800000 */
.L_x_4647:
[----:B------:R-:W-:Y:S05]  /*31580*/  BSYNC B1 ;  /* 0x0000000000017941 */ /* 0x000fea0003800000 */
.L_x_4646:
        /* <DEDUP_REMOVED lines=8> */
.L_x_4648:
[----:B------:R-:W-:Y:S01]  /*31610*/  IMAD.MOV.U32 R120, RZ, RZ, R14 ;  /* 0x000000ffff787224 */ /* 0x000fe200078e000e */
[----:B------:R-:W-:Y:S06]  /*31620*/  BRA `(.L_x_4649) ;  /* 0xfffffdbc00a47947 */ /* 0x000fec000383ffff */
.L_x_4378:
[----:B0-----:R0:W1:Y:S02]  /*31630*/  SYNCS.PHASECHK.TRANS64.TRYWAIT P3, [R93+URZ+0x33490], R94 ;  /* 0x0334905e5d0075a7 */ /* 0x001064000806017f */
[----:B-1----:R-:W-:Y:S05]  /*31640*/  @!P3 NANOSLEEP.SYNCS 0x989680 ;  /* 0x009896800000b95d */ /* 0x002fea0003900000 */
[----:B------:R-:W1:Y:S02]  /*31650*/  @!P3 SYNCS.PHASECHK.TRANS64 P3, [R93+URZ+0x33490], R94 ;  /* 0x0334905e5d00b5a7 */ /* 0x000e64000806007f */
[----:B-1----:R-:W-:Y:S05]  /*31660*/  @!P3 BRA `(.L_x_4378) ;  /* 0xfffffffc00f0b947 */ /* 0x002fea000383ffff */
[----:B------:R-:W-:Y:S05]  /*31670*/  BRA `(.L_x_4650) ;  /* 0xfffffdec009c7947 */ /* 0x000fea000383ffff */
.L_x_4379:
        /* <DEDUP_REMOVED lines=8> */
.L_x_4652:
[----:B------:R-:W-:Y:S05]  /*31700*/  BSYNC B1 ;  /* 0x0000000000017941 */ /* 0x000fea0003800000 */
.L_x_4651:
        /* <DEDUP_REMOVED lines=8> */
.L_x_4653:
[----:B------:R-:W-:Y:S01]  /*31790*/  IMAD.MOV.U32 R45, RZ, RZ, R14 ;  /* 0x000000ffff2d7224 */ /* 0x000fe200078e000e */
[----:B------:R-:W-:Y:S06]  /*317a0*/  BRA `(.L_x_4654) ;  /* 0xfffffdec00cc7947 */ /* 0x000fec000383ffff */
.L_x_4382:
[----:B------:R-:W-:Y:S01]  /*317b0*/  BSSY B1, `(.L_x_4655) ;  /* 0x0000008000017945 */ /* 0x000fe20003800000 */
[----:B----4-:R-:W-:Y:S01]  /*317c0*/  IMAD.MOV.U32 R13, RZ, RZ, R44 ;  /* 0x000000ffff0d7224 */ /* 0x010fe200078e002c */
[----:B------:R-:W-:Y:S01]  /*317d0*/  MOV R15, 0xffffffff ;  /* 0xffffffff000f7802 */ /* 0x000fe20000000f00 */
[----:B------:R-:W-:Y:S02]  /*317e0*/  IMAD.MOV.U32 R12, RZ, RZ, 0x1 ;  /* 0x00000001ff0c7424 */ /* 0x000fe400078e00ff */
[----:B------:R-:W-:-:S07]  /*317f0*/  IMAD.MOV.U32 R11, RZ, RZ, 0x1e1f ;  /* 0x00001e1fff0b7424 */ /* 0x000fce00078e00ff */
[----:B0123--:R-:W-:Y:S05]  /*31800*/  WARPSYNC.COLLECTIVE R15, `(.L_x_4656) ;  /* 0x000000000f087348 */ /* 0x00ffea0003c00000 */
[----:B------:R4:W0:Y:S02]  /*31810*/  SHFL.IDX P6, R14, R13, R12, R11 ;  /* 0x0000000c0d0e7389 */ /* 0x00082400000c000b */
[----:B01234-:R-:W-:Y:S01]  /*31820*/  ENDCOLLECTIVE ;  /* 0x000000000000791b */ /* 0x01ffe20003800000 */
.L_x_4656:
[----:B------:R-:W-:Y:S05]  /*31830*/  BSYNC B1 ;  /* 0x0000000000017941 */ /* 0x000fea0003800000 */
.L_x_4655:
        /* <DEDUP_REMOVED lines=8> */
.L_x_4657:
[----:B------:R-:W-:Y:S01]  /*318c0*/  MOV R45, R14 ;  /* 0x0000000e002d7202 */ /* 0x000fe20000000f00 */
[----:B------:R-:W-:Y:S06]  /*318d0*/  BRA `(.L_x_4658) ;  /* 0xfffffdf000247947 */ /* 0x000fec000383ffff */
.L_x_4386:
[----:B------:R0:W0:Y:S02]  /*318e0*/  SYNCS.PHASECHK.TRANS64.TRYWAIT P2, [R93+URZ+0x334b0], R94 ;  /* 0x0334b05e5d0075a7 */ /* 0x000024000804017f */
[----:B0-----:R-:W-:Y:S05]  /*318f0*/  @!P2 NANOSLEEP.SYNCS 0x989680 ;  /* 0x009896800000a95d */ /* 0x001fea0003900000 */
[----:B------:R-:W0:Y:S02]  /*31900*/  @!P2 SYNCS.PHASECHK.TRANS64 P2, [R93+URZ+0x334b0], R94 ;  /* 0x0334b05e5d00a5a7 */ /* 0x000e24000804007f */
[----:B0-----:R-:W-:Y:S05]  /*31910*/  @!P2 BRA `(.L_x_4386) ;  /* 0xfffffffc00f0a947 */ /* 0x001fea000383ffff */
[----:B------:R-:W-:Y:S05]  /*31920*/  BRA `(.L_x_4659) ;  /* 0xfffffdf000f87947 */ /* 0x000fea000383ffff */
.L_x_4396:
[----:B------:R-:W-:Y:S01]  /*31930*/  BSSY B0, `(.L_x_4660) ;  /* 0x0000007000007945 */ /* 0x000fe20003800000 */
[----:B------:R-:W-:Y:S02]  /*31940*/  IMAD.MOV.U32 R12, RZ, RZ, RZ ;  /* 0x000000ffff0c7224 */ /* 0x000fe400078e00ff */
[----:B------:R-:W-:Y:S02]  /*31950*/  IMAD.MOV.U32 R11, RZ, RZ, 0x1f ;  /* 0x0000001fff0b7424 */ /* 0x000fe400078e00ff */
[----:B------:R-:W-:-:S07]  /*31960*/  IMAD.MOV.U32 R15, RZ, RZ, -0x1 ;  /* 0xffffffffff0f7424 */ /* 0x000fce00078e00ff */
[----:B------:R-:W-:Y:S05]  /*31970*/  WARPSYNC.COLLECTIVE R15, `(.L_x_4661) ;  /* 0x000000000f087348 */ /* 0x000fea0003c00000 */
[----:B------:R0:W1:Y:S02]  /*31980*/  SHFL.IDX P6, R14, R13, R12, R11 ;  /* 0x0000000c0d0e7389 */ /* 0x00006400000c000b */
[----:B01----:R-:W-:Y:S01]  /*31990*/  ENDCOLLECTIVE ;  /* 0x000000000000791b */ /* 0x003fe20003800000 */
.L_x_4661:
[----:B------:R-:W-:Y:S05]  /*319a0*/  BSYNC B0 ;  /* 0x0000000000007941 */ /* 0x000fea0003800000 */
.L_x_4660:
[----:B------:R1:W-:Y:S01]  /*319b0*/  STL [R1+0x40], R14 ;  /* 0x0000400e01007387 */ /* 0x0003e20000100800 */
[----:B------:R-:W-:Y:S05]  /*319c0*/  BRA `(.L_x_4662) ;  /* 0xfffffe00007c7947 */ /* 0x000fea000383ffff */
.L_x_4406:
[----:B------:R-:W-:Y:S01]  /*319d0*/  BSSY B1, `(.L_x_4663) ;  /* 0x0000008000017945 */ /* 0x000fe20003800000 */
[----:B------:R-:W-:Y:S01]  /*319e0*/  IMAD.MOV.U32 R13, RZ, RZ, R28 ;  /* 0x000000ffff0d7224 */ /* 0x000fe200078e001c */
[----:B------:R-:W-:Y:S01]  /*319f0*/  MOV R11, 0x1e1f ;  /* 0x00001e1f000b7802 */ /* 0x000fe20000000f00 */
[----:B------:R-:W-:Y:S02]  /*31a00*/  IMAD.MOV.U32 R12, RZ, RZ, RZ ;  /* 0x000000ffff0c7224 */ /* 0x000fe400078e00ff */
[----:B------:R-:W-:-:S07]  /*31a10*/  IMAD.MOV.U32 R15, RZ, RZ, -0x1 ;  /* 0xffffffffff0f7424 */ /* 0x000fce00078e00ff */
[----:B-1----:R-:W-:Y:S05]  /*31a20*/  WARPSYNC.COLLECTIVE R15, `(.L_x_4664) ;  /* 0x000000000f087348 */ /* 0x002fea0003c00000 */
[----:B-1----:R0:W1:Y:S02]  /*31a30*/  SHFL.IDX P6, R14, R13, R12, R11 ;  /* 0x0000000c0d0e7389 */ /* 0x00206400000c000b */
[----:B01----:R-:W-:Y:S01]  /*31a40*/  ENDCOLLECTIVE ;  /* 0x000000000000791b */ /* 0x003fe20003800000 */
.L_x_4664:
[----:B------:R-:W-:Y:S05]  /*31a50*/  BSYNC B1 ;  /* 0x0000000000017941 */ /* 0x000fea0003800000 */
.L_x_4663:
        /* <DEDUP_REMOVED lines=8> */
.L_x_4665:
[----:B------:R-:W-:Y:S02]  /*31ae0*/  IMAD.MOV.U32 R13, RZ, RZ, R45 ;  /* 0x000000ffff0d7224 */ /* 0x000fe400078e002d */
[----:B------:R-:W-:-:S07]  /*31af0*/  IMAD.MOV.U32 R7, RZ, RZ, R14 ;  /* 0x000000ffff077224 */ /* 0x000fce00078e000e */
[----:B------:R-:W-:Y:S05]  /*31b00*/  WARPSYNC.COLLECTIVE R15, `(.L_x_4666) ;  /* 0x000000000f087348 */ /* 0x000fea0003c00000 */
[----:B------:R0:W1:Y:S02]  /*31b10*/  SHFL.IDX P6, R14, R13, R12, R11 ;  /* 0x0000000c0d0e7389 */ /* 0x00006400000c000b */
[----:B01----:R-:W-:Y:S01]  /*31b20*/  ENDCOLLECTIVE ;  /* 0x000000000000791b */ /* 0x003fe20003800000 */
.L_x_4666:
[----:B------:R-:W-:Y:S02]  /*31b30*/  IMAD.MOV.U32 R13, RZ, RZ, R26 ;  /* 0x000000ffff0d7224 */ /* 0x000fe400078e001a */
[----:B------:R-:W-:-:S07]  /*31b40*/  IMAD.MOV.U32 R3, RZ, RZ, R14 ;  /* 0x000000ffff037224 */ /* 0x000fce00078e000e */
[----:B------:R-:W-:Y:S05]  /*31b50*/  WARPSYNC.COLLECTIVE R15, `(.L_x_4667) ;  /* 0x000000000f087348 */ /* 0x000fea0003c00000 */
[----:B------:R0:W1:Y:S02]  /*31b60*/  SHFL.IDX P6, R14, R13, R12, R11 ;  /* 0x0000000c0d0e7389 */ /* 0x00006400000c000b */
[----:B01----:R-:W-:Y:S01]  /*31b70*/  ENDCOLLECTIVE ;  /* 0x000000000000791b */ /* 0x003fe20003800000 */
.L_x_4667:
[----:B------:R-:W-:Y:S01]  /*31b80*/  IMAD.MOV.U32 R39, RZ, RZ, R14 ;  /* 0x000000ffff277224 */ /* 0x000fe200078e000e */
[----:B------:R-:W-:Y:S06]  /*31b90*/  BRA `(.L_x_4668) ;  /* 0xfffffe0800087947 */ /* 0x000fec000383ffff */
.L_x_4410:
[----:B-1----:R1:W4:Y:S02]  /*31ba0*/  SYNCS.PHASECHK.TRANS64.TRYWAIT P0, [R18+URZ+0x33400], R3 ;  /* 0x03340003120075a7 */ /* 0x002324000800017f */
[----:B----4-:R-:W-:Y:S05]  /*31bb0*/  @!P0 NANOSLEEP.SYNCS 0x989680 ;  /* 0x009896800000895d */ /* 0x010fea0003900000 */
[----:B------:R-:W4:Y:S02]  /*31bc0*/  @!P0 SYNCS.PHASECHK.TRANS64 P0, [R18+URZ+0x33400], R3 ;  /* 0x03340003120085a7 */ /* 0x000f24000800007f */
[----:B----4-:R-:W-:Y:S05]  /*31bd0*/  @!P0 BRA `(.L_x_4410) ;  /* 0xfffffffc00f08947 */ /* 0x010fea000383ffff */
[----:B------:R-:W-:Y:S05]  /*31be0*/  BRA `(.L_x_4669) ;  /* 0xfffffe0c00707947 */ /* 0x000fea000383ffff */
.L_x_4422:
[----:B------:R-:W-:Y:S01]  /*31bf0*/  BSSY B1, `(.L_x_4670) ;  /* 0x0000008000017945 */ /* 0x000fe20003800000 */
[----:B------:R-:W-:Y:S01]  /*31c00*/  MOV R13, R28 ;  /* 0x0000001c000d7202 */ /* 0x000fe20000000f00 */
[----:B------:R-:W-:Y:S02]  /*31c10*/  IMAD.MOV.U32 R12, RZ, RZ, RZ ;  /* 0x000000ffff0c7224 */ /* 0x000fe400078e00ff */
[----:B------:R-:W-:Y:S02]  /*31c20*/  IMAD.MOV.U32 R11, RZ, RZ, 0x1e1f ;  /* 0x00001e1fff0b7424 */ /* 0x000fe400078e00ff */
[----:B------:R-:W-:-:S07]  /*31c30*/  IMAD.MOV.U32 R15, RZ, RZ, -0x1 ;  /* 0xffffffffff0f7424 */ /* 0x000fce00078e00ff */
[----:B-1----:R-:W-:Y:S05]  /*31c40*/  WARPSYNC.COLLECTIVE R15, `(.L_x_4671) ;  /* 0x000000000f087348 */ /* 0x002fea0003c00000 */
[----:B-1----:R0:W1:Y:S02]  /*31c50*/  SHFL.IDX P6, R14, R13, R12, R11 ;  /* 0x0000000c0d0e7389 */ /* 0x00206400000c000b */
[----:B01----:R-:W-:Y:S01]  /*31c60*/  ENDCOLLECTIVE ;  /* 0x000000000000791b */ /* 0x003fe20003800000 */
.L_x_4671:
[----:B------:R-:W-:Y:S05]  /*31c70*/  BSYNC B1 ;  /* 0x0000000000017941 */ /* 0x000fea0003800000 */
.L_x_4670:
        /* <DEDUP_REMOVED lines=8> */
.L_x_4672:
[----:B------:R-:W-:Y:S02]  /*31d00*/  IMAD.MOV.U32 R13, RZ, RZ, R45 ;  /* 0x000000ffff0d7224 */ /* 0x000fe400078e002d */
[----:B------:R-:W-:-:S07]  /*31d10*/  IMAD.MOV.U32 R37, RZ, RZ, R14 ;  /* 0x000000ffff257224 */ /* 0x000fce00078e000e */
[----:B------:R-:W-:Y:S05]  /*31d20*/  WARPSYNC.COLLECTIVE R15, `(.L_x_4673) ;  /* 0x000000000f087348 */ /* 0x000fea0003c00000 */
[----:B------:R0:W1:Y:S02]  /*31d30*/  SHFL.IDX P6, R14, R13, R12, R11 ;  /* 0x0000000c0d0e7389 */ /* 0x00006400000c000b */
[----:B01----:R-:W-:Y:S01]  /*31d40*/  ENDCOLLECTIVE ;  /* 0x000000000000791b */ /* 0x003fe20003800000 */
.L_x_4673:
[----:B------:R-:W-:Y:S01]  /*31d50*/  MOV R13, R26 ;  /* 0x0000001a000d7202 */ /* 0x000fe20000000f00 */
[----:B------:R-:W-:-:S07]  /*31d60*/  IMAD.MOV.U32 R45, RZ, RZ, R14 ;  /* 0x000000ffff2d7224 */ /* 0x000fce00078e000e */
[----:B------:R-:W-:Y:S05]  /*31d70*/  WARPSYNC.COLLECTIVE R15, `(.L_x_4674) ;  /* 0x000000000f087348 */ /* 0x000fea0003c00000 */
[----:B------:R0:W1:Y:S02]  /*31d80*/  SHFL.IDX P6, R14, R13, R12, R11 ;  /* 0x0000000c0d0e7389 */ /* 0x00006400000c000b */
[----:B01----:R-:W-:Y:S01]  /*31d90*/  ENDCOLLECTIVE ;  /* 0x000000000000791b */ /* 0x003fe20003800000 */
.L_x_4674:
[----:B------:R-:W-:Y:S01]  /*31da0*/  IMAD.MOV.U32 R47, RZ, RZ, R14 ;  /* 0x000000ffff2f7224 */ /* 0x000fe200078e000e */
[----:B------:R-:W-:Y:S06]  /*31db0*/  BRA `(.L_x_4675) ;  /* 0xfffffe3800fc7947 */ /* 0x000fec000383ffff */
.L_x_4426:
[----:B0-----:R0:W1:Y:S02]  /*31dc0*/  SYNCS.PHASECHK.TRANS64.TRYWAIT P0, [R18+URZ+0x33400], R3 ;  /* 0x03340003120075a7 */ /* 0x001064000800017f */
[----:B-1----:R-:W-:Y:S05]  /*31dd0*/  @!P0 NANOSLEEP.SYNCS 0x989680 ;  /* 0x009896800000895d */ /* 0x002fea0003900000 */
[----:B------:R-:W1:Y:S02]  /*31de0*/  @!P0 SYNCS.PHASECHK.TRANS64 P0, [R18+URZ+0x33400], R3 ;  /* 0x03340003120085a7 */ /* 0x000e64000800007f */
[----:B-1----:R-:W-:Y:S05]  /*31df0*/  @!P0 BRA `(.L_x_4426) ;  /* 0xfffffffc00f08947 */ /* 0x002fea000383ffff */
[----:B------:R-:W-:Y:S05]  /*31e00*/  BRA `(.L_x_4676) ;  /* 0xfffffe4000087947 */ /* 0x000fea000383ffff */
.L_x_4434:
[----:B--2---:R2:W3:Y:S02]  /*31e10*/  SYNCS.PHASECHK.TRANS64.TRYWAIT P1, [R0+URZ+0x33430], R3 ;  /* 0x03343003000075a7 */ /* 0x0044e4000802017f */
[----:B---3--:R-:W-:Y:S05]  /*31e20*/  @!P1 NANOSLEEP.SYNCS 0x989680 ;  /* 0x009896800000995d */ /* 0x008fea0003900000 */
[----:B------:R-:W3:Y:S02]  /*31e30*/  @!P1 SYNCS.PHASECHK.TRANS64 P1, [R0+URZ+0x33430], R3 ;  /* 0x03343003000095a7 */ /* 0x000ee4000802007f */
[----:B---3--:R-:W-:Y:S05]  /*31e40*/  @!P1 BRA `(.L_x_4434) ;  /* 0xfffffffc00f09947 */ /* 0x008fea000383ffff */
[----:B------:R-:W-:Y:S05]  /*31e50*/  BRA `(.L_x_4433) ;  /* 0xfffffe7000547947 */ /* 0x000fea000383ffff */
.L_x_4441:
[----:B-1----:R1:W2:Y:S02]  /*31e60*/  SYNCS.PHASECHK.TRANS64.TRYWAIT P2, [R5+URZ+0x33430], R4 ;  /* 0x03343004050075a7 */ /* 0x0022a4000804017f */
[----:B--2---:R-:W-:Y:S05]  /*31e70*/  @!P2 NANOSLEEP.SYNCS 0x989680 ;  /* 0x009896800000a95d */ /* 0x004fea0003900000 */
[----:B------:R-:W2:Y:S02]  /*31e80*/  @!P2 SYNCS.PHASECHK.TRANS64 P2, [R5+URZ+0x33430], R4 ;  /* 0x033430040500a5a7 */ /* 0x000ea4000804007f */
[----:B--2---:R-:W-:Y:S05]  /*31e90*/  @!P2 BRA `(.L_x_4441) ;  /* 0xfffffffc00f0a947 */ /* 0x004fea000383ffff */
[----:B------:R-:W-:Y:S05]  /*31ea0*/  BRA `(.L_x_4440) ;  /* 0xfffffeb4009c7947 */ /* 0x000fea000383ffff */
.L_x_4445:
[----:B-1----:R1:W2:Y:S02]  /*31eb0*/  SYNCS.PHASECHK.TRANS64.TRYWAIT P1, [R4+URZ+0x33450], R3 ;  /* 0x03345003040075a7 */ /* 0x0022a4000802017f */
[----:B--2---:R-:W-:Y:S05]  /*31ec0*/  @!P1 NANOSLEEP.SYNCS 0x989680 ;  /* 0x009896800000995d */ /* 0x004fea0003900000 */
[----:B------:R-:W2:Y:S02]  /*31ed0*/  @!P1 SYNCS.PHASECHK.TRANS64 P1, [R4+URZ+0x33450], R3 ;  /* 0x03345003040095a7 */ /* 0x000ea4000802007f */
[----:B--2---:R-:W-:Y:S05]  /*31ee0*/  @!P1 BRA `(.L_x_4445) ;  /* 0xfffffffc00f09947 */ /* 0x004fea000383ffff */
[----:B------:R-:W-:Y:S05]  /*31ef0*/  BRA `(.L_x_4442) ;  /* 0xfffffec400dc7947 */ /* 0x000fea000383ffff */
.L_x_4452:
[----:B-1----:R1:W2:Y:S02]  /*31f00*/  SYNCS.PHASECHK.TRANS64.TRYWAIT P1, [R8+URZ+0x33450], R3 ;  /* 0x03345003080075a7 */ /* 0x0022a4000802017f */
[----:B--2---:R-:W-:Y:S05]  /*31f10*/  @!P1 NANOSLEEP.SYNCS 0x989680 ;  /* 0x009896800000995d */ /* 0x004fea0003900000 */
[----:B------:R-:W2:Y:S02]  /*31f20*/  @!P1 SYNCS.PHASECHK.TRANS64 P1, [R8+URZ+0x33450], R3 ;  /* 0x03345003080095a7 */ /* 0x000ea4000802007f */
[----:B--2---:R-:W-:Y:S05]  /*31f30*/  @!P1 BRA `(.L_x_4452) ;  /* 0xfffffffc00f09947 */ /* 0x004fea000383ffff */
[----:B------:R-:W-:Y:S05]  /*31f40*/  BRA `(.L_x_4451) ;  /* 0xfffffef400547947 */ /* 0x000fea000383ffff */
.L_x_4456:
        /* <DEDUP_REMOVED lines=17> */
[----:B-----5:R-:W-:Y:S01]  /*32060*/  IMAD.MOV.U32 R12, RZ, RZ, R0 ;  /* 0x000000ffff0c7224 */ /* 0x020fe200078e0000 */
[----:B------:R-:W-:Y:S01]  /*32070*/  SEL R57, R57, R11, P0 ;  /* 0x0000000b39397207 */ /* 0x000fe20000000000 */
[----:B------:R-:W-:Y:S01]  /*32080*/  IMAD.MOV.U32 R11, RZ, RZ, 0x1c1f ;  /* 0x00001c1fff0b7424 */ /* 0x000fe200078e00ff */
[----:B------:R-:W-:-:S02]  /*32090*/  SEL R98, R15, R91, P0 ;  /* 0x0000005b0f627207 */ /* 0x000fc40000000000 */
[----:B------:R-:W-:Y:S01]  /*320a0*/  SEL R43, R91, R15, P0 ;  /* 0x0000000f5b2b7207 */ /* 0x000fe20000000000 */
[----:B------:R-:W-:Y:S01]  /*320b0*/  IMAD.MOV.U32 R15, RZ, RZ, -0x1 ;  /* 0xffffffffff0f7424 */ /* 0x000fe200078e00ff */
[----:B------:R-:W-:Y:S02]  /*320c0*/  SEL R30, R33, R32, P0 ;  /* 0x00000020211e7207 */ /* 0x000fe40000000000 */
[----:B------:R-:W-:Y:S02]  /*320d0*/  SEL R31, R32, R33, P0 ;  /* 0x00000021201f7207 */ /* 0x000fe40000000000 */
[----:B------:R-:W-:Y:S02]  /*320e0*/  SEL R32, R14, R60, P0 ;  /* 0x0000003c0e207207 */ /* 0x000fe40000000000 */
[----:B------:R-:W-:-:S07]  /*320f0*/  SEL R33, R60, R14, P0 ;  /* 0x0000000e3c217207 */ /* 0x000fce0000000000 */
[----:B0-----:R-:W-:Y:S05]  /*32100*/  WARPSYNC.COLLECTIVE R15, `(.L_x_4677) ;  /* 0x000000000f087348 */ /* 0x001fea0003c00000 */
[----:B------:R1:W2:Y:S02]  /*32110*/  SHFL.IDX P6, R14, R13, R12, R11 ;  /* 0x0000000c0d0e7389 */ /* 0x0002a400000c000b */
[----:B012---:R-:W-:Y:S01]  /*32120*/  ENDCOLLECTIVE ;  /* 0x000000000000791b */ /* 0x007fe20003800000 */
.L_x_4677:
[----:B------:R-:W-:Y:S02]  /*32130*/  SEL R3, R5, R109, P0 ;  /* 0x0000006d05037207 */ /* 0x000fe40000000000 */
[----:B------:R-:W-:Y:S02]  /*32140*/  SEL R142, R109, R5, P0 ;  /* 0x000000056d8e7207 */ /* 0x000fe40000000000 */
[----:B------:R-:W-:Y:S02]  /*32150*/  SEL R62, R116, R4, P0 ;  /* 0x00000004743e7207 */ /* 0x000fe40000000000 */
[----:B------:R-:W-:Y:S02]  /*32160*/  SEL R63, R4, R116, P0 ;  /* 0x00000074043f7207 */ /* 0x000fe40000000000 */
[----:B------:R-:W-:Y:S02]  /*32170*/  LOP3.LUT R116, R0, 0x2, RZ, 0x3c, !PT ;  /* 0x0000000200747812 */ /* 0x000fe400078e3cff */
        /* <DEDUP_REMOVED lines=12> */
.L_x_4678:
        /* <DEDUP_REMOVED lines=19> */
.L_x_4679:
[----:B------:R-:W-:Y:S02]  /*32370*/  SEL R117, R125, R123, P0 ;  /* 0x0000007b7d757207 */ /* 0x000fe40000000000 */
[----:B------:R-:W-:Y:S01]  /*32380*/  SEL R8, R123, R125, P0 ;  /* 0x0000007d7b087207 */ /* 0x000fe20000000000 */
[----:B------:R-:W-:Y:S01]  /*32390*/  IMAD.MOV.U32 R125, RZ, RZ, RZ ;  /* 0x000000ffff7d7224 */ /* 0x000fe200078e00ff */
        /* <DEDUP_REMOVED lines=16> */
.L_x_4680:
        /* <DEDUP_REMOVED lines=18> */
.L_x_4681:
        /* <DEDUP_REMOVED lines=18> */
.L_x_4682:
[----:B------:R-:W-:Y:S02]  /*326e0*/  SEL R100, R38, R95, P0 ;  /* 0x0000005f26647207 */ /* 0x000fe40000000000 */
[----:B------:R-:W-:Y:S02]  /*326f0*/  SEL R38, R95, R38, P0 ;  /* 0x000000265f267207 */ /* 0x000fe40000000000 */
[----:B------:R-:W-:Y:S02]  /*32700*/  SEL R102, R41, R99, P0 ;  /* 0x0000006329667207 */ /* 0x000fe40000000000 */
[----:B------:R-:W-:Y:S02]  /*32710*/  SEL R41, R99, R41, P0 ;  /* 0x0000002963297207 */ /* 0x000fe40000000000 */
[----:B------:R-:W-:Y:S02]  /*32720*/  SEL R106, R39, R107, P0 ;  /* 0x0000006b276a7207 */ /* 0x000fe40000000000 */
[----:B------:R-:W-:-:S02]  /*32730*/  SEL R39, R107, R39, P0 ;  /* 0x000000276b277207 */ /* 0x000fc40000000000 */
[----:B------:R-:W-:Y:S01]  /*32740*/  MOV R13, R140 ;  /* 0x0000008c000d7202 */ /* 0x000fe20000000f00 */
[----:B------:R-:W-:Y:S02]  /*32750*/  IMAD.MOV.U32 R12, RZ, RZ, R116 ;  /* 0x000000ffff0c7224 */ /* 0x000fe400078e0074 */
[----:B------:R-:W-:-:S07]  /*32760*/  IMAD.MOV.U32 R115, RZ, RZ, R14 ;  /* 0x000000ffff737224 */ /* 0x000fce00078e000e */
[----:B------:R-:W-:Y:S05]  /*32770*/  WARPSYNC.COLLECTIVE R15, `(.L_x_4683) ;  /* 0x000000000f087348 */ /* 0x000fea0003c00000 */
[----:B------:R0:W1:Y:S02]  /*32780*/  SHFL.IDX P6, R14, R13, R12, R11 ;  /* 0x0000000c0d0e7389 */ /* 0x00006400000c000b */
[----:B01----:R-:W-:Y:S01]  /*32790*/  ENDCOLLECTIVE ;  /* 0x000000000000791b */ /* 0x003fe20003800000 */
.L_x_4683:
[----:B------:R-:W-:Y:S02]  /*327a0*/  IMAD.MOV.U32 R13, RZ, RZ, R142 ;  /* 0x000000ffff0d7224 */ /* 0x000fe400078e008e */
[----:B------:R-:W-:-:S07]  /*327b0*/  IMAD.MOV.U32 R83, RZ, RZ, R14 ;  /* 0x000000ffff537224 */ /* 0x000fce00078e000e */
[----:B------:R-:W-:Y:S05]  /*327c0*/  WARPSYNC.COLLECTIVE R15, `(.L_x_4684) ;  /* 0x000000000f087348 */ /* 0x000fea0003c00000 */
[----:B------:R0:W1:Y:S02]  /*327d0*/  SHFL.IDX P6, R14, R13, R12, R11 ;  /* 0x0000000c0d0e7389 */ /* 0x00006400000c000b */
[----:B01----:R-:W-:Y:S01]  /*327e0*/  ENDCOLLECTIVE ;  /* 0x000000000000791b */ /* 0x003fe20003800000 */
.L_x_4684:
        /* <DEDUP_REMOVED lines=8> */
.L_x_4685:
[----:B------:R-:W-:Y:S02]  /*32870*/  SEL R113, R115, R89, P0 ;  /* 0x0000005973717207 */ /* 0x000fe40000000000 */
[----:B------:R-:W-:Y:S01]  /*32880*/  SEL R115, R89, R115, P0 ;  /* 0x0000007359737207 */ /* 0x000fe20000000000 */
[----:B------:R-:W-:Y:S02]  /*32890*/  IMAD.MOV.U32 R13, RZ, RZ, R119 ;  /* 0x000000ffff0d7224 */ /* 0x000fe400078e0077 */
[----:B------:R-:W-:-:S07]  /*328a0*/  IMAD.MOV.U32 R118, RZ, RZ, R14 ;  /* 0x000000ffff767224 */ /* 0x000fce00078e000e */
[----:B------:R-:W-:Y:S05]  /*328b0*/  WARPSYNC.COLLECTIVE R15, `(.L_x_4686) ;  /* 0x000000000f087348 */ /* 0x000fea0003c00000 */
[----:B------:R0:W1:Y:S02]  /*328c0*/  SHFL.IDX P6, R14, R13, R12, R11 ;  /* 0x0000000c0d0e7389 */ /* 0x00006400000c000b */
[----:B01----:R-:W-:Y:S01]  /*328d0*/  ENDCOLLECTIVE ;  /* 0x000000000000791b */ /* 0x003fe20003800000 */
.L_x_4686:
[----:B------:R-:W-:Y:S02]  /*328e0*/  IMAD.MOV.U32 R13, RZ, RZ, R138 ;  /* 0x000000ffff0d7224 */ /* 0x000fe400078e008a */
[----:B------:R-:W-:Y:S02]  /*328f0*/  IMAD.MOV.U32 R12, RZ, RZ, R116 ;  /* 0x000000ffff0c7224 */ /* 0x000fe400078e0074 */
[----:B------:R-:W-:-:S07]  /*32900*/  IMAD.MOV.U32 R119, RZ, RZ, R14 ;  /* 0x000000ffff777224 */ /* 0x000fce00078e000e */
[----:B------:R-:W-:Y:S05]  /*32910*/  WARPSYNC.COLLECTIVE R15, `(.L_x_4687) ;  /* 0x000000000f087348 */ /* 0x000fea0003c00000 */
[----:B------:R0:W1:Y:S02]  /*32920*/  SHFL.IDX P6, R14, R13, R12, R11 ;  /* 0x0000000c0d0e7389 */ /* 0x00006400000c000b */
[----:B01----:R-:W-:Y:S01]  /*32930*/  ENDCOLLECTIVE ;  /* 0x000000000000791b */ /* 0x003fe20003800000 */
.L_x_4687:
[----:B------:R-:W-:Y:S01]  /*32940*/  IMAD.MOV.U32 R13, RZ, RZ, R141 ;  /* 0x000000ffff0d7224 */ /* 0x000fe200078e008d */
[----:B------:R-:W-:-:S07]  /*32950*/  MOV R81, R14 ;  /* 0x0000000e00517202 */ /* 0x000fce0000000f00 */
[----:B------:R-:W-:Y:S05]  /*32960*/  WARPSYNC.COLLECTIVE R15, `(.L_x_4688) ;  /* 0x000000000f087348 */ /* 0x000fea0003c00000 */
[----:B------:R0:W1:Y:S02]  /*32970*/  SHFL.IDX P6, R14, R13, R12, R11 ;  /* 0x0000000c0d0e7389 */ /* 0x00006400000c000b */
[----:B01----:R-:W-:Y:S01]  /*32980*/  ENDCOLLECTIVE ;  /* 0x000000000000791b */ /* 0x003fe20003800000 */
.L_x_4688:
[----:B------:R-:W-:Y:S02]  /*32990*/  IMAD.MOV.U32 R13, RZ, RZ, R126 ;  /* 0x000000ffff0d7224 */ /* 0x000fe400078e007e */
[----:B------:R-:W-:Y:S02]  /*329a0*/  IMAD.MOV.U32 R12, RZ, RZ, R0 ;  /* 0x000000ffff0c7224 */ /* 0x000fe400078e0000 */
[----:B------:R-:W-:-:S07]  /*329b0*/  IMAD.MOV.U32 R85, RZ, RZ, R14 ;  /* 0x000000ffff557224 */ /* 0x000fce00078e000e */
[----:B------:R-:W-:Y:S05]  /*329c0*/  WARPSYNC.COLLECTIVE R15, `(.L_x_4689) ;  /* 0x000000000f087348 */ /* 0x000fea0003c00000 */
[----:B------:R0:W1:Y:S02]  /*329d0*/  SHFL.IDX P6, R14, R13, R12, R11 ;  /* 0x0000000c0d0e7389 */ /* 0x00006400000c000b */
[----:B01----:R-:W-:Y:S01]  /*329e0*/  ENDCOLLECTIVE ;  /* 0x000000000000791b */ /* 0x003fe20003800000 */
.L_x_4689:
[----:B------:R-:W-:Y:S01]  /*329f0*/  MOV R13, R122 ;  /* 0x0000007a000d7202 */ /* 0x000fe20000000f00 */
[----:B------:R-:W-:-:S07]  /*32a00*/  IMAD.MOV.U32 R3, RZ, RZ, R14 ;  /* 0x000000ffff037224 */ /* 0x000fce00078e000e */
[----:B------:R-:W-:Y:S05]  /*32a10*/  WARPSYNC.COLLECTIVE R15, `(.L_x_4690) ;  /* 0x000000000f087348 */ /* 0x000fea0003c00000 */
[----:B------:R0:W1:Y:S02]  /*32a20*/  SHFL.IDX P6, R14, R13, R12, R11 ;  /* 0x0000000c0d0e7389 */ /* 0x00006400000c000b */
[----:B01----:R-:W-:Y:S01]  /*32a30*/  ENDCOLLECTIVE ;  /* 0x000000000000791b */ /* 0x003fe20003800000 */
.L_x_4690:
[----:B------:R-:W-:Y:S02]  /*32a40*/  IMAD.MOV.U32 R13, RZ, RZ, R121 ;  /* 0x000000ffff0d7224 */ /* 0x000fe400078e0079 */
[----:B------:R-:W-:Y:S02]  /*32a50*/  IMAD.MOV.U32 R12, RZ, RZ, R116 ;  /* 0x000000ffff0c7224 */ /* 0x000fe400078e0074 */
[----:B------:R-:W-:-:S07]  /*32a60*/  IMAD.MOV.U32 R122, RZ, RZ, R14 ;  /* 0x000000ffff7a7224 */ /* 0x000fce00078e000e */
[----:B------:R-:W-:Y:S05]  /*32a70*/  WARPSYNC.COLLECTIVE R15, `(.L_x_4691) ;  /* 0x000000000f087348 */ /* 0x000fea0003c00000 */
[----:B------:R0:W1:Y:S02]  /*32a80*/  SHFL.IDX P6, R14, R13, R12, R11 ;  /* 0x0000000c0d0e7389 */ /* 0x00006400000c000b */
[----:B01----:R-:W-:Y:S01]  /*32a90*/  ENDCOLLECTIVE ;  /* 0x000000000000791b */ /* 0x003fe20003800000 */
.L_x_4691:
[----:B------:R-:W-:Y:S02]  /*32aa0*/  IMAD.MOV.U32 R13, RZ, RZ, R139 ;  /* 0x000000ffff0d7224 */ /* 0x000fe400078e008b */
[----:B------:R-:W-:-:S07]  /*32ab0*/  IMAD.MOV.U32 R4, RZ, RZ, R14 ;  /* 0x000000ffff047224 */ /* 0x000fce00078e000e */
[----:B------:R-:W-:Y:S05]  /*32ac0*/  WARPSYNC.COLLECTIVE R15, `(.L_x_4692) ;  /* 0x000000000f087348 */ /* 0x000fea0003c00000 */
[----:B------:R0:W1:Y:S02]  /*32ad0*/  SHFL.IDX P6, R14, R13, R12, R11 ;  /* 0x0000000c0d0e7389 */ /* 0x00006400000c000b */
[----:B01----:R-:W-:Y:S01]  /*32ae0*/  ENDCOLLECTIVE ;  /* 0x000000000000791b */ /* 0x003fe20003800000 */
.L_x_4692:
[----:B------:R-:W-:Y:S01]  /*32af0*/  IMAD.MOV.U32 R13, RZ, RZ, R117 ;  /* 0x000000ffff0d7224 */ /* 0x000fe200078e0075 */
[----:B------:R-:W-:Y:S01]  /*32b00*/  SEL R117, R119, R85, P0 ;  /* 0x0000005577757207 */ /* 0x000fe20000000000 */
[----:B------:R-:W-:Y:S01]  /*32b10*/  IMAD.MOV.U32 R12, RZ, RZ, R0 ;  /* 0x000000ffff0c7224 */ /* 0x000fe200078e0000 */
[----:B------:R-:W-:Y:S02]  /*32b20*/  SEL R119, R85, R119, P0 ;  /* 0x0000007755777207 */ /* 0x000fe40000000000 */
[----:B------:R-:W-:-:S07]  /*32b30*/  MOV R75, R14 ;  /* 0x0000000e004b7202 */ /* 0x000fce0000000f00 */
[----:B------:R-:W-:Y:S05]  /*32b40*/  WARPSYNC.COLLECTIVE R15, `(.L_x_4693) ;  /* 0x000000000f087348 */ /* 0x000fea0003c00000 */
[----:B------:R0:W1:Y:S02]  /*32b50*/  SHFL.IDX P6, R14, R13, R12, R11 ;  /* 0x0000000c0d0e7389 */ /* 0x00006400000c000b */
[----:B01----:R-:W-:Y:S01]  /*32b60*/  ENDCOLLECTIVE ;  /* 0x000000000000791b */ /* 0x003fe20003800000 */
.L_x_4693:
[----:B------:R-:W-:Y:S02]  /*32b70*/  SEL R121, R122, R75, P0 ;  /* 0x0000004b7a797207 */ /* 0x000fe40000000000 */
[----:B------:R-:W-:Y:S01]  /*32b80*/  SEL R122, R75, R122, P0 ;  /* 0x0000007a4b7a7207 */ /* 0x000fe20000000000 */
[----:B------:R-:W-:Y:S02]  /*32b90*/  IMAD.MOV.U32 R13, RZ, RZ, R5 ;  /* 0x000000ffff0d7224 */ /* 0x000fe400078e0005 */
[----:B------:R-:W-:-:S07]  /*32ba0*/  IMAD.MOV.U32 R7, RZ, RZ, R14 ;  /* 0x000000ffff077224 */ /* 0x000fce00078e000e */
[----:B------:R-:W-:Y:S05]  /*32bb0*/  WARPSYNC.COLLECTIVE R15, `(.L_x_4694) ;  /* 0x000000000f087348 */ /* 0x000fea0003c00000 */
[----:B------:R0:W1:Y:S02]  /*32bc0*/  SHFL.IDX P6, R14, R13, R12, R11 ;  /* 0x0000000c0d0e7389 */ /* 0x00006400000c000b */
[----:B01----:R-:W-:Y:S01]  /*32bd0*/  ENDCOLLECTIVE ;  /* 0x000000000000791b */ /* 0x003fe20003800000 */
.L_x_4694:
[----:B------:R-:W-:Y:S01]  /*32be0*/  MOV R13, R8 ;  /* 0x00000008000d7202 */ /* 0x000fe20000000f00 */
[----:B------:R-:W-:Y:S02]  /*32bf0*/  IMAD.MOV.U32 R12, RZ, RZ, R116 ;  /* 0x000000ffff0c7224 */ /* 0x000fe400078e0074 */
[----:B------:R-:W-:-:S07]  /*32c00*/  IMAD.MOV.U32 R5, RZ, RZ, R14 ;  /* 0x000000ffff057224 */ /* 0x000fce00078e000e */
[----:B------:R-:W-:Y:S05]  /*32c10*/  WARPSYNC.COLLECTIVE R15, `(.L_x_4695) ;  /* 0x000000000f087348 */ /* 0x000fea0003c00000 */
[----:B------:R0:W1:Y:S02]  /*32c20*/  SHFL.IDX P6, R14, R13, R12, R11 ;  /* 0x0000000c0d0e7389 */ /* 0x00006400000c000b */
[----:B01----:R-:W-:Y:S01]  /*32c30*/  ENDCOLLECTIVE ;  /* 0x000000000000791b */ /* 0x003fe20003800000 */
.L_x_4695:
[----:B------:R-:W-:Y:S01]  /*32c40*/  IMAD.MOV.U32 R13, RZ, RZ, R120 ;  /* 0x000000ffff0d7224 */ /* 0x000fe200078e0078 */
[----:B------:R-:W-:Y:S02]  /*32c50*/  SEL R120, R3, R4, P0 ;  /* 0x0000000403787207 */ /* 0x000fe40000000000 */
[----:B------:R-:W-:Y:S01]  /*32c60*/  SEL R3, R4, R3, P0 ;  /* 0x0000000304037207 */ /* 0x000fe20000000000 */
[----:B------:R-:W-:-:S07]  /*32c70*/  IMAD.MOV.U32 R8, RZ, RZ, R14 ;  /* 0x000000ffff087224 */ /* 0x000fce00078e000e */
[----:B------:R-:W-:Y:S05]  /*32c80*/  WARPSYNC.COLLECTIVE R15, `(.L_x_4696) ;  /* 0x000000000f087348 */ /* 0x000fea0003c00000 */
[----:B------:R0:W1:Y:S02]  /*32c90*/  SHFL.IDX P6, R14, R13, R12, R11 ;  /* 0x0000000c0d0e7389 */ /* 0x00006400000c000b */
[----:B01----:R-:W-:Y:S01]  /*32ca0*/  ENDCOLLECTIVE ;  /* 0x000000000000791b */ /* 0x003fe20003800000 */
.L_x_4696:
[----:B------:R-:W-:Y:S01]  /*32cb0*/  IMAD.MOV.U32 R13, RZ, RZ, R20 ;  /* 0x000000ffff0d7224 */ /* 0x000fe200078e0014 */
[----:B------:R-:W-:Y:S01]  /*32cc0*/  MOV R12, R0 ;  /* 0x00000000000c7202 */ /* 0x000fe20000000f00 */
[----:B------:R-:W-:-:S07]  /*32cd0*/  IMAD.MOV.U32 R6, RZ, RZ, R14 ;  /* 0x000000ffff067224 */ /* 0x000fce00078e000e */
[----:B------:R-:W-:Y:S05]  /*32ce0*/  WARPSYNC.COLLECTIVE R15, `(.L_x_4697) ;  /* 0x000000000f087348 */ /* 0x000fea0003c00000 */
[----:B------:R0:W1:Y:S02]  /*32cf0*/  SHFL.IDX P6, R14, R13, R12, R11 ;  /* 0x0000000c0d0e7389 */ /* 0x00006400000c000b */
[----:B01----:R-:W-:Y:S01]  /*32d00*/  ENDCOLLECTIVE ;  /* 0x000000000000791b */ /* 0x003fe20003800000 */
.L_x_4697:
        /* <DEDUP_REMOVED lines=9> */
.L_x_4698:
[----:B------:R-:W-:Y:S02]  /*32da0*/  IMAD.MOV.U32 R13, RZ, RZ, R21 ;  /* 0x000000ffff0d7224 */ /* 0x000fe400078e0015 */
[----:B------:R-:W-:Y:S02]  /*32db0*/  IMAD.MOV.U32 R12, RZ, RZ, R116 ;  /* 0x000000ffff0c7224 */ /* 0x000fe400078e0074 */
[----:B------:R-:W-:-:S07]  /*32dc0*/  IMAD.MOV.U32 R9, RZ, RZ, R14 ;  /* 0x000000ffff097224 */ /* 0x000fce00078e000e */
[----:B------:R-:W-:Y:S05]  /*32dd0*/  WARPSYNC.COLLECTIVE R15, `(.L_x_4699) ;  /* 0x000000000f087348 */ /* 0x000fea0003c00000 */
[----:B------:R0:W1:Y:S02]  /*32de0*/  SHFL.IDX P6, R14, R13, R12, R11 ;  /* 0x0000000c0d0e7389 */ /* 0x00006400000c000b */
[----:B01----:R-:W-:Y:S01]  /*32df0*/  ENDCOLLECTIVE ;  /* 0x000000000000791b */ /* 0x003fe20003800000 */
.L_x_4699:
[----:B------:R-:W-:Y:S01]  /*32e00*/  IMAD.MOV.U32 R13, RZ, RZ, R10 ;  /* 0x000000ffff0d7224 */ /* 0x000fe200078e000a */
[----:B------:R-:W-:-:S07]  /*32e10*/  MOV R21, R14 ;  /* 0x0000000e00157202 */ /* 0x000fce0000000f00 */
[----:B------:R-:W-:Y:S05]  /*32e20*/  WARPSYNC.COLLECTIVE R15, `(.L_x_4700) ;  /* 0x000000000f087348 */ /* 0x000fea0003c00000 */
[----:B------:R0:W1:Y:S02]  /*32e30*/  SHFL.IDX P6, R14, R13, R12, R11 ;  /* 0x0000000c0d0e7389 */ /* 0x00006400000c000b */
[----:B01----:R-:W-:Y:S01]  /*32e40*/  ENDCOLLECTIVE ;  /* 0x000000000000791b */ /* 0x003fe20003800000 */
.L_x_4700:
[----:B------:R-:W-:Y:S02]  /*32e50*/  IMAD.MOV.U32 R13, RZ, RZ, R26 ;  /* 0x000000ffff0d7224 */ /* 0x000fe400078e001a */
[----:B------:R-:W-:Y:S02]  /*32e60*/  IMAD.MOV.U32 R12, RZ, RZ, R0 ;  /* 0x000000ffff0c7224 */ /* 0x000fe400078e0000 */
[----:B------:R-:W-:-:S07]  /*32e70*/  IMAD.MOV.U32 R10, RZ, RZ, R14 ;  /* 0x000000ffff0a7224 */ /* 0x000fce00078e000e */
[----:B------:R-:W-:Y:S05]  /*32e80*/  WARPSYNC.COLLECTIVE R15, `(.L_x_4701) ;  /* 0x000000000f087348 */ /* 0x000fea0003c00000 */
[----:B------:R0:W1:Y:S02]  /*32e90*/  SHFL.IDX P6, R14, R13, R12, R11 ;  /* 0x0000000c0d0e7389 */ /* 0x00006400000c000b */
[----:B01----:R-:W-:Y:S01]  /*32ea0*/  ENDCOLLECTIVE ;  /* 0x000000000000791b */ /* 0x003fe20003800000 */
.L_x_4701:
[----:B------:R-:W-:Y:S02]  /*32eb0*/  SEL R8, R9, R10, P0 ;  /* 0x0000000a09087207 */ /* 0x000fe40000000000 */
[----:B------:R-:W-:Y:S02]  /*32ec0*/  SEL R9, R10, R9, P0 ;  /* 0x000000090a097207 */ /* 0x000fe40000000000 */
[----:B------:R-:W-:Y:S02]  /*32ed0*/  SEL R10, R20, R21, P0 ;  /* 0x00000015140a7207 */ /* 0x000fe40000000000 */
[----:B------:R-:W-:Y:S02]  /*32ee0*/  SEL R20, R21, R20, P0 ;  /* 0x0000001415147207 */ /* 0x000fe40000000000 */
[----:B------:R-:W-:Y:S01]  /*32ef0*/  MOV R13, R24 ;  /* 0x00000018000d7202 */ /* 0x000fe20000000f00 */
[----:B------:R-:W-:-:S07]  /*32f00*/  IMAD.MOV.U32 R26, RZ, RZ, R14 ;  /* 0x000000ffff1a7224 */ /* 0x000fce00078e000e */
[----:B------:R-:W-:Y:S05]  /*32f10*/  WARPSYNC.COLLECTIVE R15, `(.L_x_4702) ;  /* 0x000000000f087348 */ /* 0x000fea0003c00000 */
[----:B------:R0:W1:Y:S02]  /*32f20*/  SHFL.IDX P6, R14, R13, R12, R11 ;  /* 0x0000000c0d0e7389 */ /* 0x00006400000c000b */
[----:B01----:R-:W-:Y:S01]  /*32f30*/  ENDCOLLECTIVE ;  /* 0x000000000000791b */ /* 0x003fe20003800000 */
.L_x_4702:
[----:B------:R-:W-:Y:S02]  /*32f40*/  IMAD.MOV.U32 R13, RZ, RZ, R27 ;  /* 0x000000ffff0d7224 */ /* 0x000fe400078e001b */
[----:B------:R-:W-:Y:S02]  /*32f50*/  IMAD.MOV.U32 R12, RZ, RZ, R116 ;  /* 0x000000ffff0c7224 */ /* 0x000fe400078e0074 */
[----:B------:R-:W-:-:S07]  /*32f60*/  IMAD.MOV.U32 R24, RZ, RZ, R14 ;  /* 0x000000ffff187224 */ /* 0x000fce00078e000e */
[----:B------:R-:W-:Y:S05]  /*32f70*/  WARPSYNC.COLLECTIVE R15, `(.L_x_4703) ;  /* 0x000000000f087348 */ /* 0x000fea0003c00000 */
[----:B------:R0:W1:Y:S02]  /*32f80*/  SHFL.IDX P6, R14, R13, R12, R11 ;  /* 0x0000000c0d0e7389 */ /* 0x00006400000c000b */
[----:B01----:R-:W-:Y:S01]  /*32f90*/  ENDCOLLECTIVE ;  /* 0x000000000000791b */ /* 0x003fe20003800000 */
.L_x_4703:
[----:B------:R-:W-:Y:S02]  /*32fa0*/  IMAD.MOV.U32 R13, RZ, RZ, R25 ;  /* 0x000000ffff0d7224 */ /* 0x000fe400078e0019 */
[----:B------:R-:W-:-:S07]  /*32fb0*/  IMAD.MOV.U32 R27, RZ, RZ, R14 ;  /* 0x000000ffff1b7224 */ /* 0x000fce00078e000e */
[----:B------:R-:W-:Y:S05]  /*32fc0*/  WARPSYNC.COLLECTIVE R15, `(.L_x_4704) ;  /* 0x000000000f087348 */ /* 0x000fea0003c00000 */
[----:B------:R0:W1:Y:S02]  /*32fd0*/  SHFL.IDX P6, R14, R13, R12, R11 ;  /* 0x0000000c0d0e7389 */ /* 0x00006400000c000b */
[----:B01----:R-:W-:Y:S01]  /*32fe0*/  ENDCOLLECTIVE ;  /* 0x000000000000791b */ /* 0x003fe20003800000 */
.L_x_4704:
[----:B------:R-:W-:Y:S02]  /*32ff0*/  IMAD.MOV.U32 R13, RZ, RZ, R30 ;  /* 0x000000ffff0d7224 */ /* 0x000fe400078e001e */
[----:B------:R-:W-:Y:S01]  /*33000*/  IMAD.MOV.U32 R12, RZ, RZ, R0 ;  /* 0x000000ffff0c7224 */ /* 0x000fe200078e0000 */
[----:B------:R-:W-:-:S07]  /*33010*/  MOV R25, R14 ;  /* 0x0000000e00197202 */ /* 0x000fce0000000f00 */
[----:B------:R-:W-:Y:S05]  /*33020*/  WARPSYNC.COLLECTIVE R15, `(.L_x_4705) ;  /* 0x000000000f087348 */ /* 0x000fea0003c00000 */
[----:B------:R0:W1:Y:S02]  /*33030*/  SHFL.IDX P6, R14, R13, R12, R11 ;  /* 0x0000000c0d0e7389 */ /* 0x00006400000c000b */
[----:B01----:R-:W-:Y:S01]  /*33040*/  ENDCOLLECTIVE ;  /* 0x000000000000791b */ /* 0x003fe20003800000 */
.L_x_4705:
        /* <DEDUP_REMOVED lines=9> */
.L_x_4706:
[----:B------:R-:W-:Y:S01]  /*330e0*/  MOV R13, R31 ;  /* 0x0000001f000d7202 */ /* 0x000fe20000000f00 */
[----:B------:R-:W-:Y:S02]  /*330f0*/  IMAD.MOV.U32 R12, RZ, RZ, R116 ;  /* 0x000000ffff0c7224 */ /* 0x000fe400078e0074 */
[----:B------:R-:W-:-:S07]  /*33100*/  IMAD.MOV.U32 R28, RZ, RZ, R14 ;  /* 0x000000ffff1c7224 */ /* 0x000fce00078e000e */
[----:B------:R-:W-:Y:S05]  /*33110*/  WARPSYNC.COLLECTIVE R15, `(.L_x_4707) ;  /* 0x000000000f087348 */ /* 0x000fea0003c00000 */
[----:B------:R0:W1:Y:S02]  /*33120*/  SHFL.IDX P6, R14, R13, R12, R11 ;  /* 0x0000000c0d0e7389 */ /* 0x00006400000c000b */
[----:B01----:R-:W-:Y:S01]  /*33130*/  ENDCOLLECTIVE ;  /* 0x000000000000791b */ /* 0x003fe20003800000 */
.L_x_4707:
[----:B------:R-:W-:Y:S02]  /*33140*/  IMAD.MOV.U32 R13, RZ, RZ, R29 ;  /* 0x000000ffff0d7224 */ /* 0x000fe400078e001d */
[----:B------:R-:W-:-:S07]  /*33150*/  IMAD.MOV.U32 R31, RZ, RZ, R14 ;  /* 0x000000ffff1f7224 */ /* 0x000fce00078e000e */
[----:B------:R-:W-:Y:S05]  /*33160*/  WARPSYNC.COLLECTIVE R15, `(.L_x_4708) ;  /* 0x000000000f087348 */ /* 0x000fea0003c00000 */
[----:B------:R0:W1:Y:S02]  /*33170*/  SHFL.IDX P6, R14, R13, R12, R11 ;  /* 0x0000000c0d0e7389 */ /* 0x00006400000c000b */
[----:B01----:R-:W-:Y:S01]  /*33180*/  ENDCOLLECTIVE ;  /* 0x000000000000791b */ /* 0x003fe20003800000 */
.L_x_4708:
[----:B------:R-:W-:Y:S01]  /*33190*/  IMAD.MOV.U32 R13, RZ, RZ, R34 ;  /* 0x000000ffff0d7224 */ /* 0x000fe200078e0022 */
[----:B------:R-:W-:Y:S01]  /*331a0*/  MOV R12, R0 ;  /* 0x00000000000c7202 */ /* 0x000fe20000000f00 */
[----:B------:R-:W-:-:S07]  /*331b0*/  IMAD.MOV.U32 R29, RZ, RZ, R14 ;  /* 0x000000ffff1d7224 */ /* 0x000fce00078e000e */
[----:B------:R-:W-:Y:S05]  /*331c0*/  WARPSYNC.COLLECTIVE R15, `(.L_x_4709) ;  /* 0x000000000f087348 */ /* 0x000fea0003c00000 */
[----:B------:R0:W1:Y:S02]  /*331d0*/  SHFL.IDX P6, R14, R13, R12, R11 ;  /* 0x0000000c0d0e7389 */ /* 0x00006400000c000b */
[----:B01----:R-:W-:Y:S01]  /*331e0*/  ENDCOLLECTIVE ;  /* 0x000000000000791b */ /* 0x003fe20003800000 */
.L_x_4709:
        /* <DEDUP_REMOVED lines=9> */
.L_x_4710:
[----:B------:R-:W-:Y:S02]  /*33280*/  IMAD.MOV.U32 R13, RZ, RZ, R35 ;  /* 0x000000ffff0d7224 */ /* 0x000fe400078e0023 */
[----:B------:R-:W-:Y:S02]  /*33290*/  IMAD.MOV.U32 R12, RZ, RZ, R116 ;  /* 0x000000ffff0c7224 */ /* 0x000fe400078e0074 */
[----:B------:R-:W-:-:S07]  /*332a0*/  IMAD.MOV.U32 R32, RZ, RZ, R14 ;  /* 0x000000ffff207224 */ /* 0x000fce00078e000e */
[----:B------:R-:W-:Y:S05]  /*332b0*/  WARPSYNC.COLLECTIVE R15, `(.L_x_4711) ;  /* 0x000000000f087348 */ /* 0x000fea0003c00000 */
[----:B------:R0:W1:Y:S02]  /*332c0*/  SHFL.IDX P6, R14, R13, R12, R11 ;  /* 0x0000000c0d0e7389 */ /* 0x00006400000c000b */
[----:B01----:R-:W-:Y:S01]  /*332d0*/  ENDCOLLECTIVE ;  /* 0x000000000000791b */ /* 0x003fe20003800000 */
.L_x_4711:
[----:B------:R-:W-:Y:S01]  /*332e0*/  IMAD.MOV.U32 R13, RZ, RZ, R33 ;  /* 0x000000ffff0d7224 */ /* 0x000fe200078e0021 */
[----:B------:R-:W-:-:S07]  /*332f0*/  MOV R35, R14 ;  /* 0x0000000e00237202 */ /* 0x000fce0000000f00 */
[----:B------:R-:W-:Y:S05]  /*33300*/  WARPSYNC.COLLECTIVE R15, `(.L_x_4712) ;  /* 0x000000000f087348 */ /* 0x000fea0003c00000 */
[----:B------:R0:W1:Y:S02]  /*33310*/  SHFL.IDX P6, R14, R13, R12, R11 ;  /* 0x0000000c0d0e7389 */ /* 0x00006400000c000b */
[----:B01----:R-:W-:Y:S01]  /*33320*/  ENDCOLLECTIVE ;  /* 0x000000000000791b */ /* 0x003fe20003800000 */
.L_x_4712:
[----:B------:R-:W-:Y:S02]  /*33330*/  IMAD.MOV.U32 R13, RZ, RZ, R54 ;  /* 0x000000ffff0d7224 */ /* 0x000fe400078e0036 */
[----:B------:R-:W-:Y:S02]  /*33340*/  IMAD.MOV.U32 R12, RZ, RZ, R0 ;  /* 0x000000ffff0c7224 */ /* 0x000fe400078e0000 */
[----:B------:R-:W-:-:S07]  /*33350*/  IMAD.MOV.U32 R33, RZ, RZ, R14 ;  /* 0x000000ffff217224 */ /* 0x000fce00078e000e */
[----:B------:R-:W-:Y:S05]  /*33360*/  WARPSYNC.COLLECTIVE R15, `(.L_x_4713) ;  /* 0x000000000f087348 */ /* 0x000fea0003c00000 */
[----:B------:R0:W1:Y:S02]  /*33370*/  SHFL.IDX P6, R14, R13, R12, R11 ;  /* 0x0000000c0d0e7389 */ /* 0x00006400000c000b */
[----:B01----:R-:W-:Y:S01]  /*33380*/  ENDCOLLECTIVE ;  /* 0x000000000000791b */ /* 0x003fe20003800000 */
.L_x_4713:
        /* <DEDUP_REMOVED lines=9> */
.L_x_4714:
[----:B------:R-:W-:Y:S02]  /*33420*/  IMAD.MOV.U32 R13, RZ, RZ, R55 ;  /* 0x000000ffff0d7224 */ /* 0x000fe400078e0037 */
[----:B------:R-:W-:Y:S02]  /*33430*/  IMAD.MOV.U32 R12, RZ, RZ, R116 ;  /* 0x000000ffff0c7224 */ /* 0x000fe400078e0074 */
[----:B------:R-:W-:-:S07]  /*33440*/  IMAD.MOV.U32 R52, RZ, RZ, R14 ;  /* 0x000000ffff347224 */ /* 0x000fce00078e000e */
[----:B------:R-:W-:Y:S05]  /*33450*/  WARPSYNC.COLLECTIVE R15, `(.L_x_4715) ;  /* 0x000000000f087348 */ /* 0x000fea0003c00000 */
[----:B------:R0:W1:Y:S02]  /*33460*/  SHFL.IDX P6, R14, R13, R12, R11 ;  /* 0x0000000c0d0e7389 */ /* 0x00006400000c000b */
[----:B01----:R-:W-:Y:S01]  /*33470*/  ENDCOLLECTIVE ;  /* 0x000000000000791b */ /* 0x003fe20003800000 */
.L_x_4715:
[----:B------:R-:W-:Y:S02]  /*33480*/  IMAD.MOV.U32 R13, RZ, RZ, R53 ;  /* 0x000000ffff0d7224 */ /* 0x000fe400078e0035 */
[----:B------:R-:W-:-:S07]  /*33490*/  IMAD.MOV.U32 R55, RZ, RZ, R14 ;  /* 0x000000ffff377224 */ /* 0x000fce00078e000e */
[----:B------:R-:W-:Y:S05]  /*334a0*/  WARPSYNC.COLLECTIVE R15, `(.L_x_4716) ;  /* 0x000000000f087348 */ /* 0x000fea0003c00000 */
[----:B------:R0:W1:Y:S02]  /*334b0*/  SHFL.IDX P6, R14, R13, R12, R11 ;  /* 0x0000000c0d0e7389 */ /* 0x00006400000c000b */
[----:B01----:R-:W-:Y:S01]  /*334c0*/  ENDCOLLECTIVE ;  /* 0x000000000000791b */ /* 0x003fe20003800000 */
.L_x_4716:
[----:B------:R-:W-:Y:S02]  /*334d0*/  IMAD.MOV.U32 R13, RZ, RZ, R58 ;  /* 0x000000ffff0d7224 */ /* 0x000fe400078e003a */
[----:B------:R-:W-:Y:S01]  /*334e0*/  IMAD.MOV.U32 R12, RZ, RZ, R0 ;  /* 0x000000ffff0c7224 */ /* 0x000fe200078e0000 */
[----:B------:R-:W-:-:S07]  /*334f0*/  MOV R53, R14 ;  /* 0x0000000e00357202 */ /* 0x000fce0000000f00 */
[----:B------:R-:W-:Y:S05]  /*33500*/  WARPSYNC.COLLECTIVE R15, `(.L_x_4717) ;  /* 0x000000000f087348 */ /* 0x000fea0003c00000 */
[----:B------:R0:W1:Y:S02]  /*33510*/  SHFL.IDX P6, R14, R13, R12, R11 ;  /* 0x0000000c0d0e7389 */ /* 0x00006400000c000b */
[----:B01----:R-:W-:Y:S01]  /*33520*/  ENDCOLLECTIVE ;  /* 0x000000000000791b */ /* 0x003fe20003800000 */
.L_x_4717:
        /* <DEDUP_REMOVED lines=9> */
.L_x_4718:
[----:B------:R-:W-:Y:S01]  /*335c0*/  MOV R13, R59 ;  /* 0x0000003b000d7202 */ /* 0x000fe20000000f00 */
[----:B------:R-:W-:Y:S02]  /*335d0*/  IMAD.MOV.U32 R12, RZ, RZ, R116 ;  /* 0x000000ffff0c7224 */ /* 0x000fe400078e0074 */
[----:B------:R-:W-:-:S07]  /*335e0*/  IMAD.MOV.U32 R56, RZ, RZ, R14 ;  /* 0x000000ffff387224 */ /* 0x000fce00078e000e */
[----:B------:R-:W-:Y:S05]  /*335f0*/  WARPSYNC.COLLECTIVE R15, `(.L_x_4719) ;  /* 0x000000000f087348 */ /* 0x000fea0003c00000 */
[----:B------:R0:W1:Y:S02]  /*33600*/  SHFL.IDX P6, R14, R13, R12, R11 ;  /* 0x0000000c0d0e7389 */ /* 0x00006400000c000b */
[----:B01----:R-:W-:Y:S01]  /*33610*/  ENDCOLLECTIVE ;  /* 0x000000000000791b */ /* 0x003fe20003800000 */
.L_x_4719:
[----:B------:R-:W-:Y:S02]  /*33620*/  IMAD.MOV.U32 R13, RZ, RZ, R57 ;  /* 0x000000ffff0d7224 */ /* 0x000fe400078e0039 */
[----:B------:R-:W-:-:S07]  /*33630*/  IMAD.MOV.U32 R59, RZ, RZ, R14 ;  /* 0x000000ffff3b7224 */ /* 0x000fce00078e000e */
[----:B------:R-:W-:Y:S05]  /*33640*/  WARPSYNC.COLLECTIVE R15, `(.L_x_4720) ;  /* 0x000000000f087348 */ /* 0x000fea0003c00000 */
[----:B------:R0:W1:Y:S02]  /*33650*/  SHFL.IDX P6, R14, R13, R12, R11 ;  /* 0x0000000c0d0e7389 */ /* 0x00006400000c000b */
[----:B01----:R-:W-:Y:S01]  /*33660*/  ENDCOLLECTIVE ;  /* 0x000000000000791b */ /* 0x003fe20003800000 */
.L_x_4720:
[----:B------:R-:W-:Y:S01]  /*33670*/  IMAD.MOV.U32 R13, RZ, RZ, R62 ;  /* 0x000000ffff0d7224 */ /* 0x000fe200078e003e */
[----:B------:R-:W-:Y:S01]  /*33680*/  MOV R12, R0 ;  /* 0x00000000000c7202 */ /* 0x000fe20000000f00 */
[----:B------:R-:W-:-:S07]  /*33690*/  IMAD.MOV.U32 R57, RZ, RZ, R14 ;  /* 0x000000ffff397224 */ /* 0x000fce00078e000e */
[----:B------:R-:W-:Y:S05]  /*336a0*/  WARPSYNC.COLLECTIVE R15, `(.L_x_4721) ;  /* 0x000000000f087348 */ /* 0x000fea0003c00000 */
[----:B------:R0:W1:Y:S02]  /*336b0*/  SHFL.IDX P6, R14, R13, R12, R11 ;  /* 0x0000000c0d0e7389 */ /* 0x00006400000c000b */
[----:B01----:R-:W-:Y:S01]  /*336c0*/  ENDCOLLECTIVE ;  /* 0x000000000000791b */ /* 0x003fe20003800000 */
.L_x_4721:
        /* <DEDUP_REMOVED lines=9> */
.L_x_4722:
[----:B------:R-:W-:Y:S02]  /*33760*/  IMAD.MOV.U32 R13, RZ, RZ, R63 ;  /* 0x000000ffff0d7224 */ /* 0x000fe400078e003f */
[----:B------:R-:W-:Y:S02]  /*33770*/  IMAD.MOV.U32 R12, RZ, RZ, R116 ;  /* 0x000000ffff0c7224 */ /* 0x000fe400078e0074 */
[----:B------:R-:W-:-:S07]  /*33780*/  IMAD.MOV.U32 R60, RZ, RZ, R14 ;  /* 0x000000ffff3c7224 */ /* 0x000fce00078e000e */
[----:B------:R-:W-:Y:S05]  /*33790*/  WARPSYNC.COLLECTIVE R15, `(.L_x_4723) ;  /* 0x000000000f087348 */ /* 0x000fea0003c00000 */
[----:B------:R0:W1:Y:S02]  /*337a0*/  SHFL.IDX P6, R14, R13, R12, R11 ;  /* 0x0000000c0d0e7389 */ /* 0x00006400000c000b */
[----:B01----:R-:W-:Y:S01]  /*337b0*/  ENDCOLLECTIVE ;  /* 0x000000000000791b */ /* 0x003fe20003800000 */
.L_x_4723:
[----:B------:R-:W-:Y:S01]  /*337c0*/  IMAD.MOV.U32 R13, RZ, RZ, R61 ;  /* 0x000000ffff0d7224 */ /* 0x000fe200078e003d */
[----:B------:R-:W-:-:S07]  /*337d0*/  MOV R63, R14 ;  /* 0x0000000e003f7202 */ /* 0x000fce0000000f00 */
[----:B------:R-:W-:Y:S05]  /*337e0*/  WARPSYNC.COLLECTIVE R15, `(.L_x_4724) ;  /* 0x000000000f087348 */ /* 0x000fea0003c00000 */
[----:B------:R0:W1:Y:S02]  /*337f0*/  SHFL.IDX P6, R14, R13, R12, R11 ;  /* 0x0000000c0d0e7389 */ /* 0x00006400000c000b */
[----:B01----:R-:W-:Y:S01]  /*33800*/  ENDCOLLECTIVE ;  /* 0x000000000000791b */ /* 0x003fe20003800000 */
.L_x_4724:
[----:B------:R-:W-:Y:S02]  /*33810*/  IMAD.MOV.U32 R13, RZ, RZ, R66 ;  /* 0x000000ffff0d7224 */ /* 0x000fe400078e0042 */
[----:B------:R-:W-:Y:S02]  /*33820*/  IMAD.MOV.U32 R12, RZ, RZ, R0 ;  /* 0x000000ffff0c7224 */ /* 0x000fe400078e0000 */
[----:B------:R-:W-:-:S07]  /*33830*/  IMAD.MOV.U32 R61, RZ, RZ, R14 ;  /* 0x000000ffff3d7224 */ /* 0x000fce00078e000e */
[----:B------:R-:W-:Y:S05]  /*33840*/  WARPSYNC.COLLECTIVE R15, `(.L_x_4725) ;  /* 0x000000000f087348 */ /* 0x000fea0003c00000 */
[----:B------:R0:W1:Y:S02]  /*33850*/  SHFL.IDX P6, R14, R13, R12, R11 ;  /* 0x0000000c0d0e7389 */ /* 0x00006400000c000b */
[----:B01----:R-:W-:Y:S01]  /*33860*/  ENDCOLLECTIVE ;  /* 0x000000000000791b */ /* 0x003fe20003800000 */
.L_x_4725:
        /* <DEDUP_REMOVED lines=9> */
.L_x_4726:
[----:B------:R-:W-:Y:S02]  /*33900*/  IMAD.MOV.U32 R13, RZ, RZ, R67 ;  /* 0x000000ffff0d7224 */ /* 0x000fe400078e0043 */
[----:B------:R-:W-:Y:S02]  /*33910*/  IMAD.MOV.U32 R12, RZ, RZ, R116 ;  /* 0x000000ffff0c7224 */ /* 0x000fe400078e0074 */
[----:B------:R-:W-:-:S07]  /*33920*/  IMAD.MOV.U32 R64, RZ, RZ, R14 ;  /* 0x000000ffff407224 */ /* 0x000fce00078e000e */
[----:B------:R-:W-:Y:S05]  /*33930*/  WARPSYNC.COLLECTIVE R15, `(.L_x_4727) ;  /* 0x000000000f087348 */ /* 0x000fea0003c00000 */
[----:B------:R0:W1:Y:S02]  /*33940*/  SHFL.IDX P6, R14, R13, R12, R11 ;  /* 0x0000000c0d0e7389 */ /* 0x00006400000c000b */
[----:B01----:R-:W-:Y:S01]  /*33950*/  ENDCOLLECTIVE ;  /* 0x000000000000791b */ /* 0x003fe20003800000 */
.L_x_4727:
[----:B------:R-:W-:Y:S02]  /*33960*/  IMAD.MOV.U32 R13, RZ, RZ, R65 ;  /* 0x000000ffff0d7224 */ /* 0x000fe400078e0041 */
[----:B------:R-:W-:-:S07]  /*33970*/  IMAD.MOV.U32 R67, RZ, RZ, R14 ;  /* 0x000000ffff437224 */ /* 0x000fce00078e000e */
[----:B------:R-:W-:Y:S05]  /*33980*/  WARPSYNC.COLLECTIVE R15, `(.L_x_4728) ;  /* 0x000000000f087348 */ /* 0x000fea0003c00000 */
[----:B------:R0:W1:Y:S02]  /*33990*/  SHFL.IDX P6, R14, R13, R12, R11 ;  /* 0x0000000c0d0e7389 */ /* 0x00006400000c000b */
[----:B01----:R-:W-:Y:S01]  /*339a0*/  ENDCOLLECTIVE ;  /* 0x000000000000791b */ /* 0x003fe20003800000 */
.L_x_4728:
[----:B------:R-:W-:Y:S02]  /*339b0*/  IMAD.MOV.U32 R13, RZ, RZ, R70 ;  /* 0x000000ffff0d7224 */ /* 0x000fe400078e0046 */
[----:B------:R-:W-:Y:S01]  /*339c0*/  IMAD.MOV.U32 R12, RZ, RZ, R0 ;  /* 0x000000ffff0c7224 */ /* 0x000fe200078e0000 */
[----:B------:R-:W-:-:S07]  /*339d0*/  MOV R65, R14 ;  /* 0x0000000e00417202 */ /* 0x000fce0000000f00 */
[----:B------:R-:W-:Y:S05]  /*339e0*/  WARPSYNC.COLLECTIVE R15, `(.L_x_4729) ;  /* 0x000000000f087348 */ /* 0x000fea0003c00000 */
[----:B------:R0:W1:Y:S02]  /*339f0*/  SHFL.IDX P6, R14, R13, R12, R11 ;  /* 0x0000000c0d0e7389 */ /* 0x00006400000c000b */
[----:B01----:R-:W-:Y:S01]  /*33a00*/  ENDCOLLECTIVE ;  /* 0x000000000000791b */ /* 0x003fe20003800000 */
.L_x_4729:
        /* <DEDUP_REMOVED lines=9> */
.L_x_4730:
[----:B------:R-:W-:Y:S01]  /*33aa0*/  MOV R13, R71 ;  /* 0x00000047000d7202 */ /* 0x000fe20000000f00 */
[----:B------:R-:W-:Y:S02]  /*33ab0*/  IMAD.MOV.U32 R12, RZ, RZ, R116 ;  /* 0x000000ffff0c7224 */ /* 0x000fe400078e0074 */
[----:B------:R-:W-:-:S07]  /*33ac0*/  IMAD.MOV.U32 R68, RZ, RZ, R14 ;  /* 0x000000ffff447224 */ /* 0x000fce00078e000e */
[----:B------:R-:W-:Y:S05]  /*33ad0*/  WARPSYNC.COLLECTIVE R15, `(.L_x_4731) ;  /* 0x000000000f087348 */ /* 0x000fea0003c00000 */
[----:B------:R0:W1:Y:S02]  /*33ae0*/  SHFL.IDX P6, R14, R13, R12, R11 ;  /* 0x0000000c0d0e7389 */ /* 0x00006400000c000b */
[----:B01----:R-:W-:Y:S01]  /*33af0*/  ENDCOLLECTIVE ;  /* 0x000000000000791b */ /* 0x003fe20003800000 */
.L_x_4731:
[----:B------:R-:W-:Y:S02]  /*33b00*/  IMAD.MOV.U32 R13, RZ, RZ, R69 ;  /* 0x000000ffff0d7224 */ /* 0x000fe400078e0045 */
[----:B------:R-:W-:-:S07]  /*33b10*/  IMAD.MOV.U32 R71, RZ, RZ, R14 ;  /* 0x000000ffff477224 */ /* 0x000fce00078e000e */
[----:B------:R-:W-:Y:S05]  /*33b20*/  WARPSYNC.COLLECTIVE R15, `(.L_x_4732) ;  /* 0x000000000f087348 */ /* 0x000fea0003c00000 */
[----:B------:R0:W1:Y:S02]  /*33b30*/  SHFL.IDX P6, R14, R13, R12, R11 ;  /* 0x0000000c0d0e7389 */ /* 0x00006400000c000b */
[----:B01----:R-:W-:Y:S01]  /*33b40*/  ENDCOLLECTIVE ;  /* 0x000000000000791b */ /* 0x003fe20003800000 */
.L_x_4732:
[----:B------:R-:W-:Y:S01]  /*33b50*/  IMAD.MOV.U32 R13, RZ, RZ, R74 ;  /* 0x000000ffff0d7224 */ /* 0x000fe200078e004a */
[----:B------:R-:W-:Y:S01]  /*33b60*/  MOV R12, R0 ;  /* 0x00000000000c7202 */ /* 0x000fe20000000f00 */
[----:B------:R-:W-:-:S07]  /*33b70*/  IMAD.MOV.U32 R69, RZ, RZ, R14 ;  /* 0x000000ffff457224 */ /* 0x000fce00078e000e */
[----:B------:R-:W-:Y:S05]  /*33b80*/  WARPSYNC.COLLECTIVE R15, `(.L_x_4733) ;  /* 0x000000000f087348 */ /* 0x000fea0003c00000 */
[----:B------:R0:W1:Y:S02]  /*33b90*/  SHFL.IDX P6, R14, R13, R12, R11 ;  /* 0x0000000c0d0e7389 */ /* 0x00006400000c000b */
[----:B01----:R-:W-:Y:S01]  /*33ba0*/  ENDCOLLECTIVE ;  /* 0x000000000000791b */ /* 0x003fe20003800000 */
.L_x_4733:
        /* <DEDUP_REMOVED lines=9> */
.L_x_4734:
[----:B------:R-:W-:Y:S02]  /*33c40*/  IMAD.MOV.U32 R13, RZ, RZ, R50 ;  /* 0x000000ffff0d7224 */ /* 0x000fe400078e0032 */
[----:B------:R-:W-:Y:S02]  /*33c50*/  IMAD.MOV.U32 R12, RZ, RZ, R116 ;  /* 0x000000ffff0c7224 */ /* 0x000fe400078e0074 */
[----:B------:R-:W-:-:S07]  /*33c60*/  IMAD.MOV.U32 R72, RZ, RZ, R14 ;  /* 0x000000ffff487224 */ /* 0x000fce00078e000e */
[----:B------:R-:W-:Y:S05]  /*33c70*/  WARPSYNC.COLLECTIVE R15, `(.L_x_4735) ;  /* 0x000000000f087348 */ /* 0x000fea0003c00000 */
[----:B------:R0:W1:Y:S02]  /*33c80*/  SHFL.IDX P6, R14, R13, R12, R11 ;  /* 0x0000000c0d0e7389 */ /* 0x00006400000c000b */
[----:B01----:R-:W-:Y:S01]  /*33c90*/  ENDCOLLECTIVE ;  /* 0x000000000000791b */ /* 0x003fe20003800000 */
.L_x_4735:
[----:B------:R-:W-:Y:S01]  /*33ca0*/  IMAD.MOV.U32 R13, RZ, RZ, R73 ;  /* 0x000000ffff0d7224 */ /* 0x000fe200078e0049 */
[----:B------:R-:W-:-:S07]  /*33cb0*/  MOV R50, R14 ;  /* 0x0000000e00327202 */ /* 0x000fce0000000f00 */
[----:B------:R-:W-:Y:S05]  /*33cc0*/  WARPSYNC.COLLECTIVE R15, `(.L_x_4736) ;  /* 0x000000000f087348 */ /* 0x000fea0003c00000 */
[----:B------:R0:W1:Y:S02]  /*33cd0*/  SHFL.IDX P6, R14, R13, R12, R11 ;  /* 0x0000000c0d0e7389 */ /* 0x00006400000c000b */
[----:B01----:R-:W-:Y:S01]  /*33ce0*/  ENDCOLLECTIVE ;  /* 0x000000000000791b */ /* 0x003fe20003800000 */
.L_x_4736:
[----:B------:R-:W-:Y:S02]  /*33cf0*/  IMAD.MOV.U32 R13, RZ, RZ, R80 ;  /* 0x000000ffff0d7224 */ /* 0x000fe400078e0050 */
[----:B------:R-:W-:Y:S02]  /*33d00*/  IMAD.MOV.U32 R12, RZ, RZ, R0 ;  /* 0x000000ffff0c7224 */ /* 0x000fe400078e0000 */
[----:B------:R-:W-:-:S07]  /*33d10*/  IMAD.MOV.U32 R73, RZ, RZ, R14 ;  /* 0x000000ffff497224 */ /* 0x000fce00078e000e */
[----:B------:R-:W-:Y:S05]  /*33d20*/  WARPSYNC.COLLECTIVE R15, `(.L_x_4737) ;  /* 0x000000000f087348 */ /* 0x000fea0003c00000 */
[----:B------:R0:W1:Y:S02]  /*33d30*/  SHFL.IDX P6, R14, R13, R12, R11 ;  /* 0x0000000c0d0e7389 */ /* 0x00006400000c000b */
[----:B01----:R-:W-:Y:S01]  /*33d40*/  ENDCOLLECTIVE ;  /* 0x000000000000791b */ /* 0x003fe20003800000 */
.L_x_4737:
        /* <DEDUP_REMOVED lines=9> */
.L_x_4738:
[----:B------:R-:W-:Y:S02]  /*33de0*/  IMAD.MOV.U32 R13, RZ, RZ, R48 ;  /* 0x000000ffff0d7224 */ /* 0x000fe400078e0030 */
[----:B------:R-:W-:Y:S02]  /*33df0*/  IMAD.MOV.U32 R12, RZ, RZ, R116 ;  /* 0x000000ffff0c7224 */ /* 0x000fe400078e0074 */
[----:B------:R-:W-:-:S07]  /*33e00*/  IMAD.MOV.U32 R76, RZ, RZ, R14 ;  /* 0x000000ffff4c7224 */ /* 0x000fce00078e000e */
[----:B------:R-:W-:Y:S05]  /*33e10*/  WARPSYNC.COLLECTIVE R15, `(.L_x_4739) ;  /* 0x000000000f087348 */ /* 0x000fea0003c00000 */
[----:B------:R0:W1:Y:S02]  /*33e20*/  SHFL.IDX P6, R14, R13, R12, R11 ;  /* 0x0000000c0d0e7389 */ /* 0x00006400000c000b */
[----:B01----:R-:W-:Y:S01]  /*33e30*/  ENDCOLLECTIVE ;  /* 0x000000000000791b */ /* 0x003fe20003800000 */
.L_x_4739:
[----:B------:R-:W-:Y:S02]  /*33e40*/  IMAD.MOV.U32 R13, RZ, RZ, R77 ;  /* 0x000000ffff0d7224 */ /* 0x000fe400078e004d */
[----:B------:R-:W-:-:S07]  /*33e50*/  IMAD.MOV.U32 R48, RZ, RZ, R14 ;  /* 0x000000ffff307224 */ /* 0x000fce00078e000e */
[----:B------:R-:W-:Y:S05]  /*33e60*/  WARPSYNC.COLLECTIVE R15, `(.L_x_4740) ;  /* 0x000000000f087348 */ /* 0x000fea0003c00000 */
[----:B------:R0:W1:Y:S02]  /*33e70*/  SHFL.IDX P6, R14, R13, R12, R11 ;  /* 0x0000000c0d0e7389 */ /* 0x00006400000c000b */
[----:B01----:R-:W-:Y:S01]  /*33e80*/  ENDCOLLECTIVE ;  /* 0x000000000000791b */ /* 0x003fe20003800000 */
.L_x_4740:
[----:B------:R-:W-:Y:S02]  /*33e90*/  IMAD.MOV.U32 R13, RZ, RZ, R84 ;  /* 0x000000ffff0d7224 */ /* 0x000fe400078e0054 */
[----:B------:R-:W-:Y:S01]  /*33ea0*/  IMAD.MOV.U32 R12, RZ, RZ, R0 ;  /* 0x000000ffff0c7224 */ /* 0x000fe200078e0000 */
[----:B------:R-:W-:-:S07]  /*33eb0*/  MOV R77, R14 ;  /* 0x0000000e004d7202 */ /* 0x000fce0000000f00 */
[----:B------:R-:W-:Y:S05]  /*33ec0*/  WARPSYNC.COLLECTIVE R15, `(.L_x_4741) ;  /* 0x000000000f087348 */ /* 0x000fea0003c00000 */
[----:B------:R0:W1:Y:S02]  /*33ed0*/  SHFL.IDX P6, R14, R13, R12, R11 ;  /* 0x0000000c0d0e7389 */ /* 0x00006400000c000b */
[----:B01----:R-:W-:Y:S01]  /*33ee0*/  ENDCOLLECTIVE ;  /* 0x000000000000791b */ /* 0x003fe20003800000 */
.L_x_4741:
        /* <DEDUP_REMOVED lines=9> */
.L_x_4742:
[----:B------:R-:W-:Y:S01]  /*33f80*/  MOV R13, R46 ;  /* 0x0000002e000d7202 */ /* 0x000fe20000000f00 */
[----:B------:R-:W-:Y:S02]  /*33f90*/  IMAD.MOV.U32 R12, RZ, RZ, R116 ;  /* 0x000000ffff0c7224 */ /* 0x000fe400078e0074 */
[----:B------:R-:W-:-:S07]  /*33fa0*/  IMAD.MOV.U32 R82, RZ, RZ, R14 ;  /* 0x000000ffff527224 */ /* 0x000fce00078e000e */
[----:B------:R-:W-:Y:S05]  /*33fb0*/  WARPSYNC.COLLECTIVE R15, `(.L_x_4743) ;  /* 0x000000000f087348 */ /* 0x000fea0003c00000 */
[----:B------:R0:W1:Y:S02]  /*33fc0*/  SHFL.IDX P6, R14, R13, R12, R11 ;  /* 0x0000000c0d0e7389 */ /* 0x00006400000c000b */
[----:B01----:R-:W-:Y:S01]  /*33fd0*/  ENDCOLLECTIVE ;  /* 0x000000000000791b */ /* 0x003fe20003800000 */
.L_x_4743:
[----:B------:R-:W-:Y:S02]  /*33fe0*/  IMAD.MOV.U32 R13, RZ, RZ, R51 ;  /* 0x000000ffff0d7224 */ /* 0x000fe400078e0033 */
[----:B------:R-:W-:-:S07]  /*33ff0*/  IMAD.MOV.U32 R46, RZ, RZ, R14 ;  /* 0x000000ffff2e7224 */ /* 0x000fce00078e000e */
[----:B------:R-:W-:Y:S05]  /*34000*/  WARPSYNC.COLLECTIVE R15, `(.L_x_4744) ;  /* 0x000000000f087348 */ /* 0x000fea0003c00000 */
[----:B------:R0:W1:Y:S02]  /*34010*/  SHFL.IDX P6, R14, R13, R12, R11 ;  /* 0x0000000c0d0e7389 */ /* 0x00006400000c000b */
[----:B01----:R-:W-:Y:S01]  /*34020*/  ENDCOLLECTIVE ;  /* 0x000000000000791b */ /* 0x003fe20003800000 */
.L_x_4744:
        /* <DEDUP_REMOVED lines=8> */
.L_x_4745:
[----:B------:R-:W-:Y:S02]  /*340b0*/  IMAD.MOV.U32 R13, RZ, RZ, R86 ;  /* 0x000000ffff0d7224 */ /* 0x000fe400078e0056 */
[----:B------:R-:W-:-:S07]  /*340c0*/  IMAD.MOV.U32 R88, RZ, RZ, R14 ;  /* 0x000000ffff587224 */ /* 0x000fce00078e000e */
[----:B------:R-:W-:Y:S05]  /*340d0*/  WARPSYNC.COLLECTIVE R15, `(.L_x_4746) ;  /* 0x000000000f087348 */ /* 0x000fea0003c00000 */
[----:B------:R0:W1:Y:S02]  /*340e0*/  SHFL.IDX P6, R14, R13, R12, R11 ;  /* 0x0000000c0d0e7389 */ /* 0x00006400000c000b */
[----:B01----:R-:W-:Y:S01]  /*340f0*/  ENDCOLLECTIVE ;  /* 0x000000000000791b */ /* 0x003fe20003800000 */
.L_x_4746:
[----:B------:R-:W-:Y:S02]  /*34100*/  IMAD.MOV.U32 R13, RZ, RZ, R44 ;  /* 0x000000ffff0d7224 */ /* 0x000fe400078e002c */
[----:B------:R-:W-:Y:S02]  /*34110*/  IMAD.MOV.U32 R12, RZ, RZ, R116 ;  /* 0x000000ffff0c7224 */ /* 0x000fe400078e0074 */
[----:B------:R-:W-:-:S07]  /*34120*/  IMAD.MOV.U32 R86, RZ, RZ, R14 ;  /* 0x000000ffff567224 */ /* 0x000fce00078e000e */
[----:B------:R-:W-:Y:S05]  /*34130*/  WARPSYNC.COLLECTIVE R15, `(.L_x_4747) ;  /* 0x000000000f087348 */ /* 0x000fea0003c00000 */
[----:B------:R0:W1:Y:S02]  /*34140*/  SHFL.IDX P6, R14, R13, R12, R11 ;  /* 0x0000000c0d0e7389 */ /* 0x00006400000c000b */
[----:B01----:R-:W-:Y:S01]  /*34150*/  ENDCOLLECTIVE ;  /* 0x000000000000791b */ /* 0x003fe20003800000 */
.L_x_4747:
[----:B------:R-:W-:Y:S01]  /*34160*/  IMAD.MOV.U32 R13, RZ, RZ, R49 ;  /* 0x000000ffff0d7224 */ /* 0x000fe200078e0031 */
[----:B------:R-:W-:-:S07]  /*34170*/  MOV R44, R14 ;  /* 0x0000000e002c7202 */ /* 0x000fce0000000f00 */
[----:B------:R-:W-:Y:S05]  /*34180*/  WARPSYNC.COLLECTIVE R15, `(.L_x_4748) ;  /* 0x000000000f087348 */ /* 0x000fea0003c00000 */
[----:B------:R0:W1:Y:S02]  /*34190*/  SHFL.IDX P6, R14, R13, R12, R11 ;  /* 0x0000000c0d0e7389 */ /* 0x00006400000c000b */
[----:B01----:R-:W-:Y:S01]  /*341a0*/  ENDCOLLECTIVE ;  /* 0x000000000000791b */ /* 0x003fe20003800000 */
.L_x_4748:
[----:B------:R-:W-:Y:S02]  /*341b0*/  IMAD.MOV.U32 R13, RZ, RZ, R92 ;  /* 0x000000ffff0d7224 */ /* 0x000fe400078e005c */
[----:B------:R-:W-:Y:S02]  /*341c0*/  IMAD.MOV.U32 R12, RZ, RZ, R0 ;  /* 0x000000ffff0c7224 */ /* 0x000fe400078e0000 */
[----:B------:R-:W-:-:S07]  /*341d0*/  IMAD.MOV.U32 R49, RZ, RZ, R14 ;  /* 0x000000ffff317224 */ /* 0x000fce00078e000e */
[----:B------:R-:W-:Y:S05]  /*341e0*/  WARPSYNC.COLLECTIVE R15, `(.L_x_4749) ;  /* 0x000000000f087348 */ /* 0x000fea0003c00000 */
[----:B------:R0:W1:Y:S02]  /*341f0*/  SHFL.IDX P6, R14, R13, R12, R11 ;  /* 0x0000000c0d0e7389 */ /* 0x00006400000c000b */
[----:B01----:R-:W-:Y:S01]  /*34200*/  ENDCOLLECTIVE ;  /* 0x000000000000791b */ /* 0x003fe20003800000 */
.L_x_4749:
[----:B------:R-:W-:Y:S02]  /*34210*/  SEL R85, R86, R49, P0 ;  /* 0x0000003156557207 */ /* 0x000fe40000000000 */
[----:B------:R-:W-:Y:S02]  /*34220*/  SEL R86, R49, R86, P0 ;  /* 0x0000005631567207 */ /* 0x000fe40000000000 */
[----:B------:R-:W-:Y:S01]  /*34230*/  MOV R13, R90 ;  /* 0x0000005a000d7202 */ /* 0x000fe20000000f00 */
[----:B------:R-:W-:-:S07]  /*34240*/  IMAD.MOV.U32 R92, RZ, RZ, R14 ;  /* 0x000000ffff5c7224 */ /* 0x000fce00078e000e */
[----:B------:R-:W-:Y:S05]  /*34250*/  WARPSYNC.COLLECTIVE R15, `(.L_x_4750) ;  /* 0x000000000f087348 */ /* 0x000fea0003c00000 */
[----:B------:R0:W1:Y:S02]  /*34260*/  SHFL.IDX P6, R14, R13, R12, R11 ;  /* 0x0000000c0d0e7389 */ /* 0x00006400000c000b */
[----:B01----:R-:W-:Y:S01]  /*34270*/  ENDCOLLECTIVE ;  /* 0x000000000000791b */ /* 0x003fe20003800000 */
.L_x_4750:
[----:B------:R-:W-:Y:S02]  /*34280*/  IMAD.MOV.U32 R13, RZ, RZ, R42 ;  /* 0x000000ffff0d7224 */ /* 0x000fe400078e002a */
[----:B------:R-:W-:Y:S02]  /*34290*/  IMAD.MOV.U32 R12, RZ, RZ, R116 ;  /* 0x000000ffff0c7224 */ /* 0x000fe400078e0074 */
[----:B------:R-:W-:-:S07]  /*342a0*/  IMAD.MOV.U32 R90, RZ, RZ, R14 ;  /* 0x000000ffff5a7224 */ /* 0x000fce00078e000e */
[----:B------:R-:W-:Y:S05]  /*342b0*/  WARPSYNC.COLLECTIVE R15, `(.L_x_4751) ;  /* 0x000000000f087348 */ /* 0x000fea0003c00000 */
[----:B------:R0:W1:Y:S02]  /*342c0*/  SHFL.IDX P6, R14, R13, R12, R11 ;  /* 0x0000000c0d0e7389 */ /* 0x00006400000c000b */
[----:B01----:R-:W-:Y:S01]  /*342d0*/  ENDCOLLECTIVE ;  /* 0x000000000000791b */ /* 0x003fe20003800000 */
.L_x_4751:
[----:B------:R-:W-:Y:S02]  /*342e0*/  IMAD.MOV.U32 R13, RZ, RZ, R47 ;  /* 0x000000ffff0d7224 */ /* 0x000fe400078e002f */
[----:B------:R-:W-:-:S07]  /*342f0*/  IMAD.MOV.U32 R42, RZ, RZ, R14 ;  /* 0x000000ffff2a7224 */ /* 0x000fce00078e000e */
[----:B------:R-:W-:Y:S05]  /*34300*/  WARPSYNC.COLLECTIVE R15, `(.L_x_4752) ;  /* 0x000000000f087348 */ /* 0x000fea0003c00000 */
[----:B------:R0:W1:Y:S02]  /*34310*/  SHFL.IDX P6, R14, R13, R12, R11 ;  /* 0x0000000c0d0e7389 */ /* 0x00006400000c000b */
[----:B01----:R-:W-:Y:S01]  /*34320*/  ENDCOLLECTIVE ;  /* 0x000000000000791b */ /* 0x003fe20003800000 */
.L_x_4752:
        /* <DEDUP_REMOVED lines=8> */
.L_x_4753:
[----:B------:R-:W-:Y:S02]  /*343b0*/  SEL R89, R90, R47, P0 ;  /* 0x0000002f5a597207 */ /* 0x000fe40000000000 */
[----:B------:R-:W-:Y:S01]  /*343c0*/  SEL R90, R47, R90, P0 ;  /* 0x0000005a2f5a7207 */ /* 0x000fe20000000000 */
[----:B------:R-:W-:Y:S02]  /*343d0*/  IMAD.MOV.U32 R13, RZ, RZ, R94 ;  /* 0x000000ffff0d7224 */ /* 0x000fe400078e005e */
[----:B------:R-:W-:-:S07]  /*343e0*/  IMAD.MOV.U32 R96, RZ, RZ, R14 ;  /* 0x000000ffff607224 */ /* 0x000fce00078e000e */
[----:B------:R-:W-:Y:S05]  /*343f0*/  WARPSYNC.COLLECTIVE R15, `(.L_x_4754) ;  /* 0x000000000f087348 */ /* 0x000fea0003c00000 */
[----:B------:R0:W1:Y:S02]  /*34400*/  SHFL.IDX P6, R14, R13, R12, R11 ;  /* 0x0000000c0d0e7389 */ /* 0x00006400000c000b */
[----:B01----:R-:W-:Y:S01]  /*34410*/  ENDCOLLECTIVE ;  /* 0x000000000000791b */ /* 0x003fe20003800000 */
.L_x_4754:
[----:B------:R-:W-:Y:S01]  /*34420*/  MOV R13, R40 ;  /* 0x00000028000d7202 */ /* 0x000fe20000000f00 */
[----:B------:R-:W-:Y:S02]  /*34430*/  IMAD.MOV.U32 R12, RZ, RZ, R116 ;  /* 0x000000ffff0c7224 */ /* 0x000fe400078e0074 */
[----:B------:R-:W-:-:S07]  /*34440*/  IMAD.MOV.U32 R94, RZ, RZ, R14 ;  /* 0x000000ffff5e7224 */ /* 0x000fce00078e000e */
[----:B------:R-:W-:Y:S05]  /*34450*/  WARPSYNC.COLLECTIVE R15, `(.L_x_4755) ;  /* 0x000000000f087348 */ /* 0x000fea0003c00000 */
[----:B------:R0:W1:Y:S02]  /*34460*/  SHFL.IDX P6, R14, R13, R12, R11 ;  /* 0x0000000c0d0e7389 */ /* 0x00006400000c000b */
[----:B01----:R-:W-:Y:S01]  /*34470*/  ENDCOLLECTIVE ;  /* 0x000000000000791b */ /* 0x003fe20003800000 */
.L_x_4755:
[----:B------:R-:W-:Y:S02]  /*34480*/  IMAD.MOV.U32 R13, RZ, RZ, R45 ;  /* 0x000000ffff0d7224 */ /* 0x000fe400078e002d */
[----:B------:R-:W-:-:S07]  /*34490*/  IMAD.MOV.U32 R40, RZ, RZ, R14 ;  /* 0x000000ffff287224 */ /* 0x000fce00078e000e */
[----:B------:R-:W-:Y:S05]  /*344a0*/  WARPSYNC.COLLECTIVE R15, `(.L_x_4756) ;  /* 0x000000000f087348 */ /* 0x000fea0003c00000 */
[----:B------:R0:W1:Y:S02]  /*344b0*/  SHFL.IDX P6, R14, R13, R12, R11 ;  /* 0x0000000c0d0e7389 */ /* 0x00006400000c000b */
[----:B01----:R-:W-:Y:S01]  /*344c0*/  ENDCOLLECTIVE ;  /* 0x000000000000791b */ /* 0x003fe20003800000 */
.L_x_4756:
        /* <DEDUP_REMOVED lines=8> */
.L_x_4757:
[----:B------:R-:W-:Y:S02]  /*34550*/  SEL R93, R94, R45, P0 ;  /* 0x0000002d5e5d7207 */ /* 0x000fe40000000000 */
[----:B------:R-:W-:Y:S01]  /*34560*/  SEL R94, R45, R94, P0 ;  /* 0x0000005e2d5e7207 */ /* 0x000fe20000000000 */
[----:B------:R-:W-:Y:S02]  /*34570*/  IMAD.MOV.U32 R13, RZ, RZ, R98 ;  /* 0x000000ffff0d7224 */ /* 0x000fe400078e0062 */
[----:B------:R-:W-:-:S07]  /*34580*/  IMAD.MOV.U32 R100, RZ, RZ, R14 ;  /* 0x000000ffff647224 */ /* 0x000fce00078e000e */
[----:B------:R-:W-:Y:S05]  /*34590*/  WARPSYNC.COLLECTIVE R15, `(.L_x_4758) ;  /* 0x000000000f087348 */ /* 0x000fea0003c00000 */
[----:B------:R0:W1:Y:S02]  /*345a0*/  SHFL.IDX P6, R14, R13, R12, R11 ;  /* 0x0000000c0d0e7389 */ /* 0x00006400000c000b */
[----:B01----:R-:W-:Y:S01]  /*345b0*/  ENDCOLLECTIVE ;  /* 0x000000000000791b */ /* 0x003fe20003800000 */
.L_x_4758:
[----:B------:R-:W-:Y:S02]  /*345c0*/  IMAD.MOV.U32 R13, RZ, RZ, R38 ;  /* 0x000000ffff0d7224 */ /* 0x000fe400078e0026 */
[----:B------:R-:W-:Y:S02]  /*345d0*/  IMAD.MOV.U32 R12, RZ, RZ, R116 ;  /* 0x000000ffff0c7224 */ /* 0x000fe400078e0074 */
[----:B------:R-:W-:-:S07]  /*345e0*/  IMAD.MOV.U32 R98, RZ, RZ, R14 ;  /* 0x000000ffff627224 */ /* 0x000fce00078e000e */
[----:B------:R-:W-:Y:S05]  /*345f0*/  WARPSYNC.COLLECTIVE R15, `(.L_x_4759) ;  /* 0x000000000f087348 */ /* 0x000fea0003c00000 */
[----:B------:R0:W1:Y:S02]  /*34600*/  SHFL.IDX P6, R14, R13, R12, R11 ;  /* 0x0000000c0d0e7389 */ /* 0x00006400000c000b */
[----:B01----:R-:W-:Y:S01]  /*34610*/  ENDCOLLECTIVE ;  /* 0x000000000000791b */ /* 0x003fe20003800000 */
.L_x_4759:
[----:B------:R-:W-:Y:S01]  /*34620*/  IMAD.MOV.U32 R13, RZ, RZ, R43 ;  /* 0x000000ffff0d7224 */ /* 0x000fe200078e002b */
[----:B------:R-:W-:-:S07]  /*34630*/  MOV R38, R14 ;  /* 0x0000000e00267202 */ /* 0x000fce0000000f00 */
[----:B------:R-:W-:Y:S05]  /*34640*/  WARPSYNC.COLLECTIVE R15, `(.L_x_4760) ;  /* 0x000000000f087348 */ /* 0x000fea0003c00000 */
[----:B------:R0:W1:Y:S02]  /*34650*/  SHFL.IDX P6, R14, R13, R12, R11 ;  /* 0x0000000c0d0e7389 */ /* 0x00006400000c000b */
[----:B01----:R-:W-:Y:S01]  /*34660*/  ENDCOLLECTIVE ;  /* 0x000000000000791b */ /* 0x003fe20003800000 */
.L_x_4760:
        /* <DEDUP_REMOVED lines=8> */
.L_x_4761:
[----:B------:R-:W-:Y:S02]  /*346f0*/  SEL R97, R98, R43, P0 ;  /* 0x0000002b62617207 */ /* 0x000fe40000000000 */
[----:B------:R-:W-:Y:S02]  /*34700*/  SEL R98, R43, R98, P0 ;  /* 0x000000622b627207 */ /* 0x000fe40000000000 */
[----:B------:R-:W-:Y:S01]  /*34710*/  MOV R13, R102 ;  /* 0x00000066000d7202 */ /* 0x000fe20000000f00 */
[----:B------:R-:W-:-:S07]  /*34720*/  IMAD.MOV.U32 R104, RZ, RZ, R14 ;  /* 0x000000ffff687224 */ /* 0x000fce00078e000e */
[----:B------:R-:W-:Y:S05]  /*34730*/  WARPSYNC.COLLECTIVE R15, `(.L_x_4762) ;  /* 0x000000000f087348 */ /* 0x000fea0003c00000 */
[----:B------:R0:W1:Y:S02]  /*34740*/  SHFL.IDX P6, R14, R13, R12, R11 ;  /* 0x0000000c0d0e7389 */ /* 0x00006400000c000b */
[----:B01----:R-:W-:Y:S01]  /*34750*/  ENDCOLLECTIVE ;  /* 0x000000000000791b */ /* 0x003fe20003800000 */
.L_x_4762:
[----:B------:R-:W-:Y:S02]  /*34760*/  IMAD.MOV.U32 R13, RZ, RZ, R37 ;  /* 0x000000ffff0d7224 */ /* 0x000fe400078e0025 */
[----:B------:R-:W-:Y:S02]  /*34770*/  IMAD.MOV.U32 R12, RZ, RZ, R116 ;  /* 0x000000ffff0c7224 */ /* 0x000fe400078e0074 */
[----:B------:R-:W-:-:S07]  /*34780*/  IMAD.MOV.U32 R102, RZ, RZ, R14 ;  /* 0x000000ffff667224 */ /* 0x000fce00078e000e */
[----:B------:R-:W-:Y:S05]  /*34790*/  WARPSYNC.COLLECTIVE R15, `(.L_x_4763) ;  /* 0x000000000f087348 */ /* 0x000fea0003c00000 */
[----:B------:R0:W1:Y:S02]  /*347a0*/  SHFL.IDX P6, R14, R13, R12, R11 ;  /* 0x0000000c0d0e7389 */ /* 0x00006400000c000b */
[----:B01----:R-:W-:Y:S01]  /*347b0*/  ENDCOLLECTIVE ;  /* 0x000000000000791b */ /* 0x003fe20003800000 */
.L_x_4763:
[----:B------:R-:W-:Y:S02]  /*347c0*/  IMAD.MOV.U32 R13, RZ, RZ, R41 ;  /* 0x000000ffff0d7224 */ /* 0x000fe400078e0029 */
[----:B------:R-:W-:-:S07]  /*347d0*/  IMAD.MOV.U32 R37, RZ, RZ, R14 ;  /* 0x000000ffff257224 */ /* 0x000fce00078e000e */
[----:B------:R-:W-:Y:S05]  /*347e0*/  WARPSYNC.COLLECTIVE R15, `(.L_x_4764) ;  /* 0x000000000f087348 */ /* 0x000fea0003c00000 */
[----:B------:R0:W1:Y:S02]  /*347f0*/  SHFL.IDX P6, R14, R13, R12, R11 ;  /* 0x0000000c0d0e7389 */ /* 0x00006400000c000b */
[----:B01----:R-:W-:Y:S01]  /*34800*/  ENDCOLLECTIVE ;  /* 0x000000000000791b */ /* 0x003fe20003800000 */
.L_x_4764:
        /* <DEDUP_REMOVED lines=8> */
.L_x_4765:
[----:B------:R-:W-:Y:S02]  /*34890*/  SEL R101, R102, R41, P0 ;  /* 0x0000002966657207 */ /* 0x000fe40000000000 */
[----:B------:R-:W-:Y:S01]  /*348a0*/  SEL R102, R41, R102, P0 ;  /* 0x0000006629667207 */ /* 0x000fe20000000000 */
[----:B------:R-:W-:Y:S02]  /*348b0*/  IMAD.MOV.U32 R13, RZ, RZ, R106 ;  /* 0x000000ffff0d7224 */ /* 0x000fe400078e006a */
[----:B------:R-:W-:-:S07]  /*348c0*/  IMAD.MOV.U32 R108, RZ, RZ, R14 ;  /* 0x000000ffff6c7224 */ /* 0x000fce00078e000e */
[----:B------:R-:W-:Y:S05]  /*348d0*/  WARPSYNC.COLLECTIVE R15, `(.L_x_4766) ;  /* 0x000000000f087348 */ /* 0x000fea0003c00000 */
[----:B------:R0:W1:Y:S02]  /*348e0*/  SHFL.IDX P6, R14, R13, R12, R11 ;  /* 0x0000000c0d0e7389 */ /* 0x00006400000c000b */
[----:B01----:R-:W-:Y:S01]  /*348f0*/  ENDCOLLECTIVE ;  /* 0x000000000000791b */ /* 0x003fe20003800000 */
.L_x_4766:
[----:B------:R-:W-:Y:S01]  /*34900*/  MOV R13, R36 ;  /* 0x00000024000d7202 */ /* 0x000fe20000000f00 */
[----:B------:R-:W-:Y:S02]  /*34910*/  IMAD.MOV.U32 R12, RZ, RZ, R116 ;  /* 0x000000ffff0c7224 */ /* 0x000fe400078e0074 */
[----:B------:R-:W-:-:S07]  /*34920*/  IMAD.MOV.U32 R106, RZ, RZ, R14 ;  /* 0x000000ffff6a7224 */ /* 0x000fce00078e000e */
[----:B------:R-:W-:Y:S05]  /*34930*/  WARPSYNC.COLLECTIVE R15, `(.L_x_4767) ;  /* 0x000000000f087348 */ /* 0x000fea0003c00000 */
[----:B------:R0:W1:Y:S02]  /*34940*/  SHFL.IDX P6, R14, R13, R12, R11 ;  /* 0x0000000c0d0e7389 */ /* 0x00006400000c000b */
[----:B01----:R-:W-:Y:S01]  /*34950*/  ENDCOLLECTIVE ;  /* 0x000000000000791b */ /* 0x003fe20003800000 */
.L_x_4767:
[----:B------:R-:W-:Y:S02]  /*34960*/  IMAD.MOV.U32 R13, RZ, RZ, R39 ;  /* 0x000000ffff0d7224 */ /* 0x000fe400078e0027 */
[----:B------:R-:W-:-:S07]  /*34970*/  IMAD.MOV.U32 R36, RZ, RZ, R14 ;  /* 0x000000ffff247224 */ /* 0x000fce00078e000e */
[----:B------:R-:W-:Y:S05]  /*34980*/  WARPSYNC.COLLECTIVE R15, `(.L_x_4768) ;  /* 0x000000000f087348 */ /* 0x000fea0003c00000 */
[----:B------:R0:W1:Y:S02]  /*34990*/  SHFL.IDX P6, R14, R13, R12, R11 ;  /* 0x0000000c0d0e7389 */ /* 0x00006400000c000b */
[----:B01----:R-:W-:Y:S01]  /*349a0*/  ENDCOLLECTIVE ;  /* 0x000000000000791b */ /* 0x003fe20003800000 */
.L_x_4768:
[----:B------:R-:W-:Y:S02]  /*349b0*/  SEL R107, R108, R36, P0 ;  /* 0x000000246c6b7207 */ /* 0x000fe40000000000 */
[----:B------:R-:W-:Y:S01]  /*349c0*/  SEL R108, R36, R108, P0 ;  /* 0x0000006c246c7207 */ /* 0x000fe20000000000 */
[----:B------:R-:W-:Y:S01]  /*349d0*/  IMAD.MOV.U32 R13, RZ, RZ, R111 ;  /* 0x000000ffff0d7224 */ /* 0x000fe200078e006f */
[----:B------:R-:W-:Y:S02]  /*349e0*/  MOV R12, R0 ;  /* 0x00000000000c7202 */ /* 0x000fe40000000f00 */
[----:B------:R-:W-:Y:S02]  /*349f0*/  SEL R0, R110, R2, P0 ;  /* 0x000000026e007207 */ /* 0x000fe40000000000 */
[----:B------:R-:W-:Y:S02]  /*34a00*/  SEL R110, R2, R110, P0 ;  /* 0x0000006e026e7207 */ /* 0x000fe40000000000 */
[----:B------:R-:W-:-:S02]  /*34a10*/  SEL R2, R109, R87, P0 ;  /* 0x000000576d027207 */ /* 0x000fc40000000000 */
[----:B------:R-:W-:Y:S01]  /*34a20*/  SEL R109, R87, R109, P0 ;  /* 0x0000006d576d7207 */ /* 0x000fe20000000000 */
[----:B------:R-:W-:Y:S01]  /*34a30*/  IMAD.MOV.U32 R39, RZ, RZ, R14 ;  /* 0x000000ffff277224 */ /* 0x000fe200078e000e */
[----:B------:R-:W-:-:S07]  /*34a40*/  SEL R87, R88, R44, P0 ;  /* 0x0000002c58577207 */ /* 0x000fce0000000000 */
[----:B------:R-:W-:Y:S05]  /*34a50*/  WARPSYNC.COLLECTIVE R15, `(.L_x_4769) ;  /* 0x000000000f087348 */ /* 0x000fea0003c00000 */
[----:B------:R0:W1:Y:S02]  /*34a60*/  SHFL.IDX P6, R14, R13, R12, R11 ;  /* 0x0000000c0d0e7389 */ /* 0x00006400000c000b */
[----:B01----:R-:W-:Y:S01]  /*34a70*/  ENDCOLLECTIVE ;  /* 0x000000000000791b */ /* 0x003fe20003800000 */
.L_x_4769:
        /* <DEDUP_REMOVED lines=8> */
.L_x_4770:
[----:B------:R-:W-:Y:S02]  /*34b00*/  IMAD.MOV.U32 R13, RZ, RZ, R123 ;  /* 0x000000ffff0d7224 */ /* 0x000fe400078e007b */
[----:B------:R-:W-:Y:S01]  /*34b10*/  IMAD.MOV.U32 R12, RZ, RZ, R116 ;  /* 0x000000ffff0c7224 */ /* 0x000fe200078e0074 */
[----:B------:R-:W-:Y:S02]  /*34b20*/  SEL R116, R118, R81, P0 ;  /* 0x0000005176747207 */ /* 0x000fe40000000000 */
[----:B------:R-:W-:Y:S02]  /*34b30*/  SEL R118, R81, R118, P0 ;  /* 0x0000007651767207 */ /* 0x000fe40000000000 */
[----:B------:R-:W-:Y:S02]  /*34b40*/  SEL R81, R82, R51, P0 ;  /* 0x0000003352517207 */ /* 0x000fe40000000000 */
[----:B------:R-:W-:Y:S01]  /*34b50*/  SEL R82, R51, R82, P0 ;  /* 0x0000005233527207 */ /* 0x000fe20000000000 */
[----:B------:R-:W-:-:S07]  /*34b60*/  IMAD.MOV.U32 R124, RZ, RZ, R14 ;  /* 0x000000ffff7c7224 */ /* 0x000fce00078e000e */
[----:B------:R-:W-:Y:S05]  /*34b70*/  WARPSYNC.COLLECTIVE R15, `(.L_x_4771) ;  /* 0x000000000f087348 */ /* 0x000fea0003c00000 */
[----:B------:R0:W1:Y:S02]  /*34b80*/  SHFL.IDX P6, R14, R13, R12, R11 ;  /* 0x0000000c0d0e7389 */ /* 0x00006400000c000b */
[----:B01----:R-:W-:Y:S01]  /*34b90*/  ENDCOLLECTIVE ;  /* 0x000000000000791b */ /* 0x003fe20003800000 */
.L_x_4771:
[----:B------:R-:W-:Y:S01]  /*34ba0*/  IMAD.MOV.U32 R13, RZ, RZ, R148 ;  /* 0x000000ffff0d7224 */ /* 0x000fe200078e0094 */
[----:B------:R-:W-:-:S07]  /*34bb0*/  MOV R123, R14 ;  /* 0x0000000e007b7202 */ /* 0x000fce0000000f00 */
[----:B------:R-:W-:Y:S05]  /*34bc0*/  WARPSYNC.COLLECTIVE R15, `(.L_x_4772) ;  /* 0x000000000f087348 */ /* 0x000fea0003c00000 */
[----:B------:R0:W1:Y:S02]  /*34bd0*/  SHFL.IDX P6, R14, R13, R12, R11 ;  /* 0x0000000c0d0e7389 */ /* 0x00006400000c000b */
[----:B01----:R-:W-:Y:S01]  /*34be0*/  ENDCOLLECTIVE ;  /* 0x000000000000791b */ /* 0x003fe20003800000 */
.L_x_4772:
[----:B------:R-:W-:Y:S01]  /*34bf0*/  IMAD.MOV.U32 R11, RZ, RZ, R14 ;  /* 0x000000ffff0b7224 */ /* 0x000fe200078e000e */
[----:B------:R-:W-:Y:S06]  /*34c00*/  BRA `(.L_x_4773) ;  /* 0xfffffeec00447947 */ /* 0x000fec000383ffff */
.L_x_4459:
[----:B------:R-:W-:Y:S01]  /*34c10*/  IMAD.MOV.U32 R13, RZ, RZ, R21 ;  /* 0x000000ffff0d7224 */ /* 0x000fe200078e0015 */
[----:B------:R-:W-:Y:S01]  /*34c20*/  MOV R11, 0x181f ;  /* 0x0000181f000b7802 */ /* 0x000fe20000000f00 */
[----:B------:R-:W-:Y:S02]  /*34c30*/  IMAD.MOV.U32 R12, RZ, RZ, RZ ;  /* 0x000000ffff0c7224 */ /* 0x000fe400078e00ff */
[----:B------:R-:W-:-:S07]  /*34c40*/  IMAD.MOV.U32 R15, RZ, RZ, -0x1 ;  /* 0xffffffffff0f7424 */ /* 0x000fce00078e00ff */
[----:B-----5:R-:W-:Y:S05]  /*34c50*/  WARPSYNC.COLLECTIVE R15, `(.L_x_4774) ;  /* 0x000000000f087348 */ /* 0x020fea0003c00000 */
[----:B------:R0:W1:Y:S02]  /*34c60*/  SHFL.IDX P6, R14, R13, R12, R11 ;  /* 0x0000000c0d0e7389 */ /* 0x00006400000c000b */
[----:B01---5:R-:W-:Y:S01]  /*34c70*/  ENDCOLLECTIVE ;  /* 0x000000000000791b */ /* 0x023fe20003800000 */
.L_x_4774:
[----:B------:R-:W-:Y:S02]  /*34c80*/  IMAD.MOV.U32 R13, RZ, RZ, R20 ;  /* 0x000000ffff0d7224 */ /* 0x000fe400078e0014 */
[----:B------:R-:W-:-:S07]  /*34c90*/  IMAD.MOV.U32 R0, RZ, RZ, R14 ;  /* 0x000000ffff007224 */ /* 0x000fce00078e000e */
[----:B------:R-:W-:Y:S05]  /*34ca0*/  WARPSYNC.COLLECTIVE R15, `(.L_x_4775) ;  /* 0x000000000f087348 */ /* 0x000fea0003c00000 */
[----:B------:R0:W1:Y:S02]  /*34cb0*/  SHFL.IDX P6, R14, R13, R12, R11 ;  /* 0x0000000c0d0e7389 */ /* 0x00006400000c000b */
[----:B01----:R-:W-:Y:S01]  /*34cc0*/  ENDCOLLECTIVE ;  /* 0x000000000000791b */ /* 0x003fe20003800000 */
.L_x_4775:
[----:B------:R-:W-:Y:S05]  /*34cd0*/  BRA `(.L_x_4776) ;  /* 0xfffffefc008c7947 */ /* 0x000fea000383ffff */
.L_x_4462:
[----:B------:R-:W-:Y:S01]  /*34ce0*/  BSSY B1, `(.L_x_4777) ;  /* 0x0000008000017945 */ /* 0x000fe20003800000 */
[----:B------:R-:W-:Y:S01]  /*34cf0*/  IMAD.MOV.U32 R13, RZ, RZ, R21 ;  /* 0x000000ffff0d7224 */ /* 0x000fe200078e0015 */
[----:B------:R-:W-:Y:S01]  /*34d00*/  MOV R11, 0x181f ;  /* 0x0000181f000b7802 */ /* 0x000fe20000000f00 */
[----:B------:R-:W-:Y:S02]  /*34d10*/  IMAD.MOV.U32 R12, RZ, RZ, 0x1 ;  /* 0x00000001ff0c7424 */ /* 0x000fe400078e00ff */
[----:B------:R-:W-:-:S07]  /*34d20*/  IMAD.MOV.U32 R15, RZ, RZ, -0x1 ;  /* 0xffffffffff0f7424 */ /* 0x000fce00078e00ff */
[----:B012---:R-:W-:Y:S05]  /*34d30*/  WARPSYNC.COLLECTIVE R15, `(.L_x_4778) ;  /* 0x000000000f087348 */ /* 0x007fea0003c00000 */
[----:B--2---:R2:W3:Y:S02]  /*34d40*/  SHFL.IDX P6, R14, R13, R12, R11 ;  /* 0x0000000c0d0e7389 */ /* 0x0044e400000c000b */
[----:B0123--:R-:W-:Y:S01]  /*34d50*/  ENDCOLLECTIVE ;  /* 0x000000000000791b */ /* 0x00ffe20003800000 */
.L_x_4778:
[----:B------:R-:W-:Y:S05]  /*34d60*/  BSYNC B1 ;  /* 0x0000000000017941 */ /* 0x000fea0003800000 */
.L_x_4777:
        /* <DEDUP_REMOVED lines=8> */
.L_x_4779:
[----:B------:R-:W-:Y:S05]  /*34df0*/  BRA `(.L_x_4780) ;  /* 0xfffffefc00bc7947 */ /* 0x000fea000383ffff */
.L_x_4465:
[----:B------:R-:W-:Y:S01]  /*34e00*/  BSSY B1, `(.L_x_4781) ;  /* 0x0000008000017945 */ /* 0x000fe20003800000 */
[----:B------:R-:W-:Y:S02]  /*34e10*/  IMAD.MOV.U32 R13, RZ, RZ, R21 ;  /* 0x000000ffff0d7224 */ /* 0x000fe400078e0015 */
[----:B------:R-:W-:Y:S02]  /*34e20*/  IMAD.MOV.U32 R12, RZ, RZ, 0x2 ;  /* 0x00000002ff0c7424 */ /* 0x000fe400078e00ff */
[----:B------:R-:W-:Y:S02]  /*34e30*/  IMAD.MOV.U32 R11, RZ, RZ, 0x181f ;  /* 0x0000181fff0b7424 */ /* 0x000fe400078e00ff */
[----:B----4-:R-:W-:-:S07]  /*34e40*/  IMAD.MOV.U32 R15, RZ, RZ, -0x1 ;  /* 0xffffffffff0f7424 */ /* 0x010fce00078e00ff */
[----:B0123--:R-:W-:Y:S05]  /*34e50*/  WARPSYNC.COLLECTIVE R15, `(.L_x_4782) ;  /* 0x000000000f087348 */ /* 0x00ffea0003c00000 */
[----:B--2---:R2:W4:Y:S02]  /*34e60*/  SHFL.IDX P6, R14, R13, R12, R11 ;  /* 0x0000000c0d0e7389 */ /* 0x00452400000c000b */
[----:B01234-:R-:W-:Y:S01]  /*34e70*/  ENDCOLLECTIVE ;  /* 0x000000000000791b */ /* 0x01ffe20003800000 */
.L_x_4782:
[----:B------:R-:W-:Y:S05]  /*34e80*/  BSYNC B1 ;  /* 0x0000000000017941 */ /* 0x000fea0003800000 */
.L_x_4781:
        /* <DEDUP_REMOVED lines=8> */
.L_x_4783:
[----:B------:R-:W-:Y:S05]  /*34f10*/  BRA `(.L_x_4784) ;  /* 0xfffffefc00cc7947 */ /* 0x000fea000383ffff */
.L_x_4468:
[----:B------:R-:W-:Y:S01]  /*34f20*/  BSSY B1, `(.L_x_4785) ;  /* 0x0000008000017945 */ /* 0x000fe20003800000 */
[----:B------:R-:W-:Y:S01]  /*34f30*/  IMAD.MOV.U32 R13, RZ, RZ, R21 ;  /* 0x000000ffff0d7224 */ /* 0x000fe200078e0015 */
[----:B------:R-:W-:Y:S01]  /*34f40*/  MOV R11, 0x181f ;  /* 0x0000181f000b7802 */ /* 0x000fe20000000f00 */
[----:B------:R-:W-:Y:S02]  /*34f50*/  IMAD.MOV.U32 R12, RZ, RZ, 0x3 ;  /* 0x00000003ff0c7424 */ /* 0x000fe400078e00ff */
[----:B----4-:R-:W-:-:S07]  /*34f60*/  IMAD.MOV.U32 R15, RZ, RZ, -0x1 ;  /* 0xffffffffff0f7424 */ /* 0x010fce00078e00ff */
[----:B0123--:R-:W-:Y:S05]  /*34f70*/  WARPSYNC.COLLECTIVE R15, `(.L_x_4786) ;  /* 0x000000000f087348 */ /* 0x00ffea0003c00000 */
[----:B--2---:R2:W4:Y:S02]  /*34f80*/  SHFL.IDX P6, R14, R13, R12, R11 ;  /* 0x0000000c0d0e7389 */ /* 0x00452400000c000b */
[----:B01234-:R-:W-:Y:S01]  /*34f90*/  ENDCOLLECTIVE ;  /* 0x000000000000791b */ /* 0x01ffe20003800000 */
.L_x_4786:
[----:B------:R-:W-:Y:S05]  /*34fa0*/  BSYNC B1 ;  /* 0x0000000000017941 */ /* 0x000fea0003800000 */
.L_x_4785:
        /* <DEDUP_REMOVED lines=8> */
.L_x_4787:
[----:B------:R-:W-:Y:S05]  /*35030*/  BRA `(.L_x_4788) ;  /* 0xfffffefc00dc7947 */ /* 0x000fea000383ffff */
.L_x_4470:
[----:B------:R-:W-:Y:S02]  /*35040*/  IMAD.MOV.U32 R13, RZ, RZ, R41 ;  /* 0x000000ffff0d7224 */ /* 0x000fe400078e0029 */
[----:B------:R-:W-:Y:S02]  /*35050*/  IMAD.MOV.U32 R12, RZ, RZ, RZ ;  /* 0x000000ffff0c7224 */ /* 0x000fe400078e00ff */
[----:B------:R-:W-:Y:S02]  /*35060*/  IMAD.MOV.U32 R11, RZ, RZ, 0x1c1f ;  /* 0x00001c1fff0b7424 */ /* 0x000fe400078e00ff */
[----:B------:R-:W-:-:S07]  /*35070*/  IMAD.MOV.U32 R15, RZ, RZ, -0x1 ;  /* 0xffffffffff0f7424 */ /* 0x000fce00078e00ff */
[----:B------:R-:W-:Y:S05]  /*35080*/  WARPSYNC.COLLECTIVE R15, `(.L_x_4789) ;  /* 0x000000000f087348 */ /* 0x000fea0003c00000 */
[----:B------:R0:W1:Y:S02]  /*35090*/  SHFL.IDX P6, R14, R13, R12, R11 ;  /* 0x0000000c0d0e7389 */ /* 0x00006400000c000b */
[----:B01----:R-:W-:Y:S01]  /*350a0*/  ENDCOLLECTIVE ;  /* 0x000000000000791b */ /* 0x003fe20003800000 */
.L_x_4789:
[----:B------:R-:W-:Y:S01]  /*350b0*/  MOV R13, R40 ;  /* 0x00000028000d7202 */ /* 0x000fe20000000f00 */
[----:B------:R-:W-:-:S07]  /*350c0*/  IMAD.MOV.U32 R42, RZ, RZ, R14 ;  /* 0x000000ffff2a7224 */ /* 0x000fce00078e000e */
[----:B------:R-:W-:Y:S05]  /*350d0*/  WARPSYNC.COLLECTIVE R15, `(.L_x_4790) ;  /* 0x000000000f087348 */ /* 0x000fea0003c00000 */
[----:B------:R0:W1:Y:S02]  /*350e0*/  SHFL.IDX P6, R14, R13, R12, R11 ;  /* 0x0000000c0d0e7389 */ /* 0x00006400000c000b */
[----:B01----:R-:W-:Y:S01]  /*350f0*/  ENDCOLLECTIVE ;  /* 0x000000000000791b */ /* 0x003fe20003800000 */
.L_x_4790:
[----:B------:R-:W-:Y:S01]  /*35100*/  IMAD.MOV.U32 R43, RZ, RZ, R14 ;  /* 0x000000ffff2b7224 */ /* 0x000fe200078e000e */
[----:B------:R-:W-:Y:S06]  /*35110*/  BRA `(.L_x_4791) ;  /* 0xffffff0000a47947 */ /* 0x000fec000383ffff */
.L_x_4473:
[----:B------:R-:W-:Y:S01]  /*35120*/  BSSY B1, `(.L_x_4792) ;  /* 0x0000008000017945 */ /* 0x000fe20003800000 */
[----:B------:R-:W-:Y:S02]  /*35130*/  IMAD.MOV.U32 R13, RZ, RZ, R41 ;  /* 0x000000ffff0d7224 */ /* 0x000fe400078e0029 */
[----:B------:R-:W-:Y:S02]  /*35140*/  IMAD.MOV.U32 R12, RZ, RZ, 0x1 ;  /* 0x00000001ff0c7424 */ /* 0x000fe400078e00ff */
[----:B------:R-:W-:Y:S02]  /*35150*/  IMAD.MOV.U32 R11, RZ, RZ, 0x1c1f ;  /* 0x00001c1fff0b7424 */ /* 0x000fe400078e00ff */
[----:B------:R-:W-:-:S07]  /*35160*/  IMAD.MOV.U32 R15, RZ, RZ, -0x1 ;  /* 0xffffffffff0f7424 */ /* 0x000fce00078e00ff */
[----:B0123--:R-:W-:Y:S05]  /*35170*/  WARPSYNC.COLLECTIVE R15, `(.L_x_4793) ;  /* 0x000000000f087348 */ /* 0x00ffea0003c00000 */
[----:B------:R4:W0:Y:S02]  /*35180*/  SHFL.IDX P6, R14, R13, R12, R11 ;  /* 0x0000000c0d0e7389 */ /* 0x00082400000c000b */
[----:B01234-:R-:W-:Y:S01]  /*35190*/  ENDCOLLECTIVE ;  /* 0x000000000000791b */ /* 0x01ffe20003800000 */
.L_x_4793:
[----:B------:R-:W-:Y:S05]  /*351a0*/  BSYNC B1 ;  /* 0x0000000000017941 */ /* 0x000fea0003800000 */
.L_x_4792:
        /* <DEDUP_REMOVED lines=8> */
.L_x_4794:
[----:B------:R-:W-:Y:S05]  /*35230*/  BRA `(.L_x_4795) ;  /* 0xffffff0c00747947 */ /* 0x000fea000383ffff */
.L_x_4477:
[----:B------:R-:W-:Y:S01]  /*35240*/  IMAD.MOV.U32 R13, RZ, RZ, R3 ;  /* 0x000000ffff0d7224 */ /* 0x000fe200078e0003 */
[----:B------:R-:W-:Y:S01]  /*35250*/  MOV R12, RZ ;  /* 0x000000ff000c7202 */ /* 0x000fe20000000f00 */
[----:B------:R-:W-:Y:S02]  /*35260*/  IMAD.MOV.U32 R11, RZ, RZ, 0x181f ;  /* 0x0000181fff0b7424 */ /* 0x000fe400078e00ff */
[----:B------:R-:W-:-:S07]  /*35270*/  IMAD.MOV.U32 R15, RZ, RZ, -0x1 ;  /* 0xffffffffff0f7424 */ /* 0x000fce00078e00ff */
[----:B0-----:R-:W-:Y:S05]  /*35280*/  WARPSYNC.COLLECTIVE R15, `(.L_x_4796) ;  /* 0x000000000f087348 */ /* 0x001fea0003c00000 */
[----:B------:R1:W2:Y:S02]  /*35290*/  SHFL.IDX P6, R14, R13, R12, R11 ;  /* 0x0000000c0d0e7389 */ /* 0x0002a400000c000b */
[----:B012---:R-:W-:Y:S01]  /*352a0*/  ENDCOLLECTIVE ;  /* 0x000000000000791b */ /* 0x007fe20003800000 */
.L_x_4796:
[----:B------:R-:W-:Y:S02]  /*352b0*/  IMAD.MOV.U32 R13, RZ, RZ, R2 ;  /* 0x000000ffff0d7224 */ /* 0x000fe400078e0002 */
[----:B------:R-:W-:-:S07]  /*352c0*/  IMAD.MOV.U32 R0, RZ, RZ, R14 ;  /* 0x000000ffff007224 */ /* 0x000fce00078e000e */
[----:B------:R-:W-:Y:S05]  /*352d0*/  WARPSYNC.COLLECTIVE R15, `(.L_x_4797) ;  /* 0x000000000f087348 */ /* 0x000fea0003c00000 */
[----:B------:R0:W1:Y:S02]  /*352e0*/  SHFL.IDX P6, R14, R13, R12, R11 ;  /* 0x0000000c0d0e7389 */ /* 0x00006400000c000b */
[----:B01----:R-:W-:Y:S01]  /*352f0*/  ENDCOLLECTIVE ;  /* 0x000000000000791b */ /* 0x003fe20003800000 */
.L_x_4797:
[----:B------:R-:W-:Y:S05]  /*35300*/  BRA `(.L_x_4798) ;  /* 0xffffff2400247947 */ /* 0x000fea000383ffff */
.L_x_4480:
[----:B------:R-:W-:Y:S01]  /*35310*/  BSSY B1, `(.L_x_4799) ;  /* 0x0000008000017945 */ /* 0x000fe20003800000 */
[----:B----4-:R-:W-:Y:S01]  /*35320*/  MOV R13, R3 ;  /* 0x00000003000d7202 */ /* 0x010fe20000000f00 */
[----:B------:R-:W-:Y:S02]  /*35330*/  IMAD.MOV.U32 R12, RZ, RZ, 0x1 ;  /* 0x00000001ff0c7424 */ /* 0x000fe400078e00ff */
[----:B------:R-:W-:Y:S02]  /*35340*/  IMAD.MOV.U32 R11, RZ, RZ, 0x181f ;  /* 0x0000181fff0b7424 */ /* 0x000fe400078e00ff */
[----:B------:R-:W-:-:S07]  /*35350*/  IMAD.MOV.U32 R15, RZ, RZ, -0x1 ;  /* 0xffffffffff0f7424 */ /* 0x000fce00078e00ff */
[----:B0123--:R-:W-:Y:S05]  /*35360*/  WARPSYNC.COLLECTIVE R15, `(.L_x_4800) ;  /* 0x000000000f087348 */ /* 0x00ffea0003c00000 */
[----:B---3--:R3:W4:Y:S02]  /*35370*/  SHFL.IDX P6, R14, R13, R12, R11 ;  /* 0x0000000c0d0e7389 */ /* 0x00872400000c000b */
[----:B01234-:R-:W-:Y:S01]  /*35380*/  ENDCOLLECTIVE ;  /* 0x000000000000791b */ /* 0x01ffe20003800000 */
.L_x_4800:
[----:B------:R-:W-:Y:S05]  /*35390*/  BSYNC B1 ;  /* 0x0000000000017941 */ /* 0x000fea0003800000 */
.L_x_4799:
        /* <DEDUP_REMOVED lines=8> */
.L_x_4801:
[----:B------:R-:W-:Y:S05]  /*35420*/  BRA `(.L_x_4802) ;  /* 0xffffff2400387947 */ /* 0x000fea000383ffff */
.L_x_4483:
[----:B------:R-:W-:Y:S01]  /*35430*/  BSSY B1, `(.L_x_4803) ;  /* 0x0000008000017945 */ /* 0x000fe20003800000 */
[----:B----4-:R-:W-:Y:S01]  /*35440*/  IMAD.MOV.U32 R13, RZ, RZ, R3 ;  /* 0x000000ffff0d7224 */ /* 0x010fe200078e0003 */
[----:B------:R-:W-:Y:S01]  /*35450*/  MOV R12, 0x2 ;  /* 0x00000002000c7802 */ /* 0x000fe20000000f00 */
[----:B------:R-:W-:Y:S02]  /*35460*/  IMAD.MOV.U32 R11, RZ, RZ, 0x181f ;  /* 0x0000181fff0b7424 */ /* 0x000fe400078e00ff */
[----:B------:R-:W-:-:S07]  /*35470*/  IMAD.MOV.U32 R15, RZ, RZ, -0x1 ;  /* 0xffffffffff0f7424 */ /* 0x000fce00078e00ff */
[----:B0123--:R-:W-:Y:S05]  /*35480*/  WARPSYNC.COLLECTIVE R15, `(.L_x_4804) ;  /* 0x000000000f087348 */ /* 0x00ffea0003c00000 */
[----:B---3--:R3:W4:Y:S02]  /*35490*/  SHFL.IDX P6, R14, R13, R12, R11 ;  /* 0x0000000c0d0e7389 */ /* 0x00872400000c000b */
[----:B01234-:R-:W-:Y:S01]  /*354a0*/  ENDCOLLECTIVE ;  /* 0x000000000000791b */ /* 0x01ffe20003800000 */
.L_x_4804:
[----:B------:R-:W-:Y:S05]  /*354b0*/  BSYNC B1 ;  /* 0x0000000000017941 */ /* 0x000fea0003800000 */
.L_x_4803:
        /* <DEDUP_REMOVED lines=8> */
.L_x_4805:
[----:B------:R-:W-:Y:S05]  /*35540*/  BRA `(.L_x_4806) ;  /* 0xffffff2400487947 */ /* 0x000fea000383ffff */
.L_x_4486:
[----:B------:R-:W-:Y:S01]  /*35550*/  BSSY B1, `(.L_x_4807) ;  /* 0x0000008000017945 */ /* 0x000fe20003800000 */
[----:B0-----:R-:W-:Y:S01]  /*35560*/  IMAD.MOV.U32 R13, RZ, RZ, R3 ;  /* 0x000000ffff0d7224 */ /* 0x001fe200078e0003 */
[----:B------:R-:W-:Y:S01]  /*35570*/  MOV R11, 0x181f ;  /* 0x0000181f000b7802 */ /* 0x000fe20000000f00 */
[----:B------:R-:W-:Y:S02]  /*35580*/  IMAD.MOV.U32 R12, RZ, RZ, 0x3 ;  /* 0x00000003ff0c7424 */ /* 0x000fe400078e00ff */
[----:B------:R-:W-:-:S07]  /*35590*/  IMAD.MOV.U32 R15, RZ, RZ, -0x1 ;  /* 0xffffffffff0f7424 */ /* 0x000fce00078e00ff */
[----:B-1234-:R-:W-:Y:S05]  /*355a0*/  WARPSYNC.COLLECTIVE R15, `(.L_x_4808) ;  /* 0x000000000f087348 */ /* 0x01efea0003c00000 */
[----:B----4-:R0:W4:Y:S02]  /*355b0*/  SHFL.IDX P6, R14, R13, R12, R11 ;  /* 0x0000000c0d0e7389 */ /* 0x01012400000c000b */
[----:B01234-:R-:W-:Y:S01]  /*355c0*/  ENDCOLLECTIVE ;  /* 0x000000000000791b */ /* 0x01ffe20003800000 */
.L_x_4808:
[----:B------:R-:W-:Y:S05]  /*355d0*/  BSYNC B1 ;  /* 0x0000000000017941 */ /* 0x000fea0003800000 */
.L_x_4807:
        /* <DEDUP_REMOVED lines=8> */
.L_x_4809:
[----:B------:R-:W-:Y:S05]  /*35660*/  BRA `(.L_x_4810) ;  /* 0xffffff2400587947 */ /* 0x000fea000383ffff */
.L_x_4502:
[----:B------:R-:W0:Y:S01]  /*35670*/  S2R R9, SR_TID.X ;  /* 0x0000000000097919 */ /* 0x000e220000002100 */
[----:B------:R-:W-:Y:S01]  /*35680*/  BSSY B1, `(.L_x_4811) ;  /* 0x000000a000017945 */ /* 0x000fe20003800000 */
[----:B------:R-:W-:Y:S01]  /*35690*/  IMAD.MOV.U32 R12, RZ, RZ, RZ ;  /* 0x000000ffff0c7224 */ /* 0x000fe200078e00ff */
[----:B------:R-:W-:Y:S01]  /*356a0*/  MOV R15, 0xffffffff ;  /* 0xffffffff000f7802 */ /* 0x000fe20000000f00 */
[----:B------:R-:W-:Y:S01]  /*356b0*/  IMAD.MOV.U32 R11, RZ, RZ, 0x1f ;  /* 0x0000001fff0b7424 */ /* 0x000fe200078e00ff */
[----:B0-----:R-:W-:-:S04]  /*356c0*/  SHF.R.U32.HI R9, RZ, 0x5, R9 ;  /* 0x00000005ff097819 */ /* 0x001fc80000011609 */
[----:B------:R-:W-:-:S05]  /*356d0*/  LOP3.LUT R9, R9, 0x3, RZ, 0xc0, !PT ;  /* 0x0000000309097812 */ /* 0x000fca00078ec0ff */
[----:B------:R-:W-:-:S07]  /*356e0*/  IMAD.MOV.U32 R13, RZ, RZ, R9 ;  /* 0x000000ffff0d7224 */ /* 0x000fce00078e0009 */
[----:B------:R-:W-:Y:S05]  /*356f0*/  WARPSYNC.COLLECTIVE R15, `(.L_x_4812) ;  /* 0x000000000f087348 */ /* 0x000fea0003c00000 */
[----:B------:R0:W1:Y:S02]  /*35700*/  SHFL.IDX P6, R14, R13, R12, R11 ;  /* 0x0000000c0d0e7389 */ /* 0x00006400000c000b */
[----:B01----:R-:W-:Y:S01]  /*35710*/  ENDCOLLECTIVE ;  /* 0x000000000000791b */ /* 0x003fe20003800000 */
.L_x_4812:
[----:B------:R-:W-:Y:S05]  /*35720*/  BSYNC B1 ;  /* 0x0000000000017941 */ /* 0x000fea0003800000 */
.L_x_4811:
[----:B------:R-:W-:Y:S05]  /*35730*/  BRA `(.L_x_4813) ;  /* 0xffffff3c007c7947 */ /* 0x000fea000383ffff */
.L_x_4504:
[----:B------:R-:W-:Y:S01]  /*35740*/  BSSY B1, `(.L_x_4814) ;  /* 0x0000006000017945 */ /* 0x000fe20003800000 */
[----:B------:R-:W-:-:S07]  /*35750*/  IMAD.MOV.U32 R15, RZ, RZ, -0x1 ;  /* 0xffffffffff0f7424 */ /* 0x000fce00078e00ff */
[----:B0-----:R-:W-:Y:S05]  /*35760*/  WARPSYNC.COLLECTIVE R15, `(.L_x_4815) ;  /* 0x000000000f0c7348 */ /* 0x001fea0003c00000 */
[----:B------:R-:W-:Y:S02]  /*35770*/  ELECT P6, UR62, PT ;  /* 0x00000000003e782f */ /* 0x000fe400038c0000 */
[----:B------:R-:W-:Y:S01]  /*35780*/  MOV R14, UR62 ;  /* 0x0000003e000e7c02 */ /* 0x000fe20008000f00 */
[----:B0-----:R-:W-:Y:S10]  /*35790*/  ENDCOLLECTIVE ;  /* 0x000000000000791b */ /* 0x001ff40003800000 */
.L_x_4815:
[----:B------:R-:W-:Y:S05]  /*357a0*/  BSYNC B1 ;  /* 0x0000000000017941 */ /* 0x000fea0003800000 */
.L_x_4814:
[----:B------:R-:W-:Y:S05]  /*357b0*/  BRA `(.L_x_4503) ;  /* 0xffffff3c00747947 */ /* 0x000fea000383ffff */
.L_x_4506:
[----:B0-----:R0:W1:Y:S02]  /*357c0*/  SYNCS.PHASECHK.TRANS64.TRYWAIT P0, [R17+URZ+0x33420], R7 ;  /* 0x03342007110075a7 */ /* 0x001064000800017f */
[----:B-1----:R-:W-:Y:S05]  /*357d0*/  @!P0 NANOSLEEP.SYNCS 0x989680 ;  /* 0x009896800000895d */ /* 0x002fea0003900000 */
[----:B------:R-:W1:Y:S02]  /*357e0*/  @!P0 SYNCS.PHASECHK.TRANS64 P0, [R17+URZ+0x33420], R7 ;  /* 0x03342007110085a7 */ /* 0x000e64000800007f */
[----:B-1----:R-:W-:Y:S05]  /*357f0*/  @!P0 BRA `(.L_x_4506) ;  /* 0xfffffffc00f08947 */ /* 0x002fea000383ffff */
[----:B------:R-:W-:Y:S05]  /*35800*/  BRA `(.L_x_4816) ;  /* 0xffffff3c00847947 */ /* 0x000fea000383ffff */
.L_x_4510:
[----:B-1----:R1:W2:Y:S02]  /*35810*/  SYNCS.PHASECHK.TRANS64.TRYWAIT P0, [R11+URZ+0x334a0], R10 ;  /* 0x0334a00a0b0075a7 */ /* 0x0022a4000800017f */
[----:B--2---:R-:W-:Y:S05]  /*35820*/  @!P0 NANOSLEEP.SYNCS 0x989680 ;  /* 0x009896800000895d */ /* 0x004fea0003900000 */
[----:B------:R-:W2:Y:S02]  /*35830*/  @!P0 SYNCS.PHASECHK.TRANS64 P0, [R11+URZ+0x334a0], R10 ;  /* 0x0334a00a0b0085a7 */ /* 0x000ea4000800007f */
[----:B--2---:R-:W-:Y:S05]  /*35840*/  @!P0 BRA `(.L_x_4510) ;  /* 0xfffffffc00f08947 */ /* 0x004fea000383ffff */
[----:B------:R-:W-:Y:S05]  /*35850*/  BRA `(.L_x_4817) ;  /* 0xffffff3c00a07947 */ /* 0x000fea000383ffff */
.L_x_4517:
[----:B0-----:R0:W2:Y:S02]  /*35860*/  SYNCS.PHASECHK.TRANS64.TRYWAIT P0, [R11+URZ+0x334c0], R10 ;  /* 0x0334c00a0b0075a7 */ /* 0x0010a4000800017f */
[----:B--2---:R-:W-:Y:S05]  /*35870*/  @!P0 NANOSLEEP.SYNCS 0x989680 ;  /* 0x009896800000895d */ /* 0x004fea0003900000 */
[----:B------:R-:W2:Y:S02]  /*35880*/  @!P0 SYNCS.PHASECHK.TRANS64 P0, [R11+URZ+0x334c0], R10 ;  /* 0x0334c00a0b0085a7 */ /* 0x000ea4000800007f */
[----:B--2---:R-:W-:Y:S05]  /*35890*/  @!P0 BRA `(.L_x_4517) ;  /* 0xfffffffc00f08947 */ /* 0x004fea000383ffff */
[----:B------:R-:W-:Y:S05]  /*358a0*/  BRA `(.L_x_4818) ;  /* 0xffffff40009c7947 */ /* 0x000fea000383ffff */
.L_x_4526:
[----:B0-----:R0:W1:Y:S02]  /*358b0*/  SYNCS.PHASECHK.TRANS64.TRYWAIT P2, [R10+URZ+0x334a0], R9 ;  /* 0x0334a0090a0075a7 */ /* 0x001064000804017f */
[----:B-1----:R-:W-:Y:S05]  /*358c0*/  @!P2 NANOSLEEP.SYNCS 0x989680 ;  /* 0x009896800000a95d */ /* 0x002fea0003900000 */
[----:B------:R-:W1:Y:S02]  /*358d0*/  @!P2 SYNCS.PHASECHK.TRANS64 P2, [R10+URZ+0x334a0], R9 ;  /* 0x0334a0090a00a5a7 */ /* 0x000e64000804007f */
[----:B-1----:R-:W-:Y:S05]  /*358e0*/  @!P2 BRA `(.L_x_4526) ;  /* 0xfffffffc00f0a947 */ /* 0x002fea000383ffff */
[----:B------:R-:W-:Y:S05]  /*358f0*/  BRA `(.L_x_4819) ;  /* 0xffffff4400dc7947 */ /* 0x000fea000383ffff */
.L_x_4533:
[----:B-1----:R1:W2:Y:S02]  /*35900*/  SYNCS.PHASECHK.TRANS64.TRYWAIT P2, [R10+URZ+0x334c0], R9 ;  /* 0x0334c0090a0075a7 */ /* 0x0022a4000804017f */
[----:B--2---:R-:W-:Y:S05]  /*35910*/  @!P2 NANOSLEEP.SYNCS 0x989680 ;  /* 0x009896800000a95d */ /* 0x004fea0003900000 */
[----:B------:R-:W2:Y:S02]  /*35920*/  @!P2 SYNCS.PHASECHK.TRANS64 P2, [R10+URZ+0x334c0], R9 ;  /* 0x0334c0090a00a5a7 */ /* 0x000ea4000804007f */
[----:B--2---:R-:W-:Y:S05]  /*35930*/  @!P2 BRA `(.L_x_4533) ;  /* 0xfffffffc00f0a947 */ /* 0x004fea000383ffff */
[----:B------:R-:W-:Y:S05]  /*35940*/  BRA `(.L_x_4820) ;  /* 0xffffff4800d47947 */ /* 0x000fea000383ffff */
.L_x_4552:
[----:B------:R-:W1:Y:S01]  /*35950*/  S2R R20, SR_TID.X ;  /* 0x0000000000147919 */ /* 0x000e620000002100 */
[----:B------:R-:W-:Y:S01]  /*35960*/  BSSY B0, `(.L_x_4821) ;  /* 0x0000009000007945 */ /* 0x000fe20003800000 */
[----:B------:R-:W-:Y:S02]  /*35970*/  IMAD.MOV.U32 R12, RZ, RZ, RZ ;  /* 0x000000ffff0c7224 */ /* 0x000fe400078e00ff */
[----:B------:R-:W-:Y:S02]  /*35980*/  IMAD.MOV.U32 R11, RZ, RZ, 0x1f ;  /* 0x0000001fff0b7424 */ /* 0x000fe400078e00ff */
[----:B------:R-:W-:Y:S01]  /*35990*/  IMAD.MOV.U32 R15, RZ, RZ, -0x1 ;  /* 0xffffffffff0f7424 */ /* 0x000fe200078e00ff */
[----:B-1----:R-:W-:-:S04]  /*359a0*/  SHF.R.U32.HI R13, RZ, 0x5, R20 ;  /* 0x00000005ff0d7819 */ /* 0x002fc80000011614 */
[----:B------:R-:W-:-:S07]  /*359b0*/  LOP3.LUT R13, R13, 0x3, RZ, 0xc0, !PT ;  /* 0x000000030d0d7812 */ /* 0x000fce00078ec0ff */
[----:B0----5:R-:W-:Y:S05]  /*359c0*/  WARPSYNC.COLLECTIVE R15, `(.L_x_4822) ;  /* 0x000000000f087348 */ /* 0x021fea0003c00000 */
[----:B------:R1:W2:Y:S02]  /*359d0*/  SHFL.IDX P6, R14, R13, R12, R11 ;  /* 0x0000000c0d0e7389 */ /* 0x0002a400000c000b */
[----:B012--5:R-:W-:Y:S01]  /*359e0*/  ENDCOLLECTIVE ;  /* 0x000000000000791b */ /* 0x027fe20003800000 */
.L_x_4822:
[----:B------:R-:W-:Y:S05]  /*359f0*/  BSYNC B0 ;  /* 0x0000000000007941 */ /* 0x000fea0003800000 */
.L_x_4821:
[----:B------:R-:W-:Y:S05]  /*35a00*/  BRA `(.L_x_4823) ;  /* 0xffffff5c00847947 */ /* 0x000fea000383ffff */
.L_x_4555:
[----:B-1----:R-:W2:Y:S02]  /*35a10*/  LDL R0, [R1+0x28] ;  /* 0x0000280001007983 */ /* 0x002ea40000100800 */
[----:B--2---:R1:W2:Y:S02]  /*35a20*/  SYNCS.PHASECHK.TRANS64.TRYWAIT P0, [R4+URZ+0x33480], R0 ;  /* 0x03348000040075a7 */ /* 0x0042a4000800017f */
[----:B--2---:R-:W-:Y:S05]  /*35a30*/  @!P0 NANOSLEEP.SYNCS 0x989680 ;  /* 0x009896800000895d */ /* 0x004fea0003900000 */
[----:B------:R-:W2:Y:S02]  /*35a40*/  @!P0 SYNCS.PHASECHK.TRANS64 P0, [R4+URZ+0x33480], R0 ;  /* 0x03348000040085a7 */ /* 0x000ea4000800007f */
[----:B--2---:R-:W-:Y:S05]  /*35a50*/  @!P0 BRA `(.L_x_4555) ;  /* 0xfffffffc00ec8947 */ /* 0x004fea000383ffff */
[----:B------:R-:W-:Y:S05]  /*35a60*/  BRA `(.L_x_4824) ;  /* 0xffffff5c00987947 */ /* 0x000fea000383ffff */
.L_x_4556:
[----:B------:R-:W-:Y:S01]  /*35a70*/  BSSY B0, `(.L_x_4825) ;  /* 0x0000008000007945 */ /* 0x000fe20003800000 */
[----:B------:R-:W-:Y:S01]  /*35a80*/  MOV R13, R20 ;  /* 0x00000014000d7202 */ /* 0x000fe20000000f00 */
[----:B0-----:R-:W-:Y:S02]  /*35a90*/  IMAD.MOV.U32 R12, RZ, RZ, RZ ;  /* 0x000000ffff0c7224 */ /* 0x001fe400078e00ff */
[----:B------:R-:W-:Y:S02]  /*35aa0*/  IMAD.MOV.U32 R11, RZ, RZ, 0x1c1f ;  /* 0x00001c1fff0b7424 */ /* 0x000fe400078e00ff */
[----:B------:R-:W-:-:S07]  /*35ab0*/  IMAD.MOV.U32 R15, RZ, RZ, -0x1 ;  /* 0xffffffffff0f7424 */ /* 0x000fce00078e00ff */
[----:B------:R-:W-:Y:S05]  /*35ac0*/  WARPSYNC.COLLECTIVE R15, `(.L_x_4826) ;  /* 0x000000000f087348 */ /* 0x000fea0003c00000 */
[----:B------:R0:W1:Y:S02]  /*35ad0*/  SHFL.IDX P6, R14, R13, R12, R11 ;  /* 0x0000000c0d0e7389 */ /* 0x00006400000c000b */
[----:B01----:R-:W-:Y:S01]  /*35ae0*/  ENDCOLLECTIVE ;  /* 0x000000000000791b */ /* 0x003fe20003800000 */
.L_x_4826:
[----:B------:R-:W-:Y:S05]  /*35af0*/  BSYNC B0 ;  /* 0x0000000000007941 */ /* 0x000fea0003800000 */
.L_x_4825:
[----:B------:R-:W0:Y:S01]  /*35b00*/  S2R R3, SR_TID.X ;  /* 0x0000000000037919 */ /* 0x000e220000002100 */
[----:B------:R-:W-:Y:S01]  /*35b10*/  MOV R13, R10 ;  /* 0x0000000a000d7202 */ /* 0x000fe20000000f00 */
[----:B------:R-:W-:Y:S02]  /*35b20*/  IMAD.MOV.U32 R12, RZ, RZ, RZ ;  /* 0x000000ffff0c7224 */ /* 0x000fe400078e00ff */
[----:B------:R-:W-:Y:S02]  /*35b30*/  IMAD.MOV.U32 R11, RZ, RZ, 0x1c1f ;  /* 0x00001c1fff0b7424 */ /* 0x000fe400078e00ff */
[----:B------:R-:W-:Y:S02]  /*35b40*/  IMAD.MOV.U32 R15, RZ, RZ, -0x1 ;  /* 0xffffffffff0f7424 */ /* 0x000fe400078e00ff */
[----:B------:R-:W-:-:S07]  /*35b50*/  IMAD.MOV.U32 R0, RZ, RZ, R14 ;  /* 0x000000ffff007224 */ /* 0x000fce00078e000e */
[----:B0-----:R-:W-:Y:S05]  /*35b60*/  WARPSYNC.COLLECTIVE R15, `(.L_x_4827) ;  /* 0x000000000f087348 */ /* 0x001fea0003c00000 */
[----:B------:R1:W2:Y:S02]  /*35b70*/  SHFL.IDX P6, R14, R13, R12, R11 ;  /* 0x0000000c0d0e7389 */ /* 0x0002a400000c000b */
[----:B012---:R-:W-:Y:S01]  /*35b80*/  ENDCOLLECTIVE ;  /* 0x000000000000791b */ /* 0x007fe20003800000 */
.L_x_4827:
[----:B------:R-:W0:Y:S01]  /*35b90*/  LDC R11, c[0x0][0x2f4] ;  /* 0x0000bd00ff0b7b82 */ /* 0x000e220000000800 */
[----:B------:R-:W-:Y:S01]  /*35ba0*/  IMAD.SHL.U32 R15, R3, 0x10, RZ ;  /* 0x00000010030f7824 */ /* 0x000fe200078e00ff */
[----:B------:R-:W-:-:S04]  /*35bb0*/  MOV R2, R14 ;  /* 0x0000000e00027202 */ /* 0x000fc80000000f00 */
[----:B------:R-:W-:-:S04]  /*35bc0*/  LOP3.LUT R15, R15, 0x30, RZ, 0xc0, !PT ;  /* 0x000000300f0f7812 */ /* 0x000fc800078ec0ff */
[C---:B------:R-:W-:Y:S02]  /*35bd0*/  IADD3 R2, P0, R15.reuse, R2, RZ ;  /* 0x000000020f027210 */ /* 0x040fe40007f1e0ff */
[----:B------:R-:W-:-:S03]  /*35be0*/  LOP3.LUT R12, R15, 0x40, RZ, 0xfc, !PT ;  /* 0x000000400f0c7812 */ /* 0x000fc600078efcff */
[----:B------:R-:W-:Y:S02]  /*35bf0*/  IMAD.X R3, RZ, RZ, R0, P0 ;  /* 0x000000ffff037224 */ /* 0x000fe400000e0600 */
[----:B------:R-:W-:Y:S01]  /*35c00*/  IMAD.IADD R0, R17, 0x1, R21 ;  /* 0x0000000111007824 */ /* 0x000fe200078e0215 */
[-C--:B0-----:R-:W-:Y:S01]  /*35c10*/  ISETP.GE.AND P3, PT, R15, R11.reuse, PT ;  /* 0x0000000b0f00720c */ /* 0x081fe20003f66270 */
[----:B------:R-:W-:Y:S01]  /*35c20*/  IMAD.MOV.U32 R13, RZ, RZ, R20 ;  /* 0x000000ffff0d7224 */ /* 0x000fe200078e0014 */
[----:B------:R-:W-:Y:S01]  /*35c30*/  ISETP.GE.AND P2, PT, R12, R11, PT ;  /* 0x0000000b0c00720c */ /* 0x000fe20003f46270 */
[----:B------:R0:W5:Y:S01]  /*35c40*/  LDL.LU R21, [R1+0x8] ;  /* 0x0000080001157983 */ /* 0x0001620000300800 */
[C---:B------:R-:W-:Y:S02]  /*35c50*/  ISETP.LT.OR P0, PT, R9.reuse, 0x1, P3 ;  /* 0x000000010900780c */ /* 0x040fe40001f01670 */
[----:B------:R-:W-:Y:S02]  /*35c60*/  ISETP.LT.OR P1, PT, R9, 0x1, P2 ;  /* 0x000000010900780c */ /* 0x000fe40001721670 */
[----:B------:R-:W-:Y:S01]  /*35c70*/  LOP3.LUT R15, R15, 0x80, RZ, 0xfc, !PT ;  /* 0x000000800f0f7812 */ /* 0x000fe200078efcff */
[----:B------:R-:W-:-:S08]  /*35c80*/  IMAD.MOV.U32 R12, RZ, RZ, 0x1 ;  /* 0x00000001ff0c7424 */ /* 0x000fd000078e00ff */
[----:B------:R-:W-:Y:S01]  /*35c90*/  @!PT LDS RZ, [RZ] ;  /* 0x00000000fffff984 */ /* 0x000fe20000000800 */
[----:B------:R-:W-:Y:S01]  /*35ca0*/  @!PT LDS RZ, [RZ] ;  /* 0x00000000fffff984 */ /* 0x000fe20000000800 */
[----:B------:R-:W-:Y:S01]  /*35cb0*/  @!PT LDS RZ, [RZ] ;  /* 0x00000000fffff984 */ /* 0x000fe20000000800 */
[----:B------:R0:W-:Y:S01]  /*35cc0*/  LDGSTS.E.BYPASS.LTC128B.128 [R0+0xf200], desc[UR50][R2.64], !P0 ;  /* 0x0f20000002007fae */ /* 0x0001e2000c101d72 */
[----:B------:R-:W-:Y:S01]  /*35cd0*/  ISETP.GE.AND P0, PT, R15, R11, PT ;  /* 0x0000000b0f00720c */ /* 0x000fe20003f06270 */
[----:B------:R-:W-:Y:S01]  /*35ce0*/  IMAD.MOV.U32 R15, RZ, RZ, -0x1 ;  /* 0xffffffffff0f7424 */ /* 0x000fe200078e00ff */
[----:B------:R-:W-:Y:S01]  /*35cf0*/  MOV R11, 0x1c1f ;  /* 0x00001c1f000b7802 */ /* 0x000fe20000000f00 */
[----:B------:R0:W-:Y:S01]  /*35d00*/  LDGSTS.E.BYPASS.LTC128B.128 [R0+0x11a00], desc[UR50][R2.64+0x40], !P1 ;  /* 0x11a0004002007fae */ /* 0x0001e2000c901d72 */
[----:B------:R-:W-:-:S13]  /*35d10*/  ISETP.LT.OR P1, PT, R9, 0x1, P0 ;  /* 0x000000010900780c */ /* 0x000fda0000721670 */
[----:B0----5:R-:W-:Y:S05]  /*35d20*/  WARPSYNC.COLLECTIVE R15, `(.L_x_4828) ;  /* 0x000000000f087348 */ /* 0x021fea0003c00000 */
[----:B------:R1:W2:Y:S02]  /*35d30*/  SHFL.IDX P6, R14, R13, R12, R11 ;  /* 0x0000000c0d0e7389 */ /* 0x0002a400000c000b */
[----:B012--5:R-:W-:Y:S01]  /*35d40*/  ENDCOLLECTIVE ;  /* 0x000000000000791b */ /* 0x027fe20003800000 */
.L_x_4828:
[----:B------:R-:W-:Y:S01]  /*35d50*/  @!PT LDS RZ, [RZ] ;  /* 0x00000000fffff984 */ /* 0x000fe20000000800 */
[----:B------:R-:W-:Y:S01]  /*35d60*/  @!PT LDS RZ, [RZ] ;  /* 0x00000000fffff984 */ /* 0x000fe20000000800 */
[----:B------:R-:W-:Y:S01]  /*35d70*/  @!PT LDS RZ, [RZ] ;  /* 0x00000000fffff984 */ /* 0x000fe20000000800 */
[----:B------:R0:W-:Y:S01]  /*35d80*/  LDGSTS.E.BYPASS.LTC128B.128 [R0+0x14200], desc[UR50][R2.64+0x80], !P1 ;  /* 0x1420008002007fae */ /* 0x0001e2000c901d72 */
[----:B------:R-:W-:Y:S01]  /*35d90*/  IMAD.MOV.U32 R13, RZ, RZ, R10 ;  /* 0x000000ffff0d7224 */ /* 0x000fe200078e000a */
[----:B0-----:R-:W0:Y:S01]  /*35da0*/  S2R R2, SR_TID.X ;  /* 0x0000000000027919 */ /* 0x001e220000002100 */
[----:B------:R-:W-:-:S07]  /*35db0*/  IMAD.MOV.U32 R3, RZ, RZ, R14 ;  /* 0x000000ffff037224 */ /* 0x000fce00078e000e */
[----:B0-----:R-:W-:Y:S05]  /*35dc0*/  WARPSYNC.COLLECTIVE R15, `(.L_x_4829) ;  /* 0x000000000f087348 */ /* 0x001fea0003c00000 */
[----:B------:R1:W2:Y:S02]  /*35dd0*/  SHFL.IDX P6, R14, R13, R12, R11 ;  /* 0x0000000c0d0e7389 */ /* 0x0002a400000c000b */
[----:B012---:R-:W-:Y:S01]  /*35de0*/  ENDCOLLECTIVE ;  /* 0x000000000000791b */ /* 0x007fe20003800000 */
.L_x_4829:
[----:B------:R-:W-:Y:S01]  /*35df0*/  IMAD.SHL.U32 R15, R2, 0x10, RZ ;  /* 0x00000010020f7824 */ /* 0x000fe200078e00ff */
[----:B------:R-:W-:-:S04]  /*35e00*/  MOV R2, R14 ;  /* 0x0000000e00027202 */ /* 0x000fc80000000f00 */
[----:B------:R-:W-:-:S04]  /*35e10*/  LOP3.LUT R15, R15, 0x30, RZ, 0xc0, !PT ;  /* 0x000000300f0f7812 */ /* 0x000fc800078ec0ff */
        /* <DEDUP_REMOVED lines=9> */
[----:B------:R-:W-:Y:S02]  /*35eb0*/  IMAD.MOV.U32 R12, RZ, RZ, 0x2 ;  /* 0x00000002ff0c7424 */ /* 0x000fe400078e00ff */
[----:B------:R-:W-:-:S10]  /*35ec0*/  IMAD.MOV.U32 R15, RZ, RZ, -0x1 ;  /* 0xffffffffff0f7424 */ /* 0x000fd400078e00ff */
[----:B0-----:R-:W-:Y:S05]  /*35ed0*/  WARPSYNC.COLLECTIVE R15, `(.L_x_4830) ;  /* 0x000000000f087348 */ /* 0x001fea0003c00000 */
[----:B------:R1:W2:Y:S02]  /*35ee0*/  SHFL.IDX P6, R14, R13, R12, R11 ;  /* 0x0000000c0d0e7389 */ /* 0x0002a400000c000b */
[----:B012---:R-:W-:Y:S01]  /*35ef0*/  ENDCOLLECTIVE ;  /* 0x000000000000791b */ /* 0x007fe20003800000 */
.L_x_4830:
[----:B------:R-:W-:Y:S01]  /*35f00*/  @!PT LDS RZ, [RZ] ;  /* 0x00000000fffff984 */ /* 0x000fe20000000800 */
[----:B------:R-:W-:Y:S01]  /*35f10*/  @!PT LDS RZ, [RZ] ;  /* 0x00000000fffff984 */ /* 0x000fe20000000800 */
[----:B------:R-:W-:Y:S01]  /*35f20*/  @!PT LDS RZ, [RZ] ;  /* 0x00000000fffff984 */ /* 0x000fe20000000800 */
[----:B------:R-:W-:Y:S01]  /*35f30*/  LDGSTS.E.BYPASS.LTC128B.128 [R0+0x12200], desc[UR50][R2.64+0x40], !P1 ;  /* 0x1220004002007fae */ /* 0x000fe2000c901d72 */
[----:B------:R-:W-:-:S13]  /*35f40*/  ISETP.LT.OR P1, PT, R9, 0x21, P0 ;  /* 0x000000210900780c */ /* 0x000fda0000721670 */
[----:B------:R0:W-:Y:S01]  /*35f50*/  LDGSTS.E.BYPASS.LTC128B.128 [R0+0x14a00], desc[UR50][R2.64+0x80], !P1 ;  /* 0x14a0008002007fae */ /* 0x0001e2000c901d72 */
[----:B------:R-:W-:Y:S01]  /*35f60*/  IMAD.MOV.U32 R13, RZ, RZ, R10 ;  /* 0x000000ffff0d7224 */ /* 0x000fe200078e000a */
[----:B0-----:R-:W0:Y:S01]  /*35f70*/  S2R R2, SR_TID.X ;  /* 0x0000000000027919 */ /* 0x001e220000002100 */
[----:B------:R-:W-:-:S07]  /*35f80*/  MOV R3, R14 ;  /* 0x0000000e00037202 */ /* 0x000fce0000000f00 */
[----:B0-----:R-:W-:Y:S05]  /*35f90*/  WARPSYNC.COLLECTIVE R15, `(.L_x_4831) ;  /* 0x000000000f087348 */ /* 0x001fea0003c00000 */
[----:B------:R1:W2:Y:S02]  /*35fa0*/  SHFL.IDX P6, R14, R13, R12, R11 ;  /* 0x0000000c0d0e7389 */ /* 0x0002a400000c000b */
[----:B012---:R-:W-:Y:S01]  /*35fb0*/  ENDCOLLECTIVE ;  /* 0x000000000000791b */ /* 0x007fe20003800000 */
.L_x_4831:
[----:B------:R-:W-:Y:S02]  /*35fc0*/  IMAD.SHL.U32 R15, R2, 0x10, RZ ;  /* 0x00000010020f7824 */ /* 0x000fe400078e00ff */
[----:B------:R-:W-:-:S03]  /*35fd0*/  IMAD.MOV.U32 R2, RZ, RZ, R14 ;  /* 0x000000ffff027224 */ /* 0x000fc600078e000e */
[----:B------:R-:W-:-:S04]  /*35fe0*/  LOP3.LUT R15, R15, 0x30, RZ, 0xc0, !PT ;  /* 0x000000300f0f7812 */ /* 0x000fc800078ec0ff */
[----:B------:R-:W-:-:S05]  /*35ff0*/  IADD3 R2, P1, R15, R2, RZ ;  /* 0x000000020f027210 */ /* 0x000fca0007f3e0ff */
[----:B------:R-:W-:Y:S01]  /*36000*/  IMAD.X R3, RZ, RZ, R3, P1 ;  /* 0x000000ffff037224 */ /* 0x000fe200008e0603 */
[----:B------:R-:W-:Y:S01]  /*36010*/  ISETP.LT.OR P1, PT, R9, 0x41, P3 ;  /* 0x000000410900780c */ /* 0x000fe20001f21670 */
[----:B------:R-:W-:Y:S01]  /*36020*/  IMAD.MOV.U32 R12, RZ, RZ, 0x3 ;  /* 0x00000003ff0c7424 */ /* 0x000fe200078e00ff */
[----:B------:R-:W-:Y:S01]  /*36030*/  MOV R13, R20 ;  /* 0x00000014000d7202 */ /* 0x000fe20000000f00 */
[----:B------:R-:W-:-:S10]  /*36040*/  IMAD.MOV.U32 R15, RZ, RZ, -0x1 ;  /* 0xffffffffff0f7424 */ /* 0x000fd400078e00ff */
[----:B------:R-:W-:Y:S01]  /*36050*/  @!PT LDS RZ, [RZ] ;  /* 0x00000000fffff984 */ /* 0x000fe20000000800 */
[----:B------:R-:W-:Y:S01]  /*36060*/  @!PT LDS RZ, [RZ] ;  /* 0x00000000fffff984 */ /* 0x000fe20000000800 */
[----:B------:R-:W-:Y:S01]  /*36070*/  @!PT LDS RZ, [RZ] ;  /* 0x00000000fffff984 */ /* 0x000fe20000000800 */
[----:B------:R0:W-:Y:S01]  /*36080*/  LDGSTS.E.BYPASS.LTC128B.128 [R0+0x10200], desc[UR50][R2.64], !P1 ;  /* 0x1020000002007fae */ /* 0x0001e2000c901d72 */
[----:B------:R-:W-:-:S13]  /*36090*/  ISETP.LT.OR P1, PT, R9, 0x41, P2 ;  /* 0x000000410900780c */ /* 0x000fda0001721670 */
[----:B0-----:R-:W-:Y:S05]  /*360a0*/  WARPSYNC.COLLECTIVE R15, `(.L_x_4832) ;  /* 0x000000000f087348 */ /* 0x001fea0003c00000 */
[----:B------:R1:W2:Y:S02]  /*360b0*/  SHFL.IDX P6, R14, R13, R12, R11 ;  /* 0x0000000c0d0e7389 */ /* 0x0002a400000c000b */
[----:B012---:R-:W-:Y:S01]  /*360c0*/  ENDCOLLECTIVE ;  /* 0x000000000000791b */ /* 0x007fe20003800000 */
.L_x_4832:
[----:B------:R-:W-:Y:S01]  /*360d0*/  @!PT LDS RZ, [RZ] ;  /* 0x00000000fffff984 */ /* 0x000fe20000000800 */
[----:B------:R-:W-:Y:S01]  /*360e0*/  @!PT LDS RZ, [RZ] ;  /* 0x00000000fffff984 */ /* 0x000fe20000000800 */
[----:B------:R-:W-:Y:S01]  /*360f0*/  @!PT LDS RZ, [RZ] ;  /* 0x00000000fffff984 */ /* 0x000fe20000000800 */
[----:B------:R-:W-:Y:S01]  /*36100*/  LDGSTS.E.BYPASS.LTC128B.128 [R0+0x12a00], desc[UR50][R2.64+0x40], !P1 ;  /* 0x12a0004002007fae */ /* 0x000fe2000c901d72 */
[----:B------:R-:W-:Y:S01]  /*36110*/  ISETP.LT.OR P1, PT, R9, 0x41, P0 ;  /* 0x000000410900780c */ /* 0x000fe20000721670 */
[----:B------:R-:W-:-:S12]  /*36120*/  IMAD.MOV.U32 R13, RZ, RZ, R10 ;  /* 0x000000ffff0d7224 */ /* 0x000fd800078e000a */
[----:B------:R0:W-:Y:S01]  /*36130*/  LDGSTS.E.BYPASS.LTC128B.128 [R0+0x15200], desc[UR50][R2.64+0x80], !P1 ;  /* 0x1520008002007fae */ /* 0x0001e2000c901d72 */
[----:B------:R-:W-:Y:S01]  /*36140*/  IMAD.MOV.U32 R20, RZ, RZ, R14 ;  /* 0x000000ffff147224 */ /* 0x000fe200078e000e */
[----:B0-----:R-:W0:Y:S06]  /*36150*/  S2R R3, SR_TID.X ;  /* 0x0000000000037919 */ /* 0x001e2c0000002100 */
[----:B0-----:R-:W-:Y:S05]  /*36160*/  WARPSYNC.COLLECTIVE R15, `(.L_x_4833) ;  /* 0x000000000f087348 */ /* 0x001fea0003c00000 */
[----:B------:R1:W2:Y:S02]  /*36170*/  SHFL.IDX P6, R14, R13, R12, R11 ;  /* 0x0000000c0d0e7389 */ /* 0x0002a400000c000b */
[----:B012---:R-:W-:Y:S01]  /*36180*/  ENDCOLLECTIVE ;  /* 0x000000000000791b */ /* 0x007fe20003800000 */
.L_x_4833:
[----:B------:R-:W-:Y:S01]  /*36190*/  IMAD.MOV.U32 R2, RZ, RZ, R14 ;  /* 0x000000ffff027224 */ /* 0x000fe200078e000e */
[----:B------:R-:W-:-:S04]  /*361a0*/  SHF.L.U32 R3, R3, 0x4, RZ ;  /* 0x0000000403037819 */ /* 0x000fc800000006ff */
[----:B------:R-:W-:-:S04]  /*361b0*/  LOP3.LUT R3, R3, 0x30, RZ, 0xc0, !PT ;  /* 0x0000003003037812 */ /* 0x000fc800078ec0ff */
[----:B------:R-:W-:-:S05]  /*361c0*/  IADD3 R2, P1, R3, R2, RZ ;  /* 0x0000000203027210 */ /* 0x000fca0007f3e0ff */
[----:B------:R-:W-:Y:S01]  /*361d0*/  IMAD.X R3, RZ, RZ, R20, P1 ;  /* 0x000000ffff037224 */ /* 0x000fe200008e0614 */
[----:B------:R-:W-:Y:S01]  /*361e0*/  ISETP.LT.OR P1, PT, R9, 0x61, P3 ;  /* 0x000000610900780c */ /* 0x000fe20001f21670 */
[----:B------:R-:W-:Y:S02]  /*361f0*/  IMAD.MOV.U32 R13, RZ, RZ, R26 ;  /* 0x000000ffff0d7224 */ /* 0x000fe400078e001a */
[----:B------:R-:W-:-:S10]  /*36200*/  IMAD.MOV.U32 R12, RZ, RZ, RZ ;  /* 0x000000ffff0c7224 */ /* 0x000fd400078e00ff */
[----:B------:R-:W-:Y:S05]  /*36210*/  WARPSYNC.COLLECTIVE R15, `(.L_x_4834) ;  /* 0x000000000f087348 */ /* 0x000fea0003c00000 */
[----:B------:R0:W1:Y:S02]  /*36220*/  SHFL.IDX P6, R14, R13, R12, R11 ;  /* 0x0000000c0d0e7389 */ /* 0x00006400000c000b */
[----:B01----:R-:W-:Y:S01]  /*36230*/  ENDCOLLECTIVE ;  /* 0x000000000000791b */ /* 0x003fe20003800000 */
.L_x_4834:
[----:B------:R-:W-:Y:S01]  /*36240*/  @!PT LDS RZ, [RZ] ;  /* 0x00000000fffff984 */ /* 0x000fe20000000800 */
[----:B------:R-:W-:Y:S01]  /*36250*/  @!PT LDS RZ, [RZ] ;  /* 0x00000000fffff984 */ /* 0x000fe20000000800 */
[----:B------:R-:W-:Y:S01]  /*36260*/  @!PT LDS RZ, [RZ] ;  /* 0x00000000fffff984 */ /* 0x000fe20000000800 */
[----:B------:R-:W-:Y:S01]  /*36270*/  LDGSTS.E.BYPASS.LTC128B.128 [R0+0x10a00], desc[UR50][R2.64], !P1 ;  /* 0x10a0000002007fae */ /* 0x000fe2000c901d72 */
[----:B------:R-:W-:-:S13]  /*36280*/  ISETP.LT.OR P1, PT, R9, 0x61, P2 ;  /* 0x000000610900780c */ /* 0x000fda0001721670 */
        /* <DEDUP_REMOVED lines=8> */
.L_x_4835:
[----:B------:R-:W-:Y:S02]  /*36310*/  LOP3.LUT R21, R21, 0xffffffbf, RZ, 0xc0, !PT ;  /* 0xffffffbf15157812 */ /* 0x000fe400078ec0ff */
[----:B------:R-:W-:-:S13]  /*36320*/  ISETP.GE.AND P6, PT, R9, 0x81, PT ;  /* 0x000000810900780c */ /* 0x000fda0003fc6270 */
[----:B------:R-:W-:-:S05]  /*36330*/  @P6 LOP3.LUT R21, R21, 0x40, RZ, 0xfc, !PT ;  /* 0x0000004015156812 */ /* 0x000fca00078efcff */
[----:B------:R2:W-:Y:S01]  /*36340*/  STL [R1+0x8], R21 ;  /* 0x0000081501007387 */ /* 0x0005e20000100800 */
[----:B------:R-:W-:Y:S01]  /*36350*/  IMAD.MOV.U32 R2, RZ, RZ, R14 ;  /* 0x000000ffff027224 */ /* 0x000fe200078e000e */
[C---:B------:R-:W-:Y:S02]  /*36360*/  ISETP.GE.AND P5, PT, R9.reuse, 0x21, PT ;  /* 0x000000210900780c */ /* 0x040fe40003fa6270 */
[C---:B------:R-:W-:Y:S02]  /*36370*/  ISETP.GE.AND P4, PT, R9.reuse, 0x41, PT ;  /* 0x000000410900780c */ /* 0x040fe40003f86270 */
[----:B------:R-:W-:Y:S01]  /*36380*/  ISETP.GE.AND P1, PT, R9, 0x61, PT ;  /* 0x000000610900780c */ /* 0x000fe20003f26270 */
[----:B------:R-:W-:-:S12]  /*36390*/  BRA `(.L_x_4836) ;  /* 0xffffff5c00047947 */ /* 0x000fd8000383ffff */
.L_x_4561:
[----:B---3--:R-:W3:Y:S02]  /*363a0*/  LDL R2, [R1+0x28] ;  /* 0x0000280001027983 */ /* 0x008ee40000100800 */
[----:B---3--:R3:W4:Y:S02]  /*363b0*/  SYNCS.PHASECHK.TRANS64.TRYWAIT P0, [R4+URZ+0x33440], R2 ;  /* 0x03344002040075a7 */ /* 0x008724000800017f */
[----:B----4-:R-:W-:Y:S05]  /*363c0*/  @!P0 NANOSLEEP.SYNCS 0x989680 ;  /* 0x009896800000895d */ /* 0x010fea0003900000 */
[----:B------:R-:W4:Y:S02]  /*363d0*/  @!P0 SYNCS.PHASECHK.TRANS64 P0, [R4+URZ+0x33440], R2 ;  /* 0x03344002040085a7 */ /* 0x000f24000800007f */
[----:B----4-:R-:W-:Y:S05]  /*363e0*/  @!P0 BRA `(.L_x_4561) ;  /* 0xfffffffc00ec8947 */ /* 0x010fea000383ffff */
[----:B------:R-:W-:Y:S05]  /*363f0*/  BRA `(.L_x_4837) ;  /* 0xffffff5c00747947 */ /* 0x000fea000383ffff */
.L_x_4562:
        /* <DEDUP_REMOVED lines=8> */
.L_x_4839:
[----:B------:R-:W-:Y:S05]  /*36480*/  BSYNC B0 ;  /* 0x0000000000007941 */ /* 0x000fea0003800000 */
.L_x_4838:
[----:B------:R-:W0:Y:S01]  /*36490*/  S2R R26, SR_TID.X ;  /* 0x00000000001a7919 */ /* 0x000e220000002100 */
[----:B------:R-:W-:Y:S01]  /*364a0*/  IMAD.MOV.U32 R13, RZ, RZ, R5 ;  /* 0x000000ffff0d7224 */ /* 0x000fe200078e0005 */
[----:B------:R-:W-:Y:S01]  /*364b0*/  MOV R11, 0x1c1f ;  /* 0x00001c1f000b7802 */ /* 0x000fe20000000f00 */
[----:B------:R-:W-:Y:S02]  /*364c0*/  IMAD.MOV.U32 R12, RZ, RZ, RZ ;  /* 0x000000ffff0c7224 */ /* 0x000fe400078e00ff */
[----:B------:R-:W-:Y:S02]  /*364d0*/  IMAD.MOV.U32 R15, RZ, RZ, -0x1 ;  /* 0xffffffffff0f7424 */ /* 0x000fe400078e00ff */
[----:B------:R-:W-:-:S07]  /*364e0*/  IMAD.MOV.U32 R2, RZ, RZ, R14 ;  /* 0x000000ffff027224 */ /* 0x000fce00078e000e */
[----:B0-----:R-:W-:Y:S05]  /*364f0*/  WARPSYNC.COLLECTIVE R15, `(.L_x_4840) ;  /* 0x000000000f087348 */ /* 0x001fea0003c00000 */
[----:B------:R1:W2:Y:S02]  /*36500*/  SHFL.IDX P6, R14, R13, R12, R11 ;  /* 0x0000000c0d0e7389 */ /* 0x0002a400000c000b */
[----:B012---:R-:W-:Y:S01]  /*36510*/  ENDCOLLECTIVE ;  /* 0x000000000000791b */ /* 0x007fe20003800000 */
.L_x_4840:
[----:B------:R-:W-:Y:S02]  /*36520*/  IMAD.MOV.U32 R13, RZ, RZ, R6 ;  /* 0x000000ffff0d7224 */ /* 0x000fe400078e0006 */
[----:B------:R-:W-:Y:S02]  /*36530*/  IMAD.MOV.U32 R12, RZ, RZ, 0x1 ;  /* 0x00000001ff0c7424 */ /* 0x000fe400078e00ff */
[C---:B------:R-:W-:Y:S02]  /*36540*/  IMAD.SHL.U32 R21, R26.reuse, 0x10, RZ ;  /* 0x000000101a157824 */ /* 0x040fe400078e00ff */
[----:B------:R-:W-:Y:S01]  /*36550*/  IMAD.SHL.U32 R28, R26, 0x10, RZ ;  /* 0x000000101a1c7824 */ /* 0x000fe200078e00ff */
[----:B------:R-:W-:Y:S01]  /*36560*/  LOP3.LUT P6, RZ, R20, 0x20, RZ, 0xc0, !PT ;  /* 0x0000002014ff7812 */ /* 0x000fe200078cc0ff */
[----:B------:R-:W0:Y:S01]  /*36570*/  LDC R26, c[0x0][0x2f4] ;  /* 0x0000bd00ff1a7b82 */ /* 0x000e220000000800 */
[----:B------:R-:W-:Y:S01]  /*36580*/  IMAD.MOV.U32 R3, RZ, RZ, R14 ;  /* 0x000000ffff037224 */ /* 0x000fe200078e000e */
[----:B------:R-:W-:-:S02]  /*36590*/  LOP3.LUT R21, R21, 0x30, RZ, 0xc0, !PT ;  /* 0x0000003015157812 */ /* 0x000fc400078ec0ff */
[----:B------:R-:W-:-:S04]  /*365a0*/  LOP3.LUT R28, R28, 0x30, RZ, 0xc0, !PT ;  /* 0x000000301c1c7812 */ /* 0x000fc800078ec0ff */
[C---:B------:R-:W-:Y:S02]  /*365b0*/  LOP3.LUT R29, R28.reuse, 0x40, RZ, 0xfc, !PT ;  /* 0x000000401c1d7812 */ /* 0x040fe400078efcff */
[----:B------:R-:W-:Y:S02]  /*365c0*/  LOP3.LUT R28, R28, 0x80, RZ, 0xfc, !PT ;  /* 0x000000801c1c7812 */ /* 0x000fe400078efcff */
[----:B------:R-:W-:-:S04]  /*365d0*/  @P6 IADD3 R3, P0, R21, R3, RZ ;  /* 0x0000000315036210 */ /* 0x000fc80007f1e0ff */
[----:B------:R-:W-:-:S04]  /*365e0*/  @P6 IADD3.X R2, RZ, R2, RZ, P0, !PT ;  /* 0x00000002ff026210 */ /* 0x000fc800007fe4ff */
[----:B------:R-:W-:Y:S02]  /*365f0*/  @P6 LOP3.LUT R3, R3, R2, RZ, 0x3c, !PT ;  /* 0x0000000203036212 */ /* 0x000fe400078e3cff */
[-C--:B0-----:R-:W-:Y:S02]  /*36600*/  ISETP.GE.AND P0, PT, R21, R26.reuse, PT ;  /* 0x0000001a1500720c */ /* 0x081fe40003f06270 */
[-C--:B------:R-:W-:Y:S02]  /*36610*/  ISETP.GE.AND P3, PT, R29, R26.reuse, PT ;  /* 0x0000001a1d00720c */ /* 0x080fe40003f66270 */
[----:B------:R-:W-:Y:S02]  /*36620*/  ISETP.GE.AND P2, PT, R28, R26, PT ;  /* 0x0000001a1c00720c */ /* 0x000fe40003f46270 */
        /* <DEDUP_REMOVED lines=11> */
.L_x_4841:
[----:B------:R-:W-:Y:S02]  /*366e0*/  IMAD.MOV.U32 R13, RZ, RZ, R5 ;  /* 0x000000ffff0d7224 */ /* 0x000fe400078e0005 */
[----:B------:R-:W-:-:S07]  /*366f0*/  IMAD.MOV.U32 R2, RZ, RZ, R14 ;  /* 0x000000ffff027224 */ /* 0x000fce00078e000e */
[----:B------:R-:W-:Y:S05]  /*36700*/  WARPSYNC.COLLECTIVE R15, `(.L_x_4842) ;  /* 0x000000000f087348 */ /* 0x000fea0003c00000 */
[----:B------:R0:W1:Y:S02]  /*36710*/  SHFL.IDX P6, R14, R13, R12, R11 ;  /* 0x0000000c0d0e7389 */ /* 0x00006400000c000b */
[----:B01----:R-:W-:Y:S01]  /*36720*/  ENDCOLLECTIVE ;  /* 0x000000000000791b */ /* 0x003fe20003800000 */
.L_x_4842:
[----:B------:R-:W-:Y:S02]  /*36730*/  IMAD.MOV.U32 R13, RZ, RZ, R6 ;  /* 0x000000ffff0d7224 */ /* 0x000fe400078e0006 */
[----:B------:R-:W-:Y:S01]  /*36740*/  IMAD.MOV.U32 R12, RZ, RZ, 0x2 ;  /* 0x00000002ff0c7424 */ /* 0x000fe200078e00ff */
[----:B------:R-:W-:Y:S02]  /*36750*/  MOV R3, R14 ;  /* 0x0000000e00037202 */ /* 0x000fe40000000f00 */
[C---:B------:R-:W-:Y:S02]  /*36760*/  ISETP.GE.AND P6, PT, R21.reuse, R26, PT ;  /* 0x0000001a1500720c */ /* 0x040fe40003fc6270 */
        /* <DEDUP_REMOVED lines=12> */
.L_x_4843:
[----:B------:R-:W-:Y:S01]  /*36830*/  @!PT LDS RZ, [RZ] ;  /* 0x00000000fffff984 */ /* 0x000fe20000000800 */
[----:B------:R-:W-:Y:S01]  /*36840*/  @!PT LDS RZ, [RZ] ;  /* 0x00000000fffff984 */ /* 0x000fe20000000800 */
[----:B------:R-:W-:Y:S01]  /*36850*/  @!PT LDS RZ, [RZ] ;  /* 0x00000000fffff984 */ /* 0x000fe20000000800 */
[----:B------:R-:W-:Y:S04]  /*36860*/  @P5 LDGSTS.E.BYPASS.LTC128B.128 [R0+0x27200], desc[UR50][R2.64+0x40], !P3 ;  /* 0x2720004002005fae */ /* 0x000fe8000d901d72 */
[----:B------:R0:W-:Y:S01]  /*36870*/  @P5 LDGSTS.E.BYPASS.LTC128B.128 [R0+0x29a00], desc[UR50][R2.64+0x80], !P2 ;  /* 0x29a0008002005fae */ /* 0x0001e2000d101d72 */
[----:B------:R-:W-:Y:S02]  /*36880*/  ISETP.GE.AND P5, PT, R21, R26, PT ;  /* 0x0000001a1500720c */ /* 0x000fe40003fa6270 */
[----:B------:R-:W-:Y:S01]  /*36890*/  MOV R13, R5 ;  /* 0x00000005000d7202 */ /* 0x000fe20000000f00 */
[----:B0-----:R-:W-:-:S10]  /*368a0*/  IMAD.MOV.U32 R2, RZ, RZ, R14 ;  /* 0x000000ffff027224 */ /* 0x001fd400078e000e */
[----:B------:R-:W-:Y:S05]  /*368b0*/  WARPSYNC.COLLECTIVE R15, `(.L_x_4844) ;  /* 0x000000000f087348 */ /* 0x000fea0003c00000 */
[----:B------:R0:W1:Y:S02]  /*368c0*/  SHFL.IDX P6, R14, R13, R12, R11 ;  /* 0x0000000c0d0e7389 */ /* 0x00006400000c000b */
[----:B01----:R-:W-:Y:S01]  /*368d0*/  ENDCOLLECTIVE ;  /* 0x000000000000791b */ /* 0x003fe20003800000 */
.L_x_4844:
[----:B------:R-:W-:Y:S02]  /*368e0*/  IMAD.MOV.U32 R13, RZ, RZ, R6 ;  /* 0x000000ffff0d7224 */ /* 0x000fe400078e0006 */
[----:B------:R-:W-:Y:S02]  /*368f0*/  IMAD.MOV.U32 R12, RZ, RZ, 0x3 ;  /* 0x00000003ff0c7424 */ /* 0x000fe400078e00ff */
[----:B------:R-:W-:-:S07]  /*36900*/  IMAD.MOV.U32 R3, RZ, RZ, R14 ;  /* 0x000000ffff037224 */ /* 0x000fce00078e000e */
[----:B------:R-:W-:Y:S05]  /*36910*/  WARPSYNC.COLLECTIVE R15, `(.L_x_4845) ;  /* 0x000000000f087348 */ /* 0x000fea0003c00000 */
[----:B------:R0:W1:Y:S02]  /*36920*/  SHFL.IDX P6, R14, R13, R12, R11 ;  /* 0x0000000c0d0e7389 */ /* 0x00006400000c000b */
[----:B01----:R-:W-:Y:S01]  /*36930*/  ENDCOLLECTIVE ;  /* 0x000000000000791b */ /* 0x003fe20003800000 */
.L_x_4845:
[----:B------:R-:W-:-:S05]  /*36940*/  @P4 IADD3 R3, P0, R21, R3, RZ ;  /* 0x0000000315034210 */ /* 0x000fca0007f1e0ff */
[----:B------:R-:W-:-:S05]  /*36950*/  @P4 IMAD.X R2, RZ, RZ, R2, P0 ;  /* 0x000000ffff024224 */ /* 0x000fca00000e0602 */
[----:B------:R-:W-:Y:S01]  /*36960*/  @P4 LOP3.LUT R3, R3, R2, RZ, 0x3c, !PT ;  /* 0x0000000203034212 */ /* 0x000fe200078e3cff */
[----:B------:R-:W-:-:S03]  /*36970*/  IMAD.MOV.U32 R13, RZ, RZ, R5 ;  /* 0x000000ffff0d7224 */ /* 0x000fc600078e0005 */
[----:B------:R-:W-:-:S04]  /*36980*/  @P4 LOP3.LUT R2, R3, R2, RZ, 0x3c, !PT ;  /* 0x0000000203024212 */ /* 0x000fc800078e3cff */
[----:B------:R-:W-:Y:S02]  /*36990*/  @P4 LOP3.LUT R3, R3, R2, RZ, 0x3c, !PT ;  /* 0x0000000203034212 */ /* 0x000fe400078e3cff */
[----:B------:R-:W-:-:S07]  /*369a0*/  MOV R6, R14 ;  /* 0x0000000e00067202 */ /* 0x000fce0000000f00 */
[----:B------:R-:W-:Y:S05]  /*369b0*/  WARPSYNC.COLLECTIVE R15, `(.L_x_4846) ;  /* 0x000000000f087348 */ /* 0x000fea0003c00000 */
[----:B------:R0:W1:Y:S02]  /*369c0*/  SHFL.IDX P6, R14, R13, R12, R11 ;  /* 0x0000000c0d0e7389 */ /* 0x00006400000c000b */
[----:B01----:R-:W-:Y:S01]  /*369d0*/  ENDCOLLECTIVE ;  /* 0x000000000000791b */ /* 0x003fe20003800000 */
.L_x_4846:
[----:B------:R-:W-:Y:S01]  /*369e0*/  @!PT LDS RZ, [RZ] ;  /* 0x00000000fffff984 */ /* 0x000fe20000000800 */
[----:B------:R-:W-:Y:S01]  /*369f0*/  @!PT LDS RZ, [RZ] ;  /* 0x00000000fffff984 */ /* 0x000fe20000000800 */
[----:B------:R-:W-:Y:S01]  /*36a00*/  @!PT LDS RZ, [RZ] ;  /* 0x00000000fffff984 */ /* 0x000fe20000000800 */
[----:B------:R0:W-:Y:S04]  /*36a10*/  @P4 LDGSTS.E.BYPASS.LTC128B.128 [R0+0x25200], desc[UR50][R2.64], !P5 ;  /* 0x2520000002004fae */ /* 0x0001e8000e901d72 */
[----:B------:R0:W-:Y:S04]  /*36a20*/  @P4 LDGSTS.E.BYPASS.LTC128B.128 [R0+0x27a00], desc[UR50][R2.64+0x40], !P3 ;  /* 0x27a0004002004fae */ /* 0x0001e8000d901d72 */
[----:B------:R0:W-:Y:S01]  /*36a30*/  @P4 LDGSTS.E.BYPASS.LTC128B.128 [R0+0x2a200], desc[UR50][R2.64+0x80], !P2 ;  /* 0x2a20008002004fae */ /* 0x0001e2000d101d72 */
[----:B------:R-:W-:Y:S01]  /*36a40*/  IMAD.MOV.U32 R13, RZ, RZ, R7 ;  /* 0x000000ffff0d7224 */ /* 0x000fe200078e0007 */
[----:B------:R-:W-:Y:S01]  /*36a50*/  MOV R12, RZ ;  /* 0x000000ff000c7202 */ /* 0x000fe20000000f00 */
[----:B------:R-:W-:-:S07]  /*36a60*/  IMAD.MOV.U32 R5, RZ, RZ, R14 ;  /* 0x000000ffff057224 */ /* 0x000fce00078e000e */
[----:B0-----:R-:W-:Y:S05]  /*36a70*/  WARPSYNC.COLLECTIVE R15, `(.L_x_4847) ;  /* 0x000000000f087348 */ /* 0x001fea0003c00000 */
[----:B------:R1:W2:Y:S02]  /*36a80*/  SHFL.IDX P6, R14, R13, R12, R11 ;  /* 0x0000000c0d0e7389 */ /* 0x0002a400000c000b */
[----:B012---:R-:W-:Y:S01]  /*36a90*/  ENDCOLLECTIVE ;  /* 0x000000000000791b */ /* 0x007fe20003800000 */
.L_x_4847:
[----:B------:R-:W-:-:S05]  /*36aa0*/  @P1 IADD3 R2, P0, R21, R5, RZ ;  /* 0x0000000515021210 */ /* 0x000fca0007f1e0ff */
[----:B------:R-:W-:-:S05]  /*36ab0*/  @P1 IMAD.X R3, RZ, RZ, R6, P0 ;  /* 0x000000ffff031224 */ /* 0x000fca00000e0606 */
        /* <DEDUP_REMOVED lines=11> */
.L_x_4848:
[----:B------:R-:W-:Y:S01]  /*36b70*/  IMAD.MOV.U32 R2, RZ, RZ, R14 ;  /* 0x000000ffff027224 */ /* 0x000fe200078e000e */
[----:B------:R-:W-:Y:S06]  /*36b80*/  BRA `(.L_x_4849) ;  /* 0xffffff5800f07947 */ /* 0x000fec000383ffff */
.L_x_4569:
        /* <DEDUP_REMOVED lines=9> */
.L_x_4850:
[C---:B------:R-:W-:Y:S01]  /*36c20*/  VIADD R6, R25.reuse, 0x20 ;  /* 0x0000002019067836 */ /* 0x040fe20000000000 */
[----:B------:R-:W-:Y:S01]  /*36c30*/  ISETP.GE.AND P1, PT, R25, R5, PT ;  /* 0x000000051900720c */ /* 0x000fe20003f26270 */
[----:B------:R-:W-:Y:S02]  /*36c40*/  IMAD.MOV.U32 R13, RZ, RZ, R0 ;  /* 0x000000ffff0d7224 */ /* 0x000fe400078e0000 */
[----:B------:R-:W-:-:S10]  /*36c50*/  IMAD.MOV.U32 R2, RZ, RZ, R14 ;  /* 0x000000ffff027224 */ /* 0x000fd400078e000e */
[----:B------:R-:W-:Y:S05]  /*36c60*/  WARPSYNC.COLLECTIVE R15, `(.L_x_4851) ;  /* 0x000000000f087348 */ /* 0x000fea0003c00000 */
[----:B------:R0:W1:Y:S02]  /*36c70*/  SHFL.IDX P6, R14, R13, R12, R11 ;  /* 0x0000000c0d0e7389 */ /* 0x00006400000c000b */
[----:B01----:R-:W-:Y:S01]  /*36c80*/  ENDCOLLECTIVE ;  /* 0x000000000000791b */ /* 0x003fe20003800000 */
.L_x_4851:
[----:B------:R-:W-:Y:S01]  /*36c90*/  IMAD.MOV.U32 R13, RZ, RZ, R4 ;  /* 0x000000ffff0d7224 */ /* 0x000fe200078e0004 */
[----:B------:R-:W-:Y:S02]  /*36ca0*/  MOV R12, 0x1 ;  /* 0x00000001000c7802 */ /* 0x000fe40000000f00 */
[----:B------:R-:W-:-:S07]  /*36cb0*/  MOV R3, R14 ;  /* 0x0000000e00037202 */ /* 0x000fce0000000f00 */
[----:B------:R-:W-:Y:S05]  /*36cc0*/  WARPSYNC.COLLECTIVE R15, `(.L_x_4852) ;  /* 0x000000000f087348 */ /* 0x000fea0003c00000 */
[----:B------:R0:W1:Y:S02]  /*36cd0*/  SHFL.IDX P6, R14, R13, R12, R11 ;  /* 0x0000000c0d0e7389 */ /* 0x00006400000c000b */
[----:B01----:R-:W-:Y:S01]  /*36ce0*/  ENDCOLLECTIVE ;  /* 0x000000000000791b */ /* 0x003fe20003800000 */
.L_x_4852:
        /* <DEDUP_REMOVED lines=10> */
[----:B------:R-:W-:Y:S04]  /*36d90*/  @!P1 LDGSTS.E.BYPASS.LTC128B.128 [R8+0x20200], desc[UR50][R2.64+0x40], !P2 ;  /* 0x2020004002089fae */ /* 0x000fe8000d101d72 */
[----:B------:R0:W-:Y:S01]  /*36da0*/  @!P1 LDGSTS.E.BYPASS.LTC128B.128 [R8+0x22200], desc[UR50][R2.64+0x80], !P0 ;  /* 0x2220008002089fae */ /* 0x0001e2000c101d72 */
[----:B------:R-:W-:Y:S02]  /*36db0*/  ISETP.GE.AND P1, PT, R6, R5, PT ;  /* 0x000000050600720c */ /* 0x000fe40003f26270 */
[----:B------:R-:W-:Y:S01]  /*36dc0*/  IADD3 R6, R25, 0x40, RZ ;  /* 0x0000004019067810 */ /* 0x000fe20007ffe0ff */
[----:B0-----:R-:W-:-:S10]  /*36dd0*/  IMAD.MOV.U32 R2, RZ, RZ, R14 ;  /* 0x000000ffff027224 */ /* 0x001fd400078e000e */
[----:B------:R-:W-:Y:S05]  /*36de0*/  WARPSYNC.COLLECTIVE R15, `(.L_x_4853) ;  /* 0x000000000f087348 */ /* 0x000fea0003c00000 */
[----:B------:R0:W1:Y:S02]  /*36df0*/  SHFL.IDX P6, R14, R13, R12, R11 ;  /* 0x0000000c0d0e7389 */ /* 0x00006400000c000b */
[----:B01----:R-:W-:Y:S01]  /*36e00*/  ENDCOLLECTIVE ;  /* 0x000000000000791b */ /* 0x003fe20003800000 */
.L_x_4853:
[----:B------:R-:W-:Y:S02]  /*36e10*/  IMAD.MOV.U32 R13, RZ, RZ, R4 ;  /* 0x000000ffff0d7224 */ /* 0x000fe400078e0004 */
[----:B------:R-:W-:Y:S02]  /*36e20*/  IMAD.MOV.U32 R12, RZ, RZ, 0x2 ;  /* 0x00000002ff0c7424 */ /* 0x000fe400078e00ff */
[----:B------:R-:W-:-:S07]  /*36e30*/  IMAD.MOV.U32 R3, RZ, RZ, R14 ;  /* 0x000000ffff037224 */ /* 0x000fce00078e000e */
[----:B------:R-:W-:Y:S05]  /*36e40*/  WARPSYNC.COLLECTIVE R15, `(.L_x_4854) ;  /* 0x000000000f087348 */ /* 0x000fea0003c00000 */
[----:B------:R0:W1:Y:S02]  /*36e50*/  SHFL.IDX P6, R14, R13, R12, R11 ;  /* 0x0000000c0d0e7389 */ /* 0x00006400000c000b */
[----:B01----:R-:W-:Y:S01]  /*36e60*/  ENDCOLLECTIVE ;  /* 0x000000000000791b */ /* 0x003fe20003800000 */
.L_x_4854:
        /* <DEDUP_REMOVED lines=12> */
[----:B------:R-:W-:Y:S01]  /*36f30*/  ISETP.GE.AND P1, PT, R6, R5, PT ;  /* 0x000000050600720c */ /* 0x000fe20003f26270 */
[----:B0-----:R-:W-:-:S12]  /*36f40*/  IMAD.MOV.U32 R2, RZ, RZ, R14 ;  /* 0x000000ffff027224 */ /* 0x001fd800078e000e */
[----:B------:R-:W-:Y:S05]  /*36f50*/  WARPSYNC.COLLECTIVE R15, `(.L_x_4855) ;  /* 0x000000000f087348 */ /* 0x000fea0003c00000 */
[----:B------:R0:W1:Y:S02]  /*36f60*/  SHFL.IDX P6, R14, R13, R12, R11 ;  /* 0x0000000c0d0e7389 */ /* 0x00006400000c000b */
[----:B01----:R-:W-:Y:S01]  /*36f70*/  ENDCOLLECTIVE ;  /* 0x000000000000791b */ /* 0x003fe20003800000 */
.L_x_4855:
[----:B------:R-:W-:Y:S02]  /*36f80*/  IMAD.MOV.U32 R13, RZ, RZ, R4 ;  /* 0x000000ffff0d7224 */ /* 0x000fe400078e0004 */
[----:B------:R-:W-:Y:S01]  /*36f90*/  IMAD.MOV.U32 R12, RZ, RZ, 0x3 ;  /* 0x00000003ff0c7424 */ /* 0x000fe200078e00ff */
[----:B------:R-:W-:-:S07]  /*36fa0*/  MOV R3, R14 ;  /* 0x0000000e00037202 */ /* 0x000fce0000000f00 */
[----:B------:R-:W-:Y:S05]  /*36fb0*/  WARPSYNC.COLLECTIVE R15, `(.L_x_4856) ;  /* 0x000000000f087348 */ /* 0x000fea0003c00000 */
[----:B------:R0:W1:Y:S02]  /*36fc0*/  SHFL.IDX P6, R14, R13, R12, R11 ;  /* 0x0000000c0d0e7389 */ /* 0x00006400000c000b */
[----:B01----:R-:W-:Y:S01]  /*36fd0*/  ENDCOLLECTIVE ;  /* 0x000000000000791b */ /* 0x003fe20003800000 */
.L_x_4856:
[----:B------:R-:W-:-:S05]  /*36fe0*/  @!P1 IADD3 R3, P4, R20, R3, RZ ;  /* 0x0000000314039210 */ /* 0x000fca0007f9e0ff */
[----:B------:R-:W-:-:S05]  /*36ff0*/  @!P1 IMAD.X R2, RZ, RZ, R2, P4 ;  /* 0x000000ffff029224 */ /* 0x000fca00020e0602 */
[----:B------:R-:W-:Y:S02]  /*37000*/  @!P1 LOP3.LUT R3, R3, R2, RZ, 0x3c, !PT ;  /* 0x0000000203039212 */ /* 0x000fe400078e3cff */
[----:B------:R-:W-:Y:S02]  /*37010*/  MOV R13, R0 ;  /* 0x00000000000d7202 */ /* 0x000fe40000000f00 */
[----:B------:R-:W-:-:S04]  /*37020*/  @!P1 LOP3.LUT R2, R3, R2, RZ, 0x3c, !PT ;  /* 0x0000000203029212 */ /* 0x000fc800078e3cff */
[----:B------:R-:W-:Y:S01]  /*37030*/  @!P1 LOP3.LUT R3, R3, R2, RZ, 0x3c, !PT ;  /* 0x0000000203039212 */ /* 0x000fe200078e3cff */
[----:B------:R-:W-:-:S04]  /*37040*/  IMAD.MOV.U32 R4, RZ, RZ, R14 ;  /* 0x000000ffff047224 */ /* 0x000fc800078e000e */
[----:B------:R-:W-:Y:S01]  /*37050*/  @!PT LDS RZ, [RZ] ;  /* 0x00000000fffff984 */ /* 0x000fe20000000800 */
[----:B------:R-:W-:Y:S01]  /*37060*/  @!PT LDS RZ, [RZ] ;  /* 0x00000000fffff984 */ /* 0x000fe20000000800 */
[----:B------:R-:W-:Y:S01]  /*37070*/  @!PT LDS RZ, [RZ] ;  /* 0x00000000fffff984 */ /* 0x000fe20000000800 */
[----:B------:R0:W-:Y:S04]  /*37080*/  @!P1 LDGSTS.E.BYPASS.LTC128B.128 [R8+0x1f200], desc[UR50][R2.64], !P3 ;  /* 0x1f20000002089fae */ /* 0x0001e8000d901d72 */
[----:B------:R0:W-:Y:S04]  /*37090*/  @!P1 LDGSTS.E.BYPASS.LTC128B.128 [R8+0x21200], desc[UR50][R2.64+0x40], !P2 ;  /* 0x2120004002089fae */ /* 0x0001e8000d101d72 */
[----:B------:R0:W-:Y:S02]  /*370a0*/  @!P1 LDGSTS.E.BYPASS.LTC128B.128 [R8+0x23200], desc[UR50][R2.64+0x80], !P0 ;  /* 0x2320008002089fae */ /* 0x0001e4000c101d72 */
[----:B0-----:R-:W-:Y:S05]  /*370b0*/  WARPSYNC.COLLECTIVE R15, `(.L_x_4857) ;  /* 0x000000000f087348 */ /* 0x001fea0003c00000 */
[----:B------:R1:W2:Y:S02]  /*370c0*/  SHFL.IDX P6, R14, R13, R12, R11 ;  /* 0x0000000c0d0e7389 */ /* 0x0002a400000c000b */
[----:B012---:R-:W-:Y:S01]  /*370d0*/  ENDCOLLECTIVE ;  /* 0x000000000000791b */ /* 0x007fe20003800000 */
.L_x_4857:
[----:B------:R-:W-:Y:S05]  /*370e0*/  BRA `(.L_x_4858) ;  /* 0xffffff6000307947 */ /* 0x000fea000383ffff */
.L_x_4574:
[----:B0-----:R0:W1:Y:S02]  /*370f0*/  SYNCS.PHASECHK.TRANS64.TRYWAIT P0, [R17+URZ+0x33420], R0 ;  /* 0x03342000110075a7 */ /* 0x001064000800017f */
[----:B-1----:R-:W-:Y:S05]  /*37100*/  @!P0 NANOSLEEP.SYNCS 0x989680 ;  /* 0x009896800000895d */ /* 0x002fea0003900000 */
[----:B------:R-:W1:Y:S02]  /*37110*/  @!P0 SYNCS.PHASECHK.TRANS64 P0, [R17+URZ+0x33420], R0 ;  /* 0x03342000110085a7 */ /* 0x000e64000800007f */
[----:B-1----:R-:W-:Y:S05]  /*37120*/  @!P0 BRA `(.L_x_4574) ;  /* 0xfffffffc00f08947 */ /* 0x002fea000383ffff */
[----:B------:R-:W-:Y:S05]  /*37130*/  BRA `(.L_x_4859) ;  /* 0xffffff6000a47947 */ /* 0x000fea000383ffff */
.L_x_4578:
[----:B0-----:R0:W1:Y:S02]  /*37140*/  SYNCS.PHASECHK.TRANS64.TRYWAIT P0, [R4+URZ+0x33480], R31 ;  /* 0x0334801f040075a7 */ /* 0x001064000800017f */
[----:B-1----:R-:W-:Y:S05]  /*37150*/  @!P0 NANOSLEEP.SYNCS 0x989680 ;  /* 0x009896800000895d */ /* 0x002fea0003900000 */
[----:B------:R-:W1:Y:S02]  /*37160*/  @!P0 SYNCS.PHASECHK.TRANS64 P0, [R4+URZ+0x33480], R31 ;  /* 0x0334801f040085a7 */ /* 0x000e64000800007f */
[----:B-1----:R-:W-:Y:S05]  /*37170*/  @!P0 BRA `(.L_x_4578) ;  /* 0xfffffffc00f08947 */ /* 0x002fea000383ffff */
[----:B------:R-:W-:Y:S05]  /*37180*/  BRA `(.L_x_4860) ;  /* 0xffffff6400c87947 */ /* 0x000fea000383ffff */
.L_x_4579:
        /* <DEDUP_REMOVED lines=8> */
.L_x_4862:
[----:B------:R-:W-:Y:S05]  /*37210*/  BSYNC B0 ;  /* 0x0000000000007941 */ /* 0x000fea0003800000 */
.L_x_4861:
        /* <DEDUP_REMOVED lines=8> */
.L_x_4863:
[----:B------:R-:W-:Y:S02]  /*372a0*/  IMAD.MOV.U32 R13, RZ, RZ, R10 ;  /* 0x000000ffff0d7224 */ /* 0x000fe400078e000a */
[----:B------:R-:W-:Y:S01]  /*372b0*/  IMAD.MOV.U32 R12, RZ, RZ, 0x1 ;  /* 0x00000001ff0c7424 */ /* 0x000fe200078e00ff */
[----:B------:R-:W-:-:S07]  /*372c0*/  MOV R2, R14 ;  /* 0x0000000e00027202 */ /* 0x000fce0000000f00 */
[----:B------:R-:W-:Y:S05]  /*372d0*/  WARPSYNC.COLLECTIVE R15, `(.L_x_4864) ;  /* 0x000000000f087348 */ /* 0x000fea0003c00000 */
[----:B------:R0:W1:Y:S02]  /*372e0*/  SHFL.IDX P6, R14, R13, R12, R11 ;  /* 0x0000000c0d0e7389 */ /* 0x00006400000c000b */
[----:B01----:R-:W-:Y:S01]  /*372f0*/  ENDCOLLECTIVE ;  /* 0x000000000000791b */ /* 0x003fe20003800000 */
.L_x_4864:
[----:B------:R-:W-:-:S05]  /*37300*/  IADD3 R2, P0, R3, R2, RZ ;  /* 0x0000000203027210 */ /* 0x000fca0007f1e0ff */
[----:B------:R-:W-:Y:S02]  /*37310*/  IMAD.X R3, RZ, RZ, R0, P0 ;  /* 0x000000ffff037224 */ /* 0x000fe400000e0600 */
[----:B------:R-:W-:Y:S02]  /*37320*/  IMAD.IADD R0, R17, 0x1, R34 ;  /* 0x0000000111007824 */ /* 0x000fe400078e0222 */
[----:B------:R-:W0:Y:S01]  /*37330*/  S2R R34, SR_TID.X ;  /* 0x0000000000227919 */ /* 0x000e220000002100 */
[----:B------:R-:W-:Y:S02]  /*37340*/  IMAD.MOV.U32 R13, RZ, RZ, R9 ;  /* 0x000000ffff0d7224 */ /* 0x000fe400078e0009 */
[----:B------:R-:W-:Y:S01]  /*37350*/  @!PT LDS RZ, [RZ] ;  /* 0x00000000fffff984 */ /* 0x000fe20000000800 */
[----:B------:R-:W-:Y:S01]  /*37360*/  @!PT LDS RZ, [RZ] ;  /* 0x00000000fffff984 */ /* 0x000fe20000000800 */
[----:B------:R-:W-:Y:S01]  /*37370*/  @!PT LDS RZ, [RZ] ;  /* 0x00000000fffff984 */ /* 0x000fe20000000800 */
[----:B------:R-:W-:Y:S04]  /*37380*/  LDGSTS.E.BYPASS.LTC128B.128 [R0+0xf200], desc[UR50][R2.64], !P4 ;  /* 0x0f20000002007fae */ /* 0x000fe8000e101d72 */
[----:B------:R-:W-:Y:S04]  /*37390*/  LDGSTS.E.BYPASS.LTC128B.128 [R0+0x11a00], desc[UR50][R2.64+0x40], !P3 ;  /* 0x11a0004002007fae */ /* 0x000fe8000d901d72 */
[----:B------:R1:W-:Y:S02]  /*373a0*/  LDGSTS.E.BYPASS.LTC128B.128 [R0+0x14200], desc[UR50][R2.64+0x80], !P2 ;  /* 0x1420008002007fae */ /* 0x0003e4000d101d72 */
[----:B-1----:R-:W-:-:S07]  /*373b0*/  MOV R3, R14 ;  /* 0x0000000e00037202 */ /* 0x002fce0000000f00 */
[----:B0-----:R-:W-:Y:S05]  /*373c0*/  WARPSYNC.COLLECTIVE R15, `(.L_x_4865) ;  /* 0x000000000f087348 */ /* 0x001fea0003c00000 */
[----:B------:R1:W2:Y:S02]  /*373d0*/  SHFL.IDX P6, R14, R13, R12, R11 ;  /* 0x0000000c0d0e7389 */ /* 0x0002a400000c000b */
[----:B012---:R-:W-:Y:S01]  /*373e0*/  ENDCOLLECTIVE ;  /* 0x000000000000791b */ /* 0x007fe20003800000 */
.L_x_4865:
[----:B------:R-:W-:-:S05]  /*373f0*/  IMAD.SHL.U32 R34, R34, 0x10, RZ ;  /* 0x0000001022227824 */ /* 0x000fca00078e00ff */
[----:B------:R-:W-:Y:S02]  /*37400*/  LOP3.LUT R34, R34, 0x30, RZ, 0xc0, !PT ;  /* 0x0000003022227812 */ /* 0x000fe400078ec0ff */
[----:B------:R-:W-:Y:S01]  /*37410*/  MOV R13, R10 ;  /* 0x0000000a000d7202 */ /* 0x000fe20000000f00 */
[----:B------:R-:W-:Y:S02]  /*37420*/  IMAD.MOV.U32 R12, RZ, RZ, 0x2 ;  /* 0x00000002ff0c7424 */ /* 0x000fe400078e00ff */
[----:B------:R-:W-:-:S07]  /*37430*/  IMAD.MOV.U32 R2, RZ, RZ, R14 ;  /* 0x000000ffff027224 */ /* 0x000fce00078e000e */
[----:B------:R-:W-:Y:S05]  /*37440*/  WARPSYNC.COLLECTIVE R15, `(.L_x_4866) ;  /* 0x000000000f087348 */ /* 0x000fea0003c00000 */
[----:B------:R0:W1:Y:S02]  /*37450*/  SHFL.IDX P6, R14, R13, R12, R11 ;  /* 0x0000000c0d0e7389 */ /* 0x00006400000c000b */
[----:B01----:R-:W-:Y:S01]  /*37460*/  ENDCOLLECTIVE ;  /* 0x000000000000791b */ /* 0x003fe20003800000 */
.L_x_4866:
        /* <DEDUP_REMOVED lines=13> */
.L_x_4867:
[----:B------:R-:W0:Y:S01]  /*37540*/  S2R R3, SR_TID.X ;  /* 0x0000000000037919 */ /* 0x000e220000002100 */
[----:B------:R-:W-:Y:S02]  /*37550*/  IMAD.MOV.U32 R13, RZ, RZ, R10 ;  /* 0x000000ffff0d7224 */ /* 0x000fe400078e000a */
[----:B------:R-:W-:Y:S01]  /*37560*/  IMAD.MOV.U32 R12, RZ, RZ, 0x3 ;  /* 0x00000003ff0c7424 */ /* 0x000fe200078e00ff */
[----:B------:R-:W-:-:S07]  /*37570*/  MOV R2, R14 ;  /* 0x0000000e00027202 */ /* 0x000fce0000000f00 */
[----:B0-----:R-:W-:Y:S05]  /*37580*/  WARPSYNC.COLLECTIVE R15, `(.L_x_4868) ;  /* 0x000000000f087348 */ /* 0x001fea0003c00000 */
[----:B------:R1:W2:Y:S02]  /*37590*/  SHFL.IDX P6, R14, R13, R12, R11 ;  /* 0x0000000c0d0e7389 */ /* 0x0002a400000c000b */
[----:B012---:R-:W-:Y:S01]  /*375a0*/  ENDCOLLECTIVE ;  /* 0x000000000000791b */ /* 0x007fe20003800000 */
.L_x_4868:
[----:B------:R-:W-:Y:S01]  /*375b0*/  IMAD.SHL.U32 R3, R3, 0x10, RZ ;  /* 0x0000001003037824 */ /* 0x000fe200078e00ff */
[----:B------:R-:W-:-:S04]  /*375c0*/  MOV R13, R9 ;  /* 0x00000009000d7202 */ /* 0x000fc80000000f00 */
[----:B------:R-:W-:-:S04]  /*375d0*/  LOP3.LUT R3, R3, 0x30, RZ, 0xc0, !PT ;  /* 0x0000003003037812 */ /* 0x000fc800078ec0ff */
[----:B------:R-:W-:-:S05]  /*375e0*/  IADD3 R2, P0, R3, R2, RZ ;  /* 0x0000000203027210 */ /* 0x000fca0007f1e0ff */
[----:B------:R-:W-:Y:S02]  /*375f0*/  IMAD.X R3, RZ, RZ, R34, P0 ;  /* 0x000000ffff037224 */ /* 0x000fe400000e0622 */
[----:B------:R-:W-:-:S07]  /*37600*/  IMAD.MOV.U32 R34, RZ, RZ, R14 ;  /* 0x000000ffff227224 */ /* 0x000fce00078e000e */
[----:B------:R-:W-:Y:S05]  /*37610*/  WARPSYNC.COLLECTIVE R15, `(.L_x_4869) ;  /* 0x000000000f087348 */ /* 0x000fea0003c00000 */
[----:B------:R0:W1:Y:S02]  /*37620*/  SHFL.IDX P6, R14, R13, R12, R11 ;  /* 0x0000000c0d0e7389 */ /* 0x00006400000c000b */
[----:B01----:R-:W-:Y:S01]  /*37630*/  ENDCOLLECTIVE ;  /* 0x000000000000791b */ /* 0x003fe20003800000 */
.L_x_4869:
[----:B------:R-:W-:Y:S01]  /*37640*/  @!PT LDS RZ, [RZ] ;  /* 0x00000000fffff984 */ /* 0x000fe20000000800 */
[----:B------:R-:W-:Y:S01]  /*37650*/  @!PT LDS RZ, [RZ] ;  /* 0x00000000fffff984 */ /* 0x000fe20000000800 */
[----:B------:R-:W-:Y:S01]  /*37660*/  @!PT LDS RZ, [RZ] ;  /* 0x00000000fffff984 */ /* 0x000fe20000000800 */
[----:B------:R-:W-:Y:S04]  /*37670*/  LDGSTS.E.BYPASS.LTC128B.128 [R0+0x10200], desc[UR50][R2.64], !P4 ;  /* 0x1020000002007fae */ /* 0x000fe8000e101d72 */
[----:B------:R-:W-:Y:S04]  /*37680*/  LDGSTS.E.BYPASS.LTC128B.128 [R0+0x12a00], desc[UR50][R2.64+0x40], !P3 ;  /* 0x12a0004002007fae */ /* 0x000fe8000d901d72 */
[----:B------:R0:W-:Y:S01]  /*37690*/  LDGSTS.E.BYPASS.LTC128B.128 [R0+0x15200], desc[UR50][R2.64+0x80], !P2 ;  /* 0x1520008002007fae */ /* 0x0001e2000d101d72 */
[----:B------:R-:W-:Y:S01]  /*376a0*/  IMAD.MOV.U32 R13, RZ, RZ, R23 ;  /* 0x000000ffff0d7224 */ /* 0x000fe200078e0017 */
[----:B------:R-:W-:Y:S01]  /*376b0*/  MOV R12, RZ ;  /* 0x000000ff000c7202 */ /* 0x000fe20000000f00 */
[----:B0-----:R-:W0:Y:S01]  /*376c0*/  S2R R3, SR_TID.X ;  /* 0x0000000000037919 */ /* 0x001e220000002100 */
[----:B------:R-:W-:-:S07]  /*376d0*/  IMAD.MOV.U32 R2, RZ, RZ, R14 ;  /* 0x000000ffff027224 */ /* 0x000fce00078e000e */
[----:B0-----:R-:W-:Y:S05]  /*376e0*/  WARPSYNC.COLLECTIVE R15, `(.L_x_4870) ;  /* 0x000000000f087348 */ /* 0x001fea0003c00000 */
[----:B------:R1:W2:Y:S02]  /*376f0*/  SHFL.IDX P6, R14, R13, R12, R11 ;  /* 0x0000000c0d0e7389 */ /* 0x0002a400000c000b */
[----:B012---:R-:W-:Y:S01]  /*37700*/  ENDCOLLECTIVE ;  /* 0x000000000000791b */ /* 0x007fe20003800000 */
.L_x_4870:
[----:B------:R-:W-:Y:S02]  /*37710*/  IMAD.MOV.U32 R13, RZ, RZ, R25 ;  /* 0x000000ffff0d7224 */ /* 0x000fe400078e0019 */
[----:B------:R-:W-:-:S07]  /*37720*/  IMAD.MOV.U32 R23, RZ, RZ, R14 ;  /* 0x000000ffff177224 */ /* 0x000fce00078e000e */
[----:B------:R-:W-:Y:S05]  /*37730*/  WARPSYNC.COLLECTIVE R15, `(.L_x_4871) ;  /* 0x000000000f087348 */ /* 0x000fea0003c00000 */
[----:B------:R0:W1:Y:S02]  /*37740*/  SHFL.IDX P6, R14, R13, R12, R11 ;  /* 0x0000000c0d0e7389 */ /* 0x00006400000c000b */
[----:B01----:R-:W-:Y:S01]  /*37750*/  ENDCOLLECTIVE ;  /* 0x000000000000791b */ /* 0x003fe20003800000 */
.L_x_4871:
[----:B------:R-:W-:-:S05]  /*37760*/  IMAD.SHL.U32 R3, R3, 0x10, RZ ;  /* 0x0000001003037824 */ /* 0x000fca00078e00ff */
[----:B------:R-:W-:-:S04]  /*37770*/  LOP3.LUT R3, R3, 0x30, RZ, 0xc0, !PT ;  /* 0x0000003003037812 */ /* 0x000fc800078ec0ff */
[----:B------:R-:W-:-:S05]  /*37780*/  IADD3 R2, P0, R3, R2, RZ ;  /* 0x0000000203027210 */ /* 0x000fca0007f1e0ff */
[----:B------:R-:W-:-:S05]  /*37790*/  IMAD.X R3, RZ, RZ, R34, P0 ;  /* 0x000000ffff037224 */ /* 0x000fca00000e0622 */
[----:B------:R-:W-:Y:S01]  /*377a0*/  @!PT LDS RZ, [RZ] ;  /* 0x00000000fffff984 */ /* 0x000fe20000000800 */
[----:B------:R-:W-:Y:S01]  /*377b0*/  @!PT LDS RZ, [RZ] ;  /* 0x00000000fffff984 */ /* 0x000fe20000000800 */
[----:B------:R-:W-:Y:S01]  /*377c0*/  @!PT LDS RZ, [RZ] ;  /* 0x00000000fffff984 */ /* 0x000fe20000000800 */
[----:B------:R-:W-:Y:S04]  /*377d0*/  LDGSTS.E.BYPASS.LTC128B.128 [R0+0x10a00], desc[UR50][R2.64], !P4 ;  /* 0x10a0000002007fae */ /* 0x000fe8000e101d72 */
[----:B------:R-:W-:Y:S04]  /*377e0*/  LDGSTS.E.BYPASS.LTC128B.128 [R0+0x13200], desc[UR50][R2.64+0x40], !P3 ;  /* 0x1320004002007fae */ /* 0x000fe8000d901d72 */
[----:B------:R0:W-:Y:S02]  /*377f0*/  LDGSTS.E.BYPASS.LTC128B.128 [R0+0x15a00], desc[UR50][R2.64+0x80], !P2 ;  /* 0x15a0008002007fae */ /* 0x0001e4000d101d72 */
[----:B0-----:R-:W-:Y:S01]  /*37800*/  IMAD.MOV.U32 R2, RZ, RZ, R14 ;  /* 0x000000ffff027224 */ /* 0x001fe200078e000e */
[----:B------:R-:W-:Y:S06]  /*37810*/  BRA `(.L_x_4872) ;  /* 0xffffff6400647947 */ /* 0x000fec000383ffff */
.L_x_4584:
[----:B---3--:R3:W4:Y:S02]  /*37820*/  SYNCS.PHASECHK.TRANS64.TRYWAIT P0, [R4+URZ+0x33440], R31 ;  /* 0x0334401f040075a7 */ /* 0x008724000800017f */
[----:B----4-:R-:W-:Y:S05]  /*37830*/  @!P0 NANOSLEEP.SYNCS 0x989680 ;  /* 0x009896800000895d */ /* 0x010fea0003900000 */
[----:B------:R-:W4:Y:S02]  /*37840*/  @!P0 SYNCS.PHASECHK.TRANS64 P0, [R4+URZ+0x33440], R31 ;  /* 0x0334401f040085a7 */ /* 0x000f24000800007f */
[----:B----4-:R-:W-:Y:S05]  /*37850*/  @!P0 BRA `(.L_x_4584) ;  /* 0xfffffffc00f08947 */ /* 0x010fea000383ffff */
[----:B------:R-:W-:Y:S05]  /*37860*/  BRA `(.L_x_4873) ;  /* 0xffffff6400c87947 */ /* 0x000fea000383ffff */
.L_x_4585:
[----:B------:R-:W-:Y:S01]  /*37870*/  BSSY B0, `(.L_x_4874) ;  /* 0x0000008000007945 */ /* 0x000fe20003800000 */
[----:B------:R-:W-:Y:S01]  /*37880*/  IMAD.MOV.U32 R13, RZ, RZ, R10 ;  /* 0x000000ffff0d7224 */ /* 0x000fe200078e000a */
[----:B------:R-:W-:Y:S01]  /*37890*/  MOV R12, RZ ;  /* 0x000000ff000c7202 */ /* 0x000fe20000000f00 */
[----:B------:R-:W-:Y:S02]  /*378a0*/  IMAD.MOV.U32 R11, RZ, RZ, 0x1c1f ;  /* 0x00001c1fff0b7424 */ /* 0x000fe400078e00ff */
[----:B------:R-:W-:-:S07]  /*378b0*/  IMAD.MOV.U32 R15, RZ, RZ, -0x1 ;  /* 0xffffffffff0f7424 */ /* 0x000fce00078e00ff */
[----:B0123--:R-:W-:Y:S05]  /*378c0*/  WARPSYNC.COLLECTIVE R15, `(.L_x_4875) ;  /* 0x000000000f087348 */ /* 0x00ffea0003c00000 */
[----:B------:R4:W0:Y:S02]  /*378d0*/  SHFL.IDX P6, R14, R13, R12, R11 ;  /* 0x0000000c0d0e7389 */ /* 0x00082400000c000b */
[----:B01234-:R-:W-:Y:S01]  /*378e0*/  ENDCOLLECTIVE ;  /* 0x000000000000791b */ /* 0x01ffe20003800000 */
.L_x_4875:
[----:B------:R-:W-:Y:S05]  /*378f0*/  BSYNC B0 ;  /* 0x0000000000007941 */ /* 0x000fea0003800000 */
.L_x_4874:
        /* <DEDUP_REMOVED lines=8> */
.L_x_4876:
[----:B------:R-:W-:Y:S01]  /*37980*/  MOV R13, R10 ;  /* 0x0000000a000d7202 */ /* 0x000fe20000000f00 */
[----:B------:R-:W-:Y:S02]  /*37990*/  IMAD.MOV.U32 R12, RZ, RZ, 0x1 ;  /* 0x00000001ff0c7424 */ /* 0x000fe400078e00ff */
[----:B------:R-:W-:-:S07]  /*379a0*/  IMAD.MOV.U32 R2, RZ, RZ, R14 ;  /* 0x000000ffff027224 */ /* 0x000fce00078e000e */
[----:B------:R-:W-:Y:S05]  /*379b0*/  WARPSYNC.COLLECTIVE R15, `(.L_x_4877) ;  /* 0x000000000f087348 */ /* 0x000fea0003c00000 */
[----:B------:R0:W1:Y:S02]  /*379c0*/  SHFL.IDX P6, R14, R13, R12, R11 ;  /* 0x0000000c0d0e7389 */ /* 0x00006400000c000b */
[----:B01----:R-:W-:Y:S01]  /*379d0*/  ENDCOLLECTIVE ;  /* 0x000000000000791b */ /* 0x003fe20003800000 */
.L_x_4877:
        /* <DEDUP_REMOVED lines=13> */
.L_x_4878:
[----:B------:R-:W-:Y:S02]  /*37ab0*/  IMAD.MOV.U32 R13, RZ, RZ, R10 ;  /* 0x000000ffff0d7224 */ /* 0x000fe400078e000a */
[----:B------:R-:W-:Y:S02]  /*37ac0*/  IMAD.MOV.U32 R12, RZ, RZ, 0x2 ;  /* 0x00000002ff0c7424 */ /* 0x000fe400078e00ff */
[----:B------:R-:W-:-:S07]  /*37ad0*/  IMAD.MOV.U32 R2, RZ, RZ, R14 ;  /* 0x000000ffff027224 */ /* 0x000fce00078e000e */
[----:B------:R-:W-:Y:S05]  /*37ae0*/  WARPSYNC.COLLECTIVE R15, `(.L_x_4879) ;  /* 0x000000000f087348 */ /* 0x000fea0003c00000 */
[----:B------:R0:W1:Y:S02]  /*37af0*/  SHFL.IDX P6, R14, R13, R12, R11 ;  /* 0x0000000c0d0e7389 */ /* 0x00006400000c000b */
[----:B01----:R-:W-:Y:S01]  /*37b00*/  ENDCOLLECTIVE ;  /* 0x000000000000791b */ /* 0x003fe20003800000 */
.L_x_4879:
        /* <DEDUP_REMOVED lines=13> */
.L_x_4880:
[----:B------:R-:W-:Y:S02]  /*37be0*/  IMAD.MOV.U32 R13, RZ, RZ, R10 ;  /* 0x000000ffff0d7224 */ /* 0x000fe400078e000a */
[----:B------:R-:W-:Y:S01]  /*37bf0*/  IMAD.MOV.U32 R12, RZ, RZ, 0x3 ;  /* 0x00000003ff0c7424 */ /* 0x000fe200078e00ff */
[----:B------:R-:W-:-:S07]  /*37c00*/  MOV R2, R14 ;  /* 0x0000000e00027202 */ /* 0x000fce0000000f00 */
[----:B------:R-:W-:Y:S05]  /*37c10*/  WARPSYNC.COLLECTIVE R15, `(.L_x_4881) ;  /* 0x000000000f087348 */ /* 0x000fea0003c00000 */
[----:B------:R0:W1:Y:S02]  /*37c20*/  SHFL.IDX P6, R14, R13, R12, R11 ;  /* 0x0000000c0d0e7389 */ /* 0x00006400000c000b */
[----:B01----:R-:W-:Y:S01]  /*37c30*/  ENDCOLLECTIVE ;  /* 0x000000000000791b */ /* 0x003fe20003800000 */
.L_x_4881:
[----:B------:R-:W-:-:S05]  /*37c40*/  IADD3 R2, P0, R23, R2, RZ ;  /* 0x0000000217027210 */ /* 0x000fca0007f1e0ff */
[----:B------:R-:W-:-:S05]  /*37c50*/  IMAD.X R3, RZ, RZ, R8, P0 ;  /* 0x000000ffff037224 */ /* 0x000fca00000e0608 */
[----:B------:R-:W-:Y:S01]  /*37c60*/  @!PT LDS RZ, [RZ] ;  /* 0x00000000fffff984 */ /* 0x000fe20000000800 */
[----:B------:R-:W-:Y:S01]  /*37c70*/  @!PT LDS RZ, [RZ] ;  /* 0x00000000fffff984 */ /* 0x000fe20000000800 */
[----:B------:R-:W-:Y:S01]  /*37c80*/  @!PT LDS RZ, [RZ] ;  /* 0x00000000fffff984 */ /* 0x000fe20000000800 */
[----:B------:R0:W-:Y:S01]  /*37c90*/  LDGSTS.E.BYPASS.LTC128B.128 [R0+0x25200], desc[UR50][R2.64], !P4 ;  /* 0x2520000002007fae */ /* 0x0001e2000e101d72 */
[----:B------:R-:W-:-:S03]  /*37ca0*/  MOV R13, R5 ;  /* 0x00000005000d7202 */ /* 0x000fc60000000f00 */
[----:B------:R0:W-:Y:S04]  /*37cb0*/  LDGSTS.E.BYPASS.LTC128B.128 [R0+0x27a00], desc[UR50][R2.64+0x40], !P3 ;  /* 0x27a0004002007fae */ /* 0x0001e8000d901d72 */
[----:B------:R0:W-:Y:S01]  /*37cc0*/  LDGSTS.E.BYPASS.LTC128B.128 [R0+0x2a200], desc[UR50][R2.64+0x80], !P2 ;  /* 0x2a20008002007fae */ /* 0x0001e2000d101d72 */
[----:B------:R-:W-:-:S07]  /*37cd0*/  IMAD.MOV.U32 R8, RZ, RZ, R14 ;  /* 0x000000ffff087224 */ /* 0x000fce00078e000e */
[----:B0-----:R-:W-:Y:S05]  /*37ce0*/  WARPSYNC.COLLECTIVE R15, `(.L_x_4882) ;  /* 0x000000000f087348 */ /* 0x001fea0003c00000 */
[----:B------:R1:W2:Y:S02]  /*37cf0*/  SHFL.IDX P6, R14, R13, R12, R11 ;  /* 0x0000000c0d0e7389 */ /* 0x0002a400000c000b */
[----:B012---:R-:W-:Y:S01]  /*37d00*/  ENDCOLLECTIVE ;  /* 0x000000000000791b */ /* 0x007fe20003800000 */
.L_x_4882:
[----:B------:R-:W-:Y:S02]  /*37d10*/  IMAD.MOV.U32 R13, RZ, RZ, R7 ;  /* 0x000000ffff0d7224 */ /* 0x000fe400078e0007 */
[----:B------:R-:W-:Y:S02]  /*37d20*/  IMAD.MOV.U32 R12, RZ, RZ, RZ ;  /* 0x000000ffff0c7224 */ /* 0x000fe400078e00ff */
[----:B------:R-:W-:-:S07]  /*37d30*/  IMAD.MOV.U32 R2, RZ, RZ, R14 ;  /* 0x000000ffff027224 */ /* 0x000fce00078e000e */
[----:B------:R-:W-:Y:S05]  /*37d40*/  WARPSYNC.COLLECTIVE R15, `(.L_x_4883) ;  /* 0x000000000f087348 */ /* 0x000fea0003c00000 */
[----:B------:R0:W1:Y:S02]  /*37d50*/  SHFL.IDX P6, R14, R13, R12, R11 ;  /* 0x0000000c0d0e7389 */ /* 0x00006400000c000b */
[----:B01----:R-:W-:Y:S01]  /*37d60*/  ENDCOLLECTIVE ;  /* 0x000000000000791b */ /* 0x003fe20003800000 */
.L_x_4883:
        /* <DEDUP_REMOVED lines=13> */
.L_x_4884:
[----:B------:R-:W-:Y:S01]  /*37e40*/  IMAD.MOV.U32 R2, RZ, RZ, R14 ;  /* 0x000000ffff027224 */ /* 0x000fe200078e000e */
[----:B------:R-:W-:Y:S06]  /*37e50*/  BRA `(.L_x_4885) ;  /* 0xffffff64006c7947 */ /* 0x000fec000383ffff */
.L_x_4590:
[----:B------:R0:W0:Y:S02]  /*37e60*/  SYNCS.PHASECHK.TRANS64.TRYWAIT P2, [R2+URZ+0x33470], R3 ;  /* 0x03347003020075a7 */ /* 0x000024000804017f */
[----:B0-----:R-:W-:Y:S05]  /*37e70*/  @!P2 NANOSLEEP.SYNCS 0x989680 ;  /* 0x009896800000a95d */ /* 0x001fea0003900000 */
[----:B------:R-:W0:Y:S02]  /*37e80*/  @!P2 SYNCS.PHASECHK.TRANS64 P2, [R2+URZ+0x33470], R3 ;  /* 0x033470030200a5a7 */ /* 0x000e24000804007f */
[----:B0-----:R-:W-:Y:S05]  /*37e90*/  @!P2 BRA `(.L_x_4590) ;  /* 0xfffffffc00f0a947 */ /* 0x001fea000383ffff */
[----:B------:R-:W-:Y:S05]  /*37ea0*/  BRA `(.L_x_4886) ;  /* 0xffffff6400d87947 */ /* 0x000fea000383ffff */
.L_x_4592:
[----:B------:R0:W0:Y:S02]  /*37eb0*/  SYNCS.PHASECHK.TRANS64.TRYWAIT P2, [R2+URZ+0x33460], R3 ;  /* 0x03346003020075a7 */ /* 0x000024000804017f */
[----:B0-----:R-:W-:Y:S05]  /*37ec0*/  @!P2 NANOSLEEP.SYNCS 0x989680 ;  /* 0x009896800000a95d */ /* 0x001fea0003900000 */
[----:B------:R-:W0:Y:S02]  /*37ed0*/  @!P2 SYNCS.PHASECHK.TRANS64 P2, [R2+URZ+0x33460], R3 ;  /* 0x033460030200a5a7 */ /* 0x000e24000804007f */
[----:B0-----:R-:W-:Y:S05]  /*37ee0*/  @!P2 BRA `(.L_x_4592) ;  /* 0xfffffffc00f0a947 */ /* 0x001fea000383ffff */
[----:B------:R-:W-:Y:S05]  /*37ef0*/  BRA `(.L_x_4887) ;  /* 0xffffff6400e87947 */ /* 0x000fea000383ffff */
.L_x_4600:
[----:B0-----:R0:W2:Y:S02]  /*37f00*/  SYNCS.PHASECHK.TRANS64.TRYWAIT P1, [R0+URZ+0x33470], R3 ;  /* 0x03347003000075a7 */ /* 0x0010a4000802017f */
[----:B--2---:R-:W-:Y:S05]  /*37f10*/  @!P1 NANOSLEEP.SYNCS 0x989680 ;  /* 0x009896800000995d */ /* 0x004fea0003900000 */
[----:B------:R-:W2:Y:S02]  /*37f20*/  @!P1 SYNCS.PHASECHK.TRANS64 P1, [R0+URZ+0x33470], R3 ;  /* 0x03347003000095a7 */ /* 0x000ea4000802007f */
[----:B--2---:R-:W-:Y:S05]  /*37f30*/  @!P1 BRA `(.L_x_4600) ;  /* 0xfffffffc00f09947 */ /* 0x004fea000383ffff */
[----:B------:R-:W-:Y:S05]  /*37f40*/  BRA `(.L_x_4888) ;  /* 0xffffff74002c7947 */ /* 0x000fea000383ffff */
.L_x_4602:
[----:B0-----:R0:W2:Y:S02]  /*37f50*/  SYNCS.PHASECHK.TRANS64.TRYWAIT P1, [R0+URZ+0x33460], R3 ;  /* 0x03346003000075a7 */ /* 0x0010a4000802017f */
[----:B--2---:R-:W-:Y:S05]  /*37f60*/  @!P1 NANOSLEEP.SYNCS 0x989680 ;  /* 0x009896800000995d */ /* 0x004fea0003900000 */
[----:B------:R-:W2:Y:S02]  /*37f70*/  @!P1 SYNCS.PHASECHK.TRANS64 P1, [R0+URZ+0x33460], R3 ;  /* 0x03346003000095a7 */ /* 0x000ea4000802007f */
[----:B--2---:R-:W-:Y:S05]  /*37f80*/  @!P1 BRA `(.L_x_4602) ;  /* 0xfffffffc00f09947 */ /* 0x004fea000383ffff */
[----:B------:R-:W-:Y:S05]  /*37f90*/  BRA `(.L_x_4889) ;  /* 0xffffff7400387947 */ /* 0x000fea000383ffff */
.L_x_4607:
        /* <DEDUP_REMOVED lines=8> */
.L_x_4891:
[----:B------:R-:W-:Y:S05]  /*38020*/  BSYNC B0 ;  /* 0x0000000000007941 */ /* 0x000fea0003800000 */
.L_x_4890:
        /* <DEDUP_REMOVED lines=9> */
.L_x_4892:
        /* <DEDUP_REMOVED lines=24> */
.L_x_4893:
[----:B------:R-:W-:Y:S01]  /*38240*/  IMAD.MOV.U32 R12, RZ, RZ, 0x2 ;  /* 0x00000002ff0c7424 */ /* 0x000fe200078e00ff */
[----:B------:R-:W-:-:S05]  /*38250*/  SEL R14, R14, RZ, P1 ;  /* 0x000000ff0e0e7207 */ /* 0x000fca0000800000 */
[----:B------:R-:W-:-:S05]  /*38260*/  IMAD.IADD R5, R13, 0x1, R14 ;  /* 0x000000010d057824 */ /* 0x000fca00078e020e */
[----:B------:R-:W-:-:S07]  /*38270*/  MOV R13, R5 ;  /* 0x00000005000d7202 */ /* 0x000fce0000000f00 */
[----:B------:R-:W-:Y:S05]  /*38280*/  WARPSYNC.COLLECTIVE R15, `(.L_x_4894) ;  /* 0x000000000f087348 */ /* 0x000fea0003c00000 */
[----:B------:R0:W1:Y:S02]  /*38290*/  SHFL.UP P6, R14, R13, R12, R11 ;  /* 0x0400000c0d0e7389 */ /* 0x00006400000c000b */
[----:B01----:R-:W-:Y:S01]  /*382a0*/  ENDCOLLECTIVE ;  /* 0x000000000000791b */ /* 0x003fe20003800000 */
.L_x_4894:
[----:B------:R-:W-:Y:S01]  /*382b0*/  IMAD.MOV.U32 R12, RZ, RZ, 0x4 ;  /* 0x00000004ff0c7424 */ /* 0x000fe200078e00ff */
[----:B------:R-:W-:-:S05]  /*382c0*/  SEL R2, R14, RZ, P2 ;  /* 0x000000ff0e027207 */ /* 0x000fca0001000000 */
[----:B------:R-:W-:-:S04]  /*382d0*/  IMAD.IADD R2, R5, 0x1, R2 ;  /* 0x0000000105027824 */ /* 0x000fc800078e0202 */
[----:B------:R-:W-:-:S07]  /*382e0*/  IMAD.MOV.U32 R13, RZ, RZ, R2 ;  /* 0x000000ffff0d7224 */ /* 0x000fce00078e0002 */
[----:B------:R-:W-:Y:S05]  /*382f0*/  WARPSYNC.COLLECTIVE R15, `(.L_x_4895) ;  /* 0x000000000f087348 */ /* 0x000fea0003c00000 */
[----:B------:R0:W1:Y:S02]  /*38300*/  SHFL.UP P6, R14, R13, R12, R11 ;  /* 0x0400000c0d0e7389 */ /* 0x00006400000c000b */
[----:B01----:R-:W-:Y:S01]  /*38310*/  ENDCOLLECTIVE ;  /* 0x000000000000791b */ /* 0x003fe20003800000 */
.L_x_4895:
[----:B------:R-:W-:Y:S01]  /*38320*/  IMAD.MOV.U32 R12, RZ, RZ, 0x8 ;  /* 0x00000008ff0c7424 */ /* 0x000fe200078e00ff */
[----:B------:R-:W-:-:S04]  /*38330*/  SEL R3, R14, RZ, P3 ;  /* 0x000000ff0e037207 */ /* 0x000fc80001800000 */
[----:B------:R-:W-:-:S05]  /*38340*/  IADD3 R3, R2, R3, RZ ;  /* 0x0000000302037210 */ /* 0x000fca0007ffe0ff */
[----:B------:R-:W-:-:S07]  /*38350*/  IMAD.MOV.U32 R13, RZ, RZ, R3 ;  /* 0x000000ffff0d7224 */ /* 0x000fce00078e0003 */
[----:B------:R-:W-:Y:S05]  /*38360*/  WARPSYNC.COLLECTIVE R15, `(.L_x_4896) ;  /* 0x000000000f087348 */ /* 0x000fea0003c00000 */
[----:B------:R0:W1:Y:S02]  /*38370*/  SHFL.UP P6, R14, R13, R12, R11 ;  /* 0x0400000c0d0e7389 */ /* 0x00006400000c000b */
[----:B01----:R-:W-:Y:S01]  /*38380*/  ENDCOLLECTIVE ;  /* 0x000000000000791b */ /* 0x003fe20003800000 */
.L_x_4896:
[----:B------:R-:W-:Y:S02]  /*38390*/  MOV R12, 0x10 ;  /* 0x00000010000c7802 */ /* 0x000fe40000000f00 */
[----:B------:R-:W-:-:S05]  /*383a0*/  SEL R14, R14, RZ, P4 ;  /* 0x000000ff0e0e7207 */ /* 0x000fca0002000000 */
[----:B------:R-:W-:-:S04]  /*383b0*/  IMAD.IADD R5, R3, 0x1, R14 ;  /* 0x0000000103057824 */ /* 0x000fc800078e020e */
[----:B------:R-:W-:-:S07]  /*383c0*/  IMAD.MOV.U32 R13, RZ, RZ, R5 ;  /* 0x000000ffff0d7224 */ /* 0x000fce00078e0005 */
[----:B------:R-:W-:Y:S05]  /*383d0*/  WARPSYNC.COLLECTIVE R15, `(.L_x_4897) ;  /* 0x000000000f087348 */ /* 0x000fea0003c00000 */
[----:B------:R0:W1:Y:S02]  /*383e0*/  SHFL.UP P6, R14, R13, R12, R11 ;  /* 0x0400000c0d0e7389 */ /* 0x00006400000c000b */
[----:B01----:R-:W-:Y:S01]  /*383f0*/  ENDCOLLECTIVE ;  /* 0x000000000000791b */ /* 0x003fe20003800000 */
.L_x_4897:
        /* <DEDUP_REMOVED lines=8> */
.L_x_4898:
[----:B------:R-:W-:Y:S05]  /*38480*/  BRA `(.L_x_4899) ;  /* 0xffffff7c00d07947 */ /* 0x000fea000383ffff */
.L_x_4610:
[----:B------:R-:W-:Y:S01]  /*38490*/  BSSY B0, `(.L_x_4900) ;  /* 0x0000007000007945 */ /* 0x000fe20003800000 */
[----:B------:R-:W-:Y:S02]  /*384a0*/  IMAD.MOV.U32 R12, RZ, RZ, 0x1 ;  /* 0x00000001ff0c7424 */ /* 0x000fe400078e00ff */
[----:B------:R-:W-:Y:S02]  /*384b0*/  IMAD.MOV.U32 R11, RZ, RZ, RZ ;  /* 0x000000ffff0b7224 */ /* 0x000fe400078e00ff */
[----:B------:R-:W-:-:S07]  /*384c0*/  IMAD.MOV.U32 R15, RZ, RZ, -0x1 ;  /* 0xffffffffff0f7424 */ /* 0x000fce00078e00ff */
[----:B------:R-:W-:Y:S05]  /*384d0*/  WARPSYNC.COLLECTIVE R15, `(.L_x_4901) ;  /* 0x000000000f087348 */ /* 0x000fea0003c00000 */
[----:B------:R0:W1:Y:S02]  /*384e0*/  SHFL.UP P6, R14, R13, R12, R11 ;  /* 0x0400000c0d0e7389 */ /* 0x00006400000c000b */
[----:B01----:R-:W-:Y:S01]  /*384f0*/  ENDCOLLECTIVE ;  /* 0x000000000000791b */ /* 0x003fe20003800000 */
.L_x_4901:
[----:B------:R-:W-:Y:S05]  /*38500*/  BSYNC B0 ;  /* 0x0000000000007941 */ /* 0x000fea0003800000 */
.L_x_4900:
        /* <DEDUP_REMOVED lines=8> */
.L_x_4902:
[----:B------:R-:W-:Y:S02]  /*38590*/  MOV R12, 0x4 ;  /* 0x00000004000c7802 */ /* 0x000fe40000000f00 */
[----:B------:R-:W-:-:S05]  /*385a0*/  SEL R2, R14, RZ, P2 ;  /* 0x000000ff0e027207 */ /* 0x000fca0001000000 */
[----:B------:R-:W-:-:S04]  /*385b0*/  IMAD.IADD R2, R13, 0x1, R2 ;  /* 0x000000010d027824 */ /* 0x000fc800078e0202 */
[----:B------:R-:W-:-:S07]  /*385c0*/  IMAD.MOV.U32 R13, RZ, RZ, R2 ;  /* 0x000000ffff0d7224 */ /* 0x000fce00078e0002 */
[----:B------:R-:W-:Y:S05]  /*385d0*/  WARPSYNC.COLLECTIVE R15, `(.L_x_4903) ;  /* 0x000000000f087348 */ /* 0x000fea0003c00000 */
[----:B------:R0:W1:Y:S02]  /*385e0*/  SHFL.UP P6, R14, R13, R12, R11 ;  /* 0x0400000c0d0e7389 */ /* 0x00006400000c000b */
[----:B01----:R-:W-:Y:S01]  /*385f0*/  ENDCOLLECTIVE ;  /* 0x000000000000791b */ /* 0x003fe20003800000 */
.L_x_4903:
[----:B------:R-:W-:Y:S01]  /*38600*/  IMAD.MOV.U32 R12, RZ, RZ, 0x8 ;  /* 0x00000008ff0c7424 */ /* 0x000fe200078e00ff */
[----:B------:R-:W-:-:S05]  /*38610*/  SEL R3, R14, RZ, P3 ;  /* 0x000000ff0e037207 */ /* 0x000fca0001800000 */
[----:B------:R-:W-:-:S04]  /*38620*/  IMAD.IADD R3, R2, 0x1, R3 ;  /* 0x0000000102037824 */ /* 0x000fc800078e0203 */
[----:B------:R-:W-:-:S07]  /*38630*/  IMAD.MOV.U32 R13, RZ, RZ, R3 ;  /* 0x000000ffff0d7224 */ /* 0x000fce00078e0003 */
[----:B------:R-:W-:Y:S05]  /*38640*/  WARPSYNC.COLLECTIVE R15, `(.L_x_4904) ;  /* 0x000000000f087348 */ /* 0x000fea0003c00000 */
[----:B------:R0:W1:Y:S02]  /*38650*/  SHFL.UP P6, R14, R13, R12, R11 ;  /* 0x0400000c0d0e7389 */ /* 0x00006400000c000b */
[----:B01----:R-:W-:Y:S01]  /*38660*/  ENDCOLLECTIVE ;  /* 0x000000000000791b */ /* 0x003fe20003800000 */
.L_x_4904:
[----:B------:R-:W-:Y:S01]  /*38670*/  IMAD.MOV.U32 R12, RZ, RZ, 0x10 ;  /* 0x00000010ff0c7424 */ /* 0x000fe200078e00ff */
[----:B------:R-:W-:-:S05]  /*38680*/  SEL R14, R14, RZ, P4 ;  /* 0x000000ff0e0e7207 */ /* 0x000fca0002000000 */
[----:B------:R-:W-:-:S05]  /*38690*/  IMAD.IADD R5, R3, 0x1, R14 ;  /* 0x0000000103057824 */ /* 0x000fca00078e020e */
[----:B------:R-:W-:-:S07]  /*386a0*/  MOV R13, R5 ;  /* 0x00000005000d7202 */ /* 0x000fce0000000f00 */
[----:B------:R-:W-:Y:S05]  /*386b0*/  WARPSYNC.COLLECTIVE R15, `(.L_x_4905) ;  /* 0x000000000f087348 */ /* 0x000fea0003c00000 */
[----:B------:R0:W1:Y:S02]  /*386c0*/  SHFL.UP P6, R14, R13, R12, R11 ;  /* 0x0400000c0d0e7389 */ /* 0x00006400000c000b */
[----:B01----:R-:W-:Y:S01]  /*386d0*/  ENDCOLLECTIVE ;  /* 0x000000000000791b */ /* 0x003fe20003800000 */
.L_x_4905:
        /* <DEDUP_REMOVED lines=8> */
.L_x_4906:
[----:B------:R-:W-:Y:S05]  /*38760*/  BRA `(.L_x_4907) ;  /* 0xffffff7c00bc7947 */ /* 0x000fea000383ffff */
.L_x_4612:
[----:B------:R-:W-:Y:S01]  /*38770*/  BSSY B0, `(.L_x_4908) ;  /* 0x0000006000007945 */ /* 0x000fe20003800000 */
[----:B------:R-:W-:Y:S01]  /*38780*/  PLOP3.LUT P6, PT, P6, PT, PT, 0x8, 0x0 ;  /* 0x000000000000781c */ /* 0x000fe200037ce170 */
[----:B------:R-:W-:-:S12]  /*38790*/  IMAD.MOV.U32 R15, RZ, RZ, -0x1 ;  /* 0xffffffffff0f7424 */ /* 0x000fd800078e00ff */
[----:B0-----:R-:W-:Y:S05]  /*387a0*/  WARPSYNC.COLLECTIVE R15, `(.L_x_4909) ;  /* 0x000000000f087348 */ /* 0x001fea0003c00000 */
[----:B------:R-:W-:Y:S01]  /*387b0*/  VOTE.ANY R14, PT, P6 ;  /* 0x00000000000e7806 */ /* 0x000fe200030e0100 */
[----:B0-----:R-:W-:Y:S06]  /*387c0*/  ENDCOLLECTIVE ;  /* 0x000000000000791b */ /* 0x001fec0003800000 */
.L_x_4909:
[----:B------:R-:W-:Y:S05]  /*387d0*/  BSYNC B0 ;  /* 0x0000000000007941 */ /* 0x000fea0003800000 */
.L_x_4908:
[----:B------:R-:W-:Y:S01]  /*387e0*/  IMAD.MOV.U32 R8, RZ, RZ, R14 ;  /* 0x000000ffff087224 */ /* 0x000fe200078e000e */
[----:B------:R-:W-:Y:S01]  /*387f0*/  MOV R11, 0x1f ;  /* 0x0000001f000b7802 */ /* 0x000fe20000000f00 */
[----:B------:R-:W-:Y:S02]  /*38800*/  IMAD.MOV.U32 R13, RZ, RZ, R7 ;  /* 0x000000ffff0d7224 */ /* 0x000fe400078e0007 */
[----:B------:R-:W0:Y:S01]  /*38810*/  POPC R5, R8 ;  /* 0x0000000800057309 */ /* 0x000e220000000000 */
[----:B------:R-:W-:Y:S02]  /*38820*/  IMAD.MOV.U32 R15, RZ, RZ, -0x1 ;  /* 0xffffffffff0f7424 */ /* 0x000fe400078e00ff */
[----:B0-----:R-:W-:-:S07]  /*38830*/  IMAD.MOV.U32 R12, RZ, RZ, R5 ;  /* 0x000000ffff0c7224 */ /* 0x001fce00078e0005 */
[----:B------:R-:W-:Y:S05]  /*38840*/  WARPSYNC.COLLECTIVE R15, `(.L_x_4910) ;  /* 0x000000000f087348 */ /* 0x000fea0003c00000 */
[----:B------:R0:W1:Y:S02]  /*38850*/  SHFL.IDX P6, R14, R13, R12, R11 ;  /* 0x0000000c0d0e7389 */ /* 0x00006400000c000b */
[----:B01----:R-:W-:Y:S01]  /*38860*/  ENDCOLLECTIVE ;  /* 0x000000000000791b */ /* 0x003fe20003800000 */
.L_x_4910:
[----:B------:R-:W-:Y:S02]  /*38870*/  IMAD.MOV.U32 R13, RZ, RZ, R4 ;  /* 0x000000ffff0d7224 */ /* 0x000fe400078e0004 */
[----:B------:R-:W-:-:S07]  /*38880*/  IMAD.MOV.U32 R7, RZ, RZ, R14 ;  /* 0x000000ffff077224 */ /* 0x000fce00078e000e */
[----:B------:R-:W-:Y:S05]  /*38890*/  WARPSYNC.COLLECTIVE R15, `(.L_x_4911) ;  /* 0x000000000f087348 */ /* 0x000fea0003c00000 */
[----:B------:R0:W1:Y:S02]  /*388a0*/  SHFL.IDX P6, R14, R13, R12, R11 ;  /* 0x0000000c0d0e7389 */ /* 0x00006400000c000b */
[----:B01----:R-:W-:Y:S01]  /*388b0*/  ENDCOLLECTIVE ;  /* 0x000000000000791b */ /* 0x003fe20003800000 */
.L_x_4911:
[----:B------:R-:W-:Y:S01]  /*388c0*/  IMAD.MOV.U32 R4, RZ, RZ, R14 ;  /* 0x000000ffff047224 */ /* 0x000fe200078e000e */
[----:B------:R-:W-:Y:S06]  /*388d0*/  BRA `(.L_x_4912) ;  /* 0xffffff7c009c7947 */ /* 0x000fec000383ffff */
.L_x_4614:
[----:B------:R-:W-:Y:S01]  /*388e0*/  BSSY B0, `(.L_x_4913) ;  /* 0x0000007000007945 */ /* 0x000fe20003800000 */
[----:B------:R-:W-:Y:S01]  /*388f0*/  MOV R13, R3 ;  /* 0x00000003000d7202 */ /* 0x000fe20000000f00 */
[----:B------:R-:W-:Y:S02]  /*38900*/  IMAD.MOV.U32 R11, RZ, RZ, 0x1f ;  /* 0x0000001fff0b7424 */ /* 0x000fe400078e00ff */
[----:B------:R-:W-:-:S07]  /*38910*/  IMAD.MOV.U32 R15, RZ, RZ, -0x1 ;  /* 0xffffffffff0f7424 */ /* 0x000fce00078e00ff */
[----:B0123--:R-:W-:Y:S05]  /*38920*/  WARPSYNC.COLLECTIVE R15, `(.L_x_4914) ;  /* 0x000000000f087348 */ /* 0x00ffea0003c00000 */
[----:B------:R4:W0:Y:S02]  /*38930*/  SHFL.IDX P6, R14, R13, R12, R11 ;  /* 0x0000000c0d0e7389 */ /* 0x00082400000c000b */
[----:B01234-:R-:W-:Y:S01]  /*38940*/  ENDCOLLECTIVE ;  /* 0x000000000000791b */ /* 0x01ffe20003800000 */
.L_x_4914:
[----:B------:R-:W-:Y:S05]  /*38950*/  BSYNC B0 ;  /* 0x0000000000007941 */ /* 0x000fea0003800000 */
.L_x_4913:
[----:B------:R-:W-:Y:S01]  /*38960*/  IMAD.MOV.U32 R24, RZ, RZ, R14 ;  /* 0x000000ffff187224 */ /* 0x000fe200078e000e */
[----:B------:R-:W-:Y:S06]  /*38970*/  BRA `(.L_x_4613) ;  /* 0xffffff7c008c7947 */ /* 0x000fec000383ffff */
.L_x_4618:
[----:B0-----:R0:W1:Y:S02]  /*38980*/  SYNCS.PHASECHK.TRANS64.TRYWAIT P0, [R5+URZ+0x33420], R0 ;  /* 0x03342000050075a7 */ /* 0x001064000800017f */
[----:B-1----:R-:W-:Y:S05]  /*38990*/  @!P0 NANOSLEEP.SYNCS 0x989680 ;  /* 0x009896800000895d */ /* 0x002fea0003900000 */
[----:B------:R-:W1:Y:S02]  /*389a0*/  @!P0 SYNCS.PHASECHK.TRANS64 P0, [R5+URZ+0x33420], R0 ;  /* 0x03342000050085a7 */ /* 0x000e64000800007f */
[----:B-1----:R-:W-:Y:S05]  /*389b0*/  @!P0 BRA `(.L_x_4618) ;  /* 0xfffffffc00f08947 */ /* 0x002fea000383ffff */
[----:B------:R-:W-:Y:S05]  /*389c0*/  BRA `(.L_x_4915) ;  /* 0xffffff8000ec7947 */ /* 0x000fea000383ffff */
.L_x_4619:
[----:B------:R-:W1:Y:S01]  /*389d0*/  S2R R2, SR_TID.X ;  /* 0x0000000000027919 */ /* 0x000e620000002100 */
[----:B------:R-:W-:Y:S01]  /*389e0*/  BSSY B0, `(.L_x_4916) ;  /* 0x000000a000007945 */ /* 0x000fe20003800000 */
[----:B------:R-:W-:Y:S01]  /*389f0*/  MOV R12, RZ ;  /* 0x000000ff000c7202 */ /* 0x000fe20000000f00 */
        /* <DEDUP_REMOVED lines=8> */
.L_x_4917:
[----:B------:R-:W-:Y:S05]  /*38a80*/  BSYNC B0 ;  /* 0x0000000000007941 */ /* 0x000fea0003800000 */
.L_x_4916:
[----:B------:R-:W-:Y:S05]  /*38a90*/  BRA `(.L_x_4918) ;  /* 0xffffff8000d47947 */ /* 0x000fea000383ffff */
.L_x_4620:
[----:B------:R-:W-:Y:S01]  /*38aa0*/  BSSY B0, `(.L_x_4919) ;  /* 0x0000006000007945 */ /* 0x000fe20003800000 */
[----:B------:R-:W-:-:S07]  /*38ab0*/  IMAD.MOV.U32 R15, RZ, RZ, -0x1 ;  /* 0xffffffffff0f7424 */ /* 0x000fce00078e00ff */
[----:B0-----:R-:W-:Y:S05]  /*38ac0*/  WARPSYNC.COLLECTIVE R15, `(.L_x_4920) ;  /* 0x000000000f0c7348 */ /* 0x001fea0003c00000 */
[----:B------:R-:W-:Y:S02]  /*38ad0*/  ELECT P6, UR62, PT ;  /* 0x00000000003e782f */ /* 0x000fe400038c0000 */
[----:B------:R-:W-:Y:S01]  /*38ae0*/  MOV R14, UR62 ;  /* 0x0000003e000e7c02 */ /* 0x000fe20008000f00 */
[----:B0-----:R-:W-:Y:S10]  /*38af0*/  ENDCOLLECTIVE ;  /* 0x000000000000791b */ /* 0x001ff40003800000 */
.L_x_4920:
[----:B------:R-:W-:Y:S05]  /*38b00*/  BSYNC B0 ;  /* 0x0000000000007941 */ /* 0x000fea0003800000 */
.L_x_4919:
[----:B------:R-:W-:Y:S05]  /*38b10*/  BRA `(.L_x_4921) ;  /* 0xffffff8000c87947 */ /* 0x000fea000383ffff */
.L_x_4622:
[----:B0-----:R0:W1:Y:S02]  /*38b20*/  SYNCS.PHASECHK.TRANS64.TRYWAIT P1, [R3+URZ+0x33440], R2 ;  /* 0x03344002030075a7 */ /* 0x001064000802017f */
[----:B-1----:R-:W-:Y:S05]  /*38b30*/  @!P1 NANOSLEEP.SYNCS 0x989680 ;  /* 0x009896800000995d */ /* 0x002fea0003900000 */
[----:B------:R-:W1:Y:S02]  /*38b40*/  @!P1 SYNCS.PHASECHK.TRANS64 P1, [R3+URZ+0x33440], R2 ;  /* 0x03344002030095a7 */ /* 0x000e64000802007f */
[----:B-1----:R-:W-:Y:S05]  /*38b50*/  @!P1 BRA `(.L_x_4622) ;  /* 0xfffffffc00f09947 */ /* 0x002fea000383ffff */
[----:B------:R-:W-:Y:S05]  /*38b60*/  BRA `(.L_x_4922) ;  /* 0xffffff8000e87947 */ /* 0x000fea000383ffff */
.L_x_4624:
[----:B-1----:R1:W2:Y:S02]  /*38b70*/  SYNCS.PHASECHK.TRANS64.TRYWAIT P1, [R5+URZ+0x33440], R0 ;  /* 0x03344000050075a7 */ /* 0x0022a4000802017f */
[----:B--2---:R-:W-:Y:S05]  /*38b80*/  @!P1 NANOSLEEP.SYNCS 0x989680 ;  /* 0x009896800000995d */ /* 0x004fea0003900000 */
[----:B------:R-:W2:Y:S02]  /*38b90*/  @!P1 SYNCS.PHASECHK.TRANS64 P1, [R5+URZ+0x33440], R0 ;  /* 0x03344000050095a7 */ /* 0x000ea4000802007f */
[----:B--2---:R-:W-:Y:S05]  /*38ba0*/  @!P1 BRA `(.L_x_4624) ;  /* 0xfffffffc00f09947 */ /* 0x004fea000383ffff */
[----:B------:R-:W-:Y:S05]  /*38bb0*/  BRA `(.L_x_4923) ;  /* 0xffffff8000f47947 */ /* 0x000fea000383ffff */
.L_x_4626:
[----:B--2---:R2:W3:Y:S02]  /*38bc0*/  SYNCS.PHASECHK.TRANS64.TRYWAIT P1, [R3+URZ+0x33460], R2 ;  /* 0x03346002030075a7 */ /* 0x0044e4000802017f */
[----:B---3--:R-:W-:Y:S05]  /*38bd0*/  @!P1 NANOSLEEP.SYNCS 0x989680 ;  /* 0x009896800000995d */ /* 0x008fea0003900000 */
[----:B------:R-:W3:Y:S02]  /*38be0*/  @!P1 SYNCS.PHASECHK.TRANS64 P1, [R3+URZ+0x33460], R2 ;  /* 0x03346002030095a7 */ /* 0x000ee4000802007f */
[----:B---3--:R-:W-:Y:S05]  /*38bf0*/  @!P1 BRA `(.L_x_4626) ;  /* 0xfffffffc00f09947 */ /* 0x008fea000383ffff */
[----:B------:R-:W-:Y:S05]  /*38c00*/  BRA `(.L_x_4924) ;  /* 0xffffff8000f07947 */ /* 0x000fea000383ffff */
.L_x_4628:
[----:B---3--:R3:W4:Y:S02]  /*38c10*/  SYNCS.PHASECHK.TRANS64.TRYWAIT P1, [R5+URZ+0x33460], R0 ;  /* 0x03346000050075a7 */ /* 0x008724000802017f */
[----:B----4-:R-:W-:Y:S05]  /*38c20*/  @!P1 NANOSLEEP.SYNCS 0x989680 ;  /* 0x009896800000995d */ /* 0x010fea0003900000 */
[----:B------:R-:W4:Y:S02]  /*38c30*/  @!P1 SYNCS.PHASECHK.TRANS64 P1, [R5+URZ+0x33460], R0 ;  /* 0x03346000050095a7 */ /* 0x000f24000802007f */
[----:B----4-:R-:W-:Y:S05]  /*38c40*/  @!P1 BRA `(.L_x_4628) ;  /* 0xfffffffc00f09947 */ /* 0x010fea000383ffff */
[----:B------:R-:W-:Y:S05]  /*38c50*/  BRA `(.L_x_4925) ;  /* 0xffffff8000ec7947 */ /* 0x000fea000383ffff */
.L_x_4630:
[----:B----4-:R4:W0:Y:S02]  /*38c60*/  SYNCS.PHASECHK.TRANS64.TRYWAIT P1, [R3+URZ+0x33480], R2 ;  /* 0x03348002030075a7 */ /* 0x010824000802017f */
[----:B0-----:R-:W-:Y:S05]  /*38c70*/  @!P1 NANOSLEEP.SYNCS 0x989680 ;  /* 0x009896800000995d */ /* 0x001fea0003900000 */
[----:B------:R-:W0:Y:S02]  /*38c80*/  @!P1 SYNCS.PHASECHK.TRANS64 P1, [R3+URZ+0x33480], R2 ;  /* 0x03348002030095a7 */ /* 0x000e24000802007f */
[----:B0-----:R-:W-:Y:S05]  /*38c90*/  @!P1 BRA `(.L_x_4630) ;  /* 0xfffffffc00f09947 */ /* 0x001fea000383ffff */
[----:B------:R-:W-:Y:S05]  /*38ca0*/  BRA `(.L_x_4926) ;  /* 0xffffff8000e87947 */ /* 0x000fea000383ffff */
.L_x_4927:
        /* <DEDUP_REMOVED lines=13> */
.L_x_16277:


//--------------------- .text._ZN7cutlass13device_kernelIN5flash11enable_sm90INS1_16FlashAttnFwdSm90INS1_25CollectiveMainloopFwdSm90ILi2EN4cute5tupleIJNS5_1CILi1EEES8_S8_EEENS6_IJNS7_ILi128EEESA_NS7_ILi192EEEEEELi192ENS_12float_e4m3_tEfNS_4arch4Sm90ELb0ELb1ELb1ELb0ELb1ELb0ELb0ELb1ELb1ELb1ELb1ELb0EEENS1_21CollectiveEpilogueFwdINS6_IJSA_SB_SA_EEES9_NS_10bfloat16_tESF_Li256ELb0ELb1ELb1ELb1EEENS1_19SingleTileSchedulerILb0ELb1ELb1ELi128EEEEEEEEEvNT_6ParamsE --------------------------
	.section	.text._ZN7cutlass13device_kernelIN5flash11enable_sm90INS1_16FlashAttnFwdSm90INS1_25CollectiveMainloopFwdSm90ILi2EN4cute5tupleIJNS5_1CILi1EEES8_S8_EEENS6_IJNS7_ILi128EEESA_NS7_ILi192EEEEEELi192ENS_12float_e4m3_tEfNS_4arch4Sm90ELb0ELb1ELb1ELb0ELb1ELb0ELb0ELb1ELb1ELb1ELb1ELb0EEENS1_21CollectiveEpilogueFwdINS6_IJSA_SB_SA_EEES9_NS_10bfloat16_tESF_Li256ELb0ELb1ELb1ELb1EEENS1_19SingleTileSchedulerILb0ELb1ELb1ELi128EEEEEEEEEvNT_6ParamsE,"ax",@progbits
	.align	128
.text._ZN7cutlass13device_kernelIN5flash11enable_sm90INS1_16FlashAttnFwdSm90INS1_25CollectiveMainloopFwdSm90ILi2EN4cute5tupleIJNS5_1CILi1EEES8_S8_EEENS6_IJNS7_ILi128EEESA_NS7_ILi192EEEEEELi192ENS_12float_e4m3_tEfNS_4arch4Sm90ELb0ELb1ELb1ELb0ELb1ELb0ELb0ELb1ELb1ELb1ELb1ELb0EEENS1_21CollectiveEpilogueFwdINS6_IJSA_SB_SA_EEES9_NS_10bfloat16_tESF_Li256ELb0ELb1ELb1ELb1EEENS1_19SingleTileSchedulerILb0ELb1ELb1ELi128EEEEEEEEEvNT_6ParamsE:
        .type           _ZN7cutlass13device_kernelIN5flash11enable_sm90INS1_16FlashAttnFwdSm90INS1_25CollectiveMainloopFwdSm90ILi2EN4cute5tupleIJNS5_1CILi1EEES8_S8_EEENS6_IJNS7_ILi128EEESA_NS7_ILi192EEEEEELi192ENS_12float_e4m3_tEfNS_4arch4Sm90ELb0ELb1ELb1ELb0ELb1ELb0ELb0ELb1ELb1ELb1ELb1ELb0EEENS1_21CollectiveEpilogueFwdINS6_IJSA_SB_SA_EEES9_NS_10bfloat16_tESF_Li256ELb0ELb1ELb1ELb1EEENS1_19SingleTileSchedulerILb0ELb1ELb1ELi128EEEEEEEEEvNT_6ParamsE,@function
        .size           _ZN7cutlass13device_kernelIN5flash11enable_sm90INS1_16FlashAttnFwdSm90INS1_25CollectiveMainloopFwdSm90ILi2EN4cute5tupleIJNS5_1CILi1EEES8_S8_EEENS6_IJNS7_ILi128EEESA_NS7_ILi192EEEEEELi192ENS_12float_e4m3_tEfNS_4arch4Sm90ELb0ELb1ELb1ELb0ELb1ELb0ELb0ELb1ELb1ELb1ELb1ELb0EEENS1_21CollectiveEpilogueFwdINS6_IJSA_SB_SA_EEES9_NS_10bfloat16_tESF_Li256ELb0ELb1ELb1ELb1EEENS1_19SingleTileSchedulerILb0ELb1ELb1ELi128EEEEEEEEEvNT_6ParamsE,(.L_x_16278 - _ZN7cutlass13device_kernelIN5flash11enable_sm90INS1_16FlashAttnFwdSm90INS1_25CollectiveMainloopFwdSm90ILi2EN4cute5tupleIJNS5_1CILi1EEES8_S8_EEENS6_IJNS7_ILi128EEESA_NS7_ILi192EEEEEELi192ENS_12float_e4m3_tEfNS_4arch4Sm90ELb0ELb1ELb1ELb0ELb1ELb0ELb0ELb1ELb1ELb1ELb1ELb0EEENS1_21CollectiveEpilogueFwdINS6_IJSA_SB_SA_EEES9_NS_10bfloat16_tESF_Li256ELb0ELb1ELb1ELb1EEENS1_19SingleTileSchedulerILb0ELb1ELb1ELi128EEEEEEEEEvNT_6ParamsE)
        .other          _ZN7cutlass13device_kernelIN5flash11enable_sm90INS1_16FlashAttnFwdSm90INS1_25CollectiveMainloopFwdSm90ILi2EN4cute5tupleIJNS5_1CILi1EEES8_S8_EEENS6_IJNS7_ILi128EEESA_NS7_ILi192EEEEEELi192ENS_12float_e4m3_tEfNS_4arch4Sm90ELb0ELb1ELb1ELb0ELb1ELb0ELb0ELb1ELb1ELb1ELb1ELb0EEENS1_21CollectiveEpilogueFwdINS6_IJSA_SB_SA_EEES9_NS_10bfloat16_tESF_Li256ELb0ELb1ELb1ELb1EEENS1_19SingleTileSchedulerILb0ELb1ELb1ELi128EEEEEEEEEvNT_6ParamsE,@"STO_CUDA_ENTRY STV_DEFAULT"
_ZN7cutlass13device_kernelIN5flash11enable_sm90INS1_16FlashAttnFwdSm90INS1_25CollectiveMainloopFwdSm90ILi2EN4cute5tupleIJNS5_1CILi1EEES8_S8_EEENS6_IJNS7_ILi128EEESA_NS7_ILi192EEEEEELi192ENS_12float_e4m3_tEfNS_4arch4Sm90ELb0ELb1ELb1ELb0ELb1ELb0ELb0ELb1ELb1ELb1ELb1ELb0EEENS1_21CollectiveEpilogueFwdINS6_IJSA_SB_SA_EEES9_NS_10bfloat16_tESF_Li256ELb0ELb1ELb1ELb1EEENS1_19SingleTileSchedulerILb0ELb1ELb1ELi128EEEEEEEEEvNT_6ParamsE:
        /* <DEDUP_REMOVED lines=45> */
.L_x_4928:
        /* <DEDUP_REMOVED lines=22> */
.L_x_4929:
        /* <DEDUP_REMOVED lines=18> */
.L_x_4930:
        /* <DEDUP_REMOVED lines=22> */
.L_x_4931:
        /* <DEDUP_REMOVED lines=23> */
.L_x_4932:
        /* <DEDUP_REMOVED lines=9> */
.L_x_4935:
        /* <DEDUP_REMOVED lines=62> */
.L_x_4938:
[----:B------:R-:W-:-:S11]  /*0c90*/  UISETP.NE.AND UP0, UPT, UR5, 0x1, UPT ;  /* 0x000000010500788c */ /* 0x000fd6000bf05270 */
[----:B------:R-:W-:Y:S02]  /*0ca0*/  @UP0 ULDC.64 UR10, c[0x0][0x9e8] ;  /* 0x00027a00000a0ab9 */ /* 0x000fe40000000a00 */
[----:B------:R-:W-:-:S04]  /*0cb0*/  UIMAD.WIDE.U32 UR8, UR4, UR10, URZ ;  /* 0x0000000a040872a5 */ /* 0x000fc8000f8e003f */
[----:B------:R-:W-:-:S12]  /*0cc0*/  @UP0 USHF.R.U32.HI UR4, URZ, UR11, UR9 ;  /* 0x0000000b3f040299 */ /* 0x000fd80008011609 */
.L_x_4939:
[----:B------:R-:W-:-:S06]  /*0cd0*/  UIMAD UR4, UR4, UR5, UR5 ;  /* 0x00000005040472a4 */ /* 0x000fcc000f8e0205 */
[----:B------:R-:W-:-:S07]  /*0ce0*/  VIMNMX R0, R0, UR4, PT ;  /* 0x0000000400007c48 */ /* 0x000fce000bfe0100 */
.L_x_4937:
        /* <DEDUP_REMOVED lines=33> */
.L_x_4941:
[----:B------:R-:W-:-:S11]  /*0f00*/  UISETP.NE.AND UP0, UPT, UR5, 0x1, UPT ;  /* 0x000000010500788c */ /* 0x000fd6000bf05270 */
[----:B------:R-:W-:Y:S02]  /*0f10*/  @UP0 ULDC.64 UR10, c[0x0][0x9e8] ;  /* 0x00027a00000a0ab9 */ /* 0x000fe40000000a00 */
[----:B------:R-:W-:-:S04]  /*0f20*/  UIMAD.WIDE.U32 UR8, UR4, UR10, URZ ;  /* 0x0000000a040872a5 */ /* 0x000fc8000f8e003f */
[----:B------:R-:W-:-:S12]  /*0f30*/  @UP0 USHF.R.U32.HI UR4, URZ, UR11, UR9 ;  /* 0x0000000b3f040299 */ /* 0x000fd80008011609 */
.L_x_4942:
[----:B------:R-:W-:-:S04]  /*0f40*/  UIMAD UR4, UR4, UR5, URZ ;  /* 0x00000005040472a4 */ /* 0x000fc8000f8e023f */
[----:B------:R-:W-:-:S04]  /*0f50*/  UISETP.LT.AND UP0, UPT, UR7, UR4, UPT ;  /* 0x000000040700728c */ /* 0x000fc8000bf01270 */
[----:B------:R-:W-:-:S12]  /*0f60*/  USEL UR7, UR7, UR4, !UP0 ;  /* 0x0000000407077287 */ /* 0x000fd8000c000000 */
.L_x_4940:
        /* <DEDUP_REMOVED lines=47> */
.L_x_4943:
        /* <DEDUP_REMOVED lines=8> */
[----:B------:R-:W-:Y:S01]  /*12e0*/  CS2R R10, SRZ ;  /* 0x00000000000a7805 */ /* 0x000fe2000001ff00 */
[----:B------:R-:W-:Y:S01]  /*12f0*/  IMAD.MOV.U32 R9, RZ, RZ, RZ ;  /* 0x000000ffff097224 */ /* 0x000fe200078e00ff */
[----:B------:R-:W-:Y:S01]  /*1300*/  ISETP.GT.AND P1, PT, R19, UR38, PT ;  /* 0x0000002613007c0c */ /* 0x000fe2000bf24270 */
[----:B------:R-:W-:Y:S01]  /*1310*/  IMAD.MOV.U32 R56, RZ, RZ, RZ ;  /* 0x000000ffff387224 */ /* 0x000fe200078e00ff */
        /* <DEDUP_REMOVED lines=8> */
[----:B------:R-:W-:-:S02]  /*13a0*/  CS2R R40, SRZ ;  /* 0x0000000000287805 */ /* 0x000fc4000001ff00 */
[----:B------:R-:W-:Y:S02]  /*13b0*/  CS2R R46, SRZ ;  /* 0x00000000002e7805 */ /* 0x000fe4000001ff00 */
[----:B------:R-:W-:Y:S01]  /*13c0*/  CS2R R42, SRZ ;  /* 0x00000000002a7805 */ /* 0x000fe2000001ff00 */
[----:B------:R-:W-:Y:S01]  /*13d0*/  IMAD.MOV.U32 R23, RZ, RZ, RZ ;  /* 0x000000ffff177224 */ /* 0x000fe200078e00ff */
[----:B------:R-:W-:Y:S02]  /*13e0*/  CS2R R54, SRZ ;  /* 0x0000000000367805 */ /* 0x000fe4000001ff00 */
[----:B------:R-:W-:Y:S02]  /*13f0*/  CS2R R50, SRZ ;  /* 0x0000000000327805 */ /* 0x000fe4000001ff00 */
[----:B------:R-:W-:Y:S02]  /*1400*/  CS2R R24, SRZ ;  /* 0x0000000000187805 */ /* 0x000fe4000001ff00 */
        /* <DEDUP_REMOVED lines=26> */
[----:B------:R-:W-:Y:S01]  /*15b0*/  CS2R R98, SRZ ;  /* 0x0000000000627805 */ /* 0x000fe2000001ff00 */
[----:B------:R-:W-:Y:S01]  /*15c0*/  IMAD.MOV.U32 R104, RZ, RZ, RZ ;  /* 0x000000ffff687224 */ /* 0x000fe200078e00ff */
        /* <DEDUP_REMOVED lines=43> */
.L_x_4945:
        /* <DEDUP_REMOVED lines=41> */
[----:B------:R-:W-:-:S03]  /*1b10*/  IMAD.U32 R5, RZ, RZ, UR5 ;  /* 0x00000005ff057e24 */ /* 0x000fc6000f8e00ff */
[----:B------:R-:W2:Y:S04]  /*1b20*/  @P0 LDG.E R7, desc[UR46][R2.64] ;  /* 0x0000002e02070981 */ /* 0x000ea8000c1e1900 */
[----:B------:R-:W2:Y:S01]  /*1b30*/  @P1 LDG.E R0, desc[UR46][R4.64] ;  /* 0x0000002e04001981 */ /* 0x000ea2000c1e1900 */
[----:B------:R-:W0:Y:S01]  /*1b40*/  SYNCS.PHASECHK.TRANS64.TRYWAIT P0, [UR36+0x2a800], R8 ;  /* 0x02a80008ff0075a7 */ /* 0x000e220008000164 */
[----:B--2---:R-:W-:-:S04]  /*1b50*/  FMUL.FTZ R0, R7, R0 ;  /* 0x0000000007007220 */ /* 0x004fc80000410000 */
[----:B------:R-:W-:Y:S01]  /*1b60*/  FMUL.FTZ R0, R0, UR4 ;  /* 0x0000000400007c20 */ /* 0x000fe20008410000 */
[----:B0-----:R-:W-:Y:S06]  /*1b70*/  @!P0 BRA `(.L_x_4946) ;  /* 0x0000016400088947 */ /* 0x001fec0003800000 */
.L_x_5090:
[----:B------:R-:W-:-:S06]  /*1b80*/  ULOP3.LUT UR4, UR42, 0x1, URZ, 0xfc, !UPT ;  /* 0x000000012a047892 */ /* 0x000fcc000f8efc3f */
[----:B------:R-:W-:-:S05]  /*1b90*/  IMAD.U32 R2, RZ, RZ, UR4 ;  /* 0x00000004ff027e24 */ /* 0x000fca000f8e00ff */
[----:B------:R-:W-:-:S13]  /*1ba0*/  ISETP.NE.AND P0, PT, R2, 0x3, PT ;  /* 0x000000030200780c */ /* 0x000fda0003f05270 */
[----:B------:R-:W-:Y:S05]  /*1bb0*/  @!P0 BRA `(.L_x_4947) ;  /* 0x0000000000048947 */ /* 0x000fea0003800000 */
[----:B------:R-:W-:Y:S01]  /*1bc0*/  BPT.TRAP 0x1 ;  /* 0x000000040000795c */ /* 0x000fe20000300000 */
.L_x_4947:
[----:B------:R1:W2:Y:S01]  /*1bd0*/  SYNCS.PHASECHK.TRANS64.TRYWAIT P1, [UR36+0x2a830], R8 ;  /* 0x02a83008ff0075a7 */ /* 0x0002a20008020164 */
[----:B------:R-:W-:Y:S05]  /*1be0*/  @!P0 BRA `(.L_x_4948) ;  /* 0x0000000000048947 */ /* 0x000fea0003800000 */
[----:B------:R-:W-:Y:S01]  /*1bf0*/  BPT.TRAP 0x1 ;  /* 0x000000040000795c */ /* 0x000fe20000300000 */
.L_x_4948:
[----:B------:R-:W-:-:S05]  /*1c00*/  IMAD.U32 R6, RZ, RZ, UR49 ;  /* 0x00000031ff067e24 */ /* 0x000fca000f8e00ff */
[----:B------:R-:W-:Y:S01]  /*1c10*/  LOP3.LUT R6, R6, 0x10000, RZ, 0xfc, !PT ;  /* 0x0001000006067812 */ /* 0x000fe200078efcff */
[----:B--2---:R-:W-:Y:S06]  /*1c20*/  @P1 BRA `(.L_x_4949) ;  /* 0x0000000000081947 */ /* 0x004fec0003800000 */
[----:B------:R-:W2:Y:S02]  /*1c30*/  SYNCS.PHASECHK.TRANS64.TRYWAIT P1, [UR36+0x2a830], R8 ;  /* 0x02a83008ff0075a7 */ /* 0x000ea40008020164 */
[----:B--2---:R-:W-:Y:S05]  /*1c40*/  @!P1 BRA `(.L_x_4950) ;  /* 0x0000016000ec9947 */ /* 0x004fea0003800000 */
.L_x_4949:
[----:B------:R-:W-:Y:S05]  /*1c50*/  WARPSYNC.ALL ;  /* 0x0000000000007948 */ /* 0x000fea0003800000 */
[----:B------:R-:W-:Y:S01]  /*1c60*/  IMAD.MOV.U32 R7, RZ, RZ, -0x7fffffe0 ;  /* 0x80000020ff077424 */ /* 0x000fe200078e00ff */
[----:B------:R-:W-:-:S04]  /*1c70*/  UIADD3 UR4, UR36, 0x1e400, URZ ;  /* 0x0001e40024047890 */ /* 0x000fc8000fffe03f */
[----:B------:R-:W-:Y:S01]  /*1c80*/  R2UR UR5, R7 ;  /* 0x00000000070572ca */ /* 0x000fe200000e0000 */
[----:B------:R-:W-:Y:S01]  /*1c90*/  WARPGROUP.ARRIVE ;  /* 0x00000000000079c5 */ /* 0x000fe20000000000 */
[----:B------:R-:W-:Y:S01]  /*1ca0*/  UMOV UR7, 0x80000020 ;  /* 0x8000002000077882 */ /* 0x000fe20000000000 */
[----:B------:R-:W-:Y:S01]  /*1cb0*/  USHF.R.U32.HI UR6, URZ, 0x4, UR4 ;  /* 0x000000043f067899 */ /* 0x000fe20008011604 */
[C---:B------:R-:W-:Y:S01]  /*1cc0*/  R2UR UR20, R6.reuse ;  /* 0x00000000061472ca */ /* 0x040fe200000e0000 */
[----:B------:R-:W-:Y:S01]  /*1cd0*/  UMOV UR9, 0x80000020 ;  /* 0x8000002000097882 */ /* 0x000fe20000000000 */
[----:B------:R-:W-:Y:S01]  /*1ce0*/  R2UR UR4, R6 ;  /* 0x00000000060472ca */ /* 0x000fe200000e0000 */
[----:B------:R-:W-:Y:S01]  /*1cf0*/  ULOP3.LUT UR6, UR6, 0x3fff, URZ, 0xc0, !UPT ;  /* 0x00003fff06067892 */ /* 0x000fe2000f8ec03f */
[----:B------:R-:W-:Y:S01]  /*1d00*/  UMOV UR11, 0x80000020 ;  /* 0x80000020000b7882 */ /* 0x000fe20000000000 */
[----:B------:R-:W-:Y:S02]  /*1d10*/  UMOV UR13, 0x80000020 ;  /* 0x80000020000d7882 */ /* 0x000fe40000000000 */
[----:B------:R-:W-:Y:S01]  /*1d20*/  ULOP3.LUT UR28, UR6, 0x10000, URZ, 0xfc, !UPT ;  /* 0x00010000061c7892 */ /* 0x000fe2000f8efc3f */
[----:B------:R-:W-:Y:S01]  /*1d30*/  UMOV UR15, 0x80000020 ;  /* 0x80000020000f7882 */ /* 0x000fe20000000000 */
[----:B------:R-:W-:-:S02]  /*1d40*/  UMOV UR17, 0x80000020 ;  /* 0x8000002000117882 */ /* 0x000fc40000000000 */
[----:B------:R-:W-:Y:S02]  /*1d50*/  UIADD3 UR10, UR28, 0x200, URZ ;  /* 0x000002001c0a7890 */ /* 0x000fe4000fffe03f */
[----:B------:R-:W-:Y:S01]  /*1d60*/  UIADD3 UR8, UR20, 0x200, URZ ;  /* 0x0000020014087890 */ /* 0x000fe2000fffe03f */
[----:B------:R-:W-:Y:S01]  /*1d70*/  UMOV UR6, UR28 ;  /* 0x0000001c00067c82 */ /* 0x000fe20008000000 */
[----:B------:R-:W-:Y:S01]  /*1d80*/  UIADD3 UR12, UR20, 0x202, URZ ;  /* 0x00000202140c7890 */ /* 0x000fe2000fffe03f */
[----:B------:R-:W-:Y:S01]  /*1d90*/  QGMMA.64x128x32.F32.E4M3.E4M3 R24, gdesc[UR4], RZ, !UPT, gsb0 ;  /* 0x01e00000041879f3 */ /* 0x000fe2000c0008ff */
[----:B------:R-:W-:Y:S02]  /*1da0*/  UIADD3 UR4, UR20, 0x2, URZ ;  /* 0x0000000214047890 */ /* 0x000fe4000fffe03f */
[----:B------:R-:W-:Y:S01]  /*1db0*/  UIADD3 UR6, UR28, 0x2, URZ ;  /* 0x000000021c067890 */ /* 0x000fe2000fffe03f */
[----:B------:R-:W-:Y:S01]  /*1dc0*/  UMOV UR5, 0x80000020 ;  /* 0x8000002000057882 */ /* 0x000fe20000000000 */
[----:B------:R-:W-:Y:S01]  /*1dd0*/  UMOV UR7, 0x80000020 ;  /* 0x8000002000077882 */ /* 0x000fe20000000000 */
[----:B------:R-:W-:-:S02]  /*1de0*/  UIADD3 UR14, UR28, 0x202, URZ ;  /* 0x000002021c0e7890 */ /* 0x000fc4000fffe03f */
[----:B------:R-:W-:Y:S02]  /*1df0*/  UIADD3 UR16, UR20, 0x400, URZ ;  /* 0x0000040014107890 */ /* 0x000fe4000fffe03f */
[----:B------:R-:W-:Y:S01]  /*1e00*/  UIADD3 UR18, UR28, 0x400, URZ ;  /* 0x000004001c127890 */ /* 0x000fe2000fffe03f */
        /* <DEDUP_REMOVED lines=21> */
[----:B------:R-:W-:Y:S05]  /*1f60*/  @!P0 BRA `(.L_x_4951) ;  /* 0x0000000000048947 */ /* 0x000fea0003800000 */
[----:B------:R-:W-:Y:S01]  /*1f70*/  BPT.TRAP 0x1 ;  /* 0x000000040000795c */ /* 0x000fe20000300000 */
.L_x_4951:
[----:B------:R-:W-:Y:S01]  /*1f80*/  LOP3.LUT R5, R92, 0xffffff80, RZ, 0xc0, !PT ;  /* 0xffffff805c057812 */ /* 0x000fe200078ec0ff */
[C---:B------:R-:W-:Y:S01]  /*1f90*/  FMUL.FTZ R4, R0.reuse, R24 ;  /* 0x0000001800047220 */ /* 0x040fe20000410000 */
[----:B------:R-:W-:Y:S01]  /*1fa0*/  LEA.HI R91, R91, R22, RZ, 0x2 ;  /* 0x000000165b5b7211 */ /* 0x000fe200078f10ff */
[C---:B------:R-:W-:Y:S01]  /*1fb0*/  FMUL.FTZ R52, R0.reuse, R52 ;  /* 0x0000003400347220 */ /* 0x040fe20000410000 */
[----:B------:R-:W-:Y:S01]  /*1fc0*/  FMUL.FTZ R88, R0, R25 ;  /* 0x0000001900587220 */ /* 0x000fe20000410000 */
[----:B------:R-:W-:Y:S01]  /*1fd0*/  IMAD.IADD R2, R22, 0x1, -R5 ;  /* 0x0000000116027824 */ /* 0x000fe200078e0a05 */
[----:B------:R-:W-:Y:S01]  /*1fe0*/  LOP3.LUT R91, R91, 0xfffffffc, RZ, 0xc0, !PT ;  /* 0xfffffffc5b5b7812 */ /* 0x000fe200078ec0ff */
[----:B------:R2:W3:Y:S01]  /*1ff0*/  MUFU.TANH R95, R52 ;  /* 0x00000034005f7308 */ /* 0x0004e20000002400 */
[C---:B0-----:R-:W-:Y:S01]  /*2000*/  FMUL.FTZ R3, R0.reuse, R26 ;  /* 0x0000001a00037220 */ /* 0x041fe20000410000 */
[----:B------:R-:W-:Y:S01]  /*2010*/  FMUL.FTZ R26, R0, R28 ;  /* 0x0000001c001a7220 */ /* 0x000fe20000410000 */
[----:B------:R-:W-:Y:S01]  /*2020*/  SHF.R.S32.HI R5, RZ, 0x1f, R2 ;  /* 0x0000001fff057819 */ /* 0x000fe20000011402 */
[----:B------:R-:W-:Y:S01]  /*2030*/  IMAD.IADD R91, R22, 0x1, -R91 ;  /* 0x00000001165b7824 */ /* 0x000fe200078e0a5b */
[----:B------:R-:W-:Y:S01]  /*2040*/  LEA.HI R25, R23, R23, RZ, 0x1 ;  /* 0x0000001717197211 */ /* 0x000fe200078f08ff */
[C---:B------:R-:W-:Y:S01]  /*2050*/  FMUL.FTZ R28, R0.reuse, R32 ;  /* 0x00000020001c7220 */ /* 0x040fe20000410000 */
[C---:B------:R-:W-:Y:S01]  /*2060*/  LEA.HI R24, R5.reuse, R2, RZ, 0x2 ;  /* 0x0000000205187211 */ /* 0x040fe200078f10ff */
[C---:B------:R-:W-:Y:S01]  /*2070*/  FMUL.FTZ R32, R0.reuse, R40 ;  /* 0x0000002800207220 */ /* 0x040fe20000410000 */
[----:B------:R-:W-:Y:S01]  /*2080*/  LEA.HI R21, R5, R2, RZ, 0x5 ;  /* 0x0000000205157211 */ /* 0x000fe200078f28ff */
[C---:B------:R-:W-:Y:S01]  /*2090*/  FMUL.FTZ R40, R0.reuse, R54 ;  /* 0x0000003600287220 */ /* 0x040fe20000410000 */
[--C-:B------:R-:W-:Y:S01]  /*20a0*/  SHF.R.S32.HI R5, RZ, 0x2, R24.reuse ;  /* 0x00000002ff057819 */ /* 0x100fe20000011418 */
[----:B------:R-:W-:Y:S01]  /*20b0*/  UISETP.NE.AND UP1, UPT, UR44, URZ, UPT ;  /* 0x0000003f2c00728c */ /* 0x000fe2000bf25270 */
[----:B--2---:R-:W-:Y:S01]  /*20c0*/  SHF.R.S32.HI R52, RZ, 0x1f, R24 ;  /* 0x0000001fff347819 */ /* 0x004fe20000011418 */
[C---:B------:R-:W-:Y:S01]  /*20d0*/  FMUL.FTZ R61, R0.reuse, R61 ;  /* 0x0000003d003d7220 */ /* 0x040fe20000410000 */
[----:B------:R-:W-:Y:S01]  /*20e0*/  SHF.R.S32.HI R22, RZ, 0x5, R21 ;  /* 0x00000005ff167819 */ /* 0x000fe20000011415 */
[----:B------:R-:W-:Y:S01]  /*20f0*/  FMUL.FTZ R12, R0, R35 ;  /* 0x00000023000c7220 */ /* 0x000fe20000410000 */
[----:B------:R-:W-:Y:S01]  /*2100*/  LEA.HI R52, R52, R5, RZ, 0x3 ;  /* 0x0000000534347211 */ /* 0x000fe200078f18ff */
[C---:B------:R-:W-:Y:S01]  /*2110*/  FMUL.FTZ R14, R0.reuse, R39 ;  /* 0x00000027000e7220 */ /* 0x040fe20000410000 */
[----:B------:R-:W-:Y:S01]  /*2120*/  LOP3.LUT R54, R25, 0x3fffffe, RZ, 0xc0, !PT ;  /* 0x03fffffe19367812 */ /* 0x000fe200078ec0ff */
[----:B------:R-:W-:Y:S01]  /*2130*/  FMUL.FTZ R35, R0, R43 ;  /* 0x0000002b00237220 */ /* 0x000fe20000410000 */
[----:B------:R-:W-:Y:S01]  /*2140*/  LEA R25, R22, UR45, 0x4 ;  /* 0x0000002d16197c11 */ /* 0x000fe2000f8e20ff */
[----:B------:R-:W-:Y:S01]  /*2150*/  FMUL.FTZ R39, R0, R51 ;  /* 0x0000003300277220 */ /* 0x000fe20000410000 */
[----:B------:R-:W-:Y:S01]  /*2160*/  LOP3.LUT R52, R52, 0xfffffff8, RZ, 0xc0, !PT ;  /* 0xfffffff834347812 */ /* 0x000fe200078ec0ff */
[----:B------:R-:W-:Y:S01]  /*2170*/  IMAD.IADD R54, R23, 0x1, -R54 ;  /* 0x0000000117367824 */ /* 0x000fe200078e0a36 */
[----:B------:R-:W-:Y:S01]  /*2180*/  LEA.HI R22, R91, R91, RZ, 0x1 ;  /* 0x0000005b5b167211 */ /* 0x000fe200078f08ff */
[----:B------:R-:W-:Y:S01]  /*2190*/  @UP1 ULDC UR6, c[0x0][0x44c] ;  /* 0x0001130000061ab9 */ /* 0x000fe20000000800 */
[----:B------:R-:W-:Y:S01]  /*21a0*/  IADD3 R25, R25, R5, -R52 ;  /* 0x0000000519197210 */ /* 0x000fe20007ffe834 */
[----:B------:R-:W-:Y:S01]  /*21b0*/  IMAD.MOV.U32 R52, RZ, RZ, -0x80 ;  /* 0xffffff80ff347424 */ /* 0x000fe200078e00ff */
[----:B------:R-:W-:Y:S01]  /*21c0*/  LOP3.LUT R22, R22, 0x1ffffffe, RZ, 0xc0, !PT ;  /* 0x1ffffffe16167812 */ /* 0x000fe200078ec0ff */
[----:B------:R-:W-:Y:S01]  /*21d0*/  FMUL.FTZ R53, R0, R53 ;  /* 0x0000003500357220 */ /* 0x000fe20000410000 */
[----:B------:R-:W-:Y:S01]  /*21e0*/  PLOP3.LUT P1, PT, PT, PT, UP1, 0x80, 0x0 ;  /* 0x000000000000781c */ /* 0x000fe20003f2f018 */
[----:B------:R-:W-:Y:S01]  /*21f0*/  IMAD R54, R54, 0x40, R25 ;  /* 0x0000004036367824 */ /* 0x000fe200078e0219 */
[----:B------:R-:W-:Y:S01]  /*2200*/  PLOP3.LUT P2, PT, PT, PT, UP1, 0x80, 0x0 ;  /* 0x000000000000781c */ /* 0x000fe20003f4f018 */
[----:B------:R-:W-:-:S02]  /*2210*/  IMAD.IADD R5, R91, 0x1, -R22 ;  /* 0x000000015b057824 */ /* 0x000fc400078e0a16 */
[C---:B------:R-:W-:Y:S01]  /*2220*/  FMUL.FTZ R43, R0.reuse, R59 ;  /* 0x0000003b002b7220 */ /* 0x040fe20000410000 */
[C---:B------:R-:W-:Y:S01]  /*2230*/  FMUL.FTZ R51, R0.reuse, R75 ;  /* 0x0000004b00337220 */ /* 0x040fe20000410000 */
[----:B------:R0:W2:Y:S01]  /*2240*/  MUFU.TANH R59, R61 ;  /* 0x0000003d003b7308 */ /* 0x0000a20000002400 */
[----:B------:R-:W-:Y:S02]  /*2250*/  IMAD R5, R5, 0x8, R54 ;  /* 0x0000000805057824 */ /* 0x000fe400078e0236 */
[C---:B------:R-:W-:Y:S01]  /*2260*/  FMUL.FTZ R48, R0.reuse, R48 ;  /* 0x0000003000307220 */ /* 0x040fe20000410000 */
[----:B------:R-:W-:Y:S02]  /*2270*/  IMAD R75, R19, R52, 0x80 ;  /* 0x00000080134b7424 */ /* 0x000fe400078e0234 */
[C---:B------:R-:W-:Y:S01]  /*2280*/  FMUL.FTZ R49, R0.reuse, R49 ;  /* 0x0000003100317220 */ /* 0x040fe20000410000 */
[----:B------:R-:W-:Y:S02]  /*2290*/  IMAD.MOV.U32 R22, RZ, RZ, R5 ;  /* 0x000000ffff167224 */ /* 0x000fe400078e0005 */
[C---:B-1----:R-:W-:Y:S01]  /*22a0*/  FMUL.FTZ R8, R0.reuse, R27 ;  /* 0x0000001b00087220 */ /* 0x042fe20000410000 */
[----:B------:R-:W-:Y:S01]  /*22b0*/  @P1 IMAD.HI.U32 R25, R5, UR6, RZ ;  /* 0x0000000605191c27 */ /* 0x000fe2000f8e00ff */
[----:B------:R-:W-:Y:S01]  /*22c0*/  @UP1 ULDC UR6, c[0x0][0x450] ;  /* 0x0001140000061ab9 */ /* 0x000fe20000000800 */
[----:B------:R1:W4:Y:S01]  /*22d0*/  MUFU.TANH R96, R53 ;  /* 0x0000003500607308 */ /* 0x0003220000002400 */
[----:B------:R-:W-:Y:S01]  /*22e0*/  UISETP.NE.AND UP0, UPT, UR43, URZ, UPT ;  /* 0x0000003f2b00728c */ /* 0x000fe2000bf05270 */
[----:B------:R-:W-:Y:S01]  /*22f0*/  FMUL.FTZ R27, R0, R29 ;  /* 0x0000001d001b7220 */ /* 0x000fe20000410000 */
[----:B------:R-:W-:Y:S01]  /*2300*/  @P2 SHF.R.U32.HI R22, RZ, UR6, R25 ;  /* 0x00000006ff162c19 */ /* 0x000fe20008011619 */
[----:B------:R-:W-:Y:S01]  /*2310*/  UIADD3 UR6, UR36, 0x2a840, URZ ;  /* 0x0002a84024067890 */ /* 0x000fe2000fffe03f */
[----:B------:R-:W-:Y:S01]  /*2320*/  LOP3.LUT R25, R24, 0x7ffffffc, RZ, 0xc0, !PT ;  /* 0x7ffffffc18197812 */ /* 0x000fe200078ec0ff */
[C---:B------:R-:W-:Y:S01]  /*2330*/  FMUL.FTZ R9, R0.reuse, R30 ;  /* 0x0000001e00097220 */ /* 0x040fe20000410000 */
[----:B------:R-:W-:Y:S01]  /*2340*/  FMUL.FTZ R10, R0, R31 ;  /* 0x0000001f000a7220 */ /* 0x000fe20000410000 */
[----:B------:R-:W-:Y:S01]  /*2350*/  UPRMT UR6, UR48, 0x654, UR6 ;  /* 0x0000065430067896 */ /* 0x000fe20008000006 */
[----:B0-----:R-:W0:Y:S01]  /*2360*/  SHFL.IDX PT, R61, R22, RZ, 0x1c1f ;  /* 0x001c1fff163d7589 */ /* 0x001e2200000e0000 */
[----:B------:R-:W-:-:S02]  /*2370*/  IMAD.IADD R2, R2, 0x1, -R25 ;  /* 0x0000000102027824 */ /* 0x000fc400078e0a19 */
[C---:B------:R-:W-:Y:S01]  /*2380*/  FMUL.FTZ R29, R0.reuse, R33 ;  /* 0x00000021001d7220 */ /* 0x040fe20000410000 */
[----:B-1----:R-:W-:Y:S02]  /*2390*/  VIADD R53, R75, 0x1 ;  /* 0x000000014b357836 */ /* 0x002fe40000000000 */
        /* <DEDUP_REMOVED lines=10> */
[----:B------:R1:W0:Y:S01]  /*2440*/  MUFU.TANH R93, R48 ;  /* 0x00000030005d7308 */ /* 0x0002220000002400 */
        /* <DEDUP_REMOVED lines=16> */
[C---:B-----5:R-:W-:Y:S01]  /*2550*/  FMUL.FTZ R49, R0.reuse, R71 ;  /* 0x0000004700317220 */ /* 0x060fe20000410000 */
        /* <DEDUP_REMOVED lines=10> */
[----:B------:R-:W-:-:S02]  /*2600*/  IMAD R53, R2, -0x2, R53 ;  /* 0xfffffffe02357824 */ /* 0x000fc400078e0235 */
[C---:B------:R-:W-:Y:S01]  /*2610*/  FMUL.FTZ R65, R0.reuse, R65 ;  /* 0x0000004100417220 */ /* 0x040fe20000410000 */
[C---:B------:R-:W-:Y:S01]  /*2620*/  FMUL.FTZ R68, R0.reuse, R68 ;  /* 0x0000004400447220 */ /* 0x040fe20000410000 */
[C---:B------:R-:W-:Y:S01]  /*2630*/  FMUL.FTZ R69, R0.reuse, R69 ;  /* 0x0000004500457220 */ /* 0x040fe20000410000 */
[C---:B------:R-:W-:Y:S01]  /*2640*/  FMUL.FTZ R72, R0.reuse, R72 ;  /* 0x0000004800487220 */ /* 0x040fe20000410000 */
[----:B------:R-:W-:Y:S01]  /*2650*/  FMUL.FTZ R73, R0, R73 ;  /* 0x0000004900497220 */ /* 0x000fe20000410000 */
[----:B------:R-:W-:Y:S01]  /*2660*/  SYNCS.ARRIVE.TRANS64.RED.A1T0 RZ, [UR6], RZ ;  /* 0x000000ffffff79a7 */ /* 0x000fe20008100406 */
[----:B------:R-:W-:Y:S01]  /*2670*/  ULDC UR7, c[0x0][0x2f0] ;  /* 0x0000bc0000077ab9 */ /* 0x000fe20000000800 */
[----:B------:R-:W-:Y:S01]  /*2680*/  ULDC UR6, c[0x0][0x288] ;  /* 0x0000a20000067ab9 */ /* 0x000fe20000000800 */
[----:B------:R-:W-:Y:S01]  /*2690*/  PLOP3.LUT P1, PT, PT, PT, UP0, 0x40, 0x0 ;  /* 0x000000000000781c */ /* 0x000fe20003f2e808 */
[----:B------:R1:W0:Y:S01]  /*26a0*/  MUFU.TANH R58, R64 ;  /* 0x00000040003a7308 */ /* 0x0002220000002400 */
[C---:B------:R-:W-:Y:S01]  /*26b0*/  IMAD R55, R16.reuse, UR7, R53 ;  /* 0x0000000710377c24 */ /* 0x040fe2000f8e0235 */
[----:B------:R-:W-:Y:S01]  /*26c0*/  ULDC UR32, c[0x0][0x9dc] ;  /* 0x0002770000207ab9 */ /* 0x000fe20000000800 */
[----:B------:R-:W-:Y:S01]  /*26d0*/  IMAD.U32 R132, RZ, RZ, UR6 ;  /* 0x00000006ff847e24 */ /* 0x000fe2000f8e00ff */
[----:B------:R-:W-:Y:S01]  /*26e0*/  ULOP3.LUT UR32, URZ, UR32, URZ, 0x33, !UPT ;  /* 0x000000203f207292 */ /* 0x000fe2000f8e333f */
[----:B------:R-:W-:Y:S01]  /*26f0*/  IMAD R53, R16, UR7, R75 ;  /* 0x0000000710357c24 */ /* 0x000fe2000f8e024b */
[----:B------:R-:W-:Y:S01]  /*2700*/  ULDC UR14, c[0x0][0x9e0] ;  /* 0x00027800000e7ab9 */ /* 0x000fe20000000800 */
[----:B------:R-:W-:Y:S01]  /*2710*/  IMAD.IADD R55, R55, 0x1, -R132 ;  /* 0x0000000137377824 */ /* 0x000fe200078e0a84 */
[----:B------:R-:W1:Y:S01]  /*2720*/  MUFU.TANH R4, R4 ;  /* 0x0000000400047308 */ /* 0x000e620000002400 */
[----:B------:R-:W-:Y:S01]  /*2730*/  IMAD R78, R2, -0x2, R53 ;  /* 0xfffffffe024e7824 */ /* 0x000fe200078e0235 */
[----:B------:R-:W-:Y:S01]  /*2740*/  LEA R74, R19, 0xffffff80, 0x7 ;  /* 0xffffff80134a7811 */ /* 0x000fe200078e38ff */
[----:B------:R-:W-:-:S02]  /*2750*/  VIADD R79, R55, UR14 ;  /* 0x0000000e374f7c36 */ /* 0x000fc40008000000 */
[----:B------:R-:W-:-:S03]  /*2760*/  VIADD R82, R55, UR32 ;  /* 0x0000002037527c36 */ /* 0x000fc60008000000 */
[----:B------:R-:W1:Y:S01]  /*2770*/  MUFU.TANH R88, R88 ;  /* 0x0000005800587308 */ /* 0x000e620000002400 */
[----:B0-----:R-:W-:Y:S01]  /*2780*/  VIADDMNMX R52, R61, R79, R78, PT ;  /* 0x0000004f3d347246 */ /* 0x001fe2000380014e */
[----:B------:R-:W-:-:S06]  /*2790*/  IMAD.IADD R53, R82, 0x1, R61 ;  /* 0x0000000152357824 */ /* 0x000fcc00078e023d */
        /* <DEDUP_REMOVED lines=34> */
[----:B------:R-:W0:Y:S08]  /*29c0*/  MUFU.TANH R46, R46 ;  /* 0x0000002e002e7308 */ /* 0x000e300000002400 */
[----:B------:R-:W0:Y:S08]  /*29d0*/  MUFU.TANH R47, R47 ;  /* 0x0000002f002f7308 */ /* 0x000e300000002400 */
[----:B------:R0:W0:Y:S08]  /*29e0*/  MUFU.TANH R67, R68 ;  /* 0x0000004400437308 */ /* 0x0000300000002400 */
[----:B------:R0:W0:Y:S08]  /*29f0*/  MUFU.TANH R98, R69 ;  /* 0x0000004500627308 */ /* 0x0000300000002400 */
[----:B------:R-:W0:Y:S08]  /*2a00*/  MUFU.TANH R48, R48 ;  /* 0x0000003000307308 */ /* 0x000e300000002400 */
[----:B------:R-:W0:Y:S08]  /*2a10*/  MUFU.TANH R49, R49 ;  /* 0x0000003100317308 */ /* 0x000e300000002400 */
[----:B------:R0:W0:Y:S08]  /*2a20*/  MUFU.TANH R64, R72 ;  /* 0x0000004800407308 */ /* 0x0000300000002400 */
[----:B------:R0:W0:Y:S08]  /*2a30*/  MUFU.TANH R71, R73 ;  /* 0x0000004900477308 */ /* 0x0000300000002400 */
        /* <DEDUP_REMOVED lines=14> */
[----:B-1234-:R-:W-:Y:S05]  /*2b20*/  @P1 BRA `(.L_x_4952) ;  /* 0x0000000000641947 */ /* 0x01efea0003800000 */
        /* <DEDUP_REMOVED lines=14> */
.L_x_4954:
[----:B------:R-:W-:Y:S02]  /*2c10*/  ULDC UR6, c[0x0][0x9e4] ;  /* 0x0002790000067ab9 */ /* 0x000fe40000000800 */
[----:B------:R-:W-:-:S05]  /*2c20*/  IMAD.U32 R61, RZ, RZ, UR6 ;  /* 0x00000006ff3d7e24 */ /* 0x000fca000f8e00ff */
[----:B------:R-:W-:-:S13]  /*2c30*/  ISETP.NE.AND P1, PT, R61, 0x1, PT ;  /* 0x000000013d00780c */ /* 0x000fda0003f25270 */
[----:B------:R-:W1:Y:S02]  /*2c40*/  @P1 LDC.64 R62, c[0x0][0x9e8] ;  /* 0x00027a00ff3e1b82 */ /* 0x000e640000000a00 */
[----:B-1----:R-:W-:-:S05]  /*2c50*/  @P1 IMAD.HI.U32 R54, R55, R62, RZ ;  /* 0x0000003e37361227 */ /* 0x002fca00078e00ff */
[----:B------:R-:W-:-:S07]  /*2c60*/  @P1 SHF.R.U32.HI R55, RZ, R63, R54 ;  /* 0x0000003fff371219 */ /* 0x000fce0000011636 */
.L_x_4955:
[----:B------:R-:W-:Y:S05]  /*2c70*/  BSYNC B0 ;  /* 0x0000000000007941 */ /* 0x000fea0003800000 */
.L_x_4953:
[----:B------:R-:W-:-:S04]  /*2c80*/  IMAD R55, R55, R61, -R74 ;  /* 0x0000003d37377224 */ /* 0x000fc800078e0a4a */
[----:B------:R-:W-:-:S05]  /*2c90*/  IMAD R55, R2, -0x2, R55 ;  /* 0xfffffffe02377824 */ /* 0x000fca00078e0237 */
[----:B------:R-:W-:Y:S02]  /*2ca0*/  VIADDMNMX R52, R55, R61, R52, PT ;  /* 0x0000003d37347246 */ /* 0x000fe40003800134 */
[----:B------:R-:W-:-:S07]  /*2cb0*/  VIMNMX R53, R53, R55, !PT ;  /* 0x0000003735357248 */ /* 0x000fce0007fe0100 */
.L_x_4952:
[C---:B------:R-:W-:Y:S01]  /*2cc0*/  ISETP.GE.AND P2, PT, R75.reuse, 0x9, PT ;  /* 0x000000094b00780c */ /* 0x040fe20003f46270 */
[----:B------:R-:W-:Y:S01]  /*2cd0*/  UISETP.NE.AND UP0, UPT, UR43, URZ, UPT ;  /* 0x0000003f2b00728c */ /* 0x000fe2000bf05270 */
[----:B------:R-:W-:Y:S02]  /*2ce0*/  ISETP.GE.AND P1, PT, R75, 0x2, PT ;  /* 0x000000024b00780c */ /* 0x000fe40003f26270 */
[C---:B------:R-:W-:Y:S02]  /*2cf0*/  ISETP.GT.AND P3, PT, R53.reuse, 0x8, !P2 ;  /* 0x000000083500780c */ /* 0x040fe40005764270 */
[----:B------:R-:W-:Y:S02]  /*2d00*/  ISETP.GT.AND P4, PT, R53, 0x1, !P1 ;  /* 0x000000013500780c */ /* 0x000fe40004f84270 */
[----:B------:R-:W-:Y:S02]  /*2d10*/  ISETP.LT.OR P3, PT, R52, 0x9, P3 ;  /* 0x000000093400780c */ /* 0x000fe40001f61670 */
[----:B------:R-:W-:-:S02]  /*2d20*/  ISETP.GE.AND P5, PT, R75, 0x11, PT ;  /* 0x000000114b00780c */ /* 0x000fc40003fa6270 */
[----:B0-----:R-:W-:Y:S02]  /*2d30*/  FSEL R86, R26, -INF , !P3 ;  /* 0xff8000001a567808 */ /* 0x001fe40005800000 */
[----:B------:R-:W-:Y:S02]  /*2d40*/  ISETP.LT.OR P4, PT, R52, 0x2, P4 ;  /* 0x000000023400780c */ /* 0x000fe40002781670 */
[----:B------:R-:W-:Y:S02]  /*2d50*/  ISETP.GT.AND P3, PT, R53, 0x10, !P5 ;  /* 0x000000103500780c */ /* 0x000fe40006f64270 */
[----:B------:R-:W-:Y:S02]  /*2d60*/  ISETP.GE.AND P6, PT, R75, 0xa, PT ;  /* 0x0000000a4b00780c */ /* 0x000fe40003fc6270 */
[----:B------:R-:W-:Y:S02]  /*2d70*/  FSEL R88, R88, -INF , !P4 ;  /* 0xff80000058587808 */ /* 0x000fe40006000000 */
[----:B------:R-:W-:-:S02]  /*2d80*/  P2R R87, PR, RZ, 0x20 ;  /* 0x00000020ff577803 */ /* 0x000fc40000000000 */
[----:B------:R-:W-:Y:S02]  /*2d90*/  ISETP.LT.OR P3, PT, R52, 0x11, P3 ;  /* 0x000000113400780c */ /* 0x000fe40001f61670 */
[----:B------:R-:W-:Y:S02]  /*2da0*/  ISETP.GT.AND P4, PT, R53, 0x9, !P6 ;  /* 0x000000093500780c */ /* 0x000fe40007784270 */
[----:B------:R-:W-:Y:S02]  /*2db0*/  ISETP.GE.AND P5, PT, R75, 0x12, PT ;  /* 0x000000124b00780c */ /* 0x000fe40003fa6270 */
[----:B------:R-:W-:Y:S02]  /*2dc0*/  FSEL R100, R28, -INF , !P3 ;  /* 0xff8000001c647808 */ /* 0x000fe40005800000 */
[----:B------:R-:W-:Y:S02]  /*2dd0*/  ISETP.LT.OR P4, PT, R52, 0xa, P4 ;  /* 0x0000000a3400780c */ /* 0x000fe40002781670 */
[----:B------:R-:W-:-:S02]  /*2de0*/  ISETP.GT.AND P3, PT, R53, 0x11, !P5 ;  /* 0x000000113500780c */ /* 0x000fc40006f64270 */
[----:B------:R-:W-:Y:S02]  /*2df0*/  FSEL R92, R27, -INF , !P4 ;  /* 0xff8000001b5c7808 */ /* 0x000fe40006000000 */
        /* <DEDUP_REMOVED lines=23> */
[----:B------:R-:W-:Y:S01]  /*2f70*/  ISETP.GT.AND P3, PT, R53, 0x28, !P4 ;  /* 0x000000283500780c */ /* 0x000fe20006764270 */
[----:B------:R-:W0:Y:S01]  /*2f80*/  SHFL.IDX PT, R33, R22, 0x1, 0x1c1f ;  /* 0x003c1f0016217f89 */ /* 0x000e2200000e0000 */
        /* <DEDUP_REMOVED lines=78> */
[----:B------:R-:W-:Y:S01]  /*3470*/  FSEL R31, R71, -INF , !P3 ;  /* 0xff800000471f7808 */ /* 0x000fe20005800000 */
[----:B0-----:R-:W-:Y:S01]  /*3480*/  IMAD.IADD R71, R82, 0x1, R33 ;  /* 0x0000000152477824 */ /* 0x001fe200078e0221 */
        /* <DEDUP_REMOVED lines=8> */
[----:B------:R-:W-:Y:S02]  /*3510*/  P2R R91, PR, RZ, 0x20 ;  /* 0x00000020ff5b7803 */ /* 0x000fe40000000000 */
[----:B------:R-:W-:-:S02]  /*3520*/  FSEL R29, R77, -INF , !P3 ;  /* 0xff8000004d1d7808 */ /* 0x000fc40005800000 */
[----:B------:R-:W-:Y:S02]  /*3530*/  ISETP.GE.AND P3, PT, R75, 0x71, PT ;  /* 0x000000714b00780c */ /* 0x000fe40003f66270 */
[----:B------:R-:W-:Y:S02]  /*3540*/  P2R R83, PR, RZ, 0x40 ;  /* 0x00000040ff537803 */ /* 0x000fe40000000000 */
[----:B------:R-:W-:Y:S02]  /*3550*/  ISETP.GT.AND P4, PT, R53, 0x70, !P3 ;  /* 0x000000703500780c */ /* 0x000fe40005f84270 */
[----:B------:R-:W-:Y:S02]  /*3560*/  VIADDMNMX R67, R33, R79, R78, PT ;  /* 0x0000004f21437246 */ /* 0x000fe4000380014e */
        /* <DEDUP_REMOVED lines=17> */
[----:B------:R-:W-:-:S04]  /*3680*/  ISETP.GT.AND P6, PT, R53, 0x79, !P6 ;  /* 0x000000793500780c */ /* 0x000fc800077c4270 */
[----:B------:R-:W-:-:S04]  /*3690*/  ISETP.LT.OR P6, PT, R52, 0x7a, P6 ;  /* 0x0000007a3400780c */ /* 0x000fc800037c1670 */
        /* <DEDUP_REMOVED lines=17> */
.L_x_4958:
[----:B------:R-:W-:Y:S02]  /*37b0*/  ULDC UR6, c[0x0][0x9e4] ;  /* 0x0002790000067ab9 */ /* 0x000fe40000000800 */
[----:B------:R-:W-:-:S05]  /*37c0*/  IMAD.U32 R52, RZ, RZ, UR6 ;  /* 0x00000006ff347e24 */ /* 0x000fca000f8e00ff */
[----:B------:R-:W-:-:S13]  /*37d0*/  ISETP.NE.AND P6, PT, R52, 0x1, PT ;  /* 0x000000013400780c */ /* 0x000fda0003fc5270 */
[----:B------:R-:W0:Y:S02]  /*37e0*/  @P6 LDC.64 R76, c[0x0][0x9e8] ;  /* 0x00027a00ff4c6b82 */ /* 0x000e240000000a00 */
[----:B0-----:R-:W-:-:S05]  /*37f0*/  @P6 IMAD.HI.U32 R22, R33, R76, RZ ;  /* 0x0000004c21166227 */ /* 0x001fca00078e00ff */
[----:B------:R-:W-:-:S07]  /*3800*/  @P6 SHF.R.U32.HI R33, RZ, R77, R22 ;  /* 0x0000004dff216219 */ /* 0x000fce0000011616 */
.L_x_4959:
[----:B------:R-:W-:Y:S05]  /*3810*/  BSYNC B0 ;  /* 0x0000000000007941 */ /* 0x000fea0003800000 */
.L_x_4957:
[----:B------:R-:W-:-:S04]  /*3820*/  IMAD R33, R33, R52, -R74 ;  /* 0x0000003421217224 */ /* 0x000fc800078e0a4a */
[----:B------:R-:W-:-:S05]  /*3830*/  IMAD R22, R2, -0x2, R33 ;  /* 0xfffffffe02167824 */ /* 0x000fca00078e0221 */
[----:B------:R-:W-:Y:S02]  /*3840*/  VIADDMNMX R67, R22, R52, R67, PT ;  /* 0x0000003416437246 */ /* 0x000fe40003800143 */
[----:B------:R-:W-:-:S07]  /*3850*/  VIMNMX R71, R71, R22, !PT ;  /* 0x0000001647477248 */ /* 0x000fce0007fe0100 */
.L_x_4956:
[----:B------:R-:W-:Y:S01]  /*3860*/  ISETP.GT.AND P1, PT, R71, 0x1, !P1 ;  /* 0x000000014700780c */ /* 0x000fe20004f24270 */
[----:B------:R-:W-:Y:S01]  /*3870*/  ULDC UR6, c[0x0][0x988] ;  /* 0x0002620000067ab9 */ /* 0x000fe20000000800 */
[----:B------:R-:W-:Y:S01]  /*3880*/  ISETP.NE.AND P6, PT, R83, RZ, PT ;  /* 0x000000ff5300720c */ /* 0x000fe20003fc5270 */
[----:B------:R-:W-:Y:S01]  /*3890*/  UISETP.NE.AND UP1, UPT, UR44, URZ, UPT ;  /* 0x0000003f2c00728c */ /* 0x000fe2000bf25270 */
[----:B------:R-:W-:Y:S01]  /*38a0*/  ISETP.LT.OR P1, PT, R67, 0x2, P1 ;  /* 0x000000024300780c */ /* 0x000fe20000f21670 */
[----:B------:R-:W-:Y:S01]  /*38b0*/  UISETP.NE.AND UP0, UPT, UR43, URZ, UPT ;  /* 0x0000003f2b00728c */ /* 0x000fe2000bf05270 */
[C---:B------:R-:W-:Y:S02]  /*38c0*/  ISETP.GT.AND P2, PT, R71.reuse, 0x8, !P2 ;  /* 0x000000084700780c */ /* 0x040fe40005744270 */
[----:B------:R-:W-:Y:S02]  /*38d0*/  FSEL R8, R8, -INF , !P1 ;  /* 0xff80000008087808 */ /* 0x000fe40004800000 */
[----:B------:R-:W-:-:S02]  /*38e0*/  ISETP.GT.AND P1, PT, R71, 0x9, !P6 ;  /* 0x000000094700780c */ /* 0x000fc40007724270 */
[C---:B------:R-:W-:Y:S02]  /*38f0*/  ISETP.LT.OR P2, PT, R67.reuse, 0x9, P2 ;  /* 0x000000094300780c */ /* 0x040fe40001741670 */
[----:B------:R-:W-:Y:S01]  /*3900*/  ISETP.LT.OR P1, PT, R67, 0xa, P1 ;  /* 0x0000000a4300780c */ /* 0x000fe20000f21670 */
[----:B------:R-:W-:Y:S01]  /*3910*/  @UP1 ULDC UR10, c[0x0][0x44c] ;  /* 0x00011300000a1ab9 */ /* 0x000fe20000000800 */
[----:B------:R-:W-:Y:S01]  /*3920*/  FSEL R9, R9, -INF , !P2 ;  /* 0xff80000009097808 */ /* 0x000fe20005000000 */
[----:B------:R-:W-:Y:S01]  /*3930*/  UIMAD.WIDE.U32 UR10, UR45, UR10, URZ ;  /* 0x0000000a2d0a72a5 */ /* 0x000fe2000f8e003f */
[----:B------:R-:W-:Y:S01]  /*3940*/  FSEL R10, R10, -INF , !P1 ;  /* 0xff8000000a0a7808 */ /* 0x000fe20004800000 */
[----:B------:R-:W-:Y:S01]  /*3950*/  @UP1 ULDC UR18, c[0x0][0x450] ;  /* 0x0001140000121ab9 */ /* 0x000fe20000000800 */
[----:B------:R-:W-:Y:S01]  /*3960*/  ISETP.NE.AND P1, PT, R87, RZ, PT ;  /* 0x000000ff5700720c */ /* 0x000fe20003f25270 */
[----:B------:R-:W-:Y:S01]  /*3970*/  @UP1 USHF.R.U32.HI UR45, URZ, UR18, UR11 ;  /* 0x000000123f2d1299 */ /* 0x000fe2000801160b */
[----:B------:R-:W-:-:S02]  /*3980*/  ISETP.NE.AND P2, PT, R93, RZ, PT ;  /* 0x000000ff5d00720c */ /* 0x000fc40003f45270 */
[----:B------:R-:W-:Y:S02]  /*3990*/  ISETP.GT.AND P1, PT, R71, 0x10, !P1 ;  /* 0x000000104700780c */ /* 0x000fe40004f24270 */
[----:B------:R-:W-:Y:S02]  /*39a0*/  ISETP.NE.AND P6, PT, R94, RZ, PT ;  /* 0x000000ff5e00720c */ /* 0x000fe40003fc5270 */
[----:B------:R-:W-:Y:S02]  /*39b0*/  ISETP.LT.OR P1, PT, R67, 0x11, P1 ;  /* 0x000000114300780c */ /* 0x000fe40000f21670 */
[----:B------:R-:W-:Y:S02]  /*39c0*/  ISETP.GT.AND P3, PT, R71, 0x70, !P3 ;  /* 0x000000704700780c */ /* 0x000fe40005f64270 */
[----:B------:R-:W-:Y:S02]  /*39d0*/  FSEL R11, R11, -INF , !P1 ;  /* 0xff8000000b0b7808 */ /* 0x000fe40004800000 */
[----:B------:R-:W-:-:S02]  /*39e0*/  ISETP.NE.AND P1, PT, R91, RZ, PT ;  /* 0x000000ff5b00720c */ /* 0x000fc40003f25270 */
[C---:B------:R-:W-:Y:S02]  /*39f0*/  ISETP.GT.AND P4, PT, R71.reuse, 0x71, !P4 ;  /* 0x000000714700780c */ /* 0x040fe40006784270 */
[----:B------:R-:W-:Y:S02]  /*3a00*/  ISETP.GT.AND P1, PT, R71, 0x11, !P1 ;  /* 0x000000114700780c */ /* 0x000fe40004f24270 */
[C---:B------:R-:W-:Y:S02]  /*3a10*/  ISETP.LT.OR P3, PT, R67.reuse, 0x71, P3 ;  /* 0x000000714300780c */ /* 0x040fe40001f61670 */
[----:B------:R-:W-:Y:S02]  /*3a20*/  ISETP.LT.OR P1, PT, R67, 0x12, P1 ;  /* 0x000000124300780c */ /* 0x000fe40000f21670 */
[----:B------:R-:W-:Y:S02]  /*3a30*/  ISETP.GT.AND P5, PT, R71, 0x78, !P5 ;  /* 0x000000784700780c */ /* 0x000fe40006fa4270 */
[----:B------:R-:W-:-:S02]  /*3a40*/  FSEL R12, R12, -INF , !P1 ;  /* 0xff8000000c0c7808 */ /* 0x000fc40004800000 */
[----:B------:R-:W-:Y:S02]  /*3a50*/  ISETP.NE.AND P1, PT, R99, RZ, PT ;  /* 0x000000ff6300720c */ /* 0x000fe40003f25270 */
[----:B------:R-:W-:Y:S02]  /*3a60*/  ISETP.LT.OR P4, PT, R67, 0x72, P4 ;  /* 0x000000724300780c */ /* 0x000fe40002781670 */
[----:B------:R-:W-:Y:S02]  /*3a70*/  ISETP.GT.AND P1, PT, R71, 0x18, !P1 ;  /* 0x000000184700780c */ /* 0x000fe40004f24270 */
[C---:B------:R-:W-:Y:S02]  /*3a80*/  ISETP.LT.OR P5, PT, R67.reuse, 0x79, P5 ;  /* 0x000000794300780c */ /* 0x040fe40002fa1670 */
[----:B------:R-:W-:Y:S02]  /*3a90*/  ISETP.LT.OR P1, PT, R67, 0x19, P1 ;  /* 0x000000194300780c */ /* 0x000fe40000f21670 */
[----:B------:R-:W-:-:S02]  /*3aa0*/  FSEL R24, R24, -INF , !P5 ;  /* 0xff80000018187808 */ /* 0x000fc40006800000 */
        /* <DEDUP_REMOVED lines=20> */
[----:B------:R-:W-:Y:S02]  /*3bf0*/  FMNMX.FTZ R22, R69, R22, !PT ;  /* 0x0000001645167209 */ /* 0x000fe40007810000 */
[----:B------:R-:W-:Y:S02]  /*3c00*/  FSEL R35, R35, -INF , !P1 ;  /* 0xff80000023237808 */ /* 0x000fe40004800000 */
[----:B------:R-:W-:Y:S02]  /*3c10*/  ISETP.NE.AND P1, PT, R105, RZ, PT ;  /* 0x000000ff6900720c */ /* 0x000fe40003f25270 */
[----:B------:R-:W-:-:S02]  /*3c20*/  FMNMX.FTZ R13, R89, R22, !PT ;  /* 0x00000016590d7209 */ /* 0x000fc40007810000 */
[----:B------:R-:W-:Y:S02]  /*3c30*/  ISETP.GT.AND P1, PT, R71, 0x28, !P1 ;  /* 0x000000284700780c */ /* 0x000fe40004f24270 */
        /* <DEDUP_REMOVED lines=18> */
[----:B------:R-:W-:Y:S02]  /*3d60*/  ISETP.GT.AND P1, PT, R71, 0x31, !P2 ;  /* 0x000000314700780c */ /* 0x000fe40005724270 */
[----:B------:R-:W-:Y:S02]  /*3d70*/  FMNMX.FTZ R13, R59, R22, !PT ;  /* 0x000000163b0d7209 */ /* 0x000fe40007810000 */
[----:B------:R-:W-:Y:S02]  /*3d80*/  ISETP.LT.OR P1, PT, R67, 0x32, P1 ;  /* 0x000000324300780c */ /* 0x000fe40000f21670 */
[----:B------:R-:W-:Y:S02]  /*3d90*/  FMNMX.FTZ R22, R58, R13, !PT ;  /* 0x0000000d3a167209 */ /* 0x000fe40007810000 */
[----:B------:R-:W-:-:S02]  /*3da0*/  FSEL R39, R39, -INF , !P1 ;  /* 0xff80000027277808 */ /* 0x000fc40004800000 */
        /* <DEDUP_REMOVED lines=26> */
[----:B------:R-:W-:Y:S01]  /*3f50*/  ISETP.NE.AND P1, PT, R109, RZ, PT ;  /* 0x000000ff6d00720c */ /* 0x000fe20003f25270 */
[----:B------:R-:W0:Y:S01]  /*3f60*/  SHFL.BFLY PT, R22, R13, 0x2, 0x1f ;  /* 0x0c401f000d167f89 */ /* 0x000e2200000e0000 */
[----:B------:R-:W-:Y:S02]  /*3f70*/  ISETP.NE.AND P2, PT, R98, RZ, PT ;  /* 0x000000ff6200720c */ /* 0x000fe40003f45270 */
[----:B------:R-:W-:Y:S02]  /*3f80*/  ISETP.GT.AND P1, PT, R71, 0x48, !P1 ;  /* 0x000000484700780c */ /* 0x000fe40004f24270 */
[----:B------:R-:W-:-:S02]  /*3f90*/  ISETP.NE.AND P6, PT, R114, RZ, PT ;  /* 0x000000ff7200720c */ /* 0x000fc40003fc5270 */
[----:B------:R-:W-:Y:S02]  /*3fa0*/  ISETP.LT.OR P1, PT, R67, 0x49, P1 ;  /* 0x000000494300780c */ /* 0x000fe40000f21670 */
[----:B------:R-:W-:Y:S02]  /*3fb0*/  R2UR UR15, R18 ;  /* 0x00000000120f72ca */ /* 0x000fe400000e0000 */
[----:B------:R-:W-:Y:S02]  /*3fc0*/  FSEL R44, R44, -INF , !P1 ;  /* 0xff8000002c2c7808 */ /* 0x000fe40004800000 */
[----:B------:R-:W-:-:S04]  /*3fd0*/  ISETP.NE.AND P1, PT, R110, RZ, PT ;  /* 0x000000ff6e00720c */ /* 0x000fc80003f25270 */
[----:B------:R-:W-:-:S04]  /*3fe0*/  ISETP.GT.AND P1, PT, R71, 0x49, !P1 ;  /* 0x000000494700780c */ /* 0x000fc80004f24270 */
[----:B------:R-:W-:Y:S01]  /*3ff0*/  ISETP.LT.OR P1, PT, R67, 0x4a, P1 ;  /* 0x0000004a4300780c */ /* 0x000fe20000f21670 */
[----:B------:R-:W-:Y:S01]  /*4000*/  UIADD3 UR45, UR15, UR45, URZ ;  /* 0x0000002d0f2d7290 */ /* 0x000fe2000fffe03f */
[----:B0-----:R-:W-:Y:S02]  /*4010*/  FMNMX.FTZ R52, R13, R22, !PT ;  /* 0x000000160d347209 */ /* 0x001fe40007810000 */
[----:B------:R-:W-:Y:S01]  /*4020*/  FSEL R45, R45, -INF , !P1 ;  /* 0xff8000002d2d7808 */ /* 0x000fe20004800000 */
[----:B------:R-:W-:Y:S01]  /*4030*/  UIADD3 UR14, UR45, UR14, URZ ;  /* 0x0000000e2d0e7290 */ /* 0x000fe2000fffe03f */
[----:B------:R-:W-:Y:S01]  /*4040*/  ISETP.NE.AND P1, PT, R111, RZ, PT ;  /* 0x000000ff6f00720c */ /* 0x000fe20003f25270 */
[----:B------:R-:W0:Y:S03]  /*4050*/  SHFL.BFLY PT, R53, R52, 0x1, 0x1f ;  /* 0x0c201f0034357f89 */ /* 0x000e2600000e0000 */
[----:B------:R-:W-:-:S04]  /*4060*/  ISETP.GT.AND P1, PT, R71, 0x50, !P1 ;  /* 0x000000504700780c */ /* 0x000fc80004f24270 */
[----:B------:R-:W-:-:S04]  /*4070*/  ISETP.LT.OR P1, PT, R67, 0x51, P1 ;  /* 0x000000514300780c */ /* 0x000fc80000f21670 */
[----:B------:R-:W-:Y:S02]  /*4080*/  FSEL R46, R46, -INF , !P1 ;  /* 0xff8000002e2e7808 */ /* 0x000fe40004800000 */
[----:B------:R-:W-:-:S04]  /*4090*/  ISETP.NE.AND P1, PT, R112, RZ, PT ;  /* 0x000000ff7000720c */ /* 0x000fc80003f25270 */
[----:B------:R-:W-:-:S04]  /*40a0*/  ISETP.GT.AND P1, PT, R71, 0x51, !P1 ;  /* 0x000000514700780c */ /* 0x000fc80004f24270 */
[----:B------:R-:W-:Y:S02]  /*40b0*/  ISETP.LT.OR P1, PT, R67, 0x52, P1 ;  /* 0x000000524300780c */ /* 0x000fe40000f21670 */
[----:B0-----:R-:W-:Y:S01]  /*40c0*/  FMNMX.FTZ R22, R52, R53, !PT ;  /* 0x0000003534167209 */ /* 0x001fe20007810000 */
[----:B------:R-:W-:Y:S01]  /*40d0*/  IMAD.U32 R53, RZ, RZ, UR6 ;  /* 0x00000006ff357e24 */ /* 0x000fe2000f8e00ff */
[----:B------:R-:W-:Y:S02]  /*40e0*/  FSEL R47, R47, -INF , !P1 ;  /* 0xff8000002f2f7808 */ /* 0x000fe40004800000 */
[----:B------:R-:W-:Y:S01]  /*40f0*/  ISETP.NE.AND P1, PT, R97, RZ, PT ;  /* 0x000000ff6100720c */ /* 0x000fe20003f25270 */
[----:B------:R-:W-:-:S03]  /*4100*/  FFMA.FTZ R53, R22, R53, -8 ;  /* 0xc100000016357423 */ /* 0x000fc60000010035 */
        /* <DEDUP_REMOVED lines=9> */
[----:B------:R-:W-:Y:S02]  /*41a0*/  ISETP.LT.OR P1, PT, R67, 0x61, P1 ;  /* 0x000000614300780c */ /* 0x000fe40000f21670 */
[----:B------:R-:W-:Y:S02]  /*41b0*/  ISETP.GT.AND P2, PT, R71, 0x69, !P2 ;  /* 0x000000694700780c */ /* 0x000fe40005744270 */
[----:B------:R-:W-:-:S02]  /*41c0*/  FSEL R50, R50, -INF , !P1 ;  /* 0xff80000032327808 */ /* 0x000fc40004800000 */
[----:B------:R-:W-:Y:S02]  /*41d0*/  ISETP.GT.AND P1, PT, R71, 0x61, !P6 ;  /* 0x000000614700780c */ /* 0x000fe40007724270 */
[----:B------:R-:W-:Y:S02]  /*41e0*/  ISETP.NE.AND P6, PT, R64, RZ, PT ;  /* 0x000000ff4000720c */ /* 0x000fe40003fc5270 */
[C---:B------:R-:W-:Y:S02]  /*41f0*/  ISETP.LT.OR P1, PT, R67.reuse, 0x62, P1 ;  /* 0x000000624300780c */ /* 0x040fe40000f21670 */
[----:B------:R-:W-:Y:S02]  /*4200*/  ISETP.LT.OR P2, PT, R67, 0x6a, P2 ;  /* 0x0000006a4300780c */ /* 0x000fe40001741670 */
[----:B------:R-:W-:Y:S02]  /*4210*/  FSEL R51, R51, -INF , !P1 ;  /* 0xff80000033337808 */ /* 0x000fe40004800000 */
[----:B------:R-:W-:-:S04]  /*4220*/  FSETP.NEU.FTZ.AND P1, PT, R22, -INF , PT ;  /* 0xff8000001600780b */ /* 0x000fc80003f3d000 */
[----:B------:R-:W-:Y:S02]  /*4230*/  FSEL R77, R53, RZ, P1 ;  /* 0x000000ff354d7208 */ /* 0x000fe40000800000 */
[----:B------:R-:W-:Y:S02]  /*4240*/  ISETP.GT.AND P1, PT, R71, RZ, !P6 ;  /* 0x000000ff4700720c */ /* 0x000fe40007724270 */
[----:B------:R-:W-:Y:S01]  /*4250*/  ISETP.NE.AND P6, PT, R75, RZ, PT ;  /* 0x000000ff4b00720c */ /* 0x000fe20003fc5270 */
[--C-:B------:R-:W-:Y:S01]  /*4260*/  FFMA.FTZ R76, R92, UR6, -R77.reuse ;  /* 0x000000065c4c7c23 */ /* 0x100fe2000801084d */
[----:B------:R-:W-:Y:S01]  /*4270*/  ISETP.LT.OR P1, PT, R67, 0x1, P1 ;  /* 0x000000014300780c */ /* 0x000fe20000f21670 */
[--C-:B------:R-:W-:Y:S01]  /*4280*/  FFMA.FTZ R65, R65, UR6, -R77.reuse ;  /* 0x0000000641417c23 */ /* 0x100fe2000801084d */
[----:B------:R-:W-:Y:S01]  /*4290*/  ISETP.GT.AND P6, PT, R71, 0x79, !P6 ;  /* 0x000000794700780c */ /* 0x000fe200077c4270 */
[----:B------:R-:W-:Y:S01]  /*42a0*/  MUFU.EX2 R79, R76 ;  /* 0x0000004c004f7308 */ /* 0x000fe20000000800 */
[----:B------:R-:W-:Y:S01]  /*42b0*/  FSEL R75, R3, -INF , !P1 ;  /* 0xff800000034b7808 */ /* 0x000fe20004800000 */
[--C-:B------:R-:W-:Y:S01]  /*42c0*/  FFMA.FTZ R3, R54, UR6, -R77.reuse ;  /* 0x0000000636037c23 */ /* 0x100fe2000801084d */
[----:B------:R-:W-:Y:S01]  /*42d0*/  ISETP.NE.AND P1, PT, R115, RZ, PT ;  /* 0x000000ff7300720c */ /* 0x000fe20003f25270 */
[--C-:B------:R-:W-:Y:S01]  /*42e0*/  FFMA.FTZ R78, R102, UR6, -R77.reuse ;  /* 0x00000006664e7c23 */ /* 0x100fe2000801084d */
[----:B------:R-:W-:Y:S01]  /*42f0*/  FMNMX.FTZ R54, R75, R8, !PT ;  /* 0x000000084b367209 */ /* 0x000fe20007810000 */
[--C-:B------:R-:W-:Y:S01]  /*4300*/  FFMA.FTZ R52, R88, UR6, -R77.reuse ;  /* 0x0000000658347c23 */ /* 0x100fe2000801084d */
[----:B------:R-:W-:Y:S01]  /*4310*/  ISETP.GT.AND P1, PT, R71, 0x68, !P1 ;  /* 0x000000684700780c */ /* 0x000fe20004f24270 */
[----:B------:R0:W-:Y:S01]  /*4320*/  MUFU.EX2 R76, R65 ;  /* 0x00000041004c7308 */ /* 0x0001e20000000800 */
[----:B------:R-:W-:Y:S01]  /*4330*/  FMNMX.FTZ R13, R9, R54, !PT ;  /* 0x00000036090d7209 */ /* 0x000fe20007810000 */
[--C-:B------:R-:W-:Y:S01]  /*4340*/  FFMA.FTZ R64, R86, UR6, -R77.reuse ;  /* 0x0000000656407c23 */ /* 0x100fe2000801084d */
[----:B------:R-:W-:Y:S01]  /*4350*/  ISETP.LT.OR P1, PT, R67, 0x69, P1 ;  /* 0x000000694300780c */ /* 0x000fe20000f21670 */
[--C-:B------:R-:W-:Y:S01]  /*4360*/  FFMA.FTZ R53, R100, UR6, -R77.reuse ;  /* 0x0000000664357c23 */ /* 0x100fe2000801084d */
[----:B------:R-:W-:Y:S01]  /*4370*/  FMNMX.FTZ R54, R10, R13, !PT ;  /* 0x0000000d0a367209 */ /* 0x000fe20007810000 */
[--C-:B------:R-:W-:Y:S01]  /*4380*/  FFMA.FTZ R27, R27, UR6, -R77.reuse ;  /* 0x000000061b1b7c23 */ /* 0x100fe2000801084d */
[----:B------:R-:W-:Y:S01]  /*4390*/  ISETP.LT.OR P6, PT, R67, 0x7a, P6 ;  /* 0x0000007a4300780c */ /* 0x000fe200037c1670 */
[----:B------:R-:W-:Y:S01]  /*43a0*/  MUFU.EX2 R3, R3 ;  /* 0x0000000300037308 */ /* 0x000fe20000000800 */
[----:B------:R-:W-:Y:S01]  /*43b0*/  FMNMX.FTZ R13, R11, R54, !PT ;  /* 0x000000360b0d7209 */ /* 0x000fe20007810000 */
[--C-:B------:R-:W-:Y:S01]  /*43c0*/  FFMA.FTZ R73, R73, UR6, -R77.reuse ;  /* 0x0000000649497c23 */ /* 0x100fe2000801084d */
[----:B0-----:R-:W-:Y:S01]  /*43d0*/  FSEL R65, R20, -INF , !P2 ;  /* 0xff80000014417808 */ /* 0x001fe20005000000 */
[--C-:B------:R-:W-:Y:S01]  /*43e0*/  FFMA.FTZ R69, R69, UR6, -R77.reuse ;  /* 0x0000000645457c23 */ /* 0x100fe2000801084d */
[----:B------:R-:W-:Y:S01]  /*43f0*/  FMNMX.FTZ R74, R12, R13, !PT ;  /* 0x0000000d0c4a7209 */ /* 0x000fe20007810000 */
[--C-:B------:R-:W-:Y:S01]  /*4400*/  FFMA.FTZ R89, R89, UR6, -R77.reuse ;  /* 0x0000000659597c23 */ /* 0x100fe2000801084d */
[----:B------:R-:W-:Y:S01]  /*4410*/  FSEL R25, R25, -INF , !P6 ;  /* 0xff80000019197808 */ /* 0x000fe20007000000 */
[----:B------:R-:W-:Y:S01]  /*4420*/  MUFU.EX2 R54, R78 ;  /* 0x0000004e00367308 */ /* 0x000fe20000000800 */
[----:B------:R-:W-:Y:S01]  /*4430*/  FMNMX.FTZ R13, R33, R74, !PT ;  /* 0x0000004a210d7209 */ /* 0x000fe20007810000 */
[--C-:B------:R-:W-:Y:S01]  /*4440*/  FFMA.FTZ R74, R72, UR6, -R77.reuse ;  /* 0x00000006484a7c23 */ /* 0x100fe2000801084d */
[--C-:B------:R-:W-:Y:S01]  /*4450*/  FFMA.FTZ R90, R90, UR6, -R77.reuse ;  /* 0x000000065a5a7c23 */ /* 0x100fe2000801084d */
[--C-:B------:R-:W-:Y:S01]  /*4460*/  FFMA.FTZ R60, R60, UR6, -R77.reuse ;  /* 0x000000063c3c7c23 */ /* 0x100fe2000801084d */
[----:B------:R-:W-:Y:S01]  /*4470*/  FMNMX.FTZ R13, R14, R13, !PT ;  /* 0x0000000d0e0d7209 */ /* 0x000fe20007810000 */
[--C-:B------:R-:W-:Y:S01]  /*4480*/  FFMA.FTZ R59, R59, UR6, -R77.reuse ;  /* 0x000000063b3b7c23 */ /* 0x100fe2000801084d */
[--C-:B------:R-:W-:Y:S01]  /*4490*/  FFMA.FTZ R61, R61, UR6, -R77.reuse ;  /* 0x000000063d3d7c23 */ /* 0x100fe2000801084d */
[----:B------:R-:W0:Y:S01]  /*44a0*/  MUFU.EX2 R52, R52 ;  /* 0x0000003400347308 */ /* 0x000e220000000800 */
[----:B------:R-:W-:Y:S01]  /*44b0*/  FMNMX.FTZ R72, R34, R13, !PT ;  /* 0x0000000d22487209 */ /* 0x000fe20007810000 */
[--C-:B------:R-:W-:Y:S01]  /*44c0*/  FFMA.FTZ R56, R56, UR6, -R77.reuse ;  /* 0x0000000638387c23 */ /* 0x100fe2000801084d */
[--C-:B------:R-:W-:Y:S01]  /*44d0*/  FFMA.FTZ R55, R55, UR6, -R77.reuse ;  /* 0x0000000637377c23 */ /* 0x100fe2000801084d */
[--C-:B------:R-:W-:Y:S01]  /*44e0*/  FFMA.FTZ R58, R58, UR6, -R77.reuse ;  /* 0x000000063a3a7c23 */ /* 0x100fe2000801084d */
[----:B------:R-:W-:Y:S01]  /*44f0*/  FMNMX.FTZ R13, R35, R72, !PT ;  /* 0x00000048230d7209 */ /* 0x000fe20007810000 */
[--C-:B------:R-:W-:Y:S01]  /*4500*/  FFMA.FTZ R72, R70, UR6, -R77.reuse ;  /* 0x0000000646487c23 */ /* 0x100fe2000801084d */
[--C-:B------:R-:W-:Y:S01]  /*4510*/  FFMA.FTZ R57, R57, UR6, -R77.reuse ;  /* 0x0000000639397c23 */ /* 0x100fe2000801084d */
[----:B------:R-:W1:Y:S01]  /*4520*/  MUFU.EX2 R64, R64 ;  /* 0x0000004000407308 */ /* 0x000e620000000800 */
[----:B------:R-:W-:Y:S01]  /*4530*/  FMNMX.FTZ R70, R36, R13, !PT ;  /* 0x0000000d24467209 */ /* 0x000fe20007810000 */
[--C-:B------:R-:W-:Y:S01]  /*4540*/  FFMA.FTZ R30, R30, UR6, -R77.reuse ;  /* 0x000000061e1e7c23 */ /* 0x100fe2000801084d */
[--C-:B------:R-:W-:Y:S01]  /*4550*/  FFMA.FTZ R31, R31, UR6, -R77.reuse ;  /* 0x000000061f1f7c23 */ /* 0x100fe2000801084d */
[----:B------:R-:W-:Y:S01]  /*4560*/  FFMA.FTZ R4, R4, UR6, -R77 ;  /* 0x0000000604047c23 */ /* 0x000fe2000801084d */
[----:B------:R-:W-:-:S03]  /*4570*/  FMNMX.FTZ R13, R37, R70, !PT ;  /* 0x00000046250d7209 */ /* 0x000fc60007810000 */
[----:B------:R-:W2:Y:S01]  /*4580*/  MUFU.EX2 R53, R53 ;  /* 0x0000003500357308 */ /* 0x000ea20000000800 */
[----:B------:R-:W-:-:S04]  /*4590*/  FMNMX.FTZ R70, R38, R13, !PT ;  /* 0x0000000d26467209 */ /* 0x000fc80007810000 */
[----:B------:R-:W-:-:S03]  /*45a0*/  FMNMX.FTZ R13, R39, R70, !PT ;  /* 0x00000046270d7209 */ /* 0x000fc60007810000 */
[----:B------:R-:W3:Y:S01]  /*45b0*/  MUFU.EX2 R73, R73 ;  /* 0x0000004900497308 */ /* 0x000ee20000000800 */
[----:B------:R-:W-:-:S04]  /*45c0*/  FMNMX.FTZ R70, R40, R13, !PT ;  /* 0x0000000d28467209 */ /* 0x000fc80007810000 */
[----:B------:R-:W-:-:S03]  /*45d0*/  FMNMX.FTZ R13, R41, R70, !PT ;  /* 0x00000046290d7209 */ /* 0x000fc60007810000 */
[----:B------:R-:W4:Y:S01]  /*45e0*/  MUFU.EX2 R74, R74 ;  /* 0x0000004a004a7308 */ /* 0x000f220000000800 */
[----:B------:R-:W-:-:S04]  /*45f0*/  FMNMX.FTZ R70, R42, R13, !PT ;  /* 0x0000000d2a467209 */ /* 0x000fc80007810000 */
[----:B------:R-:W-:Y:S01]  /*4600*/  FMNMX.FTZ R13, R43, R70, !PT ;  /* 0x000000462b0d7209 */ /* 0x000fe20007810000 */
[----:B------:R-:W-:Y:S02]  /*4610*/  FFMA.FTZ R70, R68, UR6, -R77 ;  /* 0x0000000644467c23 */ /* 0x000fe4000801084d */
[----:B------:R-:W-:Y:S01]  /*4620*/  MUFU.EX2 R72, R72 ;  /* 0x0000004800487308 */ /* 0x000fe20000000800 */
[----:B------:R-:W-:-:S04]  /*4630*/  FMNMX.FTZ R68, R44, R13, !PT ;  /* 0x0000000d2c447209 */ /* 0x000fc80007810000 */
[----:B------:R-:W-:Y:S01]  /*4640*/  FMNMX.FTZ R13, R45, R68, !PT ;  /* 0x000000442d0d7209 */ /* 0x000fe20007810000 */
[----:B------:R-:W-:Y:S02]  /*4650*/  FFMA.FTZ R68, R66, UR6, -R77 ;  /* 0x0000000642447c23 */ /* 0x000fe4000801084d */
[----:B------:R-:W-:Y:S01]  /*4660*/  MUFU.EX2 R69, R69 ;  /* 0x0000004500457308 */ /* 0x000fe20000000800 */
[----:B------:R-:W-:-:S04]  /*4670*/  FMNMX.FTZ R66, R46, R13, !PT ;  /* 0x0000000d2e427209 */ /* 0x000fc80007810000 */
[----:B------:R-:W-:-:S03]  /*4680*/  FMNMX.FTZ R13, R47, R66, !PT ;  /* 0x000000422f0d7209 */ /* 0x000fc60007810000 */
[----:B------:R5:W-:Y:S01]  /*4690*/  MUFU.EX2 R81, R68 ;  /* 0x0000004400517308 */ /* 0x000be20000000800 */
[----:B------:R-:W-:-:S04]  /*46a0*/  FMNMX.FTZ R66, R48, R13, !PT ;  /* 0x0000000d30427209 */ /* 0x000fc80007810000 */
[----:B------:R-:W-:-:S03]  /*46b0*/  FMNMX.FTZ R13, R49, R66, !PT ;  /* 0x00000042310d7209 */ /* 0x000fc60007810000 */
[----:B------:R-:W-:Y:S01]  /*46c0*/  MUFU.EX2 R89, R89 ;  /* 0x0000005900597308 */ /* 0x000fe20000000800 */
[----:B------:R-:W-:Y:S01]  /*46d0*/  FMNMX.FTZ R66, R50, R13, !PT ;  /* 0x0000000d32427209 */ /* 0x000fe20007810000 */
[--C-:B-----5:R-:W-:Y:S01]  /*46e0*/  FFMA.FTZ R68, R63, UR6, -R77.reuse ;  /* 0x000000063f447c23 */ /* 0x120fe2000801084d */
[----:B------:R-:W-:Y:S01]  /*46f0*/  FSEL R63, R15, -INF , !P1 ;  /* 0xff8000000f3f7808 */ /* 0x000fe20004800000 */
[----:B------:R-:W-:Y:S01]  /*4700*/  FFMA.FTZ R15, R62, UR6, -R77 ;  /* 0x000000063e0f7c23 */ /* 0x000fe2000801084d */
[----:B------:R-:W-:Y:S02]  /*4710*/  FMNMX.FTZ R66, R51, R66, !PT ;  /* 0x0000004233427209 */ /* 0x000fe40007810000 */
[----:B------:R-:W-:Y:S01]  /*4720*/  FSEL R62, R21, -INF , !P3 ;  /* 0xff800000153e7808 */ /* 0x000fe20005800000 */
[----:B------:R5:W-:Y:S01]  /*4730*/  MUFU.EX2 R78, R15 ;  /* 0x0000000f004e7308 */ /* 0x000be20000000800 */
[----:B------:R-:W-:-:S04]  /*4740*/  FMNMX.FTZ R66, R63, R66, !PT ;  /* 0x000000423f427209 */ /* 0x000fc80007810000 */
[----:B------:R-:W-:Y:S02]  /*4750*/  FMNMX.FTZ R13, R65, R66, !PT ;  /* 0x00000042410d7209 */ /* 0x000fe40007810000 */
[----:B------:R-:W-:Y:S01]  /*4760*/  FSEL R66, R23, -INF , !P4 ;  /* 0xff80000017427808 */ /* 0x000fe20006000000 */
[--C-:B------:R-:W-:Y:S01]  /*4770*/  FFMA.FTZ R23, R29, UR6, -R77.reuse ;  /* 0x000000061d177c23 */ /* 0x100fe2000801084d */
[----:B------:R-:W-:Y:S01]  /*4780*/  FMNMX.FTZ R13, R62, R13, !PT ;  /* 0x0000000d3e0d7209 */ /* 0x000fe20007810000 */
[----:B-----5:R-:W-:Y:S01]  /*4790*/  FFMA.FTZ R15, R32, UR6, -R77 ;  /* 0x00000006200f7c23 */ /* 0x020fe2000801084d */
[----:B------:R-:W-:Y:S02]  /*47a0*/  MUFU.EX2 R90, R90 ;  /* 0x0000005a005a7308 */ /* 0x000fe40000000800 */
[----:B------:R-:W-:-:S04]  /*47b0*/  FMNMX.FTZ R13, R66, R13, !PT ;  /* 0x0000000d420d7209 */ /* 0x000fc80007810000 */
[----:B------:R-:W-:Y:S02]  /*47c0*/  FMNMX.FTZ R20, R24, R13, !PT ;  /* 0x0000000d18147209 */ /* 0x000fe40007810000 */
[----:B------:R-:W-:Y:S02]  /*47d0*/  MUFU.EX2 R67, R15 ;  /* 0x0000000f00437308 */ /* 0x000fe40000000800 */
[----:B------:R-:W-:-:S05]  /*47e0*/  FMNMX.FTZ R20, R25, R20, !PT ;  /* 0x0000001419147209 */ /* 0x000fca0007810000 */
[----:B------:R-:W5:Y:S01]  /*47f0*/  SHFL.BFLY PT, R13, R20, 0x2, 0x1f ;  /* 0x0c401f00140d7f89 */ /* 0x000f6200000e0000 */
[----:B------:R0:W-:Y:S08]  /*4800*/  MUFU.EX2 R15, R27 ;  /* 0x0000001b000f7308 */ /* 0x0001f00000000800 */
[----:B------:R-:W-:Y:S01]  /*4810*/  MUFU.EX2 R70, R70 ;  /* 0x0000004600467308 */ /* 0x000fe20000000800 */
[----:B0-----:R-:W-:-:S07]  /*4820*/  FADD.FTZ R27, R3, R52 ;  /* 0x00000034031b7221 */ /* 0x001fce0000010000 */
[----:B------:R-:W-:Y:S01]  /*4830*/  MUFU.EX2 R71, R68 ;  /* 0x0000004400477308 */ /* 0x000fe20000000800 */
[----:B-----5:R-:W-:Y:S01]  /*4840*/  FMNMX.FTZ R21, R20, R13, !PT ;  /* 0x0000000d14157209 */ /* 0x020fe20007810000 */
[----:B------:R-:W-:Y:S01]  /*4850*/  FFMA.FTZ R20, R28, UR6, -R77 ;  /* 0x000000061c147c23 */ /* 0x000fe2000801084d */
[----:B------:R-:W-:-:S05]  /*4860*/  IMAD.U32 R28, RZ, RZ, UR6 ;  /* 0x00000006ff1c7e24 */ /* 0x000fca000f8e00ff */
        /* <DEDUP_REMOVED lines=8> */
[----:B------:R-:W-:Y:S01]  /*48f0*/  FFMA.FTZ R26, R13, R28, -8 ;  /* 0xc10000000d1a7423 */ /* 0x000fe2000001001c */
[----:B-1----:R-:W-:Y:S01]  /*4900*/  FADD.FTZ R28, R64, R27 ;  /* 0x0000001b401c7221 */ /* 0x002fe20000010000 */
[C---:B------:R-:W-:Y:S01]  /*4910*/  F2FP.SATFINITE.E4M3.F32.PACK_AB_MERGE_C R64, R79.reuse, R64, RZ ;  /* 0x000000404f40723e */ /* 0x040fe200048070ff */
[----:B------:R-:W-:Y:S02]  /*4920*/  MUFU.EX2 R55, R55 ;  /* 0x0000003700377308 */ /* 0x000fe40000000800 */
[----:B------:R-:W-:Y:S01]  /*4930*/  FSEL R26, R26, RZ, P1 ;  /* 0x000000ff1a1a7208 */ /* 0x000fe20000800000 */
[----:B------:R-:W-:Y:S01]  /*4940*/  FADD.FTZ R28, R79, R28 ;  /* 0x0000001c4f1c7221 */ /* 0x000fe20000010000 */
[----:B------:R-:W-:Y:S02]  /*4950*/  F2FP.SATFINITE.E4M3.F32.PACK_AB_MERGE_C R196, R52, R3, R64 ;  /* 0x0000000334c4723e */ /* 0x000fe40004807040 */
[----:B------:R-:W-:Y:S01]  /*4960*/  PLOP3.LUT P1, PT, PT, PT, UP0, 0x40, 0x0 ;  /* 0x000000000000781c */ /* 0x000fe20003f2e808 */
[--C-:B------:R-:W-:Y:S01]  /*4970*/  FFMA.FTZ R75, R75, UR6, -R26.reuse ;  /* 0x000000064b4b7c23 */ /* 0x100fe2000801081a */
[--C-:B------:R-:W-:Y:S01]  /*4980*/  FFMA.FTZ R8, R8, UR6, -R26.reuse ;  /* 0x0000000608087c23 */ /* 0x100fe2000801081a */
[--C-:B------:R-:W-:Y:S01]  /*4990*/  FFMA.FTZ R9, R9, UR6, -R26.reuse ;  /* 0x0000000609097c23 */ /* 0x100fe2000801081a */
[--C-:B------:R-:W-:Y:S01]  /*49a0*/  FFMA.FTZ R10, R10, UR6, -R26.reuse ;  /* 0x000000060a0a7c23 */ /* 0x100fe2000801081a */
[--C-:B------:R-:W-:Y:S01]  /*49b0*/  FFMA.FTZ R11, R11, UR6, -R26.reuse ;  /* 0x000000060b0b7c23 */ /* 0x100fe2000801081a */
[--C-:B------:R-:W-:Y:S01]  /*49c0*/  FFMA.FTZ R12, R12, UR6, -R26.reuse ;  /* 0x000000060c0c7c23 */ /* 0x100fe2000801081a */
[----:B------:R-:W-:Y:S01]  /*49d0*/  MUFU.EX2 R75, R75 ;  /* 0x0000004b004b7308 */ /* 0x000fe20000000800 */
[----:B------:R-:W-:Y:S01]  /*49e0*/  FFMA.FTZ R33, R33, UR6, -R26 ;  /* 0x0000000621217c23 */ /* 0x000fe2000801081a */
[----:B--2---:R-:W-:Y:S01]  /*49f0*/  FADD.FTZ R27, R53, R28 ;  /* 0x0000001c351b7221 */ /* 0x004fe20000010000 */
[--C-:B------:R-:W-:Y:S01]  /*4a00*/  FFMA.FTZ R14, R14, UR6, -R26.reuse ;  /* 0x000000060e0e7c23 */ /* 0x100fe2000801081a */
[--C-:B------:R-:W-:Y:S01]  /*4a10*/  FFMA.FTZ R34, R34, UR6, -R26.reuse ;  /* 0x0000000622227c23 */ /* 0x100fe2000801081a */
[--C-:B------:R-:W-:Y:S01]  /*4a20*/  FFMA.FTZ R35, R35, UR6, -R26.reuse ;  /* 0x0000000623237c23 */ /* 0x100fe2000801081a */
[----:B------:R-:W-:Y:S01]  /*4a30*/  FADD.FTZ R32, R54, R27 ;  /* 0x0000001b36207221 */ /* 0x000fe20000010000 */
[--C-:B------:R-:W-:Y:S01]  /*4a40*/  FFMA.FTZ R36, R36, UR6, -R26.reuse ;  /* 0x0000000624247c23 */ /* 0x100fe2000801081a */
[----:B------:R-:W0:Y:S01]  /*4a50*/  MUFU.EX2 R8, R8 ;  /* 0x0000000800087308 */ /* 0x000e220000000800 */
[----:B------:R-:W-:Y:S01]  /*4a60*/  FFMA.FTZ R37, R37, UR6, -R26 ;  /* 0x0000000625257c23 */ /* 0x000fe2000801081a */
[----:B---3--:R-:W-:Y:S01]  /*4a70*/  FADD.FTZ R29, R73, R32 ;  /* 0x00000020491d7221 */ /* 0x008fe20000010000 */
[--C-:B------:R-:W-:Y:S01]  /*4a80*/  FFMA.FTZ R38, R38, UR6, -R26.reuse ;  /* 0x0000000626267c23 */ /* 0x100fe2000801081a */
[--C-:B------:R-:W-:Y:S01]  /*4a90*/  FFMA.FTZ R39, R39, UR6, -R26.reuse ;  /* 0x0000000627277c23 */ /* 0x100fe2000801081a */
[--C-:B------:R-:W-:Y:S01]  /*4aa0*/  FFMA.FTZ R40, R40, UR6, -R26.reuse ;  /* 0x0000000628287c23 */ /* 0x100fe2000801081a */
[----:B----4-:R-:W-:Y:S01]  /*4ab0*/  FADD.FTZ R29, R74, R29 ;  /* 0x0000001d4a1d7221 */ /* 0x010fe20000010000 */
        /* <DEDUP_REMOVED lines=8> */
[----:B------:R-:W-:Y:S01]  /*4b40*/  FFMA.FTZ R48, R48, UR6, -R26 ;  /* 0x0000000630307c23 */ /* 0x000fe2000801081a */
[----:B------:R-:W2:Y:S01]  /*4b50*/  MUFU.EX2 R10, R10 ;  /* 0x0000000a000a7308 */ /* 0x000ea20000000800 */
        /* <DEDUP_REMOVED lines=8> */
[----:B-1----:R-:W-:Y:S01]  /*4be0*/  FADD.FTZ R27, R9, R28 ;  /* 0x0000001c091b7221 */ /* 0x002fe20000010000 */
[----:B------:R-:W-:Y:S01]  /*4bf0*/  FADD.FTZ R28, R72, R29 ;  /* 0x0000001d481c7221 */ /* 0x000fe20000010000 */
[----:B------:R-:W-:Y:S01]  /*4c00*/  F2FP.SATFINITE.E4M3.F32.PACK_AB_MERGE_C R29, R71, R76, RZ ;  /* 0x0000004c471d723e */ /* 0x000fe200048070ff */
[--C-:B------:R-:W-:Y:S01]  /*4c10*/  FFMA.FTZ R66, R66, UR6, -R26.reuse ;  /* 0x0000000642427c23 */ /* 0x100fe2000801081a */
[----:B------:R-:W-:Y:S01]  /*4c20*/  FFMA.FTZ R24, R24, UR6, -R26 ;  /* 0x0000000618187c23 */ /* 0x000fe2000801081a */
[----:B------:R-:W-:Y:S01]  /*4c30*/  FADD.FTZ R28, R69, R28 ;  /* 0x0000001c451c7221 */ /* 0x000fe20000010000 */
[----:B------:R-:W-:Y:S01]  /*4c40*/  FFMA.FTZ R25, R25, UR6, -R26 ;  /* 0x0000000619197c23 */ /* 0x000fe2000801081a */
[----:B------:R-:W1:Y:S01]  /*4c50*/  MUFU.EX2 R12, R12 ;  /* 0x0000000c000c7308 */ /* 0x000e620000000800 */
[C---:B--2---:R-:W-:Y:S01]  /*4c60*/  FADD.FTZ R18, R10.reuse, R27 ;  /* 0x0000001b0a127221 */ /* 0x044fe20000010000 */
[----:B------:R-:W-:-:S02]  /*4c70*/  F2FP.SATFINITE.E4M3.F32.PACK_AB_MERGE_C R9, R10, R9, RZ ;  /* 0x000000090a09723e */ /* 0x000fc400048070ff */
[----:B------:R-:W-:Y:S02]  /*4c80*/  F2FP.SATFINITE.E4M3.F32.PACK_AB_MERGE_C R73, R74, R73, RZ ;  /* 0x000000494a49723e */ /* 0x000fe400048070ff */
[----:B------:R-:W-:Y:S02]  /*4c90*/  F2FP.SATFINITE.E4M3.F32.PACK_AB_MERGE_C R197, R8, R75, R9 ;  /* 0x0000004b08c5723e */ /* 0x000fe40004807009 */
[----:B------:R-:W2:Y:S01]  /*4ca0*/  MUFU.EX2 R33, R33 ;  /* 0x0000002100217308 */ /* 0x000ea20000000800 */
[----:B0-----:R-:W-:Y:S01]  /*4cb0*/  FADD.FTZ R27, R11, R18 ;  /* 0x000000120b1b7221 */ /* 0x001fe20000010000 */
[----:B------:R-:W-:Y:S02]  /*4cc0*/  F2FP.SATFINITE.E4M3.F32.PACK_AB_MERGE_C R198, R54, R53, R73 ;  /* 0x0000003536c6723e */ /* 0x000fe40004807049 */
[----:B------:R-:W-:-:S04]  /*4cd0*/  F2FP.SATFINITE.E4M3.F32.PACK_AB_MERGE_C R194, R81, R70, R29 ;  /* 0x0000004651c2723e */ /* 0x000fc8000480701d */
[----:B------:R-:W0:Y:S01]  /*4ce0*/  MUFU.EX2 R14, R14 ;  /* 0x0000000e000e7308 */ /* 0x000e220000000800 */
[----:B-1----:R-:W-:Y:S01]  /*4cf0*/  FADD.FTZ R18, R12, R27 ;  /* 0x0000001b0c127221 */ /* 0x002fe20000010000 */
[----:B------:R-:W-:Y:S01]  /*4d00*/  FADD.FTZ R27, R89, R28 ;  /* 0x0000001c591b7221 */ /* 0x000fe20000010000 */
[----:B------:R-:W-:-:S03]  /*4d10*/  F2FP.SATFINITE.E4M3.F32.PACK_AB_MERGE_C R89, R90, R89, RZ ;  /* 0x000000595a59723e */ /* 0x000fc600048070ff */
[----:B------:R-:W-:Y:S01]  /*4d20*/  FADD.FTZ R27, R90, R27 ;  /* 0x0000001b5a1b7221 */ /* 0x000fe20000010000 */
[----:B------:R-:W-:Y:S01]  /*4d30*/  F2FP.SATFINITE.E4M3.F32.PACK_AB_MERGE_C R192, R69, R72, R89 ;  /* 0x0000004845c0723e */ /* 0x000fe20004807059 */
[----:B------:R-:W1:Y:S01]  /*4d40*/  MUFU.EX2 R34, R34 ;  /* 0x0000002200227308 */ /* 0x000e620000000800 */
[----:B--2---:R-:W-:Y:S01]  /*4d50*/  FADD.FTZ R3, R33, R18 ;  /* 0x0000001221037221 */ /* 0x004fe20000010000 */
[----:B------:R-:W-:-:S04]  /*4d60*/  FADD.FTZ R28, R70, R27 ;  /* 0x0000001b461c7221 */ /* 0x000fc80000010000 */
[----:B------:R-:W-:Y:S02]  /*4d70*/  FADD.FTZ R27, R81, R28 ;  /* 0x0000001c511b7221 */ /* 0x000fe40000010000 */
[----:B------:R-:W2:Y:S01]  /*4d80*/  MUFU.EX2 R35, R35 ;  /* 0x0000002300237308 */ /* 0x000ea20000000800 */
[----:B0-----:R-:W-:Y:S01]  /*4d90*/  FADD.FTZ R3, R14, R3 ;  /* 0x000000030e037221 */ /* 0x001fe20000010000 */
[----:B------:R-:W-:Y:S01]  /*4da0*/  FADD.FTZ R76, R76, R27 ;  /* 0x0000001b4c4c7221 */ /* 0x000fe20000010000 */
[----:B------:R-:W-:Y:S02]  /*4db0*/  F2FP.SATFINITE.E4M3.F32.PACK_AB_MERGE_C R27, R59, R60, RZ ;  /* 0x0000003c3b1b723e */ /* 0x000fe400048070ff */
[----:B------:R-:W-:Y:S01]  /*4dc0*/  F2FP.SATFINITE.E4M3.F32.PACK_AB_MERGE_C R33, R14, R33, RZ ;  /* 0x000000210e21723e */ /* 0x000fe200048070ff */
[----:B------:R-:W-:Y:S01]  /*4dd0*/  FADD.FTZ R71, R71, R76 ;  /* 0x0000004c47477221 */ /* 0x000fe20000010000 */
[----:B------:R-:W-:Y:S01]  /*4de0*/  F2FP.SATFINITE.E4M3.F32.PACK_AB_MERGE_C R188, R61, R78, R27 ;  /* 0x0000004e3dbc723e */ /* 0x000fe2000480701b */
[----:B------:R-:W0:Y:S01]  /*4df0*/  MUFU.EX2 R36, R36 ;  /* 0x0000002400247308 */ /* 0x000e220000000800 */
[----:B-1----:R-:W-:Y:S01]  /*4e00*/  FADD.FTZ R18, R34, R3 ;  /* 0x0000000322127221 */ /* 0x002fe20000010000 */
[----:B------:R-:W-:Y:S01]  /*4e10*/  FADD.FTZ R78, R78, R71 ;  /* 0x000000474e4e7221 */ /* 0x000fe20000010000 */
[----:B------:R-:W-:-:S03]  /*4e20*/  F2FP.SATFINITE.E4M3.F32.PACK_AB_MERGE_C R199, R12, R11, R33 ;  /* 0x0000000b0cc7723e */ /* 0x000fc60004807021 */
[----:B------:R-:W-:Y:S02]  /*4e30*/  FADD.FTZ R61, R61, R78 ;  /* 0x0000004e3d3d7221 */ /* 0x000fe40000010000 */
[----:B------:R-:W1:Y:S01]  /*4e40*/  MUFU.EX2 R37, R37 ;  /* 0x0000002500257308 */ /* 0x000e620000000800 */
[----:B--2---:R-:W-:Y:S01]  /*4e50*/  FADD.FTZ R3, R35, R18 ;  /* 0x0000001223037221 */ /* 0x004fe20000010000 */
[----:B------:R-:W-:-:S04]  /*4e60*/  FADD.FTZ R60, R60, R61 ;  /* 0x0000003d3c3c7221 */ /* 0x000fc80000010000 */
[----:B------:R-:W-:Y:S02]  /*4e70*/  FADD.FTZ R59, R59, R60 ;  /* 0x0000003c3b3b7221 */ /* 0x000fe40000010000 */
        /* <DEDUP_REMOVED lines=14> */
[----:B------:R-:W-:Y:S02]  /*4f60*/  F2FP.SATFINITE.E4M3.F32.PACK_AB_MERGE_C R18, R55, R56, RZ ;  /* 0x000000383712723e */ /* 0x000fe400048070ff */
[----:B------:R-:W-:-:S04]  /*4f70*/  F2FP.SATFINITE.E4M3.F32.PACK_AB_MERGE_C R40, R41, R40, RZ ;  /* 0x000000282928723e */ /* 0x000fc800048070ff */
[----:B------:R-:W2:Y:S01]  /*4f80*/  MUFU.EX2 R44, R44 ;  /* 0x0000002c002c7308 */ /* 0x000ea20000000800 */
[----:B0-----:R-:W-:Y:S01]  /*4f90*/  FADD.FTZ R14, R42, R3 ;  /* 0x000000032a0e7221 */ /* 0x001fe20000010000 */
[----:B------:R-:W-:-:S06]  /*4fa0*/  F2FP.SATFINITE.E4M3.F32.PACK_AB_MERGE_C R195, R39, R38, R40 ;  /* 0x0000002627c3723e */ /* 0x000fcc0004807028 */
[----:B------:R-:W0:Y:S01]  /*4fb0*/  MUFU.EX2 R45, R45 ;  /* 0x0000002d002d7308 */ /* 0x000e220000000800 */
[----:B-1----:R-:W-:-:S07]  /*4fc0*/  FADD.FTZ R3, R43, R14 ;  /* 0x0000000e2b037221 */ /* 0x002fce0000010000 */
[----:B------:R-:W-:Y:S01]  /*4fd0*/  MUFU.EX2 R58, R58 ;  /* 0x0000003a003a7308 */ /* 0x000fe20000000800 */
[----:B--2---:R-:W-:-:S07]  /*4fe0*/  FADD.FTZ R14, R44, R3 ;  /* 0x000000032c0e7221 */ /* 0x004fce0000010000 */
[----:B------:R-:W1:Y:S01]  /*4ff0*/  MUFU.EX2 R57, R57 ;  /* 0x0000003900397308 */ /* 0x000e620000000800 */
[C---:B0-----:R-:W-:Y:S01]  /*5000*/  FADD.FTZ R3, R45.reuse, R14 ;  /* 0x0000000e2d037221 */ /* 0x041fe20000010000 */
[----:B------:R-:W-:-:S04]  /*5010*/  F2FP.SATFINITE.E4M3.F32.PACK_AB_MERGE_C R44, R45, R44, RZ ;  /* 0x0000002c2d2c723e */ /* 0x000fc800048070ff */
[----:B------:R-:W-:Y:S02]  /*5020*/  F2FP.SATFINITE.E4M3.F32.PACK_AB_MERGE_C R189, R43, R42, R44 ;  /* 0x0000002a2bbd723e */ /* 0x000fe4000480702c */
[----:B------:R-:W0:Y:S08]  /*5030*/  MUFU.EX2 R46, R46 ;  /* 0x0000002e002e7308 */ /* 0x000e300000000800 */
[----:B------:R-:W2:Y:S01]  /*5040*/  MUFU.EX2 R47, R47 ;  /* 0x0000002f002f7308 */ /* 0x000ea20000000800 */
[----:B-1----:R-:W-:Y:S01]  /*5050*/  F2FP.SATFINITE.E4M3.F32.PACK_AB_MERGE_C R190, R57, R58, R18 ;  /* 0x0000003a39be723e */ /* 0x002fe20004807012 */
[----:B------:R-:W-:-:S04]  /*5060*/  FADD.FTZ R58, R58, R59 ;  /* 0x0000003b3a3a7221 */ /* 0x000fc80000010000 */
[----:B------:R-:W-:Y:S02]  /*5070*/  FADD.FTZ R57, R57, R58 ;  /* 0x0000003a39397221 */ /* 0x000fe40000010000 */
[----:B------:R-:W1:Y:S01]  /*5080*/  MUFU.EX2 R48, R48 ;  /* 0x0000003000307308 */ /* 0x000e620000000800 */
[----:B0-----:R-:W-:Y:S01]  /*5090*/  FADD.FTZ R8, R46, R3 ;  /* 0x000000032e087221 */ /* 0x001fe20000010000 */
[----:B------:R-:W-:-:S04]  /*50a0*/  FADD.FTZ R56, R56, R57 ;  /* 0x0000003938387221 */ /* 0x000fc80000010000 */
[----:B------:R-:W-:Y:S02]  /*50b0*/  FADD.FTZ R56, R55, R56 ;  /* 0x0000003837387221 */ /* 0x000fe40000010000 */
[----:B------:R-:W-:Y:S01]  /*50c0*/  MUFU.EX2 R30, R30 ;  /* 0x0000001e001e7308 */ /* 0x000fe20000000800 */
[----:B--2---:R-:W-:-:S07]  /*50d0*/  FADD.FTZ R9, R47, R8 ;  /* 0x000000082f097221 */ /* 0x004fce0000010000 */
[----:B------:R-:W0:Y:S01]  /*50e0*/  MUFU.EX2 R23, R23 ;  /* 0x0000001700177308 */ /* 0x000e220000000800 */
[----:B-1----:R-:W-:-:S07]  /*50f0*/  FADD.FTZ R8, R48, R9 ;  /* 0x0000000930087221 */ /* 0x002fce0000010000 */
[----:B------:R-:W1:Y:S08]  /*5100*/  MUFU.EX2 R49, R49 ;  /* 0x0000003100317308 */ /* 0x000e700000000800 */
[----:B------:R-:W2:Y:S01]  /*5110*/  MUFU.EX2 R68, R31 ;  /* 0x0000001f00447308 */ /* 0x000ea20000000800 */
[----:B0-----:R-:W-:-:S07]  /*5120*/  F2FP.SATFINITE.E4M3.F32.PACK_AB_MERGE_C R14, R23, R30, RZ ;  /* 0x0000001e170e723e */ /* 0x001fce00048070ff */
[----:B------:R-:W0:Y:S01]  /*5130*/  MUFU.EX2 R50, R50 ;  /* 0x0000003200327308 */ /* 0x000e220000000800 */
[C---:B-1----:R-:W-:Y:S01]  /*5140*/  F2FP.SATFINITE.E4M3.F32.PACK_AB_MERGE_C R48, R49.reuse, R48, RZ ;  /* 0x000000303130723e */ /* 0x042fe200048070ff */
[----:B------:R-:W-:-:S03]  /*5150*/  FADD.FTZ R49, R49, R8 ;  /* 0x0000000831317221 */ /* 0x000fc60000010000 */
[----:B------:R-:W-:-:S03]  /*5160*/  F2FP.SATFINITE.E4M3.F32.PACK_AB_MERGE_C R191, R47, R46, R48 ;  /* 0x0000002e2fbf723e */ /* 0x000fc60004807030 */
[----:B------:R-:W1:Y:S01]  /*5170*/  MUFU.EX2 R51, R51 ;  /* 0x0000003300337308 */ /* 0x000e620000000800 */
[----:B--2---:R-:W-:Y:S01]  /*5180*/  F2FP.SATFINITE.E4M3.F32.PACK_AB_MERGE_C R184, R68, R67, R14 ;  /* 0x0000004344b8723e */ /* 0x004fe2000480700e */
[----:B------:R-:W-:-:S04]  /*5190*/  FADD.FTZ R67, R67, R56 ;  /* 0x0000003843437221 */ /* 0x000fc80000010000 */
[----:B------:R-:W-:Y:S02]  /*51a0*/  FADD.FTZ R67, R68, R67 ;  /* 0x0000004344437221 */ /* 0x000fe40000010000 */
[----:B------:R-:W2:Y:S01]  /*51b0*/  MUFU.EX2 R63, R63 ;  /* 0x0000003f003f7308 */ /* 0x000ea20000000800 */
[----:B0-----:R-:W-:Y:S01]  /*51c0*/  FADD.FTZ R8, R50, R49 ;  /* 0x0000003132087221 */ /* 0x001fe20000010000 */
[----:B------:R-:W-:-:S04]  /*51d0*/  FADD.FTZ R30, R30, R67 ;  /* 0x000000431e1e7221 */ /* 0x000fc80000010000 */
[----:B------:R-:W-:Y:S02]  /*51e0*/  FADD.FTZ R23, R23, R30 ;  /* 0x0000001e17177221 */ /* 0x000fe40000010000 */
[----:B------:R-:W-:Y:S01]  /*51f0*/  MUFU.EX2 R21, R21 ;  /* 0x0000001500157308 */ /* 0x000fe20000000800 */
[----:B-1----:R-:W-:-:S07]  /*5200*/  FADD.FTZ R8, R51, R8 ;  /* 0x0000000833087221 */ /* 0x002fce0000010000 */
[----:B------:R-:W0:Y:S01]  /*5210*/  MUFU.EX2 R4, R4 ;  /* 0x0000000400047308 */ /* 0x000e220000000800 */
[----:B--2---:R-:W-:-:S07]  /*5220*/  FADD.FTZ R9, R63, R8 ;  /* 0x000000083f097221 */ /* 0x004fce0000010000 */
[----:B------:R-:W1:Y:S08]  /*5230*/  MUFU.EX2 R10, R65 ;  /* 0x00000041000a7308 */ /* 0x000e700000000800 */
[----:B------:R-:W2:Y:S01]  /*5240*/  MUFU.EX2 R20, R20 ;  /* 0x0000001400147308 */ /* 0x000ea20000000800 */
[----:B0-----:R-:W-:-:S07]  /*5250*/  F2FP.SATFINITE.E4M3.F32.PACK_AB_MERGE_C R11, R4, R21, RZ ;  /* 0x00000015040b723e */ /* 0x001fce00048070ff */
[----:B------:R-:W0:Y:S01]  /*5260*/  MUFU.EX2 R62, R62 ;  /* 0x0000003e003e7308 */ /* 0x000e220000000800 */
[C---:B-1----:R-:W-:Y:S01]  /*5270*/  FADD.FTZ R9, R10.reuse, R9 ;  /* 0x000000090a097221 */ /* 0x042fe20000010000 */
[----:B------:R-:W-:-:S04]  /*5280*/  F2FP.SATFINITE.E4M3.F32.PACK_AB_MERGE_C R63, R10, R63, RZ ;  /* 0x0000003f0a3f723e */ /* 0x000fc800048070ff */
[----:B------:R-:W-:Y:S02]  /*5290*/  F2FP.SATFINITE.E4M3.F32.PACK_AB_MERGE_C R185, R51, R50, R63 ;  /* 0x0000003233b9723e */ /* 0x000fe4000480703f */
[----:B------:R-:W1:Y:S01]  /*52a0*/  MUFU.EX2 R3, R66 ;  /* 0x0000004200037308 */ /* 0x000e620000000800 */
[----:B--2---:R-:W-:Y:S01]  /*52b0*/  F2FP.SATFINITE.E4M3.F32.PACK_AB_MERGE_C R186, R15, R20, R11 ;  /* 0x000000140fba723e */ /* 0x004fe2000480700b */
[----:B------:R-:W-:-:S04]  /*52c0*/  FADD.FTZ R20, R20, R23 ;  /* 0x0000001714147221 */ /* 0x000fc80000010000 */
[----:B------:R-:W-:Y:S02]  /*52d0*/  FADD.FTZ R20, R15, R20 ;  /* 0x000000140f147221 */ /* 0x000fe40000010000 */
[----:B------:R-:W-:Y:S01]  /*52e0*/  MUFU.EX2 R24, R24 ;  /* 0x0000001800187308 */ /* 0x000fe20000000800 */
[----:B0-----:R-:W-:Y:S01]  /*52f0*/  FADD.FTZ R8, R62, R9 ;  /* 0x000000093e087221 */ /* 0x001fe20000010000 */
[----:B------:R-:W-:-:S04]  /*5300*/  FADD.FTZ R21, R21, R20 ;  /* 0x0000001415157221 */ /* 0x000fc80000010000 */
[----:B------:R-:W-:Y:S02]  /*5310*/  FADD.FTZ R4, R4, R21 ;  /* 0x0000001504047221 */ /* 0x000fe40000010000 */
[----:B------:R-:W0:Y:S01]  /*5320*/  MUFU.EX2 R25, R25 ;  /* 0x0000001900197308 */ /* 0x000e220000000800 */
[----:B-1----:R-:W-:Y:S01]  /*5330*/  FADD.FTZ R9, R3, R8 ;  /* 0x0000000803097221 */ /* 0x002fe20000010000 */
[----:B0-----:R-:W-:-:S03]  /*5340*/  F2FP.SATFINITE.E4M3.F32.PACK_AB_MERGE_C R8, R25, R24, RZ ;  /* 0x000000181908723e */ /* 0x001fc600048070ff */
[----:B------:R-:W-:Y:S01]  /*5350*/  FADD.FTZ R24, R24, R9 ;  /* 0x0000000918187221 */ /* 0x000fe20000010000 */
[----:B------:R-:W-:-:S03]  /*5360*/  F2FP.SATFINITE.E4M3.F32.PACK_AB_MERGE_C R187, R3, R62, R8 ;  /* 0x0000003e03bb723e */ /* 0x000fc60004807008 */
[----:B------:R-:W-:Y:S01]  /*5370*/  FADD.FTZ R3, R25, R24 ;  /* 0x0000001819037221 */ /* 0x000fe20000010000 */
[----:B------:R-:W-:Y:S01]  /*5380*/  VIADD R8, R19, 0xfffffffe ;  /* 0xfffffffe13087836 */ /* 0x000fe20000000000 */
[----:B------:R-:W-:Y:S06]  /*5390*/  @P1 BRA `(.L_x_4960) ;  /* 0x00000000004c1947 */ /* 0x000fec0003800000 */
        /* <DEDUP_REMOVED lines=11> */
.L_x_4961:
[----:B------:R-:W-:Y:S02]  /*5450*/  ULDC UR18, c[0x0][0x9e4] ;  /* 0x0002790000127ab9 */ /* 0x000fe40000000800 */
[----:B------:R-:W-:-:S11]  /*5460*/  UISETP.NE.AND UP0, UPT, UR18, 0x1, UPT ;  /* 0x000000011200788c */ /* 0x000fd6000bf05270 */
[----:B------:R-:W-:Y:S02]  /*5470*/  @UP0 ULDC.64 UR22, c[0x0][0x9e8] ;  /* 0x00027a0000160ab9 */ /* 0x000fe40000000a00 */
[----:B------:R-:W-:-:S04]  /*5480*/  UIMAD.WIDE.U32 UR10, UR15, UR22, URZ ;  /* 0x000000160f0a72a5 */ /* 0x000fc8000f8e003f */
[----:B------:R-:W-:-:S12]  /*5490*/  @UP0 USHF.R.U32.HI UR15, URZ, UR23, UR11 ;  /* 0x000000173f0f0299 */ /* 0x000fd8000801160b */
.L_x_4962:
[----:B------:R-:W-:-:S04]  /*54a0*/  UIMAD UR15, UR15, UR18, UR18 ;  /* 0x000000120f0f72a4 */ /* 0x000fc8000f8e0212 */
[----:B------:R-:W-:-:S04]  /*54b0*/  UISETP.LT.AND UP0, UPT, UR14, UR15, UPT ;  /* 0x0000000f0e00728c */ /* 0x000fc8000bf01270 */
[----:B------:R-:W-:-:S12]  /*54c0*/  USEL UR14, UR14, UR15, UP0 ;  /* 0x0000000f0e0e7287 */ /* 0x000fd80008000000 */
.L_x_4960:
[----:B------:R-:W-:Y:S01]  /*54d0*/  USHF.R.S32.HI UR10, URZ, 0x1f, UR14 ;  /* 0x0000001f3f0a7899 */ /* 0x000fe2000801140e */
[----:B------:R-:W0:Y:S01]  /*54e0*/  S2UR UR29, SR_CgaCtaId ;  /* 0x00000000001d79c3 */ /* 0x000e220000008800 */
[----:B------:R-:W-:Y:S01]  /*54f0*/  UMOV UR31, URZ ;  /* 0x0000003f001f7c82 */ /* 0x000fe20008000000 */
[----:B------:R-:W-:Y:S01]  /*5500*/  UMOV UR30, URZ ;  /* 0x0000003f001e7c82 */ /* 0x000fe20008000000 */
[----:B------:R-:W-:Y:S01]  /*5510*/  ULEA.HI UR10, UR10, UR14, URZ, 0x7 ;  /* 0x0000000e0a0a7291 */ /* 0x000fe2000f8f383f */
[----:B------:R-:W-:Y:S02]  /*5520*/  CS2R R24, SRZ ;  /* 0x0000000000187805 */ /* 0x000fe4000001ff00 */
[----:B------:R-:W-:Y:S02]  /*5530*/  CS2R R26, SRZ ;  /* 0x00000000001a7805 */ /* 0x000fe4000001ff00 */
[----:B------:R-:W-:Y:S01]  /*5540*/  CS2R R28, SRZ ;  /* 0x00000000001c7805 */ /* 0x000fe2000001ff00 */
[----:B------:R-:W-:Y:S01]  /*5550*/  USHF.R.S32.HI UR10, URZ, 0x7, UR10 ;  /* 0x000000073f0a7899 */ /* 0x000fe2000801140a */
[----:B------:R-:W-:-:S02]  /*5560*/  CS2R R30, SRZ ;  /* 0x00000000001e7805 */ /* 0x000fc4000001ff00 */
[----:B------:R-:W-:Y:S02]  /*5570*/  CS2R R32, SRZ ;  /* 0x0000000000207805 */ /* 0x000fe4000001ff00 */
[----:B------:R-:W-:Y:S01]  /*5580*/  CS2R R34, SRZ ;  /* 0x0000000000227805 */ /* 0x000fe2000001ff00 */
[----:B------:R-:W-:Y:S01]  /*5590*/  UISETP.LT.AND UP0, UPT, UR38, UR10, UPT ;  /* 0x0000000a2600728c */ /* 0x000fe2000bf01270 */
[----:B------:R-:W-:Y:S02]  /*55a0*/  CS2R R36, SRZ ;  /* 0x0000000000247805 */ /* 0x000fe4000001ff00 */
[----:B------:R-:W-:Y:S02]  /*55b0*/  CS2R R38, SRZ ;  /* 0x0000000000267805 */ /* 0x000fe4000001ff00 */
[----:B------:R-:W-:Y:S01]  /*55c0*/  CS2R R40, SRZ ;  /* 0x0000000000287805 */ /* 0x000fe2000001ff00 */
[----:B------:R-:W-:Y:S01]  /*55d0*/  USEL UR35, UR38, UR10, !UP0 ;  /* 0x0000000a26237287 */ /* 0x000fe2000c000000 */
[----:B------:R-:W-:-:S02]  /*55e0*/  CS2R R42, SRZ ;  /* 0x00000000002a7805 */ /* 0x000fc4000001ff00 */
[----:B------:R-:W-:Y:S02]  /*55f0*/  CS2R R44, SRZ ;  /* 0x00000000002c7805 */ /* 0x000fe4000001ff00 */
[----:B------:R-:W-:Y:S02]  /*5600*/  CS2R R46, SRZ ;  /* 0x00000000002e7805 */ /* 0x000fe4000001ff00 */
[----:B------:R-:W-:Y:S02]  /*5610*/  CS2R R48, SRZ ;  /* 0x0000000000307805 */ /* 0x000fe4000001ff00 */
[----:B------:R-:W-:Y:S02]  /*5620*/  CS2R R50, SRZ ;  /* 0x0000000000327805 */ /* 0x000fe4000001ff00 */
[----:B------:R-:W-:Y:S02]  /*5630*/  ISETP.GE.AND P1, PT, R8, UR35, PT ;  /* 0x0000002308007c0c */ /* 0x000fe4000bf26270 */
        /* <DEDUP_REMOVED lines=34> */
[----:B0-----:R-:W-:Y:S06]  /*5860*/  @!P1 BRA `(.L_x_4963) ;  /* 0x0000003c003c9947 */ /* 0x001fec0003800000 */
        /* <DEDUP_REMOVED lines=50> */
[----:B------:R-:W-:Y:S01]  /*5b90*/  UMOV UR34, URZ ;  /* 0x0000003f00227c82 */ /* 0x000fe20008000000 */
[----:B------:R-:W-:Y:S01]  /*5ba0*/  UMOV UR33, URZ ;  /* 0x0000003f00217c82 */ /* 0x000fe20008000000 */
[----:B------:R-:W-:Y:S01]  /*5bb0*/  ULDC UR49, c[0x0][0x9e4] ;  /* 0x0002790000317ab9 */ /* 0x000fe20000000800 */
[----:B------:R-:W-:Y:S01]  /*5bc0*/  ULDC UR45, c[0x0][0x2f0] ;  /* 0x0000bc00002d7ab9 */ /* 0x000fe20000000800 */
[----:B------:R-:W-:Y:S01]  /*5bd0*/  ULDC UR48, c[0x0][0x988] ;  /* 0x0002620000307ab9 */ /* 0x000fe20000000800 */
[----:B------:R-:W-:-:S05]  /*5be0*/  ULDC UR50, c[0x0][0x9e0] ;  /* 0x0002780000327ab9 */ /* 0x000fca0000000800 */
.L_x_4982:
[----:B------:R-:W-:Y:S01]  /*5bf0*/  ISETP.NE.AND P2, PT, RZ, UR37, PT ;  /* 0x00000025ff007c0c */ /* 0x000fe2000bf45270 */
[----:B------:R-:W-:-:S04]  /*5c00*/  UISETP.NE.AND UP0, UPT, UR33, 0x1, UPT ;  /* 0x000000012100788c */ /* 0x000fc8000bf05270 */
[----:B------:R-:W-:-:S04]  /*5c10*/  USEL UR30, URZ, 0x1, UP0 ;  /* 0x000000013f1e7887 */ /* 0x000fc80008000000 */
[----:B------:R-:W-:-:S04]  /*5c20*/  ULOP3.LUT UR30, UR34, UR30, URZ, 0x3c, !UPT ;  /* 0x0000001e221e7292 */ /* 0x000fc8000f8e3c3f */
[----:B------:R-:W-:Y:S08]  /*5c30*/  @P2 BRA `(.L_x_4964) ;  /* 0x0000000000382947 */ /* 0x000ff00003800000 */
[----:B------:R-:W-:Y:S05]  /*5c40*/  @!P0 BRA `(.L_x_4965) ;  /* 0x0000000000048947 */ /* 0x000fea0003800000 */
[----:B------:R-:W-:Y:S01]  /*5c50*/  BPT.TRAP 0x1 ;  /* 0x000000040000795c */ /* 0x000fe20000300000 */
.L_x_4965:
        /* <DEDUP_REMOVED lines=9> */
.L_x_4966:
[----:B-1----:R-:W-:Y:S05]  /*5cf0*/  @P1 BRA `(.L_x_4964) ;  /* 0x0000000000081947 */ /* 0x002fea0003800000 */
[----:B------:R-:W1:Y:S02]  /*5d00*/  SYNCS.PHASECHK.TRANS64.TRYWAIT P1, [UR6+0x2a830], R11 ;  /* 0x02a8300bff0075a7 */ /* 0x000e640008020146 */
[----:B-1----:R-:W-:Y:S05]  /*5d10*/  @!P1 BRA `(.L_x_4967) ;  /* 0x0000012000d09947 */ /* 0x002fea0003800000 */
.L_x_4964:
[----:B01----:R-:W-:Y:S01]  /*5d20*/  VIADD R11, R17, 0x8 ;  /* 0x00000008110b7836 */ /* 0x003fe20000000000 */
[----:B------:R-:W-:Y:S01]  /*5d30*/  UIADD3 UR31, UR33, 0x1, URZ ;  /* 0x00000001211f7890 */ /* 0x000fe2000fffe03f */
[----:B------:R-:W-:Y:S01]  /*5d40*/  R2UR UR24, R6 ;  /* 0x00000000061872ca */ /* 0x000fe200000e0000 */
[----:B------:R-:W-:Y:S01]  /*5d50*/  UMOV UR27, 0x80000020 ;  /* 0x80000020001b7882 */ /* 0x000fe20000000000 */
[----:B------:R-:W-:Y:S01]  /*5d60*/  R2UR UR25, R7 ;  /* 0x00000000071972ca */ /* 0x000fe200000e0000 */
[----:B------:R0:W-:Y:S01]  /*5d70*/  BAR.SYNC.DEFER_BLOCKING R11, 0x100 ;  /* 0x0004000b0000751d */ /* 0x0001e20000010000 */
[----:B------:R-:W-:-:S04]  /*5d80*/  UISETP.NE.AND UP0, UPT, UR31, 0x2, UPT ;  /* 0x000000021f00788c */ /* 0x000fc8000bf05270 */
[----:B------:R-:W-:Y:S01]  /*5d90*/  USEL UR31, UR31, URZ, UP0 ;  /* 0x0000003f1f1f7287 */ /* 0x000fe20008000000 */
[----:B------:R-:W-:Y:S01]  /*5da0*/  UMOV UR7, 0x80000020 ;  /* 0x8000002000077882 */ /* 0x000fe20000000000 */
[----:B------:R-:W-:Y:S02]  /*5db0*/  UMOV UR11, 0x80000020 ;  /* 0x80000020000b7882 */ /* 0x000fe40000000000 */
[----:B------:R-:W-:Y:S01]  /*5dc0*/  UIMAD UR26, UR31, 0x600, UR28 ;  /* 0x000006001f1a78a4 */ /* 0x000fe2000f8e021c */
[----:B------:R-:W-:Y:S01]  /*5dd0*/  UMOV UR15, 0x80000020 ;  /* 0x80000020000f7882 */ /* 0x000fe20000000000 */
[----:B------:R-:W-:Y:S02]  /*5de0*/  UMOV UR19, 0x80000020 ;  /* 0x8000002000137882 */ /* 0x000fe40000000000 */
[----:B------:R-:W-:Y:S02]  /*5df0*/  UIADD3 UR6, UR26, 0x2, URZ ;  /* 0x000000021a067890 */ /* 0x000fe4000fffe03f */
[----:B------:R-:W-:-:S02]  /*5e00*/  UIADD3 UR10, UR26, 0x200, URZ ;  /* 0x000002001a0a7890 */ /* 0x000fc4000fffe03f */
[----:B------:R-:W-:Y:S02]  /*5e10*/  UIADD3 UR14, UR26, 0x202, URZ ;  /* 0x000002021a0e7890 */ /* 0x000fe4000fffe03f */
[----:B------:R-:W-:Y:S02]  /*5e20*/  UIADD3 UR18, UR26, 0x400, URZ ;  /* 0x000004001a127890 */ /* 0x000fe4000fffe03f */
[----:B------:R-:W-:Y:S01]  /*5e30*/  UIADD3 UR22, UR26, 0x402, URZ ;  /* 0x000004021a167890 */ /* 0x000fe2000fffe03f */
[----:B------:R-:W-:Y:S01]  /*5e40*/  UMOV UR23, 0x80000020 ;  /* 0x8000002000177882 */ /* 0x000fe20000000000 */
[----:B------:R-:W-:-:S06]  /*5e50*/  WARPGROUP.ARRIVE ;  /* 0x00000000000079c5 */ /* 0x000fcc0000000000 */
[----:B------:R-:W-:Y:S03]  /*5e60*/  QGMMA.64x128x32.F32.E4M3.E4M3 R120, gdesc[UR24], RZ, !UPT, gsb0 ;  /* 0x01e00000187879f3 */ /* 0x000fe6000c0008ff */
        /* <DEDUP_REMOVED lines=16> */
[----:B0-----:R-:W-:Y:S05]  /*5f70*/  @P2 BRA `(.L_x_4968) ;  /* 0x00000000002c2947 */ /* 0x001fea0003800000 */
[----:B------:R-:W-:Y:S05]  /*5f80*/  @!P0 BRA `(.L_x_4969) ;  /* 0x0000000000048947 */ /* 0x000fea0003800000 */
[----:B------:R-:W-:Y:S01]  /*5f90*/  BPT.TRAP 0x1 ;  /* 0x000000040000795c */ /* 0x000fe20000300000 */
.L_x_4969:
[----:B------:R-:W-:Y:S01]  /*5fa0*/  ULEA UR6, UR33, UR36, 0x3 ;  /* 0x0000002421067291 */ /* 0x000fe2000f8e183f */
[----:B------:R-:W-:-:S05]  /*5fb0*/  IMAD.U32 R11, RZ, RZ, UR34 ;  /* 0x00000022ff0b7e24 */ /* 0x000fca000f8e00ff */
[----:B------:R-:W-:-:S04]  /*5fc0*/  SHF.L.U32 R11, R11, 0x1f, RZ ;  /* 0x0000001f0b0b7819 */ /* 0x000fc800000006ff */
[----:B------:R0:W1:Y:S01]  /*5fd0*/  SYNCS.PHASECHK.TRANS64.TRYWAIT P1, [UR6+0x2a850], R11 ;  /* 0x02a8500bff0075a7 */ /* 0x0000620008020146 */
[----:B------:R-:W-:Y:S05]  /*5fe0*/  @!P0 BRA `(.L_x_4970) ;  /* 0x0000000000048947 */ /* 0x000fea0003800000 */
[----:B------:R-:W-:Y:S01]  /*5ff0*/  BPT.TRAP 0x1 ;  /* 0x000000040000795c */ /* 0x000fe20000300000 */
.L_x_4970:
[----:B-1----:R-:W-:Y:S05]  /*6000*/  @P1 BRA `(.L_x_4968) ;  /* 0x0000000000081947 */ /* 0x002fea0003800000 */
[----:B------:R-:W1:Y:S02]  /*6010*/  SYNCS.PHASECHK.TRANS64.TRYWAIT P1, [UR6+0x2a850], R11 ;  /* 0x02a8500bff0075a7 */ /* 0x000e640008020146 */
[----:B-1----:R-:W-:Y:S05]  /*6020*/  @!P1 BRA `(.L_x_4971) ;  /* 0x0000012000249947 */ /* 0x002fea0003800000 */
.L_x_4968:
        /* <DEDUP_REMOVED lines=29> */
.L_x_4972:
[----:B------:R-:W-:Y:S01]  /*6200*/  UISETP.NE.AND UP1, UPT, UR44, URZ, UPT ;  /* 0x0000003f2c00728c */ /* 0x000fe2000bf25270 */
[C---:B------:R-:W-:Y:S01]  /*6210*/  FMUL.FTZ R23, R0.reuse, R121 ;  /* 0x0000007900177220 */ /* 0x040fe20000410000 */
[C---:B------:R-:W-:Y:S01]  /*6220*/  FMUL.FTZ R121, R0.reuse, R142 ;  /* 0x0000008e00797220 */ /* 0x040fe20000410000 */
[C---:B------:R-:W-:Y:S01]  /*6230*/  FMUL.FTZ R189, R0.reuse, R132 ;  /* 0x0000008400bd7220 */ /* 0x040fe20000410000 */
[C---:B------:R-:W-:Y:S01]  /*6240*/  FMUL.FTZ R184, R0.reuse, R124 ;  /* 0x0000007c00b87220 */ /* 0x040fe20000410000 */
[----:B------:R-:W1:Y:S01]  /*6250*/  LDC R132, c[0x0][0x288] ;  /* 0x0000a200ff847b82 */ /* 0x000e620000000800 */
[----:B------:R-:W-:Y:S01]  /*6260*/  PLOP3.LUT P1, PT, PT, PT, UP1, 0x80, 0x0 ;  /* 0x000000000000781c */ /* 0x000fe20003f2f018 */
[C---:B------:R-:W-:Y:S01]  /*6270*/  FMUL.FTZ R19, R0.reuse, R134 ;  /* 0x0000008600137220 */ /* 0x040fe20000410000 */
[----:B------:R-:W-:Y:S01]  /*6280*/  PLOP3.LUT P2, PT, PT, PT, UP1, 0x80, 0x0 ;  /* 0x000000000000781c */ /* 0x000fe20003f4f018 */
[C---:B------:R-:W-:Y:S01]  /*6290*/  FMUL.FTZ R124, R0.reuse, R147 ;  /* 0x00000093007c7220 */ /* 0x040fe20000410000 */
[----:B------:R-:W-:Y:S01]  /*62a0*/  FMUL.FTZ R134, R0, R166 ;  /* 0x000000a600867220 */ /* 0x000fe20000410000 */
[----:B------:R-:W-:Y:S01]  /*62b0*/  @UP1 ULDC UR7, c[0x0][0x44c] ;  /* 0x0001130000071ab9 */ /* 0x000fe20000000800 */
[----:B------:R-:W-:-:S02]  /*62c0*/  IMAD.MOV.U32 R147, RZ, RZ, R5 ;  /* 0x000000ffff937224 */ /* 0x000fc400078e0005 */
[----:B------:R-:W-:Y:S01]  /*62d0*/  FMUL.FTZ R12, R0, R123 ;  /* 0x0000007b000c7220 */ /* 0x000fe20000410000 */
[----:B------:R-:W-:Y:S02]  /*62e0*/  IMAD.SHL.U32 R166, R8, 0x80, RZ ;  /* 0x0000008008a67824 */ /* 0x000fe400078e00ff */
[C---:B------:R-:W-:Y:S01]  /*62f0*/  FMUL.FTZ R123, R0.reuse, R146 ;  /* 0x00000092007b7220 */ /* 0x040fe20000410000 */
[C---:B0-----:R-:W-:Y:S01]  /*6300*/  FMUL.FTZ R11, R0.reuse, R122 ;  /* 0x0000007a000b7220 */ /* 0x041fe20000410000 */
[C---:B------:R-:W-:Y:S01]  /*6310*/  FMUL.FTZ R146, R0.reuse, R148 ;  /* 0x0000009400927220 */ /* 0x040fe20000410000 */
[----:B------:R-:W-:Y:S01]  /*6320*/  FMUL.FTZ R122, R0, R143 ;  /* 0x0000008f007a7220 */ /* 0x000fe20000410000 */
[----:B------:R-:W-:Y:S01]  /*6330*/  @P1 IMAD.HI.U32 R142, R5, UR7, RZ ;  /* 0x00000007058e1c27 */ /* 0x000fe2000f8e00ff */
[----:B------:R-:W-:-:S03]  /*6340*/  @UP1 ULDC UR7, c[0x0][0x450] ;  /* 0x0001140000071ab9 */ /* 0x000fc60000000800 */
[----:B------:R-:W-:Y:S01]  /*6350*/  FMUL.FTZ R148, R0, R149 ;  /* 0x0000009500947220 */ /* 0x000fe20000410000 */
[----:B------:R-:W-:Y:S01]  /*6360*/  IADD3 R143, -R166, 0x1, RZ ;  /* 0x00000001a68f7810 */ /* 0x000fe20007ffe1ff */
[C---:B------:R-:W-:Y:S01]  /*6370*/  FMUL.FTZ R13, R0.reuse, R126 ;  /* 0x0000007e000d7220 */ /* 0x040fe20000410000 */
[----:B------:R-:W-:Y:S01]  /*6380*/  @P2 SHF.R.U32.HI R147, RZ, UR7, R142 ;  /* 0x00000007ff932c19 */ /* 0x000fe2000801168e */
[C---:B------:R-:W-:Y:S01]  /*6390*/  FMUL.FTZ R14, R0.reuse, R127 ;  /* 0x0000007f000e7220 */ /* 0x040fe20000410000 */
[C---:B------:R-:W-:Y:S01]  /*63a0*/  FMUL.FTZ R126, R0.reuse, R151 ;  /* 0x00000097007e7220 */ /* 0x040fe20000410000 */
[----:B------:R-:W-:Y:S01]  /*63b0*/  UISETP.NE.AND UP0, UPT, UR43, URZ, UPT ;  /* 0x0000003f2b00728c */ /* 0x000fe2000bf05270 */
[C---:B------:R-:W-:Y:S01]  /*63c0*/  FMUL.FTZ R186, R0.reuse, R128 ;  /* 0x0000008000ba7220 */ /* 0x040fe20000410000 */
[----:B------:R-:W0:Y:S01]  /*63d0*/  SHFL.IDX PT, R149, R147, RZ, 0x1c1f ;  /* 0x001c1fff93957589 */ /* 0x000e2200000e0000 */
        /* <DEDUP_REMOVED lines=14> */
[----:B------:R-:W-:Y:S01]  /*64c0*/  ULEA UR6, UR31, UR36, 0x3 ;  /* 0x000000241f067291 */ /* 0x000fe2000f8e183f */
        /* <DEDUP_REMOVED lines=35> */
[----:B------:R-:W-:Y:S01]  /*6700*/  PLOP3.LUT P1, PT, PT, PT, UP0, 0x40, 0x0 ;  /* 0x000000000000781c */ /* 0x000fe20003f2e808 */
[----:B------:R-:W-:Y:S01]  /*6710*/  UMOV UR7, UR45 ;  /* 0x0000002d00077c82 */ /* 0x000fe20008000000 */
[----:B------:R-:W2:Y:S01]  /*6720*/  MUFU.TANH R22, R22 ;  /* 0x0000001600167308 */ /* 0x000ea20000002400 */
[----:B------:R-:W-:Y:S01]  /*6730*/  UPRMT UR6, UR29, 0x654, UR6 ;  /* 0x000006541d067896 */ /* 0x000fe20008000006 */
[----:B------:R-:W-:-:S04]  /*6740*/  IMAD R145, R16, UR7, R145 ;  /* 0x0000000710917c24 */ /* 0x000fc8000f8e0291 */
[----:B-1----:R-:W-:Y:S02]  /*6750*/  IMAD.IADD R145, R145, 0x1, -R132 ;  /* 0x0000000191917824 */ /* 0x002fe400078e0a84 */
[----:B------:R-:W1:Y:S02]  /*6760*/  MUFU.TANH R23, R23 ;  /* 0x0000001700177308 */ /* 0x000e640000002400 */
[C---:B------:R-:W-:Y:S01]  /*6770*/  VIADD R174, R145.reuse, UR50 ;  /* 0x0000003291ae7c36 */ /* 0x040fe20008000000 */
[----:B------:R-:W-:Y:S01]  /*6780*/  SYNCS.ARRIVE.TRANS64.RED.A1T0 RZ, [UR6], RZ ;  /* 0x000000ffffff79a7 */ /* 0x000fe20008100406 */
[----:B------:R-:W-:Y:S02]  /*6790*/  VIADD R177, R145, UR32 ;  /* 0x0000002091b17c36 */ /* 0x000fe40008000000 */
[--C-:B0-----:R-:W-:Y:S02]  /*67a0*/  IMAD.IADD R170, R174, 0x1, R149.reuse ;  /* 0x00000001aeaa7824 */ /* 0x101fe400078e0295 */
[----:B------:R-:W0:Y:S01]  /*67b0*/  MUFU.TANH R11, R11 ;  /* 0x0000000b000b7308 */ /* 0x000e220000002400 */
[----:B------:R-:W-:-:S07]  /*67c0*/  IMAD.IADD R172, R177, 0x1, R149 ;  /* 0x00000001b1ac7824 */ /* 0x000fce00078e0295 */
[----:B------:R-:W3:Y:S08]  /*67d0*/  MUFU.TANH R12, R12 ;  /* 0x0000000c000c7308 */ /* 0x000ef00000002400 */
        /* <DEDUP_REMOVED lines=69> */
[----:B------:R-:W1:Y:S02]  /*6c30*/  @P1 LDC.64 R144, c[0x0][0x9e8] ;  /* 0x00027a00ff901b82 */ /* 0x000e640000000a00 */
[----:B-1----:R-:W-:-:S05]  /*6c40*/  @P1 IMAD.HI.U32 R144, R149, R144, RZ ;  /* 0x0000009095901227 */ /* 0x002fca00078e00ff */
[----:B------:R-:W-:-:S04]  /*6c50*/  @P1 SHF.R.U32.HI R149, RZ, R145, R144 ;  /* 0x00000091ff951219 */ /* 0x000fc80000011690 */
[----:B------:R-:W-:Y:S01]  /*6c60*/  LOP3.LUT R149, RZ, R149, RZ, 0x33, !PT ;  /* 0x00000095ff957212 */ /* 0x000fe200078e33ff */
[----:B------:R-:W-:Y:S06]  /*6c70*/  BRA `(.L_x_4976) ;  /* 0x0000000000147947 */ /* 0x000fec0003800000 */
.L_x_4975:
[----:B------:R-:W-:-:S05]  /*6c80*/  IMAD.U32 R152, RZ, RZ, UR49 ;  /* 0x00000031ff987e24 */ /* 0x000fca000f8e00ff */
[----:B------:R-:W-:-:S13]  /*6c90*/  ISETP.NE.AND P1, PT, R152, 0x1, PT ;  /* 0x000000019800780c */ /* 0x000fda0003f25270 */
[----:B------:R-:W1:Y:S02]  /*6ca0*/  @P1 LDC.64 R144, c[0x0][0x9e8] ;  /* 0x00027a00ff901b82 */ /* 0x000e640000000a00 */
[----:B-1----:R-:W-:-:S05]  /*6cb0*/  @P1 IMAD.HI.U32 R144, R149, R144, RZ ;  /* 0x0000009095901227 */ /* 0x002fca00078e00ff */
[----:B------:R-:W-:-:S07]  /*6cc0*/  @P1 SHF.R.U32.HI R149, RZ, R145, R144 ;  /* 0x00000091ff951219 */ /* 0x000fce0000011690 */
.L_x_4976:
[----:B------:R-:W-:Y:S05]  /*6cd0*/  BSYNC B0 ;  /* 0x0000000000007941 */ /* 0x000fea0003800000 */
.L_x_4974:
[----:B------:R-:W-:-:S04]  /*6ce0*/  IMAD R149, R149, R152, -R166 ;  /* 0x0000009895957224 */ /* 0x000fc800078e0aa6 */
[----:B------:R-:W-:-:S05]  /*6cf0*/  IMAD R149, R2, -0x2, R149 ;  /* 0xfffffffe02957824 */ /* 0x000fca00078e0295 */
[----:B------:R-:W-:Y:S02]  /*6d00*/  VIADDMNMX R170, R149, R152, R170, PT ;  /* 0x0000009895aa7246 */ /* 0x000fe400038001aa */
[----:B------:R-:W-:-:S07]  /*6d10*/  VIMNMX R172, R172, R149, !PT ;  /* 0x00000095acac7248 */ /* 0x000fce0007fe0100 */
.L_x_4973:
[----:B------:R-:W-:Y:S01]  /*6d20*/  ISETP.GT.AND P1, PT, R8, -0x1, PT ;  /* 0xffffffff0800780c */ /* 0x000fe20003f24270 */
[----:B------:R-:W1:Y:S01]  /*6d30*/  SHFL.IDX PT, R181, R147, 0x1, 0x1c1f ;  /* 0x003c1f0093b57f89 */ /* 0x000e6200000e0000 */
[----:B------:R-:W-:Y:S02]  /*6d40*/  UISETP.NE.AND UP0, UPT, UR43, URZ, UPT ;  /* 0x0000003f2b00728c */ /* 0x000fe4000bf05270 */
[C---:B------:R-:W-:Y:S02]  /*6d50*/  ISETP.GT.AND P6, PT, R172.reuse, RZ, P1 ;  /* 0x000000ffac00720c */ /* 0x040fe40000fc4270 */
[C---:B------:R-:W-:Y:S02]  /*6d60*/  ISETP.GT.AND P2, PT, R172.reuse, 0x1, P1 ;  /* 0x00000001ac00780c */ /* 0x040fe40000f44270 */
[----:B------:R-:W-:Y:S02]  /*6d70*/  ISETP.GT.AND P3, PT, R172, 0x8, P1 ;  /* 0x00000008ac00780c */ /* 0x000fe40000f64270 */
[----:B------:R-:W-:-:S02]  /*6d80*/  ISETP.LT.OR P6, PT, R170, 0x1, P6 ;  /* 0x00000001aa00780c */ /* 0x000fc400037c1670 */
[C---:B------:R-:W-:Y:S02]  /*6d90*/  ISETP.LT.OR P2, PT, R170.reuse, 0x2, P2 ;  /* 0x00000002aa00780c */ /* 0x040fe40001741670 */
[----:B------:R-:W-:Y:S02]  /*6da0*/  ISETP.LT.OR P3, PT, R170, 0x9, P3 ;  /* 0x00000009aa00780c */ /* 0x000fe40001f61670 */
[C---:B------:R-:W-:Y:S02]  /*6db0*/  ISETP.GT.AND P5, PT, R172.reuse, 0x9, P1 ;  /* 0x00000009ac00780c */ /* 0x040fe40000fa4270 */
[----:B------:R-:W-:Y:S02]  /*6dc0*/  ISETP.GT.AND P4, PT, R172, 0x10, P1 ;  /* 0x00000010ac00780c */ /* 0x000fe40000f84270 */
[----:B------:R-:W-:Y:S02]  /*6dd0*/  FSEL R167, R22, -INF , !P6 ;  /* 0xff80000016a77808 */ /* 0x000fe40007000000 */
[----:B------:R-:W-:-:S02]  /*6de0*/  FSEL R171, R23, -INF , !P2 ;  /* 0xff80000017ab7808 */ /* 0x000fc40005000000 */
[C---:B------:R-:W-:Y:S01]  /*6df0*/  ISETP.GT.AND P6, PT, R172.reuse, 0x11, P1 ;  /* 0x00000011ac00780c */ /* 0x040fe20000fc4270 */
[----:B-1----:R-:W-:Y:S01]  /*6e00*/  IMAD.IADD R177, R177, 0x1, R181 ;  /* 0x00000001b1b17824 */ /* 0x002fe200078e02b5 */
[----:B------:R-:W-:Y:S02]  /*6e10*/  ISETP.GT.AND P2, PT, R172, 0x18, P1 ;  /* 0x00000018ac00780c */ /* 0x000fe40000f44270 */
[----:B------:R-:W-:Y:S02]  /*6e20*/  FSEL R169, R184, -INF , !P3 ;  /* 0xff800000b8a97808 */ /* 0x000fe40005800000 */
[----:B------:R-:W-:Y:S02]  /*6e30*/  ISETP.GT.AND P3, PT, R172, 0x19, P1 ;  /* 0x00000019ac00780c */ /* 0x000fe40000f64270 */
[C---:B------:R-:W-:Y:S02]  /*6e40*/  ISETP.LT.OR P5, PT, R170.reuse, 0xa, P5 ;  /* 0x0000000aaa00780c */ /* 0x040fe40002fa1670 */
[----:B------:R-:W-:-:S02]  /*6e50*/  ISETP.LT.OR P4, PT, R170, 0x11, P4 ;  /* 0x00000011aa00780c */ /* 0x000fc40002781670 */
[C---:B------:R-:W-:Y:S02]  /*6e60*/  ISETP.LT.OR P6, PT, R170.reuse, 0x12, P6 ;  /* 0x00000012aa00780c */ /* 0x040fe400037c1670 */
[C---:B------:R-:W-:Y:S02]  /*6e70*/  ISETP.LT.OR P2, PT, R170.reuse, 0x19, P2 ;  /* 0x00000019aa00780c */ /* 0x040fe40001741670 */
[----:B------:R-:W-:Y:S02]  /*6e80*/  ISETP.LT.OR P3, PT, R170, 0x1a, P3 ;  /* 0x0000001aaa00780c */ /* 0x000fe40001f61670 */
[----:B0-----:R-:W-:Y:S02]  /*6e90*/  FSEL R185, R185, -INF , !P5 ;  /* 0xff800000b9b97808 */ /* 0x001fe40006800000 */
[----:B------:R-:W-:Y:S02]  /*6ea0*/  FSEL R179, R186, -INF , !P4 ;  /* 0xff800000bab37808 */ /* 0x000fe40006000000 */
[----:B------:R-:W-:-:S02]  /*6eb0*/  ISETP.GT.AND P5, PT, R172, 0x20, P1 ;  /* 0x00000020ac00780c */ /* 0x000fc40000fa4270 */
[C---:B------:R-:W-:Y:S02]  /*6ec0*/  ISETP.GT.AND P4, PT, R172.reuse, 0x21, P1 ;  /* 0x00000021ac00780c */ /* 0x040fe40000f84270 */
[----:B------:R-:W-:Y:S02]  /*6ed0*/  FSEL R187, R187, -INF , !P6 ;  /* 0xff800000bbbb7808 */ /* 0x000fe40007000000 */
[----:B------:R-:W-:Y:S02]  /*6ee0*/  FSEL R189, R189, -INF , !P2 ;  /* 0xff800000bdbd7808 */ /* 0x000fe40005000000 */
[C---:B------:R-:W-:Y:S02]  /*6ef0*/  ISETP.GT.AND P6, PT, R172.reuse, 0x28, P1 ;  /* 0x00000028ac00780c */ /* 0x040fe40000fc4270 */
[----:B------:R-:W-:Y:S02]  /*6f00*/  ISETP.GT.AND P2, PT, R172, 0x29, P1 ;  /* 0x00000029ac00780c */ /* 0x000fe40000f44270 */
[----:B------:R-:W-:-:S02]  /*6f10*/  FSEL R173, R188, -INF , !P3 ;  /* 0xff800000bcad7808 */ /* 0x000fc40005800000 */
[----:B------:R-:W-:Y:S02]  /*6f20*/  ISETP.GT.AND P3, PT, R172, 0x30, P1 ;  /* 0x00000030ac00780c */ /* 0x000fe40000f64270 */
[C---:B------:R-:W-:Y:S02]  /*6f30*/  ISETP.LT.OR P5, PT, R170.reuse, 0x21, P5 ;  /* 0x00000021aa00780c */ /* 0x040fe40002fa1670 */
[C---:B------:R-:W-:Y:S02]  /*6f40*/  ISETP.LT.OR P4, PT, R170.reuse, 0x22, P4 ;  /* 0x00000022aa00780c */ /* 0x040fe40002781670 */
[C---:B------:R-:W-:Y:S02]  /*6f50*/  ISETP.LT.OR P6, PT, R170.reuse, 0x29, P6 ;  /* 0x00000029aa00780c */ /* 0x040fe400037c1670 */
[C---:B------:R-:W-:Y:S02]  /*6f60*/  ISETP.LT.OR P2, PT, R170.reuse, 0x2a, P2 ;  /* 0x0000002aaa00780c */ /* 0x040fe40001741670 */
[----:B------:R-:W-:-:S02]  /*6f70*/  ISETP.LT.OR P3, PT, R170, 0x31, P3 ;  /* 0x00000031aa00780c */ /* 0x000fc40001f61670 */
[----:B------:R-:W-:Y:S02]  /*6f80*/  FSEL R191, R191, -INF , !P5 ;  /* 0xff800000bfbf7808 */ /* 0x000fe40006800000 */
[----:B------:R-:W-:Y:S02]  /*6f90*/  FSEL R175, R190, -INF , !P4 ;  /* 0xff800000beaf7808 */ /* 0x000fe40006000000 */
[C---:B------:R-:W-:Y:S02]  /*6fa0*/  ISETP.GT.AND P5, PT, R172.reuse, 0x31, P1 ;  /* 0x00000031ac00780c */ /* 0x040fe40000fa4270 */
[----:B------:R-:W-:Y:S02]  /*6fb0*/  ISETP.GT.AND P4, PT, R172, 0x38, P1 ;  /* 0x00000038ac00780c */ /* 0x000fe40000f84270 */
[----:B------:R-:W-:Y:S02]  /*6fc0*/  FSEL R193, R193, -INF , !P6 ;  /* 0xff800000c1c17808 */ /* 0x000fe40007000000 */
[----:B------:R-:W-:-:S02]  /*6fd0*/  FSEL R152, R192, -INF , !P2 ;  /* 0xff800000c0987808 */ /* 0x000fc40005000000 */
[C---:B------:R-:W-:Y:S02]  /*6fe0*/  ISETP.GT.AND P6, PT, R172.reuse, 0x39, P1 ;  /* 0x00000039ac00780c */ /* 0x040fe40000fc4270 */
        /* <DEDUP_REMOVED lines=8> */
[----:B------:R-:W-:Y:S02]  /*7070*/  FSEL R147, R195, -INF , !P5 ;  /* 0xff800000c3937808 */ /* 0x000fe40006800000 */
[----:B------:R-:W-:Y:S02]  /*7080*/  FSEL R144, R146, -INF , !P4 ;  /* 0xff80000092907808 */ /* 0x000fe40006000000 */
[----:B------:R-:W-:-:S02]  /*7090*/  ISETP.GT.AND P5, PT, R172, 0x48, P1 ;  /* 0x00000048ac00780c */ /* 0x000fc40000fa4270 */
[----:B------:R-:W-:Y:S02]  /*70a0*/  ISETP.GT.AND P4, PT, R172, 0x49, P1 ;  /* 0x00000049ac00780c */ /* 0x000fe40000f84270 */
        /* <DEDUP_REMOVED lines=13> */
[----:B------:R-:W-:Y:S02]  /*7180*/  ISETP.GT.AND P4, PT, R172, 0x60, P1 ;  /* 0x00000060ac00780c */ /* 0x000fe40000f84270 */
[----:B------:R-:W-:Y:S02]  /*7190*/  FSEL R153, R155, -INF , !P6 ;  /* 0xff8000009b997808 */ /* 0x000fe40007000000 */
[----:B------:R-:W-:Y:S02]  /*71a0*/  FSEL R154, R156, -INF , !P2 ;  /* 0xff8000009c9a7808 */ /* 0x000fe40005000000 */
[----:B------:R-:W-:-:S02]  /*71b0*/  ISETP.GT.AND P2, PT, R172, 0x68, P1 ;  /* 0x00000068ac00780c */ /* 0x000fc40000f44270 */
[----:B------:R-:W-:Y:S02]  /*71c0*/  FSEL R155, R157, -INF , !P3 ;  /* 0xff8000009d9b7808 */ /* 0x000fe40005800000 */
[----:B------:R-:W-:Y:S02]  /*71d0*/  ISETP.GT.AND P3, PT, R172, 0x69, P1 ;  /* 0x00000069ac00780c */ /* 0x000fe40000f64270 */
[C---:B------:R-:W-:Y:S02]  /*71e0*/  ISETP.LT.OR P4, PT, R170.reuse, 0x61, P4 ;  /* 0x00000061aa00780c */ /* 0x040fe40002781670 */
[C---:B------:R-:W-:Y:S02]  /*71f0*/  ISETP.LT.OR P2, PT, R170.reuse, 0x69, P2 ;  /* 0x00000069aa00780c */ /* 0x040fe40001741670 */
[----:B------:R-:W-:Y:S02]  /*7200*/  ISETP.LT.OR P3, PT, R170, 0x6a, P3 ;  /* 0x0000006aaa00780c */ /* 0x000fe40001f61670 */
[----:B------:R-:W-:-:S02]  /*7210*/  ISETP.GT.AND P5, PT, R172, 0x59, P1 ;  /* 0x00000059ac00780c */ /* 0x000fc40000fa4270 */
[----:B------:R-:W-:Y:S02]  /*7220*/  FSEL R157, R159, -INF , !P4 ;  /* 0xff8000009f9d7808 */ /* 0x000fe40006000000 */
[----:B------:R-:W-:Y:S02]  /*7230*/  ISETP.GT.AND P6, PT, R172, 0x61, P1 ;  /* 0x00000061ac00780c */ /* 0x000fe40000fc4270 */
[----:B------:R-:W-:Y:S02]  /*7240*/  FSEL R159, R161, -INF , !P2 ;  /* 0xff800000a19f7808 */ /* 0x000fe40005000000 */
[----:B------:R-:W-:Y:S02]  /*7250*/  FSEL R161, R162, -INF , !P3 ;  /* 0xff800000a2a17808 */ /* 0x000fe40005800000 */
[----:B------:R-:W-:Y:S02]  /*7260*/  ISETP.LT.OR P5, PT, R170, 0x5a, P5 ;  /* 0x0000005aaa00780c */ /* 0x000fe40002fa1670 */
[----:B------:R-:W-:-:S02]  /*7270*/  PLOP3.LUT P3, PT, PT, PT, UP0, 0x40, 0x0 ;  /* 0x000000000000781c */ /* 0x000fc40003f6e808 */
[----:B------:R-:W-:Y:S02]  /*7280*/  ISETP.LT.OR P6, PT, R170, 0x62, P6 ;  /* 0x00000062aa00780c */ /* 0x000fe400037c1670 */
[----:B------:R-:W-:Y:S02]  /*7290*/  FSEL R156, R158, -INF , !P5 ;  /* 0xff8000009e9c7808 */ /* 0x000fe40006800000 */
[C---:B------:R-:W-:Y:S02]  /*72a0*/  ISETP.GT.AND P5, PT, R172.reuse, 0x70, P1 ;  /* 0x00000070ac00780c */ /* 0x040fe40000fa4270 */
[----:B------:R-:W-:Y:S02]  /*72b0*/  ISETP.GT.AND P4, PT, R172, 0x71, P1 ;  /* 0x00000071ac00780c */ /* 0x000fe40000f84270 */
[----:B------:R-:W-:Y:S01]  /*72c0*/  FSEL R158, R160, -INF , !P6 ;  /* 0xff800000a09e7808 */ /* 0x000fe20007000000 */
[----:B------:R-:W-:Y:S01]  /*72d0*/  IMAD.IADD R160, R174, 0x1, R181 ;  /* 0x00000001aea07824 */ /* 0x000fe200078e02b5 */
[----:B------:R-:W-:-:S02]  /*72e0*/  ISETP.GT.AND P6, PT, R172, 0x78, P1 ;  /* 0x00000078ac00780c */ /* 0x000fc40000fc4270 */
[----:B------:R-:W-:Y:S02]  /*72f0*/  ISETP.GT.AND P2, PT, R172, 0x79, P1 ;  /* 0x00000079ac00780c */ /* 0x000fe40000f44270 */
[C---:B------:R-:W-:Y:S02]  /*7300*/  ISETP.LT.OR P5, PT, R170.reuse, 0x71, P5 ;  /* 0x00000071aa00780c */ /* 0x040fe40002fa1670 */
[C---:B------:R-:W-:Y:S02]  /*7310*/  ISETP.LT.OR P4, PT, R170.reuse, 0x72, P4 ;  /* 0x00000072aa00780c */ /* 0x040fe40002781670 */
[C---:B------:R-:W-:Y:S02]  /*7320*/  ISETP.LT.OR P6, PT, R170.reuse, 0x79, P6 ;  /* 0x00000079aa00780c */ /* 0x040fe400037c1670 */
[----:B------:R-:W-:Y:S02]  /*7330*/  ISETP.LT.OR P2, PT, R170, 0x7a, P2 ;  /* 0x0000007aaa00780c */ /* 0x000fe40001741670 */
[----:B------:R-:W-:-:S02]  /*7340*/  FSEL R162, R163, -INF , !P5 ;  /* 0xff800000a3a27808 */ /* 0x000fc40006800000 */
        /* <DEDUP_REMOVED lines=17> */
.L_x_4979:
[----:B------:R-:W-:-:S05]  /*7460*/  IMAD.U32 R168, RZ, RZ, UR49 ;  /* 0x00000031ffa87e24 */ /* 0x000fca000f8e00ff */
[----:B------:R-:W-:-:S13]  /*7470*/  ISETP.NE.AND P2, PT, R168, 0x1, PT ;  /* 0x00000001a800780c */ /* 0x000fda0003f45270 */
[----:B------:R-:W0:Y:S02]  /*7480*/  @P2 LDC.64 R22, c[0x0][0x9e8] ;  /* 0x00027a00ff162b82 */ /* 0x000e240000000a00 */
[----:B0-----:R-:W-:-:S05]  /*7490*/  @P2 IMAD.HI.U32 R22, R181, R22, RZ ;  /* 0x00000016b5162227 */ /* 0x001fca00078e00ff */
[----:B------:R-:W-:-:S07]  /*74a0*/  @P2 SHF.R.U32.HI R181, RZ, R23, R22 ;  /* 0x00000017ffb52219 */ /* 0x000fce0000011616 */
.L_x_4980:
[----:B------:R-:W-:Y:S05]  /*74b0*/  BSYNC B0 ;  /* 0x0000000000007941 */ /* 0x000fea0003800000 */
.L_x_4978:
[----:B------:R-:W-:-:S04]  /*74c0*/  IMAD R181, R181, R168, -R166 ;  /* 0x000000a8b5b57224 */ /* 0x000fc800078e0aa6 */
[----:B------:R-:W-:-:S05]  /*74d0*/  IMAD R181, R2, -0x2, R181 ;  /* 0xfffffffe02b57824 */ /* 0x000fca00078e02b5 */
[----:B------:R-:W-:Y:S02]  /*74e0*/  VIADDMNMX R160, R181, R168, R160, PT ;  /* 0x000000a8b5a07246 */ /* 0x000fe400038001a0 */
[----:B------:R-:W-:-:S07]  /*74f0*/  VIMNMX R177, R177, R181, !PT ;  /* 0x000000b5b1b17248 */ /* 0x000fce0007fe0100 */
.L_x_4977:
[----:B------:R-:W-:Y:S01]  /*7500*/  FMNMX.FTZ R22, R167, R10, !PT ;  /* 0x0000000aa7167209 */ /* 0x000fe20007810000 */
[----:B------:R-:W-:Y:S01]  /*7510*/  UMOV UR6, UR48 ;  /* 0x0000003000067c82 */ /* 0x000fe20008000000 */
[----:B------:R-:W-:Y:S01]  /*7520*/  ISETP.GT.AND P5, PT, R177, 0x10, P1 ;  /* 0x00000010b100780c */ /* 0x000fe20000fa4270 */
[----:B------:R-:W-:Y:S01]  /*7530*/  IMAD.U32 R183, RZ, RZ, UR6 ;  /* 0x00000006ffb77e24 */ /* 0x000fe2000f8e00ff */
[----:B------:R-:W-:Y:S02]  /*7540*/  FMNMX.FTZ R22, R171, R22, !PT ;  /* 0x00000016ab167209 */ /* 0x000fe40007810000 */
[----:B------:R-:W-:Y:S02]  /*7550*/  ISETP.LT.OR P5, PT, R160, 0x11, P5 ;  /* 0x00000011a000780c */ /* 0x000fe40002fa1670 */
[----:B------:R-:W-:Y:S02]  /*7560*/  FMNMX.FTZ R22, R169, R22, !PT ;  /* 0x00000016a9167209 */ /* 0x000fe40007810000 */
[----:B------:R-:W-:-:S02]  /*7570*/  FSEL R15, R15, -INF , !P5 ;  /* 0xff8000000f0f7808 */ /* 0x000fc40006800000 */
[----:B------:R-:W-:Y:S02]  /*7580*/  FMNMX.FTZ R22, R185, R22, !PT ;  /* 0x00000016b9167209 */ /* 0x000fe40007810000 */
[----:B------:R-:W-:Y:S02]  /*7590*/  ISETP.GT.AND P5, PT, R177, 0x20, P1 ;  /* 0x00000020b100780c */ /* 0x000fe40000fa4270 */
        /* <DEDUP_REMOVED lines=9> */
[----:B------:R-:W-:-:S02]  /*7630*/  FSEL R21, R21, -INF , !P5 ;  /* 0xff80000015157808 */ /* 0x000fc40006800000 */
[----:B------:R-:W-:Y:S02]  /*7640*/  FMNMX.FTZ R22, R175, R22, !PT ;  /* 0x00000016af167209 */ /* 0x000fe40007810000 */
[----:B------:R-:W-:Y:S02]  /*7650*/  ISETP.GT.AND P5, PT, R177, RZ, P1 ;  /* 0x000000ffb100720c */ /* 0x000fe40000fa4270 */
[----:B------:R-:W-:Y:S02]  /*7660*/  FMNMX.FTZ R23, R193, R22, !PT ;  /* 0x00000016c1177209 */ /* 0x000fe40007810000 */
[----:B------:R-:W-:Y:S02]  /*7670*/  FSEL R14, R14, -INF , !P4 ;  /* 0xff8000000e0e7808 */ /* 0x000fe40006000000 */
[----:B------:R-:W-:Y:S02]  /*7680*/  FMNMX.FTZ R22, R152, R23, !PT ;  /* 0x0000001798167209 */ /* 0x000fe40007810000 */
[----:B------:R-:W-:-:S02]  /*7690*/  ISETP.LT.OR P3, PT, R160, 0x9, P3 ;  /* 0x00000009a000780c */ /* 0x000fc40001f61670 */
        /* <DEDUP_REMOVED lines=9> */
[----:B------:R-:W-:Y:S02]  /*7730*/  ISETP.LT.OR P2, PT, R160, 0x2, P2 ;  /* 0x00000002a000780c */ /* 0x000fe40001741670 */
[----:B------:R-:W-:Y:S02]  /*7740*/  FMNMX.FTZ R23, R148, R23, !PT ;  /* 0x0000001794177209 */ /* 0x000fe40007810000 */
[----:B------:R-:W-:-:S02]  /*7750*/  FSEL R178, R11, -INF , !P5 ;  /* 0xff8000000bb27808 */ /* 0x000fc40006800000 */
[----:B------:R-:W-:Y:S02]  /*7760*/  FMNMX.FTZ R22, R150, R23, !PT ;  /* 0x0000001796167209 */ /* 0x000fe40007810000 */
[----:B------:R-:W-:Y:S02]  /*7770*/  FSEL R12, R12, -INF , !P2 ;  /* 0xff8000000c0c7808 */ /* 0x000fe40005000000 */
        /* <DEDUP_REMOVED lines=18> */
[----:B0-----:R-:W-:Y:S02]  /*78a0*/  FMNMX.FTZ R166, R23, R22, !PT ;  /* 0x0000001617a67209 */ /* 0x001fe40007810000 */
[----:B------:R-:W-:Y:S02]  /*78b0*/  FSEL R23, R13, -INF , !P3 ;  /* 0xff8000000d177808 */ /* 0x000fe40005800000 */
[----:B------:R-:W-:Y:S01]  /*78c0*/  ISETP.GT.AND P3, PT, R177, 0x18, P1 ;  /* 0x00000018b100780c */ /* 0x000fe20000f64270 */
[----:B------:R-:W0:Y:S03]  /*78d0*/  SHFL.BFLY PT, R181, R166, 0x1, 0x1f ;  /* 0x0c201f00a6b57f89 */ /* 0x000e2600000e0000 */
[----:B------:R-:W-:-:S04]  /*78e0*/  ISETP.LT.OR P3, PT, R160, 0x19, P3 ;  /* 0x00000019a000780c */ /* 0x000fc80001f61670 */
[----:B------:R-:W-:Y:S02]  /*78f0*/  FSEL R19, R19, -INF , !P3 ;  /* 0xff80000013137808 */ /* 0x000fe40005800000 */
[----:B------:R-:W-:-:S04]  /*7900*/  ISETP.GT.AND P3, PT, R177, 0x28, P1 ;  /* 0x00000028b100780c */ /* 0x000fc80000f64270 */
[----:B------:R-:W-:-:S04]  /*7910*/  ISETP.LT.OR P3, PT, R160, 0x29, P3 ;  /* 0x00000029a000780c */ /* 0x000fc80001f61670 */
[----:B------:R-:W-:Y:S02]  /*7920*/  FSEL R121, R121, -INF , !P3 ;  /* 0xff80000079797808 */ /* 0x000fe40005800000 */
[----:B------:R-:W-:-:S04]  /*7930*/  ISETP.GT.AND P3, PT, R177, 0x31, P1 ;  /* 0x00000031b100780c */ /* 0x000fc80000f64270 */
[----:B------:R-:W-:Y:S02]  /*7940*/  ISETP.LT.OR P3, PT, R160, 0x32, P3 ;  /* 0x00000032a000780c */ /* 0x000fe40001f61670 */
[----:B0-----:R-:W-:Y:S02]  /*7950*/  FMNMX.FTZ R22, R166, R181, !PT ;  /* 0x000000b5a6167209 */ /* 0x001fe40007810000 */
[----:B------:R-:W-:Y:S02]  /*7960*/  FSEL R124, R124, -INF , !P3 ;  /* 0xff8000007c7c7808 */ /* 0x000fe40005800000 */
[C---:B------:R-:W-:Y:S01]  /*7970*/  FSETP.NEU.FTZ.AND P6, PT, R22.reuse, -INF , PT ;  /* 0xff8000001600780b */ /* 0x040fe20003fdd000 */
[----:B------:R-:W-:-:S01]  /*7980*/  FFMA.FTZ R168, R22, R183, -8 ;  /* 0xc100000016a87423 */ /* 0x000fc200000100b7 */
[----:B------:R-:W-:-:S04]  /*7990*/  ISETP.GT.AND P3, PT, R177, 0x41, P1 ;  /* 0x00000041b100780c */ /* 0x000fc80000f64270 */
[----:B------:R-:W-:Y:S02]  /*79a0*/  FSEL R166, R168, RZ, P6 ;  /* 0x000000ffa8a67208 */ /* 0x000fe40003000000 */
[----:B------:R-:W-:Y:S02]  /*79b0*/  FSEL R168, R18, -INF , !P2 ;  /* 0xff80000012a87808 */ /* 0x000fe40005000000 */
[----:B------:R-:W-:Y:S01]  /*79c0*/  ISETP.GT.AND P2, PT, R177, 0x21, P1 ;  /* 0x00000021b100780c */ /* 0x000fe20000f44270 */
[----:B------:R-:W-:-:S01]  /*79d0*/  FFMA.FTZ R13, R169, UR6, -R166 ;  /* 0x00000006a90d7c23 */ /* 0x000fc200080108a6 */
[----:B------:R-:W-:Y:S01]  /*79e0*/  FSEL R169, R20, -INF , !P4 ;  /* 0xff80000014a97808 */ /* 0x000fe20006000000 */
[----:B------:R-:W-:-:S01]  /*79f0*/  FFMA.FTZ R179, R179, UR6, -R166 ;  /* 0x00000006b3b37c23 */ /* 0x000fc200080108a6 */
[----:B------:R-:W-:Y:S01]  /*7a00*/  ISETP.LT.OR P2, PT, R160, 0x22, P2 ;  /* 0x00000022a000780c */ /* 0x000fe20001741670 */
[----:B------:R0:W-:Y:S01]  /*7a10*/  MUFU.EX2 R20, R13 ;  /* 0x0000000d00147308 */ /* 0x0001e20000000800 */
[----:B------:R-:W-:Y:S01]  /*7a20*/  ISETP.GT.AND P4, PT, R177, 0x29, P1 ;  /* 0x00000029b100780c */ /* 0x000fe20000f84270 */
[--C-:B------:R-:W-:Y:S01]  /*7a30*/  FFMA.FTZ R181, R147, UR6, -R166.reuse ;  /* 0x0000000693b57c23 */ /* 0x100fe200080108a6 */
[----:B------:R-:W-:Y:S01]  /*7a40*/  FSEL R120, R120, -INF , !P2 ;  /* 0xff80000078787808 */ /* 0x000fe20005000000 */
[--C-:B------:R-:W-:Y:S01]  /*7a50*/  FFMA.FTZ R182, R144, UR6, -R166.reuse ;  /* 0x0000000690b67c23 */ /* 0x100fe200080108a6 */
[----:B------:R-:W-:Y:S01]  /*7a60*/  ISETP.GT.AND P2, PT, R177, 0x30, P1 ;  /* 0x00000030b100780c */ /* 0x000fe20000f44270 */
[--C-:B------:R-:W-:Y:S01]  /*7a70*/  FFMA.FTZ R171, R171, UR6, -R166.reuse ;  /* 0x00000006abab7c23 */ /* 0x100fe200080108a6 */
[----:B------:R-:W-:Y:S01]  /*7a80*/  ISETP.LT.OR P4, PT, R160, 0x2a, P4 ;  /* 0x0000002aa000780c */ /* 0x000fe20002781670 */
[----:B------:R1:W-:Y:S01]  /*7a90*/  MUFU.EX2 R11, R179 ;  /* 0x000000b3000b7308 */ /* 0x0003e20000000800 */
[----:B0-----:R-:W-:Y:S01]  /*7aa0*/  FMNMX.FTZ R13, R178, R9, !PT ;  /* 0x00000009b20d7209 */ /* 0x001fe20007810000 */
[--C-:B------:R-:W-:Y:S01]  /*7ab0*/  FFMA.FTZ R167, R167, UR6, -R166.reuse ;  /* 0x00000006a7a77c23 */ /* 0x100fe200080108a6 */
[----:B------:R-:W-:Y:S01]  /*7ac0*/  ISETP.LT.OR P2, PT, R160, 0x31, P2 ;  /* 0x00000031a000780c */ /* 0x000fe20001741670 */
[--C-:B------:R-:W-:Y:S01]  /*7ad0*/  FFMA.FTZ R187, R187, UR6, -R166.reuse ;  /* 0x00000006bbbb7c23 */ /* 0x100fe200080108a6 */
[----:B------:R-:W-:Y:S01]  /*7ae0*/  FMNMX.FTZ R172, R12, R13, !PT ;  /* 0x0000000d0cac7209 */ /* 0x000fe20007810000 */
[--C-:B------:R-:W-:Y:S01]  /*7af0*/  FFMA.FTZ R191, R191, UR6, -R166.reuse ;  /* 0x00000006bfbf7c23 */ /* 0x100fe200080108a6 */
[----:B------:R-:W-:Y:S01]  /*7b00*/  FSEL R170, R122, -INF , !P4 ;  /* 0xff8000007aaa7808 */ /* 0x000fe20006000000 */
[----:B------:R0:W-:Y:S01]  /*7b10*/  MUFU.EX2 R18, R171 ;  /* 0x000000ab00127308 */ /* 0x0001e20000000800 */
[----:B------:R-:W-:Y:S01]  /*7b20*/  FMNMX.FTZ R13, R23, R172, !PT ;  /* 0x000000ac170d7209 */ /* 0x000fe20007810000 */
[--C-:B-1----:R-:W-:Y:S01]  /*7b30*/  FFMA.FTZ R179, R173, UR6, -R166.reuse ;  /* 0x00000006adb37c23 */ /* 0x102fe200080108a6 */
[----:B------:R-:W-:Y:S01]  /*7b40*/  FSEL R123, R123, -INF , !P2 ;  /* 0xff8000007b7b7808 */ /* 0x000fe20005000000 */
[--C-:B------:R-:W-:Y:S01]  /*7b50*/  FFMA.FTZ R172, R189, UR6, -R166.reuse ;  /* 0x00000006bdac7c23 */ /* 0x100fe200080108a6 */
[----:B------:R-:W-:Y:S01]  /*7b60*/  FMNMX.FTZ R174, R14, R13, !PT ;  /* 0x0000000d0eae7209 */ /* 0x000fe20007810000 */
[--C-:B------:R-:W-:Y:S01]  /*7b70*/  FFMA.FTZ R175, R175, UR6, -R166.reuse ;  /* 0x00000006afaf7c23 */ /* 0x100fe200080108a6 */
[----:B------:R-:W-:Y:S01]  /*7b80*/  ISETP.GT.AND P4, PT, R177, 0x39, P1 ;  /* 0x00000039b100780c */ /* 0x000fe20000f84270 */
[--C-:B------:R-:W-:Y:S01]  /*7b90*/  FFMA.FTZ R193, R193, UR6, -R166.reuse ;  /* 0x00000006c1c17c23 */ /* 0x100fe200080108a6 */
[----:B------:R-:W-:Y:S01]  /*7ba0*/  FMNMX.FTZ R13, R15, R174, !PT ;  /* 0x000000ae0f0d7209 */ /* 0x000fe20007810000 */
[--C-:B0-----:R-:W-:Y:S01]  /*7bb0*/  FFMA.FTZ R171, R185, UR6, -R166.reuse ;  /* 0x00000006b9ab7c23 */ /* 0x101fe200080108a6 */
[----:B------:R-:W-:Y:S01]  /*7bc0*/  ISETP.GT.AND P2, PT, R177, 0x40, P1 ;  /* 0x00000040b100780c */ /* 0x000fe20000f44270 */
[--C-:B------:R-:W-:Y:S01]  /*7bd0*/  FFMA.FTZ R149, R149, UR6, -R166.reuse ;  /* 0x0000000695957c23 */ /* 0x100fe200080108a6 */
[----:B------:R-:W-:Y:S01]  /*7be0*/  FMNMX.FTZ R174, R168, R13, !PT ;  /* 0x0000000da8ae7209 */ /* 0x000fe20007810000 */
[--C-:B------:R-:W-:Y:S01]  /*7bf0*/  FFMA.FTZ R154, R154, UR6, -R166.reuse ;  /* 0x000000069a9a7c23 */ /* 0x100fe200080108a6 */
[----:B------:R-:W-:Y:S01]  /*7c00*/  FSEL R173, R125, -INF , !P5 ;  /* 0xff8000007dad7808 */ /* 0x000fe20006800000 */
[--C-:B------:R-:W-:Y:S01]  /*7c10*/  FFMA.FTZ R156, R156, UR6, -R166.reuse ;  /* 0x000000069c9c7c23 */ /* 0x100fe200080108a6 */
[----:B------:R-:W-:Y:S01]  /*7c20*/  FMNMX.FTZ R174, R19, R174, !PT ;  /* 0x000000ae13ae7209 */ /* 0x000fe20007810000 */
[----:B------:R0:W-:Y:S01]  /*7c30*/  MUFU.EX2 R125, R179 ;  /* 0x000000b3007d7308 */ /* 0x0001e20000000800 */
[----:B------:R-:W-:Y:S01]  /*7c40*/  ISETP.LT.OR P4, PT, R160, 0x3a, P4 ;  /* 0x0000003aa000780c */ /* 0x000fe20002781670 */
[----:B------:R-:W-:Y:S01]  /*7c50*/  FFMA.FTZ R158, R158, UR6, -R166 ;  /* 0x000000069e9e7c23 */ /* 0x000fe200080108a6 */
[----:B------:R-:W-:-:S02]  /*7c60*/  FMNMX.FTZ R176, R169, R174, !PT ;  /* 0x000000aea9b07209 */ /* 0x000fc40007810000 */
[----:B------:R-:W-:Y:S02]  /*7c70*/  ISETP.LT.OR P2, PT, R160, 0x41, P2 ;  /* 0x00000041a000780c */ /* 0x000fe40001741670 */
[----:B------:R-:W-:Y:S01]  /*7c80*/  FMNMX.FTZ R13, R21, R176, !PT ;  /* 0x000000b0150d7209 */ /* 0x000fe20007810000 */
[----:B------:R-:W-:Y:S01]  /*7c90*/  MUFU.EX2 R167, R167 ;  /* 0x000000a700a77308 */ /* 0x000fe20000000800 */
[----:B------:R-:W-:Y:S01]  /*7ca0*/  FSEL R174, R126, -INF , !P4 ;  /* 0xff8000007eae7808 */ /* 0x000fe20006000000 */
[----:B0-----:R-:W-:Y:S01]  /*7cb0*/  FFMA.FTZ R179, R152, UR6, -R166 ;  /* 0x0000000698b37c23 */ /* 0x001fe200080108a6 */
[----:B------:R-:W-:Y:S02]  /*7cc0*/  FMNMX.FTZ R176, R120, R13, !PT ;  /* 0x0000000d78b07209 */ /* 0x000fe40007810000 */
[----:B------:R-:W-:Y:S02]  /*7cd0*/  ISETP.GT.AND P5, PT, R177, 0x48, P1 ;  /* 0x00000048b100780c */ /* 0x000fe40000fa4270 */
[----:B------:R-:W-:Y:S01]  /*7ce0*/  FMNMX.FTZ R13, R121, R176, !PT ;  /* 0x000000b0790d7209 */ /* 0x000fe20007810000 */
[----:B------:R-:W-:Y:S01]  /*7cf0*/  MUFU.EX2 R171, R171 ;  /* 0x000000ab00ab7308 */ /* 0x000fe20000000800 */
[----:B------:R-:W-:-:S02]  /*7d00*/  FSEL R127, R127, -INF , !P2 ;  /* 0xff8000007f7f7808 */ /* 0x000fc40005000000 */
[----:B------:R-:W-:Y:S02]  /*7d10*/  FMNMX.FTZ R180, R170, R13, !PT ;  /* 0x0000000daab47209 */ /* 0x000fe40007810000 */
[----:B------:R-:W-:Y:S02]  /*7d20*/  ISETP.LT.OR P3, PT, R160, 0x42, P3 ;  /* 0x00000042a000780c */ /* 0x000fe40001f61670 */
[----:B------:R-:W-:Y:S01]  /*7d30*/  FMNMX.FTZ R13, R123, R180, !PT ;  /* 0x000000b47b0d7209 */ /* 0x000fe20007810000 */
[----:B------:R-:W-:Y:S01]  /*7d40*/  MUFU.EX2 R122, R187 ;  /* 0x000000bb007a7308 */ /* 0x000fe20000000800 */
[----:B------:R-:W-:Y:S02]  /*7d50*/  ISETP.GT.AND P4, PT, R177, 0x49, P1 ;  /* 0x00000049b100780c */ /* 0x000fe40000f84270 */
[----:B------:R-:W-:Y:S02]  /*7d60*/  FMNMX.FTZ R180, R124, R13, !PT ;  /* 0x0000000d7cb47209 */ /* 0x000fe40007810000 */
[----:B------:R-:W-:-:S02]  /*7d70*/  ISETP.LT.OR P5, PT, R160, 0x49, P5 ;  /* 0x00000049a000780c */ /* 0x000fc40002fa1670 */
[----:B------:R-:W-:Y:S01]  /*7d80*/  FMNMX.FTZ R13, R173, R180, !PT ;  /* 0x000000b4ad0d7209 */ /* 0x000fe20007810000 */
[----:B------:R-:W-:Y:S01]  /*7d90*/  MUFU.EX2 R172, R172 ;  /* 0x000000ac00ac7308 */ /* 0x000fe20000000800 */
[----:B------:R-:W-:Y:S02]  /*7da0*/  FSEL R128, R128, -INF , !P3 ;  /* 0xff80000080807808 */ /* 0x000fe40005800000 */
[----:B------:R-:W-:Y:S02]  /*7db0*/  FMNMX.FTZ R180, R174, R13, !PT ;  /* 0x0000000daeb47209 */ /* 0x000fe40007810000 */
[----:B------:R-:W-:Y:S02]  /*7dc0*/  ISETP.GT.AND P2, PT, R177, 0x50, P1 ;  /* 0x00000050b100780c */ /* 0x000fe40000f44270 */
[----:B------:R-:W-:Y:S01]  /*7dd0*/  FMNMX.FTZ R13, R127, R180, !PT ;  /* 0x000000b47f0d7209 */ /* 0x000fe20007810000 */
[----:B------:R-:W-:Y:S01]  /*7de0*/  MUFU.EX2 R126, R191 ;  /* 0x000000bf007e7308 */ /* 0x000fe20000000800 */
[----:B------:R-:W-:-:S02]  /*7df0*/  FSEL R176, R129, -INF , !P5 ;  /* 0xff80000081b07808 */ /* 0x000fc40006800000 */
[----:B------:R-:W-:Y:S02]  /*7e00*/  ISETP.LT.OR P4, PT, R160, 0x4a, P4 ;  /* 0x0000004aa000780c */ /* 0x000fe40002781670 */
[----:B------:R-:W-:Y:S02]  /*7e10*/  FMNMX.FTZ R13, R128, R13, !PT ;  /* 0x0000000d800d7209 */ /* 0x000fe40007810000 */
[----:B------:R-:W-:Y:S01]  /*7e20*/  ISETP.GT.AND P3, PT, R177, 0x51, P1 ;  /* 0x00000051b100780c */ /* 0x000fe20000f64270 */
[----:B------:R-:W-:Y:S01]  /*7e30*/  MUFU.EX2 R175, R175 ;  /* 0x000000af00af7308 */ /* 0x000fe20000000800 */
[----:B------:R-:W-:Y:S02]  /*7e40*/  ISETP.LT.OR P2, PT, R160, 0x51, P2 ;  /* 0x00000051a000780c */ /* 0x000fe40001741670 */
[----:B------:R-:W-:Y:S02]  /*7e50*/  FSEL R152, R130, -INF , !P4 ;  /* 0xff80000082987808 */ /* 0x000fe40006000000 */
[----:B------:R-:W-:-:S02]  /*7e60*/  FMNMX.FTZ R13, R176, R13, !PT ;  /* 0x0000000db00d7209 */ /* 0x000fc40007810000 */
[----:B------:R-:W-:Y:S01]  /*7e70*/  ISETP.GT.AND P5, PT, R177, 0x58, P1 ;  /* 0x00000058b100780c */ /* 0x000fe20000fa4270 */
[----:B------:R0:W-:Y:S01]  /*7e80*/  MUFU.EX2 R130, R179 ;  /* 0x000000b300827308 */ /* 0x0001e20000000800 */
[----:B------:R-:W-:Y:S02]  /*7e90*/  FSEL R131, R131, -INF , !P2 ;  /* 0xff80000083837808 */ /* 0x000fe40005000000 */
[----:B------:R-:W-:Y:S02]  /*7ea0*/  ISETP.LT.OR P3, PT, R160, 0x52, P3 ;  /* 0x00000052a000780c */ /* 0x000fe40001f61670 */
[----:B------:R-:W-:Y:S02]  /*7eb0*/  FMNMX.FTZ R180, R152, R13, !PT ;  /* 0x0000000d98b47209 */ /* 0x000fe40007810000 */
[----:B------:R-:W-:Y:S01]  /*7ec0*/  ISETP.GT.AND P4, PT, R177, 0x59, P1 ;  /* 0x00000059b100780c */ /* 0x000fe20000f84270 */
[----:B------:R-:W-:Y:S01]  /*7ed0*/  MUFU.EX2 R129, R193 ;  /* 0x000000c100817308 */ /* 0x000fe20000000800 */
[----:B------:R-:W-:-:S02]  /*7ee0*/  ISETP.LT.OR P5, PT, R160, 0x59, P5 ;  /* 0x00000059a000780c */ /* 0x000fc40002fa1670 */
[----:B------:R-:W-:Y:S02]  /*7ef0*/  FSEL R133, R133, -INF , !P3 ;  /* 0xff80000085857808 */ /* 0x000fe40005800000 */
[----:B------:R-:W-:Y:S02]  /*7f00*/  FMNMX.FTZ R180, R131, R180, !PT ;  /* 0x000000b483b47209 */ /* 0x000fe40007810000 */
[----:B------:R-:W-:Y:S01]  /*7f10*/  ISETP.GT.AND P2, PT, R177, 0x60, P1 ;  /* 0x00000060b100780c */ /* 0x000fe20000f44270 */
[----:B------:R-:W-:Y:S01]  /*7f20*/  MUFU.EX2 R149, R149 ;  /* 0x0000009500957308 */ /* 0x000fe20000000800 */
[----:B------:R-:W-:Y:S02]  /*7f30*/  FSEL R147, R134, -INF , !P5 ;  /* 0xff80000086937808 */ /* 0x000fe40006800000 */
[----:B------:R-:W-:Y:S02]  /*7f40*/  ISETP.LT.OR P4, PT, R160, 0x5a, P4 ;  /* 0x0000005aa000780c */ /* 0x000fe40002781670 */
[----:B------:R-:W-:-:S02]  /*7f50*/  FMNMX.FTZ R180, R133, R180, !PT ;  /* 0x000000b485b47209 */ /* 0x000fc40007810000 */
[C---:B------:R-:W-:Y:S01]  /*7f60*/  ISETP.GT.AND P3, PT, R177.reuse, 0x61, P1 ;  /* 0x00000061b100780c */ /* 0x040fe20000f64270 */
[----:B------:R-:W-:Y:S01]  /*7f70*/  MUFU.EX2 R134, R181 ;  /* 0x000000b500867308 */ /* 0x000fe20000000800 */
[----:B------:R-:W-:Y:S02]  /*7f80*/  ISETP.GT.AND P5, PT, R177, 0x68, P1 ;  /* 0x00000068b100780c */ /* 0x000fe40000fa4270 */
[----:B------:R-:W-:Y:S02]  /*7f90*/  ISETP.LT.OR P2, PT, R160, 0x61, P2 ;  /* 0x00000061a000780c */ /* 0x000fe40001741670 */
[----:B------:R-:W-:Y:S02]  /*7fa0*/  FSEL R144, R135, -INF , !P4 ;  /* 0xff80000087907808 */ /* 0x000fe40006000000 */
[----:B------:R-:W-:Y:S01]  /*7fb0*/  FMNMX.FTZ R13, R147, R180, !PT ;  /* 0x000000b4930d7209 */ /* 0x000fe20007810000 */
[----:B------:R-:W-:-:S01]  /*7fc0*/  FFMA.FTZ R180, R146, UR6, -R166 ;  /* 0x0000000692b47c23 */ /* 0x000fc200080108a6 */
[----:B0-----:R-:W-:Y:S01]  /*7fd0*/  FSEL R179, R136, -INF , !P2 ;  /* 0xff80000088b37808 */ /* 0x001fe20005000000 */
[----:B------:R-:W-:-:S01]  /*7fe0*/  FFMA.FTZ R136, R145, UR6, -R166 ;  /* 0x0000000691887c23 */ /* 0x000fc200080108a6 */
[C---:B------:R-:W-:Y:S01]  /*7ff0*/  ISETP.LT.OR P3, PT, R160.reuse, 0x62, P3 ;  /* 0x00000062a000780c */ /* 0x040fe20001f61670 */
[----:B------:R-:W-:Y:S01]  /*8000*/  MUFU.EX2 R135, R182 ;  /* 0x000000b600877308 */ /* 0x000fe20000000800 */
[----:B------:R-:W-:-:S02]  /*8010*/  ISETP.LT.OR P5, PT, R160, 0x69, P5 ;  /* 0x00000069a000780c */ /* 0x000fc40002fa1670 */
[----:B------:R-:W-:Y:S02]  /*8020*/  FMNMX.FTZ R146, R144, R13, !PT ;  /* 0x0000000d90927209 */ /* 0x000fe40007810000 */
[----:B------:R-:W-:Y:S02]  /*8030*/  ISETP.GT.AND P4, PT, R177, 0x69, P1 ;  /* 0x00000069b100780c */ /* 0x000fe40000f84270 */
[----:B------:R-:W-:Y:S01]  /*8040*/  FSEL R137, R137, -INF , !P3 ;  /* 0xff80000089897808 */ /* 0x000fe20005800000 */
[----:B------:R-:W-:Y:S01]  /*8050*/  MUFU.EX2 R136, R136 ;  /* 0x0000008800887308 */ /* 0x000fe20000000800 */
[----:B------:R-:W-:Y:S02]  /*8060*/  FSEL R145, R138, -INF , !P5 ;  /* 0xff8000008a917808 */ /* 0x000fe40006800000 */
[----:B------:R-:W-:Y:S02]  /*8070*/  FMNMX.FTZ R146, R179, R146, !PT ;  /* 0x00000092b3927209 */ /* 0x000fe40007810000 */
[----:B------:R-:W-:-:S02]  /*8080*/  ISETP.GT.AND P2, PT, R177, 0x70, P1 ;  /* 0x00000070b100780c */ /* 0x000fc40000f44270 */
[C---:B------:R-:W-:Y:S01]  /*8090*/  ISETP.GT.AND P3, PT, R177.reuse, 0x71, P1 ;  /* 0x00000071b100780c */ /* 0x040fe20000f64270 */
[----:B------:R0:W-:Y:S01]  /*80a0*/  MUFU.EX2 R138, R180 ;  /* 0x000000b4008a7308 */ /* 0x0001e20000000800 */
[C---:B------:R-:W-:Y:S02]  /*80b0*/  ISETP.GT.AND P5, PT, R177.reuse, 0x78, P1 ;  /* 0x00000078b100780c */ /* 0x040fe40000fa4270 */
[----:B------:R-:W-:Y:S01]  /*80c0*/  ISETP.GT.AND P1, PT, R177, 0x79, P1 ;  /* 0x00000079b100780c */ /* 0x000fe20000f24270 */
[----:B------:R-:W-:-:S01]  /*80d0*/  FFMA.FTZ R177, R148, UR6, -R166 ;  /* 0x0000000694b17c23 */ /* 0x000fc200080108a6 */
[C---:B------:R-:W-:Y:S02]  /*80e0*/  ISETP.LT.OR P4, PT, R160.reuse, 0x6a, P4 ;  /* 0x0000006aa000780c */ /* 0x040fe40002781670 */
[----:B------:R-:W-:Y:S01]  /*80f0*/  FMNMX.FTZ R148, R137, R146, !PT ;  /* 0x0000009289947209 */ /* 0x000fe20007810000 */
[----:B------:R-:W-:Y:S01]  /*8100*/  MUFU.EX2 R154, R154 ;  /* 0x0000009a009a7308 */ /* 0x000fe20000000800 */
[----:B------:R-:W-:Y:S01]  /*8110*/  ISETP.LT.OR P2, PT, R160, 0x71, P2 ;  /* 0x00000071a000780c */ /* 0x000fe20001741670 */
[--C-:B0-----:R-:W-:Y:S01]  /*8120*/  FFMA.FTZ R180, R150, UR6, -R166.reuse ;  /* 0x0000000696b47c23 */ /* 0x101fe200080108a6 */
[----:B------:R-:W-:Y:S01]  /*8130*/  FSEL R146, R139, -INF , !P4 ;  /* 0xff8000008b927808 */ /* 0x000fe20006000000 */
[--C-:B------:R-:W-:Y:S01]  /*8140*/  FFMA.FTZ R150, R151, UR6, -R166.reuse ;  /* 0x0000000697967c23 */ /* 0x100fe200080108a6 */
[----:B------:R-:W-:Y:S01]  /*8150*/  FMNMX.FTZ R13, R145, R148, !PT ;  /* 0x00000094910d7209 */ /* 0x000fe20007810000 */
[--C-:B------:R-:W-:Y:S01]  /*8160*/  FFMA.FTZ R151, R153, UR6, -R166.reuse ;  /* 0x0000000699977c23 */ /* 0x100fe200080108a6 */
[----:B------:R-:W-:Y:S01]  /*8170*/  ISETP.LT.OR P3, PT, R160, 0x72, P3 ;  /* 0x00000072a000780c */ /* 0x000fe20001f61670 */
[--C-:B------:R-:W-:Y:S01]  /*8180*/  FFMA.FTZ R153, R155, UR6, -R166.reuse ;  /* 0x000000069b997c23 */ /* 0x100fe200080108a6 */
[----:B------:R-:W-:Y:S01]  /*8190*/  FSEL R140, R140, -INF , !P2 ;  /* 0xff8000008c8c7808 */ /* 0x000fe20005000000 */
[--C-:B------:R-:W-:Y:S01]  /*81a0*/  FFMA.FTZ R155, R157, UR6, -R166.reuse ;  /* 0x000000069d9b7c23 */ /* 0x100fe200080108a6 */
[----:B------:R-:W-:Y:S01]  /*81b0*/  FMNMX.FTZ R13, R146, R13, !PT ;  /* 0x0000000d920d7209 */ /* 0x000fe20007810000 */
[--C-:B------:R-:W-:Y:S01]  /*81c0*/  FFMA.FTZ R157, R159, UR6, -R166.reuse ;  /* 0x000000069f9d7c23 */ /* 0x100fe200080108a6 */
[----:B------:R-:W-:Y:S01]  /*81d0*/  ISETP.LT.OR P5, PT, R160, 0x79, P5 ;  /* 0x00000079a000780c */ /* 0x000fe20002fa1670 */
[--C-:B------:R-:W-:Y:S01]  /*81e0*/  FFMA.FTZ R159, R162, UR6, -R166.reuse ;  /* 0x00000006a29f7c23 */ /* 0x100fe200080108a6 */
[----:B------:R-:W-:Y:S01]  /*81f0*/  FSEL R148, R141, -INF , !P3 ;  /* 0xff8000008d947808 */ /* 0x000fe20005800000 */
[----:B------:R0:W-:Y:S01]  /*8200*/  MUFU.EX2 R139, R177 ;  /* 0x000000b1008b7308 */ /* 0x0001e20000000800 */
[----:B------:R-:W-:Y:S01]  /*8210*/  FMNMX.FTZ R13, R140, R13, !PT ;  /* 0x0000000d8c0d7209 */ /* 0x000fe20007810000 */
[----:B------:R-:W-:Y:S01]  /*8220*/  FFMA.FTZ R162, R163, UR6, -R166 ;  /* 0x00000006a3a27c23 */ /* 0x000fe200080108a6 */
[----:B------:R-:W-:-:S02]  /*8230*/  ISETP.LT.OR P1, PT, R160, 0x7a, P1 ;  /* 0x0000007aa000780c */ /* 0x000fc40000f21670 */
[----:B------:R-:W-:Y:S02]  /*8240*/  FSEL R142, R142, -INF , !P5 ;  /* 0xff8000008e8e7808 */ /* 0x000fe40006800000 */
[----:B------:R-:W-:Y:S01]  /*8250*/  FMNMX.FTZ R13, R148, R13, !PT ;  /* 0x0000000d940d7209 */ /* 0x000fe20007810000 */
[----:B------:R1:W-:Y:S01]  /*8260*/  MUFU.EX2 R141, R180 ;  /* 0x000000b4008d7308 */ /* 0x0003e20000000800 */
[----:B------:R-:W-:Y:S01]  /*8270*/  FSEL R143, R143, -INF , !P1 ;  /* 0xff8000008f8f7808 */ /* 0x000fe20004800000 */
[----:B0-----:R-:W-:Y:S01]  /*8280*/  FFMA.FTZ R177, R164, UR6, -R166 ;  /* 0x00000006a4b17c23 */ /* 0x001fe200080108a6 */
[----:B------:R-:W-:Y:S01]  /*8290*/  FMNMX.FTZ R160, R142, R13, !PT ;  /* 0x0000000d8ea07209 */ /* 0x000fe20007810000 */
[----:B------:R-:W-:Y:S01]  /*82a0*/  IMAD.U32 R164, RZ, RZ, UR6 ;  /* 0x00000006ffa47e24 */ /* 0x000fe2000f8e00ff */
[----:B------:R-:W-:Y:S02]  /*82b0*/  FSEL R163, R22, RZ, P6 ;  /* 0x000000ff16a37208 */ /* 0x000fe40003000000 */
[----:B------:R-:W-:Y:S01]  /*82c0*/  FMNMX.FTZ R160, R143, R160, !PT ;  /* 0x000000a08fa07209 */ /* 0x000fe20007810000 */
[----:B------:R-:W-:Y:S02]  /*82d0*/  MUFU.EX2 R150, R150 ;  /* 0x0000009600967308 */ /* 0x000fe40000000800 */
[----:B------:R-:W-:-:S02]  /*82e0*/  FADD.FTZ R163, -R163, R10 ;  /* 0x0000000aa3a37221 */ /* 0x000fc40000010100 */
[----:B------:R-:W0:Y:S04]  /*82f0*/  SHFL.BFLY PT, R13, R160, 0x2, 0x1f ;  /* 0x0c401f00a00d7f89 */ /* 0x000e2800000e0000 */
[----:B------:R-:W-:Y:S08]  /*8300*/  MUFU.EX2 R10, R177 ;  /* 0x000000b1000a7308 */ /* 0x000ff00000000800 */
[----:B------:R-:W-:Y:S08]  /*8310*/  MUFU.EX2 R151, R151 ;  /* 0x0000009700977308 */ /* 0x000ff00000000800 */
[----:B------:R-:W-:Y:S01]  /*8320*/  MUFU.EX2 R153, R153 ;  /* 0x0000009900997308 */ /* 0x000fe20000000800 */
[----:B0-----:R-:W-:Y:S01]  /*8330*/  FMNMX.FTZ R13, R160, R13, !PT ;  /* 0x0000000da00d7209 */ /* 0x001fe20007810000 */
[--C-:B------:R-:W-:Y:S01]  /*8340*/  FFMA.FTZ R160, R161, UR6, -R166.reuse ;  /* 0x00000006a1a07c23 */ /* 0x100fe200080108a6 */
[----:B------:R-:W-:-:S05]  /*8350*/  FFMA.FTZ R161, R165, UR6, -R166 ;  /* 0x00000006a5a17c23 */ /* 0x000fca00080108a6 */
[----:B------:R-:W-:Y:S01]  /*8360*/  MUFU.EX2 R156, R156 ;  /* 0x0000009c009c7308 */ /* 0x000fe20000000800 */
[----:B-1----:R-:W0:Y:S07]  /*8370*/  SHFL.BFLY PT, R180, R13, 0x1, 0x1f ;  /* 0x0c201f000db47f89 */ /* 0x002e2e00000e0000 */
[----:B------:R-:W-:Y:S08]  /*8380*/  MUFU.EX2 R155, R155 ;  /* 0x0000009b009b7308 */ /* 0x000ff00000000800 */
[----:B------:R-:W-:Y:S08]  /*8390*/  MUFU.EX2 R158, R158 ;  /* 0x0000009e009e7308 */ /* 0x000ff00000000800 */
[----:B------:R-:W-:Y:S01]  /*83a0*/  MUFU.EX2 R157, R157 ;  /* 0x0000009d009d7308 */ /* 0x000fe20000000800 */
[----:B0-----:R-:W-:-:S04]  /*83b0*/  FMNMX.FTZ R13, R13, R180, !PT ;  /* 0x000000b40d0d7209 */ /* 0x001fc80007810000 */
[C---:B------:R-:W-:Y:S01]  /*83c0*/  FSETP.NEU.FTZ.AND P1, PT, R13.reuse, -INF , PT ;  /* 0xff8000000d00780b */ /* 0x040fe20003f3d000 */
[----:B------:R-:W-:-:S01]  /*83d0*/  FFMA.FTZ R165, R13, R164, -8 ;  /* 0xc10000000da57423 */ /* 0x000fc200000100a4 */
[----:B------:R-:W-:Y:S01]  /*83e0*/  FMUL.FTZ R164, R163, UR6 ;  /* 0x00000006a3a47c20 */ /* 0x000fe20008410000 */
[----:B------:R-:W-:Y:S03]  /*83f0*/  MUFU.EX2 R160, R160 ;  /* 0x000000a000a07308 */ /* 0x000fe60000000800 */
        /* <DEDUP_REMOVED lines=8> */
[----:B------:R-:W-:-:S01]  /*8480*/  FFMA.FTZ R15, R168, UR6, -R163 ;  /* 0x00000006a80f7c23 */ /* 0x000fc200080108a3 */
[--C-:B------:R-:W-:Y:S01]  /*8490*/  FFMA.FTZ R168, R169, UR6, -R163.reuse ;  /* 0x00000006a9a87c23 */ /* 0x100fe200080108a3 */
[----:B------:R-:W0:Y:S01]  /*84a0*/  MUFU.EX2 R164, R164 ;  /* 0x000000a400a47308 */ /* 0x000e220000000800 */
        /* <DEDUP_REMOVED lines=19> */
[----:B------:R-:W-:Y:S01]  /*85e0*/  FFMA.FTZ R145, R145, UR6, -R163 ;  /* 0x0000000691917c23 */ /* 0x000fe200080108a3 */
[----:B------:R-:W-:-:S01]  /*85f0*/  FADD.FTZ R177, R18, R177 ;  /* 0x000000b112b17221 */ /* 0x000fc20000010000 */
[--C-:B------:R-:W-:Y:S01]  /*8600*/  FFMA.FTZ R146, R146, UR6, -R163.reuse ;  /* 0x0000000692927c23 */ /* 0x100fe200080108a3 */
[----:B------:R-:W-:-:S01]  /*8610*/  FFMA.FTZ R148, R148, UR6, -R163 ;  /* 0x0000000694947c23 */ /* 0x000fc200080108a3 */
[----:B------:R-:W0:Y:S01]  /*8620*/  MUFU.EX2 R165, R165 ;  /* 0x000000a500a57308 */ /* 0x000e220000000800 */
[----:B------:R-:W-:-:S01]  /*8630*/  FFMA.FTZ R142, R142, UR6, -R163 ;  /* 0x000000068e8e7c23 */ /* 0x000fc200080108a3 */
[----:B------:R-:W-:-:S06]  /*8640*/  FFMA.FTZ R143, R143, UR6, -R163 ;  /* 0x000000068f8f7c23 */ /* 0x000fcc00080108a3 */
[----:B------:R-:W2:Y:S01]  /*8650*/  MUFU.EX2 R12, R12 ;  /* 0x0000000c000c7308 */ /* 0x000ea20000000800 */
[----:B-1----:R-:W-:-:S07]  /*8660*/  FFMA.FTZ R4, R169, R3, R166 ;  /* 0x00000003a9047223 */ /* 0x002fce00000100a6 */
[----:B------:R-:W1:Y:S01]  /*8670*/  MUFU.EX2 R23, R23 ;  /* 0x0000001700177308 */ /* 0x000e620000000800 */
[----:B0-----:R-:W-:-:S01]  /*8680*/  FADD.FTZ R3, R165, R4 ;  /* 0x00000004a5037221 */ /* 0x001fc20000010000 */
[----:B------:R-:W-:-:S04]  /*8690*/  FADD.FTZ R4, R20, R177 ;  /* 0x000000b114047221 */ /* 0x000fc80000010000 */
[----:B------:R-:W-:Y:S02]  /*86a0*/  FADD.FTZ R4, R171, R4 ;  /* 0x00000004ab047221 */ /* 0x000fe40000010000 */
[----:B------:R-:W0:Y:S01]  /*86b0*/  MUFU.EX2 R14, R14 ;  /* 0x0000000e000e7308 */ /* 0x000e220000000800 */
[----:B--2---:R-:W-:-:S01]  /*86c0*/  FADD.FTZ R178, R12, R3 ;  /* 0x000000030cb27221 */ /* 0x004fc20000010000 */
[----:B------:R-:W-:-:S04]  /*86d0*/  FADD.FTZ R177, R11, R4 ;  /* 0x000000040bb17221 */ /* 0x000fc80000010000 */
[----:B------:R-:W-:Y:S02]  /*86e0*/  FADD.FTZ R177, R122, R177 ;  /* 0x000000b17ab17221 */ /* 0x000fe40000010000 */
[----:B------:R-:W2:Y:S01]  /*86f0*/  MUFU.EX2 R15, R15 ;  /* 0x0000000f000f7308 */ /* 0x000ea20000000800 */
[----:B-1----:R-:W-:-:S01]  /*8700*/  FADD.FTZ R3, R23, R178 ;  /* 0x000000b217037221 */ /* 0x002fc20000010000 */
[----:B------:R-:W-:-:S04]  /*8710*/  FADD.FTZ R178, R172, R177 ;  /* 0x000000b1acb27221 */ /* 0x000fc80000010000 */
[----:B------:R-:W-:Y:S02]  /*8720*/  FADD.FTZ R177, R125, R178 ;  /* 0x000000b27db17221 */ /* 0x000fe40000010000 */
[----:B------:R-:W1:Y:S01]  /*8730*/  MUFU.EX2 R19, R19 ;  /* 0x0000001300137308 */ /* 0x000e620000000800 */
[----:B0-----:R-:W-:-:S01]  /*8740*/  FADD.FTZ R4, R14, R3 ;  /* 0x000000030e047221 */ /* 0x001fc20000010000 */
[----:B------:R-:W-:-:S04]  /*8750*/  FADD.FTZ R178, R126, R177 ;  /* 0x000000b17eb27221 */ /* 0x000fc80000010000 */
[----:B------:R-:W-:Y:S02]  /*8760*/  FADD.FTZ R178, R175, R178 ;  /* 0x000000b2afb27221 */ /* 0x000fe40000010000 */
        /* <DEDUP_REMOVED lines=10> */
[----:B------:R-:W-:-:S06]  /*8810*/  FADD.FTZ R3, R129, R178 ;  /* 0x000000b281037221 */ /* 0x000fcc0000010000 */
[----:B------:R-:W1:Y:S08]  /*8820*/  MUFU.EX2 R123, R123 ;  /* 0x0000007b007b7308 */ /* 0x000e700000000800 */
[----:B------:R-:W3:Y:S08]  /*8830*/  MUFU.EX2 R124, R124 ;  /* 0x0000007c007c7308 */ /* 0x000ef00000000800 */
[----:B------:R-:W4:Y:S08]  /*8840*/  MUFU.EX2 R9, R173 ;  /* 0x000000ad00097308 */ /* 0x000f300000000800 */
[----:B------:R5:W-:Y:S08]  /*8850*/  MUFU.EX2 R173, R176 ;  /* 0x000000b000ad7308 */ /* 0x000bf00000000800 */
[----:B------:R-:W4:Y:S01]  /*8860*/  MUFU.EX2 R174, R174 ;  /* 0x000000ae00ae7308 */ /* 0x000f220000000800 */
[----:B-----5:R-:W-:-:S01]  /*8870*/  FFMA.FTZ R176, R133, UR6, -R163 ;  /* 0x0000000685b07c23 */ /* 0x020fc200080108a3 */
[----:B------:R-:W-:Y:S01]  /*8880*/  FFMA.FTZ R133, R147, UR6, -R163 ;  /* 0x0000000693857c23 */ /* 0x000fe200080108a3 */
[----:B0-----:R-:W-:-:S01]  /*8890*/  FADD.FTZ R147, R121, R4 ;  /* 0x0000000479937221 */ /* 0x001fc20000010000 */
[----:B------:R-:W-:-:S03]  /*88a0*/  FADD.FTZ R4, R130, R3 ;  /* 0x0000000382047221 */ /* 0x000fc60000010000 */
[----:B--2---:R-:W-:Y:S01]  /*88b0*/  FADD.FTZ R178, R170, R147 ;  /* 0x00000093aab27221 */ /* 0x004fe20000010000 */
[----:B------:R-:W0:Y:S01]  /*88c0*/  MUFU.EX2 R127, R127 ;  /* 0x0000007f007f7308 */ /* 0x000e220000000800 */
[----:B------:R-:W-:-:S01]  /*88d0*/  FADD.FTZ R3, R149, R4 ;  /* 0x0000000495037221 */ /* 0x000fc20000010000 */
[----:B------:R-:W-:Y:S01]  /*88e0*/  FFMA.FTZ R147, R179, UR6, -R163 ;  /* 0x00000006b3937c23 */ /* 0x000fe200080108a3 */
[----:B-1----:R-:W-:-:S01]  /*88f0*/  FADD.FTZ R177, R123, R178 ;  /* 0x000000b27bb17221 */ /* 0x002fc20000010000 */
[----:B------:R-:W-:Y:S01]  /*8900*/  FFMA.FTZ R178, R137, UR6, -R163 ;  /* 0x0000000689b27c23 */ /* 0x000fe200080108a3 */
[----:B------:R-:W-:-:S02]  /*8910*/  FADD.FTZ R4, R134, R3 ;  /* 0x0000000386047221 */ /* 0x000fc40000010000 */
[----:B---3--:R-:W-:Y:S01]  /*8920*/  FADD.FTZ R180, R124, R177 ;  /* 0x000000b17cb47221 */ /* 0x008fe20000010000 */
[----:B------:R-:W1:Y:S01]  /*8930*/  MUFU.EX2 R128, R128 ;  /* 0x0000008000807308 */ /* 0x000e620000000800 */
[----:B------:R-:W-:-:S02]  /*8940*/  FADD.FTZ R3, R135, R4 ;  /* 0x0000000487037221 */ /* 0x000fc40000010000 */
[----:B----4-:R-:W-:Y:S02]  /*8950*/  FADD.FTZ R137, R9, R180 ;  /* 0x000000b409897221 */ /* 0x010fe40000010000 */
[----:B------:R-:W-:-:S02]  /*8960*/  FADD.FTZ R3, R136, R3 ;  /* 0x0000000388037221 */ /* 0x000fc40000010000 */
[----:B------:R-:W-:Y:S01]  /*8970*/  FADD.FTZ R4, R174, R137 ;  /* 0x00000089ae047221 */ /* 0x000fe20000010000 */
[----:B------:R-:W2:Y:S01]  /*8980*/  MUFU.EX2 R152, R152 ;  /* 0x0000009800987308 */ /* 0x000ea20000000800 */
[----:B------:R-:W-:-:S02]  /*8990*/  FADD.FTZ R180, R138, R3 ;  /* 0x000000038ab47221 */ /* 0x000fc40000010000 */
[----:B0-----:R-:W-:Y:S02]  /*89a0*/  FADD.FTZ R3, R127, R4 ;  /* 0x000000047f037221 */ /* 0x001fe40000010000 */
[----:B------:R-:W-:-:S03]  /*89b0*/  FADD.FTZ R180, R139, R180 ;  /* 0x000000b48bb47221 */ /* 0x000fc60000010000 */
[----:B------:R-:W0:Y:S01]  /*89c0*/  MUFU.EX2 R131, R131 ;  /* 0x0000008300837308 */ /* 0x000e220000000800 */
[----:B-1----:R-:W-:-:S01]  /*89d0*/  FADD.FTZ R4, R128, R3 ;  /* 0x0000000380047221 */ /* 0x002fc20000010000 */
[----:B------:R-:W-:-:S03]  /*89e0*/  FADD.FTZ R3, R141, R180 ;  /* 0x000000b48d037221 */ /* 0x000fc60000010000 */
[----:B------:R-:W-:Y:S01]  /*89f0*/  FADD.FTZ R137, R173, R4 ;  /* 0x00000004ad897221 */ /* 0x000fe20000010000 */
[----:B------:R-:W-:-:S02]  /*8a00*/  FADD.FTZ R4, R150, R3 ;  /* 0x0000000396047221 */ /* 0x000fc40000010000 */
[----:B------:R-:W1:Y:S01]  /*8a10*/  MUFU.EX2 R176, R176 ;  /* 0x000000b000b07308 */ /* 0x000e620000000800 */
[----:B--2---:R-:W-:-:S01]  /*8a20*/  FADD.FTZ R180, R152, R137 ;  /* 0x0000008998b47221 */ /* 0x004fc20000010000 */
[----:B------:R-:W-:Y:S01]  /*8a30*/  FADD.FTZ R3, R151, R4 ;  /* 0x0000000497037221 */ /* 0x000fe20000010000 */
[----:B------:R-:W-:-:S03]  /*8a40*/  FFMA.FTZ R137, R140, UR6, -R163 ;  /* 0x000000068c897c23 */ /* 0x000fc600080108a3 */
[----:B------:R-:W-:Y:S02]  /*8a50*/  FADD.FTZ R4, R154, R3 ;  /* 0x000000039a047221 */ /* 0x000fe40000010000 */
[----:B------:R-:W2:Y:S02]  /*8a60*/  MUFU.EX2 R133, R133 ;  /* 0x0000008500857308 */ /* 0x000ea40000000800 */
[----:B------:R-:W-:-:S04]  /*8a70*/  FADD.FTZ R3, R153, R4 ;  /* 0x0000000499037221 */ /* 0x000fc80000010000 */
[----:B------:R-:W-:Y:S02]  /*8a80*/  FADD.FTZ R4, R156, R3 ;  /* 0x000000039c047221 */ /* 0x000fe40000010000 */
[----:B------:R-:W3:Y:S02]  /*8a90*/  MUFU.EX2 R144, R144 ;  /* 0x0000009000907308 */ /* 0x000ee40000000800 */
[----:B------:R-:W-:-:S04]  /*8aa0*/  FADD.FTZ R3, R155, R4 ;  /* 0x000000049b037221 */ /* 0x000fc80000010000 */
[----:B------:R-:W-:Y:S02]  /*8ab0*/  FADD.FTZ R4, R158, R3 ;  /* 0x000000039e047221 */ /* 0x000fe40000010000 */
[----:B------:R-:W4:Y:S02]  /*8ac0*/  MUFU.EX2 R147, R147 ;  /* 0x0000009300937308 */ /* 0x000f240000000800 */
[----:B------:R-:W-:-:S04]  /*8ad0*/  FADD.FTZ R3, R157, R4 ;  /* 0x000000049d037221 */ /* 0x000fc80000010000 */
[----:B------:R-:W-:Y:S02]  /*8ae0*/  FADD.FTZ R4, R160, R3 ;  /* 0x00000003a0047221 */ /* 0x000fe40000010000 */
[----:B------:R0:W-:Y:S08]  /*8af0*/  MUFU.EX2 R182, R145 ;  /* 0x0000009100b67308 */ /* 0x0001f00000000800 */
[----:B------:R-:W5:Y:S01]  /*8b00*/  MUFU.EX2 R178, R178 ;  /* 0x000000b200b27308 */ /* 0x000f620000000800 */
[----:B0-----:R-:W-:-:S04]  /*8b10*/  FADD.FTZ R145, R131, R180 ;  /* 0x000000b483917221 */ /* 0x001fc80000010000 */
[----:B-1----:R-:W-:-:S03]  /*8b20*/  FADD.FTZ R140, R176, R145 ;  /* 0x00000091b08c7221 */ /* 0x002fc60000010000 */
[----:B------:R-:W0:Y:S01]  /*8b30*/  MUFU.EX2 R146, R146 ;  /* 0x0000009200927308 */ /* 0x000e220000000800 */
[----:B--2---:R-:W-:-:S04]  /*8b40*/  FADD.FTZ R145, R133, R140 ;  /* 0x0000008c85917221 */ /* 0x004fc80000010000 */
[----:B---3--:R-:W-:-:S03]  /*8b50*/  FADD.FTZ R140, R144, R145 ;  /* 0x00000091908c7221 */ /* 0x008fc60000010000 */
[----:B------:R-:W1:Y:S01]  /*8b60*/  MUFU.EX2 R159, R159 ;  /* 0x0000009f009f7308 */ /* 0x000e620000000800 */
[----:B----4-:R-:W-:-:S04]  /*8b70*/  FADD.FTZ R145, R147, R140 ;  /* 0x0000008c93917221 */ /* 0x010fc80000010000 */
[----:B-----5:R-:W-:-:S03]  /*8b80*/  FADD.FTZ R145, R178, R145 ;  /* 0x00000091b2917221 */ /* 0x020fc60000010000 */
[----:B------:R-:W2:Y:S01]  /*8b90*/  MUFU.EX2 R137, R137 ;  /* 0x0000008900897308 */ /* 0x000ea20000000800 */
[----:B------:R-:W-:-:S04]  /*8ba0*/  FADD.FTZ R145, R182, R145 ;  /* 0x00000091b6917221 */ /* 0x000fc80000010000 */
[----:B0-----:R-:W-:-:S03]  /*8bb0*/  FADD.FTZ R140, R146, R145 ;  /* 0x00000091928c7221 */ /* 0x001fc60000010000 */
        /* <DEDUP_REMOVED lines=9> */
[----:B--2---:R-:W-:-:S04]  /*8c50*/  FADD.FTZ R3, R161, R4 ;  /* 0x00000004a1037221 */ /* 0x004fc80000010000 */
[----:B------:R-:W-:Y:S01]  /*8c60*/  FADD.FTZ R4, R10, R3 ;  /* 0x000000030a047221 */ /* 0x000fe20000010000 */
[----:B0-----:R-:W-:-:S04]  /*8c70*/  FADD.FTZ R140, R177, R140 ;  /* 0x0000008cb18c7221 */ /* 0x001fc80000010000 */
[----:B-1----:R-:W-:Y:S01]  /*8c80*/  FADD.FTZ R3, R143, R140 ;  /* 0x0000008c8f037221 */ /* 0x002fe20000010000 */
[----:B------:R-:W-:Y:S06]  /*8c90*/  @!P0 BRA `(.L_x_4981) ;  /* 0x0000000000048947 */ /* 0x000fec0003800000 */
[----:B------:R-:W-:Y:S01]  /*8ca0*/  BPT.TRAP 0x1 ;  /* 0x000000040000795c */ /* 0x000fe20000300000 */
.L_x_4981:
[----:B------:R-:W-:Y:S01]  /*8cb0*/  ULEA UR10, UR33, UR36, 0x3 ;  /* 0x00000024210a7291 */ /* 0x000fe2000f8e183f */
[----:B------:R-:W-:Y:S01]  /*8cc0*/  ISETP.GT.AND P1, PT, R8, UR35, PT ;  /* 0x0000002308007c0c */ /* 0x000fe2000bf24270 */
[----:B------:R-:W-:Y:S01]  /*8cd0*/  UMOV UR34, UR30 ;  /* 0x0000001e00227c82 */ /* 0x000fe20008000000 */
[----:B------:R-:W-:Y:S01]  /*8ce0*/  F2FP.SATFINITE.E4M3.F32.PACK_AB_MERGE_C R12, R23, R12, RZ ;  /* 0x0000000c170c723e */ /* 0x000fe200048070ff */
[----:B------:R-:W-:Y:S01]  /*8cf0*/  UIADD3 UR10, UR10, 0x2a860, URZ ;  /* 0x0002a8600a0a7890 */ /* 0x000fe2000fffe03f */
[----:B------:R-:W-:Y:S01]  /*8d00*/  F2FP.SATFINITE.E4M3.F32.PACK_AB_MERGE_C R129, R130, R129, RZ ;  /* 0x000000818281723e */ /* 0x000fe200048070ff */
[----:B------:R-:W-:Y:S01]  /*8d10*/  UMOV UR33, UR31 ;  /* 0x0000001f00217c82 */ /* 0x000fe20008000000 */
[----:B------:R-:W-:Y:S01]  /*8d20*/  F2FP.SATFINITE.E4M3.F32.PACK_AB_MERGE_C R9, R174, R9, RZ ;  /* 0x00000009ae09723e */ /* 0x000fe200048070ff */
[----:B------:R-:W-:Y:S01]  /*8d30*/  UPRMT UR10, UR29, 0x654, UR10 ;  /* 0x000006541d0a7896 */ /* 0x000fe2000800000a */
[----:B------:R-:W-:Y:S01]  /*8d40*/  F2FP.SATFINITE.E4M3.F32.PACK_AB_MERGE_C R10, R10, R161, RZ ;  /* 0x000000a10a0a723e */ /* 0x000fe200048070ff */
[----:B------:R-:W-:Y:S01]  /*8d50*/  FMUL.FTZ R24, R24, R164 ;  /* 0x000000a418187220 */ /* 0x000fe20000410000 */
[----:B------:R-:W-:Y:S01]  /*8d60*/  F2FP.SATFINITE.E4M3.F32.PACK_AB_MERGE_C R20, R171, R20, RZ ;  /* 0x00000014ab14723e */ /* 0x000fe200048070ff */
[----:B------:R-:W-:Y:S01]  /*8d70*/  FMUL.FTZ R25, R25, R164 ;  /* 0x000000a419197220 */ /* 0x000fe20000410000 */
        /* <DEDUP_REMOVED lines=122> */
[----:B------:R-:W-:-:S02]  /*9520*/  VIADD R8, R8, 0xffffffff ;  /* 0xffffffff08087836 */ /* 0x000fc40000000000 */
[----:B------:R-:W-:Y:S02]  /*9530*/  IMAD.MOV.U32 R9, RZ, RZ, R13 ;  /* 0x000000ffff097224 */ /* 0x000fe400078e000d */
[----:B------:R-:W-:Y:S01]  /*9540*/  IMAD.MOV.U32 R10, RZ, RZ, R22 ;  /* 0x000000ffff0a7224 */ /* 0x000fe200078e0016 */
[----:B------:R-:W-:Y:S06]  /*9550*/  @P1 BRA `(.L_x_4982) ;  /* 0xffffffc400a41947 */ /* 0x000fec000383ffff */
.L_x_4963:
[----:B------:R-:W0:Y:S01]  /*9560*/  S2UR UR10, SR_CTAID.X ;  /* 0x00000000000a79c3 */ /* 0x000e220000002500 */
[----:B------:R-:W-:Y:S01]  /*9570*/  IADD3 R9, -R132, 0x1, RZ ;  /* 0x0000000184097810 */ /* 0x000fe20007ffe1ff */
[----:B------:R-:W-:Y:S02]  /*9580*/  UISETP.NE.AND UP1, UPT, UR44, URZ, UPT ;  /* 0x0000003f2c00728c */ /* 0x000fe4000bf25270 */
[----:B------:R-:W-:Y:S02]  /*9590*/  UISETP.NE.AND UP0, UPT, UR43, URZ, UPT ;  /* 0x0000003f2b00728c */ /* 0x000fe4000bf05270 */
[----:B------:R-:W-:-:S04]  /*95a0*/  IMAD R9, R16, UR7, R9 ;  /* 0x0000000710097c24 */ /* 0x000fc8000f8e0209 */
[----:B------:R-:W-:Y:S02]  /*95b0*/  PLOP3.LUT P1, PT, PT, PT, UP0, 0x40, 0x0 ;  /* 0x000000000000781c */ /* 0x000fe40003f2e808 */
[----:B------:R-:W-:Y:S01]  /*95c0*/  R2UR UR14, R9 ;  /* 0x00000000090e72ca */ /* 0x000fe200000e0000 */
[----:B------:R-:W-:Y:S01]  /*95d0*/  @UP1 ULDC UR15, c[0x0][0x450] ;  /* 0x00011400000f1ab9 */ /* 0x000fe20000000800 */
[----:B0-----:R-:W-:-:S03]  /*95e0*/  ULEA UR7, UR10, 0x7f, 0x7 ;  /* 0x0000007f0a077891 */ /* 0x001fc6000f8e383f */
[----:B------:R-:W-:Y:S02]  /*95f0*/  @UP1 ULDC UR10, c[0x0][0x44c] ;  /* 0x00011300000a1ab9 */ /* 0x000fe40000000800 */
[----:B------:R-:W-:-:S04]  /*9600*/  UIMAD.WIDE.U32 UR10, UR7, UR10, URZ ;  /* 0x0000000a070a72a5 */ /* 0x000fc8000f8e003f */
[----:B------:R-:W-:-:S04]  /*9610*/  @UP1 USHF.R.U32.HI UR7, URZ, UR15, UR11 ;  /* 0x0000000f3f071299 */ /* 0x000fc8000801160b */
[----:B------:R-:W-:-:S03]  /*9620*/  UIADD3 UR7, UR14, UR7, URZ ;  /* 0x000000070e077290 */ /* 0x000fc6000fffe03f */
[----:B------:R-:W-:Y:S02]  /*9630*/  ULDC UR14, c[0x0][0x9dc] ;  /* 0x00027700000e7ab9 */ /* 0x000fe40000000800 */
[----:B------:R-:W-:Y:S01]  /*9640*/  UIADD3 UR14, UR7, -UR14, URZ ;  /* 0x8000000e070e7290 */ /* 0x000fe2000fffe03f */
[----:B------:R-:W-:Y:S11]  /*9650*/  @P1 BRA `(.L_x_4983) ;  /* 0x00000000004c1947 */ /* 0x000ff60003800000 */
        /* <DEDUP_REMOVED lines=11> */
.L_x_4984:
[----:B------:R-:W-:Y:S02]  /*9710*/  ULDC UR15, c[0x0][0x9e4] ;  /* 0x00027900000f7ab9 */ /* 0x000fe40000000800 */
[----:B------:R-:W-:-:S11]  /*9720*/  UISETP.NE.AND UP0, UPT, UR15, 0x1, UPT ;  /* 0x000000010f00788c */ /* 0x000fd6000bf05270 */
[----:B------:R-:W-:Y:S02]  /*9730*/  @UP0 ULDC.64 UR18, c[0x0][0x9e8] ;  /* 0x00027a0000120ab9 */ /* 0x000fe40000000a00 */
[----:B------:R-:W-:-:S04]  /*9740*/  UIMAD.WIDE.U32 UR10, UR7, UR18, URZ ;  /* 0x00000012070a72a5 */ /* 0x000fc8000f8e003f */
[----:B------:R-:W-:-:S12]  /*9750*/  @UP0 USHF.R.U32.HI UR7, URZ, UR19, UR11 ;  /* 0x000000133f070299 */ /* 0x000fd8000801160b */
.L_x_4985:
[----:B------:R-:W-:-:S04]  /*9760*/  UIMAD UR7, UR7, UR15, URZ ;  /* 0x0000000f070772a4 */ /* 0x000fc8000f8e023f */
[----:B------:R-:W-:-:S04]  /*9770*/  UISETP.LT.AND UP0, UPT, UR14, UR7, UPT ;  /* 0x000000070e00728c */ /* 0x000fc8000bf01270 */
[----:B------:R-:W-:-:S12]  /*9780*/  USEL UR14, UR14, UR7, !UP0 ;  /* 0x000000070e0e7287 */ /* 0x000fd8000c000000 */
.L_x_4983:
        /* <DEDUP_REMOVED lines=9> */
[----:B------:R-:W-:Y:S01]  /*9820*/  UMOV UR45, UR30 ;  /* 0x0000001e002d7c82 */ /* 0x000fe20008000000 */
[----:B------:R-:W-:Y:S01]  /*9830*/  IMAD.MOV.U32 R9, RZ, RZ, R22 ;  /* 0x000000ffff097224 */ /* 0x000fe200078e0016 */
[----:B------:R-:W-:Y:S01]  /*9840*/  UMOV UR35, UR31 ;  /* 0x0000001f00237c82 */ /* 0x000fe20008000000 */
[----:B------:R-:W-:-:S05]  /*9850*/  ULDC UR33, c[0x0][0x988] ;  /* 0x0002620000217ab9 */ /* 0x000fca0000000800 */
.L_x_4997:
[----:B------:R-:W-:Y:S01]  /*9860*/  ISETP.NE.AND P2, PT, RZ, UR37, PT ;  /* 0x00000025ff007c0c */ /* 0x000fe2000bf45270 */
[----:B------:R-:W-:-:S04]  /*9870*/  UISETP.NE.AND UP0, UPT, UR35, 0x1, UPT ;  /* 0x000000012300788c */ /* 0x000fc8000bf05270 */
[----:B------:R-:W-:-:S04]  /*9880*/  USEL UR30, URZ, 0x1, UP0 ;  /* 0x000000013f1e7887 */ /* 0x000fc80008000000 */
[----:B------:R-:W-:-:S04]  /*9890*/  ULOP3.LUT UR30, UR45, UR30, URZ, 0x3c, !UPT ;  /* 0x0000001e2d1e7292 */ /* 0x000fc8000f8e3c3f */
[----:B------:R-:W-:Y:S08]  /*98a0*/  @P2 BRA `(.L_x_4987) ;  /* 0x0000000000382947 */ /* 0x000ff00003800000 */
[----:B------:R-:W-:Y:S05]  /*98b0*/  @!P0 BRA `(.L_x_4988) ;  /* 0x0000000000048947 */ /* 0x000fea0003800000 */
[----:B------:R-:W-:Y:S01]  /*98c0*/  BPT.TRAP 0x1 ;  /* 0x000000040000795c */ /* 0x000fe20000300000 */
.L_x_4988:
        /* <DEDUP_REMOVED lines=9> */
.L_x_4989:
[----:B-1----:R-:W-:Y:S05]  /*9960*/  @P1 BRA `(.L_x_4987) ;  /* 0x0000000000081947 */ /* 0x002fea0003800000 */
[----:B------:R-:W1:Y:S02]  /*9970*/  SYNCS.PHASECHK.TRANS64.TRYWAIT P1, [UR6+0x2a830], R11 ;  /* 0x02a8300bff0075a7 */ /* 0x000e640008020146 */
[----:B-1----:R-:W-:Y:S05]  /*9980*/  @!P1 BRA `(.L_x_4990) ;  /* 0x000000e400e49947 */ /* 0x002fea0003800000 */
.L_x_4987:
        /* <DEDUP_REMOVED lines=40> */
.L_x_4992:
[----:B------:R-:W-:Y:S01]  /*9c10*/  ULEA UR6, UR35, UR36, 0x3 ;  /* 0x0000002423067291 */ /* 0x000fe2000f8e183f */
[----:B------:R-:W-:-:S05]  /*9c20*/  IMAD.U32 R11, RZ, RZ, UR45 ;  /* 0x0000002dff0b7e24 */ /* 0x000fca000f8e00ff */
[----:B------:R-:W-:-:S04]  /*9c30*/  SHF.L.U32 R11, R11, 0x1f, RZ ;  /* 0x0000001f0b0b7819 */ /* 0x000fc800000006ff */
[----:B------:R0:W1:Y:S01]  /*9c40*/  SYNCS.PHASECHK.TRANS64.TRYWAIT P1, [UR6+0x2a850], R11 ;  /* 0x02a8500bff0075a7 */ /* 0x0000620008020146 */
[----:B------:R-:W-:Y:S05]  /*9c50*/  @!P0 BRA `(.L_x_4993) ;  /* 0x0000000000048947 */ /* 0x000fea0003800000 */
[----:B------:R-:W-:Y:S01]  /*9c60*/  BPT.TRAP 0x1 ;  /* 0x000000040000795c */ /* 0x000fe20000300000 */
.L_x_4993:
[----:B-1----:R-:W-:Y:S05]  /*9c70*/  @P1 BRA `(.L_x_4991) ;  /* 0x0000000000081947 */ /* 0x002fea0003800000 */
[----:B------:R-:W1:Y:S02]  /*9c80*/  SYNCS.PHASECHK.TRANS64.TRYWAIT P1, [UR6+0x2a850], R11 ;  /* 0x02a8500bff0075a7 */ /* 0x000e640008020146 */
[----:B-1----:R-:W-:Y:S05]  /*9c90*/  @!P1 BRA `(.L_x_4994) ;  /* 0x000000e400389947 */ /* 0x002fea0003800000 */
.L_x_4991:
        /* <DEDUP_REMOVED lines=29> */
.L_x_4995:
[C---:B------:R-:W-:Y:S01]  /*9e70*/  FMUL.FTZ R14, R0.reuse, R120 ;  /* 0x00000078000e7220 */ /* 0x040fe20000410000 */
[C---:B0-----:R-:W-:Y:S01]  /*9e80*/  FMUL.FTZ R11, R0.reuse, R122 ;  /* 0x0000007a000b7220 */ /* 0x041fe20000410000 */
        /* <DEDUP_REMOVED lines=71> */
[----:B------:R-:W-:Y:S01]  /*a300*/  FMUL.FTZ R168, R0, R181 ;  /* 0x000000b500a87220 */ /* 0x000fe20000410000 */
[----:B------:R-:W-:Y:S01]  /*a310*/  UMOV UR6, UR33 ;  /* 0x0000002100067c82 */ /* 0x000fe20008000000 */
[----:B------:R-:W-:Y:S01]  /*a320*/  ULEA UR7, UR31, UR36, 0x3 ;  /* 0x000000241f077291 */ /* 0x000fe2000f8e183f */
[----:B------:R-:W-:-:S02]  /*a330*/  IMAD.U32 R173, RZ, RZ, UR6 ;  /* 0x00000006ffad7e24 */ /* 0x000fc4000f8e00ff */
[----:B------:R-:W0:Y:S01]  /*a340*/  MUFU.TANH R121, R121 ;  /* 0x0000007900797308 */ /* 0x000e220000002400 */
[----:B-1----:R-:W-:Y:S01]  /*a350*/  FMNMX.FTZ R22, R21, R22, !PT ;  /* 0x0000001615167209 */ /* 0x002fe20007810000 */
[----:B------:R-:W-:-:S04]  /*a360*/  UIADD3 UR7, UR7, 0x2a840, URZ ;  /* 0x0002a84007077890 */ /* 0x000fc8000fffe03f */
[----:B------:R-:W-:Y:S02]  /*a370*/  UPRMT UR7, UR29, 0x654, UR7 ;  /* 0x000006541d077896 */ /* 0x000fe40008000007 */
[----:B------:R-:W1:Y:S01]  /*a380*/  MUFU.TANH R120, R120 ;  /* 0x0000007800787308 */ /* 0x000e620000002400 */
[----:B--2---:R-:W-:-:S06]  /*a390*/  FMNMX.FTZ R13, R23, R150, !PT ;  /* 0x00000096170d7209 */ /* 0x004fcc0007810000 */
[----:B------:R-:W-:Y:S01]  /*a3a0*/  SYNCS.ARRIVE.TRANS64.RED.A1T0 RZ, [UR7], RZ ;  /* 0x000000ffffff79a7 */ /* 0x000fe20008100407 */
        /* <DEDUP_REMOVED lines=14> */
[----:B------:R-:W-:-:S06]  /*a490*/  FMUL.FTZ R149, R0, R174 ;  /* 0x000000ae00957220 */ /* 0x000fcc0000410000 */
[----:B------:R-:W0:Y:S01]  /*a4a0*/  MUFU.TANH R128, R128 ;  /* 0x0000008000807308 */ /* 0x000e220000002400 */
[----:B-1----:R-:W-:-:S07]  /*a4b0*/  FMNMX.FTZ R13, R127, R22, !PT ;  /* 0x000000167f0d7209 */ /* 0x002fce0007810000 */
[----:B------:R-:W1:Y:S01]  /*a4c0*/  MUFU.TANH R130, R130 ;  /* 0x0000008200827308 */ /* 0x000e620000002400 */
[----:B--2---:R-:W-:Y:S01]  /*a4d0*/  FMNMX.FTZ R151, R129, R150, !PT ;  /* 0x0000009681977209 */ /* 0x004fe20007810000 */
[----:B------:R-:W-:-:S06]  /*a4e0*/  FMUL.FTZ R150, R0, R175 ;  /* 0x000000af00967220 */ /* 0x000fcc0000410000 */
        /* <DEDUP_REMOVED lines=29> */
[----:B--2---:R-:W-:Y:S01]  /*a6c0*/  FMNMX.FTZ R152, R188, R151, !PT ;  /* 0x00000097bc987209 */ /* 0x004fe20007810000 */
[----:B------:R-:W-:Y:S01]  /*a6d0*/  FMUL.FTZ R151, R0, R178 ;  /* 0x000000b200977220 */ /* 0x000fe20000410000 */
[----:B------:R-:W-:-:S05]  /*a6e0*/  IMAD.U32 R178, RZ, RZ, UR6 ;  /* 0x00000006ffb27e24 */ /* 0x000fca000f8e00ff */
        /* <DEDUP_REMOVED lines=60> */
[----:B-1----:R-:W-:Y:S02]  /*aab0*/  FMNMX.FTZ R169, R153, R170, !PT ;  /* 0x000000aa99a97209 */ /* 0x002fe40007810000 */
[----:B--2---:R-:W-:-:S05]  /*aac0*/  FMNMX.FTZ R170, R168, R13, !PT ;  /* 0x0000000da8aa7209 */ /* 0x004fca0007810000 */
[----:B------:R-:W1:Y:S01]  /*aad0*/  SHFL.BFLY PT, R13, R170, 0x2, 0x1f ;  /* 0x0c401f00aa0d7f89 */ /* 0x000e6200000e0000 */
[----:B0-----:R-:W-:-:S05]  /*aae0*/  FMNMX.FTZ R169, R154, R169, !PT ;  /* 0x000000a99aa97209 */ /* 0x001fca0007810000 */
[----:B------:R-:W0:Y:S01]  /*aaf0*/  SHFL.BFLY PT, R22, R169, 0x2, 0x1f ;  /* 0x0c401f00a9167f89 */ /* 0x000e2200000e0000 */
[----:B-1----:R-:W-:Y:S02]  /*ab00*/  FMNMX.FTZ R171, R170, R13, !PT ;  /* 0x0000000daaab7209 */ /* 0x002fe40007810000 */
[----:B0-----:R-:W-:-:S03]  /*ab10*/  FMNMX.FTZ R172, R169, R22, !PT ;  /* 0x00000016a9ac7209 */ /* 0x001fc60007810000 */
[----:B------:R-:W0:Y:S04]  /*ab20*/  SHFL.BFLY PT, R22, R171, 0x1, 0x1f ;  /* 0x0c201f00ab167f89 */ /* 0x000e2800000e0000 */
[----:B------:R-:W1:Y:S01]  /*ab30*/  SHFL.BFLY PT, R13, R172, 0x1, 0x1f ;  /* 0x0c201f00ac0d7f89 */ /* 0x000e6200000e0000 */
[----:B0-----:R-:W-:Y:S02]  /*ab40*/  FMNMX.FTZ R22, R171, R22, !PT ;  /* 0x00000016ab167209 */ /* 0x001fe40007810000 */
[----:B-1----:R-:W-:-:S03]  /*ab50*/  FMNMX.FTZ R13, R172, R13, !PT ;  /* 0x0000000dac0d7209 */ /* 0x002fc60007810000 */
[C---:B------:R-:W-:Y:S01]  /*ab60*/  FFMA.FTZ R171, R22.reuse, R173, -8 ;  /* 0xc100000016ab7423 */ /* 0x040fe200000100ad */
[----:B------:R-:W-:-:S03]  /*ab70*/  FADD.FTZ R9, -R22, R9 ;  /* 0x0000000916097221 */ /* 0x000fc60000010100 */
[----:B------:R-:W-:Y:S01]  /*ab80*/  FFMA.FTZ R176, R168, UR6, -R171 ;  /* 0x00000006a8b07c23 */ /* 0x000fe200080108ab */
[----:B------:R-:W-:-:S01]  /*ab90*/  FADD.FTZ R10, -R13, R10 ;  /* 0x0000000a0d0a7221 */ /* 0x000fc20000010100 */
[----:B------:R-:W-:Y:S01]  /*aba0*/  FFMA.FTZ R168, R13, R178, -8 ;  /* 0xc10000000da87423 */ /* 0x000fe200000100b2 */
[----:B------:R-:W-:Y:S01]  /*abb0*/  FMUL.FTZ R9, R9, UR6 ;  /* 0x0000000609097c20 */ /* 0x000fe20008410000 */
[--C-:B------:R-:W-:Y:S01]  /*abc0*/  FFMA.FTZ R14, R14, UR6, -R171.reuse ;  /* 0x000000060e0e7c23 */ /* 0x100fe200080108ab */
[----:B------:R-:W-:Y:S01]  /*abd0*/  FMUL.FTZ R10, R10, UR6 ;  /* 0x000000060a0a7c20 */ /* 0x000fe20008410000 */
[----:B------:R-:W-:Y:S01]  /*abe0*/  FFMA.FTZ R11, R11, UR6, -R168 ;  /* 0x000000060b0b7c23 */ /* 0x000fe200080108a8 */
[----:B------:R-:W-:-:S01]  /*abf0*/  FFMA.FTZ R15, R15, UR6, -R171 ;  /* 0x000000060f0f7c23 */ /* 0x000fc200080108ab */
[----:B------:R-:W-:Y:S01]  /*ac00*/  FFMA.FTZ R12, R12, UR6, -R168 ;  /* 0x000000060c0c7c23 */ /* 0x000fe200080108a8 */
[----:B------:R-:W-:Y:S01]  /*ac10*/  MUFU.EX2 R9, R9 ;  /* 0x0000000900097308 */ /* 0x000fe20000000800 */
[----:B------:R-:W-:-:S01]  /*ac20*/  FFMA.FTZ R19, R19, UR6, -R171 ;  /* 0x0000000613137c23 */ /* 0x000fc200080108ab */
[----:B------:R-:W-:Y:S01]  /*ac30*/  FFMA.FTZ R18, R18, UR6, -R168 ;  /* 0x0000000612127c23 */ /* 0x000fe200080108a8 */
[----:B------:R-:W-:-:S01]  /*ac40*/  FFMA.FTZ R20, R20, UR6, -R171 ;  /* 0x0000000614147c23 */ /* 0x000fc200080108ab */
[----:B------:R-:W-:Y:S01]  /*ac50*/  FFMA.FTZ R21, R21, UR6, -R168 ;  /* 0x0000000615157c23 */ /* 0x000fe200080108a8 */
[----:B------:R-:W-:-:S01]  /*ac60*/  FFMA.FTZ R23, R23, UR6, -R171 ;  /* 0x0000000617177c23 */ /* 0x000fc200080108ab */
[----:B------:R-:W-:Y:S01]  /*ac70*/  FFMA.FTZ R121, R121, UR6, -R168 ;  /* 0x0000000679797c23 */ /* 0x000fe200080108a8 */
[----:B------:R-:W-:-:S01]  /*ac80*/  FFMA.FTZ R120, R120, UR6, -R171 ;  /* 0x0000000678787c23 */ /* 0x000fc200080108ab */
[----:B------:R-:W0:Y:S01]  /*ac90*/  MUFU.EX2 R14, R14 ;  /* 0x0000000e000e7308 */ /* 0x000e220000000800 */
[----:B------:R-:W-:-:S01]  /*aca0*/  FFMA.FTZ R122, R122, UR6, -R168 ;  /* 0x000000067a7a7c23 */ /* 0x000fc200080108a8 */
[----:B------:R-:W-:Y:S01]  /*acb0*/  FFMA.FTZ R123, R123, UR6, -R171 ;  /* 0x000000067b7b7c23 */ /* 0x000fe200080108ab */
[----:B------:R-:W-:-:S01]  /*acc0*/  FFMA.FTZ R125, R125, UR6, -R168 ;  /* 0x000000067d7d7c23 */ /* 0x000fc200080108a8 */
[----:B------:R-:W-:Y:S01]  /*acd0*/  FFMA.FTZ R124, R124, UR6, -R171 ;  /* 0x000000067c7c7c23 */ /* 0x000fe200080108ab */
        /* <DEDUP_REMOVED lines=29> */
[----:B------:R-:W-:Y:S01]  /*aeb0*/  FFMA.FTZ R167, R167, UR6, -R171 ;  /* 0x00000006a7a77c23 */ /* 0x000fe200080108ab */
        /* <DEDUP_REMOVED lines=110> */
[----:B------:R-:W-:Y:S01]  /*b5a0*/  MUFU.EX2 R146, R146 ;  /* 0x0000009200927308 */ /* 0x000fe20000000800 */
[----:B--2---:R-:W-:-:S07]  /*b5b0*/  FADD.FTZ R171, R145, R178 ;  /* 0x000000b291ab7221 */ /* 0x004fce0000010000 */
[----:B------:R-:W0:Y:S01]  /*b5c0*/  MUFU.EX2 R161, R161 ;  /* 0x000000a100a17308 */ /* 0x000e220000000800 */
[----:B-1----:R-:W-:-:S07]  /*b5d0*/  FADD.FTZ R4, R160, R3 ;  /* 0x00000003a0047221 */ /* 0x002fce0000010000 */
[----:B------:R-:W-:Y:S08]  /*b5e0*/  MUFU.EX2 R147, R147 ;  /* 0x0000009300937308 */ /* 0x000ff00000000800 */
[----:B------:R-:W1:Y:S01]  /*b5f0*/  MUFU.EX2 R162, R162 ;  /* 0x000000a200a27308 */ /* 0x000e620000000800 */
[----:B0-----:R-:W-:-:S07]  /*b600*/  FADD.FTZ R3, R161, R4 ;  /* 0x00000004a1037221 */ /* 0x001fce0000010000 */
[----:B------:R-:W-:Y:S08]  /*b610*/  MUFU.EX2 R148, R148 ;  /* 0x0000009400947308 */ /* 0x000ff00000000800 */
[----:B------:R-:W0:Y:S01]  /*b620*/  MUFU.EX2 R163, R163 ;  /* 0x000000a300a37308 */ /* 0x000e220000000800 */
[----:B-1----:R-:W-:-:S07]  /*b630*/  FADD.FTZ R4, R162, R3 ;  /* 0x00000003a2047221 */ /* 0x002fce0000010000 */
[----:B------:R-:W-:Y:S08]  /*b640*/  MUFU.EX2 R180, R149 ;  /* 0x0000009500b47308 */ /* 0x000ff00000000800 */
[----:B------:R-:W1:Y:S01]  /*b650*/  MUFU.EX2 R164, R164 ;  /* 0x000000a400a47308 */ /* 0x000e620000000800 */
[----:B0-----:R-:W-:-:S07]  /*b660*/  FADD.FTZ R3, R163, R4 ;  /* 0x00000004a3037221 */ /* 0x001fce0000010000 */
[----:B------:R0:W-:Y:S08]  /*b670*/  MUFU.EX2 R177, R150 ;  /* 0x0000009600b17308 */ /* 0x0001f00000000800 */
[----:B------:R-:W2:Y:S01]  /*b680*/  MUFU.EX2 R165, R165 ;  /* 0x000000a500a57308 */ /* 0x000ea20000000800 */
[----:B0-----:R-:W-:-:S01]  /*b690*/  FADD.FTZ R150, R146, R171 ;  /* 0x000000ab92967221 */ /* 0x001fc20000010000 */
[----:B-1----:R-:W-:-:S06]  /*b6a0*/  FADD.FTZ R4, R164, R3 ;  /* 0x00000003a4047221 */ /* 0x002fcc0000010000 */
[----:B------:R0:W1:Y:S08]  /*b6b0*/  MUFU.EX2 R149, R151 ;  /* 0x0000009700957308 */ /* 0x0000700000000800 */
[----:B------:R-:W3:Y:S01]  /*b6c0*/  MUFU.EX2 R166, R166 ;  /* 0x000000a600a67308 */ /* 0x000ee20000000800 */
[----:B0-----:R-:W-:-:S01]  /*b6d0*/  FADD.FTZ R151, R147, R150 ;  /* 0x0000009693977221 */ /* 0x001fc20000010000 */
[----:B--2---:R-:W-:-:S03]  /*b6e0*/  FADD.FTZ R3, R165, R4 ;  /* 0x00000004a5037221 */ /* 0x004fc60000010000 */
[----:B------:R-:W-:-:S03]  /*b6f0*/  FADD.FTZ R151, R148, R151 ;  /* 0x0000009794977221 */ /* 0x000fc60000010000 */
[----:B------:R-:W0:Y:S01]  /*b700*/  MUFU.EX2 R187, R152 ;  /* 0x0000009800bb7308 */ /* 0x000e220000000800 */
[----:B------:R-:W-:-:S04]  /*b710*/  FADD.FTZ R151, R180, R151 ;  /* 0x00000097b4977221 */ /* 0x000fc80000010000 */
[----:B------:R-:W-:-:S03]  /*b720*/  FADD.FTZ R150, R177, R151 ;  /* 0x00000097b1967221 */ /* 0x000fc60000010000 */
[----:B------:R-:W2:Y:S01]  /*b730*/  MUFU.EX2 R167, R167 ;  /* 0x000000a700a77308 */ /* 0x000ea20000000800 */
[----:B-1----:R-:W-:-:S01]  /*b740*/  FADD.FTZ R150, R149, R150 ;  /* 0x0000009695967221 */ /* 0x002fc20000010000 */
[----:B---3--:R-:W-:-:S06]  /*b750*/  FADD.FTZ R4, R166, R3 ;  /* 0x00000003a6047221 */ /* 0x008fcc0000010000 */
[----:B------:R-:W1:Y:S01]  /*b760*/  MUFU.EX2 R153, R153 ;  /* 0x0000009900997308 */ /* 0x000e620000000800 */
[----:B0-----:R-:W-:-:S07]  /*b770*/  FADD.FTZ R150, R187, R150 ;  /* 0x00000096bb967221 */ /* 0x001fce0000010000 */
[----:B------:R-:W0:Y:S01]  /*b780*/  MUFU.EX2 R176, R176 ;  /* 0x000000b000b07308 */ /* 0x000e220000000800 */
[----:B--2---:R-:W-:-:S07]  /*b790*/  FADD.FTZ R3, R167, R4 ;  /* 0x00000004a7037221 */ /* 0x004fce0000010000 */
[----:B------:R-:W2:Y:S01]  /*b7a0*/  MUFU.EX2 R154, R154 ;  /* 0x0000009a009a7308 */ /* 0x000ea20000000800 */
[----:B-1----:R-:W-:-:S01]  /*b7b0*/  FADD.FTZ R150, R153, R150 ;  /* 0x0000009699967221 */ /* 0x002fc20000010000 */
[----:B0-----:R-:W-:-:S03]  /*b7c0*/  FADD.FTZ R4, R176, R3 ;  /* 0x00000003b0047221 */ /* 0x001fc60000010000 */
[----:B--2---:R-:W-:Y:S01]  /*b7d0*/  FADD.FTZ R3, R154, R150 ;  /* 0x000000969a037221 */ /* 0x004fe20000010000 */
[----:B------:R-:W-:Y:S06]  /*b7e0*/  @!P0 BRA `(.L_x_4996) ;  /* 0x0000000000048947 */ /* 0x000fec0003800000 */
[----:B------:R-:W-:Y:S01]  /*b7f0*/  BPT.TRAP 0x1 ;  /* 0x000000040000795c */ /* 0x000fe20000300000 */
.L_x_4996:
        /* <DEDUP_REMOVED lines=120> */
[----:B------:R-:W-:Y:S01]  /*bf80*/  VIADD R8, R8, 0xffffffff ;  /* 0xffffffff08087836 */ /* 0x000fe20000000000 */
        /* <DEDUP_REMOVED lines=16> */
[----:B------:R-:W-:Y:S01]  /*c090*/  F2FP.SATFINITE.E4M3.F32.PACK_AB_MERGE_C R187, R187, R149, R124 ;  /* 0x00000095bbbb723e */ /* 0x000fe2000480707c */
[----:B------:R-:W-:Y:S06]  /*c0a0*/  @P1 BRA `(.L_x_4997) ;  /* 0xffffffd400ec1947 */ /* 0x000fec000383ffff */
.L_x_4986:
[----:B------:R-:W-:-:S13]  /*c0b0*/  ISETP.GE.AND P1, PT, R8, UR38, PT ;  /* 0x0000002608007c0c */ /* 0x000fda000bf26270 */
[----:B------:R-:W-:Y:S05]  /*c0c0*/  @!P1 BRA `(.L_x_4998) ;  /* 0x0000003800689947 */ /* 0x000fea0003800000 */
[C---:B------:R-:W-:Y:S01]  /*c0d0*/  VIADD R11, R17.reuse, 0x8 ;  /* 0x00000008110b7836 */ /* 0x040fe20000000000 */
[----:B------:R-:W-:Y:S01]  /*c0e0*/  IADD3 R17, -R17, 0xb, RZ ;  /* 0x0000000b11117810 */ /* 0x000fe20007ffe1ff */
[----:B------:R-:W-:Y:S01]  /*c0f0*/  IMAD.MOV.U32 R9, RZ, RZ, R13 ;  /* 0x000000ffff097224 */ /* 0x000fe200078e000d */
[----:B------:R-:W-:Y:S01]  /*c100*/  UMOV UR50, UR30 ;  /* 0x0000001e00327c82 */ /* 0x000fe20008000000 */
[----:B------:R-:W-:Y:S01]  /*c110*/  IMAD.MOV.U32 R10, RZ, RZ, R22 ;  /* 0x000000ffff0a7224 */ /* 0x000fe200078e0016 */
[----:B------:R-:W-:Y:S01]  /*c120*/  UMOV UR49, UR31 ;  /* 0x0000001f00317c82 */ /* 0x000fe20008000000 */
[----:B------:R-:W-:Y:S01]  /*c130*/  ULDC UR34, c[0x0][0x9e4] ;  /* 0x0002790000227ab9 */ /* 0x000fe20000000800 */
[----:B------:R-:W-:Y:S01]  /*c140*/  ULDC UR45, c[0x0][0x288] ;  /* 0x0000a200002d7ab9 */ /* 0x000fe20000000800 */
[----:B------:R-:W-:Y:S01]  /*c150*/  ULDC UR48, c[0x0][0x2f0] ;  /* 0x0000bc0000307ab9 */ /* 0x000fe20000000800 */
[----:B------:R-:W-:Y:S01]  /*c160*/  ULDC UR33, c[0x0][0x988] ;  /* 0x0002620000217ab9 */ /* 0x000fe20000000800 */
[----:B------:R-:W-:-:S05]  /*c170*/  ULDC UR35, c[0x0][0x9e0] ;  /* 0x0002780000237ab9 */ /* 0x000fca0000000800 */
.L_x_5017:
[----:B------:R-:W-:Y:S01]  /*c180*/  UIADD3 UR31, UR49, 0x1, URZ ;  /* 0x00000001311f7890 */ /* 0x000fe2000fffe03f */
[----:B------:R-:W-:-:S03]  /*c190*/  ISETP.NE.AND P2, PT, RZ, UR37, PT ;  /* 0x00000025ff007c0c */ /* 0x000fc6000bf45270 */
[----:B------:R-:W-:-:S04]  /*c1a0*/  UISETP.NE.AND UP0, UPT, UR31, 0x2, UPT ;  /* 0x000000021f00788c */ /* 0x000fc8000bf05270 */
[----:B------:R-:W-:Y:S02]  /*c1b0*/  USEL UR30, URZ, 0x1, UP0 ;  /* 0x000000013f1e7887 */ /* 0x000fe40008000000 */
[----:B------:R-:W-:Y:S02]  /*c1c0*/  USEL UR31, UR31, URZ, UP0 ;  /* 0x0000003f1f1f7287 */ /* 0x000fe40008000000 */
[----:B------:R-:W-:Y:S02]  /*c1d0*/  ULOP3.LUT UR30, UR50, UR30, URZ, 0x3c, !UPT ;  /* 0x0000001e321e7292 */ /* 0x000fe4000f8e3c3f */
[----:B------:R-:W-:Y:S10]  /*c1e0*/  @P2 BRA `(.L_x_4999) ;  /* 0x00000000002c2947 */ /* 0x000ff40003800000 */
[----:B------:R-:W-:Y:S05]  /*c1f0*/  @!P0 BRA `(.L_x_5000) ;  /* 0x0000000000048947 */ /* 0x000fea0003800000 */
[----:B------:R-:W-:Y:S01]  /*c200*/  BPT.TRAP 0x1 ;  /* 0x000000040000795c */ /* 0x000fe20000300000 */
.L_x_5000:
[----:B------:R-:W-:Y:S01]  /*c210*/  ULEA UR6, UR31, UR36, 0x3 ;  /* 0x000000241f067291 */ /* 0x000fe2000f8e183f */
[----:B------:R-:W-:-:S05]  /*c220*/  IMAD.U32 R12, RZ, RZ, UR30 ;  /* 0x0000001eff0c7e24 */ /* 0x000fca000f8e00ff */
[----:B------:R-:W-:-:S04]  /*c230*/  SHF.L.U32 R12, R12, 0x1f, RZ ;  /* 0x0000001f0c0c7819 */ /* 0x000fc800000006ff */
[----:B------:R0:W1:Y:S01]  /*c240*/  SYNCS.PHASECHK.TRANS64.TRYWAIT P1, [UR6+0x2a830], R12 ;  /* 0x02a8300cff0075a7 */ /* 0x0000620008020146 */
[----:B------:R-:W-:Y:S05]  /*c250*/  @!P0 BRA `(.L_x_5001) ;  /* 0x0000000000048947 */ /* 0x000fea0003800000 */
[----:B------:R-:W-:Y:S01]  /*c260*/  BPT.TRAP 0x1 ;  /* 0x000000040000795c */ /* 0x000fe20000300000 */
.L_x_5001:
[----:B-1----:R-:W-:Y:S05]  /*c270*/  @P1 BRA `(.L_x_4999) ;  /* 0x0000000000081947 */ /* 0x002fea0003800000 */
[----:B------:R-:W1:Y:S02]  /*c280*/  SYNCS.PHASECHK.TRANS64.TRYWAIT P1, [UR6+0x2a830], R12 ;  /* 0x02a8300cff0075a7 */ /* 0x000e640008020146 */
[----:B-1----:R-:W-:Y:S05]  /*c290*/  @!P1 BRA `(.L_x_5002) ;  /* 0x000000bc00d09947 */ /* 0x002fea0003800000 */
.L_x_4999:
[----:B------:R2:W-:Y:S01]  /*c2a0*/  BAR.SYNC.DEFER_BLOCKING R11, 0x100 ;  /* 0x0004000b0000751d */ /* 0x0005e20000010000 */
[----:B------:R-:W-:Y:S01]  /*c2b0*/  R2UR UR24, R6 ;  /* 0x00000000061872ca */ /* 0x000fe200000e0000 */
[----:B------:R-:W-:Y:S01]  /*c2c0*/  UIMAD UR26, UR31, 0x600, UR28 ;  /* 0x000006001f1a78a4 */ /* 0x000fe2000f8e021c */
[----:B------:R-:W-:-:S03]  /*c2d0*/  R2UR UR25, R7 ;  /* 0x00000000071972ca */ /* 0x000fc600000e0000 */
        /* <DEDUP_REMOVED lines=29> */
[----:B--2---:R-:W-:Y:S05]  /*c4b0*/  @P2 BRA `(.L_x_5003) ;  /* 0x00000000002c2947 */ /* 0x004fea0003800000 */
[----:B------:R-:W-:Y:S05]  /*c4c0*/  @!P0 BRA `(.L_x_5004) ;  /* 0x0000000000048947 */ /* 0x000fea0003800000 */
[----:B------:R-:W-:Y:S01]  /*c4d0*/  BPT.TRAP 0x1 ;  /* 0x000000040000795c */ /* 0x000fe20000300000 */
.L_x_5004:
[----:B------:R-:W-:Y:S01]  /*c4e0*/  ULEA UR6, UR49, UR36, 0x3 ;  /* 0x0000002431067291 */ /* 0x000fe2000f8e183f */
[----:B01----:R-:W-:-:S05]  /*c4f0*/  IMAD.U32 R12, RZ, RZ, UR50 ;  /* 0x00000032ff0c7e24 */ /* 0x003fca000f8e00ff */
[----:B------:R-:W-:-:S04]  /*c500*/  SHF.L.U32 R12, R12, 0x1f, RZ ;  /* 0x0000001f0c0c7819 */ /* 0x000fc800000006ff */
[----:B------:R0:W1:Y:S01]  /*c510*/  SYNCS.PHASECHK.TRANS64.TRYWAIT P1, [UR6+0x2a850], R12 ;  /* 0x02a8500cff0075a7 */ /* 0x0000620008020146 */
[----:B------:R-:W-:Y:S05]  /*c520*/  @!P0 BRA `(.L_x_5005) ;  /* 0x0000000000048947 */ /* 0x000fea0003800000 */
[----:B------:R-:W-:Y:S01]  /*c530*/  BPT.TRAP 0x1 ;  /* 0x000000040000795c */ /* 0x000fe20000300000 */
.L_x_5005:
[----:B-1----:R-:W-:Y:S05]  /*c540*/  @P1 BRA `(.L_x_5003) ;  /* 0x0000000000081947 */ /* 0x002fea0003800000 */
[----:B------:R-:W1:Y:S02]  /*c550*/  SYNCS.PHASECHK.TRANS64.TRYWAIT P1, [UR6+0x2a850], R12 ;  /* 0x02a8500cff0075a7 */ /* 0x000e640008020146 */
[----:B-1----:R-:W-:Y:S05]  /*c560*/  @!P1 BRA `(.L_x_5006) ;  /* 0x000000bc00349947 */ /* 0x002fea0003800000 */
.L_x_5003:
[----:B------:R-:W-:Y:S01]  /*c570*/  UIADD3 UR6, UR36, 0x400, URZ ;  /* 0x0000040024067890 */ /* 0x000fe2000fffe03f */
[----:B------:R-:W-:Y:S01]  /*c580*/  WARPGROUP.ARRIVE ;  /* 0x00000000000079c5 */ /* 0x000fe20000000000 */
[----:B------:R-:W-:Y:S02]  /*c590*/  UMOV UR7, 0x40000040 ;  /* 0x4000004000077882 */ /* 0x000fe40000000000 */
        /* <DEDUP_REMOVED lines=25> */
.L_x_5007:
[----:B------:R-:W-:Y:S01]  /*c730*/  UISETP.NE.AND UP1, UPT, UR44, URZ, UPT ;  /* 0x0000003f2c00728c */ /* 0x000fe2000bf25270 */
[C---:B01----:R-:W-:Y:S01]  /*c740*/  FMUL.FTZ R12, R0.reuse, R122 ;  /* 0x0000007a000c7220 */ /* 0x043fe20000410000 */
[C---:B------:R-:W-:Y:S01]  /*c750*/  FMUL.FTZ R122, R0.reuse, R142 ;  /* 0x0000008e007a7220 */ /* 0x040fe20000410000 */
[C---:B------:R-:W-:Y:S01]  /*c760*/  FMUL.FTZ R185, R0.reuse, R125 ;  /* 0x0000007d00b97220 */ /* 0x040fe20000410000 */
[C---:B------:R-:W-:Y:S01]  /*c770*/  FMUL.FTZ R20, R0.reuse, R134 ;  /* 0x0000008600147220 */ /* 0x040fe20000410000 */
[C---:B------:R-:W-:Y:S01]  /*c780*/  FMUL.FTZ R125, R0.reuse, R147 ;  /* 0x00000093007d7220 */ /* 0x040fe20000410000 */
[----:B------:R-:W-:Y:S01]  /*c790*/  PLOP3.LUT P1, PT, PT, PT, UP1, 0x80, 0x0 ;  /* 0x000000000000781c */ /* 0x000fe20003f2f018 */
[C---:B------:R-:W-:Y:S01]  /*c7a0*/  FMUL.FTZ R134, R0.reuse, R166 ;  /* 0x000000a600867220 */ /* 0x040fe20000410000 */
[----:B------:R-:W-:Y:S01]  /*c7b0*/  PLOP3.LUT P2, PT, PT, PT, UP1, 0x80, 0x0 ;  /* 0x000000000000781c */ /* 0x000fe20003f4f018 */
[----:B------:R-:W-:Y:S02]  /*c7c0*/  IMAD.MOV.U32 R147, RZ, RZ, R5 ;  /* 0x000000ffff937224 */ /* 0x000fe400078e0005 */
[----:B------:R-:W-:Y:S01]  /*c7d0*/  FMUL.FTZ R184, R0, R124 ;  /* 0x0000007c00b87220 */ /* 0x000fe20000410000 */
[----:B------:R-:W-:Y:S01]  /*c7e0*/  @UP1 ULDC UR7, c[0x0][0x44c] ;  /* 0x0001130000071ab9 */ /* 0x000fe20000000800 */
[----:B------:R-:W-:-:S02]  /*c7f0*/  IMAD.SHL.U32 R166, R8, 0x80, RZ ;  /* 0x0000008008a67824 */ /* 0x000fc400078e00ff */
[C---:B------:R-:W-:Y:S01]  /*c800*/  FMUL.FTZ R124, R0.reuse, R146 ;  /* 0x00000092007c7220 */ /* 0x040fe20000410000 */
[C---:B------:R-:W-:Y:S01]  /*c810*/  FMUL.FTZ R13, R0.reuse, R123 ;  /* 0x0000007b000d7220 */ /* 0x040fe20000410000 */
[C---:B------:R-:W-:Y:S01]  /*c820*/  FMUL.FTZ R146, R0.reuse, R148 ;  /* 0x0000009400927220 */ /* 0x040fe20000410000 */
[C---:B------:R-:W-:Y:S01]  /*c830*/  FMUL.FTZ R123, R0.reuse, R143 ;  /* 0x0000008f007b7220 */ /* 0x040fe20000410000 */
[----:B------:R-:W-:Y:S01]  /*c840*/  FMUL.FTZ R148, R0, R149 ;  /* 0x0000009500947220 */ /* 0x000fe20000410000 */
[----:B------:R-:W-:Y:S01]  /*c850*/  IADD3 R143, -R166, 0x1, RZ ;  /* 0x00000001a68f7810 */ /* 0x000fe20007ffe1ff */
[----:B------:R-:W-:Y:S01]  /*c860*/  @P1 IMAD.HI.U32 R142, R5, UR7, RZ ;  /* 0x00000007058e1c27 */ /* 0x000fe2000f8e00ff */
[----:B------:R-:W-:-:S03]  /*c870*/  @UP1 ULDC UR7, c[0x0][0x450] ;  /* 0x0001140000071ab9 */ /* 0x000fc60000000800 */
[C---:B------:R-:W-:Y:S01]  /*c880*/  FMUL.FTZ R15, R0.reuse, R127 ;  /* 0x0000007f000f7220 */ /* 0x040fe20000410000 */
[C---:B------:R-:W-:Y:S01]  /*c890*/  FMUL.FTZ R186, R0.reuse, R128 ;  /* 0x0000008000ba7220 */ /* 0x040fe20000410000 */
[C---:B------:R-:W-:Y:S01]  /*c8a0*/  FMUL.FTZ R127, R0.reuse, R151 ;  /* 0x00000097007f7220 */ /* 0x040fe20000410000 */
[----:B------:R-:W-:Y:S01]  /*c8b0*/  @P2 SHF.R.U32.HI R147, RZ, UR7, R142 ;  /* 0x00000007ff932c19 */ /* 0x000fe2000801168e */
[----:B------:R-:W-:Y:S01]  /*c8c0*/  UISETP.NE.AND UP0, UPT, UR43, URZ, UPT ;  /* 0x0000003f2b00728c */ /* 0x000fe2000bf05270 */
[C---:B------:R-:W-:Y:S01]  /*c8d0*/  FMUL.FTZ R187, R0.reuse, R129 ;  /* 0x0000008100bb7220 */ /* 0x040fe20000410000 */
[C---:B------:R-:W-:Y:S01]  /*c8e0*/  FMUL.FTZ R18, R0.reuse, R130 ;  /* 0x0000008200127220 */ /* 0x040fe20000410000 */
        /* <DEDUP_REMOVED lines=52> */
[----:B------:R-:W1:Y:S01]  /*cc30*/  MUFU.TANH R22, R22 ;  /* 0x0000001600167308 */ /* 0x000e620000002400 */
[----:B------:R-:W-:Y:S01]  /*cc40*/  IMAD R145, R16, UR48, R145 ;  /* 0x0000003010917c24 */ /* 0x000fe2000f8e0291 */
[----:B------:R-:W-:-:S03]  /*cc50*/  UPRMT UR6, UR29, 0x654, UR6 ;  /* 0x000006541d067896 */ /* 0x000fc60008000006 */
[----:B------:R-:W-:-:S03]  /*cc60*/  VIADD R145, R145, -UR45 ;  /* 0x8000002d91917c36 */ /* 0x000fc60008000000 */
[----:B------:R-:W3:Y:S01]  /*cc70*/  MUFU.TANH R23, R23 ;  /* 0x0000001700177308 */ /* 0x000ee20000002400 */
[C---:B------:R-:W-:Y:S02]  /*cc80*/  VIADD R174, R145.reuse, UR35 ;  /* 0x0000002391ae7c36 */ /* 0x040fe40008000000 */
[----:B------:R-:W-:Y:S01]  /*cc90*/  VIADD R177, R145, UR32 ;  /* 0x0000002091b17c36 */ /* 0x000fe20008000000 */
[----:B------:R-:W-:Y:S01]  /*cca0*/  SYNCS.ARRIVE.TRANS64.RED.A1T0 RZ, [UR6], RZ ;  /* 0x000000ffffff79a7 */ /* 0x000fe20008100406 */
[--C-:B0-----:R-:W-:Y:S02]  /*ccb0*/  IMAD.IADD R170, R174, 0x1, R149.reuse ;  /* 0x00000001aeaa7824 */ /* 0x101fe400078e0295 */
[----:B------:R-:W-:Y:S01]  /*ccc0*/  IMAD.IADD R172, R177, 0x1, R149 ;  /* 0x00000001b1ac7824 */ /* 0x000fe200078e0295 */
        /* <DEDUP_REMOVED lines=62> */
[----:B-1-34-:R-:W-:Y:S05]  /*d0b0*/  @P1 BRA `(.L_x_5008) ;  /* 0x00000000005c1947 */ /* 0x01afea0003800000 */
        /* <DEDUP_REMOVED lines=13> */
.L_x_5010:
[----:B------:R-:W-:-:S05]  /*d190*/  IMAD.U32 R152, RZ, RZ, UR34 ;  /* 0x00000022ff987e24 */ /* 0x000fca000f8e00ff */
[----:B------:R-:W-:-:S13]  /*d1a0*/  ISETP.NE.AND P1, PT, R152, 0x1, PT ;  /* 0x000000019800780c */ /* 0x000fda0003f25270 */
[----:B------:R-:W1:Y:S02]  /*d1b0*/  @P1 LDC.64 R144, c[0x0][0x9e8] ;  /* 0x00027a00ff901b82 */ /* 0x000e640000000a00 */
[----:B-1----:R-:W-:-:S05]  /*d1c0*/  @P1 IMAD.HI.U32 R144, R149, R144, RZ ;  /* 0x0000009095901227 */ /* 0x002fca00078e00ff */
[----:B------:R-:W-:-:S07]  /*d1d0*/  @P1 SHF.R.U32.HI R149, RZ, R145, R144 ;  /* 0x00000091ff951219 */ /* 0x000fce0000011690 */
.L_x_5011:
[----:B------:R-:W-:Y:S05]  /*d1e0*/  BSYNC B0 ;  /* 0x0000000000007941 */ /* 0x000fea0003800000 */
.L_x_5009:
[----:B------:R-:W-:-:S04]  /*d1f0*/  IMAD R149, R149, R152, -R166 ;  /* 0x0000009895957224 */ /* 0x000fc800078e0aa6 */
[----:B------:R-:W-:-:S05]  /*d200*/  IMAD R149, R2, -0x2, R149 ;  /* 0xfffffffe02957824 */ /* 0x000fca00078e0295 */
[----:B------:R-:W-:Y:S02]  /*d210*/  VIADDMNMX R170, R149, R152, R170, PT ;  /* 0x0000009895aa7246 */ /* 0x000fe400038001aa */
[----:B------:R-:W-:-:S07]  /*d220*/  VIMNMX R172, R172, R149, !PT ;  /* 0x00000095acac7248 */ /* 0x000fce0007fe0100 */
.L_x_5008:
        /* <DEDUP_REMOVED lines=16> */
[----:B0-----:R-:W-:Y:S02]  /*d330*/  FSEL R169, R184, -INF , !P3 ;  /* 0xff800000b8a97808 */ /* 0x001fe40005800000 */
        /* <DEDUP_REMOVED lines=99> */
.L_x_5014:
[----:B------:R-:W-:-:S05]  /*d970*/  IMAD.U32 R168, RZ, RZ, UR34 ;  /* 0x00000022ffa87e24 */ /* 0x000fca000f8e00ff */
[----:B------:R-:W-:-:S13]  /*d980*/  ISETP.NE.AND P2, PT, R168, 0x1, PT ;  /* 0x00000001a800780c */ /* 0x000fda0003f45270 */
[----:B------:R-:W0:Y:S02]  /*d990*/  @P2 LDC.64 R22, c[0x0][0x9e8] ;  /* 0x00027a00ff162b82 */ /* 0x000e240000000a00 */
[----:B0-----:R-:W-:-:S05]  /*d9a0*/  @P2 IMAD.HI.U32 R22, R181, R22, RZ ;  /* 0x00000016b5162227 */ /* 0x001fca00078e00ff */
[----:B------:R-:W-:-:S07]  /*d9b0*/  @P2 SHF.R.U32.HI R181, RZ, R23, R22 ;  /* 0x00000017ffb52219 */ /* 0x000fce0000011616 */
.L_x_5015:
[----:B------:R-:W-:Y:S05]  /*d9c0*/  BSYNC B0 ;  /* 0x0000000000007941 */ /* 0x000fea0003800000 */
.L_x_5013:
[----:B------:R-:W-:-:S04]  /*d9d0*/  IMAD R181, R181, R168, -R166 ;  /* 0x000000a8b5b57224 */ /* 0x000fc800078e0aa6 */
[----:B------:R-:W-:-:S05]  /*d9e0*/  IMAD R181, R2, -0x2, R181 ;  /* 0xfffffffe02b57824 */ /* 0x000fca00078e02b5 */
[----:B------:R-:W-:Y:S02]  /*d9f0*/  VIADDMNMX R160, R181, R168, R160, PT ;  /* 0x000000a8b5a07246 */ /* 0x000fe400038001a0 */
[----:B------:R-:W-:-:S07]  /*da00*/  VIMNMX R177, R177, R181, !PT ;  /* 0x000000b5b1b17248 */ /* 0x000fce0007fe0100 */
.L_x_5012:
        /* <DEDUP_REMOVED lines=23> */
[----:B------:R-:W-:Y:S02]  /*db80*/  ISETP.LT.OR P4, PT, R160, 0xa, P4 ;  /* 0x0000000aa000780c */ /* 0x000fe40002781670 */
[----:B------:R-:W-:Y:S02]  /*db90*/  FMNMX.FTZ R22, R152, R23, !PT ;  /* 0x0000001798167209 */ /* 0x000fe40007810000 */
[----:B------:R-:W-:-:S02]  /*dba0*/  ISETP.LT.OR P5, PT, R160, 0x1, P5 ;  /* 0x00000001a000780c */ /* 0x000fc40002fa1670 */
[----:B------:R-:W-:Y:S02]  /*dbb0*/  FMNMX.FTZ R22, R149, R22, !PT ;  /* 0x0000001695167209 */ /* 0x000fe40007810000 */
[----:B------:R-:W-:Y:S02]  /*dbc0*/  ISETP.GT.AND P3, PT, R177, 0x8, P1 ;  /* 0x00000008b100780c */ /* 0x000fe40000f64270 */
[----:B------:R-:W-:Y:S02]  /*dbd0*/  FMNMX.FTZ R23, R147, R22, !PT ;  /* 0x0000001693177209 */ /* 0x000fe40007810000 */
[----:B------:R-:W-:Y:S02]  /*dbe0*/  FSEL R178, R12, -INF , !P5 ;  /* 0xff8000000cb27808 */ /* 0x000fe40006800000 */
[----:B------:R-:W-:Y:S02]  /*dbf0*/  FMNMX.FTZ R22, R144, R23, !PT ;  /* 0x0000001790167209 */ /* 0x000fe40007810000 */
[----:B------:R-:W-:-:S02]  /*dc00*/  ISETP.LT.OR P3, PT, R160, 0x9, P3 ;  /* 0x00000009a000780c */ /* 0x000fc40001f61670 */
[----:B------:R-:W-:Y:S02]  /*dc10*/  FMNMX.FTZ R23, R145, R22, !PT ;  /* 0x0000001691177209 */ /* 0x000fe40007810000 */
[----:B------:R-:W-:Y:S02]  /*dc20*/  FMNMX.FTZ R172, R178, R9, !PT ;  /* 0x00000009b2ac7209 */ /* 0x000fe40007810000 */
        /* <DEDUP_REMOVED lines=17> */
[----:B------:R-:W-:Y:S02]  /*dd40*/  ISETP.GT.AND P5, PT, R177, 0x38, P1 ;  /* 0x00000038b100780c */ /* 0x000fe40000fa4270 */
[----:B------:R-:W-:Y:S02]  /*dd50*/  FMNMX.FTZ R22, R158, R23, !PT ;  /* 0x000000179e167209 */ /* 0x000fe40007810000 */
[C---:B------:R-:W-:Y:S02]  /*dd60*/  ISETP.LT.OR P3, PT, R160.reuse, 0x32, P3 ;  /* 0x00000032a000780c */ /* 0x040fe40001f61670 */
[----:B------:R-:W-:Y:S02]  /*dd70*/  FMNMX.FTZ R22, R159, R22, !PT ;  /* 0x000000169f167209 */ /* 0x000fe40007810000 */
[----:B------:R-:W-:-:S02]  /*dd80*/  ISETP.LT.OR P5, PT, R160, 0x39, P5 ;  /* 0x00000039a000780c */ /* 0x000fc40002fa1670 */
[----:B------:R-:W-:Y:S02]  /*dd90*/  FMNMX.FTZ R23, R161, R22, !PT ;  /* 0x00000016a1177209 */ /* 0x000fe40007810000 */
[----:B------:R-:W-:Y:S02]  /*dda0*/  FSEL R125, R125, -INF , !P3 ;  /* 0xff8000007d7d7808 */ /* 0x000fe40005800000 */
        /* <DEDUP_REMOVED lines=8> */
[----:B------:R-:W-:Y:S01]  /*de30*/  ISETP.LT.OR P5, PT, R160, 0x49, P5 ;  /* 0x00000049a000780c */ /* 0x000fe20002fa1670 */
[----:B------:R-:W0:Y:S01]  /*de40*/  SHFL.BFLY PT, R22, R23, 0x2, 0x1f ;  /* 0x0c401f0017167f89 */ /* 0x000e2200000e0000 */
[----:B------:R-:W-:-:S02]  /*de50*/  FSEL R129, R129, -INF , !P3 ;  /* 0xff80000081817808 */ /* 0x000fc40005800000 */
[----:B------:R-:W-:-:S04]  /*de60*/  ISETP.GT.AND P3, PT, R177, 0x51, P1 ;  /* 0x00000051b100780c */ /* 0x000fc80000f64270 */
[----:B------:R-:W-:-:S04]  /*de70*/  ISETP.LT.OR P3, PT, R160, 0x52, P3 ;  /* 0x00000052a000780c */ /* 0x000fc80001f61670 */
[----:B------:R-:W-:Y:S02]  /*de80*/  FSEL R133, R133, -INF , !P3 ;  /* 0xff80000085857808 */ /* 0x000fe40005800000 */
[----:B------:R-:W-:-:S04]  /*de90*/  ISETP.GT.AND P3, PT, R177, 0x61, P1 ;  /* 0x00000061b100780c */ /* 0x000fc80000f64270 */
[----:B------:R-:W-:-:S04]  /*dea0*/  ISETP.LT.OR P3, PT, R160, 0x62, P3 ;  /* 0x00000062a000780c */ /* 0x000fc80001f61670 */
[----:B------:R-:W-:Y:S02]  /*deb0*/  FSEL R137, R137, -INF , !P3 ;  /* 0xff80000089897808 */ /* 0x000fe40005800000 */
[----:B------:R-:W-:Y:S02]  /*dec0*/  ISETP.GT.AND P3, PT, R177, 0x71, P1 ;  /* 0x00000071b100780c */ /* 0x000fe40000f64270 */
[----:B0-----:R-:W-:Y:S02]  /*ded0*/  FMNMX.FTZ R166, R23, R22, !PT ;  /* 0x0000001617a67209 */ /* 0x001fe40007810000 */
[----:B------:R-:W-:Y:S02]  /*dee0*/  FSEL R23, R13, -INF , !P2 ;  /* 0xff8000000d177808 */ /* 0x000fe40005000000 */
[----:B------:R-:W-:Y:S01]  /*def0*/  ISETP.GT.AND P2, PT, R177, 0x11, P1 ;  /* 0x00000011b100780c */ /* 0x000fe20000f44270 */
[----:B------:R-:W0:Y:S01]  /*df00*/  SHFL.BFLY PT, R181, R166, 0x1, 0x1f ;  /* 0x0c201f00a6b57f89 */ /* 0x000e2200000e0000 */
[----:B------:R-:W-:-:S02]  /*df10*/  ISETP.LT.OR P3, PT, R160, 0x72, P3 ;  /* 0x00000072a000780c */ /* 0x000fc40001f61670 */
        /* <DEDUP_REMOVED lines=13> */
[----:B------:R-:W-:-:S03]  /*dff0*/  ISETP.LT.OR P2, PT, R160, 0x41, P2 ;  /* 0x00000041a000780c */ /* 0x000fc60001741670 */
[--C-:B------:R-:W-:Y:S01]  /*e000*/  FFMA.FTZ R13, R167, UR6, -R166.reuse ;  /* 0x00000006a70d7c23 */ /* 0x100fe200080108a6 */
[----:B------:R-:W-:Y:S01]  /*e010*/  FSEL R167, R15, -INF , !P4 ;  /* 0xff8000000fa77808 */ /* 0x000fe20006000000 */
[--C-:B------:R-:W-:Y:S01]  /*e020*/  FFMA.FTZ R174, R171, UR6, -R166.reuse ;  /* 0x00000006abae7c23 */ /* 0x100fe200080108a6 */
[----:B------:R-:W-:Y:S01]  /*e030*/  ISETP.GT.AND P4, PT, R177, 0x19, P1 ;  /* 0x00000019b100780c */ /* 0x000fe20000f84270 */
[----:B------:R0:W-:Y:S01]  /*e040*/  MUFU.EX2 R15, R13 ;  /* 0x0000000d000f7308 */ /* 0x0001e20000000800 */
[----:B------:R-:W-:Y:S01]  /*e050*/  FSEL R128, R128, -INF , !P2 ;  /* 0xff80000080807808 */ /* 0x000fe20005000000 */
[--C-:B------:R-:W-:Y:S01]  /*e060*/  FFMA.FTZ R168, R179, UR6, -R166.reuse ;  /* 0x00000006b3a87c23 */ /* 0x100fe200080108a6 */
[----:B------:R-:W-:Y:S01]  /*e070*/  ISETP.LT.OR P4, PT, R160, 0x1a, P4 ;  /* 0x0000001aa000780c */ /* 0x000fe20002781670 */
[--C-:B------:R-:W-:Y:S01]  /*e080*/  FFMA.FTZ R179, R175, UR6, -R166.reuse ;  /* 0x00000006afb37c23 */ /* 0x100fe200080108a6 */
[----:B------:R-:W-:Y:S01]  /*e090*/  ISETP.GT.AND P2, PT, R177, 0x50, P1 ;  /* 0x00000050b100780c */ /* 0x000fe20000f44270 */
[--C-:B------:R-:W-:Y:S01]  /*e0a0*/  FFMA.FTZ R181, R147, UR6, -R166.reuse ;  /* 0x0000000693b57c23 */ /* 0x100fe200080108a6 */
[----:B------:R-:W-:Y:S01]  /*e0b0*/  FSEL R175, R130, -INF , !P5 ;  /* 0xff80000082af7808 */ /* 0x000fe20006800000 */
[----:B------:R-:W-:Y:S01]  /*e0c0*/  MUFU.EX2 R12, R174 ;  /* 0x000000ae000c7308 */ /* 0x000fe20000000800 */
[----:B0-----:R-:W-:-:S01]  /*e0d0*/  FFMA.FTZ R13, R169, UR6, -R166 ;  /* 0x00000006a90d7c23 */ /* 0x001fc200080108a6 */
[----:B------:R-:W-:Y:S01]  /*e0e0*/  FSEL R169, R21, -INF , !P4 ;  /* 0xff80000015a97808 */ /* 0x000fe20006000000 */
[----:B------:R-:W-:-:S01]  /*e0f0*/  FFMA.FTZ R182, R144, UR6, -R166 ;  /* 0x0000000690b67c23 */ /* 0x000fc200080108a6 */
[----:B------:R-:W-:Y:S01]  /*e100*/  ISETP.GT.AND P4, PT, R177, 0x29, P1 ;  /* 0x00000029b100780c */ /* 0x000fe20000f84270 */
[----:B------:R-:W-:-:S01]  /*e110*/  FFMA.FTZ R170, R185, UR6, -R166 ;  /* 0x00000006b9aa7c23 */ /* 0x000fc200080108a6 */
[----:B------:R-:W-:Y:S01]  /*e120*/  ISETP.LT.OR P2, PT, R160, 0x51, P2 ;  /* 0x00000051a000780c */ /* 0x000fe20001741670 */
[----:B------:R-:W-:-:S01]  /*e130*/  FFMA.FTZ R187, R187, UR6, -R166 ;  /* 0x00000006bbbb7c23 */ /* 0x000fc200080108a6 */
[----:B------:R0:W-:Y:S01]  /*e140*/  MUFU.EX2 R21, R13 ;  /* 0x0000000d00157308 */ /* 0x0001e20000000800 */
[C---:B------:R-:W-:Y:S01]  /*e150*/  ISETP.LT.OR P4, PT, R160.reuse, 0x2a, P4 ;  /* 0x0000002aa000780c */ /* 0x040fe20002781670 */
[--C-:B------:R-:W-:Y:S01]  /*e160*/  FFMA.FTZ R189, R189, UR6, -R166.reuse ;  /* 0x00000006bdbd7c23 */ /* 0x100fe200080108a6 */
[----:B------:R-:W-:Y:S01]  /*e170*/  ISETP.GT.AND P5, PT, R177, 0x58, P1 ;  /* 0x00000058b100780c */ /* 0x000fe20000fa4270 */
[--C-:B------:R-:W-:Y:S01]  /*e180*/  FFMA.FTZ R173, R173, UR6, -R166.reuse ;  /* 0x00000006adad7c23 */ /* 0x100fe200080108a6 */
[----:B------:R-:W-:Y:S01]  /*e190*/  FSEL R171, R123, -INF , !P4 ;  /* 0xff8000007bab7808 */ /* 0x000fe20006000000 */
[--C-:B------:R-:W-:Y:S01]  /*e1a0*/  FFMA.FTZ R191, R191, UR6, -R166.reuse ;  /* 0x00000006bfbf7c23 */ /* 0x100fe200080108a6 */
[----:B------:R-:W-:Y:S01]  /*e1b0*/  ISETP.GT.AND P4, PT, R177, 0x39, P1 ;  /* 0x00000039b100780c */ /* 0x000fe20000f84270 */
[--C-:B------:R-:W-:Y:S01]  /*e1c0*/  FFMA.FTZ R193, R193, UR6, -R166.reuse ;  /* 0x00000006c1c17c23 */ /* 0x100fe200080108a6 */
[----:B0-----:R-:W-:Y:S01]  /*e1d0*/  FMNMX.FTZ R13, R23, R172, !PT ;  /* 0x000000ac170d7209 */ /* 0x001fe20007810000 */
[--C-:B------:R-:W-:Y:S01]  /*e1e0*/  FFMA.FTZ R149, R149, UR6, -R166.reuse ;  /* 0x0000000695957c23 */ /* 0x100fe200080108a6 */
[----:B------:R-:W-:Y:S01]  /*e1f0*/  ISETP.LT.OR P4, PT, R160, 0x3a, P4 ;  /* 0x0000003aa000780c */ /* 0x000fe20002781670 */
[--C-:B------:R-:W-:Y:S01]  /*e200*/  FFMA.FTZ R154, R154, UR6, -R166.reuse ;  /* 0x000000069a9a7c23 */ /* 0x100fe200080108a6 */
[----:B------:R-:W-:Y:S01]  /*e210*/  FMNMX.FTZ R172, R14, R13, !PT ;  /* 0x0000000d0eac7209 */ /* 0x000fe20007810000 */
[--C-:B------:R-:W-:Y:S01]  /*e220*/  FFMA.FTZ R156, R156, UR6, -R166.reuse ;  /* 0x000000069c9c7c23 */ /* 0x100fe200080108a6 */
[----:B------:R-:W-:Y:S01]  /*e230*/  FSEL R132, R132, -INF , !P2 ;  /* 0xff80000084847808 */ /* 0x000fe20005000000 */
[----:B------:R-:W-:Y:S01]  /*e240*/  FFMA.FTZ R158, R158, UR6, -R166 ;  /* 0x000000069e9e7c23 */ /* 0x000fe200080108a6 */
[----:B------:R-:W-:Y:S01]  /*e250*/  FMNMX.FTZ R13, R167, R172, !PT ;  /* 0x000000aca70d7209 */ /* 0x000fe20007810000 */
[----:B------:R-:W-:Y:S01]  /*e260*/  MUFU.EX2 R168, R168 ;  /* 0x000000a800a87308 */ /* 0x000fe20000000800 */
[----:B------:R-:W-:-:S02]  /*e270*/  ISETP.LT.OR P5, PT, R160, 0x59, P5 ;  /* 0x00000059a000780c */ /* 0x000fc40002fa1670 */
[----:B------:R-:W-:Y:S02]  /*e280*/  FMNMX.FTZ R174, R18, R13, !PT ;  /* 0x0000000d12ae7209 */ /* 0x000fe40007810000 */
[----:B------:R-:W-:Y:S02]  /*e290*/  ISETP.GT.AND P2, PT, R177, 0x60, P1 ;  /* 0x00000060b100780c */ /* 0x000fe40000f44270 */
[----:B------:R-:W-:Y:S01]  /*e2a0*/  FMNMX.FTZ R13, R19, R174, !PT ;  /* 0x000000ae130d7209 */ /* 0x000fe20007810000 */
[----:B------:R-:W-:Y:S01]  /*e2b0*/  MUFU.EX2 R170, R170 ;  /* 0x000000aa00aa7308 */ /* 0x000fe20000000800 */
[----:B------:R-:W-:Y:S02]  /*e2c0*/  FSEL R147, R134, -INF , !P5 ;  /* 0xff80000086937808 */ /* 0x000fe40006800000 */
[----:B------:R-:W-:Y:S02]  /*e2d0*/  FMNMX.FTZ R174, R20, R13, !PT ;  /* 0x0000000d14ae7209 */ /* 0x000fe40007810000 */
[----:B------:R-:W-:-:S02]  /*e2e0*/  ISETP.GT.AND P5, PT, R177, 0x68, P1 ;  /* 0x00000068b100780c */ /* 0x000fc40000fa4270 */
[----:B------:R-:W-:Y:S01]  /*e2f0*/  FMNMX.FTZ R13, R169, R174, !PT ;  /* 0x000000aea90d7209 */ /* 0x000fe20007810000 */
[----:B------:R-:W-:Y:S01]  /*e300*/  MUFU.EX2 R123, R187 ;  /* 0x000000bb007b7308 */ /* 0x000fe20000000800 */
[----:B------:R-:W-:Y:S02]  /*e310*/  FSEL R174, R127, -INF , !P4 ;  /* 0xff8000007fae7808 */ /* 0x000fe40006000000 */
[----:B------:R-:W-:Y:S02]  /*e320*/  FMNMX.FTZ R176, R120, R13, !PT ;  /* 0x0000000d78b07209 */ /* 0x000fe40007810000 */
[----:B------:R-:W-:Y:S02]  /*e330*/  ISETP.GT.AND P4, PT, R177, 0x49, P1 ;  /* 0x00000049b100780c */ /* 0x000fe40000f84270 */
[----:B------:R-:W-:Y:S01]  /*e340*/  FMNMX.FTZ R13, R121, R176, !PT ;  /* 0x000000b0790d7209 */ /* 0x000fe20007810000 */
[----:B------:R-:W-:Y:S01]  /*e350*/  MUFU.EX2 R172, R189 ;  /* 0x000000bd00ac7308 */ /* 0x000fe20000000800 */
[----:B------:R-:W-:-:S02]  /*e360*/  ISETP.LT.OR P4, PT, R160, 0x4a, P4 ;  /* 0x0000004aa000780c */ /* 0x000fc40002781670 */
[----:B------:R-:W-:Y:S02]  /*e370*/  FMNMX.FTZ R180, R122, R13, !PT ;  /* 0x0000000d7ab47209 */ /* 0x000fe40007810000 */
[C---:B------:R-:W-:Y:S02]  /*e380*/  ISETP.LT.OR P2, PT, R160.reuse, 0x61, P2 ;  /* 0x00000061a000780c */ /* 0x040fe40001741670 */
[----:B------:R-:W-:Y:S01]  /*e390*/  FMNMX.FTZ R13, R171, R180, !PT ;  /* 0x000000b4ab0d7209 */ /* 0x000fe20007810000 */
[----:B------:R0:W-:Y:S01]  /*e3a0*/  MUFU.EX2 R176, R179 ;  /* 0x000000b300b07308 */ /* 0x0001e20000000800 */
[----:B------:R-:W-:Y:S02]  /*e3b0*/  ISETP.LT.OR P5, PT, R160, 0x69, P5 ;  /* 0x00000069a000780c */ /* 0x000fe40002fa1670 */
[----:B------:R-:W-:-:S04]  /*e3c0*/  FMNMX.FTZ R180, R124, R13, !PT ;  /* 0x0000000d7cb47209 */ /* 0x000fc80007810000 */
[----:B------:R-:W-:Y:S01]  /*e3d0*/  FMNMX.FTZ R13, R125, R180, !PT ;  /* 0x000000b47d0d7209 */ /* 0x000fe20007810000 */
[----:B------:R-:W-:Y:S01]  /*e3e0*/  MUFU.EX2 R173, R173 ;  /* 0x000000ad00ad7308 */ /* 0x000fe20000000800 */
[----:B0-----:R-:W-:-:S01]  /*e3f0*/  FFMA.FTZ R179, R152, UR6, -R166 ;  /* 0x0000000698b37c23 */ /* 0x001fc200080108a6 */
[----:B------:R-:W-:Y:S02]  /*e400*/  FSEL R152, R131, -INF , !P4 ;  /* 0xff80000083987808 */ /* 0x000fe40006000000 */
[----:B------:R-:W-:Y:S02]  /*e410*/  FMNMX.FTZ R13, R126, R13, !PT ;  /* 0x0000000d7e0d7209 */ /* 0x000fe40007810000 */
[----:B------:R-:W-:Y:S02]  /*e420*/  ISETP.GT.AND P4, PT, R177, 0x59, P1 ;  /* 0x00000059b100780c */ /* 0x000fe40000f84270 */
[----:B------:R-:W-:Y:S01]  /*e430*/  FMNMX.FTZ R13, R174, R13, !PT ;  /* 0x0000000dae0d7209 */ /* 0x000fe20007810000 */
[----:B------:R0:W-:Y:S01]  /*e440*/  MUFU.EX2 R131, R179 ;  /* 0x000000b300837308 */ /* 0x0001e20000000800 */
[----:B------:R-:W-:-:S02]  /*e450*/  ISETP.LT.OR P4, PT, R160, 0x5a, P4 ;  /* 0x0000005aa000780c */ /* 0x000fc40002781670 */
[----:B------:R-:W-:Y:S02]  /*e460*/  FMNMX.FTZ R180, R128, R13, !PT ;  /* 0x0000000d80b47209 */ /* 0x000fe40007810000 */
[----:B------:R-:W-:Y:S02]  /*e470*/  FSEL R144, R135, -INF , !P4 ;  /* 0xff80000087907808 */ /* 0x000fe40006000000 */
[----:B------:R-:W-:Y:S01]  /*e480*/  FMNMX.FTZ R180, R129, R180, !PT ;  /* 0x000000b481b47209 */ /* 0x000fe20007810000 */
[----:B------:R-:W-:Y:S01]  /*e490*/  MUFU.EX2 R127, R191 ;  /* 0x000000bf007f7308 */ /* 0x000fe20000000800 */
[----:B0-----:R-:W-:Y:S01]  /*e4a0*/  FSEL R179, R136, -INF , !P2 ;  /* 0xff80000088b37808 */ /* 0x001fe20005000000 */
[----:B------:R-:W-:Y:S01]  /*e4b0*/  FFMA.FTZ R136, R145, UR6, -R166 ;  /* 0x0000000691887c23 */ /* 0x000fe200080108a6 */
        /* <DEDUP_REMOVED lines=9> */
[----:B------:R-:W-:-:S02]  /*e550*/  ISETP.GT.AND P5, PT, R177, 0x78, P1 ;  /* 0x00000078b100780c */ /* 0x000fc40000fa4270 */
[----:B------:R-:W-:Y:S01]  /*e560*/  FMNMX.FTZ R13, R147, R180, !PT ;  /* 0x000000b4930d7209 */ /* 0x000fe20007810000 */
[----:B------:R-:W-:-:S01]  /*e570*/  FFMA.FTZ R180, R146, UR6, -R166 ;  /* 0x0000000692b47c23 */ /* 0x000fc200080108a6 */
[----:B------:R-:W-:Y:S01]  /*e580*/  ISETP.GT.AND P1, PT, R177, 0x79, P1 ;  /* 0x00000079b100780c */ /* 0x000fe20000f24270 */
[----:B------:R-:W-:-:S01]  /*e590*/  FFMA.FTZ R177, R148, UR6, -R166 ;  /* 0x0000000694b17c23 */ /* 0x000fc200080108a6 */
[----:B------:R-:W-:Y:S01]  /*e5a0*/  FMNMX.FTZ R146, R144, R13, !PT ;  /* 0x0000000d90927209 */ /* 0x000fe20007810000 */
[----:B------:R0:W-:Y:S01]  /*e5b0*/  MUFU.EX2 R138, R180 ;  /* 0x000000b4008a7308 */ /* 0x0001e20000000800 */
[C---:B------:R-:W-:Y:S02]  /*e5c0*/  ISETP.LT.OR P4, PT, R160.reuse, 0x6a, P4 ;  /* 0x0000006aa000780c */ /* 0x040fe40002781670 */
[----:B------:R-:W-:Y:S02]  /*e5d0*/  FMNMX.FTZ R146, R179, R146, !PT ;  /* 0x00000092b3927209 */ /* 0x000fe40007810000 */
[----:B------:R-:W-:-:S02]  /*e5e0*/  ISETP.LT.OR P2, PT, R160, 0x71, P2 ;  /* 0x00000071a000780c */ /* 0x000fc40001741670 */
[----:B------:R-:W-:Y:S01]  /*e5f0*/  FMNMX.FTZ R148, R137, R146, !PT ;  /* 0x0000009289947209 */ /* 0x000fe20007810000 */
[----:B------:R-:W-:Y:S01]  /*e600*/  MUFU.EX2 R134, R181 ;  /* 0x000000b500867308 */ /* 0x000fe20000000800 */
[----:B------:R-:W-:Y:S01]  /*e610*/  FSEL R146, R139, -INF , !P4 ;  /* 0xff8000008b927808 */ /* 0x000fe20006000000 */
[--C-:B0-----:R-:W-:Y:S01]  /*e620*/  FFMA.FTZ R180, R150, UR6, -R166.reuse ;  /* 0x0000000696b47c23 */ /* 0x101fe200080108a6 */
[----:B------:R-:W-:Y:S01]  /*e630*/  FMNMX.FTZ R13, R145, R148, !PT ;  /* 0x00000094910d7209 */ /* 0x000fe20007810000 */
        /* <DEDUP_REMOVED lines=10> */
[----:B------:R0:W-:Y:S01]  /*e6e0*/  MUFU.EX2 R141, R180 ;  /* 0x000000b4008d7308 */ /* 0x0001e20000000800 */
[----:B------:R-:W-:Y:S01]  /*e6f0*/  ISETP.LT.OR P1, PT, R160, 0x7a, P1 ;  /* 0x0000007aa000780c */ /* 0x000fe20000f21670 */
[--C-:B------:R-:W-:Y:S01]  /*e700*/  FFMA.FTZ R159, R162, UR6, -R166.reuse ;  /* 0x00000006a29f7c23 */ /* 0x100fe200080108a6 */
[----:B------:R-:W-:Y:S01]  /*e710*/  FSEL R142, R142, -INF , !P5 ;  /* 0xff8000008e8e7808 */ /* 0x000fe20006800000 */
[----:B------:R-:W-:Y:S01]  /*e720*/  FFMA.FTZ R162, R163, UR6, -R166 ;  /* 0x00000006a3a27c23 */ /* 0x000fe200080108a6 */
[----:B------:R-:W-:-:S02]  /*e730*/  FMNMX.FTZ R13, R148, R13, !PT ;  /* 0x0000000d940d7209 */ /* 0x000fc40007810000 */
[----:B------:R-:W-:Y:S01]  /*e740*/  FSEL R143, R143, -INF , !P1 ;  /* 0xff8000008f8f7808 */ /* 0x000fe20004800000 */
[----:B------:R-:W-:Y:S01]  /*e750*/  MUFU.EX2 R139, R177 ;  /* 0x000000b1008b7308 */ /* 0x000fe20000000800 */
[----:B------:R-:W-:Y:S02]  /*e760*/  FMNMX.FTZ R160, R142, R13, !PT ;  /* 0x0000000d8ea07209 */ /* 0x000fe40007810000 */
[----:B------:R-:W-:Y:S02]  /*e770*/  FSEL R163, R22, RZ, P6 ;  /* 0x000000ff16a37208 */ /* 0x000fe40003000000 */
[----:B------:R-:W-:-:S03]  /*e780*/  FMNMX.FTZ R160, R143, R160, !PT ;  /* 0x000000a08fa07209 */ /* 0x000fc60007810000 */
[----:B------:R-:W-:Y:S01]  /*e790*/  FADD.FTZ R163, -R163, R10 ;  /* 0x0000000aa3a37221 */ /* 0x000fe20000010100 */
[----:B------:R-:W-:Y:S01]  /*e7a0*/  MUFU.EX2 R135, R182 ;  /* 0x000000b600877308 */ /* 0x000fe20000000800 */
[----:B------:R-:W1:Y:S07]  /*e7b0*/  SHFL.BFLY PT, R13, R160, 0x2, 0x1f ;  /* 0x0c401f00a00d7f89 */ /* 0x000e6e00000e0000 */
[----:B------:R-:W-:Y:S08]  /*e7c0*/  MUFU.EX2 R136, R136 ;  /* 0x0000008800887308 */ /* 0x000ff00000000800 */
[----:B------:R-:W-:Y:S08]  /*e7d0*/  MUFU.EX2 R150, R150 ;  /* 0x0000009600967308 */ /* 0x000ff00000000800 */
[----:B------:R-:W-:Y:S01]  /*e7e0*/  MUFU.EX2 R151, R151 ;  /* 0x0000009700977308 */ /* 0x000fe20000000800 */
[----:B-1----:R-:W-:Y:S01]  /*e7f0*/  FMNMX.FTZ R13, R160, R13, !PT ;  /* 0x0000000da00d7209 */ /* 0x002fe20007810000 */
[--C-:B------:R-:W-:Y:S01]  /*e800*/  FFMA.FTZ R160, R161, UR6, -R166.reuse ;  /* 0x00000006a1a07c23 */ /* 0x100fe200080108a6 */
[----:B------:R-:W-:-:S01]  /*e810*/  FFMA.FTZ R161, R165, UR6, -R166 ;  /* 0x00000006a5a17c23 */ /* 0x000fc200080108a6 */
[----:B------:R-:W-:Y:S01]  /*e820*/  FFMA.FTZ R165, R164, UR6, -R166 ;  /* 0x00000006a4a57c23 */ /* 0x000fe200080108a6 */
[----:B------:R-:W-:Y:S01]  /*e830*/  IMAD.U32 R166, RZ, RZ, UR6 ;  /* 0x00000006ffa67e24 */ /* 0x000fe2000f8e00ff */
[----:B0-----:R-:W0:Y:S01]  /*e840*/  SHFL.BFLY PT, R180, R13, 0x1, 0x1f ;  /* 0x0c201f000db47f89 */ /* 0x001e2200000e0000 */
[----:B------:R-:W-:Y:S01]  /*e850*/  FMUL.FTZ R164, R163, UR6 ;  /* 0x00000006a3a47c20 */ /* 0x000fe20008410000 */
[----:B------:R1:W-:Y:S08]  /*e860*/  MUFU.EX2 R10, R165 ;  /* 0x000000a5000a7308 */ /* 0x0003f00000000800 */
[----:B------:R-:W3:Y:S08]  /*e870*/  MUFU.EX2 R164, R164 ;  /* 0x000000a400a47308 */ /* 0x000ef00000000800 */
[----:B------:R-:W-:Y:S01]  /*e880*/  MUFU.EX2 R154, R154 ;  /* 0x0000009a009a7308 */ /* 0x000fe20000000800 */
[----:B0-----:R-:W-:-:S07]  /*e890*/  FMNMX.FTZ R13, R13, R180, !PT ;  /* 0x000000b40d0d7209 */ /* 0x001fce0007810000 */
[----:B------:R-:W-:Y:S01]  /*e8a0*/  MUFU.EX2 R153, R153 ;  /* 0x0000009900997308 */ /* 0x000fe20000000800 */
[C---:B------:R-:W-:Y:S01]  /*e8b0*/  FSETP.NEU.FTZ.AND P1, PT, R13.reuse, -INF , PT ;  /* 0xff8000000d00780b */ /* 0x040fe20003f3d000 */
[----:B------:R-:W-:-:S05]  /*e8c0*/  FFMA.FTZ R166, R13, R166, -8 ;  /* 0xc10000000da67423 */ /* 0x000fca00000100a6 */
[----:B------:R-:W-:Y:S01]  /*e8d0*/  FSEL R163, R166, RZ, P1 ;  /* 0x000000ffa6a37208 */ /* 0x000fe20000800000 */
[----:B------:R-:W-:Y:S04]  /*e8e0*/  MUFU.EX2 R156, R156 ;  /* 0x0000009c009c7308 */ /* 0x000fe80000000800 */
[----:B------:R-:W-:-:S01]  /*e8f0*/  FFMA.FTZ R166, R178, UR6, -R163 ;  /* 0x00000006b2a67c23 */ /* 0x000fc200080108a3 */
[----:B------:R-:W-:Y:S01]  /*e900*/  FSEL R178, R13, RZ, P1 ;  /* 0x000000ff0db27208 */ /* 0x000fe20000800000 */
[----:B-1----:R-:W-:-:S01]  /*e910*/  FFMA.FTZ R165, R167, UR6, -R163 ;  /* 0x00000006a7a57c23 */ /* 0x002fc200080108a3 */
[--C-:B------:R-:W-:Y:S01]  /*e920*/  FFMA.FTZ R167, R169, UR6, -R163.reuse ;  /* 0x00000006a9a77c23 */ /* 0x100fe200080108a3 */
[----:B------:R-:W-:-:S01]  /*e930*/  FFMA.FTZ R169, R171, UR6, -R163 ;  /* 0x00000006aba97c23 */ /* 0x000fc200080108a3 */
[----:B------:R-:W-:Y:S01]  /*e940*/  FFMA.FTZ R23, R23, UR6, -R163 ;  /* 0x0000000617177c23 */ /* 0x000fe200080108a3 */
[----:B------:R-:W-:-:S01]  /*e950*/  FADD.FTZ R178, -R178, R9 ;  /* 0x00000009b2b27221 */ /* 0x000fc20000010100 */
        /* <DEDUP_REMOVED lines=9> */
[----:B---3--:R-:W-:-:S01]  /*e9f0*/  FFMA.FTZ R175, R164, R4, R15 ;  /* 0x00000004a4af7223 */ /* 0x008fc2000001000f */
        /* <DEDUP_REMOVED lines=23> */
[----:B0-----:R-:W-:-:S01]  /*eb70*/  FFMA.FTZ R4, R171, R3, R166 ;  /* 0x00000003ab047223 */ /* 0x001fc200000100a6 */
[----:B------:R-:W-:-:S03]  /*eb80*/  FFMA.FTZ R143, R143, UR6, -R163 ;  /* 0x000000068f8f7c23 */ /* 0x000fc600080108a3 */
[----:B------:R-:W-:-:S03]  /*eb90*/  FADD.FTZ R3, R23, R4 ;  /* 0x0000000417037221 */ /* 0x000fc60000010000 */
[----:B------:R-:W0:Y:S01]  /*eba0*/  MUFU.EX2 R18, R18 ;  /* 0x0000001200127308 */ /* 0x000e220000000800 */
[----:B-1----:R-:W-:-:S07]  /*ebb0*/  FADD.FTZ R4, R14, R3 ;  /* 0x000000030e047221 */ /* 0x002fce0000010000 */
[----:B------:R-:W1:Y:S01]  /*ebc0*/  MUFU.EX2 R19, R19 ;  /* 0x0000001300137308 */ /* 0x000e620000000800 */
[----:B---3--:R-:W-:-:S07]  /*ebd0*/  FADD.FTZ R3, R165, R4 ;  /* 0x00000004a5037221 */ /* 0x008fce0000010000 */
[----:B------:R3:W-:Y:S01]  /*ebe0*/  MUFU.EX2 R9, R177 ;  /* 0x000000b100097308 */ /* 0x0007e20000000800 */
[----:B0-----:R-:W-:-:S07]  /*ebf0*/  FADD.FTZ R152, R18, R3 ;  /* 0x0000000312987221 */ /* 0x001fce0000010000 */
[----:B------:R-:W0:Y:S01]  /*ec00*/  MUFU.EX2 R20, R20 ;  /* 0x0000001400147308 */ /* 0x000e220000000800 */
[----:B---3--:R-:W-:-:S04]  /*ec10*/  FADD.FTZ R177, R21, R178 ;  /* 0x000000b215b17221 */ /* 0x008fc80000010000 */
[----:B------:R-:W-:-:S03]  /*ec20*/  FADD.FTZ R177, R170, R177 ;  /* 0x000000b1aab17221 */ /* 0x000fc60000010000 */
[----:B------:R-:W3:Y:S01]  /*ec30*/  MUFU.EX2 R167, R167 ;  /* 0x000000a700a77308 */ /* 0x000ee20000000800 */
[----:B------:R-:W-:-:S01]  /*ec40*/  FADD.FTZ R4, R12, R177 ;  /* 0x000000b10c047221 */ /* 0x000fc20000010000 */
[----:B-1----:R-:W-:-:S03]  /*ec50*/  FADD.FTZ R177, R19, R152 ;  /* 0x0000009813b17221 */ /* 0x002fc60000010000 */
[----:B------:R-:W-:-:S03]  /*ec60*/  FADD.FTZ R3, R123, R4 ;  /* 0x000000047b037221 */ /* 0x000fc60000010000 */
[----:B------:R-:W1:Y:S01]  /*ec70*/  MUFU.EX2 R120, R120 ;  /* 0x0000007800787308 */ /* 0x000e620000000800 */
[----:B------:R-:W-:-:S01]  /*ec80*/  FADD.FTZ R4, R172, R3 ;  /* 0x00000003ac047221 */ /* 0x000fc20000010000 */
[----:B0-----:R-:W-:-:S03]  /*ec90*/  FADD.FTZ R152, R20, R177 ;  /* 0x000000b114987221 */ /* 0x001fc60000010000 */
[----:B------:R-:W-:-:S03]  /*eca0*/  FADD.FTZ R4, R173, R4 ;  /* 0x00000004ad047221 */ /* 0x000fc60000010000 */
[----:B------:R-:W0:Y:S01]  /*ecb0*/  MUFU.EX2 R121, R121 ;  /* 0x0000007900797308 */ /* 0x000e220000000800 */
[----:B---3--:R-:W-:-:S01]  /*ecc0*/  FADD.FTZ R3, R167, R152 ;  /* 0x00000098a7037221 */ /* 0x008fc20000010000 */
[----:B------:R-:W-:-:S04]  /*ecd0*/  FADD.FTZ R177, R127, R4 ;  /* 0x000000047fb17221 */ /* 0x000fc80000010000 */
[----:B------:R-:W-:Y:S02]  /*ece0*/  FADD.FTZ R177, R176, R177 ;  /* 0x000000b1b0b17221 */ /* 0x000fe40000010000 */
[----:B------:R-:W3:Y:S01]  /*ecf0*/  MUFU.EX2 R122, R122 ;  /* 0x0000007a007a7308 */ /* 0x000ee20000000800 */
[----:B-1----:R-:W-:-:S07]  /*ed00*/  FADD.FTZ R4, R120, R3 ;  /* 0x0000000378047221 */ /* 0x002fce0000010000 */
[----:B------:R-:W1:Y:S01]  /*ed10*/  MUFU.EX2 R169, R169 ;  /* 0x000000a900a97308 */ /* 0x000e620000000800 */
[----:B0-----:R-:W-:-:S01]  /*ed20*/  FADD.FTZ R3, R121, R4 ;  /* 0x0000000479037221 */ /* 0x001fc20000010000 */
[----:B------:R-:W-:-:S04]  /*ed30*/  FADD.FTZ R4, R130, R177 ;  /* 0x000000b182047221 */ /* 0x000fc80000010000 */
[----:B------:R-:W-:Y:S02]  /*ed40*/  FADD.FTZ R4, R131, R4 ;  /* 0x0000000483047221 */ /* 0x000fe40000010000 */
[----:B------:R-:W0:Y:S01]  /*ed50*/  MUFU.EX2 R124, R124 ;  /* 0x0000007c007c7308 */ /* 0x000e220000000800 */
[----:B---3--:R-:W-:-:S01]  /*ed60*/  FADD.FTZ R152, R122, R3 ;  /* 0x000000037a987221 */ /* 0x008fc20000010000 */
[----:B------:R-:W-:-:S04]  /*ed70*/  FADD.FTZ R177, R149, R4 ;  /* 0x0000000495b17221 */ /* 0x000fc80000010000 */
[----:B------:R-:W-:Y:S02]  /*ed80*/  FADD.FTZ R178, R134, R177 ;  /* 0x000000b186b27221 */ /* 0x000fe40000010000 */
[----:B------:R-:W3:Y:S01]  /*ed90*/  MUFU.EX2 R125, R125 ;  /* 0x0000007d007d7308 */ /* 0x000ee20000000800 */
[----:B-1----:R-:W-:-:S01]  /*eda0*/  FADD.FTZ R3, R169, R152 ;  /* 0x00000098a9037221 */ /* 0x002fc20000010000 */
[----:B------:R-:W-:-:S06]  /*edb0*/  FFMA.FTZ R152, R179, UR6, -R163 ;  /* 0x00000006b3987c23 */ /* 0x000fcc00080108a3 */
[----:B------:R-:W1:Y:S01]  /*edc0*/  MUFU.EX2 R126, R126 ;  /* 0x0000007e007e7308 */ /* 0x000e620000000800 */
[----:B0-----:R-:W-:-:S01]  /*edd0*/  FADD.FTZ R4, R124, R3 ;  /* 0x000000037c047221 */ /* 0x001fc20000010000 */
[----:B------:R-:W-:-:S04]  /*ede0*/  FADD.FTZ R3, R135, R178 ;  /* 0x000000b287037221 */ /* 0x000fc80000010000 */
[----:B------:R-:W-:Y:S02]  /*edf0*/  FADD.FTZ R3, R136, R3 ;  /* 0x0000000388037221 */ /* 0x000fe40000010000 */
[----:B------:R-:W0:Y:S01]  /*ee00*/  MUFU.EX2 R128, R128 ;  /* 0x0000008000807308 */ /* 0x000e220000000800 */
[----:B---3--:R-:W-:-:S04]  /*ee10*/  FADD.FTZ R4, R125, R4 ;  /* 0x000000047d047221 */ /* 0x008fc80000010000 */
[----:B------:R-:W-:Y:S01]  /*ee20*/  FADD.FTZ R177, R9, R4 ;  /* 0x0000000409b17221 */ /* 0x000fe20000010000 */
[----:B------:R-:W-:-:S02]  /*ee30*/  FADD.FTZ R4, R138, R3 ;  /* 0x000000038a047221 */ /* 0x000fc40000010000 */
[----:B------:R-:W3:Y:S01]  /*ee40*/  MUFU.EX2 R129, R129 ;  /* 0x0000008100817308 */ /* 0x000ee20000000800 */
[----:B-1----:R-:W-:-:S01]  /*ee50*/  FADD.FTZ R177, R126, R177 ;  /* 0x000000b17eb17221 */ /* 0x002fc20000010000 */
[----:B------:R-:W-:-:S06]  /*ee60*/  FADD.FTZ R4, R139, R4 ;  /* 0x000000048b047221 */ /* 0x000fcc0000010000 */
[----:B------:R-:W1:Y:S01]  /*ee70*/  MUFU.EX2 R174, R174 ;  /* 0x000000ae00ae7308 */ /* 0x000e620000000800 */
[----:B0-----:R-:W-:-:S01]  /*ee80*/  FADD.FTZ R178, R128, R177 ;  /* 0x000000b180b27221 */ /* 0x001fc20000010000 */
[----:B------:R-:W-:-:S06]  /*ee90*/  FADD.FTZ R177, R141, R4 ;  /* 0x000000048db17221 */ /* 0x000fcc0000010000 */
[----:B------:R-:W0:Y:S01]  /*eea0*/  MUFU.EX2 R175, R175 ;  /* 0x000000af00af7308 */ /* 0x000e220000000800 */
[----:B---3--:R-:W-:-:S01]  /*eeb0*/  FADD.FTZ R3, R129, R178 ;  /* 0x000000b281037221 */ /* 0x008fc20000010000 */
[----:B------:R-:W-:-:S04]  /*eec0*/  FADD.FTZ R178, R150, R177 ;  /* 0x000000b196b27221 */ /* 0x000fc80000010000 */
[----:B------:R-:W-:Y:S02]  /*eed0*/  FADD.FTZ R177, R151, R178 ;  /* 0x000000b297b17221 */ /* 0x000fe40000010000 */
[----:B------:R-:W3:Y:S01]  /*eee0*/  MUFU.EX2 R132, R132 ;  /* 0x0000008400847308 */ /* 0x000ee20000000800 */
[----:B-1----:R-:W-:-:S01]  /*eef0*/  FADD.FTZ R4, R174, R3 ;  /* 0x00000003ae047221 */ /* 0x002fc20000010000 */
[----:B------:R-:W-:-:S06]  /*ef00*/  FADD.FTZ R178, R154, R177 ;  /* 0x000000b19ab27221 */ /* 0x000fcc0000010000 */
[----:B------:R-:W1:Y:S01]  /*ef10*/  MUFU.EX2 R133, R133 ;  /* 0x0000008500857308 */ /* 0x000e620000000800 */
[----:B0-----:R-:W-:-:S07]  /*ef20*/  FADD.FTZ R3, R175, R4 ;  /* 0x00000004af037221 */ /* 0x001fce0000010000 */
[----:B------:R-:W0:Y:S01]  /*ef30*/  MUFU.EX2 R147, R147 ;  /* 0x0000009300937308 */ /* 0x000e220000000800 */
[----:B---3--:R-:W-:-:S01]  /*ef40*/  FADD.FTZ R4, R132, R3 ;  /* 0x0000000384047221 */ /* 0x008fc20000010000 */
[----:B------:R-:W-:-:S06]  /*ef50*/  FADD.FTZ R3, R153, R178 ;  /* 0x000000b299037221 */ /* 0x000fcc0000010000 */
[----:B------:R-:W3:Y:S01]  /*ef60*/  MUFU.EX2 R144, R144 ;  /* 0x0000009000907308 */ /* 0x000ee20000000800 */
[----:B-1----:R-:W-:-:S07]  /*ef70*/  FADD.FTZ R4, R133, R4 ;  /* 0x0000000485047221 */ /* 0x002fce0000010000 */
[----:B------:R-:W1:Y:S08]  /*ef80*/  MUFU.EX2 R155, R155 ;  /* 0x0000009b009b7308 */ /* 0x000e700000000800 */
[----:B------:R-:W4:Y:S08]  /*ef90*/  MUFU.EX2 R152, R152 ;  /* 0x0000009800987308 */ /* 0x000f300000000800 */
[----:B------:R-:W-:Y:S08]  /*efa0*/  MUFU.EX2 R158, R158 ;  /* 0x0000009e009e7308 */ /* 0x000ff00000000800 */
[----:B------:R-:W5:Y:S08]  /*efb0*/  MUFU.EX2 R137, R137 ;  /* 0x0000008900897308 */ /* 0x000f700000000800 */
[----:B------:R-:W-:Y:S08]  /*efc0*/  MUFU.EX2 R157, R157 ;  /* 0x0000009d009d7308 */ /* 0x000ff00000000800 */
[----:B------:R0:W2:Y:S08]  /*efd0*/  MUFU.EX2 R179, R145 ;  /* 0x0000009100b37308 */ /* 0x0000b00000000800 */
[----:B------:R-:W2:Y:S01]  /*efe0*/  MUFU.EX2 R160, R160 ;  /* 0x000000a000a07308 */ /* 0x000ea20000000800 */
[----:B0-----:R-:W-:-:S01]  /*eff0*/  FADD.FTZ R145, R147, R4 ;  /* 0x0000000493917221 */ /* 0x001fc20000010000 */
[----:B------:R-:W-:-:S03]  /*f000*/  FADD.FTZ R4, R156, R3 ;  /* 0x000000039c047221 */ /* 0x000fc60000010000 */
[----:B---3--:R-:W-:Y:S01]  /*f010*/  FADD.FTZ R145, R144, R145 ;  /* 0x0000009190917221 */ /* 0x008fe20000010000 */
[----:B-1----:R-:W-:-:S02]  /*f020*/  FADD.FTZ R3, R155, R4 ;  /* 0x000000049b037221 */ /* 0x002fc40000010000 */
[----:B------:R0:W1:Y:S01]  /*f030*/  MUFU.EX2 R180, R146 ;  /* 0x0000009200b47308 */ /* 0x0000620000000800 */
[----:B----4-:R-:W-:-:S04]  /*f040*/  FADD.FTZ R4, R152, R145 ;  /* 0x0000009198047221 */ /* 0x010fc80000010000 */
[----:B-----5:R-:W-:-:S03]  /*f050*/  FADD.FTZ R4, R137, R4 ;  /* 0x0000000489047221 */ /* 0x020fc60000010000 */
[----:B------:R-:W3:Y:S01]  /*f060*/  MUFU.EX2 R159, R159 ;  /* 0x0000009f009f7308 */ /* 0x000ee20000000800 */
[----:B0-----:R-:W-:-:S01]  /*f070*/  FADD.FTZ R146, R158, R3 ;  /* 0x000000039e927221 */ /* 0x001fc20000010000 */
[----:B--2---:R-:W-:-:S03]  /*f080*/  FADD.FTZ R4, R179, R4 ;  /* 0x00000004b3047221 */ /* 0x004fc60000010000 */
[----:B------:R-:W-:-:S03]  /*f090*/  FADD.FTZ R3, R157, R146 ;  /* 0x000000929d037221 */ /* 0x000fc60000010000 */
[----:B------:R-:W0:Y:S01]  /*f0a0*/  MUFU.EX2 R140, R140 ;  /* 0x0000008c008c7308 */ /* 0x000e220000000800 */
[----:B------:R-:W-:-:S01]  /*f0b0*/  FADD.FTZ R146, R160, R3 ;  /* 0x00000003a0927221 */ /* 0x000fc20000010000 */
[----:B-1----:R-:W-:-:S06]  /*f0c0*/  FADD.FTZ R3, R180, R4 ;  /* 0x00000004b4037221 */ /* 0x002fcc0000010000 */
[----:B------:R-:W1:Y:S01]  /*f0d0*/  MUFU.EX2 R162, R162 ;  /* 0x000000a200a27308 */ /* 0x000e620000000800 */
[----:B---3--:R-:W-:-:S07]  /*f0e0*/  FADD.FTZ R145, R159, R146 ;  /* 0x000000929f917221 */ /* 0x008fce0000010000 */
        /* <DEDUP_REMOVED lines=8> */
[----:B------:R-:W-:Y:S01]  /*f170*/  FADD.FTZ R4, R10, R145 ;  /* 0x000000910a047221 */ /* 0x000fe20000010000 */
[----:B-1----:R-:W-:-:S04]  /*f180*/  FADD.FTZ R3, R142, R3 ;  /* 0x000000038e037221 */ /* 0x002fc80000010000 */
[----:B--2---:R-:W-:Y:S01]  /*f190*/  FADD.FTZ R3, R143, R3 ;  /* 0x000000038f037221 */ /* 0x004fe20000010000 */
[----:B------:R-:W-:Y:S06]  /*f1a0*/  @!P0 BRA `(.L_x_5016) ;  /* 0x0000000000048947 */ /* 0x000fec0003800000 */
[----:B------:R-:W-:Y:S01]  /*f1b0*/  BPT.TRAP 0x1 ;  /* 0x000000040000795c */ /* 0x000fe20000300000 */
.L_x_5016:
        /* <DEDUP_REMOVED lines=139> */
.L_x_4998:
[----:B------:R-:W-:Y:S06]  /*fa70*/  BAR.ARV 0x8, 0x180 ;  /* 0x0206000000007b1d */ /* 0x000fec0000002000 */
[----:B------:R-:W-:Y:S05]  /*fa80*/  @!P0 BRA `(.L_x_5018) ;  /* 0x0000000000048947 */ /* 0x000fea0003800000 */
[----:B------:R-:W-:Y:S01]  /*fa90*/  BPT.TRAP 0x1 ;  /* 0x000000040000795c */ /* 0x000fe20000300000 */
.L_x_5018:
[----:B------:R-:W-:Y:S01]  /*faa0*/  ULEA UR11, UR31, UR36, 0x3 ;  /* 0x000000241f0b7291 */ /* 0x000fe2000f8e183f */
[----:B------:R-:W-:-:S05]  /*fab0*/  IMAD.U32 R0, RZ, RZ, UR30 ;  /* 0x0000001eff007e24 */ /* 0x000fca000f8e00ff */
[----:B------:R-:W-:-:S04]  /*fac0*/  SHF.L.U32 R0, R0, 0x1f, RZ ;  /* 0x0000001f00007819 */ /* 0x000fc800000006ff */
[----:B------:R0:W1:Y:S01]  /*fad0*/  SYNCS.PHASECHK.TRANS64.TRYWAIT P1, [UR11+0x2a850], R0 ;  /* 0x02a85000ff0075a7 */ /* 0x000062000802014b */
[----:B------:R-:W-:Y:S05]  /*fae0*/  @!P0 BRA `(.L_x_5019) ;  /* 0x0000000000048947 */ /* 0x000fea0003800000 */
[----:B------:R-:W-:Y:S01]  /*faf0*/  BPT.TRAP 0x1 ;  /* 0x000000040000795c */ /* 0x000fe20000300000 */
.L_x_5019:
[----:B-1----:R-:W-:Y:S05]  /*fb00*/  @P1 BRA `(.L_x_5020) ;  /* 0x0000000000081947 */ /* 0x002fea0003800000 */
[----:B------:R-:W1:Y:S02]  /*fb10*/  SYNCS.PHASECHK.TRANS64.TRYWAIT P1, [UR11+0x2a850], R0 ;  /* 0x02a85000ff0075a7 */ /* 0x000e64000802014b */
[----:B-1----:R-:W-:Y:S05]  /*fb20*/  @!P1 BRA `(.L_x_5021) ;  /* 0x0000008400dc9947 */ /* 0x002fea0003800000 */
.L_x_5020:
[----:B------:R-:W-:Y:S01]  /*fb30*/  UIADD3 UR36, UR36, 0x400, URZ ;  /* 0x0000040024247890 */ /* 0x000fe2000fffe03f */
[----:B------:R-:W-:Y:S01]  /*fb40*/  WARPGROUP.ARRIVE ;  /* 0x00000000000079c5 */ /* 0x000fe20000000000 */
[----:B------:R-:W-:Y:S01]  /*fb50*/  UMOV UR15, 0x40000040 ;  /* 0x40000040000f7882 */ /* 0x000fe20000000000 */
[----:B------:R-:W-:Y:S01]  /*fb60*/  ULDC.64 UR8, c[0x0][0x9a0] ;  /* 0x0002680000087ab9 */ /* 0x000fe20000000a00 */
[----:B------:R-:W-:Y:S01]  /*fb70*/  USHF.R.U32.HI UR36, URZ, 0x4, UR36 ;  /* 0x000000043f247899 */ /* 0x000fe20008011624 */
[----:B-1----:R-:W-:Y:S01]  /*fb80*/  IMAD.MOV.U32 R5, RZ, RZ, 0x3f800000 ;  /* 0x3f800000ff057424 */ /* 0x002fe200078e00ff */
[----:B------:R-:W-:Y:S02]  /*fb90*/  UISETP.NE.U32.AND UP0, UPT, UR8, URZ, UPT ;  /* 0x0000003f0800728c */ /* 0x000fe4000bf05070 */
[----:B------:R-:W-:Y:S02]  /*fba0*/  ULOP3.LUT UR36, UR36, 0x3fff, URZ, 0xc0, !UPT ;  /* 0x00003fff24247892 */ /* 0x000fe4000f8ec03f */
[----:B------:R-:W-:-:S02]  /*fbb0*/  UISETP.NE.AND.EX UP0, UPT, UR9, URZ, UPT, UP0 ;  /* 0x0000003f0900728c */ /* 0x000fc4000bf05300 */
[----:B------:R-:W-:-:S04]  /*fbc0*/  ULOP3.LUT UR10, UR36, 0x10000, URZ, 0xfc, !UPT ;  /* 0x00010000240a7892 */ /* 0x000fc8000f8efc3f */
[----:B------:R-:W-:Y:S01]  /*fbd0*/  UIMAD UR10, UR31, 0x600, UR10 ;  /* 0x000006001f0a78a4 */ /* 0x000fe2000f8e020a */
[----:B------:R-:W-:-:S03]  /*fbe0*/  PLOP3.LUT P1, PT, PT, PT, UP0, 0x80, 0x0 ;  /* 0x000000000000781c */ /* 0x000fc60003f2f008 */
[----:B------:R-:W-:Y:S01]  /*fbf0*/  UIADD3 UR4, UR10, 0x2, URZ ;  /* 0x000000020a047890 */ /* 0x000fe2000fffe03f */
[----:B------:R-:W-:Y:S02]  /*fc00*/  @UP0 ULDC.64 UR12, c[0x0][0x9c8] ;  /* 0x00027200000c0ab9 */ /* 0x000fe40000000a00 */
[----:B------:R-:W-:Y:S01]  /*fc10*/  UMOV UR14, UR10 ;  /* 0x0000000a000e7c82 */ /* 0x000fe20008000000 */
[----:B------:R-:W-:Y:S02]  /*fc20*/  @UP0 UIMAD UR7, UR39, UR12, URZ ;  /* 0x0000000c270702a4 */ /* 0x000fe4000f8e023f */
[----:B------:R-:W-:Y:S01]  /*fc30*/  QGMMA.64x192x32.F32.E4M3.E4M3 R24, R196, gdesc[UR12], R24, gsb0 ;  /* 0x02e0000cc4187df3 */ /* 0x000fe20008000818 */
[----:B------:R-:W-:Y:S01]  /*fc40*/  UMOV UR15, 0x40000040 ;  /* 0x40000040000f7882 */ /* 0x000fe20000000000 */
[----:B------:R-:W-:Y:S01]  /*fc50*/  UMOV UR14, UR4 ;  /* 0x00000004000e7c82 */ /* 0x000fe20008000000 */
[----:B------:R-:W-:Y:S02]  /*fc60*/  @UP0 UIMAD.WIDE.U32 UR4, UR41, UR12, URZ ;  /* 0x0000000c290402a5 */ /* 0x000fe4000f8e003f */
[----:B------:R-:W-:-:S03]  /*fc70*/  @UP0 UIMAD UR7, UR41, UR13, UR7 ;  /* 0x0000000d290702a4 */ /* 0x000fc6000f8e0207 */
[----:B------:R-:W-:Y:S01]  /*fc80*/  @UP0 ULDC.64 UR12, c[0x0][0x9d0] ;  /* 0x00027400000c0ab9 */ /* 0x000fe20000000a00 */
[----:B------:R-:W-:-:S04]  /*fc90*/  @UP0 UIADD3 UR5, UR5, UR7, URZ ;  /* 0x0000000705050290 */ /* 0x000fc8000fffe03f */
[----:B------:R-:W-:-:S04]  /*fca0*/  @UP0 UIMAD.WIDE.U32 UR4, UR40, UR12, UR4 ;  /* 0x0000000c280402a5 */ /* 0x000fc8000f8e0004 */
[----:B------:R-:W-:-:S06]  /*fcb0*/  @UP0 ULEA UR8, UP1, UR4, UR8, 0x2 ;  /* 0x0000000804080291 */ /* 0x000fcc000f82103f */
[----:B------:R-:W-:Y:S01]  /*fcc0*/  IMAD.U32 R6, RZ, RZ, UR8 ;  /* 0x00000008ff067e24 */ /* 0x000fe2000f8e00ff */
[----:B------:R-:W-:Y:S02]  /*fcd0*/  WARPGROUP.DEPBAR.LE gsb0, 0x0 ;  /* 0x00008000000079c5 */ /* 0x000fe40000010000 */
[----:B------:R-:W-:-:S06]  /*fce0*/  WARPGROUP.ARRIVE ;  /* 0x00000000000079c5 */ /* 0x000fcc0000000000 */
[----:B------:R-:W-:Y:S01]  /*fcf0*/  QGMMA.64x192x32.F32.E4M3.E4M3 R24, R192, gdesc[UR12], R24, gsb0 ;  /* 0x02e0000cc0187df3 */ /* 0x000fe20008000818 */
[----:B------:R-:W-:-:S04]  /*fd00*/  @UP0 USHF.R.S32.HI UR14, URZ, 0x1f, UR40 ;  /* 0x0000001f3f0e0899 */ /* 0x000fc80008011428 */
[----:B------:R-:W-:-:S04]  /*fd10*/  @UP0 UIMAD UR7, UR14, UR12, URZ ;  /* 0x0000000c0e0702a4 */ /* 0x000fc8000f8e023f */
[----:B------:R-:W-:-:S04]  /*fd20*/  @UP0 UIMAD UR7, UR40, UR13, UR7 ;  /* 0x0000000d280702a4 */ /* 0x000fc8000f8e0207 */
[----:B------:R-:W-:-:S04]  /*fd30*/  @UP0 UIADD3 UR5, UR5, UR7, URZ ;  /* 0x0000000705050290 */ /* 0x000fc8000fffe03f */
[----:B------:R-:W-:-:S06]  /*fd40*/  @UP0 ULEA.HI.X UR9, UR4, UR9, UR5, 0x2, UP1 ;  /* 0x0000000904090291 */ /* 0x000fcc00088f1405 */
[----:B------:R-:W-:-:S05]  /*fd50*/  IMAD.U32 R7, RZ, RZ, UR9 ;  /* 0x00000009ff077e24 */ /* 0x000fca000f8e00ff */
        /* <DEDUP_REMOVED lines=40> */
[----:B------:R-:W-:Y:S01]  /*ffe0*/  @P2 FFMA.FTZ R2, R3, R22, R6 ;  /* 0x0000001603022223 */ /* 0x000fe20000010006 */
[----:B------:R-:W-:Y:S02]  /*fff0*/  IMAD.MOV.U32 R0, RZ, RZ, -0x800000 ;  /* 0xff800000ff007424 */ /* 0x000fe400078e00ff */
[----:B------:R-:W-:Y:S01]  /*10000*/  @P3 FFMA.FTZ R0, R9, R13, R10 ;  /* 0x0000000d09003223 */ /* 0x000fe2000001000a */
[-C--:B--2---:R-:W-:Y:S01]  /*10010*/  FMUL.FTZ R4, R4, R5.reuse ;  /* 0x0000000504047220 */ /* 0x084fe20000410000 */
[----:B---3--:R-:W-:Y:S01]  /*10020*/  FMUL.FTZ R8, R8, R5 ;  /* 0x0000000508087220 */ /* 0x008fe20000410000 */
[----:B------:R-:W-:-:S02]  /*10030*/  WARPGROUP.DEPBAR.LE gsb0, 0x0 ;  /* 0x00008000000079c5 */ /* 0x000fc40000010000 */
[----:B------:R-:W-:Y:S05]  /*10040*/  @!P0 BRA `(.L_x_5022) ;  /* 0x0000000000048947 */ /* 0x000fea0003800000 */
[----:B------:R-:W-:Y:S01]  /*10050*/  BPT.TRAP 0x1 ;  /* 0x000000040000795c */ /* 0x000fe20000300000 */
.L_x_5022:
        /* <DEDUP_REMOVED lines=17> */
[----:B------:R-:W-:Y:S01]  /*10170*/  FMUL.FTZ R49, R65, R4 ;  /* 0x0000000441317220 */ /* 0x000fe20000410000 */
        /* <DEDUP_REMOVED lines=82> */
.L_x_4944:
        /* <DEDUP_REMOVED lines=25> */
[----:B------:R-:W-:Y:S01]  /*10830*/  SEL R140, R54, R55, P0 ;  /* 0x00000037368c7207 */ /* 0x000fe20000000000 */
[----:B------:R-:W-:Y:S01]  /*10840*/  UIADD3 UR9, UR5, UR9, URZ ;  /* 0x0000000905097290 */ /* 0x000fe2000fffe03f */
[----:B------:R-:W-:Y:S01]  /*10850*/  SEL R106, R55, R54, P0 ;  /* 0x00000036376a7207 */ /* 0x000fe20000000000 */
[----:B------:R-:W-:Y:S01]  /*10860*/  UIADD3 UR8, UR7, UR8, URZ ;  /* 0x0000000807087290 */ /* 0x000fe2000fffe03f */
[----:B------:R-:W-:-:S02]  /*10870*/  SEL R54, R65, R68, P0 ;  /* 0x0000004441367207 */ /* 0x000fc40000000000 */
[----:B------:R-:W-:Y:S02]  /*10880*/  LEA.HI R5, R6, R67, RZ, 0x7 ;  /* 0x0000004306057211 */ /* 0x000fe400078f38ff */
[----:B------:R-:W-:Y:S02]  /*10890*/  SEL R178, R25, R122, P0 ;  /* 0x0000007a19b27207 */ /* 0x000fe40000000000 */
[----:B------:R-:W-:Y:S02]  /*108a0*/  SEL R65, R68, R65, P0 ;  /* 0x0000004144417207 */ /* 0x000fe40000000000 */
[----:B------:R-:W-:Y:S02]  /*108b0*/  SEL R25, R122, R25, P0 ;  /* 0x000000197a197207 */ /* 0x000fe40000000000 */
[----:B------:R-:W-:Y:S02]  /*108c0*/  SEL R68, R82, R83, P0 ;  /* 0x0000005352447207 */ /* 0x000fe40000000000 */
[----:B------:R-:W-:-:S02]  /*108d0*/  SEL R91, R83, R82, P0 ;  /* 0x00000052535b7207 */ /* 0x000fc40000000000 */
[----:B------:R-:W-:Y:S02]  /*108e0*/  SEL R122, R4, R107, P0 ;  /* 0x0000006b047a7207 */ /* 0x000fe40000000000 */
[----:B------:R-:W-:Y:S02]  /*108f0*/  SEL R83, R107, R4, P0 ;  /* 0x000000046b537207 */ /* 0x000fe40000000000 */
[----:B------:R-:W-:Y:S02]  /*10900*/  LOP3.LUT R4, R5, 0xffffff80, RZ, 0xc0, !PT ;  /* 0xffffff8005047812 */ /* 0x000fe400078ec0ff */
[----:B------:R-:W-:Y:S02]  /*10910*/  SEL R176, R120, R49, P0 ;  /* 0x0000003178b07207 */ /* 0x000fe40000000000 */
[----:B------:R-:W-:Y:S02]  /*10920*/  SEL R22, R49, R120, P0 ;  /* 0x0000007831167207 */ /* 0x000fe40000000000 */
[----:B------:R-:W-:-:S02]  /*10930*/  SEL R120, R96, R97, P0 ;  /* 0x0000006160787207 */ /* 0x000fc40000000000 */
[----:B------:R-:W-:Y:S01]  /*10940*/  SEL R34, R97, R96, P0 ;  /* 0x0000006061227207 */ /* 0x000fe20000000000 */
[----:B------:R-:W-:Y:S01]  /*10950*/  IMAD.IADD R96, R67, 0x1, -R4 ;  /* 0x0000000143607824 */ /* 0x000fe200078e0a04 */
[----:B------:R-:W-:Y:S02]  /*10960*/  SEL R150, R56, R11, P0 ;  /* 0x0000000b38967207 */ /* 0x000fe40000000000 */
[----:B------:R-:W-:Y:S02]  /*10970*/  SEL R28, R36, R37, P0 ;  /* 0x00000025241c7207 */ /* 0x000fe40000000000 */
[----:B------:R-:W-:Y:S02]  /*10980*/  SHF.R.S32.HI R7, RZ, 0x1f, R96 ;  /* 0x0000001fff077819 */ /* 0x000fe40000011460 */
[----:B------:R-:W-:Y:S02]  /*10990*/  SEL R17, R37, R36, P0 ;  /* 0x0000002425117207 */ /* 0x000fe40000000000 */
[----:B------:R-:W-:-:S02]  /*109a0*/  SEL R56, R11, R56, P0 ;  /* 0x000000380b387207 */ /* 0x000fc40000000000 */
[----:B------:R-:W-:Y:S02]  /*109b0*/  SEL R36, R20, R45, P0 ;  /* 0x0000002d14247207 */ /* 0x000fe40000000000 */
[----:B------:R-:W-:Y:S02]  /*109c0*/  SEL R19, R45, R20, P0 ;  /* 0x000000142d137207 */ /* 0x000fe40000000000 */
[----:B------:R-:W-:Y:S02]  /*109d0*/  SHF.R.S32.HI R11, RZ, 0x7, R5 ;  /* 0x00000007ff0b7819 */ /* 0x000fe40000011405 */
[----:B------:R-:W-:Y:S02]  /*109e0*/  SEL R180, R29, R72, P0 ;  /* 0x000000481db47207 */ /* 0x000fe40000000000 */
[----:B------:R-:W-:Y:S02]  /*109f0*/  SEL R20, R72, R29, P0 ;  /* 0x0000001d48147207 */ /* 0x000fe40000000000 */
[----:B------:R-:W-:-:S02]  /*10a00*/  LEA.HI R6, R6, R67, RZ, 0x2 ;  /* 0x0000004306067211 */ /* 0x000fc400078f10ff */
[----:B------:R-:W-:Y:S02]  /*10a10*/  SEL R38, R23, R52, P0 ;  /* 0x0000003417267207 */ /* 0x000fe40000000000 */
[----:B------:R-:W-:Y:S02]  /*10a20*/  SEL R18, R52, R23, P0 ;  /* 0x0000001734127207 */ /* 0x000fe40000000000 */
[----:B------:R-:W-:Y:S02]  /*10a30*/  LEA.HI R29, R7, R96, RZ, 0x2 ;  /* 0x00000060071d7211 */ /* 0x000fe400078f10ff */
[----:B------:R-:W-:Y:S02]  /*10a40*/  SEL R182, R60, R121, P0 ;  /* 0x000000793cb67207 */ /* 0x000fe40000000000 */
[----:B------:R-:W-:Y:S02]  /*10a50*/  SEL R23, R121, R60, P0 ;  /* 0x0000003c79177207 */ /* 0x000fe40000000000 */
[----:B------:R-:W-:-:S02]  /*10a60*/  SEL R146, R15, R58, P0 ;  /* 0x0000003a0f927207 */ /* 0x000fc40000000000 */
[----:B------:R-:W-:Y:S02]  /*10a70*/  SEL R58, R58, R15, P0 ;  /* 0x0000000f3a3a7207 */ /* 0x000fe40000000000 */
[----:B------:R-:W-:Y:S01]  /*10a80*/  SEL R142, R42, R43, P0 ;  /* 0x0000002b2a8e7207 */ /* 0x000fe20000000000 */
[----:B------:R-:W0:Y:S01]  /*10a90*/  S2R R15, SR_CTAID.X ;  /* 0x00000000000f7919 */ /* 0x000e220000002500 */
[----:B------:R-:W-:Y:S02]  /*10aa0*/  SEL R60, R43, R42, P0 ;  /* 0x0000002a2b3c7207 */ /* 0x000fe40000000000 */
[----:B------:R-:W-:Y:S02]  /*10ab0*/  LEA.HI R4, R5, R11, RZ, 0x1 ;  /* 0x0000000b05047211 */ /* 0x000fe400078f08ff */
[----:B------:R-:W-:Y:S02]  /*10ac0*/  LOP3.LUT R42, R6, 0xfffffffc, RZ, 0xc0, !PT ;  /* 0xfffffffc062a7812 */ /* 0x000fe400078ec0ff */
[----:B------:R-:W-:-:S02]  /*10ad0*/  SHF.R.S32.HI R5, RZ, 0x2, R29 ;  /* 0x00000002ff057819 */ /* 0x000fc4000001141d */
[----:B------:R-:W-:Y:S01]  /*10ae0*/  SHF.R.S32.HI R6, RZ, 0x1f, R29 ;  /* 0x0000001fff067819 */ /* 0x000fe2000001141d */
[----:B------:R-:W-:Y:S01]  /*10af0*/  IMAD.IADD R67, R67, 0x1, -R42 ;  /* 0x0000000143437824 */ /* 0x000fe200078e0a2a */
[----:B------:R-:W-:Y:S02]  /*10b00*/  LOP3.LUT R4, R4, 0x3fffffe, RZ, 0xc0, !PT ;  /* 0x03fffffe04047812 */ /* 0x000fe400078ec0ff */
[----:B------:R-:W-:Y:S02]  /*10b10*/  LEA.HI R6, R6, R5, RZ, 0x3 ;  /* 0x0000000506067211 */ /* 0x000fe400078f18ff */
[----:B------:R-:W-:Y:S01]  /*10b20*/  LEA.HI R7, R7, R96, RZ, 0x5 ;  /* 0x0000006007077211 */ /* 0x000fe200078f28ff */
[----:B------:R-:W-:Y:S01]  /*10b30*/  IMAD.IADD R11, R11, 0x1, -R4 ;  /* 0x000000010b0b7824 */ /* 0x000fe200078e0a04 */
[----:B------:R-:W-:Y:S01]  /*10b40*/  LOP3.LUT R4, R6, 0xfffffff8, RZ, 0xc0, !PT ;  /* 0xfffffff806047812 */ /* 0x000fe200078ec0ff */
[----:B------:R-:W-:Y:S01]  /*10b50*/  IMAD.U32 R6, RZ, RZ, UR4 ;  /* 0x00000004ff067e24 */ /* 0x000fe2000f8e00ff */
[----:B------:R-:W-:Y:S01]  /*10b60*/  SHF.R.S32.HI R7, RZ, 0x5, R7 ;  /* 0x00000005ff077819 */ /* 0x000fe20000011407 */
[----:B------:R-:W1:Y:S01]  /*10b70*/  S2UR UR4, SR_CTAID.Y ;  /* 0x00000000000479c3 */ /* 0x000e620000002600 */
[----:B------:R-:W-:Y:S01]  /*10b80*/  SEL R184, R21, R24, P0 ;  /* 0x0000001815b87207 */ /* 0x000fe20000000000 */
[----:B------:R-:W-:Y:S01]  /*10b90*/  IMAD.IADD R4, R5, 0x1, -R4 ;  /* 0x0000000105047824 */ /* 0x000fe200078e0a04 */
[----:B------:R-:W-:-:S02]  /*10ba0*/  LEA.HI R5, R67, R67, RZ, 0x1 ;  /* 0x0000004343057211 */ /* 0x000fc400078f08ff */
[----:B------:R-:W-:Y:S01]  /*10bb0*/  SEL R21, R24, R21, P0 ;  /* 0x0000001518157207 */ /* 0x000fe20000000000 */
[----:B------:R-:W-:Y:S01]  /*10bc0*/  IMAD R42, R7, 0x10, R4 ;  /* 0x00000010072a7824 */ /* 0x000fe200078e0204 */
[----:B------:R-:W-:Y:S01]  /*10bd0*/  LOP3.LUT R44, R5, 0x1ffffffe, RZ, 0xc0, !PT ;  /* 0x1ffffffe052c7812 */ /* 0x000fe200078ec0ff */
[----:B------:R-:W-:Y:S01]  /*10be0*/  IMAD.U32 R5, RZ, RZ, UR7 ;  /* 0x00000007ff057e24 */ /* 0x000fe2000f8e00ff */
[----:B------:R-:W-:Y:S01]  /*10bf0*/  SEL R8, R9, R12, P0 ;  /* 0x0000000c09087207 */ /* 0x000fe20000000000 */
[----:B------:R-:W-:Y:S01]  /*10c00*/  IMAD R11, R11, 0x40, R42 ;  /* 0x000000400b0b7824 */ /* 0x000fe200078e022a */
[----:B------:R-:W-:Y:S01]  /*10c10*/  SEL R30, R40, R41, P0 ;  /* 0x00000029281e7207 */ /* 0x000fe20000000000 */
[----:B------:R-:W-:Y:S01]  /*10c20*/  IMAD.IADD R44, R67, 0x1, -R44 ;  /* 0x00000001432c7824 */ /* 0x000fe200078e0a2c */
[----:B------:R-:W-:Y:S01]  /*10c30*/  SEL R16, R41, R40, P0 ;  /* 0x0000002829107207 */ /* 0x000fe20000000000 */
[----:B------:R-:W-:Y:S01]  /*10c40*/  IMAD.U32 R4, RZ, RZ, UR6 ;  /* 0x00000006ff047e24 */ /* 0x000fe2000f8e00ff */
        /* <DEDUP_REMOVED lines=20> */
[----:B------:R-:W-:Y:S01]  /*10d90*/  IMAD R48, R44, 0x8, R11 ;  /* 0x000000082c307824 */ /* 0x000fe200078e020b */
[----:B------:R-:W-:Y:S02]  /*10da0*/  SEL R72, R98, R99, P0 ;  /* 0x0000006362487207 */ /* 0x000fe40000000000 */
[----:B------:R-:W-:Y:S01]  /*10db0*/  SEL R82, R99, R98, P0 ;  /* 0x0000006263527207 */ /* 0x000fe20000000000 */
[----:B0-----:R-:W-:Y:S01]  /*10dc0*/  IMAD R48, R15, 0x80, R48 ;  /* 0x000000800f307824 */ /* 0x001fe200078e0230 */
[----:B------:R-:W-:-:S02]  /*10dd0*/  SEL R160, R108, R109, P0 ;  /* 0x0000006d6ca07207 */ /* 0x000fc40000000000 */
[----:B------:R-:W-:Y:S02]  /*10de0*/  SEL R52, R109, R108, P0 ;  /* 0x0000006c6d347207 */ /* 0x000fe40000000000 */
[----:B------:R-:W-:Y:S01]  /*10df0*/  SEL R174, R76, R77, P0 ;  /* 0x0000004d4cae7207 */ /* 0x000fe20000000000 */
[----:B------:R-:W0:Y:S01]  /*10e00*/  LDC R109, c[0x0][0xbe8] ;  /* 0x0002fa00ff6d7b82 */ /* 0x000e220000000800 */
[----:B------:R-:W-:Y:S02]  /*10e10*/  SEL R27, R77, R76, P0 ;  /* 0x0000004c4d1b7207 */ /* 0x000fe40000000000 */
[----:B------:R-:W-:Y:S02]  /*10e20*/  SEL R162, R100, R101, P0 ;  /* 0x0000006564a27207 */ /* 0x000fe40000000000 */
[----:B------:R-:W-:Y:S01]  /*10e30*/  SEL R49, R101, R100, P0 ;  /* 0x0000006465317207 */ /* 0x000fe20000000000 */
[----:B------:R-:W-:Y:S01]  /*10e40*/  IMAD R100, R15, 0x80, R11 ;  /* 0x000000800f647824 */ /* 0x000fe200078e020b */
        /* <DEDUP_REMOVED lines=31> */
[----:B------:R-:W-:Y:S02]  /*11040*/  SEL R108, R81, R104, P0 ;  /* 0x00000068516c7207 */ /* 0x000fe40000000000 */
[----:B------:R-:W-:Y:S02]  /*11050*/  SEL R57, R117, R116, P0 ;  /* 0x0000007475397207 */ /* 0x000fe40000000000 */
[C---:B------:R-:W-:Y:S01]  /*11060*/  LOP3.LUT P1, RZ, R96.reuse, 0x3, RZ, 0xc0, !PT ;  /* 0x0000000360ff7812 */ /* 0x040fe2000782c0ff */
[----:B------:R-:W-:Y:S01]  /*11070*/  IMAD.IADD R96, R96, 0x1, -R29 ;  /* 0x0000000160607824 */ /* 0x000fe200078e0a1d */
[----:B------:R-:W-:Y:S02]  /*11080*/  SEL R64, R35, R64, P0 ;  /* 0x0000004023407207 */ /* 0x000fe40000000000 */
[----:B------:R-:W-:Y:S01]  /*11090*/  SEL R66, R31, R66, P0 ;  /* 0x000000421f427207 */ /* 0x000fe20000000000 */
[----:B------:R-:W-:Y:S01]  /*110a0*/  IMAD.SHL.U32 R96, R96, 0x2, RZ ;  /* 0x0000000260607824 */ /* 0x000fe200078e00ff */
[----:B------:R-:W-:-:S02]  /*110b0*/  SEL R90, R39, R90, P0 ;  /* 0x0000005a275a7207 */ /* 0x000fc40000000000 */
[----:B------:R-:W-:Y:S02]  /*110c0*/  SEL R81, R104, R81, P0 ;  /* 0x0000005168517207 */ /* 0x000fe40000000000 */
[----:B0-----:R-:W-:Y:S02]  /*110d0*/  ISETP.NE.AND P2, PT, R109, 0x1, PT ;  /* 0x000000016d00780c */ /* 0x001fe40003f45270 */
        /* <DEDUP_REMOVED lines=14> */
[----:B------:R-:W-:Y:S01]  /*111c0*/  SHFL.IDX PT, R71, R36, R3, 0x1c1f ;  /* 0x001c1f0324477589 */ /* 0x000fe200000e0000 */
[----:B0-----:R-:W-:-:S02]  /*111d0*/  SEL R92, R86, R87, P0 ;  /* 0x00000057565c7207 */ /* 0x001fc40000000000 */
[----:B------:R-:W-:Y:S01]  /*111e0*/  SEL R86, R87, R86, P0 ;  /* 0x0000005657567207 */ /* 0x000fe20000000000 */
[----:B------:R-:W0:Y:S04]  /*111f0*/  SHFL.IDX PT, R68, R13, R69, 0x1c1f ;  /* 0x001c1f450d447589 */ /* 0x000e2800000e0000 */
[----:B------:R-:W2:Y:S04]  /*11200*/  SHFL.IDX PT, R17, R17, R69, 0x1c1f ;  /* 0x001c1f4511117589 */ /* 0x000ea800000e0000 */
[----:B------:R-:W3:Y:S04]  /*11210*/  SHFL.IDX PT, R72, R19, R69, 0x1c1f ;  /* 0x001c1f4513487589 */ /* 0x000ee800000e0000 */
[----:B------:R-:W-:Y:S04]  /*11220*/  SHFL.IDX PT, R111, R180, R3, 0x1c1f ;  /* 0x001c1f03b46f7589 */ /* 0x000fe800000e0000 */
[----:B------:R-:W-:Y:S04]  /*11230*/  SHFL.IDX PT, R110, R182, R3, 0x1c1f ;  /* 0x001c1f03b66e7589 */ /* 0x000fe800000e0000 */
[----:B------:R-:W-:Y:S04]  /*11240*/  SHFL.IDX PT, R23, R23, R69, 0x1c1f ;  /* 0x001c1f4517177589 */ /* 0x000fe800000e0000 */
[----:B------:R-:W4:Y:S01]  /*11250*/  SHFL.IDX PT, R20, R20, R69, 0x1c1f ;  /* 0x001c1f4514147589 */ /* 0x000f2200000e0000 */
[----:B0-----:R-:W-:-:S03]  /*11260*/  SEL R95, R67, R68, P0 ;  /* 0x00000044435f7207 */ /* 0x001fc60000000000 */
[----:B------:R-:W-:Y:S01]  /*11270*/  SHFL.IDX PT, R115, R172, R3, 0x1c1f ;  /* 0x001c1f03ac737589 */ /* 0x000fe200000e0000 */
[----:B--2---:R-:W-:Y:S02]  /*11280*/  SEL R93, R70, R17, P0 ;  /* 0x00000011465d7207 */ /* 0x004fe40000000000 */
[----:B------:R-:W-:Y:S01]  /*11290*/  SEL R87, R17, R70, P0 ;  /* 0x0000004611577207 */ /* 0x000fe20000000000 */
[----:B------:R-:W-:Y:S01]  /*112a0*/  SHFL.IDX PT, R24, R24, R69, 0x1c1f ;  /* 0x001c1f4518187589 */ /* 0x000fe200000e0000 */
[----:B---3--:R-:W-:-:S03]  /*112b0*/  SEL R89, R71, R72, P0 ;  /* 0x0000004847597207 */ /* 0x008fc60000000000 */
[----:B------:R-:W-:Y:S04]  /*112c0*/  SHFL.IDX PT, R113, R176, R3, 0x1c1f ;  /* 0x001c1f03b0717589 */ /* 0x000fe800000e0000 */
[----:B------:R-:W-:Y:S04]  /*112d0*/  SHFL.IDX PT, R112, R178, R3, 0x1c1f ;  /* 0x001c1f03b2707589 */ /* 0x000fe800000e0000 */
[----:B------:R-:W-:Y:S04]  /*112e0*/  SHFL.IDX PT, R25, R25, R69, 0x1c1f ;  /* 0x001c1f4519197589 */ /* 0x000fe800000e0000 */
[----:B------:R-:W0:Y:S01]  /*112f0*/  SHFL.IDX PT, R22, R22, R69, 0x1c1f ;  /* 0x001c1f4516167589 */ /* 0x000e2200000e0000 */
[----:B----4-:R-:W-:-:S03]  /*11300*/  SEL R70, R111, R20, P0 ;  /* 0x000000146f467207 */ /* 0x010fc60000000000 */
[----:B------:R-:W-:Y:S04]  /*11310*/  SHFL.IDX PT, R107, R162, R3, 0x1c1f ;  /* 0x001c1f03a26b7589 */ /* 0x000fe800000e0000 */
[----:B------:R-:W2:Y:S04]  /*11320*/  SHFL.IDX PT, R12, R49, R69, 0x1c1f ;  /* 0x001c1f45310c7589 */ /* 0x000ea800000e0000 */
[----:B------:R-:W-:Y:S04]  /*11330*/  SHFL.IDX PT, R117, R168, R3, 0x1c1f ;  /* 0x001c1f03a8757589 */ /* 0x000fe800000e0000 */
        /* <DEDUP_REMOVED lines=33> */
[----:B------:R-:W5:Y:S04]  /*11550*/  SHFL.IDX PT, R108, R21, R69, 0x1c1f ;  /* 0x001c1f45156c7589 */ /* 0x000f6800000e0000 */
[----:B------:R-:W-:Y:S01]  /*11560*/  SHFL.IDX PT, R33, R33, R69, 0x1c1f ;  /* 0x001c1f4521217589 */ /* 0x000fe200000e0000 */
[----:B----4-:R-:W-:-:S02]  /*11570*/  SEL R3, R88, R9, P0 ;  /* 0x0000000958037207 */ /* 0x010fc40000000000 */
[----:B------:R-:W-:Y:S01]  /*11580*/  SEL R9, R9, R88, P0 ;  /* 0x0000005809097207 */ /* 0x000fe20000000000 */
[----:B------:R-:W-:Y:S01]  /*11590*/  SHFL.IDX PT, R16, R52, R69, 0x1c1f ;  /* 0x001c1f4534107589 */ /* 0x000fe200000e0000 */
[----:B------:R-:W-:Y:S02]  /*115a0*/  SEL R94, R98, R99, P0 ;  /* 0x00000063625e7207 */ /* 0x000fe40000000000 */
[----:B------:R-:W-:Y:S01]  /*115b0*/  SEL R88, R76, R77, P0 ;  /* 0x0000004d4c587207 */ /* 0x000fe20000000000 */
[----:B------:R-:W4:Y:S01]  /*115c0*/  SHFL.IDX PT, R32, R32, R69, 0x1c1f ;  /* 0x001c1f4520207589 */ /* 0x000f2200000e0000 */
[----:B------:R-:W-:Y:S02]  /*115d0*/  SEL R98, R99, R98, P0 ;  /* 0x0000006263627207 */ /* 0x000fe40000000000 */
[----:B------:R-:W-:Y:S01]  /*115e0*/  SEL R76, R77, R76, P0 ;  /* 0x0000004c4d4c7207 */ /* 0x000fe20000000000 */
[----:B------:R1:W-:Y:S01]  /*115f0*/  SHFL.IDX PT, R52, R66, R69, 0x1c1f ;  /* 0x001c1f4542347589 */ /* 0x0003e200000e0000 */
[----:B------:R-:W-:-:S02]  /*11600*/  SEL R99, R68, R67, P0 ;  /* 0x0000004344637207 */ /* 0x000fc40000000000 */
[----:B------:R-:W-:Y:S01]  /*11610*/  SEL R77, R72, R71, P0 ;  /* 0x00000047484d7207 */ /* 0x000fe20000000000 */
[----:B------:R-:W-:Y:S01]  /*11620*/  SHFL.IDX PT, R27, R27, R69, 0x1c1f ;  /* 0x001c1f451b1b7589 */ /* 0x000fe200000e0000 */
[----:B------:R-:W-:Y:S02]  /*11630*/  SEL R71, R110, R23, P0 ;  /* 0x000000176e477207 */ /* 0x000fe40000000000 */
[----:B------:R-:W-:Y:S01]  /*11640*/  SEL R67, R23, R110, P0 ;  /* 0x0000006e17437207 */ /* 0x000fe20000000000 */
[----:B------:R-:W4:Y:S01]  /*11650*/  SHFL.IDX PT, R41, R41, R69, 0x1c1f ;  /* 0x001c1f4529297589 */ /* 0x000f2200000e0000 */
[----:B0-----:R-:W-:Y:S02]  /*11660*/  SEL R68, R113, R22, P0 ;  /* 0x0000001671447207 */ /* 0x001fe40000000000 */
[----:B-1----:R-:W-:Y:S01]  /*11670*/  SEL R66, R20, R111, P0 ;  /* 0x0000006f14427207 */ /* 0x002fe20000000000 */
[----:B------:R-:W-:Y:S01]  /*11680*/  SHFL.IDX PT, R13, R40, R69, 0x1c1f ;  /* 0x001c1f45280d7589 */ /* 0x000fe200000e0000 */
[----:B------:R-:W0:Y:S01]  /*11690*/  LDC.64 R110, c[0x0][0xbd8] ;  /* 0x0002f600ff6e7b82 */ /* 0x000e220000000a00 */
[----:B--2---:R-:W-:-:S02]  /*116a0*/  SEL R21, R107, R12, P0 ;  /* 0x0000000c6b157207 */ /* 0x004fc40000000000 */
[----:B------:R-:W1:Y:S01]  /*116b0*/  SHFL.IDX PT, R121, R53, R69, 0x1c1f ;  /* 0x001c1f4535797589 */ /* 0x000e6200000e0000 */
[----:B------:R-:W-:Y:S02]  /*116c0*/  SEL R23, R12, R107, P0 ;  /* 0x0000006b0c177207 */ /* 0x000fe40000000000 */
[----:B---3--:R-:W-:Y:S01]  /*116d0*/  SEL R72, R74, R73, P0 ;  /* 0x000000494a487207 */ /* 0x008fe20000000000 */
[----:B------:R2:W-:Y:S01]  /*116e0*/  SHFL.IDX PT, R125, R60, R69, 0x1c1f ;  /* 0x001c1f453c7d7589 */ /* 0x0005e200000e0000 */
[----:B------:R-:W3:Y:S01]  /*116f0*/  @P2 LDC R107, c[0x0][0xbec] ;  /* 0x0002fb00ff6b2b82 */ /* 0x000ee20000000800 */
[----:B------:R-:W-:Y:S02]  /*11700*/  SEL R74, R73, R74, P0 ;  /* 0x0000004a494a7207 */ /* 0x000fe40000000000 */
[----:B------:R4:W-:Y:S01]  /*11710*/  SHFL.IDX PT, R105, R62, R69, 0x1c1f ;  /* 0x001c1f453e697589 */ /* 0x0009e200000e0000 */
[----:B-----5:R-:W-:Y:S02]  /*11720*/  SEL R73, R75, R108, P0 ;  /* 0x0000006c4b497207 */ /* 0x020fe40000000000 */
[----:B------:R-:W-:Y:S01]  /*11730*/  SEL R75, R108, R75, P0 ;  /* 0x0000004b6c4b7207 */ /* 0x000fe20000000000 */
[----:B------:R5:W-:Y:S01]  /*11740*/  SHFL.IDX PT, R19, R34, R69, 0x1c1f ;  /* 0x001c1f4522137589 */ /* 0x000be200000e0000 */
[----:B------:R-:W3:Y:S01]  /*11750*/  @P2 LDC R108, c[0x0][0xbf0] ;  /* 0x0002fc00ff6c2b82 */ /* 0x000ee20000000800 */
[----:B--2---:R-:W-:-:S02]  /*11760*/  SEL R60, R115, R24, P0 ;  /* 0x00000018733c7207 */ /* 0x004fc40000000000 */
[----:B------:R2:W-:Y:S01]  /*11770*/  SHFL.IDX PT, R18, R57, R69, 0x1c1f ;  /* 0x001c1f4539127589 */ /* 0x0005e200000e0000 */
[----:B----4-:R-:W-:-:S03]  /*11780*/  SEL R62, R24, R115, P0 ;  /* 0x00000073183e7207 */ /* 0x010fc60000000000 */
[----:B------:R4:W3:Y:S01]  /*11790*/  SHFL.IDX PT, R122, R59, R69, 0x1c1f ;  /* 0x001c1f453b7a7589 */ /* 0x0008e200000e0000 */
[----:B------:R-:W3:Y:S01]  /*117a0*/  LDC R115, c[0x0][0xc50] ;  /* 0x00031400ff737b82 */ /* 0x000ee20000000800 */
[----:B------:R-:W-:Y:S02]  /*117b0*/  SEL R24, R32, R119, P0 ;  /* 0x0000007720187207 */ /* 0x000fe40000000000 */
[----:B------:R4:W3:Y:S01]  /*117c0*/  SHFL.IDX PT, R124, R56, R69, 0x1c1f ;  /* 0x001c1f45387c7589 */ /* 0x0008e200000e0000 */
[----:B-----5:R-:W-:Y:S02]  /*117d0*/  SEL R34, R41, R104, P0 ;  /* 0x0000006829227207 */ /* 0x020fe40000000000 */
[----:B--2---:R-:W-:Y:S01]  /*117e0*/  SEL R57, R33, R116, P0 ;  /* 0x0000007421397207 */ /* 0x004fe20000000000 */
[----:B------:R2:W-:Y:S01]  /*117f0*/  SHFL.IDX PT, R126, R61, R69, 0x1c1f ;  /* 0x001c1f453d7e7589 */ /* 0x0005e200000e0000 */
[----:B-1----:R-:W-:Y:S02]  /*11800*/  SEL R40, R44, R121, P0 ;  /* 0x000000792c287207 */ /* 0x002fe40000000000 */
[----:B----4-:R-:W-:Y:S01]  /*11810*/  SEL R59, R116, R33, P0 ;  /* 0x00000021743b7207 */ /* 0x010fe20000000000 */
[----:B------:R1:W4:Y:S01]  /*11820*/  SHFL.IDX PT, R123, R58, R69, 0x1c1f ;  /* 0x001c1f453a7b7589 */ /* 0x00032200000e0000 */
[----:B------:R-:W5:Y:S01]  /*11830*/  @P2 LDC R116, c[0x0][0xbf0] ;  /* 0x0002fc00ff742b82 */ /* 0x000f620000000800 */
[----:B------:R-:W-:-:S02]  /*11840*/  SEL R56, R26, R117, P0 ;  /* 0x000000751a387207 */ /* 0x000fc40000000000 */
[----:B------:R0:W5:Y:S01]  /*11850*/  SHFL.IDX PT, R128, R63, R69, 0x1c1f ;  /* 0x001c1f453f807589 */ /* 0x00016200000e0000 */
[----:B------:R-:W-:Y:S02]  /*11860*/  SEL R33, R35, R16, P0 ;  /* 0x0000001023217207 */ /* 0x000fe40000000000 */
[----:B--2---:R-:W-:Y:S01]  /*11870*/  SEL R61, R114, R27, P0 ;  /* 0x0000001b723d7207 */ /* 0x004fe20000000000 */
[----:B------:R-:W-:Y:S01]  /*11880*/  SHFL.IDX PT, R106, R106, R69, 0x1c1f ;  /* 0x001c1f456a6a7589 */ /* 0x000fe200000e0000 */
[----:B------:R-:W-:Y:S02]  /*11890*/  SEL R35, R16, R35, P0 ;  /* 0x0000002310237207 */ /* 0x000fe40000000000 */
[----:B-1----:R-:W-:Y:S01]  /*118a0*/  SEL R58, R117, R26, P0 ;  /* 0x0000001a753a7207 */ /* 0x002fe20000000000 */
[----:B------:R1:W2:Y:S01]  /*118b0*/  SHFL.IDX PT, R49, R64, R69, 0x1c1f ;  /* 0x001c1f4540317589 */ /* 0x0002a200000e0000 */
[----:B------:R-:W4:Y:S01]  /*118c0*/  @P2 LDC R117, c[0x0][0xbec] ;  /* 0x0002fb00ff752b82 */ /* 0x000f220000000800 */
[----:B------:R-:W-:-:S02]  /*118d0*/  SEL R26, R119, R32, P0 ;  /* 0x00000020771a7207 */ /* 0x000fc40000000000 */
[----:B------:R-:W-:Y:S01]  /*118e0*/  SHFL.IDX PT, R102, R102, R69, 0x1c1f ;  /* 0x001c1f4566667589 */ /* 0x000fe200000e0000 */
[----:B0-----:R-:W-:Y:S01]  /*118f0*/  SEL R63, R27, R114, P0 ;  /* 0x000000721b3f7207 */ /* 0x001fe20000000000 */
[----:B------:R-:W-:Y:S01]  /*11900*/  IMAD R114, RZ, RZ, -UR40 ;  /* 0x80000028ff727e24 */ /* 0x000fe2000f8e02ff */
[----:B------:R-:W-:Y:S01]  /*11910*/  SEL R32, R104, R41, P0 ;  /* 0x0000002968207207 */ /* 0x000fe20000000000 */
[----:B------:R0:W2:Y:S01]  /*11920*/  SHFL.IDX PT, R53, R65, R69, 0x1c1f ;  /* 0x001c1f4541357589 */ /* 0x0000a200000e0000 */
[----:B------:R-:W-:Y:S01]  /*11930*/  IMAD R104, R110, UR39, RZ ;  /* 0x000000276e687c24 */ /* 0x000fe2000f8e02ff */
[----:B-1----:R-:W-:Y:S01]  /*11940*/  SEL R64, R22, R113, P0 ;  /* 0x0000007116407207 */ /* 0x002fe20000000000 */
[----:B---3--:R-:W-:Y:S01]  /*11950*/  IMAD R114, R115, R114, UR4 ;  /* 0x0000000473727e24 */ /* 0x008fe2000f8e0272 */
[----:B------:R-:W-:Y:S01]  /*11960*/  SHFL.IDX PT, R84, R84, R69, 0x1c1f ;  /* 0x001c1f4554547589 */ /* 0x000fe200000e0000 */
[----:B------:R-:W-:Y:S01]  /*11970*/  SEL R27, R118, R13, P0 ;  /* 0x0000000d761b7207 */ /* 0x000fe20000000000 */
[----:B------:R-:W-:Y:S01]  /*11980*/  ULDC.64 UR4, c[0x0][0xbe0] ;  /* 0x0002f80000047ab9 */ /* 0x000fe20000000a00 */
[----:B------:R-:W-:Y:S01]  /*11990*/  SEL R17, R122, R101, P0 ;  /* 0x000000657a117207 */ /* 0x000fe20000000000 */
[----:B------:R-:W-:Y:S01]  /*119a0*/  SHFL.IDX PT, R97, R97, R69, 0x1c1f ;  /* 0x001c1f4561617589 */ /* 0x000fe200000e0000 */
[----:B------:R-:W-:-:S02]  /*119b0*/  SEL R12, R103, R124, P0 ;  /* 0x0000007c670c7207 */ /* 0x000fc40000000000 */
[----:B0-----:R-:W-:Y:S01]  /*119c0*/  SEL R65, R25, R112, P0 ;  /* 0x0000007019417207 */ /* 0x001fe20000000000 */
[----:B------:R-:W-:Y:S01]  /*119d0*/  SHFL.IDX PT, R80, R80, R69, 0x1c1f ;  /* 0x001c1f4550507589 */ /* 0x000fe200000e0000 */
[----:B------:R-:W-:Y:S01]  /*119e0*/  SEL R16, R124, R103, P0 ;  /* 0x000000677c107207 */ /* 0x000fe20000000000 */
[C---:B------:R-:W-:Y:S01]  /*119f0*/  @P2 IMAD.HI.U32 R103, R48.reuse, R107, RZ ;  /* 0x0000006b30672227 */ /* 0x040fe200078e00ff */
[----:B------:R-:W-:Y:S01]  /*11a00*/  SHF.R.S32.HI R107, RZ, 0x1f, R114 ;  /* 0x0000001fff6b7819 */ /* 0x000fe20000011472 */
[----:B------:R-:W-:Y:S01]  /*11a10*/  SHFL.IDX PT, R91, R91, R69, 0x1c1f ;  /* 0x001c1f455b5b7589 */ /* 0x000fe200000e0000 */
[----:B------:R-:W-:Y:S01]  /*11a20*/  SEL R41, R45, R18, P0 ;  /* 0x000000122d297207 */ /* 0x000fe20000000000 */
[----:B----4-:R-:W-:Y:S01]  /*11a30*/  @P2 IMAD.HI.U32 R117, R48, R117, RZ ;  /* 0x0000007530752227 */ /* 0x010fe200078e00ff */
        /* <DEDUP_REMOVED lines=14> */
[----:B------:R0:W-:Y:S02]  /*11b20*/  SHFL.IDX PT, R78, R78, R69, 0x1c1f ;  /* 0x001c1f454e4e7589 */ /* 0x0001e400000e0000 */
[----:B0-----:R-:W-:-:S02]  /*11b30*/  SEL R69, R112, R25, P0 ;  /* 0x0000001970457207 */ /* 0x001fc40000000000 */
[----:B------:R-:W0:Y:S01]  /*11b40*/  LDC.64 R112, c[0x0][0xb40] ;  /* 0x0002d000ff707b82 */ /* 0x000e220000000a00 */
[----:B------:R-:W-:Y:S02]  /*11b50*/  SEL R25, R13, R118, P0 ;  /* 0x000000760d197207 */ /* 0x000fe40000000000 */
[----:B------:R-:W-:Y:S01]  /*11b60*/  SEL R13, R101, R122, P0 ;  /* 0x0000007a650d7207 */ /* 0x000fe20000000000 */
[----:B------:R-:W-:Y:S02]  /*11b70*/  IMAD R101, R111, UR41, R104 ;  /* 0x000000296f657c24 */ /* 0x000fe4000f8e0268 */
[----:B------:R-:W-:Y:S01]  /*11b80*/  IMAD.WIDE.U32 R110, R110, UR41, R6 ;  /* 0x000000296e6e7c25 */ /* 0x000fe2000f8e0006 */
[----:B------:R-:W-:Y:S02]  /*11b90*/  SEL R6, R42, R125, P0 ;  /* 0x0000007d2a067207 */ /* 0x000fe40000000000 */
[----:B-----5:R-:W-:Y:S01]  /*11ba0*/  SEL R7, R43, R128, P0 ;  /* 0x000000802b077207 */ /* 0x020fe20000000000 */
[----:B------:R-:W-:Y:S01]  /*11bb0*/  IMAD.IADD R111, R111, 0x1, R101 ;  /* 0x000000016f6f7824 */ /* 0x000fe200078e0265 */
[----:B------:R-:W-:Y:S01]  /*11bc0*/  SEL R42, R125, R42, P0 ;  /* 0x0000002a7d2a7207 */ /* 0x000fe20000000000 */
[--C-:B------:R-:W-:Y:S01]  /*11bd0*/  IMAD.MOV.U32 R101, RZ, RZ, R48.reuse ;  /* 0x000000ffff657224 */ /* 0x100fe200078e0030 */
[----:B------:R-:W-:Y:S01]  /*11be0*/  @P2 SHF.R.U32.HI R101, RZ, R108, R103 ;  /* 0x0000006cff652219 */ /* 0x000fe20000011667 */
[----:B------:R-:W-:Y:S01]  /*11bf0*/  IMAD.MOV.U32 R103, RZ, RZ, R48 ;  /* 0x000000ffff677224 */ /* 0x000fe200078e0030 */
[----:B------:R-:W-:-:S02]  /*11c00*/  @P2 SHF.R.U32.HI R103, RZ, R116, R117 ;  /* 0x00000074ff672219 */ /* 0x000fc40000011675 */
[----:B------:R-:W-:-:S03]  /*11c10*/  SEL R43, R128, R43, P0 ;  /* 0x0000002b802b7207 */ /* 0x000fc60000000000 */
[----:B------:R-:W-:Y:S02]  /*11c20*/  IMAD.MOV R108, RZ, RZ, -R103 ;  /* 0x000000ffff6c7224 */ /* 0x000fe400078e0a67 */
[C---:B0-----:R-:W-:Y:S02]  /*11c30*/  IMAD R104, R112.reuse, UR39, RZ ;  /* 0x0000002770687c24 */ /* 0x041fe4000f8e02ff */
[----:B------:R-:W-:-:S04]  /*11c40*/  IMAD.WIDE.U32 R4, R112, UR41, R4 ;  /* 0x0000002970047c25 */ /* 0x000fc8000f8e0004 */
[----:B------:R-:W-:Y:S02]  /*11c50*/  IMAD R113, R113, UR41, R104 ;  /* 0x0000002971717c24 */ /* 0x000fe4000f8e0268 */
[----:B------:R-:W-:Y:S02]  /*11c60*/  IMAD.MOV.U32 R112, RZ, RZ, R4 ;  /* 0x000000ffff707224 */ /* 0x000fe400078e0004 */
[----:B------:R-:W-:Y:S02]  /*11c70*/  IMAD.IADD R113, R5, 0x1, R113 ;  /* 0x0000000105717824 */ /* 0x000fe400078e0271 */
[C---:B------:R-:W-:Y:S02]  /*11c80*/  IMAD R5, R107.reuse, UR4, RZ ;  /* 0x000000046b057c24 */ /* 0x040fe4000f8e02ff */
[----:B------:R-:W-:Y:S02]  /*11c90*/  IMAD R107, R107, UR6, RZ ;  /* 0x000000066b6b7c24 */ /* 0x000fe4000f8e02ff */
[----:B------:R-:W-:-:S02]  /*11ca0*/  IMAD R104, R114, UR5, R5 ;  /* 0x0000000572687c24 */ /* 0x000fc4000f8e0205 */
[----:B------:R-:W-:Y:S01]  /*11cb0*/  IMAD.WIDE.U32 R4, R114, UR4, R110 ;  /* 0x0000000472047c25 */ /* 0x000fe2000f8e006e */
[----:B------:R-:W-:-:S03]  /*11cc0*/  ULDC.64 UR4, c[0x0][0xb30] ;  /* 0x0002cc0000047ab9 */ /* 0x000fc60000000a00 */
[C---:B------:R-:W-:Y:S01]  /*11cd0*/  IMAD R111, R114.reuse, UR7, R107 ;  /* 0x00000007726f7c24 */ /* 0x040fe2000f8e026b */
[----:B------:R-:W-:Y:S01]  /*11ce0*/  SHF.R.S32.HI R107, RZ, 0x1f, R101 ;  /* 0x0000001fff6b7819 */ /* 0x000fe20000011465 */
[----:B------:R-:W-:Y:S01]  /*11cf0*/  IMAD.WIDE.U32 R112, R114, UR6, R112 ;  /* 0x0000000672707c25 */ /* 0x000fe2000f8e0070 */
[----:B------:R-:W-:Y:S01]  /*11d00*/  IADD3 R110, P2, R101, R4, RZ ;  /* 0x00000004656e7210 */ /* 0x000fe20007f5e0ff */
[----:B------:R-:W-:Y:S01]  /*11d10*/  ULDC.64 UR6, c[0x0][0xbc8] ;  /* 0x0002f20000067ab9 */ /* 0x000fe20000000a00 */
[----:B------:R-:W-:Y:S01]  /*11d20*/  SHF.R.S32.HI R4, RZ, 0x1f, R103 ;  /* 0x0000001fff047819 */ /* 0x000fe20000011467 */
[----:B------:R-:W-:Y:S02]  /*11d30*/  IMAD.MOV R101, RZ, RZ, -R101 ;  /* 0x000000ffff657224 */ /* 0x000fe400078e0a65 */
[----:B------:R-:W-:Y:S01]  /*11d40*/  IMAD.IADD R113, R113, 0x1, R111 ;  /* 0x0000000171717824 */ /* 0x000fe200078e026f */
[----:B------:R-:W-:Y:S01]  /*11d50*/  IADD3.X R111, R107, R5, R104, P2, !PT ;  /* 0x000000056b6f7210 */ /* 0x000fe200017fe468 */
[----:B------:R-:W-:-:S02]  /*11d60*/  IMAD R101, R109, R101, R48 ;  /* 0x000000656d657224 */ /* 0x000fc400078e0230 */
[----:B------:R-:W-:Y:S02]  /*11d70*/  IMAD R4, R4, UR4, RZ ;  /* 0x0000000404047c24 */ /* 0x000fe4000f8e02ff */
[----:B------:R-:W-:Y:S01]  /*11d80*/  IMAD R107, R109, R108, R48 ;  /* 0x0000006c6d6b7224 */ /* 0x000fe200078e0230 */
[----:B------:R-:W-:Y:S01]  /*11d90*/  SHF.R.S32.HI R48, RZ, 0x1f, R101 ;  /* 0x0000001fff307819 */ /* 0x000fe20000011465 */
[C---:B------:R-:W-:Y:S01]  /*11da0*/  IMAD R115, R103.reuse, UR5, R4 ;  /* 0x0000000567737c24 */ /* 0x040fe2000f8e0204 */
[----:B------:R-:W0:Y:S01]  /*11db0*/  S2UR UR5, SR_CgaCtaId ;  /* 0x00000000000579c3 */ /* 0x000e220000008800 */
[----:B------:R-:W-:Y:S01]  /*11dc0*/  IMAD.WIDE.U32 R4, R103, UR4, R112 ;  /* 0x0000000467047c25 */ /* 0x000fe2000f8e0070 */
[----:B------:R-:W-:Y:S01]  /*11dd0*/  SHF.R.S32.HI R103, RZ, 0x1f, R107 ;  /* 0x0000001fff677819 */ /* 0x000fe2000001146b */
[----:B------:R-:W-:Y:S02]  /*11de0*/  UMOV UR4, 0x400 ;  /* 0x0000040000047882 */ /* 0x000fe40000000000 */
[----:B------:R-:W-:-:S02]  /*11df0*/  IMAD R48, R48, UR6, RZ ;  /* 0x0000000630307c24 */ /* 0x000fc4000f8e02ff */
[----:B------:R-:W-:Y:S02]  /*11e00*/  IMAD.IADD R5, R5, 0x1, R115 ;  /* 0x0000000105057824 */ /* 0x000fe400078e0273 */
[----:B------:R-:W-:Y:S02]  /*11e10*/  IMAD R104, R103, UR8, RZ ;  /* 0x0000000867687c24 */ /* 0x000fe4000f8e02ff */
[C---:B------:R-:W-:Y:S01]  /*11e20*/  IMAD R103, R101.reuse, UR7, R48 ;  /* 0x0000000765677c24 */ /* 0x040fe2000f8e0230 */
[----:B--2---:R-:W-:Y:S01]  /*11e30*/  SEL R48, R50, R49, P0 ;  /* 0x0000003132307207 */ /* 0x004fe20000000000 */
[----:B------:R-:W-:Y:S01]  /*11e40*/  IMAD.WIDE.U32 R110, R101, UR6, R110 ;  /* 0x00000006656e7c25 */ /* 0x000fe2000f8e006e */
[----:B------:R-:W-:Y:S01]  /*11e50*/  ULDC.64 UR6, c[0x0][0xba8] ;  /* 0x0002ea0000067ab9 */ /* 0x000fe20000000a00 */
[----:B------:R-:W-:Y:S02]  /*11e60*/  SEL R50, R49, R50, P0 ;  /* 0x0000003231327207 */ /* 0x000fe40000000000 */
[----:B------:R-:W-:Y:S01]  /*11e70*/  IMAD.WIDE.U32 R112, R107, UR8, R4 ;  /* 0x000000086b707c25 */ /* 0x000fe2000f8e0004 */
[----:B------:R-:W-:Y:S01]  /*11e80*/  LEA R108, P2, R110, UR6, 0x2 ;  /* 0x000000066e6c7c11 */ /* 0x000fe2000f8410ff */
[----:B------:R-:W-:Y:S01]  /*11e90*/  ULDC UR6, c[0x0][0xa88] ;  /* 0x0002a20000067ab9 */ /* 0x000fe20000000800 */
[----:B------:R-:W-:Y:S01]  /*11ea0*/  SEL R4, R46, R105, P0 ;  /* 0x000000692e047207 */ /* 0x000fe20000000000 */
[----:B------:R-:W-:Y:S01]  /*11eb0*/  IMAD.IADD R5, R111, 0x1, R103 ;  /* 0x000000016f057824 */ /* 0x000fe200078e0267 */
[----:B------:R-:W-:Y:S01]  /*11ec0*/  SEL R49, R51, R52, P0 ;  /* 0x0000003433317207 */ /* 0x000fe20000000000 */
[----:B------:R-:W-:Y:S01]  /*11ed0*/  IMAD R101, R107, UR9, R104 ;  /* 0x000000096b657c24 */ /* 0x000fe2000f8e0268 */
[----:B------:R-:W-:Y:S01]  /*11ee0*/  ULDC.64 UR8, c[0x0][0xb00] ;  /* 0x0002c00000087ab9 */ /* 0x000fe20000000a00 */
[----:B0-----:R-:W-:Y:S01]  /*11ef0*/  ULEA UR4, UR5, UR4, 0x18 ;  /* 0x0000000405047291 */ /* 0x001fe2000f8ec03f */
[----:B------:R-:W-:Y:S01]  /*11f00*/  LEA.HI.X R114, R110, UR7, R5, 0x2, P2 ;  /* 0x000000076e727c11 */ /* 0x000fe200090f1405 */
[----:B------:R-:W-:Y:S01]  /*11f10*/  IMAD.IADD R107, R113, 0x1, R101 ;  /* 0x00000001716b7824 */ /* 0x000fe200078e0265 */
[C---:B------:R-:W-:Y:S01]  /*11f20*/  LEA R103, P3, R112.reuse, UR8, 0x2 ;  /* 0x0000000870677c11 */ /* 0x040fe2000f8610ff */
[----:B------:R-:W-:Y:S01]  /*11f30*/  SHFL.IDX PT, R110, R108, RZ, 0x1c1f ;  /* 0x001c1fff6c6e7589 */ /* 0x000fe200000e0000 */
[----:B------:R-:W-:Y:S01]  /*11f40*/  SEL R5, R47, R106, P0 ;  /* 0x0000006a2f057207 */ /* 0x000fe20000000000 */
[----:B------:R-:W-:Y:S01]  /*11f50*/  IMAD R101, R109, UR6, RZ ;  /* 0x000000066d657c24 */ /* 0x000fe2000f8e02ff */
[----:B------:R-:W-:Y:S01]  /*11f60*/  LEA.HI.X R107, R112, UR9, R107, 0x2, P3 ;  /* 0x00000009706b7c11 */ /* 0x000fe200098f146b */
[----:B------:R-:W0:Y:S01]  /*11f70*/  SHFL.IDX PT, R111, R114, RZ, 0x1c1f ;  /* 0x001c1fff726f7589 */ /* 0x000e2200000e0000 */
[----:B------:R-:W-:Y:S01]  /*11f80*/  SEL R47, R106, R47, P0 ;  /* 0x0000002f6a2f7207 */ /* 0x000fe20000000000 */
[C---:B------:R-:W-:Y:S01]  /*11f90*/  VIADD R106, R100.reuse, 0x8 ;  /* 0x00000008646a7836 */ /* 0x040fe20000000000 */
[----:B------:R-:W-:Y:S01]  /*11fa0*/  UIADD3 UR4, UR4, 0x2a820, URZ ;  /* 0x0002a82004047890 */ /* 0x000fe2000fffe03f */
[----:B------:R-:W-:Y:S01]  /*11fb0*/  SHFL.IDX PT, R112, R108, 0x1, 0x1c1f ;  /* 0x003c1f006c707f89 */ /* 0x000fe200000e0000 */
[----:B------:R-:W-:-:S02]  /*11fc0*/  ISETP.GE.OR P2, PT, R100, R101, P1 ;  /* 0x000000656400720c */ /* 0x000fc40000f46670 */
[-C--:B------:R-:W-:Y:S01]  /*11fd0*/  ISETP.GE.OR P1, PT, R106, R101.reuse, P1 ;  /* 0x000000656a00720c */ /* 0x080fe20000f26670 */
[----:B------:R-:W1:Y:S01]  /*11fe0*/  SHFL.IDX PT, R113, R114, 0x1, 0x1c1f ;  /* 0x003c1f0072717f89 */ /* 0x000e6200000e0000 */
[----:B------:R-:W-:Y:S01]  /*11ff0*/  UPRMT UR4, URZ, 0x654, UR4 ;  /* 0x000006543f047896 */ /* 0x000fe20008000004 */
[----:B------:R-:W-:Y:S02]  /*12000*/  ISETP.GE.AND P3, PT, R100, R101, PT ;  /* 0x000000656400720c */ /* 0x000fe40003f66270 */
[----:B------:R-:W-:Y:S01]  /*12010*/  SEL R46, R105, R46, P0 ;  /* 0x0000002e692e7207 */ /* 0x000fe20000000000 */
[----:B------:R2:W3:Y:S01]  /*12020*/  SHFL.IDX PT, R104, R103, RZ, 0x1c1f ;  /* 0x001c1fff67687589 */ /* 0x0004e200000e0000 */
[----:B------:R-:W-:Y:S02]  /*12030*/  SEL R51, R52, R51, P0 ;  /* 0x0000003334337207 */ /* 0x000fe40000000000 */
[----:B------:R-:W-:Y:S01]  /*12040*/  SEL R52, R54, R53, P0 ;  /* 0x0000003536347207 */ /* 0x000fe20000000000 */
[----:B------:R2:W4:Y:S01]  /*12050*/  SHFL.IDX PT, R105, R107, RZ, 0x1c1f ;  /* 0x001c1fff6b697589 */ /* 0x00052200000e0000 */
[----:B------:R-:W-:Y:S01]  /*12060*/  SYNCS.ARRIVE.TRANS64.RED.A1T0 RZ, [UR4], RZ ;  /* 0x000000ffffff79a7 */ /* 0x000fe20008100404 */
[----:B------:R-:W-:-:S02]  /*12070*/  SEL R54, R53, R54, P0 ;  /* 0x0000003635367207 */ /* 0x000fc40000000000 */
[----:B------:R-:W-:Y:S02]  /*12080*/  SEL R53, R55, R102, P0 ;  /* 0x0000006637357207 */ /* 0x000fe40000000000 */
        /* <DEDUP_REMOVED lines=21> */
[----:B------:R-:W-:Y:S01]  /*121e0*/  @!P3 LOP3.LUT R113, R100, 0xfffffffe, RZ, 0xc0, !PT ;  /* 0xfffffffe6471b812 */ /* 0x000fe200078ec0ff */
[----:B------:R-:W-:Y:S01]  /*121f0*/  VIADD R100, R96, 0x38 ;  /* 0x0000003860647836 */ /* 0x000fe20000000000 */
[----:B------:R-:W-:Y:S01]  /*12200*/  @!P1 LEA.HI R102, R102, R102, RZ, 0x1 ;  /* 0x0000006666669211 */ /* 0x000fe200078f08ff */
[----:B------:R-:W-:Y:S01]  /*12210*/  @!P5 IMAD.WIDE R110, R111, 0x4, R104 ;  /* 0x000000046f6ed825 */ /* 0x000fe200078e0268 */
[----:B------:R-:W-:-:S02]  /*12220*/  ISETP.GE.AND P4, PT, R0, UR4, PT ;  /* 0x0000000400007c0c */ /* 0x000fc4000bf86270 */
[----:B------:R-:W-:Y:S02]  /*12230*/  @!P2 LEA.HI R112, R112, R112, RZ, 0x1 ;  /* 0x000000707070a211 */ /* 0x000fe400078f08ff */
[----:B------:R1:W-:Y:S01]  /*12240*/  @!P5 ST.E.64 desc[UR46][R110.64], R98 ;  /* 0x000000626e00d985 */ /* 0x0003e2000c101b2e */
[----:B------:R-:W-:Y:S02]  /*12250*/  ISETP.GE.AND P5, PT, R114, UR4, PT ;  /* 0x0000000472007c0c */ /* 0x000fe4000bfa6270 */
[----:B------:R-:W-:Y:S01]  /*12260*/  @!P1 LOP3.LUT R115, R102, 0xfffffffe, RZ, 0xc0, !PT ;  /* 0xfffffffe66739812 */ /* 0x000fe200078ec0ff */
[--C-:B0-----:R-:W-:Y:S01]  /*12270*/  @!P3 IMAD.WIDE R94, R113, 0x4, R104.reuse ;  /* 0x00000004715eb825 */ /* 0x101fe200078e0268 */
[----:B------:R-:W-:Y:S02]  /*12280*/  ISETP.GE.AND P6, PT, R100, UR4, PT ;  /* 0x0000000464007c0c */ /* 0x000fe4000bfc6270 */
[----:B------:R-:W-:Y:S01]  /*12290*/  @!P2 LOP3.LUT R109, R112, 0xfffffffe, RZ, 0xc0, !PT ;  /* 0xfffffffe706da812 */ /* 0x000fe200078ec0ff */
[----:B------:R-:W-:Y:S01]  /*122a0*/  VIADD R102, R96, 0x40 ;  /* 0x0000004060667836 */ /* 0x000fe20000000000 */
[----:B------:R-:W-:Y:S01]  /*122b0*/  @!P4 LEA.HI R0, R0, R0, RZ, 0x1 ;  /* 0x000000000000c211 */ /* 0x000fe200078f08ff */
[----:B------:R0:W-:Y:S02]  /*122c0*/  @!P3 ST.E.64 desc[UR46][R94.64], R92 ;  /* 0x0000005c5e00b985 */ /* 0x0001e4000c101b2e */
[----:B------:R-:W-:Y:S01]  /*122d0*/  @!P2 IMAD.WIDE R108, R109, 0x4, R104 ;  /* 0x000000046d6ca825 */ /* 0x000fe200078e0268 */
[----:B------:R-:W-:-:S02]  /*122e0*/  ISETP.GE.AND P3, PT, R102, UR4, PT ;  /* 0x0000000466007c0c */ /* 0x000fc4000bf66270 */
[----:B-1----:R-:W-:Y:S01]  /*122f0*/  @!P4 LOP3.LUT R111, R0, 0xfffffffe, RZ, 0xc0, !PT ;  /* 0xfffffffe006fc812 */ /* 0x002fe200078ec0ff */
[----:B------:R-:W-:Y:S01]  /*12300*/  @!P1 IMAD.WIDE R98, R115, 0x4, R104 ;  /* 0x0000000473629825 */ /* 0x000fe200078e0268 */
[----:B------:R-:W-:Y:S02]  /*12310*/  @!P5 LEA.HI R114, R114, R114, RZ, 0x1 ;  /* 0x000000727272d211 */ /* 0x000fe400078f08ff */
[----:B------:R-:W-:Y:S01]  /*12320*/  @!P6 LEA.HI R100, R100, R100, RZ, 0x1 ;  /* 0x000000646464e211 */ /* 0x000fe200078f08ff */
[C---:B------:R-:W-:Y:S01]  /*12330*/  VIADD R110, R96.reuse, 0x48 ;  /* 0x00000048606e7836 */ /* 0x040fe20000000000 */
[----:B------:R1:W-:Y:S01]  /*12340*/  @!P1 ST.E.64 desc[UR46][R98.64], R86 ;  /* 0x0000005662009985 */ /* 0x0003e2000c101b2e */
[----:B------:R-:W-:Y:S01]  /*12350*/  VIADD R0, R96, 0x50 ;  /* 0x0000005060007836 */ /* 0x000fe20000000000 */
[----:B0-----:R-:W-:Y:S02]  /*12360*/  @!P5 LOP3.LUT R93, R114, 0xfffffffe, RZ, 0xc0, !PT ;  /* 0xfffffffe725dd812 */ /* 0x001fe400078ec0ff */
[----:B------:R0:W-:Y:S01]  /*12370*/  @!P2 ST.E.64 desc[UR46][R108.64], R88 ;  /* 0x000000586c00a985 */ /* 0x0001e2000c101b2e */
[----:B------:R-:W-:-:S02]  /*12380*/  ISETP.GE.AND P1, PT, R110, UR4, PT ;  /* 0x000000046e007c0c */ /* 0x000fc4000bf26270 */
[----:B------:R-:W-:Y:S02]  /*12390*/  ISETP.GE.AND P2, PT, R0, UR4, PT ;  /* 0x0000000400007c0c */ /* 0x000fe4000bf46270 */
[----:B------:R-:W-:Y:S02]  /*123a0*/  @!P6 LOP3.LUT R95, R100, 0xfffffffe, RZ, 0xc0, !PT ;  /* 0xfffffffe645fe812 */ /* 0x000fe400078ec0ff */
[----:B------:R-:W-:Y:S01]  /*123b0*/  @!P3 LEA.HI R102, R102, R102, RZ, 0x1 ;  /* 0x000000666666b211 */ /* 0x000fe200078f08ff */
[----:B-1----:R-:W-:-:S04]  /*123c0*/  @!P4 IMAD.WIDE R86, R111, 0x4, R104 ;  /* 0x000000046f56c825 */ /* 0x002fc800078e0268 */
[----:B------:R-:W-:Y:S01]  /*123d0*/  VIADD R98, R96, 0x58 ;  /* 0x0000005860627836 */ /* 0x000fe20000000000 */
[----:B------:R1:W-:Y:S01]  /*123e0*/  @!P4 ST.E.64 desc[UR46][R86.64], R76 ;  /* 0x0000004c5600c985 */ /* 0x0003e2000c101b2e */
[--C-:B0-----:R-:W-:Y:S01]  /*123f0*/  @!P5 IMAD.WIDE R88, R93, 0x4, R104.reuse ;  /* 0x000000045d58d825 */ /* 0x101fe200078e0268 */
[----:B------:R-:W-:Y:S02]  /*12400*/  @!P1 LEA.HI R110, R110, R110, RZ, 0x1 ;  /* 0x0000006e6e6e9211 */ /* 0x000fe400078f08ff */
[----:B------:R-:W-:Y:S01]  /*12410*/  ISETP.GE.AND P4, PT, R98, UR4, PT ;  /* 0x0000000462007c0c */ /* 0x000fe2000bf86270 */
[----:B------:R-:W-:Y:S01]  /*12420*/  @!P6 IMAD.WIDE R92, R95, 0x4, R104 ;  /* 0x000000045f5ce825 */ /* 0x000fe200078e0268 */
[----:B------:R-:W-:Y:S01]  /*12430*/  @!P3 LOP3.LUT R95, R102, 0xfffffffe, RZ, 0xc0, !PT ;  /* 0xfffffffe665fb812 */ /* 0x000fe200078ec0ff */
[----:B------:R0:W-:Y:S01]  /*12440*/  @!P5 ST.E.64 desc[UR46][R88.64], R72 ;  /* 0x000000485800d985 */ /* 0x0001e2000c101b2e */
[----:B------:R-:W-:Y:S01]  /*12450*/  @!P2 LEA.HI R0, R0, R0, RZ, 0x1 ;  /* 0x000000000000a211 */ /* 0x000fe200078f08ff */
[----:B------:R-:W-:-:S02]  /*12460*/  VIADD R99, R96, 0x60 ;  /* 0x0000006060637836 */ /* 0x000fc40000000000 */
[--C-:B------:R-:W-:Y:S01]  /*12470*/  @!P3 IMAD.WIDE R94, R95, 0x4, R104.reuse ;  /* 0x000000045f5eb825 */ /* 0x100fe200078e0268 */
[----:B------:R2:W-:Y:S01]  /*12480*/  @!P6 ST.E.64 desc[UR46][R92.64], R74 ;  /* 0x0000004a5c00e985 */ /* 0x0005e2000c101b2e */
[----:B-1----:R-:W-:Y:S02]  /*12490*/  @!P1 LOP3.LUT R77, R110, 0xfffffffe, RZ, 0xc0, !PT ;  /* 0xfffffffe6e4d9812 */ /* 0x002fe400078ec0ff */
[----:B------:R-:W-:Y:S01]  /*124a0*/  VIADD R76, R96, 0x70 ;  /* 0x00000070604c7836 */ /* 0x000fe20000000000 */
[----:B------:R-:W-:Y:S01]  /*124b0*/  @!P2 LOP3.LUT R87, R0, 0xfffffffe, RZ, 0xc0, !PT ;  /* 0xfffffffe0057a812 */ /* 0x000fe200078ec0ff */
[----:B------:R1:W-:Y:S01]  /*124c0*/  @!P3 ST.E.64 desc[UR46][R94.64], R70 ;  /* 0x000000465e00b985 */ /* 0x0003e2000c101b2e */
[----:B------:R-:W-:Y:S01]  /*124d0*/  @!P4 LEA.HI R98, R98, R98, RZ, 0x1 ;  /* 0x000000626262c211 */ /* 0x000fe200078f08ff */
[----:B------:R-:W-:Y:S01]  /*124e0*/  VIADD R0, R96, 0x68 ;  /* 0x0000006860007836 */ /* 0x000fe20000000000 */
[----:B------:R-:W-:Y:S01]  /*124f0*/  ISETP.GE.AND P3, PT, R99, UR4, PT ;  /* 0x0000000463007c0c */ /* 0x000fe2000bf66270 */
[----:B0-----:R-:W-:Y:S01]  /*12500*/  @!P1 IMAD.WIDE R72, R77, 0x4, R104 ;  /* 0x000000044d489825 */ /* 0x001fe200078e0268 */
[----:B------:R-:W-:-:S03]  /*12510*/  ISETP.GE.AND P6, PT, R76, UR4, PT ;  /* 0x000000044c007c0c */ /* 0x000fc6000bfc6270 */
[----:B------:R-:W-:Y:S01]  /*12520*/  VIADD R77, R96, 0x78 ;  /* 0x00000078604d7836 */ /* 0x000fe20000000000 */
[----:B------:R0:W-:Y:S01]  /*12530*/  @!P1 ST.E.64 desc[UR46][R72.64], R66 ;  /* 0x0000004248009985 */ /* 0x0001e2000c101b2e */
[----:B--2---:R-:W-:Y:S01]  /*12540*/  @!P2 IMAD.WIDE R74, R87, 0x4, R104 ;  /* 0x00000004574aa825 */ /* 0x004fe200078e0268 */
[----:B------:R-:W-:Y:S02]  /*12550*/  ISETP.GE.AND P1, PT, R0, UR4, PT ;  /* 0x0000000400007c0c */ /* 0x000fe4000bf26270 */
[----:B------:R-:W-:Y:S01]  /*12560*/  ISETP.GE.AND P5, PT, R77, UR4, PT ;  /* 0x000000044d007c0c */ /* 0x000fe2000bfa6270 */
[----:B------:R-:W-:Y:S01]  /*12570*/  VIADD R86, R96, 0x80 ;  /* 0x0000008060567836 */ /* 0x000fe20000000000 */
[----:B-1----:R-:W-:Y:S01]  /*12580*/  @!P4 LOP3.LUT R71, R98, 0xfffffffe, RZ, 0xc0, !PT ;  /* 0xfffffffe6247c812 */ /* 0x002fe200078ec0ff */
[----:B------:R-:W-:Y:S01]  /*12590*/  VIADD R87, R96, 0x88 ;  /* 0x0000008860577836 */ /* 0x000fe20000000000 */
[----:B------:R1:W-:Y:S01]  /*125a0*/  @!P2 ST.E.64 desc[UR46][R74.64], R68 ;  /* 0x000000444a00a985 */ /* 0x0003e2000c101b2e */
[----:B------:R-:W-:-:S02]  /*125b0*/  @!P3 LEA.HI R99, R99, R99, RZ, 0x1 ;  /* 0x000000636363b211 */ /* 0x000fc400078f08ff */
[----:B------:R-:W-:Y:S02]  /*125c0*/  ISETP.GE.AND P2, PT, R86, UR4, PT ;  /* 0x0000000456007c0c */ /* 0x000fe4000bf46270 */
[----:B------:R-:W-:Y:S01]  /*125d0*/  @!P6 LEA.HI R76, R76, R76, RZ, 0x1 ;  /* 0x0000004c4c4ce211 */ /* 0x000fe200078f08ff */
[----:B0-----:R-:W-:Y:S01]  /*125e0*/  @!P4 IMAD.WIDE R66, R71, 0x4, R104 ;  /* 0x000000044742c825 */ /* 0x001fe200078e0268 */
[----:B------:R-:W-:Y:S02]  /*125f0*/  @!P1 LEA.HI R0, R0, R0, RZ, 0x1 ;  /* 0x0000000000009211 */ /* 0x000fe400078f08ff */
[----:B------:R-:W-:Y:S02]  /*12600*/  @!P6 LOP3.LUT R73, R76, 0xfffffffe, RZ, 0xc0, !PT ;  /* 0xfffffffe4c49e812 */ /* 0x000fe400078ec0ff */
[----:B------:R0:W-:Y:S01]  /*12610*/  @!P4 ST.E.64 desc[UR46][R66.64], R64 ;  /* 0x000000404200c985 */ /* 0x0001e2000c101b2e */
[----:B------:R-:W-:Y:S02]  /*12620*/  ISETP.GE.AND P4, PT, R87, UR4, PT ;  /* 0x0000000457007c0c */ /* 0x000fe4000bf86270 */
[----:B-1----:R-:W-:-:S02]  /*12630*/  @!P3 LOP3.LUT R69, R99, 0xfffffffe, RZ, 0xc0, !PT ;  /* 0xfffffffe6345b812 */ /* 0x002fc400078ec0ff */
[----:B------:R-:W-:Y:S02]  /*12640*/  @!P5 LEA.HI R77, R77, R77, RZ, 0x1 ;  /* 0x0000004d4d4dd211 */ /* 0x000fe400078f08ff */
[----:B------:R-:W-:Y:S01]  /*12650*/  @!P1 LOP3.LUT R71, R0, 0xfffffffe, RZ, 0xc0, !PT ;  /* 0xfffffffe00479812 */ /* 0x000fe200078ec0ff */
[----:B------:R-:W-:Y:S01]  /*12660*/  @!P3 IMAD.WIDE R68, R69, 0x4, R104 ;  /* 0x000000044544b825 */ /* 0x000fe200078e0268 */
[----:B------:R-:W-:-:S03]  /*12670*/  @!P2 LEA.HI R86, R86, R86, RZ, 0x1 ;  /* 0x000000565656a211 */ /* 0x000fc600078f08ff */
[--C-:B------:R-:W-:Y:S01]  /*12680*/  @!P1 IMAD.WIDE R70, R71, 0x4, R104.reuse ;  /* 0x0000000447469825 */ /* 0x100fe200078e0268 */
[----:B------:R1:W-:Y:S01]  /*12690*/  @!P3 ST.E.64 desc[UR46][R68.64], R60 ;  /* 0x0000003c4400b985 */ /* 0x0003e2000c101b2e */
[----:B------:R-:W-:Y:S02]  /*126a0*/  @!P4 LEA.HI R87, R87, R87, RZ, 0x1 ;  /* 0x000000575757c211 */ /* 0x000fe400078f08ff */
[----:B0-----:R-:W-:Y:S01]  /*126b0*/  @!P5 LOP3.LUT R67, R77, 0xfffffffe, RZ, 0xc0, !PT ;  /* 0xfffffffe4d43d812 */ /* 0x001fe200078ec0ff */
[--C-:B------:R-:W-:Y:S01]  /*126c0*/  @!P6 IMAD.WIDE R64, R73, 0x4, R104.reuse ;  /* 0x000000044940e825 */ /* 0x100fe200078e0268 */
[----:B------:R-:W-:Y:S01]  /*126d0*/  @!P2 LOP3.LUT R73, R86, 0xfffffffe, RZ, 0xc0, !PT ;  /* 0xfffffffe5649a812 */ /* 0x000fe200078ec0ff */
[----:B------:R0:W-:Y:S01]  /*126e0*/  @!P1 ST.E.64 desc[UR46][R70.64], R62 ;  /* 0x0000003e46009985 */ /* 0x0001e2000c101b2e */
[----:B------:R-:W-:Y:S01]  /*126f0*/  @!P4 LOP3.LUT R87, R87, 0xfffffffe, RZ, 0xc0, !PT ;  /* 0xfffffffe5757c812 */ /* 0x000fe200078ec0ff */
[----:B------:R-:W-:Y:S02]  /*12700*/  @!P5 IMAD.WIDE R66, R67, 0x4, R104 ;  /* 0x000000044342d825 */ /* 0x000fe400078e0268 */
[----:B------:R2:W-:Y:S02]  /*12710*/  @!P6 ST.E.64 desc[UR46][R64.64], R58 ;  /* 0x0000003a4000e985 */ /* 0x0005e4000c101b2e */
[----:B------:R-:W-:-:S02]  /*12720*/  VIADD R0, R96, 0x90 ;  /* 0x0000009060007836 */ /* 0x000fc40000000000 */
[--C-:B-1----:R-:W-:Y:S01]  /*12730*/  @!P2 IMAD.WIDE R60, R73, 0x4, R104.reuse ;  /* 0x00000004493ca825 */ /* 0x102fe200078e0268 */
[----:B------:R-:W-:Y:S02]  /*12740*/  @!P5 ST.E.64 desc[UR46][R66.64], R56 ;  /* 0x000000384200d985 */ /* 0x000fe4000c101b2e */
[----:B------:R-:W-:Y:S01]  /*12750*/  ISETP.GE.AND P1, PT, R0, UR4, PT ;  /* 0x0000000400007c0c */ /* 0x000fe2000bf26270 */
[----:B------:R-:W-:Y:S01]  /*12760*/  VIADD R68, R96, 0x98 ;  /* 0x0000009860447836 */ /* 0x000fe20000000000 */
[----:B------:R-:W-:Y:S01]  /*12770*/  @!P2 ST.E.64 desc[UR46][R60.64], R26 ;  /* 0x0000001a3c00a985 */ /* 0x000fe2000c101b2e */
[----:B0-----:R-:W-:-:S03]  /*12780*/  @!P4 IMAD.WIDE R62, R87, 0x4, R104 ;  /* 0x00000004573ec825 */ /* 0x001fc600078e0268 */
[----:B------:R-:W-:Y:S01]  /*12790*/  ISETP.GE.AND P2, PT, R68, UR4, PT ;  /* 0x0000000444007c0c */ /* 0x000fe2000bf46270 */
[C---:B------:R-:W-:Y:S01]  /*127a0*/  VIADD R69, R96.reuse, 0xa0 ;  /* 0x000000a060457836 */ /* 0x040fe20000000000 */
[----:B------:R0:W-:Y:S01]  /*127b0*/  @!P4 ST.E.64 desc[UR46][R62.64], R24 ;  /* 0x000000183e00c985 */ /* 0x0001e2000c101b2e */
[C---:B------:R-:W-:Y:S02]  /*127c0*/  VIADD R70, R96.reuse, 0xa8 ;  /* 0x000000a860467836 */ /* 0x040fe40000000000 */
[C---:B--2---:R-:W-:Y:S01]  /*127d0*/  VIADD R58, R96.reuse, 0xb0 ;  /* 0x000000b0603a7836 */ /* 0x044fe20000000000 */
[----:B------:R-:W-:Y:S01]  /*127e0*/  ISETP.GE.AND P3, PT, R69, UR4, PT ;  /* 0x0000000445007c0c */ /* 0x000fe2000bf66270 */
[----:B------:R-:W-:Y:S01]  /*127f0*/  VIADD R59, R96, 0xb8 ;  /* 0x000000b8603b7836 */ /* 0x000fe20000000000 */
[----:B------:R-:W-:Y:S02]  /*12800*/  ISETP.GE.AND P4, PT, R70, UR4, PT ;  /* 0x0000000446007c0c */ /* 0x000fe4000bf86270 */
[----:B------:R-:W-:-:S02]  /*12810*/  ISETP.GE.AND P5, PT, R58, UR4, PT ;  /* 0x000000043a007c0c */ /* 0x000fc4000bfa6270 */
[----:B------:R-:W-:Y:S02]  /*12820*/  ISETP.GE.AND P6, PT, R59, UR4, PT ;  /* 0x000000043b007c0c */ /* 0x000fe4000bfc6270 */
[----:B------:R-:W-:Y:S02]  /*12830*/  @!P1 LEA.HI R0, R0, R0, RZ, 0x1 ;  /* 0x0000000000009211 */ /* 0x000fe400078f08ff */
[----:B------:R-:W-:Y:S02]  /*12840*/  @!P2 LEA.HI R68, R68, R68, RZ, 0x1 ;  /* 0x000000444444a211 */ /* 0x000fe400078f08ff */
[----:B0-----:R-:W-:Y:S02]  /*12850*/  @!P1 LOP3.LUT R25, R0, 0xfffffffe, RZ, 0xc0, !PT ;  /* 0xfffffffe00199812 */ /* 0x001fe400078ec0ff */
[----:B------:R-:W-:Y:S02]  /*12860*/  @!P3 LEA.HI R69, R69, R69, RZ, 0x1 ;  /* 0x000000454545b211 */ /* 0x000fe400078f08ff */
[----:B------:R-:W-:-:S02]  /*12870*/  @!P4 LEA.HI R70, R70, R70, RZ, 0x1 ;  /* 0x000000464646c211 */ /* 0x000fc400078f08ff */
[----:B------:R-:W-:Y:S02]  /*12880*/  @!P5 LEA.HI R58, R58, R58, RZ, 0x1 ;  /* 0x0000003a3a3ad211 */ /* 0x000fe400078f08ff */
[----:B------:R-:W-:Y:S02]  /*12890*/  @!P6 LEA.HI R24, R59, R59, RZ, 0x1 ;  /* 0x0000003b3b18e211 */ /* 0x000fe400078f08ff */
[----:B------:R-:W-:Y:S02]  /*128a0*/  @!P2 LOP3.LUT R27, R68, 0xfffffffe, RZ, 0xc0, !PT ;  /* 0xfffffffe441ba812 */ /* 0x000fe400078ec0ff */
[----:B------:R-:W-:Y:S02]  /*128b0*/  @!P3 LOP3.LUT R57, R69, 0xfffffffe, RZ, 0xc0, !PT ;  /* 0xfffffffe4539b812 */ /* 0x000fe400078ec0ff */
[----:B------:R-:W-:Y:S01]  /*128c0*/  @!P4 LOP3.LUT R59, R70, 0xfffffffe, RZ, 0xc0, !PT ;  /* 0xfffffffe463bc812 */ /* 0x000fe200078ec0ff */
[----:B------:R-:W-:Y:S01]  /*128d0*/  @!P2 IMAD.WIDE R26, R27, 0x4, R104 ;  /* 0x000000041b1aa825 */ /* 0x000fe200078e0268 */
[----:B------:R-:W-:-:S02]  /*128e0*/  @!P5 LOP3.LUT R61, R58, 0xfffffffe, RZ, 0xc0, !PT ;  /* 0xfffffffe3a3dd812 */ /* 0x000fc400078ec0ff */
[----:B------:R-:W-:Y:S01]  /*128f0*/  @!P6 LOP3.LUT R63, R24, 0xfffffffe, RZ, 0xc0, !PT ;  /* 0xfffffffe183fe812 */ /* 0x000fe200078ec0ff */
[----:B------:R-:W-:-:S04]  /*12900*/  @!P1 IMAD.WIDE R24, R25, 0x4, R104 ;  /* 0x0000000419189825 */ /* 0x000fc800078e0268 */
        /* <DEDUP_REMOVED lines=8> */
[----:B------:R0:W-:Y:S04]  /*12990*/  @!P5 ST.E.64 desc[UR46][R60.64], R40 ;  /* 0x000000283c00d985 */ /* 0x0001e8000c101b2e */
[----:B------:R0:W-:Y:S02]  /*129a0*/  @!P6 ST.E.64 desc[UR46][R104.64], R44 ;  /* 0x0000002c6800e985 */ /* 0x0001e4000c101b2e */
.L_x_5025:
[----:B------:R-:W-:Y:S05]  /*129b0*/  BSYNC B0 ;  /* 0x0000000000007941 */ /* 0x000fea0003800000 */
.L_x_5024:
[----:B------:R-:W-:Y:S01]  /*129c0*/  ISETP.GE.AND P1, PT, R106, R101, PT ;  /* 0x000000656a00720c */ /* 0x000fe20003f26270 */
[----:B0-----:R0:W1:Y:S01]  /*129d0*/  SHFL.IDX PT, R21, R107, 0x1, 0x1c1f ;  /* 0x003c1f006b157f89 */ /* 0x00106200000e0000 */
        /* <DEDUP_REMOVED lines=33> */
[----:B------:R-:W-:Y:S01]  /*12bf0*/  ISETP.GE.AND P6, PT, R33, UR4, PT ;  /* 0x0000000421007c0c */ /* 0x000fe2000bfc6270 */
[----:B------:R-:W-:Y:S01]  /*12c00*/  VIADD R59, R96, 0x30 ;  /* 0x00000030603b7836 */ /* 0x000fe20000000000 */
[----:B------:R-:W-:-:S02]  /*12c10*/  ISETP.GE.AND P2, PT, R56, UR4, PT ;  /* 0x0000000438007c0c */ /* 0x000fc4000bf46270 */
[----:B------:R-:W-:Y:S02]  /*12c20*/  ISETP.GE.AND P3, PT, R58, UR4, PT ;  /* 0x000000043a007c0c */ /* 0x000fe4000bf66270 */
[----:B------:R-:W-:Y:S01]  /*12c30*/  ISETP.GE.AND P4, PT, R59, UR4, PT ;  /* 0x000000043b007c0c */ /* 0x000fe2000bf86270 */
[----:B------:R-:W-:Y:S02]  /*12c40*/  @!P0 IMAD.WIDE R10, R96, 0x4, R20 ;  /* 0x00000004600a8825 */ /* 0x000fe400078e0214 */
[----:B------:R-:W-:Y:S02]  /*12c50*/  @!P1 LEA.HI R0, R0, R0, RZ, 0x1 ;  /* 0x0000000000009211 */ /* 0x000fe400078f08ff */
[----:B------:R-:W-:Y:S01]  /*12c60*/  @!P5 LEA.HI R32, R32, R32, RZ, 0x1 ;  /* 0x000000202020d211 */ /* 0x000fe200078f08ff */
[----:B------:R0:W-:Y:S01]  /*12c70*/  @!P0 ST.E.64 desc[UR46][R10.64], R12 ;  /* 0x0000000c0a008985 */ /* 0x0001e2000c101b2e */
[----:B------:R-:W-:Y:S02]  /*12c80*/  @!P6 LEA.HI R44, R33, R33, RZ, 0x1 ;  /* 0x00000021212ce211 */ /* 0x000fe400078f08ff */
[----:B------:R-:W-:Y:S01]  /*12c90*/  @!P1 LOP3.LUT R33, R0, 0xfffffffe, RZ, 0xc0, !PT ;  /* 0xfffffffe00219812 */ /* 0x000fe200078ec0ff */
[----:B------:R-:W-:Y:S01]  /*12ca0*/  VIADD R0, R96, 0x38 ;  /* 0x0000003860007836 */ /* 0x000fe20000000000 */
[----:B------:R-:W-:-:S02]  /*12cb0*/  @!P5 LOP3.LUT R45, R32, 0xfffffffe, RZ, 0xc0, !PT ;  /* 0xfffffffe202dd812 */ /* 0x000fc400078ec0ff */
        /* <DEDUP_REMOVED lines=41> */
[----:B-----5:R-:W-:-:S04]  /*12f50*/  @!P1 IMAD.WIDE R4, R11, 0x4, R20 ;  /* 0x000000040b049825 */ /* 0x020fc800078e0214 */
[----:B------:R-:W-:Y:S01]  /*12f60*/  VIADD R16, R96, 0x70 ;  /* 0x0000007060107836 */ /* 0x000fe20000000000 */
[----:B------:R1:W-:Y:S01]  /*12f70*/  @!P1 ST.E.64 desc[UR46][R4.64], R48 ;  /* 0x0000003004009985 */ /* 0x0003e2000c101b2e */
[----:B------:R-:W-:Y:S01]  /*12f80*/  @!P0 IMAD.WIDE R10, R57, 0x4, R20 ;  /* 0x00000004390a8825 */ /* 0x000fe200078e0214 */
[----:B------:R-:W-:Y:S02]  /*12f90*/  @!P3 LEA.HI R0, R0, R0, RZ, 0x1 ;  /* 0x000000000000b211 */ /* 0x000fe400078f08ff */
[----:B------:R-:W-:Y:S01]  /*12fa0*/  ISETP.GE.AND P1, PT, R16, UR4, PT ;  /* 0x0000000410007c0c */ /* 0x000fe2000bf26270 */
[----:B------:R-:W-:Y:S01]  /*12fb0*/  VIADD R17, R96, 0x78 ;  /* 0x0000007860117836 */ /* 0x000fe20000000000 */
[----:B------:R2:W-:Y:S01]  /*12fc0*/  @!P0 ST.E.64 desc[UR46][R10.64], R50 ;  /* 0x000000320a008985 */ /* 0x0005e2000c101b2e */
[----:B0-----:R-:W-:Y:S01]  /*12fd0*/  @!P2 LOP3.LUT R7, R18, 0xfffffffe, RZ, 0xc0, !PT ;  /* 0xfffffffe1207a812 */ /* 0x001fe200078ec0ff */
[----:B------:R-:W-:Y:S01]  /*12fe0*/  VIADD R18, R96, 0x80 ;  /* 0x0000008060127836 */ /* 0x000fe20000000000 */
[----:B------:R-:W-:-:S02]  /*12ff0*/  @!P3 LOP3.LUT R13, R0, 0xfffffffe, RZ, 0xc0, !PT ;  /* 0xfffffffe000db812 */ /* 0x000fc400078ec0ff */
[----:B------:R-:W-:Y:S02]  /*13000*/  ISETP.GE.AND P0, PT, R17, UR4, PT ;  /* 0x0000000411007c0c */ /* 0x000fe4000bf06270 */
[----:B------:R-:W-:Y:S01]  /*13010*/  @!P4 LEA.HI R30, R30, R30, RZ, 0x1 ;  /* 0x0000001e1e1ec211 */ /* 0x000fe200078f08ff */
[--C-:B-1----:R-:W-:Y:S01]  /*13020*/  @!P2 IMAD.WIDE R4, R7, 0x4, R20.reuse ;  /* 0x000000040704a825 */ /* 0x102fe200078e0214 */
[----:B------:R-:W-:Y:S02]  /*13030*/  @!P5 LEA.HI R12, R12, R12, RZ, 0x1 ;  /* 0x0000000c0c0cd211 */ /* 0x000fe400078f08ff */
[----:B------:R-:W-:Y:S01]  /*13040*/  @!P1 LEA.HI R16, R16, R16, RZ, 0x1 ;  /* 0x0000001010109211 */ /* 0x000fe200078f08ff */
[----:B------:R-:W-:Y:S01]  /*13050*/  @!P3 IMAD.WIDE R6, R13, 0x4, R20 ;  /* 0x000000040d06b825 */ /* 0x000fe200078e0214 */
[----:B------:R-:W-:Y:S01]  /*13060*/  @!P5 LOP3.LUT R13, R12, 0xfffffffe, RZ, 0xc0, !PT ;  /* 0xfffffffe0c0dd812 */ /* 0x000fe200078ec0ff */
[----:B------:R0:W-:Y:S01]  /*13070*/  @!P2 ST.E.64 desc[UR46][R4.64], R52 ;  /* 0x000000340400a985 */ /* 0x0001e2000c101b2e */
[----:B--2---:R-:W-:-:S02]  /*13080*/  @!P4 LOP3.LUT R11, R30, 0xfffffffe, RZ, 0xc0, !PT ;  /* 0xfffffffe1e0bc812 */ /* 0x004fc400078ec0ff */
        /* <DEDUP_REMOVED lines=18> */
[----:B------:R-:W-:Y:S01]  /*131b0*/  VIADD R17, R96, 0xa8 ;  /* 0x000000a860117836 */ /* 0x000fe20000000000 */
[----:B--2---:R-:W-:Y:S01]  /*131c0*/  @!P2 LOP3.LUT R11, R18, 0xfffffffe, RZ, 0xc0, !PT ;  /* 0xfffffffe120ba812 */ /* 0x004fe200078ec0ff */
[C---:B------:R-:W-:Y:S02]  /*131d0*/  VIADD R10, R96.reuse, 0x98 ;  /* 0x00000098600a7836 */ /* 0x040fe40000000000 */
[C---:B------:R-:W-:Y:S01]  /*131e0*/  VIADD R19, R96.reuse, 0xb0 ;  /* 0x000000b060137836 */ /* 0x040fe20000000000 */
[----:B------:R-:W-:Y:S01]  /*131f0*/  ISETP.GE.AND P5, PT, R17, UR4, PT ;  /* 0x0000000411007c0c */ /* 0x000fe2000bfa6270 */
[----:B0-----:R-:W-:Y:S01]  /*13200*/  VIADD R12, R96, 0xa0 ;  /* 0x000000a0600c7836 */ /* 0x001fe20000000000 */
[----:B------:R-:W-:Y:S01]  /*13210*/  ISETP.GE.AND P0, PT, R10, UR4, PT ;  /* 0x000000040a007c0c */ /* 0x000fe2000bf06270 */
[----:B------:R-:W-:Y:S01]  /*13220*/  VIADD R96, R96, 0xb8 ;  /* 0x000000b860607836 */ /* 0x000fe20000000000 */
[----:B------:R-:W-:Y:S01]  /*13230*/  ISETP.GE.AND P6, PT, R19, UR4, PT ;  /* 0x0000000413007c0c */ /* 0x000fe2000bfc6270 */
[----:B-1----:R-:W-:Y:S01]  /*13240*/  @!P2 IMAD.WIDE R4, R11, 0x4, R20 ;  /* 0x000000040b04a825 */ /* 0x002fe200078e0214 */
[----:B------:R-:W-:-:S02]  /*13250*/  ISETP.GE.AND P4, PT, R12, UR4, PT ;  /* 0x000000040c007c0c */ /* 0x000fc4000bf86270 */
[----:B------:R-:W-:Y:S02]  /*13260*/  @!P1 LEA.HI R0, R0, R0, RZ, 0x1 ;  /* 0x0000000000009211 */ /* 0x000fe400078f08ff */
[----:B------:R-:W-:Y:S01]  /*13270*/  @!P3 LEA.HI R16, R16, R16, RZ, 0x1 ;  /* 0x000000101010b211 */ /* 0x000fe200078f08ff */
[----:B------:R0:W-:Y:S01]  /*13280*/  @!P2 ST.E.64 desc[UR46][R4.64], R22 ;  /* 0x000000160400a985 */ /* 0x0001e2000c101b2e */
[----:B------:R-:W-:Y:S02]  /*13290*/  @!P1 LOP3.LUT R11, R0, 0xfffffffe, RZ, 0xc0, !PT ;  /* 0xfffffffe000b9812 */ /* 0x000fe400078ec0ff */
[----:B-----5:R-:W-:Y:S02]  /*132a0*/  @!P3 LOP3.LUT R7, R16, 0xfffffffe, RZ, 0xc0, !PT ;  /* 0xfffffffe1007b812 */ /* 0x020fe400078ec0ff */
[----:B------:R-:W-:Y:S01]  /*132b0*/  @!P0 LEA.HI R0, R10, R10, RZ, 0x1 ;  /* 0x0000000a0a008211 */ /* 0x000fe200078f08ff */
[----:B------:R-:W-:Y:S01]  /*132c0*/  @!P1 IMAD.WIDE R10, R11, 0x4, R20 ;  /* 0x000000040b0a9825 */ /* 0x000fe200078e0214 */
[----:B------:R-:W-:-:S02]  /*132d0*/  @!P6 LEA.HI R16, R19, R19, RZ, 0x1 ;  /* 0x000000131310e211 */ /* 0x000fc400078f08ff */
[----:B------:R-:W-:Y:S01]  /*132e0*/  @!P4 LEA.HI R12, R12, R12, RZ, 0x1 ;  /* 0x0000000c0c0cc211 */ /* 0x000fe200078f08ff */
[--C-:B------:R-:W-:Y:S01]  /*132f0*/  @!P3 IMAD.WIDE R6, R7, 0x4, R20.reuse ;  /* 0x000000040706b825 */ /* 0x100fe200078e0214 */
[----:B------:R-:W-:Y:S02]  /*13300*/  @!P0 LOP3.LUT R13, R0, 0xfffffffe, RZ, 0xc0, !PT ;  /* 0xfffffffe000d8812 */ /* 0x000fe400078ec0ff */
        /* <DEDUP_REMOVED lines=17> */
[----:B0-----:R-:W-:-:S05]  /*13420*/  LOP3.LUT R3, R96, 0xfffffffe, RZ, 0xc0, !PT ;  /* 0xfffffffe60037812 */ /* 0x001fca00078ec0ff */
[----:B------:R-:W-:-:S05]  /*13430*/  IMAD.WIDE R20, R3, 0x4, R20 ;  /* 0x0000000403147825 */ /* 0x000fca00078e0214 */
[----:B------:R1:W-:Y:S01]  /*13440*/  ST.E.64 desc[UR46][R20.64], R8 ;  /* 0x0000000814007985 */ /* 0x0003e2000c101b2e */
[----:B------:R-:W-:Y:S05]  /*13450*/  BRA `(.L_x_4936) ;  /* 0x0000004800c87947 */ /* 0x000fea0003800000 */
.L_x_5023:
        /* <DEDUP_REMOVED lines=58> */
.L_x_4934:
        /* <DEDUP_REMOVED lines=18> */
.L_x_5026:
[----:B------:R-:W-:Y:S01]  /*13920*/  ULDC UR7, c[0x0][0xc50] ;  /* 0x0003140000077ab9 */ /* 0x000fe20000000800 */
[----:B------:R-:W-:Y:S01]  /*13930*/  UMOV UR39, UR6 ;  /* 0x0000000600277c82 */ /* 0x000fe20008000000 */
[----:B------:R-:W-:-:S11]  /*13940*/  UISETP.NE.AND UP0, UPT, UR7, 0x1, UPT ;  /* 0x000000010700788c */ /* 0x000fd6000bf05270 */
[----:B------:R-:W-:Y:S01]  /*13950*/  @UP0 ULDC UR4, c[0x0][0xc54] ;  /* 0x0003150000040ab9 */ /* 0x000fe20000000800 */
[----:B------:R-:W-:Y:S01]  /*13960*/  @UP0 ULDC UR8, c[0x0][0xc58] ;  /* 0x0003160000080ab9 */ /* 0x000fe20000000800 */
[----:B------:R-:W-:-:S04]  /*13970*/  UIMAD.WIDE.U32 UR4, UR6, UR4, URZ ;  /* 0x00000004060472a5 */ /* 0x000fc8000f8e003f */
[----:B------:R-:W-:-:S12]  /*13980*/  @UP0 USHF.R.U32.HI UR39, URZ, UR8, UR5 ;  /* 0x000000083f270299 */ /* 0x000fd80008011605 */
.L_x_5027:
        /* <DEDUP_REMOVED lines=53> */
.L_x_5030:
[----:B------:R-:W-:-:S11]  /*13ce0*/  UISETP.NE.AND UP0, UPT, UR5, 0x1, UPT ;  /* 0x000000010500788c */ /* 0x000fd6000bf05270 */
[----:B------:R-:W-:Y:S02]  /*13cf0*/  @UP0 ULDC.64 UR12, c[0x0][0x9e8] ;  /* 0x00027a00000c0ab9 */ /* 0x000fe40000000a00 */
[----:B------:R-:W-:-:S04]  /*13d00*/  UIMAD.WIDE.U32 UR6, UR8, UR12, URZ ;  /* 0x0000000c080672a5 */ /* 0x000fc8000f8e003f */
[----:B------:R-:W-:-:S12]  /*13d10*/  @UP0 USHF.R.U32.HI UR8, URZ, UR13, UR7 ;  /* 0x0000000d3f080299 */ /* 0x000fd80008011607 */
.L_x_5031:
[----:B------:R-:W-:-:S04]  /*13d20*/  UIMAD UR8, UR8, UR5, UR5 ;  /* 0x00000005080872a4 */ /* 0x000fc8000f8e0205 */
[----:B------:R-:W-:-:S04]  /*13d30*/  UISETP.LT.AND UP0, UPT, UR4, UR8, UPT ;  /* 0x000000080400728c */ /* 0x000fc8000bf01270 */
[----:B------:R-:W-:-:S12]  /*13d40*/  USEL UR4, UR4, UR8, UP0 ;  /* 0x0000000804047287 */ /* 0x000fd80008000000 */
.L_x_5029:
        /* <DEDUP_REMOVED lines=26> */
.L_x_5033:
[----:B------:R-:W-:-:S11]  /*13ef0*/  UISETP.NE.AND UP0, UPT, UR5, 0x1, UPT ;  /* 0x000000010500788c */ /* 0x000fd6000bf05270 */
[----:B------:R-:W-:Y:S02]  /*13f00*/  @UP0 ULDC.64 UR10, c[0x0][0x9e8] ;  /* 0x00027a00000a0ab9 */ /* 0x000fe40000000a00 */
[----:B------:R-:W-:-:S04]  /*13f10*/  UIMAD.WIDE.U32 UR6, UR4, UR10, URZ ;  /* 0x0000000a040672a5 */ /* 0x000fc8000f8e003f */
[----:B------:R-:W-:-:S12]  /*13f20*/  @UP0 USHF.R.U32.HI UR4, URZ, UR11, UR7 ;  /* 0x0000000b3f040299 */ /* 0x000fd80008011607 */
.L_x_5034:
[----:B------:R-:W-:-:S04]  /*13f30*/  UIMAD UR4, UR4, UR5, URZ ;  /* 0x00000005040472a4 */ /* 0x000fc8000f8e023f */
[----:B------:R-:W-:-:S04]  /*13f40*/  UISETP.LT.AND UP0, UPT, UR8, UR4, UPT ;  /* 0x000000040800728c */ /* 0x000fc8000bf01270 */
[----:B------:R-:W-:-:S12]  /*13f50*/  USEL UR8, UR8, UR4, !UP0 ;  /* 0x0000000408087287 */ /* 0x000fd8000c000000 */
.L_x_5032:
        /* <DEDUP_REMOVED lines=44> */
.L_x_5035:
[----:B------:R-:W-:Y:S02]  /*14220*/  UIMAD UR51, UR45, UR38, UR44 ;  /* 0x000000262d3372a4 */ /* 0x000fe4000f8e022c */
[----:B------:R-:W-:Y:S02]  /*14230*/  IMAD.U32 R3, RZ, RZ, UR38 ;  /* 0x00000026ff037e24 */ /* 0x000fe4000f8e00ff */
[----:B------:R-:W-:Y:S02]  /*14240*/  IMAD.MOV.U32 R0, RZ, RZ, RZ ;  /* 0x000000ffff007224 */ /* 0x000fe400078e00ff */
[----:B------:R-:W-:Y:S02]  /*14250*/  IMAD.MOV.U32 R20, RZ, RZ, 0x1 ;  /* 0x00000001ff147424 */ /* 0x000fe400078e00ff */
[----:B------:R-:W-:Y:S02]  /*14260*/  IMAD.U32 R18, RZ, RZ, UR51 ;  /* 0x00000033ff127e24 */ /* 0x000fe4000f8e00ff */
[----:B------:R-:W-:-:S03]  /*14270*/  IMAD.MOV.U32 R2, RZ, RZ, 0x1 ;  /* 0x00000001ff027424 */ /* 0x000fc600078e00ff */
        /* <DEDUP_REMOVED lines=27> */
.L_x_5036:
        /* <DEDUP_REMOVED lines=20> */
.L_x_5037:
        /* <DEDUP_REMOVED lines=20> */
.L_x_5038:
        /* <DEDUP_REMOVED lines=18> */
.L_x_5039:
[----:B------:R-:W0:Y:S01]  /*147d0*/  LDC.64 R2, c[0x0][0x9f8] ;  /* 0x00027e00ff027b82 */ /* 0x000e220000000a00 */
[----:B------:R-:W-:-:S07]  /*147e0*/  IMAD.MOV.U32 R28, RZ, RZ, R35 ;  /* 0x000000ffff1c7224 */ /* 0x000fce00078e0023 */
[----:B------:R-:W1:Y:S01]  /*147f0*/  LDC R10, c[0x0][0x430] ;  /* 0x00010c00ff0a7b82 */ /* 0x000e620000000800 */
[C---:B------:R-:W-:Y:S01]  /*14800*/  IMAD.SHL.U32 R32, R26.reuse, 0x20, RZ ;  /* 0x000000201a207824 */ /* 0x040fe200078e00ff */
[----:B------:R-:W-:Y:S02]  /*14810*/  LOP3.LUT R7, R26, 0x7f, RZ, 0xc0, !PT ;  /* 0x0000007f1a077812 */ /* 0x000fe400078ec0ff */
[----:B------:R-:W-:Y:S02]  /*14820*/  LEA R6, R18, 0xffffff80, 0x7 ;  /* 0xffffff8012067811 */ /* 0x000fe400078e38ff */
[----:B------:R-:W-:Y:S01]  /*14830*/  LOP3.LUT R16, R16, 0xffffffef, RZ, 0xc0, !PT ;  /* 0xffffffef10107812 */ /* 0x000fe200078ec0ff */
[----:B------:R-:W-:Y:S01]  /*14840*/  IMAD.SHL.U32 R23, R26, 0x40, RZ ;  /* 0x000000401a177824 */ /* 0x000fe200078e00ff */
        /* <DEDUP_REMOVED lines=22> */
[----:B------:R-:W-:Y:S01]  /*149b0*/  UMOV UR4, 0xffffffff ;  /* 0xffffffff00047882 */ /* 0x000fe20000000000 */
[----:B---3--:R-:W-:Y:S02]  /*149c0*/  SHF.R.S32.HI R33, RZ, 0x1f, R28 ;  /* 0x0000001fff217819 */ /* 0x008fe4000001141c */
[----:B----4-:R-:W-:-:S04]  /*149d0*/  @!P0 IMAD.WIDE.U32 R2, R28, R8, R2 ;  /* 0x000000081c028225 */ /* 0x010fc800078e0002 */
[----:B------:R-:W-:Y:S01]  /*149e0*/  @!P0 IMAD R0, R33, R8, RZ ;  /* 0x0000000821008224 */ /* 0x000fe200078e02ff */
[----:B--2---:R-:W-:-:S03]  /*149f0*/  @!P0 LEA R4, P1, R2, R4, 0x2 ;  /* 0x0000000402048211 */ /* 0x004fc600078210ff */
[----:B------:R-:W-:-:S04]  /*14a00*/  @!P0 IMAD R9, R28, R9, R0 ;  /* 0x000000091c098224 */ /* 0x000fc800078e0200 */
[----:B------:R-:W-:-:S05]  /*14a10*/  @!P0 IMAD.IADD R0, R3, 0x1, R9 ;  /* 0x0000000103008824 */ /* 0x000fca00078e0209 */
[----:B------:R-:W-:Y:S01]  /*14a20*/  @!P0 LEA.HI.X R5, R2, R5, R0, 0x2, P1 ;  /* 0x0000000502058211 */ /* 0x000fe200008f1400 */
[----:B------:R-:W-:Y:S02]  /*14a30*/  IMAD.MOV.U32 R0, RZ, RZ, RZ ;  /* 0x000000ffff007224 */ /* 0x000fe400078e00ff */
[----:B------:R-:W-:Y:S01]  /*14a40*/  IMAD.MOV R2, RZ, RZ, -R11 ;  /* 0x000000ffff027224 */ /* 0x000fe200078e0a0b */
[----:B------:R-:W-:-:S03]  /*14a50*/  LOP3.LUT R3, R23, 0x180, RZ, 0xc0, !PT ;  /* 0x0000018017037812 */ /* 0x000fc600078ec0ff */
[----:B------:R0:W5:Y:S01]  /*14a60*/  @!P0 LDG.E R0, desc[UR46][R4.64] ;  /* 0x0000002e04008981 */ /* 0x000162000c1e1900 */
[----:B------:R-:W-:Y:S02]  /*14a70*/  R2P PR, R26, 0x6 ;  /* 0x000000061a007804 */ /* 0x000fe40000000000 */
[----:B------:R-:W-:Y:S01]  /*14a80*/  SHF.R.U32.HI R9, RZ, 0x5, R7 ;  /* 0x00000005ff097819 */ /* 0x000fe20000011607 */
[----:B0-----:R-:W-:Y:S01]  /*14a90*/  IMAD R4, R10, R2, R13 ;  /* 0x000000020a047224 */ /* 0x001fe200078e020d */
[----:B------:R-:W-:Y:S01]  /*14aa0*/  SHF.R.U32.HI R2, RZ, 0x1, R26 ;  /* 0x00000001ff027819 */ /* 0x000fe2000001161a */
[----:B------:R-:W-:-:S03]  /*14ab0*/  IMAD.MOV.U32 R10, RZ, RZ, 0x40 ;  /* 0x00000040ff0a7424 */ /* 0x000fc600078e00ff */
[----:B------:R-:W-:Y:S01]  /*14ac0*/  LOP3.LUT R2, R3, 0x30, R2, 0xf8, !PT ;  /* 0x0000003003027812 */ /* 0x000fe200078ef802 */
[----:B------:R-:W-:-:S05]  /*14ad0*/  IMAD.SHL.U32 R3, R26, 0x8, RZ ;  /* 0x000000081a037824 */ /* 0x000fca00078e00ff */
[----:B------:R-:W-:Y:S01]  /*14ae0*/  LOP3.LUT R2, R2, 0x30, R3, 0x78, !PT ;  /* 0x0000003002027812 */ /* 0x000fe200078e7803 */
[----:B------:R-:W-:-:S05]  /*14af0*/  IMAD.SHL.U32 R3, R26, 0x80, RZ ;  /* 0x000000801a037824 */ /* 0x000fca00078e00ff */
[C---:B------:R-:W-:Y:S02]  /*14b00*/  LOP3.LUT R5, R3.reuse, 0x380, RZ, 0xc0, !PT ;  /* 0x0000038003057812 */ /* 0x040fe400078ec0ff */
[----:B------:R-:W-:Y:S01]  /*14b10*/  LOP3.LUT R8, R3, 0x400, RZ, 0xc0, !PT ;  /* 0x0000040003087812 */ /* 0x000fe200078ec0ff */
[----:B------:R-:W-:Y:S01]  /*14b20*/  IMAD.MOV.U32 R3, RZ, RZ, 0x20 ;  /* 0x00000020ff037424 */ /* 0x000fe200078e00ff */
[----:B------:R-:W-:-:S03]  /*14b30*/  LOP3.LUT R5, R5, 0x10, R26, 0xf8, !PT ;  /* 0x0000001005057812 */ /* 0x000fc600078ef81a */
[----:B------:R-:W-:Y:S01]  /*14b40*/  IMAD R31, R9, 0x800, R8 ;  /* 0x00000800091f7824 */ /* 0x000fe200078e0208 */
[----:B------:R-:W-:Y:S01]  /*14b50*/  SEL R7, R3, 0xffffffe0, !P1 ;  /* 0xffffffe003077807 */ /* 0x000fe20004800000 */
[----:B------:R-:W-:Y:S01]  /*14b60*/  IMAD.SHL.U32 R8, R26, 0x10, RZ ;  /* 0x000000101a087824 */ /* 0x000fe200078e00ff */
[----:B------:R-:W-:-:S03]  /*14b70*/  SEL R3, R10, 0xffffffc0, !P2 ;  /* 0xffffffc00a037807 */ /* 0x000fc60005000000 */
[----:B------:R0:W-:Y:S04]  /*14b80*/  STL [R1], R7 ;  /* 0x0000000701007387 */ /* 0x0001e80000100800 */
[----:B------:R0:W-:Y:S01]  /*14b90*/  STL [R1+0x4], R3 ;  /* 0x0000040301007387 */ /* 0x0001e20000100800 */
[----:B------:R-:W-:Y:S05]  /*14ba0*/  BRA.DIV UR4, `(.L_x_5040) ;  /* 0x0000003604d47947 */ /* 0x000fea000b800000 */
.L_x_5092:
[----:B------:R-:W-:Y:S01]  /*14bb0*/  ULOP3.LUT UR4, UR42, 0x2, URZ, 0xfc, !UPT ;  /* 0x000000022a047892 */ /* 0x000fe2000f8efc3f */
[----:B------:R-:W-:Y:S02]  /*14bc0*/  LOP3.LUT R30, R8, 0x30, RZ, 0xc0, !PT ;  /* 0x00000030081e7812 */ /* 0x000fe400078ec0ff */
[----:B------:R-:W-:Y:S02]  /*14bd0*/  LOP3.LUT R16, R16, 0xfffffff7, RZ, 0xc0, !PT ;  /* 0xfffffff710107812 */ /* 0x000fe400078ec0ff */
[C---:B------:R-:W-:Y:S01]  /*14be0*/  ISETP.GE.AND P3, PT, R30.reuse, R17, PT ;  /* 0x000000111e00720c */ /* 0x040fe20003f66270 */
[----:B------:R-:W-:Y:S01]  /*14bf0*/  IMAD.U32 R37, RZ, RZ, UR4 ;  /* 0x00000004ff257e24 */ /* 0x000fe2000f8e00ff */
[C---:B------:R-:W-:Y:S02]  /*14c00*/  LOP3.LUT R25, R30.reuse, 0x40, RZ, 0xfc, !PT ;  /* 0x000000401e197812 */ /* 0x040fe400078efcff */
[----:B------:R-:W-:Y:S02]  /*14c10*/  LOP3.LUT R24, R30, 0x80, RZ, 0xfc, !PT ;  /* 0x000000801e187812 */ /* 0x000fe400078efcff */
[----:B------:R-:W-:-:S02]  /*14c20*/  ISETP.NE.AND P0, PT, R37, 0x3, PT ;  /* 0x000000032500780c */ /* 0x000fc40003f05270 */
[-C--:B------:R-:W-:Y:S02]  /*14c30*/  ISETP.GE.AND P2, PT, R25, R17.reuse, PT ;  /* 0x000000111900720c */ /* 0x080fe40003f46270 */
[----:B------:R-:W-:Y:S02]  /*14c40*/  ISETP.GE.AND P1, PT, R24, R17, PT ;  /* 0x000000111800720c */ /* 0x000fe40003f26270 */
[----:B------:R-:W-:Y:S02]  /*14c50*/  LOP3.LUT R10, R5, 0x70, R8, 0x78, !PT ;  /* 0x00000070050a7812 */ /* 0x000fe400078e7808 */
[----:B------:R-:W-:Y:S01]  /*14c60*/  LOP3.LUT R23, R2, 0x640, R23, 0xf8, !PT ;  /* 0x0000064002177812 */ /* 0x000fe200078ef817 */
[----:B------:R-:W-:Y:S02]  /*14c70*/  IMAD.U32 R2, RZ, RZ, UR39 ;  /* 0x00000027ff027e24 */ /* 0x000fe4000f8e00ff */
[----:B------:R-:W-:Y:S01]  /*14c80*/  IMAD.IADD R31, R31, 0x1, R10 ;  /* 0x000000011f1f7824 */ /* 0x000fe200078e020a */
[----:B------:R-:W-:-:S02]  /*14c90*/  SHF.R.U32.HI R10, RZ, 0x3, R26 ;  /* 0x00000003ff0a7819 */ /* 0x000fc4000001161a */
[----:B------:R-:W-:Y:S02]  /*14ca0*/  @P0 LOP3.LUT R16, R16, 0x8, RZ, 0xfc, !PT ;  /* 0x0000000810100812 */ /* 0x000fe400078efcff */
[----:B------:R-:W-:Y:S02]  /*14cb0*/  SHF.R.S32.HI R26, RZ, 0x1f, R2 ;  /* 0x0000001fff1a7819 */ /* 0x000fe40000011402 */
[----:B------:R-:W-:-:S04]  /*14cc0*/  LOP3.LUT R16, R16, 0xfffffffb, RZ, 0xc0, !PT ;  /* 0xfffffffb10107812 */ /* 0x000fc800078ec0ff */
[----:B------:R-:W-:-:S04]  /*14cd0*/  @P3 LOP3.LUT R16, R16, 0x4, RZ, 0xfc, !PT ;  /* 0x0000000410103812 */ /* 0x000fc800078efcff */
[----:B------:R-:W-:-:S04]  /*14ce0*/  LOP3.LUT R16, R16, 0xfffffffd, RZ, 0xc0, !PT ;  /* 0xfffffffd10107812 */ /* 0x000fc800078ec0ff */
[----:B------:R-:W-:-:S04]  /*14cf0*/  @P2 LOP3.LUT R16, R16, 0x2, RZ, 0xfc, !PT ;  /* 0x0000000210102812 */ /* 0x000fc800078efcff */
[----:B------:R-:W-:-:S04]  /*14d00*/  LOP3.LUT R16, R16, 0xfffffffe, RZ, 0xc0, !PT ;  /* 0xfffffffe10107812 */ /* 0x000fc800078ec0ff */
[----:B------:R-:W-:Y:S01]  /*14d10*/  @P1 LOP3.LUT R16, R16, 0x1, RZ, 0xfc, !PT ;  /* 0x0000000110101812 */ /* 0x000fe200078efcff */
[----:B------:R-:W-:Y:S06]  /*14d20*/  @!P0 BRA `(.L_x_5041) ;  /* 0x0000000000048947 */ /* 0x000fec0003800000 */
[----:B------:R-:W-:Y:S01]  /*14d30*/  BPT.TRAP 0x1 ;  /* 0x000000040000795c */ /* 0x000fe20000300000 */
.L_x_5041:
[----:B------:R-:W-:Y:S01]  /*14d40*/  IMAD.MOV.U32 R20, RZ, RZ, 0x1 ;  /* 0x00000001ff147424 */ /* 0x000fe200078e00ff */
[----:B------:R-:W-:-:S04]  /*14d50*/  SHF.R.S32.HI R5, RZ, 0x1f, R4 ;  /* 0x0000001fff057819 */ /* 0x000fc80000011404 */
[----:B------:R-:W-:-:S04]  /*14d60*/  SHF.L.U32 R20, R20, 0x1f, RZ ;  /* 0x0000001f14147819 */ /* 0x000fc800000006ff */
[----:B------:R-:W1:Y:S02]  /*14d70*/  SYNCS.PHASECHK.TRANS64.TRYWAIT P0, [UR48+0x2a880], R20 ;  /* 0x02a88014ff0075a7 */ /* 0x000e640008000170 */
[----:B-1----:R-:W-:Y:S05]  /*14d80*/  @!P0 BRA `(.L_x_5042) ;  /* 0x00000034007c8947 */ /* 0x002fea0003800000 */
.L_x_5093:
[----:B------:R-:W-:Y:S01]  /*14d90*/  ULDC.64 UR4, c[0x0][0x328] ;  /* 0x0000ca0000047ab9 */ /* 0x000fe20000000a00 */
[----:B------:R-:W-:Y:S01]  /*14da0*/  R2UR UR6, R26 ;  /* 0x000000001a0672ca */ /* 0x000fe200000e0000 */
[----:B0-----:R-:W-:Y:S01]  /*14db0*/  IMAD R3, R5, UR4, RZ ;  /* 0x0000000405037c24 */ /* 0x001fe2000f8e02ff */
[----:B------:R-:W-:Y:S01]  /*14dc0*/  LOP3.LUT R29, R8, 0x40, RZ, 0xc0, !PT ;  /* 0x00000040081d7812 */ /* 0x000fe200078ec0ff */
[----:B------:R-:W-:Y:S01]  /*14dd0*/  IMAD.SHL.U32 R11, R10, 0x80, RZ ;  /* 0x000000800a0b7824 */ /* 0x000fe200078e00ff */
[----:B------:R-:W-:Y:S01]  /*14de0*/  IADD3 R6, -R27, UR36, -R6 ;  /* 0x000000241b067c10 */ /* 0x000fe2000fffe906 */
[C---:B------:R-:W-:Y:S02]  /*14df0*/  IMAD R7, R4.reuse, UR5, R3 ;  /* 0x0000000504077c24 */ /* 0x040fe4000f8e0203 */
[----:B------:R-:W-:Y:S01]  /*14e00*/  IMAD.WIDE.U32 R2, R4, UR4, RZ ;  /* 0x0000000404027c25 */ /* 0x000fe2000f8e00ff */
[----:B------:R-:W-:Y:S01]  /*14e10*/  ULDC.64 UR4, c[0x0][0x338] ;  /* 0x0000ce0000047ab9 */ /* 0x000fe20000000a00 */
[----:B------:R-:W-:-:S02]  /*14e20*/  LOP3.LUT R11, R11, 0x180, RZ, 0xc0, !PT ;  /* 0x000001800b0b7812 */ /* 0x000fc400078ec0ff */
[----:B------:R-:W-:Y:S01]  /*14e30*/  IMAD.IADD R3, R3, 0x1, R7 ;  /* 0x0000000103037824 */ /* 0x000fe200078e0207 */
[----:B-----5:R-:W-:Y:S01]  /*14e40*/  SHF.R.S32.HI R7, RZ, 0x1f, R0 ;  /* 0x0000001fff077819 */ /* 0x020fe20000011400 */
[----:B------:R-:W-:Y:S01]  /*14e50*/  IMAD R29, R9, 0x200, R29 ;  /* 0x00000200091d7824 */ /* 0x000fe200078e021d */
[----:B------:R-:W-:Y:S01]  /*14e60*/  LOP3.LUT R11, R11, 0x30, R8, 0xf8, !PT ;  /* 0x000000300b0b7812 */ /* 0x000fe200078ef808 */
[----:B------:R-:W-:Y:S01]  /*14e70*/  IMAD.WIDE.U32 R2, R0, UR4, R2 ;  /* 0x0000000400027c25 */ /* 0x000fe2000f8e0002 */
[----:B------:R-:W-:-:S03]  /*14e80*/  ISETP.GE.AND P5, PT, R6, 0x1, PT ;  /* 0x000000010600780c */ /* 0x000fc60003fa6270 */
[----:B------:R-:W-:Y:S02]  /*14e90*/  IMAD R13, R7, UR4, RZ ;  /* 0x00000004070d7c24 */ /* 0x000fe4000f8e02ff */
[----:B------:R-:W-:Y:S02]  /*14ea0*/  IMAD.SHL.U32 R10, R10, 0x10, RZ ;  /* 0x000000100a0a7824 */ /* 0x000fe400078e00ff */
[----:B------:R-:W-:Y:S01]  /*14eb0*/  IMAD R12, R0, UR5, R13 ;  /* 0x00000005000c7c24 */ /* 0x000fe2000f8e020d */
[----:B------:R-:W-:Y:S02]  /*14ec0*/  ULDC.64 UR4, c[0x0][0x330] ;  /* 0x0000cc0000047ab9 */ /* 0x000fe40000000a00 */
[----:B------:R-:W-:Y:S01]  /*14ed0*/  IMAD.U32 R9, RZ, RZ, UR4 ;  /* 0x00000004ff097e24 */ /* 0x000fe2000f8e00ff */
[----:B------:R-:W-:Y:S01]  /*14ee0*/  UIMAD UR4, UR6, UR4, URZ ;  /* 0x00000004060472a4 */ /* 0x000fe2000f8e023f */
[----:B------:R-:W-:Y:S01]  /*14ef0*/  IMAD.IADD R3, R3, 0x1, R12 ;  /* 0x0000000103037824 */ /* 0x000fe200078e020c */
[----:B------:R-:W-:Y:S01]  /*14f00*/  LOP3.LUT R10, R11, 0x30, R10, 0x78, !PT ;  /* 0x000000300b0a7812 */ /* 0x000fe200078e780a */
[----:B------:R-:W-:Y:S01]  /*14f10*/  ULDC.64 UR6, c[0x0][0x318] ;  /* 0x0000c60000067ab9 */ /* 0x000fe20000000a00 */
[----:B------:R-:W-:-:S02]  /*14f20*/  UIMAD UR4, UR39, UR5, UR4 ;  /* 0x00000005270472a4 */ /* 0x000fc4000f8e0204 */
[----:B------:R-:W-:-:S04]  /*14f30*/  IMAD.WIDE.U32 R2, R9, UR39, R2 ;  /* 0x0000002709027c25 */ /* 0x000fc8000f8e0002 */
[----:B------:R-:W-:Y:S01]  /*14f40*/  IMAD.U32 R9, RZ, RZ, UR7 ;  /* 0x00000007ff097e24 */ /* 0x000fe2000f8e00ff */
[----:B------:R-:W-:Y:S01]  /*14f50*/  IADD3 R8, P0, R2, UR6, RZ ;  /* 0x0000000602087c10 */ /* 0x000fe2000ff1e0ff */
[----:B------:R-:W-:-:S03]  /*14f60*/  IMAD.IADD R29, R10, 0x1, R29 ;  /* 0x000000010a1d7824 */ /* 0x000fc600078e021d */
[----:B------:R-:W-:Y:S01]  /*14f70*/  IADD3.X R9, R9, UR4, R3, P0, !PT ;  /* 0x0000000409097c10 */ /* 0x000fe200087fe403 */
[----:B------:R-:W-:-:S03]  /*14f80*/  UMOV UR4, 0xffffffff ;  /* 0xffffffff00047882 */ /* 0x000fc60000000000 */
[----:B------:R-:W-:Y:S05]  /*14f90*/  BRA.DIV UR4, `(.L_x_5043) ;  /* 0x00000036040c7947 */ /* 0x000fea000b800000 */
[----:B------:R-:W0:Y:S01]  /*14fa0*/  SHFL.IDX PT, R14, R8, RZ, 0x1c1f ;  /* 0x001c1fff080e7589 */ /* 0x000e2200000e0000 */
[----:B------:R-:W2:Y:S01]  /*14fb0*/  LDC R10, c[0x0][0x2f4] ;  /* 0x0000bd00ff0a7b82 */ /* 0x000ea20000000800 */
[----:B------:R-:W-:Y:S01]  /*14fc0*/  VIADD R17, R29, UR48 ;  /* 0x000000301d117c36 */ /* 0x000fe20008000000 */
[----:B------:R-:W-:Y:S01]  /*14fd0*/  ISETP.GE.AND P6, PT, R6, 0x61, PT ;  /* 0x000000610600780c */ /* 0x000fe20003fc6270 */
[----:B------:R-:W3:Y:S01]  /*14fe0*/  SHFL.IDX PT, R3, R9, RZ, 0x1c1f ;  /* 0x001c1fff09037589 */ /* 0x000ee200000e0000 */
[----:B------:R-:W-:Y:S02]  /*14ff0*/  LOP3.LUT R16, R16, 0xffffffdf, RZ, 0xc0, !PT ;  /* 0xffffffdf10107812 */ /* 0x000fe400078ec0ff */
[----:B------:R-:W-:-:S09]  /*15000*/  ISETP.GE.AND P1, PT, R6, 0x41, PT ;  /* 0x000000410600780c */ /* 0x000fd20003f26270 */
[----:B------:R-:W-:Y:S02]  /*15010*/  @P6 LOP3.LUT R16, R16, 0x20, RZ, 0xfc, !PT ;  /* 0x0000002010106812 */ /* 0x000fe400078efcff */
[C---:B0-----:R-:W-:Y:S02]  /*15020*/  IADD3 R2, P0, R30.reuse, R14, RZ ;  /* 0x0000000e1e027210 */ /* 0x041fe40007f1e0ff */
[-C--:B--2---:R-:W-:Y:S01]  /*15030*/  ISETP.GE.AND P4, PT, R30, R10.reuse, PT ;  /* 0x0000000a1e00720c */ /* 0x084fe20003f86270 */
[----:B------:R-:W0:Y:S01]  /*15040*/  SHFL.IDX PT, R14, R8, 0x1, 0x1c1f ;  /* 0x003c1f00080e7f89 */ /* 0x000e2200000e0000 */
[-C--:B------:R-:W-:Y:S01]  /*15050*/  ISETP.GE.AND P3, PT, R25, R10.reuse, PT ;  /* 0x0000000a1900720c */ /* 0x080fe20003f66270 */
[----:B---3--:R-:W-:Y:S01]  /*15060*/  IMAD.X R3, RZ, RZ, R3, P0 ;  /* 0x000000ffff037224 */ /* 0x008fe200000e0603 */
[----:B------:R-:W-:Y:S02]  /*15070*/  ISETP.LT.OR P0, PT, R6, 0x1, P4 ;  /* 0x000000010600780c */ /* 0x000fe40002701670 */
[----:B------:R-:W-:-:S11]  /*15080*/  ISETP.GE.AND P2, PT, R24, R10, PT ;  /* 0x0000000a1800720c */ /* 0x000fd60003f46270 */
[----:B------:R-:W-:Y:S01]  /*15090*/  LDGSTS.E.BYPASS.LTC128B.128 [R17+0xc400], desc[UR46][R2.64], !P0 ;  /* 0x0c40000002117fae */ /* 0x000fe2000c101d6e */
[----:B------:R-:W-:-:S13]  /*150a0*/  ISETP.LT.OR P0, PT, R6, 0x1, P3 ;  /* 0x000000010600780c */ /* 0x000fda0001f01670 */
[----:B------:R-:W-:Y:S01]  /*150b0*/  LDGSTS.E.BYPASS.LTC128B.128 [R17+0xe400], desc[UR46][R2.64+0x40], !P0 ;  /* 0x0e40004002117fae */ /* 0x000fe2000c101d6e */
[----:B------:R-:W-:-:S13]  /*150c0*/  ISETP.LT.OR P0, PT, R6, 0x1, P2 ;  /* 0x000000010600780c */ /* 0x000fda0001701670 */
[----:B------:R2:W-:Y:S04]  /*150d0*/  LDGSTS.E.BYPASS.LTC128B.128 [R17+0x10400], desc[UR46][R2.64+0x80], !P0 ;  /* 0x1040008002117fae */ /* 0x0005e8000c101d6e */
[----:B--2---:R-:W2:Y:S01]  /*150e0*/  SHFL.IDX PT, R3, R9, 0x1, 0x1c1f ;  /* 0x003c1f0009037f89 */ /* 0x004ea200000e0000 */
[----:B0-----:R-:W-:-:S03]  /*150f0*/  IADD3 R2, P0, R30, R14, RZ ;  /* 0x0000000e1e027210 */ /* 0x001fc60007f1e0ff */
[----:B------:R-:W0:Y:S02]  /*15100*/  SHFL.IDX PT, R14, R8, 0x2, 0x1c1f ;  /* 0x005c1f00080e7f89 */ /* 0x000e2400000e0000 */
[----:B--2---:R-:W-:Y:S01]  /*15110*/  IMAD.X R3, RZ, RZ, R3, P0 ;  /* 0x000000ffff037224 */ /* 0x004fe200000e0603 */
[----:B------:R-:W-:-:S13]  /*15120*/  ISETP.LT.OR P0, PT, R6, 0x21, P4 ;  /* 0x000000210600780c */ /* 0x000fda0002701670 */
[----:B------:R-:W-:Y:S01]  /*15130*/  LDGSTS.E.BYPASS.LTC128B.128 [R17+0xcc00], desc[UR46][R2.64], !P0 ;  /* 0x0cc0000002117fae */ /* 0x000fe2000c101d6e */
[----:B------:R-:W-:-:S13]  /*15140*/  ISETP.LT.OR P0, PT, R6, 0x21, P3 ;  /* 0x000000210600780c */ /* 0x000fda0001f01670 */
[----:B------:R-:W-:Y:S01]  /*15150*/  LDGSTS.E.BYPASS.LTC128B.128 [R17+0xec00], desc[UR46][R2.64+0x40], !P0 ;  /* 0x0ec0004002117fae */ /* 0x000fe2000c101d6e */
[----:B------:R-:W-:-:S13]  /*15160*/  ISETP.LT.OR P0, PT, R6, 0x21, P2 ;  /* 0x000000210600780c */ /* 0x000fda0001701670 */
[----:B------:R2:W-:Y:S04]  /*15170*/  LDGSTS.E.BYPASS.LTC128B.128 [R17+0x10c00], desc[UR46][R2.64+0x80], !P0 ;  /* 0x10c0008002117fae */ /* 0x0005e8000c101d6e */
[----:B--2---:R-:W2:Y:S01]  /*15180*/  SHFL.IDX PT, R3, R9, 0x2, 0x1c1f ;  /* 0x005c1f0009037f89 */ /* 0x004ea200000e0000 */
[----:B0-----:R-:W-:-:S03]  /*15190*/  IADD3 R2, P0, R30, R14, RZ ;  /* 0x0000000e1e027210 */ /* 0x001fc60007f1e0ff */
[----:B------:R-:W0:Y:S04]  /*151a0*/  SHFL.IDX PT, R9, R9, 0x3, 0x1c1f ;  /* 0x007c1f0009097f89 */ /* 0x000e2800000e0000 */
[----:B------:R3:W4:Y:S01]  /*151b0*/  SHFL.IDX PT, R14, R8, 0x3, 0x1c1f ;  /* 0x007c1f00080e7f89 */ /* 0x00072200000e0000 */
[----:B--2---:R-:W-:Y:S01]  /*151c0*/  IMAD.X R3, RZ, RZ, R3, P0 ;  /* 0x000000ffff037224 */ /* 0x004fe200000e0603 */
[----:B------:R-:W-:-:S13]  /*151d0*/  ISETP.LT.OR P0, PT, R6, 0x41, P4 ;  /* 0x000000410600780c */ /* 0x000fda0002701670 */
[----:B------:R3:W-:Y:S01]  /*151e0*/  LDGSTS.E.BYPASS.LTC128B.128 [R17+0xd400], desc[UR46][R2.64], !P0 ;  /* 0x0d40000002117fae */ /* 0x0007e2000c101d6e */
[----:B------:R-:W-:-:S13]  /*151f0*/  ISETP.LT.OR P0, PT, R6, 0x41, P3 ;  /* 0x000000410600780c */ /* 0x000fda0001f01670 */
[----:B------:R3:W-:Y:S01]  /*15200*/  LDGSTS.E.BYPASS.LTC128B.128 [R17+0xf400], desc[UR46][R2.64+0x40], !P0 ;  /* 0x0f40004002117fae */ /* 0x0007e2000c101d6e */
[----:B------:R-:W-:-:S13]  /*15210*/  ISETP.LT.OR P0, PT, R6, 0x41, P2 ;  /* 0x000000410600780c */ /* 0x000fda0001701670 */
[----:B------:R3:W-:Y:S01]  /*15220*/  LDGSTS.E.BYPASS.LTC128B.128 [R17+0x11400], desc[UR46][R2.64+0x80], !P0 ;  /* 0x1140008002117fae */ /* 0x0007e2000c101d6e */
[----:B0---4-:R-:W-:-:S13]  /*15230*/  ISETP.GE.AND P0, PT, R6, 0x21, PT ;  /* 0x000000210600780c */ /* 0x011fda0003f06270 */
.L_x_5103:
[C---:B------:R-:W-:Y:S02]  /*15240*/  ISETP.LT.OR P4, PT, R6.reuse, 0x61, P4 ;  /* 0x000000610600780c */ /* 0x040fe40002781670 */
        /* <DEDUP_REMOVED lines=14> */
[----:B------:R-:W-:-:S13]  /*15330*/  ISETP.NE.AND P6, PT, R37, 0x3, PT ;  /* 0x000000032500780c */ /* 0x000fda0003fc5270 */
[----:B0-----:R-:W-:Y:S05]  /*15340*/  @!P6 BRA `(.L_x_5044) ;  /* 0x000000000004e947 */ /* 0x001fea0003800000 */
[----:B------:R-:W-:Y:S01]  /*15350*/  BPT.TRAP 0x1 ;  /* 0x000000040000795c */ /* 0x000fe20000300000 */
.L_x_5044:
[----:B------:R-:W-:Y:S01]  /*15360*/  SYNCS.ARRIVE.TRANS64.A1T0 RZ, [UR48+0x2a870], RZ ;  /* 0x02a870ffffff79a7 */ /* 0x000fe20008100030 */
[----:B------:R-:W-:Y:S05]  /*15370*/  @!P6 BRA `(.L_x_5045) ;  /* 0x000000000004e947 */ /* 0x000fea0003800000 */
[----:B------:R-:W-:Y:S01]  /*15380*/  BPT.TRAP 0x1 ;  /* 0x000000040000795c */ /* 0x000fe20000300000 */
.L_x_5045:
[----:B------:R-:W0:Y:S02]  /*15390*/  SYNCS.PHASECHK.TRANS64.TRYWAIT P2, [UR48+0x2a840], R20 ;  /* 0x02a84014ff0075a7 */ /* 0x000e240008040170 */
[----:B0-----:R-:W-:Y:S05]  /*153a0*/  @!P2 BRA `(.L_x_5046) ;  /* 0x000000340080a947 */ /* 0x001fea0003800000 */
.L_x_5104:
[----:B------:R-:W-:Y:S01]  /*153b0*/  ULDC.64 UR4, c[0x0][0x300] ;  /* 0x0000c00000047ab9 */ /* 0x000fe20000000a00 */
[----:B------:R-:W-:Y:S01]  /*153c0*/  R2UR UR6, R26 ;  /* 0x000000001a0672ca */ /* 0x000fe200000e0000 */
[----:B------:R-:W-:Y:S01]  /*153d0*/  IMAD R5, R5, UR4, RZ ;  /* 0x0000000405057c24 */ /* 0x000fe2000f8e02ff */
[----:B------:R-:W2:Y:S01]  /*153e0*/  LDC R6, c[0x0][0x2f4] ;  /* 0x0000bd00ff067b82 */ /* 0x000ea20000000800 */
[----:B------:R-:W-:-:S04]  /*153f0*/  IMAD.WIDE.U32 R2, R4, UR4, RZ ;  /* 0x0000000404027c25 */ /* 0x000fc8000f8e00ff */
        /* <DEDUP_REMOVED lines=8> */
[----:B------:R-:W-:Y:S01]  /*15480*/  IMAD.U32 R5, RZ, RZ, UR4 ;  /* 0x00000004ff057e24 */ /* 0x000fe2000f8e00ff */
[----:B------:R-:W-:-:S03]  /*15490*/  UIMAD UR4, UR6, UR4, URZ ;  /* 0x00000004060472a4 */ /* 0x000fc6000f8e023f */
[----:B------:R-:W-:Y:S01]  /*154a0*/  IMAD.WIDE.U32 R2, R5, UR39, R2 ;  /* 0x0000002705027c25 */ /* 0x000fe2000f8e0002 */
[----:B------:R-:W-:Y:S01]  /*154b0*/  ULDC.64 UR6, c[0x0][0x2e8] ;  /* 0x0000ba0000067ab9 */ /* 0x000fe20000000a00 */
[----:B------:R-:W-:Y:S01]  /*154c0*/  UIMAD UR4, UR39, UR5, UR4 ;  /* 0x00000005270472a4 */ /* 0x000fe2000f8e0204 */
[-C--:B--2---:R-:W-:Y:S01]  /*154d0*/  ISETP.GE.AND P3, PT, R24, R6.reuse, PT ;  /* 0x000000061800720c */ /* 0x084fe20003f66270 */
[----:B------:R-:W-:Y:S01]  /*154e0*/  IMAD.U32 R5, RZ, RZ, UR7 ;  /* 0x00000007ff057e24 */ /* 0x000fe2000f8e00ff */
[----:B------:R-:W-:Y:S02]  /*154f0*/  IADD3 R0, P2, R2, UR6, RZ ;  /* 0x0000000602007c10 */ /* 0x000fe4000ff5e0ff */
[----:B------:R-:W-:Y:S02]  /*15500*/  ISETP.GE.AND P4, PT, R25, R6, PT ;  /* 0x000000061900720c */ /* 0x000fe40003f86270 */
[----:B------:R-:W-:Y:S01]  /*15510*/  IADD3.X R4, R5, UR4, R3, P2, !PT ;  /* 0x0000000405047c10 */ /* 0x000fe200097fe403 */
[----:B------:R-:W-:-:S03]  /*15520*/  UMOV UR4, 0xffffffff ;  /* 0xffffffff00047882 */ /* 0x000fc60000000000 */
[----:B------:R-:W-:Y:S07]  /*15530*/  BRA.DIV UR4, `(.L_x_5047) ;  /* 0x0000003604307947 */ /* 0x000fee000b800000 */
        /* <DEDUP_REMOVED lines=27> */
[----:B------:R2:W-:Y:S04]  /*156f0*/  @P1 LDGSTS.E.BYPASS.LTC128B.128 [R17+0x23400], desc[UR46][R2.64+0x80], !P3 ;  /* 0x2340008002111fae */ /* 0x0005e8000d901d6e */
[----:B------:R2:W4:Y:S02]  /*15700*/  SHFL.IDX PT, R5, R4, 0x3, 0x1c1f ;  /* 0x007c1f0004057f89 */ /* 0x00052400000e0000 */
.L_x_5114:
        /* <DEDUP_REMOVED lines=8> */
[----:B------:R2:W-:Y:S04]  /*15790*/  @P1 LDGSTS.E.BYPASS.LTC128B.128 [R17+0x21c00], desc[UR46][R2.64+0x40], !P4 ;  /* 0x21c0004002111fae */ /* 0x0005e8000e101d6e */
[----:B------:R2:W-:Y:S01]  /*157a0*/  @P1 LDGSTS.E.BYPASS.LTC128B.128 [R17+0x23c00], desc[UR46][R2.64+0x80], !P3 ;  /* 0x23c0008002111fae */ /* 0x0005e2000d901d6e */
[----:B------:R-:W-:Y:S01]  /*157b0*/  NOP ;  /* 0x0000000000007918 */ /* 0x000fe20000000000 */
[----:B------:R-:W-:Y:S02]  /*157c0*/  SYNCS.ARRIVE.TRANS64.RED.A0T1 RZ, [UR48+0x2a830], RZ ;  /* 0x02a830ffffff79a7 */ /* 0x000fe40008200430 */
[----:B------:R-:W-:Y:S01]  /*157d0*/  ARRIVES.LDGSTSBAR.64.TRANSCNT [UR48+0x2a830] ;  /* 0x02a83000ff0079b0 */ /* 0x000fe20008000ab0 */
[----:B------:R-:W-:Y:S01]  /*157e0*/  NOP ;  /* 0x0000000000007918 */ /* 0x000fe20000000000 */
[----:B------:R-:W-:-:S13]  /*157f0*/  ISETP.NE.AND P1, PT, R37, 0x3, PT ;  /* 0x000000032500780c */ /* 0x000fda0003f25270 */
[----:B--2---:R-:W-:Y:S05]  /*15800*/  @!P1 BRA `(.L_x_5048) ;  /* 0x0000000000049947 */ /* 0x004fea0003800000 */
[----:B------:R-:W-:Y:S01]  /*15810*/  BPT.TRAP 0x1 ;  /* 0x000000040000795c */ /* 0x000fe20000300000 */
.L_x_5048:
        /* <DEDUP_REMOVED lines=30> */
.L_x_5049:
[----:B------:R-:W-:Y:S01]  /*15a00*/  UISETP.NE.AND UP0, UPT, UR50, URZ, UPT ;  /* 0x0000003f3200728c */ /* 0x000fe2000bf05270 */
[----:B------:R-:W-:Y:S01]  /*15a10*/  IMAD.U32 R4, RZ, RZ, UR36 ;  /* 0x00000024ff047e24 */ /* 0x000fe2000f8e00ff */
[----:B------:R-:W-:Y:S01]  /*15a20*/  ULDC.64 UR4, c[0x0][0x2e0] ;  /* 0x0000b80000047ab9 */ /* 0x000fe20000000a00 */
[----:B------:R-:W-:Y:S01]  /*15a30*/  IMAD.U32 R3, RZ, RZ, UR49 ;  /* 0x00000031ff037e24 */ /* 0x000fe2000f8e00ff */
[----:B------:R-:W-:Y:S01]  /*15a40*/  IADD3 R0, R27, UR40, R32 ;  /* 0x000000281b007c10 */ /* 0x000fe2000fffe020 */
[----:B------:R-:W-:Y:S01]  /*15a50*/  IMAD.U32 R5, RZ, RZ, UR37 ;  /* 0x00000025ff057e24 */ /* 0x000fe2000f8e00ff */
[----:B------:R-:W-:Y:S01]  /*15a60*/  PLOP3.LUT P0, PT, PT, PT, UP0, 0x80, 0x0 ;  /* 0x000000000000781c */ /* 0x000fe20003f0f008 */
[----:B------:R-:W-:Y:S01]  /*15a70*/  IMAD.MOV.U32 R2, RZ, RZ, R4 ;  /* 0x000000ffff027224 */ /* 0x000fe200078e0004 */
[----:B------:R-:W-:Y:S01]  /*15a80*/  PLOP3.LUT P1, PT, PT, PT, UP0, 0x80, 0x0 ;  /* 0x000000000000781c */ /* 0x000fe20003f2f008 */
[----:B------:R-:W-:Y:S02]  /*15a90*/  IMAD R36, R36, UR4, RZ ;  /* 0x0000000424247c24 */ /* 0x000fe4000f8e02ff */
[C---:B------:R-:W-:Y:S01]  /*15aa0*/  IMAD.WIDE.U32 R2, R35.reuse, UR4, R2 ;  /* 0x0000000423027c25 */ /* 0x040fe2000f8e0002 */
[----:B------:R-:W-:Y:S01]  /*15ab0*/  @UP0 ULDC UR4, c[0x0][0x44c] ;  /* 0x0001130000040ab9 */ /* 0x000fe20000000800 */
[----:B------:R-:W2:Y:S02]  /*15ac0*/  LDC R5, c[0x0][0x448] ;  /* 0x00011200ff057b82 */ /* 0x000ea40000000800 */
[----:B------:R-:W-:Y:S01]  /*15ad0*/  IMAD R9, R35, UR5, R36 ;  /* 0x0000000523097c24 */ /* 0x000fe2000f8e0224 */
[----:B------:R-:W-:Y:S01]  /*15ae0*/  @UP0 ULDC UR5, c[0x0][0x450] ;  /* 0x0001140000050ab9 */ /* 0x000fe20000000800 */
[----:B------:R-:W-:-:S02]  /*15af0*/  IMAD.MOV.U32 R7, RZ, RZ, R0 ;  /* 0x000000ffff077224 */ /* 0x000fc400078e0000 */
[----:B------:R-:W-:-:S04]  /*15b00*/  @P0 IMAD.HI.U32 R4, R0, UR4, RZ ;  /* 0x0000000400040c27 */ /* 0x000fc8000f8e00ff */
[----:B------:R-:W-:Y:S01]  /*15b10*/  IMAD.IADD R3, R3, 0x1, R9 ;  /* 0x0000000103037824 */ /* 0x000fe200078e0209 */
        /* <DEDUP_REMOVED lines=23> */
[----:B------:R-:W2:Y:S01]  /*15c90*/  SHFL.IDX PT, R14, R0, RZ, 0x1c1f ;  /* 0x001c1fff000e7589 */ /* 0x000ea200000e0000 */
[----:B------:R-:W-:Y:S01]  /*15ca0*/  ULDC UR4, c[0x0][0x288] ;  /* 0x0000a20000047ab9 */ /* 0x000fe20000000800 */
[----:B------:R-:W-:Y:S02]  /*15cb0*/  VIADD R6, R27, UR40 ;  /* 0x000000281b067c36 */ /* 0x000fe40008000000 */
        /* <DEDUP_REMOVED lines=12> */
[----:B------:R-:W-:Y:S01]  /*15d80*/  ISETP.GE.AND P1, PT, R8, R5, PT ;  /* 0x000000050800720c */ /* 0x000fe20003f26270 */
[----:B------:R-:W-:-:S12]  /*15d90*/  VIADD R8, R6, 0x40 ;  /* 0x0000004006087836 */ /* 0x000fd80000000000 */
[----:B--2---:R-:W-:-:S05]  /*15da0*/  @!P1 IADD3 R14, P4, R30, R14, RZ ;  /* 0x0000000e1e0e9210 */ /* 0x004fca0007f9e0ff */
[----:B------:R-:W-:Y:S02]  /*15db0*/  @!P1 IMAD.X R7, RZ, RZ, R7, P4 ;  /* 0x000000ffff079224 */ /* 0x000fe400020e0607 */
[----:B---3--:R-:W-:Y:S02]  /*15dc0*/  @!P1 IMAD.MOV.U32 R2, RZ, RZ, R14 ;  /* 0x000000ffff029224 */ /* 0x008fe400078e000e */
[----:B------:R-:W2:Y:S01]  /*15dd0*/  SHFL.IDX PT, R14, R0, 0x2, 0x1c1f ;  /* 0x005c1f00000e7f89 */ /* 0x000ea200000e0000 */
[----:B------:R-:W-:-:S03]  /*15de0*/  @!P1 IMAD.MOV.U32 R3, RZ, RZ, R7 ;  /* 0x000000ffff039224 */ /* 0x000fc600078e0007 */
[----:B------:R-:W3:Y:S04]  /*15df0*/  SHFL.IDX PT, R7, R4, 0x2, 0x1c1f ;  /* 0x005c1f0004077f89 */ /* 0x000ee800000e0000 */
[----:B------:R-:W-:Y:S04]  /*15e00*/  @!P1 LDGSTS.E.BYPASS.LTC128B.128 [R17+0x18c00], desc[UR46][R2.64], !P3 ;  /* 0x18c0000002119fae */ /* 0x000fe8000d901d6e */
        /* <DEDUP_REMOVED lines=10> */
[----:B------:R2:W-:Y:S04]  /*15eb0*/  @!P1 LDGSTS.E.BYPASS.LTC128B.128 [R17+0x1d400], desc[UR46][R2.64+0x80], !P0 ;  /* 0x1d40008002119fae */ /* 0x0005e8000c101d6e */
[----:B------:R2:W4:Y:S02]  /*15ec0*/  SHFL.IDX PT, R7, R4, 0x3, 0x1c1f ;  /* 0x007c1f0004077f89 */ /* 0x00052400000e0000 */
.L_x_5123:
[----:B------:R-:W-:Y:S01]  /*15ed0*/  VIADD R6, R6, 0x60 ;  /* 0x0000006006067836 */ /* 0x000fe20000000000 */
[----:B------:R-:W-:Y:S04]  /*15ee0*/  BSSY B0, `(.L_x_5051) ;  /* 0x000000b000007945 */ /* 0x000fe80003800000 */
[----:B------:R-:W-:-:S13]  /*15ef0*/  ISETP.GE.AND P1, PT, R6, R5, PT ;  /* 0x000000050600720c */ /* 0x000fda0003f26270 */
[----:B------:R-:W-:Y:S05]  /*15f00*/  @P1 BRA `(.L_x_5052) ;  /* 0x0000000000201947 */ /* 0x000fea0003800000 */
[----:B--23--:R-:W-:-:S05]  /*15f10*/  IADD3 R2, P1, R30, R14, RZ ;  /* 0x0000000e1e027210 */ /* 0x00cfca0007f3e0ff */
[----:B----4-:R-:W-:-:S05]  /*15f20*/  IMAD.X R3, RZ, RZ, R7, P1 ;  /* 0x000000ffff037224 */ /* 0x010fca00008e0607 */
[----:B------:R-:W-:Y:S01]  /*15f30*/  @!PT LDS RZ, [RZ] ;  /* 0x00000000fffff984 */ /* 0x000fe20000000800 */
[----:B------:R-:W-:Y:S01]  /*15f40*/  @!PT LDS RZ, [RZ] ;  /* 0x00000000fffff984 */ /* 0x000fe20000000800 */
[----:B------:R-:W-:Y:S01]  /*15f50*/  @!PT LDS RZ, [RZ] ;  /* 0x00000000fffff984 */ /* 0x000fe20000000800 */
[----:B------:R2:W-:Y:S04]  /*15f60*/  LDGSTS.E.BYPASS.LTC128B.128 [R17+0x19c00], desc[UR46][R2.64], !P3 ;  /* 0x19c0000002117fae */ /* 0x0005e8000d901d6e */
[----:B------:R2:W-:Y:S04]  /*15f70*/  LDGSTS.E.BYPASS.LTC128B.128 [R17+0x1bc00], desc[UR46][R2.64+0x40], !P2 ;  /* 0x1bc0004002117fae */ /* 0x0005e8000d101d6e */
[----:B------:R2:W-:Y:S02]  /*15f80*/  LDGSTS.E.BYPASS.LTC128B.128 [R17+0x1dc00], desc[UR46][R2.64+0x80], !P0 ;  /* 0x1dc0008002117fae */ /* 0x0005e4000c101d6e */
.L_x_5052:
[----:B------:R-:W-:Y:S05]  /*15f90*/  BSYNC B0 ;  /* 0x0000000000007941 */ /* 0x000fea0003800000 */
.L_x_5051:
[----:B------:R-:W-:Y:S01]  /*15fa0*/  NOP ;  /* 0x0000000000007918 */ /* 0x000fe20000000000 */
[----:B------:R-:W-:Y:S01]  /*15fb0*/  SYNCS.ARRIVE.TRANS64.RED.A0T1 RZ, [UR48+0x2a800], RZ ;  /* 0x02a800ffffff79a7 */ /* 0x000fe20008200430 */
[----:B--2---:R-:W-:Y:S01]  /*15fc0*/  IMAD.MOV.U32 R3, RZ, RZ, 0x1 ;  /* 0x00000001ff037424 */ /* 0x004fe200078e00ff */
[----:B------:R-:W-:Y:S04]  /*15fd0*/  ARRIVES.LDGSTSBAR.64.TRANSCNT [UR48+0x2a800] ;  /* 0x02a80000ff0079b0 */ /* 0x000fe80008000ab0 */
[----:B------:R-:W-:Y:S01]  /*15fe0*/  SHF.L.U32 R3, R3, 0x1f, RZ ;  /* 0x0000001f03037819 */ /* 0x000fe200000006ff */
[----:B------:R-:W-:Y:S01]  /*15ff0*/  NOP ;  /* 0x0000000000007918 */ /* 0x000fe20000000000 */
[----:B------:R-:W-:Y:S01]  /*16000*/  SYNCS.ARRIVE.TRANS64.A1T0 RZ, [UR48+0x2a800], RZ ;  /* 0x02a800ffffff79a7 */ /* 0x000fe20008100030 */
[----:B------:R-:W-:-:S05]  /*16010*/  VIADD R18, R18, 0xfffffffe ;  /* 0xfffffffe12127836 */ /* 0x000fca0000000000 */
[----:B------:R-:W-:Y:S01]  /*16020*/  ISETP.GE.AND P0, PT, R18, UR51, PT ;  /* 0x0000003312007c0c */ /* 0x000fe2000bf06270 */
[----:B------:R-:W2:Y:S02]  /*16030*/  SYNCS.PHASECHK.TRANS64.TRYWAIT P1, [UR48+0x2a820], R3 ;  /* 0x02a82003ff0075a7 */ /* 0x000ea40008020170 */
[----:B--2---:R-:W-:Y:S10]  /*16040*/  @!P1 BRA `(.L_x_5053) ;  /* 0x0000003000f49947 */ /* 0x004ff40003800000 */
.L_x_5124:
[----:B01----:R-:W-:Y:S01]  /*16050*/  IMAD.MOV.U32 R20, RZ, RZ, 0x1 ;  /* 0x00000001ff147424 */ /* 0x003fe200078e00ff */
[----:B------:R-:W-:Y:S06]  /*16060*/  @!P0 BRA `(.L_x_5054) ;  /* 0x0000001000ec8947 */ /* 0x000fec0003800000 */
[----:B------:R-:W5:Y:S04]  /*16070*/  LDL R6, [R1+0x4] ;  /* 0x0000040001067983 */ /* 0x000f680000100800 */
[----:B------:R-:W3:Y:S01]  /*16080*/  LDL R4, [R1] ;  /* 0x0000000001047983 */ /* 0x000ee20000100800 */
[----:B------:R-:W-:Y:S01]  /*16090*/  UIADD3 UR4, UR45, 0x1, URZ ;  /* 0x000000012d047890 */ /* 0x000fe2000fffe03f */
[----:B--2---:R-:W-:Y:S01]  /*160a0*/  LOP3.LUT R3, RZ, UR43, RZ, 0x33, !PT ;  /* 0x0000002bff037c12 */ /* 0x004fe2000f8e33ff */
[----:B------:R-:W-:Y:S01]  /*160b0*/  IMAD.MOV.U32 R8, RZ, RZ, 0x1 ;  /* 0x00000001ff087424 */ /* 0x000fe200078e00ff */
[----:B------:R-:W-:Y:S01]  /*160c0*/  IADD3 R19, R32, R19, R27 ;  /* 0x0000001320137210 */ /* 0x000fe20007ffe01b */
[----:B------:R-:W-:Y:S01]  /*160d0*/  UIMAD UR4, UR4, UR38, URZ ;  /* 0x00000026040472a4 */ /* 0x000fe2000f8e023f */
[----:B------:R-:W-:Y:S01]  /*160e0*/  LOP3.LUT R5, RZ, UR41, RZ, 0x33, !PT ;  /* 0x00000029ff057c12 */ /* 0x000fe2000f8e33ff */
[----:B----4-:R-:W-:-:S02]  /*160f0*/  IMAD.MOV.U32 R7, RZ, RZ, RZ ;  /* 0x000000ffff077224 */ /* 0x010fc400078e00ff */
[----:B------:R-:W-:Y:S02]  /*16100*/  VIADD R19, R19, 0xfffffe80 ;  /* 0xfffffe8013137836 */ /* 0x000fe40000000000 */
[----:B------:R-:W-:-:S04]  /*16110*/  LOP3.LUT R0, RZ, UR4, RZ, 0x33, !PT ;  /* 0x00000004ff007c12 */ /* 0x000fc8000f8e33ff */
[----:B------:R-:W-:-:S04]  /*16120*/  VIADDMNMX R0, R0, -UR44, R3, !PT ;  /* 0x8000002c00007c46 */ /* 0x000fc8000f800103 */
[----:B------:R-:W-:-:S04]  /*16130*/  VIMNMX R0, R0, R5, !PT ;  /* 0x0000000500007248 */ /* 0x000fc80007fe0100 */
[C---:B------:R-:W-:Y:S01]  /*16140*/  IADD3 R21, -R0.reuse, -0x2, RZ ;  /* 0xfffffffe00157810 */ /* 0x040fe20007ffe1ff */
[----:B------:R-:W-:Y:S02]  /*16150*/  IMAD R18, R0, -0x80, R19 ;  /* 0xffffff8000127824 */ /* 0x000fe400078e0213 */
[--C-:B-----5:R-:W-:Y:S02]  /*16160*/  IMAD.IADD R32, R6, 0x1, R31.reuse ;  /* 0x0000000106207824 */ /* 0x120fe400078e021f */
[C---:B---3--:R-:W-:Y:S02]  /*16170*/  IMAD.IADD R36, R4.reuse, 0x1, R31 ;  /* 0x0000000104247824 */ /* 0x048fe400078e021f */
[----:B------:R-:W-:-:S07]  /*16180*/  IMAD.IADD R34, R4, 0x1, R32 ;  /* 0x0000000104227824 */ /* 0x000fce00078e0220 */
.L_x_5069:
[----:B0-----:R-:W0:Y:S01]  /*16190*/  LDC R0, c[0x0][0x430] ;  /* 0x00010c00ff007b82 */ /* 0x001e220000000800 */
[----:B------:R-:W-:Y:S01]  /*161a0*/  IMAD.MOV.U32 R9, RZ, RZ, R18 ;  /* 0x000000ffff097224 */ /* 0x000fe200078e0012 */
[----:B------:R-:W-:Y:S01]  /*161b0*/  ULDC.64 UR4, c[0x0][0x428] ;  /* 0x00010a0000047ab9 */ /* 0x000fe20000000a00 */
[----:B0-----:R-:W-:-:S13]  /*161c0*/  ISETP.NE.AND P0, PT, R0, 0x1, PT ;  /* 0x000000010000780c */ /* 0x001fda0003f05270 */
[----:B------:R-:W0:Y:S08]  /*161d0*/  @P0 LDC R3, c[0x0][0x434] ;  /* 0x00010d00ff030b82 */ /* 0x000e300000000800 */
[----:B------:R-:W1:Y:S01]  /*161e0*/  @P0 LDC R5, c[0x0][0x438] ;  /* 0x00010e00ff050b82 */ /* 0x000e620000000800 */
[----:B0-----:R-:W-:-:S05]  /*161f0*/  @P0 IMAD.HI.U32 R0, R18, R3, RZ ;  /* 0x0000000312000227 */ /* 0x001fca00078e00ff */
[----:B-1----:R-:W-:Y:S01]  /*16200*/  @P0 SHF.R.U32.HI R9, RZ, R5, R0 ;  /* 0x00000005ff090219 */ /* 0x002fe20000011600 */
[----:B------:R-:W-:-:S03]  /*16210*/  IMAD R5, R33, UR4, RZ ;  /* 0x0000000421057c24 */ /* 0x000fc6000f8e02ff */
[--C-:B------:R-:W-:Y:S01]  /*16220*/  SHF.R.S32.HI R3, RZ, 0x1f, R9.reuse ;  /* 0x0000001fff037819 */ /* 0x100fe20000011409 */
[----:B------:R-:W-:Y:S02]  /*16230*/  IMAD.MOV.U32 R2, RZ, RZ, R9 ;  /* 0x000000ffff027224 */ /* 0x000fe400078e0009 */
[C---:B------:R-:W-:Y:S02]  /*16240*/  IMAD R5, R28.reuse, UR5, R5 ;  /* 0x000000051c057c24 */ /* 0x040fe4000f8e0205 */
[----:B------:R-:W-:Y:S01]  /*16250*/  IMAD.WIDE.U32 R2, R28, UR4, R2 ;  /* 0x000000041c027c25 */ /* 0x000fe2000f8e0002 */
[----:B------:R-:W-:-:S03]  /*16260*/  ULDC.64 UR4, c[0x0][0x418] ;  /* 0x0001060000047ab9 */ /* 0x000fc60000000a00 */
[----:B------:R-:W-:Y:S01]  /*16270*/  IMAD.IADD R3, R5, 0x1, R3 ;  /* 0x0000000105037824 */ /* 0x000fe200078e0203 */
[----:B------:R-:W-:-:S04]  /*16280*/  LEA R4, P0, R2, UR4, 0x2 ;  /* 0x0000000402047c11 */ /* 0x000fc8000f8010ff */
[----:B------:R-:W-:-:S05]  /*16290*/  LEA.HI.X R5, R2, UR5, R3, 0x2, P0 ;  /* 0x0000000502057c11 */ /* 0x000fca00080f1403 */
[----:B------:R-:W2:Y:S01]  /*162a0*/  LDG.E R4, desc[UR46][R4.64] ;  /* 0x0000002e04047981 */ /* 0x000ea2000c1e1900 */
[----:B------:R-:W-:Y:S01]  /*162b0*/  ISETP.NE.AND P2, PT, R37, 0x3, PT ;  /* 0x000000032500780c */ /* 0x000fe20003f45270 */
[----:B------:R-:W-:Y:S02]  /*162c0*/  VIADD R0, R7, 0x1 ;  /* 0x0000000107007836 */ /* 0x000fe40000000000 */
[----:B------:R-:W-:-:S03]  /*162d0*/  VIADD R21, R21, 0xffffffff ;  /* 0xffffffff15157836 */ /* 0x000fc60000000000 */
[C---:B------:R-:W-:Y:S02]  /*162e0*/  ISETP.NE.AND P1, PT, R0.reuse, 0x2, PT ;  /* 0x000000020000780c */ /* 0x040fe40003f25270 */
[----:B------:R-:W-:Y:S02]  /*162f0*/  ISETP.GT.AND P0, PT, R21, UR51, PT ;  /* 0x0000003315007c0c */ /* 0x000fe4000bf04270 */
[----:B------:R-:W-:Y:S02]  /*16300*/  SEL R3, RZ, 0x1, P1 ;  /* 0x00000001ff037807 */ /* 0x000fe40000800000 */
[----:B------:R-:W-:Y:S02]  /*16310*/  SEL R0, R0, RZ, P1 ;  /* 0x000000ff00007207 */ /* 0x000fe40000800000 */
[----:B------:R-:W-:Y:S02]  /*16320*/  LOP3.LUT R20, R8, R3, RZ, 0x3c, !PT ;  /* 0x0000000308147212 */ /* 0x000fe400078e3cff */
[----:B--2---:R-:W-:Y:S01]  /*16330*/  SHF.R.S32.HI R10, RZ, 0x1f, R4 ;  /* 0x0000001fff0a7819 */ /* 0x004fe20000011404 */
[----:B------:R-:W-:Y:S06]  /*16340*/  @!P2 BRA `(.L_x_5055) ;  /* 0x000000000004a947 */ /* 0x000fec0003800000 */
[----:B------:R-:W-:Y:S01]  /*16350*/  BPT.TRAP 0x1 ;  /* 0x000000040000795c */ /* 0x000fe20000300000 */
.L_x_5055:
[----:B------:R-:W-:Y:S02]  /*16360*/  LEA R6, R0, UR48, 0x3 ;  /* 0x0000003000067c11 */ /* 0x000fe4000f8e18ff */
[----:B------:R-:W-:-:S04]  /*16370*/  SHF.L.U32 R19, R20, 0x1f, RZ ;  /* 0x0000001f14137819 */ /* 0x000fc800000006ff */
[----:B------:R-:W0:Y:S02]  /*16380*/  SYNCS.PHASECHK.TRANS64.TRYWAIT P1, [R6+URZ+0x2a880], R19 ;  /* 0x02a88013060075a7 */ /* 0x000e24000802017f */
[----:B0-----:R-:W-:Y:S05]  /*16390*/  @!P1 BRA `(.L_x_5056) ;  /* 0x0000003000349947 */ /* 0x001fea0003800000 */
.L_x_5125:
[----:B------:R-:W-:Y:S01]  /*163a0*/  ULDC UR4, c[0x0][0x430] ;  /* 0x00010c0000047ab9 */ /* 0x000fe20000000800 */
[----:B------:R-:W-:Y:S01]  /*163b0*/  R2UR UR6, R26 ;  /* 0x000000001a0672ca */ /* 0x000fe200000e0000 */
[----:B------:R-:W-:Y:S01]  /*163c0*/  UIADD3 UR4, -UR4, URZ, URZ ;  /* 0x0000003f04047290 */ /* 0x000fe2000fffe13f */
[----:B------:R-:W1:Y:S01]  /*163d0*/  LDC R12, c[0x0][0x2f4] ;  /* 0x0000bd00ff0c7b82 */ /* 0x000e620000000800 */
[C---:B------:R-:W-:Y:S02]  /*163e0*/  LOP3.LUT P3, RZ, R16.reuse, 0x2, RZ, 0xc0, !PT ;  /* 0x0000000210ff7812 */ /* 0x040fe4000786c0ff */
[----:B------:R-:W-:Y:S02]  /*163f0*/  LOP3.LUT P2, RZ, R16, 0x1, RZ, 0xc0, !PT ;  /* 0x0000000110ff7812 */ /* 0x000fe4000784c0ff */
        /* <DEDUP_REMOVED lines=27> */
[----:B------:R-:W-:Y:S01]  /*165b0*/  SHFL.IDX PT, R35, R27, 0x2, 0x1c1f ;  /* 0x005c1f001b237f89 */ /* 0x000fe200000e0000 */
[----:B-1----:R-:W-:-:S03]  /*165c0*/  IADD3 R2, P1, R30, R14, RZ ;  /* 0x0000000e1e027210 */ /* 0x002fc60007f3e0ff */
[----:B------:R-:W-:Y:S02]  /*165d0*/  SHFL.IDX PT, R14, R24, 0x3, 0x1c1f ;  /* 0x007c1f00180e7f89 */ /* 0x000fe400000e0000 */
        /* <DEDUP_REMOVED lines=14> */
[----:B------:R1:W2:Y:S04]  /*166c0*/  SHFL.IDX PT, R35, R27, 0x3, 0x1c1f ;  /* 0x007c1f001b237f89 */ /* 0x0002a800000e0000 */
[----:B------:R1:W-:Y:S04]  /*166d0*/  LDGSTS.E.BYPASS.LTC128B.128 [R25+0xd400], desc[UR46][R2.64], !P4 ;  /* 0x0d40000002197fae */ /* 0x0003e8000e101d6e */
[----:B------:R1:W-:Y:S04]  /*166e0*/  LDGSTS.E.BYPASS.LTC128B.128 [R25+0xf400], desc[UR46][R2.64+0x40], !P3 ;  /* 0x0f40004002197fae */ /* 0x0003e8000d901d6e */
[----:B------:R1:W-:Y:S02]  /*166f0*/  LDGSTS.E.BYPASS.LTC128B.128 [R25+0x11400], desc[UR46][R2.64+0x80], !P2 ;  /* 0x1140008002197fae */ /* 0x0003e4000d101d6e */
.L_x_5135:
[----:B-1----:R-:W-:Y:S02]  /*16700*/  IADD3 R2, P1, R30, R14, RZ ;  /* 0x0000000e1e027210 */ /* 0x002fe40007f3e0ff */
[----:B------:R-:W-:-:S03]  /*16710*/  R2UR UR4, R6 ;  /* 0x00000000060472ca */ /* 0x000fc600000e0000 */
[----:B--2---:R-:W-:-:S05]  /*16720*/  IMAD.X R3, RZ, RZ, R35, P1 ;  /* 0x000000ffff037224 */ /* 0x004fca00008e0623 */
        /* <DEDUP_REMOVED lines=11> */
[----:B-1----:R-:W-:Y:S05]  /*167e0*/  @!P2 BRA `(.L_x_5058) ;  /* 0x000000000004a947 */ /* 0x002fea0003800000 */
[----:B------:R-:W-:Y:S01]  /*167f0*/  BPT.TRAP 0x1 ;  /* 0x000000040000795c */ /* 0x000fe20000300000 */
.L_x_5058:
[----:B------:R1:W-:Y:S01]  /*16800*/  SYNCS.ARRIVE.TRANS64.A1T0 RZ, [R6+URZ+0x2a870], RZ ;  /* 0x02a870ff06ff79a7 */ /* 0x0003e2000810003f */
[----:B------:R-:W-:Y:S05]  /*16810*/  @!P2 BRA `(.L_x_5059) ;  /* 0x000000000004a947 */ /* 0x000fea0003800000 */
[----:B------:R-:W-:Y:S01]  /*16820*/  BPT.TRAP 0x1 ;  /* 0x000000040000795c */ /* 0x000fe20000300000 */
.L_x_5059:
[----:B------:R-:W2:Y:S02]  /*16830*/  SYNCS.PHASECHK.TRANS64.TRYWAIT P1, [R6+URZ+0x2a840], R19 ;  /* 0x02a84013060075a7 */ /* 0x000ea4000802017f */
[----:B--2---:R-:W-:Y:S05]  /*16840*/  @!P1 BRA `(.L_x_5060) ;  /* 0x0000003000489947 */ /* 0x004fea0003800000 */
.L_x_5136:
[----:B------:R-:W-:Y:S01]  /*16850*/  ULDC.64 UR4, c[0x0][0x300] ;  /* 0x0000c00000047ab9 */ /* 0x000fe20000000a00 */
[----:B------:R-:W-:Y:S01]  /*16860*/  R2UR UR6, R26 ;  /* 0x000000001a0672ca */ /* 0x000fe200000e0000 */
[----:B------:R-:W-:Y:S01]  /*16870*/  IMAD R2, R9, UR4, RZ ;  /* 0x0000000409027c24 */ /* 0x000fe2000f8e02ff */
[----:B------:R-:W3:Y:S01]  /*16880*/  LDC R11, c[0x0][0x2f4] ;  /* 0x0000bd00ff0b7b82 */ /* 0x000ee20000000800 */
[C---:B------:R-:W-:Y:S02]  /*16890*/  LOP3.LUT P3, RZ, R16.reuse, 0x2, RZ, 0xc0, !PT ;  /* 0x0000000210ff7812 */ /* 0x040fe4000786c0ff */
[C---:B------:R-:W-:Y:S01]  /*168a0*/  IMAD R9, R5.reuse, UR5, R2 ;  /* 0x0000000505097c24 */ /* 0x040fe2000f8e0202 */
[----:B------:R-:W-:Y:S01]  /*168b0*/  LOP3.LUT P2, RZ, R16, 0x1, RZ, 0xc0, !PT ;  /* 0x0000000110ff7812 */ /* 0x000fe2000784c0ff */
        /* <DEDUP_REMOVED lines=14> */
[----:B0-2---:R-:W-:Y:S01]  /*169a0*/  IMAD.U32 R19, RZ, RZ, UR7 ;  /* 0x00000007ff137e24 */ /* 0x005fe2000f8e00ff */
[----:B------:R-:W-:-:S04]  /*169b0*/  IADD3 R9, P1, R2, UR6, RZ ;  /* 0x0000000602097c10 */ /* 0x000fc8000ff3e0ff */
[----:B------:R-:W-:Y:S01]  /*169c0*/  IADD3.X R19, R19, UR4, R3, P1, !PT ;  /* 0x0000000413137c10 */ /* 0x000fe20008ffe403 */
[----:B------:R-:W-:-:S03]  /*169d0*/  UMOV UR4, 0xffffffff ;  /* 0xffffffff00047882 */ /* 0x000fc60000000000 */
[----:B------:R-:W-:Y:S05]  /*169e0*/  BRA.DIV UR4, `(.L_x_5061) ;  /* 0x0000002e04f47947 */ /* 0x000fea000b800000 */
[----:B------:R-:W0:Y:S01]  /*169f0*/  SHFL.IDX PT, R14, R9, RZ, 0x1c1f ;  /* 0x001c1fff090e7589 */ /* 0x000e2200000e0000 */
[----:B------:R-:W-:-:S03]  /*16a00*/  IMAD R10, R0, 0x6000, R29 ;  /* 0x00006000000a7824 */ /* 0x000fc600078e021d */
[----:B------:R-:W2:Y:S01]  /*16a10*/  SHFL.IDX PT, R3, R19, RZ, 0x1c1f ;  /* 0x001c1fff13037589 */ /* 0x000ea200000e0000 */
[----:B------:R-:W-:-:S03]  /*16a20*/  VIADD R10, R10, UR48 ;  /* 0x000000300a0a7c36 */ /* 0x000fc60008000000 */
[----:B------:R-:W-:Y:S01]  /*16a30*/  SHFL.IDX PT, R25, R9, 0x2, 0x1c1f ;  /* 0x005c1f0009197f89 */ /* 0x000fe200000e0000 */
[----:B0-----:R-:W-:-:S03]  /*16a40*/  IADD3 R4, P1, R30, R14, RZ ;  /* 0x0000000e1e047210 */ /* 0x001fc60007f3e0ff */
[----:B------:R-:W0:Y:S02]  /*16a50*/  SHFL.IDX PT, R14, R9, 0x1, 0x1c1f ;  /* 0x003c1f00090e7f89 */ /* 0x000e2400000e0000 */
[----:B--2---:R-:W-:Y:S02]  /*16a60*/  IMAD.X R5, RZ, RZ, R3, P1 ;  /* 0x000000ffff057224 */ /* 0x004fe400008e0603 */
[----:B------:R-:W2:Y:S04]  /*16a70*/  SHFL.IDX PT, R3, R19, 0x1, 0x1c1f ;  /* 0x003c1f0013037f89 */ /* 0x000ea800000e0000 */
[----:B------:R-:W-:Y:S04]  /*16a80*/  LDGSTS.E.BYPASS.LTC128B.128 [R10+0x1e400], desc[UR46][R4.64], !P4 ;  /* 0x1e400000040a7fae */ /* 0x000fe8000e101d6e */
[----:B------:R-:W-:Y:S04]  /*16a90*/  LDGSTS.E.BYPASS.LTC128B.128 [R10+0x20400], desc[UR46][R4.64+0x40], !P3 ;  /* 0x20400040040a7fae */ /* 0x000fe8000d901d6e */
[----:B------:R3:W-:Y:S01]  /*16aa0*/  LDGSTS.E.BYPASS.LTC128B.128 [R10+0x22400], desc[UR46][R4.64+0x80], !P2 ;  /* 0x22400080040a7fae */ /* 0x0007e2000d101d6e */
[----:B0-----:R-:W-:-:S03]  /*16ab0*/  IADD3 R2, P1, R30, R14, RZ ;  /* 0x0000000e1e027210 */ /* 0x001fc60007f3e0ff */
[----:B------:R-:W-:Y:S02]  /*16ac0*/  SHFL.IDX PT, R14, R9, 0x3, 0x1c1f ;  /* 0x007c1f00090e7f89 */ /* 0x000fe400000e0000 */
[----:B--2---:R-:W-:Y:S02]  /*16ad0*/  IMAD.X R3, RZ, RZ, R3, P1 ;  /* 0x000000ffff037224 */ /* 0x004fe400008e0603 */
[----:B---3--:R-:W0:Y:S04]  /*16ae0*/  SHFL.IDX PT, R4, R19, 0x2, 0x1c1f ;  /* 0x005c1f0013047f89 */ /* 0x008e2800000e0000 */
[----:B------:R-:W-:Y:S04]  /*16af0*/  LDGSTS.E.BYPASS.LTC128B.128 [R10+0x1ec00], desc[UR46][R2.64], !P4 ;  /* 0x1ec00000020a7fae */ /* 0x000fe8000e101d6e */
[----:B------:R-:W-:Y:S04]  /*16b00*/  LDGSTS.E.BYPASS.LTC128B.128 [R10+0x20c00], desc[UR46][R2.64+0x40], !P3 ;  /* 0x20c00040020a7fae */ /* 0x000fe8000d901d6e */
[----:B------:R2:W-:Y:S04]  /*16b10*/  LDGSTS.E.BYPASS.LTC128B.128 [R10+0x22c00], desc[UR46][R2.64+0x80], !P2 ;  /* 0x22c00080020a7fae */ /* 0x0005e8000d101d6e */
[----:B------:R-:W3:Y:S01]  /*16b20*/  SHFL.IDX PT, R19, R19, 0x3, 0x1c1f ;  /* 0x007c1f0013137f89 */ /* 0x000ee200000e0000 */
[----:B--2---:R-:W-:-:S05]  /*16b30*/  IADD3 R2, P1, R30, R25, RZ ;  /* 0x000000191e027210 */ /* 0x004fca0007f3e0ff */
[----:B0-----:R-:W-:-:S05]  /*16b40*/  IMAD.X R3, RZ, RZ, R4, P1 ;  /* 0x000000ffff037224 */ /* 0x001fca00008e0604 */
[----:B------:R0:W-:Y:S04]  /*16b50*/  LDGSTS.E.BYPASS.LTC128B.128 [R10+0x1f400], desc[UR46][R2.64], !P4 ;  /* 0x1f400000020a7fae */ /* 0x0001e8000e101d6e */
[----:B------:R0:W-:Y:S04]  /*16b60*/  LDGSTS.E.BYPASS.LTC128B.128 [R10+0x21400], desc[UR46][R2.64+0x40], !P3 ;  /* 0x21400040020a7fae */ /* 0x0001e8000d901d6e */
[----:B---3--:R0:W-:Y:S02]  /*16b70*/  LDGSTS.E.BYPASS.LTC128B.128 [R10+0x23400], desc[UR46][R2.64+0x80], !P2 ;  /* 0x23400080020a7fae */ /* 0x0081e4000d101d6e */
.L_x_5146:
[----:B0-----:R-:W-:Y:S02]  /*16b80*/  IADD3 R2, P1, R30, R14, RZ ;  /* 0x0000000e1e027210 */ /* 0x001fe40007f3e0ff */
        /* <DEDUP_REMOVED lines=15> */
.L_x_5062:
[----:B------:R-:W-:Y:S01]  /*16c80*/  IMAD.U32 R2, RZ, RZ, UR42 ;  /* 0x0000002aff027e24 */ /* 0x000fe2000f8e00ff */
[----:B------:R0:W-:Y:S04]  /*16c90*/  SYNCS.ARRIVE.TRANS64.A1T0 RZ, [R6+URZ+0x2a830], RZ ;  /* 0x02a830ff06ff79a7 */ /* 0x0001e8000810003f */
[----:B------:R-:W-:-:S04]  /*16ca0*/  LOP3.LUT R2, R2, 0x1, RZ, 0xfc, !PT ;  /* 0x0000000102027812 */ /* 0x000fc800078efcff */
[----:B------:R-:W-:-:S13]  /*16cb0*/  ISETP.NE.AND P1, PT, R2, 0x3, PT ;  /* 0x000000030200780c */ /* 0x000fda0003f25270 */
[----:B0-----:R-:W-:Y:S05]  /*16cc0*/  @!P1 BRA `(.L_x_5063) ;  /* 0x0000000000049947 */ /* 0x001fea0003800000 */
[----:B------:R-:W-:Y:S01]  /*16cd0*/  BPT.TRAP 0x1 ;  /* 0x000000040000795c */ /* 0x000fe20000300000 */
.L_x_5063:
[----:B------:R-:W-:Y:S02]  /*16ce0*/  LOP3.LUT R3, R8, 0x1, RZ, 0x3c, !PT ;  /* 0x0000000108037812 */ /* 0x000fe400078e3cff */
[----:B------:R-:W-:Y:S02]  /*16cf0*/  LEA R2, R7, UR48, 0x3 ;  /* 0x0000003007027c11 */ /* 0x000fe4000f8e18ff */
[----:B------:R-:W-:-:S04]  /*16d00*/  SHF.L.U32 R3, R3, 0x1f, RZ ;  /* 0x0000001f03037819 */ /* 0x000fc800000006ff */
[----:B------:R-:W0:Y:S02]  /*16d10*/  SYNCS.PHASECHK.TRANS64.TRYWAIT P2, [R2+URZ+0x2a870], R3 ;  /* 0x02a87003020075a7 */ /* 0x000e24000804017f */
[----:B0-----:R-:W-:Y:S05]  /*16d20*/  @!P2 BRA `(.L_x_5064) ;  /* 0x000000300050a947 */ /* 0x001fea0003800000 */
.L_x_5147:
[----:B------:R-:W-:-:S13]  /*16d30*/  ISETP.NE.AND P2, PT, R37, 0x3, PT ;  /* 0x000000032500780c */ /* 0x000fda0003f45270 */
[----:B------:R-:W-:Y:S05]  /*16d40*/  @!P2 BRA `(.L_x_5065) ;  /* 0x000000000004a947 */ /* 0x000fea0003800000 */
[----:B------:R-:W-:Y:S01]  /*16d50*/  BPT.TRAP 0x1 ;  /* 0x000000040000795c */ /* 0x000fe20000300000 */
.L_x_5065:
[----:B------:R-:W-:Y:S01]  /*16d60*/  SHF.L.U32 R5, R8, 0x1f, RZ ;  /* 0x0000001f08057819 */ /* 0x000fe200000006ff */
[----:B0-----:R-:W-:-:S03]  /*16d70*/  IMAD R3, R7, 0x6000, RZ ;  /* 0x0000600007037824 */ /* 0x001fc600078e02ff */
[----:B------:R-:W0:Y:S02]  /*16d80*/  SYNCS.PHASECHK.TRANS64.TRYWAIT P2, [R2+URZ+0x2a860], R5 ;  /* 0x02a86005020075a7 */ /* 0x000e24000804017f */
[----:B0-----:R-:W-:Y:S05]  /*16d90*/  @!P2 BRA `(.L_x_5066) ;  /* 0x000000300048a947 */ /* 0x001fea0003800000 */
.L_x_5148:
[C---:B------:R-:W-:Y:S01]  /*16da0*/  LOP3.LUT R4, R3.reuse, R23, RZ, 0xfc, !PT ;  /* 0x0000001703047212 */ /* 0x040fe200078efcff */
[----:B------:R-:W-:Y:S05]  /*16db0*/  WARPSYNC.ALL ;  /* 0x0000000000007948 */ /* 0x000fea0003800000 */
[----:B------:R-:W2:Y:S01]  /*16dc0*/  LDSM.16.MT88.4 R8, [R4+UR48+0xc400] ;  /* 0x00c400300408783b */ /* 0x000ea20008004200 */
[----:B-1----:R-:W-:Y:S01]  /*16dd0*/  VIADD R6, R3, 0x2000 ;  /* 0x0000200003067836 */ /* 0x002fe20000000000 */
[----:B0-----:R-:W-:Y:S02]  /*16de0*/  IADD3 R5, R22, R3, R31 ;  /* 0x0000000316057210 */ /* 0x001fe40007ffe01f */
[----:B------:R-:W-:-:S02]  /*16df0*/  ISETP.NE.AND P2, PT, R37, 0x3, PT ;  /* 0x000000032500780c */ /* 0x000fc40003f45270 */
[----:B------:R-:W-:Y:S02]  /*16e00*/  LOP3.LUT R6, R6, R23, RZ, 0xfc, !PT ;  /* 0x0000001706067212 */ /* 0x000fe400078efcff */
[C-C-:B--2---:R-:W-:Y:S02]  /*16e10*/  PRMT R12, R8.reuse, 0x6420, R9.reuse ;  /* 0x00006420080c7816 */ /* 0x144fe40000000009 */
[----:B------:R-:W-:Y:S02]  /*16e20*/  PRMT R13, R8, 0x7531, R9 ;  /* 0x00007531080d7816 */ /* 0x000fe40000000009 */
[C-C-:B------:R-:W-:Y:S02]  /*16e30*/  PRMT R14, R10.reuse, 0x6420, R11.reuse ;  /* 0x000064200a0e7816 */ /* 0x140fe4000000000b */
[----:B------:R-:W-:-:S05]  /*16e40*/  PRMT R15, R10, 0x7531, R11 ;  /* 0x000075310a0f7816 */ /* 0x000fca000000000b */
[----:B------:R-:W-:Y:S04]  /*16e50*/  STSM.16.M88.4 [R5], R12 ;  /* 0x0000000c05007844 */ /* 0x000fe80000000200 */
[----:B------:R-:W0:Y:S02]  /*16e60*/  LDSM.16.MT88.4 R8, [R6+UR48+0xc400] ;  /* 0x00c400300608783b */ /* 0x000e240008004200 */
[C-C-:B0-----:R-:W-:Y:S02]  /*16e70*/  PRMT R12, R8.reuse, 0x6420, R9.reuse ;  /* 0x00006420080c7816 */ /* 0x141fe40000000009 */
[----:B------:R-:W-:Y:S01]  /*16e80*/  PRMT R13, R8, 0x7531, R9 ;  /* 0x00007531080d7816 */ /* 0x000fe20000000009 */
[----:B------:R-:W-:Y:S01]  /*16e90*/  VIADD R8, R3, 0x4000 ;  /* 0x0000400003087836 */ /* 0x000fe20000000000 */
[----:B------:R-:W-:-:S02]  /*16ea0*/  PRMT R14, R10, 0x6420, R11 ;  /* 0x000064200a0e7816 */ /* 0x000fc4000000000b */
[----:B------:R-:W-:Y:S02]  /*16eb0*/  PRMT R15, R10, 0x7531, R11 ;  /* 0x000075310a0f7816 */ /* 0x000fe4000000000b */
[----:B------:R-:W-:-:S03]  /*16ec0*/  LOP3.LUT R7, R8, R23, RZ, 0xfc, !PT ;  /* 0x0000001708077212 */ /* 0x000fc600078efcff */
[----:B------:R-:W-:Y:S04]  /*16ed0*/  STSM.16.M88.4 [R5+0x2000], R12 ;  /* 0x0020000c05007844 */ /* 0x000fe80000000200 */
[----:B------:R-:W0:Y:S02]  /*16ee0*/  LDSM.16.MT88.4 R8, [R7+UR48+0xc400] ;  /* 0x00c400300708783b */ /* 0x000e240008004200 */
[C-C-:B0-----:R-:W-:Y:S02]  /*16ef0*/  PRMT R12, R8.reuse, 0x6420, R9.reuse ;  /* 0x00006420080c7816 */ /* 0x141fe40000000009 */
[----:B------:R-:W-:Y:S02]  /*16f00*/  PRMT R13, R8, 0x7531, R9 ;  /* 0x00007531080d7816 */ /* 0x000fe40000000009 */
[----:B------:R-:W-:-:S02]  /*16f10*/  PRMT R14, R10, 0x6420, R11 ;  /* 0x000064200a0e7816 */ /* 0x000fc4000000000b */
[----:B------:R-:W-:-:S05]  /*16f20*/  PRMT R15, R10, 0x7531, R11 ;  /* 0x000075310a0f7816 */ /* 0x000fca000000000b */
[----:B------:R0:W-:Y:S04]  /*16f30*/  STSM.16.M88.4 [R5+0x4000], R12 ;  /* 0x0040000c05007844 */ /* 0x0001e80000000200 */
[----:B------:R-:W1:Y:S01]  /*16f40*/  LDSM.16.MT88.4 R8, [R4+UR48+0xcc00] ;  /* 0x00cc00300408783b */ /* 0x000e620008004200 */
[----:B0-----:R-:W-:Y:S02]  /*16f50*/  IADD3 R5, R22, R36, R3 ;  /* 0x0000002416057210 */ /* 0x001fe40007ffe003 */
[C-C-:B-1----:R-:W-:Y:S02]  /*16f60*/  PRMT R12, R8.reuse, 0x6420, R9.reuse ;  /* 0x00006420080c7816 */ /* 0x142fe40000000009 */
        /* <DEDUP_REMOVED lines=17> */
[C-C-:B0-----:R-:W-:Y:S02]  /*17080*/  IADD3 R5, R22.reuse, R32, R3.reuse ;  /* 0x0000002016057210 */ /* 0x141fe40007ffe003 */
[----:B------:R-:W-:Y:S02]  /*17090*/  IADD3 R3, R22, R34, R3 ;  /* 0x0000002216037210 */ /* 0x000fe40007ffe003 */
[C-C-:B-1----:R-:W-:Y:S02]  /*170a0*/  PRMT R12, R8.reuse, 0x6420, R9.reuse ;  /* 0x00006420080c7816 */ /* 0x142fe40000000009 */
[----:B------:R-:W-:-:S02]  /*170b0*/  PRMT R13, R8, 0x7531, R9 ;  /* 0x00007531080d7816 */ /* 0x000fc40000000009 */
        /* <DEDUP_REMOVED lines=41> */
.L_x_5067:
[----:B-1----:R1:W-:Y:S01]  /*17350*/  SYNCS.ARRIVE.TRANS64.A1T0 RZ, [R2+URZ+0x2a850], RZ ;  /* 0x02a850ff02ff79a7 */ /* 0x0023e2000810003f */
[----:B------:R-:W-:Y:S06]  /*17360*/  BAR.SYNC.DEFER_BLOCKING 0x2, 0x80 ;  /* 0x0082000000007b1d */ /* 0x000fec0000010000 */
[----:B------:R-:W-:Y:S05]  /*17370*/  @!P1 BRA `(.L_x_5068) ;  /* 0x0000000000049947 */ /* 0x000fea0003800000 */
[----:B------:R-:W-:Y:S01]  /*17380*/  BPT.TRAP 0x1 ;  /* 0x000000040000795c */ /* 0x000fe20000300000 */
.L_x_5068:
[----:B0-----:R-:W0:Y:S01]  /*17390*/  S2R R3, SR_CgaCtaId ;  /* 0x0000000000037919 */ /* 0x001e220000008800 */
[----:B-1----:R-:W-:Y:S02]  /*173a0*/  VIADD R2, R2, 0x2a880 ;  /* 0x0002a88002027836 */ /* 0x002fe40000000000 */
[----:B------:R-:W-:Y:S02]  /*173b0*/  VIADD R18, R18, 0xffffff80 ;  /* 0xffffff8012127836 */ /* 0x000fe40000000000 */
[----:B------:R-:W-:Y:S02]  /*173c0*/  IMAD.MOV.U32 R7, RZ, RZ, R0 ;  /* 0x000000ffff077224 */ /* 0x000fe400078e0000 */
[----:B------:R-:W-:Y:S01]  /*173d0*/  IMAD.MOV.U32 R8, RZ, RZ, R20 ;  /* 0x000000ffff087224 */ /* 0x000fe200078e0014 */
[----:B0-----:R-:W-:-:S04]  /*173e0*/  PRMT R2, R3, 0x654, R2 ;  /* 0x0000065403027816 */ /* 0x001fc80000000002 */
[----:B------:R0:W-:Y:S01]  /*173f0*/  SYNCS.ARRIVE.TRANS64.RED.A1T0 RZ, [R2+URZ], RZ ;  /* 0x000000ff02ff79a7 */ /* 0x0001e2000810043f */
[----:B------:R-:W-:Y:S05]  /*17400*/  @P0 BRA `(.L_x_5069) ;  /* 0xffffffec00600947 */ /* 0x000fea000383ffff */
[----:B------:R-:W-:Y:S05]  /*17410*/  BRA `(.L_x_5070) ;  /* 0x0000000000047947 */ /* 0x000fea0003800000 */
.L_x_5054:
[----:B------:R-:W-:-:S07]  /*17420*/  IMAD.MOV.U32 R0, RZ, RZ, RZ ;  /* 0x000000ffff007224 */ /* 0x000fce00078e00ff */
.L_x_5070:
[----:B------:R-:W-:-:S06]  /*17430*/  ULOP3.LUT UR4, UR42, 0x1, URZ, 0xfc, !UPT ;  /* 0x000000012a047892 */ /* 0x000fcc000f8efc3f */
[----:B0-----:R-:W-:-:S05]  /*17440*/  IMAD.U32 R2, RZ, RZ, UR4 ;  /* 0x00000004ff027e24 */ /* 0x001fca000f8e00ff */
[----:B------:R-:W-:-:S13]  /*17450*/  ISETP.NE.AND P1, PT, R2, 0x3, PT ;  /* 0x000000030200780c */ /* 0x000fda0003f25270 */
[----:B------:R-:W-:Y:S05]  /*17460*/  @!P1 BRA `(.L_x_5071) ;  /* 0x0000000000049947 */ /* 0x000fea0003800000 */
[----:B------:R-:W-:Y:S01]  /*17470*/  BPT.TRAP 0x1 ;  /* 0x000000040000795c */ /* 0x000fe20000300000 */
.L_x_5071:
[----:B--2---:R-:W-:Y:S01]  /*17480*/  LOP3.LUT R3, R20, 0x1, RZ, 0x3c, !PT ;  /* 0x0000000114037812 */ /* 0x004fe200078e3cff */
[----:B------:R-:W-:Y:S01]  /*17490*/  BSSY B0, `(.L_x_5072) ;  /* 0x0000005000007945 */ /* 0x000fe20003800000 */
[----:B------:R-:W-:Y:S02]  /*174a0*/  LEA R12, R0, UR48, 0x3 ;  /* 0x00000030000c7c11 */ /* 0x000fe4000f8e18ff */
[----:B------:R-:W-:-:S04]  /*174b0*/  SHF.L.U32 R3, R3, 0x1f, RZ ;  /* 0x0000001f03037819 */ /* 0x000fc800000006ff */
[----:B------:R-:W0:Y:S02]  /*174c0*/  SYNCS.PHASECHK.TRANS64.TRYWAIT P0, [R12+URZ+0x2a870], R3 ;  /* 0x02a870030c0075a7 */ /* 0x000e24000800017f */
[----:B0-----:R-:W-:Y:S05]  /*174d0*/  @!P0 BRA `(.L_x_5073) ;  /* 0x00000028008c8947 */ /* 0x001fea0003800000 */
.L_x_5149:
[----:B------:R-:W-:Y:S05]  /*174e0*/  BSYNC B0 ;  /* 0x0000000000007941 */ /* 0x000fea0003800000 */
.L_x_5072:
[----:B------:R-:W-:-:S13]  /*174f0*/  ISETP.NE.AND P0, PT, R37, 0x3, PT ;  /* 0x000000032500780c */ /* 0x000fda0003f05270 */
[----:B------:R-:W-:Y:S05]  /*17500*/  @!P0 BRA `(.L_x_5074) ;  /* 0x0000000000048947 */ /* 0x000fea0003800000 */
[----:B------:R-:W-:Y:S01]  /*17510*/  BPT.TRAP 0x1 ;  /* 0x000000040000795c */ /* 0x000fe20000300000 */
.L_x_5074:
[----:B------:R-:W-:Y:S01]  /*17520*/  SHF.L.U32 R5, R20, 0x1f, RZ ;  /* 0x0000001f14057819 */ /* 0x000fe200000006ff */
[----:B0-----:R-:W-:-:S03]  /*17530*/  IMAD R3, R0, 0x6000, RZ ;  /* 0x0000600000037824 */ /* 0x001fc600078e02ff */
[----:B------:R-:W0:Y:S02]  /*17540*/  SYNCS.PHASECHK.TRANS64.TRYWAIT P0, [R12+URZ+0x2a860], R5 ;  /* 0x02a860050c0075a7 */ /* 0x000e24000800017f */
[----:B------:R-:W-:Y:S01]  /*17550*/  LOP3.LUT R2, R3, R23, RZ, 0xfc, !PT ;  /* 0x0000001703027212 */ /* 0x000fe200078efcff */
[----:B0-----:R-:W-:Y:S06]  /*17560*/  @!P0 BRA `(.L_x_5075) ;  /* 0x00000028007c8947 */ /* 0x001fec0003800000 */
.L_x_5150:
[----:B------:R-:W2:Y:S04]  /*17570*/  LDL.LU R18, [R1+0x4] ;  /* 0x0000040001127983 */ /* 0x000ea80000300800 */
[----:B------:R-:W5:Y:S01]  /*17580*/  LDL.LU R17, [R1] ;  /* 0x0000000001117983 */ /* 0x000f620000300800 */
[----:B------:R-:W-:Y:S05]  /*17590*/  WARPSYNC.ALL ;  /* 0x0000000000007948 */ /* 0x000fea0003800000 */
[----:B0---4-:R-:W0:Y:S01]  /*175a0*/  LDSM.16.MT88.4 R4, [R2+UR48+0xc400] ;  /* 0x00c400300204783b */ /* 0x011e220008004200 */
[C---:B---3--:R-:W-:Y:S01]  /*175b0*/  VIADD R14, R3.reuse, 0x2000 ;  /* 0x00002000030e7836 */ /* 0x048fe20000000000 */
[----:B------:R-:W-:Y:S01]  /*175c0*/  IADD3 R13, R22, R3, R31 ;  /* 0x00000003160d7210 */ /* 0x000fe20007ffe01f */
[----:B------:R-:W-:Y:S01]  /*175d0*/  VIADD R16, R3, 0x4000 ;  /* 0x0000400003107836 */ /* 0x000fe20000000000 */
[----:B------:R-:W-:-:S02]  /*175e0*/  ISETP.NE.AND P0, PT, R37, 0x3, PT ;  /* 0x000000032500780c */ /* 0x000fc40003f05270 */
[-C--:B------:R-:W-:Y:S02]  /*175f0*/  LOP3.LUT R14, R14, R23.reuse, RZ, 0xfc, !PT ;  /* 0x000000170e0e7212 */ /* 0x080fe400078efcff */
[----:B------:R-:W-:Y:S02]  /*17600*/  LOP3.LUT R16, R16, R23, RZ, 0xfc, !PT ;  /* 0x0000001710107212 */ /* 0x000fe400078efcff */
[C-C-:B0-----:R-:W-:Y:S02]  /*17610*/  PRMT R8, R4.reuse, 0x6420, R5.reuse ;  /* 0x0000642004087816 */ /* 0x141fe40000000005 */
        /* <DEDUP_REMOVED lines=20> */
[----:B------:R-:W-:Y:S02]  /*17760*/  PRMT R11, R6, 0x7531, R7 ;  /* 0x00007531060b7816 */ /* 0x000fe40000000007 */
[----:B-----5:R-:W-:Y:S01]  /*17770*/  IADD3 R15, R3, R31, R17 ;  /* 0x0000001f030f7210 */ /* 0x020fe20007ffe011 */
[----:B--2---:R-:W-:-:S04]  /*17780*/  IMAD.IADD R31, R18, 0x1, R31 ;  /* 0x00000001121f7824 */ /* 0x004fc800078e021f */
[--C-:B------:R-:W-:Y:S01]  /*17790*/  IMAD.IADD R15, R15, 0x1, R22.reuse ;  /* 0x000000010f0f7824 */ /* 0x100fe200078e0216 */
[-C--:B------:R-:W-:Y:S02]  /*177a0*/  IADD3 R13, R22, R31.reuse, R3 ;  /* 0x0000001f160d7210 */ /* 0x080fe40007ffe003 */
[----:B------:R-:W-:Y:S02]  /*177b0*/  IADD3 R3, R3, R31, R17 ;  /* 0x0000001f03037210 */ /* 0x000fe40007ffe011 */
[----:B------:R-:W-:Y:S03]  /*177c0*/  STSM.16.M88.4 [R15], R8 ;  /* 0x000000080f007844 */ /* 0x000fe60000000200 */
[----:B------:R-:W-:Y:S01]  /*177d0*/  IMAD.IADD R3, R3, 0x1, R22 ;  /* 0x0000000103037824 */ /* 0x000fe200078e0216 */
[----:B------:R-:W0:Y:S02]  /*177e0*/  LDSM.16.MT88.4 R4, [R2+UR48+0xec00] ;  /* 0x00ec00300204783b */ /* 0x000e240008004200 */
[----:B0-----:R-:W-:-:S02]  /*177f0*/  PRMT R8, R4, 0x6420, R5 ;  /* 0x0000642004087816 */ /* 0x001fc40000000005 */
[----:B------:R-:W-:Y:S02]  /*17800*/  PRMT R9, R4, 0x7531, R5 ;  /* 0x0000753104097816 */ /* 0x000fe40000000005 */
[C-C-:B------:R-:W-:Y:S02]  /*17810*/  PRMT R10, R6.reuse, 0x6420, R7.reuse ;  /* 0x00006420060a7816 */ /* 0x140fe40000000007 */
        /* <DEDUP_REMOVED lines=52> */
.L_x_5076:
[----:B-1----:R1:W-:Y:S01]  /*17b60*/  SYNCS.ARRIVE.TRANS64.A1T0 RZ, [R12+URZ+0x2a850], RZ ;  /* 0x02a850ff0cff79a7 */ /* 0x0023e2000810003f */
[----:B------:R-:W-:Y:S06]  /*17b70*/  BAR.SYNC.DEFER_BLOCKING 0x2, 0x80 ;  /* 0x0082000000007b1d */ /* 0x000fec0000010000 */
[----:B------:R-:W-:Y:S05]  /*17b80*/  @!P1 BRA `(.L_x_5077) ;  /* 0x0000000000049947 */ /* 0x000fea0003800000 */
[----:B------:R-:W-:Y:S01]  /*17b90*/  BPT.TRAP 0x1 ;  /* 0x000000040000795c */ /* 0x000fe20000300000 */
.L_x_5077:
        /* <DEDUP_REMOVED lines=10> */
.L_x_5028:
[----:B------:R-:W1:Y:S01]  /*17c40*/  S2R R4, SR_CgaCtaId ;  /* 0x0000000000047919 */ /* 0x000e620000008800 */
[----:B------:R-:W-:Y:S02]  /*17c50*/  MOV R3, 0x400 ;  /* 0x0000040000037802 */ /* 0x000fe40000000f00 */
[----:B------:R-:W-:Y:S02]  /*17c60*/  SHF.L.U32 R2, R2, 0x1f, RZ ;  /* 0x0000001f02027819 */ /* 0x000fe400000006ff */
[----:B-1----:R-:W-:-:S04]  /*17c70*/  LEA R7, R4, R3, 0x18 ;  /* 0x0000000304077211 */ /* 0x002fc800078ec0ff */
[----:B------:R-:W1:Y:S02]  /*17c80*/  SYNCS.PHASECHK.TRANS64.TRYWAIT P0, [R7+URZ+0x2a820], R2 ;  /* 0x02a82002070075a7 */ /* 0x000e64000800017f */
[----:B-1----:R-:W-:Y:S05]  /*17c90*/  @!P0 BRA `(.L_x_5078) ;  /* 0x0000002000c48947 */ /* 0x002fea0003800000 */
.L_x_5151:
        /* <DEDUP_REMOVED lines=13> */
.L_x_5079:
[----:B------:R-:W-:Y:S01]  /*17d70*/  IMAD R5, R0, 0x8, R7 ;  /* 0x0000000800057824 */ /* 0x000fe200078e0207 */
[----:B------:R-:W-:Y:S01]  /*17d80*/  SHF.L.U32 R2, R20, 0x1f, RZ ;  /* 0x0000001f14027819 */ /* 0x000fe200000006ff */
[----:B------:R-:W-:-:S03]  /*17d90*/  VIADD R0, R0, 0x1 ;  /* 0x0000000100007836 */ /* 0x000fc60000000000 */
[----:B------:R-:W1:Y:S02]  /*17da0*/  SYNCS.PHASECHK.TRANS64.TRYWAIT P1, [R5+URZ+0x2a840], R2 ;  /* 0x02a84002050075a7 */ /* 0x000e64000802017f */
[----:B------:R-:W-:-:S04]  /*17db0*/  ISETP.NE.AND P2, PT, R0, 0x2, PT ;  /* 0x000000020000780c */ /* 0x000fc80003f45270 */
[----:B------:R-:W-:Y:S01]  /*17dc0*/  SEL R3, RZ, 0x1, P2 ;  /* 0x00000001ff037807 */ /* 0x000fe20001000000 */
[----:B-1----:R-:W-:Y:S08]  /*17dd0*/  @!P1 BRA `(.L_x_5080) ;  /* 0x0000002000889947 */ /* 0x002ff00003800000 */
.L_x_5152:
[----:B------:R-:W-:Y:S02]  /*17de0*/  SEL R0, R0, RZ, P2 ;  /* 0x000000ff00007207 */ /* 0x000fe40001000000 */
[----:B------:R-:W-:Y:S01]  /*17df0*/  LOP3.LUT R3, R20, R3, RZ, 0x3c, !PT ;  /* 0x0000000314037212 */ /* 0x000fe200078e3cff */
[----:B------:R-:W-:Y:S06]  /*17e00*/  @!P0 BRA `(.L_x_5081) ;  /* 0x0000000000048947 */ /* 0x000fec0003800000 */
[----:B------:R-:W-:Y:S01]  /*17e10*/  BPT.TRAP 0x1 ;  /* 0x000000040000795c */ /* 0x000fe20000300000 */
.L_x_5081:
[----:B------:R-:W-:Y:S01]  /*17e20*/  IMAD R7, R0, 0x8, R7 ;  /* 0x0000000800077824 */ /* 0x000fe200078e0207 */
[----:B------:R-:W-:-:S04]  /*17e30*/  SHF.L.U32 R0, R3, 0x1f, RZ ;  /* 0x0000001f03007819 */ /* 0x000fc800000006ff */
[----:B------:R-:W2:Y:S02]  /*17e40*/  SYNCS.PHASECHK.TRANS64.TRYWAIT P1, [R7+URZ+0x2a840], R0 ;  /* 0x02a84000070075a7 */ /* 0x000ea4000802017f */
[----:B--2---:R-:W-:Y:S05]  /*17e50*/  @!P1 BRA `(.L_x_5082) ;  /* 0x00000020007c9947 */ /* 0x004fea0003800000 */
.L_x_5153:
[----:B------:R-:W-:Y:S05]  /*17e60*/  @!P0 BRA `(.L_x_5083) ;  /* 0x0000000000048947 */ /* 0x000fea0003800000 */
[----:B------:R-:W-:Y:S01]  /*17e70*/  BPT.TRAP 0x1 ;  /* 0x000000040000795c */ /* 0x000fe20000300000 */
.L_x_5083:
[----:B------:R-:W3:Y:S02]  /*17e80*/  SYNCS.PHASECHK.TRANS64.TRYWAIT P1, [R5+URZ+0x2a860], R2 ;  /* 0x02a86002050075a7 */ /* 0x000ee4000802017f */
[----:B---3--:R-:W-:Y:S05]  /*17e90*/  @!P1 BRA `(.L_x_5084) ;  /* 0x0000002000809947 */ /* 0x008fea0003800000 */
.L_x_5154:
[----:B------:R-:W-:Y:S05]  /*17ea0*/  @!P0 BRA `(.L_x_5085) ;  /* 0x0000000000048947 */ /* 0x000fea0003800000 */
[----:B------:R-:W-:Y:S01]  /*17eb0*/  BPT.TRAP 0x1 ;  /* 0x000000040000795c */ /* 0x000fe20000300000 */
.L_x_5085:
[----:B------:R-:W4:Y:S02]  /*17ec0*/  SYNCS.PHASECHK.TRANS64.TRYWAIT P1, [R7+URZ+0x2a860], R0 ;  /* 0x02a86000070075a7 */ /* 0x000f24000802017f */
[----:B----4-:R-:W-:Y:S05]  /*17ed0*/  @!P1 BRA `(.L_x_5086) ;  /* 0x0000002000849947 */ /* 0x010fea0003800000 */
.L_x_5155:
[----:B------:R-:W-:Y:S05]  /*17ee0*/  @!P0 BRA `(.L_x_5087) ;  /* 0x0000000000048947 */ /* 0x000fea0003800000 */
[----:B------:R-:W-:Y:S01]  /*17ef0*/  BPT.TRAP 0x1 ;  /* 0x000000040000795c */ /* 0x000fe20000300000 */
.L_x_5087:
[----:B------:R-:W0:Y:S02]  /*17f00*/  SYNCS.PHASECHK.TRANS64.TRYWAIT P1, [R5+URZ+0x2a880], R2 ;  /* 0x02a88002050075a7 */ /* 0x000e24000802017f */
[----:B0-----:R-:W-:Y:S05]  /*17f10*/  @!P1 BRA `(.L_x_5088) ;  /* 0x0000002000889947 */ /* 0x001fea0003800000 */
.L_x_5156:
[----:B------:R-:W-:Y:S05]  /*17f20*/  @!P0 BRA `(.L_x_5089) ;  /* 0x0000000000048947 */ /* 0x000fea0003800000 */
[----:B------:R-:W-:Y:S01]  /*17f30*/  BPT.TRAP 0x1 ;  /* 0x000000040000795c */ /* 0x000fe20000300000 */
.L_x_5089:
[----:B------:R0:W0:Y:S02]  /*17f40*/  SYNCS.PHASECHK.TRANS64.TRYWAIT P0, [R7+URZ+0x2a880], R0 ;  /* 0x02a88000070075a7 */ /* 0x000024000800017f */
[----:B0-----:R-:W-:Y:S05]  /*17f50*/  @!P0 NANOSLEEP.SYNCS 0x989680 ;  /* 0x009896800000895d */ /* 0x001fea0003900000 */
[----:B------:R-:W0:Y:S02]  /*17f60*/  @!P0 SYNCS.PHASECHK.TRANS64 P0, [R7+URZ+0x2a880], R0 ;  /* 0x02a88000070085a7 */ /* 0x000e24000800007f */
[----:B0-----:R-:W-:Y:S05]  /*17f70*/  @!P0 BRA `(.L_x_5089) ;  /* 0xfffffffc00f08947 */ /* 0x001fea000383ffff */
.L_x_4936:
[----:B------:R-:W-:Y:S05]  /*17f80*/  BSYNC B6 ;  /* 0x0000000000067941 */ /* 0x000fea0003800000 */
.L_x_4933:
[----:B------:R-:W-:Y:S05]  /*17f90*/  EXIT ;  /* 0x000000000000794d */ /* 0x000fea0003800000 */
.L_x_4946:
[----:B0-----:R-:W-:-:S04]  /*17fa0*/  IMAD.U32 R3, RZ, RZ, UR36 ;  /* 0x00000024ff037e24 */ /* 0x001fc8000f8e00ff */
[----:B------:R0:W1:Y:S03]  /*17fb0*/  SYNCS.PHASECHK.TRANS64.TRYWAIT P0, [R3+URZ+0x2a800], R8 ;  /* 0x02a80008030075a7 */ /* 0x000066000800017f */
[----:B-1----:R-:W-:Y:S05]  /*17fc0*/  @!P0 NANOSLEEP.SYNCS 0x989680 ;  /* 0x009896800000895d */ /* 0x002fea0003900000 */
[----:B------:R-:W1:Y:S02]  /*17fd0*/  @!P0 SYNCS.PHASECHK.TRANS64 P0, [R3+URZ+0x2a800], R8 ;  /* 0x02a80008030085a7 */ /* 0x000e64000800007f */
[----:B-1----:R-:W-:Y:S05]  /*17fe0*/  @!P0 BRA `(.L_x_4946) ;  /* 0xfffffffc00ec8947 */ /* 0x002fea000383ffff */
[----:B------:R-:W-:Y:S05]  /*17ff0*/  BRA `(.L_x_5090) ;  /* 0xfffffe9800e07947 */ /* 0x000fea000383ffff */
.L_x_4950:
[----:B0-----:R-:W-:-:S04]  /*18000*/  IMAD.U32 R3, RZ, RZ, UR36 ;  /* 0x00000024ff037e24 */ /* 0x001fc8000f8e00ff */
[----:B------:R0:W2:Y:S03]  /*18010*/  SYNCS.PHASECHK.TRANS64.TRYWAIT P1, [R3+URZ+0x2a830], R8 ;  /* 0x02a83008030075a7 */ /* 0x0000a6000802017f */
[----:B--2---:R-:W-:Y:S05]  /*18020*/  @!P1 NANOSLEEP.SYNCS 0x989680 ;  /* 0x009896800000995d */ /* 0x004fea0003900000 */
[----:B------:R-:W2:Y:S02]  /*18030*/  @!P1 SYNCS.PHASECHK.TRANS64 P1, [R3+URZ+0x2a830], R8 ;  /* 0x02a83008030095a7 */ /* 0x000ea4000802007f */
[----:B--2---:R-:W-:Y:S05]  /*18040*/  @!P1 BRA `(.L_x_4950) ;  /* 0xfffffffc00ec9947 */ /* 0x004fea000383ffff */
[----:B------:R-:W-:Y:S05]  /*18050*/  BRA `(.L_x_4949) ;  /* 0xfffffe9800fc7947 */ /* 0x000fea000383ffff */
.L_x_4967:
[----:B-1----:R-:W-:-:S04]  /*18060*/  IMAD.U32 R12, RZ, RZ, UR6 ;  /* 0x00000006ff0c7e24 */ /* 0x002fc8000f8e00ff */
[----:B------:R1:W2:Y:S03]  /*18070*/  SYNCS.PHASECHK.TRANS64.TRYWAIT P1, [R12+URZ+0x2a830], R11 ;  /* 0x02a8300b0c0075a7 */ /* 0x0002a6000802017f */
[----:B--2---:R-:W-:Y:S05]  /*18080*/  @!P1 NANOSLEEP.SYNCS 0x989680 ;  /* 0x009896800000995d */ /* 0x004fea0003900000 */
[----:B------:R-:W2:Y:S02]  /*18090*/  @!P1 SYNCS.PHASECHK.TRANS64 P1, [R12+URZ+0x2a830], R11 ;  /* 0x02a8300b0c0095a7 */ /* 0x000ea4000802007f */
[----:B--2---:R-:W-:Y:S05]  /*180a0*/  @!P1 BRA `(.L_x_4967) ;  /* 0xfffffffc00ec9947 */ /* 0x004fea000383ffff */
[----:B------:R-:W-:Y:S05]  /*180b0*/  BRA `(.L_x_4964) ;  /* 0xfffffedc00187947 */ /* 0x000fea000383ffff */
.L_x_4971:
[----:B-1----:R-:W-:-:S04]  /*180c0*/  IMAD.U32 R12, RZ, RZ, UR6 ;  /* 0x00000006ff0c7e24 */ /* 0x002fc8000f8e00ff */
[----:B------:R1:W2:Y:S03]  /*180d0*/  SYNCS.PHASECHK.TRANS64.TRYWAIT P1, [R12+URZ+0x2a850], R11 ;  /* 0x02a8500b0c0075a7 */ /* 0x0002a6000802017f */
[----:B--2---:R-:W-:Y:S05]  /*180e0*/  @!P1 NANOSLEEP.SYNCS 0x989680 ;  /* 0x009896800000995d */ /* 0x004fea0003900000 */
[----:B------:R-:W2:Y:S02]  /*180f0*/  @!P1 SYNCS.PHASECHK.TRANS64 P1, [R12+URZ+0x2a850], R11 ;  /* 0x02a8500b0c0095a7 */ /* 0x000ea4000802007f */
[----:B--2---:R-:W-:Y:S05]  /*18100*/  @!P1 BRA `(.L_x_4971) ;  /* 0xfffffffc00ec9947 */ /* 0x004fea000383ffff */
[----:B------:R-:W-:Y:S05]  /*18110*/  BRA `(.L_x_4968) ;  /* 0xfffffedc00c47947 */ /* 0x000fea000383ffff */
.L_x_4990:
[----:B-1----:R-:W-:-:S04]  /*18120*/  IMAD.U32 R12, RZ, RZ, UR6 ;  /* 0x00000006ff0c7e24 */ /* 0x002fc8000f8e00ff */
[----:B------:R1:W2:Y:S03]  /*18130*/  SYNCS.PHASECHK.TRANS64.TRYWAIT P1, [R12+URZ+0x2a830], R11 ;  /* 0x02a8300b0c0075a7 */ /* 0x0002a6000802017f */
[----:B--2---:R-:W-:Y:S05]  /*18140*/  @!P1 NANOSLEEP.SYNCS 0x989680 ;  /* 0x009896800000995d */ /* 0x004fea0003900000 */
[----:B------:R-:W2:Y:S02]  /*18150*/  @!P1 SYNCS.PHASECHK.TRANS64 P1, [R12+URZ+0x2a830], R11 ;  /* 0x02a8300b0c0095a7 */ /* 0x000ea4000802007f */
[----:B--2---:R-:W-:Y:S05]  /*18160*/  @!P1 BRA `(.L_x_4990) ;  /* 0xfffffffc00ec9947 */ /* 0x004fea000383ffff */
[----:B------:R-:W-:Y:S05]  /*18170*/  BRA `(.L_x_4987) ;  /* 0xffffff1800047947 */ /* 0x000fea000383ffff */
.L_x_4994:
[----:B-1----:R-:W-:-:S04]  /*18180*/  IMAD.U32 R12, RZ, RZ, UR6 ;  /* 0x00000006ff0c7e24 */ /* 0x002fc8000f8e00ff */
[----:B------:R1:W2:Y:S03]  /*18190*/  SYNCS.PHASECHK.TRANS64.TRYWAIT P1, [R12+URZ+0x2a850], R11 ;  /* 0x02a8500b0c0075a7 */ /* 0x0002a6000802017f */
[----:B--2---:R-:W-:Y:S05]  /*181a0*/  @!P1 NANOSLEEP.SYNCS 0x989680 ;  /* 0x009896800000995d */ /* 0x004fea0003900000 */
[----:B------:R-:W2:Y:S02]  /*181b0*/  @!P1 SYNCS.PHASECHK.TRANS64 P1, [R12+URZ+0x2a850], R11 ;  /* 0x02a8500b0c0095a7 */ /* 0x000ea4000802007f */
[----:B--2---:R-:W-:Y:S05]  /*181c0*/  @!P1 BRA `(.L_x_4994) ;  /* 0xfffffffc00ec9947 */ /* 0x004fea000383ffff */
[----:B------:R-:W-:Y:S05]  /*181d0*/  BRA `(.L_x_4991) ;  /* 0xffffff1800b07947 */ /* 0x000fea000383ffff */
.L_x_5002:
[----:B-1----:R-:W-:-:S04]  /*181e0*/  IMAD.U32 R13, RZ, RZ, UR6 ;  /* 0x00000006ff0d7e24 */ /* 0x002fc8000f8e00ff */
[----:B------:R1:W2:Y:S03]  /*181f0*/  SYNCS.PHASECHK.TRANS64.TRYWAIT P1, [R13+URZ+0x2a830], R12 ;  /* 0x02a8300c0d0075a7 */ /* 0x0002a6000802017f */
[----:B--2---:R-:W-:Y:S05]  /*18200*/  @!P1 NANOSLEEP.SYNCS 0x989680 ;  /* 0x009896800000995d */ /* 0x004fea0003900000 */
[----:B------:R-:W2:Y:S02]  /*18210*/  @!P1 SYNCS.PHASECHK.TRANS64 P1, [R13+URZ+0x2a830], R12 ;  /* 0x02a8300c0d0095a7 */ /* 0x000ea4000802007f */
[----:B--2---:R-:W-:Y:S05]  /*18220*/  @!P1 BRA `(.L_x_5002) ;  /* 0xfffffffc00ec9947 */ /* 0x004fea000383ffff */
[----:B------:R-:W-:Y:S05]  /*18230*/  BRA `(.L_x_4999) ;  /* 0xffffff4000187947 */ /* 0x000fea000383ffff */
.L_x_5006:
[----:B-1----:R-:W-:-:S04]  /*18240*/  IMAD.U32 R13, RZ, RZ, UR6 ;  /* 0x00000006ff0d7e24 */ /* 0x002fc8000f8e00ff */
[----:B------:R1:W2:Y:S03]  /*18250*/  SYNCS.PHASECHK.TRANS64.TRYWAIT P1, [R13+URZ+0x2a850], R12 ;  /* 0x02a8500c0d0075a7 */ /* 0x0002a6000802017f */
[----:B--2---:R-:W-:Y:S05]  /*18260*/  @!P1 NANOSLEEP.SYNCS 0x989680 ;  /* 0x009896800000995d */ /* 0x004fea0003900000 */
[----:B------:R-:W2:Y:S02]  /*18270*/  @!P1 SYNCS.PHASECHK.TRANS64 P1, [R13+URZ+0x2a850], R12 ;  /* 0x02a8500c0d0095a7 */ /* 0x000ea4000802007f */
[----:B--2---:R-:W-:Y:S05]  /*18280*/  @!P1 BRA `(.L_x_5006) ;  /* 0xfffffffc00ec9947 */ /* 0x004fea000383ffff */
[----:B------:R-:W-:Y:S05]  /*18290*/  BRA `(.L_x_5003) ;  /* 0xffffff4000b47947 */ /* 0x000fea000383ffff */
.L_x_5021:
[----:B-1----:R-:W-:-:S04]  /*182a0*/  IMAD.U32 R5, RZ, RZ, UR11 ;  /* 0x0000000bff057e24 */ /* 0x002fc8000f8e00ff */
[----:B------:R1:W2:Y:S03]  /*182b0*/  SYNCS.PHASECHK.TRANS64.TRYWAIT P1, [R5+URZ+0x2a850], R0 ;  /* 0x02a85000050075a7 */ /* 0x0002a6000802017f */
[----:B--2---:R-:W-:Y:S05]  /*182c0*/  @!P1 NANOSLEEP.SYNCS 0x989680 ;  /* 0x009896800000995d */ /* 0x004fea0003900000 */
[----:B------:R-:W2:Y:S02]  /*182d0*/  @!P1 SYNCS.PHASECHK.TRANS64 P1, [R5+URZ+0x2a850], R0 ;  /* 0x02a85000050095a7 */ /* 0x000ea4000802007f */
[----:B--2---:R-:W-:Y:S05]  /*182e0*/  @!P1 BRA `(.L_x_5021) ;  /* 0xfffffffc00ec9947 */ /* 0x004fea000383ffff */
[----:B------:R-:W-:Y:S05]  /*182f0*/  BRA `(.L_x_5020) ;  /* 0xffffff78000c7947 */ /* 0x000fea000383ffff */
.L_x_5040:
[----:B------:R-:W-:Y:S02]  /*18300*/  IMAD.MOV.U32 R13, RZ, RZ, R24 ;  /* 0x000000ffff0d7224 */ /* 0x000fe400078e0018 */
[----:B------:R-:W-:Y:S02]  /*18310*/  IMAD.MOV.U32 R12, RZ, RZ, RZ ;  /* 0x000000ffff0c7224 */ /* 0x000fe400078e00ff */
[----:B------:R-:W-:Y:S02]  /*18320*/  IMAD.MOV.U32 R11, RZ, RZ, 0x1f ;  /* 0x0000001fff0b7424 */ /* 0x000fe400078e00ff */
[----:B------:R-:W-:-:S07]  /*18330*/  IMAD.MOV.U32 R15, RZ, RZ, -0x1 ;  /* 0xffffffffff0f7424 */ /* 0x000fce00078e00ff */
[----:B0----5:R-:W-:Y:S05]  /*18340*/  WARPSYNC.COLLECTIVE R15, `(.L_x_5091) ;  /* 0x000000000f087348 */ /* 0x021fea0003c00000 */
[----:B------:R1:W2:Y:S02]  /*18350*/  SHFL.IDX P6, R14, R13, R12, R11 ;  /* 0x0000000c0d0e7389 */ /* 0x0002a400000c000b */
[----:B012--5:R-:W-:Y:S01]  /*18360*/  ENDCOLLECTIVE ;  /* 0x000000000000791b */ /* 0x027fe20003800000 */
.L_x_5091:
[----:B------:R-:W-:Y:S05]  /*18370*/  BRA `(.L_x_5092) ;  /* 0xffffffc8000c7947 */ /* 0x000fea000383ffff */
.L_x_5042:
[----:B-1----:R1:W2:Y:S02]  /*18380*/  SYNCS.PHASECHK.TRANS64.TRYWAIT P0, [R34+URZ+0x2a880], R20 ;  /* 0x02a88014220075a7 */ /* 0x0022a4000800017f */
[----:B--2---:R-:W-:Y:S05]  /*18390*/  @!P0 NANOSLEEP.SYNCS 0x989680 ;  /* 0x009896800000895d */ /* 0x004fea0003900000 */
[----:B------:R-:W2:Y:S02]  /*183a0*/  @!P0 SYNCS.PHASECHK.TRANS64 P0, [R34+URZ+0x2a880], R20 ;  /* 0x02a88014220085a7 */ /* 0x000ea4000800007f */
[----:B--2---:R-:W-:Y:S05]  /*183b0*/  @!P0 BRA `(.L_x_5042) ;  /* 0xfffffffc00f08947 */ /* 0x004fea000383ffff */
[----:B------:R-:W-:Y:S05]  /*183c0*/  BRA `(.L_x_5093) ;  /* 0xffffffc800707947 */ /* 0x000fea000383ffff */
.L_x_5043:
        /* <DEDUP_REMOVED lines=8> */
.L_x_5095:
[----:B------:R-:W-:Y:S05]  /*18450*/  BSYNC B0 ;  /* 0x0000000000007941 */ /* 0x000fea0003800000 */
.L_x_5094:
[----:B------:R-:W-:Y:S01]  /*18460*/  IMAD.MOV.U32 R13, RZ, RZ, R8 ;  /* 0x000000ffff0d7224 */ /* 0x000fe200078e0008 */
[----:B------:R-:W0:Y:S01]  /*18470*/  LDC R21, c[0x0][0x2f4] ;  /* 0x0000bd00ff157b82 */ /* 0x000e220000000800 */
[----:B------:R-:W-:Y:S01]  /*18480*/  IMAD.MOV.U32 R12, RZ, RZ, RZ ;  /* 0x000000ffff0c7224 */ /* 0x000fe200078e00ff */
[----:B------:R-:W-:Y:S01]  /*18490*/  LOP3.LUT R16, R16, 0xffffffdf, RZ, 0xc0, !PT ;  /* 0xffffffdf10107812 */ /* 0x000fe200078ec0ff */
        /* <DEDUP_REMOVED lines=8> */
.L_x_5096:
[-C--:B------:R-:W-:Y:S01]  /*18520*/  ISETP.GE.AND P4, PT, R30, R21.reuse, PT ;  /* 0x000000151e00720c */ /* 0x080fe20003f86270 */
[----:B------:R-:W-:Y:S01]  /*18530*/  IMAD.MOV.U32 R13, RZ, RZ, R9 ;  /* 0x000000ffff0d7224 */ /* 0x000fe200078e0009 */
[-C--:B------:R-:W-:Y:S01]  /*18540*/  ISETP.GE.AND P3, PT, R25, R21.reuse, PT ;  /* 0x000000151900720c */ /* 0x080fe20003f66270 */
[----:B------:R-:W-:Y:S01]  /*18550*/  IMAD.MOV.U32 R12, RZ, RZ, 0x1 ;  /* 0x00000001ff0c7424 */ /* 0x000fe200078e00ff */
[----:B------:R-:W-:Y:S02]  /*18560*/  ISETP.GE.AND P2, PT, R24, R21, PT ;  /* 0x000000151800720c */ /* 0x000fe40003f46270 */
[----:B------:R-:W-:-:S13]  /*18570*/  IADD3 R2, P0, R30, R14, RZ ;  /* 0x0000000e1e027210 */ /* 0x000fda0007f1e0ff */
[----:B------:R-:W-:Y:S05]  /*18580*/  WARPSYNC.COLLECTIVE R15, `(.L_x_5097) ;  /* 0x000000000f087348 */ /* 0x000fea0003c00000 */
[----:B------:R0:W1:Y:S02]  /*18590*/  SHFL.IDX P6, R14, R13, R12, R11 ;  /* 0x0000000c0d0e7389 */ /* 0x00006400000c000b */
[----:B01----:R-:W-:Y:S01]  /*185a0*/  ENDCOLLECTIVE ;  /* 0x000000000000791b */ /* 0x003fe20003800000 */
.L_x_5097:
        /* <DEDUP_REMOVED lines=15> */
.L_x_5098:
[----:B------:R-:W-:Y:S02]  /*186a0*/  IMAD.MOV.U32 R13, RZ, RZ, R9 ;  /* 0x000000ffff0d7224 */ /* 0x000fe400078e0009 */
[----:B------:R-:W-:Y:S01]  /*186b0*/  IMAD.MOV.U32 R12, RZ, RZ, 0x2 ;  /* 0x00000002ff0c7424 */ /* 0x000fe200078e00ff */
[----:B------:R-:W-:-:S13]  /*186c0*/  IADD3 R2, P0, R30, R14, RZ ;  /* 0x0000000e1e027210 */ /* 0x000fda0007f1e0ff */
[----:B------:R-:W-:Y:S05]  /*186d0*/  WARPSYNC.COLLECTIVE R15, `(.L_x_5099) ;  /* 0x000000000f087348 */ /* 0x000fea0003c00000 */
[----:B------:R0:W1:Y:S02]  /*186e0*/  SHFL.IDX P6, R14, R13, R12, R11 ;  /* 0x0000000c0d0e7389 */ /* 0x00006400000c000b */
[----:B01----:R-:W-:Y:S01]  /*186f0*/  ENDCOLLECTIVE ;  /* 0x000000000000791b */ /* 0x003fe20003800000 */
.L_x_5099:
        /* <DEDUP_REMOVED lines=15> */
.L_x_5100:
[----:B------:R-:W-:Y:S02]  /*187f0*/  IMAD.MOV.U32 R13, RZ, RZ, R9 ;  /* 0x000000ffff0d7224 */ /* 0x000fe400078e0009 */
[----:B------:R-:W-:Y:S01]  /*18800*/  IMAD.MOV.U32 R12, RZ, RZ, 0x3 ;  /* 0x00000003ff0c7424 */ /* 0x000fe200078e00ff */
[----:B------:R-:W-:-:S13]  /*18810*/  IADD3 R2, P0, R30, R14, RZ ;  /* 0x0000000e1e027210 */ /* 0x000fda0007f1e0ff */
[----:B------:R-:W-:Y:S05]  /*18820*/  WARPSYNC.COLLECTIVE R15, `(.L_x_5101) ;  /* 0x000000000f087348 */ /* 0x000fea0003c00000 */
[----:B------:R0:W1:Y:S02]  /*18830*/  SHFL.IDX P6, R14, R13, R12, R11 ;  /* 0x0000000c0d0e7389 */ /* 0x00006400000c000b */
[----:B01----:R-:W-:Y:S01]  /*18840*/  ENDCOLLECTIVE ;  /* 0x000000000000791b */ /* 0x003fe20003800000 */
.L_x_5101:
        /* <DEDUP_REMOVED lines=12> */
.L_x_5102:
[----:B------:R-:W-:Y:S01]  /*18910*/  @!PT LDS RZ, [RZ] ;  /* 0x00000000fffff984 */ /* 0x000fe20000000800 */
[----:B------:R-:W-:Y:S01]  /*18920*/  @!PT LDS RZ, [RZ] ;  /* 0x00000000fffff984 */ /* 0x000fe20000000800 */
[----:B------:R-:W-:Y:S01]  /*18930*/  @!PT LDS RZ, [RZ] ;  /* 0x00000000fffff984 */ /* 0x000fe20000000800 */
[----:B------:R0:W-:Y:S01]  /*18940*/  LDGSTS.E.BYPASS.LTC128B.128 [R17+0xf400], desc[UR46][R2.64+0x40], !P0 ;  /* 0x0f40004002117fae */ /* 0x0001e2000c101d6e */
[----:B------:R-:W-:-:S13]  /*18950*/  ISETP.LT.OR P0, PT, R6, 0x41, P2 ;  /* 0x000000410600780c */ /* 0x000fda0001701670 */
[----:B------:R0:W-:Y:S01]  /*18960*/  LDGSTS.E.BYPASS.LTC128B.128 [R17+0x11400], desc[UR46][R2.64+0x80], !P0 ;  /* 0x1140008002117fae */ /* 0x0001e2000c101d6e */
[C---:B------:R-:W-:Y:S02]  /*18970*/  ISETP.GE.AND P0, PT, R6.reuse, 0x21, PT ;  /* 0x000000210600780c */ /* 0x040fe40003f06270 */
[----:B------:R-:W-:-:S13]  /*18980*/  ISETP.GE.AND P6, PT, R6, 0x61, PT ;  /* 0x000000610600780c */ /* 0x000fda0003fc6270 */
[----:B------:R-:W-:Y:S01]  /*18990*/  @P6 LOP3.LUT R16, R16, 0x20, RZ, 0xfc, !PT ;  /* 0x0000002010106812 */ /* 0x000fe200078efcff */
[----:B0-----:R-:W-:Y:S06]  /*189a0*/  BRA `(.L_x_5103) ;  /* 0xffffffc800247947 */ /* 0x001fec000383ffff */
.L_x_5046:
[----:B0-----:R0:W2:Y:S02]  /*189b0*/  SYNCS.PHASECHK.TRANS64.TRYWAIT P2, [R34+URZ+0x2a840], R20 ;  /* 0x02a84014220075a7 */ /* 0x0010a4000804017f */
[----:B--2---:R-:W-:Y:S05]  /*189c0*/  @!P2 NANOSLEEP.SYNCS 0x989680 ;  /* 0x009896800000a95d */ /* 0x004fea0003900000 */
[----:B------:R-:W2:Y:S02]  /*189d0*/  @!P2 SYNCS.PHASECHK.TRANS64 P2, [R34+URZ+0x2a840], R20 ;  /* 0x02a840142200a5a7 */ /* 0x000ea4000804007f */
[----:B--2---:R-:W-:Y:S05]  /*189e0*/  @!P2 BRA `(.L_x_5046) ;  /* 0xfffffffc00f0a947 */ /* 0x004fea000383ffff */
[----:B------:R-:W-:Y:S05]  /*189f0*/  BRA `(.L_x_5104) ;  /* 0xffffffc8006c7947 */ /* 0x000fea000383ffff */
.L_x_5047:
        /* <DEDUP_REMOVED lines=8> */
.L_x_5106:
[----:B------:R-:W-:Y:S05]  /*18a80*/  BSYNC B0 ;  /* 0x0000000000007941 */ /* 0x000fea0003800000 */
.L_x_5105:
        /* <DEDUP_REMOVED lines=8> */
.L_x_5107:
        /* <DEDUP_REMOVED lines=13> */
.L_x_5108:
[----:B------:R-:W-:Y:S01]  /*18be0*/  @!PT LDS RZ, [RZ] ;  /* 0x00000000fffff984 */ /* 0x000fe20000000800 */
[----:B------:R-:W-:Y:S01]  /*18bf0*/  @!PT LDS RZ, [RZ] ;  /* 0x00000000fffff984 */ /* 0x000fe20000000800 */
[----:B------:R-:W-:Y:S01]  /*18c00*/  @!PT LDS RZ, [RZ] ;  /* 0x00000000fffff984 */ /* 0x000fe20000000800 */
[----:B------:R0:W-:Y:S04]  /*18c10*/  @P5 LDGSTS.E.BYPASS.LTC128B.128 [R17+0x20400], desc[UR46][R2.64+0x40], !P4 ;  /* 0x2040004002115fae */ /* 0x0001e8000e101d6e */
[----:B------:R0:W-:Y:S01]  /*18c20*/  @P5 LDGSTS.E.BYPASS.LTC128B.128 [R17+0x22400], desc[UR46][R2.64+0x80], !P3 ;  /* 0x2240008002115fae */ /* 0x0001e2000d901d6e */
[----:B------:R-:W-:Y:S01]  /*18c30*/  ISETP.GE.AND P5, PT, R30, R6, PT ;  /* 0x000000061e00720c */ /* 0x000fe20003fa6270 */
[----:B------:R-:W-:Y:S02]  /*18c40*/  IMAD.MOV.U32 R13, RZ, RZ, R0 ;  /* 0x000000ffff0d7224 */ /* 0x000fe400078e0000 */
[----:B------:R-:W-:-:S10]  /*18c50*/  IMAD.MOV.U32 R5, RZ, RZ, R14 ;  /* 0x000000ffff057224 */ /* 0x000fd400078e000e */
[----:B0-----:R-:W-:Y:S05]  /*18c60*/  WARPSYNC.COLLECTIVE R15, `(.L_x_5109) ;  /* 0x000000000f087348 */ /* 0x001fea0003c00000 */
[----:B------:R1:W2:Y:S02]  /*18c70*/  SHFL.IDX P6, R14, R13, R12, R11 ;  /* 0x0000000c0d0e7389 */ /* 0x0002a400000c000b */
[----:B012---:R-:W-:Y:S01]  /*18c80*/  ENDCOLLECTIVE ;  /* 0x000000000000791b */ /* 0x007fe20003800000 */
.L_x_5109:
[----:B------:R-:W-:Y:S02]  /*18c90*/  IMAD.MOV.U32 R13, RZ, RZ, R4 ;  /* 0x000000ffff0d7224 */ /* 0x000fe400078e0004 */
[----:B------:R-:W-:Y:S01]  /*18ca0*/  IMAD.MOV.U32 R12, RZ, RZ, 0x2 ;  /* 0x00000002ff0c7424 */ /* 0x000fe200078e00ff */
[----:B------:R-:W-:-:S05]  /*18cb0*/  @P0 IADD3 R14, P2, R30, R14, RZ ;  /* 0x0000000e1e0e0210 */ /* 0x000fca0007f5e0ff */
[----:B------:R-:W-:-:S08]  /*18cc0*/  @P0 IMAD.MOV.U32 R2, RZ, RZ, R14 ;  /* 0x000000ffff020224 */ /* 0x000fd000078e000e */
[----:B------:R-:W-:Y:S05]  /*18cd0*/  WARPSYNC.COLLECTIVE R15, `(.L_x_5110) ;  /* 0x000000000f087348 */ /* 0x000fea0003c00000 */
[----:B------:R0:W1:Y:S02]  /*18ce0*/  SHFL.IDX P6, R14, R13, R12, R11 ;  /* 0x0000000c0d0e7389 */ /* 0x00006400000c000b */
[----:B01----:R-:W-:Y:S01]  /*18cf0*/  ENDCOLLECTIVE ;  /* 0x000000000000791b */ /* 0x003fe20003800000 */
.L_x_5110:
        /* <DEDUP_REMOVED lines=13> */
.L_x_5111:
[----:B------:R-:W-:Y:S02]  /*18dd0*/  IMAD.MOV.U32 R13, RZ, RZ, R4 ;  /* 0x000000ffff0d7224 */ /* 0x000fe400078e0004 */
[----:B------:R-:W-:Y:S01]  /*18de0*/  IMAD.MOV.U32 R12, RZ, RZ, 0x3 ;  /* 0x00000003ff0c7424 */ /* 0x000fe200078e00ff */
[----:B------:R-:W-:-:S05]  /*18df0*/  @P1 IADD3 R14, P0, R30, R14, RZ ;  /* 0x0000000e1e0e1210 */ /* 0x000fca0007f1e0ff */
[----:B------:R-:W-:-:S08]  /*18e00*/  @P1 IMAD.MOV.U32 R2, RZ, RZ, R14 ;  /* 0x000000ffff021224 */ /* 0x000fd000078e000e */
[----:B------:R-:W-:Y:S05]  /*18e10*/  WARPSYNC.COLLECTIVE R15, `(.L_x_5112) ;  /* 0x000000000f087348 */ /* 0x000fea0003c00000 */
[----:B------:R0:W1:Y:S02]  /*18e20*/  SHFL.IDX P6, R14, R13, R12, R11 ;  /* 0x0000000c0d0e7389 */ /* 0x00006400000c000b */
[----:B01----:R-:W-:Y:S01]  /*18e30*/  ENDCOLLECTIVE ;  /* 0x000000000000791b */ /* 0x003fe20003800000 */
.L_x_5112:
        /* <DEDUP_REMOVED lines=13> */
.L_x_5113:
[----:B------:R-:W-:Y:S05]  /*18f10*/  BRA `(.L_x_5114) ;  /* 0xffffffc400fc7947 */ /* 0x000fea000383ffff */
.L_x_5050:
[----:B------:R-:W-:Y:S02]  /*18f20*/  IMAD.MOV.U32 R13, RZ, RZ, R4 ;  /* 0x000000ffff0d7224 */ /* 0x000fe400078e0004 */
[----:B------:R-:W-:Y:S02]  /*18f30*/  IMAD.MOV.U32 R12, RZ, RZ, RZ ;  /* 0x000000ffff0c7224 */ /* 0x000fe400078e00ff */
[----:B------:R-:W-:Y:S02]  /*18f40*/  IMAD.MOV.U32 R11, RZ, RZ, 0x1c1f ;  /* 0x00001c1fff0b7424 */ /* 0x000fe400078e00ff */
[----:B------:R-:W-:Y:S02]  /*18f50*/  IMAD.MOV.U32 R15, RZ, RZ, -0x1 ;  /* 0xffffffffff0f7424 */ /* 0x000fe400078e00ff */
[----:B------:R-:W-:-:S07]  /*18f60*/  VIADD R6, R27, UR40 ;  /* 0x000000281b067c36 */ /* 0x000fce0008000000 */
[----:B01----:R-:W-:Y:S05]  /*18f70*/  WARPSYNC.COLLECTIVE R15, `(.L_x_5115) ;  /* 0x000000000f087348 */ /* 0x003fea0003c00000 */
[----:B------:R2:W3:Y:S02]  /*18f80*/  SHFL.IDX P6, R14, R13, R12, R11 ;  /* 0x0000000c0d0e7389 */ /* 0x0004e400000c000b */
[----:B0123--:R-:W-:Y:S01]  /*18f90*/  ENDCOLLECTIVE ;  /* 0x000000000000791b */ /* 0x00ffe20003800000 */
.L_x_5115:
[----:B------:R-:W-:Y:S02]  /*18fa0*/  VIADD R8, R6, 0x20 ;  /* 0x0000002006087836 */ /* 0x000fe40000000000 */
[----:B------:R-:W-:Y:S02]  /*18fb0*/  IMAD.MOV.U32 R13, RZ, RZ, R0 ;  /* 0x000000ffff0d7224 */ /* 0x000fe400078e0000 */
[----:B------:R-:W-:-:S07]  /*18fc0*/  IMAD.MOV.U32 R2, RZ, RZ, R14 ;  /* 0x000000ffff027224 */ /* 0x000fce00078e000e */
[----:B------:R-:W-:Y:S05]  /*18fd0*/  WARPSYNC.COLLECTIVE R15, `(.L_x_5116) ;  /* 0x000000000f087348 */ /* 0x000fea0003c00000 */
[----:B------:R0:W1:Y:S02]  /*18fe0*/  SHFL.IDX P6, R14, R13, R12, R11 ;  /* 0x0000000c0d0e7389 */ /* 0x00006400000c000b */
[----:B01----:R-:W-:Y:S01]  /*18ff0*/  ENDCOLLECTIVE ;  /* 0x000000000000791b */ /* 0x003fe20003800000 */
.L_x_5116:
        /* <DEDUP_REMOVED lines=11> */
.L_x_5117:
[----:B------:R-:W-:Y:S01]  /*190b0*/  @!PT LDS RZ, [RZ] ;  /* 0x00000000fffff984 */ /* 0x000fe20000000800 */
[----:B------:R-:W-:Y:S01]  /*190c0*/  @!PT LDS RZ, [RZ] ;  /* 0x00000000fffff984 */ /* 0x000fe20000000800 */
[----:B------:R-:W-:Y:S01]  /*190d0*/  @!PT LDS RZ, [RZ] ;  /* 0x00000000fffff984 */ /* 0x000fe20000000800 */
[----:B------:R0:W-:Y:S04]  /*190e0*/  @!P1 LDGSTS.E.BYPASS.LTC128B.128 [R17+0x18400], desc[UR46][R2.64], !P3 ;  /* 0x1840000002119fae */ /* 0x0001e8000d901d6e */
[----:B------:R0:W-:Y:S04]  /*190f0*/  @!P1 LDGSTS.E.BYPASS.LTC128B.128 [R17+0x1a400], desc[UR46][R2.64+0x40], !P2 ;  /* 0x1a40004002119fae */ /* 0x0001e8000d101d6e */
[----:B------:R0:W-:Y:S01]  /*19100*/  @!P1 LDGSTS.E.BYPASS.LTC128B.128 [R17+0x1c400], desc[UR46][R2.64+0x80], !P0 ;  /* 0x1c40008002119fae */ /* 0x0001e2000c101d6e */
[----:B------:R-:W-:Y:S01]  /*19110*/  ISETP.GE.AND P1, PT, R8, R5, PT ;  /* 0x000000050800720c */ /* 0x000fe20003f26270 */
[----:B------:R-:W-:-:S02]  /*19120*/  IMAD.MOV.U32 R13, RZ, RZ, R0 ;  /* 0x000000ffff0d7224 */ /* 0x000fc400078e0000 */
[----:B------:R-:W-:Y:S02]  /*19130*/  VIADD R8, R6, 0x40 ;  /* 0x0000004006087836 */ /* 0x000fe40000000000 */
[----:B------:R-:W-:-:S08]  /*19140*/  IMAD.MOV.U32 R7, RZ, RZ, R14 ;  /* 0x000000ffff077224 */ /* 0x000fd000078e000e */
[----:B0-----:R-:W-:Y:S05]  /*19150*/  WARPSYNC.COLLECTIVE R15, `(.L_x_5118) ;  /* 0x000000000f087348 */ /* 0x001fea0003c00000 */
[----:B------:R1:W2:Y:S02]  /*19160*/  SHFL.IDX P6, R14, R13, R12, R11 ;  /* 0x0000000c0d0e7389 */ /* 0x0002a400000c000b */
[----:B012---:R-:W-:Y:S01]  /*19170*/  ENDCOLLECTIVE ;  /* 0x000000000000791b */ /* 0x007fe20003800000 */
.L_x_5118:
[----:B------:R-:W-:Y:S02]  /*19180*/  IMAD.MOV.U32 R13, RZ, RZ, R4 ;  /* 0x000000ffff0d7224 */ /* 0x000fe400078e0004 */
[----:B------:R-:W-:Y:S01]  /*19190*/  IMAD.MOV.U32 R12, RZ, RZ, 0x2 ;  /* 0x00000002ff0c7424 */ /* 0x000fe200078e00ff */
[----:B------:R-:W-:-:S05]  /*191a0*/  @!P1 IADD3 R14, P4, R30, R14, RZ ;  /* 0x0000000e1e0e9210 */ /* 0x000fca0007f9e0ff */
[----:B------:R-:W-:-:S08]  /*191b0*/  @!P1 IMAD.MOV.U32 R2, RZ, RZ, R14 ;  /* 0x000000ffff029224 */ /* 0x000fd000078e000e */
[----:B------:R-:W-:Y:S05]  /*191c0*/  WARPSYNC.COLLECTIVE R15, `(.L_x_5119) ;  /* 0x000000000f087348 */ /* 0x000fea0003c00000 */
[----:B------:R0:W1:Y:S02]  /*191d0*/  SHFL.IDX P6, R14, R13, R12, R11 ;  /* 0x0000000c0d0e7389 */ /* 0x00006400000c000b */
[----:B01----:R-:W-:Y:S01]  /*191e0*/  ENDCOLLECTIVE ;  /* 0x000000000000791b */ /* 0x003fe20003800000 */
.L_x_5119:
        /* <DEDUP_REMOVED lines=9> */
[----:B------:R-:W-:Y:S01]  /*19280*/  ISETP.GE.AND P1, PT, R8, R5, PT ;  /* 0x000000050800720c */ /* 0x000fe20003f26270 */
[----:B------:R-:W-:-:S12]  /*19290*/  IMAD.MOV.U32 R7, RZ, RZ, R14 ;  /* 0x000000ffff077224 */ /* 0x000fd800078e000e */
[----:B0-----:R-:W-:Y:S05]  /*192a0*/  WARPSYNC.COLLECTIVE R15, `(.L_x_5120) ;  /* 0x000000000f087348 */ /* 0x001fea0003c00000 */
[----:B------:R1:W2:Y:S02]  /*192b0*/  SHFL.IDX P6, R14, R13, R12, R11 ;  /* 0x0000000c0d0e7389 */ /* 0x0002a400000c000b */
[----:B012---:R-:W-:Y:S01]  /*192c0*/  ENDCOLLECTIVE ;  /* 0x000000000000791b */ /* 0x007fe20003800000 */
.L_x_5120:
[----:B------:R-:W-:Y:S02]  /*192d0*/  IMAD.MOV.U32 R13, RZ, RZ, R4 ;  /* 0x000000ffff0d7224 */ /* 0x000fe400078e0004 */
[----:B------:R-:W-:Y:S01]  /*192e0*/  IMAD.MOV.U32 R12, RZ, RZ, 0x3 ;  /* 0x00000003ff0c7424 */ /* 0x000fe200078e00ff */
[----:B------:R-:W-:-:S05]  /*192f0*/  @!P1 IADD3 R14, P4, R30, R14, RZ ;  /* 0x0000000e1e0e9210 */ /* 0x000fca0007f9e0ff */
[----:B------:R-:W-:-:S08]  /*19300*/  @!P1 IMAD.MOV.U32 R2, RZ, RZ, R14 ;  /* 0x000000ffff029224 */ /* 0x000fd000078e000e */
[----:B------:R-:W-:Y:S05]  /*19310*/  WARPSYNC.COLLECTIVE R15, `(.L_x_5121) ;  /* 0x000000000f087348 */ /* 0x000fea0003c00000 */
[----:B------:R0:W1:Y:S02]  /*19320*/  SHFL.IDX P6, R14, R13, R12, R11 ;  /* 0x0000000c0d0e7389 */ /* 0x00006400000c000b */
[----:B01----:R-:W-:Y:S01]  /*19330*/  ENDCOLLECTIVE ;  /* 0x000000000000791b */ /* 0x003fe20003800000 */
.L_x_5121:
        /* <DEDUP_REMOVED lines=13> */
.L_x_5122:
[----:B------:R-:W-:Y:S05]  /*19410*/  BRA `(.L_x_5123) ;  /* 0xffffffc800ac7947 */ /* 0x000fea000383ffff */
.L_x_5053:
[----:B--2---:R2:W0:Y:S02]  /*19420*/  SYNCS.PHASECHK.TRANS64.TRYWAIT P1, [R34+URZ+0x2a820], R3 ;  /* 0x02a82003220075a7 */ /* 0x004424000802017f */
[----:B0-----:R-:W-:Y:S05]  /*19430*/  @!P1 NANOSLEEP.SYNCS 0x989680 ;  /* 0x009896800000995d */ /* 0x001fea0003900000 */
[----:B------:R-:W0:Y:S02]  /*19440*/  @!P1 SYNCS.PHASECHK.TRANS64 P1, [R34+URZ+0x2a820], R3 ;  /* 0x02a82003220095a7 */ /* 0x000e24000802007f */
[----:B0-----:R-:W-:Y:S05]  /*19450*/  @!P1 BRA `(.L_x_5053) ;  /* 0xfffffffc00f09947 */ /* 0x001fea000383ffff */
[----:B------:R-:W-:Y:S05]  /*19460*/  BRA `(.L_x_5124) ;  /* 0xffffffc800f87947 */ /* 0x000fea000383ffff */
.L_x_5056:
[----:B0-----:R0:W1:Y:S02]  /*19470*/  SYNCS.PHASECHK.TRANS64.TRYWAIT P1, [R6+URZ+0x2a880], R19 ;  /* 0x02a88013060075a7 */ /* 0x001064000802017f */
[----:B-1----:R-:W-:Y:S05]  /*19480*/  @!P1 NANOSLEEP.SYNCS 0x989680 ;  /* 0x009896800000995d */ /* 0x002fea0003900000 */
[----:B------:R-:W1:Y:S02]  /*19490*/  @!P1 SYNCS.PHASECHK.TRANS64 P1, [R6+URZ+0x2a880], R19 ;  /* 0x02a88013060095a7 */ /* 0x000e64000802007f */
[----:B-1----:R-:W-:Y:S05]  /*194a0*/  @!P1 BRA `(.L_x_5056) ;  /* 0xfffffffc00f09947 */ /* 0x002fea000383ffff */
[----:B------:R-:W-:Y:S05]  /*194b0*/  BRA `(.L_x_5125) ;  /* 0xffffffcc00b87947 */ /* 0x000fea000383ffff */
.L_x_5057:
        /* <DEDUP_REMOVED lines=8> */
.L_x_5127:
[----:B------:R-:W-:Y:S05]  /*19540*/  BSYNC B0 ;  /* 0x0000000000007941 */ /* 0x000fea0003800000 */
.L_x_5126:
        /* <DEDUP_REMOVED lines=9> */
.L_x_5128:
[----:B------:R-:W-:Y:S02]  /*195e0*/  IMAD.MOV.U32 R13, RZ, RZ, R27 ;  /* 0x000000ffff0d7224 */ /* 0x000fe400078e001b */
[----:B------:R-:W-:Y:S01]  /*195f0*/  IMAD.MOV.U32 R12, RZ, RZ, 0x1 ;  /* 0x00000001ff0c7424 */ /* 0x000fe200078e00ff */
[----:B------:R-:W-:-:S13]  /*19600*/  IADD3 R2, P1, R30, R14, RZ ;  /* 0x0000000e1e027210 */ /* 0x000fda0007f3e0ff */
[----:B------:R-:W-:Y:S05]  /*19610*/  WARPSYNC.COLLECTIVE R15, `(.L_x_5129) ;  /* 0x000000000f087348 */ /* 0x000fea0003c00000 */
[----:B------:R0:W1:Y:S02]  /*19620*/  SHFL.IDX P6, R14, R13, R12, R11 ;  /* 0x0000000c0d0e7389 */ /* 0x00006400000c000b */
[----:B01----:R-:W-:Y:S01]  /*19630*/  ENDCOLLECTIVE ;  /* 0x000000000000791b */ /* 0x003fe20003800000 */
.L_x_5129:
        /* <DEDUP_REMOVED lines=12> */
.L_x_5130:
[----:B------:R-:W-:Y:S02]  /*19700*/  IMAD.MOV.U32 R13, RZ, RZ, R27 ;  /* 0x000000ffff0d7224 */ /* 0x000fe400078e001b */
[----:B------:R-:W-:Y:S02]  /*19710*/  IMAD.MOV.U32 R12, RZ, RZ, 0x2 ;  /* 0x00000002ff0c7424 */ /* 0x000fe400078e00ff */
[----:B------:R-:W-:-:S07]  /*19720*/  IMAD.MOV.U32 R2, RZ, RZ, R14 ;  /* 0x000000ffff027224 */ /* 0x000fce00078e000e */
[----:B------:R-:W-:Y:S05]  /*19730*/  WARPSYNC.COLLECTIVE R15, `(.L_x_5131) ;  /* 0x000000000f087348 */ /* 0x000fea0003c00000 */
[----:B------:R0:W1:Y:S02]  /*19740*/  SHFL.IDX P6, R14, R13, R12, R11 ;  /* 0x0000000c0d0e7389 */ /* 0x00006400000c000b */
[----:B01----:R-:W-:Y:S01]  /*19750*/  ENDCOLLECTIVE ;  /* 0x000000000000791b */ /* 0x003fe20003800000 */
.L_x_5131:
        /* <DEDUP_REMOVED lines=13> */
.L_x_5132:
[----:B------:R-:W-:Y:S02]  /*19830*/  IMAD.MOV.U32 R13, RZ, RZ, R27 ;  /* 0x000000ffff0d7224 */ /* 0x000fe400078e001b */
[----:B------:R-:W-:Y:S02]  /*19840*/  IMAD.MOV.U32 R12, RZ, RZ, 0x3 ;  /* 0x00000003ff0c7424 */ /* 0x000fe400078e00ff */
[----:B------:R-:W-:-:S07]  /*19850*/  IMAD.MOV.U32 R2, RZ, RZ, R14 ;  /* 0x000000ffff027224 */ /* 0x000fce00078e000e */
[----:B------:R-:W-:Y:S05]  /*19860*/  WARPSYNC.COLLECTIVE R15, `(.L_x_5133) ;  /* 0x000000000f087348 */ /* 0x000fea0003c00000 */
[----:B------:R0:W1:Y:S02]  /*19870*/  SHFL.IDX P6, R14, R13, R12, R11 ;  /* 0x0000000c0d0e7389 */ /* 0x00006400000c000b */
[----:B01----:R-:W-:Y:S01]  /*19880*/  ENDCOLLECTIVE ;  /* 0x000000000000791b */ /* 0x003fe20003800000 */
.L_x_5133:
        /* <DEDUP_REMOVED lines=13> */
.L_x_5134:
[----:B------:R-:W-:Y:S05]  /*19960*/  BRA `(.L_x_5135) ;  /* 0xffffffcc00647947 */ /* 0x000fea000383ffff */
.L_x_5060:
[----:B--2---:R2:W3:Y:S02]  /*19970*/  SYNCS.PHASECHK.TRANS64.TRYWAIT P1, [R6+URZ+0x2a840], R19 ;  /* 0x02a84013060075a7 */ /* 0x0044e4000802017f */
[----:B---3--:R-:W-:Y:S05]  /*19980*/  @!P1 NANOSLEEP.SYNCS 0x989680 ;  /* 0x009896800000995d */ /* 0x008fea0003900000 */
[----:B------:R-:W3:Y:S02]  /*19990*/  @!P1 SYNCS.PHASECHK.TRANS64 P1, [R6+URZ+0x2a840], R19 ;  /* 0x02a84013060095a7 */ /* 0x000ee4000802007f */
[----:B---3--:R-:W-:Y:S05]  /*199a0*/  @!P1 BRA `(.L_x_5060) ;  /* 0xfffffffc00f09947 */ /* 0x008fea000383ffff */
[----:B------:R-:W-:Y:S05]  /*199b0*/  BRA `(.L_x_5136) ;  /* 0xffffffcc00a47947 */ /* 0x000fea000383ffff */
.L_x_5061:
        /* <DEDUP_REMOVED lines=8> */
.L_x_5138:
[----:B------:R-:W-:Y:S05]  /*19a40*/  BSYNC B0 ;  /* 0x0000000000007941 */ /* 0x000fea0003800000 */
.L_x_5137:
        /* <DEDUP_REMOVED lines=9> */
.L_x_5139:
[----:B------:R-:W-:Y:S02]  /*19ae0*/  VIADD R10, R10, UR48 ;  /* 0x000000300a0a7c36 */ /* 0x000fe40008000000 */
[----:B------:R-:W-:Y:S02]  /*19af0*/  IMAD.MOV.U32 R13, RZ, RZ, R19 ;  /* 0x000000ffff0d7224 */ /* 0x000fe400078e0013 */
[----:B------:R-:W-:Y:S01]  /*19b00*/  IMAD.MOV.U32 R12, RZ, RZ, 0x1 ;  /* 0x00000001ff0c7424 */ /* 0x000fe200078e00ff */
[----:B------:R-:W-:-:S13]  /*19b10*/  IADD3 R2, P1, R30, R14, RZ ;  /* 0x0000000e1e027210 */ /* 0x000fda0007f3e0ff */
[----:B------:R-:W-:Y:S05]  /*19b20*/  WARPSYNC.COLLECTIVE R15, `(.L_x_5140) ;  /* 0x000000000f087348 */ /* 0x000fea0003c00000 */
[----:B------:R0:W1:Y:S02]  /*19b30*/  SHFL.IDX P6, R14, R13, R12, R11 ;  /* 0x0000000c0d0e7389 */ /* 0x00006400000c000b */
[----:B01----:R-:W-:Y:S01]  /*19b40*/  ENDCOLLECTIVE ;  /* 0x000000000000791b */ /* 0x003fe20003800000 */
.L_x_5140:
        /* <DEDUP_REMOVED lines=12> */
.L_x_5141:
[----:B------:R-:W-:Y:S02]  /*19c10*/  IMAD.MOV.U32 R13, RZ, RZ, R19 ;  /* 0x000000ffff0d7224 */ /* 0x000fe400078e0013 */
[----:B------:R-:W-:Y:S01]  /*19c20*/  IMAD.MOV.U32 R12, RZ, RZ, 0x2 ;  /* 0x00000002ff0c7424 */ /* 0x000fe200078e00ff */
[----:B------:R-:W-:-:S13]  /*19c30*/  IADD3 R2, P1, R30, R14, RZ ;  /* 0x0000000e1e027210 */ /* 0x000fda0007f3e0ff */
[----:B------:R-:W-:Y:S05]  /*19c40*/  WARPSYNC.COLLECTIVE R15, `(.L_x_5142) ;  /* 0x000000000f087348 */ /* 0x000fea0003c00000 */
[----:B------:R0:W1:Y:S02]  /*19c50*/  SHFL.IDX P6, R14, R13, R12, R11 ;  /* 0x0000000c0d0e7389 */ /* 0x00006400000c000b */
[----:B01----:R-:W-:Y:S01]  /*19c60*/  ENDCOLLECTIVE ;  /* 0x000000000000791b */ /* 0x003fe20003800000 */
.L_x_5142:
        /* <DEDUP_REMOVED lines=12> */
.L_x_5143:
[----:B------:R-:W-:Y:S02]  /*19d30*/  IMAD.MOV.U32 R13, RZ, RZ, R19 ;  /* 0x000000ffff0d7224 */ /* 0x000fe400078e0013 */
[----:B------:R-:W-:Y:S02]  /*19d40*/  IMAD.MOV.U32 R12, RZ, RZ, 0x3 ;  /* 0x00000003ff0c7424 */ /* 0x000fe400078e00ff */
[----:B------:R-:W-:-:S07]  /*19d50*/  IMAD.MOV.U32 R25, RZ, RZ, R14 ;  /* 0x000000ffff197224 */ /* 0x000fce00078e000e */
[----:B------:R-:W-:Y:S05]  /*19d60*/  WARPSYNC.COLLECTIVE R15, `(.L_x_5144) ;  /* 0x000000000f087348 */ /* 0x000fea0003c00000 */
[----:B------:R0:W1:Y:S02]  /*19d70*/  SHFL.IDX P6, R14, R13, R12, R11 ;  /* 0x0000000c0d0e7389 */ /* 0x00006400000c000b */
[----:B01----:R-:W-:Y:S01]  /*19d80*/  ENDCOLLECTIVE ;  /* 0x000000000000791b */ /* 0x003fe20003800000 */
.L_x_5144:
        /* <DEDUP_REMOVED lines=13> */
.L_x_5145:
[----:B------:R-:W-:Y:S05]  /*19e60*/  BRA `(.L_x_5146) ;  /* 0xffffffcc00447947 */ /* 0x000fea000383ffff */
.L_x_5064:
[----:B0-----:R0:W2:Y:S02]  /*19e70*/  SYNCS.PHASECHK.TRANS64.TRYWAIT P2, [R2+URZ+0x2a870], R3 ;  /* 0x02a87003020075a7 */ /* 0x0010a4000804017f */
[----:B--2---:R-:W-:Y:S05]  /*19e80*/  @!P2 NANOSLEEP.SYNCS 0x989680 ;  /* 0x009896800000a95d */ /* 0x004fea0003900000 */
[----:B------:R-:W2:Y:S02]  /*19e90*/  @!P2 SYNCS.PHASECHK.TRANS64 P2, [R2+URZ+0x2a870], R3 ;  /* 0x02a870030200a5a7 */ /* 0x000ea4000804007f */
[----:B--2---:R-:W-:Y:S05]  /*19ea0*/  @!P2 BRA `(.L_x_5064) ;  /* 0xfffffffc00f0a947 */ /* 0x004fea000383ffff */
[----:B------:R-:W-:Y:S05]  /*19eb0*/  BRA `(.L_x_5147) ;  /* 0xffffffcc009c7947 */ /* 0x000fea000383ffff */
.L_x_5066:
[----:B0-----:R0:W2:Y:S02]  /*19ec0*/  SYNCS.PHASECHK.TRANS64.TRYWAIT P2, [R2+URZ+0x2a860], R5 ;  /* 0x02a86005020075a7 */ /* 0x0010a4000804017f */
[----:B--2---:R-:W-:Y:S05]  /*19ed0*/  @!P2 NANOSLEEP.SYNCS 0x989680 ;  /* 0x009896800000a95d */ /* 0x004fea0003900000 */
[----:B------:R-:W2:Y:S02]  /*19ee0*/  @!P2 SYNCS.PHASECHK.TRANS64 P2, [R2+URZ+0x2a860], R5 ;  /* 0x02a860050200a5a7 */ /* 0x000ea4000804007f */
[----:B--2---:R-:W-:Y:S05]  /*19ef0*/  @!P2 BRA `(.L_x_5066) ;  /* 0xfffffffc00f0a947 */ /* 0x004fea000383ffff */
[----:B------:R-:W-:Y:S05]  /*19f00*/  BRA `(.L_x_5148) ;  /* 0xffffffcc00a47947 */ /* 0x000fea000383ffff */
.L_x_5073:
[----:B0-----:R0:W1:Y:S02]  /*19f10*/  SYNCS.PHASECHK.TRANS64.TRYWAIT P0, [R12+URZ+0x2a870], R3 ;  /* 0x02a870030c0075a7 */ /* 0x001064000800017f */
[----:B-1----:R-:W-:Y:S05]  /*19f20*/  @!P0 NANOSLEEP.SYNCS 0x989680 ;  /* 0x009896800000895d */ /* 0x002fea0003900000 */
[----:B------:R-:W1:Y:S02]  /*19f30*/  @!P0 SYNCS.PHASECHK.TRANS64 P0, [R12+URZ+0x2a870], R3 ;  /* 0x02a870030c0085a7 */ /* 0x000e64000800007f */
[----:B-1----:R-:W-:Y:S05]  /*19f40*/  @!P0 BRA `(.L_x_5073) ;  /* 0xfffffffc00f08947 */ /* 0x002fea000383ffff */
[----:B------:R-:W-:Y:S05]  /*19f50*/  BRA `(.L_x_5149) ;  /* 0xffffffd400607947 */ /* 0x000fea000383ffff */
.L_x_5075:
[----:B0-----:R0:W1:Y:S02]  /*19f60*/  SYNCS.PHASECHK.TRANS64.TRYWAIT P0, [R12+URZ+0x2a860], R5 ;  /* 0x02a860050c0075a7 */ /* 0x001064000800017f */
[----:B-1----:R-:W-:Y:S05]  /*19f70*/  @!P0 NANOSLEEP.SYNCS 0x989680 ;  /* 0x009896800000895d */ /* 0x002fea0003900000 */
[----:B------:R-:W1:Y:S02]  /*19f80*/  @!P0 SYNCS.PHASECHK.TRANS64 P0, [R12+URZ+0x2a860], R5 ;  /* 0x02a860050c0085a7 */ /* 0x000e64000800007f */
[----:B-1----:R-:W-:Y:S05]  /*19f90*/  @!P0 BRA `(.L_x_5075) ;  /* 0xfffffffc00f08947 */ /* 0x002fea000383ffff */
[----:B------:R-:W-:Y:S05]  /*19fa0*/  BRA `(.L_x_5150) ;  /* 0xffffffd400707947 */ /* 0x000fea000383ffff */
.L_x_5078:
[----:B-1----:R1:W2:Y:S02]  /*19fb0*/  SYNCS.PHASECHK.TRANS64.TRYWAIT P0, [R7+URZ+0x2a820], R2 ;  /* 0x02a82002070075a7 */ /* 0x0022a4000800017f */
[----:B--2---:R-:W-:Y:S05]  /*19fc0*/  @!P0 NANOSLEEP.SYNCS 0x989680 ;  /* 0x009896800000895d */ /* 0x004fea0003900000 */
[----:B------:R-:W2:Y:S02]  /*19fd0*/  @!P0 SYNCS.PHASECHK.TRANS64 P0, [R7+URZ+0x2a820], R2 ;  /* 0x02a82002070085a7 */ /* 0x000ea4000800007f */
[----:B--2---:R-:W-:Y:S05]  /*19fe0*/  @!P0 BRA `(.L_x_5078) ;  /* 0xfffffffc00f08947 */ /* 0x004fea000383ffff */
[----:B------:R-:W-:Y:S05]  /*19ff0*/  BRA `(.L_x_5151) ;  /* 0xffffffdc00287947 */ /* 0x000fea000383ffff */
.L_x_5080:
[----:B-1----:R1:W2:Y:S02]  /*1a000*/  SYNCS.PHASECHK.TRANS64.TRYWAIT P1, [R5+URZ+0x2a840], R2 ;  /* 0x02a84002050075a7 */ /* 0x0022a4000802017f */
[----:B--2---:R-:W-:Y:S05]  /*1a010*/  @!P1 NANOSLEEP.SYNCS 0x989680 ;  /* 0x009896800000995d */ /* 0x004fea0003900000 */
[----:B------:R-:W2:Y:S02]  /*1a020*/  @!P1 SYNCS.PHASECHK.TRANS64 P1, [R5+URZ+0x2a840], R2 ;  /* 0x02a84002050095a7 */ /* 0x000ea4000802007f */
[----:B--2---:R-:W-:Y:S05]  /*1a030*/  @!P1 BRA `(.L_x_5080) ;  /* 0xfffffffc00f09947 */ /* 0x004fea000383ffff */
[----:B------:R-:W-:Y:S05]  /*1a040*/  BRA `(.L_x_5152) ;  /* 0xffffffdc00647947 */ /* 0x000fea000383ffff */
.L_x_5082:
[----:B--2---:R2:W3:Y:S02]  /*1a050*/  SYNCS.PHASECHK.TRANS64.TRYWAIT P1, [R7+URZ+0x2a840], R0 ;  /* 0x02a84000070075a7 */ /* 0x0044e4000802017f */
[----:B---3--:R-:W-:Y:S05]  /*1a060*/  @!P1 NANOSLEEP.SYNCS 0x989680 ;  /* 0x009896800000995d */ /* 0x008fea0003900000 */
[----:B------:R-:W3:Y:S02]  /*1a070*/  @!P1 SYNCS.PHASECHK.TRANS64 P1, [R7+URZ+0x2a840], R0 ;  /* 0x02a84000070095a7 */ /* 0x000ee4000802007f */
[----:B---3--:R-:W-:Y:S05]  /*1a080*/  @!P1 BRA `(.L_x_5082) ;  /* 0xfffffffc00f09947 */ /* 0x008fea000383ffff */
[----:B------:R-:W-:Y:S05]  /*1a090*/  BRA `(.L_x_5153) ;  /* 0xffffffdc00707947 */ /* 0x000fea000383ffff */
.L_x_5084:
[----:B---3--:R3:W4:Y:S02]  /*1a0a0*/  SYNCS.PHASECHK.TRANS64.TRYWAIT P1, [R5+URZ+0x2a860], R2 ;  /* 0x02a86002050075a7 */ /* 0x008724000802017f */
[----:B----4-:R-:W-:Y:S05]  /*1a0b0*/  @!P1 NANOSLEEP.SYNCS 0x989680 ;  /* 0x009896800000995d */ /* 0x010fea0003900000 */
[----:B------:R-:W4:Y:S02]  /*1a0c0*/  @!P1 SYNCS.PHASECHK.TRANS64 P1, [R5+URZ+0x2a860], R2 ;  /* 0x02a86002050095a7 */ /* 0x000f24000802007f */
[----:B----4-:R-:W-:Y:S05]  /*1a0d0*/  @!P1 BRA `(.L_x_5084) ;  /* 0xfffffffc00f09947 */ /* 0x010fea000383ffff */
[----:B------:R-:W-:Y:S05]  /*1a0e0*/  BRA `(.L_x_5154) ;  /* 0xffffffdc006c7947 */ /* 0x000fea000383ffff */
.L_x_5086:
[----:B----4-:R4:W0:Y:S02]  /*1a0f0*/  SYNCS.PHASECHK.TRANS64.TRYWAIT P1, [R7+URZ+0x2a860], R0 ;  /* 0x02a86000070075a7 */ /* 0x010824000802017f */
[----:B0-----:R-:W-:Y:S05]  /*1a100*/  @!P1 NANOSLEEP.SYNCS 0x989680 ;  /* 0x009896800000995d */ /* 0x001fea0003900000 */
[----:B------:R-:W0:Y:S02]  /*1a110*/  @!P1 SYNCS.PHASECHK.TRANS64 P1, [R7+URZ+0x2a860], R0 ;  /* 0x02a86000070095a7 */ /* 0x000e24000802007f */
[----:B0-----:R-:W-:Y:S05]  /*1a120*/  @!P1 BRA `(.L_x_5086) ;  /* 0xfffffffc00f09947 */ /* 0x001fea000383ffff */
[----:B------:R-:W-:Y:S05]  /*1a130*/  BRA `(.L_x_5155) ;  /* 0xffffffdc00687947 */ /* 0x000fea000383ffff */
.L_x_5088:
[----:B------:R0:W0:Y:S02]  /*1a140*/  SYNCS.PHASECHK.TRANS64.TRYWAIT P1, [R5+URZ+0x2a880], R2 ;  /* 0x02a88002050075a7 */ /* 0x000024000802017f */
[----:B0-----:R-:W-:Y:S05]  /*1a150*/  @!P1 NANOSLEEP.SYNCS 0x989680 ;  /* 0x009896800000995d */ /* 0x001fea0003900000 */
[----:B------:R-:W0:Y:S02]  /*1a160*/  @!P1 SYNCS.PHASECHK.TRANS64 P1, [R5+URZ+0x2a880], R2 ;  /* 0x02a88002050095a7 */ /* 0x000e24000802007f */
[----:B0-----:R-:W-:Y:S05]  /*1a170*/  @!P1 BRA `(.L_x_5088) ;  /* 0xfffffffc00f09947 */ /* 0x001fea000383ffff */
[----:B------:R-:W-:Y:S05]  /*1a180*/  BRA `(.L_x_5156) ;  /* 0xffffffdc00647947 */ /* 0x000fea000383ffff */
.L_x_5157:
        /* <DEDUP_REMOVED lines=15> */
.L_x_16278:


//--------------------- .text._ZN7cutlass13device_kernelIN5flash11enable_sm90INS1_16FlashAttnFwdSm90INS1_25CollectiveMainloopFwdSm90ILi2EN4cute5tupleIJNS5_1CILi1EEES8_S8_EEENS6_IJNS7_ILi128EEESA_NS7_ILi192EEEEEELi192ENS_12float_e4m3_tEfNS_4arch4Sm90ELb0ELb1ELb1ELb1ELb1ELb0ELb0ELb1ELb1ELb1ELb1ELb0EEENS1_21CollectiveEpilogueFwdINS6_IJSA_SB_SA_EEES9_NS_10bfloat16_tESF_Li256ELb1ELb1ELb1ELb1EEENS1_36VarlenDynamicPersistentTileSchedulerILi128ELi128ELi256ELi128ELb1ELb1ELb1ELb1ELb0ELb1EEEEEEEEEvNT_6ParamsE --------------------------
	.section	.text._ZN7cutlass13device_kernelIN5flash11enable_sm90INS1_16FlashAttnFwdSm90INS1_25CollectiveMainloopFwdSm90ILi2EN4cute5tupleIJNS5_1CILi1EEES8_S8_EEENS6_IJNS7_ILi128EEESA_NS7_ILi192EEEEEELi192ENS_12float_e4m3_tEfNS_4arch4Sm90ELb0ELb1ELb1ELb1ELb1ELb0ELb0ELb1ELb1ELb1ELb1ELb0EEENS1_21CollectiveEpilogueFwdINS6_IJSA_SB_SA_EEES9_NS_10bfloat16_tESF_Li256ELb1ELb1ELb1ELb1EEENS1_36VarlenDynamicPersistentTileSchedulerILi128ELi128ELi256ELi128ELb1ELb1ELb1ELb1ELb0ELb1EEEEEEEEEvNT_6ParamsE,"ax",@progbits
	.align	128
.text._ZN7cutlass13device_kernelIN5flash11enable_sm90INS1_16FlashAttnFwdSm90INS1_25CollectiveMainloopFwdSm90ILi2EN4cute5tupleIJNS5_1CILi1EEES8_S8_EEENS6_IJNS7_ILi128EEESA_NS7_ILi192EEEEEELi192ENS_12float_e4m3_tEfNS_4arch4Sm90ELb0ELb1ELb1ELb1ELb1ELb0ELb0ELb1ELb1ELb1ELb1ELb0EEENS1_21CollectiveEpilogueFwdINS6_IJSA_SB_SA_EEES9_NS_10bfloat16_tESF_Li256ELb1ELb1ELb1ELb1EEENS1_36VarlenDynamicPersistentTileSchedulerILi128ELi128ELi256ELi128ELb1ELb1ELb1ELb1ELb0ELb1EEEEEEEEEvNT_6ParamsE:
        .type           _ZN7cutlass13device_kernelIN5flash11enable_sm90INS1_16FlashAttnFwdSm90INS1_25CollectiveMainloopFwdSm90ILi2EN4cute5tupleIJNS5_1CILi1EEES8_S8_EEENS6_IJNS7_ILi128EEESA_NS7_ILi192EEEEEELi192ENS_12float_e4m3_tEfNS_4arch4Sm90ELb0ELb1ELb1ELb1ELb1ELb0ELb0ELb1ELb1ELb1ELb1ELb0EEENS1_21CollectiveEpilogueFwdINS6_IJSA_SB_SA_EEES9_NS_10bfloat16_tESF_Li256ELb1ELb1ELb1ELb1EEENS1_36VarlenDynamicPersistentTileSchedulerILi128ELi128ELi256ELi128ELb1ELb1ELb1ELb1ELb0ELb1EEEEEEEEEvNT_6ParamsE,@function
        .size           _ZN7cutlass13device_kernelIN5flash11enable_sm90INS1_16FlashAttnFwdSm90INS1_25CollectiveMainloopFwdSm90ILi2EN4cute5tupleIJNS5_1CILi1EEES8_S8_EEENS6_IJNS7_ILi128EEESA_NS7_ILi192EEEEEELi192ENS_12float_e4m3_tEfNS_4arch4Sm90ELb0ELb1ELb1ELb1ELb1ELb0ELb0ELb1ELb1ELb1ELb1ELb0EEENS1_21CollectiveEpilogueFwdINS6_IJSA_SB_SA_EEES9_NS_10bfloat16_tESF_Li256ELb1ELb1ELb1ELb1EEENS1_36VarlenDynamicPersistentTileSchedulerILi128ELi128ELi256ELi128ELb1ELb1ELb1ELb1ELb0ELb1EEEEEEEEEvNT_6ParamsE,(.L_x_16279 - _ZN7cutlass13device_kernelIN5flash11enable_sm90INS1_16FlashAttnFwdSm90INS1_25CollectiveMainloopFwdSm90ILi2EN4cute5tupleIJNS5_1CILi1EEES8_S8_EEENS6_IJNS7_ILi128EEESA_NS7_ILi192EEEEEELi192ENS_12float_e4m3_tEfNS_4arch4Sm90ELb0ELb1ELb1ELb1ELb1ELb0ELb0ELb1ELb1ELb1ELb1ELb0EEENS1_21CollectiveEpilogueFwdINS6_IJSA_SB_SA_EEES9_NS_10bfloat16_tESF_Li256ELb1ELb1ELb1ELb1EEENS1_36VarlenDynamicPersistentTileSchedulerILi128ELi128ELi256ELi128ELb1ELb1ELb1ELb1ELb0ELb1EEEEEEEEEvNT_6ParamsE)
        .other          _ZN7cutlass13device_kernelIN5flash11enable_sm90INS1_16FlashAttnFwdSm90INS1_25CollectiveMainloopFwdSm90ILi2EN4cute5tupleIJNS5_1CILi1EEES8_S8_EEENS6_IJNS7_ILi128EEESA_NS7_ILi192EEEEEELi192ENS_12float_e4m3_tEfNS_4arch4Sm90ELb0ELb1ELb1ELb1ELb1ELb0ELb0ELb1ELb1ELb1ELb1ELb0EEENS1_21CollectiveEpilogueFwdINS6_IJSA_SB_SA_EEES9_NS_10bfloat16_tESF_Li256ELb1ELb1ELb1ELb1EEENS1_36VarlenDynamicPersistentTileSchedulerILi128ELi128ELi256ELi128ELb1ELb1ELb1ELb1ELb0ELb1EEEEEEEEEvNT_6ParamsE,@"STO_CUDA_ENTRY STV_DEFAULT"
_ZN7cutlass13device_kernelIN5flash11enable_sm90INS1_16FlashAttnFwdSm90INS1_25CollectiveMainloopFwdSm90ILi2EN4cute5tupleIJNS5_1CILi1EEES8_S8_EEENS6_IJNS7_ILi128EEESA_NS7_ILi192EEEEEELi192ENS_12float_e4m3_tEfNS_4arch4Sm90ELb0ELb1ELb1ELb1ELb1ELb0ELb0ELb1ELb1ELb1ELb1ELb0EEENS1_21CollectiveEpilogueFwdINS6_IJSA_SB_SA_EEES9_NS_10bfloat16_tESF_Li256ELb1ELb1ELb1ELb1EEENS1_36VarlenDynamicPersistentTileSchedulerILi128ELi128ELi256ELi128ELb1ELb1ELb1ELb1ELb0ELb1EEEEEEEEEvNT_6ParamsE:
        /* <DEDUP_REMOVED lines=45> */
.L_x_5158:
        /* <DEDUP_REMOVED lines=22> */
.L_x_5159:
        /* <DEDUP_REMOVED lines=18> */
.L_x_5160:
        /* <DEDUP_REMOVED lines=22> */
.L_x_5161:
        /* <DEDUP_REMOVED lines=24> */
.L_x_5162:
        /* <DEDUP_REMOVED lines=8> */
.L_x_5164:
        /* <DEDUP_REMOVED lines=40> */
[----:B------:R-:W-:Y:S02]  /*0b30*/  SHF.R.S32.HI R13, RZ, 0x7, R2 ;  /* 0x00000007ff0d7819 */ /* 0x000fe40000011402 */
[--C-:B------:R-:W-:Y:S02]  /*0b40*/  SHF.R.S32.HI R9, RZ, 0x2, R8.reuse ;  /* 0x00000002ff097819 */ /* 0x100fe40000011408 */
[----:B------:R-:W-:Y:S02]  /*0b50*/  SHF.R.S32.HI R10, RZ, 0x1f, R8 ;  /* 0x0000001fff0a7819 */ /* 0x000fe40000011408 */
[----:B------:R-:W-:-:S02]  /*0b60*/  LOP3.LUT R11, R11, 0xfffffffc, RZ, 0xc0, !PT ;  /* 0xfffffffc0b0b7812 */ /* 0x000fc400078ec0ff */
[----:B------:R-:W-:Y:S02]  /*0b70*/  LEA.HI R10, R10, R9, RZ, 0x3 ;  /* 0x000000090a0a7211 */ /* 0x000fe400078f18ff */
[----:B------:R-:W-:Y:S01]  /*0b80*/  LOP3.LUT R5, R5, 0xfffffc00, RZ, 0xc0, !PT ;  /* 0xfffffc0005057812 */ /* 0x000fe200078ec0ff */
[----:B------:R-:W-:Y:S01]  /*0b90*/  IMAD.IADD R11, R12, 0x1, -R11 ;  /* 0x000000010c0b7824 */ /* 0x000fe200078e0a0b */
[----:B------:R-:W-:Y:S02]  /*0ba0*/  LOP3.LUT R3, R3, 0x1ffffffe, RZ, 0xc0, !PT ;  /* 0x1ffffffe03037812 */ /* 0x000fe400078ec0ff */
[----:B------:R-:W-:Y:S01]  /*0bb0*/  LOP3.LUT R10, R10, 0xfffffff8, RZ, 0xc0, !PT ;  /* 0xfffffff80a0a7812 */ /* 0x000fe200078ec0ff */
[----:B------:R-:W-:Y:S01]  /*0bc0*/  IMAD R4, R4, 0x40, R5 ;  /* 0x0000004004047824 */ /* 0x000fe200078e0205 */
[----:B------:R-:W-:Y:S01]  /*0bd0*/  LEA.HI R7, R7, R222, RZ, 0x5 ;  /* 0x000000de07077211 */ /* 0x000fe200078f28ff */
[----:B------:R-:W-:Y:S01]  /*0be0*/  IMAD.IADD R3, R6, 0x1, -R3 ;  /* 0x0000000106037824 */ /* 0x000fe200078e0a03 */
[----:B------:R-:W-:Y:S01]  /*0bf0*/  LEA.HI R2, R2, R13, RZ, 0x1 ;  /* 0x0000000d02027211 */ /* 0x000fe200078f08ff */
[----:B------:R-:W-:Y:S01]  /*0c00*/  IMAD.IADD R10, R9, 0x1, -R10 ;  /* 0x00000001090a7824 */ /* 0x000fe200078e0a0a */
[----:B------:R-:W-:Y:S01]  /*0c10*/  SHF.R.S32.HI R7, RZ, 0x5, R7 ;  /* 0x00000005ff077819 */ /* 0x000fe20000011407 */
[----:B------:R-:W-:Y:S01]  /*0c20*/  IMAD R3, R3, 0x8, R4 ;  /* 0x0000000803037824 */ /* 0x000fe200078e0204 */
[----:B------:R-:W-:-:S02]  /*0c30*/  LOP3.LUT R2, R2, 0x3fffffe, RZ, 0xc0, !PT ;  /* 0x03fffffe02027812 */ /* 0x000fc400078ec0ff */
[----:B------:R-:W-:Y:S01]  /*0c40*/  LEA.HI R5, R11, R11, RZ, 0x1 ;  /* 0x0000000b0b057211 */ /* 0x000fe200078f08ff */
[----:B------:R-:W-:Y:S01]  /*0c50*/  IMAD R7, R7, 0x10, R10 ;  /* 0x0000001007077824 */ /* 0x000fe200078e020a */
[----:B------:R0:W-:Y:S01]  /*0c60*/  STL [R1+0x10], R3 ;  /* 0x0000100301007387 */ /* 0x0001e20000100800 */
[----:B------:R-:W-:Y:S01]  /*0c70*/  IMAD.IADD R2, R13, 0x1, -R2 ;  /* 0x000000010d027824 */ /* 0x000fe200078e0a02 */
[----:B------:R-:W-:Y:S02]  /*0c80*/  LOP3.LUT R4, R5, 0x1ffffffe, RZ, 0xc0, !PT ;  /* 0x1ffffffe05047812 */ /* 0x000fe400078ec0ff */
[----:B------:R-:W-:Y:S01]  /*0c90*/  LEA.HI R0, R0, R12, RZ, 0x3 ;  /* 0x0000000c00007211 */ /* 0x000fe200078f18ff */
[----:B------:R-:W-:Y:S02]  /*0ca0*/  IMAD R5, R2, 0x40, R7 ;  /* 0x0000004002057824 */ /* 0x000fe400078e0207 */
[----:B------:R-:W-:Y:S01]  /*0cb0*/  IMAD.IADD R4, R11, 0x1, -R4 ;  /* 0x000000010b047824 */ /* 0x000fe200078e0a04 */
[----:B------:R-:W-:-:S02]  /*0cc0*/  LOP3.LUT R19, R0, 0xfffffff8, RZ, 0xc0, !PT ;  /* 0xfffffff800137812 */ /* 0x000fc400078ec0ff */
[----:B0-----:R-:W-:Y:S01]  /*0cd0*/  LOP3.LUT R3, R8, 0x7ffffffc, RZ, 0xc0, !PT ;  /* 0x7ffffffc08037812 */ /* 0x001fe200078ec0ff */
[----:B------:R0:W-:Y:S01]  /*0ce0*/  STL [R1+0xc], R5 ;  /* 0x00000c0501007387 */ /* 0x0001e20000100800 */
[----:B------:R-:W-:Y:S01]  /*0cf0*/  SHF.R.S32.HI R221, RZ, 0x3, R0 ;  /* 0x00000003ffdd7819 */ /* 0x000fe20000011400 */
[----:B------:R-:W-:Y:S02]  /*0d00*/  IMAD.IADD R19, R12, 0x1, -R19 ;  /* 0x000000010c137824 */ /* 0x000fe400078e0a13 */
[----:B------:R-:W-:Y:S02]  /*0d10*/  IMAD.IADD R3, R222, 0x1, -R3 ;  /* 0x00000001de037824 */ /* 0x000fe400078e0a03 */
[----:B------:R-:W-:Y:S02]  /*0d20*/  IMAD R18, R4, 0x8, R5 ;  /* 0x0000000804127824 */ /* 0x000fe400078e0205 */
[----:B------:R-:W-:-:S04]  /*0d30*/  IMAD.SHL.U32 R17, R3, 0x2, RZ ;  /* 0x0000000203117824 */ /* 0x000fc800078e00ff */
[C---:B------:R-:W-:Y:S01]  /*0d40*/  VIADD R220, R17.reuse, 0x8 ;  /* 0x0000000811dc7836 */ /* 0x040fe20000000000 */
[----:B------:R-:W-:Y:S01]  /*0d50*/  SHF.R.S32.HI R0, RZ, 0x1f, R17 ;  /* 0x0000001fff007819 */ /* 0x000fe20000011411 */
[C---:B------:R-:W-:Y:S02]  /*0d60*/  VIADD R219, R17.reuse, 0x10 ;  /* 0x0000001011db7836 */ /* 0x040fe40000000000 */
        /* <DEDUP_REMOVED lines=43> */
[----:B0-----:R-:W-:-:S07]  /*1020*/  SHF.R.S32.HI R223, RZ, 0x1f, R22 ;  /* 0x0000001fffdf7819 */ /* 0x001fce0000011416 */
.L_x_5276:
        /* <DEDUP_REMOVED lines=12> */
[----:B0-2-4-:R-:W-:Y:S02]  /*10f0*/  IMAD.U32 R2, RZ, RZ, UR8 ;  /* 0x00000008ff027e24 */ /* 0x015fe4000f8e00ff */
        /* <DEDUP_REMOVED lines=19> */
[----:B-1---5:R-:W-:-:S14]  /*1230*/  @P2 BRA `(.L_x_5165) ;  /* 0x0000000000382947 */ /* 0x022fdc0003800000 */
        /* <DEDUP_REMOVED lines=14> */
.L_x_5165:
        /* <DEDUP_REMOVED lines=9> */
.L_x_5166:
        /* <DEDUP_REMOVED lines=13> */
.L_x_5167:
        /* <DEDUP_REMOVED lines=28> */
.L_x_5169:
[----:B------:R-:W-:-:S11]  /*1640*/  UISETP.NE.AND UP0, UPT, UR7, 0x1, UPT ;  /* 0x000000010700788c */ /* 0x000fd6000bf05270 */
[----:B------:R-:W-:Y:S02]  /*1650*/  @UP0 ULDC.64 UR10, c[0x0][0x9e8] ;  /* 0x00027a00000a0ab9 */ /* 0x000fe40000000a00 */
[----:B------:R-:W-:-:S04]  /*1660*/  UIMAD.WIDE.U32 UR8, UR4, UR10, URZ ;  /* 0x0000000a040872a5 */ /* 0x000fc8000f8e003f */
[----:B------:R-:W-:-:S12]  /*1670*/  @UP0 USHF.R.U32.HI UR4, URZ, UR11, UR9 ;  /* 0x0000000b3f040299 */ /* 0x000fd80008011609 */
.L_x_5170:
[----:B------:R-:W-:-:S04]  /*1680*/  UIMAD UR4, UR4, UR7, UR7 ;  /* 0x00000007040472a4 */ /* 0x000fc8000f8e0207 */
[----:B------:R-:W-:-:S04]  /*1690*/  UISETP.LT.AND UP0, UPT, UR6, UR4, UPT ;  /* 0x000000040600728c */ /* 0x000fc8000bf01270 */
[----:B------:R-:W-:-:S12]  /*16a0*/  USEL UR6, UR6, UR4, UP0 ;  /* 0x0000000406067287 */ /* 0x000fd80008000000 */
.L_x_5168:
        /* <DEDUP_REMOVED lines=33> */
.L_x_5172:
[----:B------:R-:W-:-:S11]  /*18c0*/  UISETP.NE.AND UP0, UPT, UR7, 0x1, UPT ;  /* 0x000000010700788c */ /* 0x000fd6000bf05270 */
[----:B------:R-:W-:Y:S02]  /*18d0*/  @UP0 ULDC.64 UR12, c[0x0][0x9e8] ;  /* 0x00027a00000c0ab9 */ /* 0x000fe40000000a00 */
[----:B------:R-:W-:-:S04]  /*18e0*/  UIMAD.WIDE.U32 UR8, UR4, UR12, URZ ;  /* 0x0000000c040872a5 */ /* 0x000fc8000f8e003f */
[----:B------:R-:W-:-:S12]  /*18f0*/  @UP0 USHF.R.U32.HI UR4, URZ, UR13, UR9 ;  /* 0x0000000d3f040299 */ /* 0x000fd80008011609 */
.L_x_5173:
[----:B------:R-:W-:-:S04]  /*1900*/  UIMAD UR4, UR4, UR7, URZ ;  /* 0x00000007040472a4 */ /* 0x000fc8000f8e023f */
[----:B------:R-:W-:-:S04]  /*1910*/  UISETP.LT.AND UP0, UPT, UR10, UR4, UPT ;  /* 0x000000040a00728c */ /* 0x000fc8000bf01270 */
[----:B------:R-:W-:-:S12]  /*1920*/  USEL UR10, UR10, UR4, !UP0 ;  /* 0x000000040a0a7287 */ /* 0x000fd8000c000000 */
.L_x_5171:
        /* <DEDUP_REMOVED lines=52> */
.L_x_5174:
[----:B------:R-:W-:Y:S01]  /*1c70*/  UIMAD UR38, UR39, UR4, UR38 ;  /* 0x00000004272672a4 */ /* 0x000fe2000f8e0226 */
[----:B------:R-:W-:Y:S01]  /*1c80*/  IMAD.U32 R89, RZ, RZ, UR6 ;  /* 0x00000006ff597e24 */ /* 0x000fe2000f8e00ff */
[----:B------:R-:W-:Y:S01]  /*1c90*/  PLOP3.LUT P0, PT, PT, PT, PT, 0x80, 0x0 ;  /* 0x000000000000781c */ /* 0x000fe20003f0f070 */
[----:B------:R-:W-:Y:S01]  /*1ca0*/  IMAD.U32 R0, RZ, RZ, UR4 ;  /* 0x00000004ff007e24 */ /* 0x000fe2000f8e00ff */
[----:B------:R-:W-:Y:S02]  /*1cb0*/  CS2R R28, SRZ ;  /* 0x00000000001c7805 */ /* 0x000fe4000001ff00 */
[----:B------:R-:W-:Y:S02]  /*1cc0*/  CS2R R2, SRZ ;  /* 0x0000000000027805 */ /* 0x000fe4000001ff00 */
[----:B------:R-:W-:Y:S02]  /*1cd0*/  CS2R R24, SRZ ;  /* 0x0000000000187805 */ /* 0x000fe4000001ff00 */
[----:B------:R-:W-:-:S02]  /*1ce0*/  CS2R R30, SRZ ;  /* 0x00000000001e7805 */ /* 0x000fc4000001ff00 */
[----:B------:R-:W-:Y:S01]  /*1cf0*/  VIADDMNMX R89, R0, UR38, R89, PT ;  /* 0x0000002600597c46 */ /* 0x000fe2000b800159 */
[----:B------:R-:W-:Y:S01]  /*1d00*/  IMAD.MOV.U32 R0, RZ, RZ, RZ ;  /* 0x000000ffff007224 */ /* 0x000fe200078e00ff */
[----:B------:R-:W-:Y:S02]  /*1d10*/  CS2R R26, SRZ ;  /* 0x00000000001a7805 */ /* 0x000fe4000001ff00 */
[----:B------:R-:W-:Y:S02]  /*1d20*/  CS2R R36, SRZ ;  /* 0x0000000000247805 */ /* 0x000fe4000001ff00 */
[----:B------:R-:W-:Y:S02]  /*1d30*/  ISETP.GT.AND P1, PT, R89, UR38, PT ;  /* 0x0000002659007c0c */ /* 0x000fe4000bf24270 */
        /* <DEDUP_REMOVED lines=83> */
.L_x_5176:
        /* <DEDUP_REMOVED lines=14> */
[----:B------:R-:W-:Y:S02]  /*2350*/  @UP0 UIMAD.WIDE.U32 UR12, UR52, UR10, URZ ;  /* 0x0000000a340c02a5 */ /* 0x000fe4000f8e003f */
[----:B------:R-:W-:Y:S02]  /*2360*/  @UP0 UIMAD UR14, UR14, UR10, URZ ;  /* 0x0000000a0e0e02a4 */ /* 0x000fe4000f8e023f */
[----:B------:R-:W-:Y:S02]  /*2370*/  @UP1 UIMAD UR10, UR15, UR8, URZ ;  /* 0x000000080f0a12a4 */ /* 0x000fe4000f8e023f */
        /* <DEDUP_REMOVED lines=22> */
[----:B------:R-:W-:-:S03]  /*24e0*/  IMAD.U32 R8, RZ, RZ, UR51 ;  /* 0x00000033ff087e24 */ /* 0x000fc6000f8e00ff */
[----:B------:R-:W-:Y:S02]  /*24f0*/  ULOP3.LUT UR4, UR4, 0xfffffffe, URZ, 0xc0, !UPT ;  /* 0xfffffffe04047892 */ /* 0x000fe4000f8ec03f */
[----:B------:R-:W-:Y:S02]  /*2500*/  ISETP.NE.AND P0, PT, R8, 0x3, PT ;  /* 0x000000030800780c */ /* 0x000fe40003f05270 */
        /* <DEDUP_REMOVED lines=8> */
.L_x_5385:
[----:B------:R-:W-:Y:S05]  /*2590*/  @!P0 BRA `(.L_x_5178) ;  /* 0x0000000000048947 */ /* 0x000fea0003800000 */
[----:B------:R-:W-:Y:S01]  /*25a0*/  BPT.TRAP 0x1 ;  /* 0x000000040000795c */ /* 0x000fe20000300000 */
.L_x_5178:
[----:B------:R-:W-:Y:S02]  /*25b0*/  IMAD.U32 R2, RZ, RZ, UR48 ;  /* 0x00000030ff027e24 */ /* 0x000fe4000f8e00ff */
[----:B0-----:R-:W-:-:S03]  /*25c0*/  IMAD.U32 R3, RZ, RZ, UR49 ;  /* 0x00000031ff037e24 */ /* 0x001fc6000f8e00ff */
[----:B------:R-:W-:Y:S02]  /*25d0*/  LEA R2, R2, UR36, 0x3 ;  /* 0x0000002402027c11 */ /* 0x000fe4000f8e18ff */
[----:B------:R-:W-:-:S04]  /*25e0*/  SHF.L.U32 R3, R3, 0x1f, RZ ;  /* 0x0000001f03037819 */ /* 0x000fc800000006ff */
[----:B------:R0:W1:Y:S01]  /*25f0*/  SYNCS.PHASECHK.TRANS64.TRYWAIT P1, [R2+URZ+0x2a830], R3 ;  /* 0x02a83003020075a7 */ /* 0x000062000802017f */
[----:B------:R-:W-:Y:S05]  /*2600*/  @!P0 BRA `(.L_x_5179) ;  /* 0x0000000000048947 */ /* 0x000fea0003800000 */
[----:B------:R-:W-:Y:S01]  /*2610*/  BPT.TRAP 0x1 ;  /* 0x000000040000795c */ /* 0x000fe20000300000 */
.L_x_5179:
[----:B-1----:R-:W-:Y:S05]  /*2620*/  @P1 BRA `(.L_x_5180) ;  /* 0x0000000000081947 */ /* 0x002fea0003800000 */
[----:B------:R-:W1:Y:S02]  /*2630*/  SYNCS.PHASECHK.TRANS64.TRYWAIT P1, [R2+URZ+0x2a830], R3 ;  /* 0x02a83003020075a7 */ /* 0x000e64000802017f */
[----:B-1----:R-:W-:Y:S05]  /*2640*/  @!P1 BRA `(.L_x_5181) ;  /* 0x000001ac00d49947 */ /* 0x002fea0003800000 */
.L_x_5180:
        /* <DEDUP_REMOVED lines=8> */
[----:B------:R-:W-:Y:S01]  /*26d0*/  UMOV UR5, 0x80000020 ;  /* 0x8000002000057882 */ /* 0x000fe20000000000 */
[----:B------:R-:W-:Y:S02]  /*26e0*/  UMOV UR7, 0x80000020 ;  /* 0x8000002000077882 */ /* 0x000fe40000000000 */
[----:B------:R-:W-:Y:S02]  /*26f0*/  ULOP3.LUT UR28, UR4, 0x10000, URZ, 0xfc, !UPT ;  /* 0x00010000041c7892 */ /* 0x000fe4000f8efc3f */
[----:B------:R-:W-:Y:S02]  /*2700*/  UIADD3 UR4, UR24, 0x2, URZ ;  /* 0x0000000218047890 */ /* 0x000fe4000fffe03f */
[----:B------:R-:W-:Y:S02]  /*2710*/  UIMAD UR26, UR48, 0x600, UR28 ;  /* 0x00000600301a78a4 */ /* 0x000fe4000f8e021c */
[----:B------:R-:W-:-:S02]  /*2720*/  UIADD3 UR8, UR24, 0x200, URZ ;  /* 0x0000020018087890 */ /* 0x000fc4000fffe03f */
[----:B------:R-:W-:Y:S02]  /*2730*/  UIADD3 UR6, UR26, 0x2, URZ ;  /* 0x000000021a067890 */ /* 0x000fe4000fffe03f */
[----:B------:R-:W-:Y:S01]  /*2740*/  UIADD3 UR10, UR26, 0x200, URZ ;  /* 0x000002001a0a7890 */ /* 0x000fe2000fffe03f */
[----:B------:R-:W-:Y:S02]  /*2750*/  UMOV UR9, 0x80000020 ;  /* 0x8000002000097882 */ /* 0x000fe40000000000 */
[----:B------:R-:W-:Y:S01]  /*2760*/  QGMMA.64x128x32.F32.E4M3.E4M3 R24, gdesc[UR24], RZ, !UPT, gsb0 ;  /* 0x01e00000181879f3 */ /* 0x000fe2000c0008ff */
        /* <DEDUP_REMOVED lines=31> */
.L_x_5182:
[----:B------:R-:W-:Y:S01]  /*2960*/  UISETP.NE.AND UP1, UPT, UR54, URZ, UPT ;  /* 0x0000003f3600728c */ /* 0x000fe2000bf25270 */
[C---:B------:R-:W-:Y:S01]  /*2970*/  FMUL.FTZ R10, R0.reuse, R35 ;  /* 0x00000023000a7220 */ /* 0x040fe20000410000 */
[C---:B------:R-:W-:Y:S01]  /*2980*/  FMUL.FTZ R35, R0.reuse, R37 ;  /* 0x0000002500237220 */ /* 0x040fe20000410000 */
[C---:B------:R-:W-:Y:S01]  /*2990*/  FMUL.FTZ R37, R0.reuse, R63 ;  /* 0x0000003f00257220 */ /* 0x040fe20000410000 */
[----:B------:R-:W-:Y:S01]  /*29a0*/  FMUL.FTZ R63, R0, R74 ;  /* 0x0000004a003f7220 */ /* 0x000fe20000410000 */
[----:B------:R-:W-:Y:S01]  /*29b0*/  VIADD R74, R18, UR41 ;  /* 0x00000029124a7c36 */ /* 0x000fe20008000000 */
[----:B------:R-:W-:Y:S01]  /*29c0*/  PLOP3.LUT P1, PT, PT, PT, UP1, 0x80, 0x0 ;  /* 0x000000000000781c */ /* 0x000fe20003f2f018 */
[C---:B------:R-:W-:Y:S01]  /*29d0*/  FMUL.FTZ R5, R0.reuse, R27 ;  /* 0x0000001b00057220 */ /* 0x040fe20000410000 */
[----:B------:R-:W-:Y:S01]  /*29e0*/  PLOP3.LUT P2, PT, PT, PT, UP1, 0x80, 0x0 ;  /* 0x000000000000781c */ /* 0x000fe20003f4f018 */
[----:B------:R-:W-:Y:S01]  /*29f0*/  FMUL.FTZ R27, R0, R29 ;  /* 0x0000001d001b7220 */ /* 0x000fe20000410000 */
[----:B------:R-:W-:Y:S01]  /*2a00*/  R2UR UR6, R2 ;  /* 0x00000000020672ca */ /* 0x000fe200000e0000 */
[----:B------:R-:W-:Y:S01]  /*2a10*/  @UP1 ULDC UR7, c[0x0][0x44c] ;  /* 0x0001130000071ab9 */ /* 0x000fe20000000800 */
[C---:B------:R-:W-:Y:S01]  /*2a20*/  FMUL.FTZ R29, R0.reuse, R55 ;  /* 0x00000037001d7220 */ /* 0x040fe20000410000 */
[C---:B------:R-:W-:Y:S01]  /*2a30*/  FMUL.FTZ R55, R0.reuse, R56 ;  /* 0x0000003800377220 */ /* 0x040fe20000410000 */
[C---:B------:R-:W-:Y:S01]  /*2a40*/  FMUL.FTZ R21, R0.reuse, R25 ;  /* 0x0000001900157220 */ /* 0x040fe20000410000 */
[C---:B------:R-:W-:Y:S01]  /*2a50*/  FMUL.FTZ R25, R0.reuse, R51 ;  /* 0x0000003300197220 */ /* 0x040fe20000410000 */
[----:B------:R-:W-:Y:S01]  /*2a60*/  UISETP.NE.AND UP0, UPT, UR53, URZ, UPT ;  /* 0x0000003f3500728c */ /* 0x000fe2000bf05270 */
[C---:B------:R-:W-:Y:S01]  /*2a70*/  FMUL.FTZ R6, R0.reuse, R24 ;  /* 0x0000001800067220 */ /* 0x040fe20000410000 */
[----:B------:R-:W-:Y:S01]  /*2a80*/  FMUL.FTZ R4, R0, R26 ;  /* 0x0000001a00047220 */ /* 0x000fe20000410000 */
[----:B01----:R-:W-:Y:S01]  /*2a90*/  @P1 IMAD.HI.U32 R2, R74, UR7, RZ ;  /* 0x000000074a021c27 */ /* 0x003fe2000f8e00ff */
[----:B------:R-:W-:-:S03]  /*2aa0*/  @UP1 ULDC UR7, c[0x0][0x450] ;  /* 0x0001140000071ab9 */ /* 0x000fc60000000800 */
[C---:B------:R-:W-:Y:S01]  /*2ab0*/  FMUL.FTZ R92, R0.reuse, R49 ;  /* 0x00000031005c7220 */ /* 0x040fe20000410000 */
[C---:B------:R-:W-:Y:S01]  /*2ac0*/  FMUL.FTZ R51, R0.reuse, R53 ;  /* 0x0000003500337220 */ /* 0x040fe20000410000 */
[----:B------:R-:W-:Y:S01]  /*2ad0*/  UIADD3 UR6, UR6, 0x2a840, URZ ;  /* 0x0002a84006067890 */ /* 0x000fe2000fffe03f */
[----:B------:R-:W-:Y:S01]  /*2ae0*/  @P2 SHF.R.U32.HI R74, RZ, UR7, R2 ;  /* 0x00000007ff4a2c19 */ /* 0x000fe20008011602 */
[----:B------:R-:W-:Y:S02]  /*2af0*/  IMAD.MOV.U32 R2, RZ, RZ, -0x80 ;  /* 0xffffff80ff027424 */ /* 0x000fe400078e00ff */
        /* <DEDUP_REMOVED lines=27> */
[----:B------:R-:W-:-:S02]  /*2cb0*/  IMAD R86, R89, R2, 0x80 ;  /* 0x0000008059567424 */ /* 0x000fc400078e0202 */
        /* <DEDUP_REMOVED lines=23> */
[----:B------:R1:W2:Y:S01]  /*2e30*/  MUFU.TANH R95, R3 ;  /* 0x00000003005f7308 */ /* 0x0002a20000002400 */
[C---:B------:R-:W-:Y:S01]  /*2e40*/  FMUL.FTZ R73, R0.reuse, R73 ;  /* 0x0000004900497220 */ /* 0x040fe20000410000 */
[----:B------:R-:W-:Y:S01]  /*2e50*/  PLOP3.LUT P1, PT, PT, PT, UP0, 0x40, 0x0 ;  /* 0x000000000000781c */ /* 0x000fe20003f2e808 */
[----:B------:R-:W-:Y:S01]  /*2e60*/  ULDC UR31, c[0x0][0x9dc] ;  /* 0x00027700001f7ab9 */ /* 0x000fe20000000800 */
[C-C-:B------:R-:W-:Y:S01]  /*2e70*/  IADD3 R2, -R17.reuse, 0x1, R86.reuse ;  /* 0x0000000111027810 */ /* 0x140fe20007ffe156 */
[----:B------:R-:W-:Y:S01]  /*2e80*/  SYNCS.ARRIVE.TRANS64.RED.A1T0 RZ, [UR6], RZ ;  /* 0x000000ffffff79a7 */ /* 0x000fe20008100406 */
[----:B------:R-:W-:Y:S01]  /*2e90*/  ULOP3.LUT UR6, URZ, UR31, URZ, 0x33, !UPT ;  /* 0x0000001f3f067292 */ /* 0x000fe2000f8e333f */
[----:B------:R-:W-:Y:S01]  /*2ea0*/  FMUL.FTZ R76, R0, R76 ;  /* 0x0000004c004c7220 */ /* 0x000fe20000410000 */
[----:B------:R-:W3:Y:S01]  /*2eb0*/  MUFU.TANH R6, R6 ;  /* 0x0000000600067308 */ /* 0x000ee20000002400 */
[----:B-1----:R-:W-:Y:S01]  /*2ec0*/  IMAD.U32 R3, RZ, RZ, UR47 ;  /* 0x0000002fff037e24 */ /* 0x002fe2000f8e00ff */
[----:B------:R-:W-:Y:S01]  /*2ed0*/  ULDC UR14, c[0x0][0x9e0] ;  /* 0x00027800000e7ab9 */ /* 0x000fe20000000800 */
[----:B------:R-:W-:-:S02]  /*2ee0*/  IADD3 R79, -R17, UR40, R86 ;  /* 0x00000028114f7c10 */ /* 0x000fc4000fffe156 */
[----:B------:R-:W-:Y:S02]  /*2ef0*/  LEA R82, R89, 0xffffff80, 0x7 ;  /* 0xffffff8059527811 */ /* 0x000fe400078e38ff */
[----:B------:R-:W-:Y:S01]  /*2f00*/  IADD3 R2, -R3, UR40, R2 ;  /* 0x0000002803027c10 */ /* 0x000fe2000fffe102 */
[----:B------:R-:W1:Y:S04]  /*2f10*/  MUFU.TANH R21, R21 ;  /* 0x0000001500157308 */ /* 0x000e680000002400 */
[C---:B------:R-:W-:Y:S02]  /*2f20*/  VIADD R98, R2.reuse, UR14 ;  /* 0x0000000e02627c36 */ /* 0x040fe40008000000 */
[----:B------:R-:W-:Y:S02]  /*2f30*/  VIADD R83, R2, UR6 ;  /* 0x0000000602537c36 */ /* 0x000fe40008000000 */
[----:B------:R-:W4:Y:S02]  /*2f40*/  MUFU.TANH R4, R4 ;  /* 0x0000000400047308 */ /* 0x000f240000002400 */
[----:B0-----:R-:W-:-:S06]  /*2f50*/  IMAD.IADD R78, R83, 0x1, R56 ;  /* 0x00000001534e7824 */ /* 0x001fcc00078e0238 */
        /* <DEDUP_REMOVED lines=60> */
[----:B-----5:R-:W-:Y:S01]  /*3320*/  VIADDMNMX R76, R56, R98, R79, PT ;  /* 0x00000062384c7246 */ /* 0x020fe2000380014f */
[----:B-1234-:R-:W-:Y:S06]  /*3330*/  @P1 BRA `(.L_x_5183) ;  /* 0x0000000000641947 */ /* 0x01efec0003800000 */
        /* <DEDUP_REMOVED lines=14> */
.L_x_5185:
[----:B------:R-:W-:Y:S02]  /*3420*/  ULDC UR6, c[0x0][0x9e4] ;  /* 0x0002790000067ab9 */ /* 0x000fe40000000800 */
[----:B------:R-:W-:-:S05]  /*3430*/  IMAD.U32 R56, RZ, RZ, UR6 ;  /* 0x00000006ff387e24 */ /* 0x000fca000f8e00ff */
[----:B------:R-:W-:-:S13]  /*3440*/  ISETP.NE.AND P1, PT, R56, 0x1, PT ;  /* 0x000000013800780c */ /* 0x000fda0003f25270 */
[----:B------:R-:W1:Y:S02]  /*3450*/  @P1 LDC.64 R2, c[0x0][0x9e8] ;  /* 0x00027a00ff021b82 */ /* 0x000e640000000a00 */
[----:B-1----:R-:W-:-:S05]  /*3460*/  @P1 IMAD.HI.U32 R2, R57, R2, RZ ;  /* 0x0000000239021227 */ /* 0x002fca00078e00ff */
[----:B------:R-:W-:-:S07]  /*3470*/  @P1 SHF.R.U32.HI R57, RZ, R3, R2 ;  /* 0x00000003ff391219 */ /* 0x000fce0000011602 */
.L_x_5186:
[----:B------:R-:W-:Y:S05]  /*3480*/  BSYNC B0 ;  /* 0x0000000000007941 */ /* 0x000fea0003800000 */
.L_x_5184:
[----:B------:R-:W-:-:S04]  /*3490*/  IMAD R2, R57, R56, -R82 ;  /* 0x0000003839027224 */ /* 0x000fc800078e0a52 */
[----:B------:R-:W-:-:S05]  /*34a0*/  IMAD.IADD R3, R2, 0x1, -R17 ;  /* 0x0000000102037824 */ /* 0x000fca00078e0a11 */
[----:B------:R-:W-:Y:S02]  /*34b0*/  VIADDMNMX R76, R3, R56, R76, PT ;  /* 0x00000038034c7246 */ /* 0x000fe4000380014c */
[----:B------:R-:W-:-:S07]  /*34c0*/  VIMNMX R78, R78, R3, !PT ;  /* 0x000000034e4e7248 */ /* 0x000fce0007fe0100 */
.L_x_5183:
[C---:B------:R-:W-:Y:S01]  /*34d0*/  ISETP.GE.AND P2, PT, R86.reuse, 0x9, PT ;  /* 0x000000095600780c */ /* 0x040fe20003f46270 */
[----:B------:R-:W1:Y:S01]  /*34e0*/  SHFL.IDX PT, R74, R74, 0x1, 0x1c1f ;  /* 0x003c1f004a4a7f89 */ /* 0x000e6200000e0000 */
[----:B------:R-:W-:Y:S01]  /*34f0*/  ISETP.GE.AND P1, PT, R86, 0x2, PT ;  /* 0x000000025600780c */ /* 0x000fe20003f26270 */
[----:B------:R-:W-:Y:S01]  /*3500*/  UISETP.NE.AND UP0, UPT, UR53, URZ, UPT ;  /* 0x0000003f3500728c */ /* 0x000fe2000bf05270 */
        /* <DEDUP_REMOVED lines=99> */
[----:B------:R-:W-:Y:S01]  /*3b40*/  FSEL R52, R64, -INF , !P3 ;  /* 0xff80000040347808 */ /* 0x000fe20005800000 */
[----:B-1----:R-:W-:Y:S01]  /*3b50*/  IMAD.IADD R64, R83, 0x1, R74 ;  /* 0x0000000153407824 */ /* 0x002fe200078e024a */
        /* <DEDUP_REMOVED lines=70> */
.L_x_5189:
[----:B------:R-:W-:Y:S02]  /*3fc0*/  ULDC UR6, c[0x0][0x9e4] ;  /* 0x0002790000067ab9 */ /* 0x000fe40000000800 */
[----:B------:R-:W-:-:S05]  /*3fd0*/  IMAD.U32 R74, RZ, RZ, UR6 ;  /* 0x00000006ff4a7e24 */ /* 0x000fca000f8e00ff */
[----:B------:R-:W-:-:S13]  /*3fe0*/  ISETP.NE.AND P6, PT, R74, 0x1, PT ;  /* 0x000000014a00780c */ /* 0x000fda0003fc5270 */
[----:B------:R-:W0:Y:S02]  /*3ff0*/  @P6 LDC.64 R2, c[0x0][0x9e8] ;  /* 0x00027a00ff026b82 */ /* 0x000e240000000a00 */
[----:B0-----:R-:W-:-:S05]  /*4000*/  @P6 IMAD.HI.U32 R2, R79, R2, RZ ;  /* 0x000000024f026227 */ /* 0x001fca00078e00ff */
[----:B------:R-:W-:-:S07]  /*4010*/  @P6 SHF.R.U32.HI R79, RZ, R3, R2 ;  /* 0x00000003ff4f6219 */ /* 0x000fce0000011602 */
.L_x_5190:
[----:B------:R-:W-:Y:S05]  /*4020*/  BSYNC B0 ;  /* 0x0000000000007941 */ /* 0x000fea0003800000 */
.L_x_5188:
[----:B------:R-:W-:-:S04]  /*4030*/  IMAD R2, R79, R74, -R82 ;  /* 0x0000004a4f027224 */ /* 0x000fc800078e0a52 */
[----:B------:R-:W-:-:S05]  /*4040*/  IMAD.IADD R3, R2, 0x1, -R17 ;  /* 0x0000000102037824 */ /* 0x000fca00078e0a11 */
[----:B------:R-:W-:Y:S02]  /*4050*/  VIADDMNMX R60, R3, R74, R60, PT ;  /* 0x0000004a033c7246 */ /* 0x000fe4000380013c */
[----:B------:R-:W-:-:S07]  /*4060*/  VIMNMX R64, R64, R3, !PT ;  /* 0x0000000340407248 */ /* 0x000fce0007fe0100 */
.L_x_5187:
[----:B------:R-:W-:Y:S01]  /*4070*/  ISETP.GT.AND P1, PT, R64, 0x1, !P1 ;  /* 0x000000014000780c */ /* 0x000fe20004f24270 */
[----:B------:R-:W-:Y:S01]  /*4080*/  ULDC UR29, c[0x0][0x988] ;  /* 0x00026200001d7ab9 */ /* 0x000fe20000000800 */
[----:B------:R-:W-:Y:S01]  /*4090*/  ISETP.NE.AND P6, PT, R99, RZ, PT ;  /* 0x000000ff6300720c */ /* 0x000fe20003fc5270 */
[----:B------:R-:W-:Y:S01]  /*40a0*/  UISETP.NE.AND UP1, UPT, UR54, URZ, UPT ;  /* 0x0000003f3600728c */ /* 0x000fe2000bf25270 */
[----:B------:R-:W-:Y:S01]  /*40b0*/  ISETP.LT.OR P1, PT, R60, 0x2, P1 ;  /* 0x000000023c00780c */ /* 0x000fe20000f21670 */
[----:B------:R-:W-:Y:S01]  /*40c0*/  UISETP.NE.AND UP0, UPT, UR53, URZ, UPT ;  /* 0x0000003f3500728c */ /* 0x000fe2000bf05270 */
[C---:B------:R-:W-:Y:S01]  /*40d0*/  ISETP.GT.AND P2, PT, R64.reuse, 0x8, !P2 ;  /* 0x000000084000780c */ /* 0x040fe20005744270 */
[----:B------:R-:W-:Y:S01]  /*40e0*/  UMOV UR10, UR41 ;  /* 0x00000029000a7c82 */ /* 0x000fe20008000000 */
        /* <DEDUP_REMOVED lines=12> */
[----:B------:R-:W-:Y:S01]  /*41b0*/  ISETP.GT.AND P1, PT, R64, 0x10, !P1 ;  /* 0x000000104000780c */ /* 0x000fe20004f24270 */
[----:B------:R-:W-:Y:S01]  /*41c0*/  UIADD3 UR55, UR55, UR10, URZ ;  /* 0x0000000a37377290 */ /* 0x000fe2000fffe03f */
[----:B------:R-:W-:Y:S02]  /*41d0*/  ISETP.NE.AND P6, PT, R92, RZ, PT ;  /* 0x000000ff5c00720c */ /* 0x000fe40003fc5270 */
[----:B------:R-:W-:Y:S01]  /*41e0*/  ISETP.LT.OR P1, PT, R60, 0x11, P1 ;  /* 0x000000113c00780c */ /* 0x000fe20000f21670 */
[----:B------:R-:W-:Y:S01]  /*41f0*/  UIADD3 UR14, UR55, UR14, URZ ;  /* 0x0000000e370e7290 */ /* 0x000fe2000fffe03f */
        /* <DEDUP_REMOVED lines=82> */
[----:B------:R-:W-:Y:S01]  /*4720*/  ISETP.NE.AND P1, PT, R110, RZ, PT ;  /* 0x000000ff6e00720c */ /* 0x000fe20003f25270 */
[----:B------:R-:W0:Y:S01]  /*4730*/  SHFL.BFLY PT, R10, R79, 0x2, 0x1f ;  /* 0x0c401f004f0a7f89 */ /* 0x000e2200000e0000 */
[----:B------:R-:W-:Y:S02]  /*4740*/  ISETP.NE.AND P2, PT, R94, RZ, PT ;  /* 0x000000ff5e00720c */ /* 0x000fe40003f45270 */
[----:B------:R-:W-:Y:S02]  /*4750*/  ISETP.GT.AND P1, PT, R64, 0x41, !P1 ;  /* 0x000000414000780c */ /* 0x000fe40004f24270 */
[----:B------:R-:W-:Y:S02]  /*4760*/  ISETP.NE.AND P6, PT, R95, RZ, PT ;  /* 0x000000ff5f00720c */ /* 0x000fe40003fc5270 */
[----:B------:R-:W-:-:S02]  /*4770*/  ISETP.LT.OR P1, PT, R60, 0x42, P1 ;  /* 0x000000423c00780c */ /* 0x000fc40000f21670 */
[----:B------:R-:W-:Y:S02]  /*4780*/  ISETP.LT.OR P4, PT, R60, 0x72, P4 ;  /* 0x000000723c00780c */ /* 0x000fe40002781670 */
[----:B------:R-:W-:Y:S02]  /*4790*/  FSEL R33, R33, -INF , !P1 ;  /* 0xff80000021217808 */ /* 0x000fe40004800000 */
[----:B------:R-:W-:Y:S02]  /*47a0*/  ISETP.NE.AND P1, PT, R111, RZ, PT ;  /* 0x000000ff6f00720c */ /* 0x000fe40003f25270 */
[----:B------:R-:W-:Y:S02]  /*47b0*/  FSEL R44, R44, -INF , !P3 ;  /* 0xff8000002c2c7808 */ /* 0x000fe40005800000 */
[----:B------:R-:W-:Y:S02]  /*47c0*/  ISETP.GT.AND P1, PT, R64, 0x48, !P1 ;  /* 0x000000484000780c */ /* 0x000fe40004f24270 */
[----:B------:R-:W-:-:S02]  /*47d0*/  ISETP.LT.OR P5, PT, R60, 0x79, P5 ;  /* 0x000000793c00780c */ /* 0x000fc40002fa1670 */
[----:B------:R-:W-:Y:S02]  /*47e0*/  ISETP.LT.OR P1, PT, R60, 0x49, P1 ;  /* 0x000000493c00780c */ /* 0x000fe40000f21670 */
[----:B------:R-:W-:Y:S02]  /*47f0*/  FSEL R46, R46, -INF , !P4 ;  /* 0xff8000002e2e7808 */ /* 0x000fe40006000000 */
[----:B------:R-:W-:Y:S02]  /*4800*/  FSEL R36, R36, -INF , !P1 ;  /* 0xff80000024247808 */ /* 0x000fe40004800000 */
[----:B------:R-:W-:Y:S02]  /*4810*/  ISETP.NE.AND P1, PT, R112, RZ, PT ;  /* 0x000000ff7000720c */ /* 0x000fe40003f25270 */
[----:B------:R-:W-:Y:S02]  /*4820*/  FSEL R49, R49, -INF , !P5 ;  /* 0xff80000031317808 */ /* 0x000fe40006800000 */
        /* <DEDUP_REMOVED lines=29> */
[----:B0-----:R-:W-:-:S02]  /*4a00*/  FMNMX.FTZ R72, R79, R10, !PT ;  /* 0x0000000a4f487209 */ /* 0x001fc40007810000 */
[----:B------:R-:W-:-:S03]  /*4a10*/  FSEL R42, R42, -INF , !P2 ;  /* 0xff8000002a2a7808 */ /* 0x000fc60005000000 */
[----:B------:R-:W0:Y:S02]  /*4a20*/  SHFL.BFLY PT, R81, R72, 0x1, 0x1f ;  /* 0x0c201f0048517f89 */ /* 0x000e2400000e0000 */
[----:B0-----:R-:W-:Y:S01]  /*4a30*/  FMNMX.FTZ R10, R72, R81, !PT ;  /* 0x00000051480a7209 */ /* 0x001fe20007810000 */
[----:B------:R-:W-:-:S03]  /*4a40*/  IMAD.U32 R81, RZ, RZ, UR29 ;  /* 0x0000001dff517e24 */ /* 0x000fc6000f8e00ff */
[C---:B------:R-:W-:Y:S01]  /*4a50*/  FSETP.NEU.FTZ.AND P1, PT, R10.reuse, -INF , PT ;  /* 0xff8000000a00780b */ /* 0x040fe20003f3d000 */
[----:B------:R-:W-:-:S05]  /*4a60*/  FFMA.FTZ R74, R10, R81, -8 ;  /* 0xc10000000a4a7423 */ /* 0x000fca0000010051 */
[----:B------:R-:W-:Y:S02]  /*4a70*/  FSEL R74, R74, RZ, P1 ;  /* 0x000000ff4a4a7208 */ /* 0x000fe40000800000 */
[----:B------:R-:W-:Y:S02]  /*4a80*/  ISETP.GT.AND P1, PT, R64, RZ, !P6 ;  /* 0x000000ff4000720c */ /* 0x000fe40007724270 */
[----:B------:R-:W-:Y:S01]  /*4a90*/  ISETP.NE.AND P6, PT, R80, RZ, PT ;  /* 0x000000ff5000720c */ /* 0x000fe20003fc5270 */
[----:B------:R-:W-:-:S01]  /*4aa0*/  FFMA.FTZ R72, R75, UR29, -R74 ;  /* 0x0000001d4b487c23 */ /* 0x000fc2000801084a */
[----:B------:R-:W-:Y:S01]  /*4ab0*/  ISETP.LT.OR P1, PT, R60, 0x1, P1 ;  /* 0x000000013c00780c */ /* 0x000fe20000f21670 */
[----:B------:R-:W-:-:S01]  /*4ac0*/  FFMA.FTZ R73, R73, UR29, -R74 ;  /* 0x0000001d49497c23 */ /* 0x000fc2000801084a */
[----:B------:R-:W-:Y:S01]  /*4ad0*/  ISETP.GT.AND P6, PT, R64, 0x79, !P6 ;  /* 0x000000794000780c */ /* 0x000fe200077c4270 */
[----:B------:R-:W-:-:S01]  /*4ae0*/  FFMA.FTZ R71, R71, UR29, -R74 ;  /* 0x0000001d47477c23 */ /* 0x000fc2000801084a */
[----:B------:R-:W-:Y:S01]  /*4af0*/  FSEL R76, R4, -INF , !P1 ;  /* 0xff800000044c7808 */ /* 0x000fe20004800000 */
[----:B------:R-:W-:-:S01]  /*4b00*/  FFMA.FTZ R4, R77, UR29, -R74 ;  /* 0x0000001d4d047c23 */ /* 0x000fc2000801084a */
[----:B------:R-:W-:Y:S01]  /*4b10*/  ISETP.NE.AND P1, PT, R87, RZ, PT ;  /* 0x000000ff5700720c */ /* 0x000fe20003f25270 */
[----:B------:R-:W-:Y:S01]  /*4b20*/  MUFU.EX2 R73, R73 ;  /* 0x0000004900497308 */ /* 0x000fe20000000800 */
[----:B------:R-:W-:Y:S01]  /*4b30*/  FMNMX.FTZ R78, R76, R5, !PT ;  /* 0x000000054c4e7209 */ /* 0x000fe20007810000 */
[--C-:B------:R-:W-:Y:S01]  /*4b40*/  FFMA.FTZ R70, R70, UR29, -R74.reuse ;  /* 0x0000001d46467c23 */ /* 0x100fe2000801084a */
[----:B------:R-:W-:Y:S01]  /*4b50*/  ISETP.GT.AND P1, PT, R64, 0x68, !P1 ;  /* 0x000000684000780c */ /* 0x000fe20004f24270 */
[--C-:B------:R-:W-:Y:S01]  /*4b60*/  FFMA.FTZ R69, R69, UR29, -R74.reuse ;  /* 0x0000001d45457c23 */ /* 0x100fe2000801084a */
[----:B------:R-:W-:Y:S01]  /*4b70*/  FMNMX.FTZ R75, R7, R78, !PT ;  /* 0x0000004e074b7209 */ /* 0x000fe20007810000 */
[--C-:B------:R-:W-:Y:S01]  /*4b80*/  FFMA.FTZ R68, R68, UR29, -R74.reuse ;  /* 0x0000001d44447c23 */ /* 0x100fe2000801084a */
[----:B------:R-:W-:Y:S01]  /*4b90*/  ISETP.LT.OR P1, PT, R60, 0x69, P1 ;  /* 0x000000693c00780c */ /* 0x000fe20000f21670 */
[----:B------:R-:W0:Y:S01]  /*4ba0*/  MUFU.EX2 R4, R4 ;  /* 0x0000000400047308 */ /* 0x000e220000000800 */
[----:B------:R-:W-:Y:S01]  /*4bb0*/  FMNMX.FTZ R78, R8, R75, !PT ;  /* 0x0000004b084e7209 */ /* 0x000fe20007810000 */
[--C-:B------:R-:W-:Y:S01]  /*4bc0*/  FFMA.FTZ R67, R67, UR29, -R74.reuse ;  /* 0x0000001d43437c23 */ /* 0x100fe2000801084a */
[----:B------:R-:W-:Y:S01]  /*4bd0*/  FSEL R41, R41, -INF , !P1 ;  /* 0xff80000029297808 */ /* 0x000fe20004800000 */
[--C-:B------:R-:W-:Y:S01]  /*4be0*/  FFMA.FTZ R66, R66, UR29, -R74.reuse ;  /* 0x0000001d42427c23 */ /* 0x100fe2000801084a */
[----:B------:R-:W-:Y:S01]  /*4bf0*/  FMNMX.FTZ R75, R9, R78, !PT ;  /* 0x0000004e094b7209 */ /* 0x000fe20007810000 */
[--C-:B------:R-:W-:Y:S01]  /*4c00*/  FFMA.FTZ R65, R65, UR29, -R74.reuse ;  /* 0x0000001d41417c23 */ /* 0x100fe2000801084a */
[----:B------:R-:W-:Y:S01]  /*4c10*/  ISETP.LT.OR P6, PT, R60, 0x7a, P6 ;  /* 0x0000007a3c00780c */ /* 0x000fe200037c1670 */
        /* <DEDUP_REMOVED lines=10> */
[--C-:B------:R-:W-:Y:S01]  /*4cc0*/  FFMA.FTZ R56, R56, UR29, -R74.reuse ;  /* 0x0000001d38387c23 */ /* 0x100fe2000801084a */
[----:B------:R-:W-:-:S01]  /*4cd0*/  FFMA.FTZ R57, R57, UR29, -R74 ;  /* 0x0000001d39397c23 */ /* 0x000fc2000801084a */
[--C-:B------:R-:W-:Y:S01]  /*4ce0*/  FFMA.FTZ R55, R55, UR29, -R74.reuse ;  /* 0x0000001d37377c23 */ /* 0x100fe2000801084a */
[----:B------:R-:W-:Y:S01]  /*4cf0*/  FMNMX.FTZ R75, R13, R78, !PT ;  /* 0x0000004e0d4b7209 */ /* 0x000fe20007810000 */
[--C-:B------:R-:W-:Y:S01]  /*4d00*/  FFMA.FTZ R54, R54, UR29, -R74.reuse ;  /* 0x0000001d36367c23 */ /* 0x100fe2000801084a */
[----:B------:R-:W-:-:S01]  /*4d10*/  FFMA.FTZ R53, R53, UR29, -R74 ;  /* 0x0000001d35357c23 */ /* 0x000fc2000801084a */
[----:B------:R-:W3:Y:S01]  /*4d20*/  MUFU.EX2 R70, R70 ;  /* 0x0000004600467308 */ /* 0x000ee20000000800 */
[----:B------:R-:W-:Y:S01]  /*4d30*/  FMNMX.FTZ R78, R14, R75, !PT ;  /* 0x0000004b0e4e7209 */ /* 0x000fe20007810000 */
[--C-:B------:R-:W-:Y:S01]  /*4d40*/  FFMA.FTZ R38, R38, UR29, -R74.reuse ;  /* 0x0000001d26267c23 */ /* 0x100fe2000801084a */
[----:B------:R-:W-:-:S01]  /*4d50*/  FFMA.FTZ R39, R39, UR29, -R74 ;  /* 0x0000001d27277c23 */ /* 0x000fc2000801084a */
[--C-:B------:R-:W-:Y:S01]  /*4d60*/  FFMA.FTZ R52, R52, UR29, -R74.reuse ;  /* 0x0000001d34347c23 */ /* 0x100fe2000801084a */
        /* <DEDUP_REMOVED lines=13> */
[----:B------:R-:W-:Y:S01]  /*4e40*/  FFMA.FTZ R6, R6, UR29, -R74 ;  /* 0x0000001d06067c23 */ /* 0x000fe2000801084a */
        /* <DEDUP_REMOVED lines=27> */
[----:B------:R-:W-:Y:S03]  /*5000*/  MUFU.EX2 R57, R57 ;  /* 0x0000003900397308 */ /* 0x000fe60000000800 */
[----:B------:R-:W4:Y:S05]  /*5010*/  SHFL.BFLY PT, R60, R75, 0x2, 0x1f ;  /* 0x0c401f004b3c7f89 */ /* 0x000f2a00000e0000 */
[----:B------:R-:W-:Y:S08]  /*5020*/  MUFU.EX2 R58, R58 ;  /* 0x0000003a003a7308 */ /* 0x000ff00000000800 */
[----:B------:R-:W-:Y:S08]  /*5030*/  MUFU.EX2 R53, R53 ;  /* 0x0000003500357308 */ /* 0x000ff00000000800 */
[----:B------:R-:W-:Y:S01]  /*5040*/  MUFU.EX2 R38, R38 ;  /* 0x0000002600267308 */ /* 0x000fe20000000800 */
[----:B----4-:R-:W-:-:S05]  /*5050*/  FMNMX.FTZ R60, R75, R60, !PT ;  /* 0x0000003c4b3c7209 */ /* 0x010fca0007810000 */
[----:B------:R-:W4:Y:S02]  /*5060*/  SHFL.BFLY PT, R75, R60, 0x1, 0x1f ;  /* 0x0c201f003c4b7f89 */ /* 0x000f2400000e0000 */
[----:B------:R-:W-:Y:S08]  /*5070*/  MUFU.EX2 R55, R55 ;  /* 0x0000003700377308 */ /* 0x000ff00000000800 */
[----:B------:R-:W-:Y:S08]  /*5080*/  MUFU.EX2 R54, R54 ;  /* 0x0000003600367308 */ /* 0x000ff00000000800 */
[----:B------:R-:W-:Y:S01]  /*5090*/  MUFU.EX2 R51, R51 ;  /* 0x0000003300337308 */ /* 0x000fe20000000800 */
[----:B----4-:R-:W-:Y:S01]  /*50a0*/  FMNMX.FTZ R120, R60, R75, !PT ;  /* 0x0000004b3c787209 */ /* 0x010fe20007810000 */
[----:B------:R-:W-:-:S06]  /*50b0*/  IMAD.U32 R75, RZ, RZ, UR29 ;  /* 0x0000001dff4b7e24 */ /* 0x000fcc000f8e00ff */
[----:B------:R-:W-:Y:S01]  /*50c0*/  MUFU.EX2 R50, R50 ;  /* 0x0000003200327308 */ /* 0x000fe20000000800 */
[C---:B------:R-:W-:Y:S01]  /*50d0*/  FSETP.NEU.FTZ.AND P1, PT, R120.reuse, -INF , PT ;  /* 0xff8000007800780b */ /* 0x040fe20003f3d000 */
[----:B------:R-:W-:-:S05]  /*50e0*/  FFMA.FTZ R60, R120, R75, -8 ;  /* 0xc1000000783c7423 */ /* 0x000fca000001004b */
        /* <DEDUP_REMOVED lines=18> */
[----:B----4-:R-:W-:-:S01]  /*5210*/  FFMA.FTZ R12, R25, UR29, -R64 ;  /* 0x0000001d190c7c23 */ /* 0x010fc20008010840 */
[----:B0-----:R-:W-:Y:S01]  /*5220*/  FADD.FTZ R25, R4, R73 ;  /* 0x0000004904197221 */ /* 0x001fe20000010000 */
        /* <DEDUP_REMOVED lines=18> */
[----:B------:R-:W-:-:S03]  /*5350*/  FFMA.FTZ R48, R48, UR29, -R64 ;  /* 0x0000001d30307c23 */ /* 0x000fc60008010840 */
[----:B------:R-:W5:Y:S01]  /*5360*/  MUFU.EX2 R74, R74 ;  /* 0x0000004a004a7308 */ /* 0x000f620000000800 */
[----:B----4-:R-:W-:-:S01]  /*5370*/  FFMA.FTZ R11, R24, UR29, -R64 ;  /* 0x0000001d180b7c23 */ /* 0x010fc20008010840 */
[----:B-1----:R-:W-:-:S04]  /*5380*/  FADD.FTZ R24, R72, R25 ;  /* 0x0000001948187221 */ /* 0x002fc80000010000 */
[C---:B--2---:R-:W-:Y:S01]  /*5390*/  FADD.FTZ R25, R71.reuse, R24 ;  /* 0x0000001847197221 */ /* 0x044fe20000010000 */
[----:B------:R-:W-:Y:S01]  /*53a0*/  F2FP.SATFINITE.E4M3.F32.PACK_AB_MERGE_C R71, R71, R72, RZ ;  /* 0x000000484747723e */ /* 0x000fe200048070ff */
[----:B------:R-:W1:Y:S02]  /*53b0*/  MUFU.EX2 R75, R75 ;  /* 0x0000004b004b7308 */ /* 0x000e640000000800 */
[----:B---3--:R-:W-:-:S01]  /*53c0*/  FADD.FTZ R24, R70, R25 ;  /* 0x0000001946187221 */ /* 0x008fc20000010000 */
[----:B0-----:R-:W-:Y:S01]  /*53d0*/  FADD.FTZ R25, R60, R5 ;  /* 0x000000053c197221 */ /* 0x001fe20000010000 */
[----:B------:R-:W-:Y:S02]  /*53e0*/  F2FP.SATFINITE.E4M3.F32.PACK_AB_MERGE_C R196, R73, R4, R71 ;  /* 0x0000000449c4723e */ /* 0x000fe40004807047 */
[----:B------:R-:W-:Y:S02]  /*53f0*/  FADD.FTZ R33, R69, R24 ;  /* 0x0000001845217221 */ /* 0x000fe40000010000 */
[----:B------:R-:W0:Y:S01]  /*5400*/  MUFU.EX2 R7, R7 ;  /* 0x0000000700077308 */ /* 0x000e220000000800 */
[----:B-----5:R-:W-:-:S01]  /*5410*/  FADD.FTZ R24, R74, R25 ;  /* 0x000000194a187221 */ /* 0x020fc20000010000 */
[----:B------:R-:W-:-:S04]  /*5420*/  FADD.FTZ R32, R68, R33 ;  /* 0x0000002144207221 */ /* 0x000fc80000010000 */
[C---:B------:R-:W-:Y:S01]  /*5430*/  FADD.FTZ R25, R67.reuse, R32 ;  /* 0x0000002043197221 */ /* 0x040fe20000010000 */
[----:B------:R-:W-:Y:S01]  /*5440*/  F2FP.SATFINITE.E4M3.F32.PACK_AB_MERGE_C R67, R67, R68, RZ ;  /* 0x000000444343723e */ /* 0x000fe200048070ff */
[----:B------:R-:W2:Y:S01]  /*5450*/  MUFU.EX2 R2, R2 ;  /* 0x0000000200027308 */ /* 0x000ea20000000800 */
[----:B-1----:R-:W-:-:S01]  /*5460*/  FADD.FTZ R24, R75, R24 ;  /* 0x000000184b187221 */ /* 0x002fc20000010000 */
[----:B------:R-:W-:Y:S01]  /*5470*/  FADD.FTZ R32, R66, R25 ;  /* 0x0000001942207221 */ /* 0x000fe20000010000 */
[----:B------:R-:W-:Y:S02]  /*5480*/  F2FP.SATFINITE.E4M3.F32.PACK_AB_MERGE_C R74, R75, R74, RZ ;  /* 0x0000004a4b4a723e */ /* 0x000fe400048070ff */
[----:B------:R-:W-:Y:S01]  /*5490*/  F2FP.SATFINITE.E4M3.F32.PACK_AB_MERGE_C R198, R69, R70, R67 ;  /* 0x0000004645c6723e */ /* 0x000fe20004807043 */
[----:B------:R-:W-:-:S01]  /*54a0*/  FADD.FTZ R33, R65, R32 ;  /* 0x0000002041217221 */ /* 0x000fc20000010000 */
[----:B------:R-:W-:Y:S01]  /*54b0*/  F2FP.SATFINITE.E4M3.F32.PACK_AB_MERGE_C R32, R38, R53, RZ ;  /* 0x000000352620723e */ /* 0x000fe200048070ff */
[----:B------:R-:W1:Y:S01]  /*54c0*/  MUFU.EX2 R8, R8 ;  /* 0x0000000800087308 */ /* 0x000e620000000800 */
[----:B0-----:R-:W-:-:S01]  /*54d0*/  FADD.FTZ R25, R7, R24 ;  /* 0x0000001807197221 */ /* 0x001fc20000010000 */
[----:B------:R-:W-:Y:S01]  /*54e0*/  FADD.FTZ R24, R62, R33 ;  /* 0x000000213e187221 */ /* 0x000fe20000010000 */
[----:B------:R-:W-:-:S02]  /*54f0*/  F2FP.SATFINITE.E4M3.F32.PACK_AB_MERGE_C R188, R54, R55, R32 ;  /* 0x0000003736bc723e */ /* 0x000fc40004807020 */
[----:B------:R-:W-:Y:S01]  /*5500*/  F2FP.SATFINITE.E4M3.F32.PACK_AB_MERGE_C R197, R5, R60, R74 ;  /* 0x0000003c05c5723e */ /* 0x000fe2000480704a */
[----:B------:R-:W-:-:S01]  /*5510*/  FADD.FTZ R24, R61, R24 ;  /* 0x000000183d187221 */ /* 0x000fc20000010000 */
[----:B------:R-:W-:Y:S01]  /*5520*/  F2FP.SATFINITE.E4M3.F32.PACK_AB_MERGE_C R62, R61, R62, RZ ;  /* 0x0000003e3d3e723e */ /* 0x000fe200048070ff */
[----:B------:R-:W0:Y:S01]  /*5530*/  MUFU.EX2 R9, R9 ;  /* 0x0000000900097308 */ /* 0x000e220000000800 */
[----:B--2---:R-:W-:-:S01]  /*5540*/  FADD.FTZ R25, R2, R25 ;  /* 0x0000001902197221 */ /* 0x004fc20000010000 */
[----:B------:R-:W-:Y:S01]  /*5550*/  FADD.FTZ R33, R59, R24 ;  /* 0x000000183b217221 */ /* 0x000fe20000010000 */
[----:B------:R-:W-:Y:S02]  /*5560*/  F2FP.SATFINITE.E4M3.F32.PACK_AB_MERGE_C R192, R65, R66, R62 ;  /* 0x0000004241c0723e */ /* 0x000fe4000480703e */
[----:B------:R-:W-:Y:S01]  /*5570*/  FADD.FTZ R4, R76, R25 ;  /* 0x000000194c047221 */ /* 0x000fe20000010000 */
[----:B------:R-:W-:-:S01]  /*5580*/  FADD.FTZ R33, R58, R33 ;  /* 0x000000213a217221 */ /* 0x000fc20000010000 */
[C---:B------:R-:W-:Y:S01]  /*5590*/  F2FP.SATFINITE.E4M3.F32.PACK_AB_MERGE_C R76, R77.reuse, R76, RZ ;  /* 0x0000004c4d4c723e */ /* 0x040fe200048070ff */
[----:B------:R-:W2:Y:S01]  /*55a0*/  MUFU.EX2 R15, R15 ;  /* 0x0000000f000f7308 */ /* 0x000ea20000000800 */
[----:B------:R-:W-:-:S02]  /*55b0*/  FADD.FTZ R25, R77, R4 ;  /* 0x000000044d197221 */ /* 0x000fc40000010000 */
[----:B------:R-:W-:Y:S02]  /*55c0*/  F2FP.SATFINITE.E4M3.F32.PACK_AB_MERGE_C R199, R2, R7, R76 ;  /* 0x0000000702c7723e */ /* 0x000fe4000480704c */
[----:B-1----:R-:W-:-:S01]  /*55d0*/  FADD.FTZ R24, R8, R25 ;  /* 0x0000001908187221 */ /* 0x002fc20000010000 */
[----:B------:R-:W-:Y:S01]  /*55e0*/  F2FP.SATFINITE.E4M3.F32.PACK_AB_MERGE_C R25, R57, R56, RZ ;  /* 0x000000383919723e */ /* 0x000fe200048070ff */
[----:B------:R-:W-:-:S01]  /*55f0*/  FADD.FTZ R56, R56, R33 ;  /* 0x0000002138387221 */ /* 0x000fc20000010000 */
[----:B------:R-:W1:Y:S01]  /*5600*/  MUFU.EX2 R20, R20 ;  /* 0x0000001400147308 */ /* 0x000e620000000800 */
[----:B0-----:R-:W-:-:S01]  /*5610*/  FADD.FTZ R24, R9, R24 ;  /* 0x0000001809187221 */ /* 0x001fc20000010000 */
[----:B------:R-:W-:Y:S01]  /*5620*/  F2FP.SATFINITE.E4M3.F32.PACK_AB_MERGE_C R194, R58, R59, R25 ;  /* 0x0000003b3ac2723e */ /* 0x000fe20004807019 */
[----:B------:R-:W-:-:S04]  /*5630*/  FADD.FTZ R56, R57, R56 ;  /* 0x0000003839387221 */ /* 0x000fc80000010000 */
[----:B------:R-:W-:Y:S01]  /*5640*/  FADD.FTZ R33, R55, R56 ;  /* 0x0000003837217221 */ /* 0x000fe20000010000 */
[----:B------:R-:W0:Y:S01]  /*5650*/  MUFU.EX2 R11, R11 ;  /* 0x0000000b000b7308 */ /* 0x000e220000000800 */
[----:B--2---:R-:W-:-:S02]  /*5660*/  FADD.FTZ R25, R15, R24 ;  /* 0x000000180f197221 */ /* 0x004fc40000010000 */
[----:B------:R-:W-:Y:S01]  /*5670*/  FADD.FTZ R54, R54, R33 ;  /* 0x0000002136367221 */ /* 0x000fe20000010000 */
[----:B------:R-:W-:-:S03]  /*5680*/  F2FP.SATFINITE.E4M3.F32.PACK_AB_MERGE_C R33, R50, R51, RZ ;  /* 0x000000333221723e */ /* 0x000fc600048070ff */
[----:B------:R-:W-:Y:S01]  /*5690*/  FADD.FTZ R53, R53, R54 ;  /* 0x0000003635357221 */ /* 0x000fe20000010000 */
[----:B------:R-:W2:Y:S01]  /*56a0*/  MUFU.EX2 R12, R12 ;  /* 0x0000000c000c7308 */ /* 0x000ea20000000800 */
[----:B-1----:R-:W-:-:S02]  /*56b0*/  FADD.FTZ R24, R20, R25 ;  /* 0x0000001914187221 */ /* 0x002fc40000010000 */
[----:B------:R-:W-:-:S05]  /*56c0*/  FADD.FTZ R38, R38, R53 ;  /* 0x0000003526267221 */ /* 0x000fca0000010000 */
        /* <DEDUP_REMOVED lines=23> */
[----:B-1----:R-:W-:Y:S01]  /*5840*/  F2FP.SATFINITE.E4M3.F32.PACK_AB_MERGE_C R190, R52, R39, R33 ;  /* 0x0000002734be723e */ /* 0x002fe20004807021 */
[----:B------:R-:W-:-:S04]  /*5850*/  FADD.FTZ R39, R39, R38 ;  /* 0x0000002627277221 */ /* 0x000fc80000010000 */
[----:B------:R-:W-:Y:S02]  /*5860*/  FADD.FTZ R52, R52, R39 ;  /* 0x0000002734347221 */ /* 0x000fe40000010000 */
[----:B------:R-:W1:Y:S01]  /*5870*/  MUFU.EX2 R45, R45 ;  /* 0x0000002d002d7308 */ /* 0x000e620000000800 */
[----:B0-----:R-:W-:-:S01]  /*5880*/  FADD.FTZ R20, R40, R15 ;  /* 0x0000000f28147221 */ /* 0x001fc20000010000 */
[----:B------:R-:W-:-:S04]  /*5890*/  FADD.FTZ R51, R51, R52 ;  /* 0x0000003433337221 */ /* 0x000fc80000010000 */
[----:B------:R-:W-:Y:S02]  /*58a0*/  FADD.FTZ R50, R50, R51 ;  /* 0x0000003332327221 */ /* 0x000fe40000010000 */
[----:B------:R-:W-:Y:S01]  /*58b0*/  MUFU.EX2 R31, R31 ;  /* 0x0000001f001f7308 */ /* 0x000fe20000000800 */
[----:B--2---:R-:W-:-:S07]  /*58c0*/  FADD.FTZ R20, R43, R20 ;  /* 0x000000142b147221 */ /* 0x004fce0000010000 */
[----:B------:R-:W0:Y:S01]  /*58d0*/  MUFU.EX2 R30, R30 ;  /* 0x0000001e001e7308 */ /* 0x000e220000000800 */
[----:B-1----:R-:W-:-:S07]  /*58e0*/  FADD.FTZ R5, R45, R20 ;  /* 0x000000142d057221 */ /* 0x002fce0000010000 */
[----:B------:R-:W1:Y:S08]  /*58f0*/  MUFU.EX2 R4, R47 ;  /* 0x0000002f00047308 */ /* 0x000e700000000800 */
[----:B------:R-:W-:Y:S01]  /*5900*/  MUFU.EX2 R35, R35 ;  /* 0x0000002300237308 */ /* 0x000fe20000000800 */
[----:B0-----:R-:W-:-:S07]  /*5910*/  F2FP.SATFINITE.E4M3.F32.PACK_AB_MERGE_C R25, R30, R31, RZ ;  /* 0x0000001f1e19723e */ /* 0x001fce00048070ff */
[----:B------:R-:W0:Y:S01]  /*5920*/  MUFU.EX2 R34, R34 ;  /* 0x0000002200227308 */ /* 0x000e220000000800 */
[C---:B-1----:R-:W-:Y:S01]  /*5930*/  F2FP.SATFINITE.E4M3.F32.PACK_AB_MERGE_C R45, R4.reuse, R45, RZ ;  /* 0x0000002d042d723e */ /* 0x042fe200048070ff */
[----:B------:R-:W-:-:S03]  /*5940*/  FADD.FTZ R4, R4, R5 ;  /* 0x0000000504047221 */ /* 0x000fc60000010000 */
[----:B------:R-:W-:-:S03]  /*5950*/  F2FP.SATFINITE.E4M3.F32.PACK_AB_MERGE_C R191, R43, R40, R45 ;  /* 0x000000282bbf723e */ /* 0x000fc6000480702d */
[----:B------:R-:W1:Y:S08]  /*5960*/  MUFU.EX2 R3, R3 ;  /* 0x0000000300037308 */ /* 0x000e700000000800 */
[----:B------:R-:W2:Y:S01]  /*5970*/  MUFU.EX2 R24, R63 ;  /* 0x0000003f00187308 */ /* 0x000ea20000000800 */
[----:B0-----:R-:W-:Y:S01]  /*5980*/  F2FP.SATFINITE.E4M3.F32.PACK_AB_MERGE_C R184, R34, R35, R25 ;  /* 0x0000002322b8723e */ /* 0x001fe20004807019 */
[----:B------:R-:W-:-:S04]  /*5990*/  FADD.FTZ R35, R35, R50 ;  /* 0x0000003223237221 */ /* 0x000fc80000010000 */
[----:B------:R-:W-:Y:S02]  /*59a0*/  FADD.FTZ R34, R34, R35 ;  /* 0x0000002322227221 */ /* 0x000fe40000010000 */
[----:B------:R-:W0:Y:S01]  /*59b0*/  MUFU.EX2 R41, R41 ;  /* 0x0000002900297308 */ /* 0x000e220000000800 */
[----:B-1----:R-:W-:-:S01]  /*59c0*/  FADD.FTZ R5, R3, R4 ;  /* 0x0000000403057221 */ /* 0x002fc20000010000 */
[----:B------:R-:W-:-:S04]  /*59d0*/  FADD.FTZ R31, R31, R34 ;  /* 0x000000221f1f7221 */ /* 0x000fc80000010000 */
[----:B------:R-:W-:Y:S02]  /*59e0*/  FADD.FTZ R30, R30, R31 ;  /* 0x0000001f1e1e7221 */ /* 0x000fe40000010000 */
[----:B------:R-:W-:Y:S01]  /*59f0*/  MUFU.EX2 R21, R21 ;  /* 0x0000001500157308 */ /* 0x000fe20000000800 */
[----:B--2---:R-:W-:-:S07]  /*5a00*/  FADD.FTZ R2, R24, R5 ;  /* 0x0000000518027221 */ /* 0x004fce0000010000 */
[----:B------:R-:W1:Y:S01]  /*5a10*/  MUFU.EX2 R6, R6 ;  /* 0x0000000600067308 */ /* 0x000e620000000800 */
[----:B0-----:R-:W-:-:S07]  /*5a20*/  FADD.FTZ R5, R41, R2 ;  /* 0x0000000229057221 */ /* 0x001fce0000010000 */
[----:B------:R-:W0:Y:S08]  /*5a30*/  MUFU.EX2 R42, R42 ;  /* 0x0000002a002a7308 */ /* 0x000e300000000800 */
[----:B------:R-:W-:Y:S01]  /*5a40*/  MUFU.EX2 R27, R27 ;  /* 0x0000001b001b7308 */ /* 0x000fe20000000800 */
[----:B-1----:R-:W-:-:S07]  /*5a50*/  F2FP.SATFINITE.E4M3.F32.PACK_AB_MERGE_C R4, R6, R21, RZ ;  /* 0x000000150604723e */ /* 0x002fce00048070ff */
[----:B------:R-:W1:Y:S01]  /*5a60*/  MUFU.EX2 R26, R26 ;  /* 0x0000001a001a7308 */ /* 0x000e620000000800 */
[----:B0-----:R-:W-:-:S01]  /*5a70*/  FADD.FTZ R5, R42, R5 ;  /* 0x000000052a057221 */ /* 0x001fc20000010000 */
[----:B------:R-:W-:-:S04]  /*5a80*/  F2FP.SATFINITE.E4M3.F32.PACK_AB_MERGE_C R41, R42, R41, RZ ;  /* 0x000000292a29723e */ /* 0x000fc800048070ff */
[----:B------:R-:W-:Y:S02]  /*5a90*/  F2FP.SATFINITE.E4M3.F32.PACK_AB_MERGE_C R185, R24, R3, R41 ;  /* 0x0000000318b9723e */ /* 0x000fe40004807029 */
[----:B------:R-:W0:Y:S08]  /*5aa0*/  MUFU.EX2 R44, R44 ;  /* 0x0000002c002c7308 */ /* 0x000e300000000800 */
[----:B------:R-:W2:Y:S01]  /*5ab0*/  MUFU.EX2 R15, R46 ;  /* 0x0000002e000f7308 */ /* 0x000ea20000000800 */
[----:B-1----:R-:W-:Y:S01]  /*5ac0*/  F2FP.SATFINITE.E4M3.F32.PACK_AB_MERGE_C R186, R26, R27, R4 ;  /* 0x0000001b1aba723e */ /* 0x002fe20004807004 */
[----:B------:R-:W-:-:S04]  /*5ad0*/  FADD.FTZ R27, R27, R30 ;  /* 0x0000001e1b1b7221 */ /* 0x000fc80000010000 */
[----:B------:R-:W-:Y:S02]  /*5ae0*/  FADD.FTZ R26, R26, R27 ;  /* 0x0000001b1a1a7221 */ /* 0x000fe40000010000 */
[----:B------:R-:W-:Y:S01]  /*5af0*/  MUFU.EX2 R49, R49 ;  /* 0x0000003100317308 */ /* 0x000fe20000000800 */
[----:B0-----:R-:W-:-:S01]  /*5b00*/  FADD.FTZ R2, R44, R5 ;  /* 0x000000052c027221 */ /* 0x001fc20000010000 */
[----:B------:R-:W-:-:S04]  /*5b10*/  FADD.FTZ R3, R21, R26 ;  /* 0x0000001a15037221 */ /* 0x000fc80000010000 */
[----:B------:R-:W-:Y:S01]  /*5b20*/  FADD.FTZ R3, R6, R3 ;  /* 0x0000000306037221 */ /* 0x000fe20000010000 */
[----:B------:R-:W-:Y:S01]  /*5b30*/  VIADD R6, R89, 0xfffffffe ;  /* 0xfffffffe59067836 */ /* 0x000fe20000000000 */
[----:B------:R-:W0:Y:S01]  /*5b40*/  MUFU.EX2 R48, R48 ;  /* 0x0000003000307308 */ /* 0x000e220000000800 */
[----:B--2---:R-:W-:-:S01]  /*5b50*/  FADD.FTZ R2, R15, R2 ;  /* 0x000000020f027221 */ /* 0x004fc20000010000 */
[----:B0-----:R-:W-:-:S03]  /*5b60*/  F2FP.SATFINITE.E4M3.F32.PACK_AB_MERGE_C R4, R48, R49, RZ ;  /* 0x000000313004723e */ /* 0x001fc600048070ff */
[----:B------:R-:W-:Y:S01]  /*5b70*/  FADD.FTZ R49, R49, R2 ;  /* 0x0000000231317221 */ /* 0x000fe20000010000 */
[----:B------:R-:W-:-:S03]  /*5b80*/  F2FP.SATFINITE.E4M3.F32.PACK_AB_MERGE_C R187, R15, R44, R4 ;  /* 0x0000002c0fbb723e */ /* 0x000fc60004807004 */
[----:B------:R-:W-:Y:S01]  /*5b90*/  FADD.FTZ R2, R48, R49 ;  /* 0x0000003130027221 */ /* 0x000fe20000010000 */
        /* <DEDUP_REMOVED lines=12> */
.L_x_5192:
[----:B------:R-:W-:Y:S02]  /*5c60*/  ULDC UR18, c[0x0][0x9e4] ;  /* 0x0002790000127ab9 */ /* 0x000fe40000000800 */
[----:B------:R-:W-:-:S11]  /*5c70*/  UISETP.NE.AND UP0, UPT, UR18, 0x1, UPT ;  /* 0x000000011200788c */ /* 0x000fd6000bf05270 */
[----:B------:R-:W-:Y:S02]  /*5c80*/  @UP0 ULDC.64 UR6, c[0x0][0x9e8] ;  /* 0x00027a0000060ab9 */ /* 0x000fe40000000a00 */
[----:B------:R-:W-:-:S04]  /*5c90*/  UIMAD.WIDE.U32 UR10, UR15, UR6, URZ ;  /* 0x000000060f0a72a5 */ /* 0x000fc8000f8e003f */
[----:B------:R-:W-:-:S12]  /*5ca0*/  @UP0 USHF.R.U32.HI UR15, URZ, UR7, UR11 ;  /* 0x000000073f0f0299 */ /* 0x000fd8000801160b */
.L_x_5193:
[----:B------:R-:W-:-:S04]  /*5cb0*/  UIMAD UR15, UR15, UR18, UR18 ;  /* 0x000000120f0f72a4 */ /* 0x000fc8000f8e0212 */
[----:B------:R-:W-:-:S04]  /*5cc0*/  UISETP.LT.AND UP0, UPT, UR14, UR15, UPT ;  /* 0x0000000f0e00728c */ /* 0x000fc8000bf01270 */
[----:B------:R-:W-:-:S12]  /*5cd0*/  USEL UR14, UR14, UR15, UP0 ;  /* 0x0000000f0e0e7287 */ /* 0x000fd80008000000 */
.L_x_5191:
[----:B------:R-:W-:Y:S01]  /*5ce0*/  USHF.R.S32.HI UR6, URZ, 0x1f, UR14 ;  /* 0x0000001f3f067899 */ /* 0x000fe2000801140e */
[----:B------:R-:W-:Y:S02]  /*5cf0*/  CS2R R24, SRZ ;  /* 0x0000000000187805 */ /* 0x000fe4000001ff00 */
[----:B------:R-:W-:Y:S02]  /*5d00*/  CS2R R26, SRZ ;  /* 0x00000000001a7805 */ /* 0x000fe4000001ff00 */
[----:B------:R-:W-:Y:S01]  /*5d10*/  CS2R R28, SRZ ;  /* 0x00000000001c7805 */ /* 0x000fe2000001ff00 */
        /* <DEDUP_REMOVED lines=103> */
[----:B------:R-:W-:Y:S01]  /*6390*/  ULDC UR30, c[0x0][0x9e4] ;  /* 0x00027900001e7ab9 */ /* 0x000fe20000000800 */
[----:B------:R-:W-:Y:S01]  /*63a0*/  ULDC UR31, c[0x0][0x9dc] ;  /* 0x00027700001f7ab9 */ /* 0x000fe20000000800 */
[----:B------:R-:W-:Y:S01]  /*63b0*/  ULDC UR29, c[0x0][0x988] ;  /* 0x00026200001d7ab9 */ /* 0x000fe20000000800 */
[----:B------:R-:W-:-:S05]  /*63c0*/  ULDC UR32, c[0x0][0x9e0] ;  /* 0x0002780000207ab9 */ /* 0x000fca0000000800 */
.L_x_5213:
[----:B------:R-:W-:Y:S01]  /*63d0*/  ISETP.NE.AND P2, PT, RZ, UR45, PT ;  /* 0x0000002dff007c0c */ /* 0x000fe2000bf45270 */
[----:B------:R-:W-:-:S04]  /*63e0*/  UISETP.NE.AND UP0, UPT, UR34, 0x1, UPT ;  /* 0x000000012200788c */ /* 0x000fc8000bf05270 */
[----:B------:R-:W-:-:S04]  /*63f0*/  USEL UR49, URZ, 0x1, UP0 ;  /* 0x000000013f317887 */ /* 0x000fc80008000000 */
[----:B------:R-:W-:-:S04]  /*6400*/  ULOP3.LUT UR49, UR35, UR49, URZ, 0x3c, !UPT ;  /* 0x0000003123317292 */ /* 0x000fc8000f8e3c3f */
[----:B------:R-:W-:Y:S08]  /*6410*/  @P2 BRA `(.L_x_5195) ;  /* 0x0000000000382947 */ /* 0x000ff00003800000 */
[----:B------:R-:W-:Y:S05]  /*6420*/  @!P0 BRA `(.L_x_5196) ;  /* 0x0000000000048947 */ /* 0x000fea0003800000 */
[----:B------:R-:W-:Y:S01]  /*6430*/  BPT.TRAP 0x1 ;  /* 0x000000040000795c */ /* 0x000fe20000300000 */
.L_x_5196:
        /* <DEDUP_REMOVED lines=9> */
.L_x_5197:
[----:B-1----:R-:W-:Y:S05]  /*64d0*/  @P1 BRA `(.L_x_5195) ;  /* 0x0000000000081947 */ /* 0x002fea0003800000 */
[----:B------:R-:W1:Y:S02]  /*64e0*/  SYNCS.PHASECHK.TRANS64.TRYWAIT P1, [UR6+0x2a830], R7 ;  /* 0x02a83007ff0075a7 */ /* 0x000e640008020146 */
[----:B-1----:R-:W-:Y:S05]  /*64f0*/  @!P1 BRA `(.L_x_5198) ;  /* 0x00000170003c9947 */ /* 0x002fea0003800000 */
.L_x_5195:
[----:B-1----:R-:W1:Y:S01]  /*6500*/  S2R R8, SR_TID.X ;  /* 0x0000000000087919 */ /* 0x002e620000002100 */
[----:B------:R-:W-:Y:S01]  /*6510*/  UIADD3 UR48, UR34, 0x1, URZ ;  /* 0x0000000122307890 */ /* 0x000fe2000fffe03f */
[----:B------:R-:W-:Y:S01]  /*6520*/  UMOV UR27, 0x80000020 ;  /* 0x80000020001b7882 */ /* 0x000fe20000000000 */
[----:B------:R-:W-:Y:S02]  /*6530*/  UMOV UR7, 0x80000020 ;  /* 0x8000002000077882 */ /* 0x000fe40000000000 */
[----:B------:R-:W-:Y:S01]  /*6540*/  UISETP.NE.AND UP0, UPT, UR48, 0x2, UPT ;  /* 0x000000023000788c */ /* 0x000fe2000bf05270 */
[----:B------:R-:W-:Y:S01]  /*6550*/  UMOV UR11, 0x80000020 ;  /* 0x80000020000b7882 */ /* 0x000fe20000000000 */
[----:B------:R-:W-:Y:S02]  /*6560*/  UMOV UR15, 0x80000020 ;  /* 0x80000020000f7882 */ /* 0x000fe40000000000 */
[----:B------:R-:W-:Y:S01]  /*6570*/  USEL UR48, UR48, URZ, UP0 ;  /* 0x0000003f30307287 */ /* 0x000fe20008000000 */
[----:B------:R-:W-:Y:S01]  /*6580*/  UMOV UR19, 0x80000020 ;  /* 0x8000002000137882 */ /* 0x000fe20000000000 */
[----:B------:R-:W-:-:S02]  /*6590*/  UMOV UR23, 0x80000020 ;  /* 0x8000002000177882 */ /* 0x000fc40000000000 */
[----:B------:R-:W-:-:S04]  /*65a0*/  UIMAD UR26, UR48, 0x600, UR28 ;  /* 0x00000600301a78a4 */ /* 0x000fc8000f8e021c */
[----:B------:R-:W-:Y:S02]  /*65b0*/  UIADD3 UR6, UR26, 0x2, URZ ;  /* 0x000000021a067890 */ /* 0x000fe4000fffe03f */
[----:B------:R-:W-:Y:S02]  /*65c0*/  UIADD3 UR10, UR26, 0x200, URZ ;  /* 0x000002001a0a7890 */ /* 0x000fe4000fffe03f */
[----:B------:R-:W-:Y:S02]  /*65d0*/  UIADD3 UR14, UR26, 0x202, URZ ;  /* 0x000002021a0e7890 */ /* 0x000fe4000fffe03f */
[----:B------:R-:W-:Y:S02]  /*65e0*/  UIADD3 UR18, UR26, 0x400, URZ ;  /* 0x000004001a127890 */ /* 0x000fe4000fffe03f */
[----:B------:R-:W-:Y:S01]  /*65f0*/  UIADD3 UR22, UR26, 0x402, URZ ;  /* 0x000004021a167890 */ /* 0x000fe2000fffe03f */
[----:B-1----:R-:W-:-:S05]  /*6600*/  SHF.R.U32.HI R8, RZ, 0x7, R8 ;  /* 0x00000007ff087819 */ /* 0x002fca0000011608 */
[----:B0-----:R-:W-:-:S05]  /*6610*/  VIADD R7, R8, 0x8 ;  /* 0x0000000808077836 */ /* 0x001fca0000000000 */
[----:B------:R0:W-:Y:S06]  /*6620*/  BAR.SYNC.DEFER_BLOCKING R7, 0x100 ;  /* 0x000400070000751d */ /* 0x0001ec0000010000 */
        /* <DEDUP_REMOVED lines=21> */
.L_x_5200:
[----:B------:R-:W-:Y:S01]  /*6780*/  ULEA UR6, UR34, UR36, 0x3 ;  /* 0x0000002422067291 */ /* 0x000fe2000f8e183f */
[----:B------:R-:W-:-:S05]  /*6790*/  IMAD.U32 R7, RZ, RZ, UR35 ;  /* 0x00000023ff077e24 */ /* 0x000fca000f8e00ff */
[----:B------:R-:W-:-:S04]  /*67a0*/  SHF.L.U32 R7, R7, 0x1f, RZ ;  /* 0x0000001f07077819 */ /* 0x000fc800000006ff */
[----:B------:R0:W1:Y:S01]  /*67b0*/  SYNCS.PHASECHK.TRANS64.TRYWAIT P1, [UR6+0x2a850], R7 ;  /* 0x02a85007ff0075a7 */ /* 0x0000620008020146 */
[----:B------:R-:W-:Y:S05]  /*67c0*/  @!P0 BRA `(.L_x_5201) ;  /* 0x0000000000048947 */ /* 0x000fea0003800000 */
[----:B------:R-:W-:Y:S01]  /*67d0*/  BPT.TRAP 0x1 ;  /* 0x000000040000795c */ /* 0x000fe20000300000 */
.L_x_5201:
[----:B-1----:R-:W-:Y:S05]  /*67e0*/  @P1 BRA `(.L_x_5199) ;  /* 0x0000000000081947 */ /* 0x002fea0003800000 */
[----:B------:R-:W1:Y:S02]  /*67f0*/  SYNCS.PHASECHK.TRANS64.TRYWAIT P1, [UR6+0x2a850], R7 ;  /* 0x02a85007ff0075a7 */ /* 0x000e640008020146 */
[----:B-1----:R-:W-:Y:S05]  /*6800*/  @!P1 BRA `(.L_x_5202) ;  /* 0x0000016c00909947 */ /* 0x002fea0003800000 */
.L_x_5199:
[----:B------:R-:W-:Y:S01]  /*6810*/  UIADD3 UR6, UR36, 0x400, URZ ;  /* 0x0000040024067890 */ /* 0x000fe2000fffe03f */
[----:B------:R-:W-:Y:S01]  /*6820*/  WARPGROUP.ARRIVE ;  /* 0x00000000000079c5 */ /* 0x000fe20000000000 */
[----:B------:R-:W-:-:S05]  /*6830*/  UMOV UR7, 0x40000040 ;  /* 0x4000004000077882 */ /* 0x000fca0000000000 */
[----:B-1----:R-:W1:Y:S01]  /*6840*/  S2R R8, SR_TID.X ;  /* 0x0000000000087919 */ /* 0x002e620000002100 */
        /* <DEDUP_REMOVED lines=8> */
[----:B-1----:R-:W-:-:S04]  /*68d0*/  SHF.R.U32.HI R8, RZ, 0x7, R8 ;  /* 0x00000007ff087819 */ /* 0x002fc80000011608 */
[----:B0-----:R-:W-:Y:S01]  /*68e0*/  IADD3 R7, -R8, 0xb, RZ ;  /* 0x0000000b08077810 */ /* 0x001fe20007ffe1ff */
[----:B------:R-:W-:Y:S02]  /*68f0*/  WARPGROUP.DEPBAR.LE gsb0, 0x0 ;  /* 0x00008000000079c5 */ /* 0x000fe40000010000 */
[----:B------:R-:W-:-:S10]  /*6900*/  WARPGROUP.ARRIVE ;  /* 0x00000000000079c5 */ /* 0x000fd40000000000 */
        /* <DEDUP_REMOVED lines=15> */
.L_x_5203:
[----:B------:R-:W-:Y:S01]  /*6a00*/  UISETP.NE.AND UP1, UPT, UR54, URZ, UPT ;  /* 0x0000003f3600728c */ /* 0x000fe2000bf25270 */
[C---:B------:R-:W-:Y:S01]  /*6a10*/  FMUL.FTZ R14, R0.reuse, R127 ;  /* 0x0000007f000e7220 */ /* 0x040fe20000410000 */
[C---:B------:R-:W-:Y:S01]  /*6a20*/  FMUL.FTZ R127, R0.reuse, R138 ;  /* 0x0000008a007f7220 */ /* 0x040fe20000410000 */
[C---:B------:R-:W-:Y:S01]  /*6a30*/  FMUL.FTZ R138, R0.reuse, R145 ;  /* 0x00000091008a7220 */ /* 0x040fe20000410000 */
[C---:B------:R-:W-:Y:S01]  /*6a40*/  FMUL.FTZ R145, R0.reuse, R152 ;  /* 0x0000009800917220 */ /* 0x040fe20000410000 */
[C---:B------:R-:W-:Y:S01]  /*6a50*/  FMUL.FTZ R152, R0.reuse, R163 ;  /* 0x000000a300987220 */ /* 0x040fe20000410000 */
[----:B------:R-:W-:Y:S01]  /*6a60*/  PLOP3.LUT P1, PT, PT, PT, UP1, 0x80, 0x0 ;  /* 0x000000000000781c */ /* 0x000fe20003f2f018 */
[----:B------:R-:W-:Y:S01]  /*6a70*/  FMUL.FTZ R163, R0, R174 ;  /* 0x000000ae00a37220 */ /* 0x000fe20000410000 */
[----:B------:R-:W-:Y:S01]  /*6a80*/  PLOP3.LUT P2, PT, PT, PT, UP1, 0x80, 0x0 ;  /* 0x000000000000781c */ /* 0x000fe20003f4f018 */
[----:B------:R-:W-:Y:S02]  /*6a90*/  VIADD R174, R18, UR41 ;  /* 0x0000002912ae7c36 */ /* 0x000fe40008000000 */
[C---:B------:R-:W-:Y:S01]  /*6aa0*/  FMUL.FTZ R15, R0.reuse, R128 ;  /* 0x00000080000f7220 */ /* 0x040fe20000410000 */
[----:B------:R-:W-:Y:S01]  /*6ab0*/  @UP1 ULDC UR6, c[0x0][0x44c] ;  /* 0x0001130000061ab9 */ /* 0x000fe20000000800 */
[C---:B------:R-:W-:Y:S01]  /*6ac0*/  FMUL.FTZ R128, R0.reuse, R139 ;  /* 0x0000008b00807220 */ /* 0x040fe20000410000 */
[C---:B------:R-:W-:Y:S01]  /*6ad0*/  FMUL.FTZ R139, R0.reuse, R150 ;  /* 0x00000096008b7220 */ /* 0x040fe20000410000 */
[C---:B------:R-:W-:Y:S01]  /*6ae0*/  FMUL.FTZ R150, R0.reuse, R157 ;  /* 0x0000009d00967220 */ /* 0x040fe20000410000 */
[C---:B------:R-:W-:Y:S01]  /*6af0*/  FMUL.FTZ R157, R0.reuse, R164 ;  /* 0x000000a4009d7220 */ /* 0x040fe20000410000 */
[C---:B------:R-:W-:Y:S01]  /*6b00*/  FMUL.FTZ R164, R0.reuse, R175 ;  /* 0x000000af00a47220 */ /* 0x040fe20000410000 */
[C---:B0-----:R-:W-:Y:S01]  /*6b10*/  FMUL.FTZ R7, R0.reuse, R120 ;  /* 0x0000007800077220 */ /* 0x041fe20000410000 */
[----:B------:R-:W-:Y:S01]  /*6b20*/  FMUL.FTZ R8, R0, R121 ;  /* 0x0000007900087220 */ /* 0x000fe20000410000 */
[----:B------:R-:W-:Y:S01]  /*6b30*/  @P1 IMAD.HI.U32 R20, R174, UR6, RZ ;  /* 0x00000006ae141c27 */ /* 0x000fe2000f8e00ff */
[----:B------:R-:W-:-:S03]  /*6b40*/  @UP1 ULDC UR6, c[0x0][0x450] ;  /* 0x0001140000061ab9 */ /* 0x000fc60000000800 */
[C---:B------:R-:W-:Y:S01]  /*6b50*/  FMUL.FTZ R11, R0.reuse, R124 ;  /* 0x0000007c000b7220 */ /* 0x040fe20000410000 */
[C---:B------:R-:W-:Y:S01]  /*6b60*/  FMUL.FTZ R12, R0.reuse, R125 ;  /* 0x0000007d000c7220 */ /* 0x040fe20000410000 */
[C---:B------:R-:W-:Y:S01]  /*6b70*/  FMUL.FTZ R175, R0.reuse, R181 ;  /* 0x000000b500af7220 */ /* 0x040fe20000410000 */
[----:B------:R-:W-:Y:S01]  /*6b80*/  @P2 SHF.R.U32.HI R174, RZ, UR6, R20 ;  /* 0x00000006ffae2c19 */ /* 0x000fe20008011614 */
        /* <DEDUP_REMOVED lines=45> */
[----:B------:R-:W-:Y:S01]  /*6e60*/  FMUL.FTZ R169, R0, R176 ;  /* 0x000000b000a97220 */ /* 0x000fe20000410000 */
[----:B------:R-:W-:-:S02]  /*6e70*/  IMAD.SHL.U32 R170, R6, 0x80, RZ ;  /* 0x0000008006aa7824 */ /* 0x000fc400078e00ff */
[C---:B------:R-:W-:Y:S01]  /*6e80*/  FMUL.FTZ R171, R0.reuse, R177 ;  /* 0x000000b100ab7220 */ /* 0x040fe20000410000 */
[C---:B------:R-:W-:Y:S01]  /*6e90*/  FMUL.FTZ R167, R0.reuse, R178 ;  /* 0x000000b200a77220 */ /* 0x040fe20000410000 */
[C---:B------:R-:W-:Y:S01]  /*6ea0*/  FMUL.FTZ R168, R0.reuse, R179 ;  /* 0x000000b300a87220 */ /* 0x040fe20000410000 */
[C---:B------:R-:W-:Y:S01]  /*6eb0*/  FMUL.FTZ R176, R0.reuse, R180 ;  /* 0x000000b400b07220 */ /* 0x040fe20000410000 */
[C---:B------:R-:W-:Y:S01]  /*6ec0*/  FMUL.FTZ R172, R0.reuse, R182 ;  /* 0x000000b600ac7220 */ /* 0x040fe20000410000 */
[----:B------:R-:W-:Y:S01]  /*6ed0*/  FMUL.FTZ R173, R0, R183 ;  /* 0x000000b700ad7220 */ /* 0x000fe20000410000 */
[----:B------:R-:W-:Y:S01]  /*6ee0*/  IMAD.U32 R21, RZ, RZ, UR47 ;  /* 0x0000002fff157e24 */ /* 0x000fe2000f8e00ff */
[----:B------:R-:W-:Y:S01]  /*6ef0*/  PLOP3.LUT P1, PT, PT, PT, UP0, 0x40, 0x0 ;  /* 0x000000000000781c */ /* 0x000fe20003f2e808 */
[----:B------:R-:W1:Y:S01]  /*6f00*/  MUFU.TANH R7, R7 ;  /* 0x0000000700077308 */ /* 0x000e620000002400 */
[----:B------:R-:W-:Y:S01]  /*6f10*/  IADD3 R178, -R17, 0x1, -R170 ;  /* 0x0000000111b27810 */ /* 0x000fe20007ffe9aa */
[----:B------:R-:W-:Y:S01]  /*6f20*/  SYNCS.ARRIVE.TRANS64.RED.A1T0 RZ, [UR6], RZ ;  /* 0x000000ffffff79a7 */ /* 0x000fe20008100406 */
[----:B------:R-:W-:-:S02]  /*6f30*/  ULOP3.LUT UR6, URZ, UR31, URZ, 0x33, !UPT ;  /* 0x0000001f3f067292 */ /* 0x000fc4000f8e333f */
[----:B------:R-:W-:-:S03]  /*6f40*/  IADD3 R178, -R21, UR40, R178 ;  /* 0x0000002815b27c10 */ /* 0x000fc6000fffe1b2 */
[----:B------:R-:W2:Y:S02]  /*6f50*/  MUFU.TANH R8, R8 ;  /* 0x0000000800087308 */ /* 0x000ea40000002400 */
[C---:B------:R-:W-:Y:S02]  /*6f60*/  VIADD R177, R178.reuse, UR32 ;  /* 0x00000020b2b17c36 */ /* 0x040fe40008000000 */
        /* <DEDUP_REMOVED lines=79> */
.L_x_5206:
[----:B------:R-:W-:-:S05]  /*7460*/  IMAD.U32 R182, RZ, RZ, UR30 ;  /* 0x0000001effb67e24 */ /* 0x000fca000f8e00ff */
[----:B------:R-:W-:-:S13]  /*7470*/  ISETP.NE.AND P1, PT, R182, 0x1, PT ;  /* 0x00000001b600780c */ /* 0x000fda0003f25270 */
[----:B------:R-:W1:Y:S02]  /*7480*/  @P1 LDC.64 R20, c[0x0][0x9e8] ;  /* 0x00027a00ff141b82 */ /* 0x000e640000000a00 */
[----:B-1----:R-:W-:-:S05]  /*7490*/  @P1 IMAD.HI.U32 R20, R181, R20, RZ ;  /* 0x00000014b5141227 */ /* 0x002fca00078e00ff */
[----:B------:R-:W-:-:S07]  /*74a0*/  @P1 SHF.R.U32.HI R181, RZ, R21, R20 ;  /* 0x00000015ffb51219 */ /* 0x000fce0000011614 */
.L_x_5207:
[----:B------:R-:W-:Y:S05]  /*74b0*/  BSYNC B0 ;  /* 0x0000000000007941 */ /* 0x000fea0003800000 */
.L_x_5205:
[----:B------:R-:W-:-:S04]  /*74c0*/  IMAD R181, R181, R182, -R170 ;  /* 0x000000b6b5b57224 */ /* 0x000fc800078e0aaa */
[----:B------:R-:W-:-:S05]  /*74d0*/  IMAD.IADD R181, R181, 0x1, -R17 ;  /* 0x00000001b5b57824 */ /* 0x000fca00078e0a11 */
[----:B------:R-:W-:Y:S02]  /*74e0*/  VIMNMX R180, R180, R181, !PT ;  /* 0x000000b5b4b47248 */ /* 0x000fe40007fe0100 */
[----:B------:R-:W-:-:S07]  /*74f0*/  VIADDMNMX R179, R181, R182, R179, PT ;  /* 0x000000b6b5b37246 */ /* 0x000fce00038001b3 */
.L_x_5204:
[----:B------:R-:W-:Y:S01]  /*7500*/  ISETP.GT.AND P1, PT, R6, -0x1, PT ;  /* 0xffffffff0600780c */ /* 0x000fe20003f24270 */
[----:B------:R-:W1:Y:S01]  /*7510*/  SHFL.IDX PT, R174, R174, 0x1, 0x1c1f ;  /* 0x003c1f00aeae7f89 */ /* 0x000e6200000e0000 */
[----:B------:R-:W-:Y:S02]  /*7520*/  UISETP.NE.AND UP0, UPT, UR53, URZ, UPT ;  /* 0x0000003f3500728c */ /* 0x000fe4000bf05270 */
[C---:B------:R-:W-:Y:S02]  /*7530*/  ISETP.GT.AND P3, PT, R180.reuse, 0x8, P1 ;  /* 0x00000008b400780c */ /* 0x040fe40000f64270 */
[C---:B------:R-:W-:Y:S02]  /*7540*/  ISETP.GT.AND P6, PT, R180.reuse, RZ, P1 ;  /* 0x000000ffb400720c */ /* 0x040fe40000fc4270 */
[----:B------:R-:W-:Y:S02]  /*7550*/  ISETP.LT.OR P3, PT, R179, 0x9, P3 ;  /* 0x00000009b300780c */ /* 0x000fe40001f61670 */
[----:B------:R-:W-:-:S02]  /*7560*/  ISETP.GT.AND P2, PT, R180, 0x1, P1 ;  /* 0x00000001b400780c */ /* 0x000fc40000f44270 */
[----:B------:R-:W-:Y:S02]  /*7570*/  FSEL R11, R11, -INF , !P3 ;  /* 0xff8000000b0b7808 */ /* 0x000fe40005800000 */
[----:B------:R-:W-:Y:S02]  /*7580*/  ISETP.GT.AND P3, PT, R180, 0x19, P1 ;  /* 0x00000019b400780c */ /* 0x000fe40000f64270 */
[C---:B------:R-:W-:Y:S02]  /*7590*/  ISETP.LT.OR P6, PT, R179.reuse, 0x1, P6 ;  /* 0x00000001b300780c */ /* 0x040fe400037c1670 */
[C---:B------:R-:W-:Y:S02]  /*75a0*/  ISETP.LT.OR P2, PT, R179.reuse, 0x2, P2 ;  /* 0x00000002b300780c */ /* 0x040fe40001741670 */
[----:B------:R-:W-:Y:S02]  /*75b0*/  ISETP.LT.OR P3, PT, R179, 0x1a, P3 ;  /* 0x0000001ab300780c */ /* 0x000fe40001f61670 */
[----:B------:R-:W-:-:S02]  /*75c0*/  FSEL R7, R7, -INF , !P6 ;  /* 0xff80000007077808 */ /* 0x000fc40007000000 */
[----:B------:R-:W-:Y:S01]  /*75d0*/  FSEL R8, R8, -INF , !P2 ;  /* 0xff80000008087808 */ /* 0x000fe20005000000 */
[--C-:B-1----:R-:W-:Y:S01]  /*75e0*/  IMAD.IADD R177, R177, 0x1, R174.reuse ;  /* 0x00000001b1b17824 */ /* 0x102fe200078e02ae */
[----:B------:R-:W-:Y:S01]  /*75f0*/  ISETP.GT.AND P5, PT, R180, 0x9, P1 ;  /* 0x00000009b400780c */ /* 0x000fe20000fa4270 */
[----:B------:R-:W-:Y:S01]  /*7600*/  IMAD.IADD R178, R178, 0x1, R174 ;  /* 0x00000001b2b27824 */ /* 0x000fe200078e02ae */
[C---:B------:R-:W-:Y:S02]  /*7610*/  ISETP.GT.AND P4, PT, R180.reuse, 0x10, P1 ;  /* 0x00000010b400780c */ /* 0x040fe40000f84270 */
[C---:B------:R-:W-:Y:S02]  /*7620*/  ISETP.GT.AND P6, PT, R180.reuse, 0x11, P1 ;  /* 0x00000011b400780c */ /* 0x040fe40000fc4270 */
[----:B------:R-:W-:Y:S02]  /*7630*/  ISETP.GT.AND P2, PT, R180, 0x18, P1 ;  /* 0x00000018b400780c */ /* 0x000fe40000f44270 */
[----:B0-----:R-:W-:-:S02]  /*7640*/  FSEL R124, R124, -INF , !P3 ;  /* 0xff8000007c7c7808 */ /* 0x001fc40005800000 */
        /* <DEDUP_REMOVED lines=23> */
[----:B------:R-:W-:-:S02]  /*77c0*/  FSEL R133, R133, -INF , !P6 ;  /* 0xff80000085857808 */ /* 0x000fc40007000000 */
[----:B------:R-:W-:Y:S02]  /*77d0*/  FSEL R134, R134, -INF , !P2 ;  /* 0xff80000086867808 */ /* 0x000fe40005000000 */
[C---:B------:R-:W-:Y:S02]  /*77e0*/  ISETP.GT.AND P5, PT, R180.reuse, 0x31, P1 ;  /* 0x00000031b400780c */ /* 0x040fe40000fa4270 */
[C---:B------:R-:W-:Y:S02]  /*77f0*/  ISETP.GT.AND P4, PT, R180.reuse, 0x38, P1 ;  /* 0x00000038b400780c */ /* 0x040fe40000f84270 */
        /* <DEDUP_REMOVED lines=33> */
[----:B------:R-:W-:Y:S02]  /*7a10*/  PLOP3.LUT P3, PT, PT, PT, UP0, 0x40, 0x0 ;  /* 0x000000000000781c */ /* 0x000fe40003f6e808 */
        /* <DEDUP_REMOVED lines=8> */
[C---:B------:R-:W-:Y:S02]  /*7aa0*/  ISETP.GT.AND P5, PT, R180.reuse, 0x70, P1 ;  /* 0x00000070b400780c */ /* 0x040fe40000fa4270 */
[C---:B------:R-:W-:Y:S02]  /*7ab0*/  ISETP.GT.AND P4, PT, R180.reuse, 0x71, P1 ;  /* 0x00000071b400780c */ /* 0x040fe40000f84270 */
        /* <DEDUP_REMOVED lines=24> */
.L_x_5210:
[----:B------:R-:W-:-:S05]  /*7c40*/  IMAD.U32 R179, RZ, RZ, UR30 ;  /* 0x0000001effb37e24 */ /* 0x000fca000f8e00ff */
[----:B------:R-:W-:-:S13]  /*7c50*/  ISETP.NE.AND P2, PT, R179, 0x1, PT ;  /* 0x00000001b300780c */ /* 0x000fda0003f45270 */
[----:B------:R-:W0:Y:S02]  /*7c60*/  @P2 LDC.64 R20, c[0x0][0x9e8] ;  /* 0x00027a00ff142b82 */ /* 0x000e240000000a00 */
[----:B0-----:R-:W-:-:S05]  /*7c70*/  @P2 IMAD.HI.U32 R20, R174, R20, RZ ;  /* 0x00000014ae142227 */ /* 0x001fca00078e00ff */
[----:B------:R-:W-:-:S07]  /*7c80*/  @P2 SHF.R.U32.HI R174, RZ, R21, R20 ;  /* 0x00000015ffae2219 */ /* 0x000fce0000011614 */
.L_x_5211:
[----:B------:R-:W-:Y:S05]  /*7c90*/  BSYNC B0 ;  /* 0x0000000000007941 */ /* 0x000fea0003800000 */
.L_x_5209:
[----:B------:R-:W-:-:S04]  /*7ca0*/  IMAD R170, R174, R179, -R170 ;  /* 0x000000b3aeaa7224 */ /* 0x000fc800078e0aaa */
[----:B------:R-:W-:-:S05]  /*7cb0*/  IMAD.IADD R170, R170, 0x1, -R17 ;  /* 0x00000001aaaa7824 */ /* 0x000fca00078e0a11 */
[----:B------:R-:W-:Y:S02]  /*7cc0*/  VIMNMX R178, R178, R170, !PT ;  /* 0x000000aab2b27248 */ /* 0x000fe40007fe0100 */
[----:B------:R-:W-:-:S07]  /*7cd0*/  VIADDMNMX R177, R170, R179, R177, PT ;  /* 0x000000b3aab17246 */ /* 0x000fce00038001b1 */
.L_x_5208:
[----:B------:R-:W-:Y:S02]  /*7ce0*/  ISETP.GT.AND P4, PT, R178, 0x1, P1 ;  /* 0x00000001b200780c */ /* 0x000fe40000f84270 */
[----:B------:R-:W-:Y:S02]  /*7cf0*/  FMNMX.FTZ R21, R7, R5, !PT ;  /* 0x0000000507157209 */ /* 0x000fe40007810000 */
[----:B------:R-:W-:Y:S02]  /*7d00*/  ISETP.LT.OR P4, PT, R177, 0x2, P4 ;  /* 0x00000002b100780c */ /* 0x000fe40002781670 */
[----:B------:R-:W-:Y:S02]  /*7d10*/  LOP3.LUT R16, R16, 0xf7ffffff, RZ, 0xc0, !PT ;  /* 0xf7ffffff10107812 */ /* 0x000fe400078ec0ff */
[----:B------:R-:W-:Y:S02]  /*7d20*/  FSEL R20, R10, -INF , !P4 ;  /* 0xff8000000a147808 */ /* 0x000fe40006000000 */
[----:B------:R-:W-:-:S02]  /*7d30*/  FMNMX.FTZ R10, R8, R21, !PT ;  /* 0x00000015080a7209 */ /* 0x000fc40007810000 */
[----:B------:R-:W-:Y:S02]  /*7d40*/  @P0 LOP3.LUT R16, R16, 0x8000000, RZ, 0xfc, !PT ;  /* 0x0800000010100812 */ /* 0x000fe400078efcff */
[----:B------:R-:W-:Y:S02]  /*7d50*/  FMNMX.FTZ R21, R11, R10, !PT ;  /* 0x0000000a0b157209 */ /* 0x000fe40007810000 */
[----:B------:R-:W-:Y:S02]  /*7d60*/  ISETP.GT.AND P0, PT, R178, 0x59, P1 ;  /* 0x00000059b200780c */ /* 0x000fe40000f04270 */
[----:B------:R-:W-:Y:S02]  /*7d70*/  FMNMX.FTZ R10, R12, R21, !PT ;  /* 0x000000150c0a7209 */ /* 0x000fe40007810000 */
[----:B------:R-:W-:Y:S02]  /*7d80*/  ISETP.GT.AND P5, PT, R178, 0x8, P1 ;  /* 0x00000008b200780c */ /* 0x000fe40000fa4270 */
[----:B------:R-:W-:-:S02]  /*7d90*/  FMNMX.FTZ R21, R15, R10, !PT ;  /* 0x0000000a0f157209 */ /* 0x000fc40007810000 */
[----:B------:R-:W-:Y:S02]  /*7da0*/  LOP3.LUT R16, R16, 0xbfffffff, RZ, 0xc0, !PT ;  /* 0xbfffffff10107812 */ /* 0x000fe400078ec0ff */
[----:B------:R-:W-:Y:S02]  /*7db0*/  FMNMX.FTZ R10, R120, R21, !PT ;  /* 0x00000015780a7209 */ /* 0x000fe40007810000 */
[----:B------:R-:W-:Y:S02]  /*7dc0*/  ISETP.LT.OR P5, PT, R177, 0x9, P5 ;  /* 0x00000009b100780c */ /* 0x000fe40002fa1670 */
[----:B------:R-:W-:Y:S02]  /*7dd0*/  FMNMX.FTZ R21, R123, R10, !PT ;  /* 0x0000000a7b157209 */ /* 0x000fe40007810000 */
[----:B------:R-:W-:Y:S02]  /*7de0*/  @P0 LOP3.LUT R16, R16, 0x40000000, RZ, 0xfc, !PT ;  /* 0x4000000010100812 */ /* 0x000fe400078efcff */
[----:B------:R-:W-:-:S02]  /*7df0*/  FMNMX.FTZ R10, R124, R21, !PT ;  /* 0x000000157c0a7209 */ /* 0x000fc40007810000 */
[----:B------:R-:W-:Y:S02]  /*7e00*/  ISETP.GT.AND P0, PT, R178, 0x71, P1 ;  /* 0x00000071b200780c */ /* 0x000fe40000f04270 */
[----:B------:R-:W-:Y:S02]  /*7e10*/  FMNMX.FTZ R21, R129, R10, !PT ;  /* 0x0000000a81157209 */ /* 0x000fe40007810000 */
[----:B------:R-:W-:Y:S02]  /*7e20*/  FSEL R13, R13, -INF , !P5 ;  /* 0xff8000000d0d7808 */ /* 0x000fe40006800000 */
[----:B------:R-:W-:Y:S02]  /*7e30*/  FMNMX.FTZ R10, R130, R21, !PT ;  /* 0x00000015820a7209 */ /* 0x000fe40007810000 */
[----:B------:R-:W-:Y:S02]  /*7e40*/  ISETP.GT.AND P6, PT, R178, 0x9, P1 ;  /* 0x00000009b200780c */ /* 0x000fe40000fc4270 */
[----:B------:R-:W-:-:S02]  /*7e50*/  FMNMX.FTZ R21, R133, R10, !PT ;  /* 0x0000000a85157209 */ /* 0x000fc40007810000 */
[----:B------:R-:W-:Y:S02]  /*7e60*/  ISETP.GT.AND P2, PT, R178, 0x10, P1 ;  /* 0x00000010b200780c */ /* 0x000fe40000f44270 */
[----:B------:R-:W-:Y:S02]  /*7e70*/  FMNMX.FTZ R10, R134, R21, !PT ;  /* 0x00000015860a7209 */ /* 0x000fe40007810000 */
[C---:B------:R-:W-:Y:S02]  /*7e80*/  ISETP.GT.AND P3, PT, R178.reuse, 0x11, P1 ;  /* 0x00000011b200780c */ /* 0x040fe40000f64270 */
[----:B------:R-:W-:Y:S02]  /*7e90*/  FMNMX.FTZ R21, R137, R10, !PT ;  /* 0x0000000a89157209 */ /* 0x000fe40007810000 */
[----:B------:R-:W-:Y:S02]  /*7ea0*/  ISETP.GT.AND P4, PT, R178, 0x18, P1 ;  /* 0x00000018b200780c */ /* 0x000fe40000f84270 */
[----:B------:R-:W-:-:S02]  /*7eb0*/  FMNMX.FTZ R10, R138, R21, !PT ;  /* 0x000000158a0a7209 */ /* 0x000fc40007810000 */
[----:B------:R-:W-:Y:S02]  /*7ec0*/  ISETP.GT.AND P5, PT, R178, 0x19, P1 ;  /* 0x00000019b200780c */ /* 0x000fe40000fa4270 */
[----:B------:R-:W-:Y:S02]  /*7ed0*/  FMNMX.FTZ R21, R141, R10, !PT ;  /* 0x0000000a8d157209 */ /* 0x000fe40007810000 */
[C---:B------:R-:W-:Y:S02]  /*7ee0*/  ISETP.LT.OR P6, PT, R177.reuse, 0xa, P6 ;  /* 0x0000000ab100780c */ /* 0x040fe400037c1670 */
[C---:B------:R-:W-:Y:S02]  /*7ef0*/  ISETP.LT.OR P2, PT, R177.reuse, 0x11, P2 ;  /* 0x00000011b100780c */ /* 0x040fe40001741670 */
[C---:B------:R-:W-:Y:S02]  /*7f00*/  ISETP.LT.OR P3, PT, R177.reuse, 0x12, P3 ;  /* 0x00000012b100780c */ /* 0x040fe40001f61670 */
[----:B------:R-:W-:-:S02]  /*7f10*/  ISETP.LT.OR P4, PT, R177, 0x19, P4 ;  /* 0x00000019b100780c */ /* 0x000fc40002781670 */
[----:B------:R-:W-:Y:S02]  /*7f20*/  ISETP.LT.OR P5, PT, R177, 0x1a, P5 ;  /* 0x0000001ab100780c */ /* 0x000fe40002fa1670 */
[----:B------:R-:W-:Y:S02]  /*7f30*/  FMNMX.FTZ R10, R142, R21, !PT ;  /* 0x000000158e0a7209 */ /* 0x000fe40007810000 */
[----:B------:R-:W-:Y:S02]  /*7f40*/  LOP3.LUT R16, R16, 0xfffffffd, RZ, 0xc0, !PT ;  /* 0xfffffffd10107812 */ /* 0x000fe400078ec0ff */
[----:B------:R-:W-:Y:S02]  /*7f50*/  FSEL R14, R14, -INF , !P6 ;  /* 0xff8000000e0e7808 */ /* 0x000fe40007000000 */
        /* <DEDUP_REMOVED lines=8> */
[----:B------:R-:W-:Y:S02]  /*7fe0*/  ISETP.GT.AND P5, PT, R178, 0x30, P1 ;  /* 0x00000030b200780c */ /* 0x000fe40000fa4270 */
[----:B------:R-:W-:Y:S02]  /*7ff0*/  FMNMX.FTZ R21, R145, R10, !PT ;  /* 0x0000000a91157209 */ /* 0x000fe40007810000 */
[----:B------:R-:W-:Y:S02]  /*8000*/  @P0 LOP3.LUT R16, R16, 0x2, RZ, 0xfc, !PT ;  /* 0x0000000210100812 */ /* 0x000fe400078efcff */
[----:B------:R-:W-:Y:S02]  /*8010*/  ISETP.GT.AND P0, PT, R178, 0x78, P1 ;  /* 0x00000078b200780c */ /* 0x000fe40000f04270 */
[C---:B------:R-:W-:Y:S02]  /*8020*/  ISETP.LT.OR P6, PT, R177.reuse, 0x21, P6 ;  /* 0x00000021b100780c */ /* 0x040fe400037c1670 */
[----:B------:R-:W-:-:S02]  /*8030*/  ISETP.LT.OR P2, PT, R177, 0x22, P2 ;  /* 0x00000022b100780c */ /* 0x000fc40001741670 */
[C---:B------:R-:W-:Y:S02]  /*8040*/  ISETP.LT.OR P3, PT, R177.reuse, 0x29, P3 ;  /* 0x00000029b100780c */ /* 0x040fe40001f61670 */
[C---:B------:R-:W-:Y:S02]  /*8050*/  ISETP.LT.OR P4, PT, R177.reuse, 0x2a, P4 ;  /* 0x0000002ab100780c */ /* 0x040fe40002781670 */
[----:B------:R-:W-:Y:S02]  /*8060*/  ISETP.LT.OR P5, PT, R177, 0x31, P5 ;  /* 0x00000031b100780c */ /* 0x000fe40002fa1670 */
[----:B------:R-:W-:Y:S02]  /*8070*/  FMNMX.FTZ R10, R146, R21, !PT ;  /* 0x00000015920a7209 */ /* 0x000fe40007810000 */
[----:B------:R-:W-:Y:S02]  /*8080*/  FSEL R127, R127, -INF , !P6 ;  /* 0xff8000007f7f7808 */ /* 0x000fe40007000000 */
[----:B------:R-:W-:-:S02]  /*8090*/  FSEL R128, R128, -INF , !P2 ;  /* 0xff80000080807808 */ /* 0x000fc40005000000 */
[----:B------:R-:W-:Y:S02]  /*80a0*/  FSEL R131, R131, -INF , !P3 ;  /* 0xff80000083837808 */ /* 0x000fe40005800000 */
[----:B------:R-:W-:Y:S02]  /*80b0*/  FSEL R132, R132, -INF , !P4 ;  /* 0xff80000084847808 */ /* 0x000fe40006000000 */
[----:B------:R-:W-:Y:S02]  /*80c0*/  FSEL R135, R135, -INF , !P5 ;  /* 0xff80000087877808 */ /* 0x000fe40006800000 */
[----:B------:R-:W-:Y:S02]  /*80d0*/  FMNMX.FTZ R21, R149, R10, !PT ;  /* 0x0000000a95157209 */ /* 0x000fe40007810000 */
[C---:B------:R-:W-:Y:S02]  /*80e0*/  ISETP.GT.AND P6, PT, R178.reuse, 0x31, P1 ;  /* 0x00000031b200780c */ /* 0x040fe40000fc4270 */
[----:B------:R-:W-:-:S02]  /*80f0*/  ISETP.GT.AND P2, PT, R178, 0x38, P1 ;  /* 0x00000038b200780c */ /* 0x000fc40000f44270 */
[C---:B------:R-:W-:Y:S02]  /*8100*/  ISETP.GT.AND P3, PT, R178.reuse, 0x39, P1 ;  /* 0x00000039b200780c */ /* 0x040fe40000f64270 */
[C---:B------:R-:W-:Y:S02]  /*8110*/  ISETP.GT.AND P4, PT, R178.reuse, 0x40, P1 ;  /* 0x00000040b200780c */ /* 0x040fe40000f84270 */
[----:B------:R-:W-:Y:S02]  /*8120*/  ISETP.GT.AND P5, PT, R178, 0x41, P1 ;  /* 0x00000041b200780c */ /* 0x000fe40000fa4270 */
[----:B------:R-:W-:Y:S02]  /*8130*/  LOP3.LUT R16, R16, 0xfffffff7, RZ, 0xc0, !PT ;  /* 0xfffffff710107812 */ /* 0x000fe400078ec0ff */
[----:B------:R-:W-:Y:S02]  /*8140*/  FMNMX.FTZ R10, R150, R21, !PT ;  /* 0x00000015960a7209 */ /* 0x000fe40007810000 */
[----:B------:R-:W-:-:S02]  /*8150*/  ISETP.LT.OR P6, PT, R177, 0x32, P6 ;  /* 0x00000032b100780c */ /* 0x000fc400037c1670 */
[C---:B------:R-:W-:Y:S02]  /*8160*/  ISETP.LT.OR P2, PT, R177.reuse, 0x39, P2 ;  /* 0x00000039b100780c */ /* 0x040fe40001741670 */
[C---:B------:R-:W-:Y:S02]  /*8170*/  ISETP.LT.OR P3, PT, R177.reuse, 0x3a, P3 ;  /* 0x0000003ab100780c */ /* 0x040fe40001f61670 */
[C---:B------:R-:W-:Y:S02]  /*8180*/  ISETP.LT.OR P4, PT, R177.reuse, 0x41, P4 ;  /* 0x00000041b100780c */ /* 0x040fe40002781670 */
[----:B------:R-:W-:Y:S02]  /*8190*/  ISETP.LT.OR P5, PT, R177, 0x42, P5 ;  /* 0x00000042b100780c */ /* 0x000fe40002fa1670 */
[----:B------:R-:W-:Y:S02]  /*81a0*/  @P0 LOP3.LUT R16, R16, 0x8, RZ, 0xfc, !PT ;  /* 0x0000000810100812 */ /* 0x000fe400078efcff */
[----:B------:R-:W-:-:S02]  /*81b0*/  ISETP.GT.AND P0, PT, R178, RZ, P1 ;  /* 0x000000ffb200720c */ /* 0x000fc40000f04270 */
[----:B------:R-:W-:Y:S02]  /*81c0*/  FMNMX.FTZ R21, R153, R10, !PT ;  /* 0x0000000a99157209 */ /* 0x000fe40007810000 */
[----:B------:R-:W-:Y:S02]  /*81d0*/  FSEL R136, R136, -INF , !P6 ;  /* 0xff80000088887808 */ /* 0x000fe40007000000 */
[----:B------:R-:W-:Y:S02]  /*81e0*/  FSEL R139, R139, -INF , !P2 ;  /* 0xff8000008b8b7808 */ /* 0x000fe40005000000 */
[----:B------:R-:W-:Y:S02]  /*81f0*/  FSEL R140, R140, -INF , !P3 ;  /* 0xff8000008c8c7808 */ /* 0x000fe40005800000 */
[----:B------:R-:W-:Y:S02]  /*8200*/  FSEL R143, R143, -INF , !P4 ;  /* 0xff8000008f8f7808 */ /* 0x000fe40006000000 */
[----:B------:R-:W-:-:S02]  /*8210*/  FSEL R144, R144, -INF , !P5 ;  /* 0xff80000090907808 */ /* 0x000fc40006800000 */
[C---:B------:R-:W-:Y:S02]  /*8220*/  ISETP.GT.AND P6, PT, R178.reuse, 0x48, P1 ;  /* 0x00000048b200780c */ /* 0x040fe40000fc4270 */
[C---:B------:R-:W-:Y:S02]  /*8230*/  ISETP.GT.AND P2, PT, R178.reuse, 0x49, P1 ;  /* 0x00000049b200780c */ /* 0x040fe40000f44270 */
[C---:B------:R-:W-:Y:S02]  /*8240*/  ISETP.GT.AND P3, PT, R178.reuse, 0x50, P1 ;  /* 0x00000050b200780c */ /* 0x040fe40000f64270 */
[C---:B------:R-:W-:Y:S02]  /*8250*/  ISETP.GT.AND P4, PT, R178.reuse, 0x51, P1 ;  /* 0x00000051b200780c */ /* 0x040fe40000f84270 */
[----:B------:R-:W-:Y:S02]  /*8260*/  ISETP.GT.AND P5, PT, R178, 0x58, P1 ;  /* 0x00000058b200780c */ /* 0x000fe40000fa4270 */
[----:B------:R-:W-:-:S02]  /*8270*/  FMNMX.FTZ R10, R154, R21, !PT ;  /* 0x000000159a0a7209 */ /* 0x000fc40007810000 */
[C---:B------:R-:W-:Y:S02]  /*8280*/  ISETP.LT.OR P6, PT, R177.reuse, 0x49, P6 ;  /* 0x00000049b100780c */ /* 0x040fe400037c1670 */
[C---:B------:R-:W-:Y:S02]  /*8290*/  ISETP.LT.OR P2, PT, R177.reuse, 0x4a, P2 ;  /* 0x0000004ab100780c */ /* 0x040fe40001741670 */
[C---:B------:R-:W-:Y:S02]  /*82a0*/  ISETP.LT.OR P3, PT, R177.reuse, 0x51, P3 ;  /* 0x00000051b100780c */ /* 0x040fe40001f61670 */
[C---:B------:R-:W-:Y:S02]  /*82b0*/  ISETP.LT.OR P4, PT, R177.reuse, 0x52, P4 ;  /* 0x00000052b100780c */ /* 0x040fe40002781670 */
[----:B------:R-:W-:Y:S02]  /*82c0*/  ISETP.LT.OR P5, PT, R177, 0x59, P5 ;  /* 0x00000059b100780c */ /* 0x000fe40002fa1670 */
[----:B------:R-:W-:-:S02]  /*82d0*/  FMNMX.FTZ R21, R157, R10, !PT ;  /* 0x0000000a9d157209 */ /* 0x000fc40007810000 */
[----:B------:R-:W-:Y:S02]  /*82e0*/  LOP3.LUT R16, R16, 0xffffff7f, RZ, 0xc0, !PT ;  /* 0xffffff7f10107812 */ /* 0x000fe400078ec0ff */
        /* <DEDUP_REMOVED lines=9> */
[C---:B------:R-:W-:Y:S02]  /*8380*/  ISETP.GT.AND P6, PT, R178.reuse, 0x70, P1 ;  /* 0x00000070b200780c */ /* 0x040fe40000fc4270 */
[----:B------:R-:W-:-:S02]  /*8390*/  ISETP.GT.AND P1, PT, R178, 0x79, P1 ;  /* 0x00000079b200780c */ /* 0x000fc40000f24270 */
[----:B------:R-:W-:Y:S02]  /*83a0*/  FMNMX.FTZ R10, R158, R21, !PT ;  /* 0x000000159e0a7209 */ /* 0x000fe40007810000 */
[----:B------:R-:W-:Y:S02]  /*83b0*/  @P0 LOP3.LUT R16, R16, 0x80, RZ, 0xfc, !PT ;  /* 0x0000008010100812 */ /* 0x000fe400078efcff */
[----:B------:R-:W-:Y:S02]  /*83c0*/  FMNMX.FTZ R21, R161, R10, !PT ;  /* 0x0000000aa1157209 */ /* 0x000fe40007810000 */
[----:B------:R-:W-:Y:S02]  /*83d0*/  LOP3.LUT P0, RZ, R16, 0x40000000, RZ, 0xc0, !PT ;  /* 0x4000000010ff7812 */ /* 0x000fe4000780c0ff */
[----:B------:R-:W-:Y:S02]  /*83e0*/  FMNMX.FTZ R10, R162, R21, !PT ;  /* 0x00000015a20a7209 */ /* 0x000fe40007810000 */
[----:B------:R-:W-:-:S02]  /*83f0*/  LOP3.LUT R16, R16, 0xffffffdf, RZ, 0xc0, !PT ;  /* 0xffffffdf10107812 */ /* 0x000fc400078ec0ff */
[----:B------:R-:W-:Y:S02]  /*8400*/  ISETP.LT.OR P0, PT, R177, 0x5a, P0 ;  /* 0x0000005ab100780c */ /* 0x000fe40000701670 */
[----:B------:R-:W-:Y:S02]  /*8410*/  FMNMX.FTZ R21, R165, R10, !PT ;  /* 0x0000000aa5157209 */ /* 0x000fe40007810000 */
[----:B------:R-:W-:Y:S02]  /*8420*/  @P1 LOP3.LUT R16, R16, 0x20, RZ, 0xfc, !PT ;  /* 0x0000002010101812 */ /* 0x000fe400078efcff */
[----:B------:R-:W-:Y:S02]  /*8430*/  FMNMX.FTZ R10, R166, R21, !PT ;  /* 0x00000015a60a7209 */ /* 0x000fe40007810000 */
[C---:B------:R-:W-:Y:S02]  /*8440*/  LOP3.LUT P1, RZ, R16.reuse, 0x2, RZ, 0xc0, !PT ;  /* 0x0000000210ff7812 */ /* 0x040fe4000782c0ff */
[----:B------:R-:W-:-:S02]  /*8450*/  LOP3.LUT R16, R16, 0xfffffeff, RZ, 0xc0, !PT ;  /* 0xfffffeff10107812 */ /* 0x000fc400078ec0ff */
[----:B------:R-:W-:Y:S02]  /*8460*/  FMNMX.FTZ R10, R169, R10, !PT ;  /* 0x0000000aa90a7209 */ /* 0x000fe40007810000 */
[----:B------:R-:W-:Y:S02]  /*8470*/  @P0 LOP3.LUT R16, R16, 0x100, RZ, 0xfc, !PT ;  /* 0x0000010010100812 */ /* 0x000fe400078efcff */
[----:B------:R-:W-:Y:S02]  /*8480*/  ISETP.LT.OR P0, PT, R177, 0x61, P2 ;  /* 0x00000061b100780c */ /* 0x000fe40001701670 */
[----:B------:R-:W-:Y:S02]  /*8490*/  FMNMX.FTZ R21, R171, R10, !PT ;  /* 0x0000000aab157209 */ /* 0x000fe40007810000 */
[----:B------:R-:W-:Y:S02]  /*84a0*/  LOP3.LUT P2, RZ, R16, 0x8, RZ, 0xc0, !PT ;  /* 0x0000000810ff7812 */ /* 0x000fe4000784c0ff */
[----:B------:R-:W-:-:S02]  /*84b0*/  FMNMX.FTZ R10, R176, R21, !PT ;  /* 0x00000015b00a7209 */ /* 0x000fc40007810000 */
[----:B------:R-:W-:Y:S02]  /*84c0*/  LOP3.LUT R16, R16, 0xffffffbf, RZ, 0xc0, !PT ;  /* 0xffffffbf10107812 */ /* 0x000fe400078ec0ff */
[----:B------:R-:W-:Y:S02]  /*84d0*/  FMNMX.FTZ R21, R175, R10, !PT ;  /* 0x0000000aaf157209 */ /* 0x000fe40007810000 */
[C---:B------:R-:W-:Y:S02]  /*84e0*/  ISETP.LT.OR P6, PT, R177.reuse, 0x71, P6 ;  /* 0x00000071b100780c */ /* 0x040fe400037c1670 */
[----:B------:R-:W-:Y:S01]  /*84f0*/  @P0 LOP3.LUT R16, R16, 0x40, RZ, 0xfc, !PT ;  /* 0x0000004010100812 */ /* 0x000fe200078efcff */
[----:B------:R-:W0:Y:S01]  /*8500*/  SHFL.BFLY PT, R10, R21, 0x2, 0x1f ;  /* 0x0c401f00150a7f89 */ /* 0x000e2200000e0000 */
[----:B------:R-:W-:Y:S02]  /*8510*/  ISETP.LT.OR P0, PT, R177, 0x62, P3 ;  /* 0x00000062b100780c */ /* 0x000fe40001f01670 */
[----:B------:R-:W-:-:S02]  /*8520*/  LOP3.LUT P3, RZ, R16, 0x80, RZ, 0xc0, !PT ;  /* 0x0000008010ff7812 */ /* 0x000fc4000786c0ff */
[----:B------:R-:W-:Y:S02]  /*8530*/  LOP3.LUT R16, R16, 0xffffffef, RZ, 0xc0, !PT ;  /* 0xffffffef10107812 */ /* 0x000fe400078ec0ff */
[C---:B------:R-:W-:Y:S02]  /*8540*/  ISETP.LT.OR P1, PT, R177.reuse, 0x72, P1 ;  /* 0x00000072b100780c */ /* 0x040fe40000f21670 */
[C---:B------:R-:W-:Y:S02]  /*8550*/  ISETP.LT.OR P2, PT, R177.reuse, 0x79, P2 ;  /* 0x00000079b100780c */ /* 0x040fe40001741670 */
[----:B------:R-:W-:Y:S02]  /*8560*/  ISETP.LT.OR P3, PT, R177, 0x1, P3 ;  /* 0x00000001b100780c */ /* 0x000fe40001f61670 */
[----:B------:R-:W-:Y:S02]  /*8570*/  FSEL R167, R167, -INF , !P6 ;  /* 0xff800000a7a77808 */ /* 0x000fe40007000000 */
[----:B------:R-:W-:-:S02]  /*8580*/  @P0 LOP3.LUT R16, R16, 0x10, RZ, 0xfc, !PT ;  /* 0x0000001010100812 */ /* 0x000fc400078efcff */
[C---:B------:R-:W-:Y:S02]  /*8590*/  ISETP.LT.OR P0, PT, R177.reuse, 0x69, P4 ;  /* 0x00000069b100780c */ /* 0x040fe40002701670 */
[C---:B------:R-:W-:Y:S02]  /*85a0*/  LOP3.LUT P4, RZ, R16.reuse, 0x20, RZ, 0xc0, !PT ;  /* 0x0000002010ff7812 */ /* 0x040fe4000788c0ff */
[----:B------:R-:W-:Y:S02]  /*85b0*/  LOP3.LUT R16, R16, 0xfffffffb, RZ, 0xc0, !PT ;  /* 0xfffffffb10107812 */ /* 0x000fe400078ec0ff */
[----:B------:R-:W-:Y:S02]  /*85c0*/  ISETP.LT.OR P4, PT, R177, 0x7a, P4 ;  /* 0x0000007ab100780c */ /* 0x000fe40002781670 */
[----:B0-----:R-:W-:Y:S02]  /*85d0*/  FMNMX.FTZ R174, R21, R10, !PT ;  /* 0x0000000a15ae7209 */ /* 0x001fe40007810000 */
[----:B------:R-:W-:-:S02]  /*85e0*/  FSEL R9, R9, -INF , !P3 ;  /* 0xff80000009097808 */ /* 0x000fc40005800000 */
[----:B------:R-:W-:Y:S02]  /*85f0*/  FSEL R168, R168, -INF , !P1 ;  /* 0xff800000a8a87808 */ /* 0x000fe40004800000 */
[----:B------:R-:W-:Y:S02]  /*8600*/  @P0 LOP3.LUT R16, R16, 0x4, RZ, 0xfc, !PT ;  /* 0x0000000410100812 */ /* 0x000fe400078efcff */
[----:B------:R-:W-:Y:S02]  /*8610*/  ISETP.LT.OR P0, PT, R177, 0x6a, P5 ;  /* 0x0000006ab100780c */ /* 0x000fe40002f01670 */
[----:B------:R-:W0:Y:S01]  /*8620*/  SHFL.BFLY PT, R177, R174, 0x1, 0x1f ;  /* 0x0c201f00aeb17f89 */ /* 0x000e2200000e0000 */
[----:B------:R-:W-:Y:S02]  /*8630*/  FMNMX.FTZ R21, R9, R4, !PT ;  /* 0x0000000409157209 */ /* 0x000fe40007810000 */
[----:B------:R-:W-:Y:S02]  /*8640*/  LOP3.LUT R16, R16, 0xefffffff, RZ, 0xc0, !PT ;  /* 0xefffffff10107812 */ /* 0x000fe400078ec0ff */
[----:B------:R-:W-:-:S02]  /*8650*/  FSEL R172, R172, -INF , !P2 ;  /* 0xff800000acac7808 */ /* 0x000fc40005000000 */
[----:B------:R-:W-:-:S04]  /*8660*/  FSEL R173, R173, -INF , !P4 ;  /* 0xff800000adad7808 */ /* 0x000fc80006000000 */
[----:B------:R-:W-:-:S04]  /*8670*/  @P0 LOP3.LUT R16, R16, 0x10000000, RZ, 0xfc, !PT ;  /* 0x1000000010100812 */ /* 0x000fc800078efcff */
[C---:B------:R-:W-:Y:S02]  /*8680*/  LOP3.LUT P0, RZ, R16.reuse, 0x40, RZ, 0xc0, !PT ;  /* 0x0000004010ff7812 */ /* 0x040fe4000780c0ff */
[----:B------:R-:W-:Y:S02]  /*8690*/  LOP3.LUT R16, R16, 0xdfffffff, RZ, 0xc0, !PT ;  /* 0xdfffffff10107812 */ /* 0x000fe400078ec0ff */
[----:B0-----:R-:W-:Y:S01]  /*86a0*/  FMNMX.FTZ R10, R174, R177, !PT ;  /* 0x000000b1ae0a7209 */ /* 0x001fe20007810000 */
[----:B------:R-:W-:Y:S01]  /*86b0*/  IMAD.U32 R177, RZ, RZ, UR29 ;  /* 0x0000001dffb17e24 */ /* 0x000fe2000f8e00ff */
[----:B------:R-:W-:Y:S02]  /*86c0*/  FMNMX.FTZ R174, R20, R21, !PT ;  /* 0x0000001514ae7209 */ /* 0x000fe40007810000 */
[----:B------:R-:W-:Y:S02]  /*86d0*/  FSETP.NEU.FTZ.AND P5, PT, R10, -INF , PT ;  /* 0xff8000000a00780b */ /* 0x000fe40003fbd000 */
[----:B------:R-:W-:-:S03]  /*86e0*/  FMNMX.FTZ R21, R13, R174, !PT ;  /* 0x000000ae0d157209 */ /* 0x000fc60007810000 */
[----:B------:R-:W-:Y:S02]  /*86f0*/  @P0 LOP3.LUT R16, R16, 0x20000000, RZ, 0xfc, !PT ;  /* 0x2000000010100812 */ /* 0x000fe400078efcff */
[----:B------:R-:W-:Y:S02]  /*8700*/  FMNMX.FTZ R174, R14, R21, !PT ;  /* 0x000000150eae7209 */ /* 0x000fe40007810000 */
[----:B------:R-:W-:Y:S02]  /*8710*/  FSEL R170, R10, RZ, P5 ;  /* 0x000000ff0aaa7208 */ /* 0x000fe40002800000 */
[----:B------:R-:W-:Y:S02]  /*8720*/  FMNMX.FTZ R21, R121, R174, !PT ;  /* 0x000000ae79157209 */ /* 0x000fe40007810000 */
[----:B------:R-:W-:Y:S01]  /*8730*/  LOP3.LUT P0, RZ, R16, 0x100, RZ, 0xc0, !PT ;  /* 0x0000010010ff7812 */ /* 0x000fe2000780c0ff */
[----:B------:R-:W-:-:S01]  /*8740*/  FADD.FTZ R5, -R170, R5 ;  /* 0x00000005aa057221 */ /* 0x000fc20000010100 */
[----:B------:R-:W-:Y:S01]  /*8750*/  FMNMX.FTZ R174, R122, R21, !PT ;  /* 0x000000157aae7209 */ /* 0x000fe20007810000 */
[----:B------:R-:W-:-:S01]  /*8760*/  FFMA.FTZ R170, R10, R177, -8 ;  /* 0xc10000000aaa7423 */ /* 0x000fc200000100b1 */
[----:B------:R-:W-:Y:S01]  /*8770*/  FSEL R156, R156, -INF , !P0 ;  /* 0xff8000009c9c7808 */ /* 0x000fe20004000000 */
[----:B------:R-:W-:Y:S01]  /*8780*/  FMUL.FTZ R5, R5, UR29 ;  /* 0x0000001d05057c20 */ /* 0x000fe20008410000 */
[----:B------:R-:W-:-:S02]  /*8790*/  FMNMX.FTZ R21, R125, R174, !PT ;  /* 0x000000ae7d157209 */ /* 0x000fc40007810000 */
[----:B------:R-:W-:Y:S02]  /*87a0*/  LOP3.LUT P0, RZ, R16, 0x20000000, RZ, 0xc0, !PT ;  /* 0x2000000010ff7812 */ /* 0x000fe4000780c0ff */
[----:B------:R-:W-:Y:S01]  /*87b0*/  FMNMX.FTZ R174, R126, R21, !PT ;  /* 0x000000157eae7209 */ /* 0x000fe20007810000 */
[----:B------:R-:W-:Y:S01]  /*87c0*/  MUFU.EX2 R5, R5 ;  /* 0x0000000500057308 */ /* 0x000fe20000000800 */
[----:B------:R-:W-:Y:S02]  /*87d0*/  FSEL R170, R170, RZ, P5 ;  /* 0x000000ffaaaa7208 */ /* 0x000fe40002800000 */
[----:B------:R-:W-:Y:S02]  /*87e0*/  FMNMX.FTZ R21, R127, R174, !PT ;  /* 0x000000ae7f157209 */ /* 0x000fe40007810000 */
[----:B------:R-:W-:Y:S01]  /*87f0*/  LOP3.LUT P5, RZ, R16, 0x10, RZ, 0xc0, !PT ;  /* 0x0000001010ff7812 */ /* 0x000fe200078ac0ff */
[--C-:B------:R-:W-:Y:S01]  /*8800*/  FFMA.FTZ R7, R7, UR29, -R170.reuse ;  /* 0x0000001d07077c23 */ /* 0x100fe200080108aa */
[----:B------:R-:W-:Y:S01]  /*8810*/  FMNMX.FTZ R174, R128, R21, !PT ;  /* 0x0000001580ae7209 */ /* 0x000fe20007810000 */
[--C-:B------:R-:W-:Y:S01]  /*8820*/  FFMA.FTZ R120, R120, UR29, -R170.reuse ;  /* 0x0000001d78787c23 */ /* 0x100fe200080108aa */
[----:B------:R-:W-:Y:S01]  /*8830*/  FSEL R159, R159, -INF , !P0 ;  /* 0xff8000009f9f7808 */ /* 0x000fe20004000000 */
[--C-:B------:R-:W-:Y:S01]  /*8840*/  FFMA.FTZ R8, R8, UR29, -R170.reuse ;  /* 0x0000001d08087c23 */ /* 0x100fe200080108aa */
[----:B------:R-:W-:Y:S01]  /*8850*/  FMNMX.FTZ R21, R131, R174, !PT ;  /* 0x000000ae83157209 */ /* 0x000fe20007810000 */
[----:B------:R-:W-:Y:S01]  /*8860*/  MUFU.EX2 R180, R120 ;  /* 0x0000007800b47308 */ /* 0x000fe20000000800 */
[----:B------:R-:W-:Y:S01]  /*8870*/  FSEL R160, R160, -INF , !P5 ;  /* 0xff800000a0a07808 */ /* 0x000fe20006800000 */
[--C-:B------:R-:W-:Y:S01]  /*8880*/  FFMA.FTZ R11, R11, UR29, -R170.reuse ;  /* 0x0000001d0b0b7c23 */ /* 0x100fe200080108aa */
[----:B------:R-:W-:Y:S01]  /*8890*/  FMNMX.FTZ R174, R132, R21, !PT ;  /* 0x0000001584ae7209 */ /* 0x000fe20007810000 */
[--C-:B------:R-:W-:Y:S01]  /*88a0*/  FFMA.FTZ R12, R12, UR29, -R170.reuse ;  /* 0x0000001d0c0c7c23 */ /* 0x100fe200080108aa */
[C---:B------:R-:W-:Y:S01]  /*88b0*/  LOP3.LUT P5, RZ, R16.reuse, 0x4, RZ, 0xc0, !PT ;  /* 0x0000000410ff7812 */ /* 0x040fe200078ac0ff */
[--C-:B------:R-:W-:Y:S01]  /*88c0*/  FFMA.FTZ R15, R15, UR29, -R170.reuse ;  /* 0x0000001d0f0f7c23 */ /* 0x100fe200080108aa */
[----:B------:R-:W-:Y:S01]  /*88d0*/  FMNMX.FTZ R21, R135, R174, !PT ;  /* 0x000000ae87157209 */ /* 0x000fe20007810000 */
[--C-:B------:R-:W-:Y:S01]  /*88e0*/  FFMA.FTZ R123, R123, UR29, -R170.reuse ;  /* 0x0000001d7b7b7c23 */ /* 0x100fe200080108aa */
[----:B------:R-:W-:Y:S01]  /*88f0*/  LOP3.LUT P0, RZ, R16, 0x10000000, RZ, 0xc0, !PT ;  /* 0x1000000010ff7812 */ /* 0x000fe2000780c0ff */
        /* <DEDUP_REMOVED lines=36> */
[----:B------:R-:W-:Y:S01]  /*8b40*/  MUFU.EX2 R11, R11 ;  /* 0x0000000b000b7308 */ /* 0x000fe20000000800 */
[----:B------:R-:W-:-:S02]  /*8b50*/  FMNMX.FTZ R21, R155, R174, !PT ;  /* 0x000000ae9b157209 */ /* 0x000fc40007810000 */
[----:B------:R-:W-:Y:S02]  /*8b60*/  LOP3.LUT P0, RZ, R16, 0x8000000, RZ, 0xc0, !PT ;  /* 0x0800000010ff7812 */ /* 0x000fe4000780c0ff */
[----:B------:R-:W-:-:S03]  /*8b70*/  FMNMX.FTZ R174, R156, R21, !PT ;  /* 0x000000159cae7209 */ /* 0x000fc60007810000 */
[----:B------:R-:W-:Y:S01]  /*8b80*/  MUFU.EX2 R175, R8 ;  /* 0x0000000800af7308 */ /* 0x000fe20000000800 */
[----:B------:R-:W-:-:S04]  /*8b90*/  FMNMX.FTZ R21, R159, R174, !PT ;  /* 0x000000ae9f157209 */ /* 0x000fc80007810000 */
        /* <DEDUP_REMOVED lines=10> */
[----:B------:R0:W1:Y:S02]  /*8c40*/  MUFU.EX2 R174, R7 ;  /* 0x0000000700ae7308 */ /* 0x0000640000000800 */
[----:B------:R-:W2:Y:S06]  /*8c50*/  SHFL.BFLY PT, R178, R21, 0x2, 0x1f ;  /* 0x0c401f0015b27f89 */ /* 0x000eac00000e0000 */
[----:B------:R-:W-:Y:S08]  /*8c60*/  MUFU.EX2 R8, R171 ;  /* 0x000000ab00087308 */ /* 0x000ff00000000800 */
[----:B------:R-:W-:Y:S08]  /*8c70*/  MUFU.EX2 R124, R124 ;  /* 0x0000007c007c7308 */ /* 0x000ff00000000800 */
[----:B------:R-:W-:Y:S01]  /*8c80*/  MUFU.EX2 R129, R129 ;  /* 0x0000008100817308 */ /* 0x000fe20000000800 */
[----:B--2---:R-:W-:Y:S01]  /*8c90*/  FMNMX.FTZ R178, R21, R178, !PT ;  /* 0x000000b215b27209 */ /* 0x004fe20007810000 */
[----:B------:R-:W-:-:S04]  /*8ca0*/  IMAD.U32 R21, RZ, RZ, UR29 ;  /* 0x0000001dff157e24 */ /* 0x000fc8000f8e00ff */
[----:B0-----:R-:W0:Y:S02]  /*8cb0*/  SHFL.BFLY PT, R7, R178, 0x1, 0x1f ;  /* 0x0c201f00b2077f89 */ /* 0x001e2400000e0000 */
[----:B------:R-:W-:Y:S08]  /*8cc0*/  MUFU.EX2 R130, R130 ;  /* 0x0000008200827308 */ /* 0x000ff00000000800 */
[----:B------:R-:W-:Y:S08]  /*8cd0*/  MUFU.EX2 R133, R133 ;  /* 0x0000008500857308 */ /* 0x000ff00000000800 */
[----:B------:R-:W-:Y:S01]  /*8ce0*/  MUFU.EX2 R134, R134 ;  /* 0x0000008600867308 */ /* 0x000fe20000000800 */
[----:B0-----:R-:W-:-:S07]  /*8cf0*/  FMNMX.FTZ R120, R178, R7, !PT ;  /* 0x00000007b2787209 */ /* 0x001fce0007810000 */
[----:B------:R-:W-:Y:S01]  /*8d00*/  MUFU.EX2 R137, R137 ;  /* 0x0000008900897308 */ /* 0x000fe20000000800 */
[C---:B------:R-:W-:Y:S01]  /*8d10*/  FSETP.NEU.FTZ.AND P1, PT, R120.reuse, -INF , PT ;  /* 0xff8000007800780b */ /* 0x040fe20003f3d000 */
[----:B------:R-:W-:-:S03]  /*8d20*/  FFMA.FTZ R21, R120, R21, -8 ;  /* 0xc100000078157423 */ /* 0x000fc60000010015 */
[----:B------:R-:W-:-:S03]  /*8d30*/  FSEL R7, R120, RZ, P1 ;  /* 0x000000ff78077208 */ /* 0x000fc60000800000 */
[----:B------:R-:W-:Y:S01]  /*8d40*/  MUFU.EX2 R138, R138 ;  /* 0x0000008a008a7308 */ /* 0x000fe20000000800 */
[----:B------:R-:W-:Y:S01]  /*8d50*/  FSEL R21, R21, RZ, P1 ;  /* 0x000000ff15157208 */ /* 0x000fe20000800000 */
[----:B------:R-:W-:-:S04]  /*8d60*/  FADD.FTZ R4, -R7, R4 ;  /* 0x0000000407047221 */ /* 0x000fc80000010100 */
[--C-:B------:R-:W-:Y:S01]  /*8d70*/  FFMA.FTZ R9, R9, UR29, -R21.reuse ;  /* 0x0000001d09097c23 */ /* 0x100fe20008010815 */
[----:B------:R-:W-:-:S01]  /*8d80*/  FFMA.FTZ R20, R20, UR29, -R21 ;  /* 0x0000001d14147c23 */ /* 0x000fc20008010815 */
[----:B------:R-:W-:Y:S01]  /*8d90*/  FMUL.FTZ R4, R4, UR29 ;  /* 0x0000001d04047c20 */ /* 0x000fe20008410000 */
        /* <DEDUP_REMOVED lines=33> */
[----:B------:R-:W-:-:S02]  /*8fb0*/  FFMA.FTZ R21, R173, UR29, -R21 ;  /* 0x0000001dad157c23 */ /* 0x000fc40008010815 */
[----:B------:R-:W4:Y:S08]  /*8fc0*/  MUFU.EX2 R14, R14 ;  /* 0x0000000e000e7308 */ /* 0x000f300000000800 */
[----:B------:R1:W-:Y:S08]  /*8fd0*/  MUFU.EX2 R7, R170 ;  /* 0x000000aa00077308 */ /* 0x0003f00000000800 */
[----:B------:R-:W5:Y:S01]  /*8fe0*/  MUFU.EX2 R121, R121 ;  /* 0x0000007900797308 */ /* 0x000f620000000800 */
[----:B-1----:R-:W-:-:S01]  /*8ff0*/  FFMA.FTZ R170, R5, R3, R174 ;  /* 0x0000000305aa7223 */ /* 0x002fc200000100ae */
[----:B0-----:R-:W-:-:S03]  /*9000*/  FFMA.FTZ R3, R4, R2, R9 ;  /* 0x0000000204037223 */ /* 0x001fc60000010009 */
[----:B------:R-:W-:Y:S01]  /*9010*/  FADD.FTZ R170, R175, R170 ;  /* 0x000000aaafaa7221 */ /* 0x000fe20000010000 */
[----:B--2---:R-:W-:-:S02]  /*9020*/  FADD.FTZ R2, R20, R3 ;  /* 0x0000000314027221 */ /* 0x004fc40000010000 */
[----:B------:R-:W0:Y:S01]  /*9030*/  MUFU.EX2 R122, R122 ;  /* 0x0000007a007a7308 */ /* 0x000e220000000800 */
[----:B------:R-:W-:-:S01]  /*9040*/  FADD.FTZ R3, R11, R170 ;  /* 0x000000aa0b037221 */ /* 0x000fc20000010000 */
[----:B---3--:R-:W-:-:S03]  /*9050*/  FADD.FTZ R171, R13, R2 ;  /* 0x000000020dab7221 */ /* 0x008fc60000010000 */
[----:B------:R-:W-:Y:S01]  /*9060*/  FADD.FTZ R2, R12, R3 ;  /* 0x000000030c027221 */ /* 0x000fe20000010000 */
[----:B----4-:R-:W-:-:S02]  /*9070*/  FADD.FTZ R170, R14, R171 ;  /* 0x000000ab0eaa7221 */ /* 0x010fc40000010000 */
[----:B------:R-:W1:Y:S01]  /*9080*/  MUFU.EX2 R125, R125 ;  /* 0x0000007d007d7308 */ /* 0x000e620000000800 */
[----:B------:R-:W-:-:S01]  /*9090*/  FADD.FTZ R3, R15, R2 ;  /* 0x000000020f037221 */ /* 0x000fc20000010000 */
[----:B-----5:R-:W-:-:S03]  /*90a0*/  FADD.FTZ R171, R121, R170 ;  /* 0x000000aa79ab7221 */ /* 0x020fc60000010000 */
[----:B------:R-:W-:-:S03]  /*90b0*/  FADD.FTZ R2, R180, R3 ;  /* 0x00000003b4027221 */ /* 0x000fc60000010000 */
[----:B------:R-:W2:Y:S01]  /*90c0*/  MUFU.EX2 R126, R126 ;  /* 0x0000007e007e7308 */ /* 0x000ea20000000800 */
[----:B0-----:R-:W-:-:S01]  /*90d0*/  FADD.FTZ R170, R122, R171 ;  /* 0x000000ab7aaa7221 */ /* 0x001fc20000010000 */
[----:B------:R-:W-:-:S04]  /*90e0*/  FADD.FTZ R3, R123, R2 ;  /* 0x000000027b037221 */ /* 0x000fc80000010000 */
[----:B------:R-:W-:Y:S02]  /*90f0*/  FADD.FTZ R2, R124, R3 ;  /* 0x000000037c027221 */ /* 0x000fe40000010000 */
[----:B------:R-:W0:Y:S01]  /*9100*/  MUFU.EX2 R127, R127 ;  /* 0x0000007f007f7308 */ /* 0x000e220000000800 */
[----:B-1----:R-:W-:-:S01]  /*9110*/  FADD.FTZ R171, R125, R170 ;  /* 0x000000aa7dab7221 */ /* 0x002fc20000010000 */
[----:B------:R-:W-:-:S04]  /*9120*/  FADD.FTZ R3, R129, R2 ;  /* 0x0000000281037221 */ /* 0x000fc80000010000 */
[----:B------:R-:W-:Y:S02]  /*9130*/  FADD.FTZ R2, R130, R3 ;  /* 0x0000000382027221 */ /* 0x000fe40000010000 */
[----:B------:R-:W1:Y:S01]  /*9140*/  MUFU.EX2 R128, R128 ;  /* 0x0000008000807308 */ /* 0x000e620000000800 */
[----:B--2---:R-:W-:-:S01]  /*9150*/  FADD.FTZ R170, R126, R171 ;  /* 0x000000ab7eaa7221 */ /* 0x004fc20000010000 */
[----:B------:R-:W-:-:S04]  /*9160*/  FADD.FTZ R3, R133, R2 ;  /* 0x0000000285037221 */ /* 0x000fc80000010000 */
[----:B------:R-:W-:Y:S02]  /*9170*/  FADD.FTZ R2, R134, R3 ;  /* 0x0000000386027221 */ /* 0x000fe40000010000 */
        /* <DEDUP_REMOVED lines=78> */
[----:B-1----:R-:W-:-:S04]  /*9660*/  FADD.FTZ R2, R176, R3 ;  /* 0x00000003b0027221 */ /* 0x002fc80000010000 */
[----:B------:R-:W-:Y:S01]  /*9670*/  FADD.FTZ R3, R7, R2 ;  /* 0x0000000207037221 */ /* 0x000fe20000010000 */
[----:B--2---:R-:W-:-:S04]  /*9680*/  FADD.FTZ R170, R172, R171 ;  /* 0x000000abacaa7221 */ /* 0x004fc80000010000 */
[----:B0-----:R-:W-:Y:S01]  /*9690*/  FADD.FTZ R2, R21, R170 ;  /* 0x000000aa15027221 */ /* 0x001fe20000010000 */
[----:B------:R-:W-:Y:S06]  /*96a0*/  @!P0 BRA `(.L_x_5212) ;  /* 0x0000000000048947 */ /* 0x000fec0003800000 */
[----:B------:R-:W-:Y:S01]  /*96b0*/  BPT.TRAP 0x1 ;  /* 0x000000040000795c */ /* 0x000fe20000300000 */
.L_x_5212:
        /* <DEDUP_REMOVED lines=139> */
.L_x_5194:
        /* <DEDUP_REMOVED lines=24> */
.L_x_5215:
[----:B------:R-:W-:Y:S02]  /*a0f0*/  ULDC UR15, c[0x0][0x9e4] ;  /* 0x00027900000f7ab9 */ /* 0x000fe40000000800 */
[----:B------:R-:W-:-:S11]  /*a100*/  UISETP.NE.AND UP0, UPT, UR15, 0x1, UPT ;  /* 0x000000010f00788c */ /* 0x000fd6000bf05270 */
[----:B------:R-:W-:Y:S02]  /*a110*/  @UP0 ULDC.64 UR6, c[0x0][0x9e8] ;  /* 0x00027a0000060ab9 */ /* 0x000fe40000000a00 */
[----:B------:R-:W-:-:S04]  /*a120*/  UIMAD.WIDE.U32 UR10, UR14, UR6, URZ ;  /* 0x000000060e0a72a5 */ /* 0x000fc8000f8e003f */
[----:B------:R-:W-:-:S12]  /*a130*/  @UP0 USHF.R.U32.HI UR14, URZ, UR7, UR11 ;  /* 0x000000073f0e0299 */ /* 0x000fd8000801160b */
.L_x_5216:
[----:B------:R-:W-:-:S04]  /*a140*/  UIMAD UR14, UR14, UR15, URZ ;  /* 0x0000000f0e0e72a4 */ /* 0x000fc8000f8e023f */
[----:B------:R-:W-:-:S04]  /*a150*/  UISETP.LT.AND UP0, UPT, UR31, UR14, UPT ;  /* 0x0000000e1f00728c */ /* 0x000fc8000bf01270 */
[----:B------:R-:W-:-:S12]  /*a160*/  USEL UR31, UR31, UR14, !UP0 ;  /* 0x0000000e1f1f7287 */ /* 0x000fd8000c000000 */
.L_x_5214:
        /* <DEDUP_REMOVED lines=13> */
.L_x_5228:
[----:B------:R-:W-:Y:S01]  /*a240*/  ISETP.NE.AND P2, PT, RZ, UR45, PT ;  /* 0x0000002dff007c0c */ /* 0x000fe2000bf45270 */
[----:B------:R-:W-:-:S04]  /*a250*/  UISETP.NE.AND UP0, UPT, UR31, 0x1, UPT ;  /* 0x000000011f00788c */ /* 0x000fc8000bf05270 */
[----:B------:R-:W-:-:S04]  /*a260*/  USEL UR49, URZ, 0x1, UP0 ;  /* 0x000000013f317887 */ /* 0x000fc80008000000 */
[----:B------:R-:W-:-:S04]  /*a270*/  ULOP3.LUT UR49, UR32, UR49, URZ, 0x3c, !UPT ;  /* 0x0000003120317292 */ /* 0x000fc8000f8e3c3f */
[----:B------:R-:W-:Y:S08]  /*a280*/  @P2 BRA `(.L_x_5218) ;  /* 0x0000000000382947 */ /* 0x000ff00003800000 */
[----:B------:R-:W-:Y:S05]  /*a290*/  @!P0 BRA `(.L_x_5219) ;  /* 0x0000000000048947 */ /* 0x000fea0003800000 */
[----:B------:R-:W-:Y:S01]  /*a2a0*/  BPT.TRAP 0x1 ;  /* 0x000000040000795c */ /* 0x000fe20000300000 */
.L_x_5219:
        /* <DEDUP_REMOVED lines=9> */
.L_x_5220:
[----:B-1----:R-:W-:Y:S05]  /*a340*/  @P1 BRA `(.L_x_5218) ;  /* 0x0000000000081947 */ /* 0x002fea0003800000 */
[----:B------:R-:W1:Y:S02]  /*a350*/  SYNCS.PHASECHK.TRANS64.TRYWAIT P1, [UR6+0x2a830], R7 ;  /* 0x02a83007ff0075a7 */ /* 0x000e640008020146 */
[----:B-1----:R-:W-:Y:S05]  /*a360*/  @!P1 BRA `(.L_x_5221) ;  /* 0x0000013000d09947 */ /* 0x002fea0003800000 */
.L_x_5218:
        /* <DEDUP_REMOVED lines=40> */
.L_x_5223:
[----:B------:R-:W-:Y:S01]  /*a5f0*/  ULEA UR6, UR31, UR36, 0x3 ;  /* 0x000000241f067291 */ /* 0x000fe2000f8e183f */
[----:B------:R-:W-:-:S05]  /*a600*/  IMAD.U32 R7, RZ, RZ, UR32 ;  /* 0x00000020ff077e24 */ /* 0x000fca000f8e00ff */
[----:B------:R-:W-:-:S04]  /*a610*/  SHF.L.U32 R7, R7, 0x1f, RZ ;  /* 0x0000001f07077819 */ /* 0x000fc800000006ff */
[----:B------:R0:W1:Y:S01]  /*a620*/  SYNCS.PHASECHK.TRANS64.TRYWAIT P1, [UR6+0x2a850], R7 ;  /* 0x02a85007ff0075a7 */ /* 0x0000620008020146 */
[----:B------:R-:W-:Y:S05]  /*a630*/  @!P0 BRA `(.L_x_5224) ;  /* 0x0000000000048947 */ /* 0x000fea0003800000 */
[----:B------:R-:W-:Y:S01]  /*a640*/  BPT.TRAP 0x1 ;  /* 0x000000040000795c */ /* 0x000fe20000300000 */
.L_x_5224:
[----:B-1----:R-:W-:Y:S05]  /*a650*/  @P1 BRA `(.L_x_5222) ;  /* 0x0000000000081947 */ /* 0x002fea0003800000 */
[----:B------:R-:W1:Y:S02]  /*a660*/  SYNCS.PHASECHK.TRANS64.TRYWAIT P1, [UR6+0x2a850], R7 ;  /* 0x02a85007ff0075a7 */ /* 0x000e640008020146 */
[----:B-1----:R-:W-:Y:S05]  /*a670*/  @!P1 BRA `(.L_x_5225) ;  /* 0x0000013000249947 */ /* 0x002fea0003800000 */
.L_x_5222:
        /* <DEDUP_REMOVED lines=31> */
.L_x_5226:
        /* <DEDUP_REMOVED lines=64> */
[----:B------:R-:W-:-:S04]  /*ac70*/  ULEA UR6, UR48, UR36, 0x3 ;  /* 0x0000002430067291 */ /* 0x000fc8000f8e183f */
[----:B------:R-:W-:Y:S02]  /*ac80*/  UIADD3 UR6, UR6, 0x2a840, URZ ;  /* 0x0002a84006067890 */ /* 0x000fe4000fffe03f */
[----:B------:R-:W2:Y:S01]  /*ac90*/  MUFU.TANH R125, R125 ;  /* 0x0000007d007d7308 */ /* 0x000ea20000002400 */
[----:B0-----:R-:W-:Y:S01]  /*aca0*/  FMNMX.FTZ R149, R123, R10, !PT ;  /* 0x0000000a7b957209 */ /* 0x001fe20007810000 */
[----:B------:R-:W-:-:S06]  /*acb0*/  UPRMT UR6, UR37, 0x654, UR6 ;  /* 0x0000065425067896 */ /* 0x000fcc0008000006 */
[----:B------:R-:W0:Y:S01]  /*acc0*/  MUFU.TANH R126, R126 ;  /* 0x0000007e007e7308 */ /* 0x000e220000002400 */
[----:B-1----:R-:W-:Y:S02]  /*acd0*/  FMNMX.FTZ R10, R124, R149, !PT ;  /* 0x000000957c0a7209 */ /* 0x002fe40007810000 */
[----:B------:R-:W-:Y:S05]  /*ace0*/  SYNCS.ARRIVE.TRANS64.RED.A1T0 RZ, [UR6], RZ ;  /* 0x000000ffffff79a7 */ /* 0x000fea0008100406 */
[----:B------:R-:W1:Y:S01]  /*acf0*/  MUFU.TANH R127, R127 ;  /* 0x0000007f007f7308 */ /* 0x000e620000002400 */
[----:B--2---:R-:W-:-:S07]  /*ad00*/  FMNMX.FTZ R149, R125, R10, !PT ;  /* 0x0000000a7d957209 */ /* 0x004fce0007810000 */
[----:B------:R-:W2:Y:S01]  /*ad10*/  MUFU.TANH R128, R128 ;  /* 0x0000008000807308 */ /* 0x000ea20000002400 */
[----:B0-----:R-:W-:Y:S01]  /*ad20*/  FMNMX.FTZ R10, R126, R149, !PT ;  /* 0x000000957e0a7209 */ /* 0x001fe20007810000 */
[C---:B------:R-:W-:Y:S01]  /*ad30*/  FMUL.FTZ R149, R0.reuse, R168 ;  /* 0x000000a800957220 */ /* 0x040fe20000410000 */
[----:B------:R-:W-:-:S05]  /*ad40*/  FMUL.FTZ R168, R0, R171 ;  /* 0x000000ab00a87220 */ /* 0x000fca0000410000 */
[----:B------:R-:W0:Y:S01]  /*ad50*/  MUFU.TANH R129, R129 ;  /* 0x0000008100817308 */ /* 0x000e220000002400 */
[----:B-1----:R-:W-:-:S07]  /*ad60*/  FMNMX.FTZ R153, R127, R10, !PT ;  /* 0x0000000a7f997209 */ /* 0x002fce0007810000 */
[----:B------:R-:W1:Y:S01]  /*ad70*/  MUFU.TANH R130, R130 ;  /* 0x0000008200827308 */ /* 0x000e620000002400 */
[----:B--2---:R-:W-:-:S07]  /*ad80*/  FMNMX.FTZ R10, R128, R153, !PT ;  /* 0x00000099800a7209 */ /* 0x004fce0007810000 */
[----:B------:R-:W2:Y:S01]  /*ad90*/  MUFU.TANH R131, R131 ;  /* 0x0000008300837308 */ /* 0x000ea20000002400 */
[----:B0-----:R-:W-:-:S07]  /*ada0*/  FMNMX.FTZ R153, R129, R10, !PT ;  /* 0x0000000a81997209 */ /* 0x001fce0007810000 */
[----:B------:R-:W0:Y:S01]  /*adb0*/  MUFU.TANH R132, R132 ;  /* 0x0000008400847308 */ /* 0x000e220000002400 */
[----:B-1----:R-:W-:Y:S01]  /*adc0*/  FMNMX.FTZ R10, R130, R153, !PT ;  /* 0x00000099820a7209 */ /* 0x002fe20007810000 */
[C---:B------:R-:W-:Y:S01]  /*add0*/  FMUL.FTZ R153, R0.reuse, R172 ;  /* 0x000000ac00997220 */ /* 0x040fe20000410000 */
[----:B------:R-:W-:-:S05]  /*ade0*/  FMUL.FTZ R172, R0, R179 ;  /* 0x000000b300ac7220 */ /* 0x000fca0000410000 */
        /* <DEDUP_REMOVED lines=37> */
[----:B-1----:R-:W-:-:S05]  /*b040*/  FMNMX.FTZ R165, R164, R165, !PT ;  /* 0x000000a5a4a57209 */ /* 0x002fca0007810000 */
[----:B------:R-:W1:Y:S02]  /*b050*/  SHFL.BFLY PT, R10, R165, 0x2, 0x1f ;  /* 0x0c401f00a50a7f89 */ /* 0x000e6400000e0000 */
[----:B------:R-:W3:Y:S08]  /*b060*/  MUFU.TANH R14, R14 ;  /* 0x0000000e000e7308 */ /* 0x000ef00000002400 */
[----:B------:R-:W4:Y:S08]  /*b070*/  MUFU.TANH R15, R15 ;  /* 0x0000000f000f7308 */ /* 0x000f300000002400 */
[----:B------:R-:W5:Y:S01]  /*b080*/  MUFU.TANH R121, R121 ;  /* 0x0000007900797308 */ /* 0x000f620000002400 */
[----:B-1----:R-:W-:-:S07]  /*b090*/  FMNMX.FTZ R120, R165, R10, !PT ;  /* 0x0000000aa5787209 */ /* 0x002fce0007810000 */
[----:B------:R-:W1:Y:S01]  /*b0a0*/  MUFU.TANH R122, R122 ;  /* 0x0000007a007a7308 */ /* 0x000e620000002400 */
[----:B------:R-:W2:Y:S07]  /*b0b0*/  SHFL.BFLY PT, R165, R120, 0x1, 0x1f ;  /* 0x0c201f0078a57f89 */ /* 0x000eae00000e0000 */
[----:B------:R-:W1:Y:S08]  /*b0c0*/  MUFU.TANH R134, R134 ;  /* 0x0000008600867308 */ /* 0x000e700000002400 */
[----:B------:R-:W1:Y:S08]  /*b0d0*/  MUFU.TANH R135, R135 ;  /* 0x0000008700877308 */ /* 0x000e700000002400 */
[----:B------:R-:W1:Y:S01]  /*b0e0*/  MUFU.TANH R138, R138 ;  /* 0x0000008a008a7308 */ /* 0x000e620000002400 */
[----:B--2---:R-:W-:-:S02]  /*b0f0*/  FMNMX.FTZ R10, R120, R165, !PT ;  /* 0x000000a5780a7209 */ /* 0x004fc40007810000 */
[----:B------:R-:W-:-:S05]  /*b100*/  FMNMX.FTZ R120, R12, R5, !PT ;  /* 0x000000050c787209 */ /* 0x000fca0007810000 */
[----:B------:R-:W2:Y:S01]  /*b110*/  MUFU.TANH R139, R139 ;  /* 0x0000008b008b7308 */ /* 0x000ea20000002400 */
[----:B0-----:R-:W-:Y:S01]  /*b120*/  FMNMX.FTZ R165, R9, R120, !PT ;  /* 0x0000007809a57209 */ /* 0x001fe20007810000 */
[----:B------:R-:W-:-:S03]  /*b130*/  FADD.FTZ R4, -R10, R4 ;  /* 0x000000040a047221 */ /* 0x000fc60000010100 */
[----:B---3--:R-:W-:Y:S01]  /*b140*/  FMNMX.FTZ R120, R14, R165, !PT ;  /* 0x000000a50e787209 */ /* 0x008fe20007810000 */
[----:B------:R-:W-:Y:S02]  /*b150*/  FMUL.FTZ R4, R4, UR29 ;  /* 0x0000001d04047c20 */ /* 0x000fe40008410000 */
[----:B------:R-:W0:Y:S01]  /*b160*/  MUFU.TANH R142, R142 ;  /* 0x0000008e008e7308 */ /* 0x000e220000002400 */
[----:B----4-:R-:W-:-:S04]  /*b170*/  FMNMX.FTZ R120, R15, R120, !PT ;  /* 0x000000780f787209 */ /* 0x010fc80007810000 */
[----:B-----5:R-:W-:-:S03]  /*b180*/  FMNMX.FTZ R165, R121, R120, !PT ;  /* 0x0000007879a57209 */ /* 0x020fc60007810000 */
[----:B------:R-:W3:Y:S01]  /*b190*/  MUFU.TANH R143, R143 ;  /* 0x0000008f008f7308 */ /* 0x000ee20000002400 */
[----:B-1----:R-:W-:-:S04]  /*b1a0*/  FMNMX.FTZ R165, R122, R165, !PT ;  /* 0x000000a57aa57209 */ /* 0x002fc80007810000 */
[----:B------:R-:W-:Y:S01]  /*b1b0*/  FMNMX.FTZ R120, R134, R165, !PT ;  /* 0x000000a586787209 */ /* 0x000fe20007810000 */
[C---:B------:R-:W-:Y:S01]  /*b1c0*/  FMUL.FTZ R165, R0.reuse, R166 ;  /* 0x000000a600a57220 */ /* 0x040fe20000410000 */
[C---:B------:R-:W-:Y:S01]  /*b1d0*/  FMUL.FTZ R166, R0.reuse, R167 ;  /* 0x000000a700a67220 */ /* 0x040fe20000410000 */
[----:B------:R-:W1:Y:S01]  /*b1e0*/  MUFU.TANH R146, R146 ;  /* 0x0000009200927308 */ /* 0x000e620000002400 */
[----:B------:R-:W-:Y:S01]  /*b1f0*/  FMNMX.FTZ R169, R135, R120, !PT ;  /* 0x0000007887a97209 */ /* 0x000fe20007810000 */
[C---:B------:R-:W-:Y:S01]  /*b200*/  FMUL.FTZ R167, R0.reuse, R170 ;  /* 0x000000aa00a77220 */ /* 0x040fe20000410000 */
[----:B------:R-:W-:Y:S02]  /*b210*/  FMUL.FTZ R170, R0, R175 ;  /* 0x000000af00aa7220 */ /* 0x000fe40000410000 */
[----:B------:R-:W-:-:S03]  /*b220*/  FMNMX.FTZ R120, R138, R169, !PT ;  /* 0x000000a98a787209 */ /* 0x000fc60007810000 */
[----:B------:R-:W4:Y:S01]  /*b230*/  MUFU.TANH R147, R147 ;  /* 0x0000009300937308 */ /* 0x000f220000002400 */
[----:B--2---:R-:W-:-:S04]  /*b240*/  FMNMX.FTZ R169, R139, R120, !PT ;  /* 0x000000788ba97209 */ /* 0x004fc80007810000 */
[----:B0-----:R-:W-:-:S03]  /*b250*/  FMNMX.FTZ R120, R142, R169, !PT ;  /* 0x000000a98e787209 */ /* 0x001fc60007810000 */
[----:B------:R-:W0:Y:S01]  /*b260*/  MUFU.TANH R150, R150 ;  /* 0x0000009600967308 */ /* 0x000e220000002400 */
[----:B---3--:R-:W-:-:S04]  /*b270*/  FMNMX.FTZ R169, R143, R120, !PT ;  /* 0x000000788fa97209 */ /* 0x008fc80007810000 */
[----:B-1----:R-:W-:-:S03]  /*b280*/  FMNMX.FTZ R120, R146, R169, !PT ;  /* 0x000000a992787209 */ /* 0x002fc60007810000 */
[----:B------:R-:W1:Y:S01]  /*b290*/  MUFU.TANH R151, R151 ;  /* 0x0000009700977308 */ /* 0x000e620000002400 */
[----:B----4-:R-:W-:-:S07]  /*b2a0*/  FMNMX.FTZ R169, R147, R120, !PT ;  /* 0x0000007893a97209 */ /* 0x010fce0007810000 */
        /* <DEDUP_REMOVED lines=36> */
[----:B------:R-:W-:Y:S01]  /*b4f0*/  MUFU.EX2 R4, R4 ;  /* 0x0000000400047308 */ /* 0x000fe20000000800 */
[----:B-1----:R-:W-:-:S04]  /*b500*/  FMNMX.FTZ R175, R173, R120, !PT ;  /* 0x00000078adaf7209 */ /* 0x002fc80007810000 */
[----:B--2---:R-:W-:-:S05]  /*b510*/  FMNMX.FTZ R177, R174, R175, !PT ;  /* 0x000000afaeb17209 */ /* 0x004fca0007810000 */
[----:B------:R-:W0:Y:S02]  /*b520*/  SHFL.BFLY PT, R120, R177, 0x2, 0x1f ;  /* 0x0c401f00b1787f89 */ /* 0x000e2400000e0000 */
[----:B0-----:R-:W-:-:S05]  /*b530*/  FMNMX.FTZ R178, R177, R120, !PT ;  /* 0x00000078b1b27209 */ /* 0x001fca0007810000 */
[----:B------:R-:W0:Y:S02]  /*b540*/  SHFL.BFLY PT, R175, R178, 0x1, 0x1f ;  /* 0x0c201f00b2af7f89 */ /* 0x000e2400000e0000 */
[----:B0-----:R-:W-:Y:S01]  /*b550*/  FMNMX.FTZ R120, R178, R175, !PT ;  /* 0x000000afb2787209 */ /* 0x001fe20007810000 */
[----:B------:R-:W-:-:S04]  /*b560*/  IMAD.U32 R175, RZ, RZ, UR29 ;  /* 0x0000001dffaf7e24 */ /* 0x000fc8000f8e00ff */
[----:B------:R-:W-:Y:S01]  /*b570*/  FFMA.FTZ R176, R10, R175, -8 ;  /* 0xc10000000ab07423 */ /* 0x000fe200000100af */
[----:B------:R-:W-:-:S03]  /*b580*/  FADD.FTZ R5, -R120, R5 ;  /* 0x0000000578057221 */ /* 0x000fc60000010100 */
        /* <DEDUP_REMOVED lines=33> */
[----:B------:R0:W-:Y:S08]  /*b7a0*/  MUFU.EX2 R176, R13 ;  /* 0x0000000d00b07308 */ /* 0x0001f00000000800 */
[----:B------:R-:W1:Y:S01]  /*b7b0*/  MUFU.EX2 R7, R7 ;  /* 0x0000000700077308 */ /* 0x000e620000000800 */
[----:B0-----:R-:W-:-:S04]  /*b7c0*/  IMAD.U32 R13, RZ, RZ, UR29 ;  /* 0x0000001dff0d7e24 */ /* 0x001fc8000f8e00ff */
[----:B------:R-:W-:-:S03]  /*b7d0*/  FFMA.FTZ R13, R120, R13, -8 ;  /* 0xc1000000780d7423 */ /* 0x000fc6000001000d */
        /* <DEDUP_REMOVED lines=38> */
[----:B------:R-:W-:Y:S01]  /*ba40*/  FFMA.FTZ R13, R174, UR29, -R13 ;  /* 0x0000001dae0d7c23 */ /* 0x000fe2000801080d */
[----:B-1----:R-:W-:-:S01]  /*ba50*/  FADD.FTZ R174, R8, R3 ;  /* 0x0000000308ae7221 */ /* 0x002fc20000010000 */
        /* <DEDUP_REMOVED lines=121> */
.L_x_5227:
        /* <DEDUP_REMOVED lines=139> */
.L_x_5217:
[----:B------:R-:W-:-:S13]  /*caa0*/  ISETP.GE.AND P1, PT, R6, UR38, PT ;  /* 0x0000002606007c0c */ /* 0x000fda000bf26270 */
[----:B------:R-:W-:Y:S05]  /*cab0*/  @!P1 BRA `(.L_x_5229) ;  /* 0x0000003800f89947 */ /* 0x000fea0003800000 */
[----:B------:R-:W-:Y:S01]  /*cac0*/  IMAD.MOV.U32 R4, RZ, RZ, R120 ;  /* 0x000000ffff047224 */ /* 0x000fe200078e0078 */
[----:B------:R-:W-:Y:S01]  /*cad0*/  UMOV UR34, UR49 ;  /* 0x0000003100227c82 */ /* 0x000fe20008000000 */
[----:B------:R-:W-:Y:S01]  /*cae0*/  IMAD.MOV.U32 R5, RZ, RZ, R10 ;  /* 0x000000ffff057224 */ /* 0x000fe200078e000a */
[----:B------:R-:W-:Y:S01]  /*caf0*/  UMOV UR33, UR48 ;  /* 0x0000003000217c82 */ /* 0x000fe20008000000 */
[----:B------:R-:W-:Y:S01]  /*cb00*/  ULDC UR30, c[0x0][0x9e4] ;  /* 0x00027900001e7ab9 */ /* 0x000fe20000000800 */
[----:B------:R-:W-:Y:S01]  /*cb10*/  ULDC UR32, c[0x0][0x9dc] ;  /* 0x0002770000207ab9 */ /* 0x000fe20000000800 */
[----:B------:R-:W-:Y:S01]  /*cb20*/  ULDC UR29, c[0x0][0x988] ;  /* 0x00026200001d7ab9 */ /* 0x000fe20000000800 */
[----:B------:R-:W-:-:S05]  /*cb30*/  ULDC UR31, c[0x0][0x9e0] ;  /* 0x00027800001f7ab9 */ /* 0x000fca0000000800 */
.L_x_5248:
        /* <DEDUP_REMOVED lines=9> */
.L_x_5231:
[----:B------:R-:W-:Y:S01]  /*cbd0*/  ULEA UR6, UR48, UR36, 0x3 ;  /* 0x0000002430067291 */ /* 0x000fe2000f8e183f */
[----:B------:R-:W-:-:S05]  /*cbe0*/  IMAD.U32 R7, RZ, RZ, UR49 ;  /* 0x00000031ff077e24 */ /* 0x000fca000f8e00ff */
[----:B------:R-:W-:-:S04]  /*cbf0*/  SHF.L.U32 R7, R7, 0x1f, RZ ;  /* 0x0000001f07077819 */ /* 0x000fc800000006ff */
[----:B------:R0:W1:Y:S01]  /*cc00*/  SYNCS.PHASECHK.TRANS64.TRYWAIT P1, [UR6+0x2a830], R7 ;  /* 0x02a83007ff0075a7 */ /* 0x0000620008020146 */
[----:B------:R-:W-:Y:S05]  /*cc10*/  @!P0 BRA `(.L_x_5232) ;  /* 0x0000000000048947 */ /* 0x000fea0003800000 */
[----:B------:R-:W-:Y:S01]  /*cc20*/  BPT.TRAP 0x1 ;  /* 0x000000040000795c */ /* 0x000fe20000300000 */
.L_x_5232:
[----:B-1----:R-:W-:Y:S05]  /*cc30*/  @P1 BRA `(.L_x_5230) ;  /* 0x0000000000081947 */ /* 0x002fea0003800000 */
[----:B------:R-:W1:Y:S02]  /*cc40*/  SYNCS.PHASECHK.TRANS64.TRYWAIT P1, [UR6+0x2a830], R7 ;  /* 0x02a83007ff0075a7 */ /* 0x000e640008020146 */
[----:B-1----:R-:W-:Y:S05]  /*cc50*/  @!P1 BRA `(.L_x_5233) ;  /* 0x0000010800c49947 */ /* 0x002fea0003800000 */
.L_x_5230:
[----:B-1----:R-:W1:Y:S01]  /*cc60*/  S2R R8, SR_TID.X ;  /* 0x0000000000087919 */ /* 0x002e620000002100 */
[----:B------:R-:W-:Y:S01]  /*cc70*/  UIMAD UR26, UR48, 0x600, UR28 ;  /* 0x00000600301a78a4 */ /* 0x000fe2000f8e021c */
[----:B------:R-:W-:Y:S01]  /*cc80*/  UMOV UR27, 0x80000020 ;  /* 0x80000020001b7882 */ /* 0x000fe20000000000 */
[----:B------:R-:W-:Y:S02]  /*cc90*/  UMOV UR7, 0x80000020 ;  /* 0x8000002000077882 */ /* 0x000fe40000000000 */
[----:B------:R-:W-:Y:S02]  /*cca0*/  UIADD3 UR6, UR26, 0x2, URZ ;  /* 0x000000021a067890 */ /* 0x000fe4000fffe03f */
        /* <DEDUP_REMOVED lines=32> */
.L_x_5235:
[----:B------:R-:W-:Y:S01]  /*ceb0*/  ULEA UR6, UR33, UR36, 0x3 ;  /* 0x0000002421067291 */ /* 0x000fe2000f8e183f */
[----:B------:R-:W-:-:S05]  /*cec0*/  IMAD.U32 R7, RZ, RZ, UR34 ;  /* 0x00000022ff077e24 */ /* 0x000fca000f8e00ff */
[----:B------:R-:W-:-:S04]  /*ced0*/  SHF.L.U32 R7, R7, 0x1f, RZ ;  /* 0x0000001f07077819 */ /* 0x000fc800000006ff */
[----:B------:R0:W1:Y:S01]  /*cee0*/  SYNCS.PHASECHK.TRANS64.TRYWAIT P1, [UR6+0x2a850], R7 ;  /* 0x02a85007ff0075a7 */ /* 0x0000620008020146 */
[----:B------:R-:W-:Y:S05]  /*cef0*/  @!P0 BRA `(.L_x_5236) ;  /* 0x0000000000048947 */ /* 0x000fea0003800000 */
[----:B------:R-:W-:Y:S01]  /*cf00*/  BPT.TRAP 0x1 ;  /* 0x000000040000795c */ /* 0x000fe20000300000 */
.L_x_5236:
[----:B-1----:R-:W-:Y:S05]  /*cf10*/  @P1 BRA `(.L_x_5234) ;  /* 0x0000000000081947 */ /* 0x002fea0003800000 */
[----:B------:R-:W1:Y:S02]  /*cf20*/  SYNCS.PHASECHK.TRANS64.TRYWAIT P1, [UR6+0x2a850], R7 ;  /* 0x02a85007ff0075a7 */ /* 0x000e640008020146 */
[----:B-1----:R-:W-:Y:S05]  /*cf30*/  @!P1 BRA `(.L_x_5237) ;  /* 0x0000010800249947 */ /* 0x002fea0003800000 */
.L_x_5234:
        /* <DEDUP_REMOVED lines=31> */
.L_x_5238:
        /* <DEDUP_REMOVED lines=166> */
.L_x_5241:
[----:B------:R-:W-:-:S05]  /*db90*/  IMAD.U32 R182, RZ, RZ, UR30 ;  /* 0x0000001effb67e24 */ /* 0x000fca000f8e00ff */
[----:B------:R-:W-:-:S13]  /*dba0*/  ISETP.NE.AND P1, PT, R182, 0x1, PT ;  /* 0x00000001b600780c */ /* 0x000fda0003f25270 */
[----:B------:R-:W1:Y:S02]  /*dbb0*/  @P1 LDC.64 R20, c[0x0][0x9e8] ;  /* 0x00027a00ff141b82 */ /* 0x000e640000000a00 */
[----:B-1----:R-:W-:-:S05]  /*dbc0*/  @P1 IMAD.HI.U32 R20, R181, R20, RZ ;  /* 0x00000014b5141227 */ /* 0x002fca00078e00ff */
[----:B------:R-:W-:-:S07]  /*dbd0*/  @P1 SHF.R.U32.HI R181, RZ, R21, R20 ;  /* 0x00000015ffb51219 */ /* 0x000fce0000011614 */
.L_x_5242:
[----:B------:R-:W-:Y:S05]  /*dbe0*/  BSYNC B0 ;  /* 0x0000000000007941 */ /* 0x000fea0003800000 */
.L_x_5240:
[----:B------:R-:W-:-:S04]  /*dbf0*/  IMAD R181, R181, R182, -R170 ;  /* 0x000000b6b5b57224 */ /* 0x000fc800078e0aaa */
[----:B------:R-:W-:-:S05]  /*dc00*/  IMAD.IADD R181, R181, 0x1, -R17 ;  /* 0x00000001b5b57824 */ /* 0x000fca00078e0a11 */
[----:B------:R-:W-:Y:S02]  /*dc10*/  VIMNMX R180, R180, R181, !PT ;  /* 0x000000b5b4b47248 */ /* 0x000fe40007fe0100 */
[----:B------:R-:W-:-:S07]  /*dc20*/  VIADDMNMX R179, R181, R182, R179, PT ;  /* 0x000000b6b5b37246 */ /* 0x000fce00038001b3 */
.L_x_5239:
        /* <DEDUP_REMOVED lines=116> */
.L_x_5245:
[----:B------:R-:W-:-:S05]  /*e370*/  IMAD.U32 R179, RZ, RZ, UR30 ;  /* 0x0000001effb37e24 */ /* 0x000fca000f8e00ff */
[----:B------:R-:W-:-:S13]  /*e380*/  ISETP.NE.AND P2, PT, R179, 0x1, PT ;  /* 0x00000001b300780c */ /* 0x000fda0003f45270 */
[----:B------:R-:W0:Y:S02]  /*e390*/  @P2 LDC.64 R20, c[0x0][0x9e8] ;  /* 0x00027a00ff142b82 */ /* 0x000e240000000a00 */
[----:B0-----:R-:W-:-:S05]  /*e3a0*/  @P2 IMAD.HI.U32 R20, R174, R20, RZ ;  /* 0x00000014ae142227 */ /* 0x001fca00078e00ff */
[----:B------:R-:W-:-:S07]  /*e3b0*/  @P2 SHF.R.U32.HI R174, RZ, R21, R20 ;  /* 0x00000015ffae2219 */ /* 0x000fce0000011614 */
.L_x_5246:
[----:B------:R-:W-:Y:S05]  /*e3c0*/  BSYNC B0 ;  /* 0x0000000000007941 */ /* 0x000fea0003800000 */
.L_x_5244:
[----:B------:R-:W-:-:S04]  /*e3d0*/  IMAD R170, R174, R179, -R170 ;  /* 0x000000b3aeaa7224 */ /* 0x000fc800078e0aaa */
[----:B------:R-:W-:-:S05]  /*e3e0*/  IMAD.IADD R170, R170, 0x1, -R17 ;  /* 0x00000001aaaa7824 */ /* 0x000fca00078e0a11 */
[----:B------:R-:W-:Y:S02]  /*e3f0*/  VIMNMX R178, R178, R170, !PT ;  /* 0x000000aab2b27248 */ /* 0x000fe40007fe0100 */
[----:B------:R-:W-:-:S07]  /*e400*/  VIADDMNMX R177, R170, R179, R177, PT ;  /* 0x000000b3aab17246 */ /* 0x000fce00038001b1 */
.L_x_5243:
        /* <DEDUP_REMOVED lines=173> */
[----:B------:R-:W-:Y:S02]  /*eee0*/  FMNMX.FTZ R174, R126, R21, !PT ;  /* 0x000000157eae7209 */ /* 0x000fe40007810000 */
        /* <DEDUP_REMOVED lines=71> */
[----:B------:R0:W-:Y:S02]  /*f360*/  MUFU.EX2 R174, R7 ;  /* 0x0000000700ae7308 */ /* 0x0001e40000000800 */
[----:B------:R-:W1:Y:S06]  /*f370*/  SHFL.BFLY PT, R178, R21, 0x2, 0x1f ;  /* 0x0c401f0015b27f89 */ /* 0x000e6c00000e0000 */
[----:B------:R-:W-:Y:S08]  /*f380*/  MUFU.EX2 R8, R171 ;  /* 0x000000ab00087308 */ /* 0x000ff00000000800 */
[----:B------:R-:W-:Y:S08]  /*f390*/  MUFU.EX2 R124, R124 ;  /* 0x0000007c007c7308 */ /* 0x000ff00000000800 */
[----:B------:R-:W-:Y:S01]  /*f3a0*/  MUFU.EX2 R129, R129 ;  /* 0x0000008100817308 */ /* 0x000fe20000000800 */
[----:B-1----:R-:W-:Y:S01]  /*f3b0*/  FMNMX.FTZ R178, R21, R178, !PT ;  /* 0x000000b215b27209 */ /* 0x002fe20007810000 */
        /* <DEDUP_REMOVED lines=50> */
[----:B------:R-:W-:-:S06]  /*f6e0*/  FFMA.FTZ R5, R173, UR29, -R5 ;  /* 0x0000001dad057c23 */ /* 0x000fcc0008010805 */
[----:B------:R-:W4:Y:S08]  /*f6f0*/  MUFU.EX2 R14, R14 ;  /* 0x0000000e000e7308 */ /* 0x000f300000000800 */
[----:B------:R0:W-:Y:S08]  /*f700*/  MUFU.EX2 R7, R170 ;  /* 0x000000aa00077308 */ /* 0x0001f00000000800 */
[----:B------:R-:W5:Y:S01]  /*f710*/  MUFU.EX2 R121, R121 ;  /* 0x0000007900797308 */ /* 0x000f620000000800 */
[----:B0-----:R-:W-:-:S01]  /*f720*/  FFMA.FTZ R170, R21, R3, R174 ;  /* 0x0000000315aa7223 */ /* 0x001fc200000100ae */
[----:B-1----:R-:W-:-:S03]  /*f730*/  FFMA.FTZ R3, R4, R2, R9 ;  /* 0x0000000204037223 */ /* 0x002fc60000010009 */
        /* <DEDUP_REMOVED lines=107> */
.L_x_5247:
        /* <DEDUP_REMOVED lines=139> */
.L_x_5229:
[----:B------:R-:W-:Y:S06]  /*106a0*/  BAR.ARV 0x8, 0x180 ;  /* 0x0206000000007b1d */ /* 0x000fec0000002000 */
[----:B------:R-:W-:Y:S05]  /*106b0*/  @!P0 BRA `(.L_x_5249) ;  /* 0x0000000000048947 */ /* 0x000fea0003800000 */
[----:B------:R-:W-:Y:S01]  /*106c0*/  BPT.TRAP 0x1 ;  /* 0x000000040000795c */ /* 0x000fe20000300000 */
.L_x_5249:
[----:B------:R-:W-:Y:S01]  /*106d0*/  ULEA UR9, UR48, UR36, 0x3 ;  /* 0x0000002430097291 */ /* 0x000fe2000f8e183f */
[----:B------:R-:W-:-:S05]  /*106e0*/  IMAD.U32 R0, RZ, RZ, UR49 ;  /* 0x00000031ff007e24 */ /* 0x000fca000f8e00ff */
[----:B------:R-:W-:-:S04]  /*106f0*/  SHF.L.U32 R0, R0, 0x1f, RZ ;  /* 0x0000001f00007819 */ /* 0x000fc800000006ff */
[----:B------:R0:W1:Y:S01]  /*10700*/  SYNCS.PHASECHK.TRANS64.TRYWAIT P1, [UR9+0x2a850], R0 ;  /* 0x02a85000ff0075a7 */ /* 0x0000620008020149 */
[----:B------:R-:W-:Y:S05]  /*10710*/  @!P0 BRA `(.L_x_5250) ;  /* 0x0000000000048947 */ /* 0x000fea0003800000 */
[----:B------:R-:W-:Y:S01]  /*10720*/  BPT.TRAP 0x1 ;  /* 0x000000040000795c */ /* 0x000fe20000300000 */
.L_x_5250:
[----:B-1----:R-:W-:Y:S05]  /*10730*/  @P1 BRA `(.L_x_5251) ;  /* 0x0000000000081947 */ /* 0x002fea0003800000 */
[----:B------:R-:W1:Y:S02]  /*10740*/  SYNCS.PHASECHK.TRANS64.TRYWAIT P1, [UR9+0x2a850], R0 ;  /* 0x02a85000ff0075a7 */ /* 0x000e640008020149 */
[----:B-1----:R-:W-:Y:S05]  /*10750*/  @!P1 BRA `(.L_x_5252) ;  /* 0x000000d000349947 */ /* 0x002fea0003800000 */
.L_x_5251:
[----:B------:R-:W-:Y:S01]  /*10760*/  UIADD3 UR36, UR36, 0x400, URZ ;  /* 0x0000040024247890 */ /* 0x000fe2000fffe03f */
[----:B------:R-:W-:Y:S01]  /*10770*/  WARPGROUP.ARRIVE ;  /* 0x00000000000079c5 */ /* 0x000fe20000000000 */
[----:B------:R-:W-:Y:S01]  /*10780*/  UMOV UR7, 0x40000040 ;  /* 0x4000004000077882 */ /* 0x000fe20000000000 */
[----:B------:R-:W-:Y:S01]  /*10790*/  ULDC.64 UR10, c[0x0][0x9a0] ;  /* 0x00026800000a7ab9 */ /* 0x000fe20000000a00 */
[----:B------:R-:W-:Y:S01]  /*107a0*/  USHF.R.U32.HI UR36, URZ, 0x4, UR36 ;  /* 0x000000043f247899 */ /* 0x000fe20008011624 */
[----:B------:R-:W-:Y:S01]  /*107b0*/  IMAD.MOV.U32 R6, RZ, RZ, 0x3f800000 ;  /* 0x3f800000ff067424 */ /* 0x000fe200078e00ff */
[----:B------:R-:W-:Y:S02]  /*107c0*/  UISETP.NE.U32.AND UP0, UPT, UR10, URZ, UPT ;  /* 0x0000003f0a00728c */ /* 0x000fe4000bf05070 */
[----:B------:R-:W-:Y:S02]  /*107d0*/  ULOP3.LUT UR36, UR36, 0x3fff, URZ, 0xc0, !UPT ;  /* 0x00003fff24247892 */ /* 0x000fe4000f8ec03f */
[----:B------:R-:W-:-:S02]  /*107e0*/  UISETP.NE.AND.EX UP0, UPT, UR11, URZ, UPT, UP0 ;  /* 0x0000003f0b00728c */ /* 0x000fc4000bf05300 */
[----:B------:R-:W-:-:S04]  /*107f0*/  ULOP3.LUT UR8, UR36, 0x10000, URZ, 0xfc, !UPT ;  /* 0x0001000024087892 */ /* 0x000fc8000f8efc3f */
[----:B------:R-:W-:Y:S01]  /*10800*/  UIMAD UR8, UR48, 0x600, UR8 ;  /* 0x00000600300878a4 */ /* 0x000fe2000f8e0208 */
[----:B------:R-:W-:-:S04]  /*10810*/  PLOP3.LUT P1, PT, PT, PT, UP0, 0x80, 0x0 ;  /* 0x000000000000781c */ /* 0x000fc80003f2f008 */
[----:B------:R-:W-:Y:S02]  /*10820*/  @UP0 ULDC.64 UR12, c[0x0][0x9c8] ;  /* 0x00027200000c0ab9 */ /* 0x000fe40000000a00 */
[----:B------:R-:W-:Y:S01]  /*10830*/  UMOV UR6, UR8 ;  /* 0x0000000800067c82 */ /* 0x000fe20008000000 */
[----:B------:R-:W-:-:S09]  /*10840*/  @UP0 UIMAD.WIDE.U32 UR4, UR52, UR12, URZ ;  /* 0x0000000c340402a5 */ /* 0x000fd2000f8e003f */
[----:B------:R-:W-:Y:S01]  /*10850*/  QGMMA.64x192x32.F32.E4M3.E4M3 R24, R196, gdesc[UR4], R24, gsb0 ;  /* 0x02e00004c4187df3 */ /* 0x000fe20008000818 */
[----:B------:R-:W-:Y:S01]  /*10860*/  UIADD3 UR6, UR8, 0x2, URZ ;  /* 0x0000000208067890 */ /* 0x000fe2000fffe03f */
[----:B------:R-:W-:Y:S01]  /*10870*/  UMOV UR7, 0x40000040 ;  /* 0x4000004000077882 */ /* 0x000fe20000000000 */
[----:B------:R-:W-:Y:S02]  /*10880*/  WARPGROUP.DEPBAR.LE gsb0, 0x0 ;  /* 0x00008000000079c5 */ /* 0x000fe40000010000 */
[----:B------:R-:W-:-:S15]  /*10890*/  WARPGROUP.ARRIVE ;  /* 0x00000000000079c5 */ /* 0x000fde0000000000 */
[----:B------:R-:W-:Y:S01]  /*108a0*/  QGMMA.64x192x32.F32.E4M3.E4M3 R24, R192, gdesc[UR4], R24, gsb0 ;  /* 0x02e00004c0187df3 */ /* 0x000fe20008000818 */
[----:B------:R-:W-:-:S04]  /*108b0*/  @UP0 USHF.R.S32.HI UR6, URZ, 0x1f, UR52 ;  /* 0x0000001f3f060899 */ /* 0x000fc80008011434 */
[----:B------:R-:W-:-:S04]  /*108c0*/  @UP0 UIMAD UR6, UR6, UR12, URZ ;  /* 0x0000000c060602a4 */ /* 0x000fc8000f8e023f */
[----:B------:R-:W-:-:S04]  /*108d0*/  @UP0 UIMAD UR6, UR52, UR13, UR6 ;  /* 0x0000000d340602a4 */ /* 0x000fc8000f8e0206 */
[----:B------:R-:W-:-:S03]  /*108e0*/  @UP0 UIADD3 UR5, UR5, UR6, URZ ;  /* 0x0000000605050290 */ /* 0x000fc6000fffe03f */
[----:B------:R-:W-:Y:S02]  /*108f0*/  @UP0 ULDC.64 UR6, c[0x0][0x9d0] ;  /* 0x0002740000060ab9 */ /* 0x000fe40000000a00 */
[----:B------:R-:W-:-:S04]  /*10900*/  @UP0 UIMAD.WIDE.U32 UR4, UR43, UR6, UR4 ;  /* 0x000000062b0402a5 */ /* 0x000fc8000f8e0004 */
[----:B------:R-:W-:Y:S02]  /*10910*/  @UP0 UIMAD UR5, UR43, UR7, UR5 ;  /* 0x000000072b0502a4 */ /* 0x000fe4000f8e0205 */
[----:B------:R-:W-:-:S04]  /*10920*/  @UP0 ULEA UR6, UP1, UR4, UR10, 0x2 ;  /* 0x0000000a04060291 */ /* 0x000fc8000f82103f */
[----:B------:R-:W-:Y:S02]  /*10930*/  @UP0 ULEA.HI.X UR7, UR4, UR11, UR5, 0x2, UP1 ;  /* 0x0000000b04070291 */ /* 0x000fe400088f1405 */
[----:B------:R-:W-:-:S04]  /*10940*/  IMAD.U32 R4, RZ, RZ, UR6 ;  /* 0x00000006ff047e24 */ /* 0x000fc8000f8e00ff */
[----:B-1----:R-:W-:-:S05]  /*10950*/  IMAD.U32 R5, RZ, RZ, UR7 ;  /* 0x00000007ff057e24 */ /* 0x002fca000f8e00ff */
[----:B------:R1:W2:Y:S01]  /*10960*/  @P1 LDG.E R6, desc[UR56][R4.64] ;  /* 0x0000003804061981 */ /* 0x0002a2000c1e1900 */
[----:B------:R-:W-:Y:S01]  /*10970*/  UIADD3 UR6, UR8, 0x4, URZ ;  /* 0x0000000408067890 */ /* 0x000fe2000fffe03f */
[----:B------:R-:W-:Y:S01]  /*10980*/  UMOV UR7, 0x40000040 ;  /* 0x4000004000077882 */ /* 0x000fe20000000000 */
[----:B------:R-:W-:Y:S01]  /*10990*/  UIADD3 UR8, UR8, 0x6, URZ ;  /* 0x0000000608087890 */ /* 0x000fe2000fffe03f */
[----:B------:R-:W-:Y:S02]  /*109a0*/  WARPGROUP.DEPBAR.LE gsb0, 0x0 ;  /* 0x00008000000079c5 */ /* 0x000fe40000010000 */
[----:B------:R-:W-:-:S06]  /*109b0*/  WARPGROUP.ARRIVE ;  /* 0x00000000000079c5 */ /* 0x000fcc0000000000 */
[----:B------:R-:W-:Y:S01]  /*109c0*/  QGMMA.64x192x32.F32.E4M3.E4M3 R24, R188, gdesc[UR4], R24, gsb0 ;  /* 0x02e00004bc187df3 */ /* 0x000fe20008000818 */
[----:B------:R-:W-:Y:S01]  /*109d0*/  UMOV UR6, UR8 ;  /* 0x0000000800067c82 */ /* 0x000fe20008000000 */
[----:B------:R-:W-:Y:S01]  /*109e0*/  UMOV UR7, 0x40000040 ;  /* 0x4000004000077882 */ /* 0x000fe20000000000 */
[----:B0-----:R-:W0:Y:S04]  /*109f0*/  SHFL.BFLY PT, R0, R3, 0x2, 0x1f ;  /* 0x0c401f0003007f89 */ /* 0x001e2800000e0000 */
[----:B------:R-:W3:Y:S01]  /*10a00*/  SHFL.BFLY PT, R9, R2, 0x2, 0x1f ;  /* 0x0c401f0002097f89 */ /* 0x000ee200000e0000 */
[----:B0-----:R-:W-:-:S01]  /*10a10*/  FADD.FTZ R0, R0, R3 ;  /* 0x0000000300007221 */ /* 0x001fc20000010000 */
[----:B---3--:R-:W-:-:S04]  /*10a20*/  FADD.FTZ R9, R9, R2 ;  /* 0x0000000209097221 */ /* 0x008fc80000010000 */
[----:B------:R-:W0:Y:S04]  /*10a30*/  SHFL.BFLY PT, R7, R0, 0x1, 0x1f ;  /* 0x0c201f0000077f89 */ /* 0x000e2800000e0000 */
        /* <DEDUP_REMOVED lines=9> */
[----:B------:R0:W-:Y:S01]  /*10ad0*/  @P1 MUFU.RCP R3, R5 ;  /* 0x0000000500031308 */ /* 0x0001e20000001000 */
[----:B------:R-:W-:Y:S01]  /*10ae0*/  FSETP.NE.FTZ.AND P1, PT, R11, RZ, PT ;  /* 0x000000ff0b00720b */ /* 0x000fe20003f35000 */
[----:B------:R-:W-:-:S06]  /*10af0*/  IMAD.MOV.U32 R7, RZ, RZ, RZ ;  /* 0x000000ffff077224 */ /* 0x000fcc00078e00ff */
[----:B------:R-:W1:Y:S01]  /*10b00*/  @P2 MUFU.LG2 R4, R12 ;  /* 0x0000000c00042308 */ /* 0x000e620000000c00 */
[----:B------:R-:W-:Y:S02]  /*10b10*/  WARPGROUP.DEPBAR.LE gsb0, 0x0 ;  /* 0x00008000000079c5 */ /* 0x000fe40000010000 */
[----:B------:R-:W-:-:S06]  /*10b20*/  WARPGROUP.ARRIVE ;  /* 0x00000000000079c5 */ /* 0x000fcc0000000000 */
[----:B------:R-:W-:Y:S01]  /*10b30*/  QGMMA.64x192x32.F32.E4M3.E4M3 R24, R184, gdesc[UR4], R24, gsb0 ;  /* 0x02e00004b8187df3 */ /* 0x000fe20008000818 */
[----:B------:R-:W3:Y:S01]  /*10b40*/  @P3 MUFU.LG2 R8, R8 ;  /* 0x0000000800083308 */ /* 0x000ee20000000c00 */
[----:B------:R-:W-:-:S07]  /*10b50*/  IMAD.U32 R9, RZ, RZ, UR29 ;  /* 0x0000001dff097e24 */ /* 0x000fce000f8e00ff */
[----:B------:R-:W4:Y:S01]  /*10b60*/  @P1 MUFU.RCP R7, R11 ;  /* 0x0000000b00071308 */ /* 0x000f220000001000 */
[----:B------:R-:W-:Y:S02]  /*10b70*/  IMAD.U32 R14, RZ, RZ, UR29 ;  /* 0x0000001dff0e7e24 */ /* 0x000fe4000f8e00ff */
[----:B0-----:R-:W-:Y:S01]  /*10b80*/  @P2 FMUL.FTZ R5, R9, 0.69314718246459960938 ;  /* 0x3f31721809052820 */ /* 0x001fe20000410000 */
[----:B-1----:R-:W-:Y:S01]  /*10b90*/  @P2 FMUL.FTZ R4, R4, 0.69314718246459960938 ;  /* 0x3f31721804042820 */ /* 0x002fe20000410000 */
[----:B------:R-:W-:Y:S02]  /*10ba0*/  IMAD.MOV.U32 R0, RZ, RZ, -0x800000 ;  /* 0xff800000ff007424 */ /* 0x000fe400078e00ff */
[----:B------:R-:W-:Y:S01]  /*10bb0*/  @P3 FMUL.FTZ R14, R14, 0.69314718246459960938 ;  /* 0x3f3172180e0e3820 */ /* 0x000fe20000410000 */
[----:B------:R-:W-:Y:S02]  /*10bc0*/  IMAD.MOV.U32 R2, RZ, RZ, -0x800000 ;  /* 0xff800000ff027424 */ /* 0x000fe400078e00ff */
[----:B------:R-:W-:-:S01]  /*10bd0*/  @P2 FFMA.FTZ R0, R5, R10, R4 ;  /* 0x0000000a05002223 */ /* 0x000fc20000010004 */
[----:B---3--:R-:W-:Y:S01]  /*10be0*/  @P3 FMUL.FTZ R9, R8, 0.69314718246459960938 ;  /* 0x3f31721808093820 */ /* 0x008fe20000410000 */
[----:B--2---:R-:W-:-:S03]  /*10bf0*/  FMUL.FTZ R4, R3, R6 ;  /* 0x0000000603047220 */ /* 0x004fc60000410000 */
[----:B------:R-:W-:Y:S01]  /*10c00*/  @P3 FFMA.FTZ R2, R14, R120, R9 ;  /* 0x000000780e023223 */ /* 0x000fe20000010009 */
[----:B----4-:R-:W-:Y:S01]  /*10c10*/  FMUL.FTZ R3, R7, R6 ;  /* 0x0000000607037220 */ /* 0x010fe20000410000 */
[----:B------:R-:W-:Y:S02]  /*10c20*/  WARPGROUP.DEPBAR.LE gsb0, 0x0 ;  /* 0x00008000000079c5 */ /* 0x000fe40000010000 */
[----:B------:R-:W-:Y:S05]  /*10c30*/  @!P0 BRA `(.L_x_5253) ;  /* 0x0000000000048947 */ /* 0x000fea0003800000 */
[----:B------:R-:W-:Y:S01]  /*10c40*/  BPT.TRAP 0x1 ;  /* 0x000000040000795c */ /* 0x000fe20000300000 */
.L_x_5253:
        /* <DEDUP_REMOVED lines=101> */
[----:B------:R-:W-:Y:S01]  /*112a0*/  PLOP3.LUT P0, PT, PT, PT, PT, 0x8, 0x0 ;  /* 0x000000000000781c */ /* 0x000fe20003f0e170 */
[----:B------:R-:W-:Y:S01]  /*112b0*/  FMUL.FTZ R3, R115, R3 ;  /* 0x0000000373037220 */ /* 0x000fe20000410000 */
[----:B------:R-:W-:-:S02]  /*112c0*/  UIADD3 UR50, UR50, 0x1, URZ ;  /* 0x0000000132327890 */ /* 0x000fc4000fffe03f */
[----:B------:R-:W-:Y:S02]  /*112d0*/  USEL UR48, UR48, URZ, UP0 ;  /* 0x0000003f30307287 */ /* 0x000fe40008000000 */
[----:B------:R-:W-:-:S12]  /*112e0*/  ULOP3.LUT UR49, UR49, UR4, URZ, 0x3c, !UPT ;  /* 0x0000000431317292 */ /* 0x000fd8000f8e3c3f */
.L_x_5175:
        /* <DEDUP_REMOVED lines=18> */
[----:B0-----:R-:W-:-:S05]  /*11410*/  IMAD.SHL.U32 R4, R8, 0x4, RZ ;  /* 0x0000000408047824 */ /* 0x001fca00078e00ff */
[----:B------:R-:W-:Y:S01]  /*11420*/  LOP3.LUT R4, R4, 0xc, RZ, 0xc0, !PT ;  /* 0x0000000c04047812 */ /* 0x000fe200078ec0ff */
[----:B------:R-:W-:Y:S03]  /*11430*/  BAR.SYNC.DEFER_BLOCKING 0x1, 0x100 ;  /* 0x0044000000007b1d */ /* 0x000fe60000010000 */
[----:B------:R-:W-:-:S05]  /*11440*/  IADD3 R4, P0, R4, UR8, RZ ;  /* 0x0000000804047c10 */ /* 0x000fca000ff1e0ff */
[----:B------:R-:W-:-:S05]  /*11450*/  IMAD.X R5, RZ, RZ, UR9, P0 ;  /* 0x00000009ff057e24 */ /* 0x000fca00080e06ff */
[----:B------:R-:W2:Y:S01]  /*11460*/  LDG.E.CONSTANT R12, desc[UR56][R4.64] ;  /* 0x00000038040c7981 */ /* 0x000ea2000c1e9900 */
[----:B------:R-:W-:-:S03]  /*11470*/  LOP3.LUT P0, R6, R8, 0x3, RZ, 0xc0, !PT ;  /* 0x0000000308067812 */ /* 0x000fc6000780c0ff */
[----:B------:R-:W3:Y:S01]  /*11480*/  LDL R4, [R1+0x10] ;  /* 0x0000100001047983 */ /* 0x000ee20000100800 */
[----:B------:R-:W-:Y:S01]  /*11490*/  ISETP.EQ.OR P0, PT, R6, 0x3, !P0 ;  /* 0x000000030600780c */ /* 0x000fe20004702670 */
[----:B------:R-:W-:Y:S01]  /*114a0*/  UMOV UR8, UR7 ;  /* 0x0000000700087c82 */ /* 0x000fe20008000000 */
[----:B-1----:R-:W-:Y:S01]  /*114b0*/  UMOV UR9, UR4 ;  /* 0x0000000400097c82 */ /* 0x002fe20008000000 */
[----:B------:R-:W-:Y:S01]  /*114c0*/  UIMAD.WIDE UR10, UR42, 0x4, UR10 ;  /* 0x000000042a0a78a5 */ /* 0x000fe2000f8e020a */
        /* <DEDUP_REMOVED lines=17> */
[----:B------:R-:W-:Y:S01]  /*115e0*/  IMAD.MOV.U32 R26, RZ, RZ, 0x2 ;  /* 0x00000002ff1a7424 */ /* 0x000fe200078e00ff */
        /* <DEDUP_REMOVED lines=79> */
[----:B--2---:R-:W-:Y:S04]  /*11ae0*/  SHFL.IDX PT, R107, R49, R12, 0x1c1f ;  /* 0x001c1f0c316b7589 */ /* 0x004fe800000e0000 */
[----:B------:R-:W-:Y:S04]  /*11af0*/  SHFL.IDX PT, R21, R21, R12, 0x1c1f ;  /* 0x001c1f0c15157589 */ /* 0x000fe800000e0000 */
[----:B------:R-:W-:Y:S01]  /*11b00*/  SHFL.IDX PT, R13, R13, R12, 0x1c1f ;  /* 0x001c1f0c0d0d7589 */ /* 0x000fe200000e0000 */
[----:B---3--:R-:W-:-:S03]  /*11b10*/  IMAD.WIDE R26, R4, R26, UR8 ;  /* 0x00000008041a7e25 */ /* 0x008fc6000f8e021a */
[----:B------:R-:W-:Y:S01]  /*11b20*/  SHFL.IDX PT, R49, R125, R12, 0x1c1f ;  /* 0x001c1f0c7d317589 */ /* 0x000fe200000e0000 */
[----:B------:R-:W-:-:S03]  /*11b30*/  LOP3.LUT R3, R26, 0x380, RZ, 0xc0, !PT ;  /* 0x000003801a037812 */ /* 0x000fc600078ec0ff */
[----:B------:R-:W-:Y:S01]  /*11b40*/  SHFL.IDX PT, R25, R25, R12, 0x1c1f ;  /* 0x001c1f0c19197589 */ /* 0x000fe200000e0000 */
[C---:B------:R-:W-:Y:S02]  /*11b50*/  IADD3 R103, P4, R26.reuse, 0x8060, RZ ;  /* 0x000080601a677810 */ /* 0x040fe40007f9e0ff */
[C---:B------:R-:W-:Y:S01]  /*11b60*/  IADD3 R99, P3, R26.reuse, 0x8040, RZ ;  /* 0x000080401a637810 */ /* 0x040fe20007f7e0ff */
[----:B------:R-:W-:Y:S01]  /*11b70*/  SHFL.IDX PT, R126, R41, R12, 0x1c1f ;  /* 0x001c1f0c297e7589 */ /* 0x000fe200000e0000 */
[C---:B------:R-:W-:Y:S01]  /*11b80*/  IADD3 R10, P6, R26.reuse, 0x8020, RZ ;  /* 0x000080201a0a7810 */ /* 0x040fe20007fde0ff */
[--C-:B------:R-:W-:Y:S01]  /*11b90*/  IMAD.X R31, RZ, RZ, R27.reuse, P4 ;  /* 0x000000ffff1f7224 */ /* 0x100fe200020e061b */
[C---:B------:R-:W-:Y:S01]  /*11ba0*/  IADD3 R91, P5, R26.reuse, 0x8000, RZ ;  /* 0x000080001a5b7810 */ /* 0x040fe20007fbe0ff */
[--C-:B------:R-:W-:Y:S01]  /*11bb0*/  IMAD.X R135, RZ, RZ, R27.reuse, P3 ;  /* 0x000000ffff877224 */ /* 0x100fe200018e061b */
[----:B------:R-:W-:Y:S01]  /*11bc0*/  IADD3 R87, P2, R26, 0x4060, RZ ;  /* 0x000040601a577810 */ /* 0x000fe20007f5e0ff */
[--C-:B------:R-:W-:Y:S01]  /*11bd0*/  IMAD.X R29, RZ, RZ, R27.reuse, P6 ;  /* 0x000000ffff1d7224 */ /* 0x100fe200030e061b */
[----:B------:R-:W-:Y:S01]  /*11be0*/  SHF.R.U64 R3, R3, 0x3, RZ ;  /* 0x0000000303037819 */ /* 0x000fe200000012ff */
[--C-:B------:R-:W-:Y:S01]  /*11bf0*/  IMAD.X R137, RZ, RZ, R27.reuse, P5 ;  /* 0x000000ffff897224 */ /* 0x100fe200028e061b */
[----:B------:R-:W-:Y:S01]  /*11c00*/  LOP3.LUT R28, R103, 0x380, RZ, 0xc0, !PT ;  /* 0x00000380671c7812 */ /* 0x000fe200078ec0ff */
[----:B------:R-:W-:Y:S01]  /*11c10*/  IMAD.X R15, RZ, RZ, R27, P2 ;  /* 0x000000ffff0f7224 */ /* 0x000fe200010e061b */
[----:B------:R-:W-:Y:S01]  /*11c20*/  LOP3.LUT R14, R99, 0x380, RZ, 0xc0, !PT ;  /* 0x00000380630e7812 */ /* 0x000fe200078ec0ff */
[----:B------:R-:W-:Y:S01]  /*11c30*/  SHFL.IDX PT, R122, R43, R12, 0x1c1f ;  /* 0x001c1f0c2b7a7589 */ /* 0x000fe200000e0000 */
[----:B------:R-:W-:-:S02]  /*11c40*/  LOP3.LUT R8, R10, 0x380, RZ, 0xc0, !PT ;  /* 0x000003800a087812 */ /* 0x000fc400078ec0ff */
[C---:B------:R-:W-:Y:S01]  /*11c50*/  IADD3 R37, P1, R26.reuse, 0x4040, RZ ;  /* 0x000040401a257810 */ /* 0x040fe20007f3e0ff */
[----:B------:R-:W-:Y:S01]  /*11c60*/  SHFL.IDX PT, R123, R123, R12, 0x1c1f ;  /* 0x001c1f0c7b7b7589 */ /* 0x000fe200000e0000 */
[C---:B------:R-:W-:Y:S02]  /*11c70*/  IADD3 R6, P4, R26.reuse, 0x4020, RZ ;  /* 0x000040201a067810 */ /* 0x040fe40007f9e0ff */
[C---:B------:R-:W-:Y:S01]  /*11c80*/  IADD3 R63, P3, R26.reuse, 0x4000, RZ ;  /* 0x000040001a3f7810 */ /* 0x040fe20007f7e0ff */
[--C-:B------:R-:W-:Y:S01]  /*11c90*/  IMAD.X R139, RZ, RZ, R27.reuse, P1 ;  /* 0x000000ffff8b7224 */ /* 0x100fe200008e061b */
[C---:B------:R-:W-:Y:S01]  /*11ca0*/  IADD3 R4, P6, R26.reuse, 0x20, RZ ;  /* 0x000000201a047810 */ /* 0x040fe20007fde0ff */
[--C-:B------:R-:W-:Y:S01]  /*11cb0*/  IMAD.X R11, RZ, RZ, R27.reuse, P4 ;  /* 0x000000ffff0b7224 */ /* 0x100fe200020e061b */
[C---:B------:R-:W-:Y:S01]  /*11cc0*/  IADD3 R61, P5, R26.reuse, 0x60, RZ ;  /* 0x000000601a3d7810 */ /* 0x040fe20007fbe0ff */
[--C-:B------:R-:W-:Y:S01]  /*11cd0*/  IMAD.X R141, RZ, RZ, R27.reuse, P3 ;  /* 0x000000ffff8d7224 */ /* 0x100fe200018e061b */
[----:B------:R-:W-:Y:S01]  /*11ce0*/  IADD3 R94, P2, R26, 0x40, RZ ;  /* 0x000000401a5e7810 */ /* 0x000fe20007f5e0ff */
[--C-:B------:R-:W-:Y:S01]  /*11cf0*/  IMAD.X R9, RZ, RZ, R27.reuse, P6 ;  /* 0x000000ffff097224 */ /* 0x100fe200030e061b */
[----:B------:R-:W-:Y:S01]  /*11d00*/  LOP3.LUT R26, R3, R26, RZ, 0x3c, !PT ;  /* 0x0000001a031a7212 */ /* 0x000fe200078e3cff */
[--C-:B------:R-:W-:Y:S01]  /*11d10*/  IMAD.X R7, RZ, RZ, R27.reuse, P5 ;  /* 0x000000ffff077224 */ /* 0x100fe200028e061b */
[----:B------:R-:W-:Y:S01]  /*11d20*/  SHF.R.U64 R28, R28, 0x3, RZ ;  /* 0x000000031c1c7819 */ /* 0x000fe200000012ff */
[----:B------:R-:W-:Y:S01]  /*11d30*/  IMAD.X R5, RZ, RZ, R27, P2 ;  /* 0x000000ffff057224 */ /* 0x000fe200010e061b */
[----:B------:R-:W-:Y:S01]  /*11d40*/  SHF.R.U64 R14, R14, 0x3, RZ ;  /* 0x000000030e0e7819 */ /* 0x000fe200000012ff */
[----:B------:R-:W-:Y:S01]  /*11d50*/  SHFL.IDX PT, R43, R83, R12, 0x1c1f ;  /* 0x001c1f0c532b7589 */ /* 0x000fe200000e0000 */
[----:B------:R-:W-:-:S02]  /*11d60*/  SHF.R.U64 R3, R8, 0x3, RZ ;  /* 0x0000000308037819 */ /* 0x000fc400000012ff */
[----:B------:R-:W-:Y:S01]  /*11d70*/  LOP3.LUT R30, R28, R103, RZ, 0x3c, !PT ;  /* 0x000000671c1e7212 */ /* 0x000fe200078e3cff */
[----:B------:R-:W-:Y:S01]  /*11d80*/  SHFL.IDX PT, R41, R133, R12, 0x1c1f ;  /* 0x001c1f0c85297589 */ /* 0x000fe200000e0000 */
[----:B------:R-:W-:Y:S02]  /*11d90*/  LOP3.LUT R134, R14, R99, RZ, 0x3c, !PT ;  /* 0x000000630e867212 */ /* 0x000fe400078e3cff */
[----:B------:R-:W-:Y:S01]  /*11da0*/  LOP3.LUT R8, R37, 0x380, RZ, 0xc0, !PT ;  /* 0x0000038025087812 */ /* 0x000fe200078ec0ff */
[----:B------:R-:W-:Y:S01]  /*11db0*/  SHFL.IDX PT, R99, R77, R12, 0x1c1f ;  /* 0x001c1f0c4d637589 */ /* 0x000fe200000e0000 */
[----:B------:R-:W-:Y:S02]  /*11dc0*/  LOP3.LUT R28, R3, R10, RZ, 0x3c, !PT ;  /* 0x0000000a031c7212 */ /* 0x000fe400078e3cff */
[----:B------:R-:W-:Y:S01]  /*11dd0*/  LOP3.LUT R14, R91, 0x380, RZ, 0xc0, !PT ;  /* 0x000003805b0e7812 */ /* 0x000fe200078ec0ff */
[----:B------:R-:W-:Y:S01]  /*11de0*/  SHFL.IDX PT, R77, R47, R12, 0x1c1f ;  /* 0x001c1f0c2f4d7589 */ /* 0x000fe200000e0000 */
[----:B------:R-:W-:-:S02]  /*11df0*/  LOP3.LUT R10, R87, 0x380, RZ, 0xc0, !PT ;  /* 0x00000380570a7812 */ /* 0x000fc400078ec0ff */
[----:B------:R-:W-:Y:S01]  /*11e00*/  LOP3.LUT R3, R6, 0x380, RZ, 0xc0, !PT ;  /* 0x0000038006037812 */ /* 0x000fe200078ec0ff */
[----:B------:R-:W-:Y:S01]  /*11e10*/  SHFL.IDX PT, R103, R53, R12, 0x1c1f ;  /* 0x001c1f0c35677589 */ /* 0x000fe200000e0000 */
[----:B------:R-:W-:Y:S02]  /*11e20*/  SHF.R.U64 R8, R8, 0x3, RZ ;  /* 0x0000000308087819 */ /* 0x000fe400000012ff */
[----:B------:R-:W-:Y:S01]  /*11e30*/  SHF.R.U64 R14, R14, 0x3, RZ ;  /* 0x000000030e0e7819 */ /* 0x000fe200000012ff */
[----:B------:R-:W-:Y:S01]  /*11e40*/  SHFL.IDX PT, R130, R35, R12, 0x1c1f ;  /* 0x001c1f0c23827589 */ /* 0x000fe200000e0000 */
[----:B------:R-:W-:Y:S02]  /*11e50*/  SHF.R.U64 R10, R10, 0x3, RZ ;  /* 0x000000030a0a7819 */ /* 0x000fe400000012ff */
[----:B------:R-:W-:Y:S01]  /*11e60*/  SHF.R.U64 R3, R3, 0x3, RZ ;  /* 0x0000000303037819 */ /* 0x000fe200000012ff */
[----:B------:R-:W-:Y:S01]  /*11e70*/  SHFL.IDX PT, R124, R101, R12, 0x1c1f ;  /* 0x001c1f0c657c7589 */ /* 0x000fe200000e0000 */
[----:B------:R-:W-:-:S02]  /*11e80*/  LOP3.LUT R138, R8, R37, RZ, 0x3c, !PT ;  /* 0x00000025088a7212 */ /* 0x000fc400078e3cff */
[----:B------:R-:W-:Y:S01]  /*11e90*/  LOP3.LUT R136, R14, R91, RZ, 0x3c, !PT ;  /* 0x0000005b0e887212 */ /* 0x000fe200078e3cff */
[----:B------:R-:W-:Y:S01]  /*11ea0*/  SHFL.IDX PT, R132, R109, R12, 0x1c1f ;  /* 0x001c1f0c6d847589 */ /* 0x000fe200000e0000 */
[----:B------:R-:W-:Y:S02]  /*11eb0*/  LOP3.LUT R8, R63, 0x380, RZ, 0xc0, !PT ;  /* 0x000003803f087812 */ /* 0x000fe400078ec0ff */
[----:B------:R-:W-:Y:S01]  /*11ec0*/  LOP3.LUT R14, R10, R87, RZ, 0x3c, !PT ;  /* 0x000000570a0e7212 */ /* 0x000fe200078e3cff */
[----:B------:R-:W-:Y:S01]  /*11ed0*/  SHFL.IDX PT, R91, R69, R12, 0x1c1f ;  /* 0x001c1f0c455b7589 */ /* 0x000fe200000e0000 */
[----:B------:R-:W-:Y:S02]  /*11ee0*/  LOP3.LUT R10, R3, R6, RZ, 0x3c, !PT ;  /* 0x00000006030a7212 */ /* 0x000fe400078e3cff */
[----:B------:R-:W-:Y:S01]  /*11ef0*/  LOP3.LUT R6, R61, 0x380, RZ, 0xc0, !PT ;  /* 0x000003803d067812 */ /* 0x000fe200078ec0ff */
[----:B------:R-:W-:Y:S01]  /*11f00*/  SHFL.IDX PT, R87, R65, R12, 0x1c1f ;  /* 0x001c1f0c41577589 */ /* 0x000fe200000e0000 */
[----:B------:R-:W-:-:S02]  /*11f10*/  SHF.R.U64 R8, R8, 0x3, RZ ;  /* 0x0000000308087819 */ /* 0x000fc400000012ff */
[----:B------:R-:W-:Y:S01]  /*11f20*/  LOP3.LUT R3, R4, 0x380, RZ, 0xc0, !PT ;  /* 0x0000038004037812 */ /* 0x000fe200078ec0ff */
[----:B------:R-:W-:Y:S01]  /*11f30*/  SHFL.IDX PT, R65, R39, R12, 0x1c1f ;  /* 0x001c1f0c27417589 */ /* 0x000fe200000e0000 */
[----:B------:R-:W-:Y:S02]  /*11f40*/  SHF.R.U64 R6, R6, 0x3, RZ ;  /* 0x0000000306067819 */ /* 0x000fe400000012ff */
[----:B------:R-:W-:Y:S01]  /*11f50*/  LOP3.LUT R37, R94, 0x380, RZ, 0xc0, !PT ;  /* 0x000003805e257812 */ /* 0x000fe200078ec0ff */
[----:B------:R-:W-:Y:S01]  /*11f60*/  SHFL.IDX PT, R131, R131, R12, 0x1c1f ;  /* 0x001c1f0c83837589 */ /* 0x000fe200000e0000 */
[----:B------:R-:W-:Y:S02]  /*11f70*/  LOP3.LUT R140, R8, R63, RZ, 0x3c, !PT ;  /* 0x0000003f088c7212 */ /* 0x000fe400078e3cff */
[----:B------:R-:W-:Y:S01]  /*11f80*/  SHF.R.U64 R3, R3, 0x3, RZ ;  /* 0x0000000303037819 */ /* 0x000fe200000012ff */
[----:B------:R-:W-:Y:S01]  /*11f90*/  SHFL.IDX PT, R63, R81, R12, 0x1c1f ;  /* 0x001c1f0c513f7589 */ /* 0x000fe200000e0000 */
[----:B------:R-:W-:-:S02]  /*11fa0*/  LOP3.LUT R6, R6, R61, RZ, 0x3c, !PT ;  /* 0x0000003d06067212 */ /* 0x000fc400078e3cff */
[----:B------:R-:W-:Y:S01]  /*11fb0*/  SHF.R.U64 R37, R37, 0x3, RZ ;  /* 0x0000000325257819 */ /* 0x000fe200000012ff */
[----:B------:R0:W-:Y:S01]  /*11fc0*/  SHFL.IDX PT, R81, R55, R12, 0x1c1f ;  /* 0x001c1f0c37517589 */ /* 0x0001e200000e0000 */
[----:B------:R-:W-:Y:S02]  /*11fd0*/  LOP3.LUT R8, R3, R4, RZ, 0x3c, !PT ;  /* 0x0000000403087212 */ /* 0x000fe400078e3cff */
[----:B------:R-:W-:Y:S01]  /*11fe0*/  MOV R136, R136 ;  /* 0x0000008800887202 */ /* 0x000fe20000000f00 */
[----:B------:R-:W-:Y:S01]  /*11ff0*/  SHFL.IDX PT, R119, R45, R12, 0x1c1f ;  /* 0x001c1f0c2d777589 */ /* 0x000fe200000e0000 */
[----:B------:R-:W-:Y:S02]  /*12000*/  MOV R140, R140 ;  /* 0x0000008c008c7202 */ /* 0x000fe40000000f00 */
[----:B------:R-:W-:Y:S01]  /*12010*/  LOP3.LUT R4, R37, R94, RZ, 0x3c, !PT ;  /* 0x0000005e25047212 */ /* 0x000fe200078e3cff */
[----:B------:R-:W-:Y:S01]  /*12020*/  SHFL.IDX PT, R127, R127, R12, 0x1c1f ;  /* 0x001c1f0c7f7f7589 */ /* 0x000fe200000e0000 */
[----:B------:R-:W-:-:S02]  /*12030*/  MOV R137, R14 ;  /* 0x0000000e00897202 */ /* 0x000fc40000000f00 */
[----:B0-----:R-:W-:Y:S01]  /*12040*/  LOP3.LUT R55, R12, 0x2, RZ, 0x3c, !PT ;  /* 0x000000020c377812 */ /* 0x001fe200078e3cff */
[----:B------:R-:W-:Y:S01]  /*12050*/  SHFL.IDX PT, R14, R115, R12, 0x1c1f ;  /* 0x001c1f0c730e7589 */ /* 0x000fe200000e0000 */
[----:B------:R-:W-:Y:S02]  /*12060*/  MOV R141, R6 ;  /* 0x00000006008d7202 */ /* 0x000fe40000000f00 */
[----:B------:R-:W-:Y:S01]  /*12070*/  MOV R37, R26 ;  /* 0x0000001a00257202 */ /* 0x000fe20000000f00 */
[----:B------:R-:W0:Y:S01]  /*12080*/  SHFL.IDX PT, R20, R20, R55, 0x1c1f ;  /* 0x001c1f3714147589 */ /* 0x000e2200000e0000 */
[----:B------:R-:W-:Y:S02]  /*12090*/  MOV R3, R30 ;  /* 0x0000001e00037202 */ /* 0x000fe40000000f00 */
[----:B------:R-:W-:Y:S01]  /*120a0*/  MOV R134, R134 ;  /* 0x0000008600867202 */ /* 0x000fe20000000f00 */
[----:B------:R-:W1:Y:S01]  /*120b0*/  SHFL.IDX PT, R24, R24, R55, 0x1c1f ;  /* 0x001c1f3718187589 */ /* 0x000e6200000e0000 */
[----:B------:R-:W-:-:S02]  /*120c0*/  MOV R135, R28 ;  /* 0x0000001c00877202 */ /* 0x000fc40000000f00 */
[----:B------:R-:W-:Y:S01]  /*120d0*/  MOV R142, R4 ;  /* 0x00000004008e7202 */ /* 0x000fe20000000f00 */
[----:B------:R-:W-:Y:S01]  /*120e0*/  SHFL.IDX PT, R69, R48, R55, 0x1c1f ;  /* 0x001c1f3730457589 */ /* 0x000fe200000e0000 */
[----:B------:R-:W-:Y:S02]  /*120f0*/  MOV R138, R138 ;  /* 0x0000008a008a7202 */ /* 0x000fe40000000f00 */
[----:B------:R-:W-:Y:S01]  /*12100*/  MOV R139, R10 ;  /* 0x0000000a008b7202 */ /* 0x000fe20000000f00 */
[----:B------:R-:W-:Y:S01]  /*12110*/  SHFL.IDX PT, R146, R72, R55, 0x1c1f ;  /* 0x001c1f3748927589 */ /* 0x000fe200000e0000 */
[----:B------:R-:W-:-:S03]  /*12120*/  MOV R61, R8 ;  /* 0x00000008003d7202 */ /* 0x000fc60000000f00 */
[----:B------:R-:W-:Y:S04]  /*12130*/  SHFL.IDX PT, R6, R105, R12, 0x1c1f ;  /* 0x001c1f0c69067589 */ /* 0x000fe800000e0000 */
[----:B------:R-:W-:Y:S04]  /*12140*/  SHFL.IDX PT, R15, R121, R12, 0x1c1f ;  /* 0x001c1f0c790f7589 */ /* 0x000fe800000e0000 */
[----:B------:R-:W2:Y:S01]  /*12150*/  SHFL.IDX PT, R154, R32, R55, 0x1c1f ;  /* 0x001c1f37209a7589 */ /* 0x000ea200000e0000 */
[----:B0-----:R-:W-:Y:S02]  /*12160*/  SEL R9, R21, R20, P0 ;  /* 0x0000001415097207 */ /* 0x001fe40000000000 */
[----:B------:R-:W-:Y:S01]  /*12170*/  SEL R11, R20, R21, P0 ;  /* 0x00000015140b7207 */ /* 0x000fe20000000000 */
[----:B------:R-:W-:Y:S01]  /*12180*/  SHFL.IDX PT, R125, R104, R55, 0x1c1f ;  /* 0x001c1f37687d7589 */ /* 0x000fe200000e0000 */
[----:B-1----:R-:W-:-:S02]  /*12190*/  SEL R8, R13, R24, P0 ;  /* 0x000000180d087207 */ /* 0x002fc40000000000 */
[----:B------:R-:W-:Y:S01]  /*121a0*/  SEL R10, R24, R13, P0 ;  /* 0x0000000d180a7207 */ /* 0x000fe20000000000 */
[----:B------:R-:W0:Y:S04]  /*121b0*/  SHFL.IDX PT, R48, R120, R55, 0x1c1f ;  /* 0x001c1f3778307589 */ /* 0x000e2800000e0000 */
[----:B------:R-:W-:Y:S04]  /*121c0*/  SHFL.IDX PT, R117, R117, R55, 0x1c1f ;  /* 0x001c1f3775757589 */ /* 0x000fe800000e0000 */
[----:B------:R-:W-:Y:S04]  /*121d0*/  SHFL.IDX PT, R72, R50, R55, 0x1c1f ;  /* 0x001c1f3732487589 */ /* 0x000fe800000e0000 */
[----:B------:R-:W-:Y:S04]  /*121e0*/  SHFL.IDX PT, R26, R33, R12, 0x1c1f ;  /* 0x001c1f0c211a7589 */ /* 0x000fe800000e0000 */
[----:B------:R-:W-:Y:S01]  /*121f0*/  SHFL.IDX PT, R94, R73, R12, 0x1c1f ;  /* 0x001c1f0c495e7589 */ /* 0x000fe200000e0000 */
[----:B--2---:R-:W-:-:S02]  /*12200*/  SEL R20, R25, R154, P0 ;  /* 0x0000009a19147207 */ /* 0x004fc40000000000 */
[----:B------:R-:W-:Y:S01]  /*12210*/  SEL R24, R154, R25, P0 ;  /* 0x000000199a187207 */ /* 0x000fe20000000000 */
[----:B------:R-:W-:Y:S04]  /*12220*/  SHFL.IDX PT, R105, R79, R12, 0x1c1f ;  /* 0x001c1f0c4f697589 */ /* 0x000fe800000e0000 */
[----:B------:R-:W1:Y:S01]  /*12230*/  SHFL.IDX PT, R27, R36, R55, 0x1c1f ;  /* 0x001c1f37241b7589 */ /* 0x000e6200000e0000 */
[----:B0-----:R-:W-:Y:S02]  /*12240*/  SEL R13, R15, R48, P0 ;  /* 0x000000300f0d7207 */ /* 0x001fe40000000000 */
[----:B------:R-:W-:Y:S01]  /*12250*/  SEL R15, R48, R15, P0 ;  /* 0x0000000f300f7207 */ /* 0x000fe20000000000 */
[----:B------:R-:W-:Y:S04]  /*12260*/  SHFL.IDX PT, R152, R52, R55, 0x1c1f ;  /* 0x001c1f3734987589 */ /* 0x000fe800000e0000 */
[----:B------:R-:W-:Y:S04]  /*12270*/  SHFL.IDX PT, R150, R64, R55, 0x1c1f ;  /* 0x001c1f3740967589 */ /* 0x000fe800000e0000 */
[----:B------:R-:W-:Y:S04]  /*12280*/  SHFL.IDX PT, R104, R82, R55, 0x1c1f ;  /* 0x001c1f3752687589 */ /* 0x000fe800000e0000 */
[----:B------:R-:W-:Y:S04]  /*12290*/  SHFL.IDX PT, R73, R51, R12, 0x1c1f ;  /* 0x001c1f0c33497589 */ /* 0x000fe800000e0000 */
[----:B------:R-:W-:Y:S04]  /*122a0*/  SHFL.IDX PT, R60, R60, R55, 0x1c1f ;  /* 0x001c1f373c3c7589 */ /* 0x000fe800000e0000 */
[----:B------:R-:W0:Y:S01]  /*122b0*/  SHFL.IDX PT, R148, R68, R55, 0x1c1f ;  /* 0x001c1f3744947589 */ /* 0x000e2200000e0000 */
[----:B-1----:R-:W-:-:S02]  /*122c0*/  SEL R21, R26, R27, P0 ;  /* 0x0000001b1a157207 */ /* 0x002fc40000000000 */
[----:B------:R-:W-:Y:S01]  /*122d0*/  SEL R25, R27, R26, P0 ;  /* 0x0000001a1b197207 */ /* 0x000fe20000000000 */
[----:B------:R-:W-:Y:S04]  /*122e0*/  SHFL.IDX PT, R47, R108, R55, 0x1c1f ;  /* 0x001c1f376c2f7589 */ /* 0x000fe800000e0000 */
[----:B------:R-:W1:Y:S04]  /*122f0*/  SHFL.IDX PT, R52, R38, R55, 0x1c1f ;  /* 0x001c1f3726347589 */ /* 0x000e6800000e0000 */
[----:B------:R-:W2:Y:S04]  /*12300*/  SHFL.IDX PT, R64, R34, R55, 0x1c1f ;  /* 0x001c1f3722407589 */ /* 0x000ea800000e0000 */
[----:B------:R-:W-:Y:S04]  /*12310*/  SHFL.IDX PT, R31, R89, R12, 0x1c1f ;  /* 0x001c1f0c591f7589 */ /* 0x000fe800000e0000 */
[----:B------:R-:W-:Y:S04]  /*12320*/  SHFL.IDX PT, R30, R93, R12, 0x1c1f ;  /* 0x001c1f0c5d1e7589 */ /* 0x000fe800000e0000 */
[----:B------:R-:W3:Y:S01]  /*12330*/  SHFL.IDX PT, R51, R40, R55, 0x1c1f ;  /* 0x001c1f3728337589 */ /* 0x000ee200000e0000 */
[----:B0-----:R-:W-:-:S03]  /*12340*/  SEL R83, R87, R148, P0 ;  /* 0x0000009457537207 */ /* 0x001fc60000000000 */
[----:B------:R-:W-:Y:S04]  /*12350*/  SHFL.IDX PT, R36, R92, R55, 0x1c1f ;  /* 0x001c1f375c247589 */ /* 0x000fe800000e0000 */
[----:B------:R-:W0:Y:S01]  /*12360*/  SHFL.IDX PT, R68, R42, R55, 0x1c1f ;  /* 0x001c1f372a447589 */ /* 0x000e2200000e0000 */
[----:B-1----:R-:W-:Y:S02]  /*12370*/  SEL R27, R49, R52, P0 ;  /* 0x00000034311b7207 */ /* 0x002fe40000000000 */
[----:B------:R-:W-:Y:S01]  /*12380*/  SEL R49, R52, R49, P0 ;  /* 0x0000003134317207 */ /* 0x000fe20000000000 */
[----:B------:R-:W-:Y:S01]  /*12390*/  SHFL.IDX PT, R108, R86, R55, 0x1c1f ;  /* 0x001c1f37566c7589 */ /* 0x000fe200000e0000 */
[----:B--2---:R-:W-:Y:S02]  /*123a0*/  SEL R26, R123, R64, P0 ;  /* 0x000000407b1a7207 */ /* 0x004fe40000000000 */
[----:B------:R-:W-:Y:S01]  /*123b0*/  SEL R48, R64, R123, P0 ;  /* 0x0000007b40307207 */ /* 0x000fe20000000000 */
[----:B------:R1:W-:Y:S01]  /*123c0*/  SHFL.IDX PT, R33, R85, R12, 0x1c1f ;  /* 0x001c1f0c55217589 */ /* 0x0003e200000e0000 */
[----:B------:R-:W-:-:S03]  /*123d0*/  SEL R123, R6, R47, P0 ;  /* 0x0000002f067b7207 */ /* 0x000fc60000000000 */
[----:B------:R2:W-:Y:S04]  /*123e0*/  SHFL.IDX PT, R89, R67, R12, 0x1c1f ;  /* 0x001c1f0c43597589 */ /* 0x0005e800000e0000 */
[----:B------:R-:W-:Y:S01]  /*123f0*/  SHFL.IDX PT, R93, R76, R55, 0x1c1f ;  /* 0x001c1f374c5d7589 */ /* 0x000fe200000e0000 */
[----:B---3--:R-:W-:Y:S02]  /*12400*/  SEL R50, R130, R51, P0 ;  /* 0x0000003382327207 */ /* 0x008fe40000000000 */
[----:B-1----:R-:W-:Y:S01]  /*12410*/  SEL R85, R148, R87, P0 ;  /* 0x0000005794557207 */ /* 0x002fe20000000000 */
[----:B------:R-:W-:Y:S01]  /*12420*/  SHFL.IDX PT, R40, R88, R55, 0x1c1f ;  /* 0x001c1f3758287589 */ /* 0x000fe200000e0000 */
[----:B------:R-:W-:Y:S02]  /*12430*/  SEL R52, R51, R130, P0 ;  /* 0x0000008233347207 */ /* 0x000fe40000000000 */
[----:B--2---:R-:W-:Y:S01]  /*12440*/  SEL R67, R119, R152, P0 ;  /* 0x0000009877437207 */ /* 0x004fe20000000000 */
[----:B------:R-:W1:Y:S01]  /*12450*/  SHFL.IDX PT, R133, R112, R55, 0x1c1f ;  /* 0x001c1f3770857589 */ /* 0x000e6200000e0000 */
[----:B0-----:R-:W-:-:S02]  /*12460*/  SEL R64, R68, R65, P0 ;  /* 0x0000004144407207 */ /* 0x001fc40000000000 */
[----:B------:R-:W-:Y:S01]  /*12470*/  SEL R109, R36, R31, P0 ;  /* 0x0000001f246d7207 */ /* 0x000fe20000000000 */
[----:B------:R0:W2:Y:S04]  /*12480*/  SHFL.IDX PT, R92, R70, R55, 0x1c1f ;  /* 0x001c1f37465c7589 */ /* 0x0000a800000e0000 */
[----:B------:R-:W-:Y:S04]  /*12490*/  SHFL.IDX PT, R42, R95, R55, 0x1c1f ;  /* 0x001c1f375f2a7589 */ /* 0x000fe800000e0000 */
[----:B------:R-:W3:Y:S01]  /*124a0*/  SHFL.IDX PT, R53, R44, R55, 0x1c1f ;  /* 0x001c1f372c357589 */ /* 0x000ee200000e0000 */
[----:B0-----:R-:W-:-:S03]  /*124b0*/  SEL R70, R77, R72, P0 ;  /* 0x000000484d467207 */ /* 0x001fc60000000000 */
[----:B------:R0:W-:Y:S01]  /*124c0*/  SHFL.IDX PT, R76, R54, R55, 0x1c1f ;  /* 0x001c1f37364c7589 */ /* 0x0001e200000e0000 */
[----:B------:R-:W-:Y:S02]  /*124d0*/  SEL R72, R72, R77, P0 ;  /* 0x0000004d48487207 */ /* 0x000fe40000000000 */
[----:B------:R-:W-:Y:S01]  /*124e0*/  SEL R77, R60, R103, P0 ;  /* 0x000000673c4d7207 */ /* 0x000fe20000000000 */
[----:B------:R4:W-:Y:S04]  /*124f0*/  SHFL.IDX PT, R112, R90, R55, 0x1c1f ;  /* 0x001c1f375a707589 */ /* 0x0009e800000e0000 */
[----:B------:R-:W3:Y:S01]  /*12500*/  SHFL.IDX PT, R46, R46, R55, 0x1c1f ;  /* 0x001c1f372e2e7589 */ /* 0x000ee200000e0000 */
[----:B-1----:R-:W-:Y:S02]  /*12510*/  SEL R130, R132, R133, P0 ;  /* 0x0000008584827207 */ /* 0x002fe40000000000 */
[----:B0-----:R-:W-:Y:S01]  /*12520*/  SEL R54, R65, R68, P0 ;  /* 0x0000004441367207 */ /* 0x001fe20000000000 */
[----:B------:R-:W-:Y:S01]  /*12530*/  SHFL.IDX PT, R29, R97, R12, 0x1c1f ;  /* 0x001c1f0c611d7589 */ /* 0x000fe200000e0000 */
[----:B------:R-:W-:-:S02]  /*12540*/  SEL R68, R69, R122, P0 ;  /* 0x0000007a45447207 */ /* 0x000fc40000000000 */
[----:B--2---:R-:W-:Y:S01]  /*12550*/  SEL R87, R89, R92, P0 ;  /* 0x0000005c59577207 */ /* 0x004fe20000000000 */
[----:B------:R0:W-:Y:S01]  /*12560*/  SHFL.IDX PT, R4, R113, R12, 0x1c1f ;  /* 0x001c1f0c71047589 */ /* 0x0001e200000e0000 */
[----:B------:R-:W-:Y:S02]  /*12570*/  SEL R89, R92, R89, P0 ;  /* 0x000000595c597207 */ /* 0x000fe40000000000 */
[----:B----4-:R-:W-:Y:S01]  /*12580*/  SEL R90, R91, R146, P0 ;  /* 0x000000925b5a7207 */ /* 0x010fe20000000000 */
[----:B------:R-:W-:Y:S01]  /*12590*/  SHFL.IDX PT, R129, R129, R12, 0x1c1f ;  /* 0x001c1f0c81817589 */ /* 0x000fe200000e0000 */
[----:B---3--:R-:W-:Y:S02]  /*125a0*/  SEL R51, R126, R53, P0 ;  /* 0x000000357e337207 */ /* 0x008fe40000000000 */
        /* <DEDUP_REMOVED lines=10> */
[----:B------:R-:W-:Y:S04]  /*12650*/  SHFL.IDX PT, R32, R100, R55, 0x1c1f ;  /* 0x001c1f3764207589 */ /* 0x000fe800000e0000 */
[----:B------:R-:W0:Y:S04]  /*12660*/  SHFL.IDX PT, R115, R96, R55, 0x1c1f ;  /* 0x001c1f3760737589 */ /* 0x000e2800000e0000 */
[----:B------:R0:W-:Y:S04]  /*12670*/  SHFL.IDX PT, R45, R116, R55, 0x1c1f ;  /* 0x001c1f37742d7589 */ /* 0x0001e800000e0000 */
[----:B------:R-:W1:Y:S04]  /*12680*/  SHFL.IDX PT, R118, R118, R55, 0x1c1f ;  /* 0x001c1f3776767589 */ /* 0x000e6800000e0000 */
[----:B------:R-:W2:Y:S04]  /*12690*/  SHFL.IDX PT, R58, R58, R55, 0x1c1f ;  /* 0x001c1f373a3a7589 */ /* 0x000ea800000e0000 */
[----:B------:R3:W4:Y:S04]  /*126a0*/  SHFL.IDX PT, R88, R66, R55, 0x1c1f ;  /* 0x001c1f3742587589 */ /* 0x00072800000e0000 */
[----:B------:R-:W-:Y:S04]  /*126b0*/  SHFL.IDX PT, R59, R59, R12, 0x1c1f ;  /* 0x001c1f0c3b3b7589 */ /* 0x000fe800000e0000 */
[----:B------:R1:W-:Y:S01]  /*126c0*/  SHFL.IDX PT, R97, R75, R12, 0x1c1f ;  /* 0x001c1f0c4b617589 */ /* 0x0003e200000e0000 */
[----:B0-----:R-:W-:-:S02]  /*126d0*/  SEL R116, R115, R30, P0 ;  /* 0x0000001e73747207 */ /* 0x001fc40000000000 */
[----:B---3--:R-:W-:Y:S01]  /*126e0*/  SEL R66, R122, R69, P0 ;  /* 0x000000457a427207 */ /* 0x008fe20000000000 */
[----:B------:R0:W-:Y:S01]  /*126f0*/  SHFL.IDX PT, R28, R111, R12, 0x1c1f ;  /* 0x001c1f0c6f1c7589 */ /* 0x0001e200000e0000 */
[----:B------:R-:W-:Y:S02]  /*12700*/  SEL R122, R124, R125, P0 ;  /* 0x0000007d7c7a7207 */ /* 0x000fe40000000000 */
[----:B------:R-:W-:Y:S01]  /*12710*/  SEL R124, R125, R124, P0 ;  /* 0x0000007c7d7c7207 */ /* 0x000fe20000000000 */
[----:B------:R-:W3:Y:S01]  /*12720*/  SHFL.IDX PT, R62, R62, R55, 0x1c1f ;  /* 0x001c1f373e3e7589 */ /* 0x000ee200000e0000 */
[----:B-1----:R-:W-:Y:S02]  /*12730*/  SEL R5, R151, R118, P0 ;  /* 0x0000007697057207 */ /* 0x002fe40000000000 */
[----:B------:R-:W-:Y:S01]  /*12740*/  SEL R75, R103, R60, P0 ;  /* 0x0000003c674b7207 */ /* 0x000fe20000000000 */
[----:B------:R2:W1:Y:S01]  /*12750*/  SHFL.IDX PT, R100, R78, R55, 0x1c1f ;  /* 0x001c1f374e647589 */ /* 0x00046200000e0000 */
[----:B------:R-:W-:-:S02]  /*12760*/  SEL R103, R43, R108, P0 ;  /* 0x0000006c2b677207 */ /* 0x000fc40000000000 */
[----:B0-----:R-:W-:Y:S01]  /*12770*/  SEL R111, R41, R42, P0 ;  /* 0x0000002a296f7207 */ /* 0x001fe20000000000 */
[----:B------:R-:W0:Y:S01]  /*12780*/  SHFL.IDX PT, R120, R98, R55, 0x1c1f ;  /* 0x001c1f3762787589 */ /* 0x000e2200000e0000 */
[----:B------:R-:W-:Y:S02]  /*12790*/  F2FP.BF16.F32.PACK_AB R42, R11, R10 ;  /* 0x0000000a0b2a723e */ /* 0x000fe400000010ff */
[----:B------:R-:W-:Y:S01]  /*127a0*/  SEL R7, R118, R151, P0 ;  /* 0x0000009776077207 */ /* 0x000fe20000000000 */
[----:B------:R3:W0:Y:S01]  /*127b0*/  SHFL.IDX PT, R143, R114, R55, 0x1c1f ;  /* 0x001c1f37728f7589 */ /* 0x00062200000e0000 */
[----:B------:R-:W-:Y:S02]  /*127c0*/  SEL R69, R152, R119, P0 ;  /* 0x0000007798457207 */ /* 0x000fe40000000000 */
[----:B--2---:R-:W-:Y:S01]  /*127d0*/  SEL R78, R81, R58, P0 ;  /* 0x0000003a514e7207 */ /* 0x004fe20000000000 */
[----:B------:R-:W2:Y:S01]  /*127e0*/  SHFL.IDX PT, R57, R57, R12, 0x1c1f ;  /* 0x001c1f0c39397589 */ /* 0x000ea200000e0000 */
[----:B----4-:R-:W-:-:S02]  /*127f0*/  SEL R86, R129, R88, P0 ;  /* 0x0000005881567207 */ /* 0x010fc40000000000 */
[----:B------:R-:W-:Y:S01]  /*12800*/  SEL R125, R47, R6, P0 ;  /* 0x000000062f7d7207 */ /* 0x000fe20000000000 */
[----:B------:R4:W-:Y:S01]  /*12810*/  SHFL.IDX PT, R101, R71, R12, 0x1c1f ;  /* 0x001c1f0c47657589 */ /* 0x0009e200000e0000 */
[----:B------:R-:W-:Y:S02]  /*12820*/  SEL R133, R45, R4, P0 ;  /* 0x000000042d857207 */ /* 0x000fe40000000000 */
[----:B---3--:R-:W-:Y:S01]  /*12830*/  SEL R114, R30, R115, P0 ;  /* 0x000000731e727207 */ /* 0x008fe20000000000 */
[----:B------:R-:W-:Y:S01]  /*12840*/  SHFL.IDX PT, R35, R149, R12, 0x1c1f ;  /* 0x001c1f0c95237589 */ /* 0x000fe200000e0000 */
[----:B------:R-:W-:Y:S02]  /*12850*/  SEL R79, R59, R62, P0 ;  /* 0x0000003e3b4f7207 */ /* 0x000fe40000000000 */
[----:B------:R-:W-:Y:S01]  /*12860*/  SEL R88, R88, R129, P0 ;  /* 0x0000008158587207 */ /* 0x000fe20000000000 */
[----:B------:R3:W2:Y:S01]  /*12870*/  SHFL.IDX PT, R96, R74, R55, 0x1c1f ;  /* 0x001c1f374a607589 */ /* 0x0006a200000e0000 */
[----:B-1----:R-:W-:-:S02]  /*12880*/  SEL R95, R97, R100, P0 ;  /* 0x00000064615f7207 */ /* 0x002fc40000000000 */
[----:B----4-:R-:W-:Y:S01]  /*12890*/  SEL R71, R73, R76, P0 ;  /* 0x0000004c49477207 */ /* 0x010fe20000000000 */
[----:B------:R1:W4:Y:S01]  /*128a0*/  SHFL.IDX PT, R34, R110, R55, 0x1c1f ;  /* 0x001c1f376e227589 */ /* 0x00032200000e0000 */
[----:B------:R-:W-:Y:S02]  /*128b0*/  SEL R73, R76, R73, P0 ;  /* 0x000000494c497207 */ /* 0x000fe40000000000 */
[----:B------:R-:W-:Y:S01]  /*128c0*/  SEL R76, R56, R107, P0 ;  /* 0x0000006b384c7207 */ /* 0x000fe20000000000 */
[----:B------:R-:W-:Y:S01]  /*128d0*/  SHFL.IDX PT, R39, R145, R12, 0x1c1f ;  /* 0x001c1f0c91277589 */ /* 0x000fe200000e0000 */
[----:B------:R-:W-:Y:S02]  /*128e0*/  SEL R115, R29, R32, P0 ;  /* 0x000000201d737207 */ /* 0x000fe40000000000 */
[----:B---3--:R-:W-:Y:S01]  /*128f0*/  SEL R74, R107, R56, P0 ;  /* 0x000000386b4a7207 */ /* 0x008fe20000000000 */
[----:B------:R3:W4:Y:S01]  /*12900*/  SHFL.IDX PT, R44, R80, R55, 0x1c1f ;  /* 0x001c1f37502c7589 */ /* 0x00072200000e0000 */
[----:B------:R-:W-:-:S02]  /*12910*/  SEL R107, R31, R36, P0 ;  /* 0x000000241f6b7207 */ /* 0x000fc40000000000 */
[----:B-1----:R-:W-:Y:S01]  /*12920*/  SEL R110, R131, R112, P0 ;  /* 0x00000070836e7207 */ /* 0x002fe20000000000 */
[----:B------:R1:W4:Y:S01]  /*12930*/  SHFL.IDX PT, R38, R102, R55, 0x1c1f ;  /* 0x001c1f3766267589 */ /* 0x00032200000e0000 */
[----:B------:R-:W-:Y:S02]  /*12940*/  SEL R112, R112, R131, P0 ;  /* 0x0000008370707207 */ /* 0x000fe40000000000 */
[----:B------:R-:W-:Y:S01]  /*12950*/  SEL R131, R4, R45, P0 ;  /* 0x0000002d04837207 */ /* 0x000fe20000000000 */
[----:B------:R-:W4:Y:S01]  /*12960*/  SHFL.IDX PT, R144, R84, R55, 0x1c1f ;  /* 0x001c1f3754907589 */ /* 0x000f2200000e0000 */
[----:B0-----:R-:W-:Y:S02]  /*12970*/  SEL R118, R121, R120, P0 ;  /* 0x0000007879767207 */ /* 0x001fe40000000000 */
[----:B---3--:R-:W-:Y:S01]  /*12980*/  SEL R80, R58, R81, P0 ;  /* 0x000000513a507207 */ /* 0x008fe20000000000 */
[----:B------:R0:W-:Y:S01]  /*12990*/  SHFL.IDX PT, R128, R147, R12, 0x1c1f ;  /* 0x001c1f0c93807589 */ /* 0x0001e200000e0000 */
[----:B------:R-:W-:-:S02]  /*129a0*/  SEL R81, R62, R59, P0 ;  /* 0x0000003b3e517207 */ /* 0x000fc40000000000 */
[----:B-1----:R-:W-:Y:S01]  /*129b0*/  SEL R102, R105, R104, P0 ;  /* 0x0000006869667207 */ /* 0x002fe20000000000 */
[----:B------:R1:W3:Y:S01]  /*129c0*/  SHFL.IDX PT, R145, R106, R55, 0x1c1f ;  /* 0x001c1f376a917589 */ /* 0x0002e200000e0000 */
[----:B------:R-:W-:Y:S02]  /*129d0*/  SEL R104, R104, R105, P0 ;  /* 0x0000006968687207 */ /* 0x000fe40000000000 */
[----:B------:R-:W-:Y:S02]  /*129e0*/  SEL R105, R108, R43, P0 ;  /* 0x0000002b6c697207 */ /* 0x000fe40000000000 */
[----:B------:R-:W-:Y:S02]  /*129f0*/  SEL R108, R40, R33, P0 ;  /* 0x00000021286c7207 */ /* 0x000fe40000000000 */
[----:B0-----:R-:W-:Y:S02]  /*12a00*/  SEL R12, R14, R117, P0 ;  /* 0x000000750e0c7207 */ /* 0x001fe40000000000 */
[----:B------:R-:W-:-:S02]  /*12a10*/  SEL R14, R117, R14, P0 ;  /* 0x0000000e750e7207 */ /* 0x000fc40000000000 */
[----:B-1----:R-:W-:Y:S02]  /*12a20*/  SEL R106, R33, R40, P0 ;  /* 0x00000028216a7207 */ /* 0x002fe40000000000 */
[----:B------:R-:W-:Y:S02]  /*12a30*/  F2FP.BF16.F32.PACK_AB R40, R9, R8 ;  /* 0x000000080928723e */ /* 0x000fe400000010ff */
[----:B------:R-:W-:Y:S02]  /*12a40*/  F2FP.BF16.F32.PACK_AB R41, R13, R12 ;  /* 0x0000000c0d29723e */ /* 0x000fe400000010ff */
[----:B------:R-:W-:Y:S02]  /*12a50*/  F2FP.BF16.F32.PACK_AB R43, R15, R14 ;  /* 0x0000000e0f2b723e */ /* 0x000fe400000010ff */
[----:B------:R-:W-:Y:S02]  /*12a60*/  SEL R55, R127, R46, P0 ;  /* 0x0000002e7f377207 */ /* 0x000fe40000000000 */
[----:B------:R-:W-:Y:S01]  /*12a70*/  SEL R117, R32, R29, P0 ;  /* 0x0000001d20757207 */ /* 0x000fe20000000000 */
[----:B------:R0:W-:Y:S01]  /*12a80*/  STSM.16.M88.4 [R37], R40 ;  /* 0x0000002825007844 */ /* 0x0001e20000000200 */
[----:B------:R-:W-:-:S02]  /*12a90*/  SEL R4, R28, R143, P0 ;  /* 0x0000008f1c047207 */ /* 0x000fc40000000000 */
[----:B------:R-:W-:Y:S02]  /*12aa0*/  SEL R6, R143, R28, P0 ;  /* 0x0000001c8f067207 */ /* 0x000fe40000000000 */
[----:B--2---:R-:W-:Y:S02]  /*12ab0*/  SEL R82, R57, R150, P0 ;  /* 0x0000009639527207 */ /* 0x004fe40000000000 */
[----:B------:R-:W-:Y:S02]  /*12ac0*/  SEL R84, R150, R57, P0 ;  /* 0x0000003996547207 */ /* 0x000fe40000000000 */
[----:B------:R-:W-:Y:S02]  /*12ad0*/  SEL R94, R101, R96, P0 ;  /* 0x00000060655e7207 */ /* 0x000fe40000000000 */
[----:B------:R-:W-:Y:S02]  /*12ae0*/  SEL R97, R100, R97, P0 ;  /* 0x0000006164617207 */ /* 0x000fe40000000000 */
[----:B------:R-:W-:-:S02]  /*12af0*/  SEL R120, R120, R121, P0 ;  /* 0x0000007978787207 */ /* 0x000fc40000000000 */
[----:B----4-:R-:W-:Y:S02]  /*12b00*/  SEL R127, R35, R34, P0 ;  /* 0x00000022237f7207 */ /* 0x010fe40000000000 */
        /* <DEDUP_REMOVED lines=16> */
[----:B------:R-:W-:Y:S01]  /*12c10*/  SEL R101, R144, R63, P0 ;  /* 0x0000003f90657207 */ /* 0x000fe20000000000 */
[----:B------:R2:W-:Y:S01]  /*12c20*/  STSM.16.M88.4 [R142], R32 ;  /* 0x000000208e007844 */ /* 0x0005e20000000200 */
[----:B------:R-:W-:-:S02]  /*12c30*/  F2FP.BF16.F32.PACK_AB R36, R67, R66 ;  /* 0x000000424324723e */ /* 0x000fc400000010ff */
[----:B------:R-:W-:Y:S02]  /*12c40*/  F2FP.BF16.F32.PACK_AB R38, R69, R68 ;  /* 0x000000444526723e */ /* 0x000fe400000010ff */
[----:B------:R-:W-:Y:S02]  /*12c50*/  F2FP.BF16.F32.PACK_AB R39, R73, R72 ;  /* 0x000000484927723e */ /* 0x000fe400000010ff */
[----:B0-----:R-:W-:Y:S02]  /*12c60*/  F2FP.BF16.F32.PACK_AB R37, R71, R70 ;  /* 0x000000464725723e */ /* 0x001fe400000010ff */
[----:B------:R-:W-:Y:S02]  /*12c70*/  F2FP.BF16.F32.PACK_AB R40, R75, R74 ;  /* 0x0000004a4b28723e */ /* 0x000fe400000010ff */
[----:B------:R-:W-:Y:S01]  /*12c80*/  F2FP.BF16.F32.PACK_AB R42, R77, R76 ;  /* 0x0000004c4d2a723e */ /* 0x000fe200000010ff */
[----:B------:R0:W-:Y:S01]  /*12c90*/  STSM.16.M88.4 [R141], R36 ;  /* 0x000000248d007844 */ /* 0x0001e20000000200 */
[----:B------:R-:W-:-:S02]  /*12ca0*/  F2FP.BF16.F32.PACK_AB R43, R81, R80 ;  /* 0x00000050512b723e */ /* 0x000fc400000010ff */
[----:B------:R-:W-:Y:S02]  /*12cb0*/  F2FP.BF16.F32.PACK_AB R41, R79, R78 ;  /* 0x0000004e4f29723e */ /* 0x000fe400000010ff */
[----:B---3--:R-:W-:Y:S02]  /*12cc0*/  SEL R126, R128, R145, P0 ;  /* 0x00000091807e7207 */ /* 0x008fe40000000000 */
[----:B------:R-:W-:Y:S01]  /*12cd0*/  F2FP.BF16.F32.PACK_AB R44, R83, R82 ;  /* 0x00000052532c723e */ /* 0x000fe200000010ff */
[----:B------:R3:W-:Y:S01]  /*12ce0*/  STSM.16.M88.4 [R140], R40 ;  /* 0x000000288c007844 */ /* 0x0007e20000000200 */
[----:B------:R-:W-:Y:S02]  /*12cf0*/  F2FP.BF16.F32.PACK_AB R46, R85, R84 ;  /* 0x00000054552e723e */ /* 0x000fe400000010ff */
[----:B------:R-:W-:Y:S02]  /*12d00*/  F2FP.BF16.F32.PACK_AB R47, R89, R88 ;  /* 0x00000058592f723e */ /* 0x000fe400000010ff */
[----:B------:R-:W-:-:S02]  /*12d10*/  F2FP.BF16.F32.PACK_AB R45, R87, R86 ;  /* 0x00000056572d723e */ /* 0x000fc400000010ff */
[----:B------:R-:W-:Y:S02]  /*12d20*/  SEL R128, R145, R128, P0 ;  /* 0x0000008091807207 */ /* 0x000fe40000000000 */
[----:B------:R-:W-:Y:S01]  /*12d30*/  F2FP.BF16.F32.PACK_AB R56, R91, R90 ;  /* 0x0000005a5b38723e */ /* 0x000fe200000010ff */
[----:B------:R-:W-:Y:S01]  /*12d40*/  STSM.16.M88.4 [R139], R44 ;  /* 0x0000002c8b007844 */ /* 0x000fe20000000200 */
[----:B------:R-:W-:Y:S02]  /*12d50*/  F2FP.BF16.F32.PACK_AB R58, R93, R92 ;  /* 0x0000005c5d3a723e */ /* 0x000fe400000010ff */
[----:B------:R-:W-:Y:S02]  /*12d60*/  F2FP.BF16.F32.PACK_AB R59, R97, R96 ;  /* 0x00000060613b723e */ /* 0x000fe400000010ff */
[----:B------:R-:W-:Y:S02]  /*12d70*/  F2FP.BF16.F32.PACK_AB R57, R95, R94 ;  /* 0x0000005e5f39723e */ /* 0x000fe400000010ff */
[----:B------:R-:W-:-:S02]  /*12d80*/  F2FP.BF16.F32.PACK_AB R60, R99, R98 ;  /* 0x00000062633c723e */ /* 0x000fc400000010ff */
[----:B------:R-:W-:Y:S01]  /*12d90*/  F2FP.BF16.F32.PACK_AB R62, R101, R100 ;  /* 0x00000064653e723e */ /* 0x000fe200000010ff */
[----:B------:R-:W-:Y:S01]  /*12da0*/  STSM.16.M88.4 [R138], R56 ;  /* 0x000000388a007844 */ /* 0x000fe20000000200 */
[----:B------:R-:W-:Y:S02]  /*12db0*/  F2FP.BF16.F32.PACK_AB R63, R105, R104 ;  /* 0x00000068693f723e */ /* 0x000fe400000010ff */
[----:B-1----:R-:W-:Y:S02]  /*12dc0*/  F2FP.BF16.F32.PACK_AB R61, R103, R102 ;  /* 0x00000066673d723e */ /* 0x002fe400000010ff */
[----:B------:R-:W-:Y:S02]  /*12dd0*/  F2FP.BF16.F32.PACK_AB R28, R107, R106 ;  /* 0x0000006a6b1c723e */ /* 0x000fe400000010ff */
[----:B------:R-:W-:Y:S01]  /*12de0*/  F2FP.BF16.F32.PACK_AB R30, R109, R108 ;  /* 0x0000006c6d1e723e */ /* 0x000fe200000010ff */
[----:B------:R-:W-:Y:S01]  /*12df0*/  STSM.16.M88.4 [R137], R60 ;  /* 0x0000003c89007844 */ /* 0x000fe20000000200 */
[----:B------:R-:W-:-:S02]  /*12e00*/  F2FP.BF16.F32.PACK_AB R31, R113, R112 ;  /* 0x00000070711f723e */ /* 0x000fc400000010ff */
[----:B------:R-:W-:Y:S02]  /*12e10*/  F2FP.BF16.F32.PACK_AB R29, R111, R110 ;  /* 0x0000006e6f1d723e */ /* 0x000fe400000010ff */
[----:B--2---:R-:W-:Y:S02]  /*12e20*/  F2FP.BF16.F32.PACK_AB R32, R115, R114 ;  /* 0x000000727320723e */ /* 0x004fe400000010ff */
[----:B------:R-:W-:Y:S01]  /*12e30*/  F2FP.BF16.F32.PACK_AB R34, R117, R116 ;  /* 0x000000747522723e */ /* 0x000fe200000010ff */
[----:B------:R1:W-:Y:S01]  /*12e40*/  STSM.16.M88.4 [R136], R28 ;  /* 0x0000001c88007844 */ /* 0x0003e20000000200 */
[----:B------:R-:W-:Y:S02]  /*12e50*/  F2FP.BF16.F32.PACK_AB R35, R121, R120 ;  /* 0x000000787923723e */ /* 0x000fe400000010ff */
[----:B------:R-:W-:Y:S02]  /*12e60*/  F2FP.BF16.F32.PACK_AB R33, R119, R118 ;  /* 0x000000767721723e */ /* 0x000fe400000010ff */
[----:B0-----:R-:W-:-:S02]  /*12e70*/  F2FP.BF16.F32.PACK_AB R36, R123, R122 ;  /* 0x0000007a7b24723e */ /* 0x001fc400000010ff */
[----:B------:R-:W-:Y:S01]  /*12e80*/  F2FP.BF16.F32.PACK_AB R38, R125, R124 ;  /* 0x0000007c7d26723e */ /* 0x000fe200000010ff */
[----:B------:R-:W-:Y:S01]  /*12e90*/  STSM.16.M88.4 [R135], R32 ;  /* 0x0000002087007844 */ /* 0x000fe20000000200 */
[----:B------:R-:W-:Y:S02]  /*12ea0*/  F2FP.BF16.F32.PACK_AB R39, R129, R128 ;  /* 0x000000808127723e */ /* 0x000fe400000010ff */
[----:B------:R-:W-:Y:S02]  /*12eb0*/  F2FP.BF16.F32.PACK_AB R37, R127, R126 ;  /* 0x0000007e7f25723e */ /* 0x000fe400000010ff */
[----:B---3--:R-:W-:Y:S02]  /*12ec0*/  F2FP.BF16.F32.PACK_AB R41, R5, R4 ;  /* 0x000000040529723e */ /* 0x008fe400000010ff */
[----:B------:R-:W-:Y:S01]  /*12ed0*/  F2FP.BF16.F32.PACK_AB R42, R133, R132 ;  /* 0x00000084852a723e */ /* 0x000fe200000010ff */
[----:B------:R-:W-:Y:S01]  /*12ee0*/  STSM.16.M88.4 [R134], R36 ;  /* 0x0000002486007844 */ /* 0x000fe20000000200 */
[----:B------:R-:W-:Y:S01]  /*12ef0*/  F2FP.BF16.F32.PACK_AB R43, R7, R6 ;  /* 0x00000006072b723e */ /* 0x000fe200000010ff */
[----:B-1----:R-:W-:Y:S01]  /*12f00*/  IMAD.U32 R28, RZ, RZ, UR10 ;  /* 0x0000000aff1c7e24 */ /* 0x002fe2000f8e00ff */
[----:B------:R-:W-:Y:S01]  /*12f10*/  F2FP.BF16.F32.PACK_AB R40, R131, R130 ;  /* 0x000000828328723e */ /* 0x000fe200000010ff */
[----:B------:R-:W-:Y:S01]  /*12f20*/  IMAD.U32 R29, RZ, RZ, UR11 ;  /* 0x0000000bff1d7e24 */ /* 0x000fe2000f8e00ff */
[----:B------:R-:W-:Y:S01]  /*12f30*/  ISETP.NE.U32.AND P0, PT, RZ, UR12, PT ;  /* 0x0000000cff007c0c */ /* 0x000fe2000bf05070 */
[----:B------:R-:W-:-:S02]  /*12f40*/  ULDC.64 UR10, c[0x0][0xc08] ;  /* 0x00030200000a7ab9 */ /* 0x000fc40000000a00 */
[----:B------:R0:W-:Y:S01]  /*12f50*/  STSM.16.M88.4 [R3], R40 ;  /* 0x0000002803007844 */ /* 0x0001e20000000200 */
[----:B------:R-:W-:Y:S01]  /*12f60*/  ISETP.NE.AND.EX P0, PT, RZ, UR13, PT, P0 ;  /* 0x0000000dff007c0c */ /* 0x000fe2000bf05300 */
[----:B------:R-:W-:Y:S08]  /*12f70*/  BAR.SYNC.DEFER_BLOCKING 0x1, 0x100 ;  /* 0x0044000000007b1d */ /* 0x000ff00000010000 */
[----:B0-----:R-:W0:Y:S04]  /*12f80*/  LDC R3, c[0x0][0xbe8] ;  /* 0x0002fa00ff037b82 */ /* 0x001e280000000800 */
[----:B------:R-:W2:Y:S01]  /*12f90*/  @P0 LDG.E R44, desc[UR56][R28.64] ;  /* 0x000000381c2c0981 */ /* 0x000ea2000c1e1900 */
[----:B------:R-:W-:-:S02]  /*12fa0*/  UISETP.NE.U32.AND UP0, UPT, UR10, URZ, UPT ;  /* 0x0000003f0a00728c */ /* 0x000fc4000bf05070 */
[----:B------:R-:W-:Y:S02]  /*12fb0*/  UISETP.GT.AND UP1, UPT, UR46, 0x1, UPT ;  /* 0x000000012e00788c */ /* 0x000fe4000bf24270 */
[----:B------:R-:W-:Y:S01]  /*12fc0*/  UISETP.NE.AND.EX UP0, UPT, UR11, URZ, UPT, UP0 ;  /* 0x0000003f0b00728c */ /* 0x000fe2000bf05300 */
[----:B------:R-:W-:Y:S01]  /*12fd0*/  UMOV UR19, 0x9b8 ;  /* 0x000009b800137882 */ /* 0x000fe20000000000 */
[----:B------:R-:W-:Y:S01]  /*12fe0*/  ULDC UR4, c[0x0][0xa88] ;  /* 0x0002a20000047ab9 */ /* 0x000fe20000000800 */
[----:B0-----:R-:W-:Y:S01]  /*12ff0*/  ISETP.NE.AND P1, PT, R3, 0x1, PT ;  /* 0x000000010300780c */ /* 0x001fe20003f25270 */
[----:B------:R-:W-:Y:S02]  /*13000*/  USEL UR19, UR19, 0x978, UP1 ;  /* 0x0000097813137887 */ /* 0x000fe40008800000 */
[----:B------:R-:W-:Y:S01]  /*13010*/  PLOP3.LUT P4, PT, PT, PT, UP0, 0x80, 0x0 ;  /* 0x000000000000781c */ /* 0x000fe20003f8f008 */
[----:B------:R-:W-:-:S04]  /*13020*/  IMAD.U32 R60, RZ, RZ, UR4 ;  /* 0x00000004ff3c7e24 */ /* 0x000fc8000f8e00ff */
[----:B------:R-:W-:Y:S02]  /*13030*/  @UP0 ULDC.64 UR10, c[0x0][0xc08] ;  /* 0x00030200000a0ab9 */ /* 0x000fe40000000a00 */
[----:B------:R-:W-:-:S03]  /*13040*/  @UP0 UIMAD.WIDE UR10, UR42, 0x4, UR10 ;  /* 0x000000042a0a08a5 */ /* 0x000fc6000f8e020a */
[----:B------:R-:W0:Y:S08]  /*13050*/  @P1 LDC R32, c[0x0][0xbec] ;  /* 0x0002fb00ff201b82 */ /* 0x000e300000000800 */
[----:B------:R-:W1:Y:S01]  /*13060*/  @P1 LDC R33, c[0x0][0xbf0] ;  /* 0x0002fc00ff211b82 */ /* 0x000e620000000800 */
[----:B------:R-:W-:Y:S01]  /*13070*/  UISETP.NE.U32.AND UP0, UPT, UR12, URZ, UPT ;  /* 0x0000003f0c00728c */ /* 0x000fe2000bf05070 */
[----:B------:R-:W-:Y:S01]  /*13080*/  IMAD.U32 R30, RZ, RZ, UR10 ;  /* 0x0000000aff1e7e24 */ /* 0x000fe2000f8e00ff */
[----:B------:R-:W-:Y:S01]  /*13090*/  UMOV UR4, URZ ;  /* 0x0000003f00047c82 */ /* 0x000fe20008000000 */
[----:B------:R-:W-:Y:S01]  /*130a0*/  IMAD.U32 R31, RZ, RZ, UR11 ;  /* 0x0000000bff1f7e24 */ /* 0x000fe2000f8e00ff */
[----:B------:R-:W-:Y:S01]  /*130b0*/  UISETP.NE.AND.EX UP0, UPT, UR13, URZ, UPT, UP0 ;  /* 0x0000003f0d00728c */ /* 0x000fe2000bf05300 */
[----:B------:R-:W-:Y:S01]  /*130c0*/  VIADD R37, R18, UR41 ;  /* 0x0000002912257c36 */ /* 0x000fe20008000000 */
[----:B------:R-:W-:Y:S01]  /*130d0*/  ULDC.64 UR10, c[0x0][UR19+0x218] ;  /* 0x00008600130a7abb */ /* 0x000fe20008000a00 */
[----:B------:R-:W-:Y:S01]  /*130e0*/  USHF.R.S32.HI UR21, URZ, 0x1f, UR42 ;  /* 0x0000001f3f157899 */ /* 0x000fe2000801142a */
[----:B------:R0:W5:Y:S01]  /*130f0*/  @P4 LDG.E R60, desc[UR56][R30.64] ;  /* 0x000000381e3c4981 */ /* 0x000162000c1e1900 */
[----:B------:R-:W-:-:S02]  /*13100*/  UIMAD.WIDE.U32 UR12, UR10, UR43, URZ ;  /* 0x0000002b0a0c72a5 */ /* 0x000fc4000f8e003f */
[----:B------:R-:W-:Y:S02]  /*13110*/  USEL UR10, UR42, URZ, !UP0 ;  /* 0x0000003f2a0a7287 */ /* 0x000fe4000c000000 */
[----:B------:R-:W-:Y:S01]  /*13120*/  USEL UR18, UR39, URZ, UP1 ;  /* 0x0000003f27127287 */ /* 0x000fe20008800000 */
[----:B------:R-:W-:Y:S01]  /*13130*/  ULDC.64 UR14, c[0x0][UR19+0x220] ;  /* 0x00008800130e7abb */ /* 0x000fe20008000a00 */
[----:B------:R-:W-:Y:S01]  /*13140*/  ULDC.64 UR16, c[0x0][UR19+0x228] ;  /* 0x00008a0013107abb */ /* 0x000fe20008000a00 */
[----:B------:R-:W-:Y:S01]  /*13150*/  UIMAD UR20, UR11, UR43, URZ ;  /* 0x0000002b0b1472a4 */ /* 0x000fe2000f8e023f */
[----:B0-----:R-:W-:Y:S01]  /*13160*/  @P1 IMAD.HI.U32 R30, R37, R32, RZ ;  /* 0x00000020251e1227 */ /* 0x001fe200078e00ff */
[----:B------:R-:W-:Y:S02]  /*13170*/  USEL UR11, UR21, URZ, !UP0 ;  /* 0x0000003f150b7287 */ /* 0x000fe4000c000000 */
[----:B------:R-:W-:Y:S01]  /*13180*/  UIMAD UR15, UR15, UR10, URZ ;  /* 0x0000000a0f0f72a4 */ /* 0x000fe2000f8e023f */
[----:B------:R-:W-:Y:S01]  /*13190*/  IMAD.MOV.U32 R31, RZ, RZ, R37 ;  /* 0x000000ffff1f7224 */ /* 0x000fe200078e0025 */
[----:B------:R-:W-:Y:S01]  /*131a0*/  UIMAD.WIDE.U32 UR22, UR16, UR18, URZ ;  /* 0x00000012101672a5 */ /* 0x000fe2000f8e003f */
[----:B-1----:R-:W-:Y:S01]  /*131b0*/  @P1 SHF.R.U32.HI R31, RZ, R33, R30 ;  /* 0x00000021ff1f1219 */ /* 0x002fe2000001161e */
[----:B------:R-:W-:-:S02]  /*131c0*/  UIMAD UR18, UR17, UR18, URZ ;  /* 0x00000012111272a4 */ /* 0x000fc4000f8e023f */
[----:B------:R-:W-:Y:S02]  /*131d0*/  UIMAD.WIDE.U32 UR16, UR14, UR10, URZ ;  /* 0x0000000a0e1072a5 */ /* 0x000fe4000f8e003f */
[----:B------:R-:W-:Y:S01]  /*131e0*/  UIMAD UR15, UR14, UR11, UR15 ;  /* 0x0000000b0e0f72a4 */ /* 0x000fe2000f8e020f */
[----:B------:R-:W-:Y:S01]  /*131f0*/  IMAD.MOV R30, RZ, RZ, -R31 ;  /* 0x000000ffff1e7224 */ /* 0x000fe200078e0a1f */
[----:B------:R-:W-:Y:S01]  /*13200*/  UIADD3 UR18, UR23, UR18, URZ ;  /* 0x0000001217127290 */ /* 0x000fe2000fffe03f */
[----:B------:R-:W-:Y:S01]  /*13210*/  IMAD.U32 R32, RZ, RZ, UR22 ;  /* 0x00000016ff207e24 */ /* 0x000fe2000f8e00ff */
[----:B------:R-:W-:Y:S01]  /*13220*/  UIADD3 UR11, UR13, UR20, URZ ;  /* 0x000000140d0b7290 */ /* 0x000fe2000fffe03f */
[----:B------:R-:W-:Y:S01]  /*13230*/  IMAD R33, R3, R30, R37 ;  /* 0x0000001e03217224 */ /* 0x000fe200078e0225 */
[----:B------:R-:W-:Y:S02]  /*13240*/  UIADD3 UR15, UR17, UR15, URZ ;  /* 0x0000000f110f7290 */ /* 0x000fe4000fffe03f */
[----:B------:R-:W-:Y:S01]  /*13250*/  IMAD.U32 R34, RZ, RZ, UR18 ;  /* 0x00000012ff227e24 */ /* 0x000fe2000f8e00ff */
[----:B--2---:R-:W-:-:S13]  /*13260*/  @P0 R2UR UR4, R44 ;  /* 0x000000002c0402ca */ /* 0x004fda00000e0000 */
[----:B------:R-:W-:Y:S02]  /*13270*/  UIADD3 UR12, UP0, UP2, UR16, UR12, UR4 ;  /* 0x0000000c100c7290 */ /* 0x000fe4000fa1e004 */
[----:B------:R-:W-:Y:S01]  /*13280*/  USHF.R.S32.HI UR14, URZ, 0x1f, UR4 ;  /* 0x0000001f3f0e7899 */ /* 0x000fe20008011404 */
[----:B------:R-:W-:Y:S01]  /*13290*/  ULDC.64 UR16, c[0x0][0xba8] ;  /* 0x0002ea0000107ab9 */ /* 0x000fe20000000a00 */
[----:B------:R-:W-:Y:S02]  /*132a0*/  @!UP1 ULDC UR16, c[0x0][0xb50] ;  /* 0x0002d40000109ab9 */ /* 0x000fe40000000800 */
[----:B------:R-:W-:Y:S01]  /*132b0*/  UIADD3.X UR11, UR15, UR11, UR14, UP0, UP2 ;  /* 0x0000000b0f0b7290 */ /* 0x000fe200087e440e */
[----:B------:R-:W-:Y:S01]  /*132c0*/  IADD3 R30, P2, P3, R31, UR12, R32 ;  /* 0x0000000c1f1e7c10 */ /* 0x000fe2000fb5e020 */
[----:B------:R-:W-:Y:S01]  /*132d0*/  ULDC.64 UR12, c[0x0][UR19+0x210] ;  /* 0x00008400130c7abb */ /* 0x000fe20008000a00 */
[----:B------:R-:W-:Y:S01]  /*132e0*/  SHF.R.S32.HI R31, RZ, 0x1f, R31 ;  /* 0x0000001fff1f7819 */ /* 0x000fe2000001141f */
[----:B------:R-:W-:Y:S01]  /*132f0*/  IMAD R35, R33, UR13, RZ ;  /* 0x0000000d21237c24 */ /* 0x000fe2000f8e02ff */
[----:B------:R-:W-:Y:S01]  /*13300*/  SHF.R.S32.HI R32, RZ, 0x1f, R33 ;  /* 0x0000001fff207819 */ /* 0x000fe20000011421 */
[----:B------:R-:W-:Y:S01]  /*13310*/  @!UP1 ULDC UR17, c[0x0][0xb54] ;  /* 0x0002d50000119ab9 */ /* 0x000fe20000000800 */
[----:B------:R-:W-:-:S03]  /*13320*/  IADD3.X R31, R31, UR11, R34, P2, P3 ;  /* 0x0000000b1f1f7c10 */ /* 0x000fc600097e6422 */
[----:B------:R-:W-:Y:S02]  /*13330*/  IMAD R35, R32, UR12, R35 ;  /* 0x0000000c20237c24 */ /* 0x000fe4000f8e0223 */
[----:B------:R-:W-:-:S04]  /*13340*/  IMAD.WIDE.U32 R30, R33, UR12, R30 ;  /* 0x0000000c211e7c25 */ /* 0x000fc8000f8e001e */
[----:B------:R-:W-:Y:S01]  /*13350*/  IMAD.IADD R31, R31, 0x1, R35 ;  /* 0x000000011f1f7824 */ /* 0x000fe200078e0223 */
[----:B------:R-:W-:-:S04]  /*13360*/  LEA R32, P2, R30, UR16, 0x2 ;  /* 0x000000101e207c11 */ /* 0x000fc8000f8410ff */
[----:B------:R-:W-:Y:S01]  /*13370*/  LEA.HI.X R34, R30, UR17, R31, 0x2, P2 ;  /* 0x000000111e227c11 */ /* 0x000fe200090f141f */
[----:B------:R-:W-:Y:S08]  /*13380*/  @P4 BRA `(.L_x_5256) ;  /* 0x0000000000104947 */ /* 0x000ff00003800000 */
[----:B------:R-:W-:Y:S05]  /*13390*/  @!P0 BRA `(.L_x_5256) ;  /* 0x00000000000c8947 */ /* 0x000fea0003800000 */
[----:B------:R-:W2:Y:S04]  /*133a0*/  LDG.E R31, desc[UR56][R28.64] ;  /* 0x000000381c1f7981 */ /* 0x000ea8000c1e1900 */
[----:B-----5:R-:W2:Y:S02]  /*133b0*/  LDG.E R60, desc[UR56][R28.64+0x4] ;  /* 0x000004381c3c7981 */ /* 0x020ea4000c1e1900 */
[----:B--2---:R-:W-:-:S07]  /*133c0*/  IMAD.IADD R60, R60, 0x1, -R31 ;  /* 0x000000013c3c7824 */ /* 0x004fce00078e0a1f */
.L_x_5256:
[----:B------:R-:W2:Y:S01]  /*133d0*/  LDL R33, [R1+0xc] ;  /* 0x00000c0001217983 */ /* 0x000ea20000100800 */
[----:B-----5:R-:W-:Y:S01]  /*133e0*/  IMAD R60, R60, R3, RZ ;  /* 0x000000033c3c7224 */ /* 0x020fe200078e02ff */
        /* <DEDUP_REMOVED lines=15> */
[----:B0-----:R-:W-:Y:S01]  /*134e0*/  IMAD.SHL.U32 R0, R19, 0x8, RZ ;  /* 0x0000000813007824 */ /* 0x001fe200078e00ff */
[----:B------:R-:W0:Y:S01]  /*134f0*/  @P1 LDC R20, c[0x0][0xbec] ;  /* 0x0002fb00ff141b82 */ /* 0x000e220000000800 */
[----:B------:R-:W-:Y:S01]  /*13500*/  IMAD.MOV.U32 R5, RZ, RZ, 0x2 ;  /* 0x00000002ff057424 */ /* 0x000fe200078e00ff */
[----:B------:R-:W-:Y:S01]  /*13510*/  ULDC.64 UR12, c[0x0][0xaa0] ;  /* 0x0002a800000c7ab9 */ /* 0x000fe20000000a00 */
[----:B------:R-:W-:-:S04]  /*13520*/  IMAD R4, R221, 0x40, R0 ;  /* 0x00000040dd047824 */ /* 0x000fc800078e0200 */
[----:B------:R-:W-:Y:S01]  /*13530*/  IMAD.WIDE R4, R4, R5, UR8 ;  /* 0x0000000804047e25 */ /* 0x000fe2000f8e0205 */
[----:B------:R-:W1:Y:S02]  /*13540*/  @P1 LDC R21, c[0x0][0xbf0] ;  /* 0x0002fc00ff151b82 */ /* 0x000e640000000800 */
[C---:B------:R-:W-:Y:S01]  /*13550*/  IADD3 R33, P2, R4.reuse, 0x5000, RZ ;  /* 0x0000500004217810 */ /* 0x040fe20007f5e0ff */
[----:B------:R-:W-:Y:S01]  /*13560*/  UIMAD UR11, UR14, UR12, URZ ;  /* 0x0000000c0e0b72a4 */ /* 0x000fe2000f8e023f */
[C---:B------:R-:W-:Y:S02]  /*13570*/  IADD3 R9, P4, R4.reuse, 0x1000, RZ ;  /* 0x0000100004097810 */ /* 0x040fe40007f9e0ff */
[----:B------:R-:W-:Y:S01]  /*13580*/  LOP3.LUT R32, R33, 0x380, RZ, 0xc0, !PT ;  /* 0x0000038021207812 */ /* 0x000fe200078ec0ff */
[----:B------:R-:W-:Y:S01]  /*13590*/  UIMAD.WIDE.U32 UR8, UR4, UR12, URZ ;  /* 0x0000000c040872a5 */ /* 0x000fe2000f8e003f */
[----:B------:R-:W-:Y:S02]  /*135a0*/  IADD3 R13, P3, R4, 0x2000, RZ ;  /* 0x00002000040d7810 */ /* 0x000fe40007f7e0ff */
[----:B------:R-:W-:Y:S01]  /*135b0*/  SHF.R.U64 R32, R32, 0x3, RZ ;  /* 0x0000000320207819 */ /* 0x000fe200000012ff */
[----:B------:R-:W-:Y:S01]  /*135c0*/  UIMAD UR11, UR4, UR13, UR11 ;  /* 0x0000000d040b72a4 */ /* 0x000fe2000f8e020b */
[----:B------:R-:W-:-:S02]  /*135d0*/  IADD3 R25, P6, R4, 0x3000, RZ ;  /* 0x0000300004197810 */ /* 0x000fc40007fde0ff */
[----:B------:R-:W-:Y:S01]  /*135e0*/  LOP3.LUT R32, R32, R33, RZ, 0x3c, !PT ;  /* 0x0000002120207212 */ /* 0x000fe200078e3cff */
[--C-:B------:R-:W-:Y:S01]  /*135f0*/  IMAD.X R33, RZ, RZ, R5.reuse, P2 ;  /* 0x000000ffff217224 */ /* 0x100fe200010e0605 */
[C---:B------:R-:W-:Y:S02]  /*13600*/  IADD3 R7, P2, R4.reuse, 0xb000, RZ ;  /* 0x0000b00004077810 */ /* 0x040fe40007f5e0ff */
[----:B------:R-:W-:Y:S01]  /*13610*/  IADD3 R29, P5, R4, 0x4000, RZ ;  /* 0x00004000041d7810 */ /* 0x000fe20007fbe0ff */
[----:B------:R-:W-:Y:S01]  /*13620*/  ULDC.64 UR12, c[0x0][0xae8] ;  /* 0x0002ba00000c7ab9 */ /* 0x000fe20000000a00 */
[----:B------:R-:W-:Y:S01]  /*13630*/  LOP3.LUT R2, R7, 0x380, RZ, 0xc0, !PT ;  /* 0x0000038007027812 */ /* 0x000fe200078ec0ff */
[----:B------:R-:W-:Y:S01]  /*13640*/  UIADD3 UR9, UR9, UR11, URZ ;  /* 0x0000000b09097290 */ /* 0x000fe2000fffe03f */
[----:B------:R-:W-:Y:S02]  /*13650*/  LOP3.LUT R8, R9, 0x380, RZ, 0xc0, !PT ;  /* 0x0000038009087812 */ /* 0x000fe400078ec0ff */
[----:B------:R-:W-:Y:S01]  /*13660*/  LOP3.LUT R12, R13, 0x380, RZ, 0xc0, !PT ;  /* 0x000003800d0c7812 */ /* 0x000fe200078ec0ff */
[----:B------:R-:W-:Y:S01]  /*13670*/  USHF.R.S32.HI UR4, URZ, 0x1f, UR10 ;  /* 0x0000001f3f047899 */ /* 0x000fe2000801140a */
[----:B------:R-:W-:Y:S01]  /*13680*/  SHF.R.U64 R2, R2, 0x3, RZ ;  /* 0x0000000302027819 */ /* 0x000fe200000012ff */
[----:B------:R-:W-:Y:S01]  /*13690*/  IMAD.X R57, RZ, RZ, R5, P2 ;  /* 0x000000ffff397224 */ /* 0x000fe200010e0605 */
[----:B------:R-:W-:Y:S01]  /*136a0*/  LOP3.LUT R24, R25, 0x380, RZ, 0xc0, !PT ;  /* 0x0000038019187812 */ /* 0x000fe200078ec0ff */
[----:B------:R-:W5:Y:S01]  /*136b0*/  LD.E.128 R32, desc[UR56][R32.64] ;  /* 0x0000003820207980 */ /* 0x000f62000c101d00 */
[----:B------:R-:W-:-:S02]  /*136c0*/  LOP3.LUT R28, R29, 0x380, RZ, 0xc0, !PT ;  /* 0x000003801d1c7812 */ /* 0x000fc400078ec0ff */
[----:B------:R-:W-:Y:S01]  /*136d0*/  LOP3.LUT R56, R2, R7, RZ, 0x3c, !PT ;  /* 0x0000000702387212 */ /* 0x000fe200078e3cff */
[----:B------:R-:W-:Y:S01]  /*136e0*/  IMAD R2, R19, 0x20, R221 ;  /* 0x0000002013027824 */ /* 0x000fe200078e02dd */
[----:B------:R-:W-:Y:S01]  /*136f0*/  SHF.R.U64 R8, R8, 0x3, RZ ;  /* 0x0000000308087819 */ /* 0x000fe200000012ff */
[----:B------:R-:W-:Y:S01]  /*13700*/  UIMAD.WIDE.U32 UR8, UR43, UR12, UR8 ;  /* 0x0000000c2b0872a5 */ /* 0x000fe2000f8e0008 */
[----:B------:R-:W-:Y:S02]  /*13710*/  SHF.R.U64 R12, R12, 0x3, RZ ;  /* 0x000000030c0c7819 */ /* 0x000fe400000012ff */
[----:B------:R-:W-:Y:S02]  /*13720*/  SHF.R.U64 R24, R24, 0x3, RZ ;  /* 0x0000000318187819 */ /* 0x000fe400000012ff */
[----:B------:R-:W-:Y:S01]  /*13730*/  SHF.R.U64 R28, R28, 0x3, RZ ;  /* 0x000000031c1c7819 */ /* 0x000fe200000012ff */
[----:B------:R-:W-:Y:S01]  /*13740*/  VIADD R63, R2, UR41 ;  /* 0x00000029023f7c36 */ /* 0x000fe20008000000 */
[----:B------:R-:W-:Y:S01]  /*13750*/  LOP3.LUT R8, R8, R9, RZ, 0x3c, !PT ;  /* 0x0000000908087212 */ /* 0x000fe200078e3cff */
[----:B------:R-:W-:Y:S01]  /*13760*/  UIMAD UR9, UR43, UR13, UR9 ;  /* 0x0000000d2b0972a4 */ /* 0x000fe2000f8e0209 */
[----:B------:R-:W-:Y:S01]  /*13770*/  LOP3.LUT R12, R12, R13, RZ, 0x3c, !PT ;  /* 0x0000000d0c0c7212 */ /* 0x000fe200078e3cff */
[--C-:B------:R-:W-:Y:S01]  /*13780*/  IMAD.X R9, RZ, RZ, R5.reuse, P4 ;  /* 0x000000ffff097224 */ /* 0x100fe200020e0605 */
[----:B------:R-:W-:Y:S01]  /*13790*/  LOP3.LUT R24, R24, R25, RZ, 0x3c, !PT ;  /* 0x0000001918187212 */ /* 0x000fe200078e3cff */
[--C-:B------:R-:W-:Y:S01]  /*137a0*/  IMAD.X R13, RZ, RZ, R5.reuse, P3 ;  /* 0x000000ffff0d7224 */ /* 0x100fe200018e0605 */
[----:B------:R-:W-:Y:S01]  /*137b0*/  LOP3.LUT R28, R28, R29, RZ, 0x3c, !PT ;  /* 0x0000001d1c1c7212 */ /* 0x000fe200078e3cff */
[--C-:B------:R-:W-:Y:S01]  /*137c0*/  IMAD.X R25, RZ, RZ, R5.reuse, P6 ;  /* 0x000000ffff197224 */ /* 0x100fe200030e0605 */
[----:B------:R-:W-:Y:S01]  /*137d0*/  ULDC.64 UR12, c[0x0][0xaf0] ;  /* 0x0002bc00000c7ab9 */ /* 0x000fe20000000a00 */
[----:B------:R-:W-:Y:S01]  /*137e0*/  IMAD.X R29, RZ, RZ, R5, P5 ;  /* 0x000000ffff1d7224 */ /* 0x000fe200028e0605 */
[C---:B------:R-:W-:Y:S01]  /*137f0*/  IADD3 R37, P0, R4.reuse, 0x6000, RZ ;  /* 0x0000600004257810 */ /* 0x040fe20007f1e0ff */
[----:B------:R-:W-:Y:S01]  /*13800*/  UIMAD UR4, UR4, UR12, URZ ;  /* 0x0000000c040472a4 */ /* 0x000fe2000f8e023f */
[C---:B------:R-:W-:Y:S01]  /*13810*/  IADD3 R41, P4, R4.reuse, 0x7000, RZ ;  /* 0x0000700004297810 */ /* 0x040fe20007f9e0ff */
[----:B0-----:R-:W-:Y:S01]  /*13820*/  @P1 IMAD.HI.U32 R2, R63, R20, RZ ;  /* 0x000000143f021227 */ /* 0x001fe200078e00ff */
[C---:B------:R-:W-:Y:S01]  /*13830*/  IADD3 R45, P3, R4.reuse, 0x8000, RZ ;  /* 0x00008000042d7810 */ /* 0x040fe20007f7e0ff */
[----:B------:R-:W5:Y:S01]  /*13840*/  LD.E.128 R12, desc[UR56][R12.64] ;  /* 0x000000380c0c7980 */ /* 0x000f62000c101d00 */
[----:B------:R-:W-:-:S02]  /*13850*/  IADD3 R49, P6, R4, 0x9000, RZ ;  /* 0x0000900004317810 */ /* 0x000fc40007fde0ff */
[C---:B------:R-:W-:Y:S01]  /*13860*/  IADD3 R53, P5, R4.reuse, 0xa000, RZ ;  /* 0x0000a00004357810 */ /* 0x040fe20007fbe0ff */
[----:B------:R-:W-:Y:S01]  /*13870*/  UIMAD UR4, UR10, UR13, UR4 ;  /* 0x0000000d0a0472a4 */ /* 0x000fe2000f8e0204 */
[----:B------:R-:W-:Y:S01]  /*13880*/  LOP3.LUT R36, R37, 0x380, RZ, 0xc0, !PT ;  /* 0x0000038025247812 */ /* 0x000fe200078ec0ff */
[----:B------:R-:W-:Y:S01]  /*13890*/  IMAD.MOV.U32 R61, RZ, RZ, R63 ;  /* 0x000000ffff3d7224 */ /* 0x000fe200078e003f */
[----:B------:R-:W-:Y:S01]  /*138a0*/  LOP3.LUT R40, R41, 0x380, RZ, 0xc0, !PT ;  /* 0x0000038029287812 */ /* 0x000fe200078ec0ff */
[----:B------:R-:W5:Y:S01]  /*138b0*/  LD.E.128 R24, desc[UR56][R24.64] ;  /* 0x0000003818187980 */ /* 0x000f62000c101d00 */
[----:B------:R-:W-:Y:S02]  /*138c0*/  LOP3.LUT R44, R45, 0x380, RZ, 0xc0, !PT ;  /* 0x000003802d2c7812 */ /* 0x000fe400078ec0ff */
[----:B------:R-:W-:Y:S01]  /*138d0*/  LOP3.LUT R48, R49, 0x380, RZ, 0xc0, !PT ;  /* 0x0000038031307812 */ /* 0x000fe200078ec0ff */
[----:B------:R-:W5:Y:S01]  /*138e0*/  LD.E.128 R28, desc[UR56][R28.64] ;  /* 0x000000381c1c7980 */ /* 0x000f62000c101d00 */
[----:B------:R-:W-:Y:S01]  /*138f0*/  LOP3.LUT R52, R53, 0x380, RZ, 0xc0, !PT ;  /* 0x0000038035347812 */ /* 0x000fe200078ec0ff */
[----:B------:R-:W-:Y:S01]  /*13900*/  UIMAD.WIDE.U32 UR10, UR10, UR12, UR8 ;  /* 0x0000000c0a0a72a5 */ /* 0x000fe2000f8e0008 */
[----:B------:R-:W-:Y:S01]  /*13910*/  LOP3.LUT R11, R4, 0x380, RZ, 0xc0, !PT ;  /* 0x00000380040b7812 */ /* 0x000fe200078ec0ff */
[----:B------:R-:W5:Y:S01]  /*13920*/  LD.E.128 R56, desc[UR56][R56.64] ;  /* 0x0000003838387980 */ /* 0x000f62000c101d00 */
[----:B-1----:R-:W-:-:S02]  /*13930*/  @P1 SHF.R.U32.HI R61, RZ, R21, R2 ;  /* 0x00000015ff3d1219 */ /* 0x002fc40000011602 */
[----:B------:R-:W-:Y:S02]  /*13940*/  SHF.R.U64 R36, R36, 0x3, RZ ;  /* 0x0000000324247819 */ /* 0x000fe400000012ff */
[----:B------:R-:W-:Y:S02]  /*13950*/  SHF.R.U64 R40, R40, 0x3, RZ ;  /* 0x0000000328287819 */ /* 0x000fe400000012ff */
[----:B------:R-:W-:Y:S02]  /*13960*/  SHF.R.U64 R44, R44, 0x3, RZ ;  /* 0x000000032c2c7819 */ /* 0x000fe400000012ff */
[----:B------:R-:W-:Y:S02]  /*13970*/  SHF.R.U64 R48, R48, 0x3, RZ ;  /* 0x0000000330307819 */ /* 0x000fe400000012ff */
[----:B------:R-:W-:Y:S01]  /*13980*/  SHF.R.U64 R52, R52, 0x3, RZ ;  /* 0x0000000334347819 */ /* 0x000fe200000012ff */
[----:B------:R-:W-:Y:S01]  /*13990*/  UIADD3 UR4, UR11, UR4, URZ ;  /* 0x000000040b047290 */ /* 0x000fe2000fffe03f */
[----:B------:R-:W-:Y:S01]  /*139a0*/  SHF.R.U64 R11, R11, 0x3, RZ ;  /* 0x000000030b0b7819 */ /* 0x000fe200000012ff */
[----:B------:R-:W-:Y:S01]  /*139b0*/  ULDC.64 UR8, c[0x0][0xae0] ;  /* 0x0002b80000087ab9 */ /* 0x000fe20000000a00 */
        /* <DEDUP_REMOVED lines=13> */
[----:B------:R-:W-:Y:S01]  /*13a90*/  IMAD.U32 R21, RZ, RZ, UR11 ;  /* 0x0000000bff157e24 */ /* 0x000fe2000f8e00ff */
[----:B------:R-:W5:Y:S01]  /*13aa0*/  LD.E.128 R8, desc[UR56][R8.64] ;  /* 0x0000003808087980 */ /* 0x000f62000c101d00 */
[----:B------:R-:W-:-:S02]  /*13ab0*/  IMAD R2, R2, UR8, RZ ;  /* 0x0000000802027c24 */ /* 0x000fc4000f8e02ff */
[----:B------:R-:W-:Y:S01]  /*13ac0*/  IMAD.U32 R20, RZ, RZ, UR10 ;  /* 0x0000000aff147e24 */ /* 0x000fe2000f8e00ff */
[----:B------:R-:W5:Y:S01]  /*13ad0*/  LD.E.128 R4, desc[UR56][R4.64] ;  /* 0x0000003804047980 */ /* 0x000f62000c101d00 */
[----:B------:R-:W-:Y:S02]  /*13ae0*/  IMAD.U32 R21, RZ, RZ, UR4 ;  /* 0x00000004ff157e24 */ /* 0x000fe4000f8e00ff */
[----:B------:R-:W-:Y:S01]  /*13af0*/  IMAD R63, R3, R62, R63 ;  /* 0x0000003e033f7224 */ /* 0x000fe200078e023f */
[----:B------:R-:W5:Y:S01]  /*13b00*/  LD.E.128 R36, desc[UR56][R36.64] ;  /* 0x0000003824247980 */ /* 0x000f62000c101d00 */
[C---:B------:R-:W-:Y:S02]  /*13b10*/  IMAD R65, R61.reuse, UR9, R2 ;  /* 0x000000093d417c24 */ /* 0x040fe4000f8e0202 */
[----:B------:R-:W-:Y:S01]  /*13b20*/  IMAD.WIDE.U32 R2, R61, UR8, R20 ;  /* 0x000000083d027c25 */ /* 0x000fe2000f8e0014 */
[----:B------:R-:W5:Y:S01]  /*13b30*/  LD.E.128 R40, desc[UR56][R40.64] ;  /* 0x0000003828287980 */ /* 0x000f62000c101d00 */
[----:B------:R-:W-:Y:S01]  /*13b40*/  SHF.R.S32.HI R20, RZ, 0x1f, R63 ;  /* 0x0000001fff147819 */ /* 0x000fe2000001143f */
[----:B------:R-:W-:-:S02]  /*13b50*/  ULDC.64 UR8, c[0x0][0xad8] ;  /* 0x0002b60000087ab9 */ /* 0x000fc40000000a00 */
        /* <DEDUP_REMOVED lines=9> */
[----:B------:R-:W-:-:S02]  /*13bf0*/  VIADD R67, R221, UR41 ;  /* 0x00000029dd437c36 */ /* 0x000fc40008000000 */
        /* <DEDUP_REMOVED lines=14> */
[C---:B------:R-:W-:Y:S01]  /*13ce0*/  VIADD R66, R0.reuse, 0x40 ;  /* 0x0000004000427836 */ /* 0x040fe20000000000 */
[----:B------:R-:W-:Y:S01]  /*13cf0*/  ISETP.GE.AND P0, PT, R21, R60, PT ;  /* 0x0000003c1500720c */ /* 0x000fe20003f06270 */
[----:B------:R-:W-:Y:S01]  /*13d00*/  VIADD R70, R0, 0x80 ;  /* 0x0000008000467836 */ /* 0x000fe20000000000 */
[----:B0-----:R-:W-:Y:S01]  /*13d10*/  SYNCS.ARRIVE.TRANS64.RED.A1T0 RZ, [UR7], RZ ;  /* 0x000000ffffff79a7 */ /* 0x001fe20008100407 */
[----:B------:R0:W1:Y:S01]  /*13d20*/  SHFL.IDX PT, R21, R61, RZ, 0x181f ;  /* 0x00181fff3d157589 */ /* 0x00006200000e0000 */
[----:B------:R-:W-:Y:S03]  /*13d30*/  BSSY B1, `(.L_x_5258) ;  /* 0x0000013000017945 */ /* 0x000fe60003800000 */
[----:B------:R0:W2:Y:S01]  /*13d40*/  SHFL.IDX PT, R63, R64, RZ, 0x181f ;  /* 0x00181fff403f7589 */ /* 0x0000a200000e0000 */
[----:B------:R-:W-:-:S02]  /*13d50*/  SHF.R.S32.HI R65, RZ, 0x1f, R0 ;  /* 0x0000001fff417819 */ /* 0x000fc40000011400 */
        /* <DEDUP_REMOVED lines=12> */
[----:B-----5:R3:W-:Y:S01]  /*13e20*/  @!P4 ST.E.128 desc[UR56][R2.64], R4 ;  /* 0x000000040200c985 */ /* 0x0207e2000c101d38 */
[----:B------:R-:W-:-:S03]  /*13e30*/  @!P2 LEA.HI.X R63, R70, R63, R69, 0x1, P6 ;  /* 0x0000003f463fa211 */ /* 0x000fc600030f0c45 */
[----:B------:R3:W-:Y:S04]  /*13e40*/  @!P3 ST.E.128 desc[UR56][R20.64], R28 ;  /* 0x0000001c1400b985 */ /* 0x0007e8000c101d38 */
[----:B------:R3:W-:Y:S02]  /*13e50*/  @!P2 ST.E.128 desc[UR56][R62.64], R44 ;  /* 0x0000002c3e00a985 */ /* 0x0007e4000c101d38 */
.L_x_5259:
[----:B------:R-:W-:Y:S05]  /*13e60*/  BSYNC B1 ;  /* 0x0000000000017941 */ /* 0x000fea0003800000 */
.L_x_5258:
[----:B---3-5:R3:W4:Y:S01]  /*13e70*/  SHFL.IDX PT, R7, R64, 0x1, 0x181f ;  /* 0x00381f0040077f89 */ /* 0x02872200000e0000 */
[----:B------:R-:W-:Y:S03]  /*13e80*/  BSSY B1, `(.L_x_5260) ;  /* 0x0000010000017945 */ /* 0x000fe60003800000 */
[----:B------:R3:W0:Y:S01]  /*13e90*/  SHFL.IDX PT, R3, R61, 0x1, 0x181f ;  /* 0x00381f003d037f89 */ /* 0x00062200000e0000 */
        /* <DEDUP_REMOVED lines=8> */
[-C--:B----4-:R-:W-:Y:S02]  /*13f20*/  @!P4 LEA.HI.X R3, R0, R7.reuse, R65, 0x1, P0 ;  /* 0x000000070003c211 */ /* 0x090fe400000f0c41 */
[-C--:B------:R-:W-:Y:S02]  /*13f30*/  @!P5 LEA.HI.X R5, R66, R7.reuse, R68, 0x1, P2 ;  /* 0x000000074205d211 */ /* 0x080fe400010f0c44 */
[----:B------:R-:W-:Y:S01]  /*13f40*/  @!P6 LEA.HI.X R7, R70, R7, R69, 0x1, P3 ;  /* 0x000000074607e211 */ /* 0x000fe200018f0c45 */
[----:B------:R0:W-:Y:S04]  /*13f50*/  @!P4 ST.E.128 desc[UR56][R2.64], R8 ;  /* 0x000000080200c985 */ /* 0x0001e8000c101d38 */
[----:B------:R0:W-:Y:S04]  /*13f60*/  @!P5 ST.E.128 desc[UR56][R4.64], R32 ;  /* 0x000000200400d985 */ /* 0x0001e8000c101d38 */
[----:B------:R0:W-:Y:S02]  /*13f70*/  @!P6 ST.E.128 desc[UR56][R6.64], R48 ;  /* 0x000000300600e985 */ /* 0x0001e4000c101d38 */
.L_x_5261:
[----:B------:R-:W-:Y:S05]  /*13f80*/  BSYNC B1 ;  /* 0x0000000000017941 */ /* 0x000fea0003800000 */
.L_x_5260:
[----:B0---4-:R0:W4:Y:S01]  /*13f90*/  SHFL.IDX PT, R7, R64, 0x2, 0x181f ;  /* 0x00581f0040077f89 */ /* 0x01112200000e0000 */
        /* <DEDUP_REMOVED lines=16> */
.L_x_5263:
[----:B------:R-:W-:Y:S05]  /*140a0*/  BSYNC B1 ;  /* 0x0000000000017941 */ /* 0x000fea0003800000 */
.L_x_5262:
[----:B0-----:R-:W-:Y:S01]  /*140b0*/  VIADD R3, R67, 0x60 ;  /* 0x0000006043037836 */ /* 0x001fe20000000000 */
[----:B----4-:R0:W4:Y:S04]  /*140c0*/  SHFL.IDX PT, R7, R64, 0x3, 0x181f ;  /* 0x00781f0040077f89 */ /* 0x01012800000e0000 */
[----:B------:R-:W-:Y:S01]  /*140d0*/  ISETP.GE.AND P0, PT, R3, R60, PT ;  /* 0x0000003c0300720c */ /* 0x000fe20003f06270 */
[----:B---3--:R-:W3:-:S12]  /*140e0*/  SHFL.IDX PT, R61, R61, 0x3, 0x181f ;  /* 0x00781f003d3d7f89 */ /* 0x008ed800000e0000 */
[----:B0-----:R-:W-:Y:S05]  /*140f0*/  @P0 BRA `(.L_x_5264) ;  /* 0x0000001c00d80947 */ /* 0x001fea0003800000 */
[----:B------:R-:W-:Y:S02]  /*14100*/  ULDC UR4, c[0x0][0xac8] ;  /* 0x0002b20000047ab9 */ /* 0x000fe40000000800 */
[----:B------:R-:W-:Y:S02]  /*14110*/  ISETP.GE.AND P2, PT, R0, UR4, PT ;  /* 0x0000000400007c0c */ /* 0x000fe4000bf46270 */
[----:B------:R-:W-:-:S11]  /*14120*/  ISETP.GE.AND P3, PT, R66, UR4, PT ;  /* 0x0000000442007c0c */ /* 0x000fd6000bf66270 */
[-C--:B---3--:R-:W-:Y:S02]  /*14130*/  @!P2 LEA R2, P0, R0, R61.reuse, 0x1 ;  /* 0x0000003d0002a211 */ /* 0x088fe400078008ff */
[----:B------:R-:W-:Y:S02]  /*14140*/  @!P3 LEA R4, P1, R66, R61, 0x1 ;  /* 0x0000003d4204b211 */ /* 0x000fe400078208ff */
[-C--:B----4-:R-:W-:Y:S02]  /*14150*/  @!P2 LEA.HI.X R3, R0, R7.reuse, R65, 0x1, P0 ;  /* 0x000000070003a211 */ /* 0x090fe400000f0c41 */
        /* <DEDUP_REMOVED lines=9> */
.L_x_5257:
        /* <DEDUP_REMOVED lines=29> */
[----:B------:R-:W-:Y:S01]  /*143c0*/  UIMAD.WIDE.U32 UR10, UR10, UR12, UR8 ;  /* 0x0000000c0a0a72a5 */ /* 0x000fe2000f8e0008 */
[----:B------:R-:W-:Y:S02]  /*143d0*/  SHF.R.S32.HI R56, RZ, 0x1f, R214 ;  /* 0x0000001fff387819 */ /* 0x000fe400000114d6 */
[----:B------:R-:W-:Y:S01]  /*143e0*/  ULDC.64 UR12, c[0x0][0xb48] ;  /* 0x0002d200000c7ab9 */ /* 0x000fe20000000a00 */
[----:B------:R-:W-:Y:S01]  /*143f0*/  UIADD3 UR9, UR11, UR4, URZ ;  /* 0x000000040b097290 */ /* 0x000fe2000fffe03f */
[----:B-1----:R-:W-:-:S02]  /*14400*/  @P1 SHF.R.U32.HI R29, RZ, R31, R0 ;  /* 0x0000001fff1d1219 */ /* 0x002fc40000011600 */
[----:B------:R-:W-:Y:S01]  /*14410*/  UMOV UR8, UR10 ;  /* 0x0000000a00087c82 */ /* 0x000fe20008000000 */
[----:B------:R-:W-:Y:S01]  /*14420*/  ULDC.64 UR10, c[0x0][0xb30] ;  /* 0x0002cc00000a7ab9 */ /* 0x000fe20000000a00 */
[----:B------:R-:W-:Y:S01]  /*14430*/  UIMAD.WIDE.U32 UR8, UR39, UR12, UR8 ;  /* 0x0000000c270872a5 */ /* 0x000fe2000f8e0008 */
[--C-:B------:R-:W-:Y:S01]  /*14440*/  SHF.R.S32.HI R0, RZ, 0x1f, R29.reuse ;  /* 0x0000001fff007819 */ /* 0x100fe2000001141d */
[----:B------:R-:W-:Y:S01]  /*14450*/  IMAD.MOV R2, RZ, RZ, -R29 ;  /* 0x000000ffff027224 */ /* 0x000fe200078e0a1d */
[----:B------:R-:W-:Y:S01]  /*14460*/  SHF.R.S32.HI R57, RZ, 0x1f, R215 ;  /* 0x0000001fff397819 */ /* 0x000fe200000114d7 */
[----:B------:R-:W-:Y:S01]  /*14470*/  UIMAD UR39, UR39, UR13, UR9 ;  /* 0x0000000d272772a4 */ /* 0x000fe2000f8e0209 */
[----:B------:R-:W-:Y:S01]  /*14480*/  SHF.R.S32.HI R58, RZ, 0x1f, R216 ;  /* 0x0000001fff3a7819 */ /* 0x000fe200000114d8 */
[----:B------:R-:W-:Y:S01]  /*14490*/  IMAD R31, R3, R2, R37 ;  /* 0x00000002031f7224 */ /* 0x000fe200078e0225 */
[----:B------:R-:W-:Y:S01]  /*144a0*/  SHF.R.S32.HI R59, RZ, 0x1f, R217 ;  /* 0x0000001fff3b7819 */ /* 0x000fe200000114d9 */
[----:B------:R-:W-:Y:S01]  /*144b0*/  IMAD R0, R0, UR10, RZ ;  /* 0x0000000a00007c24 */ /* 0x000fe2000f8e02ff */
[----:B------:R-:W-:Y:S01]  /*144c0*/  SHF.R.S32.HI R60, RZ, 0x1f, R218 ;  /* 0x0000001fff3c7819 */ /* 0x000fe200000114da */
[----:B------:R-:W-:Y:S01]  /*144d0*/  IMAD.U32 R3, RZ, RZ, UR9 ;  /* 0x00000009ff037e24 */ /* 0x000fe2000f8e00ff */
        /* <DEDUP_REMOVED lines=8> */
[----:B------:R-:W-:-:S03]  /*14560*/  SHF.R.S32.HI R63, RZ, 0x1f, R17 ;  /* 0x0000001fff3f7819 */ /* 0x000fc60000011411 */
        /* <DEDUP_REMOVED lines=14> */
[----:B------:R-:W-:Y:S02]  /*14650*/  ISETP.GE.AND P1, PT, R219, UR4, PT ;  /* 0x00000004db007c0c */ /* 0x000fe4000bf26270 */
[----:B------:R-:W-:-:S07]  /*14660*/  ISETP.GE.AND P2, PT, R218, UR4, PT ;  /* 0x00000004da007c0c */ /* 0x000fce000bf46270 */
[CC--:B-1----:R-:W-:Y:S02]  /*14670*/  @!P3 LEA R2, P5, R17.reuse, R37.reuse, 0x2 ;  /* 0x000000251102b211 */ /* 0x0c2fe400078a10ff */
[CC--:B------:R-:W-:Y:S02]  /*14680*/  @!P4 LEA R28, P6, R220.reuse, R37.reuse, 0x2 ;  /* 0x00000025dc1cc211 */ /* 0x0c0fe400078c10ff */
[-C--:B--2---:R-:W-:Y:S02]  /*14690*/  @!P3 LEA.HI.X R3, R17, R38.reuse, R63, 0x2, P5 ;  /* 0x000000261103b211 */ /* 0x084fe400028f143f */
[----:B------:R-:W-:Y:S02]  /*146a0*/  @!P4 LEA.HI.X R29, R220, R38, R62, 0x2, P6 ;  /* 0x00000026dc1dc211 */ /* 0x000fe400030f143e */
[----:B------:R-:W-:Y:S01]  /*146b0*/  @!P1 LEA R30, P5, R219, R37, 0x2 ;  /* 0x00000025db1e9211 */ /* 0x000fe200078a10ff */
[----:B------:R1:W-:Y:S01]  /*146c0*/  @!P3 ST.E.64 desc[UR56][R2.64], R8 ;  /* 0x000000080200b985 */ /* 0x0003e2000c101b38 */
[----:B------:R-:W-:-:S02]  /*146d0*/  ISETP.GE.AND P3, PT, R217, UR4, PT ;  /* 0x00000004d9007c0c */ /* 0x000fc4000bf66270 */
[-C--:B------:R-:W-:Y:S01]  /*146e0*/  @!P1 LEA.HI.X R31, R219, R38.reuse, R61, 0x2, P5 ;  /* 0x00000026db1f9211 */ /* 0x080fe200028f143d */
[----:B------:R2:W-:Y:S01]  /*146f0*/  @!P4 ST.E.64 desc[UR56][R28.64], R10 ;  /* 0x0000000a1c00c985 */ /* 0x0005e2000c101b38 */
[----:B------:R-:W-:Y:S02]  /*14700*/  ISETP.GE.AND P4, PT, R216, UR4, PT ;  /* 0x00000004d8007c0c */ /* 0x000fe4000bf86270 */
[C---:B------:R-:W-:Y:S01]  /*14710*/  @!P2 LEA R32, P6, R218.reuse, R37, 0x2 ;  /* 0x00000025da20a211 */ /* 0x040fe200078c10ff */
[----:B------:R3:W-:Y:S01]  /*14720*/  @!P1 ST.E.64 desc[UR56][R30.64], R20 ;  /* 0x000000141e009985 */ /* 0x0007e2000c101b38 */
[----:B------:R-:W-:Y:S02]  /*14730*/  ISETP.GE.AND P1, PT, R215, UR4, PT ;  /* 0x00000004d7007c0c */ /* 0x000fe4000bf26270 */
[----:B------:R-:W-:-:S03]  /*14740*/  @!P2 LEA.HI.X R33, R218, R38, R60, 0x2, P6 ;  /* 0x00000026da21a211 */ /* 0x000fc600030f143c */
[CC--:B------:R-:W-:Y:S02]  /*14750*/  @!P3 LEA R34, P5, R217.reuse, R37.reuse, 0x2 ;  /* 0x00000025d922b211 */ /* 0x0c0fe400078a10ff */
[----:B------:R4:W-:Y:S01]  /*14760*/  @!P2 ST.E.64 desc[UR56][R32.64], R24 ;  /* 0x000000182000a985 */ /* 0x0009e2000c101b38 */
[----:B------:R-:W-:Y:S02]  /*14770*/  ISETP.GE.AND P2, PT, R214, UR4, PT ;  /* 0x00000004d6007c0c */ /* 0x000fe4000bf46270 */
[----:B------:R-:W-:Y:S02]  /*14780*/  @!P3 LEA.HI.X R35, R217, R38, R59, 0x2, P5 ;  /* 0x00000026d923b211 */ /* 0x000fe400028f143b */
[-C--:B-1----:R-:W-:Y:S02]  /*14790*/  @!P4 LEA R2, P6, R216, R37.reuse, 0x2 ;  /* 0x00000025d802c211 */ /* 0x082fe400078c10ff */
[----:B------:R-:W-:Y:S01]  /*147a0*/  @!P1 LEA R8, P5, R215, R37, 0x2 ;  /* 0x00000025d7089211 */ /* 0x000fe200078a10ff */
[----:B------:R-:W-:Y:S01]  /*147b0*/  @!P3 ST.E.64 desc[UR56][R34.64], R50 ;  /* 0x000000322200b985 */ /* 0x000fe2000c101b38 */
[----:B------:R-:W-:-:S02]  /*147c0*/  ISETP.GE.AND P3, PT, R213, UR4, PT ;  /* 0x00000004d5007c0c */ /* 0x000fc4000bf66270 */
[-C--:B------:R-:W-:Y:S02]  /*147d0*/  @!P4 LEA.HI.X R3, R216, R38.reuse, R58, 0x2, P6 ;  /* 0x00000026d803c211 */ /* 0x080fe400030f143a */
[-C--:B------:R-:W-:Y:S02]  /*147e0*/  @!P1 LEA.HI.X R9, R215, R38.reuse, R57, 0x2, P5 ;  /* 0x00000026d7099211 */ /* 0x080fe400028f1439 */
[----:B--2---:R-:W-:Y:S01]  /*147f0*/  @!P2 LEA R10, P6, R214, R37, 0x2 ;  /* 0x00000025d60aa211 */ /* 0x004fe200078c10ff */
[----:B------:R1:W-:Y:S01]  /*14800*/  @!P4 ST.E.64 desc[UR56][R2.64], R52 ;  /* 0x000000340200c985 */ /* 0x0003e2000c101b38 */
[----:B------:R-:W-:Y:S02]  /*14810*/  ISETP.GE.AND P4, PT, R212, UR4, PT ;  /* 0x00000004d4007c0c */ /* 0x000fe4000bf86270 */
[----:B------:R-:W-:Y:S01]  /*14820*/  @!P2 LEA.HI.X R11, R214, R38, R56, 0x2, P6 ;  /* 0x00000026d60ba211 */ /* 0x000fe200030f1438 */
[----:B------:R2:W-:Y:S01]  /*14830*/  @!P1 ST.E.64 desc[UR56][R8.64], R66 ;  /* 0x0000004208009985 */ /* 0x0005e2000c101b38 */
[----:B------:R-:W-:-:S02]  /*14840*/  ISETP.GE.AND P1, PT, R211, UR4, PT ;  /* 0x00000004d3007c0c */ /* 0x000fc4000bf26270 */
[CC--:B---3--:R-:W-:Y:S01]  /*14850*/  @!P3 LEA R20, P5, R213.reuse, R37.reuse, 0x2 ;  /* 0x00000025d514b211 */ /* 0x0c8fe200078a10ff */
[----:B------:R3:W-:Y:S01]  /*14860*/  @!P2 ST.E.64 desc[UR56][R10.64], R68 ;  /* 0x000000440a00a985 */ /* 0x0007e2000c101b38 */
[----:B------:R-:W-:Y:S02]  /*14870*/  ISETP.GE.AND P2, PT, R210, UR4, PT ;  /* 0x00000004d2007c0c */ /* 0x000fe4000bf46270 */
[----:B------:R-:W-:Y:S02]  /*14880*/  @!P3 LEA.HI.X R21, R213, R38, R47, 0x2, P5 ;  /* 0x00000026d515b211 */ /* 0x000fe400028f142f */
[----:B------:R-:W-:Y:S02]  /*14890*/  ISETP.GE.AND P5, PT, R208, UR4, PT ;  /* 0x00000004d0007c0c */ /* 0x000fe4000bfa6270 */
[----:B----4-:R-:W-:Y:S01]  /*148a0*/  @!P4 LEA R24, P6, R212, R37, 0x2 ;  /* 0x00000025d418c211 */ /* 0x010fe200078c10ff */
[----:B------:R4:W-:Y:S01]  /*148b0*/  @!P3 ST.E.64 desc[UR56][R20.64], R74 ;  /* 0x0000004a1400b985 */ /* 0x0009e2000c101b38 */
[----:B------:R-:W-:-:S02]  /*148c0*/  ISETP.GE.AND P3, PT, R209, UR4, PT ;  /* 0x00000004d1007c0c */ /* 0x000fc4000bf66270 */
[----:B------:R-:W-:Y:S02]  /*148d0*/  @!P4 LEA.HI.X R25, R212, R38, R46, 0x2, P6 ;  /* 0x00000026d419c211 */ /* 0x000fe400030f142e */
[----:B-1----:R-:W-:-:S03]  /*148e0*/  @!P1 LEA R2, P6, R211, R37, 0x2 ;  /* 0x00000025d3029211 */ /* 0x002fc600078c10ff */
[----:B------:R1:W-:Y:S01]  /*148f0*/  @!P4 ST.E.64 desc[UR56][R24.64], R76 ;  /* 0x0000004c1800c985 */ /* 0x0003e2000c101b38 */
        /* <DEDUP_REMOVED lines=8> */
[----:B------:R-:W-:Y:S02]  /*14980*/  @!P3 LEA.HI.X R11, R209, R38, R43, 0x2, P4 ;  /* 0x00000026d10bb211 */ /* 0x000fe400020f142b */
[----:B----4-:R-:W-:-:S03]  /*14990*/  @!P5 LEA R20, P6, R208, R37, 0x2 ;  /* 0x00000025d014d211 */ /* 0x010fc600078c10ff */
[----:B------:R4:W-:Y:S01]  /*149a0*/  @!P3 ST.E.64 desc[UR56][R10.64], R90 ;  /* 0x0000005a0a00b985 */ /* 0x0009e2000c101b38 */
[-C--:B------:R-:W-:Y:S02]  /*149b0*/  @!P5 LEA.HI.X R21, R208, R38.reuse, R42, 0x2, P6 ;  /* 0x00000026d015d211 */ /* 0x080fe400030f142a */
[----:B------:R-:W-:Y:S02]  /*149c0*/  ISETP.GE.AND P3, PT, R205, UR4, PT ;  /* 0x00000004cd007c0c */ /* 0x000fe4000bf66270 */
[CC--:B-1----:R-:W-:Y:S01]  /*149d0*/  @!P1 LEA R24, P4, R207.reuse, R37.reuse, 0x2 ;  /* 0x00000025cf189211 */ /* 0x0c2fe200078810ff */
[----:B------:R1:W-:Y:S01]  /*149e0*/  @!P5 ST.E.64 desc[UR56][R20.64], R92 ;  /* 0x0000005c1400d985 */ /* 0x0003e2000c101b38 */
[----:B------:R-:W-:Y:S02]  /*149f0*/  ISETP.GE.AND P5, PT, R204, UR4, PT ;  /* 0x00000004cc007c0c */ /* 0x000fe4000bfa6270 */
[----:B------:R-:W-:Y:S02]  /*14a00*/  @!P1 LEA.HI.X R25, R207, R38, R41, 0x2, P4 ;  /* 0x00000026cf199211 */ /* 0x000fe400020f1429 */
[----:B--2---:R-:W-:-:S02]  /*14a10*/  @!P2 LEA R2, P6, R206, R37, 0x2 ;  /* 0x00000025ce02a211 */ /* 0x004fc400078c10ff */
[----:B------:R-:W-:Y:S01]  /*14a20*/  ISETP.GE.AND P4, PT, R203, UR4, PT ;  /* 0x00000004cb007c0c */ /* 0x000fe2000bf86270 */
[----:B------:R-:W-:Y:S01]  /*14a30*/  @!P1 ST.E.64 desc[UR56][R24.64], R98 ;  /* 0x0000006218009985 */ /* 0x000fe2000c101b38 */
[----:B------:R-:W-:Y:S02]  /*14a40*/  @!P2 LEA.HI.X R3, R206, R38, R40, 0x2, P6 ;  /* 0x00000026ce03a211 */ /* 0x000fe400030f1428 */
[----:B---3--:R-:W-:-:S03]  /*14a50*/  @!P3 LEA R8, P1, R205, R37, 0x2 ;  /* 0x00000025cd08b211 */ /* 0x008fc600078210ff */
[----:B------:R2:W-:Y:S01]  /*14a60*/  @!P2 ST.E.64 desc[UR56][R2.64], R100 ;  /* 0x000000640200a985 */ /* 0x0005e2000c101b38 */
[-C--:B------:R-:W-:Y:S02]  /*14a70*/  @!P3 LEA.HI.X R9, R205, R38.reuse, R39, 0x2, P1 ;  /* 0x00000026cd09b211 */ /* 0x080fe400008f1427 */
[-C--:B----4-:R-:W-:Y:S02]  /*14a80*/  @!P5 LEA R10, P2, R204, R37.reuse, 0x2 ;  /* 0x00000025cc0ad211 */ /* 0x090fe400078410ff */
[----:B------:R-:W-:Y:S01]  /*14a90*/  ISETP.GE.AND P1, PT, R202, UR4, PT ;  /* 0x00000004ca007c0c */ /* 0x000fe2000bf26270 */
[----:B------:R3:W-:Y:S01]  /*14aa0*/  @!P3 ST.E.64 desc[UR56][R8.64], R106 ;  /* 0x0000006a0800b985 */ /* 0x0007e2000c101b38 */
[----:B------:R-:W-:Y:S02]  /*14ab0*/  @!P5 LEA.HI.X R11, R204, R38, R229, 0x2, P2 ;  /* 0x00000026cc0bd211 */ /* 0x000fe400010f14e5 */
[----:B------:R-:W-:Y:S02]  /*14ac0*/  ISETP.GE.AND P2, PT, R201, UR4, PT ;  /* 0x00000004c9007c0c */ /* 0x000fe4000bf46270 */
[----:B-1----:R-:W-:Y:S01]  /*14ad0*/  @!P4 LEA R20, P6, R203, R37, 0x2 ;  /* 0x00000025cb14c211 */ /* 0x002fe200078c10ff */
[----:B------:R1:W-:Y:S01]  /*14ae0*/  @!P5 ST.E.64 desc[UR56][R10.64], R108 ;  /* 0x0000006c0a00d985 */ /* 0x0003e2000c101b38 */
[----:B------:R-:W-:-:S02]  /*14af0*/  ISETP.GE.AND P5, PT, R200, UR4, PT ;  /* 0x00000004c8007c0c */ /* 0x000fc4000bfa6270 */
[-C--:B------:R-:W-:Y:S02]  /*14b00*/  @!P4 LEA.HI.X R21, R203, R38.reuse, R228, 0x2, P6 ;  /* 0x00000026cb15c211 */ /* 0x080fe400030f14e4 */
[----:B------:R-:W-:Y:S02]  /*14b10*/  ISETP.GE.AND P6, PT, R23, UR4, PT ;  /* 0x0000000417007c0c */ /* 0x000fe4000bfc6270 */
[-C--:B--2---:R-:W-:Y:S01]  /*14b20*/  @!P1 LEA R2, P3, R202, R37.reuse, 0x2 ;  /* 0x00000025ca029211 */ /* 0x084fe200078610ff */
[----:B------:R4:W-:Y:S01]  /*14b30*/  @!P4 ST.E.64 desc[UR56][R20.64], R114 ;  /* 0x000000721400c985 */ /* 0x0009e2000c101b38 */
[----:B------:R-:W-:Y:S02]  /*14b40*/  ISETP.GE.AND P4, PT, R22, UR4, PT ;  /* 0x0000000416007c0c */ /* 0x000fe4000bf86270 */
[----:B------:R-:W-:Y:S02]  /*14b50*/  @!P1 LEA.HI.X R3, R202, R38, R227, 0x2, P3 ;  /* 0x00000026ca039211 */ /* 0x000fe400018f14e3 */
[----:B------:R-:W-:-:S03]  /*14b60*/  @!P2 LEA R24, P3, R201, R37, 0x2 ;  /* 0x00000025c918a211 */ /* 0x000fc600078610ff */
[----:B------:R4:W-:Y:S01]  /*14b70*/  @!P1 ST.E.64 desc[UR56][R2.64], R116 ;  /* 0x0000007402009985 */ /* 0x0009e2000c101b38 */
[----:B------:R-:W-:Y:S02]  /*14b80*/  @!P2 LEA.HI.X R25, R201, R38, R226, 0x2, P3 ;  /* 0x00000026c919a211 */ /* 0x000fe400018f14e2 */
[----:B---3--:R-:W-:-:S03]  /*14b90*/  @!P5 LEA R8, P1, R200, R37, 0x2 ;  /* 0x00000025c808d211 */ /* 0x008fc600078210ff */
[----:B------:R4:W-:Y:S01]  /*14ba0*/  @!P2 ST.E.64 desc[UR56][R24.64], R122 ;  /* 0x0000007a1800a985 */ /* 0x0009e2000c101b38 */
[CC--:B-1----:R-:W-:Y:S02]  /*14bb0*/  @!P6 LEA R10, P2, R23.reuse, R37.reuse, 0x2 ;  /* 0x00000025170ae211 */ /* 0x0c2fe400078410ff */
[----:B------:R-:W-:Y:S02]  /*14bc0*/  @!P4 LEA R28, P3, R22, R37, 0x2 ;  /* 0x00000025161cc211 */ /* 0x000fe400078610ff */
[-C--:B------:R-:W-:Y:S02]  /*14bd0*/  @!P5 LEA.HI.X R9, R200, R38.reuse, R225, 0x2, P1 ;  /* 0x00000026c809d211 */ /* 0x080fe400008f14e1 */
[-C--:B------:R-:W-:Y:S02]  /*14be0*/  @!P6 LEA.HI.X R11, R23, R38.reuse, R224, 0x2, P2 ;  /* 0x00000026170be211 */ /* 0x080fe400010f14e0 */
[----:B------:R-:W-:Y:S01]  /*14bf0*/  @!P4 LEA.HI.X R29, R22, R38, R223, 0x2, P3 ;  /* 0x00000026161dc211 */ /* 0x000fe200018f14df */
[----:B------:R4:W-:Y:S04]  /*14c00*/  @!P5 ST.E.64 desc[UR56][R8.64], R124 ;  /* 0x0000007c0800d985 */ /* 0x0009e8000c101b38 */
[----:B------:R4:W-:Y:S04]  /*14c10*/  @!P6 ST.E.64 desc[UR56][R10.64], R130 ;  /* 0x000000820a00e985 */ /* 0x0009e8000c101b38 */
[----:B------:R4:W-:Y:S02]  /*14c20*/  @!P4 ST.E.64 desc[UR56][R28.64], R132 ;  /* 0x000000841c00c985 */ /* 0x0009e4000c101b38 */
.L_x_5266:
[----:B------:R-:W-:Y:S05]  /*14c30*/  BSYNC B1 ;  /* 0x0000000000017941 */ /* 0x000fea0003800000 */
.L_x_5265:
[----:B0-----:R-:W0:Y:S04]  /*14c40*/  SHFL.IDX PT, R36, R36, 0x1, 0x1c1f ;  /* 0x003c1f0024247f89 */ /* 0x001e2800000e0000 */
[----:B------:R-:W3:Y:S01]  /*14c50*/  SHFL.IDX PT, R0, R0, 0x1, 0x1c1f ;  /* 0x003c1f0000007f89 */ /* 0x000ee200000e0000 */
[----:B------:R-:W-:Y:S05]  /*14c60*/  @P0 BRA `(.L_x_5264) ;  /* 0x0000001000fc0947 */ /* 0x000fea0003800000 */
[----:B------:R-:W-:Y:S02]  /*14c70*/  ULDC UR4, c[0x0][0xac8] ;  /* 0x0002b20000047ab9 */ /* 0x000fe40000000800 */
[----:B------:R-:W-:Y:S02]  /*14c80*/  ISETP.GE.AND P5, PT, R17, UR4, PT ;  /* 0x0000000411007c0c */ /* 0x000fe4000bfa6270 */
[----:B------:R-:W-:Y:S02]  /*14c90*/  ISETP.GE.AND P0, PT, R220, UR4, PT ;  /* 0x00000004dc007c0c */ /* 0x000fe4000bf06270 */
[----:B------:R-:W-:Y:S02]  /*14ca0*/  ISETP.GE.AND P1, PT, R219, UR4, PT ;  /* 0x00000004db007c0c */ /* 0x000fe4000bf26270 */
[----:B------:R-:W-:-:S07]  /*14cb0*/  ISETP.GE.AND P4, PT, R218, UR4, PT ;  /* 0x00000004da007c0c */ /* 0x000fce000bf86270 */
[CC--:B---34-:R-:W-:Y:S02]  /*14cc0*/  @!P5 LEA R2, P2, R17.reuse, R0.reuse, 0x2 ;  /* 0x000000001102d211 */ /* 0x0d8fe400078410ff */
[C---:B------:R-:W-:Y:S02]  /*14cd0*/  @!P0 LEA R8, P3, R220.reuse, R0, 0x2 ;  /* 0x00000000dc088211 */ /* 0x040fe400078610ff */
[-C--:B0-----:R-:W-:Y:S02]  /*14ce0*/  @!P5 LEA.HI.X R3, R17, R36.reuse, R63, 0x2, P2 ;  /* 0x000000241103d211 */ /* 0x081fe400010f143f */
[----:B------:R-:W-:Y:S02]  /*14cf0*/  ISETP.GE.AND P2, PT, R217, UR4, PT ;  /* 0x00000004d9007c0c */ /* 0x000fe4000bf46270 */
[----:B------:R-:W-:Y:S01]  /*14d00*/  @!P0 LEA.HI.X R9, R220, R36, R62, 0x2, P3 ;  /* 0x00000024dc098211 */ /* 0x000fe200018f143e */
[----:B------:R0:W-:Y:S01]  /*14d10*/  @!P5 ST.E.64 desc[UR56][R2.64], R12 ;  /* 0x0000000c0200d985 */ /* 0x0001e2000c101b38 */
[----:B------:R-:W-:-:S02]  /*14d20*/  @!P1 LEA R10, P5, R219, R0, 0x2 ;  /* 0x00000000db0a9211 */ /* 0x000fc400078a10ff */
[----:B------:R-:W-:Y:S01]  /*14d30*/  ISETP.GE.AND P3, PT, R216, UR4, PT ;  /* 0x00000004d8007c0c */ /* 0x000fe2000bf66270 */
[----:B------:R3:W-:Y:S01]  /*14d40*/  @!P0 ST.E.64 desc[UR56][R8.64], R14 ;  /* 0x0000000e08008985 */ /* 0x0007e2000c101b38 */
[----:B------:R-:W-:Y:S02]  /*14d50*/  @!P1 LEA.HI.X R11, R219, R36, R61, 0x2, P5 ;  /* 0x00000024db0b9211 */ /* 0x000fe400028f143d */
[C---:B------:R-:W-:Y:S02]  /*14d60*/  @!P4 LEA R20, P6, R218.reuse, R0, 0x2 ;  /* 0x00000000da14c211 */ /* 0x040fe400078c10ff */
[----:B------:R-:W-:Y:S01]  /*14d70*/  ISETP.GE.AND P0, PT, R215, UR4, PT ;  /* 0x00000004d7007c0c */ /* 0x000fe2000bf06270 */
[----:B------:R4:W-:Y:S01]  /*14d80*/  @!P1 ST.E.64 desc[UR56][R10.64], R26 ;  /* 0x0000001a0a009985 */ /* 0x0009e2000c101b38 */
[----:B------:R-:W-:Y:S02]  /*14d90*/  @!P4 LEA.HI.X R21, R218, R36, R60, 0x2, P6 ;  /* 0x00000024da15c211 */ /* 0x000fe400030f143c */
[----:B------:R-:W-:-:S02]  /*14da0*/  ISETP.GE.AND P1, PT, R214, UR4, PT ;  /* 0x00000004d6007c0c */ /* 0x000fc4000bf26270 */
[----:B------:R-:W-:Y:S01]  /*14db0*/  @!P2 LEA R24, P5, R217, R0, 0x2 ;  /* 0x00000000d918a211 */ /* 0x000fe200078a10ff */
[----:B------:R5:W-:Y:S01]  /*14dc0*/  @!P4 ST.E.64 desc[UR56][R20.64], R48 ;  /* 0x000000301400c985 */ /* 0x000be2000c101b38 */
[----:B------:R-:W-:Y:S02]  /*14dd0*/  ISETP.GE.AND P4, PT, R213, UR4, PT ;  /* 0x00000004d5007c0c */ /* 0x000fe4000bf86270 */
[----:B------:R-:W-:Y:S02]  /*14de0*/  @!P2 LEA.HI.X R25, R217, R36, R59, 0x2, P5 ;  /* 0x00000024d919a211 */ /* 0x000fe400028f143b */
[CC--:B0-----:R-:W-:Y:S02]  /*14df0*/  @!P3 LEA R2, P5, R216.reuse, R0.reuse, 0x2 ;  /* 0x00000000d802b211 */ /* 0x0c1fe400078a10ff */
[----:B---3--:R-:W-:Y:S01]  /*14e00*/  @!P0 LEA R8, P6, R215, R0, 0x2 ;  /* 0x00000000d7088211 */ /* 0x008fe200078c10ff */
[----:B------:R-:W-:Y:S01]  /*14e10*/  @!P2 ST.E.64 desc[UR56][R24.64], R54 ;  /* 0x000000361800a985 */ /* 0x000fe2000c101b38 */
[----:B------:R-:W-:-:S02]  /*14e20*/  @!P3 LEA.HI.X R3, R216, R36, R58, 0x2, P5 ;  /* 0x00000024d803b211 */ /* 0x000fc400028f143a */
[----:B------:R-:W-:Y:S02]  /*14e30*/  @!P0 LEA.HI.X R9, R215, R36, R57, 0x2, P6 ;  /* 0x00000024d7098211 */ /* 0x000fe400030f1439 */
[----:B------:R-:W-:Y:S01]  /*14e40*/  @!P1 LEA R12, P5, R214, R0, 0x2 ;  /* 0x00000000d60c9211 */ /* 0x000fe200078a10ff */
[----:B------:R0:W-:Y:S01]  /*14e50*/  @!P3 ST.E.64 desc[UR56][R2.64], R64 ;  /* 0x000000400200b985 */ /* 0x0001e2000c101b38 */
[----:B------:R-:W-:Y:S02]  /*14e60*/  ISETP.GE.AND P2, PT, R212, UR4, PT ;  /* 0x00000004d4007c0c */ /* 0x000fe4000bf46270 */
[----:B------:R-:W-:Y:S01]  /*14e70*/  @!P1 LEA.HI.X R13, R214, R36, R56, 0x2, P5 ;  /* 0x00000024d60d9211 */ /* 0x000fe200028f1438 */
[----:B------:R3:W-:Y:S01]  /*14e80*/  @!P0 ST.E.64 desc[UR56][R8.64], R70 ;  /* 0x0000004608008985 */ /* 0x0007e2000c101b38 */
[----:B------:R-:W-:Y:S02]  /*14e90*/  ISETP.GE.AND P3, PT, R211, UR4, PT ;  /* 0x00000004d3007c0c */ /* 0x000fe4000bf66270 */
[----:B----4-:R-:W-:Y:S01]  /*14ea0*/  @!P4 LEA R10, P0, R213, R0, 0x2 ;  /* 0x00000000d50ac211 */ /* 0x010fe200078010ff */
[----:B------:R4:W-:Y:S01]  /*14eb0*/  @!P1 ST.E.64 desc[UR56][R12.64], R72 ;  /* 0x000000480c009985 */ /* 0x0009e2000c101b38 */
[----:B------:R-:W-:-:S02]  /*14ec0*/  ISETP.GE.AND P1, PT, R210, UR4, PT ;  /* 0x00000004d2007c0c */ /* 0x000fc4000bf26270 */
[----:B------:R-:W-:Y:S02]  /*14ed0*/  @!P4 LEA.HI.X R11, R213, R36, R47, 0x2, P0 ;  /* 0x00000024d50bc211 */ /* 0x000fe400000f142f */
[----:B------:R-:W-:Y:S02]  /*14ee0*/  ISETP.GE.AND P0, PT, R209, UR4, PT ;  /* 0x00000004d1007c0c */ /* 0x000fe4000bf06270 */
[-C--:B------:R-:W-:Y:S01]  /*14ef0*/  @!P2 LEA R14, P6, R212, R0.reuse, 0x2 ;  /* 0x00000000d40ea211 */ /* 0x080fe200078c10ff */
[----:B------:R1:W-:Y:S01]  /*14f00*/  @!P4 ST.E.64 desc[UR56][R10.64], R78 ;  /* 0x0000004e0a00c985 */ /* 0x0003e2000c101b38 */
[----:B------:R-:W-:Y:S02]  /*14f10*/  ISETP.GE.AND P4, PT, R208, UR4, PT ;  /* 0x00000004d0007c0c */ /* 0x000fe4000bf86270 */
[----:B-----5:R-:W-:Y:S02]  /*14f20*/  @!P3 LEA R20, P5, R211, R0, 0x2 ;  /* 0x00000000d314b211 */ /* 0x020fe400078a10ff */
[----:B------:R-:W-:-:S02]  /*14f30*/  @!P2 LEA.HI.X R15, R212, R36, R46, 0x2, P6 ;  /* 0x00000024d40fa211 */ /* 0x000fc400030f142e */
[----:B------:R-:W-:Y:S02]  /*14f40*/  @!P3 LEA.HI.X R21, R211, R36, R45, 0x2, P5 ;  /* 0x00000024d315b211 */ /* 0x000fe400028f142d */
[CC--:B0-----:R-:W-:Y:S01]  /*14f50*/  @!P1 LEA R2, P5, R210.reuse, R0.reuse, 0x2 ;  /* 0x00000000d2029211 */ /* 0x0c1fe200078a10ff */
[----:B------:R0:W-:Y:S01]  /*14f60*/  @!P2 ST.E.64 desc[UR56][R14.64], R80 ;  /* 0x000000500e00a985 */ /* 0x0001e2000c101b38 */
[----:B------:R-:W-:Y:S02]  /*14f70*/  ISETP.GE.AND P2, PT, R207, UR4, PT ;  /* 0x00000004cf007c0c */ /* 0x000fe4000bf46270 */
[----:B---3--:R-:W-:Y:S01]  /*14f80*/  @!P0 LEA R8, P6, R209, R0, 0x2 ;  /* 0x00000000d1088211 */ /* 0x008fe200078c10ff */
[----:B------:R3:W-:Y:S01]  /*14f90*/  @!P3 ST.E.64 desc[UR56][R20.64], R86 ;  /* 0x000000561400b985 */ /* 0x0007e2000c101b38 */
[----:B------:R-:W-:Y:S02]  /*14fa0*/  @!P1 LEA.HI.X R3, R210, R36, R44, 0x2, P5 ;  /* 0x00000024d2039211 */ /* 0x000fe400028f142c */
[----:B------:R-:W-:-:S02]  /*14fb0*/  ISETP.GE.AND P3, PT, R206, UR4, PT ;  /* 0x00000004ce007c0c */ /* 0x000fc4000bf66270 */
[C---:B----4-:R-:W-:Y:S01]  /*14fc0*/  @!P4 LEA R12, P5, R208.reuse, R0, 0x2 ;  /* 0x00000000d00cc211 */ /* 0x050fe200078a10ff */
[----:B------:R4:W-:Y:S01]  /*14fd0*/  @!P1 ST.E.64 desc[UR56][R2.64], R88 ;  /* 0x0000005802009985 */ /* 0x0009e2000c101b38 */
[-C--:B------:R-:W-:Y:S02]  /*14fe0*/  @!P0 LEA.HI.X R9, R209, R36.reuse, R43, 0x2, P6 ;  /* 0x00000024d1098211 */ /* 0x080fe400030f142b */
[----:B------:R-:W-:Y:S02]  /*14ff0*/  @!P4 LEA.HI.X R13, R208, R36, R42, 0x2, P5 ;  /* 0x00000024d00dc211 */ /* 0x000fe400028f142a */
[----:B------:R-:W-:Y:S01]  /*15000*/  ISETP.GE.AND P1, PT, R205, UR4, PT ;  /* 0x00000004cd007c0c */ /* 0x000fe2000bf26270 */
[----:B------:R5:W-:Y:S01]  /*15010*/  @!P0 ST.E.64 desc[UR56][R8.64], R94 ;  /* 0x0000005e08008985 */ /* 0x000be2000c101b38 */
[----:B-1----:R-:W-:-:S03]  /*15020*/  @!P2 LEA R10, P0, R207, R0, 0x2 ;  /* 0x00000000cf0aa211 */ /* 0x002fc600078010ff */
[----:B------:R-:W-:Y:S01]  /*15030*/  @!P4 ST.E.64 desc[UR56][R12.64], R96 ;  /* 0x000000600c00c985 */ /* 0x000fe2000c101b38 */
[----:B------:R-:W-:Y:S02]  /*15040*/  ISETP.GE.AND P4, PT, R204, UR4, PT ;  /* 0x00000004cc007c0c */ /* 0x000fe4000bf86270 */
[C---:B0-----:R-:W-:Y:S02]  /*15050*/  @!P3 LEA R14, P5, R206.reuse, R0, 0x2 ;  /* 0x00000000ce0eb211 */ /* 0x041fe400078a10ff */
[-C--:B------:R-:W-:Y:S02]  /*15060*/  @!P2 LEA.HI.X R11, R207, R36.reuse, R41, 0x2, P0 ;  /* 0x00000024cf0ba211 */ /* 0x080fe400000f1429 */
[----:B------:R-:W-:Y:S02]  /*15070*/  ISETP.GE.AND P0, PT, R203, UR4, PT ;  /* 0x00000004cb007c0c */ /* 0x000fe4000bf06270 */
[----:B------:R-:W-:Y:S01]  /*15080*/  @!P3 LEA.HI.X R15, R206, R36, R40, 0x2, P5 ;  /* 0x00000024ce0fb211 */ /* 0x000fe200028f1428 */
[----:B------:R0:W-:Y:S01]  /*15090*/  @!P2 ST.E.64 desc[UR56][R10.64], R102 ;  /* 0x000000660a00a985 */ /* 0x0001e2000c101b38 */
[----:B---3--:R-:W-:-:S02]  /*150a0*/  @!P1 LEA R20, P6, R205, R0, 0x2 ;  /* 0x00000000cd149211 */ /* 0x008fc400078c10ff */
[----:B------:R-:W-:Y:S01]  /*150b0*/  ISETP.GE.AND P2, PT, R202, UR4, PT ;  /* 0x00000004ca007c0c */ /* 0x000fe2000bf46270 */
[----:B------:R1:W-:Y:S01]  /*150c0*/  @!P3 ST.E.64 desc[UR56][R14.64], R104 ;  /* 0x000000680e00b985 */ /* 0x0003e2000c101b38 */
[----:B------:R-:W-:Y:S02]  /*150d0*/  @!P1 LEA.HI.X R21, R205, R36, R39, 0x2, P6 ;  /* 0x00000024cd159211 */ /* 0x000fe400030f1427 */
[C---:B----4-:R-:W-:Y:S02]  /*150e0*/  @!P4 LEA R2, P3, R204.reuse, R0, 0x2 ;  /* 0x00000000cc02c211 */ /* 0x050fe400078610ff */
[----:B------:R-:W-:Y:S01]  /*150f0*/  ISETP.GE.AND P5, PT, R201, UR4, PT ;  /* 0x00000004c9007c0c */ /* 0x000fe2000bfa6270 */
[----:B------:R3:W-:Y:S01]  /*15100*/  @!P1 ST.E.64 desc[UR56][R20.64], R110 ;  /* 0x0000006e14009985 */ /* 0x0007e2000c101b38 */
[----:B------:R-:W-:Y:S02]  /*15110*/  @!P4 LEA.HI.X R3, R204, R36, R229, 0x2, P3 ;  /* 0x00000024cc03c211 */ /* 0x000fe400018f14e5 */
[----:B------:R-:W-:-:S02]  /*15120*/  ISETP.GE.AND P3, PT, R200, UR4, PT ;  /* 0x00000004c8007c0c */ /* 0x000fc4000bf66270 */
[----:B------:R-:W-:Y:S01]  /*15130*/  ISETP.GE.AND P1, PT, R23, UR4, PT ;  /* 0x0000000417007c0c */ /* 0x000fe2000bf26270 */
[----:B------:R4:W-:Y:S01]  /*15140*/  @!P4 ST.E.64 desc[UR56][R2.64], R112 ;  /* 0x000000700200c985 */ /* 0x0009e2000c101b38 */
[CC--:B-----5:R-:W-:Y:S02]  /*15150*/  @!P0 LEA R8, P6, R203.reuse, R0.reuse, 0x2 ;  /* 0x00000000cb088211 */ /* 0x0e0fe400078c10ff */
[C---:B0-----:R-:W-:Y:S02]  /*15160*/  @!P2 LEA R10, P4, R202.reuse, R0, 0x2 ;  /* 0x00000000ca0aa211 */ /* 0x041fe400078810ff */
[-C--:B------:R-:W-:Y:S02]  /*15170*/  @!P0 LEA.HI.X R9, R203, R36.reuse, R228, 0x2, P6 ;  /* 0x00000024cb098211 */ /* 0x080fe400030f14e4 */
[----:B------:R-:W-:-:S03]  /*15180*/  @!P2 LEA.HI.X R11, R202, R36, R227, 0x2, P4 ;  /* 0x00000024ca0ba211 */ /* 0x000fc600020f14e3 */
[----:B------:R4:W-:Y:S01]  /*15190*/  @!P0 ST.E.64 desc[UR56][R8.64], R118 ;  /* 0x0000007608008985 */ /* 0x0009e2000c101b38 */
[-C--:B------:R-:W-:Y:S02]  /*151a0*/  @!P5 LEA R12, P0, R201, R0.reuse, 0x2 ;  /* 0x00000000c90cd211 */ /* 0x080fe400078010ff */
[CC--:B-1----:R-:W-:Y:S01]  /*151b0*/  @!P3 LEA R14, P4, R200.reuse, R0.reuse, 0x2 ;  /* 0x00000000c80eb211 */ /* 0x0c2fe200078810ff */
[----:B------:R4:W-:Y:S01]  /*151c0*/  @!P2 ST.E.64 desc[UR56][R10.64], R120 ;  /* 0x000000780a00a985 */ /* 0x0009e2000c101b38 */
[----:B---3--:R-:W-:Y:S02]  /*151d0*/  @!P1 LEA R20, P6, R23, R0, 0x2 ;  /* 0x0000000017149211 */ /* 0x008fe400078c10ff */
        /* <DEDUP_REMOVED lines=8> */
[----:B----4-:R-:W-:-:S04]  /*15260*/  LEA R2, P0, R22, R0, 0x2 ;  /* 0x0000000016027211 */ /* 0x010fc800078010ff */
[----:B------:R-:W-:-:S05]  /*15270*/  LEA.HI.X R3, R22, R36, R223, 0x2, P0 ;  /* 0x0000002416037211 */ /* 0x000fca00000f14df */
[----:B------:R0:W-:Y:S01]  /*15280*/  ST.E.64 desc[UR56][R2.64], R6 ;  /* 0x0000000602007985 */ /* 0x0001e2000c101b38 */
[----:B------:R-:W-:Y:S05]  /*15290*/  BRA `(.L_x_5264) ;  /* 0x0000000c00707947 */ /* 0x000fea0003800000 */
.L_x_5255:
        /* <DEDUP_REMOVED lines=30> */
.L_x_5267:
[----:B------:R-:W-:Y:S01]  /*15480*/  USHF.R.S32.HI UR12, URZ, 0x1f, UR42 ;  /* 0x0000001f3f0c7899 */ /* 0x000fe2000801142a */
[----:B------:R-:W-:Y:S01]  /*15490*/  BSSY B1, `(.L_x_5268) ;  /* 0x000003a000017945 */ /* 0x000fe20003800000 */
[----:B------:R-:W-:Y:S02]  /*154a0*/  USHF.R.S32.HI UR18, URZ, 0x1f, UR4 ;  /* 0x0000001f3f127899 */ /* 0x000fe40008011404 */
[----:B------:R-:W-:Y:S02]  /*154b0*/  USEL UR7, UR42, URZ, !UP0 ;  /* 0x0000003f2a077287 */ /* 0x000fe4000c000000 */
[----:B------:R-:W-:Y:S01]  /*154c0*/  USEL UR12, UR12, URZ, !UP0 ;  /* 0x0000003f0c0c7287 */ /* 0x000fe2000c000000 */
[----:B------:R-:W-:Y:S11]  /*154d0*/  @P0 BRA `(.L_x_5269) ;  /* 0x0000000000d40947 */ /* 0x000ff60003800000 */
[----:B------:R-:W0:Y:S01]  /*154e0*/  S2R R3, SR_TID.X ;  /* 0x0000000000037919 */ /* 0x000e220000002100 */
[----:B------:R-:W1:Y:S01]  /*154f0*/  LDC R9, c[0x0][0xbe8] ;  /* 0x0002fa00ff097b82 */ /* 0x000e620000000800 */
[----:B------:R-:W-:Y:S02]  /*15500*/  IMAD.U32 R4, RZ, RZ, UR41 ;  /* 0x00000029ff047e24 */ /* 0x000fe4000f8e00ff */
[----:B-1---5:R-:W-:-:S03]  /*15510*/  IMAD R2, R0, R9, RZ ;  /* 0x0000000900027224 */ /* 0x022fc600078e02ff */
[----:B0-----:R-:W-:-:S04]  /*15520*/  IADD3 R4, R4, -0x80, R3 ;  /* 0xffffff8004047810 */ /* 0x001fc80007ffe003 */
        /* <DEDUP_REMOVED lines=48> */
.L_x_5269:
[----:B------:R-:W-:Y:S05]  /*15830*/  BSYNC B1 ;  /* 0x0000000000017941 */ /* 0x000fea0003800000 */
.L_x_5268:
[----:B------:R-:W-:-:S06]  /*15840*/  UISETP.GT.AND UP0, UPT, UR46, 0x1, UPT ;  /* 0x000000012e00788c */ /* 0x000fcc000bf04270 */
[----:B------:R-:W-:-:S13]  /*15850*/  PLOP3.LUT P0, PT, PT, PT, UP0, 0x80, 0x0 ;  /* 0x000000000000781c */ /* 0x000fda0003f0f008 */
[----:B------:R-:W-:Y:S05]  /*15860*/  @P0 BRA `(.L_x_5264) ;  /* 0x0000000400fc0947 */ /* 0x000fea0003800000 */
[----:B------:R-:W1:Y:S01]  /*15870*/  LDC R11, c[0x0][0xbe8] ;  /* 0x0002fa00ff0b7b82 */ /* 0x000e620000000800 */
[----:B------:R-:W-:Y:S01]  /*15880*/  ULDC.64 UR14, c[0x0][0xaa0] ;  /* 0x0002a800000e7ab9 */ /* 0x000fe20000000a00 */
[----:B------:R-:W-:Y:S01]  /*15890*/  IMAD R2, R19, 0x20, R221 ;  /* 0x0000002013027824 */ /* 0x000fe200078e02dd */
[----:B------:R-:W-:Y:S01]  /*158a0*/  UIMAD UR10, UR18, UR14, URZ ;  /* 0x0000000e120a72a4 */ /* 0x000fe2000f8e023f */
[----:B------:R-:W-:Y:S01]  /*158b0*/  VIADD R8, R221, UR41 ;  /* 0x00000029dd087c36 */ /* 0x000fe20008000000 */
[----:B------:R-:W-:Y:S01]  /*158c0*/  UIMAD.WIDE.U32 UR8, UR4, UR14, URZ ;  /* 0x0000000e040872a5 */ /* 0x000fe2000f8e003f */
[----:B------:R-:W-:Y:S01]  /*158d0*/  VIADD R6, R2, UR41 ;  /* 0x0000002902067c36 */ /* 0x000fe20008000000 */
[----:B------:R-:W-:Y:S01]  /*158e0*/  UIMAD UR10, UR4, UR15, UR10 ;  /* 0x0000000f040a72a4 */ /* 0x000fe2000f8e020a */
[----:B------:R-:W-:Y:S02]  /*158f0*/  BSSY B1, `(.L_x_5270) ;  /* 0x0000040000017945 */ /* 0x000fe40003800000 */
[----:B0-----:R-:W-:Y:S01]  /*15900*/  IMAD.MOV.U32 R5, RZ, RZ, R6 ;  /* 0x000000ffff057224 */ /* 0x001fe200078e0006 */
[----:B------:R-:W-:-:S03]  /*15910*/  UIADD3 UR9, UR9, UR10, URZ ;  /* 0x0000000a09097290 */ /* 0x000fc6000fffe03f */
[----:B------:R-:W-:Y:S02]  /*15920*/  ULDC.64 UR10, c[0x0][0xae8] ;  /* 0x0002ba00000a7ab9 */ /* 0x000fe40000000a00 */
[----:B------:R-:W-:-:S04]  /*15930*/  UIMAD.WIDE.U32 UR8, UR43, UR10, UR8 ;  /* 0x0000000a2b0872a5 */ /* 0x000fc8000f8e0008 */
[----:B------:R-:W-:-:S03]  /*15940*/  UIMAD UR9, UR43, UR11, UR9 ;  /* 0x0000000b2b0972a4 */ /* 0x000fc6000f8e0209 */
[----:B------:R-:W-:Y:S01]  /*15950*/  ULDC.64 UR10, c[0x0][0xaf0] ;  /* 0x0002bc00000a7ab9 */ /* 0x000fe20000000a00 */
[----:B-1----:R-:W-:Y:S01]  /*15960*/  ISETP.NE.AND P0, PT, R11, 0x1, PT ;  /* 0x000000010b00780c */ /* 0x002fe20003f05270 */
[----:B------:R-:W-:Y:S02]  /*15970*/  UIMAD UR12, UR12, UR10, URZ ;  /* 0x0000000a0c0c72a4 */ /* 0x000fe4000f8e023f */
[----:B------:R-:W-:Y:S02]  /*15980*/  UIMAD.WIDE.U32 UR8, UR7, UR10, UR8 ;  /* 0x0000000a070872a5 */ /* 0x000fe4000f8e0008 */
[----:B------:R-:W-:-:S03]  /*15990*/  UIMAD UR4, UR7, UR11, UR12 ;  /* 0x0000000b070472a4 */ /* 0x000fc6000f8e020c */
[----:B------:R-:W-:Y:S01]  /*159a0*/  ULDC.64 UR10, c[0x0][0xae0] ;  /* 0x0002b800000a7ab9 */ /* 0x000fe20000000a00 */
[----:B------:R-:W-:-:S04]  /*159b0*/  UIADD3 UR4, UR9, UR4, URZ ;  /* 0x0000000409047290 */ /* 0x000fc8000fffe03f */
        /* <DEDUP_REMOVED lines=9> */
[----:B------:R-:W-:Y:S02]  /*15a50*/  IMAD R7, R11, R7, R6 ;  /* 0x000000070b077224 */ /* 0x000fe400078e0206 */
[----:B------:R-:W-:Y:S01]  /*15a60*/  IMAD.U32 R2, RZ, RZ, UR8 ;  /* 0x00000008ff027e24 */ /* 0x000fe2000f8e00ff */
[----:B------:R-:W-:Y:S01]  /*15a70*/  ULDC.64 UR8, c[0x0][0xad8] ;  /* 0x0002b60000087ab9 */ /* 0x000fe20000000a00 */
[C---:B------:R-:W-:Y:S01]  /*15a80*/  IMAD R9, R5.reuse, UR11, R4 ;  /* 0x0000000b05097c24 */ /* 0x040fe2000f8e0204 */
[----:B------:R-:W-:Y:S01]  /*15a90*/  SHF.R.S32.HI R4, RZ, 0x1f, R7 ;  /* 0x0000001fff047819 */ /* 0x000fe20000011407 */
[----:B------:R-:W-:-:S04]  /*15aa0*/  IMAD.WIDE.U32 R2, R5, UR10, R2 ;  /* 0x0000000a05027c25 */ /* 0x000fc8000f8e0002 */
[----:B------:R-:W-:Y:S02]  /*15ab0*/  IMAD.IADD R3, R3, 0x1, R9 ;  /* 0x0000000103037824 */ /* 0x000fe400078e0209 */
[----:B------:R-:W-:Y:S02]  /*15ac0*/  IMAD R6, R4, UR8, RZ ;  /* 0x0000000804067c24 */ /* 0x000fe4000f8e02ff */
[----:B-----5:R-:W-:Y:S02]  /*15ad0*/  IMAD R11, R0, R11, RZ ;  /* 0x0000000b000b7224 */ /* 0x020fe400078e02ff */
[C---:B------:R-:W-:Y:S02]  /*15ae0*/  VIADD R4, R8.reuse, 0x40 ;  /* 0x0000004008047836 */ /* 0x040fe40000000000 */
[C---:B------:R-:W-:Y:S01]  /*15af0*/  IMAD R5, R7.reuse, UR9, R6 ;  /* 0x0000000907057c24 */ /* 0x040fe2000f8e0206 */
[-C--:B------:R-:W-:Y:S01]  /*15b00*/  ISETP.GE.AND P2, PT, R8, R11.reuse, PT ;  /* 0x0000000b0800720c */ /* 0x080fe20003f46270 */
[----:B------:R-:W-:Y:S01]  /*15b10*/  IMAD.WIDE.U32 R2, R7, UR8, R2 ;  /* 0x0000000807027c25 */ /* 0x000fe2000f8e0002 */
[----:B------:R-:W-:Y:S01]  /*15b20*/  ULDC.64 UR8, c[0x0][0xa80] ;  /* 0x0002a00000087ab9 */ /* 0x000fe20000000a00 */
[----:B------:R-:W-:-:S02]  /*15b30*/  ISETP.GE.AND P1, PT, R4, R11, PT ;  /* 0x0000000b0400720c */ /* 0x000fc40003f26270 */
[----:B------:R-:W-:Y:S01]  /*15b40*/  IMAD.IADD R3, R3, 0x1, R5 ;  /* 0x0000000103037824 */ /* 0x000fe200078e0205 */
[----:B------:R-:W-:Y:S01]  /*15b50*/  LEA R4, P3, R2, UR8, 0x1 ;  /* 0x0000000802047c11 */ /* 0x000fe2000f8608ff */
[----:B------:R-:W-:Y:S02]  /*15b60*/  VIADD R0, R8, 0x20 ;  /* 0x0000002008007836 */ /* 0x000fe40000000000 */
[----:B------:R-:W-:Y:S01]  /*15b70*/  IMAD.SHL.U32 R7, R19, 0x8, RZ ;  /* 0x0000000813077824 */ /* 0x000fe200078e00ff */
[----:B------:R-:W-:Y:S02]  /*15b80*/  LEA.HI.X R5, R2, UR9, R3, 0x1, P3 ;  /* 0x0000000902057c11 */ /* 0x000fe400098f0c03 */
[----:B------:R-:W-:Y:S01]  /*15b90*/  ISETP.GE.AND P0, PT, R0, R11, PT ;  /* 0x0000000b0000720c */ /* 0x000fe20003f06270 */
[C---:B------:R-:W-:Y:S01]  /*15ba0*/  VIADD R9, R7.reuse, 0x80 ;  /* 0x0000008007097836 */ /* 0x040fe20000000000 */
[----:B------:R0:W1:Y:S01]  /*15bb0*/  SHFL.IDX PT, R2, R4, RZ, 0x181f ;  /* 0x00181fff04027589 */ /* 0x00006200000e0000 */
[----:B------:R-:W-:Y:S01]  /*15bc0*/  VIADD R13, R7, 0x40 ;  /* 0x00000040070d7836 */ /* 0x000fe20000000000 */
[----:B------:R-:W-:-:S02]  /*15bd0*/  SHF.R.S32.HI R12, RZ, 0x1f, R7 ;  /* 0x0000001fff0c7819 */ /* 0x000fc40000011407 */
        /* <DEDUP_REMOVED lines=17> */
.L_x_5271:
[----:B------:R-:W-:Y:S05]  /*15cf0*/  BSYNC B1 ;  /* 0x0000000000017941 */ /* 0x000fea0003800000 */
.L_x_5270:
        /* <DEDUP_REMOVED lines=17> */
.L_x_5273:
[----:B------:R-:W-:Y:S05]  /*15e10*/  BSYNC B1 ;  /* 0x0000000000017941 */ /* 0x000fea0003800000 */
.L_x_5272:
        /* <DEDUP_REMOVED lines=17> */
.L_x_5275:
[----:B------:R-:W-:Y:S05]  /*15f30*/  BSYNC B1 ;  /* 0x0000000000017941 */ /* 0x000fea0003800000 */
.L_x_5274:
        /* <DEDUP_REMOVED lines=18> */
.L_x_5264:
[----:B------:R-:W-:Y:S05]  /*16060*/  BSYNC B0 ;  /* 0x0000000000007941 */ /* 0x000fea0003800000 */
.L_x_5254:
[----:B------:R-:W-:Y:S02]  /*16070*/  ULDC UR4, c[0x0][0xc3c] ;  /* 0x00030f0000047ab9 */ /* 0x000fe40000000800 */
[----:B------:R-:W-:-:S06]  /*16080*/  UISETP.GE.AND UP0, UPT, UR52, UR4, UPT ;  /* 0x000000043400728c */ /* 0x000fcc000bf06270 */
[----:B------:R-:W-:-:S13]  /*16090*/  PLOP3.LUT P0, PT, PT, PT, UP0, 0x80, 0x0 ;  /* 0x000000000000781c */ /* 0x000fda0003f0f008 */
[----:B------:R-:W-:Y:S05]  /*160a0*/  @!P0 BRA `(.L_x_5276) ;  /* 0xfffffeac00e08947 */ /* 0x000fea000383ffff */
[----:B------:R-:W-:Y:S05]  /*160b0*/  EXIT ;  /* 0x000000000000794d */ /* 0x000fea0003800000 */
.L_x_5163:
        /* <DEDUP_REMOVED lines=59> */
.L_x_5280:
        /* <DEDUP_REMOVED lines=38> */
.L_x_5278:
        /* <DEDUP_REMOVED lines=17> */
.L_x_5281:
        /* <DEDUP_REMOVED lines=61> */
.L_x_5282:
        /* <DEDUP_REMOVED lines=63> */
.L_x_5283:
[----:B------:R-:W-:-:S05]  /*16fa0*/  LOP3.LUT R29, RZ, R2, RZ, 0x33, !PT ;  /* 0x00000002ff1d7212 */ /* 0x000fca00078e33ff */
[----:B------:R-:W-:Y:S01]  /*16fb0*/  IMAD.IADD R29, R0, 0x1, R29 ;  /* 0x00000001001d7824 */ /* 0x000fe200078e021d */
[----:B------:R-:W-:Y:S06]  /*16fc0*/  BRA `(.L_x_5284) ;  /* 0x0000000000107947 */ /* 0x000fec0003800000 */
.L_x_5279:
[----:B------:R-:W-:Y:S01]  /*16fd0*/  IMAD.MOV.U32 R28, RZ, RZ, R11 ;  /* 0x000000ffff1c7224 */ /* 0x000fe200078e000b */
[----:B------:R-:W-:Y:S01]  /*16fe0*/  ULDC UR40, c[0x0][0xc3c] ;  /* 0x00030f0000287ab9 */ /* 0x000fe20000000800 */
[----:B------:R-:W-:Y:S02]  /*16ff0*/  IMAD.MOV.U32 R29, RZ, RZ, RZ ;  /* 0x000000ffff1d7224 */ /* 0x000fe400078e00ff */
[----:B------:R-:W-:-:S07]  /*17000*/  IMAD.MOV.U32 R30, RZ, RZ, RZ ;  /* 0x000000ffff1e7224 */ /* 0x000fce00078e00ff */
.L_x_5284:
[----:B------:R-:W-:Y:S01]  /*17010*/  ISETP.NE.AND P0, PT, R7, RZ, PT ;  /* 0x000000ff0700720c */ /* 0x000fe20003f05270 */
[----:B------:R-:W-:-:S12]  /*17020*/  IMAD.U32 R31, RZ, RZ, UR40 ;  /* 0x00000028ff1f7e24 */ /* 0x000fd8000f8e00ff */
[----:B------:R-:W0:Y:S01]  /*17030*/  @!P0 S2R R3, SR_CgaCtaId ;  /* 0x0000000000038919 */ /* 0x000e220000008800 */
[----:B------:R-:W-:-:S04]  /*17040*/  @!P0 MOV R0, 0x400 ;  /* 0x0000040000008802 */ /* 0x000fc80000000f00 */
[----:B0-----:R-:W-:-:S05]  /*17050*/  @!P0 LEA R0, R3, R0, 0x18 ;  /* 0x0000000003008211 */ /* 0x001fca00078ec0ff */
[----:B------:R0:W-:Y:S01]  /*17060*/  @!P0 STS.128 [R0+0x2a8d0], R28 ;  /* 0x02a8d01c00008388 */ /* 0x0001e20000000c00 */
[----:B------:R-:W-:Y:S06]  /*17070*/  BAR.ARV 0x5, 0x180 ;  /* 0x0146000000007b1d */ /* 0x000fec0000002000 */
.L_x_5277:
        /* <DEDUP_REMOVED lines=9> */
[----:B------:R-:W-:Y:S01]  /*17110*/  MOV R18, 0x400 ;  /* 0x0000040000127802 */ /* 0x000fe20000000f00 */
[----:B------:R-:W-:Y:S01]  /*17120*/  IMAD.MOV.U32 R24, RZ, RZ, 0x1 ;  /* 0x00000001ff187424 */ /* 0x000fe200078e00ff */
[----:B------:R-:W-:Y:S01]  /*17130*/  STL [R1+0x8], RZ ;  /* 0x000008ff01007387 */ /* 0x000fe20000100800 */
[----:B------:R-:W-:Y:S01]  /*17140*/  IMAD.MOV.U32 R22, RZ, RZ, RZ ;  /* 0x000000ffff167224 */ /* 0x000fe200078e00ff */
[----:B------:R-:W-:Y:S02]  /*17150*/  ULOP3.LUT UR43, UR44, 0x2, URZ, 0xfc, !UPT ;  /* 0x000000022c2b7892 */ /* 0x000fe4000f8efc3f */
[----:B------:R-:W-:Y:S01]  /*17160*/  ULOP3.LUT UR45, UR44, 0x1, URZ, 0xfc, !UPT ;  /* 0x000000012c2d7892 */ /* 0x000fe2000f8efc3f */
[----:B------:R-:W-:Y:S01]  /*17170*/  ULDC UR46, c[0x0][0xc] ;  /* 0x00000300002e7ab9 */ /* 0x000fe20000000800 */
[----:B--2---:R-:W-:-:S05]  /*17180*/  IMAD.U32 R33, RZ, RZ, UR4 ;  /* 0x00000004ff217e24 */ /* 0x004fca000f8e00ff */
[----:B------:R-:W-:Y:S01]  /*17190*/  LEA R18, R33, R18, 0x18 ;  /* 0x0000001221127211 */ /* 0x000fe200078ec0ff */
[C---:B-1----:R-:W-:Y:S01]  /*171a0*/  IMAD.SHL.U32 R17, R11.reuse, 0x40, RZ ;  /* 0x000000400b117824 */ /* 0x042fe200078e00ff */
[----:B0-----:R-:W-:Y:S01]  /*171b0*/  SHF.R.U32.HI R0, RZ, 0x1, R11 ;  /* 0x00000001ff007819 */ /* 0x001fe2000001160b */
[C---:B------:R-:W-:Y:S01]  /*171c0*/  IMAD.SHL.U32 R2, R11.reuse, 0x80, RZ ;  /* 0x000000800b027824 */ /* 0x040fe200078e00ff */
[C---:B------:R-:W-:Y:S01]  /*171d0*/  LOP3.LUT R10, R11.reuse, 0x7f, RZ, 0xc0, !PT ;  /* 0x0000007f0b0a7812 */ /* 0x040fe200078ec0ff */
[----:B------:R-:W-:Y:S01]  /*171e0*/  IMAD.SHL.U32 R7, R11, 0x10, RZ ;  /* 0x000000100b077824 */ /* 0x000fe200078e00ff */
[----:B------:R-:W-:Y:S01]  /*171f0*/  LOP3.LUT R3, R17, 0x180, RZ, 0xc0, !PT ;  /* 0x0000018011037812 */ /* 0x000fe200078ec0ff */
[----:B------:R-:W-:Y:S01]  /*17200*/  IMAD.SHL.U32 R9, R11, 0x2, RZ ;  /* 0x000000020b097824 */ /* 0x000fe200078e00ff */
[C---:B------:R-:W-:Y:S02]  /*17210*/  LOP3.LUT R4, R2.reuse, 0x380, RZ, 0xc0, !PT ;  /* 0x0000038002047812 */ /* 0x040fe400078ec0ff */
[----:B------:R-:W-:Y:S01]  /*17220*/  LOP3.LUT R0, R3, 0x30, R0, 0xf8, !PT ;  /* 0x0000003003007812 */ /* 0x000fe200078ef800 */
[----:B------:R-:W-:Y:S01]  /*17230*/  IMAD.SHL.U32 R3, R11, 0x8, RZ ;  /* 0x000000080b037824 */ /* 0x000fe200078e00ff */
[----:B------:R-:W-:-:S02]  /*17240*/  LOP3.LUT R2, R2, 0x400, RZ, 0xc0, !PT ;  /* 0x0000040002027812 */ /* 0x000fc400078ec0ff */
[----:B------:R-:W-:Y:S02]  /*17250*/  SHF.R.U32.HI R5, RZ, 0x5, R10 ;  /* 0x00000005ff057819 */ /* 0x000fe4000001160a */
[----:B------:R-:W-:Y:S02]  /*17260*/  LOP3.LUT R8, R7, 0x40, RZ, 0xc0, !PT ;  /* 0x0000004007087812 */ /* 0x000fe400078ec0ff */
[----:B------:R-:W-:Y:S01]  /*17270*/  LOP3.LUT R4, R4, 0x10, R11, 0xf8, !PT ;  /* 0x0000001004047812 */ /* 0x000fe200078ef80b */
[----:B------:R-:W-:Y:S01]  /*17280*/  IMAD R2, R5, 0x800, R2 ;  /* 0x0000080005027824 */ /* 0x000fe200078e0202 */
[----:B------:R-:W-:Y:S01]  /*17290*/  R2P PR, R11, 0x6 ;  /* 0x000000060b007804 */ /* 0x000fe20000000000 */
[----:B------:R-:W-:Y:S01]  /*172a0*/  IMAD R37, R5, 0x200, R8 ;  /* 0x0000020005257824 */ /* 0x000fe200078e0208 */
[----:B------:R-:W-:Y:S02]  /*172b0*/  LOP3.LUT R5, R4, 0x70, R7, 0x78, !PT ;  /* 0x0000007004057812 */ /* 0x000fe400078e7807 */
[----:B------:R-:W-:Y:S01]  /*172c0*/  LOP3.LUT R0, R0, 0x30, R3, 0x78, !PT ;  /* 0x0000003000007812 */ /* 0x000fe200078e7803 */
[----:B------:R-:W-:Y:S01]  /*172d0*/  IMAD.MOV.U32 R3, RZ, RZ, 0x20 ;  /* 0x00000020ff037424 */ /* 0x000fe200078e00ff */
[----:B------:R-:W-:Y:S01]  /*172e0*/  LOP3.LUT R6, R7, 0x1b0, RZ, 0xc0, !PT ;  /* 0x000001b007067812 */ /* 0x000fe200078ec0ff */
[----:B------:R-:W-:Y:S01]  /*172f0*/  IMAD.IADD R36, R2, 0x1, R5 ;  /* 0x0000000102247824 */ /* 0x000fe200078e0205 */
[----:B------:R-:W-:Y:S01]  /*17300*/  LOP3.LUT R17, R0, 0x640, R17, 0xf8, !PT ;  /* 0x0000064000117812 */ /* 0x000fe200078ef811 */
[----:B------:R-:W-:Y:S01]  /*17310*/  IMAD.SHL.U32 R0, R11, 0x20, RZ ;  /* 0x000000200b007824 */ /* 0x000fe200078e00ff */
[----:B------:R-:W-:Y:S01]  /*17320*/  LOP3.LUT R6, R6, 0x30, R9, 0x78, !PT ;  /* 0x0000003006067812 */ /* 0x000fe200078e7809 */
[C---:B------:R-:W-:Y:S01]  /*17330*/  VIADD R34, R36.reuse, 0x40 ;  /* 0x0000004024227836 */ /* 0x040fe20000000000 */
[----:B------:R-:W-:Y:S01]  /*17340*/  SEL R3, R3, 0xffffffe0, !P1 ;  /* 0xffffffe003037807 */ /* 0x000fe20004800000 */
[----:B------:R-:W-:Y:S01]  /*17350*/  @P2 VIADD R34, R36, 0xffffffc0 ;  /* 0xffffffc024222836 */ /* 0x000fe20000000000 */
[----:B------:R-:W-:Y:S01]  /*17360*/  LOP3.LUT R0, R0, 0x60, RZ, 0xc0, !PT ;  /* 0x0000006000007812 */ /* 0x000fe200078ec0ff */
[----:B------:R-:W-:Y:S01]  /*17370*/  IMAD.IADD R37, R6, 0x1, R37 ;  /* 0x0000000106257824 */ /* 0x000fe200078e0225 */
[----:B------:R-:W-:Y:S01]  /*17380*/  SHF.R.U32.HI R2, RZ, 0x2, R10 ;  /* 0x00000002ff027819 */ /* 0x000fe2000001160a */
[----:B------:R-:W-:Y:S01]  /*17390*/  IMAD.IADD R35, R3, 0x1, R36 ;  /* 0x0000000103237824 */ /* 0x000fe200078e0224 */
[----:B------:R-:W-:Y:S01]  /*173a0*/  LOP3.LUT R32, R7, 0x30, RZ, 0xc0, !PT ;  /* 0x0000003007207812 */ /* 0x000fe200078ec0ff */
[----:B------:R-:W-:Y:S01]  /*173b0*/  IMAD.IADD R3, R3, 0x1, R34 ;  /* 0x0000000103037824 */ /* 0x000fe200078e0222 */
[----:B------:R-:W-:Y:S01]  /*173c0*/  LOP3.LUT R0, R2, R0, RZ, 0xfc, !PT ;  /* 0x0000000002007212 */ /* 0x000fe200078efcff */
[----:B------:R-:W-:Y:S01]  /*173d0*/  IMAD.IADD R0, R18, 0x1, R37 ;  /* 0x0000000112007824 */ /* 0x000fe200078e0225 */
[----:B------:R-:W-:-:S02]  /*173e0*/  LOP3.LUT R2, R32, 0x80, RZ, 0xfc, !PT ;  /* 0x0000008020027812 */ /* 0x000fc400078efcff */
[----:B------:R0:W-:Y:S01]  /*173f0*/  STL [R1], R3 ;  /* 0x0000000301007387 */ /* 0x0001e20000100800 */
[C---:B------:R-:W-:Y:S02]  /*17400*/  LOP3.LUT R2, R17.reuse, 0x4800, RZ, 0xfc, !PT ;  /* 0x0000480011027812 */ /* 0x040fe400078efcff */
[C---:B------:R-:W-:Y:S01]  /*17410*/  LOP3.LUT R2, R17.reuse, 0x3800, RZ, 0xfc, !PT ;  /* 0x0000380011027812 */ /* 0x040fe200078efcff */
[----:B------:R1:W-:Y:S01]  /*17420*/  STL [R1+0x4], R0 ;  /* 0x0000040001007387 */ /* 0x0003e20000100800 */
[----:B0-----:R-:W-:Y:S02]  /*17430*/  LOP3.LUT R3, R32, 0x40, RZ, 0xfc, !PT ;  /* 0x0000004020037812 */ /* 0x001fe400078efcff */
[C---:B------:R-:W-:Y:S02]  /*17440*/  LOP3.LUT R3, R17.reuse, 0x2800, RZ, 0xfc, !PT ;  /* 0x0000280011037812 */ /* 0x040fe400078efcff */
[C---:B-1----:R-:W-:Y:S02]  /*17450*/  LOP3.LUT R0, R17.reuse, 0x3000, RZ, 0xfc, !PT ;  /* 0x0000300011007812 */ /* 0x042fe400078efcff */
[----:B------:R-:W-:-:S02]  /*17460*/  LOP3.LUT R3, R17, 0x5000, RZ, 0xfc, !PT ;  /* 0x0000500011037812 */ /* 0x000fc400078efcff */
[----:B------:R-:W-:-:S07]  /*17470*/  LOP3.LUT R0, R17, 0x5800, RZ, 0xfc, !PT ;  /* 0x0000580011007812 */ /* 0x000fce00078efcff */
.L_x_5367:
        /* <DEDUP_REMOVED lines=21> */
[----:B------:R-:W-:-:S02]  /*175d0*/  IMAD.U32 R2, RZ, RZ, UR4 ;  /* 0x00000004ff027e24 */ /* 0x000fc4000f8e00ff */
[----:B------:R-:W-:Y:S01]  /*175e0*/  IMAD.U32 R3, RZ, RZ, UR5 ;  /* 0x00000005ff037e24 */ /* 0x000fe2000f8e00ff */
[----:B------:R-:W-:-:S04]  /*175f0*/  @UP2 ULDC.64 UR4, c[0x0][0xa18] ;  /* 0x0002860000042ab9 */ /* 0x000fc80000000a00 */
[----:B0-2---:R0:W2:Y:S01]  /*17600*/  @P0 LDG.E R0, desc[UR56][R2.64] ;  /* 0x0000003802000981 */ /* 0x0050a2000c1e1900 */
        /* <DEDUP_REMOVED lines=19> */
[----:B-1----:R-:W-:-:S14]  /*17740*/  @P1 BRA `(.L_x_5286) ;  /* 0x00000000002c1947 */ /* 0x002fdc0003800000 */
        /* <DEDUP_REMOVED lines=11> */
.L_x_5286:
        /* <DEDUP_REMOVED lines=8> */
.L_x_5287:
        /* <DEDUP_REMOVED lines=13> */
.L_x_5288:
        /* <DEDUP_REMOVED lines=31> */
.L_x_5290:
[----:B------:R-:W-:-:S11]  /*17b40*/  UISETP.NE.AND UP0, UPT, UR5, 0x1, UPT ;  /* 0x000000010500788c */ /* 0x000fd6000bf05270 */
[----:B------:R-:W-:Y:S02]  /*17b50*/  @UP0 ULDC.64 UR8, c[0x0][0x9e8] ;  /* 0x00027a0000080ab9 */ /* 0x000fe40000000a00 */
[----:B------:R-:W-:-:S04]  /*17b60*/  UIMAD.WIDE.U32 UR6, UR4, UR8, URZ ;  /* 0x00000008040672a5 */ /* 0x000fc8000f8e003f */
[----:B------:R-:W-:-:S12]  /*17b70*/  @UP0 USHF.R.U32.HI UR4, URZ, UR9, UR7 ;  /* 0x000000093f040299 */ /* 0x000fd80008011607 */
.L_x_5291:
[----:B------:R-:W-:-:S06]  /*17b80*/  UIMAD UR4, UR4, UR5, UR5 ;  /* 0x00000005040472a4 */ /* 0x000fcc000f8e0205 */
[----:B------:R-:W-:-:S07]  /*17b90*/  VIMNMX R0, R0, UR4, PT ;  /* 0x0000000400007c48 */ /* 0x000fce000bfe0100 */
.L_x_5289:
        /* <DEDUP_REMOVED lines=29> */
.L_x_5293:
[----:B------:R-:W-:-:S11]  /*17d70*/  UISETP.NE.AND UP0, UPT, UR5, 0x1, UPT ;  /* 0x000000010500788c */ /* 0x000fd6000bf05270 */
[----:B------:R-:W-:Y:S02]  /*17d80*/  @UP0 ULDC.64 UR10, c[0x0][0x9e8] ;  /* 0x00027a00000a0ab9 */ /* 0x000fe40000000a00 */
[----:B------:R-:W-:-:S04]  /*17d90*/  UIMAD.WIDE.U32 UR6, UR9, UR10, URZ ;  /* 0x0000000a090672a5 */ /* 0x000fc8000f8e003f */
[----:B------:R-:W-:-:S12]  /*17da0*/  @UP0 USHF.R.U32.HI UR9, URZ, UR11, UR7 ;  /* 0x0000000b3f090299 */ /* 0x000fd80008011607 */
.L_x_5294:
[----:B------:R-:W-:-:S04]  /*17db0*/  UIMAD UR5, UR9, UR5, URZ ;  /* 0x00000005090572a4 */ /* 0x000fc8000f8e023f */
[----:B------:R-:W-:-:S04]  /*17dc0*/  UISETP.LT.AND UP0, UPT, UR4, UR5, UPT ;  /* 0x000000050400728c */ /* 0x000fc8000bf01270 */
[----:B------:R-:W-:-:S12]  /*17dd0*/  USEL UR4, UR4, UR5, !UP0 ;  /* 0x0000000504047287 */ /* 0x000fd8000c000000 */
.L_x_5292:
        /* <DEDUP_REMOVED lines=50> */
.L_x_5295:
        /* <DEDUP_REMOVED lines=23> */
.L_x_5297:
        /* <DEDUP_REMOVED lines=20> */
.L_x_5300:
[----:B------:R-:W-:Y:S05]  /*183b0*/  BSYNC B6 ;  /* 0x0000000000067941 */ /* 0x000fea0003800000 */
.L_x_5299:
        /* <DEDUP_REMOVED lines=22> */
.L_x_5302:
[----:B------:R-:W-:Y:S05]  /*18520*/  BSYNC B6 ;  /* 0x0000000000067941 */ /* 0x000fea0003800000 */
.L_x_5301:
        /* <DEDUP_REMOVED lines=20> */
.L_x_5304:
[----:B------:R-:W-:Y:S05]  /*18670*/  BSYNC B6 ;  /* 0x0000000000067941 */ /* 0x000fea0003800000 */
.L_x_5303:
        /* <DEDUP_REMOVED lines=19> */
.L_x_5306:
[----:B------:R-:W-:Y:S05]  /*187b0*/  BSYNC B6 ;  /* 0x0000000000067941 */ /* 0x000fea0003800000 */
.L_x_5305:
[----:B------:R-:W-:Y:S01]  /*187c0*/  ULDC.64 UR4, c[0x0][0x9f8] ;  /* 0x00027e0000047ab9 */ /* 0x000fe20000000a00 */
[----:B------:R-:W-:Y:S01]  /*187d0*/  IMAD.U32 R25, RZ, RZ, UR40 ;  /* 0x00000028ff197e24 */ /* 0x000fe2000f8e00ff */
[----:B------:R-:W-:Y:S01]  /*187e0*/  UISETP.NE.U32.AND UP0, UPT, UR4, URZ, UPT ;  /* 0x0000003f0400728c */ /* 0x000fe2000bf05070 */
[----:B------:R-:W0:Y:S01]  /*187f0*/  S2R R21, SR_TID.X ;  /* 0x0000000000157919 */ /* 0x000e220000002100 */
[----:B------:R-:W1:Y:S02]  /*18800*/  LDC R8, c[0x0][0x430] ;  /* 0x00010c00ff087b82 */ /* 0x000e640000000800 */
[----:B------:R-:W-:Y:S01]  /*18810*/  UISETP.NE.AND.EX UP0, UPT, UR5, URZ, UPT, UP0 ;  /* 0x0000003f0500728c */ /* 0x000fe2000bf05300 */
[----:B------:R-:W2:Y:S05]  /*18820*/  S2R R20, SR_TID.X ;  /* 0x0000000000147919 */ /* 0x000eaa0000002100 */
[----:B------:R-:W-:Y:S01]  /*18830*/  PLOP3.LUT P0, PT, PT, PT, UP0, 0x80, 0x0 ;  /* 0x000000000000781c */ /* 0x000fe20003f0f008 */
[----:B------:R-:W3:Y:S04]  /*18840*/  LDC R31, c[0x0][0x2f4] ;  /* 0x0000bd00ff1f7b82 */ /* 0x000ee80000000800 */
[----:B------:R-:W-:-:S02]  /*18850*/  @UP0 ULDC.64 UR4, c[0x0][0x9f8] ;  /* 0x00027e0000040ab9 */ /* 0x000fc40000000a00 */
[----:B------:R-:W-:-:S06]  /*18860*/  @UP0 UIMAD.WIDE UR4, UR40, 0x4, UR4 ;  /* 0x00000004280408a5 */ /* 0x000fcc000f8e0204 */
[----:B------:R-:W-:Y:S02]  /*18870*/  IMAD.U32 R2, RZ, RZ, UR4 ;  /* 0x00000004ff027e24 */ /* 0x000fe4000f8e00ff */
[----:B------:R-:W-:-:S05]  /*18880*/  IMAD.U32 R3, RZ, RZ, UR5 ;  /* 0x00000005ff037e24 */ /* 0x000fca000f8e00ff */
[----:B------:R4:W4:Y:S01]  /*18890*/  @P0 LDG.E R25, desc[UR56][R2.64] ;  /* 0x0000003802190981 */ /* 0x000922000c1e1900 */
[----:B-1----:R-:W-:Y:S01]  /*188a0*/  ISETP.NE.AND P1, PT, R8, 0x1, PT ;  /* 0x000000010800780c */ /* 0x002fe20003f25270 */
[----:B0-----:R-:W-:Y:S01]  /*188b0*/  IMAD.SHL.U32 R21, R21, 0x20, RZ ;  /* 0x0000002015157824 */ /* 0x001fe200078e00ff */
[----:B------:R-:W-:Y:S02]  /*188c0*/  LEA R0, R27, 0xffffff80, 0x7 ;  /* 0xffffff801b007811 */ /* 0x000fe400078e38ff */
[----:B------:R-:W-:Y:S02]  /*188d0*/  LOP3.LUT R16, R16, 0xffffffef, RZ, 0xc0, !PT ;  /* 0xffffffef10107812 */ /* 0x000fe400078ec0ff */
[----:B--2---:R-:W-:Y:S02]  /*188e0*/  LOP3.LUT R20, R20, 0x7f, RZ, 0xc0, !PT ;  /* 0x0000007f14147812 */ /* 0x004fe400078ec0ff */
[----:B------:R-:W-:Y:S02]  /*188f0*/  LOP3.LUT R21, R21, 0x60, RZ, 0xc0, !PT ;  /* 0x0000006015157812 */ /* 0x000fe400078ec0ff */
[----:B------:R-:W-:-:S03]  /*18900*/  SHF.R.U32.HI R20, RZ, 0x2, R20 ;  /* 0x00000002ff147819 */ /* 0x000fc60000011614 */
[----:B------:R-:W0:Y:S01]  /*18910*/  @P1 LDC R7, c[0x0][0x434] ;  /* 0x00010d00ff071b82 */ /* 0x000e220000000800 */
[----:B---3--:R-:W-:Y:S02]  /*18920*/  ISETP.GE.AND P3, PT, R32, R31, PT ;  /* 0x0000001f2000720c */ /* 0x008fe40003f66270 */
[----:B------:R-:W-:Y:S02]  /*18930*/  LOP3.LUT R5, R0, R20, R21, 0xfe, !PT ;  /* 0x0000001400057212 */ /* 0x000fe400078efe15 */
[----:B------:R-:W-:Y:S02]  /*18940*/  @P1 LOP3.LUT R16, R16, 0x10, RZ, 0xfc, !PT ;  /* 0x0000001010101812 */ /* 0x000fe400078efcff */
[C---:B------:R-:W-:Y:S01]  /*18950*/  ISETP.GE.AND P0, PT, R5.reuse, UR36, PT ;  /* 0x0000002405007c0c */ /* 0x040fe2000bf06270 */
[----:B------:R-:W1:Y:S01]  /*18960*/  @P1 LDC R4, c[0x0][0x438] ;  /* 0x00010e00ff041b82 */ /* 0x000e620000000800 */
[----:B------:R-:W-:-:S04]  /*18970*/  VIADD R5, R5, UR38 ;  /* 0x0000002605057c36 */ /* 0x000fc80008000000 */
[----:B------:R-:W-:-:S07]  /*18980*/  IMAD.MOV.U32 R6, RZ, RZ, R5 ;  /* 0x000000ffff067224 */ /* 0x000fce00078e0005 */
[----:B----4-:R-:W2:Y:S01]  /*18990*/  @!P0 LDC.64 R2, c[0x0][0x428] ;  /* 0x00010a00ff028b82 */ /* 0x010ea20000000a00 */
[----:B0-----:R-:W-:-:S05]  /*189a0*/  @P1 IMAD.HI.U32 R7, R5, R7, RZ ;  /* 0x0000000705071227 */ /* 0x001fca00078e00ff */
[----:B-1----:R-:W-:-:S04]  /*189b0*/  @P1 SHF.R.U32.HI R6, RZ, R4, R7 ;  /* 0x00000004ff061219 */ /* 0x002fc80000011607 */
[--C-:B------:R-:W-:Y:S01]  /*189c0*/  @!P0 SHF.R.S32.HI R7, RZ, 0x1f, R6.reuse ;  /* 0x0000001fff078819 */ /* 0x100fe20000011406 */
[----:B------:R-:W-:-:S04]  /*189d0*/  IMAD.MOV R4, RZ, RZ, -R6 ;  /* 0x000000ffff047224 */ /* 0x000fc800078e0a06 */
[----:B------:R-:W-:Y:S01]  /*189e0*/  IMAD R5, R8, R4, R5 ;  /* 0x0000000408057224 */ /* 0x000fe200078e0205 */
[----:B------:R-:W-:Y:S02]  /*189f0*/  LOP3.LUT R21, R32, 0x40, RZ, 0xfc, !PT ;  /* 0x0000004020157812 */ /* 0x000fe400078efcff */
[----:B------:R-:W-:Y:S01]  /*18a00*/  LOP3.LUT R16, R16, 0xfffffffb, RZ, 0xc0, !PT ;  /* 0xfffffffb10107812 */ /* 0x000fe200078ec0ff */
[----:B------:R-:W-:-:S03]  /*18a10*/  IMAD.U32 R8, RZ, RZ, UR43 ;  /* 0x0000002bff087e24 */ /* 0x000fc6000f8e00ff */
[----:B------:R-:W-:Y:S02]  /*18a20*/  @P3 LOP3.LUT R16, R16, 0x4, RZ, 0xfc, !PT ;  /* 0x0000000410103812 */ /* 0x000fe400078efcff */
[----:B------:R-:W-:Y:S02]  /*18a30*/  ISETP.NE.AND P2, PT, R8, 0x3, PT ;  /* 0x000000030800780c */ /* 0x000fe40003f45270 */
[----:B------:R-:W-:Y:S02]  /*18a40*/  LOP3.LUT R16, R16, 0xfffffff7, RZ, 0xc0, !PT ;  /* 0xfffffff710107812 */ /* 0x000fe400078ec0ff */
[----:B------:R-:W-:Y:S02]  /*18a50*/  LOP3.LUT R20, R32, 0x80, RZ, 0xfc, !PT ;  /* 0x0000008020147812 */ /* 0x000fe400078efcff */
[----:B------:R-:W-:Y:S01]  /*18a60*/  LOP3.LUT R16, R16, 0xfffffffd, RZ, 0xc0, !PT ;  /* 0xfffffffd10107812 */ /* 0x000fe200078ec0ff */
[----:B------:R-:W-:Y:S01]  /*18a70*/  UMOV UR4, 0xffffffff ;  /* 0xffffffff00047882 */ /* 0x000fe20000000000 */
[----:B------:R-:W-:Y:S01]  /*18a80*/  SHF.R.S32.HI R29, RZ, 0x1f, R25 ;  /* 0x0000001fff1d7819 */ /* 0x000fe20000011419 */
[----:B--2---:R-:W-:-:S04]  /*18a90*/  @!P0 IMAD.WIDE.U32 R6, R25, R2, R6 ;  /* 0x0000000219068225 */ /* 0x004fc800078e0006 */
[----:B------:R-:W-:-:S04]  /*18aa0*/  @!P0 IMAD R4, R29, R2, RZ ;  /* 0x000000021d048224 */ /* 0x000fc800078e02ff */
[----:B------:R-:W-:Y:S02]  /*18ab0*/  @!P0 IMAD R4, R25, R3, R4 ;  /* 0x0000000319048224 */ /* 0x000fe400078e0204 */
[----:B------:R-:W0:Y:S02]  /*18ac0*/  @!P0 LDC.64 R2, c[0x0][0x418] ;  /* 0x00010600ff028b82 */ /* 0x000e240000000a00 */
[----:B------:R-:W-:Y:S01]  /*18ad0*/  @!P0 IMAD.IADD R4, R7, 0x1, R4 ;  /* 0x0000000107048824 */ /* 0x000fe200078e0204 */
[----:B0-----:R-:W-:-:S04]  /*18ae0*/  @!P0 LEA R2, P1, R6, R2, 0x2 ;  /* 0x0000000206028211 */ /* 0x001fc800078210ff */
[----:B------:R-:W-:Y:S01]  /*18af0*/  @!P0 LEA.HI.X R3, R6, R3, R4, 0x2, P1 ;  /* 0x0000000306038211 */ /* 0x000fe200008f1404 */
[----:B------:R-:W-:Y:S01]  /*18b00*/  IMAD.MOV.U32 R6, RZ, RZ, RZ ;  /* 0x000000ffff067224 */ /* 0x000fe200078e00ff */
[----:B------:R-:W-:-:S05]  /*18b10*/  ISETP.GE.AND P1, PT, R21, R31, PT ;  /* 0x0000001f1500720c */ /* 0x000fca0003f26270 */
[----:B------:R0:W5:Y:S01]  /*18b20*/  @!P0 LDG.E R6, desc[UR56][R2.64] ;  /* 0x0000003802068981 */ /* 0x000162000c1e1900 */
[----:B------:R-:W-:-:S07]  /*18b30*/  ISETP.GE.AND P0, PT, R20, R31, PT ;  /* 0x0000001f1400720c */ /* 0x000fce0003f06270 */
[----:B------:R-:W-:-:S04]  /*18b40*/  @P1 LOP3.LUT R16, R16, 0x2, RZ, 0xfc, !PT ;  /* 0x0000000210101812 */ /* 0x000fc800078efcff */
[----:B------:R-:W-:-:S04]  /*18b50*/  @P2 LOP3.LUT R16, R16, 0x8, RZ, 0xfc, !PT ;  /* 0x0000000810102812 */ /* 0x000fc800078efcff */
[----:B------:R-:W-:-:S04]  /*18b60*/  LOP3.LUT R16, R16, 0xfffffffe, RZ, 0xc0, !PT ;  /* 0xfffffffe10107812 */ /* 0x000fc800078ec0ff */
[----:B------:R-:W-:Y:S01]  /*18b70*/  @P0 LOP3.LUT R16, R16, 0x1, RZ, 0xfc, !PT ;  /* 0x0000000110100812 */ /* 0x000fe200078efcff */
[----:B0-----:R-:W-:Y:S06]  /*18b80*/  BRA.DIV UR4, `(.L_x_5307) ;  /* 0x0000004e04407947 */ /* 0x001fec000b800000 */
.L_x_5387:
[----:B------:R-:W-:Y:S01]  /*18b90*/  LOP3.LUT R23, R30, 0xffff, RZ, 0xc0, !PT ;  /* 0x0000ffff1e177812 */ /* 0x000fe200078ec0ff */
[----:B------:R-:W-:Y:S06]  /*18ba0*/  @!P2 BRA `(.L_x_5308) ;  /* 0x000000000004a947 */ /* 0x000fec0003800000 */
[----:B------:R-:W-:Y:S01]  /*18bb0*/  BPT.TRAP 0x1 ;  /* 0x000000040000795c */ /* 0x000fe20000300000 */
.L_x_5308:
[----:B------:R-:W-:Y:S01]  /*18bc0*/  IMAD R4, R22, 0x8, R18 ;  /* 0x0000000816047824 */ /* 0x000fe200078e0212 */
[----:B------:R-:W-:Y:S01]  /*18bd0*/  SHF.L.U32 R30, R24, 0x1f, RZ ;  /* 0x0000001f181e7819 */ /* 0x000fe200000006ff */
[----:B------:R-:W-:Y:S01]  /*18be0*/  BSSY B0, `(.L_x_5309) ;  /* 0x0000004000007945 */ /* 0x000fe20003800000 */
[----:B------:R-:W-:Y:S02]  /*18bf0*/  SHF.R.S32.HI R20, RZ, 0x1f, R5 ;  /* 0x0000001fff147819 */ /* 0x000fe40000011405 */
[----:B------:R-:W0:Y:S02]  /*18c00*/  SYNCS.PHASECHK.TRANS64.TRYWAIT P0, [R4+URZ+0x2a880], R30 ;  /* 0x02a8801e040075a7 */ /* 0x000e24000800017f */
[----:B0-----:R-:W-:Y:S05]  /*18c10*/  @!P0 BRA `(.L_x_5310) ;  /* 0x0000004c00488947 */ /* 0x001fea0003800000 */
.L_x_5388:
[----:B------:R-:W-:Y:S05]  /*18c20*/  BSYNC B0 ;  /* 0x0000000000007941 */ /* 0x000fea0003800000 */
.L_x_5309:
[----:B------:R-:W1:Y:S01]  /*18c30*/  S2R R8, SR_TID.X ;  /* 0x0000000000087919 */ /* 0x000e620000002100 */
[----:B------:R-:W-:Y:S01]  /*18c40*/  ULDC.64 UR4, c[0x0][0x328] ;  /* 0x0000ca0000047ab9 */ /* 0x000fe20000000a00 */
[----:B-----5:R-:W-:Y:S01]  /*18c50*/  SHF.R.S32.HI R21, RZ, 0x1f, R6 ;  /* 0x0000001fff157819 */ /* 0x020fe20000011406 */
[----:B------:R-:W-:Y:S01]  /*18c60*/  IMAD R7, R20, UR4, RZ ;  /* 0x0000000414077c24 */ /* 0x000fe2000f8e02ff */
[----:B------:R-:W-:Y:S01]  /*18c70*/  ULDC.64 UR6, c[0x0][0x318] ;  /* 0x0000c60000067ab9 */ /* 0x000fe20000000a00 */
[----:B------:R-:W-:-:S04]  /*18c80*/  IMAD.WIDE.U32 R2, R5, UR4, RZ ;  /* 0x0000000405027c25 */ /* 0x000fc8000f8e00ff */
        /* <DEDUP_REMOVED lines=8> */
[C---:B------:R-:W-:Y:S01]  /*18d10*/  IMAD.WIDE.U32 R2, R23.reuse, UR4, R2 ;  /* 0x0000000417027c25 */ /* 0x040fe2000f8e0002 */
[----:B------:R-:W-:Y:S01]  /*18d20*/  UMOV UR4, 0xffffffff ;  /* 0xffffffff00047882 */ /* 0x000fe20000000000 */
[----:B-1----:R-:W-:Y:S02]  /*18d30*/  LOP3.LUT R8, R8, 0x7f, RZ, 0xc0, !PT ;  /* 0x0000007f08087812 */ /* 0x002fe400078ec0ff */
[----:B------:R-:W-:Y:S02]  /*18d40*/  IMAD R9, R23, UR5, R3 ;  /* 0x0000000517097c24 */ /* 0x000fe4000f8e0203 */
[----:B------:R-:W-:Y:S02]  /*18d50*/  SHF.R.U32.HI R10, RZ, 0x2, R8 ;  /* 0x00000002ff0a7819 */ /* 0x000fe40000011608 */
[----:B------:R-:W-:-:S02]  /*18d60*/  IADD3 R8, P0, R2, UR6, RZ ;  /* 0x0000000602087c10 */ /* 0x000fc4000ff1e0ff */
[----:B------:R-:W-:Y:S01]  /*18d70*/  IADD3 R7, -R10, UR36, -R0 ;  /* 0x000000240a077c10 */ /* 0x000fe2000fffe900 */
[----:B------:R-:W-:Y:S01]  /*18d80*/  IMAD R10, R22, 0x6000, R37 ;  /* 0x00006000160a7824 */ /* 0x000fe200078e0225 */
[----:B------:R-:W-:Y:S02]  /*18d90*/  IADD3.X R9, R9, UR7, RZ, P0, !PT ;  /* 0x0000000709097c10 */ /* 0x000fe400087fe4ff */
[----:B------:R-:W-:Y:S01]  /*18da0*/  ISETP.GE.AND P5, PT, R7, 0x1, PT ;  /* 0x000000010700780c */ /* 0x000fe20003fa6270 */
[----:B------:R-:W-:-:S12]  /*18db0*/  BRA.DIV UR4, `(.L_x_5311) ;  /* 0x0000004a04f47947 */ /* 0x000fd8000b800000 */
[----:B------:R-:W1:Y:S01]  /*18dc0*/  SHFL.IDX PT, R2, R8, RZ, 0x1c1f ;  /* 0x001c1fff08027589 */ /* 0x000e6200000e0000 */
[CC--:B------:R-:W-:Y:S02]  /*18dd0*/  ISETP.GE.AND P3, PT, R32.reuse, R31.reuse, PT ;  /* 0x0000001f2000720c */ /* 0x0c0fe40003f66270 */
[C---:B------:R-:W-:Y:S01]  /*18de0*/  LOP3.LUT R12, R32.reuse, 0x40, RZ, 0xfc, !PT ;  /* 0x00000040200c7812 */ /* 0x040fe200078efcff */
[----:B------:R-:W2:Y:S01]  /*18df0*/  SHFL.IDX PT, R0, R9, RZ, 0x1c1f ;  /* 0x001c1fff09007589 */ /* 0x000ea200000e0000 */
[----:B------:R-:W-:Y:S02]  /*18e00*/  LOP3.LUT R11, R32, 0x80, RZ, 0xfc, !PT ;  /* 0x00000080200b7812 */ /* 0x000fe400078efcff */
[----:B------:R-:W-:Y:S02]  /*18e10*/  ISETP.GE.AND P2, PT, R12, R31, PT ;  /* 0x0000001f0c00720c */ /* 0x000fe40003f46270 */
[C---:B------:R-:W-:Y:S02]  /*18e20*/  ISETP.GE.AND P6, PT, R7.reuse, 0x61, PT ;  /* 0x000000610700780c */ /* 0x040fe40003fc6270 */
[----:B------:R-:W-:-:S02]  /*18e30*/  ISETP.LT.OR P1, PT, R7, 0x1, P2 ;  /* 0x000000010700780c */ /* 0x000fc40001721670 */
[----:B------:R-:W-:Y:S02]  /*18e40*/  LOP3.LUT R16, R16, 0xffffffdf, RZ, 0xc0, !PT ;  /* 0xffffffdf10107812 */ /* 0x000fe400078ec0ff */
[----:B------:R-:W-:-:S07]  /*18e50*/  ISETP.GE.AND P4, PT, R7, 0x21, PT ;  /* 0x000000210700780c */ /* 0x000fce0003f86270 */
[----:B------:R-:W-:Y:S02]  /*18e60*/  @P6 LOP3.LUT R16, R16, 0x20, RZ, 0xfc, !PT ;  /* 0x0000002010106812 */ /* 0x000fe400078efcff */
[----:B-1----:R-:W-:-:S05]  /*18e70*/  IADD3 R2, P0, R32, R2, RZ ;  /* 0x0000000220027210 */ /* 0x002fca0007f1e0ff */
[----:B--2---:R-:W-:Y:S01]  /*18e80*/  IMAD.X R3, RZ, RZ, R0, P0 ;  /* 0x000000ffff037224 */ /* 0x004fe200000e0600 */
[----:B------:R-:W-:Y:S01]  /*18e90*/  ISETP.LT.OR P0, PT, R7, 0x1, P3 ;  /* 0x000000010700780c */ /* 0x000fe20001f01670 */
[----:B------:R-:W-:-:S12]  /*18ea0*/  IMAD.IADD R0, R18, 0x1, R10 ;  /* 0x0000000112007824 */ /* 0x000fd800078e020a */
[----:B------:R-:W-:Y:S01]  /*18eb0*/  @!PT LDS RZ, [RZ] ;  /* 0x00000000fffff984 */ /* 0x000fe20000000800 */
        /* <DEDUP_REMOVED lines=23> */
[----:B------:R-:W-:Y:S01]  /*19030*/  LDGSTS.E.BYPASS.LTC128B.128 [R0+0xf400], desc[UR56][R2.64+0x40], !P1 ;  /* 0x0f40004002007fae */ /* 0x000fe2000c901d78 */
[----:B------:R-:W-:-:S13]  /*19040*/  ISETP.LT.OR P1, PT, R7, 0x41, P0 ;  /* 0x000000410700780c */ /* 0x000fda0000721670 */
[----:B------:R1:W-:Y:S01]  /*19050*/  LDGSTS.E.BYPASS.LTC128B.128 [R0+0x11400], desc[UR56][R2.64+0x80], !P1 ;  /* 0x1140008002007fae */ /* 0x0003e2000c901d78 */
[----:B------:R-:W-:-:S03]  /*19060*/  ISETP.GE.AND P1, PT, R7, 0x41, PT ;  /* 0x000000410700780c */ /* 0x000fc60003f26270 */
[----:B-1-3--:R1:W2:Y:S10]  /*19070*/  SHFL.IDX PT, R2, R8, 0x3, 0x1c1f ;  /* 0x007c1f0008027f89 */ /* 0x00a2b400000e0000 */
.L_x_5398:
        /* <DEDUP_REMOVED lines=13> */
.L_x_5312:
        /* <DEDUP_REMOVED lines=11> */
.L_x_5313:
[----:B------:R2:W-:Y:S01]  /*19200*/  SYNCS.ARRIVE.TRANS64.A1T0 RZ, [R4+URZ+0x2a870], RZ ;  /* 0x02a870ff04ff79a7 */ /* 0x0005e2000810003f */
[----:B------:R-:W-:Y:S05]  /*19210*/  @!P3 BRA `(.L_x_5314) ;  /* 0x000000000004b947 */ /* 0x000fea0003800000 */
[----:B------:R-:W-:Y:S01]  /*19220*/  BPT.TRAP 0x1 ;  /* 0x000000040000795c */ /* 0x000fe20000300000 */
.L_x_5314:
[----:B------:R-:W3:Y:S01]  /*19230*/  SYNCS.PHASECHK.TRANS64.TRYWAIT P0, [R4+URZ+0x2a840], R30 ;  /* 0x02a8401e040075a7 */ /* 0x000ee2000800017f */
[----:B------:R-:W-:Y:S04]  /*19240*/  BSSY B0, `(.L_x_5315) ;  /* 0x0000002000007945 */ /* 0x000fe80003800000 */
[----:B---3--:R-:W-:Y:S05]  /*19250*/  @!P0 BRA `(.L_x_5316) ;  /* 0x0000004c006c8947 */ /* 0x008fea0003800000 */
.L_x_5399:
[----:B------:R-:W-:Y:S05]  /*19260*/  BSYNC B0 ;  /* 0x0000000000007941 */ /* 0x000fea0003800000 */
.L_x_5315:
[----:B------:R-:W-:Y:S01]  /*19270*/  ULDC.64 UR4, c[0x0][0x300] ;  /* 0x0000c00000047ab9 */ /* 0x000fe20000000a00 */
[----:B------:R-:W-:Y:S01]  /*19280*/  ULDC.64 UR6, c[0x0][0x2e8] ;  /* 0x0000ba0000067ab9 */ /* 0x000fe20000000a00 */
[----:B------:R-:W-:Y:S01]  /*19290*/  IMAD R7, R20, UR4, RZ ;  /* 0x0000000414077c24 */ /* 0x000fe2000f8e02ff */
[C---:B------:R-:W-:Y:S01]  /*192a0*/  LOP3.LUT R9, R32.reuse, 0x80, RZ, 0xfc, !PT ;  /* 0x0000008020097812 */ /* 0x040fe200078efcff */
[----:B------:R-:W-:Y:S01]  /*192b0*/  IMAD.WIDE.U32 R2, R5, UR4, RZ ;  /* 0x0000000405027c25 */ /* 0x000fe2000f8e00ff */
[----:B-1----:R-:W-:Y:S02]  /*192c0*/  LOP3.LUT R8, R32, 0x40, RZ, 0xfc, !PT ;  /* 0x0000004020087812 */ /* 0x002fe400078efcff */
[-C--:B------:R-:W-:Y:S01]  /*192d0*/  ISETP.GE.AND P2, PT, R9, R31.reuse, PT ;  /* 0x0000001f0900720c */ /* 0x080fe20003f46270 */
[----:B------:R-:W-:Y:S01]  /*192e0*/  IMAD R7, R5, UR5, R7 ;  /* 0x0000000505077c24 */ /* 0x000fe2000f8e0207 */
[----:B------:R-:W-:Y:S01]  /*192f0*/  ULDC.64 UR4, c[0x0][0x310] ;  /* 0x0000c40000047ab9 */ /* 0x000fe20000000a00 */
[----:B------:R-:W-:Y:S01]  /*19300*/  ISETP.GE.AND P3, PT, R8, R31, PT ;  /* 0x0000001f0800720c */ /* 0x000fe20003f66270 */
[----:B------:R-:W-:-:S02]  /*19310*/  IMAD R21, R21, UR4, RZ ;  /* 0x0000000415157c24 */ /* 0x000fc4000f8e02ff */
[----:B------:R-:W-:Y:S02]  /*19320*/  IMAD.IADD R3, R3, 0x1, R7 ;  /* 0x0000000103037824 */ /* 0x000fe400078e0207 */
        /* <DEDUP_REMOVED lines=12> */
[----:B------:R-:W4:Y:S01]  /*193f0*/  SHFL.IDX PT, R2, R6, RZ, 0x1c1f ;  /* 0x001c1fff06027589 */ /* 0x000f2200000e0000 */
[----:B-1----:R-:W-:-:S05]  /*19400*/  @P5 IADD3 R3, P0, R32, R3, RZ ;  /* 0x0000000320035210 */ /* 0x002fca0007f1e0ff */
[----:B----4-:R-:W-:-:S05]  /*19410*/  @P5 IMAD.X R2, RZ, RZ, R2, P0 ;  /* 0x000000ffff025224 */ /* 0x010fca00000e0602 */
[----:B------:R-:W-:-:S04]  /*19420*/  @P5 LOP3.LUT R3, R3, R2, RZ, 0x3c, !PT ;  /* 0x0000000203035212 */ /* 0x000fc800078e3cff */
[----:B------:R-:W-:-:S04]  /*19430*/  @P5 LOP3.LUT R2, R3, R2, RZ, 0x3c, !PT ;  /* 0x0000000203025212 */ /* 0x000fc800078e3cff */
[----:B------:R-:W-:-:S05]  /*19440*/  @P5 LOP3.LUT R3, R3, R2, RZ, 0x3c, !PT ;  /* 0x0000000203035212 */ /* 0x000fca00078e3cff */
[----:B------:R-:W-:Y:S01]  /*19450*/  @!PT LDS RZ, [RZ] ;  /* 0x00000000fffff984 */ /* 0x000fe20000000800 */
[----:B------:R-:W-:Y:S04]  /*19460*/  @P5 LDGSTS.E.BYPASS.LTC128B.128 [R0+0x1e400], desc[UR56][R2.64], !P6 ;  /* 0x1e40000002005fae */ /* 0x000fe8000f101d78 */
[----:B------:R-:W-:Y:S04]  /*19470*/  @P5 LDGSTS.E.BYPASS.LTC128B.128 [R0+0x20400], desc[UR56][R2.64+0x40], !P3 ;  /* 0x2040004002005fae */ /* 0x000fe8000d901d78 */
[----:B------:R1:W-:Y:S04]  /*19480*/  @P5 LDGSTS.E.BYPASS.LTC128B.128 [R0+0x22400], desc[UR56][R2.64+0x80], !P2 ;  /* 0x2240008002005fae */ /* 0x0003e8000d101d78 */
[----:B-1----:R-:W1:Y:S04]  /*19490*/  SHFL.IDX PT, R3, R5, 0x1, 0x1c1f ;  /* 0x003c1f0005037f89 */ /* 0x002e6800000e0000 */
[----:B------:R-:W4:Y:S01]  /*194a0*/  SHFL.IDX PT, R2, R6, 0x1, 0x1c1f ;  /* 0x003c1f0006027f89 */ /* 0x000f2200000e0000 */
[----:B-1----:R-:W-:-:S05]  /*194b0*/  @P4 IADD3 R3, P0, R32, R3, RZ ;  /* 0x0000000320034210 */ /* 0x002fca0007f1e0ff */
[----:B----4-:R-:W-:-:S05]  /*194c0*/  @P4 IMAD.X R2, RZ, RZ, R2, P0 ;  /* 0x000000ffff024224 */ /* 0x010fca00000e0602 */
[----:B------:R-:W-:-:S04]  /*194d0*/  @P4 LOP3.LUT R3, R3, R2, RZ, 0x3c, !PT ;  /* 0x0000000203034212 */ /* 0x000fc800078e3cff */
[----:B------:R-:W-:-:S04]  /*194e0*/  @P4 LOP3.LUT R2, R3, R2, RZ, 0x3c, !PT ;  /* 0x0000000203024212 */ /* 0x000fc800078e3cff */
[----:B------:R-:W-:-:S05]  /*194f0*/  @P4 LOP3.LUT R3, R3, R2, RZ, 0x3c, !PT ;  /* 0x0000000203034212 */ /* 0x000fca00078e3cff */
[----:B------:R-:W-:Y:S04]  /*19500*/  @P4 LDGSTS.E.BYPASS.LTC128B.128 [R0+0x1ec00], desc[UR56][R2.64], !P6 ;  /* 0x1ec0000002004fae */ /* 0x000fe8000f101d78 */
[----:B------:R-:W-:Y:S04]  /*19510*/  @P4 LDGSTS.E.BYPASS.LTC128B.128 [R0+0x20c00], desc[UR56][R2.64+0x40], !P3 ;  /* 0x20c0004002004fae */ /* 0x000fe8000d901d78 */
[----:B------:R1:W-:Y:S04]  /*19520*/  @P4 LDGSTS.E.BYPASS.LTC128B.128 [R0+0x22c00], desc[UR56][R2.64+0x80], !P2 ;  /* 0x22c0008002004fae */ /* 0x0003e8000d101d78 */
[----:B-1----:R-:W1:Y:S04]  /*19530*/  SHFL.IDX PT, R3, R5, 0x2, 0x1c1f ;  /* 0x005c1f0005037f89 */ /* 0x002e6800000e0000 */
[----:B------:R-:W4:Y:S04]  /*19540*/  SHFL.IDX PT, R2, R6, 0x2, 0x1c1f ;  /* 0x005c1f0006027f89 */ /* 0x000f2800000e0000 */
[----:B------:R-:W0:Y:S04]  /*19550*/  SHFL.IDX PT, R5, R5, 0x3, 0x1c1f ;  /* 0x007c1f0005057f89 */ /* 0x000e2800000e0000 */
[----:B------:R-:W0:Y:S01]  /*19560*/  SHFL.IDX PT, R6, R6, 0x3, 0x1c1f ;  /* 0x007c1f0006067f89 */ /* 0x000e2200000e0000 */
[----:B-1----:R-:W-:-:S05]  /*19570*/  @P1 IADD3 R3, P0, R32, R3, RZ ;  /* 0x0000000320031210 */ /* 0x002fca0007f1e0ff */
[----:B----4-:R-:W-:-:S05]  /*19580*/  @P1 IMAD.X R2, RZ, RZ, R2, P0 ;  /* 0x000000ffff021224 */ /* 0x010fca00000e0602 */
[----:B------:R-:W-:-:S04]  /*19590*/  @P1 LOP3.LUT R3, R3, R2, RZ, 0x3c, !PT ;  /* 0x0000000203031212 */ /* 0x000fc800078e3cff */
[----:B------:R-:W-:-:S04]  /*195a0*/  @P1 LOP3.LUT R2, R3, R2, RZ, 0x3c, !PT ;  /* 0x0000000203021212 */ /* 0x000fc800078e3cff */
[----:B------:R-:W-:-:S05]  /*195b0*/  @P1 LOP3.LUT R3, R3, R2, RZ, 0x3c, !PT ;  /* 0x0000000203031212 */ /* 0x000fca00078e3cff */
[----:B------:R1:W-:Y:S04]  /*195c0*/  @P1 LDGSTS.E.BYPASS.LTC128B.128 [R0+0x1f400], desc[UR56][R2.64], !P6 ;  /* 0x1f40000002001fae */ /* 0x0003e8000f101d78 */
[----:B------:R1:W-:Y:S04]  /*195d0*/  @P1 LDGSTS.E.BYPASS.LTC128B.128 [R0+0x21400], desc[UR56][R2.64+0x40], !P3 ;  /* 0x2140004002001fae */ /* 0x0003e8000d901d78 */
[----:B0-----:R1:W-:Y:S02]  /*195e0*/  @P1 LDGSTS.E.BYPASS.LTC128B.128 [R0+0x23400], desc[UR56][R2.64+0x80], !P2 ;  /* 0x2340008002001fae */ /* 0x0013e4000d101d78 */
.L_x_5409:
[----:B------:R-:W-:Y:S02]  /*195f0*/  LOP3.LUT P1, RZ, R16, 0x20, RZ, 0xc0, !PT ;  /* 0x0000002010ff7812 */ /* 0x000fe4000782c0ff */
[----:B------:R-:W-:-:S11]  /*19600*/  ISETP.GE.AND P4, PT, R32, R31, PT ;  /* 0x0000001f2000720c */ /* 0x000fd60003f86270 */
[----:B01----:R-:W-:-:S05]  /*19610*/  @P1 IADD3 R2, P0, R32, R5, RZ ;  /* 0x0000000520021210 */ /* 0x003fca0007f1e0ff */
[----:B------:R-:W-:Y:S01]  /*19620*/  @P1 IMAD.X R3, RZ, RZ, R6, P0 ;  /* 0x000000ffff031224 */ /* 0x000fe200000e0606 */
[----:B------:R-:W-:-:S04]  /*19630*/  PLOP3.LUT P0, PT, PT, PT, PT, 0x80, 0x0 ;  /* 0x000000000000781c */ /* 0x000fc80003f0f070 */
[----:B------:R-:W-:Y:S01]  /*19640*/  @!PT LDS RZ, [RZ] ;  /* 0x00000000fffff984 */ /* 0x000fe20000000800 */
[----:B------:R-:W-:Y:S01]  /*19650*/  @!PT LDS RZ, [RZ] ;  /* 0x00000000fffff984 */ /* 0x000fe20000000800 */
[----:B------:R-:W-:Y:S01]  /*19660*/  @!PT LDS RZ, [RZ] ;  /* 0x00000000fffff984 */ /* 0x000fe20000000800 */
[----:B------:R0:W-:Y:S04]  /*19670*/  @P1 LDGSTS.E.BYPASS.LTC128B.128 [R0+0x1fc00], desc[UR56][R2.64], !P4 ;  /* 0x1fc0000002001fae */ /* 0x0001e8000e101d78 */
[----:B------:R0:W-:Y:S04]  /*19680*/  @P1 LDGSTS.E.BYPASS.LTC128B.128 [R0+0x21c00], desc[UR56][R2.64+0x40], !P3 ;  /* 0x21c0004002001fae */ /* 0x0001e8000d901d78 */
[----:B------:R0:W-:Y:S01]  /*19690*/  @P1 LDGSTS.E.BYPASS.LTC128B.128 [R0+0x23c00], desc[UR56][R2.64+0x80], !P2 ;  /* 0x23c0008002001fae */ /* 0x0001e2000d101d78 */
[----:B------:R-:W-:Y:S01]  /*196a0*/  NOP ;  /* 0x0000000000007918 */ /* 0x000fe20000000000 */
.L_x_5318:
        /* <DEDUP_REMOVED lines=11> */
.L_x_5319:
[----:B------:R0:W-:Y:S02]  /*19760*/  SYNCS.ARRIVE.TRANS64.A1T0 RZ, [R4+URZ+0x2a830], RZ ;  /* 0x02a830ff04ff79a7 */ /* 0x0001e4000810003f */
[----:B------:R-:W-:Y:S05]  /*19770*/  WARPSYNC.ALL ;  /* 0x0000000000007948 */ /* 0x000fea0003800000 */
[----:B------:R-:W-:Y:S01]  /*19780*/  VIADD R0, R18, 0x18400 ;  /* 0x0001840012007836 */ /* 0x000fe20000000000 */
        /* <DEDUP_REMOVED lines=26> */
.L_x_5321:
[----:B------:R-:W-:Y:S05]  /*19930*/  BSYNC B6 ;  /* 0x0000000000067941 */ /* 0x000fea0003800000 */
.L_x_5320:
[----:B------:R1:W5:Y:S01]  /*19940*/  LDL R8, [R1+0x4] ;  /* 0x0000040001087983 */ /* 0x0003620000100800 */
[----:B------:R-:W-:Y:S01]  /*19950*/  UISETP.NE.AND UP1, UPT, UR48, URZ, UPT ;  /* 0x0000003f3000728c */ /* 0x000fe2000bf25270 */
[----:B------:R-:W4:Y:S01]  /*19960*/  S2R R20, SR_TID.X ;  /* 0x0000000000147919 */ /* 0x000f220000002100 */
[----:B------:R-:W-:Y:S01]  /*19970*/  R2UR UR7, R23 ;  /* 0x00000000170772ca */ /* 0x000fe200000e0000 */
[----:B------:R-:W1:Y:S03]  /*19980*/  LDC R7, c[0x0][0x448] ;  /* 0x00011200ff077b82 */ /* 0x000e660000000800 */
[----:B------:R-:W-:Y:S01]  /*19990*/  PLOP3.LUT P0, PT, PT, PT, UP1, 0x80, 0x0 ;  /* 0x000000000000781c */ /* 0x000fe20003f0f018 */
[----:B------:R-:W-:Y:S01]  /*199a0*/  ULDC.64 UR8, c[0x0][0x2d8] ;  /* 0x0000b60000087ab9 */ /* 0x000fe20000000a00 */
[----:B------:R-:W-:-:S03]  /*199b0*/  UISETP.NE.AND UP0, UPT, UR47, URZ, UPT ;  /* 0x0000003f2f00728c */ /* 0x000fc6000bf05270 */
[----:B------:R-:W-:Y:S01]  /*199c0*/  @UP1 ULDC UR4, c[0x0][0x44c] ;  /* 0x0001130000041ab9 */ /* 0x000fe20000000800 */
[C---:B----4-:R-:W-:Y:S01]  /*199d0*/  LOP3.LUT R2, R20.reuse, 0x7f, RZ, 0xc0, !PT ;  /* 0x0000007f14027812 */ /* 0x050fe200078ec0ff */
[----:B------:R-:W-:-:S03]  /*199e0*/  IMAD.SHL.U32 R20, R20, 0x20, RZ ;  /* 0x0000002014147824 */ /* 0x000fc600078e00ff */
[----:B------:R-:W-:Y:S02]  /*199f0*/  SHF.R.U32.HI R2, RZ, 0x2, R2 ;  /* 0x00000002ff027819 */ /* 0x000fe40000011602 */
[----:B------:R-:W-:-:S04]  /*19a00*/  LOP3.LUT R20, R20, 0x60, RZ, 0xc0, !PT ;  /* 0x0000006014147812 */ /* 0x000fc800078ec0ff */
[----:B------:R-:W-:-:S05]  /*19a10*/  LOP3.LUT R2, R2, R20, RZ, 0xfc, !PT ;  /* 0x0000001402027212 */ /* 0x000fca00078efcff */
[----:B------:R-:W-:-:S04]  /*19a20*/  IMAD.IADD R0, R2, 0x1, R26 ;  /* 0x0000000102007824 */ /* 0x000fc800078e021a */
[----:B------:R-:W-:Y:S01]  /*19a30*/  @P0 IMAD.HI.U32 R2, R0, UR4, RZ ;  /* 0x0000000400020c27 */ /* 0x000fe2000f8e00ff */
[----:B------:R-:W-:Y:S01]  /*19a40*/  PLOP3.LUT P0, PT, PT, PT, UP1, 0x80, 0x0 ;  /* 0x000000000000781c */ /* 0x000fe20003f0f018 */
[----:B------:R-:W-:Y:S01]  /*19a50*/  @UP1 ULDC UR4, c[0x0][0x450] ;  /* 0x0001140000041ab9 */ /* 0x000fe20000000800 */
[----:B------:R-:W-:Y:S01]  /*19a60*/  R2UR UR10, R23 ;  /* 0x00000000170a72ca */ /* 0x000fe200000e0000 */
[----:B------:R-:W-:Y:S01]  /*19a70*/  IMAD.MOV.U32 R6, RZ, RZ, R0 ;  /* 0x000000ffff067224 */ /* 0x000fe200078e0000 */
[----:B------:R-:W-:Y:S01]  /*19a80*/  UMOV UR5, UR39 ;  /* 0x0000002700057c82 */ /* 0x000fe20008000000 */
[----:B------:R-:W-:-:S08]  /*19a90*/  USHF.R.S32.HI UR6, URZ, 0x1f, UR40 ;  /* 0x0000001f3f067899 */ /* 0x000fd00008011428 */
[----:B------:R-:W-:Y:S01]  /*19aa0*/  @P0 SHF.R.U32.HI R6, RZ, UR4, R2 ;  /* 0x00000004ff060c19 */ /* 0x000fe20008011602 */
[----:B------:R-:W-:Y:S02]  /*19ab0*/  UMOV UR4, UR36 ;  /* 0x0000002400047c82 */ /* 0x000fe40008000000 */
[----:B------:R-:W-:Y:S02]  /*19ac0*/  UIMAD.WIDE.U32 UR4, UR7, UR8, UR4 ;  /* 0x00000008070472a5 */ /* 0x000fe4000f8e0004 */
[----:B------:R-:W-:Y:S02]  /*19ad0*/  USEL UR7, UR6, URZ, !UP0 ;  /* 0x0000003f06077287 */ /* 0x000fe4000c000000 */
[----:B------:R-:W-:Y:S02]  /*19ae0*/  UIMAD UR5, UR10, UR9, UR5 ;  /* 0x000000090a0572a4 */ /* 0x000fe4000f8e0205 */
[----:B------:R-:W-:Y:S01]  /*19af0*/  USEL UR6, UR40, URZ, !UP0 ;  /* 0x0000003f28067287 */ /* 0x000fe2000c000000 */
[----:B------:R-:W-:-:S03]  /*19b00*/  ULDC.64 UR8, c[0x0][0x2e0] ;  /* 0x0000b80000087ab9 */ /* 0x000fc60000000a00 */
[----:B------:R-:W-:Y:S02]  /*19b10*/  UIMAD.WIDE.U32 UR4, UR6, UR8, UR4 ;  /* 0x00000008060472a5 */ /* 0x000fe4000f8e0004 */
[----:B------:R-:W-:Y:S01]  /*19b20*/  UIMAD UR7, UR7, UR8, URZ ;  /* 0x00000008070772a4 */ /* 0x000fe2000f8e023f */
[----:B------:R-:W-:-:S03]  /*19b30*/  IMAD.MOV R2, RZ, RZ, -R6 ;  /* 0x000000ffff027224 */ /* 0x000fc600078e0a06 */
[----:B------:R-:W-:Y:S01]  /*19b40*/  UIMAD UR7, UR6, UR9, UR7 ;  /* 0x00000009060772a4 */ /* 0x000fe2000f8e0207 */
[----:B0-23--:R-:W-:Y:S02]  /*19b50*/  IMAD.U32 R4, RZ, RZ, UR4 ;  /* 0x00000004ff047e24 */ /* 0x00dfe4000f8e00ff */
[----:B-1----:R-:W-:Y:S01]  /*19b60*/  IMAD R0, R7, R2, R0 ;  /* 0x0000000207007224 */ /* 0x002fe200078e0200 */
[----:B------:R-:W-:Y:S01]  /*19b70*/  UIADD3 UR6, UR5, UR7, URZ ;  /* 0x0000000705067290 */ /* 0x000fe2000fffe03f */
[----:B------:R-:W-:Y:S01]  /*19b80*/  IMAD.MOV.U32 R2, RZ, RZ, R4 ;  /* 0x000000ffff027224 */ /* 0x000fe200078e0004 */
[----:B------:R-:W-:Y:S01]  /*19b90*/  SHF.R.S32.HI R4, RZ, 0x1f, R6 ;  /* 0x0000001fff047819 */ /* 0x000fe20000011406 */
[----:B------:R-:W0:Y:S01]  /*19ba0*/  S2R R20, SR_TID.X ;  /* 0x0000000000147919 */ /* 0x000e220000002100 */
[----:B------:R-:W-:Y:S01]  /*19bb0*/  IMAD.U32 R5, RZ, RZ, UR5 ;  /* 0x00000005ff057e24 */ /* 0x000fe2000f8e00ff */
[----:B------:R-:W-:Y:S01]  /*19bc0*/  ULDC.64 UR4, c[0x0][0x2d0] ;  /* 0x0000b40000047ab9 */ /* 0x000fe20000000a00 */
[----:B------:R-:W-:-:S02]  /*19bd0*/  IMAD.U32 R3, RZ, RZ, UR6 ;  /* 0x00000006ff037e24 */ /* 0x000fc4000f8e00ff */
        /* <DEDUP_REMOVED lines=10> */
[----:B------:R-:W-:Y:S01]  /*19c80*/  IADD3 R0, P0, R2, UR4, RZ ;  /* 0x0000000402007c10 */ /* 0x000fe2000ff1e0ff */
[----:B------:R-:W-:Y:S01]  /*19c90*/  ULDC UR4, c[0x0][0x2b8] ;  /* 0x0000ae0000047ab9 */ /* 0x000fe20000000800 */
[C---:B------:R-:W-:Y:S02]  /*19ca0*/  LOP3.LUT R9, R32.reuse, 0x40, RZ, 0xfc, !PT ;  /* 0x0000004020097812 */ /* 0x040fe400078efcff */
[----:B------:R-:W-:Y:S02]  /*19cb0*/  LOP3.LUT R10, R32, 0x80, RZ, 0xfc, !PT ;  /* 0x00000080200a7812 */ /* 0x000fe400078efcff */
[----:B------:R-:W-:Y:S01]  /*19cc0*/  IADD3.X R5, R3, UR5, R4, P0, !PT ;  /* 0x0000000503057c10 */ /* 0x000fe200087fe404 */
[----:B------:R-:W-:Y:S01]  /*19cd0*/  UMOV UR5, 0xffffffff ;  /* 0xffffffff00057882 */ /* 0x000fe20000000000 */
[----:B0-----:R-:W-:-:S02]  /*19ce0*/  LOP3.LUT R20, R20, 0x7f, RZ, 0xc0, !PT ;  /* 0x0000007f14147812 */ /* 0x001fc400078ec0ff */
[----:B------:R-:W-:Y:S02]  /*19cf0*/  ISETP.GE.AND P3, PT, R32, UR4, PT ;  /* 0x0000000420007c0c */ /* 0x000fe4000bf66270 */
[----:B------:R-:W-:Y:S02]  /*19d00*/  ISETP.GE.AND P2, PT, R9, UR4, PT ;  /* 0x0000000409007c0c */ /* 0x000fe4000bf46270 */
[----:B------:R-:W-:Y:S02]  /*19d10*/  ISETP.GE.AND P0, PT, R10, UR4, PT ;  /* 0x000000040a007c0c */ /* 0x000fe4000bf06270 */
[----:B------:R-:W-:Y:S01]  /*19d20*/  SHF.R.U32.HI R9, RZ, 0x2, R20 ;  /* 0x00000002ff097819 */ /* 0x000fe20000011614 */
[----:B------:R-:W-:Y:S10]  /*19d30*/  BRA.DIV UR5, `(.L_x_5322) ;  /* 0x0000004a05307947 */ /* 0x000ff4000b800000 */
[----:B------:R-:W0:Y:S01]  /*19d40*/  SHFL.IDX PT, R3, R0, RZ, 0x1c1f ;  /* 0x001c1fff00037589 */ /* 0x000e2200000e0000 */
[----:B------:R-:W-:Y:S02]  /*19d50*/  IMAD R4, R7, UR41, RZ ;  /* 0x0000002907047c24 */ /* 0x000fe4000f8e02ff */
        /* <DEDUP_REMOVED lines=9> */
[----:B-----5:R-:W-:Y:S04]  /*19df0*/  @!P1 LDGSTS.E.BYPASS.LTC128B.128 [R8+0x18400], desc[UR56][R2.64], !P3 ;  /* 0x1840000002089fae */ /* 0x020fe8000d901d78 */
[----:B------:R-:W-:Y:S04]  /*19e00*/  @!P1 LDGSTS.E.BYPASS.LTC128B.128 [R8+0x1a400], desc[UR56][R2.64+0x40], !P2 ;  /* 0x1a40004002089fae */ /* 0x000fe8000d101d78 */
[----:B------:R0:W-:Y:S02]  /*19e10*/  @!P1 LDGSTS.E.BYPASS.LTC128B.128 [R8+0x1c400], desc[UR56][R2.64+0x80], !P0 ;  /* 0x1c40008002089fae */ /* 0x0001e4000c101d78 */
[----:B0-----:R-:W-:-:S02]  /*19e20*/  VIADD R2, R26, 0x20 ;  /* 0x000000201a027836 */ /* 0x001fc40000000000 */
[----:B------:R-:W0:Y:S03]  /*19e30*/  SHFL.IDX PT, R3, R0, 0x1, 0x1c1f ;  /* 0x003c1f0000037f89 */ /* 0x000e2600000e0000 */
[----:B------:R-:W-:Y:S02]  /*19e40*/  ISETP.GE.AND P1, PT, R2, R4, PT ;  /* 0x000000040200720c */ /* 0x000fe40003f26270 */
[----:B------:R-:W1:Y:S11]  /*19e50*/  SHFL.IDX PT, R2, R5, 0x1, 0x1c1f ;  /* 0x003c1f0005027f89 */ /* 0x000e7600000e0000 */
[----:B0-----:R-:W-:-:S05]  /*19e60*/  @!P1 IADD3 R3, P4, R32, R3, RZ ;  /* 0x0000000320039210 */ /* 0x001fca0007f9e0ff */
[----:B-1----:R-:W-:-:S05]  /*19e70*/  @!P1 IMAD.X R2, RZ, RZ, R2, P4 ;  /* 0x000000ffff029224 */ /* 0x002fca00020e0602 */
[----:B------:R-:W-:-:S04]  /*19e80*/  @!P1 LOP3.LUT R3, R3, R2, RZ, 0x3c, !PT ;  /* 0x0000000203039212 */ /* 0x000fc800078e3cff */
[----:B------:R-:W-:-:S04]  /*19e90*/  @!P1 LOP3.LUT R2, R3, R2, RZ, 0x3c, !PT ;  /* 0x0000000203029212 */ /* 0x000fc800078e3cff */
[----:B------:R-:W-:-:S05]  /*19ea0*/  @!P1 LOP3.LUT R3, R3, R2, RZ, 0x3c, !PT ;  /* 0x0000000203039212 */ /* 0x000fca00078e3cff */
[----:B------:R-:W-:Y:S04]  /*19eb0*/  @!P1 LDGSTS.E.BYPASS.LTC128B.128 [R8+0x18c00], desc[UR56][R2.64], !P3 ;  /* 0x18c0000002089fae */ /* 0x000fe8000d901d78 */
[----:B------:R-:W-:Y:S04]  /*19ec0*/  @!P1 LDGSTS.E.BYPASS.LTC128B.128 [R8+0x1ac00], desc[UR56][R2.64+0x40], !P2 ;  /* 0x1ac0004002089fae */ /* 0x000fe8000d101d78 */
[----:B------:R0:W-:Y:S02]  /*19ed0*/  @!P1 LDGSTS.E.BYPASS.LTC128B.128 [R8+0x1cc00], desc[UR56][R2.64+0x80], !P0 ;  /* 0x1cc0008002089fae */ /* 0x0001e4000c101d78 */
[----:B0-----:R-:W-:-:S02]  /*19ee0*/  VIADD R2, R26, 0x40 ;  /* 0x000000401a027836 */ /* 0x001fc40000000000 */
        /* <DEDUP_REMOVED lines=13> */
.L_x_5418:
        /* <DEDUP_REMOVED lines=10> */
[----:B------:R2:W-:Y:S04]  /*1a060*/  LDGSTS.E.BYPASS.LTC128B.128 [R8+0x1bc00], desc[UR56][R2.64+0x40], !P2 ;  /* 0x1bc0004002087fae */ /* 0x0005e8000d101d78 */
[----:B------:R2:W-:Y:S02]  /*1a070*/  LDGSTS.E.BYPASS.LTC128B.128 [R8+0x1dc00], desc[UR56][R2.64+0x80], !P0 ;  /* 0x1dc0008002087fae */ /* 0x0005e4000c101d78 */
.L_x_5324:
[----:B------:R-:W-:Y:S05]  /*1a080*/  BSYNC B0 ;  /* 0x0000000000007941 */ /* 0x000fea0003800000 */
.L_x_5323:
[----:B------:R-:W-:Y:S01]  /*1a090*/  NOP ;  /* 0x0000000000007918 */ /* 0x000fe20000000000 */
[----:B------:R-:W-:-:S13]  /*1a0a0*/  PLOP3.LUT P0, PT, PT, PT, PT, 0x80, 0x0 ;  /* 0x000000000000781c */ /* 0x000fda0003f0f070 */
.L_x_5325:
        /* <DEDUP_REMOVED lines=19> */
.L_x_5419:
[----:B------:R-:W-:Y:S05]  /*1a1e0*/  BSYNC B0 ;  /* 0x0000000000007941 */ /* 0x000fea0003800000 */
.L_x_5326:
[----:B------:R-:W-:-:S13]  /*1a1f0*/  ISETP.GE.AND P0, PT, R21, UR42, PT ;  /* 0x0000002a15007c0c */ /* 0x000fda000bf06270 */
[----:B------:R-:W-:Y:S05]  /*1a200*/  @!P0 BRA `(.L_x_5328) ;  /* 0x0000001400448947 */ /* 0x000fea0003800000 */
[----:B------:R-:W-:Y:S02]  /*1a210*/  IMAD.MOV.U32 R5, RZ, RZ, R22 ;  /* 0x000000ffff057224 */ /* 0x000fe400078e0016 */
[----:B------:R-:W-:-:S07]  /*1a220*/  IMAD.MOV.U32 R6, RZ, RZ, R24 ;  /* 0x000000ffff067224 */ /* 0x000fce00078e0018 */
.L_x_5348:
[----:B01----:R-:W1:Y:S01]  /*1a230*/  LDC R3, c[0x0][0x430] ;  /* 0x00010c00ff037b82 */ /* 0x003e620000000800 */
[----:B------:R-:W0:Y:S01]  /*1a240*/  S2R R2, SR_TID.X ;  /* 0x0000000000027919 */ /* 0x000e220000002100 */
[----:B------:R-:W-:Y:S05]  /*1a250*/  YIELD ;  /* 0x0000000000007946 */ /* 0x000fea0003800000 */
[----:B------:R-:W-:Y:S01]  /*1a260*/  ULDC UR4, c[0x0][0x430] ;  /* 0x00010c0000047ab9 */ /* 0x000fe20000000800 */
[----:B-1----:R-:W-:Y:S02]  /*1a270*/  ISETP.NE.AND P0, PT, R3, 0x1, PT ;  /* 0x000000010300780c */ /* 0x002fe40003f05270 */
[C---:B0-2---:R-:W-:Y:S01]  /*1a280*/  LOP3.LUT R0, R2.reuse, 0x7f, RZ, 0xc0, !PT ;  /* 0x0000007f02007812 */ /* 0x045fe200078ec0ff */
[----:B------:R-:W-:-:S10]  /*1a290*/  IMAD.SHL.U32 R2, R2, 0x20, RZ ;  /* 0x0000002002027824 */ /* 0x000fd400078e00ff */
[----:B------:R-:W0:Y:S01]  /*1a2a0*/  @P0 LDC R4, c[0x0][0x434] ;  /* 0x00010d00ff040b82 */ /* 0x000e220000000800 */
[----:B------:R-:W-:Y:S02]  /*1a2b0*/  SHF.R.U32.HI R3, RZ, 0x2, R0 ;  /* 0x00000002ff037819 */ /* 0x000fe40000011600 */
[----:B------:R-:W-:-:S03]  /*1a2c0*/  LOP3.LUT R2, R2, 0x60, RZ, 0xc0, !PT ;  /* 0x0000006002027812 */ /* 0x000fc600078ec0ff */
[----:B------:R-:W-:Y:S02]  /*1a2d0*/  IMAD R3, R21, 0x80, R3 ;  /* 0x0000008015037824 */ /* 0x000fe400078e0203 */
[----:B------:R-:W1:Y:S03]  /*1a2e0*/  @P0 LDC R0, c[0x0][0x438] ;  /* 0x00010e00ff000b82 */ /* 0x000e660000000800 */
[----:B------:R-:W-:-:S05]  /*1a2f0*/  IADD3 R3, R2, UR38, R3 ;  /* 0x0000002602037c10 */ /* 0x000fca000fffe003 */
[----:B------:R-:W-:Y:S02]  /*1a300*/  IMAD.MOV.U32 R2, RZ, RZ, R3 ;  /* 0x000000ffff027224 */ /* 0x000fe400078e0003 */
[----:B0-----:R-:W-:-:S05]  /*1a310*/  @P0 IMAD.HI.U32 R4, R3, R4, RZ ;  /* 0x0000000403040227 */ /* 0x001fca00078e00ff */
[----:B-1----:R-:W-:-:S05]  /*1a320*/  @P0 SHF.R.U32.HI R2, RZ, R0, R4 ;  /* 0x00000000ff020219 */ /* 0x002fca0000011604 */
[----:B------:R-:W-:-:S04]  /*1a330*/  IMAD.MOV R7, RZ, RZ, -R2 ;  /* 0x000000ffff077224 */ /* 0x000fc800078e0a02 */
[----:B------:R-:W-:Y:S01]  /*1a340*/  IMAD R7, R7, UR4, R3 ;  /* 0x0000000407077c24 */ /* 0x000fe2000f8e0203 */
[----:B------:R-:W-:Y:S01]  /*1a350*/  ULDC.64 UR4, c[0x0][0x428] ;  /* 0x00010a0000047ab9 */ /* 0x000fe20000000a00 */
[----:B------:R-:W-:Y:S01]  /*1a360*/  SHF.R.S32.HI R3, RZ, 0x1f, R2 ;  /* 0x0000001fff037819 */ /* 0x000fe20000011402 */
[----:B------:R-:W-:-:S04]  /*1a370*/  IMAD R0, R29, UR4, RZ ;  /* 0x000000041d007c24 */ /* 0x000fc8000f8e02ff */
[C---:B------:R-:W-:Y:S02]  /*1a380*/  IMAD R0, R25.reuse, UR5, R0 ;  /* 0x0000000519007c24 */ /* 0x040fe4000f8e0200 */
[----:B------:R-:W-:Y:S01]  /*1a390*/  IMAD.WIDE.U32 R2, R25, UR4, R2 ;  /* 0x0000000419027c25 */ /* 0x000fe2000f8e0002 */
[----:B------:R-:W-:-:S03]  /*1a3a0*/  ULDC.64 UR4, c[0x0][0x418] ;  /* 0x0001060000047ab9 */ /* 0x000fc60000000a00 */
[----:B------:R-:W-:Y:S01]  /*1a3b0*/  IMAD.IADD R0, R0, 0x1, R3 ;  /* 0x0000000100007824 */ /* 0x000fe200078e0203 */
[----:B------:R-:W-:-:S04]  /*1a3c0*/  LEA R8, P0, R2, UR4, 0x2 ;  /* 0x0000000402087c11 */ /* 0x000fc8000f8010ff */
[----:B------:R-:W-:-:S05]  /*1a3d0*/  LEA.HI.X R9, R2, UR5, R0, 0x2, P0 ;  /* 0x0000000502097c11 */ /* 0x000fca00080f1400 */
[----:B------:R-:W2:Y:S01]  /*1a3e0*/  LDG.E R8, desc[UR56][R8.64] ;  /* 0x0000003808087981 */ /* 0x000ea2000c1e1900 */
[----:B------:R-:W-:Y:S02]  /*1a3f0*/  IMAD.U32 R10, RZ, RZ, UR43 ;  /* 0x0000002bff0a7e24 */ /* 0x000fe4000f8e00ff */
[----:B------:R-:W-:Y:S02]  /*1a400*/  VIADD R22, R5, 0x1 ;  /* 0x0000000105167836 */ /* 0x000fe40000000000 */
[----:B------:R-:W-:Y:S01]  /*1a410*/  IMAD.MOV.U32 R0, RZ, RZ, R21 ;  /* 0x000000ffff007224 */ /* 0x000fe200078e0015 */
[----:B------:R-:W-:Y:S01]  /*1a420*/  ISETP.NE.AND P2, PT, R10, 0x3, PT ;  /* 0x000000030a00780c */ /* 0x000fe20003f45270 */
[----:B------:R-:W-:Y:S01]  /*1a430*/  VIADD R21, R21, 0xffffffff ;  /* 0xffffffff15157836 */ /* 0x000fe20000000000 */
[----:B------:R-:W-:Y:S02]  /*1a440*/  ISETP.NE.AND P0, PT, R22, 0x2, PT ;  /* 0x000000021600780c */ /* 0x000fe40003f05270 */
[----:B------:R-:W-:-:S02]  /*1a450*/  ISETP.GT.AND P1, PT, R0, UR42, PT ;  /* 0x0000002a00007c0c */ /* 0x000fc4000bf24270 */
[----:B------:R-:W-:Y:S02]  /*1a460*/  SEL R24, RZ, 0x1, P0 ;  /* 0x00000001ff187807 */ /* 0x000fe40000000000 */
[----:B------:R-:W-:Y:S02]  /*1a470*/  SEL R22, R22, RZ, P0 ;  /* 0x000000ff16167207 */ /* 0x000fe40000000000 */
[----:B------:R-:W-:Y:S02]  /*1a480*/  LOP3.LUT R24, R6, R24, RZ, 0x3c, !PT ;  /* 0x0000001806187212 */ /* 0x000fe400078e3cff */
[----:B--2---:R-:W-:Y:S01]  /*1a490*/  SHF.R.S32.HI R10, RZ, 0x1f, R8 ;  /* 0x0000001fff0a7819 */ /* 0x004fe20000011408 */
[----:B------:R-:W-:Y:S06]  /*1a4a0*/  @!P2 BRA `(.L_x_5329) ;  /* 0x000000000004a947 */ /* 0x000fec0003800000 */
[----:B------:R-:W-:Y:S01]  /*1a4b0*/  BPT.TRAP 0x1 ;  /* 0x000000040000795c */ /* 0x000fe20000300000 */
.L_x_5329:
[----:B------:R-:W-:Y:S01]  /*1a4c0*/  IMAD R4, R22, 0x8, R18 ;  /* 0x0000000816047824 */ /* 0x000fe200078e0212 */
[----:B------:R-:W-:Y:S01]  /*1a4d0*/  SHF.L.U32 R20, R24, 0x1f, RZ ;  /* 0x0000001f18147819 */ /* 0x000fe200000006ff */
[----:B------:R-:W-:Y:S01]  /*1a4e0*/  BSSY B0, `(.L_x_5330) ;  /* 0x0000004000007945 */ /* 0x000fe20003800000 */
[----:B------:R-:W-:Y:S02]  /*1a4f0*/  SHF.R.S32.HI R9, RZ, 0x1f, R7 ;  /* 0x0000001fff097819 */ /* 0x000fe40000011407 */
[----:B------:R-:W0:Y:S02]  /*1a500*/  SYNCS.PHASECHK.TRANS64.TRYWAIT P0, [R4+URZ+0x2a880], R20 ;  /* 0x02a88014040075a7 */ /* 0x000e24000800017f */
[----:B0-----:R-:W-:Y:S05]  /*1a510*/  @!P0 BRA `(.L_x_5331) ;  /* 0x0000004400a88947 */ /* 0x001fea0003800000 */
.L_x_5420:
[----:B------:R-:W-:Y:S05]  /*1a520*/  BSYNC B0 ;  /* 0x0000000000007941 */ /* 0x000fea0003800000 */
.L_x_5330:
[----:B------:R-:W-:Y:S01]  /*1a530*/  ULDC.64 UR4, c[0x0][0x328] ;  /* 0x0000ca0000047ab9 */ /* 0x000fe20000000a00 */
[----:B------:R-:W-:Y:S01]  /*1a540*/  ULDC.64 UR6, c[0x0][0x318] ;  /* 0x0000c60000067ab9 */ /* 0x000fe20000000a00 */
[----:B------:R-:W-:Y:S01]  /*1a550*/  IMAD R0, R9, UR4, RZ ;  /* 0x0000000409007c24 */ /* 0x000fe2000f8e02ff */
[C---:B------:R-:W-:Y:S01]  /*1a560*/  LOP3.LUT R12, R32.reuse, 0x80, RZ, 0xfc, !PT ;  /* 0x00000080200c7812 */ /* 0x040fe200078efcff */
[C---:B------:R-:W-:Y:S01]  /*1a570*/  IMAD.WIDE.U32 R2, R7.reuse, UR4, RZ ;  /* 0x0000000407027c25 */ /* 0x040fe2000f8e00ff */
[----:B------:R-:W-:Y:S02]  /*1a580*/  LOP3.LUT R11, R32, 0x40, RZ, 0xfc, !PT ;  /* 0x00000040200b7812 */ /* 0x000fe400078efcff */
[-C--:B------:R-:W-:Y:S01]  /*1a590*/  ISETP.GE.AND P2, PT, R12, R31.reuse, PT ;  /* 0x0000001f0c00720c */ /* 0x080fe20003f46270 */
[----:B------:R-:W-:Y:S01]  /*1a5a0*/  IMAD R0, R7, UR5, R0 ;  /* 0x0000000507007c24 */ /* 0x000fe2000f8e0200 */
[----:B------:R-:W-:Y:S01]  /*1a5b0*/  ULDC.64 UR4, c[0x0][0x338] ;  /* 0x0000ce0000047ab9 */ /* 0x000fe20000000a00 */
[----:B------:R-:W-:Y:S01]  /*1a5c0*/  IMAD R30, R22, 0x6000, R37 ;  /* 0x00006000161e7824 */ /* 0x000fe200078e0225 */
[-C--:B------:R-:W-:Y:S01]  /*1a5d0*/  ISETP.GE.AND P3, PT, R11, R31.reuse, PT ;  /* 0x0000001f0b00720c */ /* 0x080fe20003f66270 */
[----:B------:R-:W-:Y:S01]  /*1a5e0*/  IMAD.IADD R3, R3, 0x1, R0 ;  /* 0x0000000103037824 */ /* 0x000fe200078e0200 */
[----:B------:R-:W-:Y:S01]  /*1a5f0*/  ISETP.GE.AND P4, PT, R32, R31, PT ;  /* 0x0000001f2000720c */ /* 0x000fe20003f86270 */
[----:B------:R-:W-:-:S02]  /*1a600*/  IMAD R0, R10, UR4, RZ ;  /* 0x000000040a007c24 */ /* 0x000fc4000f8e02ff */
        /* <DEDUP_REMOVED lines=10> */
[----:B------:R-:W1:Y:S04]  /*1a6b0*/  SHFL.IDX PT, R2, R26, RZ, 0x1c1f ;  /* 0x001c1fff1a027589 */ /* 0x000e6800000e0000 */
[----:B------:R-:W2:Y:S01]  /*1a6c0*/  SHFL.IDX PT, R0, R27, RZ, 0x1c1f ;  /* 0x001c1fff1b007589 */ /* 0x000ea200000e0000 */
        /* <DEDUP_REMOVED lines=18> */
[----:B------:R-:W-:Y:S04]  /*1a7f0*/  LDGSTS.E.BYPASS.LTC128B.128 [R0+0xd400], desc[UR56][R2.64], !P4 ;  /* 0x0d40000002007fae */ /* 0x000fe8000e101d78 */
[----:B------:R-:W-:Y:S04]  /*1a800*/  LDGSTS.E.BYPASS.LTC128B.128 [R0+0xf400], desc[UR56][R2.64+0x40], !P3 ;  /* 0x0f40004002007fae */ /* 0x000fe8000d901d78 */
[----:B------:R3:W-:Y:S04]  /*1a810*/  LDGSTS.E.BYPASS.LTC128B.128 [R0+0x11400], desc[UR56][R2.64+0x80], !P2 ;  /* 0x1140008002007fae */ /* 0x0007e8000d101d78 */
[----:B--23--:R1:W3:Y:S02]  /*1a820*/  SHFL.IDX PT, R2, R26, 0x3, 0x1c1f ;  /* 0x007c1f001a027f89 */ /* 0x00c2e400000e0000 */
.L_x_5430:
[----:B---3--:R-:W-:-:S05]  /*1a830*/  IADD3 R2, P0, R32, R2, RZ ;  /* 0x0000000220027210 */ /* 0x008fca0007f1e0ff */
        /* <DEDUP_REMOVED lines=9> */
.L_x_5333:
        /* <DEDUP_REMOVED lines=11> */
.L_x_5334:
[----:B------:R2:W-:Y:S01]  /*1a980*/  SYNCS.ARRIVE.TRANS64.A1T0 RZ, [R4+URZ+0x2a870], RZ ;  /* 0x02a870ff04ff79a7 */ /* 0x0005e2000810003f */
[----:B------:R-:W-:Y:S05]  /*1a990*/  @!P3 BRA `(.L_x_5335) ;  /* 0x000000000004b947 */ /* 0x000fea0003800000 */
[----:B------:R-:W-:Y:S01]  /*1a9a0*/  BPT.TRAP 0x1 ;  /* 0x000000040000795c */ /* 0x000fe20000300000 */
.L_x_5335:
[----:B------:R-:W3:Y:S01]  /*1a9b0*/  SYNCS.PHASECHK.TRANS64.TRYWAIT P0, [R4+URZ+0x2a840], R20 ;  /* 0x02a84014040075a7 */ /* 0x000ee2000800017f */
[----:B------:R-:W-:Y:S04]  /*1a9c0*/  BSSY B0, `(.L_x_5336) ;  /* 0x0000002000007945 */ /* 0x000fe80003800000 */
[----:B---3--:R-:W-:Y:S05]  /*1a9d0*/  @!P0 BRA `(.L_x_5337) ;  /* 0x0000004400c08947 */ /* 0x008fea0003800000 */
.L_x_5431:
[----:B------:R-:W-:Y:S05]  /*1a9e0*/  BSYNC B0 ;  /* 0x0000000000007941 */ /* 0x000fea0003800000 */
.L_x_5336:
        /* <DEDUP_REMOVED lines=9> */
[-C--:B------:R-:W-:Y:S01]  /*1aa80*/  ISETP.GE.AND P3, PT, R11, R31.reuse, PT ;  /* 0x0000001f0b00720c */ /* 0x080fe20003f66270 */
[----:B------:R-:W-:Y:S01]  /*1aa90*/  IMAD R10, R10, UR4, RZ ;  /* 0x000000040a0a7c24 */ /* 0x000fe2000f8e02ff */
[----:B------:R-:W-:Y:S01]  /*1aaa0*/  ISETP.GE.AND P4, PT, R32, R31, PT ;  /* 0x0000001f2000720c */ /* 0x000fe20003f86270 */
[----:B------:R-:W-:-:S02]  /*1aab0*/  IMAD.IADD R3, R3, 0x1, R9 ;  /* 0x0000000103037824 */ /* 0x000fc400078e0209 */
        /* <DEDUP_REMOVED lines=10> */
[----:B------:R-:W4:Y:S04]  /*1ab60*/  SHFL.IDX PT, R2, R7, RZ, 0x1c1f ;  /* 0x001c1fff07027589 */ /* 0x000f2800000e0000 */
[----:B------:R-:W5:Y:S04]  /*1ab70*/  SHFL.IDX PT, R3, R8, RZ, 0x1c1f ;  /* 0x001c1fff08037589 */ /* 0x000f6800000e0000 */
[----:B------:R-:W-:Y:S01]  /*1ab80*/  SHFL.IDX PT, R9, R8, 0x2, 0x1c1f ;  /* 0x005c1f0008097f89 */ /* 0x000fe200000e0000 */
        /* <DEDUP_REMOVED lines=15> */
[----:B------:R4:W0:Y:S04]  /*1ac80*/  SHFL.IDX PT, R9, R8, 0x3, 0x1c1f ;  /* 0x007c1f0008097f89 */ /* 0x00082800000e0000 */
[----:B------:R-:W-:Y:S04]  /*1ac90*/  LDGSTS.E.BYPASS.LTC128B.128 [R0+0x1f400], desc[UR56][R2.64], !P4 ;  /* 0x1f40000002007fae */ /* 0x000fe8000e101d78 */
[----:B------:R-:W-:Y:S04]  /*1aca0*/  LDGSTS.E.BYPASS.LTC128B.128 [R0+0x21400], desc[UR56][R2.64+0x40], !P3 ;  /* 0x2140004002007fae */ /* 0x000fe8000d901d78 */
[----:B------:R5:W-:Y:S04]  /*1acb0*/  LDGSTS.E.BYPASS.LTC128B.128 [R0+0x23400], desc[UR56][R2.64+0x80], !P2 ;  /* 0x2340008002007fae */ /* 0x000be8000d101d78 */
[----:B-----5:R4:W0:Y:S02]  /*1acc0*/  SHFL.IDX PT, R2, R7, 0x3, 0x1c1f ;  /* 0x007c1f0007027f89 */ /* 0x02082400000e0000 */
.L_x_5441:
        /* <DEDUP_REMOVED lines=10> */
.L_x_5339:
        /* <DEDUP_REMOVED lines=11> */
.L_x_5340:
[----:B------:R-:W-:Y:S01]  /*1ae20*/  IMAD.U32 R0, RZ, RZ, UR45 ;  /* 0x0000002dff007e24 */ /* 0x000fe2000f8e00ff */
[----:B------:R0:W-:Y:S04]  /*1ae30*/  SYNCS.ARRIVE.TRANS64.A1T0 RZ, [R4+URZ+0x2a830], RZ ;  /* 0x02a830ff04ff79a7 */ /* 0x0001e8000810003f */
[----:B------:R-:W-:-:S13]  /*1ae40*/  ISETP.NE.AND P0, PT, R0, 0x3, PT ;  /* 0x000000030000780c */ /* 0x000fda0003f05270 */
[----:B0-----:R-:W-:Y:S05]  /*1ae50*/  @!P0 BRA `(.L_x_5341) ;  /* 0x0000000000048947 */ /* 0x001fea0003800000 */
[----:B------:R-:W-:Y:S01]  /*1ae60*/  BPT.TRAP 0x1 ;  /* 0x000000040000795c */ /* 0x000fe20000300000 */
.L_x_5341:
[----:B------:R-:W-:Y:S01]  /*1ae70*/  LOP3.LUT R2, R6, 0x1, RZ, 0x3c, !PT ;  /* 0x0000000106027812 */ /* 0x000fe200078e3cff */
[----:B------:R-:W-:Y:S01]  /*1ae80*/  IMAD R0, R5, 0x8, R18 ;  /* 0x0000000805007824 */ /* 0x000fe200078e0212 */
[----:B------:R-:W-:Y:S02]  /*1ae90*/  BSSY B0, `(.L_x_5342) ;  /* 0x0000004000007945 */ /* 0x000fe40003800000 */
[----:B------:R-:W-:-:S04]  /*1aea0*/  SHF.L.U32 R2, R2, 0x1f, RZ ;  /* 0x0000001f02027819 */ /* 0x000fc800000006ff */
[----:B------:R-:W0:Y:S02]  /*1aeb0*/  SYNCS.PHASECHK.TRANS64.TRYWAIT P2, [R0+URZ+0x2a870], R2 ;  /* 0x02a87002000075a7 */ /* 0x000e24000804017f */
[----:B0-----:R-:W-:Y:S05]  /*1aec0*/  @!P2 BRA `(.L_x_5343) ;  /* 0x0000004400c8a947 */ /* 0x001fea0003800000 */
.L_x_5442:
[----:B------:R-:W-:Y:S05]  /*1aed0*/  BSYNC B0 ;  /* 0x0000000000007941 */ /* 0x000fea0003800000 */
.L_x_5342:
[----:B------:R-:W-:-:S05]  /*1aee0*/  IMAD.U32 R3, RZ, RZ, UR43 ;  /* 0x0000002bff037e24 */ /* 0x000fca000f8e00ff */
[----:B------:R-:W-:-:S13]  /*1aef0*/  ISETP.NE.AND P2, PT, R3, 0x3, PT ;  /* 0x000000030300780c */ /* 0x000fda0003f45270 */
[----:B------:R-:W-:Y:S05]  /*1af00*/  @!P2 BRA `(.L_x_5344) ;  /* 0x000000000004a947 */ /* 0x000fea0003800000 */
[----:B------:R-:W-:Y:S01]  /*1af10*/  BPT.TRAP 0x1 ;  /* 0x000000040000795c */ /* 0x000fe20000300000 */
.L_x_5344:
[----:B------:R-:W-:Y:S01]  /*1af20*/  SHF.L.U32 R3, R6, 0x1f, RZ ;  /* 0x0000001f06037819 */ /* 0x000fe200000006ff */
[----:B------:R-:W-:-:S03]  /*1af30*/  IMAD R2, R5, 0x6000, RZ ;  /* 0x0000600005027824 */ /* 0x000fc600078e02ff */
[----:B------:R-:W0:Y:S02]  /*1af40*/  SYNCS.PHASECHK.TRANS64.TRYWAIT P2, [R0+URZ+0x2a860], R3 ;  /* 0x02a86003000075a7 */ /* 0x000e24000804017f */
[----:B0-----:R-:W-:Y:S05]  /*1af50*/  @!P2 BRA `(.L_x_5345) ;  /* 0x0000004400b8a947 */ /* 0x001fea0003800000 */
.L_x_5443:
[----:B------:R-:W-:Y:S01]  /*1af60*/  LOP3.LUT R3, R2, R17, RZ, 0xfc, !PT ;  /* 0x0000001102037212 */ /* 0x000fe200078efcff */
[----:B------:R-:W-:Y:S05]  /*1af70*/  WARPSYNC.ALL ;  /* 0x0000000000007948 */ /* 0x000fea0003800000 */
[----:B------:R-:W-:Y:S01]  /*1af80*/  IMAD.IADD R3, R18, 0x1, R3 ;  /* 0x0000000112037824 */ /* 0x000fe200078e0203 */
[----:B------:R-:W-:Y:S01]  /*1af90*/  LOP3.LUT R12, R17, 0x2800, RZ, 0xfc, !PT ;  /* 0x00002800110c7812 */ /* 0x000fe200078efcff */
[----:B------:R-:W5:Y:S04]  /*1afa0*/  LDL R13, [R1] ;  /* 0x00000000010d7983 */ /* 0x000f680000100800 */
[----:B--234-:R0:W2:Y:S02]  /*1afb0*/  LDSM.16.MT88.4 R4, [R3+0xc400] ;  /* 0x00c400000304783b */ /* 0x01c0a40000004200 */
[----:B0-----:R-:W-:-:S02]  /*1afc0*/  IADD3 R3, R19, R2, R36 ;  /* 0x0000000213037210 */ /* 0x001fc40007ffe024 */
[C-C-:B--2---:R-:W-:Y:S02]  /*1afd0*/  PRMT R8, R4.reuse, 0x6420, R5.reuse ;  /* 0x0000642004087816 */ /* 0x144fe40000000005 */
[----:B------:R-:W-:Y:S01]  /*1afe0*/  PRMT R9, R4, 0x7531, R5 ;  /* 0x0000753104097816 */ /* 0x000fe20000000005 */
[----:B------:R-:W-:Y:S01]  /*1aff0*/  VIADD R4, R2, 0x2000 ;  /* 0x0000200002047836 */ /* 0x000fe20000000000 */
[C-C-:B------:R-:W-:Y:S02]  /*1b000*/  PRMT R10, R6.reuse, 0x6420, R7.reuse ;  /* 0x00006420060a7816 */ /* 0x140fe40000000007 */
[----:B------:R-:W-:Y:S02]  /*1b010*/  PRMT R11, R6, 0x7531, R7 ;  /* 0x00007531060b7816 */ /* 0x000fe40000000007 */
[----:B------:R-:W-:-:S03]  /*1b020*/  LOP3.LUT R4, R4, R17, RZ, 0xfc, !PT ;  /* 0x0000001104047212 */ /* 0x000fc600078efcff */
[----:B------:R-:W-:Y:S02]  /*1b030*/  STSM.16.M88.4 [R3], R8 ;  /* 0x0000000803007844 */ /* 0x000fe40000000200 */
[----:B------:R-:W-:-:S06]  /*1b040*/  IMAD.IADD R4, R18, 0x1, R4 ;  /* 0x0000000112047824 */ /* 0x000fcc00078e0204 */
[----:B------:R-:W0:Y:S02]  /*1b050*/  LDSM.16.MT88.4 R4, [R4+0xc400] ;  /* 0x00c400000404783b */ /* 0x000e240000004200 */
[C-C-:B0-----:R-:W-:Y:S02]  /*1b060*/  PRMT R8, R4.reuse, 0x6420, R5.reuse ;  /* 0x0000642004087816 */ /* 0x141fe40000000005 */
[----:B------:R-:W-:Y:S01]  /*1b070*/  PRMT R9, R4, 0x7531, R5 ;  /* 0x0000753104097816 */ /* 0x000fe20000000005 */
[----:B------:R-:W-:Y:S01]  /*1b080*/  VIADD R4, R2, 0x4000 ;  /* 0x0000400002047836 */ /* 0x000fe20000000000 */
[C-C-:B------:R-:W-:Y:S02]  /*1b090*/  PRMT R10, R6.reuse, 0x6420, R7.reuse ;  /* 0x00006420060a7816 */ /* 0x140fe40000000007 */
[----:B------:R-:W-:Y:S02]  /*1b0a0*/  PRMT R11, R6, 0x7531, R7 ;  /* 0x00007531060b7816 */ /* 0x000fe40000000007 */
[----:B------:R-:W-:-:S03]  /*1b0b0*/  LOP3.LUT R4, R4, R17, RZ, 0xfc, !PT ;  /* 0x0000001104047212 */ /* 0x000fc600078efcff */
[----:B------:R-:W-:Y:S02]  /*1b0c0*/  STSM.16.M88.4 [R3+0x2000], R8 ;  /* 0x0020000803007844 */ /* 0x000fe40000000200 */
[----:B------:R-:W-:-:S06]  /*1b0d0*/  IMAD.IADD R4, R18, 0x1, R4 ;  /* 0x0000000112047824 */ /* 0x000fcc00078e0204 */
[----:B------:R-:W0:Y:S02]  /*1b0e0*/  LDSM.16.MT88.4 R4, [R4+0xc400] ;  /* 0x00c400000404783b */ /* 0x000e240000004200 */
[C-C-:B0-----:R-:W-:Y:S02]  /*1b0f0*/  PRMT R8, R4.reuse, 0x6420, R5.reuse ;  /* 0x0000642004087816 */ /* 0x141fe40000000005 */
[----:B------:R-:W-:Y:S02]  /*1b100*/  PRMT R9, R4, 0x7531, R5 ;  /* 0x0000753104097816 */ /* 0x000fe40000000005 */
[C-C-:B------:R-:W-:Y:S02]  /*1b110*/  PRMT R10, R6.reuse, 0x6420, R7.reuse ;  /* 0x00006420060a7816 */ /* 0x140fe40000000007 */
[----:B------:R-:W-:-:S05]  /*1b120*/  PRMT R11, R6, 0x7531, R7 ;  /* 0x00007531060b7816 */ /* 0x000fca0000000007 */
[----:B------:R0:W-:Y:S02]  /*1b130*/  STSM.16.M88.4 [R3+0x4000], R8 ;  /* 0x0040000803007844 */ /* 0x0001e40000000200 */
[----:B0-----:R-:W-:-:S05]  /*1b140*/  LOP3.LUT R3, R2, 0x800, R17, 0xfe, !PT ;  /* 0x0000080002037812 */ /* 0x001fca00078efe11 */
[----:B------:R-:W-:-:S05]  /*1b150*/  IMAD.IADD R3, R18, 0x1, R3 ;  /* 0x0000000112037824 */ /* 0x000fca00078e0203 */
[----:B------:R0:W2:Y:S02]  /*1b160*/  LDSM.16.MT88.4 R4, [R3+0xc400] ;  /* 0x00c400000304783b */ /* 0x0000a40000004200 */
[----:B0-----:R-:W-:Y:S02]  /*1b170*/  IADD3 R3, R19, R35, R2 ;  /* 0x0000002313037210 */ /* 0x001fe40007ffe002 */
[C-C-:B--2---:R-:W-:Y:S02]  /*1b180*/  PRMT R8, R4.reuse, 0x6420, R5.reuse ;  /* 0x0000642004087816 */ /* 0x144fe40000000005 */
[----:B------:R-:W-:Y:S02]  /*1b190*/  PRMT R9, R4, 0x7531, R5 ;  /* 0x0000753104097816 */ /* 0x000fe40000000005 */
[C-C-:B------:R-:W-:Y:S02]  /*1b1a0*/  PRMT R10, R6.reuse, 0x6420, R7.reuse ;  /* 0x00006420060a7816 */ /* 0x140fe40000000007 */
[----:B------:R-:W-:-:S02]  /*1b1b0*/  PRMT R11, R6, 0x7531, R7 ;  /* 0x00007531060b7816 */ /* 0x000fc40000000007 */
[----:B------:R-:W-:Y:S02]  /*1b1c0*/  IADD3 R4, R18, R12, R2 ;  /* 0x0000000c12047210 */ /* 0x000fe40007ffe002 */
[----:B------:R-:W-:Y:S01]  /*1b1d0*/  LOP3.LUT R12, R17, 0x4800, RZ, 0xfc, !PT ;  /* 0x00004800110c7812 */ /* 0x000fe200078efcff */
[----:B------:R-:W-:Y:S04]  /*1b1e0*/  STSM.16.M88.4 [R3], R8 ;  /* 0x0000000803007844 */ /* 0x000fe80000000200 */
[----:B------:R-:W0:Y:S02]  /*1b1f0*/  LDSM.16.MT88.4 R4, [R4+0xc400] ;  /* 0x00c400000404783b */ /* 0x000e240000004200 */
[C-C-:B0-----:R-:W-:Y:S02]  /*1b200*/  PRMT R8, R4.reuse, 0x6420, R5.reuse ;  /* 0x0000642004087816 */ /* 0x141fe40000000005 */
[----:B------:R-:W-:-:S02]  /*1b210*/  PRMT R9, R4, 0x7531, R5 ;  /* 0x0000753104097816 */ /* 0x000fc40000000005 */
[C-C-:B------:R-:W-:Y:S02]  /*1b220*/  PRMT R10, R6.reuse, 0x6420, R7.reuse ;  /* 0x00006420060a7816 */ /* 0x140fe40000000007 */
[----:B------:R-:W-:Y:S02]  /*1b230*/  PRMT R11, R6, 0x7531, R7 ;  /* 0x00007531060b7816 */ /* 0x000fe40000000007 */
[----:B------:R-:W-:-:S03]  /*1b240*/  IADD3 R4, R18, R12, R2 ;  /* 0x0000000c12047210 */ /* 0x000fc60007ffe002 */
[----:B------:R-:W-:Y:S04]  /*1b250*/  STSM.16.M88.4 [R3+0x2000], R8 ;  /* 0x0020000803007844 */ /* 0x000fe80000000200 */
[----:B------:R-:W0:Y:S02]  /*1b260*/  LDSM.16.MT88.4 R4, [R4+0xc400] ;  /* 0x00c400000404783b */ /* 0x000e240000004200 */
[C-C-:B0-----:R-:W-:Y:S02]  /*1b270*/  PRMT R8, R4.reuse, 0x6420, R5.reuse ;  /* 0x0000642004087816 */ /* 0x141fe40000000005 */
[----:B------:R-:W-:Y:S02]  /*1b280*/  PRMT R9, R4, 0x7531, R5 ;  /* 0x0000753104097816 */ /* 0x000fe40000000005 */
[----:B------:R-:W-:-:S02]  /*1b290*/  PRMT R10, R6, 0x6420, R7 ;  /* 0x00006420060a7816 */ /* 0x000fc40000000007 */
[----:B------:R-:W-:-:S05]  /*1b2a0*/  PRMT R11, R6, 0x7531, R7 ;  /* 0x00007531060b7816 */ /* 0x000fca0000000007 */
[----:B------:R0:W-:Y:S02]  /*1b2b0*/  STSM.16.M88.4 [R3+0x4000], R8 ;  /* 0x0040000803007844 */ /* 0x0001e40000000200 */
[----:B0-----:R-:W-:-:S05]  /*1b2c0*/  LOP3.LUT R3, R2, 0x1000, R17, 0xfe, !PT ;  /* 0x0000100002037812 */ /* 0x001fca00078efe11 */
[----:B------:R-:W-:-:S05]  /*1b2d0*/  IMAD.IADD R3, R18, 0x1, R3 ;  /* 0x0000000112037824 */ /* 0x000fca00078e0203 */
[----:B------:R0:W2:Y:S01]  /*1b2e0*/  LDSM.16.MT88.4 R4, [R3+0xc400] ;  /* 0x00c400000304783b */ /* 0x0000a20000004200 */
[----:B------:R-:W-:Y:S02]  /*1b2f0*/  LOP3.LUT R12, R17, 0x3000, RZ, 0xfc, !PT ;  /* 0x00003000110c7812 */ /* 0x000fe400078efcff */
[----:B0-----:R-:W-:Y:S02]  /*1b300*/  IADD3 R3, R19, R34, R2 ;  /* 0x0000002213037210 */ /* 0x001fe40007ffe002 */
[C-C-:B--2---:R-:W-:Y:S02]  /*1b310*/  PRMT R8, R4.reuse, 0x6420, R5.reuse ;  /* 0x0000642004087816 */ /* 0x144fe40000000005 */
[----:B------:R-:W-:Y:S02]  /*1b320*/  PRMT R9, R4, 0x7531, R5 ;  /* 0x0000753104097816 */ /* 0x000fe40000000005 */
[C-C-:B------:R-:W-:Y:S02]  /*1b330*/  PRMT R10, R6.reuse, 0x6420, R7.reuse ;  /* 0x00006420060a7816 */ /* 0x140fe40000000007 */
[----:B------:R-:W-:-:S02]  /*1b340*/  PRMT R11, R6, 0x7531, R7 ;  /* 0x00007531060b7816 */ /* 0x000fc40000000007 */
[----:B------:R-:W-:-:S03]  /*1b350*/  IADD3 R4, R18, R12, R2 ;  /* 0x0000000c12047210 */ /* 0x000fc60007ffe002 */
[----:B------:R-:W-:Y:S04]  /*1b360*/  STSM.16.M88.4 [R3], R8 ;  /* 0x0000000803007844 */ /* 0x000fe80000000200 */
[----:B------:R-:W0:Y:S01]  /*1b370*/  LDSM.16.MT88.4 R4, [R4+0xc400] ;  /* 0x00c400000404783b */ /* 0x000e220000004200 */
[----:B------:R-:W-:Y:S02]  /*1b380*/  LOP3.LUT R12, R17, 0x5000, RZ, 0xfc, !PT ;  /* 0x00005000110c7812 */ /* 0x000fe400078efcff */
[C-C-:B0-----:R-:W-:Y:S02]  /*1b390*/  PRMT R8, R4.reuse, 0x6420, R5.reuse ;  /* 0x0000642004087816 */ /* 0x141fe40000000005 */
[----:B------:R-:W-:Y:S02]  /*1b3a0*/  PRMT R9, R4, 0x7531, R5 ;  /* 0x0000753104097816 */ /* 0x000fe40000000005 */
[----:B------:R-:W-:-:S02]  /*1b3b0*/  PRMT R10, R6, 0x6420, R7 ;  /* 0x00006420060a7816 */ /* 0x000fc40000000007 */
        /* <DEDUP_REMOVED lines=11> */
[----:B------:R5:W0:Y:S01]  /*1b470*/  LDSM.16.MT88.4 R4, [R3+0xc400] ;  /* 0x00c400000304783b */ /* 0x000a220000004200 */
[----:B------:R-:W-:Y:S02]  /*1b480*/  LOP3.LUT R12, R17, 0x3800, RZ, 0xfc, !PT ;  /* 0x00003800110c7812 */ /* 0x000fe400078efcff */
[----:B-----5:R-:W-:Y:S02]  /*1b490*/  IADD3 R3, R19, R13, R2 ;  /* 0x0000000d13037210 */ /* 0x020fe40007ffe002 */
[C-C-:B0-----:R-:W-:Y:S02]  /*1b4a0*/  PRMT R8, R4.reuse, 0x6420, R5.reuse ;  /* 0x0000642004087816 */ /* 0x141fe40000000005 */
        /* <DEDUP_REMOVED lines=13> */
[----:B------:R-:W0:Y:S01]  /*1b580*/  LDSM.16.MT88.4 R4, [R4+0xc400] ;  /* 0x00c400000404783b */ /* 0x000e220000004200 */
[----:B------:R-:W-:-:S05]  /*1b590*/  IMAD.U32 R12, RZ, RZ, UR43 ;  /* 0x0000002bff0c7e24 */ /* 0x000fca000f8e00ff */
[----:B------:R-:W-:Y:S02]  /*1b5a0*/  ISETP.NE.AND P2, PT, R12, 0x3, PT ;  /* 0x000000030c00780c */ /* 0x000fe40003f45270 */
        /* <DEDUP_REMOVED lines=13> */
.L_x_5346:
[----:B--2---:R2:W-:Y:S01]  /*1b680*/  SYNCS.ARRIVE.TRANS64.A1T0 RZ, [R0+URZ+0x2a850], RZ ;  /* 0x02a850ff00ff79a7 */ /* 0x0045e2000810003f */
[----:B------:R-:W-:Y:S06]  /*1b690*/  BAR.SYNC.DEFER_BLOCKING 0x2, 0x80 ;  /* 0x0082000000007b1d */ /* 0x000fec0000010000 */
[----:B------:R-:W-:Y:S05]  /*1b6a0*/  @!P0 BRA `(.L_x_5347) ;  /* 0x0000000000048947 */ /* 0x000fea0003800000 */
[----:B------:R-:W-:Y:S01]  /*1b6b0*/  BPT.TRAP 0x1 ;  /* 0x000000040000795c */ /* 0x000fe20000300000 */
.L_x_5347:
[----:B--2---:R-:W-:Y:S02]  /*1b6c0*/  VIADD R0, R0, 0x2a880 ;  /* 0x0002a88000007836 */ /* 0x004fe40000000000 */
[----:B------:R-:W-:Y:S02]  /*1b6d0*/  IMAD.MOV.U32 R5, RZ, RZ, R22 ;  /* 0x000000ffff057224 */ /* 0x000fe400078e0016 */
[----:B------:R-:W-:Y:S01]  /*1b6e0*/  IMAD.MOV.U32 R6, RZ, RZ, R24 ;  /* 0x000000ffff067224 */ /* 0x000fe200078e0018 */
[----:B------:R-:W-:-:S04]  /*1b6f0*/  PRMT R0, R33, 0x654, R0 ;  /* 0x0000065421007816 */ /* 0x000fc80000000000 */
[----:B------:R2:W-:Y:S01]  /*1b700*/  SYNCS.ARRIVE.TRANS64.RED.A1T0 RZ, [R0+URZ], RZ ;  /* 0x000000ff00ff79a7 */ /* 0x0005e2000810043f */
[----:B------:R-:W-:Y:S05]  /*1b710*/  @P1 BRA `(.L_x_5348) ;  /* 0xffffffe800c41947 */ /* 0x000fea000383ffff */
.L_x_5328:
[----:B0-2---:R-:W0:Y:S01]  /*1b720*/  S2R R0, SR_TID.X ;  /* 0x0000000000007919 */ /* 0x005e220000002100 */
        /* <DEDUP_REMOVED lines=18> */
.L_x_5350:
[----:B------:R-:W-:Y:S05]  /*1b850*/  BSYNC B0 ;  /* 0x0000000000007941 */ /* 0x000fea0003800000 */
.L_x_5349:
[----:B------:R-:W-:Y:S05]  /*1b860*/  @!P0 BRA `(.L_x_5351) ;  /* 0x0000000000048947 */ /* 0x000fea0003800000 */
[----:B------:R-:W-:Y:S01]  /*1b870*/  BPT.TRAP 0x1 ;  /* 0x000000040000795c */ /* 0x000fe20000300000 */
.L_x_5351:
[----:B------:R-:W-:Y:S01]  /*1b880*/  LOP3.LUT R3, R24, 0x1, RZ, 0x3c, !PT ;  /* 0x0000000118037812 */ /* 0x000fe200078e3cff */
[----:B------:R-:W-:Y:S01]  /*1b890*/  IMAD R0, R22, 0x8, R18 ;  /* 0x0000000816007824 */ /* 0x000fe200078e0212 */
[----:B------:R-:W-:Y:S02]  /*1b8a0*/  BSSY B0, `(.L_x_5352) ;  /* 0x0000004000007945 */ /* 0x000fe40003800000 */
[----:B------:R-:W-:-:S04]  /*1b8b0*/  SHF.L.U32 R3, R3, 0x1f, RZ ;  /* 0x0000001f03037819 */ /* 0x000fc800000006ff */
[----:B------:R-:W0:Y:S02]  /*1b8c0*/  SYNCS.PHASECHK.TRANS64.TRYWAIT P1, [R0+URZ+0x2a870], R3 ;  /* 0x02a87003000075a7 */ /* 0x000e24000802017f */
[----:B0-----:R-:W-:Y:S05]  /*1b8d0*/  @!P1 BRA `(.L_x_5353) ;  /* 0x0000003c006c9947 */ /* 0x001fea0003800000 */
.L_x_5444:
[----:B------:R-:W-:Y:S05]  /*1b8e0*/  BSYNC B0 ;  /* 0x0000000000007941 */ /* 0x000fea0003800000 */
.L_x_5352:
[----:B------:R-:W-:-:S05]  /*1b8f0*/  IMAD.U32 R2, RZ, RZ, UR43 ;  /* 0x0000002bff027e24 */ /* 0x000fca000f8e00ff */
[----:B------:R-:W-:-:S13]  /*1b900*/  ISETP.NE.AND P1, PT, R2, 0x3, PT ;  /* 0x000000030200780c */ /* 0x000fda0003f25270 */
[----:B------:R-:W-:Y:S05]  /*1b910*/  @!P1 BRA `(.L_x_5354) ;  /* 0x0000000000049947 */ /* 0x000fea0003800000 */
[----:B------:R-:W-:Y:S01]  /*1b920*/  BPT.TRAP 0x1 ;  /* 0x000000040000795c */ /* 0x000fe20000300000 */
.L_x_5354:
[----:B0-----:R-:W-:-:S04]  /*1b930*/  SHF.L.U32 R3, R24, 0x1f, RZ ;  /* 0x0000001f18037819 */ /* 0x001fc800000006ff */
[----:B------:R-:W0:Y:S02]  /*1b940*/  SYNCS.PHASECHK.TRANS64.TRYWAIT P1, [R0+URZ+0x2a860], R3 ;  /* 0x02a86003000075a7 */ /* 0x000e24000802017f */
[----:B0-----:R-:W-:Y:S05]  /*1b950*/  @!P1 BRA `(.L_x_5355) ;  /* 0x0000003c00609947 */ /* 0x001fea0003800000 */
.L_x_5445:
[----:B0-----:R-:W-:Y:S01]  /*1b960*/  IMAD R3, R22, 0x6000, RZ ;  /* 0x0000600016037824 */ /* 0x001fe200078e02ff */
[----:B------:R-:W-:Y:S05]  /*1b970*/  WARPSYNC.ALL ;  /* 0x0000000000007948 */ /* 0x000fea0003800000 */
[----:B------:R-:W-:Y:S01]  /*1b980*/  LOP3.LUT R5, R3, R17, RZ, 0xfc, !PT ;  /* 0x0000001103057212 */ /* 0x000fe200078efcff */
[----:B------:R-:W2:Y:S01]  /*1b990*/  LDL R15, [R1] ;  /* 0x00000000010f7983 */ /* 0x000ea20000100800 */
[----:B------:R-:W-:Y:S02]  /*1b9a0*/  IADD3 R2, R19, R3, R36 ;  /* 0x0000000313027210 */ /* 0x000fe40007ffe024 */
[----:B------:R-:W-:Y:S01]  /*1b9b0*/  LOP3.LUT R14, R17, 0x2800, RZ, 0xfc, !PT ;  /* 0x00002800110e7812 */ /* 0x000fe200078efcff */
[----:B------:R-:W-:-:S05]  /*1b9c0*/  IMAD.IADD R12, R18, 0x1, R5 ;  /* 0x00000001120c7824 */ /* 0x000fca00078e0205 */
[----:B------:R-:W0:Y:S02]  /*1b9d0*/  LDSM.16.MT88.4 R4, [R12+0xc400] ;  /* 0x00c400000c04783b */ /* 0x000e240000004200 */
[C-C-:B0-----:R-:W-:Y:S02]  /*1b9e0*/  PRMT R8, R4.reuse, 0x6420, R5.reuse ;  /* 0x0000642004087816 */ /* 0x141fe40000000005 */
[----:B------:R-:W-:Y:S01]  /*1b9f0*/  PRMT R9, R4, 0x7531, R5 ;  /* 0x0000753104097816 */ /* 0x000fe20000000005 */
[----:B------:R-:W-:Y:S01]  /*1ba00*/  VIADD R4, R3, 0x2000 ;  /* 0x0000200003047836 */ /* 0x000fe20000000000 */
[C-C-:B------:R-:W-:Y:S02]  /*1ba10*/  PRMT R10, R6.reuse, 0x6420, R7.reuse ;  /* 0x00006420060a7816 */ /* 0x140fe40000000007 */
[----:B------:R-:W-:Y:S02]  /*1ba20*/  PRMT R11, R6, 0x7531, R7 ;  /* 0x00007531060b7816 */ /* 0x000fe40000000007 */
[----:B------:R-:W-:-:S03]  /*1ba30*/  LOP3.LUT R5, R4, R17, RZ, 0xfc, !PT ;  /* 0x0000001104057212 */ /* 0x000fc600078efcff */
[----:B------:R-:W-:Y:S02]  /*1ba40*/  STSM.16.M88.4 [R2], R8 ;  /* 0x0000000802007844 */ /* 0x000fe40000000200 */
        /* <DEDUP_REMOVED lines=9> */
[----:B------:R-:W-:-:S05]  /*1bae0*/  IMAD.IADD R12, R18, 0x1, R5 ;  /* 0x00000001120c7824 */ /* 0x000fca00078e0205 */
[----:B------:R0:W3:Y:S02]  /*1baf0*/  LDSM.16.MT88.4 R4, [R12+0xc400] ;  /* 0x00c400000c04783b */ /* 0x0000e40000004200 */
[----:B0-----:R-:W-:Y:S02]  /*1bb00*/  IADD3 R12, R18, R14, R3 ;  /* 0x0000000e120c7210 */ /* 0x001fe40007ffe003 */
[----:B------:R-:W-:Y:S02]  /*1bb10*/  LOP3.LUT R14, R17, 0x4800, RZ, 0xfc, !PT ;  /* 0x00004800110e7812 */ /* 0x000fe400078efcff */
[C-C-:B---3--:R-:W-:Y:S02]  /*1bb20*/  PRMT R8, R4.reuse, 0x6420, R5.reuse ;  /* 0x0000642004087816 */ /* 0x148fe40000000005 */
[----:B------:R-:W-:Y:S02]  /*1bb30*/  PRMT R9, R4, 0x7531, R5 ;  /* 0x0000753104097816 */ /* 0x000fe40000000005 */
[----:B------:R-:W-:-:S02]  /*1bb40*/  LOP3.LUT R5, R3, 0x800, R17, 0xfe, !PT ;  /* 0x0000080003057812 */ /* 0x000fc400078efe11 */
[C-C-:B------:R-:W-:Y:S02]  /*1bb50*/  PRMT R10, R6.reuse, 0x6420, R7.reuse ;  /* 0x00006420060a7816 */ /* 0x140fe40000000007 */
[----:B------:R-:W-:Y:S01]  /*1bb60*/  PRMT R11, R6, 0x7531, R7 ;  /* 0x00007531060b7816 */ /* 0x000fe20000000007 */
[----:B------:R-:W-:-:S04]  /*1bb70*/  IMAD.IADD R13, R18, 0x1, R5 ;  /* 0x00000001120d7824 */ /* 0x000fc800078e0205 */
[----:B------:R-:W-:Y:S04]  /*1bb80*/  STSM.16.M88.4 [R2+0x4000], R8 ;  /* 0x0040000802007844 */ /* 0x000fe80000000200 */
[----:B------:R0:W3:Y:S02]  /*1bb90*/  LDSM.16.MT88.4 R4, [R13+0xc400] ;  /* 0x00c400000d04783b */ /* 0x0000e40000004200 */
[--C-:B0-----:R-:W-:Y:S02]  /*1bba0*/  IADD3 R13, R18, R14, R3.reuse ;  /* 0x0000000e120d7210 */ /* 0x101fe40007ffe003 */
[----:B------:R-:W-:Y:S02]  /*1bbb0*/  IADD3 R2, R19, R35, R3 ;  /* 0x0000002313027210 */ /* 0x000fe40007ffe003 */
[----:B---3--:R-:W-:-:S02]  /*1bbc0*/  PRMT R8, R4, 0x6420, R5 ;  /* 0x0000642004087816 */ /* 0x008fc40000000005 */
        /* <DEDUP_REMOVED lines=9> */
[----:B------:R-:W-:Y:S04]  /*1bc60*/  STSM.16.M88.4 [R2+0x2000], R8 ;  /* 0x0020000802007844 */ /* 0x000fe80000000200 */
[----:B------:R-:W0:Y:S02]  /*1bc70*/  LDSM.16.MT88.4 R4, [R13+0xc400] ;  /* 0x00c400000d04783b */ /* 0x000e240000004200 */
[C-C-:B0-----:R-:W-:Y:S02]  /*1bc80*/  PRMT R8, R4.reuse, 0x6420, R5.reuse ;  /* 0x0000642004087816 */ /* 0x141fe40000000005 */
[----:B------:R-:W-:Y:S02]  /*1bc90*/  PRMT R9, R4, 0x7531, R5 ;  /* 0x0000753104097816 */ /* 0x000fe40000000005 */
[----:B------:R-:W-:-:S02]  /*1bca0*/  LOP3.LUT R5, R3, 0x1000, R17, 0xfe, !PT ;  /* 0x0000100003057812 */ /* 0x000fc400078efe11 */
[C-C-:B------:R-:W-:Y:S02]  /*1bcb0*/  PRMT R10, R6.reuse, 0x6420, R7.reuse ;  /* 0x00006420060a7816 */ /* 0x140fe40000000007 */
[----:B------:R-:W-:Y:S01]  /*1bcc0*/  PRMT R11, R6, 0x7531, R7 ;  /* 0x00007531060b7816 */ /* 0x000fe20000000007 */
[----:B------:R-:W-:-:S04]  /*1bcd0*/  IMAD.IADD R12, R18, 0x1, R5 ;  /* 0x00000001120c7824 */ /* 0x000fc800078e0205 */
[----:B------:R0:W-:Y:S04]  /*1bce0*/  STSM.16.M88.4 [R2+0x4000], R8 ;  /* 0x0040000802007844 */ /* 0x0001e80000000200 */
[----:B------:R-:W3:Y:S01]  /*1bcf0*/  LDSM.16.MT88.4 R4, [R12+0xc400] ;  /* 0x00c400000c04783b */ /* 0x000ee20000004200 */
[----:B------:R-:W-:-:S04]  /*1bd00*/  LOP3.LUT R14, R17, 0x3000, RZ, 0xfc, !PT ;  /* 0x00003000110e7812 */ /* 0x000fc800078efcff */
[--C-:B------:R-:W-:Y:S02]  /*1bd10*/  IADD3 R13, R18, R14, R3.reuse ;  /* 0x0000000e120d7210 */ /* 0x100fe40007ffe003 */
[----:B0-----:R-:W-:Y:S02]  /*1bd20*/  IADD3 R2, R19, R34, R3 ;  /* 0x0000002213027210 */ /* 0x001fe40007ffe003 */
[C-C-:B---3--:R-:W-:Y:S02]  /*1bd30*/  PRMT R8, R4.reuse, 0x6420, R5.reuse ;  /* 0x0000642004087816 */ /* 0x148fe40000000005 */
[----:B------:R-:W-:Y:S02]  /*1bd40*/  PRMT R9, R4, 0x7531, R5 ;  /* 0x0000753104097816 */ /* 0x000fe40000000005 */
[C-C-:B------:R-:W-:Y:S02]  /*1bd50*/  PRMT R10, R6.reuse, 0x6420, R7.reuse ;  /* 0x00006420060a7816 */ /* 0x140fe40000000007 */
[----:B------:R-:W-:-:S05]  /*1bd60*/  PRMT R11, R6, 0x7531, R7 ;  /* 0x00007531060b7816 */ /* 0x000fca0000000007 */
[----:B------:R-:W-:Y:S04]  /*1bd70*/  STSM.16.M88.4 [R2], R8 ;  /* 0x0000000802007844 */ /* 0x000fe80000000200 */
[----:B------:R-:W0:Y:S01]  /*1bd80*/  LDSM.16.MT88.4 R4, [R13+0xc400] ;  /* 0x00c400000d04783b */ /* 0x000e220000004200 */
[----:B------:R-:W-:-:S04]  /*1bd90*/  LOP3.LUT R14, R17, 0x5000, RZ, 0xfc, !PT ;  /* 0x00005000110e7812 */ /* 0x000fc800078efcff */
[----:B------:R-:W-:Y:S02]  /*1bda0*/  IADD3 R12, R18, R14, R3 ;  /* 0x0000000e120c7210 */ /* 0x000fe40007ffe003 */
[C-C-:B0-----:R-:W-:Y:S02]  /*1bdb0*/  PRMT R8, R4.reuse, 0x6420, R5.reuse ;  /* 0x0000642004087816 */ /* 0x141fe40000000005 */
[----:B------:R-:W-:Y:S02]  /*1bdc0*/  PRMT R9, R4, 0x7531, R5 ;  /* 0x0000753104097816 */ /* 0x000fe40000000005 */
[C-C-:B------:R-:W-:Y:S02]  /*1bdd0*/  PRMT R10, R6.reuse, 0x6420, R7.reuse ;  /* 0x00006420060a7816 */ /* 0x140fe40000000007 */
        /* <DEDUP_REMOVED lines=9> */
[----:B------:R-:W-:Y:S04]  /*1be70*/  STSM.16.M88.4 [R2+0x4000], R8 ;  /* 0x0040000802007844 */ /* 0x000fe80000000200 */
[----:B------:R-:W0:Y:S01]  /*1be80*/  LDSM.16.MT88.4 R4, [R13+0xc400] ;  /* 0x00c400000d04783b */ /* 0x000e220000004200 */
[----:B------:R-:W-:Y:S02]  /*1be90*/  LOP3.LUT R14, R17, 0x3800, RZ, 0xfc, !PT ;  /* 0x00003800110e7812 */ /* 0x000fe400078efcff */
[--C-:B--2---:R-:W-:Y:S02]  /*1bea0*/  IADD3 R19, R19, R15, R3.reuse ;  /* 0x0000000f13137210 */ /* 0x104fe40007ffe003 */
[----:B------:R-:W-:Y:S02]  /*1beb0*/  IADD3 R12, R18, R14, R3 ;  /* 0x0000000e120c7210 */ /* 0x000fe40007ffe003 */
[----:B0-----:R-:W-:-:S02]  /*1bec0*/  PRMT R8, R4, 0x6420, R5 ;  /* 0x0000642004087816 */ /* 0x001fc40000000005 */
[----:B------:R-:W-:Y:S02]  /*1bed0*/  PRMT R9, R4, 0x7531, R5 ;  /* 0x0000753104097816 */ /* 0x000fe40000000005 */
[C-C-:B------:R-:W-:Y:S02]  /*1bee0*/  PRMT R10, R6.reuse, 0x6420, R7.reuse ;  /* 0x00006420060a7816 */ /* 0x140fe40000000007 */
[----:B------:R-:W-:-:S05]  /*1bef0*/  PRMT R11, R6, 0x7531, R7 ;  /* 0x00007531060b7816 */ /* 0x000fca0000000007 */
        /* <DEDUP_REMOVED lines=25> */
.L_x_5356:
[----:B--2---:R2:W-:Y:S01]  /*1c090*/  SYNCS.ARRIVE.TRANS64.A1T0 RZ, [R0+URZ+0x2a850], RZ ;  /* 0x02a850ff00ff79a7 */ /* 0x0045e2000810003f */
[----:B------:R-:W-:Y:S06]  /*1c0a0*/  BAR.SYNC.DEFER_BLOCKING 0x2, 0x80 ;  /* 0x0082000000007b1d */ /* 0x000fec0000010000 */
[----:B------:R-:W-:Y:S05]  /*1c0b0*/  @!P0 BRA `(.L_x_5357) ;  /* 0x0000000000048947 */ /* 0x000fea0003800000 */
[----:B------:R-:W-:Y:S01]  /*1c0c0*/  BPT.TRAP 0x1 ;  /* 0x000000040000795c */ /* 0x000fe20000300000 */
.L_x_5357:
[----:B--2---:R-:W-:Y:S02]  /*1c0d0*/  VIADD R0, R0, 0x2a880 ;  /* 0x0002a88000007836 */ /* 0x004fe40000000000 */
[----:B------:R-:W-:-:S03]  /*1c0e0*/  VIADD R22, R22, 0x1 ;  /* 0x0000000116167836 */ /* 0x000fc60000000000 */
[----:B------:R-:W-:Y:S02]  /*1c0f0*/  PRMT R0, R33, 0x654, R0 ;  /* 0x0000065421007816 */ /* 0x000fe40000000000 */
[C---:B------:R-:W-:Y:S02]  /*1c100*/  ISETP.NE.AND P0, PT, R22.reuse, 0x2, PT ;  /* 0x000000021600780c */ /* 0x040fe40003f05270 */
[----:B------:R2:W-:Y:S02]  /*1c110*/  SYNCS.ARRIVE.TRANS64.RED.A1T0 RZ, [R0+URZ], RZ ;  /* 0x000000ff00ff79a7 */ /* 0x0005e4000810043f */
[----:B------:R-:W-:Y:S02]  /*1c120*/  SEL R3, RZ, 0x1, P0 ;  /* 0x00000001ff037807 */ /* 0x000fe40000000000 */
[----:B------:R-:W-:Y:S02]  /*1c130*/  SEL R22, R22, RZ, P0 ;  /* 0x000000ff16167207 */ /* 0x000fe40000000000 */
[----:B------:R-:W-:-:S07]  /*1c140*/  LOP3.LUT R24, R24, R3, RZ, 0x3c, !PT ;  /* 0x0000000318187212 */ /* 0x000fce00078e3cff */
.L_x_5298:
[----:B------:R-:W-:Y:S05]  /*1c150*/  BSYNC B7 ;  /* 0x0000000000077941 */ /* 0x000fea0003800000 */
.L_x_5296:
        /* <DEDUP_REMOVED lines=11> */
.L_x_5358:
[----:B--2---:R-:W0:Y:S01]  /*1c210*/  S2R R0, SR_TID.X ;  /* 0x0000000000007919 */ /* 0x004e220000002100 */
[----:B------:R-:W-:Y:S01]  /*1c220*/  ULDC UR4, c[0x0][0xc3c] ;  /* 0x00030f0000047ab9 */ /* 0x000fe20000000800 */
[----:B0-----:R-:W-:Y:S01]  /*1c230*/  LOP3.LUT R9, R0, 0x1f, RZ, 0xc0, !PT ;  /* 0x0000001f00097812 */ /* 0x001fe200078ec0ff */
[----:B------:R-:W-:-:S03]  /*1c240*/  IMAD.MOV.U32 R0, RZ, RZ, RZ ;  /* 0x000000ffff007224 */ /* 0x000fc600078e00ff */
[C---:B------:R-:W-:Y:S01]  /*1c250*/  ISETP.NE.AND P0, PT, R9.reuse, 0x1f, PT ;  /* 0x0000001f0900780c */ /* 0x040fe20003f05270 */
[----:B------:R-:W-:-:S05]  /*1c260*/  VIADD R7, R9, UR40 ;  /* 0x0000002809077c36 */ /* 0x000fca0008000000 */
[----:B------:R-:W-:Y:S01]  /*1c270*/  ISETP.GE.OR P1, PT, R7, UR4, !P0 ;  /* 0x0000000407007c0c */ /* 0x000fe2000c726670 */
[----:B------:R-:W-:-:S12]  /*1c280*/  ULDC UR4, c[0x0][0xc3c] ;  /* 0x00030f0000047ab9 */ /* 0x000fd80000000800 */
[----:B------:R-:W0:Y:S08]  /*1c290*/  @!P1 LDC.64 R2, c[0x0][0xc80] ;  /* 0x00032000ff029b82 */ /* 0x000e300000000a00 */
[----:B------:R-:W2:Y:S01]  /*1c2a0*/  @!P1 LDC.64 R4, c[0x0][0xc78] ;  /* 0x00031e00ff049b82 */ /* 0x000ea20000000a00 */
[----:B0-----:R-:W-:-:S05]  /*1c2b0*/  @!P1 IMAD.WIDE R2, R7, 0x4, R2 ;  /* 0x0000000407029825 */ /* 0x001fca00078e0202 */
[----:B------:R2:W3:Y:S02]  /*1c2c0*/  @!P1 LDG.E R0, desc[UR56][R2.64] ;  /* 0x0000003802009981 */ /* 0x0004e4000c1e1900 */
[----:B--2---:R-:W-:-:S04]  /*1c2d0*/  @!P1 IMAD.WIDE R2, R7, 0x4, R4 ;  /* 0x0000000407029825 */ /* 0x004fc800078e0204 */
[----:B------:R-:W-:-:S06]  /*1c2e0*/  IMAD.MOV.U32 R7, RZ, RZ, RZ ;  /* 0x000000ffff077224 */ /* 0x000fcc00078e00ff */
[----:B------:R-:W3:Y:S01]  /*1c2f0*/  @!P1 LDG.E R7, desc[UR56][R2.64] ;  /* 0x0000003802079981 */ /* 0x000ee2000c1e1900 */
[C---:B------:R-:W-:Y:S02]  /*1c300*/  ISETP.NE.AND P1, PT, R9.reuse, RZ, PT ;  /* 0x000000ff0900720c */ /* 0x040fe40003f25270 */
[C---:B------:R-:W-:Y:S02]  /*1c310*/  ISETP.GE.U32.AND P2, PT, R9.reuse, 0x2, PT ;  /* 0x000000020900780c */ /* 0x040fe40003f46070 */
[C---:B------:R-:W-:Y:S02]  /*1c320*/  ISETP.GE.U32.AND P3, PT, R9.reuse, 0x4, PT ;  /* 0x000000040900780c */ /* 0x040fe40003f66070 */
[C---:B------:R-:W-:Y:S02]  /*1c330*/  ISETP.GE.U32.AND P4, PT, R9.reuse, 0x8, PT ;  /* 0x000000080900780c */ /* 0x040fe40003f86070 */
[----:B------:R-:W-:Y:S02]  /*1c340*/  ISETP.GE.U32.AND P5, PT, R9, 0x10, PT ;  /* 0x000000100900780c */ /* 0x000fe40003fa6070 */
[----:B------:R-:W-:Y:S01]  /*1c350*/  SHFL.IDX PT, R9, R28, 0x1, 0x1f ;  /* 0x00201f001c097f89 */ /* 0x000fe200000e0000 */
[----:B---3--:R-:W-:-:S05]  /*1c360*/  IMAD R4, R7, R0, RZ ;  /* 0x0000000007047224 */ /* 0x008fca00078e02ff */
[----:B------:R-:W0:Y:S02]  /*1c370*/  SHFL.UP PT, R5, R4, 0x1, RZ ;  /* 0x0420000004057989 */ /* 0x000e2400000e00ff */
[----:B0-----:R-:W-:-:S05]  /*1c380*/  SEL R5, R5, RZ, P1 ;  /* 0x000000ff05057207 */ /* 0x001fca0000800000 */
[----:B------:R-:W-:Y:S02]  /*1c390*/  IMAD.IADD R5, R4, 0x1, R5 ;  /* 0x0000000104057824 */ /* 0x000fe400078e0205 */
[----:B------:R0:W-:Y:S04]  /*1c3a0*/  SHFL.IDX PT, R4, R28, RZ, 0x1f ;  /* 0x00001fff1c047589 */ /* 0x0001e800000e0000 */
[----:B------:R-:W2:Y:S01]  /*1c3b0*/  SHFL.UP PT, R6, R5, 0x2, RZ ;  /* 0x0440000005067989 */ /* 0x000ea200000e00ff */
[----:B0-----:R-:W-:Y:S01]  /*1c3c0*/  IMAD.MOV.U32 R28, RZ, RZ, RZ ;  /* 0x000000ffff1c7224 */ /* 0x001fe200078e00ff */
[----:B--2---:R-:W-:-:S05]  /*1c3d0*/  SEL R6, R6, RZ, P2 ;  /* 0x000000ff06067207 */ /* 0x004fca0001000000 */
[----:B------:R-:W-:-:S05]  /*1c3e0*/  IMAD.IADD R6, R5, 0x1, R6 ;  /* 0x0000000105067824 */ /* 0x000fca00078e0206 */
[----:B------:R-:W0:Y:S02]  /*1c3f0*/  SHFL.UP PT, R8, R6, 0x4, RZ ;  /* 0x0480000006087989 */ /* 0x000e2400000e00ff */
[----:B0-----:R-:W-:-:S05]  /*1c400*/  SEL R3, R8, RZ, P3 ;  /* 0x000000ff08037207 */ /* 0x001fca0001800000 */
[----:B------:R-:W-:Y:S02]  /*1c410*/  IMAD.IADD R3, R6, 0x1, R3 ;  /* 0x0000000106037824 */ /* 0x000fe400078e0203 */
[----:B------:R-:W0:Y:S03]  /*1c420*/  LDC R6, c[0x0][0xc38] ;  /* 0x00030e00ff067b82 */ /* 0x000e260000000800 */
[----:B------:R-:W2:Y:S02]  /*1c430*/  SHFL.UP PT, R2, R3, 0x8, RZ ;  /* 0x0500000003027989 */ /* 0x000ea400000e00ff */
[----:B--2---:R-:W-:-:S05]  /*1c440*/  SEL R2, R2, RZ, P4 ;  /* 0x000000ff02027207 */ /* 0x004fca0002000000 */
[----:B------:R-:W-:-:S05]  /*1c450*/  IMAD.IADD R8, R3, 0x1, R2 ;  /* 0x0000000103087824 */ /* 0x000fca00078e0202 */
[----:B------:R-:W2:Y:S02]  /*1c460*/  SHFL.UP PT, R2, R8, 0x10, RZ ;  /* 0x0600000008027989 */ /* 0x000ea400000e00ff */
[----:B--2---:R-:W-:-:S05]  /*1c470*/  SEL R5, R2, RZ, P5 ;  /* 0x000000ff02057207 */ /* 0x004fca0002800000 */
[----:B------:R-:W-:-:S05]  /*1c480*/  IMAD.IADD R2, R8, 0x1, R5 ;  /* 0x0000000108027824 */ /* 0x000fca00078e0205 */
[----:B------:R-:W0:Y:S02]  /*1c490*/  SHFL.IDX PT, R5, R2, 0x1f, 0x1f ;  /* 0x03e01f0002057f89 */ /* 0x000e2400000e0000 */
[----:B0-----:R-:W-:-:S04]  /*1c4a0*/  IMAD R10, R5, R6, RZ ;  /* 0x00000006050a7224 */ /* 0x001fc800078e02ff */
[----:B------:R-:W-:-:S05]  /*1c4b0*/  IMAD.IADD R5, R9, 0x1, R10 ;  /* 0x0000000109057824 */ /* 0x000fca00078e020a */
[----:B------:R-:W-:-:S13]  /*1c4c0*/  ISETP.GT.AND P6, PT, R5, R4, PT ;  /* 0x000000040500720c */ /* 0x000fda0003fc4270 */
[----:B------:R-:W-:Y:S05]  /*1c4d0*/  @P6 BRA `(.L_x_5360) ;  /* 0x0000000000986947 */ /* 0x000fea0003800000 */
.L_x_5362:
        /* <DEDUP_REMOVED lines=9> */
[----:B------:R-:W0:Y:S02]  /*1c570*/  @!P6 LDC.64 R2, c[0x0][0xc80] ;  /* 0x00032000ff02eb82 */ /* 0x000e240000000a00 */
[----:B0-----:R-:W-:-:S05]  /*1c580*/  @!P6 IMAD.WIDE R2, R6, 0x4, R2 ;  /* 0x000000040602e825 */ /* 0x001fca00078e0202 */
[----:B------:R0:W2:Y:S01]  /*1c590*/  @!P6 LDG.E R0, desc[UR56][R2.64] ;  /* 0x000000380200e981 */ /* 0x0000a2000c1e1900 */
[----:B------:R-:W-:Y:S01]  /*1c5a0*/  IMAD.MOV.U32 R7, RZ, RZ, RZ ;  /* 0x000000ffff077224 */ /* 0x000fe200078e00ff */
[----:B0-----:R-:W0:Y:S02]  /*1c5b0*/  @!P6 LDC.64 R2, c[0x0][0xc78] ;  /* 0x00031e00ff02eb82 */ /* 0x001e240000000a00 */
[----:B0-----:R-:W-:-:S05]  /*1c5c0*/  @!P6 IMAD.WIDE R2, R6, 0x4, R2 ;  /* 0x000000040602e825 */ /* 0x001fca00078e0202 */
        /* <DEDUP_REMOVED lines=22> */
[----:B------:R-:W-:Y:S05]  /*1c730*/  @!P6 BRA `(.L_x_5362) ;  /* 0xfffffffc0068e947 */ /* 0x000fea000383ffff */
.L_x_5360:
[----:B------:R-:W-:-:S04]  /*1c740*/  IMAD.IADD R5, R5, 0x1, -R10 ;  /* 0x0000000105057824 */ /* 0x000fc800078e0a0a */
[----:B------:R-:W-:-:S05]  /*1c750*/  IMAD R3, R2, R6, R5 ;  /* 0x0000000602037224 */ /* 0x000fca00078e0205 */
[----:B------:R-:W-:-:S13]  /*1c760*/  ISETP.GT.AND P0, PT, R3, R4, PT ;  /* 0x000000040300720c */ /* 0x000fda0003f04270 */
[----:B------:R-:W-:Y:S02]  /*1c770*/  VOTEU.ANY UR5, UPT, !P0 ;  /* 0x0000000000057886 */ /* 0x000fe400040e0100 */
[----:B------:R-:W-:Y:S01]  /*1c780*/  ISETP.NE.AND P0, PT, RZ, UR5, PT ;  /* 0x00000005ff007c0c */ /* 0x000fe2000bf05270 */
[----:B------:R-:W-:-:S06]  /*1c790*/  UPOPC UR4, UR5 ;  /* 0x00000005000472bf */ /* 0x000fcc0008000000 */
[----:B------:R-:W-:Y:S02]  /*1c7a0*/  IMAD.U32 R3, RZ, RZ, UR4 ;  /* 0x00000004ff037e24 */ /* 0x000fe4000f8e00ff */
[----:B------:R-:W-:-:S03]  /*1c7b0*/  IMAD.U32 R8, RZ, RZ, UR4 ;  /* 0x00000004ff087e24 */ /* 0x000fc6000f8e00ff */
[----:B------:R0:W2:Y:S04]  /*1c7c0*/  SHFL.IDX PT, R0, R0, R3, 0x1f ;  /* 0x00001f0300007589 */ /* 0x0000a800000e0000 */
[----:B------:R0:W3:Y:S01]  /*1c7d0*/  SHFL.IDX PT, R7, R7, R8, 0x1f ;  /* 0x00001f0807077589 */ /* 0x0000e200000e0000 */
[----:B------:R-:W-:Y:S05]  /*1c7e0*/  @!P0 BRA `(.L_x_5363) ;  /* 0x00000000000c8947 */ /* 0x000fea0003800000 */
[----:B------:R-:W-:-:S06]  /*1c7f0*/  UIADD3 UR5, UR4, -0x1, URZ ;  /* 0xffffffff04057890 */ /* 0x000fcc000fffe03f */
[----:B0-----:R-:W-:-:S05]  /*1c800*/  IMAD.U32 R3, RZ, RZ, UR5 ;  /* 0x00000005ff037e24 */ /* 0x001fca000f8e00ff */
[----:B------:R4:W0:Y:S02]  /*1c810*/  SHFL.IDX PT, R28, R2, R3, 0x1f ;  /* 0x00001f03021c7589 */ /* 0x00082400000e0000 */
.L_x_5363:
[----:B---3--:R-:W-:Y:S01]  /*1c820*/  ISETP.NE.AND P0, PT, R7, 0x1, PT ;  /* 0x000000010700780c */ /* 0x008fe20003f05270 */
[----:B0-----:R-:W-:Y:S01]  /*1c830*/  IMAD R28, R28, R6, R5 ;  /* 0x000000061c1c7224 */ /* 0x001fe200078e0205 */
[----:B------:R-:W-:-:S03]  /*1c840*/  UIADD3 UR40, UR4, UR40, URZ ;  /* 0x0000002804287290 */ /* 0x000fc6000fffe03f */
[----:B------:R-:W-:-:S08]  /*1c850*/  IMAD.IADD R4, R4, 0x1, -R28 ;  /* 0x0000000104047824 */ /* 0x000fd000078e0a1c */
[----:B------:R-:W-:Y:S05]  /*1c860*/  @!P0 BRA `(.L_x_5364) ;  /* 0x0000000000dc8947 */ /* 0x000fea0003800000 */
[----:B--2---:R-:W-:-:S04]  /*1c870*/  IABS R5, R0 ;  /* 0x0000000000057213 */ /* 0x004fc80000000000 */
[----:B------:R-:W0:Y:S08]  /*1c880*/  I2F.RP R6, R5 ;  /* 0x0000000500067306 */ /* 0x000e300000209400 */
[----:B0-----:R-:W0:Y:S02]  /*1c890*/  MUFU.RCP R6, R6 ;  /* 0x0000000600067308 */ /* 0x001e240000001000 */
[----:B0-----:R-:W-:-:S06]  /*1c8a0*/  VIADD R8, R6, 0xffffffe ;  /* 0x0ffffffe06087836 */ /* 0x001fcc0000000000 */
[----:B----4-:R-:W0:Y:S02]  /*1c8b0*/  F2I.FTZ.U32.TRUNC.NTZ R3, R8 ;  /* 0x0000000800037305 */ /* 0x010e24000021f000 */
[----:B0-----:R-:W-:-:S04]  /*1c8c0*/  IMAD.MOV R2, RZ, RZ, -R3 ;  /* 0x000000ffff027224 */ /* 0x001fc800078e0a03 */
        /* <DEDUP_REMOVED lines=13> */
[----:B------:R-:W-:-:S04]  /*1c9a0*/  IABS R5, R7 ;  /* 0x0000000700057213 */ /* 0x000fc80000000000 */
[----:B------:R-:W0:Y:S07]  /*1c9b0*/  I2F.RP R8, R5 ;  /* 0x0000000500087306 */ /* 0x000e2e0000209400 */
[----:B------:R-:W-:Y:S01]  /*1c9c0*/  @P0 VIADD R6, R6, 0x1 ;  /* 0x0000000106060836 */ /* 0x000fe20000000000 */
[----:B0-----:R-:W0:Y:S02]  /*1c9d0*/  MUFU.RCP R8, R8 ;  /* 0x0000000800087308 */ /* 0x001e240000001000 */
[----:B0-----:R-:W-:Y:S01]  /*1c9e0*/  VIADD R9, R8, 0xffffffe ;  /* 0x0ffffffe08097836 */ /* 0x001fe20000000000 */
[----:B------:R-:W-:-:S05]  /*1c9f0*/  IABS R8, R7 ;  /* 0x0000000700087213 */ /* 0x000fca0000000000 */
[----:B------:R-:W0:Y:S01]  /*1ca00*/  F2I.FTZ.U32.TRUNC.NTZ R3, R9 ;  /* 0x0000000900037305 */ /* 0x000e22000021f000 */
[----:B------:R-:W-:Y:S02]  /*1ca10*/  IMAD.MOV R8, RZ, RZ, -R8 ;  /* 0x000000ffff087224 */ /* 0x000fe400078e0a08 */
        /* <DEDUP_REMOVED lines=8> */
[----:B------:R-:W-:-:S05]  /*1caa0*/  IABS R3, R6 ;  /* 0x0000000600037213 */ /* 0x000fca0000000000 */
[----:B------:R-:W-:-:S04]  /*1cab0*/  IMAD.HI.U32 R2, R2, R3, RZ ;  /* 0x0000000302027227 */ /* 0x000fc800078e00ff */
[----:B------:R-:W-:Y:S02]  /*1cac0*/  IMAD R8, R2, R8, R3 ;  /* 0x0000000802087224 */ /* 0x000fe400078e0203 */
[----:B------:R-:W-:-:S03]  /*1cad0*/  IMAD.MOV R3, RZ, RZ, -R6 ;  /* 0x000000ffff037224 */ /* 0x000fc600078e0a06 */
[----:B------:R-:W-:Y:S01]  /*1cae0*/  ISETP.GT.U32.AND P1, PT, R5, R8, PT ;  /* 0x000000080500720c */ /* 0x000fe20003f24070 */
[----:B------:R-:W-:Y:S01]  /*1caf0*/  IMAD R4, R0, R3, R4 ;  /* 0x0000000300047224 */ /* 0x000fe200078e0204 */
[----:B------:R-:W-:-:S04]  /*1cb00*/  LOP3.LUT R3, R6, R7, RZ, 0x3c, !PT ;  /* 0x0000000706037212 */ /* 0x000fc800078e3cff */
[----:B------:R-:W-:-:S07]  /*1cb10*/  ISETP.GE.AND P2, PT, R3, RZ, PT ;  /* 0x000000ff0300720c */ /* 0x000fce0003f46270 */
        /* <DEDUP_REMOVED lines=12> */
.L_x_5364:
[----:B------:R-:W-:Y:S02]  /*1cbe0*/  ULDC.64 UR4, c[0x0][0xc90] ;  /* 0x0003240000047ab9 */ /* 0x000fe40000000a00 */
[----:B------:R-:W-:-:S06]  /*1cbf0*/  UIMAD.WIDE UR4, UR40, 0x4, UR4 ;  /* 0x00000004280478a5 */ /* 0x000fcc000f8e0204 */
[----:B----4-:R-:W-:Y:S02]  /*1cc00*/  IMAD.U32 R2, RZ, RZ, UR4 ;  /* 0x00000004ff027e24 */ /* 0x010fe4000f8e00ff */
[----:B------:R-:W-:-:S05]  /*1cc10*/  IMAD.U32 R3, RZ, RZ, UR5 ;  /* 0x00000005ff037e24 */ /* 0x000fca000f8e00ff */
[----:B------:R-:W2:Y:S02]  /*1cc20*/  LDG.E R7, desc[UR56][R2.64] ;  /* 0x0000003802077981 */ /* 0x000ea4000c1e1900 */
[----:B--2---:R-:W-:-:S05]  /*1cc30*/  IMAD R5, R0, R7, RZ ;  /* 0x0000000700057224 */ /* 0x004fca00078e02ff */
[----:B------:R-:W-:-:S04]  /*1cc40*/  IABS R8, R5 ;  /* 0x0000000500087213 */ /* 0x000fc80000000000 */
[----:B------:R-:W0:Y:S08]  /*1cc50*/  I2F.RP R10, R8 ;  /* 0x00000008000a7306 */ /* 0x000e300000209400 */
[----:B0-----:R-:W0:Y:S02]  /*1cc60*/  MUFU.RCP R10, R10 ;  /* 0x0000000a000a7308 */ /* 0x001e240000001000 */
[----:B0-----:R-:W-:-:S06]  /*1cc70*/  VIADD R11, R10, 0xffffffe ;  /* 0x0ffffffe0a0b7836 */ /* 0x001fcc0000000000 */
[----:B------:R-:W0:Y:S02]  /*1cc80*/  F2I.FTZ.U32.TRUNC.NTZ R3, R11 ;  /* 0x0000000b00037305 */ /* 0x000e24000021f000 */
        /* <DEDUP_REMOVED lines=46> */
[----:B------:R-:W-:-:S04]  /*1cf70*/  @P0 VIADD R9, R9, 0x1 ;  /* 0x0000000109090836 */ /* 0x000fc80000000000 */
[----:B------:R-:W-:-:S04]  /*1cf80*/  IMAD.MOV.U32 R4, RZ, RZ, R9 ;  /* 0x000000ffff047224 */ /* 0x000fc800078e0009 */
[----:B------:R-:W-:Y:S01]  /*1cf90*/  @!P2 IMAD.MOV R4, RZ, RZ, -R4 ;  /* 0x000000ffff04a224 */ /* 0x000fe200078e0a04 */
[----:B------:R-:W-:Y:S01]  /*1cfa0*/  @!P1 LOP3.LUT R4, RZ, R6, RZ, 0x33, !PT ;  /* 0x00000006ff049212 */ /* 0x000fe200078e33ff */
[----:B------:R-:W-:-:S04]  /*1cfb0*/  IMAD.MOV R6, RZ, RZ, -R6 ;  /* 0x000000ffff067224 */ /* 0x000fc800078e0a06 */
[----:B------:R-:W-:-:S07]  /*1cfc0*/  IMAD R30, R4, R6, R5 ;  /* 0x00000006041e7224 */ /* 0x000fce00078e0205 */
.L_x_5365:
[----:B------:R-:W-:-:S05]  /*1cfd0*/  LOP3.LUT R29, RZ, R4, RZ, 0x33, !PT ;  /* 0x00000004ff1d7212 */ /* 0x000fca00078e33ff */
[----:B------:R-:W-:Y:S01]  /*1cfe0*/  IMAD.IADD R29, R0, 0x1, R29 ;  /* 0x00000001001d7824 */ /* 0x000fe200078e021d */
[----:B------:R-:W-:Y:S06]  /*1cff0*/  BRA `(.L_x_5366) ;  /* 0x0000000000107947 */ /* 0x000fec0003800000 */
.L_x_5361:
[----:B------:R-:W-:Y:S01]  /*1d000*/  IMAD.MOV.U32 R28, RZ, RZ, R4 ;  /* 0x000000ffff1c7224 */ /* 0x000fe200078e0004 */
[----:B------:R-:W-:Y:S01]  /*1d010*/  ULDC UR40, c[0x0][0xc3c] ;  /* 0x00030f0000287ab9 */ /* 0x000fe20000000800 */
[----:B------:R-:W-:Y:S02]  /*1d020*/  IMAD.MOV.U32 R29, RZ, RZ, RZ ;  /* 0x000000ffff1d7224 */ /* 0x000fe400078e00ff */
[----:B------:R-:W-:-:S07]  /*1d030*/  IMAD.MOV.U32 R30, RZ, RZ, RZ ;  /* 0x000000ffff1e7224 */ /* 0x000fce00078e00ff */
.L_x_5366:
        /* <DEDUP_REMOVED lines=10> */
.L_x_5359:
[----:B------:R-:W-:Y:S02]  /*1d0e0*/  ULDC UR4, c[0x0][0xc3c] ;  /* 0x00030f0000047ab9 */ /* 0x000fe40000000800 */
[----:B------:R-:W-:-:S06]  /*1d0f0*/  UISETP.GE.AND UP0, UPT, UR40, UR4, UPT ;  /* 0x000000042800728c */ /* 0x000fcc000bf06270 */
[----:B------:R-:W-:-:S13]  /*1d100*/  PLOP3.LUT P0, PT, PT, PT, UP0, 0x80, 0x0 ;  /* 0x000000000000781c */ /* 0x000fda0003f0f008 */
[----:B------:R-:W-:Y:S05]  /*1d110*/  @!P0 BRA `(.L_x_5367) ;  /* 0xffffffa000d88947 */ /* 0x000fea000383ffff */
.L_x_5285:
        /* <DEDUP_REMOVED lines=12> */
.L_x_5446:
[----:B------:R-:W-:Y:S05]  /*1d1e0*/  BSYNC B0 ;  /* 0x0000000000007941 */ /* 0x000fea0003800000 */
.L_x_5368:
[----:B------:R-:W-:-:S03]  /*1d1f0*/  UMOV UR4, 0xffffffff ;  /* 0xffffffff00047882 */ /* 0x000fc60000000000 */
[----:B------:R-:W-:Y:S05]  /*1d200*/  BRA.DIV UR4, `(.L_x_5370) ;  /* 0x00000026045c7947 */ /* 0x000fea000b800000 */
[----:B0-----:R-:W0:Y:S02]  /*1d210*/  S2R R0, SR_TID.X ;  /* 0x0000000000007919 */ /* 0x001e240000002100 */
[----:B0-----:R-:W-:-:S04]  /*1d220*/  SHF.R.U32.HI R0, RZ, 0x5, R0 ;  /* 0x00000005ff007819 */ /* 0x001fc80000011600 */
[----:B------:R-:W-:-:S05]  /*1d230*/  LOP3.LUT R0, R0, 0x3, RZ, 0xc0, !PT ;  /* 0x0000000300007812 */ /* 0x000fca00078ec0ff */
[----:B------:R0:W2:Y:S02]  /*1d240*/  SHFL.IDX PT, R14, R0, RZ, 0x1f ;  /* 0x00001fff000e7589 */ /* 0x0000a400000e0000 */
.L_x_5449:
[----:B--2---:R-:W-:Y:S01]  /*1d250*/  ISETP.NE.AND P0, PT, R14, RZ, PT ;  /* 0x000000ff0e00720c */ /* 0x004fe20003f05270 */
[----:B------:R-:W-:-:S12]  /*1d260*/  BSSY B0, `(.L_x_5371) ;  /* 0x000002c000007945 */ /* 0x000fd80003800000 */
[----:B------:R-:W-:Y:S05]  /*1d270*/  @P0 BRA `(.L_x_5372) ;  /* 0x0000000000a80947 */ /* 0x000fea0003800000 */
[----:B------:R-:W-:-:S03]  /*1d280*/  UMOV UR4, 0xffffffff ;  /* 0xffffffff00047882 */ /* 0x000fc60000000000 */
[----:B------:R-:W-:Y:S05]  /*1d290*/  BRA.DIV UR4, `(.L_x_5373) ;  /* 0x00000026046c7947 */ /* 0x000fea000b800000 */
[----:B------:R-:W-:-:S13]  /*1d2a0*/  ELECT P6, URZ, PT ;  /* 0x00000000003f782f */ /* 0x000fda00038c0000 */
.L_x_5452:
[----:B------:R-:W-:Y:S05]  /*1d2b0*/  @!P6 BRA `(.L_x_5372) ;  /* 0x000000000098e947 */ /* 0x000fea0003800000 */
[----:B------:R-:W-:-:S06]  /*1d2c0*/  ULOP3.LUT UR4, UR44, 0x2, URZ, 0xfc, !UPT ;  /* 0x000000022c047892 */ /* 0x000fcc000f8efc3f */
[----:B0-----:R-:W-:-:S05]  /*1d2d0*/  IMAD.U32 R0, RZ, RZ, UR4 ;  /* 0x00000004ff007e24 */ /* 0x001fca000f8e00ff */
[----:B------:R-:W-:-:S13]  /*1d2e0*/  ISETP.NE.AND P0, PT, R0, 0x3, PT ;  /* 0x000000030000780c */ /* 0x000fda0003f05270 */
[----:B------:R-:W-:Y:S05]  /*1d2f0*/  @!P0 BRA `(.L_x_5374) ;  /* 0x0000000000048947 */ /* 0x000fea0003800000 */
[----:B------:R-:W-:Y:S01]  /*1d300*/  BPT.TRAP 0x1 ;  /* 0x000000040000795c */ /* 0x000fe20000300000 */
.L_x_5374:
[----:B------:R-:W-:Y:S01]  /*1d310*/  IMAD R5, R22, 0x8, R7 ;  /* 0x0000000816057824 */ /* 0x000fe200078e0207 */
[----:B------:R-:W-:Y:S01]  /*1d320*/  SHF.L.U32 R0, R24, 0x1f, RZ ;  /* 0x0000001f18007819 */ /* 0x000fe200000006ff */
[----:B------:R-:W-:-:S03]  /*1d330*/  VIADD R22, R22, 0x1 ;  /* 0x0000000116167836 */ /* 0x000fc60000000000 */
[----:B------:R-:W0:Y:S02]  /*1d340*/  SYNCS.PHASECHK.TRANS64.TRYWAIT P1, [R5+URZ+0x2a840], R0 ;  /* 0x02a84000050075a7 */ /* 0x000e24000802017f */
[----:B------:R-:W-:-:S04]  /*1d350*/  ISETP.NE.AND P2, PT, R22, 0x2, PT ;  /* 0x000000021600780c */ /* 0x000fc80003f45270 */
[----:B------:R-:W-:Y:S01]  /*1d360*/  SEL R3, RZ, 0x1, P2 ;  /* 0x00000001ff037807 */ /* 0x000fe20001000000 */
[----:B0-----:R-:W-:Y:S08]  /*1d370*/  @!P1 BRA `(.L_x_5375) ;  /* 0x0000002400549947 */ /* 0x001ff00003800000 */
.L_x_5453:
[----:B------:R-:W-:Y:S02]  /*1d380*/  SEL R22, R22, RZ, P2 ;  /* 0x000000ff16167207 */ /* 0x000fe40001000000 */
[----:B------:R-:W-:Y:S01]  /*1d390*/  LOP3.LUT R2, R24, R3, RZ, 0x3c, !PT ;  /* 0x0000000318027212 */ /* 0x000fe200078e3cff */
[----:B------:R-:W-:Y:S06]  /*1d3a0*/  @!P0 BRA `(.L_x_5376) ;  /* 0x0000000000048947 */ /* 0x000fec0003800000 */
[----:B------:R-:W-:Y:S01]  /*1d3b0*/  BPT.TRAP 0x1 ;  /* 0x000000040000795c */ /* 0x000fe20000300000 */
.L_x_5376:
[----:B------:R-:W-:Y:S01]  /*1d3c0*/  IMAD R3, R22, 0x8, R7 ;  /* 0x0000000816037824 */ /* 0x000fe200078e0207 */
[----:B------:R-:W-:-:S04]  /*1d3d0*/  SHF.L.U32 R2, R2, 0x1f, RZ ;  /* 0x0000001f02027819 */ /* 0x000fc800000006ff */
[----:B------:R-:W2:Y:S02]  /*1d3e0*/  SYNCS.PHASECHK.TRANS64.TRYWAIT P1, [R3+URZ+0x2a840], R2 ;  /* 0x02a84002030075a7 */ /* 0x000ea4000802017f */
[----:B--2---:R-:W-:Y:S05]  /*1d3f0*/  @!P1 BRA `(.L_x_5377) ;  /* 0x0000002400489947 */ /* 0x004fea0003800000 */
.L_x_5454:
[----:B------:R-:W-:Y:S05]  /*1d400*/  @!P0 BRA `(.L_x_5378) ;  /* 0x0000000000048947 */ /* 0x000fea0003800000 */
[----:B------:R-:W-:Y:S01]  /*1d410*/  BPT.TRAP 0x1 ;  /* 0x000000040000795c */ /* 0x000fe20000300000 */
.L_x_5378:
[----:B------:R-:W3:Y:S02]  /*1d420*/  SYNCS.PHASECHK.TRANS64.TRYWAIT P1, [R5+URZ+0x2a860], R0 ;  /* 0x02a86000050075a7 */ /* 0x000ee4000802017f */
[----:B---3--:R-:W-:Y:S05]  /*1d430*/  @!P1 BRA `(.L_x_5379) ;  /* 0x00000024004c9947 */ /* 0x008fea0003800000 */
.L_x_5455:
[----:B------:R-:W-:Y:S05]  /*1d440*/  @!P0 BRA `(.L_x_5380) ;  /* 0x0000000000048947 */ /* 0x000fea0003800000 */
[----:B------:R-:W-:Y:S01]  /*1d450*/  BPT.TRAP 0x1 ;  /* 0x000000040000795c */ /* 0x000fe20000300000 */
.L_x_5380:
[----:B------:R-:W4:Y:S02]  /*1d460*/  SYNCS.PHASECHK.TRANS64.TRYWAIT P1, [R3+URZ+0x2a860], R2 ;  /* 0x02a86002030075a7 */ /* 0x000f24000802017f */
[----:B----4-:R-:W-:Y:S05]  /*1d470*/  @!P1 BRA `(.L_x_5381) ;  /* 0x0000002400509947 */ /* 0x010fea0003800000 */
.L_x_5456:
[----:B------:R-:W-:Y:S05]  /*1d480*/  @!P0 BRA `(.L_x_5382) ;  /* 0x0000000000048947 */ /* 0x000fea0003800000 */
[----:B------:R-:W-:Y:S01]  /*1d490*/  BPT.TRAP 0x1 ;  /* 0x000000040000795c */ /* 0x000fe20000300000 */
.L_x_5382:
[----:B------:R-:W5:Y:S02]  /*1d4a0*/  SYNCS.PHASECHK.TRANS64.TRYWAIT P1, [R5+URZ+0x2a880], R0 ;  /* 0x02a88000050075a7 */ /* 0x000f64000802017f */
[----:B-----5:R-:W-:Y:S05]  /*1d4b0*/  @!P1 BRA `(.L_x_5383) ;  /* 0x0000002400549947 */ /* 0x020fea0003800000 */
.L_x_5457:
[----:B------:R-:W-:Y:S05]  /*1d4c0*/  @!P0 BRA `(.L_x_5384) ;  /* 0x0000000000048947 */ /* 0x000fea0003800000 */
[----:B------:R-:W-:Y:S01]  /*1d4d0*/  BPT.TRAP 0x1 ;  /* 0x000000040000795c */ /* 0x000fe20000300000 */
.L_x_5384:
[----:B------:R0:W0:Y:S02]  /*1d4e0*/  SYNCS.PHASECHK.TRANS64.TRYWAIT P0, [R3+URZ+0x2a880], R2 ;  /* 0x02a88002030075a7 */ /* 0x000024000800017f */
[----:B0-----:R-:W-:Y:S05]  /*1d4f0*/  @!P0 NANOSLEEP.SYNCS 0x989680 ;  /* 0x009896800000895d */ /* 0x001fea0003900000 */
[----:B------:R-:W0:Y:S02]  /*1d500*/  @!P0 SYNCS.PHASECHK.TRANS64 P0, [R3+URZ+0x2a880], R2 ;  /* 0x02a88002030085a7 */ /* 0x000e24000800007f */
[----:B0-----:R-:W-:Y:S05]  /*1d510*/  @!P0 BRA `(.L_x_5384) ;  /* 0xfffffffc00f08947 */ /* 0x001fea000383ffff */
.L_x_5372:
[----:B------:R-:W-:Y:S05]  /*1d520*/  BSYNC B0 ;  /* 0x0000000000007941 */ /* 0x000fea0003800000 */
.L_x_5371:
[----:B------:R-:W-:Y:S05]  /*1d530*/  EXIT ;  /* 0x000000000000794d */ /* 0x000fea0003800000 */
.L_x_5177:
[----:B0-----:R-:W-:-:S04]  /*1d540*/  IMAD.U32 R3, RZ, RZ, UR36 ;  /* 0x00000024ff037e24 */ /* 0x001fc8000f8e00ff */
[----:B------:R0:W1:Y:S03]  /*1d550*/  SYNCS.PHASECHK.TRANS64.TRYWAIT P1, [R3+URZ+0x2a800], R6 ;  /* 0x02a80006030075a7 */ /* 0x000066000802017f */
[----:B-1----:R-:W-:Y:S05]  /*1d560*/  @!P1 NANOSLEEP.SYNCS 0x989680 ;  /* 0x009896800000995d */ /* 0x002fea0003900000 */
[----:B------:R-:W1:Y:S02]  /*1d570*/  @!P1 SYNCS.PHASECHK.TRANS64 P1, [R3+URZ+0x2a800], R6 ;  /* 0x02a80006030095a7 */ /* 0x000e64000802007f */
[----:B-1----:R-:W-:Y:S05]  /*1d580*/  @!P1 BRA `(.L_x_5177) ;  /* 0xfffffffc00ec9947 */ /* 0x002fea000383ffff */
[----:B------:R-:W-:Y:S05]  /*1d590*/  BRA `(.L_x_5385) ;  /* 0xfffffe4c00fc7947 */ /* 0x000fea000383ffff */
.L_x_5181:
[----:B-1----:R1:W2:Y:S02]  /*1d5a0*/  SYNCS.PHASECHK.TRANS64.TRYWAIT P1, [R2+URZ+0x2a830], R3 ;  /* 0x02a83003020075a7 */ /* 0x0022a4000802017f */
[----:B--2---:R-:W-:Y:S05]  /*1d5b0*/  @!P1 NANOSLEEP.SYNCS 0x989680 ;  /* 0x009896800000995d */ /* 0x004fea0003900000 */
[----:B------:R-:W2:Y:S02]  /*1d5c0*/  @!P1 SYNCS.PHASECHK.TRANS64 P1, [R2+URZ+0x2a830], R3 ;  /* 0x02a83003020095a7 */ /* 0x000ea4000802007f */
[----:B--2---:R-:W-:Y:S05]  /*1d5d0*/  @!P1 BRA `(.L_x_5181) ;  /* 0xfffffffc00f09947 */ /* 0x004fea000383ffff */
[----:B------:R-:W-:Y:S05]  /*1d5e0*/  BRA `(.L_x_5180) ;  /* 0xfffffe5000187947 */ /* 0x000fea000383ffff */
.L_x_5198:
[----:B-1----:R-:W-:-:S04]  /*1d5f0*/  IMAD.U32 R8, RZ, RZ, UR6 ;  /* 0x00000006ff087e24 */ /* 0x002fc8000f8e00ff */
[----:B------:R1:W2:Y:S03]  /*1d600*/  SYNCS.PHASECHK.TRANS64.TRYWAIT P1, [R8+URZ+0x2a830], R7 ;  /* 0x02a83007080075a7 */ /* 0x0002a6000802017f */
[----:B--2---:R-:W-:Y:S05]  /*1d610*/  @!P1 NANOSLEEP.SYNCS 0x989680 ;  /* 0x009896800000995d */ /* 0x004fea0003900000 */
[----:B------:R-:W2:Y:S02]  /*1d620*/  @!P1 SYNCS.PHASECHK.TRANS64 P1, [R8+URZ+0x2a830], R7 ;  /* 0x02a83007080095a7 */ /* 0x000ea4000802007f */
[----:B--2---:R-:W-:Y:S05]  /*1d630*/  @!P1 BRA `(.L_x_5198) ;  /* 0xfffffffc00ec9947 */ /* 0x004fea000383ffff */
[----:B------:R-:W-:Y:S05]  /*1d640*/  BRA `(.L_x_5195) ;  /* 0xfffffe8c00ac7947 */ /* 0x000fea000383ffff */
.L_x_5202:
[----:B-1----:R-:W-:-:S04]  /*1d650*/  IMAD.U32 R8, RZ, RZ, UR6 ;  /* 0x00000006ff087e24 */ /* 0x002fc8000f8e00ff */
[----:B------:R1:W2:Y:S03]  /*1d660*/  SYNCS.PHASECHK.TRANS64.TRYWAIT P1, [R8+URZ+0x2a850], R7 ;  /* 0x02a85007080075a7 */ /* 0x0002a6000802017f */
[----:B--2---:R-:W-:Y:S05]  /*1d670*/  @!P1 NANOSLEEP.SYNCS 0x989680 ;  /* 0x009896800000995d */ /* 0x004fea0003900000 */
[----:B------:R-:W2:Y:S02]  /*1d680*/  @!P1 SYNCS.PHASECHK.TRANS64 P1, [R8+URZ+0x2a850], R7 ;  /* 0x02a85007080095a7 */ /* 0x000ea4000802007f */
[----:B--2---:R-:W-:Y:S05]  /*1d690*/  @!P1 BRA `(.L_x_5202) ;  /* 0xfffffffc00ec9947 */ /* 0x004fea000383ffff */
[----:B------:R-:W-:Y:S05]  /*1d6a0*/  BRA `(.L_x_5199) ;  /* 0xfffffe9000587947 */ /* 0x000fea000383ffff */
.L_x_5221:
[----:B-1----:R-:W-:-:S04]  /*1d6b0*/  IMAD.U32 R8, RZ, RZ, UR6 ;  /* 0x00000006ff087e24 */ /* 0x002fc8000f8e00ff */
[----:B------:R1:W2:Y:S03]  /*1d6c0*/  SYNCS.PHASECHK.TRANS64.TRYWAIT P1, [R8+URZ+0x2a830], R7 ;  /* 0x02a83007080075a7 */ /* 0x0002a6000802017f */
[----:B--2---:R-:W-:Y:S05]  /*1d6d0*/  @!P1 NANOSLEEP.SYNCS 0x989680 ;  /* 0x009896800000995d */ /* 0x004fea0003900000 */
[----:B------:R-:W2:Y:S02]  /*1d6e0*/  @!P1 SYNCS.PHASECHK.TRANS64 P1, [R8+URZ+0x2a830], R7 ;  /* 0x02a83007080095a7 */ /* 0x000ea4000802007f */
[----:B--2---:R-:W-:Y:S05]  /*1d6f0*/  @!P1 BRA `(.L_x_5221) ;  /* 0xfffffffc00ec9947 */ /* 0x004fea000383ffff */
[----:B------:R-:W-:Y:S05]  /*1d700*/  BRA `(.L_x_5218) ;  /* 0xfffffecc00187947 */ /* 0x000fea000383ffff */
.L_x_5225:
[----:B-1----:R-:W-:-:S04]  /*1d710*/  IMAD.U32 R8, RZ, RZ, UR6 ;  /* 0x00000006ff087e24 */ /* 0x002fc8000f8e00ff */
[----:B------:R1:W2:Y:S03]  /*1d720*/  SYNCS.PHASECHK.TRANS64.TRYWAIT P1, [R8+URZ+0x2a850], R7 ;  /* 0x02a85007080075a7 */ /* 0x0002a6000802017f */
[----:B--2---:R-:W-:Y:S05]  /*1d730*/  @!P1 NANOSLEEP.SYNCS 0x989680 ;  /* 0x009896800000995d */ /* 0x004fea0003900000 */
[----:B------:R-:W2:Y:S02]  /*1d740*/  @!P1 SYNCS.PHASECHK.TRANS64 P1, [R8+URZ+0x2a850], R7 ;  /* 0x02a85007080095a7 */ /* 0x000ea4000802007f */
[----:B--2---:R-:W-:Y:S05]  /*1d750*/  @!P1 BRA `(.L_x_5225) ;  /* 0xfffffffc00ec9947 */ /* 0x004fea000383ffff */
[----:B------:R-:W-:Y:S05]  /*1d760*/  BRA `(.L_x_5222) ;  /* 0xfffffecc00c47947 */ /* 0x000fea000383ffff */
.L_x_5233:
[----:B-1----:R-:W-:-:S04]  /*1d770*/  IMAD.U32 R8, RZ, RZ, UR6 ;  /* 0x00000006ff087e24 */ /* 0x002fc8000f8e00ff */
[----:B------:R1:W2:Y:S03]  /*1d780*/  SYNCS.PHASECHK.TRANS64.TRYWAIT P1, [R8+URZ+0x2a830], R7 ;  /* 0x02a83007080075a7 */ /* 0x0002a6000802017f */
[----:B--2---:R-:W-:Y:S05]  /*1d790*/  @!P1 NANOSLEEP.SYNCS 0x989680 ;  /* 0x009896800000995d */ /* 0x004fea0003900000 */
[----:B------:R-:W2:Y:S02]  /*1d7a0*/  @!P1 SYNCS.PHASECHK.TRANS64 P1, [R8+URZ+0x2a830], R7 ;  /* 0x02a83007080095a7 */ /* 0x000ea4000802007f */
[----:B--2---:R-:W-:Y:S05]  /*1d7b0*/  @!P1 BRA `(.L_x_5233) ;  /* 0xfffffffc00ec9947 */ /* 0x004fea000383ffff */
[----:B------:R-:W-:Y:S05]  /*1d7c0*/  BRA `(.L_x_5230) ;  /* 0xfffffef400247947 */ /* 0x000fea000383ffff */
.L_x_5237:
[----:B-1----:R-:W-:-:S04]  /*1d7d0*/  IMAD.U32 R8, RZ, RZ, UR6 ;  /* 0x00000006ff087e24 */ /* 0x002fc8000f8e00ff */
[----:B------:R1:W2:Y:S03]  /*1d7e0*/  SYNCS.PHASECHK.TRANS64.TRYWAIT P1, [R8+URZ+0x2a850], R7 ;  /* 0x02a85007080075a7 */ /* 0x0002a6000802017f */
[----:B--2---:R-:W-:Y:S05]  /*1d7f0*/  @!P1 NANOSLEEP.SYNCS 0x989680 ;  /* 0x009896800000995d */ /* 0x004fea0003900000 */
[----:B------:R-:W2:Y:S02]  /*1d800*/  @!P1 SYNCS.PHASECHK.TRANS64 P1, [R8+URZ+0x2a850], R7 ;  /* 0x02a85007080095a7 */ /* 0x000ea4000802007f */
[----:B--2---:R-:W-:Y:S05]  /*1d810*/  @!P1 BRA `(.L_x_5237) ;  /* 0xfffffffc00ec9947 */ /* 0x004fea000383ffff */
[----:B------:R-:W-:Y:S05]  /*1d820*/  BRA `(.L_x_5234) ;  /* 0xfffffef400c47947 */ /* 0x000fea000383ffff */
.L_x_5252:
[----:B-1----:R-:W-:-:S04]  /*1d830*/  IMAD.U32 R5, RZ, RZ, UR9 ;  /* 0x00000009ff057e24 */ /* 0x002fc8000f8e00ff */
[----:B------:R1:W2:Y:S03]  /*1d840*/  SYNCS.PHASECHK.TRANS64.TRYWAIT P1, [R5+URZ+0x2a850], R0 ;  /* 0x02a85000050075a7 */ /* 0x0002a6000802017f */
[----:B--2---:R-:W-:Y:S05]  /*1d850*/  @!P1 NANOSLEEP.SYNCS 0x989680 ;  /* 0x009896800000995d */ /* 0x004fea0003900000 */
[----:B------:R-:W2:Y:S02]  /*1d860*/  @!P1 SYNCS.PHASECHK.TRANS64 P1, [R5+URZ+0x2a850], R0 ;  /* 0x02a85000050095a7 */ /* 0x000ea4000802007f */
[----:B--2---:R-:W-:Y:S05]  /*1d870*/  @!P1 BRA `(.L_x_5252) ;  /* 0xfffffffc00ec9947 */ /* 0x004fea000383ffff */
[----:B------:R-:W-:Y:S05]  /*1d880*/  BRA `(.L_x_5251) ;  /* 0xffffff2c00b47947 */ /* 0x000fea000383ffff */
.L_x_5307:
        /* <DEDUP_REMOVED lines=10> */
.L_x_5386:
[----:B------:R-:W-:Y:S05]  /*1d930*/  BRA `(.L_x_5387) ;  /* 0xffffffb000947947 */ /* 0x000fea000383ffff */
.L_x_5310:
[----:B0-----:R0:W1:Y:S02]  /*1d940*/  SYNCS.PHASECHK.TRANS64.TRYWAIT P0, [R4+URZ+0x2a880], R30 ;  /* 0x02a8801e040075a7 */ /* 0x001064000800017f */
[----:B-1----:R-:W-:Y:S05]  /*1d950*/  @!P0 NANOSLEEP.SYNCS 0x989680 ;  /* 0x009896800000895d */ /* 0x002fea0003900000 */
[----:B------:R-:W1:Y:S02]  /*1d960*/  @!P0 SYNCS.PHASECHK.TRANS64 P0, [R4+URZ+0x2a880], R30 ;  /* 0x02a8801e040085a7 */ /* 0x000e64000800007f */
[----:B-1----:R-:W-:Y:S05]  /*1d970*/  @!P0 BRA `(.L_x_5310) ;  /* 0xfffffffc00f08947 */ /* 0x002fea000383ffff */
[----:B------:R-:W-:Y:S05]  /*1d980*/  BRA `(.L_x_5388) ;  /* 0xffffffb000a47947 */ /* 0x000fea000383ffff */
.L_x_5311:
        /* <DEDUP_REMOVED lines=8> */
.L_x_5390:
[----:B------:R-:W-:Y:S05]  /*1da10*/  BSYNC B0 ;  /* 0x0000000000007941 */ /* 0x000fea0003800000 */
.L_x_5389:
[----:B------:R-:W-:Y:S01]  /*1da20*/  IMAD.MOV.U32 R13, RZ, RZ, R8 ;  /* 0x000000ffff0d7224 */ /* 0x000fe200078e0008 */
[----:B------:R-:W-:Y:S01]  /*1da30*/  ISETP.GE.AND P3, PT, R32, R31, PT ;  /* 0x0000001f2000720c */ /* 0x000fe20003f66270 */
[----:B------:R-:W-:Y:S01]  /*1da40*/  IMAD.MOV.U32 R12, RZ, RZ, RZ ;  /* 0x000000ffff0c7224 */ /* 0x000fe200078e00ff */
[----:B------:R-:W-:Y:S01]  /*1da50*/  LOP3.LUT R16, R16, 0xffffffdf, RZ, 0xc0, !PT ;  /* 0xffffffdf10107812 */ /* 0x000fe200078ec0ff */
[----:B------:R-:W-:Y:S01]  /*1da60*/  IMAD.MOV.U32 R11, RZ, RZ, 0x1c1f ;  /* 0x00001c1fff0b7424 */ /* 0x000fe200078e00ff */
[----:B------:R-:W-:Y:S01]  /*1da70*/  ISETP.GE.AND P4, PT, R7, 0x21, PT ;  /* 0x000000210700780c */ /* 0x000fe20003f86270 */
[----:B------:R-:W-:Y:S02]  /*1da80*/  IMAD.MOV.U32 R15, RZ, RZ, -0x1 ;  /* 0xffffffffff0f7424 */ /* 0x000fe400078e00ff */
[----:B------:R-:W-:-:S10]  /*1da90*/  IMAD.MOV.U32 R0, RZ, RZ, R14 ;  /* 0x000000ffff007224 */ /* 0x000fd400078e000e */
[----:B------:R-:W-:Y:S05]  /*1daa0*/  WARPSYNC.COLLECTIVE R15, `(.L_x_5391) ;  /* 0x000000000f087348 */ /* 0x000fea0003c00000 */
[----:B------:R0:W1:Y:S02]  /*1dab0*/  SHFL.IDX P6, R14, R13, R12, R11 ;  /* 0x0000000c0d0e7389 */ /* 0x00006400000c000b */
[----:B01----:R-:W-:Y:S01]  /*1dac0*/  ENDCOLLECTIVE ;  /* 0x000000000000791b */ /* 0x003fe20003800000 */
.L_x_5391:
[C---:B------:R-:W-:Y:S01]  /*1dad0*/  LOP3.LUT R11, R32.reuse, 0x40, RZ, 0xfc, !PT ;  /* 0x00000040200b7812 */ /* 0x040fe200078efcff */
[----:B------:R-:W-:Y:S01]  /*1dae0*/  IMAD.MOV.U32 R13, RZ, RZ, R9 ;  /* 0x000000ffff0d7224 */ /* 0x000fe200078e0009 */
[----:B------:R-:W-:Y:S01]  /*1daf0*/  LOP3.LUT R15, R32, 0x80, RZ, 0xfc, !PT ;  /* 0x00000080200f7812 */ /* 0x000fe200078efcff */
[----:B------:R-:W-:Y:S01]  /*1db00*/  IMAD.MOV.U32 R12, RZ, RZ, 0x1 ;  /* 0x00000001ff0c7424 */ /* 0x000fe200078e00ff */
[----:B------:R-:W-:Y:S01]  /*1db10*/  ISETP.GE.AND P2, PT, R11, R31, PT ;  /* 0x0000001f0b00720c */ /* 0x000fe20003f46270 */
[----:B------:R-:W-:-:S03]  /*1db20*/  IMAD.MOV.U32 R11, RZ, RZ, 0x1c1f ;  /* 0x00001c1fff0b7424 */ /* 0x000fc600078e00ff */
[----:B------:R-:W-:Y:S01]  /*1db30*/  ISETP.LT.OR P1, PT, R7, 0x1, P2 ;  /* 0x000000010700780c */ /* 0x000fe20001721670 */
[----:B------:R-:W-:-:S05]  /*1db40*/  IMAD.MOV.U32 R2, RZ, RZ, R14 ;  /* 0x000000ffff027224 */ /* 0x000fca00078e000e */
[----:B------:R-:W-:-:S05]  /*1db50*/  IADD3 R2, P0, R32, R2, RZ ;  /* 0x0000000220027210 */ /* 0x000fca0007f1e0ff */
[----:B------:R-:W-:Y:S01]  /*1db60*/  IMAD.X R3, RZ, RZ, R0, P0 ;  /* 0x000000ffff037224 */ /* 0x000fe200000e0600 */
[----:B------:R-:W-:Y:S01]  /*1db70*/  ISETP.LT.OR P0, PT, R7, 0x1, P3 ;  /* 0x000000010700780c */ /* 0x000fe20001f01670 */
[----:B------:R-:W-:-:S12]  /*1db80*/  IMAD.IADD R0, R18, 0x1, R10 ;  /* 0x0000000112007824 */ /* 0x000fd800078e020a */
        /* <DEDUP_REMOVED lines=11> */
.L_x_5392:
        /* <DEDUP_REMOVED lines=9> */
.L_x_5393:
[----:B------:R-:W-:Y:S02]  /*1dcd0*/  IMAD.MOV.U32 R13, RZ, RZ, R9 ;  /* 0x000000ffff0d7224 */ /* 0x000fe400078e0009 */
[----:B------:R-:W-:Y:S02]  /*1dce0*/  IMAD.MOV.U32 R12, RZ, RZ, 0x2 ;  /* 0x00000002ff0c7424 */ /* 0x000fe400078e00ff */
[----:B------:R-:W-:-:S07]  /*1dcf0*/  IMAD.MOV.U32 R2, RZ, RZ, R14 ;  /* 0x000000ffff027224 */ /* 0x000fce00078e000e */
[----:B------:R-:W-:Y:S05]  /*1dd00*/  WARPSYNC.COLLECTIVE R15, `(.L_x_5394) ;  /* 0x000000000f087348 */ /* 0x000fea0003c00000 */
[----:B------:R0:W1:Y:S02]  /*1dd10*/  SHFL.IDX P6, R14, R13, R12, R11 ;  /* 0x0000000c0d0e7389 */ /* 0x00006400000c000b */
[----:B01----:R-:W-:Y:S01]  /*1dd20*/  ENDCOLLECTIVE ;  /* 0x000000000000791b */ /* 0x003fe20003800000 */
.L_x_5394:
        /* <DEDUP_REMOVED lines=16> */
.L_x_5395:
[----:B------:R-:W-:Y:S02]  /*1de30*/  IMAD.MOV.U32 R13, RZ, RZ, R9 ;  /* 0x000000ffff0d7224 */ /* 0x000fe400078e0009 */
[----:B------:R-:W-:Y:S02]  /*1de40*/  IMAD.MOV.U32 R12, RZ, RZ, 0x3 ;  /* 0x00000003ff0c7424 */ /* 0x000fe400078e00ff */
[----:B------:R-:W-:-:S07]  /*1de50*/  IMAD.MOV.U32 R2, RZ, RZ, R14 ;  /* 0x000000ffff027224 */ /* 0x000fce00078e000e */
[----:B------:R-:W-:Y:S05]  /*1de60*/  WARPSYNC.COLLECTIVE R15, `(.L_x_5396) ;  /* 0x000000000f087348 */ /* 0x000fea0003c00000 */
[----:B------:R0:W1:Y:S02]  /*1de70*/  SHFL.IDX P6, R14, R13, R12, R11 ;  /* 0x0000000c0d0e7389 */ /* 0x00006400000c000b */
[----:B01----:R-:W-:Y:S01]  /*1de80*/  ENDCOLLECTIVE ;  /* 0x000000000000791b */ /* 0x003fe20003800000 */
.L_x_5396:
        /* <DEDUP_REMOVED lines=13> */
.L_x_5397:
        /* <DEDUP_REMOVED lines=11> */
.L_x_5316:
[----:B---3--:R3:W4:Y:S02]  /*1e010*/  SYNCS.PHASECHK.TRANS64.TRYWAIT P0, [R4+URZ+0x2a840], R30 ;  /* 0x02a8401e040075a7 */ /* 0x008724000800017f */
[----:B----4-:R-:W-:Y:S05]  /*1e020*/  @!P0 NANOSLEEP.SYNCS 0x989680 ;  /* 0x009896800000895d */ /* 0x010fea0003900000 */
[----:B------:R-:W4:Y:S02]  /*1e030*/  @!P0 SYNCS.PHASECHK.TRANS64 P0, [R4+URZ+0x2a840], R30 ;  /* 0x02a8401e040085a7 */ /* 0x000f24000800007f */
[----:B----4-:R-:W-:Y:S05]  /*1e040*/  @!P0 BRA `(.L_x_5316) ;  /* 0xfffffffc00f08947 */ /* 0x010fea000383ffff */
[----:B------:R-:W-:Y:S05]  /*1e050*/  BRA `(.L_x_5399) ;  /* 0xffffffb000807947 */ /* 0x000fea000383ffff */
.L_x_5317:
        /* <DEDUP_REMOVED lines=8> */
.L_x_5401:
[----:B------:R-:W-:Y:S05]  /*1e0e0*/  BSYNC B0 ;  /* 0x0000000000007941 */ /* 0x000fea0003800000 */
.L_x_5400:
        /* <DEDUP_REMOVED lines=8> */
.L_x_5402:
        /* <DEDUP_REMOVED lines=16> */
.L_x_5403:
        /* <DEDUP_REMOVED lines=11> */
.L_x_5404:
[----:B------:R-:W-:Y:S02]  /*1e320*/  IMAD.MOV.U32 R13, RZ, RZ, R6 ;  /* 0x000000ffff0d7224 */ /* 0x000fe400078e0006 */
[----:B------:R-:W-:Y:S02]  /*1e330*/  IMAD.MOV.U32 R12, RZ, RZ, 0x2 ;  /* 0x00000002ff0c7424 */ /* 0x000fe400078e00ff */
[----:B------:R-:W-:-:S07]  /*1e340*/  IMAD.MOV.U32 R3, RZ, RZ, R14 ;  /* 0x000000ffff037224 */ /* 0x000fce00078e000e */
[----:B------:R-:W-:Y:S05]  /*1e350*/  WARPSYNC.COLLECTIVE R15, `(.L_x_5405) ;  /* 0x000000000f087348 */ /* 0x000fea0003c00000 */
[----:B------:R0:W1:Y:S02]  /*1e360*/  SHFL.IDX P6, R14, R13, R12, R11 ;  /* 0x0000000c0d0e7389 */ /* 0x00006400000c000b */
[----:B01----:R-:W-:Y:S01]  /*1e370*/  ENDCOLLECTIVE ;  /* 0x000000000000791b */ /* 0x003fe20003800000 */
.L_x_5405:
        /* <DEDUP_REMOVED lines=10> */
[----:B------:R-:W-:Y:S04]  /*1e420*/  @P4 LDGSTS.E.BYPASS.LTC128B.128 [R0+0x20c00], desc[UR56][R2.64+0x40], !P3 ;  /* 0x20c0004002004fae */ /* 0x000fe8000d901d78 */
[----:B------:R0:W-:Y:S02]  /*1e430*/  @P4 LDGSTS.E.BYPASS.LTC128B.128 [R0+0x22c00], desc[UR56][R2.64+0x80], !P2 ;  /* 0x22c0008002004fae */ /* 0x0001e4000d101d78 */
[----:B0-----:R-:W-:-:S07]  /*1e440*/  IMAD.MOV.U32 R2, RZ, RZ, R14 ;  /* 0x000000ffff027224 */ /* 0x001fce00078e000e */
[----:B------:R-:W-:Y:S05]  /*1e450*/  WARPSYNC.COLLECTIVE R15, `(.L_x_5406) ;  /* 0x000000000f087348 */ /* 0x000fea0003c00000 */
[----:B------:R0:W1:Y:S02]  /*1e460*/  SHFL.IDX P6, R14, R13, R12, R11 ;  /* 0x0000000c0d0e7389 */ /* 0x00006400000c000b */
[----:B01----:R-:W-:Y:S01]  /*1e470*/  ENDCOLLECTIVE ;  /* 0x000000000000791b */ /* 0x003fe20003800000 */
.L_x_5406:
[----:B------:R-:W-:Y:S02]  /*1e480*/  IMAD.MOV.U32 R13, RZ, RZ, R6 ;  /* 0x000000ffff0d7224 */ /* 0x000fe400078e0006 */
[----:B------:R-:W-:Y:S02]  /*1e490*/  IMAD.MOV.U32 R12, RZ, RZ, 0x3 ;  /* 0x00000003ff0c7424 */ /* 0x000fe400078e00ff */
[----:B------:R-:W-:-:S07]  /*1e4a0*/  IMAD.MOV.U32 R3, RZ, RZ, R14 ;  /* 0x000000ffff037224 */ /* 0x000fce00078e000e */
[----:B------:R-:W-:Y:S05]  /*1e4b0*/  WARPSYNC.COLLECTIVE R15, `(.L_x_5407) ;  /* 0x000000000f087348 */ /* 0x000fea0003c00000 */
[----:B------:R0:W1:Y:S02]  /*1e4c0*/  SHFL.IDX P6, R14, R13, R12, R11 ;  /* 0x0000000c0d0e7389 */ /* 0x00006400000c000b */
[----:B01----:R-:W-:Y:S01]  /*1e4d0*/  ENDCOLLECTIVE ;  /* 0x000000000000791b */ /* 0x003fe20003800000 */
.L_x_5407:
        /* <DEDUP_REMOVED lines=10> */
.L_x_5408:
[----:B------:R-:W-:Y:S01]  /*1e580*/  @!PT LDS RZ, [RZ] ;  /* 0x00000000fffff984 */ /* 0x000fe20000000800 */
[----:B------:R-:W-:Y:S01]  /*1e590*/  @!PT LDS RZ, [RZ] ;  /* 0x00000000fffff984 */ /* 0x000fe20000000800 */
[----:B------:R-:W-:Y:S01]  /*1e5a0*/  @!PT LDS RZ, [RZ] ;  /* 0x00000000fffff984 */ /* 0x000fe20000000800 */
[----:B------:R0:W-:Y:S04]  /*1e5b0*/  @P1 LDGSTS.E.BYPASS.LTC128B.128 [R0+0x1f400], desc[UR56][R2.64], !P5 ;  /* 0x1f40000002001fae */ /* 0x0001e8000e901d78 */
[----:B------:R0:W-:Y:S04]  /*1e5c0*/  @P1 LDGSTS.E.BYPASS.LTC128B.128 [R0+0x21400], desc[UR56][R2.64+0x40], !P3 ;  /* 0x2140004002001fae */ /* 0x0001e8000d901d78 */
[----:B------:R0:W-:Y:S01]  /*1e5d0*/  @P1 LDGSTS.E.BYPASS.LTC128B.128 [R0+0x23400], desc[UR56][R2.64+0x80], !P2 ;  /* 0x2340008002001fae */ /* 0x0001e2000d101d78 */
[----:B------:R-:W-:Y:S01]  /*1e5e0*/  IMAD.MOV.U32 R5, RZ, RZ, R14 ;  /* 0x000000ffff057224 */ /* 0x000fe200078e000e */
[----:B------:R-:W-:Y:S06]  /*1e5f0*/  BRA `(.L_x_5409) ;  /* 0xffffffac00fc7947 */ /* 0x000fec000383ffff */
.L_x_5322:
        /* <DEDUP_REMOVED lines=9> */
.L_x_5410:
[C---:B------:R-:W-:Y:S01]  /*1e690*/  VIADD R7, R26.reuse, 0x20 ;  /* 0x000000201a077836 */ /* 0x040fe20000000000 */
[----:B------:R-:W-:Y:S01]  /*1e6a0*/  ISETP.GE.AND P1, PT, R26, R4, PT ;  /* 0x000000041a00720c */ /* 0x000fe20003f26270 */
[----:B------:R-:W-:Y:S02]  /*1e6b0*/  IMAD.MOV.U32 R13, RZ, RZ, R0 ;  /* 0x000000ffff0d7224 */ /* 0x000fe400078e0000 */
[----:B------:R-:W-:-:S10]  /*1e6c0*/  IMAD.MOV.U32 R2, RZ, RZ, R14 ;  /* 0x000000ffff027224 */ /* 0x000fd400078e000e */
[----:B------:R-:W-:Y:S05]  /*1e6d0*/  WARPSYNC.COLLECTIVE R15, `(.L_x_5411) ;  /* 0x000000000f087348 */ /* 0x000fea0003c00000 */
[----:B------:R0:W1:Y:S02]  /*1e6e0*/  SHFL.IDX P6, R14, R13, R12, R11 ;  /* 0x0000000c0d0e7389 */ /* 0x00006400000c000b */
[----:B01----:R-:W-:Y:S01]  /*1e6f0*/  ENDCOLLECTIVE ;  /* 0x000000000000791b */ /* 0x003fe20003800000 */
.L_x_5411:
[----:B------:R-:W-:Y:S02]  /*1e700*/  IMAD.MOV.U32 R13, RZ, RZ, R5 ;  /* 0x000000ffff0d7224 */ /* 0x000fe400078e0005 */
[----:B------:R-:W-:Y:S02]  /*1e710*/  IMAD.MOV.U32 R12, RZ, RZ, 0x1 ;  /* 0x00000001ff0c7424 */ /* 0x000fe400078e00ff */
[----:B------:R-:W-:-:S07]  /*1e720*/  IMAD.MOV.U32 R3, RZ, RZ, R14 ;  /* 0x000000ffff037224 */ /* 0x000fce00078e000e */
[----:B------:R-:W-:Y:S05]  /*1e730*/  WARPSYNC.COLLECTIVE R15, `(.L_x_5412) ;  /* 0x000000000f087348 */ /* 0x000fea0003c00000 */
[----:B------:R0:W1:Y:S02]  /*1e740*/  SHFL.IDX P6, R14, R13, R12, R11 ;  /* 0x0000000c0d0e7389 */ /* 0x00006400000c000b */
[----:B01----:R-:W-:Y:S01]  /*1e750*/  ENDCOLLECTIVE ;  /* 0x000000000000791b */ /* 0x003fe20003800000 */
.L_x_5412:
        /* <DEDUP_REMOVED lines=17> */
.L_x_5413:
[----:B------:R-:W-:Y:S02]  /*1e870*/  IMAD.MOV.U32 R13, RZ, RZ, R5 ;  /* 0x000000ffff0d7224 */ /* 0x000fe400078e0005 */
[----:B------:R-:W-:Y:S02]  /*1e880*/  IMAD.MOV.U32 R12, RZ, RZ, 0x2 ;  /* 0x00000002ff0c7424 */ /* 0x000fe400078e00ff */
[----:B------:R-:W-:-:S07]  /*1e890*/  IMAD.MOV.U32 R3, RZ, RZ, R14 ;  /* 0x000000ffff037224 */ /* 0x000fce00078e000e */
[----:B------:R-:W-:Y:S05]  /*1e8a0*/  WARPSYNC.COLLECTIVE R15, `(.L_x_5414) ;  /* 0x000000000f087348 */ /* 0x000fea0003c00000 */
[----:B------:R0:W1:Y:S02]  /*1e8b0*/  SHFL.IDX P6, R14, R13, R12, R11 ;  /* 0x0000000c0d0e7389 */ /* 0x00006400000c000b */
[----:B01----:R-:W-:Y:S01]  /*1e8c0*/  ENDCOLLECTIVE ;  /* 0x000000000000791b */ /* 0x003fe20003800000 */
.L_x_5414:
        /* <DEDUP_REMOVED lines=18> */
.L_x_5415:
[----:B------:R-:W-:Y:S02]  /*1e9f0*/  IMAD.MOV.U32 R13, RZ, RZ, R5 ;  /* 0x000000ffff0d7224 */ /* 0x000fe400078e0005 */
[----:B------:R-:W-:Y:S02]  /*1ea00*/  IMAD.MOV.U32 R12, RZ, RZ, 0x3 ;  /* 0x00000003ff0c7424 */ /* 0x000fe400078e00ff */
[----:B------:R-:W-:-:S07]  /*1ea10*/  IMAD.MOV.U32 R3, RZ, RZ, R14 ;  /* 0x000000ffff037224 */ /* 0x000fce00078e000e */
[----:B------:R-:W-:Y:S05]  /*1ea20*/  WARPSYNC.COLLECTIVE R15, `(.L_x_5416) ;  /* 0x000000000f087348 */ /* 0x000fea0003c00000 */
[----:B------:R0:W1:Y:S02]  /*1ea30*/  SHFL.IDX P6, R14, R13, R12, R11 ;  /* 0x0000000c0d0e7389 */ /* 0x00006400000c000b */
[----:B01----:R-:W-:Y:S01]  /*1ea40*/  ENDCOLLECTIVE ;  /* 0x000000000000791b */ /* 0x003fe20003800000 */
.L_x_5416:
        /* <DEDUP_REMOVED lines=10> */
.L_x_5417:
[----:B------:R-:W-:Y:S01]  /*1eaf0*/  @!PT LDS RZ, [RZ] ;  /* 0x00000000fffff984 */ /* 0x000fe20000000800 */
[----:B------:R-:W-:Y:S01]  /*1eb00*/  @!PT LDS RZ, [RZ] ;  /* 0x00000000fffff984 */ /* 0x000fe20000000800 */
[----:B------:R-:W-:Y:S01]  /*1eb10*/  @!PT LDS RZ, [RZ] ;  /* 0x00000000fffff984 */ /* 0x000fe20000000800 */
[----:B------:R0:W-:Y:S04]  /*1eb20*/  @!P1 LDGSTS.E.BYPASS.LTC128B.128 [R8+0x19400], desc[UR56][R2.64], !P3 ;  /* 0x1940000002089fae */ /* 0x0001e8000d901d78 */
[----:B------:R0:W-:Y:S04]  /*1eb30*/  @!P1 LDGSTS.E.BYPASS.LTC128B.128 [R8+0x1b400], desc[UR56][R2.64+0x40], !P2 ;  /* 0x1b40004002089fae */ /* 0x0001e8000d101d78 */
[----:B------:R0:W-:Y:S01]  /*1eb40*/  @!P1 LDGSTS.E.BYPASS.LTC128B.128 [R8+0x1d400], desc[UR56][R2.64+0x80], !P0 ;  /* 0x1d40008002089fae */ /* 0x0001e2000c101d78 */
[----:B------:R-:W-:Y:S01]  /*1eb50*/  IMAD.MOV.U32 R0, RZ, RZ, R14 ;  /* 0x000000ffff007224 */ /* 0x000fe200078e000e */
[----:B------:R-:W-:Y:S06]  /*1eb60*/  BRA `(.L_x_5418) ;  /* 0xffffffb400147947 */ /* 0x000fec000383ffff */
.L_x_5327:
[----:B0-----:R0:W1:Y:S02]  /*1eb70*/  SYNCS.PHASECHK.TRANS64.TRYWAIT P0, [R18+URZ+0x2a820], R0 ;  /* 0x02a82000120075a7 */ /* 0x001064000800017f */
[----:B-1----:R-:W-:Y:S05]  /*1eb80*/  @!P0 NANOSLEEP.SYNCS 0x989680 ;  /* 0x009896800000895d */ /* 0x002fea0003900000 */
[----:B------:R-:W1:Y:S02]  /*1eb90*/  @!P0 SYNCS.PHASECHK.TRANS64 P0, [R18+URZ+0x2a820], R0 ;  /* 0x02a82000120085a7 */ /* 0x000e64000800007f */
[----:B-1----:R-:W-:Y:S05]  /*1eba0*/  @!P0 BRA `(.L_x_5327) ;  /* 0xfffffffc00f08947 */ /* 0x002fea000383ffff */
[----:B------:R-:W-:Y:S05]  /*1ebb0*/  BRA `(.L_x_5419) ;  /* 0xffffffb400887947 */ /* 0x000fea000383ffff */
.L_x_5331:
[----:B0-----:R0:W1:Y:S02]  /*1ebc0*/  SYNCS.PHASECHK.TRANS64.TRYWAIT P0, [R4+URZ+0x2a880], R20 ;  /* 0x02a88014040075a7 */ /* 0x001064000800017f */
[----:B-1----:R-:W-:Y:S05]  /*1ebd0*/  @!P0 NANOSLEEP.SYNCS 0x989680 ;  /* 0x009896800000895d */ /* 0x002fea0003900000 */
[----:B------:R-:W1:Y:S02]  /*1ebe0*/  @!P0 SYNCS.PHASECHK.TRANS64 P0, [R4+URZ+0x2a880], R20 ;  /* 0x02a88014040085a7 */ /* 0x000e64000800007f */
[----:B-1----:R-:W-:Y:S05]  /*1ebf0*/  @!P0 BRA `(.L_x_5331) ;  /* 0xfffffffc00f08947 */ /* 0x002fea000383ffff */
[----:B------:R-:W-:Y:S05]  /*1ec00*/  BRA `(.L_x_5420) ;  /* 0xffffffb800447947 */ /* 0x000fea000383ffff */
.L_x_5332:
        /* <DEDUP_REMOVED lines=8> */
.L_x_5422:
[----:B------:R-:W-:Y:S05]  /*1ec90*/  BSYNC B0 ;  /* 0x0000000000007941 */ /* 0x000fea0003800000 */
.L_x_5421:
        /* <DEDUP_REMOVED lines=8> */
.L_x_5423:
[----:B------:R-:W-:Y:S02]  /*1ed20*/  IMAD.MOV.U32 R13, RZ, RZ, R27 ;  /* 0x000000ffff0d7224 */ /* 0x000fe400078e001b */
[----:B------:R-:W-:Y:S02]  /*1ed30*/  IMAD.MOV.U32 R12, RZ, RZ, 0x1 ;  /* 0x00000001ff0c7424 */ /* 0x000fe400078e00ff */
[----:B------:R-:W-:-:S07]  /*1ed40*/  IMAD.MOV.U32 R2, RZ, RZ, R14 ;  /* 0x000000ffff027224 */ /* 0x000fce00078e000e */
[----:B------:R-:W-:Y:S05]  /*1ed50*/  WARPSYNC.COLLECTIVE R15, `(.L_x_5424) ;  /* 0x000000000f087348 */ /* 0x000fea0003c00000 */
[----:B------:R0:W1:Y:S02]  /*1ed60*/  SHFL.IDX P6, R14, R13, R12, R11 ;  /* 0x0000000c0d0e7389 */ /* 0x00006400000c000b */
[----:B01----:R-:W-:Y:S01]  /*1ed70*/  ENDCOLLECTIVE ;  /* 0x000000000000791b */ /* 0x003fe20003800000 */
.L_x_5424:
        /* <DEDUP_REMOVED lines=14> */
.L_x_5425:
[----:B------:R-:W-:Y:S02]  /*1ee60*/  IMAD.MOV.U32 R13, RZ, RZ, R27 ;  /* 0x000000ffff0d7224 */ /* 0x000fe400078e001b */
[----:B------:R-:W-:Y:S02]  /*1ee70*/  IMAD.MOV.U32 R12, RZ, RZ, 0x2 ;  /* 0x00000002ff0c7424 */ /* 0x000fe400078e00ff */
[----:B------:R-:W-:-:S07]  /*1ee80*/  IMAD.MOV.U32 R2, RZ, RZ, R14 ;  /* 0x000000ffff027224 */ /* 0x000fce00078e000e */
[----:B------:R-:W-:Y:S05]  /*1ee90*/  WARPSYNC.COLLECTIVE R15, `(.L_x_5426) ;  /* 0x000000000f087348 */ /* 0x000fea0003c00000 */
[----:B------:R0:W1:Y:S02]  /*1eea0*/  SHFL.IDX P6, R14, R13, R12, R11 ;  /* 0x0000000c0d0e7389 */ /* 0x00006400000c000b */
[----:B01----:R-:W-:Y:S01]  /*1eeb0*/  ENDCOLLECTIVE ;  /* 0x000000000000791b */ /* 0x003fe20003800000 */
.L_x_5426:
        /* <DEDUP_REMOVED lines=13> */
.L_x_5427:
[----:B------:R-:W-:Y:S02]  /*1ef90*/  IMAD.MOV.U32 R13, RZ, RZ, R27 ;  /* 0x000000ffff0d7224 */ /* 0x000fe400078e001b */
[----:B------:R-:W-:Y:S02]  /*1efa0*/  IMAD.MOV.U32 R12, RZ, RZ, 0x3 ;  /* 0x00000003ff0c7424 */ /* 0x000fe400078e00ff */
[----:B------:R-:W-:-:S07]  /*1efb0*/  IMAD.MOV.U32 R2, RZ, RZ, R14 ;  /* 0x000000ffff027224 */ /* 0x000fce00078e000e */
[----:B------:R-:W-:Y:S05]  /*1efc0*/  WARPSYNC.COLLECTIVE R15, `(.L_x_5428) ;  /* 0x000000000f087348 */ /* 0x000fea0003c00000 */
[----:B------:R0:W1:Y:S02]  /*1efd0*/  SHFL.IDX P6, R14, R13, R12, R11 ;  /* 0x0000000c0d0e7389 */ /* 0x00006400000c000b */
[----:B01----:R-:W-:Y:S01]  /*1efe0*/  ENDCOLLECTIVE ;  /* 0x000000000000791b */ /* 0x003fe20003800000 */
.L_x_5428:
        /* <DEDUP_REMOVED lines=13> */
.L_x_5429:
[----:B------:R-:W-:Y:S01]  /*1f0c0*/  IMAD.MOV.U32 R2, RZ, RZ, R14 ;  /* 0x000000ffff027224 */ /* 0x000fe200078e000e */
[----:B------:R-:W-:Y:S06]  /*1f0d0*/  BRA `(.L_x_5430) ;  /* 0xffffffb400d47947 */ /* 0x000fec000383ffff */
.L_x_5337:
[----:B---3--:R3:W4:Y:S02]  /*1f0e0*/  SYNCS.PHASECHK.TRANS64.TRYWAIT P0, [R4+URZ+0x2a840], R20 ;  /* 0x02a84014040075a7 */ /* 0x008724000800017f */
[----:B----4-:R-:W-:Y:S05]  /*1f0f0*/  @!P0 NANOSLEEP.SYNCS 0x989680 ;  /* 0x009896800000895d */ /* 0x010fea0003900000 */
[----:B------:R-:W4:Y:S02]  /*1f100*/  @!P0 SYNCS.PHASECHK.TRANS64 P0, [R4+URZ+0x2a840], R20 ;  /* 0x02a84014040085a7 */ /* 0x000f24000800007f */
[----:B----4-:R-:W-:Y:S05]  /*1f110*/  @!P0 BRA `(.L_x_5337) ;  /* 0xfffffffc00f08947 */ /* 0x010fea000383ffff */
[----:B------:R-:W-:Y:S05]  /*1f120*/  BRA `(.L_x_5431) ;  /* 0xffffffb8002c7947 */ /* 0x000fea000383ffff */
.L_x_5338:
        /* <DEDUP_REMOVED lines=8> */
.L_x_5433:
[----:B------:R-:W-:Y:S05]  /*1f1b0*/  BSYNC B0 ;  /* 0x0000000000007941 */ /* 0x000fea0003800000 */
.L_x_5432:
        /* <DEDUP_REMOVED lines=8> */
.L_x_5434:
[----:B------:R-:W-:Y:S02]  /*1f240*/  IMAD.MOV.U32 R13, RZ, RZ, R8 ;  /* 0x000000ffff0d7224 */ /* 0x000fe400078e0008 */
[----:B------:R-:W-:Y:S02]  /*1f250*/  IMAD.MOV.U32 R12, RZ, RZ, 0x1 ;  /* 0x00000001ff0c7424 */ /* 0x000fe400078e00ff */
[----:B------:R-:W-:-:S07]  /*1f260*/  IMAD.MOV.U32 R2, RZ, RZ, R14 ;  /* 0x000000ffff027224 */ /* 0x000fce00078e000e */
[----:B------:R-:W-:Y:S05]  /*1f270*/  WARPSYNC.COLLECTIVE R15, `(.L_x_5435) ;  /* 0x000000000f087348 */ /* 0x000fea0003c00000 */
[----:B------:R0:W1:Y:S02]  /*1f280*/  SHFL.IDX P6, R14, R13, R12, R11 ;  /* 0x0000000c0d0e7389 */ /* 0x00006400000c000b */
[----:B01----:R-:W-:Y:S01]  /*1f290*/  ENDCOLLECTIVE ;  /* 0x000000000000791b */ /* 0x003fe20003800000 */
.L_x_5435:
        /* <DEDUP_REMOVED lines=13> */
.L_x_5436:
[----:B------:R-:W-:Y:S02]  /*1f370*/  IMAD.MOV.U32 R13, RZ, RZ, R8 ;  /* 0x000000ffff0d7224 */ /* 0x000fe400078e0008 */
[----:B------:R-:W-:Y:S02]  /*1f380*/  IMAD.MOV.U32 R12, RZ, RZ, 0x2 ;  /* 0x00000002ff0c7424 */ /* 0x000fe400078e00ff */
[----:B------:R-:W-:-:S07]  /*1f390*/  IMAD.MOV.U32 R2, RZ, RZ, R14 ;  /* 0x000000ffff027224 */ /* 0x000fce00078e000e */
[----:B------:R-:W-:Y:S05]  /*1f3a0*/  WARPSYNC.COLLECTIVE R15, `(.L_x_5437) ;  /* 0x000000000f087348 */ /* 0x000fea0003c00000 */
[----:B------:R0:W1:Y:S02]  /*1f3b0*/  SHFL.IDX P6, R14, R13, R12, R11 ;  /* 0x0000000c0d0e7389 */ /* 0x00006400000c000b */
[----:B01----:R-:W-:Y:S01]  /*1f3c0*/  ENDCOLLECTIVE ;  /* 0x000000000000791b */ /* 0x003fe20003800000 */
.L_x_5437:
        /* <DEDUP_REMOVED lines=13> */
.L_x_5438:
[----:B------:R-:W-:Y:S02]  /*1f4a0*/  IMAD.MOV.U32 R13, RZ, RZ, R8 ;  /* 0x000000ffff0d7224 */ /* 0x000fe400078e0008 */
[----:B------:R-:W-:Y:S02]  /*1f4b0*/  IMAD.MOV.U32 R12, RZ, RZ, 0x3 ;  /* 0x00000003ff0c7424 */ /* 0x000fe400078e00ff */
[----:B------:R-:W-:-:S07]  /*1f4c0*/  IMAD.MOV.U32 R2, RZ, RZ, R14 ;  /* 0x000000ffff027224 */ /* 0x000fce00078e000e */
[----:B------:R-:W-:Y:S05]  /*1f4d0*/  WARPSYNC.COLLECTIVE R15, `(.L_x_5439) ;  /* 0x000000000f087348 */ /* 0x000fea0003c00000 */
[----:B------:R0:W1:Y:S02]  /*1f4e0*/  SHFL.IDX P6, R14, R13, R12, R11 ;  /* 0x0000000c0d0e7389 */ /* 0x00006400000c000b */
[----:B01----:R-:W-:Y:S01]  /*1f4f0*/  ENDCOLLECTIVE ;  /* 0x000000000000791b */ /* 0x003fe20003800000 */
.L_x_5439:
        /* <DEDUP_REMOVED lines=13> */
.L_x_5440:
[----:B------:R-:W-:Y:S01]  /*1f5d0*/  IMAD.MOV.U32 R2, RZ, RZ, R14 ;  /* 0x000000ffff027224 */ /* 0x000fe200078e000e */
[----:B------:R-:W-:Y:S06]  /*1f5e0*/  BRA `(.L_x_5441) ;  /* 0xffffffb400b87947 */ /* 0x000fec000383ffff */
.L_x_5343:
[----:B------:R0:W0:Y:S02]  /*1f5f0*/  SYNCS.PHASECHK.TRANS64.TRYWAIT P2, [R0+URZ+0x2a870], R2 ;  /* 0x02a87002000075a7 */ /* 0x000024000804017f */
[----:B0-----:R-:W-:Y:S05]  /*1f600*/  @!P2 NANOSLEEP.SYNCS 0x989680 ;  /* 0x009896800000a95d */ /* 0x001fea0003900000 */
[----:B------:R-:W0:Y:S02]  /*1f610*/  @!P2 SYNCS.PHASECHK.TRANS64 P2, [R0+URZ+0x2a870], R2 ;  /* 0x02a870020000a5a7 */ /* 0x000e24000804007f */
[----:B0-----:R-:W-:Y:S05]  /*1f620*/  @!P2 BRA `(.L_x_5343) ;  /* 0xfffffffc00f0a947 */ /* 0x001fea000383ffff */
[----:B------:R-:W-:Y:S05]  /*1f630*/  BRA `(.L_x_5442) ;  /* 0xffffffb800247947 */ /* 0x000fea000383ffff */
.L_x_5345:
[----:B------:R0:W0:Y:S02]  /*1f640*/  SYNCS.PHASECHK.TRANS64.TRYWAIT P2, [R0+URZ+0x2a860], R3 ;  /* 0x02a86003000075a7 */ /* 0x000024000804017f */
[----:B0-----:R-:W-:Y:S05]  /*1f650*/  @!P2 NANOSLEEP.SYNCS 0x989680 ;  /* 0x009896800000a95d */ /* 0x001fea0003900000 */
[----:B------:R-:W0:Y:S02]  /*1f660*/  @!P2 SYNCS.PHASECHK.TRANS64 P2, [R0+URZ+0x2a860], R3 ;  /* 0x02a860030000a5a7 */ /* 0x000e24000804007f */
[----:B0-----:R-:W-:Y:S05]  /*1f670*/  @!P2 BRA `(.L_x_5345) ;  /* 0xfffffffc00f0a947 */ /* 0x001fea000383ffff */
[----:B------:R-:W-:Y:S05]  /*1f680*/  BRA `(.L_x_5443) ;  /* 0xffffffb800347947 */ /* 0x000fea000383ffff */
.L_x_5353:
[----:B0-----:R0:W2:Y:S02]  /*1f690*/  SYNCS.PHASECHK.TRANS64.TRYWAIT P1, [R0+URZ+0x2a870], R3 ;  /* 0x02a87003000075a7 */ /* 0x0010a4000802017f */
[----:B--2---:R-:W-:Y:S05]  /*1f6a0*/  @!P1 NANOSLEEP.SYNCS 0x989680 ;  /* 0x009896800000995d */ /* 0x004fea0003900000 */
[----:B------:R-:W2:Y:S02]  /*1f6b0*/  @!P1 SYNCS.PHASECHK.TRANS64 P1, [R0+URZ+0x2a870], R3 ;  /* 0x02a87003000095a7 */ /* 0x000ea4000802007f */
[----:B--2---:R-:W-:Y:S05]  /*1f6c0*/  @!P1 BRA `(.L_x_5353) ;  /* 0xfffffffc00f09947 */ /* 0x004fea000383ffff */
[----:B------:R-:W-:Y:S05]  /*1f6d0*/  BRA `(.L_x_5444) ;  /* 0xffffffc000807947 */ /* 0x000fea000383ffff */
.L_x_5355:
[----:B0-----:R0:W2:Y:S02]  /*1f6e0*/  SYNCS.PHASECHK.TRANS64.TRYWAIT P1, [R0+URZ+0x2a860], R3 ;  /* 0x02a86003000075a7 */ /* 0x0010a4000802017f */
[----:B--2---:R-:W-:Y:S05]  /*1f6f0*/  @!P1 NANOSLEEP.SYNCS 0x989680 ;  /* 0x009896800000995d */ /* 0x004fea0003900000 */
[----:B------:R-:W2:Y:S02]  /*1f700*/  @!P1 SYNCS.PHASECHK.TRANS64 P1, [R0+URZ+0x2a860], R3 ;  /* 0x02a86003000095a7 */ /* 0x000ea4000802007f */
[----:B--2---:R-:W-:Y:S05]  /*1f710*/  @!P1 BRA `(.L_x_5355) ;  /* 0xfffffffc00f09947 */ /* 0x004fea000383ffff */
[----:B------:R-:W-:Y:S05]  /*1f720*/  BRA `(.L_x_5445) ;  /* 0xffffffc0008c7947 */ /* 0x000fea000383ffff */
.L_x_5369:
[----:B0-----:R0:W2:Y:S02]  /*1f730*/  SYNCS.PHASECHK.TRANS64.TRYWAIT P0, [R7+URZ+0x2a820], R0 ;  /* 0x02a82000070075a7 */ /* 0x0010a4000800017f */
[----:B--2---:R-:W-:Y:S05]  /*1f740*/  @!P0 NANOSLEEP.SYNCS 0x989680 ;  /* 0x009896800000895d */ /* 0x004fea0003900000 */
[----:B------:R-:W2:Y:S02]  /*1f750*/  @!P0 SYNCS.PHASECHK.TRANS64 P0, [R7+URZ+0x2a820], R0 ;  /* 0x02a82000070085a7 */ /* 0x000ea4000800007f */
[----:B--2---:R-:W-:Y:S05]  /*1f760*/  @!P0 BRA `(.L_x_5369) ;  /* 0xfffffffc00f08947 */ /* 0x004fea000383ffff */
[----:B------:R-:W-:Y:S05]  /*1f770*/  BRA `(.L_x_5446) ;  /* 0xffffffd800987947 */ /* 0x000fea000383ffff */
.L_x_5370:
        /* <DEDUP_REMOVED lines=11> */
.L_x_5448:
[----:B------:R-:W-:Y:S05]  /*1f830*/  BSYNC B0 ;  /* 0x0000000000007941 */ /* 0x000fea0003800000 */
.L_x_5447:
[----:B------:R-:W-:Y:S05]  /*1f840*/  BRA `(.L_x_5449) ;  /* 0xffffffd800807947 */ /* 0x000fea000383ffff */
.L_x_5373:
[----:B------:R-:W-:Y:S01]  /*1f850*/  BSSY B1, `(.L_x_5450) ;  /* 0x0000006000017945 */ /* 0x000fe20003800000 */
[----:B------:R-:W-:-:S07]  /*1f860*/  IMAD.MOV.U32 R15, RZ, RZ, -0x1 ;  /* 0xffffffffff0f7424 */ /* 0x000fce00078e00ff */
[----:B01----:R-:W-:Y:S05]  /*1f870*/  WARPSYNC.COLLECTIVE R15, `(.L_x_5451) ;  /* 0x000000000f0c7348 */ /* 0x003fea0003c00000 */
[----:B------:R-:W-:Y:S02]  /*1f880*/  ELECT P6, UR62, PT ;  /* 0x00000000003e782f */ /* 0x000fe400038c0000 */
[----:B------:R-:W-:Y:S01]  /*1f890*/  MOV R14, UR62 ;  /* 0x0000003e000e7c02 */ /* 0x000fe20008000f00 */
[----:B01----:R-:W-:Y:S10]  /*1f8a0*/  ENDCOLLECTIVE ;  /* 0x000000000000791b */ /* 0x003ff40003800000 */
.L_x_5451:
[----:B------:R-:W-:Y:S05]  /*1f8b0*/  BSYNC B1 ;  /* 0x0000000000017941 */ /* 0x000fea0003800000 */
.L_x_5450:
[----:B------:R-:W-:Y:S05]  /*1f8c0*/  BRA `(.L_x_5452) ;  /* 0xffffffd800787947 */ /* 0x000fea000383ffff */
.L_x_5375:
[----:B0-----:R0:W2:Y:S02]  /*1f8d0*/  SYNCS.PHASECHK.TRANS64.TRYWAIT P1, [R5+URZ+0x2a840], R0 ;  /* 0x02a84000050075a7 */ /* 0x0010a4000802017f */
[----:B--2---:R-:W-:Y:S05]  /*1f8e0*/  @!P1 NANOSLEEP.SYNCS 0x989680 ;  /* 0x009896800000995d */ /* 0x004fea0003900000 */
[----:B------:R-:W2:Y:S02]  /*1f8f0*/  @!P1 SYNCS.PHASECHK.TRANS64 P1, [R5+URZ+0x2a840], R0 ;  /* 0x02a84000050095a7 */ /* 0x000ea4000802007f */
[----:B--2---:R-:W-:Y:S05]  /*1f900*/  @!P1 BRA `(.L_x_5375) ;  /* 0xfffffffc00f09947 */ /* 0x004fea000383ffff */
[----:B------:R-:W-:Y:S05]  /*1f910*/  BRA `(.L_x_5453) ;  /* 0xffffffd800987947 */ /* 0x000fea000383ffff */
.L_x_5377:
[----:B--2---:R2:W3:Y:S02]  /*1f920*/  SYNCS.PHASECHK.TRANS64.TRYWAIT P1, [R3+URZ+0x2a840], R2 ;  /* 0x02a84002030075a7 */ /* 0x0044e4000802017f */
[----:B---3--:R-:W-:Y:S05]  /*1f930*/  @!P1 NANOSLEEP.SYNCS 0x989680 ;  /* 0x009896800000995d */ /* 0x008fea0003900000 */
[----:B------:R-:W3:Y:S02]  /*1f940*/  @!P1 SYNCS.PHASECHK.TRANS64 P1, [R3+URZ+0x2a840], R2 ;  /* 0x02a84002030095a7 */ /* 0x000ee4000802007f */
[----:B---3--:R-:W-:Y:S05]  /*1f950*/  @!P1 BRA `(.L_x_5377) ;  /* 0xfffffffc00f09947 */ /* 0x008fea000383ffff */
[----:B------:R-:W-:Y:S05]  /*1f960*/  BRA `(.L_x_5454) ;  /* 0xffffffd800a47947 */ /* 0x000fea000383ffff */
.L_x_5379:
[----:B---3--:R3:W4:Y:S02]  /*1f970*/  SYNCS.PHASECHK.TRANS64.TRYWAIT P1, [R5+URZ+0x2a860], R0 ;  /* 0x02a86000050075a7 */ /* 0x008724000802017f */
[----:B----4-:R-:W-:Y:S05]  /*1f980*/  @!P1 NANOSLEEP.SYNCS 0x989680 ;  /* 0x009896800000995d */ /* 0x010fea0003900000 */
[----:B------:R-:W4:Y:S02]  /*1f990*/  @!P1 SYNCS.PHASECHK.TRANS64 P1, [R5+URZ+0x2a860], R0 ;  /* 0x02a86000050095a7 */ /* 0x000f24000802007f */
[----:B----4-:R-:W-:Y:S05]  /*1f9a0*/  @!P1 BRA `(.L_x_5379) ;  /* 0xfffffffc00f09947 */ /* 0x010fea000383ffff */
[----:B------:R-:W-:Y:S05]  /*1f9b0*/  BRA `(.L_x_5455) ;  /* 0xffffffd800a07947 */ /* 0x000fea000383ffff */
.L_x_5381:
[----:B----4-:R4:W0:Y:S02]  /*1f9c0*/  SYNCS.PHASECHK.TRANS64.TRYWAIT P1, [R3+URZ+0x2a860], R2 ;  /* 0x02a86002030075a7 */ /* 0x010824000802017f */
[----:B0-----:R-:W-:Y:S05]  /*1f9d0*/  @!P1 NANOSLEEP.SYNCS 0x989680 ;  /* 0x009896800000995d */ /* 0x001fea0003900000 */
[----:B------:R-:W0:Y:S02]  /*1f9e0*/  @!P1 SYNCS.PHASECHK.TRANS64 P1, [R3+URZ+0x2a860], R2 ;  /* 0x02a86002030095a7 */ /* 0x000e24000802007f */
[----:B0-----:R-:W-:Y:S05]  /*1f9f0*/  @!P1 BRA `(.L_x_5381) ;  /* 0xfffffffc00f09947 */ /* 0x001fea000383ffff */
[----:B------:R-:W-:Y:S05]  /*1fa00*/  BRA `(.L_x_5456) ;  /* 0xffffffd8009c7947 */ /* 0x000fea000383ffff */
.L_x_5383:
[----:B------:R0:W0:Y:S02]  /*1fa10*/  SYNCS.PHASECHK.TRANS64.TRYWAIT P1, [R5+URZ+0x2a880], R0 ;  /* 0x02a88000050075a7 */ /* 0x000024000802017f */
[----:B0-----:R-:W-:Y:S05]  /*1fa20*/  @!P1 NANOSLEEP.SYNCS 0x989680 ;  /* 0x009896800000995d */ /* 0x001fea0003900000 */
[----:B------:R-:W0:Y:S02]  /*1fa30*/  @!P1 SYNCS.PHASECHK.TRANS64 P1, [R5+URZ+0x2a880], R0 ;  /* 0x02a88000050095a7 */ /* 0x000e24000802007f */
[----:B0-----:R-:W-:Y:S05]  /*1fa40*/  @!P1 BRA `(.L_x_5383) ;  /* 0xfffffffc00f09947 */ /* 0x001fea000383ffff */
[----:B------:R-:W-:Y:S05]  /*1fa50*/  BRA `(.L_x_5457) ;  /* 0xffffffd800987947 */ /* 0x000fea000383ffff */
.L_x_5458:
        /* <DEDUP_REMOVED lines=10> */
.L_x_16279:


//--------------------- .text._ZN7cutlass13device_kernelIN5flash11enable_sm90INS1_16FlashAttnFwdSm90INS1_25CollectiveMainloopFwdSm90ILi2EN4cute5tupleIJNS5_1CILi1EEES8_S8_EEENS6_IJNS7_ILi128EEESA_NS7_ILi192EEEEEELi192ENS_12float_e4m3_tEfNS_4arch4Sm90ELb0ELb1ELb1ELb1ELb1ELb1ELb0ELb1ELb1ELb1ELb1ELb0EEENS1_21CollectiveEpilogueFwdINS6_IJSA_SB_SA_EEES9_NS_10bfloat16_tESF_Li256ELb1ELb1ELb1ELb1EEENS1_36VarlenDynamicPersistentTileSchedulerILi128ELi128ELi256ELi128ELb1ELb1ELb1ELb1ELb0ELb1EEEEEEEEEvNT_6ParamsE --------------------------
	.section	.text._ZN7cutlass13device_kernelIN5flash11enable_sm90INS1_16FlashAttnFwdSm90INS1_25CollectiveMainloopFwdSm90ILi2EN4cute5tupleIJNS5_1CILi1EEES8_S8_EEENS6_IJNS7_ILi128EEESA_NS7_ILi192EEEEEELi192ENS_12float_e4m3_tEfNS_4arch4Sm90ELb0ELb1ELb1ELb1ELb1ELb1ELb0ELb1ELb1ELb1ELb1ELb0EEENS1_21CollectiveEpilogueFwdINS6_IJSA_SB_SA_EEES9_NS_10bfloat16_tESF_Li256ELb1ELb1ELb1ELb1EEENS1_36VarlenDynamicPersistentTileSchedulerILi128ELi128ELi256ELi128ELb1ELb1ELb1ELb1ELb0ELb1EEEEEEEEEvNT_6ParamsE,"ax",@progbits
	.align	128
.text._ZN7cutlass13device_kernelIN5flash11enable_sm90INS1_16FlashAttnFwdSm90INS1_25CollectiveMainloopFwdSm90ILi2EN4cute5tupleIJNS5_1CILi1EEES8_S8_EEENS6_IJNS7_ILi128EEESA_NS7_ILi192EEEEEELi192ENS_12float_e4m3_tEfNS_4arch4Sm90ELb0ELb1ELb1ELb1ELb1ELb1ELb0ELb1ELb1ELb1ELb1ELb0EEENS1_21CollectiveEpilogueFwdINS6_IJSA_SB_SA_EEES9_NS_10bfloat16_tESF_Li256ELb1ELb1ELb1ELb1EEENS1_36VarlenDynamicPersistentTileSchedulerILi128ELi128ELi256ELi128ELb1ELb1ELb1ELb1ELb0ELb1EEEEEEEEEvNT_6ParamsE:
        .type           _ZN7cutlass13device_kernelIN5flash11enable_sm90INS1_16FlashAttnFwdSm90INS1_25CollectiveMainloopFwdSm90ILi2EN4cute5tupleIJNS5_1CILi1EEES8_S8_EEENS6_IJNS7_ILi128EEESA_NS7_ILi192EEEEEELi192ENS_12float_e4m3_tEfNS_4arch4Sm90ELb0ELb1ELb1ELb1ELb1ELb1ELb0ELb1ELb1ELb1ELb1ELb0EEENS1_21CollectiveEpilogueFwdINS6_IJSA_SB_SA_EEES9_NS_10bfloat16_tESF_Li256ELb1ELb1ELb1ELb1EEENS1_36VarlenDynamicPersistentTileSchedulerILi128ELi128ELi256ELi128ELb1ELb1ELb1ELb1ELb0ELb1EEEEEEEEEvNT_6ParamsE,@function
        .size           _ZN7cutlass13device_kernelIN5flash11enable_sm90INS1_16FlashAttnFwdSm90INS1_25CollectiveMainloopFwdSm90ILi2EN4cute5tupleIJNS5_1CILi1EEES8_S8_EEENS6_IJNS7_ILi128EEESA_NS7_ILi192EEEEEELi192ENS_12float_e4m3_tEfNS_4arch4Sm90ELb0ELb1ELb1ELb1ELb1ELb1ELb0ELb1ELb1ELb1ELb1ELb0EEENS1_21CollectiveEpilogueFwdINS6_IJSA_SB_SA_EEES9_NS_10bfloat16_tESF_Li256ELb1ELb1ELb1ELb1EEENS1_36VarlenDynamicPersistentTileSchedulerILi128ELi128ELi256ELi128ELb1ELb1ELb1ELb1ELb0ELb1EEEEEEEEEvNT_6ParamsE,(.L_x_16280 - _ZN7cutlass13device_kernelIN5flash11enable_sm90INS1_16FlashAttnFwdSm90INS1_25CollectiveMainloopFwdSm90ILi2EN4cute5tupleIJNS5_1CILi1EEES8_S8_EEENS6_IJNS7_ILi128EEESA_NS7_ILi192EEEEEELi192ENS_12float_e4m3_tEfNS_4arch4Sm90ELb0ELb1ELb1ELb1ELb1ELb1ELb0ELb1ELb1ELb1ELb1ELb0EEENS1_21CollectiveEpilogueFwdINS6_IJSA_SB_SA_EEES9_NS_10bfloat16_tESF_Li256ELb1ELb1ELb1ELb1EEENS1_36VarlenDynamicPersistentTileSchedulerILi128ELi128ELi256ELi128ELb1ELb1ELb1ELb1ELb0ELb1EEEEEEEEEvNT_6ParamsE)
        .other          _ZN7cutlass13device_kernelIN5flash11enable_sm90INS1_16FlashAttnFwdSm90INS1_25CollectiveMainloopFwdSm90ILi2EN4cute5tupleIJNS5_1CILi1EEES8_S8_EEENS6_IJNS7_ILi128EEESA_NS7_ILi192EEEEEELi192ENS_12float_e4m3_tEfNS_4arch4Sm90ELb0ELb1ELb1ELb1ELb1ELb1ELb0ELb1ELb1ELb1ELb1ELb0EEENS1_21CollectiveEpilogueFwdINS6_IJSA_SB_SA_EEES9_NS_10bfloat16_tESF_Li256ELb1ELb1ELb1ELb1EEENS1_36VarlenDynamicPersistentTileSchedulerILi128ELi128ELi256ELi128ELb1ELb1ELb1ELb1ELb0ELb1EEEEEEEEEvNT_6ParamsE,@"STO_CUDA_ENTRY STV_DEFAULT"
_ZN7cutlass13device_kernelIN5flash11enable_sm90INS1_16FlashAttnFwdSm90INS1_25CollectiveMainloopFwdSm90ILi2EN4cute5tupleIJNS5_1CILi1EEES8_S8_EEENS6_IJNS7_ILi128EEESA_NS7_ILi192EEEEEELi192ENS_12float_e4m3_tEfNS_4arch4Sm90ELb0ELb1ELb1ELb1ELb1ELb1ELb0ELb1ELb1ELb1ELb1ELb0EEENS1_21CollectiveEpilogueFwdINS6_IJSA_SB_SA_EEES9_NS_10bfloat16_tESF_Li256ELb1ELb1ELb1ELb1EEENS1_36VarlenDynamicPersistentTileSchedulerILi128ELi128ELi256ELi128ELb1ELb1ELb1ELb1ELb0ELb1EEEEEEEEEvNT_6ParamsE:
        /* <DEDUP_REMOVED lines=18> */
.L_x_5460:
[----:B------:R-:W-:Y:S05]  /*0120*/  BSYNC B0 ;  /* 0x0000000000007941 */ /* 0x000fea0003800000 */
.L_x_5459:
        /* <DEDUP_REMOVED lines=41> */
.L_x_5461:
        /* <DEDUP_REMOVED lines=22> */
.L_x_5462:
        /* <DEDUP_REMOVED lines=18> */
.L_x_5463:
        /* <DEDUP_REMOVED lines=22> */
.L_x_5464:
        /* <DEDUP_REMOVED lines=23> */
.L_x_5465:
        /* <DEDUP_REMOVED lines=8> */
.L_x_5468:
        /* <DEDUP_REMOVED lines=8> */
[----:B-1----:R-:W-:-:S06]  /*0a10*/  ULEA UR4, UR38, UR4, 0x18 ;  /* 0x0000000426047291 */ /* 0x002fcc000f8ec03f */
[----:B------:R-:W-:Y:S01]  /*0a20*/  IMAD.U32 R16, RZ, RZ, UR4 ;  /* 0x00000004ff107e24 */ /* 0x000fe2000f8e00ff */
[----:B0-----:R-:W-:Y:S01]  /*0a30*/  SHF.R.U32.HI R0, RZ, 0x7, R0 ;  /* 0x00000007ff007819 */ /* 0x001fe20000011600 */
[----:B------:R-:W-:-:S03]  /*0a40*/  ULDC UR4, c[0x0][0xc3c] ;  /* 0x00030f0000047ab9 */ /* 0x000fc60000000800 */
[----:B------:R-:W-:-:S13]  /*0a50*/  ISETP.NE.AND P0, PT, R0, 0x1, PT ;  /* 0x000000010000780c */ /* 0x000fda0003f05270 */
[----:B------:R-:W-:Y:S08]  /*0a60*/  @!P0 BAR.ARV 0x9, 0x100 ;  /* 0x0244000000008b1d */ /* 0x000ff00000002000 */
[----:B------:R-:W-:Y:S06]  /*0a70*/  BAR.SYNC.DEFER_BLOCKING 0x5, 0x180 ;  /* 0x0146000000007b1d */ /* 0x000fec0000010000 */
[----:B------:R-:W0:Y:S02]  /*0a80*/  LDS.128 R224, [R16+0x2a8d0] ;  /* 0x02a8d00010e07984 */ /* 0x000e240000000c00 */
[----:B------:R-:W-:Y:S06]  /*0a90*/  BAR.ARV 0x4, 0x180 ;  /* 0x0106000000007b1d */ /* 0x000fec0000002000 */
[----:B0-----:R-:W-:-:S13]  /*0aa0*/  ISETP.GE.AND P0, PT, R227, UR4, PT ;  /* 0x00000004e3007c0c */ /* 0x001fda000bf06270 */
[----:B------:R-:W-:Y:S05]  /*0ab0*/  @P0 BRA `(.L_x_5469) ;  /* 0x000002ec00700947 */ /* 0x000fea0003800000 */
[----:B------:R-:W0:Y:S01]  /*0ac0*/  S2R R0, SR_TID.X ;  /* 0x0000000000007919 */ /* 0x000e220000002100 */
[----:B------:R-:W-:Y:S02]  /*0ad0*/  R2UR UR39, R16 ;  /* 0x00000000102772ca */ /* 0x000fe400000e0000 */
[----:B------:R-:W-:Y:S01]  /*0ae0*/  CS2R R22, SRZ ;  /* 0x0000000000167805 */ /* 0x000fe2000001ff00 */
[----:B------:R-:W-:Y:S01]  /*0af0*/  IMAD.MOV.U32 R209, RZ, RZ, RZ ;  /* 0x000000ffffd17224 */ /* 0x000fe200078e00ff */
[----:B------:R-:W-:Y:S01]  /*0b00*/  ULOP3.LUT UR40, UR36, 0x1, URZ, 0xfc, !UPT ;  /* 0x0000000124287892 */ /* 0x000fe2000f8efc3f */
[----:B------:R-:W-:Y:S01]  /*0b10*/  IMAD.MOV.U32 R17, RZ, RZ, RZ ;  /* 0x000000ffff117224 */ /* 0x000fe200078e00ff */
[----:B------:R-:W-:-:S07]  /*0b20*/  UMOV UR37, URZ ;  /* 0x0000003f00257c82 */ /* 0x000fce0008000000 */
[----:B------:R-:W-:Y:S01]  /*0b30*/  UIADD3 UR39, UR39, 0x18400, URZ ;  /* 0x0001840027277890 */ /* 0x000fe2000fffe03f */
[----:B0-----:R-:W-:-:S05]  /*0b40*/  VIADD R0, R0, 0xffffff80 ;  /* 0xffffff8000007836 */ /* 0x001fca0000000000 */
[----:B------:R-:W-:Y:S02]  /*0b50*/  SHF.R.S32.HI R3, RZ, 0x1f, R0 ;  /* 0x0000001fff037819 */ /* 0x000fe40000011400 */
[-C--:B------:R-:W-:Y:S02]  /*0b60*/  LEA.HI R5, R0, R0.reuse, RZ, 0x1 ;  /* 0x0000000000057211 */ /* 0x080fe400078f08ff */
[CC--:B------:R-:W-:Y:S02]  /*0b70*/  LEA.HI R6, R3.reuse, R0.reuse, RZ, 0x5 ;  /* 0x0000000003067211 */ /* 0x0c0fe400078f28ff */
[CC--:B------:R-:W-:Y:S02]  /*0b80*/  LEA.HI R2, R3.reuse, R0.reuse, RZ, 0x7 ;  /* 0x0000000003027211 */ /* 0x0c0fe400078f38ff */
[CC--:B------:R-:W-:Y:S01]  /*0b90*/  LEA.HI R8, R3.reuse, R0.reuse, RZ, 0x4 ;  /* 0x0000000003087211 */ /* 0x0c0fe200078f20ff */
[----:B------:R-:W-:Y:S01]  /*0ba0*/  IMAD.SHL.U32 R6, R6, 0x20, RZ ;  /* 0x0000002006067824 */ /* 0x000fe200078e00ff */
[----:B------:R-:W-:-:S02]  /*0bb0*/  LEA.HI R4, R3, R0, RZ, 0x2 ;  /* 0x0000000003047211 */ /* 0x000fc400078f10ff */
[----:B------:R-:W-:Y:S02]  /*0bc0*/  LOP3.LUT R7, R8, 0x3fffff0, RZ, 0xc0, !PT ;  /* 0x03fffff008077812 */ /* 0x000fe400078ec0ff */
[----:B------:R-:W-:Y:S02]  /*0bd0*/  LOP3.LUT R9, R2, 0xffffff80, RZ, 0xc0, !PT ;  /* 0xffffff8002097812 */ /* 0x000fe400078ec0ff */
[----:B------:R-:W-:Y:S01]  /*0be0*/  LOP3.LUT R3, R5, 0xfffffffe, RZ, 0xc0, !PT ;  /* 0xfffffffe05037812 */ /* 0x000fe200078ec0ff */
[----:B------:R-:W-:Y:S01]  /*0bf0*/  IMAD.IADD R7, R0, 0x1, -R7 ;  /* 0x0000000100077824 */ /* 0x000fe200078e0a07 */
[----:B------:R-:W-:Y:S01]  /*0c00*/  LOP3.LUT R11, R4, 0xfffffffc, RZ, 0xc0, !PT ;  /* 0xfffffffc040b7812 */ /* 0x000fe200078ec0ff */
[----:B------:R-:W-:Y:S01]  /*0c10*/  IMAD.IADD R14, R0, 0x1, -R9 ;  /* 0x00000001000e7824 */ /* 0x000fe200078e0a09 */
[----:B------:R-:W-:Y:S01]  /*0c20*/  LOP3.LUT R6, R6, 0xfffffc00, RZ, 0xc0, !PT ;  /* 0xfffffc0006067812 */ /* 0x000fe200078ec0ff */
[C---:B------:R-:W-:Y:S01]  /*0c30*/  IMAD.IADD R18, R0.reuse, 0x1, -R3 ;  /* 0x0000000100127824 */ /* 0x040fe200078e0a03 */
[----:B------:R-:W-:Y:S01]  /*0c40*/  SHF.R.S32.HI R210, RZ, 0x1, R5 ;  /* 0x00000001ffd27819 */ /* 0x000fe20000011405 */
[----:B------:R-:W-:Y:S01]  /*0c50*/  IMAD.IADD R10, R0, 0x1, -R11 ;  /* 0x00000001000a7824 */ /* 0x000fe200078e0a0b */
[----:B------:R-:W-:Y:S01]  /*0c60*/  SHF.R.S32.HI R9, RZ, 0x4, R8 ;  /* 0x00000004ff097819 */ /* 0x000fe20000011408 */
[----:B------:R-:W-:Y:S01]  /*0c70*/  IMAD R11, R7, 0x40, R6 ;  /* 0x00000040070b7824 */ /* 0x000fe200078e0206 */
[----:B------:R-:W-:Y:S01]  /*0c80*/  SHF.R.S32.HI R3, RZ, 0x7, R2 ;  /* 0x00000007ff037819 */ /* 0x000fe20000011402 */
[----:B------:R-:W-:Y:S01]  /*0c90*/  STL [R1+0x30], R14 ;  /* 0x0000300e01007387 */ /* 0x000fe20000100800 */
[----:B------:R-:W-:Y:S01]  /*0ca0*/  LEA.HI R6, R5, R210, RZ, 0x1 ;  /* 0x000000d205067211 */ /* 0x000fe200078f08ff */
[----:B------:R-:W-:Y:S01]  /*0cb0*/  IMAD.SHL.U32 R204, R18, 0x8, RZ ;  /* 0x0000000812cc7824 */ /* 0x000fe200078e00ff */
[----:B------:R-:W-:Y:S01]  /*0cc0*/  LEA.HI R8, R8, R9, RZ, 0x1 ;  /* 0x0000000908087211 */ /* 0x000fe200078f08ff */
[----:B------:R-:W-:Y:S01]  /*0cd0*/  IMAD.SHL.U32 R18, R18, 0x10, RZ ;  /* 0x0000001012127824 */ /* 0x000fe200078e00ff */
[--C-:B------:R-:W-:Y:S01]  /*0ce0*/  SHF.R.S32.HI R0, RZ, 0x2, R4.reuse ;  /* 0x00000002ff007819 */ /* 0x100fe20000011404 */
[C---:B------:R-:W-:Y:S01]  /*0cf0*/  VIADD R222, R204.reuse, 0x40 ;  /* 0x00000040ccde7836 */ /* 0x040fe20000000000 */
[----:B------:R-:W-:Y:S01]  /*0d00*/  SHF.R.S32.HI R5, RZ, 0x1f, R4 ;  /* 0x0000001fff057819 */ /* 0x000fe20000011404 */
[----:B------:R-:W-:Y:S01]  /*0d10*/  VIADD R223, R204, 0x20 ;  /* 0x00000020ccdf7836 */ /* 0x000fe20000000000 */
[----:B------:R-:W-:Y:S01]  /*0d20*/  LEA.HI R2, R2, R3, RZ, 0x1 ;  /* 0x0000000302027211 */ /* 0x000fe200078f08ff */
[----:B------:R-:W-:Y:S01]  /*0d30*/  VIADD R207, R18, 0x60 ;  /* 0x0000006012cf7836 */ /* 0x000fe20000000000 */
[----:B------:R-:W-:Y:S01]  /*0d40*/  LOP3.LUT R8, R8, 0x1ffffffe, RZ, 0xc0, !PT ;  /* 0x1ffffffe08087812 */ /* 0x000fe200078ec0ff */
[C---:B------:R-:W-:Y:S01]  /*0d50*/  VIADD R206, R18.reuse, 0x80 ;  /* 0x0000008012ce7836 */ /* 0x040fe20000000000 */
[----:B------:R-:W-:Y:S01]  /*0d60*/  LEA.HI R5, R5, R0, RZ, 0x2 ;  /* 0x0000000005057211 */ /* 0x000fe200078f10ff */
[----:B------:R-:W-:Y:S01]  /*0d70*/  VIADD R208, R18, 0xa0 ;  /* 0x000000a012d07836 */ /* 0x000fe20000000000 */
[----:B------:R-:W-:Y:S01]  /*0d80*/  LOP3.LUT R2, R2, 0x3fffffe, RZ, 0xc0, !PT ;  /* 0x03fffffe02027812 */ /* 0x000fe200078ec0ff */
[----:B------:R-:W-:Y:S01]  /*0d90*/  IMAD.IADD R8, R9, 0x1, -R8 ;  /* 0x0000000109087824 */ /* 0x000fe200078e0a08 */
[----:B------:R-:W-:Y:S01]  /*0da0*/  LOP3.LUT R5, R5, 0xfffffffc, RZ, 0xc0, !PT ;  /* 0xfffffffc05057812 */ /* 0x000fe200078ec0ff */
[----:B------:R-:W-:Y:S01]  /*0db0*/  VIADD R221, R204, 0x10 ;  /* 0x00000010ccdd7836 */ /* 0x000fe20000000000 */
[----:B------:R-:W-:Y:S01]  /*0dc0*/  LOP3.LUT R7, R6, 0x3fffffe, RZ, 0xc0, !PT ;  /* 0x03fffffe06077812 */ /* 0x000fe200078ec0ff */
[----:B------:R-:W-:Y:S01]  /*0dd0*/  IMAD.IADD R2, R3, 0x1, -R2 ;  /* 0x0000000103027824 */ /* 0x000fe200078e0a02 */
[----:B------:R-:W-:Y:S01]  /*0de0*/  LEA.HI R4, R10, R10, RZ, 0x1 ;  /* 0x0000000a0a047211 */ /* 0x000fe200078f08ff */
[----:B------:R-:W-:Y:S01]  /*0df0*/  IMAD R3, R8, 0x8, R11 ;  /* 0x0000000808037824 */ /* 0x000fe200078e020b */
[----:B------:R-:W-:Y:S01]  /*0e00*/  SHF.R.S32.HI R19, RZ, 0x1f, R18 ;  /* 0x0000001fff137819 */ /* 0x000fe20000011412 */
[----:B------:R-:W-:Y:S01]  /*0e10*/  IMAD.IADD R5, R0, 0x1, -R5 ;  /* 0x0000000100057824 */ /* 0x000fe200078e0a05 */
[----:B------:R-:W-:Y:S01]  /*0e20*/  SHF.R.S32.HI R0, RZ, 0x1f, R14 ;  /* 0x0000001fff007819 */ /* 0x000fe2000001140e */
[----:B------:R-:W-:Y:S01]  /*0e30*/  IMAD.IADD R7, R210, 0x1, -R7 ;  /* 0x00000001d2077824 */ /* 0x000fe200078e0a07 */
[----:B------:R0:W-:Y:S01]  /*0e40*/  STL [R1+0x44], R3 ;  /* 0x0000440301007387 */ /* 0x0001e20000100800 */
[----:B------:R-:W-:Y:S01]  /*0e50*/  IMAD.IADD R8, R204, 0x1, R222 ;  /* 0x00000001cc087824 */ /* 0x000fe200078e02de */
[----:B------:R-:W-:Y:S01]  /*0e60*/  SHF.R.S32.HI R220, RZ, 0x1f, R207 ;  /* 0x0000001fffdc7819 */ /* 0x000fe200000114cf */
[----:B------:R-:W-:Y:S01]  /*0e70*/  IMAD R216, R9, 0x8, R7 ;  /* 0x0000000809d87824 */ /* 0x000fe200078e0207 */
[----:B------:R-:W-:Y:S01]  /*0e80*/  LOP3.LUT R9, R4, 0x1ffffffe, RZ, 0xc0, !PT ;  /* 0x1ffffffe04097812 */ /* 0x000fe200078ec0ff */
[----:B------:R-:W-:Y:S01]  /*0e90*/  IMAD.IADD R6, R204, 0x1, R223 ;  /* 0x00000001cc067824 */ /* 0x000fe200078e02df */
[----:B------:R-:W-:Y:S01]  /*0ea0*/  SHF.R.S32.HI R15, RZ, 0x1f, R8 ;  /* 0x0000001fff0f7819 */ /* 0x000fe20000011408 */
[----:B------:R-:W-:Y:S01]  /*0eb0*/  IMAD.SHL.U32 R5, R5, 0x80, RZ ;  /* 0x0000008005057824 */ /* 0x000fe200078e00ff */
[----:B------:R-:W-:Y:S01]  /*0ec0*/  SHF.R.S32.HI R219, RZ, 0x1f, R206 ;  /* 0x0000001fffdb7819 */ /* 0x000fe200000114ce */
[----:B------:R-:W-:Y:S01]  /*0ed0*/  IMAD.IADD R9, R10, 0x1, -R9 ;  /* 0x000000010a097824 */ /* 0x000fe200078e0a09 */
[-C--:B0-----:R-:W-:Y:S01]  /*0ee0*/  LEA.HI R3, R0, R14.reuse, RZ, 0x2 ;  /* 0x0000000e00037211 */ /* 0x081fe200078f10ff */
[----:B------:R-:W-:Y:S01]  /*0ef0*/  IMAD.SHL.U32 R216, R216, 0x40, RZ ;  /* 0x00000040d8d87824 */ /* 0x000fe200078e00ff */
[----:B------:R-:W-:Y:S01]  /*0f00*/  LEA.HI R0, R0, R14, RZ, 0x5 ;  /* 0x0000000e00007211 */ /* 0x000fe200078f28ff */
[C---:B------:R-:W-:Y:S01]  /*0f10*/  VIADD R228, R204.reuse, 0x30 ;  /* 0x00000030cce47836 */ /* 0x040fe20000000000 */
[--C-:B------:R-:W-:Y:S01]  /*0f20*/  SHF.R.S32.HI R4, RZ, 0x2, R3.reuse ;  /* 0x00000002ff047819 */ /* 0x100fe20000011403 */
[----:B------:R-:W-:Y:S01]  /*0f30*/  VIADD R229, R204, 0x50 ;  /* 0x00000050cce57836 */ /* 0x000fe20000000000 */
[----:B------:R-:W-:-:S02]  /*0f40*/  SHF.R.S32.HI R7, RZ, 0x1f, R3 ;  /* 0x0000001fff077819 */ /* 0x000fc40000011403 */
[----:B------:R-:W-:Y:S02]  /*0f50*/  SHF.R.S32.HI R0, RZ, 0x5, R0 ;  /* 0x00000005ff007819 */ /* 0x000fe40000011400 */
[----:B------:R-:W-:Y:S02]  /*0f60*/  LEA.HI R7, R7, R4, RZ, 0x3 ;  /* 0x0000000407077211 */ /* 0x000fe400078f18ff */
[----:B------:R-:W-:Y:S02]  /*0f70*/  LOP3.LUT R3, R3, 0x7ffffffc, RZ, 0xc0, !PT ;  /* 0x7ffffffc03037812 */ /* 0x000fe400078ec0ff */
[----:B------:R-:W-:Y:S02]  /*0f80*/  LOP3.LUT R7, R7, 0xfffffff8, RZ, 0xc0, !PT ;  /* 0xfffffff807077812 */ /* 0x000fe400078ec0ff */
[----:B------:R-:W-:Y:S01]  /*0f90*/  SHF.R.S32.HI R11, RZ, 0x1f, R6 ;  /* 0x0000001fff0b7819 */ /* 0x000fe20000011406 */
[----:B------:R-:W-:Y:S01]  /*0fa0*/  IMAD.IADD R3, R14, 0x1, -R3 ;  /* 0x000000010e037824 */ /* 0x000fe200078e0a03 */
[----:B------:R-:W-:Y:S01]  /*0fb0*/  LOP3.LUT R214, R5, 0x180, RZ, 0xc0, !PT ;  /* 0x0000018005d67812 */ /* 0x000fe200078ec0ff */
[----:B------:R-:W-:Y:S01]  /*0fc0*/  IMAD.IADD R7, R4, 0x1, -R7 ;  /* 0x0000000104077824 */ /* 0x000fe200078e0a07 */
[----:B------:R-:W-:Y:S01]  /*0fd0*/  LEA.HI R213, R15, R8, RZ, 0x4 ;  /* 0x000000080fd57211 */ /* 0x000fe200078f20ff */
[----:B------:R-:W-:Y:S01]  /*0fe0*/  IMAD.SHL.U32 R201, R3, 0x2, RZ ;  /* 0x0000000203c97824 */ /* 0x000fe200078e00ff */
[----:B------:R-:W-:Y:S01]  /*0ff0*/  LEA.HI R13, R11, R6, RZ, 0x4 ;  /* 0x000000060b0d7211 */ /* 0x000fe200078f20ff */
[----:B------:R-:W-:Y:S01]  /*1000*/  IMAD R7, R0, 0x10, R7 ;  /* 0x0000001000077824 */ /* 0x000fe200078e0207 */
[----:B------:R-:W-:Y:S01]  /*1010*/  LEA.HI R8, R15, R8, RZ, 0x6 ;  /* 0x000000080f087211 */ /* 0x000fe200078f30ff */
[----:B------:R-:W-:Y:S01]  /*1020*/  VIADD R33, R201, 0x8 ;  /* 0x00000008c9217836 */ /* 0x000fe20000000000 */
[----:B------:R-:W-:Y:S01]  /*1030*/  SHF.R.U32.HI R215, RZ, 0x3, R214 ;  /* 0x00000003ffd77819 */ /* 0x000fe200000116d6 */
[----:B------:R-:W-:Y:S01]  /*1040*/  IMAD R12, R2, 0x40, R7 ;  /* 0x00000040020c7824 */ /* 0x000fe200078e0207 */
[--C-:B------:R-:W-:Y:S01]  /*1050*/  LOP3.LUT R0, R214, 0x10, R18.reuse, 0xf8, !PT ;  /* 0x00000010d6007812 */ /* 0x100fe200078ef812 */
[----:B------:R-:W-:Y:S01]  /*1060*/  IMAD.SHL.U32 R10, R8, 0x80, RZ ;  /* 0x00000080080a7824 */ /* 0x000fe200078e00ff */
[----:B------:R-:W-:Y:S01]  /*1070*/  LEA.HI R6, R11, R6, RZ, 0x6 ;  /* 0x000000060b067211 */ /* 0x000fe200078f30ff */
[C---:B------:R-:W-:Y:S01]  /*1080*/  VIADD R30, R201.reuse, 0x20 ;  /* 0x00000020c91e7836 */ /* 0x040fe20000000000 */
[-C--:B------:R-:W-:Y:S01]  /*1090*/  LOP3.LUT R3, R0, R215.reuse, RZ, 0x3c, !PT ;  /* 0x000000d700037212 */ /* 0x080fe200078e3cff */
[C---:B------:R-:W-:Y:S01]  /*10a0*/  VIADD R27, R201.reuse, 0x38 ;  /* 0x00000038c91b7836 */ /* 0x040fe20000000000 */
[----:B------:R-:W-:Y:S01]  /*10b0*/  LOP3.LUT R8, R214, 0x30, R213, 0xf8, !PT ;  /* 0x00000030d6087812 */ /* 0x000fe200078ef8d5 */
[----:B------:R-:W-:Y:S01]  /*10c0*/  IMAD.SHL.U32 R6, R6, 0x80, RZ ;  /* 0x0000008006067824 */ /* 0x000fe200078e00ff */
[----:B------:R-:W-:Y:S01]  /*10d0*/  LOP3.LUT R4, R214, 0x30, R13, 0xf8, !PT ;  /* 0x00000030d6047812 */ /* 0x000fe200078ef80d */
[----:B------:R-:W-:Y:S01]  /*10e0*/  IMAD.IADD R3, R216, 0x1, R3 ;  /* 0x00000001d8037824 */ /* 0x000fe200078e0203 */
[----:B------:R-:W-:Y:S01]  /*10f0*/  LOP3.LUT R15, R10, 0xffffe000, RZ, 0xc0, !PT ;  /* 0xffffe0000a0f7812 */ /* 0x000fe200078ec0ff */
[----:B------:R-:W-:Y:S01]  /*1100*/  STL [R1+0x40], R12 ;  /* 0x0000400c01007387 */ /* 0x000fe20000100800 */
[-C--:B------:R-:W-:Y:S01]  /*1110*/  LOP3.LUT R8, R8, R215.reuse, RZ, 0x3c, !PT ;  /* 0x000000d708087212 */ /* 0x080fe200078e3cff */
[C---:B------:R-:W-:Y:S01]  /*1120*/  VIADD R24, R201.reuse, 0x50 ;  /* 0x00000050c9187836 */ /* 0x040fe20000000000 */
[----:B------:R-:W-:Y:S01]  /*1130*/  LOP3.LUT R5, R6, 0xffffe000, RZ, 0xc0, !PT ;  /* 0xffffe00006057812 */ /* 0x000fe200078ec0ff */
[C---:B------:R-:W-:Y:S01]  /*1140*/  VIADD R14, R201.reuse, 0x68 ;  /* 0x00000068c90e7836 */ /* 0x040fe20000000000 */
[-C--:B------:R-:W-:Y:S01]  /*1150*/  LOP3.LUT R4, R4, R215.reuse, RZ, 0x3c, !PT ;  /* 0x000000d704047212 */ /* 0x080fe200078e3cff */
[----:B------:R0:W-:Y:S01]  /*1160*/  STL [R1+0x4], R3 ;  /* 0x0000040301007387 */ /* 0x0001e20000100800 */
[----:B------:R-:W-:Y:S01]  /*1170*/  LOP3.LUT R2, R214, 0x30, R18, 0xf8, !PT ;  /* 0x00000030d6027812 */ /* 0x000fe200078ef812 */
[C---:B------:R-:W-:Y:S01]  /*1180*/  VIADD R31, R201.reuse, 0x18 ;  /* 0x00000018c91f7836 */ /* 0x040fe20000000000 */
[-C--:B------:R-:W-:Y:S01]  /*1190*/  IADD3 R15, R8, R216.reuse, R15 ;  /* 0x000000d8080f7210 */ /* 0x080fe20007ffe00f */
[C---:B------:R-:W-:Y:S01]  /*11a0*/  VIADD R8, R201.reuse, 0x80 ;  /* 0x00000080c9087836 */ /* 0x040fe20000000000 */
[-C--:B------:R-:W-:Y:S01]  /*11b0*/  IADD3 R11, R4, R216.reuse, R5 ;  /* 0x000000d8040b7210 */ /* 0x080fe20007ffe005 */
[C---:B------:R-:W-:Y:S01]  /*11c0*/  VIADD R4, R201.reuse, 0x98 ;  /* 0x00000098c9047836 */ /* 0x040fe20000000000 */
[----:B------:R-:W-:Y:S01]  /*11d0*/  LOP3.LUT R5, R2, R215, RZ, 0x3c, !PT ;  /* 0x000000d702057212 */ /* 0x000fe200078e3cff */
        /* <DEDUP_REMOVED lines=15> */
[C---:B------:R-:W-:Y:S01]  /*12d0*/  IADD3 R5, R16.reuse, R216, R5 ;  /* 0x000000d810057210 */ /* 0x040fe20007ffe005 */
[----:B------:R-:W-:Y:S01]  /*12e0*/  VIADD R26, R201, 0x40 ;  /* 0x00000040c91a7836 */ /* 0x000fe20000000000 */
[----:B------:R-:W-:Y:S01]  /*12f0*/  SHF.R.S32.HI R3, RZ, 0x1f, R4 ;  /* 0x0000001fff037819 */ /* 0x000fe20000011404 */
[C---:B------:R-:W-:Y:S01]  /*1300*/  IMAD.IADD R3, R16.reuse, 0x1, R11 ;  /* 0x0000000110037824 */ /* 0x040fe200078e020b */
[----:B------:R-:W-:Y:S01]  /*1310*/  SHF.R.S32.HI R2, RZ, 0x1f, R2 ;  /* 0x0000001fff027819 */ /* 0x000fe20000011402 */
[----:B------:R-:W-:Y:S01]  /*1320*/  IMAD.IADD R2, R16, 0x1, R15 ;  /* 0x0000000110027824 */ /* 0x000fe200078e020f */
[----:B------:R-:W-:Y:S01]  /*1330*/  SHF.R.S32.HI R0, RZ, 0x1f, R0 ;  /* 0x0000001fff007819 */ /* 0x000fe20000011400 */
[----:B------:R-:W-:Y:S01]  /*1340*/  IMAD R0, R9, 0x8, R12 ;  /* 0x0000000809007824 */ /* 0x000fe200078e020c */
[----:B------:R0:W-:Y:S01]  /*1350*/  STL [R1+0x3c], R5 ;  /* 0x00003c0501007387 */ /* 0x0001e20000100800 */
[----:B------:R-:W-:Y:S01]  /*1360*/  SHF.R.S32.HI R212, RZ, 0x4, R13 ;  /* 0x00000004ffd47819 */ /* 0x000fe2000001140d */
[C---:B------:R-:W-:Y:S01]  /*1370*/  VIADD R21, R201.reuse, 0x58 ;  /* 0x00000058c9157836 */ /* 0x040fe20000000000 */
[----:B------:R-:W-:Y:S01]  /*1380*/  SHF.R.S32.HI R218, RZ, 0x1f, R208 ;  /* 0x0000001fffda7819 */ /* 0x000fe200000114d0 */
[----:B------:R1:W-:Y:S01]  /*1390*/  STL [R1+0x38], R3 ;  /* 0x0000380301007387 */ /* 0x0003e20000100800 */
[C---:B------:R-:W-:Y:S01]  /*13a0*/  VIADD R13, R201.reuse, 0x70 ;  /* 0x00000070c90d7836 */ /* 0x040fe20000000000 */
[----:B------:R-:W-:Y:S01]  /*13b0*/  SHF.R.S32.HI R213, RZ, 0x4, R213 ;  /* 0x00000004ffd57819 */ /* 0x000fe200000114d5 */
[C---:B------:R-:W-:Y:S01]  /*13c0*/  VIADD R7, R201.reuse, 0x88 ;  /* 0x00000088c9077836 */ /* 0x040fe20000000000 */
[----:B------:R1:W-:Y:S01]  /*13d0*/  STL [R1+0x34], R2 ;  /* 0x0000340201007387 */ /* 0x0003e20000100800 */
[C---:B------:R-:W-:Y:S01]  /*13e0*/  VIADD R6, R201.reuse, 0x90 ;  /* 0x00000090c9067836 */ /* 0x040fe20000000000 */
[----:B0-----:R-:W-:Y:S01]  /*13f0*/  SHF.R.S32.HI R5, RZ, 0x1f, R31 ;  /* 0x0000001fff057819 */ /* 0x001fe2000001141f */
[----:B------:R-:W-:Y:S01]  /*1400*/  VIADD R34, R201, 0xb0 ;  /* 0x000000b0c9227836 */ /* 0x000fe20000000000 */
[----:B------:R1:W-:Y:S01]  /*1410*/  STL [R1], R0 ;  /* 0x0000000001007387 */ /* 0x0003e20000100800 */
        /* <DEDUP_REMOVED lines=10> */
[----:B-1----:R-:W-:-:S07]  /*14c0*/  SHF.R.S32.HI R5, RZ, 0x1f, R6 ;  /* 0x0000001fff057819 */ /* 0x002fce0000011406 */
.L_x_5708:
[----:B------:R-:W-:Y:S05]  /*14d0*/  YIELD ;  /* 0x0000000000007946 */ /* 0x000fea0003800000 */
[----:B------:R-:W-:Y:S01]  /*14e0*/  ULDC.64 UR4, c[0x0][0xa28] ;  /* 0x00028a0000047ab9 */ /* 0x000fe20000000a00 */
[----:B0123--:R-:W0:Y:S01]  /*14f0*/  LDC.64 R4, c[0x0][0xa08] ;  /* 0x00028200ff047b82 */ /* 0x00fe220000000a00 */
[----:B------:R-:W-:Y:S01]  /*1500*/  ISETP.NE.U32.AND P1, PT, RZ, UR4, PT ;  /* 0x00000004ff007c0c */ /* 0x000fe2000bf25070 */
[----:B------:R-:W-:Y:S02]  /*1510*/  IMAD.MOV.U32 R79, RZ, RZ, RZ ;  /* 0x000000ffff4f7224 */ /* 0x000fe400078e00ff */
[----:B------:R-:W-:Y:S01]  /*1520*/  IMAD.MOV.U32 R11, RZ, RZ, RZ ;  /* 0x000000ffff0b7224 */ /* 0x000fe200078e00ff */
        /* <DEDUP_REMOVED lines=13> */
[----:B------:R-:W5:Y:S01]  /*1600*/  @P0 LDG.E R79, desc[UR42][R8.64] ;  /* 0x0000002a084f0981 */ /* 0x000f62000c1e1900 */
[----:B-1----:R-:W-:-:S04]  /*1610*/  @P1 IMAD.WIDE R2, R227, 0x4, R2 ;  /* 0x00000004e3021825 */ /* 0x002fc800078e0202 */
[----:B0-----:R-:W-:Y:S01]  /*1620*/  @P2 IMAD.WIDE R4, R227, 0x4, R6 ;  /* 0x00000004e3042825 */ /* 0x001fe200078e0206 */
[----:B------:R-:W-:Y:S01]  /*1630*/  UISETP.NE.U32.AND UP0, UPT, UR4, URZ, UPT ;  /* 0x0000003f0400728c */ /* 0x000fe2000bf05070 */
[----:B------:R0:W5:Y:S02]  /*1640*/  @P1 LDG.E R11, desc[UR42][R2.64] ;  /* 0x0000002a020b1981 */ /* 0x000164000c1e1900 */
[----:B------:R-:W-:Y:S02]  /*1650*/  ULDC UR4, c[0x0][0x424] ;  /* 0x0001090000047ab9 */ /* 0x000fe40000000800 */
[----:B------:R1:W5:Y:S01]  /*1660*/  @P2 LDG.E R202, desc[UR42][R4.64] ;  /* 0x0000002a04ca2981 */ /* 0x000362000c1e1900 */
[----:B------:R-:W-:-:S03]  /*1670*/  UISETP.NE.AND.EX UP0, UPT, UR5, URZ, UPT, UP0 ;  /* 0x0000003f0500728c */ /* 0x000fc6000bf05300 */
[----:B------:R-:W-:Y:S01]  /*1680*/  ULDC UR5, c[0x0][0x2f0] ;  /* 0x0000bc0000057ab9 */ /* 0x000fe20000000800 */
[----:B------:R-:W-:-:S04]  /*1690*/  USEL UR4, UR4, 0x1, UP0 ;  /* 0x0000000104047887 */ /* 0x000fc80008000000 */
[----:B------:R-:W-:-:S03]  /*16a0*/  UIMAD UR4, UR4, UR5, URZ ;  /* 0x00000005040472a4 */ /* 0x000fc6000f8e023f */
[----:B------:R-:W-:Y:S02]  /*16b0*/  ULDC UR5, c[0x0][0x348] ;  /* 0x0000d20000057ab9 */ /* 0x000fe40000000800 */
[----:B0-----:R-:W-:Y:S02]  /*16c0*/  IMAD.U32 R2, RZ, RZ, UR5 ;  /* 0x00000005ff027e24 */ /* 0x001fe4000f8e00ff */
[----:B------:R-:W-:Y:S01]  /*16d0*/  IMAD.U32 R28, RZ, RZ, UR4 ;  /* 0x00000004ff1c7e24 */ /* 0x000fe2000f8e00ff */
[----:B-1--4-:R-:W-:Y:S06]  /*16e0*/  @P2 BRA `(.L_x_5470) ;  /* 0x0000000000242947 */ /* 0x012fec0003800000 */
        /* <DEDUP_REMOVED lines=9> */
.L_x_5470:
        /* <DEDUP_REMOVED lines=10> */
[----:B------:R-:W0:Y:S02]  /*1820*/  LDC.64 R28, c[0x0][0xa20] ;  /* 0x00028800ff1c7b82 */ /* 0x000e240000000a00 */
[----:B0-----:R-:W-:-:S06]  /*1830*/  IMAD.WIDE R28, R227, 0x4, R28 ;  /* 0x00000004e31c7825 */ /* 0x001fcc00078e021c */
[----:B------:R0:W5:Y:S01]  /*1840*/  LDG.E R28, desc[UR42][R28.64] ;  /* 0x0000002a1c1c7981 */ /* 0x000162000c1e1900 */
[----:B------:R-:W-:Y:S05]  /*1850*/  BRA `(.L_x_5472) ;  /* 0x0000000000107947 */ /* 0x000fea0003800000 */
.L_x_5471:
[----:B------:R-:W-:Y:S05]  /*1860*/  @!P0 BRA `(.L_x_5472) ;  /* 0x00000000000c8947 */ /* 0x000fea0003800000 */
[----:B------:R-:W2:Y:S04]  /*1870*/  LDG.E R3, desc[UR42][R8.64] ;  /* 0x0000002a08037981 */ /* 0x000ea8000c1e1900 */
[----:B------:R-:W2:Y:S02]  /*1880*/  LDG.E R28, desc[UR42][R8.64+0x4] ;  /* 0x0000042a081c7981 */ /* 0x000ea4000c1e1900 */
[----:B--2---:R-:W-:-:S07]  /*1890*/  IMAD.IADD R28, R28, 0x1, -R3 ;  /* 0x000000011c1c7824 */ /* 0x004fce00078e0a03 */
.L_x_5472:
[----:B------:R-:W-:Y:S01]  /*18a0*/  ULDC.64 UR4, c[0x0][0xa10] ;  /* 0x0002840000047ab9 */ /* 0x000fe20000000a00 */
[----:B------:R-:W1:Y:S01]  /*18b0*/  LDC R4, c[0x0][0x448] ;  /* 0x00011200ff047b82 */ /* 0x000e620000000800 */
[----:B------:R-:W-:-:S04]  /*18c0*/  ISETP.NE.U32.AND P0, PT, RZ, UR4, PT ;  /* 0x00000004ff007c0c */ /* 0x000fc8000bf05070 */
[----:B------:R-:W-:Y:S01]  /*18d0*/  ISETP.NE.AND.EX P0, PT, RZ, UR5, PT, P0 ;  /* 0x00000005ff007c0c */ /* 0x000fe2000bf05300 */
[----:B------:R-:W-:Y:S02]  /*18e0*/  ULDC.64 UR4, c[0x0][0xa30] ;  /* 0x00028c0000047ab9 */ /* 0x000fe40000000a00 */
[----:B------:R-:W-:-:S04]  /*18f0*/  ISETP.NE.U32.AND P1, PT, RZ, UR4, PT ;  /* 0x00000004ff007c0c */ /* 0x000fc8000bf25070 */
[----:B------:R-:W-:-:S06]  /*1900*/  ISETP.NE.AND.EX P1, PT, RZ, UR5, PT, P1 ;  /* 0x00000005ff007c0c */ /* 0x000fcc000bf25310 */
[----:B------:R-:W2:Y:S08]  /*1910*/  @P0 LDC.64 R6, c[0x0][0xa10] ;  /* 0x00028400ff060b82 */ /* 0x000eb00000000a00 */
[----:B------:R-:W3:Y:S01]  /*1920*/  @P1 LDC.64 R8, c[0x0][0xa30] ;  /* 0x00028c00ff081b82 */ /* 0x000ee20000000a00 */
[----:B--2---:R-:W-:-:S05]  /*1930*/  @P0 IMAD.WIDE R6, R227, 0x4, R6 ;  /* 0x00000004e3060825 */ /* 0x004fca00078e0206 */
[----:B------:R-:W2:Y:S04]  /*1940*/  @P0 LDG.E R0, desc[UR42][R6.64] ;  /* 0x0000002a06000981 */ /* 0x000ea8000c1e1900 */
[----:B------:R-:W2:Y:S01]  /*1950*/  @P0 LDG.E R3, desc[UR42][R6.64+0x4] ;  /* 0x0000042a06030981 */ /* 0x000ea2000c1e1900 */
[----:B-----5:R-:W-:Y:S02]  /*1960*/  IMAD.MOV.U32 R26, RZ, RZ, R28 ;  /* 0x000000ffff1a7224 */ /* 0x020fe400078e001c */
[----:B---3--:R-:W-:-:S05]  /*1970*/  @P1 IMAD.WIDE R8, R227, 0x4, R8 ;  /* 0x00000004e3081825 */ /* 0x008fca00078e0208 */
[----:B------:R3:W5:Y:S01]  /*1980*/  @P1 LDG.E R26, desc[UR42][R8.64] ;  /* 0x0000002a081a1981 */ /* 0x000762000c1e1900 */
[----:B-1----:R-:W-:Y:S01]  /*1990*/  ISETP.NE.AND P1, PT, R4, 0x1, PT ;  /* 0x000000010400780c */ /* 0x002fe20003f25270 */
[----:B------:R-:W-:Y:S01]  /*19a0*/  IMAD.SHL.U32 R211, R225, 0x80, RZ ;  /* 0x00000080e1d37824 */ /* 0x000fe200078e00ff */
[----:B------:R-:W1:Y:S01]  /*19b0*/  LDC.64 R4, c[0x0][0x9e0] ;  /* 0x00027800ff047b82 */ /* 0x000e620000000a00 */
[----:B------:R-:W-:-:S10]  /*19c0*/  IMAD.IADD R11, R28, 0x1, -R11 ;  /* 0x000000011c0b7824 */ /* 0x000fd400078e0a0b */
[----:B------:R-:W4:Y:S08]  /*19d0*/  @P1 LDC R13, c[0x0][0x44c] ;  /* 0x00011300ff0d1b82 */ /* 0x000f300000000800 */
[----:B------:R-:W0:Y:S01]  /*19e0*/  @P1 LDC R10, c[0x0][0x450] ;  /* 0x00011400ff0a1b82 */ /* 0x000e220000000800 */
[----:B-1----:R-:W-:Y:S01]  /*19f0*/  ISETP.GE.AND P2, PT, R5, 0x1, PT ;  /* 0x000000010500780c */ /* 0x002fe20003f46270 */
[----:B--2---:R-:W-:-:S02]  /*1a00*/  @P0 IMAD.IADD R2, R3, 0x1, -R0 ;  /* 0x0000000103020824 */ /* 0x004fc400078e0a00 */
[----:B------:R-:W-:Y:S02]  /*1a10*/  VIADD R0, R211, 0x7f ;  /* 0x0000007fd3007836 */ /* 0x000fe40000000000 */
[----:B------:R-:W-:Y:S02]  /*1a20*/  IMAD.IADD R203, R11, 0x1, R2 ;  /* 0x000000010bcb7824 */ /* 0x000fe400078e0202 */
[----:B----4-:R-:W-:-:S03]  /*1a30*/  @P1 IMAD.HI.U32 R3, R0, R13, RZ ;  /* 0x0000000d00031227 */ /* 0x010fc600078e00ff */
[C---:B------:R-:W-:Y:S01]  /*1a40*/  IADD3 R7, R203.reuse, 0x1, -R202 ;  /* 0x00000001cb077810 */ /* 0x040fe20007ffe8ca */
[----:B------:R-:W-:Y:S01]  /*1a50*/  IMAD.MOV.U32 R6, RZ, RZ, R0 ;  /* 0x000000ffff067224 */ /* 0x000fe200078e0000 */
[----:B0-----:R-:W-:Y:S01]  /*1a60*/  @P1 SHF.R.U32.HI R6, RZ, R10, R3 ;  /* 0x0000000aff061219 */ /* 0x001fe20000011603 */
[----:B------:R-:W-:-:S04]  /*1a70*/  VIADD R0, R203, 0x7f ;  /* 0x0000007fcb007836 */ /* 0x000fc80000000000 */
[----:B---3--:R-:W-:Y:S01]  /*1a80*/  IMAD.IADD R9, R7, 0x1, R6 ;  /* 0x0000000107097824 */ /* 0x008fe200078e0206 */
        /* <DEDUP_REMOVED lines=16> */
.L_x_5475:
[----:B------:R-:W-:-:S13]  /*1b90*/  ISETP.NE.AND P0, PT, R5, 0x1, PT ;  /* 0x000000010500780c */ /* 0x000fda0003f05270 */
[----:B------:R-:W0:Y:S02]  /*1ba0*/  @P0 LDC.64 R6, c[0x0][0x9e8] ;  /* 0x00027a00ff060b82 */ /* 0x000e240000000a00 */
[----:B0-----:R-:W-:-:S05]  /*1bb0*/  @P0 IMAD.HI.U32 R6, R0, R6, RZ ;  /* 0x0000000600060227 */ /* 0x001fca00078e00ff */
[----:B------:R-:W-:-:S07]  /*1bc0*/  @P0 SHF.R.U32.HI R0, RZ, R7, R6 ;  /* 0x00000007ff000219 */ /* 0x000fce0000011606 */
.L_x_5476:
[----:B------:R-:W-:Y:S05]  /*1bd0*/  BSYNC B0 ;  /* 0x0000000000007941 */ /* 0x000fea0003800000 */
.L_x_5474:
[----:B------:R-:W-:-:S05]  /*1be0*/  IMAD R3, R0, R5, R5 ;  /* 0x0000000500037224 */ /* 0x000fca00078e0205 */
[----:B------:R-:W-:-:S07]  /*1bf0*/  VIMNMX R4, R4, R3, PT ;  /* 0x0000000304047248 */ /* 0x000fce0003fe0100 */
.L_x_5473:
[----:B------:R-:W0:Y:S01]  /*1c00*/  @P1 LDC R0, c[0x0][0x44c] ;  /* 0x00011300ff001b82 */ /* 0x000e220000000800 */
[----:B------:R-:W-:Y:S01]  /*1c10*/  VIADD R4, R4, 0x7f ;  /* 0x0000007f04047836 */ /* 0x000fe20000000000 */
[----:B------:R-:W-:Y:S01]  /*1c20*/  ULDC UR4, c[0x0][0x9dc] ;  /* 0x0002770000047ab9 */ /* 0x000fe20000000800 */
[----:B------:R-:W-:Y:S02]  /*1c30*/  IMAD.MOV.U32 R6, RZ, RZ, R211 ;  /* 0x000000ffff067224 */ /* 0x000fe400078e00d3 */
[----:B------:R-:W-:Y:S01]  /*1c40*/  IMAD.IADD R95, R203, 0x1, -R202 ;  /* 0x00000001cb5f7824 */ /* 0x000fe200078e0aca */
[----:B------:R-:W-:Y:S02]  /*1c50*/  SHF.R.S32.HI R3, RZ, 0x1f, R4 ;  /* 0x0000001fff037819 */ /* 0x000fe40000011404 */
[----:B------:R-:W1:Y:S02]  /*1c60*/  @P1 LDC R7, c[0x0][0x450] ;  /* 0x00011400ff071b82 */ /* 0x000e640000000800 */
[----:B------:R-:W-:Y:S01]  /*1c70*/  LEA.HI R3, R3, R4, RZ, 0x7 ;  /* 0x0000000403037211 */ /* 0x000fe200078f38ff */
[----:B0-----:R-:W-:-:S05]  /*1c80*/  @P1 IMAD.HI.U32 R0, R211, R0, RZ ;  /* 0x00000000d3001227 */ /* 0x001fca00078e00ff */
[----:B-1----:R-:W-:Y:S02]  /*1c90*/  @P1 SHF.R.U32.HI R6, RZ, R7, R0 ;  /* 0x00000007ff061219 */ /* 0x002fe40000011600 */
[----:B------:R-:W-:-:S03]  /*1ca0*/  SHF.R.S32.HI R0, RZ, 0x7, R3 ;  /* 0x00000007ff007819 */ /* 0x000fc60000011403 */
[----:B------:R-:W-:Y:S01]  /*1cb0*/  IMAD.IADD R3, R95, 0x1, R6 ;  /* 0x000000015f037824 */ /* 0x000fe200078e0206 */
[----:B------:R-:W-:-:S03]  /*1cc0*/  VIMNMX R8, R27, R0, PT ;  /* 0x000000001b087248 */ /* 0x000fc60003fe0100 */
        /* <DEDUP_REMOVED lines=12> */
.L_x_5479:
[----:B------:R-:W-:-:S13]  /*1d90*/  ISETP.NE.AND P0, PT, R5, 0x1, PT ;  /* 0x000000010500780c */ /* 0x000fda0003f05270 */
[----:B------:R-:W0:Y:S02]  /*1da0*/  @P0 LDC.64 R6, c[0x0][0x9e8] ;  /* 0x00027a00ff060b82 */ /* 0x000e240000000a00 */
[----:B0-----:R-:W-:-:S05]  /*1db0*/  @P0 IMAD.HI.U32 R4, R3, R6, RZ ;  /* 0x0000000603040227 */ /* 0x001fca00078e00ff */
[----:B------:R-:W-:-:S07]  /*1dc0*/  @P0 SHF.R.U32.HI R3, RZ, R7, R4 ;  /* 0x00000007ff030219 */ /* 0x000fce0000011604 */
.L_x_5480:
[----:B------:R-:W-:Y:S05]  /*1dd0*/  BSYNC B0 ;  /* 0x0000000000007941 */ /* 0x000fea0003800000 */
.L_x_5478:
[----:B------:R-:W-:-:S05]  /*1de0*/  IMAD R3, R3, R5, RZ ;  /* 0x0000000503037224 */ /* 0x000fca00078e02ff */
[----:B------:R-:W-:-:S07]  /*1df0*/  VIMNMX R0, R0, R3, !PT ;  /* 0x0000000300007248 */ /* 0x000fce0007fe0100 */
.L_x_5477:
[----:B------:R-:W-:Y:S01]  /*1e00*/  SHF.R.S32.HI R3, RZ, 0x1f, R0 ;  /* 0x0000001fff037819 */ /* 0x000fe20000011400 */
[----:B------:R-:W-:Y:S01]  /*1e10*/  BSSY B0, `(.L_x_5481) ;  /* 0x000002a000007945 */ /* 0x000fe20003800000 */
[----:B------:R-:W-:Y:S02]  /*1e20*/  LOP3.LUT R14, R12, 0xff, RZ, 0xc0, !PT ;  /* 0x000000ff0c0e7812 */ /* 0x000fe400078ec0ff */
[----:B------:R-:W-:Y:S01]  /*1e30*/  LEA.HI R3, R3, R0, RZ, 0x7 ;  /* 0x0000000003037211 */ /* 0x000fe200078f38ff */
[----:B------:R-:W-:Y:S01]  /*1e40*/  IMAD.MOV.U32 R0, RZ, RZ, RZ ;  /* 0x000000ffff007224 */ /* 0x000fe200078e00ff */
[----:B------:R-:W-:Y:S01]  /*1e50*/  SHF.R.U32.HI R4, RZ, 0x10, R12 ;  /* 0x00000010ff047819 */ /* 0x000fe2000001160c */
[----:B------:R0:W-:Y:S01]  /*1e60*/  STL [R1+0x14], R14 ;  /* 0x0000140e01007387 */ /* 0x0001e20000100800 */
[----:B------:R-:W-:-:S03]  /*1e70*/  SHF.R.S32.HI R3, RZ, 0x7, R3 ;  /* 0x00000007ff037819 */ /* 0x000fc60000011403 */
[----:B------:R0:W-:Y:S01]  /*1e80*/  STL [R1+0x8], R4 ;  /* 0x0000080401007387 */ /* 0x0001e20000100800 */
[----:B------:R-:W-:-:S04]  /*1e90*/  VIMNMX R9, RZ, R3, !PT ;  /* 0x00000003ff097248 */ /* 0x000fc80007fe0100 */
[----:B------:R-:W-:-:S13]  /*1ea0*/  ISETP.GT.AND P0, PT, R8, R9, PT ;  /* 0x000000090800720c */ /* 0x000fda0003f04270 */
[----:B0-----:R-:W-:Y:S05]  /*1eb0*/  @!P0 BRA `(.L_x_5482) ;  /* 0x00000000007c8947 */ /* 0x001fea0003800000 */
        /* <DEDUP_REMOVED lines=18> */
[----:B------:R-:W-:-:S04]  /*1fe0*/  IMAD.HI.U32 R5, R5, R7, R4 ;  /* 0x0000000705057227 */ /* 0x000fc800078e0004 */
[----:B------:R-:W-:-:S04]  /*1ff0*/  IMAD.MOV.U32 R4, RZ, RZ, R10 ;  /* 0x000000ffff047224 */ /* 0x000fc800078e000a */
        /* <DEDUP_REMOVED lines=11> */
.L_x_5482:
[----:B------:R-:W-:Y:S05]  /*20b0*/  BSYNC B0 ;  /* 0x0000000000007941 */ /* 0x000fea0003800000 */
.L_x_5481:
        /* <DEDUP_REMOVED lines=35> */
[----:B-1---5:R-:W-:Y:S05]  /*22f0*/  CALL.ABS.NOINC R14 ;  /* 0x000000000e007343 */ /* 0x022fea0003c00000 */
.L_x_5485:
[----:B------:R-:W-:Y:S05]  /*2300*/  BSYNC B6 ;  /* 0x0000000000067941 */ /* 0x000fea0003800000 */
.L_x_5484:
        /* <DEDUP_REMOVED lines=20> */
.L_x_5487:
[----:B------:R-:W-:Y:S05]  /*2450*/  BSYNC B6 ;  /* 0x0000000000067941 */ /* 0x000fea0003800000 */
.L_x_5486:
[----:B------:R-:W-:Y:S01]  /*2460*/  ULDC.64 UR4, c[0x0][0x9f8] ;  /* 0x00027e0000047ab9 */ /* 0x000fe20000000a00 */
[----:B------:R-:W-:Y:S01]  /*2470*/  IMAD.MOV.U32 R81, RZ, RZ, R227 ;  /* 0x000000ffff517224 */ /* 0x000fe200078e00e3 */
[----:B------:R-:W-:Y:S01]  /*2480*/  ISETP.NE.U32.AND P0, PT, RZ, UR4, PT ;  /* 0x00000004ff007c0c */ /* 0x000fe2000bf05070 */
[----:B------:R-:W0:Y:S01]  /*2490*/  S2R R20, SR_TID.X ;  /* 0x0000000000147919 */ /* 0x000e220000002100 */
[----:B------:R-:W1:Y:S02]  /*24a0*/  LDC.64 R70, c[0x0][0x408] ;  /* 0x00010200ff467b82 */ /* 0x000e640000000a00 */
[----:B------:R-:W-:Y:S01]  /*24b0*/  ISETP.NE.AND.EX P0, PT, RZ, UR5, PT, P0 ;  /* 0x00000005ff007c0c */ /* 0x000fe2000bf05300 */
[----:B------:R-:W-:-:S05]  /*24c0*/  VIADD R80, R18, 0x20 ;  /* 0x0000002012507836 */ /* 0x000fca0000000000 */
[----:B------:R-:W2:Y:S08]  /*24d0*/  LDC R13, c[0x0][0x3f4] ;  /* 0x0000fd00ff0d7b82 */ /* 0x000eb00000000800 */
[----:B------:R-:W3:Y:S01]  /*24e0*/  @P0 LDC.64 R4, c[0x0][0x9f8] ;  /* 0x00027e00ff040b82 */ /* 0x000ee20000000a00 */
[----:B------:R-:W-:-:S07]  /*24f0*/  VIADD R78, R18, 0x40 ;  /* 0x00000040124e7836 */ /* 0x000fce0000000000 */
[----:B------:R-:W4:Y:S01]  /*2500*/  LDC.64 R68, c[0x0][0x3f8] ;  /* 0x0000fe00ff447b82 */ /* 0x000f220000000a00 */
[----:B0-----:R-:W-:Y:S01]  /*2510*/  SHF.R.U32.HI R29, RZ, 0x7, R20 ;  /* 0x00000007ff1d7819 */ /* 0x001fe20000011614 */
[----:B---3--:R-:W-:-:S05]  /*2520*/  @P0 IMAD.WIDE R4, R227, 0x4, R4 ;  /* 0x00000004e3040825 */ /* 0x008fca00078e0204 */
[----:B------:R0:W3:Y:S01]  /*2530*/  @P0 LDG.E R81, desc[UR42][R4.64] ;  /* 0x0000002a04510981 */ /* 0x0000e2000c1e1900 */
[----:B------:R-:W-:Y:S01]  /*2540*/  VIADD R6, R20, 0xffffff80 ;  /* 0xffffff8014067836 */ /* 0x000fe20000000000 */
[----:B------:R-:W-:Y:S01]  /*2550*/  ISETP.NE.AND P6, PT, R29, 0x1, PT ;  /* 0x000000011d00780c */ /* 0x000fe20003fc5270 */
[C---:B-1----:R-:W-:Y:S01]  /*2560*/  IMAD.WIDE.U32 R20, R210.reuse, R70, R18 ;  /* 0x00000046d2147225 */ /* 0x042fe200078e0012 */
[----:B------:R-:W-:Y:S02]  /*2570*/  SHF.R.S32.HI R205, RZ, 0x1f, R204 ;  /* 0x0000001fffcd7819 */ /* 0x000fe400000114cc */
[----:B------:R-:W-:Y:S01]  /*2580*/  SHF.R.S32.HI R3, RZ, 0x1f, R6 ;  /* 0x0000001fff037819 */ /* 0x000fe20000011406 */
[----:B----4-:R-:W-:Y:S01]  /*2590*/  IMAD.WIDE.U32 R50, R210, R68, R18 ;  /* 0x00000044d2327225 */ /* 0x010fe200078e0012 */
[----:B--2---:R-:W-:Y:S02]  /*25a0*/  ISETP.GE.AND P2, PT, R80, R13, PT ;  /* 0x0000000d5000720c */ /* 0x004fe40003f46270 */
[----:B------:R-:W-:Y:S01]  /*25b0*/  LEA.HI R3, R3, R6, RZ, 0x2 ;  /* 0x0000000603037211 */ /* 0x000fe200078f10ff */
[----:B------:R-:W-:Y:S01]  /*25c0*/  IMAD.WIDE.U32 R48, R210, R70, R204 ;  /* 0x00000046d2307225 */ /* 0x000fe200078e00cc */
[----:B------:R-:W-:-:S02]  /*25d0*/  P2R R83, PR, RZ, 0x4 ;  /* 0x00000004ff537803 */ /* 0x000fc40000000000 */
[--C-:B------:R-:W-:Y:S01]  /*25e0*/  SHF.R.S32.HI R7, RZ, 0x2, R3.reuse ;  /* 0x00000002ff077819 */ /* 0x100fe20000011403 */
[----:B------:R-:W-:Y:S05]  /*25f0*/  @!P6 WARPSYNC.ALL ;  /* 0x000000000000e948 */ /* 0x000fea0003800000 */
[----:B------:R-:W-:Y:S01]  /*2600*/  SHF.R.S32.HI R0, RZ, 0x1f, R3 ;  /* 0x0000001fff007819 */ /* 0x000fe20000011403 */
[----:B------:R-:W-:Y:S01]  /*2610*/  ULDC UR4, c[0x0][0x2f4] ;  /* 0x0000bd0000047ab9 */ /* 0x000fe20000000800 */
[----:B------:R-:W-:Y:S01]  /*2620*/  IMAD.WIDE.U32 R52, R210, R68, R204 ;  /* 0x00000044d2347225 */ /* 0x000fe200078e00cc */
[----:B------:R-:W-:Y:S01]  /*2630*/  @!P6 BAR.SYNC.DEFER_BLOCKING 0x9, 0x100 ;  /* 0x024400000000eb1d */ /* 0x000fe20000010000 */
[----:B------:R-:W-:-:S02]  /*2640*/  ISETP.GE.AND P1, PT, R80, UR4, PT ;  /* 0x0000000450007c0c */ /* 0x000fc4000bf26270 */
[----:B------:R-:W-:Y:S01]  /*2650*/  LEA.HI R3, R0, R7, RZ, 0x2 ;  /* 0x0000000700037211 */ /* 0x000fe200078f10ff */
[----:B------:R-:W-:Y:S01]  /*2660*/  IMAD.IADD R79, R79, 0x1, R28 ;  /* 0x000000014f4f7824 */ /* 0x000fe200078e021c */
[----:B------:R-:W-:Y:S01]  /*2670*/  SEL R0, RZ, 0xffffffff, P1 ;  /* 0xffffffffff007807 */ /* 0x000fe20000800000 */
[----:B------:R-:W-:Y:S01]  /*2680*/  VIADD R67, R29, 0x8 ;  /* 0x000000081d437836 */ /* 0x000fe20000000000 */
[----:B0-----:R-:W-:Y:S01]  /*2690*/  LOP3.LUT R4, R3, 0xfffffffc, RZ, 0xc0, !PT ;  /* 0xfffffffc03047812 */ /* 0x001fe200078ec0ff */
[----:B------:R-:W-:Y:S01]  /*26a0*/  IMAD.SHL.U32 R66, R13, 0x2, RZ ;  /* 0x000000020d427824 */ /* 0x000fe200078e00ff */
[----:B------:R-:W-:Y:S01]  /*26b0*/  ISETP.GE.AND P0, PT, R18, UR4, PT ;  /* 0x0000000412007c0c */ /* 0x000fe2000bf06270 */
[----:B------:R-:W-:Y:S01]  /*26c0*/  IMAD.SHL.U32 R8, R0, 0x2, RZ ;  /* 0x0000000200087824 */ /* 0x000fe200078e00ff */
[----:B------:R-:W-:Y:S01]  /*26d0*/  ISETP.GE.AND P1, PT, R207, UR4, PT ;  /* 0x00000004cf007c0c */ /* 0x000fe2000bf26270 */
[----:B------:R-:W-:Y:S01]  /*26e0*/  IMAD.IADD R0, R7, 0x1, -R4 ;  /* 0x0000000107007824 */ /* 0x000fe200078e0a04 */
[----:B------:R-:W-:-:S02]  /*26f0*/  SHF.R.S32.HI R7, RZ, 0x1f, R210 ;  /* 0x0000001fff077819 */ /* 0x000fc400000114d2 */
[----:B------:R-:W-:Y:S02]  /*2700*/  SEL R3, RZ, 0x1, P0 ;  /* 0x00000001ff037807 */ /* 0x000fe40000000000 */
[----:B------:R-:W-:Y:S01]  /*2710*/  ISETP.GE.AND P0, PT, R78, UR4, PT ;  /* 0x000000044e007c0c */ /* 0x000fe2000bf06270 */
[C---:B------:R-:W-:Y:S01]  /*2720*/  IMAD R4, R7.reuse, R70, RZ ;  /* 0x0000004607047224 */ /* 0x040fe200078e02ff */
[----:B------:R-:W-:Y:S01]  /*2730*/  LOP3.LUT R3, R8, 0x2, R3, 0xe2, !PT ;  /* 0x0000000208037812 */ /* 0x000fe200078ee203 */
[----:B------:R-:W-:Y:S01]  /*2740*/  IMAD R7, R7, R68, RZ ;  /* 0x0000004407077224 */ /* 0x000fe200078e02ff */
[----:B------:R-:W-:Y:S01]  /*2750*/  SEL R5, RZ, 0x8, P1 ;  /* 0x00000008ff057807 */ /* 0x000fe20000800000 */
[----:B------:R-:W-:Y:S01]  /*2760*/  IMAD R9, R210, R71, R4 ;  /* 0x00000047d2097224 */ /* 0x000fe200078e0204 */
[----:B------:R-:W-:Y:S02]  /*2770*/  SEL R4, RZ, 0x4, P0 ;  /* 0x00000004ff047807 */ /* 0x000fe40000000000 */
[----:B------:R-:W-:Y:S01]  /*2780*/  ISETP.GE.AND P0, PT, R206, UR4, PT ;  /* 0x00000004ce007c0c */ /* 0x000fe2000bf06270 */
[----:B------:R-:W-:Y:S01]  /*2790*/  IMAD.IADD R21, R21, 0x1, R9 ;  /* 0x0000000115157824 */ /* 0x000fe200078e0209 */
[----:B------:R-:W-:Y:S01]  /*27a0*/  LOP3.LUT R3, R5, R3, R4, 0xfe, !PT ;  /* 0x0000000305037212 */ /* 0x000fe200078efe04 */
[----:B------:R-:W-:Y:S01]  /*27b0*/  IMAD.IADD R49, R9, 0x1, R49 ;  /* 0x0000000109317824 */ /* 0x000fe200078e0231 */
[----:B------:R-:W-:Y:S01]  /*27c0*/  LEA.HI R8, R6, R6, RZ, 0x1 ;  /* 0x0000000606087211 */ /* 0x000fe200078f08ff */
[----:B-----5:R-:W-:Y:S01]  /*27d0*/  IMAD.WIDE.U32 R20, R26, R70, R20 ;  /* 0x000000461a147225 */ /* 0x020fe200078e0014 */
[----:B------:R-:W-:-:S02]  /*27e0*/  SEL R4, RZ, 0x10, P0 ;  /* 0x00000010ff047807 */ /* 0x000fc40000000000 */
[----:B------:R-:W-:Y:S01]  /*27f0*/  LOP3.LUT P0, RZ, R0, 0x2, RZ, 0xc0, !PT ;  /* 0x0000000200ff7812 */ /* 0x000fe2000780c0ff */
[----:B------:R-:W-:Y:S01]  /*2800*/  IMAD.WIDE.U32 R48, R26, R70, R48 ;  /* 0x000000461a307225 */ /* 0x000fe200078e0030 */
[-C--:B------:R-:W-:Y:S02]  /*2810*/  ISETP.GE.AND P0, PT, R18, R13.reuse, PT ;  /* 0x0000000d1200720c */ /* 0x080fe40003f06270 */
[----:B------:R-:W-:Y:S02]  /*2820*/  LOP3.LUT R11, R8, 0xfffffffe, RZ, 0xc0, !PT ;  /* 0xfffffffe080b7812 */ /* 0x000fe400078ec0ff */
[----:B------:R-:W-:Y:S02]  /*2830*/  SEL R5, R13, RZ, P0 ;  /* 0x000000ff0d057207 */ /* 0x000fe40000000000 */
[----:B------:R-:W-:Y:S01]  /*2840*/  ISETP.GE.AND P1, PT, R78, R13, PT ;  /* 0x0000000d4e00720c */ /* 0x000fe20003f26270 */
[----:B------:R-:W-:Y:S01]  /*2850*/  IMAD.IADD R65, R6, 0x1, -R11 ;  /* 0x0000000106417824 */ /* 0x000fe200078e0a0b */
[----:B------:R-:W-:Y:S01]  /*2860*/  LOP3.LUT R3, R3, R4, RZ, 0xfc, !PT ;  /* 0x0000000403037212 */ /* 0x000fe200078efcff */
[----:B------:R-:W-:Y:S01]  /*2870*/  IMAD R11, R210, R69, R7 ;  /* 0x00000045d20b7224 */ /* 0x000fe200078e0207 */
[C---:B------:R-:W-:Y:S01]  /*2880*/  SEL R7, R13.reuse, RZ, P2 ;  /* 0x000000ff0d077207 */ /* 0x040fe20001000000 */
[----:B------:R-:W-:Y:S01]  /*2890*/  IMAD.IADD R5, R18, 0x1, R5 ;  /* 0x0000000112057824 */ /* 0x000fe200078e0205 */
[----:B------:R-:W-:Y:S01]  /*28a0*/  SEL R9, R13, RZ, P1 ;  /* 0x000000ff0d097207 */ /* 0x000fe20000800000 */
[----:B------:R-:W-:Y:S01]  /*28b0*/  IMAD.IADD R51, R51, 0x1, R11 ;  /* 0x0000000133337824 */ /* 0x000fe200078e020b */
[----:B------:R-:W-:Y:S01]  /*28c0*/  P2R R84, PR, RZ, 0x2 ;  /* 0x00000002ff547803 */ /* 0x000fe20000000000 */
[----:B------:R-:W-:Y:S01]  /*28d0*/  IMAD.IADD R7, R80, 0x1, R7 ;  /* 0x0000000150077824 */ /* 0x000fe200078e0207 */
[----:B------:R-:W-:Y:S01]  /*28e0*/  SHF.R.S32.HI R4, RZ, 0x1f, R5 ;  /* 0x0000001fff047819 */ /* 0x000fe20000011405 */
[----:B------:R-:W-:Y:S01]  /*28f0*/  IMAD.IADD R9, R78, 0x1, R9 ;  /* 0x000000014e097824 */ /* 0x000fe200078e0209 */
[----:B------:R-:W-:Y:S01]  /*2900*/  ISETP.GE.AND P1, PT, R208, UR4, PT ;  /* 0x00000004d0007c0c */ /* 0x000fe2000bf26270 */
[----:B------:R-:W-:Y:S01]  /*2910*/  IMAD.IADD R53, R11, 0x1, R53 ;  /* 0x000000010b357824 */ /* 0x000fe200078e0235 */
[----:B------:R-:W-:Y:S01]  /*2920*/  LEA.HI R77, R4, R5, RZ, 0x4 ;  /* 0x00000005044d7211 */ /* 0x000fe200078f20ff */
[----:B------:R-:W-:Y:S01]  /*2930*/  IMAD.WIDE.U32 R50, R26, R68, R50 ;  /* 0x000000441a327225 */ /* 0x000fe200078e0032 */
[----:B------:R-:W-:-:S02]  /*2940*/  SHF.R.S32.HI R6, RZ, 0x1f, R7 ;  /* 0x0000001fff067819 */ /* 0x000fc40000011407 */
[----:B------:R-:W-:Y:S01]  /*2950*/  SHF.R.S32.HI R8, RZ, 0x1f, R9 ;  /* 0x0000001fff087819 */ /* 0x000fe20000011409 */
[----:B------:R-:W-:Y:S01]  /*2960*/  IMAD.WIDE.U32 R52, R26, R68, R52 ;  /* 0x000000441a347225 */ /* 0x000fe200078e0034 */
[----:B------:R-:W-:Y:S02]  /*2970*/  LEA.HI R4, R4, R5, RZ, 0x6 ;  /* 0x0000000504047211 */ /* 0x000fe400078f30ff */
[----:B------:R-:W-:Y:S01]  /*2980*/  LEA.HI R76, R6, R7, RZ, 0x4 ;  /* 0x00000007064c7211 */ /* 0x000fe200078f20ff */
[----:B------:R-:W-:Y:S01]  /*2990*/  IMAD R65, R65, 0x80, R210 ;  /* 0x0000008041417824 */ /* 0x000fe200078e02d2 */
[----:B------:R-:W-:Y:S01]  /*29a0*/  LEA.HI R75, R8, R9, RZ, 0x4 ;  /* 0x00000009084b7211 */ /* 0x000fe200078f20ff */
[----:B------:R-:W-:Y:S01]  /*29b0*/  IMAD.SHL.U32 R5, R4, 0x80, RZ ;  /* 0x0000008004057824 */ /* 0x000fe200078e00ff */
[----:B------:R-:W-:Y:S02]  /*29c0*/  LEA.HI R6, R6, R7, RZ, 0x6 ;  /* 0x0000000706067211 */ /* 0x000fe400078f30ff */
[----:B------:R-:W-:-:S02]  /*29d0*/  LEA.HI R8, R8, R9, RZ, 0x6 ;  /* 0x0000000908087211 */ /* 0x000fc400078f30ff */
[----:B------:R-:W-:Y:S01]  /*29e0*/  SHF.R.S32.HI R11, RZ, 0x1f, R26 ;  /* 0x0000001fff0b7819 */ /* 0x000fe2000001141a */
[----:B------:R-:W-:Y:S01]  /*29f0*/  IMAD.SHL.U32 R7, R6, 0x80, RZ ;  /* 0x0000008006077824 */ /* 0x000fe200078e00ff */
[----:B------:R-:W-:Y:S01]  /*2a00*/  LOP3.LUT R4, R214, 0x30, R77, 0xf8, !PT ;  /* 0x00000030d6047812 */ /* 0x000fe200078ef84d */
[----:B------:R-:W-:Y:S01]  /*2a10*/  IMAD.SHL.U32 R9, R8, 0x80, RZ ;  /* 0x0000008008097824 */ /* 0x000fe200078e00ff */
[----:B------:R-:W-:Y:S01]  /*2a20*/  LOP3.LUT R5, R5, 0xffffe000, RZ, 0xc0, !PT ;  /* 0xffffe00005057812 */ /* 0x000fe200078ec0ff */
[C---:B------:R-:W-:Y:S01]  /*2a30*/  IMAD R10, R11.reuse, R70, RZ ;  /* 0x000000460b0a7224 */ /* 0x040fe200078e02ff */
[----:B------:R-:W-:Y:S01]  /*2a40*/  LOP3.LUT R4, R4, R215, RZ, 0x3c, !PT ;  /* 0x000000d704047212 */ /* 0x000fe200078e3cff */
[----:B------:R-:W-:Y:S01]  /*2a50*/  IMAD R11, R11, R68, RZ ;  /* 0x000000440b0b7224 */ /* 0x000fe200078e02ff */
[C---:B------:R-:W-:Y:S02]  /*2a60*/  LOP3.LUT R6, R214.reuse, 0x30, R76, 0xf8, !PT ;  /* 0x00000030d6067812 */ /* 0x040fe400078ef84c */
[----:B------:R-:W-:Y:S01]  /*2a70*/  LOP3.LUT R8, R214, 0x30, R75, 0xf8, !PT ;  /* 0x00000030d6087812 */ /* 0x000fe200078ef84b */
[----:B------:R-:W-:Y:S01]  /*2a80*/  IMAD R11, R26, R69, R11 ;  /* 0x000000451a0b7224 */ /* 0x000fe200078e020b */
[----:B------:R-:W-:-:S02]  /*2a90*/  SEL R58, RZ, 0x20, P1 ;  /* 0x00000020ff3a7807 */ /* 0x000fc40000800000 */
[----:B------:R-:W-:Y:S01]  /*2aa0*/  IADD3 R74, R4, R5, R216 ;  /* 0x00000005044a7210 */ /* 0x000fe20007ffe0d8 */
[----:B------:R-:W-:Y:S01]  /*2ab0*/  IMAD R5, R26, R71, R10 ;  /* 0x000000471a057224 */ /* 0x000fe200078e020a */
[----:B------:R-:W-:Y:S01]  /*2ac0*/  LOP3.LUT R7, R7, 0xffffe000, RZ, 0xc0, !PT ;  /* 0xffffe00007077812 */ /* 0x000fe200078ec0ff */
[----:B------:R-:W-:Y:S01]  /*2ad0*/  IMAD.IADD R61, R51, 0x1, R11 ;  /* 0x00000001333d7824 */ /* 0x000fe200078e020b */
[-C--:B------:R-:W-:Y:S01]  /*2ae0*/  LOP3.LUT R6, R6, R215.reuse, RZ, 0x3c, !PT ;  /* 0x000000d706067212 */ /* 0x080fe200078e3cff */
[----:B------:R-:W-:Y:S01]  /*2af0*/  IMAD.IADD R63, R21, 0x1, R5 ;  /* 0x00000001153f7824 */ /* 0x000fe200078e0205 */
[----:B------:R-:W-:Y:S01]  /*2b00*/  LOP3.LUT R9, R9, 0xffffe000, RZ, 0xc0, !PT ;  /* 0xffffe00009097812 */ /* 0x000fe200078ec0ff */
[----:B------:R-:W-:Y:S01]  /*2b10*/  IMAD.IADD R62, R5, 0x1, R49 ;  /* 0x00000001053e7824 */ /* 0x000fe200078e0231 */
[----:B------:R-:W-:Y:S01]  /*2b20*/  LOP3.LUT R8, R8, R215, RZ, 0x3c, !PT ;  /* 0x000000d708087212 */ /* 0x000fe200078e3cff */
[----:B------:R-:W-:Y:S01]  /*2b30*/  IMAD.IADD R60, R11, 0x1, R53 ;  /* 0x000000010b3c7824 */ /* 0x000fe200078e0235 */
[----:B------:R-:W-:-:S02]  /*2b40*/  LOP3.LUT R58, R3, R58, RZ, 0xfc, !PT ;  /* 0x0000003a033a7212 */ /* 0x000fc400078efcff */
[C---:B------:R-:W-:Y:S01]  /*2b50*/  SHF.L.U64.HI R71, R70.reuse, 0x7, R71 ;  /* 0x0000000746477819 */ /* 0x040fe20000010247 */
[----:B------:R-:W-:Y:S01]  /*2b60*/  IMAD.SHL.U32 R70, R70, 0x80, RZ ;  /* 0x0000008046467824 */ /* 0x000fe200078e00ff */
[C---:B------:R-:W-:Y:S01]  /*2b70*/  SHF.L.U64.HI R69, R68.reuse, 0x7, R69 ;  /* 0x0000000744457819 */ /* 0x040fe20000010245 */
[----:B------:R-:W-:Y:S01]  /*2b80*/  IMAD.SHL.U32 R68, R68, 0x80, RZ ;  /* 0x0000008044447824 */ /* 0x000fe200078e00ff */
[----:B------:R-:W-:Y:S02]  /*2b90*/  LOP3.LUT R55, R3, 0x1, RZ, 0xc0, !PT ;  /* 0x0000000103377812 */ /* 0x000fe400078ec0ff */
[--C-:B------:R-:W-:Y:S02]  /*2ba0*/  IADD3 R73, R6, R7, R216.reuse ;  /* 0x0000000706497210 */ /* 0x100fe40007ffe0d8 */
[----:B------:R-:W-:Y:S02]  /*2bb0*/  IADD3 R72, R8, R9, R216 ;  /* 0x0000000908487210 */ /* 0x000fe40007ffe0d8 */
[----:B------:R-:W-:-:S02]  /*2bc0*/  LOP3.LUT R59, R77, 0xfffffff0, RZ, 0xc0, !PT ;  /* 0xfffffff04d3b7812 */ /* 0x000fc400078ec0ff */
[----:B------:R-:W-:Y:S02]  /*2bd0*/  LOP3.LUT R57, R76, 0xfffffff0, RZ, 0xc0, !PT ;  /* 0xfffffff04c397812 */ /* 0x000fe400078ec0ff */
[----:B------:R-:W-:Y:S02]  /*2be0*/  LOP3.LUT R56, R75, 0xfffffff0, RZ, 0xc0, !PT ;  /* 0xfffffff04b387812 */ /* 0x000fe400078ec0ff */
[C---:B------:R-:W-:Y:S02]  /*2bf0*/  LOP3.LUT R54, R58.reuse, 0x2, RZ, 0xc0, !PT ;  /* 0x000000023a367812 */ /* 0x040fe400078ec0ff */
[----:B------:R-:W-:Y:S02]  /*2c00*/  LOP3.LUT R3, R58, 0x4, RZ, 0xc0, !PT ;  /* 0x000000043a037812 */ /* 0x000fe400078ec0ff */
[----:B---3--:R-:W-:-:S07]  /*2c10*/  SHF.R.S32.HI R64, RZ, 0x1f, R81 ;  /* 0x0000001fff407819 */ /* 0x008fce0000011451 */
.L_x_5546:
[----:B--2---:R-:W2:Y:S01]  /*2c20*/  LDL R13, [R1+0x4] ;  /* 0x00000400010d7983 */ /* 0x004ea20000100800 */
[----:B0-----:R-:W0:Y:S01]  /*2c30*/  LDC R88, c[0x0][0x430] ;  /* 0x00010c00ff587b82 */ /* 0x001e220000000800 */
        /* <DEDUP_REMOVED lines=10> */
[----:B---3--:R-:W3:Y:S08]  /*2ce0*/  @!P1 LDC.64 R4, c[0x0][0x418] ;  /* 0x00010600ff049b82 */ /* 0x008ef00000000a00 */
[----:B----4-:R-:W4:Y:S08]  /*2cf0*/  @P2 LDC R9, c[0x0][0x434] ;  /* 0x00010d00ff092b82 */ /* 0x010f300000000800 */
[----:B------:R-:W1:Y:S01]  /*2d00*/  @P2 LDC R10, c[0x0][0x438] ;  /* 0x00010e00ff0a2b82 */ /* 0x000e620000000800 */
[----:B----4-:R-:W-:-:S05]  /*2d10*/  @P2 IMAD.HI.U32 R9, R12, R9, RZ ;  /* 0x000000090c092227 */ /* 0x010fca00078e00ff */
[----:B-1----:R-:W-:Y:S01]  /*2d20*/  @P2 SHF.R.U32.HI R8, RZ, R10, R9 ;  /* 0x0000000aff082219 */ /* 0x002fe20000011609 */
[----:B0-----:R-:W-:-:S03]  /*2d30*/  @!P1 IMAD R10, R64, R6, RZ ;  /* 0x00000006400a9224 */ /* 0x001fc600078e02ff */
[----:B------:R-:W-:Y:S01]  /*2d40*/  @!P1 SHF.R.S32.HI R9, RZ, 0x1f, R8 ;  /* 0x0000001fff099819 */ /* 0x000fe20000011408 */
[C---:B------:R-:W-:Y:S02]  /*2d50*/  @!P1 IMAD R11, R81.reuse, R7, R10 ;  /* 0x00000007510b9224 */ /* 0x040fe400078e020a */
[----:B------:R-:W-:-:S04]  /*2d60*/  @!P1 IMAD.WIDE.U32 R6, R81, R6, R8 ;  /* 0x0000000651069225 */ /* 0x000fc800078e0008 */
[----:B------:R-:W-:Y:S01]  /*2d70*/  @!P1 IMAD.IADD R7, R7, 0x1, R11 ;  /* 0x0000000107079824 */ /* 0x000fe200078e020b */
[----:B---3--:R-:W-:Y:S02]  /*2d80*/  @!P1 LEA R4, P2, R6, R4, 0x2 ;  /* 0x0000000406049211 */ /* 0x008fe400078410ff */
[----:B------:R-:W-:Y:S02]  /*2d90*/  LOP3.LUT P3, RZ, R0, 0x2, RZ, 0xc0, !PT ;  /* 0x0000000200ff7812 */ /* 0x000fe4000786c0ff */
[----:B------:R-:W-:Y:S02]  /*2da0*/  @!P1 LEA.HI.X R5, R6, R5, R7, 0x2, P2 ;  /* 0x0000000506059211 */ /* 0x000fe400010f1407 */
[----:B------:R-:W-:Y:S01]  /*2db0*/  ISETP.GE.AND P2, PT, R96, 0x1, PT ;  /* 0x000000016000780c */ /* 0x000fe20003f46270 */
[----:B------:R-:W-:Y:S01]  /*2dc0*/  IMAD.MOV R9, RZ, RZ, -R8 ;  /* 0x000000ffff097224 */ /* 0x000fe200078e0a08 */
[----:B------:R-:W-:Y:S05]  /*2dd0*/  YIELD ;  /* 0x0000000000007946 */ /* 0x000fea0003800000 */
[----:B------:R-:W-:Y:S01]  /*2de0*/  BSSY B0, `(.L_x_5488) ;  /* 0x00006c3000007945 */ /* 0x000fe20003800000 */
[----:B------:R0:W5:Y:S01]  /*2df0*/  @!P1 LDG.E R87, desc[UR42][R4.64] ;  /* 0x0000002a04579981 */ /* 0x000162000c1e1900 */
[----:B------:R-:W-:Y:S01]  /*2e00*/  IMAD R88, R88, R9, R12 ;  /* 0x0000000958587224 */ /* 0x000fe200078e020c */
[----:B------:R-:W-:Y:S01]  /*2e10*/  ISETP.GT.AND P1, PT, R24, R25, PT ;  /* 0x000000191800720c */ /* 0x000fe20003f24270 */
[----:B--2---:R-:W-:-:S04]  /*2e20*/  IMAD R7, R22, 0x6000, R13 ;  /* 0x0000600016077824 */ /* 0x004fc800078e020d */
[C---:B------:R-:W-:Y:S02]  /*2e30*/  VIADD R85, R7.reuse, 0x20 ;  /* 0x0000002007557836 */ /* 0x040fe40000000000 */
[----:B------:R-:W-:Y:S02]  /*2e40*/  @P3 VIADD R85, R7, 0xffffffe0 ;  /* 0xffffffe007553836 */ /* 0x000fe40000000000 */
[C---:B------:R-:W-:Y:S02]  /*2e50*/  IMAD.IADD R86, R16.reuse, 0x1, R7 ;  /* 0x0000000110567824 */ /* 0x040fe400078e0207 */
[----:B------:R-:W-:Y:S01]  /*2e60*/  IMAD.IADD R85, R16, 0x1, R85 ;  /* 0x0000000110557824 */ /* 0x000fe200078e0255 */
[----:B0-----:R-:W-:Y:S06]  /*2e70*/  @!P2 BRA `(.L_x_5489) ;  /* 0x0000006400d0a947 */ /* 0x001fec0003800000 */
[----:B------:R-:W-:Y:S01]  /*2e80*/  SHF.R.S32.HI R89, RZ, 0x1f, R88 ;  /* 0x0000001fff597819 */ /* 0x000fe20000011458 */
[----:B------:R-:W-:Y:S01]  /*2e90*/  ULDC.64 UR4, c[0x0][0x300] ;  /* 0x0000c00000047ab9 */ /* 0x000fe20000000a00 */
[----:B-----5:R-:W-:Y:S01]  /*2ea0*/  SHF.R.S32.HI R90, RZ, 0x1f, R87 ;  /* 0x0000001fff5a7819 */ /* 0x020fe20000011457 */
[----:B------:R-:W-:-:S04]  /*2eb0*/  IMAD.WIDE.U32 R4, R88, UR4, RZ ;  /* 0x0000000458047c25 */ /* 0x000fc8000f8e00ff */
        /* <DEDUP_REMOVED lines=14> */
[----:B------:R-:W-:-:S04]  /*2fa0*/  IMAD.WIDE.U32 R4, R200, UR4, R4 ;  /* 0x00000004c8047c25 */ /* 0x000fc8000f8e0004 */
[----:B------:R-:W-:Y:S01]  /*2fb0*/  IMAD R99, R200, UR5, R5 ;  /* 0x00000005c8637c24 */ /* 0x000fe2000f8e0205 */
[----:B------:R-:W-:Y:S01]  /*2fc0*/  ULDC.64 UR4, c[0x0][0x2e8] ;  /* 0x0000ba0000047ab9 */ /* 0x000fe20000000a00 */
[C---:B------:R-:W-:Y:S01]  /*2fd0*/  IMAD R5, R7.reuse, R68, R6 ;  /* 0x0000004407057224 */ /* 0x040fe200078e0206 */
[----:B------:R-:W-:Y:S01]  /*2fe0*/  IADD3 R97, P2, R4, UR4, RZ ;  /* 0x0000000404617c10 */ /* 0x000fe2000ff5e0ff */
[----:B------:R-:W-:Y:S01]  /*2ff0*/  ULDC.U8 UR4, c[0x0][0x410] ;  /* 0x0001040000047ab9 */ /* 0x000fe20000000000 */
[----:B------:R-:W-:Y:S02]  /*3000*/  IMAD R7, R7, R70, R8 ;  /* 0x0000004607077224 */ /* 0x000fe400078e0208 */
[----:B------:R-:W-:Y:S01]  /*3010*/  IADD3.X R99, R99, UR5, RZ, P2, !PT ;  /* 0x0000000563637c10 */ /* 0x000fe200097fe4ff */
[----:B------:R-:W-:Y:S01]  /*3020*/  IMAD.WIDE.U32 R12, R68, R24, RZ ;  /* 0x00000018440c7225 */ /* 0x000fe200078e00ff */
[----:B------:R-:W-:-:S03]  /*3030*/  ISETP.NE.AND P2, PT, RZ, UR4, PT ;  /* 0x00000004ff007c0c */ /* 0x000fc6000bf45270 */
[----:B------:R-:W-:-:S04]  /*3040*/  IMAD.WIDE.U32 R10, R70, R24, RZ ;  /* 0x00000018460a7225 */ /* 0x000fc800078e00ff */
[----:B------:R-:W-:Y:S02]  /*3050*/  IMAD.IADD R14, R13, 0x1, R5 ;  /* 0x000000010d0e7824 */ /* 0x000fe400078e0205 */
[----:B------:R-:W-:-:S04]  /*3060*/  IMAD.IADD R15, R11, 0x1, R7 ;  /* 0x000000010b0f7824 */ /* 0x000fc800078e0207 */
[----:B------:R-:W-:Y:S05]  /*3070*/  @!P2 BRA `(.L_x_5490) ;  /* 0x000000300064a947 */ /* 0x000fea0003800000 */
[----:B------:R-:W-:Y:S01]  /*3080*/  ISETP.GE.AND P3, PT, R210, R91, PT ;  /* 0x0000005bd200720c */ /* 0x000fe20003f66270 */
        /* <DEDUP_REMOVED lines=50> */
.L_x_5492:
[----:B------:R-:W-:Y:S05]  /*33b0*/  BSYNC B1 ;  /* 0x0000000000017941 */ /* 0x000fea0003800000 */
.L_x_5491:
[----:B------:R-:W-:Y:S01]  /*33c0*/  UISETP.NE.AND UP0, UPT, UR40, 0x3, UPT ;  /* 0x000000032800788c */ /* 0x000fe2000bf05270 */
[----:B-----5:R-:W-:Y:S02]  /*33d0*/  IMAD.MOV.U32 R98, RZ, RZ, R8 ;  /* 0x000000ffff627224 */ /* 0x020fe400078e0008 */
[----:B------:R-:W-:Y:S02]  /*33e0*/  IMAD.MOV.U32 R101, RZ, RZ, R30 ;  /* 0x000000ffff657224 */ /* 0x000fe400078e001e */
        /* <DEDUP_REMOVED lines=13> */
.L_x_5493:
[----:B------:R-:W-:Y:S01]  /*34c0*/  IMAD R82, R22, 0x8, R16 ;  /* 0x0000000816527824 */ /* 0x000fe200078e0210 */
[----:B------:R-:W-:Y:S01]  /*34d0*/  SHF.L.U32 R94, R209, 0x1f, RZ ;  /* 0x0000001fd15e7819 */ /* 0x000fe200000006ff */
[----:B------:R-:W-:Y:S03]  /*34e0*/  BSSY B1, `(.L_x_5494) ;  /* 0x0000003000017945 */ /* 0x000fe60003800000 */
[----:B------:R-:W1:Y:S02]  /*34f0*/  SYNCS.PHASECHK.TRANS64.TRYWAIT P4, [R82+URZ+0x2a890], R94 ;  /* 0x02a8905e520075a7 */ /* 0x000e64000808017f */
[----:B-1----:R-:W-:Y:S05]  /*3500*/  @!P4 BRA `(.L_x_5495) ;  /* 0x000002c000e4c947 */ /* 0x002fea0003800000 */
.L_x_5871:
[----:B------:R-:W-:Y:S05]  /*3510*/  BSYNC B1 ;  /* 0x0000000000017941 */ /* 0x000fea0003800000 */
.L_x_5494:
[----:B------:R-:W-:-:S03]  /*3520*/  UMOV UR4, 0xffffffff ;  /* 0xffffffff00047882 */ /* 0x000fc60000000000 */
[----:B------:R-:W-:Y:S05]  /*3530*/  BRA.DIV UR4, `(.L_x_5496) ;  /* 0x000002c204ec7947 */ /* 0x000fea000b800000 */
[----:B------:R-:W2:Y:S04]  /*3540*/  SHFL.IDX PT, R99, R99, RZ, 0x1e1f ;  /* 0x001e1fff63637589 */ /* 0x000ea800000e0000 */
[----:B------:R3:W4:Y:S02]  /*3550*/  SHFL.IDX PT, R14, R97, RZ, 0x1e1f ;  /* 0x001e1fff610e7589 */ /* 0x00072400000e0000 */
.L_x_5875:
[----:B------:R-:W-:Y:S05]  /*3560*/  @P3 BRA `(.L_x_5497) ;  /* 0x0000006400283947 */ /* 0x000fea0003800000 */
[----:B------:R-:W-:Y:S01]  /*3570*/  ISETP.NE.AND P3, PT, R55, RZ, PT ;  /* 0x000000ff3700720c */ /* 0x000fe20003f65270 */
[----:B------:R-:W-:-:S12]  /*3580*/  BSSY B1, `(.L_x_5498) ;  /* 0x0000075000017945 */ /* 0x000fd80003800000 */
[----:B------:R-:W-:Y:S05]  /*3590*/  @!P3 BRA `(.L_x_5499) ;  /* 0x0000000400ccb947 */ /* 0x000fea0003800000 */
[----:B------:R1:W1:Y:S01]  /*35a0*/  LDS.128 R4, [R86+0x1e400] ;  /* 0x01e4000056047984 */ /* 0x0002620000000c00 */
[----:B0---4-:R-:W-:Y:S01]  /*35b0*/  IADD3 R10, P3, R18, R14, RZ ;  /* 0x0000000e120a7210 */ /* 0x011fe20007f7e0ff */
[----:B------:R-:W-:Y:S04]  /*35c0*/  BSSY B2, `(.L_x_5500) ;  /* 0x000006f000027945 */ /* 0x000fe80003800000 */
[----:B--2---:R-:W-:Y:S01]  /*35d0*/  IMAD.X R11, R99, 0x1, R19, P3 ;  /* 0x00000001630b7824 */ /* 0x004fe200018e0613 */
        /* <DEDUP_REMOVED lines=13> */
[----:B---3--:R-:W-:Y:S01]  /*36b0*/  SHF.R.U32.HI R97, RZ, 0x10, R93 ;  /* 0x00000010ff617819 */ /* 0x008fe2000001165d */
[----:B-1----:R-:W-:Y:S01]  /*36c0*/  IMAD.MOV.U32 R15, RZ, RZ, R4 ;  /* 0x000000ffff0f7224 */ /* 0x002fe200078e0004 */
[----:B------:R-:W-:Y:S01]  /*36d0*/  LOP3.LUT R13, R13, 0xff00, R12, 0xf8, !PT ;  /* 0x0000ff000d0d7812 */ /* 0x000fe200078ef80c */
[----:B------:R-:W-:Y:S01]  /*36e0*/  IMAD.U32 R12, R112, 0x10000, RZ ;  /* 0x00010000700c7824 */ /* 0x000fe200078e00ff */
[----:B------:R-:W-:Y:S01]  /*36f0*/  LOP3.LUT R93, R47, 0xff00, R46, 0xf8, !PT ;  /* 0x0000ff002f5d7812 */ /* 0x000fe200078ef82e */
[----:B------:R-:W-:Y:S01]  /*3700*/  IMAD.U32 R46, R97, 0x10000, RZ ;  /* 0x00010000612e7824 */ /* 0x000fe200078e00ff */
[----:B------:R-:W-:-:S02]  /*3710*/  F2FP.F16.E4M3.UNPACK_B R4, R5 ;  /* 0x00000005ff04723e */ /* 0x000fc400020006ff */
[-C--:B------:R-:W-:Y:S02]  /*3720*/  F2FP.F16.E4M3.UNPACK_B R47, R110.reuse.H1 ;  /* 0x0000006eff2f723e */ /* 0x080fe400030006ff */
        /* <DEDUP_REMOVED lines=9> */
[----:B------:R-:W-:Y:S01]  /*37c0*/  FMUL.FTZ R113, R46, R111 ;  /* 0x0000006f2e717220 */ /* 0x000fe20000410000 */
        /* <DEDUP_REMOVED lines=32> */
[-C--:B------:R-:W-:Y:S01]  /*39d0*/  F2FP.F16.E4M3.UNPACK_B R114, R13.reuse.H1 ;  /* 0x0000000dff72723e */ /* 0x080fe200030006ff */
[--C-:B------:R-:W-:Y:S01]  /*39e0*/  HADD2.F32 R109, -RZ, R97.reuse.H0_H0 ;  /* 0x20000061ff6d7230 */ /* 0x100fe20000004100 */
[----:B------:R-:W-:Y:S01]  /*39f0*/  F2FP.F16.E4M3.UNPACK_B R111, R12.H1 ;  /* 0x0000000cff6f723e */ /* 0x000fe200030006ff */
[----:B------:R-:W-:Y:S01]  /*3a00*/  HADD2.F32 R97, -RZ, R97.H1_H1 ;  /* 0x30000061ff617230 */ /* 0x000fe20000004100 */
[----:B------:R-:W-:Y:S01]  /*3a10*/  F2FP.SATFINITE.E4M3.F32.PACK_AB_MERGE_C R92, R93, R92, RZ ;  /* 0x0000005c5d5c723e */ /* 0x000fe200048070ff */
[--C-:B------:R-:W-:Y:S01]  /*3a20*/  HADD2.F32 R118, -RZ, R114.reuse.H1_H1 ;  /* 0x30000072ff767230 */ /* 0x100fe20000004100 */
[----:B------:R-:W-:Y:S01]  /*3a30*/  F2FP.F16.E4M3.UNPACK_B R93, R6.H1 ;  /* 0x00000006ff5d723e */ /* 0x000fe200030006ff */
[----:B------:R-:W-:Y:S01]  /*3a40*/  HADD2.F32 R112, -RZ, R111.H1_H1 ;  /* 0x3000006fff707230 */ /* 0x000fe20000004100 */
[----:B------:R-:W-:Y:S01]  /*3a50*/  F2FP.F16.E4M3.UNPACK_B R113, R13 ;  /* 0x0000000dff71723e */ /* 0x000fe200020006ff */
[----:B------:R-:W-:Y:S01]  /*3a60*/  HADD2.F32 R114, -RZ, R114.H0_H0 ;  /* 0x20000072ff727230 */ /* 0x000fe20000004100 */
[----:B------:R-:W-:Y:S01]  /*3a70*/  F2FP.F16.E4M3.UNPACK_B R110, R12 ;  /* 0x0000000cff6e723e */ /* 0x000fe200020006ff */
[----:B------:R-:W-:Y:S01]  /*3a80*/  FMUL.FTZ R12, R97, R118 ;  /* 0x00000076610c7220 */ /* 0x000fe20000410000 */
[----:B------:R-:W-:-:S02]  /*3a90*/  HADD2.F32 R13, -RZ, R93.H1_H1 ;  /* 0x3000005dff0d7230 */ /* 0x000fc40000004100 */
[C---:B------:R-:W-:Y:S01]  /*3aa0*/  FMUL.FTZ R120, R109.reuse, R118 ;  /* 0x000000766d787220 */ /* 0x040fe20000410000 */
[----:B------:R-:W-:Y:S02]  /*3ab0*/  HADD2.F32 R116, -RZ, R113.H1_H1 ;  /* 0x30000071ff747230 */ /* 0x000fe40000004100 */
[----:B------:R-:W-:Y:S01]  /*3ac0*/  FFMA.FTZ R109, R109, R112, -R12 ;  /* 0x000000706d6d7223 */ /* 0x000fe2000001080c */
[----:B------:R-:W-:Y:S01]  /*3ad0*/  HADD2.F32 R93, -RZ, R93.H0_H0 ;  /* 0x2000005dff5d7230 */ /* 0x000fe20000004100 */
[----:B------:R-:W-:Y:S01]  /*3ae0*/  F2FP.F16.E4M3.UNPACK_B R7, R7 ;  /* 0x00000007ff07723e */ /* 0x000fe200020006ff */
[----:B------:R-:W-:Y:S02]  /*3af0*/  HADD2.F32 R12, -RZ, R110.H1_H1 ;  /* 0x3000006eff0c7230 */ /* 0x000fe40000004100 */
[----:B------:R-:W-:Y:S01]  /*3b00*/  FMUL.FTZ R118, R13, R116 ;  /* 0x000000740d767220 */ /* 0x000fe20000410000 */
[----:B------:R-:W-:Y:S01]  /*3b10*/  F2FP.F16.E4M3.UNPACK_B R6, R6 ;  /* 0x00000006ff06723e */ /* 0x000fe200020006ff */
[----:B------:R-:W-:Y:S01]  /*3b20*/  FMUL.FTZ R116, R93, R116 ;  /* 0x000000745d747220 */ /* 0x000fe20000410000 */
[----:B------:R-:W-:-:S02]  /*3b30*/  HADD2.F32 R113, -RZ, R113.H0_H0 ;  /* 0x20000071ff717230 */ /* 0x000fc40000004100 */
[----:B------:R-:W-:Y:S01]  /*3b40*/  FFMA.FTZ R118, R93, R12, -R118 ;  /* 0x0000000c5d767223 */ /* 0x000fe20000010876 */
[----:B------:R-:W-:Y:S01]  /*3b50*/  FFMA.FTZ R120, R97, R112, R120 ;  /* 0x0000007061787223 */ /* 0x000fe20000010078 */
[----:B------:R-:W-:Y:S01]  /*3b60*/  FFMA.FTZ R93, R13, R12, R116 ;  /* 0x0000000c0d5d7223 */ /* 0x000fe20000010074 */
[--C-:B------:R-:W-:Y:S01]  /*3b70*/  HADD2.F32 R12, -RZ, R7.reuse.H0_H0 ;  /* 0x20000007ff0c7230 */ /* 0x100fe20000004100 */
[----:B------:R-:W-:Y:S01]  /*3b80*/  F2FP.SATFINITE.E4M3.F32.PACK_AB_MERGE_C R5, R5, R4, R47 ;  /* 0x000000040505723e */ /* 0x000fe2000480702f */
[----:B------:R-:W-:Y:S01]  /*3b90*/  HADD2.F32 R13, -RZ, R7.H1_H1 ;  /* 0x30000007ff0d7230 */ /* 0x000fe20000004100 */
[----:B------:R-:W-:Y:S01]  /*3ba0*/  F2FP.SATFINITE.E4M3.F32.PACK_AB_MERGE_C R109, R120, R109, RZ ;  /* 0x0000006d786d723e */ /* 0x000fe200048070ff */
        /* <DEDUP_REMOVED lines=13> */
[----:B------:R-:W-:Y:S02]  /*3c80*/  F2FP.SATFINITE.E4M3.F32.PACK_AB_MERGE_C R4, R46, R15, R92 ;  /* 0x0000000f2e04723e */ /* 0x000fe4000480705c */
[----:B------:R-:W-:-:S02]  /*3c90*/  F2FP.SATFINITE.E4M3.F32.PACK_AB_MERGE_C R7, R114, R97, R109 ;  /* 0x000000617207723e */ /* 0x000fc4000480706d */
[----:B------:R-:W-:-:S07]  /*3ca0*/  F2FP.SATFINITE.E4M3.F32.PACK_AB_MERGE_C R6, R113, R112, R93 ;  /* 0x000000707106723e */ /* 0x000fce000480705d */
.L_x_5501:
[----:B------:R-:W-:Y:S05]  /*3cb0*/  BSYNC B2 ;  /* 0x0000000000027941 */ /* 0x000fea0003800000 */
.L_x_5500:
[----:B-1----:R0:W-:Y:S02]  /*3cc0*/  ST.E.128 desc[UR42][R10.64], R4 ;  /* 0x000000040a007985 */ /* 0x0021e4000c101d2a */
.L_x_5499:
[----:B------:R-:W-:Y:S05]  /*3cd0*/  BSYNC B1 ;  /* 0x0000000000017941 */ /* 0x000fea0003800000 */
.L_x_5498:
[----:B------:R-:W-:Y:S01]  /*3ce0*/  ISETP.NE.AND P3, PT, R54, RZ, PT ;  /* 0x000000ff3600720c */ /* 0x000fe20003f65270 */
[----:B------:R-:W-:-:S12]  /*3cf0*/  BSSY B1, `(.L_x_5502) ;  /* 0x0000077000017945 */ /* 0x000fd80003800000 */
[----:B------:R-:W-:Y:S05]  /*3d00*/  @!P3 BRA `(.L_x_5503) ;  /* 0x0000000400d4b947 */ /* 0x000fea0003800000 */
[----:B0-----:R-:W-:Y:S01]  /*3d10*/  IMAD.SHL.U32 R4, R212, 0x10, RZ ;  /* 0x00000010d4047824 */ /* 0x001fe200078e00ff */
[----:B------:R-:W-:Y:S04]  /*3d20*/  BSSY B2, `(.L_x_5504) ;  /* 0x0000072000027945 */ /* 0x000fe80003800000 */
[----:B----4-:R-:W-:-:S04]  /*3d30*/  IADD3 R10, P3, R14, R4, RZ ;  /* 0x000000040e0a7210 */ /* 0x010fc80007f7e0ff */
[----:B--2---:R-:W-:Y:S02]  /*3d40*/  LEA.HI.X.SX32 R11, R4, R99, 0x1, P3 ;  /* 0x00000063040b7211 */ /* 0x004fe400018f0eff */
[----:B------:R0:W2:Y:S01]  /*3d50*/  LDS.128 R4, [R85+0x1e400] ;  /* 0x01e4000055047984 */ /* 0x0000a20000000c00 */
[----:B------:R-:W-:-:S13]  /*3d60*/  ISETP.GE.AND P3, PT, R221, R96, PT ;  /* 0x00000060dd00720c */ /* 0x000fda0003f66270 */
[----:B0-----:R-:W-:Y:S05]  /*3d70*/  @P3 BRA `(.L_x_5505) ;  /* 0x0000000400b03947 */ /* 0x001fea0003800000 */
[----:B------:R-:W-:Y:S02]  /*3d80*/  SHF.R.U32.HI R47, RZ, 0x8, R43 ;  /* 0x00000008ff2f7819 */ /* 0x000fe4000001162b */
[----:B------:R-:W-:Y:S02]  /*3d90*/  SHF.R.U32.HI R15, RZ, 0x8, R45 ;  /* 0x00000008ff0f7819 */ /* 0x000fe4000001162d */
[----:B------:R-:W-:Y:S02]  /*3da0*/  SHF.R.U32.HI R93, RZ, 0x18, R43 ;  /* 0x00000018ff5d7819 */ /* 0x000fe4000001162b */
[----:B------:R-:W-:Y:S02]  /*3db0*/  LOP3.LUT R12, R43, 0xff, RZ, 0xc0, !PT ;  /* 0x000000ff2b0c7812 */ /* 0x000fe400078ec0ff */
[----:B------:R-:W-:Y:S02]  /*3dc0*/  SHF.R.U32.HI R42, RZ, 0x18, R45 ;  /* 0x00000018ff2a7819 */ /* 0x000fe4000001162d */
[----:B------:R-:W-:-:S02]  /*3dd0*/  LOP3.LUT R13, R45, 0xff, RZ, 0xc0, !PT ;  /* 0x000000ff2d0d7812 */ /* 0x000fc400078ec0ff */
[----:B------:R-:W-:Y:S01]  /*3de0*/  SHF.R.U32.HI R46, RZ, 0x10, R43 ;  /* 0x00000010ff2e7819 */ /* 0x000fe2000001162b */
[----:B------:R-:W-:Y:S01]  /*3df0*/  IMAD.SHL.U32 R43, R47, 0x100, RZ ;  /* 0x000001002f2b7824 */ /* 0x000fe200078e00ff */
[----:B------:R-:W-:Y:S01]  /*3e00*/  SHF.R.U32.HI R44, RZ, 0x10, R45 ;  /* 0x00000010ff2c7819 */ /* 0x000fe2000001162d */
[----:B------:R-:W-:Y:S01]  /*3e10*/  IMAD.SHL.U32 R45, R15, 0x100, RZ ;  /* 0x000001000f2d7824 */ /* 0x000fe200078e00ff */
[----:B------:R-:W-:Y:S01]  /*3e20*/  PRMT R12, R93, 0x654, R12 ;  /* 0x000006545d0c7816 */ /* 0x000fe2000000000c */
[----:B--2---:R-:W-:Y:S01]  /*3e30*/  IMAD.MOV.U32 R15, RZ, RZ, R4 ;  /* 0x000000ffff0f7224 */ /* 0x004fe200078e0004 */
[----:B------:R-:W-:Y:S01]  /*3e40*/  PRMT R42, R42, 0x654, R13 ;  /* 0x000006542a2a7816 */ /* 0x000fe2000000000d */
[----:B------:R-:W-:Y:S01]  /*3e50*/  IMAD.MOV.U32 R13, RZ, RZ, R5 ;  /* 0x000000ffff0d7224 */ /* 0x000fe200078e0005 */
        /* <DEDUP_REMOVED lines=15> */
[----:B---3--:R-:W-:Y:S01]  /*3f50*/  FMUL.FTZ R97, R42, R93 ;  /* 0x0000005d2a617220 */ /* 0x008fe20000410000 */
        /* <DEDUP_REMOVED lines=15> */
[--C-:B------:R-:W-:Y:S02]  /*4050*/  HADD2.F32 R45, -RZ, R42.reuse.H1_H1 ;  /* 0x3000002aff2d7230 */ /* 0x100fe40000004100 */
[----:B------:R-:W-:Y:S01]  /*4060*/  HADD2.F32 R44, -RZ, R42.H0_H0 ;  /* 0x2000002aff2c7230 */ /* 0x000fe20000004100 */
[----:B------:R-:W-:Y:S01]  /*4070*/  F2FP.SATFINITE.E4M3.F32.PACK_AB_MERGE_C R112, R97, R92, RZ ;  /* 0x0000005c6170723e */ /* 0x000fe200048070ff */
        /* <DEDUP_REMOVED lines=12> */
[----:B------:R-:W-:Y:S01]  /*4140*/  FFMA.FTZ R15, R42, R107, -R47 ;  /* 0x0000006b2a0f7223 */ /* 0x000fe2000001082f */
[----:B------:R-:W-:Y:S01]  /*4150*/  F2FP.F16.E4M3.UNPACK_B R44, R7.H1 ;  /* 0x00000007ff2c723e */ /* 0x000fe200030006ff */
[----:B------:R-:W-:Y:S01]  /*4160*/  FFMA.FTZ R42, R43, R107, R108 ;  /* 0x0000006b2b2a7223 */ /* 0x000fe2000001006c */
[----:B------:R-:W-:Y:S01]  /*4170*/  F2FP.F16.E4M3.UNPACK_B R43, R6.H1 ;  /* 0x00000006ff2b723e */ /* 0x000fe200030006ff */
[----:B------:R-:W-:Y:S01]  /*4180*/  HADD2.F32 R108, -RZ, R97.H1_H1 ;  /* 0x30000061ff6c7230 */ /* 0x000fe20000004100 */
[----:B------:R-:W-:Y:S01]  /*4190*/  F2FP.SATFINITE.E4M3.F32.PACK_AB_MERGE_C R111, R46, R93, RZ ;  /* 0x0000005d2e6f723e */ /* 0x000fe200048070ff */
        /* <DEDUP_REMOVED lines=11> */
[-C--:B------:R-:W-:Y:S01]  /*4250*/  FMUL.FTZ R108, R12, R107.reuse ;  /* 0x0000006b0c6c7220 */ /* 0x080fe20000410000 */
        /* <DEDUP_REMOVED lines=21> */
[----:B------:R-:W-:-:S02]  /*43b0*/  F2FP.SATFINITE.E4M3.F32.PACK_AB_MERGE_C R109, R109, R110, RZ ;  /* 0x0000006e6d6d723e */ /* 0x000fc400048070ff */
[-C--:B------:R-:W-:Y:S01]  /*43c0*/  FFMA.FTZ R43, R12, R47.reuse, -R43 ;  /* 0x0000002f0c2b7223 */ /* 0x080fe2000001082b */
[----:B------:R-:W-:Y:S01]  /*43d0*/  FFMA.FTZ R92, R7, R47, R92 ;  /* 0x0000002f075c7223 */ /* 0x000fe2000001005c */
[-C--:B------:R-:W-:Y:S01]  /*43e0*/  FFMA.FTZ R44, R5, R46.reuse, -R44 ;  /* 0x0000002e052c7223 */ /* 0x080fe2000001082c */
[----:B------:R-:W-:Y:S01]  /*43f0*/  FFMA.FTZ R93, R6, R46, R93 ;  /* 0x0000002e065d7223 */ /* 0x000fe2000001005d */
[----:B------:R-:W-:Y:S02]  /*4400*/  F2FP.SATFINITE.E4M3.F32.PACK_AB_MERGE_C R5, R13, R4, R112 ;  /* 0x000000040d05723e */ /* 0x000fe40004807070 */
[----:B------:R-:W-:Y:S02]  /*4410*/  F2FP.SATFINITE.E4M3.F32.PACK_AB_MERGE_C R4, R42, R15, R111 ;  /* 0x0000000f2a04723e */ /* 0x000fe4000480706f */
[----:B------:R-:W-:Y:S02]  /*4420*/  F2FP.SATFINITE.E4M3.F32.PACK_AB_MERGE_C R6, R93, R44, R107 ;  /* 0x0000002c5d06723e */ /* 0x000fe4000480706b */
[----:B------:R-:W-:-:S07]  /*4430*/  F2FP.SATFINITE.E4M3.F32.PACK_AB_MERGE_C R7, R92, R43, R109 ;  /* 0x0000002b5c07723e */ /* 0x000fce000480706d */
.L_x_5505:
[----:B------:R-:W-:Y:S05]  /*4440*/  BSYNC B2 ;  /* 0x0000000000027941 */ /* 0x000fea0003800000 */
.L_x_5504:
[----:B--2---:R0:W-:Y:S02]  /*4450*/  ST.E.128 desc[UR42][R10.64], R4 ;  /* 0x000000040a007985 */ /* 0x0041e4000c101d2a */
.L_x_5503:
[----:B------:R-:W-:Y:S05]  /*4460*/  BSYNC B1 ;  /* 0x0000000000017941 */ /* 0x000fea0003800000 */
.L_x_5502:
        /* <DEDUP_REMOVED lines=11> */
[----:B------:R-:W-:Y:S02]  /*4520*/  LOP3.LUT R13, R41, 0xff, RZ, 0xc0, !PT ;  /* 0x000000ff290d7812 */ /* 0x000fe400078ec0ff */
[--C-:B------:R-:W-:Y:S02]  /*4530*/  SHF.R.U32.HI R40, RZ, 0x18, R41.reuse ;  /* 0x00000018ff287819 */ /* 0x100fe40000011629 */
[----:B------:R-:W-:Y:S02]  /*4540*/  SHF.R.U32.HI R15, RZ, 0x8, R41 ;  /* 0x00000008ff0f7819 */ /* 0x000fe40000011629 */
[----:B------:R-:W-:Y:S02]  /*4550*/  LOP3.LUT R12, R39, 0xff, RZ, 0xc0, !PT ;  /* 0x000000ff270c7812 */ /* 0x000fe400078ec0ff */
[----:B------:R-:W-:Y:S01]  /*4560*/  SHF.R.U32.HI R43, RZ, 0x18, R39 ;  /* 0x00000018ff2b7819 */ /* 0x000fe20000011627 */
[----:B------:R-:W-:Y:S01]  /*4570*/  IMAD.SHL.U32 R15, R15, 0x100, RZ ;  /* 0x000001000f0f7824 */ /* 0x000fe200078e00ff */
[----:B------:R-:W-:Y:S01]  /*4580*/  PRMT R40, R40, 0x654, R13 ;  /* 0x0000065428287816 */ /* 0x000fe2000000000d */
[----:B------:R-:W-:Y:S01]  /*4590*/  IMAD.SHL.U32 R13, R42, 0x100, RZ ;  /* 0x000001002a0d7824 */ /* 0x000fe200078e00ff */
[----:B------:R-:W-:-:S02]  /*45a0*/  SHF.R.U32.HI R44, RZ, 0x10, R39 ;  /* 0x00000010ff2c7819 */ /* 0x000fc40000011627 */
[----:B------:R-:W-:Y:S02]  /*45b0*/  SHF.R.U32.HI R39, RZ, 0x10, R41 ;  /* 0x00000010ff277819 */ /* 0x000fe40000011629 */
[----:B------:R-:W-:Y:S01]  /*45c0*/  PRMT R38, R43, 0x654, R12 ;  /* 0x000006542b267816 */ /* 0x000fe2000000000c */
[----:B--2---:R-:W-:Y:S01]  /*45d0*/  IMAD.MOV.U32 R12, RZ, RZ, R4 ;  /* 0x000000ffff0c7224 */ /* 0x004fe200078e0004 */
[----:B------:R-:W-:Y:S01]  /*45e0*/  LOP3.LUT R40, R40, 0xff00, R15, 0xf8, !PT ;  /* 0x0000ff0028287812 */ /* 0x000fe200078ef80f */
[----:B------:R-:W-:Y:S01]  /*45f0*/  IMAD.U32 R39, R39, 0x10000, RZ ;  /* 0x0001000027277824 */ /* 0x000fe200078e00ff */
[----:B------:R-:W-:Y:S01]  /*4600*/  LOP3.LUT R38, R38, 0xff00, R13, 0xf8, !PT ;  /* 0x0000ff0026267812 */ /* 0x000fe200078ef80d */
[----:B------:R-:W-:Y:S01]  /*4610*/  IMAD.U32 R13, R44, 0x10000, RZ ;  /* 0x000100002c0d7824 */ /* 0x000fe200078e00ff */
[----:B------:R-:W-:Y:S02]  /*4620*/  F2FP.F16.E4M3.UNPACK_B R15, R106.H1 ;  /* 0x0000006aff0f723e */ /* 0x000fe400030006ff */
[----:B------:R-:W-:-:S02]  /*4630*/  F2FP.F16.E4M3.UNPACK_B R4, R5 ;  /* 0x00000005ff04723e */ /* 0x000fc400020006ff */
        /* <DEDUP_REMOVED lines=14> */
[----:B------:R-:W-:Y:S01]  /*4720*/  FFMA.FTZ R5, R13, R40, R42 ;  /* 0x000000280d057223 */ /* 0x000fe2000001002a */
[----:B------:R-:W-:Y:S02]  /*4730*/  HADD2.F32 R39, -RZ, R39.H1_H1 ;  /* 0x30000027ff277230 */ /* 0x000fe40000004100 */
[-C--:B------:R-:W-:Y:S01]  /*4740*/  FMUL.FTZ R46, R38, R43.reuse ;  /* 0x0000002b262e7220 */ /* 0x080fe20000410000 */
[----:B------:R-:W-:Y:S01]  /*4750*/  F2FP.F16.E4M3.UNPACK_B R13, R12.H1 ;  /* 0x0000000cff0d723e */ /* 0x000fe200030006ff */
[C---:B------:R-:W-:Y:S01]  /*4760*/  FMUL.FTZ R43, R15.reuse, R43 ;  /* 0x0000002b0f2b7220 */ /* 0x040fe20000410000 */
[----:B------:R-:W-:Y:S01]  /*4770*/  FFMA.FTZ R4, R4, R40, -R45 ;  /* 0x0000002804047223 */ /* 0x000fe2000001082d */
[-C--:B------:R-:W-:Y:S01]  /*4780*/  FFMA.FTZ R47, R15, R39.reuse, -R46 ;  /* 0x000000270f2f7223 */ /* 0x080fe2000001082e */
[----:B------:R-:W-:Y:S01]  /*4790*/  F2FP.F16.E4M3.UNPACK_B R12, R12 ;  /* 0x0000000cff0c723e */ /* 0x000fe200020006ff */
[----:B------:R-:W-:Y:S01]  /*47a0*/  FFMA.FTZ R92, R38, R39, R43 ;  /* 0x00000027265c7223 */ /* 0x000fe2000001002b */
[----:B------:R-:W-:Y:S01]  /*47b0*/  F2FP.F16.E4M3.UNPACK_B R105, R105 ;  /* 0x00000069ff69723e */ /* 0x000fe200020006ff */
[----:B------:R-:W-:-:S02]  /*47c0*/  HADD2.F32 R40, -RZ, R106.H1_H1 ;  /* 0x3000006aff287230 */ /* 0x000fc40000004100 */
[--C-:B------:R-:W-:Y:S02]  /*47d0*/  HADD2.F32 R15, -RZ, R13.reuse.H0_H0 ;  /* 0x2000000dff0f7230 */ /* 0x100fe40000004100 */
[----:B------:R-:W-:Y:S02]  /*47e0*/  HADD2.F32 R38, -RZ, R13.H1_H1 ;  /* 0x3000000dff267230 */ /* 0x000fe40000004100 */
[----:B------:R-:W-:Y:S02]  /*47f0*/  HADD2.F32 R13, -RZ, R12.H0_H0 ;  /* 0x2000000cff0d7230 */ /* 0x000fe40000004100 */
[-C--:B------:R-:W-:Y:S01]  /*4800*/  FMUL.FTZ R45, R15, R40.reuse ;  /* 0x000000280f2d7220 */ /* 0x080fe20000410000 */
[----:B------:R-:W-:Y:S02]  /*4810*/  HADD2.F32 R39, -RZ, R105.H1_H1 ;  /* 0x30000069ff277230 */ /* 0x000fe40000004100 */
[----:B------:R-:W-:Y:S01]  /*4820*/  FMUL.FTZ R42, R38, R40 ;  /* 0x00000028262a7220 */ /* 0x000fe20000410000 */
[----:B------:R-:W-:-:S02]  /*4830*/  HADD2.F32 R106, -RZ, R106.H0_H0 ;  /* 0x2000006aff6a7230 */ /* 0x000fc40000004100 */
[----:B------:R-:W-:Y:S02]  /*4840*/  HADD2.F32 R12, -RZ, R12.H1_H1 ;  /* 0x3000000cff0c7230 */ /* 0x000fe40000004100 */
[-C--:B------:R-:W-:Y:S01]  /*4850*/  FFMA.FTZ R42, R15, R39.reuse, -R42 ;  /* 0x000000270f2a7223 */ /* 0x080fe2000001082a */
[----:B------:R-:W-:Y:S02]  /*4860*/  HADD2.F32 R105, -RZ, R105.H0_H0 ;  /* 0x20000069ff697230 */ /* 0x000fe40000004100 */
[----:B------:R-:W-:Y:S01]  /*4870*/  FFMA.FTZ R45, R38, R39, R45 ;  /* 0x00000027262d7223 */ /* 0x000fe2000001002d */
[-C--:B------:R-:W-:Y:S01]  /*4880*/  FMUL.FTZ R43, R13, R106.reuse ;  /* 0x0000006a0d2b7220 */ /* 0x080fe20000410000 */
[C---:B------:R-:W-:Y:S01]  /*4890*/  FMUL.FTZ R40, R12.reuse, R106 ;  /* 0x0000006a0c287220 */ /* 0x040fe20000410000 */
[----:B------:R-:W-:Y:S02]  /*48a0*/  F2FP.F16.E4M3.UNPACK_B R39, R41.H1 ;  /* 0x00000029ff27723e */ /* 0x000fe400030006ff */
[----:B---3--:R-:W-:Y:S01]  /*48b0*/  F2FP.SATFINITE.E4M3.F32.PACK_AB_MERGE_C R97, R45, R42, RZ ;  /* 0x0000002a2d61723e */ /* 0x008fe200048070ff */
[----:B------:R-:W-:Y:S01]  /*48c0*/  FFMA.FTZ R46, R13, R105, -R40 ;  /* 0x000000690d2e7223 */ /* 0x000fe20000010828 */
[----:B------:R-:W-:Y:S01]  /*48d0*/  F2FP.F16.E4M3.UNPACK_B R13, R7.H1 ;  /* 0x00000007ff0d723e */ /* 0x000fe200030006ff */
[----:B------:R-:W-:Y:S01]  /*48e0*/  FFMA.FTZ R105, R12, R105, R43 ;  /* 0x000000690c697223 */ /* 0x000fe2000001002b */
[----:B------:R-:W-:Y:S01]  /*48f0*/  F2FP.F16.E4M3.UNPACK_B R42, R44.H1 ;  /* 0x0000002cff2a723e */ /* 0x000fe200030006ff */
[----:B------:R-:W-:Y:S01]  /*4900*/  HADD2.F32 R40, -RZ, R39.H1_H1 ;  /* 0x30000027ff287230 */ /* 0x000fe20000004100 */
[----:B------:R-:W-:Y:S01]  /*4910*/  F2FP.F16.E4M3.UNPACK_B R12, R6.H1 ;  /* 0x00000006ff0c723e */ /* 0x000fe200030006ff */
[--C-:B------:R-:W-:Y:S01]  /*4920*/  HADD2.F32 R38, -RZ, R13.reuse.H1_H1 ;  /* 0x3000000dff267230 */ /* 0x100fe20000004100 */
[----:B------:R-:W-:Y:S01]  /*4930*/  F2FP.F16.E4M3.UNPACK_B R44, R44 ;  /* 0x0000002cff2c723e */ /* 0x000fe200020006ff */
[----:B------:R-:W-:Y:S01]  /*4940*/  HADD2.F32 R45, -RZ, R42.H1_H1 ;  /* 0x3000002aff2d7230 */ /* 0x000fe20000004100 */
[----:B------:R-:W-:Y:S01]  /*4950*/  F2FP.SATFINITE.E4M3.F32.PACK_AB_MERGE_C R106, R92, R47, RZ ;  /* 0x0000002f5c6a723e */ /* 0x000fe200048070ff */
[----:B------:R-:W-:Y:S01]  /*4960*/  HADD2.F32 R15, -RZ, R13.H0_H0 ;  /* 0x2000000dff0f7230 */ /* 0x000fe20000004100 */
        /* <DEDUP_REMOVED lines=25> */
[----:B------:R-:W-:Y:S01]  /*4b00*/  HADD2.F32 R39, -RZ, R39.H0_H0 ;  /* 0x20000027ff277230 */ /* 0x000fe20000004100 */
[----:B------:R-:W-:Y:S01]  /*4b10*/  F2FP.SATFINITE.E4M3.F32.PACK_AB_MERGE_C R40, R40, R47, RZ ;  /* 0x0000002f2828723e */ /* 0x000fe200048070ff */
        /* <DEDUP_REMOVED lines=9> */
[----:B------:R-:W-:-:S07]  /*4bb0*/  F2FP.SATFINITE.E4M3.F32.PACK_AB_MERGE_C R6, R15, R38, R45 ;  /* 0x000000260f06723e */ /* 0x000fce000480702d */
.L_x_5509:
[----:B------:R-:W-:Y:S05]  /*4bc0*/  BSYNC B2 ;  /* 0x0000000000027941 */ /* 0x000fea0003800000 */
.L_x_5508:
[----:B--2---:R0:W-:Y:S02]  /*4bd0*/  ST.E.128 desc[UR42][R10.64], R4 ;  /* 0x000000040a007985 */ /* 0x0041e4000c101d2a */
.L_x_5507:
[----:B------:R-:W-:Y:S05]  /*4be0*/  BSYNC B1 ;  /* 0x0000000000017941 */ /* 0x000fea0003800000 */
.L_x_5506:
[----:B------:R-:W-:Y:S01]  /*4bf0*/  LOP3.LUT P3, RZ, R58, 0x8, RZ, 0xc0, !PT ;  /* 0x000000083aff7812 */ /* 0x000fe2000786c0ff */
[----:B------:R-:W-:-:S12]  /*4c00*/  BSSY B1, `(.L_x_5510) ;  /* 0x0000075000017945 */ /* 0x000fd80003800000 */
[----:B------:R-:W-:Y:S05]  /*4c10*/  @!P3 BRA `(.L_x_5511) ;  /* 0x0000000400ccb947 */ /* 0x000fea0003800000 */
[----:B0-----:R0:W0:Y:S01]  /*4c20*/  LDS.128 R4, [R85+0x20400] ;  /* 0x0204000055047984 */ /* 0x0010220000000c00 */
[----:B----4-:R-:W-:Y:S01]  /*4c30*/  IADD3 R10, P3, R207, R14, RZ ;  /* 0x0000000ecf0a7210 */ /* 0x010fe20007f7e0ff */
        /* <DEDUP_REMOVED lines=13> */
[----:B------:R-:W-:-:S02]  /*4d10*/  SHF.R.U32.HI R38, RZ, 0x10, R35 ;  /* 0x00000010ff267819 */ /* 0x000fc40000011623 */
[----:B------:R-:W-:Y:S02]  /*4d20*/  SHF.R.U32.HI R35, RZ, 0x10, R37 ;  /* 0x00000010ff237819 */ /* 0x000fe40000011625 */
[----:B------:R-:W-:Y:S01]  /*4d30*/  PRMT R13, R13, 0x654, R12 ;  /* 0x000006540d0d7816 */ /* 0x000fe2000000000c */
[----:B0-----:R-:W-:Y:S01]  /*4d40*/  IMAD.MOV.U32 R12, RZ, RZ, R4 ;  /* 0x000000ffff0c7224 */ /* 0x001fe200078e0004 */
        /* <DEDUP_REMOVED lines=44> */
[-C--:B------:R-:W-:Y:S01]  /*5010*/  FMUL.FTZ R39, R13, R104.reuse ;  /* 0x000000680d277220 */ /* 0x080fe20000410000 */
[C---:B------:R-:W-:Y:S01]  /*5020*/  FMUL.FTZ R36, R12.reuse, R104 ;  /* 0x000000680c247220 */ /* 0x040fe20000410000 */
[----:B------:R-:W-:Y:S02]  /*5030*/  F2FP.F16.E4M3.UNPACK_B R35, R37.H1 ;  /* 0x00000025ff23723e */ /* 0x000fe400030006ff */
[----:B------:R-:W-:Y:S01]  /*5040*/  F2FP.SATFINITE.E4M3.F32.PACK_AB_MERGE_C R46, R41, R38, RZ ;  /* 0x00000026292e723e */ /* 0x000fe200048070ff */
        /* <DEDUP_REMOVED lines=9> */
[----:B------:R-:W-:Y:S01]  /*50e0*/  F2FP.F16.E4M3.UNPACK_B R37, R37 ;  /* 0x00000025ff25723e */ /* 0x000fe200020006ff */
        /* <DEDUP_REMOVED lines=11> */
[----:B------:R-:W-:Y:S01]  /*51a0*/  FMUL.FTZ R44, R12, R39 ;  /* 0x000000270c2c7220 */ /* 0x000fe20000410000 */
[----:B------:R-:W-:-:S02]  /*51b0*/  HADD2.F32 R38, -RZ, R38.H0_H0 ;  /* 0x20000026ff267230 */ /* 0x000fc40000004100 */
[-C--:B------:R-:W-:Y:S01]  /*51c0*/  FFMA.FTZ R41, R12, R15.reuse, -R41 ;  /* 0x0000000f0c297223 */ /* 0x080fe20000010829 */
[--C-:B------:R-:W-:Y:S02]  /*51d0*/  HADD2.F32 R12, -RZ, R7.reuse.H0_H0 ;  /* 0x20000007ff0c7230 */ /* 0x100fe40000004100 */
[----:B------:R-:W-:Y:S01]  /*51e0*/  FFMA.FTZ R44, R13, R15, R44 ;  /* 0x0000000f0d2c7223 */ /* 0x000fe2000001002c */
[----:B------:R-:W-:Y:S02]  /*51f0*/  HADD2.F32 R13, -RZ, R7.H1_H1 ;  /* 0x30000007ff0d7230 */ /* 0x000fe40000004100 */
[----:B------:R-:W-:Y:S01]  /*5200*/  FFMA.FTZ R36, R34, R36, R45 ;  /* 0x0000002422247223 */ /* 0x000fe2000001002d */
[--C-:B------:R-:W-:Y:S01]  /*5210*/  HADD2.F32 R7, -RZ, R6.reuse.H0_H0 ;  /* 0x20000006ff077230 */ /* 0x100fe20000004100 */
[----:B------:R-:W-:Y:S01]  /*5220*/  F2FP.SATFINITE.E4M3.F32.PACK_AB_MERGE_C R4, R103, R42, R46 ;  /* 0x0000002a6704723e */ /* 0x000fe2000480702e */
        /* <DEDUP_REMOVED lines=13> */
[----:B------:R-:W-:-:S04]  /*5300*/  F2FP.SATFINITE.E4M3.F32.PACK_AB_MERGE_C R36, R36, R43, RZ ;  /* 0x0000002b2424723e */ /* 0x000fc800048070ff */
[----:B------:R-:W-:Y:S02]  /*5310*/  F2FP.SATFINITE.E4M3.F32.PACK_AB_MERGE_C R6, R15, R34, R41 ;  /* 0x000000220f06723e */ /* 0x000fe40004807029 */
[----:B------:R-:W-:-:S07]  /*5320*/  F2FP.SATFINITE.E4M3.F32.PACK_AB_MERGE_C R7, R38, R39, R36 ;  /* 0x000000272607723e */ /* 0x000fce0004807024 */
.L_x_5513:
[----:B------:R-:W-:Y:S05]  /*5330*/  BSYNC B2 ;  /* 0x0000000000027941 */ /* 0x000fea0003800000 */
.L_x_5512:
[----:B0-----:R0:W-:Y:S02]  /*5340*/  ST.E.128 desc[UR42][R10.64], R4 ;  /* 0x000000040a007985 */ /* 0x0011e4000c101d2a */
.L_x_5511:
[----:B------:R-:W-:Y:S05]  /*5350*/  BSYNC B1 ;  /* 0x0000000000017941 */ /* 0x000fea0003800000 */
.L_x_5510:
        /* <DEDUP_REMOVED lines=116> */
.L_x_5517:
[----:B------:R-:W-:Y:S05]  /*5aa0*/  BSYNC B2 ;  /* 0x0000000000027941 */ /* 0x000fea0003800000 */
.L_x_5516:
[----:B0-----:R0:W-:Y:S02]  /*5ab0*/  ST.E.128 desc[UR42][R10.64], R4 ;  /* 0x000000040a007985 */ /* 0x0011e4000c101d2a */
.L_x_5515:
[----:B------:R-:W-:Y:S05]  /*5ac0*/  BSYNC B1 ;  /* 0x0000000000017941 */ /* 0x000fea0003800000 */
.L_x_5514:
[----:B------:R-:W-:-:S13]  /*5ad0*/  LOP3.LUT P3, RZ, R58, 0x20, RZ, 0xc0, !PT ;  /* 0x000000203aff7812 */ /* 0x000fda000786c0ff */
        /* <DEDUP_REMOVED lines=8> */
[----:B------:R-:W-:Y:S02]  /*5b60*/  SHF.R.U32.HI R14, RZ, 0x8, R29 ;  /* 0x00000008ff0e7819 */ /* 0x000fe4000001161d */
[----:B------:R-:W-:Y:S01]  /*5b70*/  SHF.R.U32.HI R31, RZ, 0x18, R9 ;  /* 0x00000018ff1f7819 */ /* 0x000fe20000011609 */
[----:B------:R-:W-:Y:S01]  /*5b80*/  IMAD.SHL.U32 R12, R12, 0x100, RZ ;  /* 0x000001000c0c7824 */ /* 0x000fe200078e00ff */
[----:B------:R-:W-:Y:S01]  /*5b90*/  LOP3.LUT R8, R9, 0xff, RZ, 0xc0, !PT ;  /* 0x000000ff09087812 */ /* 0x000fe200078ec0ff */
[----:B------:R-:W-:Y:S01]  /*5ba0*/  IMAD.SHL.U32 R14, R14, 0x100, RZ ;  /* 0x000001000e0e7824 */ /* 0x000fe200078e00ff */
[----:B------:R-:W-:Y:S02]  /*5bb0*/  SHF.R.U32.HI R28, RZ, 0x10, R29 ;  /* 0x00000010ff1c7819 */ /* 0x000fe4000001161d */
[----:B------:R-:W-:-:S02]  /*5bc0*/  SHF.R.U32.HI R15, RZ, 0x10, R9 ;  /* 0x00000010ff0f7819 */ /* 0x000fc40000011609 */
[----:B------:R-:W-:Y:S01]  /*5bd0*/  LOP3.LUT R13, R29, 0xff0000ff, RZ, 0xc0, !PT ;  /* 0xff0000ff1d0d7812 */ /* 0x000fe200078ec0ff */
[----:B------:R-:W-:Y:S01]  /*5be0*/  IMAD.U32 R28, R28, 0x10000, RZ ;  /* 0x000100001c1c7824 */ /* 0x000fe200078e00ff */
[----:B------:R-:W-:Y:S01]  /*5bf0*/  PRMT R9, R31, 0x654, R8 ;  /* 0x000006541f097816 */ /* 0x000fe20000000008 */
[----:B0-----:R-:W-:Y:S01]  /*5c00*/  IMAD.MOV.U32 R8, RZ, RZ, R4 ;  /* 0x000000ffff087224 */ /* 0x001fe200078e0004 */
[----:B------:R-:W-:Y:S02]  /*5c10*/  LOP3.LUT R13, R13, 0xff00, R14, 0xf8, !PT ;  /* 0x0000ff000d0d7812 */ /* 0x000fe400078ef80e */
[----:B------:R-:W-:Y:S01]  /*5c20*/  LOP3.LUT R9, R9, 0xff00, R12, 0xf8, !PT ;  /* 0x0000ff0009097812 */ /* 0x000fe200078ef80c */
[----:B------:R-:W-:Y:S01]  /*5c30*/  IMAD.U32 R12, R15, 0x10000, RZ ;  /* 0x000100000f0c7824 */ /* 0x000fe200078e00ff */
[----:B------:R-:W-:Y:S02]  /*5c40*/  F2FP.F16.E4M3.UNPACK_B R4, R5 ;  /* 0x00000005ff04723e */ /* 0x000fe400020006ff */
[----:B------:R-:W-:-:S02]  /*5c50*/  F2FP.F16.E4M3.UNPACK_B R14, R100.H1 ;  /* 0x00000064ff0e723e */ /* 0x000fc400030006ff */
[----:B------:R-:W-:Y:S02]  /*5c60*/  F2FP.F16.E4M3.UNPACK_B R5, R5.H1 ;  /* 0x00000005ff05723e */ /* 0x000fe400030006ff */
[----:B------:R-:W-:Y:S01]  /*5c70*/  LOP3.LUT R30, R13, 0xff0000, R28, 0xf8, !PT ;  /* 0x00ff00000d1e7812 */ /* 0x000fe200078ef81c */
[--C-:B------:R-:W-:Y:S01]  /*5c80*/  HADD2.F32 R29, -RZ, R14.reuse.H1_H1 ;  /* 0x3000000eff1d7230 */ /* 0x100fe20000004100 */
[----:B------:R-:W-:Y:S01]  /*5c90*/  F2FP.F16.E4M3.UNPACK_B R13, R98.H1 ;  /* 0x00000062ff0d723e */ /* 0x000fe200030006ff */
[----:B------:R-:W-:Y:S01]  /*5ca0*/  HADD2.F32 R28, -RZ, R14.H0_H0 ;  /* 0x2000000eff1c7230 */ /* 0x000fe20000004100 */
[----:B------:R-:W-:Y:S01]  /*5cb0*/  LOP3.LUT R15, R9, 0xff0000, R12, 0xf8, !PT ;  /* 0x00ff0000090f7812 */ /* 0x000fe200078ef80c */
[----:B------:R-:W-:Y:S01]  /*5cc0*/  HADD2.F32 R12, -RZ, R5.H1_H1 ;  /* 0x30000005ff0c7230 */ /* 0x000fe20000004100 */
[----:B------:R-:W-:Y:S01]  /*5cd0*/  F2FP.F16.E4M3.UNPACK_B R100, R100 ;  /* 0x00000064ff64723e */ /* 0x000fe200020006ff */
[----:B------:R-:W-:Y:S01]  /*5ce0*/  HADD2.F32 R14, -RZ, R13.H0_H0 ;  /* 0x2000000dff0e7230 */ /* 0x000fe20000004100 */
[----:B------:R-:W-:Y:S01]  /*5cf0*/  F2FP.F16.E4M3.UNPACK_B R98, R98 ;  /* 0x00000062ff62723e */ /* 0x000fe200020006ff */
[----:B------:R-:W-:-:S02]  /*5d00*/  HADD2.F32 R9, -RZ, R4.H1_H1 ;  /* 0x30000004ff097230 */ /* 0x000fc40000004100 */
[-C--:B------:R-:W-:Y:S01]  /*5d10*/  FMUL.FTZ R32, R12, R29.reuse ;  /* 0x0000001d0c207220 */ /* 0x080fe20000410000 */
[----:B------:R-:W-:Y:S02]  /*5d20*/  HADD2.F32 R5, -RZ, R5.H0_H0 ;  /* 0x20000005ff057230 */ /* 0x000fe40000004100 */
[----:B------:R-:W-:Y:S02]  /*5d30*/  HADD2.F32 R13, -RZ, R13.H1_H1 ;  /* 0x3000000dff0d7230 */ /* 0x000fe40000004100 */
[----:B------:R-:W-:Y:S01]  /*5d40*/  FMUL.FTZ R31, R9, R28 ;  /* 0x0000001c091f7220 */ /* 0x000fe20000410000 */
[----:B------:R-:W-:Y:S02]  /*5d50*/  HADD2.F32 R4, -RZ, R4.H0_H0 ;  /* 0x20000004ff047230 */ /* 0x000fe40000004100 */
[C---:B------:R-:W-:Y:S01]  /*5d60*/  FMUL.FTZ R29, R5.reuse, R29 ;  /* 0x0000001d051d7220 */ /* 0x040fe20000410000 */
[-C--:B------:R-:W-:Y:S01]  /*5d70*/  FFMA.FTZ R34, R5, R13.reuse, -R32 ;  /* 0x0000000d05227223 */ /* 0x080fe20000010820 */
[----:B------:R-:W-:Y:S01]  /*5d80*/  F2FP.F16.E4M3.UNPACK_B R5, R8.H1 ;  /* 0x00000008ff05723e */ /* 0x000fe200030006ff */
[C---:B------:R-:W-:Y:S01]  /*5d90*/  FMUL.FTZ R28, R4.reuse, R28 ;  /* 0x0000001c041c7220 */ /* 0x040fe20000410000 */
[----:B------:R-:W-:Y:S01]  /*5da0*/  FFMA.FTZ R4, R4, R14, -R31 ;  /* 0x0000000e04047223 */ /* 0x000fe2000001081f */
[----:B------:R-:W-:Y:S01]  /*5db0*/  FFMA.FTZ R37, R12, R13, R29 ;  /* 0x0000000d0c257223 */ /* 0x000fe2000001001d */
[----:B------:R-:W-:Y:S01]  /*5dc0*/  F2FP.F16.E4M3.UNPACK_B R8, R8 ;  /* 0x00000008ff08723e */ /* 0x000fe200020006ff */
[----:B------:R-:W-:Y:S01]  /*5dd0*/  FFMA.FTZ R35, R9, R14, R28 ;  /* 0x0000000e09237223 */ /* 0x000fe2000001001c */
[----:B------:R-:W-:-:S02]  /*5de0*/  HADD2.F32 R14, -RZ, R100.H1_H1 ;  /* 0x30000064ff0e7230 */ /* 0x000fc40000004100 */
[--C-:B------:R-:W-:Y:S01]  /*5df0*/  HADD2.F32 R9, -RZ, R5.reuse.H0_H0 ;  /* 0x20000005ff097230 */ /* 0x100fe20000004100 */
[----:B------:R-:W-:Y:S01]  /*5e00*/  F2FP.SATFINITE.E4M3.F32.PACK_AB_MERGE_C R39, R37, R34, RZ ;  /* 0x000000222527723e */ /* 0x000fe200048070ff */
[----:B------:R-:W-:Y:S02]  /*5e10*/  HADD2.F32 R12, -RZ, R5.H1_H1 ;  /* 0x30000005ff0c7230 */ /* 0x000fe40000004100 */
[----:B------:R-:W-:Y:S02]  /*5e20*/  HADD2.F32 R13, -RZ, R98.H1_H1 ;  /* 0x30000062ff0d7230 */ /* 0x000fe40000004100 */
[-C--:B------:R-:W-:Y:S01]  /*5e30*/  FMUL.FTZ R31, R9, R14.reuse ;  /* 0x0000000e091f7220 */ /* 0x080fe20000410000 */
[----:B------:R-:W-:Y:S02]  /*5e40*/  HADD2.F32 R100, -RZ, R100.H0_H0 ;  /* 0x20000064ff647230 */ /* 0x000fe40000004100 */
[----:B------:R-:W-:Y:S01]  /*5e50*/  FMUL.FTZ R28, R12, R14 ;  /* 0x0000000e0c1c7220 */ /* 0x000fe20000410000 */
[----:B------:R-:W-:-:S02]  /*5e60*/  HADD2.F32 R5, -RZ, R8.H0_H0 ;  /* 0x20000008ff057230 */ /* 0x000fc40000004100 */
[-C--:B------:R-:W-:Y:S01]  /*5e70*/  FFMA.FTZ R31, R12, R13.reuse, R31 ;  /* 0x0000000d0c1f7223 */ /* 0x080fe2000001001f */
[----:B------:R-:W-:Y:S02]  /*5e80*/  HADD2.F32 R8, -RZ, R8.H1_H1 ;  /* 0x30000008ff087230 */ /* 0x000fe40000004100 */
[----:B------:R-:W-:Y:S01]  /*5e90*/  FFMA.FTZ R28, R9, R13, -R28 ;  /* 0x0000000d091c7223 */ /* 0x000fe2000001081c */
[----:B------:R-:W-:Y:S02]  /*5ea0*/  HADD2.F32 R98, -RZ, R98.H0_H0 ;  /* 0x20000062ff627230 */ /* 0x000fe40000004100 */
[-C--:B------:R-:W-:Y:S01]  /*5eb0*/  FMUL.FTZ R29, R5, R100.reuse ;  /* 0x00000064051d7220 */ /* 0x080fe20000410000 */
[----:B------:R-:W-:Y:S01]  /*5ec0*/  F2FP.F16.E4M3.UNPACK_B R13, R15.H1 ;  /* 0x0000000fff0d723e */ /* 0x000fe200030006ff */
[C---:B------:R-:W-:Y:S01]  /*5ed0*/  FMUL.FTZ R14, R8.reuse, R100 ;  /* 0x00000064080e7220 */ /* 0x040fe20000410000 */
[----:B------:R-:W-:Y:S01]  /*5ee0*/  F2FP.SATFINITE.E4M3.F32.PACK_AB_MERGE_C R38, R31, R28, RZ ;  /* 0x0000001c1f26723e */ /* 0x000fe200048070ff */
[-C--:B------:R-:W-:Y:S01]  /*5ef0*/  FFMA.FTZ R33, R8, R98.reuse, R29 ;  /* 0x0000006208217223 */ /* 0x080fe2000001001d */
[----:B------:R-:W-:Y:S01]  /*5f00*/  F2FP.F16.E4M3.UNPACK_B R8, R7.H1 ;  /* 0x00000007ff08723e */ /* 0x000fe200030006ff */
[----:B------:R-:W-:Y:S01]  /*5f10*/  FFMA.FTZ R32, R5, R98, -R14 ;  /* 0x0000006205207223 */ /* 0x000fe2000001080e */
[----:B------:R-:W-:Y:S01]  /*5f20*/  F2FP.F16.E4M3.UNPACK_B R28, R30.H1 ;  /* 0x0000001eff1c723e */ /* 0x000fe200030006ff */
[----:B------:R-:W-:Y:S01]  /*5f30*/  HADD2.F32 R14, -RZ, R13.H1_H1 ;  /* 0x3000000dff0e7230 */ /* 0x000fe20000004100 */
[----:B------:R-:W-:Y:S01]  /*5f40*/  F2FP.F16.E4M3.UNPACK_B R5, R6.H1 ;  /* 0x00000006ff05723e */ /* 0x000fe200030006ff */
        /* <DEDUP_REMOVED lines=18> */
[----:B------:R-:W-:Y:S02]  /*6070*/  HADD2.F32 R30, -RZ, R30.H0_H0 ;  /* 0x2000001eff1e7230 */ /* 0x000fe40000004100 */
[----:B------:R-:W-:Y:S01]  /*6080*/  FFMA.FTZ R29, R8, R9, R29 ;  /* 0x00000009081d7223 */ /* 0x000fe2000001001d */
[--C-:B------:R-:W-:Y:S02]  /*6090*/  HADD2.F32 R8, -RZ, R7.reuse.H0_H0 ;  /* 0x20000007ff087230 */ /* 0x100fe40000004100 */
[----:B------:R-:W-:Y:S01]  /*60a0*/  FFMA.FTZ R37, R12, R14, R31 ;  /* 0x0000000e0c257223 */ /* 0x000fe2000001001f */
[----:B------:R-:W-:Y:S02]  /*60b0*/  HADD2.F32 R7, -RZ, R7.H1_H1 ;  /* 0x30000007ff077230 */ /* 0x000fe40000004100 */
[--C-:B------:R-:W-:Y:S01]  /*60c0*/  HADD2.F32 R5, -RZ, R6.reuse.H0_H0 ;  /* 0x20000006ff057230 */ /* 0x100fe20000004100 */
[----:B------:R-:W-:Y:S01]  /*60d0*/  F2FP.SATFINITE.E4M3.F32.PACK_AB_MERGE_C R29, R29, R34, RZ ;  /* 0x000000221d1d723e */ /* 0x000fe200048070ff */
[----:B------:R-:W-:-:S02]  /*60e0*/  HADD2.F32 R6, -RZ, R6.H1_H1 ;  /* 0x30000006ff067230 */ /* 0x000fc40000004100 */
        /* <DEDUP_REMOVED lines=15> */
.L_x_5519:
[----:B------:R-:W-:Y:S05]  /*61e0*/  BSYNC B1 ;  /* 0x0000000000017941 */ /* 0x000fea0003800000 */
.L_x_5518:
[----:B0-----:R0:W-:Y:S01]  /*61f0*/  ST.E.128 desc[UR42][R10.64], R4 ;  /* 0x000000040a007985 */ /* 0x0011e2000c101d2a */
[----:B------:R-:W-:Y:S05]  /*6200*/  BRA `(.L_x_5497) ;  /* 0x0000003800007947 */ /* 0x000fea0003800000 */
.L_x_5490:
        /* <DEDUP_REMOVED lines=42> */
.L_x_5521:
[----:B------:R-:W-:Y:S05]  /*64b0*/  BSYNC B1 ;  /* 0x0000000000017941 */ /* 0x000fea0003800000 */
.L_x_5520:
[----:B------:R-:W-:Y:S01]  /*64c0*/  UISETP.NE.AND UP0, UPT, UR40, 0x3, UPT ;  /* 0x000000032800788c */ /* 0x000fe2000bf05270 */
[----:B-----5:R-:W-:Y:S01]  /*64d0*/  IMAD.MOV.U32 R101, RZ, RZ, R6 ;  /* 0x000000ffff657224 */ /* 0x020fe200078e0006 */
[----:B------:R-:W-:Y:S01]  /*64e0*/  MOV R102, R4 ;  /* 0x0000000400667202 */ /* 0x000fe20000000f00 */
        /* <DEDUP_REMOVED lines=13> */
.L_x_5522:
[----:B------:R-:W-:Y:S01]  /*65c0*/  IMAD R82, R22, 0x8, R16 ;  /* 0x0000000816527824 */ /* 0x000fe200078e0210 */
[----:B------:R-:W-:Y:S01]  /*65d0*/  SHF.L.U32 R94, R209, 0x1f, RZ ;  /* 0x0000001fd15e7819 */ /* 0x000fe200000006ff */
[----:B------:R-:W-:Y:S03]  /*65e0*/  BSSY B1, `(.L_x_5523) ;  /* 0x0000003000017945 */ /* 0x000fe60003800000 */
[----:B------:R-:W1:Y:S02]  /*65f0*/  SYNCS.PHASECHK.TRANS64.TRYWAIT P4, [R82+URZ+0x2a890], R94 ;  /* 0x02a8905e520075a7 */ /* 0x000e64000808017f */
[----:B-1----:R-:W-:Y:S05]  /*6600*/  @!P4 BRA `(.L_x_5524) ;  /* 0x000002940000c947 */ /* 0x002fea0003800000 */
.L_x_5876:
[----:B------:R-:W-:Y:S05]  /*6610*/  BSYNC B1 ;  /* 0x0000000000017941 */ /* 0x000fea0003800000 */
.L_x_5523:
[----:B------:R-:W-:-:S03]  /*6620*/  UMOV UR4, 0xffffffff ;  /* 0xffffffff00047882 */ /* 0x000fc60000000000 */
[----:B------:R-:W-:Y:S05]  /*6630*/  BRA.DIV UR4, `(.L_x_5525) ;  /* 0x0000029604087947 */ /* 0x000fea000b800000 */
[----:B------:R2:W3:Y:S04]  /*6640*/  SHFL.IDX PT, R98, R99, RZ, 0x1e1f ;  /* 0x001e1fff63627589 */ /* 0x0004e800000e0000 */
[----:B------:R2:W4:Y:S02]  /*6650*/  SHFL.IDX PT, R100, R97, RZ, 0x1e1f ;  /* 0x001e1fff61647589 */ /* 0x00052400000e0000 */
.L_x_5880:
[----:B------:R-:W-:Y:S05]  /*6660*/  @P3 BRA `(.L_x_5497) ;  /* 0x0000003000e83947 */ /* 0x000fea0003800000 */
[----:B--2---:R-:W2:Y:S01]  /*6670*/  LDC R97, c[0x0][0x2f4] ;  /* 0x0000bd00ff617b82 */ /* 0x004ea20000000800 */
[----:B------:R-:W-:Y:S01]  /*6680*/  ISETP.NE.AND P3, PT, R55, RZ, PT ;  /* 0x000000ff3700720c */ /* 0x000fe20003f65270 */
[----:B------:R-:W-:Y:S01]  /*6690*/  BSSY B1, `(.L_x_5526) ;  /* 0x00000fd000017945 */ /* 0x000fe20003800000 */
[----:B--2---:R-:W-:-:S11]  /*66a0*/  IMAD.IADD R99, R97, 0x1, -R66 ;  /* 0x0000000161637824 */ /* 0x004fd600078e0a42 */
[----:B------:R-:W-:Y:S05]  /*66b0*/  @!P3 BRA `(.L_x_5527) ;  /* 0x0000000c00e8b947 */ /* 0x000fea0003800000 */
[----:B------:R-:W-:Y:S01]  /*66c0*/  SEL R8, R66, R99, !P0 ;  /* 0x0000006342087207 */ /* 0x000fe20004000000 */
[----:B------:R-:W-:Y:S01]  /*66d0*/  BSSY B2, `(.L_x_5528) ;  /* 0x00000f3000027945 */ /* 0x000fe20003800000 */
[C---:B----4-:R-:W-:Y:S02]  /*66e0*/  IADD3 R92, P3, R59.reuse, R100, RZ ;  /* 0x000000643b5c7210 */ /* 0x050fe40007f7e0ff */
[----:B------:R-:W-:Y:S02]  /*66f0*/  SHF.R.S32.HI R9, RZ, 0x1f, R8 ;  /* 0x0000001fff097819 */ /* 0x000fe40000011408 */
[----:B---3--:R-:W-:Y:S02]  /*6700*/  LEA.HI.X.SX32 R93, R59, R98, 0x1, P3 ;  /* 0x000000623b5d7211 */ /* 0x008fe400018f0eff */
[----:B------:R-:W-:Y:S02]  /*6710*/  LEA.HI R9, R9, R8, RZ, 0x5 ;  /* 0x0000000809097211 */ /* 0x000fe400078f28ff */
[----:B------:R-:W-:-:S02]  /*6720*/  ISETP.GE.AND P3, PT, R18, R96, PT ;  /* 0x000000601200720c */ /* 0x000fc40003f66270 */
[----:B------:R-:W-:-:S04]  /*6730*/  SHF.R.S32.HI R8, RZ, 0x5, R9 ;  /* 0x00000005ff087819 */ /* 0x000fc80000011409 */
        /* <DEDUP_REMOVED lines=8> */
[----:B0-----:R-:W-:Y:S01]  /*67c0*/  IADD3 R11, R8, R9, R216 ;  /* 0x00000009080b7210 */ /* 0x001fe20007ffe0d8 */
[----:B------:R-:W-:-:S04]  /*67d0*/  IMAD R9, R22, 0x6000, R74 ;  /* 0x0000600016097824 */ /* 0x000fc800078e024a */
[----:B------:R-:W-:Y:S02]  /*67e0*/  IMAD R11, R22, 0x6000, R11 ;  /* 0x00006000160b7824 */ /* 0x000fe400078e020b */
[C---:B------:R-:W-:Y:S02]  /*67f0*/  IMAD.IADD R9, R16.reuse, 0x1, R9 ;  /* 0x0000000110097824 */ /* 0x040fe400078e0209 */
[----:B------:R-:W-:-:S04]  /*6800*/  IMAD.IADD R12, R16, 0x1, R11 ;  /* 0x00000001100c7824 */ /* 0x000fc800078e020b */
[----:B------:R-:W0:Y:S04]  /*6810*/  LDS.128 R8, [R9+0x1e400] ;  /* 0x01e4000009087984 */ /* 0x000e280000000c00 */
[----:B------:R-:W2:Y:S01]  /*6820*/  LDS.128 R12, [R12+0x1e400] ;  /* 0x01e400000c0c7984 */ /* 0x000ea20000000c00 */
[----:B------:R-:W-:Y:S05]  /*6830*/  @P3 BRA `(.L_x_5529) ;  /* 0x0000000c00703947 */ /* 0x000fea0003800000 */
[--C-:B------:R-:W-:Y:S01]  /*6840*/  SHF.R.U32.HI R124, RZ, 0x8, R33.reuse ;  /* 0x00000008ff7c7819 */ /* 0x100fe20000011621 */
[----:B0-----:R-:W-:Y:S01]  /*6850*/  IMAD.MOV.U32 R44, RZ, RZ, R8 ;  /* 0x000000ffff2c7224 */ /* 0x001fe200078e0008 */
[----:B------:R-:W-:Y:S01]  /*6860*/  LOP3.LUT R114, R33, 0xff, RZ, 0xc0, !PT ;  /* 0x000000ff21727812 */ /* 0x000fe200078ec0ff */
[----:B--2---:R-:W-:Y:S01]  /*6870*/  IMAD.MOV.U32 R34, RZ, RZ, R14 ;  /* 0x000000ffff227224 */ /* 0x004fe200078e000e */
[----:B------:R-:W-:Y:S01]  /*6880*/  SHF.R.U32.HI R125, RZ, 0x18, R33 ;  /* 0x00000018ff7d7819 */ /* 0x000fe20000011621 */
[----:B------:R-:W-:Y:S01]  /*6890*/  IMAD.SHL.U32 R8, R124, 0x100, RZ ;  /* 0x000001007c087824 */ /* 0x000fe200078e00ff */
[--C-:B------:R-:W-:Y:S02]  /*68a0*/  SHF.R.U32.HI R46, RZ, 0x10, R35.reuse ;  /* 0x00000010ff2e7819 */ /* 0x100fe40000011623 */
[----:B------:R-:W-:Y:S02]  /*68b0*/  SHF.R.U32.HI R123, RZ, 0x8, R35 ;  /* 0x00000008ff7b7819 */ /* 0x000fe40000011623 */
[----:B------:R-:W-:-:S02]  /*68c0*/  LOP3.LUT R115, R35, 0xff, RZ, 0xc0, !PT ;  /* 0x000000ff23737812 */ /* 0x000fc400078ec0ff */
[----:B------:R-:W-:Y:S02]  /*68d0*/  SHF.R.U32.HI R122, RZ, 0x18, R35 ;  /* 0x00000018ff7a7819 */ /* 0x000fe40000011623 */
[--C-:B------:R-:W-:Y:S02]  /*68e0*/  SHF.R.U32.HI R35, RZ, 0x10, R47.reuse ;  /* 0x00000010ff237819 */ /* 0x100fe4000001162f */
[--C-:B------:R-:W-:Y:S02]  /*68f0*/  SHF.R.U32.HI R120, RZ, 0x8, R47.reuse ;  /* 0x00000008ff787819 */ /* 0x100fe4000001162f */
[----:B------:R-:W-:Y:S01]  /*6900*/  LOP3.LUT R118, R47, 0xff, RZ, 0xc0, !PT ;  /* 0x000000ff2f767812 */ /* 0x000fe200078ec0ff */
[----:B------:R-:W-:Y:S01]  /*6910*/  IMAD.U32 R35, R35, 0x10000, RZ ;  /* 0x0001000023237824 */ /* 0x000fe200078e00ff */
[----:B------:R-:W-:Y:S01]  /*6920*/  SHF.R.U32.HI R119, RZ, 0x18, R47 ;  /* 0x00000018ff777819 */ /* 0x000fe2000001162f */
[----:B------:R-:W-:Y:S01]  /*6930*/  IMAD.SHL.U32 R14, R120, 0x100, RZ ;  /* 0x00000100780e7824 */ /* 0x000fe200078e00ff */
[----:B------:R-:W-:-:S02]  /*6940*/  PRMT R47, R125, 0x654, R114 ;  /* 0x000006547d2f7816 */ /* 0x000fc40000000072 */
[----:B------:R-:W-:Y:S01]  /*6950*/  SHF.R.U32.HI R126, RZ, 0x10, R33 ;  /* 0x00000010ff7e7819 */ /* 0x000fe20000011621 */
[----:B------:R-:W-:Y:S01]  /*6960*/  IMAD.MOV.U32 R33, RZ, RZ, R10 ;  /* 0x000000ffff217224 */ /* 0x000fe200078e000a */
[----:B------:R-:W-:Y:S01]  /*6970*/  LOP3.LUT R47, R47, 0xff00, R8, 0xf8, !PT ;  /* 0x0000ff002f2f7812 */ /* 0x000fe200078ef808 */
[----:B------:R-:W-:Y:S01]  /*6980*/  IMAD.SHL.U32 R8, R123, 0x100, RZ ;  /* 0x000001007b087824 */ /* 0x000fe200078e00ff */
[--C-:B------:R-:W-:Y:S02]  /*6990*/  SHF.R.U32.HI R32, RZ, 0x10, R45.reuse ;  /* 0x00000010ff207819 */ /* 0x100fe4000001162d */
[--C-:B------:R-:W-:Y:S02]  /*69a0*/  SHF.R.U32.HI R121, RZ, 0x8, R45.reuse ;  /* 0x00000008ff797819 */ /* 0x100fe4000001162d */
[----:B------:R-:W-:Y:S02]  /*69b0*/  LOP3.LUT R116, R45, 0xff, RZ, 0xc0, !PT ;  /* 0x000000ff2d747812 */ /* 0x000fe400078ec0ff */
[----:B------:R-:W-:Y:S01]  /*69c0*/  SHF.R.U32.HI R117, RZ, 0x18, R45 ;  /* 0x00000018ff757819 */ /* 0x000fe2000001162d */
[----:B------:R-:W-:Y:S01]  /*69d0*/  IMAD.MOV.U32 R45, RZ, RZ, R12 ;  /* 0x000000ffff2d7224 */ /* 0x000fe200078e000c */
[----:B------:R-:W-:Y:S01]  /*69e0*/  PRMT R115, R122, 0x654, R115 ;  /* 0x000006547a737816 */ /* 0x000fe20000000073 */
[----:B------:R-:W-:Y:S01]  /*69f0*/  IMAD.SHL.U32 R10, R121, 0x100, RZ ;  /* 0x00000100790a7824 */ /* 0x000fe200078e00ff */
[----:B------:R-:W-:Y:S01]  /*6a00*/  PRMT R119, R119, 0x654, R118 ;  /* 0x0000065477777816 */ /* 0x000fe20000000076 */
[----:B------:R-:W-:Y:S01]  /*6a10*/  IMAD.U32 R12, R126, 0x10000, RZ ;  /* 0x000100007e0c7824 */ /* 0x000fe200078e00ff */
[----:B------:R-:W-:Y:S01]  /*6a20*/  LOP3.LUT R115, R115, 0xff00, R8, 0xf8, !PT ;  /* 0x0000ff0073737812 */ /* 0x000fe200078ef808 */
[----:B------:R-:W-:Y:S01]  /*6a30*/  IMAD.U32 R8, R46, 0x10000, RZ ;  /* 0x000100002e087824 */ /* 0x000fe200078e00ff */
[----:B------:R-:W-:Y:S01]  /*6a40*/  LOP3.LUT R120, R119, 0xff00, R14, 0xf8, !PT ;  /* 0x0000ff0077787812 */ /* 0x000fe200078ef80e */
[----:B------:R-:W-:Y:S01]  /*6a50*/  IMAD.U32 R14, R32, 0x10000, RZ ;  /* 0x00010000200e7824 */ /* 0x000fe200078e00ff */
[----:B------:R-:W-:-:S02]  /*6a60*/  PRMT R117, R117, 0x654, R116 ;  /* 0x0000065475757816 */ /* 0x000fc40000000074 */
[----:B------:R-:W-:Y:S02]  /*6a70*/  F2FP.F16.E4M3.UNPACK_B R119, R113.H1 ;  /* 0x00000071ff77723e */ /* 0x000fe400030006ff */
[----:B------:R-:W-:Y:S02]  /*6a80*/  F2FP.F16.E4M3.UNPACK_B R114, R45.H1 ;  /* 0x0000002dff72723e */ /* 0x000fe400030006ff */
[----:B------:R-:W-:Y:S02]  /*6a90*/  F2FP.F16.E4M3.UNPACK_B R46, R44.H1 ;  /* 0x0000002cff2e723e */ /* 0x000fe400030006ff */
[----:B------:R-:W-:Y:S01]  /*6aa0*/  LOP3.LUT R117, R117, 0xff00, R10, 0xf8, !PT ;  /* 0x0000ff0075757812 */ /* 0x000fe200078ef80a */
[----:B------:R-:W-:Y:S01]  /*6ab0*/  HADD2.F32 R10, -RZ, R119.H0_H0 ;  /* 0x20000077ff0a7230 */ /* 0x000fe20000004100 */
[----:B------:R-:W-:Y:S01]  /*6ac0*/  LOP3.LUT R12, R47, 0xff0000, R12, 0xf8, !PT ;  /* 0x00ff00002f0c7812 */ /* 0x000fe200078ef80c */
[----:B------:R-:W-:Y:S01]  /*6ad0*/  HADD2.F32 R47, -RZ, R46.H0_H0 ;  /* 0x2000002eff2f7230 */ /* 0x000fe20000004100 */
[----:B------:R-:W-:Y:S01]  /*6ae0*/  LOP3.LUT R8, R115, 0xff0000, R8, 0xf8, !PT ;  /* 0x00ff000073087812 */ /* 0x000fe200078ef808 */
[----:B------:R-:W-:Y:S01]  /*6af0*/  HADD2.F32 R115, -RZ, R114.H0_H0 ;  /* 0x20000072ff737230 */ /* 0x000fe20000004100 */
[----:B------:R-:W-:Y:S01]  /*6b00*/  F2FP.F16.E4M3.UNPACK_B R116, R112.H1 ;  /* 0x00000070ff74723e */ /* 0x000fe200030006ff */
[----:B------:R-:W-:-:S02]  /*6b10*/  HADD2.F32 R46, -RZ, R46.H1_H1 ;  /* 0x3000002eff2e7230 */ /* 0x000fc40000004100 */
[-C--:B------:R-:W-:Y:S01]  /*6b20*/  FMUL.FTZ R122, R47, R10.reuse ;  /* 0x0000000a2f7a7220 */ /* 0x080fe20000410000 */
[----:B------:R-:W-:Y:S01]  /*6b30*/  LOP3.LUT R14, R117, 0xff0000, R14, 0xf8, !PT ;  /* 0x00ff0000750e7812 */ /* 0x000fe200078ef80e */
[----:B------:R-:W-:Y:S01]  /*6b40*/  FMUL.FTZ R32, R115, R10 ;  /* 0x0000000a73207220 */ /* 0x000fe20000410000 */
[--C-:B------:R-:W-:Y:S01]  /*6b50*/  HADD2.F32 R118, -RZ, R116.reuse.H0_H0 ;  /* 0x20000074ff767230 */ /* 0x100fe20000004100 */
[----:B------:R-:W-:Y:S01]  /*6b60*/  LOP3.LUT R10, R120, 0xff0000, R35, 0xf8, !PT ;  /* 0x00ff0000780a7812 */ /* 0x000fe200078ef823 */
[----:B------:R-:W-:Y:S01]  /*6b70*/  HADD2.F32 R117, -RZ, R116.H1_H1 ;  /* 0x30000074ff757230 */ /* 0x000fe20000004100 */
[----:B------:R-:W-:Y:S02]  /*6b80*/  F2FP.F16.E4M3.UNPACK_B R116, R112 ;  /* 0x00000070ff74723e */ /* 0x000fe400020006ff */
[-C--:B------:R-:W-:Y:S01]  /*6b90*/  FFMA.FTZ R32, R47, R118.reuse, -R32 ;  /* 0x000000762f207223 */ /* 0x080fe20000010820 */
[----:B------:R-:W-:Y:S01]  /*6ba0*/  FFMA.FTZ R35, R115, R118, R122 ;  /* 0x0000007673237223 */ /* 0x000fe2000001007a */
[----:B------:R-:W-:Y:S01]  /*6bb0*/  HADD2.F32 R47, -RZ, R119.H1_H1 ;  /* 0x30000077ff2f7230 */ /* 0x000fe20000004100 */
[----:B------:R-:W-:Y:S01]  /*6bc0*/  F2FP.F16.E4M3.UNPACK_B R118, R113 ;  /* 0x00000071ff76723e */ /* 0x000fe200020006ff */
[----:B------:R-:W-:Y:S01]  /*6bd0*/  HADD2.F32 R115, -RZ, R114.H1_H1 ;  /* 0x30000072ff737230 */ /* 0x000fe20000004100 */
[----:B------:R-:W-:-:S02]  /*6be0*/  F2FP.F16.E4M3.UNPACK_B R113, R45 ;  /* 0x0000002dff71723e */ /* 0x000fc400020006ff */
[----:B------:R-:W-:Y:S01]  /*6bf0*/  F2FP.F16.E4M3.UNPACK_B R112, R44 ;  /* 0x0000002cff70723e */ /* 0x000fe200020006ff */
[----:B------:R-:W-:Y:S02]  /*6c00*/  HADD2.F32 R119, -RZ, R118.H0_H0 ;  /* 0x20000076ff777230 */ /* 0x000fe40000004100 */
[-C--:B------:R-:W-:Y:S01]  /*6c10*/  FMUL.FTZ R45, R115, R47.reuse ;  /* 0x0000002f732d7220 */ /* 0x080fe20000410000 */
[----:B------:R-:W-:Y:S02]  /*6c20*/  HADD2.F32 R114, -RZ, R113.H0_H0 ;  /* 0x20000071ff727230 */ /* 0x000fe40000004100 */
[C---:B------:R-:W-:Y:S01]  /*6c30*/  FMUL.FTZ R44, R46.reuse, R47 ;  /* 0x0000002f2e2c7220 */ /* 0x040fe20000410000 */
[----:B------:R-:W-:Y:S02]  /*6c40*/  HADD2.F32 R47, -RZ, R112.H0_H0 ;  /* 0x20000070ff2f7230 */ /* 0x000fe40000004100 */
[----:B------:R-:W-:Y:S01]  /*6c50*/  FFMA.FTZ R45, R46, R117, -R45 ;  /* 0x000000752e2d7223 */ /* 0x000fe2000001082d */
[----:B------:R-:W-:-:S02]  /*6c60*/  HADD2.F32 R46, -RZ, R116.H0_H0 ;  /* 0x20000074ff2e7230 */ /* 0x000fc40000004100 */
[----:B------:R-:W-:Y:S01]  /*6c70*/  FMUL.FTZ R120, R114, R119 ;  /* 0x0000007772787220 */ /* 0x000fe20000410000 */
[----:B------:R-:W-:Y:S02]  /*6c80*/  HADD2.F32 R118, -RZ, R118.H1_H1 ;  /* 0x30000076ff767230 */ /* 0x000fe40000004100 */
[----:B------:R-:W-:Y:S01]  /*6c90*/  FFMA.FTZ R44, R115, R117, R44 ;  /* 0x00000075732c7223 */ /* 0x000fe2000001002c */
[----:B------:R-:W-:Y:S02]  /*6ca0*/  HADD2.F32 R113, -RZ, R113.H1_H1 ;  /* 0x30000071ff717230 */ /* 0x000fe40000004100 */
[C---:B------:R-:W-:Y:S01]  /*6cb0*/  FMUL.FTZ R119, R47.reuse, R119 ;  /* 0x000000772f777220 */ /* 0x040fe20000410000 */
[----:B------:R-:W-:Y:S02]  /*6cc0*/  HADD2.F32 R112, -RZ, R112.H1_H1 ;  /* 0x30000070ff707230 */ /* 0x000fe40000004100 */
[----:B------:R-:W-:Y:S01]  /*6cd0*/  FFMA.FTZ R47, R47, R46, -R120 ;  /* 0x0000002e2f2f7223 */ /* 0x000fe20000010878 */
[----:B------:R-:W-:-:S02]  /*6ce0*/  HADD2.F32 R115, -RZ, R116.H1_H1 ;  /* 0x30000074ff737230 */ /* 0x000fc40000004100 */
[C---:B------:R-:W-:Y:S01]  /*6cf0*/  FMUL.FTZ R117, R113.reuse, R118 ;  /* 0x0000007671757220 */ /* 0x040fe20000410000 */
[----:B------:R-:W-:Y:S01]  /*6d00*/  F2FP.F16.E4M3.UNPACK_B R120, R111.H1 ;  /* 0x0000006fff78723e */ /* 0x000fe200030006ff */
[----:B------:R-:W-:Y:S01]  /*6d10*/  FFMA.FTZ R46, R114, R46, R119 ;  /* 0x0000002e722e7223 */ /* 0x000fe20000010077 */
[----:B------:R-:W-:Y:S01]  /*6d20*/  F2FP.F16.E4M3.UNPACK_B R116, R34.H1 ;  /* 0x00000022ff74723e */ /* 0x000fe200030006ff */
[C---:B------:R-:W-:Y:S01]  /*6d30*/  FMUL.FTZ R118, R112.reuse, R118 ;  /* 0x0000007670767220 */ /* 0x040fe20000410000 */
[----:B------:R-:W-:Y:S01]  /*6d40*/  FFMA.FTZ R112, R112, R115, -R117 ;  /* 0x0000007370707223 */ /* 0x000fe20000010875 */
[----:B------:R-:W-:Y:S01]  /*6d50*/  F2FP.F16.E4M3.UNPACK_B R119, R110.H1 ;  /* 0x0000006eff77723e */ /* 0x000fe200030006ff */
[----:B------:R-:W-:Y:S01]  /*6d60*/  HADD2.F32 R122, -RZ, R120.H0_H0 ;  /* 0x20000078ff7a7230 */ /* 0x000fe20000004100 */
[----:B------:R-:W-:Y:S01]  /*6d70*/  F2FP.F16.E4M3.UNPACK_B R114, R33.H1 ;  /* 0x00000021ff72723e */ /* 0x000fe200030006ff */
[----:B------:R-:W-:Y:S02]  /*6d80*/  HADD2.F32 R117, -RZ, R116.H0_H0 ;  /* 0x20000074ff757230 */ /* 0x000fe40000004100 */
[----:B------:R-:W-:Y:S01]  /*6d90*/  FFMA.FTZ R113, R113, R115, R118 ;  /* 0x0000007371717223 */ /* 0x000fe20000010076 */
[----:B------:R-:W-:Y:S01]  /*6da0*/  HADD2.F32 R121, -RZ, R120.H1_H1 ;  /* 0x30000078ff797230 */ /* 0x000fe20000004100 */
[----:B------:R-:W-:Y:S01]  /*6db0*/  F2FP.F16.E4M3.UNPACK_B R33, R33 ;  /* 0x00000021ff21723e */ /* 0x000fe200020006ff */
[----:B------:R-:W-:-:S02]  /*6dc0*/  HADD2.F32 R115, -RZ, R114.H0_H0 ;  /* 0x20000072ff737230 */ /* 0x000fc40000004100 */
[----:B------:R-:W-:Y:S01]  /*6dd0*/  FMUL.FTZ R124, R117, R122 ;  /* 0x0000007a757c7220 */ /* 0x000fe20000410000 */
[--C-:B------:R-:W-:Y:S01]  /*6de0*/  HADD2.F32 R120, -RZ, R119.reuse.H0_H0 ;  /* 0x20000077ff787230 */ /* 0x100fe20000004100 */
[----:B------:R-:W-:Y:S01]  /*6df0*/  F2FP.SATFINITE.E4M3.F32.PACK_AB_MERGE_C R32, R45, R32, RZ ;  /* 0x000000202d20723e */ /* 0x000fe200048070ff */
[----:B------:R-:W-:Y:S02]  /*6e00*/  HADD2.F32 R118, -RZ, R116.H1_H1 ;  /* 0x30000074ff767230 */ /* 0x000fe40000004100 */
[C---:B------:R-:W-:Y:S01]  /*6e10*/  FMUL.FTZ R122, R115.reuse, R122 ;  /* 0x0000007a737a7220 */ /* 0x040fe20000410000 */
[----:B------:R-:W-:Y:S02]  /*6e20*/  HADD2.F32 R116, -RZ, R114.H1_H1 ;  /* 0x30000072ff747230 */ /* 0x000fe40000004100 */
        /* <DEDUP_REMOVED lines=12> */
[----:B------:R-:W-:Y:S01]  /*6ef0*/  F2FP.F16.E4M3.UNPACK_B R115, R110 ;  /* 0x0000006eff73723e */ /* 0x000fe200020006ff */
[----:B------:R-:W-:Y:S01]  /*6f00*/  HADD2.F32 R110, -RZ, R111.H0_H0 ;  /* 0x2000006fff6e7230 */ /* 0x000fe20000004100 */
[----:B------:R-:W-:Y:S01]  /*6f10*/  F2FP.F16.E4M3.UNPACK_B R45, R9 ;  /* 0x00000009ff2d723e */ /* 0x000fe200020006ff */
[----:B------:R-:W-:Y:S01]  /*6f20*/  HADD2.F32 R33, -RZ, R33.H1_H1 ;  /* 0x30000021ff217230 */ /* 0x000fe20000004100 */
[----:B------:R-:W-:Y:S01]  /*6f30*/  F2FP.SATFINITE.E4M3.F32.PACK_AB_MERGE_C R114, R123, R114, RZ ;  /* 0x000000727b72723e */ /* 0x000fe200048070ff */
[----:B------:R-:W-:Y:S01]  /*6f40*/  HADD2.F32 R111, -RZ, R111.H1_H1 ;  /* 0x3000006fff6f7230 */ /* 0x000fe20000004100 */
[----:B------:R-:W-:Y:S01]  /*6f50*/  F2FP.SATFINITE.E4M3.F32.PACK_AB_MERGE_C R121, R124, R121, RZ ;  /* 0x000000797c79723e */ /* 0x000fe200048070ff */
[----:B------:R-:W-:-:S02]  /*6f60*/  HADD2.F32 R117, -RZ, R115.H0_H0 ;  /* 0x20000073ff757230 */ /* 0x000fc40000004100 */
[-C--:B------:R-:W-:Y:S01]  /*6f70*/  FMUL.FTZ R122, R33, R118.reuse ;  /* 0x00000076217a7220 */ /* 0x080fe20000410000 */
[----:B------:R-:W-:Y:S02]  /*6f80*/  HADD2.F32 R116, -RZ, R115.H1_H1 ;  /* 0x30000073ff747230 */ /* 0x000fe40000004100 */
[-C--:B------:R-:W-:Y:S01]  /*6f90*/  FMUL.FTZ R115, R110, R119.reuse ;  /* 0x000000776e737220 */ /* 0x080fe20000410000 */
[C---:B------:R-:W-:Y:S01]  /*6fa0*/  FMUL.FTZ R119, R34.reuse, R119 ;  /* 0x0000007722777220 */ /* 0x040fe20000410000 */
[C---:B------:R-:W-:Y:S02]  /*6fb0*/  FMUL.FTZ R120, R111.reuse, R118 ;  /* 0x000000766f787220 */ /* 0x040fe40000410000 */
[----:B------:R-:W-:Y:S01]  /*6fc0*/  FFMA.FTZ R118, R34, R117, -R115 ;  /* 0x0000007522767223 */ /* 0x000fe20000010873 */
[----:B------:R-:W-:Y:S01]  /*6fd0*/  F2FP.SATFINITE.E4M3.F32.PACK_AB_MERGE_C R34, R44, R35, RZ ;  /* 0x000000232c22723e */ /* 0x000fe200048070ff */
[----:B------:R-:W-:Y:S01]  /*6fe0*/  FFMA.FTZ R119, R110, R117, R119 ;  /* 0x000000756e777223 */ /* 0x000fe20000010077 */
[----:B------:R-:W-:Y:S01]  /*6ff0*/  F2FP.SATFINITE.E4M3.F32.PACK_AB_MERGE_C R35, R112, R47, R32 ;  /* 0x0000002f7023723e */ /* 0x000fe20004807020 */
[----:B------:R-:W-:Y:S01]  /*7000*/  HADD2.F32 R44, -RZ, R45.H0_H0 ;  /* 0x2000002dff2c7230 */ /* 0x000fe20000004100 */
[----:B------:R-:W-:Y:S01]  /*7010*/  F2FP.F16.E4M3.UNPACK_B R110, R13 ;  /* 0x0000000dff6e723e */ /* 0x000fe200020006ff */
[----:B------:R-:W-:Y:S01]  /*7020*/  FFMA.FTZ R122, R111, R116, R122 ;  /* 0x000000746f7a7223 */ /* 0x000fe2000001007a */
[----:B------:R-:W-:Y:S01]  /*7030*/  F2FP.F16.E4M3.UNPACK_B R47, R14 ;  /* 0x0000000eff2f723e */ /* 0x000fe200020006ff */
[----:B------:R-:W-:Y:S01]  /*7040*/  FFMA.FTZ R33, R33, R116, -R120 ;  /* 0x0000007421217223 */ /* 0x000fe20000010878 */
[----:B------:R-:W-:Y:S01]  /*7050*/  F2FP.SATFINITE.E4M3.F32.PACK_AB_MERGE_C R34, R113, R46, R34 ;  /* 0x0000002e7122723e */ /* 0x000fe20004807022 */
[--C-:B------:R-:W-:Y:S01]  /*7060*/  HADD2.F32 R46, -RZ, R110.reuse.H0_H0 ;  /* 0x2000006eff2e7230 */ /* 0x100fe20000004100 */
[----:B------:R-:W-:Y:S01]  /*7070*/  F2FP.F16.E4M3.UNPACK_B R112, R12 ;  /* 0x0000000cff70723e */ /* 0x000fe200020006ff */
[--C-:B------:R-:W-:Y:S01]  /*7080*/  HADD2.F32 R115, -RZ, R47.reuse.H0_H0 ;  /* 0x2000002fff737230 */ /* 0x100fe20000004100 */
[----:B------:R-:W-:Y:S01]  /*7090*/  F2FP.SATFINITE.E4M3.F32.PACK_AB_MERGE_C R33, R33, R118, R114 ;  /* 0x000000762121723e */ /* 0x000fe20004807072 */
[----:B------:R-:W-:Y:S01]  /*70a0*/  HADD2.F32 R111, -RZ, R110.H1_H1 ;  /* 0x3000006eff6f7230 */ /* 0x000fe20000004100 */
[----:B------:R-:W-:Y:S01]  /*70b0*/  F2FP.F16.E4M3.UNPACK_B R12, R12.H1 ;  /* 0x0000000cff0c723e */ /* 0x000fe200030006ff */
[----:B------:R-:W-:-:S02]  /*70c0*/  HADD2.F32 R110, -RZ, R47.H1_H1 ;  /* 0x3000002fff6e7230 */ /* 0x000fc40000004100 */
[-C--:B------:R-:W-:Y:S01]  /*70d0*/  FMUL.FTZ R117, R46, R115.reuse ;  /* 0x000000732e757220 */ /* 0x080fe20000410000 */
[--C-:B------:R-:W-:Y:S02]  /*70e0*/  HADD2.F32 R113, -RZ, R112.reuse.H0_H0 ;  /* 0x20000070ff717230 */ /* 0x100fe40000004100 */
[C---:B------:R-:W-:Y:S01]  /*70f0*/  FMUL.FTZ R115, R44.reuse, R115 ;  /* 0x000000732c737220 */ /* 0x040fe20000410000 */
[----:B------:R-:W-:Y:S02]  /*7100*/  HADD2.F32 R47, -RZ, R45.H1_H1 ;  /* 0x3000002dff2f7230 */ /* 0x000fe40000004100 */
[-C--:B------:R-:W-:Y:S01]  /*7110*/  FMUL.FTZ R114, R111, R110.reuse ;  /* 0x0000006e6f727220 */ /* 0x080fe20000410000 */
[----:B------:R-:W-:Y:S02]  /*7120*/  HADD2.F32 R112, -RZ, R112.H1_H1 ;  /* 0x30000070ff707230 */ /* 0x000fe40000004100 */
[-C--:B------:R-:W-:Y:S01]  /*7130*/  FFMA.FTZ R44, R44, R113.reuse, -R117 ;  /* 0x000000712c2c7223 */ /* 0x080fe20000010875 */
[----:B------:R-:W-:Y:S01]  /*7140*/  FFMA.FTZ R45, R46, R113, R115 ;  /* 0x000000712e2d7223 */ /* 0x000fe20000010073 */
[----:B------:R-:W-:Y:S01]  /*7150*/  FMUL.FTZ R116, R47, R110 ;  /* 0x0000006e2f747220 */ /* 0x000fe20000410000 */
[----:B------:R-:W-:-:S02]  /*7160*/  F2FP.F16.E4M3.UNPACK_B R110, R13.H1 ;  /* 0x0000000dff6e723e */ /* 0x000fc400030006ff */
[----:B------:R-:W-:Y:S01]  /*7170*/  F2FP.F16.E4M3.UNPACK_B R113, R14.H1 ;  /* 0x0000000eff71723e */ /* 0x000fe200030006ff */
[-C--:B------:R-:W-:Y:S01]  /*7180*/  FFMA.FTZ R14, R111, R112.reuse, R116 ;  /* 0x000000706f0e7223 */ /* 0x080fe20000010074 */
[----:B------:R-:W-:Y:S01]  /*7190*/  F2FP.F16.E4M3.UNPACK_B R46, R9.H1 ;  /* 0x00000009ff2e723e */ /* 0x000fe200030006ff */
[----:B------:R-:W-:Y:S01]  /*71a0*/  FFMA.FTZ R9, R47, R112, -R114 ;  /* 0x000000702f097223 */ /* 0x000fe20000010872 */
[----:B------:R-:W-:Y:S01]  /*71b0*/  HADD2.F32 R47, -RZ, R110.H0_H0 ;  /* 0x2000006eff2f7230 */ /* 0x000fe20000004100 */
[-C--:B------:R-:W-:Y:S01]  /*71c0*/  F2FP.F16.E4M3.UNPACK_B R118, R10.reuse ;  /* 0x0000000aff76723e */ /* 0x080fe200020006ff */
[----:B------:R-:W-:Y:S01]  /*71d0*/  HADD2.F32 R112, -RZ, R113.H0_H0 ;  /* 0x20000071ff707230 */ /* 0x000fe20000004100 */
[----:B------:R-:W-:Y:S01]  /*71e0*/  F2FP.SATFINITE.E4M3.F32.PACK_AB_MERGE_C R32, R122, R119, R121 ;  /* 0x000000777a20723e */ /* 0x000fe20004807079 */
[----:B------:R-:W-:Y:S01]  /*71f0*/  HADD2.F32 R13, -RZ, R46.H0_H0 ;  /* 0x2000002eff0d7230 */ /* 0x000fe20000004100 */
[----:B------:R-:W-:Y:S01]  /*7200*/  F2FP.F16.E4M3.UNPACK_B R119, R10.H1 ;  /* 0x0000000aff77723e */ /* 0x000fe200030006ff */
[----:B------:R-:W-:-:S02]  /*7210*/  HADD2.F32 R111, -RZ, R110.H1_H1 ;  /* 0x3000006eff6f7230 */ /* 0x000fc40000004100 */
[-C--:B------:R-:W-:Y:S01]  /*7220*/  FMUL.FTZ R116, R47, R112.reuse ;  /* 0x000000702f747220 */ /* 0x080fe20000410000 */
[----:B------:R-:W-:Y:S02]  /*7230*/  HADD2.F32 R114, -RZ, R113.H1_H1 ;  /* 0x30000071ff727230 */ /* 0x000fe40000004100 */
[----:B------:R-:W-:Y:S01]  /*7240*/  FMUL.FTZ R112, R13, R112 ;  /* 0x000000700d707220 */ /* 0x000fe20000410000 */
[----:B------:R-:W-:Y:S01]  /*7250*/  HADD2.F32 R110, -RZ, R12.H0_H0 ;  /* 0x2000000cff6e7230 */ /* 0x000fe20000004100 */
[----:B------:R-:W-:Y:S01]  /*7260*/  F2FP.F16.E4M3.UNPACK_B R10, R8 ;  /* 0x00000008ff0a723e */ /* 0x000fe200020006ff */
[----:B------:R-:W-:Y:S02]  /*7270*/  HADD2.F32 R46, -RZ, R46.H1_H1 ;  /* 0x3000002eff2e7230 */ /* 0x000fe40000004100 */
[----:B------:R-:W-:Y:S01]  /*7280*/  FMUL.FTZ R115, R111, R114 ;  /* 0x000000726f737220 */ /* 0x000fe20000410000 */
        /* <DEDUP_REMOVED lines=8> */
[----:B------:R-:W-:Y:S01]  /*7310*/  F2FP.F16.E4M3.UNPACK_B R113, R15.H1 ;  /* 0x0000000fff71723e */ /* 0x000fe200030006ff */
[----:B------:R-:W-:Y:S01]  /*7320*/  HADD2.F32 R15, -RZ, R110.H0_H0 ;  /* 0x2000006eff0f7230 */ /* 0x000fe20000004100 */
[----:B------:R-:W-:Y:S01]  /*7330*/  F2FP.F16.E4M3.UNPACK_B R11, R11.H1 ;  /* 0x0000000bff0b723e */ /* 0x000fe200030006ff */
[----:B------:R-:W-:Y:S01]  /*7340*/  HADD2.F32 R120, -RZ, R118.H0_H0 ;  /* 0x20000076ff787230 */ /* 0x000fe20000004100 */
[----:B------:R-:W-:Y:S01]  /*7350*/  F2FP.F16.E4M3.UNPACK_B R115, R8.H1 ;  /* 0x00000008ff73723e */ /* 0x000fe200030006ff */
[----:B------:R-:W-:Y:S01]  /*7360*/  HADD2.F32 R114, -RZ, R112.H0_H0 ;  /* 0x20000070ff727230 */ /* 0x000fe20000004100 */
[----:B------:R-:W-:Y:S01]  /*7370*/  F2FP.SATFINITE.E4M3.F32.PACK_AB_MERGE_C R12, R47, R12, RZ ;  /* 0x0000000c2f0c723e */ /* 0x000fe200048070ff */
[----:B------:R-:W-:-:S02]  /*7380*/  HADD2.F32 R8, -RZ, R113.H0_H0 ;  /* 0x20000071ff087230 */ /* 0x000fc40000004100 */
[-C--:B------:R-:W-:Y:S01]  /*7390*/  FMUL.FTZ R123, R15, R120.reuse ;  /* 0x000000780f7b7220 */ /* 0x080fe20000410000 */
[----:B------:R-:W-:Y:S02]  /*73a0*/  HADD2.F32 R121, -RZ, R119.H0_H0 ;  /* 0x20000077ff797230 */ /* 0x000fe40000004100 */
[----:B------:R-:W-:Y:S01]  /*73b0*/  FMUL.FTZ R122, R114, R120 ;  /* 0x00000078727a7220 */ /* 0x000fe20000410000 */
[----:B------:R-:W-:Y:S01]  /*73c0*/  HADD2.F32 R116, -RZ, R10.H0_H0 ;  /* 0x2000000aff747230 */ /* 0x000fe20000004100 */
[----:B------:R-:W-:Y:S01]  /*73d0*/  F2FP.SATFINITE.E4M3.F32.PACK_AB_MERGE_C R13, R46, R13, RZ ;  /* 0x0000000d2e0d723e */ /* 0x000fe200048070ff */
[----:B------:R-:W-:Y:S02]  /*73e0*/  HADD2.F32 R111, -RZ, R11.H0_H0 ;  /* 0x2000000bff6f7230 */ /* 0x000fe40000004100 */
[----:B------:R-:W-:Y:S01]  /*73f0*/  FMUL.FTZ R120, R8, R121 ;  /* 0x0000007908787220 */ /* 0x000fe20000410000 */
[----:B------:R-:W-:Y:S02]  /*7400*/  HADD2.F32 R117, -RZ, R115.H0_H0 ;  /* 0x20000073ff757230 */ /* 0x000fe40000004100 */
[----:B------:R-:W-:Y:S01]  /*7410*/  FFMA.FTZ R123, R114, R116, R123 ;  /* 0x00000074727b7223 */ /* 0x000fe2000001007b */
[----:B------:R-:W-:-:S02]  /*7420*/  HADD2.F32 R113, -RZ, R113.H1_H1 ;  /* 0x30000071ff717230 */ /* 0x000fc40000004100 */
[----:B------:R-:W-:Y:S01]  /*7430*/  FMUL.FTZ R121, R111, R121 ;  /* 0x000000796f797220 */ /* 0x000fe20000410000 */
[----:B------:R-:W-:Y:S02]  /*7440*/  HADD2.F32 R114, -RZ, R119.H1_H1 ;  /* 0x30000077ff727230 */ /* 0x000fe40000004100 */
[----:B------:R-:W-:Y:S01]  /*7450*/  FFMA.FTZ R122, R15, R116, -R122 ;  /* 0x000000740f7a7223 */ /* 0x000fe2000001087a */
[----:B------:R-:W-:Y:S02]  /*7460*/  HADD2.F32 R11, -RZ, R11.H1_H1 ;  /* 0x3000000bff0b7230 */ /* 0x000fe40000004100 */
[-C--:B------:R-:W-:Y:S01]  /*7470*/  FFMA.FTZ R120, R111, R117.reuse, -R120 ;  /* 0x000000756f787223 */ /* 0x080fe20000010878 */
[----:B------:R-:W-:Y:S01]  /*7480*/  FFMA.FTZ R121, R8, R117, R121 ;  /* 0x0000007508797223 */ /* 0x000fe20000010079 */
[----:B------:R-:W-:Y:S01]  /*7490*/  HADD2.F32 R112, -RZ, R112.H1_H1 ;  /* 0x30000070ff707230 */ /* 0x000fe20000004100 */
[----:B------:R-:W-:Y:S01]  /*74a0*/  F2FP.SATFINITE.E4M3.F32.PACK_AB_MERGE_C R9, R9, R44, R12 ;  /* 0x0000002c0909723e */ /* 0x000fe2000480700c */
[----:B------:R-:W-:Y:S01]  /*74b0*/  HADD2.F32 R111, -RZ, R118.H1_H1 ;  /* 0x30000076ff6f7230 */ /* 0x000fe20000004100 */
[----:B------:R-:W-:Y:S01]  /*74c0*/  F2FP.SATFINITE.E4M3.F32.PACK_AB_MERGE_C R13, R14, R45, R13 ;  /* 0x0000002d0e0d723e */ /* 0x000fe2000480700d */
[----:B------:R-:W-:-:S02]  /*74d0*/  HADD2.F32 R15, -RZ, R10.H1_H1 ;  /* 0x3000000aff0f7230 */ /* 0x000fc40000004100 */
[-C--:B------:R-:W-:Y:S01]  /*74e0*/  FMUL.FTZ R10, R113, R114.reuse ;  /* 0x00000072710a7220 */ /* 0x080fe20000410000 */
[----:B------:R-:W-:Y:S02]  /*74f0*/  HADD2.F32 R110, -RZ, R110.H1_H1 ;  /* 0x3000006eff6e7230 */ /* 0x000fe40000004100 */
[----:B------:R-:W-:Y:S01]  /*7500*/  FMUL.FTZ R114, R11, R114 ;  /* 0x000000720b727220 */ /* 0x000fe20000410000 */
[----:B------:R-:W-:Y:S02]  /*7510*/  HADD2.F32 R8, -RZ, R115.H1_H1 ;  /* 0x30000073ff087230 */ /* 0x000fe40000004100 */
[-C--:B------:R-:W-:Y:S01]  /*7520*/  FMUL.FTZ R115, R112, R111.reuse ;  /* 0x0000006f70737220 */ /* 0x080fe20000410000 */
[----:B------:R-:W-:Y:S02]  /*7530*/  IMAD.MOV.U32 R12, RZ, RZ, R34 ;  /* 0x000000ffff0c7224 */ /* 0x000fe400078e0022 */
[----:B------:R-:W-:Y:S01]  /*7540*/  FMUL.FTZ R111, R110, R111 ;  /* 0x0000006f6e6f7220 */ /* 0x000fe20000410000 */
[----:B------:R-:W-:-:S02]  /*7550*/  IMAD.MOV.U32 R14, RZ, RZ, R32 ;  /* 0x000000ffff0e7224 */ /* 0x000fc400078e0020 */
[-C--:B------:R-:W-:Y:S01]  /*7560*/  FFMA.FTZ R11, R11, R8.reuse, -R10 ;  /* 0x000000080b0b7223 */ /* 0x080fe2000001080a */
[----:B------:R-:W-:Y:S01]  /*7570*/  FFMA.FTZ R114, R113, R8, R114 ;  /* 0x0000000871727223 */ /* 0x000fe20000010072 */
[-C--:B------:R-:W-:Y:S01]  /*7580*/  FFMA.FTZ R115, R110, R15.reuse, -R115 ;  /* 0x0000000f6e737223 */ /* 0x080fe20000010873 */
[----:B------:R-:W-:Y:S01]  /*7590*/  FFMA.FTZ R112, R112, R15, R111 ;  /* 0x0000000f70707223 */ /* 0x000fe2000001006f */
[----:B------:R-:W-:Y:S01]  /*75a0*/  IMAD.MOV.U32 R8, RZ, RZ, R35 ;  /* 0x000000ffff087224 */ /* 0x000fe200078e0023 */
[----:B------:R-:W-:Y:S01]  /*75b0*/  F2FP.SATFINITE.E4M3.F32.PACK_AB_MERGE_C R11, R11, R120, RZ ;  /* 0x000000780b0b723e */ /* 0x000fe200048070ff */
[----:B------:R-:W-:Y:S01]  /*75c0*/  IMAD.MOV.U32 R10, RZ, RZ, R33 ;  /* 0x000000ffff0a7224 */ /* 0x000fe200078e0021 */
[----:B------:R-:W-:Y:S02]  /*75d0*/  F2FP.SATFINITE.E4M3.F32.PACK_AB_MERGE_C R114, R114, R121, RZ ;  /* 0x000000797272723e */ /* 0x000fe400048070ff */
[----:B------:R-:W-:Y:S02]  /*75e0*/  F2FP.SATFINITE.E4M3.F32.PACK_AB_MERGE_C R11, R115, R122, R11 ;  /* 0x0000007a730b723e */ /* 0x000fe4000480700b */
[----:B------:R-:W-:-:S07]  /*75f0*/  F2FP.SATFINITE.E4M3.F32.PACK_AB_MERGE_C R15, R112, R123, R114 ;  /* 0x0000007b700f723e */ /* 0x000fce0004807072 */
.L_x_5529:
[----:B------:R-:W-:Y:S05]  /*7600*/  BSYNC B2 ;  /* 0x0000000000027941 */ /* 0x000fea0003800000 */
.L_x_5528:
[----:B------:R-:W-:Y:S01]  /*7610*/  ISETP.GE.AND P3, PT, R109, R97, PT ;  /* 0x000000616d00720c */ /* 0x000fe20003f66270 */
[----:B0-----:R0:W-:-:S12]  /*7620*/  ST.E.128 desc[UR42][R92.64], R8 ;  /* 0x000000085c007985 */ /* 0x0011d8000c101d2a */
[----:B------:R-:W-:-:S04]  /*7630*/  @!P3 IADD3 R32, P4, R100, R109, RZ ;  /* 0x0000006d6420b210 */ /* 0x000fc80007f9e0ff */
[----:B------:R-:W-:-:S05]  /*7640*/  @!P3 LEA.HI.X.SX32 R33, R109, R98, 0x1, P4 ;  /* 0x000000626d21b211 */ /* 0x000fca00020f0eff */
[----:B--2---:R0:W-:Y:S04]  /*7650*/  @!P3 ST.E.128 desc[UR42][R32.64], R12 ;  /* 0x0000000c2000b985 */ /* 0x0041e8000c101d2a */
.L_x_5527:
[----:B------:R-:W-:Y:S05]  /*7660*/  BSYNC B1 ;  /* 0x0000000000017941 */ /* 0x000fea0003800000 */
.L_x_5526:
[----:B------:R-:W-:Y:S01]  /*7670*/  ISETP.NE.AND P3, PT, R54, RZ, PT ;  /* 0x000000ff3600720c */ /* 0x000fe20003f65270 */
[----:B------:R-:W-:-:S12]  /*7680*/  BSSY B1, `(.L_x_5530) ;  /* 0x00000fc000017945 */ /* 0x000fd80003800000 */
[----:B------:R-:W-:Y:S05]  /*7690*/  @!P3 BRA `(.L_x_5531) ;  /* 0x0000000c00e8b947 */ /* 0x000fea0003800000 */
[----:B------:R-:W-:Y:S01]  /*76a0*/  ISETP.NE.AND P4, PT, R83, RZ, PT ;  /* 0x000000ff5300720c */ /* 0x000fe20003f85270 */
[----:B------:R-:W-:Y:S01]  /*76b0*/  BSSY B2, `(.L_x_5532) ;  /* 0x00000f3000027945 */ /* 0x000fe20003800000 */
[C---:B0---4-:R-:W-:Y:S02]  /*76c0*/  IADD3 R32, P3, R57.reuse, R100, RZ ;  /* 0x0000006439207210 */ /* 0x051fe40007f7e0ff */
[----:B------:R-:W-:Y:S02]  /*76d0*/  SEL R8, R66, R99, !P4 ;  /* 0x0000006342087207 */ /* 0x000fe40006000000 */
[----:B---3--:R-:W-:Y:S02]  /*76e0*/  LEA.HI.X.SX32 R33, R57, R98, 0x1, P3 ;  /* 0x0000006239217211 */ /* 0x008fe400018f0eff */
[----:B------:R-:W-:Y:S02]  /*76f0*/  SHF.R.S32.HI R9, RZ, 0x1f, R8 ;  /* 0x0000001fff097819 */ /* 0x000fe40000011408 */
[----:B------:R-:W-:-:S02]  /*7700*/  ISETP.GE.AND P3, PT, R80, R96, PT ;  /* 0x000000605000720c */ /* 0x000fc40003f66270 */
[----:B------:R-:W-:-:S04]  /*7710*/  LEA.HI R9, R9, R8, RZ, 0x5 ;  /* 0x0000000809097211 */ /* 0x000fc800078f28ff */
        /* <DEDUP_REMOVED lines=15> */
[----:B------:R-:W2:Y:S01]  /*7810*/  LDS.128 R12, [R12+0x1e400] ;  /* 0x01e400000c0c7984 */ /* 0x000ea20000000c00 */
[----:B------:R-:W-:Y:S05]  /*7820*/  @P3 BRA `(.L_x_5533) ;  /* 0x0000000c006c3947 */ /* 0x000fea0003800000 */
[----:B------:R-:W-:Y:S01]  /*7830*/  SHF.R.U32.HI R113, RZ, 0x8, R29 ;  /* 0x00000008ff717819 */ /* 0x000fe2000001161d */
[----:B0-----:R-:W-:Y:S01]  /*7840*/  IMAD.MOV.U32 R28, RZ, RZ, R9 ;  /* 0x000000ffff1c7224 */ /* 0x001fe200078e0009 */
[----:B------:R-:W-:Y:S01]  /*7850*/  SHF.R.U32.HI R115, RZ, 0x18, R29 ;  /* 0x00000018ff737819 */ /* 0x000fe2000001161d */
[----:B--2---:R-:W-:Y:S01]  /*7860*/  IMAD.MOV.U32 R40, RZ, RZ, R12 ;  /* 0x000000ffff287224 */ /* 0x004fe200078e000c */
[----:B------:R-:W-:Y:S01]  /*7870*/  LOP3.LUT R30, R29, 0xff, RZ, 0xc0, !PT ;  /* 0x000000ff1d1e7812 */ /* 0x000fe200078ec0ff */
[----:B------:R-:W-:Y:S01]  /*7880*/  IMAD.SHL.U32 R9, R113, 0x100, RZ ;  /* 0x0000010071097824 */ /* 0x000fe200078e00ff */
[--C-:B------:R-:W-:Y:S01]  /*7890*/  SHF.R.U32.HI R111, RZ, 0x18, R31.reuse ;  /* 0x00000018ff6f7819 */ /* 0x100fe2000001161f */
[----:B------:R-:W-:Y:S01]  /*78a0*/  IMAD.MOV.U32 R34, RZ, RZ, R8 ;  /* 0x000000ffff227224 */ /* 0x000fe200078e0008 */
[----:B------:R-:W-:Y:S02]  /*78b0*/  LOP3.LUT R42, R31, 0xff, RZ, 0xc0, !PT ;  /* 0x000000ff1f2a7812 */ /* 0x000fe400078ec0ff */
[----:B------:R-:W-:-:S02]  /*78c0*/  SHF.R.U32.HI R110, RZ, 0x8, R31 ;  /* 0x00000008ff6e7819 */ /* 0x000fc4000001161f */
[----:B------:R-:W-:Y:S02]  /*78d0*/  SHF.R.U32.HI R109, RZ, 0x10, R31 ;  /* 0x00000010ff6d7819 */ /* 0x000fe4000001161f */
[----:B------:R-:W-:Y:S01]  /*78e0*/  SHF.R.U32.HI R112, RZ, 0x10, R29 ;  /* 0x00000010ff707819 */ /* 0x000fe2000001161d */
[----:B------:R-:W-:Y:S01]  /*78f0*/  IMAD.MOV.U32 R29, RZ, RZ, R10 ;  /* 0x000000ffff1d7224 */ /* 0x000fe200078e000a */
[--C-:B------:R-:W-:Y:S02]  /*7900*/  SHF.R.U32.HI R92, RZ, 0x18, R41.reuse ;  /* 0x00000018ff5c7819 */ /* 0x100fe40000011629 */
[----:B------:R-:W-:Y:S01]  /*7910*/  LOP3.LUT R31, R41, 0xff, RZ, 0xc0, !PT ;  /* 0x000000ff291f7812 */ /* 0x000fe200078ec0ff */
[----:B------:R-:W-:Y:S01]  /*7920*/  IMAD.U32 R10, R112, 0x10000, RZ ;  /* 0x00010000700a7824 */ /* 0x000fe200078e00ff */
[--C-:B------:R-:W-:Y:S02]  /*7930*/  SHF.R.U32.HI R45, RZ, 0x8, R41.reuse ;  /* 0x00000008ff2d7819 */ /* 0x100fe40000011629 */
[----:B------:R-:W-:-:S02]  /*7940*/  SHF.R.U32.HI R47, RZ, 0x10, R41 ;  /* 0x00000010ff2f7819 */ /* 0x000fc40000011629 */
[--C-:B------:R-:W-:Y:S02]  /*7950*/  SHF.R.U32.HI R46, RZ, 0x18, R43.reuse ;  /* 0x00000018ff2e7819 */ /* 0x100fe4000001162b */
[----:B------:R-:W-:Y:S01]  /*7960*/  LOP3.LUT R41, R43, 0xff, RZ, 0xc0, !PT ;  /* 0x000000ff2b297812 */ /* 0x000fe200078ec0ff */
[----:B------:R-:W-:Y:S01]  /*7970*/  IMAD.U32 R47, R47, 0x10000, RZ ;  /* 0x000100002f2f7824 */ /* 0x000fe200078e00ff */
[----:B------:R-:W-:Y:S02]  /*7980*/  PRMT R30, R115, 0x654, R30 ;  /* 0x00000654731e7816 */ /* 0x000fe4000000001e */
[--C-:B------:R-:W-:Y:S02]  /*7990*/  SHF.R.U32.HI R44, RZ, 0x8, R43.reuse ;  /* 0x00000008ff2c7819 */ /* 0x100fe4000001162b */
[----:B------:R-:W-:Y:S02]  /*79a0*/  SHF.R.U32.HI R93, RZ, 0x10, R43 ;  /* 0x00000010ff5d7819 */ /* 0x000fe4000001162b */
[----:B------:R-:W-:Y:S01]  /*79b0*/  PRMT R12, R92, 0x654, R31 ;  /* 0x000006545c0c7816 */ /* 0x000fe2000000001f */
[----:B------:R-:W-:Y:S01]  /*79c0*/  IMAD.SHL.U32 R31, R110, 0x100, RZ ;  /* 0x000001006e1f7824 */ /* 0x000fe200078e00ff */
[----:B------:R-:W-:Y:S01]  /*79d0*/  PRMT R43, R46, 0x654, R41 ;  /* 0x000006542e2b7816 */ /* 0x000fe20000000029 */
[----:B------:R-:W-:Y:S01]  /*79e0*/  IMAD.SHL.U32 R41, R45, 0x100, RZ ;  /* 0x000001002d297824 */ /* 0x000fe200078e00ff */
[----:B------:R-:W-:Y:S01]  /*79f0*/  LOP3.LUT R9, R30, 0xff00, R9, 0xf8, !PT ;  /* 0x0000ff001e097812 */ /* 0x000fe200078ef809 */
[----:B------:R-:W-:Y:S01]  /*7a00*/  IMAD.SHL.U32 R30, R44, 0x100, RZ ;  /* 0x000001002c1e7824 */ /* 0x000fe200078e00ff */
[----:B------:R-:W-:Y:S01]  /*7a10*/  PRMT R42, R111, 0x654, R42 ;  /* 0x000006546f2a7816 */ /* 0x000fe2000000002a */
[----:B------:R-:W-:Y:S01]  /*7a20*/  IMAD.U32 R93, R93, 0x10000, RZ ;  /* 0x000100005d5d7824 */ /* 0x000fe200078e00ff */
[----:B------:R-:W-:Y:S01]  /*7a30*/  LOP3.LUT R10, R9, 0xff0000, R10, 0xf8, !PT ;  /* 0x00ff0000090a7812 */ /* 0x000fe200078ef80a */
[----:B------:R-:W-:Y:S01]  /*7a40*/  IMAD.U32 R9, R109, 0x10000, RZ ;  /* 0x000100006d097824 */ /* 0x000fe200078e00ff */
[----:B------:R-:W-:-:S02]  /*7a50*/  LOP3.LUT R8, R42, 0xff00, R31, 0xf8, !PT ;  /* 0x0000ff002a087812 */ /* 0x000fc400078ef81f */
[----:B------:R-:W-:Y:S02]  /*7a60*/  LOP3.LUT R12, R12, 0xff00, R41, 0xf8, !PT ;  /* 0x0000ff000c0c7812 */ /* 0x000fe400078ef829 */
[----:B------:R-:W-:Y:S02]  /*7a70*/  F2FP.F16.E4M3.UNPACK_B R45, R108.H1 ;  /* 0x0000006cff2d723e */ /* 0x000fe400030006ff */
[----:B------:R-:W-:Y:S02]  /*7a80*/  F2FP.F16.E4M3.UNPACK_B R42, R40.H1 ;  /* 0x00000028ff2a723e */ /* 0x000fe400030006ff */
[----:B------:R-:W-:Y:S02]  /*7a90*/  F2FP.F16.E4M3.UNPACK_B R41, R34.H1 ;  /* 0x00000022ff29723e */ /* 0x000fe400030006ff */
[----:B------:R-:W-:Y:S01]  /*7aa0*/  LOP3.LUT R46, R43, 0xff00, R30, 0xf8, !PT ;  /* 0x0000ff002b2e7812 */ /* 0x000fe200078ef81e */
[----:B------:R-:W-:Y:S01]  /*7ab0*/  HADD2.F32 R31, -RZ, R42.H0_H0 ;  /* 0x2000002aff1f7230 */ /* 0x000fe20000004100 */
[----:B------:R-:W-:Y:S01]  /*7ac0*/  LOP3.LUT R8, R8, 0xff0000, R9, 0xf8, !PT ;  /* 0x00ff000008087812 */ /* 0x000fe200078ef809 */
[----:B------:R-:W-:Y:S01]  /*7ad0*/  HADD2.F32 R9, -RZ, R45.H0_H0 ;  /* 0x2000002dff097230 */ /* 0x000fe20000004100 */
[----:B------:R-:W-:Y:S01]  /*7ae0*/  F2FP.F16.E4M3.UNPACK_B R43, R106.H1 ;  /* 0x0000006aff2b723e */ /* 0x000fe200030006ff */
[--C-:B------:R-:W-:Y:S01]  /*7af0*/  HADD2.F32 R30, -RZ, R41.reuse.H0_H0 ;  /* 0x20000029ff1e7230 */ /* 0x100fe20000004100 */
[----:B------:R-:W-:Y:S01]  /*7b00*/  F2FP.F16.E4M3.UNPACK_B R108, R108 ;  /* 0x0000006cff6c723e */ /* 0x000fe200020006ff */
[----:B------:R-:W-:-:S02]  /*7b10*/  HADD2.F32 R41, -RZ, R41.H1_H1 ;  /* 0x30000029ff297230 */ /* 0x000fc40000004100 */
[CC--:B------:R-:W-:Y:S01]  /*7b20*/  FMUL.FTZ R109, R31.reuse, R9.reuse ;  /* 0x000000091f6d7220 */ /* 0x0c0fe20000410000 */
[--C-:B------:R-:W-:Y:S02]  /*7b30*/  HADD2.F32 R44, -RZ, R43.reuse.H0_H0 ;  /* 0x2000002bff2c7230 */ /* 0x100fe40000004100 */
[----:B------:R-:W-:Y:S01]  /*7b40*/  FMUL.FTZ R92, R30, R9 ;  /* 0x000000091e5c7220 */ /* 0x000fe20000410000 */
[----:B------:R-:W-:Y:S01]  /*7b50*/  LOP3.LUT R9, R46, 0xff0000, R93, 0xf8, !PT ;  /* 0x00ff00002e097812 */ /* 0x000fe200078ef85d */
[----:B------:R-:W-:Y:S01]  /*7b60*/  HADD2.F32 R46, -RZ, R43.H1_H1 ;  /* 0x3000002bff2e7230 */ /* 0x000fe20000004100 */
[----:B------:R-:W-:Y:S01]  /*7b70*/  F2FP.F16.E4M3.UNPACK_B R43, R34 ;  /* 0x00000022ff2b723e */ /* 0x000fe200020006ff */
[-C--:B------:R-:W-:Y:S01]  /*7b80*/  FFMA.FTZ R30, R30, R44.reuse, -R109 ;  /* 0x0000002c1e1e7223 */ /* 0x080fe2000001086d */
[----:B------:R-:W-:Y:S01]  /*7b90*/  FFMA.FTZ R31, R31, R44, R92 ;  /* 0x0000002c1f1f7223 */ /* 0x000fe2000001005c */
[----:B------:R-:W-:Y:S01]  /*7ba0*/  HADD2.F32 R44, -RZ, R45.H1_H1 ;  /* 0x3000002dff2c7230 */ /* 0x000fe20000004100 */
[----:B------:R-:W-:Y:S01]  /*7bb0*/  F2FP.F16.E4M3.UNPACK_B R106, R106 ;  /* 0x0000006aff6a723e */ /* 0x000fe200020006ff */
[----:B------:R-:W-:Y:S01]  /*7bc0*/  HADD2.F32 R45, -RZ, R42.H1_H1 ;  /* 0x3000002aff2d7230 */ /* 0x000fe20000004100 */
[----:B------:R-:W-:Y:S01]  /*7bd0*/  F2FP.F16.E4M3.UNPACK_B R42, R40 ;  /* 0x00000028ff2a723e */ /* 0x000fe200020006ff */
[----:B------:R-:W-:-:S02]  /*7be0*/  HADD2.F32 R93, -RZ, R108.H0_H0 ;  /* 0x2000006cff5d7230 */ /* 0x000fc40000004100 */
[-C--:B------:R-:W-:Y:S01]  /*7bf0*/  FMUL.FTZ R92, R41, R44.reuse ;  /* 0x0000002c295c7220 */ /* 0x080fe20000410000 */
[----:B------:R-:W-:Y:S02]  /*7c00*/  HADD2.F32 R40, -RZ, R43.H0_H0 ;  /* 0x2000002bff287230 */ /* 0x000fe40000004100 */
[----:B------:R-:W-:Y:S01]  /*7c10*/  FMUL.FTZ R34, R45, R44 ;  /* 0x0000002c2d227220 */ /* 0x000fe20000410000 */
[----:B------:R-:W-:Y:S01]  /*7c20*/  HADD2.F32 R44, -RZ, R42.H0_H0 ;  /* 0x2000002aff2c7230 */ /* 0x000fe20000004100 */
[----:B------:R-:W-:Y:S01]  /*7c30*/  LOP3.LUT R12, R12, 0xff0000, R47, 0xf8, !PT ;  /* 0x00ff00000c0c7812 */ /* 0x000fe200078ef82f */
[----:B------:R-:W-:Y:S02]  /*7c40*/  HADD2.F32 R47, -RZ, R106.H0_H0 ;  /* 0x2000006aff2f7230 */ /* 0x000fe40000004100 */
[-C--:B------:R-:W-:Y:S01]  /*7c50*/  FFMA.FTZ R41, R41, R46.reuse, -R34 ;  /* 0x0000002e29297223 */ /* 0x080fe20000010822 */
[----:B------:R-:W-:Y:S01]  /*7c60*/  FFMA.FTZ R34, R45, R46, R92 ;  /* 0x0000002e2d227223 */ /* 0x000fe2000001005c */
[-C--:B------:R-:W-:Y:S01]  /*7c70*/  FMUL.FTZ R109, R44, R93.reuse ;  /* 0x0000005d2c6d7220 */ /* 0x080fe20000410000 */
[----:B------:R-:W-:Y:S01]  /*7c80*/  FMUL.FTZ R93, R40, R93 ;  /* 0x0000005d285d7220 */ /* 0x000fe20000410000 */
[----:B------:R-:W-:Y:S01]  /*7c90*/  HADD2.F32 R108, -RZ, R108.H1_H1 ;  /* 0x3000006cff6c7230 */ /* 0x000fe20000004100 */
[----:B------:R-:W-:Y:S01]  /*7ca0*/  F2FP.F16.E4M3.UNPACK_B R46, R107.H1 ;  /* 0x0000006bff2e723e */ /* 0x000fe200030006ff */
[----:B------:R-:W-:-:S02]  /*7cb0*/  HADD2.F32 R45, -RZ, R42.H1_H1 ;  /* 0x3000002aff2d7230 */ /* 0x000fc40000004100 */
[-C--:B------:R-:W-:Y:S01]  /*7cc0*/  FFMA.FTZ R42, R44, R47.reuse, R93 ;  /* 0x0000002f2c2a7223 */ /* 0x080fe2000001005d */
[----:B------:R-:W-:Y:S02]  /*7cd0*/  HADD2.F32 R43, -RZ, R43.H1_H1 ;  /* 0x3000002bff2b7230 */ /* 0x000fe40000004100 */
[----:B------:R-:W-:Y:S01]  /*7ce0*/  FFMA.FTZ R40, R40, R47, -R109 ;  /* 0x0000002f28287223 */ /* 0x000fe2000001086d */
[----:B------:R-:W-:Y:S02]  /*7cf0*/  HADD2.F32 R106, -RZ, R106.H1_H1 ;  /* 0x3000006aff6a7230 */ /* 0x000fe40000004100 */
[----:B------:R-:W-:Y:S01]  /*7d00*/  FMUL.FTZ R44, R45, R108 ;  /* 0x0000006c2d2c7220 */ /* 0x000fe20000410000 */
[----:B------:R-:W-:Y:S01]  /*7d10*/  F2FP.F16.E4M3.UNPACK_B R47, R14.H1 ;  /* 0x0000000eff2f723e */ /* 0x000fe200030006ff */
[C---:B------:R-:W-:Y:S01]  /*7d20*/  FMUL.FTZ R108, R43.reuse, R108 ;  /* 0x0000006c2b6c7220 */ /* 0x040fe20000410000 */
[----:B------:R-:W-:Y:S01]  /*7d30*/  F2FP.F16.E4M3.UNPACK_B R93, R105.H1 ;  /* 0x00000069ff5d723e */ /* 0x000fe200030006ff */
[----:B------:R-:W-:Y:S01]  /*7d40*/  FFMA.FTZ R43, R43, R106, -R44 ;  /* 0x0000006a2b2b7223 */ /* 0x000fe2000001082c */
[----:B------:R-:W-:Y:S01]  /*7d50*/  F2FP.F16.E4M3.UNPACK_B R44, R29.H1 ;  /* 0x0000001dff2c723e */ /* 0x000fe200030006ff */
[----:B------:R-:W-:-:S02]  /*7d60*/  HADD2.F32 R111, -RZ, R46.H0_H0 ;  /* 0x2000002eff6f7230 */ /* 0x000fc40000004100 */
[----:B------:R-:W-:Y:S01]  /*7d70*/  FFMA.FTZ R45, R45, R106, R108 ;  /* 0x0000006a2d2d7223 */ /* 0x000fe2000001006c */
[--C-:B------:R-:W-:Y:S01]  /*7d80*/  HADD2.F32 R92, -RZ, R47.reuse.H0_H0 ;  /* 0x2000002fff5c7230 */ /* 0x100fe20000004100 */
[----:B------:R-:W-:Y:S01]  /*7d90*/  F2FP.F16.E4M3.UNPACK_B R107, R107 ;  /* 0x0000006bff6b723e */ /* 0x000fe200020006ff */
[----:B------:R-:W-:Y:S01]  /*7da0*/  HADD2.F32 R106, -RZ, R46.H1_H1 ;  /* 0x3000002eff6a7230 */ /* 0x000fe20000004100 */
[----:B------:R-:W-:Y:S01]  /*7db0*/  F2FP.F16.E4M3.UNPACK_B R29, R29 ;  /* 0x0000001dff1d723e */ /* 0x000fe200020006ff */
[----:B------:R-:W-:Y:S02]  /*7dc0*/  HADD2.F32 R47, -RZ, R47.H1_H1 ;  /* 0x3000002fff2f7230 */ /* 0x000fe40000004100 */
[----:B------:R-:W-:Y:S01]  /*7dd0*/  FMUL.FTZ R113, R92, R111 ;  /* 0x0000006f5c717220 */ /* 0x000fe20000410000 */
[----:B------:R-:W-:Y:S01]  /*7de0*/  HADD2.F32 R46, -RZ, R44.H0_H0 ;  /* 0x2000002cff2e7230 */ /* 0x000fe20000004100 */
[----:B------:R-:W-:Y:S01]  /*7df0*/  F2FP.F16.E4M3.UNPACK_B R105, R105 ;  /* 0x00000069ff69723e */ /* 0x000fe200020006ff */
[----:B------:R-:W-:-:S02]  /*7e00*/  HADD2.F32 R109, -RZ, R93.H0_H0 ;  /* 0x2000005dff6d7230 */ /* 0x000fc40000004100 */
[----:B------:R-:W-:Y:S01]  /*7e10*/  FMUL.FTZ R115, R47, R106 ;  /* 0x0000006a2f737220 */ /* 0x000fe20000410000 */
[----:B------:R-:W-:Y:S02]  /*7e20*/  HADD2.F32 R44, -RZ, R44.H1_H1 ;  /* 0x3000002cff2c7230 */ /* 0x000fe40000004100 */
[C---:B------:R-:W-:Y:S01]  /*7e30*/  FMUL.FTZ R111, R46.reuse, R111 ;  /* 0x0000006f2e6f7220 */ /* 0x040fe20000410000 */
[----:B------:R-:W-:Y:S02]  /*7e40*/  HADD2.F32 R93, -RZ, R93.H1_H1 ;  /* 0x3000005dff5d7230 */ /* 0x000fe40000004100 */
[-C--:B------:R-:W-:Y:S01]  /*7e50*/  FFMA.FTZ R113, R46, R109.reuse, -R113 ;  /* 0x0000006d2e717223 */ /* 0x080fe20000010871 */
[----:B------:R-:W-:Y:S01]  /*7e60*/  F2FP.SATFINITE.E4M3.F32.PACK_AB_MERGE_C R30, R41, R30, RZ ;  /* 0x0000001e291e723e */ /* 0x000fe200048070ff */
[----:B------:R-:W-:Y:S01]  /*7e70*/  FMUL.FTZ R46, R44, R106 ;  /* 0x0000006a2c2e7220 */ /* 0x000fe20000410000 */
[----:B------:R-:W-:Y:S01]  /*7e80*/  FFMA.FTZ R111, R92, R109, R111 ;  /* 0x0000006d5c6f7223 */ /* 0x000fe2000001006f */
[-C--:B------:R-:W-:Y:S01]  /*7e90*/  FFMA.FTZ R106, R44, R93.reuse, -R115 ;  /* 0x0000005d2c6a7223 */ /* 0x080fe20000010873 */
[----:B------:R-:W-:Y:S01]  /*7ea0*/  F2FP.F16.E4M3.UNPACK_B R44, R14 ;  /* 0x0000000eff2c723e */ /* 0x000fe200020006ff */
[----:B------:R-:W-:Y:S01]  /*7eb0*/  FFMA.FTZ R108, R47, R93, R46 ;  /* 0x0000005d2f6c7223 */ /* 0x000fe2000001002e */
[----:B------:R-:W-:Y:S01]  /*7ec0*/  HADD2.F32 R93, -RZ, R107.H0_H0 ;  /* 0x2000006bff5d7230 */ /* 0x000fe20000004100 */
[----:B------:R-:W-:Y:S01]  /*7ed0*/  F2FP.SATFINITE.E4M3.F32.PACK_AB_MERGE_C R34, R34, R31, RZ ;  /* 0x0000001f2222723e */ /* 0x000fe200048070ff */
[----:B------:R-:W-:Y:S01]  /*7ee0*/  HADD2.F32 R14, -RZ, R29.H0_H0 ;  /* 0x2000001dff0e7230 */ /* 0x000fe20000004100 */
[----:B------:R-:W-:Y:S01]  /*7ef0*/  F2FP.F16.E4M3.UNPACK_B R41, R13 ;  /* 0x0000000dff29723e */ /* 0x000fe200020006ff */
[----:B------:R-:W-:Y:S01]  /*7f00*/  HADD2.F32 R46, -RZ, R44.H0_H0 ;  /* 0x2000002cff2e7230 */ /* 0x000fe20000004100 */
[----:B------:R-:W-:Y:S01]  /*7f10*/  F2FP.SATFINITE.E4M3.F32.PACK_AB_MERGE_C R31, R43, R40, R30 ;  /* 0x000000282b1f723e */ /* 0x000fe2000480701e */
[----:B------:R-:W-:Y:S01]  /*7f20*/  HADD2.F32 R47, -RZ, R105.H0_H0 ;  /* 0x20000069ff2f7230 */ /* 0x000fe20000004100 */
[----:B------:R-:W-:Y:S01]  /*7f30*/  F2FP.F16.E4M3.UNPACK_B R40, R28 ;  /* 0x0000001cff28723e */ /* 0x000fe200020006ff */
[----:B------:R-:W-:-:S02]  /*7f40*/  HADD2.F32 R107, -RZ, R107.H1_H1 ;  /* 0x3000006bff6b7230 */ /* 0x000fc40000004100 */
[-C--:B------:R-:W-:Y:S01]  /*7f50*/  FMUL.FTZ R109, R46, R93.reuse ;  /* 0x0000005d2e6d7220 */ /* 0x080fe20000410000 */
[----:B------:R-:W-:Y:S02]  /*7f60*/  HADD2.F32 R44, -RZ, R44.H1_H1 ;  /* 0x3000002cff2c7230 */ /* 0x000fe40000004100 */
[C---:B------:R-:W-:Y:S01]  /*7f70*/  FMUL.FTZ R93, R14.reuse, R93 ;  /* 0x0000005d0e5d7220 */ /* 0x040fe20000410000 */
[----:B------:R-:W-:Y:S02]  /*7f80*/  HADD2.F32 R29, -RZ, R29.H1_H1 ;  /* 0x3000001dff1d7230 */ /* 0x000fe40000004100 */
[----:B------:R-:W-:Y:S01]  /*7f90*/  FFMA.FTZ R109, R14, R47, -R109 ;  /* 0x0000002f0e6d7223 */ /* 0x000fe2000001086d */
[----:B------:R-:W-:Y:S02]  /*7fa0*/  HADD2.F32 R105, -RZ, R105.H1_H1 ;  /* 0x30000069ff697230 */ /* 0x000fe40000004100 */
[----:B------:R-:W-:Y:S01]  /*7fb0*/  FMUL.FTZ R92, R44, R107 ;  /* 0x0000006b2c5c7220 */ /* 0x000fe20000410000 */
[----:B------:R-:W-:Y:S01]  /*7fc0*/  FFMA.FTZ R14, R46, R47, R93 ;  /* 0x0000002f2e0e7223 */ /* 0x000fe2000001005d */
[C---:B------:R-:W-:Y:S01]  /*7fd0*/  FMUL.FTZ R107, R29.reuse, R107 ;  /* 0x0000006b1d6b7220 */ /* 0x040fe20000410000 */
[----:B------:R-:W-:Y:S01]  /*7fe0*/  F2FP.F16.E4M3.UNPACK_B R46, R12 ;  /* 0x0000000cff2e723e */ /* 0x000fe200020006ff */
[-C--:B------:R-:W-:Y:S01]  /*7ff0*/  FFMA.FTZ R92, R29, R105.reuse, -R92 ;  /* 0x000000691d5c7223 */ /* 0x080fe2000001085c */
[----:B------:R-:W-:Y:S01]  /*8000*/  F2FP.SATFINITE.E4M3.F32.PACK_AB_MERGE_C R30, R45, R42, R34 ;  /* 0x0000002a2d1e723e */ /* 0x000fe20004807022 */
[----:B------:R-:W-:Y:S01]  /*8010*/  FFMA.FTZ R107, R44, R105, R107 ;  /* 0x000000692c6b7223 */ /* 0x000fe2000001006b */
[----:B------:R-:W-:Y:S01]  /*8020*/  HADD2.F32 R42, -RZ, R41.H0_H0 ;  /* 0x20000029ff2a7230 */ /* 0x000fe20000004100 */
[----:B------:R-:W-:Y:S01]  /*8030*/  F2FP.F16.E4M3.UNPACK_B R44, R10 ;  /* 0x0000000aff2c723e */ /* 0x000fe200020006ff */
[----:B------:R-:W-:Y:S01]  /*8040*/  HADD2.F32 R47, -RZ, R46.H0_H0 ;  /* 0x2000002eff2f7230 */ /* 0x000fe20000004100 */
[----:B------:R-:W-:Y:S01]  /*8050*/  F2FP.SATFINITE.E4M3.F32.PACK_AB_MERGE_C R29, R106, R113, RZ ;  /* 0x000000716a1d723e */ /* 0x000fe200048070ff */
[----:B------:R-:W-:Y:S01]  /*8060*/  HADD2.F32 R34, -RZ, R40.H0_H0 ;  /* 0x20000028ff227230 */ /* 0x000fe20000004100 */
[----:B------:R-:W-:Y:S01]  /*8070*/  F2FP.F16.E4M3.UNPACK_B R28, R28.H1 ;  /* 0x0000001cff1c723e */ /* 0x000fe200030006ff */
[----:B------:R-:W-:-:S02]  /*8080*/  HADD2.F32 R45, -RZ, R44.H0_H0 ;  /* 0x2000002cff2d7230 */ /* 0x000fc40000004100 */
[-C--:B------:R-:W-:Y:S01]  /*8090*/  FMUL.FTZ R93, R42, R47.reuse ;  /* 0x0000002f2a5d7220 */ /* 0x080fe20000410000 */
[----:B------:R-:W-:Y:S02]  /*80a0*/  HADD2.F32 R43, -RZ, R41.H1_H1 ;  /* 0x30000029ff2b7230 */ /* 0x000fe40000004100 */
[----:B------:R-:W-:Y:S01]  /*80b0*/  FMUL.FTZ R47, R34, R47 ;  /* 0x0000002f222f7220 */ /* 0x000fe20000410000 */
[----:B------:R-:W-:Y:S01]  /*80c0*/  HADD2.F32 R46, -RZ, R46.H1_H1 ;  /* 0x3000002eff2e7230 */ /* 0x000fe20000004100 */
[----:B------:R-:W-:Y:S01]  /*80d0*/  F2FP.SATFINITE.E4M3.F32.PACK_AB_MERGE_C R29, R92, R109, R29 ;  /* 0x0000006d5c1d723e */ /* 0x000fe2000480701d */
[----:B------:R-:W-:Y:S02]  /*80e0*/  HADD2.F32 R41, -RZ, R40.H1_H1 ;  /* 0x30000028ff297230 */ /* 0x000fe40000004100 */
[-C--:B------:R-:W-:Y:S01]  /*80f0*/  FFMA.FTZ R40, R42, R45.reuse, R47 ;  /* 0x0000002d2a287223 */ /* 0x080fe2000001002f */
[----:B------:R-:W-:Y:S02]  /*8100*/  HADD2.F32 R44, -RZ, R44.H1_H1 ;  /* 0x3000002cff2c7230 */ /* 0x000fe40000004100 */
[-C--:B------:R-:W-:Y:S01]  /*8110*/  FMUL.FTZ R92, R43, R46.reuse ;  /* 0x0000002e2b5c7220 */ /* 0x080fe20000410000 */
[----:B------:R-:W-:Y:S01]  /*8120*/  FFMA.FTZ R34, R34, R45, -R93 ;  /* 0x0000002d22227223 */ /* 0x000fe2000001085d */
[C---:B------:R-:W-:Y:S01]  /*8130*/  FMUL.FTZ R46, R41.reuse, R46 ;  /* 0x0000002e292e7220 */ /* 0x040fe20000410000 */
[----:B------:R-:W-:Y:S01]  /*8140*/  F2FP.F16.E4M3.UNPACK_B R42, R13.H1 ;  /* 0x0000000dff2a723e */ /* 0x000fe200030006ff */
[----:B------:R-:W-:Y:S01]  /*8150*/  FFMA.FTZ R13, R41, R44, -R92 ;  /* 0x0000002c290d7223 */ /* 0x000fe2000001085c */
[----:B------:R-:W-:Y:S01]  /*8160*/  F2FP.F16.E4M3.UNPACK_B R45, R12.H1 ;  /* 0x0000000cff2d723e */ /* 0x000fe200030006ff */
[----:B------:R-:W-:Y:S01]  /*8170*/  FFMA.FTZ R41, R43, R44, R46 ;  /* 0x0000002c2b297223 */ /* 0x000fe2000001002e */
[----:B------:R-:W-:Y:S01]  /*8180*/  HADD2.F32 R12, -RZ, R28.H0_H0 ;  /* 0x2000001cff0c7230 */ /* 0x000fe20000004100 */
[----:B------:R-:W-:Y:S01]  /*8190*/  F2FP.F16.E4M3.UNPACK_B R10, R10.H1 ;  /* 0x0000000aff0a723e */ /* 0x000fe200030006ff */
[--C-:B------:R-:W-:Y:S01]  /*81a0*/  HADD2.F32 R43, -RZ, R42.reuse.H0_H0 ;  /* 0x2000002aff2b7230 */ /* 0x100fe20000004100 */
[----:B------:R-:W-:Y:S01]  /*81b0*/  F2FP.SATFINITE.E4M3.F32.PACK_AB_MERGE_C R108, R108, R111, RZ ;  /* 0x0000006f6c6c723e */ /* 0x000fe200048070ff */
[----:B------:R-:W-:Y:S01]  /*81c0*/  HADD2.F32 R42, -RZ, R42.H1_H1 ;  /* 0x3000002aff2a7230 */ /* 0x000fe20000004100 */
[----:B------:R-:W-:Y:S01]  /*81d0*/  F2FP.F16.E4M3.UNPACK_B R92, R9.H1 ;  /* 0x00000009ff5c723e */ /* 0x000fe200030006ff */
[----:B------:R-:W-:Y:S01]  /*81e0*/  HADD2.F32 R47, -RZ, R45.H1_H1 ;  /* 0x3000002dff2f7230 */ /* 0x000fe20000004100 */
[----:B------:R-:W-:Y:S01]  /*81f0*/  F2FP.SATFINITE.E4M3.F32.PACK_AB_MERGE_C R14, R107, R14, R108 ;  /* 0x0000000e6b0e723e */ /* 0x000fe2000480706c */
[----:B------:R-:W-:-:S02]  /*8200*/  HADD2.F32 R28, -RZ, R28.H1_H1 ;  /* 0x3000001cff1c7230 */ /* 0x000fc40000004100 */
[----:B------:R-:W-:Y:S02]  /*8210*/  HADD2.F32 R46, -RZ, R45.H0_H0 ;  /* 0x2000002dff2e7230 */ /* 0x000fe40000004100 */
[-C--:B------:R-:W-:Y:S01]  /*8220*/  FMUL.FTZ R105, R42, R47.reuse ;  /* 0x0000002f2a697220 */ /* 0x080fe20000410000 */
[--C-:B------:R-:W-:Y:S02]  /*8230*/  HADD2.F32 R45, -RZ, R10.reuse.H1_H1 ;  /* 0x3000000aff2d7230 */ /* 0x100fe40000004100 */
[----:B------:R-:W-:Y:S01]  /*8240*/  FMUL.FTZ R47, R28, R47 ;  /* 0x0000002f1c2f7220 */ /* 0x000fe20000410000 */
[----:B------:R-:W-:Y:S02]  /*8250*/  HADD2.F32 R44, -RZ, R10.H0_H0 ;  /* 0x2000000aff2c7230 */ /* 0x000fe40000004100 */
[CC--:B------:R-:W-:Y:S01]  /*8260*/  FMUL.FTZ R93, R43.reuse, R46.reuse ;  /* 0x0000002e2b5d7220 */ /* 0x0c0fe20000410000 */
[----:B------:R-:W-:Y:S01]  /*8270*/  FMUL.FTZ R46, R12, R46 ;  /* 0x0000002e0c2e7220 */ /* 0x000fe20000410000 */
[----:B------:R-:W-:Y:S01]  /*8280*/  FFMA.FTZ R108, R42, R45, R47 ;  /* 0x0000002d2a6c7223 */ /* 0x000fe2000001002f */
[----:B------:R-:W-:Y:S01]  /*8290*/  F2FP.F16.E4M3.UNPACK_B R10, R11 ;  /* 0x0000000bff0a723e */ /* 0x000fe200020006ff */
[-C--:B------:R-:W-:Y:S01]  /*82a0*/  FFMA.FTZ R106, R12, R44.reuse, -R93 ;  /* 0x0000002c0c6a7223 */ /* 0x080fe2000001085d */
[----:B------:R-:W-:Y:S01]  /*82b0*/  F2FP.F16.E4M3.UNPACK_B R42, R15.H1 ;  /* 0x0000000fff2a723e */ /* 0x000fe200030006ff */
[----:B------:R-:W-:Y:S01]  /*82c0*/  FFMA.FTZ R107, R43, R44, R46 ;  /* 0x0000002c2b6b7223 */ /* 0x000fe2000001002e */
[----:B------:R-:W-:Y:S01]  /*82d0*/  F2FP.F16.E4M3.UNPACK_B R11, R11.H1 ;  /* 0x0000000bff0b723e */ /* 0x000fe200030006ff */
[----:B------:R-:W-:Y:S01]  /*82e0*/  FFMA.FTZ R109, R28, R45, -R105 ;  /* 0x0000002d1c6d7223 */ /* 0x000fe20000010869 */
[----:B------:R-:W-:Y:S01]  /*82f0*/  F2FP.F16.E4M3.UNPACK_B R47, R9 ;  /* 0x00000009ff2f723e */ /* 0x000fe200020006ff */
[----:B------:R-:W-:Y:S01]  /*8300*/  HADD2.F32 R105, -RZ, R92.H0_H0 ;  /* 0x2000005cff697230 */ /* 0x000fe20000004100 */
[-C--:B------:R-:W-:Y:S01]  /*8310*/  F2FP.F16.E4M3.UNPACK_B R9, R8.reuse ;  /* 0x00000008ff09723e */ /* 0x080fe200020006ff */
[----:B------:R-:W-:Y:S01]  /*8320*/  HADD2.F32 R12, -RZ, R10.H0_H0 ;  /* 0x2000000aff0c7230 */ /* 0x000fe20000004100 */
[----:B------:R-:W-:Y:S01]  /*8330*/  F2FP.F16.E4M3.UNPACK_B R44, R8.H1 ;  /* 0x00000008ff2c723e */ /* 0x000fe200030006ff */
[----:B------:R-:W-:Y:S01]  /*8340*/  HADD2.F32 R8, -RZ, R42.H0_H0 ;  /* 0x2000002aff087230 */ /* 0x000fe20000004100 */
[----:B------:R-:W-:Y:S01]  /*8350*/  F2FP.F16.E4M3.UNPACK_B R28, R15 ;  /* 0x0000000fff1c723e */ /* 0x000fe200020006ff */
[----:B------:R-:W-:Y:S01]  /*8360*/  HADD2.F32 R15, -RZ, R11.H0_H0 ;  /* 0x2000000bff0f7230 */ /* 0x000fe20000004100 */
[----:B------:R-:W-:Y:S01]  /*8370*/  F2FP.SATFINITE.E4M3.F32.PACK_AB_MERGE_C R106, R109, R106, RZ ;  /* 0x0000006a6d6a723e */ /* 0x000fe200048070ff */
[----:B------:R-:W-:-:S02]  /*8380*/  HADD2.F32 R93, -RZ, R47.H0_H0 ;  /* 0x2000002fff5d7230 */ /* 0x000fc40000004100 */
[-C--:B------:R-:W-:Y:S01]  /*8390*/  FMUL.FTZ R112, R8, R105.reuse ;  /* 0x0000006908707220 */ /* 0x080fe20000410000 */
[----:B------:R-:W-:Y:S02]  /*83a0*/  HADD2.F32 R46, -RZ, R44.H0_H0 ;  /* 0x2000002cff2e7230 */ /* 0x000fe40000004100 */
[----:B------:R-:W-:Y:S01]  /*83b0*/  FMUL.FTZ R105, R15, R105 ;  /* 0x000000690f697220 */ /* 0x000fe20000410000 */
[----:B------:R-:W-:Y:S02]  /*83c0*/  HADD2.F32 R43, -RZ, R28.H0_H0 ;  /* 0x2000001cff2b7230 */ /* 0x000fe40000004100 */
[----:B------:R-:W-:Y:S01]  /*83d0*/  FMUL.FTZ R110, R12, R93 ;  /* 0x0000005d0c6e7220 */ /* 0x000fe20000410000 */
[----:B------:R-:W-:Y:S02]  /*83e0*/  HADD2.F32 R45, -RZ, R9.H0_H0 ;  /* 0x20000009ff2d7230 */ /* 0x000fe40000004100 */
[----:B------:R-:W-:Y:S01]  /*83f0*/  FFMA.FTZ R105, R8, R46, R105 ;  /* 0x0000002e08697223 */ /* 0x000fe20000010069 */
[----:B------:R-:W-:-:S02]  /*8400*/  HADD2.F32 R42, -RZ, R42.H1_H1 ;  /* 0x3000002aff2a7230 */ /* 0x000fc40000004100 */
[C---:B------:R-:W-:Y:S01]  /*8410*/  FMUL.FTZ R111, R43.reuse, R93 ;  /* 0x0000005d2b6f7220 */ /* 0x040fe20000410000 */
[----:B------:R-:W-:Y:S02]  /*8420*/  HADD2.F32 R92, -RZ, R92.H1_H1 ;  /* 0x3000005cff5c7230 */ /* 0x000fe40000004100 */
[----:B------:R-:W-:Y:S01]  /*8430*/  FFMA.FTZ R110, R43, R45, R110 ;  /* 0x0000002d2b6e7223 */ /* 0x000fe2000001006e */
[----:B------:R-:W-:Y:S02]  /*8440*/  HADD2.F32 R11, -RZ, R11.H1_H1 ;  /* 0x3000000bff0b7230 */ /* 0x000fe40000004100 */
[----:B------:R-:W-:Y:S01]  /*8450*/  FFMA.FTZ R112, R15, R46, -R112 ;  /* 0x0000002e0f707223 */ /* 0x000fe20000010870 */
[----:B------:R-:W-:Y:S02]  /*8460*/  HADD2.F32 R28, -RZ, R28.H1_H1 ;  /* 0x3000001cff1c7230 */ /* 0x000fe40000004100 */
[----:B------:R-:W-:Y:S01]  /*8470*/  FMUL.FTZ R8, R42, R92 ;  /* 0x0000005c2a087220 */ /* 0x000fe20000410000 */
[----:B------:R-:W-:-:S02]  /*8480*/  HADD2.F32 R47, -RZ, R47.H1_H1 ;  /* 0x3000002fff2f7230 */ /* 0x000fc40000004100 */
[C---:B------:R-:W-:Y:S01]  /*8490*/  FMUL.FTZ R43, R11.reuse, R92 ;  /* 0x0000005c0b2b7220 */ /* 0x040fe20000410000 */
[----:B------:R-:W-:Y:S02]  /*84a0*/  HADD2.F32 R44, -RZ, R44.H1_H1 ;  /* 0x3000002cff2c7230 */ /* 0x000fe40000004100 */
[----:B------:R-:W-:Y:S01]  /*84b0*/  FFMA.FTZ R111, R12, R45, -R111 ;  /* 0x0000002d0c6f7223 */ /* 0x000fe2000001086f */
[----:B------:R-:W-:Y:S02]  /*84c0*/  HADD2.F32 R10, -RZ, R10.H1_H1 ;  /* 0x3000000aff0a7230 */ /* 0x000fe40000004100 */
[-C--:B------:R-:W-:Y:S01]  /*84d0*/  FMUL.FTZ R15, R28, R47.reuse ;  /* 0x0000002f1c0f7220 */ /* 0x080fe20000410000 */
[----:B------:R-:W-:Y:S02]  /*84e0*/  HADD2.F32 R9, -RZ, R9.H1_H1 ;  /* 0x30000009ff097230 */ /* 0x000fe40000004100 */
[-C--:B------:R-:W-:Y:S01]  /*84f0*/  FFMA.FTZ R11, R11, R44.reuse, -R8 ;  /* 0x0000002c0b0b7223 */ /* 0x080fe20000010808 */
[----:B------:R-:W-:Y:S01]  /*8500*/  FFMA.FTZ R42, R42, R44, R43 ;  /* 0x0000002c2a2a7223 */ /* 0x000fe2000001002b */
[----:B------:R-:W-:Y:S01]  /*8510*/  FMUL.FTZ R47, R10, R47 ;  /* 0x0000002f0a2f7220 */ /* 0x000fe20000410000 */
[----:B------:R-:W-:Y:S01]  /*8520*/  F2FP.SATFINITE.E4M3.F32.PACK_AB_MERGE_C R107, R108, R107, RZ ;  /* 0x0000006b6c6b723e */ /* 0x000fe200048070ff */
[-C--:B------:R-:W-:Y:S01]  /*8530*/  FFMA.FTZ R10, R10, R9.reuse, -R15 ;  /* 0x000000090a0a7223 */ /* 0x080fe2000001080f */
[----:B------:R-:W-:Y:S01]  /*8540*/  F2FP.SATFINITE.E4M3.F32.PACK_AB_MERGE_C R11, R11, R112, RZ ;  /* 0x000000700b0b723e */ /* 0x000fe200048070ff */
[----:B------:R-:W-:Y:S01]  /*8550*/  FFMA.FTZ R47, R28, R9, R47 ;  /* 0x000000091c2f7223 */ /* 0x000fe2000001002f */
[----:B------:R-:W-:Y:S01]  /*8560*/  F2FP.SATFINITE.E4M3.F32.PACK_AB_MERGE_C R42, R42, R105, RZ ;  /* 0x000000692a2a723e */ /* 0x000fe200048070ff */
[----:B------:R-:W-:Y:S01]  /*8570*/  IMAD.MOV.U32 R8, RZ, RZ, R31 ;  /* 0x000000ffff087224 */ /* 0x000fe200078e001f */
[----:B------:R-:W-:Y:S01]  /*8580*/  F2FP.SATFINITE.E4M3.F32.PACK_AB_MERGE_C R9, R13, R34, R106 ;  /* 0x000000220d09723e */ /* 0x000fe2000480706a */
[----:B------:R-:W-:Y:S01]  /*8590*/  IMAD.MOV.U32 R12, RZ, RZ, R30 ;  /* 0x000000ffff0c7224 */ /* 0x000fe200078e001e */
[----:B------:R-:W-:Y:S01]  /*85a0*/  F2FP.SATFINITE.E4M3.F32.PACK_AB_MERGE_C R11, R10, R111, R11 ;  /* 0x0000006f0a0b723e */ /* 0x000fe2000480700b */
[----:B------:R-:W-:Y:S01]  /*85b0*/  IMAD.MOV.U32 R10, RZ, RZ, R29 ;  /* 0x000000ffff0a7224 */ /* 0x000fe200078e001d */
[----:B------:R-:W-:-:S02]  /*85c0*/  F2FP.SATFINITE.E4M3.F32.PACK_AB_MERGE_C R13, R41, R40, R107 ;  /* 0x00000028290d723e */ /* 0x000fc4000480706b */
[----:B------:R-:W-:-:S07]  /*85d0*/  F2FP.SATFINITE.E4M3.F32.PACK_AB_MERGE_C R15, R47, R110, R42 ;  /* 0x0000006e2f0f723e */ /* 0x000fce000480702a */
.L_x_5533:
[----:B------:R-:W-:Y:S05]  /*85e0*/  BSYNC B2 ;  /* 0x0000000000027941 */ /* 0x000fea0003800000 */
.L_x_5532:
[----:B------:R-:W-:Y:S01]  /*85f0*/  ISETP.GE.AND P3, PT, R35, R97, PT ;  /* 0x000000612300720c */ /* 0x000fe20003f66270 */
[----:B0-----:R0:W-:-:S12]  /*8600*/  ST.E.128 desc[UR42][R32.64], R8 ;  /* 0x0000000820007985 */ /* 0x0011d8000c101d2a */
[----:B------:R-:W-:-:S04]  /*8610*/  @!P3 IADD3 R28, P4, R100, R35, RZ ;  /* 0x00000023641cb210 */ /* 0x000fc80007f9e0ff */
[----:B------:R-:W-:-:S05]  /*8620*/  @!P3 LEA.HI.X.SX32 R29, R35, R98, 0x1, P4 ;  /* 0x00000062231db211 */ /* 0x000fca00020f0eff */
[----:B--2---:R0:W-:Y:S04]  /*8630*/  @!P3 ST.E.128 desc[UR42][R28.64], R12 ;  /* 0x0000000c1c00b985 */ /* 0x0041e8000c101d2a */
.L_x_5531:
[----:B------:R-:W-:Y:S05]  /*8640*/  BSYNC B1 ;  /* 0x0000000000017941 */ /* 0x000fea0003800000 */
.L_x_5530:
[----:B------:R-:W-:-:S13]  /*8650*/  ISETP.NE.AND P3, PT, R3, RZ, PT ;  /* 0x000000ff0300720c */ /* 0x000fda0003f65270 */
[----:B------:R-:W-:Y:S05]  /*8660*/  @!P3 BRA `(.L_x_5497) ;  /* 0x0000001000e8b947 */ /* 0x000fea0003800000 */
[----:B------:R-:W-:Y:S01]  /*8670*/  ISETP.NE.AND P4, PT, R84, RZ, PT ;  /* 0x000000ff5400720c */ /* 0x000fe20003f85270 */
[----:B------:R-:W-:Y:S01]  /*8680*/  BSSY B1, `(.L_x_5534) ;  /* 0x00000ec000017945 */ /* 0x000fe20003800000 */
[----:B0---4-:R-:W-:Y:S02]  /*8690*/  IADD3 R28, P3, R56, R100, RZ ;  /* 0x00000064381c7210 */ /* 0x011fe40007f7e0ff */
        /* <DEDUP_REMOVED lines=23> */
[----:B--2---:R-:W-:Y:S01]  /*8810*/  IMAD.MOV.U32 R34, RZ, RZ, R12 ;  /* 0x000000ffff227224 */ /* 0x004fe200078e000c */
[--C-:B------:R-:W-:Y:S01]  /*8820*/  SHF.R.U32.HI R43, RZ, 0x8, R5.reuse ;  /* 0x00000008ff2b7819 */ /* 0x100fe20000011605 */
[----:B0-----:R-:W-:Y:S01]  /*8830*/  IMAD.MOV.U32 R30, RZ, RZ, R8 ;  /* 0x000000ffff1e7224 */ /* 0x001fe200078e0008 */
[----:B------:R-:W-:Y:S02]  /*8840*/  LOP3.LUT R4, R5, 0xff, RZ, 0xc0, !PT ;  /* 0x000000ff05047812 */ /* 0x000fe400078ec0ff */
[----:B------:R-:W-:Y:S02]  /*8850*/  SHF.R.U32.HI R5, RZ, 0x18, R5 ;  /* 0x00000018ff057819 */ /* 0x000fe40000011605 */
[----:B------:R-:W-:Y:S02]  /*8860*/  SHF.R.U32.HI R36, RZ, 0x8, R39 ;  /* 0x00000008ff247819 */ /* 0x000fe40000011627 */
[----:B------:R-:W-:Y:S01]  /*8870*/  PRMT R5, R5, 0x654, R4 ;  /* 0x0000065405057816 */ /* 0x000fe20000000004 */
[----:B------:R-:W-:Y:S01]  /*8880*/  IMAD.SHL.U32 R4, R43, 0x100, RZ ;  /* 0x000001002b047824 */ /* 0x000fe200078e00ff */
[--C-:B------:R-:W-:Y:S01]  /*8890*/  SHF.R.U32.HI R40, RZ, 0x8, R7.reuse ;  /* 0x00000008ff287819 */ /* 0x100fe20000011607 */
[----:B------:R-:W-:Y:S01]  /*88a0*/  IMAD.SHL.U32 R12, R36, 0x100, RZ ;  /* 0x00000100240c7824 */ /* 0x000fe200078e00ff */
[----:B------:R-:W-:-:S02]  /*88b0*/  SHF.R.U32.HI R42, RZ, 0x10, R7 ;  /* 0x00000010ff2a7819 */ /* 0x000fc40000011607 */
[----:B------:R-:W-:Y:S02]  /*88c0*/  LOP3.LUT R6, R7, 0xff, RZ, 0xc0, !PT ;  /* 0x000000ff07067812 */ /* 0x000fe400078ec0ff */
[----:B------:R-:W-:Y:S02]  /*88d0*/  SHF.R.U32.HI R38, RZ, 0x8, R37 ;  /* 0x00000008ff267819 */ /* 0x000fe40000011625 */
[----:B------:R-:W-:Y:S02]  /*88e0*/  SHF.R.U32.HI R7, RZ, 0x18, R7 ;  /* 0x00000018ff077819 */ /* 0x000fe40000011607 */
[----:B------:R-:W-:Y:S01]  /*88f0*/  LOP3.LUT R32, R37, 0xff, RZ, 0xc0, !PT ;  /* 0x000000ff25207812 */ /* 0x000fe200078ec0ff */
[----:B------:R-:W-:Y:S01]  /*8900*/  IMAD.SHL.U32 R8, R38, 0x100, RZ ;  /* 0x0000010026087824 */ /* 0x000fe200078e00ff */
[----:B------:R-:W-:Y:S02]  /*8910*/  SHF.R.U32.HI R33, RZ, 0x18, R37 ;  /* 0x00000018ff217819 */ /* 0x000fe40000011625 */
[----:B------:R-:W-:-:S02]  /*8920*/  LOP3.LUT R35, R39, 0xff0000ff, RZ, 0xc0, !PT ;  /* 0xff0000ff27237812 */ /* 0x000fc400078ec0ff */
[----:B------:R-:W-:Y:S01]  /*8930*/  LOP3.LUT R5, R5, 0xff00, R4, 0xf8, !PT ;  /* 0x0000ff0005057812 */ /* 0x000fe200078ef804 */
[----:B------:R-:W-:Y:S01]  /*8940*/  IMAD.SHL.U32 R4, R40, 0x100, RZ ;  /* 0x0000010028047824 */ /* 0x000fe200078e00ff */
[----:B------:R-:W-:Y:S01]  /*8950*/  PRMT R7, R7, 0x654, R6 ;  /* 0x0000065407077816 */ /* 0x000fe20000000006 */
[----:B------:R-:W-:Y:S01]  /*8960*/  IMAD.U32 R6, R44, 0x10000, RZ ;  /* 0x000100002c067824 */ /* 0x000fe200078e00ff */
[----:B------:R-:W-:Y:S02]  /*8970*/  PRMT R33, R33, 0x654, R32 ;  /* 0x0000065421217816 */ /* 0x000fe40000000020 */
[----:B------:R-:W-:Y:S02]  /*8980*/  LOP3.LUT R40, R35, 0xff00, R12, 0xf8, !PT ;  /* 0x0000ff0023287812 */ /* 0x000fe400078ef80c */
[----:B------:R-:W-:Y:S02]  /*8990*/  F2FP.F16.E4M3.UNPACK_B R36, R104.H1 ;  /* 0x00000068ff24723e */ /* 0x000fe400030006ff */
[----:B------:R-:W-:-:S02]  /*89a0*/  F2FP.F16.E4M3.UNPACK_B R35, R34.H1 ;  /* 0x00000022ff23723e */ /* 0x000fc400030006ff */
[----:B------:R-:W-:Y:S02]  /*89b0*/  F2FP.F16.E4M3.UNPACK_B R32, R30.H1 ;  /* 0x0000001eff20723e */ /* 0x000fe400030006ff */
[----:B------:R-:W-:Y:S01]  /*89c0*/  SHF.R.U32.HI R41, RZ, 0x10, R37 ;  /* 0x00000010ff297819 */ /* 0x000fe20000011625 */
[----:B------:R-:W-:Y:S01]  /*89d0*/  HADD2.F32 R12, -RZ, R35.H0_H0 ;  /* 0x20000023ff0c7230 */ /* 0x000fe20000004100 */
[----:B------:R-:W-:Y:S01]  /*89e0*/  LOP3.LUT R7, R7, 0xff00, R4, 0xf8, !PT ;  /* 0x0000ff0007077812 */ /* 0x000fe200078ef804 */
[----:B------:R-:W-:Y:S01]  /*89f0*/  IMAD.U32 R4, R42, 0x10000, RZ ;  /* 0x000100002a047824 */ /* 0x000fe200078e00ff */
[----:B------:R-:W-:Y:S02]  /*8a00*/  SHF.R.U32.HI R37, RZ, 0x10, R39 ;  /* 0x00000010ff257819 */ /* 0x000fe40000011627 */
[----:B------:R-:W-:Y:S01]  /*8a10*/  LOP3.LUT R38, R33, 0xff00, R8, 0xf8, !PT ;  /* 0x0000ff0021267812 */ /* 0x000fe200078ef808 */
[----:B------:R-:W-:Y:S01]  /*8a20*/  HADD2.F32 R8, -RZ, R32.H0_H0 ;  /* 0x20000020ff087230 */ /* 0x000fe20000004100 */
[----:B------:R-:W-:Y:S01]  /*8a30*/  LOP3.LUT R6, R5, 0xff0000, R6, 0xf8, !PT ;  /* 0x00ff000005067812 */ /* 0x000fe200078ef806 */
[----:B------:R-:W-:Y:S01]  /*8a40*/  HADD2.F32 R5, -RZ, R36.H0_H0 ;  /* 0x20000024ff057230 */ /* 0x000fe20000004100 */
[----:B------:R-:W-:Y:S01]  /*8a50*/  F2FP.F16.E4M3.UNPACK_B R33, R102.H1 ;  /* 0x00000066ff21723e */ /* 0x000fe200030006ff */
[----:B------:R-:W-:Y:S01]  /*8a60*/  IMAD.U32 R39, R37, 0x10000, RZ ;  /* 0x0001000025277824 */ /* 0x000fe200078e00ff */
[----:B------:R-:W-:Y:S01]  /*8a70*/  LOP3.LUT R4, R7, 0xff0000, R4, 0xf8, !PT ;  /* 0x00ff000007047812 */ /* 0x000fe200078ef804 */
[----:B------:R-:W-:-:S02]  /*8a80*/  IMAD.U32 R7, R41, 0x10000, RZ ;  /* 0x0001000029077824 */ /* 0x000fc400078e00ff */
[-C--:B------:R-:W-:Y:S01]  /*8a90*/  FMUL.FTZ R41, R12, R5.reuse ;  /* 0x000000050c297220 */ /* 0x080fe20000410000 */
        /* <DEDUP_REMOVED lines=13> */
[----:B------:R-:W-:Y:S01]  /*8b70*/  HADD2.F32 R38, -RZ, R104.H0_H0 ;  /* 0x20000068ff267230 */ /* 0x000fe20000004100 */
[----:B------:R-:W-:Y:S01]  /*8b80*/  F2FP.F16.E4M3.UNPACK_B R102, R102 ;  /* 0x00000066ff66723e */ /* 0x000fe200020006ff */
[-C--:B------:R-:W-:Y:S01]  /*8b90*/  FMUL.FTZ R40, R36, R39.reuse ;  /* 0x0000002724287220 */ /* 0x080fe20000410000 */
[----:B------:R-:W-:Y:S01]  /*8ba0*/  FMUL.FTZ R39, R33, R39 ;  /* 0x0000002721277220 */ /* 0x000fe20000410000 */
[----:B------:R-:W-:-:S02]  /*8bb0*/  HADD2.F32 R35, -RZ, R34.H0_H0 ;  /* 0x20000022ff237230 */ /* 0x000fc40000004100 */
[----:B------:R-:W-:Y:S02]  /*8bc0*/  HADD2.F32 R32, -RZ, R30.H0_H0 ;  /* 0x2000001eff207230 */ /* 0x000fe40000004100 */
[-C--:B------:R-:W-:Y:S01]  /*8bd0*/  FFMA.FTZ R45, R33, R37.reuse, -R40 ;  /* 0x00000025212d7223 */ /* 0x080fe20000010828 */
[----:B------:R-:W-:Y:S01]  /*8be0*/  FFMA.FTZ R47, R36, R37, R39 ;  /* 0x00000025242f7223 */ /* 0x000fe20000010027 */
[----:B------:R-:W-:Y:S02]  /*8bf0*/  HADD2.F32 R33, -RZ, R102.H0_H0 ;  /* 0x20000066ff217230 */ /* 0x000fe40000004100 */
[-C--:B------:R-:W-:Y:S01]  /*8c00*/  FMUL.FTZ R37, R35, R38.reuse ;  /* 0x0000002623257220 */ /* 0x080fe20000410000 */
[----:B------:R-:W-:Y:S01]  /*8c10*/  FMUL.FTZ R38, R32, R38 ;  /* 0x0000002620267220 */ /* 0x000fe20000410000 */
[----:B------:R-:W-:Y:S01]  /*8c20*/  HADD2.F32 R39, -RZ, R104.H1_H1 ;  /* 0x30000068ff277230 */ /* 0x000fe20000004100 */
[----:B------:R-:W-:Y:S01]  /*8c30*/  F2FP.F16.E4M3.UNPACK_B R36, R101.H1 ;  /* 0x00000065ff24723e */ /* 0x000fe200030006ff */
[----:B------:R-:W-:-:S02]  /*8c40*/  HADD2.F32 R34, -RZ, R34.H1_H1 ;  /* 0x30000022ff227230 */ /* 0x000fc40000004100 */
[-C--:B------:R-:W-:Y:S01]  /*8c50*/  FFMA.FTZ R40, R32, R33.reuse, -R37 ;  /* 0x0000002120287223 */ /* 0x080fe20000010825 */
[----:B------:R-:W-:Y:S02]  /*8c60*/  HADD2.F32 R30, -RZ, R30.H1_H1 ;  /* 0x3000001eff1e7230 */ /* 0x000fe40000004100 */
[----:B------:R-:W-:Y:S01]  /*8c70*/  FFMA.FTZ R41, R35, R33, R38 ;  /* 0x0000002123297223 */ /* 0x000fe20000010026 */
        /* <DEDUP_REMOVED lines=13> */
[----:B------:R-:W-:Y:S02]  /*8d50*/  HADD2.F32 R32, -RZ, R30.H0_H0 ;  /* 0x2000001eff207230 */ /* 0x000fe40000004100 */
[----:B------:R-:W-:Y:S01]  /*8d60*/  FMUL.FTZ R43, R35, R38 ;  /* 0x00000026232b7220 */ /* 0x000fe20000410000 */
[----:B------:R-:W-:Y:S01]  /*8d70*/  HADD2.F32 R34, -RZ, R36.H0_H0 ;  /* 0x20000024ff227230 */ /* 0x000fe20000004100 */
[----:B------:R-:W-:Y:S01]  /*8d80*/  F2FP.F16.E4M3.UNPACK_B R101, R101 ;  /* 0x00000065ff65723e */ /* 0x000fe200020006ff */
[----:B------:R-:W-:-:S02]  /*8d90*/  HADD2.F32 R33, -RZ, R33.H1_H1 ;  /* 0x30000021ff217230 */ /* 0x000fc40000004100 */
[C---:B------:R-:W-:Y:S01]  /*8da0*/  FMUL.FTZ R44, R32.reuse, R38 ;  /* 0x00000026202c7220 */ /* 0x040fe20000410000 */
[----:B------:R-:W-:Y:S02]  /*8db0*/  HADD2.F32 R30, -RZ, R30.H1_H1 ;  /* 0x3000001eff1e7230 */ /* 0x000fe40000004100 */
[-C--:B------:R-:W-:Y:S01]  /*8dc0*/  FFMA.FTZ R38, R32, R34.reuse, -R43 ;  /* 0x0000002220267223 */ /* 0x080fe2000001082b */
[----:B------:R-:W-:Y:S02]  /*8dd0*/  HADD2.F32 R36, -RZ, R36.H1_H1 ;  /* 0x30000024ff247230 */ /* 0x000fe40000004100 */
[-C--:B------:R-:W-:Y:S01]  /*8de0*/  FMUL.FTZ R43, R33, R37.reuse ;  /* 0x00000025212b7220 */ /* 0x080fe20000410000 */
[----:B------:R-:W-:Y:S01]  /*8df0*/  FFMA.FTZ R44, R35, R34, R44 ;  /* 0x00000022232c7223 */ /* 0x000fe2000001002c */
[C---:B------:R-:W-:Y:S01]  /*8e00*/  FMUL.FTZ R32, R30.reuse, R37 ;  /* 0x000000251e207220 */ /* 0x040fe20000410000 */
[--C-:B------:R-:W-:Y:S02]  /*8e10*/  HADD2.F32 R35, -RZ, R103.reuse.H0_H0 ;  /* 0x20000067ff237230 */ /* 0x100fe40000004100 */
[----:B------:R-:W-:Y:S01]  /*8e20*/  FFMA.FTZ R93, R30, R36, -R43 ;  /* 0x000000241e5d7223 */ /* 0x000fe2000001082b */
[----:B------:R-:W-:Y:S01]  /*8e30*/  F2FP.F16.E4M3.UNPACK_B R30, R14 ;  /* 0x0000000eff1e723e */ /* 0x000fe200020006ff */
[----:B------:R-:W-:Y:S01]  /*8e40*/  FFMA.FTZ R99, R33, R36, R32 ;  /* 0x0000002421637223 */ /* 0x000fe20000010020 */
[----:B------:R-:W-:Y:S01]  /*8e50*/  HADD2.F32 R14, -RZ, R10.H0_H0 ;  /* 0x2000000aff0e7230 */ /* 0x000fe20000004100 */
[----:B------:R-:W-:Y:S01]  /*8e60*/  F2FP.SATFINITE.E4M3.F32.PACK_AB_MERGE_C R8, R45, R8, RZ ;  /* 0x000000082d08723e */ /* 0x000fe200048070ff */
[----:B------:R-:W-:Y:S01]  /*8e70*/  HADD2.F32 R103, -RZ, R103.H1_H1 ;  /* 0x30000067ff677230 */ /* 0x000fe20000004100 */
[----:B------:R-:W-:Y:S01]  /*8e80*/  F2FP.F16.E4M3.UNPACK_B R34, R7 ;  /* 0x00000007ff22723e */ /* 0x000fe200020006ff */
[--C-:B------:R-:W-:Y:S01]  /*8e90*/  HADD2.F32 R32, -RZ, R30.reuse.H0_H0 ;  /* 0x2000001eff207230 */ /* 0x100fe20000004100 */
[----:B------:R-:W-:Y:S01]  /*8ea0*/  F2FP.SATFINITE.E4M3.F32.PACK_AB_MERGE_C R8, R39, R40, R8 ;  /* 0x000000282708723e */ /* 0x000fe20004807008 */
[----:B------:R-:W-:Y:S01]  /*8eb0*/  HADD2.F32 R30, -RZ, R30.H1_H1 ;  /* 0x3000001eff1e7230 */ /* 0x000fe20000004100 */
[----:B------:R-:W-:Y:S01]  /*8ec0*/  F2FP.SATFINITE.E4M3.F32.PACK_AB_MERGE_C R12, R47, R12, RZ ;  /* 0x0000000c2f0c723e */ /* 0x000fe200048070ff */
[----:B------:R-:W-:-:S02]  /*8ed0*/  HADD2.F32 R33, -RZ, R101.H0_H0 ;  /* 0x20000065ff217230 */ /* 0x000fc40000004100 */
[-C--:B------:R-:W-:Y:S01]  /*8ee0*/  FMUL.FTZ R37, R32, R35.reuse ;  /* 0x0000002320257220 */ /* 0x080fe20000410000 */
[----:B------:R-:W-:Y:S02]  /*8ef0*/  HADD2.F32 R10, -RZ, R10.H1_H1 ;  /* 0x3000000aff0a7230 */ /* 0x000fe40000004100 */
[----:B------:R-:W-:Y:S01]  /*8f00*/  FMUL.FTZ R35, R14, R35 ;  /* 0x000000230e237220 */ /* 0x000fe20000410000 */
[----:B------:R-:W-:Y:S02]  /*8f10*/  HADD2.F32 R101, -RZ, R101.H1_H1 ;  /* 0x30000065ff657230 */ /* 0x000fe40000004100 */
[----:B------:R-:W-:Y:S01]  /*8f20*/  FMUL.FTZ R43, R30, R103 ;  /* 0x000000671e2b7220 */ /* 0x000fe20000410000 */
[-C--:B------:R-:W-:Y:S01]  /*8f30*/  FFMA.FTZ R14, R14, R33.reuse, -R37 ;  /* 0x000000210e0e7223 */ /* 0x080fe20000010825 */
[----:B------:R-:W-:Y:S01]  /*8f40*/  FFMA.FTZ R36, R32, R33, R35 ;  /* 0x0000002120247223 */ /* 0x000fe20000010023 */
[C---:B------:R-:W-:Y:S01]  /*8f50*/  FMUL.FTZ R103, R10.reuse, R103 ;  /* 0x000000670a677220 */ /* 0x040fe20000410000 */
[----:B------:R-:W-:Y:S01]  /*8f60*/  F2FP.F16.E4M3.UNPACK_B R33, R13 ;  /* 0x0000000dff21723e */ /* 0x000fe200020006ff */
[----:B------:R-:W-:Y:S01]  /*8f70*/  FFMA.FTZ R43, R10, R101, -R43 ;  /* 0x000000650a2b7223 */ /* 0x000fe2000001082b */
[----:B------:R-:W-:Y:S01]  /*8f80*/  F2FP.F16.E4M3.UNPACK_B R32, R9 ;  /* 0x00000009ff20723e */ /* 0x000fe200020006ff */
        /* <DEDUP_REMOVED lines=10> */
[-C--:B------:R-:W-:Y:S01]  /*9030*/  FMUL.FTZ R41, R35, R39.reuse ;  /* 0x0000002723297220 */ /* 0x080fe20000410000 */
[----:B------:R-:W-:Y:S01]  /*9040*/  F2FP.SATFINITE.E4M3.F32.PACK_AB_MERGE_C R14, R103, R36, R44 ;  /* 0x00000024670e723e */ /* 0x000fe2000480702c */
[----:B------:R-:W-:Y:S01]  /*9050*/  FMUL.FTZ R40, R30, R39 ;  /* 0x000000271e287220 */ /* 0x000fe20000410000 */
[----:B------:R-:W-:Y:S01]  /*9060*/  HADD2.F32 R36, -RZ, R33.H1_H1 ;  /* 0x30000021ff247230 */ /* 0x000fe20000004100 */
[----:B------:R-:W-:Y:S01]  /*9070*/  F2FP.F16.E4M3.UNPACK_B R33, R9.H1 ;  /* 0x00000009ff21723e */ /* 0x000fe200030006ff */
[----:B------:R-:W-:Y:S01]  /*9080*/  HADD2.F32 R39, -RZ, R34.H1_H1 ;  /* 0x30000022ff277230 */ /* 0x000fe20000004100 */
[----:B------:R-:W-:Y:S01]  /*9090*/  F2FP.F16.E4M3.UNPACK_B R13, R13.H1 ;  /* 0x0000000dff0d723e */ /* 0x000fe200030006ff */
[----:B------:R-:W-:-:S02]  /*90a0*/  HADD2.F32 R34, -RZ, R32.H1_H1 ;  /* 0x30000020ff227230 */ /* 0x000fc40000004100 */
        /* <DEDUP_REMOVED lines=11> */
[----:B------:R-:W-:-:S02]  /*9160*/  HADD2.F32 R34, -RZ, R13.H0_H0 ;  /* 0x2000000dff227230 */ /* 0x000fc40000004100 */
[----:B------:R-:W-:Y:S02]  /*9170*/  HADD2.F32 R36, -RZ, R35.H0_H0 ;  /* 0x20000023ff247230 */ /* 0x000fe40000004100 */
[----:B------:R-:W-:Y:S02]  /*9180*/  HADD2.F32 R13, -RZ, R13.H1_H1 ;  /* 0x3000000dff0d7230 */ /* 0x000fe40000004100 */
[----:B------:R-:W-:Y:S02]  /*9190*/  HADD2.F32 R38, -RZ, R35.H1_H1 ;  /* 0x30000023ff267230 */ /* 0x000fe40000004100 */
[-C--:B------:R-:W-:Y:S01]  /*91a0*/  FMUL.FTZ R40, R34, R36.reuse ;  /* 0x0000002422287220 */ /* 0x080fe20000410000 */
[----:B------:R-:W-:Y:S02]  /*91b0*/  HADD2.F32 R33, -RZ, R33.H1_H1 ;  /* 0x30000021ff217230 */ /* 0x000fe40000004100 */
[----:B------:R-:W-:Y:S01]  /*91c0*/  FMUL.FTZ R37, R7, R36 ;  /* 0x0000002407257220 */ /* 0x000fe20000410000 */
[----:B------:R-:W-:-:S02]  /*91d0*/  HADD2.F32 R35, -RZ, R6.H0_H0 ;  /* 0x20000006ff237230 */ /* 0x000fc40000004100 */
[----:B------:R-:W-:Y:S02]  /*91e0*/  HADD2.F32 R36, -RZ, R6.H1_H1 ;  /* 0x30000006ff247230 */ /* 0x000fe40000004100 */
[-C--:B------:R-:W-:Y:S01]  /*91f0*/  FMUL.FTZ R6, R13, R38.reuse ;  /* 0x000000260d067220 */ /* 0x080fe20000410000 */
[----:B------:R-:W-:Y:S01]  /*9200*/  FMUL.FTZ R38, R33, R38 ;  /* 0x0000002621267220 */ /* 0x000fe20000410000 */
[-C--:B------:R-:W-:Y:S01]  /*9210*/  FFMA.FTZ R42, R7, R35.reuse, -R40 ;  /* 0x00000023072a7223 */ /* 0x080fe20000010828 */
[----:B------:R-:W-:Y:S01]  /*9220*/  FFMA.FTZ R44, R34, R35, R37 ;  /* 0x00000023222c7223 */ /* 0x000fe20000010025 */
[-C--:B------:R-:W-:Y:S01]  /*9230*/  FFMA.FTZ R45, R33, R36.reuse, -R6 ;  /* 0x00000024212d7223 */ /* 0x080fe20000010806 */
[----:B------:R-:W-:Y:S01]  /*9240*/  FFMA.FTZ R47, R13, R36, R38 ;  /* 0x000000240d2f7223 */ /* 0x000fe20000010026 */
[----:B------:R-:W-:Y:S01]  /*9250*/  F2FP.F16.E4M3.UNPACK_B R6, R11 ;  /* 0x0000000bff06723e */ /* 0x000fe200020006ff */
[----:B------:R-:W-:Y:S01]  /*9260*/  HADD2.F32 R41, -RZ, R39.H0_H0 ;  /* 0x20000027ff297230 */ /* 0x000fe20000004100 */
[----:B------:R-:W-:-:S02]  /*9270*/  F2FP.F16.E4M3.UNPACK_B R38, R5 ;  /* 0x00000005ff26723e */ /* 0x000fc400020006ff */
[-C--:B------:R-:W-:Y:S01]  /*9280*/  F2FP.F16.E4M3.UNPACK_B R33, R15.reuse ;  /* 0x0000000fff21723e */ /* 0x080fe200020006ff */
[----:B------:R-:W-:Y:S01]  /*9290*/  HADD2.F32 R7, -RZ, R6.H0_H0 ;  /* 0x20000006ff077230 */ /* 0x000fe20000004100 */
[----:B------:R-:W-:Y:S01]  /*92a0*/  F2FP.F16.E4M3.UNPACK_B R15, R15.H1 ;  /* 0x0000000fff0f723e */ /* 0x000fe200030006ff */
[----:B------:R-:W-:Y:S01]  /*92b0*/  HADD2.F32 R40, -RZ, R38.H0_H0 ;  /* 0x20000026ff287230 */ /* 0x000fe20000004100 */
[-C--:B------:R-:W-:Y:S01]  /*92c0*/  F2FP.F16.E4M3.UNPACK_B R5, R4.reuse ;  /* 0x00000004ff05723e */ /* 0x080fe200020006ff */
[--C-:B------:R-:W-:Y:S01]  /*92d0*/  HADD2.F32 R34, -RZ, R33.reuse.H0_H0 ;  /* 0x20000021ff227230 */ /* 0x100fe20000004100 */
[----:B------:R-:W-:Y:S01]  /*92e0*/  F2FP.F16.E4M3.UNPACK_B R11, R11.H1 ;  /* 0x0000000bff0b723e */ /* 0x000fe200030006ff */
[----:B------:R-:W-:Y:S01]  /*92f0*/  HADD2.F32 R33, -RZ, R33.H1_H1 ;  /* 0x30000021ff217230 */ /* 0x000fe20000004100 */
[----:B------:R-:W-:Y:S01]  /*9300*/  F2FP.F16.E4M3.UNPACK_B R35, R4.H1 ;  /* 0x00000004ff23723e */ /* 0x000fe200030006ff */
[----:B------:R-:W-:Y:S02]  /*9310*/  HADD2.F32 R4, -RZ, R15.H0_H0 ;  /* 0x2000000fff047230 */ /* 0x000fe40000004100 */
[----:B------:R-:W-:Y:S01]  /*9320*/  FMUL.FTZ R93, R7, R40 ;  /* 0x00000028075d7220 */ /* 0x000fe20000410000 */
[----:B------:R-:W-:-:S02]  /*9330*/  HADD2.F32 R36, -RZ, R5.H0_H0 ;  /* 0x20000005ff247230 */ /* 0x000fc40000004100 */
[----:B------:R-:W-:Y:S01]  /*9340*/  FMUL.FTZ R46, R34, R40 ;  /* 0x00000028222e7220 */ /* 0x000fe20000410000 */
[----:B------:R-:W-:Y:S02]  /*9350*/  HADD2.F32 R13, -RZ, R11.H0_H0 ;  /* 0x2000000bff0d7230 */ /* 0x000fe40000004100 */
[-C--:B------:R-:W-:Y:S01]  /*9360*/  FMUL.FTZ R40, R4, R41.reuse ;  /* 0x0000002904287220 */ /* 0x080fe20000410000 */
[----:B------:R-:W-:Y:S02]  /*9370*/  HADD2.F32 R37, -RZ, R35.H0_H0 ;  /* 0x20000023ff257230 */ /* 0x000fe40000004100 */
[----:B------:R-:W-:Y:S01]  /*9380*/  FFMA.FTZ R93, R34, R36, R93 ;  /* 0x00000024225d7223 */ /* 0x000fe2000001005d */
[----:B------:R-:W-:Y:S02]  /*9390*/  HADD2.F32 R15, -RZ, R15.H1_H1 ;  /* 0x3000000fff0f7230 */ /* 0x000fe40000004100 */
[----:B------:R-:W-:Y:S01]  /*93a0*/  FMUL.FTZ R41, R13, R41 ;  /* 0x000000290d297220 */ /* 0x000fe20000410000 */
[----:B------:R-:W-:-:S02]  /*93b0*/  HADD2.F32 R34, -RZ, R39.H1_H1 ;  /* 0x30000027ff227230 */ /* 0x000fc40000004100 */
[----:B------:R-:W-:Y:S01]  /*93c0*/  FFMA.FTZ R46, R7, R36, -R46 ;  /* 0x00000024072e7223 */ /* 0x000fe2000001082e */
[----:B------:R-:W-:Y:S02]  /*93d0*/  HADD2.F32 R11, -RZ, R11.H1_H1 ;  /* 0x3000000bff0b7230 */ /* 0x000fe40000004100 */
[----:B------:R-:W-:Y:S01]  /*93e0*/  FFMA.FTZ R41, R4, R37, R41 ;  /* 0x0000002504297223 */ /* 0x000fe20000010029 */
[----:B------:R-:W-:Y:S02]  /*93f0*/  HADD2.F32 R38, -RZ, R38.H1_H1 ;  /* 0x30000026ff267230 */ /* 0x000fe40000004100 */
[-C--:B------:R-:W-:Y:S01]  /*9400*/  FMUL.FTZ R36, R15, R34.reuse ;  /* 0x000000220f247220 */ /* 0x080fe20000410000 */
[----:B------:R-:W-:Y:S02]  /*9410*/  HADD2.F32 R6, -RZ, R6.H1_H1 ;  /* 0x30000006ff067230 */ /* 0x000fe40000004100 */
[----:B------:R-:W-:Y:S01]  /*9420*/  FMUL.FTZ R34, R11, R34 ;  /* 0x000000220b227220 */ /* 0x000fe20000410000 */
[----:B------:R-:W-:-:S02]  /*9430*/  HADD2.F32 R4, -RZ, R35.H1_H1 ;  /* 0x30000023ff047230 */ /* 0x000fc40000004100 */
[-C--:B------:R-:W-:Y:S01]  /*9440*/  FMUL.FTZ R7, R33, R38.reuse ;  /* 0x0000002621077220 */ /* 0x080fe20000410000 */
[----:B------:R-:W-:Y:S02]  /*9450*/  HADD2.F32 R5, -RZ, R5.H1_H1 ;  /* 0x30000005ff057230 */ /* 0x000fe40000004100 */
[----:B------:R-:W-:Y:S01]  /*9460*/  FFMA.FTZ R40, R13, R37, -R40 ;  /* 0x000000250d287223 */ /* 0x000fe20000010828 */
[C---:B------:R-:W-:Y:S01]  /*9470*/  FMUL.FTZ R38, R6.reuse, R38 ;  /* 0x0000002606267220 */ /* 0x040fe20000410000 */
[-C--:B------:R-:W-:Y:S01]  /*9480*/  FFMA.FTZ R11, R11, R4.reuse, -R36 ;  /* 0x000000040b0b7223 */ /* 0x080fe20000010824 */
[----:B------:R-:W-:Y:S01]  /*9490*/  FFMA.FTZ R34, R15, R4, R34 ;  /* 0x000000040f227223 */ /* 0x000fe20000010022 */
[-C--:B------:R-:W-:Y:S01]  /*94a0*/  FFMA.FTZ R7, R6, R5.reuse, -R7 ;  /* 0x0000000506077223 */ /* 0x080fe20000010807 */
        /* <DEDUP_REMOVED lines=8> */
[----:B------:R-:W-:-:S07]  /*9530*/  F2FP.SATFINITE.E4M3.F32.PACK_AB_MERGE_C R15, R38, R93, R34 ;  /* 0x0000005d260f723e */ /* 0x000fce0004807022 */
.L_x_5535:
[----:B------:R-:W-:Y:S05]  /*9540*/  BSYNC B1 ;  /* 0x0000000000017941 */ /* 0x000fea0003800000 */
.L_x_5534:
[----:B0-----:R0:W-:Y:S01]  /*9550*/  ST.E.128 desc[UR42][R28.64], R8 ;  /* 0x000000081c007985 */ /* 0x0011e2000c101d2a */
[----:B------:R-:W-:-:S13]  /*9560*/  ISETP.GE.AND P3, PT, R31, R97, PT ;  /* 0x000000611f00720c */ /* 0x000fda0003f66270 */
[----:B------:R-:W-:Y:S05]  /*9570*/  @P3 BRA `(.L_x_5497) ;  /* 0x0000000400243947 */ /* 0x000fea0003800000 */
[----:B------:R-:W-:-:S04]  /*9580*/  IADD3 R4, P3, R100, R31, RZ ;  /* 0x0000001f64047210 */ /* 0x000fc80007f7e0ff */
[----:B------:R-:W-:-:S05]  /*9590*/  LEA.HI.X.SX32 R5, R31, R98, 0x1, P3 ;  /* 0x000000621f057211 */ /* 0x000fca00018f0eff */
[----:B--2---:R2:W-:Y:S01]  /*95a0*/  ST.E.128 desc[UR42][R4.64], R12 ;  /* 0x0000000c04007985 */ /* 0x0045e2000c101d2a */
[----:B------:R-:W-:Y:S05]  /*95b0*/  BRA `(.L_x_5497) ;  /* 0x0000000400147947 */ /* 0x000fea0003800000 */
.L_x_5489:
[----:B------:R-:W-:-:S06]  /*95c0*/  UISETP.NE.AND UP0, UPT, UR40, 0x3, UPT ;  /* 0x000000032800788c */ /* 0x000fcc000bf05270 */
[----:B------:R-:W-:-:S13]  /*95d0*/  PLOP3.LUT P2, PT, PT, PT, UP0, 0x80, 0x0 ;  /* 0x000000000000781c */ /* 0x000fda0003f4f008 */
[----:B------:R-:W-:Y:S05]  /*95e0*/  @!P2 BRA `(.L_x_5536) ;  /* 0x000000000004a947 */ /* 0x000fea0003800000 */
[----:B------:R-:W-:Y:S01]  /*95f0*/  BPT.TRAP 0x1 ;  /* 0x000000040000795c */ /* 0x000fe20000300000 */
.L_x_5536:
[----:B------:R-:W-:Y:S01]  /*9600*/  IMAD R82, R22, 0x8, R16 ;  /* 0x0000000816527824 */ /* 0x000fe200078e0210 */
[----:B------:R-:W-:Y:S01]  /*9610*/  SHF.L.U32 R94, R209, 0x1f, RZ ;  /* 0x0000001fd15e7819 */ /* 0x000fe200000006ff */
[----:B------:R-:W-:Y:S01]  /*9620*/  BSSY B1, `(.L_x_5537) ;  /* 0x0000004000017945 */ /* 0x000fe20003800000 */
[----:B------:R-:W-:Y:S02]  /*9630*/  SHF.R.S32.HI R89, RZ, 0x1f, R88 ;  /* 0x0000001fff597819 */ /* 0x000fe40000011458 */
[----:B------:R-:W0:Y:S02]  /*9640*/  SYNCS.PHASECHK.TRANS64.TRYWAIT P3, [R82+URZ+0x2a890], R94 ;  /* 0x02a8905e520075a7 */ /* 0x000e24000806017f */
[----:B0-----:R-:W-:Y:S05]  /*9650*/  @!P3 BRA `(.L_x_5538) ;  /* 0x00000264004cb947 */ /* 0x001fea0003800000 */
.L_x_5881:
[----:B------:R-:W-:Y:S05]  /*9660*/  BSYNC B1 ;  /* 0x0000000000017941 */ /* 0x000fea0003800000 */
.L_x_5537:
        /* <DEDUP_REMOVED lines=19> */
[----:B------:R-:W-:Y:S02]  /*97a0*/  IADD3.X R13, R13, UR7, RZ, P3, !PT ;  /* 0x000000070d0d7c10 */ /* 0x000fe40009ffe4ff */
[----:B------:R-:W-:Y:S01]  /*97b0*/  ISETP.GT.AND P3, PT, R91, R210, PT ;  /* 0x000000d25b00720c */ /* 0x000fe20003f64270 */
[----:B------:R-:W-:-:S12]  /*97c0*/  BRA.DIV UR4, `(.L_x_5539) ;  /* 0x0000026604047947 */ /* 0x000fd8000b800000 */
[----:B------:R1:W2:Y:S04]  /*97d0*/  SHFL.IDX PT, R29, R13, RZ, 0x1e1f ;  /* 0x001e1fff0d1d7589 */ /* 0x0002a800000e0000 */
[----:B------:R1:W3:Y:S02]  /*97e0*/  SHFL.IDX PT, R14, R4, RZ, 0x1e1f ;  /* 0x001e1fff040e7589 */ /* 0x0002e400000e0000 */
.L_x_5885:
[----:B------:R-:W-:Y:S05]  /*97f0*/  @!P3 BRA `(.L_x_5497) ;  /* 0x000000000084b947 */ /* 0x000fea0003800000 */
[----:B------:R-:W-:Y:S02]  /*9800*/  ULDC UR4, c[0x0][0x2f4] ;  /* 0x0000bd0000047ab9 */ /* 0x000fe40000000800 */
[----:B------:R-:W-:-:S13]  /*9810*/  ISETP.GE.AND P5, PT, R18, UR4, PT ;  /* 0x0000000412007c0c */ /* 0x000fda000bfa6270 */
[----:B-1----:R-:W1:Y:S01]  /*9820*/  @!P5 LDS.128 R4, [R86+0x1e400] ;  /* 0x01e400005604d984 */ /* 0x002e620000000c00 */
[----:B---3--:R-:W-:-:S05]  /*9830*/  @!P5 IADD3 R12, P3, R18, R14, RZ ;  /* 0x0000000e120cd210 */ /* 0x008fca0007f7e0ff */
[----:B--2---:R-:W-:Y:S01]  /*9840*/  @!P5 IMAD.X R13, R29, 0x1, R19, P3 ;  /* 0x000000011d0dd824 */ /* 0x004fe200018e0613 */
[----:B------:R-:W-:-:S13]  /*9850*/  ISETP.GE.AND P3, PT, R207, UR4, PT ;  /* 0x00000004cf007c0c */ /* 0x000fda000bf66270 */
[----:B------:R-:W-:-:S05]  /*9860*/  @!P3 IADD3 R10, P4, R207, R14, RZ ;  /* 0x0000000ecf0ab210 */ /* 0x000fca0007f9e0ff */
[----:B------:R-:W-:Y:S01]  /*9870*/  @!P3 IMAD.X R11, R29, 0x1, R220, P4 ;  /* 0x000000011d0bb824 */ /* 0x000fe200020e06dc */
[----:B------:R-:W-:-:S13]  /*9880*/  ISETP.GE.AND P4, PT, R206, UR4, PT ;  /* 0x00000004ce007c0c */ /* 0x000fda000bf86270 */
[----:B------:R-:W-:Y:S01]  /*9890*/  @!P4 IADD3 R8, P6, R206, R14, RZ ;  /* 0x0000000ece08c210 */ /* 0x000fe20007fde0ff */
[----:B-1----:R1:W-:Y:S01]  /*98a0*/  @!P5 ST.E.128 desc[UR42][R12.64], R4 ;  /* 0x000000040c00d985 */ /* 0x0023e2000c101d2a */
[----:B------:R-:W-:-:S03]  /*98b0*/  ISETP.GE.AND P5, PT, R80, UR4, PT ;  /* 0x0000000450007c0c */ /* 0x000fc6000bfa6270 */
[----:B------:R-:W-:-:S10]  /*98c0*/  @!P4 IMAD.X R9, R29, 0x1, R219, P6 ;  /* 0x000000011d09c824 */ /* 0x000fd400030e06db */
[----:B------:R-:W2:Y:S01]  /*98d0*/  @!P5 LDS.128 R4, [R85+0x1e400] ;  /* 0x01e400005504d984 */ /* 0x000ea20000000c00 */
[----:B------:R-:W-:-:S05]  /*98e0*/  @!P5 IMAD.SHL.U32 R15, R212, 0x10, RZ ;  /* 0x00000010d40fd824 */ /* 0x000fca00078e00ff */
[----:B-1----:R-:W-:-:S04]  /*98f0*/  @!P5 IADD3 R12, P6, R15, R14, RZ ;  /* 0x0000000e0f0cd210 */ /* 0x002fc80007fde0ff */
[----:B------:R-:W-:-:S05]  /*9900*/  @!P5 LEA.HI.X.SX32 R13, R15, R29, 0x1, P6 ;  /* 0x0000001d0f0dd211 */ /* 0x000fca00030f0eff */
[----:B--2---:R1:W-:Y:S01]  /*9910*/  @!P5 ST.E.128 desc[UR42][R12.64], R4 ;  /* 0x000000040c00d985 */ /* 0x0043e2000c101d2a */
[----:B------:R-:W-:-:S13]  /*9920*/  ISETP.GE.AND P5, PT, R78, UR4, PT ;  /* 0x000000044e007c0c */ /* 0x000fda000bfa6270 */
[----:B------:R-:W2:Y:S01]  /*9930*/  @!P5 LDS.128 R4, [R86+0x20400] ;  /* 0x020400005604d984 */ /* 0x000ea20000000c00 */
[----:B------:R-:W-:-:S05]  /*9940*/  @!P5 IMAD.SHL.U32 R15, R213, 0x10, RZ ;  /* 0x00000010d50fd824 */ /* 0x000fca00078e00ff */
[----:B-1----:R-:W-:-:S04]  /*9950*/  @!P5 IADD3 R12, P6, R15, R14, RZ ;  /* 0x0000000e0f0cd210 */ /* 0x002fc80007fde0ff */
[----:B------:R-:W-:-:S05]  /*9960*/  @!P5 LEA.HI.X.SX32 R13, R15, R29, 0x1, P6 ;  /* 0x0000001d0f0dd211 */ /* 0x000fca00030f0eff */
[----:B--2---:R1:W-:Y:S01]  /*9970*/  @!P5 ST.E.128 desc[UR42][R12.64], R4 ;  /* 0x000000040c00d985 */ /* 0x0043e2000c101d2a */
[----:B------:R-:W-:-:S03]  /*9980*/  ISETP.GE.AND P5, PT, R208, UR4, PT ;  /* 0x00000004d0007c0c */ /* 0x000fc6000bfa6270 */
[----:B------:R-:W2:Y:S10]  /*9990*/  @!P3 LDS.128 R4, [R85+0x20400] ;  /* 0x020400005504b984 */ /* 0x000eb40000000c00 */
[----:B-1----:R-:W-:-:S05]  /*99a0*/  @!P5 IADD3 R12, P6, R208, R14, RZ ;  /* 0x0000000ed00cd210 */ /* 0x002fca0007fde0ff */
[----:B------:R-:W-:Y:S01]  /*99b0*/  @!P5 IMAD.X R13, R29, 0x1, R218, P6 ;  /* 0x000000011d0dd824 */ /* 0x000fe200030e06da */
[----:B--2---:R-:W-:Y:S04]  /*99c0*/  @!P3 ST.E.128 desc[UR42][R10.64], R4 ;  /* 0x000000040a00b985 */ /* 0x004fe8000c101d2a */
[----:B------:R-:W1:Y:S04]  /*99d0*/  @!P4 LDS.128 R4, [R86+0x22400] ;  /* 0x022400005604c984 */ /* 0x000e680000000c00 */
[----:B-1----:R-:W-:Y:S04]  /*99e0*/  @!P4 ST.E.128 desc[UR42][R8.64], R4 ;  /* 0x000000040800c985 */ /* 0x002fe8000c101d2a */
[----:B------:R-:W1:Y:S04]  /*99f0*/  @!P5 LDS.128 R4, [R85+0x22400] ;  /* 0x022400005504d984 */ /* 0x000e680000000c00 */
[----:B-1----:R4:W-:Y:S02]  /*9a00*/  @!P5 ST.E.128 desc[UR42][R12.64], R4 ;  /* 0x000000040c00d985 */ /* 0x0029e4000c101d2a */
.L_x_5497:
[----:B------:R-:W-:Y:S05]  /*9a10*/  BSYNC B0 ;  /* 0x0000000000007941 */ /* 0x000fea0003800000 */
.L_x_5488:
[----:B012-4-:R-:W0:Y:S01]  /*9a20*/  S2R R4, SR_TID.X ;  /* 0x0000000000047919 */ /* 0x017e220000002100 */
        /* <DEDUP_REMOVED lines=9> */
[----:B0-----:R-:W-:-:S13]  /*9ac0*/  LOP3.LUT P3, RZ, R4, 0x7f, RZ, 0xc0, !PT ;  /* 0x0000007f04ff7812 */ /* 0x001fda000786c0ff */
[----:B------:R-:W-:-:S05]  /*9ad0*/  @!P3 VIADD R4, R82, 0x2a8a0 ;  /* 0x0002a8a05204b836 */ /* 0x000fca0000000000 */
[----:B------:R-:W-:-:S04]  /*9ae0*/  @!P3 PRMT R4, RZ, 0x654, R4 ;  /* 0x00000654ff04b816 */ /* 0x000fc80000000004 */
[----:B------:R1:W-:Y:S01]  /*9af0*/  @!P3 SYNCS.ARRIVE.TRANS64.RED.A1T0 RZ, [R4+URZ], RZ ;  /* 0x000000ff04ffb9a7 */ /* 0x0003e2000810043f */
[----:B------:R-:W-:Y:S05]  /*9b00*/  @!P2 BRA `(.L_x_5541) ;  /* 0x000000000004a947 */ /* 0x000fea0003800000 */
[----:B------:R-:W-:Y:S01]  /*9b10*/  BPT.TRAP 0x1 ;  /* 0x000000040000795c */ /* 0x000fe20000300000 */
.L_x_5541:
[----:B------:R-:W-:Y:S05]  /*9b20*/  BSYNC B0 ;  /* 0x0000000000007941 */ /* 0x000fea0003800000 */
.L_x_5540:
[----:B------:R-:W0:Y:S01]  /*9b30*/  SYNCS.PHASECHK.TRANS64.TRYWAIT P2, [R82+URZ+0x2a8b0], R94 ;  /* 0x02a8b05e520075a7 */ /* 0x000e22000804017f */
[----:B------:R-:W-:Y:S04]  /*9b40*/  BSSY B0, `(.L_x_5542) ;  /* 0x0000002000007945 */ /* 0x000fe80003800000 */
[----:B0-----:R-:W-:Y:S05]  /*9b50*/  @!P2 BRA `(.L_x_5543) ;  /* 0x000002600064a947 */ /* 0x001fea0003800000 */
.L_x_5886:
[----:B------:R-:W-:Y:S05]  /*9b60*/  BSYNC B0 ;  /* 0x0000000000007941 */ /* 0x000fea0003800000 */
.L_x_5542:
[----:B------:R-:W-:Y:S01]  /*9b70*/  ULDC.64 UR4, c[0x0][0x328] ;  /* 0x0000ca0000047ab9 */ /* 0x000fe20000000a00 */
[----:B------:R-:W-:Y:S01]  /*9b80*/  ULDC.64 UR6, c[0x0][0x318] ;  /* 0x0000c60000067ab9 */ /* 0x000fe20000000a00 */
[----:B------:R-:W-:Y:S01]  /*9b90*/  IMAD R89, R89, UR4, RZ ;  /* 0x0000000459597c24 */ /* 0x000fe2000f8e02ff */
[----:B------:R-:W-:Y:S01]  /*9ba0*/  BSSY B0, `(.L_x_5544) ;  /* 0x0000033000007945 */ /* 0x000fe20003800000 */
[----:B-1----:R-:W-:-:S04]  /*9bb0*/  IMAD.WIDE.U32 R4, R88, UR4, RZ ;  /* 0x0000000458047c25 */ /* 0x002fc8000f8e00ff */
        /* <DEDUP_REMOVED lines=12> */
[----:B------:R1:W2:Y:S01]  /*9c80*/  SHFL.IDX PT, R29, R4, RZ, 0x1e1f ;  /* 0x001e1fff041d7589 */ /* 0x0002a200000e0000 */
[----:B------:R-:W-:-:S03]  /*9c90*/  ISETP.GT.AND P2, PT, R91, R210, PT ;  /* 0x000000d25b00720c */ /* 0x000fc60003f44270 */
[----:B------:R1:W4:Y:S10]  /*9ca0*/  SHFL.IDX PT, R15, R5, RZ, 0x1e1f ;  /* 0x001e1fff050f7589 */ /* 0x00033400000e0000 */
[----:B-1----:R-:W-:Y:S05]  /*9cb0*/  @!P2 BRA `(.L_x_5545) ;  /* 0x000000000084a947 */ /* 0x002fea0003800000 */
[----:B------:R-:W-:Y:S02]  /*9cc0*/  ULDC UR4, c[0x0][0x2f4] ;  /* 0x0000bd0000047ab9 */ /* 0x000fe40000000800 */
[----:B------:R-:W-:-:S13]  /*9cd0*/  ISETP.GE.AND P5, PT, R18, UR4, PT ;  /* 0x0000000412007c0c */ /* 0x000fda000bfa6270 */
[----:B------:R-:W1:Y:S01]  /*9ce0*/  @!P5 LDS.128 R4, [R86+0xc400] ;  /* 0x00c400005604d984 */ /* 0x000e620000000c00 */
[----:B--2---:R-:W-:-:S05]  /*9cf0*/  @!P5 IADD3 R12, P2, R18, R29, RZ ;  /* 0x0000001d120cd210 */ /* 0x004fca0007f5e0ff */
[----:B----4-:R-:W-:Y:S01]  /*9d00*/  @!P5 IMAD.X R13, R15, 0x1, R19, P2 ;  /* 0x000000010f0dd824 */ /* 0x010fe200010e0613 */
        /* <DEDUP_REMOVED lines=9> */
[----:B---3--:R-:W-:-:S05]  /*9da0*/  @!P5 IMAD.SHL.U32 R14, R212, 0x10, RZ ;  /* 0x00000010d40ed824 */ /* 0x008fca00078e00ff */
        /* <DEDUP_REMOVED lines=18> */
.L_x_5545:
[----:B------:R-:W-:Y:S05]  /*9ed0*/  BSYNC B0 ;  /* 0x0000000000007941 */ /* 0x000fea0003800000 */
.L_x_5544:
[----:B------:R-:W-:Y:S01]  /*9ee0*/  @!PT LDS RZ, [RZ] ;  /* 0x00000000fffff984 */ /* 0x000fe20000000800 */
[----:B------:R-:W-:Y:S01]  /*9ef0*/  @!PT LDS RZ, [RZ] ;  /* 0x00000000fffff984 */ /* 0x000fe20000000800 */
[----:B------:R-:W-:Y:S01]  /*9f00*/  @!PT LDS RZ, [RZ] ;  /* 0x00000000fffff984 */ /* 0x000fe20000000800 */
[----:B------:R-:W-:Y:S01]  /*9f10*/  @!PT LDS RZ, [RZ] ;  /* 0x00000000fffff984 */ /* 0x000fe20000000800 */
[----:B------:R5:W-:Y:S06]  /*9f20*/  MEMBAR.ALL.CTA ;  /* 0x0000000000007992 */ /* 0x000bec0000008000 */
[----:B-----5:R-:W5:Y:S01]  /*9f30*/  FENCE.VIEW.ASYNC.S ;  /* 0x00000000000073c6 */ /* 0x020f620000000000 */
[----:B------:R-:W-:Y:S02]  /*9f40*/  VIADD R22, R22, 0x1 ;  /* 0x0000000116167836 */ /* 0x000fe40000000000 */
[----:B0-----:R-:W-:Y:S01]  /*9f50*/  @!P3 VIADD R82, R82, 0x2a8c0 ;  /* 0x0002a8c05252b836 */ /* 0x001fe20000000000 */
[----:B-----5:R0:W-:Y:S02]  /*9f60*/  BAR.SYNC.DEFER_BLOCKING R67, 0x80 ;  /* 0x000200430000751d */ /* 0x0201e40000010000 */
[----:B------:R-:W-:-:S02]  /*9f70*/  ISETP.NE.AND P2, PT, R22, 0x2, PT ;  /* 0x000000021600780c */ /* 0x000fc40003f45270 */
[----:B------:R-:W-:Y:S02]  /*9f80*/  @!P3 PRMT R82, RZ, 0x654, R82 ;  /* 0x00000654ff52b816 */ /* 0x000fe40000000052 */
[----:B-1----:R-:W-:Y:S02]  /*9f90*/  SEL R4, RZ, 0x1, P2 ;  /* 0x00000001ff047807 */ /* 0x002fe40001000000 */
[----:B------:R-:W-:Y:S02]  /*9fa0*/  SEL R22, R22, RZ, P2 ;  /* 0x000000ff16167207 */ /* 0x000fe40001000000 */
[----:B------:R-:W-:Y:S01]  /*9fb0*/  LOP3.LUT R209, R209, R4, RZ, 0x3c, !PT ;  /* 0x00000004d1d17212 */ /* 0x000fe200078e3cff */
[----:B------:R0:W-:Y:S01]  /*9fc0*/  @!P3 SYNCS.ARRIVE.TRANS64.RED.A1T0 RZ, [R82+URZ], RZ ;  /* 0x000000ff52ffb9a7 */ /* 0x0001e2000810043f */
[----:B------:R-:W-:Y:S05]  /*9fd0*/  @P1 BRA `(.L_x_5546) ;  /* 0xffffff8c00101947 */ /* 0x000fea000383ffff */
[----:B------:R-:W1:Y:S01]  /*9fe0*/  S2R R5, SR_TID.X ;  /* 0x0000000000057919 */ /* 0x000e620000002100 */
[----:B------:R-:W-:Y:S02]  /*9ff0*/  PLOP3.LUT P0, PT, PT, PT, PT, 0x8, 0x0 ;  /* 0x000000000000781c */ /* 0x000fe40003f0e170 */
[----:B-1----:R-:W-:-:S04]  /*a000*/  SHF.R.U32.HI R5, RZ, 0x7, R5 ;  /* 0x00000007ff057819 */ /* 0x002fc80000011605 */
[----:B------:R-:W-:-:S13]  /*a010*/  ISETP.NE.AND P4, PT, R5, 0x1, PT ;  /* 0x000000010500780c */ /* 0x000fda0003f85270 */
[----:B------:R-:W-:Y:S06]  /*a020*/  @!P4 BAR.ARV 0x9, 0x100 ;  /* 0x024400000000cb1d */ /* 0x000fec0000002000 */
.L_x_5483:
[----:B------:R-:W1:Y:S01]  /*a030*/  LDC R0, c[0x0][0x448] ;  /* 0x00011200ff007b82 */ /* 0x000e620000000800 */
[----:B------:R-:W-:-:S07]  /*a040*/  IADD3 R7, R203, 0x1, -R202 ;  /* 0x00000001cb077810 */ /* 0x000fce0007ffe8ca */
[----:B------:R-:W0:Y:S01]  /*a050*/  LDC.64 R2, c[0x0][0x9e0] ;  /* 0x00027800ff027b82 */ /* 0x000e220000000a00 */
[----:B-1----:R-:W-:Y:S01]  /*a060*/  ISETP.NE.AND P1, PT, R0, 0x1, PT ;  /* 0x000000010000780c */ /* 0x002fe20003f25270 */
[----:B------:R-:W-:Y:S01]  /*a070*/  VIADD R0, R211, 0x7f ;  /* 0x0000007fd3007836 */ /* 0x000fe20000000000 */
[----:B0-----:R-:W-:-:S11]  /*a080*/  ISETP.GE.AND P2, PT, R3, 0x1, PT ;  /* 0x000000010300780c */ /* 0x001fd60003f46270 */
[----:B------:R-:W0:Y:S08]  /*a090*/  @P1 LDC R5, c[0x0][0x44c] ;  /* 0x00011300ff051b82 */ /* 0x000e300000000800 */
[----:B------:R-:W1:Y:S01]  /*a0a0*/  @P1 LDC R4, c[0x0][0x450] ;  /* 0x00011400ff041b82 */ /* 0x000e620000000800 */
[----:B0-----:R-:W-:-:S05]  /*a0b0*/  @P1 IMAD.HI.U32 R5, R0, R5, RZ ;  /* 0x0000000500051227 */ /* 0x001fca00078e00ff */
[----:B-1----:R-:W-:-:S05]  /*a0c0*/  @P1 SHF.R.U32.HI R0, RZ, R4, R5 ;  /* 0x00000004ff001219 */ /* 0x002fca0000011605 */
[----:B------:R-:W-:Y:S01]  /*a0d0*/  IMAD.IADD R5, R7, 0x1, R0 ;  /* 0x0000000107057824 */ /* 0x000fe200078e0200 */
[----:B------:R-:W-:Y:S06]  /*a0e0*/  @P0 BRA `(.L_x_5547) ;  /* 0x00000000000c0947 */ /* 0x000fec0003800000 */
[----:B------:R-:W0:Y:S01]  /*a0f0*/  FENCE.VIEW.ASYNC.G ;  /* 0x00000000000073c6 */ /* 0x000e220000000100 */
[----:B------:R-:W-:Y:S05]  /*a100*/  WARPSYNC.ALL ;  /* 0x0000000000007948 */ /* 0x000fea0003800000 */
[----:B0-----:R-:W-:Y:S06]  /*a110*/  BAR.ARV 0xc, 0x180 ;  /* 0x0306000000007b1d */ /* 0x001fec0000002000 */
.L_x_5547:
        /* <DEDUP_REMOVED lines=13> */
.L_x_5550:
[----:B------:R-:W-:-:S13]  /*a1f0*/  ISETP.NE.AND P0, PT, R3, 0x1, PT ;  /* 0x000000010300780c */ /* 0x000fda0003f05270 */
[----:B------:R-:W0:Y:S02]  /*a200*/  @P0 LDC.64 R4, c[0x0][0x9e8] ;  /* 0x00027a00ff040b82 */ /* 0x000e240000000a00 */
[----:B0-----:R-:W-:-:S05]  /*a210*/  @P0 IMAD.HI.U32 R4, R0, R4, RZ ;  /* 0x0000000400040227 */ /* 0x001fca00078e00ff */
[----:B------:R-:W-:-:S07]  /*a220*/  @P0 SHF.R.U32.HI R0, RZ, R5, R4 ;  /* 0x00000005ff000219 */ /* 0x000fce0000011604 */
.L_x_5551:
[----:B------:R-:W-:Y:S05]  /*a230*/  BSYNC B0 ;  /* 0x0000000000007941 */ /* 0x000fea0003800000 */
.L_x_5549:
[----:B------:R-:W-:-:S05]  /*a240*/  IMAD R5, R0, R3, R3 ;  /* 0x0000000300057224 */ /* 0x000fca00078e0203 */
[----:B------:R-:W-:-:S07]  /*a250*/  VIMNMX R2, R2, R5, PT ;  /* 0x0000000502027248 */ /* 0x000fce0003fe0100 */
.L_x_5548:
[----:B------:R-:W0:Y:S01]  /*a260*/  @P1 LDC R0, c[0x0][0x44c] ;  /* 0x00011300ff001b82 */ /* 0x000e220000000800 */
[----:B------:R-:W-:Y:S01]  /*a270*/  VIADD R2, R2, 0x7f ;  /* 0x0000007f02027836 */ /* 0x000fe20000000000 */
[----:B------:R-:W-:Y:S01]  /*a280*/  ULDC UR4, c[0x0][0x9dc] ;  /* 0x0002770000047ab9 */ /* 0x000fe20000000800 */
[----:B------:R-:W-:-:S03]  /*a290*/  IMAD.MOV.U32 R4, RZ, RZ, R211 ;  /* 0x000000ffff047224 */ /* 0x000fc600078e00d3 */
        /* <DEDUP_REMOVED lines=20> */
.L_x_5554:
[----:B------:R-:W-:-:S13]  /*a3e0*/  ISETP.NE.AND P0, PT, R3, 0x1, PT ;  /* 0x000000010300780c */ /* 0x000fda0003f05270 */
[----:B------:R-:W0:Y:S02]  /*a3f0*/  @P0 LDC.64 R4, c[0x0][0x9e8] ;  /* 0x00027a00ff040b82 */ /* 0x000e240000000a00 */
[----:B0-----:R-:W-:-:S05]  /*a400*/  @P0 IMAD.HI.U32 R4, R2, R4, RZ ;  /* 0x0000000402040227 */ /* 0x001fca00078e00ff */
[----:B------:R-:W-:-:S07]  /*a410*/  @P0 SHF.R.U32.HI R2, RZ, R5, R4 ;  /* 0x00000005ff020219 */ /* 0x000fce0000011604 */
.L_x_5555:
[----:B------:R-:W-:Y:S05]  /*a420*/  BSYNC B0 ;  /* 0x0000000000007941 */ /* 0x000fea0003800000 */
.L_x_5553:
[----:B------:R-:W-:-:S05]  /*a430*/  IMAD R3, R2, R3, RZ ;  /* 0x0000000302037224 */ /* 0x000fca00078e02ff */
[----:B------:R-:W-:-:S07]  /*a440*/  VIMNMX R0, R0, R3, !PT ;  /* 0x0000000300007248 */ /* 0x000fce0007fe0100 */
.L_x_5552:
[----:B------:R-:W-:Y:S01]  /*a450*/  SHF.R.S32.HI R3, RZ, 0x1f, R0 ;  /* 0x0000001fff037819 */ /* 0x000fe20000011400 */
[----:B------:R-:W-:Y:S03]  /*a460*/  BSSY B0, `(.L_x_5556) ;  /* 0x0000026000007945 */ /* 0x000fe60003800000 */
[----:B------:R-:W-:-:S04]  /*a470*/  LEA.HI R3, R3, R0, RZ, 0x7 ;  /* 0x0000000003037211 */ /* 0x000fc800078f38ff */
[----:B------:R-:W-:-:S04]  /*a480*/  SHF.R.S32.HI R3, RZ, 0x7, R3 ;  /* 0x00000007ff037819 */ /* 0x000fc80000011403 */
[----:B------:R-:W-:Y:S01]  /*a490*/  VIMNMX R224, RZ, R3, !PT ;  /* 0x00000003ffe07248 */ /* 0x000fe20007fe0100 */
[----:B------:R-:W-:-:S03]  /*a4a0*/  IMAD.MOV.U32 R3, RZ, RZ, RZ ;  /* 0x000000ffff037224 */ /* 0x000fc600078e00ff */
[----:B------:R-:W-:-:S13]  /*a4b0*/  ISETP.GT.AND P0, PT, R27, R224, PT ;  /* 0x000000e01b00720c */ /* 0x000fda0003f04270 */
        /* <DEDUP_REMOVED lines=32> */
.L_x_5557:
[----:B------:R-:W-:Y:S05]  /*a6c0*/  BSYNC B0 ;  /* 0x0000000000007941 */ /* 0x000fea0003800000 */
.L_x_5556:
[----:B------:R-:W3:Y:S01]  /*a6d0*/  LDL R0, [R1+0x14] ;  /* 0x0000140001007983 */ /* 0x000ee20000100800 */
[----:B------:R-:W-:Y:S02]  /*a6e0*/  PLOP3.LUT P0, PT, PT, PT, PT, 0x80, 0x0 ;  /* 0x000000000000781c */ /* 0x000fe40003f0f070 */
[----:B--2---:R-:W-:Y:S01]  /*a6f0*/  CS2R R28, SRZ ;  /* 0x00000000001c7805 */ /* 0x004fe2000001ff00 */
        /* <DEDUP_REMOVED lines=16> */
[----:B---34-:R-:W-:Y:S02]  /*a800*/  CS2R R14, SRZ ;  /* 0x00000000000e7805 */ /* 0x018fe4000001ff00 */
        /* <DEDUP_REMOVED lines=33> */
[----:B------:R-:W-:-:S02]  /*aa20*/  IMAD.MOV.U32 R78, RZ, RZ, RZ ;  /* 0x000000ffff4e7224 */ /* 0x000fc400078e00ff */
[----:B------:R-:W-:Y:S02]  /*aa30*/  IMAD.MOV.U32 R12, RZ, RZ, RZ ;  /* 0x000000ffff0c7224 */ /* 0x000fe400078e00ff */
[----:B------:R-:W-:Y:S02]  /*aa40*/  IMAD.MOV.U32 R5, RZ, RZ, RZ ;  /* 0x000000ffff057224 */ /* 0x000fe400078e00ff */
[----:B------:R-:W-:Y:S02]  /*aa50*/  IMAD.MOV.U32 R107, RZ, RZ, RZ ;  /* 0x000000ffff6b7224 */ /* 0x000fe400078e00ff */
[----:B------:R-:W-:Y:S02]  /*aa60*/  IMAD.MOV.U32 R115, RZ, RZ, RZ ;  /* 0x000000ffff737224 */ /* 0x000fe400078e00ff */
[----:B------:R-:W-:-:S05]  /*aa70*/  IMAD R224, R0, R3, R224 ;  /* 0x0000000300e07224 */ /* 0x000fca00078e02e0 */
[----:B------:R-:W-:Y:S02]  /*aa80*/  VIADDMNMX R94, R224, R3, R27, PT ;  /* 0x00000003e05e7246 */ /* 0x000fe4000380011b */
[----:B------:R-:W-:Y:S02]  /*aa90*/  CS2R R2, SRZ ;  /* 0x0000000000027805 */ /* 0x000fe4000001ff00 */
[----:B------:R-:W-:-:S13]  /*aaa0*/  ISETP.GT.AND P1, PT, R94, R224, PT ;  /* 0x000000e05e00720c */ /* 0x000fda0003f24270 */
[----:B------:R-:W-:Y:S05]  /*aab0*/  @!P1 BRA `(.L_x_5558) ;  /* 0x0000016400049947 */ /* 0x000fea0003800000 */
        /* <DEDUP_REMOVED lines=8> */
.L_x_5889:
[----:B-1----:R-:W-:Y:S01]  /*ab40*/  LEA.HI R0, R217, R217, RZ, 0x1 ;  /* 0x000000d9d9007211 */ /* 0x002fe200078f08ff */
[----:B------:R-:W-:-:S03]  /*ab50*/  ULOP3.LUT UP0, URZ, UR39, 0x3ff, URZ, 0xc0, !UPT ;  /* 0x000003ff273f7892 */ /* 0x000fc6000f80c03f */
[----:B------:R-:W-:-:S03]  /*ab60*/  LOP3.LUT R0, R0, 0x3e, RZ, 0xc0, !PT ;  /* 0x0000003e00007812 */ /* 0x000fc600078ec0ff */
[----:B------:R-:W-:Y:S02]  /*ab70*/  PLOP3.LUT P0, PT, PT, PT, UP0, 0x80, 0x0 ;  /* 0x000000000000781c */ /* 0x000fe40003f0f008 */
        /* <DEDUP_REMOVED lines=8> */
[----:B------:R-:W-:Y:S01]  /*ac00*/  IMAD.U32 R4, RZ, RZ, UR4 ;  /* 0x00000004ff047e24 */ /* 0x000fe2000f8e00ff */
[----:B------:R1:W2:Y:S01]  /*ac10*/  LDC.64 R2, c[0x4][R0] ;  /* 0x0100000000027b82 */ /* 0x0002a20000000a00 */
        /* <DEDUP_REMOVED lines=8> */
[----:B01----:R-:W-:-:S07]  /*aca0*/  IMAD.MOV.U32 R13, RZ, RZ, RZ ;  /* 0x000000ffff0d7224 */ /* 0x003fce00078e00ff */
[----:B------:R-:W-:-:S07]  /*acb0*/  LEPC R20, `(.L_x_5560) ;  /* 0x000000001014794e */ /* 0x000fce0000000000 */
[----:B--2--5:R-:W-:Y:S05]  /*acc0*/  CALL.ABS.NOINC R2 ;  /* 0x0000000002007343 */ /* 0x024fea0003c00000 */
.L_x_5560:
        /* <DEDUP_REMOVED lines=8> */
[----:B------:R-:W-:-:S05]  /*ad50*/  @P0 SHF.R.S32.HI R3, RZ, 0x1f, R227 ;  /* 0x0000001fff030819 */ /* 0x000fca00000114e3 */
[----:B------:R-:W2:Y:S08]  /*ad60*/  @P0 LDC.64 R6, c[0x0][0x9a8] ;  /* 0x00026a00ff060b82 */ /* 0x000eb00000000a00 */
[----:B------:R-:W3:Y:S08]  /*ad70*/  @P0 LDC.64 R10, c[0x0][0x9b0] ;  /* 0x00026c00ff0a0b82 */ /* 0x000ef00000000a00 */
[----:B0-----:R-:W0:Y:S01]  /*ad80*/  @P1 LDC.64 R12, c[0x0][0x9c0] ;  /* 0x00027000ff0c1b82 */ /* 0x001e220000000a00 */
[----:B-1----:R-:W-:-:S02]  /*ad90*/  @P1 IMAD R2, R5, R8, RZ ;  /* 0x0000000805021224 */ /* 0x002fc400078e02ff */
[----:B------:R-:W-:-:S04]  /*ada0*/  @P1 IMAD.WIDE.U32 R4, R227, R8, RZ ;  /* 0x00000008e3041225 */ /* 0x000fc800078e00ff */
[----:B------:R-:W-:Y:S02]  /*adb0*/  @P1 IMAD R9, R227, R9, R2 ;  /* 0x00000009e3091224 */ /* 0x000fe400078e0202 */
[-C--:B--2---:R-:W-:Y:S02]  /*adc0*/  @P0 IMAD R0, R3, R6.reuse, RZ ;  /* 0x0000000603000224 */ /* 0x084fe400078e02ff */
[----:B------:R-:W-:-:S04]  /*add0*/  @P0 IMAD.WIDE.U32 R2, R227, R6, RZ ;  /* 0x00000006e3020225 */ /* 0x000fc800078e00ff */
[----:B------:R-:W-:Y:S02]  /*ade0*/  @P0 IMAD R7, R227, R7, R0 ;  /* 0x00000007e3070224 */ /* 0x000fe400078e0200 */
[----:B------:R-:W-:Y:S02]  /*adf0*/  @P1 IMAD.IADD R5, R5, 0x1, R9 ;  /* 0x0000000105051824 */ /* 0x000fe400078e0209 */
[----:B------:R-:W-:Y:S02]  /*ae00*/  @P0 IMAD.IADD R3, R3, 0x1, R7 ;  /* 0x0000000103030824 */ /* 0x000fe400078e0207 */
[----:B------:R-:W-:Y:S02]  /*ae10*/  IMAD.MOV.U32 R0, RZ, RZ, 0x3f800000 ;  /* 0x3f800000ff007424 */ /* 0x000fe400078e00ff */
[----:B---3--:R-:W-:-:S04]  /*ae20*/  @P0 IMAD.WIDE.U32 R2, R200, R10, R2 ;  /* 0x0000000ac8020225 */ /* 0x008fc800078e0002 */
[----:B0-----:R-:W-:Y:S01]  /*ae30*/  @P1 IMAD.WIDE.U32 R6, R200, R12, R4 ;  /* 0x0000000cc8061225 */ /* 0x001fe200078e0004 */
[----:B------:R-:W-:Y:S01]  /*ae40*/  @P0 LEA R4, P2, R2, UR4, 0x2 ;  /* 0x0000000402040c11 */ /* 0x000fe2000f8410ff */
[----:B------:R-:W-:Y:S02]  /*ae50*/  ULDC UR4, c[0x0][0x3f4] ;  /* 0x0000fd0000047ab9 */ /* 0x000fe40000000800 */
[----:B------:R-:W-:Y:S01]  /*ae60*/  @P0 IMAD R5, R200, R11, R3 ;  /* 0x0000000bc8050224 */ /* 0x000fe200078e0203 */
[----:B------:R-:W-:Y:S01]  /*ae70*/  @P1 LEA R8, P3, R6, UR6, 0x2 ;  /* 0x0000000606081c11 */ /* 0x000fe2000f8610ff */
[----:B------:R-:W-:-:S03]  /*ae80*/  @P1 IMAD R3, R200, R13, R7 ;  /* 0x0000000dc8031224 */ /* 0x000fc600078e0207 */
[----:B------:R-:W-:Y:S02]  /*ae90*/  @P0 LEA.HI.X R5, R2, UR5, R5, 0x2, P2 ;  /* 0x0000000502050c11 */ /* 0x000fe400090f1405 */
[----:B------:R-:W-:Y:S01]  /*aea0*/  @P1 LEA.HI.X R9, R6, UR7, R3, 0x2, P3 ;  /* 0x0000000706091c11 */ /* 0x000fe200098f1403 */
[----:B------:R-:W-:-:S04]  /*aeb0*/  IMAD.MOV.U32 R3, RZ, RZ, 0x3f800000 ;  /* 0x3f800000ff037424 */ /* 0x000fc800078e00ff */
        /* <DEDUP_REMOVED lines=12> */
[----:B------:R0:W1:Y:S03]  /*af80*/  SYNCS.PHASECHK.TRANS64.TRYWAIT P0, [R16+URZ+0x2a800], R3 ;  /* 0x02a80003100075a7 */ /* 0x000066000800017f */
[----:B-1----:R-:W-:Y:S05]  /*af90*/  @!P0 NANOSLEEP.SYNCS 0x989680 ;  /* 0x009896800000895d */ /* 0x002fea0003900000 */
[----:B------:R-:W1:Y:S01]  /*afa0*/  @!P0 SYNCS.PHASECHK.TRANS64 P0, [R16+URZ+0x2a800], R3 ;  /* 0x02a80003100085a7 */ /* 0x000e62000800007f */
[----:B------:R-:W-:Y:S04]  /*afb0*/  BSSY B0, `(.L_x_5562) ;  /* 0x0000006000007945 */ /* 0x000fe80003800000 */
[----:B-1----:R-:W-:Y:S05]  /*afc0*/  @P0 BRA `(.L_x_5563) ;  /* 0x0000000000100947 */ /* 0x002fea0003800000 */
.L_x_5564:
[----:B-1----:R1:W2:Y:S02]  /*afd0*/  SYNCS.PHASECHK.TRANS64.TRYWAIT P0, [R16+URZ+0x2a800], R3 ;  /* 0x02a80003100075a7 */ /* 0x0022a4000800017f */
[----:B--2---:R-:W-:Y:S05]  /*afe0*/  @!P0 NANOSLEEP.SYNCS 0x989680 ;  /* 0x009896800000895d */ /* 0x004fea0003900000 */
[----:B------:R-:W2:Y:S02]  /*aff0*/  @!P0 SYNCS.PHASECHK.TRANS64 P0, [R16+URZ+0x2a800], R3 ;  /* 0x02a80003100085a7 */ /* 0x000ea4000800007f */
[----:B--2---:R-:W-:Y:S05]  /*b000*/  @!P0 BRA `(.L_x_5564) ;  /* 0xfffffffc00f08947 */ /* 0x004fea000383ffff */
.L_x_5563:
[----:B------:R-:W-:Y:S05]  /*b010*/  BSYNC B0 ;  /* 0x0000000000007941 */ /* 0x000fea0003800000 */
.L_x_5562:
[----:B------:R-:W-:Y:S05]  /*b020*/  BRA `(.L_x_5565) ;  /* 0x0000006c00ec7947 */ /* 0x000fea0003800000 */
.L_x_5561:
[----:B------:R-:W-:Y:S01]  /*b030*/  ULOP3.LUT UP0, URZ, UR39, 0x1bf, URZ, 0xc0, !UPT ;  /* 0x000001bf273f7892 */ /* 0x000fe2000f80c03f */
[----:B-----5:R-:W-:Y:S01]  /*b040*/  SHF.R.S32.HI R0, RZ, 0x1f, R26 ;  /* 0x0000001fff007819 */ /* 0x020fe2000001141a */
[----:B------:R-:W-:Y:S01]  /*b050*/  ULDC.64 UR4, c[0x0][0x3f8] ;  /* 0x0000fe0000047ab9 */ /* 0x000fe20000000a00 */
[----:B------:R-:W-:Y:S01]  /*b060*/  ULDC.64 UR6, c[0x0][0x408] ;  /* 0x0001020000067ab9 */ /* 0x000fe20000000a00 */
[----:B------:R-:W-:Y:S02]  /*b070*/  IMAD.WIDE.U32 R24, R26, UR4, RZ ;  /* 0x000000041a187c25 */ /* 0x000fe4000f8e00ff */
[----:B------:R-:W-:Y:S02]  /*b080*/  PLOP3.LUT P0, PT, PT, PT, UP0, 0x80, 0x0 ;  /* 0x000000000000781c */ /* 0x000fe40003f0f008 */
[C---:B------:R-:W-:Y:S02]  /*b090*/  IMAD R3, R0.reuse, UR4, RZ ;  /* 0x0000000400037c24 */ /* 0x040fe4000f8e02ff */
[----:B------:R-:W-:-:S02]  /*b0a0*/  IMAD R5, R0, UR6, RZ ;  /* 0x0000000600057c24 */ /* 0x000fc4000f8e02ff */
[C---:B------:R-:W-:Y:S02]  /*b0b0*/  IMAD R3, R26.reuse, UR5, R3 ;  /* 0x000000051a037c24 */ /* 0x040fe4000f8e0203 */
        /* <DEDUP_REMOVED lines=21> */
.L_x_5566:
[----:B------:R-:W-:Y:S01]  /*b210*/  ULDC.U8 UR4, c[0x0][0x410] ;  /* 0x0001040000047ab9 */ /* 0x000fe20000000000 */
[----:B------:R-:W-:Y:S01]  /*b220*/  BSSY B0, `(.L_x_5567) ;  /* 0x00006d3000007945 */ /* 0x000fe20003800000 */
[----:B------:R-:W-:Y:S01]  /*b230*/  ISETP.NE.AND P0, PT, RZ, UR4, PT ;  /* 0x00000004ff007c0c */ /* 0x000fe2000bf05270 */
[----:B------:R-:W-:-:S12]  /*b240*/  IMAD.IADD R10, R210, 0x1, R211 ;  /* 0x00000001d20a7824 */ /* 0x000fd800078e02d3 */
[----:B------:R-:W-:Y:S05]  /*b250*/  @!P0 BRA `(.L_x_5568) ;  /* 0x0000003400b48947 */ /* 0x000fea0003800000 */
[----:B------:R-:W0:Y:S01]  /*b260*/  LDC R55, c[0x0][0x448] ;  /* 0x00011200ff377b82 */ /* 0x000e220000000800 */
[----:B------:R-:W-:Y:S01]  /*b270*/  IMAD.MOV.U32 R11, RZ, RZ, R10 ;  /* 0x000000ffff0b7224 */ /* 0x000fe200078e000a */
[----:B------:R-:W-:Y:S01]  /*b280*/  ULDC.64 UR4, c[0x0][0x3f8] ;  /* 0x0000fe0000047ab9 */ /* 0x000fe20000000a00 */
[----:B------:R-:W-:Y:S01]  /*b290*/  IMAD.MOV.U32 R8, RZ, RZ, R26 ;  /* 0x000000ffff087224 */ /* 0x000fe200078e001a */
[----:B------:R-:W-:Y:S01]  /*b2a0*/  ULDC.64 UR6, c[0x0][0x408] ;  /* 0x0001020000067ab9 */ /* 0x000fe20000000a00 */
[----:B------:R-:W-:Y:S01]  /*b2b0*/  IMAD.MOV.U32 R9, RZ, RZ, R31 ;  /* 0x000000ffff097224 */ /* 0x000fe200078e001f */
[----:B------:R-:W-:Y:S01]  /*b2c0*/  ULDC.64 UR8, c[0x0][0x400] ;  /* 0x0001000000087ab9 */ /* 0x000fe20000000a00 */
[----:B------:R-:W-:Y:S02]  /*b2d0*/  IMAD.MOV.U32 R6, RZ, RZ, R24 ;  /* 0x000000ffff067224 */ /* 0x000fe400078e0018 */
[----:B------:R-:W-:Y:S01]  /*b2e0*/  IMAD.MOV.U32 R7, RZ, RZ, R29 ;  /* 0x000000ffff077224 */ /* 0x000fe200078e001d */
[----:B0-----:R-:W-:-:S13]  /*b2f0*/  ISETP.NE.AND P0, PT, R55, 0x1, PT ;  /* 0x000000013700780c */ /* 0x001fda0003f05270 */
[----:B------:R-:W0:Y:S08]  /*b300*/  @P0 LDC R3, c[0x0][0x44c] ;  /* 0x00011300ff030b82 */ /* 0x000e300000000800 */
[----:B------:R-:W1:Y:S01]  /*b310*/  @P0 LDC R5, c[0x0][0x450] ;  /* 0x00011400ff050b82 */ /* 0x000e620000000800 */
[----:B0-----:R-:W-:-:S05]  /*b320*/  @P0 IMAD.HI.U32 R0, R10, R3, RZ ;  /* 0x000000030a000227 */ /* 0x001fca00078e00ff */
[----:B-1----:R-:W-:-:S04]  /*b330*/  @P0 SHF.R.U32.HI R11, RZ, R5, R0 ;  /* 0x00000005ff0b0219 */ /* 0x002fc80000011600 */
[----:B------:R-:W-:Y:S01]  /*b340*/  SHF.R.S32.HI R0, RZ, 0x1f, R11 ;  /* 0x0000001fff007819 */ /* 0x000fe2000001140b */
[----:B------:R-:W-:-:S04]  /*b350*/  IMAD.WIDE.U32 R8, R11, UR6, R8 ;  /* 0x000000060b087c25 */ /* 0x000fc8000f8e0008 */
[----:B------:R-:W-:Y:S01]  /*b360*/  IMAD R4, R0, UR4, RZ ;  /* 0x0000000400047c24 */ /* 0x000fe2000f8e02ff */
[----:B------:R-:W-:Y:S01]  /*b370*/  IADD3 R5, P1, R8, UR8, RZ ;  /* 0x0000000808057c10 */ /* 0x000fe2000ff3e0ff */
[----:B------:R-:W-:-:S04]  /*b380*/  IMAD.WIDE.U32 R6, R11, UR4, R6 ;  /* 0x000000040b067c25 */ /* 0x000fc8000f8e0006 */
[----:B------:R-:W-:Y:S02]  /*b390*/  IMAD R0, R0, UR6, RZ ;  /* 0x0000000600007c24 */ /* 0x000fe4000f8e02ff */
        /* <DEDUP_REMOVED lines=8> */
[----:B------:R0:W1:Y:S04]  /*b420*/  SHFL.IDX PT, R0, R13, RZ, 0x1e1f ;  /* 0x001e1fff0d007589 */ /* 0x00006800000e0000 */
[----:B------:R-:W2:Y:S04]  /*b430*/  SHFL.IDX PT, R3, R3, RZ, 0x1e1f ;  /* 0x001e1fff03037589 */ /* 0x000ea800000e0000 */
[----:B------:R-:W3:Y:S04]  /*b440*/  SHFL.IDX PT, R4, R4, RZ, 0x1e1f ;  /* 0x001e1fff04047589 */ /* 0x000ee800000e0000 */
[----:B0-----:R-:W4:Y:S02]  /*b450*/  SHFL.IDX PT, R5, R5, RZ, 0x1e1f ;  /* 0x001e1fff05057589 */ /* 0x001f2400000e0000 */
.L_x_5895:
[----:B------:R-:W-:Y:S01]  /*b460*/  IMAD R55, R202, R55, RZ ;  /* 0x00000037ca377224 */ /* 0x000fe200078e02ff */
        /* <DEDUP_REMOVED lines=14> */
[----:B------:R-:W-:Y:S06]  /*b550*/  @P0 BRA `(.L_x_5571) ;  /* 0x0000000000f40947 */ /* 0x000fec0003800000 */
[----:B------:R-:W-:Y:S01]  /*b560*/  ULDC UR4, c[0x0][0x3f4] ;  /* 0x0000fd0000047ab9 */ /* 0x000fe20000000800 */
[----:B------:R-:W-:Y:S02]  /*b570*/  SHF.R.S32.HI R9, RZ, 0x1f, R221 ;  /* 0x0000001fff097819 */ /* 0x000fe400000114dd */
[----:B------:R-:W-:Y:S02]  /*b580*/  CS2R R32, SRZ ;  /* 0x0000000000207805 */ /* 0x000fe4000001ff00 */
[----:B------:R-:W-:Y:S02]  /*b590*/  ISETP.GE.AND P4, PT, R221, UR4, PT ;  /* 0x00000004dd007c0c */ /* 0x000fe4000bf86270 */
[----:B------:R-:W-:Y:S02]  /*b5a0*/  CS2R R30, SRZ ;  /* 0x00000000001e7805 */ /* 0x000fe4000001ff00 */
[----:B------:R-:W-:Y:S02]  /*b5b0*/  ISETP.GE.AND P3, PT, R223, UR4, PT ;  /* 0x00000004df007c0c */ /* 0x000fe4000bf66270 */
[----:B------:R-:W-:-:S07]  /*b5c0*/  ISETP.GE.AND P2, PT, R228, UR4, PT ;  /* 0x00000004e4007c0c */ /* 0x000fce000bf46270 */
[C---:B--2---:R-:W-:Y:S02]  /*b5d0*/  @!P4 IADD3 R6, P0, R221.reuse, R3, RZ ;  /* 0x00000003dd06c210 */ /* 0x044fe40007f1e0ff */
[----:B----4-:R-:W-:-:S03]  /*b5e0*/  @!P4 IADD3 R12, P1, R221, R5, RZ ;  /* 0x00000005dd0cc210 */ /* 0x010fc60007f3e0ff */
[--C-:B-1----:R-:W-:Y:S02]  /*b5f0*/  @!P4 IMAD.X R7, R0, 0x1, R9.reuse, P0 ;  /* 0x000000010007c824 */ /* 0x102fe400000e0609 */
[----:B---3--:R-:W-:Y:S01]  /*b600*/  @!P4 IMAD.X R13, R4, 0x1, R9, P1 ;  /* 0x00000001040dc824 */ /* 0x008fe200008e0609 */
[----:B------:R-:W-:Y:S02]  /*b610*/  ISETP.GE.AND P1, PT, R222, UR4, PT ;  /* 0x00000004de007c0c */ /* 0x000fe4000bf26270 */
[----:B------:R-:W5:Y:S01]  /*b620*/  @!P4 LD.E.64 R32, desc[UR42][R6.64] ;  /* 0x0000002a0620c980 */ /* 0x000f62000c101b00 */
[----:B------:R-:W-:-:S03]  /*b630*/  SHF.R.S32.HI R9, RZ, 0x1f, R223 ;  /* 0x0000001fff097819 */ /* 0x000fc600000114df */
[----:B------:R0:W5:Y:S01]  /*b640*/  @!P4 LD.E.64 R30, desc[UR42][R12.64] ;  /* 0x0000002a0c1ec980 */ /* 0x000162000c101b00 */
[C---:B------:R-:W-:Y:S02]  /*b650*/  @!P3 IADD3 R10, P4, R223.reuse, R3, RZ ;  /* 0x00000003df0ab210 */ /* 0x040fe40007f9e0ff */
[----:B------:R-:W-:Y:S02]  /*b660*/  CS2R R26, SRZ ;  /* 0x00000000001a7805 */ /* 0x000fe4000001ff00 */
[----:B------:R-:W-:Y:S02]  /*b670*/  @!P3 IADD3 R8, P5, R223, R5, RZ ;  /* 0x00000005df08b210 */ /* 0x000fe40007fbe0ff */
[----:B------:R-:W-:Y:S02]  /*b680*/  CS2R R28, SRZ ;  /* 0x00000000001c7805 */ /* 0x000fe4000001ff00 */
[----:B------:R-:W-:Y:S01]  /*b690*/  SHF.R.S32.HI R21, RZ, 0x1f, R228 ;  /* 0x0000001fff157819 */ /* 0x000fe200000114e4 */
[--C-:B------:R-:W-:Y:S01]  /*b6a0*/  @!P3 IMAD.X R11, R0, 0x1, R9.reuse, P4 ;  /* 0x00000001000bb824 */ /* 0x100fe200020e0609 */
[----:B------:R-:W-:Y:S01]  /*b6b0*/  ISETP.GE.AND P0, PT, R204, UR4, PT ;  /* 0x00000004cc007c0c */ /* 0x000fe2000bf06270 */
[----:B------:R-:W-:Y:S01]  /*b6c0*/  @!P3 IMAD.X R9, R4, 0x1, R9, P5 ;  /* 0x000000010409b824 */ /* 0x000fe200028e0609 */
[----:B------:R-:W-:-:S02]  /*b6d0*/  @!P2 IADD3 R52, P4, R228, R3, RZ ;  /* 0x00000003e434a210 */ /* 0x000fc40007f9e0ff */
[----:B------:R-:W-:Y:S01]  /*b6e0*/  @!P2 IADD3 R50, P5, R228, R5, RZ ;  /* 0x00000005e432a210 */ /* 0x000fe20007fbe0ff */
[----:B------:R-:W5:Y:S01]  /*b6f0*/  @!P3 LD.E.64 R26, desc[UR42][R10.64] ;  /* 0x0000002a0a1ab980 */ /* 0x000f62000c101b00 */
[----:B------:R-:W-:Y:S01]  /*b700*/  SHF.R.S32.HI R15, RZ, 0x1f, R222 ;  /* 0x0000001fff0f7819 */ /* 0x000fe200000114de */
[--C-:B------:R-:W-:Y:S01]  /*b710*/  @!P2 IMAD.X R53, R0, 0x1, R21.reuse, P4 ;  /* 0x000000010035a824 */ /* 0x100fe200020e0615 */
[----:B------:R-:W-:Y:S01]  /*b720*/  @!P1 IADD3 R48, P4, R222, R3, RZ ;  /* 0x00000003de309210 */ /* 0x000fe20007f9e0ff */
[----:B------:R-:W-:Y:S01]  /*b730*/  @!P2 IMAD.X R51, R4, 0x1, R21, P5 ;  /* 0x000000010433a824 */ /* 0x000fe200028e0615 */
[----:B------:R-:W-:Y:S01]  /*b740*/  @!P1 IADD3 R42, P5, R222, R5, RZ ;  /* 0x00000005de2a9210 */ /* 0x000fe20007fbe0ff */
[----:B------:R1:W5:Y:S01]  /*b750*/  @!P3 LD.E.64 R28, desc[UR42][R8.64] ;  /* 0x0000002a081cb980 */ /* 0x000362000c101b00 */
[----:B0-----:R-:W-:Y:S01]  /*b760*/  SHF.R.S32.HI R13, RZ, 0x1f, R229 ;  /* 0x0000001fff0d7819 */ /* 0x001fe200000114e5 */
[--C-:B------:R-:W-:Y:S01]  /*b770*/  @!P1 IMAD.X R49, R0, 0x1, R15.reuse, P4 ;  /* 0x0000000100319824 */ /* 0x100fe200020e060f */
[----:B------:R-:W-:Y:S01]  /*b780*/  ISETP.GE.AND P4, PT, R229, UR4, PT ;  /* 0x00000004e5007c0c */ /* 0x000fe2000bf86270 */
[----:B------:R-:W-:Y:S01]  /*b790*/  @!P1 IMAD.X R43, R4, 0x1, R15, P5 ;  /* 0x00000001042b9824 */ /* 0x000fe200028e060f */
[----:B------:R-:W-:-:S02]  /*b7a0*/  @!P0 SHF.R.S32.HI R7, RZ, 0x1f, R204 ;  /* 0x0000001fff078819 */ /* 0x000fc400000114cc */
[----:B------:R-:W-:-:S05]  /*b7b0*/  @!P0 IADD3 R40, P5, R204, R3, RZ ;  /* 0x00000003cc288210 */ /* 0x000fca0007fbe0ff */
[----:B------:R-:W-:Y:S01]  /*b7c0*/  @!P0 IMAD.X R41, R0, 0x1, R7, P5 ;  /* 0x0000000100298824 */ /* 0x000fe200028e0607 */
[----:B------:R-:W-:-:S05]  /*b7d0*/  @!P0 IADD3 R6, P5, R204, R5, RZ ;  /* 0x00000005cc068210 */ /* 0x000fca0007fbe0ff */
[----:B------:R-:W-:Y:S01]  /*b7e0*/  @!P0 IMAD.X R7, R4, 0x1, R7, P5 ;  /* 0x0000000104078824 */ /* 0x000fe200028e0607 */
[----:B------:R-:W-:-:S05]  /*b7f0*/  @!P4 IADD3 R38, P5, R229, R3, RZ ;  /* 0x00000003e526c210 */ /* 0x000fca0007fbe0ff */
[--C-:B------:R-:W-:Y:S01]  /*b800*/  @!P4 IMAD.X R39, R0, 0x1, R13.reuse, P5 ;  /* 0x000000010027c824 */ /* 0x100fe200028e060d */
[----:B------:R-:W-:Y:S02]  /*b810*/  @!P4 IADD3 R46, P5, R229, R5, RZ ;  /* 0x00000005e52ec210 */ /* 0x000fe40007fbe0ff */
[----:B------:R-:W-:Y:S02]  /*b820*/  CS2R R20, SRZ ;  /* 0x0000000000147805 */ /* 0x000fe4000001ff00 */
[----:B------:R-:W-:Y:S02]  /*b830*/  CS2R R24, SRZ ;  /* 0x0000000000187805 */ /* 0x000fe4000001ff00 */
[----:B------:R-:W-:Y:S02]  /*b840*/  CS2R R14, SRZ ;  /* 0x00000000000e7805 */ /* 0x000fe4000001ff00 */
[----:B------:R-:W-:Y:S01]  /*b850*/  CS2R R34, SRZ ;  /* 0x0000000000227805 */ /* 0x000fe2000001ff00 */
[----:B------:R-:W-:Y:S01]  /*b860*/  @!P4 IMAD.X R47, R4, 0x1, R13, P5 ;  /* 0x00000001042fc824 */ /* 0x000fe200028e060d */
[----:B------:R-:W-:-:S02]  /*b870*/  CS2R R12, SRZ ;  /* 0x00000000000c7805 */ /* 0x000fc4000001ff00 */
[----:B------:R-:W-:Y:S02]  /*b880*/  CS2R R36, SRZ ;  /* 0x0000000000247805 */ /* 0x000fe4000001ff00 */
[----:B-1----:R-:W-:Y:S02]  /*b890*/  CS2R R8, SRZ ;  /* 0x0000000000087805 */ /* 0x002fe4000001ff00 */
[----:B------:R-:W-:Y:S01]  /*b8a0*/  CS2R R10, SRZ ;  /* 0x00000000000a7805 */ /* 0x000fe2000001ff00 */
[----:B------:R0:W5:Y:S04]  /*b8b0*/  @!P2 LD.E.64 R20, desc[UR42][R52.64] ;  /* 0x0000002a3414a980 */ /* 0x000168000c101b00 */
[----:B------:R0:W5:Y:S04]  /*b8c0*/  @!P2 LD.E.64 R24, desc[UR42][R50.64] ;  /* 0x0000002a3218a980 */ /* 0x000168000c101b00 */
[----:B------:R0:W5:Y:S04]  /*b8d0*/  @!P1 LD.E.64 R12, desc[UR42][R48.64] ;  /* 0x0000002a300c9980 */ /* 0x000168000c101b00 */
[----:B------:R0:W5:Y:S04]  /*b8e0*/  @!P1 LD.E.64 R14, desc[UR42][R42.64] ;  /* 0x0000002a2a0e9980 */ /* 0x000168000c101b00 */
[----:B------:R0:W5:Y:S04]  /*b8f0*/  @!P0 LD.E.64 R34, desc[UR42][R40.64] ;  /* 0x0000002a28228980 */ /* 0x000168000c101b00 */
[----:B------:R0:W5:Y:S04]  /*b900*/  @!P0 LD.E.64 R36, desc[UR42][R6.64] ;  /* 0x0000002a06248980 */ /* 0x000168000c101b00 */
[----:B------:R0:W5:Y:S04]  /*b910*/  @!P4 LD.E.64 R8, desc[UR42][R38.64] ;  /* 0x0000002a2608c980 */ /* 0x000168000c101b00 */
[----:B------:R0:W5:Y:S02]  /*b920*/  @!P4 LD.E.64 R10, desc[UR42][R46.64] ;  /* 0x0000002a2e0ac980 */ /* 0x000164000c101b00 */
.L_x_5571:
[----:B------:R-:W-:Y:S05]  /*b930*/  BSYNC B1 ;  /* 0x0000000000017941 */ /* 0x000fea0003800000 */
.L_x_5570:
[----:B------:R-:W-:Y:S01]  /*b940*/  ULEA.HI UR4, UR37, UR37, URZ, 0x1 ;  /* 0x0000002525047291 */ /* 0x000fe2000f8f083f */
[----:B--2---:R-:W-:Y:S01]  /*b950*/  VIADDMNMX R3, R55, -R211, 0x80, PT ;  /* 0x0000008037037446 */ /* 0x004fe200038009d3 */
[----:B------:R-:W-:Y:S02]  /*b960*/  BSSY B1, `(.L_x_5572) ;  /* 0x0000008000017945 */ /* 0x000fe40003800000 */
[----:B------:R-:W-:Y:S01]  /*b970*/  ULOP3.LUT UR4, UR4, 0xfffffffe, URZ, 0xc0, !UPT ;  /* 0xfffffffe04047892 */ /* 0x000fe2000f8ec03f */
[----:B------:R-:W-:-:S03]  /*b980*/  ISETP.GE.AND P1, PT, R210, R3, PT ;  /* 0x00000003d200720c */ /* 0x000fc60003f26270 */
[----:B------:R-:W-:-:S06]  /*b990*/  UIADD3 UR4, UR37, -UR4, URZ ;  /* 0x8000000425047290 */ /* 0x000fcc000fffe03f */
[----:B----4-:R-:W-:-:S05]  /*b9a0*/  IMAD.U32 R5, RZ, RZ, UR4 ;  /* 0x00000004ff057e24 */ /* 0x010fca000f8e00ff */
[----:B------:R-:W-:-:S04]  /*b9b0*/  SHF.L.U32 R5, R5, 0x1f, RZ ;  /* 0x0000001f05057819 */ /* 0x000fc800000006ff */
[----:B------:R-:W2:Y:S02]  /*b9c0*/  SYNCS.PHASECHK.TRANS64.TRYWAIT P0, [R16+URZ+0x2a800], R5 ;  /* 0x02a80005100075a7 */ /* 0x000ea4000800017f */
[----:B--2---:R-:W-:Y:S05]  /*b9d0*/  @!P0 BRA `(.L_x_5573) ;  /* 0x0000024400708947 */ /* 0x004fea0003800000 */
.L_x_5896:
[----:B------:R-:W-:Y:S05]  /*b9e0*/  BSYNC B1 ;  /* 0x0000000000017941 */ /* 0x000fea0003800000 */
.L_x_5572:
[----:B------:R-:W-:Y:S05]  /*b9f0*/  @P1 BRA `(.L_x_5574) ;  /* 0x0000006400541947 */ /* 0x000fea0003800000 */
[----:B------:R-:W4:Y:S01]  /*ba00*/  LDL R3, [R1+0x4] ;  /* 0x0000040001037983 */ /* 0x000f220000100800 */
[----:B---3--:R-:W3:Y:S01]  /*ba10*/  LDC R4, c[0x0][0x3f4] ;  /* 0x0000fd00ff047b82 */ /* 0x008ee20000000800 */
[----:B------:R-:W-:Y:S01]  /*ba20*/  LEA.HI R45, R54, R45, RZ, 0x2 ;  /* 0x0000002d362d7211 */ /* 0x000fe200078f10ff */
[----:B------:R-:W-:Y:S03]  /*ba30*/  BSSY B1, `(.L_x_5575) ;  /* 0x0000086000017945 */ /* 0x000fe60003800000 */
[--C-:B-1----:R-:W-:Y:S02]  /*ba40*/  SHF.R.S32.HI R0, RZ, 0x2, R45.reuse ;  /* 0x00000002ff007819 */ /* 0x102fe4000001142d */
[----:B------:R-:W-:-:S04]  /*ba50*/  SHF.R.S32.HI R45, RZ, 0x1f, R45 ;  /* 0x0000001fff2d7819 */ /* 0x000fc8000001142d */
[----:B------:R-:W-:-:S04]  /*ba60*/  LEA.HI R45, R45, R0, RZ, 0x2 ;  /* 0x000000002d2d7211 */ /* 0x000fc800078f10ff */
[----:B------:R-:W-:-:S05]  /*ba70*/  LOP3.LUT R45, R45, 0xfffffffc, RZ, 0xc0, !PT ;  /* 0xfffffffc2d2d7812 */ /* 0x000fca00078ec0ff */
[----:B------:R-:W-:Y:S01]  /*ba80*/  IMAD.IADD R45, R0, 0x1, -R45 ;  /* 0x00000001002d7824 */ /* 0x000fe200078e0a2d */
[----:B---3--:R-:W-:-:S04]  /*ba90*/  ISETP.GE.AND P6, PT, R204, R4, PT ;  /* 0x00000004cc00720c */ /* 0x008fc80003fc6270 */
[----:B------:R-:W-:Y:S02]  /*baa0*/  LOP3.LUT P0, RZ, R45, 0x2, RZ, 0xc0, !PT ;  /* 0x000000022dff7812 */ /* 0x000fe4000780c0ff */
[-C--:B------:R-:W-:Y:S02]  /*bab0*/  ISETP.GE.AND P1, PT, R221, R4.reuse, PT ;  /* 0x00000004dd00720c */ /* 0x080fe40003f26270 */
[-C--:B------:R-:W-:Y:S02]  /*bac0*/  ISETP.GE.AND P2, PT, R223, R4.reuse, PT ;  /* 0x00000004df00720c */ /* 0x080fe40003f46270 */
[-C--:B------:R-:W-:Y:S02]  /*bad0*/  ISETP.GE.AND P3, PT, R228, R4.reuse, PT ;  /* 0x00000004e400720c */ /* 0x080fe40003f66270 */
[-C--:B------:R-:W-:Y:S02]  /*bae0*/  ISETP.GE.AND P4, PT, R222, R4.reuse, PT ;  /* 0x00000004de00720c */ /* 0x080fe40003f86270 */
[----:B------:R-:W-:Y:S01]  /*baf0*/  ISETP.GE.AND P5, PT, R229, R4, PT ;  /* 0x00000004e500720c */ /* 0x000fe20003fa6270 */
[----:B----4-:R-:W-:-:S04]  /*bb00*/  IMAD.IADD R3, R16, 0x1, R3 ;  /* 0x0000000110037824 */ /* 0x010fc800078e0203 */
[----:B------:R-:W-:Y:S01]  /*bb10*/  VIADD R0, R3, 0x20 ;  /* 0x0000002003007836 */ /* 0x000fe20000000000 */
[----:B------:R-:W-:Y:S07]  /*bb20*/  @P6 BRA `(.L_x_5576) ;  /* 0x0000000400d86947 */ /* 0x000fee0003800000 */
[----:B0-2---:R-:W0:Y:S01]  /*bb30*/  LDS.128 R4, [R3+0x18400] ;  /* 0x0184000003047984 */ /* 0x005e220000000c00 */
        /* <DEDUP_REMOVED lines=26> */
[----:B------:R-:W-:Y:S01]  /*bce0*/  F2FP.F16.E4M3.UNPACK_B R47, R46 ;  /* 0x0000002eff2f723e */ /* 0x000fe200020006ff */
[--C-:B------:R-:W-:Y:S01]  /*bcf0*/  HADD2.F32 R37, -RZ, R38.reuse.H0_H0 ;  /* 0x20000026ff257230 */ /* 0x100fe20000004100 */
[----:B------:R-:W-:Y:S01]  /*bd00*/  F2FP.F16.E4M3.UNPACK_B R42, R41 ;  /* 0x00000029ff2a723e */ /* 0x000fe200020006ff */
[----:B------:R-:W-:Y:S01]  /*bd10*/  HADD2.F32 R38, -RZ, R38.H1_H1 ;  /* 0x30000026ff267230 */ /* 0x000fe20000004100 */
[----:B------:R-:W-:Y:S01]  /*bd20*/  LOP3.LUT R39, R39, 0xff0000, R34, 0xf8, !PT ;  /* 0x00ff000027277812 */ /* 0x000fe200078ef822 */
[--C-:B------:R-:W-:Y:S01]  /*bd30*/  HADD2.F32 R48, -RZ, R47.reuse.H1_H1 ;  /* 0x3000002fff307230 */ /* 0x100fe20000004100 */
        /* <DEDUP_REMOVED lines=85> */
.L_x_5576:
[----:B------:R-:W-:Y:S05]  /*c290*/  BSYNC B1 ;  /* 0x0000000000017941 */ /* 0x000fea0003800000 */
.L_x_5575:
[----:B------:R-:W-:Y:S01]  /*c2a0*/  BSSY B1, `(.L_x_5577) ;  /* 0x000007d000017945 */ /* 0x000fe20003800000 */
[----:B------:R-:W-:-:S03]  /*c2b0*/  @P0 VIADD R0, R3, 0xffffffe0 ;  /* 0xffffffe003000836 */ /* 0x000fc60000000000 */
        /* <DEDUP_REMOVED lines=123> */
.L_x_5578:
[----:B------:R-:W-:Y:S05]  /*ca70*/  BSYNC B1 ;  /* 0x0000000000017941 */ /* 0x000fea0003800000 */
.L_x_5577:
        /* <DEDUP_REMOVED lines=120> */
.L_x_5580:
[----:B------:R-:W-:Y:S05]  /*d200*/  BSYNC B1 ;  /* 0x0000000000017941 */ /* 0x000fea0003800000 */
.L_x_5579:
[----:B------:R-:W-:Y:S04]  /*d210*/  BSSY B1, `(.L_x_5581) ;  /* 0x000007c000017945 */ /* 0x000fe80003800000 */
[----:B------:R-:W-:Y:S05]  /*d220*/  @P3 BRA `(.L_x_5582) ;  /* 0x0000000400e83947 */ /* 0x000fea0003800000 */
[----:B01234-:R-:W0:Y:S01]  /*d230*/  LDS.128 R4, [R0+0x1a400] ;  /* 0x01a4000000047984 */ /* 0x01fe220000000c00 */
        /* <DEDUP_REMOVED lines=121> */
.L_x_5582:
[----:B------:R-:W-:Y:S05]  /*d9d0*/  BSYNC B1 ;  /* 0x0000000000017941 */ /* 0x000fea0003800000 */
.L_x_5581:
[----:B------:R-:W-:Y:S04]  /*d9e0*/  BSSY B1, `(.L_x_5583) ;  /* 0x0000078000017945 */ /* 0x000fe80003800000 */
[----:B------:R-:W-:Y:S05]  /*d9f0*/  @P4 BRA `(.L_x_5584) ;  /* 0x0000000400d84947 */ /* 0x000fea0003800000 */
[----:B01234-:R-:W0:Y:S01]  /*da00*/  LDS.128 R4, [R3+0x1c400] ;  /* 0x01c4000003047984 */ /* 0x01fe220000000c00 */
        /* <DEDUP_REMOVED lines=117> */
.L_x_5584:
[----:B------:R-:W-:Y:S05]  /*e160*/  BSYNC B1 ;  /* 0x0000000000017941 */ /* 0x000fea0003800000 */
.L_x_5583:
        /* <DEDUP_REMOVED lines=124> */
.L_x_5568:
[----:B------:R-:W0:Y:S01]  /*e930*/  LDC R9, c[0x0][0x448] ;  /* 0x00011200ff097b82 */ /* 0x000e220000000800 */
[----:B------:R-:W-:Y:S01]  /*e940*/  IMAD.MOV.U32 R4, RZ, RZ, R24 ;  /* 0x000000ffff047224 */ /* 0x000fe200078e0018 */
        /* <DEDUP_REMOVED lines=8> */
[----:B0-----:R-:W-:-:S04]  /*e9d0*/  @P0 IMAD.HI.U32 R0, R10, R3, RZ ;  /* 0x000000030a000227 */ /* 0x001fc800078e00ff */
[----:B------:R-:W-:Y:S01]  /*e9e0*/  IMAD.MOV.U32 R3, RZ, RZ, R10 ;  /* 0x000000ffff037224 */ /* 0x000fe200078e000a */
[----:B-1----:R-:W-:Y:S01]  /*e9f0*/  @P0 SHF.R.U32.HI R3, RZ, R5, R0 ;  /* 0x00000005ff030219 */ /* 0x002fe20000011600 */
[----:B------:R-:W-:-:S03]  /*ea00*/  IMAD.MOV.U32 R5, RZ, RZ, R29 ;  /* 0x000000ffff057224 */ /* 0x000fc600078e001d */
        /* <DEDUP_REMOVED lines=18> */
.L_x_5902:
        /* <DEDUP_REMOVED lines=16> */
[C---:B------:R-:W-:Y:S01]  /*ec30*/  VIADD R4, R18.reuse, 0x20 ;  /* 0x0000002012047836 */ /* 0x040fe20000000000 */
[----:B------:R-:W-:Y:S01]  /*ec40*/  ULDC UR4, c[0x0][0x3f4] ;  /* 0x0000fd0000047ab9 */ /* 0x000fe20000000800 */
[C---:B------:R-:W-:Y:S01]  /*ec50*/  VIADD R5, R18.reuse, 0x40 ;  /* 0x0000004012057836 */ /* 0x040fe20000000000 */
[----:B------:R-:W-:Y:S02]  /*ec60*/  ISETP.GE.AND P2, PT, R18, UR4, PT ;  /* 0x0000000412007c0c */ /* 0x000fe4000bf46270 */
[----:B------:R-:W-:Y:S02]  /*ec70*/  CS2R R24, SRZ ;  /* 0x0000000000187805 */ /* 0x000fe4000001ff00 */
[----:B------:R-:W-:Y:S02]  /*ec80*/  ISETP.GE.AND P1, PT, R4, UR4, PT ;  /* 0x0000000404007c0c */ /* 0x000fe4000bf26270 */
[----:B------:R-:W-:Y:S02]  /*ec90*/  CS2R R26, SRZ ;  /* 0x00000000001a7805 */ /* 0x000fe4000001ff00 */
[----:B------:R-:W-:-:S02]  /*eca0*/  ISETP.GE.AND P0, PT, R5, UR4, PT ;  /* 0x0000000405007c0c */ /* 0x000fc4000bf06270 */
[----:B------:R-:W-:Y:S02]  /*ecb0*/  CS2R R4, SRZ ;  /* 0x0000000000047805 */ /* 0x000fe4000001ff00 */
[----:B------:R-:W-:Y:S02]  /*ecc0*/  CS2R R28, SRZ ;  /* 0x00000000001c7805 */ /* 0x000fe4000001ff00 */
[----:B------:R-:W-:Y:S02]  /*ecd0*/  CS2R R30, SRZ ;  /* 0x00000000001e7805 */ /* 0x000fe4000001ff00 */
[----:B--2---:R-:W-:Y:S01]  /*ece0*/  @!P2 IADD3 R46, P3, R18, R21, RZ ;  /* 0x00000015122ea210 */ /* 0x004fe20007f7e0ff */
[----:B------:R-:W-:-:S04]  /*ecf0*/  @!P1 IMAD.SHL.U32 R20, R212, 0x10, RZ ;  /* 0x00000010d4149824 */ /* 0x000fc800078e00ff */
[----:B------:R-:W-:Y:S02]  /*ed00*/  @!P0 IMAD.SHL.U32 R38, R213, 0x10, RZ ;  /* 0x00000010d5268824 */ /* 0x000fe400078e00ff */
[C---:B-1----:R-:W-:Y:S01]  /*ed10*/  @!P2 IMAD.X R47, R3.reuse, 0x1, R19, P3 ;  /* 0x00000001032fa824 */ /* 0x042fe200018e0613 */
[----:B------:R-:W-:Y:S02]  /*ed20*/  @!P1 SHF.R.S32.HI R6, RZ, 0x1f, R20 ;  /* 0x0000001fff069819 */ /* 0x000fe40000011414 */
[C---:B------:R-:W-:Y:S02]  /*ed30*/  @!P1 IADD3 R42, P5, R20.reuse, R21, RZ ;  /* 0x00000015142a9210 */ /* 0x040fe40007fbe0ff */
[----:B----4-:R-:W-:Y:S02]  /*ed40*/  @!P1 IADD3 R20, P4, R20, R39, RZ ;  /* 0x0000002714149210 */ /* 0x010fe40007f9e0ff */
[----:B------:R-:W-:Y:S02]  /*ed50*/  CS2R R10, SRZ ;  /* 0x00000000000a7805 */ /* 0x000fe4000001ff00 */
[C---:B------:R-:W-:Y:S01]  /*ed60*/  @!P0 IADD3 R40, P3, R38.reuse, R21, RZ ;  /* 0x0000001526288210 */ /* 0x040fe20007f7e0ff */
[----:B------:R-:W-:Y:S01]  /*ed70*/  @!P1 IMAD.X R43, R3, 0x1, R6, P5 ;  /* 0x00000001032b9824 */ /* 0x000fe200028e0606 */
[----:B------:R-:W-:Y:S01]  /*ed80*/  @!P0 SHF.R.S32.HI R8, RZ, 0x1f, R38 ;  /* 0x0000001fff088819 */ /* 0x000fe20000011426 */
[----:B---3--:R-:W-:Y:S01]  /*ed90*/  @!P1 IMAD.X R21, R37, 0x1, R6, P4 ;  /* 0x0000000125159824 */ /* 0x008fe200020e0606 */
[----:B------:R-:W-:-:S02]  /*eda0*/  @!P0 IADD3 R38, P5, R38, R39, RZ ;  /* 0x0000002726268210 */ /* 0x000fc40007fbe0ff */
[----:B------:R-:W-:Y:S02]  /*edb0*/  CS2R R6, SRZ ;  /* 0x0000000000067805 */ /* 0x000fe4000001ff00 */
[----:B------:R-:W-:Y:S01]  /*edc0*/  @!P2 IADD3 R36, P4, R18, R39, RZ ;  /* 0x000000271224a210 */ /* 0x000fe20007f9e0ff */
[--C-:B------:R-:W-:Y:S01]  /*edd0*/  @!P0 IMAD.X R41, R3, 0x1, R8.reuse, P3 ;  /* 0x0000000103298824 */ /* 0x100fe200018e0608 */
[----:B------:R-:W-:Y:S01]  /*ede0*/  CS2R R32, SRZ ;  /* 0x0000000000207805 */ /* 0x000fe2000001ff00 */
[----:B------:R-:W-:Y:S01]  /*edf0*/  @!P0 IMAD.X R39, R37, 0x1, R8, P5 ;  /* 0x0000000125278824 */ /* 0x000fe200028e0608 */
[----:B------:R-:W-:Y:S02]  /*ee00*/  CS2R R8, SRZ ;  /* 0x0000000000087805 */ /* 0x000fe4000001ff00 */
[----:B------:R-:W-:Y:S02]  /*ee10*/  CS2R R34, SRZ ;  /* 0x0000000000227805 */ /* 0x000fe4000001ff00 */
[----:B------:R-:W-:-:S02]  /*ee20*/  CS2R R12, SRZ ;  /* 0x00000000000c7805 */ /* 0x000fc4000001ff00 */
        /* <DEDUP_REMOVED lines=8> */
.L_x_5587:
[----:B------:R-:W-:Y:S05]  /*eeb0*/  BSYNC B1 ;  /* 0x0000000000017941 */ /* 0x000fea0003800000 */
.L_x_5586:
[----:B------:R-:W-:Y:S01]  /*eec0*/  ULEA.HI UR4, UR37, UR37, URZ, 0x1 ;  /* 0x0000002525047291 */ /* 0x000fe2000f8f083f */
[----:B-1----:R-:W-:Y:S01]  /*eed0*/  VIADDMNMX R3, R0, -R211, 0x80, PT ;  /* 0x0000008000037446 */ /* 0x002fe200038009d3 */
[----:B------:R-:W-:Y:S02]  /*eee0*/  BSSY B1, `(.L_x_5588) ;  /* 0x0000008000017945 */ /* 0x000fe40003800000 */
[----:B------:R-:W-:Y:S01]  /*eef0*/  ULOP3.LUT UR4, UR4, 0xfffffffe, URZ, 0xc0, !UPT ;  /* 0xfffffffe04047892 */ /* 0x000fe2000f8ec03f */
[----:B------:R-:W-:-:S03]  /*ef00*/  ISETP.GE.AND P1, PT, R210, R3, PT ;  /* 0x00000003d200720c */ /* 0x000fc60003f26270 */
[----:B------:R-:W-:-:S06]  /*ef10*/  UIADD3 UR4, UR37, -UR4, URZ ;  /* 0x8000000425047290 */ /* 0x000fcc000fffe03f */
[----:B0-2---:R-:W-:-:S05]  /*ef20*/  IMAD.U32 R21, RZ, RZ, UR4 ;  /* 0x00000004ff157e24 */ /* 0x005fca000f8e00ff */
[----:B------:R-:W-:-:S04]  /*ef30*/  SHF.L.U32 R21, R21, 0x1f, RZ ;  /* 0x0000001f15157819 */ /* 0x000fc800000006ff */
[----:B------:R-:W0:Y:S02]  /*ef40*/  SYNCS.PHASECHK.TRANS64.TRYWAIT P0, [R16+URZ+0x2a800], R21 ;  /* 0x02a80015100075a7 */ /* 0x000e24000800017f */
[----:B0-----:R-:W-:Y:S05]  /*ef50*/  @!P0 BRA `(.L_x_5589) ;  /* 0x0000021000948947 */ /* 0x001fea0003800000 */
.L_x_5903:
[----:B------:R-:W-:Y:S05]  /*ef60*/  BSYNC B1 ;  /* 0x0000000000017941 */ /* 0x000fea0003800000 */
.L_x_5588:
[----:B------:R-:W-:Y:S05]  /*ef70*/  @P1 BRA `(.L_x_5574) ;  /* 0x0000002c00f41947 */ /* 0x000fea0003800000 */
[----:B------:R-:W1:Y:S01]  /*ef80*/  LDC R3, c[0x0][0x3f4] ;  /* 0x0000fd00ff037b82 */ /* 0x000e620000000800 */
[C---:B------:R-:W-:Y:S01]  /*ef90*/  VIADD R0, R18.reuse, 0x20 ;  /* 0x0000002012007836 */ /* 0x040fe20000000000 */
[C---:B------:R-:W-:Y:S01]  /*efa0*/  IADD3 R20, R18.reuse, 0x40, RZ ;  /* 0x0000004012147810 */ /* 0x040fe20007ffe0ff */
[----:B------:R-:W-:Y:S01]  /*efb0*/  BSSY B1, `(.L_x_5590) ;  /* 0x00000ff000017945 */ /* 0x000fe20003800000 */
[-C--:B-1----:R-:W-:Y:S02]  /*efc0*/  ISETP.GE.AND P0, PT, R18, R3.reuse, PT ;  /* 0x000000031200720c */ /* 0x082fe40003f06270 */
[-C--:B------:R-:W-:Y:S02]  /*efd0*/  ISETP.GE.AND P1, PT, R0, R3.reuse, PT ;  /* 0x000000030000720c */ /* 0x080fe40003f26270 */
[----:B------:R-:W-:-:S09]  /*efe0*/  ISETP.GE.AND P2, PT, R20, R3, PT ;  /* 0x000000031400720c */ /* 0x000fd20003f46270 */
[----:B------:R-:W-:Y:S05]  /*eff0*/  @P0 BRA `(.L_x_5591) ;  /* 0x0000000c00e80947 */ /* 0x000fea0003800000 */
[----:B------:R-:W2:Y:S01]  /*f000*/  LDL R67, [R1+0x3c] ;  /* 0x00003c0001437983 */ /* 0x000ea20000100800 */
[C---:B------:R-:W-:Y:S02]  /*f010*/  LEA.HI R0, R45.reuse, R45, RZ, 0x1 ;  /* 0x0000002d2d007211 */ /* 0x040fe400078f08ff */
[----:B-----5:R-:W-:Y:S02]  /*f020*/  LOP3.LUT R20, R24, 0xff, RZ, 0xc0, !PT ;  /* 0x000000ff18147812 */ /* 0x020fe400078ec0ff */
[----:B------:R-:W-:Y:S02]  /*f030*/  LOP3.LUT R36, R0, 0xfffffffe, RZ, 0xc0, !PT ;  /* 0xfffffffe00247812 */ /* 0x000fe400078ec0ff */
[----:B------:R-:W-:Y:S02]  /*f040*/  SHF.R.U32.HI R0, RZ, 0x8, R24 ;  /* 0x00000008ff007819 */ /* 0x000fe40000011618 */
[----:B---3--:R-:W-:Y:S01]  /*f050*/  SHF.R.U32.HI R37, RZ, 0x8, R25 ;  /* 0x00000008ff257819 */ /* 0x008fe20000011619 */
[----:B------:R-:W-:Y:S01]  /*f060*/  IMAD.IADD R40, R45, 0x1, -R36 ;  /* 0x000000012d287824 */ /* 0x000fe200078e0a24 */
[----:B0-----:R-:W-:-:S02]  /*f070*/  LOP3.LUT R21, R0, 0xff, RZ, 0xc0, !PT ;  /* 0x000000ff00157812 */ /* 0x001fc400078ec0ff */
[----:B----4-:R-:W-:Y:S02]  /*f080*/  SHF.R.U32.HI R39, RZ, 0x8, R26 ;  /* 0x00000008ff277819 */ /* 0x010fe4000001161a */
        /* <DEDUP_REMOVED lines=23> */
[----:B------:R-:W-:Y:S02]  /*f200*/  SHF.R.U32.HI R40, RZ, 0x8, R5 ;  /* 0x00000008ff287819 */ /* 0x000fe40000011605 */
[----:B------:R-:W-:Y:S02]  /*f210*/  PRMT R20, R37, 0x7604, R36 ;  /* 0x0000760425147816 */ /* 0x000fe40000000024 */
[----:B------:R-:W-:Y:S02]  /*f220*/  PRMT R51, R39, 0x7604, R38 ;  /* 0x0000760427337816 */ /* 0x000fe40000000026 */
[----:B------:R-:W-:Y:S02]  /*f230*/  LOP3.LUT R21, R40, 0xff, RZ, 0xc0, !PT ;  /* 0x000000ff28157812 */ /* 0x000fe400078ec0ff */
[----:B------:R-:W0:Y:S01]  /*f240*/  LDS.128 R40, [R0+0x18400] ;  /* 0x0184000000287984 */ /* 0x000e220000000c00 */
        /* <DEDUP_REMOVED lines=11> */
[----:B------:R-:W-:Y:S01]  /*f300*/  PRMT R55, R50, 0x7604, R49 ;  /* 0x0000760432377816 */ /* 0x000fe20000000031 */
[----:B------:R-:W-:Y:S01]  /*f310*/  IMAD.U32 R53, R53, 0x10000, RZ ;  /* 0x0001000035357824 */ /* 0x000fe200078e00ff */
[----:B------:R-:W-:Y:S01]  /*f320*/  SHF.R.U32.HI R49, RZ, 0x10, R27 ;  /* 0x00000010ff317819 */ /* 0x000fe2000001161b */
[----:B------:R-:W-:Y:S01]  /*f330*/  IMAD.U32 R21, R21, 0x10000, RZ ;  /* 0x0001000015157824 */ /* 0x000fe200078e00ff */
[----:B------:R-:W-:-:S02]  /*f340*/  LOP3.LUT R45, R45, 0xff0000, R24, 0xf8, !PT ;  /* 0x00ff00002d2d7812 */ /* 0x000fc400078ef818 */
[----:B------:R-:W-:Y:S01]  /*f350*/  LOP3.LUT R53, R48, 0xff0000, R53, 0xf8, !PT ;  /* 0x00ff000030357812 */ /* 0x000fe200078ef835 */
[----:B------:R-:W-:Y:S01]  /*f360*/  IMAD.U32 R49, R49, 0x10000, RZ ;  /* 0x0001000031317824 */ /* 0x000fe200078e00ff */
[----:B------:R-:W-:Y:S02]  /*f370*/  LOP3.LUT R21, R46, 0xff0000, R21, 0xf8, !PT ;  /* 0x00ff00002e157812 */ /* 0x000fe400078ef815 */
[----:B------:R-:W-:Y:S02]  /*f380*/  LOP3.LUT R47, R47, 0xff0000, R26, 0xf8, !PT ;  /* 0x00ff00002f2f7812 */ /* 0x000fe400078ef81a */
[----:B------:R-:W-:Y:S02]  /*f390*/  LOP3.LUT R49, R20, 0xff0000, R49, 0xf8, !PT ;  /* 0x00ff000014317812 */ /* 0x000fe400078ef831 */
[----:B------:R-:W-:Y:S02]  /*f3a0*/  LOP3.LUT R55, R55, 0xff0000, R6, 0xf8, !PT ;  /* 0x00ff000037377812 */ /* 0x000fe400078ef806 */
[----:B------:R-:W-:-:S02]  /*f3b0*/  SHF.R.U32.HI R57, RZ, 0x10, R7 ;  /* 0x00000010ff397819 */ /* 0x000fc40000011607 */
[----:B------:R-:W-:Y:S02]  /*f3c0*/  LOP3.LUT R45, R45, 0xff000000, R24, 0xf8, !PT ;  /* 0xff0000002d2d7812 */ /* 0x000fe400078ef818 */
[----:B------:R-:W-:Y:S01]  /*f3d0*/  LOP3.LUT R50, R53, 0xff000000, R5, 0xf8, !PT ;  /* 0xff00000035327812 */ /* 0x000fe200078ef805 */
[----:B------:R-:W-:Y:S01]  /*f3e0*/  IMAD.U32 R57, R57, 0x10000, RZ ;  /* 0x0001000039397824 */ /* 0x000fe200078e00ff */
[----:B------:R-:W-:Y:S02]  /*f3f0*/  LOP3.LUT R24, R21, 0xff000000, R25, 0xf8, !PT ;  /* 0xff00000015187812 */ /* 0x000fe400078ef819 */
[----:B------:R-:W-:Y:S02]  /*f400*/  LOP3.LUT R20, R47, 0xff000000, R26, 0xf8, !PT ;  /* 0xff0000002f147812 */ /* 0x000fe400078ef81a */
[----:B------:R-:W-:Y:S02]  /*f410*/  LOP3.LUT R54, R49, 0xff000000, R27, 0xf8, !PT ;  /* 0xff00000031367812 */ /* 0x000fe400078ef81b */
[----:B------:R-:W-:-:S02]  /*f420*/  LOP3.LUT R5, R55, 0xff000000, R6, 0xf8, !PT ;  /* 0xff00000037057812 */ /* 0x000fc400078ef806 */
[----:B------:R-:W-:Y:S02]  /*f430*/  F2FP.F16.E4M3.UNPACK_B R55, R50 ;  /* 0x00000032ff37723e */ /* 0x000fe400020006ff */
[----:B0-----:R-:W-:Y:S02]  /*f440*/  F2FP.F16.E4M3.UNPACK_B R27, R41 ;  /* 0x00000029ff1b723e */ /* 0x001fe400020006ff */
[--C-:B------:R-:W-:Y:S01]  /*f450*/  LOP3.LUT R51, R51, 0xff0000, R4.reuse, 0xf8, !PT ;  /* 0x00ff000033337812 */ /* 0x100fe200078ef804 */
[----:B------:R-:W-:Y:S01]  /*f460*/  HADD2.F32 R56, -RZ, R55.H0_H0 ;  /* 0x20000037ff387230 */ /* 0x000fe20000004100 */
[----:B------:R-:W-:Y:S01]  /*f470*/  LOP3.LUT R57, R52, 0xff0000, R57, 0xf8, !PT ;  /* 0x00ff000034397812 */ /* 0x000fe200078ef839 */
[----:B------:R-:W-:Y:S01]  /*f480*/  HADD2.F32 R6, -RZ, R27.H0_H0 ;  /* 0x2000001bff067230 */ /* 0x000fe20000004100 */
[----:B------:R-:W-:Y:S01]  /*f490*/  LOP3.LUT R46, R51, 0xff000000, R4, 0xf8, !PT ;  /* 0xff000000332e7812 */ /* 0x000fe200078ef804 */
[----:B------:R-:W-:Y:S01]  /*f4a0*/  HADD2.F32 R55, -RZ, R55.H1_H1 ;  /* 0x30000037ff377230 */ /* 0x000fe20000004100 */
[-C--:B------:R-:W-:Y:S01]  /*f4b0*/  F2FP.F16.E4M3.UNPACK_B R51, R43.reuse ;  /* 0x0000002bff33723e */ /* 0x080fe200020006ff */
[----:B------:R-:W-:Y:S01]  /*f4c0*/  HADD2.F32 R27, -RZ, R27.H1_H1 ;  /* 0x3000001bff1b7230 */ /* 0x000fe20000004100 */
[----:B------:R-:W-:-:S02]  /*f4d0*/  F2FP.F16.E4M3.UNPACK_B R53, R43.H1 ;  /* 0x0000002bff35723e */ /* 0x000fc400030006ff */
[-C--:B------:R-:W-:Y:S02]  /*f4e0*/  F2FP.F16.E4M3.UNPACK_B R43, R40.reuse ;  /* 0x00000028ff2b723e */ /* 0x080fe400020006ff */
[----:B------:R-:W-:Y:S01]  /*f4f0*/  F2FP.F16.E4M3.UNPACK_B R52, R40.H1 ;  /* 0x00000028ff34723e */ /* 0x000fe200030006ff */
[----:B------:R-:W-:Y:S01]  /*f500*/  FMUL.FTZ R40, R6, R56 ;  /* 0x0000003806287220 */ /* 0x000fe20000410000 */
[----:B------:R-:W-:Y:S01]  /*f510*/  LOP3.LUT R59, R57, 0xff000000, R7, 0xf8, !PT ;  /* 0xff000000393b7812 */ /* 0x000fe200078ef807 */
[----:B------:R-:W-:Y:S01]  /*f520*/  FMUL.FTZ R61, R27, R55 ;  /* 0x000000371b3d7220 */ /* 0x000fe20000410000 */
[----:B------:R-:W-:Y:S02]  /*f530*/  F2FP.F16.E4M3.UNPACK_B R41, R41.H1 ;  /* 0x00000029ff29723e */ /* 0x000fe400030006ff */
[-C--:B------:R-:W-:Y:S02]  /*f540*/  F2FP.F16.E4M3.UNPACK_B R7, R42.reuse ;  /* 0x0000002aff07723e */ /* 0x080fe400020006ff */
[----:B------:R-:W-:Y:S01]  /*f550*/  F2FP.F16.E4M3.UNPACK_B R42, R42.H1 ;  /* 0x0000002aff2a723e */ /* 0x000fe200030006ff */
[----:B--2---:R-:W0:Y:S02]  /*f560*/  LDS.128 R36, [R67+0x18400] ;  /* 0x0184000043247984 */ /* 0x004e240000000c00 */
[----:B0-----:R-:W-:-:S02]  /*f570*/  F2FP.F16.E4M3.UNPACK_B R26, R36 ;  /* 0x00000024ff1a723e */ /* 0x001fc400020006ff */
[----:B------:R-:W-:Y:S02]  /*f580*/  F2FP.F16.E4M3.UNPACK_B R47, R36.H1 ;  /* 0x00000024ff2f723e */ /* 0x000fe400030006ff */
[----:B------:R-:W-:Y:S02]  /*f590*/  F2FP.F16.E4M3.UNPACK_B R36, R24 ;  /* 0x00000018ff24723e */ /* 0x000fe400020006ff */
[----:B------:R-:W-:Y:S02]  /*f5a0*/  F2FP.F16.E4M3.UNPACK_B R21, R37 ;  /* 0x00000025ff15723e */ /* 0x000fe400020006ff */
[-C--:B------:R-:W-:Y:S02]  /*f5b0*/  F2FP.F16.E4M3.UNPACK_B R48, R39.reuse ;  /* 0x00000027ff30723e */ /* 0x080fe400020006ff */
[----:B------:R-:W-:Y:S01]  /*f5c0*/  F2FP.F16.E4M3.UNPACK_B R49, R39.H1 ;  /* 0x00000027ff31723e */ /* 0x000fe200030006ff */
[----:B------:R-:W-:Y:S01]  /*f5d0*/  HADD2.F32 R39, -RZ, R36.H0_H0 ;  /* 0x20000024ff277230 */ /* 0x000fe20000004100 */
[----:B------:R-:W-:Y:S01]  /*f5e0*/  F2FP.F16.E4M3.UNPACK_B R37, R37.H1 ;  /* 0x00000025ff25723e */ /* 0x000fe200030006ff */
[----:B------:R-:W-:Y:S01]  /*f5f0*/  HADD2.F32 R25, -RZ, R21.H0_H0 ;  /* 0x20000015ff197230 */ /* 0x000fe20000004100 */
[----:B------:R-:W-:-:S02]  /*f600*/  F2FP.F16.E4M3.UNPACK_B R4, R38 ;  /* 0x00000026ff04723e */ /* 0x000fc400020006ff */
[-C--:B------:R-:W-:Y:S01]  /*f610*/  FMUL.FTZ R57, R6, R39.reuse ;  /* 0x0000002706397220 */ /* 0x080fe20000410000 */
[----:B------:R-:W-:Y:S01]  /*f620*/  F2FP.F16.E4M3.UNPACK_B R38, R38.H1 ;  /* 0x00000026ff26723e */ /* 0x000fe200030006ff */
[C---:B------:R-:W-:Y:S01]  /*f630*/  FFMA.FTZ R6, R25.reuse, R39, -R40 ;  /* 0x0000002719067223 */ /* 0x040fe20000010828 */
[----:B------:R-:W-:Y:S01]  /*f640*/  F2FP.F16.E4M3.UNPACK_B R39, R24.H1 ;  /* 0x00000018ff27723e */ /* 0x000fe200030006ff */
[----:B------:R-:W-:Y:S01]  /*f650*/  FFMA.FTZ R25, R25, R56, R57 ;  /* 0x0000003819197223 */ /* 0x000fe20000010039 */
[----:B------:R-:W-:Y:S01]  /*f660*/  F2FP.F16.E4M3.UNPACK_B R56, R50.H1 ;  /* 0x00000032ff38723e */ /* 0x000fe200030006ff */
[----:B------:R-:W-:Y:S02]  /*f670*/  HADD2.F32 R40, -RZ, R36.H1_H1 ;  /* 0x30000024ff287230 */ /* 0x000fe40000004100 */
[----:B------:R-:W-:Y:S02]  /*f680*/  HADD2.F32 R24, -RZ, R21.H1_H1 ;  /* 0x30000015ff187230 */ /* 0x000fe40000004100 */
[----:B------:R-:W-:-:S02]  /*f690*/  HADD2.F32 R57, -RZ, R56.H0_H0 ;  /* 0x20000038ff397230 */ /* 0x000fc40000004100 */
[----:B------:R-:W-:Y:S01]  /*f6a0*/  FMUL.FTZ R58, R27, R40 ;  /* 0x000000281b3a7220 */ /* 0x000fe20000410000 */
[----:B------:R-:W-:Y:S02]  /*f6b0*/  HADD2.F32 R21, -RZ, R41.H0_H0 ;  /* 0x20000029ff157230 */ /* 0x000fe40000004100 */
[----:B------:R-:W-:Y:S02]  /*f6c0*/  HADD2.F32 R50, -RZ, R39.H0_H0 ;  /* 0x20000027ff327230 */ /* 0x000fe40000004100 */
[----:B------:R-:W-:Y:S02]  /*f6d0*/  HADD2.F32 R36, -RZ, R37.H0_H0 ;  /* 0x20000025ff247230 */ /* 0x000fe40000004100 */
[C---:B------:R-:W-:Y:S01]  /*f6e0*/  FMUL.FTZ R27, R21.reuse, R57 ;  /* 0x00000039151b7220 */ /* 0x040fe20000410000 */
[----:B------:R-:W-:Y:S02]  /*f6f0*/  HADD2.F32 R41, -RZ, R41.H1_H1 ;  /* 0x30000029ff297230 */ /* 0x000fe40000004100 */
[----:B------:R-:W-:Y:S01]  /*f700*/  FMUL.FTZ R60, R21, R50 ;  /* 0x00000032153c7220 */ /* 0x000fe20000410000 */
[C---:B------:R-:W-:Y:S01]  /*f710*/  FFMA.FTZ R21, R24.reuse, R40, -R61 ;  /* 0x0000002818157223 */ /* 0x040fe2000001083d */
[----:B------:R-:W-:Y:S01]  /*f720*/  FFMA.FTZ R24, R24, R55, R58 ;  /* 0x0000003718187223 */ /* 0x000fe2000001003a */
[----:B------:R-:W-:Y:S01]  /*f730*/  F2FP.F16.E4M3.UNPACK_B R55, R54 ;  /* 0x00000036ff37723e */ /* 0x000fe200020006ff */
[C---:B------:R-:W-:Y:S01]  /*f740*/  FFMA.FTZ R27, R36.reuse, R50, -R27 ;  /* 0x00000032241b7223 */ /* 0x040fe2000001081b */
[----:B------:R-:W-:Y:S01]  /*f750*/  FFMA.FTZ R36, R36, R57, R60 ;  /* 0x0000003924247223 */ /* 0x000fe2000001003c */
[----:B------:R-:W-:Y:S01]  /*f760*/  HADD2.F32 R58, -RZ, R56.H1_H1 ;  /* 0x30000038ff3a7230 */ /* 0x000fe20000004100 */
[-C--:B------:R-:W-:Y:S01]  /*f770*/  F2FP.F16.E4M3.UNPACK_B R60, R59.reuse ;  /* 0x0000003bff3c723e */ /* 0x080fe200020006ff */
[----:B------:R-:W-:Y:S01]  /*f780*/  HADD2.F32 R40, -RZ, R39.H1_H1 ;  /* 0x30000027ff287230 */ /* 0x000fe20000004100 */
[----:B------:R-:W-:Y:S01]  /*f790*/  F2FP.F16.E4M3.UNPACK_B R59, R59.H1 ;  /* 0x0000003bff3b723e */ /* 0x000fe200030006ff */
[----:B------:R-:W-:-:S02]  /*f7a0*/  HADD2.F32 R39, -RZ, R51.H0_H0 ;  /* 0x20000033ff277230 */ /* 0x000fc40000004100 */
[C---:B------:R-:W-:Y:S01]  /*f7b0*/  FMUL.FTZ R62, R41.reuse, R58 ;  /* 0x0000003a293e7220 */ /* 0x040fe20000410000 */
[----:B------:R-:W-:Y:S02]  /*f7c0*/  HADD2.F32 R56, -RZ, R55.H0_H0 ;  /* 0x20000037ff387230 */ /* 0x000fe40000004100 */
[----:B------:R-:W-:Y:S01]  /*f7d0*/  FMUL.FTZ R41, R41, R40 ;  /* 0x0000002829297220 */ /* 0x000fe20000410000 */
[----:B------:R-:W-:Y:S02]  /*f7e0*/  HADD2.F32 R37, -RZ, R37.H1_H1 ;  /* 0x30000025ff257230 */ /* 0x000fe40000004100 */
[----:B------:R-:W-:Y:S02]  /*f7f0*/  HADD2.F32 R57, -RZ, R60.H0_H0 ;  /* 0x2000003cff397230 */ /* 0x000fe40000004100 */
[----:B------:R-:W-:Y:S01]  /*f800*/  FMUL.FTZ R64, R39, R56 ;  /* 0x0000003827407220 */ /* 0x000fe20000410000 */
[----:B------:R-:W-:Y:S02]  /*f810*/  HADD2.F32 R50, -RZ, R48.H0_H0 ;  /* 0x20000030ff327230 */ /* 0x000fe40000004100 */
[C---:B------:R-:W-:Y:S01]  /*f820*/  FFMA.FTZ R40, R37.reuse, R40, -R62 ;  /* 0x0000002825287223 */ /* 0x040fe2000001083e */
[----:B------:R-:W-:Y:S01]  /*f830*/  FFMA.FTZ R41, R37, R58, R41 ;  /* 0x0000003a25297223 */ /* 0x000fe20000010029 */
[----:B------:R-:W-:Y:S01]  /*f840*/  FMUL.FTZ R61, R39, R57 ;  /* 0x00000039273d7220 */ /* 0x000fe20000410000 */
[----:B------:R-:W-:-:S02]  /*f850*/  HADD2.F32 R58, -RZ, R59.H0_H0 ;  /* 0x2000003bff3a7230 */ /* 0x000fc40000004100 */
[C---:B------:R-:W-:Y:S01]  /*f860*/  FFMA.FTZ R37, R50.reuse, R57, R64 ;  /* 0x0000003932257223 */ /* 0x040fe20000010040 */
[----:B------:R-:W-:Y:S01]  /*f870*/  HADD2.F32 R57, -RZ, R55.H1_H1 ;  /* 0x30000037ff397230 */ /* 0x000fe20000004100 */
[----:B------:R-:W-:Y:S01]  /*f880*/  F2FP.F16.E4M3.UNPACK_B R55, R54.H1 ;  /* 0x00000036ff37723e */ /* 0x000fe200030006ff */
[----:B------:R-:W-:Y:S01]  /*f890*/  FFMA.FTZ R39, R50, R56, -R61 ;  /* 0x0000003832277223 */ /* 0x000fe2000001083d */
[----:B------:R-:W-:Y:S01]  /*f8a0*/  HADD2.F32 R50, -RZ, R48.H1_H1 ;  /* 0x30000030ff327230 */ /* 0x000fe20000004100 */
[----:B------:R-:W-:Y:S01]  /*f8b0*/  F2FP.SATFINITE.E4M3.F32.PACK_AB_MERGE_C R36, R41, R36, RZ ;  /* 0x000000242924723e */ /* 0x000fe200048070ff */
[----:B------:R-:W-:Y:S02]  /*f8c0*/  HADD2.F32 R61, -RZ, R60.H1_H1 ;  /* 0x3000003cff3d7230 */ /* 0x000fe40000004100 */
[----:B------:R-:W-:Y:S01]  /*f8d0*/  HADD2.F32 R48, -RZ, R51.H1_H1 ;  /* 0x30000033ff307230 */ /* 0x000fe20000004100 */
[----:B------:R-:W-:Y:S01]  /*f8e0*/  F2FP.SATFINITE.E4M3.F32.PACK_AB_MERGE_C R25, R24, R25, R36 ;  /* 0x000000191819723e */ /* 0x000fe20004807024 */
[----:B------:R-:W-:-:S02]  /*f8f0*/  HADD2.F32 R54, -RZ, R53.H0_H0 ;  /* 0x20000035ff367230 */ /* 0x000fc40000004100 */
[----:B------:R-:W-:Y:S02]  /*f900*/  HADD2.F32 R56, -RZ, R55.H0_H0 ;  /* 0x20000037ff387230 */ /* 0x000fe40000004100 */
[C---:B------:R-:W-:Y:S01]  /*f910*/  FMUL.FTZ R63, R48.reuse, R61 ;  /* 0x0000003d303f7220 */ /* 0x040fe20000410000 */
[----:B------:R-:W-:Y:S02]  /*f920*/  HADD2.F32 R51, -RZ, R49.H0_H0 ;  /* 0x20000031ff337230 */ /* 0x000fe40000004100 */
[-C--:B------:R-:W-:Y:S01]  /*f930*/  FMUL.FTZ R60, R48, R57.reuse ;  /* 0x00000039303c7220 */ /* 0x080fe20000410000 */
[C---:B------:R-:W-:Y:S01]  /*f940*/  FMUL.FTZ R62, R54.reuse, R58 ;  /* 0x0000003a363e7220 */ /* 0x040fe20000410000 */
[----:B------:R-:W-:Y:S01]  /*f950*/  FMUL.FTZ R65, R54, R56 ;  /* 0x0000003836417220 */ /* 0x000fe20000410000 */
[C---:B------:R-:W-:Y:S01]  /*f960*/  FFMA.FTZ R48, R50.reuse, R57, -R63 ;  /* 0x0000003932307223 */ /* 0x040fe2000001083f */
[----:B------:R-:W-:Y:S01]  /*f970*/  HADD2.F32 R57, -RZ, R55.H1_H1 ;  /* 0x30000037ff397230 */ /* 0x000fe20000004100 */
[----:B------:R-:W-:Y:S01]  /*f980*/  F2FP.F16.E4M3.UNPACK_B R55, R45.H1 ;  /* 0x0000002dff37723e */ /* 0x000fe200030006ff */
[----:B------:R-:W-:Y:S01]  /*f990*/  FFMA.FTZ R65, R51, R58, R65 ;  /* 0x0000003a33417223 */ /* 0x000fe20000010041 */
[----:B------:R-:W-:Y:S01]  /*f9a0*/  F2FP.F16.E4M3.UNPACK_B R58, R46.H1 ;  /* 0x0000002eff3a723e */ /* 0x000fe200030006ff */
[----:B------:R-:W-:Y:S01]  /*f9b0*/  FFMA.FTZ R50, R50, R61, R60 ;  /* 0x0000003d32327223 */ /* 0x000fe2000001003c */
[----:B------:R-:W-:-:S02]  /*f9c0*/  HADD2.F32 R59, -RZ, R59.H1_H1 ;  /* 0x3000003bff3b7230 */ /* 0x000fc40000004100 */
[----:B------:R-:W-:Y:S01]  /*f9d0*/  FFMA.FTZ R63, R51, R56, -R62 ;  /* 0x00000038333f7223 */ /* 0x000fe2000001083e */
        /* <DEDUP_REMOVED lines=21> */
[-C--:B------:R-:W-:Y:S01]  /*fb30*/  FMUL.FTZ R45, R52, R55.reuse ;  /* 0x00000037342d7220 */ /* 0x080fe20000410000 */
[----:B------:R-:W-:Y:S02]  /*fb40*/  HADD2.F32 R52, -RZ, R51.H0_H0 ;  /* 0x20000033ff347230 */ /* 0x000fe40000004100 */
        /* <DEDUP_REMOVED lines=13> */
[----:B------:R-:W-:Y:S01]  /*fc20*/  FMUL.FTZ R53, R43, R51 ;  /* 0x000000332b357220 */ /* 0x000fe20000410000 */
        /* <DEDUP_REMOVED lines=25> */
[----:B------:R-:W-:-:S02]  /*fdc0*/  HADD2.F32 R26, -RZ, R20.H0_H0 ;  /* 0x20000014ff1a7230 */ /* 0x000fc40000004100 */
[----:B------:R-:W-:Y:S01]  /*fdd0*/  HADD2.F32 R38, -RZ, R20.H1_H1 ;  /* 0x30000014ff267230 */ /* 0x000fe20000004100 */
[----:B------:R-:W-:Y:S01]  /*fde0*/  F2FP.SATFINITE.E4M3.F32.PACK_AB_MERGE_C R58, R58, R59, RZ ;  /* 0x0000003b3a3a723e */ /* 0x000fe200048070ff */
[----:B------:R-:W-:Y:S01]  /*fdf0*/  HADD2.F32 R42, -RZ, R5.H0_H0 ;  /* 0x20000005ff2a7230 */ /* 0x000fe20000004100 */
[----:B------:R-:W-:Y:S01]  /*fe00*/  F2FP.SATFINITE.E4M3.F32.PACK_AB_MERGE_C R49, R62, R49, RZ ;  /* 0x000000313e31723e */ /* 0x000fe200048070ff */
[----:B------:R-:W-:Y:S02]  /*fe10*/  HADD2.F32 R20, -RZ, R7.H0_H0 ;  /* 0x20000007ff147230 */ /* 0x000fe40000004100 */
[----:B------:R-:W-:Y:S02]  /*fe20*/  HADD2.F32 R43, -RZ, R5.H1_H1 ;  /* 0x30000005ff2b7230 */ /* 0x000fe40000004100 */
[----:B------:R-:W-:Y:S02]  /*fe30*/  HADD2.F32 R7, -RZ, R7.H1_H1 ;  /* 0x30000007ff077230 */ /* 0x000fe40000004100 */
[----:B------:R-:W-:Y:S01]  /*fe40*/  FMUL.FTZ R46, R20, R42 ;  /* 0x0000002a142e7220 */ /* 0x000fe20000410000 */
[----:B------:R-:W-:-:S02]  /*fe50*/  HADD2.F32 R5, -RZ, R4.H0_H0 ;  /* 0x20000004ff057230 */ /* 0x000fc40000004100 */
[----:B------:R-:W-:Y:S01]  /*fe60*/  FMUL.FTZ R45, R20, R26 ;  /* 0x0000001a142d7220 */ /* 0x000fe20000410000 */
[----:B------:R-:W-:Y:S02]  /*fe70*/  HADD2.F32 R4, -RZ, R4.H1_H1 ;  /* 0x30000004ff047230 */ /* 0x000fe40000004100 */
        /* <DEDUP_REMOVED lines=16> */
[----:B------:R1:W-:Y:S04]  /*ff80*/  STS.128 [R67+0x18400], R4 ;  /* 0x0184000443007388 */ /* 0x0003e80000000c00 */
[----:B------:R1:W-:Y:S02]  /*ff90*/  STS.128 [R0+0x18400], R24 ;  /* 0x0184001800007388 */ /* 0x0003e40000000c00 */
.L_x_5591:
[----:B------:R-:W-:Y:S05]  /*ffa0*/  BSYNC B1 ;  /* 0x0000000000017941 */ /* 0x000fea0003800000 */
.L_x_5590:
[----:B------:R-:W-:Y:S04]  /*ffb0*/  BSSY B1, `(.L_x_5592) ;  /* 0x0000101000017945 */ /* 0x000fe80003800000 */
[----:B------:R-:W-:Y:S05]  /*ffc0*/  @P1 BRA `(.L_x_5593) ;  /* 0x0000000c00fc1947 */ /* 0x000fea0003800000 */
[----:B------:R-:W2:Y:S01]  /*ffd0*/  LDL R57, [R1+0x38] ;  /* 0x0000380001397983 */ /* 0x000ea20000100800 */
[----:B-1---5:R-:W-:Y:S02]  /*ffe0*/  SHF.R.U32.HI R0, RZ, 0x8, R28 ;  /* 0x00000008ff007819 */ /* 0x022fe4000001161c */
[----:B------:R-:W-:Y:S02]  /*fff0*/  LOP3.LUT R5, R28, 0xff, RZ, 0xc0, !PT ;  /* 0x000000ff1c057812 */ /* 0x000fe400078ec0ff */
[----:B------:R-:W-:Y:S02]  /*10000*/  LOP3.LUT R4, R0, 0xff, RZ, 0xc0, !PT ;  /* 0x000000ff00047812 */ /* 0x000fe400078ec0ff */
[----:B------:R-:W-:Y:S02]  /*10010*/  LEA.HI R0, R3, R212, RZ, 0x1c ;  /* 0x000000d403007211 */ /* 0x000fe400078fe0ff */
[----:B---3--:R-:W-:Y:S02]  /*10020*/  PRMT R37, R4, 0x7604, R5 ;  /* 0x0000760404257816 */ /* 0x008fe40000000005 */
[----:B------:R-:W-:-:S02]  /*10030*/  SHF.R.S32.HI R5, RZ, 0x1f, R0 ;  /* 0x0000001fff057819 */ /* 0x000fc40000011400 */
[----:B------:R-:W-:Y:S02]  /*10040*/  SHF.R.U32.HI R20, RZ, 0x8, R31 ;  /* 0x00000008ff147819 */ /* 0x000fe4000001161f */
[----:B------:R-:W-:Y:S01]  /*10050*/  LEA.HI R4, R5, R0, RZ, 0x2 ;  /* 0x0000000005047211 */ /* 0x000fe200078f10ff */
[----:B------:R-:W-:Y:S01]  /*10060*/  IMAD.SHL.U32 R5, R0, 0x10, RZ ;  /* 0x0000001000057824 */ /* 0x000fe200078e00ff */
[----:B0-----:R-:W-:Y:S02]  /*10070*/  LOP3.LUT R21, R31, 0xff, RZ, 0xc0, !PT ;  /* 0x000000ff1f157812 */ /* 0x001fe400078ec0ff */
[----:B------:R-:W-:Y:S01]  /*10080*/  LOP3.LUT R20, R20, 0xff, RZ, 0xc0, !PT ;  /* 0x000000ff14147812 */ /* 0x000fe200078ec0ff */
[----:B------:R-:W-:Y:S01]  /*10090*/  IMAD.SHL.U32 R4, R4, 0x800, RZ ;  /* 0x0000080004047824 */ /* 0x000fe200078e00ff */
[----:B------:R-:W-:Y:S02]  /*100a0*/  LOP3.LUT R0, R214, 0x30, R5, 0xf8, !PT ;  /* 0x00000030d6007812 */ /* 0x000fe400078ef805 */
[----:B------:R-:W-:-:S02]  /*100b0*/  SHF.R.U32.HI R24, RZ, 0x8, R8 ;  /* 0x00000008ff187819 */ /* 0x000fc40000011608 */
[----:B------:R-:W-:Y:S02]  /*100c0*/  LOP3.LUT R0, R0, R215, RZ, 0x3c, !PT ;  /* 0x000000d700007212 */ /* 0x000fe400078e3cff */
[----:B------:R-:W-:Y:S02]  /*100d0*/  LOP3.LUT R5, R4, 0xffffe000, RZ, 0xc0, !PT ;  /* 0xffffe00004057812 */ /* 0x000fe400078ec0ff */
[----:B------:R-:W-:Y:S02]  /*100e0*/  PRMT R41, R20, 0x7604, R21 ;  /* 0x0000760414297816 */ /* 0x000fe40000000015 */
[----:B------:R-:W-:Y:S02]  /*100f0*/  SHF.R.U32.HI R6, RZ, 0x8, R29 ;  /* 0x00000008ff067819 */ /* 0x000fe4000001161d */
[----:B------:R-:W-:Y:S02]  /*10100*/  LOP3.LUT R25, R8, 0xff, RZ, 0xc0, !PT ;  /* 0x000000ff08197812 */ /* 0x000fe400078ec0ff */
[----:B------:R-:W-:-:S02]  /*10110*/  LOP3.LUT R24, R24, 0xff, RZ, 0xc0, !PT ;  /* 0x000000ff18187812 */ /* 0x000fc400078ec0ff */
[----:B------:R-:W-:Y:S02]  /*10120*/  IADD3 R21, R0, R216, R5 ;  /* 0x000000d800157210 */ /* 0x000fe40007ffe005 */
[----:B------:R-:W-:Y:S02]  /*10130*/  SHF.R.U32.HI R0, RZ, 0x8, R9 ;  /* 0x00000008ff007819 */ /* 0x000fe40000011609 */
[----:B------:R-:W-:Y:S02]  /*10140*/  LOP3.LUT R7, R29, 0xff, RZ, 0xc0, !PT ;  /* 0x000000ff1d077812 */ /* 0x000fe400078ec0ff */
[----:B------:R-:W-:Y:S02]  /*10150*/  LOP3.LUT R6, R6, 0xff, RZ, 0xc0, !PT ;  /* 0x000000ff06067812 */ /* 0x000fe400078ec0ff */
[----:B------:R-:W-:Y:S02]  /*10160*/  PRMT R43, R24, 0x7604, R25 ;  /* 0x00007604182b7816 */ /* 0x000fe40000000019 */
[----:B------:R-:W-:-:S02]  /*10170*/  LOP3.LUT R25, R9, 0xff, RZ, 0xc0, !PT ;  /* 0x000000ff09197812 */ /* 0x000fc400078ec0ff */
[----:B------:R-:W-:Y:S02]  /*10180*/  SHF.R.U32.HI R24, RZ, 0x8, R11 ;  /* 0x00000008ff187819 */ /* 0x000fe4000001160b */
[----:B------:R-:W-:Y:S02]  /*10190*/  LOP3.LUT R0, R0, 0xff, RZ, 0xc0, !PT ;  /* 0x000000ff00007812 */ /* 0x000fe400078ec0ff */
[----:B------:R-:W-:Y:S02]  /*101a0*/  SHF.R.U32.HI R20, RZ, 0x8, R10 ;  /* 0x00000008ff147819 */ /* 0x000fe4000001160a */
[----:B------:R-:W-:Y:S02]  /*101b0*/  PRMT R36, R6, 0x7604, R7 ;  /* 0x0000760406247816 */ /* 0x000fe40000000007 */
[----:B------:R-:W-:Y:S02]  /*101c0*/  SHF.R.U32.HI R6, RZ, 0x8, R30 ;  /* 0x00000008ff067819 */ /* 0x000fe4000001161e */
[----:B------:R-:W-:-:S02]  /*101d0*/  LOP3.LUT R27, R10, 0xff, RZ, 0xc0, !PT ;  /* 0x000000ff0a1b7812 */ /* 0x000fc400078ec0ff */
[----:B------:R-:W-:Y:S02]  /*101e0*/  LOP3.LUT R24, R24, 0xff, RZ, 0xc0, !PT ;  /* 0x000000ff18187812 */ /* 0x000fe400078ec0ff */
[----:B------:R-:W-:Y:S01]  /*101f0*/  PRMT R45, R0, 0x7604, R25 ;  /* 0x00007604002d7816 */ /* 0x000fe20000000019 */
[----:B------:R-:W-:Y:S01]  /*10200*/  IMAD.IADD R0, R16, 0x1, R21 ;  /* 0x0000000110007824 */ /* 0x000fe200078e0215 */
[----:B------:R-:W-:Y:S02]  /*10210*/  LOP3.LUT R20, R20, 0xff, RZ, 0xc0, !PT ;  /* 0x000000ff14147812 */ /* 0x000fe400078ec0ff */
[----:B------:R-:W-:Y:S02]  /*10220*/  LOP3.LUT R49, R11, 0xff, RZ, 0xc0, !PT ;  /* 0x000000ff0b317812 */ /* 0x000fe400078ec0ff */
[----:B------:R-:W-:Y:S02]  /*10230*/  LOP3.LUT R7, R30, 0xff, RZ, 0xc0, !PT ;  /* 0x000000ff1e077812 */ /* 0x000fe400078ec0ff */
[----:B------:R-:W-:-:S02]  /*10240*/  LOP3.LUT R6, R6, 0xff, RZ, 0xc0, !PT ;  /* 0x000000ff06067812 */ /* 0x000fc400078ec0ff */
[----:B------:R-:W-:Y:S02]  /*10250*/  PRMT R47, R20, 0x7604, R27 ;  /* 0x00007604142f7816 */ /* 0x000fe4000000001b */
[----:B------:R-:W-:Y:S02]  /*10260*/  PRMT R49, R24, 0x7604, R49 ;  /* 0x0000760418317816 */ /* 0x000fe40000000031 */
[----:B------:R-:W0:Y:S01]  /*10270*/  LDS.128 R24, [R0+0x18400] ;  /* 0x0184000000187984 */ /* 0x000e220000000c00 */
[----:B----4-:R-:W-:Y:S02]  /*10280*/  PRMT R39, R6, 0x7604, R7 ;  /* 0x0000760406277816 */ /* 0x010fe40000000007 */
[----:B------:R-:W-:Y:S02]  /*10290*/  SHF.R.U32.HI R21, RZ, 0x10, R29 ;  /* 0x00000010ff157819 */ /* 0x000fe4000001161d */
[----:B------:R-:W-:Y:S02]  /*102a0*/  SHF.R.U32.HI R20, RZ, 0x10, R28 ;  /* 0x00000010ff147819 */ /* 0x000fe4000001161c */
[----:B------:R-:W-:-:S02]  /*102b0*/  SHF.R.U32.HI R38, RZ, 0x10, R30 ;  /* 0x00000010ff267819 */ /* 0x000fc4000001161e */
[----:B------:R-:W-:Y:S02]  /*102c0*/  SHF.R.U32.HI R40, RZ, 0x10, R31 ;  /* 0x00000010ff287819 */ /* 0x000fe4000001161f */
[----:B------:R-:W-:Y:S02]  /*102d0*/  LOP3.LUT R21, R21, 0xff, RZ, 0xc0, !PT ;  /* 0x000000ff15157812 */ /* 0x000fe400078ec0ff */
[----:B------:R-:W-:Y:S02]  /*102e0*/  LOP3.LUT R20, R20, 0xff, RZ, 0xc0, !PT ;  /* 0x000000ff14147812 */ /* 0x000fe400078ec0ff */
[----:B------:R-:W-:Y:S02]  /*102f0*/  LOP3.LUT R38, R38, 0xff, RZ, 0xc0, !PT ;  /* 0x000000ff26267812 */ /* 0x000fe400078ec0ff */
[----:B------:R-:W-:Y:S02]  /*10300*/  LOP3.LUT R40, R40, 0xff, RZ, 0xc0, !PT ;  /* 0x000000ff28287812 */ /* 0x000fe400078ec0ff */
[----:B------:R-:W-:-:S02]  /*10310*/  PRMT R21, R21, 0x7054, R36 ;  /* 0x0000705415157816 */ /* 0x000fc40000000024 */
[----:B------:R-:W-:Y:S02]  /*10320*/  SHF.R.U32.HI R36, RZ, 0x10, R9 ;  /* 0x00000010ff247819 */ /* 0x000fe40000011609 */
[----:B------:R-:W-:Y:S02]  /*10330*/  PRMT R37, R20, 0x7054, R37 ;  /* 0x0000705414257816 */ /* 0x000fe40000000025 */
[----:B------:R-:W-:Y:S02]  /*10340*/  PRMT R39, R38, 0x7054, R39 ;  /* 0x0000705426277816 */ /* 0x000fe40000000027 */
[----:B------:R-:W-:Y:S02]  /*10350*/  PRMT R41, R40, 0x7054, R41 ;  /* 0x0000705428297816 */ /* 0x000fe40000000029 */
        /* <DEDUP_REMOVED lines=8> */
[----:B------:R-:W-:Y:S02]  /*103e0*/  PRMT R43, R20, 0x7054, R43 ;  /* 0x00007054142b7816 */ /* 0x000fe4000000002b */
[----:B------:R-:W-:Y:S02]  /*103f0*/  PRMT R47, R38, 0x7054, R47 ;  /* 0x00007054262f7816 */ /* 0x000fe4000000002f */
[----:B------:R-:W-:Y:S02]  /*10400*/  PRMT R51, R40, 0x7054, R49 ;  /* 0x0000705428337816 */ /* 0x000fe40000000031 */
[----:B------:R-:W-:Y:S02]  /*10410*/  LOP3.LUT R46, R45, 0xff000000, R9, 0xf8, !PT ;  /* 0xff0000002d2e7812 */ /* 0x000fe400078ef809 */
[----:B------:R-:W-:Y:S02]  /*10420*/  LOP3.LUT R21, R21, 0xff000000, R29, 0xf8, !PT ;  /* 0xff00000015157812 */ /* 0x000fe400078ef81d */
[----:B------:R-:W-:-:S02]  /*10430*/  LOP3.LUT R49, R43, 0xff000000, R8, 0xf8, !PT ;  /* 0xff0000002b317812 */ /* 0x000fc400078ef808 */
[----:B------:R-:W-:Y:S02]  /*10440*/  LOP3.LUT R8, R47, 0xff000000, R10, 0xf8, !PT ;  /* 0xff0000002f087812 */ /* 0x000fe400078ef80a */
[----:B------:R-:W-:Y:S02]  /*10450*/  LOP3.LUT R51, R51, 0xff000000, R11, 0xf8, !PT ;  /* 0xff00000033337812 */ /* 0x000fe400078ef80b */
[----:B------:R-:W-:Y:S02]  /*10460*/  LOP3.LUT R20, R39, 0xff000000, R30, 0xf8, !PT ;  /* 0xff00000027147812 */ /* 0x000fe400078ef81e */
[----:B------:R-:W-:Y:S02]  /*10470*/  F2FP.F16.E4M3.UNPACK_B R47, R46 ;  /* 0x0000002eff2f723e */ /* 0x000fe400020006ff */
[----:B0-----:R-:W-:Y:S02]  /*10480*/  F2FP.F16.E4M3.UNPACK_B R11, R25 ;  /* 0x00000019ff0b723e */ /* 0x001fe400020006ff */
[----:B------:R-:W-:Y:S01]  /*10490*/  F2FP.F16.E4M3.UNPACK_B R30, R21 ;  /* 0x00000015ff1e723e */ /* 0x000fe200020006ff */
[--C-:B------:R-:W-:Y:S01]  /*104a0*/  HADD2.F32 R48, -RZ, R47.reuse.H0_H0 ;  /* 0x2000002fff307230 */ /* 0x100fe20000004100 */
[----:B------:R-:W-:Y:S01]  /*104b0*/  LOP3.LUT R36, R37, 0xff000000, R28, 0xf8, !PT ;  /* 0xff00000025247812 */ /* 0x000fe200078ef81c */
[----:B------:R-:W-:Y:S01]  /*104c0*/  HADD2.F32 R47, -RZ, R47.H1_H1 ;  /* 0x3000002fff2f7230 */ /* 0x000fe20000004100 */
[-C--:B------:R-:W-:Y:S01]  /*104d0*/  F2FP.F16.E4M3.UNPACK_B R42, R24.reuse ;  /* 0x00000018ff2a723e */ /* 0x080fe200020006ff */
[--C-:B------:R-:W-:Y:S01]  /*104e0*/  HADD2.F32 R40, -RZ, R30.reuse.H0_H0 ;  /* 0x2000001eff287230 */ /* 0x100fe20000004100 */
[----:B------:R-:W-:Y:S01]  /*104f0*/  F2FP.F16.E4M3.UNPACK_B R43, R24.H1 ;  /* 0x00000018ff2b723e */ /* 0x000fe200030006ff */
[----:B------:R-:W-:Y:S01]  /*10500*/  HADD2.F32 R30, -RZ, R30.H1_H1 ;  /* 0x3000001eff1e7230 */ /* 0x000fe20000004100 */
[----:B------:R-:W-:-:S02]  /*10510*/  F2FP.F16.E4M3.UNPACK_B R38, R27 ;  /* 0x0000001bff26723e */ /* 0x000fc400020006ff */
[----:B------:R-:W-:Y:S02]  /*10520*/  F2FP.F16.E4M3.UNPACK_B R45, R27.H1 ;  /* 0x0000001bff2d723e */ /* 0x000fe400030006ff */
[----:B------:R-:W-:Y:S02]  /*10530*/  F2FP.F16.E4M3.UNPACK_B R25, R25.H1 ;  /* 0x00000019ff19723e */ /* 0x000fe400030006ff */
[----:B------:R-:W-:Y:S02]  /*10540*/  F2FP.F16.E4M3.UNPACK_B R46, R46.H1 ;  /* 0x0000002eff2e723e */ /* 0x000fe400030006ff */
[----:B------:R-:W-:Y:S01]  /*10550*/  LOP3.LUT R41, R41, 0xff000000, R31, 0xf8, !PT ;  /* 0xff00000029297812 */ /* 0x000fe200078ef81f */
[----:B--2---:R-:W0:Y:S02]  /*10560*/  LDS.128 R4, [R57+0x18400] ;  /* 0x0184000039047984 */ /* 0x004e240000000c00 */
        /* <DEDUP_REMOVED lines=9> */
[----:B------:R-:W-:Y:S02]  /*10600*/  F2FP.F16.E4M3.UNPACK_B R31, R4.H1 ;  /* 0x00000004ff1f723e */ /* 0x000fe400030006ff */
[C---:B------:R-:W-:Y:S01]  /*10610*/  FFMA.FTZ R5, R9.reuse, R40, -R24 ;  /* 0x0000002809057223 */ /* 0x040fe20000010818 */
[----:B------:R-:W-:Y:S01]  /*10620*/  FFMA.FTZ R9, R9, R48, R27 ;  /* 0x0000003009097223 */ /* 0x000fe2000001001b */
[----:B------:R-:W-:Y:S01]  /*10630*/  F2FP.F16.E4M3.UNPACK_B R27, R21.H1 ;  /* 0x00000015ff1b723e */ /* 0x000fe200030006ff */
[----:B------:R-:W-:Y:S02]  /*10640*/  HADD2.F32 R24, -RZ, R10.H1_H1 ;  /* 0x3000000aff187230 */ /* 0x000fe40000004100 */
[----:B------:R-:W-:Y:S01]  /*10650*/  FMUL.FTZ R53, R11, R47 ;  /* 0x0000002f0b357220 */ /* 0x000fe20000410000 */
[----:B------:R-:W-:-:S02]  /*10660*/  HADD2.F32 R48, -RZ, R46.H0_H0 ;  /* 0x2000002eff307230 */ /* 0x000fc40000004100 */
[----:B------:R-:W-:Y:S01]  /*10670*/  FMUL.FTZ R50, R11, R30 ;  /* 0x0000001e0b327220 */ /* 0x000fe20000410000 */
[----:B------:R-:W-:Y:S01]  /*10680*/  HADD2.F32 R10, -RZ, R25.H0_H0 ;  /* 0x20000019ff0a7230 */ /* 0x000fe20000004100 */
[----:B------:R-:W-:Y:S01]  /*10690*/  F2FP.F16.E4M3.UNPACK_B R29, R4 ;  /* 0x00000004ff1d723e */ /* 0x000fe200020006ff */
[----:B------:R-:W-:Y:S01]  /*106a0*/  HADD2.F32 R40, -RZ, R27.H0_H0 ;  /* 0x2000001bff287230 */ /* 0x000fe20000004100 */
[----:B------:R-:W-:Y:S01]  /*106b0*/  F2FP.F16.E4M3.UNPACK_B R4, R6 ;  /* 0x00000006ff04723e */ /* 0x000fe200020006ff */
[----:B------:R-:W-:Y:S02]  /*106c0*/  HADD2.F32 R21, -RZ, R28.H0_H0 ;  /* 0x2000001cff157230 */ /* 0x000fe40000004100 */
[C---:B------:R-:W-:Y:S01]  /*106d0*/  FMUL.FTZ R52, R10.reuse, R48 ;  /* 0x000000300a347220 */ /* 0x040fe20000410000 */
[----:B------:R-:W-:Y:S02]  /*106e0*/  HADD2.F32 R25, -RZ, R25.H1_H1 ;  /* 0x30000019ff197230 */ /* 0x000fe40000004100 */
[----:B------:R-:W-:Y:S01]  /*106f0*/  FMUL.FTZ R55, R10, R40 ;  /* 0x000000280a377220 */ /* 0x000fe20000410000 */
[C---:B------:R-:W-:Y:S01]  /*10700*/  FFMA.FTZ R10, R24.reuse, R30, -R53 ;  /* 0x0000001e180a7223 */ /* 0x040fe20000010835 */
[C---:B------:R-:W-:Y:S01]  /*10710*/  FFMA.FTZ R11, R21.reuse, R40, -R52 ;  /* 0x00000028150b7223 */ /* 0x040fe20000010834 */
[----:B------:R-:W-:Y:S01]  /*10720*/  FFMA.FTZ R24, R24, R47, R50 ;  /* 0x0000002f18187223 */ /* 0x000fe20000010032 */
[----:B------:R-:W-:Y:S01]  /*10730*/  FFMA.FTZ R21, R21, R48, R55 ;  /* 0x0000003015157223 */ /* 0x000fe20000010037 */
[----:B------:R-:W-:Y:S01]  /*10740*/  F2FP.F16.E4M3.UNPACK_B R50, R51 ;  /* 0x00000033ff32723e */ /* 0x000fe200020006ff */
[----:B------:R-:W-:Y:S01]  /*10750*/  HADD2.F32 R48, -RZ, R46.H1_H1 ;  /* 0x3000002eff307230 */ /* 0x000fe20000004100 */
[----:B------:R-:W-:Y:S01]  /*10760*/  F2FP.F16.E4M3.UNPACK_B R46, R41 ;  /* 0x00000029ff2e723e */ /* 0x000fe200020006ff */
[----:B------:R-:W-:Y:S01]  /*10770*/  HADD2.F32 R40, -RZ, R27.H1_H1 ;  /* 0x3000001bff287230 */ /* 0x000fe20000004100 */
[----:B------:R-:W-:Y:S01]  /*10780*/  F2FP.F16.E4M3.UNPACK_B R51, R51.H1 ;  /* 0x00000033ff33723e */ /* 0x000fe200030006ff */
[----:B------:R-:W-:-:S02]  /*10790*/  HADD2.F32 R30, -RZ, R28.H1_H1 ;  /* 0x3000001cff1e7230 */ /* 0x000fc40000004100 */
[C---:B------:R-:W-:Y:S01]  /*107a0*/  FMUL.FTZ R53, R25.reuse, R48 ;  /* 0x0000003019357220 */ /* 0x040fe20000410000 */
[----:B------:R-:W-:Y:S02]  /*107b0*/  HADD2.F32 R52, -RZ, R50.H0_H0 ;  /* 0x20000032ff347230 */ /* 0x000fe40000004100 */
[----:B------:R-:W-:Y:S01]  /*107c0*/  FMUL.FTZ R25, R25, R40 ;  /* 0x0000002819197220 */ /* 0x000fe20000410000 */
[----:B------:R-:W-:Y:S01]  /*107d0*/  HADD2.F32 R28, -RZ, R38.H0_H0 ;  /* 0x20000026ff1c7230 */ /* 0x000fe20000004100 */
[----:B------:R-:W-:Y:S01]  /*107e0*/  F2FP.F16.E4M3.UNPACK_B R7, R6.H1 ;  /* 0x00000006ff07723e */ /* 0x000fe200030006ff */
[----:B------:R-:W-:Y:S01]  /*107f0*/  HADD2.F32 R47, -RZ, R46.H0_H0 ;  /* 0x2000002eff2f7230 */ /* 0x000fe20000004100 */
[----:B------:R-:W-:Y:S01]  /*10800*/  F2FP.F16.E4M3.UNPACK_B R6, R26 ;  /* 0x0000001aff06723e */ /* 0x000fe200020006ff */
[----:B------:R-:W-:Y:S02]  /*10810*/  HADD2.F32 R27, -RZ, R37.H0_H0 ;  /* 0x20000025ff1b7230 */ /* 0x000fe40000004100 */
[----:B------:R-:W-:Y:S01]  /*10820*/  FMUL.FTZ R54, R28, R52 ;  /* 0x000000341c367220 */ /* 0x000fe20000410000 */
[----:B------:R-:W-:-:S02]  /*10830*/  HADD2.F32 R50, -RZ, R50.H1_H1 ;  /* 0x30000032ff327230 */ /* 0x000fc40000004100 */
[-C--:B------:R-:W-:Y:S01]  /*10840*/  FMUL.FTZ R55, R28, R47.reuse ;  /* 0x0000002f1c377220 */ /* 0x080fe20000410000 */
[C---:B------:R-:W-:Y:S01]  /*10850*/  FFMA.FTZ R28, R30.reuse, R40, -R53 ;  /* 0x000000281e1c7223 */ /* 0x040fe20000010835 */
[----:B------:R-:W-:Y:S01]  /*10860*/  FFMA.FTZ R30, R30, R48, R25 ;  /* 0x000000301e1e7223 */ /* 0x000fe20000010019 */
[C---:B------:R-:W-:Y:S01]  /*10870*/  FFMA.FTZ R25, R27.reuse, R47, -R54 ;  /* 0x0000002f1b197223 */ /* 0x040fe20000010836 */
[----:B------:R-:W-:Y:S01]  /*10880*/  HADD2.F32 R47, -RZ, R46.H1_H1 ;  /* 0x3000002eff2f7230 */ /* 0x000fe20000004100 */
[----:B------:R-:W-:Y:S01]  /*10890*/  F2FP.F16.E4M3.UNPACK_B R46, R41.H1 ;  /* 0x00000029ff2e723e */ /* 0x000fe200030006ff */
[----:B------:R-:W-:Y:S02]  /*108a0*/  HADD2.F32 R38, -RZ, R38.H1_H1 ;  /* 0x30000026ff267230 */ /* 0x000fe40000004100 */
[----:B------:R-:W-:Y:S01]  /*108b0*/  FFMA.FTZ R27, R27, R52, R55 ;  /* 0x000000341b1b7223 */ /* 0x000fe20000010037 */
[----:B------:R-:W-:Y:S01]  /*108c0*/  HADD2.F32 R37, -RZ, R37.H1_H1 ;  /* 0x30000025ff257230 */ /* 0x000fe20000004100 */
[----:B------:R-:W-:Y:S01]  /*108d0*/  F2FP.F16.E4M3.UNPACK_B R26, R26.H1 ;  /* 0x0000001aff1a723e */ /* 0x000fe200030006ff */
[----:B------:R-:W-:-:S02]  /*108e0*/  HADD2.F32 R52, -RZ, R51.H0_H0 ;  /* 0x20000033ff347230 */ /* 0x000fc40000004100 */
[C---:B------:R-:W-:Y:S01]  /*108f0*/  FMUL.FTZ R54, R38.reuse, R50 ;  /* 0x0000003226367220 */ /* 0x040fe20000410000 */
[----:B------:R-:W-:Y:S02]  /*10900*/  HADD2.F32 R40, -RZ, R45.H0_H0 ;  /* 0x2000002dff287230 */ /* 0x000fe40000004100 */
[-C--:B------:R-:W-:Y:S01]  /*10910*/  FMUL.FTZ R53, R38, R47.reuse ;  /* 0x0000002f26357220 */ /* 0x080fe20000410000 */
[--C-:B------:R-:W-:Y:S02]  /*10920*/  HADD2.F32 R48, -RZ, R46.reuse.H0_H0 ;  /* 0x2000002eff307230 */ /* 0x100fe40000004100 */
[C---:B------:R-:W-:Y:S01]  /*10930*/  FFMA.FTZ R38, R37.reuse, R47, -R54 ;  /* 0x0000002f25267223 */ /* 0x040fe20000010836 */
[----:B------:R-:W-:Y:S02]  /*10940*/  HADD2.F32 R41, -RZ, R39.H0_H0 ;  /* 0x20000027ff297230 */ /* 0x000fe40000004100 */
[C---:B------:R-:W-:Y:S01]  /*10950*/  FMUL.FTZ R56, R40.reuse, R52 ;  /* 0x0000003428387220 */ /* 0x040fe20000410000 */
[----:B------:R-:W-:Y:S01]  /*10960*/  F2FP.F16.E4M3.UNPACK_B R47, R49.H1 ;  /* 0x00000031ff2f723e */ /* 0x000fe200030006ff */
[----:B------:R-:W-:Y:S01]  /*10970*/  FMUL.FTZ R55, R40, R48 ;  /* 0x0000003028377220 */ /* 0x000fe20000410000 */
[----:B------:R-:W-:Y:S01]  /*10980*/  FFMA.FTZ R40, R37, R50, R53 ;  /* 0x0000003225287223 */ /* 0x000fe20000010035 */
[----:B------:R-:W-:-:S02]  /*10990*/  HADD2.F32 R50, -RZ, R46.H1_H1 ;  /* 0x3000002eff327230 */ /* 0x000fc40000004100 */
[C---:B------:R-:W-:Y:S01]  /*109a0*/  FFMA.FTZ R53, R41.reuse, R48, -R56 ;  /* 0x0000003029357223 */ /* 0x040fe20000010838 */
[----:B------:R-:W-:Y:S01]  /*109b0*/  FFMA.FTZ R55, R41, R52, R55 ;  /* 0x0000003429377223 */ /* 0x000fe20000010037 */
[----:B------:R-:W-:Y:S01]  /*109c0*/  F2FP.F16.E4M3.UNPACK_B R46, R36.H1 ;  /* 0x00000024ff2e723e */ /* 0x000fe200030006ff */
[----:B------:R-:W-:Y:S01]  /*109d0*/  HADD2.F32 R52, -RZ, R47.H0_H0 ;  /* 0x2000002fff347230 */ /* 0x000fe20000004100 */
[----:B------:R-:W-:Y:S01]  /*109e0*/  F2FP.F16.E4M3.UNPACK_B R49, R49 ;  /* 0x00000031ff31723e */ /* 0x000fe200020006ff */
[----:B------:R-:W-:Y:S01]  /*109f0*/  HADD2.F32 R41, -RZ, R43.H0_H0 ;  /* 0x2000002bff297230 */ /* 0x000fe20000004100 */
[----:B------:R-:W-:Y:S01]  /*10a00*/  F2FP.SATFINITE.E4M3.F32.PACK_AB_MERGE_C R11, R28, R11, RZ ;  /* 0x0000000b1c0b723e */ /* 0x000fe200048070ff */
[----:B------:R-:W-:Y:S01]  /*10a10*/  HADD2.F32 R48, -RZ, R46.H0_H0 ;  /* 0x2000002eff307230 */ /* 0x000fe20000004100 */
[----:B------:R-:W-:Y:S01]  /*10a20*/  F2FP.SATFINITE.E4M3.F32.PACK_AB_MERGE_C R21, R30, R21, RZ ;  /* 0x000000151e15723e */ /* 0x000fe200048070ff */
[----:B------:R-:W-:Y:S02]  /*10a30*/  HADD2.F32 R37, -RZ, R31.H0_H0 ;  /* 0x2000001fff257230 */ /* 0x000fe40000004100 */
[----:B------:R-:W-:Y:S01]  /*10a40*/  FMUL.FTZ R56, R41, R52 ;  /* 0x0000003429387220 */ /* 0x000fe20000410000 */
[----:B------:R-:W-:-:S02]  /*10a50*/  HADD2.F32 R54, -RZ, R51.H1_H1 ;  /* 0x30000033ff367230 */ /* 0x000fc40000004100 */
[-C--:B------:R-:W-:Y:S01]  /*10a60*/  FMUL.FTZ R41, R41, R48.reuse ;  /* 0x0000003029297220 */ /* 0x080fe20000410000 */
[----:B------:R-:W-:Y:S02]  /*10a70*/  HADD2.F32 R45, -RZ, R45.H1_H1 ;  /* 0x3000002dff2d7230 */ /* 0x000fe40000004100 */
[C---:B------:R-:W-:Y:S01]  /*10a80*/  FFMA.FTZ R56, R37.reuse, R48, -R56 ;  /* 0x0000003025387223 */ /* 0x040fe20000010838 */
[----:B------:R-:W-:Y:S02]  /*10a90*/  HADD2.F32 R39, -RZ, R39.H1_H1 ;  /* 0x30000027ff277230 */ /* 0x000fe40000004100 */
[----:B------:R-:W-:Y:S01]  /*10aa0*/  FFMA.FTZ R52, R37, R52, R41 ;  /* 0x0000003425347223 */ /* 0x000fe20000010029 */
[----:B------:R-:W-:Y:S02]  /*10ab0*/  HADD2.F32 R48, -RZ, R47.H1_H1 ;  /* 0x3000002fff307230 */ /* 0x000fe40000004100 */
[----:B------:R-:W-:Y:S01]  /*10ac0*/  FMUL.FTZ R58, R45, R54 ;  /* 0x000000362d3a7220 */ /* 0x000fe20000410000 */
[----:B------:R-:W-:-:S02]  /*10ad0*/  HADD2.F32 R43, -RZ, R43.H1_H1 ;  /* 0x3000002bff2b7230 */ /* 0x000fc40000004100 */
[-C--:B------:R-:W-:Y:S01]  /*10ae0*/  FMUL.FTZ R45, R45, R50.reuse ;  /* 0x000000322d2d7220 */ /* 0x080fe20000410000 */
[----:B------:R-:W-:Y:S02]  /*10af0*/  HADD2.F32 R46, -RZ, R46.H1_H1 ;  /* 0x3000002eff2e7230 */ /* 0x000fe40000004100 */
[----:B------:R-:W-:Y:S01]  /*10b00*/  FFMA.FTZ R60, R39, R50, -R58 ;  /* 0x00000032273c7223 */ /* 0x000fe2000001083a */
[----:B------:R-:W-:Y:S02]  /*10b10*/  HADD2.F32 R31, -RZ, R31.H1_H1 ;  /* 0x3000001fff1f7230 */ /* 0x000fe40000004100 */
[C---:B------:R-:W-:Y:S01]  /*10b20*/  FMUL.FTZ R50, R43.reuse, R48 ;  /* 0x000000302b327220 */ /* 0x040fe20000410000 */
[----:B------:R-:W-:Y:S01]  /*10b30*/  F2FP.F16.E4M3.UNPACK_B R37, R36 ;  /* 0x00000024ff25723e */ /* 0x000fe200020006ff */
[----:B------:R-:W-:Y:S01]  /*10b40*/  FMUL.FTZ R43, R43, R46 ;  /* 0x0000002e2b2b7220 */ /* 0x000fe20000410000 */
[----:B------:R-:W-:Y:S02]  /*10b50*/  HADD2.F32 R41, -RZ, R49.H0_H0 ;  /* 0x20000031ff297230 */ /* 0x000fe40000004100 */
[----:B------:R-:W-:Y:S01]  /*10b60*/  FFMA.FTZ R62, R39, R54, R45 ;  /* 0x00000036273e7223 */ /* 0x000fe2000001002d */
[----:B------:R-:W-:-:S02]  /*10b70*/  HADD2.F32 R36, -RZ, R42.H0_H0 ;  /* 0x2000002aff247230 */ /* 0x000fc40000004100 */
[C---:B------:R-:W-:Y:S01]  /*10b80*/  FFMA.FTZ R45, R31.reuse, R46, -R50 ;  /* 0x0000002e1f2d7223 */ /* 0x040fe20000010832 */
        /* <DEDUP_REMOVED lines=33> */
[----:B------:R-:W-:Y:S02]  /*10da0*/  HADD2.F32 R29, -RZ, R20.H1_H1 ;  /* 0x30000014ff1d7230 */ /* 0x000fe40000004100 */
[-C--:B------:R-:W-:Y:S01]  /*10db0*/  FMUL.FTZ R26, R26, R36.reuse ;  /* 0x000000241a1a7220 */ /* 0x080fe20000410000 */
[----:B------:R-:W-:Y:S02]  /*10dc0*/  HADD2.F32 R31, -RZ, R8.H1_H1 ;  /* 0x30000008ff1f7230 */ /* 0x000fe40000004100 */
[C---:B------:R-:W-:Y:S01]  /*10dd0*/  FFMA.FTZ R49, R7.reuse, R36, -R42 ;  /* 0x0000002407317223 */ /* 0x040fe2000001082a */
[----:B------:R-:W-:Y:S01]  /*10de0*/  F2FP.SATFINITE.E4M3.F32.PACK_AB_MERGE_C R5, R10, R5, R11 ;  /* 0x000000050a05723e */ /* 0x000fe2000480700b */
[----:B------:R-:W-:Y:S01]  /*10df0*/  FFMA.FTZ R51, R7, R39, R26 ;  /* 0x0000002707337223 */ /* 0x000fe2000001001a */
[----:B------:R-:W-:Y:S01]  /*10e00*/  HADD2.F32 R26, -RZ, R20.H0_H0 ;  /* 0x20000014ff1a7230 */ /* 0x000fe20000004100 */
[----:B------:R-:W-:Y:S01]  /*10e10*/  F2FP.SATFINITE.E4M3.F32.PACK_AB_MERGE_C R9, R24, R9, R21 ;  /* 0x000000091809723e */ /* 0x000fe20004807015 */
[----:B------:R-:W-:Y:S01]  /*10e20*/  HADD2.F32 R20, -RZ, R8.H0_H0 ;  /* 0x20000008ff147230 */ /* 0x000fe20000004100 */
[----:B------:R-:W-:Y:S01]  /*10e30*/  F2FP.SATFINITE.E4M3.F32.PACK_AB_MERGE_C R49, R49, R54, RZ ;  /* 0x000000363131723e */ /* 0x000fe200048070ff */
[--C-:B------:R-:W-:Y:S01]  /*10e40*/  HADD2.F32 R7, -RZ, R6.reuse.H0_H0 ;  /* 0x20000006ff077230 */ /* 0x100fe20000004100 */
[----:B------:R-:W-:Y:S01]  /*10e50*/  F2FP.SATFINITE.E4M3.F32.PACK_AB_MERGE_C R51, R51, R58, RZ ;  /* 0x0000003a3333723e */ /* 0x000fe200048070ff */
[----:B------:R-:W-:Y:S01]  /*10e60*/  HADD2.F32 R8, -RZ, R6.H1_H1 ;  /* 0x30000006ff087230 */ /* 0x000fe20000004100 */
[----:B------:R-:W-:Y:S01]  /*10e70*/  F2FP.SATFINITE.E4M3.F32.PACK_AB_MERGE_C R11, R40, R27, R55 ;  /* 0x0000001b280b723e */ /* 0x000fe20004807037 */
[----:B------:R-:W-:-:S02]  /*10e80*/  HADD2.F32 R6, -RZ, R4.H0_H0 ;  /* 0x20000004ff067230 */ /* 0x000fc40000004100 */
[C---:B------:R-:W-:Y:S01]  /*10e90*/  FMUL.FTZ R37, R7.reuse, R20 ;  /* 0x0000001407257220 */ /* 0x040fe20000410000 */
[----:B------:R-:W-:Y:S02]  /*10ea0*/  HADD2.F32 R4, -RZ, R4.H1_H1 ;  /* 0x30000004ff047230 */ /* 0x000fe40000004100 */
[-C--:B------:R-:W-:Y:S01]  /*10eb0*/  FMUL.FTZ R7, R7, R26.reuse ;  /* 0x0000001a07077220 */ /* 0x080fe20000410000 */
        /* <DEDUP_REMOVED lines=13> */
[----:B------:R-:W-:Y:S01]  /*10f90*/  F2FP.SATFINITE.E4M3.F32.PACK_AB_MERGE_C R10, R31, R20, R51 ;  /* 0x000000141f0a723e */ /* 0x000fe20004807033 */
[----:B------:R2:W-:Y:S04]  /*10fa0*/  STS.128 [R57+0x18400], R4 ;  /* 0x0184000439007388 */ /* 0x0005e80000000c00 */
[----:B------:R2:W-:Y:S02]  /*10fb0*/  STS.128 [R0+0x18400], R8 ;  /* 0x0184000800007388 */ /* 0x0005e40000000c00 */
.L_x_5593:
[----:B------:R-:W-:Y:S05]  /*10fc0*/  BSYNC B1 ;  /* 0x0000000000017941 */ /* 0x000fea0003800000 */
.L_x_5592:
[----:B------:R-:W-:Y:S05]  /*10fd0*/  @P2 BRA `(.L_x_5574) ;  /* 0x0000000c00dc2947 */ /* 0x000fea0003800000 */
[----:B------:R-:W3:Y:S01]  /*10fe0*/  LDL R47, [R1+0x34] ;  /* 0x00003400012f7983 */ /* 0x000ee20000100800 */
[----:B-12--5:R-:W-:Y:S02]  /*10ff0*/  SHF.R.U32.HI R4, RZ, 0x8, R32 ;  /* 0x00000008ff047819 */ /* 0x026fe40000011620 */
[----:B------:R-:W-:Y:S02]  /*11000*/  LOP3.LUT R0, R32, 0xff, RZ, 0xc0, !PT ;  /* 0x000000ff20007812 */ /* 0x000fe400078ec0ff */
[----:B------:R-:W-:Y:S02]  /*11010*/  SHF.R.U32.HI R8, RZ, 0x8, R34 ;  /* 0x00000008ff087819 */ /* 0x000fe40000011622 */
[----:B------:R-:W-:Y:S02]  /*11020*/  LOP3.LUT R5, R4, 0xff, RZ, 0xc0, !PT ;  /* 0x000000ff04057812 */ /* 0x000fe400078ec0ff */
[----:B------:R-:W-:Y:S02]  /*11030*/  LEA.HI R3, R3, R213, RZ, 0x1c ;  /* 0x000000d503037211 */ /* 0x000fe400078fe0ff */
[----:B------:R-:W-:-:S02]  /*11040*/  LOP3.LUT R4, R34, 0xff, RZ, 0xc0, !PT ;  /* 0x000000ff22047812 */ /* 0x000fc400078ec0ff */
[----:B------:R-:W-:Y:S02]  /*11050*/  LOP3.LUT R9, R8, 0xff, RZ, 0xc0, !PT ;  /* 0x000000ff08097812 */ /* 0x000fe400078ec0ff */
[----:B0-----:R-:W-:Y:S02]  /*11060*/  PRMT R21, R5, 0x7604, R0 ;  /* 0x0000760405157816 */ /* 0x001fe40000000000 */
[----:B------:R-:W-:Y:S02]  /*11070*/  SHF.R.S32.HI R0, RZ, 0x1f, R3 ;  /* 0x0000001fff007819 */ /* 0x000fe40000011403 */
[----:B------:R-:W-:Y:S02]  /*11080*/  PRMT R25, R9, 0x7604, R4 ;  /* 0x0000760409197816 */ /* 0x000fe40000000004 */
[----:B------:R-:W-:Y:S01]  /*11090*/  LEA.HI R4, R0, R3, RZ, 0x2 ;  /* 0x0000000300047211 */ /* 0x000fe200078f10ff */
[----:B------:R-:W-:Y:S01]  /*110a0*/  IMAD.SHL.U32 R3, R3, 0x10, RZ ;  /* 0x0000001003037824 */ /* 0x000fe200078e00ff */
[----:B------:R-:W-:-:S02]  /*110b0*/  SHF.R.U32.HI R7, RZ, 0x8, R33 ;  /* 0x00000008ff077819 */ /* 0x000fc40000011621 */
[----:B------:R-:W-:Y:S01]  /*110c0*/  LOP3.LUT R6, R33, 0xff, RZ, 0xc0, !PT ;  /* 0x000000ff21067812 */ /* 0x000fe200078ec0ff */
[----:B------:R-:W-:Y:S01]  /*110d0*/  IMAD.SHL.U32 R4, R4, 0x800, RZ ;  /* 0x0000080004047824 */ /* 0x000fe200078e00ff */
[----:B------:R-:W-:Y:S02]  /*110e0*/  LOP3.LUT R0, R214, 0x30, R3, 0xf8, !PT ;  /* 0x00000030d6007812 */ /* 0x000fe400078ef803 */
[----:B------:R-:W-:Y:S02]  /*110f0*/  LOP3.LUT R7, R7, 0xff, RZ, 0xc0, !PT ;  /* 0x000000ff07077812 */ /* 0x000fe400078ec0ff */
[----:B------:R-:W-:Y:S02]  /*11100*/  SHF.R.U32.HI R8, RZ, 0x8, R12 ;  /* 0x00000008ff087819 */ /* 0x000fe4000001160c */
[----:B------:R-:W-:Y:S02]  /*11110*/  LOP3.LUT R0, R0, R215, RZ, 0x3c, !PT ;  /* 0x000000d700007212 */ /* 0x000fe400078e3cff */
[----:B------:R-:W-:-:S02]  /*11120*/  LOP3.LUT R3, R4, 0xffffe000, RZ, 0xc0, !PT ;  /* 0xffffe00004037812 */ /* 0x000fc400078ec0ff */
[----:B------:R-:W-:Y:S02]  /*11130*/  PRMT R20, R7, 0x7604, R6 ;  /* 0x0000760407147816 */ /* 0x000fe40000000006 */
[----:B------:R-:W-:Y:S02]  /*11140*/  LOP3.LUT R7, R12, 0xff, RZ, 0xc0, !PT ;  /* 0x000000ff0c077812 */ /* 0x000fe400078ec0ff */
[----:B------:R-:W-:Y:S02]  /*11150*/  LOP3.LUT R8, R8, 0xff, RZ, 0xc0, !PT ;  /* 0x000000ff08087812 */ /* 0x000fe400078ec0ff */
[----:B------:R-:W-:Y:S02]  /*11160*/  IADD3 R3, R0, R216, R3 ;  /* 0x000000d800037210 */ /* 0x000fe40007ffe003 */
[----:B------:R-:W-:Y:S02]  /*11170*/  PRMT R29, R8, 0x7604, R7 ;  /* 0x00007604081d7816 */ /* 0x000fe40000000007 */
[----:B------:R-:W-:Y:S01]  /*11180*/  SHF.R.U32.HI R6, RZ, 0x8, R35 ;  /* 0x00000008ff067819 */ /* 0x000fe20000011623 */
[----:B------:R-:W-:Y:S01]  /*11190*/  IMAD.IADD R0, R16, 0x1, R3 ;  /* 0x0000000110007824 */ /* 0x000fe200078e0203 */
        /* <DEDUP_REMOVED lines=10> */
[----:B------:R-:W-:Y:S02]  /*11240*/  SHF.R.U32.HI R28, RZ, 0x8, R14 ;  /* 0x00000008ff1c7819 */ /* 0x000fe4000001160e */
[----:B------:R-:W-:Y:S02]  /*11250*/  PRMT R30, R31, 0x7604, R30 ;  /* 0x000076041f1e7816 */ /* 0x000fe4000000001e */
[----:B------:R-:W-:Y:S02]  /*11260*/  PRMT R26, R3, 0x7604, R26 ;  /* 0x00007604031a7816 */ /* 0x000fe4000000001a */
[----:B------:R-:W-:-:S02]  /*11270*/  SHF.R.U32.HI R31, RZ, 0x10, R13 ;  /* 0x00000010ff1f7819 */ /* 0x000fc4000001160d */
[----:B------:R-:W-:Y:S02]  /*11280*/  SHF.R.U32.HI R3, RZ, 0x10, R33 ;  /* 0x00000010ff037819 */ /* 0x000fe40000011621 */
[----:B------:R-:W-:Y:S01]  /*11290*/  LOP3.LUT R27, R14, 0xff, RZ, 0xc0, !PT ;  /* 0x000000ff0e1b7812 */ /* 0x000fe200078ec0ff */
[----:B------:R-:W-:Y:S01]  /*112a0*/  IMAD.U32 R31, R31, 0x10000, RZ ;  /* 0x000100001f1f7824 */ /* 0x000fe200078e00ff */
[----:B------:R-:W-:Y:S01]  /*112b0*/  LOP3.LUT R28, R28, 0xff, RZ, 0xc0, !PT ;  /* 0x000000ff1c1c7812 */ /* 0x000fe200078ec0ff */
[----:B------:R-:W-:Y:S01]  /*112c0*/  IMAD.U32 R3, R3, 0x10000, RZ ;  /* 0x0001000003037824 */ /* 0x000fe200078e00ff */
[----:B----4-:R-:W-:Y:S02]  /*112d0*/  SHF.R.U32.HI R39, RZ, 0x10, R15 ;  /* 0x00000010ff277819 */ /* 0x010fe4000001160f */
[----:B---3--:R-:W-:Y:S02]  /*112e0*/  PRMT R37, R28, 0x7604, R27 ;  /* 0x000076041c257816 */ /* 0x008fe4000000001b */
        /* <DEDUP_REMOVED lines=9> */
[----:B------:R-:W-:-:S02]  /*11380*/  LOP3.LUT R27, R24, 0xff0000, R27, 0xf8, !PT ;  /* 0x00ff0000181b7812 */ /* 0x000fc400078ef81b */
[----:B------:R-:W-:Y:S02]  /*11390*/  LOP3.LUT R3, R25, 0xff000000, R34, 0xf8, !PT ;  /* 0xff00000019037812 */ /* 0x000fe400078ef822 */
[----:B------:R-:W-:Y:S02]  /*113a0*/  F2FP.F16.E4M3.UNPACK_B R40, R39 ;  /* 0x00000027ff28723e */ /* 0x000fe400020006ff */
[----:B0-----:R-:W-:Y:S02]  /*113b0*/  F2FP.F16.E4M3.UNPACK_B R24, R9 ;  /* 0x00000009ff18723e */ /* 0x001fe400020006ff */
[----:B------:R-:W-:Y:S02]  /*113c0*/  F2FP.F16.E4M3.UNPACK_B R34, R36 ;  /* 0x00000024ff22723e */ /* 0x000fe400020006ff */
[----:B------:R-:W-:Y:S01]  /*113d0*/  LOP3.LUT R42, R41, 0xff000000, R15, 0xf8, !PT ;  /* 0xff000000292a7812 */ /* 0x000fe200078ef80f */
[--C-:B------:R-:W-:Y:S01]  /*113e0*/  HADD2.F32 R41, -RZ, R40.reuse.H0_H0 ;  /* 0x20000028ff297230 */ /* 0x100fe20000004100 */
[----:B------:R-:W-:Y:S01]  /*113f0*/  LOP3.LUT R33, R37, 0xff0000, R14, 0xf8, !PT ;  /* 0x00ff000025217812 */ /* 0x000fe200078ef80e */
[----:B------:R-:W-:Y:S01]  /*11400*/  HADD2.F32 R40, -RZ, R40.H1_H1 ;  /* 0x30000028ff287230 */ /* 0x000fe20000004100 */
[----:B------:R-:W-:-:S02]  /*11410*/  LOP3.LUT R21, R21, 0xff0000, R32, 0xf8, !PT ;  /* 0x00ff000015157812 */ /* 0x000fc400078ef820 */
[----:B------:R-:W-:Y:S01]  /*11420*/  LOP3.LUT R37, R27, 0xff000000, R35, 0xf8, !PT ;  /* 0xff0000001b257812 */ /* 0x000fe200078ef823 */
[--C-:B------:R-:W-:Y:S01]  /*11430*/  HADD2.F32 R35, -RZ, R34.reuse.H0_H0 ;  /* 0x20000022ff237230 */ /* 0x100fe20000004100 */
[----:B------:R-:W-:Y:S01]  /*11440*/  LOP3.LUT R21, R21, 0xff000000, R32, 0xf8, !PT ;  /* 0xff00000015157812 */ /* 0x000fe200078ef820 */
[----:B------:R-:W-:Y:S01]  /*11450*/  HADD2.F32 R34, -RZ, R34.H1_H1 ;  /* 0x30000022ff227230 */ /* 0x000fe20000004100 */
[----:B------:R-:W-:Y:S02]  /*11460*/  LOP3.LUT R29, R29, 0xff0000, R12, 0xf8, !PT ;  /* 0x00ff00001d1d7812 */ /* 0x000fe400078ef80c */
[----:B------:R-:W-:Y:S02]  /*11470*/  F2FP.F16.E4M3.UNPACK_B R25, R9.H1 ;  /* 0x00000009ff19723e */ /* 0x000fe400030006ff */
[-C--:B------:R-:W-:Y:S02]  /*11480*/  F2FP.F16.E4M3.UNPACK_B R31, R8.reuse ;  /* 0x00000008ff1f723e */ /* 0x080fe400020006ff */
[----:B------:R-:W-:-:S02]  /*11490*/  F2FP.F16.E4M3.UNPACK_B R32, R8.H1 ;  /* 0x00000008ff20723e */ /* 0x000fc400030006ff */
[----:B------:R-:W-:Y:S02]  /*114a0*/  F2FP.F16.E4M3.UNPACK_B R39, R39.H1 ;  /* 0x00000027ff27723e */ /* 0x000fe400030006ff */
[----:B------:R-:W-:Y:S02]  /*114b0*/  F2FP.F16.E4M3.UNPACK_B R36, R36.H1 ;  /* 0x00000024ff24723e */ /* 0x000fe400030006ff */
[----:B------:R-:W-:Y:S02]  /*114c0*/  LOP3.LUT R38, R29, 0xff000000, R12, 0xf8, !PT ;  /* 0xff0000001d267812 */ /* 0x000fe400078ef80c */
[----:B------:R-:W-:Y:S02]  /*114d0*/  LOP3.LUT R12, R33, 0xff000000, R14, 0xf8, !PT ;  /* 0xff000000210c7812 */ /* 0x000fe400078ef80e */
[-C--:B------:R-:W-:Y:S02]  /*114e0*/  F2FP.F16.E4M3.UNPACK_B R30, R11.reuse ;  /* 0x0000000bff1e723e */ /* 0x080fe400020006ff */
[----:B------:R-:W-:Y:S01]  /*114f0*/  F2FP.F16.E4M3.UNPACK_B R33, R11.H1 ;  /* 0x0000000bff21723e */ /* 0x000fe200030006ff */
[--C-:B------:R-:W-:Y:S01]  /*11500*/  HADD2.F32 R11, -RZ, R36.reuse.H0_H0 ;  /* 0x20000024ff0b7230 */ /* 0x100fe20000004100 */
[----:B------:R-:W-:Y:S01]  /*11510*/  F2FP.F16.E4M3.UNPACK_B R14, R10.H1 ;  /* 0x0000000aff0e723e */ /* 0x000fe200030006ff */
[----:B------:R-:W-:Y:S01]  /*11520*/  HADD2.F32 R36, -RZ, R36.H1_H1 ;  /* 0x30000024ff247230 */ /* 0x000fe20000004100 */
[----:B------:R-:W0:Y:S02]  /*11530*/  LDS.128 R4, [R47+0x18400] ;  /* 0x018400002f047984 */ /* 0x000e240000000c00 */
        /* <DEDUP_REMOVED lines=14> */
[-C--:B------:R-:W-:Y:S01]  /*11620*/  F2FP.F16.E4M3.UNPACK_B R4, R6.reuse ;  /* 0x00000006ff04723e */ /* 0x080fe200020006ff */
[----:B------:R-:W-:Y:S01]  /*11630*/  HADD2.F32 R35, -RZ, R39.H0_H0 ;  /* 0x20000027ff237230 */ /* 0x000fe20000004100 */
[----:B------:R-:W-:Y:S01]  /*11640*/  F2FP.F16.E4M3.UNPACK_B R7, R6.H1 ;  /* 0x00000006ff07723e */ /* 0x000fe200030006ff */
[----:B------:R-:W-:Y:S01]  /*11650*/  HADD2.F32 R8, -RZ, R25.H0_H0 ;  /* 0x20000019ff087230 */ /* 0x000fe20000004100 */
[----:B------:R-:W-:Y:S01]  /*11660*/  F2FP.F16.E4M3.UNPACK_B R6, R10 ;  /* 0x0000000aff06723e */ /* 0x000fe200020006ff */
[C---:B------:R-:W-:Y:S01]  /*11670*/  FMUL.FTZ R10, R24.reuse, R40 ;  /* 0x00000028180a7220 */ /* 0x040fe20000410000 */
[----:B------:R-:W-:Y:S01]  /*11680*/  FMUL.FTZ R41, R24, R34 ;  /* 0x0000002218297220 */ /* 0x000fe20000410000 */
[----:B------:R-:W-:-:S02]  /*11690*/  HADD2.F32 R20, -RZ, R15.H0_H0 ;  /* 0x2000000fff147230 */ /* 0x000fc40000004100 */
[C---:B------:R-:W-:Y:S01]  /*116a0*/  FMUL.FTZ R43, R8.reuse, R35 ;  /* 0x00000023082b7220 */ /* 0x040fe20000410000 */
[-C--:B------:R-:W-:Y:S01]  /*116b0*/  FMUL.FTZ R24, R8, R11.reuse ;  /* 0x0000000b08187220 */ /* 0x080fe20000410000 */
[C---:B------:R-:W-:Y:S01]  /*116c0*/  FFMA.FTZ R8, R13.reuse, R34, -R10 ;  /* 0x000000220d087223 */ /* 0x040fe2000001080a */
[----:B------:R-:W-:Y:S01]  /*116d0*/  FFMA.FTZ R10, R13, R40, R41 ;  /* 0x000000280d0a7223 */ /* 0x000fe20000010029 */
[-C--:B------:R-:W-:Y:S01]  /*116e0*/  F2FP.F16.E4M3.UNPACK_B R40, R42.reuse ;  /* 0x0000002aff28723e */ /* 0x080fe200020006ff */
[C---:B------:R-:W-:Y:S01]  /*116f0*/  FFMA.FTZ R11, R20.reuse, R11, -R43 ;  /* 0x0000000b140b7223 */ /* 0x040fe2000001082b */
[----:B------:R-:W-:Y:S01]  /*11700*/  F2FP.F16.E4M3.UNPACK_B R34, R37 ;  /* 0x00000025ff22723e */ /* 0x000fe200020006ff */
[----:B------:R-:W-:Y:S01]  /*11710*/  FFMA.FTZ R13, R20, R35, R24 ;  /* 0x00000023140d7223 */ /* 0x000fe20000010018 */
[----:B------:R-:W-:Y:S01]  /*11720*/  HADD2.F32 R39, -RZ, R39.H1_H1 ;  /* 0x30000027ff277230 */ /* 0x000fe20000004100 */
[----:B------:R-:W-:Y:S01]  /*11730*/  F2FP.F16.E4M3.UNPACK_B R42, R42.H1 ;  /* 0x0000002aff2a723e */ /* 0x000fe200030006ff */
        /* <DEDUP_REMOVED lines=9> */
[--C-:B------:R-:W-:Y:S02]  /*117d0*/  HADD2.F32 R25, -RZ, R28.reuse.H0_H0 ;  /* 0x2000001cff197230 */ /* 0x100fe40000004100 */
[----:B------:R-:W-:Y:S01]  /*117e0*/  FMUL.FTZ R52, R24, R35 ;  /* 0x0000002318347220 */ /* 0x000fe20000410000 */
[----:B------:R-:W-:-:S02]  /*117f0*/  HADD2.F32 R28, -RZ, R28.H1_H1 ;  /* 0x3000001cff1c7230 */ /* 0x000fc40000004100 */
[C---:B------:R-:W-:Y:S01]  /*11800*/  FFMA.FTZ R20, R15.reuse, R36, -R46 ;  /* 0x000000240f147223 */ /* 0x040fe2000001082e */
[----:B------:R-:W-:Y:S01]  /*11810*/  FFMA.FTZ R24, R15, R39, R48 ;  /* 0x000000270f187223 */ /* 0x000fe20000010030 */
[C---:B------:R-:W-:Y:S01]  /*11820*/  FFMA.FTZ R15, R25.reuse, R35, -R50 ;  /* 0x00000023190f7223 */ /* 0x040fe20000010832 */
[----:B------:R-:W-:Y:S01]  /*11830*/  FFMA.FTZ R25, R25, R41, R52 ;  /* 0x0000002919197223 */ /* 0x000fe20000010034 */
[----:B------:R-:W-:Y:S01]  /*11840*/  HADD2.F32 R41, -RZ, R40.H1_H1 ;  /* 0x30000028ff297230 */ /* 0x000fe20000004100 */
[----:B------:R-:W-:Y:S01]  /*11850*/  F2FP.SATFINITE.E4M3.F32.PACK_AB_MERGE_C R11, R20, R11, RZ ;  /* 0x0000000b140b723e */ /* 0x000fe200048070ff */
[----:B------:R-:W-:Y:S01]  /*11860*/  HADD2.F32 R39, -RZ, R34.H1_H1 ;  /* 0x30000022ff277230 */ /* 0x000fe20000004100 */
[----:B------:R-:W-:Y:S01]  /*11870*/  F2FP.SATFINITE.E4M3.F32.PACK_AB_MERGE_C R13, R24, R13, RZ ;  /* 0x0000000d180d723e */ /* 0x000fe200048070ff */
[----:B------:R-:W-:Y:S01]  /*11880*/  HADD2.F32 R40, -RZ, R42.H0_H0 ;  /* 0x2000002aff287230 */ /* 0x000fe20000004100 */
[----:B------:R-:W-:Y:S01]  /*11890*/  F2FP.SATFINITE.E4M3.F32.PACK_AB_MERGE_C R5, R8, R5, R11 ;  /* 0x000000050805723e */ /* 0x000fe2000480700b */
[----:B------:R-:W-:Y:S01]  /*118a0*/  HADD2.F32 R35, -RZ, R33.H0_H0 ;  /* 0x20000021ff237230 */ /* 0x000fe20000004100 */
[----:B------:R-:W-:Y:S01]  /*118b0*/  F2FP.SATFINITE.E4M3.F32.PACK_AB_MERGE_C R9, R10, R9, R13 ;  /* 0x000000090a09723e */ /* 0x000fe2000480700d */
[----:B------:R-:W-:-:S02]  /*118c0*/  HADD2.F32 R34, -RZ, R30.H1_H1 ;  /* 0x3000001eff227230 */ /* 0x000fc40000004100 */
[----:B------:R-:W-:Y:S02]  /*118d0*/  HADD2.F32 R36, -RZ, R37.H0_H0 ;  /* 0x20000025ff247230 */ /* 0x000fe40000004100 */
[C---:B------:R-:W-:Y:S01]  /*118e0*/  FMUL.FTZ R45, R35.reuse, R40 ;  /* 0x00000028232d7220 */ /* 0x040fe20000410000 */
[----:B------:R-:W-:Y:S02]  /*118f0*/  HADD2.F32 R30, -RZ, R29.H0_H0 ;  /* 0x2000001dff1e7230 */ /* 0x000fe40000004100 */
[C---:B------:R-:W-:Y:S01]  /*11900*/  FMUL.FTZ R43, R34.reuse, R41 ;  /* 0x00000029222b7220 */ /* 0x040fe20000410000 */
[----:B------:R-:W-:Y:S01]  /*11910*/  FMUL.FTZ R34, R34, R39 ;  /* 0x0000002722227220 */ /* 0x000fe20000410000 */
[-C--:B------:R-:W-:Y:S01]  /*11920*/  FMUL.FTZ R35, R35, R36.reuse ;  /* 0x0000002423237220 */ /* 0x080fe20000410000 */
[----:B------:R-:W-:Y:S02]  /*11930*/  HADD2.F32 R42, -RZ, R42.H1_H1 ;  /* 0x3000002aff2a7230 */ /* 0x000fe40000004100 */
[----:B------:R-:W-:Y:S01]  /*11940*/  FFMA.FTZ R45, R30, R36, -R45 ;  /* 0x000000241e2d7223 */ /* 0x000fe2000001082d */
[----:B------:R-:W-:-:S02]  /*11950*/  HADD2.F32 R36, -RZ, R37.H1_H1 ;  /* 0x30000025ff247230 */ /* 0x000fc40000004100 */
[C---:B------:R-:W-:Y:S01]  /*11960*/  FFMA.FTZ R50, R28.reuse, R41, R34 ;  /* 0x000000291c327223 */ /* 0x040fe20000010022 */
[----:B------:R-:W-:Y:S01]  /*11970*/  F2FP.F16.E4M3.UNPACK_B R37, R38.H1 ;  /* 0x00000026ff25723e */ /* 0x000fe200030006ff */
[----:B------:R-:W-:Y:S01]  /*11980*/  FFMA.FTZ R48, R28, R39, -R43 ;  /* 0x000000271c307223 */ /* 0x000fe2000001082b */
[----:B------:R-:W-:Y:S01]  /*11990*/  F2FP.F16.E4M3.UNPACK_B R34, R21.H1 ;  /* 0x00000015ff22723e */ /* 0x000fe200030006ff */
[----:B------:R-:W-:Y:S02]  /*119a0*/  HADD2.F32 R33, -RZ, R33.H1_H1 ;  /* 0x30000021ff217230 */ /* 0x000fe40000004100 */
[----:B------:R-:W-:Y:S01]  /*119b0*/  FFMA.FTZ R43, R30, R40, R35 ;  /* 0x000000281e2b7223 */ /* 0x000fe20000010023 */
[----:B------:R-:W-:Y:S01]  /*119c0*/  HADD2.F32 R39, -RZ, R37.H0_H0 ;  /* 0x20000025ff277230 */ /* 0x000fe20000004100 */
[----:B------:R-:W-:Y:S01]  /*119d0*/  F2FP.F16.E4M3.UNPACK_B R38, R38 ;  /* 0x00000026ff26723e */ /* 0x000fe200020006ff */
[----:B------:R-:W-:Y:S02]  /*119e0*/  HADD2.F32 R30, -RZ, R32.H0_H0 ;  /* 0x20000020ff1e7230 */ /* 0x000fe40000004100 */
[----:B------:R-:W-:Y:S01]  /*119f0*/  FMUL.FTZ R40, R33, R42 ;  /* 0x0000002a21287220 */ /* 0x000fe20000410000 */
[----:B------:R-:W-:-:S02]  /*11a00*/  HADD2.F32 R35, -RZ, R34.H0_H0 ;  /* 0x20000022ff237230 */ /* 0x000fc40000004100 */
[-C--:B------:R-:W-:Y:S01]  /*11a10*/  FMUL.FTZ R41, R33, R36.reuse ;  /* 0x0000002421297220 */ /* 0x080fe20000410000 */
[----:B------:R-:W-:Y:S02]  /*11a20*/  HADD2.F32 R29, -RZ, R29.H1_H1 ;  /* 0x3000001dff1d7230 */ /* 0x000fe40000004100 */
[C---:B------:R-:W-:Y:S01]  /*11a30*/  FMUL.FTZ R33, R30.reuse, R39 ;  /* 0x000000271e217220 */ /* 0x040fe20000410000 */
[----:B------:R-:W-:Y:S02]  /*11a40*/  HADD2.F32 R37, -RZ, R37.H1_H1 ;  /* 0x30000025ff257230 */ /* 0x000fe40000004100 */
[----:B------:R-:W-:Y:S01]  /*11a50*/  FMUL.FTZ R30, R30, R35 ;  /* 0x000000231e1e7220 */ /* 0x000fe20000410000 */
[----:B------:R-:W-:Y:S02]  /*11a60*/  HADD2.F32 R32, -RZ, R32.H1_H1 ;  /* 0x30000020ff207230 */ /* 0x000fe40000004100 */
[----:B------:R-:W-:Y:S01]  /*11a70*/  FFMA.FTZ R52, R29, R36, -R40 ;  /* 0x000000241d347223 */ /* 0x000fe20000010828 */
[----:B------:R-:W-:-:S02]  /*11a80*/  HADD2.F32 R34, -RZ, R34.H1_H1 ;  /* 0x30000022ff227230 */ /* 0x000fc40000004100 */
[----:B------:R-:W-:Y:S01]  /*11a90*/  FFMA.FTZ R54, R29, R42, R41 ;  /* 0x0000002a1d367223 */ /* 0x000fe20000010029 */
[--C-:B------:R-:W-:Y:S02]  /*11aa0*/  HADD2.F32 R28, -RZ, R27.reuse.H0_H0 ;  /* 0x2000001bff1c7230 */ /* 0x100fe40000004100 */
[C---:B------:R-:W-:Y:S01]  /*11ab0*/  FMUL.FTZ R36, R32.reuse, R37 ;  /* 0x0000002520247220 */ /* 0x040fe20000410000 */
[----:B------:R-:W-:Y:S01]  /*11ac0*/  HADD2.F32 R27, -RZ, R27.H1_H1 ;  /* 0x3000001bff1b7230 */ /* 0x000fe20000004100 */
[----:B------:R-:W-:Y:S01]  /*11ad0*/  F2FP.F16.E4M3.UNPACK_B R29, R21 ;  /* 0x00000015ff1d723e */ /* 0x000fe200020006ff */
[-C--:B------:R-:W-:Y:S01]  /*11ae0*/  FMUL.FTZ R32, R32, R34.reuse ;  /* 0x0000002220207220 */ /* 0x080fe20000410000 */
[C---:B------:R-:W-:Y:S01]  /*11af0*/  FFMA.FTZ R35, R28.reuse, R35, -R33 ;  /* 0x000000231c237223 */ /* 0x040fe20000010821 */
[----:B------:R-:W-:Y:S01]  /*11b00*/  FFMA.FTZ R39, R28, R39, R30 ;  /* 0x000000271c277223 */ /* 0x000fe2000001001e */
[----:B------:R-:W-:Y:S02]  /*11b10*/  HADD2.F32 R30, -RZ, R38.H0_H0 ;  /* 0x20000026ff1e7230 */ /* 0x000fe40000004100 */
[----:B------:R-:W-:Y:S01]  /*11b20*/  FFMA.FTZ R40, R27, R34, -R36 ;  /* 0x000000221b287223 */ /* 0x000fe20000010824 */
        /* <DEDUP_REMOVED lines=15> */
[----:B------:R-:W-:Y:S01]  /*11c20*/  F2FP.F16.E4M3.UNPACK_B R21, R3.H1 ;  /* 0x00000003ff15723e */ /* 0x000fe200030006ff */
        /* <DEDUP_REMOVED lines=10> */
[--C-:B------:R-:W-:Y:S02]  /*11cd0*/  HADD2.F32 R21, -RZ, R7.reuse.H0_H0 ;  /* 0x20000007ff157230 */ /* 0x100fe40000004100 */
[-C--:B------:R-:W-:Y:S01]  /*11ce0*/  FMUL.FTZ R46, R27, R26.reuse ;  /* 0x0000001a1b2e7220 */ /* 0x080fe20000410000 */
[----:B------:R-:W-:Y:S01]  /*11cf0*/  HADD2.F32 R32, -RZ, R32.H1_H1 ;  /* 0x30000020ff207230 */ /* 0x000fe20000004100 */
[----:B------:R-:W-:Y:S01]  /*11d00*/  F2FP.SATFINITE.E4M3.F32.PACK_AB_MERGE_C R11, R50, R25, R43 ;  /* 0x00000019320b723e */ /* 0x000fe2000480702b */
[----:B------:R-:W-:Y:S02]  /*11d10*/  HADD2.F32 R14, -RZ, R14.H1_H1 ;  /* 0x3000000eff0e7230 */ /* 0x000fe40000004100 */
[C---:B------:R-:W-:Y:S01]  /*11d20*/  FFMA.FTZ R38, R21.reuse, R26, -R38 ;  /* 0x0000001a15267223 */ /* 0x040fe20000010826 */
[----:B------:R-:W-:Y:S02]  /*11d30*/  HADD2.F32 R7, -RZ, R7.H1_H1 ;  /* 0x30000007ff077230 */ /* 0x000fe40000004100 */
[----:B------:R-:W-:Y:S01]  /*11d40*/  FFMA.FTZ R46, R21, R30, R46 ;  /* 0x0000001e152e7223 */ /* 0x000fe2000001002e */
[----:B------:R-:W-:-:S02]  /*11d50*/  HADD2.F32 R21, -RZ, R3.H1_H1 ;  /* 0x30000003ff157230 */ /* 0x000fc40000004100 */
[C---:B------:R-:W-:Y:S01]  /*11d60*/  FMUL.FTZ R26, R14.reuse, R32 ;  /* 0x000000200e1a7220 */ /* 0x040fe20000410000 */
[----:B------:R-:W-:Y:S01]  /*11d70*/  FMUL.FTZ R27, R14, R28 ;  /* 0x0000001c0e1b7220 */ /* 0x000fe20000410000 */
[----:B------:R-:W-:Y:S01]  /*11d80*/  F2FP.F16.E4M3.UNPACK_B R14, R12 ;  /* 0x0000000cff0e723e */ /* 0x000fe200020006ff */
[----:B------:R-:W-:Y:S02]  /*11d90*/  HADD2.F32 R12, -RZ, R3.H0_H0 ;  /* 0x20000003ff0c7230 */ /* 0x000fe40000004100 */
[C---:B------:R-:W-:Y:S01]  /*11da0*/  FFMA.FTZ R37, R7.reuse, R28, -R26 ;  /* 0x0000001c07257223 */ /* 0x040fe2000001081a */
[----:B------:R-:W-:Y:S01]  /*11db0*/  FFMA.FTZ R41, R7, R32, R27 ;  /* 0x0000002007297223 */ /* 0x000fe2000001001b */
[----:B------:R-:W-:Y:S01]  /*11dc0*/  HADD2.F32 R7, -RZ, R6.H0_H0 ;  /* 0x20000006ff077230 */ /* 0x000fe20000004100 */
        /* <DEDUP_REMOVED lines=21> */
[----:B------:R-:W-:-:S03]  /*11f20*/  F2FP.SATFINITE.E4M3.F32.PACK_AB_MERGE_C R10, R28, R3, R41 ;  /* 0x000000031c0a723e */ /* 0x000fc60004807029 */
[----:B------:R0:W-:Y:S04]  /*11f30*/  STS.128 [R47+0x18400], R4 ;  /* 0x018400042f007388 */ /* 0x0001e80000000c00 */
[----:B------:R0:W-:Y:S02]  /*11f40*/  STS.128 [R0+0x18400], R8 ;  /* 0x0184000800007388 */ /* 0x0001e40000000c00 */
.L_x_5574:
[----:B------:R-:W-:Y:S05]  /*11f50*/  BSYNC B0 ;  /* 0x0000000000007941 */ /* 0x000fea0003800000 */
.L_x_5567:
        /* <DEDUP_REMOVED lines=8> */
.L_x_5565:
[----:B0-23--:R-:W-:-:S05]  /*11fe0*/  IMAD.U32 R0, RZ, RZ, UR40 ;  /* 0x00000028ff007e24 */ /* 0x00dfca000f8e00ff */
[----:B------:R-:W-:-:S13]  /*11ff0*/  ISETP.NE.AND P0, PT, R0, 0x3, PT ;  /* 0x000000030000780c */ /* 0x000fda0003f05270 */
[----:B------:R-:W-:Y:S05]  /*12000*/  @!P0 BRA `(.L_x_5594) ;  /* 0x0000000000048947 */ /* 0x000fea0003800000 */
[----:B------:R-:W-:Y:S01]  /*12010*/  BPT.TRAP 0x1 ;  /* 0x000000040000795c */ /* 0x000fe20000300000 */
.L_x_5594:
[----:B-----5:R-:W-:Y:S01]  /*12020*/  IMAD R21, R17, 0x8, R16 ;  /* 0x0000000811157824 */ /* 0x020fe200078e0210 */
[----:B------:R-:W-:-:S04]  /*12030*/  SHF.L.U32 R0, R23, 0x1f, RZ ;  /* 0x0000001f17007819 */ /* 0x000fc800000006ff */
[----:B------:R0:W2:Y:S01]  /*12040*/  SYNCS.PHASECHK.TRANS64.TRYWAIT P1, [R21+URZ+0x2a830], R0 ;  /* 0x02a83000150075a7 */ /* 0x0000a2000802017f */
[----:B------:R-:W-:Y:S05]  /*12050*/  @!P0 BRA `(.L_x_5595) ;  /* 0x0000000000048947 */ /* 0x000fea0003800000 */
[----:B------:R-:W-:Y:S01]  /*12060*/  BPT.TRAP 0x1 ;  /* 0x000000040000795c */ /* 0x000fe20000300000 */
.L_x_5595:
[----:B--2---:R-:W-:Y:S05]  /*12070*/  @P1 BRA `(.L_x_5596) ;  /* 0x0000000000081947 */ /* 0x004fea0003800000 */
[----:B------:R-:W2:Y:S02]  /*12080*/  SYNCS.PHASECHK.TRANS64.TRYWAIT P1, [R21+URZ+0x2a830], R0 ;  /* 0x02a83000150075a7 */ /* 0x000ea4000802017f */
[----:B--2---:R-:W-:Y:S05]  /*12090*/  @!P1 BRA `(.L_x_5597) ;  /* 0x000001e000589947 */ /* 0x004fea0003800000 */
.L_x_5596:
[----:B------:R-:W-:Y:S05]  /*120a0*/  WARPSYNC.ALL ;  /* 0x0000000000007948 */ /* 0x000fea0003800000 */
[----:B0-2---:R-:W-:Y:S01]  /*120b0*/  VIADD R0, R16, 0x1e400 ;  /* 0x0001e40010007836 */ /* 0x005fe20000000000 */
[----:B------:R-:W-:Y:S01]  /*120c0*/  R2UR UR24, R44 ;  /* 0x000000002c1872ca */ /* 0x000fe200000e0000 */
[----:B----4-:R-:W-:Y:S01]  /*120d0*/  IMAD.MOV.U32 R7, RZ, RZ, -0x7fffffe0 ;  /* 0x80000020ff077424 */ /* 0x010fe200078e00ff */
[----:B------:R-:W-:Y:S01]  /*120e0*/  WARPGROUP.ARRIVE ;  /* 0x00000000000079c5 */ /* 0x000fe20000000000 */
[----:B------:R-:W-:Y:S01]  /*120f0*/  UMOV UR25, 0x80000020 ;  /* 0x8000002000197882 */ /* 0x000fe20000000000 */
[----:B------:R-:W-:Y:S01]  /*12100*/  SHF.R.U32.HI R0, RZ, 0x4, R0 ;  /* 0x00000004ff007819 */ /* 0x000fe20000011600 */
[----:B------:R-:W-:Y:S01]  /*12110*/  IMAD.MOV.U32 R9, RZ, RZ, -0x7fffffe0 ;  /* 0x80000020ff097424 */ /* 0x000fe200078e00ff */
[----:B------:R-:W-:Y:S01]  /*12120*/  R2UR UR27, R7 ;  /* 0x00000000071b72ca */ /* 0x000fe200000e0000 */
[----:B------:R-:W-:Y:S01]  /*12130*/  UMOV UR5, 0x80000020 ;  /* 0x8000002000057882 */ /* 0x000fe20000000000 */
[----:B------:R-:W-:Y:S01]  /*12140*/  LOP3.LUT R0, R0, 0x3fff, RZ, 0xc0, !PT ;  /* 0x00003fff00007812 */ /* 0x000fe200078ec0ff */
[----:B------:R-:W-:Y:S01]  /*12150*/  UMOV UR9, 0x80000020 ;  /* 0x8000002000097882 */ /* 0x000fe20000000000 */
[----:B------:R-:W-:Y:S01]  /*12160*/  R2UR UR7, R9 ;  /* 0x00000000090772ca */ /* 0x000fe200000e0000 */
[----:B------:R-:W-:Y:S01]  /*12170*/  IMAD.MOV.U32 R9, RZ, RZ, -0x7fffffe0 ;  /* 0x80000020ff097424 */ /* 0x000fe200078e00ff */
[----:B------:R-:W-:Y:S01]  /*12180*/  LOP3.LUT R5, R0, 0x10000, RZ, 0xfc, !PT ;  /* 0x0001000000057812 */ /* 0x000fe200078efcff */
[----:B------:R-:W-:Y:S01]  /*12190*/  ULOP3.LUT UR24, UR24, 0x10000, URZ, 0xfc, !UPT ;  /* 0x0001000018187892 */ /* 0x000fe2000f8efc3f */
[----:B------:R-:W-:Y:S01]  /*121a0*/  IMAD.MOV.U32 R7, RZ, RZ, -0x7fffffe0 ;  /* 0x80000020ff077424 */ /* 0x000fe200078e00ff */
[----:B------:R-:W-:Y:S01]  /*121b0*/  UMOV UR13, 0x80000020 ;  /* 0x80000020000d7882 */ /* 0x000fe20000000000 */
[----:B------:R-:W-:Y:S01]  /*121c0*/  R2UR UR11, R9 ;  /* 0x00000000090b72ca */ /* 0x000fe200000e0000 */
[----:B------:R-:W-:Y:S01]  /*121d0*/  IMAD R6, R17, 0x600, R5 ;  /* 0x0000060011067824 */ /* 0x000fe200078e0205 */
[----:B------:R-:W-:Y:S01]  /*121e0*/  UIADD3 UR4, UR24, 0x2, URZ ;  /* 0x0000000218047890 */ /* 0x000fe2000fffe03f */
[----:B------:R-:W-:Y:S01]  /*121f0*/  IMAD.MOV.U32 R9, RZ, RZ, -0x7fffffe0 ;  /* 0x80000020ff097424 */ /* 0x000fe200078e00ff */
[----:B------:R-:W-:Y:S01]  /*12200*/  UIADD3 UR8, UR24, 0x200, URZ ;  /* 0x0000020018087890 */ /* 0x000fe2000fffe03f */
[C---:B------:R-:W-:Y:S01]  /*12210*/  VIADD R8, R6.reuse, 0x2 ;  /* 0x0000000206087836 */ /* 0x040fe20000000000 */
[----:B------:R-:W-:Y:S01]  /*12220*/  R2UR UR26, R6 ;  /* 0x00000000061a72ca */ /* 0x000fe200000e0000 */
[----:B------:R-:W-:Y:S01]  /*12230*/  UIADD3 UR12, UR24, 0x202, URZ ;  /* 0x00000202180c7890 */ /* 0x000fe2000fffe03f */
[----:B------:R-:W-:Y:S01]  /*12240*/  R2UR UR15, R9 ;  /* 0x00000000090f72ca */ /* 0x000fe200000e0000 */
[----:B------:R-:W-:Y:S01]  /*12250*/  IMAD.MOV.U32 R9, RZ, RZ, -0x7fffffe0 ;  /* 0x80000020ff097424 */ /* 0x000fe200078e00ff */
[----:B------:R-:W-:Y:S01]  /*12260*/  R2UR UR6, R8 ;  /* 0x00000000080672ca */ /* 0x000fe200000e0000 */
[----:B------:R-:W-:Y:S01]  /*12270*/  VIADD R8, R6, 0x200 ;  /* 0x0000020006087836 */ /* 0x000fe20000000000 */
[----:B------:R-:W-:Y:S01]  /*12280*/  UIADD3 UR16, UR24, 0x400, URZ ;  /* 0x0000040018107890 */ /* 0x000fe2000fffe03f */
[----:B------:R-:W-:Y:S01]  /*12290*/  R2UR UR23, R7 ;  /* 0x00000000071772ca */ /* 0x000fe200000e0000 */
[----:B------:R-:W-:Y:S01]  /*122a0*/  UMOV UR17, 0x80000020 ;  /* 0x8000002000117882 */ /* 0x000fe20000000000 */
[----:B------:R-:W-:Y:S01]  /*122b0*/  R2UR UR19, R9 ;  /* 0x00000000091372ca */ /* 0x000fe200000e0000 */
[----:B------:R-:W-:Y:S01]  /*122c0*/  UIADD3 UR20, UR24, 0x402, URZ ;  /* 0x0000040218147890 */ /* 0x000fe2000fffe03f */
[----:B------:R-:W-:Y:S01]  /*122d0*/  R2UR UR10, R8 ;  /* 0x00000000080a72ca */ /* 0x000fe200000e0000 */
[----:B------:R-:W-:Y:S01]  /*122e0*/  VIADD R8, R6, 0x202 ;  /* 0x0000020206087836 */ /* 0x000fe20000000000 */
[----:B------:R-:W-:Y:S01]  /*122f0*/  QGMMA.64x128x32.F32.E4M3.E4M3 R24, gdesc[UR24], RZ, !UPT, gsb0 ;  /* 0x01e00000181879f3 */ /* 0x000fe2000c0008ff */
[----:B------:R-:W-:-:S03]  /*12300*/  UMOV UR21, 0x80000020 ;  /* 0x8000002000157882 */ /* 0x000fc60000000000 */
[----:B------:R-:W-:Y:S01]  /*12310*/  R2UR UR14, R8 ;  /* 0x00000000080e72ca */ /* 0x000fe200000e0000 */
[C---:B------:R-:W-:Y:S02]  /*12320*/  VIADD R8, R6.reuse, 0x400 ;  /* 0x0000040006087836 */ /* 0x040fe40000000000 */
[----:B------:R-:W-:-:S03]  /*12330*/  VIADD R6, R6, 0x402 ;  /* 0x0000040206067836 */ /* 0x000fc60000000000 */
[----:B------:R-:W-:Y:S02]  /*12340*/  R2UR UR18, R8 ;  /* 0x00000000081272ca */ /* 0x000fe400000e0000 */
[----:B------:R-:W-:Y:S01]  /*12350*/  R2UR UR22, R6 ;  /* 0x00000000061672ca */ /* 0x000fe200000e0000 */
        /* <DEDUP_REMOVED lines=18> */
.L_x_5598:
[----:B------:R-:W2:Y:S01]  /*12480*/  LDL R8, [R1] ;  /* 0x0000000001087983 */ /* 0x000ea20000100800 */
[----:B------:R-:W0:Y:S01]  /*12490*/  LDC R6, c[0x0][0x448] ;  /* 0x00011200ff067b82 */ /* 0x000e220000000800 */
[C---:B------:R-:W-:Y:S01]  /*124a0*/  FMUL.FTZ R91, R2.reuse, R33 ;  /* 0x00000021025b7220 */ /* 0x040fe20000410000 */
[C---:B------:R-:W-:Y:S01]  /*124b0*/  FMUL.FTZ R33, R2.reuse, R62 ;  /* 0x0000003e02217220 */ /* 0x040fe20000410000 */
[C---:B------:R-:W-:Y:S01]  /*124c0*/  FMUL.FTZ R62, R2.reuse, R65 ;  /* 0x00000041023e7220 */ /* 0x040fe20000410000 */
[C---:B------:R-:W-:Y:S01]  /*124d0*/  FMUL.FTZ R65, R2.reuse, R68 ;  /* 0x0000004402417220 */ /* 0x040fe20000410000 */
[C---:B------:R-:W-:Y:S01]  /*124e0*/  FMUL.FTZ R101, R2.reuse, R48 ;  /* 0x0000003002657220 */ /* 0x040fe20000410000 */
[C---:B------:R-:W-:Y:S01]  /*124f0*/  FMUL.FTZ R10, R2.reuse, R30 ;  /* 0x0000001e020a7220 */ /* 0x040fe20000410000 */
[----:B------:R-:W-:Y:S02]  /*12500*/  VIADD R21, R21, 0x2a840 ;  /* 0x0002a84015157836 */ /* 0x000fe40000000000 */
        /* <DEDUP_REMOVED lines=16> */
[----:B0-----:R-:W-:Y:S01]  /*12610*/  ISETP.NE.AND P1, PT, R6, 0x1, PT ;  /* 0x000000010600780c */ /* 0x001fe20003f25270 */
        /* <DEDUP_REMOVED lines=12> */
[----:B------:R-:W0:Y:S01]  /*126e0*/  @P1 LDC R7, c[0x0][0x44c] ;  /* 0x00011300ff071b82 */ /* 0x000e220000000800 */
[C---:B------:R-:W-:Y:S01]  /*126f0*/  FMUL.FTZ R98, R2.reuse, R45 ;  /* 0x0000002d02627220 */ /* 0x040fe20000410000 */
[C---:B------:R-:W-:Y:S01]  /*12700*/  FMUL.FTZ R25, R2.reuse, R46 ;  /* 0x0000002e02197220 */ /* 0x040fe20000410000 */
[C---:B------:R-:W-:Y:S01]  /*12710*/  FMUL.FTZ R32, R2.reuse, R59 ;  /* 0x0000003b02207220 */ /* 0x040fe20000410000 */
[C---:B------:R-:W-:Y:S01]  /*12720*/  FMUL.FTZ R35, R2.reuse, R66 ;  /* 0x0000004202237220 */ /* 0x040fe20000410000 */
[C---:B------:R-:W-:Y:S01]  /*12730*/  FMUL.FTZ R61, R2.reuse, R69 ;  /* 0x00000045023d7220 */ /* 0x040fe20000410000 */
[C---:B------:R-:W-:Y:S01]  /*12740*/  FMUL.FTZ R38, R2.reuse, R70 ;  /* 0x0000004602267220 */ /* 0x040fe20000410000 */
[C---:B------:R-:W-:Y:S01]  /*12750*/  FMUL.FTZ R63, R2.reuse, R72 ;  /* 0x00000048023f7220 */ /* 0x040fe20000410000 */
[----:B------:R-:W1:Y:S01]  /*12760*/  @P1 LDC R9, c[0x0][0x450] ;  /* 0x00011400ff091b82 */ /* 0x000e620000000800 */
        /* <DEDUP_REMOVED lines=24> */
[----:B------:R-:W-:Y:S01]  /*128f0*/  ULDC UR41, c[0x0][0x9dc] ;  /* 0x0002770000297ab9 */ /* 0x000fe20000000800 */
[----:B------:R-:W-:Y:S01]  /*12900*/  LEA R64, R94, 0xffffff80, 0x7 ;  /* 0xffffff805e407811 */ /* 0x000fe200078e38ff */
[----:B------:R-:W-:-:S05]  /*12910*/  ULOP3.LUT UR41, URZ, UR41, URZ, 0x33, !UPT ;  /* 0x000000293f297292 */ /* 0x000fca000f8e333f */
        /* <DEDUP_REMOVED lines=27> */
[----:B------:R-:W3:Y:S01]  /*12ad0*/  MUFU.TANH R100, R100 ;  /* 0x0000006400647308 */ /* 0x000ee20000002400 */
[----:B--2---:R-:W-:-:S07]  /*12ae0*/  IMAD.IADD R68, R8, 0x1, R211 ;  /* 0x0000000108447824 */ /* 0x004fce00078e02d3 */
[----:B------:R-:W2:Y:S01]  /*12af0*/  MUFU.TANH R96, R96 ;  /* 0x0000006000607308 */ /* 0x000ea20000002400 */
[----:B0-----:R-:W-:Y:S02]  /*12b00*/  @P1 IMAD.HI.U32 R8, R68, R7, RZ ;  /* 0x0000000744081227 */ /* 0x001fe400078e00ff */
[----:B------:R-:W0:Y:S03]  /*12b10*/  LDC.64 R6, c[0x0][0x9e0] ;  /* 0x00027800ff067b82 */ /* 0x000e260000000a00 */
[----:B-1----:R-:W-:Y:S01]  /*12b20*/  @P1 SHF.R.U32.HI R68, RZ, R9, R8 ;  /* 0x00000009ff441219 */ /* 0x002fe20000011608 */
[----:B------:R-:W-:Y:S01]  /*12b30*/  IMAD.U32 R8, RZ, RZ, UR38 ;  /* 0x00000026ff087e24 */ /* 0x000fe2000f8e00ff */
[----:B------:R-:W1:Y:S01]  /*12b40*/  MUFU.TANH R29, R29 ;  /* 0x0000001d001d7308 */ /* 0x000e620000002400 */
[----:B------:R-:W-:Y:S02]  /*12b50*/  IMAD.MOV.U32 R9, RZ, RZ, -0x80 ;  /* 0xffffff80ff097424 */ /* 0x000fe400078e00ff */
[----:B------:R-:W5:Y:S01]  /*12b60*/  SHFL.IDX PT, R48, R68, RZ, 0x1c1f ;  /* 0x001c1fff44307589 */ /* 0x000f6200000e0000 */
[----:B------:R-:W-:Y:S01]  /*12b70*/  PRMT R8, R8, 0x654, R21 ;  /* 0x0000065408087816 */ /* 0x000fe20000000015 */
[----:B------:R-:W-:-:S03]  /*12b80*/  IMAD R76, R94, R9, 0x80 ;  /* 0x000000805e4c7424 */ /* 0x000fc600078e0209 */
[----:B------:R4:W-:Y:S01]  /*12b90*/  SYNCS.ARRIVE.TRANS64.RED.A1T0 RZ, [R8+URZ], RZ ;  /* 0x000000ff08ff79a7 */ /* 0x0009e2000810043f */
[----:B------:R-:W0:Y:S01]  /*12ba0*/  MUFU.TANH R30, R30 ;  /* 0x0000001e001e7308 */ /* 0x000e220000002400 */
[C-C-:B------:R-:W-:Y:S02]  /*12bb0*/  IADD3 R75, -R201.reuse, R203, R76.reuse ;  /* 0x000000cbc94b7210 */ /* 0x140fe40007ffe14c */
[----:B----4-:R-:W-:-:S05]  /*12bc0*/  IADD3 R8, -R201, 0x1, R76 ;  /* 0x00000001c9087810 */ /* 0x010fca0007ffe14c */
[----:B------:R-:W4:Y:S01]  /*12bd0*/  MUFU.TANH R55, R55 ;  /* 0x0000003700377308 */ /* 0x000f220000002400 */
[----:B0-----:R-:W-:Y:S02]  /*12be0*/  ISETP.GE.AND P2, PT, R7, 0x1, PT ;  /* 0x000000010700780c */ /* 0x001fe40003f46270 */
[----:B------:R-:W-:-:S05]  /*12bf0*/  IADD3 R9, -R202, R8, R203 ;  /* 0x00000008ca097210 */ /* 0x000fca0007ffe1cb */
[----:B------:R-:W0:Y:S01]  /*12c00*/  MUFU.TANH R56, R56 ;  /* 0x0000003800387308 */ /* 0x000e220000002400 */
[C---:B------:R-:W-:Y:S02]  /*12c10*/  IMAD.IADD R74, R9.reuse, 0x1, R6 ;  /* 0x00000001094a7824 */ /* 0x040fe400078e0206 */
[----:B------:R-:W-:-:S03]  /*12c20*/  VIADD R71, R9, UR41 ;  /* 0x0000002909477c36 */ /* 0x000fc60008000000 */
[----:B-----5:R-:W-:Y:S01]  /*12c30*/  VIADDMNMX R78, R48, R74, R75, PT ;  /* 0x0000004a304e7246 */ /* 0x020fe2000380014b */
[----:B------:R-:W-:Y:S01]  /*12c40*/  IMAD.IADD R79, R71, 0x1, R48 ;  /* 0x00000001474f7824 */ /* 0x000fe200078e0230 */
        /* <DEDUP_REMOVED lines=29> */
[----:B------:R-:W0:Y:S01]  /*12e20*/  MUFU.TANH R46, R46 ;  /* 0x0000002e002e7308 */ /* 0x000e220000002400 */
[----:B-1234-:R-:W-:Y:S05]  /*12e30*/  @!P2 BRA `(.L_x_5599) ;  /* 0x000000000050a947 */ /* 0x01efea0003800000 */
[----:B------:R-:W-:Y:S01]  /*12e40*/  IADD3 R47, -R202, R203, R48 ;  /* 0x000000cbca2f7210 */ /* 0x000fe20007ffe130 */
[----:B------:R-:W-:Y:S03]  /*12e50*/  BSSY B0, `(.L_x_5600) ;  /* 0x000000e000007945 */ /* 0x000fe60003800000 */
[----:B------:R-:W-:-:S13]  /*12e60*/  ISETP.GT.AND P3, PT, R47, -0x1, PT ;  /* 0xffffffff2f00780c */ /* 0x000fda0003f64270 */
        /* <DEDUP_REMOVED lines=8> */
.L_x_5601:
[----:B------:R-:W-:-:S13]  /*12ef0*/  ISETP.NE.AND P3, PT, R7, 0x1, PT ;  /* 0x000000010700780c */ /* 0x000fda0003f65270 */
[----:B------:R-:W1:Y:S02]  /*12f00*/  @P3 LDC.64 R8, c[0x0][0x9e8] ;  /* 0x00027a00ff083b82 */ /* 0x000e640000000a00 */
[----:B-1----:R-:W-:-:S05]  /*12f10*/  @P3 IMAD.HI.U32 R8, R47, R8, RZ ;  /* 0x000000082f083227 */ /* 0x002fca00078e00ff */
[----:B------:R-:W-:-:S07]  /*12f20*/  @P3 SHF.R.U32.HI R47, RZ, R9, R8 ;  /* 0x00000009ff2f3219 */ /* 0x000fce0000011608 */
.L_x_5602:
[----:B------:R-:W-:Y:S05]  /*12f30*/  BSYNC B0 ;  /* 0x0000000000007941 */ /* 0x000fea0003800000 */
.L_x_5600:
[----:B------:R-:W-:-:S04]  /*12f40*/  IMAD R8, R47, R7, -R64 ;  /* 0x000000072f087224 */ /* 0x000fc800078e0a40 */
[----:B------:R-:W-:-:S05]  /*12f50*/  IMAD.IADD R8, R8, 0x1, -R201 ;  /* 0x0000000108087824 */ /* 0x000fca00078e0ac9 */
[----:B------:R-:W-:Y:S02]  /*12f60*/  VIMNMX R79, R79, R8, !PT ;  /* 0x000000084f4f7248 */ /* 0x000fe40007fe0100 */
[----:B------:R-:W-:-:S07]  /*12f70*/  VIADDMNMX R78, R8, R7, R78, PT ;  /* 0x00000007084e7246 */ /* 0x000fce000380014e */
.L_x_5599:
[C---:B------:R-:W-:Y:S01]  /*12f80*/  ISETP.GE.AND P3, PT, R76.reuse, 0x2, PT ;  /* 0x000000024c00780c */ /* 0x040fe20003f66270 */
[----:B------:R-:W1:Y:S01]  /*12f90*/  SHFL.IDX PT, R68, R68, 0x1, 0x1c1f ;  /* 0x003c1f0044447f89 */ /* 0x000e6200000e0000 */
[----:B------:R-:W-:Y:S02]  /*12fa0*/  ISETP.GE.AND P5, PT, R76, 0x9, PT ;  /* 0x000000094c00780c */ /* 0x000fe40003fa6270 */
[----:B------:R-:W-:Y:S02]  /*12fb0*/  ISETP.GT.AND P4, PT, R79, 0x1, !P3 ;  /* 0x000000014f00780c */ /* 0x000fe40005f84270 */
[----:B------:R-:W-:Y:S02]  /*12fc0*/  P2R R111, PR, RZ, 0x20 ;  /* 0x00000020ff6f7803 */ /* 0x000fe40000000000 */
[----:B------:R-:W-:-:S04]  /*12fd0*/  ISETP.LT.OR P4, PT, R78, 0x2, P4 ;  /* 0x000000024e00780c */ /* 0x000fc80002781670 */
[----:B------:R-:W-:Y:S02]  /*12fe0*/  FSEL R88, R88, -INF , !P4 ;  /* 0xff80000058587808 */ /* 0x000fe40006000000 */
[----:B------:R-:W-:Y:S02]  /*12ff0*/  ISETP.GT.AND P4, PT, R79, 0x8, !P5 ;  /* 0x000000084f00780c */ /* 0x000fe40006f84270 */
[----:B------:R-:W-:Y:S02]  /*13000*/  ISETP.GE.AND P5, PT, R76, 0xa, PT ;  /* 0x0000000a4c00780c */ /* 0x000fe40003fa6270 */
[----:B------:R-:W-:Y:S02]  /*13010*/  ISETP.LT.OR P4, PT, R78, 0x9, P4 ;  /* 0x000000094e00780c */ /* 0x000fe40002781670 */
[----:B------:R-:W-:Y:S02]  /*13020*/  P2R R110, PR, RZ, 0x20 ;  /* 0x00000020ff6e7803 */ /* 0x000fe40000000000 */
[----:B------:R-:W-:-:S02]  /*13030*/  FSEL R90, R90, -INF , !P4 ;  /* 0xff8000005a5a7808 */ /* 0x000fc40006000000 */
[----:B------:R-:W-:Y:S01]  /*13040*/  ISETP.GT.AND P4, PT, R79, 0x9, !P5 ;  /* 0x000000094f00780c */ /* 0x000fe20006f84270 */
[----:B-1----:R-:W-:Y:S01]  /*13050*/  IMAD.IADD R71, R71, 0x1, R68 ;  /* 0x0000000147477824 */ /* 0x002fe200078e0244 */
[----:B------:R-:W-:Y:S02]  /*13060*/  ISETP.GE.AND P5, PT, R76, 0x11, PT ;  /* 0x000000114c00780c */ /* 0x000fe40003fa6270 */
[----:B------:R-:W-:Y:S02]  /*13070*/  ISETP.LT.OR P4, PT, R78, 0xa, P4 ;  /* 0x0000000a4e00780c */ /* 0x000fe40002781670 */
[----:B------:R-:W-:Y:S02]  /*13080*/  P2R R109, PR, RZ, 0x20 ;  /* 0x00000020ff6d7803 */ /* 0x000fe40000000000 */
[----:B------:R-:W-:Y:S02]  /*13090*/  FSEL R89, R89, -INF , !P4 ;  /* 0xff80000059597808 */ /* 0x000fe40006000000 */
[----:B------:R-:W-:-:S02]  /*130a0*/  ISETP.GT.AND P4, PT, R79, 0x10, !P5 ;  /* 0x000000104f00780c */ /* 0x000fc40006f84270 */
[----:B------:R-:W-:Y:S02]  /*130b0*/  ISETP.GE.AND P5, PT, R76, 0x12, PT ;  /* 0x000000124c00780c */ /* 0x000fe40003fa6270 */
[----:B------:R-:W-:Y:S02]  /*130c0*/  ISETP.LT.OR P4, PT, R78, 0x11, P4 ;  /* 0x000000114e00780c */ /* 0x000fe40002781670 */
[----:B------:R-:W-:Y:S02]  /*130d0*/  P2R R108, PR, RZ, 0x20 ;  /* 0x00000020ff6c7803 */ /* 0x000fe40000000000 */
[----:B------:R-:W-:Y:S02]  /*130e0*/  FSEL R92, R92, -INF , !P4 ;  /* 0xff8000005c5c7808 */ /* 0x000fe40006000000 */
[----:B------:R-:W-:Y:S02]  /*130f0*/  ISETP.GT.AND P4, PT, R79, 0x11, !P5 ;  /* 0x000000114f00780c */ /* 0x000fe40006f84270 */
[----:B------:R-:W-:-:S02]  /*13100*/  ISETP.GE.AND P5, PT, R76, 0x19, PT ;  /* 0x000000194c00780c */ /* 0x000fc40003fa6270 */
[----:B------:R-:W-:Y:S02]  /*13110*/  ISETP.LT.OR P4, PT, R78, 0x12, P4 ;  /* 0x000000124e00780c */ /* 0x000fe40002781670 */
[----:B------:R-:W-:Y:S02]  /*13120*/  P2R R113, PR, RZ, 0x20 ;  /* 0x00000020ff717803 */ /* 0x000fe40000000000 */
[----:B------:R-:W-:Y:S02]  /*13130*/  FSEL R91, R91, -INF , !P4 ;  /* 0xff8000005b5b7808 */ /* 0x000fe40006000000 */
[----:B------:R-:W-:Y:S02]  /*13140*/  ISETP.GT.AND P4, PT, R79, 0x18, !P5 ;  /* 0x000000184f00780c */ /* 0x000fe40006f84270 */
[----:B------:R-:W-:Y:S02]  /*13150*/  ISETP.GE.AND P5, PT, R76, 0x1a, PT ;  /* 0x0000001a4c00780c */ /* 0x000fe40003fa6270 */
[----:B------:R-:W-:-:S02]  /*13160*/  ISETP.LT.OR P4, PT, R78, 0x19, P4 ;  /* 0x000000194e00780c */ /* 0x000fc40002781670 */
[----:B------:R-:W-:Y:S02]  /*13170*/  P2R R107, PR, RZ, 0x20 ;  /* 0x00000020ff6b7803 */ /* 0x000fe40000000000 */
[----:B------:R-:W-:Y:S02]  /*13180*/  FSEL R93, R93, -INF , !P4 ;  /* 0xff8000005d5d7808 */ /* 0x000fe40006000000 */
[----:B------:R-:W-:Y:S02]  /*13190*/  ISETP.GT.AND P4, PT, R79, 0x19, !P5 ;  /* 0x000000194f00780c */ /* 0x000fe40006f84270 */
[----:B------:R-:W-:Y:S02]  /*131a0*/  ISETP.GE.AND P5, PT, R76, 0x21, PT ;  /* 0x000000214c00780c */ /* 0x000fe40003fa6270 */
[----:B------:R-:W-:Y:S02]  /*131b0*/  ISETP.LT.OR P4, PT, R78, 0x1a, P4 ;  /* 0x0000001a4e00780c */ /* 0x000fe40002781670 */
[----:B------:R-:W-:-:S02]  /*131c0*/  P2R R106, PR, RZ, 0x20 ;  /* 0x00000020ff6a7803 */ /* 0x000fc40000000000 */
[----:B------:R-:W-:Y:S02]  /*131d0*/  FSEL R36, R36, -INF , !P4 ;  /* 0xff80000024247808 */ /* 0x000fe40006000000 */
[----:B------:R-:W-:Y:S02]  /*131e0*/  ISETP.GT.AND P4, PT, R79, 0x20, !P5 ;  /* 0x000000204f00780c */ /* 0x000fe40006f84270 */
[----:B------:R-:W-:Y:S02]  /*131f0*/  ISETP.GE.AND P5, PT, R76, 0x22, PT ;  /* 0x000000224c00780c */ /* 0x000fe40003fa6270 */
[----:B------:R-:W-:Y:S02]  /*13200*/  ISETP.LT.OR P4, PT, R78, 0x21, P4 ;  /* 0x000000214e00780c */ /* 0x000fe40002781670 */
[----:B------:R-:W-:Y:S02]  /*13210*/  P2R R105, PR, RZ, 0x20 ;  /* 0x00000020ff697803 */ /* 0x000fe40000000000 */
[----:B------:R-:W-:-:S02]  /*13220*/  FSEL R47, R103, -INF , !P4 ;  /* 0xff800000672f7808 */ /* 0x000fc40006000000 */
[----:B------:R-:W-:Y:S02]  /*13230*/  ISETP.GT.AND P4, PT, R79, 0x21, !P5 ;  /* 0x000000214f00780c */ /* 0x000fe40006f84270 */
        /* <DEDUP_REMOVED lines=29> */
[C---:B------:R-:W-:Y:S02]  /*13410*/  ISETP.GT.AND P4, PT, R79.reuse, 0x39, !P5 ;  /* 0x000000394f00780c */ /* 0x040fe40006f84270 */
[----:B------:R-:W-:Y:S02]  /*13420*/  ISETP.GE.AND P5, PT, R76, 0x41, PT ;  /* 0x000000414c00780c */ /* 0x000fe40003fa6270 */
[----:B------:R-:W-:Y:S02]  /*13430*/  ISETP.LT.OR P4, PT, R78, 0x3a, P4 ;  /* 0x0000003a4e00780c */ /* 0x000fe40002781670 */
[----:B------:R-:W-:Y:S02]  /*13440*/  VIADDMNMX R74, R68, R74, R75, PT ;  /* 0x0000004a444a7246 */ /* 0x000fe4000380014b */
        /* <DEDUP_REMOVED lines=10> */
[----:B0-----:R-:W-:Y:S02]  /*134f0*/  FSEL R56, R56, -INF , !P4 ;  /* 0xff80000038387808 */ /* 0x001fe40006000000 */
        /* <DEDUP_REMOVED lines=71> */
[----:B------:R-:W-:Y:S01]  /*13970*/  FSEL R72, R72, -INF , !P6 ;  /* 0xff80000048487808 */ /* 0x000fe20007000000 */
[----:B------:R-:W-:Y:S08]  /*13980*/  @!P2 BRA `(.L_x_5603) ;  /* 0x000000000050a947 */ /* 0x000ff00003800000 */
[----:B------:R-:W-:Y:S01]  /*13990*/  IADD3 R75, -R202, R203, R68 ;  /* 0x000000cbca4b7210 */ /* 0x000fe20007ffe144 */
[----:B------:R-:W-:Y:S03]  /*139a0*/  BSSY B0, `(.L_x_5604) ;  /* 0x000000e000007945 */ /* 0x000fe60003800000 */
        /* <DEDUP_REMOVED lines=9> */
.L_x_5605:
[----:B------:R-:W-:-:S13]  /*13a40*/  ISETP.NE.AND P6, PT, R7, 0x1, PT ;  /* 0x000000010700780c */ /* 0x000fda0003fc5270 */
[----:B------:R-:W0:Y:S02]  /*13a50*/  @P6 LDC.64 R8, c[0x0][0x9e8] ;  /* 0x00027a00ff086b82 */ /* 0x000e240000000a00 */
[----:B0-----:R-:W-:-:S05]  /*13a60*/  @P6 IMAD.HI.U32 R8, R75, R8, RZ ;  /* 0x000000084b086227 */ /* 0x001fca00078e00ff */
[----:B------:R-:W-:-:S07]  /*13a70*/  @P6 SHF.R.U32.HI R75, RZ, R9, R8 ;  /* 0x00000009ff4b6219 */ /* 0x000fce0000011608 */
.L_x_5606:
[----:B------:R-:W-:Y:S05]  /*13a80*/  BSYNC B0 ;  /* 0x0000000000007941 */ /* 0x000fea0003800000 */
.L_x_5604:
[----:B------:R-:W-:-:S04]  /*13a90*/  IMAD R64, R75, R7, -R64 ;  /* 0x000000074b407224 */ /* 0x000fc800078e0a40 */
[----:B------:R-:W-:-:S05]  /*13aa0*/  IMAD.IADD R64, R64, 0x1, -R201 ;  /* 0x0000000140407824 */ /* 0x000fca00078e0ac9 */
[----:B------:R-:W-:Y:S02]  /*13ab0*/  VIMNMX R71, R71, R64, !PT ;  /* 0x0000004047477248 */ /* 0x000fe40007fe0100 */
[----:B------:R-:W-:-:S07]  /*13ac0*/  VIADDMNMX R74, R64, R7, R74, PT ;  /* 0x00000007404a7246 */ /* 0x000fce000380014a */
.L_x_5603:
[----:B------:R-:W-:Y:S01]  /*13ad0*/  ISETP.GT.AND P3, PT, R71, 0x1, !P3 ;  /* 0x000000014700780c */ /* 0x000fe20005f64270 */
[----:B------:R-:W-:Y:S01]  /*13ae0*/  ULDC UR35, c[0x0][0x988] ;  /* 0x0002620000237ab9 */ /* 0x000fe20000000800 */
[----:B------:R-:W-:Y:S02]  /*13af0*/  ISETP.NE.AND P6, PT, R113, RZ, PT ;  /* 0x000000ff7100720c */ /* 0x000fe40003fc5270 */
[----:B------:R-:W-:Y:S02]  /*13b00*/  ISETP.LT.OR P3, PT, R74, 0x2, P3 ;  /* 0x000000024a00780c */ /* 0x000fe40001f61670 */
[----:B------:R-:W-:Y:S02]  /*13b10*/  FMNMX.FTZ R9, R77, R88, !PT ;  /* 0x000000584d097209 */ /* 0x000fe40007810000 */
[----:B------:R-:W-:Y:S02]  /*13b20*/  FSEL R3, R3, -INF , !P3 ;  /* 0xff80000003037808 */ /* 0x000fe40005800000 */
[----:B------:R-:W-:-:S02]  /*13b30*/  ISETP.NE.AND P3, PT, R111, RZ, PT ;  /* 0x000000ff6f00720c */ /* 0x000fc40003f65270 */
[C---:B------:R-:W-:Y:S02]  /*13b40*/  ISETP.GT.AND P4, PT, R71.reuse, 0x71, !P4 ;  /* 0x000000714700780c */ /* 0x040fe40006784270 */
[C---:B------:R-:W-:Y:S02]  /*13b50*/  ISETP.GT.AND P3, PT, R71.reuse, 0x8, !P3 ;  /* 0x000000084700780c */ /* 0x040fe40005f64270 */
[----:B------:R-:W-:Y:S02]  /*13b60*/  ISETP.GT.AND P5, PT, R71, 0x78, !P5 ;  /* 0x000000784700780c */ /* 0x000fe40006fa4270 */
[C---:B------:R-:W-:Y:S02]  /*13b70*/  ISETP.LT.OR P3, PT, R74.reuse, 0x9, P3 ;  /* 0x000000094a00780c */ /* 0x040fe40001f61670 */
[----:B------:R-:W-:Y:S02]  /*13b80*/  ISETP.LT.OR P4, PT, R74, 0x72, P4 ;  /* 0x000000724a00780c */ /* 0x000fe40002781670 */
        /* <DEDUP_REMOVED lines=22> */
[----:B------:R-:W-:Y:S02]  /*13cf0*/  ISETP.GT.AND P3, PT, R71, 0x18, !P6 ;  /* 0x000000184700780c */ /* 0x000fe40007764270 */
[----:B------:R-:W-:Y:S02]  /*13d00*/  ISETP.NE.AND P6, PT, R114, RZ, PT ;  /* 0x000000ff7200720c */ /* 0x000fe40003fc5270 */
        /* <DEDUP_REMOVED lines=49> */
[C---:B------:R-:W-:Y:S02]  /*14020*/  ISETP.LT.OR P3, PT, R74.reuse, 0x32, P3 ;  /* 0x000000324a00780c */ /* 0x040fe40001f61670 */
[----:B------:R-:W-:Y:S01]  /*14030*/  ISETP.LT.OR P5, PT, R74, 0x79, P5 ;  /* 0x000000794a00780c */ /* 0x000fe20002fa1670 */
[----:B------:R-:W0:Y:S01]  /*14040*/  SHFL.BFLY PT, R10, R9, 0x2, 0x1f ;  /* 0x0c401f00090a7f89 */ /* 0x000e2200000e0000 */
[----:B------:R-:W-:Y:S02]  /*14050*/  FSEL R28, R28, -INF , !P3 ;  /* 0xff8000001c1c7808 */ /* 0x000fe40005800000 */
[----:B------:R-:W-:Y:S02]  /*14060*/  ISETP.NE.AND P3, PT, R98, RZ, PT ;  /* 0x000000ff6200720c */ /* 0x000fe40003f65270 */
[----:B------:R-:W-:Y:S02]  /*14070*/  FSEL R44, R44, -INF , !P4 ;  /* 0xff8000002c2c7808 */ /* 0x000fe40006000000 */
[----:B------:R-:W-:-:S02]  /*14080*/  ISETP.GT.AND P3, PT, R71, 0x38, !P3 ;  /* 0x000000384700780c */ /* 0x000fc40005f64270 */
[----:B------:R-:W-:Y:S02]  /*14090*/  FSEL R21, R21, -INF , !P5 ;  /* 0xff80000015157808 */ /* 0x000fe40006800000 */
[----:B------:R-:W-:-:S04]  /*140a0*/  ISETP.LT.OR P3, PT, R74, 0x39, P3 ;  /* 0x000000394a00780c */ /* 0x000fc80001f61670 */
[----:B------:R-:W-:Y:S02]  /*140b0*/  FSEL R29, R29, -INF , !P3 ;  /* 0xff8000001d1d7808 */ /* 0x000fe40005800000 */
[----:B------:R-:W-:-:S04]  /*140c0*/  ISETP.NE.AND P3, PT, R97, RZ, PT ;  /* 0x000000ff6100720c */ /* 0x000fc80003f65270 */
[----:B------:R-:W-:Y:S02]  /*140d0*/  ISETP.GT.AND P3, PT, R71, 0x39, !P3 ;  /* 0x000000394700780c */ /* 0x000fe40005f64270 */
[----:B0-----:R-:W-:Y:S02]  /*140e0*/  FMNMX.FTZ R14, R9, R10, !PT ;  /* 0x0000000a090e7209 */ /* 0x001fe40007810000 */
[----:B------:R-:W-:-:S03]  /*140f0*/  ISETP.LT.OR P3, PT, R74, 0x3a, P3 ;  /* 0x0000003a4a00780c */ /* 0x000fc60001f61670 */
[----:B------:R-:W0:Y:S01]  /*14100*/  SHFL.BFLY PT, R75, R14, 0x1, 0x1f ;  /* 0x0c201f000e4b7f89 */ /* 0x000e2200000e0000 */
        /* <DEDUP_REMOVED lines=8> */
[----:B0-----:R-:W-:Y:S01]  /*14190*/  FMNMX.FTZ R10, R14, R75, !PT ;  /* 0x0000004b0e0a7209 */ /* 0x001fe20007810000 */
[----:B------:R-:W-:Y:S01]  /*141a0*/  IMAD.U32 R75, RZ, RZ, UR35 ;  /* 0x00000023ff4b7e24 */ /* 0x000fe2000f8e00ff */
[----:B------:R-:W-:-:S02]  /*141b0*/  FSEL R32, R32, -INF , !P3 ;  /* 0xff80000020207808 */ /* 0x000fc40005800000 */
        /* <DEDUP_REMOVED lines=45> */
[----:B------:R-:W-:-:S04]  /*14490*/  FSETP.NEU.FTZ.AND P3, PT, R10, -INF , PT ;  /* 0xff8000000a00780b */ /* 0x000fc80003f7d000 */
[----:B------:R-:W-:Y:S02]  /*144a0*/  FSEL R78, R78, RZ, P3 ;  /* 0x000000ff4e4e7208 */ /* 0x000fe40001800000 */
[----:B------:R-:W-:Y:S02]  /*144b0*/  ISETP.GT.AND P3, PT, R71, RZ, !P6 ;  /* 0x000000ff4700720c */ /* 0x000fe40007764270 */
[----:B------:R-:W-:Y:S01]  /*144c0*/  ISETP.NE.AND P6, PT, R76, RZ, PT ;  /* 0x000000ff4c00720c */ /* 0x000fe20003fc5270 */
[----:B------:R-:W-:-:S01]  /*144d0*/  FFMA.FTZ R82, R36, UR35, -R78 ;  /* 0x0000002324527c23 */ /* 0x000fc2000801084e */
[----:B------:R-:W-:Y:S01]  /*144e0*/  ISETP.LT.OR P3, PT, R74, 0x1, P3 ;  /* 0x000000014a00780c */ /* 0x000fe20001f61670 */
[----:B------:R-:W-:-:S01]  /*144f0*/  FFMA.FTZ R36, R47, UR35, -R78 ;  /* 0x000000232f247c23 */ /* 0x000fc2000801084e */
[--C-:B------:R-:W-:Y:S01]  /*14500*/  FFMA.FTZ R9, R88, UR35, -R78.reuse ;  /* 0x0000002358097c23 */ /* 0x100fe2000801084e */
[----:B------:R-:W-:-:S01]  /*14510*/  FFMA.FTZ R64, R90, UR35, -R78 ;  /* 0x000000235a407c23 */ /* 0x000fc2000801084e */
[----:B------:R-:W-:Y:S01]  /*14520*/  FSEL R80, R0, -INF , !P3 ;  /* 0xff80000000507808 */ /* 0x000fe20005800000 */
[----:B------:R-:W-:-:S01]  /*14530*/  FFMA.FTZ R0, R77, UR35, -R78 ;  /* 0x000000234d007c23 */ /* 0x000fc2000801084e */
[----:B------:R-:W-:Y:S01]  /*14540*/  ISETP.GT.AND P3, PT, R71, 0x79, !P6 ;  /* 0x000000794700780c */ /* 0x000fe20007764270 */
[----:B------:R-:W-:-:S01]  /*14550*/  FFMA.FTZ R75, R89, UR35, -R78 ;  /* 0x00000023594b7c23 */ /* 0x000fc2000801084e */
[----:B------:R-:W-:Y:S01]  /*14560*/  FMNMX.FTZ R77, R80, R3, !PT ;  /* 0x00000003504d7209 */ /* 0x000fe20007810000 */
[----:B------:R-:W-:Y:S01]  /*14570*/  MUFU.EX2 R9, R9 ;  /* 0x0000000900097308 */ /* 0x000fe20000000800 */
[----:B------:R-:W-:Y:S01]  /*14580*/  ISETP.LT.OR P3, PT, R74, 0x7a, P3 ;  /* 0x0000007a4a00780c */ /* 0x000fe20001f61670 */
[--C-:B------:R-:W-:Y:S01]  /*14590*/  FFMA.FTZ R68, R92, UR35, -R78.reuse ;  /* 0x000000235c447c23 */ /* 0x100fe2000801084e */
[----:B------:R-:W-:Y:S01]  /*145a0*/  FMNMX.FTZ R14, R4, R77, !PT ;  /* 0x0000004d040e7209 */ /* 0x000fe20007810000 */
[--C-:B------:R-:W-:Y:S01]  /*145b0*/  FFMA.FTZ R91, R91, UR35, -R78.reuse ;  /* 0x000000235b5b7c23 */ /* 0x100fe2000801084e */
[----:B------:R-:W-:Y:S01]  /*145c0*/  FSEL R46, R46, -INF , !P3 ;  /* 0xff8000002e2e7808 */ /* 0x000fe20005800000 */
        /* <DEDUP_REMOVED lines=8> */
[----:B------:R-:W-:Y:S01]  /*14650*/  FFMA.FTZ R72, R72, UR35, -R78 ;  /* 0x0000002348487c23 */ /* 0x000fe2000801084e */
[----:B------:R-:W-:Y:S01]  /*14660*/  FMNMX.FTZ R79, R13, R14, !PT ;  /* 0x0000000e0d4f7209 */ /* 0x000fe20007810000 */
[----:B------:R-:W-:Y:S03]  /*14670*/  MUFU.EX2 R64, R64 ;  /* 0x0000004000407308 */ /* 0x000fe60000000800 */
[----:B------:R-:W-:-:S04]  /*14680*/  FMNMX.FTZ R14, R8, R79, !PT ;  /* 0x0000004f080e7209 */ /* 0x000fc80007810000 */
[----:B------:R-:W-:Y:S01]  /*14690*/  FMNMX.FTZ R79, R15, R14, !PT ;  /* 0x0000000e0f4f7209 */ /* 0x000fe20007810000 */
[----:B------:R-:W0:Y:S03]  /*146a0*/  MUFU.EX2 R75, R75 ;  /* 0x0000004b004b7308 */ /* 0x000e260000000800 */
[----:B------:R-:W-:-:S04]  /*146b0*/  FMNMX.FTZ R81, R20, R79, !PT ;  /* 0x0000004f14517209 */ /* 0x000fc80007810000 */
[----:B------:R-:W-:Y:S01]  /*146c0*/  FMNMX.FTZ R14, R24, R81, !PT ;  /* 0x00000051180e7209 */ /* 0x000fe20007810000 */
[----:B------:R1:W-:Y:S03]  /*146d0*/  MUFU.EX2 R79, R82 ;  /* 0x00000052004f7308 */ /* 0x0003e60000000800 */
[----:B------:R-:W-:-:S04]  /*146e0*/  FMNMX.FTZ R47, R25, R14, !PT ;  /* 0x0000000e192f7209 */ /* 0x000fc80007810000 */
[----:B------:R-:W-:Y:S01]  /*146f0*/  FMNMX.FTZ R14, R26, R47, !PT ;  /* 0x0000002f1a0e7209 */ /* 0x000fe20007810000 */
[----:B------:R-:W-:-:S01]  /*14700*/  FFMA.FTZ R47, R48, UR35, -R78 ;  /* 0x00000023302f7c23 */ /* 0x000fc2000801084e */
[--C-:B------:R-:W-:Y:S01]  /*14710*/  FFMA.FTZ R48, R49, UR35, -R78.reuse ;  /* 0x0000002331307c23 */ /* 0x100fe2000801084e */
[----:B-1----:R-:W-:-:S01]  /*14720*/  FFMA.FTZ R82, R54, UR35, -R78 ;  /* 0x0000002336527c23 */ /* 0x002fc2000801084e */
[----:B------:R-:W-:Y:S01]  /*14730*/  FMNMX.FTZ R81, R27, R14, !PT ;  /* 0x0000000e1b517209 */ /* 0x000fe20007810000 */
[----:B------:R-:W-:-:S01]  /*14740*/  FFMA.FTZ R54, R55, UR35, -R78 ;  /* 0x0000002337367c23 */ /* 0x000fc2000801084e */
[--C-:B------:R-:W-:Y:S01]  /*14750*/  FFMA.FTZ R55, R56, UR35, -R78.reuse ;  /* 0x0000002338377c23 */ /* 0x100fe2000801084e */
[----:B------:R-:W-:-:S01]  /*14760*/  FFMA.FTZ R56, R57, UR35, -R78 ;  /* 0x0000002339387c23 */ /* 0x000fc2000801084e */
[----:B------:R-:W-:Y:S01]  /*14770*/  FMNMX.FTZ R14, R28, R81, !PT ;  /* 0x000000511c0e7209 */ /* 0x000fe20007810000 */
[----:B------:R-:W-:Y:S01]  /*14780*/  MUFU.EX2 R68, R68 ;  /* 0x0000004400447308 */ /* 0x000fe20000000800 */
[----:B0-----:R-:W-:-:S02]  /*14790*/  F2FP.SATFINITE.E4M3.F32.PACK_AB_MERGE_C R196, R75, R64, RZ ;  /* 0x000000404bc4723e */ /* 0x001fc400048070ff */
[----:B------:R-:W-:Y:S02]  /*147a0*/  FMNMX.FTZ R49, R29, R14, !PT ;  /* 0x0000000e1d317209 */ /* 0x000fe40007810000 */
[----:B------:R-:W-:Y:S02]  /*147b0*/  F2FP.SATFINITE.E4M3.F32.PACK_AB_MERGE_C R196, R9, R0, R196 ;  /* 0x0000000009c4723e */ /* 0x000fe400048070c4 */
[----:B------:R-:W-:Y:S01]  /*147c0*/  FMNMX.FTZ R14, R30, R49, !PT ;  /* 0x000000311e0e7209 */ /* 0x000fe20007810000 */
[----:B------:R-:W-:-:S01]  /*147d0*/  FFMA.FTZ R49, R50, UR35, -R78 ;  /* 0x0000002332317c23 */ /* 0x000fc2000801084e */
[----:B------:R-:W-:Y:S01]  /*147e0*/  FFMA.FTZ R50, R51, UR35, -R78 ;  /* 0x0000002333327c23 */ /* 0x000fe2000801084e */
[----:B------:R-:W-:Y:S01]  /*147f0*/  MUFU.EX2 R77, R91 ;  /* 0x0000005b004d7308 */ /* 0x000fe20000000800 */
[----:B------:R-:W-:-:S04]  /*14800*/  FMNMX.FTZ R81, R31, R14, !PT ;  /* 0x0000000e1f517209 */ /* 0x000fc80007810000 */
[----:B------:R-:W-:-:S03]  /*14810*/  FMNMX.FTZ R14, R32, R81, !PT ;  /* 0x00000051200e7209 */ /* 0x000fc60007810000 */
[----:B------:R-:W0:Y:S01]  /*14820*/  MUFU.EX2 R76, R76 ;  /* 0x0000004c004c7308 */ /* 0x000e220000000800 */
[----:B------:R-:W-:-:S04]  /*14830*/  FMNMX.FTZ R51, R33, R14, !PT ;  /* 0x0000000e21337209 */ /* 0x000fc80007810000 */
[----:B------:R-:W-:Y:S01]  /*14840*/  FMNMX.FTZ R14, R34, R51, !PT ;  /* 0x00000033220e7209 */ /* 0x000fe20007810000 */
[----:B------:R-:W-:-:S01]  /*14850*/  FFMA.FTZ R51, R52, UR35, -R78 ;  /* 0x0000002334337c23 */ /* 0x000fc2000801084e */
[----:B------:R-:W-:Y:S01]  /*14860*/  FFMA.FTZ R52, R53, UR35, -R78 ;  /* 0x0000002335347c23 */ /* 0x000fe2000801084e */
[----:B------:R-:W-:Y:S01]  /*14870*/  MUFU.EX2 R36, R36 ;  /* 0x0000002400247308 */ /* 0x000fe20000000800 */
[----:B------:R-:W-:-:S04]  /*14880*/  FMNMX.FTZ R14, R35, R14, !PT ;  /* 0x0000000e230e7209 */ /* 0x000fc80007810000 */
[----:B------:R-:W-:-:S03]  /*14890*/  FMNMX.FTZ R81, R37, R14, !PT ;  /* 0x0000000e25517209 */ /* 0x000fc60007810000 */
[----:B------:R-:W-:Y:S01]  /*148a0*/  MUFU.EX2 R47, R47 ;  /* 0x0000002f002f7308 */ /* 0x000fe20000000800 */
[----:B------:R-:W-:Y:S02]  /*148b0*/  FMNMX.FTZ R14, R38, R81, !PT ;  /* 0x00000051260e7209 */ /* 0x000fe40007810000 */
[----:B0-----:R-:W-:Y:S02]  /*148c0*/  F2FP.SATFINITE.E4M3.F32.PACK_AB_MERGE_C R198, R79, R76, RZ ;  /* 0x0000004c4fc6723e */ /* 0x001fe400048070ff */
[----:B------:R-:W-:Y:S02]  /*148d0*/  FMNMX.FTZ R53, R39, R14, !PT ;  /* 0x0000000e27357209 */ /* 0x000fe40007810000 */
[----:B------:R-:W-:Y:S01]  /*148e0*/  F2FP.SATFINITE.E4M3.F32.PACK_AB_MERGE_C R198, R77, R68, R198 ;  /* 0x000000444dc6723e */ /* 0x000fe200048070c6 */
[----:B------:R-:W-:Y:S01]  /*148f0*/  MUFU.EX2 R48, R48 ;  /* 0x0000003000307308 */ /* 0x000fe20000000800 */
[----:B------:R-:W-:-:S04]  /*14900*/  FMNMX.FTZ R14, R40, R53, !PT ;  /* 0x00000035280e7209 */ /* 0x000fc80007810000 */
[----:B------:R-:W-:-:S03]  /*14910*/  FMNMX.FTZ R81, R41, R14, !PT ;  /* 0x0000000e29517209 */ /* 0x000fc60007810000 */
[----:B------:R-:W0:Y:S01]  /*14920*/  MUFU.EX2 R49, R49 ;  /* 0x0000003100317308 */ /* 0x000e220000000800 */
[----:B------:R-:W-:Y:S01]  /*14930*/  FMNMX.FTZ R14, R42, R81, !PT ;  /* 0x000000512a0e7209 */ /* 0x000fe20007810000 */
[----:B------:R-:W-:-:S03]  /*14940*/  FADD.FTZ R81, R0, R9 ;  /* 0x0000000900517221 */ /* 0x000fc60000010000 */
[----:B------:R-:W-:-:S03]  /*14950*/  FMNMX.FTZ R14, R43, R14, !PT ;  /* 0x0000000e2b0e7209 */ /* 0x000fc60007810000 */
[----:B------:R-:W-:Y:S01]  /*14960*/  MUFU.EX2 R50, R50 ;  /* 0x0000003200327308 */ /* 0x000fe20000000800 */
[----:B------:R-:W-:-:S04]  /*14970*/  FMNMX.FTZ R71, R45, R14, !PT ;  /* 0x0000000e2d477209 */ /* 0x000fc80007810000 */
[----:B------:R-:W-:-:S03]  /*14980*/  FMNMX.FTZ R14, R44, R71, !PT ;  /* 0x000000472c0e7209 */ /* 0x000fc60007810000 */
[----:B------:R-:W-:Y:S01]  /*14990*/  MUFU.EX2 R51, R51 ;  /* 0x0000003300337308 */ /* 0x000fe20000000800 */
[----:B------:R-:W-:Y:S02]  /*149a0*/  FMNMX.FTZ R57, R21, R14, !PT ;  /* 0x0000000e15397209 */ /* 0x000fe40007810000 */
[----:B0-----:R-:W-:Y:S02]  /*149b0*/  F2FP.SATFINITE.E4M3.F32.PACK_AB_MERGE_C R192, R49, R48, RZ ;  /* 0x0000003031c0723e */ /* 0x001fe400048070ff */
[----:B------:R-:W-:Y:S01]  /*149c0*/  FMNMX.FTZ R14, R46, R57, !PT ;  /* 0x000000392e0e7209 */ /* 0x000fe20007810000 */
[--C-:B------:R-:W-:Y:S01]  /*149d0*/  FFMA.FTZ R57, R58, UR35, -R78.reuse ;  /* 0x000000233a397c23 */ /* 0x100fe2000801084e */
[----:B------:R-:W-:-:S01]  /*149e0*/  FFMA.FTZ R58, R59, UR35, -R78 ;  /* 0x000000233b3a7c23 */ /* 0x000fc2000801084e */
[--C-:B------:R-:W-:Y:S01]  /*149f0*/  FFMA.FTZ R59, R62, UR35, -R78.reuse ;  /* 0x000000233e3b7c23 */ /* 0x100fe2000801084e */
[----:B------:R-:W-:-:S01]  /*14a00*/  FFMA.FTZ R62, R65, UR35, -R78 ;  /* 0x00000023413e7c23 */ /* 0x000fc2000801084e */
[----:B------:R-:W0:Y:S01]  /*14a10*/  SHFL.BFLY PT, R71, R14, 0x2, 0x1f ;  /* 0x0c401f000e477f89 */ /* 0x000e2200000e0000 */
[----:B------:R-:W-:-:S01]  /*14a20*/  FFMA.FTZ R65, R67, UR35, -R78 ;  /* 0x0000002343417c23 */ /* 0x000fc2000801084e */
[--C-:B------:R-:W-:Y:S01]  /*14a30*/  FFMA.FTZ R67, R70, UR35, -R78.reuse ;  /* 0x0000002346437c23 */ /* 0x100fe2000801084e */
[----:B------:R-:W-:-:S01]  /*14a40*/  FFMA.FTZ R70, R69, UR35, -R78 ;  /* 0x0000002345467c23 */ /* 0x000fc2000801084e */
[----:B------:R-:W-:Y:S01]  /*14a50*/  FFMA.FTZ R69, R73, UR35, -R78 ;  /* 0x0000002349457c23 */ /* 0x000fe2000801084e */
[----:B------:R-:W-:Y:S01]  /*14a60*/  MUFU.EX2 R52, R52 ;  /* 0x0000003400347308 */ /* 0x000fe20000000800 */
[----:B------:R-:W-:-:S07]  /*14a70*/  F2FP.SATFINITE.E4M3.F32.PACK_AB_MERGE_C R192, R47, R36, R192 ;  /* 0x000000242fc0723e */ /* 0x000fce00048070c0 */
[----:B------:R-:W1:Y:S08]  /*14a80*/  MUFU.EX2 R53, R82 ;  /* 0x0000005200357308 */ /* 0x000e700000000800 */
[----:B------:R-:W-:Y:S01]  /*14a90*/  MUFU.EX2 R56, R56 ;  /* 0x0000003800387308 */ /* 0x000fe20000000800 */
[----:B0-----:R-:W-:-:S05]  /*14aa0*/  FMNMX.FTZ R71, R14, R71, !PT ;  /* 0x000000470e477209 */ /* 0x001fca0007810000 */
[----:B------:R-:W0:Y:S02]  /*14ab0*/  SHFL.BFLY PT, R14, R71, 0x1, 0x1f ;  /* 0x0c201f00470e7f89 */ /* 0x000e2400000e0000 */
[----:B------:R-:W2:Y:S01]  /*14ac0*/  MUFU.EX2 R57, R57 ;  /* 0x0000003900397308 */ /* 0x000ea20000000800 */
[----:B-1----:R-:W-:-:S04]  /*14ad0*/  F2FP.SATFINITE.E4M3.F32.PACK_AB_MERGE_C R194, R53, R52, RZ ;  /* 0x0000003435c2723e */ /* 0x002fc800048070ff */
[----:B------:R-:W-:-:S03]  /*14ae0*/  F2FP.SATFINITE.E4M3.F32.PACK_AB_MERGE_C R194, R51, R50, R194 ;  /* 0x0000003233c2723e */ /* 0x000fc600048070c2 */
[----:B------:R-:W-:Y:S08]  /*14af0*/  MUFU.EX2 R54, R54 ;  /* 0x0000003600367308 */ /* 0x000ff00000000800 */
[----:B------:R-:W1:Y:S01]  /*14b00*/  MUFU.EX2 R55, R55 ;  /* 0x0000003700377308 */ /* 0x000e620000000800 */
[----:B--2---:R-:W-:Y:S02]  /*14b10*/  F2FP.SATFINITE.E4M3.F32.PACK_AB_MERGE_C R188, R57, R56, RZ ;  /* 0x0000003839bc723e */ /* 0x004fe400048070ff */
[----:B0-----:R-:W-:Y:S01]  /*14b20*/  FMNMX.FTZ R14, R71, R14, !PT ;  /* 0x0000000e470e7209 */ /* 0x001fe20007810000 */
[----:B------:R-:W-:-:S04]  /*14b30*/  IMAD.U32 R71, RZ, RZ, UR35 ;  /* 0x00000023ff477e24 */ /* 0x000fc8000f8e00ff */
[----:B------:R-:W-:Y:S01]  /*14b40*/  MUFU.EX2 R62, R62 ;  /* 0x0000003e003e7308 */ /* 0x000fe20000000800 */
[C---:B------:R-:W-:Y:S01]  /*14b50*/  FSETP.NEU.FTZ.AND P3, PT, R14.reuse, -INF , PT ;  /* 0xff8000000e00780b */ /* 0x040fe20003f7d000 */
[----:B------:R-:W-:-:S05]  /*14b60*/  FFMA.FTZ R71, R14, R71, -8 ;  /* 0xc10000000e477423 */ /* 0x000fca0000010047 */
[----:B------:R-:W-:Y:S01]  /*14b70*/  FSEL R71, R71, RZ, P3 ;  /* 0x000000ff47477208 */ /* 0x000fe20001800000 */
[----:B------:R-:W-:Y:S01]  /*14b80*/  MUFU.EX2 R61, R61 ;  /* 0x0000003d003d7308 */ /* 0x000fe20000000800 */
[----:B-1----:R-:W-:-:S03]  /*14b90*/  F2FP.SATFINITE.E4M3.F32.PACK_AB_MERGE_C R188, R55, R54, R188 ;  /* 0x0000003637bc723e */ /* 0x002fc600048070bc */
        /* <DEDUP_REMOVED lines=18> */
[----:B------:R-:W-:Y:S01]  /*14cc0*/  FFMA.FTZ R26, R29, UR35, -R71 ;  /* 0x000000231d1a7c23 */ /* 0x000fe20008010847 */
[----:B------:R-:W-:-:S01]  /*14cd0*/  FADD.FTZ R81, R75, R32 ;  /* 0x000000204b517221 */ /* 0x000fc20000010000 */
[--C-:B------:R-:W-:Y:S01]  /*14ce0*/  FFMA.FTZ R29, R30, UR35, -R71.reuse ;  /* 0x000000231e1d7c23 */ /* 0x100fe20008010847 */
[----:B------:R-:W-:-:S01]  /*14cf0*/  FFMA.FTZ R30, R33, UR35, -R71 ;  /* 0x00000023211e7c23 */ /* 0x000fc20008010847 */
[----:B------:R-:W1:Y:S01]  /*14d00*/  MUFU.EX2 R3, R3 ;  /* 0x0000000300037308 */ /* 0x000e620000000800 */
[----:B------:R-:W-:-:S01]  /*14d10*/  FFMA.FTZ R33, R34, UR35, -R71 ;  /* 0x0000002322217c23 */ /* 0x000fc20008010847 */
[----:B------:R-:W-:Y:S01]  /*14d20*/  FADD.FTZ R34, R68, R81 ;  /* 0x0000005144227221 */ /* 0x000fe20000010000 */
[----:B------:R-:W-:-:S01]  /*14d30*/  FFMA.FTZ R15, R15, UR35, -R71 ;  /* 0x000000230f0f7c23 */ /* 0x000fc20008010847 */
[--C-:B------:R-:W-:Y:S01]  /*14d40*/  FFMA.FTZ R38, R38, UR35, -R71.reuse ;  /* 0x0000002326267c23 */ /* 0x100fe20008010847 */
[----:B------:R-:W-:-:S01]  /*14d50*/  FFMA.FTZ R39, R39, UR35, -R71 ;  /* 0x0000002327277c23 */ /* 0x000fc20008010847 */
[----:B------:R-:W-:Y:S01]  /*14d60*/  FADD.FTZ R83, R77, R34 ;  /* 0x000000224d537221 */ /* 0x000fe20000010000 */
[----:B------:R-:W-:-:S01]  /*14d70*/  FFMA.FTZ R40, R40, UR35, -R71 ;  /* 0x0000002328287c23 */ /* 0x000fc20008010847 */
[----:B------:R-:W2:Y:S01]  /*14d80*/  MUFU.EX2 R78, R78 ;  /* 0x0000004e004e7308 */ /* 0x000ea20000000800 */
[----:B0-----:R-:W-:-:S01]  /*14d90*/  FADD.FTZ R32, R73, R74 ;  /* 0x0000004a49207221 */ /* 0x001fc20000010000 */
[----:B------:R-:W-:Y:S01]  /*14da0*/  FADD.FTZ R34, R76, R83 ;  /* 0x000000534c227221 */ /* 0x000fe20000010000 */
[----:B------:R-:W-:-:S01]  /*14db0*/  FFMA.FTZ R41, R41, UR35, -R71 ;  /* 0x0000002329297c23 */ /* 0x000fc20008010847 */
[--C-:B------:R-:W-:Y:S01]  /*14dc0*/  FFMA.FTZ R42, R42, UR35, -R71.reuse ;  /* 0x000000232a2a7c23 */ /* 0x100fe20008010847 */
[----:B------:R-:W-:-:S01]  /*14dd0*/  FFMA.FTZ R43, R43, UR35, -R71 ;  /* 0x000000232b2b7c23 */ /* 0x000fc20008010847 */
[----:B------:R-:W-:Y:S01]  /*14de0*/  FADD.FTZ R75, R79, R34 ;  /* 0x000000224f4b7221 */ /* 0x000fe20000010000 */
[----:B------:R-:W-:-:S01]  /*14df0*/  FFMA.FTZ R45, R45, UR35, -R71 ;  /* 0x000000232d2d7c23 */ /* 0x000fc20008010847 */
[----:B------:R-:W0:Y:S01]  /*14e00*/  MUFU.EX2 R4, R4 ;  /* 0x0000000400047308 */ /* 0x000e220000000800 */
[----:B-1----:R-:W-:-:S01]  /*14e10*/  FADD.FTZ R81, R3, R32 ;  /* 0x0000002003517221 */ /* 0x002fc20000010000 */
[--C-:B------:R-:W-:Y:S01]  /*14e20*/  FFMA.FTZ R32, R35, UR35, -R71.reuse ;  /* 0x0000002323207c23 */ /* 0x100fe20008010847 */
[----:B------:R-:W-:-:S01]  /*14e30*/  FFMA.FTZ R35, R37, UR35, -R71 ;  /* 0x0000002325237c23 */ /* 0x000fc20008010847 */
[----:B------:R-:W-:Y:S01]  /*14e40*/  FADD.FTZ R64, R36, R75 ;  /* 0x0000004b24407221 */ /* 0x000fe20000010000 */
[----:B------:R-:W-:-:S01]  /*14e50*/  FFMA.FTZ R44, R44, UR35, -R71 ;  /* 0x000000232c2c7c23 */ /* 0x000fc20008010847 */
[--C-:B------:R-:W-:Y:S01]  /*14e60*/  FFMA.FTZ R21, R21, UR35, -R71.reuse ;  /* 0x0000002315157c23 */ /* 0x100fe20008010847 */
[----:B------:R-:W-:-:S01]  /*14e70*/  FFMA.FTZ R46, R46, UR35, -R71 ;  /* 0x000000232e2e7c23 */ /* 0x000fc20008010847 */
        /* <DEDUP_REMOVED lines=24> */
[----:B------:R-:W1:Y:S03]  /*15000*/  @P1 LDC R4, c[0x0][0x44c] ;  /* 0x00011300ff041b82 */ /* 0x000e660000000800 */
[----:B------:R-:W-:-:S02]  /*15010*/  FADD.FTZ R55, R55, R54 ;  /* 0x0000003637377221 */ /* 0x000fc40000010000 */
[----:B------:R-:W3:Y:S01]  /*15020*/  MUFU.EX2 R25, R25 ;  /* 0x0000001900197308 */ /* 0x000ee20000000800 */
[----:B--2---:R-:W-:-:S01]  /*15030*/  FADD.FTZ R9, R13, R0 ;  /* 0x000000000d097221 */ /* 0x004fc20000010000 */
[----:B------:R-:W-:Y:S01]  /*15040*/  FADD.FTZ R56, R56, R55 ;  /* 0x0000003738387221 */ /* 0x000fe20000010000 */
[----:B------:R-:W2:Y:S03]  /*15050*/  @P1 LDC R12, c[0x0][0x450] ;  /* 0x00011400ff0c1b82 */ /* 0x000ea60000000800 */
[----:B------:R-:W-:-:S02]  /*15060*/  FADD.FTZ R57, R57, R56 ;  /* 0x0000003839397221 */ /* 0x000fc40000010000 */
[----:B------:R-:W4:Y:S01]  /*15070*/  MUFU.EX2 R24, R24 ;  /* 0x0000001800187308 */ /* 0x000f220000000800 */
[----:B0-----:R-:W-:-:S07]  /*15080*/  FADD.FTZ R0, R20, R9 ;  /* 0x0000000914007221 */ /* 0x001fce0000010000 */
[----:B------:R-:W0:Y:S01]  /*15090*/  MUFU.EX2 R27, R27 ;  /* 0x0000001b001b7308 */ /* 0x000e220000000800 */
[----:B---3--:R-:W-:-:S01]  /*150a0*/  FADD.FTZ R9, R25, R0 ;  /* 0x0000000019097221 */ /* 0x008fc20000010000 */
[----:B------:R-:W-:-:S04]  /*150b0*/  F2FP.SATFINITE.E4M3.F32.PACK_AB_MERGE_C R20, R25, R20, RZ ;  /* 0x000000141914723e */ /* 0x000fc800048070ff */
[----:B------:R-:W-:Y:S01]  /*150c0*/  F2FP.SATFINITE.E4M3.F32.PACK_AB_MERGE_C R193, R13, R8, R20 ;  /* 0x000000080dc1723e */ /* 0x000fe20004807014 */
[----:B------:R-:W-:Y:S01]  /*150d0*/  IMAD.MOV.U32 R8, RZ, RZ, R211 ;  /* 0x000000ffff087224 */ /* 0x000fe200078e00d3 */
[----:B------:R-:W3:Y:S01]  /*150e0*/  MUFU.EX2 R26, R26 ;  /* 0x0000001a001a7308 */ /* 0x000ee20000000800 */
[----:B----4-:R-:W-:-:S07]  /*150f0*/  FADD.FTZ R0, R24, R9 ;  /* 0x0000000918007221 */ /* 0x010fce0000010000 */
[----:B------:R-:W4:Y:S01]  /*15100*/  MUFU.EX2 R29, R29 ;  /* 0x0000001d001d7308 */ /* 0x000f220000000800 */
[----:B0-----:R-:W-:-:S07]  /*15110*/  FADD.FTZ R9, R27, R0 ;  /* 0x000000001b097221 */ /* 0x001fce0000010000 */
[----:B------:R-:W0:Y:S01]  /*15120*/  MUFU.EX2 R28, R28 ;  /* 0x0000001c001c7308 */ /* 0x000e220000000800 */
[----:B---3--:R-:W-:-:S07]  /*15130*/  FADD.FTZ R0, R26, R9 ;  /* 0x000000091a007221 */ /* 0x008fce0000010000 */
[----:B------:R-:W3:Y:S01]  /*15140*/  MUFU.EX2 R31, R31 ;  /* 0x0000001f001f7308 */ /* 0x000ee20000000800 */
[----:B----4-:R-:W-:-:S01]  /*15150*/  FADD.FTZ R9, R29, R0 ;  /* 0x000000001d097221 */ /* 0x010fc20000010000 */
[----:B------:R-:W-:-:S04]  /*15160*/  F2FP.SATFINITE.E4M3.F32.PACK_AB_MERGE_C R26, R29, R26, RZ ;  /* 0x0000001a1d1a723e */ /* 0x000fc800048070ff */
[----:B------:R-:W-:Y:S02]  /*15170*/  F2FP.SATFINITE.E4M3.F32.PACK_AB_MERGE_C R195, R27, R24, R26 ;  /* 0x000000181bc3723e */ /* 0x000fe4000480701a */
[----:B------:R-:W4:Y:S01]  /*15180*/  MUFU.EX2 R30, R30 ;  /* 0x0000001e001e7308 */ /* 0x000f220000000800 */
[----:B0-----:R-:W-:-:S01]  /*15190*/  FADD.FTZ R0, R28, R9 ;  /* 0x000000091c007221 */ /* 0x001fc20000010000 */
[----:B------:R-:W-:-:S06]  /*151a0*/  F2FP.SATFINITE.E4M3.F32.PACK_AB_MERGE_C R9, R61, R62, RZ ;  /* 0x0000003e3d09723e */ /* 0x000fcc00048070ff */
[----:B------:R-:W0:Y:S01]  /*151b0*/  MUFU.EX2 R33, R33 ;  /* 0x0000002100217308 */ /* 0x000e220000000800 */
[----:B---3--:R-:W-:-:S07]  /*151c0*/  FADD.FTZ R3, R31, R0 ;  /* 0x000000001f037221 */ /* 0x008fce0000010000 */
[----:B------:R-:W-:Y:S01]  /*151d0*/  MUFU.EX2 R58, R58 ;  /* 0x0000003a003a7308 */ /* 0x000fe20000000800 */
[----:B----4-:R-:W-:-:S07]  /*151e0*/  FADD.FTZ R0, R30, R3 ;  /* 0x000000031e007221 */ /* 0x010fce0000010000 */
[----:B------:R-:W3:Y:S01]  /*151f0*/  MUFU.EX2 R59, R59 ;  /* 0x0000003b003b7308 */ /* 0x000ee20000000800 */
[----:B0-----:R-:W-:-:S01]  /*15200*/  FADD.FTZ R3, R33, R0 ;  /* 0x0000000021037221 */ /* 0x001fc20000010000 */
[----:B------:R-:W-:-:S04]  /*15210*/  F2FP.SATFINITE.E4M3.F32.PACK_AB_MERGE_C R30, R33, R30, RZ ;  /* 0x0000001e211e723e */ /* 0x000fc800048070ff */
[----:B------:R-:W-:Y:S02]  /*15220*/  F2FP.SATFINITE.E4M3.F32.PACK_AB_MERGE_C R189, R31, R28, R30 ;  /* 0x0000001c1fbd723e */ /* 0x000fe4000480701e */
[----:B------:R-:W0:Y:S08]  /*15230*/  MUFU.EX2 R32, R32 ;  /* 0x0000002000207308 */ /* 0x000e300000000800 */
[----:B------:R-:W4:Y:S01]  /*15240*/  MUFU.EX2 R35, R35 ;  /* 0x0000002300237308 */ /* 0x000f220000000800 */
[----:B---3--:R-:W-:Y:S01]  /*15250*/  F2FP.SATFINITE.E4M3.F32.PACK_AB_MERGE_C R190, R59, R58, R9 ;  /* 0x0000003a3bbe723e */ /* 0x008fe20004807009 */
[----:B------:R-:W-:Y:S01]  /*15260*/  FADD.FTZ R58, R58, R57 ;  /* 0x000000393a3a7221 */ /* 0x000fe20000010000 */
[----:B-1----:R-:W-:-:S04]  /*15270*/  @P1 IMAD.HI.U32 R9, R211, R4, RZ ;  /* 0x00000004d3091227 */ /* 0x002fc800078e00ff */
[----:B------:R-:W-:Y:S01]  /*15280*/  FADD.FTZ R59, R59, R58 ;  /* 0x0000003a3b3b7221 */ /* 0x000fe20000010000 */
[----:B------:R-:W1:Y:S01]  /*15290*/  MUFU.EX2 R38, R38 ;  /* 0x0000002600267308 */ /* 0x000e620000000800 */
[----:B0-----:R-:W-:-:S02]  /*152a0*/  FADD.FTZ R0, R32, R3 ;  /* 0x0000000320007221 */ /* 0x001fc40000010000 */
[----:B------:R-:W-:Y:S01]  /*152b0*/  FADD.FTZ R62, R62, R59 ;  /* 0x0000003b3e3e7221 */ /* 0x000fe20000010000 */
[----:B--2---:R-:W-:-:S03]  /*152c0*/  @P1 SHF.R.U32.HI R8, RZ, R12, R9 ;  /* 0x0000000cff081219 */ /* 0x004fc60000011609 */
[----:B------:R-:W-:Y:S01]  /*152d0*/  FADD.FTZ R62, R61, R62 ;  /* 0x0000003e3d3e7221 */ /* 0x000fe20000010000 */
[----:B------:R-:W-:Y:S01]  /*152e0*/  MUFU.EX2 R65, R65 ;  /* 0x0000004100417308 */ /* 0x000fe20000000800 */
[----:B----4-:R-:W-:-:S01]  /*152f0*/  FADD.FTZ R3, R35, R0 ;  /* 0x0000000023037221 */ /* 0x010fc20000010000 */
[----:B------:R-:W-:-:S04]  /*15300*/  IMAD.IADD R9, R95, 0x1, R8 ;  /* 0x000000015f097824 */ /* 0x000fc800078e0208 */
[----:B------:R-:W-:Y:S02]  /*15310*/  IMAD.IADD R6, R9, 0x1, R6 ;  /* 0x0000000109067824 */ /* 0x000fe400078e0206 */
        /* <DEDUP_REMOVED lines=35> */
[----:B0-----:R-:W-:-:S01]  /*15550*/  FADD.FTZ R3, R45, R0 ;  /* 0x000000002d037221 */ /* 0x001fc20000010000 */
[----:B------:R-:W-:-:S06]  /*15560*/  FADD.FTZ R69, R69, R70 ;  /* 0x0000004645457221 */ /* 0x000fcc0000010000 */
[----:B------:R-:W0:Y:S01]  /*15570*/  MUFU.EX2 R46, R46 ;  /* 0x0000002e002e7308 */ /* 0x000e220000000800 */
[----:B--2---:R-:W-:-:S04]  /*15580*/  FADD.FTZ R0, R44, R3 ;  /* 0x000000032c007221 */ /* 0x004fc80000010000 */
[----:B-1----:R-:W-:Y:S01]  /*15590*/  FADD.FTZ R3, R21, R0 ;  /* 0x0000000015037221 */ /* 0x002fe20000010000 */
[----:B------:R-:W-:Y:S01]  /*155a0*/  VIADD R0, R94, 0xfffffffe ;  /* 0xfffffffe5e007836 */ /* 0x000fe20000000000 */
[C---:B0-----:R-:W-:Y:S02]  /*155b0*/  F2FP.SATFINITE.E4M3.F32.PACK_AB_MERGE_C R4, R46.reuse, R21, RZ ;  /* 0x000000152e04723e */ /* 0x041fe400048070ff */
[----:B------:R-:W-:-:S02]  /*155c0*/  FADD.FTZ R3, R46, R3 ;  /* 0x000000032e037221 */ /* 0x000fc40000010000 */
[----:B------:R-:W-:Y:S01]  /*155d0*/  F2FP.SATFINITE.E4M3.F32.PACK_AB_MERGE_C R187, R44, R45, R4 ;  /* 0x0000002d2cbb723e */ /* 0x000fe20004807004 */
[----:B------:R-:W-:-:S01]  /*155e0*/  FADD.FTZ R4, R72, R69 ;  /* 0x0000004548047221 */ /* 0x000fc20000010000 */
        /* <DEDUP_REMOVED lines=12> */
.L_x_5609:
[----:B------:R-:W-:-:S13]  /*156b0*/  ISETP.NE.AND P3, PT, R7, 0x1, PT ;  /* 0x000000010700780c */ /* 0x000fda0003f65270 */
[----:B------:R-:W0:Y:S02]  /*156c0*/  @P3 LDC.64 R12, c[0x0][0x9e8] ;  /* 0x00027a00ff0c3b82 */ /* 0x000e240000000a00 */
[----:B0-----:R-:W-:-:S05]  /*156d0*/  @P3 IMAD.HI.U32 R12, R8, R12, RZ ;  /* 0x0000000c080c3227 */ /* 0x001fca00078e00ff */
[----:B------:R-:W-:-:S07]  /*156e0*/  @P3 SHF.R.U32.HI R8, RZ, R13, R12 ;  /* 0x0000000dff083219 */ /* 0x000fce000001160c */
.L_x_5610:
[----:B------:R-:W-:Y:S05]  /*156f0*/  BSYNC B0 ;  /* 0x0000000000007941 */ /* 0x000fea0003800000 */
.L_x_5608:
[----:B------:R-:W-:-:S05]  /*15700*/  IMAD R7, R8, R7, R7 ;  /* 0x0000000708077224 */ /* 0x000fca00078e0207 */
[----:B------:R-:W-:-:S07]  /*15710*/  VIMNMX R6, R6, R7, PT ;  /* 0x0000000706067248 */ /* 0x000fce0003fe0100 */
.L_x_5607:
        /* <DEDUP_REMOVED lines=9> */
[----:B------:R-:W-:Y:S01]  /*157b0*/  ULDC UR33, c[0x0][0x9e0] ;  /* 0x0002780000217ab9 */ /* 0x000fe20000000800 */
[----:B------:R-:W-:-:S02]  /*157c0*/  CS2R R24, SRZ ;  /* 0x0000000000187805 */ /* 0x000fc4000001ff00 */
[----:B------:R-:W-:Y:S02]  /*157d0*/  CS2R R26, SRZ ;  /* 0x00000000001a7805 */ /* 0x000fe4000001ff00 */
[----:B------:R-:W-:Y:S02]  /*157e0*/  VIMNMX R11, R224, R7, !PT ;  /* 0x00000007e00b7248 */ /* 0x000fe40007fe0100 */
        /* <DEDUP_REMOVED lines=95> */
[----:B------:R-:W-:-:S07]  /*15de0*/  CS2R R24, SRZ ;  /* 0x0000000000187805 */ /* 0x000fce000001ff00 */
.L_x_5631:
[----:B------:R-:W-:Y:S01]  /*15df0*/  ISETP.NE.AND P3, PT, R217, RZ, PT ;  /* 0x000000ffd900720c */ /* 0x000fe20003f65270 */
[----:B------:R-:W-:Y:S01]  /*15e00*/  VIADD R12, R17, 0x1 ;  /* 0x00000001110c7836 */ /* 0x000fe20000000000 */
[----:B------:R-:W-:Y:S05]  /*15e10*/  YIELD ;  /* 0x0000000000007946 */ /* 0x000fea0003800000 */
[----:B------:R-:W-:-:S04]  /*15e20*/  ISETP.NE.AND P4, PT, R12, 0x2, PT ;  /* 0x000000020c00780c */ /* 0x000fc80003f85270 */
[----:B------:R-:W-:Y:S02]  /*15e30*/  SEL R6, RZ, 0x1, P4 ;  /* 0x00000001ff067807 */ /* 0x000fe40002000000 */
[----:B------:R-:W-:Y:S02]  /*15e40*/  SEL R12, R12, RZ, P4 ;  /* 0x000000ff0c0c7207 */ /* 0x000fe40002000000 */
[----:B------:R-:W-:Y:S01]  /*15e50*/  LOP3.LUT R13, R23, R6, RZ, 0x3c, !PT ;  /* 0x00000006170d7212 */ /* 0x000fe200078e3cff */
[----:B------:R-:W-:Y:S06]  /*15e60*/  @P3 BRA `(.L_x_5612) ;  /* 0x0000000000303947 */ /* 0x000fec0003800000 */
[----:B------:R-:W-:Y:S05]  /*15e70*/  @!P0 BRA `(.L_x_5613) ;  /* 0x0000000000048947 */ /* 0x000fea0003800000 */
[----:B------:R-:W-:Y:S01]  /*15e80*/  BPT.TRAP 0x1 ;  /* 0x000000040000795c */ /* 0x000fe20000300000 */
.L_x_5613:
[----:B------:R-:W-:Y:S01]  /*15e90*/  IMAD R7, R12, 0x8, R16 ;  /* 0x000000080c077824 */ /* 0x000fe200078e0210 */
[----:B------:R-:W-:-:S04]  /*15ea0*/  SHF.L.U32 R6, R13, 0x1f, RZ ;  /* 0x0000001f0d067819 */ /* 0x000fc800000006ff */
[----:B------:R0:W1:Y:S01]  /*15eb0*/  SYNCS.PHASECHK.TRANS64.TRYWAIT P4, [R7+URZ+0x2a830], R6 ;  /* 0x02a83006070075a7 */ /* 0x000062000808017f */
[----:B------:R-:W-:Y:S05]  /*15ec0*/  @!P0 BRA `(.L_x_5614) ;  /* 0x0000000000048947 */ /* 0x000fea0003800000 */
[----:B------:R-:W-:Y:S01]  /*15ed0*/  BPT.TRAP 0x1 ;  /* 0x000000040000795c */ /* 0x000fe20000300000 */
.L_x_5614:
[----:B------:R-:W-:Y:S04]  /*15ee0*/  BSSY B0, `(.L_x_5612) ;  /* 0x0000004000007945 */ /* 0x000fe80003800000 */
[----:B-1----:R-:W-:Y:S05]  /*15ef0*/  @P4 BRA `(.L_x_5615) ;  /* 0x0000000000084947 */ /* 0x002fea0003800000 */
[----:B------:R-:W1:Y:S02]  /*15f00*/  SYNCS.PHASECHK.TRANS64.TRYWAIT P4, [R7+URZ+0x2a830], R6 ;  /* 0x02a83006070075a7 */ /* 0x000e64000808017f */
[----:B-1----:R-:W-:Y:S05]  /*15f10*/  @!P4 BRA `(.L_x_5616) ;  /* 0x000001a000ccc947 */ /* 0x002fea0003800000 */
.L_x_5615:
[----:B------:R-:W-:Y:S05]  /*15f20*/  BSYNC B0 ;  /* 0x0000000000007941 */ /* 0x000fea0003800000 */
.L_x_5612:
[----:B01----:R-:W0:Y:S01]  /*15f30*/  S2R R6, SR_TID.X ;  /* 0x0000000000067919 */ /* 0x003e220000002100 */
[----:B------:R-:W-:Y:S05]  /*15f40*/  WARPSYNC.ALL ;  /* 0x0000000000007948 */ /* 0x000fea0003800000 */
[----:B------:R-:W-:Y:S02]  /*15f50*/  IMAD.MOV.U32 R7, RZ, RZ, -0x7fffffe0 ;  /* 0x80000020ff077424 */ /* 0x000fe400078e00ff */
[----:B------:R-:W-:Y:S02]  /*15f60*/  IMAD.MOV.U32 R121, RZ, RZ, -0x7fffffe0 ;  /* 0x80000020ff797424 */ /* 0x000fe400078e00ff */
[----:B------:R-:W-:Y:S01]  /*15f70*/  IMAD.MOV.U32 R21, RZ, RZ, -0x7fffffe0 ;  /* 0x80000020ff157424 */ /* 0x000fe200078e00ff */
[----:B------:R-:W-:Y:S01]  /*15f80*/  R2UR UR27, R7 ;  /* 0x00000000071b72ca */ /* 0x000fe200000e0000 */
[----:B------:R-:W-:Y:S01]  /*15f90*/  IMAD.MOV.U32 R9, RZ, RZ, -0x7fffffe0 ;  /* 0x80000020ff097424 */ /* 0x000fe200078e00ff */
[----:B------:R-:W-:-:S02]  /*15fa0*/  R2UR UR19, R121 ;  /* 0x00000000791372ca */ /* 0x000fc400000e0000 */
[----:B------:R-:W-:Y:S02]  /*15fb0*/  R2UR UR7, R21 ;  /* 0x00000000150772ca */ /* 0x000fe400000e0000 */
[----:B------:R-:W-:Y:S02]  /*15fc0*/  R2UR UR11, R9 ;  /* 0x00000000090b72ca */ /* 0x000fe400000e0000 */
[----:B------:R-:W-:Y:S02]  /*15fd0*/  R2UR UR15, R21 ;  /* 0x00000000150f72ca */ /* 0x000fe400000e0000 */
[----:B------:R-:W-:Y:S02]  /*15fe0*/  R2UR UR23, R7 ;  /* 0x00000000071772ca */ /* 0x000fe400000e0000 */
[----:B0-----:R-:W-:Y:S01]  /*15ff0*/  SHF.R.U32.HI R8, RZ, 0x7, R6 ;  /* 0x00000007ff087819 */ /* 0x001fe20000011606 */
[----:B------:R-:W-:-:S04]  /*16000*/  IMAD R6, R12, 0x600, R5 ;  /* 0x000006000c067824 */ /* 0x000fc800078e0205 */
[----:B------:R-:W-:Y:S01]  /*16010*/  VIADD R15, R8, 0x8 ;  /* 0x00000008080f7836 */ /* 0x000fe20000000000 */
[C---:B------:R-:W-:Y:S01]  /*16020*/  R2UR UR26, R6.reuse ;  /* 0x00000000061a72ca */ /* 0x040fe200000e0000 */
[C---:B------:R-:W-:Y:S02]  /*16030*/  VIADD R120, R6.reuse, 0x400 ;  /* 0x0000040006787836 */ /* 0x040fe40000000000 */
[C---:B------:R-:W-:Y:S01]  /*16040*/  VIADD R20, R6.reuse, 0x2 ;  /* 0x0000000206147836 */ /* 0x040fe20000000000 */
[----:B------:R0:W-:Y:S01]  /*16050*/  BAR.SYNC.DEFER_BLOCKING R15, 0x100 ;  /* 0x0004000f0000751d */ /* 0x0001e20000010000 */
[----:B------:R-:W-:Y:S01]  /*16060*/  VIADD R8, R6, 0x200 ;  /* 0x0000020006087836 */ /* 0x000fe20000000000 */
[----:B------:R-:W-:Y:S02]  /*16070*/  R2UR UR18, R120 ;  /* 0x00000000781272ca */ /* 0x000fe400000e0000 */
[----:B------:R-:W-:Y:S01]  /*16080*/  R2UR UR6, R20 ;  /* 0x00000000140672ca */ /* 0x000fe200000e0000 */
[----:B------:R-:W-:Y:S01]  /*16090*/  VIADD R20, R6, 0x202 ;  /* 0x0000020206147836 */ /* 0x000fe20000000000 */
[----:B------:R-:W-:Y:S01]  /*160a0*/  R2UR UR10, R8 ;  /* 0x00000000080a72ca */ /* 0x000fe200000e0000 */
[----:B------:R-:W-:-:S03]  /*160b0*/  VIADD R6, R6, 0x402 ;  /* 0x0000040206067836 */ /* 0x000fc60000000000 */
[----:B------:R-:W-:Y:S02]  /*160c0*/  R2UR UR14, R20 ;  /* 0x00000000140e72ca */ /* 0x000fe400000e0000 */
[----:B------:R-:W-:Y:S01]  /*160d0*/  R2UR UR22, R6 ;  /* 0x00000000061672ca */ /* 0x000fe200000e0000 */
        /* <DEDUP_REMOVED lines=21> */
.L_x_5618:
[----:B------:R-:W-:Y:S01]  /*16230*/  SHF.L.U32 R6, R23, 0x1f, RZ ;  /* 0x0000001f17067819 */ /* 0x000fe200000006ff */
[----:B------:R-:W-:-:S04]  /*16240*/  IMAD R7, R17, 0x8, R16 ;  /* 0x0000000811077824 */ /* 0x000fc800078e0210 */
[----:B------:R0:W1:Y:S01]  /*16250*/  SYNCS.PHASECHK.TRANS64.TRYWAIT P3, [R7+URZ+0x2a850], R6 ;  /* 0x02a85006070075a7 */ /* 0x000062000806017f */
[----:B------:R-:W-:Y:S05]  /*16260*/  @!P0 BRA `(.L_x_5619) ;  /* 0x0000000000048947 */ /* 0x000fea0003800000 */
[----:B------:R-:W-:Y:S01]  /*16270*/  BPT.TRAP 0x1 ;  /* 0x000000040000795c */ /* 0x000fe20000300000 */
.L_x_5619:
[----:B-1----:R-:W-:Y:S05]  /*16280*/  @P3 BRA `(.L_x_5617) ;  /* 0x0000000000083947 */ /* 0x002fea0003800000 */
[----:B------:R-:W1:Y:S02]  /*16290*/  SYNCS.PHASECHK.TRANS64.TRYWAIT P3, [R7+URZ+0x2a850], R6 ;  /* 0x02a85006070075a7 */ /* 0x000e64000806017f */
[----:B-1----:R-:W-:Y:S05]  /*162a0*/  @!P3 BRA `(.L_x_5620) ;  /* 0x0000019c00fcb947 */ /* 0x002fea0003800000 */
.L_x_5617:
[----:B01----:R-:W-:Y:S01]  /*162b0*/  VIADD R6, R16, 0x400 ;  /* 0x0000040010067836 */ /* 0x003fe20000000000 */
[----:B------:R-:W-:Y:S05]  /*162c0*/  WARPSYNC.ALL ;  /* 0x0000000000007948 */ /* 0x000fea0003800000 */
[----:B------:R-:W-:Y:S01]  /*162d0*/  SHF.R.U32.HI R6, RZ, 0x4, R6 ;  /* 0x00000004ff067819 */ /* 0x000fe20000011606 */
[----:B------:R-:W-:Y:S01]  /*162e0*/  IMAD.MOV.U32 R7, RZ, RZ, 0x40000040 ;  /* 0x40000040ff077424 */ /* 0x000fe200078e00ff */
[----:B------:R-:W-:Y:S01]  /*162f0*/  WARPGROUP.ARRIVE ;  /* 0x00000000000079c5 */ /* 0x000fe20000000000 */
[----:B------:R-:W-:Y:S01]  /*16300*/  IMAD.MOV.U32 R9, RZ, RZ, 0x40000040 ;  /* 0x40000040ff097424 */ /* 0x000fe200078e00ff */
[----:B------:R-:W-:-:S04]  /*16310*/  LOP3.LUT R6, R6, 0x3fff, RZ, 0xc0, !PT ;  /* 0x00003fff06067812 */ /* 0x000fc800078ec0ff */
[----:B------:R-:W0:Y:S01]  /*16320*/  S2R R15, SR_TID.X ;  /* 0x00000000000f7919 */ /* 0x000e220000002100 */
[----:B------:R-:W-:Y:S01]  /*16330*/  R2UR UR7, R7 ;  /* 0x00000000070772ca */ /* 0x000fe200000e0000 */
[----:B------:R-:W-:Y:S01]  /*16340*/  IMAD.MOV.U32 R7, RZ, RZ, 0x40000040 ;  /* 0x40000040ff077424 */ /* 0x000fe200078e00ff */
[----:B------:R-:W-:-:S05]  /*16350*/  LOP3.LUT R6, R6, 0x10000, RZ, 0xfc, !PT ;  /* 0x0001000006067812 */ /* 0x000fca00078efcff */
[----:B------:R-:W-:-:S04]  /*16360*/  IMAD R6, R17, 0x600, R6 ;  /* 0x0000060011067824 */ /* 0x000fc800078e0206 */
[C---:B------:R-:W-:Y:S01]  /*16370*/  VIADD R8, R6.reuse, 0x2 ;  /* 0x0000000206087836 */ /* 0x040fe20000000000 */
[----:B------:R-:W-:-:S13]  /*16380*/  R2UR UR6, R6 ;  /* 0x00000000060672ca */ /* 0x000fda00000e0000 */
[----:B------:R-:W-:Y:S01]  /*16390*/  QGMMA.64x192x32.F32.E4M3.E4M3 R24, R196, gdesc[UR4], R24, gsb0 ;  /* 0x02e00004c4187df3 */ /* 0x000fe20008000818 */
[----:B------:R-:W-:Y:S01]  /*163a0*/  R2UR UR6, R8 ;  /* 0x00000000080672ca */ /* 0x000fe200000e0000 */
[C---:B------:R-:W-:Y:S01]  /*163b0*/  VIADD R8, R6.reuse, 0x4 ;  /* 0x0000000406087836 */ /* 0x040fe20000000000 */
[----:B------:R-:W-:Y:S01]  /*163c0*/  R2UR UR7, R9 ;  /* 0x00000000090772ca */ /* 0x000fe200000e0000 */
[----:B------:R-:W-:Y:S02]  /*163d0*/  IMAD.MOV.U32 R9, RZ, RZ, 0x40000040 ;  /* 0x40000040ff097424 */ /* 0x000fe400078e00ff */
[----:B------:R-:W-:Y:S01]  /*163e0*/  VIADD R6, R6, 0x6 ;  /* 0x0000000606067836 */ /* 0x000fe20000000000 */
[----:B0-----:R-:W-:Y:S01]  /*163f0*/  SHF.R.U32.HI R15, RZ, 0x7, R15 ;  /* 0x00000007ff0f7819 */ /* 0x001fe2000001160f */
[----:B------:R-:W-:Y:S02]  /*16400*/  WARPGROUP.DEPBAR.LE gsb0, 0x0 ;  /* 0x00008000000079c5 */ /* 0x000fe40000010000 */
[----:B------:R-:W-:-:S10]  /*16410*/  WARPGROUP.ARRIVE ;  /* 0x00000000000079c5 */ /* 0x000fd40000000000 */
[----:B------:R-:W-:Y:S01]  /*16420*/  QGMMA.64x192x32.F32.E4M3.E4M3 R24, R192, gdesc[UR4], R24, gsb0 ;  /* 0x02e00004c0187df3 */ /* 0x000fe20008000818 */
[----:B------:R-:W-:Y:S02]  /*16430*/  R2UR UR6, R8 ;  /* 0x00000000080672ca */ /* 0x000fe400000e0000 */
[----:B------:R-:W-:Y:S01]  /*16440*/  R2UR UR7, R9 ;  /* 0x00000000090772ca */ /* 0x000fe200000e0000 */
[----:B------:R-:W-:Y:S02]  /*16450*/  WARPGROUP.DEPBAR.LE gsb0, 0x0 ;  /* 0x00008000000079c5 */ /* 0x000fe40000010000 */
[----:B------:R-:W-:-:S14]  /*16460*/  WARPGROUP.ARRIVE ;  /* 0x00000000000079c5 */ /* 0x000fdc0000000000 */
[----:B------:R-:W-:Y:S01]  /*16470*/  QGMMA.64x192x32.F32.E4M3.E4M3 R24, R188, gdesc[UR4], R24, gsb0 ;  /* 0x02e00004bc187df3 */ /* 0x000fe20008000818 */
[----:B------:R-:W-:Y:S02]  /*16480*/  R2UR UR6, R6 ;  /* 0x00000000060672ca */ /* 0x000fe400000e0000 */
[----:B------:R-:W-:Y:S02]  /*16490*/  R2UR UR7, R7 ;  /* 0x00000000070772ca */ /* 0x000fe400000e0000 */
[----:B------:R-:W-:Y:S01]  /*164a0*/  IADD3 R6, -R15, 0xb, RZ ;  /* 0x0000000b0f067810 */ /* 0x000fe20007ffe1ff */
[----:B------:R-:W-:Y:S02]  /*164b0*/  WARPGROUP.DEPBAR.LE gsb0, 0x0 ;  /* 0x00008000000079c5 */ /* 0x000fe40000010000 */
[----:B------:R-:W-:-:S12]  /*164c0*/  WARPGROUP.ARRIVE ;  /* 0x00000000000079c5 */ /* 0x000fd80000000000 */
[----:B------:R-:W-:Y:S03]  /*164d0*/  QGMMA.64x192x32.F32.E4M3.E4M3 R24, R184, gdesc[UR4], R24, gsb0 ;  /* 0x02e00004b8187df3 */ /* 0x000fe60008000818 */
[----:B------:R-:W-:Y:S02]  /*164e0*/  WARPGROUP.DEPBAR.LE gsb0, 0x0 ;  /* 0x00008000000079c5 */ /* 0x000fe40000010000 */
[----:B------:R0:W-:Y:S06]  /*164f0*/  BAR.ARV R6, 0x100 ;  /* 0x000400060000751d */ /* 0x0001ec0000002000 */
[----:B------:R-:W-:Y:S05]  /*16500*/  @!P0 BRA `(.L_x_5621) ;  /* 0x0000000000048947 */ /* 0x000fea0003800000 */
[----:B------:R-:W-:Y:S01]  /*16510*/  BPT.TRAP 0x1 ;  /* 0x000000040000795c */ /* 0x000fe20000300000 */
.L_x_5621:
[----:B0-----:R-:W2:Y:S01]  /*16520*/  LDL R6, [R1] ;  /* 0x0000000001067983 */ /* 0x001ea20000100800 */
        /* <DEDUP_REMOVED lines=40> */
[----:B------:R-:W-:Y:S01]  /*167b0*/  FMUL.FTZ R176, R2, R182 ;  /* 0x000000b602b07220 */ /* 0x000fe20000410000 */
[----:B------:R-:W-:Y:S01]  /*167c0*/  IMAD R122, R12, 0x8, R16 ;  /* 0x000000080c7a7824 */ /* 0x000fe200078e0210 */
[----:B------:R-:W-:Y:S01]  /*167d0*/  IADD3 R181, -R201, 0x1, -R175 ;  /* 0x00000001c9b57810 */ /* 0x000fe20007ffe9af */
[----:B------:R-:W3:Y:S01]  /*167e0*/  MUFU.TANH R9, R9 ;  /* 0x0000000900097308 */ /* 0x000ee20000002400 */
[----:B------:R-:W-:Y:S02]  /*167f0*/  IMAD.U32 R123, RZ, RZ, UR38 ;  /* 0x00000026ff7b7e24 */ /* 0x000fe4000f8e00ff */
[----:B------:R-:W-:Y:S01]  /*16800*/  VIADD R122, R122, 0x2a840 ;  /* 0x0002a8407a7a7836 */ /* 0x000fe20000000000 */
[----:B------:R-:W-:-:S04]  /*16810*/  IADD3 R181, -R202, R181, R203 ;  /* 0x000000b5cab57210 */ /* 0x000fc80007ffe1cb */
[----:B------:R-:W4:Y:S01]  /*16820*/  MUFU.TANH R15, R15 ;  /* 0x0000000f000f7308 */ /* 0x000f220000002400 */
[----:B------:R-:W-:-:S04]  /*16830*/  PRMT R122, R123, 0x654, R122 ;  /* 0x000006547b7a7816 */ /* 0x000fc8000000007a */
[----:B------:R0:W-:Y:S03]  /*16840*/  SYNCS.ARRIVE.TRANS64.RED.A1T0 RZ, [R122+URZ], RZ ;  /* 0x000000ff7aff79a7 */ /* 0x0001e6000810043f */
        /* <DEDUP_REMOVED lines=29> */
[----:B------:R-:W1:Y:S01]  /*16a20*/  MUFU.TANH R169, R169 ;  /* 0x000000a900a97308 */ /* 0x000e620000002400 */
[----:B--2---:R-:W-:-:S07]  /*16a30*/  IMAD.IADD R6, R6, 0x1, R211 ;  /* 0x0000000106067824 */ /* 0x004fce00078e02d3 */
[----:B------:R-:W2:Y:S01]  /*16a40*/  MUFU.TANH R170, R170 ;  /* 0x000000aa00aa7308 */ /* 0x000ea20000002400 */
[----:B0-----:R-:W-:-:S05]  /*16a50*/  @P1 IMAD.HI.U32 R8, R6, R8, RZ ;  /* 0x0000000806081227 */ /* 0x001fca00078e00ff */
[----:B-1----:R-:W-:Y:S01]  /*16a60*/  @P1 SHF.R.U32.HI R6, RZ, R7, R8 ;  /* 0x00000007ff061219 */ /* 0x002fe20000011608 */
        /* <DEDUP_REMOVED lines=27> */
[----:B------:R-:W1:Y:S01]  /*16c20*/  MUFU.TANH R7, R7 ;  /* 0x0000000700077308 */ /* 0x000e620000002400 */
[----:B------:R-:W-:-:S02]  /*16c30*/  VIADD R180, R181, UR34 ;  /* 0x00000022b5b47c36 */ /* 0x000fc40008000000 */
[----:B------:R-:W-:-:S05]  /*16c40*/  VIADD R181, R181, UR41 ;  /* 0x00000029b5b57c36 */ /* 0x000fca0008000000 */
[----:B------:R-:W1:Y:S01]  /*16c50*/  MUFU.TANH R8, R8 ;  /* 0x0000000800087308 */ /* 0x000e620000002400 */
[--C-:B0-----:R-:W-:Y:S02]  /*16c60*/  IMAD.IADD R182, R180, 0x1, R184.reuse ;  /* 0x00000001b4b67824 */ /* 0x101fe400078e02b8 */
[----:B------:R-:W-:-:S05]  /*16c70*/  IMAD.IADD R183, R181, 0x1, R184 ;  /* 0x00000001b5b77824 */ /* 0x000fca00078e02b8 */
        /* <DEDUP_REMOVED lines=29> */
[----:B-1234-:R-:W-:Y:S05]  /*16e50*/  @!P2 BRA `(.L_x_5622) ;  /* 0x000000000058a947 */ /* 0x01efea0003800000 */
[----:B------:R-:W-:Y:S01]  /*16e60*/  IADD3 R184, -R202, R203, R184 ;  /* 0x000000cbcab87210 */ /* 0x000fe20007ffe1b8 */
[----:B------:R-:W-:Y:S03]  /*16e70*/  BSSY B0, `(.L_x_5623) ;  /* 0x0000010000007945 */ /* 0x000fe60003800000 */
        /* <DEDUP_REMOVED lines=10> */
.L_x_5624:
[----:B------:R-:W-:-:S05]  /*16f20*/  IMAD.U32 R185, RZ, RZ, UR32 ;  /* 0x00000020ffb97e24 */ /* 0x000fca000f8e00ff */
[----:B------:R-:W-:-:S13]  /*16f30*/  ISETP.NE.AND P3, PT, R185, 0x1, PT ;  /* 0x00000001b900780c */ /* 0x000fda0003f65270 */
[----:B------:R-:W1:Y:S02]  /*16f40*/  @P3 LDC.64 R122, c[0x0][0x9e8] ;  /* 0x00027a00ff7a3b82 */ /* 0x000e640000000a00 */
[----:B-1----:R-:W-:-:S05]  /*16f50*/  @P3 IMAD.HI.U32 R122, R184, R122, RZ ;  /* 0x0000007ab87a3227 */ /* 0x002fca00078e00ff */
[----:B------:R-:W-:-:S07]  /*16f60*/  @P3 SHF.R.U32.HI R184, RZ, R123, R122 ;  /* 0x0000007bffb83219 */ /* 0x000fce000001167a */
.L_x_5625:
[----:B------:R-:W-:Y:S05]  /*16f70*/  BSYNC B0 ;  /* 0x0000000000007941 */ /* 0x000fea0003800000 */
.L_x_5623:
[----:B------:R-:W-:-:S04]  /*16f80*/  IMAD R184, R184, R185, -R175 ;  /* 0x000000b9b8b87224 */ /* 0x000fc800078e0aaf */
[----:B------:R-:W-:-:S05]  /*16f90*/  IMAD.IADD R184, R184, 0x1, -R201 ;  /* 0x00000001b8b87824 */ /* 0x000fca00078e0ac9 */
[----:B------:R-:W-:Y:S02]  /*16fa0*/  VIMNMX R183, R183, R184, !PT ;  /* 0x000000b8b7b77248 */ /* 0x000fe40007fe0100 */
[----:B------:R-:W-:-:S07]  /*16fb0*/  VIADDMNMX R182, R184, R185, R182, PT ;  /* 0x000000b9b8b67246 */ /* 0x000fce00038001b6 */
.L_x_5622:
[----:B------:R-:W-:Y:S01]  /*16fc0*/  ISETP.GT.AND P3, PT, R0, -0x1, PT ;  /* 0xffffffff0000780c */ /* 0x000fe20003f64270 */
[----:B------:R-:W1:Y:S03]  /*16fd0*/  SHFL.IDX PT, R6, R6, 0x1, 0x1c1f ;  /* 0x003c1f0006067f89 */ /* 0x000e6600000e0000 */
[C---:B------:R-:W-:Y:S02]  /*16fe0*/  ISETP.GT.AND P5, PT, R183.reuse, RZ, P3 ;  /* 0x000000ffb700720c */ /* 0x040fe40001fa4270 */
        /* <DEDUP_REMOVED lines=9> */
[----:B------:R-:W-:Y:S01]  /*17080*/  FSEL R20, R20, -INF , !P5 ;  /* 0xff80000014147808 */ /* 0x000fe20006800000 */
[--C-:B-1----:R-:W-:Y:S01]  /*17090*/  IMAD.IADD R180, R180, 0x1, R6.reuse ;  /* 0x00000001b4b47824 */ /* 0x102fe200078e0206 */
[----:B------:R-:W-:Y:S01]  /*170a0*/  FSEL R21, R21, -INF , !P4 ;  /* 0xff80000015157808 */ /* 0x000fe20006000000 */
[----:B------:R-:W-:Y:S01]  /*170b0*/  IMAD.IADD R181, R181, 0x1, R6 ;  /* 0x00000001b5b57824 */ /* 0x000fe200078e0206 */
[C---:B------:R-:W-:Y:S02]  /*170c0*/  ISETP.GT.AND P5, PT, R183.reuse, 0x10, P3 ;  /* 0x00000010b700780c */ /* 0x040fe40001fa4270 */
[----:B------:R-:W-:Y:S02]  /*170d0*/  ISETP.GT.AND P4, PT, R183, 0x11, P3 ;  /* 0x00000011b700780c */ /* 0x000fe40001f84270 */
[C---:B------:R-:W-:Y:S02]  /*170e0*/  ISETP.LT.OR P5, PT, R182.reuse, 0x11, P5 ;  /* 0x00000011b600780c */ /* 0x040fe40002fa1670 */
[----:B------:R-:W-:-:S02]  /*170f0*/  ISETP.LT.OR P4, PT, R182, 0x12, P4 ;  /* 0x00000012b600780c */ /* 0x000fc40002781670 */
[----:B0-----:R-:W-:Y:S02]  /*17100*/  FSEL R121, R121, -INF , !P5 ;  /* 0xff80000079797808 */ /* 0x001fe40006800000 */
        /* <DEDUP_REMOVED lines=92> */
.L_x_5628:
[----:B------:R-:W-:-:S05]  /*176d0*/  IMAD.U32 R182, RZ, RZ, UR32 ;  /* 0x00000020ffb67e24 */ /* 0x000fca000f8e00ff */
[----:B------:R-:W-:-:S13]  /*176e0*/  ISETP.NE.AND P4, PT, R182, 0x1, PT ;  /* 0x00000001b600780c */ /* 0x000fda0003f85270 */
[----:B------:R-:W0:Y:S02]  /*176f0*/  @P4 LDC.64 R6, c[0x0][0x9e8] ;  /* 0x00027a00ff064b82 */ /* 0x000e240000000a00 */
[----:B0-----:R-:W-:-:S05]  /*17700*/  @P4 IMAD.HI.U32 R6, R123, R6, RZ ;  /* 0x000000067b064227 */ /* 0x001fca00078e00ff */
[----:B------:R-:W-:-:S07]  /*17710*/  @P4 SHF.R.U32.HI R123, RZ, R7, R6 ;  /* 0x00000007ff7b4219 */ /* 0x000fce0000011606 */
.L_x_5629:
[----:B------:R-:W-:Y:S05]  /*17720*/  BSYNC B0 ;  /* 0x0000000000007941 */ /* 0x000fea0003800000 */
.L_x_5627:
[----:B------:R-:W-:-:S04]  /*17730*/  IMAD R123, R123, R182, -R175 ;  /* 0x000000b67b7b7224 */ /* 0x000fc800078e0aaf */
[----:B------:R-:W-:-:S05]  /*17740*/  IMAD.IADD R123, R123, 0x1, -R201 ;  /* 0x000000017b7b7824 */ /* 0x000fca00078e0ac9 */
[----:B------:R-:W-:Y:S02]  /*17750*/  VIMNMX R181, R181, R123, !PT ;  /* 0x0000007bb5b57248 */ /* 0x000fe40007fe0100 */
[----:B------:R-:W-:-:S07]  /*17760*/  VIADDMNMX R180, R123, R182, R180, PT ;  /* 0x000000b67bb47246 */ /* 0x000fce00038001b4 */
.L_x_5626:
        /* <DEDUP_REMOVED lines=36> */
[----:B0-----:R-:W-:-:S04]  /*179b0*/  FMNMX.FTZ R6, R6, R7, !PT ;  /* 0x0000000706067209 */ /* 0x001fc80007810000 */
[----:B------:R-:W-:-:S04]  /*179c0*/  FSETP.NEU.FTZ.AND P4, PT, R6, -INF , PT ;  /* 0xff8000000600780b */ /* 0x000fc80003f9d000 */
[----:B------:R-:W-:-:S05]  /*179d0*/  FSEL R7, R6, RZ, P4 ;  /* 0x000000ff06077208 */ /* 0x000fca0002000000 */
[----:B------:R-:W-:Y:S01]  /*179e0*/  FADD.FTZ R7, -R7, R10 ;  /* 0x0000000a07077221 */ /* 0x000fe20000010100 */
[----:B------:R-:W-:-:S03]  /*179f0*/  IMAD.U32 R10, RZ, RZ, UR35 ;  /* 0x00000023ff0a7e24 */ /* 0x000fc6000f8e00ff */
[----:B------:R-:W-:Y:S01]  /*17a00*/  FMUL.FTZ R7, R7, UR35 ;  /* 0x0000002307077c20 */ /* 0x000fe20008410000 */
[----:B------:R-:W-:-:S05]  /*17a10*/  FFMA.FTZ R10, R6, R10, -8 ;  /* 0xc1000000060a7423 */ /* 0x000fca000001000a */
[----:B------:R-:W-:Y:S01]  /*17a20*/  FSEL R123, R10, RZ, P4 ;  /* 0x000000ff0a7b7208 */ /* 0x000fe20002000000 */
[----:B------:R-:W-:Y:S01]  /*17a30*/  MUFU.EX2 R7, R7 ;  /* 0x0000000700077308 */ /* 0x000fe20000000800 */
[----:B------:R-:W-:-:S03]  /*17a40*/  ISETP.GT.AND P4, PT, R181, 0x1, P3 ;  /* 0x00000001b500780c */ /* 0x000fc60001f84270 */
[--C-:B------:R-:W-:Y:S01]  /*17a50*/  FFMA.FTZ R141, R141, UR35, -R123.reuse ;  /* 0x000000238d8d7c23 */ /* 0x100fe2000801087b */
[----:B------:R-:W-:Y:S01]  /*17a60*/  ISETP.LT.OR P5, PT, R180, 0x2, P4 ;  /* 0x00000002b400780c */ /* 0x000fe200027a1670 */
[--C-:B------:R-:W-:Y:S01]  /*17a70*/  FFMA.FTZ R122, R122, UR35, -R123.reuse ;  /* 0x000000237a7a7c23 */ /* 0x100fe2000801087b */
[----:B------:R-:W-:Y:S01]  /*17a80*/  ISETP.GT.AND P4, PT, R181, 0x8, P3 ;  /* 0x00000008b500780c */ /* 0x000fe20001f84270 */
[--C-:B------:R-:W-:Y:S01]  /*17a90*/  FFMA.FTZ R8, R8, UR35, -R123.reuse ;  /* 0x0000002308087c23 */ /* 0x100fe2000801087b */
[----:B------:R-:W-:Y:S01]  /*17aa0*/  FSEL R15, R15, -INF , !P5 ;  /* 0xff8000000f0f7808 */ /* 0x000fe20006800000 */
[--C-:B------:R-:W-:Y:S01]  /*17ab0*/  FFMA.FTZ R20, R20, UR35, -R123.reuse ;  /* 0x0000002314147c23 */ /* 0x100fe2000801087b */
[----:B------:R-:W-:Y:S01]  /*17ac0*/  ISETP.GT.AND P5, PT, R181, 0x9, P3 ;  /* 0x00000009b500780c */ /* 0x000fe20001fa4270 */
[----:B------:R-:W0:Y:S01]  /*17ad0*/  MUFU.EX2 R122, R122 ;  /* 0x0000007a007a7308 */ /* 0x000e220000000800 */
[C---:B------:R-:W-:Y:S01]  /*17ae0*/  ISETP.LT.OR P4, PT, R180.reuse, 0x9, P4 ;  /* 0x00000009b400780c */ /* 0x040fe20002781670 */
[--C-:B------:R-:W-:Y:S01]  /*17af0*/  FFMA.FTZ R21, R21, UR35, -R123.reuse ;  /* 0x0000002315157c23 */ /* 0x100fe2000801087b */
[----:B------:R-:W-:Y:S01]  /*17b00*/  ISETP.LT.OR P5, PT, R180, 0xa, P5 ;  /* 0x0000000ab400780c */ /* 0x000fe20002fa1670 */
[--C-:B------:R-:W-:Y:S01]  /*17b10*/  FFMA.FTZ R121, R121, UR35, -R123.reuse ;  /* 0x0000002379797c23 */ /* 0x100fe2000801087b */
[----:B------:R-:W-:Y:S01]  /*17b20*/  FSEL R23, R23, -INF , !P4 ;  /* 0xff80000017177808 */ /* 0x000fe20006000000 */
[--C-:B------:R-:W-:Y:S01]  /*17b30*/  FFMA.FTZ R124, R124, UR35, -R123.reuse ;  /* 0x000000237c7c7c23 */ /* 0x100fe2000801087b */
[----:B------:R-:W-:Y:S01]  /*17b40*/  FSEL R120, R120, -INF , !P5 ;  /* 0xff80000078787808 */ /* 0x000fe20006800000 */
[----:B------:R-:W1:Y:S01]  /*17b50*/  MUFU.EX2 R8, R8 ;  /* 0x0000000800087308 */ /* 0x000e620000000800 */
[----:B------:R-:W-:Y:S01]  /*17b60*/  ISETP.GT.AND P5, PT, R181, 0x11, P3 ;  /* 0x00000011b500780c */ /* 0x000fe20001fa4270 */
[--C-:B------:R-:W-:Y:S01]  /*17b70*/  FFMA.FTZ R127, R127, UR35, -R123.reuse ;  /* 0x000000237f7f7c23 */ /* 0x100fe2000801087b */
[----:B------:R-:W-:Y:S01]  /*17b80*/  ISETP.GT.AND P4, PT, R181, 0x10, P3 ;  /* 0x00000010b500780c */ /* 0x000fe20001f84270 */
[--C-:B------:R-:W-:Y:S01]  /*17b90*/  FFMA.FTZ R128, R128, UR35, -R123.reuse ;  /* 0x0000002380807c23 */ /* 0x100fe2000801087b */
[C---:B------:R-:W-:Y:S01]  /*17ba0*/  ISETP.LT.OR P5, PT, R180.reuse, 0x12, P5 ;  /* 0x00000012b400780c */ /* 0x040fe20002fa1670 */
[--C-:B------:R-:W-:Y:S01]  /*17bb0*/  FFMA.FTZ R131, R131, UR35, -R123.reuse ;  /* 0x0000002383837c23 */ /* 0x100fe2000801087b */
[----:B------:R-:W-:Y:S01]  /*17bc0*/  ISETP.LT.OR P4, PT, R180, 0x11, P4 ;  /* 0x00000011b400780c */ /* 0x000fe20002781670 */
[----:B------:R-:W-:Y:S01]  /*17bd0*/  MUFU.EX2 R20, R20 ;  /* 0x0000001400147308 */ /* 0x000fe20000000800 */
[----:B------:R-:W-:Y:S01]  /*17be0*/  FSEL R126, R126, -INF , !P5 ;  /* 0xff8000007e7e7808 */ /* 0x000fe20006800000 */
[----:B0-----:R-:W-:Y:S01]  /*17bf0*/  FFMA.FTZ R4, R7, R4, R122 ;  /* 0x0000000407047223 */ /* 0x001fe2000001007a */
[----:B------:R-:W-:Y:S01]  /*17c00*/  ISETP.GT.AND P5, PT, R181, 0x19, P3 ;  /* 0x00000019b500780c */ /* 0x000fe20001fa4270 */
[--C-:B------:R-:W-:Y:S01]  /*17c10*/  FFMA.FTZ R132, R132, UR35, -R123.reuse ;  /* 0x0000002384847c23 */ /* 0x100fe2000801087b */
[----:B------:R-:W-:Y:S01]  /*17c20*/  FSEL R125, R125, -INF , !P4 ;  /* 0xff8000007d7d7808 */ /* 0x000fe20006000000 */
[--C-:B------:R-:W-:Y:S01]  /*17c30*/  FFMA.FTZ R137, R137, UR35, -R123.reuse ;  /* 0x0000002389897c23 */ /* 0x100fe2000801087b */
[----:B------:R-:W-:Y:S01]  /*17c40*/  ISETP.LT.OR P5, PT, R180, 0x1a, P5 ;  /* 0x0000001ab400780c */ /* 0x000fe20002fa1670 */
[----:B------:R-:W-:Y:S01]  /*17c50*/  MUFU.EX2 R21, R21 ;  /* 0x0000001500157308 */ /* 0x000fe20000000800 */
[C---:B------:R-:W-:Y:S01]  /*17c60*/  ISETP.GT.AND P4, PT, R181.reuse, 0x18, P3 ;  /* 0x00000018b500780c */ /* 0x040fe20001f84270 */
[----:B-1----:R-:W-:Y:S01]  /*17c70*/  FADD.FTZ R4, R8, R4 ;  /* 0x0000000408047221 */ /* 0x002fe20000010000 */
[----:B------:R-:W-:Y:S01]  /*17c80*/  FSEL R130, R130, -INF , !P5 ;  /* 0xff80000082827808 */ /* 0x000fe20006800000 */
[--C-:B------:R-:W-:Y:S01]  /*17c90*/  FFMA.FTZ R138, R138, UR35, -R123.reuse ;  /* 0x000000238a8a7c23 */ /* 0x100fe2000801087b */
[----:B------:R-:W-:Y:S01]  /*17ca0*/  ISETP.GT.AND P5, PT, R181, 0x21, P3 ;  /* 0x00000021b500780c */ /* 0x000fe20001fa4270 */
[--C-:B------:R-:W-:Y:S01]  /*17cb0*/  FFMA.FTZ R142, R142, UR35, -R123.reuse ;  /* 0x000000238e8e7c23 */ /* 0x100fe2000801087b */
[C---:B------:R-:W-:Y:S01]  /*17cc0*/  ISETP.LT.OR P4, PT, R180.reuse, 0x19, P4 ;  /* 0x00000019b400780c */ /* 0x040fe20002781670 */
[----:B------:R-:W-:Y:S01]  /*17cd0*/  MUFU.EX2 R121, R121 ;  /* 0x0000007900797308 */ /* 0x000fe20000000800 */
[----:B------:R-:W-:Y:S01]  /*17ce0*/  ISETP.LT.OR P5, PT, R180, 0x22, P5 ;  /* 0x00000022b400780c */ /* 0x000fe20002fa1670 */
[--C-:B------:R-:W-:Y:S01]  /*17cf0*/  FFMA.FTZ R145, R145, UR35, -R123.reuse ;  /* 0x0000002391917c23 */ /* 0x100fe2000801087b */
[----:B------:R-:W-:Y:S01]  /*17d00*/  FSEL R129, R129, -INF , !P4 ;  /* 0xff80000081817808 */ /* 0x000fe20006000000 */
[--C-:B------:R-:W-:Y:S01]  /*17d10*/  FFMA.FTZ R146, R146, UR35, -R123.reuse ;  /* 0x0000002392927c23 */ /* 0x100fe2000801087b */
[----:B------:R-:W-:Y:S01]  /*17d20*/  FSEL R134, R134, -INF , !P5 ;  /* 0xff80000086867808 */ /* 0x000fe20006800000 */
[--C-:B------:R-:W-:Y:S01]  /*17d30*/  FFMA.FTZ R149, R149, UR35, -R123.reuse ;  /* 0x0000002395957c23 */ /* 0x100fe2000801087b */
[C---:B------:R-:W-:Y:S01]  /*17d40*/  ISETP.GT.AND P5, PT, R181.reuse, 0x29, P3 ;  /* 0x00000029b500780c */ /* 0x040fe20001fa4270 */
[----:B------:R-:W-:Y:S01]  /*17d50*/  MUFU.EX2 R124, R124 ;  /* 0x0000007c007c7308 */ /* 0x000fe20000000800 */
[----:B------:R-:W-:Y:S01]  /*17d60*/  ISETP.GT.AND P4, PT, R181, 0x20, P3 ;  /* 0x00000020b500780c */ /* 0x000fe20001f84270 */
[--C-:B------:R-:W-:Y:S01]  /*17d70*/  FFMA.FTZ R150, R150, UR35, -R123.reuse ;  /* 0x0000002396967c23 */ /* 0x100fe2000801087b */
[C---:B------:R-:W-:Y:S01]  /*17d80*/  ISETP.LT.OR P5, PT, R180.reuse, 0x2a, P5 ;  /* 0x0000002ab400780c */ /* 0x040fe20002fa1670 */
[--C-:B------:R-:W-:Y:S01]  /*17d90*/  FFMA.FTZ R153, R153, UR35, -R123.reuse ;  /* 0x0000002399997c23 */ /* 0x100fe2000801087b */
[----:B------:R-:W-:Y:S01]  /*17da0*/  ISETP.LT.OR P4, PT, R180, 0x21, P4 ;  /* 0x00000021b400780c */ /* 0x000fe20002781670 */
[--C-:B------:R-:W-:Y:S01]  /*17db0*/  FFMA.FTZ R154, R154, UR35, -R123.reuse ;  /* 0x000000239a9a7c23 */ /* 0x100fe2000801087b */
[----:B------:R-:W-:Y:S01]  /*17dc0*/  FSEL R136, R136, -INF , !P5 ;  /* 0xff80000088887808 */ /* 0x000fe20006800000 */
[----:B------:R-:W-:Y:S01]  /*17dd0*/  MUFU.EX2 R127, R127 ;  /* 0x0000007f007f7308 */ /* 0x000fe20000000800 */
[----:B------:R-:W-:Y:S01]  /*17de0*/  ISETP.GT.AND P5, PT, R181, 0x31, P3 ;  /* 0x00000031b500780c */ /* 0x000fe20001fa4270 */
[--C-:B------:R-:W-:Y:S01]  /*17df0*/  FFMA.FTZ R157, R157, UR35, -R123.reuse ;  /* 0x000000239d9d7c23 */ /* 0x100fe2000801087b */
[----:B------:R-:W-:Y:S01]  /*17e00*/  FSEL R133, R133, -INF , !P4 ;  /* 0xff80000085857808 */ /* 0x000fe20006000000 */
[--C-:B------:R-:W-:Y:S01]  /*17e10*/  FFMA.FTZ R158, R158, UR35, -R123.reuse ;  /* 0x000000239e9e7c23 */ /* 0x100fe2000801087b */
[----:B------:R-:W-:Y:S01]  /*17e20*/  ISETP.LT.OR P5, PT, R180, 0x32, P5 ;  /* 0x00000032b400780c */ /* 0x000fe20002fa1670 */
[--C-:B------:R-:W-:Y:S01]  /*17e30*/  FFMA.FTZ R161, R161, UR35, -R123.reuse ;  /* 0x00000023a1a17c23 */ /* 0x100fe2000801087b */
[C---:B------:R-:W-:Y:S01]  /*17e40*/  ISETP.GT.AND P4, PT, R181.reuse, 0x28, P3 ;  /* 0x00000028b500780c */ /* 0x040fe20001f84270 */
[----:B------:R-:W-:Y:S01]  /*17e50*/  MUFU.EX2 R128, R128 ;  /* 0x0000008000807308 */ /* 0x000fe20000000800 */
[----:B------:R-:W-:Y:S01]  /*17e60*/  FSEL R140, R140, -INF , !P5 ;  /* 0xff8000008c8c7808 */ /* 0x000fe20006800000 */
[--C-:B------:R-:W-:Y:S01]  /*17e70*/  FFMA.FTZ R162, R162, UR35, -R123.reuse ;  /* 0x00000023a2a27c23 */ /* 0x100fe2000801087b */
[----:B------:R-:W-:Y:S01]  /*17e80*/  ISETP.GT.AND P5, PT, R181, 0x39, P3 ;  /* 0x00000039b500780c */ /* 0x000fe20001fa4270 */
[--C-:B------:R-:W-:Y:S01]  /*17e90*/  FFMA.FTZ R165, R165, UR35, -R123.reuse ;  /* 0x00000023a5a57c23 */ /* 0x100fe2000801087b */
[----:B------:R-:W-:Y:S01]  /*17ea0*/  ISETP.LT.OR P4, PT, R180, 0x29, P4 ;  /* 0x00000029b400780c */ /* 0x000fe20002781670 */
[--C-:B------:R-:W-:Y:S01]  /*17eb0*/  FFMA.FTZ R166, R166, UR35, -R123.reuse ;  /* 0x00000023a6a67c23 */ /* 0x100fe2000801087b */
[----:B------:R-:W-:Y:S01]  /*17ec0*/  ISETP.LT.OR P5, PT, R180, 0x3a, P5 ;  /* 0x0000003ab400780c */ /* 0x000fe20002fa1670 */
[----:B------:R-:W-:Y:S01]  /*17ed0*/  MUFU.EX2 R131, R131 ;  /* 0x0000008300837308 */ /* 0x000fe20000000800 */
[----:B------:R-:W-:Y:S01]  /*17ee0*/  FSEL R135, R135, -INF , !P4 ;  /* 0xff80000087877808 */ /* 0x000fe20006000000 */
[--C-:B------:R-:W-:Y:S01]  /*17ef0*/  FFMA.FTZ R169, R169, UR35, -R123.reuse ;  /* 0x00000023a9a97c23 */ /* 0x100fe2000801087b */
[----:B------:R-:W-:Y:S01]  /*17f00*/  FSEL R144, R144, -INF , !P5 ;  /* 0xff80000090907808 */ /* 0x000fe20006800000 */
[--C-:B------:R-:W-:Y:S01]  /*17f10*/  FFMA.FTZ R170, R170, UR35, -R123.reuse ;  /* 0x00000023aaaa7c23 */ /* 0x100fe2000801087b */
[----:B------:R-:W-:Y:S01]  /*17f20*/  ISETP.GT.AND P5, PT, R181, 0x41, P3 ;  /* 0x00000041b500780c */ /* 0x000fe20001fa4270 */
[--C-:B------:R-:W-:Y:S01]  /*17f30*/  FFMA.FTZ R173, R173, UR35, -R123.reuse ;  /* 0x00000023adad7c23 */ /* 0x100fe2000801087b */
[----:B------:R-:W-:Y:S01]  /*17f40*/  ISETP.GT.AND P4, PT, R181, 0x30, P3 ;  /* 0x00000030b500780c */ /* 0x000fe20001f84270 */
[----:B------:R-:W-:Y:S01]  /*17f50*/  MUFU.EX2 R132, R132 ;  /* 0x0000008400847308 */ /* 0x000fe20000000800 */
[----:B------:R-:W-:Y:S01]  /*17f60*/  ISETP.LT.OR P5, PT, R180, 0x42, P5 ;  /* 0x00000042b400780c */ /* 0x000fe20002fa1670 */
[--C-:B------:R-:W-:Y:S01]  /*17f70*/  FFMA.FTZ R174, R174, UR35, -R123.reuse ;  /* 0x00000023aeae7c23 */ /* 0x100fe2000801087b */
[----:B------:R-:W-:Y:S01]  /*17f80*/  ISETP.LT.OR P4, PT, R180, 0x31, P4 ;  /* 0x00000031b400780c */ /* 0x000fe20002781670 */
[--C-:B------:R-:W-:Y:S01]  /*17f90*/  FFMA.FTZ R178, R178, UR35, -R123.reuse ;  /* 0x00000023b2b27c23 */ /* 0x100fe2000801087b */
[----:B------:R-:W-:Y:S01]  /*17fa0*/  FSEL R148, R148, -INF , !P5 ;  /* 0xff80000094947808 */ /* 0x000fe20006800000 */
[----:B------:R-:W-:Y:S01]  /*17fb0*/  FFMA.FTZ R123, R179, UR35, -R123 ;  /* 0x00000023b37b7c23 */ /* 0x000fe2000801087b */
[----:B------:R-:W-:Y:S01]  /*17fc0*/  ISETP.GT.AND P5, PT, R181, 0x49, P3 ;  /* 0x00000049b500780c */ /* 0x000fe20001fa4270 */
[----:B------:R-:W-:Y:S01]  /*17fd0*/  MUFU.EX2 R137, R137 ;  /* 0x0000008900897308 */ /* 0x000fe20000000800 */
[----:B------:R-:W-:-:S02]  /*17fe0*/  FSEL R139, R139, -INF , !P4 ;  /* 0xff8000008b8b7808 */ /* 0x000fc40006000000 */
[----:B------:R-:W-:Y:S02]  /*17ff0*/  ISETP.LT.OR P5, PT, R180, 0x4a, P5 ;  /* 0x0000004ab400780c */ /* 0x000fe40002fa1670 */
[C---:B------:R-:W-:Y:S02]  /*18000*/  ISETP.GT.AND P4, PT, R181.reuse, 0x38, P3 ;  /* 0x00000038b500780c */ /* 0x040fe40001f84270 */
[----:B------:R-:W-:Y:S01]  /*18010*/  FSEL R152, R152, -INF , !P5 ;  /* 0xff80000098987808 */ /* 0x000fe20006800000 */
[----:B------:R-:W-:Y:S01]  /*18020*/  MUFU.EX2 R138, R138 ;  /* 0x0000008a008a7308 */ /* 0x000fe20000000800 */
[----:B------:R-:W-:Y:S02]  /*18030*/  ISETP.GT.AND P5, PT, R181, 0x51, P3 ;  /* 0x00000051b500780c */ /* 0x000fe40001fa4270 */
[C---:B------:R-:W-:Y:S02]  /*18040*/  ISETP.LT.OR P4, PT, R180.reuse, 0x39, P4 ;  /* 0x00000039b400780c */ /* 0x040fe40002781670 */
[----:B------:R-:W-:-:S02]  /*18050*/  ISETP.LT.OR P5, PT, R180, 0x52, P5 ;  /* 0x00000052b400780c */ /* 0x000fc40002fa1670 */
[----:B------:R-:W-:Y:S01]  /*18060*/  FSEL R143, R143, -INF , !P4 ;  /* 0xff8000008f8f7808 */ /* 0x000fe20006000000 */
[----:B------:R-:W-:Y:S01]  /*18070*/  MUFU.EX2 R142, R142 ;  /* 0x0000008e008e7308 */ /* 0x000fe20000000800 */
[----:B------:R-:W-:Y:S02]  /*18080*/  FSEL R156, R156, -INF , !P5 ;  /* 0xff8000009c9c7808 */ /* 0x000fe40006800000 */
[C---:B------:R-:W-:Y:S02]  /*18090*/  ISETP.GT.AND P5, PT, R181.reuse, 0x59, P3 ;  /* 0x00000059b500780c */ /* 0x040fe40001fa4270 */
[----:B------:R-:W-:Y:S02]  /*180a0*/  ISETP.GT.AND P4, PT, R181, 0x40, P3 ;  /* 0x00000040b500780c */ /* 0x000fe40001f84270 */
[C---:B------:R-:W-:Y:S01]  /*180b0*/  ISETP.LT.OR P5, PT, R180.reuse, 0x5a, P5 ;  /* 0x0000005ab400780c */ /* 0x040fe20002fa1670 */
[----:B------:R-:W-:Y:S01]  /*180c0*/  MUFU.EX2 R145, R145 ;  /* 0x0000009100917308 */ /* 0x000fe20000000800 */
[----:B------:R-:W-:-:S02]  /*180d0*/  ISETP.LT.OR P4, PT, R180, 0x41, P4 ;  /* 0x00000041b400780c */ /* 0x000fc40002781670 */
[----:B------:R-:W-:Y:S02]  /*180e0*/  FSEL R160, R160, -INF , !P5 ;  /* 0xff800000a0a07808 */ /* 0x000fe40006800000 */
[----:B------:R-:W-:Y:S02]  /*180f0*/  ISETP.GT.AND P5, PT, R181, 0x61, P3 ;  /* 0x00000061b500780c */ /* 0x000fe40001fa4270 */
[----:B------:R-:W-:Y:S01]  /*18100*/  FSEL R147, R147, -INF , !P4 ;  /* 0xff80000093937808 */ /* 0x000fe20006000000 */
[----:B------:R-:W-:Y:S01]  /*18110*/  MUFU.EX2 R146, R146 ;  /* 0x0000009200927308 */ /* 0x000fe20000000800 */
[----:B------:R-:W-:Y:S02]  /*18120*/  ISETP.LT.OR P5, PT, R180, 0x62, P5 ;  /* 0x00000062b400780c */ /* 0x000fe40002fa1670 */
[----:B------:R-:W-:Y:S02]  /*18130*/  ISETP.GT.AND P4, PT, R181, 0x48, P3 ;  /* 0x00000048b500780c */ /* 0x000fe40001f84270 */
[----:B------:R-:W-:-:S02]  /*18140*/  FSEL R164, R164, -INF , !P5 ;  /* 0xff800000a4a47808 */ /* 0x000fc40006800000 */
[----:B------:R-:W-:Y:S01]  /*18150*/  ISETP.GT.AND P5, PT, R181, 0x69, P3 ;  /* 0x00000069b500780c */ /* 0x000fe20001fa4270 */
[----:B------:R-:W-:Y:S01]  /*18160*/  MUFU.EX2 R149, R149 ;  /* 0x0000009500957308 */ /* 0x000fe20000000800 */
[C---:B------:R-:W-:Y:S02]  /*18170*/  ISETP.LT.OR P4, PT, R180.reuse, 0x49, P4 ;  /* 0x00000049b400780c */ /* 0x040fe40002781670 */
[----:B------:R-:W-:Y:S02]  /*18180*/  ISETP.LT.OR P5, PT, R180, 0x6a, P5 ;  /* 0x0000006ab400780c */ /* 0x000fe40002fa1670 */
[----:B------:R-:W-:Y:S02]  /*18190*/  FSEL R151, R151, -INF , !P4 ;  /* 0xff80000097977808 */ /* 0x000fe40006000000 */
[----:B------:R-:W-:Y:S01]  /*181a0*/  FSEL R168, R168, -INF , !P5 ;  /* 0xff800000a8a87808 */ /* 0x000fe20006800000 */
[----:B------:R-:W-:Y:S01]  /*181b0*/  MUFU.EX2 R150, R150 ;  /* 0x0000009600967308 */ /* 0x000fe20000000800 */
[----:B------:R-:W-:-:S02]  /*181c0*/  ISETP.GT.AND P5, PT, R181, RZ, P3 ;  /* 0x000000ffb500720c */ /* 0x000fc40001fa4270 */
[----:B------:R-:W-:Y:S02]  /*181d0*/  ISETP.GT.AND P4, PT, R181, 0x50, P3 ;  /* 0x00000050b500780c */ /* 0x000fe40001f84270 */
[C---:B------:R-:W-:Y:S02]  /*181e0*/  ISETP.LT.OR P5, PT, R180.reuse, 0x1, P5 ;  /* 0x00000001b400780c */ /* 0x040fe40002fa1670 */
[----:B------:R-:W-:Y:S01]  /*181f0*/  ISETP.LT.OR P4, PT, R180, 0x51, P4 ;  /* 0x00000051b400780c */ /* 0x000fe20002781670 */
[----:B------:R-:W-:Y:S01]  /*18200*/  MUFU.EX2 R153, R153 ;  /* 0x0000009900997308 */ /* 0x000fe20000000800 */
[----:B------:R-:W-:Y:S02]  /*18210*/  FSEL R9, R9, -INF , !P5 ;  /* 0xff80000009097808 */ /* 0x000fe40006800000 */
[----:B------:R-:W-:Y:S02]  /*18220*/  FSEL R155, R155, -INF , !P4 ;  /* 0xff8000009b9b7808 */ /* 0x000fe40006000000 */
[----:B------:R-:W-:-:S02]  /*18230*/  FMNMX.FTZ R10, R9, R14, !PT ;  /* 0x0000000e090a7209 */ /* 0x000fc40007810000 */
[----:B------:R-:W-:Y:S01]  /*18240*/  ISETP.GT.AND P4, PT, R181, 0x58, P3 ;  /* 0x00000058b500780c */ /* 0x000fe20001f84270 */
[----:B------:R-:W-:Y:S01]  /*18250*/  MUFU.EX2 R154, R154 ;  /* 0x0000009a009a7308 */ /* 0x000fe20000000800 */
[----:B------:R-:W-:Y:S02]  /*18260*/  FMNMX.FTZ R10, R15, R10, !PT ;  /* 0x0000000a0f0a7209 */ /* 0x000fe40007810000 */
[----:B------:R-:W-:Y:S02]  /*18270*/  ISETP.LT.OR P4, PT, R180, 0x59, P4 ;  /* 0x00000059b400780c */ /* 0x000fe40002781670 */
[----:B------:R-:W-:Y:S02]  /*18280*/  FMNMX.FTZ R10, R23, R10, !PT ;  /* 0x0000000a170a7209 */ /* 0x000fe40007810000 */
[----:B------:R-:W-:Y:S01]  /*18290*/  FSEL R159, R159, -INF , !P4 ;  /* 0xff8000009f9f7808 */ /* 0x000fe20006000000 */
[----:B------:R-:W-:Y:S01]  /*182a0*/  MUFU.EX2 R157, R157 ;  /* 0x0000009d009d7308 */ /* 0x000fe20000000800 */
[----:B------:R-:W-:-:S02]  /*182b0*/  FMNMX.FTZ R10, R120, R10, !PT ;  /* 0x0000000a780a7209 */ /* 0x000fc40007810000 */
[----:B------:R-:W-:Y:S02]  /*182c0*/  ISETP.GT.AND P4, PT, R181, 0x60, P3 ;  /* 0x00000060b500780c */ /* 0x000fe40001f84270 */
[----:B------:R-:W-:Y:S02]  /*182d0*/  FMNMX.FTZ R10, R125, R10, !PT ;  /* 0x0000000a7d0a7209 */ /* 0x000fe40007810000 */
[----:B------:R-:W-:Y:S01]  /*182e0*/  ISETP.LT.OR P4, PT, R180, 0x61, P4 ;  /* 0x00000061b400780c */ /* 0x000fe20002781670 */
[----:B------:R-:W-:Y:S01]  /*182f0*/  MUFU.EX2 R158, R158 ;  /* 0x0000009e009e7308 */ /* 0x000fe20000000800 */
[----:B------:R-:W-:Y:S02]  /*18300*/  FMNMX.FTZ R10, R126, R10, !PT ;  /* 0x0000000a7e0a7209 */ /* 0x000fe40007810000 */
        /* <DEDUP_REMOVED lines=17> */
[C---:B------:R-:W-:Y:S01]  /*18420*/  ISETP.GT.AND P4, PT, R181.reuse, 0x71, P3 ;  /* 0x00000071b500780c */ /* 0x040fe20001f84270 */
[----:B------:R-:W-:Y:S01]  /*18430*/  MUFU.EX2 R166, R166 ;  /* 0x000000a600a67308 */ /* 0x000fe20000000800 */
[----:B------:R-:W-:Y:S02]  /*18440*/  FMNMX.FTZ R10, R140, R10, !PT ;  /* 0x0000000a8c0a7209 */ /* 0x000fe40007810000 */
[----:B------:R-:W-:Y:S02]  /*18450*/  ISETP.GT.AND P5, PT, R181, 0x78, P3 ;  /* 0x00000078b500780c */ /* 0x000fe40001fa4270 */
[----:B------:R-:W-:Y:S02]  /*18460*/  FMNMX.FTZ R10, R143, R10, !PT ;  /* 0x0000000a8f0a7209 */ /* 0x000fe40007810000 */
[----:B------:R-:W-:Y:S01]  /*18470*/  ISETP.LT.OR P4, PT, R180, 0x72, P4 ;  /* 0x00000072b400780c */ /* 0x000fe20002781670 */
        /* <DEDUP_REMOVED lines=9> */
[----:B------:R-:W-:Y:S01]  /*18510*/  ISETP.LT.OR P3, PT, R180, 0x7a, P3 ;  /* 0x0000007ab400780c */ /* 0x000fe20001f61670 */
[----:B------:R-:W-:Y:S01]  /*18520*/  MUFU.EX2 R173, R173 ;  /* 0x000000ad00ad7308 */ /* 0x000fe20000000800 */
[----:B------:R-:W-:Y:S02]  /*18530*/  FMNMX.FTZ R10, R152, R10, !PT ;  /* 0x0000000a980a7209 */ /* 0x000fe40007810000 */
[----:B------:R-:W-:Y:S02]  /*18540*/  FSEL R176, R176, -INF , !P5 ;  /* 0xff800000b0b07808 */ /* 0x000fe40006800000 */
[----:B------:R-:W-:Y:S02]  /*18550*/  FMNMX.FTZ R10, R155, R10, !PT ;  /* 0x0000000a9b0a7209 */ /* 0x000fe40007810000 */
[----:B------:R-:W-:Y:S01]  /*18560*/  FSEL R177, R177, -INF , !P3 ;  /* 0xff800000b1b17808 */ /* 0x000fe20005800000 */
        /* <DEDUP_REMOVED lines=16> */
[----:B------:R0:W-:Y:S03]  /*18670*/  MUFU.EX2 R10, R141 ;  /* 0x0000008d000a7308 */ /* 0x0001e60000000800 */
[----:B0-----:R-:W0:Y:S02]  /*18680*/  SHFL.BFLY PT, R141, R175, 0x1, 0x1f ;  /* 0x0c201f00af8d7f89 */ /* 0x001e2400000e0000 */
        /* <DEDUP_REMOVED lines=8> */
[----:B------:R-:W-:Y:S04]  /*18710*/  MUFU.EX2 R14, R14 ;  /* 0x0000000e000e7308 */ /* 0x000fe80000000800 */
        /* <DEDUP_REMOVED lines=32> */
[----:B------:R-:W-:Y:S01]  /*18920*/  FADD.FTZ R3, R20, R4 ;  /* 0x0000000414037221 */ /* 0x000fe20000010000 */
[----:B------:R-:W-:-:S01]  /*18930*/  FFMA.FTZ R167, R167, UR35, -R180 ;  /* 0x00000023a7a77c23 */ /* 0x000fc200080108b4 */
[--C-:B------:R-:W-:Y:S01]  /*18940*/  FFMA.FTZ R168, R168, UR35, -R180.reuse ;  /* 0x00000023a8a87c23 */ /* 0x100fe200080108b4 */
[----:B------:R-:W-:-:S01]  /*18950*/  FFMA.FTZ R171, R171, UR35, -R180 ;  /* 0x00000023abab7c23 */ /* 0x000fc200080108b4 */
[----:B------:R-:W-:Y:S01]  /*18960*/  FADD.FTZ R3, R21, R3 ;  /* 0x0000000315037221 */ /* 0x000fe20000010000 */
[----:B------:R-:W-:-:S01]  /*18970*/  FFMA.FTZ R172, R172, UR35, -R180 ;  /* 0x00000023acac7c23 */ /* 0x000fc200080108b4 */
[----:B------:R-:W1:Y:S01]  /*18980*/  MUFU.EX2 R125, R125 ;  /* 0x0000007d007d7308 */ /* 0x000e620000000800 */
[----:B--2---:R-:W-:-:S01]  /*18990*/  FADD.FTZ R4, R23, R175 ;  /* 0x000000af17047221 */ /* 0x004fc20000010000 */
[----:B------:R-:W-:Y:S01]  /*189a0*/  FADD.FTZ R3, R121, R3 ;  /* 0x0000000379037221 */ /* 0x000fe20000010000 */
[----:B------:R-:W-:-:S01]  /*189b0*/  FFMA.FTZ R176, R176, UR35, -R180 ;  /* 0x00000023b0b07c23 */ /* 0x000fc200080108b4 */
[----:B------:R-:W-:-:S02]  /*189c0*/  FFMA.FTZ R177, R177, UR35, -R180 ;  /* 0x00000023b1b17c23 */ /* 0x000fc400080108b4 */
[----:B------:R-:W-:-:S02]  /*189d0*/  FADD.FTZ R3, R124, R3 ;  /* 0x000000037c037221 */ /* 0x000fc40000010000 */
        /* <DEDUP_REMOVED lines=50> */
[----:B------:R-:W-:-:S06]  /*18d00*/  FADD.FTZ R3, R178, R3 ;  /* 0x00000003b2037221 */ /* 0x000fcc0000010000 */
        /* <DEDUP_REMOVED lines=28> */
[----:B0-----:R-:W-:Y:S01]  /*18ed0*/  FADD.FTZ R175, R176, R4 ;  /* 0x00000004b0af7221 */ /* 0x001fe20000010000 */
[----:B------:R-:W-:-:S03]  /*18ee0*/  FADD.FTZ R4, R123, R3 ;  /* 0x000000037b047221 */ /* 0x000fc60000010000 */
[----:B-1----:R-:W-:Y:S01]  /*18ef0*/  FADD.FTZ R3, R177, R175 ;  /* 0x000000afb1037221 */ /* 0x002fe20000010000 */
[----:B------:R-:W-:Y:S06]  /*18f00*/  @!P0 BRA `(.L_x_5630) ;  /* 0x0000000000048947 */ /* 0x000fec0003800000 */
[----:B------:R-:W-:Y:S01]  /*18f10*/  BPT.TRAP 0x1 ;  /* 0x000000040000795c */ /* 0x000fe20000300000 */
.L_x_5630:
[----:B------:R-:W-:Y:S01]  /*18f20*/  IMAD R17, R17, 0x8, R16 ;  /* 0x0000000811117824 */ /* 0x000fe200078e0210 */
[----:B------:R-:W-:Y:S01]  /*18f30*/  ISETP.GT.AND P3, PT, R0, R11, PT ;  /* 0x0000000b0000720c */ /* 0x000fe20003f64270 */
[----:B------:R-:W-:Y:S01]  /*18f40*/  IMAD.U32 R175, RZ, RZ, UR38 ;  /* 0x00000026ffaf7e24 */ /* 0x000fe2000f8e00ff */
[----:B------:R-:W-:Y:S01]  /*18f50*/  F2FP.SATFINITE.E4M3.F32.PACK_AB_MERGE_C R20, R21, R20, RZ ;  /* 0x000000141514723e */ /* 0x000fe200048070ff */
[----:B------:R-:W-:Y:S01]  /*18f60*/  VIADD R17, R17, 0x2a860 ;  /* 0x0002a86011117836 */ /* 0x000fe20000000000 */
        /* <DEDUP_REMOVED lines=31> */
[----:B------:R-:W-:Y:S01]  /*19160*/  FMUL.FTZ R55, R55, R14 ;  /* 0x0000000e37377220 */ /* 0x000fe20000410000 */
[----:B------:R-:W-:Y:S01]  /*19170*/  F2FP.SATFINITE.E4M3.F32.PACK_AB_MERGE_C R8, R8, R122, R20 ;  /* 0x0000007a0808723e */ /* 0x000fe20004807014 */
[-C--:B------:R-:W-:Y:S01]  /*19180*/  FMUL.FTZ R58, R58, R14.reuse ;  /* 0x0000000e3a3a7220 */ /* 0x080fe20000410000 */
[----:B------:R-:W-:Y:S01]  /*19190*/  F2FP.SATFINITE.E4M3.F32.PACK_AB_MERGE_C R9, R15, R9, R23 ;  /* 0x000000090f09723e */ /* 0x000fe20004807017 */
[----:B------:R0:W-:Y:S01]  /*191a0*/  SYNCS.ARRIVE.TRANS64.RED.A1T0 RZ, [R17+URZ], RZ ;  /* 0x000000ff11ff79a7 */ /* 0x0001e2000810043f */
        /* <DEDUP_REMOVED lines=95> */
[----:B------:R-:W-:Y:S02]  /*197a0*/  IMAD.MOV.U32 R10, RZ, RZ, R6 ;  /* 0x000000ffff0a7224 */ /* 0x000fe400078e0006 */
[----:B------:R-:W-:Y:S02]  /*197b0*/  IMAD.MOV.U32 R23, RZ, RZ, R13 ;  /* 0x000000ffff177224 */ /* 0x000fe400078e000d */
[----:B0-----:R-:W-:Y:S02]  /*197c0*/  IMAD.MOV.U32 R17, RZ, RZ, R12 ;  /* 0x000000ffff117224 */ /* 0x001fe400078e000c */
        /* <DEDUP_REMOVED lines=16> */
[----:B------:R-:W-:Y:S06]  /*198d0*/  @P3 BRA `(.L_x_5631) ;  /* 0xffffffc400443947 */ /* 0x000fec000383ffff */
[----:B------:R-:W-:Y:S02]  /*198e0*/  IMAD.MOV.U32 R14, RZ, RZ, R141 ;  /* 0x000000ffff0e7224 */ /* 0x000fe400078e008d */
[----:B------:R-:W-:Y:S02]  /*198f0*/  IMAD.MOV.U32 R10, RZ, RZ, R6 ;  /* 0x000000ffff0a7224 */ /* 0x000fe400078e0006 */
[----:B------:R-:W-:Y:S02]  /*19900*/  IMAD.MOV.U32 R17, RZ, RZ, R12 ;  /* 0x000000ffff117224 */ /* 0x000fe400078e000c */
[----:B------:R-:W-:-:S07]  /*19910*/  IMAD.MOV.U32 R23, RZ, RZ, R13 ;  /* 0x000000ffff177224 */ /* 0x000fce00078e000d */
.L_x_5611:
[----:B------:R-:W0:Y:S01]  /*19920*/  LDC R6, c[0x0][0x448] ;  /* 0x00011200ff067b82 */ /* 0x000e220000000800 */
[----:B------:R-:W-:-:S07]  /*19930*/  ULDC UR6, c[0x0][0x9dc] ;  /* 0x0002770000067ab9 */ /* 0x000fce0000000800 */
[----:B------:R-:W1:Y:S01]  /*19940*/  LDC R12, c[0x0][0x9e4] ;  /* 0x00027900ff0c7b82 */ /* 0x000e620000000800 */
[----:B0-----:R-:W-:Y:S01]  /*19950*/  ISETP.NE.AND P4, PT, R6, 0x1, PT ;  /* 0x000000010600780c */ /* 0x001fe20003f85270 */
[----:B------:R-:W-:Y:S01]  /*19960*/  VIADD R6, R211, 0x7f ;  /* 0x0000007fd3067836 */ /* 0x000fe20000000000 */
[----:B-1----:R-:W-:-:S11]  /*19970*/  ISETP.GE.AND P5, PT, R12, 0x1, PT ;  /* 0x000000010c00780c */ /* 0x002fd60003fa6270 */
[----:B------:R-:W0:Y:S08]  /*19980*/  @P4 LDC R7, c[0x0][0x44c] ;  /* 0x00011300ff074b82 */ /* 0x000e300000000800 */
[----:B------:R-:W1:Y:S01]  /*19990*/  @P4 LDC R8, c[0x0][0x450] ;  /* 0x00011400ff084b82 */ /* 0x000e620000000800 */
[----:B0-----:R-:W-:-:S05]  /*199a0*/  @P4 IMAD.HI.U32 R7, R6, R7, RZ ;  /* 0x0000000706074227 */ /* 0x001fca00078e00ff */
[----:B-1----:R-:W-:Y:S02]  /*199b0*/  @P4 SHF.R.U32.HI R6, RZ, R8, R7 ;  /* 0x00000008ff064219 */ /* 0x002fe40000011607 */
[----:B------:R-:W-:-:S05]  /*199c0*/  IADD3 R7, R203, 0x1, -R202 ;  /* 0x00000001cb077810 */ /* 0x000fca0007ffe8ca */
[----:B------:R-:W-:-:S04]  /*199d0*/  IMAD.IADD R6, R7, 0x1, R6 ;  /* 0x0000000107067824 */ /* 0x000fc800078e0206 */
[----:B------:R-:W-:Y:S01]  /*199e0*/  VIADD R8, R6, -UR6 ;  /* 0x8000000606087c36 */ /* 0x000fe20008000000 */
        /* <DEDUP_REMOVED lines=12> */
.L_x_5634:
[----:B------:R-:W-:-:S13]  /*19ab0*/  ISETP.NE.AND P1, PT, R12, 0x1, PT ;  /* 0x000000010c00780c */ /* 0x000fda0003f25270 */
[----:B------:R-:W0:Y:S02]  /*19ac0*/  @P1 LDC.64 R6, c[0x0][0x9e8] ;  /* 0x00027a00ff061b82 */ /* 0x000e240000000a00 */
[----:B0-----:R-:W-:-:S05]  /*19ad0*/  @P1 IMAD.HI.U32 R6, R9, R6, RZ ;  /* 0x0000000609061227 */ /* 0x001fca00078e00ff */
[----:B------:R-:W-:-:S07]  /*19ae0*/  @P1 SHF.R.U32.HI R9, RZ, R7, R6 ;  /* 0x00000007ff091219 */ /* 0x000fce0000011606 */
.L_x_5635:
[----:B------:R-:W-:Y:S05]  /*19af0*/  BSYNC B0 ;  /* 0x0000000000007941 */ /* 0x000fea0003800000 */
.L_x_5633:
[----:B------:R-:W-:-:S05]  /*19b00*/  IMAD R9, R9, R12, RZ ;  /* 0x0000000c09097224 */ /* 0x000fca00078e02ff */
[----:B------:R-:W-:-:S07]  /*19b10*/  VIMNMX R8, R8, R9, !PT ;  /* 0x0000000908087248 */ /* 0x000fce0007fe0100 */
.L_x_5632:
        /* <DEDUP_REMOVED lines=9> */
[----:B------:R-:W-:Y:S02]  /*19bb0*/  IMAD.MOV.U32 R6, RZ, RZ, R23 ;  /* 0x000000ffff067224 */ /* 0x000fe400078e0017 */
[----:B------:R-:W-:-:S07]  /*19bc0*/  IMAD.MOV.U32 R15, RZ, RZ, R17 ;  /* 0x000000ffff0f7224 */ /* 0x000fce00078e0011 */
.L_x_5648:
[----:B------:R-:W-:Y:S01]  /*19bd0*/  ISETP.NE.AND P1, PT, R15, 0x1, PT ;  /* 0x000000010f00780c */ /* 0x000fe20003f25270 */
[----:B------:R-:W-:Y:S05]  /*19be0*/  YIELD ;  /* 0x0000000000007946 */ /* 0x000fea0003800000 */
[----:B------:R-:W-:Y:S02]  /*19bf0*/  SEL R23, RZ, 0x1, P1 ;  /* 0x00000001ff177807 */ /* 0x000fe40000800000 */
[----:B------:R-:W-:Y:S02]  /*19c00*/  ISETP.NE.AND P1, PT, R217, RZ, PT ;  /* 0x000000ffd900720c */ /* 0x000fe40003f25270 */
[----:B------:R-:W-:-:S11]  /*19c10*/  LOP3.LUT R23, R6, R23, RZ, 0x3c, !PT ;  /* 0x0000001706177212 */ /* 0x000fd600078e3cff */
[----:B------:R-:W-:Y:S05]  /*19c20*/  @P1 BRA `(.L_x_5637) ;  /* 0x00000000003c1947 */ /* 0x000fea0003800000 */
[----:B------:R-:W-:Y:S05]  /*19c30*/  @!P0 BRA `(.L_x_5638) ;  /* 0x0000000000048947 */ /* 0x000fea0003800000 */
[----:B------:R-:W-:Y:S01]  /*19c40*/  BPT.TRAP 0x1 ;  /* 0x000000040000795c */ /* 0x000fe20000300000 */
.L_x_5638:
[----:B------:R-:W-:Y:S01]  /*19c50*/  VIADD R7, R15, 0x1 ;  /* 0x000000010f077836 */ /* 0x000fe20000000000 */
[----:B------:R-:W-:-:S04]  /*19c60*/  SHF.L.U32 R8, R23, 0x1f, RZ ;  /* 0x0000001f17087819 */ /* 0x000fc800000006ff */
[----:B------:R-:W-:-:S04]  /*19c70*/  ISETP.NE.AND P2, PT, R7, 0x2, PT ;  /* 0x000000020700780c */ /* 0x000fc80003f45270 */
[----:B------:R-:W-:-:S05]  /*19c80*/  SEL R7, R7, RZ, P2 ;  /* 0x000000ff07077207 */ /* 0x000fca0001000000 */
[----:B------:R-:W-:-:S04]  /*19c90*/  IMAD R7, R7, 0x8, R16 ;  /* 0x0000000807077824 */ /* 0x000fc800078e0210 */
[----:B------:R0:W1:Y:S01]  /*19ca0*/  SYNCS.PHASECHK.TRANS64.TRYWAIT P2, [R7+URZ+0x2a830], R8 ;  /* 0x02a83008070075a7 */ /* 0x000062000804017f */
[----:B------:R-:W-:Y:S05]  /*19cb0*/  @!P0 BRA `(.L_x_5639) ;  /* 0x0000000000048947 */ /* 0x000fea0003800000 */
[----:B------:R-:W-:Y:S01]  /*19cc0*/  BPT.TRAP 0x1 ;  /* 0x000000040000795c */ /* 0x000fe20000300000 */
.L_x_5639:
[----:B------:R-:W-:Y:S04]  /*19cd0*/  BSSY B0, `(.L_x_5637) ;  /* 0x0000004000007945 */ /* 0x000fe80003800000 */
[----:B-1----:R-:W-:Y:S05]  /*19ce0*/  @P2 BRA `(.L_x_5640) ;  /* 0x0000000000082947 */ /* 0x002fea0003800000 */
[----:B------:R-:W1:Y:S02]  /*19cf0*/  SYNCS.PHASECHK.TRANS64.TRYWAIT P2, [R7+URZ+0x2a830], R8 ;  /* 0x02a83008070075a7 */ /* 0x000e64000804017f */
[----:B-1----:R-:W-:Y:S05]  /*19d00*/  @!P2 BRA `(.L_x_5641) ;  /* 0x000001640078a947 */ /* 0x002fea0003800000 */
.L_x_5640:
[----:B------:R-:W-:Y:S05]  /*19d10*/  BSYNC B0 ;  /* 0x0000000000007941 */ /* 0x000fea0003800000 */
.L_x_5637:
[----:B01----:R-:W0:Y:S01]  /*19d20*/  S2R R7, SR_TID.X ;  /* 0x0000000000077919 */ /* 0x003e220000002100 */
[----:B------:R-:W-:Y:S01]  /*19d30*/  VIADD R17, R15, 0x1 ;  /* 0x000000010f117836 */ /* 0x000fe20000000000 */
[----:B------:R-:W-:Y:S05]  /*19d40*/  WARPSYNC.ALL ;  /* 0x0000000000007948 */ /* 0x000fea0003800000 */
[C---:B------:R-:W-:Y:S01]  /*19d50*/  ISETP.NE.AND P2, PT, R17.reuse, 0x2, PT ;  /* 0x000000021100780c */ /* 0x040fe20003f45270 */
[----:B------:R-:W-:Y:S02]  /*19d60*/  IMAD.MOV.U32 R9, RZ, RZ, -0x7fffffe0 ;  /* 0x80000020ff097424 */ /* 0x000fe400078e00ff */
[----:B------:R-:W-:Y:S01]  /*19d70*/  IMAD.MOV.U32 R121, RZ, RZ, -0x7fffffe0 ;  /* 0x80000020ff797424 */ /* 0x000fe200078e00ff */
[----:B------:R-:W-:Y:S01]  /*19d80*/  SEL R17, R17, RZ, P2 ;  /* 0x000000ff11117207 */ /* 0x000fe20001000000 */
[----:B------:R-:W-:Y:S01]  /*19d90*/  IMAD.MOV.U32 R123, RZ, RZ, -0x7fffffe0 ;  /* 0x80000020ff7b7424 */ /* 0x000fe200078e00ff */
[----:B------:R-:W-:Y:S01]  /*19da0*/  R2UR UR27, R9 ;  /* 0x00000000091b72ca */ /* 0x000fe200000e0000 */
[----:B------:R-:W-:Y:S01]  /*19db0*/  IMAD.MOV.U32 R21, RZ, RZ, -0x7fffffe0 ;  /* 0x80000020ff157424 */ /* 0x000fe200078e00ff */
[----:B------:R-:W-:Y:S01]  /*19dc0*/  R2UR UR7, R121 ;  /* 0x00000000790772ca */ /* 0x000fe200000e0000 */
[----:B------:R-:W-:Y:S01]  /*19dd0*/  IMAD R8, R17, 0x600, R5 ;  /* 0x0000060011087824 */ /* 0x000fe200078e0205 */
[----:B------:R-:W-:-:S02]  /*19de0*/  R2UR UR15, R121 ;  /* 0x00000000790f72ca */ /* 0x000fc400000e0000 */
[----:B------:R-:W-:Y:S01]  /*19df0*/  R2UR UR19, R123 ;  /* 0x000000007b1372ca */ /* 0x000fe200000e0000 */
[C---:B------:R-:W-:Y:S01]  /*19e00*/  VIADD R120, R8.reuse, 0x2 ;  /* 0x0000000208787836 */ /* 0x040fe20000000000 */
[C---:B------:R-:W-:Y:S01]  /*19e10*/  R2UR UR26, R8.reuse ;  /* 0x00000000081a72ca */ /* 0x040fe200000e0000 */
[C---:B------:R-:W-:Y:S01]  /*19e20*/  VIADD R122, R8.reuse, 0x400 ;  /* 0x00000400087a7836 */ /* 0x040fe20000000000 */
[----:B------:R-:W-:Y:S01]  /*19e30*/  R2UR UR11, R21 ;  /* 0x00000000150b72ca */ /* 0x000fe200000e0000 */
[----:B------:R-:W-:Y:S01]  /*19e40*/  VIADD R20, R8, 0x200 ;  /* 0x0000020008147836 */ /* 0x000fe20000000000 */
[----:B------:R-:W-:Y:S01]  /*19e50*/  R2UR UR6, R120 ;  /* 0x00000000780672ca */ /* 0x000fe200000e0000 */
[----:B------:R-:W-:Y:S01]  /*19e60*/  VIADD R120, R8, 0x202 ;  /* 0x0000020208787836 */ /* 0x000fe20000000000 */
[----:B------:R-:W-:Y:S01]  /*19e70*/  R2UR UR18, R122 ;  /* 0x000000007a1272ca */ /* 0x000fe200000e0000 */
[----:B------:R-:W-:Y:S01]  /*19e80*/  VIADD R8, R8, 0x402 ;  /* 0x0000040208087836 */ /* 0x000fe20000000000 */
[----:B------:R-:W-:-:S02]  /*19e90*/  R2UR UR10, R20 ;  /* 0x00000000140a72ca */ /* 0x000fc400000e0000 */
[----:B------:R-:W-:Y:S02]  /*19ea0*/  R2UR UR14, R120 ;  /* 0x00000000780e72ca */ /* 0x000fe400000e0000 */
[----:B0-----:R-:W-:Y:S02]  /*19eb0*/  SHF.R.U32.HI R7, RZ, 0x7, R7 ;  /* 0x00000007ff077819 */ /* 0x001fe40000011607 */
[----:B------:R-:W-:Y:S02]  /*19ec0*/  R2UR UR22, R8 ;  /* 0x00000000081672ca */ /* 0x000fe400000e0000 */
[----:B------:R-:W-:Y:S01]  /*19ed0*/  R2UR UR23, R9 ;  /* 0x00000000091772ca */ /* 0x000fe200000e0000 */
[----:B------:R-:W-:-:S05]  /*19ee0*/  VIADD R7, R7, 0x8 ;  /* 0x0000000807077836 */ /* 0x000fca0000000000 */
        /* <DEDUP_REMOVED lines=22> */
.L_x_5643:
[----:B------:R-:W-:Y:S01]  /*1a050*/  SHF.L.U32 R6, R6, 0x1f, RZ ;  /* 0x0000001f06067819 */ /* 0x000fe200000006ff */
[----:B------:R-:W-:-:S04]  /*1a060*/  IMAD R7, R15, 0x8, R16 ;  /* 0x000000080f077824 */ /* 0x000fc800078e0210 */
[----:B------:R0:W1:Y:S01]  /*1a070*/  SYNCS.PHASECHK.TRANS64.TRYWAIT P1, [R7+URZ+0x2a850], R6 ;  /* 0x02a85006070075a7 */ /* 0x000062000802017f */
[----:B------:R-:W-:Y:S05]  /*1a080*/  @!P0 BRA `(.L_x_5644) ;  /* 0x0000000000048947 */ /* 0x000fea0003800000 */
[----:B------:R-:W-:Y:S01]  /*1a090*/  BPT.TRAP 0x1 ;  /* 0x000000040000795c */ /* 0x000fe20000300000 */
.L_x_5644:
[----:B-1----:R-:W-:Y:S05]  /*1a0a0*/  @P1 BRA `(.L_x_5642) ;  /* 0x0000000000081947 */ /* 0x002fea0003800000 */
[----:B------:R-:W1:Y:S02]  /*1a0b0*/  SYNCS.PHASECHK.TRANS64.TRYWAIT P1, [R7+URZ+0x2a850], R6 ;  /* 0x02a85006070075a7 */ /* 0x000e64000802017f */
[----:B-1----:R-:W-:Y:S05]  /*1a0c0*/  @!P1 BRA `(.L_x_5645) ;  /* 0x00000160009c9947 */ /* 0x002fea0003800000 */
.L_x_5642:
        /* <DEDUP_REMOVED lines=39> */
.L_x_5646:
[C---:B0-----:R-:W-:Y:S01]  /*1a340*/  FMUL.FTZ R6, R2.reuse, R120 ;  /* 0x0000007802067220 */ /* 0x041fe20000410000 */
[C---:B------:R-:W-:Y:S01]  /*1a350*/  FMUL.FTZ R7, R2.reuse, R121 ;  /* 0x0000007902077220 */ /* 0x040fe20000410000 */
[C---:B------:R-:W-:Y:S01]  /*1a360*/  FMUL.FTZ R20, R2.reuse, R124 ;  /* 0x0000007c02147220 */ /* 0x040fe20000410000 */
[----:B------:R-:W-:Y:S02]  /*1a370*/  IMAD R10, R17, 0x8, R16 ;  /* 0x00000008110a7824 */ /* 0x000fe400078e0210 */
[----:B------:R-:W-:Y:S01]  /*1a380*/  FMUL.FTZ R21, R2, R125 ;  /* 0x0000007d02157220 */ /* 0x000fe20000410000 */
[----:B------:R-:W-:Y:S01]  /*1a390*/  IMAD.U32 R14, RZ, RZ, UR38 ;  /* 0x00000026ff0e7e24 */ /* 0x000fe2000f8e00ff */
[----:B------:R-:W0:Y:S01]  /*1a3a0*/  MUFU.TANH R6, R6 ;  /* 0x0000000600067308 */ /* 0x000e220000002400 */
[----:B------:R-:W-:Y:S02]  /*1a3b0*/  VIADD R10, R10, 0x2a840 ;  /* 0x0002a8400a0a7836 */ /* 0x000fe40000000000 */
[C---:B------:R-:W-:Y:S01]  /*1a3c0*/  FMUL.FTZ R8, R2.reuse, R122 ;  /* 0x0000007a02087220 */ /* 0x040fe20000410000 */
[C---:B------:R-:W-:Y:S01]  /*1a3d0*/  FMUL.FTZ R122, R2.reuse, R128 ;  /* 0x00000080027a7220 */ /* 0x040fe20000410000 */
[C---:B------:R-:W-:Y:S01]  /*1a3e0*/  FMUL.FTZ R9, R2.reuse, R123 ;  /* 0x0000007b02097220 */ /* 0x040fe20000410000 */
[----:B------:R-:W-:Y:S01]  /*1a3f0*/  FMUL.FTZ R123, R2, R129 ;  /* 0x00000081027b7220 */ /* 0x000fe20000410000 */
[----:B------:R-:W-:Y:S01]  /*1a400*/  PRMT R10, R14, 0x654, R10 ;  /* 0x000006540e0a7816 */ /* 0x000fe2000000000a */
[C---:B------:R-:W-:Y:S01]  /*1a410*/  FMUL.FTZ R120, R2.reuse, R126 ;  /* 0x0000007e02787220 */ /* 0x040fe20000410000 */
[----:B------:R-:W1:Y:S01]  /*1a420*/  MUFU.TANH R7, R7 ;  /* 0x0000000700077308 */ /* 0x000e620000002400 */
[C---:B------:R-:W-:Y:S01]  /*1a430*/  FMUL.FTZ R126, R2.reuse, R132 ;  /* 0x00000084027e7220 */ /* 0x040fe20000410000 */
[----:B------:R0:W-:Y:S01]  /*1a440*/  SYNCS.ARRIVE.TRANS64.RED.A1T0 RZ, [R10+URZ], RZ ;  /* 0x000000ff0aff79a7 */ /* 0x0001e2000810043f */
[C---:B------:R-:W-:Y:S01]  /*1a450*/  FMUL.FTZ R121, R2.reuse, R127 ;  /* 0x0000007f02797220 */ /* 0x040fe20000410000 */
[C---:B------:R-:W-:Y:S01]  /*1a460*/  FMUL.FTZ R127, R2.reuse, R133 ;  /* 0x00000085027f7220 */ /* 0x040fe20000410000 */
[C---:B------:R-:W-:Y:S01]  /*1a470*/  FMUL.FTZ R128, R2.reuse, R136 ;  /* 0x0000008802807220 */ /* 0x040fe20000410000 */
[C---:B------:R-:W-:Y:S01]  /*1a480*/  FMUL.FTZ R129, R2.reuse, R137 ;  /* 0x0000008902817220 */ /* 0x040fe20000410000 */
[C---:B------:R-:W-:Y:S01]  /*1a490*/  FMUL.FTZ R124, R2.reuse, R130 ;  /* 0x00000082027c7220 */ /* 0x040fe20000410000 */
[----:B------:R-:W2:Y:S01]  /*1a4a0*/  MUFU.TANH R20, R20 ;  /* 0x0000001400147308 */ /* 0x000ea20000002400 */
[----:B------:R-:W-:Y:S01]  /*1a4b0*/  FMUL.FTZ R130, R2, R140 ;  /* 0x0000008c02827220 */ /* 0x000fe20000410000 */
[----:B0-----:R-:W-:Y:S01]  /*1a4c0*/  FMNMX.FTZ R10, R6, R11, !PT ;  /* 0x0000000b060a7209 */ /* 0x001fe20007810000 */
        /* <DEDUP_REMOVED lines=63> */
[----:B------:R-:W-:Y:S01]  /*1a8c0*/  FMUL.FTZ R178, R2, R183 ;  /* 0x000000b702b27220 */ /* 0x000fe20000410000 */
[----:B------:R-:W-:-:S05]  /*1a8d0*/  UMOV UR35, UR30 ;  /* 0x0000001e00237c82 */ /* 0x000fca0008000000 */
        /* <DEDUP_REMOVED lines=68> */
[----:B------:R-:W-:-:S03]  /*1ad20*/  FMNMX.FTZ R14, R134, R14, !PT ;  /* 0x0000000e860e7209 */ /* 0x000fc60007810000 */
[----:B------:R-:W1:Y:S01]  /*1ad30*/  MUFU.TANH R146, R146 ;  /* 0x0000009200927308 */ /* 0x000e620000002400 */
[----:B------:R-:W-:-:S04]  /*1ad40*/  FMNMX.FTZ R14, R135, R14, !PT ;  /* 0x0000000e870e7209 */ /* 0x000fc80007810000 */
        /* <DEDUP_REMOVED lines=83> */
[----:B------:R-:W-:-:S02]  /*1b280*/  IMAD.U32 R177, RZ, RZ, UR35 ;  /* 0x00000023ffb17e24 */ /* 0x000fc4000f8e00ff */
[----:B------:R-:W-:Y:S01]  /*1b290*/  FMUL.FTZ R12, R12, UR35 ;  /* 0x000000230c0c7c20 */ /* 0x000fe20008410000 */
[----:B------:R-:W0:Y:S01]  /*1b2a0*/  MUFU.EX2 R6, R6 ;  /* 0x0000000600067308 */ /* 0x000e220000000800 */
[----:B------:R-:W-:-:S04]  /*1b2b0*/  FFMA.FTZ R177, R14, R177, -8 ;  /* 0xc10000000eb17423 */ /* 0x000fc800000100b1 */
[--C-:B------:R-:W-:Y:S01]  /*1b2c0*/  FFMA.FTZ R8, R8, UR35, -R177.reuse ;  /* 0x0000002308087c23 */ /* 0x100fe200080108b1 */
[----:B------:R-:W-:-:S02]  /*1b2d0*/  FFMA.FTZ R9, R9, UR35, -R177 ;  /* 0x0000002309097c23 */ /* 0x000fc400080108b1 */
        /* <DEDUP_REMOVED lines=36> */
[----:B------:R-:W-:Y:S01]  /*1b520*/  FFMA.FTZ R177, R178, UR35, -R177 ;  /* 0x00000023b2b17c23 */ /* 0x000fe200080108b1 */
[----:B0-----:R-:W-:-:S03]  /*1b530*/  FADD.FTZ R4, R7, R4 ;  /* 0x0000000407047221 */ /* 0x001fc60000010000 */
        /* <DEDUP_REMOVED lines=122> */
.L_x_5647:
        /* <DEDUP_REMOVED lines=35> */
[----:B------:R-:W-:Y:S01]  /*1bf10*/  PRMT R15, R178, 0x654, R15 ;  /* 0x00000654b20f7816 */ /* 0x000fe2000000000f */
[-C--:B------:R-:W-:Y:S01]  /*1bf20*/  FMUL.FTZ R53, R53, R11.reuse ;  /* 0x0000000b35357220 */ /* 0x080fe20000410000 */
        /* <DEDUP_REMOVED lines=119> */
.L_x_5636:
[----:B------:R-:W-:-:S13]  /*1c6a0*/  ISETP.GE.AND P1, PT, R0, R224, PT ;  /* 0x000000e00000720c */ /* 0x000fda0003f26270 */
[----:B------:R-:W-:Y:S05]  /*1c6b0*/  @!P1 BRA `(.L_x_5649) ;  /* 0x0000003800dc9947 */ /* 0x000fea0003800000 */
[----:B------:R-:W-:Y:S02]  /*1c6c0*/  IMAD.MOV.U32 R11, RZ, RZ, R14 ;  /* 0x000000ffff0b7224 */ /* 0x000fe400078e000e */
[----:B------:R-:W-:Y:S02]  /*1c6d0*/  IMAD.MOV.U32 R12, RZ, RZ, R10 ;  /* 0x000000ffff0c7224 */ /* 0x000fe400078e000a */
[----:B------:R-:W-:Y:S02]  /*1c6e0*/  IMAD.MOV.U32 R6, RZ, RZ, R23 ;  /* 0x000000ffff067224 */ /* 0x000fe400078e0017 */
[----:B------:R-:W-:-:S07]  /*1c6f0*/  IMAD.MOV.U32 R13, RZ, RZ, R17 ;  /* 0x000000ffff0d7224 */ /* 0x000fce00078e0011 */
.L_x_5669:
        /* <DEDUP_REMOVED lines=8> */
.L_x_5651:
        /* <DEDUP_REMOVED lines=8> */
.L_x_5652:
[----:B------:R-:W-:Y:S04]  /*1c800*/  BSSY B0, `(.L_x_5650) ;  /* 0x0000004000007945 */ /* 0x000fe80003800000 */
[----:B-1----:R-:W-:Y:S05]  /*1c810*/  @P2 BRA `(.L_x_5653) ;  /* 0x0000000000082947 */ /* 0x002fea0003800000 */
[----:B------:R-:W1:Y:S02]  /*1c820*/  SYNCS.PHASECHK.TRANS64.TRYWAIT P2, [R7+URZ+0x2a830], R8 ;  /* 0x02a83008070075a7 */ /* 0x000e64000804017f */
[----:B-1----:R-:W-:Y:S05]  /*1c830*/  @!P2 BRA `(.L_x_5654) ;  /* 0x0000013800d4a947 */ /* 0x002fea0003800000 */
.L_x_5653:
[----:B------:R-:W-:Y:S05]  /*1c840*/  BSYNC B0 ;  /* 0x0000000000007941 */ /* 0x000fea0003800000 */
.L_x_5650:
[----:B01----:R-:W0:Y:S01]  /*1c850*/  S2R R7, SR_TID.X ;  /* 0x0000000000077919 */ /* 0x003e220000002100 */
[----:B------:R-:W-:Y:S01]  /*1c860*/  VIADD R17, R13, 0x1 ;  /* 0x000000010d117836 */ /* 0x000fe20000000000 */
[----:B------:R-:W-:Y:S05]  /*1c870*/  WARPSYNC.ALL ;  /* 0x0000000000007948 */ /* 0x000fea0003800000 */
[C---:B------:R-:W-:Y:S01]  /*1c880*/  ISETP.NE.AND P2, PT, R17.reuse, 0x2, PT ;  /* 0x000000021100780c */ /* 0x040fe20003f45270 */
[----:B------:R-:W-:Y:S01]  /*1c890*/  IMAD.MOV.U32 R9, RZ, RZ, -0x7fffffe0 ;  /* 0x80000020ff097424 */ /* 0x000fe200078e00ff */
[----:B------:R-:W-:Y:S01]  /*1c8a0*/  MOV R121, 0x80000020 ;  /* 0x8000002000797802 */ /* 0x000fe20000000f00 */
[----:B------:R-:W-:Y:S01]  /*1c8b0*/  IMAD.MOV.U32 R21, RZ, RZ, -0x7fffffe0 ;  /* 0x80000020ff157424 */ /* 0x000fe200078e00ff */
[----:B------:R-:W-:Y:S01]  /*1c8c0*/  SEL R17, R17, RZ, P2 ;  /* 0x000000ff11117207 */ /* 0x000fe20001000000 */
[----:B------:R-:W-:Y:S01]  /*1c8d0*/  IMAD.MOV.U32 R15, RZ, RZ, -0x7fffffe0 ;  /* 0x80000020ff0f7424 */ /* 0x000fe200078e00ff */
[----:B------:R-:W-:-:S02]  /*1c8e0*/  R2UR UR27, R9 ;  /* 0x00000000091b72ca */ /* 0x000fc400000e0000 */
[----:B------:R-:W-:Y:S01]  /*1c8f0*/  R2UR UR19, R121 ;  /* 0x00000000791372ca */ /* 0x000fe200000e0000 */
[----:B------:R-:W-:Y:S01]  /*1c900*/  IMAD R8, R17, 0x600, R5 ;  /* 0x0000060011087824 */ /* 0x000fe200078e0205 */
[----:B------:R-:W-:Y:S02]  /*1c910*/  R2UR UR7, R21 ;  /* 0x00000000150772ca */ /* 0x000fe400000e0000 */
[----:B------:R-:W-:Y:S01]  /*1c920*/  R2UR UR11, R15 ;  /* 0x000000000f0b72ca */ /* 0x000fe200000e0000 */
[C---:B------:R-:W-:Y:S01]  /*1c930*/  VIADD R120, R8.reuse, 0x400 ;  /* 0x0000040008787836 */ /* 0x040fe20000000000 */
[C---:B------:R-:W-:Y:S01]  /*1c940*/  R2UR UR26, R8.reuse ;  /* 0x00000000081a72ca */ /* 0x040fe200000e0000 */
[C---:B------:R-:W-:Y:S01]  /*1c950*/  VIADD R20, R8.reuse, 0x2 ;  /* 0x0000000208147836 */ /* 0x040fe20000000000 */
[----:B------:R-:W-:Y:S01]  /*1c960*/  R2UR UR15, R21 ;  /* 0x00000000150f72ca */ /* 0x000fe200000e0000 */
[----:B------:R-:W-:Y:S01]  /*1c970*/  VIADD R14, R8, 0x200 ;  /* 0x00000200080e7836 */ /* 0x000fe20000000000 */
[----:B------:R-:W-:-:S02]  /*1c980*/  R2UR UR18, R120 ;  /* 0x00000000781272ca */ /* 0x000fc400000e0000 */
[----:B------:R-:W-:Y:S01]  /*1c990*/  R2UR UR6, R20 ;  /* 0x00000000140672ca */ /* 0x000fe200000e0000 */
[----:B------:R-:W-:Y:S01]  /*1c9a0*/  VIADD R20, R8, 0x202 ;  /* 0x0000020208147836 */ /* 0x000fe20000000000 */
[----:B------:R-:W-:Y:S01]  /*1c9b0*/  R2UR UR10, R14 ;  /* 0x000000000e0a72ca */ /* 0x000fe200000e0000 */
[----:B------:R-:W-:Y:S01]  /*1c9c0*/  VIADD R8, R8, 0x402 ;  /* 0x0000040208087836 */ /* 0x000fe20000000000 */
        /* <DEDUP_REMOVED lines=27> */
.L_x_5656:
[----:B------:R-:W-:Y:S01]  /*1cb80*/  SHF.L.U32 R6, R6, 0x1f, RZ ;  /* 0x0000001f06067819 */ /* 0x000fe200000006ff */
[----:B------:R-:W-:-:S04]  /*1cb90*/  IMAD R7, R13, 0x8, R16 ;  /* 0x000000080d077824 */ /* 0x000fc800078e0210 */
[----:B------:R0:W1:Y:S01]  /*1cba0*/  SYNCS.PHASECHK.TRANS64.TRYWAIT P1, [R7+URZ+0x2a850], R6 ;  /* 0x02a85006070075a7 */ /* 0x000062000802017f */
[----:B------:R-:W-:Y:S05]  /*1cbb0*/  @!P0 BRA `(.L_x_5657) ;  /* 0x0000000000048947 */ /* 0x000fea0003800000 */
[----:B------:R-:W-:Y:S01]  /*1cbc0*/  BPT.TRAP 0x1 ;  /* 0x000000040000795c */ /* 0x000fe20000300000 */
.L_x_5657:
[----:B-1----:R-:W-:Y:S05]  /*1cbd0*/  @P1 BRA `(.L_x_5655) ;  /* 0x0000000000081947 */ /* 0x002fea0003800000 */
[----:B------:R-:W1:Y:S02]  /*1cbe0*/  SYNCS.PHASECHK.TRANS64.TRYWAIT P1, [R7+URZ+0x2a850], R6 ;  /* 0x02a85006070075a7 */ /* 0x000e64000802017f */
[----:B-1----:R-:W-:Y:S05]  /*1cbf0*/  @!P1 BRA `(.L_x_5658) ;  /* 0x0000013400f89947 */ /* 0x002fea0003800000 */
.L_x_5655:
        /* <DEDUP_REMOVED lines=39> */
.L_x_5659:
[----:B0-----:R-:W2:Y:S01]  /*1ce70*/  LDL R6, [R1] ;  /* 0x0000000001067983 */ /* 0x001ea20000100800 */
[----:B------:R-:W0:Y:S01]  /*1ce80*/  @P4 LDC R8, c[0x0][0x44c] ;  /* 0x00011300ff084b82 */ /* 0x000e220000000800 */
[C---:B------:R-:W-:Y:S01]  /*1ce90*/  FMUL.FTZ R9, R2.reuse, R121 ;  /* 0x0000007902097220 */ /* 0x040fe20000410000 */
[C---:B------:R-:W-:Y:S01]  /*1cea0*/  FMUL.FTZ R14, R2.reuse, R123 ;  /* 0x0000007b020e7220 */ /* 0x040fe20000410000 */
[C---:B------:R-:W-:Y:S01]  /*1ceb0*/  FMUL.FTZ R121, R2.reuse, R130 ;  /* 0x0000008202797220 */ /* 0x040fe20000410000 */
[C---:B------:R-:W-:Y:S01]  /*1cec0*/  FMUL.FTZ R130, R2.reuse, R136 ;  /* 0x0000008802827220 */ /* 0x040fe20000410000 */
[----:B------:R-:W-:Y:S02]  /*1ced0*/  IMAD.U32 R123, RZ, RZ, UR38 ;  /* 0x00000026ff7b7e24 */ /* 0x000fe4000f8e00ff */
        /* <DEDUP_REMOVED lines=50> */
[----:B------:R-:W-:Y:S01]  /*1d200*/  IADD3 R180, -R201, 0x1, -R176 ;  /* 0x00000001c9b47810 */ /* 0x000fe20007ffe9b0 */
[----:B------:R-:W3:Y:S03]  /*1d210*/  MUFU.TANH R9, R9 ;  /* 0x0000000900097308 */ /* 0x000ee60000002400 */
[----:B------:R-:W-:-:S05]  /*1d220*/  IADD3 R180, -R202, R180, R203 ;  /* 0x000000b4cab47210 */ /* 0x000fca0007ffe1cb */
[----:B------:R-:W4:Y:S01]  /*1d230*/  MUFU.TANH R14, R14 ;  /* 0x0000000e000e7308 */ /* 0x000f220000002400 */
[C---:B------:R-:W-:Y:S02]  /*1d240*/  VIADD R179, R180.reuse, UR33 ;  /* 0x00000021b4b37c36 */ /* 0x040fe40008000000 */
[----:B------:R-:W-:-:S05]  /*1d250*/  VIADD R180, R180, UR41 ;  /* 0x00000029b4b47c36 */ /* 0x000fca0008000000 */
        /* <DEDUP_REMOVED lines=27> */
[----:B------:R-:W1:Y:S08]  /*1d410*/  MUFU.TANH R152, R152 ;  /* 0x0000009800987308 */ /* 0x000e700000002400 */
[----:B------:R-:W3:Y:S01]  /*1d420*/  MUFU.TANH R149, R149 ;  /* 0x0000009500957308 */ /* 0x000ee20000002400 */
[----:B--2---:R-:W-:-:S04]  /*1d430*/  IMAD.IADD R6, R6, 0x1, R211 ;  /* 0x0000000106067824 */ /* 0x004fc800078e02d3 */
[----:B0-----:R-:W-:-:S03]  /*1d440*/  @P4 IMAD.HI.U32 R8, R6, R8, RZ ;  /* 0x0000000806084227 */ /* 0x001fc600078e00ff */
[----:B------:R-:W0:Y:S02]  /*1d450*/  MUFU.TANH R151, R151 ;  /* 0x0000009700977308 */ /* 0x000e240000002400 */
[----:B-1----:R-:W-:Y:S01]  /*1d460*/  @P4 SHF.R.U32.HI R6, RZ, R7, R8 ;  /* 0x00000007ff064219 */ /* 0x002fe20000011608 */
[C---:B------:R-:W-:Y:S01]  /*1d470*/  FMUL.FTZ R8, R2.reuse, R122 ;  /* 0x0000007a02087220 */ /* 0x040fe20000410000 */
[----:B------:R-:W-:Y:S02]  /*1d480*/  IMAD R122, R17, 0x8, R16 ;  /* 0x00000008117a7824 */ /* 0x000fe400078e0210 */
[C---:B------:R-:W-:Y:S01]  /*1d490*/  FMUL.FTZ R7, R2.reuse, R120 ;  /* 0x0000007802077220 */ /* 0x040fe20000410000 */
[C---:B------:R-:W-:Y:S01]  /*1d4a0*/  FMUL.FTZ R120, R2.reuse, R128 ;  /* 0x0000008002787220 */ /* 0x040fe20000410000 */
[----:B------:R-:W-:Y:S01]  /*1d4b0*/  FMUL.FTZ R128, R2, R133 ;  /* 0x0000008502807220 */ /* 0x000fe20000410000 */
[----:B------:R-:W-:Y:S02]  /*1d4c0*/  VIADD R122, R122, 0x2a840 ;  /* 0x0002a8407a7a7836 */ /* 0x000fe40000000000 */
[C---:B------:R-:W-:Y:S01]  /*1d4d0*/  FMUL.FTZ R133, R2.reuse, R142 ;  /* 0x0000008e02857220 */ /* 0x040fe20000410000 */
[C---:B------:R-:W-:Y:S01]  /*1d4e0*/  FMUL.FTZ R142, R2.reuse, R145 ;  /* 0x00000091028e7220 */ /* 0x040fe20000410000 */
[C---:B------:R-:W-:Y:S01]  /*1d4f0*/  FMUL.FTZ R145, R2.reuse, R154 ;  /* 0x0000009a02917220 */ /* 0x040fe20000410000 */
[C---:B------:R-:W-:Y:S01]  /*1d500*/  FMUL.FTZ R154, R2.reuse, R157 ;  /* 0x0000009d029a7220 */ /* 0x040fe20000410000 */
[----:B------:R-:W-:Y:S01]  /*1d510*/  PRMT R123, R123, 0x654, R122 ;  /* 0x000006547b7b7816 */ /* 0x000fe2000000007a */
[C---:B------:R-:W-:Y:S01]  /*1d520*/  FMUL.FTZ R157, R2.reuse, R166 ;  /* 0x000000a6029d7220 */ /* 0x040fe20000410000 */
[----:B------:R-:W1:Y:S01]  /*1d530*/  SHFL.IDX PT, R122, R6, RZ, 0x1c1f ;  /* 0x001c1fff067a7589 */ /* 0x000e6200000e0000 */
[C---:B------:R-:W-:Y:S01]  /*1d540*/  FMUL.FTZ R166, R2.reuse, R169 ;  /* 0x000000a902a67220 */ /* 0x040fe20000410000 */
[C---:B------:R-:W-:Y:S01]  /*1d550*/  FMUL.FTZ R169, R2.reuse, R178 ;  /* 0x000000b202a97220 */ /* 0x040fe20000410000 */
[----:B------:R-:W-:Y:S01]  /*1d560*/  FMUL.FTZ R178, R2, R181 ;  /* 0x000000b502b27220 */ /* 0x000fe20000410000 */
[----:B------:R-:W2:Y:S01]  /*1d570*/  MUFU.TANH R7, R7 ;  /* 0x0000000700077308 */ /* 0x000ea20000002400 */
[----:B------:R0:W-:Y:S07]  /*1d580*/  SYNCS.ARRIVE.TRANS64.RED.A1T0 RZ, [R123+URZ], RZ ;  /* 0x000000ff7bff79a7 */ /* 0x0001ee000810043f */
[----:B------:R-:W0:Y:S08]  /*1d590*/  MUFU.TANH R8, R8 ;  /* 0x0000000800087308 */ /* 0x000e300000002400 */
[----:B------:R-:W0:Y:S01]  /*1d5a0*/  MUFU.TANH R120, R120 ;  /* 0x0000007800787308 */ /* 0x000e220000002400 */
[----:B-1----:R-:W-:-:S02]  /*1d5b0*/  IMAD.IADD R181, R179, 0x1, R122 ;  /* 0x00000001b3b57824 */ /* 0x002fc400078e027a */
[----:B------:R-:W-:-:S05]  /*1d5c0*/  IMAD.IADD R182, R180, 0x1, R122 ;  /* 0x00000001b4b67824 */ /* 0x000fca00078e027a */
[----:B------:R-:W1:Y:S08]  /*1d5d0*/  MUFU.TANH R128, R128 ;  /* 0x0000008000807308 */ /* 0x000e700000002400 */
        /* <DEDUP_REMOVED lines=41> */
.L_x_5662:
[----:B------:R-:W-:-:S05]  /*1d870*/  IMAD.U32 R184, RZ, RZ, UR29 ;  /* 0x0000001dffb87e24 */ /* 0x000fca000f8e00ff */
[----:B------:R-:W-:-:S13]  /*1d880*/  ISETP.NE.AND P1, PT, R184, 0x1, PT ;  /* 0x00000001b800780c */ /* 0x000fda0003f25270 */
[----:B0-----:R-:W0:Y:S02]  /*1d890*/  @P1 LDC.64 R122, c[0x0][0x9e8] ;  /* 0x00027a00ff7a1b82 */ /* 0x001e240000000a00 */
[----:B0-----:R-:W-:-:S05]  /*1d8a0*/  @P1 IMAD.HI.U32 R122, R183, R122, RZ ;  /* 0x0000007ab77a1227 */ /* 0x001fca00078e00ff */
[----:B------:R-:W-:-:S07]  /*1d8b0*/  @P1 SHF.R.U32.HI R183, RZ, R123, R122 ;  /* 0x0000007bffb71219 */ /* 0x000fce000001167a */
.L_x_5663:
[----:B------:R-:W-:Y:S05]  /*1d8c0*/  BSYNC B0 ;  /* 0x0000000000007941 */ /* 0x000fea0003800000 */
.L_x_5661:
[----:B------:R-:W-:-:S04]  /*1d8d0*/  IMAD R183, R183, R184, -R176 ;  /* 0x000000b8b7b77224 */ /* 0x000fc800078e0ab0 */
[----:B------:R-:W-:-:S05]  /*1d8e0*/  IMAD.IADD R183, R183, 0x1, -R201 ;  /* 0x00000001b7b77824 */ /* 0x000fca00078e0ac9 */
[----:B------:R-:W-:Y:S02]  /*1d8f0*/  VIMNMX R182, R182, R183, !PT ;  /* 0x000000b7b6b67248 */ /* 0x000fe40007fe0100 */
[----:B------:R-:W-:-:S07]  /*1d900*/  VIADDMNMX R181, R183, R184, R181, PT ;  /* 0x000000b8b7b57246 */ /* 0x000fce00038001b5 */
.L_x_5660:
        /* <DEDUP_REMOVED lines=12> */
[----:B0-----:R-:W-:Y:S01]  /*1d9d0*/  FSEL R123, R10, -INF , !P3 ;  /* 0xff8000000a7b7808 */ /* 0x001fe20005800000 */
[--C-:B-1----:R-:W-:Y:S01]  /*1d9e0*/  IMAD.IADD R179, R179, 0x1, R6.reuse ;  /* 0x00000001b3b37824 */ /* 0x102fe200078e0206 */
        /* <DEDUP_REMOVED lines=99> */
.L_x_5666:
[----:B------:R-:W-:-:S05]  /*1e020*/  IMAD.U32 R181, RZ, RZ, UR29 ;  /* 0x0000001dffb57e24 */ /* 0x000fca000f8e00ff */
[----:B------:R-:W-:-:S13]  /*1e030*/  ISETP.NE.AND P2, PT, R181, 0x1, PT ;  /* 0x00000001b500780c */ /* 0x000fda0003f45270 */
[----:B------:R-:W0:Y:S02]  /*1e040*/  @P2 LDC.64 R6, c[0x0][0x9e8] ;  /* 0x00027a00ff062b82 */ /* 0x000e240000000a00 */
[----:B0-----:R-:W-:-:S05]  /*1e050*/  @P2 IMAD.HI.U32 R6, R10, R6, RZ ;  /* 0x000000060a062227 */ /* 0x001fca00078e00ff */
[----:B------:R-:W-:-:S07]  /*1e060*/  @P2 SHF.R.U32.HI R10, RZ, R7, R6 ;  /* 0x00000007ff0a2219 */ /* 0x000fce0000011606 */
.L_x_5667:
[----:B------:R-:W-:Y:S05]  /*1e070*/  BSYNC B0 ;  /* 0x0000000000007941 */ /* 0x000fea0003800000 */
.L_x_5665:
[----:B------:R-:W-:-:S04]  /*1e080*/  IMAD R10, R10, R181, -R176 ;  /* 0x000000b50a0a7224 */ /* 0x000fc800078e0ab0 */
[----:B------:R-:W-:-:S05]  /*1e090*/  IMAD.IADD R10, R10, 0x1, -R201 ;  /* 0x000000010a0a7824 */ /* 0x000fca00078e0ac9 */
[----:B------:R-:W-:Y:S02]  /*1e0a0*/  VIMNMX R180, R180, R10, !PT ;  /* 0x0000000ab4b47248 */ /* 0x000fe40007fe0100 */
[----:B------:R-:W-:-:S07]  /*1e0b0*/  VIADDMNMX R179, R10, R181, R179, PT ;  /* 0x000000b50ab37246 */ /* 0x000fce00038001b3 */
.L_x_5664:
        /* <DEDUP_REMOVED lines=45> */
[----:B------:R-:W-:Y:S01]  /*1e390*/  ISETP.LT.OR P3, PT, R179, 0x2, P2 ;  /* 0x00000002b300780c */ /* 0x000fe20001761670 */
[----:B------:R-:W-:Y:S01]  /*1e3a0*/  FMUL.FTZ R6, R6, UR35 ;  /* 0x0000002306067c20 */ /* 0x000fe20008410000 */
[----:B------:R-:W-:Y:S01]  /*1e3b0*/  ISETP.GT.AND P2, PT, R180, 0x8, P1 ;  /* 0x00000008b400780c */ /* 0x000fe20000f44270 */
[--C-:B------:R-:W-:Y:S01]  /*1e3c0*/  FFMA.FTZ R9, R9, UR35, -R7.reuse ;  /* 0x0000002309097c23 */ /* 0x100fe20008010807 */
[----:B------:R-:W-:Y:S01]  /*1e3d0*/  FSEL R12, R14, -INF , !P3 ;  /* 0xff8000000e0c7808 */ /* 0x000fe20005800000 */
        /* <DEDUP_REMOVED lines=8> */
[----:B------:R-:W0:Y:S01]  /*1e460*/  MUFU.EX2 R6, R6 ;  /* 0x0000000600067308 */ /* 0x000e220000000800 */
[----:B------:R-:W-:Y:S01]  /*1e470*/  FSEL R21, R21, -INF , !P3 ;  /* 0xff80000015157808 */ /* 0x000fe20005800000 */
[--C-:B------:R-:W-:Y:S01]  /*1e480*/  FFMA.FTZ R124, R124, UR35, -R7.reuse ;  /* 0x000000237c7c7c23 */ /* 0x100fe20008010807 */
[----:B------:R-:W-:Y:S01]  /*1e490*/  ISETP.GT.AND P3, PT, R180, 0x11, P1 ;  /* 0x00000011b400780c */ /* 0x000fe20000f64270 */
[--C-:B------:R-:W-:Y:S01]  /*1e4a0*/  FFMA.FTZ R126, R126, UR35, -R7.reuse ;  /* 0x000000237e7e7c23 */ /* 0x100fe20008010807 */
[----:B------:R-:W-:Y:S01]  /*1e4b0*/  ISETP.GT.AND P2, PT, R180, 0x10, P1 ;  /* 0x00000010b400780c */ /* 0x000fe20000f44270 */
[--C-:B------:R-:W-:Y:S01]  /*1e4c0*/  FFMA.FTZ R128, R128, UR35, -R7.reuse ;  /* 0x0000002380807c23 */ /* 0x100fe20008010807 */
[C---:B------:R-:W-:Y:S01]  /*1e4d0*/  ISETP.LT.OR P3, PT, R179.reuse, 0x12, P3 ;  /* 0x00000012b300780c */ /* 0x040fe20001f61670 */
[----:B------:R-:W1:Y:S01]  /*1e4e0*/  MUFU.EX2 R9, R9 ;  /* 0x0000000900097308 */ /* 0x000e620000000800 */
[----:B------:R-:W-:Y:S01]  /*1e4f0*/  ISETP.LT.OR P2, PT, R179, 0x11, P2 ;  /* 0x00000011b300780c */ /* 0x000fe20001741670 */
[--C-:B------:R-:W-:Y:S01]  /*1e500*/  FFMA.FTZ R130, R130, UR35, -R7.reuse ;  /* 0x0000002382827c23 */ /* 0x100fe20008010807 */
[----:B------:R-:W-:Y:S01]  /*1e510*/  FSEL R125, R125, -INF , !P3 ;  /* 0xff8000007d7d7808 */ /* 0x000fe20005800000 */
[--C-:B------:R-:W-:Y:S01]  /*1e520*/  FFMA.FTZ R134, R134, UR35, -R7.reuse ;  /* 0x0000002386867c23 */ /* 0x100fe20008010807 */
[----:B------:R-:W-:Y:S01]  /*1e530*/  ISETP.GT.AND P3, PT, R180, 0x19, P1 ;  /* 0x00000019b400780c */ /* 0x000fe20000f64270 */
[--C-:B------:R-:W-:Y:S01]  /*1e540*/  FFMA.FTZ R136, R136, UR35, -R7.reuse ;  /* 0x0000002388887c23 */ /* 0x100fe20008010807 */
[----:B------:R-:W-:Y:S01]  /*1e550*/  FSEL R121, R121, -INF , !P2 ;  /* 0xff80000079797808 */ /* 0x000fe20005000000 */
[----:B------:R-:W-:Y:S01]  /*1e560*/  MUFU.EX2 R123, R123 ;  /* 0x0000007b007b7308 */ /* 0x000fe20000000800 */
[----:B------:R-:W-:Y:S01]  /*1e570*/  ISETP.LT.OR P3, PT, R179, 0x1a, P3 ;  /* 0x0000001ab300780c */ /* 0x000fe20001f61670 */
[----:B0-----:R-:W-:Y:S01]  /*1e580*/  FFMA.FTZ R4, R6, R4, R122 ;  /* 0x0000000406047223 */ /* 0x001fe2000001007a */
[----:B------:R-:W-:Y:S01]  /*1e590*/  ISETP.GT.AND P2, PT, R180, 0x18, P1 ;  /* 0x00000018b400780c */ /* 0x000fe20000f44270 */
[--C-:B------:R-:W-:Y:S01]  /*1e5a0*/  FFMA.FTZ R138, R138, UR35, -R7.reuse ;  /* 0x000000238a8a7c23 */ /* 0x100fe20008010807 */
[----:B------:R-:W-:Y:S01]  /*1e5b0*/  FSEL R129, R129, -INF , !P3 ;  /* 0xff80000081817808 */ /* 0x000fe20005800000 */
[--C-:B------:R-:W-:Y:S01]  /*1e5c0*/  FFMA.FTZ R140, R140, UR35, -R7.reuse ;  /* 0x000000238c8c7c23 */ /* 0x100fe20008010807 */
[----:B------:R-:W-:Y:S01]  /*1e5d0*/  ISETP.GT.AND P3, PT, R180, 0x21, P1 ;  /* 0x00000021b400780c */ /* 0x000fe20000f64270 */
[----:B------:R-:W-:Y:S01]  /*1e5e0*/  MUFU.EX2 R20, R20 ;  /* 0x0000001400147308 */ /* 0x000fe20000000800 */
[----:B------:R-:W-:Y:S01]  /*1e5f0*/  ISETP.LT.OR P2, PT, R179, 0x19, P2 ;  /* 0x00000019b300780c */ /* 0x000fe20001741670 */
[----:B-1----:R-:W-:Y:S01]  /*1e600*/  FADD.FTZ R4, R9, R4 ;  /* 0x0000000409047221 */ /* 0x002fe20000010000 */
[----:B------:R-:W-:Y:S01]  /*1e610*/  ISETP.LT.OR P3, PT, R179, 0x22, P3 ;  /* 0x00000022b300780c */ /* 0x000fe20001f61670 */
[--C-:B------:R-:W-:Y:S01]  /*1e620*/  FFMA.FTZ R142, R142, UR35, -R7.reuse ;  /* 0x000000238e8e7c23 */ /* 0x100fe20008010807 */
[----:B------:R-:W-:Y:S01]  /*1e630*/  FSEL R127, R127, -INF , !P2 ;  /* 0xff8000007f7f7808 */ /* 0x000fe20005000000 */
[--C-:B------:R-:W-:Y:S01]  /*1e640*/  FFMA.FTZ R144, R144, UR35, -R7.reuse ;  /* 0x0000002390907c23 */ /* 0x100fe20008010807 */
[----:B------:R-:W-:Y:S01]  /*1e650*/  FSEL R132, R132, -INF , !P3 ;  /* 0xff80000084847808 */ /* 0x000fe20005800000 */
[----:B------:R-:W-:Y:S01]  /*1e660*/  MUFU.EX2 R120, R120 ;  /* 0x0000007800787308 */ /* 0x000fe20000000800 */
        /* <DEDUP_REMOVED lines=9> */
[--C-:B------:R-:W-:Y:S01]  /*1e700*/  FFMA.FTZ R152, R152, UR35, -R7.reuse ;  /* 0x0000002398987c23 */ /* 0x100fe20008010807 */
[----:B------:R-:W-:Y:S01]  /*1e710*/  ISETP.GT.AND P3, PT, R180, 0x31, P1 ;  /* 0x00000031b400780c */ /* 0x000fe20000f64270 */
[--C-:B------:R-:W-:Y:S01]  /*1e720*/  FFMA.FTZ R154, R154, UR35, -R7.reuse ;  /* 0x000000239a9a7c23 */ /* 0x100fe20008010807 */
[----:B------:R-:W-:Y:S01]  /*1e730*/  FSEL R131, R131, -INF , !P2 ;  /* 0xff80000083837808 */ /* 0x000fe20005000000 */
        /* <DEDUP_REMOVED lines=30> */
[----:B------:R-:W-:Y:S01]  /*1e920*/  FFMA.FTZ R7, R178, UR35, -R7 ;  /* 0x00000023b2077c23 */ /* 0x000fe20008010807 */
[----:B------:R-:W-:-:S02]  /*1e930*/  ISETP.LT.OR P3, PT, R179, 0x4a, P3 ;  /* 0x0000004ab300780c */ /* 0x000fc40001f61670 */
[C---:B------:R-:W-:Y:S01]  /*1e940*/  ISETP.GT.AND P2, PT, R180.reuse, 0x38, P1 ;  /* 0x00000038b400780c */ /* 0x040fe20000f44270 */
[----:B------:R-:W-:Y:S01]  /*1e950*/  MUFU.EX2 R136, R136 ;  /* 0x0000008800887308 */ /* 0x000fe20000000800 */
[----:B------:R-:W-:Y:S02]  /*1e960*/  FSEL R151, R151, -INF , !P3 ;  /* 0xff80000097977808 */ /* 0x000fe40005800000 */
[----:B------:R-:W-:Y:S02]  /*1e970*/  ISETP.GT.AND P3, PT, R180, 0x51, P1 ;  /* 0x00000051b400780c */ /* 0x000fe40000f64270 */
[C---:B------:R-:W-:Y:S02]  /*1e980*/  ISETP.LT.OR P2, PT, R179.reuse, 0x39, P2 ;  /* 0x00000039b300780c */ /* 0x040fe40001741670 */
[----:B------:R-:W-:Y:S01]  /*1e990*/  ISETP.LT.OR P3, PT, R179, 0x52, P3 ;  /* 0x00000052b300780c */ /* 0x000fe20001f61670 */
[----:B------:R-:W-:Y:S01]  /*1e9a0*/  MUFU.EX2 R138, R138 ;  /* 0x0000008a008a7308 */ /* 0x000fe20000000800 */
[----:B------:R-:W-:-:S02]  /*1e9b0*/  FSEL R141, R141, -INF , !P2 ;  /* 0xff8000008d8d7808 */ /* 0x000fc40005000000 */
[----:B------:R-:W-:Y:S02]  /*1e9c0*/  FSEL R155, R155, -INF , !P3 ;  /* 0xff8000009b9b7808 */ /* 0x000fe40005800000 */
[C---:B------:R-:W-:Y:S02]  /*1e9d0*/  ISETP.GT.AND P3, PT, R180.reuse, 0x59, P1 ;  /* 0x00000059b400780c */ /* 0x040fe40000f64270 */
[----:B------:R-:W-:Y:S01]  /*1e9e0*/  ISETP.GT.AND P2, PT, R180, 0x40, P1 ;  /* 0x00000040b400780c */ /* 0x000fe20000f44270 */
[----:B------:R-:W-:Y:S01]  /*1e9f0*/  MUFU.EX2 R140, R140 ;  /* 0x0000008c008c7308 */ /* 0x000fe20000000800 */
[C---:B------:R-:W-:Y:S02]  /*1ea00*/  ISETP.LT.OR P3, PT, R179.reuse, 0x5a, P3 ;  /* 0x0000005ab300780c */ /* 0x040fe40001f61670 */
[----:B------:R-:W-:Y:S02]  /*1ea10*/  ISETP.LT.OR P2, PT, R179, 0x41, P2 ;  /* 0x00000041b300780c */ /* 0x000fe40001741670 */
[----:B------:R-:W-:-:S02]  /*1ea20*/  FSEL R159, R159, -INF , !P3 ;  /* 0xff8000009f9f7808 */ /* 0x000fc40005800000 */
[C---:B------:R-:W-:Y:S01]  /*1ea30*/  ISETP.GT.AND P3, PT, R180.reuse, 0x61, P1 ;  /* 0x00000061b400780c */ /* 0x040fe20000f64270 */
[----:B------:R-:W-:Y:S01]  /*1ea40*/  MUFU.EX2 R142, R142 ;  /* 0x0000008e008e7308 */ /* 0x000fe20000000800 */
[----:B------:R-:W-:Y:S02]  /*1ea50*/  FSEL R145, R145, -INF , !P2 ;  /* 0xff80000091917808 */ /* 0x000fe40005000000 */
[----:B------:R-:W-:Y:S02]  /*1ea60*/  ISETP.LT.OR P3, PT, R179, 0x62, P3 ;  /* 0x00000062b300780c */ /* 0x000fe40001f61670 */
[C---:B------:R-:W-:Y:S02]  /*1ea70*/  ISETP.GT.AND P2, PT, R180.reuse, 0x48, P1 ;  /* 0x00000048b400780c */ /* 0x040fe40000f44270 */
[----:B------:R-:W-:Y:S01]  /*1ea80*/  FSEL R163, R163, -INF , !P3 ;  /* 0xff800000a3a37808 */ /* 0x000fe20005800000 */
[----:B------:R-:W-:Y:S01]  /*1ea90*/  MUFU.EX2 R144, R144 ;  /* 0x0000009000907308 */ /* 0x000fe20000000800 */
[----:B------:R-:W-:-:S02]  /*1eaa0*/  ISETP.GT.AND P3, PT, R180, 0x69, P1 ;  /* 0x00000069b400780c */ /* 0x000fc40000f64270 */
[C---:B------:R-:W-:Y:S02]  /*1eab0*/  ISETP.LT.OR P2, PT, R179.reuse, 0x49, P2 ;  /* 0x00000049b300780c */ /* 0x040fe40001741670 */
[----:B------:R-:W-:Y:S02]  /*1eac0*/  ISETP.LT.OR P3, PT, R179, 0x6a, P3 ;  /* 0x0000006ab300780c */ /* 0x000fe40001f61670 */
[----:B------:R-:W-:Y:S01]  /*1ead0*/  FSEL R149, R149, -INF , !P2 ;  /* 0xff80000095957808 */ /* 0x000fe20005000000 */
[----:B------:R-:W-:Y:S01]  /*1eae0*/  MUFU.EX2 R146, R146 ;  /* 0x0000009200927308 */ /* 0x000fe20000000800 */
[----:B------:R-:W-:Y:S02]  /*1eaf0*/  FSEL R167, R167, -INF , !P3 ;  /* 0xff800000a7a77808 */ /* 0x000fe40005800000 */
[C---:B------:R-:W-:Y:S02]  /*1eb00*/  ISETP.GT.AND P3, PT, R180.reuse, RZ, P1 ;  /* 0x000000ffb400720c */ /* 0x040fe40000f64270 */
[----:B------:R-:W-:-:S02]  /*1eb10*/  ISETP.GT.AND P2, PT, R180, 0x50, P1 ;  /* 0x00000050b400780c */ /* 0x000fc40000f44270 */
[C---:B------:R-:W-:Y:S01]  /*1eb20*/  ISETP.LT.OR P3, PT, R179.reuse, 0x1, P3 ;  /* 0x00000001b300780c */ /* 0x040fe20001f61670 */
[----:B------:R-:W-:Y:S01]  /*1eb30*/  MUFU.EX2 R148, R148 ;  /* 0x0000009400947308 */ /* 0x000fe20000000800 */
[----:B------:R-:W-:Y:S02]  /*1eb40*/  ISETP.LT.OR P2, PT, R179, 0x51, P2 ;  /* 0x00000051b300780c */ /* 0x000fe40001741670 */
[----:B------:R-:W-:Y:S02]  /*1eb50*/  FSEL R8, R8, -INF , !P3 ;  /* 0xff80000008087808 */ /* 0x000fe40005800000 */
[----:B------:R-:W-:Y:S02]  /*1eb60*/  FSEL R153, R153, -INF , !P2 ;  /* 0xff80000099997808 */ /* 0x000fe40005000000 */
[----:B------:R-:W-:Y:S01]  /*1eb70*/  FMNMX.FTZ R14, R8, R11, !PT ;  /* 0x0000000b080e7209 */ /* 0x000fe20007810000 */
[----:B------:R-:W-:Y:S01]  /*1eb80*/  MUFU.EX2 R150, R150 ;  /* 0x0000009600967308 */ /* 0x000fe20000000800 */
[----:B------:R-:W-:-:S02]  /*1eb90*/  ISETP.GT.AND P2, PT, R180, 0x58, P1 ;  /* 0x00000058b400780c */ /* 0x000fc40000f44270 */
[----:B------:R-:W-:Y:S02]  /*1eba0*/  FMNMX.FTZ R14, R12, R14, !PT ;  /* 0x0000000e0c0e7209 */ /* 0x000fe40007810000 */
[----:B------:R-:W-:Y:S02]  /*1ebb0*/  ISETP.LT.OR P2, PT, R179, 0x59, P2 ;  /* 0x00000059b300780c */ /* 0x000fe40001741670 */
[----:B------:R-:W-:Y:S01]  /*1ebc0*/  FMNMX.FTZ R14, R15, R14, !PT ;  /* 0x0000000e0f0e7209 */ /* 0x000fe20007810000 */
[----:B------:R-:W-:Y:S01]  /*1ebd0*/  MUFU.EX2 R152, R152 ;  /* 0x0000009800987308 */ /* 0x000fe20000000800 */
[----:B------:R-:W-:Y:S02]  /*1ebe0*/  FSEL R157, R157, -INF , !P2 ;  /* 0xff8000009d9d7808 */ /* 0x000fe40005000000 */
[----:B------:R-:W-:Y:S02]  /*1ebf0*/  FMNMX.FTZ R14, R21, R14, !PT ;  /* 0x0000000e150e7209 */ /* 0x000fe40007810000 */
[----:B------:R-:W-:-:S02]  /*1ec00*/  ISETP.GT.AND P2, PT, R180, 0x60, P1 ;  /* 0x00000060b400780c */ /* 0x000fc40000f44270 */
[----:B------:R-:W-:Y:S01]  /*1ec10*/  FMNMX.FTZ R14, R121, R14, !PT ;  /* 0x0000000e790e7209 */ /* 0x000fe20007810000 */
[----:B------:R-:W-:Y:S01]  /*1ec20*/  MUFU.EX2 R154, R154 ;  /* 0x0000009a009a7308 */ /* 0x000fe20000000800 */
[----:B------:R-:W-:Y:S02]  /*1ec30*/  ISETP.LT.OR P2, PT, R179, 0x61, P2 ;  /* 0x00000061b300780c */ /* 0x000fe40001741670 */
[----:B------:R-:W-:Y:S02]  /*1ec40*/  FMNMX.FTZ R14, R125, R14, !PT ;  /* 0x0000000e7d0e7209 */ /* 0x000fe40007810000 */
        /* <DEDUP_REMOVED lines=20> */
[C---:B------:R-:W-:Y:S02]  /*1ed90*/  ISETP.GT.AND P3, PT, R180.reuse, 0x78, P1 ;  /* 0x00000078b400780c */ /* 0x040fe40000f64270 */
[----:B------:R-:W-:Y:S01]  /*1eda0*/  FMNMX.FTZ R14, R141, R14, !PT ;  /* 0x0000000e8d0e7209 */ /* 0x000fe20007810000 */
[----:B------:R-:W-:Y:S01]  /*1edb0*/  MUFU.EX2 R164, R164 ;  /* 0x000000a400a47308 */ /* 0x000fe20000000800 */
[----:B------:R-:W-:Y:S02]  /*1edc0*/  ISETP.LT.OR P2, PT, R179, 0x72, P2 ;  /* 0x00000072b300780c */ /* 0x000fe40001741670 */
        /* <DEDUP_REMOVED lines=9> */
[----:B------:R-:W-:-:S02]  /*1ee60*/  ISETP.LT.OR P1, PT, R179, 0x7a, P1 ;  /* 0x0000007ab300780c */ /* 0x000fc40000f21670 */
[----:B------:R-:W-:Y:S02]  /*1ee70*/  FMNMX.FTZ R14, R151, R14, !PT ;  /* 0x0000000e970e7209 */ /* 0x000fe40007810000 */
[----:B------:R-:W-:Y:S02]  /*1ee80*/  FSEL R173, R173, -INF , !P3 ;  /* 0xff800000adad7808 */ /* 0x000fe40005800000 */
[----:B------:R-:W-:Y:S01]  /*1ee90*/  FMNMX.FTZ R14, R153, R14, !PT ;  /* 0x0000000e990e7209 */ /* 0x000fe20007810000 */
[----:B------:R-:W-:Y:S01]  /*1eea0*/  MUFU.EX2 R170, R170 ;  /* 0x000000aa00aa7308 */ /* 0x000fe20000000800 */
[----:B------:R-:W-:Y:S02]  /*1eeb0*/  FSEL R175, R175, -INF , !P1 ;  /* 0xff800000afaf7808 */ /* 0x000fe40004800000 */
        /* <DEDUP_REMOVED lines=66> */
[----:B------:R-:W-:-:S02]  /*1f2e0*/  FADD.FTZ R3, R123, R4 ;  /* 0x000000047b037221 */ /* 0x000fc40000010000 */
[----:B--2---:R-:W-:Y:S02]  /*1f2f0*/  FADD.FTZ R4, R15, R176 ;  /* 0x000000b00f047221 */ /* 0x004fe40000010000 */
        /* <DEDUP_REMOVED lines=55> */
[----:B------:R-:W-:-:S06]  /*1f670*/  FADD.FTZ R3, R177, R3 ;  /* 0x00000003b1037221 */ /* 0x000fcc0000010000 */
        /* <DEDUP_REMOVED lines=31> */
.L_x_5668:
[----:B------:R-:W-:Y:S01]  /*1f870*/  IMAD R13, R13, 0x8, R16 ;  /* 0x000000080d0d7824 */ /* 0x000fe200078e0210 */
[----:B------:R-:W-:Y:S01]  /*1f880*/  ISETP.GT.AND P1, PT, R0, R224, PT ;  /* 0x000000e00000720c */ /* 0x000fe20003f24270 */
[----:B------:R-:W-:Y:S01]  /*1f890*/  IMAD.U32 R176, RZ, RZ, UR38 ;  /* 0x00000026ffb07e24 */ /* 0x000fe2000f8e00ff */
[----:B------:R-:W-:Y:S01]  /*1f8a0*/  F2FP.SATFINITE.E4M3.F32.PACK_AB_MERGE_C R20, R20, R123, RZ ;  /* 0x0000007b1414723e */ /* 0x000fe200048070ff */
[----:B------:R-:W-:Y:S01]  /*1f8b0*/  VIADD R13, R13, 0x2a860 ;  /* 0x0002a8600d0d7836 */ /* 0x000fe20000000000 */
        /* <DEDUP_REMOVED lines=31> */
[----:B------:R-:W-:Y:S01]  /*1fab0*/  FMUL.FTZ R53, R53, R6 ;  /* 0x0000000635357220 */ /* 0x000fe20000410000 */
[----:B------:R-:W-:Y:S01]  /*1fac0*/  F2FP.SATFINITE.E4M3.F32.PACK_AB_MERGE_C R9, R9, R122, R20 ;  /* 0x0000007a0909723e */ /* 0x000fe20004807014 */
[----:B------:R-:W-:Y:S01]  /*1fad0*/  FMUL.FTZ R56, R56, R6 ;  /* 0x0000000638387220 */ /* 0x000fe20000410000 */
[----:B------:R-:W-:Y:S01]  /*1fae0*/  F2FP.SATFINITE.E4M3.F32.PACK_AB_MERGE_C R15, R12, R8, R15 ;  /* 0x000000080c0f723e */ /* 0x000fe2000480700f */
[----:B------:R0:W-:Y:S01]  /*1faf0*/  SYNCS.ARRIVE.TRANS64.RED.A1T0 RZ, [R13+URZ], RZ ;  /* 0x000000ff0dff79a7 */ /* 0x0001e2000810043f */
        /* <DEDUP_REMOVED lines=115> */
.L_x_5649:
[----:B------:R-:W-:Y:S05]  /*20230*/  WARPSYNC.ALL ;  /* 0x0000000000007948 */ /* 0x000fea0003800000 */
[----:B------:R-:W-:Y:S06]  /*20240*/  BAR.ARV 0x8, 0x180 ;  /* 0x0206000000007b1d */ /* 0x000fec0000002000 */
[----:B------:R-:W-:Y:S05]  /*20250*/  @!P0 BRA `(.L_x_5670) ;  /* 0x0000000000048947 */ /* 0x000fea0003800000 */
[----:B------:R-:W-:Y:S01]  /*20260*/  BPT.TRAP 0x1 ;  /* 0x000000040000795c */ /* 0x000fe20000300000 */
.L_x_5670:
[----:B------:R-:W-:Y:S01]  /*20270*/  IMAD R2, R17, 0x8, R16 ;  /* 0x0000000811027824 */ /* 0x000fe200078e0210 */
[----:B------:R-:W-:-:S04]  /*20280*/  SHF.L.U32 R5, R23, 0x1f, RZ ;  /* 0x0000001f17057819 */ /* 0x000fc800000006ff */
[----:B------:R0:W1:Y:S01]  /*20290*/  SYNCS.PHASECHK.TRANS64.TRYWAIT P1, [R2+URZ+0x2a850], R5 ;  /* 0x02a85005020075a7 */ /* 0x000062000802017f */
[----:B------:R-:W-:Y:S05]  /*202a0*/  @!P0 BRA `(.L_x_5671) ;  /* 0x0000000000048947 */ /* 0x000fea0003800000 */
[----:B------:R-:W-:Y:S01]  /*202b0*/  BPT.TRAP 0x1 ;  /* 0x000000040000795c */ /* 0x000fe20000300000 */
.L_x_5671:
[----:B------:R-:W-:-:S05]  /*202c0*/  VIADD R16, R16, 0x400 ;  /* 0x0000040010107836 */ /* 0x000fca0000000000 */
[----:B------:R-:W-:-:S04]  /*202d0*/  SHF.R.U32.HI R16, RZ, 0x4, R16 ;  /* 0x00000004ff107819 */ /* 0x000fc80000011610 */
[----:B------:R-:W-:-:S04]  /*202e0*/  LOP3.LUT R16, R16, 0x3fff, RZ, 0xc0, !PT ;  /* 0x00003fff10107812 */ /* 0x000fc800078ec0ff */
[----:B------:R-:W-:Y:S01]  /*202f0*/  LOP3.LUT R16, R16, 0x10000, RZ, 0xfc, !PT ;  /* 0x0001000010107812 */ /* 0x000fe200078efcff */
[----:B-1----:R-:W-:Y:S06]  /*20300*/  @P1 BRA `(.L_x_5672) ;  /* 0x0000000000081947 */ /* 0x002fec0003800000 */
[----:B------:R-:W1:Y:S02]  /*20310*/  SYNCS.PHASECHK.TRANS64.TRYWAIT P1, [R2+URZ+0x2a850], R5 ;  /* 0x02a85005020075a7 */ /* 0x000e64000802017f */
[----:B-1----:R-:W-:Y:S05]  /*20320*/  @!P1 BRA `(.L_x_5673) ;  /* 0x0000010000409947 */ /* 0x002fea0003800000 */
.L_x_5672:
[----:B------:R-:W-:Y:S01]  /*20330*/  IMAD R6, R17, 0x600, R16 ;  /* 0x0000060011067824 */ /* 0x000fe200078e0210 */
[----:B------:R-:W-:Y:S05]  /*20340*/  WARPSYNC.ALL ;  /* 0x0000000000007948 */ /* 0x000fea0003800000 */
[----:B------:R-:W-:Y:S01]  /*20350*/  IMAD.MOV.U32 R7, RZ, RZ, 0x40000040 ;  /* 0x40000040ff077424 */ /* 0x000fe200078e00ff */
[C---:B------:R-:W-:Y:S01]  /*20360*/  R2UR UR6, R6.reuse ;  /* 0x00000000060672ca */ /* 0x040fe200000e0000 */
[----:B------:R-:W-:Y:S01]  /*20370*/  WARPGROUP.ARRIVE ;  /* 0x00000000000079c5 */ /* 0x000fe20000000000 */
[----:B------:R-:W-:Y:S01]  /*20380*/  VIADD R8, R6, 0x2 ;  /* 0x0000000206087836 */ /* 0x000fe20000000000 */
[----:B------:R-:W-:Y:S01]  /*20390*/  ULDC.64 UR4, c[0x0][0x9a0] ;  /* 0x0002680000047ab9 */ /* 0x000fe20000000a00 */
[----:B------:R-:W-:Y:S01]  /*203a0*/  R2UR UR7, R7 ;  /* 0x00000000070772ca */ /* 0x000fe200000e0000 */
[----:B------:R-:W-:Y:S01]  /*203b0*/  IMAD.MOV.U32 R9, RZ, RZ, 0x40000040 ;  /* 0x40000040ff097424 */ /* 0x000fe200078e00ff */
[----:B------:R-:W-:-:S04]  /*203c0*/  ISETP.NE.U32.AND P1, PT, RZ, UR4, PT ;  /* 0x00000004ff007c0c */ /* 0x000fc8000bf25070 */
[----:B------:R-:W-:-:S07]  /*203d0*/  ISETP.NE.AND.EX P1, PT, RZ, UR5, PT, P1 ;  /* 0x00000005ff007c0c */ /* 0x000fce000bf25310 */
[----:B------:R-:W-:Y:S01]  /*203e0*/  QGMMA.64x192x32.F32.E4M3.E4M3 R24, R196, gdesc[UR4], R24, gsb0 ;  /* 0x02e00004c4187df3 */ /* 0x000fe20008000818 */
[----:B------:R-:W-:Y:S02]  /*203f0*/  R2UR UR6, R8 ;  /* 0x00000000080672ca */ /* 0x000fe400000e0000 */
[----:B------:R-:W-:-:S03]  /*20400*/  R2UR UR7, R9 ;  /* 0x00000000090772ca */ /* 0x000fc600000e0000 */
[----:B------:R-:W2:Y:S01]  /*20410*/  @P1 LDC.64 R8, c[0x0][0x9c8] ;  /* 0x00027200ff081b82 */ /* 0x000ea20000000a00 */
[----:B01----:R-:W-:-:S07]  /*20420*/  @P1 SHF.R.S32.HI R5, RZ, 0x1f, R227 ;  /* 0x0000001fff051819 */ /* 0x003fce00000114e3 */
[----:B------:R-:W0:Y:S01]  /*20430*/  @P1 LDC.64 R12, c[0x0][0x9d0] ;  /* 0x00027400ff0c1b82 */ /* 0x000e220000000a00 */
[----:B--2---:R-:W-:-:S04]  /*20440*/  @P1 IMAD R0, R5, R8, RZ ;  /* 0x0000000805001224 */ /* 0x004fc800078e02ff */
[C---:B------:R-:W-:Y:S02]  /*20450*/  @P1 IMAD R5, R227.reuse, R9, R0 ;  /* 0x00000009e3051224 */ /* 0x040fe400078e0200 */
[----:B------:R-:W-:-:S04]  /*20460*/  @P1 IMAD.WIDE.U32 R8, R227, R8, RZ ;  /* 0x00000008e3081225 */ /* 0x000fc800078e00ff */
[----:B------:R-:W-:Y:S02]  /*20470*/  @P1 IMAD.IADD R9, R9, 0x1, R5 ;  /* 0x0000000109091824 */ /* 0x000fe400078e0205 */
[----:B------:R-:W-:Y:S02]  /*20480*/  IMAD.MOV.U32 R0, RZ, RZ, 0x3f800000 ;  /* 0x3f800000ff007424 */ /* 0x000fe400078e00ff */
[----:B0-----:R-:W-:-:S04]  /*20490*/  @P1 IMAD.WIDE.U32 R8, R200, R12, R8 ;  /* 0x0000000cc8081225 */ /* 0x001fc800078e0008 */
[----:B------:R-:W-:Y:S01]  /*204a0*/  @P1 IMAD R13, R200, R13, R9 ;  /* 0x0000000dc80d1224 */ /* 0x000fe200078e0209 */
[----:B------:R-:W-:-:S04]  /*204b0*/  @P1 LEA R12, P2, R8, UR4, 0x2 ;  /* 0x00000004080c1c11 */ /* 0x000fc8000f8410ff */
[----:B------:R-:W-:-:S05]  /*204c0*/  @P1 LEA.HI.X R13, R8, UR5, R13, 0x2, P2 ;  /* 0x00000005080d1c11 */ /* 0x000fca00090f140d */
[----:B------:R0:W2:Y:S01]  /*204d0*/  @P1 LDG.E R0, desc[UR42][R12.64] ;  /* 0x0000002a0c001981 */ /* 0x0000a2000c1e1900 */
[----:B------:R-:W-:Y:S02]  /*204e0*/  VIADD R8, R6, 0x4 ;  /* 0x0000000406087836 */ /* 0x000fe40000000000 */
[----:B------:R-:W-:Y:S01]  /*204f0*/  IMAD.MOV.U32 R9, RZ, RZ, 0x40000040 ;  /* 0x40000040ff097424 */ /* 0x000fe200078e00ff */
[----:B------:R-:W-:Y:S02]  /*20500*/  WARPGROUP.DEPBAR.LE gsb0, 0x0 ;  /* 0x00008000000079c5 */ /* 0x000fe40000010000 */
[----:B------:R-:W-:-:S06]  /*20510*/  WARPGROUP.ARRIVE ;  /* 0x00000000000079c5 */ /* 0x000fcc0000000000 */
[----:B------:R-:W-:Y:S01]  /*20520*/  QGMMA.64x192x32.F32.E4M3.E4M3 R24, R192, gdesc[UR4], R24, gsb0 ;  /* 0x02e00004c0187df3 */ /* 0x000fe20008000818 */
[----:B------:R-:W-:Y:S02]  /*20530*/  R2UR UR6, R8 ;  /* 0x00000000080672ca */ /* 0x000fe400000e0000 */
[----:B------:R-:W-:Y:S01]  /*20540*/  R2UR UR7, R9 ;  /* 0x00000000090772ca */ /* 0x000fe200000e0000 */
[----:B------:R-:W-:Y:S02]  /*20550*/  VIADD R6, R6, 0x6 ;  /* 0x0000000606067836 */ /* 0x000fe40000000000 */
[----:B------:R-:W-:Y:S01]  /*20560*/  IMAD.MOV.U32 R7, RZ, RZ, 0x40000040 ;  /* 0x40000040ff077424 */ /* 0x000fe200078e00ff */
[----:B------:R-:W1:Y:S04]  /*20570*/  SHFL.BFLY PT, R5, R4, 0x2, 0x1f ;  /* 0x0c401f0004057f89 */ /* 0x000e6800000e0000 */
[----:B------:R-:W3:Y:S01]  /*20580*/  SHFL.BFLY PT, R8, R3, 0x2, 0x1f ;  /* 0x0c401f0003087f89 */ /* 0x000ee200000e0000 */
[----:B------:R-:W-:-:S02]  /*20590*/  WARPGROUP.DEPBAR.LE gsb0, 0x0 ;  /* 0x00008000000079c5 */ /* 0x000fc40000010000 */
[----:B------:R-:W-:-:S06]  /*205a0*/  WARPGROUP.ARRIVE ;  /* 0x00000000000079c5 */ /* 0x000fcc0000000000 */
[----:B------:R-:W-:Y:S01]  /*205b0*/  QGMMA.64x192x32.F32.E4M3.E4M3 R24, R188, gdesc[UR4], R24, gsb0 ;  /* 0x02e00004bc187df3 */ /* 0x000fe20008000818 */
[----:B------:R-:W-:Y:S02]  /*205c0*/  R2UR UR6, R6 ;  /* 0x00000000060672ca */ /* 0x000fe400000e0000 */
[----:B------:R-:W-:Y:S01]  /*205d0*/  R2UR UR7, R7 ;  /* 0x00000000070772ca */ /* 0x000fe200000e0000 */
[----:B-1----:R-:W-:-:S01]  /*205e0*/  FADD.FTZ R5, R5, R4 ;  /* 0x0000000405057221 */ /* 0x002fc20000010000 */
[----:B---3--:R-:W-:-:S04]  /*205f0*/  FADD.FTZ R8, R8, R3 ;  /* 0x0000000308087221 */ /* 0x008fc80000010000 */
[----:B------:R-:W1:Y:S04]  /*20600*/  SHFL.BFLY PT, R6, R5, 0x1, 0x1f ;  /* 0x0c201f0005067f89 */ /* 0x000e6800000e0000 */
[----:B------:R-:W3:Y:S01]  /*20610*/  SHFL.BFLY PT, R7, R8, 0x1, 0x1f ;  /* 0x0c201f0008077f89 */ /* 0x000ee200000e0000 */
[----:B-1----:R-:W-:-:S01]  /*20620*/  FADD.FTZ R9, R5, R6 ;  /* 0x0000000605097221 */ /* 0x002fc20000010000 */
[----:B---3--:R-:W-:-:S04]  /*20630*/  FADD.FTZ R11, R8, R7 ;  /* 0x00000007080b7221 */ /* 0x008fc80000010000 */
[C---:B------:R-:W-:Y:S01]  /*20640*/  FSETP.NE.FTZ.AND P1, PT, R9.reuse, RZ, PT ;  /* 0x000000ff0900720b */ /* 0x040fe20003f35000 */
[----:B0-----:R-:W-:Y:S01]  /*20650*/  FMUL.FTZ R12, R9, 0.00390625 ;  /* 0x3b800000090c7820 */ /* 0x001fe20000410000 */
[----:B------:R-:W-:Y:S01]  /*20660*/  FMUL.FTZ R6, R11, 0.00390625 ;  /* 0x3b8000000b067820 */ /* 0x000fe20000410000 */
[----:B------:R-:W-:-:S03]  /*20670*/  IMAD.MOV.U32 R7, RZ, RZ, RZ ;  /* 0x000000ffff077224 */ /* 0x000fc600078e00ff */
[----:B------:R-:W-:Y:S02]  /*20680*/  FSETP.NE.FTZ.AND P2, PT, R12, RZ, PT ;  /* 0x000000ff0c00720b */ /* 0x000fe40003f55000 */
[----:B------:R-:W-:-:S05]  /*20690*/  FSETP.NE.FTZ.AND P3, PT, R6, RZ, PT ;  /* 0x000000ff0600720b */ /* 0x000fca0003f75000 */
[----:B------:R-:W-:Y:S01]  /*206a0*/  @P1 MUFU.RCP R7, R9 ;  /* 0x0000000900071308 */ /* 0x000fe20000001000 */
[----:B------:R-:W-:Y:S01]  /*206b0*/  FSETP.NE.FTZ.AND P1, PT, R11, RZ, PT ;  /* 0x000000ff0b00720b */ /* 0x000fe20003f35000 */
[----:B------:R-:W-:-:S06]  /*206c0*/  IMAD.MOV.U32 R5, RZ, RZ, RZ ;  /* 0x000000ffff057224 */ /* 0x000fcc00078e00ff */
[----:B------:R-:W0:Y:S08]  /*206d0*/  @P2 MUFU.LG2 R4, R12 ;  /* 0x0000000c00042308 */ /* 0x000e300000000c00 */
[----:B------:R-:W1:Y:S01]  /*206e0*/  @P3 MUFU.LG2 R6, R6 ;  /* 0x0000000600063308 */ /* 0x000e620000000c00 */
[----:B------:R-:W-:-:S07]  /*206f0*/  IMAD.U32 R3, RZ, RZ, UR35 ;  /* 0x00000023ff037e24 */ /* 0x000fce000f8e00ff */
[----:B------:R-:W3:Y:S01]  /*20700*/  @P1 MUFU.RCP R5, R11 ;  /* 0x0000000b00051308 */ /* 0x000ee20000001000 */
[----:B------:R-:W-:Y:S02]  /*20710*/  WARPGROUP.DEPBAR.LE gsb0, 0x0 ;  /* 0x00008000000079c5 */ /* 0x000fe40000010000 */
[----:B------:R-:W-:-:S06]  /*20720*/  WARPGROUP.ARRIVE ;  /* 0x00000000000079c5 */ /* 0x000fcc0000000000 */
[----:B------:R-:W-:Y:S01]  /*20730*/  QGMMA.64x192x32.F32.E4M3.E4M3 R24, R184, gdesc[UR4], R24, gsb0 ;  /* 0x02e00004b8187df3 */ /* 0x000fe20008000818 */
[----:B------:R-:W-:Y:S02]  /*20740*/  IMAD.U32 R8, RZ, RZ, UR35 ;  /* 0x00000023ff087e24 */ /* 0x000fe4000f8e00ff */
[----:B------:R-:W-:Y:S01]  /*20750*/  @P2 FMUL.FTZ R3, R3, 0.69314718246459960938 ;  /* 0x3f31721803032820 */ /* 0x000fe20000410000 */
[----:B0-----:R-:W-:Y:S01]  /*20760*/  @P2 FMUL.FTZ R4, R4, 0.69314718246459960938 ;  /* 0x3f31721804042820 */ /* 0x001fe20000410000 */
[----:B-1----:R-:W-:Y:S01]  /*20770*/  @P3 FMUL.FTZ R9, R6, 0.69314718246459960938 ;  /* 0x3f31721806093820 */ /* 0x002fe20000410000 */
[----:B------:R-:W-:Y:S01]  /*20780*/  @P3 FMUL.FTZ R8, R8, 0.69314718246459960938 ;  /* 0x3f31721808083820 */ /* 0x000fe20000410000 */
[----:B------:R-:W-:Y:S02]  /*20790*/  IMAD.MOV.U32 R151, RZ, RZ, -0x800000 ;  /* 0xff800000ff977424 */ /* 0x000fe400078e00ff */
[----:B------:R-:W-:-:S01]  /*207a0*/  @P2 FFMA.FTZ R151, R3, R10, R4 ;  /* 0x0000000a03972223 */ /* 0x000fc20000010004 */
[----:B------:R-:W-:-:S02]  /*207b0*/  IMAD.MOV.U32 R152, RZ, RZ, -0x800000 ;  /* 0xff800000ff987424 */ /* 0x000fc400078e00ff */
[----:B--2---:R-:W-:Y:S01]  /*207c0*/  FMUL.FTZ R4, R7, R0 ;  /* 0x0000000007047220 */ /* 0x004fe20000410000 */
[----:B------:R-:W-:Y:S01]  /*207d0*/  @P3 FFMA.FTZ R152, R8, R14, R9 ;  /* 0x0000000e08983223 */ /* 0x000fe20000010009 */
[----:B---3--:R-:W-:Y:S01]  /*207e0*/  FMUL.FTZ R0, R5, R0 ;  /* 0x0000000005007220 */ /* 0x008fe20000410000 */
[----:B------:R-:W-:Y:S02]  /*207f0*/  WARPGROUP.DEPBAR.LE gsb0, 0x0 ;  /* 0x00008000000079c5 */ /* 0x000fe40000010000 */
[----:B------:R-:W-:Y:S05]  /*20800*/  @!P0 BRA `(.L_x_5674) ;  /* 0x0000000000048947 */ /* 0x000fea0003800000 */
[----:B------:R-:W-:Y:S01]  /*20810*/  BPT.TRAP 0x1 ;  /* 0x000000040000795c */ /* 0x000fe20000300000 */
.L_x_5674:
[----:B------:R-:W-:Y:S02]  /*20820*/  VIADD R6, R2, 0x2a860 ;  /* 0x0002a86002067836 */ /* 0x000fe40000000000 */
[-C--:B------:R-:W-:Y:S01]  /*20830*/  FMUL.FTZ R134, R49, R4.reuse ;  /* 0x0000000431867220 */ /* 0x080fe20000410000 */
[----:B------:R-:W-:Y:S02]  /*20840*/  IMAD.U32 R3, RZ, RZ, UR38 ;  /* 0x00000026ff037e24 */ /* 0x000fe4000f8e00ff */
[-C--:B------:R-:W-:Y:S01]  /*20850*/  FMUL.FTZ R121, R53, R4.reuse ;  /* 0x0000000435797220 */ /* 0x080fe20000410000 */
[----:B------:R-:W-:Y:S02]  /*20860*/  VIADD R17, R17, 0x1 ;  /* 0x0000000111117836 */ /* 0x000fe40000000000 */
[-C--:B------:R-:W-:Y:S01]  /*20870*/  FMUL.FTZ R122, R56, R4.reuse ;  /* 0x00000004387a7220 */ /* 0x080fe20000410000 */
[-C--:B------:R-:W-:Y:S01]  /*20880*/  FMUL.FTZ R8, R64, R4.reuse ;  /* 0x0000000440087220 */ /* 0x080fe20000410000 */
[----:B------:R-:W-:Y:S01]  /*20890*/  PRMT R6, R3, 0x654, R6 ;  /* 0x0000065403067816 */ /* 0x000fe20000000006 */
[-C--:B------:R-:W-:Y:S01]  /*208a0*/  FMUL.FTZ R7, R93, R4.reuse ;  /* 0x000000045d077220 */ /* 0x080fe20000410000 */
[----:B------:R-:W-:Y:S01]  /*208b0*/  ISETP.NE.AND P1, PT, R17, 0x2, PT ;  /* 0x000000021100780c */ /* 0x000fe20003f25270 */
[-C--:B------:R-:W-:Y:S01]  /*208c0*/  FMUL.FTZ R5, R109, R4.reuse ;  /* 0x000000046d057220 */ /* 0x080fe20000410000 */
[----:B------:R0:W-:Y:S01]  /*208d0*/  SYNCS.ARRIVE.TRANS64.RED.A1T0 RZ, [R6+URZ], RZ ;  /* 0x000000ff06ff79a7 */ /* 0x0001e2000810043f */
        /* <DEDUP_REMOVED lines=91> */
[----:B------:R-:W-:Y:S01]  /*20e90*/  FMUL.FTZ R115, R115, R0 ;  /* 0x0000000073737220 */ /* 0x000fe20000410000 */
[----:B------:R-:W-:Y:S01]  /*20ea0*/  LOP3.LUT R23, R23, R4, RZ, 0x3c, !PT ;  /* 0x0000000417177212 */ /* 0x000fe200078e3cff */
[----:B------:R-:W-:Y:S01]  /*20eb0*/  UIADD3 UR37, UR37, 0x1, URZ ;  /* 0x0000000125257890 */ /* 0x000fe2000fffe03f */
[----:B0-----:R-:W-:-:S11]  /*20ec0*/  SEL R17, R17, RZ, P1 ;  /* 0x000000ff11117207 */ /* 0x001fd60000800000 */
.L_x_5558:
        /* <DEDUP_REMOVED lines=16> */
[----:B------:R-:W1:Y:S01]  /*20fd0*/  S2R R167, SR_TID.X ;  /* 0x0000000000a77919 */ /* 0x000e620000002100 */
[----:B------:R-:W3:Y:S01]  /*20fe0*/  S2R R13, SR_SWINHI ;  /* 0x00000000000d7919 */ /* 0x000ee20000002f00 */
[----:B-1----:R-:W-:-:S05]  /*20ff0*/  IMAD.SHL.U32 R0, R167, 0x4, RZ ;  /* 0x00000004a7007824 */ /* 0x002fca00078e00ff */
[----:B------:R-:W-:Y:S02]  /*21000*/  LOP3.LUT R0, R0, 0xc, RZ, 0xc0, !PT ;  /* 0x0000000c00007812 */ /* 0x000fe400078ec0ff */
[----:B------:R-:W-:Y:S02]  /*21010*/  MOV R84, R16 ;  /* 0x0000001000547202 */ /* 0x000fe40000000f00 */
[----:B---3--:R-:W-:Y:S02]  /*21020*/  MOV R85, R13 ;  /* 0x0000000d00557202 */ /* 0x008fe40000000f00 */
[----:B------:R-:W-:-:S05]  /*21030*/  IADD3 R20, P0, R0, UR4, RZ ;  /* 0x0000000400147c10 */ /* 0x000fca000ff1e0ff */
[----:B------:R-:W-:Y:S01]  /*21040*/  IMAD.X R21, RZ, RZ, UR5, P0 ;  /* 0x00000005ff157e24 */ /* 0x000fe200080e06ff */
[----:B------:R-:W-:-:S04]  /*21050*/  LOP3.LUT P0, R4, R167, 0x3, RZ, 0xc0, !PT ;  /* 0x00000003a7047812 */ /* 0x000fc8000780c0ff */
[----:B------:R-:W-:Y:S01]  /*21060*/  ISETP.EQ.OR P0, PT, R4, 0x3, !P0 ;  /* 0x000000030400780c */ /* 0x000fe20004702670 */
[----:B------:R1:W5:Y:S01]  /*21070*/  LDG.E.CONSTANT R0, desc[UR42][R20.64] ;  /* 0x0000002a14007981 */ /* 0x000362000c1e9900 */
[----:B------:R-:W-:Y:S02]  /*21080*/  UMOV UR4, 0xffffffff ;  /* 0xffffffff00047882 */ /* 0x000fe40000000000 */
[----:B------:R-:W-:Y:S02]  /*21090*/  SEL R4, R24, R25, P0 ;  /* 0x0000001918047207 */ /* 0x000fe40000000000 */
[----:B------:R-:W-:Y:S02]  /*210a0*/  SEL R150, R25, R24, P0 ;  /* 0x0000001819967207 */ /* 0x000fe40000000000 */
[----:B------:R-:W-:Y:S02]  /*210b0*/  SEL R13, R28, R29, P0 ;  /* 0x0000001d1c0d7207 */ /* 0x000fe40000000000 */
[----:B------:R-:W-:Y:S01]  /*210c0*/  SEL R149, R29, R28, P0 ;  /* 0x0000001c1d957207 */ /* 0x000fe20000000000 */
[----:B--2---:R-:W-:-:S03]  /*210d0*/  IMAD.WIDE R62, R6, 0x2, R84 ;  /* 0x00000002063e7825 */ /* 0x004fc600078e0254 */
[C---:B------:R-:W-:Y:S02]  /*210e0*/  IADD3 R31, P3, R62.reuse, 0x8060, RZ ;  /* 0x000080603e1f7810 */ /* 0x040fe40007f7e0ff */
[----:B------:R-:W-:Y:S02]  /*210f0*/  IADD3 R25, P4, R62, 0x8040, RZ ;  /* 0x000080403e197810 */ /* 0x000fe40007f9e0ff */
[----:B-1----:R-:W-:Y:S01]  /*21100*/  LOP3.LUT R20, R31, 0x380, RZ, 0xc0, !PT ;  /* 0x000003801f147812 */ /* 0x002fe200078ec0ff */
[----:B------:R-:W-:Y:S01]  /*21110*/  IMAD.X R21, RZ, RZ, R63, P3 ;  /* 0x000000ffff157224 */ /* 0x000fe200018e063f */
[----:B------:R-:W-:Y:S02]  /*21120*/  LOP3.LUT R24, R25, 0x380, RZ, 0xc0, !PT ;  /* 0x0000038019187812 */ /* 0x000fe400078ec0ff */
[----:B------:R-:W-:Y:S02]  /*21130*/  SHF.R.U64 R20, R20, 0x3, RZ ;  /* 0x0000000314147819 */ /* 0x000fe400000012ff */
[----:B------:R-:W-:-:S02]  /*21140*/  SHF.R.U64 R24, R24, 0x3, RZ ;  /* 0x0000000318187819 */ /* 0x000fc400000012ff */
[----:B------:R-:W-:Y:S02]  /*21150*/  LOP3.LUT R20, R20, R31, RZ, 0x3c, !PT ;  /* 0x0000001f14147212 */ /* 0x000fe400078e3cff */
[C---:B------:R-:W-:Y:S02]  /*21160*/  IADD3 R27, P5, R62.reuse, 0x8020, RZ ;  /* 0x000080203e1b7810 */ /* 0x040fe40007fbe0ff */
[C---:B------:R-:W-:Y:S02]  /*21170*/  IADD3 R29, P1, R62.reuse, 0x8000, RZ ;  /* 0x000080003e1d7810 */ /* 0x040fe40007f3e0ff */
[C---:B------:R-:W-:Y:S02]  /*21180*/  IADD3 R31, P2, R62.reuse, 0x4060, RZ ;  /* 0x000040603e1f7810 */ /* 0x040fe40007f5e0ff */
[----:B------:R-:W-:Y:S02]  /*21190*/  IADD3 R45, P3, R62, 0x4040, RZ ;  /* 0x000040403e2d7810 */ /* 0x000fe40007f7e0ff */
[----:B------:R-:W-:Y:S01]  /*211a0*/  LOP3.LUT R24, R24, R25, RZ, 0x3c, !PT ;  /* 0x0000001918187212 */ /* 0x000fe200078e3cff */
[----:B------:R-:W-:Y:S01]  /*211b0*/  IMAD.X R25, RZ, RZ, R63, P4 ;  /* 0x000000ffff197224 */ /* 0x000fe200020e063f */
[----:B-----5:R-:W-:-:S02]  /*211c0*/  LOP3.LUT R26, R27, 0x380, RZ, 0xc0, !PT ;  /* 0x000003801b1a7812 */ /* 0x020fc400078ec0ff */
[----:B------:R-:W-:Y:S02]  /*211d0*/  LOP3.LUT R28, R29, 0x380, RZ, 0xc0, !PT ;  /* 0x000003801d1c7812 */ /* 0x000fe400078ec0ff */
[----:B------:R-:W-:Y:S02]  /*211e0*/  LOP3.LUT R30, R31, 0x380, RZ, 0xc0, !PT ;  /* 0x000003801f1e7812 */ /* 0x000fe400078ec0ff */
[----:B------:R-:W-:Y:S02]  /*211f0*/  LOP3.LUT R44, R45, 0x380, RZ, 0xc0, !PT ;  /* 0x000003802d2c7812 */ /* 0x000fe400078ec0ff */
[----:B------:R-:W-:Y:S02]  /*21200*/  IADD3 R47, P4, R62, 0x4020, RZ ;  /* 0x000040203e2f7810 */ /* 0x000fe40007f9e0ff */
[----:B------:R-:W-:Y:S02]  /*21210*/  SHF.R.U64 R26, R26, 0x3, RZ ;  /* 0x000000031a1a7819 */ /* 0x000fe400000012ff */
[----:B------:R-:W-:-:S02]  /*21220*/  SHF.R.U64 R28, R28, 0x3, RZ ;  /* 0x000000031c1c7819 */ /* 0x000fc400000012ff */
[----:B------:R-:W-:Y:S02]  /*21230*/  SHF.R.U64 R30, R30, 0x3, RZ ;  /* 0x000000031e1e7819 */ /* 0x000fe400000012ff */
[----:B------:R-:W-:Y:S02]  /*21240*/  SHF.R.U64 R44, R44, 0x3, RZ ;  /* 0x000000032c2c7819 */ /* 0x000fe400000012ff */
[----:B------:R-:W-:Y:S02]  /*21250*/  LOP3.LUT R46, R47, 0x380, RZ, 0xc0, !PT ;  /* 0x000003802f2e7812 */ /* 0x000fe400078ec0ff */
        /* <DEDUP_REMOVED lines=8> */
[----:B------:R-:W-:-:S02]  /*212e0*/  SHF.R.U64 R46, R46, 0x3, RZ ;  /* 0x000000032e2e7819 */ /* 0x000fc400000012ff */
[C---:B------:R-:W-:Y:S02]  /*212f0*/  IADD3 R51, P5, R62.reuse, 0x4000, RZ ;  /* 0x000040003e337810 */ /* 0x040fe40007fbe0ff */
[C---:B------:R-:W-:Y:S02]  /*21300*/  IADD3 R55, P1, R62.reuse, 0x60, RZ ;  /* 0x000000603e377810 */ /* 0x040fe40007f3e0ff */
[C---:B------:R-:W-:Y:S02]  /*21310*/  IADD3 R59, P2, R62.reuse, 0x40, RZ ;  /* 0x000000403e3b7810 */ /* 0x040fe40007f5e0ff */
[----:B------:R-:W-:Y:S02]  /*21320*/  IADD3 R67, P3, R62, 0x20, RZ ;  /* 0x000000203e437810 */ /* 0x000fe40007f7e0ff */
[----:B------:R-:W-:Y:S02]  /*21330*/  LOP3.LUT R46, R46, R47, RZ, 0x3c, !PT ;  /* 0x0000002f2e2e7212 */ /* 0x000fe400078e3cff */
        /* <DEDUP_REMOVED lines=31> */
[----:B------:R-:W-:Y:S01]  /*21530*/  MOV R154, R66 ;  /* 0x00000042009a7202 */ /* 0x000fe20000000f00 */
[----:B------:R-:W-:Y:S06]  /*21540*/  BRA.DIV UR4, `(.L_x_5677) ;  /* 0x000000ee04cc7947 */ /* 0x000fec000b800000 */
[----:B------:R-:W-:Y:S02]  /*21550*/  SEL R86, R108, R5, P0 ;  /* 0x000000056c567207 */ /* 0x000fe40000000000 */
[----:B------:R-:W-:Y:S02]  /*21560*/  SEL R63, R41, R87, P0 ;  /* 0x00000057293f7207 */ /* 0x000fe40000000000 */
[----:B------:R-:W-:Y:S02]  /*21570*/  SEL R6, R2, R129, P0 ;  /* 0x0000008102067207 */ /* 0x000fe40000000000 */
[----:B------:R-:W-:Y:S01]  /*21580*/  SEL R148, R129, R2, P0 ;  /* 0x0000000281947207 */ /* 0x000fe20000000000 */
[----:B------:R-:W-:Y:S01]  /*21590*/  SHFL.IDX PT, R86, R86, R0, 0x1c1f ;  /* 0x001c1f0056567589 */ /* 0x000fe200000e0000 */
        /* <DEDUP_REMOVED lines=50> */
[----:B------:R-:W-:Y:S01]  /*218c0*/  SEL R30, R57, R131, P0 ;  /* 0x00000083391e7207 */ /* 0x000fe20000000000 */
[----:B------:R-:W-:Y:S01]  /*218d0*/  IMAD.MOV.U32 R131, RZ, RZ, RZ ;  /* 0x000000ffff837224 */ /* 0x000fe200078e00ff */
        /* <DEDUP_REMOVED lines=79> */
[----:B------:R4:W5:Y:S01]  /*21dd0*/  SHFL.IDX PT, R74, R2, R87, 0x1c1f ;  /* 0x001c1f57024a7589 */ /* 0x00096200000e0000 */
[----:B------:R-:W-:Y:S02]  /*21de0*/  SEL R118, R119, R118, P0 ;  /* 0x0000007677767207 */ /* 0x000fe40000000000 */
[----:B-1----:R-:W-:Y:S01]  /*21df0*/  SEL R123, R125, R82, P0 ;  /* 0x000000527d7b7207 */ /* 0x002fe20000000000 */
[----:B------:R-:W1:Y:S01]  /*21e00*/  SHFL.IDX PT, R72, R134, R87, 0x1c1f ;  /* 0x001c1f5786487589 */ /* 0x000e6200000e0000 */
[----:B------:R-:W-:Y:S02]  /*21e10*/  SEL R125, R82, R125, P0 ;  /* 0x0000007d527d7207 */ /* 0x000fe40000000000 */
[----:B------:R-:W-:Y:S01]  /*21e20*/  SEL R82, R79, R3, P0 ;  /* 0x000000034f527207 */ /* 0x000fe20000000000 */
[----:B------:R-:W-:Y:S01]  /*21e30*/  SHFL.IDX PT, R68, R68, R87, 0x1c1f ;  /* 0x001c1f5744447589 */ /* 0x000fe200000e0000 */
[----:B------:R-:W-:-:S02]  /*21e40*/  SEL R79, R3, R79, P0 ;  /* 0x0000004f034f7207 */ /* 0x000fc40000000000 */
[----:B----4-:R-:W-:Y:S01]  /*21e50*/  SEL R2, R121, R92, P0 ;  /* 0x0000005c79027207 */ /* 0x010fe20000000000 */
[----:B------:R-:W-:Y:S01]  /*21e60*/  SHFL.IDX PT, R70, R70, R87, 0x1c1f ;  /* 0x001c1f5746467589 */ /* 0x000fe200000e0000 */
[----:B------:R-:W-:Y:S02]  /*21e70*/  SEL R3, R4, R46, P0 ;  /* 0x0000002e04037207 */ /* 0x000fe40000000000 */
[----:B------:R-:W-:Y:S01]  /*21e80*/  SEL R121, R92, R121, P0 ;  /* 0x000000795c797207 */ /* 0x000fe20000000000 */
[----:B------:R-:W4:Y:S01]  /*21e90*/  SHFL.IDX PT, R62, R62, R87, 0x1c1f ;  /* 0x001c1f573e3e7589 */ /* 0x000f2200000e0000 */
[----:B--2---:R-:W-:Y:S02]  /*21ea0*/  SEL R122, R124, R76, P0 ;  /* 0x0000004c7c7a7207 */ /* 0x004fe40000000000 */
[----:B------:R-:W-:Y:S01]  /*21eb0*/  SEL R124, R76, R124, P0 ;  /* 0x0000007c4c7c7207 */ /* 0x000fe20000000000 */
[----:B------:R-:W2:Y:S01]  /*21ec0*/  SHFL.IDX PT, R66, R66, R87, 0x1c1f ;  /* 0x001c1f5742427589 */ /* 0x000ea200000e0000 */
[----:B---3--:R-:W-:-:S02]  /*21ed0*/  SEL R126, R129, R78, P0 ;  /* 0x0000004e817e7207 */ /* 0x008fc40000000000 */
[----:B------:R-:W-:Y:S01]  /*21ee0*/  SEL R129, R78, R129, P0 ;  /* 0x000000814e817207 */ /* 0x000fe20000000000 */
[----:B------:R-:W3:Y:S01]  /*21ef0*/  SHFL.IDX PT, R58, R58, R87, 0x1c1f ;  /* 0x001c1f573a3a7589 */ /* 0x000ee200000e0000 */
[----:B-----5:R-:W-:Y:S02]  /*21f00*/  SEL R119, R128, R74, P0 ;  /* 0x0000004a80777207 */ /* 0x020fe40000000000 */
[----:B------:R-:W-:Y:S01]  /*21f10*/  SEL R128, R74, R128, P0 ;  /* 0x000000804a807207 */ /* 0x000fe20000000000 */
[----:B------:R-:W5:Y:S01]  /*21f20*/  SHFL.IDX PT, R64, R64, R87, 0x1c1f ;  /* 0x001c1f5740407589 */ /* 0x000f6200000e0000 */
[----:B-1----:R-:W-:Y:S02]  /*21f30*/  SEL R130, R117, R72, P0 ;  /* 0x0000004875827207 */ /* 0x002fe40000000000 */
[----:B------:R-:W-:Y:S01]  /*21f40*/  SEL R117, R72, R117, P0 ;  /* 0x0000007548757207 */ /* 0x000fe20000000000 */
[----:B------:R-:W1:Y:S01]  /*21f50*/  SHFL.IDX PT, R60, R60, R87, 0x1c1f ;  /* 0x001c1f573c3c7589 */ /* 0x000e6200000e0000 */
[----:B------:R-:W-:-:S03]  /*21f60*/  SEL R4, R46, R4, P0 ;  /* 0x000000042e047207 */ /* 0x000fc60000000000 */
[----:B------:R-:W0:Y:S04]  /*21f70*/  SHFL.IDX PT, R56, R56, R87, 0x1c1f ;  /* 0x001c1f5738387589 */ /* 0x000e2800000e0000 */
[----:B------:R-:W-:Y:S01]  /*21f80*/  SHFL.IDX PT, R44, R44, R87, 0x1c1f ;  /* 0x001c1f572c2c7589 */ /* 0x000fe200000e0000 */
[----:B----4-:R-:W-:Y:S02]  /*21f90*/  SEL R116, R109, R62, P0 ;  /* 0x0000003e6d747207 */ /* 0x010fe40000000000 */
[----:B------:R-:W-:Y:S01]  /*21fa0*/  SEL R109, R62, R109, P0 ;  /* 0x0000006d3e6d7207 */ /* 0x000fe20000000000 */
[----:B------:R-:W-:Y:S01]  /*21fb0*/  SHFL.IDX PT, R93, R93, R0, 0x1c1f ;  /* 0x001c1f005d5d7589 */ /* 0x000fe200000e0000 */
[----:B--2---:R-:W-:Y:S02]  /*21fc0*/  SEL R111, R110, R66, P0 ;  /* 0x000000426e6f7207 */ /* 0x004fe40000000000 */
[----:B------:R-:W-:Y:S01]  /*21fd0*/  SEL R110, R66, R110, P0 ;  /* 0x0000006e426e7207 */ /* 0x000fe20000000000 */
[----:B------:R-:W-:Y:S01]  /*21fe0*/  SHFL.IDX PT, R99, R99, R0, 0x1c1f ;  /* 0x001c1f0063637589 */ /* 0x000fe200000e0000 */
[----:B---3--:R-:W-:-:S02]  /*21ff0*/  SEL R112, R105, R58, P0 ;  /* 0x0000003a69707207 */ /* 0x008fc40000000000 */
[----:B------:R-:W-:Y:S01]  /*22000*/  SEL R105, R58, R105, P0 ;  /* 0x000000693a697207 */ /* 0x000fe20000000000 */
[----:B------:R-:W-:Y:S01]  /*22010*/  SHFL.IDX PT, R94, R94, R0, 0x1c1f ;  /* 0x001c1f005e5e7589 */ /* 0x000fe200000e0000 */
[----:B-----5:R-:W-:Y:S02]  /*22020*/  SEL R107, R106, R64, P0 ;  /* 0x000000406a6b7207 */ /* 0x020fe40000000000 */
[----:B------:R-:W-:Y:S01]  /*22030*/  SEL R106, R64, R106, P0 ;  /* 0x0000006a406a7207 */ /* 0x000fe20000000000 */
[----:B------:R-:W-:Y:S01]  /*22040*/  SHFL.IDX PT, R95, R95, R0, 0x1c1f ;  /* 0x001c1f005f5f7589 */ /* 0x000fe200000e0000 */
[----:B-1----:R-:W-:Y:S02]  /*22050*/  SEL R103, R102, R60, P0 ;  /* 0x0000003c66677207 */ /* 0x002fe40000000000 */
[----:B------:R-:W-:Y:S01]  /*22060*/  SEL R102, R60, R102, P0 ;  /* 0x000000663c667207 */ /* 0x000fe20000000000 */
[----:B------:R-:W-:Y:S01]  /*22070*/  SHFL.IDX PT, R83, R83, R0, 0x1c1f ;  /* 0x001c1f0053537589 */ /* 0x000fe200000e0000 */
[----:B0-----:R-:W-:-:S02]  /*22080*/  SEL R100, R97, R56, P0 ;  /* 0x0000003861647207 */ /* 0x001fc40000000000 */
        /* <DEDUP_REMOVED lines=15> */
[----:B------:R-:W1:Y:S04]  /*22180*/  SHFL.IDX PT, R53, R53, R87, 0x1c1f ;  /* 0x001c1f5735357589 */ /* 0x000e6800000e0000 */
[----:B------:R-:W2:Y:S04]  /*22190*/  SHFL.IDX PT, R51, R51, R87, 0x1c1f ;  /* 0x001c1f5733337589 */ /* 0x000ea800000e0000 */
[----:B------:R-:W3:Y:S04]  /*221a0*/  SHFL.IDX PT, R54, R54, R87, 0x1c1f ;  /* 0x001c1f5736367589 */ /* 0x000ee800000e0000 */
[----:B------:R-:W4:Y:S04]  /*221b0*/  SHFL.IDX PT, R49, R49, R87, 0x1c1f ;  /* 0x001c1f5731317589 */ /* 0x000f2800000e0000 */
[----:B------:R-:W5:Y:S04]  /*221c0*/  SHFL.IDX PT, R52, R52, R87, 0x1c1f ;  /* 0x001c1f5734347589 */ /* 0x000f6800000e0000 */
[----:B------:R-:W-:Y:S01]  /*221d0*/  SHFL.IDX PT, R50, R50, R87, 0x1c1f ;  /* 0x001c1f5732327589 */ /* 0x000fe200000e0000 */
[----:B0-----:R-:W-:-:S02]  /*221e0*/  SEL R108, R93, R55, P0 ;  /* 0x000000375d6c7207 */ /* 0x001fc40000000000 */
[----:B------:R-:W-:Y:S01]  /*221f0*/  SEL R93, R55, R93, P0 ;  /* 0x0000005d375d7207 */ /* 0x000fe20000000000 */
[----:B------:R-:W-:Y:S01]  /*22200*/  SHFL.IDX PT, R42, R42, R87, 0x1c1f ;  /* 0x001c1f572a2a7589 */ /* 0x000fe200000e0000 */
[----:B-1----:R-:W-:Y:S02]  /*22210*/  SEL R104, R99, R53, P0 ;  /* 0x0000003563687207 */ /* 0x002fe40000000000 */
[----:B------:R-:W-:Y:S01]  /*22220*/  SEL R99, R53, R99, P0 ;  /* 0x0000006335637207 */ /* 0x000fe20000000000 */
[----:B------:R-:W0:Y:S01]  /*22230*/  SHFL.IDX PT, R48, R48, R87, 0x1c1f ;  /* 0x001c1f5730307589 */ /* 0x000e2200000e0000 */
[----:B--2---:R-:W-:Y:S02]  /*22240*/  SEL R101, R98, R51, P0 ;  /* 0x0000003362657207 */ /* 0x004fe40000000000 */
[----:B------:R-:W-:Y:S01]  /*22250*/  SEL R98, R51, R98, P0 ;  /* 0x0000006233627207 */ /* 0x000fe20000000000 */
[----:B------:R-:W1:Y:S01]  /*22260*/  SHFL.IDX PT, R40, R40, R87, 0x1c1f ;  /* 0x001c1f5728287589 */ /* 0x000e6200000e0000 */
[----:B---3--:R-:W-:-:S02]  /*22270*/  SEL R96, R94, R54, P0 ;  /* 0x000000365e607207 */ /* 0x008fc40000000000 */
[----:B------:R-:W-:Y:S01]  /*22280*/  SEL R94, R54, R94, P0 ;  /* 0x0000005e365e7207 */ /* 0x000fe20000000000 */
[----:B------:R-:W2:Y:S01]  /*22290*/  SHFL.IDX PT, R43, R43, R87, 0x1c1f ;  /* 0x001c1f572b2b7589 */ /* 0x000ea200000e0000 */
[----:B----4-:R-:W-:Y:S02]  /*222a0*/  SEL R78, R95, R49, P0 ;  /* 0x000000315f4e7207 */ /* 0x010fe40000000000 */
[----:B------:R-:W-:Y:S01]  /*222b0*/  SEL R95, R49, R95, P0 ;  /* 0x0000005f315f7207 */ /* 0x000fe20000000000 */
[----:B------:R-:W3:Y:S01]  /*222c0*/  SHFL.IDX PT, R38, R38, R87, 0x1c1f ;  /* 0x001c1f5726267589 */ /* 0x000ee200000e0000 */
[----:B-----5:R-:W-:Y:S02]  /*222d0*/  SEL R92, R83, R52, P0 ;  /* 0x00000034535c7207 */ /* 0x020fe40000000000 */
[----:B------:R-:W-:Y:S01]  /*222e0*/  SEL R83, R52, R83, P0 ;  /* 0x0000005334537207 */ /* 0x000fe20000000000 */
[----:B------:R-:W4:Y:S04]  /*222f0*/  SHFL.IDX PT, R41, R41, R87, 0x1c1f ;  /* 0x001c1f5729297589 */ /* 0x000f2800000e0000 */
[----:B------:R-:W5:Y:S04]  /*22300*/  SHFL.IDX PT, R36, R36, R87, 0x1c1f ;  /* 0x001c1f5724247589 */ /* 0x000f6800000e0000 */
[----:B------:R-:W5:Y:S01]  /*22310*/  SHFL.IDX PT, R39, R39, R87, 0x1c1f ;  /* 0x001c1f5727277589 */ /* 0x000f6200000e0000 */
[----:B0-----:R-:W-:-:S02]  /*22320*/  SEL R46, R47, R48, P0 ;  /* 0x000000302f2e7207 */ /* 0x001fc40000000000 */
[----:B------:R-:W-:Y:S01]  /*22330*/  SEL R47, R48, R47, P0 ;  /* 0x0000002f302f7207 */ /* 0x000fe20000000000 */
[----:B------:R-:W0:Y:S01]  /*22340*/  SHFL.IDX PT, R34, R34, R87, 0x1c1f ;  /* 0x001c1f5722227589 */ /* 0x000e2200000e0000 */
[----:B-1----:R-:W-:Y:S02]  /*22350*/  SEL R56, R57, R40, P0 ;  /* 0x0000002839387207 */ /* 0x002fe40000000000 */
[----:B------:R-:W-:Y:S01]  /*22360*/  SEL R57, R40, R57, P0 ;  /* 0x0000003928397207 */ /* 0x000fe20000000000 */
[----:B------:R-:W1:Y:S01]  /*22370*/  SHFL.IDX PT, R37, R37, R87, 0x1c1f ;  /* 0x001c1f5725257589 */ /* 0x000e6200000e0000 */
[----:B--2---:R-:W-:Y:S02]  /*22380*/  SEL R58, R59, R43, P0 ;  /* 0x0000002b3b3a7207 */ /* 0x004fe40000000000 */
[----:B------:R-:W-:Y:S01]  /*22390*/  SEL R59, R43, R59, P0 ;  /* 0x0000003b2b3b7207 */ /* 0x000fe20000000000 */
[----:B------:R-:W2:Y:S01]  /*223a0*/  SHFL.IDX PT, R33, R33, R87, 0x1c1f ;  /* 0x001c1f5721217589 */ /* 0x000ea200000e0000 */
[----:B---3--:R-:W-:-:S02]  /*223b0*/  SEL R60, R61, R38, P0 ;  /* 0x000000263d3c7207 */ /* 0x008fc40000000000 */
[----:B------:R-:W-:Y:S01]  /*223c0*/  SEL R61, R38, R61, P0 ;  /* 0x0000003d263d7207 */ /* 0x000fe20000000000 */
[----:B------:R-:W3:Y:S01]  /*223d0*/  SHFL.IDX PT, R35, R35, R87, 0x1c1f ;  /* 0x001c1f5723237589 */ /* 0x000ee200000e0000 */
[----:B----4-:R-:W-:Y:S02]  /*223e0*/  SEL R62, R63, R41, P0 ;  /* 0x000000293f3e7207 */ /* 0x010fe40000000000 */
[----:B------:R-:W-:Y:S01]  /*223f0*/  SEL R63, R41, R63, P0 ;  /* 0x0000003f293f7207 */ /* 0x000fe20000000000 */
[----:B------:R-:W4:Y:S01]  /*22400*/  SHFL.IDX PT, R32, R32, R87, 0x1c1f ;  /* 0x001c1f5720207589 */ /* 0x000f2200000e0000 */
[----:B-----5:R-:W-:Y:S02]  /*22410*/  SEL R64, R65, R36, P0 ;  /* 0x0000002441407207 */ /* 0x020fe40000000000 */
[----:B------:R-:W-:Y:S01]  /*22420*/  SEL R65, R36, R65, P0 ;  /* 0x0000004124417207 */ /* 0x000fe20000000000 */
[----:B------:R5:W0:Y:S01]  /*22430*/  SHFL.IDX PT, R11, R115, R87, 0x1c1f ;  /* 0x001c1f57730b7589 */ /* 0x000a2200000e0000 */
[----:B------:R-:W-:-:S02]  /*22440*/  SEL R66, R67, R39, P0 ;  /* 0x0000002743427207 */ /* 0x000fc40000000000 */
[----:B------:R-:W-:Y:S01]  /*22450*/  SEL R67, R39, R67, P0 ;  /* 0x0000004327437207 */ /* 0x000fe20000000000 */
[----:B------:R1:W0:Y:S04]  /*22460*/  SHFL.IDX PT, R127, R118, R87, 0x1c1f ;  /* 0x001c1f57767f7589 */ /* 0x00022800000e0000 */
[----:B------:R-:W0:Y:S01]  /*22470*/  SHFL.IDX PT, R90, R153, R0, 0x1c1f ;  /* 0x001c1f00995a7589 */ /* 0x000e2200000e0000 */
[----:B-----5:R-:W-:-:S03]  /*22480*/  SEL R115, R114, R70, P0 ;  /* 0x0000004672737207 */ /* 0x020fc60000000000 */
[----:B------:R5:W0:Y:S01]  /*22490*/  SHFL.IDX PT, R91, R91, R0, 0x1c1f ;  /* 0x001c1f005b5b7589 */ /* 0x000a2200000e0000 */
[----:B------:R-:W-:Y:S02]  /*224a0*/  SEL R114, R70, R114, P0 ;  /* 0x0000007246727207 */ /* 0x000fe40000000000 */
[----:B-1----:R-:W-:Y:S02]  /*224b0*/  SEL R87, R86, R5, P0 ;  /* 0x0000000556577207 */ /* 0x002fe40000000000 */
        /* <DEDUP_REMOVED lines=15> */
[----:B-----5:R-:W-:-:S02]  /*225b0*/  SEL R0, R120, R81, P0 ;  /* 0x0000005178007207 */ /* 0x020fc40000000000 */
        /* <DEDUP_REMOVED lines=9> */
[----:B--2---:R-:W-:Y:S02]  /*22650*/  SEL R72, R73, R33, P0 ;  /* 0x0000002149487207 */ /* 0x004fe40000000000 */
[----:B---3--:R-:W-:Y:S02]  /*22660*/  SEL R74, R75, R35, P0 ;  /* 0x000000234b4a7207 */ /* 0x008fe40000000000 */
[----:B----4-:R-:W-:-:S02]  /*22670*/  SEL R76, R77, R32, P0 ;  /* 0x000000204d4c7207 */ /* 0x010fc40000000000 */
[----:B------:R-:W-:Y:S02]  /*22680*/  SEL R80, R50, R80, P0 ;  /* 0x0000005032507207 */ /* 0x000fe40000000000 */
[----:B------:R-:W-:Y:S02]  /*22690*/  SEL R45, R42, R45, P0 ;  /* 0x0000002d2a2d7207 */ /* 0x000fe40000000000 */
[----:B------:R-:W-:Y:S02]  /*226a0*/  SEL R69, R34, R69, P0 ;  /* 0x0000004522457207 */ /* 0x000fe40000000000 */
[----:B------:R-:W-:Y:S02]  /*226b0*/  SEL R71, R37, R71, P0 ;  /* 0x0000004725477207 */ /* 0x000fe40000000000 */
[----:B------:R-:W-:Y:S02]  /*226c0*/  SEL R73, R33, R73, P0 ;  /* 0x0000004921497207 */ /* 0x000fe40000000000 */
[----:B------:R-:W-:-:S02]  /*226d0*/  SEL R75, R35, R75, P0 ;  /* 0x0000004b234b7207 */ /* 0x000fc40000000000 */
[----:B------:R-:W-:-:S07]  /*226e0*/  SEL R77, R32, R77, P0 ;  /* 0x0000004d204d7207 */ /* 0x000fce0000000000 */
.L_x_6000:
[----:B------:R-:W2:Y:S01]  /*226f0*/  LDL R134, [R1+0xc] ;  /* 0x00000c0001867983 */ /* 0x000ea20000100800 */
[----:B------:R-:W-:Y:S05]  /*22700*/  WARPSYNC.ALL ;  /* 0x0000000000007948 */ /* 0x000fea0003800000 */
[----:B------:R-:W-:Y:S01]  /*22710*/  F2FP.BF16.F32.PACK_AB R48, R0, R2 ;  /* 0x000000020030723e */ /* 0x000fe200000010ff */
[----:B------:R-:W2:Y:S01]  /*22720*/  LDC.64 R132, c[0x0][0xc00] ;  /* 0x00030000ff847b82 */ /* 0x000ea20000000a00 */
[----:B------:R-:W-:Y:S01]  /*22730*/  F2FP.BF16.F32.PACK_AB R49, R5, R3 ;  /* 0x000000030531723e */ /* 0x000fe200000010ff */
[----:B------:R-:W-:Y:S01]  /*22740*/  ULDC.64 UR4, c[0x0][0xc00] ;  /* 0x0003000000047ab9 */ /* 0x000fe20000000a00 */
[----:B------:R-:W-:Y:S01]  /*22750*/  F2FP.BF16.F32.PACK_AB R50, R120, R121 ;  /* 0x000000797832723e */ /* 0x000fe200000010ff */
[----:B------:R-:W-:Y:S01]  /*22760*/  ULDC.64 UR6, c[0x0][0xc08] ;  /* 0x0003020000067ab9 */ /* 0x000fe20000000a00 */
[----:B------:R-:W-:-:S03]  /*22770*/  F2FP.BF16.F32.PACK_AB R51, R6, R4 ;  /* 0x000000040633723e */ /* 0x000fc600000010ff */
[----:B------:R-:W-:Y:S01]  /*22780*/  BAR.SYNC.DEFER_BLOCKING 0x1, 0x100 ;  /* 0x0044000000007b1d */ /* 0x000fe20000010000 */
[----:B------:R-:W-:Y:S02]  /*22790*/  F2FP.BF16.F32.PACK_AB R40, R122, R123 ;  /* 0x0000007b7a28723e */ /* 0x000fe400000010ff */
        /* <DEDUP_REMOVED lines=11> */
[----:B------:R0:W-:Y:S01]  /*22850*/  STSM.16.M88.4 [R158], R48 ;  /* 0x000000309e007844 */ /* 0x0001e20000000200 */
[----:B------:R-:W-:-:S02]  /*22860*/  F2FP.BF16.F32.PACK_AB R36, R116, R115 ;  /* 0x000000737424723e */ /* 0x000fc400000010ff */
[----:B------:R-:W-:Y:S01]  /*22870*/  F2FP.BF16.F32.PACK_AB R37, R44, R30 ;  /* 0x0000001e2c25723e */ /* 0x000fe200000010ff */
[----:B------:R1:W-:Y:S01]  /*22880*/  STSM.16.M88.4 [R154], R40 ;  /* 0x000000289a007844 */ /* 0x0003e20000000200 */
[----:B------:R-:W-:Y:S02]  /*22890*/  F2FP.BF16.F32.PACK_AB R38, R109, R114 ;  /* 0x000000726d26723e */ /* 0x000fe400000010ff */
[----:B------:R-:W-:Y:S01]  /*228a0*/  F2FP.BF16.F32.PACK_AB R39, R45, R31 ;  /* 0x0000001f2d27723e */ /* 0x000fe200000010ff */
[----:B------:R3:W-:Y:S01]  /*228b0*/  STSM.16.M88.4 [R155], R12 ;  /* 0x0000000c9b007844 */ /* 0x0007e20000000200 */
[----:B------:R-:W-:Y:S02]  /*228c0*/  SEL R88, R90, R11, P0 ;  /* 0x0000000b5a587207 */ /* 0x000fe40000000000 */
[----:B------:R-:W-:Y:S01]  /*228d0*/  SEL R89, R91, R127, P0 ;  /* 0x0000007f5b597207 */ /* 0x000fe20000000000 */
[----:B------:R4:W-:Y:S01]  /*228e0*/  STSM.16.M88.4 [R156], R32 ;  /* 0x000000209c007844 */ /* 0x0009e20000000200 */
[----:B------:R-:W-:-:S02]  /*228f0*/  SEL R90, R11, R90, P0 ;  /* 0x0000005a0b5a7207 */ /* 0x000fc40000000000 */
[----:B------:R-:W-:Y:S01]  /*22900*/  F2FP.BF16.F32.PACK_AB R52, R104, R103 ;  /* 0x000000676834723e */ /* 0x000fe200000010ff */
[----:B------:R4:W-:Y:S01]  /*22910*/  STSM.16.M88.4 [R157], R36 ;  /* 0x000000249d007844 */ /* 0x0009e20000000200 */
[----:B0-----:R-:W-:Y:S02]  /*22920*/  F2FP.BF16.F32.PACK_AB R48, R108, R107 ;  /* 0x0000006b6c30723e */ /* 0x001fe400000010ff */
[----:B------:R-:W-:Y:S02]  /*22930*/  F2FP.BF16.F32.PACK_AB R49, R60, R58 ;  /* 0x0000003a3c31723e */ /* 0x000fe400000010ff */
[----:B-1----:R-:W-:Y:S02]  /*22940*/  F2FP.BF16.F32.PACK_AB R40, R112, R111 ;  /* 0x0000006f7028723e */ /* 0x002fe400000010ff */
[----:B------:R-:W-:Y:S02]  /*22950*/  F2FP.BF16.F32.PACK_AB R41, R56, R46 ;  /* 0x0000002e3829723e */ /* 0x000fe400000010ff */
[----:B------:R-:W-:-:S02]  /*22960*/  F2FP.BF16.F32.PACK_AB R42, R105, R110 ;  /* 0x0000006e692a723e */ /* 0x000fc400000010ff */
[----:B------:R-:W-:Y:S02]  /*22970*/  F2FP.BF16.F32.PACK_AB R43, R57, R47 ;  /* 0x0000002f392b723e */ /* 0x000fe400000010ff */
[----:B------:R-:W-:Y:S02]  /*22980*/  F2FP.BF16.F32.PACK_AB R50, R93, R106 ;  /* 0x0000006a5d32723e */ /* 0x000fe400000010ff */
[----:B------:R-:W-:Y:S01]  /*22990*/  F2FP.BF16.F32.PACK_AB R51, R61, R59 ;  /* 0x0000003b3d33723e */ /* 0x000fe200000010ff */
[----:B------:R0:W-:Y:S01]  /*229a0*/  STSM.16.M88.4 [R159], R40 ;  /* 0x000000289f007844 */ /* 0x0001e20000000200 */
[----:B------:R-:W-:Y:S02]  /*229b0*/  F2FP.BF16.F32.PACK_AB R53, R64, R62 ;  /* 0x0000003e4035723e */ /* 0x000fe400000010ff */
[----:B------:R-:W-:Y:S01]  /*229c0*/  F2FP.BF16.F32.PACK_AB R54, R99, R102 ;  /* 0x000000666336723e */ /* 0x000fe200000010ff */
[----:B------:R-:W-:Y:S01]  /*229d0*/  STSM.16.M88.4 [R160], R48 ;  /* 0x00000030a0007844 */ /* 0x000fe20000000200 */
[----:B------:R-:W-:-:S02]  /*229e0*/  F2FP.BF16.F32.PACK_AB R55, R65, R63 ;  /* 0x0000003f4137723e */ /* 0x000fc400000010ff */
[----:B------:R-:W-:Y:S02]  /*229f0*/  SEL R91, R127, R91, P0 ;  /* 0x0000005b7f5b7207 */ /* 0x000fe40000000000 */
[----:B---3--:R-:W-:Y:S01]  /*22a00*/  F2FP.BF16.F32.PACK_AB R12, R101, R100 ;  /* 0x00000064650c723e */ /* 0x008fe200000010ff */
[----:B------:R-:W-:Y:S01]  /*22a10*/  STSM.16.M88.4 [R161], R52 ;  /* 0x00000034a1007844 */ /* 0x000fe20000000200 */
[----:B------:R-:W-:Y:S01]  /*22a20*/  F2FP.BF16.F32.PACK_AB R13, R68, R66 ;  /* 0x00000042440d723e */ /* 0x000fe200000010ff */
[----:B------:R-:W1:Y:S01]  /*22a30*/  LDC R127, c[0x0][0xbe8] ;  /* 0x0002fa00ff7f7b82 */ /* 0x000e620000000800 */
[----:B------:R-:W-:Y:S02]  /*22a40*/  F2FP.BF16.F32.PACK_AB R14, R98, R97 ;  /* 0x00000061620e723e */ /* 0x000fe400000010ff */
[----:B------:R-:W-:Y:S02]  /*22a50*/  F2FP.BF16.F32.PACK_AB R15, R69, R67 ;  /* 0x00000043450f723e */ /* 0x000fe400000010ff */
[----:B----4-:R-:W-:-:S02]  /*22a60*/  F2FP.BF16.F32.PACK_AB R32, R78, R96 ;  /* 0x000000604e20723e */ /* 0x010fc400000010ff */
[----:B------:R-:W-:Y:S01]  /*22a70*/  F2FP.BF16.F32.PACK_AB R33, R72, R70 ;  /* 0x000000464821723e */ /* 0x000fe200000010ff */
[----:B------:R2:W-:Y:S01]  /*22a80*/  STSM.16.M88.4 [R162], R12 ;  /* 0x0000000ca2007844 */ /* 0x0005e20000000200 */
[----:B------:R-:W-:Y:S02]  /*22a90*/  F2FP.BF16.F32.PACK_AB R34, R95, R94 ;  /* 0x0000005e5f22723e */ /* 0x000fe400000010ff */
[----:B------:R-:W-:Y:S02]  /*22aa0*/  F2FP.BF16.F32.PACK_AB R35, R73, R71 ;  /* 0x000000474923723e */ /* 0x000fe400000010ff */
[----:B------:R-:W-:Y:S02]  /*22ab0*/  F2FP.BF16.F32.PACK_AB R36, R87, R92 ;  /* 0x0000005c5724723e */ /* 0x000fe400000010ff */
[----:B------:R-:W-:Y:S01]  /*22ac0*/  F2FP.BF16.F32.PACK_AB R37, R76, R74 ;  /* 0x0000004a4c25723e */ /* 0x000fe200000010ff */
[----:B------:R-:W-:Y:S01]  /*22ad0*/  STSM.16.M88.4 [R163], R32 ;  /* 0x00000020a3007844 */ /* 0x000fe20000000200 */
[----:B------:R-:W-:-:S02]  /*22ae0*/  F2FP.BF16.F32.PACK_AB R38, R86, R83 ;  /* 0x000000535626723e */ /* 0x000fc400000010ff */
[----:B------:R-:W-:Y:S02]  /*22af0*/  F2FP.BF16.F32.PACK_AB R39, R77, R75 ;  /* 0x0000004b4d27723e */ /* 0x000fe400000010ff */
[----:B0-----:R-:W-:Y:S02]  /*22b00*/  F2FP.BF16.F32.PACK_AB R40, R82, R81 ;  /* 0x000000515228723e */ /* 0x001fe400000010ff */
[----:B------:R-:W-:Y:S01]  /*22b10*/  F2FP.BF16.F32.PACK_AB R42, R79, R80 ;  /* 0x000000504f2a723e */ /* 0x000fe200000010ff */
[----:B------:R-:W-:Y:S01]  /*22b20*/  STSM.16.M88.4 [R164], R36 ;  /* 0x00000024a4007844 */ /* 0x000fe20000000200 */
[----:B------:R-:W-:Y:S02]  /*22b30*/  F2FP.BF16.F32.PACK_AB R41, R89, R88 ;  /* 0x000000585929723e */ /* 0x000fe400000010ff */
[----:B------:R-:W-:Y:S02]  /*22b40*/  F2FP.BF16.F32.PACK_AB R43, R91, R90 ;  /* 0x0000005a5b2b723e */ /* 0x000fe400000010ff */
[----:B------:R-:W-:-:S03]  /*22b50*/  ISETP.NE.U32.AND P3, PT, RZ, UR4, PT ;  /* 0x00000004ff007c0c */ /* 0x000fc6000bf65070 */
[----:B------:R0:W-:Y:S01]  /*22b60*/  STSM.16.M88.4 [R165], R40 ;  /* 0x00000028a5007844 */ /* 0x0001e20000000200 */
[----:B------:R-:W-:Y:S01]  /*22b70*/  BAR.SYNC.DEFER_BLOCKING 0x1, 0x100 ;  /* 0x0044000000007b1d */ /* 0x000fe20000010000 */
[----:B------:R-:W-:Y:S01]  /*22b80*/  ISETP.NE.AND.EX P3, PT, RZ, UR5, PT, P3 ;  /* 0x00000005ff007c0c */ /* 0x000fe2000bf65330 */
[----:B--2---:R-:W-:-:S12]  /*22b90*/  IMAD.WIDE R12, R134, 0x4, R132 ;  /* 0x00000004860c7825 */ /* 0x004fd800078e0284 */
[----:B------:R-:W5:Y:S01]  /*22ba0*/  @P3 LDG.E R131, desc[UR42][R12.64] ;  /* 0x0000002a0c833981 */ /* 0x000f62000c1e1900 */
[----:B------:R-:W-:Y:S01]  /*22bb0*/  ISETP.NE.U32.AND P0, PT, RZ, UR6, PT ;  /* 0x00000006ff007c0c */ /* 0x000fe2000bf05070 */
[----:B------:R-:W-:Y:S01]  /*22bc0*/  ULDC UR6, c[0x0][0xa88] ;  /* 0x0002a20000067ab9 */ /* 0x000fe20000000800 */
[----:B0-----:R-:W-:Y:S02]  /*22bd0*/  IMAD.MOV.U32 R40, RZ, RZ, 0x9b8 ;  /* 0x000009b8ff287424 */ /* 0x001fe400078e00ff */
[----:B------:R-:W-:Y:S01]  /*22be0*/  ISETP.NE.AND.EX P0, PT, RZ, UR7, PT, P0 ;  /* 0x00000007ff007c0c */ /* 0x000fe2000bf05300 */
[----:B------:R-:W-:-:S12]  /*22bf0*/  IMAD.U32 R48, RZ, RZ, UR6 ;  /* 0x00000006ff307e24 */ /* 0x000fd8000f8e00ff */
[----:B------:R-:W0:Y:S01]  /*22c00*/  @P0 LDC.64 R14, c[0x0][0xc08] ;  /* 0x00030200ff0e0b82 */ /* 0x000e220000000a00 */
[----:B------:R-:W-:-:S04]  /*22c10*/  ISETP.GT.AND P1, PT, R166, 0x1, PT ;  /* 0x00000001a600780c */ /* 0x000fc80003f24270 */
[----:B------:R-:W-:-:S04]  /*22c20*/  SEL R40, R40, 0x978, P1 ;  /* 0x0000097828287807 */ /* 0x000fc80000800000 */
[----:B------:R2:W3:Y:S08]  /*22c30*/  LDC.64 R32, c[0x0][R40+0x218] ;  /* 0x0000860028207b82 */ /* 0x0004f00000000a00 */
[----:B------:R2:W4:Y:S01]  /*22c40*/  LDC.64 R34, c[0x0][R40+0x228] ;  /* 0x00008a0028227b82 */ /* 0x0005220000000a00 */
[----:B0-----:R-:W-:-:S05]  /*22c50*/  @P0 IMAD.WIDE R14, R134, 0x4, R14 ;  /* 0x00000004860e0825 */ /* 0x001fca00078e020e */
[----:B------:R0:W5:Y:S01]  /*22c60*/  @P0 LDG.E R48, desc[UR42][R14.64] ;  /* 0x0000002a0e300981 */ /* 0x000162000c1e1900 */
[----:B-1----:R-:W-:Y:S01]  /*22c70*/  ISETP.NE.AND P2, PT, R127, 0x1, PT ;  /* 0x000000017f00780c */ /* 0x002fe20003f45270 */
[----:B0-----:R2:W0:Y:S01]  /*22c80*/  LDC.64 R14, c[0x0][R40+0x220] ;  /* 0x00008800280e7b82 */ /* 0x0014220000000a00 */
[----:B---3--:R-:W-:Y:S11]  /*22c90*/  @P0 BRA `(.L_x_5678) ;  /* 0x0000000000100947 */ /* 0x008ff60003800000 */
[----:B------:R-:W-:Y:S05]  /*22ca0*/  @!P3 BRA `(.L_x_5678) ;  /* 0x00000000000cb947 */ /* 0x000fea0003800000 */
[----:B------:R-:W3:Y:S04]  /*22cb0*/  LDG.E R11, desc[UR42][R12.64] ;  /* 0x0000002a0c0b7981 */ /* 0x000ee8000c1e1900 */
[----:B-----5:R-:W3:Y:S02]  /*22cc0*/  LDG.E R48, desc[UR42][R12.64+0x4] ;  /* 0x0000042a0c307981 */ /* 0x020ee4000c1e1900 */
[----:B---3--:R-:W-:-:S07]  /*22cd0*/  IMAD.IADD R48, R48, 0x1, -R11 ;  /* 0x0000000130307824 */ /* 0x008fce00078e0a0b */
.L_x_5678:
[----:B------:R-:W3:Y:S04]  /*22ce0*/  LDL R38, [R1] ;  /* 0x0000000001267983 */ /* 0x000ee80000100800 */
[----:B------:R-:W2:Y:S01]  /*22cf0*/  LDL R132, [R1+0x14] ;  /* 0x0000140001847983 */ /* 0x000ea20000100800 */
[----:B------:R1:W1:Y:S01]  /*22d00*/  LDC.64 R12, c[0x0][R40+0x210] ;  /* 0x00008400280c7b82 */ /* 0x0002620000000a00 */
[----:B------:R-:W-:Y:S01]  /*22d10*/  ISETP.NE.U32.AND P0, PT, RZ, UR4, PT ;  /* 0x00000004ff007c0c */ /* 0x000fe2000bf05070 */
[-C--:B------:R-:W-:Y:S01]  /*22d20*/  IMAD R41, R33, R200.reuse, RZ ;  /* 0x000000c821297224 */ /* 0x080fe200078e02ff */
[----:B------:R-:W4:Y:S01]  /*22d30*/  LDL R50, [R1+0x40] ;  /* 0x0000400001327983 */ /* 0x000f220000100800 */
[----:B------:R-:W-:Y:S01]  /*22d40*/  SHF.R.S32.HI R39, RZ, 0x1f, R134 ;  /* 0x0000001fff277819 */ /* 0x000fe20000011486 */
[----:B------:R-:W-:Y:S01]  /*22d50*/  IMAD.WIDE.U32 R32, R32, R200, RZ ;  /* 0x000000c820207225 */ /* 0x000fe200078e00ff */
[----:B------:R-:W-:Y:S01]  /*22d60*/  ISETP.NE.AND.EX P0, PT, RZ, UR5, PT, P0 ;  /* 0x00000005ff007c0c */ /* 0x000fe2000bf05300 */
[----:B------:R-:W4:Y:S01]  /*22d70*/  LDL R42, [R1+0x30] ;  /* 0x00003000012a7983 */ /* 0x000f220000100800 */
[----:B------:R-:W1:Y:S02]  /*22d80*/  @P2 LDC R49, c[0x0][0xbec] ;  /* 0x0002fb00ff312b82 */ /* 0x000e640000000800 */
[----:B------:R-:W-:-:S02]  /*22d90*/  SEL R11, R134, RZ, !P0 ;  /* 0x000000ff860b7207 */ /* 0x000fc40004000000 */
[----:B------:R-:W-:-:S03]  /*22da0*/  SEL R39, R39, RZ, !P0 ;  /* 0x000000ff27277207 */ /* 0x000fc60004000000 */
[----:B0-----:R-:W-:Y:S01]  /*22db0*/  IMAD R15, R15, R11, RZ ;  /* 0x0000000b0f0f7224 */ /* 0x001fe200078e02ff */
[----:B------:R-:W0:Y:S03]  /*22dc0*/  @P2 LDC R51, c[0x0][0xbf0] ;  /* 0x0002fc00ff332b82 */ /* 0x000e260000000800 */
[C---:B------:R-:W-:Y:S02]  /*22dd0*/  IMAD R43, R14.reuse, R39, R15 ;  /* 0x000000270e2b7224 */ /* 0x040fe400078e020f */
[----:B------:R-:W-:-:S03]  /*22de0*/  IMAD.WIDE.U32 R14, R14, R11, RZ ;  /* 0x0000000b0e0e7225 */ /* 0x000fc600078e00ff */
[----:B------:R-:W1:Y:S01]  /*22df0*/  LDC.64 R36, c[0x0][0xba8] ;  /* 0x0002ea00ff247b82 */ /* 0x000e620000000a00 */
[----:B------:R-:W-:Y:S01]  /*22e00*/  IMAD.IADD R53, R33, 0x1, R41 ;  /* 0x0000000121357824 */ /* 0x000fe200078e0229 */
[----:B-----5:R-:W-:Y:S01]  /*22e10*/  IADD3 R33, P0, P3, R14, R32, R131 ;  /* 0x000000200e217210 */ /* 0x020fe20007b1e083 */
[----:B------:R-:W-:Y:S01]  /*22e20*/  IMAD.IADD R43, R15, 0x1, R43 ;  /* 0x000000010f2b7824 */ /* 0x000fe200078e022b */
[----:B------:R-:W-:-:S04]  /*22e30*/  SHF.R.S32.HI R32, RZ, 0x1f, R131 ;  /* 0x0000001fff207819 */ /* 0x000fc80000011483 */
[----:B-1----:R-:W1:Y:S08]  /*22e40*/  @!P1 LDC R36, c[0x0][0xb50] ;  /* 0x0002d400ff249b82 */ /* 0x002e700000000800 */
[----:B------:R-:W1:Y:S01]  /*22e50*/  @!P1 LDC R37, c[0x0][0xb54] ;  /* 0x0002d500ff259b82 */ /* 0x000e620000000800 */
[----:B---3--:R-:W-:-:S04]  /*22e60*/  IMAD.IADD R38, R38, 0x1, R211 ;  /* 0x0000000126267824 */ /* 0x008fc800078e02d3 */
[----:B------:R-:W-:Y:S01]  /*22e70*/  @P2 IMAD.HI.U32 R14, R38, R49, RZ ;  /* 0x00000031260e2227 */ /* 0x000fe200078e00ff */
[----:B--2---:R-:W-:-:S03]  /*22e80*/  SEL R39, R132, RZ, P1 ;  /* 0x000000ff84277207 */ /* 0x004fc60000800000 */
[----:B------:R-:W-:Y:S01]  /*22e90*/  IMAD.MOV.U32 R15, RZ, RZ, R38 ;  /* 0x000000ffff0f7224 */ /* 0x000fe200078e0026 */
[----:B0-----:R-:W-:Y:S01]  /*22ea0*/  @P2 SHF.R.U32.HI R15, RZ, R51, R14 ;  /* 0x00000033ff0f2219 */ /* 0x001fe2000001160e */
[-C--:B----4-:R-:W-:Y:S02]  /*22eb0*/  IMAD R41, R35, R39.reuse, RZ ;  /* 0x0000002723297224 */ /* 0x090fe400078e02ff */
[----:B------:R-:W-:Y:S01]  /*22ec0*/  IMAD.WIDE.U32 R34, R34, R39, RZ ;  /* 0x0000002722227225 */ /* 0x000fe200078e00ff */
[----:B------:R-:W-:-:S03]  /*22ed0*/  IADD3.X R39, R43, R53, R32, P0, P3 ;  /* 0x000000352b277210 */ /* 0x000fc600007e6420 */
[----:B------:R-:W-:Y:S01]  /*22ee0*/  IMAD.MOV R40, RZ, RZ, -R15 ;  /* 0x000000ffff287224 */ /* 0x000fe200078e0a0f */
[----:B------:R-:W-:Y:S01]  /*22ef0*/  IADD3 R34, P0, P3, R15, R33, R34 ;  /* 0x000000210f227210 */ /* 0x000fe20007b1e022 */
[----:B------:R-:W-:Y:S01]  /*22f00*/  IMAD.IADD R41, R35, 0x1, R41 ;  /* 0x0000000123297824 */ /* 0x000fe200078e0229 */
[----:B------:R-:W-:Y:S01]  /*22f10*/  SHF.R.S32.HI R14, RZ, 0x1f, R15 ;  /* 0x0000001fff0e7819 */ /* 0x000fe2000001140f */
[----:B------:R-:W-:-:S03]  /*22f20*/  IMAD R15, R127, R40, R38 ;  /* 0x000000287f0f7224 */ /* 0x000fc600078e0226 */
[----:B------:R-:W-:Y:S01]  /*22f30*/  IADD3.X R35, R14, R39, R41, P0, P3 ;  /* 0x000000270e237210 */ /* 0x000fe200007e6429 */
[-C--:B------:R-:W-:Y:S01]  /*22f40*/  IMAD R13, R13, R15.reuse, RZ ;  /* 0x0000000f0d0d7224 */ /* 0x080fe200078e02ff */
[----:B------:R-:W-:Y:S01]  /*22f50*/  SHF.R.S32.HI R33, RZ, 0x1f, R15 ;  /* 0x0000001fff217819 */ /* 0x000fe2000001140f */
[----:B------:R-:W-:-:S04]  /*22f60*/  IMAD.WIDE.U32 R34, R12, R15, R34 ;  /* 0x0000000f0c227225 */ /* 0x000fc800078e0022 */
[----:B------:R-:W-:Y:S01]  /*22f70*/  IMAD R13, R12, R33, R13 ;  /* 0x000000210c0d7224 */ /* 0x000fe200078e020d */
[----:B-1----:R-:W-:-:S03]  /*22f80*/  LEA R36, P0, R34, R36, 0x2 ;  /* 0x0000002422247211 */ /* 0x002fc600078010ff */
[----:B------:R-:W-:-:S05]  /*22f90*/  IMAD.IADD R12, R35, 0x1, R13 ;  /* 0x00000001230c7824 */ /* 0x000fca00078e020d */
[----:B------:R-:W-:Y:S01]  /*22fa0*/  LEA.HI.X R37, R34, R37, R12, 0x2, P0 ;  /* 0x0000002522257211 */ /* 0x000fe200000f140c */
[----:B------:R-:W-:Y:S01]  /*22fb0*/  SHFL.IDX PT, R14, R36, 0x1, 0x1c1f ;  /* 0x003c1f00240e7f89 */ /* 0x000fe200000e0000 */
[----:B------:R-:W-:-:S03]  /*22fc0*/  IMAD.IADD R33, R50, 0x1, R211 ;  /* 0x0000000132217824 */ /* 0x000fc600078e02d3 */
[----:B------:R-:W-:Y:S04]  /*22fd0*/  SHFL.IDX PT, R12, R36, RZ, 0x1c1f ;  /* 0x001c1fff240c7589 */ /* 0x000fe800000e0000 */
[----:B------:R-:W0:Y:S04]  /*22fe0*/  SHFL.IDX PT, R13, R37, RZ, 0x1c1f ;  /* 0x001c1fff250d7589 */ /* 0x000e2800000e0000 */
        /* <DEDUP_REMOVED lines=9> */
[----:B------:R-:W-:Y:S01]  /*23080*/  VIADD R0, R167, 0xffffff80 ;  /* 0xffffff80a7007836 */ /* 0x000fe20000000000 */
[----:B0-----:R-:W0:Y:S01]  /*23090*/  @P2 LDC R15, c[0x0][0xbec] ;  /* 0x0002fb00ff0f2b82 */ /* 0x001e220000000800 */
[----:B------:R-:W-:-:S03]  /*230a0*/  ULDC.64 UR4, c[0x0][0xaa0] ;  /* 0x0002a80000047ab9 */ /* 0x000fc60000000a00 */
        /* <DEDUP_REMOVED lines=23> */
[----:B------:R-:W-:-:S02]  /*23220*/  SHF.R.U64 R48, R48, 0x3, RZ ;  /* 0x0000000330307819 */ /* 0x000fc400000012ff */
[----:B------:R-:W-:Y:S02]  /*23230*/  LOP3.LUT R36, R37, 0x380, RZ, 0xc0, !PT ;  /* 0x0000038025247812 */ /* 0x000fe400078ec0ff */
[----:B------:R-:W-:Y:S01]  /*23240*/  LOP3.LUT R48, R48, R49, RZ, 0x3c, !PT ;  /* 0x0000003130307212 */ /* 0x000fe200078e3cff */
[--C-:B------:R-:W-:Y:S01]  /*23250*/  IMAD.X R49, RZ, RZ, R85.reuse, P3 ;  /* 0x000000ffff317224 */ /* 0x100fe200018e0655 */
[----:B------:R-:W-:Y:S02]  /*23260*/  IADD3 R3, P3, R84, 0xb000, RZ ;  /* 0x0000b00054037810 */ /* 0x000fe40007f7e0ff */
[----:B------:R-:W-:Y:S02]  /*23270*/  LOP3.LUT R40, R41, 0x380, RZ, 0xc0, !PT ;  /* 0x0000038029287812 */ /* 0x000fe400078ec0ff */
[----:B------:R-:W-:Y:S02]  /*23280*/  LOP3.LUT R0, R3, 0x380, RZ, 0xc0, !PT ;  /* 0x0000038003007812 */ /* 0x000fe400078ec0ff */
[----:B------:R-:W-:Y:S01]  /*23290*/  LOP3.LUT R44, R45, 0x380, RZ, 0xc0, !PT ;  /* 0x000003802d2c7812 */ /* 0x000fe200078ec0ff */
[----:B------:R-:W-:Y:S01]  /*232a0*/  IMAD R13, R131, UR5, R32 ;  /* 0x00000005830d7c24 */ /* 0x000fe2000f8e0220 */
[----:B------:R-:W-:Y:S01]  /*232b0*/  SHF.R.U64 R0, R0, 0x3, RZ ;  /* 0x0000000300007819 */ /* 0x000fe200000012ff */
[----:B------:R-:W-:Y:S01]  /*232c0*/  IMAD.X R69, RZ, RZ, R85, P3 ;  /* 0x000000ffff457224 */ /* 0x000fe200018e0655 */
[----:B------:R-:W-:Y:S01]  /*232d0*/  SHF.R.U64 R28, R28, 0x3, RZ ;  /* 0x000000031c1c7819 */ /* 0x000fe200000012ff */
[----:B------:R-:W5:Y:S01]  /*232e0*/  LD.E.128 R48, desc[UR42][R48.64] ;  /* 0x0000002a30307980 */ /* 0x000f62000c101d00 */
[----:B------:R-:W-:-:S02]  /*232f0*/  SHF.R.U64 R36, R36, 0x3, RZ ;  /* 0x0000000324247819 */ /* 0x000fc400000012ff */
        /* <DEDUP_REMOVED lines=12> */
[C---:B------:R-:W-:Y:S01]  /*233c0*/  IADD3 R53, P4, R84.reuse, 0x7000, RZ ;  /* 0x0000700054357810 */ /* 0x040fe20007f9e0ff */
[--C-:B------:R-:W-:Y:S01]  /*233d0*/  IMAD.X R41, RZ, RZ, R85.reuse, P0 ;  /* 0x000000ffff297224 */ /* 0x100fe200000e0655 */
[C---:B------:R-:W-:Y:S01]  /*233e0*/  IADD3 R57, P5, R84.reuse, 0x8000, RZ ;  /* 0x0000800054397810 */ /* 0x040fe20007fbe0ff */
[----:B------:R-:W-:Y:S01]  /*233f0*/  IMAD.X R45, RZ, RZ, R85, P1 ;  /* 0x000000ffff2d7224 */ /* 0x000fe200008e0655 */
[C---:B------:R-:W-:Y:S01]  /*23400*/  IADD3 R61, P0, R84.reuse, 0x9000, RZ ;  /* 0x00009000543d7810 */ /* 0x040fe20007f1e0ff */
[----:B------:R-:W-:Y:S01]  /*23410*/  IMAD.IADD R3, R3, 0x1, R13 ;  /* 0x0000000103037824 */ /* 0x000fe200078e020d */
[----:B------:R-:W-:Y:S01]  /*23420*/  IADD3 R65, P1, R84, 0xa000, RZ ;  /* 0x0000a00054417810 */ /* 0x000fe20007f3e0ff */
[----:B------:R-:W-:Y:S01]  /*23430*/  IMAD.IADD R12, R211, 0x1, R0 ;  /* 0x00000001d30c7824 */ /* 0x000fe200078e0200 */
[----:B------:R-:W-:Y:S01]  /*23440*/  LOP3.LUT R52, R53, 0x380, RZ, 0xc0, !PT ;  /* 0x0000038035347812 */ /* 0x000fe200078ec0ff */
[----:B------:R-:W-:Y:S01]  /*23450*/  IMAD.WIDE.U32 R2, R200, UR4, R2 ;  /* 0x00000004c8027c25 */ /* 0x000fe2000f8e0002 */
[----:B------:R-:W-:Y:S01]  /*23460*/  LOP3.LUT R56, R57, 0x380, RZ, 0xc0, !PT ;  /* 0x0000038039387812 */ /* 0x000fe200078ec0ff */
[----:B------:R-:W5:Y:S01]  /*23470*/  LD.E.128 R28, desc[UR42][R28.64] ;  /* 0x0000002a1c1c7980 */ /* 0x000f62000c101d00 */
[----:B------:R-:W-:-:S02]  /*23480*/  LOP3.LUT R60, R61, 0x380, RZ, 0xc0, !PT ;  /* 0x000003803d3c7812 */ /* 0x000fc400078ec0ff */
[----:B------:R-:W-:Y:S01]  /*23490*/  LOP3.LUT R64, R65, 0x380, RZ, 0xc0, !PT ;  /* 0x0000038041407812 */ /* 0x000fe200078ec0ff */
[----:B0-----:R-:W-:Y:S01]  /*234a0*/  @P2 IMAD.HI.U32 R0, R12, R15, RZ ;  /* 0x0000000f0c002227 */ /* 0x001fe200078e00ff */
[----:B------:R-:W-:Y:S01]  /*234b0*/  LOP3.LUT R5, R84, 0x380, RZ, 0xc0, !PT ;  /* 0x0000038054057812 */ /* 0x000fe200078ec0ff */
[----:B------:R-:W5:Y:S01]  /*234c0*/  LD.E.128 R36, desc[UR42][R36.64] ;  /* 0x0000002a24247980 */ /* 0x000f62000c101d00 */
[----:B------:R-:W-:Y:S01]  /*234d0*/  SHF.R.S32.HI R10, RZ, 0x1f, R11 ;  /* 0x0000001fff0a7819 */ /* 0x000fe2000001140b */
[----:B------:R-:W-:Y:S01]  /*234e0*/  IMAD R3, R200, UR5, R3 ;  /* 0x00000005c8037c24 */ /* 0x000fe2000f8e0203 */
[----:B------:R-:W-:Y:S01]  /*234f0*/  SHF.R.U64 R52, R52, 0x3, RZ ;  /* 0x0000000334347819 */ /* 0x000fe200000012ff */
[----:B------:R-:W-:Y:S01]  /*23500*/  ULDC.64 UR4, c[0x0][0xaf0] ;  /* 0x0002bc0000047ab9 */ /* 0x000fe20000000a00 */
[----:B------:R-:W-:Y:S01]  /*23510*/  SHF.R.U64 R56, R56, 0x3, RZ ;  /* 0x0000000338387819 */ /* 0x000fe200000012ff */
[----:B------:R-:W5:Y:S01]  /*23520*/  LD.E.128 R40, desc[UR42][R40.64] ;  /* 0x0000002a28287980 */ /* 0x000f62000c101d00 */
[----:B------:R-:W-:-:S02]  /*23530*/  SHF.R.U64 R60, R60, 0x3, RZ ;  /* 0x000000033c3c7819 */ /* 0x000fc400000012ff */
[----:B------:R-:W-:Y:S01]  /*23540*/  SHF.R.U64 R64, R64, 0x3, RZ ;  /* 0x0000000340407819 */ /* 0x000fe200000012ff */
[----:B------:R-:W-:Y:S01]  /*23550*/  IMAD.MOV.U32 R13, RZ, RZ, R12 ;  /* 0x000000ffff0d7224 */ /* 0x000fe200078e000c */
[----:B------:R-:W-:Y:S01]  /*23560*/  SHF.R.U64 R5, R5, 0x3, RZ ;  /* 0x0000000305057819 */ /* 0x000fe200000012ff */
[----:B------:R-:W-:Y:S01]  /*23570*/  IMAD R10, R10, UR4, RZ ;  /* 0x000000040a0a7c24 */ /* 0x000fe2000f8e02ff */
[----:B-1----:R-:W-:Y:S01]  /*23580*/  @P2 SHF.R.U32.HI R13, RZ, R21, R0 ;  /* 0x00000015ff0d2219 */ /* 0x002fe20000011600 */
        /* <DEDUP_REMOVED lines=10> */
[C---:B------:R-:W-:Y:S01]  /*23630*/  IMAD R15, R11.reuse, UR5, R10 ;  /* 0x000000050b0f7c24 */ /* 0x040fe2000f8e020a */
[--C-:B------:R-:W-:Y:S01]  /*23640*/  SHF.R.S32.HI R0, RZ, 0x1f, R13.reuse ;  /* 0x0000001fff007819 */ /* 0x100fe2000001140d */
[----:B------:R-:W-:Y:S01]  /*23650*/  IMAD.MOV R10, RZ, RZ, -R13 ;  /* 0x000000ffff0a7224 */ /* 0x000fe200078e0a0d */
[----:B------:R-:W5:Y:S01]  /*23660*/  LD.E.128 R52, desc[UR42][R52.64] ;  /* 0x0000002a34347980 */ /* 0x000f62000c101d00 */
[----:B------:R-:W-:Y:S01]  /*23670*/  IMAD.WIDE.U32 R2, R11, UR4, R2 ;  /* 0x000000040b027c25 */ /* 0x000fe2000f8e0002 */
[----:B------:R-:W-:-:S02]  /*23680*/  ULDC.64 UR4, c[0x0][0xae0] ;  /* 0x0002b80000047ab9 */ /* 0x000fc40000000a00 */
[----:B------:R0:W5:Y:S01]  /*23690*/  LD.E.128 R4, desc[UR42][R84.64] ;  /* 0x0000002a54047980 */ /* 0x000162000c101d00 */
[----:B------:R-:W-:-:S03]  /*236a0*/  IMAD R11, R127, R10, R12 ;  /* 0x0000000a7f0b7224 */ /* 0x000fc600078e020c */
[----:B------:R-:W5:Y:S01]  /*236b0*/  LD.E.128 R56, desc[UR42][R56.64] ;  /* 0x0000002a38387980 */ /* 0x000f62000c101d00 */
[----:B------:R-:W-:-:S03]  /*236c0*/  IMAD.IADD R3, R3, 0x1, R15 ;  /* 0x0000000103037824 */ /* 0x000fc600078e020f */
[----:B------:R-:W5:Y:S04]  /*236d0*/  LD.E.128 R60, desc[UR42][R60.64] ;  /* 0x0000002a3c3c7980 */ /* 0x000f68000c101d00 */
[----:B------:R-:W5:Y:S04]  /*236e0*/  LD.E.128 R64, desc[UR42][R64.64] ;  /* 0x0000002a40407980 */ /* 0x000f68000c101d00 */
[----:B------:R-:W5:Y:S01]  /*236f0*/  LD.E.128 R68, desc[UR42][R68.64] ;  /* 0x0000002a44447980 */ /* 0x000f62000c101d00 */
[----:B------:R-:W-:Y:S01]  /*23700*/  IMAD R0, R0, UR4, RZ ;  /* 0x0000000400007c24 */ /* 0x000fe2000f8e02ff */
[----:B------:R-:W-:Y:S01]  /*23710*/  @!PT LDS RZ, [RZ] ;  /* 0x00000000fffff984 */ /* 0x000fe20000000800 */
[----:B------:R-:W-:Y:S01]  /*23720*/  @!PT LDS RZ, [RZ] ;  /* 0x00000000fffff984 */ /* 0x000fe20000000800 */
[----:B------:R-:W-:Y:S01]  /*23730*/  @!PT LDS RZ, [RZ] ;  /* 0x00000000fffff984 */ /* 0x000fe20000000800 */
[----:B------:R-:W-:Y:S01]  /*23740*/  @!PT LDS RZ, [RZ] ;  /* 0x00000000fffff984 */ /* 0x000fe20000000800 */
[----:B------:R1:W-:Y:S06]  /*23750*/  MEMBAR.ALL.CTA ;  /* 0x0000000000007992 */ /* 0x0003ec0000008000 */
[----:B-1----:R-:W1:Y:S01]  /*23760*/  FENCE.VIEW.ASYNC.S ;  /* 0x00000000000073c6 */ /* 0x002e620000000000 */
[----:B------:R-:W-:Y:S01]  /*23770*/  SHF.R.S32.HI R10, RZ, 0x1f, R11 ;  /* 0x0000001fff0a7819 */ /* 0x000fe2000001140b */
[----:B------:R-:W-:-:S04]  /*23780*/  IMAD.WIDE.U32 R2, R13, UR4, R2 ;  /* 0x000000040d027c25 */ /* 0x000fc8000f8e0002 */
[----:B------:R-:W-:Y:S01]  /*23790*/  IMAD R13, R13, UR5, R0 ;  /* 0x000000050d0d7c24 */ /* 0x000fe2000f8e0200 */
[----:B------:R-:W-:Y:S02]  /*237a0*/  ULDC.64 UR4, c[0x0][0xad8] ;  /* 0x0002b60000047ab9 */ /* 0x000fe40000000a00 */
[----:B------:R-:W-:Y:S02]  /*237b0*/  IMAD R10, R10, UR4, RZ ;  /* 0x000000040a0a7c24 */ /* 0x000fe4000f8e02ff */
[----:B------:R-:W-:Y:S02]  /*237c0*/  IMAD.IADD R3, R3, 0x1, R13 ;  /* 0x0000000103037824 */ /* 0x000fe400078e020d */
[C---:B------:R-:W-:Y:S02]  /*237d0*/  IMAD R13, R11.reuse, UR5, R10 ;  /* 0x000000050b0d7c24 */ /* 0x040fe4000f8e020a */
[----:B------:R-:W-:Y:S02]  /*237e0*/  VIADD R0, R16, 0x2a820 ;  /* 0x0002a82010007836 */ /* 0x000fe40000000000 */
[----:B------:R-:W-:Y:S01]  /*237f0*/  IMAD.WIDE.U32 R10, R11, UR4, R2 ;  /* 0x000000040b0a7c25 */ /* 0x000fe2000f8e0002 */
[----:B------:R-:W-:-:S02]  /*23800*/  ULDC.64 UR4, c[0x0][0xa80] ;  /* 0x0002a00000047ab9 */ /* 0x000fc40000000a00 */
[----:B------:R-:W-:Y:S01]  /*23810*/  PRMT R0, RZ, 0x654, R0 ;  /* 0x00000654ff007816 */ /* 0x000fe20000000000 */
[----:B------:R-:W-:Y:S01]  /*23820*/  IMAD.IADD R3, R11, 0x1, R13 ;  /* 0x000000010b037824 */ /* 0x000fe200078e020d */
[C---:B------:R-:W-:Y:S01]  /*23830*/  LEA R2, P0, R10.reuse, UR4, 0x1 ;  /* 0x000000040a027c11 */ /* 0x040fe2000f8008ff */
[C---:B------:R-:W-:Y:S01]  /*23840*/  VIADD R21, R9.reuse, 0x80 ;  /* 0x0000008009157836 */ /* 0x040fe20000000000 */
[----:B------:R-:W-:Y:S01]  /*23850*/  UMOV UR4, 0xffffffff ;  /* 0xffffffff00047882 */ /* 0x000fe20000000000 */
[----:B------:R-:W-:Y:S01]  /*23860*/  VIADD R33, R9, 0x40 ;  /* 0x0000004009217836 */ /* 0x000fe20000000000 */
[----:B-1----:R0:W-:Y:S01]  /*23870*/  SYNCS.ARRIVE.TRANS64.RED.A1T0 RZ, [R0+URZ], RZ ;  /* 0x000000ff00ff79a7 */ /* 0x0021e2000810043f */
[----:B------:R-:W-:Y:S02]  /*23880*/  LEA.HI.X R3, R10, UR5, R3, 0x1, P0 ;  /* 0x000000050a037c11 */ /* 0x000fe400080f0c03 */
[----:B------:R-:W-:Y:S02]  /*23890*/  SHF.R.S32.HI R20, RZ, 0x1f, R9 ;  /* 0x0000001fff147819 */ /* 0x000fe40000011409 */
[----:B------:R-:W-:-:S02]  /*238a0*/  SHF.R.S32.HI R32, RZ, 0x1f, R21 ;  /* 0x0000001fff207819 */ /* 0x000fc40000011415 */
[----:B------:R-:W-:Y:S01]  /*238b0*/  SHF.R.S32.HI R35, RZ, 0x1f, R33 ;  /* 0x0000001fff237819 */ /* 0x000fe20000011421 */
[----:B0-----:R-:W-:Y:S06]  /*238c0*/  BRA.DIV UR4, `(.L_x_5680) ;  /* 0x000000fa041c7947 */ /* 0x001fec000b800000 */
[----:B------:R0:W1:Y:S04]  /*238d0*/  SHFL.IDX PT, R0, R3, RZ, 0x181f ;  /* 0x00181fff03007589 */ /* 0x00006800000e0000 */
[----:B------:R0:W2:Y:S02]  /*238e0*/  SHFL.IDX PT, R14, R2, RZ, 0x181f ;  /* 0x00181fff020e7589 */ /* 0x0000a400000e0000 */
.L_x_6003:
[----:B------:R-:W-:Y:S01]  /*238f0*/  IMAD.IADD R211, R8, 0x1, R211 ;  /* 0x0000000108d37824 */ /* 0x000fe200078e02d3 */
        /* <DEDUP_REMOVED lines=16> */
.L_x_5682:
[----:B------:R-:W-:Y:S05]  /*23a00*/  BSYNC B1 ;  /* 0x0000000000017941 */ /* 0x000fea0003800000 */
.L_x_5681:
[----:B------:R-:W-:-:S03]  /*23a10*/  UMOV UR4, 0xffffffff ;  /* 0xffffffff00047882 */ /* 0x000fc60000000000 */
[----:B------:R-:W-:Y:S05]  /*23a20*/  BRA.DIV UR4, `(.L_x_5683) ;  /* 0x000000f604f87947 */ /* 0x000fea000b800000 */
[----:B-1----:R1:W4:Y:S04]  /*23a30*/  SHFL.IDX PT, R0, R3, 0x1, 0x181f ;  /* 0x00381f0003007f89 */ /* 0x00232800000e0000 */
[----:B--23--:R1:W2:Y:S02]  /*23a40*/  SHFL.IDX PT, R14, R2, 0x1, 0x181f ;  /* 0x00381f00020e7f89 */ /* 0x00c2a400000e0000 */
.L_x_6007:
[----:B-----5:R-:W-:Y:S01]  /*23a50*/  VIADD R5, R211, 0x20 ;  /* 0x00000020d3057836 */ /* 0x020fe20000000000 */
        /* <DEDUP_REMOVED lines=16> */
.L_x_5685:
[----:B------:R-:W-:Y:S05]  /*23b60*/  BSYNC B1 ;  /* 0x0000000000017941 */ /* 0x000fea0003800000 */
.L_x_5684:
[----:B------:R-:W-:-:S03]  /*23b70*/  UMOV UR4, 0xffffffff ;  /* 0xffffffff00047882 */ /* 0x000fc60000000000 */
[----:B------:R-:W-:Y:S05]  /*23b80*/  BRA.DIV UR4, `(.L_x_5686) ;  /* 0x000000f604e87947 */ /* 0x000fea000b800000 */
[----:B----4-:R4:W0:Y:S04]  /*23b90*/  SHFL.IDX PT, R0, R3, 0x2, 0x181f ;  /* 0x00581f0003007f89 */ /* 0x01082800000e0000 */
[----:B--23--:R4:W2:Y:S02]  /*23ba0*/  SHFL.IDX PT, R14, R2, 0x2, 0x181f ;  /* 0x00581f00020e7f89 */ /* 0x00c8a400000e0000 */
.L_x_6011:
        /* <DEDUP_REMOVED lines=17> */
.L_x_5688:
[----:B------:R-:W-:Y:S05]  /*23cc0*/  BSYNC B1 ;  /* 0x0000000000017941 */ /* 0x000fea0003800000 */
.L_x_5687:
[----:B------:R-:W-:-:S03]  /*23cd0*/  UMOV UR4, 0xffffffff ;  /* 0xffffffff00047882 */ /* 0x000fc60000000000 */
[----:B------:R-:W-:Y:S05]  /*23ce0*/  BRA.DIV UR4, `(.L_x_5689) ;  /* 0x000000f604d87947 */ /* 0x000fea000b800000 */
[----:B0-----:R0:W0:Y:S04]  /*23cf0*/  SHFL.IDX PT, R0, R3, 0x3, 0x181f ;  /* 0x00781f0003007f89 */ /* 0x00102800000e0000 */
[----:B--23--:R2:W3:Y:S02]  /*23d00*/  SHFL.IDX PT, R14, R2, 0x3, 0x181f ;  /* 0x00781f00020e7f89 */ /* 0x00c4e400000e0000 */
.L_x_6015:
[----:B01--4-:R-:W-:-:S05]  /*23d10*/  VIADD R3, R211, 0x60 ;  /* 0x00000060d3037836 */ /* 0x013fca0000000000 */
[----:B------:R-:W-:-:S13]  /*23d20*/  ISETP.GE.AND P0, PT, R3, R34, PT ;  /* 0x000000220300720c */ /* 0x000fda0003f06270 */
[----:B------:R-:W-:Y:S05]  /*23d30*/  @P0 BRA `(.L_x_5690) ;  /* 0x0000002800e40947 */ /* 0x000fea0003800000 */
[----:B------:R-:W-:Y:S02]  /*23d40*/  ULDC UR4, c[0x0][0xac8] ;  /* 0x0002b20000047ab9 */ /* 0x000fe40000000800 */
[----:B------:R-:W-:Y:S02]  /*23d50*/  ISETP.GE.AND P2, PT, R9, UR4, PT ;  /* 0x0000000409007c0c */ /* 0x000fe4000bf46270 */
[----:B------:R-:W-:-:S11]  /*23d60*/  ISETP.GE.AND P3, PT, R33, UR4, PT ;  /* 0x0000000421007c0c */ /* 0x000fd6000bf66270 */
[-C--:B--23--:R-:W-:Y:S02]  /*23d70*/  @!P2 LEA R2, P0, R9, R14.reuse, 0x1 ;  /* 0x0000000e0902a211 */ /* 0x08cfe400078008ff */
[----:B------:R-:W-:Y:S02]  /*23d80*/  @!P3 LEA R4, P1, R33, R14, 0x1 ;  /* 0x0000000e2104b211 */ /* 0x000fe400078208ff */
[-C--:B------:R-:W-:Y:S02]  /*23d90*/  @!P2 LEA.HI.X R3, R9, R0.reuse, R20, 0x1, P0 ;  /* 0x000000000903a211 */ /* 0x080fe400000f0c14 */
        /* <DEDUP_REMOVED lines=9> */
.L_x_5679:
        /* <DEDUP_REMOVED lines=46> */
.L_x_6018:
[----:B------:R-:W-:Y:S01]  /*24110*/  ISETP.GE.AND P0, PT, R33, R34, PT ;  /* 0x000000222100720c */ /* 0x000fe20003f06270 */
[----:B------:R-:W-:-:S12]  /*24120*/  BSSY B1, `(.L_x_5692) ;  /* 0x00000cf000017945 */ /* 0x000fd80003800000 */
[----:B------:R-:W-:Y:S05]  /*24130*/  @P0 BRA `(.L_x_5693) ;  /* 0x0000000c00340947 */ /* 0x000fea0003800000 */
[----:B------:R-:W-:Y:S01]  /*24140*/  ULDC UR4, c[0x0][0xac8] ;  /* 0x0002b20000047ab9 */ /* 0x000fe20000000800 */
[C---:B------:R-:W-:Y:S01]  /*24150*/  VIADD R41, R201.reuse, 0x8 ;  /* 0x00000008c9297836 */ /* 0x040fe20000000000 */
[C---:B------:R-:W-:Y:S01]  /*24160*/  ISETP.GE.AND P3, PT, R201.reuse, UR4, PT ;  /* 0x00000004c9007c0c */ /* 0x040fe2000bf66270 */
[C---:B------:R-:W-:Y:S01]  /*24170*/  VIADD R40, R201.reuse, 0x10 ;  /* 0x00000010c9287836 */ /* 0x040fe20000000000 */
[----:B------:R-:W-:Y:S01]  /*24180*/  SHF.R.S32.HI R14, RZ, 0x1f, R201 ;  /* 0x0000001fff0e7819 */ /* 0x000fe200000114c9 */
[----:B------:R-:W-:Y:S01]  /*24190*/  VIADD R39, R201, 0x18 ;  /* 0x00000018c9277836 */ /* 0x000fe20000000000 */
[----:B------:R-:W-:Y:S01]  /*241a0*/  ISETP.GE.AND P2, PT, R41, UR4, PT ;  /* 0x0000000429007c0c */ /* 0x000fe2000bf46270 */
[C---:B------:R-:W-:Y:S01]  /*241b0*/  VIADD R48, R201.reuse, 0x8 ;  /* 0x00000008c9307836 */ /* 0x040fe20000000000 */
[----:B------:R-:W-:Y:S01]  /*241c0*/  ISETP.GE.AND P1, PT, R40, UR4, PT ;  /* 0x0000000428007c0c */ /* 0x000fe2000bf26270 */
[C---:B------:R-:W-:Y:S02]  /*241d0*/  VIADD R42, R201.reuse, 0x20 ;  /* 0x00000020c92a7836 */ /* 0x040fe40000000000 */
[----:B------:R-:W-:Y:S01]  /*241e0*/  VIADD R43, R201, 0x10 ;  /* 0x00000010c92b7836 */ /* 0x000fe20000000000 */
[----:B------:R-:W-:-:S03]  /*241f0*/  SHF.R.S32.HI R48, RZ, 0x1f, R48 ;  /* 0x0000001fff307819 */ /* 0x000fc60000011430 */
[CC--:B--2---:R-:W-:Y:S01]  /*24200*/  @!P3 LEA R12, P0, R201.reuse, R11.reuse, 0x2 ;  /* 0x0000000bc90cb211 */ /* 0x0c4fe200078010ff */
[----:B------:R-:W-:Y:S01]  /*24210*/  @!P3 IMAD.MOV.U32 R15, RZ, RZ, R0 ;  /* 0x000000ffff0fb224 */ /* 0x000fe200078e0000 */
[----:B------:R-:W-:Y:S01]  /*24220*/  SHF.R.S32.HI R43, RZ, 0x1f, R43 ;  /* 0x0000001fff2b7819 */ /* 0x000fe2000001142b */
[C---:B------:R-:W-:Y:S01]  /*24230*/  VIADD R0, R201.reuse, 0x40 ;  /* 0x00000040c9007836 */ /* 0x040fe20000000000 */
[----:B-1----:R-:W-:Y:S01]  /*24240*/  @!P3 LEA.HI.X R13, R201, R38, R14, 0x2, P0 ;  /* 0x00000026c90db211 */ /* 0x002fe200000f140e */
[----:B------:R-:W-:Y:S01]  /*24250*/  @!P3 IMAD.MOV.U32 R14, RZ, RZ, R2 ;  /* 0x000000ffff0eb224 */ /* 0x000fe200078e0002 */
[-C--:B------:R-:W-:Y:S01]  /*24260*/  @!P2 LOP3.LUT R121, R121, R120.reuse, RZ, 0x3c, !PT ;  /* 0x000000787979a212 */ /* 0x080fe200078e3cff */
[----:B------:R-:W-:Y:S01]  /*24270*/  VIADD R2, R201, 0x38 ;  /* 0x00000038c9027836 */ /* 0x000fe20000000000 */
[----:B------:R-:W-:Y:S02]  /*24280*/  ISETP.GE.AND P0, PT, R39, UR4, PT ;  /* 0x0000000427007c0c */ /* 0x000fe4000bf06270 */
[----:B------:R-:W-:Y:S01]  /*24290*/  @!P2 LEA R32, P4, R41, R11, 0x2 ;  /* 0x0000000b2920a211 */ /* 0x000fe200078810ff */
[----:B------:R1:W-:Y:S01]  /*242a0*/  @!P3 ST.E.64 desc[UR42][R12.64], R14 ;  /* 0x0000000e0c00b985 */ /* 0x0003e2000c101b2a */
[----:B------:R-:W-:-:S02]  /*242b0*/  @!P2 LOP3.LUT R120, R121, R120, RZ, 0x3c, !PT ;  /* 0x000000787978a212 */ /* 0x000fc400078e3cff */
[----:B------:R-:W-:Y:S02]  /*242c0*/  @!P1 LOP3.LUT R123, R123, R122, RZ, 0x3c, !PT ;  /* 0x0000007a7b7b9212 */ /* 0x000fe400078e3cff */
[----:B------:R-:W-:Y:S02]  /*242d0*/  ISETP.GE.AND P3, PT, R42, UR4, PT ;  /* 0x000000042a007c0c */ /* 0x000fe4000bf66270 */
[----:B------:R-:W-:Y:S01]  /*242e0*/  @!P2 LEA.HI.X R33, R41, R38, R48, 0x2, P4 ;  /* 0x000000262921a211 */ /* 0x000fe200020f1430 */
[----:B------:R-:W-:Y:S01]  /*242f0*/  VIADD R41, R201, 0x28 ;  /* 0x00000028c9297836 */ /* 0x000fe20000000000 */
[----:B------:R-:W-:Y:S01]  /*24300*/  @!P2 LOP3.LUT R121, R121, R120, RZ, 0x3c, !PT ;  /* 0x000000787979a212 */ /* 0x000fe200078e3cff */
[----:B------:R-:W-:Y:S01]  /*24310*/  VIADD R48, R201, 0x18 ;  /* 0x00000018c9307836 */ /* 0x000fe20000000000 */
[----:B------:R-:W-:Y:S02]  /*24320*/  @!P1 LOP3.LUT R122, R123, R122, RZ, 0x3c, !PT ;  /* 0x0000007a7b7a9212 */ /* 0x000fe400078e3cff */
[----:B------:R-:W-:Y:S01]  /*24330*/  @!P0 LOP3.LUT R125, R125, R124, RZ, 0x3c, !PT ;  /* 0x0000007c7d7d8212 */ /* 0x000fe200078e3cff */
[----:B------:R-:W-:Y:S01]  /*24340*/  @!P2 ST.E.64 desc[UR42][R32.64], R120 ;  /* 0x000000782000a985 */ /* 0x000fe2000c101b2a */
[----:B-1----:R-:W-:-:S02]  /*24350*/  @!P1 LEA R12, P5, R40, R11, 0x2 ;  /* 0x0000000b280c9211 */ /* 0x002fc400078a10ff */
[----:B------:R-:W-:Y:S01]  /*24360*/  @!P1 LOP3.LUT R123, R123, R122, RZ, 0x3c, !PT ;  /* 0x0000007a7b7b9212 */ /* 0x000fe200078e3cff */
[----:B------:R-:W-:Y:S01]  /*24370*/  @!P3 IMAD.MOV.U32 R127, RZ, RZ, R119 ;  /* 0x000000ffff7fb224 */ /* 0x000fe200078e0077 */
[----:B------:R-:W-:Y:S01]  /*24380*/  @!P1 LEA.HI.X R13, R40, R38, R43, 0x2, P5 ;  /* 0x00000026280d9211 */ /* 0x000fe200028f142b */
[----:B------:R-:W-:Y:S01]  /*24390*/  VIADD R40, R201, 0x30 ;  /* 0x00000030c9287836 */ /* 0x000fe20000000000 */
[----:B------:R-:W-:Y:S01]  /*243a0*/  ISETP.GE.AND P2, PT, R41, UR4, PT ;  /* 0x0000000429007c0c */ /* 0x000fe2000bf46270 */
[----:B------:R-:W-:Y:S01]  /*243b0*/  VIADD R43, R201, 0x20 ;  /* 0x00000020c92b7836 */ /* 0x000fe20000000000 */
[----:B------:R-:W-:Y:S01]  /*243c0*/  @!P0 LEA R14, P4, R39, R11, 0x2 ;  /* 0x0000000b270e8211 */ /* 0x000fe200078810ff */
[----:B------:R1:W-:Y:S01]  /*243d0*/  @!P1 ST.E.64 desc[UR42][R12.64], R122 ;  /* 0x0000007a0c009985 */ /* 0x0003e2000c101b2a */
[----:B------:R-:W-:Y:S02]  /*243e0*/  SHF.R.S32.HI R48, RZ, 0x1f, R48 ;  /* 0x0000001fff307819 */ /* 0x000fe40000011430 */
[----:B------:R-:W-:-:S02]  /*243f0*/  @!P0 LOP3.LUT R124, R125, R124, RZ, 0x3c, !PT ;  /* 0x0000007c7d7c8212 */ /* 0x000fc400078e3cff */
[----:B------:R-:W-:Y:S02]  /*24400*/  ISETP.GE.AND P1, PT, R40, UR4, PT ;  /* 0x0000000428007c0c */ /* 0x000fe4000bf26270 */
[----:B------:R-:W-:Y:S02]  /*24410*/  SHF.R.S32.HI R43, RZ, 0x1f, R43 ;  /* 0x0000001fff2b7819 */ /* 0x000fe4000001142b */
[----:B------:R-:W-:Y:S01]  /*24420*/  @!P0 LEA.HI.X R15, R39, R38, R48, 0x2, P4 ;  /* 0x00000026270f8211 */ /* 0x000fe200020f1430 */
[----:B------:R-:W-:Y:S01]  /*24430*/  VIADD R39, R201, 0x38 ;  /* 0x00000038c9277836 */ /* 0x000fe20000000000 */
[----:B------:R-:W-:Y:S01]  /*24440*/  @!P0 LOP3.LUT R125, R125, R124, RZ, 0x3c, !PT ;  /* 0x0000007c7d7d8212 */ /* 0x000fe200078e3cff */
[----:B------:R-:W-:Y:S01]  /*24450*/  VIADD R48, R201, 0x28 ;  /* 0x00000028c9307836 */ /* 0x000fe20000000000 */
[----:B------:R-:W-:Y:S02]  /*24460*/  @!P2 LOP3.LUT R129, R129, R128, RZ, 0x3c, !PT ;  /* 0x000000808181a212 */ /* 0x000fe400078e3cff */
[C---:B-1----:R-:W-:Y:S01]  /*24470*/  @!P3 LEA R12, P5, R42.reuse, R11, 0x2 ;  /* 0x0000000b2a0cb211 */ /* 0x042fe200078a10ff */
[----:B------:R1:W-:Y:S01]  /*24480*/  @!P0 ST.E.64 desc[UR42][R14.64], R124 ;  /* 0x0000007c0e008985 */ /* 0x0003e2000c101b2a */
[----:B------:R-:W-:Y:S01]  /*24490*/  ISETP.GE.AND P0, PT, R39, UR4, PT ;  /* 0x0000000427007c0c */ /* 0x000fe2000bf06270 */
[----:B------:R-:W-:Y:S01]  /*244a0*/  @!P1 IMAD.MOV.U32 R119, RZ, RZ, R118 ;  /* 0x000000ffff779224 */ /* 0x000fe200078e0076 */
[----:B------:R-:W-:Y:S01]  /*244b0*/  @!P3 LEA.HI.X R13, R42, R38, R43, 0x2, P5 ;  /* 0x000000262a0db211 */ /* 0x000fe200028f142b */
[C---:B------:R-:W-:Y:S01]  /*244c0*/  VIADD R42, R201.reuse, 0x40 ;  /* 0x00000040c92a7836 */ /* 0x040fe20000000000 */
[----:B------:R-:W-:Y:S01]  /*244d0*/  SHF.R.S32.HI R48, RZ, 0x1f, R48 ;  /* 0x0000001fff307819 */ /* 0x000fe20000011430 */
[----:B------:R-:W-:Y:S01]  /*244e0*/  VIADD R43, R201, 0x30 ;  /* 0x00000030c92b7836 */ /* 0x000fe20000000000 */
[----:B------:R-:W-:Y:S01]  /*244f0*/  @!P2 LOP3.LUT R128, R129, R128, RZ, 0x3c, !PT ;  /* 0x000000808180a212 */ /* 0x000fe200078e3cff */
[----:B------:R2:W-:Y:S01]  /*24500*/  @!P3 ST.E.64 desc[UR42][R12.64], R126 ;  /* 0x0000007e0c00b985 */ /* 0x0005e2000c101b2a */
[----:B------:R-:W-:Y:S01]  /*24510*/  ISETP.GE.AND P3, PT, R42, UR4, PT ;  /* 0x000000042a007c0c */ /* 0x000fe2000bf66270 */
[----:B------:R-:W-:Y:S01]  /*24520*/  @!P1 IMAD.MOV.U32 R118, RZ, RZ, R130 ;  /* 0x000000ffff769224 */ /* 0x000fe200078e0082 */
[----:B------:R-:W-:-:S02]  /*24530*/  SHF.R.S32.HI R43, RZ, 0x1f, R43 ;  /* 0x0000001fff2b7819 */ /* 0x000fc4000001142b */
[----:B------:R-:W-:Y:S01]  /*24540*/  @!P2 LOP3.LUT R129, R129, R128, RZ, 0x3c, !PT ;  /* 0x000000808181a212 */ /* 0x000fe200078e3cff */
[----:B------:R-:W-:Y:S01]  /*24550*/  @!P0 IMAD.MOV.U32 R32, RZ, RZ, R117 ;  /* 0x000000ffff208224 */ /* 0x000fe200078e0075 */
[CC--:B-1----:R-:W-:Y:S01]  /*24560*/  @!P2 LEA R14, P4, R41.reuse, R11.reuse, 0x2 ;  /* 0x0000000b290ea211 */ /* 0x0c2fe200078810ff */
[----:B------:R-:W-:Y:S01]  /*24570*/  @!P0 IMAD.MOV.U32 R33, RZ, RZ, R113 ;  /* 0x000000ffff218224 */ /* 0x000fe200078e0071 */
[----:B------:R-:W-:Y:S02]  /*24580*/  SHF.R.S32.HI R2, RZ, 0x1f, R2 ;  /* 0x0000001fff027819 */ /* 0x000fe40000011402 */
[-C--:B------:R-:W-:Y:S01]  /*24590*/  @!P2 LEA.HI.X R15, R41, R38.reuse, R48, 0x2, P4 ;  /* 0x00000026290fa211 */ /* 0x080fe200020f1430 */
[----:B------:R-:W-:Y:S01]  /*245a0*/  VIADD R41, R201, 0x48 ;  /* 0x00000048c9297836 */ /* 0x000fe20000000000 */
[----:B------:R-:W-:Y:S01]  /*245b0*/  SHF.R.S32.HI R0, RZ, 0x1f, R0 ;  /* 0x0000001fff007819 */ /* 0x000fe20000011400 */
[----:B------:R-:W-:Y:S01]  /*245c0*/  @!P3 IMAD.MOV.U32 R117, RZ, RZ, R116 ;  /* 0x000000ffff75b224 */ /* 0x000fe200078e0074 */
[C---:B--2---:R-:W-:Y:S01]  /*245d0*/  @!P1 LEA R12, P5, R40.reuse, R11, 0x2 ;  /* 0x0000000b280c9211 */ /* 0x044fe200078a10ff */
[----:B------:R1:W-:Y:S01]  /*245e0*/  @!P2 ST.E.64 desc[UR42][R14.64], R128 ;  /* 0x000000800e00a985 */ /* 0x0003e2000c101b2a */
[----:B------:R-:W-:Y:S01]  /*245f0*/  ISETP.GE.AND P2, PT, R41, UR4, PT ;  /* 0x0000000429007c0c */ /* 0x000fe2000bf46270 */
[----:B------:R-:W-:Y:S01]  /*24600*/  @!P3 IMAD.MOV.U32 R116, RZ, RZ, R115 ;  /* 0x000000ffff74b224 */ /* 0x000fe200078e0073 */
[----:B------:R-:W-:Y:S01]  /*24610*/  @!P1 LEA.HI.X R13, R40, R38, R43, 0x2, P5 ;  /* 0x00000026280d9211 */ /* 0x000fe200028f142b */
[----:B------:R-:W-:-:S02]  /*24620*/  VIADD R40, R201, 0x50 ;  /* 0x00000050c9287836 */ /* 0x000fc40000000000 */
[----:B------:R-:W-:Y:S02]  /*24630*/  VIADD R43, R201, 0x68 ;  /* 0x00000068c92b7836 */ /* 0x000fe40000000000 */
[----:B------:R2:W-:Y:S01]  /*24640*/  @!P1 ST.E.64 desc[UR42][R12.64], R118 ;  /* 0x000000760c009985 */ /* 0x0005e2000c101b2a */
[----:B------:R-:W-:Y:S02]  /*24650*/  ISETP.GE.AND P1, PT, R40, UR4, PT ;  /* 0x0000000428007c0c */ /* 0x000fe4000bf26270 */
[----:B------:R-:W-:Y:S02]  /*24660*/  SHF.R.S32.HI R43, RZ, 0x1f, R43 ;  /* 0x0000001fff2b7819 */ /* 0x000fe4000001142b */
[----:B-1----:R-:W-:Y:S01]  /*24670*/  @!P0 LEA R14, P4, R39, R11, 0x2 ;  /* 0x0000000b270e8211 */ /* 0x002fe200078810ff */
[----:B------:R-:W-:-:S03]  /*24680*/  @!P2 IMAD.MOV.U32 R115, RZ, RZ, R109 ;  /* 0x000000ffff73a224 */ /* 0x000fc600078e006d */
[-C--:B------:R-:W-:Y:S01]  /*24690*/  @!P0 LEA.HI.X R15, R39, R38.reuse, R2, 0x2, P4 ;  /* 0x00000026270f8211 */ /* 0x080fe200020f1402 */
[C---:B------:R-:W-:Y:S02]  /*246a0*/  VIADD R39, R201.reuse, 0x58 ;  /* 0x00000058c9277836 */ /* 0x040fe40000000000 */
[----:B------:R-:W-:Y:S01]  /*246b0*/  VIADD R2, R201, 0x50 ;  /* 0x00000050c9027836 */ /* 0x000fe20000000000 */
[C---:B--2---:R-:W-:Y:S01]  /*246c0*/  @!P3 LEA R12, P5, R42.reuse, R11, 0x2 ;  /* 0x0000000b2a0cb211 */ /* 0x044fe200078a10ff */
        /* <DEDUP_REMOVED lines=11> */
[----:B-1----:R-:W-:Y:S01]  /*24780*/  @!P2 LEA R14, P4, R41, R11, 0x2 ;  /* 0x0000000b290ea211 */ /* 0x002fe200078810ff */
[----:B------:R-:W-:Y:S02]  /*24790*/  @!P0 IMAD.MOV.U32 R111, RZ, RZ, R105 ;  /* 0x000000ffff6f8224 */ /* 0x000fe400078e0069 */
[----:B------:R-:W-:Y:S01]  /*247a0*/  VIADD R32, R201, 0x78 ;  /* 0x00000078c9207836 */ /* 0x000fe20000000000 */
[----:B------:R-:W-:Y:S01]  /*247b0*/  @!P2 LEA.HI.X R15, R41, R38, R42, 0x2, P4 ;  /* 0x00000026290fa211 */ /* 0x000fe200020f142a */
[----:B------:R-:W-:-:S02]  /*247c0*/  VIADD R42, R201, 0x68 ;  /* 0x00000068c92a7836 */ /* 0x000fc40000000000 */
[C---:B------:R-:W-:Y:S01]  /*247d0*/  VIADD R41, R201.reuse, 0x58 ;  /* 0x00000058c9297836 */ /* 0x040fe20000000000 */
[----:B--2---:R-:W-:Y:S01]  /*247e0*/  @!P1 LEA R12, P5, R40, R11, 0x2 ;  /* 0x0000000b280c9211 */ /* 0x004fe200078a10ff */
[----:B------:R1:W-:Y:S01]  /*247f0*/  @!P2 ST.E.64 desc[UR42][R14.64], R114 ;  /* 0x000000720e00a985 */ /* 0x0003e2000c101b2a */
[----:B------:R-:W-:Y:S01]  /*24800*/  ISETP.GE.AND P2, PT, R42, UR4, PT ;  /* 0x000000042a007c0c */ /* 0x000fe2000bf46270 */
[----:B------:R-:W-:Y:S01]  /*24810*/  @!P3 IMAD.MOV.U32 R109, RZ, RZ, R108 ;  /* 0x000000ffff6db224 */ /* 0x000fe200078e006c */
[----:B------:R-:W-:Y:S01]  /*24820*/  @!P1 LEA.HI.X R13, R40, R38, R2, 0x2, P5 ;  /* 0x00000026280d9211 */ /* 0x000fe200028f1402 */
[C---:B------:R-:W-:Y:S01]  /*24830*/  VIADD R2, R201.reuse, 0x70 ;  /* 0x00000070c9027836 */ /* 0x040fe20000000000 */
[----:B------:R-:W-:Y:S01]  /*24840*/  SHF.R.S32.HI R41, RZ, 0x1f, R41 ;  /* 0x0000001fff297819 */ /* 0x000fe20000011429 */
[----:B------:R-:W-:Y:S01]  /*24850*/  VIADD R40, R201, 0x60 ;  /* 0x00000060c9287836 */ /* 0x000fe20000000000 */
[----:B------:R-:W-:Y:S01]  /*24860*/  SHF.R.S32.HI R32, RZ, 0x1f, R32 ;  /* 0x0000001fff207819 */ /* 0x000fe20000011420 */
[----:B------:R2:W-:Y:S01]  /*24870*/  @!P1 ST.E.64 desc[UR42][R12.64], R112 ;  /* 0x000000700c009985 */ /* 0x0005e2000c101b2a */
[----:B------:R-:W-:Y:S01]  /*24880*/  ISETP.GE.AND P1, PT, R2, UR4, PT ;  /* 0x0000000402007c0c */ /* 0x000fe2000bf26270 */
[----:B------:R-:W-:Y:S01]  /*24890*/  @!P3 IMAD.MOV.U32 R108, RZ, RZ, R107 ;  /* 0x000000ffff6cb224 */ /* 0x000fe200078e006b */
[----:B------:R-:W-:-:S02]  /*248a0*/  SHF.R.S32.HI R40, RZ, 0x1f, R40 ;  /* 0x0000001fff287819 */ /* 0x000fc40000011428 */
        /* <DEDUP_REMOVED lines=16> */
[----:B-1----:R-:W-:-:S03]  /*249b0*/  @!P2 LEA R14, P5, R42, R11, 0x2 ;  /* 0x0000000b2a0ea211 */ /* 0x002fc600078a10ff */
[----:B------:R-:W-:Y:S01]  /*249c0*/  @!P0 IMAD.MOV.U32 R103, RZ, RZ, R99 ;  /* 0x000000ffff678224 */ /* 0x000fe200078e0063 */
[-C--:B------:R-:W-:Y:S01]  /*249d0*/  @!P2 LEA.HI.X R15, R42, R38.reuse, R43, 0x2, P5 ;  /* 0x000000262a0fa211 */ /* 0x080fe200028f142b */
[C---:B------:R-:W-:Y:S01]  /*249e0*/  VIADD R43, R201.reuse, 0xa0 ;  /* 0x000000a0c92b7836 */ /* 0x040fe20000000000 */
[----:B------:R-:W-:Y:S02]  /*249f0*/  ISETP.GE.AND P5, PT, R0, UR4, PT ;  /* 0x0000000400007c0c */ /* 0x000fe4000bfa6270 */
[C---:B--2---:R-:W-:Y:S01]  /*24a00*/  @!P1 LEA R12, P4, R2.reuse, R11, 0x2 ;  /* 0x0000000b020c9211 */ /* 0x044fe200078810ff */
[----:B------:R1:W-:Y:S01]  /*24a10*/  @!P2 ST.E.64 desc[UR42][R14.64], R106 ;  /* 0x0000006a0e00a985 */ /* 0x0003e2000c101b2a */
[C---:B------:R-:W-:Y:S02]  /*24a20*/  IADD3 R42, R201.reuse, 0xa0, RZ ;  /* 0x000000a0c92a7810 */ /* 0x040fe40007ffe0ff */
[----:B------:R-:W-:Y:S01]  /*24a30*/  @!P1 LEA.HI.X R13, R2, R38, R41, 0x2, P4 ;  /* 0x00000026020d9211 */ /* 0x000fe200020f1429 */
[C---:B------:R-:W-:Y:S01]  /*24a40*/  VIADD R41, R201.reuse, 0x80 ;  /* 0x00000080c9297836 */ /* 0x040fe20000000000 */
[----:B------:R-:W-:Y:S01]  /*24a50*/  SHF.R.S32.HI R43, RZ, 0x1f, R43 ;  /* 0x0000001fff2b7819 */ /* 0x000fe2000001142b */
[----:B------:R-:W-:-:S02]  /*24a60*/  VIADD R2, R201, 0x90 ;  /* 0x00000090c9027836 */ /* 0x000fc40000000000 */
[----:B------:R2:W-:Y:S01]  /*24a70*/  @!P1 ST.E.64 desc[UR42][R12.64], R104 ;  /* 0x000000680c009985 */ /* 0x0005e2000c101b2a */
[----:B------:R-:W-:Y:S01]  /*24a80*/  SHF.R.S32.HI R41, RZ, 0x1f, R41 ;  /* 0x0000001fff297819 */ /* 0x000fe20000011429 */
[----:B------:R-:W-:Y:S01]  /*24a90*/  @!P5 IMAD.MOV.U32 R99, RZ, RZ, R98 ;  /* 0x000000ffff63d224 */ /* 0x000fe200078e0062 */
[----:B------:R-:W-:Y:S01]  /*24aa0*/  ISETP.GE.AND P1, PT, R2, UR4, PT ;  /* 0x0000000402007c0c */ /* 0x000fe2000bf26270 */
[----:B------:R-:W-:Y:S01]  /*24ab0*/  @!P5 IMAD.MOV.U32 R98, RZ, RZ, R97 ;  /* 0x000000ffff62d224 */ /* 0x000fe200078e0061 */
[----:B-1----:R-:W-:-:S04]  /*24ac0*/  @!P0 LEA R14, P2, R39, R11, 0x2 ;  /* 0x0000000b270e8211 */ /* 0x002fc800078410ff */
[-C--:B------:R-:W-:Y:S01]  /*24ad0*/  @!P0 LEA.HI.X R15, R39, R38.reuse, R32, 0x2, P2 ;  /* 0x00000026270f8211 */ /* 0x080fe200010f1420 */
[----:B------:R-:W-:Y:S01]  /*24ae0*/  VIADD R39, R201, 0x98 ;  /* 0x00000098c9277836 */ /* 0x000fe20000000000 */
[-C--:B------:R-:W-:Y:S02]  /*24af0*/  @!P5 LEA R32, P2, R0, R11.reuse, 0x2 ;  /* 0x0000000b0020d211 */ /* 0x080fe400078410ff */
[C---:B--2---:R-:W-:Y:S01]  /*24b00*/  @!P3 LEA R12, P4, R40.reuse, R11, 0x2 ;  /* 0x0000000b280cb211 */ /* 0x044fe200078810ff */
[----:B------:R1:W-:Y:S01]  /*24b10*/  @!P0 ST.E.64 desc[UR42][R14.64], R102 ;  /* 0x000000660e008985 */ /* 0x0003e2000c101b2a */
[----:B------:R-:W-:Y:S01]  /*24b20*/  ISETP.GE.AND P0, PT, R39, UR4, PT ;  /* 0x0000000427007c0c */ /* 0x000fe2000bf06270 */
[----:B------:R-:W-:Y:S01]  /*24b30*/  @!P1 IMAD.MOV.U32 R97, RZ, RZ, R78 ;  /* 0x000000ffff619224 */ /* 0x000fe200078e004e */
[----:B------:R-:W-:Y:S01]  /*24b40*/  @!P3 LEA.HI.X R13, R40, R38, R41, 0x2, P4 ;  /* 0x00000026280db211 */ /* 0x000fe200020f1429 */
[C---:B------:R-:W-:Y:S02]  /*24b50*/  VIADD R40, R201.reuse, 0x88 ;  /* 0x00000088c9287836 */ /* 0x040fe40000000000 */
[----:B------:R-:W-:-:S02]  /*24b60*/  VIADD R41, R201, 0x90 ;  /* 0x00000090c9297836 */ /* 0x000fc40000000000 */
[----:B------:R2:W-:Y:S01]  /*24b70*/  @!P3 ST.E.64 desc[UR42][R12.64], R100 ;  /* 0x000000640c00b985 */ /* 0x0005e2000c101b2a */
[----:B------:R-:W-:Y:S02]  /*24b80*/  SHF.R.S32.HI R40, RZ, 0x1f, R40 ;  /* 0x0000001fff287819 */ /* 0x000fe40000011428 */
[----:B------:R-:W-:Y:S02]  /*24b90*/  SHF.R.S32.HI R41, RZ, 0x1f, R41 ;  /* 0x0000001fff297819 */ /* 0x000fe40000011429 */
[----:B------:R-:W-:Y:S01]  /*24ba0*/  @!P5 LEA.HI.X R33, R0, R38, R40, 0x2, P2 ;  /* 0x000000260021d211 */ /* 0x000fe200010f1428 */
[C---:B------:R-:W-:Y:S01]  /*24bb0*/  VIADD R40, R201.reuse, 0xb0 ;  /* 0x000000b0c9287836 */ /* 0x040fe20000000000 */
[----:B------:R-:W-:Y:S01]  /*24bc0*/  ISETP.GE.AND P3, PT, R42, UR4, PT ;  /* 0x000000042a007c0c */ /* 0x000fe2000bf66270 */
[----:B------:R-:W-:Y:S01]  /*24bd0*/  VIADD R0, R201, 0xb8 ;  /* 0x000000b8c9007836 */ /* 0x000fe20000000000 */
[-C--:B-1----:R-:W-:Y:S01]  /*24be0*/  @!P0 LEA R14, P4, R39, R11.reuse, 0x2 ;  /* 0x0000000b270e8211 */ /* 0x082fe200078810ff */
[----:B------:R1:W-:Y:S01]  /*24bf0*/  @!P5 ST.E.64 desc[UR42][R32.64], R98 ;  /* 0x000000622000d985 */ /* 0x0003e2000c101b2a */
[----:B--2---:R-:W-:-:S04]  /*24c00*/  @!P1 LEA R12, P2, R2, R11, 0x2 ;  /* 0x0000000b020c9211 */ /* 0x004fc800078410ff */
[-C--:B------:R-:W-:Y:S01]  /*24c10*/  @!P1 LEA.HI.X R13, R2, R38.reuse, R41, 0x2, P2 ;  /* 0x00000026020d9211 */ /* 0x080fe200010f1429 */
[C---:B------:R-:W-:Y:S01]  /*24c20*/  VIADD R41, R201.reuse, 0x98 ;  /* 0x00000098c9297836 */ /* 0x040fe20000000000 */
[----:B------:R-:W-:Y:S01]  /*24c30*/  ISETP.GE.AND P2, PT, R40, UR4, PT ;  /* 0x0000000428007c0c */ /* 0x000fe2000bf46270 */
[----:B------:R-:W-:Y:S02]  /*24c40*/  VIADD R2, R201, 0xa8 ;  /* 0x000000a8c9027836 */ /* 0x000fe40000000000 */
[----:B------:R2:W-:Y:S01]  /*24c50*/  @!P1 ST.E.64 desc[UR42][R12.64], R96 ;  /* 0x000000600c009985 */ /* 0x0005e2000c101b2a */
[----:B------:R-:W-:Y:S01]  /*24c60*/  SHF.R.S32.HI R41, RZ, 0x1f, R41 ;  /* 0x0000001fff297819 */ /* 0x000fe20000011429 */
[----:B------:R-:W-:Y:S01]  /*24c70*/  @!P3 IMAD.MOV.U32 R93, RZ, RZ, R87 ;  /* 0x000000ffff5db224 */ /* 0x000fe200078e0057 */
[----:B------:R-:W-:Y:S02]  /*24c80*/  ISETP.GE.AND P1, PT, R0, UR4, PT ;  /* 0x0000000400007c0c */ /* 0x000fe4000bf26270 */
[----:B------:R-:W-:-:S02]  /*24c90*/  @!P0 LEA.HI.X R15, R39, R38, R41, 0x2, P4 ;  /* 0x00000026270f8211 */ /* 0x000fc400020f1429 */
[----:B------:R-:W-:Y:S02]  /*24ca0*/  ISETP.GE.AND P4, PT, R2, UR4, PT ;  /* 0x0000000402007c0c */ /* 0x000fe4000bf86270 */
[CC--:B-1----:R-:W-:Y:S01]  /*24cb0*/  @!P3 LEA R32, P5, R42.reuse, R11.reuse, 0x2 ;  /* 0x0000000b2a20b211 */ /* 0x0c2fe200078a10ff */
[----:B------:R1:W-:Y:S01]  /*24cc0*/  @!P0 ST.E.64 desc[UR42][R14.64], R94 ;  /* 0x0000005e0e008985 */ /* 0x0003e2000c101b2a */
[----:B------:R-:W-:Y:S02]  /*24cd0*/  SHF.R.S32.HI R39, RZ, 0x1f, R40 ;  /* 0x0000001fff277819 */ /* 0x000fe40000011428 */
[-C--:B------:R-:W-:Y:S01]  /*24ce0*/  @!P3 LEA.HI.X R33, R42, R38.reuse, R43, 0x2, P5 ;  /* 0x000000262a21b211 */ /* 0x080fe200028f142b */
[----:B------:R-:W-:Y:S01]  /*24cf0*/  VIADD R42, R201, 0xa8 ;  /* 0x000000a8c92a7836 */ /* 0x000fe20000000000 */
[CC--:B--2---:R-:W-:Y:S02]  /*24d00*/  @!P2 LEA R12, P0, R40.reuse, R11.reuse, 0x2 ;  /* 0x0000000b280ca211 */ /* 0x0c4fe400078010ff */
[----:B------:R-:W-:Y:S01]  /*24d10*/  SHF.R.S32.HI R41, RZ, 0x1f, R0 ;  /* 0x0000001fff297819 */ /* 0x000fe20000011400 */
[----:B------:R3:W-:Y:S01]  /*24d20*/  @!P3 ST.E.64 desc[UR42][R32.64], R92 ;  /* 0x0000005c2000b985 */ /* 0x0007e2000c101b2a */
[----:B------:R-:W-:Y:S01]  /*24d30*/  @!P2 LEA.HI.X R13, R40, R38, R39, 0x2, P0 ;  /* 0x00000026280da211 */ /* 0x000fe200000f1427 */
[----:B------:R-:W-:Y:S01]  /*24d40*/  @!P4 IMAD.MOV.U32 R87, RZ, RZ, R86 ;  /* 0x000000ffff57c224 */ /* 0x000fe200078e0056 */
[----:B------:R-:W-:Y:S01]  /*24d50*/  SHF.R.S32.HI R42, RZ, 0x1f, R42 ;  /* 0x0000001fff2a7819 */ /* 0x000fe2000001142a */
[----:B------:R-:W-:Y:S01]  /*24d60*/  @!P4 IMAD.MOV.U32 R86, RZ, RZ, R83 ;  /* 0x000000ffff56c224 */ /* 0x000fe200078e0053 */
[-C--:B------:R-:W-:Y:S01]  /*24d70*/  @!P4 LEA R40, P0, R2, R11.reuse, 0x2 ;  /* 0x0000000b0228c211 */ /* 0x080fe200078010ff */
[----:B------:R-:W-:Y:S01]  /*24d80*/  @!P2 IMAD.MOV.U32 R83, RZ, RZ, R82 ;  /* 0x000000ffff53a224 */ /* 0x000fe200078e0052 */
[----:B-1----:R-:W-:Y:S01]  /*24d90*/  @!P1 LEA R14, P5, R0, R11, 0x2 ;  /* 0x0000000b000e9211 */ /* 0x002fe200078a10ff */
[----:B------:R-:W-:-:S02]  /*24da0*/  @!P2 IMAD.MOV.U32 R82, RZ, RZ, R81 ;  /* 0x000000ffff52a224 */ /* 0x000fc400078e0051 */
[----:B------:R-:W-:Y:S01]  /*24db0*/  @!P1 IMAD.MOV.U32 R81, RZ, RZ, R79 ;  /* 0x000000ffff519224 */ /* 0x000fe200078e004f */
[-C--:B------:R-:W-:Y:S02]  /*24dc0*/  @!P1 LEA.HI.X R15, R0, R38.reuse, R41, 0x2, P5 ;  /* 0x00000026000f9211 */ /* 0x080fe400028f1429 */
[----:B------:R-:W-:-:S05]  /*24dd0*/  @!P4 LEA.HI.X R41, R2, R38, R42, 0x2, P0 ;  /* 0x000000260229c211 */ /* 0x000fca00000f142a */
[----:B------:R3:W-:Y:S04]  /*24de0*/  @!P4 ST.E.64 desc[UR42][R40.64], R86 ;  /* 0x000000562800c985 */ /* 0x0007e8000c101b2a */
[----:B------:R3:W-:Y:S04]  /*24df0*/  @!P2 ST.E.64 desc[UR42][R12.64], R82 ;  /* 0x000000520c00a985 */ /* 0x0007e8000c101b2a */
[----:B------:R3:W-:Y:S02]  /*24e00*/  @!P1 ST.E.64 desc[UR42][R14.64], R80 ;  /* 0x000000500e009985 */ /* 0x0007e4000c101b2a */
.L_x_5693:
[----:B------:R-:W-:Y:S05]  /*24e10*/  BSYNC B1 ;  /* 0x0000000000017941 */ /* 0x000fea0003800000 */
.L_x_5692:
[----:B------:R-:W-:-:S03]  /*24e20*/  UMOV UR4, 0xffffffff ;  /* 0xffffffff00047882 */ /* 0x000fc60000000000 */
[----:B------:R-:W-:Y:S05]  /*24e30*/  BRA.DIV UR4, `(.L_x_5694) ;  /* 0x000000ea04047947 */ /* 0x000fea000b800000 */
[----:B------:R4:W1:Y:S04]  /*24e40*/  SHFL.IDX PT, R0, R37, 0x1, 0x1c1f ;  /* 0x003c1f0025007f89 */ /* 0x00086800000e0000 */
[----:B0-----:R-:W0:Y:S02]  /*24e50*/  SHFL.IDX PT, R36, R36, 0x1, 0x1c1f ;  /* 0x003c1f0024247f89 */ /* 0x001e2400000e0000 */
.L_x_6022:
[----:B------:R-:W-:-:S13]  /*24e60*/  ISETP.GE.AND P0, PT, R35, R34, PT ;  /* 0x000000222300720c */ /* 0x000fda0003f06270 */
[----:B------:R-:W-:Y:S05]  /*24e70*/  @P0 BRA `(.L_x_5690) ;  /* 0x0000001800940947 */ /* 0x000fea0003800000 */
[----:B------:R-:W-:Y:S01]  /*24e80*/  ULDC UR4, c[0x0][0xac8] ;  /* 0x0002b20000047ab9 */ /* 0x000fe20000000800 */
[C---:B---3--:R-:W-:Y:S01]  /*24e90*/  VIADD R32, R201.reuse, 0x8 ;  /* 0x00000008c9207836 */ /* 0x048fe20000000000 */
[C---:B------:R-:W-:Y:S01]  /*24ea0*/  ISETP.GE.AND P5, PT, R201.reuse, UR4, PT ;  /* 0x00000004c9007c0c */ /* 0x040fe2000bfa6270 */
[C---:B----4-:R-:W-:Y:S01]  /*24eb0*/  VIADD R37, R201.reuse, 0x10 ;  /* 0x00000010c9257836 */ /* 0x050fe20000000000 */
[----:B------:R-:W-:Y:S01]  /*24ec0*/  SHF.R.S32.HI R14, RZ, 0x1f, R201 ;  /* 0x0000001fff0e7819 */ /* 0x000fe200000114c9 */
[C---:B--2---:R-:W-:Y:S01]  /*24ed0*/  VIADD R11, R201.reuse, 0x18 ;  /* 0x00000018c90b7836 */ /* 0x044fe20000000000 */
[----:B------:R-:W-:Y:S01]  /*24ee0*/  ISETP.GE.AND P1, PT, R32, UR4, PT ;  /* 0x0000000420007c0c */ /* 0x000fe2000bf26270 */
[----:B------:R-:W-:Y:S01]  /*24ef0*/  VIADD R33, R201, 0x8 ;  /* 0x00000008c9217836 */ /* 0x000fe20000000000 */
[----:B------:R-:W-:Y:S01]  /*24f00*/  ISETP.GE.AND P2, PT, R37, UR4, PT ;  /* 0x0000000425007c0c */ /* 0x000fe2000bf46270 */
[----:B-1----:R-:W-:Y:S01]  /*24f10*/  VIADD R38, R201, 0x20 ;  /* 0x00000020c9267836 */ /* 0x002fe20000000000 */
[----:B------:R-:W-:Y:S01]  /*24f20*/  ISETP.GE.AND P3, PT, R11, UR4, PT ;  /* 0x000000040b007c0c */ /* 0x000fe2000bf66270 */
[C---:B------:R-:W-:Y:S01]  /*24f30*/  VIADD R39, R201.reuse, 0x10 ;  /* 0x00000010c9277836 */ /* 0x040fe20000000000 */
[----:B------:R-:W-:Y:S01]  /*24f40*/  SHF.R.S32.HI R33, RZ, 0x1f, R33 ;  /* 0x0000001fff217819 */ /* 0x000fe20000011421 */
[----:B------:R-:W-:-:S02]  /*24f50*/  VIADD R40, R201, 0x40 ;  /* 0x00000040c9287836 */ /* 0x000fc40000000000 */
[C---:B0-----:R-:W-:Y:S01]  /*24f60*/  @!P5 LEA R12, P0, R201.reuse, R36, 0x2 ;  /* 0x00000024c90cd211 */ /* 0x041fe200078010ff */
[----:B------:R-:W-:Y:S01]  /*24f70*/  @!P5 IMAD.MOV.U32 R15, RZ, RZ, R5 ;  /* 0x000000ffff0fd224 */ /* 0x000fe200078e0005 */
[----:B------:R-:W-:Y:S01]  /*24f80*/  SHF.R.S32.HI R39, RZ, 0x1f, R39 ;  /* 0x0000001fff277819 */ /* 0x000fe20000011427 */
[C---:B------:R-:W-:Y:S01]  /*24f90*/  VIADD R41, R201.reuse, 0x90 ;  /* 0x00000090c9297836 */ /* 0x040fe20000000000 */
[C---:B------:R-:W-:Y:S01]  /*24fa0*/  @!P5 LEA.HI.X R13, R201.reuse, R0, R14, 0x2, P0 ;  /* 0x00000000c90dd211 */ /* 0x040fe200000f140e */
[----:B------:R-:W-:Y:S01]  /*24fb0*/  @!P5 IMAD.MOV.U32 R14, RZ, RZ, R3 ;  /* 0x000000ffff0ed224 */ /* 0x000fe200078e0003 */
[----:B------:R-:W-:Y:S01]  /*24fc0*/  @!P1 LEA R2, P4, R32, R36, 0x2 ;  /* 0x0000002420029211 */ /* 0x000fe200078810ff */
[----:B------:R-:W-:Y:S01]  /*24fd0*/  @!P1 IMAD.MOV.U32 R5, RZ, RZ, R6 ;  /* 0x000000ffff059224 */ /* 0x000fe200078e0006 */
[----:B------:R-:W-:Y:S02]  /*24fe0*/  ISETP.GE.AND P0, PT, R38, UR4, PT ;  /* 0x0000000426007c0c */ /* 0x000fe4000bf06270 */
[----:B------:R-:W-:Y:S01]  /*24ff0*/  @!P1 LEA.HI.X R3, R32, R0, R33, 0x2, P4 ;  /* 0x0000000020039211 */ /* 0x000fe200020f1421 */
[----:B------:R0:W-:Y:S01]  /*25000*/  @!P5 ST.E.64 desc[UR42][R12.64], R14 ;  /* 0x0000000e0c00d985 */ /* 0x0001e2000c101b2a */
[C---:B------:R-:W-:Y:S01]  /*25010*/  VIADD R32, R201.reuse, 0x28 ;  /* 0x00000028c9207836 */ /* 0x040fe20000000000 */
[----:B------:R-:W-:Y:S01]  /*25020*/  SHF.R.S32.HI R40, RZ, 0x1f, R40 ;  /* 0x0000001fff287819 */ /* 0x000fe20000011428 */
[----:B------:R-:W-:Y:S01]  /*25030*/  VIADD R33, R201, 0x18 ;  /* 0x00000018c9217836 */ /* 0x000fe20000000000 */
[----:B------:R1:W-:Y:S01]  /*25040*/  @!P1 ST.E.64 desc[UR42][R2.64], R4 ;  /* 0x0000000402009985 */ /* 0x0003e2000c101b2a */
[----:B------:R-:W-:-:S02]  /*25050*/  SHF.R.S32.HI R41, RZ, 0x1f, R41 ;  /* 0x0000001fff297819 */ /* 0x000fc40000011429 */
[----:B------:R-:W-:Y:S02]  /*25060*/  ISETP.GE.AND P1, PT, R32, UR4, PT ;  /* 0x0000000420007c0c */ /* 0x000fe4000bf26270 */
[----:B------:R-:W-:Y:S01]  /*25070*/  SHF.R.S32.HI R33, RZ, 0x1f, R33 ;  /* 0x0000001fff217819 */ /* 0x000fe20000011421 */
[----:B------:R-:W-:Y:S01]  /*25080*/  @!P0 IMAD.MOV.U32 R6, RZ, RZ, R20 ;  /* 0x000000ffff068224 */ /* 0x000fe200078e0014 */
[----:B0-----:R-:W-:-:S04]  /*25090*/  @!P2 LEA R12, P4, R37, R36, 0x2 ;  /* 0x00000024250ca211 */ /* 0x001fc800078810ff */
[----:B------:R-:W-:Y:S01]  /*250a0*/  @!P2 LEA.HI.X R13, R37, R0, R39, 0x2, P4 ;  /* 0x00000000250da211 */ /* 0x000fe200020f1427 */
[----:B-1----:R-:W-:Y:S01]  /*250b0*/  @!P2 IMAD.MOV.U32 R4, RZ, RZ, R7 ;  /* 0x000000ffff04a224 */ /* 0x002fe200078e0007 */
[----:B------:R-:W-:Y:S01]  /*250c0*/  @!P3 LEA R2, P5, R11, R36, 0x2 ;  /* 0x000000240b02b211 */ /* 0x000fe200078a10ff */
[----:B------:R-:W-:Y:S02]  /*250d0*/  @!P2 IMAD.MOV.U32 R5, RZ, RZ, R9 ;  /* 0x000000ffff05a224 */ /* 0x000fe400078e0009 */
[----:B------:R-:W-:Y:S01]  /*250e0*/  VIADD R37, R201, 0x30 ;  /* 0x00000030c9257836 */ /* 0x000fe20000000000 */
[----:B------:R-:W-:Y:S01]  /*250f0*/  @!P3 LEA.HI.X R3, R11, R0, R33, 0x2, P5 ;  /* 0x000000000b03b211 */ /* 0x000fe200028f1421 */
[----:B------:R-:W-:Y:S01]  /*25100*/  VIADD R39, R201, 0x20 ;  /* 0x00000020c9277836 */ /* 0x000fe20000000000 */
[----:B------:R0:W-:Y:S01]  /*25110*/  @!P2 ST.E.64 desc[UR42][R12.64], R4 ;  /* 0x000000040c00a985 */ /* 0x0001e2000c101b2a */
[----:B------:R-:W-:Y:S01]  /*25120*/  @!P3 IMAD.MOV.U32 R9, RZ, RZ, R10 ;  /* 0x000000ffff09b224 */ /* 0x000fe200078e000a */
[----:B------:R-:W-:Y:S01]  /*25130*/  ISETP.GE.AND P2, PT, R37, UR4, PT ;  /* 0x0000000425007c0c */ /* 0x000fe2000bf46270 */
[C---:B------:R-:W-:Y:S01]  /*25140*/  VIADD R11, R201.reuse, 0x38 ;  /* 0x00000038c90b7836 */ /* 0x040fe20000000000 */
[----:B------:R-:W-:Y:S01]  /*25150*/  SHF.R.S32.HI R39, RZ, 0x1f, R39 ;  /* 0x0000001fff277819 */ /* 0x000fe20000011427 */
[----:B------:R-:W-:Y:S01]  /*25160*/  VIADD R33, R201, 0x28 ;  /* 0x00000028c9217836 */ /* 0x000fe20000000000 */
[----:B------:R1:W-:Y:S01]  /*25170*/  @!P3 ST.E.64 desc[UR42][R2.64], R8 ;  /* 0x000000080200b985 */ /* 0x0003e2000c101b2a */
[----:B------:R-:W-:Y:S01]  /*25180*/  @!P0 IMAD.MOV.U32 R7, RZ, RZ, R24 ;  /* 0x000000ffff078224 */ /* 0x000fe200078e0018 */
[----:B------:R-:W-:-:S02]  /*25190*/  ISETP.GE.AND P3, PT, R11, UR4, PT ;  /* 0x000000040b007c0c */ /* 0x000fc4000bf66270 */
[----:B------:R-:W-:Y:S02]  /*251a0*/  SHF.R.S32.HI R33, RZ, 0x1f, R33 ;  /* 0x0000001fff217819 */ /* 0x000fe40000011421 */
[----:B0-----:R-:W-:-:S04]  /*251b0*/  @!P0 LEA R4, P4, R38, R36, 0x2 ;  /* 0x0000002426048211 */ /* 0x001fc800078810ff */
[----:B------:R-:W-:Y:S01]  /*251c0*/  @!P0 LEA.HI.X R5, R38, R0, R39, 0x2, P4 ;  /* 0x0000000026058211 */ /* 0x000fe200020f1427 */
[C---:B------:R-:W-:Y:S01]  /*251d0*/  VIADD R38, R201.reuse, 0x40 ;  /* 0x00000040c9267836 */ /* 0x040fe20000000000 */
[C---:B-1----:R-:W-:Y:S01]  /*251e0*/  @!P1 LEA R2, P5, R32.reuse, R36, 0x2 ;  /* 0x0000002420029211 */ /* 0x042fe200078a10ff */
[C---:B------:R-:W-:Y:S02]  /*251f0*/  VIADD R39, R201.reuse, 0x30 ;  /* 0x00000030c9277836 */ /* 0x040fe40000000000 */
[----:B------:R0:W-:Y:S01]  /*25200*/  @!P0 ST.E.64 desc[UR42][R4.64], R6 ;  /* 0x0000000604008985 */ /* 0x0001e2000c101b2a */
[----:B------:R-:W-:Y:S01]  /*25210*/  @!P1 LEA.HI.X R3, R32, R0, R33, 0x2, P5 ;  /* 0x0000000020039211 */ /* 0x000fe200028f1421 */
[C---:B------:R-:W-:Y:S01]  /*25220*/  VIADD R32, R201.reuse, 0x48 ;  /* 0x00000048c9207836 */ /* 0x040fe20000000000 */
[----:B------:R-:W-:Y:S01]  /*25230*/  ISETP.GE.AND P0, PT, R38, UR4, PT ;  /* 0x0000000426007c0c */ /* 0x000fe2000bf06270 */
[----:B------:R-:W-:Y:S01]  /*25240*/  VIADD R33, R201, 0x38 ;  /* 0x00000038c9217836 */ /* 0x000fe20000000000 */
[----:B------:R-:W-:-:S04]  /*25250*/  SHF.R.S32.HI R39, RZ, 0x1f, R39 ;  /* 0x0000001fff277819 */ /* 0x000fc80000011427 */
        /* <DEDUP_REMOVED lines=8> */
[----:B------:R-:W-:Y:S01]  /*252e0*/  VIADD R37, R201, 0x48 ;  /* 0x00000048c9257836 */ /* 0x000fe20000000000 */
[----:B------:R-:W-:-:S04]  /*252f0*/  @!P0 LEA R8, P4, R38, R36, 0x2 ;  /* 0x0000002426088211 */ /* 0x000fc800078810ff */
[----:B------:R-:W-:Y:S01]  /*25300*/  @!P0 LEA.HI.X R9, R38, R0, R40, 0x2, P4 ;  /* 0x0000000026098211 */ /* 0x000fe200020f1428 */
[C---:B------:R-:W-:Y:S01]  /*25310*/  VIADD R38, R201.reuse, 0x60 ;  /* 0x00000060c9267836 */ /* 0x040fe20000000000 */
[----:B------:R-:W-:Y:S01]  /*25320*/  SHF.R.S32.HI R37, RZ, 0x1f, R37 ;  /* 0x0000001fff257819 */ /* 0x000fe20000011425 */
[----:B------:R-:W-:Y:S02]  /*25330*/  VIADD R40, R201, 0x50 ;  /* 0x00000050c9287836 */ /* 0x000fe40000000000 */
[----:B0-----:R-:W-:Y:S01]  /*25340*/  @!P2 IMAD.MOV.U32 R4, RZ, RZ, R26 ;  /* 0x000000ffff04a224 */ /* 0x001fe200078e001a */
[C---:B------:R-:W-:Y:S01]  /*25350*/  @!P3 LEA R2, P5, R11.reuse, R36, 0x2 ;  /* 0x000000240b02b211 */ /* 0x040fe200078a10ff */
[----:B------:R-:W-:Y:S01]  /*25360*/  @!P2 IMAD.MOV.U32 R5, RZ, RZ, R28 ;  /* 0x000000ffff05a224 */ /* 0x000fe200078e001c */
[----:B------:R-:W-:Y:S01]  /*25370*/  SHF.R.S32.HI R40, RZ, 0x1f, R40 ;  /* 0x0000001fff287819 */ /* 0x000fe20000011428 */
[----:B------:R-:W-:Y:S01]  /*25380*/  @!P3 IMAD.MOV.U32 R28, RZ, RZ, R27 ;  /* 0x000000ffff1cb224 */ /* 0x000fe200078e001b */
[----:B------:R-:W-:Y:S01]  /*25390*/  @!P3 LEA.HI.X R3, R11, R0, R33, 0x2, P5 ;  /* 0x000000000b03b211 */ /* 0x000fe200028f1421 */
[----:B------:R-:W-:Y:S01]  /*253a0*/  VIADD R33, R201, 0x58 ;  /* 0x00000058c9217836 */ /* 0x000fe20000000000 */
[----:B------:R0:W-:Y:S01]  /*253b0*/  @!P2 ST.E.64 desc[UR42][R6.64], R4 ;  /* 0x000000040600a985 */ /* 0x0001e2000c101b2a */
[----:B------:R-:W-:-:S02]  /*253c0*/  ISETP.GE.AND P2, PT, R39, UR4, PT ;  /* 0x0000000427007c0c */ /* 0x000fc4000bf46270 */
[C---:B------:R-:W-:Y:S01]  /*253d0*/  @!P1 LEA R10, P5, R32.reuse, R36, 0x2 ;  /* 0x00000024200a9211 */ /* 0x040fe200078a10ff */
[----:B------:R1:W-:Y:S01]  /*253e0*/  @!P3 ST.E.64 desc[UR42][R2.64], R28 ;  /* 0x0000001c0200b985 */ /* 0x0003e2000c101b2a */
[----:B------:R-:W-:Y:S02]  /*253f0*/  ISETP.GE.AND P3, PT, R33, UR4, PT ;  /* 0x0000000421007c0c */ /* 0x000fe4000bf66270 */
[----:B------:R-:W-:Y:S01]  /*25400*/  @!P1 LEA.HI.X R11, R32, R0, R37, 0x2, P5 ;  /* 0x00000000200b9211 */ /* 0x000fe200028f1425 */
[C---:B------:R-:W-:Y:S02]  /*25410*/  VIADD R32, R201.reuse, 0x68 ;  /* 0x00000068c9207836 */ /* 0x040fe40000000000 */
[----:B------:R-:W-:-:S04]  /*25420*/  VIADD R37, R201, 0x58 ;  /* 0x00000058c9257836 */ /* 0x000fc80000000000 */
[C---:B0-----:R-:W-:Y:S02]  /*25430*/  @!P2 LEA R4, P4, R39.reuse, R36, 0x2 ;  /* 0x000000242704a211 */ /* 0x041fe400078810ff */
[----:B------:R-:W-:Y:S01]  /*25440*/  SHF.R.S32.HI R37, RZ, 0x1f, R37 ;  /* 0x0000001fff257819 */ /* 0x000fe20000011425 */
[----:B-1----:R-:W-:Y:S01]  /*25450*/  @!P0 IMAD.MOV.U32 R2, RZ, RZ, R30 ;  /* 0x000000ffff028224 */ /* 0x002fe200078e001e */
[----:B------:R-:W-:Y:S01]  /*25460*/  @!P2 LEA.HI.X R5, R39, R0, R40, 0x2, P4 ;  /* 0x000000002705a211 */ /* 0x000fe200020f1428 */
[----:B------:R-:W-:Y:S01]  /*25470*/  @!P0 IMAD.MOV.U32 R3, RZ, RZ, R44 ;  /* 0x000000ffff038224 */ /* 0x000fe200078e002c */
[----:B------:R-:W-:Y:S01]  /*25480*/  @!P3 LEA R6, P5, R33, R36, 0x2 ;  /* 0x000000242106b211 */ /* 0x000fe200078a10ff */
[----:B------:R-:W-:Y:S02]  /*25490*/  @!P1 IMAD.MOV.U32 R44, RZ, RZ, R31 ;  /* 0x000000ffff2c9224 */ /* 0x000fe400078e001f */
[C---:B------:R-:W-:Y:S01]  /*254a0*/  VIADD R39, R201.reuse, 0x70 ;  /* 0x00000070c9277836 */ /* 0x040fe20000000000 */
[----:B------:R0:W-:Y:S01]  /*254b0*/  @!P0 ST.E.64 desc[UR42][R8.64], R2 ;  /* 0x0000000208008985 */ /* 0x0001e2000c101b2a */
[----:B------:R-:W-:Y:S01]  /*254c0*/  ISETP.GE.AND P0, PT, R38, UR4, PT ;  /* 0x0000000426007c0c */ /* 0x000fe2000bf06270 */
[----:B------:R-:W-:Y:S01]  /*254d0*/  VIADD R40, R201, 0x60 ;  /* 0x00000060c9287836 */ /* 0x000fe20000000000 */
[----:B------:R-:W-:Y:S01]  /*254e0*/  @!P3 LEA.HI.X R7, R33, R0, R37, 0x2, P5 ;  /* 0x000000002107b211 */ /* 0x000fe200028f1425 */
[----:B------:R1:W-:Y:S01]  /*254f0*/  @!P1 ST.E.64 desc[UR42][R10.64], R44 ;  /* 0x0000002c0a009985 */ /* 0x0003e2000c101b2a */
[----:B------:R-:W-:Y:S01]  /*25500*/  ISETP.GE.AND P1, PT, R32, UR4, PT ;  /* 0x0000000420007c0c */ /* 0x000fe2000bf26270 */
[C---:B------:R-:W-:Y:S01]  /*25510*/  VIADD R33, R201.reuse, 0x78 ;  /* 0x00000078c9217836 */ /* 0x040fe20000000000 */
[----:B------:R-:W-:Y:S01]  /*25520*/  SHF.R.S32.HI R40, RZ, 0x1f, R40 ;  /* 0x0000001fff287819 */ /* 0x000fe20000011428 */
[----:B------:R-:W-:-:S05]  /*25530*/  VIADD R37, R201, 0x68 ;  /* 0x00000068c9257836 */ /* 0x000fca0000000000 */
[----:B------:R-:W-:Y:S01]  /*25540*/  SHF.R.S32.HI R37, RZ, 0x1f, R37 ;  /* 0x0000001fff257819 */ /* 0x000fe20000011425 */
[----:B0-----:R-:W-:Y:S01]  /*25550*/  @!P2 IMAD.MOV.U32 R2, RZ, RZ, R46 ;  /* 0x000000ffff02a224 */ /* 0x001fe200078e002e */
[C---:B------:R-:W-:Y:S01]  /*25560*/  @!P0 LEA R8, P4, R38.reuse, R36, 0x2 ;  /* 0x0000002426088211 */ /* 0x040fe200078810ff */
[----:B------:R-:W-:Y:S02]  /*25570*/  @!P2 IMAD.MOV.U32 R3, RZ, RZ, R56 ;  /* 0x000000ffff03a224 */ /* 0x000fe400078e0038 */
[----:B------:R-:W-:Y:S01]  /*25580*/  @!P3 IMAD.MOV.U32 R56, RZ, RZ, R47 ;  /* 0x000000ffff38b224 */ /* 0x000fe200078e002f */
[----:B------:R-:W-:Y:S01]  /*25590*/  @!P0 LEA.HI.X R9, R38, R0, R40, 0x2, P4 ;  /* 0x0000000026098211 */ /* 0x000fe200020f1428 */
[----:B------:R-:W-:Y:S01]  /*255a0*/  VIADD R38, R201, 0x80 ;  /* 0x00000080c9267836 */ /* 0x000fe20000000000 */
[----:B------:R0:W-:Y:S01]  /*255b0*/  @!P2 ST.E.64 desc[UR42][R4.64], R2 ;  /* 0x000000020400a985 */ /* 0x0001e2000c101b2a */
[----:B------:R-:W-:Y:S01]  /*255c0*/  ISETP.GE.AND P2, PT, R39, UR4, PT ;  /* 0x0000000427007c0c */ /* 0x000fe2000bf46270 */
[----:B------:R-:W-:Y:S01]  /*255d0*/  VIADD R40, R201, 0x70 ;  /* 0x00000070c9287836 */ /* 0x000fe20000000000 */
[----:B-1----:R-:W-:Y:S01]  /*255e0*/  @!P1 LEA R10, P5, R32, R36, 0x2 ;  /* 0x00000024200a9211 */ /* 0x002fe200078a10ff */
[----:B------:R1:W-:Y:S01]  /*255f0*/  @!P3 ST.E.64 desc[UR42][R6.64], R56 ;  /* 0x000000380600b985 */ /* 0x0003e2000c101b2a */
[----:B------:R-:W-:-:S02]  /*25600*/  ISETP.GE.AND P3, PT, R33, UR4, PT ;  /* 0x0000000421007c0c */ /* 0x000fc4000bf66270 */
[----:B------:R-:W-:Y:S01]  /*25610*/  @!P1 LEA.HI.X R11, R32, R0, R37, 0x2, P5 ;  /* 0x00000000200b9211 */ /* 0x000fe200028f1425 */
[C---:B------:R-:W-:Y:S01]  /*25620*/  VIADD R32, R201.reuse, 0x88 ;  /* 0x00000088c9207836 */ /* 0x040fe20000000000 */
[----:B------:R-:W-:Y:S01]  /*25630*/  SHF.R.S32.HI R40, RZ, 0x1f, R40 ;  /* 0x0000001fff287819 */ /* 0x000fe20000011428 */
[----:B------:R-:W-:Y:S02]  /*25640*/  VIADD R37, R201, 0x78 ;  /* 0x00000078c9257836 */ /* 0x000fe40000000000 */
[----:B0-----:R-:W-:Y:S02]  /*25650*/  @!P0 IMAD.MOV.U32 R2, RZ, RZ, R58 ;  /* 0x000000ffff028224 */ /* 0x001fe400078e003a */
[C---:B------:R-:W-:Y:S01]  /*25660*/  @!P2 LEA R4, P4, R39.reuse, R36, 0x2 ;  /* 0x000000242704a211 */ /* 0x040fe200078810ff */
[----:B------:R-:W-:Y:S01]  /*25670*/  @!P0 IMAD.MOV.U32 R3, RZ, RZ, R60 ;  /* 0x000000ffff038224 */ /* 0x000fe200078e003c */
[----:B------:R-:W-:Y:S01]  /*25680*/  SHF.R.S32.HI R37, RZ, 0x1f, R37 ;  /* 0x0000001fff257819 */ /* 0x000fe20000011425 */
[----:B------:R-:W-:Y:S01]  /*25690*/  @!P1 IMAD.MOV.U32 R60, RZ, RZ, R59 ;  /* 0x000000ffff3c9224 */ /* 0x000fe200078e003b */
[----:B------:R-:W-:Y:S01]  /*256a0*/  @!P2 LEA.HI.X R5, R39, R0, R40, 0x2, P4 ;  /* 0x000000002705a211 */ /* 0x000fe200020f1428 */
[C---:B------:R-:W-:Y:S01]  /*256b0*/  VIADD R40, R201.reuse, 0x90 ;  /* 0x00000090c9287836 */ /* 0x040fe20000000000 */
        /* <DEDUP_REMOVED lines=9> */
[C---:B------:R-:W-:Y:S02]  /*25750*/  VIADD R37, R201.reuse, 0x88 ;  /* 0x00000088c9257836 */ /* 0x040fe40000000000 */
        /* <DEDUP_REMOVED lines=15> */
[----:B------:R-:W-:Y:S01]  /*25850*/  ISETP.GE.AND P4, PT, R38, UR4, PT ;  /* 0x0000000426007c0c */ /* 0x000fe2000bf86270 */
[----:B------:R-:W-:Y:S01]  /*25860*/  VIADD R32, R201, 0xa8 ;  /* 0x000000a8c9207836 */ /* 0x000fe20000000000 */
[----:B------:R-:W-:Y:S01]  /*25870*/  SHF.R.S32.HI R39, RZ, 0x1f, R39 ;  /* 0x0000001fff277819 */ /* 0x000fe20000011427 */
[----:B0-----:R-:W-:Y:S02]  /*25880*/  @!P0 IMAD.MOV.U32 R2, RZ, RZ, R66 ;  /* 0x000000ffff028224 */ /* 0x001fe400078e0042 */
[----:B------:R-:W-:Y:S02]  /*25890*/  @!P0 IMAD.MOV.U32 R3, RZ, RZ, R68 ;  /* 0x000000ffff038224 */ /* 0x000fe400078e0044 */
[----:B------:R-:W-:Y:S02]  /*258a0*/  @!P1 IMAD.MOV.U32 R68, RZ, RZ, R67 ;  /* 0x000000ffff449224 */ /* 0x000fe400078e0043 */
[-C--:B-1----:R-:W-:Y:S01]  /*258b0*/  @!P3 LEA R6, P5, R33, R36.reuse, 0x2 ;  /* 0x000000242106b211 */ /* 0x082fe200078a10ff */
[----:B------:R0:W-:Y:S01]  /*258c0*/  @!P0 ST.E.64 desc[UR42][R8.64], R2 ;  /* 0x0000000208008985 */ /* 0x0001e2000c101b2a */
[----:B------:R-:W-:-:S02]  /*258d0*/  @!P2 LEA R4, P0, R40, R36, 0x2 ;  /* 0x000000242804a211 */ /* 0x000fc400078010ff */
[-C--:B------:R-:W-:Y:S01]  /*258e0*/  @!P3 LEA.HI.X R7, R33, R0.reuse, R39, 0x2, P5 ;  /* 0x000000002107b211 */ /* 0x080fe200028f1427 */
[----:B------:R1:W-:Y:S01]  /*258f0*/  @!P1 ST.E.64 desc[UR42][R10.64], R68 ;  /* 0x000000440a009985 */ /* 0x0003e2000c101b2a */
[----:B------:R-:W-:Y:S01]  /*25900*/  @!P2 LEA.HI.X R5, R40, R0, R41, 0x2, P0 ;  /* 0x000000002805a211 */ /* 0x000fe200000f1429 */
[----:B------:R-:W-:Y:S01]  /*25910*/  VIADD R39, R201, 0xa0 ;  /* 0x000000a0c9277836 */ /* 0x000fe20000000000 */
[----:B------:R-:W-:Y:S01]  /*25920*/  ISETP.GE.AND P0, PT, R37, UR4, PT ;  /* 0x0000000425007c0c */ /* 0x000fe2000bf06270 */
[----:B------:R-:W-:Y:S01]  /*25930*/  VIADD R33, R201, 0xa8 ;  /* 0x000000a8c9217836 */ /* 0x000fe20000000000 */
[----:B------:R-:W-:Y:S02]  /*25940*/  ISETP.GE.AND P1, PT, R32, UR4, PT ;  /* 0x0000000420007c0c */ /* 0x000fe4000bf26270 */
[----:B------:R-:W-:Y:S02]  /*25950*/  SHF.R.S32.HI R39, RZ, 0x1f, R39 ;  /* 0x0000001fff277819 */ /* 0x000fe40000011427 */
[----:B------:R-:W-:Y:S01]  /*25960*/  SHF.R.S32.HI R33, RZ, 0x1f, R33 ;  /* 0x0000001fff217819 */ /* 0x000fe20000011421 */
[----:B0-----:R-:W-:-:S02]  /*25970*/  @!P2 IMAD.MOV.U32 R2, RZ, RZ, R70 ;  /* 0x000000ffff02a224 */ /* 0x001fc400078e0046 */
[----:B------:R-:W-:Y:S02]  /*25980*/  @!P2 IMAD.MOV.U32 R3, RZ, RZ, R72 ;  /* 0x000000ffff03a224 */ /* 0x000fe400078e0048 */
[----:B------:R-:W-:Y:S01]  /*25990*/  @!P3 IMAD.MOV.U32 R72, RZ, RZ, R71 ;  /* 0x000000ffff48b224 */ /* 0x000fe200078e0047 */
[----:B-1----:R-:W-:Y:S02]  /*259a0*/  SHF.R.S32.HI R11, RZ, 0x1f, R37 ;  /* 0x0000001fff0b7819 */ /* 0x002fe40000011425 */
[----:B------:R0:W-:Y:S01]  /*259b0*/  @!P2 ST.E.64 desc[UR42][R4.64], R2 ;  /* 0x000000020400a985 */ /* 0x0001e2000c101b2a */
[-C--:B------:R-:W-:Y:S02]  /*259c0*/  @!P4 LEA R8, P2, R38, R36.reuse, 0x2 ;  /* 0x000000242608c211 */ /* 0x080fe400078410ff */
[-C--:B------:R-:W-:Y:S01]  /*259d0*/  @!P0 LEA R12, P5, R37, R36.reuse, 0x2 ;  /* 0x00000024250c8211 */ /* 0x080fe200078a10ff */
[----:B------:R1:W-:Y:S01]  /*259e0*/  @!P3 ST.E.64 desc[UR42][R6.64], R72 ;  /* 0x000000480600b985 */ /* 0x0003e2000c101b2a */
[----:B------:R-:W-:-:S02]  /*259f0*/  @!P1 LEA R10, P3, R32, R36, 0x2 ;  /* 0x00000024200a9211 */ /* 0x000fc400078610ff */
[-C--:B------:R-:W-:Y:S02]  /*25a00*/  @!P4 LEA.HI.X R9, R38, R0.reuse, R39, 0x2, P2 ;  /* 0x000000002609c211 */ /* 0x080fe400010f1427 */
[-C--:B------:R-:W-:Y:S02]  /*25a10*/  @!P0 LEA.HI.X R13, R37, R0.reuse, R11, 0x2, P5 ;  /* 0x00000000250d8211 */ /* 0x080fe400028f140b */
[----:B------:R-:W-:Y:S01]  /*25a20*/  @!P1 LEA.HI.X R11, R32, R0, R33, 0x2, P3 ;  /* 0x00000000200b9211 */ /* 0x000fe200018f1421 */
[----:B0-----:R-:W-:Y:S02]  /*25a30*/  @!P4 IMAD.MOV.U32 R2, RZ, RZ, R74 ;  /* 0x000000ffff02c224 */ /* 0x001fe400078e004a */
[----:B------:R-:W-:Y:S02]  /*25a40*/  @!P4 IMAD.MOV.U32 R3, RZ, RZ, R76 ;  /* 0x000000ffff03c224 */ /* 0x000fe400078e004c */
[----:B------:R-:W-:Y:S02]  /*25a50*/  @!P1 IMAD.MOV.U32 R76, RZ, RZ, R75 ;  /* 0x000000ffff4c9224 */ /* 0x000fe400078e004b */
[----:B------:R-:W-:Y:S01]  /*25a60*/  VIADD R5, R201, 0xb8 ;  /* 0x000000b8c9057836 */ /* 0x000fe20000000000 */
[----:B------:R1:W-:Y:S04]  /*25a70*/  @!P4 ST.E.64 desc[UR42][R8.64], R2 ;  /* 0x000000020800c985 */ /* 0x0003e8000c101b2a */
[----:B------:R1:W-:Y:S04]  /*25a80*/  @!P1 ST.E.64 desc[UR42][R10.64], R76 ;  /* 0x0000004c0a009985 */ /* 0x0003e8000c101b2a */
[----:B------:R1:W-:Y:S01]  /*25a90*/  @!P0 ST.E.64 desc[UR42][R12.64], R88 ;  /* 0x000000580c008985 */ /* 0x0003e2000c101b2a */
[----:B------:R-:W-:-:S13]  /*25aa0*/  ISETP.GE.AND P0, PT, R5, UR4, PT ;  /* 0x0000000405007c0c */ /* 0x000fda000bf06270 */
[----:B-1----:R-:W-:Y:S05]  /*25ab0*/  @P0 BRA `(.L_x_5690) ;  /* 0x0000000c00840947 */ /* 0x002fea0003800000 */
[----:B------:R-:W-:Y:S02]  /*25ac0*/  LEA R36, P0, R5, R36, 0x2 ;  /* 0x0000002405247211 */ /* 0x000fe400078010ff */
[----:B------:R-:W-:-:S04]  /*25ad0*/  SHF.R.S32.HI R2, RZ, 0x1f, R5 ;  /* 0x0000001fff027819 */ /* 0x000fc80000011405 */
[----:B------:R-:W-:-:S05]  /*25ae0*/  LEA.HI.X R37, R5, R0, R2, 0x2, P0 ;  /* 0x0000000005257211 */ /* 0x000fca00000f1402 */
[----:B------:R0:W-:Y:S01]  /*25af0*/  ST.E.64 desc[UR42][R36.64], R90 ;  /* 0x0000005a24007985 */ /* 0x0001e2000c101b2a */
[----:B------:R-:W-:Y:S05]  /*25b00*/  BRA `(.L_x_5690) ;  /* 0x0000000c00707947 */ /* 0x000fea0003800000 */
.L_x_5676:
[----:B------:R-:W2:Y:S01]  /*25b10*/  LDL R6, [R1+0xc] ;  /* 0x00000c0001067983 */ /* 0x000ea20000100800 */
[----:B------:R-:W-:Y:S01]  /*25b20*/  ULDC.64 UR4, c[0x0][0xc08] ;  /* 0x0003020000047ab9 */ /* 0x000fe20000000a00 */
[----:B------:R-:W2:Y:S01]  /*25b30*/  LDC.64 R2, c[0x0][0xc00] ;  /* 0x00030000ff027b82 */ /* 0x000ea20000000a00 */
[----:B------:R-:W-:Y:S01]  /*25b40*/  ISETP.NE.U32.AND P0, PT, RZ, UR4, PT ;  /* 0x00000004ff007c0c */ /* 0x000fe2000bf05070 */
[----:B------:R-:W-:-:S03]  /*25b50*/  IMAD.MOV.U32 R15, RZ, RZ, RZ ;  /* 0x000000ffff0f7224 */ /* 0x000fc600078e00ff */
[----:B------:R-:W-:Y:S01]  /*25b60*/  ISETP.NE.AND.EX P1, PT, RZ, UR5, PT, P0 ;  /* 0x00000005ff007c0c */ /* 0x000fe2000bf25300 */
[----:B------:R-:W-:Y:S02]  /*25b70*/  ULDC.64 UR4, c[0x0][0xc00] ;  /* 0x0003000000047ab9 */ /* 0x000fe40000000a00 */
[----:B------:R-:W-:-:S04]  /*25b80*/  ISETP.NE.U32.AND P0, PT, RZ, UR4, PT ;  /* 0x00000004ff007c0c */ /* 0x000fc8000bf05070 */
[----:B------:R-:W-:-:S06]  /*25b90*/  ISETP.NE.AND.EX P0, PT, RZ, UR5, PT, P0 ;  /* 0x00000005ff007c0c */ /* 0x000fcc000bf05300 */
[----:B------:R-:W1:Y:S01]  /*25ba0*/  @P1 LDC.64 R4, c[0x0][0xc08] ;  /* 0x00030200ff041b82 */ /* 0x000e620000000a00 */
[----:B------:R-:W-:Y:S02]  /*25bb0*/  ULDC UR4, c[0x0][0xa88] ;  /* 0x0002a20000047ab9 */ /* 0x000fe40000000800 */
[----:B------:R-:W-:Y:S01]  /*25bc0*/  IMAD.U32 R20, RZ, RZ, UR4 ;  /* 0x00000004ff147e24 */ /* 0x000fe2000f8e00ff */
[----:B------:R-:W3:Y:S01]  /*25bd0*/  S2R R28, SR_TID.X ;  /* 0x00000000001c7919 */ /* 0x000ee20000002100 */
[----:B--2---:R-:W-:-:S04]  /*25be0*/  IMAD.WIDE R2, R6, 0x4, R2 ;  /* 0x0000000406027825 */ /* 0x004fc800078e0202 */
[----:B-1----:R-:W-:Y:S01]  /*25bf0*/  @P1 IMAD.WIDE R4, R6, 0x4, R4 ;  /* 0x0000000406041825 */ /* 0x002fe200078e0204 */
[----:B------:R1:W5:Y:S04]  /*25c00*/  @P0 LDG.E R15, desc[UR42][R2.64] ;  /* 0x0000002a020f0981 */ /* 0x000368000c1e1900 */
[----:B------:R1:W5:Y:S01]  /*25c10*/  @P1 LDG.E R20, desc[UR42][R4.64] ;  /* 0x0000002a04141981 */ /* 0x000362000c1e1900 */
[----:B---3--:R-:W-:Y:S01]  /*25c20*/  VIADD R0, R28, 0xffffff80 ;  /* 0xffffff801c007836 */ /* 0x008fe20000000000 */
[----:B------:R-:W-:Y:S02]  /*25c30*/  ISETP.GT.AND P2, PT, R166, 0x1, PT ;  /* 0x00000001a600780c */ /* 0x000fe40003f44270 */
[----:B------:R-:W-:Y:S02]  /*25c40*/  SHF.R.S32.HI R24, RZ, 0x1f, R6 ;  /* 0x0000001fff187819 */ /* 0x000fe40000011406 */
[----:B------:R-:W-:Y:S01]  /*25c50*/  ISETP.GT.AND P3, PT, R0, 0x7f, PT ;  /* 0x0000007f0000780c */ /* 0x000fe20003f64270 */
[----:B------:R-:W-:-:S12]  /*25c60*/  @P1 BRA `(.L_x_5695) ;  /* 0x0000000000101947 */ /* 0x000fd80003800000 */
[----:B------:R-:W-:Y:S05]  /*25c70*/  @!P0 BRA `(.L_x_5695) ;  /* 0x00000000000c8947 */ /* 0x000fea0003800000 */
[----:B-1----:R-:W2:Y:S04]  /*25c80*/  LDG.E R5, desc[UR42][R2.64] ;  /* 0x0000002a02057981 */ /* 0x002ea8000c1e1900 */
[----:B-----5:R-:W2:Y:S02]  /*25c90*/  LDG.E R20, desc[UR42][R2.64+0x4] ;  /* 0x0000042a02147981 */ /* 0x020ea4000c1e1900 */
[----:B--2---:R-:W-:-:S07]  /*25ca0*/  IMAD.IADD R20, R20, 0x1, -R5 ;  /* 0x0000000114147824 */ /* 0x004fce00078e0a05 */
.L_x_5695:
[----:B------:R-:W-:Y:S01]  /*25cb0*/  BSSY B1, `(.L_x_5696) ;  /* 0x0000036000017945 */ /* 0x000fe20003800000 */
[----:B------:R-:W-:Y:S02]  /*25cc0*/  SEL R25, R6, RZ, !P0 ;  /* 0x000000ff06197207 */ /* 0x000fe40004000000 */
[----:B------:R-:W-:Y:S02]  /*25cd0*/  SEL R24, R24, RZ, !P0 ;  /* 0x000000ff18187207 */ /* 0x000fe40004000000 */
[----:B-----5:R-:W-:Y:S01]  /*25ce0*/  SHF.R.S32.HI R14, RZ, 0x1f, R15 ;  /* 0x0000001fff0e7819 */ /* 0x020fe2000001140f */
[----:B------:R-:W-:Y:S06]  /*25cf0*/  @P3 BRA `(.L_x_5697) ;  /* 0x0000000000c43947 */ /* 0x000fec0003800000 */
[----:B------:R-:W2:Y:S01]  /*25d00*/  LDC R29, c[0x0][0xbe8] ;  /* 0x0002fa00ff1d7b82 */ /* 0x000ea20000000800 */
[----:B------:R-:W-:Y:S01]  /*25d10*/  IADD3 R27, R211, -0x80, R28 ;  /* 0xffffff80d31b7810 */ /* 0x000fe20007ffe01c */
[----:B--2---:R-:W-:-:S05]  /*25d20*/  IMAD R0, R20, R29, RZ ;  /* 0x0000001d14007224 */ /* 0x004fca00078e02ff */
[----:B------:R-:W-:-:S13]  /*25d30*/  ISETP.GE.AND P0, PT, R27, R0, PT ;  /* 0x000000001b00720c */ /* 0x000fda0003f06270 */
[----:B------:R-:W-:Y:S05]  /*25d40*/  @P0 BRA `(.L_x_5697) ;  /* 0x0000000000b00947 */ /* 0x000fea0003800000 */
[----:B------:R-:W2:Y:S01]  /*25d50*/  LDL.LU R30, [R1+0x14] ;  /* 0x00001400011e7983 */ /* 0x000ea20000300800 */
[----:B------:R-:W-:Y:S01]  /*25d60*/  IMAD.MOV.U32 R0, RZ, RZ, 0x9b8 ;  /* 0x000009b8ff007424 */ /* 0x000fe200078e00ff */
[----:B------:R-:W-:Y:S01]  /*25d70*/  ISETP.GT.AND P3, PT, R166, 0x1, PT ;  /* 0x00000001a600780c */ /* 0x000fe20003f64270 */
[----:B-1----:R-:W1:Y:S01]  /*25d80*/  LDC.64 R2, c[0x0][0xba8] ;  /* 0x0002ea00ff027b82 */ /* 0x002e620000000a00 */
        /* <DEDUP_REMOVED lines=20> */
[----:B------:R-:W-:Y:S02]  /*25ed0*/  IMAD.MOV R0, RZ, RZ, -R21 ;  /* 0x000000ffff007224 */ /* 0x000fe400078e0a15 */
[----:B------:R-:W-:Y:S02]  /*25ee0*/  IMAD.IADD R8, R7, 0x1, R9 ;  /* 0x0000000107087824 */ /* 0x000fe400078e0209 */
[----:B------:R-:W-:-:S03]  /*25ef0*/  IMAD R9, R29, R0, R27 ;  /* 0x000000001d097224 */ /* 0x000fc600078e021b */
[----:B------:R-:W-:Y:S02]  /*25f00*/  IADD3.X R0, R8, R13, R14, P0, P1 ;  /* 0x0000000d08007210 */ /* 0x000fe400007e240e */
[----:B--2---:R-:W-:-:S05]  /*25f10*/  SEL R33, R30, RZ, P3 ;  /* 0x000000ff1e217207 */ /* 0x004fca0001800000 */
[----:B------:R-:W-:-:S04]  /*25f20*/  IMAD.WIDE.U32 R6, R10, R33, RZ ;  /* 0x000000210a067225 */ /* 0x000fc800078e00ff */
[----:B------:R-:W-:Y:S01]  /*25f30*/  IMAD R11, R11, R33, RZ ;  /* 0x000000210b0b7224 */ /* 0x000fe200078e02ff */
[----:B------:R-:W-:Y:S02]  /*25f40*/  IADD3 R6, P0, P1, R21, R12, R6 ;  /* 0x0000000c15067210 */ /* 0x000fe4000791e006 */
[----:B------:R-:W-:Y:S01]  /*25f50*/  SHF.R.S32.HI R21, RZ, 0x1f, R21 ;  /* 0x0000001fff157819 */ /* 0x000fe20000011415 */
[----:B------:R-:W-:Y:S01]  /*25f60*/  IMAD.IADD R7, R11, 0x1, R7 ;  /* 0x000000010b077824 */ /* 0x000fe200078e0207 */
        /* <DEDUP_REMOVED lines=10> */
.L_x_5697:
[----:B------:R-:W-:Y:S05]  /*26010*/  BSYNC B1 ;  /* 0x0000000000017941 */ /* 0x000fea0003800000 */
.L_x_5696:
[----:B------:R-:W-:Y:S05]  /*26020*/  @P2 BRA `(.L_x_5690) ;  /* 0x0000000800282947 */ /* 0x000fea0003800000 */
[----:B------:R-:W3:Y:S01]  /*26030*/  LDC R21, c[0x0][0xbe8] ;  /* 0x0002fa00ff157b82 */ /* 0x000ee20000000800 */
[----:B-1----:R-:W-:Y:S01]  /*26040*/  VIADD R4, R28, 0xffffff80 ;  /* 0xffffff801c047836 */ /* 0x002fe20000000000 */
[----:B------:R-:W-:Y:S01]  /*26050*/  ULDC.64 UR4, c[0x0][0xaa0] ;  /* 0x0002a80000047ab9 */ /* 0x000fe20000000a00 */
[----:B------:R-:W-:Y:S01]  /*26060*/  ULDC.64 UR6, c[0x0][0xaf0] ;  /* 0x0002bc0000067ab9 */ /* 0x000fe20000000a00 */
[----:B------:R-:W-:Y:S02]  /*26070*/  IMAD R0, R14, UR4, RZ ;  /* 0x000000040e007c24 */ /* 0x000fe4000f8e02ff */
[----:B--2---:R-:W-:Y:S02]  /*26080*/  SHF.R.S32.HI R3, RZ, 0x1f, R4 ;  /* 0x0000001fff037819 */ /* 0x004fe40000011404 */
[----:B------:R-:W-:Y:S02]  /*26090*/  IMAD R5, R15, UR5, R0 ;  /* 0x000000050f057c24 */ /* 0x000fe4000f8e0200 */
[----:B------:R-:W-:Y:S01]  /*260a0*/  LEA.HI R7, R3, R4, RZ, 0x3 ;  /* 0x0000000403077211 */ /* 0x000fe200078f18ff */
[----:B------:R-:W-:Y:S01]  /*260b0*/  IMAD.WIDE.U32 R2, R15, UR4, RZ ;  /* 0x000000040f027c25 */ /* 0x000fe2000f8e00ff */
[----:B------:R-:W-:-:S02]  /*260c0*/  ULDC.64 UR4, c[0x0][0xae8] ;  /* 0x0002ba0000047ab9 */ /* 0x000fc40000000a00 */
[----:B------:R-:W-:Y:S01]  /*260d0*/  LOP3.LUT R9, R7, 0xfffffff8, RZ, 0xc0, !PT ;  /* 0xfffffff807097812 */ /* 0x000fe200078ec0ff */
[----:B------:R-:W-:Y:S01]  /*260e0*/  IMAD.IADD R3, R3, 0x1, R5 ;  /* 0x0000000103037824 */ /* 0x000fe200078e0205 */
[----:B------:R-:W-:-:S03]  /*260f0*/  SHF.R.S32.HI R8, RZ, 0x3, R7 ;  /* 0x00000003ff087819 */ /* 0x000fc60000011407 */
[----:B------:R-:W-:Y:S02]  /*26100*/  IMAD.IADD R13, R4, 0x1, -R9 ;  /* 0x00000001040d7824 */ /* 0x000fe400078e0a09 */
[----:B------:R-:W-:Y:S01]  /*26110*/  IMAD.WIDE.U32 R2, R200, UR4, R2 ;  /* 0x00000004c8027c25 */ /* 0x000fe2000f8e0002 */
[----:B---3--:R-:W-:-:S03]  /*26120*/  ISETP.NE.AND P0, PT, R21, 0x1, PT ;  /* 0x000000011500780c */ /* 0x008fc60003f05270 */
[----:B------:R-:W-:Y:S02]  /*26130*/  IMAD R0, R13, 0x20, R8 ;  /* 0x000000200d007824 */ /* 0x000fe400078e0208 */
[----:B------:R-:W-:Y:S01]  /*26140*/  IMAD R3, R200, UR5, R3 ;  /* 0x00000005c8037c24 */ /* 0x000fe2000f8e0203 */
[----:B------:R-:W-:Y:S01]  /*26150*/  ULDC.64 UR4, c[0x0][0xae0] ;  /* 0x0002b80000047ab9 */ /* 0x000fe20000000a00 */
[----:B------:R-:W-:Y:S02]  /*26160*/  IMAD.IADD R9, R211, 0x1, R0 ;  /* 0x00000001d3097824 */ /* 0x000fe400078e0200 */
[----:B------:R-:W-:Y:S02]  /*26170*/  IMAD R4, R24, UR6, RZ ;  /* 0x0000000618047c24 */ /* 0x000fe4000f8e02ff */
[----:B------:R-:W-:Y:S02]  /*26180*/  IMAD.MOV.U32 R5, RZ, RZ, R9 ;  /* 0x000000ffff057224 */ /* 0x000fe400078e0009 */
[C---:B------:R-:W-:Y:S01]  /*26190*/  IMAD R7, R25.reuse, UR7, R4 ;  /* 0x0000000719077c24 */ /* 0x040fe2000f8e0204 */
[----:B------:R-:W1:Y:S01]  /*261a0*/  @P0 LDC R6, c[0x0][0xbec] ;  /* 0x0002fb00ff060b82 */ /* 0x000e620000000800 */
[----:B------:R-:W-:-:S04]  /*261b0*/  IMAD.WIDE.U32 R2, R25, UR6, R2 ;  /* 0x0000000619027c25 */ /* 0x000fc8000f8e0002 */
[----:B------:R-:W-:-:S03]  /*261c0*/  IMAD.IADD R3, R3, 0x1, R7 ;  /* 0x0000000103037824 */ /* 0x000fc600078e0207 */
[----:B------:R-:W2:Y:S01]  /*261d0*/  @P0 LDC R11, c[0x0][0xbf0] ;  /* 0x0002fc00ff0b0b82 */ /* 0x000ea20000000800 */
[----:B-1----:R-:W-:-:S05]  /*261e0*/  @P0 IMAD.HI.U32 R0, R9, R6, RZ ;  /* 0x0000000609000227 */ /* 0x002fca00078e00ff */
[----:B--2---:R-:W-:-:S04]  /*261f0*/  @P0 SHF.R.U32.HI R5, RZ, R11, R0 ;  /* 0x0000000bff050219 */ /* 0x004fc80000011600 */
        /* <DEDUP_REMOVED lines=26> */
.L_x_6025:
[----:B------:R-:W-:Y:S01]  /*263a0*/  IMAD R21, R20, R21, RZ ;  /* 0x0000001514157224 */ /* 0x000fe200078e02ff */
[----:B------:R-:W-:Y:S01]  /*263b0*/  BSSY B1, `(.L_x_5699) ;  /* 0x0000011000017945 */ /* 0x000fe20003800000 */
[----:B------:R-:W-:-:S05]  /*263c0*/  IMAD.IADD R6, R8, 0x1, R211 ;  /* 0x0000000108067824 */ /* 0x000fca00078e02d3 */
        /* <DEDUP_REMOVED lines=15> */
.L_x_5700:
[----:B------:R-:W-:Y:S05]  /*264c0*/  BSYNC B1 ;  /* 0x0000000000017941 */ /* 0x000fea0003800000 */
.L_x_5699:
[----:B------:R-:W-:-:S03]  /*264d0*/  UMOV UR4, 0xffffffff ;  /* 0xffffffff00047882 */ /* 0x000fc60000000000 */
[----:B------:R-:W-:Y:S05]  /*264e0*/  BRA.DIV UR4, `(.L_x_5701) ;  /* 0x000000d204d87947 */ /* 0x000fea000b800000 */
[----:B--2---:R2:W0:Y:S04]  /*264f0*/  SHFL.IDX PT, R0, R3, 0x1, 0x181f ;  /* 0x00381f0003007f89 */ /* 0x00442800000e0000 */
[----:B---34-:R2:W3:Y:S02]  /*26500*/  SHFL.IDX PT, R14, R2, 0x1, 0x181f ;  /* 0x00381f00020e7f89 */ /* 0x0184e400000e0000 */
.L_x_6029:
        /* <DEDUP_REMOVED lines=17> */
.L_x_5703:
[----:B------:R-:W-:Y:S05]  /*26620*/  BSYNC B1 ;  /* 0x0000000000017941 */ /* 0x000fea0003800000 */
.L_x_5702:
[----:B------:R-:W-:-:S03]  /*26630*/  UMOV UR4, 0xffffffff ;  /* 0xffffffff00047882 */ /* 0x000fc60000000000 */
[----:B------:R-:W-:Y:S05]  /*26640*/  BRA.DIV UR4, `(.L_x_5704) ;  /* 0x000000d204c87947 */ /* 0x000fea000b800000 */
[----:B0-----:R0:W0:Y:S04]  /*26650*/  SHFL.IDX PT, R0, R3, 0x2, 0x181f ;  /* 0x00581f0003007f89 */ /* 0x00102800000e0000 */
[----:B---34-:R3:W4:Y:S02]  /*26660*/  SHFL.IDX PT, R14, R2, 0x2, 0x181f ;  /* 0x00581f00020e7f89 */ /* 0x01872400000e0000 */
.L_x_6033:
        /* <DEDUP_REMOVED lines=17> */
.L_x_5706:
[----:B------:R-:W-:Y:S05]  /*26780*/  BSYNC B1 ;  /* 0x0000000000017941 */ /* 0x000fea0003800000 */
.L_x_5705:
[----:B------:R-:W-:-:S03]  /*26790*/  UMOV UR4, 0xffffffff ;  /* 0xffffffff00047882 */ /* 0x000fc60000000000 */
[----:B------:R-:W-:Y:S05]  /*267a0*/  BRA.DIV UR4, `(.L_x_5707) ;  /* 0x000000d204b87947 */ /* 0x000fea000b800000 */
[----:B0-----:R0:W0:Y:S04]  /*267b0*/  SHFL.IDX PT, R0, R3, 0x3, 0x181f ;  /* 0x00781f0003007f89 */ /* 0x00102800000e0000 */
[----:B----4-:R4:W0:Y:S02]  /*267c0*/  SHFL.IDX PT, R14, R2, 0x3, 0x181f ;  /* 0x00781f00020e7f89 */ /* 0x01082400000e0000 */
.L_x_6037:
        /* <DEDUP_REMOVED lines=16> */
.L_x_5690:
[----:B------:R-:W-:Y:S05]  /*268d0*/  BSYNC B0 ;  /* 0x0000000000007941 */ /* 0x000fea0003800000 */
.L_x_5675:
[----:B------:R-:W-:Y:S02]  /*268e0*/  ULDC UR4, c[0x0][0xc3c] ;  /* 0x00030f0000047ab9 */ /* 0x000fe40000000800 */
[----:B------:R-:W-:-:S13]  /*268f0*/  ISETP.GE.AND P0, PT, R227, UR4, PT ;  /* 0x00000004e3007c0c */ /* 0x000fda000bf06270 */
[----:B------:R-:W-:Y:S05]  /*26900*/  @!P0 BRA `(.L_x_5708) ;  /* 0xfffffda800f08947 */ /* 0x000fea000383ffff */
[----:B------:R-:W-:Y:S05]  /*26910*/  BRA `(.L_x_5469) ;  /* 0x0000008c00d87947 */ /* 0x000fea0003800000 */
.L_x_5467:
        /* <DEDUP_REMOVED lines=58> */
.L_x_5712:
[----:B------:R-:W0:Y:S01]  /*26cc0*/  LDC R0, c[0x0][0xc3c] ;  /* 0x00030f00ff007b82 */ /* 0x000e220000000800 */
[----:B------:R-:W-:Y:S01]  /*26cd0*/  UIADD3 UR4, UR4, 0x1f, URZ ;  /* 0x0000001f04047890 */ /* 0x000fe2000fffe03f */
[----:B------:R-:W-:Y:S02]  /*26ce0*/  ULDC UR7, c[0x0][0xc3c] ;  /* 0x00030f0000077ab9 */ /* 0x000fe40000000800 */
[----:B-1----:R-:W-:-:S03]  /*26cf0*/  IMAD.U32 R19, RZ, RZ, UR7 ;  /* 0x00000007ff137e24 */ /* 0x002fc6000f8e00ff */
        /* <DEDUP_REMOVED lines=33> */
.L_x_5710:
        /* <DEDUP_REMOVED lines=13> */
.L_x_5713:
        /* <DEDUP_REMOVED lines=62> */
.L_x_5714:
        /* <DEDUP_REMOVED lines=61> */
.L_x_5715:
[----:B------:R-:W-:-:S05]  /*27790*/  LOP3.LUT R17, RZ, R2, RZ, 0x33, !PT ;  /* 0x00000002ff117212 */ /* 0x000fca00078e33ff */
[----:B------:R-:W-:Y:S01]  /*277a0*/  IMAD.IADD R17, R0, 0x1, R17 ;  /* 0x0000000100117824 */ /* 0x000fe200078e0211 */
[----:B------:R-:W-:Y:S06]  /*277b0*/  BRA `(.L_x_5716) ;  /* 0x00000000000c7947 */ /* 0x000fec0003800000 */
.L_x_5711:
[----:B------:R-:W-:Y:S02]  /*277c0*/  IMAD.MOV.U32 R17, RZ, RZ, RZ ;  /* 0x000000ffff117224 */ /* 0x000fe400078e00ff */
[----:B------:R-:W-:Y:S02]  /*277d0*/  IMAD.U32 R16, RZ, RZ, UR6 ;  /* 0x00000006ff107e24 */ /* 0x000fe4000f8e00ff */
[----:B------:R-:W-:-:S07]  /*277e0*/  IMAD.MOV.U32 R18, RZ, RZ, RZ ;  /* 0x000000ffff127224 */ /* 0x000fce00078e00ff */
.L_x_5716:
[----:B------:R-:W-:-:S13]  /*277f0*/  ISETP.NE.AND P0, PT, R7, RZ, PT ;  /* 0x000000ff0700720c */ /* 0x000fda0003f05270 */
[----:B------:R-:W0:Y:S01]  /*27800*/  @!P0 S2R R3, SR_CgaCtaId ;  /* 0x0000000000038919 */ /* 0x000e220000008800 */
[----:B------:R-:W-:-:S04]  /*27810*/  @!P0 MOV R0, 0x400 ;  /* 0x0000040000008802 */ /* 0x000fc80000000f00 */
[----:B0-----:R-:W-:-:S05]  /*27820*/  @!P0 LEA R0, R3, R0, 0x18 ;  /* 0x0000000003008211 */ /* 0x001fca00078ec0ff */
[----:B------:R2:W-:Y:S01]  /*27830*/  @!P0 STS.128 [R0+0x2a8d0], R16 ;  /* 0x02a8d01000008388 */ /* 0x0005e20000000c00 */
[----:B------:R-:W-:Y:S06]  /*27840*/  BAR.ARV 0x5, 0x180 ;  /* 0x0146000000007b1d */ /* 0x000fec0000002000 */
.L_x_5709:
[----:B------:R3:W-:Y:S01]  /*27850*/  STL [R1+0x2c], RZ ;  /* 0x00002cff01007387 */ /* 0x0007e20000100800 */
[----:B------:R-:W-:Y:S01]  /*27860*/  ULDC UR4, c[0x0][0xc3c] ;  /* 0x00030f0000047ab9 */ /* 0x000fe20000000800 */
[----:B------:R-:W-:Y:S01]  /*27870*/  IMAD.MOV.U32 R28, RZ, RZ, 0x1 ;  /* 0x00000001ff1c7424 */ /* 0x000fe200078e00ff */
[----:B-1----:R-:W-:Y:S01]  /*27880*/  ISETP.GE.AND P0, PT, R19, UR4, PT ;  /* 0x0000000413007c0c */ /* 0x002fe2000bf06270 */
[----:B------:R-:W-:-:S12]  /*27890*/  IMAD.MOV.U32 R25, RZ, RZ, RZ ;  /* 0x000000ffff197224 */ /* 0x000fd800078e00ff */
[----:B---3--:R-:W-:Y:S05]  /*278a0*/  @P0 BRA `(.L_x_5717) ;  /* 0x0000007800f80947 */ /* 0x008fea0003800000 */
[----:B------:R-:W1:Y:S01]  /*278b0*/  S2R R13, SR_TID.X ;  /* 0x00000000000d7919 */ /* 0x000e620000002100 */
[----:B------:R-:W3:Y:S01]  /*278c0*/  S2UR UR4, SR_CgaCtaId ;  /* 0x00000000000479c3 */ /* 0x000ee20000008800 */
[----:B------:R-:W-:Y:S01]  /*278d0*/  BSSY B7, `(.L_x_5717) ;  /* 0x00007bb000077945 */ /* 0x000fe20003800000 */
[----:B------:R-:W-:Y:S01]  /*278e0*/  IMAD.MOV.U32 R29, RZ, RZ, 0x1 ;  /* 0x00000001ff1d7424 */ /* 0x000fe200078e00ff */
[----:B------:R-:W-:Y:S01]  /*278f0*/  ULDC.64 UR40, c[0x0][0x198] ;  /* 0x0000660000287ab9 */ /* 0x000fe20000000a00 */
[----:B------:R-:W-:Y:S01]  /*27900*/  IMAD.MOV.U32 R26, RZ, RZ, RZ ;  /* 0x000000ffff1a7224 */ /* 0x000fe200078e00ff */
[----:B------:R-:W-:Y:S01]  /*27910*/  ULOP3.LUT UR39, UR36, 0x2, URZ, 0xfc, !UPT ;  /* 0x0000000224277892 */ /* 0x000fe2000f8efc3f */
[----:B------:R-:W-:Y:S01]  /*27920*/  IMAD.MOV.U32 R25, RZ, RZ, RZ ;  /* 0x000000ffff197224 */ /* 0x000fe200078e00ff */
[----:B------:R-:W-:Y:S01]  /*27930*/  ULOP3.LUT UR37, UR36, 0x1, URZ, 0xfc, !UPT ;  /* 0x0000000124257892 */ /* 0x000fe2000f8efc3f */
[----:B------:R-:W-:Y:S01]  /*27940*/  IMAD.MOV.U32 R28, RZ, RZ, 0x1 ;  /* 0x00000001ff1c7424 */ /* 0x000fe200078e00ff */
[----:B------:R-:W-:Y:S01]  /*27950*/  ULDC UR38, c[0x0][0xc] ;  /* 0x0000030000267ab9 */ /* 0x000fe20000000800 */
[----:B---3--:R-:W-:-:S02]  /*27960*/  IMAD.U32 R37, RZ, RZ, UR4 ;  /* 0x00000004ff257e24 */ /* 0x008fc4000f8e00ff */
[C---:B-1----:R-:W-:Y:S01]  /*27970*/  IMAD.SHL.U32 R22, R13.reuse, 0x40, RZ ;  /* 0x000000400d167824 */ /* 0x042fe200078e00ff */
[C---:B------:R-:W-:Y:S01]  /*27980*/  LOP3.LUT R12, R13.reuse, 0x7f, RZ, 0xc0, !PT ;  /* 0x0000007f0d0c7812 */ /* 0x040fe200078ec0ff */
[C---:B0-----:R-:W-:Y:S01]  /*27990*/  IMAD.SHL.U32 R2, R13.reuse, 0x80, RZ ;  /* 0x000000800d027824 */ /* 0x041fe200078e00ff */
[C---:B------:R-:W-:Y:S01]  /*279a0*/  SHF.L.U32 R31, R13.reuse, 0x4, RZ ;  /* 0x000000040d1f7819 */ /* 0x040fe200000006ff */
[----:B------:R-:W-:Y:S01]  /*279b0*/  IMAD.SHL.U32 R7, R13, 0x2, RZ ;  /* 0x000000020d077824 */ /* 0x000fe200078e00ff */
[----:B--2---:R-:W-:Y:S02]  /*279c0*/  SHF.R.U32.HI R0, RZ, 0x1, R13 ;  /* 0x00000001ff007819 */ /* 0x004fe4000001160d */
[----:B------:R-:W-:Y:S02]  /*279d0*/  LOP3.LUT R3, R22, 0x180, RZ, 0xc0, !PT ;  /* 0x0000018016037812 */ /* 0x000fe400078ec0ff */
[----:B------:R-:W-:Y:S02]  /*279e0*/  LOP3.LUT R4, R2, 0x380, RZ, 0xc0, !PT ;  /* 0x0000038002047812 */ /* 0x000fe400078ec0ff */
[----:B------:R-:W-:-:S02]  /*279f0*/  SHF.R.U32.HI R5, RZ, 0x5, R12 ;  /* 0x00000005ff057819 */ /* 0x000fc4000001160c */
[----:B------:R-:W-:Y:S02]  /*27a00*/  LOP3.LUT R2, R2, 0x400, RZ, 0xc0, !PT ;  /* 0x0000040002027812 */ /* 0x000fe400078ec0ff */
[----:B------:R-:W-:Y:S02]  /*27a10*/  LOP3.LUT R8, R31, 0x40, RZ, 0xc0, !PT ;  /* 0x000000401f087812 */ /* 0x000fe400078ec0ff */
[----:B------:R-:W-:Y:S01]  /*27a20*/  LOP3.LUT R0, R3, 0x30, R0, 0xf8, !PT ;  /* 0x0000003003007812 */ /* 0x000fe200078ef800 */
[----:B------:R-:W-:Y:S01]  /*27a30*/  IMAD.SHL.U32 R3, R13, 0x8, RZ ;  /* 0x000000080d037824 */ /* 0x000fe200078e00ff */
[----:B------:R-:W-:Y:S01]  /*27a40*/  LOP3.LUT R4, R4, 0x10, R13, 0xf8, !PT ;  /* 0x0000001004047812 */ /* 0x000fe200078ef80d */
[----:B------:R-:W-:Y:S01]  /*27a50*/  IMAD R2, R5, 0x800, R2 ;  /* 0x0000080005027824 */ /* 0x000fe200078e0202 */
[----:B------:R-:W-:Y:S01]  /*27a60*/  R2P PR, R13, 0x6 ;  /* 0x000000060d007804 */ /* 0x000fe20000000000 */
[----:B------:R-:W-:Y:S01]  /*27a70*/  IMAD R9, R5, 0x200, R8 ;  /* 0x0000020005097824 */ /* 0x000fe200078e0208 */
[----:B------:R-:W-:-:S02]  /*27a80*/  LOP3.LUT R6, R31, 0x1b0, RZ, 0xc0, !PT ;  /* 0x000001b01f067812 */ /* 0x000fc400078ec0ff */
[----:B------:R-:W-:Y:S02]  /*27a90*/  LOP3.LUT R5, R4, 0x70, R31, 0x78, !PT ;  /* 0x0000007004057812 */ /* 0x000fe400078e781f */
[----:B------:R-:W-:Y:S01]  /*27aa0*/  LOP3.LUT R3, R0, 0x30, R3, 0x78, !PT ;  /* 0x0000003000037812 */ /* 0x000fe200078e7803 */
[----:B------:R-:W-:Y:S01]  /*27ab0*/  IMAD.MOV.U32 R0, RZ, RZ, 0x20 ;  /* 0x00000020ff007424 */ /* 0x000fe200078e00ff */
[----:B------:R-:W-:Y:S01]  /*27ac0*/  LOP3.LUT R6, R6, 0x30, R7, 0x78, !PT ;  /* 0x0000003006067812 */ /* 0x000fe200078e7807 */
[----:B------:R-:W-:Y:S01]  /*27ad0*/  IMAD.IADD R11, R2, 0x1, R5 ;  /* 0x00000001020b7824 */ /* 0x000fe200078e0205 */
[----:B------:R-:W-:Y:S01]  /*27ae0*/  MOV R4, 0x400 ;  /* 0x0000040000047802 */ /* 0x000fe20000000f00 */
[----:B------:R-:W-:Y:S01]  /*27af0*/  IMAD.SHL.U32 R2, R13, 0x20, RZ ;  /* 0x000000200d027824 */ /* 0x000fe200078e00ff */
[----:B------:R-:W-:Y:S01]  /*27b00*/  SEL R0, R0, 0xffffffe0, !P1 ;  /* 0xffffffe000007807 */ /* 0x000fe20004800000 */
[----:B------:R-:W-:Y:S01]  /*27b10*/  IMAD.IADD R10, R6, 0x1, R9 ;  /* 0x00000001060a7824 */ /* 0x000fe200078e0209 */
[----:B------:R-:W-:Y:S01]  /*27b20*/  LEA R23, R37, R4, 0x18 ;  /* 0x0000000425177211 */ /* 0x000fe200078ec0ff */
[----:B------:R-:W-:Y:S01]  /*27b30*/  VIADD R5, R11, 0x40 ;  /* 0x000000400b057836 */ /* 0x000fe20000000000 */
[----:B------:R-:W-:Y:S01]  /*27b40*/  LOP3.LUT R22, R3, 0x640, R22, 0xf8, !PT ;  /* 0x0000064003167812 */ /* 0x000fe200078ef816 */
[----:B------:R-:W-:Y:S01]  /*27b50*/  @P2 VIADD R5, R11, 0xffffffc0 ;  /* 0xffffffc00b052836 */ /* 0x000fe20000000000 */
[----:B------:R-:W-:Y:S01]  /*27b60*/  STL [R1+0xc], R10 ;  /* 0x00000c0a01007387 */ /* 0x000fe20000100800 */
[C---:B------:R-:W-:Y:S01]  /*27b70*/  IMAD.IADD R4, R0.reuse, 0x1, R11 ;  /* 0x0000000100047824 */ /* 0x040fe200078e020b */
[----:B------:R-:W-:Y:S01]  /*27b80*/  SHF.R.U32.HI R3, RZ, 0x2, R12 ;  /* 0x00000002ff037819 */ /* 0x000fe2000001160c */
[----:B------:R-:W-:Y:S01]  /*27b90*/  IMAD.IADD R0, R0, 0x1, R5 ;  /* 0x0000000100007824 */ /* 0x000fe200078e0205 */
[----:B------:R-:W-:Y:S01]  /*27ba0*/  STL [R1+0x8], R11 ;  /* 0x0000080b01007387 */ /* 0x000fe20000100800 */
[----:B------:R-:W-:-:S02]  /*27bb0*/  LOP3.LUT R2, R2, 0x60, RZ, 0xc0, !PT ;  /* 0x0000006002027812 */ /* 0x000fc400078ec0ff */
[----:B------:R-:W-:Y:S01]  /*27bc0*/  LOP3.LUT R31, R31, 0x30, RZ, 0xc0, !PT ;  /* 0x000000301f1f7812 */ /* 0x000fe200078ec0ff */
[----:B------:R-:W-:Y:S04]  /*27bd0*/  STL [R1], R5 ;  /* 0x0000000501007387 */ /* 0x000fe80000100800 */
[----:B------:R-:W-:Y:S04]  /*27be0*/  STL [R1+0x4], R4 ;  /* 0x0000040401007387 */ /* 0x000fe80000100800 */
[----:B------:R-:W-:Y:S04]  /*27bf0*/  STL [R1+0x2c], RZ ;  /* 0x00002cff01007387 */ /* 0x000fe80000100800 */
[----:B------:R0:W-:Y:S02]  /*27c00*/  STL [R1+0x10], R0 ;  /* 0x0000100001007387 */ /* 0x0001e40000100800 */
[----:B0-----:R-:W-:Y:S01]  /*27c10*/  LOP3.LUT R0, R3, R2, RZ, 0xfc, !PT ;  /* 0x0000000203007212 */ /* 0x001fe200078efcff */
[----:B------:R-:W-:Y:S01]  /*27c20*/  IMAD.IADD R0, R23, 0x1, R10 ;  /* 0x0000000117007824 */ /* 0x000fe200078e020a */
[----:B------:R-:W-:-:S02]  /*27c30*/  LOP3.LUT R3, R31, 0x40, RZ, 0xfc, !PT ;  /* 0x000000401f037812 */ /* 0x000fc400078efcff */
[----:B------:R-:W-:Y:S02]  /*27c40*/  LOP3.LUT R2, R31, 0x80, RZ, 0xfc, !PT ;  /* 0x000000801f027812 */ /* 0x000fe400078efcff */
[----:B------:R0:W-:Y:S01]  /*27c50*/  STL [R1+0x14], R0 ;  /* 0x0000140001007387 */ /* 0x0001e20000100800 */
[C---:B------:R-:W-:Y:S02]  /*27c60*/  LOP3.LUT R3, R22.reuse, 0x2800, RZ, 0xfc, !PT ;  /* 0x0000280016037812 */ /* 0x040fe400078efcff */
[C---:B------:R-:W-:Y:S02]  /*27c70*/  LOP3.LUT R2, R22.reuse, 0x4800, RZ, 0xfc, !PT ;  /* 0x0000480016027812 */ /* 0x040fe400078efcff */
[C---:B------:R-:W-:Y:S02]  /*27c80*/  LOP3.LUT R3, R22.reuse, 0x5000, RZ, 0xfc, !PT ;  /* 0x0000500016037812 */ /* 0x040fe400078efcff */
[C---:B------:R-:W-:Y:S02]  /*27c90*/  LOP3.LUT R2, R22.reuse, 0x3800, RZ, 0xfc, !PT ;  /* 0x0000380016027812 */ /* 0x040fe400078efcff */
[----:B0-----:R-:W-:-:S02]  /*27ca0*/  LOP3.LUT R0, R22, 0x3000, RZ, 0xfc, !PT ;  /* 0x0000300016007812 */ /* 0x001fc400078efcff */
[----:B------:R-:W-:-:S07]  /*27cb0*/  LOP3.LUT R0, R22, 0x5800, RZ, 0xfc, !PT ;  /* 0x0000580016007812 */ /* 0x000fce00078efcff */
.L_x_5855:
[----:B------:R-:W-:Y:S05]  /*27cc0*/  YIELD ;  /* 0x0000000000007946 */ /* 0x000fea0003800000 */
[----:B------:R-:W-:Y:S01]  /*27cd0*/  ULDC.64 UR4, c[0x0][0xa28] ;  /* 0x00028a0000047ab9 */ /* 0x000fe20000000a00 */
[----:B------:R-:W-:Y:S01]  /*27ce0*/  IMAD.MOV.U32 R34, RZ, RZ, RZ ;  /* 0x000000ffff227224 */ /* 0x000fe200078e00ff */
[----:B------:R-:W-:Y:S01]  /*27cf0*/  ISETP.NE.U32.AND P0, PT, RZ, UR4, PT ;  /* 0x00000004ff007c0c */ /* 0x000fe2000bf05070 */
[----:B0-----:R-:W0:Y:S01]  /*27d00*/  LDC.64 R4, c[0x0][0xa00] ;  /* 0x00028000ff047b82 */ /* 0x001e220000000a00 */
[----:B------:R-:W-:Y:S02]  /*27d10*/  ULDC.64 UR6, c[0x0][0xa10] ;  /* 0x0002840000067ab9 */ /* 0x000fe40000000a00 */
[----:B------:R-:W-:Y:S01]  /*27d20*/  ISETP.NE.AND.EX P0, PT, RZ, UR5, PT, P0 ;  /* 0x00000005ff007c0c */ /* 0x000fe2000bf05300 */
[----:B------:R-:W-:-:S12]  /*27d30*/  ULDC.64 UR4, c[0x0][0xa18] ;  /* 0x0002860000047ab9 */ /* 0x000fd80000000a00 */
[----:B-1----:R-:W1:Y:S01]  /*27d40*/  @P0 LDC.64 R2, c[0x0][0xa28] ;  /* 0x00028a00ff020b82 */ /* 0x002e620000000a00 */
[----:B------:R-:W-:Y:S01]  /*27d50*/  ISETP.NE.U32.AND P1, PT, RZ, UR6, PT ;  /* 0x00000006ff007c0c */ /* 0x000fe2000bf25070 */
[----:B-1----:R-:W-:-:S05]  /*27d60*/  @P0 IMAD.WIDE R2, R19, 0x4, R2 ;  /* 0x0000000413020825 */ /* 0x002fca00078e0202 */
[----:B------:R1:W5:Y:S01]  /*27d70*/  @P0 LDG.E R34, desc[UR42][R2.64] ;  /* 0x0000002a02220981 */ /* 0x000362000c1e1900 */
[----:B------:R-:W-:Y:S01]  /*27d80*/  ISETP.NE.U32.AND P0, PT, RZ, UR4, PT ;  /* 0x00000004ff007c0c */ /* 0x000fe2000bf05070 */
[----:B------:R-:W-:Y:S01]  /*27d90*/  IMAD.MOV.U32 R8, RZ, RZ, RZ ;  /* 0x000000ffff087224 */ /* 0x000fe200078e00ff */
[----:B------:R-:W-:Y:S01]  /*27da0*/  ISETP.NE.AND.EX P1, PT, RZ, UR7, PT, P1 ;  /* 0x00000007ff007c0c */ /* 0x000fe2000bf25310 */
[----:B0-----:R-:W-:Y:S01]  /*27db0*/  IMAD.WIDE R4, R19, 0x4, R4 ;  /* 0x0000000413047825 */ /* 0x001fe200078e0204 */
[----:B------:R-:W-:Y:S01]  /*27dc0*/  ISETP.NE.AND.EX P2, PT, RZ, UR5, PT, P0 ;  /* 0x00000005ff007c0c */ /* 0x000fe2000bf45300 */
[----:B------:R-:W-:Y:S02]  /*27dd0*/  ULDC.64 UR4, c[0x0][0xa00] ;  /* 0x0002800000047ab9 */ /* 0x000fe40000000a00 */
[----:B------:R-:W-:Y:S01]  /*27de0*/  ISETP.NE.U32.AND P0, PT, RZ, UR4, PT ;  /* 0x00000004ff007c0c */ /* 0x000fe2000bf05070 */
[----:B------:R-:W-:Y:S01]  /*27df0*/  IMAD.MOV.U32 R0, RZ, RZ, RZ ;  /* 0x000000ffff007224 */ /* 0x000fe200078e00ff */
[----:B-1----:R-:W0:Y:S02]  /*27e00*/  LDC.64 R2, c[0x0][0xa10] ;  /* 0x00028400ff027b82 */ /* 0x002e240000000a00 */
[----:B------:R-:W-:-:S06]  /*27e10*/  ISETP.NE.AND.EX P0, PT, RZ, UR5, PT, P0 ;  /* 0x00000005ff007c0c */ /* 0x000fcc000bf05300 */
[----:B------:R-:W1:Y:S07]  /*27e20*/  @P2 LDC.64 R6, c[0x0][0xa18] ;  /* 0x00028600ff062b82 */ /* 0x000e6e0000000a00 */
[----:B--2---:R-:W2:Y:S01]  /*27e30*/  @P0 LDG.E R8, desc[UR42][R4.64] ;  /* 0x0000002a04080981 */ /* 0x004ea2000c1e1900 */
[----:B0-----:R-:W-:-:S05]  /*27e40*/  IMAD.WIDE R2, R19, 0x4, R2 ;  /* 0x0000000413027825 */ /* 0x001fca00078e0202 */
[----:B------:R-:W5:Y:S01]  /*27e50*/  @P1 LDG.E R0, desc[UR42][R2.64] ;  /* 0x0000002a02001981 */ /* 0x000f62000c1e1900 */
[----:B------:R-:W-:Y:S02]  /*27e60*/  ULDC UR4, c[0x0][0x288] ;  /* 0x0000a20000047ab9 */ /* 0x000fe40000000800 */
[----:B------:R-:W-:Y:S01]  /*27e70*/  IMAD.U32 R35, RZ, RZ, UR4 ;  /* 0x00000004ff237e24 */ /* 0x000fe2000f8e00ff */
[----:B------:R-:W-:Y:S02]  /*27e80*/  ULDC.64 UR4, c[0x0][0x418] ;  /* 0x0001060000047ab9 */ /* 0x000fe40000000a00 */
[----:B------:R-:W-:-:S03]  /*27e90*/  UISETP.NE.U32.AND UP0, UPT, UR4, URZ, UPT ;  /* 0x0000003f0400728c */ /* 0x000fc6000bf05070 */
[----:B------:R-:W-:Y:S01]  /*27ea0*/  ULDC UR4, c[0x0][0x424] ;  /* 0x0001090000047ab9 */ /* 0x000fe20000000800 */
[----:B------:R-:W-:Y:S01]  /*27eb0*/  UISETP.NE.AND.EX UP0, UPT, UR5, URZ, UPT, UP0 ;  /* 0x0000003f0500728c */ /* 0x000fe2000bf05300 */
[----:B-1----:R-:W-:Y:S02]  /*27ec0*/  @P2 IMAD.WIDE R6, R19, 0x4, R6 ;  /* 0x0000000413062825 */ /* 0x002fe400078e0206 */
[----:B------:R-:W-:Y:S01]  /*27ed0*/  ULDC UR5, c[0x0][0x2f0] ;  /* 0x0000bc0000057ab9 */ /* 0x000fe20000000800 */
[----:B------:R-:W-:Y:S02]  /*27ee0*/  USEL UR4, UR4, 0x1, UP0 ;  /* 0x0000000104047887 */ /* 0x000fe40008000000 */
[----:B------:R0:W5:Y:S02]  /*27ef0*/  @P2 LDG.E R35, desc[UR42][R6.64] ;  /* 0x0000002a06232981 */ /* 0x000164000c1e1900 */
[----:B------:R-:W-:-:S03]  /*27f00*/  UIMAD UR4, UR4, UR5, URZ ;  /* 0x00000005040472a4 */ /* 0x000fc6000f8e023f */
[----:B------:R-:W-:-:S03]  /*27f10*/  ULDC UR5, c[0x0][0x348] ;  /* 0x0000d20000057ab9 */ /* 0x000fc60000000800 */
[----:B0-----:R-:W-:Y:S01]  /*27f20*/  IMAD.U32 R7, RZ, RZ, UR4 ;  /* 0x00000004ff077e24 */ /* 0x001fe2000f8e00ff */
[----:B--2---:R0:W-:Y:S02]  /*27f30*/  STL [R1+0x18], R8 ;  /* 0x0000180801007387 */ /* 0x0041e40000100800 */
[----:B0-----:R-:W-:Y:S01]  /*27f40*/  IMAD.U32 R8, RZ, RZ, UR5 ;  /* 0x00000005ff087e24 */ /* 0x001fe2000f8e00ff */
[----:B------:R-:W-:Y:S06]  /*27f50*/  @P2 BRA `(.L_x_5718) ;  /* 0x0000000000102947 */ /* 0x000fec0003800000 */
[----:B------:R-:W-:Y:S05]  /*27f60*/  @!P0 BRA `(.L_x_5718) ;  /* 0x00000000000c8947 */ /* 0x000fea0003800000 */
[----:B-----5:R-:W2:Y:S04]  /*27f70*/  LDG.E R35, desc[UR42][R4.64] ;  /* 0x0000002a04237981 */ /* 0x020ea8000c1e1900 */
[----:B------:R-:W2:Y:S02]  /*27f80*/  LDG.E R4, desc[UR42][R4.64+0x4] ;  /* 0x0000042a04047981 */ /* 0x000ea4000c1e1900 */
[----:B--2---:R-:W-:-:S07]  /*27f90*/  IMAD.IADD R35, R4, 0x1, -R35 ;  /* 0x0000000104237824 */ /* 0x004fce00078e0a23 */
.L_x_5718:
        /* <DEDUP_REMOVED lines=9> */
[----:B------:R-:W0:Y:S02]  /*28030*/  LDC.64 R4, c[0x0][0xa20] ;  /* 0x00028800ff047b82 */ /* 0x000e240000000a00 */
[----:B0-----:R-:W-:-:S05]  /*28040*/  IMAD.WIDE R4, R19, 0x4, R4 ;  /* 0x0000000413047825 */ /* 0x001fca00078e0204 */
[----:B------:R0:W5:Y:S01]  /*28050*/  LDG.E R7, desc[UR42][R4.64] ;  /* 0x0000002a04077981 */ /* 0x000162000c1e1900 */
[----:B------:R-:W-:Y:S05]  /*28060*/  BRA `(.L_x_5720) ;  /* 0x0000000000247947 */ /* 0x000fea0003800000 */
.L_x_5719:
        /* <DEDUP_REMOVED lines=9> */
.L_x_5720:
[----:B0-----:R-:W2:Y:S04]  /*28100*/  @P1 LDG.E R4, desc[UR42][R2.64] ;  /* 0x0000002a02041981 */ /* 0x001ea8000c1e1900 */
[----:B------:R0:W2:Y:S01]  /*28110*/  @P1 LDG.E R5, desc[UR42][R2.64+0x4] ;  /* 0x0000042a02051981 */ /* 0x0000a2000c1e1900 */
[----:B------:R-:W-:Y:S02]  /*28120*/  IMAD.SHL.U32 R17, R17, 0x80, RZ ;  /* 0x0000008011117824 */ /* 0x000fe400078e00ff */
[----:B-----5:R-:W-:Y:S02]  /*28130*/  IMAD.IADD R7, R7, 0x1, -R34 ;  /* 0x0000000107077824 */ /* 0x020fe400078e0a22 */
[----:B------:R-:W-:Y:S01]  /*28140*/  VIADD R10, R17, 0x7f ;  /* 0x0000007f110a7836 */ /* 0x000fe20000000000 */
[----:B0-----:R-:W0:Y:S02]  /*28150*/  LDC R2, c[0x0][0x448] ;  /* 0x00011200ff027b82 */ /* 0x001e240000000800 */
[----:B0-----:R-:W-:-:S13]  /*28160*/  ISETP.NE.AND P2, PT, R2, 0x1, PT ;  /* 0x000000010200780c */ /* 0x001fda0003f45270 */
[----:B------:R-:W0:Y:S08]  /*28170*/  @P2 LDC R3, c[0x0][0x44c] ;  /* 0x00011300ff032b82 */ /* 0x000e300000000800 */
[----:B------:R-:W1:Y:S01]  /*28180*/  @P2 LDC R2, c[0x0][0x450] ;  /* 0x00011400ff022b82 */ /* 0x000e620000000800 */
[----:B0-----:R-:W-:-:S05]  /*28190*/  @P2 IMAD.HI.U32 R3, R10, R3, RZ ;  /* 0x000000030a032227 */ /* 0x001fca00078e00ff */
[----:B-1----:R-:W-:Y:S01]  /*281a0*/  @P2 SHF.R.U32.HI R10, RZ, R2, R3 ;  /* 0x00000002ff0a2219 */ /* 0x002fe20000011603 */
[----:B--2---:R-:W-:-:S04]  /*281b0*/  @P1 IMAD.IADD R8, R5, 0x1, -R4 ;  /* 0x0000000105081824 */ /* 0x004fc800078e0a04 */
[----:B------:R-:W-:-:S04]  /*281c0*/  IMAD.IADD R27, R7, 0x1, R8 ;  /* 0x00000001071b7824 */ /* 0x000fc800078e0208 */
[C---:B------:R-:W-:Y:S01]  /*281d0*/  VIADD R21, R27.reuse, 0x7f ;  /* 0x0000007f1b157836 */ /* 0x040fe20000000000 */
[----:B------:R-:W-:-:S04]  /*281e0*/  IADD3 R9, R27, 0x1, -R35 ;  /* 0x000000011b097810 */ /* 0x000fc80007ffe823 */
[----:B------:R-:W-:Y:S01]  /*281f0*/  SHF.R.S32.HI R2, RZ, 0x1f, R21 ;  /* 0x0000001fff027819 */ /* 0x000fe20000011415 */
[----:B------:R-:W-:-:S03]  /*28200*/  IMAD.IADD R10, R9, 0x1, R10 ;  /* 0x00000001090a7824 */ /* 0x000fc600078e020a */
[----:B------:R-:W-:Y:S02]  /*28210*/  LEA.HI R21, R2, R21, RZ, 0x7 ;  /* 0x0000001502157211 */ /* 0x000fe400078f38ff */
[----:B------:R-:W0:Y:S02]  /*28220*/  LDC.64 R2, c[0x0][0x9e0] ;  /* 0x00027800ff027b82 */ /* 0x000e240000000a00 */
[----:B------:R-:W-:Y:S02]  /*28230*/  SHF.R.S32.HI R21, RZ, 0x7, R21 ;  /* 0x00000007ff157819 */ /* 0x000fe40000011415 */
[----:B0-----:R-:W-:Y:S01]  /*28240*/  ISETP.GE.AND P3, PT, R3, 0x1, PT ;  /* 0x000000010300780c */ /* 0x001fe20003f66270 */
        /* <DEDUP_REMOVED lines=13> */
.L_x_5723:
[----:B------:R-:W-:-:S13]  /*28320*/  ISETP.NE.AND P0, PT, R3, 0x1, PT ;  /* 0x000000010300780c */ /* 0x000fda0003f05270 */
[----:B------:R-:W0:Y:S02]  /*28330*/  @P0 LDC.64 R4, c[0x0][0x9e8] ;  /* 0x00027a00ff040b82 */ /* 0x000e240000000a00 */
[----:B0-----:R-:W-:-:S05]  /*28340*/  @P0 IMAD.HI.U32 R4, R11, R4, RZ ;  /* 0x000000040b040227 */ /* 0x001fca00078e00ff */
[----:B------:R-:W-:-:S07]  /*28350*/  @P0 SHF.R.U32.HI R11, RZ, R5, R4 ;  /* 0x00000005ff0b0219 */ /* 0x000fce0000011604 */
.L_x_5724:
[----:B------:R-:W-:Y:S05]  /*28360*/  BSYNC B0 ;  /* 0x0000000000007941 */ /* 0x000fea0003800000 */
.L_x_5722:
[----:B------:R-:W-:-:S05]  /*28370*/  IMAD R11, R11, R3, R3 ;  /* 0x000000030b0b7224 */ /* 0x000fca00078e0203 */
[----:B------:R-:W-:-:S07]  /*28380*/  VIMNMX R2, R2, R11, PT ;  /* 0x0000000b02027248 */ /* 0x000fce0003fe0100 */
.L_x_5721:
[----:B------:R-:W0:Y:S01]  /*28390*/  @P2 LDC R10, c[0x0][0x44c] ;  /* 0x00011300ff0a2b82 */ /* 0x000e220000000800 */
[----:B------:R-:W-:Y:S01]  /*283a0*/  VIADD R2, R2, 0x7f ;  /* 0x0000007f02027836 */ /* 0x000fe20000000000 */
[----:B------:R-:W-:Y:S01]  /*283b0*/  ULDC UR4, c[0x0][0x9dc] ;  /* 0x0002770000047ab9 */ /* 0x000fe20000000800 */
[----:B------:R-:W-:Y:S02]  /*283c0*/  IMAD.MOV.U32 R4, RZ, RZ, R17 ;  /* 0x000000ffff047224 */ /* 0x000fe400078e0011 */
[----:B------:R-:W-:-:S03]  /*283d0*/  IMAD.IADD R20, R27, 0x1, -R35 ;  /* 0x000000011b147824 */ /* 0x000fc600078e0a23 */
[----:B------:R-:W1:Y:S01]  /*283e0*/  @P2 LDC R5, c[0x0][0x450] ;  /* 0x00011400ff052b82 */ /* 0x000e620000000800 */
[----:B0-----:R-:W-:-:S05]  /*283f0*/  @P2 IMAD.HI.U32 R10, R17, R10, RZ ;  /* 0x0000000a110a2227 */ /* 0x001fca00078e00ff */
[----:B-1----:R-:W-:Y:S02]  /*28400*/  @P2 SHF.R.U32.HI R4, RZ, R5, R10 ;  /* 0x00000005ff042219 */ /* 0x002fe4000001160a */
        /* <DEDUP_REMOVED lines=17> */
.L_x_5727:
[----:B------:R-:W-:-:S13]  /*28520*/  ISETP.NE.AND P0, PT, R3, 0x1, PT ;  /* 0x000000010300780c */ /* 0x000fda0003f05270 */
[----:B------:R-:W0:Y:S02]  /*28530*/  @P0 LDC.64 R4, c[0x0][0x9e8] ;  /* 0x00027a00ff040b82 */ /* 0x000e240000000a00 */
[----:B0-----:R-:W-:-:S05]  /*28540*/  @P0 IMAD.HI.U32 R4, R11, R4, RZ ;  /* 0x000000040b040227 */ /* 0x001fca00078e00ff */
[----:B------:R-:W-:-:S07]  /*28550*/  @P0 SHF.R.U32.HI R11, RZ, R5, R4 ;  /* 0x00000005ff0b0219 */ /* 0x000fce0000011604 */
.L_x_5728:
[----:B------:R-:W-:Y:S05]  /*28560*/  BSYNC B0 ;  /* 0x0000000000007941 */ /* 0x000fea0003800000 */
.L_x_5726:
[----:B------:R-:W-:-:S05]  /*28570*/  IMAD R3, R11, R3, RZ ;  /* 0x000000030b037224 */ /* 0x000fca00078e02ff */
[----:B------:R-:W-:-:S07]  /*28580*/  VIMNMX R2, R2, R3, !PT ;  /* 0x0000000302027248 */ /* 0x000fce0007fe0100 */
.L_x_5725:
        /* <DEDUP_REMOVED lines=14> */
[----:B------:R-:W-:Y:S02]  /*28670*/  IADD3 R12, R5, -0x1, R10 ;  /* 0xffffffff050c7810 */ /* 0x000fe40007ffe00a */
        /* <DEDUP_REMOVED lines=24> */
.L_x_5730:
[----:B------:R-:W-:Y:S05]  /*28800*/  BSYNC B0 ;  /* 0x0000000000007941 */ /* 0x000fea0003800000 */
.L_x_5729:
[-C--:B------:R-:W-:Y:S01]  /*28810*/  IMAD R4, R33, R2.reuse, R4 ;  /* 0x0000000221047224 */ /* 0x080fe200078e0204 */
[----:B------:R-:W-:Y:S04]  /*28820*/  BSSY B0, `(.L_x_5731) ;  /* 0x0000150000007945 */ /* 0x000fe80003800000 */
[C---:B------:R-:W-:Y:S01]  /*28830*/  VIADDMNMX R2, R4.reuse, R2, R10, PT ;  /* 0x0000000204027246 */ /* 0x040fe2000380010a */
[----:B------:R-:W-:-:S04]  /*28840*/  IMAD R4, R4, 0x80, -R7 ;  /* 0x0000008004047824 */ /* 0x000fc800078e0a07 */
        /* <DEDUP_REMOVED lines=20> */
.L_x_6040:
[----:B-1----:R-:W-:Y:S02]  /*28990*/  ISETP.NE.AND P0, PT, R14, RZ, PT ;  /* 0x000000ff0e00720c */ /* 0x002fe40003f05270 */
[----:B------:R-:W-:-:S11]  /*289a0*/  PLOP3.LUT P6, PT, PT, PT, PT, 0x8, 0x0 ;  /* 0x000000000000781c */ /* 0x000fd60003fce170 */
[----:B------:R-:W-:Y:S05]  /*289b0*/  @P0 BRA `(.L_x_5734) ;  /* 0x00000000000c0947 */ /* 0x000fea0003800000 */
[----:B------:R-:W-:-:S03]  /*289c0*/  UMOV UR4, 0xffffffff ;  /* 0xffffffff00047882 */ /* 0x000fc60000000000 */
[----:B------:R-:W-:Y:S05]  /*289d0*/  BRA.DIV UR4, `(.L_x_5735) ;  /* 0x000000b204a87947 */ /* 0x000fea000b800000 */
[----:B------:R-:W-:-:S13]  /*289e0*/  ELECT P6, URZ, PT ;  /* 0x00000000003f782f */ /* 0x000fda00038c0000 */
.L_x_5734:
        /* <DEDUP_REMOVED lines=9> */
.L_x_6043:
[----:B------:R-:W-:Y:S05]  /*28a80*/  BSYNC B1 ;  /* 0x0000000000017941 */ /* 0x000fea0003800000 */
.L_x_5736:
        /* <DEDUP_REMOVED lines=10> */
.L_x_6044:
[----:B------:R-:W-:Y:S05]  /*28b30*/  BSYNC B2 ;  /* 0x0000000000027941 */ /* 0x000fea0003800000 */
.L_x_5740:
        /* <DEDUP_REMOVED lines=9> */
.L_x_5743:
[----:B------:R-:W-:Y:S05]  /*28bd0*/  BSYNC B2 ;  /* 0x0000000000027941 */ /* 0x000fea0003800000 */
.L_x_5742:
        /* <DEDUP_REMOVED lines=8> */
[----:B0-----:R-:W-:Y:S01]  /*28c60*/  VIADD R5, R11, 0x2a890 ;  /* 0x0002a8900b057836 */ /* 0x001fe20000000000 */
[----:B------:R-:W-:Y:S01]  /*28c70*/  UMOV UR6, 0x0 ;  /* 0x0000000000067882 */ /* 0x000fe20000000000 */
[----:B------:R-:W-:Y:S01]  /*28c80*/  VIADD R12, R8, 0x1e400 ;  /* 0x0001e400080c7836 */ /* 0x000fe20000000000 */
[----:B------:R-:W-:-:S09]  /*28c90*/  UMOV UR7, 0x12f00000 ;  /* 0x12f0000000077882 */ /* 0x000fd20000000000 */
.L_x_5744:
        /* <DEDUP_REMOVED lines=16> */
.L_x_5745:
        /* <DEDUP_REMOVED lines=16> */
.L_x_5746:
        /* <DEDUP_REMOVED lines=13> */
.L_x_6045:
[----:B------:R-:W-:Y:S05]  /*28f70*/  BSYNC B2 ;  /* 0x0000000000027941 */ /* 0x000fea0003800000 */
.L_x_5747:
        /* <DEDUP_REMOVED lines=11> */
.L_x_5750:
[----:B------:R-:W-:Y:S05]  /*29030*/  BSYNC B2 ;  /* 0x0000000000027941 */ /* 0x000fea0003800000 */
.L_x_5749:
        /* <DEDUP_REMOVED lines=8> */
.L_x_5751:
        /* <DEDUP_REMOVED lines=15> */
.L_x_5752:
        /* <DEDUP_REMOVED lines=15> */
.L_x_5753:
        /* <DEDUP_REMOVED lines=10> */
.L_x_5739:
[----:B------:R-:W-:Y:S05]  /*29340*/  BSYNC B1 ;  /* 0x0000000000017941 */ /* 0x000fea0003800000 */
.L_x_5738:
        /* <DEDUP_REMOVED lines=9> */
.L_x_5770:
        /* <DEDUP_REMOVED lines=11> */
.L_x_6046:
[----:B------:R-:W-:Y:S05]  /*29490*/  BSYNC B2 ;  /* 0x0000000000027941 */ /* 0x000fea0003800000 */
.L_x_5756:
        /* <DEDUP_REMOVED lines=9> */
.L_x_5759:
[----:B------:R-:W-:Y:S05]  /*29530*/  BSYNC B2 ;  /* 0x0000000000027941 */ /* 0x000fea0003800000 */
.L_x_5758:
[----:B------:R-:W-:Y:S01]  /*29540*/  IMAD.MOV.U32 R14, RZ, RZ, RZ ;  /* 0x000000ffff0e7224 */ /* 0x000fe200078e00ff */
[----:B------:R-:W-:Y:S01]  /*29550*/  UIADD3 UR4, UP0, UR40, 0x570, URZ ;  /* 0x0000057028047890 */ /* 0x000fe2000ff1e03f */
[----:B------:R-:W-:Y:S01]  /*29560*/  IMAD R7, R26, 0x6000, R23 ;  /* 0x000060001a077824 */ /* 0x000fe200078e0217 */
[----:B------:R-:W-:Y:S01]  /*29570*/  PLOP3.LUT P1, PT, PT, PT, PT, 0x80, 0x0 ;  /* 0x000000000000781c */ /* 0x000fe20003f2f070 */
[----:B0-----:R-:W-:Y:S01]  /*29580*/  IMAD R5, R11, 0x80, R0 ;  /* 0x000000800b057824 */ /* 0x001fe200078e0200 */
[----:B------:R-:W-:Y:S01]  /*29590*/  R2UR UR10, R14 ;  /* 0x000000000e0a72ca */ /* 0x000fe200000e0000 */
[----:B------:R-:W-:Y:S01]  /*295a0*/  VIADD R3, R10, 0x2a890 ;  /* 0x0002a8900a037836 */ /* 0x000fe20000000000 */
[----:B------:R-:W-:Y:S01]  /*295b0*/  UIADD3.X UR5, URZ, UR41, URZ, UP0, !UPT ;  /* 0x000000293f057290 */ /* 0x000fe200087fe43f */
[----:B------:R-:W-:Y:S01]  /*295c0*/  VIADD R12, R7, 0x1e400 ;  /* 0x0001e400070c7836 */ /* 0x000fe20000000000 */
[----:B------:R-:W-:Y:S01]  /*295d0*/  UMOV UR6, 0x0 ;  /* 0x0000000000067882 */ /* 0x000fe20000000000 */
[----:B------:R-:W-:-:S10]  /*295e0*/  UMOV UR7, 0x12f00000 ;  /* 0x12f0000000077882 */ /* 0x000fd40000000000 */
.L_x_5760:
        /* <DEDUP_REMOVED lines=16> */
.L_x_5761:
        /* <DEDUP_REMOVED lines=16> */
.L_x_5762:
        /* <DEDUP_REMOVED lines=13> */
.L_x_6047:
[----:B------:R-:W-:Y:S05]  /*298c0*/  BSYNC B2 ;  /* 0x0000000000027941 */ /* 0x000fea0003800000 */
.L_x_5763:
        /* <DEDUP_REMOVED lines=11> */
.L_x_5766:
[----:B------:R-:W-:Y:S05]  /*29980*/  BSYNC B2 ;  /* 0x0000000000027941 */ /* 0x000fea0003800000 */
.L_x_5765:
        /* <DEDUP_REMOVED lines=8> */
.L_x_5767:
        /* <DEDUP_REMOVED lines=15> */
.L_x_5768:
        /* <DEDUP_REMOVED lines=15> */
.L_x_5769:
        /* <DEDUP_REMOVED lines=10> */
.L_x_5755:
[----:B------:R-:W-:Y:S05]  /*29c90*/  BSYNC B1 ;  /* 0x0000000000017941 */ /* 0x000fea0003800000 */
.L_x_5754:
[C---:B------:R-:W-:Y:S01]  /*29ca0*/  ISETP.GT.AND P2, PT, R11.reuse, R4, PT ;  /* 0x000000040b00720c */ /* 0x040fe20003f44270 */
[----:B------:R-:W-:Y:S02]  /*29cb0*/  VIADD R26, R26, 0x1 ;  /* 0x000000011a1a7836 */ /* 0x000fe40000000000 */
[----:B------:R-:W-:-:S03]  /*29cc0*/  VIADD R11, R11, 0xffffffff ;  /* 0xffffffff0b0b7836 */ /* 0x000fc60000000000 */
[----:B------:R-:W-:-:S04]  /*29cd0*/  ISETP.NE.AND P1, PT, R26, 0x2, PT ;  /* 0x000000021a00780c */ /* 0x000fc80003f25270 */
[----:B------:R-:W-:Y:S02]  /*29ce0*/  SEL R3, RZ, 0x1, P1 ;  /* 0x00000001ff037807 */ /* 0x000fe40000800000 */
[----:B------:R-:W-:Y:S02]  /*29cf0*/  SEL R26, R26, RZ, P1 ;  /* 0x000000ff1a1a7207 */ /* 0x000fe40000800000 */
[----:B------:R-:W-:Y:S01]  /*29d00*/  LOP3.LUT R29, R29, R3, RZ, 0x3c, !PT ;  /* 0x000000031d1d7212 */ /* 0x000fe200078e3cff */
[----:B------:R-:W-:Y:S06]  /*29d10*/  @P2 BRA `(.L_x_5770) ;  /* 0xfffffff400b02947 */ /* 0x000fec000383ffff */
.L_x_5732:
[----:B------:R-:W-:Y:S05]  /*29d20*/  BSYNC B0 ;  /* 0x0000000000007941 */ /* 0x000fea0003800000 */
.L_x_5731:
[----:B------:R-:W1:Y:S01]  /*29d30*/  LDC R0, c[0x0][0x448] ;  /* 0x00011200ff007b82 */ /* 0x000e620000000800 */
[----:B------:R-:W-:Y:S01]  /*29d40*/  VIADD R2, R17, 0x7f ;  /* 0x0000007f11027836 */ /* 0x000fe20000000000 */
[----:B------:R-:W-:Y:S06]  /*29d50*/  @!P0 WARPSYNC.ALL ;  /* 0x0000000000008948 */ /* 0x000fec0003800000 */
[----:B------:R-:W-:Y:S01]  /*29d60*/  @!P0 BAR.SYNC.DEFER_BLOCKING 0xc, 0x180 ;  /* 0x0306000000008b1d */ /* 0x000fe20000010000 */
[----:B-1----:R-:W-:-:S13]  /*29d70*/  ISETP.NE.AND P1, PT, R0, 0x1, PT ;  /* 0x000000010000780c */ /* 0x002fda0003f25270 */
[----:B------:R-:W1:Y:S08]  /*29d80*/  @P1 LDC R3, c[0x0][0x44c] ;  /* 0x00011300ff031b82 */ /* 0x000e700000000800 */
[----:B------:R-:W2:Y:S01]  /*29d90*/  @P1 LDC R0, c[0x0][0x450] ;  /* 0x00011400ff001b82 */ /* 0x000ea20000000800 */
[----:B-1----:R-:W-:-:S05]  /*29da0*/  @P1 IMAD.HI.U32 R3, R2, R3, RZ ;  /* 0x0000000302031227 */ /* 0x002fca00078e00ff */
[----:B--2---:R-:W-:-:S05]  /*29db0*/  @P1 SHF.R.U32.HI R2, RZ, R0, R3 ;  /* 0x00000000ff021219 */ /* 0x004fca0000011603 */
[----:B------:R-:W-:Y:S02]  /*29dc0*/  IMAD.IADD R9, R9, 0x1, R2 ;  /* 0x0000000109097824 */ /* 0x000fe400078e0202 */
[----:B------:R-:W1:Y:S02]  /*29dd0*/  LDC.64 R2, c[0x0][0x9e0] ;  /* 0x00027800ff027b82 */ /* 0x000e640000000a00 */
        /* <DEDUP_REMOVED lines=9> */
[----:B0-----:R-:W0:Y:S02]  /*29e70*/  @P0 LDC.64 R4, c[0x0][0x9e8] ;  /* 0x00027a00ff040b82 */ /* 0x001e240000000a00 */
[----:B0-----:R-:W-:-:S05]  /*29e80*/  @P0 IMAD.HI.U32 R4, R0, R4, RZ ;  /* 0x0000000400040227 */ /* 0x001fca00078e00ff */
[----:B------:R-:W-:-:S04]  /*29e90*/  @P0 SHF.R.U32.HI R0, RZ, R5, R4 ;  /* 0x00000005ff000219 */ /* 0x000fc80000011604 */
[----:B------:R-:W-:Y:S01]  /*29ea0*/  LOP3.LUT R0, RZ, R0, RZ, 0x33, !PT ;  /* 0x00000000ff007212 */ /* 0x000fe200078e33ff */
[----:B------:R-:W-:Y:S06]  /*29eb0*/  BRA `(.L_x_5774) ;  /* 0x0000000000107947 */ /* 0x000fec0003800000 */
.L_x_5773:
[----:B------:R-:W-:-:S13]  /*29ec0*/  ISETP.NE.AND P0, PT, R3, 0x1, PT ;  /* 0x000000010300780c */ /* 0x000fda0003f05270 */
[----:B0-----:R-:W0:Y:S02]  /*29ed0*/  @P0 LDC.64 R4, c[0x0][0x9e8] ;  /* 0x00027a00ff040b82 */ /* 0x001e240000000a00 */
[----:B0-----:R-:W-:-:S05]  /*29ee0*/  @P0 IMAD.HI.U32 R4, R0, R4, RZ ;  /* 0x0000000400040227 */ /* 0x001fca00078e00ff */
[----:B------:R-:W-:-:S07]  /*29ef0*/  @P0 SHF.R.U32.HI R0, RZ, R5, R4 ;  /* 0x00000005ff000219 */ /* 0x000fce0000011604 */
.L_x_5774:
[----:B------:R-:W-:Y:S05]  /*29f00*/  BSYNC B0 ;  /* 0x0000000000007941 */ /* 0x000fea0003800000 */
.L_x_5772:
[----:B------:R-:W-:-:S05]  /*29f10*/  IMAD R0, R0, R3, R3 ;  /* 0x0000000300007224 */ /* 0x000fca00078e0203 */
[----:B------:R-:W-:-:S07]  /*29f20*/  VIMNMX R2, R2, R0, PT ;  /* 0x0000000002027248 */ /* 0x000fce0003fe0100 */
.L_x_5771:
[----:B------:R-:W-:Y:S01]  /*29f30*/  VIADD R2, R2, 0x7f ;  /* 0x0000007f02027836 */ /* 0x000fe20000000000 */
[----:B------:R-:W-:Y:S01]  /*29f40*/  ULDC UR4, c[0x0][0x9dc] ;  /* 0x0002770000047ab9 */ /* 0x000fe20000000800 */
[----:B------:R-:W-:-:S03]  /*29f50*/  IMAD.MOV.U32 R4, RZ, RZ, R17 ;  /* 0x000000ffff047224 */ /* 0x000fc600078e0011 */
[----:B------:R-:W-:-:S04]  /*29f60*/  SHF.R.S32.HI R0, RZ, 0x1f, R2 ;  /* 0x0000001fff007819 */ /* 0x000fc80000011402 */
[----:B------:R-:W-:Y:S02]  /*29f70*/  LEA.HI R0, R0, R2, RZ, 0x7 ;  /* 0x0000000200007211 */ /* 0x000fe400078f38ff */
[----:B------:R-:W1:Y:S02]  /*29f80*/  @P1 LDC R2, c[0x0][0x44c] ;  /* 0x00011300ff021b82 */ /* 0x000e640000000800 */
[----:B------:R-:W-:-:S04]  /*29f90*/  SHF.R.S32.HI R0, RZ, 0x7, R0 ;  /* 0x00000007ff007819 */ /* 0x000fc80000011400 */
[----:B------:R-:W-:Y:S02]  /*29fa0*/  VIMNMX R21, R21, R0, PT ;  /* 0x0000000015157248 */ /* 0x000fe40003fe0100 */
[----:B------:R-:W2:Y:S01]  /*29fb0*/  @P1 LDC R0, c[0x0][0x450] ;  /* 0x00011400ff001b82 */ /* 0x000ea20000000800 */
[----:B-1----:R-:W-:-:S05]  /*29fc0*/  @P1 IMAD.HI.U32 R2, R17, R2, RZ ;  /* 0x0000000211021227 */ /* 0x002fca00078e00ff */
[----:B--2---:R-:W-:-:S05]  /*29fd0*/  @P1 SHF.R.U32.HI R4, RZ, R0, R2 ;  /* 0x00000000ff041219 */ /* 0x004fca0000011602 */
        /* <DEDUP_REMOVED lines=8> */
[----:B0-----:R-:W0:Y:S02]  /*2a060*/  @P0 LDC.64 R4, c[0x0][0x9e8] ;  /* 0x00027a00ff040b82 */ /* 0x001e240000000a00 */
[----:B0-----:R-:W-:-:S05]  /*2a070*/  @P0 IMAD.HI.U32 R4, R2, R4, RZ ;  /* 0x0000000402040227 */ /* 0x001fca00078e00ff */
[----:B------:R-:W-:-:S04]  /*2a080*/  @P0 SHF.R.U32.HI R2, RZ, R5, R4 ;  /* 0x00000005ff020219 */ /* 0x000fc80000011604 */
[----:B------:R-:W-:Y:S01]  /*2a090*/  LOP3.LUT R2, RZ, R2, RZ, 0x33, !PT ;  /* 0x00000002ff027212 */ /* 0x000fe200078e33ff */
[----:B------:R-:W-:Y:S06]  /*2a0a0*/  BRA `(.L_x_5778) ;  /* 0x0000000000107947 */ /* 0x000fec0003800000 */
.L_x_5777:
[----:B------:R-:W-:-:S13]  /*2a0b0*/  ISETP.NE.AND P0, PT, R3, 0x1, PT ;  /* 0x000000010300780c */ /* 0x000fda0003f05270 */
[----:B0-----:R-:W0:Y:S02]  /*2a0c0*/  @P0 LDC.64 R4, c[0x0][0x9e8] ;  /* 0x00027a00ff040b82 */ /* 0x001e240000000a00 */
[----:B0-----:R-:W-:-:S05]  /*2a0d0*/  @P0 IMAD.HI.U32 R4, R2, R4, RZ ;  /* 0x0000000402040227 */ /* 0x001fca00078e00ff */
[----:B------:R-:W-:-:S07]  /*2a0e0*/  @P0 SHF.R.U32.HI R2, RZ, R5, R4 ;  /* 0x00000005ff020219 */ /* 0x000fce0000011604 */
.L_x_5778:
[----:B------:R-:W-:Y:S05]  /*2a0f0*/  BSYNC B0 ;  /* 0x0000000000007941 */ /* 0x000fea0003800000 */
.L_x_5776:
[----:B------:R-:W-:-:S05]  /*2a100*/  IMAD R2, R2, R3, RZ ;  /* 0x0000000302027224 */ /* 0x000fca00078e02ff */
[----:B------:R-:W-:-:S07]  /*2a110*/  VIMNMX R0, R0, R2, !PT ;  /* 0x0000000200007248 */ /* 0x000fce0007fe0100 */
.L_x_5775:
        /* <DEDUP_REMOVED lines=18> */
[----:B0-----:R-:W-:Y:S02]  /*2a240*/  IMAD R5, R2, R4, RZ ;  /* 0x0000000402057224 */ /* 0x001fe400078e02ff */
        /* <DEDUP_REMOVED lines=18> */
.L_x_5780:
[----:B------:R-:W-:Y:S05]  /*2a370*/  BSYNC B0 ;  /* 0x0000000000007941 */ /* 0x000fea0003800000 */
.L_x_5779:
        /* <DEDUP_REMOVED lines=9> */
[----:B0-----:R-:W0:Y:S01]  /*2a410*/  S2R R5, SR_LANEID ;  /* 0x0000000000057919 */ /* 0x001e220000000000 */
        /* <DEDUP_REMOVED lines=10> */
[----:B0-----:R-:W-:Y:S01]  /*2a4c0*/  IADD3 R16, R0, UR38, R7 ;  /* 0x0000002600107c10 */ /* 0x001fe2000fffe007 */
[----:B------:R-:W-:Y:S06]  /*2a4d0*/  BRA `(.L_x_5782) ;  /* 0x0000003c00d47947 */ /* 0x000fec0003800000 */
.L_x_5781:
        /* <DEDUP_REMOVED lines=9> */
[----:B------:R-:W2:Y:S01]  /*2a570*/  LDC.64 R2, c[0x4][R2] ;  /* 0x0100000002027b82 */ /* 0x000ea20000000a00 */
[----:B0-----:R-:W-:Y:S02]  /*2a580*/  IMAD.U32 R5, RZ, RZ, UR7 ;  /* 0x00000007ff057e24 */ /* 0x001fe4000f8e00ff */
[----:B-1----:R-:W-:Y:S02]  /*2a590*/  IMAD.U32 R6, RZ, RZ, UR8 ;  /* 0x00000008ff067e24 */ /* 0x002fe4000f8e00ff */
[----:B------:R-:W-:-:S02]  /*2a5a0*/  IMAD.U32 R7, RZ, RZ, UR9 ;  /* 0x00000009ff077e24 */ /* 0x000fc4000f8e00ff */
[----:B------:R-:W-:Y:S02]  /*2a5b0*/  IMAD.U32 R10, RZ, RZ, UR4 ;  /* 0x00000004ff0a7e24 */ /* 0x000fe4000f8e00ff */
[----:B------:R-:W-:Y:S02]  /*2a5c0*/  IMAD.U32 R11, RZ, RZ, UR5 ;  /* 0x00000005ff0b7e24 */ /* 0x000fe4000f8e00ff */
[----:B------:R-:W-:Y:S02]  /*2a5d0*/  IMAD.MOV.U32 R8, RZ, RZ, 0x70 ;  /* 0x00000070ff087424 */ /* 0x000fe400078e00ff */
[----:B------:R-:W-:Y:S02]  /*2a5e0*/  IMAD.MOV.U32 R12, RZ, RZ, 0x1 ;  /* 0x00000001ff0c7424 */ /* 0x000fe400078e00ff */
[----:B------:R-:W-:-:S07]  /*2a5f0*/  IMAD.MOV.U32 R13, RZ, RZ, RZ ;  /* 0x000000ffff0d7224 */ /* 0x000fce00078e00ff */
[----:B------:R-:W-:-:S07]  /*2a600*/  LEPC R20, `(.L_x_5784) ;  /* 0x000000001014794e */ /* 0x000fce0000000000 */
[----:B--2---:R-:W-:Y:S05]  /*2a610*/  CALL.ABS.NOINC R2 ;  /* 0x0000000002007343 */ /* 0x004fea0003c00000 */
.L_x_5784:
[----:B------:R-:W-:Y:S05]  /*2a620*/  BSYNC B6 ;  /* 0x0000000000067941 */ /* 0x000fea0003800000 */
.L_x_5783:
        /* <DEDUP_REMOVED lines=22> */
.L_x_5786:
[----:B------:R-:W-:Y:S05]  /*2a790*/  BSYNC B6 ;  /* 0x0000000000067941 */ /* 0x000fea0003800000 */
.L_x_5785:
        /* <DEDUP_REMOVED lines=20> */
.L_x_5788:
[----:B------:R-:W-:Y:S05]  /*2a8e0*/  BSYNC B6 ;  /* 0x0000000000067941 */ /* 0x000fea0003800000 */
.L_x_5787:
        /* <DEDUP_REMOVED lines=19> */
.L_x_5790:
[----:B------:R-:W-:Y:S05]  /*2aa20*/  BSYNC B6 ;  /* 0x0000000000067941 */ /* 0x000fea0003800000 */
.L_x_5789:
[----:B------:R-:W-:Y:S01]  /*2aa30*/  ULDC.64 UR4, c[0x0][0x9f8] ;  /* 0x00027e0000047ab9 */ /* 0x000fe20000000a00 */
[----:B------:R-:W-:Y:S01]  /*2aa40*/  IMAD.MOV.U32 R0, RZ, RZ, R30 ;  /* 0x000000ffff007224 */ /* 0x000fe200078e001e */
[----:B------:R-:W-:Y:S01]  /*2aa50*/  ISETP.NE.U32.AND P0, PT, RZ, UR4, PT ;  /* 0x00000004ff007c0c */ /* 0x000fe2000bf05070 */
[----:B------:R-:W-:Y:S01]  /*2aa60*/  IMAD.MOV.U32 R30, RZ, RZ, R19 ;  /* 0x000000ffff1e7224 */ /* 0x000fe200078e0013 */
[----:B------:R-:W2:Y:S01]  /*2aa70*/  S2R R21, SR_TID.X ;  /* 0x0000000000157919 */ /* 0x000ea20000002100 */
[----:B------:R-:W3:Y:S01]  /*2aa80*/  LDC R8, c[0x0][0x430] ;  /* 0x00010c00ff087b82 */ /* 0x000ee20000000800 */
[----:B------:R-:W-:Y:S01]  /*2aa90*/  ISETP.NE.AND.EX P0, PT, RZ, UR5, PT, P0 ;  /* 0x00000005ff007c0c */ /* 0x000fe2000bf05300 */
[----:B------:R-:W4:Y:S06]  /*2aaa0*/  S2R R20, SR_TID.X ;  /* 0x0000000000147919 */ /* 0x000f2c0000002100 */
[----:B------:R-:W1:Y:S08]  /*2aab0*/  LDC R10, c[0x0][0x2f4] ;  /* 0x0000bd00ff0a7b82 */ /* 0x000e700000000800 */
[----:B------:R-:W1:Y:S01]  /*2aac0*/  @P0 LDC.64 R2, c[0x0][0x9f8] ;  /* 0x00027e00ff020b82 */ /* 0x000e620000000a00 */
[----:B0-----:R-:W-:-:S02]  /*2aad0*/  LEA R5, R0, 0xffffff80, 0x7 ;  /* 0xffffff8000057811 */ /* 0x001fc400078e38ff */
[----:B---3--:R-:W-:Y:S01]  /*2aae0*/  ISETP.NE.AND P1, PT, R8, 0x1, PT ;  /* 0x000000010800780c */ /* 0x008fe20003f25270 */
[----:B--2---:R-:W-:Y:S01]  /*2aaf0*/  IMAD.SHL.U32 R21, R21, 0x20, RZ ;  /* 0x0000002015157824 */ /* 0x004fe200078e00ff */
[----:B----4-:R-:W-:Y:S01]  /*2ab00*/  LOP3.LUT R20, R20, 0x7f, RZ, 0xc0, !PT ;  /* 0x0000007f14147812 */ /* 0x010fe200078ec0ff */
[----:B-1----:R-:W-:-:S10]  /*2ab10*/  @P0 IMAD.WIDE R2, R19, 0x4, R2 ;  /* 0x0000000413020825 */ /* 0x002fd400078e0202 */
[----:B------:R-:W0:Y:S01]  /*2ab20*/  @P1 LDC R7, c[0x0][0x434] ;  /* 0x00010d00ff071b82 */ /* 0x000e220000000800 */
[----:B------:R1:W2:Y:S01]  /*2ab30*/  @P0 LDG.E R30, desc[UR42][R2.64] ;  /* 0x0000002a021e0981 */ /* 0x0002a2000c1e1900 */
[----:B------:R-:W-:Y:S02]  /*2ab40*/  SHF.R.U32.HI R20, RZ, 0x2, R20 ;  /* 0x00000002ff147819 */ /* 0x000fe40000011614 */
[----:B------:R-:W-:-:S04]  /*2ab50*/  LOP3.LUT R21, R21, 0x60, RZ, 0xc0, !PT ;  /* 0x0000006015157812 */ /* 0x000fc800078ec0ff */
[----:B------:R-:W3:Y:S01]  /*2ab60*/  @P1 LDC R0, c[0x0][0x438] ;  /* 0x00010e00ff001b82 */ /* 0x000ee20000000800 */
[----:B------:R-:W-:-:S04]  /*2ab70*/  LOP3.LUT R4, R5, R20, R21, 0xfe, !PT ;  /* 0x0000001405047212 */ /* 0x000fc800078efe15 */
[C---:B------:R-:W-:Y:S01]  /*2ab80*/  ISETP.GE.AND P0, PT, R4.reuse, R27, PT ;  /* 0x0000001b0400720c */ /* 0x040fe20003f06270 */
[----:B------:R-:W-:-:S04]  /*2ab90*/  IMAD.IADD R4, R4, 0x1, R34 ;  /* 0x0000000104047824 */ /* 0x000fc800078e0222 */
[----:B------:R-:W-:Y:S02]  /*2aba0*/  IMAD.MOV.U32 R6, RZ, RZ, R4 ;  /* 0x000000ffff067224 */ /* 0x000fe400078e0004 */
[----:B0-----:R-:W-:-:S06]  /*2abb0*/  @P1 IMAD.HI.U32 R7, R4, R7, RZ ;  /* 0x0000000704071227 */ /* 0x001fcc00078e00ff */
[----:B-1----:R-:W0:Y:S01]  /*2abc0*/  @!P0 LDC.64 R2, c[0x0][0x428] ;  /* 0x00010a00ff028b82 */ /* 0x002e220000000a00 */
[----:B---3--:R-:W-:-:S04]  /*2abd0*/  @P1 SHF.R.U32.HI R6, RZ, R0, R7 ;  /* 0x00000000ff061219 */ /* 0x008fc80000011607 */
[--C-:B------:R-:W-:Y:S01]  /*2abe0*/  @!P0 SHF.R.S32.HI R7, RZ, 0x1f, R6.reuse ;  /* 0x0000001fff078819 */ /* 0x100fe20000011406 */
[----:B------:R-:W-:-:S04]  /*2abf0*/  IMAD.MOV R0, RZ, RZ, -R6 ;  /* 0x000000ffff007224 */ /* 0x000fc800078e0a06 */
[----:B------:R-:W-:Y:S01]  /*2ac00*/  IMAD R4, R8, R0, R4 ;  /* 0x0000000008047224 */ /* 0x000fe200078e0204 */
[C---:B------:R-:W-:Y:S02]  /*2ac10*/  ISETP.GE.AND P3, PT, R31.reuse, R10, PT ;  /* 0x0000000a1f00720c */ /* 0x040fe40003f66270 */
[C---:B------:R-:W-:Y:S02]  /*2ac20*/  LOP3.LUT R11, R31.reuse, 0x40, RZ, 0xfc, !PT ;  /* 0x000000401f0b7812 */ /* 0x040fe400078efcff */
[----:B------:R-:W-:Y:S01]  /*2ac30*/  LOP3.LUT R32, R32, 0xfffffffb, RZ, 0xc0, !PT ;  /* 0xfffffffb20207812 */ /* 0x000fe200078ec0ff */
[----:B------:R-:W-:Y:S01]  /*2ac40*/  IMAD.U32 R12, RZ, RZ, UR39 ;  /* 0x00000027ff0c7e24 */ /* 0x000fe2000f8e00ff */
[----:B------:R-:W-:-:S04]  /*2ac50*/  LOP3.LUT R9, R31, 0x80, RZ, 0xfc, !PT ;  /* 0x000000801f097812 */ /* 0x000fc800078efcff */
[----:B------:R-:W-:-:S03]  /*2ac60*/  ISETP.NE.AND P2, PT, R12, 0x3, PT ;  /* 0x000000030c00780c */ /* 0x000fc60003f45270 */
[----:B------:R-:W-:-:S04]  /*2ac70*/  @P3 LOP3.LUT R32, R32, 0x4, RZ, 0xfc, !PT ;  /* 0x0000000420203812 */ /* 0x000fc800078efcff */
[----:B------:R-:W-:-:S04]  /*2ac80*/  LOP3.LUT R32, R32, 0xfffffff7, RZ, 0xc0, !PT ;  /* 0xfffffff720207812 */ /* 0x000fc800078ec0ff */
[----:B------:R-:W-:Y:S01]  /*2ac90*/  LOP3.LUT R32, R32, 0xfffffffd, RZ, 0xc0, !PT ;  /* 0xfffffffd20207812 */ /* 0x000fe200078ec0ff */
[----:B------:R-:W-:Y:S01]  /*2aca0*/  UMOV UR4, 0xffffffff ;  /* 0xffffffff00047882 */ /* 0x000fe20000000000 */
[----:B--2---:R-:W-:Y:S01]  /*2acb0*/  SHF.R.S32.HI R36, RZ, 0x1f, R30 ;  /* 0x0000001fff247819 */ /* 0x004fe2000001141e */
[----:B0-----:R-:W-:-:S04]  /*2acc0*/  @!P0 IMAD.WIDE.U32 R6, R30, R2, R6 ;  /* 0x000000021e068225 */ /* 0x001fc800078e0006 */
[----:B------:R-:W-:-:S04]  /*2acd0*/  @!P0 IMAD R0, R36, R2, RZ ;  /* 0x0000000224008224 */ /* 0x000fc800078e02ff */
[----:B------:R-:W-:Y:S02]  /*2ace0*/  @!P0 IMAD R0, R30, R3, R0 ;  /* 0x000000031e008224 */ /* 0x000fe400078e0200 */
[----:B------:R-:W0:Y:S02]  /*2acf0*/  @!P0 LDC.64 R2, c[0x0][0x418] ;  /* 0x00010600ff028b82 */ /* 0x000e240000000a00 */
[----:B------:R-:W-:Y:S02]  /*2ad00*/  @!P0 IMAD.IADD R0, R7, 0x1, R0 ;  /* 0x0000000107008824 */ /* 0x000fe400078e0200 */
[----:B------:R-:W-:Y:S01]  /*2ad10*/  IMAD.MOV.U32 R7, RZ, RZ, RZ ;  /* 0x000000ffff077224 */ /* 0x000fe200078e00ff */
[----:B0-----:R-:W-:-:S04]  /*2ad20*/  @!P0 LEA R2, P1, R6, R2, 0x2 ;  /* 0x0000000206028211 */ /* 0x001fc800078210ff */
[----:B------:R-:W-:Y:S02]  /*2ad30*/  @!P0 LEA.HI.X R3, R6, R3, R0, 0x2, P1 ;  /* 0x0000000306038211 */ /* 0x000fe400008f1400 */
[----:B------:R-:W-:-:S03]  /*2ad40*/  ISETP.GE.AND P1, PT, R11, R10, PT ;  /* 0x0000000a0b00720c */ /* 0x000fc60003f26270 */
[----:B------:R0:W5:Y:S01]  /*2ad50*/  @!P0 LDG.E R7, desc[UR42][R2.64] ;  /* 0x0000002a02078981 */ /* 0x000162000c1e1900 */
[----:B------:R-:W-:-:S09]  /*2ad60*/  ISETP.GE.AND P0, PT, R9, R10, PT ;  /* 0x0000000a0900720c */ /* 0x000fd20003f06270 */
[----:B------:R-:W-:-:S04]  /*2ad70*/  @P1 LOP3.LUT R32, R32, 0x2, RZ, 0xfc, !PT ;  /* 0x0000000220201812 */ /* 0x000fc800078efcff */
[----:B------:R-:W-:-:S04]  /*2ad80*/  @P2 LOP3.LUT R32, R32, 0x8, RZ, 0xfc, !PT ;  /* 0x0000000820202812 */ /* 0x000fc800078efcff */
[----:B------:R-:W-:-:S04]  /*2ad90*/  LOP3.LUT R32, R32, 0xfffffffe, RZ, 0xc0, !PT ;  /* 0xfffffffe20207812 */ /* 0x000fc800078ec0ff */
[----:B------:R-:W-:Y:S01]  /*2ada0*/  @P0 LOP3.LUT R32, R32, 0x1, RZ, 0xfc, !PT ;  /* 0x0000000120200812 */ /* 0x000fe200078efcff */
[----:B0-----:R-:W-:Y:S06]  /*2adb0*/  BRA.DIV UR4, `(.L_x_5791) ;  /* 0x0000009204347947 */ /* 0x001fec000b800000 */
.L_x_6050:
[----:B------:R-:W-:Y:S05]  /*2adc0*/  @!P2 BRA `(.L_x_5792) ;  /* 0x000000000004a947 */ /* 0x000fea0003800000 */
[----:B------:R-:W-:Y:S01]  /*2add0*/  BPT.TRAP 0x1 ;  /* 0x000000040000795c */ /* 0x000fe20000300000 */
.L_x_5792:
[----:B------:R-:W-:Y:S01]  /*2ade0*/  IMAD R6, R25, 0x8, R23 ;  /* 0x0000000819067824 */ /* 0x000fe200078e0217 */
[----:B------:R-:W-:Y:S01]  /*2adf0*/  SHF.L.U32 R0, R28, 0x1f, RZ ;  /* 0x0000001f1c007819 */ /* 0x000fe200000006ff */
[----:B------:R-:W-:Y:S01]  /*2ae00*/  BSSY B0, `(.L_x_5793) ;  /* 0x0000006000007945 */ /* 0x000fe20003800000 */
[----:B------:R-:W-:Y:S02]  /*2ae10*/  IADD3 R5, -R20, R27, -R5 ;  /* 0x0000001b14057210 */ /* 0x000fe40007ffe905 */
[----:B------:R-:W0:Y:S01]  /*2ae20*/  SYNCS.PHASECHK.TRANS64.TRYWAIT P0, [R6+URZ+0x2a880], R0 ;  /* 0x02a88000060075a7 */ /* 0x000e22000800017f */
[----:B------:R1:W-:Y:S01]  /*2ae30*/  STL [R1+0x1c], R0 ;  /* 0x00001c0001007387 */ /* 0x0003e20000100800 */
[----:B------:R-:W-:Y:S01]  /*2ae40*/  SHF.R.S32.HI R20, RZ, 0x1f, R4 ;  /* 0x0000001fff147819 */ /* 0x000fe20000011404 */
[----:B01----:R-:W-:Y:S06]  /*2ae50*/  @!P0 BRA `(.L_x_5794) ;  /* 0x0000009000408947 */ /* 0x003fec0003800000 */
.L_x_6051:
[----:B------:R-:W-:Y:S05]  /*2ae60*/  BSYNC B0 ;  /* 0x0000000000007941 */ /* 0x000fea0003800000 */
.L_x_5793:
[----:B------:R-:W2:Y:S01]  /*2ae70*/  LDL R10, [R1+0xc] ;  /* 0x00000c00010a7983 */ /* 0x000ea20000100800 */
[----:B------:R-:W-:Y:S01]  /*2ae80*/  ULDC.64 UR4, c[0x0][0x328] ;  /* 0x0000ca0000047ab9 */ /* 0x000fe20000000a00 */
[----:B-----5:R-:W-:Y:S01]  /*2ae90*/  SHF.R.S32.HI R21, RZ, 0x1f, R7 ;  /* 0x0000001fff157819 */ /* 0x020fe20000011407 */
[----:B0-----:R-:W-:Y:S01]  /*2aea0*/  IMAD R0, R20, UR4, RZ ;  /* 0x0000000414007c24 */ /* 0x001fe2000f8e02ff */
        /* <DEDUP_REMOVED lines=18> */
[----:B------:R-:W0:Y:S01]  /*2afd0*/  SHFL.IDX PT, R2, R8, RZ, 0x1c1f ;  /* 0x001c1fff08027589 */ /* 0x000e2200000e0000 */
[----:B------:R-:W1:Y:S01]  /*2afe0*/  LDC R12, c[0x0][0x2f4] ;  /* 0x0000bd00ff0c7b82 */ /* 0x000e620000000800 */
[C---:B------:R-:W-:Y:S02]  /*2aff0*/  LOP3.LUT R13, R31.reuse, 0x40, RZ, 0xfc, !PT ;  /* 0x000000401f0d7812 */ /* 0x040fe400078efcff */
[----:B------:R-:W2:Y:S01]  /*2b000*/  SHFL.IDX PT, R0, R9, RZ, 0x1c1f ;  /* 0x001c1fff09007589 */ /* 0x000ea200000e0000 */
[----:B------:R-:W-:Y:S02]  /*2b010*/  LOP3.LUT R11, R31, 0x80, RZ, 0xfc, !PT ;  /* 0x000000801f0b7812 */ /* 0x000fe400078efcff */
[C---:B------:R-:W-:Y:S02]  /*2b020*/  ISETP.GE.AND P6, PT, R5.reuse, 0x61, PT ;  /* 0x000000610500780c */ /* 0x040fe40003fc6270 */
[----:B------:R-:W-:Y:S02]  /*2b030*/  LOP3.LUT R32, R32, 0xffffffef, RZ, 0xc0, !PT ;  /* 0xffffffef20207812 */ /* 0x000fe400078ec0ff */
[----:B------:R-:W-:-:S09]  /*2b040*/  ISETP.GE.AND P4, PT, R5, 0x21, PT ;  /* 0x000000210500780c */ /* 0x000fd20003f86270 */
[----:B------:R-:W-:Y:S02]  /*2b050*/  @P6 LOP3.LUT R32, R32, 0x10, RZ, 0xfc, !PT ;  /* 0x0000001020206812 */ /* 0x000fe400078efcff */
[C---:B0-----:R-:W-:Y:S02]  /*2b060*/  IADD3 R2, P0, R31.reuse, R2, RZ ;  /* 0x000000021f027210 */ /* 0x041fe40007f1e0ff */
[-C--:B-1----:R-:W-:Y:S02]  /*2b070*/  ISETP.GE.AND P3, PT, R31, R12.reuse, PT ;  /* 0x0000000c1f00720c */ /* 0x082fe40003f66270 */
[----:B------:R-:W-:Y:S01]  /*2b080*/  ISETP.GE.AND P2, PT, R13, R12, PT ;  /* 0x0000000c0d00720c */ /* 0x000fe20003f46270 */
[----:B--2---:R-:W-:Y:S01]  /*2b090*/  IMAD.X R3, RZ, RZ, R0, P0 ;  /* 0x000000ffff037224 */ /* 0x004fe200000e0600 */
[----:B------:R-:W-:Y:S01]  /*2b0a0*/  ISETP.LT.OR P0, PT, R5, 0x1, P3 ;  /* 0x000000010500780c */ /* 0x000fe20001f01670 */
[----:B------:R-:W-:Y:S01]  /*2b0b0*/  IMAD.IADD R0, R23, 0x1, R10 ;  /* 0x0000000117007824 */ /* 0x000fe200078e020a */
[----:B------:R-:W-:-:S11]  /*2b0c0*/  ISETP.LT.OR P1, PT, R5, 0x1, P2 ;  /* 0x000000010500780c */ /* 0x000fd60001721670 */
[----:B------:R-:W-:Y:S01]  /*2b0d0*/  @!PT LDS RZ, [RZ] ;  /* 0x00000000fffff984 */ /* 0x000fe20000000800 */
[----:B------:R-:W-:Y:S01]  /*2b0e0*/  LDGSTS.E.BYPASS.LTC128B.128 [R0+0xc400], desc[UR42][R2.64], !P0 ;  /* 0x0c40000002007fae */ /* 0x000fe2000c101d6a */
[----:B------:R-:W-:-:S03]  /*2b0f0*/  ISETP.GE.AND P0, PT, R11, R12, PT ;  /* 0x0000000c0b00720c */ /* 0x000fc60003f06270 */
        /* <DEDUP_REMOVED lines=15> */
[----:B------:R-:W2:Y:S01]  /*2b1f0*/  SHFL.IDX PT, R9, R9, 0x3, 0x1c1f ;  /* 0x007c1f0009097f89 */ /* 0x000ea200000e0000 */
[----:B0-----:R-:W-:-:S05]  /*2b200*/  IADD3 R2, P1, R31, R2, RZ ;  /* 0x000000021f027210 */ /* 0x001fca0007f3e0ff */
[----:B-1----:R-:W-:Y:S01]  /*2b210*/  IMAD.X R3, RZ, RZ, R3, P1 ;  /* 0x000000ffff037224 */ /* 0x002fe200008e0603 */
[----:B------:R-:W-:-:S13]  /*2b220*/  ISETP.LT.OR P1, PT, R5, 0x41, P3 ;  /* 0x000000410500780c */ /* 0x000fda0001f21670 */
[----:B------:R-:W-:Y:S01]  /*2b230*/  LDGSTS.E.BYPASS.LTC128B.128 [R0+0xd400], desc[UR42][R2.64], !P1 ;  /* 0x0d40000002007fae */ /* 0x000fe2000c901d6a */
[----:B------:R-:W-:-:S13]  /*2b240*/  ISETP.LT.OR P1, PT, R5, 0x41, P2 ;  /* 0x000000410500780c */ /* 0x000fda0001721670 */
[----:B------:R-:W-:Y:S01]  /*2b250*/  LDGSTS.E.BYPASS.LTC128B.128 [R0+0xf400], desc[UR42][R2.64+0x40], !P1 ;  /* 0x0f40004002007fae */ /* 0x000fe2000c901d6a */
[----:B------:R-:W-:-:S13]  /*2b260*/  ISETP.LT.OR P1, PT, R5, 0x41, P0 ;  /* 0x000000410500780c */ /* 0x000fda0000721670 */
[----:B------:R0:W-:Y:S01]  /*2b270*/  LDGSTS.E.BYPASS.LTC128B.128 [R0+0x11400], desc[UR42][R2.64+0x80], !P1 ;  /* 0x1140008002007fae */ /* 0x0001e2000c901d6a */
[----:B------:R-:W-:-:S03]  /*2b280*/  ISETP.GE.AND P1, PT, R5, 0x41, PT ;  /* 0x000000410500780c */ /* 0x000fc60003f26270 */
[----:B0-2---:R0:W1:Y:S10]  /*2b290*/  SHFL.IDX PT, R2, R8, 0x3, 0x1c1f ;  /* 0x007c1f0008027f89 */ /* 0x00507400000e0000 */
.L_x_6061:
        /* <DEDUP_REMOVED lines=13> */
.L_x_5796:
        /* <DEDUP_REMOVED lines=11> */
.L_x_5797:
[----:B------:R1:W-:Y:S01]  /*2b420*/  SYNCS.ARRIVE.TRANS64.A1T0 RZ, [R6+URZ+0x2a870], RZ ;  /* 0x02a870ff06ff79a7 */ /* 0x0003e2000810003f */
[----:B------:R-:W-:Y:S05]  /*2b430*/  @!P3 BRA `(.L_x_5798) ;  /* 0x000000000004b947 */ /* 0x000fea0003800000 */
[----:B------:R-:W-:Y:S01]  /*2b440*/  BPT.TRAP 0x1 ;  /* 0x000000040000795c */ /* 0x000fe20000300000 */
.L_x_5798:
[----:B------:R-:W2:Y:S01]  /*2b450*/  LDL R2, [R1+0x1c] ;  /* 0x00001c0001027983 */ /* 0x000ea20000100800 */
[----:B------:R-:W-:Y:S01]  /*2b460*/  BSSY B0, `(.L_x_5799) ;  /* 0x0000003000007945 */ /* 0x000fe20003800000 */
[----:B--2---:R-:W2:Y:S03]  /*2b470*/  SYNCS.PHASECHK.TRANS64.TRYWAIT P0, [R6+URZ+0x2a840], R2 ;  /* 0x02a84002060075a7 */ /* 0x004ea6000800017f */
[----:B--2---:R-:W-:Y:S05]  /*2b480*/  @!P0 BRA `(.L_x_5800) ;  /* 0x0000009000708947 */ /* 0x004fea0003800000 */
.L_x_6062:
[----:B------:R-:W-:Y:S05]  /*2b490*/  BSYNC B0 ;  /* 0x0000000000007941 */ /* 0x000fea0003800000 */
.L_x_5799:
[----:B------:R-:W-:Y:S01]  /*2b4a0*/  ULDC.64 UR4, c[0x0][0x300] ;  /* 0x0000c00000047ab9 */ /* 0x000fe20000000a00 */
[----:B0-----:R-:W0:Y:S01]  /*2b4b0*/  LDC R8, c[0x0][0x2f4] ;  /* 0x0000bd00ff087b82 */ /* 0x001e220000000800 */
[----:B------:R-:W-:Y:S01]  /*2b4c0*/  IMAD R5, R20, UR4, RZ ;  /* 0x0000000414057c24 */ /* 0x000fe2000f8e02ff */
[----:B------:R-:W-:Y:S01]  /*2b4d0*/  ULDC.64 UR6, c[0x0][0x2e8] ;  /* 0x0000ba0000067ab9 */ /* 0x000fe20000000a00 */
[C---:B--2---:R-:W-:Y:S01]  /*2b4e0*/  IMAD.WIDE.U32 R2, R4.reuse, UR4, RZ ;  /* 0x0000000404027c25 */ /* 0x044fe2000f8e00ff */
[C---:B------:R-:W-:Y:S02]  /*2b4f0*/  LOP3.LUT R10, R31.reuse, 0x80, RZ, 0xfc, !PT ;  /* 0x000000801f0a7812 */ /* 0x040fe400078efcff */
[----:B------:R-:W-:Y:S01]  /*2b500*/  LOP3.LUT R9, R31, 0x40, RZ, 0xfc, !PT ;  /* 0x000000401f097812 */ /* 0x000fe200078efcff */
[----:B------:R-:W-:Y:S01]  /*2b510*/  IMAD R5, R4, UR5, R5 ;  /* 0x0000000504057c24 */ /* 0x000fe2000f8e0205 */
[----:B------:R-:W-:Y:S02]  /*2b520*/  ULDC.64 UR4, c[0x0][0x310] ;  /* 0x0000c40000047ab9 */ /* 0x000fe40000000a00 */
[----:B------:R-:W-:-:S02]  /*2b530*/  IMAD R21, R21, UR4, RZ ;  /* 0x0000000415157c24 */ /* 0x000fc4000f8e02ff */
[----:B------:R-:W-:Y:S02]  /*2b540*/  IMAD.IADD R3, R3, 0x1, R5 ;  /* 0x0000000103037824 */ /* 0x000fe400078e0205 */
[C---:B------:R-:W-:Y:S02]  /*2b550*/  IMAD R21, R7.reuse, UR5, R21 ;  /* 0x0000000507157c24 */ /* 0x040fe4000f8e0215 */
[----:B------:R-:W-:Y:S01]  /*2b560*/  IMAD.WIDE.U32 R2, R7, UR4, R2 ;  /* 0x0000000407027c25 */ /* 0x000fe2000f8e0002 */
[----:B------:R-:W-:-:S03]  /*2b570*/  ULDC.64 UR4, c[0x0][0x308] ;  /* 0x0000c20000047ab9 */ /* 0x000fc60000000a00 */
[----:B------:R-:W-:Y:S02]  /*2b580*/  IMAD.IADD R3, R3, 0x1, R21 ;  /* 0x0000000103037824 */ /* 0x000fe400078e0215 */
[----:B------:R-:W-:Y:S01]  /*2b590*/  IMAD.WIDE.U32 R2, R18, UR4, R2 ;  /* 0x0000000412027c25 */ /* 0x000fe2000f8e0002 */
[----:B------:R-:W-:Y:S01]  /*2b5a0*/  UMOV UR4, 0xffffffff ;  /* 0xffffffff00047882 */ /* 0x000fe20000000000 */
[-C--:B0-----:R-:W-:Y:S02]  /*2b5b0*/  ISETP.GE.AND P2, PT, R10, R8.reuse, PT ;  /* 0x000000080a00720c */ /* 0x081fe40003f46270 */
[----:B------:R-:W-:Y:S01]  /*2b5c0*/  IMAD R5, R18, UR5, R3 ;  /* 0x0000000512057c24 */ /* 0x000fe2000f8e0203 */
[----:B------:R-:W-:Y:S02]  /*2b5d0*/  IADD3 R4, P0, R2, UR6, RZ ;  /* 0x0000000602047c10 */ /* 0x000fe4000ff1e0ff */
[----:B------:R-:W-:Y:S02]  /*2b5e0*/  ISETP.GE.AND P3, PT, R9, R8, PT ;  /* 0x000000080900720c */ /* 0x000fe40003f66270 */
[----:B------:R-:W-:Y:S01]  /*2b5f0*/  IADD3.X R5, R5, UR7, RZ, P0, !PT ;  /* 0x0000000705057c10 */ /* 0x000fe200087fe4ff */
[----:B------:R-:W-:Y:S10]  /*2b600*/  BRA.DIV UR4, `(.L_x_5801) ;  /* 0x0000009204287947 */ /* 0x000ff4000b800000 */
[----:B------:R-:W0:Y:S01]  /*2b610*/  SHFL.IDX PT, R3, R4, RZ, 0x1c1f ;  /* 0x001c1fff04037589 */ /* 0x000e2200000e0000 */
[----:B------:R-:W-:-:S03]  /*2b620*/  ISETP.GE.AND P6, PT, R31, R8, PT ;  /* 0x000000081f00720c */ /* 0x000fc60003fc6270 */
[----:B------:R-:W2:Y:S01]  /*2b630*/  SHFL.IDX PT, R2, R5, RZ, 0x1c1f ;  /* 0x001c1fff05027589 */ /* 0x000ea200000e0000 */
[----:B0-----:R-:W-:-:S05]  /*2b640*/  @P5 IADD3 R3, P0, R31, R3, RZ ;  /* 0x000000031f035210 */ /* 0x001fca0007f1e0ff */
[----:B--2---:R-:W-:-:S05]  /*2b650*/  @P5 IMAD.X R2, RZ, RZ, R2, P0 ;  /* 0x000000ffff025224 */ /* 0x004fca00000e0602 */
[----:B------:R-:W-:-:S04]  /*2b660*/  @P5 LOP3.LUT R3, R3, R2, RZ, 0x3c, !PT ;  /* 0x0000000203035212 */ /* 0x000fc800078e3cff */
[----:B------:R-:W-:-:S04]  /*2b670*/  @P5 LOP3.LUT R2, R3, R2, RZ, 0x3c, !PT ;  /* 0x0000000203025212 */ /* 0x000fc800078e3cff */
[----:B------:R-:W-:-:S05]  /*2b680*/  @P5 LOP3.LUT R3, R3, R2, RZ, 0x3c, !PT ;  /* 0x0000000203035212 */ /* 0x000fca00078e3cff */
[----:B------:R-:W-:Y:S01]  /*2b690*/  @!PT LDS RZ, [RZ] ;  /* 0x00000000fffff984 */ /* 0x000fe20000000800 */
[----:B------:R-:W-:Y:S04]  /*2b6a0*/  @P5 LDGSTS.E.BYPASS.LTC128B.128 [R0+0x1e400], desc[UR42][R2.64], !P6 ;  /* 0x1e40000002005fae */ /* 0x000fe8000f101d6a */
[----:B------:R-:W-:Y:S04]  /*2b6b0*/  @P5 LDGSTS.E.BYPASS.LTC128B.128 [R0+0x20400], desc[UR42][R2.64+0x40], !P3 ;  /* 0x2040004002005fae */ /* 0x000fe8000d901d6a */
[----:B------:R0:W-:Y:S04]  /*2b6c0*/  @P5 LDGSTS.E.BYPASS.LTC128B.128 [R0+0x22400], desc[UR42][R2.64+0x80], !P2 ;  /* 0x2240008002005fae */ /* 0x0001e8000d101d6a */
[----:B0-----:R-:W0:Y:S04]  /*2b6d0*/  SHFL.IDX PT, R3, R4, 0x1, 0x1c1f ;  /* 0x003c1f0004037f89 */ /* 0x001e2800000e0000 */
[----:B------:R-:W2:Y:S01]  /*2b6e0*/  SHFL.IDX PT, R2, R5, 0x1, 0x1c1f ;  /* 0x003c1f0005027f89 */ /* 0x000ea200000e0000 */
[----:B0-----:R-:W-:-:S05]  /*2b6f0*/  @P4 IADD3 R3, P0, R31, R3, RZ ;  /* 0x000000031f034210 */ /* 0x001fca0007f1e0ff */
[----:B--2---:R-:W-:-:S05]  /*2b700*/  @P4 IMAD.X R2, RZ, RZ, R2, P0 ;  /* 0x000000ffff024224 */ /* 0x004fca00000e0602 */
[----:B------:R-:W-:-:S04]  /*2b710*/  @P4 LOP3.LUT R3, R3, R2, RZ, 0x3c, !PT ;  /* 0x0000000203034212 */ /* 0x000fc800078e3cff */
[----:B------:R-:W-:-:S04]  /*2b720*/  @P4 LOP3.LUT R2, R3, R2, RZ, 0x3c, !PT ;  /* 0x0000000203024212 */ /* 0x000fc800078e3cff */
[----:B------:R-:W-:-:S05]  /*2b730*/  @P4 LOP3.LUT R3, R3, R2, RZ, 0x3c, !PT ;  /* 0x0000000203034212 */ /* 0x000fca00078e3cff */
[----:B------:R-:W-:Y:S04]  /*2b740*/  @P4 LDGSTS.E.BYPASS.LTC128B.128 [R0+0x1ec00], desc[UR42][R2.64], !P6 ;  /* 0x1ec0000002004fae */ /* 0x000fe8000f101d6a */
[----:B------:R-:W-:Y:S04]  /*2b750*/  @P4 LDGSTS.E.BYPASS.LTC128B.128 [R0+0x20c00], desc[UR42][R2.64+0x40], !P3 ;  /* 0x20c0004002004fae */ /* 0x000fe8000d901d6a */
[----:B------:R0:W-:Y:S04]  /*2b760*/  @P4 LDGSTS.E.BYPASS.LTC128B.128 [R0+0x22c00], desc[UR42][R2.64+0x80], !P2 ;  /* 0x22c0008002004fae */ /* 0x0001e8000d101d6a */
[----:B0-----:R-:W0:Y:S04]  /*2b770*/  SHFL.IDX PT, R3, R4, 0x2, 0x1c1f ;  /* 0x005c1f0004037f89 */ /* 0x001e2800000e0000 */
[----:B------:R-:W2:Y:S04]  /*2b780*/  SHFL.IDX PT, R2, R5, 0x2, 0x1c1f ;  /* 0x005c1f0005027f89 */ /* 0x000ea800000e0000 */
[----:B------:R-:W3:Y:S04]  /*2b790*/  SHFL.IDX PT, R4, R4, 0x3, 0x1c1f ;  /* 0x007c1f0004047f89 */ /* 0x000ee800000e0000 */
[----:B------:R-:W4:Y:S01]  /*2b7a0*/  SHFL.IDX PT, R5, R5, 0x3, 0x1c1f ;  /* 0x007c1f0005057f89 */ /* 0x000f2200000e0000 */
[----:B0-----:R-:W-:-:S05]  /*2b7b0*/  @P1 IADD3 R3, P0, R31, R3, RZ ;  /* 0x000000031f031210 */ /* 0x001fca0007f1e0ff */
[----:B--2---:R-:W-:-:S05]  /*2b7c0*/  @P1 IMAD.X R2, RZ, RZ, R2, P0 ;  /* 0x000000ffff021224 */ /* 0x004fca00000e0602 */
[----:B------:R-:W-:-:S04]  /*2b7d0*/  @P1 LOP3.LUT R3, R3, R2, RZ, 0x3c, !PT ;  /* 0x0000000203031212 */ /* 0x000fc800078e3cff */
[----:B------:R-:W-:-:S04]  /*2b7e0*/  @P1 LOP3.LUT R2, R3, R2, RZ, 0x3c, !PT ;  /* 0x0000000203021212 */ /* 0x000fc800078e3cff */
[----:B------:R-:W-:-:S05]  /*2b7f0*/  @P1 LOP3.LUT R3, R3, R2, RZ, 0x3c, !PT ;  /* 0x0000000203031212 */ /* 0x000fca00078e3cff */
[----:B------:R2:W-:Y:S04]  /*2b800*/  @P1 LDGSTS.E.BYPASS.LTC128B.128 [R0+0x1f400], desc[UR42][R2.64], !P6 ;  /* 0x1f40000002001fae */ /* 0x0005e8000f101d6a */
[----:B------:R2:W-:Y:S04]  /*2b810*/  @P1 LDGSTS.E.BYPASS.LTC128B.128 [R0+0x21400], desc[UR42][R2.64+0x40], !P3 ;  /* 0x2140004002001fae */ /* 0x0005e8000d901d6a */
[----:B---34-:R2:W-:Y:S02]  /*2b820*/  @P1 LDGSTS.E.BYPASS.LTC128B.128 [R0+0x23400], desc[UR42][R2.64+0x80], !P2 ;  /* 0x2340008002001fae */ /* 0x0185e4000d101d6a */
.L_x_6072:
[----:B------:R-:W-:Y:S02]  /*2b830*/  LOP3.LUT P1, RZ, R32, 0x10, RZ, 0xc0, !PT ;  /* 0x0000001020ff7812 */ /* 0x000fe4000782c0ff */
[----:B------:R-:W-:-:S11]  /*2b840*/  ISETP.GE.AND P4, PT, R31, R8, PT ;  /* 0x000000081f00720c */ /* 0x000fd60003f86270 */
[----:B0-2---:R-:W-:-:S05]  /*2b850*/  @P1 IADD3 R2, P0, R31, R4, RZ ;  /* 0x000000041f021210 */ /* 0x005fca0007f1e0ff */
        /* <DEDUP_REMOVED lines=9> */
.L_x_5802:
        /* <DEDUP_REMOVED lines=11> */
.L_x_5803:
[----:B------:R0:W5:Y:S01]  /*2b9a0*/  LDL.LU R3, [R1+0x18] ;  /* 0x0000180001037983 */ /* 0x0001620000300800 */
[----:B------:R0:W-:Y:S02]  /*2b9b0*/  SYNCS.ARRIVE.TRANS64.A1T0 RZ, [R6+URZ+0x2a830], RZ ;  /* 0x02a830ff06ff79a7 */ /* 0x0001e4000810003f */
        /* <DEDUP_REMOVED lines=25> */
[----:B--2---:R-:W-:Y:S02]  /*2bb50*/  IMAD.U32 R4, RZ, RZ, UR4 ;  /* 0x00000004ff047e24 */ /* 0x004fe4000f8e00ff */
[----:B------:R-:W2:Y:S01]  /*2bb60*/  LDC.64 R2, c[0x4][R2] ;  /* 0x0100000002027b82 */ /* 0x000ea20000000a00 */
[----:B------:R-:W-:Y:S02]  /*2bb70*/  IMAD.U32 R5, RZ, RZ, UR5 ;  /* 0x00000005ff057e24 */ /* 0x000fe4000f8e00ff */
[----:B01----:R-:W-:Y:S02]  /*2bb80*/  IMAD.U32 R6, RZ, RZ, UR6 ;  /* 0x00000006ff067e24 */ /* 0x003fe4000f8e00ff */
        /* <DEDUP_REMOVED lines=8> */
.L_x_5805:
[----:B------:R-:W-:Y:S05]  /*2bc10*/  BSYNC B6 ;  /* 0x0000000000067941 */ /* 0x000fea0003800000 */
.L_x_5804:
[----:B------:R-:W3:Y:S01]  /*2bc20*/  LDL.LU R21, [R1+0x28] ;  /* 0x0000280001157983 */ /* 0x000ee20000300800 */
[----:B------:R-:W4:Y:S01]  /*2bc30*/  LDC R7, c[0x0][0x448] ;  /* 0x00011200ff077b82 */ /* 0x000f220000000800 */
[----:B------:R-:W-:Y:S02]  /*2bc40*/  ULDC.64 UR4, c[0x0][0x2d8] ;  /* 0x0000b60000047ab9 */ /* 0x000fe40000000a00 */
[----:B------:R-:W3:Y:S04]  /*2bc50*/  LDL.LU R20, [R1+0x24] ;  /* 0x0000240001147983 */ /* 0x000ee80000300800 */
[----:B--2---:R-:W3:Y:S04]  /*2bc60*/  LDL.LU.64 R2, [R1+0x18] ;  /* 0x0000180001027983 */ /* 0x004ee80000300a00 */
[----:B------:R2:W5:Y:S01]  /*2bc70*/  LDL R8, [R1+0x14] ;  /* 0x0000140001087983 */ /* 0x0005620000100800 */
[----:B----4-:R-:W-:-:S13]  /*2bc80*/  ISETP.NE.AND P0, PT, R7, 0x1, PT ;  /* 0x000000010700780c */ /* 0x010fda0003f05270 */
[----:B01----:R-:W0:Y:S01]  /*2bc90*/  @P0 LDC R6, c[0x0][0x44c] ;  /* 0x00011300ff060b82 */ /* 0x003e220000000800 */
[C---:B------:R-:W-:Y:S02]  /*2bca0*/  LOP3.LUT R9, R31.reuse, 0x40, RZ, 0xfc, !PT ;  /* 0x000000401f097812 */ /* 0x040fe400078efcff */
[----:B------:R-:W-:Y:S01]  /*2bcb0*/  LOP3.LUT R10, R31, 0x80, RZ, 0xfc, !PT ;  /* 0x000000801f0a7812 */ /* 0x000fe200078efcff */
[----:B---3--:R-:W-:Y:S02]  /*2bcc0*/  IMAD.MOV.U32 R3, RZ, RZ, R20 ;  /* 0x000000ffff037224 */ /* 0x008fe400078e0014 */
[----:B------:R-:W1:Y:S01]  /*2bcd0*/  S2R R20, SR_TID.X ;  /* 0x0000000000147919 */ /* 0x000e620000002100 */
[----:B------:R-:W-:-:S04]  /*2bce0*/  IMAD.WIDE.U32 R2, R18, UR4, R2 ;  /* 0x0000000412027c25 */ /* 0x000fc8000f8e0002 */
[----:B------:R-:W-:Y:S01]  /*2bcf0*/  IMAD R3, R18, UR5, R3 ;  /* 0x0000000512037c24 */ /* 0x000fe2000f8e0203 */
[----:B------:R-:W-:Y:S02]  /*2bd00*/  ULDC.64 UR4, c[0x0][0x2e0] ;  /* 0x0000b80000047ab9 */ /* 0x000fe40000000a00 */
[----:B------:R-:W-:Y:S02]  /*2bd10*/  IMAD R0, R21, UR4, RZ ;  /* 0x0000000415007c24 */ /* 0x000fe4000f8e02ff */
[----:B------:R-:W3:Y:S01]  /*2bd20*/  S2R R21, SR_TID.X ;  /* 0x0000000000157919 */ /* 0x000ee20000002100 */
[----:B------:R-:W-:-:S04]  /*2bd30*/  IMAD.WIDE.U32 R2, R27, UR4, R2 ;  /* 0x000000041b027c25 */ /* 0x000fc8000f8e0002 */
[----:B------:R-:W-:Y:S01]  /*2bd40*/  IMAD R0, R27, UR5, R0 ;  /* 0x000000051b007c24 */ /* 0x000fe2000f8e0200 */
[----:B------:R-:W-:-:S03]  /*2bd50*/  ULDC.64 UR4, c[0x0][0x2d0] ;  /* 0x0000b40000047ab9 */ /* 0x000fc60000000a00 */
[----:B------:R-:W-:Y:S02]  /*2bd60*/  IMAD.IADD R3, R3, 0x1, R0 ;  /* 0x0000000103037824 */ /* 0x000fe400078e0200 */
[----:B------:R-:W4:Y:S01]  /*2bd70*/  @P0 LDC R0, c[0x0][0x450] ;  /* 0x00011400ff000b82 */ /* 0x000f220000000800 */
[----:B-1----:R-:W-:-:S04]  /*2bd80*/  LOP3.LUT R20, R20, 0x7f, RZ, 0xc0, !PT ;  /* 0x0000007f14147812 */ /* 0x002fc800078ec0ff */
[----:B------:R-:W-:Y:S02]  /*2bd90*/  SHF.R.U32.HI R20, RZ, 0x2, R20 ;  /* 0x00000002ff147819 */ /* 0x000fe40000011614 */
[----:B---3--:R-:W-:-:S04]  /*2bda0*/  SHF.L.U32 R21, R21, 0x5, RZ ;  /* 0x0000000515157819 */ /* 0x008fc800000006ff */
[----:B------:R-:W-:-:S04]  /*2bdb0*/  LOP3.LUT R21, R21, 0x60, RZ, 0xc0, !PT ;  /* 0x0000006015157812 */ /* 0x000fc800078ec0ff */
[----:B------:R-:W-:-:S05]  /*2bdc0*/  LOP3.LUT R20, R20, R21, RZ, 0xfc, !PT ;  /* 0x0000001514147212 */ /* 0x000fca00078efcff */
[----:B------:R-:W-:-:S04]  /*2bdd0*/  IMAD.IADD R5, R20, 0x1, R17 ;  /* 0x0000000114057824 */ /* 0x000fc800078e0211 */
[----:B0-----:R-:W-:-:S04]  /*2bde0*/  @P0 IMAD.HI.U32 R6, R5, R6, RZ ;  /* 0x0000000605060227 */ /* 0x001fc800078e00ff */
[----:B------:R-:W-:Y:S01]  /*2bdf0*/  IMAD.MOV.U32 R4, RZ, RZ, R5 ;  /* 0x000000ffff047224 */ /* 0x000fe200078e0005 */
[----:B----4-:R-:W-:Y:S01]  /*2be00*/  @P0 SHF.R.U32.HI R4, RZ, R0, R6 ;  /* 0x00000000ff040219 */ /* 0x010fe20000011606 */
        /* <DEDUP_REMOVED lines=23> */
[----:B--2---:R-:W-:Y:S10]  /*2bf80*/  BRA.DIV UR5, `(.L_x_5806) ;  /* 0x0000008e05307947 */ /* 0x004ff4000b800000 */
[----:B------:R-:W0:Y:S01]  /*2bf90*/  SHFL.IDX PT, R3, R4, RZ, 0x1c1f ;  /* 0x001c1fff04037589 */ /* 0x000e2200000e0000 */
[----:B------:R-:W-:Y:S02]  /*2bfa0*/  IMAD R35, R35, R7, RZ ;  /* 0x0000000723237224 */ /* 0x000fe400078e02ff */
        /* <DEDUP_REMOVED lines=26> */
[----:B------:R-:W-:Y:S02]  /*2c150*/  ISETP.GE.AND P2, PT, R2, R35, PT ;  /* 0x000000230200720c */ /* 0x000fe40003f46270 */
[----:B------:R-:W1:Y:S04]  /*2c160*/  SHFL.IDX PT, R2, R0, 0x2, 0x1c1f ;  /* 0x005c1f0000027f89 */ /* 0x000e6800000e0000 */
[----:B------:R-:W2:Y:S07]  /*2c170*/  SHFL.IDX PT, R0, R0, 0x3, 0x1c1f ;  /* 0x007c1f0000007f89 */ /* 0x000eae00000e0000 */
[----:B0-----:R-:W-:-:S05]  /*2c180*/  @!P2 IADD3 R3, P4, R31, R3, RZ ;  /* 0x000000031f03a210 */ /* 0x001fca0007f9e0ff */
[----:B-1----:R-:W-:-:S05]  /*2c190*/  @!P2 IMAD.X R2, RZ, RZ, R2, P4 ;  /* 0x000000ffff02a224 */ /* 0x002fca00020e0602 */
[----:B------:R-:W-:-:S04]  /*2c1a0*/  @!P2 LOP3.LUT R3, R3, R2, RZ, 0x3c, !PT ;  /* 0x000000020303a212 */ /* 0x000fc800078e3cff */
[----:B------:R-:W-:-:S04]  /*2c1b0*/  @!P2 LOP3.LUT R2, R3, R2, RZ, 0x3c, !PT ;  /* 0x000000020302a212 */ /* 0x000fc800078e3cff */
[----:B------:R-:W-:-:S05]  /*2c1c0*/  @!P2 LOP3.LUT R3, R3, R2, RZ, 0x3c, !PT ;  /* 0x000000020303a212 */ /* 0x000fca00078e3cff */
[----:B------:R-:W-:Y:S04]  /*2c1d0*/  @!P2 LDGSTS.E.BYPASS.LTC128B.128 [R8+0x19400], desc[UR42][R2.64], !P3 ;  /* 0x194000000208afae */ /* 0x000fe8000d901d6a */
[----:B------:R-:W-:Y:S04]  /*2c1e0*/  @!P2 LDGSTS.E.BYPASS.LTC128B.128 [R8+0x1b400], desc[UR42][R2.64+0x40], !P0 ;  /* 0x1b4000400208afae */ /* 0x000fe8000c101d6a */
[----:B------:R0:W-:Y:S04]  /*2c1f0*/  @!P2 LDGSTS.E.BYPASS.LTC128B.128 [R8+0x1d400], desc[UR42][R2.64+0x80], !P1 ;  /* 0x1d4000800208afae */ /* 0x0001e8000c901d6a */
[----:B0-2---:R0:W1:Y:S02]  /*2c200*/  SHFL.IDX PT, R2, R4, 0x3, 0x1c1f ;  /* 0x007c1f0004027f89 */ /* 0x00506400000e0000 */
.L_x_6081:
[----:B------:R-:W-:Y:S01]  /*2c210*/  VIADD R17, R17, 0x60 ;  /* 0x0000006011117836 */ /* 0x000fe20000000000 */
[----:B------:R-:W-:Y:S04]  /*2c220*/  BSSY B0, `(.L_x_5807) ;  /* 0x000000b000007945 */ /* 0x000fe80003800000 */
[----:B------:R-:W-:-:S13]  /*2c230*/  ISETP.GE.AND P2, PT, R17, R35, PT ;  /* 0x000000231100720c */ /* 0x000fda0003f46270 */
[----:B------:R-:W-:Y:S05]  /*2c240*/  @P2 BRA `(.L_x_5808) ;  /* 0x0000000000202947 */ /* 0x000fea0003800000 */
        /* <DEDUP_REMOVED lines=8> */
.L_x_5808:
[----:B------:R-:W-:Y:S05]  /*2c2d0*/  BSYNC B0 ;  /* 0x0000000000007941 */ /* 0x000fea0003800000 */
.L_x_5807:
[----:B------:R-:W-:Y:S01]  /*2c2e0*/  NOP ;  /* 0x0000000000007918 */ /* 0x000fe20000000000 */
[----:B------:R-:W-:-:S13]  /*2c2f0*/  PLOP3.LUT P0, PT, PT, PT, PT, 0x80, 0x0 ;  /* 0x000000000000781c */ /* 0x000fda0003f0f070 */
.L_x_5809:
[----:B------:R-:W-:Y:S02]  /*2c300*/  PLOP3.LUT P1, PT, P1, P0, PT, 0xa2, 0x0 ;  /* 0x000000000000781c */ /* 0x000fe40000f21472 */
[----:B------:R-:W-:-:S08]  /*2c310*/  @P0 R2UR P1, UR4, R23 ;  /* 0x00000000170402ca */ /* 0x000fd00000020000 */
[----:B------:R-:W-:-:S05]  /*2c320*/  @P0 PLOP3.LUT P0, PT, P1, PT, PT, 0x80, 0x0 ;  /* 0x000000000000081c */ /* 0x000fca0000f0f070 */
[----:B------:R-:W-:Y:S01]  /*2c330*/  @!P1 SYNCS.ARRIVE.TRANS64.RED.A0T1 RZ, [UR4+0x2a800], RZ ;  /* 0x02a800ffffff99a7 */ /* 0x000fe20008200404 */
[----:B------:R-:W-:Y:S07]  /*2c340*/  @!P1 ARRIVES.LDGSTSBAR.64.TRANSCNT [UR4+0x2a800] ;  /* 0x02a80000ff0099b0 */ /* 0x000fee0008000a84 */
[----:B------:R-:W-:Y:S05]  /*2c350*/  @P0 BRA.U.ANY `(.L_x_5809) ;  /* 0xfffffffd00e80947 */ /* 0x000fea000393ffff */
[----:B-12---:R-:W2:Y:S02]  /*2c360*/  LDL.LU R2, [R1+0x2c] ;  /* 0x00002c0001027983 */ /* 0x006ea40000300800 */
        /* <DEDUP_REMOVED lines=9> */
[----:B------:R-:W2:Y:S03]  /*2c400*/  SYNCS.PHASECHK.TRANS64.TRYWAIT P0, [R23+URZ+0x2a820], R0 ;  /* 0x02a82000170075a7 */ /* 0x000ea6000800017f */
[----:B-12---:R-:W-:Y:S05]  /*2c410*/  @!P0 BRA `(.L_x_5811) ;  /* 0x0000008c00688947 */ /* 0x006fea0003800000 */
.L_x_6082:
[----:B------:R-:W-:Y:S05]  /*2c420*/  BSYNC B0 ;  /* 0x0000000000007941 */ /* 0x000fea0003800000 */
.L_x_5810:
[----:B------:R-:W2:Y:S02]  /*2c430*/  LDL.LU R2, [R1+0x20] ;  /* 0x0000200001027983 */ /* 0x000ea40000300800 */
[----:B--2---:R-:W-:-:S05]  /*2c440*/  VIADD R20, R2, 0xfffffffe ;  /* 0xfffffffe02147836 */ /* 0x004fca0000000000 */
[----:B------:R-:W-:-:S13]  /*2c450*/  ISETP.GE.AND P0, PT, R20, R33, PT ;  /* 0x000000211400720c */ /* 0x000fda0003f06270 */
[----:B------:R-:W-:Y:S05]  /*2c460*/  @!P0 BRA `(.L_x_5812) ;  /* 0x0000001400588947 */ /* 0x000fea0003800000 */
[----:B------:R-:W-:Y:S02]  /*2c470*/  IMAD.MOV.U32 R5, RZ, RZ, R25 ;  /* 0x000000ffff057224 */ /* 0x000fe400078e0019 */
[----:B------:R-:W-:-:S07]  /*2c480*/  IMAD.MOV.U32 R6, RZ, RZ, R28 ;  /* 0x000000ffff067224 */ /* 0x000fce00078e001c */
.L_x_5832:
[----:B--2---:R-:W2:Y:S01]  /*2c490*/  LDC R7, c[0x0][0x430] ;  /* 0x00010c00ff077b82 */ /* 0x004ea20000000800 */
[----:B-1----:R-:W1:Y:S01]  /*2c4a0*/  S2R R2, SR_TID.X ;  /* 0x0000000000027919 */ /* 0x002e620000002100 */
[----:B------:R-:W-:Y:S05]  /*2c4b0*/  YIELD ;  /* 0x0000000000007946 */ /* 0x000fea0003800000 */
[----:B------:R-:W-:Y:S01]  /*2c4c0*/  ULDC.64 UR4, c[0x0][0x428] ;  /* 0x00010a0000047ab9 */ /* 0x000fe20000000a00 */
[----:B--2---:R-:W-:Y:S02]  /*2c4d0*/  ISETP.NE.AND P0, PT, R7, 0x1, PT ;  /* 0x000000010700780c */ /* 0x004fe40003f05270 */
[C---:B-1----:R-:W-:Y:S01]  /*2c4e0*/  LOP3.LUT R0, R2.reuse, 0x7f, RZ, 0xc0, !PT ;  /* 0x0000007f02007812 */ /* 0x042fe200078ec0ff */
[----:B------:R-:W-:-:S10]  /*2c4f0*/  IMAD.SHL.U32 R2, R2, 0x20, RZ ;  /* 0x0000002002027824 */ /* 0x000fd400078e00ff */
[----:B0-----:R-:W0:Y:S01]  /*2c500*/  @P0 LDC R4, c[0x0][0x434] ;  /* 0x00010d00ff040b82 */ /* 0x001e220000000800 */
[----:B------:R-:W-:Y:S02]  /*2c510*/  SHF.R.U32.HI R3, RZ, 0x2, R0 ;  /* 0x00000002ff037819 */ /* 0x000fe40000011600 */
[----:B------:R-:W-:-:S03]  /*2c520*/  LOP3.LUT R2, R2, 0x60, RZ, 0xc0, !PT ;  /* 0x0000006002027812 */ /* 0x000fc600078ec0ff */
[----:B------:R-:W-:Y:S02]  /*2c530*/  IMAD R3, R20, 0x80, R3 ;  /* 0x0000008014037824 */ /* 0x000fe400078e0203 */
[----:B------:R-:W1:Y:S03]  /*2c540*/  @P0 LDC R0, c[0x0][0x438] ;  /* 0x00010e00ff000b82 */ /* 0x000e660000000800 */
[----:B------:R-:W-:-:S05]  /*2c550*/  IADD3 R3, R2, R3, R34 ;  /* 0x0000000302037210 */ /* 0x000fca0007ffe022 */
[----:B------:R-:W-:Y:S02]  /*2c560*/  IMAD.MOV.U32 R2, RZ, RZ, R3 ;  /* 0x000000ffff027224 */ /* 0x000fe400078e0003 */
[----:B0-----:R-:W-:-:S05]  /*2c570*/  @P0 IMAD.HI.U32 R4, R3, R4, RZ ;  /* 0x0000000403040227 */ /* 0x001fca00078e00ff */
[----:B-1----:R-:W-:-:S05]  /*2c580*/  @P0 SHF.R.U32.HI R2, RZ, R0, R4 ;  /* 0x00000000ff020219 */ /* 0x002fca0000011604 */
[----:B------:R-:W-:-:S04]  /*2c590*/  IMAD.MOV R0, RZ, RZ, -R2 ;  /* 0x000000ffff007224 */ /* 0x000fc800078e0a02 */
[----:B------:R-:W-:Y:S01]  /*2c5a0*/  IMAD R7, R7, R0, R3 ;  /* 0x0000000007077224 */ /* 0x000fe200078e0203 */
        /* <DEDUP_REMOVED lines=15> */
[----:B------:R-:W-:-:S02]  /*2c6a0*/  ISETP.GT.AND P1, PT, R0, R33, PT ;  /* 0x000000210000720c */ /* 0x000fc40003f24270 */
[----:B------:R-:W-:Y:S02]  /*2c6b0*/  SEL R28, RZ, 0x1, P0 ;  /* 0x00000001ff1c7807 */ /* 0x000fe40000000000 */
[----:B------:R-:W-:Y:S02]  /*2c6c0*/  SEL R25, R25, RZ, P0 ;  /* 0x000000ff19197207 */ /* 0x000fe40000000000 */
[----:B------:R-:W-:Y:S02]  /*2c6d0*/  LOP3.LUT R28, R6, R28, RZ, 0x3c, !PT ;  /* 0x0000001c061c7212 */ /* 0x000fe400078e3cff */
[----:B--2---:R-:W-:Y:S01]  /*2c6e0*/  SHF.R.S32.HI R10, RZ, 0x1f, R8 ;  /* 0x0000001fff0a7819 */ /* 0x004fe20000011408 */
[----:B------:R-:W-:Y:S06]  /*2c6f0*/  @!P2 BRA `(.L_x_5813) ;  /* 0x000000000004a947 */ /* 0x000fec0003800000 */
[----:B------:R-:W-:Y:S01]  /*2c700*/  BPT.TRAP 0x1 ;  /* 0x000000040000795c */ /* 0x000fe20000300000 */
.L_x_5813:
[----:B------:R-:W-:Y:S01]  /*2c710*/  IMAD R4, R25, 0x8, R23 ;  /* 0x0000000819047824 */ /* 0x000fe200078e0217 */
[----:B------:R-:W-:Y:S01]  /*2c720*/  SHF.L.U32 R17, R28, 0x1f, RZ ;  /* 0x0000001f1c117819 */ /* 0x000fe200000006ff */
[----:B------:R-:W-:Y:S01]  /*2c730*/  BSSY B0, `(.L_x_5814) ;  /* 0x0000004000007945 */ /* 0x000fe20003800000 */
[----:B------:R-:W-:Y:S02]  /*2c740*/  SHF.R.S32.HI R9, RZ, 0x1f, R7 ;  /* 0x0000001fff097819 */ /* 0x000fe40000011407 */
[----:B------:R-:W0:Y:S02]  /*2c750*/  SYNCS.PHASECHK.TRANS64.TRYWAIT P0, [R4+URZ+0x2a880], R17 ;  /* 0x02a88011040075a7 */ /* 0x000e24000800017f */
[----:B0-----:R-:W-:Y:S05]  /*2c760*/  @!P0 BRA `(.L_x_5815) ;  /* 0x0000008800a88947 */ /* 0x001fea0003800000 */
.L_x_6083:
[----:B------:R-:W-:Y:S05]  /*2c770*/  BSYNC B0 ;  /* 0x0000000000007941 */ /* 0x000fea0003800000 */
.L_x_5814:
[----:B------:R-:W2:Y:S01]  /*2c780*/  LDL R14, [R1+0xc] ;  /* 0x00000c00010e7983 */ /* 0x000ea20000100800 */
[----:B------:R-:W-:Y:S01]  /*2c790*/  ULDC.64 UR4, c[0x0][0x328] ;  /* 0x0000ca0000047ab9 */ /* 0x000fe20000000a00 */
[----:B------:R-:W1:Y:S01]  /*2c7a0*/  LDC R11, c[0x0][0x2f4] ;  /* 0x0000bd00ff0b7b82 */ /* 0x000e620000000800 */
[----:B------:R-:W-:Y:S01]  /*2c7b0*/  IMAD R0, R9, UR4, RZ ;  /* 0x0000000409007c24 */ /* 0x000fe2000f8e02ff */
[----:B------:R-:W-:Y:S01]  /*2c7c0*/  ULDC.64 UR6, c[0x0][0x318] ;  /* 0x0000c60000067ab9 */ /* 0x000fe20000000a00 */
[----:B------:R-:W-:Y:S01]  /*2c7d0*/  IMAD.WIDE.U32 R2, R7, UR4, RZ ;  /* 0x0000000407027c25 */ /* 0x000fe2000f8e00ff */
[C---:B------:R-:W-:Y:S02]  /*2c7e0*/  LOP3.LUT R13, R31.reuse, 0x80, RZ, 0xfc, !PT ;  /* 0x000000801f0d7812 */ /* 0x040fe400078efcff */
[----:B------:R-:W-:Y:S01]  /*2c7f0*/  LOP3.LUT R12, R31, 0x40, RZ, 0xfc, !PT ;  /* 0x000000401f0c7812 */ /* 0x000fe200078efcff */
        /* <DEDUP_REMOVED lines=9> */
[-C--:B------:R-:W-:Y:S01]  /*2c890*/  ISETP.GE.AND P3, PT, R12, R11.reuse, PT ;  /* 0x0000000b0c00720c */ /* 0x080fe20003f66270 */
        /* <DEDUP_REMOVED lines=32> */
.L_x_6093:
        /* <DEDUP_REMOVED lines=10> */
.L_x_5817:
        /* <DEDUP_REMOVED lines=11> */
.L_x_5818:
[----:B------:R2:W-:Y:S01]  /*2cbf0*/  SYNCS.ARRIVE.TRANS64.A1T0 RZ, [R4+URZ+0x2a870], RZ ;  /* 0x02a870ff04ff79a7 */ /* 0x0005e2000810003f */
[----:B------:R-:W-:Y:S05]  /*2cc00*/  @!P3 BRA `(.L_x_5819) ;  /* 0x000000000004b947 */ /* 0x000fea0003800000 */
[----:B------:R-:W-:Y:S01]  /*2cc10*/  BPT.TRAP 0x1 ;  /* 0x000000040000795c */ /* 0x000fe20000300000 */
.L_x_5819:
[----:B------:R-:W3:Y:S01]  /*2cc20*/  SYNCS.PHASECHK.TRANS64.TRYWAIT P0, [R4+URZ+0x2a840], R17 ;  /* 0x02a84011040075a7 */ /* 0x000ee2000800017f */
[----:B------:R-:W-:Y:S04]  /*2cc30*/  BSSY B0, `(.L_x_5820) ;  /* 0x0000002000007945 */ /* 0x000fe80003800000 */
[----:B---3--:R-:W-:Y:S05]  /*2cc40*/  @!P0 BRA `(.L_x_5821) ;  /* 0x0000008800b88947 */ /* 0x008fea0003800000 */
.L_x_6094:
[----:B------:R-:W-:Y:S05]  /*2cc50*/  BSYNC B0 ;  /* 0x0000000000007941 */ /* 0x000fea0003800000 */
.L_x_5820:
[----:B------:R-:W-:Y:S01]  /*2cc60*/  ULDC.64 UR4, c[0x0][0x300] ;  /* 0x0000c00000047ab9 */ /* 0x000fe20000000a00 */
[----:B------:R-:W4:Y:S01]  /*2cc70*/  LDC R11, c[0x0][0x2f4] ;  /* 0x0000bd00ff0b7b82 */ /* 0x000f220000000800 */
[----:B------:R-:W-:Y:S01]  /*2cc80*/  IMAD R9, R9, UR4, RZ ;  /* 0x0000000409097c24 */ /* 0x000fe2000f8e02ff */
[----:B------:R-:W-:Y:S01]  /*2cc90*/  ULDC.64 UR6, c[0x0][0x2e8] ;  /* 0x0000ba0000067ab9 */ /* 0x000fe20000000a00 */
[----:B------:R-:W-:Y:S01]  /*2cca0*/  IMAD.WIDE.U32 R2, R7, UR4, RZ ;  /* 0x0000000407027c25 */ /* 0x000fe2000f8e00ff */
        /* <DEDUP_REMOVED lines=10> */
[C---:B------:R-:W-:Y:S01]  /*2cd50*/  IMAD.WIDE.U32 R2, R18.reuse, UR4, R2 ;  /* 0x0000000412027c25 */ /* 0x040fe2000f8e0002 */
[----:B------:R-:W-:Y:S01]  /*2cd60*/  UMOV UR4, 0xffffffff ;  /* 0xffffffff00047882 */ /* 0x000fe20000000000 */
[-C--:B----4-:R-:W-:Y:S02]  /*2cd70*/  ISETP.GE.AND P2, PT, R13, R11.reuse, PT ;  /* 0x0000000b0d00720c */ /* 0x090fe40003f46270 */
[----:B------:R-:W-:Y:S01]  /*2cd80*/  IMAD R8, R18, UR5, R3 ;  /* 0x0000000512087c24 */ /* 0x000fe2000f8e0203 */
[----:B------:R-:W-:Y:S02]  /*2cd90*/  IADD3 R7, P0, R2, UR6, RZ ;  /* 0x0000000602077c10 */ /* 0x000fe4000ff1e0ff */
[----:B------:R-:W-:Y:S02]  /*2cda0*/  ISETP.GE.AND P3, PT, R12, R11, PT ;  /* 0x0000000b0c00720c */ /* 0x000fe40003f66270 */
[----:B------:R-:W-:-:S02]  /*2cdb0*/  IADD3.X R8, R8, UR7, RZ, P0, !PT ;  /* 0x0000000708087c10 */ /* 0x000fc400087fe4ff */
[----:B------:R-:W-:Y:S01]  /*2cdc0*/  ISETP.GE.AND P4, PT, R31, R11, PT ;  /* 0x0000000b1f00720c */ /* 0x000fe20003f86270 */
[----:B------:R-:W-:-:S12]  /*2cdd0*/  BRA.DIV UR4, `(.L_x_5822) ;  /* 0x0000008a04687947 */ /* 0x000fd8000b800000 */
        /* <DEDUP_REMOVED lines=23> */
.L_x_6104:
        /* <DEDUP_REMOVED lines=10> */
.L_x_5823:
        /* <DEDUP_REMOVED lines=11> */
.L_x_5824:
[----:B------:R-:W-:Y:S01]  /*2d0a0*/  IMAD.U32 R0, RZ, RZ, UR37 ;  /* 0x00000025ff007e24 */ /* 0x000fe2000f8e00ff */
[----:B------:R0:W-:Y:S04]  /*2d0b0*/  SYNCS.ARRIVE.TRANS64.A1T0 RZ, [R4+URZ+0x2a830], RZ ;  /* 0x02a830ff04ff79a7 */ /* 0x0001e8000810003f */
[----:B------:R-:W-:-:S13]  /*2d0c0*/  ISETP.NE.AND P0, PT, R0, 0x3, PT ;  /* 0x000000030000780c */ /* 0x000fda0003f05270 */
[----:B0-----:R-:W-:Y:S05]  /*2d0d0*/  @!P0 BRA `(.L_x_5825) ;  /* 0x0000000000048947 */ /* 0x001fea0003800000 */
[----:B------:R-:W-:Y:S01]  /*2d0e0*/  BPT.TRAP 0x1 ;  /* 0x000000040000795c */ /* 0x000fe20000300000 */
.L_x_5825:
[----:B------:R-:W-:Y:S01]  /*2d0f0*/  LOP3.LUT R0, R6, 0x1, RZ, 0x3c, !PT ;  /* 0x0000000106007812 */ /* 0x000fe200078e3cff */
[----:B------:R-:W-:Y:S01]  /*2d100*/  IMAD R2, R5, 0x8, R23 ;  /* 0x0000000805027824 */ /* 0x000fe200078e0217 */
[----:B------:R-:W-:Y:S02]  /*2d110*/  BSSY B0, `(.L_x_5826) ;  /* 0x0000004000007945 */ /* 0x000fe40003800000 */
[----:B------:R-:W-:-:S04]  /*2d120*/  SHF.L.U32 R0, R0, 0x1f, RZ ;  /* 0x0000001f00007819 */ /* 0x000fc800000006ff */
[----:B------:R-:W0:Y:S02]  /*2d130*/  SYNCS.PHASECHK.TRANS64.TRYWAIT P2, [R2+URZ+0x2a870], R0 ;  /* 0x02a87000020075a7 */ /* 0x000e24000804017f */
[----:B0-----:R-:W-:Y:S05]  /*2d140*/  @!P2 BRA `(.L_x_5827) ;  /* 0x0000008800bca947 */ /* 0x001fea0003800000 */
.L_x_6105:
[----:B------:R-:W-:Y:S05]  /*2d150*/  BSYNC B0 ;  /* 0x0000000000007941 */ /* 0x000fea0003800000 */
.L_x_5826:
[----:B------:R-:W-:-:S05]  /*2d160*/  IMAD.U32 R3, RZ, RZ, UR39 ;  /* 0x00000027ff037e24 */ /* 0x000fca000f8e00ff */
[----:B------:R-:W-:-:S13]  /*2d170*/  ISETP.NE.AND P2, PT, R3, 0x3, PT ;  /* 0x000000030300780c */ /* 0x000fda0003f45270 */
[----:B------:R-:W-:Y:S05]  /*2d180*/  @!P2 BRA `(.L_x_5828) ;  /* 0x000000000004a947 */ /* 0x000fea0003800000 */
[----:B------:R-:W-:Y:S01]  /*2d190*/  BPT.TRAP 0x1 ;  /* 0x000000040000795c */ /* 0x000fe20000300000 */
.L_x_5828:
[----:B------:R-:W-:Y:S01]  /*2d1a0*/  SHF.L.U32 R3, R6, 0x1f, RZ ;  /* 0x0000001f06037819 */ /* 0x000fe200000006ff */
[----:B------:R-:W-:-:S03]  /*2d1b0*/  IMAD R0, R5, 0x6000, RZ ;  /* 0x0000600005007824 */ /* 0x000fc600078e02ff */
[----:B------:R-:W0:Y:S02]  /*2d1c0*/  SYNCS.PHASECHK.TRANS64.TRYWAIT P2, [R2+URZ+0x2a860], R3 ;  /* 0x02a86003020075a7 */ /* 0x000e24000804017f */
[----:B0-----:R-:W-:Y:S05]  /*2d1d0*/  @!P2 BRA `(.L_x_5829) ;  /* 0x0000008800aca947 */ /* 0x001fea0003800000 */
.L_x_6106:
[----:B------:R-:W5:Y:S04]  /*2d1e0*/  LDL R12, [R1+0x8] ;  /* 0x00000800010c7983 */ /* 0x000f680000100800 */
[----:B------:R-:W5:Y:S01]  /*2d1f0*/  LDL R13, [R1+0x4] ;  /* 0x00000400010d7983 */ /* 0x000f620000100800 */
[----:B------:R-:W-:Y:S01]  /*2d200*/  LOP3.LUT R3, R0, R22, RZ, 0xfc, !PT ;  /* 0x0000001600037212 */ /* 0x000fe200078efcff */
[----:B------:R-:W-:Y:S05]  /*2d210*/  WARPSYNC.ALL ;  /* 0x0000000000007948 */ /* 0x000fea0003800000 */
[----:B------:R-:W-:Y:S01]  /*2d220*/  IMAD.IADD R3, R23, 0x1, R3 ;  /* 0x0000000117037824 */ /* 0x000fe200078e0203 */
[----:B------:R-:W5:Y:S04]  /*2d230*/  LDL R14, [R1] ;  /* 0x00000000010e7983 */ /* 0x000f680000100800 */
[----:B--234-:R-:W0:Y:S02]  /*2d240*/  LDSM.16.MT88.4 R4, [R3+0xc400] ;  /* 0x00c400000304783b */ /* 0x01ce240000004200 */
[----:B0-----:R-:W-:-:S02]  /*2d250*/  PRMT R8, R4, 0x6420, R5 ;  /* 0x0000642004087816 */ /* 0x001fc40000000005 */
[----:B------:R-:W-:Y:S01]  /*2d260*/  PRMT R9, R4, 0x7531, R5 ;  /* 0x0000753104097816 */ /* 0x000fe20000000005 */
[----:B------:R-:W-:Y:S01]  /*2d270*/  VIADD R4, R0, 0x2000 ;  /* 0x0000200000047836 */ /* 0x000fe20000000000 */
[C-C-:B------:R-:W-:Y:S02]  /*2d280*/  PRMT R10, R6.reuse, 0x6420, R7.reuse ;  /* 0x00006420060a7816 */ /* 0x140fe40000000007 */
[----:B------:R-:W-:Y:S02]  /*2d290*/  PRMT R11, R6, 0x7531, R7 ;  /* 0x00007531060b7816 */ /* 0x000fe40000000007 */
[----:B------:R-:W-:-:S05]  /*2d2a0*/  LOP3.LUT R4, R4, R22, RZ, 0xfc, !PT ;  /* 0x0000001604047212 */ /* 0x000fca00078efcff */
[----:B------:R-:W-:Y:S01]  /*2d2b0*/  IMAD.IADD R4, R23, 0x1, R4 ;  /* 0x0000000117047824 */ /* 0x000fe200078e0204 */
[----:B-----5:R-:W-:-:S05]  /*2d2c0*/  IADD3 R3, R24, R0, R12 ;  /* 0x0000000018037210 */ /* 0x020fca0007ffe00c */
[----:B------:R-:W-:Y:S04]  /*2d2d0*/  STSM.16.M88.4 [R3], R8 ;  /* 0x0000000803007844 */ /* 0x000fe80000000200 */
[----:B------:R-:W0:Y:S02]  /*2d2e0*/  LDSM.16.MT88.4 R4, [R4+0xc400] ;  /* 0x00c400000404783b */ /* 0x000e240000004200 */
[C-C-:B0-----:R-:W-:Y:S02]  /*2d2f0*/  PRMT R8, R4.reuse, 0x6420, R5.reuse ;  /* 0x0000642004087816 */ /* 0x141fe40000000005 */
[----:B------:R-:W-:Y:S01]  /*2d300*/  PRMT R9, R4, 0x7531, R5 ;  /* 0x0000753104097816 */ /* 0x000fe20000000005 */
[----:B------:R-:W-:-:S05]  /*2d310*/  VIADD R4, R0, 0x4000 ;  /* 0x0000400000047836 */ /* 0x000fca0000000000 */
        /* <DEDUP_REMOVED lines=16> */
[----:B------:R-:W3:Y:S01]  /*2d420*/  LDL R13, [R1+0x10] ;  /* 0x00001000010d7983 */ /* 0x000ee20000100800 */
[C-C-:B--2---:R-:W-:Y:S02]  /*2d430*/  PRMT R8, R4.reuse, 0x6420, R5.reuse ;  /* 0x0000642004087816 */ /* 0x144fe40000000005 */
[----:B------:R-:W-:Y:S02]  /*2d440*/  PRMT R9, R4, 0x7531, R5 ;  /* 0x0000753104097816 */ /* 0x000fe40000000005 */
[----:B------:R-:W-:-:S02]  /*2d450*/  PRMT R10, R6, 0x6420, R7 ;  /* 0x00006420060a7816 */ /* 0x000fc40000000007 */
[----:B------:R-:W-:Y:S02]  /*2d460*/  PRMT R11, R6, 0x7531, R7 ;  /* 0x00007531060b7816 */ /* 0x000fe40000000007 */
        /* <DEDUP_REMOVED lines=45> */
[----:B---3--:R-:W-:Y:S02]  /*2d740*/  IADD3 R3, R24, R13, R0 ;  /* 0x0000000d18037210 */ /* 0x008fe40007ffe000 */
        /* <DEDUP_REMOVED lines=30> */
.L_x_5830:
[----:B--2---:R2:W-:Y:S01]  /*2d930*/  SYNCS.ARRIVE.TRANS64.A1T0 RZ, [R2+URZ+0x2a850], RZ ;  /* 0x02a850ff02ff79a7 */ /* 0x0045e2000810003f */
[----:B------:R-:W-:Y:S06]  /*2d940*/  BAR.SYNC.DEFER_BLOCKING 0x2, 0x80 ;  /* 0x0082000000007b1d */ /* 0x000fec0000010000 */
[----:B------:R-:W-:Y:S05]  /*2d950*/  @!P0 BRA `(.L_x_5831) ;  /* 0x0000000000048947 */ /* 0x000fea0003800000 */
[----:B------:R-:W-:Y:S01]  /*2d960*/  BPT.TRAP 0x1 ;  /* 0x000000040000795c */ /* 0x000fe20000300000 */
.L_x_5831:
[----:B--2---:R-:W-:Y:S02]  /*2d970*/  VIADD R2, R2, 0x2a880 ;  /* 0x0002a88002027836 */ /* 0x004fe40000000000 */
[----:B------:R-:W-:Y:S02]  /*2d980*/  IMAD.MOV.U32 R5, RZ, RZ, R25 ;  /* 0x000000ffff057224 */ /* 0x000fe400078e0019 */
[----:B------:R-:W-:Y:S01]  /*2d990*/  IMAD.MOV.U32 R6, RZ, RZ, R28 ;  /* 0x000000ffff067224 */ /* 0x000fe200078e001c */
[----:B------:R-:W-:-:S04]  /*2d9a0*/  PRMT R2, R37, 0x654, R2 ;  /* 0x0000065425027816 */ /* 0x000fc80000000002 */
[----:B------:R2:W-:Y:S01]  /*2d9b0*/  SYNCS.ARRIVE.TRANS64.RED.A1T0 RZ, [R2+URZ], RZ ;  /* 0x000000ff02ff79a7 */ /* 0x0005e2000810043f */
[----:B------:R-:W-:Y:S05]  /*2d9c0*/  @P1 BRA `(.L_x_5832) ;  /* 0xffffffe800b01947 */ /* 0x000fea000383ffff */
.L_x_5812:
[----:B-1----:R-:W2:Y:S01]  /*2d9d0*/  S2R R0, SR_TID.X ;  /* 0x0000000000007919 */ /* 0x002ea20000002100 */
[----:B------:R-:W-:Y:S01]  /*2d9e0*/  BSSY B0, `(.L_x_5833) ;  /* 0x0000012000007945 */ /* 0x000fe20003800000 */
[----:B--2---:R-:W-:Y:S01]  /*2d9f0*/  LOP3.LUT R2, R0, 0x7f, RZ, 0xc0, !PT ;  /* 0x0000007f00027812 */ /* 0x004fe200078ec0ff */
[----:B------:R-:W-:-:S03]  /*2da00*/  IMAD.U32 R0, RZ, RZ, UR37 ;  /* 0x00000025ff007e24 */ /* 0x000fc6000f8e00ff */
[----:B------:R-:W-:Y:S02]  /*2da10*/  ISETP.NE.AND P1, PT, R2, RZ, PT ;  /* 0x000000ff0200720c */ /* 0x000fe40003f25270 */
[----:B------:R-:W-:-:S11]  /*2da20*/  ISETP.NE.AND P0, PT, R0, 0x3, PT ;  /* 0x000000030000780c */ /* 0x000fd60003f05270 */
[----:B------:R-:W-:Y:S05]  /*2da30*/  @P1 BRA `(.L_x_5834) ;  /* 0x0000000000301947 */ /* 0x000fea0003800000 */
[----:B0-----:R-:W0:Y:S01]  /*2da40*/  S2R R3, SR_LANEID ;  /* 0x0000000000037919 */ /* 0x001e220000000000 */
[----:B------:R-:W-:Y:S02]  /*2da50*/  VOTEU.ANY UR4, UPT, PT ;  /* 0x0000000000047886 */ /* 0x000fe400038e0100 */
[----:B------:R-:W0:Y:S08]  /*2da60*/  FLO.U32 R0, UR4 ;  /* 0x0000000400007d00 */ /* 0x000e3000080e0000 */
[----:B------:R-:W1:Y:S01]  /*2da70*/  POPC R5, UR4 ;  /* 0x0000000400057d09 */ /* 0x000e620008000000 */
[----:B0-----:R-:W-:-:S02]  /*2da80*/  ISETP.EQ.U32.AND P1, PT, R0, R3, PT ;  /* 0x000000030000720c */ /* 0x001fc40003f22070 */
[----:B------:R-:W1:Y:S11]  /*2da90*/  LDC.64 R2, c[0x0][0xc60] ;  /* 0x00031800ff027b82 */ /* 0x000e760000000a00 */
[----:B-1----:R-:W2:Y:S01]  /*2daa0*/  @P1 ATOMG.E.ADD.STRONG.GPU PT, R3, desc[UR42][R2.64], R5 ;  /* 0x00000005020319a8 */ /* 0x002ea200081ee1ea */
[----:B------:R-:W0:Y:S02]  /*2dab0*/  S2R R4, SR_LTMASK ;  /* 0x0000000000047919 */ /* 0x000e240000003900 */
[----:B0-----:R-:W-:-:S04]  /*2dac0*/  LOP3.LUT R4, R4, UR4, RZ, 0xc0, !PT ;  /* 0x0000000404047c12 */ /* 0x001fc8000f8ec0ff */
[----:B------:R-:W0:Y:S01]  /*2dad0*/  POPC R7, R4 ;  /* 0x0000000400077309 */ /* 0x000e220000000000 */
[----:B--2---:R-:W0:Y:S02]  /*2dae0*/  SHFL.IDX PT, R0, R3, R0, 0x1f ;  /* 0x00001f0003007589 */ /* 0x004e2400000e0000 */
[----:B0-----:R-:W-:-:S07]  /*2daf0*/  IADD3 R16, R0, UR38, R7 ;  /* 0x0000002600107c10 */ /* 0x001fce000fffe007 */
.L_x_5834:
[----:B------:R-:W-:Y:S05]  /*2db00*/  BSYNC B0 ;  /* 0x0000000000007941 */ /* 0x000fea0003800000 */
.L_x_5833:
[----:B------:R-:W-:Y:S05]  /*2db10*/  @!P0 BRA `(.L_x_5835) ;  /* 0x0000000000048947 */ /* 0x000fea0003800000 */
[----:B------:R-:W-:Y:S01]  /*2db20*/  BPT.TRAP 0x1 ;  /* 0x000000040000795c */ /* 0x000fe20000300000 */
.L_x_5835:
[----:B0-----:R-:W-:Y:S01]  /*2db30*/  LOP3.LUT R3, R28, 0x1, RZ, 0x3c, !PT ;  /* 0x000000011c037812 */ /* 0x001fe200078e3cff */
[----:B------:R-:W-:Y:S01]  /*2db40*/  IMAD R2, R25, 0x8, R23 ;  /* 0x0000000819027824 */ /* 0x000fe200078e0217 */
[----:B------:R-:W-:Y:S02]  /*2db50*/  BSSY B0, `(.L_x_5836) ;  /* 0x0000004000007945 */ /* 0x000fe40003800000 */
[----:B------:R-:W-:-:S04]  /*2db60*/  SHF.L.U32 R3, R3, 0x1f, RZ ;  /* 0x0000001f03037819 */ /* 0x000fc800000006ff */
[----:B------:R-:W0:Y:S02]  /*2db70*/  SYNCS.PHASECHK.TRANS64.TRYWAIT P1, [R2+URZ+0x2a870], R3 ;  /* 0x02a87003020075a7 */ /* 0x000e24000802017f */
[----:B0-----:R-:W-:Y:S05]  /*2db80*/  @!P1 BRA `(.L_x_5837) ;  /* 0x0000008000549947 */ /* 0x001fea0003800000 */
.L_x_6107:
[----:B------:R-:W-:Y:S05]  /*2db90*/  BSYNC B0 ;  /* 0x0000000000007941 */ /* 0x000fea0003800000 */
.L_x_5836:
[----:B------:R-:W-:-:S05]  /*2dba0*/  IMAD.U32 R0, RZ, RZ, UR39 ;  /* 0x00000027ff007e24 */ /* 0x000fca000f8e00ff */
[----:B------:R-:W-:-:S13]  /*2dbb0*/  ISETP.NE.AND P1, PT, R0, 0x3, PT ;  /* 0x000000030000780c */ /* 0x000fda0003f25270 */
[----:B------:R-:W-:Y:S05]  /*2dbc0*/  @!P1 BRA `(.L_x_5838) ;  /* 0x0000000000049947 */ /* 0x000fea0003800000 */
[----:B------:R-:W-:Y:S01]  /*2dbd0*/  BPT.TRAP 0x1 ;  /* 0x000000040000795c */ /* 0x000fe20000300000 */
.L_x_5838:
[----:B0-----:R-:W-:-:S04]  /*2dbe0*/  SHF.L.U32 R3, R28, 0x1f, RZ ;  /* 0x0000001f1c037819 */ /* 0x001fc800000006ff */
[----:B------:R-:W0:Y:S02]  /*2dbf0*/  SYNCS.PHASECHK.TRANS64.TRYWAIT P1, [R2+URZ+0x2a860], R3 ;  /* 0x02a86003020075a7 */ /* 0x000e24000802017f */
[----:B0-----:R-:W-:Y:S05]  /*2dc00*/  @!P1 BRA `(.L_x_5839) ;  /* 0x0000008000489947 */ /* 0x001fea0003800000 */
.L_x_6108:
[----:B------:R-:W2:Y:S04]  /*2dc10*/  LDL R13, [R1+0x8] ;  /* 0x00000800010d7983 */ /* 0x000ea80000100800 */
[----:B------:R-:W3:Y:S01]  /*2dc20*/  LDL R14, [R1+0x4] ;  /* 0x00000400010e7983 */ /* 0x000ee20000100800 */
[----:B0-----:R-:W-:Y:S01]  /*2dc30*/  IMAD R3, R25, 0x6000, RZ ;  /* 0x0000600019037824 */ /* 0x001fe200078e02ff */
[----:B------:R-:W-:Y:S05]  /*2dc40*/  WARPSYNC.ALL ;  /* 0x0000000000007948 */ /* 0x000fea0003800000 */
[----:B------:R-:W-:Y:S01]  /*2dc50*/  LOP3.LUT R0, R3, R22, RZ, 0xfc, !PT ;  /* 0x0000001603007212 */ /* 0x000fe200078efcff */
[----:B------:R-:W4:Y:S04]  /*2dc60*/  LDL R15, [R1] ;  /* 0x00000000010f7983 */ /* 0x000f280000100800 */
[----:B------:R-:W-:-:S05]  /*2dc70*/  IMAD.IADD R12, R23, 0x1, R0 ;  /* 0x00000001170c7824 */ /* 0x000fca00078e0200 */
[----:B------:R-:W0:Y:S02]  /*2dc80*/  LDSM.16.MT88.4 R4, [R12+0xc400] ;  /* 0x00c400000c04783b */ /* 0x000e240000004200 */
[C-C-:B0-----:R-:W-:Y:S02]  /*2dc90*/  PRMT R8, R4.reuse, 0x6420, R5.reuse ;  /* 0x0000642004087816 */ /* 0x141fe40000000005 */
[----:B------:R-:W-:Y:S01]  /*2dca0*/  PRMT R9, R4, 0x7531, R5 ;  /* 0x0000753104097816 */ /* 0x000fe20000000005 */
[----:B------:R-:W-:Y:S01]  /*2dcb0*/  VIADD R4, R3, 0x2000 ;  /* 0x0000200003047836 */ /* 0x000fe20000000000 */
[C-C-:B------:R-:W-:Y:S02]  /*2dcc0*/  PRMT R10, R6.reuse, 0x6420, R7.reuse ;  /* 0x00006420060a7816 */ /* 0x140fe40000000007 */
[----:B------:R-:W-:Y:S02]  /*2dcd0*/  PRMT R11, R6, 0x7531, R7 ;  /* 0x00007531060b7816 */ /* 0x000fe40000000007 */
[----:B------:R-:W-:-:S05]  /*2dce0*/  LOP3.LUT R4, R4, R22, RZ, 0xfc, !PT ;  /* 0x0000001604047212 */ /* 0x000fca00078efcff */
[----:B------:R-:W-:Y:S01]  /*2dcf0*/  IMAD.IADD R4, R23, 0x1, R4 ;  /* 0x0000000117047824 */ /* 0x000fe200078e0204 */
[----:B--2---:R-:W-:-:S05]  /*2dd00*/  IADD3 R0, R24, R3, R13 ;  /* 0x0000000318007210 */ /* 0x004fca0007ffe00d */
        /* <DEDUP_REMOVED lines=18> */
[----:B------:R-:W0:Y:S01]  /*2de30*/  LDSM.16.MT88.4 R4, [R12+0xc400] ;  /* 0x00c400000c04783b */ /* 0x000e220000004200 */
[----:B------:R-:W-:Y:S02]  /*2de40*/  LOP3.LUT R13, R22, 0x2800, RZ, 0xfc, !PT ;  /* 0x00002800160d7812 */ /* 0x000fe400078efcff */
[----:B---3--:R-:W-:Y:S02]  /*2de50*/  IADD3 R0, R24, R14, R3 ;  /* 0x0000000e18007210 */ /* 0x008fe40007ffe003 */
[----:B------:R-:W2:Y:S01]  /*2de60*/  LDL R14, [R1+0x10] ;  /* 0x00001000010e7983 */ /* 0x000ea20000100800 */
[----:B0-----:R-:W-:-:S02]  /*2de70*/  PRMT R8, R4, 0x6420, R5 ;  /* 0x0000642004087816 */ /* 0x001fc40000000005 */
[----:B------:R-:W-:Y:S02]  /*2de80*/  PRMT R9, R4, 0x7531, R5 ;  /* 0x0000753104097816 */ /* 0x000fe40000000005 */
[C-C-:B------:R-:W-:Y:S02]  /*2de90*/  PRMT R10, R6.reuse, 0x6420, R7.reuse ;  /* 0x00006420060a7816 */ /* 0x140fe40000000007 */
        /* <DEDUP_REMOVED lines=21> */
[----:B----4-:R-:W-:Y:S02]  /*2dff0*/  IADD3 R0, R24, R15, R3 ;  /* 0x0000000f18007210 */ /* 0x010fe40007ffe003 */
[C-C-:B0-----:R-:W-:Y:S02]  /*2e000*/  PRMT R8, R4.reuse, 0x6420, R5.reuse ;  /* 0x0000642004087816 */ /* 0x141fe40000000005 */
[----:B------:R-:W-:-:S02]  /*2e010*/  PRMT R9, R4, 0x7531, R5 ;  /* 0x0000753104097816 */ /* 0x000fc40000000005 */
        /* <DEDUP_REMOVED lines=53> */
.L_x_5840:
[----:B-1----:R1:W-:Y:S01]  /*2e370*/  SYNCS.ARRIVE.TRANS64.A1T0 RZ, [R2+URZ+0x2a850], RZ ;  /* 0x02a850ff02ff79a7 */ /* 0x0023e2000810003f */
[----:B------:R-:W-:Y:S06]  /*2e380*/  BAR.SYNC.DEFER_BLOCKING 0x2, 0x80 ;  /* 0x0082000000007b1d */ /* 0x000fec0000010000 */
[----:B------:R-:W-:Y:S05]  /*2e390*/  @!P0 BRA `(.L_x_5841) ;  /* 0x0000000000048947 */ /* 0x000fea0003800000 */
[----:B------:R-:W-:Y:S01]  /*2e3a0*/  BPT.TRAP 0x1 ;  /* 0x000000040000795c */ /* 0x000fe20000300000 */
.L_x_5841:
[----:B-1----:R-:W-:Y:S02]  /*2e3b0*/  VIADD R2, R2, 0x2a880 ;  /* 0x0002a88002027836 */ /* 0x002fe40000000000 */
[----:B------:R-:W-:-:S03]  /*2e3c0*/  VIADD R25, R25, 0x1 ;  /* 0x0000000119197836 */ /* 0x000fc60000000000 */
[----:B------:R-:W-:Y:S02]  /*2e3d0*/  PRMT R2, R37, 0x654, R2 ;  /* 0x0000065425027816 */ /* 0x000fe40000000002 */
[C---:B------:R-:W-:Y:S02]  /*2e3e0*/  ISETP.NE.AND P0, PT, R25.reuse, 0x2, PT ;  /* 0x000000021900780c */ /* 0x040fe40003f05270 */
[----:B------:R1:W-:Y:S02]  /*2e3f0*/  SYNCS.ARRIVE.TRANS64.RED.A1T0 RZ, [R2+URZ], RZ ;  /* 0x000000ff02ff79a7 */ /* 0x0003e4000810043f */
[----:B------:R-:W-:Y:S02]  /*2e400*/  SEL R3, RZ, 0x1, P0 ;  /* 0x00000001ff037807 */ /* 0x000fe40000000000 */
[----:B------:R-:W-:Y:S02]  /*2e410*/  SEL R25, R25, RZ, P0 ;  /* 0x000000ff19197207 */ /* 0x000fe40000000000 */
[----:B------:R-:W-:-:S07]  /*2e420*/  LOP3.LUT R28, R28, R3, RZ, 0x3c, !PT ;  /* 0x000000031c1c7212 */ /* 0x000fce00078e3cff */
.L_x_5782:
[----:B------:R-:W-:-:S13]  /*2e430*/  LOP3.LUT P0, RZ, R32, 0x20, RZ, 0xc0, !PT ;  /* 0x0000002020ff7812 */ /* 0x000fda000780c0ff */
[----:B------:R-:W-:Y:S05]  /*2e440*/  @!P0 BRA `(.L_x_5842) ;  /* 0x0000000000248947 */ /* 0x000fea0003800000 */
[----:B------:R-:W-:Y:S05]  /*2e450*/  WARPSYNC.ALL ;  /* 0x0000000000007948 */ /* 0x000fea0003800000 */
[----:B------:R-:W2:Y:S08]  /*2e460*/  S2UR UR4, SR_CgaCtaId ;  /* 0x00000000000479c3 */ /* 0x000eb00000008800 */
[----:B------:R-:W-:Y:S01]  /*2e470*/  BAR.SYNC.DEFER_BLOCKING 0x5, 0x180 ;  /* 0x0146000000007b1d */ /* 0x000fe20000010000 */
[----:B------:R-:W-:Y:S01]  /*2e480*/  MOV R0, 0x400 ;  /* 0x0000040000007802 */ /* 0x000fe20000000f00 */
[----:B--2---:R-:W-:-:S05]  /*2e490*/  IMAD.U32 R37, RZ, RZ, UR4 ;  /* 0x00000004ff257e24 */ /* 0x004fca000f8e00ff */
[----:B0-----:R-:W-:-:S05]  /*2e4a0*/  LEA R23, R37, R0, 0x18 ;  /* 0x0000000025177211 */ /* 0x001fca00078ec0ff */
[----:B------:R2:W3:Y:S01]  /*2e4b0*/  LDS.128 R16, [R23+0x2a8d0] ;  /* 0x02a8d00017107984 */ /* 0x0004e20000000c00 */
[----:B------:R-:W-:Y:S06]  /*2e4c0*/  BAR.ARV 0x4, 0x180 ;  /* 0x0106000000007b1d */ /* 0x000fec0000002000 */
[----:B------:R-:W-:Y:S05]  /*2e4d0*/  BRA `(.L_x_5843) ;  /* 0x0000000c00dc7947 */ /* 0x000fea0003800000 */
.L_x_5842:
        /* <DEDUP_REMOVED lines=8> */
[----:B-1----:R-:W0:Y:S08]  /*2e560*/  @!P1 LDC.64 R2, c[0x0][0xc80] ;  /* 0x00032000ff029b82 */ /* 0x002e300000000a00 */
[----:B------:R-:W1:Y:S01]  /*2e570*/  @!P1 LDC.64 R4, c[0x0][0xc78] ;  /* 0x00031e00ff049b82 */ /* 0x000e620000000a00 */
[----:B0-----:R-:W-:-:S05]  /*2e580*/  @!P1 IMAD.WIDE R2, R0, 0x4, R2 ;  /* 0x0000000400029825 */ /* 0x001fca00078e0202 */
[----:B------:R1:W2:Y:S02]  /*2e590*/  @!P1 LDG.E R7, desc[UR42][R2.64] ;  /* 0x0000002a02079981 */ /* 0x0002a4000c1e1900 */
[----:B-1----:R-:W-:-:S06]  /*2e5a0*/  @!P1 IMAD.WIDE R2, R0, 0x4, R4 ;  /* 0x0000000400029825 */ /* 0x002fcc00078e0204 */
        /* <DEDUP_REMOVED lines=8> */
[----:B------:R0:W-:Y:S02]  /*2e630*/  SHFL.IDX PT, R6, R16, 0x1, 0x1f ;  /* 0x00201f0010067f89 */ /* 0x0001e400000e0000 */
        /* <DEDUP_REMOVED lines=21> */
.L_x_6118:
[----:B------:R-:W-:Y:S02]  /*2e790*/  ULDC UR4, c[0x0][0xc38] ;  /* 0x00030e0000047ab9 */ /* 0x000fe40000000800 */
[----:B------:R-:W-:-:S04]  /*2e7a0*/  IMAD.U32 R4, RZ, RZ, UR4 ;  /* 0x00000004ff047e24 */ /* 0x000fc8000f8e00ff */
[----:B-1----:R-:W-:-:S04]  /*2e7b0*/  IMAD R3, R3, R4, RZ ;  /* 0x0000000403037224 */ /* 0x002fc800078e02ff */
[----:B------:R-:W-:-:S05]  /*2e7c0*/  IMAD.IADD R6, R6, 0x1, R3 ;  /* 0x0000000106067824 */ /* 0x000fca00078e0203 */
[----:B------:R-:W-:-:S13]  /*2e7d0*/  ISETP.GT.AND P6, PT, R6, R0, PT ;  /* 0x000000000600720c */ /* 0x000fda0003fc4270 */
[----:B------:R-:W-:Y:S05]  /*2e7e0*/  @P6 BRA `(.L_x_5845) ;  /* 0x0000000000a46947 */ /* 0x000fea0003800000 */
.L_x_5848:
        /* <DEDUP_REMOVED lines=9> */
[----:B------:R-:W0:Y:S02]  /*2e880*/  @!P6 LDC.64 R2, c[0x0][0xc80] ;  /* 0x00032000ff02eb82 */ /* 0x000e240000000a00 */
[----:B0-----:R-:W-:-:S05]  /*2e890*/  @!P6 IMAD.WIDE R2, R4, 0x4, R2 ;  /* 0x000000040402e825 */ /* 0x001fca00078e0202 */
[----:B------:R0:W2:Y:S01]  /*2e8a0*/  @!P6 LDG.E R17, desc[UR42][R2.64] ;  /* 0x0000002a0211e981 */ /* 0x0000a2000c1e1900 */
[----:B------:R-:W-:Y:S01]  /*2e8b0*/  IMAD.MOV.U32 R5, RZ, RZ, RZ ;  /* 0x000000ffff057224 */ /* 0x000fe200078e00ff */
[----:B0-----:R-:W0:Y:S02]  /*2e8c0*/  @!P6 LDC.64 R2, c[0x0][0xc78] ;  /* 0x00031e00ff02eb82 */ /* 0x001e240000000a00 */
[----:B0-----:R-:W-:-:S05]  /*2e8d0*/  @!P6 IMAD.WIDE R2, R4, 0x4, R2 ;  /* 0x000000040402e825 */ /* 0x001fca00078e0202 */
        /* <DEDUP_REMOVED lines=20> */
.L_x_6126:
[----:B------:R-:W-:Y:S02]  /*2ea20*/  ULDC UR4, c[0x0][0xc38] ;  /* 0x00030e0000047ab9 */ /* 0x000fe40000000800 */
[----:B------:R-:W-:-:S04]  /*2ea30*/  IMAD.U32 R4, RZ, RZ, UR4 ;  /* 0x00000004ff047e24 */ /* 0x000fc8000f8e00ff */
[----:B-1----:R-:W-:-:S04]  /*2ea40*/  IMAD R3, R3, R4, RZ ;  /* 0x0000000403037224 */ /* 0x002fc800078e02ff */
[----:B------:R-:W-:-:S05]  /*2ea50*/  IMAD.IADD R6, R3, 0x1, R6 ;  /* 0x0000000103067824 */ /* 0x000fca00078e0206 */
[----:B------:R-:W-:-:S13]  /*2ea60*/  ISETP.GT.AND P6, PT, R6, R0, PT ;  /* 0x000000000600720c */ /* 0x000fda0003fc4270 */
[----:B------:R-:W-:Y:S05]  /*2ea70*/  @!P6 BRA `(.L_x_5848) ;  /* 0xfffffffc005ce947 */ /* 0x000fea000383ffff */
.L_x_5845:
[----:B------:R-:W-:Y:S01]  /*2ea80*/  IMAD.IADD R6, R6, 0x1, -R3 ;  /* 0x0000000106067824 */ /* 0x000fe200078e0a03 */
[----:B------:R-:W-:-:S03]  /*2ea90*/  UMOV UR4, 0xffffffff ;  /* 0xffffffff00047882 */ /* 0x000fc60000000000 */
[----:B------:R-:W-:-:S05]  /*2eaa0*/  IMAD R3, R2, R4, R6 ;  /* 0x0000000402037224 */ /* 0x000fca00078e0206 */
[----:B------:R-:W-:Y:S01]  /*2eab0*/  ISETP.GT.AND P6, PT, R3, R0, PT ;  /* 0x000000000300720c */ /* 0x000fe20003fc4270 */
[----:B------:R-:W-:-:S12]  /*2eac0*/  BRA.DIV UR4, `(.L_x_5849) ;  /* 0x0000007a04d87947 */ /* 0x000fd8000b800000 */
[----:B------:R-:W-:-:S04]  /*2ead0*/  VOTE.ANY R3, PT, !P6 ;  /* 0x0000000000037806 */ /* 0x000fc800070e0100 */
[----:B------:R-:W1:Y:S02]  /*2eae0*/  POPC R7, R3 ;  /* 0x0000000300077309 */ /* 0x000e640000000000 */
[----:B-1----:R1:W2:Y:S01]  /*2eaf0*/  SHFL.IDX PT, R17, R17, R7, 0x1f ;  /* 0x00001f0711117589 */ /* 0x0022a200000e0000 */
[----:B------:R-:W-:-:S03]  /*2eb00*/  IMAD.IADD R19, R7, 0x1, R19 ;  /* 0x0000000107137824 */ /* 0x000fc600078e0213 */
[----:B------:R1:W3:Y:S04]  /*2eb10*/  SHFL.IDX PT, R5, R5, R7, 0x1f ;  /* 0x00001f0705057589 */ /* 0x0002e800000e0000 */
.L_x_6131:
[----:B------:R-:W-:-:S13]  /*2eb20*/  ISETP.NE.AND P0, PT, R3, RZ, PT ;  /* 0x000000ff0300720c */ /* 0x000fda0003f05270 */
[----:B------:R-:W-:Y:S05]  /*2eb30*/  @!P0 BRA `(.L_x_5850) ;  /* 0x0000000000108947 */ /* 0x000fea0003800000 */
[----:B------:R-:W-:Y:S01]  /*2eb40*/  UMOV UR4, 0xffffffff ;  /* 0xffffffff00047882 */ /* 0x000fe20000000000 */
[----:B-1----:R-:W-:Y:S02]  /*2eb50*/  VIADD R7, R7, 0xffffffff ;  /* 0xffffffff07077836 */ /* 0x002fe40000000000 */
[----:B------:R-:W-:Y:S05]  /*2eb60*/  BRA.DIV UR4, `(.L_x_5851) ;  /* 0x0000007e04107947 */ /* 0x000fea000b800000 */
[----:B------:R4:W1:Y:S02]  /*2eb70*/  SHFL.IDX PT, R16, R2, R7, 0x1f ;  /* 0x00001f0702107589 */ /* 0x00086400000e0000 */
.L_x_5850:
[----:B---3--:R-:W-:Y:S01]  /*2eb80*/  ISETP.NE.AND P0, PT, R5, 0x1, PT ;  /* 0x000000010500780c */ /* 0x008fe20003f05270 */
[----:B-1----:R-:W-:-:S04]  /*2eb90*/  IMAD R16, R16, R4, R6 ;  /* 0x0000000410107224 */ /* 0x002fc800078e0206 */
[----:B------:R-:W-:-:S08]  /*2eba0*/  IMAD.IADD R0, R0, 0x1, -R16 ;  /* 0x0000000100007824 */ /* 0x000fd000078e0a10 */
[----:B------:R-:W-:Y:S05]  /*2ebb0*/  @!P0 BRA `(.L_x_5852) ;  /* 0x0000000000e08947 */ /* 0x000fea0003800000 */
[----:B--2---:R-:W-:-:S04]  /*2ebc0*/  IABS R4, R17 ;  /* 0x0000001100047213 */ /* 0x004fc80000000000 */
[----:B------:R-:W1:Y:S08]  /*2ebd0*/  I2F.RP R6, R4 ;  /* 0x0000000400067306 */ /* 0x000e700000209400 */
[----:B-1----:R-:W1:Y:S02]  /*2ebe0*/  MUFU.RCP R6, R6 ;  /* 0x0000000600067308 */ /* 0x002e640000001000 */
[----:B-1----:R-:W-:-:S06]  /*2ebf0*/  VIADD R8, R6, 0xffffffe ;  /* 0x0ffffffe06087836 */ /* 0x002fcc0000000000 */
[----:B------:R-:W0:Y:S02]  /*2ec00*/  F2I.FTZ.U32.TRUNC.NTZ R3, R8 ;  /* 0x0000000800037305 */ /* 0x000e24000021f000 */
[----:B0---4-:R-:W-:-:S04]  /*2ec10*/  IMAD.MOV R2, RZ, RZ, -R3 ;  /* 0x000000ffff027224 */ /* 0x011fc800078e0a03 */
        /* <DEDUP_REMOVED lines=17> */
[----:B0-----:R-:W-:-:S06]  /*2ed30*/  VIADD R2, R2, 0xffffffe ;  /* 0x0ffffffe02027836 */ /* 0x001fcc0000000000 */
[----:B------:R-:W0:Y:S02]  /*2ed40*/  F2I.FTZ.U32.TRUNC.NTZ R3, R2 ;  /* 0x0000000200037305 */ /* 0x000e24000021f000 */
[----:B0-----:R-:W-:-:S04]  /*2ed50*/  IMAD.MOV R2, RZ, RZ, -R3 ;  /* 0x000000ffff027224 */ /* 0x001fc800078e0a03 */
[----:B------:R-:W-:Y:S02]  /*2ed60*/  IMAD R6, R2, R4, RZ ;  /* 0x0000000402067224 */ /* 0x000fe400078e02ff */
[----:B------:R-:W-:-:S04]  /*2ed70*/  IMAD.MOV.U32 R2, RZ, RZ, RZ ;  /* 0x000000ffff027224 */ /* 0x000fc800078e00ff */
[----:B------:R-:W-:Y:S01]  /*2ed80*/  IMAD.HI.U32 R6, R3, R6, R2 ;  /* 0x0000000603067227 */ /* 0x000fe200078e0002 */
[----:B------:R-:W-:-:S03]  /*2ed90*/  LOP3.LUT R2, R0, R17, RZ, 0x3c, !PT ;  /* 0x0000001100027212 */ /* 0x000fc600078e3cff */
[----:B------:R-:W-:Y:S01]  /*2eda0*/  IMAD.MOV.U32 R3, RZ, RZ, R7 ;  /* 0x000000ffff037224 */ /* 0x000fe200078e0007 */
[----:B------:R-:W-:Y:S02]  /*2edb0*/  ISETP.GE.AND P2, PT, R2, RZ, PT ;  /* 0x000000ff0200720c */ /* 0x000fe40003f46270 */
        /* <DEDUP_REMOVED lines=11> */
[----:B------:R-:W-:Y:S01]  /*2ee70*/  ISETP.GE.U32.AND P0, PT, R2, R4, PT ;  /* 0x000000040200720c */ /* 0x000fe20003f06070 */
[----:B------:R-:W-:-:S04]  /*2ee80*/  IMAD.MOV R2, RZ, RZ, -R3 ;  /* 0x000000ffff027224 */ /* 0x000fc800078e0a03 */
[----:B------:R-:W-:Y:S01]  /*2ee90*/  IMAD R0, R17, R2, R0 ;  /* 0x0000000211007224 */ /* 0x000fe200078e0200 */
[----:B------:R-:W-:-:S04]  /*2eea0*/  LOP3.LUT R2, R3, R5, RZ, 0x3c, !PT ;  /* 0x0000000503027212 */ /* 0x000fc800078e3cff */
[----:B------:R-:W-:-:S03]  /*2eeb0*/  ISETP.GE.AND P2, PT, R2, RZ, PT ;  /* 0x000000ff0200720c */ /* 0x000fc60003f46270 */
[----:B------:R-:W-:-:S10]  /*2eec0*/  @P0 VIADD R6, R6, 0x1 ;  /* 0x0000000106060836 */ /* 0x000fd40000000000 */
[----:B------:R-:W-:Y:S01]  /*2eed0*/  @!P2 IMAD.MOV R6, RZ, RZ, -R6 ;  /* 0x000000ffff06a224 */ /* 0x000fe200078e0a06 */
[----:B------:R-:W-:-:S05]  /*2eee0*/  @!P1 LOP3.LUT R6, RZ, R5, RZ, 0x33, !PT ;  /* 0x00000005ff069212 */ /* 0x000fca00078e33ff */
[----:B------:R-:W-:-:S04]  /*2eef0*/  IMAD.MOV R2, RZ, RZ, -R6 ;  /* 0x000000ffff027224 */ /* 0x000fc800078e0a06 */
[C---:B------:R-:W-:Y:S02]  /*2ef00*/  IMAD R2, R5.reuse, R2, R3 ;  /* 0x0000000205027224 */ /* 0x040fe400078e0203 */
[----:B------:R-:W-:-:S04]  /*2ef10*/  IMAD R5, R5, 0x1000000, R6 ;  /* 0x0100000005057824 */ /* 0x000fc800078e0206 */
[----:B------:R-:W-:Y:S01]  /*2ef20*/  IMAD R18, R2, 0x10000, R5 ;  /* 0x0001000002127824 */ /* 0x000fe200078e0205 */
[----:B------:R-:W-:Y:S06]  /*2ef30*/  BRA `(.L_x_5853) ;  /* 0x0000000000f47947 */ /* 0x000fec0003800000 */
.L_x_5852:
[----:B0---4-:R-:W0:Y:S02]  /*2ef40*/  LDC.64 R2, c[0x0][0xc90] ;  /* 0x00032400ff027b82 */ /* 0x011e240000000a00 */
[----:B0-----:R-:W-:-:S05]  /*2ef50*/  IMAD.WIDE R2, R19, 0x4, R2 ;  /* 0x0000000413027825 */ /* 0x001fca00078e0202 */
        /* <DEDUP_REMOVED lines=30> */
[----:B------:R-:W-:Y:S02]  /*2f140*/  VIADDMNMX R4, R3, R4, R6, PT ;  /* 0x0000000403047246 */ /* 0x000fe40003800106 */
[----:B------:R-:W-:Y:S02]  /*2f150*/  IADD3 R7, R7, 0x1000000, R0 ;  /* 0x0100000007077810 */ /* 0x000fe40007ffe000 */
        /* <DEDUP_REMOVED lines=23> */
[----:B------:R-:W-:Y:S01]  /*2f2d0*/  @!P1 LOP3.LUT R2, RZ, R4, RZ, 0x33, !PT ;  /* 0x00000004ff029212 */ /* 0x000fe200078e33ff */
[----:B------:R-:W-:-:S04]  /*2f2e0*/  IMAD.MOV R4, RZ, RZ, -R4 ;  /* 0x000000ffff047224 */ /* 0x000fc800078e0a04 */
[----:B------:R-:W-:Y:S02]  /*2f2f0*/  IMAD R18, R2, R4, R7 ;  /* 0x0000000402127224 */ /* 0x000fe400078e0207 */
[----:B------:R-:W-:-:S07]  /*2f300*/  IMAD.MOV.U32 R0, RZ, RZ, R2 ;  /* 0x000000ffff007224 */ /* 0x000fce00078e0002 */
.L_x_5853:
[----:B------:R-:W-:-:S05]  /*2f310*/  LOP3.LUT R0, RZ, R0, RZ, 0x33, !PT ;  /* 0x00000000ff007212 */ /* 0x000fca00078e33ff */
[----:B------:R-:W-:Y:S01]  /*2f320*/  IMAD.IADD R17, R17, 0x1, R0 ;  /* 0x0000000111117824 */ /* 0x000fe200078e0200 */
[----:B------:R-:W-:Y:S06]  /*2f330*/  BRA `(.L_x_5854) ;  /* 0x00000000001c7947 */ /* 0x000fec0003800000 */
.L_x_5846:
[----:B------:R-:W-:Y:S01]  /*2f340*/  UMOV UR4, URZ ;  /* 0x0000003f00047c82 */ /* 0x000fe20008000000 */
[----:B------:R-:W-:Y:S01]  /*2f350*/  UMOV UR5, URZ ;  /* 0x0000003f00057c82 */ /* 0x000fe20008000000 */
[----:B------:R-:W-:Y:S01]  /*2f360*/  ULDC UR6, c[0x0][0xc3c] ;  /* 0x00030f0000067ab9 */ /* 0x000fe20000000800 */
[----:B------:R-:W-:Y:S02]  /*2f370*/  IMAD.MOV.U32 R16, RZ, RZ, R0 ;  /* 0x000000ffff107224 */ /* 0x000fe400078e0000 */
[----:B------:R-:W-:Y:S02]  /*2f380*/  IMAD.U32 R17, RZ, RZ, UR4 ;  /* 0x00000004ff117e24 */ /* 0x000fe4000f8e00ff */
[----:B------:R-:W-:Y:S02]  /*2f390*/  IMAD.U32 R18, RZ, RZ, UR5 ;  /* 0x00000005ff127e24 */ /* 0x000fe4000f8e00ff */
[----:B------:R-:W-:-:S07]  /*2f3a0*/  IMAD.U32 R19, RZ, RZ, UR6 ;  /* 0x00000006ff137e24 */ /* 0x000fce000f8e00ff */
.L_x_5854:
[----:B------:R-:W0:Y:S01]  /*2f3b0*/  S2R R0, SR_TID.X ;  /* 0x0000000000007919 */ /* 0x000e220000002100 */
[----:B------:R-:W-:Y:S05]  /*2f3c0*/  WARPSYNC.ALL ;  /* 0x0000000000007948 */ /* 0x000fea0003800000 */
        /* <DEDUP_REMOVED lines=8> */
.L_x_5843:
[----:B------:R-:W-:Y:S02]  /*2f450*/  ULDC UR4, c[0x0][0xc3c] ;  /* 0x00030f0000047ab9 */ /* 0x000fe40000000800 */
[----:B---3--:R-:W-:-:S13]  /*2f460*/  ISETP.GE.AND P0, PT, R19, UR4, PT ;  /* 0x0000000413007c0c */ /* 0x008fda000bf06270 */
[----:B------:R-:W-:Y:S05]  /*2f470*/  @!P0 BRA `(.L_x_5855) ;  /* 0xffffff8800108947 */ /* 0x000fea000383ffff */
[----:B------:R-:W-:Y:S05]  /*2f480*/  BSYNC B7 ;  /* 0x0000000000077941 */ /* 0x000fea0003800000 */
.L_x_5717:
[----:B--2---:R-:W2:Y:S01]  /*2f490*/  LDL.LU R0, [R1+0x2c] ;  /* 0x00002c0001007983 */ /* 0x004ea20000300800 */
[----:B------:R-:W-:Y:S01]  /*2f4a0*/  BSSY B0, `(.L_x_5856) ;  /* 0x000000b000007945 */ /* 0x000fe20003800000 */
[----:B------:R-:W3:Y:S01]  /*2f4b0*/  S2R R5, SR_CgaCtaId ;  /* 0x0000000000057919 */ /* 0x000ee20000008800 */
[----:B--2---:R-:W-:-:S05]  /*2f4c0*/  VIADD R0, R0, 0x1 ;  /* 0x0000000100007836 */ /* 0x004fca0000000000 */
[----:B01----:R-:W-:-:S04]  /*2f4d0*/  LEA.HI R2, R0, R0, RZ, 0x1 ;  /* 0x0000000000027211 */ /* 0x003fc800078f08ff */
[----:B------:R-:W-:Y:S02]  /*2f4e0*/  LOP3.LUT R3, R2, 0xfffffffe, RZ, 0xc0, !PT ;  /* 0xfffffffe02037812 */ /* 0x000fe400078ec0ff */
[----:B------:R-:W-:-:S03]  /*2f4f0*/  MOV R2, 0x400 ;  /* 0x0000040000027802 */ /* 0x000fc60000000f00 */
[----:B------:R-:W-:Y:S01]  /*2f500*/  IMAD.IADD R0, R0, 0x1, -R3 ;  /* 0x0000000100007824 */ /* 0x000fe200078e0a03 */
[----:B---3--:R-:W-:-:S04]  /*2f510*/  LEA R4, R5, R2, 0x18 ;  /* 0x0000000205047211 */ /* 0x008fc800078ec0ff */
[----:B------:R-:W-:-:S04]  /*2f520*/  SHF.L.U32 R0, R0, 0x1f, RZ ;  /* 0x0000001f00007819 */ /* 0x000fc800000006ff */
[----:B------:R-:W0:Y:S02]  /*2f530*/  SYNCS.PHASECHK.TRANS64.TRYWAIT P0, [R4+URZ+0x2a820], R0 ;  /* 0x02a82000040075a7 */ /* 0x000e24000800017f */
[----:B0-----:R-:W-:Y:S05]  /*2f540*/  @!P0 BRA `(.L_x_5857) ;  /* 0x0000007000c48947 */ /* 0x001fea0003800000 */
.L_x_6134:
[----:B------:R-:W-:Y:S05]  /*2f550*/  BSYNC B0 ;  /* 0x0000000000007941 */ /* 0x000fea0003800000 */
.L_x_5856:
[----:B------:R-:W-:-:S03]  /*2f560*/  UMOV UR4, 0xffffffff ;  /* 0xffffffff00047882 */ /* 0x000fc60000000000 */
[----:B------:R-:W-:Y:S05]  /*2f570*/  BRA.DIV UR4, `(.L_x_5858) ;  /* 0x0000007204cc7947 */ /* 0x000fea000b800000 */
[----:B0-----:R-:W0:Y:S02]  /*2f580*/  S2R R0, SR_TID.X ;  /* 0x0000000000007919 */ /* 0x001e240000002100 */
[----:B0-----:R-:W-:-:S04]  /*2f590*/  SHF.R.U32.HI R0, RZ, 0x5, R0 ;  /* 0x00000005ff007819 */ /* 0x001fc80000011600 */
[----:B------:R-:W-:-:S05]  /*2f5a0*/  LOP3.LUT R0, R0, 0x3, RZ, 0xc0, !PT ;  /* 0x0000000300007812 */ /* 0x000fca00078ec0ff */
[----:B------:R0:W1:Y:S02]  /*2f5b0*/  SHFL.IDX PT, R14, R0, RZ, 0x1f ;  /* 0x00001fff000e7589 */ /* 0x00006400000e0000 */
.L_x_6137:
[----:B-1----:R-:W-:-:S13]  /*2f5c0*/  ISETP.NE.AND P0, PT, R14, RZ, PT ;  /* 0x000000ff0e00720c */ /* 0x002fda0003f05270 */
[----:B------:R-:W-:Y:S05]  /*2f5d0*/  @P0 BRA `(.L_x_5469) ;  /* 0x0000000000a80947 */ /* 0x000fea0003800000 */
[----:B------:R-:W-:-:S03]  /*2f5e0*/  UMOV UR4, 0xffffffff ;  /* 0xffffffff00047882 */ /* 0x000fc60000000000 */
[----:B------:R-:W-:Y:S05]  /*2f5f0*/  BRA.DIV UR4, `(.L_x_5859) ;  /* 0x0000007204e07947 */ /* 0x000fea000b800000 */
[----:B------:R-:W-:-:S13]  /*2f600*/  ELECT P6, URZ, PT ;  /* 0x00000000003f782f */ /* 0x000fda00038c0000 */
.L_x_6140:
[----:B------:R-:W-:Y:S05]  /*2f610*/  @!P6 BRA `(.L_x_5469) ;  /* 0x000000000098e947 */ /* 0x000fea0003800000 */
[----:B------:R-:W-:-:S06]  /*2f620*/  ULOP3.LUT UR4, UR36, 0x2, URZ, 0xfc, !UPT ;  /* 0x0000000224047892 */ /* 0x000fcc000f8efc3f */
[----:B0-----:R-:W-:-:S05]  /*2f630*/  IMAD.U32 R0, RZ, RZ, UR4 ;  /* 0x00000004ff007e24 */ /* 0x001fca000f8e00ff */
[----:B------:R-:W-:-:S13]  /*2f640*/  ISETP.NE.AND P0, PT, R0, 0x3, PT ;  /* 0x000000030000780c */ /* 0x000fda0003f05270 */
[----:B------:R-:W-:Y:S05]  /*2f650*/  @!P0 BRA `(.L_x_5860) ;  /* 0x0000000000048947 */ /* 0x000fea0003800000 */
[----:B------:R-:W-:Y:S01]  /*2f660*/  BPT.TRAP 0x1 ;  /* 0x000000040000795c */ /* 0x000fe20000300000 */
.L_x_5860:
[C---:B------:R-:W-:Y:S01]  /*2f670*/  IMAD R5, R25.reuse, 0x8, R4 ;  /* 0x0000000819057824 */ /* 0x040fe200078e0204 */
[----:B------:R-:W-:Y:S01]  /*2f680*/  SHF.L.U32 R0, R28, 0x1f, RZ ;  /* 0x0000001f1c007819 */ /* 0x000fe200000006ff */
[----:B------:R-:W-:-:S03]  /*2f690*/  VIADD R25, R25, 0x1 ;  /* 0x0000000119197836 */ /* 0x000fc60000000000 */
[----:B------:R-:W0:Y:S02]  /*2f6a0*/  SYNCS.PHASECHK.TRANS64.TRYWAIT P1, [R5+URZ+0x2a840], R0 ;  /* 0x02a84000050075a7 */ /* 0x000e24000802017f */
[----:B------:R-:W-:-:S04]  /*2f6b0*/  ISETP.NE.AND P2, PT, R25, 0x2, PT ;  /* 0x000000021900780c */ /* 0x000fc80003f45270 */
[----:B------:R-:W-:Y:S01]  /*2f6c0*/  SEL R3, RZ, 0x1, P2 ;  /* 0x00000001ff037807 */ /* 0x000fe20001000000 */
[----:B0-----:R-:W-:Y:S08]  /*2f6d0*/  @!P1 BRA `(.L_x_5861) ;  /* 0x0000007000c89947 */ /* 0x001ff00003800000 */
.L_x_6141:
[----:B------:R-:W-:Y:S02]  /*2f6e0*/  SEL R25, R25, RZ, P2 ;  /* 0x000000ff19197207 */ /* 0x000fe40001000000 */
[----:B------:R-:W-:Y:S01]  /*2f6f0*/  LOP3.LUT R2, R28, R3, RZ, 0x3c, !PT ;  /* 0x000000031c027212 */ /* 0x000fe200078e3cff */
[----:B------:R-:W-:Y:S06]  /*2f700*/  @!P0 BRA `(.L_x_5862) ;  /* 0x0000000000048947 */ /* 0x000fec0003800000 */
[----:B------:R-:W-:Y:S01]  /*2f710*/  BPT.TRAP 0x1 ;  /* 0x000000040000795c */ /* 0x000fe20000300000 */
.L_x_5862:
[----:B------:R-:W-:Y:S01]  /*2f720*/  IMAD R25, R25, 0x8, R4 ;  /* 0x0000000819197824 */ /* 0x000fe200078e0204 */
[----:B------:R-:W-:-:S04]  /*2f730*/  SHF.L.U32 R2, R2, 0x1f, RZ ;  /* 0x0000001f02027819 */ /* 0x000fc800000006ff */
[----:B------:R-:W1:Y:S02]  /*2f740*/  SYNCS.PHASECHK.TRANS64.TRYWAIT P1, [R25+URZ+0x2a840], R2 ;  /* 0x02a84002190075a7 */ /* 0x000e64000802017f */
[----:B-1----:R-:W-:Y:S05]  /*2f750*/  @!P1 BRA `(.L_x_5863) ;  /* 0x0000007000bc9947 */ /* 0x002fea0003800000 */
.L_x_6142:
[----:B------:R-:W-:Y:S05]  /*2f760*/  @!P0 BRA `(.L_x_5864) ;  /* 0x0000000000048947 */ /* 0x000fea0003800000 */
[----:B------:R-:W-:Y:S01]  /*2f770*/  BPT.TRAP 0x1 ;  /* 0x000000040000795c */ /* 0x000fe20000300000 */
.L_x_5864:
[----:B------:R-:W2:Y:S02]  /*2f780*/  SYNCS.PHASECHK.TRANS64.TRYWAIT P1, [R5+URZ+0x2a860], R0 ;  /* 0x02a86000050075a7 */ /* 0x000ea4000802017f */
[----:B--2---:R-:W-:Y:S05]  /*2f790*/  @!P1 BRA `(.L_x_5865) ;  /* 0x0000007000c09947 */ /* 0x004fea0003800000 */
.L_x_6143:
[----:B------:R-:W-:Y:S05]  /*2f7a0*/  @!P0 BRA `(.L_x_5866) ;  /* 0x0000000000048947 */ /* 0x000fea0003800000 */
[----:B------:R-:W-:Y:S01]  /*2f7b0*/  BPT.TRAP 0x1 ;  /* 0x000000040000795c */ /* 0x000fe20000300000 */
.L_x_5866:
[----:B------:R-:W3:Y:S02]  /*2f7c0*/  SYNCS.PHASECHK.TRANS64.TRYWAIT P1, [R25+URZ+0x2a860], R2 ;  /* 0x02a86002190075a7 */ /* 0x000ee4000802017f */
[----:B---3--:R-:W-:Y:S05]  /*2f7d0*/  @!P1 BRA `(.L_x_5867) ;  /* 0x0000007000c49947 */ /* 0x008fea0003800000 */
.L_x_6144:
[----:B------:R-:W-:Y:S05]  /*2f7e0*/  @!P0 BRA `(.L_x_5868) ;  /* 0x0000000000048947 */ /* 0x000fea0003800000 */
[----:B------:R-:W-:Y:S01]  /*2f7f0*/  BPT.TRAP 0x1 ;  /* 0x000000040000795c */ /* 0x000fe20000300000 */
.L_x_5868:
[----:B------:R-:W4:Y:S02]  /*2f800*/  SYNCS.PHASECHK.TRANS64.TRYWAIT P1, [R5+URZ+0x2a880], R0 ;  /* 0x02a88000050075a7 */ /* 0x000f24000802017f */
[----:B----4-:R-:W-:Y:S05]  /*2f810*/  @!P1 BRA `(.L_x_5869) ;  /* 0x0000007000c89947 */ /* 0x010fea0003800000 */
.L_x_6145:
[----:B------:R-:W-:Y:S05]  /*2f820*/  @!P0 BRA `(.L_x_5870) ;  /* 0x0000000000048947 */ /* 0x000fea0003800000 */
[----:B------:R-:W-:Y:S01]  /*2f830*/  BPT.TRAP 0x1 ;  /* 0x000000040000795c */ /* 0x000fe20000300000 */
.L_x_5870:
[----:B------:R0:W0:Y:S02]  /*2f840*/  SYNCS.PHASECHK.TRANS64.TRYWAIT P0, [R25+URZ+0x2a880], R2 ;  /* 0x02a88002190075a7 */ /* 0x000024000800017f */
[----:B0-----:R-:W-:Y:S05]  /*2f850*/  @!P0 NANOSLEEP.SYNCS 0x989680 ;  /* 0x009896800000895d */ /* 0x001fea0003900000 */
[----:B------:R-:W0:Y:S02]  /*2f860*/  @!P0 SYNCS.PHASECHK.TRANS64 P0, [R25+URZ+0x2a880], R2 ;  /* 0x02a88002190085a7 */ /* 0x000e24000800007f */
[----:B0-----:R-:W-:Y:S05]  /*2f870*/  @!P0 BRA `(.L_x_5870) ;  /* 0xfffffffc00f08947 */ /* 0x001fea000383ffff */
.L_x_5469:
[----:B------:R-:W-:Y:S05]  /*2f880*/  BSYNC B8 ;  /* 0x0000000000087941 */ /* 0x000fea0003800000 */
.L_x_5466:
[----:B------:R-:W-:Y:S05]  /*2f890*/  EXIT ;  /* 0x000000000000794d */ /* 0x000fea0003800000 */
.L_x_5495:
[----:B-1----:R1:W2:Y:S02]  /*2f8a0*/  SYNCS.PHASECHK.TRANS64.TRYWAIT P4, [R82+URZ+0x2a890], R94 ;  /* 0x02a8905e520075a7 */ /* 0x0022a4000808017f */
[----:B--2---:R-:W-:Y:S05]  /*2f8b0*/  @!P4 NANOSLEEP.SYNCS 0x989680 ;  /* 0x009896800000c95d */ /* 0x004fea0003900000 */
[----:B------:R-:W2:Y:S02]  /*2f8c0*/  @!P4 SYNCS.PHASECHK.TRANS64 P4, [R82+URZ+0x2a890], R94 ;  /* 0x02a8905e5200c5a7 */ /* 0x000ea4000808007f */
[----:B--2---:R-:W-:Y:S05]  /*2f8d0*/  @!P4 BRA `(.L_x_5495) ;  /* 0xfffffffc00f0c947 */ /* 0x004fea000383ffff */
[----:B------:R-:W-:Y:S05]  /*2f8e0*/  BRA `(.L_x_5871) ;  /* 0xfffffd3c00087947 */ /* 0x000fea000383ffff */
.L_x_5496:
        /* <DEDUP_REMOVED lines=8> */
.L_x_5873:
[----:B------:R-:W-:Y:S05]  /*2f970*/  BSYNC B1 ;  /* 0x0000000000017941 */ /* 0x000fea0003800000 */
.L_x_5872:
        /* <DEDUP_REMOVED lines=8> */
.L_x_5874:
[----:B------:R-:W-:Y:S05]  /*2fa00*/  BRA `(.L_x_5875) ;  /* 0xfffffd3800d47947 */ /* 0x000fea000383ffff */
.L_x_5524:
[----:B-1----:R1:W2:Y:S02]  /*2fa10*/  SYNCS.PHASECHK.TRANS64.TRYWAIT P4, [R82+URZ+0x2a890], R94 ;  /* 0x02a8905e520075a7 */ /* 0x0022a4000808017f */
[----:B--2---:R-:W-:Y:S05]  /*2fa20*/  @!P4 NANOSLEEP.SYNCS 0x989680 ;  /* 0x009896800000c95d */ /* 0x004fea0003900000 */
[----:B------:R-:W2:Y:S02]  /*2fa30*/  @!P4 SYNCS.PHASECHK.TRANS64 P4, [R82+URZ+0x2a890], R94 ;  /* 0x02a8905e5200c5a7 */ /* 0x000ea4000808007f */
[----:B--2---:R-:W-:Y:S05]  /*2fa40*/  @!P4 BRA `(.L_x_5524) ;  /* 0xfffffffc00f0c947 */ /* 0x004fea000383ffff */
[----:B------:R-:W-:Y:S05]  /*2fa50*/  BRA `(.L_x_5876) ;  /* 0xfffffd6800ec7947 */ /* 0x000fea000383ffff */
.L_x_5525:
        /* <DEDUP_REMOVED lines=8> */
.L_x_5878:
[----:B------:R-:W-:Y:S05]  /*2fae0*/  BSYNC B1 ;  /* 0x0000000000017941 */ /* 0x000fea0003800000 */
.L_x_5877:
        /* <DEDUP_REMOVED lines=8> */
.L_x_5879:
[----:B------:R-:W-:Y:S01]  /*2fb70*/  IMAD.MOV.U32 R100, RZ, RZ, R14 ;  /* 0x000000ffff647224 */ /* 0x000fe200078e000e */
[----:B------:R-:W-:Y:S06]  /*2fb80*/  BRA `(.L_x_5880) ;  /* 0xfffffd6800b47947 */ /* 0x000fec000383ffff */
.L_x_5538:
[----:B0-----:R0:W1:Y:S02]  /*2fb90*/  SYNCS.PHASECHK.TRANS64.TRYWAIT P3, [R82+URZ+0x2a890], R94 ;  /* 0x02a8905e520075a7 */ /* 0x001064000806017f */
[----:B-1----:R-:W-:Y:S05]  /*2fba0*/  @!P3 NANOSLEEP.SYNCS 0x989680 ;  /* 0x009896800000b95d */ /* 0x002fea0003900000 */
[----:B------:R-:W1:Y:S02]  /*2fbb0*/  @!P3 SYNCS.PHASECHK.TRANS64 P3, [R82+URZ+0x2a890], R94 ;  /* 0x02a8905e5200b5a7 */ /* 0x000e64000806007f */
[----:B-1----:R-:W-:Y:S05]  /*2fbc0*/  @!P3 BRA `(.L_x_5538) ;  /* 0xfffffffc00f0b947 */ /* 0x002fea000383ffff */
[----:B------:R-:W-:Y:S05]  /*2fbd0*/  BRA `(.L_x_5881) ;  /* 0xfffffd9800a07947 */ /* 0x000fea000383ffff */
.L_x_5539:
[----:B------:R-:W-:Y:S01]  /*2fbe0*/  BSSY B1, `(.L_x_5882) ;  /* 0x0000007000017945 */ /* 0x000fe20003800000 */
[----:B------:R-:W-:Y:S02]  /*2fbf0*/  IMAD.MOV.U32 R12, RZ, RZ, RZ ;  /* 0x000000ffff0c7224 */ /* 0x000fe400078e00ff */
[----:B------:R-:W-:Y:S02]  /*2fc00*/  IMAD.MOV.U32 R11, RZ, RZ, 0x1e1f ;  /* 0x00001e1fff0b7424 */ /* 0x000fe400078e00ff */
[----:B------:R-:W-:-:S07]  /*2fc10*/  IMAD.MOV.U32 R15, RZ, RZ, -0x1 ;  /* 0xffffffffff0f7424 */ /* 0x000fce00078e00ff */
[----:B0-----:R-:W-:Y:S05]  /*2fc20*/  WARPSYNC.COLLECTIVE R15, `(.L_x_5883) ;  /* 0x000000000f087348 */ /* 0x001fea0003c00000 */
[----:B------:R1:W2:Y:S02]  /*2fc30*/  SHFL.IDX P6, R14, R13, R12, R11 ;  /* 0x0000000c0d0e7389 */ /* 0x0002a400000c000b */
[----:B012---:R-:W-:Y:S01]  /*2fc40*/  ENDCOLLECTIVE ;  /* 0x000000000000791b */ /* 0x007fe20003800000 */
.L_x_5883:
[----:B------:R-:W-:Y:S05]  /*2fc50*/  BSYNC B1 ;  /* 0x0000000000017941 */ /* 0x000fea0003800000 */
.L_x_5882:
        /* <DEDUP_REMOVED lines=8> */
.L_x_5884:
[----:B------:R-:W-:Y:S05]  /*2fce0*/  BRA `(.L_x_5885) ;  /* 0xfffffd9800c07947 */ /* 0x000fea000383ffff */
.L_x_5543:
[----:B0-----:R0:W2:Y:S02]  /*2fcf0*/  SYNCS.PHASECHK.TRANS64.TRYWAIT P2, [R82+URZ+0x2a8b0], R94 ;  /* 0x02a8b05e520075a7 */ /* 0x0010a4000804017f */
[----:B--2---:R-:W-:Y:S05]  /*2fd00*/  @!P2 NANOSLEEP.SYNCS 0x989680 ;  /* 0x009896800000a95d */ /* 0x004fea0003900000 */
[----:B------:R-:W2:Y:S02]  /*2fd10*/  @!P2 SYNCS.PHASECHK.TRANS64 P2, [R82+URZ+0x2a8b0], R94 ;  /* 0x02a8b05e5200a5a7 */ /* 0x000ea4000804007f */
[----:B--2---:R-:W-:Y:S05]  /*2fd20*/  @!P2 BRA `(.L_x_5543) ;  /* 0xfffffffc00f0a947 */ /* 0x004fea000383ffff */
[----:B------:R-:W-:Y:S05]  /*2fd30*/  BRA `(.L_x_5886) ;  /* 0xfffffd9c00887947 */ /* 0x000fea000383ffff */
.L_x_5559:
[----:B------:R-:W-:Y:S01]  /*2fd40*/  BSSY B0, `(.L_x_5887) ;  /* 0x0000007000007945 */ /* 0x000fe20003800000 */
[----:B------:R-:W-:Y:S02]  /*2fd50*/  IMAD.MOV.U32 R12, RZ, RZ, RZ ;  /* 0x000000ffff0c7224 */ /* 0x000fe400078e00ff */
[----:B------:R-:W-:Y:S02]  /*2fd60*/  IMAD.MOV.U32 R11, RZ, RZ, 0x1f ;  /* 0x0000001fff0b7424 */ /* 0x000fe400078e00ff */
[----:B------:R-:W-:-:S07]  /*2fd70*/  IMAD.MOV.U32 R15, RZ, RZ, -0x1 ;  /* 0xffffffffff0f7424 */ /* 0x000fce00078e00ff */
[----:B-----5:R-:W-:Y:S05]  /*2fd80*/  WARPSYNC.COLLECTIVE R15, `(.L_x_5888) ;  /* 0x000000000f087348 */ /* 0x020fea0003c00000 */
[----:B------:R0:W1:Y:S02]  /*2fd90*/  SHFL.IDX P6, R14, R13, R12, R11 ;  /* 0x0000000c0d0e7389 */ /* 0x00006400000c000b */
[----:B01---5:R-:W-:Y:S01]  /*2fda0*/  ENDCOLLECTIVE ;  /* 0x000000000000791b */ /* 0x023fe20003800000 */
.L_x_5888:
[----:B------:R-:W-:Y:S05]  /*2fdb0*/  BSYNC B0 ;  /* 0x0000000000007941 */ /* 0x000fea0003800000 */
.L_x_5887:
[----:B------:R-:W-:Y:S01]  /*2fdc0*/  IMAD.MOV.U32 R217, RZ, RZ, R14 ;  /* 0x000000ffffd97224 */ /* 0x000fe200078e000e */
[----:B------:R-:W-:Y:S06]  /*2fdd0*/  BRA `(.L_x_5889) ;  /* 0xfffffdac00587947 */ /* 0x000fec000383ffff */
.L_x_5569:
[----:B------:R-:W-:Y:S01]  /*2fde0*/  BSSY B1, `(.L_x_5890) ;  /* 0x0000007000017945 */ /* 0x000fe20003800000 */
[----:B------:R-:W-:Y:S02]  /*2fdf0*/  IMAD.MOV.U32 R12, RZ, RZ, RZ ;  /* 0x000000ffff0c7224 */ /* 0x000fe400078e00ff */
[----:B------:R-:W-:Y:S02]  /*2fe00*/  IMAD.MOV.U32 R11, RZ, RZ, 0x1e1f ;  /* 0x00001e1fff0b7424 */ /* 0x000fe400078e00ff */
[----:B------:R-:W-:-:S07]  /*2fe10*/  IMAD.MOV.U32 R15, RZ, RZ, -0x1 ;  /* 0xffffffffff0f7424 */ /* 0x000fce00078e00ff */
[----:B------:R-:W-:Y:S05]  /*2fe20*/  WARPSYNC.COLLECTIVE R15, `(.L_x_5891) ;  /* 0x000000000f087348 */ /* 0x000fea0003c00000 */
[----:B------:R0:W1:Y:S02]  /*2fe30*/  SHFL.IDX P6, R14, R13, R12, R11 ;  /* 0x0000000c0d0e7389 */ /* 0x00006400000c000b */
[----:B01----:R-:W-:Y:S01]  /*2fe40*/  ENDCOLLECTIVE ;  /* 0x000000000000791b */ /* 0x003fe20003800000 */
.L_x_5891:
[----:B------:R-:W-:Y:S05]  /*2fe50*/  BSYNC B1 ;  /* 0x0000000000017941 */ /* 0x000fea0003800000 */
.L_x_5890:
        /* <DEDUP_REMOVED lines=8> */
.L_x_5892:
[----:B------:R-:W-:Y:S01]  /*2fee0*/  MOV R13, R4 ;  /* 0x00000004000d7202 */ /* 0x000fe20000000f00 */
[----:B------:R-:W-:-:S07]  /*2fef0*/  IMAD.MOV.U32 R3, RZ, RZ, R14 ;  /* 0x000000ffff037224 */ /* 0x000fce00078e000e */
[----:B------:R-:W-:Y:S05]  /*2ff00*/  WARPSYNC.COLLECTIVE R15, `(.L_x_5893) ;  /* 0x000000000f087348 */ /* 0x000fea0003c00000 */
[----:B------:R0:W1:Y:S02]  /*2ff10*/  SHFL.IDX P6, R14, R13, R12, R11 ;  /* 0x0000000c0d0e7389 */ /* 0x00006400000c000b */
[----:B01----:R-:W-:Y:S01]  /*2ff20*/  ENDCOLLECTIVE ;  /* 0x000000000000791b */ /* 0x003fe20003800000 */
.L_x_5893:
[----:B------:R-:W-:Y:S02]  /*2ff30*/  IMAD.MOV.U32 R13, RZ, RZ, R5 ;  /* 0x000000ffff0d7224 */ /* 0x000fe400078e0005 */
[----:B------:R-:W-:-:S07]  /*2ff40*/  IMAD.MOV.U32 R4, RZ, RZ, R14 ;  /* 0x000000ffff047224 */ /* 0x000fce00078e000e */
[----:B------:R-:W-:Y:S05]  /*2ff50*/  WARPSYNC.COLLECTIVE R15, `(.L_x_5894) ;  /* 0x000000000f087348 */ /* 0x000fea0003c00000 */
[----:B------:R0:W1:Y:S02]  /*2ff60*/  SHFL.IDX P6, R14, R13, R12, R11 ;  /* 0x0000000c0d0e7389 */ /* 0x00006400000c000b */
[----:B01----:R-:W-:Y:S01]  /*2ff70*/  ENDCOLLECTIVE ;  /* 0x000000000000791b */ /* 0x003fe20003800000 */
.L_x_5894:
[----:B------:R-:W-:Y:S01]  /*2ff80*/  IMAD.MOV.U32 R5, RZ, RZ, R14 ;  /* 0x000000ffff057224 */ /* 0x000fe200078e000e */
[----:B------:R-:W-:Y:S06]  /*2ff90*/  BRA `(.L_x_5895) ;  /* 0xfffffdb400307947 */ /* 0x000fec000383ffff */
.L_x_5573:
[----:B--2---:R2:W4:Y:S02]  /*2ffa0*/  SYNCS.PHASECHK.TRANS64.TRYWAIT P0, [R16+URZ+0x2a800], R5 ;  /* 0x02a80005100075a7 */ /* 0x004524000800017f */
[----:B----4-:R-:W-:Y:S05]  /*2ffb0*/  @!P0 NANOSLEEP.SYNCS 0x989680 ;  /* 0x009896800000895d */ /* 0x010fea0003900000 */
[----:B------:R-:W4:Y:S02]  /*2ffc0*/  @!P0 SYNCS.PHASECHK.TRANS64 P0, [R16+URZ+0x2a800], R5 ;  /* 0x02a80005100085a7 */ /* 0x000f24000800007f */
[----:B----4-:R-:W-:Y:S05]  /*2ffd0*/  @!P0 BRA `(.L_x_5573) ;  /* 0xfffffffc00f08947 */ /* 0x010fea000383ffff */
[----:B------:R-:W-:Y:S05]  /*2ffe0*/  BRA `(.L_x_5896) ;  /* 0xfffffdb8007c7947 */ /* 0x000fea000383ffff */
.L_x_5585:
[----:B------:R-:W-:Y:S01]  /*2fff0*/  BSSY B1, `(.L_x_5897) ;  /* 0x0000007000017945 */ /* 0x000fe20003800000 */
[----:B------:R-:W-:Y:S02]  /*30000*/  IMAD.MOV.U32 R12, RZ, RZ, RZ ;  /* 0x000000ffff0c7224 */ /* 0x000fe400078e00ff */
[----:B------:R-:W-:Y:S02]  /*30010*/  IMAD.MOV.U32 R11, RZ, RZ, 0x1e1f ;  /* 0x00001e1fff0b7424 */ /* 0x000fe400078e00ff */
[----:B------:R-:W-:-:S07]  /*30020*/  IMAD.MOV.U32 R15, RZ, RZ, -0x1 ;  /* 0xffffffffff0f7424 */ /* 0x000fce00078e00ff */
[----:B------:R-:W-:Y:S05]  /*30030*/  WARPSYNC.COLLECTIVE R15, `(.L_x_5898) ;  /* 0x000000000f087348 */ /* 0x000fea0003c00000 */
[----:B------:R0:W1:Y:S02]  /*30040*/  SHFL.IDX P6, R14, R13, R12, R11 ;  /* 0x0000000c0d0e7389 */ /* 0x00006400000c000b */
[----:B01----:R-:W-:Y:S01]  /*30050*/  ENDCOLLECTIVE ;  /* 0x000000000000791b */ /* 0x003fe20003800000 */
.L_x_5898:
[----:B------:R-:W-:Y:S05]  /*30060*/  BSYNC B1 ;  /* 0x0000000000017941 */ /* 0x000fea0003800000 */
.L_x_5897:
        /* <DEDUP_REMOVED lines=8> */
.L_x_5899:
[----:B------:R-:W-:Y:S02]  /*300f0*/  IMAD.MOV.U32 R13, RZ, RZ, R37 ;  /* 0x000000ffff0d7224 */ /* 0x000fe400078e0025 */
[----:B------:R-:W-:-:S07]  /*30100*/  IMAD.MOV.U32 R21, RZ, RZ, R14 ;  /* 0x000000ffff157224 */ /* 0x000fce00078e000e */
[----:B------:R-:W-:Y:S05]  /*30110*/  WARPSYNC.COLLECTIVE R15, `(.L_x_5900) ;  /* 0x000000000f087348 */ /* 0x000fea0003c00000 */
[----:B------:R0:W1:Y:S02]  /*30120*/  SHFL.IDX P6, R14, R13, R12, R11 ;  /* 0x0000000c0d0e7389 */ /* 0x00006400000c000b */
[----:B01----:R-:W-:Y:S01]  /*30130*/  ENDCOLLECTIVE ;  /* 0x000000000000791b */ /* 0x003fe20003800000 */
.L_x_5900:
[----:B------:R-:W-:Y:S02]  /*30140*/  IMAD.MOV.U32 R13, RZ, RZ, R39 ;  /* 0x000000ffff0d7224 */ /* 0x000fe400078e0027 */
[----:B------:R-:W-:-:S07]  /*30150*/  IMAD.MOV.U32 R37, RZ, RZ, R14 ;  /* 0x000000ffff257224 */ /* 0x000fce00078e000e */
[----:B------:R-:W-:Y:S05]  /*30160*/  WARPSYNC.COLLECTIVE R15, `(.L_x_5901) ;  /* 0x000000000f087348 */ /* 0x000fea0003c00000 */
[----:B------:R0:W1:Y:S02]  /*30170*/  SHFL.IDX P6, R14, R13, R12, R11 ;  /* 0x0000000c0d0e7389 */ /* 0x00006400000c000b */
[----:B01----:R-:W-:Y:S01]  /*30180*/  ENDCOLLECTIVE ;  /* 0x000000000000791b */ /* 0x003fe20003800000 */
.L_x_5901:
[----:B------:R-:W-:Y:S01]  /*30190*/  IMAD.MOV.U32 R39, RZ, RZ, R14 ;  /* 0x000000ffff277224 */ /* 0x000fe200078e000e */
[----:B------:R-:W-:Y:S06]  /*301a0*/  BRA `(.L_x_5902) ;  /* 0xfffffde800607947 */ /* 0x000fec000383ffff */
.L_x_5589:
[----:B0-----:R0:W1:Y:S02]  /*301b0*/  SYNCS.PHASECHK.TRANS64.TRYWAIT P0, [R16+URZ+0x2a800], R21 ;  /* 0x02a80015100075a7 */ /* 0x001064000800017f */
[----:B-1----:R-:W-:Y:S05]  /*301c0*/  @!P0 NANOSLEEP.SYNCS 0x989680 ;  /* 0x009896800000895d */ /* 0x002fea0003900000 */
[----:B------:R-:W1:Y:S02]  /*301d0*/  @!P0 SYNCS.PHASECHK.TRANS64 P0, [R16+URZ+0x2a800], R21 ;  /* 0x02a80015100085a7 */ /* 0x000e64000800007f */
[----:B-1----:R-:W-:Y:S05]  /*301e0*/  @!P0 BRA `(.L_x_5589) ;  /* 0xfffffffc00f08947 */ /* 0x002fea000383ffff */
[----:B------:R-:W-:Y:S05]  /*301f0*/  BRA `(.L_x_5903) ;  /* 0xfffffdec00587947 */ /* 0x000fea000383ffff */
.L_x_5597:
[----:B--2---:R2:W3:Y:S02]  /*30200*/  SYNCS.PHASECHK.TRANS64.TRYWAIT P1, [R21+URZ+0x2a830], R0 ;  /* 0x02a83000150075a7 */ /* 0x0044e4000802017f */
[----:B---3--:R-:W-:Y:S05]  /*30210*/  @!P1 NANOSLEEP.SYNCS 0x989680 ;  /* 0x009896800000995d */ /* 0x008fea0003900000 */
[----:B------:R-:W3:Y:S02]  /*30220*/  @!P1 SYNCS.PHASECHK.TRANS64 P1, [R21+URZ+0x2a830], R0 ;  /* 0x02a83000150095a7 */ /* 0x000ee4000802007f */
[----:B---3--:R-:W-:Y:S05]  /*30230*/  @!P1 BRA `(.L_x_5597) ;  /* 0xfffffffc00f09947 */ /* 0x008fea000383ffff */
[----:B------:R-:W-:Y:S05]  /*30240*/  BRA `(.L_x_5596) ;  /* 0xfffffe1c00947947 */ /* 0x000fea000383ffff */
.L_x_5616:
[----:B-1----:R1:W2:Y:S02]  /*30250*/  SYNCS.PHASECHK.TRANS64.TRYWAIT P4, [R7+URZ+0x2a830], R6 ;  /* 0x02a83006070075a7 */ /* 0x0022a4000808017f */
[----:B--2---:R-:W-:Y:S05]  /*30260*/  @!P4 NANOSLEEP.SYNCS 0x989680 ;  /* 0x009896800000c95d */ /* 0x004fea0003900000 */
[----:B------:R-:W2:Y:S02]  /*30270*/  @!P4 SYNCS.PHASECHK.TRANS64 P4, [R7+URZ+0x2a830], R6 ;  /* 0x02a830060700c5a7 */ /* 0x000ea4000808007f */
[----:B--2---:R-:W-:Y:S05]  /*30280*/  @!P4 BRA `(.L_x_5616) ;  /* 0xfffffffc00f0c947 */ /* 0x004fea000383ffff */
[----:B------:R-:W-:Y:S05]  /*30290*/  BRA `(.L_x_5615) ;  /* 0xfffffe5c00207947 */ /* 0x000fea000383ffff */
.L_x_5620:
[----:B-1----:R1:W2:Y:S02]  /*302a0*/  SYNCS.PHASECHK.TRANS64.TRYWAIT P3, [R7+URZ+0x2a850], R6 ;  /* 0x02a85006070075a7 */ /* 0x0022a4000806017f */
[----:B--2---:R-:W-:Y:S05]  /*302b0*/  @!P3 NANOSLEEP.SYNCS 0x989680 ;  /* 0x009896800000b95d */ /* 0x004fea0003900000 */
[----:B------:R-:W2:Y:S02]  /*302c0*/  @!P3 SYNCS.PHASECHK.TRANS64 P3, [R7+URZ+0x2a850], R6 ;  /* 0x02a850060700b5a7 */ /* 0x000ea4000806007f */
[----:B--2---:R-:W-:Y:S05]  /*302d0*/  @!P3 BRA `(.L_x_5620) ;  /* 0xfffffffc00f0b947 */ /* 0x004fea000383ffff */
[----:B------:R-:W-:Y:S05]  /*302e0*/  BRA `(.L_x_5617) ;  /* 0xfffffe5c00f07947 */ /* 0x000fea000383ffff */
.L_x_5641:
[----:B-1----:R1:W2:Y:S02]  /*302f0*/  SYNCS.PHASECHK.TRANS64.TRYWAIT P2, [R7+URZ+0x2a830], R8 ;  /* 0x02a83008070075a7 */ /* 0x0022a4000804017f */
[----:B--2---:R-:W-:Y:S05]  /*30300*/  @!P2 NANOSLEEP.SYNCS 0x989680 ;  /* 0x009896800000a95d */ /* 0x004fea0003900000 */
[----:B------:R-:W2:Y:S02]  /*30310*/  @!P2 SYNCS.PHASECHK.TRANS64 P2, [R7+URZ+0x2a830], R8 ;  /* 0x02a830080700a5a7 */ /* 0x000ea4000804007f */
[----:B--2---:R-:W-:Y:S05]  /*30320*/  @!P2 BRA `(.L_x_5641) ;  /* 0xfffffffc00f0a947 */ /* 0x004fea000383ffff */
[----:B------:R-:W-:Y:S05]  /*30330*/  BRA `(.L_x_5640) ;  /* 0xfffffe9800747947 */ /* 0x000fea000383ffff */
.L_x_5645:
[----:B-1----:R1:W2:Y:S02]  /*30340*/  SYNCS.PHASECHK.TRANS64.TRYWAIT P1, [R7+URZ+0x2a850], R6 ;  /* 0x02a85006070075a7 */ /* 0x0022a4000802017f */
[----:B--2---:R-:W-:Y:S05]  /*30350*/  @!P1 NANOSLEEP.SYNCS 0x989680 ;  /* 0x009896800000995d */ /* 0x004fea0003900000 */
[----:B------:R-:W2:Y:S02]  /*30360*/  @!P1 SYNCS.PHASECHK.TRANS64 P1, [R7+URZ+0x2a850], R6 ;  /* 0x02a85006070095a7 */ /* 0x000ea4000802007f */
[----:B--2---:R-:W-:Y:S05]  /*30370*/  @!P1 BRA `(.L_x_5645) ;  /* 0xfffffffc00f09947 */ /* 0x004fea000383ffff */
[----:B------:R-:W-:Y:S05]  /*30380*/  BRA `(.L_x_5642) ;  /* 0xfffffe9c00507947 */ /* 0x000fea000383ffff */
.L_x_5654:
[----:B-1----:R1:W2:Y:S02]  /*30390*/  SYNCS.PHASECHK.TRANS64.TRYWAIT P2, [R7+URZ+0x2a830], R8 ;  /* 0x02a83008070075a7 */ /* 0x0022a4000804017f */
[----:B--2---:R-:W-:Y:S05]  /*303a0*/  @!P2 NANOSLEEP.SYNCS 0x989680 ;  /* 0x009896800000a95d */ /* 0x004fea0003900000 */
[----:B------:R-:W2:Y:S02]  /*303b0*/  @!P2 SYNCS.PHASECHK.TRANS64 P2, [R7+URZ+0x2a830], R8 ;  /* 0x02a830080700a5a7 */ /* 0x000ea4000804007f */
[----:B--2---:R-:W-:Y:S05]  /*303c0*/  @!P2 BRA `(.L_x_5654) ;  /* 0xfffffffc00f0a947 */ /* 0x004fea000383ffff */
[----:B------:R-:W-:Y:S05]  /*303d0*/  BRA `(.L_x_5653) ;  /* 0xfffffec400187947 */ /* 0x000fea000383ffff */
.L_x_5658:
[----:B-1----:R1:W2:Y:S02]  /*303e0*/  SYNCS.PHASECHK.TRANS64.TRYWAIT P1, [R7+URZ+0x2a850], R6 ;  /* 0x02a85006070075a7 */ /* 0x0022a4000802017f */
[----:B--2---:R-:W-:Y:S05]  /*303f0*/  @!P1 NANOSLEEP.SYNCS 0x989680 ;  /* 0x009896800000995d */ /* 0x004fea0003900000 */
[----:B------:R-:W2:Y:S02]  /*30400*/  @!P1 SYNCS.PHASECHK.TRANS64 P1, [R7+URZ+0x2a850], R6 ;  /* 0x02a85006070095a7 */ /* 0x000ea4000802007f */
[----:B--2---:R-:W-:Y:S05]  /*30410*/  @!P1 BRA `(.L_x_5658) ;  /* 0xfffffffc00f09947 */ /* 0x004fea000383ffff */
[----:B------:R-:W-:Y:S05]  /*30420*/  BRA `(.L_x_5655) ;  /* 0xfffffec400f47947 */ /* 0x000fea000383ffff */
.L_x_5673:
[----:B-1----:R1:W2:Y:S02]  /*30430*/  SYNCS.PHASECHK.TRANS64.TRYWAIT P1, [R2+URZ+0x2a850], R5 ;  /* 0x02a85005020075a7 */ /* 0x0022a4000802017f */
[----:B--2---:R-:W-:Y:S05]  /*30440*/  @!P1 NANOSLEEP.SYNCS 0x989680 ;  /* 0x009896800000995d */ /* 0x004fea0003900000 */
[----:B------:R-:W2:Y:S02]  /*30450*/  @!P1 SYNCS.PHASECHK.TRANS64 P1, [R2+URZ+0x2a850], R5 ;  /* 0x02a85005020095a7 */ /* 0x000ea4000802007f */
[----:B--2---:R-:W-:Y:S05]  /*30460*/  @!P1 BRA `(.L_x_5673) ;  /* 0xfffffffc00f09947 */ /* 0x004fea000383ffff */
[----:B------:R-:W-:Y:S05]  /*30470*/  BRA `(.L_x_5672) ;  /* 0xfffffefc00ac7947 */ /* 0x000fea000383ffff */
.L_x_5677:
        /* <DEDUP_REMOVED lines=15> */
[----:B------:R-:W-:Y:S01]  /*30570*/  IMAD.MOV.U32 R15, RZ, RZ, -0x1 ;  /* 0xffffffffff0f7424 */ /* 0x000fe200078e00ff */
[----:B------:R-:W-:Y:S02]  /*30580*/  SEL R75, R12, R107, P0 ;  /* 0x0000006b0c4b7207 */ /* 0x000fe40000000000 */
[----:B------:R-:W-:Y:S01]  /*30590*/  SEL R35, R107, R12, P0 ;  /* 0x0000000c6b237207 */ /* 0x000fe20000000000 */
[----:B------:R-:W-:Y:S01]  /*305a0*/  IMAD.MOV.U32 R12, RZ, RZ, R0 ;  /* 0x000000ffff0c7224 */ /* 0x000fe200078e0000 */
[----:B------:R-:W-:Y:S01]  /*305b0*/  SEL R115, R115, R11, P0 ;  /* 0x0000000b73737207 */ /* 0x000fe20000000000 */
[----:B------:R-:W-:Y:S01]  /*305c0*/  IMAD.MOV.U32 R11, RZ, RZ, 0x1c1f ;  /* 0x00001c1fff0b7424 */ /* 0x000fe200078e00ff */
[----:B------:R-:W-:-:S02]  /*305d0*/  SEL R145, R109, R9, P0 ;  /* 0x000000096d917207 */ /* 0x000fc40000000000 */
[----:B------:R-:W-:Y:S02]  /*305e0*/  SEL R146, R9, R109, P0 ;  /* 0x0000006d09927207 */ /* 0x000fe40000000000 */
[----:B------:R-:W-:Y:S02]  /*305f0*/  SEL R109, R128, R61, P0 ;  /* 0x0000003d806d7207 */ /* 0x000fe40000000000 */
[----:B------:R-:W-:Y:S02]  /*30600*/  SEL R62, R61, R128, P0 ;  /* 0x000000803d3e7207 */ /* 0x000fe40000000000 */
[----:B------:R-:W-:Y:S02]  /*30610*/  SEL R61, R38, R14, P0 ;  /* 0x0000000e263d7207 */ /* 0x000fe40000000000 */
[----:B------:R-:W-:-:S07]  /*30620*/  SEL R38, R14, R38, P0 ;  /* 0x000000260e267207 */ /* 0x000fce0000000000 */
[----:B0-----:R-:W-:Y:S05]  /*30630*/  WARPSYNC.COLLECTIVE R15, `(.L_x_5904) ;  /* 0x000000000f087348 */ /* 0x001fea0003c00000 */
[----:B------:R1:W2:Y:S02]  /*30640*/  SHFL.IDX P6, R14, R13, R12, R11 ;  /* 0x0000000c0d0e7389 */ /* 0x0002a400000c000b */
[----:B012---:R-:W-:Y:S01]  /*30650*/  ENDCOLLECTIVE ;  /* 0x000000000000791b */ /* 0x007fe20003800000 */
.L_x_5904:
[----:B------:R-:W-:Y:S02]  /*30660*/  SEL R117, R120, R134, P0 ;  /* 0x0000008678757207 */ /* 0x000fe40000000000 */
[----:B------:R-:W-:Y:S02]  /*30670*/  SEL R134, R134, R120, P0 ;  /* 0x0000007886867207 */ /* 0x000fe40000000000 */
[----:B------:R-:W-:Y:S02]  /*30680*/  SEL R63, R41, R87, P0 ;  /* 0x00000057293f7207 */ /* 0x000fe40000000000 */
[----:B------:R-:W-:Y:S02]  /*30690*/  SEL R41, R87, R41, P0 ;  /* 0x0000002957297207 */ /* 0x000fe40000000000 */
[----:B------:R-:W-:Y:S02]  /*306a0*/  LOP3.LUT R87, R0, 0x2, RZ, 0x3c, !PT ;  /* 0x0000000200577812 */ /* 0x000fe400078e3cff */
        /* <DEDUP_REMOVED lines=13> */
.L_x_5905:
        /* <DEDUP_REMOVED lines=19> */
.L_x_5906:
        /* <DEDUP_REMOVED lines=9> */
[----:B------:R-:W-:Y:S01]  /*30940*/  IMAD.MOV.U32 R131, RZ, RZ, RZ ;  /* 0x000000ffff837224 */ /* 0x000fe200078e00ff */
        /* <DEDUP_REMOVED lines=9> */
.L_x_5907:
        /* <DEDUP_REMOVED lines=19> */
.L_x_5908:
        /* <DEDUP_REMOVED lines=18> */
.L_x_5909:
[----:B------:R-:W-:Y:S02]  /*30c30*/  SEL R67, R39, R91, P0 ;  /* 0x0000005b27437207 */ /* 0x000fe40000000000 */
[----:B------:R-:W-:Y:S02]  /*30c40*/  SEL R39, R91, R39, P0 ;  /* 0x000000275b277207 */ /* 0x000fe40000000000 */
        /* <DEDUP_REMOVED lines=8> */
.L_x_5910:
[----:B------:R-:W-:Y:S02]  /*30cd0*/  IMAD.MOV.U32 R13, RZ, RZ, R148 ;  /* 0x000000ffff0d7224 */ /* 0x000fe400078e0094 */
[----:B------:R-:W-:-:S07]  /*30ce0*/  IMAD.MOV.U32 R76, RZ, RZ, R14 ;  /* 0x000000ffff4c7224 */ /* 0x000fce00078e000e */
[----:B------:R-:W-:Y:S05]  /*30cf0*/  WARPSYNC.COLLECTIVE R15, `(.L_x_5911) ;  /* 0x000000000f087348 */ /* 0x000fea0003c00000 */
[----:B------:R0:W1:Y:S02]  /*30d00*/  SHFL.IDX P6, R14, R13, R12, R11 ;  /* 0x0000000c0d0e7389 */ /* 0x00006400000c000b */
[----:B01----:R-:W-:Y:S01]  /*30d10*/  ENDCOLLECTIVE ;  /* 0x000000000000791b */ /* 0x003fe20003800000 */
.L_x_5911:
        /* <DEDUP_REMOVED lines=8> */
.L_x_5912:
[----:B------:R-:W-:Y:S02]  /*30da0*/  SEL R123, R125, R82, P0 ;  /* 0x000000527d7b7207 */ /* 0x000fe40000000000 */
[----:B------:R-:W-:Y:S01]  /*30db0*/  SEL R125, R82, R125, P0 ;  /* 0x0000007d527d7207 */ /* 0x000fe20000000000 */
[----:B------:R-:W-:Y:S02]  /*30dc0*/  IMAD.MOV.U32 R13, RZ, RZ, R129 ;  /* 0x000000ffff0d7224 */ /* 0x000fe400078e0081 */
[----:B------:R-:W-:-:S07]  /*30dd0*/  IMAD.MOV.U32 R128, RZ, RZ, R14 ;  /* 0x000000ffff807224 */ /* 0x000fce00078e000e */
[----:B------:R-:W-:Y:S05]  /*30de0*/  WARPSYNC.COLLECTIVE R15, `(.L_x_5913) ;  /* 0x000000000f087348 */ /* 0x000fea0003c00000 */
[----:B------:R0:W1:Y:S02]  /*30df0*/  SHFL.IDX P6, R14, R13, R12, R11 ;  /* 0x0000000c0d0e7389 */ /* 0x00006400000c000b */
[----:B01----:R-:W-:Y:S01]  /*30e00*/  ENDCOLLECTIVE ;  /* 0x000000000000791b */ /* 0x003fe20003800000 */
.L_x_5913:
[----:B------:R-:W-:Y:S01]  /*30e10*/  IMAD.MOV.U32 R13, RZ, RZ, R2 ;  /* 0x000000ffff0d7224 */ /* 0x000fe200078e0002 */
[----:B------:R-:W-:Y:S01]  /*30e20*/  SEL R2, R121, R92, P0 ;  /* 0x0000005c79027207 */ /* 0x000fe20000000000 */
[----:B------:R-:W-:Y:S01]  /*30e30*/  IMAD.MOV.U32 R12, RZ, RZ, R87 ;  /* 0x000000ffff0c7224 */ /* 0x000fe200078e0057 */
[----:B------:R-:W-:Y:S01]  /*30e40*/  SEL R121, R92, R121, P0 ;  /* 0x000000795c797207 */ /* 0x000fe20000000000 */
[----:B------:R-:W-:-:S07]  /*30e50*/  IMAD.MOV.U32 R129, RZ, RZ, R14 ;  /* 0x000000ffff817224 */ /* 0x000fce00078e000e */
[----:B------:R-:W-:Y:S05]  /*30e60*/  WARPSYNC.COLLECTIVE R15, `(.L_x_5914) ;  /* 0x000000000f087348 */ /* 0x000fea0003c00000 */
[----:B------:R0:W1:Y:S02]  /*30e70*/  SHFL.IDX P6, R14, R13, R12, R11 ;  /* 0x0000000c0d0e7389 */ /* 0x00006400000c000b */
[----:B01----:R-:W-:Y:S01]  /*30e80*/  ENDCOLLECTIVE ;  /* 0x000000000000791b */ /* 0x003fe20003800000 */
.L_x_5914:
[----:B------:R-:W-:Y:S02]  /*30e90*/  IMAD.MOV.U32 R13, RZ, RZ, R147 ;  /* 0x000000ffff0d7224 */ /* 0x000fe400078e0093 */
[----:B------:R-:W-:-:S07]  /*30ea0*/  IMAD.MOV.U32 R74, RZ, RZ, R14 ;  /* 0x000000ffff4a7224 */ /* 0x000fce00078e000e */
[----:B------:R-:W-:Y:S05]  /*30eb0*/  WARPSYNC.COLLECTIVE R15, `(.L_x_5915) ;  /* 0x000000000f087348 */ /* 0x000fea0003c00000 */
[----:B------:R0:W1:Y:S02]  /*30ec0*/  SHFL.IDX P6, R14, R13, R12, R11 ;  /* 0x0000000c0d0e7389 */ /* 0x00006400000c000b */
[----:B01----:R-:W-:Y:S01]  /*30ed0*/  ENDCOLLECTIVE ;  /* 0x000000000000791b */ /* 0x003fe20003800000 */
.L_x_5915:
        /* <DEDUP_REMOVED lines=8> */
.L_x_5916:
[----:B------:R-:W-:Y:S02]  /*30f60*/  SEL R126, R129, R78, P0 ;  /* 0x0000004e817e7207 */ /* 0x000fe40000000000 */
[----:B------:R-:W-:Y:S01]  /*30f70*/  SEL R129, R78, R129, P0 ;  /* 0x000000814e817207 */ /* 0x000fe20000000000 */
[----:B------:R-:W-:Y:S02]  /*30f80*/  IMAD.MOV.U32 R13, RZ, RZ, R117 ;  /* 0x000000ffff0d7224 */ /* 0x000fe400078e0075 */
[----:B------:R-:W-:-:S07]  /*30f90*/  IMAD.MOV.U32 R113, RZ, RZ, R14 ;  /* 0x000000ffff717224 */ /* 0x000fce00078e000e */
[----:B------:R-:W-:Y:S05]  /*30fa0*/  WARPSYNC.COLLECTIVE R15, `(.L_x_5917) ;  /* 0x000000000f087348 */ /* 0x000fea0003c00000 */
[----:B------:R0:W1:Y:S02]  /*30fb0*/  SHFL.IDX P6, R14, R13, R12, R11 ;  /* 0x0000000c0d0e7389 */ /* 0x00006400000c000b */
[----:B01----:R-:W-:Y:S01]  /*30fc0*/  ENDCOLLECTIVE ;  /* 0x000000000000791b */ /* 0x003fe20003800000 */
.L_x_5917:
[----:B------:R-:W-:Y:S02]  /*30fd0*/  IMAD.MOV.U32 R13, RZ, RZ, R68 ;  /* 0x000000ffff0d7224 */ /* 0x000fe400078e0044 */
[----:B------:R-:W-:Y:S02]  /*30fe0*/  IMAD.MOV.U32 R12, RZ, RZ, R87 ;  /* 0x000000ffff0c7224 */ /* 0x000fe400078e0057 */
[----:B------:R-:W-:-:S07]  /*30ff0*/  IMAD.MOV.U32 R117, RZ, RZ, R14 ;  /* 0x000000ffff757224 */ /* 0x000fce00078e000e */
[----:B------:R-:W-:Y:S05]  /*31000*/  WARPSYNC.COLLECTIVE R15, `(.L_x_5918) ;  /* 0x000000000f087348 */ /* 0x000fea0003c00000 */
[----:B------:R0:W1:Y:S02]  /*31010*/  SHFL.IDX P6, R14, R13, R12, R11 ;  /* 0x0000000c0d0e7389 */ /* 0x00006400000c000b */
[----:B01----:R-:W-:Y:S01]  /*31020*/  ENDCOLLECTIVE ;  /* 0x000000000000791b */ /* 0x003fe20003800000 */
.L_x_5918:
[----:B------:R-:W-:Y:S02]  /*31030*/  IMAD.MOV.U32 R13, RZ, RZ, R134 ;  /* 0x000000ffff0d7224 */ /* 0x000fe400078e0086 */
[----:B------:R-:W-:-:S07]  /*31040*/  IMAD.MOV.U32 R68, RZ, RZ, R14 ;  /* 0x000000ffff447224 */ /* 0x000fce00078e000e */
[----:B------:R-:W-:Y:S05]  /*31050*/  WARPSYNC.COLLECTIVE R15, `(.L_x_5919) ;  /* 0x000000000f087348 */ /* 0x000fea0003c00000 */
[----:B------:R0:W1:Y:S02]  /*31060*/  SHFL.IDX P6, R14, R13, R12, R11 ;  /* 0x0000000c0d0e7389 */ /* 0x00006400000c000b */
[----:B01----:R-:W-:Y:S01]  /*31070*/  ENDCOLLECTIVE ;  /* 0x000000000000791b */ /* 0x003fe20003800000 */
.L_x_5919:
[----:B------:R-:W-:Y:S02]  /*31080*/  IMAD.MOV.U32 R13, RZ, RZ, R109 ;  /* 0x000000ffff0d7224 */ /* 0x000fe400078e006d */
[----:B------:R-:W-:Y:S02]  /*31090*/  IMAD.MOV.U32 R12, RZ, RZ, R0 ;  /* 0x000000ffff0c7224 */ /* 0x000fe400078e0000 */
[----:B------:R-:W-:-:S07]  /*310a0*/  IMAD.MOV.U32 R72, RZ, RZ, R14 ;  /* 0x000000ffff487224 */ /* 0x000fce00078e000e */
[----:B------:R-:W-:Y:S05]  /*310b0*/  WARPSYNC.COLLECTIVE R15, `(.L_x_5920) ;  /* 0x000000000f087348 */ /* 0x000fea0003c00000 */
[----:B------:R0:W1:Y:S02]  /*310c0*/  SHFL.IDX P6, R14, R13, R12, R11 ;  /* 0x0000000c0d0e7389 */ /* 0x00006400000c000b */
[----:B01----:R-:W-:Y:S01]  /*310d0*/  ENDCOLLECTIVE ;  /* 0x000000000000791b */ /* 0x003fe20003800000 */
.L_x_5920:
[----:B------:R-:W-:Y:S02]  /*310e0*/  SEL R130, R117, R72, P0 ;  /* 0x0000004875827207 */ /* 0x000fe40000000000 */
[----:B------:R-:W-:Y:S01]  /*310f0*/  SEL R117, R72, R117, P0 ;  /* 0x0000007548757207 */ /* 0x000fe20000000000 */
[----:B------:R-:W-:Y:S02]  /*31100*/  IMAD.MOV.U32 R13, RZ, RZ, R114 ;  /* 0x000000ffff0d7224 */ /* 0x000fe400078e0072 */
[----:B------:R-:W-:-:S07]  /*31110*/  IMAD.MOV.U32 R109, RZ, RZ, R14 ;  /* 0x000000ffff6d7224 */ /* 0x000fce00078e000e */
[----:B------:R-:W-:Y:S05]  /*31120*/  WARPSYNC.COLLECTIVE R15, `(.L_x_5921) ;  /* 0x000000000f087348 */ /* 0x000fea0003c00000 */
[----:B------:R0:W1:Y:S02]  /*31130*/  SHFL.IDX P6, R14, R13, R12, R11 ;  /* 0x0000000c0d0e7389 */ /* 0x00006400000c000b */
[----:B01----:R-:W-:Y:S01]  /*31140*/  ENDCOLLECTIVE ;  /* 0x000000000000791b */ /* 0x003fe20003800000 */
.L_x_5921:
[----:B------:R-:W-:Y:S02]  /*31150*/  IMAD.MOV.U32 R13, RZ, RZ, R62 ;  /* 0x000000ffff0d7224 */ /* 0x000fe400078e003e */
[----:B------:R-:W-:Y:S02]  /*31160*/  IMAD.MOV.U32 R12, RZ, RZ, R87 ;  /* 0x000000ffff0c7224 */ /* 0x000fe400078e0057 */
[----:B------:R-:W-:-:S07]  /*31170*/  IMAD.MOV.U32 R114, RZ, RZ, R14 ;  /* 0x000000ffff727224 */ /* 0x000fce00078e000e */
[----:B------:R-:W-:Y:S05]  /*31180*/  WARPSYNC.COLLECTIVE R15, `(.L_x_5922) ;  /* 0x000000000f087348 */ /* 0x000fea0003c00000 */
[----:B------:R0:W1:Y:S02]  /*31190*/  SHFL.IDX P6, R14, R13, R12, R11 ;  /* 0x0000000c0d0e7389 */ /* 0x00006400000c000b */
[----:B01----:R-:W-:Y:S01]  /*311a0*/  ENDCOLLECTIVE ;  /* 0x000000000000791b */ /* 0x003fe20003800000 */
.L_x_5922:
[----:B------:R-:W-:Y:S02]  /*311b0*/  IMAD.MOV.U32 R13, RZ, RZ, R70 ;  /* 0x000000ffff0d7224 */ /* 0x000fe400078e0046 */
[----:B------:R-:W-:-:S07]  /*311c0*/  IMAD.MOV.U32 R62, RZ, RZ, R14 ;  /* 0x000000ffff3e7224 */ /* 0x000fce00078e000e */
[----:B------:R-:W-:Y:S05]  /*311d0*/  WARPSYNC.COLLECTIVE R15, `(.L_x_5923) ;  /* 0x000000000f087348 */ /* 0x000fea0003c00000 */
[----:B------:R0:W1:Y:S02]  /*311e0*/  SHFL.IDX P6, R14, R13, R12, R11 ;  /* 0x0000000c0d0e7389 */ /* 0x00006400000c000b */
[----:B01----:R-:W-:Y:S01]  /*311f0*/  ENDCOLLECTIVE ;  /* 0x000000000000791b */ /* 0x003fe20003800000 */
.L_x_5923:
        /* <DEDUP_REMOVED lines=8> */
.L_x_5924:
[----:B------:R-:W-:Y:S02]  /*31280*/  IMAD.MOV.U32 R13, RZ, RZ, R110 ;  /* 0x000000ffff0d7224 */ /* 0x000fe400078e006e */
[----:B------:R-:W-:-:S07]  /*31290*/  IMAD.MOV.U32 R105, RZ, RZ, R14 ;  /* 0x000000ffff697224 */ /* 0x000fce00078e000e */
[----:B------:R-:W-:Y:S05]  /*312a0*/  WARPSYNC.COLLECTIVE R15, `(.L_x_5925) ;  /* 0x000000000f087348 */ /* 0x000fea0003c00000 */
[----:B------:R0:W1:Y:S02]  /*312b0*/  SHFL.IDX P6, R14, R13, R12, R11 ;  /* 0x0000000c0d0e7389 */ /* 0x00006400000c000b */
[----:B01----:R-:W-:Y:S01]  /*312c0*/  ENDCOLLECTIVE ;  /* 0x000000000000791b */ /* 0x003fe20003800000 */
.L_x_5925:
[----:B------:R-:W-:Y:S02]  /*312d0*/  IMAD.MOV.U32 R13, RZ, RZ, R58 ;  /* 0x000000ffff0d7224 */ /* 0x000fe400078e003a */
[----:B------:R-:W-:Y:S02]  /*312e0*/  IMAD.MOV.U32 R12, RZ, RZ, R87 ;  /* 0x000000ffff0c7224 */ /* 0x000fe400078e0057 */
[----:B------:R-:W-:-:S07]  /*312f0*/  IMAD.MOV.U32 R110, RZ, RZ, R14 ;  /* 0x000000ffff6e7224 */ /* 0x000fce00078e000e */
[----:B------:R-:W-:Y:S05]  /*31300*/  WARPSYNC.COLLECTIVE R15, `(.L_x_5926) ;  /* 0x000000000f087348 */ /* 0x000fea0003c00000 */
[----:B------:R0:W1:Y:S02]  /*31310*/  SHFL.IDX P6, R14, R13, R12, R11 ;  /* 0x0000000c0d0e7389 */ /* 0x00006400000c000b */
[----:B01----:R-:W-:Y:S01]  /*31320*/  ENDCOLLECTIVE ;  /* 0x000000000000791b */ /* 0x003fe20003800000 */
.L_x_5926:
[----:B------:R-:W-:Y:S02]  /*31330*/  IMAD.MOV.U32 R13, RZ, RZ, R66 ;  /* 0x000000ffff0d7224 */ /* 0x000fe400078e0042 */
[----:B------:R-:W-:-:S07]  /*31340*/  IMAD.MOV.U32 R58, RZ, RZ, R14 ;  /* 0x000000ffff3a7224 */ /* 0x000fce00078e000e */
[----:B------:R-:W-:Y:S05]  /*31350*/  WARPSYNC.COLLECTIVE R15, `(.L_x_5927) ;  /* 0x000000000f087348 */ /* 0x000fea0003c00000 */
[----:B------:R0:W1:Y:S02]  /*31360*/  SHFL.IDX P6, R14, R13, R12, R11 ;  /* 0x0000000c0d0e7389 */ /* 0x00006400000c000b */
[----:B01----:R-:W-:Y:S01]  /*31370*/  ENDCOLLECTIVE ;  /* 0x000000000000791b */ /* 0x003fe20003800000 */
.L_x_5927:
        /* <DEDUP_REMOVED lines=8> */
.L_x_5928:
[----:B------:R-:W-:Y:S02]  /*31400*/  SEL R111, R110, R66, P0 ;  /* 0x000000426e6f7207 */ /* 0x000fe40000000000 */
[----:B------:R-:W-:Y:S01]  /*31410*/  SEL R110, R66, R110, P0 ;  /* 0x0000006e426e7207 */ /* 0x000fe20000000000 */
[----:B------:R-:W-:Y:S02]  /*31420*/  IMAD.MOV.U32 R13, RZ, RZ, R106 ;  /* 0x000000ffff0d7224 */ /* 0x000fe400078e006a */
[----:B------:R-:W-:-:S07]  /*31430*/  IMAD.MOV.U32 R93, RZ, RZ, R14 ;  /* 0x000000ffff5d7224 */ /* 0x000fce00078e000e */
[----:B------:R-:W-:Y:S05]  /*31440*/  WARPSYNC.COLLECTIVE R15, `(.L_x_5929) ;  /* 0x000000000f087348 */ /* 0x000fea0003c00000 */
[----:B------:R0:W1:Y:S02]  /*31450*/  SHFL.IDX P6, R14, R13, R12, R11 ;  /* 0x0000000c0d0e7389 */ /* 0x00006400000c000b */
[----:B01----:R-:W-:Y:S01]  /*31460*/  ENDCOLLECTIVE ;  /* 0x000000000000791b */ /* 0x003fe20003800000 */
.L_x_5929:
[----:B------:R-:W-:Y:S02]  /*31470*/  IMAD.MOV.U32 R13, RZ, RZ, R55 ;  /* 0x000000ffff0d7224 */ /* 0x000fe400078e0037 */
[----:B------:R-:W-:Y:S02]  /*31480*/  IMAD.MOV.U32 R12, RZ, RZ, R87 ;  /* 0x000000ffff0c7224 */ /* 0x000fe400078e0057 */
[----:B------:R-:W-:-:S07]  /*31490*/  IMAD.MOV.U32 R106, RZ, RZ, R14 ;  /* 0x000000ffff6a7224 */ /* 0x000fce00078e000e */
[----:B------:R-:W-:Y:S05]  /*314a0*/  WARPSYNC.COLLECTIVE R15, `(.L_x_5930) ;  /* 0x000000000f087348 */ /* 0x000fea0003c00000 */
[----:B------:R0:W1:Y:S02]  /*314b0*/  SHFL.IDX P6, R14, R13, R12, R11 ;  /* 0x0000000c0d0e7389 */ /* 0x00006400000c000b */
[----:B01----:R-:W-:Y:S01]  /*314c0*/  ENDCOLLECTIVE ;  /* 0x000000000000791b */ /* 0x003fe20003800000 */
.L_x_5930:
[----:B------:R-:W-:Y:S02]  /*314d0*/  IMAD.MOV.U32 R13, RZ, RZ, R64 ;  /* 0x000000ffff0d7224 */ /* 0x000fe400078e0040 */
[----:B------:R-:W-:-:S07]  /*314e0*/  IMAD.MOV.U32 R55, RZ, RZ, R14 ;  /* 0x000000ffff377224 */ /* 0x000fce00078e000e */
[----:B------:R-:W-:Y:S05]  /*314f0*/  WARPSYNC.COLLECTIVE R15, `(.L_x_5931) ;  /* 0x000000000f087348 */ /* 0x000fea0003c00000 */
[----:B------:R0:W1:Y:S02]  /*31500*/  SHFL.IDX P6, R14, R13, R12, R11 ;  /* 0x0000000c0d0e7389 */ /* 0x00006400000c000b */
[----:B01----:R-:W-:Y:S01]  /*31510*/  ENDCOLLECTIVE ;  /* 0x000000000000791b */ /* 0x003fe20003800000 */
.L_x_5931:
        /* <DEDUP_REMOVED lines=8> */
.L_x_5932:
[----:B------:R-:W-:Y:S02]  /*315a0*/  SEL R107, R106, R64, P0 ;  /* 0x000000406a6b7207 */ /* 0x000fe40000000000 */
[----:B------:R-:W-:Y:S01]  /*315b0*/  SEL R106, R64, R106, P0 ;  /* 0x0000006a406a7207 */ /* 0x000fe20000000000 */
[----:B------:R-:W-:Y:S02]  /*315c0*/  IMAD.MOV.U32 R13, RZ, RZ, R102 ;  /* 0x000000ffff0d7224 */ /* 0x000fe400078e0066 */
[----:B------:R-:W-:-:S07]  /*315d0*/  IMAD.MOV.U32 R99, RZ, RZ, R14 ;  /* 0x000000ffff637224 */ /* 0x000fce00078e000e */
[----:B------:R-:W-:Y:S05]  /*315e0*/  WARPSYNC.COLLECTIVE R15, `(.L_x_5933) ;  /* 0x000000000f087348 */ /* 0x000fea0003c00000 */
[----:B------:R0:W1:Y:S02]  /*315f0*/  SHFL.IDX P6, R14, R13, R12, R11 ;  /* 0x0000000c0d0e7389 */ /* 0x00006400000c000b */
[----:B01----:R-:W-:Y:S01]  /*31600*/  ENDCOLLECTIVE ;  /* 0x000000000000791b */ /* 0x003fe20003800000 */
.L_x_5933:
[----:B------:R-:W-:Y:S02]  /*31610*/  IMAD.MOV.U32 R13, RZ, RZ, R53 ;  /* 0x000000ffff0d7224 */ /* 0x000fe400078e0035 */
[----:B------:R-:W-:Y:S02]  /*31620*/  IMAD.MOV.U32 R12, RZ, RZ, R87 ;  /* 0x000000ffff0c7224 */ /* 0x000fe400078e0057 */
[----:B------:R-:W-:-:S07]  /*31630*/  IMAD.MOV.U32 R102, RZ, RZ, R14 ;  /* 0x000000ffff667224 */ /* 0x000fce00078e000e */
[----:B------:R-:W-:Y:S05]  /*31640*/  WARPSYNC.COLLECTIVE R15, `(.L_x_5934) ;  /* 0x000000000f087348 */ /* 0x000fea0003c00000 */
[----:B------:R0:W1:Y:S02]  /*31650*/  SHFL.IDX P6, R14, R13, R12, R11 ;  /* 0x0000000c0d0e7389 */ /* 0x00006400000c000b */
[----:B01----:R-:W-:Y:S01]  /*31660*/  ENDCOLLECTIVE ;  /* 0x000000000000791b */ /* 0x003fe20003800000 */
.L_x_5934:
[----:B------:R-:W-:Y:S02]  /*31670*/  IMAD.MOV.U32 R13, RZ, RZ, R60 ;  /* 0x000000ffff0d7224 */ /* 0x000fe400078e003c */
[----:B------:R-:W-:-:S07]  /*31680*/  IMAD.MOV.U32 R53, RZ, RZ, R14 ;  /* 0x000000ffff357224 */ /* 0x000fce00078e000e */
[----:B------:R-:W-:Y:S05]  /*31690*/  WARPSYNC.COLLECTIVE R15, `(.L_x_5935) ;  /* 0x000000000f087348 */ /* 0x000fea0003c00000 */
[----:B------:R0:W1:Y:S02]  /*316a0*/  SHFL.IDX P6, R14, R13, R12, R11 ;  /* 0x0000000c0d0e7389 */ /* 0x00006400000c000b */
[----:B01----:R-:W-:Y:S01]  /*316b0*/  ENDCOLLECTIVE ;  /* 0x000000000000791b */ /* 0x003fe20003800000 */
.L_x_5935:
        /* <DEDUP_REMOVED lines=8> */
.L_x_5936:
[----:B------:R-:W-:Y:S02]  /*31740*/  SEL R103, R102, R60, P0 ;  /* 0x0000003c66677207 */ /* 0x000fe40000000000 */
[----:B------:R-:W-:Y:S01]  /*31750*/  SEL R102, R60, R102, P0 ;  /* 0x000000663c667207 */ /* 0x000fe20000000000 */
[----:B------:R-:W-:Y:S02]  /*31760*/  IMAD.MOV.U32 R13, RZ, RZ, R97 ;  /* 0x000000ffff0d7224 */ /* 0x000fe400078e0061 */
[----:B------:R-:W-:-:S07]  /*31770*/  IMAD.MOV.U32 R98, RZ, RZ, R14 ;  /* 0x000000ffff627224 */ /* 0x000fce00078e000e */
[----:B------:R-:W-:Y:S05]  /*31780*/  WARPSYNC.COLLECTIVE R15, `(.L_x_5937) ;  /* 0x000000000f087348 */ /* 0x000fea0003c00000 */
[----:B------:R0:W1:Y:S02]  /*31790*/  SHFL.IDX P6, R14, R13, R12, R11 ;  /* 0x0000000c0d0e7389 */ /* 0x00006400000c000b */
[----:B01----:R-:W-:Y:S01]  /*317a0*/  ENDCOLLECTIVE ;  /* 0x000000000000791b */ /* 0x003fe20003800000 */
.L_x_5937:
[----:B------:R-:W-:Y:S02]  /*317b0*/  IMAD.MOV.U32 R13, RZ, RZ, R51 ;  /* 0x000000ffff0d7224 */ /* 0x000fe400078e0033 */
[----:B------:R-:W-:Y:S02]  /*317c0*/  IMAD.MOV.U32 R12, RZ, RZ, R87 ;  /* 0x000000ffff0c7224 */ /* 0x000fe400078e0057 */
[----:B------:R-:W-:-:S07]  /*317d0*/  IMAD.MOV.U32 R97, RZ, RZ, R14 ;  /* 0x000000ffff617224 */ /* 0x000fce00078e000e */
[----:B------:R-:W-:Y:S05]  /*317e0*/  WARPSYNC.COLLECTIVE R15, `(.L_x_5938) ;  /* 0x000000000f087348 */ /* 0x000fea0003c00000 */
[----:B------:R0:W1:Y:S02]  /*317f0*/  SHFL.IDX P6, R14, R13, R12, R11 ;  /* 0x0000000c0d0e7389 */ /* 0x00006400000c000b */
[----:B01----:R-:W-:Y:S01]  /*31800*/  ENDCOLLECTIVE ;  /* 0x000000000000791b */ /* 0x003fe20003800000 */
.L_x_5938:
[----:B------:R-:W-:Y:S02]  /*31810*/  IMAD.MOV.U32 R13, RZ, RZ, R56 ;  /* 0x000000ffff0d7224 */ /* 0x000fe400078e0038 */
[----:B------:R-:W-:-:S07]  /*31820*/  IMAD.MOV.U32 R51, RZ, RZ, R14 ;  /* 0x000000ffff337224 */ /* 0x000fce00078e000e */
[----:B------:R-:W-:Y:S05]  /*31830*/  WARPSYNC.COLLECTIVE R15, `(.L_x_5939) ;  /* 0x000000000f087348 */ /* 0x000fea0003c00000 */
[----:B------:R0:W1:Y:S02]  /*31840*/  SHFL.IDX P6, R14, R13, R12, R11 ;  /* 0x0000000c0d0e7389 */ /* 0x00006400000c000b */
[----:B01----:R-:W-:Y:S01]  /*31850*/  ENDCOLLECTIVE ;  /* 0x000000000000791b */ /* 0x003fe20003800000 */
.L_x_5939:
        /* <DEDUP_REMOVED lines=8> */
.L_x_5940:
[----:B------:R-:W-:Y:S02]  /*318e0*/  SEL R100, R97, R56, P0 ;  /* 0x0000003861647207 */ /* 0x000fe40000000000 */
[----:B------:R-:W-:Y:S01]  /*318f0*/  SEL R97, R56, R97, P0 ;  /* 0x0000006138617207 */ /* 0x000fe20000000000 */
[----:B------:R-:W-:Y:S02]  /*31900*/  IMAD.MOV.U32 R13, RZ, RZ, R94 ;  /* 0x000000ffff0d7224 */ /* 0x000fe400078e005e */
[----:B------:R-:W-:-:S07]  /*31910*/  IMAD.MOV.U32 R95, RZ, RZ, R14 ;  /* 0x000000ffff5f7224 */ /* 0x000fce00078e000e */
[----:B------:R-:W-:Y:S05]  /*31920*/  WARPSYNC.COLLECTIVE R15, `(.L_x_5941) ;  /* 0x000000000f087348 */ /* 0x000fea0003c00000 */
[----:B------:R0:W1:Y:S02]  /*31930*/  SHFL.IDX P6, R14, R13, R12, R11 ;  /* 0x0000000c0d0e7389 */ /* 0x00006400000c000b */
[----:B01----:R-:W-:Y:S01]  /*31940*/  ENDCOLLECTIVE ;  /* 0x000000000000791b */ /* 0x003fe20003800000 */
.L_x_5941:
[----:B------:R-:W-:Y:S02]  /*31950*/  IMAD.MOV.U32 R13, RZ, RZ, R49 ;  /* 0x000000ffff0d7224 */ /* 0x000fe400078e0031 */
[----:B------:R-:W-:Y:S02]  /*31960*/  IMAD.MOV.U32 R12, RZ, RZ, R87 ;  /* 0x000000ffff0c7224 */ /* 0x000fe400078e0057 */
[----:B------:R-:W-:-:S07]  /*31970*/  IMAD.MOV.U32 R94, RZ, RZ, R14 ;  /* 0x000000ffff5e7224 */ /* 0x000fce00078e000e */
[----:B------:R-:W-:Y:S05]  /*31980*/  WARPSYNC.COLLECTIVE R15, `(.L_x_5942) ;  /* 0x000000000f087348 */ /* 0x000fea0003c00000 */
[----:B------:R0:W1:Y:S02]  /*31990*/  SHFL.IDX P6, R14, R13, R12, R11 ;  /* 0x0000000c0d0e7389 */ /* 0x00006400000c000b */
[----:B01----:R-:W-:Y:S01]  /*319a0*/  ENDCOLLECTIVE ;  /* 0x000000000000791b */ /* 0x003fe20003800000 */
.L_x_5942:
[----:B------:R-:W-:Y:S02]  /*319b0*/  IMAD.MOV.U32 R13, RZ, RZ, R54 ;  /* 0x000000ffff0d7224 */ /* 0x000fe400078e0036 */
[----:B------:R-:W-:-:S07]  /*319c0*/  IMAD.MOV.U32 R49, RZ, RZ, R14 ;  /* 0x000000ffff317224 */ /* 0x000fce00078e000e */
[----:B------:R-:W-:Y:S05]  /*319d0*/  WARPSYNC.COLLECTIVE R15, `(.L_x_5943) ;  /* 0x000000000f087348 */ /* 0x000fea0003c00000 */
[----:B------:R0:W1:Y:S02]  /*319e0*/  SHFL.IDX P6, R14, R13, R12, R11 ;  /* 0x0000000c0d0e7389 */ /* 0x00006400000c000b */
[----:B01----:R-:W-:Y:S01]  /*319f0*/  ENDCOLLECTIVE ;  /* 0x000000000000791b */ /* 0x003fe20003800000 */
.L_x_5943:
        /* <DEDUP_REMOVED lines=8> */
.L_x_5944:
[----:B------:R-:W-:Y:S02]  /*31a80*/  SEL R96, R94, R54, P0 ;  /* 0x000000365e607207 */ /* 0x000fe40000000000 */
[----:B------:R-:W-:Y:S01]  /*31a90*/  SEL R94, R54, R94, P0 ;  /* 0x0000005e365e7207 */ /* 0x000fe20000000000 */
[----:B------:R-:W-:Y:S02]  /*31aa0*/  IMAD.MOV.U32 R13, RZ, RZ, R83 ;  /* 0x000000ffff0d7224 */ /* 0x000fe400078e0053 */
[----:B------:R-:W-:-:S07]  /*31ab0*/  IMAD.MOV.U32 R86, RZ, RZ, R14 ;  /* 0x000000ffff567224 */ /* 0x000fce00078e000e */
[----:B------:R-:W-:Y:S05]  /*31ac0*/  WARPSYNC.COLLECTIVE R15, `(.L_x_5945) ;  /* 0x000000000f087348 */ /* 0x000fea0003c00000 */
[----:B------:R0:W1:Y:S02]  /*31ad0*/  SHFL.IDX P6, R14, R13, R12, R11 ;  /* 0x0000000c0d0e7389 */ /* 0x00006400000c000b */
[----:B01----:R-:W-:Y:S01]  /*31ae0*/  ENDCOLLECTIVE ;  /* 0x000000000000791b */ /* 0x003fe20003800000 */
.L_x_5945:
[----:B------:R-:W-:Y:S02]  /*31af0*/  IMAD.MOV.U32 R13, RZ, RZ, R5 ;  /* 0x000000ffff0d7224 */ /* 0x000fe400078e0005 */
[----:B------:R-:W-:Y:S02]  /*31b00*/  IMAD.MOV.U32 R12, RZ, RZ, R87 ;  /* 0x000000ffff0c7224 */ /* 0x000fe400078e0057 */
[----:B------:R-:W-:-:S07]  /*31b10*/  IMAD.MOV.U32 R83, RZ, RZ, R14 ;  /* 0x000000ffff537224 */ /* 0x000fce00078e000e */
[----:B------:R-:W-:Y:S05]  /*31b20*/  WARPSYNC.COLLECTIVE R15, `(.L_x_5946) ;  /* 0x000000000f087348 */ /* 0x000fea0003c00000 */
[----:B------:R0:W1:Y:S02]  /*31b30*/  SHFL.IDX P6, R14, R13, R12, R11 ;  /* 0x0000000c0d0e7389 */ /* 0x00006400000c000b */
[----:B01----:R-:W-:Y:S01]  /*31b40*/  ENDCOLLECTIVE ;  /* 0x000000000000791b */ /* 0x003fe20003800000 */
.L_x_5946:
[----:B------:R-:W-:Y:S02]  /*31b50*/  IMAD.MOV.U32 R13, RZ, RZ, R52 ;  /* 0x000000ffff0d7224 */ /* 0x000fe400078e0034 */
[----:B------:R-:W-:-:S07]  /*31b60*/  IMAD.MOV.U32 R5, RZ, RZ, R14 ;  /* 0x000000ffff057224 */ /* 0x000fce00078e000e */
[----:B------:R-:W-:Y:S05]  /*31b70*/  WARPSYNC.COLLECTIVE R15, `(.L_x_5947) ;  /* 0x000000000f087348 */ /* 0x000fea0003c00000 */
[----:B------:R0:W1:Y:S02]  /*31b80*/  SHFL.IDX P6, R14, R13, R12, R11 ;  /* 0x0000000c0d0e7389 */ /* 0x00006400000c000b */
[----:B01----:R-:W-:Y:S01]  /*31b90*/  ENDCOLLECTIVE ;  /* 0x000000000000791b */ /* 0x003fe20003800000 */
.L_x_5947:
[----:B------:R-:W-:Y:S02]  /*31ba0*/  IMAD.MOV.U32 R13, RZ, RZ, R79 ;  /* 0x000000ffff0d7224 */ /* 0x000fe400078e004f */
[----:B------:R-:W-:Y:S02]  /*31bb0*/  IMAD.MOV.U32 R12, RZ, RZ, R0 ;  /* 0x000000ffff0c7224 */ /* 0x000fe400078e0000 */
[----:B------:R-:W-:-:S07]  /*31bc0*/  IMAD.MOV.U32 R52, RZ, RZ, R14 ;  /* 0x000000ffff347224 */ /* 0x000fce00078e000e */
[----:B------:R-:W-:Y:S05]  /*31bd0*/  WARPSYNC.COLLECTIVE R15, `(.L_x_5948) ;  /* 0x000000000f087348 */ /* 0x000fea0003c00000 */
[----:B------:R0:W1:Y:S02]  /*31be0*/  SHFL.IDX P6, R14, R13, R12, R11 ;  /* 0x0000000c0d0e7389 */ /* 0x00006400000c000b */
[----:B01----:R-:W-:Y:S01]  /*31bf0*/  ENDCOLLECTIVE ;  /* 0x000000000000791b */ /* 0x003fe20003800000 */
.L_x_5948:
[----:B------:R-:W-:Y:S02]  /*31c00*/  SEL R92, R83, R52, P0 ;  /* 0x00000034535c7207 */ /* 0x000fe40000000000 */
[----:B------:R-:W-:Y:S01]  /*31c10*/  SEL R83, R52, R83, P0 ;  /* 0x0000005334537207 */ /* 0x000fe20000000000 */
[----:B------:R-:W-:Y:S02]  /*31c20*/  IMAD.MOV.U32 R13, RZ, RZ, R80 ;  /* 0x000000ffff0d7224 */ /* 0x000fe400078e0050 */
[----:B------:R-:W-:-:S07]  /*31c30*/  IMAD.MOV.U32 R79, RZ, RZ, R14 ;  /* 0x000000ffff4f7224 */ /* 0x000fce00078e000e */
[----:B------:R-:W-:Y:S05]  /*31c40*/  WARPSYNC.COLLECTIVE R15, `(.L_x_5949) ;  /* 0x000000000f087348 */ /* 0x000fea0003c00000 */
[----:B------:R0:W1:Y:S02]  /*31c50*/  SHFL.IDX P6, R14, R13, R12, R11 ;  /* 0x0000000c0d0e7389 */ /* 0x00006400000c000b */
[----:B01----:R-:W-:Y:S01]  /*31c60*/  ENDCOLLECTIVE ;  /* 0x000000000000791b */ /* 0x003fe20003800000 */
.L_x_5949:
[----:B------:R-:W-:Y:S02]  /*31c70*/  IMAD.MOV.U32 R13, RZ, RZ, R3 ;  /* 0x000000ffff0d7224 */ /* 0x000fe400078e0003 */
[----:B------:R-:W-:Y:S02]  /*31c80*/  IMAD.MOV.U32 R12, RZ, RZ, R87 ;  /* 0x000000ffff0c7224 */ /* 0x000fe400078e0057 */
[----:B------:R-:W-:-:S07]  /*31c90*/  IMAD.MOV.U32 R80, RZ, RZ, R14 ;  /* 0x000000ffff507224 */ /* 0x000fce00078e000e */
[----:B------:R-:W-:Y:S05]  /*31ca0*/  WARPSYNC.COLLECTIVE R15, `(.L_x_5950) ;  /* 0x000000000f087348 */ /* 0x000fea0003c00000 */
[----:B------:R0:W1:Y:S02]  /*31cb0*/  SHFL.IDX P6, R14, R13, R12, R11 ;  /* 0x0000000c0d0e7389 */ /* 0x00006400000c000b */
[----:B01----:R-:W-:Y:S01]  /*31cc0*/  ENDCOLLECTIVE ;  /* 0x000000000000791b */ /* 0x003fe20003800000 */
.L_x_5950:
[----:B------:R-:W-:Y:S02]  /*31cd0*/  IMAD.MOV.U32 R13, RZ, RZ, R50 ;  /* 0x000000ffff0d7224 */ /* 0x000fe400078e0032 */
[----:B------:R-:W-:-:S07]  /*31ce0*/  IMAD.MOV.U32 R3, RZ, RZ, R14 ;  /* 0x000000ffff037224 */ /* 0x000fce00078e000e */
[----:B------:R-:W-:Y:S05]  /*31cf0*/  WARPSYNC.COLLECTIVE R15, `(.L_x_5951) ;  /* 0x000000000f087348 */ /* 0x000fea0003c00000 */
[----:B------:R0:W1:Y:S02]  /*31d00*/  SHFL.IDX P6, R14, R13, R12, R11 ;  /* 0x0000000c0d0e7389 */ /* 0x00006400000c000b */
[----:B01----:R-:W-:Y:S01]  /*31d10*/  ENDCOLLECTIVE ;  /* 0x000000000000791b */ /* 0x003fe20003800000 */
.L_x_5951:
        /* <DEDUP_REMOVED lines=8> */
.L_x_5952:
[----:B------:R-:W-:Y:S02]  /*31da0*/  IMAD.MOV.U32 R13, RZ, RZ, R10 ;  /* 0x000000ffff0d7224 */ /* 0x000fe400078e000a */
[----:B------:R-:W-:-:S07]  /*31db0*/  IMAD.MOV.U32 R6, RZ, RZ, R14 ;  /* 0x000000ffff067224 */ /* 0x000fce00078e000e */
[----:B------:R-:W-:Y:S05]  /*31dc0*/  WARPSYNC.COLLECTIVE R15, `(.L_x_5953) ;  /* 0x000000000f087348 */ /* 0x000fea0003c00000 */
[----:B------:R0:W1:Y:S02]  /*31dd0*/  SHFL.IDX P6, R14, R13, R12, R11 ;  /* 0x0000000c0d0e7389 */ /* 0x00006400000c000b */
[----:B01----:R-:W-:Y:S01]  /*31de0*/  ENDCOLLECTIVE ;  /* 0x000000000000791b */ /* 0x003fe20003800000 */
.L_x_5953:
[----:B------:R-:W-:Y:S02]  /*31df0*/  IMAD.MOV.U32 R13, RZ, RZ, R7 ;  /* 0x000000ffff0d7224 */ /* 0x000fe400078e0007 */
[----:B------:R-:W-:Y:S02]  /*31e00*/  IMAD.MOV.U32 R12, RZ, RZ, R87 ;  /* 0x000000ffff0c7224 */ /* 0x000fe400078e0057 */
[----:B------:R-:W-:-:S07]  /*31e10*/  IMAD.MOV.U32 R4, RZ, RZ, R14 ;  /* 0x000000ffff047224 */ /* 0x000fce00078e000e */
[----:B------:R-:W-:Y:S05]  /*31e20*/  WARPSYNC.COLLECTIVE R15, `(.L_x_5954) ;  /* 0x000000000f087348 */ /* 0x000fea0003c00000 */
[----:B------:R0:W1:Y:S02]  /*31e30*/  SHFL.IDX P6, R14, R13, R12, R11 ;  /* 0x0000000c0d0e7389 */ /* 0x00006400000c000b */
[----:B01----:R-:W-:Y:S01]  /*31e40*/  ENDCOLLECTIVE ;  /* 0x000000000000791b */ /* 0x003fe20003800000 */
.L_x_5954:
[----:B------:R-:W-:Y:S02]  /*31e50*/  IMAD.MOV.U32 R13, RZ, RZ, R46 ;  /* 0x000000ffff0d7224 */ /* 0x000fe400078e002e */
[----:B------:R-:W-:-:S07]  /*31e60*/  IMAD.MOV.U32 R7, RZ, RZ, R14 ;  /* 0x000000ffff077224 */ /* 0x000fce00078e000e */
[----:B------:R-:W-:Y:S05]  /*31e70*/  WARPSYNC.COLLECTIVE R15, `(.L_x_5955) ;  /* 0x000000000f087348 */ /* 0x000fea0003c00000 */
[----:B------:R0:W1:Y:S02]  /*31e80*/  SHFL.IDX P6, R14, R13, R12, R11 ;  /* 0x0000000c0d0e7389 */ /* 0x00006400000c000b */
[----:B01----:R-:W-:Y:S01]  /*31e90*/  ENDCOLLECTIVE ;  /* 0x000000000000791b */ /* 0x003fe20003800000 */
.L_x_5955:
[----:B------:R-:W-:Y:S02]  /*31ea0*/  IMAD.MOV.U32 R13, RZ, RZ, R88 ;  /* 0x000000ffff0d7224 */ /* 0x000fe400078e0058 */
[----:B------:R-:W-:Y:S02]  /*31eb0*/  IMAD.MOV.U32 R12, RZ, RZ, R0 ;  /* 0x000000ffff0c7224 */ /* 0x000fe400078e0000 */
[----:B------:R-:W-:-:S07]  /*31ec0*/  IMAD.MOV.U32 R46, RZ, RZ, R14 ;  /* 0x000000ffff2e7224 */ /* 0x000fce00078e000e */
[----:B------:R-:W-:Y:S05]  /*31ed0*/  WARPSYNC.COLLECTIVE R15, `(.L_x_5956) ;  /* 0x000000000f087348 */ /* 0x000fea0003c00000 */
[----:B------:R0:W1:Y:S02]  /*31ee0*/  SHFL.IDX P6, R14, R13, R12, R11 ;  /* 0x0000000c0d0e7389 */ /* 0x00006400000c000b */
[----:B01----:R-:W-:Y:S01]  /*31ef0*/  ENDCOLLECTIVE ;  /* 0x000000000000791b */ /* 0x003fe20003800000 */
.L_x_5956:
[----:B------:R-:W-:Y:S02]  /*31f00*/  SEL R3, R4, R46, P0 ;  /* 0x0000002e04037207 */ /* 0x000fe40000000000 */
[----:B------:R-:W-:Y:S01]  /*31f10*/  SEL R4, R46, R4, P0 ;  /* 0x000000042e047207 */ /* 0x000fe20000000000 */
[----:B------:R-:W-:Y:S02]  /*31f20*/  IMAD.MOV.U32 R13, RZ, RZ, R8 ;  /* 0x000000ffff0d7224 */ /* 0x000fe400078e0008 */
[----:B------:R-:W-:-:S07]  /*31f30*/  IMAD.MOV.U32 R10, RZ, RZ, R14 ;  /* 0x000000ffff0a7224 */ /* 0x000fce00078e000e */
[----:B------:R-:W-:Y:S05]  /*31f40*/  WARPSYNC.COLLECTIVE R15, `(.L_x_5957) ;  /* 0x000000000f087348 */ /* 0x000fea0003c00000 */
[----:B------:R0:W1:Y:S02]  /*31f50*/  SHFL.IDX P6, R14, R13, R12, R11 ;  /* 0x0000000c0d0e7389 */ /* 0x00006400000c000b */
[----:B01----:R-:W-:Y:S01]  /*31f60*/  ENDCOLLECTIVE ;  /* 0x000000000000791b */ /* 0x003fe20003800000 */
.L_x_5957:
[----:B------:R-:W-:Y:S02]  /*31f70*/  IMAD.MOV.U32 R13, RZ, RZ, R20 ;  /* 0x000000ffff0d7224 */ /* 0x000fe400078e0014 */
[----:B------:R-:W-:Y:S02]  /*31f80*/  IMAD.MOV.U32 R12, RZ, RZ, R87 ;  /* 0x000000ffff0c7224 */ /* 0x000fe400078e0057 */
[----:B------:R-:W-:-:S07]  /*31f90*/  IMAD.MOV.U32 R8, RZ, RZ, R14 ;  /* 0x000000ffff087224 */ /* 0x000fce00078e000e */
[----:B------:R-:W-:Y:S05]  /*31fa0*/  WARPSYNC.COLLECTIVE R15, `(.L_x_5958) ;  /* 0x000000000f087348 */ /* 0x000fea0003c00000 */
[----:B------:R0:W1:Y:S02]  /*31fb0*/  SHFL.IDX P6, R14, R13, R12, R11 ;  /* 0x0000000c0d0e7389 */ /* 0x00006400000c000b */
[----:B01----:R-:W-:Y:S01]  /*31fc0*/  ENDCOLLECTIVE ;  /* 0x000000000000791b */ /* 0x003fe20003800000 */
.L_x_5958:
[----:B------:R-:W-:Y:S02]  /*31fd0*/  IMAD.MOV.U32 R13, RZ, RZ, R9 ;  /* 0x000000ffff0d7224 */ /* 0x000fe400078e0009 */
[----:B------:R-:W-:-:S07]  /*31fe0*/  IMAD.MOV.U32 R20, RZ, RZ, R14 ;  /* 0x000000ffff147224 */ /* 0x000fce00078e000e */
[----:B------:R-:W-:Y:S05]  /*31ff0*/  WARPSYNC.COLLECTIVE R15, `(.L_x_5959) ;  /* 0x000000000f087348 */ /* 0x000fea0003c00000 */
[----:B------:R0:W1:Y:S02]  /*32000*/  SHFL.IDX P6, R14, R13, R12, R11 ;  /* 0x0000000c0d0e7389 */ /* 0x00006400000c000b */
[----:B01----:R-:W-:Y:S01]  /*32010*/  ENDCOLLECTIVE ;  /* 0x000000000000791b */ /* 0x003fe20003800000 */
.L_x_5959:
[----:B------:R-:W-:Y:S02]  /*32020*/  IMAD.MOV.U32 R13, RZ, RZ, R25 ;  /* 0x000000ffff0d7224 */ /* 0x000fe400078e0019 */
[----:B------:R-:W-:Y:S02]  /*32030*/  IMAD.MOV.U32 R12, RZ, RZ, R0 ;  /* 0x000000ffff0c7224 */ /* 0x000fe400078e0000 */
[----:B------:R-:W-:-:S07]  /*32040*/  IMAD.MOV.U32 R9, RZ, RZ, R14 ;  /* 0x000000ffff097224 */ /* 0x000fce00078e000e */
[----:B------:R-:W-:Y:S05]  /*32050*/  WARPSYNC.COLLECTIVE R15, `(.L_x_5960) ;  /* 0x000000000f087348 */ /* 0x000fea0003c00000 */
[----:B------:R0:W1:Y:S02]  /*32060*/  SHFL.IDX P6, R14, R13, R12, R11 ;  /* 0x0000000c0d0e7389 */ /* 0x00006400000c000b */
[----:B01----:R-:W-:Y:S01]  /*32070*/  ENDCOLLECTIVE ;  /* 0x000000000000791b */ /* 0x003fe20003800000 */
.L_x_5960:
[----:B------:R-:W-:Y:S02]  /*32080*/  IMAD.MOV.U32 R13, RZ, RZ, R21 ;  /* 0x000000ffff0d7224 */ /* 0x000fe400078e0015 */
[----:B------:R-:W-:-:S07]  /*32090*/  IMAD.MOV.U32 R25, RZ, RZ, R14 ;  /* 0x000000ffff197224 */ /* 0x000fce00078e000e */
[----:B------:R-:W-:Y:S05]  /*320a0*/  WARPSYNC.COLLECTIVE R15, `(.L_x_5961) ;  /* 0x000000000f087348 */ /* 0x000fea0003c00000 */
[----:B------:R0:W1:Y:S02]  /*320b0*/  SHFL.IDX P6, R14, R13, R12, R11 ;  /* 0x0000000c0d0e7389 */ /* 0x00006400000c000b */
[----:B01----:R-:W-:Y:S01]  /*320c0*/  ENDCOLLECTIVE ;  /* 0x000000000000791b */ /* 0x003fe20003800000 */
.L_x_5961:
[----:B------:R-:W-:Y:S02]  /*320d0*/  IMAD.MOV.U32 R13, RZ, RZ, R26 ;  /* 0x000000ffff0d7224 */ /* 0x000fe400078e001a */
[----:B------:R-:W-:Y:S02]  /*320e0*/  IMAD.MOV.U32 R12, RZ, RZ, R87 ;  /* 0x000000ffff0c7224 */ /* 0x000fe400078e0057 */
[----:B------:R-:W-:-:S07]  /*320f0*/  IMAD.MOV.U32 R21, RZ, RZ, R14 ;  /* 0x000000ffff157224 */ /* 0x000fce00078e000e */
[----:B------:R-:W-:Y:S05]  /*32100*/  WARPSYNC.COLLECTIVE R15, `(.L_x_5962) ;  /* 0x000000000f087348 */ /* 0x000fea0003c00000 */
[----:B------:R0:W1:Y:S02]  /*32110*/  SHFL.IDX P6, R14, R13, R12, R11 ;  /* 0x0000000c0d0e7389 */ /* 0x00006400000c000b */
[----:B01----:R-:W-:Y:S01]  /*32120*/  ENDCOLLECTIVE ;  /* 0x000000000000791b */ /* 0x003fe20003800000 */
.L_x_5962:
[----:B------:R-:W-:Y:S02]  /*32130*/  IMAD.MOV.U32 R13, RZ, RZ, R24 ;  /* 0x000000ffff0d7224 */ /* 0x000fe400078e0018 */
[----:B------:R-:W-:-:S07]  /*32140*/  IMAD.MOV.U32 R26, RZ, RZ, R14 ;  /* 0x000000ffff1a7224 */ /* 0x000fce00078e000e */
[----:B------:R-:W-:Y:S05]  /*32150*/  WARPSYNC.COLLECTIVE R15, `(.L_x_5963) ;  /* 0x000000000f087348 */ /* 0x000fea0003c00000 */
[----:B------:R0:W1:Y:S02]  /*32160*/  SHFL.IDX P6, R14, R13, R12, R11 ;  /* 0x0000000c0d0e7389 */ /* 0x00006400000c000b */
[----:B01----:R-:W-:Y:S01]  /*32170*/  ENDCOLLECTIVE ;  /* 0x000000000000791b */ /* 0x003fe20003800000 */
.L_x_5963:
[----:B------:R-:W-:Y:S02]  /*32180*/  IMAD.MOV.U32 R13, RZ, RZ, R29 ;  /* 0x000000ffff0d7224 */ /* 0x000fe400078e001d */
[----:B------:R-:W-:Y:S02]  /*32190*/  IMAD.MOV.U32 R12, RZ, RZ, R0 ;  /* 0x000000ffff0c7224 */ /* 0x000fe400078e0000 */
[----:B------:R-:W-:-:S07]  /*321a0*/  IMAD.MOV.U32 R24, RZ, RZ, R14 ;  /* 0x000000ffff187224 */ /* 0x000fce00078e000e */
[----:B------:R-:W-:Y:S05]  /*321b0*/  WARPSYNC.COLLECTIVE R15, `(.L_x_5964) ;  /* 0x000000000f087348 */ /* 0x000fea0003c00000 */
[----:B------:R0:W1:Y:S02]  /*321c0*/  SHFL.IDX P6, R14, R13, R12, R11 ;  /* 0x0000000c0d0e7389 */ /* 0x00006400000c000b */
[----:B01----:R-:W-:Y:S01]  /*321d0*/  ENDCOLLECTIVE ;  /* 0x000000000000791b */ /* 0x003fe20003800000 */
.L_x_5964:
[----:B------:R-:W-:Y:S02]  /*321e0*/  IMAD.MOV.U32 R13, RZ, RZ, R27 ;  /* 0x000000ffff0d7224 */ /* 0x000fe400078e001b */
[----:B------:R-:W-:-:S07]  /*321f0*/  IMAD.MOV.U32 R29, RZ, RZ, R14 ;  /* 0x000000ffff1d7224 */ /* 0x000fce00078e000e */
[----:B------:R-:W-:Y:S05]  /*32200*/  WARPSYNC.COLLECTIVE R15, `(.L_x_5965) ;  /* 0x000000000f087348 */ /* 0x000fea0003c00000 */
[----:B------:R0:W1:Y:S02]  /*32210*/  SHFL.IDX P6, R14, R13, R12, R11 ;  /* 0x0000000c0d0e7389 */ /* 0x00006400000c000b */
[----:B01----:R-:W-:Y:S01]  /*32220*/  ENDCOLLECTIVE ;  /* 0x000000000000791b */ /* 0x003fe20003800000 */
.L_x_5965:
[----:B------:R-:W-:Y:S02]  /*32230*/  IMAD.MOV.U32 R13, RZ, RZ, R30 ;  /* 0x000000ffff0d7224 */ /* 0x000fe400078e001e */
[----:B------:R-:W-:Y:S02]  /*32240*/  IMAD.MOV.U32 R12, RZ, RZ, R87 ;  /* 0x000000ffff0c7224 */ /* 0x000fe400078e0057 */
[----:B------:R-:W-:-:S07]  /*32250*/  IMAD.MOV.U32 R27, RZ, RZ, R14 ;  /* 0x000000ffff1b7224 */ /* 0x000fce00078e000e */
[----:B------:R-:W-:Y:S05]  /*32260*/  WARPSYNC.COLLECTIVE R15, `(.L_x_5966) ;  /* 0x000000000f087348 */ /* 0x000fea0003c00000 */
[----:B------:R0:W1:Y:S02]  /*32270*/  SHFL.IDX P6, R14, R13, R12, R11 ;  /* 0x0000000c0d0e7389 */ /* 0x00006400000c000b */
[----:B01----:R-:W-:Y:S01]  /*32280*/  ENDCOLLECTIVE ;  /* 0x000000000000791b */ /* 0x003fe20003800000 */
.L_x_5966:
[----:B------:R-:W-:Y:S02]  /*32290*/  IMAD.MOV.U32 R13, RZ, RZ, R28 ;  /* 0x000000ffff0d7224 */ /* 0x000fe400078e001c */
[----:B------:R-:W-:-:S07]  /*322a0*/  IMAD.MOV.U32 R30, RZ, RZ, R14 ;  /* 0x000000ffff1e7224 */ /* 0x000fce00078e000e */
[----:B------:R-:W-:Y:S05]  /*322b0*/  WARPSYNC.COLLECTIVE R15, `(.L_x_5967) ;  /* 0x000000000f087348 */ /* 0x000fea0003c00000 */
[----:B------:R0:W1:Y:S02]  /*322c0*/  SHFL.IDX P6, R14, R13, R12, R11 ;  /* 0x0000000c0d0e7389 */ /* 0x00006400000c000b */
[----:B01----:R-:W-:Y:S01]  /*322d0*/  ENDCOLLECTIVE ;  /* 0x000000000000791b */ /* 0x003fe20003800000 */
.L_x_5967:
[----:B------:R-:W-:Y:S02]  /*322e0*/  IMAD.MOV.U32 R13, RZ, RZ, R45 ;  /* 0x000000ffff0d7224 */ /* 0x000fe400078e002d */
[----:B------:R-:W-:Y:S02]  /*322f0*/  IMAD.MOV.U32 R12, RZ, RZ, R0 ;  /* 0x000000ffff0c7224 */ /* 0x000fe400078e0000 */
[----:B------:R-:W-:-:S07]  /*32300*/  IMAD.MOV.U32 R28, RZ, RZ, R14 ;  /* 0x000000ffff1c7224 */ /* 0x000fce00078e000e */
[----:B------:R-:W-:Y:S05]  /*32310*/  WARPSYNC.COLLECTIVE R15, `(.L_x_5968) ;  /* 0x000000000f087348 */ /* 0x000fea0003c00000 */
[----:B------:R0:W1:Y:S02]  /*32320*/  SHFL.IDX P6, R14, R13, R12, R11 ;  /* 0x0000000c0d0e7389 */ /* 0x00006400000c000b */
[----:B01----:R-:W-:Y:S01]  /*32330*/  ENDCOLLECTIVE ;  /* 0x000000000000791b */ /* 0x003fe20003800000 */
.L_x_5968:
[----:B------:R-:W-:Y:S02]  /*32340*/  IMAD.MOV.U32 R13, RZ, RZ, R31 ;  /* 0x000000ffff0d7224 */ /* 0x000fe400078e001f */
[----:B------:R-:W-:-:S07]  /*32350*/  IMAD.MOV.U32 R45, RZ, RZ, R14 ;  /* 0x000000ffff2d7224 */ /* 0x000fce00078e000e */
[----:B------:R-:W-:Y:S05]  /*32360*/  WARPSYNC.COLLECTIVE R15, `(.L_x_5969) ;  /* 0x000000000f087348 */ /* 0x000fea0003c00000 */
[----:B------:R0:W1:Y:S02]  /*32370*/  SHFL.IDX P6, R14, R13, R12, R11 ;  /* 0x0000000c0d0e7389 */ /* 0x00006400000c000b */
[----:B01----:R-:W-:Y:S01]  /*32380*/  ENDCOLLECTIVE ;  /* 0x000000000000791b */ /* 0x003fe20003800000 */
.L_x_5969:
[----:B------:R-:W-:Y:S02]  /*32390*/  IMAD.MOV.U32 R13, RZ, RZ, R42 ;  /* 0x000000ffff0d7224 */ /* 0x000fe400078e002a */
[----:B------:R-:W-:Y:S02]  /*323a0*/  IMAD.MOV.U32 R12, RZ, RZ, R87 ;  /* 0x000000ffff0c7224 */ /* 0x000fe400078e0057 */
[----:B------:R-:W-:-:S07]  /*323b0*/  IMAD.MOV.U32 R31, RZ, RZ, R14 ;  /* 0x000000ffff1f7224 */ /* 0x000fce00078e000e */
[----:B------:R-:W-:Y:S05]  /*323c0*/  WARPSYNC.COLLECTIVE R15, `(.L_x_5970) ;  /* 0x000000000f087348 */ /* 0x000fea0003c00000 */
[----:B------:R0:W1:Y:S02]  /*323d0*/  SHFL.IDX P6, R14, R13, R12, R11 ;  /* 0x0000000c0d0e7389 */ /* 0x00006400000c000b */
[----:B01----:R-:W-:Y:S01]  /*323e0*/  ENDCOLLECTIVE ;  /* 0x000000000000791b */ /* 0x003fe20003800000 */
.L_x_5970:
[----:B------:R-:W-:Y:S02]  /*323f0*/  IMAD.MOV.U32 R13, RZ, RZ, R44 ;  /* 0x000000ffff0d7224 */ /* 0x000fe400078e002c */
[----:B------:R-:W-:-:S07]  /*32400*/  IMAD.MOV.U32 R42, RZ, RZ, R14 ;  /* 0x000000ffff2a7224 */ /* 0x000fce00078e000e */
[----:B------:R-:W-:Y:S05]  /*32410*/  WARPSYNC.COLLECTIVE R15, `(.L_x_5971) ;  /* 0x000000000f087348 */ /* 0x000fea0003c00000 */
[----:B------:R0:W1:Y:S02]  /*32420*/  SHFL.IDX P6, R14, R13, R12, R11 ;  /* 0x0000000c0d0e7389 */ /* 0x00006400000c000b */
[----:B01----:R-:W-:Y:S01]  /*32430*/  ENDCOLLECTIVE ;  /* 0x000000000000791b */ /* 0x003fe20003800000 */
.L_x_5971:
[----:B------:R-:W-:Y:S02]  /*32440*/  IMAD.MOV.U32 R13, RZ, RZ, R57 ;  /* 0x000000ffff0d7224 */ /* 0x000fe400078e0039 */
[----:B------:R-:W-:Y:S02]  /*32450*/  IMAD.MOV.U32 R12, RZ, RZ, R0 ;  /* 0x000000ffff0c7224 */ /* 0x000fe400078e0000 */
[----:B------:R-:W-:-:S07]  /*32460*/  IMAD.MOV.U32 R44, RZ, RZ, R14 ;  /* 0x000000ffff2c7224 */ /* 0x000fce00078e000e */
[----:B------:R-:W-:Y:S05]  /*32470*/  WARPSYNC.COLLECTIVE R15, `(.L_x_5972) ;  /* 0x000000000f087348 */ /* 0x000fea0003c00000 */
[----:B------:R0:W1:Y:S02]  /*32480*/  SHFL.IDX P6, R14, R13, R12, R11 ;  /* 0x0000000c0d0e7389 */ /* 0x00006400000c000b */
[----:B01----:R-:W-:Y:S01]  /*32490*/  ENDCOLLECTIVE ;  /* 0x000000000000791b */ /* 0x003fe20003800000 */
.L_x_5972:
[----:B------:R-:W-:Y:S02]  /*324a0*/  IMAD.MOV.U32 R13, RZ, RZ, R47 ;  /* 0x000000ffff0d7224 */ /* 0x000fe400078e002f */
[----:B------:R-:W-:-:S07]  /*324b0*/  IMAD.MOV.U32 R57, RZ, RZ, R14 ;  /* 0x000000ffff397224 */ /* 0x000fce00078e000e */
[----:B------:R-:W-:Y:S05]  /*324c0*/  WARPSYNC.COLLECTIVE R15, `(.L_x_5973) ;  /* 0x000000000f087348 */ /* 0x000fea0003c00000 */
[----:B------:R0:W1:Y:S02]  /*324d0*/  SHFL.IDX P6, R14, R13, R12, R11 ;  /* 0x0000000c0d0e7389 */ /* 0x00006400000c000b */
[----:B01----:R-:W-:Y:S01]  /*324e0*/  ENDCOLLECTIVE ;  /* 0x000000000000791b */ /* 0x003fe20003800000 */
.L_x_5973:
[----:B------:R-:W-:Y:S01]  /*324f0*/  IMAD.MOV.U32 R13, RZ, RZ, R40 ;  /* 0x000000ffff0d7224 */ /* 0x000fe200078e0028 */
[----:B------:R-:W-:Y:S01]  /*32500*/  MOV R12, R87 ;  /* 0x00000057000c7202 */ /* 0x000fe20000000f00 */
[----:B------:R-:W-:-:S07]  /*32510*/  IMAD.MOV.U32 R47, RZ, RZ, R14 ;  /* 0x000000ffff2f7224 */ /* 0x000fce00078e000e */
[----:B------:R-:W-:Y:S05]  /*32520*/  WARPSYNC.COLLECTIVE R15, `(.L_x_5974) ;  /* 0x000000000f087348 */ /* 0x000fea0003c00000 */
[----:B------:R0:W1:Y:S02]  /*32530*/  SHFL.IDX P6, R14, R13, R12, R11 ;  /* 0x0000000c0d0e7389 */ /* 0x00006400000c000b */
[----:B01----:R-:W-:Y:S01]  /*32540*/  ENDCOLLECTIVE ;  /* 0x000000000000791b */ /* 0x003fe20003800000 */
.L_x_5974:
[----:B------:R-:W-:Y:S02]  /*32550*/  IMAD.MOV.U32 R13, RZ, RZ, R48 ;  /* 0x000000ffff0d7224 */ /* 0x000fe400078e0030 */
[----:B------:R-:W-:-:S07]  /*32560*/  IMAD.MOV.U32 R40, RZ, RZ, R14 ;  /* 0x000000ffff287224 */ /* 0x000fce00078e000e */
[----:B------:R-:W-:Y:S05]  /*32570*/  WARPSYNC.COLLECTIVE R15, `(.L_x_5975) ;  /* 0x000000000f087348 */ /* 0x000fea0003c00000 */
[----:B------:R0:W1:Y:S02]  /*32580*/  SHFL.IDX P6, R14, R13, R12, R11 ;  /* 0x0000000c0d0e7389 */ /* 0x00006400000c000b */
[----:B01----:R-:W-:Y:S01]  /*32590*/  ENDCOLLECTIVE ;  /* 0x000000000000791b */ /* 0x003fe20003800000 */
.L_x_5975:
        /* <DEDUP_REMOVED lines=8> */
.L_x_5976:
[----:B------:R-:W-:Y:S02]  /*32620*/  SEL R46, R47, R48, P0 ;  /* 0x000000302f2e7207 */ /* 0x000fe40000000000 */
[----:B------:R-:W-:Y:S01]  /*32630*/  SEL R47, R48, R47, P0 ;  /* 0x0000002f302f7207 */ /* 0x000fe20000000000 */
[----:B------:R-:W-:Y:S02]  /*32640*/  IMAD.MOV.U32 R13, RZ, RZ, R59 ;  /* 0x000000ffff0d7224 */ /* 0x000fe400078e003b */
[----:B------:R-:W-:-:S07]  /*32650*/  IMAD.MOV.U32 R61, RZ, RZ, R14 ;  /* 0x000000ffff3d7224 */ /* 0x000fce00078e000e */
[----:B------:R-:W-:Y:S05]  /*32660*/  WARPSYNC.COLLECTIVE R15, `(.L_x_5977) ;  /* 0x000000000f087348 */ /* 0x000fea0003c00000 */
[----:B------:R0:W1:Y:S02]  /*32670*/  SHFL.IDX P6, R14, R13, R12, R11 ;  /* 0x0000000c0d0e7389 */ /* 0x00006400000c000b */
[----:B01----:R-:W-:Y:S01]  /*32680*/  ENDCOLLECTIVE ;  /* 0x000000000000791b */ /* 0x003fe20003800000 */
.L_x_5977:
[----:B------:R-:W-:Y:S02]  /*32690*/  IMAD.MOV.U32 R13, RZ, RZ, R38 ;  /* 0x000000ffff0d7224 */ /* 0x000fe400078e0026 */
[----:B------:R-:W-:Y:S02]  /*326a0*/  IMAD.MOV.U32 R12, RZ, RZ, R87 ;  /* 0x000000ffff0c7224 */ /* 0x000fe400078e0057 */
[----:B------:R-:W-:-:S07]  /*326b0*/  IMAD.MOV.U32 R59, RZ, RZ, R14 ;  /* 0x000000ffff3b7224 */ /* 0x000fce00078e000e */
[----:B------:R-:W-:Y:S05]  /*326c0*/  WARPSYNC.COLLECTIVE R15, `(.L_x_5978) ;  /* 0x000000000f087348 */ /* 0x000fea0003c00000 */
[----:B------:R0:W1:Y:S02]  /*326d0*/  SHFL.IDX P6, R14, R13, R12, R11 ;  /* 0x0000000c0d0e7389 */ /* 0x00006400000c000b */
[----:B01----:R-:W-:Y:S01]  /*326e0*/  ENDCOLLECTIVE ;  /* 0x000000000000791b */ /* 0x003fe20003800000 */
.L_x_5978:
[----:B------:R-:W-:Y:S02]  /*326f0*/  IMAD.MOV.U32 R13, RZ, RZ, R43 ;  /* 0x000000ffff0d7224 */ /* 0x000fe400078e002b */
[----:B------:R-:W-:-:S07]  /*32700*/  IMAD.MOV.U32 R38, RZ, RZ, R14 ;  /* 0x000000ffff267224 */ /* 0x000fce00078e000e */
[----:B------:R-:W-:Y:S05]  /*32710*/  WARPSYNC.COLLECTIVE R15, `(.L_x_5979) ;  /* 0x000000000f087348 */ /* 0x000fea0003c00000 */
[----:B------:R0:W1:Y:S02]  /*32720*/  SHFL.IDX P6, R14, R13, R12, R11 ;  /* 0x0000000c0d0e7389 */ /* 0x00006400000c000b */
[----:B01----:R-:W-:Y:S01]  /*32730*/  ENDCOLLECTIVE ;  /* 0x000000000000791b */ /* 0x003fe20003800000 */
.L_x_5979:
        /* <DEDUP_REMOVED lines=8> */
.L_x_5980:
[----:B------:R-:W-:Y:S02]  /*327c0*/  SEL R58, R59, R43, P0 ;  /* 0x0000002b3b3a7207 */ /* 0x000fe40000000000 */
[----:B------:R-:W-:Y:S01]  /*327d0*/  SEL R59, R43, R59, P0 ;  /* 0x0000003b2b3b7207 */ /* 0x000fe20000000000 */
[----:B------:R-:W-:Y:S02]  /*327e0*/  IMAD.MOV.U32 R13, RZ, RZ, R63 ;  /* 0x000000ffff0d7224 */ /* 0x000fe400078e003f */
[----:B------:R-:W-:-:S07]  /*327f0*/  IMAD.MOV.U32 R65, RZ, RZ, R14 ;  /* 0x000000ffff417224 */ /* 0x000fce00078e000e */
[----:B------:R-:W-:Y:S05]  /*32800*/  WARPSYNC.COLLECTIVE R15, `(.L_x_5981) ;  /* 0x000000000f087348 */ /* 0x000fea0003c00000 */
[----:B------:R0:W1:Y:S02]  /*32810*/  SHFL.IDX P6, R14, R13, R12, R11 ;  /* 0x0000000c0d0e7389 */ /* 0x00006400000c000b */
[----:B01----:R-:W-:Y:S01]  /*32820*/  ENDCOLLECTIVE ;  /* 0x000000000000791b */ /* 0x003fe20003800000 */
.L_x_5981:
[----:B------:R-:W-:Y:S02]  /*32830*/  IMAD.MOV.U32 R13, RZ, RZ, R36 ;  /* 0x000000ffff0d7224 */ /* 0x000fe400078e0024 */
[----:B------:R-:W-:Y:S02]  /*32840*/  IMAD.MOV.U32 R12, RZ, RZ, R87 ;  /* 0x000000ffff0c7224 */ /* 0x000fe400078e0057 */
[----:B------:R-:W-:-:S07]  /*32850*/  IMAD.MOV.U32 R63, RZ, RZ, R14 ;  /* 0x000000ffff3f7224 */ /* 0x000fce00078e000e */
[----:B------:R-:W-:Y:S05]  /*32860*/  WARPSYNC.COLLECTIVE R15, `(.L_x_5982) ;  /* 0x000000000f087348 */ /* 0x000fea0003c00000 */
[----:B------:R0:W1:Y:S02]  /*32870*/  SHFL.IDX P6, R14, R13, R12, R11 ;  /* 0x0000000c0d0e7389 */ /* 0x00006400000c000b */
[----:B01----:R-:W-:Y:S01]  /*32880*/  ENDCOLLECTIVE ;  /* 0x000000000000791b */ /* 0x003fe20003800000 */
.L_x_5982:
[----:B------:R-:W-:Y:S02]  /*32890*/  IMAD.MOV.U32 R13, RZ, RZ, R41 ;  /* 0x000000ffff0d7224 */ /* 0x000fe400078e0029 */
[----:B------:R-:W-:-:S07]  /*328a0*/  IMAD.MOV.U32 R36, RZ, RZ, R14 ;  /* 0x000000ffff247224 */ /* 0x000fce00078e000e */
[----:B------:R-:W-:Y:S05]  /*328b0*/  WARPSYNC.COLLECTIVE R15, `(.L_x_5983) ;  /* 0x000000000f087348 */ /* 0x000fea0003c00000 */
[----:B------:R0:W1:Y:S02]  /*328c0*/  SHFL.IDX P6, R14, R13, R12, R11 ;  /* 0x0000000c0d0e7389 */ /* 0x00006400000c000b */
[----:B01----:R-:W-:Y:S01]  /*328d0*/  ENDCOLLECTIVE ;  /* 0x000000000000791b */ /* 0x003fe20003800000 */
.L_x_5983:
        /* <DEDUP_REMOVED lines=8> */
.L_x_5984:
[----:B------:R-:W-:Y:S02]  /*32960*/  SEL R62, R63, R41, P0 ;  /* 0x000000293f3e7207 */ /* 0x000fe40000000000 */
[----:B------:R-:W-:Y:S01]  /*32970*/  SEL R63, R41, R63, P0 ;  /* 0x0000003f293f7207 */ /* 0x000fe20000000000 */
[----:B------:R-:W-:Y:S02]  /*32980*/  IMAD.MOV.U32 R13, RZ, RZ, R67 ;  /* 0x000000ffff0d7224 */ /* 0x000fe400078e0043 */
[----:B------:R-:W-:-:S07]  /*32990*/  IMAD.MOV.U32 R69, RZ, RZ, R14 ;  /* 0x000000ffff457224 */ /* 0x000fce00078e000e */
[----:B------:R-:W-:Y:S05]  /*329a0*/  WARPSYNC.COLLECTIVE R15, `(.L_x_5985) ;  /* 0x000000000f087348 */ /* 0x000fea0003c00000 */
[----:B------:R0:W1:Y:S02]  /*329b0*/  SHFL.IDX P6, R14, R13, R12, R11 ;  /* 0x0000000c0d0e7389 */ /* 0x00006400000c000b */
[----:B01----:R-:W-:Y:S01]  /*329c0*/  ENDCOLLECTIVE ;  /* 0x000000000000791b */ /* 0x003fe20003800000 */
.L_x_5985:
[----:B------:R-:W-:Y:S02]  /*329d0*/  IMAD.MOV.U32 R13, RZ, RZ, R34 ;  /* 0x000000ffff0d7224 */ /* 0x000fe400078e0022 */
[----:B------:R-:W-:Y:S02]  /*329e0*/  IMAD.MOV.U32 R12, RZ, RZ, R87 ;  /* 0x000000ffff0c7224 */ /* 0x000fe400078e0057 */
[----:B------:R-:W-:-:S07]  /*329f0*/  IMAD.MOV.U32 R67, RZ, RZ, R14 ;  /* 0x000000ffff437224 */ /* 0x000fce00078e000e */
[----:B------:R-:W-:Y:S05]  /*32a00*/  WARPSYNC.COLLECTIVE R15, `(.L_x_5986) ;  /* 0x000000000f087348 */ /* 0x000fea0003c00000 */
[----:B------:R0:W1:Y:S02]  /*32a10*/  SHFL.IDX P6, R14, R13, R12, R11 ;  /* 0x0000000c0d0e7389 */ /* 0x00006400000c000b */
[----:B01----:R-:W-:Y:S01]  /*32a20*/  ENDCOLLECTIVE ;  /* 0x000000000000791b */ /* 0x003fe20003800000 */
.L_x_5986:
[----:B------:R-:W-:Y:S02]  /*32a30*/  IMAD.MOV.U32 R13, RZ, RZ, R39 ;  /* 0x000000ffff0d7224 */ /* 0x000fe400078e0027 */
[----:B------:R-:W-:-:S07]  /*32a40*/  IMAD.MOV.U32 R34, RZ, RZ, R14 ;  /* 0x000000ffff227224 */ /* 0x000fce00078e000e */
[----:B------:R-:W-:Y:S05]  /*32a50*/  WARPSYNC.COLLECTIVE R15, `(.L_x_5987) ;  /* 0x000000000f087348 */ /* 0x000fea0003c00000 */
[----:B------:R0:W1:Y:S02]  /*32a60*/  SHFL.IDX P6, R14, R13, R12, R11 ;  /* 0x0000000c0d0e7389 */ /* 0x00006400000c000b */
[----:B01----:R-:W-:Y:S01]  /*32a70*/  ENDCOLLECTIVE ;  /* 0x000000000000791b */ /* 0x003fe20003800000 */
.L_x_5987:
[----:B------:R-:W-:Y:S02]  /*32a80*/  IMAD.MOV.U32 R13, RZ, RZ, R73 ;  /* 0x000000ffff0d7224 */ /* 0x000fe400078e0049 */
[----:B------:R-:W-:Y:S02]  /*32a90*/  IMAD.MOV.U32 R12, RZ, RZ, R0 ;  /* 0x000000ffff0c7224 */ /* 0x000fe400078e0000 */
[----:B------:R-:W-:-:S07]  /*32aa0*/  IMAD.MOV.U32 R39, RZ, RZ, R14 ;  /* 0x000000ffff277224 */ /* 0x000fce00078e000e */
[----:B------:R-:W-:Y:S05]  /*32ab0*/  WARPSYNC.COLLECTIVE R15, `(.L_x_5988) ;  /* 0x000000000f087348 */ /* 0x000fea0003c00000 */
[----:B------:R0:W1:Y:S02]  /*32ac0*/  SHFL.IDX P6, R14, R13, R12, R11 ;  /* 0x0000000c0d0e7389 */ /* 0x00006400000c000b */
[----:B01----:R-:W-:Y:S01]  /*32ad0*/  ENDCOLLECTIVE ;  /* 0x000000000000791b */ /* 0x003fe20003800000 */
.L_x_5988:
[----:B------:R-:W-:Y:S02]  /*32ae0*/  SEL R66, R67, R39, P0 ;  /* 0x0000002743427207 */ /* 0x000fe40000000000 */
[----:B------:R-:W-:Y:S01]  /*32af0*/  SEL R67, R39, R67, P0 ;  /* 0x0000004327437207 */ /* 0x000fe20000000000 */
[----:B------:R-:W-:Y:S02]  /*32b00*/  IMAD.MOV.U32 R13, RZ, RZ, R71 ;  /* 0x000000ffff0d7224 */ /* 0x000fe400078e0047 */
[----:B------:R-:W-:-:S07]  /*32b10*/  IMAD.MOV.U32 R73, RZ, RZ, R14 ;  /* 0x000000ffff497224 */ /* 0x000fce00078e000e */
[----:B------:R-:W-:Y:S05]  /*32b20*/  WARPSYNC.COLLECTIVE R15, `(.L_x_5989) ;  /* 0x000000000f087348 */ /* 0x000fea0003c00000 */
[----:B------:R0:W1:Y:S02]  /*32b30*/  SHFL.IDX P6, R14, R13, R12, R11 ;  /* 0x0000000c0d0e7389 */ /* 0x00006400000c000b */
[----:B01----:R-:W-:Y:S01]  /*32b40*/  ENDCOLLECTIVE ;  /* 0x000000000000791b */ /* 0x003fe20003800000 */
.L_x_5989:
[----:B------:R-:W-:Y:S02]  /*32b50*/  IMAD.MOV.U32 R13, RZ, RZ, R33 ;  /* 0x000000ffff0d7224 */ /* 0x000fe400078e0021 */
[----:B------:R-:W-:Y:S02]  /*32b60*/  IMAD.MOV.U32 R12, RZ, RZ, R87 ;  /* 0x000000ffff0c7224 */ /* 0x000fe400078e0057 */
[----:B------:R-:W-:-:S07]  /*32b70*/  IMAD.MOV.U32 R71, RZ, RZ, R14 ;  /* 0x000000ffff477224 */ /* 0x000fce00078e000e */
[----:B------:R-:W-:Y:S05]  /*32b80*/  WARPSYNC.COLLECTIVE R15, `(.L_x_5990) ;  /* 0x000000000f087348 */ /* 0x000fea0003c00000 */
[----:B------:R0:W1:Y:S02]  /*32b90*/  SHFL.IDX P6, R14, R13, R12, R11 ;  /* 0x0000000c0d0e7389 */ /* 0x00006400000c000b */
[----:B01----:R-:W-:Y:S01]  /*32ba0*/  ENDCOLLECTIVE ;  /* 0x000000000000791b */ /* 0x003fe20003800000 */
.L_x_5990:
[----:B------:R-:W-:Y:S02]  /*32bb0*/  IMAD.MOV.U32 R13, RZ, RZ, R37 ;  /* 0x000000ffff0d7224 */ /* 0x000fe400078e0025 */
[----:B------:R-:W-:-:S07]  /*32bc0*/  IMAD.MOV.U32 R33, RZ, RZ, R14 ;  /* 0x000000ffff217224 */ /* 0x000fce00078e000e */
[----:B------:R-:W-:Y:S05]  /*32bd0*/  WARPSYNC.COLLECTIVE R15, `(.L_x_5991) ;  /* 0x000000000f087348 */ /* 0x000fea0003c00000 */
[----:B------:R0:W1:Y:S02]  /*32be0*/  SHFL.IDX P6, R14, R13, R12, R11 ;  /* 0x0000000c0d0e7389 */ /* 0x00006400000c000b */
[----:B01----:R-:W-:Y:S01]  /*32bf0*/  ENDCOLLECTIVE ;  /* 0x000000000000791b */ /* 0x003fe20003800000 */
.L_x_5991:
        /* <DEDUP_REMOVED lines=8> */
.L_x_5992:
[----:B------:R-:W-:Y:S02]  /*32c80*/  IMAD.MOV.U32 R13, RZ, RZ, R75 ;  /* 0x000000ffff0d7224 */ /* 0x000fe400078e004b */
[----:B------:R-:W-:-:S07]  /*32c90*/  IMAD.MOV.U32 R77, RZ, RZ, R14 ;  /* 0x000000ffff4d7224 */ /* 0x000fce00078e000e */
[----:B------:R-:W-:Y:S05]  /*32ca0*/  WARPSYNC.COLLECTIVE R15, `(.L_x_5993) ;  /* 0x000000000f087348 */ /* 0x000fea0003c00000 */
[----:B------:R0:W1:Y:S02]  /*32cb0*/  SHFL.IDX P6, R14, R13, R12, R11 ;  /* 0x0000000c0d0e7389 */ /* 0x00006400000c000b */
[----:B01----:R-:W-:Y:S01]  /*32cc0*/  ENDCOLLECTIVE ;  /* 0x000000000000791b */ /* 0x003fe20003800000 */
.L_x_5993:
[----:B------:R-:W-:Y:S02]  /*32cd0*/  IMAD.MOV.U32 R13, RZ, RZ, R32 ;  /* 0x000000ffff0d7224 */ /* 0x000fe400078e0020 */
[----:B------:R-:W-:Y:S02]  /*32ce0*/  IMAD.MOV.U32 R12, RZ, RZ, R87 ;  /* 0x000000ffff0c7224 */ /* 0x000fe400078e0057 */
[----:B------:R-:W-:-:S07]  /*32cf0*/  IMAD.MOV.U32 R75, RZ, RZ, R14 ;  /* 0x000000ffff4b7224 */ /* 0x000fce00078e000e */
[----:B------:R-:W-:Y:S05]  /*32d00*/  WARPSYNC.COLLECTIVE R15, `(.L_x_5994) ;  /* 0x000000000f087348 */ /* 0x000fea0003c00000 */
[----:B------:R0:W1:Y:S02]  /*32d10*/  SHFL.IDX P6, R14, R13, R12, R11 ;  /* 0x0000000c0d0e7389 */ /* 0x00006400000c000b */
[----:B01----:R-:W-:Y:S01]  /*32d20*/  ENDCOLLECTIVE ;  /* 0x000000000000791b */ /* 0x003fe20003800000 */
.L_x_5994:
[----:B------:R-:W-:Y:S02]  /*32d30*/  IMAD.MOV.U32 R13, RZ, RZ, R35 ;  /* 0x000000ffff0d7224 */ /* 0x000fe400078e0023 */
[----:B------:R-:W-:-:S07]  /*32d40*/  IMAD.MOV.U32 R32, RZ, RZ, R14 ;  /* 0x000000ffff207224 */ /* 0x000fce00078e000e */
[----:B------:R-:W-:Y:S05]  /*32d50*/  WARPSYNC.COLLECTIVE R15, `(.L_x_5995) ;  /* 0x000000000f087348 */ /* 0x000fea0003c00000 */
[----:B------:R0:W1:Y:S02]  /*32d60*/  SHFL.IDX P6, R14, R13, R12, R11 ;  /* 0x0000000c0d0e7389 */ /* 0x00006400000c000b */
[----:B01----:R-:W-:Y:S01]  /*32d70*/  ENDCOLLECTIVE ;  /* 0x000000000000791b */ /* 0x003fe20003800000 */
.L_x_5995:
[----:B------:R-:W-:Y:S02]  /*32d80*/  SEL R76, R77, R32, P0 ;  /* 0x000000204d4c7207 */ /* 0x000fe40000000000 */
[----:B------:R-:W-:Y:S01]  /*32d90*/  SEL R77, R32, R77, P0 ;  /* 0x0000004d204d7207 */ /* 0x000fe20000000000 */
[----:B------:R-:W-:Y:S02]  /*32da0*/  IMAD.MOV.U32 R13, RZ, RZ, R91 ;  /* 0x000000ffff0d7224 */ /* 0x000fe400078e005b */
[----:B------:R-:W-:Y:S01]  /*32db0*/  IMAD.MOV.U32 R12, RZ, RZ, R0 ;  /* 0x000000ffff0c7224 */ /* 0x000fe200078e0000 */
[----:B------:R-:W-:Y:S02]  /*32dc0*/  SEL R0, R120, R81, P0 ;  /* 0x0000005178007207 */ /* 0x000fe40000000000 */
[----:B------:R-:W-:Y:S02]  /*32dd0*/  SEL R120, R81, R120, P0 ;  /* 0x0000007851787207 */ /* 0x000fe40000000000 */
[----:B------:R-:W-:-:S02]  /*32de0*/  SEL R81, R80, R50, P0 ;  /* 0x0000003250517207 */ /* 0x000fc40000000000 */
[----:B------:R-:W-:Y:S01]  /*32df0*/  SEL R80, R50, R80, P0 ;  /* 0x0000005032507207 */ /* 0x000fe20000000000 */
[----:B------:R-:W-:-:S07]  /*32e00*/  IMAD.MOV.U32 R35, RZ, RZ, R14 ;  /* 0x000000ffff237224 */ /* 0x000fce00078e000e */
[----:B------:R-:W-:Y:S05]  /*32e10*/  WARPSYNC.COLLECTIVE R15, `(.L_x_5996) ;  /* 0x000000000f087348 */ /* 0x000fea0003c00000 */
[----:B------:R0:W1:Y:S02]  /*32e20*/  SHFL.IDX P6, R14, R13, R12, R11 ;  /* 0x0000000c0d0e7389 */ /* 0x00006400000c000b */
[----:B01----:R-:W-:Y:S01]  /*32e30*/  ENDCOLLECTIVE ;  /* 0x000000000000791b */ /* 0x003fe20003800000 */
.L_x_5996:
[----:B------:R-:W-:Y:S02]  /*32e40*/  SEL R74, R75, R35, P0 ;  /* 0x000000234b4a7207 */ /* 0x000fe40000000000 */
[----:B------:R-:W-:Y:S01]  /*32e50*/  SEL R75, R35, R75, P0 ;  /* 0x0000004b234b7207 */ /* 0x000fe20000000000 */
[----:B------:R-:W-:Y:S02]  /*32e60*/  IMAD.MOV.U32 R13, RZ, RZ, R153 ;  /* 0x000000ffff0d7224 */ /* 0x000fe400078e0099 */
[----:B------:R-:W-:-:S07]  /*32e70*/  IMAD.MOV.U32 R91, RZ, RZ, R14 ;  /* 0x000000ffff5b7224 */ /* 0x000fce00078e000e */
[----:B------:R-:W-:Y:S05]  /*32e80*/  WARPSYNC.COLLECTIVE R15, `(.L_x_5997) ;  /* 0x000000000f087348 */ /* 0x000fea0003c00000 */
[----:B------:R0:W1:Y:S02]  /*32e90*/  SHFL.IDX P6, R14, R13, R12, R11 ;  /* 0x0000000c0d0e7389 */ /* 0x00006400000c000b */
[----:B01----:R-:W-:Y:S01]  /*32ea0*/  ENDCOLLECTIVE ;  /* 0x000000000000791b */ /* 0x003fe20003800000 */
.L_x_5997:
        /* <DEDUP_REMOVED lines=12> */
.L_x_5998:
        /* <DEDUP_REMOVED lines=18> */
.L_x_5999:
        /* <DEDUP_REMOVED lines=9> */
[----:B------:R-:W-:Y:S01]  /*33120*/  IMAD.MOV.U32 R11, RZ, RZ, R14 ;  /* 0x000000ffff0b7224 */ /* 0x000fe200078e000e */
[----:B------:R-:W-:Y:S06]  /*33130*/  BRA `(.L_x_6000) ;  /* 0xfffffef4006c7947 */ /* 0x000fec000383ffff */
.L_x_5680:
[----:B------:R-:W-:Y:S02]  /*33140*/  IMAD.MOV.U32 R13, RZ, RZ, R3 ;  /* 0x000000ffff0d7224 */ /* 0x000fe400078e0003 */
[----:B------:R-:W-:Y:S02]  /*33150*/  IMAD.MOV.U32 R12, RZ, RZ, RZ ;  /* 0x000000ffff0c7224 */ /* 0x000fe400078e00ff */
[----:B------:R-:W-:Y:S02]  /*33160*/  IMAD.MOV.U32 R11, RZ, RZ, 0x181f ;  /* 0x0000181fff0b7424 */ /* 0x000fe400078e00ff */
[----:B------:R-:W-:-:S07]  /*33170*/  IMAD.MOV.U32 R15, RZ, RZ, -0x1 ;  /* 0xffffffffff0f7424 */ /* 0x000fce00078e00ff */
[----:B-----5:R-:W-:Y:S05]  /*33180*/  WARPSYNC.COLLECTIVE R15, `(.L_x_6001) ;  /* 0x000000000f087348 */ /* 0x020fea0003c00000 */
[----:B------:R0:W1:Y:S02]  /*33190*/  SHFL.IDX P6, R14, R13, R12, R11 ;  /* 0x0000000c0d0e7389 */ /* 0x00006400000c000b */
[----:B01---5:R-:W-:Y:S01]  /*331a0*/  ENDCOLLECTIVE ;  /* 0x000000000000791b */ /* 0x023fe20003800000 */
.L_x_6001:
[----:B------:R-:W-:Y:S02]  /*331b0*/  IMAD.MOV.U32 R13, RZ, RZ, R2 ;  /* 0x000000ffff0d7224 */ /* 0x000fe400078e0002 */
[----:B------:R-:W-:-:S07]  /*331c0*/  IMAD.MOV.U32 R0, RZ, RZ, R14 ;  /* 0x000000ffff007224 */ /* 0x000fce00078e000e */
[----:B------:R-:W-:Y:S05]  /*331d0*/  WARPSYNC.COLLECTIVE R15, `(.L_x_6002) ;  /* 0x000000000f087348 */ /* 0x000fea0003c00000 */
[----:B------:R0:W1:Y:S02]  /*331e0*/  SHFL.IDX P6, R14, R13, R12, R11 ;  /* 0x0000000c0d0e7389 */ /* 0x00006400000c000b */
[----:B01----:R-:W-:Y:S01]  /*331f0*/  ENDCOLLECTIVE ;  /* 0x000000000000791b */ /* 0x003fe20003800000 */
.L_x_6002:
[----:B------:R-:W-:Y:S05]  /*33200*/  BRA `(.L_x_6003) ;  /* 0xffffff0400b87947 */ /* 0x000fea000383ffff */
.L_x_5683:
[----:B------:R-:W-:Y:S01]  /*33210*/  BSSY B1, `(.L_x_6004) ;  /* 0x0000008000017945 */ /* 0x000fe20003800000 */
[----:B---3--:R-:W-:Y:S02]  /*33220*/  IMAD.MOV.U32 R13, RZ, RZ, R3 ;  /* 0x000000ffff0d7224 */ /* 0x008fe400078e0003 */
[----:B------:R-:W-:Y:S02]  /*33230*/  IMAD.MOV.U32 R12, RZ, RZ, 0x1 ;  /* 0x00000001ff0c7424 */ /* 0x000fe400078e00ff */
[----:B------:R-:W-:Y:S02]  /*33240*/  IMAD.MOV.U32 R11, RZ, RZ, 0x181f ;  /* 0x0000181fff0b7424 */ /* 0x000fe400078e00ff */
[----:B------:R-:W-:-:S07]  /*33250*/  IMAD.MOV.U32 R15, RZ, RZ, -0x1 ;  /* 0xffffffffff0f7424 */ /* 0x000fce00078e00ff */
[----:B012--5:R-:W-:Y:S05]  /*33260*/  WARPSYNC.COLLECTIVE R15, `(.L_x_6005) ;  /* 0x000000000f087348 */ /* 0x027fea0003c00000 */
[----:B--2---:R2:W3:Y:S02]  /*33270*/  SHFL.IDX P6, R14, R13, R12, R11 ;  /* 0x0000000c0d0e7389 */ /* 0x0044e400000c000b */
[----:B0123-5:R-:W-:Y:S01]  /*33280*/  ENDCOLLECTIVE ;  /* 0x000000000000791b */ /* 0x02ffe20003800000 */
.L_x_6005:
[----:B------:R-:W-:Y:S05]  /*33290*/  BSYNC B1 ;  /* 0x0000000000017941 */ /* 0x000fea0003800000 */
.L_x_6004:
        /* <DEDUP_REMOVED lines=8> */
.L_x_6006:
[----:B------:R-:W-:Y:S05]  /*33320*/  BRA `(.L_x_6007) ;  /* 0xffffff0400c87947 */ /* 0x000fea000383ffff */
.L_x_5686:
[----:B------:R-:W-:Y:S01]  /*33330*/  BSSY B1, `(.L_x_6008) ;  /* 0x0000008000017945 */ /* 0x000fe20003800000 */
[----:B------:R-:W-:Y:S02]  /*33340*/  IMAD.MOV.U32 R13, RZ, RZ, R3 ;  /* 0x000000ffff0d7224 */ /* 0x000fe400078e0003 */
[----:B------:R-:W-:Y:S02]  /*33350*/  IMAD.MOV.U32 R12, RZ, RZ, 0x2 ;  /* 0x00000002ff0c7424 */ /* 0x000fe400078e00ff */
[----:B------:R-:W-:Y:S02]  /*33360*/  IMAD.MOV.U32 R11, RZ, RZ, 0x181f ;  /* 0x0000181fff0b7424 */ /* 0x000fe400078e00ff */
[----:B---3--:R-:W-:-:S07]  /*33370*/  IMAD.MOV.U32 R15, RZ, RZ, -0x1 ;  /* 0xffffffffff0f7424 */ /* 0x008fce00078e00ff */
[----:B012-4-:R-:W-:Y:S05]  /*33380*/  WARPSYNC.COLLECTIVE R15, `(.L_x_6009) ;  /* 0x000000000f087348 */ /* 0x017fea0003c00000 */
[----:B--2---:R2:W3:Y:S02]  /*33390*/  SHFL.IDX P6, R14, R13, R12, R11 ;  /* 0x0000000c0d0e7389 */ /* 0x0044e400000c000b */
[----:B01234-:R-:W-:Y:S01]  /*333a0*/  ENDCOLLECTIVE ;  /* 0x000000000000791b */ /* 0x01ffe20003800000 */
.L_x_6009:
[----:B------:R-:W-:Y:S05]  /*333b0*/  BSYNC B1 ;  /* 0x0000000000017941 */ /* 0x000fea0003800000 */
.L_x_6008:
        /* <DEDUP_REMOVED lines=8> */
.L_x_6010:
[----:B------:R-:W-:Y:S05]  /*33440*/  BRA `(.L_x_6011) ;  /* 0xffffff0400d87947 */ /* 0x000fea000383ffff */
.L_x_5689:
        /* <DEDUP_REMOVED lines=8> */
.L_x_6013:
[----:B------:R-:W-:Y:S05]  /*334d0*/  BSYNC B1 ;  /* 0x0000000000017941 */ /* 0x000fea0003800000 */
.L_x_6012:
        /* <DEDUP_REMOVED lines=8> */
.L_x_6014:
[----:B------:R-:W-:Y:S05]  /*33560*/  BRA `(.L_x_6015) ;  /* 0xffffff0400e87947 */ /* 0x000fea000383ffff */
.L_x_5691:
[----:B------:R-:W-:Y:S02]  /*33570*/  IMAD.MOV.U32 R13, RZ, RZ, R37 ;  /* 0x000000ffff0d7224 */ /* 0x000fe400078e0025 */
[----:B------:R-:W-:Y:S02]  /*33580*/  IMAD.MOV.U32 R12, RZ, RZ, RZ ;  /* 0x000000ffff0c7224 */ /* 0x000fe400078e00ff */
[----:B------:R-:W-:Y:S02]  /*33590*/  IMAD.MOV.U32 R11, RZ, RZ, 0x1c1f ;  /* 0x00001c1fff0b7424 */ /* 0x000fe400078e00ff */
[----:B------:R-:W-:-:S07]  /*335a0*/  IMAD.MOV.U32 R15, RZ, RZ, -0x1 ;  /* 0xffffffffff0f7424 */ /* 0x000fce00078e00ff */
[----:B------:R-:W-:Y:S05]  /*335b0*/  WARPSYNC.COLLECTIVE R15, `(.L_x_6016) ;  /* 0x000000000f087348 */ /* 0x000fea0003c00000 */
[----:B------:R0:W1:Y:S02]  /*335c0*/  SHFL.IDX P6, R14, R13, R12, R11 ;  /* 0x0000000c0d0e7389 */ /* 0x00006400000c000b */
[----:B01----:R-:W-:Y:S01]  /*335d0*/  ENDCOLLECTIVE ;  /* 0x000000000000791b */ /* 0x003fe20003800000 */
.L_x_6016:
[----:B------:R-:W-:Y:S02]  /*335e0*/  IMAD.MOV.U32 R13, RZ, RZ, R36 ;  /* 0x000000ffff0d7224 */ /* 0x000fe400078e0024 */
[----:B------:R-:W-:-:S07]  /*335f0*/  IMAD.MOV.U32 R38, RZ, RZ, R14 ;  /* 0x000000ffff267224 */ /* 0x000fce00078e000e */
[----:B------:R-:W-:Y:S05]  /*33600*/  WARPSYNC.COLLECTIVE R15, `(.L_x_6017) ;  /* 0x000000000f087348 */ /* 0x000fea0003c00000 */
[----:B------:R0:W1:Y:S02]  /*33610*/  SHFL.IDX P6, R14, R13, R12, R11 ;  /* 0x0000000c0d0e7389 */ /* 0x00006400000c000b */
[----:B01----:R-:W-:Y:S01]  /*33620*/  ENDCOLLECTIVE ;  /* 0x000000000000791b */ /* 0x003fe20003800000 */
.L_x_6017:
[----:B------:R-:W-:Y:S01]  /*33630*/  IMAD.MOV.U32 R11, RZ, RZ, R14 ;  /* 0x000000ffff0b7224 */ /* 0x000fe200078e000e */
[----:B------:R-:W-:Y:S06]  /*33640*/  BRA `(.L_x_6018) ;  /* 0xffffff0800b07947 */ /* 0x000fec000383ffff */
.L_x_5694:
        /* <DEDUP_REMOVED lines=8> */
.L_x_6020:
[----:B------:R-:W-:Y:S05]  /*336d0*/  BSYNC B1 ;  /* 0x0000000000017941 */ /* 0x000fea0003800000 */
.L_x_6019:
        /* <DEDUP_REMOVED lines=8> */
.L_x_6021:
[----:B------:R-:W-:Y:S01]  /*33760*/  IMAD.MOV.U32 R36, RZ, RZ, R14 ;  /* 0x000000ffff247224 */ /* 0x000fe200078e000e */
[----:B------:R-:W-:Y:S06]  /*33770*/  BRA `(.L_x_6022) ;  /* 0xffffff1400b87947 */ /* 0x000fec000383ffff */
.L_x_5698:
[----:B------:R-:W-:Y:S02]  /*33780*/  IMAD.MOV.U32 R13, RZ, RZ, R3 ;  /* 0x000000ffff0d7224 */ /* 0x000fe400078e0003 */
[----:B------:R-:W-:Y:S02]  /*33790*/  IMAD.MOV.U32 R12, RZ, RZ, RZ ;  /* 0x000000ffff0c7224 */ /* 0x000fe400078e00ff */
[----:B------:R-:W-:Y:S02]  /*337a0*/  IMAD.MOV.U32 R11, RZ, RZ, 0x181f ;  /* 0x0000181fff0b7424 */ /* 0x000fe400078e00ff */
[----:B------:R-:W-:-:S07]  /*337b0*/  IMAD.MOV.U32 R15, RZ, RZ, -0x1 ;  /* 0xffffffffff0f7424 */ /* 0x000fce00078e00ff */
[----:B0-----:R-:W-:Y:S05]  /*337c0*/  WARPSYNC.COLLECTIVE R15, `(.L_x_6023) ;  /* 0x000000000f087348 */ /* 0x001fea0003c00000 */
[----:B------:R1:W2:Y:S02]  /*337d0*/  SHFL.IDX P6, R14, R13, R12, R11 ;  /* 0x0000000c0d0e7389 */ /* 0x0002a400000c000b */
[----:B012---:R-:W-:Y:S01]  /*337e0*/  ENDCOLLECTIVE ;  /* 0x000000000000791b */ /* 0x007fe20003800000 */
.L_x_6023:
[----:B------:R-:W-:Y:S02]  /*337f0*/  IMAD.MOV.U32 R13, RZ, RZ, R2 ;  /* 0x000000ffff0d7224 */ /* 0x000fe400078e0002 */
[----:B------:R-:W-:-:S07]  /*33800*/  IMAD.MOV.U32 R0, RZ, RZ, R14 ;  /* 0x000000ffff007224 */ /* 0x000fce00078e000e */
[----:B------:R-:W-:Y:S05]  /*33810*/  WARPSYNC.COLLECTIVE R15, `(.L_x_6024) ;  /* 0x000000000f087348 */ /* 0x000fea0003c00000 */
[----:B------:R0:W1:Y:S02]  /*33820*/  SHFL.IDX P6, R14, R13, R12, R11 ;  /* 0x0000000c0d0e7389 */ /* 0x00006400000c000b */
[----:B01----:R-:W-:Y:S01]  /*33830*/  ENDCOLLECTIVE ;  /* 0x000000000000791b */ /* 0x003fe20003800000 */
.L_x_6024:
[----:B------:R-:W-:Y:S05]  /*33840*/  BRA `(.L_x_6025) ;  /* 0xffffff2800d47947 */ /* 0x000fea000383ffff */
.L_x_5701:
        /* <DEDUP_REMOVED lines=8> */
.L_x_6027:
[----:B------:R-:W-:Y:S05]  /*338d0*/  BSYNC B1 ;  /* 0x0000000000017941 */ /* 0x000fea0003800000 */
.L_x_6026:
        /* <DEDUP_REMOVED lines=8> */
.L_x_6028:
[----:B------:R-:W-:Y:S05]  /*33960*/  BRA `(.L_x_6029) ;  /* 0xffffff2800e87947 */ /* 0x000fea000383ffff */
.L_x_5704:
        /* <DEDUP_REMOVED lines=8> */
.L_x_6031:
[----:B------:R-:W-:Y:S05]  /*339f0*/  BSYNC B1 ;  /* 0x0000000000017941 */ /* 0x000fea0003800000 */
.L_x_6030:
        /* <DEDUP_REMOVED lines=8> */
.L_x_6032:
[----:B------:R-:W-:Y:S05]  /*33a80*/  BRA `(.L_x_6033) ;  /* 0xffffff2800f87947 */ /* 0x000fea000383ffff */
.L_x_5707:
[----:B------:R-:W-:Y:S01]  /*33a90*/  BSSY B1, `(.L_x_6034) ;  /* 0x0000008000017945 */ /* 0x000fe20003800000 */
[----:B0-----:R-:W-:Y:S02]  /*33aa0*/  IMAD.MOV.U32 R13, RZ, RZ, R3 ;  /* 0x000000ffff0d7224 */ /* 0x001fe400078e0003 */
[----:B------:R-:W-:Y:S02]  /*33ab0*/  IMAD.MOV.U32 R12, RZ, RZ, 0x3 ;  /* 0x00000003ff0c7424 */ /* 0x000fe400078e00ff */
[----:B------:R-:W-:Y:S02]  /*33ac0*/  IMAD.MOV.U32 R11, RZ, RZ, 0x181f ;  /* 0x0000181fff0b7424 */ /* 0x000fe400078e00ff */
[----:B------:R-:W-:-:S07]  /*33ad0*/  IMAD.MOV.U32 R15, RZ, RZ, -0x1 ;  /* 0xffffffffff0f7424 */ /* 0x000fce00078e00ff */
[----:B-1234-:R-:W-:Y:S05]  /*33ae0*/  WARPSYNC.COLLECTIVE R15, `(.L_x_6035) ;  /* 0x000000000f087348 */ /* 0x01efea0003c00000 */
[----:B----4-:R0:W4:Y:S02]  /*33af0*/  SHFL.IDX P6, R14, R13, R12, R11 ;  /* 0x0000000c0d0e7389 */ /* 0x01012400000c000b */
[----:B01234-:R-:W-:Y:S01]  /*33b00*/  ENDCOLLECTIVE ;  /* 0x000000000000791b */ /* 0x01ffe20003800000 */
.L_x_6035:
[----:B------:R-:W-:Y:S05]  /*33b10*/  BSYNC B1 ;  /* 0x0000000000017941 */ /* 0x000fea0003800000 */
.L_x_6034:
        /* <DEDUP_REMOVED lines=8> */
.L_x_6036:
[----:B------:R-:W-:Y:S05]  /*33ba0*/  BRA `(.L_x_6037) ;  /* 0xffffff2c00087947 */ /* 0x000fea000383ffff */
.L_x_5733:
        /* <DEDUP_REMOVED lines=8> */
[----:B------:R-:W-:Y:S05]  /*33c30*/  WARPSYNC.COLLECTIVE R15, `(.L_x_6039) ;  /* 0x000000000f087348 */ /* 0x000fea0003c00000 */
[----:B------:R0:W1:Y:S02]  /*33c40*/  SHFL.IDX P6, R14, R13, R12, R11 ;  /* 0x0000000c0d0e7389 */ /* 0x00006400000c000b */
[----:B01----:R-:W-:Y:S01]  /*33c50*/  ENDCOLLECTIVE ;  /* 0x000000000000791b */ /* 0x003fe20003800000 */
.L_x_6039:
[----:B------:R-:W-:Y:S05]  /*33c60*/  BSYNC B1 ;  /* 0x0000000000017941 */ /* 0x000fea0003800000 */
.L_x_6038:
[----:B------:R-:W-:Y:S05]  /*33c70*/  BRA `(.L_x_6040) ;  /* 0xffffff4c00447947 */ /* 0x000fea000383ffff */
.L_x_5735:
[----:B------:R-:W-:Y:S01]  /*33c80*/  BSSY B1, `(.L_x_6041) ;  /* 0x0000006000017945 */ /* 0x000fe20003800000 */
[----:B------:R-:W-:-:S07]  /*33c90*/  IMAD.MOV.U32 R15, RZ, RZ, -0x1 ;  /* 0xffffffffff0f7424 */ /* 0x000fce00078e00ff */
[----:B0-----:R-:W-:Y:S05]  /*33ca0*/  WARPSYNC.COLLECTIVE R15, `(.L_x_6042) ;  /* 0x000000000f0c7348 */ /* 0x001fea0003c00000 */
[----:B------:R-:W-:Y:S02]  /*33cb0*/  ELECT P6, UR62, PT ;  /* 0x00000000003e782f */ /* 0x000fe400038c0000 */
[----:B------:R-:W-:Y:S01]  /*33cc0*/  MOV R14, UR62 ;  /* 0x0000003e000e7c02 */ /* 0x000fe20008000f00 */
[----:B0-----:R-:W-:Y:S10]  /*33cd0*/  ENDCOLLECTIVE ;  /* 0x000000000000791b */ /* 0x001ff40003800000 */
.L_x_6042:
[----:B------:R-:W-:Y:S05]  /*33ce0*/  BSYNC B1 ;  /* 0x0000000000017941 */ /* 0x000fea0003800000 */
.L_x_6041:
[----:B------:R-:W-:Y:S05]  /*33cf0*/  BRA `(.L_x_5734) ;  /* 0xffffff4c003c7947 */ /* 0x000fea000383ffff */
.L_x_5737:
[----:B0-----:R0:W1:Y:S02]  /*33d00*/  SYNCS.PHASECHK.TRANS64.TRYWAIT P0, [R23+URZ+0x2a820], R5 ;  /* 0x02a82005170075a7 */ /* 0x001064000800017f */
[----:B-1----:R-:W-:Y:S05]  /*33d10*/  @!P0 NANOSLEEP.SYNCS 0x989680 ;  /* 0x009896800000895d */ /* 0x002fea0003900000 */
[----:B------:R-:W1:Y:S02]  /*33d20*/  @!P0 SYNCS.PHASECHK.TRANS64 P0, [R23+URZ+0x2a820], R5 ;  /* 0x02a82005170085a7 */ /* 0x000e64000800007f */
[----:B-1----:R-:W-:Y:S05]  /*33d30*/  @!P0 BRA `(.L_x_5737) ;  /* 0xfffffffc00f08947 */ /* 0x002fea000383ffff */
[----:B------:R-:W-:Y:S05]  /*33d40*/  BRA `(.L_x_6043) ;  /* 0xffffff4c004c7947 */ /* 0x000fea000383ffff */
.L_x_5741:
[----:B-1----:R1:W2:Y:S02]  /*33d50*/  SYNCS.PHASECHK.TRANS64.TRYWAIT P0, [R11+URZ+0x2a8a0], R10 ;  /* 0x02a8a00a0b0075a7 */ /* 0x0022a4000800017f */
[----:B--2---:R-:W-:Y:S05]  /*33d60*/  @!P0 NANOSLEEP.SYNCS 0x989680 ;  /* 0x009896800000895d */ /* 0x004fea0003900000 */
[----:B------:R-:W2:Y:S02]  /*33d70*/  @!P0 SYNCS.PHASECHK.TRANS64 P0, [R11+URZ+0x2a8a0], R10 ;  /* 0x02a8a00a0b0085a7 */ /* 0x000ea4000800007f */
[----:B--2---:R-:W-:Y:S05]  /*33d80*/  @!P0 BRA `(.L_x_5741) ;  /* 0xfffffffc00f08947 */ /* 0x004fea000383ffff */
[----:B------:R-:W-:Y:S05]  /*33d90*/  BRA `(.L_x_6044) ;  /* 0xffffff4c00647947 */ /* 0x000fea000383ffff */
.L_x_5748:
[----:B0-----:R0:W2:Y:S02]  /*33da0*/  SYNCS.PHASECHK.TRANS64.TRYWAIT P0, [R11+URZ+0x2a8c0], R10 ;  /* 0x02a8c00a0b0075a7 */ /* 0x0010a4000800017f */
[----:B--2---:R-:W-:Y:S05]  /*33db0*/  @!P0 NANOSLEEP.SYNCS 0x989680 ;  /* 0x009896800000895d */ /* 0x004fea0003900000 */
[----:B------:R-:W2:Y:S02]  /*33dc0*/  @!P0 SYNCS.PHASECHK.TRANS64 P0, [R11+URZ+0x2a8c0], R10 ;  /* 0x02a8c00a0b0085a7 */ /* 0x000ea4000800007f */
[----:B--2---:R-:W-:Y:S05]  /*33dd0*/  @!P0 BRA `(.L_x_5748) ;  /* 0xfffffffc00f08947 */ /* 0x004fea000383ffff */
[----:B------:R-:W-:Y:S05]  /*33de0*/  BRA `(.L_x_6045) ;  /* 0xffffff5000607947 */ /* 0x000fea000383ffff */
.L_x_5757:
[----:B-1----:R1:W2:Y:S02]  /*33df0*/  SYNCS.PHASECHK.TRANS64.TRYWAIT P1, [R10+URZ+0x2a8a0], R8 ;  /* 0x02a8a0080a0075a7 */ /* 0x0022a4000802017f */
[----:B--2---:R-:W-:Y:S05]  /*33e00*/  @!P1 NANOSLEEP.SYNCS 0x989680 ;  /* 0x009896800000995d */ /* 0x004fea0003900000 */
[----:B------:R-:W2:Y:S02]  /*33e10*/  @!P1 SYNCS.PHASECHK.TRANS64 P1, [R10+URZ+0x2a8a0], R8 ;  /* 0x02a8a0080a0095a7 */ /* 0x000ea4000802007f */
[----:B--2---:R-:W-:Y:S05]  /*33e20*/  @!P1 BRA `(.L_x_5757) ;  /* 0xfffffffc00f09947 */ /* 0x004fea000383ffff */
[----:B------:R-:W-:Y:S05]  /*33e30*/  BRA `(.L_x_6046) ;  /* 0xffffff5400947947 */ /* 0x000fea000383ffff */
.L_x_5764:
[----:B0-----:R0:W2:Y:S02]  /*33e40*/  SYNCS.PHASECHK.TRANS64.TRYWAIT P1, [R10+URZ+0x2a8c0], R8 ;  /* 0x02a8c0080a0075a7 */ /* 0x0010a4000802017f */
[----:B--2---:R-:W-:Y:S05]  /*33e50*/  @!P1 NANOSLEEP.SYNCS 0x989680 ;  /* 0x009896800000995d */ /* 0x004fea0003900000 */
[----:B------:R-:W2:Y:S02]  /*33e60*/  @!P1 SYNCS.PHASECHK.TRANS64 P1, [R10+URZ+0x2a8c0], R8 ;  /* 0x02a8c0080a0095a7 */ /* 0x000ea4000802007f */
[----:B--2---:R-:W-:Y:S05]  /*33e70*/  @!P1 BRA `(.L_x_5764) ;  /* 0xfffffffc00f09947 */ /* 0x004fea000383ffff */
[----:B------:R-:W-:Y:S05]  /*33e80*/  BRA `(.L_x_6047) ;  /* 0xffffff58008c7947 */ /* 0x000fea000383ffff */
.L_x_5791:
        /* <DEDUP_REMOVED lines=11> */
.L_x_6049:
[----:B------:R-:W-:Y:S05]  /*33f40*/  BSYNC B0 ;  /* 0x0000000000007941 */ /* 0x000fea0003800000 */
.L_x_6048:
[----:B------:R-:W-:Y:S05]  /*33f50*/  BRA `(.L_x_6050) ;  /* 0xffffff6c00987947 */ /* 0x000fea000383ffff */
.L_x_5794:
[----:B0-----:R-:W2:Y:S02]  /*33f60*/  LDL R0, [R1+0x1c] ;  /* 0x00001c0001007983 */ /* 0x001ea40000100800 */
[----:B--2---:R0:W1:Y:S02]  /*33f70*/  SYNCS.PHASECHK.TRANS64.TRYWAIT P0, [R6+URZ+0x2a880], R0 ;  /* 0x02a88000060075a7 */ /* 0x004064000800017f */
[----:B-1----:R-:W-:Y:S05]  /*33f80*/  @!P0 NANOSLEEP.SYNCS 0x989680 ;  /* 0x009896800000895d */ /* 0x002fea0003900000 */
[----:B------:R-:W1:Y:S02]  /*33f90*/  @!P0 SYNCS.PHASECHK.TRANS64 P0, [R6+URZ+0x2a880], R0 ;  /* 0x02a88000060085a7 */ /* 0x000e64000800007f */
[----:B-1----:R-:W-:Y:S05]  /*33fa0*/  @!P0 BRA `(.L_x_5794) ;  /* 0xfffffffc00ec8947 */ /* 0x002fea000383ffff */
[----:B------:R-:W-:Y:S05]  /*33fb0*/  BRA `(.L_x_6051) ;  /* 0xffffff6c00a87947 */ /* 0x000fea000383ffff */
.L_x_5795:
        /* <DEDUP_REMOVED lines=8> */
.L_x_6053:
[----:B------:R-:W-:Y:S05]  /*34040*/  BSYNC B0 ;  /* 0x0000000000007941 */ /* 0x000fea0003800000 */
.L_x_6052:
[----:B------:R-:W-:Y:S01]  /*34050*/  IMAD.MOV.U32 R13, RZ, RZ, R8 ;  /* 0x000000ffff0d7224 */ /* 0x000fe200078e0008 */
[----:B------:R-:W-:Y:S01]  /*34060*/  LOP3.LUT R27, R31, 0x80, RZ, 0xfc, !PT ;  /* 0x000000801f1b7812 */ /* 0x000fe200078efcff */
        /* <DEDUP_REMOVED lines=9> */
.L_x_6054:
        /* <DEDUP_REMOVED lines=24> */
.L_x_6055:
        /* <DEDUP_REMOVED lines=9> */
.L_x_6056:
[----:B------:R-:W-:Y:S02]  /*34310*/  IMAD.MOV.U32 R13, RZ, RZ, R9 ;  /* 0x000000ffff0d7224 */ /* 0x000fe400078e0009 */
[----:B------:R-:W-:Y:S02]  /*34320*/  IMAD.MOV.U32 R12, RZ, RZ, 0x2 ;  /* 0x00000002ff0c7424 */ /* 0x000fe400078e00ff */
[----:B------:R-:W-:-:S07]  /*34330*/  IMAD.MOV.U32 R2, RZ, RZ, R14 ;  /* 0x000000ffff027224 */ /* 0x000fce00078e000e */
[----:B------:R-:W-:Y:S05]  /*34340*/  WARPSYNC.COLLECTIVE R15, `(.L_x_6057) ;  /* 0x000000000f087348 */ /* 0x000fea0003c00000 */
[----:B------:R0:W1:Y:S02]  /*34350*/  SHFL.IDX P6, R14, R13, R12, R11 ;  /* 0x0000000c0d0e7389 */ /* 0x00006400000c000b */
[----:B01----:R-:W-:Y:S01]  /*34360*/  ENDCOLLECTIVE ;  /* 0x000000000000791b */ /* 0x003fe20003800000 */
.L_x_6057:
        /* <DEDUP_REMOVED lines=16> */
.L_x_6058:
[----:B------:R-:W-:Y:S02]  /*34470*/  IMAD.MOV.U32 R13, RZ, RZ, R9 ;  /* 0x000000ffff0d7224 */ /* 0x000fe400078e0009 */
[----:B------:R-:W-:Y:S02]  /*34480*/  IMAD.MOV.U32 R12, RZ, RZ, 0x3 ;  /* 0x00000003ff0c7424 */ /* 0x000fe400078e00ff */
[----:B------:R-:W-:-:S07]  /*34490*/  IMAD.MOV.U32 R2, RZ, RZ, R14 ;  /* 0x000000ffff027224 */ /* 0x000fce00078e000e */
[----:B------:R-:W-:Y:S05]  /*344a0*/  WARPSYNC.COLLECTIVE R15, `(.L_x_6059) ;  /* 0x000000000f087348 */ /* 0x000fea0003c00000 */
[----:B------:R0:W1:Y:S02]  /*344b0*/  SHFL.IDX P6, R14, R13, R12, R11 ;  /* 0x0000000c0d0e7389 */ /* 0x00006400000c000b */
[----:B01----:R-:W-:Y:S01]  /*344c0*/  ENDCOLLECTIVE ;  /* 0x000000000000791b */ /* 0x003fe20003800000 */
.L_x_6059:
        /* <DEDUP_REMOVED lines=13> */
.L_x_6060:
        /* <DEDUP_REMOVED lines=11> */
.L_x_5800:
[----:B--2---:R-:W2:Y:S02]  /*34650*/  LDL R2, [R1+0x1c] ;  /* 0x00001c0001027983 */ /* 0x004ea40000100800 */
[----:B--2---:R2:W3:Y:S02]  /*34660*/  SYNCS.PHASECHK.TRANS64.TRYWAIT P0, [R6+URZ+0x2a840], R2 ;  /* 0x02a84002060075a7 */ /* 0x0044e4000800017f */
[----:B---3--:R-:W-:Y:S05]  /*34670*/  @!P0 NANOSLEEP.SYNCS 0x989680 ;  /* 0x009896800000895d */ /* 0x008fea0003900000 */
[----:B------:R-:W3:Y:S02]  /*34680*/  @!P0 SYNCS.PHASECHK.TRANS64 P0, [R6+URZ+0x2a840], R2 ;  /* 0x02a84002060085a7 */ /* 0x000ee4000800007f */
[----:B---3--:R-:W-:Y:S05]  /*34690*/  @!P0 BRA `(.L_x_5800) ;  /* 0xfffffffc00ec8947 */ /* 0x008fea000383ffff */
[----:B------:R-:W-:Y:S05]  /*346a0*/  BRA `(.L_x_6062) ;  /* 0xffffff6c00787947 */ /* 0x000fea000383ffff */
.L_x_5801:
        /* <DEDUP_REMOVED lines=8> */
.L_x_6064:
[----:B------:R-:W-:Y:S05]  /*34730*/  BSYNC B0 ;  /* 0x0000000000007941 */ /* 0x000fea0003800000 */
.L_x_6063:
        /* <DEDUP_REMOVED lines=8> */
.L_x_6065:
        /* <DEDUP_REMOVED lines=16> */
.L_x_6066:
        /* <DEDUP_REMOVED lines=11> */
.L_x_6067:
[----:B------:R-:W-:Y:S02]  /*34970*/  IMAD.MOV.U32 R13, RZ, RZ, R5 ;  /* 0x000000ffff0d7224 */ /* 0x000fe400078e0005 */
[----:B------:R-:W-:Y:S02]  /*34980*/  IMAD.MOV.U32 R12, RZ, RZ, 0x2 ;  /* 0x00000002ff0c7424 */ /* 0x000fe400078e00ff */
[----:B------:R-:W-:-:S07]  /*34990*/  IMAD.MOV.U32 R3, RZ, RZ, R14 ;  /* 0x000000ffff037224 */ /* 0x000fce00078e000e */
[----:B------:R-:W-:Y:S05]  /*349a0*/  WARPSYNC.COLLECTIVE R15, `(.L_x_6068) ;  /* 0x000000000f087348 */ /* 0x000fea0003c00000 */
[----:B------:R0:W1:Y:S02]  /*349b0*/  SHFL.IDX P6, R14, R13, R12, R11 ;  /* 0x0000000c0d0e7389 */ /* 0x00006400000c000b */
[----:B01----:R-:W-:Y:S01]  /*349c0*/  ENDCOLLECTIVE ;  /* 0x000000000000791b */ /* 0x003fe20003800000 */
.L_x_6068:
        /* <DEDUP_REMOVED lines=16> */
.L_x_6069:
[----:B------:R-:W-:Y:S02]  /*34ad0*/  IMAD.MOV.U32 R13, RZ, RZ, R5 ;  /* 0x000000ffff0d7224 */ /* 0x000fe400078e0005 */
[----:B------:R-:W-:Y:S02]  /*34ae0*/  IMAD.MOV.U32 R12, RZ, RZ, 0x3 ;  /* 0x00000003ff0c7424 */ /* 0x000fe400078e00ff */
[----:B------:R-:W-:-:S07]  /*34af0*/  IMAD.MOV.U32 R3, RZ, RZ, R14 ;  /* 0x000000ffff037224 */ /* 0x000fce00078e000e */
[----:B------:R-:W-:Y:S05]  /*34b00*/  WARPSYNC.COLLECTIVE R15, `(.L_x_6070) ;  /* 0x000000000f087348 */ /* 0x000fea0003c00000 */
[----:B------:R0:W1:Y:S02]  /*34b10*/  SHFL.IDX P6, R14, R13, R12, R11 ;  /* 0x0000000c0d0e7389 */ /* 0x00006400000c000b */
[----:B01----:R-:W-:Y:S01]  /*34b20*/  ENDCOLLECTIVE ;  /* 0x000000000000791b */ /* 0x003fe20003800000 */
.L_x_6070:
        /* <DEDUP_REMOVED lines=10> */
.L_x_6071:
        /* <DEDUP_REMOVED lines=8> */
.L_x_5806:
        /* <DEDUP_REMOVED lines=9> */
.L_x_6073:
[C---:B------:R-:W-:Y:S01]  /*34ce0*/  VIADD R6, R17.reuse, 0x20 ;  /* 0x0000002011067836 */ /* 0x040fe20000000000 */
[----:B------:R-:W-:Y:S01]  /*34cf0*/  ISETP.GE.AND P2, PT, R17, R35, PT ;  /* 0x000000231100720c */ /* 0x000fe20003f46270 */
[----:B------:R-:W-:Y:S02]  /*34d00*/  IMAD.MOV.U32 R13, RZ, RZ, R4 ;  /* 0x000000ffff0d7224 */ /* 0x000fe400078e0004 */
[----:B------:R-:W-:-:S10]  /*34d10*/  IMAD.MOV.U32 R2, RZ, RZ, R14 ;  /* 0x000000ffff027224 */ /* 0x000fd400078e000e */
[----:B------:R-:W-:Y:S05]  /*34d20*/  WARPSYNC.COLLECTIVE R15, `(.L_x_6074) ;  /* 0x000000000f087348 */ /* 0x000fea0003c00000 */
[----:B------:R0:W1:Y:S02]  /*34d30*/  SHFL.IDX P6, R14, R13, R12, R11 ;  /* 0x0000000c0d0e7389 */ /* 0x00006400000c000b */
[----:B01----:R-:W-:Y:S01]  /*34d40*/  ENDCOLLECTIVE ;  /* 0x000000000000791b */ /* 0x003fe20003800000 */
.L_x_6074:
[----:B------:R-:W-:Y:S02]  /*34d50*/  IMAD.MOV.U32 R13, RZ, RZ, R0 ;  /* 0x000000ffff0d7224 */ /* 0x000fe400078e0000 */
[----:B------:R-:W-:Y:S02]  /*34d60*/  IMAD.MOV.U32 R12, RZ, RZ, 0x1 ;  /* 0x00000001ff0c7424 */ /* 0x000fe400078e00ff */
[----:B------:R-:W-:-:S07]  /*34d70*/  IMAD.MOV.U32 R3, RZ, RZ, R14 ;  /* 0x000000ffff037224 */ /* 0x000fce00078e000e */
[----:B------:R-:W-:Y:S05]  /*34d80*/  WARPSYNC.COLLECTIVE R15, `(.L_x_6075) ;  /* 0x000000000f087348 */ /* 0x000fea0003c00000 */
[----:B------:R0:W1:Y:S02]  /*34d90*/  SHFL.IDX P6, R14, R13, R12, R11 ;  /* 0x0000000c0d0e7389 */ /* 0x00006400000c000b */
[----:B01----:R-:W-:Y:S01]  /*34da0*/  ENDCOLLECTIVE ;  /* 0x000000000000791b */ /* 0x003fe20003800000 */
.L_x_6075:
        /* <DEDUP_REMOVED lines=17> */
.L_x_6076:
[----:B------:R-:W-:Y:S02]  /*34ec0*/  IMAD.MOV.U32 R13, RZ, RZ, R0 ;  /* 0x000000ffff0d7224 */ /* 0x000fe400078e0000 */
[----:B------:R-:W-:Y:S02]  /*34ed0*/  IMAD.MOV.U32 R12, RZ, RZ, 0x2 ;  /* 0x00000002ff0c7424 */ /* 0x000fe400078e00ff */
[----:B------:R-:W-:-:S07]  /*34ee0*/  IMAD.MOV.U32 R3, RZ, RZ, R14 ;  /* 0x000000ffff037224 */ /* 0x000fce00078e000e */
[----:B------:R-:W-:Y:S05]  /*34ef0*/  WARPSYNC.COLLECTIVE R15, `(.L_x_6077) ;  /* 0x000000000f087348 */ /* 0x000fea0003c00000 */
[----:B------:R0:W1:Y:S02]  /*34f00*/  SHFL.IDX P6, R14, R13, R12, R11 ;  /* 0x0000000c0d0e7389 */ /* 0x00006400000c000b */
[----:B01----:R-:W-:Y:S01]  /*34f10*/  ENDCOLLECTIVE ;  /* 0x000000000000791b */ /* 0x003fe20003800000 */
.L_x_6077:
        /* <DEDUP_REMOVED lines=18> */
.L_x_6078:
[----:B------:R-:W-:Y:S02]  /*35040*/  IMAD.MOV.U32 R13, RZ, RZ, R0 ;  /* 0x000000ffff0d7224 */ /* 0x000fe400078e0000 */
[----:B------:R-:W-:Y:S02]  /*35050*/  IMAD.MOV.U32 R12, RZ, RZ, 0x3 ;  /* 0x00000003ff0c7424 */ /* 0x000fe400078e00ff */
[----:B------:R-:W-:-:S07]  /*35060*/  IMAD.MOV.U32 R3, RZ, RZ, R14 ;  /* 0x000000ffff037224 */ /* 0x000fce00078e000e */
[----:B------:R-:W-:Y:S05]  /*35070*/  WARPSYNC.COLLECTIVE R15, `(.L_x_6079) ;  /* 0x000000000f087348 */ /* 0x000fea0003c00000 */
[----:B------:R0:W1:Y:S02]  /*35080*/  SHFL.IDX P6, R14, R13, R12, R11 ;  /* 0x0000000c0d0e7389 */ /* 0x00006400000c000b */
[----:B01----:R-:W-:Y:S01]  /*35090*/  ENDCOLLECTIVE ;  /* 0x000000000000791b */ /* 0x003fe20003800000 */
.L_x_6079:
        /* <DEDUP_REMOVED lines=10> */
.L_x_6080:
[----:B------:R-:W-:Y:S01]  /*35140*/  @!PT LDS RZ, [RZ] ;  /* 0x00000000fffff984 */ /* 0x000fe20000000800 */
[----:B------:R-:W-:Y:S01]  /*35150*/  @!PT LDS RZ, [RZ] ;  /* 0x00000000fffff984 */ /* 0x000fe20000000800 */
[----:B------:R-:W-:Y:S01]  /*35160*/  @!PT LDS RZ, [RZ] ;  /* 0x00000000fffff984 */ /* 0x000fe20000000800 */
[----:B------:R-:W-:Y:S04]  /*35170*/  @!P2 LDGSTS.E.BYPASS.LTC128B.128 [R8+0x19400], desc[UR42][R2.64], !P3 ;  /* 0x194000000208afae */ /* 0x000fe8000d901d6a */
[----:B------:R-:W-:Y:S04]  /*35180*/  @!P2 LDGSTS.E.BYPASS.LTC128B.128 [R8+0x1b400], desc[UR42][R2.64+0x40], !P0 ;  /* 0x1b4000400208afae */ /* 0x000fe8000c101d6a */
[----:B------:R0:W-:Y:S02]  /*35190*/  @!P2 LDGSTS.E.BYPASS.LTC128B.128 [R8+0x1d400], desc[UR42][R2.64+0x80], !P1 ;  /* 0x1d4000800208afae */ /* 0x0001e4000c901d6a */
[----:B0-----:R-:W-:Y:S01]  /*351a0*/  IMAD.MOV.U32 R2, RZ, RZ, R14 ;  /* 0x000000ffff027224 */ /* 0x001fe200078e000e */
[----:B------:R-:W-:Y:S06]  /*351b0*/  BRA `(.L_x_6081) ;  /* 0xffffff7000147947 */ /* 0x000fec000383ffff */
.L_x_5811:
[----:B-1----:R1:W2:Y:S02]  /*351c0*/  SYNCS.PHASECHK.TRANS64.TRYWAIT P0, [R23+URZ+0x2a820], R0 ;  /* 0x02a82000170075a7 */ /* 0x0022a4000800017f */
[----:B--2---:R-:W-:Y:S05]  /*351d0*/  @!P0 NANOSLEEP.SYNCS 0x989680 ;  /* 0x009896800000895d */ /* 0x004fea0003900000 */
[----:B------:R-:W2:Y:S02]  /*351e0*/  @!P0 SYNCS.PHASECHK.TRANS64 P0, [R23+URZ+0x2a820], R0 ;  /* 0x02a82000170085a7 */ /* 0x000ea4000800007f */
[----:B--2---:R-:W-:Y:S05]  /*351f0*/  @!P0 BRA `(.L_x_5811) ;  /* 0xfffffffc00f08947 */ /* 0x004fea000383ffff */
[----:B------:R-:W-:Y:S05]  /*35200*/  BRA `(.L_x_6082) ;  /* 0xffffff7000847947 */ /* 0x000fea000383ffff */
.L_x_5815:
[----:B0-----:R0:W1:Y:S02]  /*35210*/  SYNCS.PHASECHK.TRANS64.TRYWAIT P0, [R4+URZ+0x2a880], R17 ;  /* 0x02a88011040075a7 */ /* 0x001064000800017f */
[----:B-1----:R-:W-:Y:S05]  /*35220*/  @!P0 NANOSLEEP.SYNCS 0x989680 ;  /* 0x009896800000895d */ /* 0x002fea0003900000 */
[----:B------:R-:W1:Y:S02]  /*35230*/  @!P0 SYNCS.PHASECHK.TRANS64 P0, [R4+URZ+0x2a880], R17 ;  /* 0x02a88011040085a7 */ /* 0x000e64000800007f */
[----:B-1----:R-:W-:Y:S05]  /*35240*/  @!P0 BRA `(.L_x_5815) ;  /* 0xfffffffc00f08947 */ /* 0x002fea000383ffff */
[----:B------:R-:W-:Y:S05]  /*35250*/  BRA `(.L_x_6083) ;  /* 0xffffff7400447947 */ /* 0x000fea000383ffff */
.L_x_5816:
        /* <DEDUP_REMOVED lines=8> */
.L_x_6085:
[----:B------:R-:W-:Y:S05]  /*352e0*/  BSYNC B0 ;  /* 0x0000000000007941 */ /* 0x000fea0003800000 */
.L_x_6084:
        /* <DEDUP_REMOVED lines=8> */
.L_x_6086:
[----:B------:R-:W-:Y:S02]  /*35370*/  IMAD.MOV.U32 R13, RZ, RZ, R27 ;  /* 0x000000ffff0d7224 */ /* 0x000fe400078e001b */
[----:B------:R-:W-:Y:S02]  /*35380*/  IMAD.MOV.U32 R12, RZ, RZ, 0x1 ;  /* 0x00000001ff0c7424 */ /* 0x000fe400078e00ff */
[----:B------:R-:W-:-:S07]  /*35390*/  IMAD.MOV.U32 R2, RZ, RZ, R14 ;  /* 0x000000ffff027224 */ /* 0x000fce00078e000e */
[----:B------:R-:W-:Y:S05]  /*353a0*/  WARPSYNC.COLLECTIVE R15, `(.L_x_6087) ;  /* 0x000000000f087348 */ /* 0x000fea0003c00000 */
[----:B------:R0:W1:Y:S02]  /*353b0*/  SHFL.IDX P6, R14, R13, R12, R11 ;  /* 0x0000000c0d0e7389 */ /* 0x00006400000c000b */
[----:B01----:R-:W-:Y:S01]  /*353c0*/  ENDCOLLECTIVE ;  /* 0x000000000000791b */ /* 0x003fe20003800000 */
.L_x_6087:
        /* <DEDUP_REMOVED lines=14> */
.L_x_6088:
[----:B------:R-:W-:Y:S02]  /*354b0*/  IMAD.MOV.U32 R13, RZ, RZ, R27 ;  /* 0x000000ffff0d7224 */ /* 0x000fe400078e001b */
[----:B------:R-:W-:Y:S02]  /*354c0*/  IMAD.MOV.U32 R12, RZ, RZ, 0x2 ;  /* 0x00000002ff0c7424 */ /* 0x000fe400078e00ff */
[----:B------:R-:W-:-:S07]  /*354d0*/  IMAD.MOV.U32 R2, RZ, RZ, R14 ;  /* 0x000000ffff027224 */ /* 0x000fce00078e000e */
[----:B------:R-:W-:Y:S05]  /*354e0*/  WARPSYNC.COLLECTIVE R15, `(.L_x_6089) ;  /* 0x000000000f087348 */ /* 0x000fea0003c00000 */
[----:B------:R0:W1:Y:S02]  /*354f0*/  SHFL.IDX P6, R14, R13, R12, R11 ;  /* 0x0000000c0d0e7389 */ /* 0x00006400000c000b */
[----:B01----:R-:W-:Y:S01]  /*35500*/  ENDCOLLECTIVE ;  /* 0x000000000000791b */ /* 0x003fe20003800000 */
.L_x_6089:
        /* <DEDUP_REMOVED lines=13> */
.L_x_6090:
[----:B------:R-:W-:Y:S02]  /*355e0*/  IMAD.MOV.U32 R13, RZ, RZ, R27 ;  /* 0x000000ffff0d7224 */ /* 0x000fe400078e001b */
[----:B------:R-:W-:Y:S02]  /*355f0*/  IMAD.MOV.U32 R12, RZ, RZ, 0x3 ;  /* 0x00000003ff0c7424 */ /* 0x000fe400078e00ff */
[----:B------:R-:W-:-:S07]  /*35600*/  IMAD.MOV.U32 R2, RZ, RZ, R14 ;  /* 0x000000ffff027224 */ /* 0x000fce00078e000e */
[----:B------:R-:W-:Y:S05]  /*35610*/  WARPSYNC.COLLECTIVE R15, `(.L_x_6091) ;  /* 0x000000000f087348 */ /* 0x000fea0003c00000 */
[----:B------:R0:W1:Y:S02]  /*35620*/  SHFL.IDX P6, R14, R13, R12, R11 ;  /* 0x0000000c0d0e7389 */ /* 0x00006400000c000b */
[----:B01----:R-:W-:Y:S01]  /*35630*/  ENDCOLLECTIVE ;  /* 0x000000000000791b */ /* 0x003fe20003800000 */
.L_x_6091:
        /* <DEDUP_REMOVED lines=13> */
.L_x_6092:
[----:B------:R-:W-:Y:S01]  /*35710*/  IMAD.MOV.U32 R2, RZ, RZ, R14 ;  /* 0x000000ffff027224 */ /* 0x000fe200078e000e */
[----:B------:R-:W-:Y:S06]  /*35720*/  BRA `(.L_x_6093) ;  /* 0xffffff7000dc7947 */ /* 0x000fec000383ffff */
.L_x_5821:
[----:B---3--:R3:W4:Y:S02]  /*35730*/  SYNCS.PHASECHK.TRANS64.TRYWAIT P0, [R4+URZ+0x2a840], R17 ;  /* 0x02a84011040075a7 */ /* 0x008724000800017f */
[----:B----4-:R-:W-:Y:S05]  /*35740*/  @!P0 NANOSLEEP.SYNCS 0x989680 ;  /* 0x009896800000895d */ /* 0x010fea0003900000 */
[----:B------:R-:W4:Y:S02]  /*35750*/  @!P0 SYNCS.PHASECHK.TRANS64 P0, [R4+URZ+0x2a840], R17 ;  /* 0x02a84011040085a7 */ /* 0x000f24000800007f */
[----:B----4-:R-:W-:Y:S05]  /*35760*/  @!P0 BRA `(.L_x_5821) ;  /* 0xfffffffc00f08947 */ /* 0x010fea000383ffff */
[----:B------:R-:W-:Y:S05]  /*35770*/  BRA `(.L_x_6094) ;  /* 0xffffff7400347947 */ /* 0x000fea000383ffff */
.L_x_5822:
        /* <DEDUP_REMOVED lines=8> */
.L_x_6096:
[----:B------:R-:W-:Y:S05]  /*35800*/  BSYNC B0 ;  /* 0x0000000000007941 */ /* 0x000fea0003800000 */
.L_x_6095:
        /* <DEDUP_REMOVED lines=8> */
.L_x_6097:
[----:B------:R-:W-:Y:S02]  /*35890*/  IMAD.MOV.U32 R13, RZ, RZ, R8 ;  /* 0x000000ffff0d7224 */ /* 0x000fe400078e0008 */
[----:B------:R-:W-:Y:S02]  /*358a0*/  IMAD.MOV.U32 R12, RZ, RZ, 0x1 ;  /* 0x00000001ff0c7424 */ /* 0x000fe400078e00ff */
[----:B------:R-:W-:-:S07]  /*358b0*/  IMAD.MOV.U32 R2, RZ, RZ, R14 ;  /* 0x000000ffff027224 */ /* 0x000fce00078e000e */
[----:B------:R-:W-:Y:S05]  /*358c0*/  WARPSYNC.COLLECTIVE R15, `(.L_x_6098) ;  /* 0x000000000f087348 */ /* 0x000fea0003c00000 */
[----:B------:R0:W1:Y:S02]  /*358d0*/  SHFL.IDX P6, R14, R13, R12, R11 ;  /* 0x0000000c0d0e7389 */ /* 0x00006400000c000b */
[----:B01----:R-:W-:Y:S01]  /*358e0*/  ENDCOLLECTIVE ;  /* 0x000000000000791b */ /* 0x003fe20003800000 */
.L_x_6098:
        /* <DEDUP_REMOVED lines=13> */
.L_x_6099:
[----:B------:R-:W-:Y:S02]  /*359c0*/  IMAD.MOV.U32 R13, RZ, RZ, R8 ;  /* 0x000000ffff0d7224 */ /* 0x000fe400078e0008 */
[----:B------:R-:W-:Y:S02]  /*359d0*/  IMAD.MOV.U32 R12, RZ, RZ, 0x2 ;  /* 0x00000002ff0c7424 */ /* 0x000fe400078e00ff */
[----:B------:R-:W-:-:S07]  /*359e0*/  IMAD.MOV.U32 R2, RZ, RZ, R14 ;  /* 0x000000ffff027224 */ /* 0x000fce00078e000e */
[----:B------:R-:W-:Y:S05]  /*359f0*/  WARPSYNC.COLLECTIVE R15, `(.L_x_6100) ;  /* 0x000000000f087348 */ /* 0x000fea0003c00000 */
[----:B------:R0:W1:Y:S02]  /*35a00*/  SHFL.IDX P6, R14, R13, R12, R11 ;  /* 0x0000000c0d0e7389 */ /* 0x00006400000c000b */
[----:B01----:R-:W-:Y:S01]  /*35a10*/  ENDCOLLECTIVE ;  /* 0x000000000000791b */ /* 0x003fe20003800000 */
.L_x_6100:
        /* <DEDUP_REMOVED lines=13> */
.L_x_6101:
[----:B------:R-:W-:Y:S02]  /*35af0*/  IMAD.MOV.U32 R13, RZ, RZ, R8 ;  /* 0x000000ffff0d7224 */ /* 0x000fe400078e0008 */
[----:B------:R-:W-:Y:S02]  /*35b00*/  IMAD.MOV.U32 R12, RZ, RZ, 0x3 ;  /* 0x00000003ff0c7424 */ /* 0x000fe400078e00ff */
[----:B------:R-:W-:-:S07]  /*35b10*/  IMAD.MOV.U32 R2, RZ, RZ, R14 ;  /* 0x000000ffff027224 */ /* 0x000fce00078e000e */
[----:B------:R-:W-:Y:S05]  /*35b20*/  WARPSYNC.COLLECTIVE R15, `(.L_x_6102) ;  /* 0x000000000f087348 */ /* 0x000fea0003c00000 */
[----:B------:R0:W1:Y:S02]  /*35b30*/  SHFL.IDX P6, R14, R13, R12, R11 ;  /* 0x0000000c0d0e7389 */ /* 0x00006400000c000b */
[----:B01----:R-:W-:Y:S01]  /*35b40*/  ENDCOLLECTIVE ;  /* 0x000000000000791b */ /* 0x003fe20003800000 */
.L_x_6102:
        /* <DEDUP_REMOVED lines=13> */
.L_x_6103:
[----:B------:R-:W-:Y:S01]  /*35c20*/  IMAD.MOV.U32 R2, RZ, RZ, R14 ;  /* 0x000000ffff027224 */ /* 0x000fe200078e000e */
[----:B------:R-:W-:Y:S06]  /*35c30*/  BRA `(.L_x_6104) ;  /* 0xffffff7000c47947 */ /* 0x000fec000383ffff */
.L_x_5827:
[----:B------:R0:W0:Y:S02]  /*35c40*/  SYNCS.PHASECHK.TRANS64.TRYWAIT P2, [R2+URZ+0x2a870], R0 ;  /* 0x02a87000020075a7 */ /* 0x000024000804017f */
[----:B0-----:R-:W-:Y:S05]  /*35c50*/  @!P2 NANOSLEEP.SYNCS 0x989680 ;  /* 0x009896800000a95d */ /* 0x001fea0003900000 */
[----:B------:R-:W0:Y:S02]  /*35c60*/  @!P2 SYNCS.PHASECHK.TRANS64 P2, [R2+URZ+0x2a870], R0 ;  /* 0x02a870000200a5a7 */ /* 0x000e24000804007f */
[----:B0-----:R-:W-:Y:S05]  /*35c70*/  @!P2 BRA `(.L_x_5827) ;  /* 0xfffffffc00f0a947 */ /* 0x001fea000383ffff */
[----:B------:R-:W-:Y:S05]  /*35c80*/  BRA `(.L_x_6105) ;  /* 0xffffff7400307947 */ /* 0x000fea000383ffff */
.L_x_5829:
[----:B------:R0:W0:Y:S02]  /*35c90*/  SYNCS.PHASECHK.TRANS64.TRYWAIT P2, [R2+URZ+0x2a860], R3 ;  /* 0x02a86003020075a7 */ /* 0x000024000804017f */
[----:B0-----:R-:W-:Y:S05]  /*35ca0*/  @!P2 NANOSLEEP.SYNCS 0x989680 ;  /* 0x009896800000a95d */ /* 0x001fea0003900000 */
[----:B------:R-:W0:Y:S02]  /*35cb0*/  @!P2 SYNCS.PHASECHK.TRANS64 P2, [R2+URZ+0x2a860], R3 ;  /* 0x02a860030200a5a7 */ /* 0x000e24000804007f */
[----:B0-----:R-:W-:Y:S05]  /*35cc0*/  @!P2 BRA `(.L_x_5829) ;  /* 0xfffffffc00f0a947 */ /* 0x001fea000383ffff */
[----:B------:R-:W-:Y:S05]  /*35cd0*/  BRA `(.L_x_6106) ;  /* 0xffffff7400407947 */ /* 0x000fea000383ffff */
.L_x_5837:
[----:B0-----:R0:W1:Y:S02]  /*35ce0*/  SYNCS.PHASECHK.TRANS64.TRYWAIT P1, [R2+URZ+0x2a870], R3 ;  /* 0x02a87003020075a7 */ /* 0x001064000802017f */
[----:B-1----:R-:W-:Y:S05]  /*35cf0*/  @!P1 NANOSLEEP.SYNCS 0x989680 ;  /* 0x009896800000995d */ /* 0x002fea0003900000 */
[----:B------:R-:W1:Y:S02]  /*35d00*/  @!P1 SYNCS.PHASECHK.TRANS64 P1, [R2+URZ+0x2a870], R3 ;  /* 0x02a87003020095a7 */ /* 0x000e64000802007f */
[----:B-1----:R-:W-:Y:S05]  /*35d10*/  @!P1 BRA `(.L_x_5837) ;  /* 0xfffffffc00f09947 */ /* 0x002fea000383ffff */
[----:B------:R-:W-:Y:S05]  /*35d20*/  BRA `(.L_x_6107) ;  /* 0xffffff7c00987947 */ /* 0x000fea000383ffff */
.L_x_5839:
[----:B0-----:R0:W1:Y:S02]  /*35d30*/  SYNCS.PHASECHK.TRANS64.TRYWAIT P1, [R2+URZ+0x2a860], R3 ;  /* 0x02a86003020075a7 */ /* 0x001064000802017f */
[----:B-1----:R-:W-:Y:S05]  /*35d40*/  @!P1 NANOSLEEP.SYNCS 0x989680 ;  /* 0x009896800000995d */ /* 0x002fea0003900000 */
[----:B------:R-:W1:Y:S02]  /*35d50*/  @!P1 SYNCS.PHASECHK.TRANS64 P1, [R2+URZ+0x2a860], R3 ;  /* 0x02a86003020095a7 */ /* 0x000e64000802007f */
[----:B-1----:R-:W-:Y:S05]  /*35d60*/  @!P1 BRA `(.L_x_5839) ;  /* 0xfffffffc00f09947 */ /* 0x002fea000383ffff */
[----:B------:R-:W-:Y:S05]  /*35d70*/  BRA `(.L_x_6108) ;  /* 0xffffff7c00a47947 */ /* 0x000fea000383ffff */
.L_x_5844:
        /* <DEDUP_REMOVED lines=8> */
.L_x_6110:
[----:B------:R-:W-:Y:S05]  /*35e00*/  BSYNC B0 ;  /* 0x0000000000007941 */ /* 0x000fea0003800000 */
.L_x_6109:
[----:B------:R-:W-:Y:S02]  /*35e10*/  IMAD.MOV.U32 R13, RZ, RZ, R16 ;  /* 0x000000ffff0d7224 */ /* 0x000fe400078e0010 */
        /* <DEDUP_REMOVED lines=8> */
.L_x_6111:
        /* <DEDUP_REMOVED lines=9> */
[----:B-1----:R-:W-:-:S06]  /*35f30*/  @!P1 IMAD.WIDE R2, R8, 0x4, R4 ;  /* 0x0000000408029825 */ /* 0x002fcc00078e0204 */
        /* <DEDUP_REMOVED lines=9> */
[----:B------:R-:W-:-:S04]  /*35fd0*/  IMAD R2, R5, R17, RZ ;  /* 0x0000001105027224 */ /* 0x000fc800078e02ff */
[----:B------:R-:W-:-:S07]  /*35fe0*/  IMAD.MOV.U32 R13, RZ, RZ, R2 ;  /* 0x000000ffff0d7224 */ /* 0x000fce00078e0002 */
[----:B------:R-:W-:Y:S05]  /*35ff0*/  WARPSYNC.COLLECTIVE R15, `(.L_x_6112) ;  /* 0x000000000f087348 */ /* 0x000fea0003c00000 */
[----:B------:R0:W1:Y:S02]  /*36000*/  SHFL.UP P6, R14, R13, R12, R11 ;  /* 0x0400000c0d0e7389 */ /* 0x00006400000c000b */
[----:B01----:R-:W-:Y:S01]  /*36010*/  ENDCOLLECTIVE ;  /* 0x000000000000791b */ /* 0x003fe20003800000 */
.L_x_6112:
[----:B------:R-:W-:Y:S02]  /*36020*/  IMAD.MOV.U32 R12, RZ, RZ, 0x2 ;  /* 0x00000002ff0c7424 */ /* 0x000fe400078e00ff */
[----:B------:R-:W-:-:S05]  /*36030*/  IMAD.MOV.U32 R3, RZ, RZ, R14 ;  /* 0x000000ffff037224 */ /* 0x000fca00078e000e */
[----:B------:R-:W-:-:S05]  /*36040*/  SEL R3, R3, RZ, P1 ;  /* 0x000000ff03037207 */ /* 0x000fca0000800000 */
[----:B------:R-:W-:-:S04]  /*36050*/  IMAD.IADD R2, R2, 0x1, R3 ;  /* 0x0000000102027824 */ /* 0x000fc800078e0203 */
[----:B------:R-:W-:-:S07]  /*36060*/  IMAD.MOV.U32 R13, RZ, RZ, R2 ;  /* 0x000000ffff0d7224 */ /* 0x000fce00078e0002 */
[----:B------:R-:W-:Y:S05]  /*36070*/  WARPSYNC.COLLECTIVE R15, `(.L_x_6113) ;  /* 0x000000000f087348 */ /* 0x000fea0003c00000 */
[----:B------:R0:W1:Y:S02]  /*36080*/  SHFL.UP P6, R14, R13, R12, R11 ;  /* 0x0400000c0d0e7389 */ /* 0x00006400000c000b */
[----:B01----:R-:W-:Y:S01]  /*36090*/  ENDCOLLECTIVE ;  /* 0x000000000000791b */ /* 0x003fe20003800000 */
.L_x_6113:
        /* <DEDUP_REMOVED lines=8> */
.L_x_6114:
        /* <DEDUP_REMOVED lines=8> */
.L_x_6115:
        /* <DEDUP_REMOVED lines=8> */
.L_x_6116:
[----:B------:R-:W-:Y:S02]  /*36220*/  IMAD.MOV.U32 R12, RZ, RZ, 0x1f ;  /* 0x0000001fff0c7424 */ /* 0x000fe400078e00ff */
[----:B------:R-:W-:Y:S02]  /*36230*/  IMAD.MOV.U32 R11, RZ, RZ, 0x1f ;  /* 0x0000001fff0b7424 */ /* 0x000fe400078e00ff */
[----:B------:R-:W-:-:S05]  /*36240*/  IMAD.MOV.U32 R3, RZ, RZ, R14 ;  /* 0x000000ffff037224 */ /* 0x000fca00078e000e */
[----:B------:R-:W-:-:S05]  /*36250*/  SEL R3, R3, RZ, P5 ;  /* 0x000000ff03037207 */ /* 0x000fca0002800000 */
[----:B------:R-:W-:-:S04]  /*36260*/  IMAD.IADD R2, R2, 0x1, R3 ;  /* 0x0000000102027824 */ /* 0x000fc800078e0203 */
[----:B------:R-:W-:-:S07]  /*36270*/  IMAD.MOV.U32 R13, RZ, RZ, R2 ;  /* 0x000000ffff0d7224 */ /* 0x000fce00078e0002 */
[----:B------:R-:W-:Y:S05]  /*36280*/  WARPSYNC.COLLECTIVE R15, `(.L_x_6117) ;  /* 0x000000000f087348 */ /* 0x000fea0003c00000 */
[----:B------:R0:W1:Y:S02]  /*36290*/  SHFL.IDX P6, R14, R13, R12, R11 ;  /* 0x0000000c0d0e7389 */ /* 0x00006400000c000b */
[----:B01----:R-:W-:Y:S01]  /*362a0*/  ENDCOLLECTIVE ;  /* 0x000000000000791b */ /* 0x003fe20003800000 */
.L_x_6117:
[----:B------:R-:W-:Y:S01]  /*362b0*/  IMAD.MOV.U32 R3, RZ, RZ, R14 ;  /* 0x000000ffff037224 */ /* 0x000fe200078e000e */
[----:B------:R-:W-:Y:S06]  /*362c0*/  BRA `(.L_x_6118) ;  /* 0xffffff8400307947 */ /* 0x000fec000383ffff */
.L_x_5847:
[----:B------:R-:W-:Y:S01]  /*362d0*/  BSSY B0, `(.L_x_6119) ;  /* 0x0000008000007945 */ /* 0x000fe20003800000 */
[----:B------:R-:W-:Y:S02]  /*362e0*/  IMAD.MOV.U32 R13, RZ, RZ, R2 ;  /* 0x000000ffff0d7224 */ /* 0x000fe400078e0002 */
[----:B------:R-:W-:Y:S02]  /*362f0*/  IMAD.MOV.U32 R12, RZ, RZ, 0x1 ;  /* 0x00000001ff0c7424 */ /* 0x000fe400078e00ff */
[----:B------:R-:W-:Y:S02]  /*36300*/  IMAD.MOV.U32 R11, RZ, RZ, RZ ;  /* 0x000000ffff0b7224 */ /* 0x000fe400078e00ff */
[----:B------:R-:W-:-:S07]  /*36310*/  IMAD.MOV.U32 R15, RZ, RZ, -0x1 ;  /* 0xffffffffff0f7424 */ /* 0x000fce00078e00ff */
[----:B------:R-:W-:Y:S05]  /*36320*/  WARPSYNC.COLLECTIVE R15, `(.L_x_6120) ;  /* 0x000000000f087348 */ /* 0x000fea0003c00000 */
[----:B------:R0:W1:Y:S02]  /*36330*/  SHFL.UP P6, R14, R13, R12, R11 ;  /* 0x0400000c0d0e7389 */ /* 0x00006400000c000b */
[----:B01----:R-:W-:Y:S01]  /*36340*/  ENDCOLLECTIVE ;  /* 0x000000000000791b */ /* 0x003fe20003800000 */
.L_x_6120:
[----:B------:R-:W-:Y:S05]  /*36350*/  BSYNC B0 ;  /* 0x0000000000007941 */ /* 0x000fea0003800000 */
.L_x_6119:
[----:B------:R-:W-:Y:S02]  /*36360*/  IMAD.MOV.U32 R3, RZ, RZ, R14 ;  /* 0x000000ffff037224 */ /* 0x000fe400078e000e */
[----:B------:R-:W-:Y:S02]  /*36370*/  IMAD.MOV.U32 R12, RZ, RZ, 0x2 ;  /* 0x00000002ff0c7424 */ /* 0x000fe400078e00ff */
[----:B------:R-:W-:Y:S01]  /*36380*/  IMAD.MOV.U32 R11, RZ, RZ, RZ ;  /* 0x000000ffff0b7224 */ /* 0x000fe200078e00ff */
[----:B------:R-:W-:Y:S01]  /*36390*/  SEL R3, R3, RZ, P1 ;  /* 0x000000ff03037207 */ /* 0x000fe20000800000 */
[----:B------:R-:W-:-:S04]  /*363a0*/  IMAD.MOV.U32 R15, RZ, RZ, -0x1 ;  /* 0xffffffffff0f7424 */ /* 0x000fc800078e00ff */
[----:B------:R-:W-:-:S04]  /*363b0*/  IMAD.IADD R2, R2, 0x1, R3 ;  /* 0x0000000102027824 */ /* 0x000fc800078e0203 */
[----:B------:R-:W-:-:S07]  /*363c0*/  IMAD.MOV.U32 R13, RZ, RZ, R2 ;  /* 0x000000ffff0d7224 */ /* 0x000fce00078e0002 */
[----:B------:R-:W-:Y:S05]  /*363d0*/  WARPSYNC.COLLECTIVE R15, `(.L_x_6121) ;  /* 0x000000000f087348 */ /* 0x000fea0003c00000 */
[----:B------:R0:W1:Y:S02]  /*363e0*/  SHFL.UP P6, R14, R13, R12, R11 ;  /* 0x0400000c0d0e7389 */ /* 0x00006400000c000b */
[----:B01----:R-:W-:Y:S01]  /*363f0*/  ENDCOLLECTIVE ;  /* 0x000000000000791b */ /* 0x003fe20003800000 */
.L_x_6121:
        /* <DEDUP_REMOVED lines=8> */
.L_x_6122:
        /* <DEDUP_REMOVED lines=8> */
.L_x_6123:
        /* <DEDUP_REMOVED lines=8> */
.L_x_6124:
        /* <DEDUP_REMOVED lines=9> */
.L_x_6125:
[----:B------:R-:W-:Y:S01]  /*36610*/  IMAD.MOV.U32 R3, RZ, RZ, R14 ;  /* 0x000000ffff037224 */ /* 0x000fe200078e000e */
[----:B------:R-:W-:Y:S06]  /*36620*/  BRA `(.L_x_6126) ;  /* 0xffffff8000fc7947 */ /* 0x000fec000383ffff */
.L_x_5849:
[----:B------:R-:W-:Y:S01]  /*36630*/  BSSY B0, `(.L_x_6127) ;  /* 0x0000006000007945 */ /* 0x000fe20003800000 */
[----:B------:R-:W-:Y:S01]  /*36640*/  PLOP3.LUT P6, PT, P6, PT, PT, 0x8, 0x0 ;  /* 0x000000000000781c */ /* 0x000fe200037ce170 */
[----:B------:R-:W-:-:S12]  /*36650*/  IMAD.MOV.U32 R15, RZ, RZ, -0x1 ;  /* 0xffffffffff0f7424 */ /* 0x000fd800078e00ff */
[----:B0-----:R-:W-:Y:S05]  /*36660*/  WARPSYNC.COLLECTIVE R15, `(.L_x_6128) ;  /* 0x000000000f087348 */ /* 0x001fea0003c00000 */
[----:B------:R-:W-:Y:S01]  /*36670*/  VOTE.ANY R14, PT, P6 ;  /* 0x00000000000e7806 */ /* 0x000fe200030e0100 */
[----:B0-----:R-:W-:Y:S06]  /*36680*/  ENDCOLLECTIVE ;  /* 0x000000000000791b */ /* 0x001fec0003800000 */
.L_x_6128:
[----:B------:R-:W-:Y:S05]  /*36690*/  BSYNC B0 ;  /* 0x0000000000007941 */ /* 0x000fea0003800000 */
.L_x_6127:
        /* <DEDUP_REMOVED lines=10> */
.L_x_6129:
[----:B------:R-:W-:Y:S02]  /*36740*/  IMAD.MOV.U32 R13, RZ, RZ, R5 ;  /* 0x000000ffff0d7224 */ /* 0x000fe400078e0005 */
[----:B------:R-:W-:-:S07]  /*36750*/  IMAD.MOV.U32 R17, RZ, RZ, R14 ;  /* 0x000000ffff117224 */ /* 0x000fce00078e000e */
[----:B------:R-:W-:Y:S05]  /*36760*/  WARPSYNC.COLLECTIVE R15, `(.L_x_6130) ;  /* 0x000000000f087348 */ /* 0x000fea0003c00000 */
[----:B------:R0:W1:Y:S02]  /*36770*/  SHFL.IDX P6, R14, R13, R12, R11 ;  /* 0x0000000c0d0e7389 */ /* 0x00006400000c000b */
[----:B01----:R-:W-:Y:S01]  /*36780*/  ENDCOLLECTIVE ;  /* 0x000000000000791b */ /* 0x003fe20003800000 */
.L_x_6130:
[----:B------:R-:W-:Y:S01]  /*36790*/  IMAD.MOV.U32 R5, RZ, RZ, R14 ;  /* 0x000000ffff057224 */ /* 0x000fe200078e000e */
[----:B------:R-:W-:Y:S06]  /*367a0*/  BRA `(.L_x_6131) ;  /* 0xffffff8000dc7947 */ /* 0x000fec000383ffff */
.L_x_5851:
[----:B------:R-:W-:Y:S01]  /*367b0*/  BSSY B0, `(.L_x_6132) ;  /* 0x0000008000007945 */ /* 0x000fe20003800000 */
[----:B------:R-:W-:Y:S02]  /*367c0*/  IMAD.MOV.U32 R13, RZ, RZ, R2 ;  /* 0x000000ffff0d7224 */ /* 0x000fe400078e0002 */
[----:B------:R-:W-:Y:S02]  /*367d0*/  IMAD.MOV.U32 R12, RZ, RZ, R7 ;  /* 0x000000ffff0c7224 */ /* 0x000fe400078e0007 */
[----:B------:R-:W-:Y:S02]  /*367e0*/  IMAD.MOV.U32 R11, RZ, RZ, 0x1f ;  /* 0x0000001fff0b7424 */ /* 0x000fe400078e00ff */
[----:B------:R-:W-:-:S07]  /*367f0*/  IMAD.MOV.U32 R15, RZ, RZ, -0x1 ;  /* 0xffffffffff0f7424 */ /* 0x000fce00078e00ff */
[----:B0-23--:R-:W-:Y:S05]  /*36800*/  WARPSYNC.COLLECTIVE R15, `(.L_x_6133) ;  /* 0x000000000f087348 */ /* 0x00dfea0003c00000 */
[----:B------:R1:W4:Y:S02]  /*36810*/  SHFL.IDX P6, R14, R13, R12, R11 ;  /* 0x0000000c0d0e7389 */ /* 0x00032400000c000b */
[----:B01234-:R-:W-:Y:S01]  /*36820*/  ENDCOLLECTIVE ;  /* 0x000000000000791b */ /* 0x01ffe20003800000 */
.L_x_6133:
[----:B------:R-:W-:Y:S05]  /*36830*/  BSYNC B0 ;  /* 0x0000000000007941 */ /* 0x000fea0003800000 */
.L_x_6132:
[----:B------:R-:W-:Y:S01]  /*36840*/  IMAD.MOV.U32 R16, RZ, RZ, R14 ;  /* 0x000000ffff107224 */ /* 0x000fe200078e000e */
[----:B------:R-:W-:Y:S06]  /*36850*/  BRA `(.L_x_5850) ;  /* 0xffffff8000c87947 */ /* 0x000fec000383ffff */
.L_x_5857:
[----:B0-----:R0:W1:Y:S02]  /*36860*/  SYNCS.PHASECHK.TRANS64.TRYWAIT P0, [R4+URZ+0x2a820], R0 ;  /* 0x02a82000040075a7 */ /* 0x001064000800017f */
[----:B-1----:R-:W-:Y:S05]  /*36870*/  @!P0 NANOSLEEP.SYNCS 0x989680 ;  /* 0x009896800000895d */ /* 0x002fea0003900000 */
[----:B------:R-:W1:Y:S02]  /*36880*/  @!P0 SYNCS.PHASECHK.TRANS64 P0, [R4+URZ+0x2a820], R0 ;  /* 0x02a82000040085a7 */ /* 0x000e64000800007f */
[----:B-1----:R-:W-:Y:S05]  /*36890*/  @!P0 BRA `(.L_x_5857) ;  /* 0xfffffffc00f08947 */ /* 0x002fea000383ffff */
[----:B------:R-:W-:Y:S05]  /*368a0*/  BRA `(.L_x_6134) ;  /* 0xffffff8c00287947 */ /* 0x000fea000383ffff */
.L_x_5858:
        /* <DEDUP_REMOVED lines=11> */
.L_x_6136:
[----:B------:R-:W-:Y:S05]  /*36960*/  BSYNC B0 ;  /* 0x0000000000007941 */ /* 0x000fea0003800000 */
.L_x_6135:
[----:B------:R-:W-:Y:S05]  /*36970*/  BRA `(.L_x_6137) ;  /* 0xffffff8c00107947 */ /* 0x000fea000383ffff */
.L_x_5859:
[----:B------:R-:W-:Y:S01]  /*36980*/  BSSY B0, `(.L_x_6138) ;  /* 0x0000006000007945 */ /* 0x000fe20003800000 */
[----:B------:R-:W-:-:S07]  /*36990*/  IMAD.MOV.U32 R15, RZ, RZ, -0x1 ;  /* 0xffffffffff0f7424 */ /* 0x000fce00078e00ff */
[----:B0-----:R-:W-:Y:S05]  /*369a0*/  WARPSYNC.COLLECTIVE R15, `(.L_x_6139) ;  /* 0x000000000f0c7348 */ /* 0x001fea0003c00000 */
[----:B------:R-:W-:Y:S02]  /*369b0*/  ELECT P6, UR62, PT ;  /* 0x00000000003e782f */ /* 0x000fe400038c0000 */
[----:B------:R-:W-:Y:S01]  /*369c0*/  MOV R14, UR62 ;  /* 0x0000003e000e7c02 */ /* 0x000fe20008000f00 */
[----:B0-----:R-:W-:Y:S10]  /*369d0*/  ENDCOLLECTIVE ;  /* 0x000000000000791b */ /* 0x001ff40003800000 */
.L_x_6139:
[----:B------:R-:W-:Y:S05]  /*369e0*/  BSYNC B0 ;  /* 0x0000000000007941 */ /* 0x000fea0003800000 */
.L_x_6138:
[----:B------:R-:W-:Y:S05]  /*369f0*/  BRA `(.L_x_6140) ;  /* 0xffffff8c00047947 */ /* 0x000fea000383ffff */
.L_x_5861:
[----:B0-----:R0:W1:Y:S02]  /*36a00*/  SYNCS.PHASECHK.TRANS64.TRYWAIT P1, [R5+URZ+0x2a840], R0 ;  /* 0x02a84000050075a7 */ /* 0x001064000802017f */
[----:B-1----:R-:W-:Y:S05]  /*36a10*/  @!P1 NANOSLEEP.SYNCS 0x989680 ;  /* 0x009896800000995d */ /* 0x002fea0003900000 */
[----:B------:R-:W1:Y:S02]  /*36a20*/  @!P1 SYNCS.PHASECHK.TRANS64 P1, [R5+URZ+0x2a840], R0 ;  /* 0x02a84000050095a7 */ /* 0x000e64000802007f */
[----:B-1----:R-:W-:Y:S05]  /*36a30*/  @!P1 BRA `(.L_x_5861) ;  /* 0xfffffffc00f09947 */ /* 0x002fea000383ffff */
[----:B------:R-:W-:Y:S05]  /*36a40*/  BRA `(.L_x_6141) ;  /* 0xffffff8c00247947 */ /* 0x000fea000383ffff */
.L_x_5863:
[----:B-1----:R1:W2:Y:S02]  /*36a50*/  SYNCS.PHASECHK.TRANS64.TRYWAIT P1, [R25+URZ+0x2a840], R2 ;  /* 0x02a84002190075a7 */ /* 0x0022a4000802017f */
[----:B--2---:R-:W-:Y:S05]  /*36a60*/  @!P1 NANOSLEEP.SYNCS 0x989680 ;  /* 0x009896800000995d */ /* 0x004fea0003900000 */
[----:B------:R-:W2:Y:S02]  /*36a70*/  @!P1 SYNCS.PHASECHK.TRANS64 P1, [R25+URZ+0x2a840], R2 ;  /* 0x02a84002190095a7 */ /* 0x000ea4000802007f */
[----:B--2---:R-:W-:Y:S05]  /*36a80*/  @!P1 BRA `(.L_x_5863) ;  /* 0xfffffffc00f09947 */ /* 0x004fea000383ffff */
[----:B------:R-:W-:Y:S05]  /*36a90*/  BRA `(.L_x_6142) ;  /* 0xffffff8c00307947 */ /* 0x000fea000383ffff */
.L_x_5865:
[----:B--2---:R2:W3:Y:S02]  /*36aa0*/  SYNCS.PHASECHK.TRANS64.TRYWAIT P1, [R5+URZ+0x2a860], R0 ;  /* 0x02a86000050075a7 */ /* 0x0044e4000802017f */
[----:B---3--:R-:W-:Y:S05]  /*36ab0*/  @!P1 NANOSLEEP.SYNCS 0x989680 ;  /* 0x009896800000995d */ /* 0x008fea0003900000 */
[----:B------:R-:W3:Y:S02]  /*36ac0*/  @!P1 SYNCS.PHASECHK.TRANS64 P1, [R5+URZ+0x2a860], R0 ;  /* 0x02a86000050095a7 */ /* 0x000ee4000802007f */
[----:B---3--:R-:W-:Y:S05]  /*36ad0*/  @!P1 BRA `(.L_x_5865) ;  /* 0xfffffffc00f09947 */ /* 0x008fea000383ffff */
[----:B------:R-:W-:Y:S05]  /*36ae0*/  BRA `(.L_x_6143) ;  /* 0xffffff8c002c7947 */ /* 0x000fea000383ffff */
.L_x_5867:
[----:B---3--:R3:W4:Y:S02]  /*36af0*/  SYNCS.PHASECHK.TRANS64.TRYWAIT P1, [R25+URZ+0x2a860], R2 ;  /* 0x02a86002190075a7 */ /* 0x008724000802017f */
[----:B----4-:R-:W-:Y:S05]  /*36b00*/  @!P1 NANOSLEEP.SYNCS 0x989680 ;  /* 0x009896800000995d */ /* 0x010fea0003900000 */
[----:B------:R-:W4:Y:S02]  /*36b10*/  @!P1 SYNCS.PHASECHK.TRANS64 P1, [R25+URZ+0x2a860], R2 ;  /* 0x02a86002190095a7 */ /* 0x000f24000802007f */
[----:B----4-:R-:W-:Y:S05]  /*36b20*/  @!P1 BRA `(.L_x_5867) ;  /* 0xfffffffc00f09947 */ /* 0x010fea000383ffff */
[----:B------:R-:W-:Y:S05]  /*36b30*/  BRA `(.L_x_6144) ;  /* 0xffffff8c00287947 */ /* 0x000fea000383ffff */
.L_x_5869:
[----:B----4-:R4:W0:Y:S02]  /*36b40*/  SYNCS.PHASECHK.TRANS64.TRYWAIT P1, [R5+URZ+0x2a880], R0 ;  /* 0x02a88000050075a7 */ /* 0x010824000802017f */
[----:B0-----:R-:W-:Y:S05]  /*36b50*/  @!P1 NANOSLEEP.SYNCS 0x989680 ;  /* 0x009896800000995d */ /* 0x001fea0003900000 */
[----:B------:R-:W0:Y:S02]  /*36b60*/  @!P1 SYNCS.PHASECHK.TRANS64 P1, [R5+URZ+0x2a880], R0 ;  /* 0x02a88000050095a7 */ /* 0x000e24000802007f */
[----:B0-----:R-:W-:Y:S05]  /*36b70*/  @!P1 BRA `(.L_x_5869) ;  /* 0xfffffffc00f09947 */ /* 0x001fea000383ffff */
[----:B------:R-:W-:Y:S05]  /*36b80*/  BRA `(.L_x_6145) ;  /* 0xffffff8c00247947 */ /* 0x000fea000383ffff */
.L_x_6146:
        /* <DEDUP_REMOVED lines=15> */
.L_x_16280:


//--------------------- .text._ZN7cutlass13device_kernelIN5flash11enable_sm90INS1_16FlashAttnFwdSm90INS1_25CollectiveMainloopFwdSm90ILi2EN4cute5tupleIJNS5_1CILi1EEES8_S8_EEENS6_IJNS7_ILi128EEENS7_ILi160EEENS7_ILi192EEEEEELi192ENS_12float_e4m3_tEfNS_4arch4Sm90ELb1ELb0ELb1ELb0ELb1ELb0ELb0ELb1ELb1ELb1ELb1ELb0EEENS1_21CollectiveEpilogueFwdINS6_IJSA_SC_SB_EEES9_NS_10bfloat16_tESG_Li256ELb0ELb1ELb1ELb1EEENS1_19SingleTileSchedulerILb0ELb1ELb1ELi128EEEEEEEEEvNT_6ParamsE --------------------------
	.section	.text._ZN7cutlass13device_kernelIN5flash11enable_sm90INS1_16FlashAttnFwdSm90INS1_25CollectiveMainloopFwdSm90ILi2EN4cute5tupleIJNS5_1CILi1EEES8_S8_EEENS6_IJNS7_ILi128EEENS7_ILi160EEENS7_ILi192EEEEEELi192ENS_12float_e4m3_tEfNS_4arch4Sm90ELb1ELb0ELb1ELb0ELb1ELb0ELb0ELb1ELb1ELb1ELb1ELb0EEENS1_21CollectiveEpilogueFwdINS6_IJSA_SC_SB_EEES9_NS_10bfloat16_tESG_Li256ELb0ELb1ELb1ELb1EEENS1_19SingleTileSchedulerILb0ELb1ELb1ELi128EEEEEEEEEvNT_6ParamsE,"ax",@progbits
	.align	128
.text._ZN7cutlass13device_kernelIN5flash11enable_sm90INS1_16FlashAttnFwdSm90INS1_25CollectiveMainloopFwdSm90ILi2EN4cute5tupleIJNS5_1CILi1EEES8_S8_EEENS6_IJNS7_ILi128EEENS7_ILi160EEENS7_ILi192EEEEEELi192ENS_12float_e4m3_tEfNS_4arch4Sm90ELb1ELb0ELb1ELb0ELb1ELb0ELb0ELb1ELb1ELb1ELb1ELb0EEENS1_21CollectiveEpilogueFwdINS6_IJSA_SC_SB_EEES9_NS_10bfloat16_tESG_Li256ELb0ELb1ELb1ELb1EEENS1_19SingleTileSchedulerILb0ELb1ELb1ELi128EEEEEEEEEvNT_6ParamsE:
        .type           _ZN7cutlass13device_kernelIN5flash11enable_sm90INS1_16FlashAttnFwdSm90INS1_25CollectiveMainloopFwdSm90ILi2EN4cute5tupleIJNS5_1CILi1EEES8_S8_EEENS6_IJNS7_ILi128EEENS7_ILi160EEENS7_ILi192EEEEEELi192ENS_12float_e4m3_tEfNS_4arch4Sm90ELb1ELb0ELb1ELb0ELb1ELb0ELb0ELb1ELb1ELb1ELb1ELb0EEENS1_21CollectiveEpilogueFwdINS6_IJSA_SC_SB_EEES9_NS_10bfloat16_tESG_Li256ELb0ELb1ELb1ELb1EEENS1_19SingleTileSchedulerILb0ELb1ELb1ELi128EEEEEEEEEvNT_6ParamsE,@function
        .size           _ZN7cutlass13device_kernelIN5flash11enable_sm90INS1_16FlashAttnFwdSm90INS1_25CollectiveMainloopFwdSm90ILi2EN4cute5tupleIJNS5_1CILi1EEES8_S8_EEENS6_IJNS7_ILi128EEENS7_ILi160EEENS7_ILi192EEEEEELi192ENS_12float_e4m3_tEfNS_4arch4Sm90ELb1ELb0ELb1ELb0ELb1ELb0ELb0ELb1ELb1ELb1ELb1ELb0EEENS1_21CollectiveEpilogueFwdINS6_IJSA_SC_SB_EEES9_NS_10bfloat16_tESG_Li256ELb0ELb1ELb1ELb1EEENS1_19SingleTileSchedulerILb0ELb1ELb1ELi128EEEEEEEEEvNT_6ParamsE,(.L_x_16281 - _ZN7cutlass13device_kernelIN5flash11enable_sm90INS1_16FlashAttnFwdSm90INS1_25CollectiveMainloopFwdSm90ILi2EN4cute5tupleIJNS5_1CILi1EEES8_S8_EEENS6_IJNS7_ILi128EEENS7_ILi160EEENS7_ILi192EEEEEELi192ENS_12float_e4m3_tEfNS_4arch4Sm90ELb1ELb0ELb1ELb0ELb1ELb0ELb0ELb1ELb1ELb1ELb1ELb0EEENS1_21CollectiveEpilogueFwdINS6_IJSA_SC_SB_EEES9_NS_10bfloat16_tESG_Li256ELb0ELb1ELb1ELb1EEENS1_19SingleTileSchedulerILb0ELb1ELb1ELi128EEEEEEEEEvNT_6ParamsE)
        .other          _ZN7cutlass13device_kernelIN5flash11enable_sm90INS1_16FlashAttnFwdSm90INS1_25CollectiveMainloopFwdSm90ILi2EN4cute5tupleIJNS5_1CILi1EEES8_S8_EEENS6_IJNS7_ILi128EEENS7_ILi160EEENS7_ILi192EEEEEELi192ENS_12float_e4m3_tEfNS_4arch4Sm90ELb1ELb0ELb1ELb0ELb1ELb0ELb0ELb1ELb1ELb1ELb1ELb0EEENS1_21CollectiveEpilogueFwdINS6_IJSA_SC_SB_EEES9_NS_10bfloat16_tESG_Li256ELb0ELb1ELb1ELb1EEENS1_19SingleTileSchedulerILb0ELb1ELb1ELi128EEEEEEEEEvNT_6ParamsE,@"STO_CUDA_ENTRY STV_DEFAULT"
_ZN7cutlass13device_kernelIN5flash11enable_sm90INS1_16FlashAttnFwdSm90INS1_25CollectiveMainloopFwdSm90ILi2EN4cute5tupleIJNS5_1CILi1EEES8_S8_EEENS6_IJNS7_ILi128EEENS7_ILi160EEENS7_ILi192EEEEEELi192ENS_12float_e4m3_tEfNS_4arch4Sm90ELb1ELb0ELb1ELb0ELb1ELb0ELb0ELb1ELb1ELb1ELb1ELb0EEENS1_21CollectiveEpilogueFwdINS6_IJSA_SC_SB_EEES9_NS_10bfloat16_tESG_Li256ELb0ELb1ELb1ELb1EEENS1_19SingleTileSchedulerILb0ELb1ELb1ELi128EEEEEEEEEvNT_6ParamsE:
        /* <DEDUP_REMOVED lines=45> */
.L_x_6147:
        /* <DEDUP_REMOVED lines=22> */
.L_x_6148:
        /* <DEDUP_REMOVED lines=18> */
.L_x_6149:
        /* <DEDUP_REMOVED lines=22> */
.L_x_6150:
        /* <DEDUP_REMOVED lines=23> */
.L_x_6151:
[----:B------:R-:W-:Y:S01]  /*0820*/  UISETP.NE.AND UP0, UPT, UR9, URZ, UPT ;  /* 0x0000003f0900728c */ /* 0x000fe2000bf05270 */
[----:B------:R-:W-:Y:S01]  /*0830*/  NOP ;  /* 0x0000000000007918 */ /* 0x000fe20000000000 */
[----:B-1----:R-:W-:Y:S01]  /*0840*/  UMOV UR4, 0x1 ;  /* 0x0000000100047882 */ /* 0x002fe20000000000 */
[----:B------:R-:W-:Y:S01]  /*0850*/  ULDC.64 UR36, c[0x0][0x208] ;  /* 0x0000820000247ab9 */ /* 0x000fe20000000a00 */
[----:B------:R-:W-:Y:S01]  /*0860*/  USEL UR4, UR4, 0x2, !UP0 ;  /* 0x0000000204047887 */ /* 0x000fe2000c000000 */
[----:B------:R-:W-:Y:S01]  /*0870*/  BSSY B6, `(.L_x_6152) ;  /* 0x000166c000067945 */ /* 0x000fe20003800000 */
[----:B0-234-:R-:W-:Y:S01]  /*0880*/  BAR.SYNC.DEFER_BLOCKING 0x0 ;  /* 0x0000000000007b1d */ /* 0x01dfe20000010000 */
[----:B------:R-:W-:-:S03]  /*0890*/  PLOP3.LUT P0, PT, PT, PT, UP0, 0x80, 0x0 ;  /* 0x000000000000781c */ /* 0x000fc60003f0f008 */
[----:B------:R-:W-:-:S05]  /*08a0*/  IMAD.U32 R2, RZ, RZ, UR4 ;  /* 0x00000004ff027e24 */ /* 0x000fca000f8e00ff */
[----:B------:R0:W-:Y:S05]  /*08b0*/  STL [R1+0x10], R2 ;  /* 0x0000100201007387 */ /* 0x0001ea0000100800 */
[----:B------:R-:W-:Y:S05]  /*08c0*/  @!P0 BRA `(.L_x_6153) ;  /* 0x0000011000388947 */ /* 0x000fea0003800000 */
.L_x_6154:
[----:B------:R-:W-:-:S08]  /*08d0*/  NOP ;  /* 0x0000000000007918 */ /* 0x000fd00000000000 */
[----:B------:R-:W1:Y:S02]  /*08e0*/  USETMAXREG.TRY_ALLOC.CTAPOOL UP0, 0xe8 ;  /* 0x000000e8000079c8 */ /* 0x000e640008000600 */
[----:B-1----:R-:W-:-:S13]  /*08f0*/  PLOP3.LUT P0, PT, PT, PT, UP0, 0x80, 0x0 ;  /* 0x000000000000781c */ /* 0x002fda0003f0f008 */
[----:B------:R-:W-:Y:S05]  /*0900*/  @!P0 BRA `(.L_x_6154) ;  /* 0xfffffffc00f08947 */ /* 0x000fea000383ffff */
[----:B------:R-:W1:Y:S01]  /*0910*/  S2UR UR6, SR_CTAID.Y ;  /* 0x00000000000679c3 */ /* 0x000e620000002600 */
[----:B------:R-:W-:Y:S01]  /*0920*/  LOP3.LUT R0, R23, 0xffffff80, RZ, 0xc0, !PT ;  /* 0xffffff8017007812 */ /* 0x000fe200078ec0ff */
[----:B------:R-:W-:Y:S02]  /*0930*/  ULDC UR7, c[0x0][0xc50] ;  /* 0x0003140000077ab9 */ /* 0x000fe40000000800 */
[----:B------:R-:W-:-:S04]  /*0940*/  UISETP.NE.AND UP0, UPT, UR7, 0x1, UPT ;  /* 0x000000010700788c */ /* 0x000fc8000bf05270 */
[----:B------:R-:W-:Y:S08]  /*0950*/  BAR.ARV 0x8, 0x180 ;  /* 0x0206000000007b1d */ /* 0x000ff00000002000 */
[----:B------:R-:W2:Y:S01]  /*0960*/  S2UR UR9, SR_CTAID.Z ;  /* 0x00000000000979c3 */ /* 0x000ea20000002700 */
[----:B------:R-:W-:Y:S01]  /*0970*/  ISETP.NE.AND P0, PT, R0, 0x80, PT ;  /* 0x000000800000780c */ /* 0x000fe20003f05270 */
[----:B------:R-:W-:Y:S01]  /*0980*/  @UP0 ULDC UR4, c[0x0][0xc54] ;  /* 0x0003150000040ab9 */ /* 0x000fe20000000800 */
[----:B------:R-:W-:Y:S01]  /*0990*/  @UP0 ULDC UR8, c[0x0][0xc58] ;  /* 0x0003160000080ab9 */ /* 0x000fe20000000800 */
[----:B-1----:R-:W-:-:S10]  /*09a0*/  UIMAD.WIDE.U32 UR4, UR6, UR4, URZ ;  /* 0x00000004060472a5 */ /* 0x002fd4000f8e003f */
[----:B------:R-:W-:Y:S06]  /*09b0*/  @!P0 BAR.ARV 0x9, 0x100 ;  /* 0x0244000000008b1d */ /* 0x000fec0000002000 */
[----:B------:R-:W-:Y:S01]  /*09c0*/  UMOV UR57, UR6 ;  /* 0x0000000600397c82 */ /* 0x000fe20008000000 */
[----:B------:R-:W-:Y:S01]  /*09d0*/  @UP0 USHF.R.U32.HI UR57, URZ, UR8, UR5 ;  /* 0x000000083f390299 */ /* 0x000fe20008011605 */
[----:B--2---:R-:W-:-:S03]  /*09e0*/  ISETP.LE.AND P0, PT, RZ, UR9, PT ;  /* 0x00000009ff007c0c */ /* 0x004fc6000bf03270 */
[----:B------:R-:W-:-:S04]  /*09f0*/  UIADD3 UR4, -UR57, URZ, URZ ;  /* 0x0000003f39047290 */ /* 0x000fc8000fffe13f */
[----:B------:R-:W-:-:S06]  /*0a00*/  UIMAD UR58, UR7, UR4, UR6 ;  /* 0x00000004073a72a4 */ /* 0x000fcc000f8e0206 */
[----:B------:R-:W-:Y:S06]  /*0a10*/  @!P0 BRA `(.L_x_6155) ;  /* 0x0000016400448947 */ /* 0x000fec0003800000 */
[----:B------:R-:W1:Y:S01]  /*0a20*/  S2UR UR39, SR_CTAID.X ;  /* 0x00000000002779c3 */ /* 0x000e620000002500 */
        /* <DEDUP_REMOVED lines=15> */
[----:B-1----:R-:W-:-:S02]  /*0b20*/  USHF.L.U32 UR39, UR39, 0x7, URZ ;  /* 0x0000000727277899 */ /* 0x002fc4000800063f */
[----:B------:R-:W-:Y:S02]  /*0b30*/  ULOP3.LUT UR58, UR58, 0xffff, URZ, 0xc0, !UPT ;  /* 0x0000ffff3a3a7892 */ /* 0x000fe4000f8ec03f */
[----:B------:R-:W-:Y:S02]  /*0b40*/  @UP1 UIADD3 UR4, UR39, 0x7f, URZ ;  /* 0x0000007f27041890 */ /* 0x000fe4000fffe03f */
[----:B------:R-:W-:Y:S02]  /*0b50*/  UIADD3 UR6, UR39, 0x7f, URZ ;  /* 0x0000007f27067890 */ /* 0x000fe4000fffe03f */
[----:B------:R-:W-:Y:S02]  /*0b60*/  UIMAD.WIDE.U32 UR4, UR4, UR5, URZ ;  /* 0x00000005040472a5 */ /* 0x000fe4000f8e003f */
[----:B------:R-:W-:Y:S02]  /*0b70*/  UIMAD UR4, UR55, UR41, 0x9f ;  /* 0x0000009f370474a4 */ /* 0x000fe4000f8e0229 */
[----:B------:R-:W-:-:S02]  /*0b80*/  @UP1 USHF.R.U32.HI UR6, URZ, UR8, UR5 ;  /* 0x000000083f061299 */ /* 0x000fc40008011605 */
[----:B------:R-:W-:Y:S02]  /*0b90*/  UIMAD.WIDE UR4, UR4, 0x66666667, URZ ;  /* 0x66666667040478a5 */ /* 0x000fe4000f8e023f */
[----:B------:R-:W-:Y:S02]  /*0ba0*/  UIADD3 UR6, UR7, UR6, URZ ;  /* 0x0000000607067290 */ /* 0x000fe4000fffe03f */
[----:B------:R-:W-:Y:S02]  /*0bb0*/  USHF.R.U32.HI UR4, URZ, 0x1f, UR5 ;  /* 0x0000001f3f047899 */ /* 0x000fe40008011605 */
[----:B------:R-:W-:Y:S02]  /*0bc0*/  UIMAD.WIDE UR6, UR6, 0x66666667, URZ ;  /* 0x66666667060678a5 */ /* 0x000fe4000f8e023f */
[----:B------:R-:W-:Y:S02]  /*0bd0*/  ULEA.HI.SX32 UR4, UR5, UR4, 0x1a ;  /* 0x0000000405047291 */ /* 0x000fe4000f8fd23f */
[----:B------:R-:W-:-:S04]  /*0be0*/  USHF.R.U32.HI UR6, URZ, 0x1f, UR7 ;  /* 0x0000001f3f067899 */ /* 0x000fc80008011607 */
[----:B------:R-:W-:-:S04]  /*0bf0*/  ULEA.HI.SX32 UR6, UR7, UR6, 0x1a ;  /* 0x0000000607067291 */ /* 0x000fc8000f8fd23f */
[----:B------:R-:W-:-:S04]  /*0c00*/  UISETP.LT.AND UP0, UPT, UR4, UR6, UPT ;  /* 0x000000060400728c */ /* 0x000fc8000bf01270 */
[----:B------:R-:W-:Y:S02]  /*0c10*/  USEL UR9, UR4, UR6, UP0 ;  /* 0x0000000604097287 */ /* 0x000fe40008000000 */
[----:B------:R-:W-:Y:S02]  /*0c20*/  UISETP.NE.AND UP0, UPT, UR10, URZ, UPT ;  /* 0x0000003f0a00728c */ /* 0x000fe4000bf05270 */
[----:B------:R-:W-:Y:S01]  /*0c30*/  UISETP.GE.AND UP1, UPT, UR9, 0x1, UPT ;  /* 0x000000010900788c */ /* 0x000fe2000bf26270 */
[----:B------:R-:W-:-:S05]  /*0c40*/  UMOV UR4, URZ ;  /* 0x0000003f00047c82 */ /* 0x000fca0008000000 */
        /* <DEDUP_REMOVED lines=14> */
[----:B------:R-:W1:Y:S08]  /*0d30*/  I2F.RP R0, UR11 ;  /* 0x0000000b00007d06 */ /* 0x000e700008209400 */
[----:B-1----:R-:W0:Y:S02]  /*0d40*/  MUFU.RCP R0, R0 ;  /* 0x0000000000007308 */ /* 0x002e240000001000 */
        /* <DEDUP_REMOVED lines=20> */
.L_x_6156:
[----:B------:R-:W-:Y:S01]  /*0e90*/  UIMAD UR58, UR58, UR4, URZ ;  /* 0x000000043a3a72a4 */ /* 0x000fe2000f8e023f */
[----:B------:R-:W-:Y:S01]  /*0ea0*/  IMAD.U32 R0, RZ, RZ, UR9 ;  /* 0x00000009ff007e24 */ /* 0x000fe2000f8e00ff */
[----:B------:R-:W1:Y:S01]  /*0eb0*/  S2UR UR5, SR_CTAID.Z ;  /* 0x00000000000579c3 */ /* 0x000e620000002700 */
[----:B------:R-:W-:Y:S01]  /*0ec0*/  IMAD.U32 R3, RZ, RZ, UR4 ;  /* 0x00000004ff037e24 */ /* 0x000fe2000f8e00ff */
[----:B------:R-:W-:Y:S01]  /*0ed0*/  UIMAD UR41, UR55, UR41, URZ ;  /* 0x00000029372972a4 */ /* 0x000fe2000f8e023f */
[----:B------:R-:W-:Y:S01]  /*0ee0*/  VIADD R23, R23, 0xffffff80 ;  /* 0xffffff8017177836 */ /* 0x000fe20000000000 */
[----:B------:R-:W-:Y:S02]  /*0ef0*/  PLOP3.LUT P0, PT, PT, PT, PT, 0x80, 0x0 ;  /* 0x000000000000781c */ /* 0x000fe40003f0f070 */
[----:B------:R-:W-:Y:S02]  /*0f00*/  CS2R R12, SRZ ;  /* 0x00000000000c7805 */ /* 0x000fe4000001ff00 */
[----:B------:R-:W-:Y:S01]  /*0f10*/  VIADDMNMX R0, R3, UR58, R0, PT ;  /* 0x0000003a03007c46 */ /* 0x000fe2000b800100 */
[----:B0-----:R-:W-:Y:S01]  /*0f20*/  IMAD.MOV.U32 R2, RZ, RZ, RZ ;  /* 0x000000ffff027224 */ /* 0x001fe200078e00ff */
[----:B------:R-:W-:Y:S01]  /*0f30*/  CS2R R62, SRZ ;  /* 0x00000000003e7805 */ /* 0x000fe2000001ff00 */
[----:B------:R-:W-:Y:S01]  /*0f40*/  IMAD.MOV.U32 R9, RZ, RZ, RZ ;  /* 0x000000ffff097224 */ /* 0x000fe200078e00ff */
[----:B------:R-:W-:Y:S01]  /*0f50*/  R2UR UR40, R0 ;  /* 0x00000000002872ca */ /* 0x000fe200000e0000 */
[----:B------:R-:W-:Y:S01]  /*0f60*/  IMAD.MOV.U32 R0, RZ, RZ, RZ ;  /* 0x000000ffff007224 */ /* 0x000fe200078e00ff */
        /* <DEDUP_REMOVED lines=11> */
[----:B------:R-:W-:Y:S01]  /*1020*/  UISETP.GT.AND UP0, UPT, UR40, UR58, UPT ;  /* 0x0000003a2800728c */ /* 0x000fe2000bf04270 */
[----:B------:R-:W-:Y:S01]  /*1030*/  IMAD.MOV.U32 R29, RZ, RZ, RZ ;  /* 0x000000ffff1d7224 */ /* 0x000fe200078e00ff */
[----:B-1----:R-:W-:Y:S01]  /*1040*/  USHF.R.S32.HI UR4, URZ, 0x1f, UR5 ;  /* 0x0000001f3f047899 */ /* 0x002fe20008011405 */
[----:B------:R-:W-:Y:S01]  /*1050*/  IMAD.MOV.U32 R50, RZ, RZ, RZ ;  /* 0x000000ffff327224 */ /* 0x000fe200078e00ff */
[----:B------:R-:W-:Y:S01]  /*1060*/  CS2R R20, SRZ ;  /* 0x0000000000147805 */ /* 0x000fe2000001ff00 */
[----:B------:R-:W-:Y:S01]  /*1070*/  IMAD.MOV.U32 R54, RZ, RZ, RZ ;  /* 0x000000ffff367224 */ /* 0x000fe200078e00ff */
[----:B------:R-:W-:Y:S01]  /*1080*/  PLOP3.LUT P1, PT, PT, PT, UP0, 0x80, 0x0 ;  /* 0x000000000000781c */ /* 0x000fe20003f2f008 */
[----:B------:R-:W-:Y:S01]  /*1090*/  IMAD.MOV.U32 R22, RZ, RZ, RZ ;  /* 0x000000ffff167224 */ /* 0x000fe200078e00ff */
[----:B------:R-:W-:Y:S01]  /*10a0*/  CS2R R52, SRZ ;  /* 0x0000000000347805 */ /* 0x000fe2000001ff00 */
[----:B------:R-:W-:Y:S01]  /*10b0*/  IMAD.U32 R17, RZ, RZ, UR4 ;  /* 0x00000004ff117e24 */ /* 0x000fe2000f8e00ff */
[----:B------:R-:W-:Y:S01]  /*10c0*/  CS2R R60, SRZ ;  /* 0x00000000003c7805 */ /* 0x000fe2000001ff00 */
[----:B------:R-:W-:Y:S01]  /*10d0*/  IMAD.MOV.U32 R45, RZ, RZ, RZ ;  /* 0x000000ffff2d7224 */ /* 0x000fe200078e00ff */
        /* <DEDUP_REMOVED lines=68> */
.L_x_6158:
[----:B------:R-:W0:Y:S01]  /*1520*/  S2UR UR8, SR_CTAID.Z ;  /* 0x00000000000879c3 */ /* 0x000e220000002700 */
[----:B------:R-:W-:Y:S01]  /*1530*/  ULDC.64 UR6, c[0x0][0x990] ;  /* 0x0002640000067ab9 */ /* 0x000fe20000000a00 */
[----:B------:R-:W-:Y:S01]  /*1540*/  ULDC.64 UR4, c[0x0][0x998] ;  /* 0x0002660000047ab9 */ /* 0x000fe20000000a00 */
[----:B------:R-:W-:Y:S01]  /*1550*/  UISETP.NE.U32.AND UP0, UPT, UR6, URZ, UPT ;  /* 0x0000003f0600728c */ /* 0x000fe2000bf05070 */
[----:B------:R-:W-:Y:S01]  /*1560*/  IMAD.MOV.U32 R7, RZ, RZ, 0x3f800000 ;  /* 0x3f800000ff077424 */ /* 0x000fe200078e00ff */
[----:B------:R-:W-:Y:S01]  /*1570*/  UISETP.NE.U32.AND UP1, UPT, UR4, URZ, UPT ;  /* 0x0000003f0400728c */ /* 0x000fe2000bf25070 */
[----:B------:R-:W-:Y:S01]  /*1580*/  IMAD.MOV.U32 R0, RZ, RZ, 0x3f800000 ;  /* 0x3f800000ff007424 */ /* 0x000fe200078e00ff */
[----:B------:R-:W-:Y:S01]  /*1590*/  UISETP.NE.AND.EX UP0, UPT, UR7, URZ, UPT, UP0 ;  /* 0x0000003f0700728c */ /* 0x000fe2000bf05300 */
[----:B------:R-:W1:Y:S01]  /*15a0*/  S2UR UR11, SR_CTAID.Z ;  /* 0x00000000000b79c3 */ /* 0x000e620000002700 */
[----:B------:R-:W-:-:S04]  /*15b0*/  UISETP.NE.AND.EX UP1, UPT, UR5, URZ, UPT, UP1 ;  /* 0x0000003f0500728c */ /* 0x000fc8000bf25310 */
[----:B------:R-:W-:Y:S02]  /*15c0*/  PLOP3.LUT P0, PT, PT, PT, UP0, 0x80, 0x0 ;  /* 0x000000000000781c */ /* 0x000fe40003f0f008 */
[----:B------:R-:W-:-:S03]  /*15d0*/  PLOP3.LUT P1, PT, PT, PT, UP1, 0x80, 0x0 ;  /* 0x000000000000781c */ /* 0x000fc60003f2f018 */
[----:B------:R-:W-:Y:S02]  /*15e0*/  @UP0 ULDC.64 UR16, c[0x0][0x9a8] ;  /* 0x00026a0000100ab9 */ /* 0x000fe40000000a00 */
[----:B------:R-:W-:Y:S01]  /*15f0*/  @UP1 ULDC.64 UR14, c[0x0][0x9b8] ;  /* 0x00026e00000e1ab9 */ /* 0x000fe20000000a00 */
[----:B------:R-:W-:Y:S02]  /*1600*/  @UP1 USHF.R.S32.HI UR19, URZ, 0x1f, UR57 ;  /* 0x0000001f3f131899 */ /* 0x000fe40008011439 */
[----:B0-----:R-:W-:-:S04]  /*1610*/  USHF.R.S32.HI UR9, URZ, 0x1f, UR8 ;  /* 0x0000001f3f097899 */ /* 0x001fc80008011408 */
[----:B------:R-:W-:Y:S02]  /*1620*/  @UP0 UIMAD UR8, UR9, UR16, URZ ;  /* 0x00000010090802a4 */ /* 0x000fe4000f8e023f */
[----:B------:R-:W-:Y:S02]  /*1630*/  @UP1 UIMAD UR10, UR9, UR14, URZ ;  /* 0x0000000e090a12a4 */ /* 0x000fe4000f8e023f */
[----:B-1----:R-:W-:Y:S02]  /*1640*/  @UP0 UIMAD.WIDE.U32 UR12, UR11, UR16, URZ ;  /* 0x000000100b0c02a5 */ /* 0x002fe4000f8e003f */
[----:B------:R-:W-:Y:S02]  /*1650*/  @UP0 UIMAD UR17, UR11, UR17, UR8 ;  /* 0x000000110b1102a4 */ /* 0x000fe4000f8e0208 */
[----:B------:R-:W-:Y:S02]  /*1660*/  @UP0 USHF.R.S32.HI UR16, URZ, 0x1f, UR57 ;  /* 0x0000001f3f100899 */ /* 0x000fe40008011439 */
[----:B------:R-:W-:-:S02]  /*1670*/  @UP1 UIMAD.WIDE.U32 UR8, UR11, UR14, URZ ;  /* 0x0000000e0b0812a5 */ /* 0x000fc4000f8e003f */
[----:B------:R-:W-:Y:S02]  /*1680*/  @UP1 UIMAD UR18, UR11, UR15, UR10 ;  /* 0x0000000f0b1212a4 */ /* 0x000fe4000f8e020a */
[----:B------:R-:W-:Y:S01]  /*1690*/  @UP0 UIADD3 UR13, UR13, UR17, URZ ;  /* 0x000000110d0d0290 */ /* 0x000fe2000fffe03f */
[----:B------:R-:W-:Y:S01]  /*16a0*/  @UP0 ULDC.64 UR14, c[0x0][0x9b0] ;  /* 0x00026c00000e0ab9 */ /* 0x000fe20000000a00 */
[----:B------:R-:W-:Y:S01]  /*16b0*/  @UP1 ULDC.64 UR10, c[0x0][0x9c0] ;  /* 0x00027000000a1ab9 */ /* 0x000fe20000000a00 */
[----:B------:R-:W-:Y:S02]  /*16c0*/  @UP0 UIMAD UR16, UR16, UR14, URZ ;  /* 0x0000000e101002a4 */ /* 0x000fe4000f8e023f */
[----:B------:R-:W-:Y:S02]  /*16d0*/  @UP1 UIMAD UR17, UR19, UR10, URZ ;  /* 0x0000000a131112a4 */ /* 0x000fe4000f8e023f */
[----:B------:R-:W-:Y:S02]  /*16e0*/  @UP1 UIADD3 UR9, UR9, UR18, URZ ;  /* 0x0000001209091290 */ /* 0x000fe4000fffe03f */
[----:B------:R-:W-:-:S02]  /*16f0*/  @UP0 UIMAD UR16, UR57, UR15, UR16 ;  /* 0x0000000f391002a4 */ /* 0x000fc4000f8e0210 */
[----:B------:R-:W-:Y:S02]  /*1700*/  @UP1 UIMAD UR17, UR57, UR11, UR17 ;  /* 0x0000000b391112a4 */ /* 0x000fe4000f8e0211 */
[----:B------:R-:W-:Y:S02]  /*1710*/  @UP0 UIMAD.WIDE.U32 UR14, UR57, UR14, UR12 ;  /* 0x0000000e390e02a5 */ /* 0x000fe4000f8e000c */
[----:B------:R-:W-:Y:S02]  /*1720*/  @UP1 UIMAD.WIDE.U32 UR10, UR57, UR10, UR8 ;  /* 0x0000000a390a12a5 */ /* 0x000fe4000f8e0008 */
[----:B------:R-:W-:Y:S02]  /*1730*/  @UP0 UIADD3 UR9, UR15, UR16, URZ ;  /* 0x000000100f090290 */ /* 0x000fe4000fffe03f */
[----:B------:R-:W-:Y:S02]  /*1740*/  @UP0 ULEA UR6, UP2, UR14, UR6, 0x2 ;  /* 0x000000060e060291 */ /* 0x000fe4000f84103f */
[----:B------:R-:W-:-:S02]  /*1750*/  @UP1 UIADD3 UR8, UR11, UR17, URZ ;  /* 0x000000110b081290 */ /* 0x000fc4000fffe03f */
        /* <DEDUP_REMOVED lines=15> */
.L_x_6257:
[----:B------:R-:W2:Y:S02]  /*1850*/  LDL R2, [R1+0x10] ;  /* 0x0000100001027983 */ /* 0x000ea40000100800 */
[----:B--2---:R-:W-:-:S13]  /*1860*/  R2UR UR4, R2 ;  /* 0x00000000020472ca */ /* 0x004fda00000e0000 */
[----:B------:R-:W-:-:S06]  /*1870*/  ULOP3.LUT UR4, UR4, 0x1, URZ, 0xfc, !UPT ;  /* 0x0000000104047892 */ /* 0x000fcc000f8efc3f */
[----:B------:R-:W-:-:S05]  /*1880*/  IMAD.U32 R2, RZ, RZ, UR4 ;  /* 0x00000004ff027e24 */ /* 0x000fca000f8e00ff */
[----:B------:R-:W-:-:S13]  /*1890*/  ISETP.NE.AND P0, PT, R2, 0x3, PT ;  /* 0x000000030200780c */ /* 0x000fda0003f05270 */
[----:B------:R-:W-:Y:S05]  /*18a0*/  @!P0 BRA `(.L_x_6160) ;  /* 0x0000000000048947 */ /* 0x000fea0003800000 */
[----:B------:R-:W-:Y:S01]  /*18b0*/  BPT.TRAP 0x1 ;  /* 0x000000040000795c */ /* 0x000fe20000300000 */
.L_x_6160:
[----:B------:R1:W2:Y:S01]  /*18c0*/  SYNCS.PHASECHK.TRANS64.TRYWAIT P1, [UR38+0x33430], R6 ;  /* 0x03343006ff0075a7 */ /* 0x0002a20008020166 */
[----:B------:R-:W-:Y:S05]  /*18d0*/  @!P0 BRA `(.L_x_6161) ;  /* 0x0000000000048947 */ /* 0x000fea0003800000 */
[----:B------:R-:W-:Y:S01]  /*18e0*/  BPT.TRAP 0x1 ;  /* 0x000000040000795c */ /* 0x000fe20000300000 */
.L_x_6161:
[----:B------:R-:W-:-:S05]  /*18f0*/  IMAD.U32 R2, RZ, RZ, UR43 ;  /* 0x0000002bff027e24 */ /* 0x000fca000f8e00ff */
[----:B------:R-:W-:Y:S01]  /*1900*/  LOP3.LUT R2, R2, 0x10000, RZ, 0xfc, !PT ;  /* 0x0001000002027812 */ /* 0x000fe200078efcff */
[----:B--2---:R-:W-:Y:S06]  /*1910*/  @P1 BRA `(.L_x_6162) ;  /* 0x0000000000081947 */ /* 0x004fec0003800000 */
[----:B------:R-:W2:Y:S02]  /*1920*/  SYNCS.PHASECHK.TRANS64.TRYWAIT P1, [UR38+0x33430], R6 ;  /* 0x03343006ff0075a7 */ /* 0x000ea40008020166 */
[----:B--2---:R-:W-:Y:S05]  /*1930*/  @!P1 BRA `(.L_x_6163) ;  /* 0x00000154009c9947 */ /* 0x004fea0003800000 */
.L_x_6162:
[----:B------:R-:W-:Y:S05]  /*1940*/  WARPSYNC.ALL ;  /* 0x0000000000007948 */ /* 0x000fea0003800000 */
        /* <DEDUP_REMOVED lines=30> */
[----:B------:R-:W-:Y:S01]  /*1b30*/  UMOV UR5, UR25 ;  /* 0x0000001900057c82 */ /* 0x000fe20008000000 */
[----:B------:R-:W-:Y:S01]  /*1b40*/  UIADD3 UR30, UR52, 0x602, URZ ;  /* 0x00000602341e7890 */ /* 0x000fe2000fffe03f */
        /* <DEDUP_REMOVED lines=16> */
[----:B------:R-:W-:Y:S01]  /*1c50*/  R2UR UR18, R2 ;  /* 0x00000000021272ca */ /* 0x000fe200000e0000 */
[----:B------:R-:W-:-:S12]  /*1c60*/  UMOV UR17, 0x80000020 ;  /* 0x8000002000117882 */ /* 0x000fd80000000000 */
[----:B------:R-:W-:Y:S02]  /*1c70*/  UIADD3 UR24, UR18, 0x2, URZ ;  /* 0x0000000212187890 */ /* 0x000fe4000fffe03f */
[----:B------:R-:W-:-:S05]  /*1c80*/  UIADD3 UR16, UR18, 0x202, URZ ;  /* 0x0000020212107890 */ /* 0x000fca000fffe03f */
[----:B------:R-:W-:Y:S01]  /*1c90*/  UMOV UR4, UR24 ;  /* 0x0000001800047c82 */ /* 0x000fe20008000000 */
[----:B------:R-:W-:Y:S01]  /*1ca0*/  UMOV UR8, UR24 ;  /* 0x0000001800087c82 */ /* 0x000fe20008000000 */
[----:B------:R-:W-:Y:S01]  /*1cb0*/  UMOV UR12, UR24 ;  /* 0x00000018000c7c82 */ /* 0x000fe20008000000 */
[----:B------:R-:W-:Y:S02]  /*1cc0*/  WARPGROUP.DEPBAR.LE gsb0, 0x0 ;  /* 0x00008000000079c5 */ /* 0x000fe40000010000 */
[----:B------:R-:W-:-:S06]  /*1cd0*/  WARPGROUP.ARRIVE ;  /* 0x00000000000079c5 */ /* 0x000fcc0000000000 */
[----:B------:R-:W-:Y:S01]  /*1ce0*/  QGMMA.64x32x32.F32.E4M3.E4M3 R24, gdesc[UR20], RZ, !UPT, gsb0 ;  /* 0x00600000141879f3 */ /* 0x000fe2000c0008ff */
        /* <DEDUP_REMOVED lines=87> */
[----:B------:R-:W-:Y:S02]  /*2260*/  WARPGROUP.DEPBAR.LE gsb0, 0x0 ;  /* 0x00008000000079c5 */ /* 0x000fe40000010000 */
[----:B------:R-:W-:-:S06]  /*2270*/  WARPGROUP.ARRIVE ;  /* 0x00000000000079c5 */ /* 0x000fcc0000000000 */
[----:B------:R-:W-:Y:S01]  /*2280*/  QGMMA.64x32x32.F32.E4M3.E4M3 R56, gdesc[UR12], R56, gsb0 ;  /* 0x006000000c3879f3 */ /* 0x000fe20008000838 */
[----:B------:R-:W-:Y:S01]  /*2290*/  UIADD3 UR12, UR18, 0x400, URZ ;  /* 0x00000400120c7890 */ /* 0x000fe2000fffe03f */
[----:B------:R-:W-:Y:S01]  /*22a0*/  UMOV UR13, 0x80000020 ;  /* 0x80000020000d7882 */ /* 0x000fe20000000000 */
[----:B------:R-:W-:Y:S01]  /*22b0*/  UIADD3 UR14, UR52, 0x600, URZ ;  /* 0x00000600340e7890 */ /* 0x000fe2000fffe03f */
        /* <DEDUP_REMOVED lines=29> */
[----:B------:R-:W-:Y:S01]  /*2490*/  UIADD3 UR10, UR52, 0x582, URZ ;  /* 0x00000582340a7890 */ /* 0x000fe2000fffe03f */
        /* <DEDUP_REMOVED lines=12> */
[----:B------:R-:W-:-:S07]  /*2560*/  UIADD3 UR8, UR18, 0x402, URZ ;  /* 0x0000040212087890 */ /* 0x000fce000fffe03f */
        /* <DEDUP_REMOVED lines=35> */
.L_x_6164:
[C---:B------:R-:W-:Y:S01]  /*27a0*/  FMUL.FTZ R74, R0.reuse, R74 ;  /* 0x0000004a004a7220 */ /* 0x040fe20000410000 */
[C---:B------:R-:W-:Y:S01]  /*27b0*/  FMUL.FTZ R4, R0.reuse, R88 ;  /* 0x0000005800047220 */ /* 0x040fe20000410000 */
[C---:B------:R-:W-:Y:S01]  /*27c0*/  FMUL.FTZ R82, R0.reuse, R82 ;  /* 0x0000005200527220 */ /* 0x040fe20000410000 */
[C---:B-12---:R-:W-:Y:S01]  /*27d0*/  FMUL.FTZ R6, R0.reuse, R58 ;  /* 0x0000003a00067220 */ /* 0x046fe20000410000 */
[----:B------:R0:W-:Y:S01]  /*27e0*/  MUFU.TANH R88, R74 ;  /* 0x0000004a00587308 */ /* 0x0001e20000002400 */
[C---:B------:R-:W-:Y:S01]  /*27f0*/  FMUL.FTZ R22, R0.reuse, R81 ;  /* 0x0000005100167220 */ /* 0x040fe20000410000 */
[----:B------:R-:W-:Y:S01]  /*2800*/  FMUL.FTZ R59, R0, R59 ;  /* 0x0000003b003b7220 */ /* 0x000fe20000410000 */
[----:B------:R-:W-:Y:S01]  /*2810*/  LEA.HI R104, R104, R23, RZ, 0x2 ;  /* 0x0000001768687211 */ /* 0x000fe200078f10ff */
[C---:B------:R-:W-:Y:S01]  /*2820*/  FMUL.FTZ R18, R0.reuse, R73 ;  /* 0x0000004900127220 */ /* 0x040fe20000410000 */
[C---:B------:R-:W-:Y:S01]  /*2830*/  FMUL.FTZ R86, R0.reuse, R86 ;  /* 0x0000005600567220 */ /* 0x040fe20000410000 */
[C---:B------:R-:W-:Y:S01]  /*2840*/  FMUL.FTZ R73, R0.reuse, R84 ;  /* 0x0000005400497220 */ /* 0x040fe20000410000 */
[C---:B------:R-:W-:Y:S01]  /*2850*/  FMUL.FTZ R62, R0.reuse, R62 ;  /* 0x0000003e003e7220 */ /* 0x040fe20000410000 */
[----:B------:R-:W-:Y:S01]  /*2860*/  MUFU.TANH R81, R82 ;  /* 0x0000005200517308 */ /* 0x000fe20000002400 */
[C---:B0-----:R-:W-:Y:S01]  /*2870*/  FMUL.FTZ R74, R0.reuse, R56 ;  /* 0x00000038004a7220 */ /* 0x041fe20000410000 */
[C---:B------:R-:W-:Y:S01]  /*2880*/  FMUL.FTZ R56, R0.reuse, R57 ;  /* 0x0000003900387220 */ /* 0x040fe20000410000 */
[C---:B------:R-:W-:Y:S01]  /*2890*/  FMUL.FTZ R57, R0.reuse, R60 ;  /* 0x0000003c00397220 */ /* 0x040fe20000410000 */
[----:B------:R-:W-:Y:S01]  /*28a0*/  LOP3.LUT R60, R105, 0xffffff80, RZ, 0xc0, !PT ;  /* 0xffffff80693c7812 */ /* 0x000fe200078ec0ff */
[----:B------:R-:W-:Y:S01]  /*28b0*/  FMUL.FTZ R58, R0, R61 ;  /* 0x0000003d003a7220 */ /* 0x000fe20000410000 */
[----:B------:R-:W-:Y:S01]  /*28c0*/  LOP3.LUT R104, R104, 0xfffffffc, RZ, 0xc0, !PT ;  /* 0xfffffffc68687812 */ /* 0x000fe200078ec0ff */
[----:B------:R-:W-:Y:S01]  /*28d0*/  FMUL.FTZ R20, R0, R77 ;  /* 0x0000004d00147220 */ /* 0x000fe20000410000 */
[----:B------:R0:W-:Y:S01]  /*28e0*/  MUFU.TANH R82, R6 ;  /* 0x0000000600527308 */ /* 0x0001e20000002400 */
[----:B------:R-:W-:-:S02]  /*28f0*/  IMAD.IADD R7, R23, 0x1, -R60 ;  /* 0x0000000117077824 */ /* 0x000fc400078e0a3c */
[C---:B------:R-:W-:Y:S01]  /*2900*/  FMUL.FTZ R63, R0.reuse, R63 ;  /* 0x0000003f003f7220 */ /* 0x040fe20000410000 */
[----:B------:R-:W-:Y:S02]  /*2910*/  IMAD.IADD R104, R23, 0x1, -R104 ;  /* 0x0000000117687824 */ /* 0x000fe400078e0a68 */
[C---:B------:R-:W-:Y:S01]  /*2920*/  FMUL.FTZ R8, R0.reuse, R92 ;  /* 0x0000005c00087220 */ /* 0x040fe20000410000 */
[----:B------:R-:W-:Y:S01]  /*2930*/  UISETP.NE.AND UP0, UPT, UR56, URZ, UPT ;  /* 0x0000003f3800728c */ /* 0x000fe2000bf05270 */
[C---:B------:R-:W-:Y:S01]  /*2940*/  FMUL.FTZ R23, R0.reuse, R64 ;  /* 0x0000004000177220 */ /* 0x040fe20000410000 */
[----:B------:R-:W-:Y:S01]  /*2950*/  UMOV UR5, 0xffffff60 ;  /* 0xffffff6000057882 */ /* 0x000fe20000000000 */
[----:B------:R1:W-:Y:S01]  /*2960*/  MUFU.TANH R84, R59 ;  /* 0x0000003b00547308 */ /* 0x0003e20000002400 */
[----:B0-----:R-:W-:Y:S01]  /*2970*/  SHF.R.S32.HI R6, RZ, 0x1f, R7 ;  /* 0x0000001fff067819 */ /* 0x001fe20000011407 */
[----:B------:R-:W-:Y:S01]  /*2980*/  UIMAD UR5, UR40, UR5, 0xa1 ;  /* 0x000000a1280574a4 */ /* 0x000fe2000f8e0205 */
[----:B------:R-:W-:Y:S01]  /*2990*/  PLOP3.LUT P1, PT, PT, PT, UP0, 0x80, 0x0 ;  /* 0x000000000000781c */ /* 0x000fe20003f2f008 */
[----:B------:R-:W-:Y:S01]  /*29a0*/  FMUL.FTZ R90, R0, R90 ;  /* 0x0000005a005a7220 */ /* 0x000fe20000410000 */
[----:B------:R-:W-:Y:S01]  /*29b0*/  LEA.HI R13, R6, R7, RZ, 0x2 ;  /* 0x00000007060d7211 */ /* 0x000fe200078f10ff */
[----:B------:R-:W-:Y:S01]  /*29c0*/  FMUL.FTZ R91, R0, R91 ;  /* 0x0000005b005b7220 */ /* 0x000fe20000410000 */
[----:B------:R-:W-:Y:S01]  /*29d0*/  PLOP3.LUT P2, PT, PT, PT, UP0, 0x80, 0x0 ;  /* 0x000000000000781c */ /* 0x000fe20003f4f008 */
[----:B------:R-:W-:Y:S01]  /*29e0*/  MUFU.TANH R77, R86 ;  /* 0x00000056004d7308 */ /* 0x000fe20000002400 */
[----:B-1----:R-:W-:Y:S01]  /*29f0*/  LEA.HI R59, R6, R7, RZ, 0x5 ;  /* 0x00000007063b7211 */ /* 0x002fe200078f28ff */
[----:B------:R-:W-:Y:S01]  /*2a00*/  @UP0 ULDC UR4, c[0x0][0x44c] ;  /* 0x0001130000040ab9 */ /* 0x000fe20000000800 */
[--C-:B------:R-:W-:Y:S01]  /*2a10*/  SHF.R.S32.HI R6, RZ, 0x2, R13.reuse ;  /* 0x00000002ff067819 */ /* 0x100fe2000001140d */
[C---:B------:R-:W-:Y:S01]  /*2a20*/  FMUL.FTZ R66, R0.reuse, R66 ;  /* 0x0000004200427220 */ /* 0x040fe20000410000 */
[----:B------:R-:W-:Y:S01]  /*2a30*/  SHF.R.S32.HI R61, RZ, 0x1f, R13 ;  /* 0x0000001fff3d7819 */ /* 0x000fe2000001140d */
[C---:B------:R-:W-:Y:S01]  /*2a40*/  FMUL.FTZ R15, R0.reuse, R72 ;  /* 0x00000048000f7220 */ /* 0x040fe20000410000 */
[----:B------:R-:W-:Y:S01]  /*2a50*/  SHF.R.S32.HI R60, RZ, 0x5, R59 ;  /* 0x00000005ff3c7819 */ /* 0x000fe2000001143b */
[----:B------:R0:W-:Y:S01]  /*2a60*/  MUFU.TANH R86, R62 ;  /* 0x0000003e00567308 */ /* 0x0001e20000002400 */
[----:B------:R-:W-:Y:S01]  /*2a70*/  LEA.HI R61, R61, R6, RZ, 0x3 ;  /* 0x000000063d3d7211 */ /* 0x000fe200078f18ff */
[C---:B------:R-:W-:Y:S01]  /*2a80*/  FMUL.FTZ R94, R0.reuse, R94 ;  /* 0x0000005e005e7220 */ /* 0x040fe20000410000 */
[C---:B------:R-:W-:Y:S01]  /*2a90*/  FMUL.FTZ R10, R0.reuse, R96 ;  /* 0x00000060000a7220 */ /* 0x040fe20000410000 */
[C---:B------:R-:W-:Y:S01]  /*2aa0*/  FMUL.FTZ R72, R0.reuse, R85 ;  /* 0x0000005500487220 */ /* 0x040fe20000410000 */
[----:B------:R-:W-:Y:S01]  /*2ab0*/  LOP3.LUT R61, R61, 0xfffffff8, RZ, 0xc0, !PT ;  /* 0xfffffff83d3d7812 */ /* 0x000fe200078ec0ff */
[----:B------:R-:W-:Y:S01]  /*2ac0*/  FMUL.FTZ R95, R0, R95 ;  /* 0x0000005f005f7220 */ /* 0x000fe20000410000 */
[----:B------:R-:W-:Y:S01]  /*2ad0*/  ULDC UR11, c[0x0][0x288] ;  /* 0x0000a200000b7ab9 */ /* 0x000fe20000000800 */
[----:B------:R1:W-:Y:S01]  /*2ae0*/  MUFU.TANH R92, R63 ;  /* 0x0000003f005c7308 */ /* 0x0003e20000002400 */
[----:B0-----:R-:W-:Y:S01]  /*2af0*/  LEA.HI R62, R106, R106, RZ, 0x1 ;  /* 0x0000006a6a3e7211 */ /* 0x001fe200078f08ff */
[C---:B------:R-:W-:Y:S01]  /*2b00*/  FMUL.FTZ R98, R0.reuse, R98 ;  /* 0x0000006200627220 */ /* 0x040fe20000410000 */
[C---:B------:R-:W-:Y:S01]  /*2b10*/  FMUL.FTZ R99, R0.reuse, R99 ;  /* 0x0000006300637220 */ /* 0x040fe20000410000 */
[C---:B------:R-:W-:Y:S01]  /*2b20*/  FMUL.FTZ R102, R0.reuse, R102 ;  /* 0x0000006600667220 */ /* 0x040fe20000410000 */
[C---:B------:R-:W-:Y:S01]  /*2b30*/  FMUL.FTZ R11, R0.reuse, R97 ;  /* 0x00000061000b7220 */ /* 0x040fe20000410000 */
[C---:B------:R-:W-:Y:S01]  /*2b40*/  FMUL.FTZ R103, R0.reuse, R103 ;  /* 0x0000006700677220 */ /* 0x040fe20000410000 */
[----:B------:R-:W-:Y:S01]  /*2b50*/  FMUL.FTZ R70, R0, R70 ;  /* 0x0000004600467220 */ /* 0x000fe20000410000 */
[----:B------:R0:W-:Y:S01]  /*2b60*/  MUFU.TANH R96, R66 ;  /* 0x0000004200607308 */ /* 0x0001e20000002400 */
[----:B-1----:R-:W-:Y:S01]  /*2b70*/  LOP3.LUT R63, R62, 0x3fffffe, RZ, 0xc0, !PT ;  /* 0x03fffffe3e3f7812 */ /* 0x002fe200078ec0ff */
[----:B------:R-:W-:Y:S01]  /*2b80*/  FMUL.FTZ R9, R0, R93 ;  /* 0x0000005d00097220 */ /* 0x000fe20000410000 */
[----:B------:R-:W-:Y:S01]  /*2b90*/  LEA R62, R60, UR39, 0x4 ;  /* 0x000000273c3e7c11 */ /* 0x000fe2000f8e20ff */
[----:B------:R-:W-:Y:S01]  /*2ba0*/  FMUL.FTZ R75, R0, R75 ;  /* 0x0000004b004b7220 */ /* 0x000fe20000410000 */
[----:B------:R-:W-:Y:S01]  /*2bb0*/  LEA.HI R60, R104, R104, RZ, 0x1 ;  /* 0x00000068683c7211 */ /* 0x000fe200078f08ff */
[----:B------:R-:W-:Y:S01]  /*2bc0*/  IMAD.IADD R63, R106, 0x1, -R63 ;  /* 0x000000016a3f7824 */ /* 0x000fe200078e0a3f */
[----:B------:R-:W-:Y:S01]  /*2bd0*/  IADD3 R62, R62, R6, -R61 ;  /* 0x000000063e3e7210 */ /* 0x000fe20007ffe83d */
[----:B------:R-:W1:Y:S01]  /*2be0*/  MUFU.TANH R90, R90 ;  /* 0x0000005a005a7308 */ /* 0x000e620000002400 */
[----:B------:R-:W-:Y:S01]  /*2bf0*/  LOP3.LUT R61, R60, 0x1ffffffe, RZ, 0xc0, !PT ;  /* 0x1ffffffe3c3d7812 */ /* 0x000fe200078ec0ff */
[C---:B------:R-:W-:Y:S01]  /*2c00*/  FMUL.FTZ R60, R0.reuse, R68 ;  /* 0x00000044003c7220 */ /* 0x040fe20000410000 */
[----:B------:R-:W-:Y:S01]  /*2c10*/  FMUL.FTZ R14, R0, R101 ;  /* 0x00000065000e7220 */ /* 0x000fe20000410000 */
[----:B------:R-:W-:Y:S01]  /*2c20*/  IMAD R63, R63, 0x40, R62 ;  /* 0x000000403f3f7824 */ /* 0x000fe200078e023e */
[----:B------:R-:W-:Y:S01]  /*2c30*/  LOP3.LUT R62, R13, 0x7ffffffc, RZ, 0xc0, !PT ;  /* 0x7ffffffc0d3e7812 */ /* 0x000fe200078ec0ff */
[----:B------:R-:W-:-:S02]  /*2c40*/  IMAD.IADD R6, R104, 0x1, -R61 ;  /* 0x0000000168067824 */ /* 0x000fc400078e0a3d */
[C---:B------:R-:W-:Y:S01]  /*2c50*/  FMUL.FTZ R78, R0.reuse, R78 ;  /* 0x0000004e004e7220 */ /* 0x040fe20000410000 */
[----:B------:R-:W2:Y:S01]  /*2c60*/  MUFU.TANH R91, R91 ;  /* 0x0000005b005b7308 */ /* 0x000ea20000002400 */
[----:B------:R-:W-:Y:S01]  /*2c70*/  FMUL.FTZ R79, R0, R79 ;  /* 0x0000004f004f7220 */ /* 0x000fe20000410000 */
[----:B------:R-:W-:Y:S02]  /*2c80*/  IMAD R6, R6, 0x8, R63 ;  /* 0x0000000806067824 */ /* 0x000fe400078e023f */
[C---:B------:R-:W-:Y:S01]  /*2c90*/  FMUL.FTZ R83, R0.reuse, R83 ;  /* 0x0000005300537220 */ /* 0x040fe20000410000 */
[----:B------:R-:W-:Y:S02]  /*2ca0*/  IMAD.IADD R7, R7, 0x1, -R62 ;  /* 0x0000000107077824 */ /* 0x000fe400078e0a3e */
[----:B------:R-:W-:Y:S01]  /*2cb0*/  FMUL.FTZ R19, R0, R76 ;  /* 0x0000004c00137220 */ /* 0x000fe20000410000 */
[----:B------:R-:W-:Y:S01]  /*2cc0*/  @P1 IMAD.HI.U32 R61, R6, UR4, RZ ;  /* 0x00000004063d1c27 */ /* 0x000fe2000f8e00ff */
[----:B------:R-:W-:Y:S01]  /*2cd0*/  @UP0 ULDC UR4, c[0x0][0x450] ;  /* 0x0001140000040ab9 */ /* 0x000fe20000000800 */
[----:B------:R-:W-:Y:S02]  /*2ce0*/  MUFU.TANH R94, R94 ;  /* 0x0000005e005e7308 */ /* 0x000fe40000002400 */
[----:B------:R-:W-:Y:S01]  /*2cf0*/  FMUL.FTZ R5, R0, R89 ;  /* 0x0000005900057220 */ /* 0x000fe20000410000 */
[----:B------:R-:W-:Y:S01]  /*2d00*/  IMAD.MOV.U32 R64, RZ, RZ, R6 ;  /* 0x000000ffff407224 */ /* 0x000fe200078e0006 */
[----:B------:R-:W-:Y:S01]  /*2d10*/  @P2 SHF.R.U32.HI R64, RZ, UR4, R61 ;  /* 0x00000004ff402c19 */ /* 0x000fe2000801163d */
[----:B------:R-:W-:Y:S01]  /*2d20*/  UIMAD UR4, UR40, -0xa0, UR41 ;  /* 0xffffff60280478a4 */ /* 0x000fe2000f8e0229 */
[----:B------:R-:W-:-:S02]  /*2d30*/  IMAD.U32 R62, RZ, RZ, UR5 ;  /* 0x00000005ff3e7e24 */ /* 0x000fc4000f8e00ff */
[C---:B------:R-:W-:Y:S01]  /*2d40*/  FMUL.FTZ R87, R0.reuse, R87 ;  /* 0x0000005700577220 */ /* 0x040fe20000410000 */
[C---:B------:R-:W-:Y:S01]  /*2d50*/  FMUL.FTZ R21, R0.reuse, R80 ;  /* 0x0000005000157220 */ /* 0x040fe20000410000 */
[----:B------:R-:W3:Y:S01]  /*2d60*/  SHFL.IDX PT, R63, R64, 0x1, 0x1c1f ;  /* 0x003c1f00403f7f89 */ /* 0x000ee200000e0000 */
[----:B------:R-:W-:Y:S01]  /*2d70*/  UIADD3 UR4, UR4, 0xa0, URZ ;  /* 0x000000a004047890 */ /* 0x000fe2000fffe03f */
[----:B------:R-:W-:Y:S01]  /*2d80*/  IMAD R85, R7, -0x2, R62 ;  /* 0xfffffffe07557824 */ /* 0x000fe200078e023e */
[----:B------:R-:W4:Y:S01]  /*2d90*/  MUFU.TANH R95, R95 ;  /* 0x0000005f005f7308 */ /* 0x000f220000002400 */
[----:B------:R-:W-:Y:S02]  /*2da0*/  IMAD.U32 R62, RZ, RZ, UR41 ;  /* 0x00000029ff3e7e24 */ /* 0x000fe4000f8e00ff */
[C---:B------:R-:W-:Y:S01]  /*2db0*/  FMUL.FTZ R71, R0.reuse, R71 ;  /* 0x0000004700477220 */ /* 0x040fe20000410000 */
[----:B------:R-:W-:Y:S01]  /*2dc0*/  FMUL.FTZ R67, R0, R67 ;  /* 0x0000004300437220 */ /* 0x000fe20000410000 */
[----:B0-----:R-:W-:-:S02]  /*2dd0*/  IMAD.U32 R66, RZ, RZ, UR4 ;  /* 0x00000004ff427e24 */ /* 0x001fc4000f8e00ff */
[C---:B------:R-:W-:Y:S01]  /*2de0*/  FMUL.FTZ R12, R0.reuse, R100 ;  /* 0x00000064000c7220 */ /* 0x040fe20000410000 */
[----:B------:R-:W-:Y:S01]  /*2df0*/  IADD3 R85, R85, -UR11, R62 ;  /* 0x8000000b55557c10 */ /* 0x000fe2000fffe03e */
[C---:B------:R-:W-:Y:S01]  /*2e00*/  FMUL.FTZ R61, R0.reuse, R69 ;  /* 0x00000045003d7220 */ /* 0x040fe20000410000 */
[----:B------:R-:W-:Y:S01]  /*2e10*/  IMAD R66, R7, -0x2, R66 ;  /* 0xfffffffe07427824 */ /* 0x000fe200078e0242 */
        /* <DEDUP_REMOVED lines=8> */
[----:B------:R4:W5:Y:S01]  /*2ea0*/  MUFU.TANH R97, R99 ;  /* 0x0000006300617308 */ /* 0x0009620000002400 */
[C---:B------:R-:W-:Y:S01]  /*2eb0*/  FMUL.FTZ R47, R0.reuse, R47 ;  /* 0x0000002f002f7220 */ /* 0x040fe20000410000 */
[C---:B------:R-:W-:Y:S01]  /*2ec0*/  FMUL.FTZ R26, R0.reuse, R26 ;  /* 0x0000001a001a7220 */ /* 0x040fe20000410000 */
[C---:B------:R-:W-:Y:S01]  /*2ed0*/  FMUL.FTZ R13, R0.reuse, R27 ;  /* 0x0000001b000d7220 */ /* 0x040fe20000410000 */
[----:B---3--:R-:W-:Y:S01]  /*2ee0*/  VIADDMNMX R68, R63, R85, R66, PT ;  /* 0x000000553f447246 */ /* 0x008fe20003800142 */
[C---:B------:R-:W-:Y:S01]  /*2ef0*/  FMUL.FTZ R51, R0.reuse, R51 ;  /* 0x0000003300337220 */ /* 0x040fe20000410000 */
[C---:B------:R-:W-:Y:S01]  /*2f00*/  FMUL.FTZ R54, R0.reuse, R54 ;  /* 0x0000003600367220 */ /* 0x040fe20000410000 */
[----:B------:R-:W-:Y:S01]  /*2f10*/  FMUL.FTZ R55, R0, R55 ;  /* 0x0000003700377220 */ /* 0x000fe20000410000 */
[C---:B------:R-:W-:Y:S01]  /*2f20*/  ISETP.GT.AND P1, PT, R68.reuse, RZ, PT ;  /* 0x000000ff4400720c */ /* 0x040fe20003f24270 */
[----:B------:R-:W3:Y:S01]  /*2f30*/  MUFU.TANH R102, R102 ;  /* 0x0000006600667308 */ /* 0x000ee20000002400 */
[----:B------:R-:W-:Y:S01]  /*2f40*/  ISETP.GT.AND P2, PT, R68, 0x1, PT ;  /* 0x000000014400780c */ /* 0x000fe20003f44270 */
[----:B------:R-:W-:Y:S01]  /*2f50*/  FMUL.FTZ R33, R0, R33 ;  /* 0x0000002100217220 */ /* 0x000fe20000410000 */
[----:B------:R-:W-:Y:S01]  /*2f60*/  ISETP.GT.AND P3, PT, R68, 0x8, PT ;  /* 0x000000084400780c */ /* 0x000fe20003f64270 */
[----:B------:R-:W-:Y:S01]  /*2f70*/  FMUL.FTZ R24, R0, R24 ;  /* 0x0000001800187220 */ /* 0x000fe20000410000 */
[----:B-1----:R-:W-:Y:S01]  /*2f80*/  FSEL R107, R90, -INF , P1 ;  /* 0xff8000005a6b7808 */ /* 0x002fe20000800000 */
[----:B------:R-:W-:Y:S01]  /*2f90*/  ULDC UR10, c[0x0][0x988] ;  /* 0x00026200000a7ab9 */ /* 0x000fe20000000800 */
[----:B--2---:R-:W-:Y:S01]  /*2fa0*/  FSEL R105, R91, -INF , P2 ;  /* 0xff8000005b697808 */ /* 0x004fe20001000000 */
[----:B------:R1:W2:Y:S01]  /*2fb0*/  MUFU.TANH R93, R103 ;  /* 0x00000067005d7308 */ /* 0x0002a20000002400 */
[----:B------:R-:W-:Y:S01]  /*2fc0*/  ISETP.GT.AND P1, PT, R68, 0x9, PT ;  /* 0x000000094400780c */ /* 0x000fe20003f24270 */
[----:B------:R-:W-:Y:S01]  /*2fd0*/  FMUL.FTZ R48, R0, R48 ;  /* 0x0000003000307220 */ /* 0x000fe20000410000 */
[----:B------:R-:W-:Y:S01]  /*2fe0*/  ISETP.GT.AND P2, PT, R68, 0x10, PT ;  /* 0x000000104400780c */ /* 0x000fe20003f44270 */
[C---:B------:R-:W-:Y:S01]  /*2ff0*/  FMUL.FTZ R52, R0.reuse, R52 ;  /* 0x0000003400347220 */ /* 0x040fe20000410000 */
[----:B----4-:R-:W-:Y:S01]  /*3000*/  FSEL R99, R95, -INF , P1 ;  /* 0xff8000005f637808 */ /* 0x010fe20000800000 */
[----:B------:R-:W-:Y:S01]  /*3010*/  FMUL.FTZ R37, R0, R37 ;  /* 0x0000002500257220 */ /* 0x000fe20000410000 */
[----:B------:R-:W-:Y:S01]  /*3020*/  ISETP.GT.AND P1, PT, R68, 0x11, PT ;  /* 0x000000114400780c */ /* 0x000fe20003f24270 */
[----:B------:R4:W-:Y:S01]  /*3030*/  MUFU.TANH R104, R70 ;  /* 0x0000004600687308 */ /* 0x0009e20000002400 */
[----:B-1----:R-:W-:Y:S01]  /*3040*/  FSEL R103, R94, -INF , P3 ;  /* 0xff8000005e677808 */ /* 0x002fe20001800000 */
[----:B------:R-:W-:Y:S01]  /*3050*/  FMUL.FTZ R36, R0, R36 ;  /* 0x0000002400247220 */ /* 0x000fe20000410000 */
[----:B0-----:R-:W-:Y:S01]  /*3060*/  FSEL R101, R98, -INF , P2 ;  /* 0xff80000062657808 */ /* 0x001fe20001000000 */
[----:B------:R-:W-:Y:S01]  /*3070*/  FMUL.FTZ R49, R0, R49 ;  /* 0x0000003100317220 */ /* 0x000fe20000410000 */
[----:B------:R-:W-:Y:S01]  /*3080*/  ISETP.GT.AND P2, PT, R68, 0x18, PT ;  /* 0x000000184400780c */ /* 0x000fe20003f44270 */
[C---:B------:R-:W-:Y:S01]  /*3090*/  FMUL.FTZ R53, R0.reuse, R53 ;  /* 0x0000003500357220 */ /* 0x040fe20000410000 */
[----:B-----5:R-:W-:Y:S01]  /*30a0*/  FSEL R97, R97, -INF , P1 ;  /* 0xff80000061617808 */ /* 0x020fe20000800000 */
[----:B------:R-:W0:Y:S01]  /*30b0*/  MUFU.TANH R75, R75 ;  /* 0x0000004b004b7308 */ /* 0x000e220000002400 */
[----:B----4-:R-:W-:Y:S01]  /*30c0*/  FMNMX.FTZ R70, R107, R105, !PT ;  /* 0x000000696b467209 */ /* 0x010fe20007810000 */
[----:B------:R-:W-:Y:S01]  /*30d0*/  FMUL.FTZ R25, R0, R25 ;  /* 0x0000001900197220 */ /* 0x000fe20000410000 */
[----:B------:R-:W-:Y:S01]  /*30e0*/  ISETP.GT.AND P1, PT, R68, 0x19, PT ;  /* 0x000000194400780c */ /* 0x000fe20003f24270 */
[C---:B------:R-:W-:Y:S01]  /*30f0*/  FMUL.FTZ R28, R0.reuse, R28 ;  /* 0x0000001c001c7220 */ /* 0x040fe20000410000 */
[----:B------:R-:W-:Y:S01]  /*3100*/  FMNMX.FTZ R70, R103, R70, !PT ;  /* 0x0000004667467209 */ /* 0x000fe20007810000 */
[----:B------:R-:W-:Y:S01]  /*3110*/  FMUL.FTZ R29, R0, R29 ;  /* 0x0000001d001d7220 */ /* 0x000fe20000410000 */
[----:B---3--:R-:W-:Y:S01]  /*3120*/  FSEL R95, R102, -INF , P2 ;  /* 0xff800000665f7808 */ /* 0x008fe20001000000 */
[----:B------:R-:W-:Y:S01]  /*3130*/  MUFU.TANH R78, R78 ;  /* 0x0000004e004e7308 */ /* 0x000fe20000002400 */
[----:B------:R-:W-:Y:S01]  /*3140*/  FMNMX.FTZ R70, R99, R70, !PT ;  /* 0x0000004663467209 */ /* 0x000fe20007810000 */
[----:B------:R-:W-:Y:S01]  /*3150*/  FMUL.FTZ R32, R0, R32 ;  /* 0x0000002000207220 */ /* 0x000fe20000410000 */
[C---:B------:R-:W-:Y:S01]  /*3160*/  ISETP.GT.AND P2, PT, R68.reuse, 0x20, PT ;  /* 0x000000204400780c */ /* 0x040fe20003f44270 */
[----:B------:R-:W-:Y:S01]  /*3170*/  @UP0 ULDC UR4, c[0x0][0x44c] ;  /* 0x0001130000040ab9 */ /* 0x000fe20000000800 */
[----:B------:R-:W-:Y:S01]  /*3180*/  FMNMX.FTZ R70, R101, R70, !PT ;  /* 0x0000004665467209 */ /* 0x000fe20007810000 */
[----:B------:R-:W-:Y:S01]  /*3190*/  UIMAD.WIDE.U32 UR4, UR39, UR4, URZ ;  /* 0x00000004270472a5 */ /* 0x000fe2000f8e003f */
[----:B--2---:R-:W-:Y:S01]  /*31a0*/  FSEL R93, R93, -INF , P1 ;  /* 0xff8000005d5d7808 */ /* 0x004fe20000800000 */
[----:B------:R-:W1:Y:S01]  /*31b0*/  MUFU.TANH R79, R79 ;  /* 0x0000004f004f7308 */ /* 0x000e620000002400 */
[----:B------:R-:W-:Y:S01]  /*31c0*/  FMNMX.FTZ R70, R97, R70, !PT ;  /* 0x0000004661467209 */ /* 0x000fe20007810000 */
[----:B------:R-:W-:Y:S01]  /*31d0*/  @UP0 ULDC UR14, c[0x0][0x450] ;  /* 0x00011400000e0ab9 */ /* 0x000fe20000000800 */
[----:B------:R-:W-:Y:S01]  /*31e0*/  ISETP.GT.AND P1, PT, R68, 0x21, PT ;  /* 0x000000214400780c */ /* 0x000fe20003f24270 */
[----:B------:R-:W-:Y:S01]  /*31f0*/  @UP0 USHF.R.U32.HI UR39, URZ, UR14, UR5 ;  /* 0x0000000e3f270299 */ /* 0x000fe20008011605 */
[----:B------:R-:W-:Y:S01]  /*3200*/  FMNMX.FTZ R70, R95, R70, !PT ;  /* 0x000000465f467209 */ /* 0x000fe20007810000 */
[----:B------:R-:W-:Y:S01]  /*3210*/  UIADD3 UR6, UR40, -0x2, URZ ;  /* 0xfffffffe28067890 */ /* 0x000fe2000fffe03f */
[----:B------:R-:W-:Y:S01]  /*3220*/  FSEL R91, R88, -INF , P2 ;  /* 0xff800000585b7808 */ /* 0x000fe20001000000 */
[----:B------:R1:W2:Y:S01]  /*3230*/  MUFU.TANH R76, R83 ;  /* 0x00000053004c7308 */ /* 0x0002a20000002400 */
[----:B------:R-:W-:Y:S01]  /*3240*/  FMNMX.FTZ R70, R93, R70, !PT ;  /* 0x000000465d467209 */ /* 0x000fe20007810000 */
[----:B------:R-:W-:Y:S01]  /*3250*/  UIADD3 UR4, UR39, -UR11, UR41 ;  /* 0x8000000b27047290 */ /* 0x000fe2000fffe029 */
[C---:B------:R-:W-:Y:S01]  /*3260*/  ISETP.GT.AND P2, PT, R68.reuse, 0x28, PT ;  /* 0x000000284400780c */ /* 0x040fe20003f44270 */
[----:B------:R-:W-:Y:S01]  /*3270*/  UIADD3 UR7, UR38, 0x33440, URZ ;  /* 0x0003344026077890 */ /* 0x000fe2000fffe03f */
[----:B0-----:R-:W-:Y:S01]  /*3280*/  FSEL R89, R75, -INF , P1 ;  /* 0xff8000004b597808 */ /* 0x001fe20000800000 */
[----:B------:R-:W-:Y:S01]  /*3290*/  UIMAD.WIDE UR4, UR4, 0x66666667, URZ ;  /* 0x66666667040478a5 */ /* 0x000fe2000f8e023f */
[----:B------:R-:W-:Y:S01]  /*32a0*/  FMNMX.FTZ R70, R91, R70, !PT ;  /* 0x000000465b467209 */ /* 0x000fe20007810000 */
[----:B------:R0:W3:Y:S01]  /*32b0*/  MUFU.TANH R80, R87 ;  /* 0x0000005700507308 */ /* 0x0000e20000002400 */
[C---:B------:R-:W-:Y:S01]  /*32c0*/  ISETP.GT.AND P1, PT, R68.reuse, 0x29, PT ;  /* 0x000000294400780c */ /* 0x040fe20003f24270 */
[----:B------:R-:W-:Y:S01]  /*32d0*/  USHF.R.U32.HI UR4, URZ, 0x1f, UR5 ;  /* 0x0000001f3f047899 */ /* 0x000fe20008011605 */
[----:B------:R-:W-:Y:S01]  /*32e0*/  FMNMX.FTZ R70, R89, R70, !PT ;  /* 0x0000004659467209 */ /* 0x000fe20007810000 */
[----:B------:R-:W-:Y:S01]  /*32f0*/  UPRMT UR7, UR42, 0x654, UR7 ;  /* 0x000006542a077896 */ /* 0x000fe20008000007 */
[----:B-1----:R-:W-:Y:S01]  /*3300*/  FSEL R83, R79, -INF , P1 ;  /* 0xff8000004f537808 */ /* 0x002fe20000800000 */
[----:B------:R-:W-:Y:S01]  /*3310*/  ULEA.HI.SX32 UR4, UR5, UR4, 0x1a ;  /* 0x0000000405047291 */ /* 0x000fe2000f8fd23f */
[----:B------:R-:W-:Y:S01]  /*3320*/  ISETP.GT.AND P1, PT, R68, 0x31, PT ;  /* 0x000000314400780c */ /* 0x000fe20003f24270 */
[----:B------:R1:W-:Y:S01]  /*3330*/  MUFU.TANH R106, R71 ;  /* 0x00000047006a7308 */ /* 0x0003e20000002400 */
[----:B0-----:R-:W-:Y:S01]  /*3340*/  FSEL R87, R78, -INF , P2 ;  /* 0xff8000004e577808 */ /* 0x001fe20001000000 */
[----:B------:R-:W-:Y:S01]  /*3350*/  UISETP.LT.AND UP0, UPT, UR58, UR4, UPT ;  /* 0x000000043a00728c */ /* 0x000fe2000bf01270 */
[C---:B------:R-:W-:Y:S01]  /*3360*/  ISETP.GT.AND P2, PT, R68.reuse, 0x30, PT ;  /* 0x000000304400780c */ /* 0x040fe20003f44270 */
[----:B------:R-:W0:Y:S01]  /*3370*/  S2UR UR60, SR_CgaCtaId ;  /* 0x00000000003c79c3 */ /* 0x000e220000008800 */
[----:B------:R-:W-:Y:S01]  /*3380*/  FMNMX.FTZ R70, R87, R70, !PT ;  /* 0x0000004657467209 */ /* 0x000fe20007810000 */
[----:B------:R-:W-:Y:S01]  /*3390*/  USEL UR53, UR58, UR4, !UP0 ;  /* 0x000000043a357287 */ /* 0x000fe2000c000000 */
[----:B------:R-:W-:Y:S01]  /*33a0*/  FSEL R81, R81, -INF , P2 ;  /* 0xff80000051517808 */ /* 0x000fe20001000000 */
[----:B------:R-:W4:Y:S01]  /*33b0*/  MUFU.TANH R100, R67 ;  /* 0x0000004300647308 */ /* 0x000f220000002400 */
[----:B------:R-:W-:Y:S01]  /*33c0*/  FMNMX.FTZ R70, R83, R70, !PT ;  /* 0x0000004653467209 */ /* 0x000fe20007810000 */
[----:B------:R-:W-:Y:S01]  /*33d0*/  UISETP.GE.AND UP0, UPT, UR6, UR53, UPT ;  /* 0x000000350600728c */ /* 0x000fe2000bf06270 */
[----:B------:R-:W-:Y:S01]  /*33e0*/  ISETP.GT.AND P2, PT, R68, 0x38, PT ;  /* 0x000000384400780c */ /* 0x000fe20003f44270 */
[----:B------:R-:W-:Y:S01]  /*33f0*/  SYNCS.ARRIVE.TRANS64.RED.A1T0 RZ, [UR7], RZ ;  /* 0x000000ffffff79a7 */ /* 0x000fe20008100407 */
[----:B--2---:R-:W-:Y:S01]  /*3400*/  FSEL R79, R76, -INF , P1 ;  /* 0xff8000004c4f7808 */ /* 0x004fe20000800000 */
[----:B------:R-:W-:Y:S01]  /*3410*/  UMOV UR4, URZ ;  /* 0x0000003f00047c82 */ /* 0x000fe20008000000 */
[----:B------:R-:W-:Y:S01]  /*3420*/  FMNMX.FTZ R70, R81, R70, !PT ;  /* 0x0000004651467209 */ /* 0x000fe20007810000 */
[----:B------:R-:W2:Y:S01]  /*3430*/  MUFU.TANH R90, R42 ;  /* 0x0000002a005a7308 */ /* 0x000ea20000002400 */
[----:B------:R-:W-:Y:S01]  /*3440*/  ISETP.GT.AND P1, PT, R68, 0x39, PT ;  /* 0x000000394400780c */ /* 0x000fe20003f24270 */
[----:B------:R-:W-:Y:S01]  /*3450*/  UMOV UR5, URZ ;  /* 0x0000003f00057c82 */ /* 0x000fe20008000000 */
[----:B------:R-:W-:-:S02]  /*3460*/  FSEL R77, R77, -INF , P2 ;  /* 0xff8000004d4d7808 */ /* 0x000fc40001000000 */
[----:B------:R-:W-:Y:S02]  /*3470*/  CS2R R112, SRZ ;  /* 0x0000000000707805 */ /* 0x000fe4000001ff00 */
[----:B------:R-:W-:Y:S02]  /*3480*/  FMNMX.FTZ R70, R79, R70, !PT ;  /* 0x000000464f467209 */ /* 0x000fe40007810000 */
[----:B------:R-:W-:Y:S02]  /*3490*/  CS2R R114, SRZ ;  /* 0x0000000000727805 */ /* 0x000fe4000001ff00 */
[----:B------:R-:W-:Y:S01]  /*34a0*/  ISETP.GT.AND P2, PT, R68, 0x40, PT ;  /* 0x000000404400780c */ /* 0x000fe20003f44270 */
[----:B------:R5:W0:Y:S01]  /*34b0*/  MUFU.TANH R94, R43 ;  /* 0x0000002b005e7308 */ /* 0x000a220000002400 */
[----:B---3--:R-:W-:Y:S02]  /*34c0*/  FSEL R75, R80, -INF , P1 ;  /* 0xff800000504b7808 */ /* 0x008fe40000800000 */
[----:B------:R-:W-:-:S02]  /*34d0*/  CS2R R116, SRZ ;  /* 0x0000000000747805 */ /* 0x000fc4000001ff00 */
[----:B------:R-:W-:Y:S02]  /*34e0*/  FMNMX.FTZ R70, R77, R70, !PT ;  /* 0x000000464d467209 */ /* 0x000fe40007810000 */
[----:B------:R-:W-:Y:S02]  /*34f0*/  CS2R R118, SRZ ;  /* 0x0000000000767805 */ /* 0x000fe4000001ff00 */
[----:B------:R-:W-:Y:S02]  /*3500*/  ISETP.GT.AND P1, PT, R68, 0x41, PT ;  /* 0x000000414400780c */ /* 0x000fe40003f24270 */
[----:B-1----:R-:W-:Y:S01]  /*3510*/  FSEL R71, R82, -INF , P2 ;  /* 0xff80000052477808 */ /* 0x002fe20001000000 */
[----:B------:R4:W-:Y:S01]  /*3520*/  MUFU.TANH R78, R50 ;  /* 0x00000032004e7308 */ /* 0x0009e20000002400 */
[----:B------:R-:W-:Y:S01]  /*3530*/  FMNMX.FTZ R70, R75, R70, !PT ;  /* 0x000000464b467209 */ /* 0x000fe20007810000 */
[----:B-----5:R-:W-:Y:S01]  /*3540*/  FMUL.FTZ R43, R0, R30 ;  /* 0x0000001e002b7220 */ /* 0x020fe20000410000 */
[----:B------:R-:W-:-:S02]  /*3550*/  ISETP.GT.AND P2, PT, R68, 0x48, PT ;  /* 0x000000484400780c */ /* 0x000fc40003f44270 */
[----:B------:R-:W-:Y:S02]  /*3560*/  FSEL R69, R84, -INF , P1 ;  /* 0xff80000054457808 */ /* 0x000fe40000800000 */
[----:B------:R-:W-:Y:S01]  /*3570*/  FMNMX.FTZ R70, R71, R70, !PT ;  /* 0x0000004647467209 */ /* 0x000fe20007810000 */
[----:B------:R1:W3:Y:S01]  /*3580*/  MUFU.TANH R88, R46 ;  /* 0x0000002e00587308 */ /* 0x0002e20000002400 */
[----:B------:R-:W-:Y:S02]  /*3590*/  ISETP.GT.AND P1, PT, R68, 0x49, PT ;  /* 0x000000494400780c */ /* 0x000fe40003f24270 */
[----:B------:R-:W-:Y:S02]  /*35a0*/  FSEL R67, R86, -INF , P2 ;  /* 0xff80000056437808 */ /* 0x000fe40001000000 */
[----:B------:R-:W-:Y:S02]  /*35b0*/  FMNMX.FTZ R70, R69, R70, !PT ;  /* 0x0000004645467209 */ /* 0x000fe40007810000 */
[----:B------:R-:W-:Y:S01]  /*35c0*/  ISETP.GT.AND P2, PT, R68, 0x50, PT ;  /* 0x000000504400780c */ /* 0x000fe20003f44270 */
[----:B------:R-:W5:Y:S01]  /*35d0*/  MUFU.TANH R47, R47 ;  /* 0x0000002f002f7308 */ /* 0x000f620000002400 */
[----:B------:R-:W-:-:S02]  /*35e0*/  FSEL R65, R92, -INF , P1 ;  /* 0xff8000005c417808 */ /* 0x000fc40000800000 */
[----:B------:R-:W-:Y:S02]  /*35f0*/  FMNMX.FTZ R70, R67, R70, !PT ;  /* 0x0000004643467209 */ /* 0x000fe40007810000 */
[----:B------:R-:W-:Y:S02]  /*3600*/  ISETP.GT.AND P1, PT, R68, 0x51, PT ;  /* 0x000000514400780c */ /* 0x000fe40003f24270 */
[----:B------:R-:W-:Y:S01]  /*3610*/  FSEL R63, R96, -INF , P2 ;  /* 0xff800000603f7808 */ /* 0x000fe20001000000 */
[----:B------:R2:W-:Y:S01]  /*3620*/  MUFU.TANH R80, R26 ;  /* 0x0000001a00507308 */ /* 0x0005e20000002400 */
[----:B------:R-:W-:Y:S02]  /*3630*/  FMNMX.FTZ R70, R65, R70, !PT ;  /* 0x0000004641467209 */ /* 0x000fe40007810000 */
[----:B------:R-:W-:Y:S02]  /*3640*/  ISETP.GT.AND P2, PT, R68, 0x58, PT ;  /* 0x000000584400780c */ /* 0x000fe40003f44270 */
[----:B----4-:R-:W-:-:S02]  /*3650*/  FSEL R50, R100, -INF , P1 ;  /* 0xff80000064327808 */ /* 0x010fc40000800000 */
[----:B------:R-:W-:Y:S01]  /*3660*/  FMNMX.FTZ R41, R63, R70, !PT ;  /* 0x000000463f297209 */ /* 0x000fe20007810000 */
[----:B------:R-:W4:Y:S01]  /*3670*/  MUFU.TANH R76, R51 ;  /* 0x00000033004c7308 */ /* 0x000f220000002400 */
[----:B------:R-:W-:Y:S02]  /*3680*/  ISETP.GT.AND P1, PT, R68, 0x59, PT ;  /* 0x000000594400780c */ /* 0x000fe40003f24270 */
[----:B------:R-:W-:Y:S02]  /*3690*/  FSEL R42, R104, -INF , P2 ;  /* 0xff800000682a7808 */ /* 0x000fe40001000000 */
[----:B------:R-:W-:Y:S02]  /*36a0*/  FMNMX.FTZ R41, R50, R41, !PT ;  /* 0x0000002932297209 */ /* 0x000fe40007810000 */
[----:B------:R-:W-:Y:S01]  /*36b0*/  ISETP.GT.AND P2, PT, R68, 0x60, PT ;  /* 0x000000604400780c */ /* 0x000fe20003f44270 */
[----:B------:R-:W4:Y:S01]  /*36c0*/  MUFU.TANH R54, R54 ;  /* 0x0000003600367308 */ /* 0x000f220000002400 */
[----:B------:R-:W-:-:S02]  /*36d0*/  FSEL R27, R106, -INF , P1 ;  /* 0xff8000006a1b7808 */ /* 0x000fc40000800000 */
[----:B-1----:R-:W-:Y:S02]  /*36e0*/  FMNMX.FTZ R46, R42, R41, !PT ;  /* 0x000000292a2e7209 */ /* 0x002fe40007810000 */
[----:B------:R-:W-:Y:S02]  /*36f0*/  ISETP.GT.AND P1, PT, R68, 0x61, PT ;  /* 0x000000614400780c */ /* 0x000fe40003f24270 */
[----:B--2---:R-:W-:Y:S01]  /*3700*/  FSEL R26, R90, -INF , P2 ;  /* 0xff8000005a1a7808 */ /* 0x004fe20001000000 */
[----:B------:R1:W-:Y:S01]  /*3710*/  MUFU.TANH R70, R13 ;  /* 0x0000000d00467308 */ /* 0x0003e20000002400 */
[----:B------:R-:W-:Y:S02]  /*3720*/  FMNMX.FTZ R41, R27, R46, !PT ;  /* 0x0000002e1b297209 */ /* 0x000fe40007810000 */
[----:B------:R-:W-:Y:S02]  /*3730*/  ISETP.GT.AND P2, PT, R68, 0x68, PT ;  /* 0x000000684400780c */ /* 0x000fe40003f44270 */
[----:B0-----:R-:W-:-:S02]  /*3740*/  FSEL R30, R94, -INF , P1 ;  /* 0xff8000005e1e7808 */ /* 0x001fc40000800000 */
[----:B------:R-:W-:Y:S01]  /*3750*/  FMNMX.FTZ R41, R26, R41, !PT ;  /* 0x000000291a297209 */ /* 0x000fe20007810000 */
[----:B------:R-:W0:Y:S01]  /*3760*/  MUFU.TANH R55, R55 ;  /* 0x0000003700377308 */ /* 0x000e220000002400 */
[----:B-1----:R-:W-:Y:S01]  /*3770*/  FMUL.FTZ R13, R0, R31 ;  /* 0x0000001f000d7220 */ /* 0x002fe20000410000 */
[----:B------:R-:W-:Y:S02]  /*3780*/  ISETP.GT.AND P1, PT, R68, 0x69, PT ;  /* 0x000000694400780c */ /* 0x000fe40003f24270 */
[----:B---3--:R-:W-:Y:S02]  /*3790*/  FSEL R31, R88, -INF , P2 ;  /* 0xff800000581f7808 */ /* 0x008fe40001000000 */
[----:B------:R-:W-:Y:S02]  /*37a0*/  FMNMX.FTZ R46, R30, R41, !PT ;  /* 0x000000291e2e7209 */ /* 0x000fe40007810000 */
[----:B------:R-:W-:Y:S01]  /*37b0*/  ISETP.GT.AND P2, PT, R68, 0x70, PT ;  /* 0x000000704400780c */ /* 0x000fe20003f44270 */
[----:B------:R4:W1:Y:S01]  /*37c0*/  MUFU.TANH R82, R43 ;  /* 0x0000002b00527308 */ /* 0x0008620000002400 */
[----:B-----5:R-:W-:Y:S01]  /*37d0*/  FSEL R41, R47, -INF , P1 ;  /* 0xff8000002f297808 */ /* 0x020fe20000800000 */
[----:B------:R-:W-:Y:S01]  /*37e0*/  FMUL.FTZ R47, R0, R34 ;  /* 0x00000022002f7220 */ /* 0x000fe20000410000 */
[----:B------:R-:W-:-:S02]  /*37f0*/  FMNMX.FTZ R46, R31, R46, !PT ;  /* 0x0000002e1f2e7209 */ /* 0x000fc40007810000 */
[----:B------:R-:W-:Y:S02]  /*3800*/  ISETP.GT.AND P1, PT, R68, 0x71, PT ;  /* 0x000000714400780c */ /* 0x000fe40003f24270 */
[----:B------:R-:W-:Y:S01]  /*3810*/  FSEL R34, R78, -INF , P2 ;  /* 0xff8000004e227808 */ /* 0x000fe20001000000 */
[----:B------:R2:W3:Y:S01]  /*3820*/  MUFU.TANH R84, R13 ;  /* 0x0000000d00547308 */ /* 0x0004e20000002400 */
[----:B------:R-:W-:Y:S02]  /*3830*/  FMNMX.FTZ R51, R41, R46, !PT ;  /* 0x0000002e29337209 */ /* 0x000fe40007810000 */
[----:B------:R-:W-:Y:S02]  /*3840*/  ISETP.GT.AND P2, PT, R68, 0x78, PT ;  /* 0x000000784400780c */ /* 0x000fe40003f44270 */
[----:B----4-:R-:W-:Y:S02]  /*3850*/  FSEL R43, R76, -INF , P1 ;  /* 0xff8000004c2b7808 */ /* 0x010fe40000800000 */
[----:B------:R-:W-:Y:S01]  /*3860*/  FMNMX.FTZ R46, R34, R51, !PT ;  /* 0x00000033222e7209 */ /* 0x000fe20007810000 */
[----:B------:R4:W5:Y:S01]  /*3870*/  MUFU.TANH R78, R47 ;  /* 0x0000002f004e7308 */ /* 0x0009620000002400 */
[----:B--2---:R-:W-:Y:S01]  /*3880*/  FMUL.FTZ R13, R0, R35 ;  /* 0x00000023000d7220 */ /* 0x004fe20000410000 */
[----:B------:R-:W-:-:S02]  /*3890*/  FSEL R35, R54, -INF , P2 ;  /* 0xff80000036237808 */ /* 0x000fc40001000000 */
[C---:B------:R-:W-:Y:S02]  /*38a0*/  ISETP.GT.AND P1, PT, R68.reuse, 0x79, PT ;  /* 0x000000794400780c */ /* 0x040fe40003f24270 */
[----:B------:R-:W-:Y:S02]  /*38b0*/  FMNMX.FTZ R54, R43, R46, !PT ;  /* 0x0000002e2b367209 */ /* 0x000fe40007810000 */
[----:B------:R-:W-:Y:S01]  /*38c0*/  ISETP.GT.AND P2, PT, R68, 0x80, PT ;  /* 0x000000804400780c */ /* 0x000fe20003f44270 */
[----:B------:R2:W5:Y:S01]  /*38d0*/  MUFU.TANH R76, R13 ;  /* 0x0000000d004c7308 */ /* 0x0005620000002400 */
[----:B0-----:R-:W-:Y:S01]  /*38e0*/  FSEL R46, R55, -INF , P1 ;  /* 0xff800000372e7808 */ /* 0x001fe20000800000 */
[C---:B------:R-:W-:Y:S01]  /*38f0*/  FMUL.FTZ R55, R0.reuse, R39 ;  /* 0x0000002700377220 */ /* 0x040fe20000410000 */
[----:B----4-:R-:W-:Y:S01]  /*3900*/  FMNMX.FTZ R47, R35, R54, !PT ;  /* 0x00000036232f7209 */ /* 0x010fe20007810000 */
[----:B------:R-:W-:Y:S01]  /*3910*/  FMUL.FTZ R54, R0, R38 ;  /* 0x0000002600367220 */ /* 0x000fe20000410000 */
[----:B------:R-:W-:-:S02]  /*3920*/  ISETP.GT.AND P1, PT, R68, 0x81, PT ;  /* 0x000000814400780c */ /* 0x000fc40003f24270 */
[----:B------:R-:W-:Y:S01]  /*3930*/  FSEL R38, R80, -INF , P2 ;  /* 0xff80000050267808 */ /* 0x000fe20001000000 */
[----:B------:R-:W-:Y:S01]  /*3940*/  MUFU.TANH R55, R55 ;  /* 0x0000003700377308 */ /* 0x000fe20000002400 */
[----:B------:R-:W-:Y:S01]  /*3950*/  FMNMX.FTZ R51, R46, R47, !PT ;  /* 0x0000002f2e337209 */ /* 0x000fe20007810000 */
[----:B--2---:R-:W-:Y:S01]  /*3960*/  FMUL.FTZ R13, R0, R44 ;  /* 0x0000002c000d7220 */ /* 0x004fe20000410000 */
[----:B------:R-:W-:Y:S02]  /*3970*/  FSEL R47, R70, -INF , P1 ;  /* 0xff800000462f7808 */ /* 0x000fe40000800000 */
[----:B------:R-:W-:Y:S02]  /*3980*/  ISETP.GT.AND P2, PT, R68, 0x88, PT ;  /* 0x000000884400780c */ /* 0x000fe40003f44270 */
[----:B------:R-:W-:Y:S01]  /*3990*/  FMNMX.FTZ R70, R38, R51, !PT ;  /* 0x0000003326467209 */ /* 0x000fe20007810000 */
[----:B------:R0:W2:Y:S01]  /*39a0*/  MUFU.TANH R80, R54 ;  /* 0x0000003600507308 */ /* 0x0000a20000002400 */
[----:B------:R-:W-:-:S02]  /*39b0*/  ISETP.GT.AND P1, PT, R68, 0x89, PT ;  /* 0x000000894400780c */ /* 0x000fc40003f24270 */
[----:B-1----:R-:W-:Y:S02]  /*39c0*/  FSEL R39, R82, -INF , P2 ;  /* 0xff80000052277808 */ /* 0x002fe40001000000 */
[----:B------:R-:W-:Y:S02]  /*39d0*/  FMNMX.FTZ R70, R47, R70, !PT ;  /* 0x000000462f467209 */ /* 0x000fe40007810000 */
[----:B------:R-:W-:Y:S01]  /*39e0*/  ISETP.GT.AND P2, PT, R68, 0x90, PT ;  /* 0x000000904400780c */ /* 0x000fe20003f44270 */
[----:B------:R1:W-:Y:S01]  /*39f0*/  MUFU.TANH R90, R13 ;  /* 0x0000000d005a7308 */ /* 0x0003e20000002400 */
[----:B---3--:R-:W-:Y:S02]  /*3a00*/  FSEL R51, R84, -INF , P1 ;  /* 0xff80000054337808 */ /* 0x008fe40000800000 */
[----:B------:R-:W-:Y:S02]  /*3a10*/  FMNMX.FTZ R70, R39, R70, !PT ;  /* 0x0000004627467209 */ /* 0x000fe40007810000 */
[----:B------:R-:W-:-:S02]  /*3a20*/  ISETP.GT.AND P1, PT, R68, 0x91, PT ;  /* 0x000000914400780c */ /* 0x000fc40003f24270 */
[----:B-----5:R-:W-:Y:S01]  /*3a30*/  FSEL R44, R78, -INF , P2 ;  /* 0xff8000004e2c7808 */ /* 0x020fe20001000000 */
[----:B------:R-:W-:Y:S01]  /*3a40*/  MUFU.TANH R4, R4 ;  /* 0x0000000400047308 */ /* 0x000fe20000002400 */
[----:B------:R-:W-:Y:S02]  /*3a50*/  FMNMX.FTZ R109, R51, R70, !PT ;  /* 0x00000046336d7209 */ /* 0x000fe40007810000 */
[----:B------:R-:W-:Y:S02]  /*3a60*/  ISETP.GT.AND P2, PT, R68, 0x98, PT ;  /* 0x000000984400780c */ /* 0x000fe40003f44270 */
[----:B0-----:R-:W-:Y:S02]  /*3a70*/  FSEL R54, R76, -INF , P1 ;  /* 0xff8000004c367808 */ /* 0x001fe40000800000 */
[----:B------:R-:W-:Y:S01]  /*3a80*/  FMNMX.FTZ R109, R44, R109, !PT ;  /* 0x0000006d2c6d7209 */ /* 0x000fe20007810000 */
[----:B------:R-:W0:Y:S01]  /*3a90*/  MUFU.TANH R5, R5 ;  /* 0x0000000500057308 */ /* 0x000e220000002400 */
[----:B------:R-:W-:Y:S01]  /*3aa0*/  ISETP.GT.AND P1, PT, R68, 0x99, PT ;  /* 0x000000994400780c */ /* 0x000fe20003f24270 */
[----:B------:R-:W-:Y:S01]  /*3ab0*/  FMUL.FTZ R68, R0, R45 ;  /* 0x0000002d00447220 */ /* 0x000fe20000410000 */
[----:B--2---:R-:W-:-:S02]  /*3ac0*/  FSEL R45, R80, -INF , P2 ;  /* 0xff800000502d7808 */ /* 0x004fc40001000000 */
[----:B------:R-:W-:Y:S02]  /*3ad0*/  FMNMX.FTZ R70, R54, R109, !PT ;  /* 0x0000006d36467209 */ /* 0x000fe40007810000 */
[----:B------:R-:W-:Y:S01]  /*3ae0*/  FSEL R55, R55, -INF , P1 ;  /* 0xff80000037377808 */ /* 0x000fe20000800000 */
[----:B------:R-:W-:Y:S01]  /*3af0*/  MUFU.TANH R92, R68 ;  /* 0x00000044005c7308 */ /* 0x000fe20000002400 */
[----:B------:R-:W-:-:S04]  /*3b00*/  FMNMX.FTZ R70, R45, R70, !PT ;  /* 0x000000462d467209 */ /* 0x000fc80007810000 */
[----:B------:R-:W-:-:S03]  /*3b10*/  FMNMX.FTZ R70, R55, R70, !PT ;  /* 0x0000004637467209 */ /* 0x000fc60007810000 */
[----:B------:R2:W-:Y:S02]  /*3b20*/  MUFU.TANH R109, R33 ;  /* 0x00000021006d7308 */ /* 0x0005e40000002400 */
[----:B-1----:R-:W1:Y:S06]  /*3b30*/  SHFL.BFLY PT, R13, R70, 0x2, 0x1f ;  /* 0x0c401f00460d7f89 */ /* 0x002e6c00000e0000 */
[----:B------:R3:W-:Y:S01]  /*3b40*/  MUFU.TANH R100, R24 ;  /* 0x0000001800647308 */ /* 0x0007e20000002400 */
[----:B--2---:R-:W2:Y:S07]  /*3b50*/  SHFL.IDX PT, R33, R64, RZ, 0x1c1f ;  /* 0x001c1fff40217589 */ /* 0x004eae00000e0000 */
[----:B------:R-:W-:Y:S01]  /*3b60*/  MUFU.TANH R8, R8 ;  /* 0x0000000800087308 */ /* 0x000fe20000002400 */
[----:B---3--:R-:W-:-:S07]  /*3b70*/  IMAD.U32 R24, RZ, RZ, UR10 ;  /* 0x0000000aff187e24 */ /* 0x008fce000f8e00ff */
[----:B------:R-:W-:Y:S01]  /*3b80*/  MUFU.TANH R9, R9 ;  /* 0x0000000900097308 */ /* 0x000fe20000002400 */
[----:B-1----:R-:W-:-:S05]  /*3b90*/  FMNMX.FTZ R68, R70, R13, !PT ;  /* 0x0000000d46447209 */ /* 0x002fca0007810000 */
[----:B------:R-:W1:Y:S02]  /*3ba0*/  SHFL.BFLY PT, R13, R68, 0x1, 0x1f ;  /* 0x0c201f00440d7f89 */ /* 0x000e6400000e0000 */
[----:B------:R2:W-:Y:S08]  /*3bb0*/  MUFU.TANH R94, R48 ;  /* 0x00000030005e7308 */ /* 0x0005f00000002400 */
[----:B------:R-:W3:Y:S01]  /*3bc0*/  MUFU.TANH R10, R10 ;  /* 0x0000000a000a7308 */ /* 0x000ee20000002400 */
[----:B--2---:R-:W-:-:S04]  /*3bd0*/  VIADDMNMX R48, R33, R85, R66, PT ;  /* 0x0000005521307246 */ /* 0x004fc80003800142 */
[C---:B------:R-:W-:Y:S02]  /*3be0*/  ISETP.GT.AND P2, PT, R48.reuse, 0x1, PT ;  /* 0x000000013000780c */ /* 0x040fe40003f44270 */
[C---:B------:R-:W-:Y:S01]  /*3bf0*/  ISETP.GT.AND P3, PT, R48.reuse, 0x8, PT ;  /* 0x000000083000780c */ /* 0x040fe20003f64270 */
[----:B------:R-:W2:Y:S01]  /*3c00*/  MUFU.TANH R11, R11 ;  /* 0x0000000b000b7308 */ /* 0x000ea20000002400 */
[----:B0-----:R-:W-:Y:S02]  /*3c10*/  FSEL R85, R5, -INF , P2 ;  /* 0xff80000005557808 */ /* 0x001fe40001000000 */
[----:B------:R-:W-:Y:S02]  /*3c20*/  ISETP.GT.AND P2, PT, R48, 0x10, PT ;  /* 0x000000103000780c */ /* 0x000fe40003f44270 */
[----:B-1----:R-:W-:-:S03]  /*3c30*/  FMNMX.FTZ R13, R68, R13, !PT ;  /* 0x0000000d440d7209 */ /* 0x002fc60007810000 */
[----:B------:R0:W-:Y:S01]  /*3c40*/  MUFU.TANH R98, R52 ;  /* 0x0000003400627308 */ /* 0x0001e20000002400 */
[----:B---3--:R-:W-:Y:S02]  /*3c50*/  FSEL R64, R10, -INF , P2 ;  /* 0xff8000000a407808 */ /* 0x008fe40001000000 */
[C---:B------:R-:W-:Y:S01]  /*3c60*/  FSETP.NEU.FTZ.AND P1, PT, R13.reuse, -INF , PT ;  /* 0xff8000000d00780b */ /* 0x040fe20003f3d000 */
[----:B------:R-:W-:Y:S01]  /*3c70*/  FFMA.FTZ R24, R13, R24, -8 ;  /* 0xc10000000d187423 */ /* 0x000fe20000010018 */
[----:B------:R-:W-:-:S03]  /*3c80*/  ISETP.GT.AND P2, PT, R48, 0x18, PT ;  /* 0x000000183000780c */ /* 0x000fc60003f44270 */
[----:B------:R1:W-:Y:S01]  /*3c90*/  MUFU.TANH R111, R37 ;  /* 0x00000025006f7308 */ /* 0x0003e20000002400 */
[----:B------:R-:W-:Y:S02]  /*3ca0*/  FSEL R24, R24, RZ, P1 ;  /* 0x000000ff18187208 */ /* 0x000fe40000800000 */
[----:B------:R-:W-:-:S03]  /*3cb0*/  ISETP.GT.AND P1, PT, R48, RZ, PT ;  /* 0x000000ff3000720c */ /* 0x000fc60003f24270 */
[--C-:B------:R-:W-:Y:S01]  /*3cc0*/  FFMA.FTZ R87, R87, UR10, -R24.reuse ;  /* 0x0000000a57577c23 */ /* 0x100fe20008010818 */
[----:B0-----:R-:W-:Y:S01]  /*3cd0*/  FSEL R52, R4, -INF , P1 ;  /* 0xff80000004347808 */ /* 0x001fe20000800000 */
[----:B------:R-:W0:Y:S01]  /*3ce0*/  MUFU.TANH R12, R12 ;  /* 0x0000000c000c7308 */ /* 0x000e220000002400 */
[----:B------:R-:W-:Y:S01]  /*3cf0*/  ISETP.GT.AND P1, PT, R48, 0x9, PT ;  /* 0x000000093000780c */ /* 0x000fe20003f24270 */
[--C-:B------:R-:W-:Y:S01]  /*3d00*/  FFMA.FTZ R10, R89, UR10, -R24.reuse ;  /* 0x0000000a590a7c23 */ /* 0x100fe20008010818 */
[----:B-1----:R-:W-:Y:S01]  /*3d10*/  FSEL R37, R8, -INF , P3 ;  /* 0xff80000008257808 */ /* 0x002fe20001800000 */
[--C-:B------:R-:W-:Y:S01]  /*3d20*/  FFMA.FTZ R67, R67, UR10, -R24.reuse ;  /* 0x0000000a43437c23 */ /* 0x100fe20008010818 */
[----:B------:R-:W-:Y:S01]  /*3d30*/  FMNMX.FTZ R8, R52, R85, !PT ;  /* 0x0000005534087209 */ /* 0x000fe20007810000 */
[--C-:B------:R-:W-:Y:S01]  /*3d40*/  FFMA.FTZ R69, R69, UR10, -R24.reuse ;  /* 0x0000000a45457c23 */ /* 0x100fe20008010818 */
[--C-:B------:R-:W-:Y:S01]  /*3d50*/  FFMA.FTZ R91, R91, UR10, -R24.reuse ;  /* 0x0000000a5b5b7c23 */ /* 0x100fe20008010818 */
[----:B------:R1:W-:Y:S01]  /*3d60*/  MUFU.TANH R110, R36 ;  /* 0x00000024006e7308 */ /* 0x0003e20000002400 */
[--C-:B------:R-:W-:Y:S01]  /*3d70*/  FFMA.FTZ R33, R101, UR10, -R24.reuse ;  /* 0x0000000a65217c23 */ /* 0x100fe20008010818 */
[--C-:B------:R-:W-:Y:S01]  /*3d80*/  FFMA.FTZ R4, R97, UR10, -R24.reuse ;  /* 0x0000000a61047c23 */ /* 0x100fe20008010818 */
[--C-:B------:R-:W-:Y:S01]  /*3d90*/  FFMA.FTZ R5, R95, UR10, -R24.reuse ;  /* 0x0000000a5f057c23 */ /* 0x100fe20008010818 */
[--C-:B------:R-:W-:Y:S01]  /*3da0*/  FFMA.FTZ R42, R42, UR10, -R24.reuse ;  /* 0x0000000a2a2a7c23 */ /* 0x100fe20008010818 */
[--C-:B------:R-:W-:Y:S01]  /*3db0*/  FFMA.FTZ R26, R26, UR10, -R24.reuse ;  /* 0x0000000a1a1a7c23 */ /* 0x100fe20008010818 */
[--C-:B------:R-:W-:Y:S01]  /*3dc0*/  FFMA.FTZ R41, R41, UR10, -R24.reuse ;  /* 0x0000000a29297c23 */ /* 0x100fe20008010818 */
[--C-:B------:R-:W-:Y:S01]  /*3dd0*/  FFMA.FTZ R35, R35, UR10, -R24.reuse ;  /* 0x0000000a23237c23 */ /* 0x100fe20008010818 */
[----:B------:R-:W3:Y:S01]  /*3de0*/  MUFU.TANH R14, R14 ;  /* 0x0000000e000e7308 */ /* 0x000ee20000002400 */
[----:B-1----:R-:W-:Y:S01]  /*3df0*/  FSEL R36, R9, -INF , P1 ;  /* 0xff80000009247808 */ /* 0x002fe20000800000 */
[--C-:B------:R-:W-:Y:S01]  /*3e00*/  FFMA.FTZ R46, R46, UR10, -R24.reuse ;  /* 0x0000000a2e2e7c23 */ /* 0x100fe20008010818 */
[----:B------:R-:W-:Y:S01]  /*3e10*/  FMNMX.FTZ R9, R37, R8, !PT ;  /* 0x0000000825097209 */ /* 0x000fe20007810000 */
[--C-:B------:R-:W-:Y:S01]  /*3e20*/  FFMA.FTZ R8, R93, UR10, -R24.reuse ;  /* 0x0000000a5d087c23 */ /* 0x100fe20008010818 */
[----:B------:R-:W-:Y:S01]  /*3e30*/  ISETP.GT.AND P1, PT, R48, 0x11, PT ;  /* 0x000000113000780c */ /* 0x000fe20003f24270 */
[--C-:B------:R-:W-:Y:S01]  /*3e40*/  FFMA.FTZ R38, R38, UR10, -R24.reuse ;  /* 0x0000000a26267c23 */ /* 0x100fe20008010818 */
[----:B------:R-:W-:Y:S01]  /*3e50*/  FMNMX.FTZ R9, R36, R9, !PT ;  /* 0x0000000924097209 */ /* 0x000fe20007810000 */
[----:B------:R-:W1:Y:S01]  /*3e60*/  MUFU.TANH R15, R15 ;  /* 0x0000000f000f7308 */ /* 0x000e620000002400 */
[----:B--2---:R-:W-:Y:S01]  /*3e70*/  FSEL R66, R11, -INF , P1 ;  /* 0xff8000000b427808 */ /* 0x004fe20000800000 */
[--C-:B------:R-:W-:Y:S01]  /*3e80*/  FFMA.FTZ R39, R39, UR10, -R24.reuse ;  /* 0x0000000a27277c23 */ /* 0x100fe20008010818 */
[----:B------:R-:W-:Y:S01]  /*3e90*/  FMNMX.FTZ R9, R64, R9, !PT ;  /* 0x0000000940097209 */ /* 0x000fe20007810000 */
[--C-:B------:R-:W-:Y:S01]  /*3ea0*/  FFMA.FTZ R44, R44, UR10, -R24.reuse ;  /* 0x0000000a2c2c7c23 */ /* 0x100fe20008010818 */
[----:B------:R-:W-:Y:S01]  /*3eb0*/  ISETP.GT.AND P1, PT, R48, 0x19, PT ;  /* 0x000000193000780c */ /* 0x000fe20003f24270 */
[--C-:B------:R-:W-:Y:S01]  /*3ec0*/  FFMA.FTZ R45, R45, UR10, -R24.reuse ;  /* 0x0000000a2d2d7c23 */ /* 0x100fe20008010818 */
[----:B0-----:R-:W-:Y:S01]  /*3ed0*/  FSEL R68, R12, -INF , P2 ;  /* 0xff8000000c447808 */ /* 0x001fe20001000000 */
[----:B------:R-:W0:Y:S01]  /*3ee0*/  MUFU.TANH R18, R18 ;  /* 0x0000001200127308 */ /* 0x000e220000002400 */
[----:B------:R-:W-:Y:S01]  /*3ef0*/  FMNMX.FTZ R9, R66, R9, !PT ;  /* 0x0000000942097209 */ /* 0x000fe20007810000 */
[----:B------:R-:W-:Y:S01]  /*3f00*/  FFMA.FTZ R12, R83, UR10, -R24 ;  /* 0x0000000a530c7c23 */ /* 0x000fe20008010818 */
[----:B------:R-:W-:-:S02]  /*3f10*/  ISETP.GT.AND P2, PT, R48, 0x20, PT ;  /* 0x000000203000780c */ /* 0x000fc40003f44270 */
[----:B---3--:R-:W-:Y:S02]  /*3f20*/  FSEL R70, R14, -INF , P1 ;  /* 0xff8000000e467808 */ /* 0x008fe40000800000 */
[----:B------:R-:W-:Y:S01]  /*3f30*/  FMNMX.FTZ R11, R68, R9, !PT ;  /* 0x00000009440b7209 */ /* 0x000fe20007810000 */
[----:B------:R-:W2:Y:S01]  /*3f40*/  MUFU.TANH R19, R19 ;  /* 0x0000001300137308 */ /* 0x000ea20000002400 */
[----:B------:R-:W-:Y:S02]  /*3f50*/  ISETP.GT.AND P1, PT, R48, 0x21, PT ;  /* 0x000000213000780c */ /* 0x000fe40003f24270 */
[----:B-1----:R-:W-:Y:S02]  /*3f60*/  FSEL R76, R15, -INF , P2 ;  /* 0xff8000000f4c7808 */ /* 0x002fe40001000000 */
[----:B------:R-:W-:Y:S02]  /*3f70*/  FMNMX.FTZ R11, R70, R11, !PT ;  /* 0x0000000b460b7209 */ /* 0x000fe40007810000 */
[----:B------:R-:W-:Y:S01]  /*3f80*/  ISETP.GT.AND P2, PT, R48, 0x28, PT ;  /* 0x000000283000780c */ /* 0x000fe20003f44270 */
[----:B------:R-:W1:Y:S01]  /*3f90*/  MUFU.TANH R20, R20 ;  /* 0x0000001400147308 */ /* 0x000e620000002400 */
[----:B0-----:R-:W-:-:S02]  /*3fa0*/  FSEL R78, R18, -INF , P1 ;  /* 0xff800000124e7808 */ /* 0x001fc40000800000 */
[----:B------:R-:W-:Y:S02]  /*3fb0*/  FMNMX.FTZ R11, R76, R11, !PT ;  /* 0x0000000b4c0b7209 */ /* 0x000fe40007810000 */
[----:B------:R-:W-:Y:S02]  /*3fc0*/  ISETP.GT.AND P1, PT, R48, 0x29, PT ;  /* 0x000000293000780c */ /* 0x000fe40003f24270 */
[----:B------:R-:W-:Y:S01]  /*3fd0*/  FMNMX.FTZ R11, R78, R11, !PT ;  /* 0x0000000b4e0b7209 */ /* 0x000fe20007810000 */
[----:B------:R-:W0:Y:S01]  /*3fe0*/  MUFU.TANH R21, R21 ;  /* 0x0000001500157308 */ /* 0x000e220000002400 */
[----:B--2---:R-:W-:Y:S01]  /*3ff0*/  FSEL R80, R19, -INF , P2 ;  /* 0xff80000013507808 */ /* 0x004fe20001000000 */
[----:B------:R-:W-:Y:S01]  /*4000*/  FFMA.FTZ R19, R81, UR10, -R24 ;  /* 0x0000000a51137c23 */ /* 0x000fe20008010818 */
[----:B------:R-:W-:Y:S02]  /*4010*/  ISETP.GT.AND P2, PT, R48, 0x30, PT ;  /* 0x000000303000780c */ /* 0x000fe40003f44270 */
[----:B------:R-:W-:-:S03]  /*4020*/  FMNMX.FTZ R15, R80, R11, !PT ;  /* 0x0000000b500f7209 */ /* 0x000fc60007810000 */
[----:B------:R-:W2:Y:S01]  /*4030*/  MUFU.TANH R22, R22 ;  /* 0x0000001600167308 */ /* 0x000ea20000002400 */
[----:B-1----:R-:W-:Y:S02]  /*4040*/  FSEL R82, R20, -INF , P1 ;  /* 0xff80000014527808 */ /* 0x002fe40000800000 */
[----:B------:R-:W-:Y:S02]  /*4050*/  ISETP.GT.AND P1, PT, R48, 0x31, PT ;  /* 0x000000313000780c */ /* 0x000fe40003f24270 */
[----:B------:R-:W-:-:S03]  /*4060*/  FMNMX.FTZ R15, R82, R15, !PT ;  /* 0x0000000f520f7209 */ /* 0x000fc60007810000 */
[----:B------:R-:W1:Y:S01]  /*4070*/  MUFU.TANH R73, R73 ;  /* 0x0000004900497308 */ /* 0x000e620000002400 */
[----:B0-----:R-:W-:Y:S01]  /*4080*/  FSEL R84, R21, -INF , P2 ;  /* 0xff80000015547808 */ /* 0x001fe20001000000 */
[----:B------:R-:W-:Y:S01]  /*4090*/  FFMA.FTZ R21, R79, UR10, -R24 ;  /* 0x0000000a4f157c23 */ /* 0x000fe20008010818 */
        /* <DEDUP_REMOVED lines=30> */
[----:B------:R-:W-:Y:S08]  /*4280*/  MUFU.TANH R60, R60 ;  /* 0x0000003c003c7308 */ /* 0x000ff00000002400 */
[----:B------:R-:W2:Y:S08]  /*4290*/  MUFU.TANH R61, R61 ;  /* 0x0000003d003d7308 */ /* 0x000eb00000002400 */
[----:B------:R3:W-:Y:S08]  /*42a0*/  MUFU.EX2 R14, R19 ;  /* 0x00000013000e7308 */ /* 0x0007f00000000800 */
[----:B------:R-:W4:Y:S01]  /*42b0*/  MUFU.TANH R62, R62 ;  /* 0x0000003e003e7308 */ /* 0x000f220000002400 */
[----:B---3--:R-:W-:Y:S01]  /*42c0*/  FFMA.FTZ R19, R77, UR10, -R24 ;  /* 0x0000000a4d137c23 */ /* 0x008fe20008010818 */
[----:B-1----:R-:W-:-:S02]  /*42d0*/  FSEL R77, R23, -INF , P2 ;  /* 0xff800000174d7808 */ /* 0x002fc40001000000 */
[----:B------:R-:W-:Y:S02]  /*42e0*/  ISETP.GT.AND P2, PT, R48, 0x58, PT ;  /* 0x000000583000780c */ /* 0x000fe40003f44270 */
[----:B------:R-:W-:Y:S02]  /*42f0*/  FMNMX.FTZ R20, R77, R20, !PT ;  /* 0x000000144d147209 */ /* 0x000fe40007810000 */
[----:B------:R-:W1:Y:S08]  /*4300*/  MUFU.TANH R40, R40 ;  /* 0x0000002800287308 */ /* 0x000e700000002400 */
[----:B------:R0:W-:Y:S08]  /*4310*/  MUFU.EX2 R11, R87 ;  /* 0x00000057000b7308 */ /* 0x0001f00000000800 */
[----:B------:R3:W-:Y:S01]  /*4320*/  MUFU.EX2 R15, R21 ;  /* 0x00000015000f7308 */ /* 0x0007e20000000800 */
[----:B0-----:R-:W-:-:S02]  /*4330*/  FSEL R87, R59, -INF , P1 ;  /* 0xff8000003b577808 */ /* 0x001fc40000800000 */
[----:B------:R-:W-:Y:S02]  /*4340*/  ISETP.GT.AND P1, PT, R48, 0x59, PT ;  /* 0x000000593000780c */ /* 0x000fe40003f24270 */
[----:B------:R-:W-:Y:S02]  /*4350*/  FMNMX.FTZ R20, R87, R20, !PT ;  /* 0x0000001457147209 */ /* 0x000fe40007810000 */
[----:B--2---:R-:W-:Y:S01]  /*4360*/  FSEL R88, R61, -INF , P1 ;  /* 0xff8000003d587808 */ /* 0x004fe20000800000 */
[----:B------:R0:W-:Y:S01]  /*4370*/  MUFU.EX2 R18, R19 ;  /* 0x0000001300127308 */ /* 0x0001e20000000800 */
[----:B---3--:R-:W-:Y:S01]  /*4380*/  FFMA.FTZ R21, R75, UR10, -R24 ;  /* 0x0000000a4b157c23 */ /* 0x008fe20008010818 */
[----:B------:R-:W-:Y:S02]  /*4390*/  FSEL R75, R60, -INF , P2 ;  /* 0xff8000003c4b7808 */ /* 0x000fe40001000000 */
[----:B------:R-:W-:Y:S02]  /*43a0*/  ISETP.GT.AND P2, PT, R48, 0x60, PT ;  /* 0x000000603000780c */ /* 0x000fe40003f44270 */
[----:B------:R-:W-:-:S02]  /*43b0*/  FMNMX.FTZ R23, R75, R20, !PT ;  /* 0x000000144b177209 */ /* 0x000fc40007810000 */
[----:B------:R-:W-:Y:S01]  /*43c0*/  ISETP.GT.AND P1, PT, R48, 0x61, PT ;  /* 0x000000613000780c */ /* 0x000fe20003f24270 */
[--C-:B0-----:R-:W-:Y:S01]  /*43d0*/  FFMA.FTZ R19, R71, UR10, -R24.reuse ;  /* 0x0000000a47137c23 */ /* 0x101fe20008010818 */
[----:B----4-:R-:W-:Y:S01]  /*43e0*/  FSEL R71, R62, -INF , P2 ;  /* 0xff8000003e477808 */ /* 0x010fe20001000000 */
[----:B------:R0:W2:Y:S01]  /*43f0*/  MUFU.TANH R96, R49 ;  /* 0x0000003100607308 */ /* 0x0000a20000002400 */
[----:B------:R-:W-:Y:S02]  /*4400*/  FMNMX.FTZ R20, R88, R23, !PT ;  /* 0x0000001758147209 */ /* 0x000fe40007810000 */
[----:B------:R-:W-:Y:S02]  /*4410*/  ISETP.GT.AND P2, PT, R48, 0x68, PT ;  /* 0x000000683000780c */ /* 0x000fe40003f44270 */
[----:B-1----:R-:W-:Y:S01]  /*4420*/  FSEL R89, R40, -INF , P1 ;  /* 0xff80000028597808 */ /* 0x002fe20000800000 */
[----:B------:R-:W-:Y:S01]  /*4430*/  FFMA.FTZ R40, R65, UR10, -R24 ;  /* 0x0000000a41287c23 */ /* 0x000fe20008010818 */
[----:B------:R-:W-:Y:S01]  /*4440*/  FMNMX.FTZ R22, R71, R20, !PT ;  /* 0x0000001447167209 */ /* 0x000fe20007810000 */
[----:B------:R-:W1:Y:S01]  /*4450*/  MUFU.TANH R53, R53 ;  /* 0x0000003500357308 */ /* 0x000e620000002400 */
[----:B------:R-:W-:-:S02]  /*4460*/  ISETP.GT.AND P1, PT, R48, 0x69, PT ;  /* 0x000000693000780c */ /* 0x000fc40003f24270 */
[----:B------:R-:W-:Y:S02]  /*4470*/  FSEL R62, R90, -INF , P2 ;  /* 0xff8000005a3e7808 */ /* 0x000fe40001000000 */
[----:B------:R-:W-:Y:S02]  /*4480*/  FMNMX.FTZ R23, R89, R22, !PT ;  /* 0x0000001659177209 */ /* 0x000fe40007810000 */
[----:B------:R-:W-:Y:S01]  /*4490*/  ISETP.GT.AND P2, PT, R48, 0x70, PT ;  /* 0x000000703000780c */ /* 0x000fe20003f44270 */
[----:B------:R3:W4:Y:S01]  /*44a0*/  MUFU.TANH R102, R25 ;  /* 0x0000001900667308 */ /* 0x0007220000002400 */
[----:B------:R-:W-:Y:S02]  /*44b0*/  FSEL R56, R92, -INF , P1 ;  /* 0xff8000005c387808 */ /* 0x000fe40000800000 */
[----:B0-----:R-:W-:Y:S02]  /*44c0*/  FMNMX.FTZ R49, R62, R23, !PT ;  /* 0x000000173e317209 */ /* 0x001fe40007810000 */
[----:B------:R-:W-:-:S02]  /*44d0*/  ISETP.GT.AND P1, PT, R48, 0x71, PT ;  /* 0x000000713000780c */ /* 0x000fc40003f24270 */
[----:B------:R-:W-:Y:S01]  /*44e0*/  FSEL R57, R94, -INF , P2 ;  /* 0xff8000005e397808 */ /* 0x000fe20001000000 */
[----:B------:R0:W5:Y:S01]  /*44f0*/  MUFU.TANH R104, R28 ;  /* 0x0000001c00687308 */ /* 0x0001620000002400 */
[----:B------:R-:W-:Y:S01]  /*4500*/  FMNMX.FTZ R22, R56, R49, !PT ;  /* 0x0000003138167209 */ /* 0x000fe20007810000 */
[--C-:B------:R-:W-:Y:S01]  /*4510*/  FFMA.FTZ R94, R27, UR10, -R24.reuse ;  /* 0x0000000a1b5e7c23 */ /* 0x100fe20008010818 */
[----:B------:R-:W-:Y:S01]  /*4520*/  ISETP.GT.AND P2, PT, R48, 0x78, PT ;  /* 0x000000783000780c */ /* 0x000fe20003f44270 */
[--C-:B---3--:R-:W-:Y:S01]  /*4530*/  FFMA.FTZ R25, R107, UR10, -R24.reuse ;  /* 0x0000000a6b197c23 */ /* 0x108fe20008010818 */
[----:B--2---:R-:W-:Y:S02]  /*4540*/  FSEL R59, R96, -INF , P1 ;  /* 0xff800000603b7808 */ /* 0x004fe40000800000 */
[----:B------:R-:W-:Y:S01]  /*4550*/  FMNMX.FTZ R22, R57, R22, !PT ;  /* 0x0000001639167209 */ /* 0x000fe20007810000 */
[----:B------:R2:W3:Y:S01]  /*4560*/  MUFU.TANH R106, R29 ;  /* 0x0000001d006a7308 */ /* 0x0004e20000002400 */
[----:B------:R-:W-:Y:S01]  /*4570*/  ISETP.GT.AND P1, PT, R48, 0x79, PT ;  /* 0x000000793000780c */ /* 0x000fe20003f24270 */
[----:B0-----:R-:W-:Y:S01]  /*4580*/  FFMA.FTZ R28, R105, UR10, -R24 ;  /* 0x0000000a691c7c23 */ /* 0x001fe20008010818 */
[----:B------:R-:W-:-:S02]  /*4590*/  FSEL R58, R98, -INF , P2 ;  /* 0xff800000623a7808 */ /* 0x000fc40001000000 */
[----:B------:R-:W-:Y:S01]  /*45a0*/  FMNMX.FTZ R49, R59, R22, !PT ;  /* 0x000000163b317209 */ /* 0x000fe20007810000 */
[--C-:B------:R-:W-:Y:S01]  /*45b0*/  FFMA.FTZ R22, R63, UR10, -R24.reuse ;  /* 0x0000000a3f167c23 */ /* 0x100fe20008010818 */
[----:B------:R-:W-:Y:S01]  /*45c0*/  ISETP.GT.AND P2, PT, R48, 0x80, PT ;  /* 0x000000803000780c */ /* 0x000fe20003f44270 */
[----:B------:R0:W3:Y:S01]  /*45d0*/  MUFU.TANH R108, R32 ;  /* 0x00000020006c7308 */ /* 0x0000e20000002400 */
[----:B-1----:R-:W-:Y:S01]  /*45e0*/  FSEL R60, R53, -INF , P1 ;  /* 0xff800000353c7808 */ /* 0x002fe20000800000 */
[--C-:B--2---:R-:W-:Y:S01]  /*45f0*/  FFMA.FTZ R29, R103, UR10, -R24.reuse ;  /* 0x0000000a671d7c23 */ /* 0x104fe20008010818 */
[----:B------:R-:W-:Y:S02]  /*4600*/  FMNMX.FTZ R49, R58, R49, !PT ;  /* 0x000000313a317209 */ /* 0x000fe40007810000 */
[----:B------:R-:W-:Y:S02]  /*4610*/  ISETP.GT.AND P1, PT, R48, 0x81, PT ;  /* 0x000000813000780c */ /* 0x000fe40003f24270 */
[----:B------:R-:W-:Y:S01]  /*4620*/  FSEL R65, R100, -INF , P2 ;  /* 0xff80000064417808 */ /* 0x000fe20001000000 */
[----:B------:R3:W-:Y:S01]  /*4630*/  MUFU.EX2 R23, R67 ;  /* 0x0000004300177308 */ /* 0x0007e20000000800 */
[----:B------:R-:W-:Y:S01]  /*4640*/  FMNMX.FTZ R90, R60, R49, !PT ;  /* 0x000000313c5a7209 */ /* 0x000fe20007810000 */
[--C-:B------:R-:W-:Y:S01]  /*4650*/  FFMA.FTZ R49, R50, UR10, -R24.reuse ;  /* 0x0000000a32317c23 */ /* 0x100fe20008010818 */
[----:B------:R-:W-:Y:S01]  /*4660*/  ISETP.GT.AND P2, PT, R48, 0x88, PT ;  /* 0x000000883000780c */ /* 0x000fe20003f44270 */
[----:B0-----:R-:W-:Y:S01]  /*4670*/  FFMA.FTZ R32, R99, UR10, -R24 ;  /* 0x0000000a63207c23 */ /* 0x001fe20008010818 */
[----:B----4-:R-:W-:-:S02]  /*4680*/  FSEL R61, R102, -INF , P1 ;  /* 0xff800000663d7808 */ /* 0x010fc40000800000 */
[----:B------:R-:W-:Y:S01]  /*4690*/  FMNMX.FTZ R90, R65, R90, !PT ;  /* 0x0000005a415a7209 */ /* 0x000fe20007810000 */
[----:B------:R0:W-:Y:S01]  /*46a0*/  MUFU.EX2 R20, R69 ;  /* 0x0000004500147308 */ /* 0x0001e20000000800 */
[----:B------:R-:W-:Y:S02]  /*46b0*/  ISETP.GT.AND P1, PT, R48, 0x89, PT ;  /* 0x000000893000780c */ /* 0x000fe40003f24270 */
[----:B-----5:R-:W-:Y:S02]  /*46c0*/  FSEL R63, R104, -INF , P2 ;  /* 0xff800000683f7808 */ /* 0x020fe40001000000 */
[----:B------:R-:W-:Y:S02]  /*46d0*/  CS2R R104, SRZ ;  /* 0x0000000000687805 */ /* 0x000fe4000001ff00 */
[----:B------:R-:W-:Y:S02]  /*46e0*/  FMNMX.FTZ R90, R61, R90, !PT ;  /* 0x0000005a3d5a7209 */ /* 0x000fe40007810000 */
[----:B------:R-:W-:Y:S01]  /*46f0*/  ISETP.GT.AND P2, PT, R48, 0x90, PT ;  /* 0x000000903000780c */ /* 0x000fe20003f44270 */
[----:B------:R1:W-:Y:S01]  /*4700*/  MUFU.EX2 R9, R91 ;  /* 0x0000005b00097308 */ /* 0x0003e20000000800 */
[----:B---3--:R-:W-:-:S02]  /*4710*/  FSEL R67, R106, -INF , P1 ;  /* 0xff8000006a437808 */ /* 0x008fc40000800000 */
[----:B------:R-:W-:Y:S02]  /*4720*/  CS2R R106, SRZ ;  /* 0x00000000006a7805 */ /* 0x000fe4000001ff00 */
[----:B------:R-:W-:Y:S02]  /*4730*/  FMNMX.FTZ R90, R63, R90, !PT ;  /* 0x0000005a3f5a7209 */ /* 0x000fe40007810000 */
[----:B------:R-:W-:Y:S02]  /*4740*/  ISETP.GT.AND P1, PT, R48, 0x91, PT ;  /* 0x000000913000780c */ /* 0x000fe40003f24270 */
[----:B------:R-:W-:Y:S01]  /*4750*/  FSEL R50, R108, -INF , P2 ;  /* 0xff8000006c327808 */ /* 0x000fe20001000000 */
[----:B------:R-:W-:Y:S01]  /*4760*/  MUFU.EX2 R25, R25 ;  /* 0x0000001900197308 */ /* 0x000fe20000000800 */
[----:B------:R-:W-:Y:S02]  /*4770*/  FMNMX.FTZ R53, R67, R90, !PT ;  /* 0x0000005a43357209 */ /* 0x000fe40007810000 */
[----:B------:R-:W-:-:S02]  /*4780*/  ISETP.GT.AND P2, PT, R48, 0x98, PT ;  /* 0x000000983000780c */ /* 0x000fc40003f44270 */
[----:B0-----:R-:W-:Y:S02]  /*4790*/  FSEL R69, R109, -INF , P1 ;  /* 0xff8000006d457808 */ /* 0x001fe40000800000 */
[----:B------:R-:W-:Y:S02]  /*47a0*/  CS2R R108, SRZ ;  /* 0x00000000006c7805 */ /* 0x000fe4000001ff00 */
[----:B------:R-:W-:Y:S01]  /*47b0*/  FMNMX.FTZ R92, R50, R53, !PT ;  /* 0x00000035325c7209 */ /* 0x000fe20007810000 */
[----:B------:R-:W-:Y:S01]  /*47c0*/  MUFU.EX2 R28, R28 ;  /* 0x0000001c001c7308 */ /* 0x000fe20000000800 */
[----:B------:R-:W-:Y:S02]  /*47d0*/  ISETP.GT.AND P1, PT, R48, 0x99, PT ;  /* 0x000000993000780c */ /* 0x000fe40003f24270 */
[----:B------:R-:W-:Y:S02]  /*47e0*/  FSEL R90, R110, -INF , P2 ;  /* 0xff8000006e5a7808 */ /* 0x000fe40001000000 */
[----:B------:R-:W-:-:S02]  /*47f0*/  FMNMX.FTZ R27, R69, R92, !PT ;  /* 0x0000005c451b7209 */ /* 0x000fc40007810000 */
[----:B-1----:R-:W-:Y:S01]  /*4800*/  FSEL R91, R111, -INF , P1 ;  /* 0xff8000006f5b7808 */ /* 0x002fe20000800000 */
        /* <DEDUP_REMOVED lines=9> */
[----:B------:R-:W-:Y:S01]  /*48a0*/  FFMA.FTZ R47, R54, UR10, -R24 ;  /* 0x0000000a362f7c23 */ /* 0x000fe20008010818 */
[----:B------:R-:W1:Y:S01]  /*48b0*/  SHFL.BFLY PT, R93, R48, 0x2, 0x1f ;  /* 0x0c401f00305d7f89 */ /* 0x000e6200000e0000 */
[----:B------:R-:W-:-:S05]  /*48c0*/  CS2R R110, SRZ ;  /* 0x00000000006e7805 */ /* 0x000fca000001ff00 */
[----:B------:R-:W-:Y:S08]  /*48d0*/  MUFU.EX2 R33, R33 ;  /* 0x0000002100217308 */ /* 0x000ff00000000800 */
[----:B------:R-:W-:Y:S01]  /*48e0*/  MUFU.EX2 R4, R4 ;  /* 0x0000000400047308 */ /* 0x000fe20000000800 */
[----:B0-----:R-:W-:-:S04]  /*48f0*/  F2FP.SATFINITE.E4M3.F32.PACK_AB_MERGE_C R217, R32, R29, RZ ;  /* 0x0000001d20d9723e */ /* 0x001fc800048070ff */
[----:B------:R-:W-:-:S03]  /*4900*/  F2FP.SATFINITE.E4M3.F32.PACK_AB_MERGE_C R217, R28, R25, R217 ;  /* 0x000000191cd9723e */ /* 0x000fc600048070d9 */
[----:B------:R-:W-:Y:S01]  /*4910*/  MUFU.EX2 R5, R5 ;  /* 0x0000000500057308 */ /* 0x000fe20000000800 */
[----:B-1----:R-:W-:Y:S01]  /*4920*/  FMNMX.FTZ R93, R48, R93, !PT ;  /* 0x0000005d305d7209 */ /* 0x002fe20007810000 */
[----:B------:R-:W-:Y:S01]  /*4930*/  FFMA.FTZ R48, R51, UR10, -R24 ;  /* 0x0000000a33307c23 */ /* 0x000fe20008010818 */
[----:B------:R-:W-:-:S03]  /*4940*/  IMAD.U32 R51, RZ, RZ, UR10 ;  /* 0x0000000aff337e24 */ /* 0x000fc6000f8e00ff */
[----:B------:R-:W0:Y:S02]  /*4950*/  SHFL.BFLY PT, R120, R93, 0x1, 0x1f ;  /* 0x0c201f005d787f89 */ /* 0x000e2400000e0000 */
[----:B------:R-:W1:Y:S08]  /*4960*/  MUFU.EX2 R8, R8 ;  /* 0x0000000800087308 */ /* 0x000e700000000800 */
[----:B------:R-:W-:Y:S08]  /*4970*/  MUFU.EX2 R10, R10 ;  /* 0x0000000a000a7308 */ /* 0x000ff00000000800 */
[----:B------:R-:W-:Y:S01]  /*4980*/  MUFU.EX2 R12, R12 ;  /* 0x0000000c000c7308 */ /* 0x000fe20000000800 */
[----:B-1----:R-:W-:-:S04]  /*4990*/  F2FP.SATFINITE.E4M3.F32.PACK_AB_MERGE_C R219, R8, R5, RZ ;  /* 0x0000000508db723e */ /* 0x002fc800048070ff */
[----:B------:R-:W-:Y:S02]  /*49a0*/  F2FP.SATFINITE.E4M3.F32.PACK_AB_MERGE_C R219, R4, R33, R219 ;  /* 0x0000002104db723e */ /* 0x000fe400048070db */
[----:B0-----:R-:W-:Y:S01]  /*49b0*/  FMNMX.FTZ R120, R93, R120, !PT ;  /* 0x000000785d787209 */ /* 0x001fe20007810000 */
[----:B------:R-:W-:Y:S03]  /*49c0*/  MUFU.EX2 R21, R21 ;  /* 0x0000001500157308 */ /* 0x000fe60000000800 */
[C---:B------:R-:W-:Y:S01]  /*49d0*/  FSETP.NEU.FTZ.AND P1, PT, R120.reuse, -INF , PT ;  /* 0xff8000007800780b */ /* 0x040fe20003f3d000 */
[----:B------:R-:W-:-:S04]  /*49e0*/  FFMA.FTZ R51, R120, R51, -8 ;  /* 0xc100000078337423 */ /* 0x000fc80000010033 */
[----:B------:R-:W-:Y:S01]  /*49f0*/  MUFU.EX2 R19, R19 ;  /* 0x0000001300137308 */ /* 0x000fe20000000800 */
[----:B------:R-:W-:Y:S02]  /*4a00*/  FSEL R51, R51, RZ, P1 ;  /* 0x000000ff33337208 */ /* 0x000fe40000800000 */
[----:B------:R-:W-:-:S03]  /*4a10*/  PLOP3.LUT P1, PT, PT, PT, UP0, 0x80, 0x0 ;  /* 0x000000000000781c */ /* 0x000fc60003f2f008 */
        /* <DEDUP_REMOVED lines=44> */
[----:B------:R-:W-:-:S02]  /*4ce0*/  FFMA.FTZ R51, R91, UR10, -R51 ;  /* 0x0000000a5b337c23 */ /* 0x000fc40008010833 */
[----:B------:R1:W-:Y:S01]  /*4cf0*/  MUFU.EX2 R97, R78 ;  /* 0x0000004e00617308 */ /* 0x0003e20000000800 */
[----:B0-----:R-:W-:-:S04]  /*4d00*/  F2FP.SATFINITE.E4M3.F32.PACK_AB_MERGE_C R216, R36, R37, RZ ;  /* 0x0000002524d8723e */ /* 0x001fc800048070ff */
[----:B------:R-:W-:-:S03]  /*4d10*/  F2FP.SATFINITE.E4M3.F32.PACK_AB_MERGE_C R216, R85, R52, R216 ;  /* 0x0000003455d8723e */ /* 0x000fc600048070d8 */
[----:B------:R-:W-:Y:S01]  /*4d20*/  MUFU.EX2 R93, R66 ;  /* 0x00000042005d7308 */ /* 0x000fe20000000800 */
[----:B-1----:R-:W-:-:S04]  /*4d30*/  FADD.FTZ R78, R25, R28 ;  /* 0x0000001c194e7221 */ /* 0x002fc80000010000 */
[----:B------:R-:W-:-:S03]  /*4d40*/  FADD.FTZ R103, R29, R78 ;  /* 0x0000004e1d677221 */ /* 0x000fc60000010000 */
[----:B------:R0:W-:Y:S01]  /*4d50*/  MUFU.EX2 R95, R70 ;  /* 0x00000046005f7308 */ /* 0x0001e20000000800 */
[----:B------:R-:W-:Y:S01]  /*4d60*/  FADD.FTZ R78, R32, R103 ;  /* 0x00000067204e7221 */ /* 0x000fe20000010000 */
[----:B------:R-:W-:-:S06]  /*4d70*/  CS2R R102, SRZ ;  /* 0x0000000000667805 */ /* 0x000fcc000001ff00 */
[----:B------:R-:W1:Y:S01]  /*4d80*/  MUFU.EX2 R68, R68 ;  /* 0x0000004400447308 */ /* 0x000e620000000800 */
[----:B0-----:R-:W-:-:S07]  /*4d90*/  FADD.FTZ R70, R52, R85 ;  /* 0x0000005534467221 */ /* 0x001fce0000010000 */
[----:B------:R0:W-:Y:S08]  /*4da0*/  MUFU.EX2 R54, R83 ;  /* 0x0000005300367308 */ /* 0x0001f00000000800 */
[----:B------:R2:W-:Y:S01]  /*4db0*/  MUFU.EX2 R66, R87 ;  /* 0x0000005700427308 */ /* 0x0005e20000000800 */
[----:B0-----:R-:W-:Y:S01]  /*4dc0*/  FADD.FTZ R83, R37, R70 ;  /* 0x0000004625537221 */ /* 0x001fe20000010000 */
[----:B-1----:R-:W-:-:S03]  /*4dd0*/  F2FP.SATFINITE.E4M3.F32.PACK_AB_MERGE_C R218, R95, R68, RZ ;  /* 0x000000445fda723e */ /* 0x002fc600048070ff */
[----:B------:R-:W-:Y:S01]  /*4de0*/  FADD.FTZ R83, R36, R83 ;  /* 0x0000005324537221 */ /* 0x000fe20000010000 */
[----:B------:R-:W-:Y:S02]  /*4df0*/  F2FP.SATFINITE.E4M3.F32.PACK_AB_MERGE_C R36, R12, R11, RZ ;  /* 0x0000000b0c24723e */ /* 0x000fe400048070ff */
[----:B------:R-:W0:Y:S01]  /*4e00*/  MUFU.EX2 R76, R76 ;  /* 0x0000004c004c7308 */ /* 0x000e220000000800 */
[----:B--2---:R-:W-:Y:S01]  /*4e10*/  FADD.FTZ R87, R33, R78 ;  /* 0x0000004e21577221 */ /* 0x004fe20000010000 */
[----:B------:R-:W-:Y:S01]  /*4e20*/  FFMA.FTZ R78, R55, UR10, -R24 ;  /* 0x0000000a374e7c23 */ /* 0x000fe20008010818 */
[----:B------:R-:W-:Y:S02]  /*4e30*/  F2FP.SATFINITE.E4M3.F32.PACK_AB_MERGE_C R213, R10, R9, R36 ;  /* 0x000000090ad5723e */ /* 0x000fe40004807024 */
[----:B------:R-:W-:-:S03]  /*4e40*/  F2FP.SATFINITE.E4M3.F32.PACK_AB_MERGE_C R218, R93, R64, R218 ;  /* 0x000000405dda723e */ /* 0x000fc600048070da */
[----:B------:R1:W-:Y:S08]  /*4e50*/  MUFU.EX2 R99, R82 ;  /* 0x0000005200637308 */ /* 0x0003f00000000800 */
[----:B------:R2:W-:Y:S01]  /*4e60*/  MUFU.EX2 R101, R86 ;  /* 0x0000005600657308 */ /* 0x0005e20000000800 */
[----:B-1----:R-:W-:-:S04]  /*4e70*/  FADD.FTZ R82, R64, R83 ;  /* 0x0000005340527221 */ /* 0x002fc80000010000 */
[----:B------:R-:W-:Y:S01]  /*4e80*/  FADD.FTZ R55, R93, R82 ;  /* 0x000000525d377221 */ /* 0x000fe20000010000 */
[----:B------:R-:W-:Y:S02]  /*4e90*/  CS2R R92, SRZ ;  /* 0x00000000005c7805 */ /* 0x000fe4000001ff00 */
[----:B------:R-:W1:Y:S01]  /*4ea0*/  MUFU.EX2 R80, R80 ;  /* 0x0000005000507308 */ /* 0x000e620000000800 */
[----:B--2---:R-:W-:Y:S01]  /*4eb0*/  FADD.FTZ R86, R4, R87 ;  /* 0x0000005704567221 */ /* 0x004fe20000010000 */
[----:B------:R-:W-:-:S03]  /*4ec0*/  FADD.FTZ R24, R68, R55 ;  /* 0x0000003744187221 */ /* 0x000fc60000010000 */
[----:B------:R-:W-:-:S03]  /*4ed0*/  FADD.FTZ R83, R5, R86 ;  /* 0x0000005605537221 */ /* 0x000fc60000010000 */
[----:B------:R-:W2:Y:S01]  /*4ee0*/  MUFU.EX2 R84, R84 ;  /* 0x0000005400547308 */ /* 0x000ea20000000800 */
[----:B------:R-:W-:Y:S01]  /*4ef0*/  FADD.FTZ R82, R8, R83 ;  /* 0x0000005308527221 */ /* 0x000fe20000010000 */
[----:B------:R-:W-:-:S03]  /*4f00*/  FADD.FTZ R83, R95, R24 ;  /* 0x000000185f537221 */ /* 0x000fc60000010000 */
[----:B------:R-:W-:Y:S01]  /*4f10*/  FADD.FTZ R87, R9, R82 ;  /* 0x0000005209577221 */ /* 0x000fe20000010000 */
[----:B0-----:R-:W-:Y:S02]  /*4f20*/  FADD.FTZ R24, R76, R83 ;  /* 0x000000534c187221 */ /* 0x001fe40000010000 */
[----:B------:R-:W0:Y:S01]  /*4f30*/  MUFU.EX2 R73, R73 ;  /* 0x0000004900497308 */ /* 0x000e220000000800 */
[----:B------:R-:W-:Y:S01]  /*4f40*/  FADD.FTZ R82, R10, R87 ;  /* 0x000000570a527221 */ /* 0x000fe20000010000 */
[----:B------:R-:W-:-:S03]  /*4f50*/  FADD.FTZ R83, R97, R24 ;  /* 0x0000001861537221 */ /* 0x000fc60000010000 */
[----:B------:R-:W-:Y:S01]  /*4f60*/  FADD.FTZ R87, R11, R82 ;  /* 0x000000520b577221 */ /* 0x000fe20000010000 */
[----:B-1----:R-:W-:Y:S01]  /*4f70*/  FADD.FTZ R24, R80, R83 ;  /* 0x0000005350187221 */ /* 0x002fe20000010000 */
[C---:B------:R-:W-:Y:S01]  /*4f80*/  F2FP.SATFINITE.E4M3.F32.PACK_AB_MERGE_C R80, R99.reuse, R80, RZ ;  /* 0x000000506350723e */ /* 0x040fe200048070ff */
[----:B------:R-:W1:Y:S01]  /*4f90*/  MUFU.EX2 R72, R72 ;  /* 0x0000004800487308 */ /* 0x000e620000000800 */
[----:B------:R-:W-:Y:S01]  /*4fa0*/  FADD.FTZ R87, R12, R87 ;  /* 0x000000570c577221 */ /* 0x000fe20000010000 */
[----:B------:R-:W-:Y:S01]  /*4fb0*/  FADD.FTZ R83, R99, R24 ;  /* 0x0000001863537221 */ /* 0x000fe20000010000 */
[----:B------:R-:W-:Y:S02]  /*4fc0*/  F2FP.SATFINITE.E4M3.F32.PACK_AB_MERGE_C R212, R97, R76, R80 ;  /* 0x0000004c61d4723e */ /* 0x000fe40004807050 */
[----:B------:R-:W-:Y:S01]  /*4fd0*/  CS2R R96, SRZ ;  /* 0x0000000000607805 */ /* 0x000fe2000001ff00 */
[----:B------:R-:W-:Y:S01]  /*4fe0*/  FADD.FTZ R82, R14, R87 ;  /* 0x000000570e527221 */ /* 0x000fe20000010000 */
[----:B------:R-:W-:-:S02]  /*4ff0*/  CS2R R86, SRZ ;  /* 0x0000000000567805 */ /* 0x000fc4000001ff00 */
[----:B------:R-:W-:Y:S01]  /*5000*/  CS2R R98, SRZ ;  /* 0x0000000000627805 */ /* 0x000fe2000001ff00 */
[----:B------:R-:W3:Y:S08]  /*5010*/  MUFU.EX2 R74, R74 ;  /* 0x0000004a004a7308 */ /* 0x000ef00000000800 */
[----:B------:R2:W-:Y:S08]  /*5020*/  MUFU.EX2 R55, R56 ;  /* 0x0000003800377308 */ /* 0x0005f00000000800 */
[----:B------:R-:W4:Y:S01]  /*5030*/  MUFU.EX2 R81, R81 ;  /* 0x0000005100517308 */ /* 0x000f220000000800 */
[----:B--2---:R-:W-:Y:S01]  /*5040*/  FADD.FTZ R56, R84, R83 ;  /* 0x0000005354387221 */ /* 0x004fe20000010000 */
[----:B------:R-:W-:-:S03]  /*5050*/  FADD.FTZ R83, R15, R82 ;  /* 0x000000520f537221 */ /* 0x000fc60000010000 */
[----:B------:R-:W-:Y:S01]  /*5060*/  FADD.FTZ R56, R101, R56 ;  /* 0x0000003865387221 */ /* 0x000fe20000010000 */
[----:B------:R-:W-:Y:S02]  /*5070*/  FADD.FTZ R82, R18, R83 ;  /* 0x0000005312527221 */ /* 0x000fe40000010000 */
[----:B------:R-:W2:Y:S02]  /*5080*/  MUFU.EX2 R79, R79 ;  /* 0x0000004f004f7308 */ /* 0x000ea40000000800 */
[C---:B------:R-:W-:Y:S01]  /*5090*/  FADD.FTZ R82, R21.reuse, R82 ;  /* 0x0000005215527221 */ /* 0x040fe20000010000 */
[----:B------:R-:W-:-:S03]  /*50a0*/  F2FP.SATFINITE.E4M3.F32.PACK_AB_MERGE_C R21, R21, R18, RZ ;  /* 0x000000121515723e */ /* 0x000fc600048070ff */
[----:B------:R-:W-:Y:S01]  /*50b0*/  FADD.FTZ R37, R19, R82 ;  /* 0x0000005213257221 */ /* 0x000fe20000010000 */
[----:B------:R-:W-:Y:S01]  /*50c0*/  F2FP.SATFINITE.E4M3.F32.PACK_AB_MERGE_C R215, R15, R14, R21 ;  /* 0x0000000e0fd7723e */ /* 0x000fe20004807015 */
[----:B------:R0:W-:Y:S01]  /*50d0*/  MUFU.EX2 R24, R59 ;  /* 0x0000003b00187308 */ /* 0x0001e20000000800 */
[----:B------:R-:W-:Y:S01]  /*50e0*/  CS2R R82, SRZ ;  /* 0x0000000000527805 */ /* 0x000fe2000001ff00 */
[----:B------:R-:W-:-:S04]  /*50f0*/  FADD.FTZ R8, R20, R37 ;  /* 0x0000002514087221 */ /* 0x000fc80000010000 */
[----:B------:R-:W-:Y:S02]  /*5100*/  FADD.FTZ R37, R23, R8 ;  /* 0x0000000817257221 */ /* 0x000fe40000010000 */
[----:B------:R-:W5:Y:S01]  /*5110*/  MUFU.EX2 R40, R40 ;  /* 0x0000002800287308 */ /* 0x000f620000000800 */
[----:B0-----:R-:W-:-:S04]  /*5120*/  FADD.FTZ R59, R73, R56 ;  /* 0x00000038493b7221 */ /* 0x001fc80000010000 */
[C---:B-1----:R-:W-:Y:S01]  /*5130*/  FADD.FTZ R59, R72.reuse, R59 ;  /* 0x0000003b483b7221 */ /* 0x042fe20000010000 */
[----:B------:R-:W-:Y:S02]  /*5140*/  F2FP.SATFINITE.E4M3.F32.PACK_AB_MERGE_C R72, R72, R73, RZ ;  /* 0x000000494848723e */ /* 0x000fe400048070ff */
[----:B------:R-:W0:Y:S01]  /*5150*/  MUFU.EX2 R22, R22 ;  /* 0x0000001600167308 */ /* 0x000e220000000800 */
[----:B---3--:R-:W-:Y:S01]  /*5160*/  FADD.FTZ R32, R74, R59 ;  /* 0x0000003b4a207221 */ /* 0x008fe20000010000 */
[----:B------:R-:W-:Y:S02]  /*5170*/  F2FP.SATFINITE.E4M3.F32.PACK_AB_MERGE_C R214, R101, R84, R72 ;  /* 0x0000005465d6723e */ /* 0x000fe40004807048 */
[----:B------:R-:W-:Y:S02]  /*5180*/  CS2R R72, SRZ ;  /* 0x0000000000487805 */ /* 0x000fe4000001ff00 */
[----:B------:R-:W-:Y:S01]  /*5190*/  CS2R R84, SRZ ;  /* 0x0000000000547805 */ /* 0x000fe2000001ff00 */
[----:B----4-:R-:W-:Y:S01]  /*51a0*/  FADD.FTZ R32, R81, R32 ;  /* 0x0000002051207221 */ /* 0x010fe20000010000 */
[----:B------:R-:W-:Y:S01]  /*51b0*/  CS2R R100, SRZ ;  /* 0x0000000000647805 */ /* 0x000fe2000001ff00 */
[----:B------:R-:W1:Y:S02]  /*51c0*/  MUFU.EX2 R77, R77 ;  /* 0x0000004d004d7308 */ /* 0x000e640000000800 */
[----:B--2---:R-:W-:Y:S01]  /*51d0*/  FADD.FTZ R5, R79, R32 ;  /* 0x000000204f057221 */ /* 0x004fe20000010000 */
[C---:B-----5:R-:W-:Y:S01]  /*51e0*/  FADD.FTZ R37, R40.reuse, R37 ;  /* 0x0000002528257221 */ /* 0x060fe20000010000 */
[----:B------:R-:W-:-:S02]  /*51f0*/  F2FP.SATFINITE.E4M3.F32.PACK_AB_MERGE_C R23, R40, R23, RZ ;  /* 0x000000172817723e */ /* 0x000fc400048070ff */
[----:B------:R-:W-:Y:S01]  /*5200*/  CS2R R32, SRZ ;  /* 0x0000000000207805 */ /* 0x000fe2000001ff00 */
[C---:B------:R-:W-:Y:S01]  /*5210*/  FADD.FTZ R12, R54.reuse, R5 ;  /* 0x00000005360c7221 */ /* 0x040fe20000010000 */
[----:B------:R-:W-:Y:S01]  /*5220*/  F2FP.SATFINITE.E4M3.F32.PACK_AB_MERGE_C R54, R54, R79, RZ ;  /* 0x0000004f3636723e */ /* 0x000fe200048070ff */
[----:B------:R-:W2:Y:S01]  /*5230*/  MUFU.EX2 R49, R49 ;  /* 0x0000003100317308 */ /* 0x000ea20000000800 */
[----:B0-----:R-:W-:Y:S02]  /*5240*/  FADD.FTZ R18, R22, R37 ;  /* 0x0000002516127221 */ /* 0x001fe40000010000 */
[----:B------:R-:W-:Y:S02]  /*5250*/  F2FP.SATFINITE.E4M3.F32.PACK_AB_MERGE_C R208, R81, R74, R54 ;  /* 0x0000004a51d0723e */ /* 0x000fe40004807036 */
[----:B------:R-:W-:Y:S02]  /*5260*/  CS2R R36, SRZ ;  /* 0x0000000000247805 */ /* 0x000fe4000001ff00 */
[----:B------:R-:W-:-:S02]  /*5270*/  F2FP.SATFINITE.E4M3.F32.PACK_AB_MERGE_C R209, R20, R19, R23 ;  /* 0x0000001314d1723e */ /* 0x000fc40004807017 */
[----:B------:R-:W-:Y:S01]  /*5280*/  CS2R R80, SRZ ;  /* 0x0000000000507805 */ /* 0x000fe2000001ff00 */
[----:B------:R-:W0:Y:S01]  /*5290*/  MUFU.EX2 R42, R42 ;  /* 0x0000002a002a7308 */ /* 0x000e220000000800 */
[----:B-1----:R-:W-:-:S04]  /*52a0*/  FADD.FTZ R5, R77, R12 ;  /* 0x0000000c4d057221 */ /* 0x002fc80000010000 */
[----:B------:R-:W-:-:S03]  /*52b0*/  FADD.FTZ R12, R66, R5 ;  /* 0x00000005420c7221 */ /* 0x000fc60000010000 */
[----:B------:R-:W1:Y:S01]  /*52c0*/  MUFU.EX2 R75, R75 ;  /* 0x0000004b004b7308 */ /* 0x000e620000000800 */
[----:B--2---:R-:W-:-:S07]  /*52d0*/  FADD.FTZ R11, R49, R18 ;  /* 0x00000012310b7221 */ /* 0x004fce0000010000 */
[----:B------:R2:W3:Y:S01]  /*52e0*/  MUFU.EX2 R53, R94 ;  /* 0x0000005e00357308 */ /* 0x0004e20000000800 */
[----:B0-----:R-:W-:-:S07]  /*52f0*/  FADD.FTZ R18, R42, R11 ;  /* 0x0000000b2a127221 */ /* 0x001fce0000010000 */
[----:B------:R-:W0:Y:S01]  /*5300*/  MUFU.EX2 R88, R88 ;  /* 0x0000005800587308 */ /* 0x000e220000000800 */
[----:B-1----:R-:W-:Y:S01]  /*5310*/  FADD.FTZ R5, R75, R12 ;  /* 0x0000000c4b057221 */ /* 0x002fe20000010000 */
[----:B--2---:R-:W-:-:S06]  /*5320*/  CS2R R94, SRZ ;  /* 0x00000000005e7805 */ /* 0x004fcc000001ff00 */
[----:B------:R-:W1:Y:S01]  /*5330*/  MUFU.EX2 R26, R26 ;  /* 0x0000001a001a7308 */ /* 0x000e620000000800 */
[C---:B---3--:R-:W-:Y:S01]  /*5340*/  F2FP.SATFINITE.E4M3.F32.PACK_AB_MERGE_C R42, R53.reuse, R42, RZ ;  /* 0x0000002a352a723e */ /* 0x048fe200048070ff */
[----:B------:R-:W-:-:S03]  /*5350*/  FADD.FTZ R53, R53, R18 ;  /* 0x0000001235357221 */ /* 0x000fc60000010000 */
[----:B------:R-:W-:-:S03]  /*5360*/  F2FP.SATFINITE.E4M3.F32.PACK_AB_MERGE_C R211, R49, R22, R42 ;  /* 0x0000001631d3723e */ /* 0x000fc6000480702a */
[----:B------:R-:W2:Y:S01]  /*5370*/  MUFU.EX2 R71, R71 ;  /* 0x0000004700477308 */ /* 0x000ea20000000800 */
[C---:B0-----:R-:W-:Y:S01]  /*5380*/  F2FP.SATFINITE.E4M3.F32.PACK_AB_MERGE_C R75, R88.reuse, R75, RZ ;  /* 0x0000004b584b723e */ /* 0x041fe200048070ff */
[----:B------:R-:W-:-:S03]  /*5390*/  FADD.FTZ R88, R88, R5 ;  /* 0x0000000558587221 */ /* 0x000fc60000010000 */
[----:B------:R-:W-:Y:S02]  /*53a0*/  F2FP.SATFINITE.E4M3.F32.PACK_AB_MERGE_C R210, R66, R77, R75 ;  /* 0x0000004d42d2723e */ /* 0x000fe4000480704b */
[----:B------:R-:W-:Y:S02]  /*53b0*/  CS2R R74, SRZ ;  /* 0x00000000004a7805 */ /* 0x000fe4000001ff00 */
[----:B------:R-:W-:Y:S01]  /*53c0*/  CS2R R76, SRZ ;  /* 0x00000000004c7805 */ /* 0x000fe2000001ff00 */
[----:B------:R-:W0:Y:S01]  /*53d0*/  MUFU.EX2 R27, R27 ;  /* 0x0000001b001b7308 */ /* 0x000e220000000800 */
[----:B-1----:R-:W-:Y:S01]  /*53e0*/  FADD.FTZ R18, R26, R53 ;  /* 0x000000351a127221 */ /* 0x002fe20000010000 */
[----:B------:R-:W-:-:S06]  /*53f0*/  CS2R R52, SRZ ;  /* 0x0000000000347805 */ /* 0x000fcc000001ff00 */
[----:B------:R1:W3:Y:S01]  /*5400*/  MUFU.EX2 R70, R89 ;  /* 0x0000005900467308 */ /* 0x0002e20000000800 */
[----:B--2---:R-:W-:-:S07]  /*5410*/  FADD.FTZ R5, R71, R88 ;  /* 0x0000005847057221 */ /* 0x004fce0000010000 */
[----:B------:R-:W2:Y:S01]  /*5420*/  MUFU.EX2 R30, R30 ;  /* 0x0000001e001e7308 */ /* 0x000ea20000000800 */
[----:B0-----:R-:W-:Y:S01]  /*5430*/  FADD.FTZ R11, R27, R18 ;  /* 0x000000121b0b7221 */ /* 0x001fe20000010000 */
[----:B-1----:R-:W-:-:S06]  /*5440*/  CS2R R88, SRZ ;  /* 0x0000000000587805 */ /* 0x002fcc000001ff00 */
[----:B------:R-:W0:Y:S01]  /*5450*/  MUFU.EX2 R62, R62 ;  /* 0x0000003e003e7308 */ /* 0x000e220000000800 */
[----:B---3--:R-:W-:-:S07]  /*5460*/  FADD.FTZ R5, R70, R5 ;  /* 0x0000000546057221 */ /* 0x008fce0000010000 */
[----:B------:R-:W1:Y:S01]  /*5470*/  MUFU.EX2 R41, R41 ;  /* 0x0000002900297308 */ /* 0x000e620000000800 */
[----:B--2---:R-:W-:-:S07]  /*5480*/  FADD.FTZ R18, R30, R11 ;  /* 0x0000000b1e127221 */ /* 0x004fce0000010000 */
[----:B------:R-:W2:Y:S01]  /*5490*/  MUFU.EX2 R31, R31 ;  /* 0x0000001f001f7308 */ /* 0x000ea20000000800 */
[----:B0-----:R-:W-:Y:S01]  /*54a0*/  FADD.FTZ R4, R62, R5 ;  /* 0x000000053e047221 */ /* 0x001fe20000010000 */
[----:B------:R-:W-:-:S03]  /*54b0*/  F2FP.SATFINITE.E4M3.F32.PACK_AB_MERGE_C R62, R55, R62, RZ ;  /* 0x0000003e373e723e */ /* 0x000fc600048070ff */
[----:B------:R-:W-:Y:S01]  /*54c0*/  FADD.FTZ R4, R55, R4 ;  /* 0x0000000437047221 */ /* 0x000fe20000010000 */
[----:B------:R-:W-:Y:S02]  /*54d0*/  F2FP.SATFINITE.E4M3.F32.PACK_AB_MERGE_C R204, R70, R71, R62 ;  /* 0x0000004746cc723e */ /* 0x000fe4000480703e */
[----:B------:R-:W-:Y:S01]  /*54e0*/  CS2R R54, SRZ ;  /* 0x0000000000367805 */ /* 0x000fe2000001ff00 */
[----:B------:R-:W0:Y:S01]  /*54f0*/  MUFU.EX2 R57, R57 ;  /* 0x0000003900397308 */ /* 0x000e220000000800 */
[C---:B-1----:R-:W-:Y:S01]  /*5500*/  FADD.FTZ R18, R41.reuse, R18 ;  /* 0x0000001229127221 */ /* 0x042fe20000010000 */
[----:B------:R-:W-:Y:S02]  /*5510*/  F2FP.SATFINITE.E4M3.F32.PACK_AB_MERGE_C R30, R41, R30, RZ ;  /* 0x0000001e291e723e */ /* 0x000fe400048070ff */
[----:B------:R-:W-:Y:S02]  /*5520*/  CS2R R40, SRZ ;  /* 0x0000000000287805 */ /* 0x000fe4000001ff00 */
[----:B------:R-:W-:-:S02]  /*5530*/  CS2R R70, SRZ ;  /* 0x0000000000467805 */ /* 0x000fc4000001ff00 */
[----:B------:R-:W-:Y:S02]  /*5540*/  F2FP.SATFINITE.E4M3.F32.PACK_AB_MERGE_C R205, R27, R26, R30 ;  /* 0x0000001a1bcd723e */ /* 0x000fe4000480701e */
[----:B------:R-:W-:Y:S01]  /*5550*/  CS2R R26, SRZ ;  /* 0x00000000001a7805 */ /* 0x000fe2000001ff00 */
        /* <DEDUP_REMOVED lines=12> */
[C---:B-1----:R-:W-:Y:S01]  /*5620*/  FADD.FTZ R9, R46.reuse, R9 ;  /* 0x000000092e097221 */ /* 0x042fe20000010000 */
[----:B------:R-:W-:-:S04]  /*5630*/  F2FP.SATFINITE.E4M3.F32.PACK_AB_MERGE_C R35, R46, R35, RZ ;  /* 0x000000232e23723e */ /* 0x000fc800048070ff */
[----:B------:R-:W-:Y:S02]  /*5640*/  F2FP.SATFINITE.E4M3.F32.PACK_AB_MERGE_C R207, R34, R31, R35 ;  /* 0x0000001f22cf723e */ /* 0x000fe40004807023 */
[----:B------:R-:W-:Y:S01]  /*5650*/  CS2R R30, SRZ ;  /* 0x00000000001e7805 */ /* 0x000fe2000001ff00 */
[----:B------:R-:W1:Y:S01]  /*5660*/  MUFU.EX2 R65, R65 ;  /* 0x0000004100417308 */ /* 0x000e620000000800 */
[C---:B--2---:R-:W-:Y:S01]  /*5670*/  FADD.FTZ R4, R29.reuse, R4 ;  /* 0x000000041d047221 */ /* 0x044fe20000010000 */
[----:B------:R-:W-:Y:S02]  /*5680*/  F2FP.SATFINITE.E4M3.F32.PACK_AB_MERGE_C R58, R29, R58, RZ ;  /* 0x0000003a1d3a723e */ /* 0x000fe400048070ff */
[----:B------:R-:W-:Y:S02]  /*5690*/  CS2R R28, SRZ ;  /* 0x00000000001c7805 */ /* 0x000fe4000001ff00 */
[----:B------:R-:W-:Y:S02]  /*56a0*/  CS2R R34, SRZ ;  /* 0x0000000000227805 */ /* 0x000fe4000001ff00 */
[----:B------:R-:W-:-:S02]  /*56b0*/  F2FP.SATFINITE.E4M3.F32.PACK_AB_MERGE_C R206, R24, R57, R58 ;  /* 0x0000003918ce723e */ /* 0x000fc4000480703a */
[----:B------:R-:W-:Y:S01]  /*56c0*/  CS2R R24, SRZ ;  /* 0x0000000000187805 */ /* 0x000fe2000001ff00 */
[----:B------:R-:W2:Y:S01]  /*56d0*/  MUFU.EX2 R43, R43 ;  /* 0x0000002b002b7308 */ /* 0x000ea20000000800 */
[----:B0-----:R-:W-:Y:S01]  /*56e0*/  FADD.FTZ R10, R38, R9 ;  /* 0x00000009260a7221 */ /* 0x001fe20000010000 */
[----:B------:R-:W-:Y:S02]  /*56f0*/  CS2R R56, SRZ ;  /* 0x0000000000387805 */ /* 0x000fe4000001ff00 */
[----:B------:R-:W-:-:S04]  /*5700*/  CS2R R58, SRZ ;  /* 0x00000000003a7805 */ /* 0x000fc8000001ff00 */
[----:B------:R0:W3:Y:S01]  /*5710*/  MUFU.EX2 R8, R61 ;  /* 0x0000003d00087308 */ /* 0x0000e20000000800 */
[----:B-1----:R-:W-:-:S07]  /*5720*/  FADD.FTZ R5, R65, R4 ;  /* 0x0000000441057221 */ /* 0x002fce0000010000 */
[----:B------:R-:W1:Y:S01]  /*5730*/  MUFU.EX2 R39, R39 ;  /* 0x0000002700277308 */ /* 0x000e620000000800 */
[----:B--2---:R-:W-:Y:S01]  /*5740*/  FADD.FTZ R10, R43, R10 ;  /* 0x0000000a2b0a7221 */ /* 0x004fe20000010000 */
[----:B0-----:R-:W-:-:S06]  /*5750*/  CS2R R60, SRZ ;  /* 0x00000000003c7805 */ /* 0x001fcc000001ff00 */
[----:B------:R-:W0:Y:S01]  /*5760*/  MUFU.EX2 R63, R63 ;  /* 0x0000003f003f7308 */ /* 0x000e220000000800 */
[----:B---3--:R-:W-:-:S07]  /*5770*/  FADD.FTZ R4, R8, R5 ;  /* 0x0000000508047221 */ /* 0x008fce0000010000 */
[----:B------:R-:W2:Y:S01]  /*5780*/  MUFU.EX2 R48, R48 ;  /* 0x0000003000307308 */ /* 0x000ea20000000800 */
[----:B-1----:R-:W-:-:S07]  /*5790*/  FADD.FTZ R9, R39, R10 ;  /* 0x0000000a27097221 */ /* 0x002fce0000010000 */
[----:B------:R1:W3:Y:S01]  /*57a0*/  MUFU.EX2 R12, R67 ;  /* 0x00000043000c7308 */ /* 0x0002e20000000800 */
[----:B0-----:R-:W-:-:S07]  /*57b0*/  FADD.FTZ R5, R63, R4 ;  /* 0x000000043f057221 */ /* 0x001fce0000010000 */
[----:B------:R-:W0:Y:S01]  /*57c0*/  MUFU.EX2 R44, R44 ;  /* 0x0000002c002c7308 */ /* 0x000e220000000800 */
[C---:B--2---:R-:W-:Y:S01]  /*57d0*/  FADD.FTZ R9, R48.reuse, R9 ;  /* 0x0000000930097221 */ /* 0x044fe20000010000 */
[----:B------:R-:W-:Y:S02]  /*57e0*/  F2FP.SATFINITE.E4M3.F32.PACK_AB_MERGE_C R39, R48, R39, RZ ;  /* 0x000000273027723e */ /* 0x000fe400048070ff */
[----:B------:R-:W-:Y:S02]  /*57f0*/  CS2R R48, SRZ ;  /* 0x0000000000307805 */ /* 0x000fe4000001ff00 */
[----:B-1----:R-:W-:Y:S02]  /*5800*/  CS2R R66, SRZ ;  /* 0x0000000000427805 */ /* 0x002fe4000001ff00 */
[----:B------:R-:W-:Y:S02]  /*5810*/  F2FP.SATFINITE.E4M3.F32.PACK_AB_MERGE_C R201, R43, R38, R39 ;  /* 0x000000262bc9723e */ /* 0x000fe40004807027 */
[----:B------:R-:W-:Y:S01]  /*5820*/  CS2R R38, SRZ ;  /* 0x0000000000267805 */ /* 0x000fe2000001ff00 */
[----:B------:R-:W1:Y:S01]  /*5830*/  MUFU.EX2 R50, R50 ;  /* 0x0000003200327308 */ /* 0x000e620000000800 */
[C---:B---3--:R-:W-:Y:S01]  /*5840*/  FADD.FTZ R5, R12.reuse, R5 ;  /* 0x000000050c057221 */ /* 0x048fe20000010000 */
[----:B------:R-:W-:-:S02]  /*5850*/  F2FP.SATFINITE.E4M3.F32.PACK_AB_MERGE_C R63, R12, R63, RZ ;  /* 0x0000003f0c3f723e */ /* 0x000fc400048070ff */
[----:B------:R-:W-:Y:S02]  /*5860*/  CS2R R42, SRZ ;  /* 0x00000000002a7805 */ /* 0x000fe4000001ff00 */
[----:B------:R-:W-:Y:S02]  /*5870*/  F2FP.SATFINITE.E4M3.F32.PACK_AB_MERGE_C R200, R8, R65, R63 ;  /* 0x0000004108c8723e */ /* 0x000fe4000480703f */
[----:B------:R-:W-:Y:S01]  /*5880*/  CS2R R62, SRZ ;  /* 0x00000000003e7805 */ /* 0x000fe2000001ff00 */
[----:B------:R-:W2:Y:S01]  /*5890*/  MUFU.EX2 R47, R47 ;  /* 0x0000002f002f7308 */ /* 0x000ea20000000800 */
[----:B0-----:R-:W-:Y:S01]  /*58a0*/  FADD.FTZ R10, R44, R9 ;  /* 0x000000092c0a7221 */ /* 0x001fe20000010000 */
[----:B------:R-:W-:-:S06]  /*58b0*/  CS2R R64, SRZ ;  /* 0x0000000000407805 */ /* 0x000fcc000001ff00 */
[----:B------:R-:W0:Y:S01]  /*58c0*/  MUFU.EX2 R69, R69 ;  /* 0x0000004500457308 */ /* 0x000e220000000800 */
[----:B-1----:R-:W-:-:S07]  /*58d0*/  FADD.FTZ R4, R50, R5 ;  /* 0x0000000532047221 */ /* 0x002fce0000010000 */
[----:B------:R-:W-:Y:S01]  /*58e0*/  MUFU.EX2 R45, R45 ;  /* 0x0000002d002d7308 */ /* 0x000fe20000000800 */
[----:B--2---:R-:W-:-:S07]  /*58f0*/  FADD.FTZ R10, R47, R10 ;  /* 0x0000000a2f0a7221 */ /* 0x004fce0000010000 */
[----:B------:R-:W-:Y:S01]  /*5900*/  MUFU.EX2 R90, R90 ;  /* 0x0000005a005a7308 */ /* 0x000fe20000000800 */
[----:B0-----:R-:W-:-:S07]  /*5910*/  FADD.FTZ R5, R69, R4 ;  /* 0x0000000445057221 */ /* 0x001fce0000010000 */
[----:B------:R-:W0:Y:S08]  /*5920*/  MUFU.EX2 R51, R51 ;  /* 0x0000003300337308 */ /* 0x000e300000000800 */
[----:B------:R-:W1:Y:S01]  /*5930*/  MUFU.EX2 R78, R78 ;  /* 0x0000004e004e7308 */ /* 0x000e620000000800 */
[----:B0-----:R-:W-:Y:S01]  /*5940*/  F2FP.SATFINITE.E4M3.F32.PACK_AB_MERGE_C R4, R51, R90, RZ ;  /* 0x0000005a3304723e */ /* 0x001fe200048070ff */
[----:B------:R-:W-:-:S03]  /*5950*/  FADD.FTZ R90, R90, R5 ;  /* 0x000000055a5a7221 */ /* 0x000fc60000010000 */
[----:B------:R-:W-:Y:S01]  /*5960*/  F2FP.SATFINITE.E4M3.F32.PACK_AB_MERGE_C R202, R69, R50, R4 ;  /* 0x0000003245ca723e */ /* 0x000fe20004807004 */
[----:B------:R-:W-:Y:S01]  /*5970*/  FADD.FTZ R5, R51, R90 ;  /* 0x0000005a33057221 */ /* 0x000fe20000010000 */
[----:B------:R-:W-:Y:S02]  /*5980*/  CS2R R50, SRZ ;  /* 0x0000000000327805 */ /* 0x000fe4000001ff00 */
[----:B------:R-:W-:Y:S02]  /*5990*/  CS2R R68, SRZ ;  /* 0x0000000000447805 */ /* 0x000fe4000001ff00 */
[C---:B-1----:R-:W-:Y:S01]  /*59a0*/  F2FP.SATFINITE.E4M3.F32.PACK_AB_MERGE_C R8, R78.reuse, R45, RZ ;  /* 0x0000002d4e08723e */ /* 0x042fe200048070ff */
[----:B------:R-:W-:Y:S01]  /*59b0*/  FADD.FTZ R45, R45, R10 ;  /* 0x0000000a2d2d7221 */ /* 0x000fe20000010000 */
[----:B------:R-:W-:Y:S02]  /*59c0*/  CS2R R90, SRZ ;  /* 0x00000000005a7805 */ /* 0x000fe4000001ff00 */
[----:B------:R-:W-:Y:S01]  /*59d0*/  F2FP.SATFINITE.E4M3.F32.PACK_AB_MERGE_C R203, R47, R44, R8 ;  /* 0x0000002c2fcb723e */ /* 0x000fe20004807008 */
[----:B------:R-:W-:Y:S01]  /*59e0*/  FADD.FTZ R4, R78, R45 ;  /* 0x0000002d4e047221 */ /* 0x000fe20000010000 */
[----:B------:R-:W-:-:S02]  /*59f0*/  CS2R R44, SRZ ;  /* 0x00000000002c7805 */ /* 0x000fc4000001ff00 */
        /* <DEDUP_REMOVED lines=54> */
[----:B------:R-:W-:Y:S01]  /*5d60*/  UMOV UR7, URZ ;  /* 0x0000003f00077c82 */ /* 0x000fe20008000000 */
[----:B------:R-:W-:Y:S01]  /*5d70*/  UMOV UR6, URZ ;  /* 0x0000003f00067c82 */ /* 0x000fe20008000000 */
[----:B------:R-:W-:Y:S01]  /*5d80*/  ULDC UR61, c[0x0][0x288] ;  /* 0x0000a200003d7ab9 */ /* 0x000fe20000000800 */
[----:B------:R-:W-:-:S05]  /*5d90*/  ULDC UR59, c[0x0][0x2f0] ;  /* 0x0000bc00003b7ab9 */ /* 0x000fca0000000800 */
.L_x_6176:
[----:B------:R-:W-:Y:S01]  /*5da0*/  ISETP.NE.AND P2, PT, RZ, UR54, PT ;  /* 0x00000036ff007c0c */ /* 0x000fe2000bf45270 */
[----:B------:R-:W-:-:S04]  /*5db0*/  UISETP.NE.AND UP0, UPT, UR6, 0x1, UPT ;  /* 0x000000010600788c */ /* 0x000fc8000bf05270 */
[----:B------:R-:W-:-:S04]  /*5dc0*/  USEL UR5, URZ, 0x1, UP0 ;  /* 0x000000013f057887 */ /* 0x000fc80008000000 */
[----:B------:R-:W-:-:S04]  /*5dd0*/  ULOP3.LUT UR5, UR7, UR5, URZ, 0x3c, !UPT ;  /* 0x0000000507057292 */ /* 0x000fc8000f8e3c3f */
[----:B------:R-:W-:Y:S08]  /*5de0*/  @P2 BRA `(.L_x_6166) ;  /* 0x0000000000382947 */ /* 0x000ff00003800000 */
[----:B------:R-:W-:Y:S05]  /*5df0*/  @!P0 BRA `(.L_x_6167) ;  /* 0x0000000000048947 */ /* 0x000fea0003800000 */
[----:B------:R-:W-:Y:S01]  /*5e00*/  BPT.TRAP 0x1 ;  /* 0x000000040000795c */ /* 0x000fe20000300000 */
.L_x_6167:
        /* <DEDUP_REMOVED lines=9> */
.L_x_6168:
[----:B-1----:R-:W-:Y:S05]  /*5ea0*/  @P1 BRA `(.L_x_6166) ;  /* 0x0000000000081947 */ /* 0x002fea0003800000 */
[----:B------:R-:W1:Y:S02]  /*5eb0*/  SYNCS.PHASECHK.TRANS64.TRYWAIT P1, [UR4+0x33430], R10 ;  /* 0x0334300aff0075a7 */ /* 0x000e640008020144 */
[----:B-1----:R-:W-:Y:S05]  /*5ec0*/  @!P1 BRA `(.L_x_6169) ;  /* 0x0000011000509947 */ /* 0x002fea0003800000 */
.L_x_6166:
        /* <DEDUP_REMOVED lines=21> */
[----:B------:R-:W-:Y:S01]  /*6020*/  UIADD3 UR46, UR30, 0x180, URZ ;  /* 0x000001801e2e7890 */ /* 0x000fe2000fffe03f */
[----:B------:R-:W-:Y:S01]  /*6030*/  UMOV UR47, 0x80000020 ;  /* 0x80000020002f7882 */ /* 0x000fe20000000000 */
[----:B------:R-:W-:Y:S01]  /*6040*/  UIADD3 UR50, UR30, 0x200, URZ ;  /* 0x000002001e327890 */ /* 0x000fe2000fffe03f */
[----:B------:R-:W-:Y:S01]  /*6050*/  UMOV UR51, 0x80000020 ;  /* 0x8000002000337882 */ /* 0x000fe20000000000 */
[----:B------:R-:W-:Y:S01]  /*6060*/  UIADD3 UR26, UR30, 0x2, URZ ;  /* 0x000000021e1a7890 */ /* 0x000fe2000fffe03f */
[----:B------:R-:W-:Y:S01]  /*6070*/  WARPGROUP.ARRIVE ;  /* 0x00000000000079c5 */ /* 0x000fe20000000000 */
[----:B------:R-:W-:Y:S01]  /*6080*/  UMOV UR27, 0x80000020 ;  /* 0x80000020001b7882 */ /* 0x000fe20000000000 */
[----:B------:R-:W-:-:S02]  /*6090*/  UIADD3 UR10, UR30, 0x82, URZ ;  /* 0x000000821e0a7890 */ /* 0x000fc4000fffe03f */
[----:B------:R-:W-:Y:S02]  /*60a0*/  UIADD3 UR11, UR30, 0x182, URZ ;  /* 0x000001821e0b7890 */ /* 0x000fe4000fffe03f */
[----:B------:R-:W-:Y:S01]  /*60b0*/  QGMMA.64x32x32.F32.E4M3.E4M3 R184, gdesc[UR28], RZ, !UPT, gsb0 ;  /* 0x006000001cb879f3 */ /* 0x000fe2000c0008ff */
[----:B------:R-:W-:Y:S01]  /*60c0*/  UIADD3 UR22, UR30, 0x280, URZ ;  /* 0x000002801e167890 */ /* 0x000fe2000fffe03f */
[----:B------:R-:W-:Y:S01]  /*60d0*/  UMOV UR23, 0x80000020 ;  /* 0x8000002000177882 */ /* 0x000fe20000000000 */
[----:B------:R-:W-:Y:S01]  /*60e0*/  UIADD3 UR18, UR30, 0x282, URZ ;  /* 0x000002821e127890 */ /* 0x000fe2000fffe03f */
[----:B------:R-:W-:Y:S01]  /*60f0*/  UMOV UR19, 0x80000020 ;  /* 0x8000002000137882 */ /* 0x000fe20000000000 */
[----:B------:R-:W-:Y:S01]  /*6100*/  UIADD3 UR14, UR30, 0x500, URZ ;  /* 0x000005001e0e7890 */ /* 0x000fe2000fffe03f */
[----:B------:R-:W-:Y:S01]  /*6110*/  UMOV UR15, 0x80000020 ;  /* 0x80000020000f7882 */ /* 0x000fe20000000000 */
[----:B------:R-:W-:Y:S01]  /*6120*/  UMOV UR28, UR8 ;  /* 0x00000008001c7c82 */ /* 0x000fe20008000000 */
[----:B------:R-:W-:Y:S01]  /*6130*/  UMOV UR29, UR9 ;  /* 0x00000009001d7c82 */ /* 0x000fe20008000000 */
[----:B------:R-:W-:Y:S01]  /*6140*/  UMOV UR31, 0x80000020 ;  /* 0x80000020001f7882 */ /* 0x000fe20000000000 */
[----:B------:R-:W-:-:S02]  /*6150*/  WARPGROUP.DEPBAR.LE gsb0, 0x0 ;  /* 0x00008000000079c5 */ /* 0x000fc40000010000 */
        /* <DEDUP_REMOVED lines=153> */
.L_x_6171:
[----:B------:R-:W-:Y:S01]  /*6af0*/  ULEA UR10, UR6, UR38, 0x3 ;  /* 0x00000026060a7291 */ /* 0x000fe2000f8e183f */
[----:B------:R-:W-:-:S05]  /*6b00*/  IMAD.U32 R10, RZ, RZ, UR7 ;  /* 0x00000007ff0a7e24 */ /* 0x000fca000f8e00ff */
[----:B------:R-:W-:-:S04]  /*6b10*/  SHF.L.U32 R10, R10, 0x1f, RZ ;  /* 0x0000001f0a0a7819 */ /* 0x000fc800000006ff */
[----:B------:R0:W1:Y:S01]  /*6b20*/  SYNCS.PHASECHK.TRANS64.TRYWAIT P1, [UR10+0x33450], R10 ;  /* 0x0334500aff0075a7 */ /* 0x000062000802014a */
[----:B------:R-:W-:Y:S05]  /*6b30*/  @!P0 BRA `(.L_x_6172) ;  /* 0x0000000000048947 */ /* 0x000fea0003800000 */
[----:B------:R-:W-:Y:S01]  /*6b40*/  BPT.TRAP 0x1 ;  /* 0x000000040000795c */ /* 0x000fe20000300000 */
.L_x_6172:
[----:B-1----:R-:W-:Y:S05]  /*6b50*/  @P1 BRA `(.L_x_6170) ;  /* 0x0000000000081947 */ /* 0x002fea0003800000 */
[----:B------:R-:W1:Y:S02]  /*6b60*/  SYNCS.PHASECHK.TRANS64.TRYWAIT P1, [UR10+0x33450], R10 ;  /* 0x0334500aff0075a7 */ /* 0x000e64000802014a */
[----:B-1----:R-:W-:Y:S05]  /*6b70*/  @!P1 BRA `(.L_x_6173) ;  /* 0x00000104003c9947 */ /* 0x002fea0003800000 */
.L_x_6170:
        /* <DEDUP_REMOVED lines=34> */
.L_x_6174:
[----:B------:R-:W-:Y:S01]  /*6da0*/  UISETP.NE.AND UP0, UPT, UR56, URZ, UPT ;  /* 0x0000003f3800728c */ /* 0x000fe2000bf05270 */
[C---:B------:R-:W-:Y:S01]  /*6db0*/  FMUL.FTZ R23, R0.reuse, R175 ;  /* 0x000000af00177220 */ /* 0x040fe20000410000 */
        /* <DEDUP_REMOVED lines=21> */
[----:B------:R-:W-:Y:S01]  /*6f10*/  IMAD.MOV.U32 R160, RZ, RZ, -0x2 ;  /* 0xfffffffeffa07424 */ /* 0x000fe200078e00ff */
[----:B------:R-:W-:Y:S01]  /*6f20*/  @P2 SHF.R.U32.HI R161, RZ, UR7, R157 ;  /* 0x00000007ffa12c19 */ /* 0x000fe2000801169d */
[C---:B------:R-:W-:Y:S01]  /*6f30*/  FMUL.FTZ R157, R0.reuse, R163 ;  /* 0x000000a3009d7220 */ /* 0x040fe20000410000 */
[----:B------:R-:W-:Y:S01]  /*6f40*/  UMOV UR7, 0x1 ;  /* 0x0000000100077882 */ /* 0x000fe20000000000 */
[C---:B------:R-:W-:Y:S01]  /*6f50*/  FMUL.FTZ R178, R0.reuse, R153 ;  /* 0x0000009900b27220 */ /* 0x040fe20000410000 */
[----:B------:R-:W-:Y:S01]  /*6f60*/  UIMAD UR7, UR39, -0xa0, UR7 ;  /* 0xffffff60270778a4 */ /* 0x000fe2000f8e0207 */
[----:B------:R-:W1:Y:S01]  /*6f70*/  SHFL.IDX PT, R163, R161, RZ, 0x1c1f ;  /* 0x001c1fffa1a37589 */ /* 0x000e6200000e0000 */
[C---:B------:R-:W-:Y:S01]  /*6f80*/  FMUL.FTZ R184, R0.reuse, R185 ;  /* 0x000000b900b87220 */ /* 0x040fe20000410000 */
[C---:B------:R-:W-:Y:S01]  /*6f90*/  FMUL.FTZ R153, R0.reuse, R155 ;  /* 0x0000009b00997220 */ /* 0x040fe20000410000 */
[----:B------:R-:W-:Y:S01]  /*6fa0*/  FMUL.FTZ R155, R0, R159 ;  /* 0x0000009f009b7220 */ /* 0x000fe20000410000 */
[----:B------:R-:W2:Y:S01]  /*6fb0*/  MUFU.TANH R200, R200 ;  /* 0x000000c800c87308 */ /* 0x000ea20000002400 */
[----:B------:R-:W-:-:S02]  /*6fc0*/  IMAD.U32 R159, RZ, RZ, UR59 ;  /* 0x0000003bff9f7e24 */ /* 0x000fc4000f8e00ff */
[C---:B------:R-:W-:Y:S01]  /*6fd0*/  FMUL.FTZ R185, R0.reuse, R188 ;  /* 0x000000bc00b97220 */ /* 0x040fe20000410000 */
[----:B------:R-:W-:Y:S02]  /*6fe0*/  IMAD R160, R7, R160, UR7 ;  /* 0x0000000707a07e24 */ /* 0x000fe4000f8e02a0 */
[C---:B------:R-:W-:Y:S01]  /*6ff0*/  FMUL.FTZ R20, R0.reuse, R170 ;  /* 0x000000aa00147220 */ /* 0x040fe20000410000 */
[C---:B------:R-:W-:Y:S01]  /*7000*/  FMUL.FTZ R170, R0.reuse, R182 ;  /* 0x000000b600aa7220 */ /* 0x040fe20000410000 */
[C---:B------:R-:W-:Y:S01]  /*7010*/  FMUL.FTZ R13, R0.reuse, R191 ;  /* 0x000000bf000d7220 */ /* 0x040fe20000410000 */
[----:B------:R-:W-:Y:S01]  /*7020*/  IMAD R160, R159, UR55, R160 ;  /* 0x000000379fa07c24 */ /* 0x000fe2000f8e02a0 */
[----:B------:R-:W3:Y:S01]  /*7030*/  MUFU.TANH R184, R184 ;  /* 0x000000b800b87308 */ /* 0x000ee20000002400 */
[C---:B------:R-:W-:Y:S01]  /*7040*/  FMUL.FTZ R191, R0.reuse, R192 ;  /* 0x000000c000bf7220 */ /* 0x040fe20000410000 */
        /* <DEDUP_REMOVED lines=10> */
[----:B-1----:R-:W-:Y:S01]  /*70f0*/  IADD3 R182, R163, -UR61, R160 ;  /* 0x8000003da3b67c10 */ /* 0x002fe2000fffe0a0 */
[C---:B------:R-:W-:Y:S01]  /*7100*/  FMUL.FTZ R136, R0.reuse, R136 ;  /* 0x0000008800887220 */ /* 0x040fe20000410000 */
[C---:B------:R-:W-:Y:S01]  /*7110*/  FMUL.FTZ R22, R0.reuse, R174 ;  /* 0x000000ae00167220 */ /* 0x040fe20000410000 */
[----:B------:R-:W-:Y:S01]  /*7120*/  FMUL.FTZ R174, R0, R177 ;  /* 0x000000b100ae7220 */ /* 0x000fe20000410000 */
[----:B------:R-:W1:Y:S01]  /*7130*/  MUFU.TANH R187, R187 ;  /* 0x000000bb00bb7308 */ /* 0x000e620000002400 */
[----:B------:R-:W-:Y:S01]  /*7140*/  ISETP.GT.AND P1, PT, R182, RZ, PT ;  /* 0x000000ffb600720c */ /* 0x000fe20003f24270 */
[----:B------:R-:W-:Y:S01]  /*7150*/  FMUL.FTZ R177, R0, R180 ;  /* 0x000000b400b17220 */ /* 0x000fe20000410000 */
[----:B------:R-:W-:Y:S01]  /*7160*/  ISETP.GT.AND P2, PT, R182, 0x1, PT ;  /* 0x00000001b600780c */ /* 0x000fe20003f44270 */
[----:B------:R-:W-:Y:S01]  /*7170*/  FMUL.FTZ R180, R0, R156 ;  /* 0x0000009c00b47220 */ /* 0x000fe20000410000 */
[----:B--2---:R-:W-:Y:S01]  /*7180*/  FSEL R186, R200, -INF , P1 ;  /* 0xff800000c8ba7808 */ /* 0x004fe20000800000 */
[----:B------:R-:W-:Y:S01]  /*7190*/  FMUL.FTZ R156, R0, R162 ;  /* 0x000000a2009c7220 */ /* 0x000fe20000410000 */
[----:B------:R-:W-:Y:S01]  /*71a0*/  ISETP.GT.AND P1, PT, R182, 0x8, PT ;  /* 0x00000008b600780c */ /* 0x000fe20003f24270 */
[----:B------:R-:W2:Y:S01]  /*71b0*/  MUFU.TANH R191, R191 ;  /* 0x000000bf00bf7308 */ /* 0x000ea20000002400 */
[----:B---3--:R-:W-:Y:S01]  /*71c0*/  FSEL R188, R184, -INF , P2 ;  /* 0xff800000b8bc7808 */ /* 0x008fe20001000000 */
[----:B------:R-:W-:Y:S01]  /*71d0*/  FMUL.FTZ R184, R0, R137 ;  /* 0x0000008900b87220 */ /* 0x000fe20000410000 */
[----:B------:R-:W-:Y:S01]  /*71e0*/  FMNMX.FTZ R163, R186, R8, !PT ;  /* 0x00000008baa37209 */ /* 0x000fe20007810000 */
[----:B------:R-:W-:Y:S01]  /*71f0*/  FMUL.FTZ R137, R0, R139 ;  /* 0x0000008b00897220 */ /* 0x000fe20000410000 */
[----:B------:R-:W-:Y:S01]  /*7200*/  ISETP.GT.AND P2, PT, R182, 0x9, PT ;  /* 0x00000009b600780c */ /* 0x000fe20003f44270 */
[----:B------:R-:W-:Y:S01]  /*7210*/  FMUL.FTZ R201, R0, R164 ;  /* 0x000000a400c97220 */ /* 0x000fe20000410000 */
[----:B0-----:R-:W-:Y:S01]  /*7220*/  FSEL R190, R185, -INF , P1 ;  /* 0xff800000b9be7808 */ /* 0x001fe20000800000 */
[----:B------:R-:W0:Y:S01]  /*7230*/  MUFU.TANH R189, R189 ;  /* 0x000000bd00bd7308 */ /* 0x000e220000002400 */
[----:B------:R-:W-:Y:S01]  /*7240*/  FMNMX.FTZ R163, R188, R163, !PT ;  /* 0x000000a3bca37209 */ /* 0x000fe20007810000 */
[----:B------:R-:W-:Y:S01]  /*7250*/  FMUL.FTZ R185, R0, R140 ;  /* 0x0000008c00b97220 */ /* 0x000fe20000410000 */
[----:B------:R-:W-:Y:S01]  /*7260*/  ISETP.GT.AND P1, PT, R182, 0x10, PT ;  /* 0x00000010b600780c */ /* 0x000fe20003f24270 */
[C---:B------:R-:W-:Y:S01]  /*7270*/  FMUL.FTZ R169, R0.reuse, R179 ;  /* 0x000000b300a97220 */ /* 0x040fe20000410000 */
[----:B-1----:R-:W-:Y:S01]  /*7280*/  FSEL R194, R187, -INF , P2 ;  /* 0xff800000bbc27808 */ /* 0x002fe20001000000 */
[----:B------:R-:W-:Y:S01]  /*7290*/  FMUL.FTZ R187, R0, R141 ;  /* 0x0000008d00bb7220 */ /* 0x000fe20000410000 */
[----:B------:R-:W-:Y:S01]  /*72a0*/  FMNMX.FTZ R163, R190, R163, !PT ;  /* 0x000000a3bea37209 */ /* 0x000fe20007810000 */
[----:B------:R-:W1:Y:S01]  /*72b0*/  MUFU.TANH R192, R192 ;  /* 0x000000c000c07308 */ /* 0x000e620000002400 */
[----:B------:R-:W-:Y:S01]  /*72c0*/  ISETP.GT.AND P2, PT, R182, 0x11, PT ;  /* 0x00000011b600780c */ /* 0x000fe20003f44270 */
[C---:B------:R-:W-:Y:S01]  /*72d0*/  FMUL.FTZ R179, R0.reuse, R152 ;  /* 0x0000009800b37220 */ /* 0x040fe20000410000 */
[----:B--2---:R-:W-:Y:S01]  /*72e0*/  FSEL R198, R191, -INF , P1 ;  /* 0xff800000bfc67808 */ /* 0x004fe20000800000 */
[----:B------:R-:W-:Y:S01]  /*72f0*/  FMUL.FTZ R202, R0, R165 ;  /* 0x000000a500ca7220 */ /* 0x000fe20000410000 */
[----:B------:R-:W-:Y:S01]  /*7300*/  FMNMX.FTZ R163, R194, R163, !PT ;  /* 0x000000a3c2a37209 */ /* 0x000fe20007810000 */
[----:B------:R-:W-:Y:S01]  /*7310*/  FMUL.FTZ R152, R0, R154 ;  /* 0x0000009a00987220 */ /* 0x000fe20000410000 */
[----:B------:R-:W-:Y:S01]  /*7320*/  ISETP.GT.AND P1, PT, R182, 0x18, PT ;  /* 0x00000018b600780c */ /* 0x000fe20003f24270 */
[----:B------:R-:W-:Y:S01]  /*7330*/  MUFU.TANH R193, R193 ;  /* 0x000000c100c17308 */ /* 0x000fe20000002400 */
[----:B0-----:R-:W-:Y:S01]  /*7340*/  FSEL R196, R189, -INF , P2 ;  /* 0xff800000bdc47808 */ /* 0x001fe20001000000 */
[----:B------:R-:W-:Y:S01]  /*7350*/  FMUL.FTZ R189, R0, R144 ;  /* 0x0000009000bd7220 */ /* 0x000fe20000410000 */
[----:B------:R-:W-:Y:S01]  /*7360*/  FMNMX.FTZ R163, R198, R163, !PT ;  /* 0x000000a3c6a37209 */ /* 0x000fe20007810000 */
[----:B------:R-:W-:Y:S01]  /*7370*/  FMUL.FTZ R154, R0, R158 ;  /* 0x0000009e009a7220 */ /* 0x000fe20000410000 */
[----:B------:R-:W-:Y:S01]  /*7380*/  ISETP.GT.AND P2, PT, R182, 0x19, PT ;  /* 0x00000019b600780c */ /* 0x000fe20003f44270 */
[----:B------:R-:W-:Y:S01]  /*7390*/  FMUL.FTZ R158, R0, R166 ;  /* 0x000000a6009e7220 */ /* 0x000fe20000410000 */
[----:B------:R-:W-:Y:S01]  /*73a0*/  FMNMX.FTZ R163, R196, R163, !PT ;  /* 0x000000a3c4a37209 */ /* 0x000fe20007810000 */
[----:B------:R-:W0:Y:S01]  /*73b0*/  MUFU.TANH R197, R197 ;  /* 0x000000c500c57308 */ /* 0x000e220000002400 */
[----:B-1----:R-:W-:Y:S01]  /*73c0*/  FSEL R192, R192, -INF , P1 ;  /* 0xff800000c0c07808 */ /* 0x002fe20000800000 */
[----:B------:R-:W-:Y:S01]  /*73d0*/  FMUL.FTZ R166, R0, R145 ;  /* 0x0000009100a67220 */ /* 0x000fe20000410000 */
[----:B------:R-:W-:Y:S01]  /*73e0*/  ISETP.GT.AND P1, PT, R182, 0x20, PT ;  /* 0x00000020b600780c */ /* 0x000fe20003f24270 */
[----:B------:R-:W-:Y:S01]  /*73f0*/  FMUL.FTZ R159, R0, R167 ;  /* 0x000000a7009f7220 */ /* 0x000fe20000410000 */
[----:B------:R-:W-:Y:S01]  /*7400*/  FMNMX.FTZ R163, R192, R163, !PT ;  /* 0x000000a3c0a37209 */ /* 0x000fe20007810000 */
[C---:B------:R-:W-:Y:S01]  /*7410*/  FMUL.FTZ R167, R0.reuse, R148 ;  /* 0x0000009400a77220 */ /* 0x040fe20000410000 */
[C---:B------:R-:W-:Y:S01]  /*7420*/  FMUL.FTZ R120, R0.reuse, R120 ;  /* 0x0000007800787220 */ /* 0x040fe20000410000 */
[----:B------:R-:W1:Y:S01]  /*7430*/  MUFU.TANH R195, R195 ;  /* 0x000000c300c37308 */ /* 0x000e620000002400 */
[----:B------:R-:W-:Y:S01]  /*7440*/  SHFL.IDX PT, R161, R161, 0x1, 0x1c1f ;  /* 0x003c1f00a1a17f89 */ /* 0x000fe200000e0000 */
[----:B------:R-:W-:Y:S01]  /*7450*/  ULDC UR10, c[0x0][0x988] ;  /* 0x00026200000a7ab9 */ /* 0x000fe20000000800 */
        /* <DEDUP_REMOVED lines=13> */
[----:B------:R0:W-:Y:S01]  /*7530*/  MUFU.TANH R200, R136 ;  /* 0x0000008800c87308 */ /* 0x0001e20000002400 */
[----:B------:R-:W-:Y:S01]  /*7540*/  FMUL.FTZ R134, R0, R134 ;  /* 0x0000008600867220 */ /* 0x000fe20000410000 */
[----:B------:R-:W-:-:S04]  /*7550*/  ULEA UR7, UR4, UR38, 0x3 ;  /* 0x0000002604077291 */ /* 0x000fc8000f8e183f */
[----:B------:R-:W-:Y:S02]  /*7560*/  UIADD3 UR7, UR7, 0x33440, URZ ;  /* 0x0003344007077890 */ /* 0x000fe4000fffe03f */
[----:B------:R-:W3:Y:S01]  /*7570*/  MUFU.TANH R173, R173 ;  /* 0x000000ad00ad7308 */ /* 0x000ee20000002400 */
[----:B0-----:R-:W-:Y:S01]  /*7580*/  FMUL.FTZ R136, R0, R138 ;  /* 0x0000008a00887220 */ /* 0x001fe20000410000 */
[----:B------:R-:W-:Y:S01]  /*7590*/  FSEL R138, R193, -INF , P2 ;  /* 0xff800000c18a7808 */ /* 0x000fe20001000000 */
[----:B------:R-:W-:Y:S01]  /*75a0*/  UPRMT UR7, UR60, 0x654, UR7 ;  /* 0x000006543c077896 */ /* 0x000fe20008000007 */
[----:B------:R-:W-:Y:S02]  /*75b0*/  ISETP.GT.AND P2, PT, R182, 0x21, PT ;  /* 0x00000021b600780c */ /* 0x000fe40003f44270 */
[----:B------:R-:W-:Y:S02]  /*75c0*/  FMNMX.FTZ R162, R138, R163, !PT ;  /* 0x000000a38aa27209 */ /* 0x000fe40007810000 */
[----:B------:R-:W0:Y:S01]  /*75d0*/  MUFU.TANH R175, R175 ;  /* 0x000000af00af7308 */ /* 0x000e220000002400 */
[----:B-1----:R-:W-:-:S02]  /*75e0*/  FSEL R140, R195, -INF , P2 ;  /* 0xff800000c38c7808 */ /* 0x002fc40001000000 */
[----:B------:R-:W-:Y:S01]  /*75f0*/  FMNMX.FTZ R163, R139, R162, !PT ;  /* 0x000000a28ba37209 */ /* 0x000fe20007810000 */
[----:B------:R-:W-:Y:S01]  /*7600*/  SYNCS.ARRIVE.TRANS64.RED.A1T0 RZ, [UR7], RZ ;  /* 0x000000ffffff79a7 */ /* 0x000fe20008100407 */
[----:B------:R-:W-:Y:S02]  /*7610*/  ISETP.GT.AND P2, PT, R182, 0x29, PT ;  /* 0x00000029b600780c */ /* 0x000fe40003f44270 */
[----:B--2---:R-:W-:Y:S01]  /*7620*/  FSEL R141, R172, -INF , P1 ;  /* 0xff800000ac8d7808 */ /* 0x004fe20000800000 */
[----:B------:R-:W1:Y:S01]  /*7630*/  MUFU.TANH R174, R174 ;  /* 0x000000ae00ae7308 */ /* 0x000e620000002400 */
[----:B------:R-:W-:Y:S02]  /*7640*/  FMNMX.FTZ R164, R140, R163, !PT ;  /* 0x000000a38ca47209 */ /* 0x000fe40007810000 */
[----:B------:R-:W-:Y:S02]  /*7650*/  ISETP.GT.AND P1, PT, R182, 0x30, PT ;  /* 0x00000030b600780c */ /* 0x000fe40003f24270 */
[----:B---3--:R-:W-:-:S02]  /*7660*/  FSEL R162, R173, -INF , P2 ;  /* 0xff800000ada27808 */ /* 0x008fc40001000000 */
        /* <DEDUP_REMOVED lines=8> */
[----:B------:R-:W-:Y:S02]  /*76f0*/  FMNMX.FTZ R164, R144, R165, !PT ;  /* 0x000000a590a47209 */ /* 0x000fe40007810000 */
[C---:B------:R-:W-:Y:S02]  /*7700*/  ISETP.GT.AND P2, PT, R182.reuse, 0x39, PT ;  /* 0x00000039b600780c */ /* 0x040fe40003f44270 */
        /* <DEDUP_REMOVED lines=11> */
[----:B------:R-:W-:-:S05]  /*77c0*/  ISETP.GT.AND P1, PT, R182, 0x48, PT ;  /* 0x00000048b600780c */ /* 0x000fca0003f24270 */
[----:B------:R-:W1:Y:S01]  /*77d0*/  MUFU.TANH R181, R181 ;  /* 0x000000b500b57308 */ /* 0x000e620000002400 */
[----:B--2---:R-:W-:Y:S01]  /*77e0*/  FSEL R165, R178, -INF , P2 ;  /* 0xff800000b2a57808 */ /* 0x004fe20001000000 */
[----:B------:R-:W-:Y:S01]  /*77f0*/  FMUL.FTZ R178, R0, R125 ;  /* 0x0000007d00b27220 */ /* 0x000fe20000410000 */
[----:B------:R-:W-:-:S05]  /*7800*/  ISETP.GT.AND P2, PT, R182, 0x49, PT ;  /* 0x00000049b600780c */ /* 0x000fca0003f44270 */
[----:B------:R-:W-:Y:S08]  /*7810*/  MUFU.TANH R183, R183 ;  /* 0x000000b700b77308 */ /* 0x000ff00000002400 */
[----:B------:R-:W2:Y:S08]  /*7820*/  MUFU.TANH R199, R199 ;  /* 0x000000c700c77308 */ /* 0x000eb00000002400 */
[----:B------:R3:W-:Y:S08]  /*7830*/  MUFU.TANH R177, R166 ;  /* 0x000000a600b17308 */ /* 0x0007f00000002400 */
[----:B------:R-:W4:Y:S01]  /*7840*/  MUFU.TANH R201, R201 ;  /* 0x000000c900c97308 */ /* 0x000f220000002400 */
[----:B---3--:R-:W-:Y:S01]  /*7850*/  FMNMX.FTZ R166, R148, R173, !PT ;  /* 0x000000ad94a67209 */ /* 0x008fe20007810000 */
[----:B------:R-:W-:Y:S01]  /*7860*/  FMUL.FTZ R173, R0, R149 ;  /* 0x0000009500ad7220 */ /* 0x000fe20000410000 */
[----:B0-----:R-:W-:Y:S01]  /*7870*/  FSEL R149, R180, -INF , P1 ;  /* 0xff800000b4957808 */ /* 0x001fe20000800000 */
[----:B------:R-:W-:Y:S01]  /*7880*/  FMUL.FTZ R180, R0, R129 ;  /* 0x0000008100b47220 */ /* 0x000fe20000410000 */
[----:B------:R-:W-:-:S02]  /*7890*/  FMNMX.FTZ R172, R165, R166, !PT ;  /* 0x000000a6a5ac7209 */ /* 0x000fc40007810000 */
[C---:B------:R-:W-:Y:S01]  /*78a0*/  ISETP.GT.AND P1, PT, R182.reuse, 0x50, PT ;  /* 0x00000050b600780c */ /* 0x040fe20003f24270 */
[----:B------:R-:W0:Y:S01]  /*78b0*/  MUFU.TANH R202, R202 ;  /* 0x000000ca00ca7308 */ /* 0x000e220000002400 */
[----:B-1----:R-:W-:Y:S02]  /*78c0*/  FSEL R166, R181, -INF , P2 ;  /* 0xff800000b5a67808 */ /* 0x002fe40001000000 */
[----:B------:R-:W-:Y:S02]  /*78d0*/  FMNMX.FTZ R175, R149, R172, !PT ;  /* 0x000000ac95af7209 */ /* 0x000fe40007810000 */
[----:B------:R-:W-:Y:S02]  /*78e0*/  ISETP.GT.AND P2, PT, R182, 0x51, PT ;  /* 0x00000051b600780c */ /* 0x000fe40003f44270 */
[----:B------:R-:W-:Y:S01]  /*78f0*/  FMNMX.FTZ R174, R166, R175, !PT ;  /* 0x000000afa6ae7209 */ /* 0x000fe20007810000 */
[----:B------:R1:W-:Y:S01]  /*7900*/  MUFU.TANH R179, R167 ;  /* 0x000000a700b37308 */ /* 0x0003e20000002400 */
[----:B--2---:R-:W-:Y:S01]  /*7910*/  FSEL R172, R199, -INF , P2 ;  /* 0xff800000c7ac7808 */ /* 0x004fe20001000000 */
[----:B------:R-:W-:Y:S01]  /*7920*/  FMUL.FTZ R175, R0, R121 ;  /* 0x0000007900af7220 */ /* 0x000fe20000410000 */
[----:B------:R-:W-:-:S05]  /*7930*/  ISETP.GT.AND P2, PT, R182, 0x59, PT ;  /* 0x00000059b600780c */ /* 0x000fca0003f44270 */
[----:B------:R-:W2:Y:S01]  /*7940*/  MUFU.TANH R184, R184 ;  /* 0x000000b800b87308 */ /* 0x000ea20000002400 */
[----:B-1----:R-:W-:Y:S02]  /*7950*/  FSEL R167, R183, -INF , P1 ;  /* 0xff800000b7a77808 */ /* 0x002fe40000800000 */
[----:B------:R-:W-:-:S04]  /*7960*/  ISETP.GT.AND P1, PT, R182, 0x58, PT ;  /* 0x00000058b600780c */ /* 0x000fc80003f24270 */
[----:B----4-:R-:W-:Y:S01]  /*7970*/  FSEL R121, R201, -INF , P1 ;  /* 0xff800000c9797808 */ /* 0x010fe20000800000 */
[----:B------:R1:W-:Y:S01]  /*7980*/  MUFU.TANH R191, R173 ;  /* 0x000000ad00bf7308 */ /* 0x0003e20000002400 */
[----:B------:R-:W-:-:S07]  /*7990*/  ISETP.GT.AND P1, PT, R182, 0x60, PT ;  /* 0x00000060b600780c */ /* 0x000fce0003f24270 */
[----:B------:R-:W3:Y:S01]  /*79a0*/  MUFU.TANH R185, R185 ;  /* 0x000000b900b97308 */ /* 0x000ee20000002400 */
[----:B-1----:R-:W-:-:S04]  /*79b0*/  FMNMX.FTZ R173, R167, R174, !PT ;  /* 0x000000aea7ad7209 */ /* 0x002fc80007810000 */
[----:B------:R-:W-:Y:S02]  /*79c0*/  FMNMX.FTZ R174, R172, R173, !PT ;  /* 0x000000adacae7209 */ /* 0x000fe40007810000 */
[----:B0-----:R-:W-:Y:S01]  /*79d0*/  FSEL R173, R202, -INF , P2 ;  /* 0xff800000caad7808 */ /* 0x001fe20001000000 */
[----:B------:R-:W0:Y:S01]  /*79e0*/  MUFU.TANH R187, R187 ;  /* 0x000000bb00bb7308 */ /* 0x000e220000002400 */
[----:B------:R-:W-:Y:S02]  /*79f0*/  FMNMX.FTZ R174, R121, R174, !PT ;  /* 0x000000ae79ae7209 */ /* 0x000fe40007810000 */
[----:B------:R-:W-:Y:S02]  /*7a00*/  ISETP.GT.AND P2, PT, R182, 0x61, PT ;  /* 0x00000061b600780c */ /* 0x000fe40003f44270 */
[----:B------:R-:W-:Y:S02]  /*7a10*/  FMNMX.FTZ R181, R173, R174, !PT ;  /* 0x000000aeadb57209 */ /* 0x000fe40007810000 */
[----:B--2---:R-:W-:Y:S01]  /*7a20*/  FSEL R174, R184, -INF , P2 ;  /* 0xff800000b8ae7808 */ /* 0x004fe20001000000 */
[----:B------:R1:W-:Y:S01]  /*7a30*/  MUFU.TANH R183, R120 ;  /* 0x0000007800b77308 */ /* 0x0003e20000002400 */
[----:B------:R-:W-:-:S07]  /*7a40*/  ISETP.GT.AND P2, PT, R182, 0x69, PT ;  /* 0x00000069b600780c */ /* 0x000fce0003f44270 */
[----:B------:R-:W2:Y:S01]  /*7a50*/  MUFU.TANH R189, R189 ;  /* 0x000000bd00bd7308 */ /* 0x000ea20000002400 */
[----:B-1----:R-:W-:Y:S01]  /*7a60*/  FMUL.FTZ R120, R0, R124 ;  /* 0x0000007c00787220 */ /* 0x002fe20000410000 */
[----:B------:R-:W-:Y:S02]  /*7a70*/  FSEL R124, R200, -INF , P1 ;  /* 0xff800000c87c7808 */ /* 0x000fe40000800000 */
[----:B------:R-:W-:Y:S02]  /*7a80*/  ISETP.GT.AND P1, PT, R182, 0x68, PT ;  /* 0x00000068b600780c */ /* 0x000fe40003f24270 */
[----:B------:R-:W-:Y:S02]  /*7a90*/  FMNMX.FTZ R181, R124, R181, !PT ;  /* 0x000000b57cb57209 */ /* 0x000fe40007810000 */
[----:B---3--:R-:W-:Y:S01]  /*7aa0*/  FSEL R125, R185, -INF , P1 ;  /* 0xff800000b97d7808 */ /* 0x008fe20000800000 */
[----:B------:R0:W1:Y:S01]  /*7ab0*/  MUFU.TANH R193, R175 ;  /* 0x000000af00c17308 */ /* 0x0000620000002400 */
[----:B------:R-:W-:-:S02]  /*7ac0*/  FMNMX.FTZ R176, R174, R181, !PT ;  /* 0x000000b5aeb07209 */ /* 0x000fc40007810000 */
[----:B------:R-:W-:Y:S02]  /*7ad0*/  ISETP.GT.AND P1, PT, R182, 0x70, PT ;  /* 0x00000070b600780c */ /* 0x000fe40003f24270 */
[----:B------:R-:W-:-:S03]  /*7ae0*/  FMNMX.FTZ R176, R125, R176, !PT ;  /* 0x000000b07db07209 */ /* 0x000fc60007810000 */
[----:B------:R3:W4:Y:S01]  /*7af0*/  MUFU.TANH R195, R120 ;  /* 0x0000007800c37308 */ /* 0x0007220000002400 */
[----:B0-----:R-:W-:Y:S02]  /*7b00*/  FSEL R175, R187, -INF , P2 ;  /* 0xff800000bbaf7808 */ /* 0x001fe40001000000 */
[----:B------:R-:W-:Y:S02]  /*7b10*/  ISETP.GT.AND P2, PT, R182, 0x71, PT ;  /* 0x00000071b600780c */ /* 0x000fe40003f44270 */
[----:B------:R-:W-:Y:S02]  /*7b20*/  FMNMX.FTZ R181, R175, R176, !PT ;  /* 0x000000b0afb57209 */ /* 0x000fe40007810000 */
[----:B------:R-:W-:Y:S01]  /*7b30*/  FSEL R176, R177, -INF , P2 ;  /* 0xff800000b1b07808 */ /* 0x000fe20001000000 */
[----:B------:R0:W5:Y:S01]  /*7b40*/  MUFU.TANH R185, R178 ;  /* 0x000000b200b97308 */ /* 0x0001620000002400 */
[----:B---3--:R-:W-:Y:S01]  /*7b50*/  FMUL.FTZ R120, R0, R128 ;  /* 0x0000008000787220 */ /* 0x008fe20000410000 */
[----:B--2---:R-:W-:-:S02]  /*7b60*/  FSEL R128, R189, -INF , P1 ;  /* 0xff800000bd807808 */ /* 0x004fc40000800000 */
[----:B------:R-:W-:Y:S02]  /*7b70*/  ISETP.GT.AND P1, PT, R182, 0x78, PT ;  /* 0x00000078b600780c */ /* 0x000fe40003f24270 */
[----:B------:R-:W-:Y:S02]  /*7b80*/  FMNMX.FTZ R181, R128, R181, !PT ;  /* 0x000000b580b57209 */ /* 0x000fe40007810000 */
[----:B------:R-:W-:Y:S01]  /*7b90*/  ISETP.GT.AND P2, PT, R182, 0x79, PT ;  /* 0x00000079b600780c */ /* 0x000fe20003f44270 */
[----:B------:R2:W3:Y:S01]  /*7ba0*/  MUFU.TANH R187, R120 ;  /* 0x0000007800bb7308 */ /* 0x0004e20000002400 */
[----:B------:R-:W-:Y:S02]  /*7bb0*/  FSEL R129, R179, -INF , P1 ;  /* 0xff800000b3817808 */ /* 0x000fe40000800000 */
[----:B0-----:R-:W-:Y:S02]  /*7bc0*/  FMNMX.FTZ R178, R176, R181, !PT ;  /* 0x000000b5b0b27209 */ /* 0x001fe40007810000 */
[----:B------:R-:W-:-:S02]  /*7bd0*/  ISETP.GT.AND P1, PT, R182, 0x80, PT ;  /* 0x00000080b600780c */ /* 0x000fc40003f24270 */
[----:B------:R-:W-:Y:S01]  /*7be0*/  FSEL R177, R191, -INF , P2 ;  /* 0xff800000bfb17808 */ /* 0x000fe20001000000 */
[----:B------:R5:W0:Y:S01]  /*7bf0*/  MUFU.TANH R189, R180 ;  /* 0x000000b400bd7308 */ /* 0x000a220000002400 */
[----:B------:R-:W-:Y:S01]  /*7c00*/  FMNMX.FTZ R178, R129, R178, !PT ;  /* 0x000000b281b27209 */ /* 0x000fe20007810000 */
[----:B--2---:R-:W-:Y:S01]  /*7c10*/  FMUL.FTZ R120, R0, R132 ;  /* 0x0000008400787220 */ /* 0x004fe20000410000 */
[----:B------:R-:W-:Y:S02]  /*7c20*/  ISETP.GT.AND P2, PT, R182, 0x81, PT ;  /* 0x00000081b600780c */ /* 0x000fe40003f44270 */
[----:B------:R-:W-:Y:S01]  /*7c30*/  FSEL R132, R183, -INF , P1 ;  /* 0xff800000b7847808 */ /* 0x000fe20000800000 */
[----:B------:R-:W-:Y:S01]  /*7c40*/  FMUL.FTZ R183, R0, R133 ;  /* 0x0000008500b77220 */ /* 0x000fe20000410000 */
[----:B------:R-:W-:Y:S01]  /*7c50*/  FMNMX.FTZ R179, R177, R178, !PT ;  /* 0x000000b2b1b37209 */ /* 0x000fe20007810000 */
[----:B------:R-:W2:Y:S01]  /*7c60*/  MUFU.TANH R191, R120 ;  /* 0x0000007800bf7308 */ /* 0x000ea20000002400 */
[----:B------:R-:W-:-:S02]  /*7c70*/  ISETP.GT.AND P1, PT, R182, 0x88, PT ;  /* 0x00000088b600780c */ /* 0x000fc40003f24270 */
[----:B-1----:R-:W-:Y:S02]  /*7c80*/  FSEL R178, R193, -INF , P2 ;  /* 0xff800000c1b27808 */ /* 0x002fe40001000000 */
[----:B------:R-:W-:Y:S02]  /*7c90*/  FMNMX.FTZ R181, R132, R179, !PT ;  /* 0x000000b384b57209 */ /* 0x000fe40007810000 */
[----:B------:R-:W-:Y:S01]  /*7ca0*/  ISETP.GT.AND P2, PT, R182, 0x89, PT ;  /* 0x00000089b600780c */ /* 0x000fe20003f44270 */
[----:B------:R1:W2:Y:S01]  /*7cb0*/  MUFU.TANH R193, R183 ;  /* 0x000000b700c17308 */ /* 0x0002a20000002400 */
[----:B----4-:R-:W-:Y:S02]  /*7cc0*/  FSEL R179, R195, -INF , P1 ;  /* 0xff800000c3b37808 */ /* 0x010fe40000800000 */
[----:B------:R-:W-:Y:S01]  /*7cd0*/  FMNMX.FTZ R184, R178, R181, !PT ;  /* 0x000000b5b2b87209 */ /* 0x000fe20007810000 */
[----:B------:R-:W-:Y:S01]  /*7ce0*/  FMUL.FTZ R181, R0, R142 ;  /* 0x0000008e00b57220 */ /* 0x000fe20000410000 */
[----:B------:R-:W-:-:S02]  /*7cf0*/  ISETP.GT.AND P1, PT, R182, 0x90, PT ;  /* 0x00000090b600780c */ /* 0x000fc40003f24270 */
[----:B-----5:R-:W-:Y:S01]  /*7d00*/  FSEL R180, R185, -INF , P2 ;  /* 0xff800000b9b47808 */ /* 0x020fe20001000000 */
[----:B------:R-:W4:Y:S01]  /*7d10*/  MUFU.TANH R10, R10 ;  /* 0x0000000a000a7308 */ /* 0x000f220000002400 */
[----:B------:R-:W-:Y:S01]  /*7d20*/  FMNMX.FTZ R133, R179, R184, !PT ;  /* 0x000000b8b3857209 */ /* 0x000fe20007810000 */
[----:B-1----:R-:W-:Y:S01]  /*7d30*/  FMUL.FTZ R183, R0, R143 ;  /* 0x0000008f00b77220 */ /* 0x002fe20000410000 */
[----:B------:R-:W-:Y:S02]  /*7d40*/  ISETP.GT.AND P2, PT, R182, 0x91, PT ;  /* 0x00000091b600780c */ /* 0x000fe40003f44270 */
[----:B---3--:R-:W-:Y:S02]  /*7d50*/  FSEL R142, R187, -INF , P1 ;  /* 0xff800000bb8e7808 */ /* 0x008fe40000800000 */
[----:B------:R-:W-:Y:S01]  /*7d60*/  FMNMX.FTZ R185, R180, R133, !PT ;  /* 0x00000085b4b97209 */ /* 0x000fe20007810000 */
[----:B------:R-:W1:Y:S01]  /*7d70*/  MUFU.TANH R11, R11 ;  /* 0x0000000b000b7308 */ /* 0x000e620000002400 */
[----:B------:R-:W-:-:S02]  /*7d80*/  ISETP.GT.AND P1, PT, R182, 0x98, PT ;  /* 0x00000098b600780c */ /* 0x000fc40003f24270 */
[----:B0-----:R-:W-:Y:S02]  /*7d90*/  FSEL R133, R189, -INF , P2 ;  /* 0xff800000bd857808 */ /* 0x001fe40001000000 */
[----:B------:R-:W-:Y:S02]  /*7da0*/  FMNMX.FTZ R120, R142, R185, !PT ;  /* 0x000000b98e787209 */ /* 0x000fe40007810000 */
[----:B------:R-:W-:Y:S01]  /*7db0*/  ISETP.GT.AND P2, PT, R182, 0x99, PT ;  /* 0x00000099b600780c */ /* 0x000fe20003f44270 */
[----:B------:R-:W0:Y:S01]  /*7dc0*/  MUFU.TANH R12, R12 ;  /* 0x0000000c000c7308 */ /* 0x000e220000002400 */
[----:B--2---:R-:W-:Y:S02]  /*7dd0*/  FSEL R143, R191, -INF , P1 ;  /* 0xff800000bf8f7808 */ /* 0x004fe40000800000 */
[----:B------:R-:W-:Y:S02]  /*7de0*/  FMNMX.FTZ R120, R133, R120, !PT ;  /* 0x0000007885787209 */ /* 0x000fe40007810000 */
[----:B------:R-:W-:-:S02]  /*7df0*/  FSEL R182, R193, -INF , P2 ;  /* 0xff800000c1b67808 */ /* 0x000fc40001000000 */
[----:B------:R-:W-:Y:S01]  /*7e00*/  FMNMX.FTZ R185, R143, R120, !PT ;  /* 0x000000788fb97209 */ /* 0x000fe20007810000 */
[----:B------:R-:W2:Y:S03]  /*7e10*/  MUFU.TANH R13, R13 ;  /* 0x0000000d000d7308 */ /* 0x000ea60000002400 */
[----:B------:R-:W-:-:S05]  /*7e20*/  FMNMX.FTZ R185, R182, R185, !PT ;  /* 0x000000b9b6b97209 */ /* 0x000fca0007810000 */
[----:B------:R-:W3:Y:S01]  /*7e30*/  SHFL.BFLY PT, R120, R185, 0x2, 0x1f ;  /* 0x0c401f00b9787f89 */ /* 0x000ee200000e0000 */
[----:B------:R-:W5:Y:S08]  /*7e40*/  MUFU.TANH R14, R14 ;  /* 0x0000000e000e7308 */ /* 0x000f700000002400 */
[----:B------:R-:W5:Y:S08]  /*7e50*/  MUFU.TANH R15, R15 ;  /* 0x0000000f000f7308 */ /* 0x000f700000002400 */
[----:B------:R-:W5:Y:S01]  /*7e60*/  MUFU.TANH R18, R18 ;  /* 0x0000001200127308 */ /* 0x000f620000002400 */
[----:B---3--:R-:W-:-:S07]  /*7e70*/  FMNMX.FTZ R184, R185, R120, !PT ;  /* 0x00000078b9b87209 */ /* 0x008fce0007810000 */
[----:B------:R-:W3:Y:S01]  /*7e80*/  MUFU.TANH R19, R19 ;  /* 0x0000001300137308 */ /* 0x000ee20000002400 */
[----:B------:R-:W4:Y:S07]  /*7e90*/  SHFL.BFLY PT, R185, R184, 0x1, 0x1f ;  /* 0x0c201f00b8b97f89 */ /* 0x000f2e00000e0000 */
[----:B------:R-:W3:Y:S08]  /*7ea0*/  MUFU.TANH R20, R20 ;  /* 0x0000001400147308 */ /* 0x000ef00000002400 */
[----:B------:R-:W3:Y:S08]  /*7eb0*/  MUFU.TANH R21, R21 ;  /* 0x0000001500157308 */ /* 0x000ef00000002400 */
[----:B------:R-:W3:Y:S01]  /*7ec0*/  MUFU.TANH R22, R22 ;  /* 0x0000001600167308 */ /* 0x000ee20000002400 */
[----:B----4-:R-:W-:Y:S01]  /*7ed0*/  FMNMX.FTZ R120, R184, R185, !PT ;  /* 0x000000b9b8787209 */ /* 0x010fe20007810000 */
[----:B------:R-:W-:-:S02]  /*7ee0*/  IMAD.U32 R185, RZ, RZ, UR10 ;  /* 0x0000000affb97e24 */ /* 0x000fc4000f8e00ff */
[----:B------:R-:W-:Y:S01]  /*7ef0*/  FMUL.FTZ R184, R0, R135 ;  /* 0x0000008700b87220 */ /* 0x000fe20000410000 */
[C---:B------:R-:W-:Y:S01]  /*7f00*/  FSETP.NEU.FTZ.AND P1, PT, R120.reuse, -INF , PT ;  /* 0xff8000007800780b */ /* 0x040fe20003f3d000 */
[----:B------:R-:W-:-:S02]  /*7f10*/  FFMA.FTZ R185, R120, R185, -8 ;  /* 0xc100000078b97423 */ /* 0x000fc400000100b9 */
[----:B------:R-:W4:Y:S03]  /*7f20*/  MUFU.TANH R23, R23 ;  /* 0x0000001700177308 */ /* 0x000f260000002400 */
[----:B------:R-:W-:-:S05]  /*7f30*/  FSEL R135, R185, RZ, P1 ;  /* 0x000000ffb9877208 */ /* 0x000fca0000800000 */
[----:B------:R-:W4:Y:S01]  /*7f40*/  MUFU.TANH R168, R168 ;  /* 0x000000a800a87308 */ /* 0x000f220000002400 */
[----:B------:R-:W-:-:S01]  /*7f50*/  FFMA.FTZ R187, R190, UR10, -R135 ;  /* 0x0000000abebb7c23 */ /* 0x000fc20008010887 */
[----:B------:R-:W-:Y:S01]  /*7f60*/  IADD3 R190, R161, -UR61, R160 ;  /* 0x8000003da1be7c10 */ /* 0x000fe2000fffe0a0 */
[----:B------:R-:W-:-:S01]  /*7f70*/  FFMA.FTZ R185, R188, UR10, -R135 ;  /* 0x0000000abcb97c23 */ /* 0x000fc20008010887 */
[--C-:B------:R-:W-:Y:S01]  /*7f80*/  FFMA.FTZ R188, R194, UR10, -R135.reuse ;  /* 0x0000000ac2bc7c23 */ /* 0x100fe20008010887 */
[----:B------:R-:W-:-:S01]  /*7f90*/  FFMA.FTZ R194, R192, UR10, -R135 ;  /* 0x0000000ac0c27c23 */ /* 0x000fc20008010887 */
[----:B------:R-:W-:Y:S01]  /*7fa0*/  ISETP.GT.AND P2, PT, R190, RZ, PT ;  /* 0x000000ffbe00720c */ /* 0x000fe20003f44270 */
[----:B------:R-:W-:-:S01]  /*7fb0*/  FFMA.FTZ R193, R138, UR10, -R135 ;  /* 0x0000000a8ac17c23 */ /* 0x000fc20008010887 */
[----:B------:R-:W-:Y:S01]  /*7fc0*/  ISETP.GT.AND P3, PT, R190, 0x1, PT ;  /* 0x00000001be00780c */ /* 0x000fe20003f64270 */
[----:B------:R-:W4:Y:S01]  /*7fd0*/  MUFU.TANH R169, R169 ;  /* 0x000000a900a97308 */ /* 0x000f220000002400 */
[----:B------:R-:W-:Y:S01]  /*7fe0*/  FSEL R10, R10, -INF , P2 ;  /* 0xff8000000a0a7808 */ /* 0x000fe20001000000 */
[--C-:B------:R-:W-:Y:S01]  /*7ff0*/  FFMA.FTZ R195, R167, UR10, -R135.reuse ;  /* 0x0000000aa7c37c23 */ /* 0x100fe20008010887 */
[----:B------:R-:W-:Y:S01]  /*8000*/  ISETP.GT.AND P2, PT, R190, 0x8, PT ;  /* 0x00000008be00780c */ /* 0x000fe20003f44270 */
[--C-:B------:R-:W-:Y:S01]  /*8010*/  FFMA.FTZ R167, R172, UR10, -R135.reuse ;  /* 0x0000000aaca77c23 */ /* 0x100fe20008010887 */
[----:B-1----:R-:W-:Y:S01]  /*8020*/  FSEL R11, R11, -INF , P3 ;  /* 0xff8000000b0b7808 */ /* 0x002fe20001800000 */
[--C-:B------:R-:W-:Y:S01]  /*8030*/  FFMA.FTZ R173, R173, UR10, -R135.reuse ;  /* 0x0000000aadad7c23 */ /* 0x100fe20008010887 */
[----:B------:R-:W-:Y:S01]  /*8040*/  FMNMX.FTZ R192, R10, R9, !PT ;  /* 0x000000090ac07209 */ /* 0x000fe20007810000 */
[----:B------:R-:W1:Y:S01]  /*8050*/  MUFU.TANH R170, R170 ;  /* 0x000000aa00aa7308 */ /* 0x000e620000002400 */
[----:B------:R-:W-:Y:S01]  /*8060*/  ISETP.GT.AND P3, PT, R190, 0x9, PT ;  /* 0x00000009be00780c */ /* 0x000fe20003f64270 */
[--C-:B------:R-:W-:Y:S01]  /*8070*/  FFMA.FTZ R186, R186, UR10, -R135.reuse ;  /* 0x0000000ababa7c23 */ /* 0x100fe20008010887 */
[----:B0-----:R-:W-:Y:S01]  /*8080*/  FSEL R161, R12, -INF , P2 ;  /* 0xff8000000ca17808 */ /* 0x001fe20001000000 */
[--C-:B------:R-:W-:Y:S01]  /*8090*/  FFMA.FTZ R189, R198, UR10, -R135.reuse ;  /* 0x0000000ac6bd7c23 */ /* 0x100fe20008010887 */
[----:B------:R-:W-:Y:S01]  /*80a0*/  FMNMX.FTZ R192, R11, R192, !PT ;  /* 0x000000c00bc07209 */ /* 0x000fe20007810000 */
[--C-:B------:R-:W-:Y:S01]  /*80b0*/  FFMA.FTZ R160, R196, UR10, -R135.reuse ;  /* 0x0000000ac4a07c23 */ /* 0x100fe20008010887 */
[----:B------:R-:W-:Y:S01]  /*80c0*/  ISETP.GT.AND P2, PT, R190, 0x10, PT ;  /* 0x00000010be00780c */ /* 0x000fe20003f44270 */
[----:B------:R0:W-:Y:S01]  /*80d0*/  MUFU.EX2 R12, R194 ;  /* 0x000000c2000c7308 */ /* 0x0001e20000000800 */
[----:B--2---:R-:W-:Y:S01]  /*80e0*/  FSEL R191, R13, -INF , P3 ;  /* 0xff8000000dbf7808 */ /* 0x004fe20001800000 */
[--C-:B------:R-:W-:Y:S01]  /*80f0*/  FFMA.FTZ R144, R144, UR10, -R135.reuse ;  /* 0x0000000a90907c23 */ /* 0x100fe20008010887 */
[----:B------:R-:W-:Y:S01]  /*8100*/  FMNMX.FTZ R192, R161, R192, !PT ;  /* 0x000000c0a1c07209 */ /* 0x000fe20007810000 */
[--C-:B------:R-:W-:Y:S01]  /*8110*/  FFMA.FTZ R163, R163, UR10, -R135.reuse ;  /* 0x0000000aa3a37c23 */ /* 0x100fe20008010887 */
[----:B------:R-:W-:Y:S01]  /*8120*/  ISETP.GT.AND P3, PT, R190, 0x11, PT ;  /* 0x00000011be00780c */ /* 0x000fe20003f64270 */
[--C-:B------:R-:W-:Y:S01]  /*8130*/  FFMA.FTZ R145, R145, UR10, -R135.reuse ;  /* 0x0000000a91917c23 */ /* 0x100fe20008010887 */
[----:B-----5:R-:W-:Y:S01]  /*8140*/  FSEL R14, R14, -INF , P2 ;  /* 0xff8000000e0e7808 */ /* 0x020fe20001000000 */
[----:B------:R-:W2:Y:S01]  /*8150*/  MUFU.TANH R171, R171 ;  /* 0x000000ab00ab7308 */ /* 0x000ea20000002400 */
[----:B------:R-:W-:Y:S01]  /*8160*/  FMNMX.FTZ R13, R191, R192, !PT ;  /* 0x000000c0bf0d7209 */ /* 0x000fe20007810000 */
[--C-:B0-----:R-:W-:Y:S01]  /*8170*/  FFMA.FTZ R194, R139, UR10, -R135.reuse ;  /* 0x0000000a8bc27c23 */ /* 0x101fe20008010887 */
[----:B------:R-:W-:Y:S01]  /*8180*/  ISETP.GT.AND P2, PT, R190, 0x18, PT ;  /* 0x00000018be00780c */ /* 0x000fe20003f44270 */
[--C-:B------:R-:W-:Y:S01]  /*8190*/  FFMA.FTZ R139, R140, UR10, -R135.reuse ;  /* 0x0000000a8c8b7c23 */ /* 0x100fe20008010887 */
[----:B------:R-:W-:Y:S01]  /*81a0*/  FSEL R15, R15, -INF , P3 ;  /* 0xff8000000f0f7808 */ /* 0x000fe20001800000 */
[--C-:B------:R-:W-:Y:S01]  /*81b0*/  FFMA.FTZ R148, R148, UR10, -R135.reuse ;  /* 0x0000000a94947c23 */ /* 0x100fe20008010887 */
[----:B------:R-:W-:Y:S01]  /*81c0*/  FMNMX.FTZ R192, R14, R13, !PT ;  /* 0x0000000d0ec07209 */ /* 0x000fe20007810000 */
[----:B------:R-:W0:Y:S01]  /*81d0*/  MUFU.TANH R152, R152 ;  /* 0x0000009800987308 */ /* 0x000e220000002400 */
[----:B------:R-:W-:Y:S01]  /*81e0*/  ISETP.GT.AND P3, PT, R190, 0x19, PT ;  /* 0x00000019be00780c */ /* 0x000fe20003f64270 */
[--C-:B------:R-:W-:Y:S01]  /*81f0*/  FFMA.FTZ R165, R165, UR10, -R135.reuse ;  /* 0x0000000aa5a57c23 */ /* 0x100fe20008010887 */
[----:B------:R-:W-:Y:S01]  /*8200*/  FSEL R138, R18, -INF , P2 ;  /* 0xff800000128a7808 */ /* 0x000fe20001000000 */
[--C-:B------:R-:W-:Y:S01]  /*8210*/  FFMA.FTZ R149, R149, UR10, -R135.reuse ;  /* 0x0000000a95957c23 */ /* 0x100fe20008010887 */
[----:B------:R-:W-:Y:S01]  /*8220*/  FMNMX.FTZ R13, R15, R192, !PT ;  /* 0x000000c00f0d7209 */ /* 0x000fe20007810000 */
[--C-:B------:R-:W-:Y:S01]  /*8230*/  FFMA.FTZ R121, R121, UR10, -R135.reuse ;  /* 0x0000000a79797c23 */ /* 0x100fe20008010887 */
[----:B------:R-:W-:Y:S01]  /*8240*/  ISETP.GT.AND P2, PT, R190, 0x20, PT ;  /* 0x00000020be00780c */ /* 0x000fe20003f44270 */
[----:B------:R5:W-:Y:S01]  /*8250*/  MUFU.EX2 R18, R194 ;  /* 0x000000c200127308 */ /* 0x000be20000000800 */
[----:B---3--:R-:W-:Y:S01]  /*8260*/  FSEL R19, R19, -INF , P3 ;  /* 0xff80000013137808 */ /* 0x008fe20001800000 */
[--C-:B------:R-:W-:Y:S01]  /*8270*/  FFMA.FTZ R124, R124, UR10, -R135.reuse ;  /* 0x0000000a7c7c7c23 */ /* 0x100fe20008010887 */
[----:B------:R-:W-:Y:S01]  /*8280*/  FMNMX.FTZ R140, R138, R13, !PT ;  /* 0x0000000d8a8c7209 */ /* 0x000fe20007810000 */
[--C-:B------:R-:W-:Y:S01]  /*8290*/  FFMA.FTZ R125, R125, UR10, -R135.reuse ;  /* 0x0000000a7d7d7c23 */ /* 0x100fe20008010887 */
[----:B------:R-:W-:Y:S01]  /*82a0*/  ISETP.GT.AND P3, PT, R190, 0x21, PT ;  /* 0x00000021be00780c */ /* 0x000fe20003f64270 */
[--C-:B------:R-:W-:Y:S01]  /*82b0*/  FFMA.FTZ R128, R128, UR10, -R135.reuse ;  /* 0x0000000a80807c23 */ /* 0x100fe20008010887 */
[----:B------:R-:W-:Y:S01]  /*82c0*/  FSEL R20, R20, -INF , P2 ;  /* 0xff80000014147808 */ /* 0x000fe20001000000 */
[----:B------:R-:W3:Y:S01]  /*82d0*/  MUFU.TANH R153, R153 ;  /* 0x0000009900997308 */ /* 0x000ee20000002400 */
[----:B------:R-:W-:Y:S01]  /*82e0*/  FMNMX.FTZ R13, R19, R140, !PT ;  /* 0x0000008c130d7209 */ /* 0x000fe20007810000 */
[--C-:B-----5:R-:W-:Y:S01]  /*82f0*/  FFMA.FTZ R194, R141, UR10, -R135.reuse ;  /* 0x0000000a8dc27c23 */ /* 0x120fe20008010887 */
[----:B------:R-:W-:Y:S01]  /*8300*/  ISETP.GT.AND P2, PT, R190, 0x28, PT ;  /* 0x00000028be00780c */ /* 0x000fe20003f44270 */
[--C-:B------:R-:W-:Y:S01]  /*8310*/  FFMA.FTZ R141, R162, UR10, -R135.reuse ;  /* 0x0000000aa28d7c23 */ /* 0x100fe20008010887 */
[----:B------:R-:W-:Y:S01]  /*8320*/  FSEL R21, R21, -INF , P3 ;  /* 0xff80000015157808 */ /* 0x000fe20001800000 */
[--C-:B------:R-:W-:Y:S01]  /*8330*/  FFMA.FTZ R129, R129, UR10, -R135.reuse ;  /* 0x0000000a81817c23 */ /* 0x100fe20008010887 */
[----:B------:R-:W-:Y:S01]  /*8340*/  FMNMX.FTZ R192, R20, R13, !PT ;  /* 0x0000000d14c07209 */ /* 0x000fe20007810000 */
[----:B------:R-:W5:Y:S01]  /*8350*/  MUFU.TANH R154, R154 ;  /* 0x0000009a009a7308 */ /* 0x000f620000002400 */
[----:B------:R-:W-:Y:S01]  /*8360*/  ISETP.GT.AND P3, PT, R190, 0x29, PT ;  /* 0x00000029be00780c */ /* 0x000fe20003f64270 */
[--C-:B------:R-:W-:Y:S01]  /*8370*/  FFMA.FTZ R132, R132, UR10, -R135.reuse ;  /* 0x0000000a84847c23 */ /* 0x100fe20008010887 */
[----:B------:R-:W-:Y:S01]  /*8380*/  FSEL R140, R22, -INF , P2 ;  /* 0xff800000168c7808 */ /* 0x000fe20001000000 */
[--C-:B------:R-:W-:Y:S01]  /*8390*/  FFMA.FTZ R142, R142, UR10, -R135.reuse ;  /* 0x0000000a8e8e7c23 */ /* 0x100fe20008010887 */
[----:B------:R-:W-:Y:S01]  /*83a0*/  FMNMX.FTZ R13, R21, R192, !PT ;  /* 0x000000c0150d7209 */ /* 0x000fe20007810000 */
[--C-:B------:R-:W-:Y:S01]  /*83b0*/  FFMA.FTZ R192, R164, UR10, -R135.reuse ;  /* 0x0000000aa4c07c23 */ /* 0x100fe20008010887 */
[----:B------:R-:W-:Y:S01]  /*83c0*/  ISETP.GT.AND P2, PT, R190, 0x30, PT ;  /* 0x00000030be00780c */ /* 0x000fe20003f44270 */
[----:B------:R-:W5:Y:S01]  /*83d0*/  MUFU.TANH R155, R155 ;  /* 0x0000009b009b7308 */ /* 0x000f620000002400 */
[----:B----4-:R-:W-:Y:S01]  /*83e0*/  FSEL R23, R23, -INF , P3 ;  /* 0xff80000017177808 */ /* 0x010fe20001800000 */
[--C-:B------:R-:W-:Y:S01]  /*83f0*/  FFMA.FTZ R133, R133, UR10, -R135.reuse ;  /* 0x0000000a85857c23 */ /* 0x100fe20008010887 */
[----:B------:R-:W-:Y:S01]  /*8400*/  FMNMX.FTZ R162, R140, R13, !PT ;  /* 0x0000000d8ca27209 */ /* 0x000fe20007810000 */
[----:B------:R-:W-:Y:S01]  /*8410*/  FFMA.FTZ R143, R143, UR10, -R135 ;  /* 0x0000000a8f8f7c23 */ /* 0x000fe20008010887 */
[----:B------:R-:W-:-:S02]  /*8420*/  ISETP.GT.AND P3, PT, R190, 0x31, PT ;  /* 0x00000031be00780c */ /* 0x000fc40003f64270 */
[----:B------:R-:W-:Y:S01]  /*8430*/  FSEL R168, R168, -INF , P2 ;  /* 0xff800000a8a87808 */ /* 0x000fe20001000000 */
[----:B------:R-:W4:Y:S01]  /*8440*/  MUFU.TANH R156, R156 ;  /* 0x0000009c009c7308 */ /* 0x000f220000002400 */
[----:B------:R-:W-:Y:S02]  /*8450*/  FMNMX.FTZ R13, R23, R162, !PT ;  /* 0x000000a2170d7209 */ /* 0x000fe40007810000 */
[----:B------:R-:W-:Y:S02]  /*8460*/  ISETP.GT.AND P2, PT, R190, 0x38, PT ;  /* 0x00000038be00780c */ /* 0x000fe40003f44270 */
[----:B------:R-:W-:Y:S02]  /*8470*/  FSEL R169, R169, -INF , P3 ;  /* 0xff800000a9a97808 */ /* 0x000fe40001800000 */
[----:B------:R-:W-:Y:S01]  /*8480*/  FMNMX.FTZ R162, R168, R13, !PT ;  /* 0x0000000da8a27209 */ /* 0x000fe20007810000 */
[----:B------:R-:W4:Y:S01]  /*8490*/  MUFU.TANH R157, R157 ;  /* 0x0000009d009d7308 */ /* 0x000f220000002400 */
[----:B------:R-:W-:-:S02]  /*84a0*/  ISETP.GT.AND P3, PT, R190, 0x39, PT ;  /* 0x00000039be00780c */ /* 0x000fc40003f64270 */
[----:B-1----:R-:W-:Y:S02]  /*84b0*/  FSEL R170, R170, -INF , P2 ;  /* 0xff800000aaaa7808 */ /* 0x002fe40001000000 */
[----:B------:R-:W-:Y:S02]  /*84c0*/  FMNMX.FTZ R13, R169, R162, !PT ;  /* 0x000000a2a90d7209 */ /* 0x000fe40007810000 */
[----:B------:R-:W-:Y:S01]  /*84d0*/  ISETP.GT.AND P2, PT, R190, 0x40, PT ;  /* 0x00000040be00780c */ /* 0x000fe20003f44270 */
[----:B------:R-:W1:Y:S01]  /*84e0*/  MUFU.TANH R158, R158 ;  /* 0x0000009e009e7308 */ /* 0x000e620000002400 */
[----:B--2---:R-:W-:Y:S02]  /*84f0*/  FSEL R171, R171, -INF , P3 ;  /* 0xff800000abab7808 */ /* 0x004fe40001800000 */
[----:B------:R-:W-:Y:S02]  /*8500*/  FMNMX.FTZ R162, R170, R13, !PT ;  /* 0x0000000daaa27209 */ /* 0x000fe40007810000 */
[----:B------:R-:W-:-:S02]  /*8510*/  ISETP.GT.AND P3, PT, R190, 0x41, PT ;  /* 0x00000041be00780c */ /* 0x000fc40003f64270 */
[----:B0-----:R-:W-:Y:S01]  /*8520*/  FSEL R152, R152, -INF , P2 ;  /* 0xff80000098987808 */ /* 0x001fe20001000000 */
[----:B------:R-:W0:Y:S01]  /*8530*/  MUFU.TANH R159, R159 ;  /* 0x0000009f009f7308 */ /* 0x000e220000002400 */
[----:B------:R-:W-:Y:S02]  /*8540*/  FMNMX.FTZ R13, R171, R162, !PT ;  /* 0x000000a2ab0d7209 */ /* 0x000fe40007810000 */
[----:B------:R-:W-:Y:S02]  /*8550*/  ISETP.GT.AND P2, PT, R190, 0x48, PT ;  /* 0x00000048be00780c */ /* 0x000fe40003f44270 */
[----:B---3--:R-:W-:Y:S02]  /*8560*/  FSEL R153, R153, -INF , P3 ;  /* 0xff80000099997808 */ /* 0x008fe40001800000 */
[----:B------:R-:W-:Y:S01]  /*8570*/  FMNMX.FTZ R162, R152, R13, !PT ;  /* 0x0000000d98a27209 */ /* 0x000fe20007810000 */
[----:B------:R-:W2:Y:S01]  /*8580*/  MUFU.TANH R136, R136 ;  /* 0x0000008800887308 */ /* 0x000ea20000002400 */
        /* <DEDUP_REMOVED lines=8> */
[----:B----4-:R-:W-:Y:S01]  /*8610*/  FSEL R162, R156, -INF , P2 ;  /* 0xff8000009ca27808 */ /* 0x010fe20001000000 */
[----:B------:R-:W4:Y:S01]  /*8620*/  MUFU.TANH R181, R181 ;  /* 0x000000b500b57308 */ /* 0x000f220000002400 */
[----:B------:R-:W-:Y:S02]  /*8630*/  FMNMX.FTZ R13, R155, R164, !PT ;  /* 0x000000a49b0d7209 */ /* 0x000fe40007810000 */
[----:B------:R-:W-:Y:S02]  /*8640*/  ISETP.GT.AND P2, PT, R190, 0x58, PT ;  /* 0x00000058be00780c */ /* 0x000fe40003f44270 */
[----:B------:R-:W-:Y:S02]  /*8650*/  FSEL R157, R157, -INF , P3 ;  /* 0xff8000009d9d7808 */ /* 0x000fe40001800000 */
[----:B------:R-:W-:Y:S01]  /*8660*/  FMNMX.FTZ R164, R162, R13, !PT ;  /* 0x0000000da2a47209 */ /* 0x000fe20007810000 */
[----:B------:R-:W5:Y:S01]  /*8670*/  MUFU.TANH R183, R183 ;  /* 0x000000b700b77308 */ /* 0x000f620000002400 */
[----:B------:R-:W-:-:S02]  /*8680*/  ISETP.GT.AND P3, PT, R190, 0x59, PT ;  /* 0x00000059be00780c */ /* 0x000fc40003f64270 */
[----:B-1----:R-:W-:Y:S02]  /*8690*/  FSEL R158, R158, -INF , P2 ;  /* 0xff8000009e9e7808 */ /* 0x002fe40001000000 */
[----:B------:R-:W-:Y:S02]  /*86a0*/  FMNMX.FTZ R13, R157, R164, !PT ;  /* 0x000000a49d0d7209 */ /* 0x000fe40007810000 */
[----:B------:R-:W-:Y:S01]  /*86b0*/  ISETP.GT.AND P2, PT, R190, 0x60, PT ;  /* 0x00000060be00780c */ /* 0x000fe20003f44270 */
[----:B------:R-:W-:Y:S01]  /*86c0*/  MUFU.TANH R146, R146 ;  /* 0x0000009200927308 */ /* 0x000fe20000002400 */
[----:B0-----:R-:W-:Y:S02]  /*86d0*/  FSEL R159, R159, -INF , P3 ;  /* 0xff8000009f9f7808 */ /* 0x001fe40001800000 */
[----:B------:R-:W-:Y:S02]  /*86e0*/  FMNMX.FTZ R164, R158, R13, !PT ;  /* 0x0000000d9ea47209 */ /* 0x000fe40007810000 */
[----:B------:R-:W-:-:S02]  /*86f0*/  ISETP.GT.AND P3, PT, R190, 0x61, PT ;  /* 0x00000061be00780c */ /* 0x000fc40003f64270 */
[----:B--2---:R-:W-:Y:S01]  /*8700*/  FSEL R136, R136, -INF , P2 ;  /* 0xff80000088887808 */ /* 0x004fe20001000000 */
[----:B------:R-:W0:Y:S01]  /*8710*/  MUFU.TANH R147, R147 ;  /* 0x0000009300937308 */ /* 0x000e220000002400 */
[----:B------:R-:W-:Y:S02]  /*8720*/  FMNMX.FTZ R13, R159, R164, !PT ;  /* 0x000000a49f0d7209 */ /* 0x000fe40007810000 */
[----:B------:R-:W-:Y:S02]  /*8730*/  ISETP.GT.AND P2, PT, R190, 0x68, PT ;  /* 0x00000068be00780c */ /* 0x000fe40003f44270 */
[----:B---3--:R-:W-:Y:S02]  /*8740*/  FSEL R137, R137, -INF , P3 ;  /* 0xff80000089897808 */ /* 0x008fe40001800000 */
[----:B------:R-:W-:Y:S01]  /*8750*/  FMNMX.FTZ R164, R136, R13, !PT ;  /* 0x0000000d88a47209 */ /* 0x000fe20007810000 */
[----:B------:R-:W1:Y:S01]  /*8760*/  MUFU.TANH R150, R150 ;  /* 0x0000009600967308 */ /* 0x000e620000002400 */
[----:B------:R-:W-:-:S02]  /*8770*/  ISETP.GT.AND P3, PT, R190, 0x69, PT ;  /* 0x00000069be00780c */ /* 0x000fc40003f64270 */
[----:B----4-:R-:W-:Y:S02]  /*8780*/  FSEL R181, R181, -INF , P2 ;  /* 0xff800000b5b57808 */ /* 0x010fe40001000000 */
[----:B------:R-:W-:Y:S02]  /*8790*/  FMNMX.FTZ R164, R137, R164, !PT ;  /* 0x000000a489a47209 */ /* 0x000fe40007810000 */
[C---:B------:R-:W-:Y:S01]  /*87a0*/  ISETP.GT.AND P2, PT, R190.reuse, 0x70, PT ;  /* 0x00000070be00780c */ /* 0x040fe20003f44270 */
[----:B------:R2:W-:Y:S01]  /*87b0*/  MUFU.EX2 R22, R194 ;  /* 0x000000c200167308 */ /* 0x0005e20000000800 */
[----:B-----5:R-:W-:Y:S02]  /*87c0*/  FSEL R183, R183, -INF , P3 ;  /* 0xff800000b7b77808 */ /* 0x020fe40001800000 */
[----:B------:R-:W-:-:S04]  /*87d0*/  ISETP.GT.AND P3, PT, R190, 0x71, PT ;  /* 0x00000071be00780c */ /* 0x000fc80003f64270 */
[----:B0-----:R-:W-:Y:S01]  /*87e0*/  FSEL R147, R147, -INF , P3 ;  /* 0xff80000093937808 */ /* 0x001fe20001800000 */
[----:B------:R-:W0:Y:S01]  /*87f0*/  MUFU.TANH R151, R151 ;  /* 0x0000009700977308 */ /* 0x000e220000002400 */
[----:B--2---:R-:W-:-:S01]  /*8800*/  FFMA.FTZ R194, R166, UR10, -R135 ;  /* 0x0000000aa6c27c23 */ /* 0x004fc20008010887 */
[----:B------:R-:W-:Y:S02]  /*8810*/  FMNMX.FTZ R166, R181, R164, !PT ;  /* 0x000000a4b5a67209 */ /* 0x000fe40007810000 */
[----:B------:R-:W-:Y:S02]  /*8820*/  FSEL R164, R146, -INF , P2 ;  /* 0xff80000092a47808 */ /* 0x000fe40001000000 */
[----:B------:R-:W-:Y:S02]  /*8830*/  FMNMX.FTZ R13, R183, R166, !PT ;  /* 0x000000a6b70d7209 */ /* 0x000fe40007810000 */
[----:B------:R-:W2:Y:S01]  /*8840*/  MUFU.TANH R122, R122 ;  /* 0x0000007a007a7308 */ /* 0x000ea20000002400 */
[----:B------:R-:W-:-:S02]  /*8850*/  ISETP.GT.AND P2, PT, R190, 0x78, PT ;  /* 0x00000078be00780c */ /* 0x000fc40003f44270 */
[----:B------:R-:W-:Y:S02]  /*8860*/  ISETP.GT.AND P3, PT, R190, 0x79, PT ;  /* 0x00000079be00780c */ /* 0x000fe40003f64270 */
[----:B-1----:R-:W-:Y:S02]  /*8870*/  FSEL R166, R150, -INF , P2 ;  /* 0xff80000096a67808 */ /* 0x002fe40001000000 */
[C---:B------:R-:W-:Y:S01]  /*8880*/  ISETP.GT.AND P2, PT, R190.reuse, 0x80, PT ;  /* 0x00000080be00780c */ /* 0x040fe20003f44270 */
[----:B------:R-:W1:Y:S01]  /*8890*/  MUFU.TANH R123, R123 ;  /* 0x0000007b007b7308 */ /* 0x000e620000002400 */
[----:B0-----:R-:W-:Y:S02]  /*88a0*/  FSEL R151, R151, -INF , P3 ;  /* 0xff80000097977808 */ /* 0x001fe40001800000 */
[----:B------:R-:W-:-:S05]  /*88b0*/  ISETP.GT.AND P3, PT, R190, 0x81, PT ;  /* 0x00000081be00780c */ /* 0x000fca0003f64270 */
[----:B------:R0:W-:Y:S01]  /*88c0*/  MUFU.EX2 R156, R192 ;  /* 0x000000c0009c7308 */ /* 0x0001e20000000800 */
[----:B--2---:R-:W-:Y:S02]  /*88d0*/  FSEL R122, R122, -INF , P2 ;  /* 0xff8000007a7a7808 */ /* 0x004fe40001000000 */
[----:B------:R-:W-:-:S05]  /*88e0*/  ISETP.GT.AND P2, PT, R190, 0x88, PT ;  /* 0x00000088be00780c */ /* 0x000fca0003f44270 */
[----:B------:R-:W2:Y:S01]  /*88f0*/  MUFU.TANH R126, R126 ;  /* 0x0000007e007e7308 */ /* 0x000ea20000002400 */
[----:B0-----:R-:W-:Y:S02]  /*8900*/  FMNMX.FTZ R192, R164, R13, !PT ;  /* 0x0000000da4c07209 */ /* 0x001fe40007810000 */
[----:B-1----:R-:W-:Y:S02]  /*8910*/  FSEL R123, R123, -INF , P3 ;  /* 0xff8000007b7b7808 */ /* 0x002fe40001800000 */
[----:B------:R-:W-:Y:S02]  /*8920*/  FMNMX.FTZ R13, R147, R192, !PT ;  /* 0x000000c0930d7209 */ /* 0x000fe40007810000 */
[----:B------:R-:W-:Y:S01]  /*8930*/  ISETP.GT.AND P3, PT, R190, 0x89, PT ;  /* 0x00000089be00780c */ /* 0x000fe20003f64270 */
[----:B------:R-:W0:Y:S01]  /*8940*/  MUFU.TANH R127, R127 ;  /* 0x0000007f007f7308 */ /* 0x000e220000002400 */
[----:B------:R-:W-:-:S04]  /*8950*/  FMNMX.FTZ R172, R166, R13, !PT ;  /* 0x0000000da6ac7209 */ /* 0x000fc80007810000 */
[----:B------:R-:W-:-:S03]  /*8960*/  FMNMX.FTZ R13, R151, R172, !PT ;  /* 0x000000ac970d7209 */ /* 0x000fc60007810000 */
[----:B------:R-:W1:Y:S01]  /*8970*/  MUFU.TANH R130, R130 ;  /* 0x0000008200827308 */ /* 0x000e620000002400 */
[----:B------:R-:W-:Y:S02]  /*8980*/  FMNMX.FTZ R172, R122, R13, !PT ;  /* 0x0000000d7aac7209 */ /* 0x000fe40007810000 */
[----:B--2---:R-:W-:Y:S02]  /*8990*/  FSEL R126, R126, -INF , P2 ;  /* 0xff8000007e7e7808 */ /* 0x004fe40001000000 */
[----:B------:R-:W-:Y:S02]  /*89a0*/  FMNMX.FTZ R13, R123, R172, !PT ;  /* 0x000000ac7b0d7209 */ /* 0x000fe40007810000 */
[----:B------:R-:W-:Y:S01]  /*89b0*/  ISETP.GT.AND P2, PT, R190, 0x90, PT ;  /* 0x00000090be00780c */ /* 0x000fe20003f44270 */
[----:B------:R-:W2:Y:S01]  /*89c0*/  MUFU.TANH R131, R131 ;  /* 0x0000008300837308 */ /* 0x000ea20000002400 */
[----:B0-----:R-:W-:Y:S02]  /*89d0*/  FSEL R127, R127, -INF , P3 ;  /* 0xff8000007f7f7808 */ /* 0x001fe40001800000 */
[----:B------:R-:W-:-:S02]  /*89e0*/  FMNMX.FTZ R192, R126, R13, !PT ;  /* 0x0000000d7ec07209 */ /* 0x000fc40007810000 */
[----:B------:R-:W-:Y:S02]  /*89f0*/  ISETP.GT.AND P3, PT, R190, 0x91, PT ;  /* 0x00000091be00780c */ /* 0x000fe40003f64270 */
[----:B------:R-:W-:Y:S01]  /*8a00*/  FMNMX.FTZ R13, R127, R192, !PT ;  /* 0x000000c07f0d7209 */ /* 0x000fe20007810000 */
        /* <DEDUP_REMOVED lines=8> */
[----:B------:R2:W-:Y:S01]  /*8a90*/  MUFU.EX2 R130, R173 ;  /* 0x000000ad00827308 */ /* 0x0005e20000000800 */
[----:B0-----:R-:W-:-:S04]  /*8aa0*/  FSEL R134, R134, -INF , P2 ;  /* 0xff80000086867808 */ /* 0x001fc80001000000 */
[----:B------:R-:W-:-:S03]  /*8ab0*/  FMNMX.FTZ R13, R134, R13, !PT ;  /* 0x0000000d860d7209 */ /* 0x000fc60007810000 */
[----:B------:R-:W-:Y:S01]  /*8ac0*/  MUFU.EX2 R186, R186 ;  /* 0x000000ba00ba7308 */ /* 0x000fe20000000800 */
[----:B-1----:R-:W-:Y:S01]  /*8ad0*/  FSEL R184, R184, -INF , P3 ;  /* 0xff800000b8b87808 */ /* 0x002fe20001800000 */
[--C-:B--2---:R-:W-:Y:S01]  /*8ae0*/  FFMA.FTZ R173, R174, UR10, -R135.reuse ;  /* 0x0000000aaead7c23 */ /* 0x104fe20008010887 */
        /* <DEDUP_REMOVED lines=8> */
[----:B------:R-:W-:-:S01]  /*8b70*/  FFMA.FTZ R180, R182, UR10, -R135 ;  /* 0x0000000ab6b47c23 */ /* 0x000fc20008010887 */
[----:B------:R-:W-:Y:S08]  /*8b80*/  MUFU.EX2 R185, R185 ;  /* 0x000000b900b97308 */ /* 0x000ff00000000800 */
        /* <DEDUP_REMOVED lines=9> */
[----:B------:R-:W-:-:S03]  /*8c20*/  IMAD.U32 R190, RZ, RZ, UR10 ;  /* 0x0000000affbe7e24 */ /* 0x000fc6000f8e00ff */
[C---:B------:R-:W-:Y:S01]  /*8c30*/  FSETP.NEU.FTZ.AND P2, PT, R13.reuse, -INF , PT ;  /* 0xff8000000d00780b */ /* 0x040fe20003f5d000 */
[----:B------:R-:W-:-:S02]  /*8c40*/  FFMA.FTZ R190, R13, R190, -8 ;  /* 0xc10000000dbe7423 */ /* 0x000fc400000100be */
[----:B------:R-:W-:Y:S03]  /*8c50*/  MUFU.EX2 R141, R141 ;  /* 0x0000008d008d7308 */ /* 0x000fe60000000800 */
[----:B------:R-:W-:-:S05]  /*8c60*/  FSEL R182, R190, RZ, P2 ;  /* 0x000000ffbeb67208 */ /* 0x000fca0001000000 */
        /* <DEDUP_REMOVED lines=9> */
[----:B------:R-:W-:Y:S01]  /*8d00*/  MUFU.EX2 R135, R135 ;  /* 0x0000008700877308 */ /* 0x000fe20000000800 */
[----:B------:R-:W-:-:S01]  /*8d10*/  FFMA.FTZ R190, R191, UR10, -R182 ;  /* 0x0000000abfbe7c23 */ /* 0x000fc200080108b6 */
[--C-:B------:R-:W-:Y:S01]  /*8d20*/  FFMA.FTZ R14, R14, UR10, -R182.reuse ;  /* 0x0000000a0e0e7c23 */ /* 0x100fe200080108b6 */
[----:B------:R-:W-:-:S01]  /*8d30*/  FFMA.FTZ R15, R15, UR10, -R182 ;  /* 0x0000000a0f0f7c23 */ /* 0x000fc200080108b6 */
[----:B------:R-:W-:Y:S01]  /*8d40*/  FADD.FTZ R171, -R171, R8 ;  /* 0x00000008abab7221 */ /* 0x000fe20000010100 */
[----:B------:R-:W-:-:S01]  /*8d50*/  FFMA.FTZ R8, R154, UR10, -R182 ;  /* 0x0000000a9a087c23 */ /* 0x000fc200080108b6 */
[----:B------:R-:W-:Y:S01]  /*8d60*/  FSEL R154, R13, RZ, P2 ;  /* 0x000000ff0d9a7208 */ /* 0x000fe20001000000 */
[----:B------:R-:W-:-:S01]  /*8d70*/  FFMA.FTZ R138, R138, UR10, -R182 ;  /* 0x0000000a8a8a7c23 */ /* 0x000fc200080108b6 */
[----:B------:R-:W-:Y:S01]  /*8d80*/  FMUL.FTZ R171, R171, UR10 ;  /* 0x0000000aabab7c20 */ /* 0x000fe20008410000 */
[----:B------:R-:W-:Y:S01]  /*8d90*/  MUFU.EX2 R10, R10 ;  /* 0x0000000a000a7308 */ /* 0x000fe20000000800 */
[----:B------:R-:W-:-:S01]  /*8da0*/  FFMA.FTZ R19, R19, UR10, -R182 ;  /* 0x0000000a13137c23 */ /* 0x000fc200080108b6 */
[----:B------:R-:W-:Y:S01]  /*8db0*/  FADD.FTZ R154, -R154, R9 ;  /* 0x000000099a9a7221 */ /* 0x000fe20000010100 */
[----:B------:R-:W-:-:S01]  /*8dc0*/  FFMA.FTZ R20, R20, UR10, -R182 ;  /* 0x0000000a14147c23 */ /* 0x000fc200080108b6 */
[--C-:B------:R-:W-:Y:S01]  /*8dd0*/  FFMA.FTZ R21, R21, UR10, -R182.reuse ;  /* 0x0000000a15157c23 */ /* 0x100fe200080108b6 */
[----:B------:R-:W-:-:S01]  /*8de0*/  FFMA.FTZ R140, R140, UR10, -R182 ;  /* 0x0000000a8c8c7c23 */ /* 0x000fc200080108b6 */
[----:B------:R-:W-:Y:S01]  /*8df0*/  FMUL.FTZ R154, R154, UR10 ;  /* 0x0000000a9a9a7c20 */ /* 0x000fe20008410000 */
        /* <DEDUP_REMOVED lines=21> */
[----:B------:R-:W-:Y:S01]  /*8f50*/  FFMA.FTZ R134, R134, UR10, -R182 ;  /* 0x0000000a86867c23 */ /* 0x000fe200080108b6 */
[----:B------:R-:W-:-:S03]  /*8f60*/  FADD.FTZ R192, R185, R192 ;  /* 0x000000c0b9c07221 */ /* 0x000fc60000010000 */
[----:B------:R-:W0:Y:S01]  /*8f70*/  MUFU.EX2 R190, R190 ;  /* 0x000000be00be7308 */ /* 0x000e220000000800 */
[----:B-1----:R-:W-:-:S04]  /*8f80*/  FFMA.FTZ R5, R154, R4, R135 ;  /* 0x000000049a057223 */ /* 0x002fc80000010087 */
[----:B------:R-:W-:Y:S01]  /*8f90*/  FADD.FTZ R4, R10, R5 ;  /* 0x000000050a047221 */ /* 0x000fe20000010000 */
[----:B------:R-:W-:-:S02]  /*8fa0*/  FADD.FTZ R5, R187, R192 ;  /* 0x000000c0bb057221 */ /* 0x000fc40000010000 */
        /* <DEDUP_REMOVED lines=10> */
[----:B--2---:R-:W-:-:S01]  /*9050*/  FADD.FTZ R171, R15, R4 ;  /* 0x000000040fab7221 */ /* 0x004fc20000010000 */
[----:B------:R-:W-:-:S04]  /*9060*/  FADD.FTZ R4, R12, R5 ;  /* 0x000000050c047221 */ /* 0x000fc80000010000 */
[----:B------:R-:W-:Y:S02]  /*9070*/  FADD.FTZ R5, R193, R4 ;  /* 0x00000004c1057221 */ /* 0x000fe40000010000 */
[----:B------:R-:W2:Y:S01]  /*9080*/  MUFU.EX2 R20, R20 ;  /* 0x0000001400147308 */ /* 0x000ea20000000800 */
[----:B0-----:R-:W-:-:S01]  /*9090*/  FADD.FTZ R192, R138, R171 ;  /* 0x000000ab8ac07221 */ /* 0x001fc20000010000 */
[----:B------:R-:W-:Y:S01]  /*90a0*/  FADD.FTZ R4, R18, R5 ;  /* 0x0000000512047221 */ /* 0x000fe20000010000 */
[----:B------:R-:W-:-:S03]  /*90b0*/  FFMA.FTZ R171, R181, UR10, -R182 ;  /* 0x0000000ab5ab7c23 */ /* 0x000fc600080108b6 */
[----:B------:R-:W-:Y:S02]  /*90c0*/  FADD.FTZ R5, R139, R4 ;  /* 0x000000048b057221 */ /* 0x000fe40000010000 */
[----:B------:R-:W0:Y:S01]  /*90d0*/  MUFU.EX2 R21, R21 ;  /* 0x0000001500157308 */ /* 0x000e220000000800 */
[----:B-1----:R-:W-:-:S01]  /*90e0*/  FADD.FTZ R191, R19, R192 ;  /* 0x000000c013bf7221 */ /* 0x002fc20000010000 */
[----:B------:R-:W-:-:S04]  /*90f0*/  FADD.FTZ R4, R22, R5 ;  /* 0x0000000516047221 */ /* 0x000fc80000010000 */
[----:B------:R-:W-:Y:S02]  /*9100*/  FADD.FTZ R5, R141, R4 ;  /* 0x000000048d057221 */ /* 0x000fe40000010000 */
[----:B------:R-:W-:Y:S01]  /*9110*/  MUFU.EX2 R140, R140 ;  /* 0x0000008c008c7308 */ /* 0x000fe20000000800 */
[----:B--2---:R-:W-:-:S01]  /*9120*/  FADD.FTZ R192, R20, R191 ;  /* 0x000000bf14c07221 */ /* 0x004fc20000010000 */
[----:B------:R-:W-:-:S06]  /*9130*/  FADD.FTZ R4, R144, R5 ;  /* 0x0000000590047221 */ /* 0x000fcc0000010000 */
[----:B------:R-:W-:Y:S01]  /*9140*/  MUFU.EX2 R23, R23 ;  /* 0x0000001700177308 */ /* 0x000fe20000000800 */
[----:B0-----:R-:W-:-:S01]  /*9150*/  FADD.FTZ R181, R21, R192 ;  /* 0x000000c015b57221 */ /* 0x001fc20000010000 */
[----:B------:R-:W-:-:S06]  /*9160*/  FFMA.FTZ R192, R183, UR10, -R182 ;  /* 0x0000000ab7c07c23 */ /* 0x000fcc00080108b6 */
[----:B------:R-:W-:Y:S08]  /*9170*/  MUFU.EX2 R161, R161 ;  /* 0x000000a100a17308 */ /* 0x000ff00000000800 */
[----:B------:R-:W0:Y:S08]  /*9180*/  MUFU.EX2 R163, R163 ;  /* 0x000000a300a37308 */ /* 0x000e300000000800 */
[----:B------:R-:W1:Y:S08]  /*9190*/  MUFU.EX2 R168, R168 ;  /* 0x000000a800a87308 */ /* 0x000e700000000800 */
[----:B------:R-:W2:Y:S01]  /*91a0*/  MUFU.EX2 R145, R145 ;  /* 0x0000009100917308 */ /* 0x000ea20000000800 */
[----:B0-----:R-:W-:-:S07]  /*91b0*/  FADD.FTZ R4, R163, R4 ;  /* 0x00000004a3047221 */ /* 0x001fce0000010000 */
[----:B------:R0:W-:Y:S08]  /*91c0*/  MUFU.EX2 R146, R194 ;  /* 0x000000c200927308 */ /* 0x0001f00000000800 */
[----:B------:R-:W3:Y:S01]  /*91d0*/  MUFU.EX2 R169, R169 ;  /* 0x000000a900a97308 */ /* 0x000ee20000000800 */
[----:B0-----:R-:W-:-:S04]  /*91e0*/  FADD.FTZ R194, R140, R181 ;  /* 0x000000b58cc27221 */ /* 0x001fc80000010000 */
[----:B------:R-:W-:-:S03]  /*91f0*/  FADD.FTZ R194, R23, R194 ;  /* 0x000000c217c27221 */ /* 0x000fc60000010000 */
[----:B------:R-:W0:Y:S01]  /*9200*/  MUFU.EX2 R170, R170 ;  /* 0x000000aa00aa7308 */ /* 0x000e220000000800 */
[----:B------:R-:W-:-:S04]  /*9210*/  FADD.FTZ R5, R161, R194 ;  /* 0x000000c2a1057221 */ /* 0x000fc80000010000 */
[----:B-1----:R-:W-:Y:S01]  /*9220*/  FADD.FTZ R194, R168, R5 ;  /* 0x00000005a8c27221 */ /* 0x002fe20000010000 */
[----:B--2---:R-:W-:-:S02]  /*9230*/  FADD.FTZ R5, R145, R4 ;  /* 0x0000000491057221 */ /* 0x004fc40000010000 */
[----:B------:R-:W1:Y:S01]  /*9240*/  MUFU.EX2 R148, R148 ;  /* 0x0000009400947308 */ /* 0x000e620000000800 */
[----:B---3--:R-:W-:-:S01]  /*9250*/  FADD.FTZ R181, R169, R194 ;  /* 0x000000c2a9b57221 */ /* 0x008fc20000010000 */
[----:B------:R-:W-:-:S06]  /*9260*/  FADD.FTZ R5, R156, R5 ;  /* 0x000000059c057221 */ /* 0x000fcc0000010000 */
        /* <DEDUP_REMOVED lines=58> */
[--C-:B------:R-:W-:Y:S01]  /*9610*/  FFMA.FTZ R172, R131, UR10, -R182.reuse ;  /* 0x0000000a83ac7c23 */ /* 0x100fe200080108b6 */
[----:B------:R-:W-:-:S05]  /*9620*/  FFMA.FTZ R182, R184, UR10, -R182 ;  /* 0x0000000ab8b67c23 */ /* 0x000fca00080108b6 */
        /* <DEDUP_REMOVED lines=40> */
.L_x_6175:
[----:B------:R-:W-:Y:S01]  /*98b0*/  ULEA UR6, UR6, UR38, 0x3 ;  /* 0x0000002606067291 */ /* 0x000fe2000f8e183f */
[----:B------:R-:W-:Y:S01]  /*98c0*/  F2FP.SATFINITE.E4M3.F32.PACK_AB_MERGE_C R8, R155, R8, RZ ;  /* 0x000000089b08723e */ /* 0x000fe200048070ff */
[----:B------:R-:W-:Y:S01]  /*98d0*/  UISETP.GT.AND UP0, UPT, UR39, UR53, UPT ;  /* 0x000000352700728c */ /* 0x000fe2000bf04270 */
[----:B------:R-:W-:Y:S01]  /*98e0*/  F2FP.SATFINITE.E4M3.F32.PACK_AB_MERGE_C R121, R130, R121, RZ ;  /* 0x000000798279723e */ /* 0x000fe200048070ff */
[----:B------:R-:W-:Y:S01]  /*98f0*/  UIADD3 UR6, UR6, 0x33460, URZ ;  /* 0x0003346006067890 */ /* 0x000fe2000fffe03f */
[----:B------:R-:W-:Y:S01]  /*9900*/  F2FP.SATFINITE.E4M3.F32.PACK_AB_MERGE_C R187, R188, R187, RZ ;  /* 0x000000bbbcbb723e */ /* 0x000fe200048070ff */
[----:B------:R-:W-:Y:S01]  /*9910*/  UIADD3 UR39, UR39, -0x1, URZ ;  /* 0xffffffff27277890 */ /* 0x000fe2000fffe03f */
[----:B------:R-:W-:Y:S01]  /*9920*/  F2FP.SATFINITE.E4M3.F32.PACK_AB_MERGE_C R11, R190, R11, RZ ;  /* 0x0000000bbe0b723e */ /* 0x000fe200048070ff */
[----:B------:R-:W-:Y:S01]  /*9930*/  UPRMT UR6, UR60, 0x654, UR6 ;  /* 0x000006543c067896 */ /* 0x000fe20008000006 */
[----:B------:R-:W-:Y:S01]  /*9940*/  PLOP3.LUT P1, PT, PT, PT, UP0, 0x80, 0x0 ;  /* 0x000000000000781c */ /* 0x000fe20003f2f008 */
[----:B------:R-:W-:Y:S01]  /*9950*/  UMOV UR7, UR5 ;  /* 0x0000000500077c82 */ /* 0x000fe20008000000 */
[----:B------:R-:W-:Y:S01]  /*9960*/  F2FP.SATFINITE.E4M3.F32.PACK_AB_MERGE_C R12, R193, R12, RZ ;  /* 0x0000000cc10c723e */ /* 0x000fe200048070ff */
[-C--:B------:R-:W-:Y:S01]  /*9970*/  FMUL.FTZ R24, R24, R9.reuse ;  /* 0x0000000918187220 */ /* 0x080fe20000410000 */
[----:B------:R-:W-:Y:S01]  /*9980*/  F2FP.SATFINITE.E4M3.F32.PACK_AB_MERGE_C R19, R19, R138, RZ ;  /* 0x0000008a1313723e */ /* 0x000fe200048070ff */
[-C--:B------:R-:W-:Y:S01]  /*9990*/  FMUL.FTZ R25, R25, R9.reuse ;  /* 0x0000000919197220 */ /* 0x080fe20000410000 */
[----:B------:R-:W-:Y:S01]  /*99a0*/  F2FP.SATFINITE.E4M3.F32.PACK_AB_MERGE_C R22, R141, R22, RZ ;  /* 0x000000168d16723e */ /* 0x000fe200048070ff */
[----:B------:R-:W-:Y:S01]  /*99b0*/  FMUL.FTZ R28, R28, R9 ;  /* 0x000000091c1c7220 */ /* 0x000fe20000410000 */
[----:B------:R-:W-:Y:S01]  /*99c0*/  F2FP.SATFINITE.E4M3.F32.PACK_AB_MERGE_C R23, R23, R140, RZ ;  /* 0x0000008c1717723e */ /* 0x000fe200048070ff */
[----:B------:R-:W-:Y:S01]  /*99d0*/  SYNCS.ARRIVE.TRANS64.RED.A1T0 RZ, [UR6], RZ ;  /* 0x000000ffffff79a7 */ /* 0x000fe20008100406 */
[----:B------:R-:W-:Y:S01]  /*99e0*/  F2FP.SATFINITE.E4M3.F32.PACK_AB_MERGE_C R145, R156, R145, RZ ;  /* 0x000000919c91723e */ /* 0x000fe200048070ff */
[----:B------:R-:W-:Y:S01]  /*99f0*/  UMOV UR6, UR4 ;  /* 0x0000000400067c82 */ /* 0x000fe20008000000 */
        /* <DEDUP_REMOVED lines=124> */
[----:B------:R-:W-:-:S02]  /*a1c0*/  IMAD.MOV.U32 R9, RZ, RZ, R13 ;  /* 0x000000ffff097224 */ /* 0x000fc400078e000d */
[----:B------:R-:W-:Y:S01]  /*a1d0*/  IMAD.MOV.U32 R8, RZ, RZ, R120 ;  /* 0x000000ffff087224 */ /* 0x000fe200078e0078 */
[----:B------:R-:W-:Y:S06]  /*a1e0*/  @P1 BRA `(.L_x_6176) ;  /* 0xffffffb800ec1947 */ /* 0x000fec000383ffff */
[----:B------:R-:W-:-:S05]  /*a1f0*/  UMOV UR6, UR39 ;  /* 0x0000002700067c82 */ /* 0x000fca0008000000 */
.L_x_6165:
[----:B------:R-:W-:-:S06]  /*a200*/  UISETP.GE.AND UP0, UPT, UR6, UR58, UPT ;  /* 0x0000003a0600728c */ /* 0x000fcc000bf06270 */
[----:B------:R-:W-:-:S13]  /*a210*/  PLOP3.LUT P1, PT, PT, PT, UP0, 0x80, 0x0 ;  /* 0x000000000000781c */ /* 0x000fda0003f2f008 */
[----:B------:R-:W-:Y:S05]  /*a220*/  @!P1 BRA `(.L_x_6177) ;  /* 0x0000003800409947 */ /* 0x000fea0003800000 */
[C---:B------:R-:W-:Y:S01]  /*a230*/  VIADD R6, R16.reuse, 0x8 ;  /* 0x0000000810067836 */ /* 0x040fe20000000000 */
[----:B------:R-:W-:Y:S01]  /*a240*/  IADD3 R16, -R16, 0xb, RZ ;  /* 0x0000000b10107810 */ /* 0x000fe20007ffe1ff */
[----:B------:R-:W-:Y:S01]  /*a250*/  IMAD.MOV.U32 R8, RZ, RZ, R13 ;  /* 0x000000ffff087224 */ /* 0x000fe200078e000d */
[----:B------:R-:W-:Y:S01]  /*a260*/  UMOV UR39, UR5 ;  /* 0x0000000500277c82 */ /* 0x000fe20008000000 */
[----:B------:R-:W-:Y:S01]  /*a270*/  IMAD.MOV.U32 R7, RZ, RZ, R120 ;  /* 0x000000ffff077224 */ /* 0x000fe200078e0078 */
[----:B------:R-:W-:Y:S01]  /*a280*/  UMOV UR7, UR4 ;  /* 0x0000000400077c82 */ /* 0x000fe20008000000 */
[----:B------:R-:W-:-:S05]  /*a290*/  ULDC UR53, c[0x0][0x988] ;  /* 0x0002620000357ab9 */ /* 0x000fca0000000800 */
.L_x_6188:
[----:B------:R-:W-:Y:S01]  /*a2a0*/  UIADD3 UR4, UR7, 0x1, URZ ;  /* 0x0000000107047890 */ /* 0x000fe2000fffe03f */
[----:B------:R-:W-:-:S03]  /*a2b0*/  ISETP.NE.AND P2, PT, RZ, UR54, PT ;  /* 0x00000036ff007c0c */ /* 0x000fc6000bf45270 */
[----:B------:R-:W-:-:S04]  /*a2c0*/  UISETP.NE.AND UP0, UPT, UR4, 0x2, UPT ;  /* 0x000000020400788c */ /* 0x000fc8000bf05270 */
[----:B------:R-:W-:Y:S02]  /*a2d0*/  USEL UR5, URZ, 0x1, UP0 ;  /* 0x000000013f057887 */ /* 0x000fe40008000000 */
[----:B------:R-:W-:Y:S02]  /*a2e0*/  USEL UR4, UR4, URZ, UP0 ;  /* 0x0000003f04047287 */ /* 0x000fe40008000000 */
[----:B------:R-:W-:Y:S02]  /*a2f0*/  ULOP3.LUT UR5, UR39, UR5, URZ, 0x3c, !UPT ;  /* 0x0000000527057292 */ /* 0x000fe4000f8e3c3f */
[----:B--2---:R-:W-:Y:S10]  /*a300*/  @P2 BRA `(.L_x_6178) ;  /* 0x00000000002c2947 */ /* 0x004ff40003800000 */
[----:B------:R-:W-:Y:S05]  /*a310*/  @!P0 BRA `(.L_x_6179) ;  /* 0x0000000000048947 */ /* 0x000fea0003800000 */
[----:B------:R-:W-:Y:S01]  /*a320*/  BPT.TRAP 0x1 ;  /* 0x000000040000795c */ /* 0x000fe20000300000 */
.L_x_6179:
[----:B------:R-:W-:Y:S01]  /*a330*/  ULEA UR10, UR4, UR38, 0x3 ;  /* 0x00000026040a7291 */ /* 0x000fe2000f8e183f */
[----:B------:R-:W-:-:S05]  /*a340*/  IMAD.U32 R9, RZ, RZ, UR5 ;  /* 0x00000005ff097e24 */ /* 0x000fca000f8e00ff */
[----:B------:R-:W-:-:S04]  /*a350*/  SHF.L.U32 R9, R9, 0x1f, RZ ;  /* 0x0000001f09097819 */ /* 0x000fc800000006ff */
[----:B------:R0:W1:Y:S01]  /*a360*/  SYNCS.PHASECHK.TRANS64.TRYWAIT P1, [UR10+0x33430], R9 ;  /* 0x03343009ff0075a7 */ /* 0x000062000802014a */
[----:B------:R-:W-:Y:S05]  /*a370*/  @!P0 BRA `(.L_x_6180) ;  /* 0x0000000000048947 */ /* 0x000fea0003800000 */
[----:B------:R-:W-:Y:S01]  /*a380*/  BPT.TRAP 0x1 ;  /* 0x000000040000795c */ /* 0x000fe20000300000 */
.L_x_6180:
[----:B-1----:R-:W-:Y:S05]  /*a390*/  @P1 BRA `(.L_x_6178) ;  /* 0x0000000000081947 */ /* 0x002fea0003800000 */
[----:B------:R-:W1:Y:S02]  /*a3a0*/  SYNCS.PHASECHK.TRANS64.TRYWAIT P1, [UR10+0x33430], R9 ;  /* 0x03343009ff0075a7 */ /* 0x000e64000802014a */
[----:B-1----:R-:W-:Y:S05]  /*a3b0*/  @!P1 BRA `(.L_x_6181) ;  /* 0x000000cc00449947 */ /* 0x002fea0003800000 */
.L_x_6178:
[----:B------:R2:W-:Y:S01]  /*a3c0*/  BAR.SYNC.DEFER_BLOCKING R6, 0x100 ;  /* 0x000400060000751d */ /* 0x0005e20000010000 */
[C---:B------:R-:W-:Y:S01]  /*a3d0*/  R2UR UR28, R2.reuse ;  /* 0x00000000021c72ca */ /* 0x040fe200000e0000 */
[----:B------:R-:W-:Y:S01]  /*a3e0*/  UIMAD UR10, UR4, 0x780, UR52 ;  /* 0x00000780040a78a4 */ /* 0x000fe2000f8e0234 */
[C---:B------:R-:W-:Y:S02]  /*a3f0*/  R2UR UR29, R3.reuse ;  /* 0x00000000031d72ca */ /* 0x040fe400000e0000 */
[C---:B------:R-:W-:Y:S01]  /*a400*/  R2UR UR32, R2.reuse ;  /* 0x00000000022072ca */ /* 0x040fe200000e0000 */
[----:B------:R-:W-:Y:S01]  /*a410*/  UMOV UR31, 0x80000020 ;  /* 0x80000020001f7882 */ /* 0x000fe20000000000 */
[C---:B------:R-:W-:Y:S01]  /*a420*/  R2UR UR33, R3.reuse ;  /* 0x00000000032172ca */ /* 0x040fe200000e0000 */
[----:B------:R-:W-:Y:S01]  /*a430*/  UIADD3 UR34, UR10, 0x80, URZ ;  /* 0x000000800a227890 */ /* 0x000fe2000fffe03f */
[C---:B------:R-:W-:Y:S01]  /*a440*/  R2UR UR40, R2.reuse ;  /* 0x00000000022872ca */ /* 0x040fe200000e0000 */
[----:B------:R-:W-:Y:S01]  /*a450*/  UMOV UR30, UR10 ;  /* 0x0000000a001e7c82 */ /* 0x000fe20008000000 */
[----:B------:R-:W-:Y:S01]  /*a460*/  UMOV UR35, 0x80000020 ;  /* 0x8000002000237882 */ /* 0x000fe20000000000 */
[C---:B------:R-:W-:Y:S01]  /*a470*/  R2UR UR41, R3.reuse ;  /* 0x00000000032972ca */ /* 0x040fe200000e0000 */
[----:B------:R-:W-:Y:S01]  /*a480*/  UIADD3 UR42, UR10, 0x100, URZ ;  /* 0x000001000a2a7890 */ /* 0x000fe2000fffe03f */
[C---:B------:R-:W-:Y:S01]  /*a490*/  R2UR UR44, R2.reuse ;  /* 0x00000000022c72ca */ /* 0x040fe200000e0000 */
[----:B------:R-:W-:Y:S01]  /*a4a0*/  UMOV UR43, 0x80000020 ;  /* 0x80000020002b7882 */ /* 0x000fe20000000000 */
[C---:B------:R-:W-:Y:S01]  /*a4b0*/  R2UR UR45, R3.reuse ;  /* 0x00000000032d72ca */ /* 0x040fe200000e0000 */
[----:B------:R-:W-:Y:S01]  /*a4c0*/  UIADD3 UR46, UR10, 0x180, URZ ;  /* 0x000001800a2e7890 */ /* 0x000fe2000fffe03f */
[----:B------:R-:W-:Y:S01]  /*a4d0*/  R2UR UR48, R2 ;  /* 0x00000000023072ca */ /* 0x000fe200000e0000 */
[----:B------:R-:W-:Y:S01]  /*a4e0*/  UMOV UR47, 0x80000020 ;  /* 0x80000020002f7882 */ /* 0x000fe20000000000 */
[----:B------:R-:W-:Y:S01]  /*a4f0*/  R2UR UR49, R3 ;  /* 0x00000000033172ca */ /* 0x000fe200000e0000 */
        /* <DEDUP_REMOVED lines=145> */
[----:B------:R-:W-:Y:S01]  /*ae10*/  QGMMA.64x32x32.F32.E4M3.E4M3 R120, gdesc[UR12], R120, gsb0 ;  /* 0x006000000c7879f3 */ /* 0x000fe20008000878 */
[----:B------:R-:W-:Y:S02]  /*ae20*/  UIADD3 UR14, UR10, 0x602, URZ ;  /* 0x000006020a0e7890 */ /* 0x000fe4000fffe03f */
[----:B------:R-:W-:-:S05]  /*ae30*/  UIADD3 UR15, UR10, 0x682, URZ ;  /* 0x000006820a0f7890 */ /* 0x000fca000fffe03f */
        /* <DEDUP_REMOVED lines=21> */
[----:B--2---:R-:W-:Y:S05]  /*af90*/  @P2 BRA `(.L_x_6182) ;  /* 0x00000000002c2947 */ /* 0x004fea0003800000 */
[----:B------:R-:W-:Y:S05]  /*afa0*/  @!P0 BRA `(.L_x_6183) ;  /* 0x0000000000048947 */ /* 0x000fea0003800000 */
[----:B------:R-:W-:Y:S01]  /*afb0*/  BPT.TRAP 0x1 ;  /* 0x000000040000795c */ /* 0x000fe20000300000 */
.L_x_6183:
[----:B------:R-:W-:Y:S01]  /*afc0*/  ULEA UR10, UR7, UR38, 0x3 ;  /* 0x00000026070a7291 */ /* 0x000fe2000f8e183f */
[----:B01----:R-:W-:-:S05]  /*afd0*/  IMAD.U32 R9, RZ, RZ, UR39 ;  /* 0x00000027ff097e24 */ /* 0x003fca000f8e00ff */
[----:B------:R-:W-:-:S04]  /*afe0*/  SHF.L.U32 R9, R9, 0x1f, RZ ;  /* 0x0000001f09097819 */ /* 0x000fc800000006ff */
[----:B------:R0:W1:Y:S01]  /*aff0*/  SYNCS.PHASECHK.TRANS64.TRYWAIT P1, [UR10+0x33450], R9 ;  /* 0x03345009ff0075a7 */ /* 0x000062000802014a */
[----:B------:R-:W-:Y:S05]  /*b000*/  @!P0 BRA `(.L_x_6184) ;  /* 0x0000000000048947 */ /* 0x000fea0003800000 */
[----:B------:R-:W-:Y:S01]  /*b010*/  BPT.TRAP 0x1 ;  /* 0x000000040000795c */ /* 0x000fe20000300000 */
.L_x_6184:
[----:B-1----:R-:W-:Y:S05]  /*b020*/  @P1 BRA `(.L_x_6182) ;  /* 0x0000000000081947 */ /* 0x002fea0003800000 */
[----:B------:R-:W1:Y:S02]  /*b030*/  SYNCS.PHASECHK.TRANS64.TRYWAIT P1, [UR10+0x33450], R9 ;  /* 0x03345009ff0075a7 */ /* 0x000e64000802014a */
[----:B-1----:R-:W-:Y:S05]  /*b040*/  @!P1 BRA `(.L_x_6185) ;  /* 0x000000c000389947 */ /* 0x002fea0003800000 */
.L_x_6182:
        /* <DEDUP_REMOVED lines=33> */
.L_x_6186:
[C---:B-1----:R-:W-:Y:S01]  /*b260*/  FMUL.FTZ R10, R0.reuse, R184 ;  /* 0x000000b8000a7220 */ /* 0x042fe20000410000 */
        /* <DEDUP_REMOVED lines=104> */
[----:B------:R-:W-:Y:S01]  /*b8f0*/  ULEA UR11, UR4, UR38, 0x3 ;  /* 0x00000026040b7291 */ /* 0x000fe2000f8e183f */
[----:B------:R-:W-:-:S03]  /*b900*/  IMAD.U32 R195, RZ, RZ, UR10 ;  /* 0x0000000affc37e24 */ /* 0x000fc6000f8e00ff */
[----:B------:R-:W-:Y:S01]  /*b910*/  UIADD3 UR11, UR11, 0x33440, URZ ;  /* 0x000334400b0b7890 */ /* 0x000fe2000fffe03f */
[----:B------:R-:W1:Y:S01]  /*b920*/  MUFU.TANH R186, R186 ;  /* 0x000000ba00ba7308 */ /* 0x000e620000002400 */
[----:B---3--:R-:W-:Y:S02]  /*b930*/  FMNMX.FTZ R189, R23, R120, !PT ;  /* 0x0000007817bd7209 */ /* 0x008fe40007810000 */
[----:B------:R-:W-:-:S05]  /*b940*/  UPRMT UR11, UR60, 0x654, UR11 ;  /* 0x000006543c0b7896 */ /* 0x000fca000800000b */
[----:B------:R-:W3:Y:S01]  /*b950*/  MUFU.TANH R185, R185 ;  /* 0x000000b900b97308 */ /* 0x000ee20000002400 */
[----:B0-----:R-:W-:-:S03]  /*b960*/  FMNMX.FTZ R120, R184, R13, !PT ;  /* 0x0000000db8787209 */ /* 0x001fc60007810000 */
[----:B------:R-:W-:Y:S04]  /*b970*/  SYNCS.ARRIVE.TRANS64.RED.A1T0 RZ, [UR11], RZ ;  /* 0x000000ffffff79a7 */ /* 0x000fe8000810040b */
[----:B------:R-:W0:Y:S01]  /*b980*/  MUFU.TANH R187, R187 ;  /* 0x000000bb00bb7308 */ /* 0x000e220000002400 */
[----:B-1----:R-:W-:-:S07]  /*b990*/  FMNMX.FTZ R190, R186, R189, !PT ;  /* 0x000000bdbabe7209 */ /* 0x002fce0007810000 */
[----:B------:R-:W1:Y:S01]  /*b9a0*/  MUFU.TANH R168, R168 ;  /* 0x000000a800a87308 */ /* 0x000e620000002400 */
[----:B---3--:R-:W-:-:S07]  /*b9b0*/  FMNMX.FTZ R13, R185, R120, !PT ;  /* 0x00000078b90d7209 */ /* 0x008fce0007810000 */
[----:B------:R-:W3:Y:S01]  /*b9c0*/  MUFU.TANH R170, R170 ;  /* 0x000000aa00aa7308 */ /* 0x000ee20000002400 */
[----:B0-----:R-:W-:-:S07]  /*b9d0*/  FMNMX.FTZ R189, R187, R190, !PT ;  /* 0x000000bebbbd7209 */ /* 0x001fce0007810000 */
        /* <DEDUP_REMOVED lines=123> */
[----:B---3--:R-:W-:Y:S02]  /*c190*/  FMNMX.FTZ R190, R134, R189, !PT ;  /* 0x000000bd86be7209 */ /* 0x008fe40007810000 */
[----:B0-----:R-:W-:-:S05]  /*c1a0*/  FMNMX.FTZ R189, R133, R120, !PT ;  /* 0x0000007885bd7209 */ /* 0x001fca0007810000 */
[----:B------:R-:W0:Y:S01]  /*c1b0*/  SHFL.BFLY PT, R120, R189, 0x2, 0x1f ;  /* 0x0c401f00bd787f89 */ /* 0x000e2200000e0000 */
[----:B-1----:R-:W-:-:S05]  /*c1c0*/  FMNMX.FTZ R190, R135, R190, !PT ;  /* 0x000000be87be7209 */ /* 0x002fca0007810000 */
[----:B------:R-:W1:Y:S01]  /*c1d0*/  SHFL.BFLY PT, R13, R190, 0x2, 0x1f ;  /* 0x0c401f00be0d7f89 */ /* 0x000e6200000e0000 */
[----:B0-----:R-:W-:-:S05]  /*c1e0*/  FMNMX.FTZ R191, R189, R120, !PT ;  /* 0x00000078bdbf7209 */ /* 0x001fca0007810000 */
[----:B------:R-:W0:Y:S01]  /*c1f0*/  SHFL.BFLY PT, R120, R191, 0x1, 0x1f ;  /* 0x0c201f00bf787f89 */ /* 0x000e2200000e0000 */
[----:B-1----:R-:W-:-:S05]  /*c200*/  FMNMX.FTZ R192, R190, R13, !PT ;  /* 0x0000000dbec07209 */ /* 0x002fca0007810000 */
        /* <DEDUP_REMOVED lines=22> */
[C---:B------:R-:W-:Y:S01]  /*c370*/  FADD.FTZ R7, -R13.reuse, R8 ;  /* 0x000000080d077221 */ /* 0x040fe20000010100 */
[----:B------:R-:W-:Y:S01]  /*c380*/  MUFU.EX2 R189, R189 ;  /* 0x000000bd00bd7308 */ /* 0x000fe20000000800 */
[----:B------:R-:W-:-:S01]  /*c390*/  FFMA.FTZ R132, R13, R132, -8 ;  /* 0xc10000000d847423 */ /* 0x000fc20000010084 */
[--C-:B------:R-:W-:Y:S01]  /*c3a0*/  FFMA.FTZ R168, R168, UR10, -R190.reuse ;  /* 0x0000000aa8a87c23 */ /* 0x100fe200080108be */
[----:B------:R-:W-:Y:S01]  /*c3b0*/  FMUL.FTZ R7, R7, UR10 ;  /* 0x0000000a07077c20 */ /* 0x000fe20008410000 */
[----:B------:R-:W-:Y:S01]  /*c3c0*/  FFMA.FTZ R169, R169, UR10, -R190 ;  /* 0x0000000aa9a97c23 */ /* 0x000fe200080108be */
[----:B------:R-:W-:-:S01]  /*c3d0*/  FFMA.FTZ R192, R11, UR10, -R132 ;  /* 0x0000000a0bc07c23 */ /* 0x000fc20008010884 */
[--C-:B------:R-:W-:Y:S01]  /*c3e0*/  FFMA.FTZ R11, R12, UR10, -R132.reuse ;  /* 0x0000000a0c0b7c23 */ /* 0x100fe20008010884 */
[----:B------:R-:W-:-:S01]  /*c3f0*/  FFMA.FTZ R12, R18, UR10, -R132 ;  /* 0x0000000a120c7c23 */ /* 0x000fc20008010884 */
[----:B------:R-:W0:Y:S01]  /*c400*/  MUFU.EX2 R8, R193 ;  /* 0x000000c100087308 */ /* 0x000e220000000800 */
[----:B------:R-:W-:-:S01]  /*c410*/  FFMA.FTZ R19, R19, UR10, -R132 ;  /* 0x0000000a13137c23 */ /* 0x000fc20008010884 */
[--C-:B------:R-:W-:Y:S01]  /*c420*/  FFMA.FTZ R18, R22, UR10, -R132.reuse ;  /* 0x0000000a16127c23 */ /* 0x100fe20008010884 */
        /* <DEDUP_REMOVED lines=46> */
[----:B---3--:R-:W-:-:S01]  /*c710*/  FADD.FTZ R5, R11, R4 ;  /* 0x000000040b057221 */ /* 0x008fc20000010000 */
[--C-:B------:R-:W-:Y:S01]  /*c720*/  FFMA.FTZ R159, R159, UR10, -R132.reuse ;  /* 0x0000000a9f9f7c23 */ /* 0x100fe20008010884 */
[----:B------:R-:W-:-:S01]  /*c730*/  FFMA.FTZ R162, R162, UR10, -R132 ;  /* 0x0000000aa2a27c23 */ /* 0x000fc20008010884 */
[--C-:B------:R-:W-:Y:S01]  /*c740*/  FFMA.FTZ R163, R163, UR10, -R132.reuse ;  /* 0x0000000aa3a37c23 */ /* 0x100fe20008010884 */
[----:B------:R-:W-:-:S01]  /*c750*/  FFMA.FTZ R166, R166, UR10, -R132 ;  /* 0x0000000aa6a67c23 */ /* 0x000fc20008010884 */
[--C-:B------:R-:W-:Y:S01]  /*c760*/  FFMA.FTZ R167, R167, UR10, -R132.reuse ;  /* 0x0000000aa7a77c23 */ /* 0x100fe20008010884 */
[----:B------:R-:W-:-:S01]  /*c770*/  FFMA.FTZ R138, R138, UR10, -R132 ;  /* 0x0000000a8a8a7c23 */ /* 0x000fc20008010884 */
[----:B------:R-:W3:Y:S01]  /*c780*/  MUFU.EX2 R14, R14 ;  /* 0x0000000e000e7308 */ /* 0x000ee20000000800 */
        /* <DEDUP_REMOVED lines=13> */
[----:B------:R-:W-:-:S02]  /*c860*/  FFMA.FTZ R134, R134, UR10, -R132 ;  /* 0x0000000a86867c23 */ /* 0x000fc40008010884 */
[----:B------:R-:W0:Y:S01]  /*c870*/  MUFU.EX2 R15, R15 ;  /* 0x0000000f000f7308 */ /* 0x000e220000000800 */
[----:B---3--:R-:W-:-:S07]  /*c880*/  FADD.FTZ R186, R14, R187 ;  /* 0x000000bb0eba7221 */ /* 0x008fce0000010000 */
[----:B------:R-:W3:Y:S01]  /*c890*/  MUFU.EX2 R18, R18 ;  /* 0x0000001200127308 */ /* 0x000ee20000000800 */
[----:B-1----:R-:W-:-:S07]  /*c8a0*/  FADD.FTZ R5, R19, R4 ;  /* 0x0000000413057221 */ /* 0x002fce0000010000 */
[----:B------:R-:W1:Y:S01]  /*c8b0*/  MUFU.EX2 R20, R20 ;  /* 0x0000001400147308 */ /* 0x000e620000000800 */
[----:B0-----:R-:W-:-:S07]  /*c8c0*/  FADD.FTZ R187, R15, R186 ;  /* 0x000000ba0fbb7221 */ /* 0x001fce0000010000 */
        /* <DEDUP_REMOVED lines=81> */
[----:B-1----:R-:W-:-:S01]  /*cde0*/  FADD.FTZ R186, R138, R187 ;  /* 0x000000bb8aba7221 */ /* 0x002fc20000010000 */
[--C-:B------:R-:W-:Y:S01]  /*cdf0*/  FFMA.FTZ R187, R127, UR10, -R132.reuse ;  /* 0x0000000a7fbb7c23 */ /* 0x100fe20008010884 */
[----:B------:R-:W-:-:S05]  /*ce00*/  FFMA.FTZ R127, R130, UR10, -R132 ;  /* 0x0000000a827f7c23 */ /* 0x000fca0008010884 */
        /* <DEDUP_REMOVED lines=19> */
[----:B0-----:R-:W-:-:S01]  /*cf40*/  FADD.FTZ R191, R147, R130 ;  /* 0x0000008293bf7221 */ /* 0x001fc20000010000 */
[--C-:B------:R-:W-:Y:S01]  /*cf50*/  FFMA.FTZ R130, R131, UR10, -R132.reuse ;  /* 0x0000000a83827c23 */ /* 0x100fe20008010884 */
[----:B------:R-:W-:-:S05]  /*cf60*/  FFMA.FTZ R132, R135, UR10, -R132 ;  /* 0x0000000a87847c23 */ /* 0x000fca0008010884 */
        /* <DEDUP_REMOVED lines=36> */
[----:B---3--:R-:W-:-:S03]  /*d1b0*/  FADD.FTZ R5, R190, R5 ;  /* 0x00000005be057221 */ /* 0x008fc60000010000 */
[----:B-1----:R-:W-:Y:S01]  /*d1c0*/  FADD.FTZ R4, R132, R131 ;  /* 0x0000008384047221 */ /* 0x002fe20000010000 */
[----:B------:R-:W-:Y:S06]  /*d1d0*/  @!P0 BRA `(.L_x_6187) ;  /* 0x0000000000048947 */ /* 0x000fec0003800000 */
[----:B------:R-:W-:Y:S01]  /*d1e0*/  BPT.TRAP 0x1 ;  /* 0x000000040000795c */ /* 0x000fe20000300000 */
.L_x_6187:
        /* <DEDUP_REMOVED lines=148> */
.L_x_6177:
[----:B------:R-:W-:Y:S06]  /*db30*/  BAR.ARV 0x8, 0x180 ;  /* 0x0206000000007b1d */ /* 0x000fec0000002000 */
[----:B------:R-:W-:Y:S05]  /*db40*/  @!P0 BRA `(.L_x_6189) ;  /* 0x0000000000048947 */ /* 0x000fea0003800000 */
[----:B------:R-:W-:Y:S01]  /*db50*/  BPT.TRAP 0x1 ;  /* 0x000000040000795c */ /* 0x000fe20000300000 */
.L_x_6189:
[----:B------:R-:W-:Y:S01]  /*db60*/  ULEA UR9, UR4, UR38, 0x3 ;  /* 0x0000002604097291 */ /* 0x000fe2000f8e183f */
[----:B------:R-:W-:-:S05]  /*db70*/  IMAD.U32 R0, RZ, RZ, UR5 ;  /* 0x00000005ff007e24 */ /* 0x000fca000f8e00ff */
[----:B------:R-:W-:-:S04]  /*db80*/  SHF.L.U32 R0, R0, 0x1f, RZ ;  /* 0x0000001f00007819 */ /* 0x000fc800000006ff */
[----:B------:R0:W1:Y:S01]  /*db90*/  SYNCS.PHASECHK.TRANS64.TRYWAIT P1, [UR9+0x33450], R0 ;  /* 0x03345000ff0075a7 */ /* 0x0000620008020149 */
[----:B------:R-:W-:Y:S05]  /*dba0*/  @!P0 BRA `(.L_x_6190) ;  /* 0x0000000000048947 */ /* 0x000fea0003800000 */
[----:B------:R-:W-:Y:S01]  /*dbb0*/  BPT.TRAP 0x1 ;  /* 0x000000040000795c */ /* 0x000fe20000300000 */
.L_x_6190:
[----:B-1----:R-:W-:Y:S05]  /*dbc0*/  @P1 BRA `(.L_x_6191) ;  /* 0x0000000000081947 */ /* 0x002fea0003800000 */
[----:B------:R-:W1:Y:S02]  /*dbd0*/  SYNCS.PHASECHK.TRANS64.TRYWAIT P1, [UR9+0x33450], R0 ;  /* 0x03345000ff0075a7 */ /* 0x000e640008020149 */
[----:B-1----:R-:W-:Y:S05]  /*dbe0*/  @!P1 BRA `(.L_x_6192) ;  /* 0x0000009400689947 */ /* 0x002fea0003800000 */
.L_x_6191:
[----:B------:R-:W-:Y:S01]  /*dbf0*/  UIADD3 UR38, UR38, 0x200, URZ ;  /* 0x0000020026267890 */ /* 0x000fe2000fffe03f */
[----:B------:R-:W-:Y:S01]  /*dc00*/  WARPGROUP.ARRIVE ;  /* 0x00000000000079c5 */ /* 0x000fe20000000000 */
[----:B------:R-:W-:-:S05]  /*dc10*/  UMOV UR7, 0xc0000010 ;  /* 0xc000001000077882 */ /* 0x000fca0000000000 */
[----:B------:R-:W3:Y:S01]  /*dc20*/  S2UR UR5, SR_CTAID.Z ;  /* 0x00000000000579c3 */ /* 0x000ee20000002700 */
[----:B------:R-:W-:Y:S01]  /*dc30*/  USHF.R.U32.HI UR38, URZ, 0x4, UR38 ;  /* 0x000000043f267899 */ /* 0x000fe20008011626 */
[----:B------:R-:W-:Y:S01]  /*dc40*/  IMAD.MOV.U32 R6, RZ, RZ, 0x3f800000 ;  /* 0x3f800000ff067424 */ /* 0x000fe200078e00ff */
[----:B------:R-:W-:Y:S02]  /*dc50*/  ULDC.64 UR12, c[0x0][0x9a0] ;  /* 0x00026800000c7ab9 */ /* 0x000fe40000000a00 */
[----:B------:R-:W-:Y:S02]  /*dc60*/  ULOP3.LUT UR38, UR38, 0x3fff, URZ, 0xc0, !UPT ;  /* 0x00003fff26267892 */ /* 0x000fe4000f8ec03f */
[----:B------:R-:W-:Y:S01]  /*dc70*/  UISETP.NE.U32.AND UP0, UPT, UR12, URZ, UPT ;  /* 0x0000003f0c00728c */ /* 0x000fe2000bf05070 */
[----:B------:R-:W4:Y:S01]  /*dc80*/  S2UR UR11, SR_CTAID.Z ;  /* 0x00000000000b79c3 */ /* 0x000f220000002700 */
[----:B------:R-:W-:Y:S02]  /*dc90*/  ULOP3.LUT UR8, UR38, 0x10000, URZ, 0xfc, !UPT ;  /* 0x0001000026087892 */ /* 0x000fe4000f8efc3f */
[----:B------:R-:W-:-:S02]  /*dca0*/  UISETP.NE.AND.EX UP0, UPT, UR13, URZ, UPT, UP0 ;  /* 0x0000003f0d00728c */ /* 0x000fc4000bf05300 */
[----:B------:R-:W-:-:S04]  /*dcb0*/  UIMAD UR8, UR4, 0x780, UR8 ;  /* 0x00000780040878a4 */ /* 0x000fc8000f8e0208 */
[----:B------:R-:W-:Y:S01]  /*dcc0*/  UIADD3 UR4, UR8, 0x180, URZ ;  /* 0x0000018008047890 */ /* 0x000fe2000fffe03f */
[----:B------:R-:W-:Y:S02]  /*dcd0*/  PLOP3.LUT P1, PT, PT, PT, UP0, 0x80, 0x0 ;  /* 0x000000000000781c */ /* 0x000fe40003f2f008 */
[----:B------:R-:W-:-:S06]  /*dce0*/  UMOV UR6, UR8 ;  /* 0x0000000800067c82 */ /* 0x000fcc0008000000 */
[----:B---3--:R-:W-:Y:S01]  /*dcf0*/  QGMMA.64x192x32.F32.E4M3.E4M3 R24, R216, gdesc[UR4], R24, gsb0 ;  /* 0x02e00004d8187df3 */ /* 0x008fe20008000818 */
[----:B------:R-:W-:Y:S01]  /*dd00*/  UMOV UR7, 0xc0000010 ;  /* 0xc000001000077882 */ /* 0x000fe20000000000 */
[----:B------:R-:W-:Y:S01]  /*dd10*/  UMOV UR6, UR4 ;  /* 0x0000000400067c82 */ /* 0x000fe20008000000 */
[----:B------:R-:W-:Y:S02]  /*dd20*/  UIADD3 UR4, UR8, 0x300, URZ ;  /* 0x0000030008047890 */ /* 0x000fe4000fffe03f */
[----:B------:R-:W-:Y:S01]  /*dd30*/  USHF.R.S32.HI UR5, URZ, 0x1f, UR5 ;  /* 0x0000001f3f057899 */ /* 0x000fe20008011405 */
[----:B------:R-:W-:Y:S01]  /*dd40*/  @UP0 ULDC.64 UR14, c[0x0][0x9c8] ;  /* 0x00027200000e0ab9 */ /* 0x000fe20000000a00 */
[----:B------:R-:W-:Y:S02]  /*dd50*/  WARPGROUP.DEPBAR.LE gsb0, 0x0 ;  /* 0x00008000000079c5 */ /* 0x000fe40000010000 */
[----:B------:R-:W-:-:S11]  /*dd60*/  WARPGROUP.ARRIVE ;  /* 0x00000000000079c5 */ /* 0x000fd60000000000 */
[----:B------:R-:W-:Y:S01]  /*dd70*/  QGMMA.64x192x32.F32.E4M3.E4M3 R24, R212, gdesc[UR4], R24, gsb0 ;  /* 0x02e00004d4187df3 */ /* 0x000fe20008000818 */
[----:B------:R-:W-:Y:S01]  /*dd80*/  UMOV UR6, UR4 ;  /* 0x0000000400067c82 */ /* 0x000fe20008000000 */
[----:B------:R-:W-:Y:S01]  /*dd90*/  UMOV UR7, 0xc0000010 ;  /* 0xc000001000077882 */ /* 0x000fe20000000000 */
[----:B------:R-:W-:Y:S02]  /*dda0*/  WARPGROUP.DEPBAR.LE gsb0, 0x0 ;  /* 0x00008000000079c5 */ /* 0x000fe40000010000 */
[----:B------:R-:W-:-:S15]  /*ddb0*/  WARPGROUP.ARRIVE ;  /* 0x00000000000079c5 */ /* 0x000fde0000000000 */
[----:B------:R-:W-:Y:S01]  /*ddc0*/  QGMMA.64x192x32.F32.E4M3.E4M3 R24, R208, gdesc[UR4], R24, gsb0 ;  /* 0x02e00004d0187df3 */ /* 0x000fe20008000818 */
[----:B------:R-:W-:Y:S02]  /*ddd0*/  @UP0 UIMAD UR6, UR5, UR14, URZ ;  /* 0x0000000e050602a4 */ /* 0x000fe4000f8e023f */
[----:B----4-:R-:W-:Y:S02]  /*dde0*/  @UP0 UIMAD.WIDE.U32 UR4, UR11, UR14, URZ ;  /* 0x0000000e0b0402a5 */ /* 0x010fe4000f8e003f */
[----:B------:R-:W-:Y:S02]  /*ddf0*/  @UP0 UIMAD UR6, UR11, UR15, UR6 ;  /* 0x0000000f0b0602a4 */ /* 0x000fe4000f8e0206 */
[----:B------:R-:W-:Y:S01]  /*de00*/  @UP0 USHF.R.S32.HI UR7, URZ, 0x1f, UR57 ;  /* 0x0000001f3f070899 */ /* 0x000fe20008011439 */
[----:B------:R-:W-:Y:S01]  /*de10*/  @UP0 ULDC.64 UR14, c[0x0][0x9d0] ;  /* 0x00027400000e0ab9 */ /* 0x000fe20000000a00 */
[----:B------:R-:W-:Y:S02]  /*de20*/  @UP0 UIADD3 UR5, UR5, UR6, URZ ;  /* 0x0000000605050290 */ /* 0x000fe4000fffe03f */
[----:B------:R-:W-:-:S02]  /*de30*/  @UP0 UIMAD UR6, UR7, UR14, URZ ;  /* 0x0000000e070602a4 */ /* 0x000fc4000f8e023f */
[----:B------:R-:W-:Y:S02]  /*de40*/  @UP0 UIMAD.WIDE.U32 UR4, UR57, UR14, UR4 ;  /* 0x0000000e390402a5 */ /* 0x000fe4000f8e0004 */
[----:B------:R-:W-:-:S04]  /*de50*/  @UP0 UIMAD UR6, UR57, UR15, UR6 ;  /* 0x0000000f390602a4 */ /* 0x000fc8000f8e0206 */
[----:B------:R-:W-:Y:S02]  /*de60*/  @UP0 UIADD3 UR5, UR5, UR6, URZ ;  /* 0x0000000605050290 */ /* 0x000fe4000fffe03f */
[----:B------:R-:W-:-:S04]  /*de70*/  @UP0 ULEA UR6, UP1, UR4, UR12, 0x2 ;  /* 0x0000000c04060291 */ /* 0x000fc8000f82103f */
[----:B------:R-:W-:Y:S02]  /*de80*/  @UP0 ULEA.HI.X UR7, UR4, UR13, UR5, 0x2, UP1 ;  /* 0x0000000d04070291 */ /* 0x000fe400088f1405 */
[----:B------:R-:W-:-:S04]  /*de90*/  IMAD.U32 R2, RZ, RZ, UR6 ;  /* 0x00000006ff027e24 */ /* 0x000fc8000f8e00ff */
[----:B-1----:R-:W-:-:S05]  /*dea0*/  IMAD.U32 R3, RZ, RZ, UR7 ;  /* 0x00000007ff037e24 */ /* 0x002fca000f8e00ff */
[----:B------:R1:W3:Y:S01]  /*deb0*/  @P1 LDG.E R6, desc[UR36][R2.64] ;  /* 0x0000002402061981 */ /* 0x0002e2000c1e1900 */
        /* <DEDUP_REMOVED lines=9> */
[----:B0-----:R-:W0:Y:S04]  /*df50*/  SHFL.BFLY PT, R0, R5, 0x2, 0x1f ;  /* 0x0c401f0005007f89 */ /* 0x001e2800000e0000 */
[----:B------:R-:W4:Y:S01]  /*df60*/  SHFL.BFLY PT, R9, R4, 0x2, 0x1f ;  /* 0x0c401f0004097f89 */ /* 0x000f2200000e0000 */
[----:B0-----:R-:W-:Y:S01]  /*df70*/  FADD.FTZ R0, R0, R5 ;  /* 0x0000000500007221 */ /* 0x001fe20000010000 */
[----:B----4-:R-:W-:-:S04]  /*df80*/  FADD.FTZ R9, R9, R4 ;  /* 0x0000000409097221 */ /* 0x010fc80000010000 */
        /* <DEDUP_REMOVED lines=18> */
[----:B------:R-:W4:Y:S01]  /*e0b0*/  @P1 MUFU.RCP R7, R11 ;  /* 0x0000000b00071308 */ /* 0x000f220000001000 */
        /* <DEDUP_REMOVED lines=10> */
[-C--:B---3--:R-:W-:Y:S01]  /*e160*/  FMUL.FTZ R3, R3, R6.reuse ;  /* 0x0000000603037220 */ /* 0x088fe20000410000 */
[----:B----4-:R-:W-:Y:S01]  /*e170*/  FMUL.FTZ R4, R7, R6 ;  /* 0x0000000607047220 */ /* 0x010fe20000410000 */
[----:B------:R-:W-:-:S02]  /*e180*/  WARPGROUP.DEPBAR.LE gsb0, 0x0 ;  /* 0x00008000000079c5 */ /* 0x000fc40000010000 */
[----:B------:R-:W-:Y:S05]  /*e190*/  @!P0 BRA `(.L_x_6193) ;  /* 0x0000000000048947 */ /* 0x000fea0003800000 */
[----:B------:R-:W-:Y:S01]  /*e1a0*/  BPT.TRAP 0x1 ;  /* 0x000000040000795c */ /* 0x000fe20000300000 */
.L_x_6193:
        /* <DEDUP_REMOVED lines=100> */
.L_x_6157:
        /* <DEDUP_REMOVED lines=11> */
[----:B------:R0:W3:Y:S01]  /*e8a0*/  LDG.E.CONSTANT R3, desc[UR36][R4.64] ;  /* 0x0000002404037981 */ /* 0x0000e2000c1e9900 */
[C---:B------:R-:W-:Y:S01]  /*e8b0*/  LOP3.LUT P0, R8, R107.reuse, 0x3, RZ, 0xc0, !PT ;  /* 0x000000036b087812 */ /* 0x040fe2000780c0ff */
[----:B------:R-:W-:Y:S01]  /*e8c0*/  VIADD R107, R107, 0xffffff80 ;  /* 0xffffff806b6b7836 */ /* 0x000fe20000000000 */
[----:B------:R-:W1:Y:S01]  /*e8d0*/  S2UR UR12, SR_CTAID.Z ;  /* 0x00000000000c79c3 */ /* 0x000e620000002700 */
[----:B------:R-:W-:Y:S01]  /*e8e0*/  UIMAD.WIDE.U32 UR4, UR57, UR8, URZ ;  /* 0x00000008390472a5 */ /* 0x000fe2000f8e003f */
[----:B------:R-:W-:Y:S01]  /*e8f0*/  ISETP.EQ.OR P0, PT, R8, 0x3, !P0 ;  /* 0x000000030800780c */ /* 0x000fe20004702670 */
[----:B------:R-:W-:Y:S01]  /*e900*/  UIMAD UR6, UR7, UR8, URZ ;  /* 0x00000008070672a4 */ /* 0x000fe2000f8e023f */
[----:B------:R-:W-:Y:S01]  /*e910*/  BSSY B0, `(.L_x_6195) ;  /* 0x0000222000007945 */ /* 0x000fe20003800000 */
[----:B------:R-:W-:Y:S01]  /*e920*/  UIMAD UR8, UR7, UR10, URZ ;  /* 0x0000000a070872a4 */ /* 0x000fe2000f8e023f */
[----:B------:R-:W-:Y:S01]  /*e930*/  SEL R8, R9, R12, P0 ;  /* 0x0000000c09087207 */ /* 0x000fe20000000000 */
[----:B------:R-:W-:Y:S01]  /*e940*/  UIMAD UR9, UR57, UR9, UR6 ;  /* 0x00000009390972a4 */ /* 0x000fe2000f8e0206 */
[----:B0-----:R-:W-:Y:S01]  /*e950*/  SHF.R.S32.HI R4, RZ, 0x1f, R107 ;  /* 0x0000001fff047819 */ /* 0x001fe2000001146b */
[----:B------:R-:W-:Y:S01]  /*e960*/  UIMAD.WIDE.U32 UR6, UR57, UR10, URZ ;  /* 0x0000000a390672a5 */ /* 0x000fe2000f8e003f */
[----:B--2---:R-:W-:Y:S01]  /*e970*/  SEL R16, R13, R10, P0 ;  /* 0x0000000a0d107207 */ /* 0x004fe20000000000 */
[----:B------:R-:W-:Y:S01]  /*e980*/  UIADD3 UR9, UR5, UR9, URZ ;  /* 0x0000000905097290 */ /* 0x000fe2000fffe03f */
[----:B------:R-:W-:Y:S01]  /*e990*/  LEA.HI R5, R4, R107, RZ, 0x7 ;  /* 0x0000006b04057211 */ /* 0x000fe200078f38ff */
[----:B------:R-:W-:Y:S01]  /*e9a0*/  UIMAD UR8, UR57, UR11, UR8 ;  /* 0x0000000b390872a4 */ /* 0x000fe2000f8e0208 */
[----:B------:R-:W-:-:S02]  /*e9b0*/  SEL R9, R12, R9, P0 ;  /* 0x000000090c097207 */ /* 0x000fc40000000000 */
[----:B------:R-:W-:Y:S01]  /*e9c0*/  SEL R13, R10, R13, P0 ;  /* 0x0000000d0a0d7207 */ /* 0x000fe20000000000 */
[----:B------:R-:W-:Y:S01]  /*e9d0*/  UIADD3 UR8, UR7, UR8, URZ ;  /* 0x0000000807087290 */ /* 0x000fe2000fffe03f */
[----:B------:R-:W-:Y:S02]  /*e9e0*/  SEL R28, R15, R14, P0 ;  /* 0x0000000e0f1c7207 */ /* 0x000fe40000000000 */
[----:B------:R-:W-:Y:S02]  /*e9f0*/  SEL R148, R6, R7, P0 ;  /* 0x0000000706947207 */ /* 0x000fe40000000000 */
[----:B------:R-:W-:Y:S02]  /*ea00*/  SEL R51, R7, R6, P0 ;  /* 0x0000000607337207 */ /* 0x000fe40000000000 */
[----:B------:R-:W-:Y:S01]  /*ea10*/  SEL R10, R32, R33, P0 ;  /* 0x00000021200a7207 */ /* 0x000fe20000000000 */
[----:B-1----:R-:W-:Y:S01]  /*ea20*/  USHF.R.S32.HI UR13, URZ, 0x1f, UR12 ;  /* 0x0000001f3f0d7899 */ /* 0x002fe2000801140c */
[----:B------:R-:W-:Y:S01]  /*ea30*/  SEL R12, R33, R32, P0 ;  /* 0x00000020210c7207 */ /* 0x000fe20000000000 */
[----:B------:R-:W0:Y:S01]  /*ea40*/  S2UR UR12, SR_CTAID.Z ;  /* 0x00000000000c79c3 */ /* 0x000e220000002700 */
[----:B------:R-:W-:-:S02]  /*ea50*/  SEL R15, R14, R15, P0 ;  /* 0x0000000f0e0f7207 */ /* 0x000fc40000000000 */
[----:B------:R-:W-:Y:S02]  /*ea60*/  LOP3.LUT R6, R5, 0xffffff80, RZ, 0xc0, !PT ;  /* 0xffffff8005067812 */ /* 0x000fe400078ec0ff */
        /* <DEDUP_REMOVED lines=12> */
[----:B------:R-:W-:Y:S01]  /*eb30*/  IMAD.IADD R98, R107, 0x1, -R6 ;  /* 0x000000016b627824 */ /* 0x000fe200078e0a06 */
[----:B------:R-:W-:Y:S02]  /*eb40*/  SEL R42, R21, R22, P0 ;  /* 0x00000016152a7207 */ /* 0x000fe40000000000 */
[----:B------:R-:W-:Y:S02]  /*eb50*/  SEL R21, R22, R21, P0 ;  /* 0x0000001516157207 */ /* 0x000fe40000000000 */
[----:B------:R-:W-:Y:S02]  /*eb60*/  SEL R144, R11, R66, P0 ;  /* 0x000000420b907207 */ /* 0x000fe40000000000 */
[----:B------:R-:W-:Y:S02]  /*eb70*/  SHF.R.S32.HI R7, RZ, 0x1f, R98 ;  /* 0x0000001fff077819 */ /* 0x000fe40000011462 */
[----:B------:R-:W-:-:S02]  /*eb80*/  SEL R174, R64, R37, P0 ;  /* 0x0000002540ae7207 */ /* 0x000fc40000000000 */
[----:B------:R-:W-:Y:S02]  /*eb90*/  SEL R22, R37, R64, P0 ;  /* 0x0000004025167207 */ /* 0x000fe40000000000 */
[----:B------:R-:W-:Y:S02]  /*eba0*/  SEL R176, R25, R24, P0 ;  /* 0x0000001819b07207 */ /* 0x000fe40000000000 */
[----:B------:R-:W-:Y:S02]  /*ebb0*/  SEL R66, R66, R11, P0 ;  /* 0x0000000b42427207 */ /* 0x000fe40000000000 */
[----:B------:R-:W-:Y:S02]  /*ebc0*/  SEL R25, R24, R25, P0 ;  /* 0x0000001918197207 */ /* 0x000fe40000000000 */
[----:B------:R-:W-:Y:S02]  /*ebd0*/  SEL R64, R65, R74, P0 ;  /* 0x0000004a41407207 */ /* 0x000fe40000000000 */
[----:B------:R-:W-:-:S02]  /*ebe0*/  SEL R71, R74, R65, P0 ;  /* 0x000000414a477207 */ /* 0x000fc40000000000 */
[----:B------:R-:W-:Y:S02]  /*ebf0*/  SHF.R.S32.HI R11, RZ, 0x7, R5 ;  /* 0x00000007ff0b7819 */ /* 0x000fe40000011405 */
[----:B------:R-:W-:Y:S02]  /*ec00*/  LEA.HI R6, R4, R107, RZ, 0x2 ;  /* 0x0000006b04067211 */ /* 0x000fe400078f10ff */
[----:B------:R-:W-:Y:S02]  /*ec10*/  LEA.HI R33, R7, R98, RZ, 0x2 ;  /* 0x0000006207217211 */ /* 0x000fe400078f10ff */
[----:B------:R-:W-:Y:S02]  /*ec20*/  SEL R168, R84, R85, P0 ;  /* 0x0000005554a87207 */ /* 0x000fe40000000000 */
[----:B------:R-:W-:Y:S02]  /*ec30*/  SEL R31, R85, R84, P0 ;  /* 0x00000054551f7207 */ /* 0x000fe40000000000 */
[----:B------:R-:W-:-:S02]  /*ec40*/  SEL R142, R46, R47, P0 ;  /* 0x0000002f2e8e7207 */ /* 0x000fc40000000000 */
[----:B------:R-:W-:Y:S02]  /*ec50*/  SEL R70, R47, R46, P0 ;  /* 0x0000002e2f467207 */ /* 0x000fe40000000000 */
[----:B------:R-:W-:Y:S02]  /*ec60*/  LEA.HI R4, R5, R11, RZ, 0x1 ;  /* 0x0000000b05047211 */ /* 0x000fe400078f08ff */
[----:B------:R-:W-:Y:S02]  /*ec70*/  SEL R84, R114, R115, P0 ;  /* 0x0000007372547207 */ /* 0x000fe40000000000 */
[----:B------:R-:W-:Y:S02]  /*ec80*/  SEL R90, R115, R114, P0 ;  /* 0x00000072735a7207 */ /* 0x000fe40000000000 */
[----:B------:R-:W-:Y:S02]  /*ec90*/  LOP3.LUT R46, R6, 0xfffffffc, RZ, 0xc0, !PT ;  /* 0xfffffffc062e7812 */ /* 0x000fe400078ec0ff */
[----:B------:R-:W-:-:S02]  /*eca0*/  SEL R34, R19, R18, P0 ;  /* 0x0000001213227207 */ /* 0x000fc40000000000 */
[--C-:B------:R-:W-:Y:S01]  /*ecb0*/  SHF.R.S32.HI R5, RZ, 0x2, R33.reuse ;  /* 0x00000002ff057819 */ /* 0x100fe20000011421 */
[----:B------:R-:W-:Y:S01]  /*ecc0*/  IMAD.IADD R107, R107, 0x1, -R46 ;  /* 0x000000016b6b7824 */ /* 0x000fe200078e0a2e */
[----:B------:R-:W-:Y:S02]  /*ecd0*/  SHF.R.S32.HI R6, RZ, 0x1f, R33 ;  /* 0x0000001fff067819 */ /* 0x000fe40000011421 */
[----:B------:R-:W-:Y:S02]  /*ece0*/  SEL R19, R18, R19, P0 ;  /* 0x0000001312137207 */ /* 0x000fe40000000000 */
[----:B------:R-:W-:Y:S02]  /*ecf0*/  SEL R38, R20, R49, P0 ;  /* 0x0000003114267207 */ /* 0x000fe40000000000 */
[----:B------:R-:W-:Y:S02]  /*ed00*/  SEL R18, R49, R20, P0 ;  /* 0x0000001431127207 */ /* 0x000fe40000000000 */
[----:B------:R-:W-:-:S02]  /*ed10*/  LOP3.LUT R4, R4, 0x3fffffe, RZ, 0xc0, !PT ;  /* 0x03fffffe04047812 */ /* 0x000fc400078ec0ff */
[----:B------:R-:W-:Y:S02]  /*ed20*/  SEL R158, R108, R109, P0 ;  /* 0x0000006d6c9e7207 */ /* 0x000fe40000000000 */
[----:B------:R-:W-:Y:S01]  /*ed30*/  SEL R49, R109, R108, P0 ;  /* 0x0000006c6d317207 */ /* 0x000fe20000000000 */
[----:B------:R-:W-:Y:S01]  /*ed40*/  IMAD.IADD R11, R11, 0x1, -R4 ;  /* 0x000000010b0b7824 */ /* 0x000fe200078e0a04 */
[----:B------:R-:W-:Y:S01]  /*ed50*/  LEA.HI R6, R6, R5, RZ, 0x3 ;  /* 0x0000000506067211 */ /* 0x000fe200078f18ff */
[----:B------:R-:W1:Y:S01]  /*ed60*/  LDC R109, c[0x0][0xbe8] ;  /* 0x0002fa00ff6d7b82 */ /* 0x000e620000000800 */
[----:B------:R-:W-:Y:S02]  /*ed70*/  SEL R24, R73, R120, P0 ;  /* 0x0000007849187207 */ /* 0x000fe40000000000 */
[----:B------:R-:W-:Y:S02]  /*ed80*/  SEL R170, R120, R73, P0 ;  /* 0x0000004978aa7207 */ /* 0x000fe40000000000 */
[----:B------:R-:W-:Y:S01]  /*ed90*/  LOP3.LUT R4, R6, 0xfffffff8, RZ, 0xc0, !PT ;  /* 0xfffffff806047812 */ /* 0x000fe200078ec0ff */
[----:B------:R-:W-:Y:S01]  /*eda0*/  IMAD.U32 R6, RZ, RZ, UR4 ;  /* 0x00000004ff067e24 */ /* 0x000fe2000f8e00ff */
[----:B------:R-:W-:Y:S01]  /*edb0*/  SEL R140, R29, R50, P0 ;  /* 0x000000321d8c7207 */ /* 0x000fe20000000000 */
[----:B------:R-:W2:Y:S01]  /*edc0*/  S2UR UR4, SR_CTAID.Y ;  /* 0x00000000000479c3 */ /* 0x000ea20000002600 */
[----:B------:R-:W-:Y:S01]  /*edd0*/  SEL R67, R50, R29, P0 ;  /* 0x0000001d32437207 */ /* 0x000fe20000000000 */
[----:B------:R-:W-:Y:S01]  /*ede0*/  IMAD.IADD R4, R5, 0x1, -R4 ;  /* 0x0000000105047824 */ /* 0x000fe200078e0a04 */
[----:B------:R-:W-:Y:S01]  /*edf0*/  SEL R128, R82, R83, P0 ;  /* 0x0000005352807207 */ /* 0x000fe20000000000 */
[----:B------:R-:W4:Y:S01]  /*ee00*/  S2R R29, SR_CTAID.X ;  /* 0x00000000001d7919 */ /* 0x000f220000002500 */
[----:B------:R-:W-:-:S02]  /*ee10*/  SEL R94, R83, R82, P0 ;  /* 0x00000052535e7207 */ /* 0x000fc40000000000 */
[----:B------:R-:W-:Y:S02]  /*ee20*/  SEL R154, R116, R117, P0 ;  /* 0x00000075749a7207 */ /* 0x000fe40000000000 */
[----:B------:R-:W-:Y:S02]  /*ee30*/  SEL R55, R117, R116, P0 ;  /* 0x0000007475377207 */ /* 0x000fe40000000000 */
[----:B------:R-:W-:Y:S02]  /*ee40*/  SEL R82, R118, R119, P0 ;  /* 0x0000007776527207 */ /* 0x000fe40000000000 */
[----:B------:R-:W-:Y:S02]  /*ee50*/  SEL R83, R119, R118, P0 ;  /* 0x0000007677537207 */ /* 0x000fe40000000000 */
[----:B------:R-:W-:Y:S02]  /*ee60*/  LEA.HI R5, R107, R107, RZ, 0x1 ;  /* 0x0000006b6b057211 */ /* 0x000fe400078f08ff */
        /* <DEDUP_REMOVED lines=9> */
[----:B------:R-:W-:Y:S01]  /*ef00*/  LOP3.LUT R50, R5, 0x1ffffffe, RZ, 0xc0, !PT ;  /* 0x1ffffffe05327812 */ /* 0x000fe200078ec0ff */
[----:B------:R-:W-:Y:S01]  /*ef10*/  IMAD.U32 R5, RZ, RZ, UR7 ;  /* 0x00000007ff057e24 */ /* 0x000fe2000f8e00ff */
[----:B------:R-:W-:Y:S01]  /*ef20*/  SEL R36, R93, R36, P0 ;  /* 0x000000245d247207 */ /* 0x000fe20000000000 */
[----:B------:R-:W-:Y:S01]  /*ef30*/  IMAD.U32 R5, RZ, RZ, UR8 ;  /* 0x00000008ff057e24 */ /* 0x000fe2000f8e00ff */
[----:B------:R-:W-:Y:S01]  /*ef40*/  SEL R134, R43, R72, P0 ;  /* 0x000000482b867207 */ /* 0x000fe20000000000 */
[----:B------:R-:W-:Y:S01]  /*ef50*/  IMAD.IADD R50, R107, 0x1, -R50 ;  /* 0x000000016b327824 */ /* 0x000fe200078e0a32 */
        /* <DEDUP_REMOVED lines=8> */
[----:B------:R-:W-:Y:S02]  /*efe0*/  LEA.HI R7, R7, R98, RZ, 0x5 ;  /* 0x0000006207077211 */ /* 0x000fe400078f28ff */
[----:B------:R-:W-:Y:S02]  /*eff0*/  SEL R23, R61, R60, P0 ;  /* 0x0000003c3d177207 */ /* 0x000fe40000000000 */
[----:B------:R-:W-:Y:S02]  /*f000*/  SEL R48, R86, R87, P0 ;  /* 0x0000005756307207 */ /* 0x000fe40000000000 */
[----:B------:R-:W-:Y:S02]  /*f010*/  SEL R99, R87, R86, P0 ;  /* 0x0000005657637207 */ /* 0x000fe40000000000 */
[----:B------:R-:W-:-:S02]  /*f020*/  SEL R92, R95, R92, P0 ;  /* 0x0000005c5f5c7207 */ /* 0x000fc40000000000 */
[----:B------:R-:W-:Y:S02]  /*f030*/  SEL R178, R60, R61, P0 ;  /* 0x0000003d3cb27207 */ /* 0x000fe40000000000 */
[----:B------:R-:W-:Y:S02]  /*f040*/  SEL R86, R105, R112, P0 ;  /* 0x0000007069567207 */ /* 0x000fe40000000000 */
[----:B------:R-:W-:Y:S02]  /*f050*/  SEL R95, R112, R105, P0 ;  /* 0x00000069705f7207 */ /* 0x000fe40000000000 */
[----:B-1----:R-:W-:Y:S02]  /*f060*/  ISETP.NE.AND P2, PT, R109, 0x1, PT ;  /* 0x000000016d00780c */ /* 0x002fe40003f45270 */
[----:B------:R-:W-:Y:S02]  /*f070*/  SHF.R.S32.HI R7, RZ, 0x5, R7 ;  /* 0x00000005ff077819 */ /* 0x000fe40000011407 */
[----:B------:R-:W-:-:S02]  /*f080*/  SEL R132, R78, R79, P0 ;  /* 0x0000004f4e847207 */ /* 0x000fc40000000000 */
        /* <DEDUP_REMOVED lines=9> */
[----:B----4-:R-:W-:Y:S01]  /*f120*/  IMAD R100, R29, 0x80, R11 ;  /* 0x000000801d647824 */ /* 0x010fe200078e020b */
[----:B------:R-:W-:Y:S01]  /*f130*/  LOP3.LUT R33, R33, 0x7ffffffc, RZ, 0xc0, !PT ;  /* 0x7ffffffc21217812 */ /* 0x000fe200078ec0ff */
        /* <DEDUP_REMOVED lines=9> */
[----:B------:R-:W-:Y:S01]  /*f1d0*/  SEL R59, R59, R58, P0 ;  /* 0x0000003a3b3b7207 */ /* 0x000fe20000000000 */
[----:B------:R-:W-:Y:S01]  /*f1e0*/  IMAD R58, R50, 0x8, R11 ;  /* 0x00000008323a7824 */ /* 0x000fe200078e020b */
[----:B------:R-:W-:Y:S02]  /*f1f0*/  SEL R62, R53, R62, P0 ;  /* 0x0000003e353e7207 */ /* 0x000fe40000000000 */
[----:B------:R-:W-:Y:S01]  /*f200*/  SEL R69, R52, R69, P0 ;  /* 0x0000004534457207 */ /* 0x000fe20000000000 */
[----:B------:R-:W-:Y:S01]  /*f210*/  IMAD R58, R29, 0x80, R58 ;  /* 0x000000801d3a7824 */ /* 0x000fe200078e023a */
[C---:B------:R-:W-:Y:S01]  /*f220*/  LOP3.LUT P1, RZ, R98.reuse, 0x3, RZ, 0xc0, !PT ;  /* 0x0000000362ff7812 */ /* 0x040fe2000782c0ff */
[----:B------:R-:W-:Y:S01]  /*f230*/  IMAD.IADD R98, R98, 0x1, -R33 ;  /* 0x0000000162627824 */ /* 0x000fe200078e0a21 */
[----:B------:R-:W-:-:S03]  /*f240*/  SEL R138, R54, R45, P0 ;  /* 0x0000002d368a7207 */ /* 0x000fc60000000000 */
[----:B------:R-:W-:Y:S01]  /*f250*/  IMAD.SHL.U32 R98, R98, 0x2, RZ ;  /* 0x0000000262627824 */ /* 0x000fe200078e00ff */
[----:B---3--:R-:W-:Y:S01]  /*f260*/  LOP3.LUT R74, R3, 0x2, RZ, 0x3c, !PT ;  /* 0x00000002034a7812 */ /* 0x008fe200078e3cff */
        /* <DEDUP_REMOVED lines=24> */
[----:B------:R-:W1:Y:S04]  /*f3f0*/  SHFL.IDX PT, R73, R28, R3, 0x1c1f ;  /* 0x001c1f031c497589 */ /* 0x000e6800000e0000 */
[----:B------:R-:W-:Y:S04]  /*f400*/  SHFL.IDX PT, R120, R120, R3, 0x1c1f ;  /* 0x001c1f0378787589 */ /* 0x000fe800000e0000 */
[----:B------:R3:W4:Y:S04]  /*f410*/  SHFL.IDX PT, R15, R26, R74, 0x1c1f ;  /* 0x001c1f4a1a0f7589 */ /* 0x00072800000e0000 */
[----:B------:R5:W-:Y:S04]  /*f420*/  SHFL.IDX PT, R133, R66, R74, 0x1c1f ;  /* 0x001c1f4a42857589 */ /* 0x000be800000e0000 */
[----:B------:R0:W-:Y:S01]  /*f430*/  SHFL.IDX PT, R128, R70, R74, 0x1c1f ;  /* 0x001c1f4a46807589 */ /* 0x0001e200000e0000 */
[----:B---3--:R-:W-:-:S03]  /*f440*/  SEL R26, R117, R24, P0 ;  /* 0x00000018751a7207 */ /* 0x008fc60000000000 */
[----:B------:R3:W-:Y:S01]  /*f450*/  SHFL.IDX PT, R135, R67, R74, 0x1c1f ;  /* 0x001c1f4a43877589 */ /* 0x0007e200000e0000 */
[----:B------:R-:W-:Y:S02]  /*f460*/  SEL R24, R24, R117, P0 ;  /* 0x0000007518187207 */ /* 0x000fe40000000000 */
[----:B-----5:R-:W-:Y:S01]  /*f470*/  SEL R66, R22, R115, P0 ;  /* 0x0000007316427207 */ /* 0x020fe20000000000 */
[----:B------:R5:W-:Y:S01]  /*f480*/  SHFL.IDX PT, R63, R71, R74, 0x1c1f ;  /* 0x001c1f4a473f7589 */ /* 0x000be200000e0000 */
[----:B-1----:R-:W-:Y:S02]  /*f490*/  SEL R85, R73, R76, P0 ;  /* 0x0000004c49557207 */ /* 0x002fe40000000000 */
[----:B0-----:R-:W-:Y:S01]  /*f4a0*/  SEL R70, R115, R22, P0 ;  /* 0x0000001673467207 */ /* 0x001fe20000000000 */
[----:B------:R-:W-:Y:S01]  /*f4b0*/  SHFL.IDX PT, R107, R38, R3, 0x1c1f ;  /* 0x001c1f03266b7589 */ /* 0x000fe200000e0000 */
[----:B---3--:R-:W-:-:S03]  /*f4c0*/  SEL R67, R25, R114, P0 ;  /* 0x0000007219437207 */ /* 0x008fc60000000000 */
[----:B------:R-:W-:Y:S01]  /*f4d0*/  SHFL.IDX PT, R106, R166, R3, 0x1c1f ;  /* 0x001c1f03a66a7589 */ /* 0x000fe200000e0000 */
[----:B----4-:R-:W-:Y:S02]  /*f4e0*/  SEL R22, R120, R15, P0 ;  /* 0x0000000f78167207 */ /* 0x010fe40000000000 */
[----:B-----5:R-:W-:Y:S01]  /*f4f0*/  SEL R71, R114, R25, P0 ;  /* 0x0000001972477207 */ /* 0x020fe20000000000 */
[----:B------:R-:W-:Y:S01]  /*f500*/  SHFL.IDX PT, R18, R18, R74, 0x1c1f ;  /* 0x001c1f4a12127589 */ /* 0x000fe200000e0000 */
[----:B------:R-:W0:Y:S01]  /*f510*/  LDC.64 R114, c[0x0][0xbd8] ;  /* 0x0002f600ff727b82 */ /* 0x000e220000000a00 */
[----:B------:R-:W-:Y:S02]  /*f520*/  SEL R25, R119, R116, P0 ;  /* 0x0000007477197207 */ /* 0x000fe40000000000 */
[----:B------:R-:W-:Y:S04]  /*f530*/  SHFL.IDX PT, R123, R36, R74, 0x1c1f ;  /* 0x001c1f4a247b7589 */ /* 0x000fe800000e0000 */
[----:B------:R-:W-:Y:S01]  /*f540*/  SHFL.IDX PT, R121, R164, R3, 0x1c1f ;  /* 0x001c1f03a4797589 */ /* 0x000fe200000e0000 */
[----:B------:R-:W2:Y:S03]  /*f550*/  LDC R119, c[0x0][0xc50] ;  /* 0x00031400ff777b82 */ /* 0x000ea60000000800 */
[----:B------:R-:W-:Y:S04]  /*f560*/  SHFL.IDX PT, R30, R30, R74, 0x1c1f ;  /* 0x001c1f4a1e1e7589 */ /* 0x000fe800000e0000 */
[----:B------:R-:W-:Y:S01]  /*f570*/  SHFL.IDX PT, R105, R160, R3, 0x1c1f ;  /* 0x001c1f03a0697589 */ /* 0x000fe200000e0000 */
[----:B------:R-:W1:Y:S03]  /*f580*/  LDC.64 R116, c[0x0][0xb40] ;  /* 0x0002d000ff747b82 */ /* 0x000e660000000a00 */
[----:B------:R-:W3:Y:S04]  /*f590*/  SHFL.IDX PT, R12, R35, R74, 0x1c1f ;  /* 0x001c1f4a230c7589 */ /* 0x000ee800000e0000 */
[----:B------:R-:W-:Y:S04]  /*f5a0*/  SHFL.IDX PT, R82, R82, R3, 0x1c1f ;  /* 0x001c1f0352527589 */ /* 0x000fe800000e0000 */
[----:B------:R-:W-:Y:S04]  /*f5b0*/  SHFL.IDX PT, R9, R83, R74, 0x1c1f ;  /* 0x001c1f4a53097589 */ /* 0x000fe800000e0000 */
[----:B------:R-:W-:Y:S04]  /*f5c0*/  SHFL.IDX PT, R112, R178, R3, 0x1c1f ;  /* 0x001c1f03b2707589 */ /* 0x000fe800000e0000 */
[----:B------:R-:W-:Y:S04]  /*f5d0*/  SHFL.IDX PT, R23, R23, R74, 0x1c1f ;  /* 0x001c1f4a17177589 */ /* 0x000fe800000e0000 */
[----:B------:R-:W-:Y:S01]  /*f5e0*/  SHFL.IDX PT, R78, R32, R3, 0x1c1f ;  /* 0x001c1f03204e7589 */ /* 0x000fe200000e0000 */
[----:B-1----:R-:W-:-:S03]  /*f5f0*/  IMAD.WIDE.U32 R4, R116, UR12, R4 ;  /* 0x0000000c74047c25 */ /* 0x002fc6000f8e0004 */
[----:B------:R1:W-:Y:S01]  /*f600*/  SHFL.IDX PT, R79, R14, R74, 0x1c1f ;  /* 0x001c1f4a0e4f7589 */ /* 0x0003e200000e0000 */
[----:B---3--:R-:W-:-:S03]  /*f610*/  SEL R36, R12, R105, P0 ;  /* 0x000000690c247207 */ /* 0x008fc60000000000 */
[----:B------:R-:W-:Y:S04]  /*f620*/  SHFL.IDX PT, R32, R108, R3, 0x1c1f ;  /* 0x001c1f036c207589 */ /* 0x000fe800000e0000 */
[----:B------:R-:W-:Y:S01]  /*f630*/  SHFL.IDX PT, R75, R34, R3, 0x1c1f ;  /* 0x001c1f03224b7589 */ /* 0x000fe200000e0000 */
[----:B-1----:R-:W-:-:S03]  /*f640*/  SEL R14, R30, R121, P0 ;  /* 0x000000791e0e7207 */ /* 0x002fc60000000000 */
[----:B------:R1:W3:Y:S04]  /*f650*/  SHFL.IDX PT, R108, R19, R74, 0x1c1f ;  /* 0x001c1f4a136c7589 */ /* 0x0002e800000e0000 */
[----:B------:R-:W-:Y:S04]  /*f660*/  SHFL.IDX PT, R110, R21, R74, 0x1c1f ;  /* 0x001c1f4a156e7589 */ /* 0x000fe800000e0000 */
[----:B------:R-:W-:Y:S01]  /*f670*/  SHFL.IDX PT, R8, R122, R3, 0x1c1f ;  /* 0x001c1f037a087589 */ /* 0x000fe200000e0000 */
[----:B-1----:R-:W-:-:S03]  /*f680*/  SEL R19, R106, R123, P0 ;  /* 0x0000007b6a137207 */ /* 0x002fc60000000000 */
[----:B------:R-:W-:Y:S04]  /*f690*/  SHFL.IDX PT, R122, R49, R74, 0x1c1f ;  /* 0x001c1f4a317a7589 */ /* 0x000fe800000e0000 */
[----:B------:R1:W-:Y:S04]  /*f6a0*/  SHFL.IDX PT, R49, R111, R74, 0x1c1f ;  /* 0x001c1f4a6f317589 */ /* 0x0003e800000e0000 */
[----:B------:R4:W-:Y:S04]  /*f6b0*/  SHFL.IDX PT, R10, R86, R3, 0x1c1f ;  /* 0x001c1f03560a7589 */ /* 0x0009e800000e0000 */
[----:B------:R-:W-:Y:S01]  /*f6c0*/  SHFL.IDX PT, R33, R126, R3, 0x1c1f ;  /* 0x001c1f037e217589 */ /* 0x000fe200000e0000 */
[----:B---3--:R-:W-:Y:S01]  /*f6d0*/  SEL R83, R75, R108, P0 ;  /* 0x0000006c4b537207 */ /* 0x008fe20000000000 */
[----:B-1----:R-:W1:Y:S02]  /*f6e0*/  @P2 LDC R111, c[0x0][0xbec] ;  /* 0x0002fb00ff6f2b82 */ /* 0x002e640000000800 */
[----:B------:R3:W-:Y:S01]  /*f6f0*/  SHFL.IDX PT, R11, R84, R3, 0x1c1f ;  /* 0x001c1f03540b7589 */ /* 0x0007e200000e0000 */
[----:B----4-:R-:W-:-:S02]  /*f700*/  SEL R86, R88, R89, P0 ;  /* 0x0000005958567207 */ /* 0x010fc40000000000 */
[----:B------:R-:W-:Y:S01]  /*f710*/  SEL R88, R89, R88, P0 ;  /* 0x0000005859587207 */ /* 0x000fe20000000000 */
[----:B------:R4:W-:Y:S01]  /*f720*/  SHFL.IDX PT, R126, R68, R74, 0x1c1f ;  /* 0x001c1f4a447e7589 */ /* 0x0009e200000e0000 */
[----:B------:R-:W-:Y:S02]  /*f730*/  SEL R89, R13, R72, P0 ;  /* 0x000000480d597207 */ /* 0x000fe40000000000 */
[----:B------:R-:W-:Y:S01]  /*f740*/  SEL R72, R113, R20, P0 ;  /* 0x0000001471487207 */ /* 0x000fe20000000000 */
[----:B------:R-:W-:Y:S01]  /*f750*/  SHFL.IDX PT, R31, R31, R74, 0x1c1f ;  /* 0x001c1f4a1f1f7589 */ /* 0x000fe200000e0000 */
[----:B---3--:R-:W-:Y:S02]  /*f760*/  SEL R84, R80, R81, P0 ;  /* 0x0000005150547207 */ /* 0x008fe40000000000 */
[----:B------:R-:W-:Y:S01]  /*f770*/  SEL R80, R81, R80, P0 ;  /* 0x0000005051507207 */ /* 0x000fe20000000000 */
[----:B------:R-:W-:Y:S01]  /*f780*/  SHFL.IDX PT, R125, R40, R74, 0x1c1f ;  /* 0x001c1f4a287d7589 */ /* 0x000fe200000e0000 */
[----:B------:R-:W-:-:S02]  /*f790*/  SEL R81, R76, R73, P0 ;  /* 0x000000494c517207 */ /* 0x000fc40000000000 */
[----:B----4-:R-:W-:Y:S01]  /*f7a0*/  SEL R68, R20, R113, P0 ;  /* 0x0000007114447207 */ /* 0x010fe20000000000 */
[----:B------:R-:W-:Y:S01]  /*f7b0*/  SHFL.IDX PT, R127, R37, R74, 0x1c1f ;  /* 0x001c1f4a257f7589 */ /* 0x000fe200000e0000 */
[----:B------:R-:W-:Y:S01]  /*f7c0*/  SEL R20, R15, R120, P0 ;  /* 0x000000780f147207 */ /* 0x000fe20000000000 */
[----:B------:R-:W3:Y:S01]  /*f7d0*/  @P2 LDC R113, c[0x0][0xbf0] ;  /* 0x0002fc00ff712b82 */ /* 0x000ee20000000800 */
[----:B------:R-:W-:Y:S01]  /*f7e0*/  SEL R76, R18, R107, P0 ;  /* 0x0000006b124c7207 */ /* 0x000fe20000000000 */
[----:B------:R-:W-:Y:S01]  /*f7f0*/  SHFL.IDX PT, R55, R55, R74, 0x1c1f ;  /* 0x001c1f4a37377589 */ /* 0x000fe200000e0000 */
[----:B------:R-:W-:Y:S01]  /*f800*/  SEL R15, R123, R106, P0 ;  /* 0x0000006a7b0f7207 */ /* 0x000fe20000000000 */
[----:B0-----:R-:W-:Y:S01]  /*f810*/  IMAD R106, R114, UR13, RZ ;  /* 0x0000000d726a7c24 */ /* 0x001fe2000f8e02ff */
[----:B------:R-:W-:Y:S01]  /*f820*/  SEL R73, R112, R23, P0 ;  /* 0x0000001770497207 */ /* 0x000fe20000000000 */
[----:B------:R-:W-:Y:S04]  /*f830*/  SHFL.IDX PT, R129, R41, R74, 0x1c1f ;  /* 0x001c1f4a29817589 */ /* 0x000fe800000e0000 */
[----:B------:R-:W-:Y:S04]  /*f840*/  SHFL.IDX PT, R131, R51, R74, 0x1c1f ;  /* 0x001c1f4a33837589 */ /* 0x000fe800000e0000 */
[----:B------:R-:W-:Y:S04]  /*f850*/  SHFL.IDX PT, R104, R104, R74, 0x1c1f ;  /* 0x001c1f4a68687589 */ /* 0x000fe800000e0000 */
[----:B------:R0:W-:Y:S04]  /*f860*/  SHFL.IDX PT, R103, R69, R74, 0x1c1f ;  /* 0x001c1f4a45677589 */ /* 0x0001e800000e0000 */
[----:B------:R-:W-:Y:S04]  /*f870*/  SHFL.IDX PT, R62, R62, R74, 0x1c1f ;  /* 0x001c1f4a3e3e7589 */ /* 0x000fe800000e0000 */
[----:B------:R-:W-:Y:S01]  /*f880*/  SHFL.IDX PT, R59, R59, R74, 0x1c1f ;  /* 0x001c1f4a3b3b7589 */ /* 0x000fe200000e0000 */
[----:B0-----:R-:W-:Y:S01]  /*f890*/  SEL R69, R23, R112, P0 ;  /* 0x0000007017457207 */ /* 0x001fe20000000000 */
[----:B------:R-:W-:-:S02]  /*f8a0*/  IMAD R112, RZ, RZ, -UR57 ;  /* 0x80000039ff707e24 */ /* 0x000fc4000f8e02ff */
[----:B------:R-:W-:Y:S02]  /*f8b0*/  SHFL.IDX PT, R102, R102, R74, 0x1c1f ;  /* 0x001c1f4a66667589 */ /* 0x000fe400000e0000 */
[----:B--2---:R-:W-:Y:S02]  /*f8c0*/  IMAD R119, R119, R112, UR4 ;  /* 0x0000000477777e24 */ /* 0x004fe4000f8e0270 */
[----:B------:R-:W-:Y:S01]  /*f8d0*/  SHFL.IDX PT, R93, R93, R74, 0x1c1f ;  /* 0x001c1f4a5d5d7589 */ /* 0x000fe200000e0000 */
[----:B------:R-:W-:-:S03]  /*f8e0*/  ULDC.64 UR4, c[0x0][0xbe0] ;  /* 0x0002f80000047ab9 */ /* 0x000fc60000000a00 */
[----:B------:R-:W-:Y:S01]  /*f8f0*/  SHFL.IDX PT, R96, R96, R74, 0x1c1f ;  /* 0x001c1f4a60607589 */ /* 0x000fe200000e0000 */
[----:B------:R-:W-:-:S03]  /*f900*/  SHF.R.S32.HI R112, RZ, 0x1f, R119 ;  /* 0x0000001fff707819 */ /* 0x000fc60000011477 */
        /* <DEDUP_REMOVED lines=9> */
[----:B------:R-:W4:Y:S01]  /*f9a0*/  SHFL.IDX PT, R50, R162, R3, 0x1c1f ;  /* 0x001c1f03a2327589 */ /* 0x000f2200000e0000 */
[----:B0-----:R-:W-:-:S02]  /*f9b0*/  SEL R74, R107, R18, P0 ;  /* 0x000000126b4a7207 */ /* 0x001fc40000000000 */
[----:B------:R-:W-:Y:S01]  /*f9c0*/  SEL R18, R121, R30, P0 ;  /* 0x0000001e79127207 */ /* 0x000fe20000000000 */
[----:B------:R-:W0:Y:S01]  /*f9d0*/  SHFL.IDX PT, R44, R156, R3, 0x1c1f ;  /* 0x001c1f039c2c7589 */ /* 0x000e2200000e0000 */
[----:B------:R-:W5:Y:S01]  /*f9e0*/  @P2 LDC R121, c[0x0][0xbec] ;  /* 0x0002fb00ff792b82 */ /* 0x000f620000000800 */
[----:B------:R-:W-:Y:S01]  /*f9f0*/  SEL R30, R105, R12, P0 ;  /* 0x0000000c691e7207 */ /* 0x000fe20000000000 */
[----:B------:R-:W-:Y:S01]  /*fa00*/  IMAD R105, R115, UR12, R106 ;  /* 0x0000000c73697c24 */ /* 0x000fe2000f8e026a */
[----:B------:R-:W1:Y:S01]  /*fa10*/  SHFL.IDX PT, R45, R158, R3, 0x1c1f ;  /* 0x001c1f039e2d7589 */ /* 0x000e6200000e0000 */
[----:B------:R-:W-:-:S03]  /*fa20*/  IMAD.WIDE.U32 R106, R114, UR12, R6 ;  /* 0x0000000c726a7c25 */ /* 0x000fc6000f8e0006 */
[----:B------:R-:W3:Y:S01]  /*fa30*/  SHFL.IDX PT, R54, R152, R3, 0x1c1f ;  /* 0x001c1f0398367589 */ /* 0x000ee200000e0000 */
[----:B------:R-:W3:Y:S01]  /*fa40*/  @P2 LDC R114, c[0x0][0xbf0] ;  /* 0x0002fc00ff722b82 */ /* 0x000ee20000000800 */
[----:B------:R-:W-:Y:S02]  /*fa50*/  IMAD.IADD R107, R107, 0x1, R105 ;  /* 0x000000016b6b7824 */ /* 0x000fe400078e0269 */
[----:B------:R-:W3:Y:S01]  /*fa60*/  SHFL.IDX PT, R34, R154, R3, 0x1c1f ;  /* 0x001c1f039a227589 */ /* 0x000ee200000e0000 */
[----:B------:R-:W-:Y:S01]  /*fa70*/  IMAD.MOV.U32 R105, RZ, RZ, R58 ;  /* 0x000000ffff697224 */ /* 0x000fe200078e003a */
[----:B--2---:R-:W-:Y:S02]  /*fa80*/  SEL R23, R118, R31, P0 ;  /* 0x0000001f76177207 */ /* 0x004fe40000000000 */
[----:B------:R-:W2:Y:S01]  /*fa90*/  SHFL.IDX PT, R28, R148, R3, 0x1c1f ;  /* 0x001c1f03941c7589 */ /* 0x000ea200000e0000 */
[----:B------:R-:W-:Y:S02]  /*faa0*/  SEL R21, R31, R118, P0 ;  /* 0x000000761f157207 */ /* 0x000fe40000000000 */
[----:B----4-:R-:W-:Y:S01]  /*fab0*/  SEL R31, R50, R125, P0 ;  /* 0x0000007d321f7207 */ /* 0x010fe20000000000 */
[----:B------:R-:W4:Y:S01]  /*fac0*/  SHFL.IDX PT, R29, R150, R3, 0x1c1f ;  /* 0x001c1f03961d7589 */ /* 0x000f2200000e0000 */
[----:B------:R-:W-:-:S03]  /*fad0*/  SEL R37, R125, R50, P0 ;  /* 0x000000327d257207 */ /* 0x000fc60000000000 */
[----:B------:R-:W4:Y:S01]  /*fae0*/  SHFL.IDX PT, R38, R144, R3, 0x1c1f ;  /* 0x001c1f0390267589 */ /* 0x000f2200000e0000 */
[----:B-----5:R-:W-:Y:S01]  /*faf0*/  @P2 IMAD.HI.U32 R121, R58, R121, RZ ;  /* 0x000000793a792227 */ /* 0x020fe200078e00ff */
[----:B0-----:R-:W-:Y:S02]  /*fb00*/  SEL R40, R44, R127, P0 ;  /* 0x0000007f2c287207 */ /* 0x001fe40000000000 */
[----:B------:R-:W0:Y:S01]  /*fb10*/  SHFL.IDX PT, R39, R146, R3, 0x1c1f ;  /* 0x001c1f0392277589 */ /* 0x000e2200000e0000 */
[----:B-1----:R-:W-:Y:S02]  /*fb20*/  SEL R41, R45, R122, P0 ;  /* 0x0000007a2d297207 */ /* 0x002fe40000000000 */
[----:B------:R-:W-:Y:S01]  /*fb30*/  SEL R44, R127, R44, P0 ;  /* 0x0000002c7f2c7207 */ /* 0x000fe20000000000 */
[----:B------:R-:W1:Y:S01]  /*fb40*/  SHFL.IDX PT, R52, R140, R3, 0x1c1f ;  /* 0x001c1f038c347589 */ /* 0x000e6200000e0000 */
[----:B---3--:R-:W-:Y:S02]  /*fb50*/  SEL R50, R54, R129, P0 ;  /* 0x0000008136327207 */ /* 0x008fe40000000000 */
[----:B------:R-:W-:Y:S01]  /*fb60*/  SEL R45, R122, R45, P0 ;  /* 0x0000002d7a2d7207 */ /* 0x000fe20000000000 */
[----:B------:R-:W3:Y:S01]  /*fb70*/  SHFL.IDX PT, R53, R142, R3, 0x1c1f ;  /* 0x001c1f038e357589 */ /* 0x000ee200000e0000 */
[----:B------:R-:W-:-:S02]  /*fb80*/  SEL R51, R34, R55, P0 ;  /* 0x0000003722337207 */ /* 0x000fc40000000000 */
[----:B------:R-:W-:Y:S01]  /*fb90*/  SEL R55, R55, R34, P0 ;  /* 0x0000002237377207 */ /* 0x000fe20000000000 */
[----:B------:R-:W-:Y:S01]  /*fba0*/  SHFL.IDX PT, R56, R56, R3, 0x1c1f ;  /* 0x001c1f0338387589 */ /* 0x000fe200000e0000 */
[----:B--2---:R-:W-:Y:S02]  /*fbb0*/  SEL R12, R28, R131, P0 ;  /* 0x000000831c0c7207 */ /* 0x004fe40000000000 */
[----:B------:R-:W-:Y:S01]  /*fbc0*/  SEL R54, R129, R54, P0 ;  /* 0x0000003681367207 */ /* 0x000fe20000000000 */
[----:B------:R-:W-:Y:S01]  /*fbd0*/  SHFL.IDX PT, R57, R138, R3, 0x1c1f ;  /* 0x001c1f038a397589 */ /* 0x000fe200000e0000 */
[----:B----4-:R-:W-:Y:S02]  /*fbe0*/  SEL R13, R29, R124, P0 ;  /* 0x0000007c1d0d7207 */ /* 0x010fe40000000000 */
[----:B------:R-:W-:Y:S01]  /*fbf0*/  SEL R28, R131, R28, P0 ;  /* 0x0000001c831c7207 */ /* 0x000fe20000000000 */
[----:B------:R-:W2:Y:S01]  /*fc00*/  SHFL.IDX PT, R60, R60, R3, 0x1c1f ;  /* 0x001c1f033c3c7589 */ /* 0x000ea200000e0000 */
[----:B------:R-:W-:-:S02]  /*fc10*/  SEL R34, R38, R133, P0 ;  /* 0x0000008526227207 */ /* 0x000fc40000000000 */
        /* <DEDUP_REMOVED lines=8> */
[----:B---3--:R-:W-:-:S02]  /*fca0*/  SEL R7, R53, R128, P0 ;  /* 0x0000008035077207 */ /* 0x008fc40000000000 */
[----:B------:R-:W-:Y:S01]  /*fcb0*/  SEL R52, R135, R52, P0 ;  /* 0x0000003487347207 */ /* 0x000fe20000000000 */
[----:B------:R-:W-:Y:S01]  /*fcc0*/  SHFL.IDX PT, R43, R130, R3, 0x1c1f ;  /* 0x001c1f03822b7589 */ /* 0x000fe200000e0000 */
[----:B------:R-:W-:-:S03]  /*fcd0*/  SEL R53, R128, R53, P0 ;  /* 0x0000003580357207 */ /* 0x000fc60000000000 */
[----:B------:R-:W-:Y:S04]  /*fce0*/  SHFL.IDX PT, R46, R132, R3, 0x1c1f ;  /* 0x001c1f03842e7589 */ /* 0x000fe800000e0000 */
[----:B------:R3:W-:Y:S02]  /*fcf0*/  SHFL.IDX PT, R48, R48, R3, 0x1c1f ;  /* 0x001c1f0330307589 */ /* 0x0007e400000e0000 */
[----:B---3--:R-:W-:Y:S02]  /*fd00*/  SEL R3, R82, R9, P0 ;  /* 0x0000000952037207 */ /* 0x008fe40000000000 */
[----:B------:R-:W-:Y:S02]  /*fd10*/  SEL R9, R9, R82, P0 ;  /* 0x0000005209097207 */ /* 0x000fe40000000000 */
[----:B------:R-:W-:-:S02]  /*fd20*/  SEL R82, R78, R79, P0 ;  /* 0x0000004f4e527207 */ /* 0x000fc40000000000 */
[----:B------:R-:W-:Y:S02]  /*fd30*/  SEL R78, R79, R78, P0 ;  /* 0x0000004e4f4e7207 */ /* 0x000fe40000000000 */
[----:B------:R-:W-:Y:S01]  /*fd40*/  SEL R79, R108, R75, P0 ;  /* 0x0000004b6c4f7207 */ /* 0x000fe20000000000 */
[----:B------:R-:W-:Y:S01]  /*fd50*/  @P2 IMAD.HI.U32 R108, R58, R111, RZ ;  /* 0x0000006f3a6c2227 */ /* 0x000fe200078e00ff */
[----:B------:R-:W-:Y:S02]  /*fd60*/  SEL R75, R77, R110, P0 ;  /* 0x0000006e4d4b7207 */ /* 0x000fe40000000000 */
[----:B------:R-:W-:Y:S01]  /*fd70*/  SEL R77, R110, R77, P0 ;  /* 0x0000004d6e4d7207 */ /* 0x000fe20000000000 */
[----:B------:R-:W-:Y:S01]  /*fd80*/  IMAD R110, R116, UR13, RZ ;  /* 0x0000000d746e7c24 */ /* 0x000fe2000f8e02ff */
[----:B------:R-:W-:Y:S01]  /*fd90*/  @P2 SHF.R.U32.HI R105, RZ, R113, R108 ;  /* 0x00000071ff692219 */ /* 0x000fe2000001166c */
[----:B------:R-:W-:Y:S01]  /*fda0*/  IMAD.MOV.U32 R113, RZ, RZ, R58 ;  /* 0x000000ffff717224 */ /* 0x000fe200078e003a */
[----:B------:R-:W-:Y:S01]  /*fdb0*/  @P2 SHF.R.U32.HI R113, RZ, R114, R121 ;  /* 0x00000072ff712219 */ /* 0x000fe20000011679 */
[----:B------:R-:W-:-:S02]  /*fdc0*/  IMAD R111, R117, UR12, R110 ;  /* 0x0000000c756f7c24 */ /* 0x000fc4000f8e026e */
[----:B------:R-:W-:Y:S02]  /*fdd0*/  IMAD.MOV.U32 R110, RZ, RZ, R4 ;  /* 0x000000ffff6e7224 */ /* 0x000fe400078e0004 */
[----:B------:R-:W-:Y:S02]  /*fde0*/  IMAD.IADD R111, R5, 0x1, R111 ;  /* 0x00000001056f7824 */ /* 0x000fe400078e026f */
[C---:B------:R-:W-:Y:S02]  /*fdf0*/  IMAD R5, R112.reuse, UR4, RZ ;  /* 0x0000000470057c24 */ /* 0x040fe4000f8e02ff */
[----:B------:R-:W-:Y:S02]  /*fe00*/  IMAD R112, R112, UR6, RZ ;  /* 0x0000000670707c24 */ /* 0x000fe4000f8e02ff */
[C---:B------:R-:W-:Y:S02]  /*fe10*/  IMAD R108, R119.reuse, UR5, R5 ;  /* 0x00000005776c7c24 */ /* 0x040fe4000f8e0205 */
[----:B------:R-:W-:Y:S01]  /*fe20*/  IMAD.WIDE.U32 R4, R119, UR4, R106 ;  /* 0x0000000477047c25 */ /* 0x000fe2000f8e006a */
[----:B------:R-:W-:Y:S01]  /*fe30*/  SHF.R.S32.HI R107, RZ, 0x1f, R105 ;  /* 0x0000001fff6b7819 */ /* 0x000fe20000011469 */
[----:B------:R-:W-:-:S02]  /*fe40*/  ULDC.64 UR4, c[0x0][0xb30] ;  /* 0x0002cc0000047ab9 */ /* 0x000fc40000000a00 */
[----:B------:R-:W-:Y:S01]  /*fe50*/  IMAD R115, R119, UR7, R112 ;  /* 0x0000000777737c24 */ /* 0x000fe2000f8e0270 */
[----:B------:R-:W-:Y:S01]  /*fe60*/  IADD3 R106, P2, R105, R4, RZ ;  /* 0x00000004696a7210 */ /* 0x000fe20007f5e0ff */
[----:B------:R-:W-:Y:S01]  /*fe70*/  IMAD.MOV R105, RZ, RZ, -R105 ;  /* 0x000000ffff697224 */ /* 0x000fe200078e0a69 */
[----:B------:R-:W-:Y:S01]  /*fe80*/  SHF.R.S32.HI R4, RZ, 0x1f, R113 ;  /* 0x0000001fff047819 */ /* 0x000fe20000011471 */
[----:B------:R-:W-:Y:S01]  /*fe90*/  IMAD.WIDE.U32 R110, R119, UR6, R110 ;  /* 0x00000006776e7c25 */ /* 0x000fe2000f8e006e */
[----:B------:R-:W-:Y:S01]  /*fea0*/  IADD3.X R107, R107, R5, R108, P2, !PT ;  /* 0x000000056b6b7210 */ /* 0x000fe200017fe46c */
[----:B------:R-:W-:Y:S02]  /*feb0*/  ULDC.64 UR6, c[0x0][0xbc8] ;  /* 0x0002f20000067ab9 */ /* 0x000fe40000000a00 */
[----:B------:R-:W-:Y:S02]  /*fec0*/  IMAD.MOV R112, RZ, RZ, -R113 ;  /* 0x000000ffff707224 */ /* 0x000fe400078e0a71 */
[----:B------:R-:W-:-:S02]  /*fed0*/  IMAD R105, R109, R105, R58 ;  /* 0x000000696d697224 */ /* 0x000fc400078e023a */
[----:B------:R-:W-:Y:S02]  /*fee0*/  IMAD R4, R4, UR4, RZ ;  /* 0x0000000404047c24 */ /* 0x000fe4000f8e02ff */
[----:B------:R-:W-:Y:S02]  /*fef0*/  IMAD.IADD R111, R111, 0x1, R115 ;  /* 0x000000016f6f7824 */ /* 0x000fe400078e0273 */
[----:B------:R-:W-:Y:S01]  /*ff00*/  IMAD R115, R109, R112, R58 ;  /* 0x000000706d737224 */ /* 0x000fe200078e023a */
[----:B------:R-:W-:Y:S01]  /*ff10*/  SHF.R.S32.HI R58, RZ, 0x1f, R105 ;  /* 0x0000001fff3a7819 */ /* 0x000fe20000011469 */
[C---:B------:R-:W-:Y:S01]  /*ff20*/  IMAD R117, R113.reuse, UR5, R4 ;  /* 0x0000000571757c24 */ /* 0x040fe2000f8e0204 */
[----:B------:R-:W3:Y:S01]  /*ff30*/  S2UR UR5, SR_CgaCtaId ;  /* 0x00000000000579c3 */ /* 0x000ee20000008800 */
[----:B------:R-:W-:Y:S01]  /*ff40*/  IMAD.WIDE.U32 R4, R113, UR4, R110 ;  /* 0x0000000471047c25 */ /* 0x000fe2000f8e006e */
[----:B------:R-:W-:Y:S01]  /*ff50*/  SHF.R.S32.HI R108, RZ, 0x1f, R115 ;  /* 0x0000001fff6c7819 */ /* 0x000fe20000011473 */
[----:B------:R-:W-:-:S02]  /*ff60*/  UMOV UR4, 0x400 ;  /* 0x0000040000047882 */ /* 0x000fc40000000000 */
[----:B------:R-:W-:Y:S02]  /*ff70*/  IMAD R58, R58, UR6, RZ ;  /* 0x000000063a3a7c24 */ /* 0x000fe4000f8e02ff */
[----:B------:R-:W-:Y:S02]  /*ff80*/  IMAD.IADD R5, R5, 0x1, R117 ;  /* 0x0000000105057824 */ /* 0x000fe400078e0275 */
[----:B------:R-:W-:Y:S02]  /*ff90*/  IMAD R108, R108, UR8, RZ ;  /* 0x000000086c6c7c24 */ /* 0x000fe4000f8e02ff */
[C---:B------:R-:W-:Y:S01]  /*ffa0*/  IMAD R113, R105.reuse, UR7, R58 ;  /* 0x0000000769717c24 */ /* 0x040fe2000f8e023a */
[----:B--2---:R-:W-:Y:S01]  /*ffb0*/  SEL R58, R60, R59, P0 ;  /* 0x0000003b3c3a7207 */ /* 0x004fe20000000000 */
[----:B------:R-:W-:Y:S01]  /*ffc0*/  IMAD.WIDE.U32 R106, R105, UR6, R106 ;  /* 0x00000006696a7c25 */ /* 0x000fe2000f8e006a */
[----:B------:R-:W-:Y:S01]  /*ffd0*/  ULDC.64 UR6, c[0x0][0xba8] ;  /* 0x0002ea0000067ab9 */ /* 0x000fe20000000a00 */
[----:B------:R-:W-:-:S02]  /*ffe0*/  SEL R60, R59, R60, P0 ;  /* 0x0000003c3b3c7207 */ /* 0x000fc40000000000 */
[----:B------:R-:W-:Y:S01]  /*fff0*/  IMAD.WIDE.U32 R110, R115, UR8, R4 ;  /* 0x00000008736e7c25 */ /* 0x000fe2000f8e0004 */
[----:B------:R-:W-:Y:S02]  /*10000*/  SEL R4, R56, R103, P0 ;  /* 0x0000006738047207 */ /* 0x000fe40000000000 */
[----:B------:R-:W-:Y:S01]  /*10010*/  SEL R56, R103, R56, P0 ;  /* 0x0000003867387207 */ /* 0x000fe20000000000 */
[----:B------:R-:W-:Y:S01]  /*10020*/  IMAD R105, R115, UR9, R108 ;  /* 0x0000000973697c24 */ /* 0x000fe2000f8e026c */
[----:B------:R-:W-:Y:S01]  /*10030*/  LEA R114, P2, R106, UR6, 0x2 ;  /* 0x000000066a727c11 */ /* 0x000fe2000f8410ff */
[----:B------:R-:W-:Y:S01]  /*10040*/  IMAD.IADD R103, R107, 0x1, R113 ;  /* 0x000000016b677824 */ /* 0x000fe200078e0271 */
[----:B------:R-:W-:Y:S01]  /*10050*/  ULDC.64 UR8, c[0x0][0xb00] ;  /* 0x0002c00000087ab9 */ /* 0x000fe20000000a00 */
[----:B------:R-:W-:Y:S01]  /*10060*/  IMAD.IADD R5, R111, 0x1, R105 ;  /* 0x000000016f057824 */ /* 0x000fe200078e0269 */
[----:B------:R-:W-:Y:S01]  /*10070*/  LEA R105, P3, R110, UR8, 0x2 ;  /* 0x000000086e697c11 */ /* 0x000fe2000f8610ff */
[----:B------:R-:W-:Y:S01]  /*10080*/  SHFL.IDX PT, R112, R114, 0x1, 0x1c1f ;  /* 0x003c1f0072707f89 */ /* 0x000fe200000e0000 */
[----:B------:R-:W-:Y:S01]  /*10090*/  LEA.HI.X R115, R106, UR7, R103, 0x2, P2 ;  /* 0x000000076a737c11 */ /* 0x000fe200090f1467 */
[----:B------:R-:W-:Y:S01]  /*100a0*/  ULDC UR6, c[0x0][0xa88] ;  /* 0x0002a20000067ab9 */ /* 0x000fe20000000800 */
[----:B------:R-:W-:Y:S01]  /*100b0*/  LEA.HI.X R108, R110, UR9, R5, 0x2, P3 ;  /* 0x000000096e6c7c11 */ /* 0x000fe200098f1405 */
[----:B---3--:R-:W-:Y:S01]  /*100c0*/  ULEA UR4, UR5, UR4, 0x18 ;  /* 0x0000000405047291 */ /* 0x008fe2000f8ec03f */
[----:B------:R-:W-:Y:S01]  /*100d0*/  SHFL.IDX PT, R110, R114, RZ, 0x1c1f ;  /* 0x001c1fff726e7589 */ /* 0x000fe200000e0000 */
[----:B------:R-:W-:Y:S01]  /*100e0*/  SEL R5, R57, R104, P0 ;  /* 0x0000006839057207 */ /* 0x000fe20000000000 */
[----:B------:R-:W-:Y:S01]  /*100f0*/  IMAD R103, R109, UR6, RZ ;  /* 0x000000066d677c24 */ /* 0x000fe2000f8e02ff */
[----:B------:R-:W-:Y:S01]  /*10100*/  SEL R57, R104, R57, P0 ;  /* 0x0000003968397207 */ /* 0x000fe20000000000 */
[----:B------:R-:W2:Y:S01]  /*10110*/  SHFL.IDX PT, R111, R115, RZ, 0x1c1f ;  /* 0x001c1fff736f7589 */ /* 0x000ea200000e0000 */
[C---:B------:R-:W-:Y:S01]  /*10120*/  VIADD R104, R100.reuse, 0x8 ;  /* 0x0000000864687836 */ /* 0x040fe20000000000 */
[----:B------:R-:W-:Y:S01]  /*10130*/  UIADD3 UR4, UR4, 0x33420, URZ ;  /* 0x0003342004047890 */ /* 0x000fe2000fffe03f */
[CC--:B------:R-:W-:Y:S01]  /*10140*/  ISETP.GE.OR P2, PT, R100.reuse, R103.reuse, P1 ;  /* 0x000000676400720c */ /* 0x0c0fe20000f46670 */
[----:B------:R-:W3:Y:S01]  /*10150*/  SHFL.IDX PT, R113, R115, 0x1, 0x1c1f ;  /* 0x003c1f0073717f89 */ /* 0x000ee200000e0000 */
[-C--:B------:R-:W-:Y:S01]  /*10160*/  ISETP.GE.AND P3, PT, R100, R103.reuse, PT ;  /* 0x000000676400720c */ /* 0x080fe20003f66270 */
[----:B------:R-:W-:Y:S01]  /*10170*/  UPRMT UR4, URZ, 0x654, UR4 ;  /* 0x000006543f047896 */ /* 0x000fe20008000004 */
[----:B------:R-:W-:Y:S01]  /*10180*/  ISETP.GE.OR P1, PT, R104, R103, P1 ;  /* 0x000000676800720c */ /* 0x000fe20000f26670 */
[----:B------:R1:W3:Y:S01]  /*10190*/  SHFL.IDX PT, R106, R105, RZ, 0x1c1f ;  /* 0x001c1fff696a7589 */ /* 0x0002e200000e0000 */
[----:B----4-:R-:W-:-:S02]  /*101a0*/  SEL R59, R61, R62, P0 ;  /* 0x0000003e3d3b7207 */ /* 0x010fc40000000000 */
[----:B------:R-:W-:Y:S01]  /*101b0*/  SEL R61, R62, R61, P0 ;  /* 0x0000003d3e3d7207 */ /* 0x000fe20000000000 */
[----:B------:R4:W4:Y:S01]  /*101c0*/  SHFL.IDX PT, R107, R108, RZ, 0x1c1f ;  /* 0x001c1fff6c6b7589 */ /* 0x00092200000e0000 */
[----:B0-----:R-:W-:Y:S02]  /*101d0*/  SEL R62, R64, R63, P0 ;  /* 0x0000003f403e7207 */ /* 0x001fe40000000000 */
[----:B------:R-:W-:Y:S01]  /*101e0*/  SYNCS.ARRIVE.TRANS64.RED.A1T0 RZ, [UR4], RZ ;  /* 0x000000ffffff79a7 */ /* 0x000fe20008100404 */
[----:B------:R-:W-:Y:S02]  /*101f0*/  SEL R64, R63, R64, P0 ;  /* 0x000000403f407207 */ /* 0x000fe40000000000 */
[----:B-1----:R-:W-:Y:S02]  /*10200*/  SEL R63, R65, R102, P0 ;  /* 0x00000066413f7207 */ /* 0x002fe40000000000 */
[----:B------:R-:W-:Y:S01]  /*10210*/  SEL R65, R102, R65, P0 ;  /* 0x0000004166417207 */ /* 0x000fe20000000000 */
[----:B--2---:R0:W-:Y:S04]  /*10220*/  @!P2 ST.E desc[UR36][R110.64], R2 ;  /* 0x000000026e00a985 */ /* 0x0041e8000c101924 */
[----:B---3--:R0:W-:Y:S01]  /*10230*/  @!P1 ST.E desc[UR36][R112.64], R0 ;  /* 0x0000000070009985 */ /* 0x0081e2000c101924 */
[----:B------:R-:W-:Y:S05]  /*10240*/  @P3 BRA `(.L_x_6196) ;  /* 0x0000000800383947 */ /* 0x000fea0003800000 */
[C---:B0-----:R-:W-:Y:S01]  /*10250*/  VIADD R0, R98.reuse, 0x8 ;  /* 0x0000000862007836 */ /* 0x041fe20000000000 */
        /* <DEDUP_REMOVED lines=10> */
[--C-:B----4-:R-:W-:Y:S02]  /*10300*/  @!P4 IMAD.WIDE R110, R98, 0x4, R106.reuse ;  /* 0x00000004626ec825 */ /* 0x110fe400078e026a */
        /* <DEDUP_REMOVED lines=22> */
[----:B------:R-:W-:Y:S01]  /*10470*/  @!P4 LOP3.LUT R109, R0, 0xfffffffe, RZ, 0xc0, !PT ;  /* 0xfffffffe006dc812 */ /* 0x000fe200078ec0ff */
[----:B-1----:R-:W-:Y:S01]  /*10480*/  @!P1 IMAD.WIDE R88, R115, 0x4, R106 ;  /* 0x0000000473589825 */ /* 0x002fe200078e026a */
        /* <DEDUP_REMOVED lines=106> */
.L_x_6196:
[----:B------:R-:W-:Y:S05]  /*10b30*/  BSYNC B0 ;  /* 0x0000000000007941 */ /* 0x000fea0003800000 */
.L_x_6195:
[----:B------:R-:W-:Y:S01]  /*10b40*/  ISETP.GE.AND P1, PT, R104, R103, PT ;  /* 0x000000676800720c */ /* 0x000fe20003f26270 */
[----:B-1----:R1:W2:Y:S01]  /*10b50*/  SHFL.IDX PT, R15, R108, 0x1, 0x1c1f ;  /* 0x003c1f006c0f7f89 */ /* 0x0022a200000e0000 */
        /* <DEDUP_REMOVED lines=21> */
[----:B0-----:R-:W-:Y:S02]  /*10cb0*/  SEL R2, R11, R90, P0 ;  /* 0x0000005a0b027207 */ /* 0x001fe40000000000 */
[----:B------:R-:W-:Y:S01]  /*10cc0*/  SEL R8, R90, R11, P0 ;  /* 0x0000000b5a087207 */ /* 0x000fe20000000000 */
[----:B-123--:R-:W-:Y:S06]  /*10cd0*/  @P1 BRA `(.L_x_6155) ;  /* 0x0000006000941947 */ /* 0x00efec0003800000 */
        /* <DEDUP_REMOVED lines=18> */
[----:B------:R-:W-:Y:S01]  /*10e00*/  @!P1 LOP3.LUT R27, R0, 0xfffffffe, RZ, 0xc0, !PT ;  /* 0xfffffffe001b9812 */ /* 0x000fe200078ec0ff */
[----:B------:R-:W-:Y:S01]  /*10e10*/  VIADD R0, R98, 0x38 ;  /* 0x0000003862007836 */ /* 0x000fe20000000000 */
[----:B------:R-:W-:Y:S01]  /*10e20*/  @!P5 LOP3.LUT R47, R16, 0xfffffffe, RZ, 0xc0, !PT ;  /* 0xfffffffe102fd812 */ /* 0x000fe200078ec0ff */
[----:B------:R-:W-:Y:S01]  /*10e30*/  VIADD R16, R98, 0x40 ;  /* 0x0000004062107836 */ /* 0x000fe20000000000 */
[----:B------:R-:W-:-:S02]  /*10e40*/  @!P6 LEA.HI R26, R26, R26, RZ, 0x1 ;  /* 0x0000001a1a1ae211 */ /* 0x000fc400078f08ff */
[----:B------:R-:W-:Y:S02]  /*10e50*/  @!P2 LEA.HI R46, R46, R46, RZ, 0x1 ;  /* 0x0000002e2e2ea211 */ /* 0x000fe400078f08ff */
[----:B------:R-:W-:Y:S02]  /*10e60*/  @!P6 LOP3.LUT R49, R26, 0xfffffffe, RZ, 0xc0, !PT ;  /* 0xfffffffe1a31e812 */ /* 0x000fe400078ec0ff */
[----:B------:R-:W-:Y:S02]  /*10e70*/  @!P3 LEA.HI R48, R48, R48, RZ, 0x1 ;  /* 0x000000303030b211 */ /* 0x000fe400078f08ff */
[----:B------:R-:W-:Y:S01]  /*10e80*/  @!P4 LEA.HI R50, R50, R50, RZ, 0x1 ;  /* 0x000000323232c211 */ /* 0x000fe200078f08ff */
[----:B0-----:R-:W-:-:S04]  /*10e90*/  @!P1 IMAD.WIDE R10, R27, 0x4, R14 ;  /* 0x000000041b0a9825 */ /* 0x001fc800078e020e */
        /* <DEDUP_REMOVED lines=18> */
[----:B--2---:R-:W-:Y:S01]  /*10fc0*/  @!P4 LOP3.LUT R27, R50, 0xfffffffe, RZ, 0xc0, !PT ;  /* 0xfffffffe321bc812 */ /* 0x004fe200078ec0ff */
[----:B------:R-:W-:Y:S01]  /*10fd0*/  VIADD R0, R98, 0x58 ;  /* 0x0000005862007836 */ /* 0x000fe20000000000 */
[----:B------:R-:W-:Y:S01]  /*10fe0*/  @!P0 LEA.HI R49, R49, R49, RZ, 0x1 ;  /* 0x0000003131318211 */ /* 0x000fe200078f08ff */
[----:B------:R1:W-:Y:S01]  /*10ff0*/  @!P3 ST.E.64 desc[UR36][R12.64], R52 ;  /* 0x000000340c00b985 */ /* 0x0003e2000c101b24 */
[----:B------:R-:W-:Y:S01]  /*11000*/  ISETP.GE.AND P2, PT, R28, UR4, PT ;  /* 0x000000041c007c0c */ /* 0x000fe2000bf46270 */
[----:B------:R-:W-:Y:S01]  /*11010*/  @!P4 IMAD.WIDE R26, R27, 0x4, R14 ;  /* 0x000000041b1ac825 */ /* 0x000fe200078e020e */
[----:B------:R-:W-:-:S02]  /*11020*/  @!P0 LOP3.LUT R49, R49, 0xfffffffe, RZ, 0xc0, !PT ;  /* 0xfffffffe31318812 */ /* 0x000fc400078ec0ff */
[----:B------:R-:W-:Y:S01]  /*11030*/  ISETP.GE.AND P3, PT, R0, UR4, PT ;  /* 0x0000000400007c0c */ /* 0x000fe2000bf66270 */
[----:B------:R-:W-:Y:S01]  /*11040*/  VIADD R34, R98, 0x60 ;  /* 0x0000006062227836 */ /* 0x000fe20000000000 */
[----:B0-----:R-:W-:Y:S01]  /*11050*/  @!P1 LOP3.LUT R11, R16, 0xfffffffe, RZ, 0xc0, !PT ;  /* 0xfffffffe100b9812 */ /* 0x001fe200078ec0ff */
[----:B------:R-:W-:Y:S01]  /*11060*/  @!P5 IMAD.WIDE R6, R29, 0x4, R14 ;  /* 0x000000041d06d825 */ /* 0x000fe200078e020e */
[----:B------:R0:W-:Y:S02]  /*11070*/  @!P4 ST.E.64 desc[UR36][R26.64], R4 ;  /* 0x000000041a00c985 */ /* 0x0001e4000c101b24 */
[----:B------:R-:W-:Y:S01]  /*11080*/  ISETP.GE.AND P4, PT, R34, UR4, PT ;  /* 0x0000000422007c0c */ /* 0x000fe2000bf86270 */
[C---:B------:R-:W-:Y:S01]  /*11090*/  VIADD R16, R98.reuse, 0x70 ;  /* 0x0000007062107836 */ /* 0x040fe20000000000 */
[----:B------:R2:W-:Y:S01]  /*110a0*/  @!P5 ST.E.64 desc[UR36][R6.64], R56 ;  /* 0x000000380600d985 */ /* 0x0005e2000c101b24 */
[----:B-1----:R-:W-:Y:S01]  /*110b0*/  VIADD R12, R98, 0x68 ;  /* 0x00000068620c7836 */ /* 0x002fe20000000000 */
[----:B------:R-:W-:-:S03]  /*110c0*/  @!P2 LEA.HI R28, R28, R28, RZ, 0x1 ;  /* 0x0000001c1c1ca211 */ /* 0x000fc600078f08ff */
[----:B------:R-:W-:Y:S02]  /*110d0*/  @!P3 LEA.HI R0, R0, R0, RZ, 0x1 ;  /* 0x000000000000b211 */ /* 0x000fe400078f08ff */
[----:B------:R-:W-:Y:S02]  /*110e0*/  ISETP.GE.AND P5, PT, R12, UR4, PT ;  /* 0x000000040c007c0c */ /* 0x000fe4000bfa6270 */
[----:B------:R-:W-:Y:S01]  /*110f0*/  @!P3 LOP3.LUT R13, R0, 0xfffffffe, RZ, 0xc0, !PT ;  /* 0xfffffffe000db812 */ /* 0x000fe200078ec0ff */
[----:B0-----:R-:W-:Y:S01]  /*11100*/  @!P1 IMAD.WIDE R4, R11, 0x4, R14 ;  /* 0x000000040b049825 */ /* 0x001fe200078e020e */
[----:B------:R-:W-:-:S03]  /*11110*/  @!P4 LEA.HI R34, R34, R34, RZ, 0x1 ;  /* 0x000000222222c211 */ /* 0x000fc600078f08ff */
[--C-:B------:R-:W-:Y:S01]  /*11120*/  @!P0 IMAD.WIDE R10, R49, 0x4, R14.reuse ;  /* 0x00000004310a8825 */ /* 0x100fe200078e020e */
[----:B------:R0:W-:Y:S01]  /*11130*/  @!P1 ST.E.64 desc[UR36][R4.64], R58 ;  /* 0x0000003a04009985 */ /* 0x0001e2000c101b24 */
[----:B------:R-:W-:Y:S02]  /*11140*/  ISETP.GE.AND P1, PT, R16, UR4, PT ;  /* 0x0000000410007c0c */ /* 0x000fe4000bf26270 */
[----:B------:R-:W-:Y:S01]  /*11150*/  VIADD R26, R98, 0x78 ;  /* 0x00000078621a7836 */ /* 0x000fe20000000000 */
[----:B------:R1:W-:Y:S01]  /*11160*/  @!P0 ST.E.64 desc[UR36][R10.64], R60 ;  /* 0x0000003c0a008985 */ /* 0x0003e2000c101b24 */
[----:B--2---:R-:W-:Y:S01]  /*11170*/  @!P2 LOP3.LUT R7, R28, 0xfffffffe, RZ, 0xc0, !PT ;  /* 0xfffffffe1c07a812 */ /* 0x004fe200078ec0ff */
[----:B------:R-:W-:Y:S01]  /*11180*/  VIADD R0, R98, 0x80 ;  /* 0x0000008062007836 */ /* 0x000fe20000000000 */
[----:B------:R-:W-:Y:S02]  /*11190*/  @!P5 LEA.HI R12, R12, R12, RZ, 0x1 ;  /* 0x0000000c0c0cd211 */ /* 0x000fe400078f08ff */
[----:B------:R-:W-:Y:S01]  /*111a0*/  ISETP.GE.AND P0, PT, R26, UR4, PT ;  /* 0x000000041a007c0c */ /* 0x000fe2000bf06270 */
[----:B0-----:R-:W-:-:S04]  /*111b0*/  @!P2 IMAD.WIDE R4, R7, 0x4, R14 ;  /* 0x000000040704a825 */ /* 0x001fc800078e020e */
[----:B------:R-:W-:Y:S02]  /*111c0*/  @!P1 LEA.HI R16, R16, R16, RZ, 0x1 ;  /* 0x0000001010109211 */ /* 0x000fe400078f08ff */
[----:B-1----:R-:W-:Y:S01]  /*111d0*/  @!P4 LOP3.LUT R11, R34, 0xfffffffe, RZ, 0xc0, !PT ;  /* 0xfffffffe220bc812 */ /* 0x002fe200078ec0ff */
[--C-:B------:R-:W-:Y:S01]  /*111e0*/  @!P3 IMAD.WIDE R6, R13, 0x4, R14.reuse ;  /* 0x000000040d06b825 */ /* 0x100fe200078e020e */
[----:B------:R-:W-:Y:S01]  /*111f0*/  @!P5 LOP3.LUT R13, R12, 0xfffffffe, RZ, 0xc0, !PT ;  /* 0xfffffffe0c0dd812 */ /* 0x000fe200078ec0ff */
[----:B------:R0:W-:Y:S03]  /*11200*/  @!P2 ST.E.64 desc[UR36][R4.64], R62 ;  /* 0x0000003e0400a985 */ /* 0x0001e6000c101b24 */
[----:B------:R-:W-:Y:S01]  /*11210*/  @!P0 LEA.HI R26, R26, R26, RZ, 0x1 ;  /* 0x0000001a1a1a8211 */ /* 0x000fe200078f08ff */
[--C-:B------:R-:W-:Y:S01]  /*11220*/  @!P4 IMAD.WIDE R10, R11, 0x4, R14.reuse ;  /* 0x000000040b0ac825 */ /* 0x100fe200078e020e */
[----:B------:R-:W-:Y:S01]  /*11230*/  @!P1 LOP3.LUT R27, R16, 0xfffffffe, RZ, 0xc0, !PT ;  /* 0xfffffffe101b9812 */ /* 0x000fe200078ec0ff */
[----:B------:R1:W-:Y:S01]  /*11240*/  @!P3 ST.E.64 desc[UR36][R6.64], R64 ;  /* 0x000000400600b985 */ /* 0x0003e2000c101b24 */
[----:B------:R-:W-:Y:S01]  /*11250*/  @!P0 LOP3.LUT R29, R26, 0xfffffffe, RZ, 0xc0, !PT ;  /* 0xfffffffe1a1d8812 */ /* 0x000fe200078ec0ff */
[----:B------:R-:W-:Y:S01]  /*11260*/  @!P5 IMAD.WIDE R12, R13, 0x4, R14 ;  /* 0x000000040d0cd825 */ /* 0x000fe200078e020e */
[----:B------:R-:W-:Y:S01]  /*11270*/  ISETP.GE.AND P2, PT, R0, UR4, PT ;  /* 0x0000000400007c0c */ /* 0x000fe2000bf46270 */
[----:B------:R2:W-:Y:S02]  /*11280*/  @!P4 ST.E.64 desc[UR36][R10.64], R30 ;  /* 0x0000001e0a00c985 */ /* 0x0005e4000c101b24 */
[----:B------:R-:W-:-:S02]  /*11290*/  VIADD R16, R98, 0x88 ;  /* 0x0000008862107836 */ /* 0x000fc40000000000 */
[----:B------:R3:W-:Y:S01]  /*112a0*/  @!P5 ST.E.64 desc[UR36][R12.64], R36 ;  /* 0x000000240c00d985 */ /* 0x0007e2000c101b24 */
[----:B------:R-:W-:Y:S02]  /*112b0*/  VIADD R26, R98, 0xa8 ;  /* 0x000000a8621a7836 */ /* 0x000fe40000000000 */
[--C-:B0-----:R-:W-:Y:S01]  /*112c0*/  @!P1 IMAD.WIDE R4, R27, 0x4, R14.reuse ;  /* 0x000000041b049825 */ /* 0x101fe200078e020e */
[----:B------:R-:W-:Y:S02]  /*112d0*/  ISETP.GE.AND P3, PT, R16, UR4, PT ;  /* 0x0000000410007c0c */ /* 0x000fe4000bf66270 */
[----:B------:R-:W-:Y:S01]  /*112e0*/  ISETP.GE.AND P5, PT, R26, UR4, PT ;  /* 0x000000041a007c0c */ /* 0x000fe2000bfa6270 */
[----:B-1----:R-:W-:Y:S01]  /*112f0*/  @!P0 IMAD.WIDE R6, R29, 0x4, R14 ;  /* 0x000000041d068825 */ /* 0x002fe200078e020e */
[----:B------:R0:W-:Y:S01]  /*11300*/  @!P1 ST.E.64 desc[UR36][R4.64], R40 ;  /* 0x0000002804009985 */ /* 0x0001e2000c101b24 */
[----:B------:R-:W-:Y:S02]  /*11310*/  @!P2 LEA.HI R0, R0, R0, RZ, 0x1 ;  /* 0x000000000000a211 */ /* 0x000fe400078f08ff */
[C---:B--2---:R-:W-:Y:S01]  /*11320*/  VIADD R10, R98.reuse, 0x90 ;  /* 0x00000090620a7836 */ /* 0x044fe20000000000 */
[----:B------:R1:W-:Y:S01]  /*11330*/  @!P0 ST.E.64 desc[UR36][R6.64], R44 ;  /* 0x0000002c06008985 */ /* 0x0003e2000c101b24 */
[----:B------:R-:W-:Y:S01]  /*11340*/  VIADD R27, R98, 0xb0 ;  /* 0x000000b0621b7836 */ /* 0x000fe20000000000 */
[----:B------:R-:W-:Y:S01]  /*11350*/  @!P2 LOP3.LUT R11, R0, 0xfffffffe, RZ, 0xc0, !PT ;  /* 0xfffffffe000ba812 */ /* 0x000fe200078ec0ff */
[----:B---3--:R-:W-:Y:S01]  /*11360*/  VIADD R12, R98, 0x98 ;  /* 0x00000098620c7836 */ /* 0x008fe20000000000 */
[----:B------:R-:W-:Y:S01]  /*11370*/  ISETP.GE.AND P1, PT, R10, UR4, PT ;  /* 0x000000040a007c0c */ /* 0x000fe2000bf26270 */
[C---:B------:R-:W-:Y:S01]  /*11380*/  VIADD R13, R98.reuse, 0xa0 ;  /* 0x000000a0620d7836 */ /* 0x040fe20000000000 */
[----:B------:R-:W-:Y:S01]  /*11390*/  ISETP.GE.AND P6, PT, R27, UR4, PT ;  /* 0x000000041b007c0c */ /* 0x000fe2000bfc6270 */
[----:B------:R-:W-:Y:S01]  /*113a0*/  VIADD R98, R98, 0xb8 ;  /* 0x000000b862627836 */ /* 0x000fe20000000000 */
[----:B------:R-:W-:-:S02]  /*113b0*/  ISETP.GE.AND P0, PT, R12, UR4, PT ;  /* 0x000000040c007c0c */ /* 0x000fc4000bf06270 */
[----:B------:R-:W-:Y:S01]  /*113c0*/  ISETP.GE.AND P4, PT, R13, UR4, PT ;  /* 0x000000040d007c0c */ /* 0x000fe2000bf86270 */
[--C-:B0-----:R-:W-:Y:S01]  /*113d0*/  @!P2 IMAD.WIDE R4, R11, 0x4, R14.reuse ;  /* 0x000000040b04a825 */ /* 0x101fe200078e020e */
[----:B------:R-:W-:Y:S02]  /*113e0*/  @!P3 LEA.HI R16, R16, R16, RZ, 0x1 ;  /* 0x000000101010b211 */ /* 0x000fe400078f08ff */
[----:B------:R-:W-:Y:S02]  /*113f0*/  @!P5 LEA.HI R26, R26, R26, RZ, 0x1 ;  /* 0x0000001a1a1ad211 */ /* 0x000fe400078f08ff */
[----:B-1----:R-:W-:Y:S01]  /*11400*/  @!P3 LOP3.LUT R7, R16, 0xfffffffe, RZ, 0xc0, !PT ;  /* 0xfffffffe1007b812 */ /* 0x002fe200078ec0ff */
[----:B------:R0:W-:Y:S01]  /*11410*/  @!P2 ST.E.64 desc[UR36][R4.64], R18 ;  /* 0x000000120400a985 */ /* 0x0001e2000c101b24 */
[----:B------:R-:W-:Y:S02]  /*11420*/  @!P1 LEA.HI R10, R10, R10, RZ, 0x1 ;  /* 0x0000000a0a0a9211 */ /* 0x000fe400078f08ff */
[----:B------:R-:W-:Y:S01]  /*11430*/  @!P6 LEA.HI R16, R27, R27, RZ, 0x1 ;  /* 0x0000001b1b10e211 */ /* 0x000fe200078f08ff */
[----:B------:R-:W-:Y:S01]  /*11440*/  @!P3 IMAD.WIDE R6, R7, 0x4, R14 ;  /* 0x000000040706b825 */ /* 0x000fe200078e020e */
[----:B------:R-:W-:-:S02]  /*11450*/  @!P0 LEA.HI R12, R12, R12, RZ, 0x1 ;  /* 0x0000000c0c0c8211 */ /* 0x000fc400078f08ff */
[----:B------:R-:W-:Y:S02]  /*11460*/  @!P4 LEA.HI R0, R13, R13, RZ, 0x1 ;  /* 0x0000000d0d00c211 */ /* 0x000fe400078f08ff */
[----:B------:R-:W-:Y:S01]  /*11470*/  @!P1 LOP3.LUT R11, R10, 0xfffffffe, RZ, 0xc0, !PT ;  /* 0xfffffffe0a0b9812 */ /* 0x000fe200078ec0ff */
[----:B------:R1:W-:Y:S01]  /*11480*/  @!P3 ST.E.64 desc[UR36][R6.64], R42 ;  /* 0x0000002a0600b985 */ /* 0x0003e2000c101b24 */
[----:B------:R-:W-:Y:S02]  /*11490*/  @!P0 LOP3.LUT R13, R12, 0xfffffffe, RZ, 0xc0, !PT ;  /* 0xfffffffe0c0d8812 */ /* 0x000fe400078ec0ff */
[----:B------:R-:W-:Y:S01]  /*114a0*/  @!P4 LOP3.LUT R27, R0, 0xfffffffe, RZ, 0xc0, !PT ;  /* 0xfffffffe001bc812 */ /* 0x000fe200078ec0ff */
[--C-:B------:R-:W-:Y:S01]  /*114b0*/  @!P1 IMAD.WIDE R10, R11, 0x4, R14.reuse ;  /* 0x000000040b0a9825 */ /* 0x100fe200078e020e */
[----:B0-----:R-:W-:Y:S02]  /*114c0*/  @!P5 LOP3.LUT R19, R26, 0xfffffffe, RZ, 0xc0, !PT ;  /* 0xfffffffe1a13d812 */ /* 0x001fe400078ec0ff */
[----:B------:R-:W-:Y:S01]  /*114d0*/  @!P6 LOP3.LUT R29, R16, 0xfffffffe, RZ, 0xc0, !PT ;  /* 0xfffffffe101de812 */ /* 0x000fe200078ec0ff */
[--C-:B------:R-:W-:Y:S01]  /*114e0*/  @!P0 IMAD.WIDE R12, R13, 0x4, R14.reuse ;  /* 0x000000040d0c8825 */ /* 0x100fe200078e020e */
[----:B------:R0:W-:Y:S03]  /*114f0*/  @!P1 ST.E.64 desc[UR36][R10.64], R20 ;  /* 0x000000140a009985 */ /* 0x0001e6000c101b24 */
[----:B------:R-:W-:Y:S01]  /*11500*/  @!P4 IMAD.WIDE R4, R27, 0x4, R14 ;  /* 0x000000041b04c825 */ /* 0x000fe200078e020e */
[----:B------:R0:W-:Y:S01]  /*11510*/  @!P0 ST.E.64 desc[UR36][R12.64], R32 ;  /* 0x000000200c008985 */ /* 0x0001e2000c101b24 */
[----:B------:R-:W-:-:S02]  /*11520*/  ISETP.GE.AND P0, PT, R98, UR4, PT ;  /* 0x0000000462007c0c */ /* 0x000fc4000bf06270 */
[--C-:B-1----:R-:W-:Y:S01]  /*11530*/  @!P5 IMAD.WIDE R6, R19, 0x4, R14.reuse ;  /* 0x000000041306d825 */ /* 0x102fe200078e020e */
[----:B------:R0:W-:Y:S03]  /*11540*/  @!P4 ST.E.64 desc[UR36][R4.64], R22 ;  /* 0x000000160400c985 */ /* 0x0001e6000c101b24 */
[----:B------:R-:W-:Y:S01]  /*11550*/  @!P6 IMAD.WIDE R18, R29, 0x4, R14 ;  /* 0x000000041d12e825 */ /* 0x000fe200078e020e */
[----:B------:R0:W-:Y:S04]  /*11560*/  @!P5 ST.E.64 desc[UR36][R6.64], R24 ;  /* 0x000000180600d985 */ /* 0x0001e8000c101b24 */
[----:B------:R0:W-:Y:S02]  /*11570*/  @!P6 ST.E.64 desc[UR36][R18.64], R2 ;  /* 0x000000021200e985 */ /* 0x0001e4000c101b24 */
[----:B------:R-:W-:Y:S05]  /*11580*/  @P0 BRA `(.L_x_6155) ;  /* 0x0000005800680947 */ /* 0x000fea0003800000 */
[----:B------:R-:W-:-:S04]  /*11590*/  LEA.HI R98, R98, R98, RZ, 0x1 ;  /* 0x0000006262627211 */ /* 0x000fc800078f08ff */
[----:B0-----:R-:W-:-:S05]  /*115a0*/  LOP3.LUT R3, R98, 0xfffffffe, RZ, 0xc0, !PT ;  /* 0xfffffffe62037812 */ /* 0x001fca00078ec0ff */
[----:B------:R-:W-:-:S05]  /*115b0*/  IMAD.WIDE R14, R3, 0x4, R14 ;  /* 0x00000004030e7825 */ /* 0x000fca00078e020e */
[----:B------:R0:W-:Y:S01]  /*115c0*/  ST.E.64 desc[UR36][R14.64], R8 ;  /* 0x000000080e007985 */ /* 0x0001e2000c101b24 */
[----:B------:R-:W-:Y:S05]  /*115d0*/  BRA `(.L_x_6155) ;  /* 0x0000005800547947 */ /* 0x000fea0003800000 */
.L_x_6194:
        /* <DEDUP_REMOVED lines=12> */
[----:B------:R-:W0:Y:S01]  /*116a0*/  S2UR UR10, SR_CTAID.Z ;  /* 0x00000000000a79c3 */ /* 0x000e220000002700 */
[----:B------:R-:W-:Y:S01]  /*116b0*/  ISETP.NE.AND P0, PT, R6, 0x1, PT ;  /* 0x000000010600780c */ /* 0x000fe20003f05270 */
[----:B------:R-:W-:Y:S01]  /*116c0*/  USHF.R.S32.HI UR6, URZ, 0x1f, UR57 ;  /* 0x0000001f3f067899 */ /* 0x000fe20008011439 */
[----:B------:R-:W-:Y:S01]  /*116d0*/  IMAD.MOV.U32 R5, RZ, RZ, R0 ;  /* 0x000000ffff057224 */ /* 0x000fe200078e0000 */
[----:B------:R-:W-:Y:S02]  /*116e0*/  ULDC.64 UR8, c[0x0][0xbd0] ;  /* 0x0002f40000087ab9 */ /* 0x000fe40000000a00 */
[----:B------:R-:W-:Y:S02]  /*116f0*/  UIMAD UR6, UR6, UR8, URZ ;  /* 0x00000008060672a4 */ /* 0x000fe4000f8e023f */
[----:B------:R-:W1:Y:S01]  /*11700*/  LDC.64 R10, c[0x0][0xbd8] ;  /* 0x0002f600ff0a7b82 */ /* 0x000e620000000a00 */
[----:B------:R-:W-:Y:S02]  /*11710*/  UIMAD.WIDE.U32 UR4, UR57, UR8, URZ ;  /* 0x00000008390472a5 */ /* 0x000fe4000f8e003f */
[----:B------:R-:W-:-:S04]  /*11720*/  UIMAD UR6, UR57, UR9, UR6 ;  /* 0x00000009390672a4 */ /* 0x000fc8000f8e0206 */
[----:B------:R-:W-:Y:S01]  /*11730*/  UIADD3 UR6, UR5, UR6, URZ ;  /* 0x0000000605067290 */ /* 0x000fe2000fffe03f */
[----:B------:R-:W3:Y:S01]  /*11740*/  @P0 LDC R7, c[0x0][0xbec] ;  /* 0x0002fb00ff070b82 */ /* 0x000ee20000000800 */
[----:B------:R-:W-:Y:S02]  /*11750*/  IMAD.U32 R3, RZ, RZ, UR5 ;  /* 0x00000005ff037e24 */ /* 0x000fe4000f8e00ff */
[----:B------:R-:W-:Y:S01]  /*11760*/  IMAD.U32 R2, RZ, RZ, UR4 ;  /* 0x00000004ff027e24 */ /* 0x000fe2000f8e00ff */
[----:B------:R-:W-:Y:S01]  /*11770*/  ULDC.64 UR4, c[0x0][0xbe0] ;  /* 0x0002f80000047ab9 */ /* 0x000fe20000000a00 */
[----:B------:R-:W-:Y:S01]  /*11780*/  IMAD.U32 R3, RZ, RZ, UR6 ;  /* 0x00000006ff037e24 */ /* 0x000fe2000f8e00ff */
[----:B0-----:R-:W-:Y:S02]  /*11790*/  USHF.R.S32.HI UR10, URZ, 0x1f, UR10 ;  /* 0x0000001f3f0a7899 */ /* 0x001fe4000801140a */
[----:B------:R-:W0:Y:S04]  /*117a0*/  @P0 LDC R9, c[0x0][0xbf0] ;  /* 0x0002fc00ff090b82 */ /* 0x000e280000000800 */
[----:B-1----:R-:W-:-:S04]  /*117b0*/  IMAD R12, R10, UR10, RZ ;  /* 0x0000000a0a0c7c24 */ /* 0x002fc8000f8e02ff */
[----:B------:R-:W1:Y:S01]  /*117c0*/  S2UR UR7, SR_CTAID.Y ;  /* 0x00000000000779c3 */ /* 0x000e620000002600 */
[----:B---3--:R-:W-:-:S07]  /*117d0*/  @P0 IMAD.HI.U32 R4, R0, R7, RZ ;  /* 0x0000000700040227 */ /* 0x008fce00078e00ff */
[----:B------:R-:W1:Y:S01]  /*117e0*/  LDC R8, c[0x0][0xc50] ;  /* 0x00031400ff087b82 */ /* 0x000e620000000800 */
[----:B------:R-:W-:-:S07]  /*117f0*/  IMAD R7, RZ, RZ, -UR57 ;  /* 0x80000039ff077e24 */ /* 0x000fce000f8e02ff */
[----:B------:R-:W3:Y:S01]  /*11800*/  S2UR UR10, SR_CTAID.Z ;  /* 0x00000000000a79c3 */ /* 0x000ee20000002700 */
[----:B0-----:R-:W-:Y:S01]  /*11810*/  @P0 SHF.R.U32.HI R5, RZ, R9, R4 ;  /* 0x00000009ff050219 */ /* 0x001fe20000011604 */
[----:B-1----:R-:W-:-:S04]  /*11820*/  IMAD R9, R8, R7, UR7 ;  /* 0x0000000708097e24 */ /* 0x002fc8000f8e0207 */
[----:B------:R-:W-:Y:S01]  /*11830*/  IMAD.MOV R7, RZ, RZ, -R5 ;  /* 0x000000ffff077224 */ /* 0x000fe200078e0a05 */
[----:B------:R-:W-:-:S03]  /*11840*/  SHF.R.S32.HI R4, RZ, 0x1f, R9 ;  /* 0x0000001fff047819 */ /* 0x000fc60000011409 */
[----:B------:R-:W-:Y:S02]  /*11850*/  IMAD R7, R6, R7, R0 ;  /* 0x0000000706077224 */ /* 0x000fe400078e0200 */
[----:B---3--:R-:W-:Y:S02]  /*11860*/  IMAD R11, R11, UR10, R12 ;  /* 0x0000000a0b0b7c24 */ /* 0x008fe4000f8e020c */
[----:B------:R-:W-:Y:S01]  /*11870*/  IMAD.WIDE.U32 R2, R10, UR10, R2 ;  /* 0x0000000a0a027c25 */ /* 0x000fe2000f8e0002 */
[----:B------:R-:W-:-:S03]  /*11880*/  SHF.R.S32.HI R0, RZ, 0x1f, R7 ;  /* 0x0000001fff007819 */ /* 0x000fc60000011407 */
[----:B------:R-:W-:Y:S02]  /*11890*/  IMAD.IADD R3, R11, 0x1, R3 ;  /* 0x000000010b037824 */ /* 0x000fe400078e0203 */
[----:B------:R-:W-:Y:S02]  /*118a0*/  IMAD R4, R4, UR4, RZ ;  /* 0x0000000404047c24 */ /* 0x000fe4000f8e02ff */
[----:B------:R-:W-:-:S04]  /*118b0*/  IMAD.WIDE.U32 R2, R9, UR4, R2 ;  /* 0x0000000409027c25 */ /* 0x000fc8000f8e0002 */
[----:B------:R-:W-:Y:S01]  /*118c0*/  IMAD R4, R9, UR5, R4 ;  /* 0x0000000509047c24 */ /* 0x000fe2000f8e0204 */
[----:B------:R-:W-:Y:S01]  /*118d0*/  SHF.R.S32.HI R9, RZ, 0x1f, R5 ;  /* 0x0000001fff097819 */ /* 0x000fe20000011405 */
[----:B------:R-:W-:Y:S01]  /*118e0*/  ULDC.64 UR4, c[0x0][0xbc8] ;  /* 0x0002f20000047ab9 */ /* 0x000fe20000000a00 */
[----:B------:R-:W-:Y:S01]  /*118f0*/  IADD3 R2, P0, R5, R2, RZ ;  /* 0x0000000205027210 */ /* 0x000fe20007f1e0ff */
[----:B------:R-:W-:-:S03]  /*11900*/  IMAD R0, R0, UR4, RZ ;  /* 0x0000000400007c24 */ /* 0x000fc6000f8e02ff */
[----:B------:R-:W-:Y:S01]  /*11910*/  IADD3.X R3, R9, R3, R4, P0, !PT ;  /* 0x0000000309037210 */ /* 0x000fe200007fe404 */
        /* <DEDUP_REMOVED lines=9> */
.L_x_6153:
[----:B------:R-:W-:-:S08]  /*119b0*/  NOP ;  /* 0x0000000000007918 */ /* 0x000fd00000000000 */
[----:B0-----:R-:W0:-:S00]  /*119c0*/  USETMAXREG.DEALLOC.CTAPOOL 0x28 ;  /* 0x00000028000079c8 */ /* 0x001e0000080e0500 */
[----:B0-----:R-:W-:Y:S01]  /*119d0*/  LOP3.LUT R19, R0, 0x3, RZ, 0xc0, !PT ;  /* 0x0000000300137812 */ /* 0x001fe200078ec0ff */
[----:B------:R-:W0:Y:S05]  /*119e0*/  S2R R32, SR_CTAID.Z ;  /* 0x0000000000207919 */ /* 0x000e2a0000002700 */
[----:B------:R-:W1:Y:S01]  /*119f0*/  S2UR UR6, SR_CTAID.Y ;  /* 0x00000000000679c3 */ /* 0x000e620000002600 */
        /* <DEDUP_REMOVED lines=13> */
.L_x_6197:
[----:B------:R-:W-:Y:S01]  /*11ad0*/  ULDC UR43, c[0x0][0xc50] ;  /* 0x00031400002b7ab9 */ /* 0x000fe20000000800 */
[----:B------:R-:W-:Y:S01]  /*11ae0*/  UMOV UR41, UR6 ;  /* 0x0000000600297c82 */ /* 0x000fe20008000000 */
[----:B------:R-:W-:-:S11]  /*11af0*/  UISETP.NE.AND UP0, UPT, UR43, 0x1, UPT ;  /* 0x000000012b00788c */ /* 0x000fd6000bf05270 */
[----:B------:R-:W-:Y:S01]  /*11b00*/  @UP0 ULDC UR4, c[0x0][0xc54] ;  /* 0x0003150000040ab9 */ /* 0x000fe20000000800 */
[----:B------:R-:W-:Y:S01]  /*11b10*/  @UP0 ULDC UR7, c[0x0][0xc58] ;  /* 0x0003160000070ab9 */ /* 0x000fe20000000800 */
[----:B------:R-:W-:-:S04]  /*11b20*/  UIMAD.WIDE.U32 UR4, UR6, UR4, URZ ;  /* 0x00000004060472a5 */ /* 0x000fc8000f8e003f */
[----:B------:R-:W-:-:S12]  /*11b30*/  @UP0 USHF.R.U32.HI UR41, URZ, UR7, UR5 ;  /* 0x000000073f290299 */ /* 0x000fd80008011605 */
.L_x_6198:
        /* <DEDUP_REMOVED lines=31> */
[----:B------:R-:W-:Y:S02]  /*11d30*/  UIMAD.WIDE UR4, UR4, 0x66666667, URZ ;  /* 0x66666667040478a5 */ /* 0x000fe4000f8e023f */
[----:B------:R-:W-:Y:S02]  /*11d40*/  UIMAD.WIDE UR6, UR6, 0x66666667, URZ ;  /* 0x66666667060678a5 */ /* 0x000fe4000f8e023f */
[----:B------:R-:W-:-:S02]  /*11d50*/  USHF.R.U32.HI UR42, URZ, 0x1f, UR5 ;  /* 0x0000001f3f2a7899 */ /* 0x000fc40008011605 */
[----:B------:R-:W-:Y:S02]  /*11d60*/  USHF.R.U32.HI UR44, URZ, 0x1f, UR7 ;  /* 0x0000001f3f2c7899 */ /* 0x000fe40008011607 */
[----:B------:R-:W-:Y:S02]  /*11d70*/  ULEA.HI.SX32 UR42, UR5, UR42, 0x1a ;  /* 0x0000002a052a7291 */ /* 0x000fe4000f8fd23f */
[----:B------:R-:W-:-:S04]  /*11d80*/  ULEA.HI.SX32 UR44, UR7, UR44, 0x1a ;  /* 0x0000002c072c7291 */ /* 0x000fc8000f8fd23f */
        /* <DEDUP_REMOVED lines=43> */
.L_x_6200:
[----:B------:R-:W-:Y:S02]  /*12040*/  UIMAD UR49, UR43, UR40, URZ ;  /* 0x000000282b3172a4 */ /* 0x000fe4000f8e023f */
[----:B------:R-:W-:-:S04]  /*12050*/  IMAD.U32 R3, RZ, RZ, UR40 ;  /* 0x00000028ff037e24 */ /* 0x000fc8000f8e00ff */
[----:B------:R-:W-:-:S05]  /*12060*/  IMAD.U32 R2, RZ, RZ, UR49 ;  /* 0x00000031ff027e24 */ /* 0x000fca000f8e00ff */
[----:B------:R-:W-:Y:S01]  /*12070*/  VIADDMNMX R2, R2, R3, UR11, PT ;  /* 0x0000000b02027e46 */ /* 0x000fe2000b800103 */
[----:B------:R-:W-:-:S03]  /*12080*/  IMAD.MOV.U32 R3, RZ, RZ, 0x1 ;  /* 0x00000001ff037424 */ /* 0x000fc600078e00ff */
[----:B------:R-:W-:Y:S01]  /*12090*/  R2UR UR50, R2 ;  /* 0x00000000023272ca */ /* 0x000fe200000e0000 */
[----:B------:R-:W-:-:S12]  /*120a0*/  IMAD.MOV.U32 R2, RZ, RZ, RZ ;  /* 0x000000ffff027224 */ /* 0x000fd800078e00ff */
        /* <DEDUP_REMOVED lines=27> */
.L_x_6201:
        /* <DEDUP_REMOVED lines=20> */
.L_x_6202:
        /* <DEDUP_REMOVED lines=20> */
.L_x_6203:
        /* <DEDUP_REMOVED lines=18> */
.L_x_6204:
        /* <DEDUP_REMOVED lines=13> */
.L_x_6259:
[----:B------:R-:W2:Y:S01]  /*126d0*/  LDL R0, [R1+0x10] ;  /* 0x0000100001007983 */ /* 0x000ea20000100800 */
[----:B------:R-:W-:Y:S01]  /*126e0*/  UMOV UR4, 0xa0 ;  /* 0x000000a000047882 */ /* 0x000fe20000000000 */
[----:B------:R-:W-:Y:S01]  /*126f0*/  ISETP.NE.AND P3, PT, R20, 0x1, PT ;  /* 0x000000011400780c */ /* 0x000fe20003f65270 */
[----:B------:R-:W-:Y:S01]  /*12700*/  UIMAD UR4, UR50, UR4, -0xa0 ;  /* 0xffffff60320474a4 */ /* 0x000fe2000f8e0204 */
[----:B------:R-:W-:Y:S02]  /*12710*/  LOP3.LUT R29, R31, 0x60, R8, 0xf8, !PT ;  /* 0x000000601f1d7812 */ /* 0x000fe400078ef808 */
[----:B-----5:R-:W-:Y:S02]  /*12720*/  SHF.R.S32.HI R21, RZ, 0x1f, R33 ;  /* 0x0000001fff157819 */ /* 0x020fe40000011421 */
[C---:B------:R-:W-:Y:S01]  /*12730*/  LOP3.LUT R14, R29.reuse, 0x80, RZ, 0xfc, !PT ;  /* 0x000000801d0e7812 */ /* 0x040fe200078efcff */
[----:B------:R-:W-:Y:S01]  /*12740*/  VIADD R9, R29, UR4 ;  /* 0x000000041d097c36 */ /* 0x000fe20008000000 */
[----:B------:R-:W-:Y:S01]  /*12750*/  LOP3.LUT R19, R19, 0xffffffdf, RZ, 0xc0, !PT ;  /* 0xffffffdf13137812 */ /* 0x000fe200078ec0ff */
[----:B------:R1:W-:Y:S02]  /*12760*/  STL [R1+0x4], R21 ;  /* 0x0000041501007387 */ /* 0x0003e40000100800 */
[----:B------:R-:W-:Y:S01]  /*12770*/  VIADD R13, R14, UR4 ;  /* 0x000000040e0d7c36 */ /* 0x000fe20008000000 */
[C---:B------:R-:W-:Y:S01]  /*12780*/  ISETP.GE.AND P1, PT, R9.reuse, UR38, PT ;  /* 0x0000002609007c0c */ /* 0x040fe2000bf26270 */
[----:B0-----:R-:W0:Y:S01]  /*12790*/  @P3 LDC R3, c[0x0][0x438] ;  /* 0x00010e00ff033b82 */ /* 0x001e220000000800 */
[----:B------:R-:W-:Y:S01]  /*127a0*/  IMAD.IADD R9, R9, 0x1, R22 ;  /* 0x0000000109097824 */ /* 0x000fe200078e0216 */
[----:B------:R-:W-:Y:S01]  /*127b0*/  @P3 LOP3.LUT R19, R19, 0x20, RZ, 0xfc, !PT ;  /* 0x0000002013133812 */ /* 0x000fe200078efcff */
[----:B------:R1:W-:Y:S01]  /*127c0*/  STL [R1+0x8], R14 ;  /* 0x0000080e01007387 */ /* 0x0003e20000100800 */
[----:B------:R-:W-:Y:S01]  /*127d0*/  ISETP.GE.AND P0, PT, R13, UR38, PT ;  /* 0x000000260d007c0c */ /* 0x000fe2000bf06270 */
[----:B------:R-:W-:-:S02]  /*127e0*/  IMAD.MOV.U32 R12, RZ, RZ, R9 ;  /* 0x000000ffff0c7224 */ /* 0x000fc400078e0009 */
[----:B------:R-:W-:Y:S01]  /*127f0*/  IMAD.IADD R13, R13, 0x1, R22 ;  /* 0x000000010d0d7824 */ /* 0x000fe200078e0216 */
[----:B------:R-:W3:Y:S01]  /*12800*/  @P3 LDC R6, c[0x0][0x434] ;  /* 0x00010d00ff063b82 */ /* 0x000ee20000000800 */
[----:B------:R-:W-:Y:S02]  /*12810*/  ISETP.GT.U32.OR P0, PT, R14, 0x9f, P0 ;  /* 0x0000009f0e00780c */ /* 0x000fe40000704470 */
[----:B------:R-:W-:-:S05]  /*12820*/  IMAD.MOV.U32 R15, RZ, RZ, R13 ;  /* 0x000000ffff0f7224 */ /* 0x000fca00078e000d */
[----:B------:R-:W4:Y:S08]  /*12830*/  @!P1 LDC.64 R4, c[0x0][0x428] ;  /* 0x00010a00ff049b82 */ /* 0x000f300000000a00 */
[----:B------:R-:W1:Y:S08]  /*12840*/  @P3 LDC R17, c[0x0][0x438] ;  /* 0x00010e00ff113b82 */ /* 0x000e700000000800 */
[----:B------:R-:W1:Y:S01]  /*12850*/  @!P0 LDC.64 R10, c[0x0][0x428] ;  /* 0x00010a00ff0a8b82 */ /* 0x000e620000000a00 */
[----:B------:R-:W-:Y:S01]  /*12860*/  LOP3.LUT R19, R19, 0xfffffff7, RZ, 0xc0, !PT ;  /* 0xfffffff713137812 */ /* 0x000fe200078ec0ff */
[----:B------:R-:W-:Y:S01]  /*12870*/  IMAD.U32 R36, RZ, RZ, UR41 ;  /* 0x00000029ff247e24 */ /* 0x000fe2000f8e00ff */
[----:B------:R-:W-:-:S04]  /*12880*/  LOP3.LUT R35, R8, 0x60, RZ, 0xc0, !PT ;  /* 0x0000006008237812 */ /* 0x000fc800078ec0ff */
[----:B------:R-:W-:Y:S02]  /*12890*/  SHF.R.S32.HI R36, RZ, 0x1f, R36 ;  /* 0x0000001fff247819 */ /* 0x000fe40000011424 */
[----:B--2---:R-:W-:Y:S02]  /*128a0*/  R2UR UR5, R0 ;  /* 0x00000000000572ca */ /* 0x004fe400000e0000 */
[----:B------:R-:W2:Y:S02]  /*128b0*/  @P3 LDC R0, c[0x0][0x434] ;  /* 0x00010d00ff003b82 */ /* 0x000ea40000000800 */
[----:B--2---:R-:W-:-:S05]  /*128c0*/  @P3 IMAD.HI.U32 R0, R9, R0, RZ ;  /* 0x0000000009003227 */ /* 0x004fca00078e00ff */
[----:B0-----:R-:W-:Y:S01]  /*128d0*/  @P3 SHF.R.U32.HI R12, RZ, R3, R0 ;  /* 0x00000003ff0c3219 */ /* 0x001fe20000011600 */
[----:B----4-:R-:W-:-:S03]  /*128e0*/  @!P1 IMAD R0, R21, R4, RZ ;  /* 0x0000000415009224 */ /* 0x010fc600078e02ff */
[--C-:B------:R-:W-:Y:S01]  /*128f0*/  @!P1 SHF.R.S32.HI R3, RZ, 0x1f, R12.reuse ;  /* 0x0000001fff039819 */ /* 0x100fe2000001140c */
[----:B------:R-:W-:Y:S02]  /*12900*/  @!P1 IMAD.MOV.U32 R2, RZ, RZ, R12 ;  /* 0x000000ffff029224 */ /* 0x000fe400078e000c */
[C---:B------:R-:W-:Y:S02]  /*12910*/  @!P1 IMAD R7, R33.reuse, R5, R0 ;  /* 0x0000000521079224 */ /* 0x040fe400078e0200 */
[----:B------:R-:W-:Y:S02]  /*12920*/  @!P1 IMAD.WIDE.U32 R2, R33, R4, R2 ;  /* 0x0000000421029225 */ /* 0x000fe400078e0002 */
[----:B------:R-:W0:Y:S02]  /*12930*/  @!P1 LDC.64 R4, c[0x0][0x418] ;  /* 0x00010600ff049b82 */ /* 0x000e240000000a00 */
[----:B------:R-:W-:Y:S01]  /*12940*/  @!P1 IMAD.IADD R0, R3, 0x1, R7 ;  /* 0x0000000103009824 */ /* 0x000fe200078e0207 */
[----:B0-----:R-:W-:-:S04]  /*12950*/  @!P1 LEA R4, P2, R2, R4, 0x2 ;  /* 0x0000000402049211 */ /* 0x001fc800078410ff */
[----:B------:R-:W-:Y:S01]  /*12960*/  @!P1 LEA.HI.X R5, R2, R5, R0, 0x2, P2 ;  /* 0x0000000502059211 */ /* 0x000fe200010f1400 */
[----:B---3--:R-:W-:Y:S02]  /*12970*/  @P3 IMAD.HI.U32 R0, R13, R6, RZ ;  /* 0x000000060d003227 */ /* 0x008fe400078e00ff */
[----:B------:R-:W0:Y:S03]  /*12980*/  @!P0 LDC.64 R6, c[0x0][0x418] ;  /* 0x00010600ff068b82 */ /* 0x000e260000000a00 */
[----:B-1----:R-:W-:Y:S01]  /*12990*/  @P3 SHF.R.U32.HI R15, RZ, R17, R0 ;  /* 0x00000011ff0f3219 */ /* 0x002fe20000011600 */
[----:B------:R-:W-:-:S03]  /*129a0*/  @!P0 IMAD R0, R21, R10, RZ ;  /* 0x0000000a15008224 */ /* 0x000fc600078e02ff */
[--C-:B------:R-:W-:Y:S01]  /*129b0*/  @!P0 SHF.R.S32.HI R3, RZ, 0x1f, R15.reuse ;  /* 0x0000001fff038819 */ /* 0x100fe2000001140f */
[----:B------:R-:W-:Y:S02]  /*129c0*/  @!P0 IMAD.MOV.U32 R2, RZ, RZ, R15 ;  /* 0x000000ffff028224 */ /* 0x000fe400078e000f */
[C---:B------:R-:W-:Y:S02]  /*129d0*/  @!P0 IMAD R11, R33.reuse, R11, R0 ;  /* 0x0000000b210b8224 */ /* 0x040fe400078e0200 */
[----:B------:R-:W-:-:S04]  /*129e0*/  @!P0 IMAD.WIDE.U32 R2, R33, R10, R2 ;  /* 0x0000000a21028225 */ /* 0x000fc800078e0002 */
[----:B------:R-:W-:Y:S02]  /*129f0*/  @!P0 IMAD.IADD R0, R11, 0x1, R3 ;  /* 0x000000010b008824 */ /* 0x000fe400078e0203 */
[----:B------:R-:W-:Y:S01]  /*12a00*/  IMAD.SHL.U32 R17, R23, 0x40, RZ ;  /* 0x0000004017117824 */ /* 0x000fe200078e00ff */
[----:B0-----:R-:W-:-:S04]  /*12a10*/  @!P0 LEA R6, P2, R2, R6, 0x2 ;  /* 0x0000000602068211 */ /* 0x001fc800078410ff */
[----:B------:R-:W-:Y:S02]  /*12a20*/  LOP3.LUT R3, R17, 0x180, RZ, 0xc0, !PT ;  /* 0x0000018011037812 */ /* 0x000fe400078ec0ff */
[----:B------:R-:W-:Y:S01]  /*12a30*/  @!P0 LEA.HI.X R7, R2, R7, R0, 0x2, P2 ;  /* 0x0000000702078211 */ /* 0x000fe200010f1400 */
[----:B------:R-:W-:Y:S01]  /*12a40*/  IMAD.MOV.U32 R0, RZ, RZ, RZ ;  /* 0x000000ffff007224 */ /* 0x000fe200078e00ff */
[----:B------:R-:W-:-:S04]  /*12a50*/  SHF.R.U32.HI R2, RZ, 0x1, R23 ;  /* 0x00000001ff027819 */ /* 0x000fc80000011617 */
[----:B------:R-:W-:Y:S01]  /*12a60*/  LOP3.LUT R2, R3, 0x30, R2, 0xf8, !PT ;  /* 0x0000003003027812 */ /* 0x000fe200078ef802 */
[----:B------:R-:W-:Y:S01]  /*12a70*/  IMAD.SHL.U32 R3, R23, 0x8, RZ ;  /* 0x0000000817037824 */ /* 0x000fe200078e00ff */
[----:B------:R0:W5:Y:S04]  /*12a80*/  @!P1 LDG.E R0, desc[UR36][R4.64] ;  /* 0x0000002404009981 */ /* 0x000168000c1e1900 */
[----:B------:R-:W-:Y:S01]  /*12a90*/  LOP3.LUT R2, R2, 0x30, R3, 0x78, !PT ;  /* 0x0000003002027812 */ /* 0x000fe200078e7803 */
[----:B------:R-:W-:Y:S02]  /*12aa0*/  IMAD.SHL.U32 R3, R18, 0x10, RZ ;  /* 0x0000001012037824 */ /* 0x000fe400078e00ff */
[----:B0-----:R-:W-:Y:S01]  /*12ab0*/  IMAD.MOV.U32 R4, RZ, RZ, RZ ;  /* 0x000000ffff047224 */ /* 0x001fe200078e00ff */
[----:B------:R-:W-:-:S02]  /*12ac0*/  LOP3.LUT R17, R2, 0x640, R17, 0xf8, !PT ;  /* 0x0000064002117812 */ /* 0x000fc400078ef811 */
[----:B------:R-:W-:Y:S01]  /*12ad0*/  LOP3.LUT R2, R8, 0x80, RZ, 0xc0, !PT ;  /* 0x0000008008027812 */ /* 0x000fe200078ec0ff */
[----:B------:R-:W-:Y:S02]  /*12ae0*/  IMAD.MOV R10, RZ, RZ, -R12 ;  /* 0x000000ffff0a7224 */ /* 0x000fe400078e0a0c */
[----:B------:R0:W5:Y:S01]  /*12af0*/  @!P0 LDG.E R4, desc[UR36][R6.64] ;  /* 0x0000002406048981 */ /* 0x000162000c1e1900 */
[----:B------:R-:W-:Y:S01]  /*12b00*/  LOP3.LUT R2, R2, 0x10, R23, 0xf8, !PT ;  /* 0x0000001002027812 */ /* 0x000fe200078ef817 */
[----:B------:R-:W-:Y:S01]  /*12b10*/  IMAD R5, R20, R10, R9 ;  /* 0x0000000a14057224 */ /* 0x000fe200078e0209 */
[----:B------:R-:W-:Y:S01]  /*12b20*/  LOP3.LUT R3, R3, 0x600, RZ, 0xc0, !PT ;  /* 0x0000060003037812 */ /* 0x000fe200078ec0ff */
[----:B------:R-:W1:Y:S01]  /*12b30*/  LDC R9, c[0x0][0x2f4] ;  /* 0x0000bd00ff097b82 */ /* 0x000e620000000800 */
[----:B------:R-:W-:Y:S01]  /*12b40*/  ISETP.GT.U32.AND P0, PT, R14, 0x9f, PT ;  /* 0x0000009f0e00780c */ /* 0x000fe20003f04070 */
[----:B------:R-:W-:Y:S01]  /*12b50*/  ULOP3.LUT UR4, UR5, 0x2, URZ, 0xfc, !UPT ;  /* 0x0000000205047892 */ /* 0x000fe2000f8efc3f */
[----:B------:R-:W-:-:S02]  /*12b60*/  IMAD.MOV R12, RZ, RZ, -R15 ;  /* 0x000000ffff0c7224 */ /* 0x000fc400078e0a0f */
[----:B0-----:R-:W-:Y:S02]  /*12b70*/  IMAD.SHL.U32 R7, R23, 0x4, RZ ;  /* 0x0000000417077824 */ /* 0x001fe400078e00ff */
[----:B------:R-:W-:-:S03]  /*12b80*/  IMAD R6, R20, R12, R13 ;  /* 0x0000000c14067224 */ /* 0x000fc600078e020d */
[----:B------:R-:W-:Y:S02]  /*12b90*/  LOP3.LUT R2, R2, 0x10, R7, 0x78, !PT ;  /* 0x0000001002027812 */ /* 0x000fe400078e7807 */
[--C-:B------:R-:W-:Y:S02]  /*12ba0*/  LOP3.LUT R7, R3, 0x60, R8.reuse, 0xf8, !PT ;  /* 0x0000006003077812 */ /* 0x100fe400078ef808 */
[----:B------:R-:W-:Y:S02]  /*12bb0*/  @P0 LOP3.LUT R19, R19, 0x8, RZ, 0xfc, !PT ;  /* 0x0000000813130812 */ /* 0x000fe400078efcff */
[----:B------:R-:W-:Y:S02]  /*12bc0*/  LOP3.LUT R7, R7, 0x100, R8, 0xf8, !PT ;  /* 0x0000010007077812 */ /* 0x000fe400078ef808 */
[----:B------:R-:W-:Y:S02]  /*12bd0*/  LOP3.LUT R19, R19, 0xffffffef, RZ, 0xc0, !PT ;  /* 0xffffffef13137812 */ /* 0x000fe400078ec0ff */
[----:B------:R-:W-:Y:S01]  /*12be0*/  LOP3.LUT R18, R7, R2, RZ, 0xfc, !PT ;  /* 0x0000000207127212 */ /* 0x000fe200078efcff */
[----:B------:R-:W-:-:S02]  /*12bf0*/  IMAD.U32 R2, RZ, RZ, UR4 ;  /* 0x00000004ff027e24 */ /* 0x000fc4000f8e00ff */
[----:B------:R-:W-:-:S03]  /*12c00*/  IMAD.U32 R7, RZ, RZ, UR50 ;  /* 0x00000032ff077e24 */ /* 0x000fc6000f8e00ff */
[----:B------:R-:W-:Y:S01]  /*12c10*/  ISETP.NE.AND P0, PT, R2, 0x3, PT ;  /* 0x000000030200780c */ /* 0x000fe20003f05270 */
[----:B------:R-:W-:Y:S01]  /*12c20*/  IMAD.SHL.U32 R2, R23, 0x10, RZ ;  /* 0x0000001017027824 */ /* 0x000fe200078e00ff */
[----:B------:R-:W-:Y:S01]  /*12c30*/  SHF.R.U32.HI R23, RZ, 0x3, R23 ;  /* 0x00000003ff177819 */ /* 0x000fe20000011617 */
[----:B------:R-:W-:-:S03]  /*12c40*/  VIADD R7, R7, 0xffffffff ;  /* 0xffffffff07077836 */ /* 0x000fc60000000000 */
[----:B------:R-:W-:-:S04]  /*12c50*/  LOP3.LUT R37, R2, 0x30, RZ, 0xc0, !PT ;  /* 0x0000003002257812 */ /* 0x000fc800078ec0ff */
[CC--:B-1----:R-:W-:Y:S02]  /*12c60*/  ISETP.GE.AND P3, PT, R37.reuse, R9.reuse, PT ;  /* 0x000000092500720c */ /* 0x0c2fe40003f66270 */
[----:B------:R-:W-:Y:S02]  /*12c70*/  LOP3.LUT R28, R37, 0x40, RZ, 0xfc, !PT ;  /* 0x00000040251c7812 */ /* 0x000fe400078efcff */
[----:B------:R-:W-:Y:S02]  /*12c80*/  @P0 LOP3.LUT R19, R19, 0x10, RZ, 0xfc, !PT ;  /* 0x0000001013130812 */ /* 0x000fe400078efcff */
[----:B------:R-:W-:Y:S02]  /*12c90*/  ISETP.GE.AND P2, PT, R28, R9, PT ;  /* 0x000000091c00720c */ /* 0x000fe40003f46270 */
[----:B------:R-:W-:Y:S02]  /*12ca0*/  LOP3.LUT R19, R19, 0xfffffffb, RZ, 0xc0, !PT ;  /* 0xfffffffb13137812 */ /* 0x000fe400078ec0ff */
[----:B------:R-:W-:-:S03]  /*12cb0*/  LOP3.LUT R27, R37, 0x80, RZ, 0xfc, !PT ;  /* 0x00000080251b7812 */ /* 0x000fc600078efcff */
[----:B------:R-:W-:Y:S02]  /*12cc0*/  @P3 LOP3.LUT R19, R19, 0x4, RZ, 0xfc, !PT ;  /* 0x0000000413133812 */ /* 0x000fe400078efcff */
[----:B------:R-:W-:Y:S02]  /*12cd0*/  ISETP.GE.AND P1, PT, R27, R9, PT ;  /* 0x000000091b00720c */ /* 0x000fe40003f26270 */
[----:B------:R-:W-:-:S04]  /*12ce0*/  LOP3.LUT R19, R19, 0xfffffffd, RZ, 0xc0, !PT ;  /* 0xfffffffd13137812 */ /* 0x000fc800078ec0ff */
[----:B------:R-:W-:-:S04]  /*12cf0*/  @P2 LOP3.LUT R19, R19, 0x2, RZ, 0xfc, !PT ;  /* 0x0000000213132812 */ /* 0x000fc800078efcff */
[----:B------:R-:W-:-:S04]  /*12d00*/  LOP3.LUT R19, R19, 0xfffffffe, RZ, 0xc0, !PT ;  /* 0xfffffffe13137812 */ /* 0x000fc800078ec0ff */
[----:B------:R-:W-:Y:S01]  /*12d10*/  @P1 LOP3.LUT R19, R19, 0x1, RZ, 0xfc, !PT ;  /* 0x0000000113131812 */ /* 0x000fe200078efcff */
[----:B------:R-:W-:Y:S06]  /*12d20*/  @!P0 BRA `(.L_x_6206) ;  /* 0x0000000000048947 */ /* 0x000fec0003800000 */
[----:B------:R-:W-:Y:S01]  /*12d30*/  BPT.TRAP 0x1 ;  /* 0x000000040000795c */ /* 0x000fe20000300000 */
.L_x_6206:
[----:B------:R-:W-:Y:S01]  /*12d40*/  IMAD.MOV.U32 R34, RZ, RZ, 0x1 ;  /* 0x00000001ff227424 */ /* 0x000fe200078e00ff */
[----:B------:R-:W-:Y:S01]  /*12d50*/  SHF.R.S32.HI R21, RZ, 0x1f, R5 ;  /* 0x0000001fff157819 */ /* 0x000fe20000011405 */
[----:B------:R-:W-:-:S03]  /*12d60*/  IMAD.SHL.U32 R8, R23, 0x80, RZ ;  /* 0x0000008017087824 */ /* 0x000fc600078e00ff */
[----:B------:R-:W-:Y:S02]  /*12d70*/  SHF.L.U32 R34, R34, 0x1f, RZ ;  /* 0x0000001f22227819 */ /* 0x000fe400000006ff */
[----:B------:R-:W-:Y:S01]  /*12d80*/  LOP3.LUT R9, R8, 0x180, RZ, 0xc0, !PT ;  /* 0x0000018008097812 */ /* 0x000fe200078ec0ff */
[----:B------:R-:W-:Y:S01]  /*12d90*/  IMAD.SHL.U32 R8, R23, 0x10, RZ ;  /* 0x0000001017087824 */ /* 0x000fe200078e00ff */
[----:B------:R-:W0:Y:S02]  /*12da0*/  SYNCS.PHASECHK.TRANS64.TRYWAIT P0, [UR45+0x33480], R34 ;  /* 0x03348022ff0075a7 */ /* 0x000e24000800016d */
[----:B------:R-:W-:Y:S02]  /*12db0*/  LOP3.LUT R9, R9, 0x30, R2, 0xf8, !PT ;  /* 0x0000003009097812 */ /* 0x000fe400078ef802 */
[----:B------:R-:W-:Y:S02]  /*12dc0*/  LOP3.LUT R2, R2, 0x40, RZ, 0xc0, !PT ;  /* 0x0000004002027812 */ /* 0x000fe400078ec0ff */
[----:B------:R-:W-:-:S04]  /*12dd0*/  LOP3.LUT R8, R9, 0x30, R8, 0x78, !PT ;  /* 0x0000003009087812 */ /* 0x000fc800078e7808 */
[----:B------:R-:W-:-:S05]  /*12de0*/  IADD3 R2, R8, R3, R2 ;  /* 0x0000000308027210 */ /* 0x000fca0007ffe002 */
[----:B------:R1:W-:Y:S02]  /*12df0*/  STL [R1], R2 ;  /* 0x0000000201007387 */ /* 0x0003e40000100800 */
[----:B01----:R-:W-:Y:S05]  /*12e00*/  @!P0 BRA `(.L_x_6207) ;  /* 0x0000004400188947 */ /* 0x003fea0003800000 */
.L_x_6260:
[----:B------:R-:W-:Y:S01]  /*12e10*/  ULDC.64 UR4, c[0x0][0x328] ;  /* 0x0000ca0000047ab9 */ /* 0x000fe20000000a00 */
[----:B-----5:R-:W-:Y:S01]  /*12e20*/  SHF.R.S32.HI R24, RZ, 0x1f, R0 ;  /* 0x0000001fff187819 */ /* 0x020fe20000011400 */
[----:B------:R-:W-:Y:S01]  /*12e30*/  IMAD R2, R21, UR4, RZ ;  /* 0x0000000415027c24 */ /* 0x000fe2000f8e02ff */
[----:B------:R-:W-:Y:S01]  /*12e40*/  SHF.R.S32.HI R26, RZ, 0x1f, R6 ;  /* 0x0000001fff1a7819 */ /* 0x000fe20000011406 */
[----:B------:R-:W-:Y:S01]  /*12e50*/  ULDC.64 UR6, c[0x0][0x338] ;  /* 0x0000ce0000067ab9 */ /* 0x000fe20000000a00 */
[----:B------:R-:W-:Y:S01]  /*12e60*/  SHF.R.S32.HI R25, RZ, 0x1f, R4 ;  /* 0x0000001fff197819 */ /* 0x000fe20000011404 */
[----:B------:R-:W-:Y:S01]  /*12e70*/  IMAD R9, R5, UR5, R2 ;  /* 0x0000000505097c24 */ /* 0x000fe2000f8e0202 */
[----:B------:R-:W-:Y:S01]  /*12e80*/  LOP3.LUT R19, R19, 0xffffffbf, RZ, 0xc0, !PT ;  /* 0xffffffbf13137812 */ /* 0x000fe200078ec0ff */
[----:B------:R-:W-:-:S04]  /*12e90*/  IMAD.WIDE.U32 R2, R5, UR4, RZ ;  /* 0x0000000405027c25 */ /* 0x000fc8000f8e00ff */
[----:B------:R-:W-:Y:S02]  /*12ea0*/  IMAD.IADD R3, R3, 0x1, R9 ;  /* 0x0000000103037824 */ /* 0x000fe400078e0209 */
[----:B------:R-:W-:Y:S02]  /*12eb0*/  IMAD R9, R24, UR6, RZ ;  /* 0x0000000618097c24 */ /* 0x000fe4000f8e02ff */
[----:B------:R-:W-:Y:S02]  /*12ec0*/  IMAD R11, R26, UR4, RZ ;  /* 0x000000041a0b7c24 */ /* 0x000fe4000f8e02ff */
[C---:B------:R-:W-:Y:S02]  /*12ed0*/  IMAD R10, R0.reuse, UR7, R9 ;  /* 0x00000007000a7c24 */ /* 0x040fe4000f8e0209 */
[----:B------:R-:W-:-:S04]  /*12ee0*/  IMAD.WIDE.U32 R8, R0, UR6, R2 ;  /* 0x0000000600087c25 */ /* 0x000fc8000f8e0002 */
[C---:B------:R-:W-:Y:S02]  /*12ef0*/  IMAD R11, R6.reuse, UR5, R11 ;  /* 0x00000005060b7c24 */ /* 0x040fe4000f8e020b */
[----:B------:R-:W-:Y:S01]  /*12f00*/  IMAD.WIDE.U32 R2, R6, UR4, RZ ;  /* 0x0000000406027c25 */ /* 0x000fe2000f8e00ff */
[----:B------:R-:W-:-:S03]  /*12f10*/  ULDC.64 UR4, c[0x0][0x330] ;  /* 0x0000cc0000047ab9 */ /* 0x000fc60000000a00 */
[----:B------:R-:W-:Y:S02]  /*12f20*/  IMAD.IADD R3, R3, 0x1, R11 ;  /* 0x0000000103037824 */ /* 0x000fe400078e020b */
        /* <DEDUP_REMOVED lines=12> */
[----:B------:R-:W-:Y:S01]  /*12ff0*/  IMAD.U32 R12, RZ, RZ, UR7 ;  /* 0x00000007ff0c7e24 */ /* 0x000fe2000f8e00ff */
        /* <DEDUP_REMOVED lines=13> */
[----:B------:R-:W-:Y:S02]  /*130d0*/  ISETP.GE.AND P6, PT, R7, 0x81, PT ;  /* 0x000000810700780c */ /* 0x000fe40003fc6270 */
        /* <DEDUP_REMOVED lines=51> */
.L_x_6272:
[C---:B------:R-:W-:Y:S02]  /*13410*/  ISETP.LT.OR P2, PT, R7.reuse, 0x81, P2 ;  /* 0x000000810700780c */ /* 0x040fe40001741670 */
[C---:B------:R-:W-:Y:S02]  /*13420*/  ISETP.LT.OR P1, PT, R7.reuse, 0x81, P1 ;  /* 0x000000810700780c */ /* 0x040fe40000f21670 */
[----:B------:R-:W-:Y:S02]  /*13430*/  ISETP.LT.OR P0, PT, R7, 0x81, P0 ;  /* 0x000000810700780c */ /* 0x000fe40000701670 */
[----:B-12---:R-:W-:-:S05]  /*13440*/  IADD3 R2, P6, R37, R14, RZ ;  /* 0x0000000e25027210 */ /* 0x006fca0007fde0ff */
        /* <DEDUP_REMOVED lines=11> */
[----:B------:R-:W-:-:S13]  /*13500*/  LOP3.LUT P6, RZ, R19, 0x10, RZ, 0xc0, !PT ;  /* 0x0000001013ff7812 */ /* 0x000fda00078cc0ff */
[----:B-1----:R-:W-:Y:S05]  /*13510*/  @!P6 BRA `(.L_x_6209) ;  /* 0x000000000004e947 */ /* 0x002fea0003800000 */
[----:B------:R-:W-:Y:S01]  /*13520*/  BPT.TRAP 0x1 ;  /* 0x000000040000795c */ /* 0x000fe20000300000 */
.L_x_6209:
[----:B------:R-:W-:Y:S01]  /*13530*/  SYNCS.ARRIVE.TRANS64.A1T0 RZ, [UR45+0x33470], RZ ;  /* 0x033470ffffff79a7 */ /* 0x000fe2000810002d */
[----:B------:R-:W-:Y:S05]  /*13540*/  @!P6 BRA `(.L_x_6210) ;  /* 0x000000000004e947 */ /* 0x000fea0003800000 */
[----:B------:R-:W-:Y:S01]  /*13550*/  BPT.TRAP 0x1 ;  /* 0x000000040000795c */ /* 0x000fe20000300000 */
.L_x_6210:
[----:B------:R-:W1:Y:S02]  /*13560*/  SYNCS.PHASECHK.TRANS64.TRYWAIT P0, [UR45+0x33440], R34 ;  /* 0x03344022ff0075a7 */ /* 0x000e64000800016d */
[----:B-1----:R-:W-:Y:S05]  /*13570*/  @!P0 BRA `(.L_x_6211) ;  /* 0x0000004400508947 */ /* 0x002fea0003800000 */
.L_x_6273:
        /* <DEDUP_REMOVED lines=20> */
[----:B------:R-:W-:-:S03]  /*136c0*/  IMAD R25, R4, UR11, R25 ;  /* 0x0000000b04197c24 */ /* 0x000fc6000f8e0219 */
[----:B------:R-:W-:Y:S01]  /*136d0*/  IADD3.X R5, R8, UR4, R3, P0, !PT ;  /* 0x0000000408057c10 */ /* 0x000fe200087fe403 */
[----:B------:R-:W-:-:S04]  /*136e0*/  IMAD R3, R26, UR8, RZ ;  /* 0x000000081a037c24 */ /* 0x000fc8000f8e02ff */
[C---:B------:R-:W-:Y:S02]  /*136f0*/  IMAD R9, R6.reuse, UR9, R3 ;  /* 0x0000000906097c24 */ /* 0x040fe4000f8e0203 */
[----:B------:R-:W-:-:S04]  /*13700*/  IMAD.WIDE.U32 R2, R6, UR8, RZ ;  /* 0x0000000806027c25 */ /* 0x000fc8000f8e00ff */
[----:B------:R-:W-:Y:S02]  /*13710*/  IMAD.IADD R3, R3, 0x1, R9 ;  /* 0x0000000103037824 */ /* 0x000fe400078e0209 */
        /* <DEDUP_REMOVED lines=28> */
[----:B----4-:R-:W-:-:S03]  /*138e0*/  @P5 IMAD.X R7, RZ, RZ, R6, P0 ;  /* 0x000000ffff075224 */ /* 0x010fc600000e0606 */
[----:B------:R-:W3:Y:S01]  /*138f0*/  SHFL.IDX PT, R6, R5, 0x2, 0x1c1f ;  /* 0x005c1f0005067f89 */ /* 0x000ee200000e0000 */
        /* <DEDUP_REMOVED lines=21> */
.L_x_6285:
[----:B------:R-:W-:Y:S01]  /*13a50*/  LOP3.LUT P0, RZ, R19, 0x80, RZ, 0xc0, !PT ;  /* 0x0000008013ff7812 */ /* 0x000fe2000780c0ff */
[----:B------:R-:W-:-:S12]  /*13a60*/  BSSY B0, `(.L_x_6213) ;  /* 0x000000e000007945 */ /* 0x000fd80003800000 */
[----:B------:R-:W-:Y:S05]  /*13a70*/  @!P0 BRA `(.L_x_6214) ;  /* 0x0000000000308947 */ /* 0x000fea0003800000 */
[----:B------:R-:W4:Y:S01]  /*13a80*/  LDC R0, c[0x0][0x2f4] ;  /* 0x0000bd00ff007b82 */ /* 0x000f220000000800 */
[----:B--23--:R-:W-:-:S05]  /*13a90*/  IADD3 R2, P0, R37, R14, RZ ;  /* 0x0000000e25027210 */ /* 0x00cfca0007f1e0ff */
[----:B------:R-:W-:Y:S01]  /*13aa0*/  IMAD.X R3, RZ, RZ, R8, P0 ;  /* 0x000000ffff037224 */ /* 0x000fe200000e0608 */
        /* <DEDUP_REMOVED lines=9> */
.L_x_6214:
[----:B------:R-:W-:Y:S05]  /*13b40*/  BSYNC B0 ;  /* 0x0000000000007941 */ /* 0x000fea0003800000 */
.L_x_6213:
[----:B------:R-:W-:Y:S01]  /*13b50*/  NOP ;  /* 0x0000000000007918 */ /* 0x000fe20000000000 */
[----:B------:R-:W-:Y:S01]  /*13b60*/  SYNCS.ARRIVE.TRANS64.RED.A0T1 RZ, [UR45+0x33430], RZ ;  /* 0x033430ffffff79a7 */ /* 0x000fe2000820042d */
[----:B------:R-:W-:Y:S01]  /*13b70*/  ARRIVES.LDGSTSBAR.64.TRANSCNT [UR45+0x33430] ;  /* 0x03343000ff0079b0 */ /* 0x000fe20008000aad */
[----:B------:R-:W-:Y:S01]  /*13b80*/  NOP ;  /* 0x0000000000007918 */ /* 0x000fe20000000000 */
[----:B------:R-:W-:-:S13]  /*13b90*/  LOP3.LUT P0, RZ, R19, 0x10, RZ, 0xc0, !PT ;  /* 0x0000001013ff7812 */ /* 0x000fda000780c0ff */
[----:B------:R-:W-:Y:S05]  /*13ba0*/  @!P0 BRA `(.L_x_6215) ;  /* 0x0000000000048947 */ /* 0x000fea0003800000 */
[----:B------:R-:W-:Y:S01]  /*13bb0*/  BPT.TRAP 0x1 ;  /* 0x000000040000795c */ /* 0x000fe20000300000 */
.L_x_6215:
        /* <DEDUP_REMOVED lines=14> */
[----:B--2-4-:R-:W-:Y:S01]  /*13ca0*/  MOV R2, 0x0 ;  /* 0x0000000000027802 */ /* 0x014fe20000000f00 */
        /* <DEDUP_REMOVED lines=14> */
[----:B0123--:R-:W-:Y:S05]  /*13d90*/  CALL.ABS.NOINC R2 ;  /* 0x0000000002007343 */ /* 0x00ffea0003c00000 */
.L_x_6216:
[----:B------:R-:W-:Y:S01]  /*13da0*/  UISETP.NE.AND UP0, UPT, UR48, URZ, UPT ;  /* 0x0000003f3000728c */ /* 0x000fe2000bf05270 */
[----:B------:R-:W-:Y:S01]  /*13db0*/  IMAD.U32 R0, RZ, RZ, UR47 ;  /* 0x0000002fff007e24 */ /* 0x000fe2000f8e00ff */
[----:B------:R-:W-:Y:S01]  /*13dc0*/  ULDC.64 UR4, c[0x0][0x2e0] ;  /* 0x0000b80000047ab9 */ /* 0x000fe20000000a00 */
[----:B--2---:R-:W-:Y:S02]  /*13dd0*/  IMAD.U32 R4, RZ, RZ, UR38 ;  /* 0x00000026ff047e24 */ /* 0x004fe4000f8e00ff */
[----:B------:R-:W-:Y:S01]  /*13de0*/  IMAD R29, R0, 0x80, R29 ;  /* 0x00000080001d7824 */ /* 0x000fe200078e021d */
[----:B------:R-:W-:Y:S01]  /*13df0*/  PLOP3.LUT P0, PT, PT, PT, UP0, 0x80, 0x0 ;  /* 0x000000000000781c */ /* 0x000fe20003f0f008 */
[----:B----4-:R-:W-:Y:S01]  /*13e00*/  IMAD.U32 R3, RZ, RZ, UR46 ;  /* 0x0000002eff037e24 */ /* 0x010fe2000f8e00ff */
[----:B------:R-:W2:Y:S01]  /*13e10*/  LDC R0, c[0x0][0x448] ;  /* 0x00011200ff007b82 */ /* 0x000ea20000000800 */
[----:B------:R-:W-:Y:S02]  /*13e20*/  IMAD.MOV.U32 R2, RZ, RZ, R4 ;  /* 0x000000ffff027224 */ /* 0x000fe400078e0004 */
[----:B------:R-:W-:Y:S01]  /*13e30*/  @UP0 ULDC UR6, c[0x0][0x44c] ;  /* 0x0001130000060ab9 */ /* 0x000fe20000000800 */
[----:B------:R-:W-:-:S02]  /*13e40*/  IMAD R7, R24, UR4, RZ ;  /* 0x0000000418077c24 */ /* 0x000fc4000f8e02ff */
[----:B------:R-:W-:Y:S01]  /*13e50*/  IMAD.WIDE.U32 R2, R32, UR4, R2 ;  /* 0x0000000420027c25 */ /* 0x000fe2000f8e0002 */
[----:B------:R-:W-:-:S03]  /*13e60*/  @UP0 ULDC UR4, c[0x0][0x450] ;  /* 0x0001140000040ab9 */ /* 0x000fc60000000800 */
[----:B------:R-:W-:Y:S02]  /*13e70*/  IMAD.U32 R5, RZ, RZ, UR39 ;  /* 0x00000027ff057e24 */ /* 0x000fe4000f8e00ff */
[----:B------:R-:W-:Y:S01]  /*13e80*/  @P0 IMAD.HI.U32 R6, R29, UR6, RZ ;  /* 0x000000061d060c27 */ /* 0x000fe2000f8e00ff */
[----:B------:R-:W-:-:S03]  /*13e90*/  PLOP3.LUT P0, PT, PT, PT, UP0, 0x80, 0x0 ;  /* 0x000000000000781c */ /* 0x000fc60003f0f008 */
[----:B------:R-:W-:Y:S02]  /*13ea0*/  IMAD.MOV.U32 R5, RZ, RZ, R29 ;  /* 0x000000ffff057224 */ /* 0x000fe400078e001d */
[----:B------:R-:W-:-:S04]  /*13eb0*/  IMAD R7, R32, UR5, R7 ;  /* 0x0000000520077c24 */ /* 0x000fc8000f8e0207 */
[----:B------:R-:W-:-:S04]  /*13ec0*/  IMAD.IADD R3, R3, 0x1, R7 ;  /* 0x0000000103037824 */ /* 0x000fc800078e0207 */
        /* <DEDUP_REMOVED lines=24> */
[----:B------:R-:W-:Y:S01]  /*14050*/  IMAD.U32 R6, RZ, RZ, UR47 ;  /* 0x0000002fff067e24 */ /* 0x000fe2000f8e00ff */
[----:B------:R-:W-:Y:S02]  /*14060*/  ULDC UR4, c[0x0][0x288] ;  /* 0x0000a20000047ab9 */ /* 0x000fe40000000800 */
[----:B------:R-:W3:Y:S01]  /*14070*/  SHFL.IDX PT, R2, R5, RZ, 0x1c1f ;  /* 0x001c1fff05027589 */ /* 0x000ee200000e0000 */
[----:B------:R-:W-:Y:S02]  /*14080*/  IMAD R7, R0, UR4, RZ ;  /* 0x0000000400077c24 */ /* 0x000fe4000f8e02ff */
[----:B------:R-:W-:Y:S02]  /*14090*/  IMAD R0, R6, 0x80, R31 ;  /* 0x0000008006007824 */ /* 0x000fe400078e021f */
[----:B------:R-:W-:Y:S02]  /*140a0*/  SHFL.IDX PT, R6, R5, 0x1, 0x1c1f ;  /* 0x003c1f0005067f89 */ /* 0x000fe400000e0000 */
[C---:B------:R-:W-:Y:S01]  /*140b0*/  VIADD R8, R0.reuse, 0x20 ;  /* 0x0000002000087836 */ /* 0x040fe20000000000 */
        /* <DEDUP_REMOVED lines=12> */
[----:B---3--:R-:W-:Y:S01]  /*14180*/  @!P0 IMAD.MOV.U32 R2, RZ, RZ, R14 ;  /* 0x000000ffff028224 */ /* 0x008fe200078e000e */
[----:B------:R-:W-:Y:S01]  /*14190*/  SHFL.IDX PT, R6, R5, 0x2, 0x1c1f ;  /* 0x005c1f0005067f89 */ /* 0x000fe200000e0000 */
[----:B------:R-:W-:-:S03]  /*141a0*/  @!P0 IMAD.MOV.U32 R3, RZ, RZ, R9 ;  /* 0x000000ffff038224 */ /* 0x000fc600078e0009 */
        /* <DEDUP_REMOVED lines=14> */
.L_x_6294:
        /* <DEDUP_REMOVED lines=12> */
.L_x_6219:
[----:B------:R-:W-:Y:S05]  /*14350*/  BSYNC B0 ;  /* 0x0000000000007941 */ /* 0x000fea0003800000 */
.L_x_6218:
        /* <DEDUP_REMOVED lines=9> */
.L_x_6295:
[----:B------:R-:W-:Y:S01]  /*143f0*/  UIADD3 UR4, UR50, -0x2, URZ ;  /* 0xfffffffe32047890 */ /* 0x000fe2000fffe03f */
[----:B------:R-:W-:-:S03]  /*14400*/  IMAD.MOV.U32 R32, RZ, RZ, 0x1 ;  /* 0x00000001ff207424 */ /* 0x000fc600078e00ff */
[----:B------:R-:W-:-:S06]  /*14410*/  UISETP.GE.AND UP0, UPT, UR4, UR49, UPT ;  /* 0x000000310400728c */ /* 0x000fcc000bf06270 */
[----:B------:R-:W-:-:S13]  /*14420*/  PLOP3.LUT P0, PT, PT, PT, UP0, 0x80, 0x0 ;  /* 0x000000000000781c */ /* 0x000fda0003f0f008 */
[----:B------:R-:W-:Y:S05]  /*14430*/  @!P0 BRA `(.L_x_6221) ;  /* 0x0000001800d88947 */ /* 0x000fea0003800000 */
[----:B------:R-:W5:Y:S01]  /*14440*/  LDL R0, [R1+0x10] ;  /* 0x0000100001007983 */ /* 0x000f620000100800 */
[----:B------:R-:W-:Y:S01]  /*14450*/  UIADD3 UR4, UR43, 0x1, URZ ;  /* 0x000000012b047890 */ /* 0x000fe2000fffe03f */
[----:B------:R-:W-:Y:S01]  /*14460*/  IADD3 R35, R35, R22, R31 ;  /* 0x0000001623237210 */ /* 0x000fe20007ffe01f */
[----:B------:R-:W-:Y:S01]  /*14470*/  ULOP3.LUT UR5, URZ, UR44, URZ, 0x33, !UPT ;  /* 0x0000002c3f057292 */ /* 0x000fe2000f8e333f */
[----:B------:R-:W-:Y:S01]  /*14480*/  IMAD.MOV.U32 R25, RZ, RZ, 0x1 ;  /* 0x00000001ff197424 */ /* 0x000fe200078e00ff */
[----:B------:R-:W-:Y:S01]  /*14490*/  UIMAD UR4, UR4, UR40, URZ ;  /* 0x00000028040472a4 */ /* 0x000fe2000f8e023f */
[----:B------:R-:W-:Y:S02]  /*144a0*/  IMAD.MOV.U32 R24, RZ, RZ, RZ ;  /* 0x000000ffff187224 */ /* 0x000fe400078e00ff */
[----:B------:R-:W-:-:S03]  /*144b0*/  VIADD R35, R35, 0xfffffe20 ;  /* 0xfffffe2023237836 */ /* 0x000fc60000000000 */
[----:B--2---:R-:W-:Y:S02]  /*144c0*/  LOP3.LUT R3, RZ, UR4, RZ, 0x33, !PT ;  /* 0x00000004ff037c12 */ /* 0x004fe4000f8e33ff */
[----:B-----5:R-:W-:Y:S02]  /*144d0*/  R2UR UR6, R0 ;  /* 0x00000000000672ca */ /* 0x020fe400000e0000 */
[----:B------:R-:W-:-:S04]  /*144e0*/  LOP3.LUT R0, RZ, UR42, RZ, 0x33, !PT ;  /* 0x0000002aff007c12 */ /* 0x000fc8000f8e33ff */
[----:B------:R-:W-:-:S04]  /*144f0*/  VIMNMX3 R0, R0, UR5, R3, !PT ;  /* 0x0000000500007c0f */ /* 0x000fc8000f800103 */
[C---:B01----:R-:W-:Y:S01]  /*14500*/  IADD3 R34, -R0.reuse, -0x2, RZ ;  /* 0xfffffffe00227810 */ /* 0x043fe20007ffe1ff */
[----:B------:R-:W-:Y:S02]  /*14510*/  IMAD R21, R0, -0xa0, R35 ;  /* 0xffffff6000157824 */ /* 0x000fe400078e0223 */
[----:B------:R-:W-:-:S05]  /*14520*/  IMAD.U32 R2, RZ, RZ, UR6 ;  /* 0x00000006ff027e24 */ /* 0x000fca000f8e00ff */
[----:B------:R-:W-:-:S05]  /*14530*/  LOP3.LUT R2, R2, 0x1, RZ, 0xfc, !PT ;  /* 0x0000000102027812 */ /* 0x000fca00078efcff */
[----:B------:R0:W-:Y:S02]  /*14540*/  STL [R1+0xc], R2 ;  /* 0x00000c0201007387 */ /* 0x0001e40000100800 */
.L_x_6236:
[----:B------:R-:W2:Y:S01]  /*14550*/  LDL R7, [R1+0x8] ;  /* 0x0000080001077983 */ /* 0x000ea20000100800 */
[----:B-1----:R-:W1:Y:S03]  /*14560*/  LDC R0, c[0x0][0x430] ;  /* 0x00010c00ff007b82 */ /* 0x002e660000000800 */
[----:B---3--:R-:W3:Y:S01]  /*14570*/  LDL R6, [R1+0x4] ;  /* 0x0000040001067983 */ /* 0x008ee20000100800 */
[----:B0-----:R-:W-:Y:S01]  /*14580*/  VIADD R11, R21, 0x80 ;  /* 0x00000080150b7836 */ /* 0x001fe20000000000 */
[----:B------:R-:W-:Y:S01]  /*14590*/  ULDC.64 UR4, c[0x0][0x428] ;  /* 0x00010a0000047ab9 */ /* 0x000fe20000000a00 */
[----:B-1----:R-:W-:-:S13]  /*145a0*/  ISETP.NE.AND P0, PT, R0, 0x1, PT ;  /* 0x000000010000780c */ /* 0x002fda0003f05270 */
[----:B------:R-:W1:Y:S08]  /*145b0*/  @P0 LDC R0, c[0x0][0x434] ;  /* 0x00010d00ff000b82 */ /* 0x000e700000000800 */
[----:B------:R-:W4:Y:S08]  /*145c0*/  @P0 LDC R3, c[0x0][0x438] ;  /* 0x00010e00ff030b82 */ /* 0x000f300000000800 */
[----:B0-----:R-:W0:Y:S08]  /*145d0*/  @P0 LDC R2, c[0x0][0x434] ;  /* 0x00010d00ff020b82 */ /* 0x001e300000000800 */
[----:B------:R-:W0:Y:S01]  /*145e0*/  @P0 LDC R5, c[0x0][0x438] ;  /* 0x00010e00ff050b82 */ /* 0x000e220000000800 */
[----:B-1----:R-:W-:-:S04]  /*145f0*/  @P0 IMAD.HI.U32 R0, R21, R0, RZ ;  /* 0x0000000015000227 */ /* 0x002fc800078e00ff */
[----:B------:R-:W-:Y:S01]  /*14600*/  IMAD.MOV.U32 R10, RZ, RZ, R21 ;  /* 0x000000ffff0a7224 */ /* 0x000fe200078e0015 */
[----:B----4-:R-:W-:Y:S01]  /*14610*/  @P0 SHF.R.U32.HI R10, RZ, R3, R0 ;  /* 0x00000003ff0a0219 */ /* 0x010fe20000011600 */
[----:B0-----:R-:W-:-:S04]  /*14620*/  @P0 IMAD.HI.U32 R0, R11, R2, RZ ;  /* 0x000000020b000227 */ /* 0x001fc800078e00ff */
[----:B------:R-:W-:Y:S01]  /*14630*/  IMAD.MOV.U32 R4, RZ, RZ, R10 ;  /* 0x000000ffff047224 */ /* 0x000fe200078e000a */
[----:B------:R-:W-:Y:S02]  /*14640*/  @P0 SHF.R.U32.HI R11, RZ, R5, R0 ;  /* 0x00000005ff0b0219 */ /* 0x000fe40000011600 */
[----:B------:R-:W-:-:S03]  /*14650*/  SHF.R.S32.HI R5, RZ, 0x1f, R10 ;  /* 0x0000001fff057819 */ /* 0x000fc6000001140a */
        /* <DEDUP_REMOVED lines=10> */
[----:B------:R-:W-:-:S06]  /*14700*/  LEA.HI.X R7, R4, UR5, R5, 0x2, P0 ;  /* 0x0000000504077c11 */ /* 0x000fcc00080f1405 */
[----:B------:R-:W2:Y:S01]  /*14710*/  LDG.E R7, desc[UR36][R6.64] ;  /* 0x0000002406077981 */ /* 0x000ea2000c1e1900 */
[----:B------:R-:W-:Y:S01]  /*14720*/  LOP3.LUT P1, RZ, R19, 0x10, RZ, 0xc0, !PT ;  /* 0x0000001013ff7812 */ /* 0x000fe2000782c0ff */
[----:B------:R-:W-:Y:S01]  /*14730*/  @!P2 IMAD.IADD R3, R9, 0x1, R3 ;  /* 0x000000010903a824 */ /* 0x000fe200078e0203 */
[----:B------:R-:W-:Y:S01]  /*14740*/  @!P2 LEA R8, P0, R2, UR4, 0x2 ;  /* 0x000000040208ac11 */ /* 0x000fe2000f8010ff */
[----:B------:R-:W-:-:S03]  /*14750*/  VIADD R20, R24, 0x1 ;  /* 0x0000000118147836 */ /* 0x000fc60000000000 */
[----:B------:R-:W-:Y:S01]  /*14760*/  @!P2 LEA.HI.X R9, R2, UR5, R3, 0x2, P0 ;  /* 0x000000050209ac11 */ /* 0x000fe200080f1403 */
[----:B------:R-:W-:Y:S01]  /*14770*/  IMAD.MOV.U32 R5, RZ, RZ, RZ ;  /* 0x000000ffff057224 */ /* 0x000fe200078e00ff */
[----:B------:R-:W-:Y:S01]  /*14780*/  ISETP.NE.AND P0, PT, R20, 0x2, PT ;  /* 0x000000021400780c */ /* 0x000fe20003f05270 */
[----:B------:R-:W-:-:S03]  /*14790*/  VIADD R34, R34, 0xffffffff ;  /* 0xffffffff22227836 */ /* 0x000fc60000000000 */
[----:B------:R-:W-:Y:S01]  /*147a0*/  SEL R32, RZ, 0x1, P0 ;  /* 0x00000001ff207807 */ /* 0x000fe20000000000 */
[----:B------:R0:W5:Y:S01]  /*147b0*/  @!P2 LDG.E R5, desc[UR36][R8.64] ;  /* 0x000000240805a981 */ /* 0x000162000c1e1900 */
[----:B------:R-:W-:Y:S02]  /*147c0*/  SEL R20, R20, RZ, P0 ;  /* 0x000000ff14147207 */ /* 0x000fe40000000000 */
[----:B------:R-:W-:Y:S02]  /*147d0*/  ISETP.GT.AND P2, PT, R34, UR49, PT ;  /* 0x0000003122007c0c */ /* 0x000fe4000bf44270 */
[----:B------:R-:W-:Y:S02]  /*147e0*/  LOP3.LUT R32, R25, R32, RZ, 0x3c, !PT ;  /* 0x0000002019207212 */ /* 0x000fe400078e3cff */
[----:B--2---:R-:W-:Y:S01]  /*147f0*/  SHF.R.S32.HI R27, RZ, 0x1f, R7 ;  /* 0x0000001fff1b7819 */ /* 0x004fe20000011407 */
[----:B0-----:R-:W-:Y:S08]  /*14800*/  @!P1 BRA `(.L_x_6222) ;  /* 0x0000000000049947 */ /* 0x001ff00003800000 */
[----:B------:R-:W-:Y:S01]  /*14810*/  BPT.TRAP 0x1 ;  /* 0x000000040000795c */ /* 0x000fe20000300000 */
.L_x_6222:
[----:B------:R-:W-:Y:S02]  /*14820*/  LEA R0, R20, UR45, 0x3 ;  /* 0x0000002d14007c11 */ /* 0x000fe4000f8e18ff */
[----:B------:R-:W-:-:S04]  /*14830*/  SHF.L.U32 R29, R32, 0x1f, RZ ;  /* 0x0000001f201d7819 */ /* 0x000fc800000006ff */
[----:B------:R-:W0:Y:S02]  /*14840*/  SYNCS.PHASECHK.TRANS64.TRYWAIT P0, [R0+URZ+0x33480], R29 ;  /* 0x0334801d000075a7 */ /* 0x000e24000800017f */
[----:B0-----:R-:W-:Y:S05]  /*14850*/  @!P0 BRA `(.L_x_6223) ;  /* 0x0000003c00b08947 */ /* 0x001fea0003800000 */
.L_x_6296:
        /* <DEDUP_REMOVED lines=30> */
[----:B------:R-:W-:Y:S02]  /*14a40*/  IMAD.IADD R9, R9, 0x1, R11 ;  /* 0x0000000109097824 */ /* 0x000fe400078e020b */
[----:B------:R-:W-:Y:S01]  /*14a50*/  IMAD.U32 R11, RZ, RZ, UR4 ;  /* 0x00000004ff0b7e24 */ /* 0x000fe2000f8e00ff */
[----:B------:R-:W-:Y:S01]  /*14a60*/  UIMAD UR4, UR6, UR4, URZ ;  /* 0x00000004060472a4 */ /* 0x000fe2000f8e023f */
[----:B------:R-:W-:Y:S02]  /*14a70*/  IMAD.IADD R3, R3, 0x1, R10 ;  /* 0x0000000103037824 */ /* 0x000fe400078e020a */
[C---:B------:R-:W-:Y:S01]  /*14a80*/  IMAD.WIDE.U32 R8, R11.reuse, UR41, R8 ;  /* 0x000000290b087c25 */ /* 0x040fe2000f8e0008 */
[----:B------:R-:W-:Y:S01]  /*14a90*/  ULDC.64 UR6, c[0x0][0x318] ;  /* 0x0000c60000067ab9 */ /* 0x000fe20000000a00 */
[----:B------:R-:W-:Y:S02]  /*14aa0*/  UIMAD UR4, UR41, UR5, UR4 ;  /* 0x00000005290472a4 */ /* 0x000fe4000f8e0204 */
        /* <DEDUP_REMOVED lines=39> */
.L_x_6308:
        /* <DEDUP_REMOVED lines=16> */
.L_x_6225:
[----:B------:R1:W-:Y:S01]  /*14e20*/  SYNCS.ARRIVE.TRANS64.A1T0 RZ, [R0+URZ+0x33470], RZ ;  /* 0x033470ff00ff79a7 */ /* 0x0003e2000810003f */
[----:B------:R-:W-:Y:S05]  /*14e30*/  @!P1 BRA `(.L_x_6226) ;  /* 0x0000000000049947 */ /* 0x000fea0003800000 */
[----:B------:R-:W-:Y:S01]  /*14e40*/  BPT.TRAP 0x1 ;  /* 0x000000040000795c */ /* 0x000fe20000300000 */
.L_x_6226:
[----:B------:R-:W2:Y:S02]  /*14e50*/  SYNCS.PHASECHK.TRANS64.TRYWAIT P0, [R0+URZ+0x33440], R29 ;  /* 0x0334401d000075a7 */ /* 0x000ea4000800017f */
[----:B--2---:R-:W-:Y:S05]  /*14e60*/  @!P0 BRA `(.L_x_6227) ;  /* 0x0000003c00bc8947 */ /* 0x004fea0003800000 */
.L_x_6309:
[----:B------:R-:W-:Y:S01]  /*14e70*/  ULDC.64 UR8, c[0x0][0x310] ;  /* 0x0000c40000087ab9 */ /* 0x000fe20000000a00 */
[----:B------:R-:W-:Y:S01]  /*14e80*/  ULDC.64 UR10, c[0x0][0x300] ;  /* 0x0000c000000a7ab9 */ /* 0x000fe20000000a00 */
[----:B------:R-:W-:Y:S01]  /*14e90*/  IMAD R2, R27, UR8, RZ ;  /* 0x000000081b027c24 */ /* 0x000fe2000f8e02ff */
[----:B------:R-:W-:Y:S01]  /*14ea0*/  R2UR UR6, R36 ;  /* 0x00000000240672ca */ /* 0x000fe200000e0000 */
[----:B------:R-:W-:Y:S01]  /*14eb0*/  ULDC.64 UR4, c[0x0][0x308] ;  /* 0x0000c20000047ab9 */ /* 0x000fe20000000a00 */
[----:B------:R-:W-:Y:S01]  /*14ec0*/  IMAD R30, R30, UR8, RZ ;  /* 0x000000081e1e7c24 */ /* 0x000fe2000f8e02ff */
[----:B------:R-:W3:Y:S01]  /*14ed0*/  LDC R8, c[0x0][0x2f4] ;  /* 0x0000bd00ff087b82 */ /* 0x000ee20000000800 */
[----:B------:R-:W-:Y:S01]  /*14ee0*/  IMAD R9, R7, UR9, R2 ;  /* 0x0000000907097c24 */ /* 0x000fe2000f8e0202 */
[----:B------:R-:W-:Y:S01]  /*14ef0*/  LOP3.LUT P3, RZ, R19, 0x2, RZ, 0xc0, !PT ;  /* 0x0000000213ff7812 */ /* 0x000fe2000786c0ff */
[----:B------:R-:W-:Y:S01]  /*14f00*/  IMAD.WIDE.U32 R2, R7, UR8, RZ ;  /* 0x0000000807027c25 */ /* 0x000fe2000f8e00ff */
[----:B------:R-:W-:-:S03]  /*14f10*/  LOP3.LUT P1, RZ, R19, 0x1, RZ, 0xc0, !PT ;  /* 0x0000000113ff7812 */ /* 0x000fc6000782c0ff */
        /* <DEDUP_REMOVED lines=45> */
[----:B---3--:R-:W-:-:S04]  /*151f0*/  IMAD R27, R20, 0x7800, R11 ;  /* 0x00007800141b7824 */ /* 0x008fc800078e020b */
[----:B------:R-:W-:-:S05]  /*15200*/  VIADD R27, R27, UR45 ;  /* 0x0000002d1b1b7c36 */ /* 0x000fca0008000000 */
        /* <DEDUP_REMOVED lines=12> */
.L_x_6321:
        /* <DEDUP_REMOVED lines=14> */
[----:B0-----:R-:W-:Y:S05]  /*153b0*/  @!P1 BRA `(.L_x_6229) ;  /* 0x0000000000049947 */ /* 0x001fea0003800000 */
[----:B------:R-:W-:Y:S01]  /*153c0*/  BPT.TRAP 0x1 ;  /* 0x000000040000795c */ /* 0x000fe20000300000 */
.L_x_6229:
[----:B------:R-:W3:Y:S01]  /*153d0*/  LDL R2, [R1+0xc] ;  /* 0x00000c0001027983 */ /* 0x000ee20000100800 */
[----:B------:R0:W-:Y:S01]  /*153e0*/  SYNCS.ARRIVE.TRANS64.A1T0 RZ, [R0+URZ+0x33430], RZ ;  /* 0x033430ff00ff79a7 */ /* 0x0001e2000810003f */
[----:B---3--:R-:W-:-:S13]  /*153f0*/  ISETP.NE.AND P0, PT, R2, 0x3, PT ;  /* 0x000000030200780c */ /* 0x008fda0003f05270 */
[----:B0-----:R-:W-:Y:S05]  /*15400*/  @!P0 BRA `(.L_x_6230) ;  /* 0x0000000000048947 */ /* 0x001fea0003800000 */
[----:B------:R-:W-:Y:S01]  /*15410*/  BPT.TRAP 0x1 ;  /* 0x000000040000795c */ /* 0x000fe20000300000 */
.L_x_6230:
[----:B------:R-:W-:Y:S02]  /*15420*/  LOP3.LUT R3, R25, 0x1, RZ, 0x3c, !PT ;  /* 0x0000000119037812 */ /* 0x000fe400078e3cff */
[----:B------:R-:W-:Y:S02]  /*15430*/  LEA R2, R24, UR45, 0x3 ;  /* 0x0000002d18027c11 */ /* 0x000fe4000f8e18ff */
[----:B------:R-:W-:-:S04]  /*15440*/  SHF.L.U32 R3, R3, 0x1f, RZ ;  /* 0x0000001f03037819 */ /* 0x000fc800000006ff */
[----:B------:R-:W0:Y:S02]  /*15450*/  SYNCS.PHASECHK.TRANS64.TRYWAIT P1, [R2+URZ+0x33470], R3 ;  /* 0x03347003020075a7 */ /* 0x000e24000802017f */
[----:B0-----:R-:W-:Y:S05]  /*15460*/  @!P1 BRA `(.L_x_6231) ;  /* 0x0000003c00c49947 */ /* 0x001fea0003800000 */
.L_x_6322:
[----:B------:R-:W-:-:S13]  /*15470*/  LOP3.LUT P1, RZ, R19, 0x10, RZ, 0xc0, !PT ;  /* 0x0000001013ff7812 */ /* 0x000fda000782c0ff */
[----:B------:R-:W-:Y:S05]  /*15480*/  @!P1 BRA `(.L_x_6232) ;  /* 0x0000000000049947 */ /* 0x000fea0003800000 */
[----:B------:R-:W-:Y:S01]  /*15490*/  BPT.TRAP 0x1 ;  /* 0x000000040000795c */ /* 0x000fe20000300000 */
.L_x_6232:
[----:B0-----:R-:W-:Y:S01]  /*154a0*/  SHF.L.U32 R3, R25, 0x1f, RZ ;  /* 0x0000001f19037819 */ /* 0x001fe200000006ff */
[----:B-12---:R-:W-:-:S03]  /*154b0*/  IMAD R0, R24, 0x7800, RZ ;  /* 0x0000780018007824 */ /* 0x006fc600078e02ff */
[----:B------:R-:W0:Y:S02]  /*154c0*/  SYNCS.PHASECHK.TRANS64.TRYWAIT P1, [R2+URZ+0x33460], R3 ;  /* 0x03346003020075a7 */ /* 0x000e24000802017f */
[----:B0-----:R-:W-:Y:S05]  /*154d0*/  @!P1 BRA `(.L_x_6233) ;  /* 0x0000003c00bc9947 */ /* 0x001fea0003800000 */
.L_x_6323:
[C---:B0-----:R-:W-:Y:S01]  /*154e0*/  LOP3.LUT R3, R0.reuse, R17, RZ, 0xfc, !PT ;  /* 0x0000001100037212 */ /* 0x041fe200078efcff */
[----:B------:R-:W-:Y:S05]  /*154f0*/  WARPSYNC.ALL ;  /* 0x0000000000007948 */ /* 0x000fea0003800000 */
[----:B------:R0:W1:Y:S01]  /*15500*/  LDSM.16.MT88.4 R4, [R3+UR45+0xf200] ;  /* 0x00f2002d0304783b */ /* 0x0000620008004200 */
[C---:B------:R-:W-:Y:S01]  /*15510*/  VIADD R12, R0.reuse, 0x2800 ;  /* 0x00002800000c7836 */ /* 0x040fe20000000000 */
[----:B------:R-:W-:Y:S01]  /*15520*/  LOP3.LUT P1, RZ, R19, 0x10, RZ, 0xc0, !PT ;  /* 0x0000001013ff7812 */ /* 0x000fe2000782c0ff */
[C---:B------:R-:W-:Y:S02]  /*15530*/  VIADD R13, R0.reuse, 0x800 ;  /* 0x00000800000d7836 */ /* 0x040fe40000000000 */
[----:B------:R-:W-:-:S03]  /*15540*/  VIADD R24, R0, 0x5000 ;  /* 0x0000500000187836 */ /* 0x000fc60000000000 */
[----:B0-----:R-:W-:-:S05]  /*15550*/  LOP3.LUT R3, R13, R18, RZ, 0xfc, !PT ;  /* 0x000000120d037212 */ /* 0x001fca00078efcff */
[----:B------:R-:W-:Y:S02]  /*15560*/  IMAD.IADD R15, R16, 0x1, R3 ;  /* 0x00000001100f7824 */ /* 0x000fe400078e0203 */
[----:B------:R-:W-:Y:S01]  /*15570*/  VIADD R3, R0, 0x1000 ;  /* 0x0000100000037836 */ /* 0x000fe20000000000 */
        /* <DEDUP_REMOVED lines=12> */
[----:B------:R-:W-:-:S02]  /*15640*/  PRMT R10, R6, 0x6420, R7 ;  /* 0x00006420060a7816 */ /* 0x000fc40000000007 */
[----:B------:R-:W-:-:S05]  /*15650*/  PRMT R11, R6, 0x7531, R7 ;  /* 0x00007531060b7816 */ /* 0x000fca0000000007 */
        /* <DEDUP_REMOVED lines=10> */
[C---:B------:R-:W-:Y:S01]  /*15700*/  VIADD R13, R0.reuse, 0x1800 ;  /* 0x00001800000d7836 */ /* 0x040fe20000000000 */
[----:B------:R-:W-:Y:S02]  /*15710*/  LOP3.LUT R3, R3, R17, RZ, 0xfc, !PT ;  /* 0x0000001103037212 */ /* 0x000fe400078efcff */
[----:B------:R0:W-:Y:S04]  /*15720*/  STSM.16.M88.4 [R22], R8 ;  /* 0x0000000816007844 */ /* 0x0001e80000000200 */
[----:B------:R-:W1:Y:S01]  /*15730*/  LDSM.16.MT88.4 R4, [R4+UR45+0xf200] ;  /* 0x00f2002d0404783b */ /* 0x000e620008004200 */
[----:B0-----:R-:W-:Y:S01]  /*15740*/  VIADD R22, R0, 0x3000 ;  /* 0x0000300000167836 */ /* 0x001fe20000000000 */
[----:B-1----:R-:W-:-:S02]  /*15750*/  PRMT R8, R4, 0x6420, R5 ;  /* 0x0000642004087816 */ /* 0x002fc40000000005 */
[----:B------:R-:W-:Y:S02]  /*15760*/  PRMT R9, R4, 0x7531, R5 ;  /* 0x0000753104097816 */ /* 0x000fe40000000005 */
[C---:B------:R-:W-:Y:S02]  /*15770*/  LOP3.LUT R5, R13.reuse, R18, RZ, 0xfc, !PT ;  /* 0x000000120d057212 */ /* 0x040fe400078efcff */
[C-C-:B------:R-:W-:Y:S02]  /*15780*/  PRMT R10, R6.reuse, 0x6420, R7.reuse ;  /* 0x00006420060a7816 */ /* 0x140fe40000000007 */
[----:B------:R-:W-:Y:S01]  /*15790*/  PRMT R11, R6, 0x7531, R7 ;  /* 0x00007531060b7816 */ /* 0x000fe20000000007 */
[----:B------:R-:W-:Y:S01]  /*157a0*/  IMAD.IADD R14, R16, 0x1, R5 ;  /* 0x00000001100e7824 */ /* 0x000fe200078e0205 */
[-C--:B------:R-:W-:Y:S02]  /*157b0*/  LOP3.LUT R5, R22, R17.reuse, RZ, 0xfc, !PT ;  /* 0x0000001116057212 */ /* 0x080fe400078efcff */
[----:B------:R-:W-:-:S02]  /*157c0*/  LOP3.LUT R13, R13, R17, RZ, 0xfc, !PT ;  /* 0x000000110d0d7212 */ /* 0x000fc400078efcff */
[----:B------:R0:W-:Y:S04]  /*157d0*/  STSM.16.M88.4 [R14], R8 ;  /* 0x000000080e007844 */ /* 0x0001e80000000200 */
[----:B------:R-:W1:Y:S01]  /*157e0*/  LDSM.16.MT88.4 R4, [R5+UR45+0xf200] ;  /* 0x00f2002d0504783b */ /* 0x000e620008004200 */
[----:B0-----:R-:W-:-:S05]  /*157f0*/  VIADD R14, R0, 0x5800 ;  /* 0x00005800000e7836 */ /* 0x001fca0000000000 */
[-C--:B------:R-:W-:Y:S02]  /*15800*/  LOP3.LUT R26, R14, R17.reuse, RZ, 0xfc, !PT ;  /* 0x000000110e1a7212 */ /* 0x080fe400078efcff */
[C-C-:B-1----:R-:W-:Y:S02]  /*15810*/  PRMT R10, R6.reuse, 0x6420, R7.reuse ;  /* 0x00006420060a7816 */ /* 0x142fe40000000007 */
[----:B------:R-:W-:Y:S02]  /*15820*/  PRMT R11, R6, 0x7531, R7 ;  /* 0x00007531060b7816 */ /* 0x000fe40000000007 */
[C---:B------:R-:W-:Y:S02]  /*15830*/  LOP3.LUT R7, R15.reuse, R18, RZ, 0xfc, !PT ;  /* 0x000000120f077212 */ /* 0x040fe400078efcff */
        /* <DEDUP_REMOVED lines=12> */
[----:B------:R-:W-:Y:S02]  /*15900*/  LOP3.LUT R5, R12, R18, RZ, 0xfc, !PT ;  /* 0x000000120c057212 */ /* 0x000fe400078efcff */
[C-C-:B------:R-:W-:Y:S02]  /*15910*/  PRMT R10, R6.reuse, 0x6420, R7.reuse ;  /* 0x00006420060a7816 */ /* 0x140fe40000000007 */
[----:B------:R-:W-:Y:S01]  /*15920*/  PRMT R11, R6, 0x7531, R7 ;  /* 0x00007531060b7816 */ /* 0x000fe20000000007 */
[----:B------:R-:W-:-:S05]  /*15930*/  IMAD.IADD R12, R16, 0x1, R5 ;  /* 0x00000001100c7824 */ /* 0x000fca00078e0205 */
[----:B------:R0:W-:Y:S04]  /*15940*/  STSM.16.M88.4 [R12], R8 ;  /* 0x000000080c007844 */ /* 0x0001e80000000200 */
[----:B------:R1:W2:Y:S01]  /*15950*/  LDSM.16.MT88.4 R4, [R3+UR45+0xf200] ;  /* 0x00f2002d0304783b */ /* 0x0002a20008004200 */
[----:B0-----:R-:W-:-:S05]  /*15960*/  VIADD R12, R0, 0x6000 ;  /* 0x00006000000c7836 */ /* 0x001fca0000000000 */
[----:B-1----:R-:W-:Y:S02]  /*15970*/  LOP3.LUT R3, R12, R17, RZ, 0xfc, !PT ;  /* 0x000000110c037212 */ /* 0x002fe400078efcff */
[C-C-:B--2---:R-:W-:Y:S02]  /*15980*/  PRMT R8, R4.reuse, 0x6420, R5.reuse ;  /* 0x0000642004087816 */ /* 0x144fe40000000005 */
[----:B------:R-:W-:Y:S02]  /*15990*/  PRMT R9, R4, 0x7531, R5 ;  /* 0x0000753104097816 */ /* 0x000fe40000000005 */
        /* <DEDUP_REMOVED lines=27> */
[C---:B------:R-:W-:Y:S02]  /*15b50*/  LOP3.LUT R5, R3.reuse, R18, RZ, 0xfc, !PT ;  /* 0x0000001203057212 */ /* 0x040fe400078efcff */
[C-C-:B------:R-:W-:Y:S02]  /*15b60*/  PRMT R10, R6.reuse, 0x6420, R7.reuse ;  /* 0x00006420060a7816 */ /* 0x140fe40000000007 */
[----:B------:R-:W-:Y:S01]  /*15b70*/  PRMT R11, R6, 0x7531, R7 ;  /* 0x00007531060b7816 */ /* 0x000fe20000000007 */
[----:B------:R-:W-:Y:S01]  /*15b80*/  IMAD.IADD R25, R16, 0x1, R5 ;  /* 0x0000000110197824 */ /* 0x000fe200078e0205 */
[----:B------:R-:W-:-:S04]  /*15b90*/  LOP3.LUT R3, R3, R17, RZ, 0xfc, !PT ;  /* 0x0000001103037212 */ /* 0x000fc800078efcff */
[----:B------:R0:W-:Y:S04]  /*15ba0*/  STSM.16.M88.4 [R25], R8 ;  /* 0x0000000819007844 */ /* 0x0001e80000000200 */
[----:B------:R-:W1:Y:S01]  /*15bb0*/  LDSM.16.MT88.4 R4, [R22+UR45+0xf200] ;  /* 0x00f2002d1604783b */ /* 0x000e620008004200 */
[C---:B0-----:R-:W-:Y:S02]  /*15bc0*/  LOP3.LUT R25, R13.reuse, R17, RZ, 0xfc, !PT ;  /* 0x000000110d197212 */ /* 0x041fe400078efcff */
[----:B------:R-:W-:-:S05]  /*15bd0*/  LOP3.LUT R13, R13, R18, RZ, 0xfc, !PT ;  /* 0x000000120d0d7212 */ /* 0x000fca00078efcff */
[----:B------:R-:W-:Y:S01]  /*15be0*/  IMAD.IADD R13, R16, 0x1, R13 ;  /* 0x00000001100d7824 */ /* 0x000fe200078e020d */
[C-C-:B-1----:R-:W-:Y:S02]  /*15bf0*/  PRMT R8, R4.reuse, 0x6420, R5.reuse ;  /* 0x0000642004087816 */ /* 0x142fe40000000005 */
[----:B------:R-:W-:Y:S02]  /*15c00*/  PRMT R9, R4, 0x7531, R5 ;  /* 0x0000753104097816 */ /* 0x000fe40000000005 */
[----:B------:R-:W-:Y:S02]  /*15c10*/  LOP3.LUT R5, R24, R18, RZ, 0xfc, !PT ;  /* 0x0000001218057212 */ /* 0x000fe400078efcff */
[C-C-:B------:R-:W-:Y:S02]  /*15c20*/  PRMT R10, R6.reuse, 0x6420, R7.reuse ;  /* 0x00006420060a7816 */ /* 0x140fe40000000007 */
[----:B------:R-:W-:Y:S01]  /*15c30*/  PRMT R11, R6, 0x7531, R7 ;  /* 0x00007531060b7816 */ /* 0x000fe20000000007 */
[----:B------:R-:W-:-:S05]  /*15c40*/  IMAD.IADD R24, R16, 0x1, R5 ;  /* 0x0000000110187824 */ /* 0x000fca00078e0205 */
        /* <DEDUP_REMOVED lines=17> */
[----:B------:R0:W1:Y:S02]  /*15d60*/  LDSM.16.MT88.4 R4, [R3+UR45+0xf200] ;  /* 0x00f2002d0304783b */ /* 0x0000640008004200 */
[----:B0-----:R-:W-:-:S05]  /*15d70*/  LOP3.LUT R3, R0, R18, RZ, 0xfc, !PT ;  /* 0x0000001200037212 */ /* 0x001fca00078efcff */
[----:B------:R-:W-:Y:S01]  /*15d80*/  IMAD.IADD R3, R16, 0x1, R3 ;  /* 0x0000000110037824 */ /* 0x000fe200078e0203 */
[C-C-:B-1----:R-:W-:Y:S02]  /*15d90*/  PRMT R8, R4.reuse, 0x6420, R5.reuse ;  /* 0x0000642004087816 */ /* 0x142fe40000000005 */
        /* <DEDUP_REMOVED lines=19> */
.L_x_6234:
[----:B-1----:R1:W-:Y:S01]  /*15ed0*/  SYNCS.ARRIVE.TRANS64.A1T0 RZ, [R2+URZ+0x33450], RZ ;  /* 0x033450ff02ff79a7 */ /* 0x0023e2000810003f */
[----:B------:R-:W-:Y:S06]  /*15ee0*/  BAR.SYNC.DEFER_BLOCKING 0x2, 0x80 ;  /* 0x0082000000007b1d */ /* 0x000fec0000010000 */
[----:B------:R-:W-:Y:S05]  /*15ef0*/  @!P0 BRA `(.L_x_6235) ;  /* 0x0000000000048947 */ /* 0x000fea0003800000 */
[----:B------:R-:W-:Y:S01]  /*15f00*/  BPT.TRAP 0x1 ;  /* 0x000000040000795c */ /* 0x000fe20000300000 */
.L_x_6235:
[----:B------:R-:W2:Y:S01]  /*15f10*/  S2R R0, SR_CgaCtaId ;  /* 0x0000000000007919 */ /* 0x000ea20000008800 */
[----:B-1----:R-:W-:Y:S02]  /*15f20*/  VIADD R2, R2, 0x33480 ;  /* 0x0003348002027836 */ /* 0x002fe40000000000 */
[----:B------:R-:W-:Y:S02]  /*15f30*/  VIADD R21, R21, 0xffffff60 ;  /* 0xffffff6015157836 */ /* 0x000fe40000000000 */
[----:B------:R-:W-:Y:S02]  /*15f40*/  IMAD.MOV.U32 R25, RZ, RZ, R32 ;  /* 0x000000ffff197224 */ /* 0x000fe400078e0020 */
[----:B------:R-:W-:Y:S01]  /*15f50*/  IMAD.MOV.U32 R24, RZ, RZ, R20 ;  /* 0x000000ffff187224 */ /* 0x000fe200078e0014 */
[----:B--2---:R-:W-:-:S04]  /*15f60*/  PRMT R2, R0, 0x654, R2 ;  /* 0x0000065400027816 */ /* 0x004fc80000000002 */
[----:B------:R1:W-:Y:S01]  /*15f70*/  SYNCS.ARRIVE.TRANS64.RED.A1T0 RZ, [R2+URZ], RZ ;  /* 0x000000ff02ff79a7 */ /* 0x0003e2000810043f */
[----:B------:R-:W-:Y:S05]  /*15f80*/  @P2 BRA `(.L_x_6236) ;  /* 0xffffffe400702947 */ /* 0x000fea000383ffff */
[----:B------:R-:W-:Y:S05]  /*15f90*/  BRA `(.L_x_6237) ;  /* 0x0000000000047947 */ /* 0x000fea0003800000 */
.L_x_6221:
[----:B------:R-:W-:-:S07]  /*15fa0*/  IMAD.MOV.U32 R20, RZ, RZ, RZ ;  /* 0x000000ffff147224 */ /* 0x000fce00078e00ff */
.L_x_6237:
[----:B------:R-:W5:Y:S02]  /*15fb0*/  LDL R0, [R1+0x10] ;  /* 0x0000100001007983 */ /* 0x000f640000100800 */
[----:B-----5:R-:W-:-:S13]  /*15fc0*/  R2UR UR4, R0 ;  /* 0x00000000000472ca */ /* 0x020fda00000e0000 */
[----:B------:R-:W-:-:S06]  /*15fd0*/  ULOP3.LUT UR4, UR4, 0x1, URZ, 0xfc, !UPT ;  /* 0x0000000104047892 */ /* 0x000fcc000f8efc3f */
[----:B------:R-:W-:-:S05]  /*15fe0*/  IMAD.U32 R0, RZ, RZ, UR4 ;  /* 0x00000004ff007e24 */ /* 0x000fca000f8e00ff */
[----:B------:R-:W-:-:S13]  /*15ff0*/  ISETP.NE.AND P1, PT, R0, 0x3, PT ;  /* 0x000000030000780c */ /* 0x000fda0003f25270 */
[----:B------:R-:W-:Y:S05]  /*16000*/  @!P1 BRA `(.L_x_6238) ;  /* 0x0000000000049947 */ /* 0x000fea0003800000 */
[----:B------:R-:W-:Y:S01]  /*16010*/  BPT.TRAP 0x1 ;  /* 0x000000040000795c */ /* 0x000fe20000300000 */
.L_x_6238:
[----:B0-2---:R-:W-:Y:S01]  /*16020*/  LOP3.LUT R3, R32, 0x1, RZ, 0x3c, !PT ;  /* 0x0000000120037812 */ /* 0x005fe200078e3cff */
[----:B------:R-:W-:Y:S01]  /*16030*/  BSSY B0, `(.L_x_6239) ;  /* 0x0000005000007945 */ /* 0x000fe20003800000 */
[----:B-1----:R-:W-:Y:S02]  /*16040*/  LEA R2, R20, UR45, 0x3 ;  /* 0x0000002d14027c11 */ /* 0x002fe4000f8e18ff */
[----:B------:R-:W-:-:S04]  /*16050*/  SHF.L.U32 R3, R3, 0x1f, RZ ;  /* 0x0000001f03037819 */ /* 0x000fc800000006ff */
[----:B------:R-:W0:Y:S02]  /*16060*/  SYNCS.PHASECHK.TRANS64.TRYWAIT P0, [R2+URZ+0x33470], R3 ;  /* 0x03347003020075a7 */ /* 0x000e24000800017f */
[----:B0-----:R-:W-:Y:S05]  /*16070*/  @!P0 BRA `(.L_x_6240) ;  /* 0x0000003000e88947 */ /* 0x001fea0003800000 */
.L_x_6324:
[----:B------:R-:W-:Y:S05]  /*16080*/  BSYNC B0 ;  /* 0x0000000000007941 */ /* 0x000fea0003800000 */
.L_x_6239:
[----:B------:R-:W-:-:S13]  /*16090*/  LOP3.LUT P0, RZ, R19, 0x10, RZ, 0xc0, !PT ;  /* 0x0000001013ff7812 */ /* 0x000fda000780c0ff */
[----:B------:R-:W-:Y:S05]  /*160a0*/  @!P0 BRA `(.L_x_6241) ;  /* 0x0000000000048947 */ /* 0x000fea0003800000 */
[----:B------:R-:W-:Y:S01]  /*160b0*/  BPT.TRAP 0x1 ;  /* 0x000000040000795c */ /* 0x000fe20000300000 */
.L_x_6241:
[----:B------:R-:W-:Y:S01]  /*160c0*/  SHF.L.U32 R5, R32, 0x1f, RZ ;  /* 0x0000001f20057819 */ /* 0x000fe200000006ff */
[----:B------:R-:W-:-:S03]  /*160d0*/  IMAD R0, R20, 0x7800, RZ ;  /* 0x0000780014007824 */ /* 0x000fc600078e02ff */
[----:B------:R-:W1:Y:S02]  /*160e0*/  SYNCS.PHASECHK.TRANS64.TRYWAIT P0, [R2+URZ+0x33460], R5 ;  /* 0x03346005020075a7 */ /* 0x000e64000800017f */
[----:B0-----:R-:W-:Y:S01]  /*160f0*/  LOP3.LUT R3, R0, R17, RZ, 0xfc, !PT ;  /* 0x0000001100037212 */ /* 0x001fe200078efcff */
[----:B-1----:R-:W-:Y:S06]  /*16100*/  @!P0 BRA `(.L_x_6242) ;  /* 0x0000003000d88947 */ /* 0x002fec0003800000 */
.L_x_6325:
[----:B------:R-:W-:Y:S05]  /*16110*/  WARPSYNC.ALL ;  /* 0x0000000000007948 */ /* 0x000fea0003800000 */
[----:B0--3--:R0:W1:Y:S01]  /*16120*/  LDSM.16.MT88.4 R4, [R3+UR45+0xf200] ;  /* 0x00f2002d0304783b */ /* 0x0090620008004200 */
[C---:B------:R-:W-:Y:S01]  /*16130*/  LOP3.LUT R13, R0.reuse, R18, RZ, 0xfc, !PT ;  /* 0x00000012000d7212 */ /* 0x040fe200078efcff */
[C---:B------:R-:W-:Y:S01]  /*16140*/  VIADD R12, R0.reuse, 0x2800 ;  /* 0x00002800000c7836 */ /* 0x040fe20000000000 */
[----:B------:R-:W-:Y:S01]  /*16150*/  LOP3.LUT P0, RZ, R19, 0x10, RZ, 0xc0, !PT ;  /* 0x0000001013ff7812 */ /* 0x000fe2000780c0ff */
[----:B----4-:R-:W-:Y:S02]  /*16160*/  VIADD R14, R0, 0x800 ;  /* 0x00000800000e7836 */ /* 0x010fe40000000000 */
[----:B------:R-:W-:-:S02]  /*16170*/  IMAD.IADD R13, R16, 0x1, R13 ;  /* 0x00000001100d7824 */ /* 0x000fc400078e020d */
[----:B------:R-:W-:Y:S01]  /*16180*/  VIADD R21, R0, 0x5000 ;  /* 0x0000500000157836 */ /* 0x000fe20000000000 */
[----:B0-----:R-:W-:-:S04]  /*16190*/  LOP3.LUT R3, R14, R18, RZ, 0xfc, !PT ;  /* 0x000000120e037212 */ /* 0x001fc800078efcff */
[C---:B------:R-:W-:Y:S01]  /*161a0*/  LOP3.LUT R19, R21.reuse, R17, RZ, 0xfc, !PT ;  /* 0x0000001115137212 */ /* 0x040fe200078efcff */
[----:B------:R-:W-:Y:S01]  /*161b0*/  IMAD.IADD R15, R16, 0x1, R3 ;  /* 0x00000001100f7824 */ /* 0x000fe200078e0203 */
[----:B------:R-:W-:Y:S01]  /*161c0*/  LOP3.LUT R21, R21, R18, RZ, 0xfc, !PT ;  /* 0x0000001215157212 */ /* 0x000fe200078efcff */
[----:B------:R-:W-:-:S04]  /*161d0*/  VIADD R3, R0, 0x1000 ;  /* 0x0000100000037836 */ /* 0x000fc80000000000 */
[----:B------:R-:W-:Y:S01]  /*161e0*/  IMAD.IADD R21, R16, 0x1, R21 ;  /* 0x0000000110157824 */ /* 0x000fe200078e0215 */
[C-C-:B-1----:R-:W-:Y:S02]  /*161f0*/  PRMT R8, R4.reuse, 0x6420, R5.reuse ;  /* 0x0000642004087816 */ /* 0x142fe40000000005 */
[----:B------:R-:W-:Y:S02]  /*16200*/  PRMT R9, R4, 0x7531, R5 ;  /* 0x0000753104097816 */ /* 0x000fe40000000005 */
[C-C-:B------:R-:W-:Y:S02]  /*16210*/  PRMT R10, R6.reuse, 0x6420, R7.reuse ;  /* 0x00006420060a7816 */ /* 0x140fe40000000007 */
[----:B------:R-:W-:Y:S02]  /*16220*/  PRMT R11, R6, 0x7531, R7 ;  /* 0x00007531060b7816 */ /* 0x000fe40000000007 */
[----:B------:R-:W-:-:S03]  /*16230*/  LOP3.LUT R4, R12, R17, RZ, 0xfc, !PT ;  /* 0x000000110c047212 */ /* 0x000fc600078efcff */
[----:B------:R0:W-:Y:S04]  /*16240*/  STSM.16.M88.4 [R13], R8 ;  /* 0x000000080d007844 */ /* 0x0001e80000000200 */
[----:B------:R-:W1:Y:S01]  /*16250*/  LDSM.16.MT88.4 R4, [R4+UR45+0xf200] ;  /* 0x00f2002d0404783b */ /* 0x000e620008004200 */
[C---:B0-----:R-:W-:Y:S02]  /*16260*/  LOP3.LUT R13, R3.reuse, R18, RZ, 0xfc, !PT ;  /* 0x00000012030d7212 */ /* 0x041fe400078efcff */
[----:B------:R-:W-:-:S03]  /*16270*/  LOP3.LUT R3, R3, R17, RZ, 0xfc, !PT ;  /* 0x0000001103037212 */ /* 0x000fc600078efcff */
[----:B------:R-:W-:Y:S02]  /*16280*/  IMAD.IADD R22, R16, 0x1, R13 ;  /* 0x0000000110167824 */ /* 0x000fe400078e020d */
[----:B------:R-:W-:Y:S01]  /*16290*/  VIADD R13, R0, 0x1800 ;  /* 0x00001800000d7836 */ /* 0x000fe20000000000 */
[C-C-:B-1----:R-:W-:Y:S02]  /*162a0*/  PRMT R8, R4.reuse, 0x6420, R5.reuse ;  /* 0x0000642004087816 */ /* 0x142fe40000000005 */
[----:B------:R-:W-:Y:S02]  /*162b0*/  PRMT R9, R4, 0x7531, R5 ;  /* 0x0000753104097816 */ /* 0x000fe40000000005 */
[C-C-:B------:R-:W-:Y:S02]  /*162c0*/  PRMT R10, R6.reuse, 0x6420, R7.reuse ;  /* 0x00006420060a7816 */ /* 0x140fe40000000007 */
[----:B------:R-:W-:-:S05]  /*162d0*/  PRMT R11, R6, 0x7531, R7 ;  /* 0x00007531060b7816 */ /* 0x000fca0000000007 */
[----:B------:R-:W-:Y:S04]  /*162e0*/  STSM.16.M88.4 [R15], R8 ;  /* 0x000000080f007844 */ /* 0x000fe80000000200 */
[----:B------:R0:W1:Y:S02]  /*162f0*/  LDSM.16.MT88.4 R4, [R19+UR45+0xf200] ;  /* 0x00f2002d1304783b */ /* 0x0000640008004200 */
[----:B0-----:R-:W-:Y:S01]  /*16300*/  VIADD R19, R0, 0x2000 ;  /* 0x0000200000137836 */ /* 0x001fe20000000000 */
[C---:B------:R-:W-:Y:S02]  /*16310*/  LOP3.LUT R15, R13.reuse, R18, RZ, 0xfc, !PT ;  /* 0x000000120d0f7212 */ /* 0x040fe400078efcff */
[----:B------:R-:W-:-:S03]  /*16320*/  LOP3.LUT R13, R13, R17, RZ, 0xfc, !PT ;  /* 0x000000110d0d7212 */ /* 0x000fc600078efcff */
[----:B------:R-:W-:Y:S02]  /*16330*/  IMAD.IADD R23, R16, 0x1, R15 ;  /* 0x0000000110177824 */ /* 0x000fe400078e020f */
[----:B------:R-:W-:Y:S01]  /*16340*/  VIADD R15, R0, 0x5800 ;  /* 0x00005800000f7836 */ /* 0x000fe20000000000 */
[C-C-:B-1----:R-:W-:Y:S02]  /*16350*/  PRMT R8, R4.reuse, 0x6420, R5.reuse ;  /* 0x0000642004087816 */ /* 0x142fe40000000005 */
[----:B------:R-:W-:Y:S02]  /*16360*/  PRMT R9, R4, 0x7531, R5 ;  /* 0x0000753104097816 */ /* 0x000fe40000000005 */
[C-C-:B------:R-:W-:Y:S02]  /*16370*/  PRMT R10, R6.reuse, 0x6420, R7.reuse ;  /* 0x00006420060a7816 */ /* 0x140fe40000000007 */
[----:B------:R-:W-:Y:S02]  /*16380*/  PRMT R11, R6, 0x7531, R7 ;  /* 0x00007531060b7816 */ /* 0x000fe40000000007 */
[----:B------:R-:W-:Y:S01]  /*16390*/  LOP3.LUT R4, R14, R17, RZ, 0xfc, !PT ;  /* 0x000000110e047212 */ /* 0x000fe200078efcff */
[----:B------:R-:W-:-:S02]  /*163a0*/  VIADD R14, R0, 0x3000 ;  /* 0x00003000000e7836 */ /* 0x000fc40000000000 */
[----:B------:R-:W-:Y:S03]  /*163b0*/  STSM.16.M88.4 [R22], R8 ;  /* 0x0000000816007844 */ /* 0x000fe60000000200 */
[----:B------:R-:W-:Y:S01]  /*163c0*/  LOP3.LUT R25, R14, R18, RZ, 0xfc, !PT ;  /* 0x000000120e197212 */ /* 0x000fe200078efcff */
[----:B------:R-:W0:Y:S04]  /*163d0*/  LDSM.16.MT88.4 R4, [R4+UR45+0xf200] ;  /* 0x00f2002d0404783b */ /* 0x000e280008004200 */
[----:B------:R-:W-:Y:S01]  /*163e0*/  IMAD.IADD R25, R16, 0x1, R25 ;  /* 0x0000000110197824 */ /* 0x000fe200078e0219 */
[C-C-:B0-----:R-:W-:Y:S02]  /*163f0*/  PRMT R8, R4.reuse, 0x6420, R5.reuse ;  /* 0x0000642004087816 */ /* 0x141fe40000000005 */
[----:B------:R-:W-:-:S02]  /*16400*/  PRMT R9, R4, 0x7531, R5 ;  /* 0x0000753104097816 */ /* 0x000fc40000000005 */
[C-C-:B------:R-:W-:Y:S02]  /*16410*/  PRMT R10, R6.reuse, 0x6420, R7.reuse ;  /* 0x00006420060a7816 */ /* 0x140fe40000000007 */
[----:B------:R-:W-:Y:S02]  /*16420*/  PRMT R11, R6, 0x7531, R7 ;  /* 0x00007531060b7816 */ /* 0x000fe40000000007 */
[-C--:B------:R-:W-:Y:S01]  /*16430*/  LOP3.LUT R5, R14, R17.reuse, RZ, 0xfc, !PT ;  /* 0x000000110e057212 */ /* 0x080fe200078efcff */
[----:B------:R-:W-:Y:S02]  /*16440*/  VIADD R14, R0, 0x3800 ;  /* 0x00003800000e7836 */ /* 0x000fe40000000000 */
[----:B------:R0:W-:Y:S04]  /*16450*/  STSM.16.M88.4 [R23], R8 ;  /* 0x0000000817007844 */ /* 0x0001e80000000200 */
[----:B------:R-:W1:Y:S01]  /*16460*/  LDSM.16.MT88.4 R4, [R5+UR45+0xf200] ;  /* 0x00f2002d0504783b */ /* 0x000e620008004200 */
[----:B0-----:R-:W-:-:S02]  /*16470*/  LOP3.LUT R23, R15, R17, RZ, 0xfc, !PT ;  /* 0x000000110f177212 */ /* 0x001fc400078efcff */
[----:B------:R-:W-:-:S05]  /*16480*/  LOP3.LUT R15, R15, R18, RZ, 0xfc, !PT ;  /* 0x000000120f0f7212 */ /* 0x000fca00078efcff */
[----:B------:R-:W-:Y:S01]  /*16490*/  IMAD.IADD R15, R16, 0x1, R15 ;  /* 0x00000001100f7824 */ /* 0x000fe200078e020f */
        /* <DEDUP_REMOVED lines=14> */
[----:B------:R-:W-:Y:S01]  /*16580*/  PRMT R11, R6, 0x7531, R7 ;  /* 0x00007531060b7816 */ /* 0x000fe20000000007 */
[----:B------:R-:W-:-:S05]  /*16590*/  IMAD.IADD R12, R16, 0x1, R5 ;  /* 0x00000001100c7824 */ /* 0x000fca00078e0205 */
[----:B------:R-:W-:Y:S04]  /*165a0*/  STSM.16.M88.4 [R12], R8 ;  /* 0x000000080c007844 */ /* 0x000fe80000000200 */
[----:B------:R0:W1:Y:S02]  /*165b0*/  LDSM.16.MT88.4 R4, [R3+UR45+0xf200] ;  /* 0x00f2002d0304783b */ /* 0x0000640008004200 */
[----:B0-----:R-:W-:Y:S01]  /*165c0*/  LOP3.LUT R3, R14, R18, RZ, 0xfc, !PT ;  /* 0x000000120e037212 */ /* 0x001fe200078efcff */
[----:B------:R-:W-:-:S04]  /*165d0*/  VIADD R12, R0, 0x6000 ;  /* 0x00006000000c7836 */ /* 0x000fc80000000000 */
[----:B------:R-:W-:Y:S01]  /*165e0*/  IMAD.IADD R3, R16, 0x1, R3 ;  /* 0x0000000110037824 */ /* 0x000fe200078e0203 */
[----:B------:R-:W-:Y:S02]  /*165f0*/  LOP3.LUT R14, R12, R17, RZ, 0xfc, !PT ;  /* 0x000000110c0e7212 */ /* 0x000fe400078efcff */
[C-C-:B-1----:R-:W-:Y:S02]  /*16600*/  PRMT R8, R4.reuse, 0x6420, R5.reuse ;  /* 0x0000642004087816 */ /* 0x142fe40000000005 */
[----:B------:R-:W-:Y:S02]  /*16610*/  PRMT R9, R4, 0x7531, R5 ;  /* 0x0000753104097816 */ /* 0x000fe40000000005 */
[C-C-:B------:R-:W-:Y:S02]  /*16620*/  PRMT R10, R6.reuse, 0x6420, R7.reuse ;  /* 0x00006420060a7816 */ /* 0x140fe40000000007 */
[----:B------:R-:W-:-:S05]  /*16630*/  PRMT R11, R6, 0x7531, R7 ;  /* 0x00007531060b7816 */ /* 0x000fca0000000007 */
[----:B------:R-:W-:Y:S04]  /*16640*/  STSM.16.M88.4 [R25], R8 ;  /* 0x0000000819007844 */ /* 0x000fe80000000200 */
[----:B------:R0:W1:Y:S02]  /*16650*/  LDSM.16.MT88.4 R4, [R22+UR45+0xf200] ;  /* 0x00f2002d1604783b */ /* 0x0000640008004200 */
[----:B0-----:R-:W-:Y:S01]  /*16660*/  VIADD R22, R0, 0x4000 ;  /* 0x0000400000167836 */ /* 0x001fe20000000000 */
        /* <DEDUP_REMOVED lines=17> */
[----:B------:R-:W-:-:S03]  /*16780*/  VIADD R0, R0, 0x7000 ;  /* 0x0000700000007836 */ /* 0x000fc60000000000 */
[C---:B------:R-:W-:Y:S02]  /*16790*/  LOP3.LUT R23, R13.reuse, R17, RZ, 0xfc, !PT ;  /* 0x000000110d177212 */ /* 0x040fe400078efcff */
        /* <DEDUP_REMOVED lines=13> */
[----:B------:R-:W-:-:S02]  /*16870*/  PRMT R10, R6, 0x6420, R7 ;  /* 0x00006420060a7816 */ /* 0x000fc40000000007 */
[----:B------:R-:W-:-:S05]  /*16880*/  PRMT R11, R6, 0x7531, R7 ;  /* 0x00007531060b7816 */ /* 0x000fca0000000007 */
[----:B------:R0:W-:Y:S04]  /*16890*/  STSM.16.M88.4 [R21], R8 ;  /* 0x0000000815007844 */ /* 0x0001e80000000200 */
[----:B------:R-:W1:Y:S01]  /*168a0*/  LDSM.16.MT88.4 R4, [R23+UR45+0xf200] ;  /* 0x00f2002d1704783b */ /* 0x000e620008004200 */
[----:B0-----:R-:W-:-:S05]  /*168b0*/  LOP3.LUT R21, R12, R18, RZ, 0xfc, !PT ;  /* 0x000000120c157212 */ /* 0x001fca00078efcff */
[----:B------:R-:W-:Y:S01]  /*168c0*/  IMAD.IADD R21, R16, 0x1, R21 ;  /* 0x0000000110157824 */ /* 0x000fe200078e0215 */
[C-C-:B-1----:R-:W-:Y:S02]  /*168d0*/  PRMT R8, R4.reuse, 0x6420, R5.reuse ;  /* 0x0000642004087816 */ /* 0x142fe40000000005 */
        /* <DEDUP_REMOVED lines=33> */
.L_x_6243:
[----:B-1----:R1:W-:Y:S01]  /*16af0*/  SYNCS.ARRIVE.TRANS64.A1T0 RZ, [R2+URZ+0x33450], RZ ;  /* 0x033450ff02ff79a7 */ /* 0x0023e2000810003f */
[----:B------:R-:W-:Y:S06]  /*16b00*/  BAR.SYNC.DEFER_BLOCKING 0x2, 0x80 ;  /* 0x0082000000007b1d */ /* 0x000fec0000010000 */
[----:B------:R-:W-:Y:S05]  /*16b10*/  @!P1 BRA `(.L_x_6244) ;  /* 0x0000000000049947 */ /* 0x000fea0003800000 */
[----:B------:R-:W-:Y:S01]  /*16b20*/  BPT.TRAP 0x1 ;  /* 0x000000040000795c */ /* 0x000fe20000300000 */
.L_x_6244:
[----:B------:R-:W2:Y:S01]  /*16b30*/  S2R R0, SR_CgaCtaId ;  /* 0x0000000000007919 */ /* 0x000ea20000008800 */
[----:B-1----:R-:W-:Y:S02]  /*16b40*/  VIADD R2, R2, 0x33480 ;  /* 0x0003348002027836 */ /* 0x002fe40000000000 */
[----:B0-----:R-:W-:-:S03]  /*16b50*/  IMAD.MOV.U32 R3, RZ, RZ, RZ ;  /* 0x000000ffff037224 */ /* 0x001fc600078e00ff */
[----:B--2---:R-:W-:-:S04]  /*16b60*/  PRMT R2, R0, 0x654, R2 ;  /* 0x0000065400027816 */ /* 0x004fc80000000002 */
[----:B------:R0:W-:Y:S02]  /*16b70*/  SYNCS.ARRIVE.TRANS64.RED.A1T0 RZ, [R2+URZ], RZ ;  /* 0x000000ff02ff79a7 */ /* 0x0001e4000810043f */
[----:B0-----:R-:W-:-:S05]  /*16b80*/  VIADD R2, R20, 0x1 ;  /* 0x0000000114027836 */ /* 0x001fca0000000000 */
[----:B------:R-:W-:-:S04]  /*16b90*/  ISETP.NE.AND P0, PT, R2, 0x2, PT ;  /* 0x000000020200780c */ /* 0x000fc80003f05270 */
[----:B------:R-:W-:Y:S02]  /*16ba0*/  SEL R5, RZ, 0x1, P0 ;  /* 0x00000001ff057807 */ /* 0x000fe40000000000 */
[----:B------:R-:W-:Y:S02]  /*16bb0*/  SEL R2, R2, RZ, P0 ;  /* 0x000000ff02027207 */ /* 0x000fe40000000000 */
[----:B------:R-:W-:-:S07]  /*16bc0*/  LOP3.LUT R0, R32, R5, RZ, 0x3c, !PT ;  /* 0x0000000520007212 */ /* 0x000fce00078e3cff */
.L_x_6199:
[----:B------:R-:W0:Y:S01]  /*16bd0*/  S2R R5, SR_CgaCtaId ;  /* 0x0000000000057919 */ /* 0x000e220000008800 */
[----:B------:R-:W-:Y:S02]  /*16be0*/  MOV R4, 0x400 ;  /* 0x0000040000047802 */ /* 0x000fe40000000f00 */
[----:B------:R-:W-:Y:S02]  /*16bf0*/  SHF.L.U32 R3, R3, 0x1f, RZ ;  /* 0x0000001f03037819 */ /* 0x000fe400000006ff */
[----:B0-----:R-:W-:-:S04]  /*16c00*/  LEA R6, R5, R4, 0x18 ;  /* 0x0000000405067211 */ /* 0x001fc800078ec0ff */
[----:B------:R-:W0:Y:S02]  /*16c10*/  SYNCS.PHASECHK.TRANS64.TRYWAIT P0, [R6+URZ+0x33420], R3 ;  /* 0x03342003060075a7 */ /* 0x000e24000800017f */
[----:B0-----:R-:W-:Y:S05]  /*16c20*/  @!P0 BRA `(.L_x_6245) ;  /* 0x0000002800248947 */ /* 0x001fea0003800000 */
.L_x_6326:
        /* <DEDUP_REMOVED lines=8> */
[----:B------:R-:W2:Y:S02]  /*16cb0*/  LDL R4, [R1+0x10] ;  /* 0x0000100001047983 */ /* 0x000ea40000100800 */
[----:B--2---:R-:W-:-:S13]  /*16cc0*/  R2UR UR4, R4 ;  /* 0x00000000040472ca */ /* 0x004fda00000e0000 */
[----:B------:R-:W-:-:S06]  /*16cd0*/  ULOP3.LUT UR4, UR4, 0x2, URZ, 0xfc, !UPT ;  /* 0x0000000204047892 */ /* 0x000fcc000f8efc3f */
[----:B------:R-:W-:-:S05]  /*16ce0*/  IMAD.U32 R3, RZ, RZ, UR4 ;  /* 0x00000004ff037e24 */ /* 0x000fca000f8e00ff */
[----:B------:R-:W-:-:S13]  /*16cf0*/  ISETP.NE.AND P0, PT, R3, 0x3, PT ;  /* 0x000000030300780c */ /* 0x000fda0003f05270 */
[----:B------:R-:W-:Y:S05]  /*16d00*/  @!P0 BRA `(.L_x_6246) ;  /* 0x0000000000048947 */ /* 0x000fea0003800000 */
[----:B------:R-:W-:Y:S01]  /*16d10*/  BPT.TRAP 0x1 ;  /* 0x000000040000795c */ /* 0x000fe20000300000 */
.L_x_6246:
[----:B------:R-:W-:Y:S01]  /*16d20*/  IMAD R5, R2, 0x8, R6 ;  /* 0x0000000802057824 */ /* 0x000fe200078e0206 */
[----:B------:R-:W-:Y:S01]  /*16d30*/  SHF.L.U32 R4, R0, 0x1f, RZ ;  /* 0x0000001f00047819 */ /* 0x000fe200000006ff */
[----:B------:R-:W-:-:S03]  /*16d40*/  VIADD R2, R2, 0x1 ;  /* 0x0000000102027836 */ /* 0x000fc60000000000 */
[----:B------:R-:W0:Y:S02]  /*16d50*/  SYNCS.PHASECHK.TRANS64.TRYWAIT P1, [R5+URZ+0x33440], R4 ;  /* 0x03344004050075a7 */ /* 0x000e24000802017f */
[----:B------:R-:W-:-:S04]  /*16d60*/  ISETP.NE.AND P2, PT, R2, 0x2, PT ;  /* 0x000000020200780c */ /* 0x000fc80003f45270 */
[----:B------:R-:W-:Y:S01]  /*16d70*/  SEL R3, RZ, 0x1, P2 ;  /* 0x00000001ff037807 */ /* 0x000fe20001000000 */
[----:B0-----:R-:W-:Y:S08]  /*16d80*/  @!P1 BRA `(.L_x_6247) ;  /* 0x0000002400e09947 */ /* 0x001ff00003800000 */
.L_x_6327:
[----:B------:R-:W-:Y:S02]  /*16d90*/  SEL R2, R2, RZ, P2 ;  /* 0x000000ff02027207 */ /* 0x000fe40001000000 */
[----:B------:R-:W-:Y:S01]  /*16da0*/  LOP3.LUT R0, R0, R3, RZ, 0x3c, !PT ;  /* 0x0000000300007212 */ /* 0x000fe200078e3cff */
[----:B------:R-:W-:Y:S06]  /*16db0*/  @!P0 BRA `(.L_x_6248) ;  /* 0x0000000000048947 */ /* 0x000fec0003800000 */
[----:B------:R-:W-:Y:S01]  /*16dc0*/  BPT.TRAP 0x1 ;  /* 0x000000040000795c */ /* 0x000fe20000300000 */
.L_x_6248:
[----:B------:R-:W-:Y:S01]  /*16dd0*/  IMAD R3, R2, 0x8, R6 ;  /* 0x0000000802037824 */ /* 0x000fe200078e0206 */
[----:B------:R-:W-:-:S04]  /*16de0*/  SHF.L.U32 R0, R0, 0x1f, RZ ;  /* 0x0000001f00007819 */ /* 0x000fc800000006ff */
[----:B------:R-:W1:Y:S02]  /*16df0*/  SYNCS.PHASECHK.TRANS64.TRYWAIT P1, [R3+URZ+0x33440], R0 ;  /* 0x03344000030075a7 */ /* 0x000e64000802017f */
[----:B-1----:R-:W-:Y:S05]  /*16e00*/  @!P1 BRA `(.L_x_6249) ;  /* 0x0000002400d49947 */ /* 0x002fea0003800000 */
.L_x_6328:
[----:B------:R-:W-:Y:S05]  /*16e10*/  @!P0 BRA `(.L_x_6250) ;  /* 0x0000000000048947 */ /* 0x000fea0003800000 */
[----:B------:R-:W-:Y:S01]  /*16e20*/  BPT.TRAP 0x1 ;  /* 0x000000040000795c */ /* 0x000fe20000300000 */
.L_x_6250:
[----:B------:R-:W2:Y:S02]  /*16e30*/  SYNCS.PHASECHK.TRANS64.TRYWAIT P1, [R5+URZ+0x33460], R4 ;  /* 0x03346004050075a7 */ /* 0x000ea4000802017f */
[----:B--2---:R-:W-:Y:S05]  /*16e40*/  @!P1 BRA `(.L_x_6251) ;  /* 0x0000002400d89947 */ /* 0x004fea0003800000 */
.L_x_6329:
[----:B------:R-:W-:Y:S05]  /*16e50*/  @!P0 BRA `(.L_x_6252) ;  /* 0x0000000000048947 */ /* 0x000fea0003800000 */
[----:B------:R-:W-:Y:S01]  /*16e60*/  BPT.TRAP 0x1 ;  /* 0x000000040000795c */ /* 0x000fe20000300000 */
.L_x_6252:
[----:B------:R-:W3:Y:S02]  /*16e70*/  SYNCS.PHASECHK.TRANS64.TRYWAIT P1, [R3+URZ+0x33460], R0 ;  /* 0x03346000030075a7 */ /* 0x000ee4000802017f */
[----:B---3--:R-:W-:Y:S05]  /*16e80*/  @!P1 BRA `(.L_x_6253) ;  /* 0x0000002400dc9947 */ /* 0x008fea0003800000 */
.L_x_6330:
[----:B------:R-:W-:Y:S05]  /*16e90*/  @!P0 BRA `(.L_x_6254) ;  /* 0x0000000000048947 */ /* 0x000fea0003800000 */
[----:B------:R-:W-:Y:S01]  /*16ea0*/  BPT.TRAP 0x1 ;  /* 0x000000040000795c */ /* 0x000fe20000300000 */
.L_x_6254:
[----:B------:R-:W4:Y:S02]  /*16eb0*/  SYNCS.PHASECHK.TRANS64.TRYWAIT P1, [R5+URZ+0x33480], R4 ;  /* 0x03348004050075a7 */ /* 0x000f24000802017f */
[----:B----4-:R-:W-:Y:S05]  /*16ec0*/  @!P1 BRA `(.L_x_6255) ;  /* 0x0000002400e09947 */ /* 0x010fea0003800000 */
.L_x_6331:
[----:B------:R-:W-:Y:S05]  /*16ed0*/  @!P0 BRA `(.L_x_6256) ;  /* 0x0000000000048947 */ /* 0x000fea0003800000 */
[----:B------:R-:W-:Y:S01]  /*16ee0*/  BPT.TRAP 0x1 ;  /* 0x000000040000795c */ /* 0x000fe20000300000 */
.L_x_6256:
[----:B------:R0:W0:Y:S02]  /*16ef0*/  SYNCS.PHASECHK.TRANS64.TRYWAIT P0, [R3+URZ+0x33480], R0 ;  /* 0x03348000030075a7 */ /* 0x000024000800017f */
[----:B0-----:R-:W-:Y:S05]  /*16f00*/  @!P0 NANOSLEEP.SYNCS 0x989680 ;  /* 0x009896800000895d */ /* 0x001fea0003900000 */
[----:B------:R-:W0:Y:S02]  /*16f10*/  @!P0 SYNCS.PHASECHK.TRANS64 P0, [R3+URZ+0x33480], R0 ;  /* 0x03348000030085a7 */ /* 0x000e24000800007f */
[----:B0-----:R-:W-:Y:S05]  /*16f20*/  @!P0 BRA `(.L_x_6256) ;  /* 0xfffffffc00f08947 */ /* 0x001fea000383ffff */
.L_x_6155:
[----:B------:R-:W-:Y:S05]  /*16f30*/  BSYNC B6 ;  /* 0x0000000000067941 */ /* 0x000fea0003800000 */
.L_x_6152:
[----:B------:R-:W-:Y:S05]  /*16f40*/  EXIT ;  /* 0x000000000000794d */ /* 0x000fea0003800000 */
.L_x_6159:
[----:B0-----:R-:W-:-:S04]  /*16f50*/  IMAD.U32 R3, RZ, RZ, UR38 ;  /* 0x00000026ff037e24 */ /* 0x001fc8000f8e00ff */
[----:B------:R0:W1:Y:S03]  /*16f60*/  SYNCS.PHASECHK.TRANS64.TRYWAIT P0, [R3+URZ+0x33400], R6 ;  /* 0x03340006030075a7 */ /* 0x000066000800017f */
[----:B-1----:R-:W-:Y:S05]  /*16f70*/  @!P0 NANOSLEEP.SYNCS 0x989680 ;  /* 0x009896800000895d */ /* 0x002fea0003900000 */
[----:B------:R-:W1:Y:S02]  /*16f80*/  @!P0 SYNCS.PHASECHK.TRANS64 P0, [R3+URZ+0x33400], R6 ;  /* 0x03340006030085a7 */ /* 0x000e64000800007f */
[----:B-1----:R-:W-:Y:S05]  /*16f90*/  @!P0 BRA `(.L_x_6159) ;  /* 0xfffffffc00ec8947 */ /* 0x002fea000383ffff */
[----:B------:R-:W-:Y:S05]  /*16fa0*/  BRA `(.L_x_6257) ;  /* 0xfffffea800287947 */ /* 0x000fea000383ffff */
.L_x_6163:
[----:B--2---:R-:W-:-:S04]  /*16fb0*/  IMAD.U32 R5, RZ, RZ, UR38 ;  /* 0x00000026ff057e24 */ /* 0x004fc8000f8e00ff */
[----:B------:R2:W3:Y:S03]  /*16fc0*/  SYNCS.PHASECHK.TRANS64.TRYWAIT P1, [R5+URZ+0x33430], R6 ;  /* 0x03343006050075a7 */ /* 0x0004e6000802017f */
[----:B---3--:R-:W-:Y:S05]  /*16fd0*/  @!P1 NANOSLEEP.SYNCS 0x989680 ;  /* 0x009896800000995d */ /* 0x008fea0003900000 */
[----:B------:R-:W3:Y:S02]  /*16fe0*/  @!P1 SYNCS.PHASECHK.TRANS64 P1, [R5+URZ+0x33430], R6 ;  /* 0x03343006050095a7 */ /* 0x000ee4000802007f */
[----:B---3--:R-:W-:Y:S05]  /*16ff0*/  @!P1 BRA `(.L_x_6163) ;  /* 0xfffffffc00ec9947 */ /* 0x008fea000383ffff */
[----:B------:R-:W-:Y:S05]  /*17000*/  BRA `(.L_x_6162) ;  /* 0xfffffea8004c7947 */ /* 0x000fea000383ffff */
.L_x_6169:
[----:B-1----:R-:W-:-:S04]  /*17010*/  IMAD.U32 R11, RZ, RZ, UR4 ;  /* 0x00000004ff0b7e24 */ /* 0x002fc8000f8e00ff */
[----:B------:R1:W2:Y:S03]  /*17020*/  SYNCS.PHASECHK.TRANS64.TRYWAIT P1, [R11+URZ+0x33430], R10 ;  /* 0x0334300a0b0075a7 */ /* 0x0002a6000802017f */
[----:B--2---:R-:W-:Y:S05]  /*17030*/  @!P1 NANOSLEEP.SYNCS 0x989680 ;  /* 0x009896800000995d */ /* 0x004fea0003900000 */
[----:B------:R-:W2:Y:S02]  /*17040*/  @!P1 SYNCS.PHASECHK.TRANS64 P1, [R11+URZ+0x33430], R10 ;  /* 0x0334300a0b0095a7 */ /* 0x000ea4000802007f */
[----:B--2---:R-:W-:Y:S05]  /*17050*/  @!P1 BRA `(.L_x_6169) ;  /* 0xfffffffc00ec9947 */ /* 0x004fea000383ffff */
[----:B------:R-:W-:Y:S05]  /*17060*/  BRA `(.L_x_6166) ;  /* 0xfffffeec00987947 */ /* 0x000fea000383ffff */
.L_x_6173:
[----:B-1----:R-:W-:-:S04]  /*17070*/  IMAD.U32 R11, RZ, RZ, UR10 ;  /* 0x0000000aff0b7e24 */ /* 0x002fc8000f8e00ff */
[----:B------:R1:W2:Y:S03]  /*17080*/  SYNCS.PHASECHK.TRANS64.TRYWAIT P1, [R11+URZ+0x33450], R10 ;  /* 0x0334500a0b0075a7 */ /* 0x0002a6000802017f */
[----:B--2---:R-:W-:Y:S05]  /*17090*/  @!P1 NANOSLEEP.SYNCS 0x989680 ;  /* 0x009896800000995d */ /* 0x004fea0003900000 */
[----:B------:R-:W2:Y:S02]  /*170a0*/  @!P1 SYNCS.PHASECHK.TRANS64 P1, [R11+URZ+0x33450], R10 ;  /* 0x0334500a0b0095a7 */ /* 0x000ea4000802007f */
[----:B--2---:R-:W-:Y:S05]  /*170b0*/  @!P1 BRA `(.L_x_6173) ;  /* 0xfffffffc00ec9947 */ /* 0x004fea000383ffff */
[----:B------:R-:W-:Y:S05]  /*170c0*/  BRA `(.L_x_6170) ;  /* 0xfffffef800ac7947 */ /* 0x000fea000383ffff */
.L_x_6181:
[----:B-1----:R-:W-:-:S04]  /*170d0*/  IMAD.U32 R10, RZ, RZ, UR10 ;  /* 0x0000000aff0a7e24 */ /* 0x002fc8000f8e00ff */
[----:B------:R1:W2:Y:S03]  /*170e0*/  SYNCS.PHASECHK.TRANS64.TRYWAIT P1, [R10+URZ+0x33430], R9 ;  /* 0x033430090a0075a7 */ /* 0x0002a6000802017f */
[----:B--2---:R-:W-:Y:S05]  /*170f0*/  @!P1 NANOSLEEP.SYNCS 0x989680 ;  /* 0x009896800000995d */ /* 0x004fea0003900000 */
[----:B------:R-:W2:Y:S02]  /*17100*/  @!P1 SYNCS.PHASECHK.TRANS64 P1, [R10+URZ+0x33430], R9 ;  /* 0x033430090a0095a7 */ /* 0x000ea4000802007f */
[----:B--2---:R-:W-:Y:S05]  /*17110*/  @!P1 BRA `(.L_x_6181) ;  /* 0xfffffffc00ec9947 */ /* 0x004fea000383ffff */
[----:B------:R-:W-:Y:S05]  /*17120*/  BRA `(.L_x_6178) ;  /* 0xffffff3000a47947 */ /* 0x000fea000383ffff */
.L_x_6185:
[----:B-1----:R-:W-:-:S04]  /*17130*/  IMAD.U32 R10, RZ, RZ, UR10 ;  /* 0x0000000aff0a7e24 */ /* 0x002fc8000f8e00ff */
[----:B------:R1:W2:Y:S03]  /*17140*/  SYNCS.PHASECHK.TRANS64.TRYWAIT P1, [R10+URZ+0x33450], R9 ;  /* 0x033450090a0075a7 */ /* 0x0002a6000802017f */
[----:B--2---:R-:W-:Y:S05]  /*17150*/  @!P1 NANOSLEEP.SYNCS 0x989680 ;  /* 0x009896800000995d */ /* 0x004fea0003900000 */
[----:B------:R-:W2:Y:S02]  /*17160*/  @!P1 SYNCS.PHASECHK.TRANS64 P1, [R10+URZ+0x33450], R9 ;  /* 0x033450090a0095a7 */ /* 0x000ea4000802007f */
[----:B--2---:R-:W-:Y:S05]  /*17170*/  @!P1 BRA `(.L_x_6185) ;  /* 0xfffffffc00ec9947 */ /* 0x004fea000383ffff */
[----:B------:R-:W-:Y:S05]  /*17180*/  BRA `(.L_x_6182) ;  /* 0xffffff3c00b07947 */ /* 0x000fea000383ffff */
.L_x_6192:
[----:B-1----:R-:W-:-:S04]  /*17190*/  IMAD.U32 R3, RZ, RZ, UR9 ;  /* 0x00000009ff037e24 */ /* 0x002fc8000f8e00ff */
[----:B------:R1:W3:Y:S03]  /*171a0*/  SYNCS.PHASECHK.TRANS64.TRYWAIT P1, [R3+URZ+0x33450], R0 ;  /* 0x03345000030075a7 */ /* 0x0002e6000802017f */
[----:B---3--:R-:W-:Y:S05]  /*171b0*/  @!P1 NANOSLEEP.SYNCS 0x989680 ;  /* 0x009896800000995d */ /* 0x008fea0003900000 */
[----:B------:R-:W3:Y:S02]  /*171c0*/  @!P1 SYNCS.PHASECHK.TRANS64 P1, [R3+URZ+0x33450], R0 ;  /* 0x03345000030095a7 */ /* 0x000ee4000802007f */
[----:B---3--:R-:W-:Y:S05]  /*171d0*/  @!P1 BRA `(.L_x_6192) ;  /* 0xfffffffc00ec9947 */ /* 0x008fea000383ffff */
[----:B------:R-:W-:Y:S05]  /*171e0*/  BRA `(.L_x_6191) ;  /* 0xffffff6800807947 */ /* 0x000fea000383ffff */
.L_x_6205:
[----:B------:R-:W-:Y:S02]  /*171f0*/  IMAD.MOV.U32 R13, RZ, RZ, R19 ;  /* 0x000000ffff0d7224 */ /* 0x000fe400078e0013 */
[----:B------:R-:W-:Y:S02]  /*17200*/  IMAD.MOV.U32 R12, RZ, RZ, RZ ;  /* 0x000000ffff0c7224 */ /* 0x000fe400078e00ff */
[----:B------:R-:W-:Y:S02]  /*17210*/  IMAD.MOV.U32 R11, RZ, RZ, 0x1f ;  /* 0x0000001fff0b7424 */ /* 0x000fe400078e00ff */
[----:B------:R-:W-:-:S07]  /*17220*/  IMAD.MOV.U32 R15, RZ, RZ, -0x1 ;  /* 0xffffffffff0f7424 */ /* 0x000fce00078e00ff */
[----:B0----5:R-:W-:Y:S05]  /*17230*/  WARPSYNC.COLLECTIVE R15, `(.L_x_6258) ;  /* 0x000000000f087348 */ /* 0x021fea0003c00000 */
[----:B------:R1:W2:Y:S02]  /*17240*/  SHFL.IDX P6, R14, R13, R12, R11 ;  /* 0x0000000c0d0e7389 */ /* 0x0002a400000c000b */
[----:B012--5:R-:W-:Y:S01]  /*17250*/  ENDCOLLECTIVE ;  /* 0x000000000000791b */ /* 0x027fe20003800000 */
.L_x_6258:
[----:B------:R-:W-:Y:S05]  /*17260*/  BRA `(.L_x_6259) ;  /* 0xffffffb400187947 */ /* 0x000fea000383ffff */
.L_x_6207:
[----:B0-----:R0:W1:Y:S02]  /*17270*/  SYNCS.PHASECHK.TRANS64.TRYWAIT P0, [R30+URZ+0x33480], R34 ;  /* 0x033480221e0075a7 */ /* 0x001064000800017f */
[----:B-1----:R-:W-:Y:S05]  /*17280*/  @!P0 NANOSLEEP.SYNCS 0x989680 ;  /* 0x009896800000895d */ /* 0x002fea0003900000 */
[----:B------:R-:W1:Y:S02]  /*17290*/  @!P0 SYNCS.PHASECHK.TRANS64 P0, [R30+URZ+0x33480], R34 ;  /* 0x033480221e0085a7 */ /* 0x000e64000800007f */
[----:B-1----:R-:W-:Y:S05]  /*172a0*/  @!P0 BRA `(.L_x_6207) ;  /* 0xfffffffc00f08947 */ /* 0x002fea000383ffff */
[----:B------:R-:W-:Y:S05]  /*172b0*/  BRA `(.L_x_6260) ;  /* 0xffffffb800d47947 */ /* 0x000fea000383ffff */
.L_x_6208:
        /* <DEDUP_REMOVED lines=8> */
.L_x_6262:
[----:B------:R-:W-:Y:S05]  /*17340*/  BSYNC B0 ;  /* 0x0000000000007941 */ /* 0x000fea0003800000 */
.L_x_6261:
        /* <DEDUP_REMOVED lines=12> */
.L_x_6263:
        /* <DEDUP_REMOVED lines=9> */
[----:B------:R-:W-:Y:S01]  /*174a0*/  ISETP.LT.OR P3, PT, R7, 0x1, P1 ;  /* 0x000000010700780c */ /* 0x000fe20000f61670 */
[----:B------:R-:W-:-:S10]  /*174b0*/  VIADD R23, R23, UR45 ;  /* 0x0000002d17177c36 */ /* 0x000fd40008000000 */
        /* <DEDUP_REMOVED lines=11> */
.L_x_6264:
        /* <DEDUP_REMOVED lines=9> */
.L_x_6265:
[----:B------:R-:W-:Y:S02]  /*17600*/  IMAD.MOV.U32 R13, RZ, RZ, R8 ;  /* 0x000000ffff0d7224 */ /* 0x000fe400078e0008 */
[----:B------:R-:W-:Y:S02]  /*17610*/  IMAD.MOV.U32 R12, RZ, RZ, 0x2 ;  /* 0x00000002ff0c7424 */ /* 0x000fe400078e00ff */
[----:B------:R-:W-:-:S07]  /*17620*/  IMAD.MOV.U32 R2, RZ, RZ, R14 ;  /* 0x000000ffff027224 */ /* 0x000fce00078e000e */
[----:B------:R-:W-:Y:S05]  /*17630*/  WARPSYNC.COLLECTIVE R15, `(.L_x_6266) ;  /* 0x000000000f087348 */ /* 0x000fea0003c00000 */
[----:B------:R0:W1:Y:S02]  /*17640*/  SHFL.IDX P6, R14, R13, R12, R11 ;  /* 0x0000000c0d0e7389 */ /* 0x00006400000c000b */
[----:B01----:R-:W-:Y:S01]  /*17650*/  ENDCOLLECTIVE ;  /* 0x000000000000791b */ /* 0x003fe20003800000 */
.L_x_6266:
        /* <DEDUP_REMOVED lines=16> */
.L_x_6267:
[----:B------:R-:W-:Y:S02]  /*17760*/  IMAD.MOV.U32 R13, RZ, RZ, R8 ;  /* 0x000000ffff0d7224 */ /* 0x000fe400078e0008 */
[----:B------:R-:W-:Y:S02]  /*17770*/  IMAD.MOV.U32 R12, RZ, RZ, 0x3 ;  /* 0x00000003ff0c7424 */ /* 0x000fe400078e00ff */
[----:B------:R-:W-:-:S07]  /*17780*/  IMAD.MOV.U32 R2, RZ, RZ, R14 ;  /* 0x000000ffff027224 */ /* 0x000fce00078e000e */
[----:B------:R-:W-:Y:S05]  /*17790*/  WARPSYNC.COLLECTIVE R15, `(.L_x_6268) ;  /* 0x000000000f087348 */ /* 0x000fea0003c00000 */
[----:B------:R0:W1:Y:S02]  /*177a0*/  SHFL.IDX P6, R14, R13, R12, R11 ;  /* 0x0000000c0d0e7389 */ /* 0x00006400000c000b */
[----:B01----:R-:W-:Y:S01]  /*177b0*/  ENDCOLLECTIVE ;  /* 0x000000000000791b */ /* 0x003fe20003800000 */
.L_x_6268:
        /* <DEDUP_REMOVED lines=13> */
.L_x_6269:
        /* <DEDUP_REMOVED lines=12> */
.L_x_6270:
        /* <DEDUP_REMOVED lines=13> */
.L_x_6271:
[----:B------:R-:W-:Y:S01]  /*17a20*/  @!PT LDS RZ, [RZ] ;  /* 0x00000000fffff984 */ /* 0x000fe20000000800 */
[----:B------:R-:W-:Y:S01]  /*17a30*/  @!PT LDS RZ, [RZ] ;  /* 0x00000000fffff984 */ /* 0x000fe20000000800 */
[----:B------:R-:W-:Y:S01]  /*17a40*/  @!PT LDS RZ, [RZ] ;  /* 0x00000000fffff984 */ /* 0x000fe20000000800 */
[----:B------:R2:W-:Y:S01]  /*17a50*/  LDGSTS.E.BYPASS.LTC128B.128 [R23+0x13200], desc[UR36][R2.64+0x40], !P3 ;  /* 0x1320004002177fae */ /* 0x0005e2000d901d64 */
[C---:B------:R-:W-:Y:S02]  /*17a60*/  ISETP.LT.OR P3, PT, R7.reuse, 0x61, P0 ;  /* 0x000000610700780c */ /* 0x040fe40000761670 */
[----:B------:R-:W-:-:S11]  /*17a70*/  ISETP.GE.AND P6, PT, R7, 0x81, PT ;  /* 0x000000810700780c */ /* 0x000fd60003fc6270 */
[----:B------:R2:W-:Y:S01]  /*17a80*/  LDGSTS.E.BYPASS.LTC128B.128 [R23+0x15a00], desc[UR36][R2.64+0x80], !P3 ;  /* 0x15a0008002177fae */ /* 0x0005e2000d901d64 */
[----:B------:R-:W-:Y:S02]  /*17a90*/  ISETP.GE.AND P3, PT, R7, 0x61, PT ;  /* 0x000000610700780c */ /* 0x000fe40003f66270 */
[----:B------:R-:W-:Y:S01]  /*17aa0*/  @P6 LOP3.LUT R19, R19, 0x80, RZ, 0xfc, !PT ;  /* 0x0000008013136812 */ /* 0x000fe200078efcff */
[----:B------:R-:W-:Y:S10]  /*17ab0*/  BRA `(.L_x_6272) ;  /* 0xffffffb800547947 */ /* 0x000ff4000383ffff */
.L_x_6211:
[----:B-1----:R1:W2:Y:S02]  /*17ac0*/  SYNCS.PHASECHK.TRANS64.TRYWAIT P0, [R30+URZ+0x33440], R34 ;  /* 0x033440221e0075a7 */ /* 0x0022a4000800017f */
[----:B--2---:R-:W-:Y:S05]  /*17ad0*/  @!P0 NANOSLEEP.SYNCS 0x989680 ;  /* 0x009896800000895d */ /* 0x004fea0003900000 */
[----:B------:R-:W2:Y:S02]  /*17ae0*/  @!P0 SYNCS.PHASECHK.TRANS64 P0, [R30+URZ+0x33440], R34 ;  /* 0x033440221e0085a7 */ /* 0x000ea4000800007f */
[----:B--2---:R-:W-:Y:S05]  /*17af0*/  @!P0 BRA `(.L_x_6211) ;  /* 0xfffffffc00f08947 */ /* 0x004fea000383ffff */
[----:B------:R-:W-:Y:S05]  /*17b00*/  BRA `(.L_x_6273) ;  /* 0xffffffb8009c7947 */ /* 0x000fea000383ffff */
.L_x_6212:
        /* <DEDUP_REMOVED lines=8> */
.L_x_6275:
[----:B------:R-:W-:Y:S05]  /*17b90*/  BSYNC B0 ;  /* 0x0000000000007941 */ /* 0x000fea0003800000 */
.L_x_6274:
        /* <DEDUP_REMOVED lines=9> */
.L_x_6276:
[-C--:B------:R-:W-:Y:S01]  /*17c30*/  ISETP.GE.AND P2, PT, R28, R10.reuse, PT ;  /* 0x0000000a1c00720c */ /* 0x080fe20003f46270 */
[----:B------:R-:W-:Y:S01]  /*17c40*/  IMAD.MOV.U32 R13, RZ, RZ, R5 ;  /* 0x000000ffff0d7224 */ /* 0x000fe200078e0005 */
[----:B------:R-:W-:Y:S01]  /*17c50*/  ISETP.GE.AND P1, PT, R27, R10, PT ;  /* 0x0000000a1b00720c */ /* 0x000fe20003f26270 */
        /* <DEDUP_REMOVED lines=15> */
.L_x_6277:
[----:B------:R-:W-:Y:S02]  /*17d50*/  IMAD.MOV.U32 R13, RZ, RZ, R0 ;  /* 0x000000ffff0d7224 */ /* 0x000fe400078e0000 */
[----:B------:R-:W-:-:S07]  /*17d60*/  IMAD.MOV.U32 R6, RZ, RZ, R14 ;  /* 0x000000ffff067224 */ /* 0x000fce00078e000e */
[----:B------:R-:W-:Y:S05]  /*17d70*/  WARPSYNC.COLLECTIVE R15, `(.L_x_6278) ;  /* 0x000000000f087348 */ /* 0x000fea0003c00000 */
[----:B------:R0:W1:Y:S02]  /*17d80*/  SHFL.IDX P6, R14, R13, R12, R11 ;  /* 0x0000000c0d0e7389 */ /* 0x00006400000c000b */
[----:B01----:R-:W-:Y:S01]  /*17d90*/  ENDCOLLECTIVE ;  /* 0x000000000000791b */ /* 0x003fe20003800000 */
.L_x_6278:
        /* <DEDUP_REMOVED lines=14> */
.L_x_6279:
        /* <DEDUP_REMOVED lines=11> */
.L_x_6280:
[----:B------:R-:W-:Y:S02]  /*17f30*/  IMAD.MOV.U32 R13, RZ, RZ, R5 ;  /* 0x000000ffff0d7224 */ /* 0x000fe400078e0005 */
[----:B------:R-:W-:Y:S01]  /*17f40*/  IMAD.MOV.U32 R12, RZ, RZ, 0x3 ;  /* 0x00000003ff0c7424 */ /* 0x000fe200078e00ff */
[----:B------:R-:W-:-:S05]  /*17f50*/  @P4 IADD3 R14, P0, R37, R14, RZ ;  /* 0x0000000e250e4210 */ /* 0x000fca0007f1e0ff */
[----:B------:R-:W-:-:S08]  /*17f60*/  @P4 IMAD.MOV.U32 R2, RZ, RZ, R14 ;  /* 0x000000ffff024224 */ /* 0x000fd000078e000e */
[----:B------:R-:W-:Y:S05]  /*17f70*/  WARPSYNC.COLLECTIVE R15, `(.L_x_6281) ;  /* 0x000000000f087348 */ /* 0x000fea0003c00000 */
[----:B------:R0:W1:Y:S02]  /*17f80*/  SHFL.IDX P6, R14, R13, R12, R11 ;  /* 0x0000000c0d0e7389 */ /* 0x00006400000c000b */
[----:B01----:R-:W-:Y:S01]  /*17f90*/  ENDCOLLECTIVE ;  /* 0x000000000000791b */ /* 0x003fe20003800000 */
.L_x_6281:
        /* <DEDUP_REMOVED lines=13> */
.L_x_6282:
[----:B------:R-:W-:Y:S02]  /*18070*/  IMAD.MOV.U32 R13, RZ, RZ, R8 ;  /* 0x000000ffff0d7224 */ /* 0x000fe400078e0008 */
[----:B------:R-:W-:Y:S01]  /*18080*/  IMAD.MOV.U32 R12, RZ, RZ, RZ ;  /* 0x000000ffff0c7224 */ /* 0x000fe200078e00ff */
[----:B------:R-:W-:-:S05]  /*18090*/  @P3 IADD3 R14, P0, R37, R14, RZ ;  /* 0x0000000e250e3210 */ /* 0x000fca0007f1e0ff */
[----:B------:R-:W-:-:S08]  /*180a0*/  @P3 IMAD.MOV.U32 R2, RZ, RZ, R14 ;  /* 0x000000ffff023224 */ /* 0x000fd000078e000e */
[----:B------:R-:W-:Y:S05]  /*180b0*/  WARPSYNC.COLLECTIVE R15, `(.L_x_6283) ;  /* 0x000000000f087348 */ /* 0x000fea0003c00000 */
[----:B------:R0:W1:Y:S02]  /*180c0*/  SHFL.IDX P6, R14, R13, R12, R11 ;  /* 0x0000000c0d0e7389 */ /* 0x00006400000c000b */
[----:B01----:R-:W-:Y:S01]  /*180d0*/  ENDCOLLECTIVE ;  /* 0x000000000000791b */ /* 0x003fe20003800000 */
.L_x_6283:
        /* <DEDUP_REMOVED lines=13> */
.L_x_6284:
[----:B------:R-:W-:Y:S05]  /*181b0*/  BRA `(.L_x_6285) ;  /* 0xffffffb800247947 */ /* 0x000fea000383ffff */
.L_x_6217:
[----:B------:R-:W-:Y:S02]  /*181c0*/  IMAD.MOV.U32 R13, RZ, RZ, R5 ;  /* 0x000000ffff0d7224 */ /* 0x000fe400078e0005 */
[----:B------:R-:W-:Y:S02]  /*181d0*/  IMAD.MOV.U32 R12, RZ, RZ, RZ ;  /* 0x000000ffff0c7224 */ /* 0x000fe400078e00ff */
[----:B------:R-:W-:Y:S02]  /*181e0*/  IMAD.MOV.U32 R11, RZ, RZ, 0x1c1f ;  /* 0x00001c1fff0b7424 */ /* 0x000fe400078e00ff */
[----:B------:R-:W-:Y:S02]  /*181f0*/  IMAD.MOV.U32 R15, RZ, RZ, -0x1 ;  /* 0xffffffffff0f7424 */ /* 0x000fe400078e00ff */
[----:B------:R-:W-:-:S07]  /*18200*/  IMAD.U32 R6, RZ, RZ, UR47 ;  /* 0x0000002fff067e24 */ /* 0x000fce000f8e00ff */
[----:B01-3--:R-:W-:Y:S05]  /*18210*/  WARPSYNC.COLLECTIVE R15, `(.L_x_6286) ;  /* 0x000000000f087348 */ /* 0x00bfea0003c00000 */
[----:B---3--:R2:W3:Y:S02]  /*18220*/  SHFL.IDX P6, R14, R13, R12, R11 ;  /* 0x0000000c0d0e7389 */ /* 0x0084e400000c000b */
[----:B0123--:R-:W-:Y:S01]  /*18230*/  ENDCOLLECTIVE ;  /* 0x000000000000791b */ /* 0x00ffe20003800000 */
.L_x_6286:
[----:B------:R-:W-:Y:S02]  /*18240*/  IMAD.MOV.U32 R13, RZ, RZ, R4 ;  /* 0x000000ffff0d7224 */ /* 0x000fe400078e0004 */
[----:B------:R-:W-:-:S07]  /*18250*/  IMAD.MOV.U32 R2, RZ, RZ, R14 ;  /* 0x000000ffff027224 */ /* 0x000fce00078e000e */
[----:B------:R-:W-:Y:S05]  /*18260*/  WARPSYNC.COLLECTIVE R15, `(.L_x_6287) ;  /* 0x000000000f087348 */ /* 0x000fea0003c00000 */
[----:B------:R0:W1:Y:S02]  /*18270*/  SHFL.IDX P6, R14, R13, R12, R11 ;  /* 0x0000000c0d0e7389 */ /* 0x00006400000c000b */
[----:B01----:R-:W-:Y:S01]  /*18280*/  ENDCOLLECTIVE ;  /* 0x000000000000791b */ /* 0x003fe20003800000 */
.L_x_6287:
[----:B------:R-:W-:Y:S02]  /*18290*/  ULDC UR4, c[0x0][0x288] ;  /* 0x0000a20000047ab9 */ /* 0x000fe40000000800 */
[----:B------:R-:W-:Y:S02]  /*182a0*/  IMAD R7, R0, UR4, RZ ;  /* 0x0000000400077c24 */ /* 0x000fe4000f8e02ff */
[----:B------:R-:W-:-:S04]  /*182b0*/  IMAD R0, R6, 0x80, R31 ;  /* 0x0000008006007824 */ /* 0x000fc800078e021f */
[C---:B------:R-:W-:Y:S01]  /*182c0*/  VIADD R6, R0.reuse, 0x20 ;  /* 0x0000002000067836 */ /* 0x040fe20000000000 */
        /* <DEDUP_REMOVED lines=9> */
.L_x_6288:
        /* <DEDUP_REMOVED lines=8> */
[----:B------:R-:W-:-:S10]  /*183e0*/  IMAD.MOV.U32 R6, RZ, RZ, R14 ;  /* 0x000000ffff067224 */ /* 0x000fd400078e000e */
[----:B0-----:R-:W-:Y:S05]  /*183f0*/  WARPSYNC.COLLECTIVE R15, `(.L_x_6289) ;  /* 0x000000000f087348 */ /* 0x001fea0003c00000 */
[----:B------:R1:W2:Y:S02]  /*18400*/  SHFL.IDX P6, R14, R13, R12, R11 ;  /* 0x0000000c0d0e7389 */ /* 0x0002a400000c000b */
[----:B012---:R-:W-:Y:S01]  /*18410*/  ENDCOLLECTIVE ;  /* 0x000000000000791b */ /* 0x007fe20003800000 */
.L_x_6289:
[----:B------:R-:W-:Y:S02]  /*18420*/  IMAD.MOV.U32 R13, RZ, RZ, R5 ;  /* 0x000000ffff0d7224 */ /* 0x000fe400078e0005 */
[----:B------:R-:W-:Y:S01]  /*18430*/  IMAD.MOV.U32 R12, RZ, RZ, 0x2 ;  /* 0x00000002ff0c7424 */ /* 0x000fe200078e00ff */
[----:B------:R-:W-:-:S05]  /*18440*/  @!P0 IADD3 R14, P4, R37, R14, RZ ;  /* 0x0000000e250e8210 */ /* 0x000fca0007f9e0ff */
[----:B------:R-:W-:-:S08]  /*18450*/  @!P0 IMAD.MOV.U32 R2, RZ, RZ, R14 ;  /* 0x000000ffff028224 */ /* 0x000fd000078e000e */
[----:B------:R-:W-:Y:S05]  /*18460*/  WARPSYNC.COLLECTIVE R15, `(.L_x_6290) ;  /* 0x000000000f087348 */ /* 0x000fea0003c00000 */
[----:B------:R0:W1:Y:S02]  /*18470*/  SHFL.IDX P6, R14, R13, R12, R11 ;  /* 0x0000000c0d0e7389 */ /* 0x00006400000c000b */
[----:B01----:R-:W-:Y:S01]  /*18480*/  ENDCOLLECTIVE ;  /* 0x000000000000791b */ /* 0x003fe20003800000 */
.L_x_6290:
[----:B------:R-:W-:Y:S02]  /*18490*/  @!P0 IMAD.X R9, RZ, RZ, R6, P4 ;  /* 0x000000ffff098224 */ /* 0x000fe400020e0606 */
[----:B------:R-:W-:Y:S02]  /*184a0*/  VIADD R6, R0, 0x40 ;  /* 0x0000004000067836 */ /* 0x000fe40000000000 */
        /* <DEDUP_REMOVED lines=13> */
.L_x_6291:
[----:B------:R-:W-:Y:S02]  /*18580*/  IMAD.MOV.U32 R13, RZ, RZ, R5 ;  /* 0x000000ffff0d7224 */ /* 0x000fe400078e0005 */
[----:B------:R-:W-:Y:S01]  /*18590*/  IMAD.MOV.U32 R12, RZ, RZ, 0x3 ;  /* 0x00000003ff0c7424 */ /* 0x000fe200078e00ff */
[----:B------:R-:W-:-:S05]  /*185a0*/  @!P0 IADD3 R14, P4, R37, R14, RZ ;  /* 0x0000000e250e8210 */ /* 0x000fca0007f9e0ff */
[----:B------:R-:W-:-:S08]  /*185b0*/  @!P0 IMAD.MOV.U32 R2, RZ, RZ, R14 ;  /* 0x000000ffff028224 */ /* 0x000fd000078e000e */
[----:B------:R-:W-:Y:S05]  /*185c0*/  WARPSYNC.COLLECTIVE R15, `(.L_x_6292) ;  /* 0x000000000f087348 */ /* 0x000fea0003c00000 */
[----:B------:R0:W1:Y:S02]  /*185d0*/  SHFL.IDX P6, R14, R13, R12, R11 ;  /* 0x0000000c0d0e7389 */ /* 0x00006400000c000b */
[----:B01----:R-:W-:Y:S01]  /*185e0*/  ENDCOLLECTIVE ;  /* 0x000000000000791b */ /* 0x003fe20003800000 */
.L_x_6292:
        /* <DEDUP_REMOVED lines=13> */
.L_x_6293:
[----:B------:R-:W-:Y:S05]  /*186c0*/  BRA `(.L_x_6294) ;  /* 0xffffffb800f07947 */ /* 0x000fea000383ffff */
.L_x_6220:
[----:B--2---:R2:W0:Y:S02]  /*186d0*/  SYNCS.PHASECHK.TRANS64.TRYWAIT P0, [R30+URZ+0x33420], R3 ;  /* 0x033420031e0075a7 */ /* 0x004424000800017f */
[----:B0-----:R-:W-:Y:S05]  /*186e0*/  @!P0 NANOSLEEP.SYNCS 0x989680 ;  /* 0x009896800000895d */ /* 0x001fea0003900000 */
[----:B------:R-:W0:Y:S02]  /*186f0*/  @!P0 SYNCS.PHASECHK.TRANS64 P0, [R30+URZ+0x33420], R3 ;  /* 0x033420031e0085a7 */ /* 0x000e24000800007f */
[----:B0-----:R-:W-:Y:S05]  /*18700*/  @!P0 BRA `(.L_x_6220) ;  /* 0xfffffffc00f08947 */ /* 0x001fea000383ffff */
[----:B------:R-:W-:Y:S05]  /*18710*/  BRA `(.L_x_6295) ;  /* 0xffffffbc00347947 */ /* 0x000fea000383ffff */
.L_x_6223:
[----:B0-----:R0:W1:Y:S02]  /*18720*/  SYNCS.PHASECHK.TRANS64.TRYWAIT P0, [R0+URZ+0x33480], R29 ;  /* 0x0334801d000075a7 */ /* 0x001064000800017f */
[----:B-1----:R-:W-:Y:S05]  /*18730*/  @!P0 NANOSLEEP.SYNCS 0x989680 ;  /* 0x009896800000895d */ /* 0x002fea0003900000 */
[----:B------:R-:W1:Y:S02]  /*18740*/  @!P0 SYNCS.PHASECHK.TRANS64 P0, [R0+URZ+0x33480], R29 ;  /* 0x0334801d000085a7 */ /* 0x000e64000800007f */
[----:B-1----:R-:W-:Y:S05]  /*18750*/  @!P0 BRA `(.L_x_6223) ;  /* 0xfffffffc00f08947 */ /* 0x002fea000383ffff */
[----:B------:R-:W-:Y:S05]  /*18760*/  BRA `(.L_x_6296) ;  /* 0xffffffc0003c7947 */ /* 0x000fea000383ffff */
.L_x_6224:
        /* <DEDUP_REMOVED lines=8> */
.L_x_6298:
[----:B------:R-:W-:Y:S05]  /*187f0*/  BSYNC B0 ;  /* 0x0000000000007941 */ /* 0x000fea0003800000 */
.L_x_6297:
        /* <DEDUP_REMOVED lines=9> */
.L_x_6299:
[----:B------:R-:W-:Y:S02]  /*18890*/  IMAD.MOV.U32 R13, RZ, RZ, R10 ;  /* 0x000000ffff0d7224 */ /* 0x000fe400078e000a */
[----:B------:R-:W-:Y:S02]  /*188a0*/  IMAD.MOV.U32 R12, RZ, RZ, 0x1 ;  /* 0x00000001ff0c7424 */ /* 0x000fe400078e00ff */
[----:B------:R-:W-:-:S07]  /*188b0*/  IMAD.MOV.U32 R2, RZ, RZ, R14 ;  /* 0x000000ffff027224 */ /* 0x000fce00078e000e */
[----:B------:R-:W-:Y:S05]  /*188c0*/  WARPSYNC.COLLECTIVE R15, `(.L_x_6300) ;  /* 0x000000000f087348 */ /* 0x000fea0003c00000 */
[----:B------:R0:W1:Y:S02]  /*188d0*/  SHFL.IDX P6, R14, R13, R12, R11 ;  /* 0x0000000c0d0e7389 */ /* 0x00006400000c000b */
[----:B01----:R-:W-:Y:S01]  /*188e0*/  ENDCOLLECTIVE ;  /* 0x000000000000791b */ /* 0x003fe20003800000 */
.L_x_6300:
        /* <DEDUP_REMOVED lines=13> */
.L_x_6301:
[----:B------:R-:W-:Y:S02]  /*189c0*/  IMAD.MOV.U32 R13, RZ, RZ, R10 ;  /* 0x000000ffff0d7224 */ /* 0x000fe400078e000a */
[----:B------:R-:W-:Y:S02]  /*189d0*/  IMAD.MOV.U32 R12, RZ, RZ, 0x2 ;  /* 0x00000002ff0c7424 */ /* 0x000fe400078e00ff */
[----:B------:R-:W-:-:S07]  /*189e0*/  IMAD.MOV.U32 R2, RZ, RZ, R14 ;  /* 0x000000ffff027224 */ /* 0x000fce00078e000e */
[----:B------:R-:W-:Y:S05]  /*189f0*/  WARPSYNC.COLLECTIVE R15, `(.L_x_6302) ;  /* 0x000000000f087348 */ /* 0x000fea0003c00000 */
[----:B------:R0:W1:Y:S02]  /*18a00*/  SHFL.IDX P6, R14, R13, R12, R11 ;  /* 0x0000000c0d0e7389 */ /* 0x00006400000c000b */
[----:B01----:R-:W-:Y:S01]  /*18a10*/  ENDCOLLECTIVE ;  /* 0x000000000000791b */ /* 0x003fe20003800000 */
.L_x_6302:
        /* <DEDUP_REMOVED lines=13> */
.L_x_6303:
[----:B------:R-:W-:Y:S02]  /*18af0*/  IMAD.MOV.U32 R13, RZ, RZ, R10 ;  /* 0x000000ffff0d7224 */ /* 0x000fe400078e000a */
[----:B------:R-:W-:Y:S02]  /*18b00*/  IMAD.MOV.U32 R12, RZ, RZ, 0x3 ;  /* 0x00000003ff0c7424 */ /* 0x000fe400078e00ff */
[----:B------:R-:W-:-:S07]  /*18b10*/  IMAD.MOV.U32 R2, RZ, RZ, R14 ;  /* 0x000000ffff027224 */ /* 0x000fce00078e000e */
[----:B------:R-:W-:Y:S05]  /*18b20*/  WARPSYNC.COLLECTIVE R15, `(.L_x_6304) ;  /* 0x000000000f087348 */ /* 0x000fea0003c00000 */
[----:B------:R0:W1:Y:S02]  /*18b30*/  SHFL.IDX P6, R14, R13, R12, R11 ;  /* 0x0000000c0d0e7389 */ /* 0x00006400000c000b */
[----:B01----:R-:W-:Y:S01]  /*18b40*/  ENDCOLLECTIVE ;  /* 0x000000000000791b */ /* 0x003fe20003800000 */
.L_x_6304:
        /* <DEDUP_REMOVED lines=13> */
.L_x_6305:
[----:B------:R-:W-:Y:S02]  /*18c20*/  IMAD.MOV.U32 R13, RZ, RZ, R22 ;  /* 0x000000ffff0d7224 */ /* 0x000fe400078e0016 */
[----:B------:R-:W-:Y:S02]  /*18c30*/  IMAD.MOV.U32 R12, RZ, RZ, RZ ;  /* 0x000000ffff0c7224 */ /* 0x000fe400078e00ff */
[----:B------:R-:W-:-:S07]  /*18c40*/  IMAD.MOV.U32 R2, RZ, RZ, R14 ;  /* 0x000000ffff027224 */ /* 0x000fce00078e000e */
[----:B------:R-:W-:Y:S05]  /*18c50*/  WARPSYNC.COLLECTIVE R15, `(.L_x_6306) ;  /* 0x000000000f087348 */ /* 0x000fea0003c00000 */
[----:B------:R0:W1:Y:S02]  /*18c60*/  SHFL.IDX P6, R14, R13, R12, R11 ;  /* 0x0000000c0d0e7389 */ /* 0x00006400000c000b */
[----:B01----:R-:W-:Y:S01]  /*18c70*/  ENDCOLLECTIVE ;  /* 0x000000000000791b */ /* 0x003fe20003800000 */
.L_x_6306:
        /* <DEDUP_REMOVED lines=13> */
.L_x_6307:
[----:B------:R-:W-:Y:S05]  /*18d50*/  BRA `(.L_x_6308) ;  /* 0xffffffbc00f07947 */ /* 0x000fea000383ffff */
.L_x_6227:
[----:B--2---:R2:W3:Y:S02]  /*18d60*/  SYNCS.PHASECHK.TRANS64.TRYWAIT P0, [R0+URZ+0x33440], R29 ;  /* 0x0334401d000075a7 */ /* 0x0044e4000800017f */
[----:B---3--:R-:W-:Y:S05]  /*18d70*/  @!P0 NANOSLEEP.SYNCS 0x989680 ;  /* 0x009896800000895d */ /* 0x008fea0003900000 */
[----:B------:R-:W3:Y:S02]  /*18d80*/  @!P0 SYNCS.PHASECHK.TRANS64 P0, [R0+URZ+0x33440], R29 ;  /* 0x0334401d000085a7 */ /* 0x000ee4000800007f */
[----:B---3--:R-:W-:Y:S05]  /*18d90*/  @!P0 BRA `(.L_x_6227) ;  /* 0xfffffffc00f08947 */ /* 0x008fea000383ffff */
[----:B------:R-:W-:Y:S05]  /*18da0*/  BRA `(.L_x_6309) ;  /* 0xffffffc000307947 */ /* 0x000fea000383ffff */
.L_x_6228:
        /* <DEDUP_REMOVED lines=8> */
.L_x_6311:
[----:B------:R-:W-:Y:S05]  /*18e30*/  BSYNC B0 ;  /* 0x0000000000007941 */ /* 0x000fea0003800000 */
.L_x_6310:
[----:B------:R0:W5:Y:S01]  /*18e40*/  LDL R8, [R1] ;  /* 0x0000000001087983 */ /* 0x0001620000100800 */
[----:B------:R-:W-:Y:S02]  /*18e50*/  IMAD.MOV.U32 R13, RZ, RZ, R10 ;  /* 0x000000ffff0d7224 */ /* 0x000fe400078e000a */
[----:B------:R-:W-:Y:S02]  /*18e60*/  IMAD.MOV.U32 R12, RZ, RZ, RZ ;  /* 0x000000ffff0c7224 */ /* 0x000fe400078e00ff */
[----:B------:R-:W-:Y:S02]  /*18e70*/  IMAD.MOV.U32 R11, RZ, RZ, 0x1c1f ;  /* 0x00001c1fff0b7424 */ /* 0x000fe400078e00ff */
[----:B------:R-:W-:Y:S02]  /*18e80*/  IMAD.MOV.U32 R15, RZ, RZ, -0x1 ;  /* 0xffffffffff0f7424 */ /* 0x000fe400078e00ff */
[----:B0-----:R-:W-:-:S07]  /*18e90*/  IMAD.MOV.U32 R3, RZ, RZ, R14 ;  /* 0x000000ffff037224 */ /* 0x001fce00078e000e */
[----:B-----5:R-:W-:Y:S05]  /*18ea0*/  WARPSYNC.COLLECTIVE R15, `(.L_x_6312) ;  /* 0x000000000f087348 */ /* 0x020fea0003c00000 */
[----:B------:R0:W1:Y:S02]  /*18eb0*/  SHFL.IDX P6, R14, R13, R12, R11 ;  /* 0x0000000c0d0e7389 */ /* 0x00006400000c000b */
[----:B01---5:R-:W-:Y:S01]  /*18ec0*/  ENDCOLLECTIVE ;  /* 0x000000000000791b */ /* 0x023fe20003800000 */
.L_x_6312:
[----:B------:R-:W-:Y:S02]  /*18ed0*/  IMAD.MOV.U32 R13, RZ, RZ, R22 ;  /* 0x000000ffff0d7224 */ /* 0x000fe400078e0016 */
[----:B------:R-:W-:Y:S01]  /*18ee0*/  IMAD.MOV.U32 R12, RZ, RZ, 0x1 ;  /* 0x00000001ff0c7424 */ /* 0x000fe200078e00ff */
[----:B------:R-:W-:-:S13]  /*18ef0*/  IADD3 R2, P0, R37, R14, RZ ;  /* 0x0000000e25027210 */ /* 0x000fda0007f1e0ff */
[----:B------:R-:W-:Y:S05]  /*18f00*/  WARPSYNC.COLLECTIVE R15, `(.L_x_6313) ;  /* 0x000000000f087348 */ /* 0x000fea0003c00000 */
[----:B------:R0:W1:Y:S02]  /*18f10*/  SHFL.IDX P6, R14, R13, R12, R11 ;  /* 0x0000000c0d0e7389 */ /* 0x00006400000c000b */
[----:B01----:R-:W-:Y:S01]  /*18f20*/  ENDCOLLECTIVE ;  /* 0x000000000000791b */ /* 0x003fe20003800000 */
.L_x_6313:
        /* <DEDUP_REMOVED lines=14> */
.L_x_6314:
[----:B------:R-:W-:Y:S02]  /*19010*/  IMAD.MOV.U32 R13, RZ, RZ, R22 ;  /* 0x000000ffff0d7224 */ /* 0x000fe400078e0016 */
[----:B------:R-:W-:Y:S01]  /*19020*/  IMAD.MOV.U32 R12, RZ, RZ, 0x2 ;  /* 0x00000002ff0c7424 */ /* 0x000fe200078e00ff */
[----:B------:R-:W-:-:S13]  /*19030*/  IADD3 R2, P0, R37, R14, RZ ;  /* 0x0000000e25027210 */ /* 0x000fda0007f1e0ff */
[----:B------:R-:W-:Y:S05]  /*19040*/  WARPSYNC.COLLECTIVE R15, `(.L_x_6315) ;  /* 0x000000000f087348 */ /* 0x000fea0003c00000 */
[----:B------:R0:W1:Y:S02]  /*19050*/  SHFL.IDX P6, R14, R13, R12, R11 ;  /* 0x0000000c0d0e7389 */ /* 0x00006400000c000b */
[----:B01----:R-:W-:Y:S01]  /*19060*/  ENDCOLLECTIVE ;  /* 0x000000000000791b */ /* 0x003fe20003800000 */
.L_x_6315:
        /* <DEDUP_REMOVED lines=12> */
.L_x_6316:
[----:B------:R-:W-:Y:S02]  /*19130*/  IMAD.MOV.U32 R13, RZ, RZ, R22 ;  /* 0x000000ffff0d7224 */ /* 0x000fe400078e0016 */
[----:B------:R-:W-:Y:S01]  /*19140*/  IMAD.MOV.U32 R12, RZ, RZ, 0x3 ;  /* 0x00000003ff0c7424 */ /* 0x000fe200078e00ff */
[----:B------:R-:W-:-:S13]  /*19150*/  IADD3 R2, P0, R37, R14, RZ ;  /* 0x0000000e25027210 */ /* 0x000fda0007f1e0ff */
[----:B------:R-:W-:Y:S05]  /*19160*/  WARPSYNC.COLLECTIVE R15, `(.L_x_6317) ;  /* 0x000000000f087348 */ /* 0x000fea0003c00000 */
[----:B------:R0:W1:Y:S02]  /*19170*/  SHFL.IDX P6, R14, R13, R12, R11 ;  /* 0x0000000c0d0e7389 */ /* 0x00006400000c000b */
[----:B01----:R-:W-:Y:S01]  /*19180*/  ENDCOLLECTIVE ;  /* 0x000000000000791b */ /* 0x003fe20003800000 */
.L_x_6317:
        /* <DEDUP_REMOVED lines=12> */
.L_x_6318:
[----:B------:R-:W-:Y:S02]  /*19250*/  IMAD.MOV.U32 R13, RZ, RZ, R28 ;  /* 0x000000ffff0d7224 */ /* 0x000fe400078e001c */
[----:B------:R-:W-:Y:S01]  /*19260*/  IMAD.MOV.U32 R12, RZ, RZ, RZ ;  /* 0x000000ffff0c7224 */ /* 0x000fe200078e00ff */
[----:B------:R-:W-:-:S13]  /*19270*/  IADD3 R2, P0, R37, R14, RZ ;  /* 0x0000000e25027210 */ /* 0x000fda0007f1e0ff */
[----:B------:R-:W-:Y:S05]  /*19280*/  WARPSYNC.COLLECTIVE R15, `(.L_x_6319) ;  /* 0x000000000f087348 */ /* 0x000fea0003c00000 */
[----:B------:R0:W1:Y:S02]  /*19290*/  SHFL.IDX P6, R14, R13, R12, R11 ;  /* 0x0000000c0d0e7389 */ /* 0x00006400000c000b */
[----:B01----:R-:W-:Y:S01]  /*192a0*/  ENDCOLLECTIVE ;  /* 0x000000000000791b */ /* 0x003fe20003800000 */
.L_x_6319:
        /* <DEDUP_REMOVED lines=12> */
.L_x_6320:
[----:B------:R-:W-:Y:S05]  /*19370*/  BRA `(.L_x_6321) ;  /* 0xffffffbc00d47947 */ /* 0x000fea000383ffff */
.L_x_6231:
[----:B0-----:R0:W3:Y:S02]  /*19380*/  SYNCS.PHASECHK.TRANS64.TRYWAIT P1, [R2+URZ+0x33470], R3 ;  /* 0x03347003020075a7 */ /* 0x0010e4000802017f */
[----:B---3--:R-:W-:Y:S05]  /*19390*/  @!P1 NANOSLEEP.SYNCS 0x989680 ;  /* 0x009896800000995d */ /* 0x008fea0003900000 */
[----:B------:R-:W3:Y:S02]  /*193a0*/  @!P1 SYNCS.PHASECHK.TRANS64 P1, [R2+URZ+0x33470], R3 ;  /* 0x03347003020095a7 */ /* 0x000ee4000802007f */
[----:B---3--:R-:W-:Y:S05]  /*193b0*/  @!P1 BRA `(.L_x_6231) ;  /* 0xfffffffc00f09947 */ /* 0x008fea000383ffff */
[----:B------:R-:W-:Y:S05]  /*193c0*/  BRA `(.L_x_6322) ;  /* 0xffffffc000287947 */ /* 0x000fea000383ffff */
.L_x_6233:
[----:B0-----:R0:W1:Y:S02]  /*193d0*/  SYNCS.PHASECHK.TRANS64.TRYWAIT P1, [R2+URZ+0x33460], R3 ;  /* 0x03346003020075a7 */ /* 0x001064000802017f */
[----:B-1----:R-:W-:Y:S05]  /*193e0*/  @!P1 NANOSLEEP.SYNCS 0x989680 ;  /* 0x009896800000995d */ /* 0x002fea0003900000 */
[----:B------:R-:W1:Y:S02]  /*193f0*/  @!P1 SYNCS.PHASECHK.TRANS64 P1, [R2+URZ+0x33460], R3 ;  /* 0x03346003020095a7 */ /* 0x000e64000802007f */
[----:B-1----:R-:W-:Y:S05]  /*19400*/  @!P1 BRA `(.L_x_6233) ;  /* 0xfffffffc00f09947 */ /* 0x002fea000383ffff */
[----:B------:R-:W-:Y:S05]  /*19410*/  BRA `(.L_x_6323) ;  /* 0xffffffc000307947 */ /* 0x000fea000383ffff */
.L_x_6240:
[----:B0-----:R0:W1:Y:S02]  /*19420*/  SYNCS.PHASECHK.TRANS64.TRYWAIT P0, [R2+URZ+0x33470], R3 ;  /* 0x03347003020075a7 */ /* 0x001064000800017f */
[----:B-1----:R-:W-:Y:S05]  /*19430*/  @!P0 NANOSLEEP.SYNCS 0x989680 ;  /* 0x009896800000895d */ /* 0x002fea0003900000 */
[----:B------:R-:W1:Y:S02]  /*19440*/  @!P0 SYNCS.PHASECHK.TRANS64 P0, [R2+URZ+0x33470], R3 ;  /* 0x03347003020085a7 */ /* 0x000e64000800007f */
[----:B-1----:R-:W-:Y:S05]  /*19450*/  @!P0 BRA `(.L_x_6240) ;  /* 0xfffffffc00f08947 */ /* 0x002fea000383ffff */
[----:B------:R-:W-:Y:S05]  /*19460*/  BRA `(.L_x_6324) ;  /* 0xffffffcc00047947 */ /* 0x000fea000383ffff */
.L_x_6242:
[----:B0-----:R0:W1:Y:S02]  /*19470*/  SYNCS.PHASECHK.TRANS64.TRYWAIT P0, [R2+URZ+0x33460], R5 ;  /* 0x03346005020075a7 */ /* 0x001064000800017f */
[----:B-1----:R-:W-:Y:S05]  /*19480*/  @!P0 NANOSLEEP.SYNCS 0x989680 ;  /* 0x009896800000895d */ /* 0x002fea0003900000 */
[----:B------:R-:W1:Y:S02]  /*19490*/  @!P0 SYNCS.PHASECHK.TRANS64 P0, [R2+URZ+0x33460], R5 ;  /* 0x03346005020085a7 */ /* 0x000e64000800007f */
[----:B-1----:R-:W-:Y:S05]  /*194a0*/  @!P0 BRA `(.L_x_6242) ;  /* 0xfffffffc00f08947 */ /* 0x002fea000383ffff */
[----:B------:R-:W-:Y:S05]  /*194b0*/  BRA `(.L_x_6325) ;  /* 0xffffffcc00147947 */ /* 0x000fea000383ffff */
.L_x_6245:
[----:B0-----:R0:W1:Y:S02]  /*194c0*/  SYNCS.PHASECHK.TRANS64.TRYWAIT P0, [R6+URZ+0x33420], R3 ;  /* 0x03342003060075a7 */ /* 0x001064000800017f */
[----:B-1----:R-:W-:Y:S05]  /*194d0*/  @!P0 NANOSLEEP.SYNCS 0x989680 ;  /* 0x009896800000895d */ /* 0x002fea0003900000 */
[----:B------:R-:W1:Y:S02]  /*194e0*/  @!P0 SYNCS.PHASECHK.TRANS64 P0, [R6+URZ+0x33420], R3 ;  /* 0x03342003060085a7 */ /* 0x000e64000800007f */
[----:B-1----:R-:W-:Y:S05]  /*194f0*/  @!P0 BRA `(.L_x_6245) ;  /* 0xfffffffc00f08947 */ /* 0x002fea000383ffff */
[----:B------:R-:W-:Y:S05]  /*19500*/  BRA `(.L_x_6326) ;  /* 0xffffffd400c87947 */ /* 0x000fea000383ffff */
.L_x_6247:
[----:B0-----:R0:W1:Y:S02]  /*19510*/  SYNCS.PHASECHK.TRANS64.TRYWAIT P1, [R5+URZ+0x33440], R4 ;  /* 0x03344004050075a7 */ /* 0x001064000802017f */
[----:B-1----:R-:W-:Y:S05]  /*19520*/  @!P1 NANOSLEEP.SYNCS 0x989680 ;  /* 0x009896800000995d */ /* 0x002fea0003900000 */
[----:B------:R-:W1:Y:S02]  /*19530*/  @!P1 SYNCS.PHASECHK.TRANS64 P1, [R5+URZ+0x33440], R4 ;  /* 0x03344004050095a7 */ /* 0x000e64000802007f */
[----:B-1----:R-:W-:Y:S05]  /*19540*/  @!P1 BRA `(.L_x_6247) ;  /* 0xfffffffc00f09947 */ /* 0x002fea000383ffff */
[----:B------:R-:W-:Y:S05]  /*19550*/  BRA `(.L_x_6327) ;  /* 0xffffffd8000c7947 */ /* 0x000fea000383ffff */
.L_x_6249:
[----:B-1----:R1:W2:Y:S02]  /*19560*/  SYNCS.PHASECHK.TRANS64.TRYWAIT P1, [R3+URZ+0x33440], R0 ;  /* 0x03344000030075a7 */ /* 0x0022a4000802017f */
[----:B--2---:R-:W-:Y:S05]  /*19570*/  @!P1 NANOSLEEP.SYNCS 0x989680 ;  /* 0x009896800000995d */ /* 0x004fea0003900000 */
[----:B------:R-:W2:Y:S02]  /*19580*/  @!P1 SYNCS.PHASECHK.TRANS64 P1, [R3+URZ+0x33440], R0 ;  /* 0x03344000030095a7 */ /* 0x000ea4000802007f */
[----:B--2---:R-:W-:Y:S05]  /*19590*/  @!P1 BRA `(.L_x_6249) ;  /* 0xfffffffc00f09947 */ /* 0x004fea000383ffff */
[----:B------:R-:W-:Y:S05]  /*195a0*/  BRA `(.L_x_6328) ;  /* 0xffffffd800187947 */ /* 0x000fea000383ffff */
.L_x_6251:
[----:B--2---:R2:W3:Y:S02]  /*195b0*/  SYNCS.PHASECHK.TRANS64.TRYWAIT P1, [R5+URZ+0x33460], R4 ;  /* 0x03346004050075a7 */ /* 0x0044e4000802017f */
[----:B---3--:R-:W-:Y:S05]  /*195c0*/  @!P1 NANOSLEEP.SYNCS 0x989680 ;  /* 0x009896800000995d */ /* 0x008fea0003900000 */
[----:B------:R-:W3:Y:S02]  /*195d0*/  @!P1 SYNCS.PHASECHK.TRANS64 P1, [R5+URZ+0x33460], R4 ;  /* 0x03346004050095a7 */ /* 0x000ee4000802007f */
[----:B---3--:R-:W-:Y:S05]  /*195e0*/  @!P1 BRA `(.L_x_6251) ;  /* 0xfffffffc00f09947 */ /* 0x008fea000383ffff */
[----:B------:R-:W-:Y:S05]  /*195f0*/  BRA `(.L_x_6329) ;  /* 0xffffffd800147947 */ /* 0x000fea000383ffff */
.L_x_6253:
[----:B---3--:R3:W4:Y:S02]  /*19600*/  SYNCS.PHASECHK.TRANS64.TRYWAIT P1, [R3+URZ+0x33460], R0 ;  /* 0x03346000030075a7 */ /* 0x008724000802017f */
[----:B----4-:R-:W-:Y:S05]  /*19610*/  @!P1 NANOSLEEP.SYNCS 0x989680 ;  /* 0x009896800000995d */ /* 0x010fea0003900000 */
[----:B------:R-:W4:Y:S02]  /*19620*/  @!P1 SYNCS.PHASECHK.TRANS64 P1, [R3+URZ+0x33460], R0 ;  /* 0x03346000030095a7 */ /* 0x000f24000802007f */
[----:B----4-:R-:W-:Y:S05]  /*19630*/  @!P1 BRA `(.L_x_6253) ;  /* 0xfffffffc00f09947 */ /* 0x010fea000383ffff */
[----:B------:R-:W-:Y:S05]  /*19640*/  BRA `(.L_x_6330) ;  /* 0xffffffd800107947 */ /* 0x000fea000383ffff */
.L_x_6255:
[----:B----4-:R4:W0:Y:S02]  /*19650*/  SYNCS.PHASECHK.TRANS64.TRYWAIT P1, [R5+URZ+0x33480], R4 ;  /* 0x03348004050075a7 */ /* 0x010824000802017f */
[----:B0-----:R-:W-:Y:S05]  /*19660*/  @!P1 NANOSLEEP.SYNCS 0x989680 ;  /* 0x009896800000995d */ /* 0x001fea0003900000 */
[----:B------:R-:W0:Y:S02]  /*19670*/  @!P1 SYNCS.PHASECHK.TRANS64 P1, [R5+URZ+0x33480], R4 ;  /* 0x03348004050095a7 */ /* 0x000e24000802007f */
[----:B0-----:R-:W-:Y:S05]  /*19680*/  @!P1 BRA `(.L_x_6255) ;  /* 0xfffffffc00f09947 */ /* 0x001fea000383ffff */
[----:B------:R-:W-:Y:S05]  /*19690*/  BRA `(.L_x_6331) ;  /* 0xffffffd8000c7947 */ /* 0x000fea000383ffff */
.L_x_6332:
        /* <DEDUP_REMOVED lines=14> */
.L_x_16281:


//--------------------- .text._ZN7cutlass13device_kernelIN5flash11enable_sm90INS1_16FlashAttnFwdSm90INS1_25CollectiveMainloopFwdSm90ILi2EN4cute5tupleIJNS5_1CILi1EEES8_S8_EEENS6_IJNS7_ILi128EEENS7_ILi160EEENS7_ILi192EEEEEELi192ENS_12float_e4m3_tEfNS_4arch4Sm90ELb1ELb0ELb1ELb1ELb1ELb0ELb0ELb1ELb1ELb1ELb1ELb0EEENS1_21CollectiveEpilogueFwdINS6_IJSA_SC_SB_EEES9_NS_10bfloat16_tESG_Li256ELb1ELb1ELb1ELb1EEENS1_36VarlenDynamicPersistentTileSchedulerILi128ELi160ELi256ELi128ELb1ELb1ELb1ELb1ELb1ELb1EEEEEEEEEvNT_6ParamsE --------------------------
	.section	.text._ZN7cutlass13device_kernelIN5flash11enable_sm90INS1_16FlashAttnFwdSm90INS1_25CollectiveMainloopFwdSm90ILi2EN4cute5tupleIJNS5_1CILi1EEES8_S8_EEENS6_IJNS7_ILi128EEENS7_ILi160EEENS7_ILi192EEEEEELi192ENS_12float_e4m3_tEfNS_4arch4Sm90ELb1ELb0ELb1ELb1ELb1ELb0ELb0ELb1ELb1ELb1ELb1ELb0EEENS1_21CollectiveEpilogueFwdINS6_IJSA_SC_SB_EEES9_NS_10bfloat16_tESG_Li256ELb1ELb1ELb1ELb1EEENS1_36VarlenDynamicPersistentTileSchedulerILi128ELi160ELi256ELi128ELb1ELb1ELb1ELb1ELb1ELb1EEEEEEEEEvNT_6ParamsE,"ax",@progbits
	.align	128
.text._ZN7cutlass13device_kernelIN5flash11enable_sm90INS1_16FlashAttnFwdSm90INS1_25CollectiveMainloopFwdSm90ILi2EN4cute5tupleIJNS5_1CILi1EEES8_S8_EEENS6_IJNS7_ILi128EEENS7_ILi160EEENS7_ILi192EEEEEELi192ENS_12float_e4m3_tEfNS_4arch4Sm90ELb1ELb0ELb1ELb1ELb1ELb0ELb0ELb1ELb1ELb1ELb1ELb0EEENS1_21CollectiveEpilogueFwdINS6_IJSA_SC_SB_EEES9_NS_10bfloat16_tESG_Li256ELb1ELb1ELb1ELb1EEENS1_36VarlenDynamicPersistentTileSchedulerILi128ELi160ELi256ELi128ELb1ELb1ELb1ELb1ELb1ELb1EEEEEEEEEvNT_6ParamsE:
        .type           _ZN7cutlass13device_kernelIN5flash11enable_sm90INS1_16FlashAttnFwdSm90INS1_25CollectiveMainloopFwdSm90ILi2EN4cute5tupleIJNS5_1CILi1EEES8_S8_EEENS6_IJNS7_ILi128EEENS7_ILi160EEENS7_ILi192EEEEEELi192ENS_12float_e4m3_tEfNS_4arch4Sm90ELb1ELb0ELb1ELb1ELb1ELb0ELb0ELb1ELb1ELb1ELb1ELb0EEENS1_21CollectiveEpilogueFwdINS6_IJSA_SC_SB_EEES9_NS_10bfloat16_tESG_Li256ELb1ELb1ELb1ELb1EEENS1_36VarlenDynamicPersistentTileSchedulerILi128ELi160ELi256ELi128ELb1ELb1ELb1ELb1ELb1ELb1EEEEEEEEEvNT_6ParamsE,@function
        .size           _ZN7cutlass13device_kernelIN5flash11enable_sm90INS1_16FlashAttnFwdSm90INS1_25CollectiveMainloopFwdSm90ILi2EN4cute5tupleIJNS5_1CILi1EEES8_S8_EEENS6_IJNS7_ILi128EEENS7_ILi160EEENS7_ILi192EEEEEELi192ENS_12float_e4m3_tEfNS_4arch4Sm90ELb1ELb0ELb1ELb1ELb1ELb0ELb0ELb1ELb1ELb1ELb1ELb0EEENS1_21CollectiveEpilogueFwdINS6_IJSA_SC_SB_EEES9_NS_10bfloat16_tESG_Li256ELb1ELb1ELb1ELb1EEENS1_36VarlenDynamicPersistentTileSchedulerILi128ELi160ELi256ELi128ELb1ELb1ELb1ELb1ELb1ELb1EEEEEEEEEvNT_6ParamsE,(.L_x_16282 - _ZN7cutlass13device_kernelIN5flash11enable_sm90INS1_16FlashAttnFwdSm90INS1_25CollectiveMainloopFwdSm90ILi2EN4cute5tupleIJNS5_1CILi1EEES8_S8_EEENS6_IJNS7_ILi128EEENS7_ILi160EEENS7_ILi192EEEEEELi192ENS_12float_e4m3_tEfNS_4arch4Sm90ELb1ELb0ELb1ELb1ELb1ELb0ELb0ELb1ELb1ELb1ELb1ELb0EEENS1_21CollectiveEpilogueFwdINS6_IJSA_SC_SB_EEES9_NS_10bfloat16_tESG_Li256ELb1ELb1ELb1ELb1EEENS1_36VarlenDynamicPersistentTileSchedulerILi128ELi160ELi256ELi128ELb1ELb1ELb1ELb1ELb1ELb1EEEEEEEEEvNT_6ParamsE)
        .other          _ZN7cutlass13device_kernelIN5flash11enable_sm90INS1_16FlashAttnFwdSm90INS1_25CollectiveMainloopFwdSm90ILi2EN4cute5tupleIJNS5_1CILi1EEES8_S8_EEENS6_IJNS7_ILi128EEENS7_ILi160EEENS7_ILi192EEEEEELi192ENS_12float_e4m3_tEfNS_4arch4Sm90ELb1ELb0ELb1ELb1ELb1ELb0ELb0ELb1ELb1ELb1ELb1ELb0EEENS1_21CollectiveEpilogueFwdINS6_IJSA_SC_SB_EEES9_NS_10bfloat16_tESG_Li256ELb1ELb1ELb1ELb1EEENS1_36VarlenDynamicPersistentTileSchedulerILi128ELi160ELi256ELi128ELb1ELb1ELb1ELb1ELb1ELb1EEEEEEEEEvNT_6ParamsE,@"STO_CUDA_ENTRY STV_DEFAULT"
_ZN7cutlass13device_kernelIN5flash11enable_sm90INS1_16FlashAttnFwdSm90INS1_25CollectiveMainloopFwdSm90ILi2EN4cute5tupleIJNS5_1CILi1EEES8_S8_EEENS6_IJNS7_ILi128EEENS7_ILi160EEENS7_ILi192EEEEEELi192ENS_12float_e4m3_tEfNS_4arch4Sm90ELb1ELb0ELb1ELb1ELb1ELb0ELb0ELb1ELb1ELb1ELb1ELb0EEENS1_21CollectiveEpilogueFwdINS6_IJSA_SC_SB_EEES9_NS_10bfloat16_tESG_Li256ELb1ELb1ELb1ELb1EEENS1_36VarlenDynamicPersistentTileSchedulerILi128ELi160ELi256ELi128ELb1ELb1ELb1ELb1ELb1ELb1EEEEEEEEEvNT_6ParamsE:
        /* <DEDUP_REMOVED lines=45> */
.L_x_6333:
        /* <DEDUP_REMOVED lines=22> */
.L_x_6334:
        /* <DEDUP_REMOVED lines=18> */
.L_x_6335:
        /* <DEDUP_REMOVED lines=22> */
.L_x_6336:
        /* <DEDUP_REMOVED lines=24> */
.L_x_6337:
        /* <DEDUP_REMOVED lines=10> */
.L_x_6339:
        /* <DEDUP_REMOVED lines=9> */
[----:B-1----:R-:W-:-:S04]  /*0960*/  LOP3.LUT R0, R2, 0xffffff80, RZ, 0xc0, !PT ;  /* 0xffffff8002007812 */ /* 0x002fc800078ec0ff */
        /* <DEDUP_REMOVED lines=8> */
[----:B0-----:R-:W2:Y:S01]  /*09f0*/  LDL R3, [R1+0x2c] ;  /* 0x00002c0001037983 */ /* 0x001ea20000100800 */
[----:B------:R-:W-:Y:S01]  /*0a00*/  VIADD R12, R2, 0xffffff80 ;  /* 0xffffff80020c7836 */ /* 0x000fe20000000000 */
[----:B------:R-:W-:Y:S01]  /*0a10*/  R2UR UR7, R7 ;  /* 0x00000000070772ca */ /* 0x000fe200000e0000 */
[----:B------:R-:W-:Y:S01]  /*0a20*/  UMOV UR60, URZ ;  /* 0x0000003f003c7c82 */ /* 0x000fe20008000000 */
[----:B------:R-:W-:Y:S01]  /*0a30*/  R2UR UR5, R6 ;  /* 0x00000000060572ca */ /* 0x000fe200000e0000 */
[----:B------:R-:W-:Y:S01]  /*0a40*/  UMOV UR44, URZ ;  /* 0x0000003f002c7c82 */ /* 0x000fe20008000000 */
[----:B------:R-:W-:Y:S01]  /*0a50*/  SHF.R.S32.HI R0, RZ, 0x1f, R12 ;  /* 0x0000001fff007819 */ /* 0x000fe2000001140c */
[----:B------:R-:W-:Y:S01]  /*0a60*/  UMOV UR38, URZ ;  /* 0x0000003f00267c82 */ /* 0x000fe20008000000 */
[----:B------:R-:W-:Y:S02]  /*0a70*/  R2UR UR6, R5 ;  /* 0x00000000050672ca */ /* 0x000fe400000e0000 */
[----:B------:R-:W-:-:S02]  /*0a80*/  LEA.HI R2, R0, R12, RZ, 0x7 ;  /* 0x0000000c00027211 */ /* 0x000fc400078f38ff */
[-C--:B------:R-:W-:Y:S02]  /*0a90*/  LEA.HI R4, R0, R12.reuse, RZ, 0x5 ;  /* 0x0000000c00047211 */ /* 0x080fe400078f28ff */
[----:B------:R-:W-:Y:S02]  /*0aa0*/  LOP3.LUT R229, R2, 0xffffff80, RZ, 0xc0, !PT ;  /* 0xffffff8002e57812 */ /* 0x000fe400078ec0ff */
[----:B------:R-:W-:Y:S01]  /*0ab0*/  SHF.R.S32.HI R13, RZ, 0x7, R2 ;  /* 0x00000007ff0d7819 */ /* 0x000fe20000011402 */
[----:B------:R-:W-:Y:S01]  /*0ac0*/  IMAD.SHL.U32 R5, R4, 0x20, RZ ;  /* 0x0000002004057824 */ /* 0x000fe200078e00ff */
[----:B------:R-:W-:Y:S01]  /*0ad0*/  LEA.HI R11, R0, R12, RZ, 0x2 ;  /* 0x0000000c000b7211 */ /* 0x000fe200078f10ff */
[----:B------:R-:W-:Y:S01]  /*0ae0*/  IMAD.IADD R229, R12, 0x1, -R229 ;  /* 0x000000010ce57824 */ /* 0x000fe200078e0ae5 */
[----:B------:R-:W-:Y:S02]  /*0af0*/  LEA.HI R2, R2, R13, RZ, 0x1 ;  /* 0x0000000d02027211 */ /* 0x000fe400078f08ff */
[----:B------:R-:W-:-:S02]  /*0b00*/  LOP3.LUT R5, R5, 0xfffffc00, RZ, 0xc0, !PT ;  /* 0xfffffc0005057812 */ /* 0x000fc400078ec0ff */
[----:B------:R-:W-:Y:S02]  /*0b10*/  SHF.R.S32.HI R8, RZ, 0x1f, R229 ;  /* 0x0000001fff087819 */ /* 0x000fe400000114e5 */
[----:B------:R-:W-:Y:S02]  /*0b20*/  LOP3.LUT R2, R2, 0x3fffffe, RZ, 0xc0, !PT ;  /* 0x03fffffe02027812 */ /* 0x000fe400078ec0ff */
[CC--:B------:R-:W-:Y:S02]  /*0b30*/  LEA.HI R7, R8.reuse, R229.reuse, RZ, 0x2 ;  /* 0x000000e508077211 */ /* 0x0c0fe400078f10ff */
[----:B------:R-:W-:Y:S01]  /*0b40*/  LEA.HI R8, R8, R229, RZ, 0x5 ;  /* 0x000000e508087211 */ /* 0x000fe200078f28ff */
[----:B------:R-:W-:Y:S01]  /*0b50*/  IMAD.IADD R2, R13, 0x1, -R2 ;  /* 0x000000010d027824 */ /* 0x000fe200078e0a02 */
[--C-:B------:R-:W-:Y:S02]  /*0b60*/  SHF.R.S32.HI R9, RZ, 0x2, R7.reuse ;  /* 0x00000002ff097819 */ /* 0x100fe40000011407 */
[----:B------:R-:W-:-:S02]  /*0b70*/  SHF.R.S32.HI R10, RZ, 0x1f, R7 ;  /* 0x0000001fff0a7819 */ /* 0x000fc40000011407 */
[----:B------:R-:W-:Y:S02]  /*0b80*/  SHF.R.S32.HI R8, RZ, 0x5, R8 ;  /* 0x00000005ff087819 */ /* 0x000fe40000011408 */
[----:B------:R-:W-:Y:S02]  /*0b90*/  LEA.HI R10, R10, R9, RZ, 0x3 ;  /* 0x000000090a0a7211 */ /* 0x000fe400078f18ff */
[----:B------:R-:W-:Y:S02]  /*0ba0*/  LOP3.LUT R11, R11, 0xfffffffc, RZ, 0xc0, !PT ;  /* 0xfffffffc0b0b7812 */ /* 0x000fe400078ec0ff */
[----:B------:R-:W-:-:S03]  /*0bb0*/  LOP3.LUT R10, R10, 0xfffffff8, RZ, 0xc0, !PT ;  /* 0xfffffff80a0a7812 */ /* 0x000fc600078ec0ff */
[----:B------:R-:W-:Y:S02]  /*0bc0*/  IMAD.IADD R11, R12, 0x1, -R11 ;  /* 0x000000010c0b7824 */ /* 0x000fe400078e0a0b */
[----:B------:R-:W-:-:S04]  /*0bd0*/  IMAD.IADD R9, R9, 0x1, -R10 ;  /* 0x0000000109097824 */ /* 0x000fc800078e0a0a */
[----:B------:R-:W-:Y:S01]  /*0be0*/  IMAD R9, R8, 0x10, R9 ;  /* 0x0000001008097824 */ /* 0x000fe200078e0209 */
[----:B--2---:R-:W-:Y:S02]  /*0bf0*/  R2UR UR4, R3 ;  /* 0x00000000030472ca */ /* 0x004fe400000e0000 */
[CC--:B------:R-:W-:Y:S02]  /*0c00*/  LEA.HI R3, R0.reuse, R12.reuse, RZ, 0x4 ;  /* 0x0000000c00037211 */ /* 0x0c0fe400078f20ff */
[----:B------:R-:W-:Y:S02]  /*0c10*/  LEA.HI R0, R0, R12, RZ, 0x3 ;  /* 0x0000000c00007211 */ /* 0x000fe400078f18ff */
[----:B------:R-:W-:Y:S02]  /*0c20*/  SHF.R.S32.HI R6, RZ, 0x4, R3 ;  /* 0x00000004ff067819 */ /* 0x000fe40000011403 */
[C---:B------:R-:W-:Y:S02]  /*0c30*/  LOP3.LUT R4, R3.reuse, 0x3fffff0, RZ, 0xc0, !PT ;  /* 0x03fffff003047812 */ /* 0x040fe400078ec0ff */
[----:B------:R-:W-:-:S02]  /*0c40*/  LEA.HI R3, R3, R6, RZ, 0x1 ;  /* 0x0000000603037211 */ /* 0x000fc400078f08ff */
[----:B------:R-:W-:Y:S01]  /*0c50*/  LOP3.LUT R18, R0, 0xfffffff8, RZ, 0xc0, !PT ;  /* 0xfffffff800127812 */ /* 0x000fe200078ec0ff */
[----:B------:R-:W-:Y:S01]  /*0c60*/  IMAD.IADD R4, R12, 0x1, -R4 ;  /* 0x000000010c047824 */ /* 0x000fe200078e0a04 */
[----:B------:R-:W-:Y:S01]  /*0c70*/  LOP3.LUT R3, R3, 0x1ffffffe, RZ, 0xc0, !PT ;  /* 0x1ffffffe03037812 */ /* 0x000fe200078ec0ff */
[----:B------:R-:W-:Y:S01]  /*0c80*/  ULOP3.LUT UR61, UR4, 0x1, URZ, 0xfc, !UPT ;  /* 0x00000001043d7892 */ /* 0x000fe2000f8efc3f */
[----:B------:R-:W-:Y:S01]  /*0c90*/  SHF.R.S32.HI R228, RZ, 0x3, R0 ;  /* 0x00000003ffe47819 */ /* 0x000fe20000011400 */
[----:B------:R-:W-:Y:S01]  /*0ca0*/  IMAD R4, R4, 0x40, R5 ;  /* 0x0000004004047824 */ /* 0x000fe200078e0205 */
[----:B------:R-:W-:Y:S01]  /*0cb0*/  LEA.HI R5, R11, R11, RZ, 0x1 ;  /* 0x0000000b0b057211 */ /* 0x000fe200078f08ff */
[----:B------:R-:W-:Y:S01]  /*0cc0*/  IMAD.IADD R3, R6, 0x1, -R3 ;  /* 0x0000000106037824 */ /* 0x000fe200078e0a03 */
[----:B------:R-:W-:Y:S01]  /*0cd0*/  LOP3.LUT R6, R7, 0x7ffffffc, RZ, 0xc0, !PT ;  /* 0x7ffffffc07067812 */ /* 0x000fe200078ec0ff */
[----:B------:R-:W-:Y:S02]  /*0ce0*/  IMAD.IADD R18, R12, 0x1, -R18 ;  /* 0x000000010c127824 */ /* 0x000fe400078e0a12 */
[----:B------:R-:W-:Y:S01]  /*0cf0*/  IMAD R3, R3, 0x8, R4 ;  /* 0x0000000803037824 */ /* 0x000fe200078e0204 */
[----:B------:R-:W-:Y:S01]  /*0d00*/  LOP3.LUT R4, R5, 0x1ffffffe, RZ, 0xc0, !PT ;  /* 0x1ffffffe05047812 */ /* 0x000fe200078ec0ff */
[----:B------:R-:W-:-:S03]  /*0d10*/  IMAD.IADD R6, R229, 0x1, -R6 ;  /* 0x00000001e5067824 */ /* 0x000fc600078e0a06 */
[----:B------:R0:W-:Y:S01]  /*0d20*/  STL [R1+0x28], R3 ;  /* 0x0000280301007387 */ /* 0x0001e20000100800 */
[----:B------:R-:W-:Y:S02]  /*0d30*/  IMAD.SHL.U32 R16, R6, 0x2, RZ ;  /* 0x0000000206107824 */ /* 0x000fe400078e00ff */
[----:B------:R-:W-:Y:S02]  /*0d40*/  IMAD.IADD R4, R11, 0x1, -R4 ;  /* 0x000000010b047824 */ /* 0x000fe400078e0a04 */
[C---:B------:R-:W-:Y:S02]  /*0d50*/  VIADD R227, R16.reuse, 0x8 ;  /* 0x0000000810e37836 */ /* 0x040fe40000000000 */
[C---:B------:R-:W-:Y:S02]  /*0d60*/  VIADD R226, R16.reuse, 0x10 ;  /* 0x0000001010e27836 */ /* 0x040fe40000000000 */
[----:B------:R-:W-:Y:S01]  /*0d70*/  VIADD R225, R16, 0x88 ;  /* 0x0000008810e17836 */ /* 0x000fe20000000000 */
        /* <DEDUP_REMOVED lines=20> */
.L_x_6403:
[----:B------:R-:W-:Y:S01]  /*0ec0*/  ULDC.64 UR8, c[0x0][0xc88] ;  /* 0x0003220000087ab9 */ /* 0x000fe20000000a00 */
[----:B------:R-:W-:Y:S01]  /*0ed0*/  ULDC.64 UR10, c[0x0][0xa18] ;  /* 0x00028600000a7ab9 */ /* 0x000fe20000000a00 */
[----:B------:R-:W-:Y:S02]  /*0ee0*/  UIMAD.WIDE UR8, UR7, 0x4, UR8 ;  /* 0x00000004070878a5 */ /* 0x000fe4000f8e0208 */
[----:B------:R-:W-:Y:S01]  /*0ef0*/  UISETP.NE.U32.AND UP1, UPT, UR10, URZ, UPT ;  /* 0x0000003f0a00728c */ /* 0x000fe2000bf25070 */
[----:B------:R-:W-:Y:S01]  /*0f00*/  ULDC UR4, c[0x0][0x424] ;  /* 0x0001090000047ab9 */ /* 0x000fe20000000800 */
[----:B------:R-:W-:Y:S02]  /*0f10*/  ULDC UR7, c[0x0][0x2f0] ;  /* 0x0000bc0000077ab9 */ /* 0x000fe40000000800 */
[----:B012---:R-:W-:Y:S02]  /*0f20*/  IMAD.U32 R2, RZ, RZ, UR8 ;  /* 0x00000008ff027e24 */ /* 0x007fe4000f8e00ff */
        /* <DEDUP_REMOVED lines=18> */
[----:B---3--:R-:W-:Y:S01]  /*1050*/  IMAD.U32 R5, RZ, RZ, UR11 ;  /* 0x0000000bff057e24 */ /* 0x008fe2000f8e00ff */
        /* <DEDUP_REMOVED lines=13> */
[----:B-----5:R-:W-:-:S14]  /*1130*/  @P2 BRA `(.L_x_6340) ;  /* 0x0000000000382947 */ /* 0x020fdc0003800000 */
        /* <DEDUP_REMOVED lines=14> */
.L_x_6340:
        /* <DEDUP_REMOVED lines=8> */
.L_x_6341:
        /* <DEDUP_REMOVED lines=13> */
.L_x_6342:
        /* <DEDUP_REMOVED lines=9> */
[----:B------:R-:W-:Y:S02]  /*1400*/  UIMAD.WIDE.U32 UR6, UR8, UR6, URZ ;  /* 0x00000006080672a5 */ /* 0x000fe4000f8e003f */
[----:B------:R-:W-:Y:S02]  /*1410*/  UIADD3 UR6, UR50, 0x9f, URZ ;  /* 0x0000009f32067890 */ /* 0x000fe4000fffe03f */
[----:B------:R-:W-:Y:S02]  /*1420*/  @UP0 USHF.R.U32.HI UR8, URZ, UR9, UR7 ;  /* 0x000000093f080299 */ /* 0x000fe40008011607 */
[----:B------:R-:W-:Y:S02]  /*1430*/  UIMAD.WIDE UR6, UR6, 0x66666667, URZ ;  /* 0x66666667060678a5 */ /* 0x000fe4000f8e023f */
[----:B------:R-:W-:-:S02]  /*1440*/  UIADD3 UR8, UR4, UR8, URZ ;  /* 0x0000000804087290 */ /* 0x000fc4000fffe03f */
[----:B------:R-:W-:Y:S02]  /*1450*/  USHF.R.U32.HI UR4, URZ, 0x1f, UR7 ;  /* 0x0000001f3f047899 */ /* 0x000fe40008011607 */
[----:B------:R-:W-:Y:S02]  /*1460*/  UIMAD.WIDE UR8, UR8, 0x66666667, URZ ;  /* 0x66666667080878a5 */ /* 0x000fe4000f8e023f */
[----:B------:R-:W-:Y:S02]  /*1470*/  ULEA.HI.SX32 UR7, UR7, UR4, 0x1a ;  /* 0x0000000407077291 */ /* 0x000fe4000f8fd23f */
[----:B------:R-:W-:Y:S02]  /*1480*/  USHF.R.U32.HI UR6, URZ, 0x1f, UR9 ;  /* 0x0000001f3f067899 */ /* 0x000fe40008011609 */
[----:B------:R-:W-:Y:S02]  /*1490*/  ULOP3.LUT UR4, UR5, 0xff000000, URZ, 0xc0, !UPT ;  /* 0xff00000005047892 */ /* 0x000fe4000f8ec03f */
[----:B------:R-:W-:-:S02]  /*14a0*/  ULEA.HI.SX32 UR6, UR9, UR6, 0x1a ;  /* 0x0000000609067291 */ /* 0x000fc4000f8fd23f */
[----:B------:R-:W-:Y:S02]  /*14b0*/  ULOP3.LUT UR5, UR5, 0xff0000, URZ, 0xc0, !UPT ;  /* 0x00ff000005057892 */ /* 0x000fe4000f8ec03f */
[----:B------:R-:W-:Y:S02]  /*14c0*/  UISETP.LT.AND UP0, UPT, UR7, UR6, UPT ;  /* 0x000000060700728c */ /* 0x000fe4000bf01270 */
[----:B------:R-:W-:Y:S02]  /*14d0*/  USHF.R.U32.HI UR4, URZ, 0x8, UR4 ;  /* 0x000000083f047899 */ /* 0x000fe40008011604 */
[----:B------:R-:W-:Y:S02]  /*14e0*/  USEL UR9, UR7, UR6, UP0 ;  /* 0x0000000607097287 */ /* 0x000fe40008000000 */
[----:B------:R-:W-:Y:S02]  /*14f0*/  ULEA.HI UR5, UR5, UR4, URZ, 0x10 ;  /* 0x0000000405057291 */ /* 0x000fe4000f8f803f */
[----:B------:R-:W-:-:S02]  /*1500*/  UISETP.GE.AND UP0, UPT, UR9, 0x1, UPT ;  /* 0x000000010900788c */ /* 0x000fc4000bf06270 */
[----:B------:R-:W-:Y:S01]  /*1510*/  ULOP3.LUT UR58, UR5, 0xff, URZ, 0xc0, !UPT ;  /* 0x000000ff053a7892 */ /* 0x000fe2000f8ec03f */
[----:B------:R-:W-:Y:S01]  /*1520*/  UMOV UR4, URZ ;  /* 0x0000003f00047c82 */ /* 0x000fe20008000000 */
[----:B------:R-:W-:Y:S02]  /*1530*/  USHF.R.U32.HI UR57, URZ, 0x10, UR5 ;  /* 0x000000103f397899 */ /* 0x000fe40008011605 */
[----:B------:R-:W-:-:S13]  /*1540*/  PLOP3.LUT P0, PT, PT, PT, UP0, 0x80, 0x0 ;  /* 0x000000000000781c */ /* 0x000fda0003f0f008 */
        /* <DEDUP_REMOVED lines=37> */
.L_x_6343:
        /* <DEDUP_REMOVED lines=8> */
[----:B------:R-:W-:-:S02]  /*1820*/  VIADDMNMX R0, R3, UR53, R0, PT ;  /* 0x0000003503007c46 */ /* 0x000fc4000b800100 */
[----:B------:R-:W-:Y:S01]  /*1830*/  CS2R R2, SRZ ;  /* 0x0000000000027805 */ /* 0x000fe2000001ff00 */
[----:B------:R-:W-:Y:S01]  /*1840*/  IMAD.MOV.U32 R96, RZ, RZ, RZ ;  /* 0x000000ffff607224 */ /* 0x000fe200078e00ff */
[----:B------:R-:W-:Y:S02]  /*1850*/  CS2R R52, SRZ ;  /* 0x0000000000347805 */ /* 0x000fe4000001ff00 */
[----:B------:R-:W-:Y:S01]  /*1860*/  R2UR UR40, R0 ;  /* 0x00000000002872ca */ /* 0x000fe200000e0000 */
[----:B------:R-:W-:Y:S01]  /*1870*/  IMAD.MOV.U32 R0, RZ, RZ, RZ ;  /* 0x000000ffff007224 */ /* 0x000fe200078e00ff */
        /* <DEDUP_REMOVED lines=11> */
[----:B------:R-:W-:Y:S01]  /*1930*/  UISETP.GT.AND UP0, UPT, UR40, UR53, UPT ;  /* 0x000000352800728c */ /* 0x000fe2000bf04270 */
[----:B------:R-:W-:Y:S01]  /*1940*/  IMAD.MOV.U32 R80, RZ, RZ, RZ ;  /* 0x000000ffff507224 */ /* 0x000fe200078e00ff */
[----:B------:R-:W-:Y:S01]  /*1950*/  CS2R R56, SRZ ;  /* 0x0000000000387805 */ /* 0x000fe2000001ff00 */
[----:B------:R-:W-:Y:S01]  /*1960*/  IMAD.MOV.U32 R141, RZ, RZ, RZ ;  /* 0x000000ffff8d7224 */ /* 0x000fe200078e00ff */
[----:B------:R-:W-:Y:S01]  /*1970*/  CS2R R32, SRZ ;  /* 0x0000000000207805 */ /* 0x000fe2000001ff00 */
[----:B------:R-:W-:Y:S01]  /*1980*/  IMAD.MOV.U32 R143, RZ, RZ, RZ ;  /* 0x000000ffff8f7224 */ /* 0x000fe200078e00ff */
[----:B------:R-:W-:Y:S01]  /*1990*/  PLOP3.LUT P1, PT, PT, PT, UP0, 0x80, 0x0 ;  /* 0x000000000000781c */ /* 0x000fe20003f2f008 */
        /* <DEDUP_REMOVED lines=40> */
[----:B------:R-:W-:Y:S02]  /*1c20*/  IMAD.MOV.U32 R118, RZ, RZ, RZ ;  /* 0x000000ffff767224 */ /* 0x000fe400078e00ff */
        /* <DEDUP_REMOVED lines=38> */
.L_x_6345:
        /* <DEDUP_REMOVED lines=42> */
.L_x_6508:
[----:B------:R-:W-:Y:S05]  /*2130*/  @!P1 BRA `(.L_x_6347) ;  /* 0x0000000000049947 */ /* 0x000fea0003800000 */
[----:B------:R-:W-:Y:S01]  /*2140*/  BPT.TRAP 0x1 ;  /* 0x000000040000795c */ /* 0x000fe20000300000 */
.L_x_6347:
[----:B0-----:R-:W-:Y:S02]  /*2150*/  IMAD.U32 R2, RZ, RZ, UR38 ;  /* 0x00000026ff027e24 */ /* 0x001fe4000f8e00ff */
[----:B------:R-:W-:-:S03]  /*2160*/  IMAD.U32 R3, RZ, RZ, UR44 ;  /* 0x0000002cff037e24 */ /* 0x000fc6000f8e00ff */
[----:B------:R-:W-:Y:S02]  /*2170*/  LEA R2, R2, UR39, 0x3 ;  /* 0x0000002702027c11 */ /* 0x000fe4000f8e18ff */
[----:B------:R-:W-:-:S04]  /*2180*/  SHF.L.U32 R3, R3, 0x1f, RZ ;  /* 0x0000001f03037819 */ /* 0x000fc800000006ff */
[----:B------:R0:W1:Y:S01]  /*2190*/  SYNCS.PHASECHK.TRANS64.TRYWAIT P0, [R2+URZ+0x33430], R3 ;  /* 0x03343003020075a7 */ /* 0x000062000800017f */
[----:B------:R-:W-:Y:S05]  /*21a0*/  @!P1 BRA `(.L_x_6348) ;  /* 0x0000000000049947 */ /* 0x000fea0003800000 */
[----:B------:R-:W-:Y:S01]  /*21b0*/  BPT.TRAP 0x1 ;  /* 0x000000040000795c */ /* 0x000fe20000300000 */
.L_x_6348:
[----:B-1----:R-:W-:Y:S05]  /*21c0*/  @P0 BRA `(.L_x_6349) ;  /* 0x0000000000080947 */ /* 0x002fea0003800000 */
[----:B------:R-:W1:Y:S02]  /*21d0*/  SYNCS.PHASECHK.TRANS64.TRYWAIT P0, [R2+URZ+0x33430], R3 ;  /* 0x03343003020075a7 */ /* 0x000e64000800017f */
[----:B-1----:R-:W-:Y:S05]  /*21e0*/  @!P0 BRA `(.L_x_6350) ;  /* 0x0000019c00bc8947 */ /* 0x002fea0003800000 */
.L_x_6349:
        /* <DEDUP_REMOVED lines=9> */
[----:B------:R-:W-:Y:S02]  /*2280*/  UMOV UR7, 0x80000020 ;  /* 0x8000002000077882 */ /* 0x000fe40000000000 */
[----:B------:R-:W-:Y:S01]  /*2290*/  ULOP3.LUT UR47, UR4, 0x10000, URZ, 0xfc, !UPT ;  /* 0x00010000042f7892 */ /* 0x000fe2000f8efc3f */
[----:B------:R-:W-:Y:S02]  /*22a0*/  UMOV UR12, UR8 ;  /* 0x00000008000c7c82 */ /* 0x000fe40008000000 */
[----:B------:R-:W-:Y:S01]  /*22b0*/  UMOV UR4, UR8 ;  /* 0x0000000800047c82 */ /* 0x000fe20008000000 */
[----:B------:R-:W-:Y:S01]  /*22c0*/  UIMAD UR10, UR38, 0x780, UR47 ;  /* 0x00000780260a78a4 */ /* 0x000fe2000f8e022f */
[----:B------:R-:W-:Y:S01]  /*22d0*/  UMOV UR13, UR9 ;  /* 0x00000009000d7c82 */ /* 0x000fe20008000000 */
[----:B------:R-:W-:-:S02]  /*22e0*/  UMOV UR15, 0x80000020 ;  /* 0x80000020000f7882 */ /* 0x000fc40000000000 */
[----:B------:R-:W-:Y:S02]  /*22f0*/  UIADD3 UR6, UR10, 0x80, URZ ;  /* 0x000000800a067890 */ /* 0x000fe4000fffe03f */
[----:B------:R-:W-:Y:S02]  /*2300*/  UIADD3 UR14, UR10, 0x100, URZ ;  /* 0x000001000a0e7890 */ /* 0x000fe4000fffe03f */
[----:B------:R-:W-:Y:S02]  /*2310*/  UIADD3 UR16, UR10, 0x200, URZ ;  /* 0x000002000a107890 */ /* 0x000fe4000fffe03f */
[----:B------:R-:W-:Y:S01]  /*2320*/  QGMMA.64x32x32.F32.E4M3.E4M3 R88, gdesc[UR8], RZ, !UPT, gsb0 ;  /* 0x00600000085879f3 */ /* 0x000fe2000c0008ff */
[----:B------:R-:W-:Y:S02]  /*2330*/  UIADD3 UR11, UR10, 0x180, URZ ;  /* 0x000001800a0b7890 */ /* 0x000fe4000fffe03f */
[----:B------:R-:W-:Y:S02]  /*2340*/  UIADD3 UR17, UR10, 0x202, URZ ;  /* 0x000002020a117890 */ /* 0x000fe4000fffe03f */
[----:B------:R-:W-:Y:S01]  /*2350*/  UIADD3 UR18, UR10, 0x280, URZ ;  /* 0x000002800a127890 */ /* 0x000fe2000fffe03f */
        /* <DEDUP_REMOVED lines=15> */
[----:B------:R-:W-:Y:S01]  /*2450*/  QGMMA.64x32x32.F32.E4M3.E4M3 R72, gdesc[UR4], RZ, !UPT, gsb0 ;  /* 0x00600000044879f3 */ /* 0x000fe2000c0008ff */
[----:B------:R-:W-:Y:S01]  /*2460*/  UMOV UR4, UR8 ;  /* 0x0000000800047c82 */ /* 0x000fe20008000000 */
[----:B------:R-:W-:Y:S01]  /*2470*/  UMOV UR5, UR9 ;  /* 0x0000000900057c82 */ /* 0x000fe20008000000 */
[----:B------:R-:W-:Y:S01]  /*2480*/  UMOV UR6, UR11 ;  /* 0x0000000b00067c82 */ /* 0x000fe20008000000 */
[----:B------:R-:W-:Y:S01]  /*2490*/  UMOV UR7, 0x80000020 ;  /* 0x8000002000077882 */ /* 0x000fe20000000000 */
[----:B------:R-:W-:Y:S01]  /*24a0*/  UIADD3 UR11, UR10, 0x102, URZ ;  /* 0x000001020a0b7890 */ /* 0x000fe2000fffe03f */
[----:B------:R-:W-:Y:S02]  /*24b0*/  WARPGROUP.DEPBAR.LE gsb0, 0x0 ;  /* 0x00008000000079c5 */ /* 0x000fe40000010000 */
[----:B------:R-:W-:-:S06]  /*24c0*/  WARPGROUP.ARRIVE ;  /* 0x00000000000079c5 */ /* 0x000fcc0000000000 */
[----:B------:R-:W-:Y:S01]  /*24d0*/  QGMMA.64x32x32.F32.E4M3.E4M3 R56, gdesc[UR12], RZ, !UPT, gsb0 ;  /* 0x006000000c3879f3 */ /* 0x000fe2000c0008ff */
[----:B------:R-:W-:Y:S02]  /*24e0*/  UIADD3 UR12, UR8, 0x2, URZ ;  /* 0x00000002080c7890 */ /* 0x000fe4000fffe03f */
[----:B------:R-:W-:Y:S01]  /*24f0*/  UIADD3 UR14, UR10, 0x2, URZ ;  /* 0x000000020a0e7890 */ /* 0x000fe2000fffe03f */
[----:B------:R-:W-:Y:S01]  /*2500*/  UMOV UR13, 0x80000020 ;  /* 0x80000020000d7882 */ /* 0x000fe20000000000 */
[----:B------:R-:W-:Y:S01]  /*2510*/  UMOV UR15, 0x80000020 ;  /* 0x80000020000f7882 */ /* 0x000fe20000000000 */
[----:B------:R-:W-:Y:S02]  /*2520*/  WARPGROUP.DEPBAR.LE gsb0, 0x0 ;  /* 0x00008000000079c5 */ /* 0x000fe40000010000 */
        /* <DEDUP_REMOVED lines=24> */
[----:B------:R-:W-:Y:S01]  /*26b0*/  UMOV UR5, UR13 ;  /* 0x0000000d00057c82 */ /* 0x000fe20008000000 */
        /* <DEDUP_REMOVED lines=147> */
.L_x_6351:
[----:B------:R-:W-:Y:S01]  /*2ff0*/  UISETP.NE.AND UP0, UPT, UR51, URZ, UPT ;  /* 0x0000003f3300728c */ /* 0x000fe2000bf05270 */
[C---:B------:R-:W-:Y:S01]  /*3000*/  FMUL.FTZ R13, R0.reuse, R76 ;  /* 0x0000004c000d7220 */ /* 0x040fe20000410000 */
[C---:B------:R-:W-:Y:S01]  /*3010*/  FMUL.FTZ R21, R0.reuse, R58 ;  /* 0x0000003a00157220 */ /* 0x040fe20000410000 */
[----:B------:R-:W-:Y:S02]  /*3020*/  VIADD R76, R17, UR48 ;  /* 0x00000030114c7c36 */ /* 0x000fe40008000000 */
[C---:B------:R-:W-:Y:S01]  /*3030*/  FMUL.FTZ R15, R0.reuse, R80 ;  /* 0x00000050000f7220 */ /* 0x040fe20000410000 */
[C---:B------:R-:W-:Y:S01]  /*3040*/  FMUL.FTZ R74, R0.reuse, R74 ;  /* 0x0000004a004a7220 */ /* 0x040fe20000410000 */
[----:B------:R-:W-:Y:S01]  /*3050*/  PLOP3.LUT P0, PT, PT, PT, UP0, 0x80, 0x0 ;  /* 0x000000000000781c */ /* 0x000fe20003f0f008 */
[----:B------:R2:W-:Y:S01]  /*3060*/  MUFU.TANH R80, R21 ;  /* 0x0000001500507308 */ /* 0x0005e20000002400 */
[----:B------:R-:W-:Y:S01]  /*3070*/  PLOP3.LUT P2, PT, PT, PT, UP0, 0x80, 0x0 ;  /* 0x000000000000781c */ /* 0x000fe20003f4f008 */
[C---:B------:R-:W-:Y:S01]  /*3080*/  FMUL.FTZ R63, R0.reuse, R63 ;  /* 0x0000003f003f7220 */ /* 0x040fe20000410000 */
[C---:B------:R-:W-:Y:S01]  /*3090*/  FMUL.FTZ R4, R0.reuse, R89 ;  /* 0x0000005900047220 */ /* 0x040fe20000410000 */
[----:B------:R-:W-:Y:S01]  /*30a0*/  @UP0 ULDC UR4, c[0x0][0x44c] ;  /* 0x0001130000040ab9 */ /* 0x000fe20000000800 */
[C---:B------:R-:W-:Y:S01]  /*30b0*/  FMUL.FTZ R90, R0.reuse, R90 ;  /* 0x0000005a005a7220 */ /* 0x040fe20000410000 */
[C---:B------:R-:W-:Y:S01]  /*30c0*/  FMUL.FTZ R91, R0.reuse, R91 ;  /* 0x0000005b005b7220 */ /* 0x040fe20000410000 */
[C---:B------:R-:W-:Y:S01]  /*30d0*/  FMUL.FTZ R9, R0.reuse, R100 ;  /* 0x0000006400097220 */ /* 0x040fe20000410000 */
[----:B------:R3:W-:Y:S01]  /*30e0*/  MUFU.TANH R89, R74 ;  /* 0x0000004a00597308 */ /* 0x0007e20000002400 */
[----:B------:R-:W-:Y:S01]  /*30f0*/  UIMAD UR5, UR40, -0xa0, UR50 ;  /* 0xffffff60280578a4 */ /* 0x000fe2000f8e0232 */
[C---:B------:R-:W-:Y:S01]  /*3100*/  FMUL.FTZ R62, R0.reuse, R62 ;  /* 0x0000003e003e7220 */ /* 0x040fe20000410000 */
[----:B------:R-:W-:Y:S01]  /*3110*/  FMUL.FTZ R67, R0, R67 ;  /* 0x0000004300437220 */ /* 0x000fe20000410000 */
[----:B--2---:R-:W-:Y:S01]  /*3120*/  @P0 IMAD.HI.U32 R21, R76, UR4, RZ ;  /* 0x000000044c150c27 */ /* 0x004fe2000f8e00ff */
[----:B------:R-:W-:-:S03]  /*3130*/  @UP0 ULDC UR4, c[0x0][0x450] ;  /* 0x0001140000040ab9 */ /* 0x000fc60000000800 */
[C---:B------:R-:W-:Y:S01]  /*3140*/  FMUL.FTZ R94, R0.reuse, R94 ;  /* 0x0000005e005e7220 */ /* 0x040fe20000410000 */
[C---:B------:R-:W-:Y:S01]  /*3150*/  FMUL.FTZ R7, R0.reuse, R96 ;  /* 0x0000006000077220 */ /* 0x040fe20000410000 */
[----:B------:R2:W-:Y:S01]  /*3160*/  MUFU.TANH R100, R63 ;  /* 0x0000003f00647308 */ /* 0x0005e20000002400 */
[----:B------:R-:W-:Y:S01]  /*3170*/  @P2 SHF.R.U32.HI R76, RZ, UR4, R21 ;  /* 0x00000004ff4c2c19 */ /* 0x000fe20008011615 */
[----:B------:R-:W-:Y:S01]  /*3180*/  UIMAD UR4, UR40, -0xa0, URZ ;  /* 0xffffff60280478a4 */ /* 0x000fe2000f8e023f */
[C---:B---3--:R-:W-:Y:S01]  /*3190*/  FMUL.FTZ R74, R0.reuse, R56 ;  /* 0x00000038004a7220 */ /* 0x048fe20000410000 */
[C---:B------:R-:W-:Y:S01]  /*31a0*/  FMUL.FTZ R56, R0.reuse, R57 ;  /* 0x0000003900387220 */ /* 0x040fe20000410000 */
[C---:B------:R-:W-:Y:S01]  /*31b0*/  FMUL.FTZ R57, R0.reuse, R60 ;  /* 0x0000003c00397220 */ /* 0x040fe20000410000 */
[----:B------:R-:W3:Y:S01]  /*31c0*/  SHFL.IDX PT, R21, R76, 0x1, 0x1c1f ;  /* 0x003c1f004c157f89 */ /* 0x000ee200000e0000 */
[C---:B------:R-:W-:Y:S01]  /*31d0*/  FMUL.FTZ R60, R0.reuse, R65 ;  /* 0x00000041003c7220 */ /* 0x040fe20000410000 */
[----:B------:R-:W-:Y:S01]  /*31e0*/  FMUL.FTZ R5, R0, R93 ;  /* 0x0000005d00057220 */ /* 0x000fe20000410000 */
[----:B--2---:R-:W-:Y:S01]  /*31f0*/  IMAD.U32 R63, RZ, RZ, UR4 ;  /* 0x00000004ff3f7e24 */ /* 0x004fe2000f8e00ff */
[----:B------:R2:W-:Y:S01]  /*3200*/  MUFU.TANH R96, R62 ;  /* 0x0000003e00607308 */ /* 0x0005e20000002400 */
[----:B------:R-:W-:-:S02]  /*3210*/  IMAD.U32 R93, RZ, RZ, UR5 ;  /* 0x00000005ff5d7e24 */ /* 0x000fc4000f8e00ff */
[C---:B------:R-:W-:Y:S01]  /*3220*/  FMUL.FTZ R95, R0.reuse, R95 ;  /* 0x0000005f005f7220 */ /* 0x040fe20000410000 */
[C---:B------:R-:W-:Y:S01]  /*3230*/  FMUL.FTZ R98, R0.reuse, R98 ;  /* 0x0000006200627220 */ /* 0x040fe20000410000 */
[C---:B------:R-:W-:Y:S01]  /*3240*/  FMUL.FTZ R99, R0.reuse, R99 ;  /* 0x0000006300637220 */ /* 0x040fe20000410000 */
[----:B------:R-:W-:Y:S01]  /*3250*/  FMUL.FTZ R75, R0, R75 ;  /* 0x0000004b004b7220 */ /* 0x000fe20000410000 */
[----:B------:R-:W-:Y:S01]  /*3260*/  IADD3 R93, -R16, 0xa0, R93 ;  /* 0x000000a0105d7810 */ /* 0x000fe20007ffe15d */
[C---:B------:R-:W-:Y:S01]  /*3270*/  FMUL.FTZ R102, R0.reuse, R102 ;  /* 0x0000006600667220 */ /* 0x040fe20000410000 */
[----:B------:R4:W-:Y:S01]  /*3280*/  MUFU.TANH R65, R67 ;  /* 0x0000004300417308 */ /* 0x0009e20000002400 */
[----:B--2---:R-:W-:Y:S01]  /*3290*/  FMUL.FTZ R62, R0, R68 ;  /* 0x00000044003e7220 */ /* 0x004fe20000410000 */
[----:B------:R-:W-:Y:S01]  /*32a0*/  IADD3 R68, -R16, 0xa1, R63 ;  /* 0x000000a110447810 */ /* 0x000fe20007ffe13f */
[C---:B------:R-:W-:Y:S01]  /*32b0*/  FMUL.FTZ R6, R0.reuse, R92 ;  /* 0x0000005c00067220 */ /* 0x040fe20000410000 */
[C---:B------:R-:W-:Y:S01]  /*32c0*/  FMUL.FTZ R8, R0.reuse, R97 ;  /* 0x0000006100087220 */ /* 0x040fe20000410000 */
[C---:B------:R-:W-:Y:S01]  /*32d0*/  FMUL.FTZ R103, R0.reuse, R103 ;  /* 0x0000006700677220 */ /* 0x040fe20000410000 */
[C---:B01----:R-:W-:Y:S01]  /*32e0*/  FMUL.FTZ R3, R0.reuse, R88 ;  /* 0x0000005800037220 */ /* 0x043fe20000410000 */
[----:B------:R-:W-:Y:S01]  /*32f0*/  FMUL.FTZ R10, R0, R101 ;  /* 0x00000065000a7220 */ /* 0x000fe20000410000 */
[----:B------:R-:W0:Y:S01]  /*3300*/  MUFU.TANH R90, R90 ;  /* 0x0000005a005a7308 */ /* 0x000e220000002400 */
[----:B----4-:R-:W-:-:S02]  /*3310*/  IMAD.U32 R67, RZ, RZ, UR45 ;  /* 0x0000002dff437e24 */ /* 0x010fc4000f8e00ff */
[C---:B------:R-:W-:Y:S01]  /*3320*/  FMUL.FTZ R78, R0.reuse, R78 ;  /* 0x0000004e004e7220 */ /* 0x040fe20000410000 */
[C---:B------:R-:W-:Y:S01]  /*3330*/  FMUL.FTZ R79, R0.reuse, R79 ;  /* 0x0000004f004f7220 */ /* 0x040fe20000410000 */
[C---:B------:R-:W-:Y:S01]  /*3340*/  FMUL.FTZ R82, R0.reuse, R82 ;  /* 0x0000005200527220 */ /* 0x040fe20000410000 */
[C---:B------:R-:W-:Y:S01]  /*3350*/  FMUL.FTZ R83, R0.reuse, R83 ;  /* 0x0000005300537220 */ /* 0x040fe20000410000 */
[----:B------:R-:W-:Y:S01]  /*3360*/  IADD3 R68, -R67, UR50, R68 ;  /* 0x0000003243447c10 */ /* 0x000fe2000fffe144 */
[C---:B------:R-:W-:Y:S01]  /*3370*/  FMUL.FTZ R86, R0.reuse, R86 ;  /* 0x0000005600567220 */ /* 0x040fe20000410000 */
[----:B------:R-:W1:Y:S01]  /*3380*/  MUFU.TANH R91, R91 ;  /* 0x0000005b005b7308 */ /* 0x000e620000002400 */
[C---:B------:R-:W-:Y:S01]  /*3390*/  FMUL.FTZ R20, R0.reuse, R81 ;  /* 0x0000005100147220 */ /* 0x040fe20000410000 */
[----:B---3--:R-:W-:Y:S01]  /*33a0*/  VIADDMNMX R21, R21, R68, R93, PT ;  /* 0x0000004415157246 */ /* 0x008fe2000380015d */
[C---:B------:R-:W-:Y:S01]  /*33b0*/  FMUL.FTZ R87, R0.reuse, R87 ;  /* 0x0000005700577220 */ /* 0x040fe20000410000 */
[C---:B------:R-:W-:Y:S01]  /*33c0*/  FMUL.FTZ R14, R0.reuse, R77 ;  /* 0x0000004d000e7220 */ /* 0x040fe20000410000 */
[C---:B------:R-:W-:Y:S01]  /*33d0*/  FMUL.FTZ R11, R0.reuse, R72 ;  /* 0x00000048000b7220 */ /* 0x040fe20000410000 */
[C---:B------:R-:W-:Y:S01]  /*33e0*/  ISETP.GT.AND P0, PT, R21.reuse, RZ, PT ;  /* 0x000000ff1500720c */ /* 0x040fe20003f04270 */
[C---:B------:R-:W-:Y:S01]  /*33f0*/  FMUL.FTZ R72, R0.reuse, R85 ;  /* 0x0000005500487220 */ /* 0x040fe20000410000 */
        /* <DEDUP_REMOVED lines=10> */
[C---:B------:R-:W-:Y:S01]  /*34a0*/  FMUL.FTZ R71, R0.reuse, R71 ;  /* 0x0000004700477220 */ /* 0x040fe20000410000 */
[----:B------:R-:W-:Y:S01]  /*34b0*/  ISETP.GT.AND P2, PT, R21, 0x10, PT ;  /* 0x000000101500780c */ /* 0x000fe20003f44270 */
[C---:B------:R-:W-:Y:S01]  /*34c0*/  FMUL.FTZ R70, R0.reuse, R70 ;  /* 0x0000004600467220 */ /* 0x040fe20000410000 */
[C---:B------:R-:W-:Y:S01]  /*34d0*/  FMUL.FTZ R58, R0.reuse, R61 ;  /* 0x0000003d003a7220 */ /* 0x040fe20000410000 */
[C---:B------:R-:W-:Y:S01]  /*34e0*/  FMUL.FTZ R61, R0.reuse, R69 ;  /* 0x00000045003d7220 */ /* 0x040fe20000410000 */
[----:B------:R-:W-:Y:S01]  /*34f0*/  FMUL.FTZ R42, R0, R42 ;  /* 0x0000002a002a7220 */ /* 0x000fe20000410000 */
[----:B------:R-:W-:Y:S01]  /*3500*/  MUFU.TANH R98, R98 ;  /* 0x0000006200627308 */ /* 0x000fe20000002400 */
[----:B--2---:R-:W-:Y:S01]  /*3510*/  FSEL R107, R94, -INF , P3 ;  /* 0xff8000005e6b7808 */ /* 0x004fe20001800000 */
[C---:B------:R-:W-:Y:S01]  /*3520*/  FMUL.FTZ R43, R0.reuse, R43 ;  /* 0x0000002b002b7220 */ /* 0x040fe20000410000 */
[C---:B------:R-:W-:Y:S01]  /*3530*/  FMUL.FTZ R63, R0.reuse, R40 ;  /* 0x00000028003f7220 */ /* 0x040fe20000410000 */
[C---:B------:R-:W-:Y:S01]  /*3540*/  FMUL.FTZ R40, R0.reuse, R41 ;  /* 0x0000002900287220 */ /* 0x040fe20000410000 */
[C---:B------:R-:W-:Y:S01]  /*3550*/  FMUL.FTZ R46, R0.reuse, R46 ;  /* 0x0000002e002e7220 */ /* 0x040fe20000410000 */
[C---:B------:R-:W-:Y:S01]  /*3560*/  FMUL.FTZ R47, R0.reuse, R47 ;  /* 0x0000002f002f7220 */ /* 0x040fe20000410000 */
[C---:B------:R-:W-:Y:S01]  /*3570*/  FMUL.FTZ R55, R0.reuse, R55 ;  /* 0x0000003700377220 */ /* 0x040fe20000410000 */
[----:B------:R-:W1:Y:S01]  /*3580*/  MUFU.TANH R99, R99 ;  /* 0x0000006300637308 */ /* 0x000e620000002400 */
[----:B0-----:R-:W-:Y:S01]  /*3590*/  FSEL R101, R95, -INF , P0 ;  /* 0xff8000005f657808 */ /* 0x001fe20000000000 */
[C---:B------:R-:W-:Y:S01]  /*35a0*/  FMUL.FTZ R26, R0.reuse, R26 ;  /* 0x0000001a001a7220 */ /* 0x040fe20000410000 */
[----:B------:R-:W-:Y:S01]  /*35b0*/  ISETP.GT.AND P0, PT, R21, 0x11, PT ;  /* 0x000000111500780c */ /* 0x000fe20003f04270 */
[C---:B------:R-:W-:Y:S01]  /*35c0*/  FMUL.FTZ R50, R0.reuse, R50 ;  /* 0x0000003200327220 */ /* 0x040fe20000410000 */
[C---:B------:R-:W-:Y:S01]  /*35d0*/  FMUL.FTZ R51, R0.reuse, R51 ;  /* 0x0000003300337220 */ /* 0x040fe20000410000 */
[C---:B------:R-:W-:Y:S01]  /*35e0*/  FMUL.FTZ R54, R0.reuse, R54 ;  /* 0x0000003600367220 */ /* 0x040fe20000410000 */
[C---:B------:R-:W-:Y:S01]  /*35f0*/  FMUL.FTZ R27, R0.reuse, R27 ;  /* 0x0000001b001b7220 */ /* 0x040fe20000410000 */
[----:B------:R0:W-:Y:S01]  /*3600*/  MUFU.TANH R92, R75 ;  /* 0x0000004b005c7308 */ /* 0x0001e20000002400 */
[C---:B------:R-:W-:Y:S01]  /*3610*/  FMUL.FTZ R31, R0.reuse, R31 ;  /* 0x0000001f001f7220 */ /* 0x040fe20000410000 */
[C---:B------:R-:W-:Y:S01]  /*3620*/  FMUL.FTZ R35, R0.reuse, R35 ;  /* 0x0000002300237220 */ /* 0x040fe20000410000 */
[C---:B------:R-:W-:Y:S01]  /*3630*/  FMUL.FTZ R39, R0.reuse, R39 ;  /* 0x0000002700277220 */ /* 0x040fe20000410000 */
[----:B------:R-:W2:Y:S01]  /*3640*/  SHFL.IDX PT, R76, R76, RZ, 0x1c1f ;  /* 0x001c1fff4c4c7589 */ /* 0x000ea200000e0000 */
[----:B------:R-:W-:Y:S01]  /*3650*/  ULDC UR59, c[0x0][0x988] ;  /* 0x00026200003b7ab9 */ /* 0x000fe20000000800 */
[----:B------:R-:W-:Y:S01]  /*3660*/  FMUL.FTZ R94, R0, R49 ;  /* 0x00000031005e7220 */ /* 0x000fe20000410000 */
[----:B------:R-:W-:Y:S01]  /*3670*/  R2UR UR10, R2 ;  /* 0x00000000020a72ca */ /* 0x000fe200000e0000 */
[----:B------:R-:W3:Y:S01]  /*3680*/  MUFU.TANH R97, R102 ;  /* 0x0000006600617308 */ /* 0x000ee20000002400 */
[C---:B0-----:R-:W-:Y:S01]  /*3690*/  FMUL.FTZ R75, R0.reuse, R59 ;  /* 0x0000003b004b7220 */ /* 0x041fe20000410000 */
[----:B------:R-:W-:Y:S01]  /*36a0*/  FMUL.FTZ R59, R0, R64 ;  /* 0x00000040003b7220 */ /* 0x000fe20000410000 */
[----:B------:R-:W-:Y:S01]  /*36b0*/  FMNMX.FTZ R64, R109, R105, !PT ;  /* 0x000000696d407209 */ /* 0x000fe20007810000 */
[----:B------:R-:W-:Y:S01]  /*36c0*/  @UP0 ULDC UR6, c[0x0][0x44c] ;  /* 0x0001130000060ab9 */ /* 0x000fe20000000800 */
[----:B-1----:R-:W-:Y:S01]  /*36d0*/  FSEL R99, R99, -INF , P0 ;  /* 0xff80000063637808 */ /* 0x002fe20000000000 */
[----:B------:R-:W-:Y:S01]  /*36e0*/  UIMAD.WIDE.U32 UR6, UR48, UR6, URZ ;  /* 0x00000006300672a5 */ /* 0x000fe2000f8e003f */
[----:B------:R-:W-:Y:S01]  /*36f0*/  FMNMX.FTZ R64, R107, R64, !PT ;  /* 0x000000406b407209 */ /* 0x000fe20007810000 */
[----:B------:R0:W1:Y:S01]  /*3700*/  MUFU.TANH R88, R103 ;  /* 0x0000006700587308 */ /* 0x0000620000002400 */
[----:B------:R-:W-:Y:S01]  /*3710*/  ISETP.GT.AND P0, PT, R21, 0x19, PT ;  /* 0x000000191500780c */ /* 0x000fe20003f04270 */
[----:B------:R-:W-:Y:S01]  /*3720*/  @UP0 ULDC UR11, c[0x0][0x450] ;  /* 0x00011400000b0ab9 */ /* 0x000fe20000000800 */
[----:B------:R-:W-:Y:S01]  /*3730*/  FMNMX.FTZ R64, R101, R64, !PT ;  /* 0x0000004065407209 */ /* 0x000fe20007810000 */
[----:B------:R-:W-:Y:S01]  /*3740*/  UMOV UR5, UR48 ;  /* 0x0000003000057c82 */ /* 0x000fe20008000000 */
[----:B------:R-:W-:Y:S01]  /*3750*/  @UP0 USHF.R.U32.HI UR5, URZ, UR11, UR7 ;  /* 0x0000000b3f050299 */ /* 0x000fe20008011607 */
[----:B------:R-:W-:Y:S01]  /*3760*/  CS2R R110, SRZ ;  /* 0x00000000006e7805 */ /* 0x000fe2000001ff00 */
[----:B------:R-:W-:Y:S01]  /*3770*/  UIADD3 UR4, UR40, -0x2, URZ ;  /* 0xfffffffe28047890 */ /* 0x000fe2000fffe03f */
[----:B------:R-:W-:Y:S01]  /*3780*/  MUFU.TANH R78, R78 ;  /* 0x0000004e004e7308 */ /* 0x000fe20000002400 */
[----:B0-----:R-:W-:Y:S01]  /*3790*/  FSEL R103, R98, -INF , P2 ;  /* 0xff80000062677808 */ /* 0x001fe20001000000 */
[----:B------:R-:W-:Y:S01]  /*37a0*/  FMUL.FTZ R98, R0, R52 ;  /* 0x0000003400627220 */ /* 0x000fe20000410000 */
[----:B------:R-:W-:Y:S01]  /*37b0*/  ISETP.GT.AND P2, PT, R21, 0x18, PT ;  /* 0x000000181500780c */ /* 0x000fe20003f44270 */
[----:B------:R-:W-:Y:S01]  /*37c0*/  UIADD3 UR6, UR5, UR50, -UR45 ;  /* 0x0000003205067290 */ /* 0x000fe2000fffe82d */
[----:B------:R-:W-:-:S02]  /*37d0*/  FMNMX.FTZ R64, R103, R64, !PT ;  /* 0x0000004067407209 */ /* 0x000fc40007810000 */
[----:B------:R-:W-:Y:S02]  /*37e0*/  CS2R R112, SRZ ;  /* 0x0000000000707805 */ /* 0x000fe4000001ff00 */
[----:B---3--:R-:W-:Y:S01]  /*37f0*/  FSEL R97, R97, -INF , P2 ;  /* 0xff80000061617808 */ /* 0x008fe20001000000 */
[----:B------:R-:W0:Y:S01]  /*3800*/  MUFU.TANH R79, R79 ;  /* 0x0000004f004f7308 */ /* 0x000e220000002400 */
[----:B------:R-:W-:Y:S01]  /*3810*/  FMNMX.FTZ R64, R99, R64, !PT ;  /* 0x0000004063407209 */ /* 0x000fe20007810000 */
[----:B------:R-:W-:Y:S01]  /*3820*/  UIMAD.WIDE UR6, UR6, 0x66666667, URZ ;  /* 0x66666667060678a5 */ /* 0x000fe2000f8e023f */
[----:B------:R-:W-:Y:S02]  /*3830*/  ISETP.GT.AND P2, PT, R21, 0x20, PT ;  /* 0x000000201500780c */ /* 0x000fe40003f44270 */
[----:B------:R-:W-:Y:S02]  /*3840*/  CS2R R114, SRZ ;  /* 0x0000000000727805 */ /* 0x000fe4000001ff00 */
[----:B-1----:R-:W-:Y:S01]  /*3850*/  FSEL R95, R88, -INF , P0 ;  /* 0xff800000585f7808 */ /* 0x002fe20000000000 */
[----:B------:R-:W-:Y:S01]  /*3860*/  USHF.R.U32.HI UR5, URZ, 0x1f, UR7 ;  /* 0x0000001f3f057899 */ /* 0x000fe20008011607 */
[----:B------:R-:W-:Y:S01]  /*3870*/  FMNMX.FTZ R64, R97, R64, !PT ;  /* 0x0000004061407209 */ /* 0x000fe20007810000 */
[----:B------:R-:W-:Y:S01]  /*3880*/  MUFU.TANH R82, R82 ;  /* 0x0000005200527308 */ /* 0x000fe20000002400 */
[----:B------:R-:W-:Y:S01]  /*3890*/  ISETP.GT.AND P0, PT, R21, 0x21, PT ;  /* 0x000000211500780c */ /* 0x000fe20003f04270 */
[----:B------:R-:W-:Y:S01]  /*38a0*/  ULEA.HI.SX32 UR7, UR7, UR5, 0x1a ;  /* 0x0000000507077291 */ /* 0x000fe2000f8fd23f */
[----:B------:R-:W-:Y:S01]  /*38b0*/  FSEL R91, R89, -INF , P2 ;  /* 0xff800000595b7808 */ /* 0x000fe20001000000 */
[----:B------:R-:W-:Y:S01]  /*38c0*/  UIADD3 UR5, UR10, 0x33440, URZ ;  /* 0x000334400a057890 */ /* 0x000fe2000fffe03f */
[----:B------:R-:W-:Y:S01]  /*38d0*/  FMNMX.FTZ R64, R95, R64, !PT ;  /* 0x000000405f407209 */ /* 0x000fe20007810000 */
[----:B------:R-:W-:Y:S01]  /*38e0*/  UISETP.LT.AND UP0, UPT, UR53, UR7, UPT ;  /* 0x000000073500728c */ /* 0x000fe2000bf01270 */
[----:B------:R-:W-:Y:S01]  /*38f0*/  ISETP.GT.AND P2, PT, R21, 0x28, PT ;  /* 0x000000281500780c */ /* 0x000fe20003f44270 */
[----:B------:R-:W1:Y:S01]  /*3900*/  MUFU.TANH R81, R83 ;  /* 0x0000005300517308 */ /* 0x000e620000002400 */
[----:B------:R-:W-:Y:S01]  /*3910*/  FSEL R89, R92, -INF , P0 ;  /* 0xff8000005c597808 */ /* 0x000fe20000000000 */
[----:B------:R-:W-:Y:S01]  /*3920*/  FMUL.FTZ R92, R0, R25 ;  /* 0x00000019005c7220 */ /* 0x000fe20000410000 */
[----:B------:R-:W-:Y:S01]  /*3930*/  FMNMX.FTZ R64, R91, R64, !PT ;  /* 0x000000405b407209 */ /* 0x000fe20007810000 */
[----:B------:R-:W-:Y:S01]  /*3940*/  USEL UR46, UR53, UR7, !UP0 ;  /* 0x00000007352e7287 */ /* 0x000fe2000c000000 */
[----:B------:R-:W-:Y:S01]  /*3950*/  ISETP.GT.AND P0, PT, R21, 0x29, PT ;  /* 0x000000291500780c */ /* 0x000fe20003f04270 */
[----:B------:R-:W-:Y:S01]  /*3960*/  UPRMT UR5, UR56, 0x654, UR5 ;  /* 0x0000065438057896 */ /* 0x000fe20008000005 */
[----:B------:R-:W-:Y:S01]  /*3970*/  FMNMX.FTZ R64, R89, R64, !PT ;  /* 0x0000004059407209 */ /* 0x000fe20007810000 */
[----:B------:R-:W3:Y:S01]  /*3980*/  MUFU.TANH R86, R86 ;  /* 0x0000005600567308 */ /* 0x000ee20000002400 */
[----:B0-----:R-:W-:Y:S01]  /*3990*/  FSEL R85, R79, -INF , P0 ;  /* 0xff8000004f557808 */ /* 0x001fe20000000000 */
[----:B------:R-:W-:Y:S01]  /*39a0*/  UISETP.GE.AND UP0, UPT, UR4, UR46, UPT ;  /* 0x0000002e0400728c */ /* 0x000fe2000bf06270 */
[----:B------:R-:W-:-:S02]  /*39b0*/  ISETP.GT.AND P0, PT, R21, 0x31, PT ;  /* 0x000000311500780c */ /* 0x000fc40003f04270 */
[----:B------:R-:W-:Y:S02]  /*39c0*/  CS2R R116, SRZ ;  /* 0x0000000000747805 */ /* 0x000fe4000001ff00 */
[----:B--2---:R-:W-:Y:S02]  /*39d0*/  VIADDMNMX R93, R76, R68, R93, PT ;  /* 0x000000444c5d7246 */ /* 0x004fe4000380015d */
[----:B------:R-:W-:Y:S01]  /*39e0*/  CS2R R118, SRZ ;  /* 0x0000000000767805 */ /* 0x000fe2000001ff00 */
[----:B------:R-:W-:Y:S01]  /*39f0*/  SYNCS.ARRIVE.TRANS64.RED.A1T0 RZ, [UR5], RZ ;  /* 0x000000ffffff79a7 */ /* 0x000fe20008100405 */
[----:B------:R0:W2:Y:S01]  /*3a00*/  MUFU.TANH R77, R87 ;  /* 0x00000057004d7308 */ /* 0x0000a20000002400 */
[----:B-1----:R-:W-:Y:S02]  /*3a10*/  FSEL R81, R81, -INF , P0 ;  /* 0xff80000051517808 */ /* 0x002fe40000000000 */
[----:B------:R-:W-:Y:S02]  /*3a20*/  ISETP.GT.AND P0, PT, R21, 0x39, PT ;  /* 0x000000391500780c */ /* 0x000fe40003f04270 */
[----:B------:R-:W-:-:S03]  /*3a30*/  ISETP.GT.AND P3, PT, R93, 0x8, PT ;  /* 0x000000085d00780c */ /* 0x000fc60003f64270 */
[----:B------:R1:W4:Y:S01]  /*3a40*/  MUFU.TANH R84, R75 ;  /* 0x0000004b00547308 */ /* 0x0003220000002400 */
[----:B0-----:R-:W-:Y:S02]  /*3a50*/  FSEL R87, R78, -INF , P2 ;  /* 0xff8000004e577808 */ /* 0x001fe40001000000 */
[----:B------:R-:W-:Y:S02]  /*3a60*/  ISETP.GT.AND P2, PT, R21, 0x30, PT ;  /* 0x000000301500780c */ /* 0x000fe40003f44270 */
[----:B------:R-:W-:Y:S02]  /*3a70*/  FMNMX.FTZ R64, R87, R64, !PT ;  /* 0x0000004057407209 */ /* 0x000fe40007810000 */
[----:B------:R-:W-:Y:S01]  /*3a80*/  FSEL R83, R82, -INF , P2 ;  /* 0xff80000052537808 */ /* 0x000fe20001000000 */
[----:B------:R-:W0:Y:S01]  /*3a90*/  MUFU.TANH R66, R66 ;  /* 0x0000004200427308 */ /* 0x000e220000002400 */
[----:B------:R-:W-:Y:S02]  /*3aa0*/  FMNMX.FTZ R64, R85, R64, !PT ;  /* 0x0000004055407209 */ /* 0x000fe40007810000 */
[----:B------:R-:W-:-:S02]  /*3ab0*/  ISETP.GT.AND P2, PT, R21, 0x38, PT ;  /* 0x000000381500780c */ /* 0x000fc40003f44270 */
[----:B------:R-:W-:Y:S02]  /*3ac0*/  FMNMX.FTZ R64, R83, R64, !PT ;  /* 0x0000004053407209 */ /* 0x000fe40007810000 */
[----:B---3--:R-:W-:Y:S01]  /*3ad0*/  FSEL R79, R86, -INF , P2 ;  /* 0xff800000564f7808 */ /* 0x008fe20001000000 */
[----:B------:R4:W-:Y:S01]  /*3ae0*/  MUFU.TANH R102, R71 ;  /* 0x0000004700667308 */ /* 0x0009e20000002400 */
[----:B------:R-:W-:Y:S02]  /*3af0*/  FMNMX.FTZ R64, R81, R64, !PT ;  /* 0x0000004051407209 */ /* 0x000fe40007810000 */
[----:B------:R-:W-:Y:S02]  /*3b00*/  ISETP.GT.AND P2, PT, R21, 0x40, PT ;  /* 0x000000401500780c */ /* 0x000fe40003f44270 */
[----:B--2---:R-:W-:Y:S02]  /*3b10*/  FSEL R77, R77, -INF , P0 ;  /* 0xff8000004d4d7808 */ /* 0x004fe40000000000 */
[----:B------:R-:W-:Y:S01]  /*3b20*/  FMNMX.FTZ R64, R79, R64, !PT ;  /* 0x000000404f407209 */ /* 0x000fe20007810000 */
[----:B------:R-:W2:Y:S01]  /*3b30*/  MUFU.TANH R70, R70 ;  /* 0x0000004600467308 */ /* 0x000ea20000002400 */
[----:B------:R-:W-:-:S02]  /*3b40*/  ISETP.GT.AND P0, PT, R21, 0x41, PT ;  /* 0x000000411500780c */ /* 0x000fc40003f04270 */
[----:B-1----:R-:W-:Y:S02]  /*3b50*/  FSEL R75, R80, -INF , P2 ;  /* 0xff800000504b7808 */ /* 0x002fe40001000000 */
[----:B------:R-:W-:Y:S02]  /*3b60*/  FMNMX.FTZ R64, R77, R64, !PT ;  /* 0x000000404d407209 */ /* 0x000fe40007810000 */
[----:B------:R-:W-:Y:S01]  /*3b70*/  ISETP.GT.AND P2, PT, R21, 0x48, PT ;  /* 0x000000481500780c */ /* 0x000fe20003f44270 */
[----:B------:R1:W3:Y:S01]  /*3b80*/  MUFU.TANH R90, R42 ;  /* 0x0000002a005a7308 */ /* 0x0002e20000002400 */
[----:B----4-:R-:W-:Y:S02]  /*3b90*/  FSEL R71, R84, -INF , P0 ;  /* 0xff80000054477808 */ /* 0x010fe40000000000 */
[----:B------:R-:W-:Y:S02]  /*3ba0*/  FMNMX.FTZ R64, R75, R64, !PT ;  /* 0x000000404b407209 */ /* 0x000fe40007810000 */
[----:B------:R-:W-:-:S02]  /*3bb0*/  ISETP.GT.AND P0, PT, R21, 0x49, PT ;  /* 0x000000491500780c */ /* 0x000fc40003f04270 */
[----:B------:R-:W-:Y:S01]  /*3bc0*/  FSEL R69, R96, -INF , P2 ;  /* 0xff80000060457808 */ /* 0x000fe20001000000 */
[----:B------:R-:W4:Y:S01]  /*3bd0*/  MUFU.TANH R43, R43 ;  /* 0x0000002b002b7308 */ /* 0x000f220000002400 */
[----:B------:R-:W-:Y:S01]  /*3be0*/  FMNMX.FTZ R64, R71, R64, !PT ;  /* 0x0000004047407209 */ /* 0x000fe20007810000 */
[----:B------:R-:W-:Y:S01]  /*3bf0*/  FMUL.FTZ R96, R0, R28 ;  /* 0x0000001c00607220 */ /* 0x000fe20000410000 */
[----:B------:R-:W-:Y:S02]  /*3c00*/  ISETP.GT.AND P2, PT, R21, 0x50, PT ;  /* 0x000000501500780c */ /* 0x000fe40003f44270 */
[----:B------:R-:W-:Y:S01]  /*3c10*/  FSEL R67, R100, -INF , P0 ;  /* 0xff80000064437808 */ /* 0x000fe20000000000 */
[----:B------:R-:W-:Y:S01]  /*3c20*/  FMUL.FTZ R100, R0, R36 ;  /* 0x0000002400647220 */ /* 0x000fe20000410000 */
[----:B------:R-:W-:Y:S01]  /*3c30*/  FMNMX.FTZ R64, R69, R64, !PT ;  /* 0x0000004045407209 */ /* 0x000fe20007810000 */
[----:B------:R-:W5:Y:S01]  /*3c40*/  MUFU.TANH R46, R46 ;  /* 0x0000002e002e7308 */ /* 0x000f620000002400 */
[----:B------:R-:W-:-:S02]  /*3c50*/  ISETP.GT.AND P0, PT, R21, 0x51, PT ;  /* 0x000000511500780c */ /* 0x000fc40003f04270 */
[----:B0-----:R-:W-:Y:S02]  /*3c60*/  FSEL R66, R66, -INF , P2 ;  /* 0xff80000042427808 */ /* 0x001fe40001000000 */
[----:B------:R-:W-:Y:S02]  /*3c70*/  FMNMX.FTZ R41, R67, R64, !PT ;  /* 0x0000004043297209 */ /* 0x000fe40007810000 */
[----:B------:R-:W-:Y:S01]  /*3c80*/  ISETP.GT.AND P2, PT, R21, 0x58, PT ;  /* 0x000000581500780c */ /* 0x000fe20003f44270 */
[----:B------:R-:W0:Y:S01]  /*3c90*/  MUFU.TANH R78, R47 ;  /* 0x0000002f004e7308 */ /* 0x000e220000002400 */
[----:B------:R-:W-:Y:S02]  /*3ca0*/  FSEL R65, R65, -INF , P0 ;  /* 0xff80000041417808 */ /* 0x000fe40000000000 */
[----:B-1----:R-:W-:Y:S02]  /*3cb0*/  FMNMX.FTZ R42, R66, R41, !PT ;  /* 0x00000029422a7209 */ /* 0x002fe40007810000 */
[----:B------:R-:W-:-:S02]  /*3cc0*/  ISETP.GT.AND P0, PT, R21, 0x59, PT ;  /* 0x000000591500780c */ /* 0x000fc40003f04270 */
[----:B--2---:R-:W-:Y:S01]  /*3cd0*/  FSEL R64, R70, -INF , P2 ;  /* 0xff80000046407808 */ /* 0x004fe20001000000 */
[----:B------:R1:W-:Y:S01]  /*3ce0*/  MUFU.TANH R84, R55 ;  /* 0x0000003700547308 */ /* 0x0003e20000002400 */
[----:B------:R-:W-:Y:S02]  /*3cf0*/  FMNMX.FTZ R41, R65, R42, !PT ;  /* 0x0000002a41297209 */ /* 0x000fe40007810000 */
[----:B------:R-:W-:Y:S02]  /*3d00*/  ISETP.GT.AND P2, PT, R21, 0x60, PT ;  /* 0x000000601500780c */ /* 0x000fe40003f44270 */
[----:B------:R-:W-:-:S03]  /*3d10*/  FMNMX.FTZ R42, R64, R41, !PT ;  /* 0x00000029402a7209 */ /* 0x000fc60007810000 */
[----:B------:R2:W-:Y:S01]  /*3d20*/  MUFU.TANH R86, R26 ;  /* 0x0000001a00567308 */ /* 0x0005e20000002400 */
[----:B-1----:R-:W-:Y:S01]  /*3d30*/  FSEL R55, R102, -INF , P0 ;  /* 0xff80000066377808 */ /* 0x002fe20000000000 */
[----:B------:R-:W-:Y:S01]  /*3d40*/  FMUL.FTZ R102, R0, R48 ;  /* 0x0000003000667220 */ /* 0x000fe20000410000 */
[----:B------:R-:W-:Y:S02]  /*3d50*/  ISETP.GT.AND P0, PT, R21, 0x61, PT ;  /* 0x000000611500780c */ /* 0x000fe40003f04270 */
[----:B------:R-:W-:-:S03]  /*3d60*/  FMNMX.FTZ R41, R55, R42, !PT ;  /* 0x0000002a37297209 */ /* 0x000fc60007810000 */
[----:B------:R4:W1:Y:S01]  /*3d70*/  MUFU.TANH R82, R50 ;  /* 0x0000003200527308 */ /* 0x0008620000002400 */
[----:B--2---:R-:W-:Y:S01]  /*3d80*/  FMUL.FTZ R26, R0, R30 ;  /* 0x0000001e001a7220 */ /* 0x004fe20000410000 */
[----:B---3--:R-:W-:Y:S01]  /*3d90*/  FSEL R30, R90, -INF , P2 ;  /* 0xff8000005a1e7808 */ /* 0x008fe20001000000 */
[----:B------:R-:W-:Y:S01]  /*3da0*/  FMUL.FTZ R90, R0, R24 ;  /* 0x00000018005a7220 */ /* 0x000fe20000410000 */
[----:B------:R-:W-:Y:S02]  /*3db0*/  ISETP.GT.AND P2, PT, R21, 0x68, PT ;  /* 0x000000681500780c */ /* 0x000fe40003f44270 */
[----:B------:R-:W-:Y:S02]  /*3dc0*/  FMNMX.FTZ R41, R30, R41, !PT ;  /* 0x000000291e297209 */ /* 0x000fe40007810000 */
[----:B------:R-:W2:Y:S01]  /*3dd0*/  MUFU.TANH R51, R51 ;  /* 0x0000003300337308 */ /* 0x000ea20000002400 */
[----:B----4-:R-:W-:Y:S02]  /*3de0*/  FSEL R50, R43, -INF , P0 ;  /* 0xff8000002b327808 */ /* 0x010fe40000000000 */
[----:B------:R-:W-:-:S02]  /*3df0*/  ISETP.GT.AND P0, PT, R21, 0x69, PT ;  /* 0x000000691500780c */ /* 0x000fc40003f04270 */
[----:B-----5:R-:W-:Y:S02]  /*3e00*/  FSEL R47, R46, -INF , P2 ;  /* 0xff8000002e2f7808 */ /* 0x020fe40001000000 */
[----:B------:R-:W-:Y:S01]  /*3e10*/  FMNMX.FTZ R42, R50, R41, !PT ;  /* 0x00000029322a7209 */ /* 0x000fe20007810000 */
[----:B------:R1:W3:Y:S01]  /*3e20*/  MUFU.TANH R80, R54 ;  /* 0x0000003600507308 */ /* 0x0002e20000002400 */
[----:B------:R-:W-:Y:S02]  /*3e30*/  ISETP.GT.AND P2, PT, R21, 0x70, PT ;  /* 0x000000701500780c */ /* 0x000fe40003f44270 */
[----:B0-----:R-:W-:Y:S02]  /*3e40*/  FSEL R41, R78, -INF , P0 ;  /* 0xff8000004e297808 */ /* 0x001fe40000000000 */
[----:B------:R-:W-:Y:S02]  /*3e50*/  FMNMX.FTZ R42, R47, R42, !PT ;  /* 0x0000002a2f2a7209 */ /* 0x000fe40007810000 */
[----:B------:R-:W-:Y:S01]  /*3e60*/  ISETP.GT.AND P0, PT, R21, 0x71, PT ;  /* 0x000000711500780c */ /* 0x000fe20003f04270 */
[----:B------:R0:W4:Y:S01]  /*3e70*/  MUFU.TANH R70, R27 ;  /* 0x0000001b00467308 */ /* 0x0001220000002400 */
[----:B-1----:R-:W-:-:S02]  /*3e80*/  FSEL R54, R82, -INF , P2 ;  /* 0xff80000052367808 */ /* 0x002fc40001000000 */
[----:B------:R-:W-:Y:S02]  /*3e90*/  ISETP.GT.AND P2, PT, R21, 0x78, PT ;  /* 0x000000781500780c */ /* 0x000fe40003f44270 */
[----:B--2---:R-:W-:Y:S02]  /*3ea0*/  FSEL R46, R51, -INF , P0 ;  /* 0xff800000332e7808 */ /* 0x004fe40000000000 */
[----:B------:R-:W-:Y:S01]  /*3eb0*/  ISETP.GT.AND P0, PT, R21, 0x79, PT ;  /* 0x000000791500780c */ /* 0x000fe20003f04270 */
[----:B------:R1:W2:Y:S01]  /*3ec0*/  MUFU.TANH R88, R26 ;  /* 0x0000001a00587308 */ /* 0x0002a20000002400 */
[----:B0-----:R-:W-:Y:S02]  /*3ed0*/  FMNMX.FTZ R27, R41, R42, !PT ;  /* 0x0000002a291b7209 */ /* 0x001fe40007810000 */
[----:B---3--:R-:W-:Y:S02]  /*3ee0*/  FSEL R43, R80, -INF , P2 ;  /* 0xff800000502b7808 */ /* 0x008fe40001000000 */
[----:B------:R-:W-:-:S02]  /*3ef0*/  FMNMX.FTZ R27, R54, R27, !PT ;  /* 0x0000001b361b7209 */ /* 0x000fc40007810000 */
[----:B------:R-:W-:Y:S01]  /*3f00*/  ISETP.GT.AND P2, PT, R21, 0x80, PT ;  /* 0x000000801500780c */ /* 0x000fe20003f44270 */
[----:B------:R-:W0:Y:S01]  /*3f10*/  MUFU.TANH R31, R31 ;  /* 0x0000001f001f7308 */ /* 0x000e220000002400 */
[----:B------:R-:W-:Y:S01]  /*3f20*/  FMNMX.FTZ R42, R46, R27, !PT ;  /* 0x0000001b2e2a7209 */ /* 0x000fe20007810000 */
[----:B-1----:R-:W-:Y:S01]  /*3f30*/  FMUL.FTZ R26, R0, R34 ;  /* 0x00000022001a7220 */ /* 0x002fe20000410000 */
[----:B------:R-:W-:Y:S02]  /*3f40*/  FSEL R34, R84, -INF , P0 ;  /* 0xff80000054227808 */ /* 0x000fe40000000000 */
[----:B------:R-:W-:Y:S02]  /*3f50*/  FMNMX.FTZ R27, R43, R42, !PT ;  /* 0x0000002a2b1b7209 */ /* 0x000fe40007810000 */
[C---:B------:R-:W-:Y:S01]  /*3f60*/  ISETP.GT.AND P0, PT, R21.reuse, 0x81, PT ;  /* 0x000000811500780c */ /* 0x040fe20003f04270 */
[----:B------:R1:W3:Y:S01]  /*3f70*/  MUFU.TANH R78, R26 ;  /* 0x0000001a004e7308 */ /* 0x0002e20000002400 */
[----:B------:R-:W-:Y:S01]  /*3f80*/  FSEL R51, R86, -INF , P2 ;  /* 0xff80000056337808 */ /* 0x000fe20001000000 */
[----:B------:R-:W-:Y:S01]  /*3f90*/  FMUL.FTZ R86, R0, R53 ;  /* 0x0000003500567220 */ /* 0x000fe20000410000 */
[----:B------:R-:W-:-:S02]  /*3fa0*/  ISETP.GT.AND P2, PT, R21, 0x88, PT ;  /* 0x000000881500780c */ /* 0x000fc40003f44270 */
[----:B----4-:R-:W-:Y:S01]  /*3fb0*/  FSEL R42, R70, -INF , P0 ;  /* 0xff800000462a7808 */ /* 0x010fe20000000000 */
[C---:B------:R-:W-:Y:S01]  /*3fc0*/  FMUL.FTZ R70, R0.reuse, R44 ;  /* 0x0000002c00467220 */ /* 0x040fe20000410000 */
[----:B------:R-:W-:Y:S01]  /*3fd0*/  ISETP.GT.AND P0, PT, R21, 0x89, PT ;  /* 0x000000891500780c */ /* 0x000fe20003f04270 */
[----:B------:R0:W4:Y:S01]  /*3fe0*/  MUFU.TANH R80, R35 ;  /* 0x0000002300507308 */ /* 0x0001220000002400 */
[----:B-1----:R-:W-:Y:S01]  /*3ff0*/  FMUL.FTZ R26, R0, R38 ;  /* 0x00000026001a7220 */ /* 0x002fe20000410000 */
[----:B------:R-:W-:-:S04]  /*4000*/  FMNMX.FTZ R38, R34, R27, !PT ;  /* 0x0000001b22267209 */ /* 0x000fc80007810000 */
[----:B------:R-:W-:Y:S02]  /*4010*/  FMNMX.FTZ R27, R51, R38, !PT ;  /* 0x00000026331b7209 */ /* 0x000fe40007810000 */
[----:B------:R1:W5:Y:S01]  /*4020*/  MUFU.TANH R82, R26 ;  /* 0x0000001a00527308 */ /* 0x0003620000002400 */
[----:B--2---:R-:W-:Y:S01]  /*4030*/  FSEL R38, R88, -INF , P2 ;  /* 0xff80000058267808 */ /* 0x004fe20001000000 */
[----:B------:R-:W-:Y:S01]  /*4040*/  FMUL.FTZ R88, R0, R37 ;  /* 0x0000002500587220 */ /* 0x000fe20000410000 */
[----:B------:R-:W-:Y:S02]  /*4050*/  FMNMX.FTZ R27, R42, R27, !PT ;  /* 0x0000001b2a1b7209 */ /* 0x000fe40007810000 */
[----:B------:R-:W-:Y:S02]  /*4060*/  ISETP.GT.AND P2, PT, R21, 0x90, PT ;  /* 0x000000901500780c */ /* 0x000fe40003f44270 */
[----:B0-----:R-:W-:Y:S01]  /*4070*/  FSEL R35, R31, -INF , P0 ;  /* 0xff8000001f237808 */ /* 0x001fe20000000000 */
[----:B------:R0:W2:Y:S01]  /*4080*/  MUFU.TANH R84, R39 ;  /* 0x0000002700547308 */ /* 0x0000a20000002400 */
[----:B-1----:R-:W-:-:S02]  /*4090*/  FMNMX.FTZ R26, R38, R27, !PT ;  /* 0x0000001b261a7209 */ /* 0x002fc40007810000 */
[----:B------:R-:W-:Y:S02]  /*40a0*/  ISETP.GT.AND P0, PT, R21, 0x91, PT ;  /* 0x000000911500780c */ /* 0x000fe40003f04270 */
[----:B---3--:R-:W-:Y:S01]  /*40b0*/  FSEL R27, R78, -INF , P2 ;  /* 0xff8000004e1b7808 */ /* 0x008fe20001000000 */
[----:B------:R-:W-:Y:S01]  /*40c0*/  FMUL.FTZ R78, R0, R33 ;  /* 0x00000021004e7220 */ /* 0x000fe20000410000 */
[----:B------:R-:W-:Y:S01]  /*40d0*/  FMNMX.FTZ R44, R35, R26, !PT ;  /* 0x0000001a232c7209 */ /* 0x000fe20007810000 */
[----:B------:R-:W-:Y:S01]  /*40e0*/  MUFU.TANH R3, R3 ;  /* 0x0000000300037308 */ /* 0x000fe20000002400 */
[----:B------:R-:W-:Y:S02]  /*40f0*/  ISETP.GT.AND P2, PT, R21, 0x98, PT ;  /* 0x000000981500780c */ /* 0x000fe40003f44270 */
[----:B----4-:R-:W-:Y:S01]  /*4100*/  FSEL R26, R80, -INF , P0 ;  /* 0xff800000501a7808 */ /* 0x010fe20000000000 */
[----:B------:R-:W-:Y:S01]  /*4110*/  FMUL.FTZ R80, R0, R45 ;  /* 0x0000002d00507220 */ /* 0x000fe20000410000 */
[----:B0-----:R-:W-:-:S02]  /*4120*/  FMNMX.FTZ R39, R27, R44, !PT ;  /* 0x0000002c1b277209 */ /* 0x001fc40007810000 */
[----:B------:R-:W-:Y:S01]  /*4130*/  ISETP.GT.AND P0, PT, R21, 0x99, PT ;  /* 0x000000991500780c */ /* 0x000fe20003f04270 */
[----:B------:R-:W-:Y:S01]  /*4140*/  MUFU.TANH R4, R4 ;  /* 0x0000000400047308 */ /* 0x000fe20000002400 */
[----:B-----5:R-:W-:Y:S01]  /*4150*/  FSEL R31, R82, -INF , P2 ;  /* 0xff800000521f7808 */ /* 0x020fe20001000000 */
[----:B------:R-:W-:Y:S01]  /*4160*/  FMUL.FTZ R82, R0, R29 ;  /* 0x0000001d00527220 */ /* 0x000fe20000410000 */
[----:B------:R-:W-:Y:S02]  /*4170*/  FMNMX.FTZ R44, R26, R39, !PT ;  /* 0x000000271a2c7209 */ /* 0x000fe40007810000 */
[----:B--2---:R-:W-:Y:S01]  /*4180*/  FSEL R21, R84, -INF , P0 ;  /* 0xff80000054157808 */ /* 0x004fe20000000000 */
[----:B------:R-:W-:Y:S01]  /*4190*/  FMUL.FTZ R84, R0, R32 ;  /* 0x0000002000547220 */ /* 0x000fe20000410000 */
[----:B------:R-:W-:Y:S01]  /*41a0*/  FMNMX.FTZ R44, R31, R44, !PT ;  /* 0x0000002c1f2c7209 */ /* 0x000fe20007810000 */
[----:B------:R-:W0:Y:S01]  /*41b0*/  MUFU.TANH R6, R6 ;  /* 0x0000000600067308 */ /* 0x000e220000002400 */
[----:B------:R-:W-:-:S02]  /*41c0*/  ISETP.GT.AND P2, PT, R93, 0x1, PT ;  /* 0x000000015d00780c */ /* 0x000fc40003f44270 */
[----:B------:R-:W-:-:S05]  /*41d0*/  FMNMX.FTZ R44, R21, R44, !PT ;  /* 0x0000002c152c7209 */ /* 0x000fca0007810000 */
[----:B------:R-:W1:Y:S01]  /*41e0*/  SHFL.BFLY PT, R39, R44, 0x2, 0x1f ;  /* 0x0c401f002c277f89 */ /* 0x000e6200000e0000 */
[----:B------:R-:W-:Y:S08]  /*41f0*/  MUFU.TANH R5, R5 ;  /* 0x0000000500057308 */ /* 0x000ff00000002400 */
[----:B------:R-:W2:Y:S01]  /*4200*/  MUFU.TANH R7, R7 ;  /* 0x0000000700077308 */ /* 0x000ea20000002400 */
[----:B0-----:R-:W-:-:S07]  /*4210*/  FSEL R37, R6, -INF , P3 ;  /* 0xff80000006257808 */ /* 0x001fce0001800000 */
[----:B------:R-:W0:Y:S01]  /*4220*/  MUFU.TANH R8, R8 ;  /* 0x0000000800087308 */ /* 0x000e220000002400 */
[----:B-1----:R-:W-:-:S07]  /*4230*/  FMNMX.FTZ R39, R44, R39, !PT ;  /* 0x000000272c277209 */ /* 0x002fce0007810000 */
[----:B------:R-:W1:Y:S01]  /*4240*/  MUFU.TANH R9, R9 ;  /* 0x0000000900097308 */ /* 0x000e620000002400 */
[----:B------:R-:W3:Y:S07]  /*4250*/  SHFL.BFLY PT, R24, R39, 0x1, 0x1f ;  /* 0x0c201f0027187f89 */ /* 0x000eee00000e0000 */
[----:B------:R-:W4:Y:S08]  /*4260*/  MUFU.TANH R10, R10 ;  /* 0x0000000a000a7308 */ /* 0x000f300000002400 */
[----:B------:R-:W5:Y:S08]  /*4270*/  MUFU.TANH R11, R11 ;  /* 0x0000000b000b7308 */ /* 0x000f700000002400 */
[----:B------:R-:W5:Y:S01]  /*4280*/  MUFU.TANH R12, R12 ;  /* 0x0000000c000c7308 */ /* 0x000f620000002400 */
[----:B---3--:R-:W-:Y:S01]  /*4290*/  FMNMX.FTZ R121, R39, R24, !PT ;  /* 0x0000001827797209 */ /* 0x008fe20007810000 */
[----:B------:R-:W-:Y:S01]  /*42a0*/  IMAD.U32 R24, RZ, RZ, UR59 ;  /* 0x0000003bff187e24 */ /* 0x000fe2000f8e00ff */
[----:B------:R-:W-:-:S02]  /*42b0*/  FSEL R39, R4, -INF , P2 ;  /* 0xff80000004277808 */ /* 0x000fc40001000000 */
[C---:B------:R-:W-:Y:S01]  /*42c0*/  FSETP.NEU.FTZ.AND P0, PT, R121.reuse, -INF , PT ;  /* 0xff8000007900780b */ /* 0x040fe20003f1d000 */
[----:B------:R-:W-:-:S01]  /*42d0*/  FFMA.FTZ R24, R121, R24, -8 ;  /* 0xc100000079187423 */ /* 0x000fc20000010018 */
[C---:B------:R-:W-:Y:S01]  /*42e0*/  ISETP.GT.AND P2, PT, R93.reuse, 0x10, PT ;  /* 0x000000105d00780c */ /* 0x040fe20003f44270 */
[----:B------:R-:W3:Y:S03]  /*42f0*/  MUFU.TANH R13, R13 ;  /* 0x0000000d000d7308 */ /* 0x000ee60000002400 */
[----:B------:R-:W-:Y:S02]  /*4300*/  FSEL R24, R24, RZ, P0 ;  /* 0x000000ff18187208 */ /* 0x000fe40000000000 */
[----:B------:R-:W-:Y:S02]  /*4310*/  ISETP.GT.AND P0, PT, R93, RZ, PT ;  /* 0x000000ff5d00720c */ /* 0x000fe40003f04270 */
[----:B--2---:R-:W-:Y:S01]  /*4320*/  FSEL R7, R7, -INF , P2 ;  /* 0xff80000007077808 */ /* 0x004fe20001000000 */
[----:B------:R-:W2:Y:S01]  /*4330*/  MUFU.TANH R14, R14 ;  /* 0x0000000e000e7308 */ /* 0x000ea20000002400 */
[----:B------:R-:W-:Y:S01]  /*4340*/  FSEL R36, R3, -INF , P0 ;  /* 0xff80000003247808 */ /* 0x000fe20000000000 */
[--C-:B------:R-:W-:Y:S01]  /*4350*/  FFMA.FTZ R85, R85, UR59, -R24.reuse ;  /* 0x0000003b55557c23 */ /* 0x100fe20008010818 */
[----:B------:R-:W-:Y:S01]  /*4360*/  ISETP.GT.AND P0, PT, R93, 0x9, PT ;  /* 0x000000095d00780c */ /* 0x000fe20003f04270 */
[--C-:B------:R-:W-:Y:S01]  /*4370*/  FFMA.FTZ R66, R66, UR59, -R24.reuse ;  /* 0x0000003b42427c23 */ /* 0x100fe20008010818 */
[----:B------:R-:W-:Y:S01]  /*4380*/  FMNMX.FTZ R6, R36, R39, !PT ;  /* 0x0000002724067209 */ /* 0x000fe20007810000 */
[--C-:B------:R-:W-:Y:S01]  /*4390*/  FFMA.FTZ R25, R109, UR59, -R24.reuse ;  /* 0x0000003b6d197c23 */ /* 0x100fe20008010818 */
[----:B------:R-:W-:Y:S01]  /*43a0*/  FSEL R44, R5, -INF , P0 ;  /* 0xff800000052c7808 */ /* 0x000fe20000000000 */
[----:B------:R-:W2:Y:S01]  /*43b0*/  MUFU.TANH R15, R15 ;  /* 0x0000000f000f7308 */ /* 0x000ea20000002400 */
[----:B------:R-:W-:Y:S01]  /*43c0*/  FMNMX.FTZ R5, R37, R6, !PT ;  /* 0x0000000625057209 */ /* 0x000fe20007810000 */
[--C-:B------:R-:W-:Y:S01]  /*43d0*/  FFMA.FTZ R28, R105, UR59, -R24.reuse ;  /* 0x0000003b691c7c23 */ /* 0x100fe20008010818 */
[----:B------:R-:W-:Y:S01]  /*43e0*/  ISETP.GT.AND P0, PT, R93, 0x11, PT ;  /* 0x000000115d00780c */ /* 0x000fe20003f04270 */
[--C-:B------:R-:W-:Y:S01]  /*43f0*/  FFMA.FTZ R29, R107, UR59, -R24.reuse ;  /* 0x0000003b6b1d7c23 */ /* 0x100fe20008010818 */
[----:B------:R-:W-:Y:S01]  /*4400*/  FMNMX.FTZ R6, R44, R5, !PT ;  /* 0x000000052c067209 */ /* 0x000fe20007810000 */
[--C-:B------:R-:W-:Y:S01]  /*4410*/  FFMA.FTZ R32, R101, UR59, -R24.reuse ;  /* 0x0000003b65207c23 */ /* 0x100fe20008010818 */
[----:B0-----:R-:W-:Y:S01]  /*4420*/  FSEL R45, R8, -INF , P0 ;  /* 0xff800000082d7808 */ /* 0x001fe20000000000 */
[----:B------:R-:W0:Y:S01]  /*4430*/  MUFU.TANH R20, R20 ;  /* 0x0000001400147308 */ /* 0x000e220000002400 */
[----:B------:R-:W-:Y:S01]  /*4440*/  ISETP.GT.AND P2, PT, R93, 0x18, PT ;  /* 0x000000185d00780c */ /* 0x000fe20003f44270 */
[--C-:B------:R-:W-:Y:S01]  /*4450*/  FFMA.FTZ R33, R103, UR59, -R24.reuse ;  /* 0x0000003b67217c23 */ /* 0x100fe20008010818 */
[----:B------:R-:W-:Y:S01]  /*4460*/  FMNMX.FTZ R8, R7, R6, !PT ;  /* 0x0000000607087209 */ /* 0x000fe20007810000 */
[--C-:B------:R-:W-:Y:S01]  /*4470*/  FFMA.FTZ R99, R99, UR59, -R24.reuse ;  /* 0x0000003b63637c23 */ /* 0x100fe20008010818 */
[----:B------:R-:W-:Y:S01]  /*4480*/  ISETP.GT.AND P0, PT, R93, 0x19, PT ;  /* 0x000000195d00780c */ /* 0x000fe20003f04270 */
[--C-:B------:R-:W-:Y:S01]  /*4490*/  FFMA.FTZ R3, R97, UR59, -R24.reuse ;  /* 0x0000003b61037c23 */ /* 0x100fe20008010818 */
[----:B-1----:R-:W-:Y:S01]  /*44a0*/  FSEL R9, R9, -INF , P2 ;  /* 0xff80000009097808 */ /* 0x002fe20001000000 */
[----:B------:R-:W1:Y:S01]  /*44b0*/  MUFU.TANH R73, R73 ;  /* 0x0000004900497308 */ /* 0x000e620000002400 */
[----:B------:R-:W-:Y:S01]  /*44c0*/  FMNMX.FTZ R8, R45, R8, !PT ;  /* 0x000000082d087209 */ /* 0x000fe20007810000 */
[--C-:B------:R-:W-:Y:S01]  /*44d0*/  FFMA.FTZ R95, R95, UR59, -R24.reuse ;  /* 0x0000003b5f5f7c23 */ /* 0x100fe20008010818 */
[----:B------:R-:W-:Y:S01]  /*44e0*/  ISETP.GT.AND P2, PT, R93, 0x20, PT ;  /* 0x000000205d00780c */ /* 0x000fe20003f44270 */
[--C-:B------:R-:W-:Y:S01]  /*44f0*/  FFMA.FTZ R5, R91, UR59, -R24.reuse ;  /* 0x0000003b5b057c23 */ /* 0x100fe20008010818 */
[----:B----4-:R-:W-:Y:S01]  /*4500*/  FSEL R10, R10, -INF , P0 ;  /* 0xff8000000a0a7808 */ /* 0x010fe20000000000 */
[--C-:B------:R-:W-:Y:S01]  /*4510*/  FFMA.FTZ R64, R64, UR59, -R24.reuse ;  /* 0x0000003b40407c23 */ /* 0x100fe20008010818 */
[----:B------:R-:W-:Y:S01]  /*4520*/  FMNMX.FTZ R49, R9, R8, !PT ;  /* 0x0000000809317209 */ /* 0x000fe20007810000 */
[----:B------:R-:W4:Y:S01]  /*4530*/  MUFU.TANH R72, R72 ;  /* 0x0000004800487308 */ /* 0x000f220000002400 */
[----:B------:R-:W-:Y:S01]  /*4540*/  ISETP.GT.AND P0, PT, R93, 0x21, PT ;  /* 0x000000215d00780c */ /* 0x000fe20003f04270 */
[--C-:B------:R-:W-:Y:S01]  /*4550*/  FFMA.FTZ R8, R89, UR59, -R24.reuse ;  /* 0x0000003b59087c23 */ /* 0x100fe20008010818 */
[----:B-----5:R-:W-:Y:S01]  /*4560*/  FSEL R48, R11, -INF , P2 ;  /* 0xff8000000b307808 */ /* 0x020fe20001000000 */
[--C-:B------:R-:W-:Y:S01]  /*4570*/  FFMA.FTZ R30, R30, UR59, -R24.reuse ;  /* 0x0000003b1e1e7c23 */ /* 0x100fe20008010818 */
[----:B------:R-:W-:Y:S01]  /*4580*/  FMNMX.FTZ R49, R10, R49, !PT ;  /* 0x000000310a317209 */ /* 0x000fe20007810000 */
[--C-:B------:R-:W-:Y:S01]  /*4590*/  FFMA.FTZ R47, R47, UR59, -R24.reuse ;  /* 0x0000003b2f2f7c23 */ /* 0x100fe20008010818 */
[----:B------:R-:W-:Y:S01]  /*45a0*/  ISETP.GT.AND P2, PT, R93, 0x28, PT ;  /* 0x000000285d00780c */ /* 0x000fe20003f44270 */
[----:B------:R-:W5:Y:S01]  /*45b0*/  MUFU.TANH R74, R74 ;  /* 0x0000004a004a7308 */ /* 0x000f620000002400 */
[----:B------:R-:W-:Y:S01]  /*45c0*/  FSEL R12, R12, -INF , P0 ;  /* 0xff8000000c0c7808 */ /* 0x000fe20000000000 */
[--C-:B------:R-:W-:Y:S01]  /*45d0*/  FFMA.FTZ R46, R46, UR59, -R24.reuse ;  /* 0x0000003b2e2e7c23 */ /* 0x100fe20008010818 */
[----:B------:R-:W-:Y:S01]  /*45e0*/  FMNMX.FTZ R11, R48, R49, !PT ;  /* 0x00000031300b7209 */ /* 0x000fe20007810000 */
[--C-:B------:R-:W-:Y:S01]  /*45f0*/  FFMA.FTZ R43, R43, UR59, -R24.reuse ;  /* 0x0000003b2b2b7c23 */ /* 0x100fe20008010818 */
[----:B------:R-:W-:Y:S01]  /*4600*/  ISETP.GT.AND P0, PT, R93, 0x29, PT ;  /* 0x000000295d00780c */ /* 0x000fe20003f04270 */
[--C-:B------:R-:W-:Y:S01]  /*4610*/  FFMA.FTZ R38, R38, UR59, -R24.reuse ;  /* 0x0000003b26267c23 */ /* 0x100fe20008010818 */
[----:B---3--:R-:W-:Y:S01]  /*4620*/  FSEL R49, R13, -INF , P2 ;  /* 0xff8000000d317808 */ /* 0x008fe20001000000 */
[----:B------:R-:W3:Y:S01]  /*4630*/  MUFU.TANH R56, R56 ;  /* 0x0000003800387308 */ /* 0x000ee20000002400 */
[----:B------:R-:W-:Y:S01]  /*4640*/  FMNMX.FTZ R68, R12, R11, !PT ;  /* 0x0000000b0c447209 */ /* 0x000fe20007810000 */
[--C-:B------:R-:W-:Y:S01]  /*4650*/  FFMA.FTZ R11, R87, UR59, -R24.reuse ;  /* 0x0000003b570b7c23 */ /* 0x100fe20008010818 */
[----:B------:R-:W-:Y:S01]  /*4660*/  ISETP.GT.AND P2, PT, R93, 0x30, PT ;  /* 0x000000305d00780c */ /* 0x000fe20003f44270 */
[--C-:B------:R-:W-:Y:S01]  /*4670*/  FFMA.FTZ R87, R75, UR59, -R24.reuse ;  /* 0x0000003b4b577c23 */ /* 0x100fe20008010818 */
[----:B--2---:R-:W-:Y:S01]  /*4680*/  FSEL R52, R14, -INF , P0 ;  /* 0xff8000000e347808 */ /* 0x004fe20000000000 */
[--C-:B------:R-:W-:Y:S01]  /*4690*/  FFMA.FTZ R35, R35, UR59, -R24.reuse ;  /* 0x0000003b23237c23 */ /* 0x100fe20008010818 */
[----:B------:R-:W-:Y:S01]  /*46a0*/  FMNMX.FTZ R13, R49, R68, !PT ;  /* 0x00000044310d7209 */ /* 0x000fe20007810000 */
[----:B------:R-:W2:Y:S01]  /*46b0*/  MUFU.TANH R57, R57 ;  /* 0x0000003900397308 */ /* 0x000ea20000002400 */
[----:B------:R-:W-:Y:S01]  /*46c0*/  ISETP.GT.AND P0, PT, R93, 0x31, PT ;  /* 0x000000315d00780c */ /* 0x000fe20003f04270 */
[--C-:B------:R-:W-:Y:S01]  /*46d0*/  FFMA.FTZ R27, R27, UR59, -R24.reuse ;  /* 0x0000003b1b1b7c23 */ /* 0x100fe20008010818 */
[----:B------:R-:W-:Y:S01]  /*46e0*/  FSEL R15, R15, -INF , P2 ;  /* 0xff8000000f0f7808 */ /* 0x000fe20001000000 */
        /* <DEDUP_REMOVED lines=8> */
[----:B------:R-:W-:Y:S01]  /*4770*/  FFMA.FTZ R21, R21, UR59, -R24 ;  /* 0x0000003b15157c23 */ /* 0x000fe20008010818 */
[----:B------:R-:W-:-:S02]  /*4780*/  ISETP.GT.AND P0, PT, R93, 0x39, PT ;  /* 0x000000395d00780c */ /* 0x000fc40003f04270 */
[----:B------:R-:W-:Y:S02]  /*4790*/  CS2R R108, SRZ ;  /* 0x00000000006c7805 */ /* 0x000fe4000001ff00 */
[----:B-1----:R-:W-:Y:S01]  /*47a0*/  FSEL R73, R73, -INF , P2 ;  /* 0xff80000049497808 */ /* 0x002fe20001000000 */
[----:B------:R-:W1:Y:S01]  /*47b0*/  MUFU.TANH R59, R59 ;  /* 0x0000003b003b7308 */ /* 0x000e620000002400 */
[----:B------:R-:W-:Y:S02]  /*47c0*/  FMNMX.FTZ R20, R53, R20, !PT ;  /* 0x0000001435147209 */ /* 0x000fe40007810000 */
[----:B------:R-:W-:Y:S02]  /*47d0*/  ISETP.GT.AND P2, PT, R93, 0x40, PT ;  /* 0x000000405d00780c */ /* 0x000fe40003f44270 */
[----:B----4-:R-:W-:Y:S02]  /*47e0*/  FSEL R72, R72, -INF , P0 ;  /* 0xff80000048487808 */ /* 0x010fe40000000000 */
[----:B------:R-:W-:Y:S01]  /*47f0*/  FMNMX.FTZ R83, R73, R20, !PT ;  /* 0x0000001449537209 */ /* 0x000fe20007810000 */
[----:B------:R-:W4:Y:S01]  /*4800*/  MUFU.TANH R60, R60 ;  /* 0x0000003c003c7308 */ /* 0x000f220000002400 */
[----:B------:R-:W-:Y:S01]  /*4810*/  ISETP.GT.AND P0, PT, R93, 0x41, PT ;  /* 0x000000415d00780c */ /* 0x000fe20003f04270 */
[----:B------:R-:W-:Y:S01]  /*4820*/  FFMA.FTZ R20, R81, UR59, -R24 ;  /* 0x0000003b51147c23 */ /* 0x000fe20008010818 */
[----:B-----5:R-:W-:-:S02]  /*4830*/  FSEL R74, R74, -INF , P2 ;  /* 0xff8000004a4a7808 */ /* 0x020fc40001000000 */
[----:B------:R-:W-:Y:S02]  /*4840*/  FMNMX.FTZ R83, R72, R83, !PT ;  /* 0x0000005348537209 */ /* 0x000fe40007810000 */
[C---:B------:R-:W-:Y:S01]  /*4850*/  ISETP.GT.AND P2, PT, R93.reuse, 0x48, PT ;  /* 0x000000485d00780c */ /* 0x040fe20003f44270 */
[----:B------:R-:W5:Y:S01]  /*4860*/  MUFU.TANH R62, R62 ;  /* 0x0000003e003e7308 */ /* 0x000f620000002400 */
[----:B---3--:R-:W-:Y:S02]  /*4870*/  FSEL R56, R56, -INF , P0 ;  /* 0xff80000038387808 */ /* 0x008fe40000000000 */
[----:B------:R-:W-:Y:S02]  /*4880*/  FMNMX.FTZ R83, R74, R83, !PT ;  /* 0x000000534a537209 */ /* 0x000fe40007810000 */
[----:B------:R-:W-:Y:S02]  /*4890*/  ISETP.GT.AND P0, PT, R93, 0x49, PT ;  /* 0x000000495d00780c */ /* 0x000fe40003f04270 */
[----:B--2---:R-:W-:Y:S01]  /*48a0*/  FSEL R68, R57, -INF , P2 ;  /* 0xff80000039447808 */ /* 0x004fe20001000000 */
[----:B------:R-:W2:Y:S01]  /*48b0*/  MUFU.TANH R61, R61 ;  /* 0x0000003d003d7308 */ /* 0x000ea20000002400 */
[----:B------:R-:W-:Y:S01]  /*48c0*/  FMNMX.FTZ R83, R56, R83, !PT ;  /* 0x0000005338537209 */ /* 0x000fe20007810000 */
[----:B------:R-:W-:Y:S01]  /*48d0*/  FFMA.FTZ R57, R79, UR59, -R24 ;  /* 0x0000003b4f397c23 */ /* 0x000fe20008010818 */
[----:B------:R-:W-:-:S02]  /*48e0*/  ISETP.GT.AND P2, PT, R93, 0x50, PT ;  /* 0x000000505d00780c */ /* 0x000fc40003f44270 */
[----:B0-----:R-:W-:Y:S02]  /*48f0*/  FSEL R76, R58, -INF , P0 ;  /* 0xff8000003a4c7808 */ /* 0x001fe40000000000 */
[----:B------:R-:W-:Y:S01]  /*4900*/  FMNMX.FTZ R83, R68, R83, !PT ;  /* 0x0000005344537209 */ /* 0x000fe20007810000 */
[----:B------:R-:W0:Y:S01]  /*4910*/  MUFU.TANH R63, R63 ;  /* 0x0000003f003f7308 */ /* 0x000e220000002400 */
[----:B------:R-:W-:Y:S02]  /*4920*/  ISETP.GT.AND P0, PT, R93, 0x51, PT ;  /* 0x000000515d00780c */ /* 0x000fe40003f04270 */
[----:B-1----:R-:W-:Y:S01]  /*4930*/  FSEL R79, R59, -INF , P2 ;  /* 0xff8000003b4f7808 */ /* 0x002fe20001000000 */
[----:B------:R-:W-:-:S01]  /*4940*/  FFMA.FTZ R59, R71, UR59, -R24 ;  /* 0x0000003b473b7c23 */ /* 0x000fc20008010818 */
[----:B------:R-:W-:Y:S02]  /*4950*/  FMNMX.FTZ R58, R76, R83, !PT ;  /* 0x000000534c3a7209 */ /* 0x000fe40007810000 */
[----:B------:R-:W-:Y:S01]  /*4960*/  ISETP.GT.AND P2, PT, R93, 0x58, PT ;  /* 0x000000585d00780c */ /* 0x000fe20003f44270 */
[----:B------:R-:W-:Y:S01]  /*4970*/  MUFU.TANH R40, R40 ;  /* 0x0000002800287308 */ /* 0x000fe20000002400 */
[----:B----4-:R-:W-:Y:S01]  /*4980*/  FSEL R81, R60, -INF , P0 ;  /* 0xff8000003c517808 */ /* 0x010fe20000000000 */
[----:B------:R-:W-:Y:S01]  /*4990*/  FFMA.FTZ R60, R77, UR59, -R24 ;  /* 0x0000003b4d3c7c23 */ /* 0x000fe20008010818 */
[----:B------:R-:W-:-:S02]  /*49a0*/  FMNMX.FTZ R58, R79, R58, !PT ;  /* 0x0000003a4f3a7209 */ /* 0x000fc40007810000 */
[----:B------:R-:W-:Y:S02]  /*49b0*/  ISETP.GT.AND P0, PT, R93, 0x59, PT ;  /* 0x000000595d00780c */ /* 0x000fe40003f04270 */
[----:B-----5:R-:W-:Y:S01]  /*49c0*/  FSEL R77, R62, -INF , P2 ;  /* 0xff8000003e4d7808 */ /* 0x020fe20001000000 */
[----:B------:R-:W1:Y:S01]  /*49d0*/  MUFU.TANH R70, R70 ;  /* 0x0000004600467308 */ /* 0x000e620000002400 */
[----:B------:R-:W-:Y:S02]  /*49e0*/  FMNMX.FTZ R58, R81, R58, !PT ;  /* 0x0000003a513a7209 */ /* 0x000fe40007810000 */
[----:B------:R-:W-:Y:S02]  /*49f0*/  ISETP.GT.AND P2, PT, R93, 0x60, PT ;  /* 0x000000605d00780c */ /* 0x000fe40003f44270 */
[----:B--2---:R-:W-:Y:S02]  /*4a00*/  FSEL R83, R61, -INF , P0 ;  /* 0xff8000003d537808 */ /* 0x004fe40000000000 */
[----:B------:R-:W-:Y:S01]  /*4a10*/  FMNMX.FTZ R62, R77, R58, !PT ;  /* 0x0000003a4d3e7209 */ /* 0x000fe20007810000 */
[----:B------:R-:W-:Y:S01]  /*4a20*/  MUFU.TANH R80, R80 ;  /* 0x0000005000507308 */ /* 0x000fe20000002400 */
[----:B------:R-:W-:-:S02]  /*4a30*/  ISETP.GT.AND P0, PT, R93, 0x61, PT ;  /* 0x000000615d00780c */ /* 0x000fc40003f04270 */
[----:B0-----:R-:W-:Y:S01]  /*4a40*/  FSEL R75, R63, -INF , P2 ;  /* 0xff8000003f4b7808 */ /* 0x001fe20001000000 */
[----:B------:R-:W-:-:S01]  /*4a50*/  FFMA.FTZ R63, R67, UR59, -R24 ;  /* 0x0000003b433f7c23 */ /* 0x000fc20008010818 */
[----:B------:R-:W-:Y:S02]  /*4a60*/  FMNMX.FTZ R62, R83, R62, !PT ;  /* 0x0000003e533e7209 */ /* 0x000fe40007810000 */
[----:B------:R-:W-:Y:S01]  /*4a70*/  ISETP.GT.AND P2, PT, R93, 0x68, PT ;  /* 0x000000685d00780c */ /* 0x000fe20003f44270 */
[----:B------:R-:W0:Y:S01]  /*4a80*/  MUFU.TANH R102, R102 ;  /* 0x0000006600667308 */ /* 0x000e220000002400 */
[----:B------:R-:W-:Y:S02]  /*4a90*/  FMNMX.FTZ R62, R75, R62, !PT ;  /* 0x0000003e4b3e7209 */ /* 0x000fe40007810000 */
[----:B-1----:R-:W-:Y:S02]  /*4aa0*/  FSEL R70, R70, -INF , P2 ;  /* 0xff80000046467808 */ /* 0x002fe40001000000 */
[----:B------:R-:W-:-:S03]  /*4ab0*/  ISETP.GT.AND P2, PT, R93, 0x70, PT ;  /* 0x000000705d00780c */ /* 0x000fc60003f44270 */
[----:B------:R-:W1:Y:S08]  /*4ac0*/  MUFU.TANH R94, R94 ;  /* 0x0000005e005e7308 */ /* 0x000e700000002400 */
[----:B------:R2:W-:Y:S01]  /*4ad0*/  MUFU.EX2 R14, R85 ;  /* 0x00000055000e7308 */ /* 0x0005e20000000800 */
[----:B0-----:R-:W-:Y:S02]  /*4ae0*/  FSEL R102, R102, -INF , P2 ;  /* 0xff80000066667808 */ /* 0x001fe40001000000 */
[----:B------:R-:W-:-:S05]  /*4af0*/  ISETP.GT.AND P2, PT, R93, 0x78, PT ;  /* 0x000000785d00780c */ /* 0x000fca0003f44270 */
[----:B------:R-:W0:Y:S01]  /*4b00*/  MUFU.TANH R98, R98 ;  /* 0x0000006200627308 */ /* 0x000e220000002400 */
[----:B--2---:R-:W-:Y:S01]  /*4b10*/  FSEL R85, R40, -INF , P0 ;  /* 0xff80000028557808 */ /* 0x004fe20000000000 */
[--C-:B------:R-:W-:Y:S01]  /*4b20*/  FFMA.FTZ R40, R69, UR59, -R24.reuse ;  /* 0x0000003b45287c23 */ /* 0x100fe20008010818 */
[----:B------:R-:W-:Y:S02]  /*4b30*/  ISETP.GT.AND P0, PT, R93, 0x69, PT ;  /* 0x000000695d00780c */ /* 0x000fe40003f04270 */
[----:B------:R-:W-:Y:S01]  /*4b40*/  FMNMX.FTZ R61, R85, R62, !PT ;  /* 0x0000003e553d7209 */ /* 0x000fe20007810000 */
[----:B------:R-:W-:-:S01]  /*4b50*/  FFMA.FTZ R62, R65, UR59, -R24 ;  /* 0x0000003b413e7c23 */ /* 0x000fc20008010818 */
        /* <DEDUP_REMOVED lines=8> */
[----:B-1----:R-:W-:Y:S01]  /*4be0*/  FSEL R94, R94, -INF , P0 ;  /* 0xff8000005e5e7808 */ /* 0x002fe20000000000 */
[----:B------:R-:W1:Y:S01]  /*4bf0*/  MUFU.TANH R90, R90 ;  /* 0x0000005a005a7308 */ /* 0x000e620000002400 */
[----:B------:R-:W-:Y:S01]  /*4c00*/  FMNMX.FTZ R61, R102, R61, !PT ;  /* 0x0000003d663d7209 */ /* 0x000fe20007810000 */
[--C-:B------:R-:W-:Y:S01]  /*4c10*/  FFMA.FTZ R41, R54, UR59, -R24.reuse ;  /* 0x0000003b36297c23 */ /* 0x100fe20008010818 */
[----:B------:R-:W-:Y:S01]  /*4c20*/  ISETP.GT.AND P0, PT, R93, 0x79, PT ;  /* 0x000000795d00780c */ /* 0x000fe20003f04270 */
[--C-:B------:R-:W-:Y:S01]  /*4c30*/  FFMA.FTZ R54, R34, UR59, -R24.reuse ;  /* 0x0000003b22367c23 */ /* 0x100fe20008010818 */
[----:B0-----:R-:W-:Y:S01]  /*4c40*/  FSEL R98, R98, -INF , P2 ;  /* 0xff80000062627808 */ /* 0x001fe20001000000 */
[--C-:B------:R-:W-:Y:S01]  /*4c50*/  FFMA.FTZ R34, R51, UR59, -R24.reuse ;  /* 0x0000003b33227c23 */ /* 0x100fe20008010818 */
[----:B------:R-:W-:Y:S01]  /*4c60*/  FMNMX.FTZ R61, R94, R61, !PT ;  /* 0x0000003d5e3d7209 */ /* 0x000fe20007810000 */
[----:B------:R-:W0:Y:S01]  /*4c70*/  MUFU.TANH R92, R92 ;  /* 0x0000005c005c7308 */ /* 0x000e220000002400 */
[----:B------:R-:W-:Y:S01]  /*4c80*/  ISETP.GT.AND P2, PT, R93, 0x80, PT ;  /* 0x000000805d00780c */ /* 0x000fe20003f44270 */
[----:B------:R-:W-:Y:S01]  /*4c90*/  FFMA.FTZ R51, R42, UR59, -R24 ;  /* 0x0000003b2a337c23 */ /* 0x000fe20008010818 */
[----:B--2---:R-:W-:-:S02]  /*4ca0*/  FSEL R86, R86, -INF , P0 ;  /* 0xff80000056567808 */ /* 0x004fc40000000000 */
[----:B------:R-:W-:Y:S02]  /*4cb0*/  FMNMX.FTZ R67, R98, R61, !PT ;  /* 0x0000003d62437209 */ /* 0x000fe40007810000 */
[C---:B------:R-:W-:Y:S01]  /*4cc0*/  ISETP.GT.AND P0, PT, R93.reuse, 0x81, PT ;  /* 0x000000815d00780c */ /* 0x040fe20003f04270 */
[----:B------:R-:W2:Y:S01]  /*4cd0*/  MUFU.TANH R96, R96 ;  /* 0x0000006000607308 */ /* 0x000ea20000002400 */
[----:B-1----:R-:W-:Y:S02]  /*4ce0*/  FSEL R90, R90, -INF , P2 ;  /* 0xff8000005a5a7808 */ /* 0x002fe40001000000 */
[----:B------:R-:W-:Y:S02]  /*4cf0*/  FMNMX.FTZ R67, R86, R67, !PT ;  /* 0x0000004356437209 */ /* 0x000fe40007810000 */
[----:B------:R-:W-:Y:S02]  /*4d00*/  ISETP.GT.AND P2, PT, R93, 0x88, PT ;  /* 0x000000885d00780c */ /* 0x000fe40003f44270 */
[----:B------:R-:W-:Y:S01]  /*4d10*/  FMNMX.FTZ R67, R90, R67, !PT ;  /* 0x000000435a437209 */ /* 0x000fe20007810000 */
[----:B------:R-:W1:Y:S01]  /*4d20*/  MUFU.TANH R82, R82 ;  /* 0x0000005200527308 */ /* 0x000e620000002400 */
[----:B0-----:R-:W-:-:S02]  /*4d30*/  FSEL R92, R92, -INF , P0 ;  /* 0xff8000005c5c7808 */ /* 0x001fc40000000000 */
        /* <DEDUP_REMOVED lines=18> */
[----:B------:R2:W-:Y:S01]  /*4e60*/  MUFU.EX2 R61, R66 ;  /* 0x00000042003d7308 */ /* 0x0005e20000000800 */
[----:B-1----:R-:W-:-:S04]  /*4e70*/  FSEL R100, R100, -INF , P2 ;  /* 0xff80000064647808 */ /* 0x002fc80001000000 */
[----:B------:R-:W-:-:S03]  /*4e80*/  FMNMX.FTZ R67, R100, R67, !PT ;  /* 0x0000004364437209 */ /* 0x000fc60007810000 */
[----:B------:R-:W-:Y:S01]  /*4e90*/  MUFU.EX2 R25, R25 ;  /* 0x0000001900197308 */ /* 0x000fe20000000800 */
[----:B0-----:R-:W-:-:S04]  /*4ea0*/  FSEL R88, R88, -INF , P0 ;  /* 0xff80000058587808 */ /* 0x001fc80000000000 */
[----:B------:R-:W-:-:S03]  /*4eb0*/  FMNMX.FTZ R67, R88, R67, !PT ;  /* 0x0000004358437209 */ /* 0x000fc60007810000 */
[----:B------:R-:W-:Y:S02]  /*4ec0*/  MUFU.EX2 R28, R28 ;  /* 0x0000001c001c7308 */ /* 0x000fe40000000800 */
[----:B--2---:R-:W0:Y:S06]  /*4ed0*/  SHFL.BFLY PT, R66, R67, 0x2, 0x1f ;  /* 0x0c401f0043427f89 */ /* 0x004e2c00000e0000 */
[----:B------:R-:W-:Y:S08]  /*4ee0*/  MUFU.EX2 R29, R29 ;  /* 0x0000001d001d7308 */ /* 0x000ff00000000800 */
[----:B------:R-:W1:Y:S08]  /*4ef0*/  MUFU.EX2 R32, R32 ;  /* 0x0000002000207308 */ /* 0x000e700000000800 */
[----:B------:R-:W-:Y:S01]  /*4f00*/  MUFU.EX2 R33, R33 ;  /* 0x0000002100217308 */ /* 0x000fe20000000800 */
[----:B0-----:R-:W-:-:S05]  /*4f10*/  FMNMX.FTZ R66, R67, R66, !PT ;  /* 0x0000004243427209 */ /* 0x001fca0007810000 */
[----:B------:R-:W0:Y:S02]  /*4f20*/  SHFL.BFLY PT, R67, R66, 0x1, 0x1f ;  /* 0x0c201f0042437f89 */ /* 0x000e2400000e0000 */
[----:B------:R-:W-:Y:S01]  /*4f30*/  MUFU.EX2 R4, R99 ;  /* 0x0000006300047308 */ /* 0x000fe20000000800 */
[----:B-1----:R-:W-:-:S04]  /*4f40*/  F2FP.SATFINITE.E4M3.F32.PACK_AB_MERGE_C R217, R32, R29, RZ ;  /* 0x0000001d20d9723e */ /* 0x002fc800048070ff */
[----:B------:R-:W-:-:S03]  /*4f50*/  F2FP.SATFINITE.E4M3.F32.PACK_AB_MERGE_C R217, R28, R25, R217 ;  /* 0x000000191cd9723e */ /* 0x000fc600048070d9 */
[----:B------:R-:W-:Y:S08]  /*4f60*/  MUFU.EX2 R3, R3 ;  /* 0x0000000300037308 */ /* 0x000ff00000000800 */
[----:B------:R1:W-:Y:S01]  /*4f70*/  MUFU.EX2 R58, R87 ;  /* 0x00000057003a7308 */ /* 0x0003e20000000800 */
[----:B0-----:R-:W-:Y:S01]  /*4f80*/  FMNMX.FTZ R120, R66, R67, !PT ;  /* 0x0000004342787209 */ /* 0x001fe20007810000 */
[----:B------:R-:W-:-:S06]  /*4f90*/  IMAD.U32 R67, RZ, RZ, UR59 ;  /* 0x0000003bff437e24 */ /* 0x000fcc000f8e00ff */
[----:B------:R-:W0:Y:S01]  /*4fa0*/  MUFU.EX2 R6, R95 ;  /* 0x0000005f00067308 */ /* 0x000e220000000800 */
        /* <DEDUP_REMOVED lines=16> */
[----:B-1----:R-:W-:-:S01]  /*50b0*/  FFMA.FTZ R87, R10, UR59, -R67 ;  /* 0x0000003b0a577c23 */ /* 0x002fc20008010843 */
        /* <DEDUP_REMOVED lines=9> */
[----:B0-----:R-:W-:Y:S01]  /*5150*/  F2FP.SATFINITE.E4M3.F32.PACK_AB_MERGE_C R219, R6, R3, RZ ;  /* 0x0000000306db723e */ /* 0x001fe200048070ff */
        /* <DEDUP_REMOVED lines=8> */
[----:B------:R1:W2:Y:S01]  /*51e0*/  MUFU.EX2 R69, R44 ;  /* 0x0000002c00457308 */ /* 0x0002a20000000800 */
[----:B0-----:R-:W-:-:S01]  /*51f0*/  FFMA.FTZ R37, R74, UR59, -R67 ;  /* 0x0000003b4a257c23 */ /* 0x001fc20008010843 */
[--C-:B------:R-:W-:Y:S01]  /*5200*/  FFMA.FTZ R90, R90, UR59, -R67.reuse ;  /* 0x0000003b5a5a7c23 */ /* 0x100fe20008010843 */
[----:B------:R-:W-:-:S01]  /*5210*/  FFMA.FTZ R92, R92, UR59, -R67 ;  /* 0x0000003b5c5c7c23 */ /* 0x000fc20008010843 */
[----:B------:R-:W-:Y:S01]  /*5220*/  FFMA.FTZ R96, R96, UR59, -R67 ;  /* 0x0000003b60607c23 */ /* 0x000fe20008010843 */
[----:B------:R-:W-:Y:S01]  /*5230*/  F2FP.SATFINITE.E4M3.F32.PACK_AB_MERGE_C R219, R4, R33, R219 ;  /* 0x0000002104db723e */ /* 0x000fe200048070db */
[--C-:B------:R-:W-:Y:S01]  /*5240*/  FFMA.FTZ R82, R82, UR59, -R67.reuse ;  /* 0x0000003b52527c23 */ /* 0x100fe20008010843 */
[----:B------:R-:W-:-:S01]  /*5250*/  FFMA.FTZ R84, R84, UR59, -R67 ;  /* 0x0000003b54547c23 */ /* 0x000fc20008010843 */
[----:B------:R-:W0:Y:S01]  /*5260*/  MUFU.EX2 R7, R7 ;  /* 0x0000000700077308 */ /* 0x000e220000000800 */
[----:B-1----:R-:W-:-:S01]  /*5270*/  FFMA.FTZ R44, R12, UR59, -R67 ;  /* 0x0000003b0c2c7c23 */ /* 0x002fc20008010843 */
[--C-:B------:R-:W-:Y:S01]  /*5280*/  FFMA.FTZ R12, R79, UR59, -R67.reuse ;  /* 0x0000003b4f0c7c23 */ /* 0x100fe20008010843 */
[----:B------:R-:W-:-:S01]  /*5290*/  FFMA.FTZ R78, R78, UR59, -R67 ;  /* 0x0000003b4e4e7c23 */ /* 0x000fc20008010843 */
[----:B------:R-:W-:-:S04]  /*52a0*/  FFMA.FTZ R100, R100, UR59, -R67 ;  /* 0x0000003b64647c23 */ /* 0x000fc80008010843 */
[----:B------:R1:W-:Y:S01]  /*52b0*/  MUFU.EX2 R89, R49 ;  /* 0x0000003100597308 */ /* 0x0003e20000000800 */
[----:B--2---:R-:W-:-:S04]  /*52c0*/  F2FP.SATFINITE.E4M3.F32.PACK_AB_MERGE_C R216, R69, R66, RZ ;  /* 0x0000004245d8723e */ /* 0x004fc800048070ff */
[----:B------:R-:W-:-:S03]  /*52d0*/  F2FP.SATFINITE.E4M3.F32.PACK_AB_MERGE_C R216, R39, R36, R216 ;  /* 0x0000002427d8723e */ /* 0x000fc600048070d8 */
[----:B------:R2:W3:Y:S01]  /*52e0*/  MUFU.EX2 R106, R52 ;  /* 0x00000034006a7308 */ /* 0x0004e20000000800 */
[----:B-1----:R-:W-:-:S01]  /*52f0*/  FFMA.FTZ R49, R75, UR59, -R67 ;  /* 0x0000003b4b317c23 */ /* 0x002fc20008010843 */
[----:B------:R-:W-:-:S04]  /*5300*/  FADD.FTZ R75, R36, R39 ;  /* 0x00000027244b7221 */ /* 0x000fc80000010000 */
[----:B------:R-:W-:Y:S02]  /*5310*/  FADD.FTZ R74, R66, R75 ;  /* 0x0000004b424a7221 */ /* 0x000fe40000010000 */
[----:B------:R-:W1:Y:S01]  /*5320*/  MUFU.EX2 R42, R42 ;  /* 0x0000002a002a7308 */ /* 0x000e620000000800 */
[----:B--2---:R-:W-:-:S01]  /*5330*/  FADD.FTZ R52, R25, R28 ;  /* 0x0000001c19347221 */ /* 0x004fc20000010000 */
[----:B------:R-:W-:-:S03]  /*5340*/  FADD.FTZ R74, R69, R74 ;  /* 0x0000004a454a7221 */ /* 0x000fc60000010000 */
[----:B------:R-:W-:Y:S01]  /*5350*/  FADD.FTZ R79, R29, R52 ;  /* 0x000000341d4f7221 */ /* 0x000fe20000010000 */
[----:B0-----:R-:W-:-:S01]  /*5360*/  FADD.FTZ R75, R7, R74 ;  /* 0x0000004a074b7221 */ /* 0x001fc20000010000 */
[----:B------:R-:W-:Y:S01]  /*5370*/  FFMA.FTZ R52, R85, UR59, -R67 ;  /* 0x0000003b55347c23 */ /* 0x000fe20008010843 */
[----:B------:R0:W2:Y:S01]  /*5380*/  MUFU.EX2 R71, R45 ;  /* 0x0000002d00477308 */ /* 0x0000a20000000800 */
[----:B---3--:R-:W-:-:S07]  /*5390*/  F2FP.SATFINITE.E4M3.F32.PACK_AB_MERGE_C R212, R106, R89, RZ ;  /* 0x000000596ad4723e */ /* 0x008fce00048070ff */
[----:B------:R3:W-:Y:S01]  /*53a0*/  MUFU.EX2 R53, R76 ;  /* 0x0000004c00357308 */ /* 0x0007e20000000800 */
[----:B-1----:R-:W-:-:S01]  /*53b0*/  FADD.FTZ R2, R42, R75 ;  /* 0x0000004b2a027221 */ /* 0x002fc20000010000 */
[--C-:B0-----:R-:W-:Y:S01]  /*53c0*/  FFMA.FTZ R45, R81, UR59, -R67.reuse ;  /* 0x0000003b512d7c23 */ /* 0x101fe20008010843 */
[----:B------:R-:W-:-:S05]  /*53d0*/  FFMA.FTZ R67, R88, UR59, -R67 ;  /* 0x0000003b58437c23 */ /* 0x000fca0008010843 */
[----:B------:R-:W0:Y:S01]  /*53e0*/  MUFU.EX2 R104, R87 ;  /* 0x0000005700687308 */ /* 0x000e220000000800 */
[----:B---3--:R-:W-:-:S01]  /*53f0*/  FADD.FTZ R76, R32, R79 ;  /* 0x0000004f204c7221 */ /* 0x008fc20000010000 */
[----:B--2---:R-:W-:-:S03]  /*5400*/  FADD.FTZ R75, R71, R2 ;  /* 0x00000002474b7221 */ /* 0x004fc60000010000 */
[----:B------:R-:W-:Y:S01]  /*5410*/  FADD.FTZ R79, R33, R76 ;  /* 0x0000004c214f7221 */ /* 0x000fe20000010000 */
[----:B------:R-:W-:Y:S02]  /*5420*/  CS2R R32, SRZ ;  /* 0x0000000000207805 */ /* 0x000fe4000001ff00 */
[----:B------:R-:W1:Y:S01]  /*5430*/  MUFU.EX2 R9, R9 ;  /* 0x0000000900097308 */ /* 0x000e620000000800 */
[----:B------:R-:W-:-:S04]  /*5440*/  FADD.FTZ R74, R4, R79 ;  /* 0x0000004f044a7221 */ /* 0x000fc80000010000 */
[----:B------:R-:W-:-:S03]  /*5450*/  FADD.FTZ R79, R3, R74 ;  /* 0x0000004a034f7221 */ /* 0x000fc60000010000 */
[----:B------:R-:W2:Y:S01]  /*5460*/  MUFU.EX2 R8, R8 ;  /* 0x0000000800087308 */ /* 0x000ea20000000800 */
[----:B------:R-:W-:-:S01]  /*5470*/  FADD.FTZ R24, R6, R79 ;  /* 0x0000004f06187221 */ /* 0x000fc20000010000 */
[C---:B0-----:R-:W-:Y:S01]  /*5480*/  FADD.FTZ R2, R104.reuse, R75 ;  /* 0x0000004b68027221 */ /* 0x041fe20000010000 */
[----:B------:R-:W-:Y:S02]  /*5490*/  F2FP.SATFINITE.E4M3.F32.PACK_AB_MERGE_C R218, R104, R71, RZ ;  /* 0x0000004768da723e */ /* 0x000fe400048070ff */
[----:B------:R-:W-:Y:S01]  /*54a0*/  CS2R R104, SRZ ;  /* 0x0000000000687805 */ /* 0x000fe2000001ff00 */
[----:B------:R-:W-:-:S01]  /*54b0*/  FADD.FTZ R81, R5, R24 ;  /* 0x0000001805517221 */ /* 0x000fc20000010000 */
[----:B------:R-:W-:Y:S01]  /*54c0*/  F2FP.SATFINITE.E4M3.F32.PACK_AB_MERGE_C R218, R42, R7, R218 ;  /* 0x000000072ada723e */ /* 0x000fe200048070da */
[----:B------:R-:W0:Y:S01]  /*54d0*/  MUFU.EX2 R44, R44 ;  /* 0x0000002c002c7308 */ /* 0x000e220000000800 */
[----:B-1----:R-:W-:-:S07]  /*54e0*/  FADD.FTZ R79, R9, R2 ;  /* 0x00000002094f7221 */ /* 0x002fce0000010000 */
[----:B------:R-:W1:Y:S01]  /*54f0*/  MUFU.EX2 R11, R11 ;  /* 0x0000000b000b7308 */ /* 0x000e620000000800 */
[----:B--2---:R-:W-:-:S07]  /*5500*/  FADD.FTZ R24, R8, R81 ;  /* 0x0000005108187221 */ /* 0x004fce0000010000 */
[----:B------:R-:W-:Y:S01]  /*5510*/  MUFU.EX2 R13, R13 ;  /* 0x0000000d000d7308 */ /* 0x000fe20000000800 */
[----:B0-----:R-:W-:-:S01]  /*5520*/  FADD.FTZ R2, R44, R79 ;  /* 0x0000004f2c027221 */ /* 0x001fc20000010000 */
[----:B------:R-:W-:-:S03]  /*5530*/  F2FP.SATFINITE.E4M3.F32.PACK_AB_MERGE_C R212, R44, R9, R212 ;  /* 0x000000092cd4723e */ /* 0x000fc600048070d4 */
[----:B------:R-:W-:Y:S01]  /*5540*/  FADD.FTZ R79, R89, R2 ;  /* 0x00000002594f7221 */ /* 0x000fe20000010000 */
[----:B------:R-:W-:Y:S02]  /*5550*/  CS2R R88, SRZ ;  /* 0x0000000000587805 */ /* 0x000fe4000001ff00 */
[----:B------:R-:W-:Y:S01]  /*5560*/  MUFU.EX2 R10, R10 ;  /* 0x0000000a000a7308 */ /* 0x000fe20000000800 */
[----:B-1----:R-:W-:-:S01]  /*5570*/  FADD.FTZ R81, R11, R24 ;  /* 0x000000180b517221 */ /* 0x002fc20000010000 */
[----:B------:R-:W-:-:S03]  /*5580*/  F2FP.SATFINITE.E4M3.F32.PACK_AB_MERGE_C R213, R14, R11, RZ ;  /* 0x0000000b0ed5723e */ /* 0x000fc600048070ff */
[----:B------:R-:W-:Y:S01]  /*5590*/  FADD.FTZ R2, R14, R81 ;  /* 0x000000510e027221 */ /* 0x000fe20000010000 */
[----:B------:R-:W-:-:S01]  /*55a0*/  FADD.FTZ R81, R106, R79 ;  /* 0x0000004f6a517221 */ /* 0x000fc20000010000 */
[----:B------:R-:W-:Y:S01]  /*55b0*/  F2FP.SATFINITE.E4M3.F32.PACK_AB_MERGE_C R213, R8, R5, R213 ;  /* 0x0000000508d5723e */ /* 0x000fe200048070d5 */
[----:B------:R-:W-:Y:S01]  /*55c0*/  MUFU.EX2 R20, R20 ;  /* 0x0000001400147308 */ /* 0x000fe20000000800 */
[----:B------:R-:W-:-:S07]  /*55d0*/  CS2R R106, SRZ ;  /* 0x00000000006a7805 */ /* 0x000fce000001ff00 */
[----:B------:R-:W-:Y:S08]  /*55e0*/  MUFU.EX2 R15, R15 ;  /* 0x0000000f000f7308 */ /* 0x000ff00000000800 */
[----:B------:R-:W-:Y:S08]  /*55f0*/  MUFU.EX2 R57, R57 ;  /* 0x0000003900397308 */ /* 0x000ff00000000800 */
[----:B------:R-:W-:Y:S08]  /*5600*/  MUFU.EX2 R73, R73 ;  /* 0x0000004900497308 */ /* 0x000ff00000000800 */
[----:B------:R-:W0:Y:S08]  /*5610*/  MUFU.EX2 R60, R60 ;  /* 0x0000003c003c7308 */ /* 0x000e300000000800 */
[----:B------:R-:W1:Y:S08]  /*5620*/  MUFU.EX2 R72, R72 ;  /* 0x0000004800487308 */ /* 0x000e700000000800 */
[----:B------:R2:W-:Y:S01]  /*5630*/  MUFU.EX2 R56, R83 ;  /* 0x0000005300387308 */ /* 0x0005e20000000800 */
[----:B0-----:R-:W-:-:S04]  /*5640*/  F2FP.SATFINITE.E4M3.F32.PACK_AB_MERGE_C R215, R60, R57, RZ ;  /* 0x000000393cd7723e */ /* 0x001fc800048070ff */
[----:B------:R-:W-:-:S03]  /*5650*/  F2FP.SATFINITE.E4M3.F32.PACK_AB_MERGE_C R215, R20, R13, R215 ;  /* 0x0000000d14d7723e */ /* 0x000fc600048070d7 */
[----:B------:R-:W0:Y:S01]  /*5660*/  MUFU.EX2 R37, R37 ;  /* 0x0000002500257308 */ /* 0x000e220000000800 */
[----:B--2---:R-:W-:-:S01]  /*5670*/  FADD.FTZ R83, R13, R2 ;  /* 0x000000020d537221 */ /* 0x004fc20000010000 */
[----:B------:R-:W-:Y:S01]  /*5680*/  FADD.FTZ R2, R10, R81 ;  /* 0x000000510a027221 */ /* 0x000fe20000010000 */
[----:B-1----:R-:W-:Y:S02]  /*5690*/  F2FP.SATFINITE.E4M3.F32.PACK_AB_MERGE_C R214, R72, R73, RZ ;  /* 0x0000004948d6723e */ /* 0x002fe400048070ff */
[----:B------:R-:W-:Y:S01]  /*56a0*/  FADD.FTZ R24, R20, R83 ;  /* 0x0000005314187221 */ /* 0x000fe20000010000 */
[----:B------:R-:W-:-:S01]  /*56b0*/  FADD.FTZ R2, R15, R2 ;  /* 0x000000020f027221 */ /* 0x000fc20000010000 */
[----:B------:R-:W-:Y:S01]  /*56c0*/  F2FP.SATFINITE.E4M3.F32.PACK_AB_MERGE_C R214, R15, R10, R214 ;  /* 0x0000000a0fd6723e */ /* 0x000fe200048070d6 */
[----:B------:R-:W1:Y:S01]  /*56d0*/  MUFU.EX2 R59, R59 ;  /* 0x0000003b003b7308 */ /* 0x000e620000000800 */
[----:B------:R-:W-:-:S01]  /*56e0*/  FADD.FTZ R83, R57, R24 ;  /* 0x0000001839537221 */ /* 0x000fc20000010000 */
[----:B------:R-:W-:-:S03]  /*56f0*/  FADD.FTZ R81, R73, R2 ;  /* 0x0000000249517221 */ /* 0x000fc60000010000 */
[----:B------:R-:W-:Y:S01]  /*5700*/  FADD.FTZ R83, R60, R83 ;  /* 0x000000533c537221 */ /* 0x000fe20000010000 */
[----:B------:R-:W-:-:S01]  /*5710*/  FADD.FTZ R2, R72, R81 ;  /* 0x0000005148027221 */ /* 0x000fc20000010000 */
[----:B------:R-:W-:Y:S01]  /*5720*/  CS2R R72, SRZ ;  /* 0x0000000000487805 */ /* 0x000fe2000001ff00 */
[----:B------:R-:W2:Y:S01]  /*5730*/  MUFU.EX2 R48, R48 ;  /* 0x0000003000307308 */ /* 0x000ea20000000800 */
[----:B------:R-:W-:-:S01]  /*5740*/  FADD.FTZ R6, R58, R83 ;  /* 0x000000533a067221 */ /* 0x000fc20000010000 */
[----:B0-----:R-:W-:-:S06]  /*5750*/  FADD.FTZ R29, R37, R2 ;  /* 0x00000002251d7221 */ /* 0x001fcc0000010000 */
        /* <DEDUP_REMOVED lines=8> */
[C---:B------:R-:W-:Y:S02]  /*57e0*/  F2FP.SATFINITE.E4M3.F32.PACK_AB_MERGE_C R208, R53.reuse, R68, RZ ;  /* 0x0000004435d0723e */ /* 0x040fe400048070ff */
[----:B------:R-:W-:Y:S01]  /*57f0*/  CS2R R68, SRZ ;  /* 0x0000000000447805 */ /* 0x000fe2000001ff00 */
[----:B------:R-:W-:Y:S01]  /*5800*/  FADD.FTZ R29, R53, R2 ;  /* 0x00000002351d7221 */ /* 0x000fe20000010000 */
[----:B------:R-:W-:Y:S02]  /*5810*/  F2FP.SATFINITE.E4M3.F32.PACK_AB_MERGE_C R208, R48, R37, R208 ;  /* 0x0000002530d0723e */ /* 0x000fe400048070d0 */
[----:B------:R-:W-:Y:S01]  /*5820*/  CS2R R36, SRZ ;  /* 0x0000000000247805 */ /* 0x000fe2000001ff00 */
[----:B------:R-:W1:Y:S01]  /*5830*/  MUFU.EX2 R62, R62 ;  /* 0x0000003e003e7308 */ /* 0x000e620000000800 */
[----:B--2---:R-:W-:-:S01]  /*5840*/  FADD.FTZ R6, R63, R6 ;  /* 0x000000063f067221 */ /* 0x004fc20000010000 */
[----:B------:R-:W-:-:S03]  /*5850*/  F2FP.SATFINITE.E4M3.F32.PACK_AB_MERGE_C R40, R63, R40, RZ ;  /* 0x000000283f28723e */ /* 0x000fc600048070ff */
[----:B------:R-:W-:Y:S01]  /*5860*/  FADD.FTZ R57, R61, R6 ;  /* 0x000000063d397221 */ /* 0x000fe20000010000 */
[----:B------:R-:W-:Y:S02]  /*5870*/  F2FP.SATFINITE.E4M3.F32.PACK_AB_MERGE_C R209, R59, R58, R40 ;  /* 0x0000003a3bd1723e */ /* 0x000fe40004807028 */
[----:B------:R-:W-:Y:S01]  /*5880*/  CS2R R58, SRZ ;  /* 0x00000000003a7805 */ /* 0x000fe2000001ff00 */
        /* <DEDUP_REMOVED lines=10> */
[----:B------:R-:W-:-:S03]  /*5930*/  F2FP.SATFINITE.E4M3.F32.PACK_AB_MERGE_C R77, R56, R77, RZ ;  /* 0x0000004d384d723e */ /* 0x000fc600048070ff */
[----:B------:R-:W-:Y:S01]  /*5940*/  FADD.FTZ R56, R56, R25 ;  /* 0x0000001938387221 */ /* 0x000fe20000010000 */
[----:B------:R-:W-:Y:S02]  /*5950*/  F2FP.SATFINITE.E4M3.F32.PACK_AB_MERGE_C R210, R45, R12, R77 ;  /* 0x0000000c2dd2723e */ /* 0x000fe4000480704d */
[----:B------:R-:W-:Y:S01]  /*5960*/  CS2R R44, SRZ ;  /* 0x00000000002c7805 */ /* 0x000fe2000001ff00 */
[----:B------:R-:W1:Y:S01]  /*5970*/  MUFU.EX2 R49, R49 ;  /* 0x0000003100317308 */ /* 0x000e620000000800 */
[C---:B--2---:R-:W-:Y:S01]  /*5980*/  F2FP.SATFINITE.E4M3.F32.PACK_AB_MERGE_C R64, R65.reuse, R64, RZ ;  /* 0x000000404140723e */ /* 0x044fe200048070ff */
[----:B------:R-:W-:Y:S01]  /*5990*/  FADD.FTZ R65, R65, R6 ;  /* 0x0000000641417221 */ /* 0x000fe20000010000 */
[----:B------:R-:W-:Y:S02]  /*59a0*/  CS2R R76, SRZ ;  /* 0x00000000004c7805 */ /* 0x000fe4000001ff00 */
[----:B------:R-:W-:Y:S02]  /*59b0*/  F2FP.SATFINITE.E4M3.F32.PACK_AB_MERGE_C R211, R62, R61, R64 ;  /* 0x0000003d3ed3723e */ /* 0x000fe40004807040 */
[----:B------:R-:W-:-:S02]  /*59c0*/  CS2R R60, SRZ ;  /* 0x00000000003c7805 */ /* 0x000fc4000001ff00 */
[----:B------:R-:W-:Y:S01]  /*59d0*/  CS2R R62, SRZ ;  /* 0x00000000003e7805 */ /* 0x000fe2000001ff00 */
[----:B------:R-:W2:Y:S01]  /*59e0*/  MUFU.EX2 R55, R55 ;  /* 0x0000003700377308 */ /* 0x000ea20000000800 */
[----:B0-----:R-:W-:-:S01]  /*59f0*/  FADD.FTZ R2, R30, R65 ;  /* 0x000000411e027221 */ /* 0x001fc20000010000 */
[----:B------:R-:W-:-:S06]  /*5a00*/  CS2R R64, SRZ ;  /* 0x0000000000407805 */ /* 0x000fcc000001ff00 */
[----:B------:R-:W0:Y:S01]  /*5a10*/  MUFU.EX2 R52, R52 ;  /* 0x0000003400347308 */ /* 0x000e220000000800 */
[----:B-1----:R-:W-:-:S01]  /*5a20*/  FADD.FTZ R29, R49, R56 ;  /* 0x00000038311d7221 */ /* 0x002fc20000010000 */
[----:B------:R-:W-:-:S06]  /*5a30*/  CS2R R56, SRZ ;  /* 0x0000000000387805 */ /* 0x000fcc000001ff00 */
[----:B------:R-:W1:Y:S01]  /*5a40*/  MUFU.EX2 R47, R47 ;  /* 0x0000002f002f7308 */ /* 0x000e620000000800 */
[----:B--2---:R-:W-:-:S07]  /*5a50*/  FADD.FTZ R2, R55, R2 ;  /* 0x0000000237027221 */ /* 0x004fce0000010000 */
[----:B------:R-:W2:Y:S01]  /*5a60*/  MUFU.EX2 R70, R70 ;  /* 0x0000004600467308 */ /* 0x000ea20000000800 */
[----:B0-----:R-:W-:-:S07]  /*5a70*/  FADD.FTZ R29, R52, R29 ;  /* 0x0000001d341d7221 */ /* 0x001fce0000010000 */
[----:B------:R-:W0:Y:S01]  /*5a80*/  MUFU.EX2 R50, R50 ;  /* 0x0000003200327308 */ /* 0x000e220000000800 */
[----:B-1----:R-:W-:-:S07]  /*5a90*/  FADD.FTZ R7, R47, R2 ;  /* 0x000000022f077221 */ /* 0x002fce0000010000 */
[----:B------:R1:W3:Y:S01]  /*5aa0*/  MUFU.EX2 R75, R80 ;  /* 0x00000050004b7308 */ /* 0x0002e20000000800 */
[----:B--2---:R-:W-:-:S01]  /*5ab0*/  FADD.FTZ R2, R70, R29 ;  /* 0x0000001d46027221 */ /* 0x004fc20000010000 */
[----:B------:R-:W-:-:S06]  /*5ac0*/  CS2R R28, SRZ ;  /* 0x00000000001c7805 */ /* 0x000fcc000001ff00 */
[----:B------:R-:W2:Y:S01]  /*5ad0*/  MUFU.EX2 R41, R41 ;  /* 0x0000002900297308 */ /* 0x000ea20000000800 */
[C---:B0-----:R-:W-:Y:S01]  /*5ae0*/  F2FP.SATFINITE.E4M3.F32.PACK_AB_MERGE_C R47, R50.reuse, R47, RZ ;  /* 0x0000002f322f723e */ /* 0x041fe200048070ff */
[----:B------:R-:W-:Y:S01]  /*5af0*/  FADD.FTZ R50, R50, R7 ;  /* 0x0000000732327221 */ /* 0x000fe20000010000 */
[----:B-1----:R-:W-:Y:S02]  /*5b00*/  CS2R R80, SRZ ;  /* 0x0000000000507805 */ /* 0x002fe4000001ff00 */
[----:B------:R-:W-:-:S03]  /*5b10*/  F2FP.SATFINITE.E4M3.F32.PACK_AB_MERGE_C R205, R55, R30, R47 ;  /* 0x0000001e37cd723e */ /* 0x000fc6000480702f */
[----:B------:R-:W0:Y:S01]  /*5b20*/  MUFU.EX2 R102, R102 ;  /* 0x0000006600667308 */ /* 0x000e220000000800 */
[C---:B---3--:R-:W-:Y:S01]  /*5b30*/  F2FP.SATFINITE.E4M3.F32.PACK_AB_MERGE_C R70, R75.reuse, R70, RZ ;  /* 0x000000464b46723e */ /* 0x048fe200048070ff */
[----:B------:R-:W-:-:S03]  /*5b40*/  FADD.FTZ R75, R75, R2 ;  /* 0x000000024b4b7221 */ /* 0x000fc60000010000 */
[----:B------:R-:W-:Y:S02]  /*5b50*/  F2FP.SATFINITE.E4M3.F32.PACK_AB_MERGE_C R204, R52, R49, R70 ;  /* 0x0000003134cc723e */ /* 0x000fe40004807046 */
[----:B------:R-:W-:Y:S02]  /*5b60*/  CS2R R48, SRZ ;  /* 0x0000000000307805 */ /* 0x000fe4000001ff00 */
[----:B------:R-:W-:Y:S01]  /*5b70*/  CS2R R52, SRZ ;  /* 0x0000000000347805 */ /* 0x000fe2000001ff00 */
[----:B------:R-:W1:Y:S01]  /*5b80*/  MUFU.EX2 R46, R46 ;  /* 0x0000002e002e7308 */ /* 0x000e620000000800 */
[----:B--2---:R-:W-:-:S01]  /*5b90*/  FADD.FTZ R7, R41, R50 ;  /* 0x0000003229077221 */ /* 0x004fc20000010000 */
[----:B------:R-:W-:-:S06]  /*5ba0*/  CS2R R70, SRZ ;  /* 0x0000000000467805 */ /* 0x000fcc000001ff00 */
[----:B------:R2:W3:Y:S01]  /*5bb0*/  MUFU.EX2 R79, R94 ;  /* 0x0000005e004f7308 */ /* 0x0004e20000000800 */
[----:B0-----:R-:W-:-:S01]  /*5bc0*/  FADD.FTZ R2, R102, R75 ;  /* 0x0000004b66027221 */ /* 0x001fc20000010000 */
[----:B------:R-:W-:-:S06]  /*5bd0*/  CS2R R74, SRZ ;  /* 0x00000000004a7805 */ /* 0x000fcc000001ff00 */
[----:B------:R-:W0:Y:S01]  /*5be0*/  MUFU.EX2 R43, R43 ;  /* 0x0000002b002b7308 */ /* 0x000e220000000800 */
[----:B-1----:R-:W-:-:S01]  /*5bf0*/  FADD.FTZ R4, R46, R7 ;  /* 0x000000072e047221 */ /* 0x002fc20000010000 */
[----:B--2---:R-:W-:-:S06]  /*5c00*/  CS2R R94, SRZ ;  /* 0x00000000005e7805 */ /* 0x004fcc000001ff00 */
[----:B------:R-:W1:Y:S01]  /*5c10*/  MUFU.EX2 R98, R98 ;  /* 0x0000006200627308 */ /* 0x000e620000000800 */
[----:B---3--:R-:W-:-:S07]  /*5c20*/  FADD.FTZ R7, R79, R2 ;  /* 0x000000024f077221 */ /* 0x008fce0000010000 */
[----:B------:R-:W2:Y:S01]  /*5c30*/  MUFU.EX2 R54, R54 ;  /* 0x0000003600367308 */ /* 0x000ea20000000800 */
[----:B0-----:R-:W-:-:S07]  /*5c40*/  FADD.FTZ R9, R43, R4 ;  /* 0x000000042b097221 */ /* 0x001fce0000010000 */
[----:B------:R0:W3:Y:S01]  /*5c50*/  MUFU.EX2 R3, R86 ;  /* 0x0000005600037308 */ /* 0x0000e20000000800 */
[----:B-1----:R-:W-:-:S07]  /*5c60*/  FADD.FTZ R2, R98, R7 ;  /* 0x0000000762027221 */ /* 0x002fce0000010000 */
[----:B------:R-:W1:Y:S01]  /*5c70*/  MUFU.EX2 R34, R34 ;  /* 0x0000002200227308 */ /* 0x000e620000000800 */
[----:B--2---:R-:W-:-:S01]  /*5c80*/  FADD.FTZ R9, R54, R9 ;  /* 0x0000000936097221 */ /* 0x004fc20000010000 */
[----:B------:R-:W-:Y:S02]  /*5c90*/  F2FP.SATFINITE.E4M3.F32.PACK_AB_MERGE_C R43, R54, R43, RZ ;  /* 0x0000002b362b723e */ /* 0x000fe400048070ff */
[----:B------:R-:W-:Y:S02]  /*5ca0*/  CS2R R54, SRZ ;  /* 0x0000000000367805 */ /* 0x000fe4000001ff00 */
[----:B0-----:R-:W-:Y:S02]  /*5cb0*/  CS2R R86, SRZ ;  /* 0x0000000000567805 */ /* 0x001fe4000001ff00 */
[----:B------:R-:W-:Y:S02]  /*5cc0*/  F2FP.SATFINITE.E4M3.F32.PACK_AB_MERGE_C R207, R46, R41, R43 ;  /* 0x000000292ecf723e */ /* 0x000fe4000480702b */
[----:B------:R-:W-:Y:S01]  /*5cd0*/  CS2R R40, SRZ ;  /* 0x0000000000287805 */ /* 0x000fe2000001ff00 */
[----:B------:R-:W0:Y:S01]  /*5ce0*/  MUFU.EX2 R90, R90 ;  /* 0x0000005a005a7308 */ /* 0x000e220000000800 */
[C---:B---3--:R-:W-:Y:S01]  /*5cf0*/  F2FP.SATFINITE.E4M3.F32.PACK_AB_MERGE_C R98, R3.reuse, R98, RZ ;  /* 0x000000620362723e */ /* 0x048fe200048070ff */
[----:B------:R-:W-:Y:S01]  /*5d00*/  FADD.FTZ R3, R3, R2 ;  /* 0x0000000203037221 */ /* 0x000fe20000010000 */
[----:B------:R-:W-:-:S02]  /*5d10*/  CS2R R42, SRZ ;  /* 0x00000000002a7805 */ /* 0x000fc4000001ff00 */
[----:B------:R-:W-:Y:S02]  /*5d20*/  CS2R R46, SRZ ;  /* 0x00000000002e7805 */ /* 0x000fe4000001ff00 */
[----:B------:R-:W-:Y:S02]  /*5d30*/  F2FP.SATFINITE.E4M3.F32.PACK_AB_MERGE_C R206, R79, R102, R98 ;  /* 0x000000664fce723e */ /* 0x000fe40004807062 */
[----:B------:R-:W-:Y:S02]  /*5d40*/  CS2R R98, SRZ ;  /* 0x0000000000627805 */ /* 0x000fe4000001ff00 */
[----:B------:R-:W-:Y:S01]  /*5d50*/  CS2R R102, SRZ ;  /* 0x0000000000667805 */ /* 0x000fe2000001ff00 */
[----:B------:R-:W2:Y:S01]  /*5d60*/  MUFU.EX2 R51, R51 ;  /* 0x0000003300337308 */ /* 0x000ea20000000800 */
[----:B-1----:R-:W-:-:S07]  /*5d70*/  FADD.FTZ R4, R34, R9 ;  /* 0x0000000922047221 */ /* 0x002fce0000010000 */
[----:B------:R1:W3:Y:S01]  /*5d80*/  MUFU.EX2 R11, R92 ;  /* 0x0000005c000b7308 */ /* 0x0002e20000000800 */
[----:B0-----:R-:W-:-:S07]  /*5d90*/  FADD.FTZ R2, R90, R3 ;  /* 0x000000035a027221 */ /* 0x001fce0000010000 */
[----:B------:R-:W0:Y:S01]  /*5da0*/  MUFU.EX2 R38, R38 ;  /* 0x0000002600267308 */ /* 0x000e220000000800 */
[----:B--2---:R-:W-:-:S01]  /*5db0*/  FADD.FTZ R7, R51, R4 ;  /* 0x0000000433077221 */ /* 0x004fc20000010000 */
[----:B-1----:R-:W-:-:S06]  /*5dc0*/  CS2R R92, SRZ ;  /* 0x00000000005c7805 */ /* 0x002fcc000001ff00 */
        /* <DEDUP_REMOVED lines=23> */
[----:B0-----:R-:W-:-:S01]  /*5f40*/  FADD.FTZ R4, R84, R25 ;  /* 0x0000001954047221 */ /* 0x001fc20000010000 */
[----:B------:R-:W-:-:S06]  /*5f50*/  CS2R R24, SRZ ;  /* 0x0000000000187805 */ /* 0x000fcc000001ff00 */
[----:B------:R-:W-:Y:S01]  /*5f60*/  MUFU.EX2 R31, R31 ;  /* 0x0000001f001f7308 */ /* 0x000fe20000000800 */
[----:B--2---:R-:W-:-:S01]  /*5f70*/  FADD.FTZ R6, R26, R3 ;  /* 0x000000031a067221 */ /* 0x004fc20000010000 */
[----:B-1----:R-:W-:-:S06]  /*5f80*/  CS2R R78, SRZ ;  /* 0x00000000004e7805 */ /* 0x002fcc000001ff00 */
[----:B------:R-:W-:Y:S01]  /*5f90*/  MUFU.EX2 R100, R100 ;  /* 0x0000006400647308 */ /* 0x000fe20000000800 */
[----:B---3--:R-:W-:-:S07]  /*5fa0*/  FADD.FTZ R3, R5, R4 ;  /* 0x0000000405037221 */ /* 0x008fce0000010000 */
[----:B------:R-:W0:Y:S08]  /*5fb0*/  MUFU.EX2 R67, R67 ;  /* 0x0000004300437308 */ /* 0x000e300000000800 */
[----:B------:R-:W1:Y:S01]  /*5fc0*/  MUFU.EX2 R2, R21 ;  /* 0x0000001500027308 */ /* 0x000e620000000800 */
[----:B0-----:R-:W-:Y:S01]  /*5fd0*/  F2FP.SATFINITE.E4M3.F32.PACK_AB_MERGE_C R4, R67, R100, RZ ;  /* 0x000000644304723e */ /* 0x001fe200048070ff */
[----:B------:R-:W-:-:S03]  /*5fe0*/  FADD.FTZ R100, R100, R3 ;  /* 0x0000000364647221 */ /* 0x000fc60000010000 */
[----:B------:R-:W-:Y:S01]  /*5ff0*/  F2FP.SATFINITE.E4M3.F32.PACK_AB_MERGE_C R202, R5, R84, R4 ;  /* 0x0000005405ca723e */ /* 0x000fe20004807004 */
[----:B------:R-:W-:-:S01]  /*6000*/  FADD.FTZ R3, R67, R100 ;  /* 0x0000006443037221 */ /* 0x000fc20000010000 */
[----:B------:R-:W-:Y:S02]  /*6010*/  CS2R R66, SRZ ;  /* 0x0000000000427805 */ /* 0x000fe4000001ff00 */
[----:B------:R-:W-:Y:S02]  /*6020*/  CS2R R84, SRZ ;  /* 0x0000000000547805 */ /* 0x000fe4000001ff00 */
[----:B-1----:R-:W-:Y:S01]  /*6030*/  F2FP.SATFINITE.E4M3.F32.PACK_AB_MERGE_C R7, R2, R31, RZ ;  /* 0x0000001f0207723e */ /* 0x002fe200048070ff */
[----:B------:R-:W-:-:S01]  /*6040*/  FADD.FTZ R31, R31, R6 ;  /* 0x000000061f1f7221 */ /* 0x000fc20000010000 */
[----:B------:R-:W-:Y:S02]  /*6050*/  CS2R R100, SRZ ;  /* 0x0000000000647805 */ /* 0x000fe4000001ff00 */
[----:B------:R-:W-:Y:S01]  /*6060*/  F2FP.SATFINITE.E4M3.F32.PACK_AB_MERGE_C R203, R26, R27, R7 ;  /* 0x0000001b1acb723e */ /* 0x000fe20004807007 */
[----:B------:R-:W-:Y:S01]  /*6070*/  FADD.FTZ R2, R2, R31 ;  /* 0x0000001f02027221 */ /* 0x000fe20000010000 */
[----:B------:R-:W-:-:S02]  /*6080*/  CS2R R26, SRZ ;  /* 0x00000000001a7805 */ /* 0x000fc4000001ff00 */
        /* <DEDUP_REMOVED lines=55> */
.L_x_6363:
[----:B------:R-:W-:Y:S01]  /*6400*/  ISETP.NE.AND P2, PT, RZ, UR49, PT ;  /* 0x00000031ff007c0c */ /* 0x000fe2000bf45270 */
[----:B------:R-:W-:-:S04]  /*6410*/  UISETP.NE.AND UP0, UPT, UR5, 0x1, UPT ;  /* 0x000000010500788c */ /* 0x000fc8000bf05270 */
[----:B------:R-:W-:-:S04]  /*6420*/  USEL UR44, URZ, 0x1, UP0 ;  /* 0x000000013f2c7887 */ /* 0x000fc80008000000 */
[----:B------:R-:W-:-:S04]  /*6430*/  ULOP3.LUT UR44, UR7, UR44, URZ, 0x3c, !UPT ;  /* 0x0000002c072c7292 */ /* 0x000fc8000f8e3c3f */
[----:B------:R-:W-:Y:S08]  /*6440*/  @P2 BRA `(.L_x_6353) ;  /* 0x0000000000382947 */ /* 0x000ff00003800000 */
[----:B------:R-:W-:Y:S05]  /*6450*/  @!P1 BRA `(.L_x_6354) ;  /* 0x0000000000049947 */ /* 0x000fea0003800000 */
[----:B------:R-:W-:Y:S01]  /*6460*/  BPT.TRAP 0x1 ;  /* 0x000000040000795c */ /* 0x000fe20000300000 */
.L_x_6354:
        /* <DEDUP_REMOVED lines=9> */
.L_x_6355:
[----:B-1----:R-:W-:Y:S05]  /*6500*/  @P0 BRA `(.L_x_6353) ;  /* 0x0000000000080947 */ /* 0x002fea0003800000 */
[----:B------:R-:W1:Y:S02]  /*6510*/  SYNCS.PHASECHK.TRANS64.TRYWAIT P0, [UR6+0x33430], R6 ;  /* 0x03343006ff0075a7 */ /* 0x000e640008000146 */
[----:B-1----:R-:W-:Y:S05]  /*6520*/  @!P0 BRA `(.L_x_6356) ;  /* 0x0000015c00008947 */ /* 0x002fea0003800000 */
.L_x_6353:
        /* <DEDUP_REMOVED lines=49> */
[----:B------:R-:W-:Y:S02]  /*6840*/  UIADD3 UR10, UR6, 0x202, URZ ;  /* 0x00000202060a7890 */ /* 0x000fe4000fffe03f */
        /* <DEDUP_REMOVED lines=142> */
.L_x_6358:
[----:B------:R-:W-:Y:S01]  /*7130*/  ULEA UR6, UR5, UR39, 0x3 ;  /* 0x0000002705067291 */ /* 0x000fe2000f8e183f */
[----:B------:R-:W-:-:S05]  /*7140*/  IMAD.U32 R6, RZ, RZ, UR7 ;  /* 0x00000007ff067e24 */ /* 0x000fca000f8e00ff */
[----:B------:R-:W-:-:S04]  /*7150*/  SHF.L.U32 R6, R6, 0x1f, RZ ;  /* 0x0000001f06067819 */ /* 0x000fc800000006ff */
[----:B------:R0:W1:Y:S01]  /*7160*/  SYNCS.PHASECHK.TRANS64.TRYWAIT P0, [UR6+0x33450], R6 ;  /* 0x03345006ff0075a7 */ /* 0x0000620008000146 */
[----:B------:R-:W-:Y:S05]  /*7170*/  @!P1 BRA `(.L_x_6359) ;  /* 0x0000000000049947 */ /* 0x000fea0003800000 */
[----:B------:R-:W-:Y:S01]  /*7180*/  BPT.TRAP 0x1 ;  /* 0x000000040000795c */ /* 0x000fe20000300000 */
.L_x_6359:
[----:B-1----:R-:W-:Y:S05]  /*7190*/  @P0 BRA `(.L_x_6357) ;  /* 0x0000000000080947 */ /* 0x002fea0003800000 */
[----:B------:R-:W1:Y:S02]  /*71a0*/  SYNCS.PHASECHK.TRANS64.TRYWAIT P0, [UR6+0x33450], R6 ;  /* 0x03345006ff0075a7 */ /* 0x000e640008000146 */
[----:B-1----:R-:W-:Y:S05]  /*71b0*/  @!P0 BRA `(.L_x_6360) ;  /* 0x0000014c00f48947 */ /* 0x002fea0003800000 */
.L_x_6357:
        /* <DEDUP_REMOVED lines=36> */
.L_x_6361:
[----:B------:R-:W-:Y:S01]  /*7400*/  UISETP.NE.AND UP0, UPT, UR51, URZ, UPT ;  /* 0x0000003f3300728c */ /* 0x000fe2000bf05270 */
[C---:B------:R-:W-:Y:S01]  /*7410*/  FMUL.FTZ R12, R0.reuse, R190 ;  /* 0x000000be000c7220 */ /* 0x040fe20000410000 */
[----:B------:R-:W-:Y:S02]  /*7420*/  VIADD R190, R17, UR48 ;  /* 0x0000003011be7c36 */ /* 0x000fe40008000000 */
[C---:B------:R-:W-:Y:S01]  /*7430*/  FMUL.FTZ R11, R0.reuse, R189 ;  /* 0x000000bd000b7220 */ /* 0x040fe20000410000 */
[C---:B------:R-:W-:Y:S01]  /*7440*/  FMUL.FTZ R10, R0.reuse, R188 ;  /* 0x000000bc000a7220 */ /* 0x040fe20000410000 */
[C---:B------:R-:W-:Y:S01]  /*7450*/  FMUL.FTZ R188, R0.reuse, R144 ;  /* 0x0000009000bc7220 */ /* 0x040fe20000410000 */
[----:B------:R-:W-:Y:S01]  /*7460*/  PLOP3.LUT P0, PT, PT, PT, UP0, 0x80, 0x0 ;  /* 0x000000000000781c */ /* 0x000fe20003f0f008 */
[----:B------:R-:W-:Y:S01]  /*7470*/  IMAD.MOV.U32 R144, RZ, RZ, R190 ;  /* 0x000000ffff907224 */ /* 0x000fe200078e00be */
[----:B------:R-:W-:Y:S01]  /*7480*/  PLOP3.LUT P2, PT, PT, PT, UP0, 0x80, 0x0 ;  /* 0x000000000000781c */ /* 0x000fe20003f4f008 */
[C---:B------:R-:W-:Y:S01]  /*7490*/  FMUL.FTZ R15, R0.reuse, R193 ;  /* 0x000000c1000f7220 */ /* 0x040fe20000410000 */
[C---:B0-----:R-:W-:Y:S01]  /*74a0*/  FMUL.FTZ R6, R0.reuse, R184 ;  /* 0x000000b800067220 */ /* 0x041fe20000410000 */
[----:B------:R-:W-:Y:S01]  /*74b0*/  @UP0 ULDC UR6, c[0x0][0x44c] ;  /* 0x0001130000060ab9 */ /* 0x000fe20000000800 */
[C---:B------:R-:W-:Y:S01]  /*74c0*/  FMUL.FTZ R7, R0.reuse, R185 ;  /* 0x000000b900077220 */ /* 0x040fe20000410000 */
[----:B------:R-:W-:Y:S01]  /*74d0*/  FMUL.FTZ R13, R0, R191 ;  /* 0x000000bf000d7220 */ /* 0x000fe20000410000 */
[----:B------:R-:W-:-:S02]  /*74e0*/  IMAD.U32 R191, RZ, RZ, UR45 ;  /* 0x0000002dffbf7e24 */ /* 0x000fc4000f8e00ff */
[C---:B------:R-:W-:Y:S01]  /*74f0*/  FMUL.FTZ R14, R0.reuse, R192 ;  /* 0x000000c0000e7220 */ /* 0x040fe20000410000 */
[C---:B------:R-:W-:Y:S01]  /*7500*/  FMUL.FTZ R184, R0.reuse, R196 ;  /* 0x000000c400b87220 */ /* 0x040fe20000410000 */
[C---:B------:R-:W-:Y:S01]  /*7510*/  FMUL.FTZ R185, R0.reuse, R197 ;  /* 0x000000c500b97220 */ /* 0x040fe20000410000 */
[----:B------:R-:W-:Y:S01]  /*7520*/  FMUL.FTZ R168, R0, R168 ;  /* 0x000000a800a87220 */ /* 0x000fe20000410000 */
[----:B------:R-:W-:Y:S01]  /*7530*/  @P0 IMAD.HI.U32 R189, R190, UR6, RZ ;  /* 0x00000006bebd0c27 */ /* 0x000fe2000f8e00ff */
[----:B------:R-:W-:-:S03]  /*7540*/  @UP0 ULDC UR6, c[0x0][0x450] ;  /* 0x0001140000060ab9 */ /* 0x000fc60000000800 */
[C---:B------:R-:W-:Y:S01]  /*7550*/  FMUL.FTZ R169, R0.reuse, R169 ;  /* 0x000000a900a97220 */ /* 0x040fe20000410000 */
[----:B------:R-:W0:Y:S01]  /*7560*/  MUFU.TANH R6, R6 ;  /* 0x0000000600067308 */ /* 0x000e220000002400 */
[C---:B------:R-:W-:Y:S01]  /*7570*/  FMUL.FTZ R172, R0.reuse, R172 ;  /* 0x000000ac00ac7220 */ /* 0x040fe20000410000 */
[----:B------:R-:W-:Y:S01]  /*7580*/  @P2 SHF.R.U32.HI R144, RZ, UR6, R189 ;  /* 0x00000006ff902c19 */ /* 0x000fe200080116bd */
[----:B------:R-:W-:Y:S01]  /*7590*/  UIMAD UR6, UR4, -0xa0, URZ ;  /* 0xffffff60040678a4 */ /* 0x000fe2000f8e023f */
[C---:B------:R-:W-:Y:S01]  /*75a0*/  FMUL.FTZ R173, R0.reuse, R173 ;  /* 0x000000ad00ad7220 */ /* 0x040fe20000410000 */
[C---:B------:R-:W-:Y:S01]  /*75b0*/  FMUL.FTZ R176, R0.reuse, R176 ;  /* 0x000000b000b07220 */ /* 0x040fe20000410000 */
[----:B------:R-:W-:Y:S01]  /*75c0*/  FMUL.FTZ R177, R0, R177 ;  /* 0x000000b100b17220 */ /* 0x000fe20000410000 */
[----:B------:R-:W1:Y:S01]  /*75d0*/  SHFL.IDX PT, R193, R144, RZ, 0x1c1f ;  /* 0x001c1fff90c17589 */ /* 0x000e6200000e0000 */
[----:B------:R-:W2:Y:S01]  /*75e0*/  MUFU.TANH R7, R7 ;  /* 0x0000000700077308 */ /* 0x000ea20000002400 */
[----:B------:R-:W-:-:S02]  /*75f0*/  IMAD.U32 R189, RZ, RZ, UR6 ;  /* 0x00000006ffbd7e24 */ /* 0x000fc4000f8e00ff */
[C---:B------:R-:W-:Y:S01]  /*7600*/  FMUL.FTZ R180, R0.reuse, R180 ;  /* 0x000000b400b47220 */ /* 0x040fe20000410000 */
[C---:B------:R-:W-:Y:S01]  /*7610*/  FMUL.FTZ R181, R0.reuse, R181 ;  /* 0x000000b500b57220 */ /* 0x040fe20000410000 */
[C---:B------:R-:W-:Y:S01]  /*7620*/  FMUL.FTZ R152, R0.reuse, R152 ;  /* 0x0000009800987220 */ /* 0x040fe20000410000 */
[----:B------:R-:W-:Y:S01]  /*7630*/  FMUL.FTZ R153, R0, R153 ;  /* 0x0000009900997220 */ /* 0x000fe20000410000 */
[----:B------:R-:W-:Y:S01]  /*7640*/  IADD3 R190, -R16, 0x1, R189 ;  /* 0x0000000110be7810 */ /* 0x000fe20007ffe1bd */
[C---:B------:R-:W-:Y:S01]  /*7650*/  FMUL.FTZ R189, R0.reuse, R120 ;  /* 0x0000007800bd7220 */ /* 0x040fe20000410000 */
[----:B------:R-:W3:Y:S01]  /*7660*/  MUFU.TANH R10, R10 ;  /* 0x0000000a000a7308 */ /* 0x000ee20000002400 */
[C---:B------:R-:W-:Y:S01]  /*7670*/  FMUL.FTZ R156, R0.reuse, R156 ;  /* 0x0000009c009c7220 */ /* 0x040fe20000410000 */
[----:B------:R-:W-:Y:S01]  /*7680*/  IADD3 R120, -R191, UR50, R190 ;  /* 0x00000032bf787c10 */ /* 0x000fe2000fffe1be */
        /* <DEDUP_REMOVED lines=11> */
[----:B------:R-:W-:Y:S01]  /*7740*/  FMUL.FTZ R145, R0, R145 ;  /* 0x0000009100917220 */ /* 0x000fe20000410000 */
[----:B-1----:R-:W-:Y:S01]  /*7750*/  IMAD.IADD R121, R120, 0x1, R193 ;  /* 0x0000000178797824 */ /* 0x002fe200078e02c1 */
[----:B------:R-:W1:Y:S01]  /*7760*/  MUFU.TANH R14, R14 ;  /* 0x0000000e000e7308 */ /* 0x000e620000002400 */
[C---:B------:R-:W-:Y:S01]  /*7770*/  FMUL.FTZ R148, R0.reuse, R148 ;  /* 0x0000009400947220 */ /* 0x040fe20000410000 */
[C---:B------:R-:W-:Y:S01]  /*7780*/  FMUL.FTZ R149, R0.reuse, R149 ;  /* 0x0000009500957220 */ /* 0x040fe20000410000 */
[C---:B------:R-:W-:Y:S01]  /*7790*/  FMUL.FTZ R190, R0.reuse, R183 ;  /* 0x000000b700be7220 */ /* 0x040fe20000410000 */
[C---:B------:R-:W-:Y:S01]  /*77a0*/  ISETP.GT.AND P2, PT, R121.reuse, RZ, PT ;  /* 0x000000ff7900720c */ /* 0x040fe20003f44270 */
[C---:B------:R-:W-:Y:S01]  /*77b0*/  FMUL.FTZ R124, R0.reuse, R124 ;  /* 0x0000007c007c7220 */ /* 0x040fe20000410000 */
[C---:B------:R-:W-:Y:S01]  /*77c0*/  ISETP.GT.AND P3, PT, R121.reuse, 0x1, PT ;  /* 0x000000017900780c */ /* 0x040fe20003f64270 */
[C---:B------:R-:W-:Y:S01]  /*77d0*/  FMUL.FTZ R125, R0.reuse, R125 ;  /* 0x0000007d007d7220 */ /* 0x040fe20000410000 */
[----:B------:R-:W5:Y:S01]  /*77e0*/  MUFU.TANH R15, R15 ;  /* 0x0000000f000f7308 */ /* 0x000f620000002400 */
[C---:B------:R-:W-:Y:S01]  /*77f0*/  ISETP.GT.AND P4, PT, R121.reuse, 0x8, PT ;  /* 0x000000087900780c */ /* 0x040fe20003f84270 */
[C---:B------:R-:W-:Y:S01]  /*7800*/  FMUL.FTZ R128, R0.reuse, R128 ;  /* 0x0000008000807220 */ /* 0x040fe20000410000 */
[----:B------:R-:W-:Y:S01]  /*7810*/  ISETP.GT.AND P5, PT, R121, 0x9, PT ;  /* 0x000000097900780c */ /* 0x000fe20003fa4270 */
[----:B------:R-:W-:Y:S01]  /*7820*/  FMUL.FTZ R129, R0, R129 ;  /* 0x0000008100817220 */ /* 0x000fe20000410000 */
[----:B0-----:R-:W-:Y:S01]  /*7830*/  FSEL R6, R6, -INF , P2 ;  /* 0xff80000006067808 */ /* 0x001fe20001000000 */
[----:B------:R-:W-:Y:S01]  /*7840*/  FMUL.FTZ R8, R0, R186 ;  /* 0x000000ba00087220 */ /* 0x000fe20000410000 */
[----:B--2---:R-:W-:Y:S01]  /*7850*/  FSEL R7, R7, -INF , P3 ;  /* 0xff80000007077808 */ /* 0x004fe20001800000 */
[----:B------:R-:W0:Y:S01]  /*7860*/  MUFU.TANH R184, R184 ;  /* 0x000000b800b87308 */ /* 0x000e220000002400 */
[----:B---3--:R-:W-:Y:S01]  /*7870*/  FSEL R10, R10, -INF , P4 ;  /* 0xff8000000a0a7808 */ /* 0x008fe20002000000 */
[C---:B------:R-:W-:Y:S01]  /*7880*/  FMUL.FTZ R9, R0.reuse, R187 ;  /* 0x000000bb00097220 */ /* 0x040fe20000410000 */
[----:B----4-:R-:W-:Y:S01]  /*7890*/  FSEL R11, R11, -INF , P5 ;  /* 0xff8000000b0b7808 */ /* 0x010fe20002800000 */
[C---:B------:R-:W-:Y:S01]  /*78a0*/  FMUL.FTZ R20, R0.reuse, R194 ;  /* 0x000000c200147220 */ /* 0x040fe20000410000 */
[C---:B------:R-:W-:Y:S01]  /*78b0*/  ISETP.GT.AND P6, PT, R121.reuse, 0x10, PT ;  /* 0x000000107900780c */ /* 0x040fe20003fc4270 */
[C---:B------:R-:W-:Y:S01]  /*78c0*/  FMUL.FTZ R21, R0.reuse, R195 ;  /* 0x000000c300157220 */ /* 0x040fe20000410000 */
[C---:B------:R-:W-:Y:S01]  /*78d0*/  ISETP.GT.AND P0, PT, R121.reuse, 0x11, PT ;  /* 0x000000117900780c */ /* 0x040fe20003f04270 */
[----:B------:R-:W2:Y:S01]  /*78e0*/  MUFU.TANH R185, R185 ;  /* 0x000000b900b97308 */ /* 0x000ea20000002400 */
[C---:B------:R-:W-:Y:S01]  /*78f0*/  ISETP.GT.AND P2, PT, R121.reuse, 0x18, PT ;  /* 0x000000187900780c */ /* 0x040fe20003f44270 */
[C---:B------:R-:W-:Y:S01]  /*7900*/  FMUL.FTZ R186, R0.reuse, R198 ;  /* 0x000000c600ba7220 */ /* 0x040fe20000410000 */
[C---:B------:R-:W-:Y:S01]  /*7910*/  ISETP.GT.AND P3, PT, R121.reuse, 0x19, PT ;  /* 0x000000197900780c */ /* 0x040fe20003f64270 */
[C---:B------:R-:W-:Y:S01]  /*7920*/  FMUL.FTZ R187, R0.reuse, R199 ;  /* 0x000000c700bb7220 */ /* 0x040fe20000410000 */
[C---:B------:R-:W-:Y:S01]  /*7930*/  ISETP.GT.AND P4, PT, R121.reuse, 0x20, PT ;  /* 0x000000207900780c */ /* 0x040fe20003f84270 */
[----:B------:R-:W-:Y:S01]  /*7940*/  FMUL.FTZ R170, R0, R170 ;  /* 0x000000aa00aa7220 */ /* 0x000fe20000410000 */
[----:B------:R-:W-:Y:S01]  /*7950*/  ISETP.GT.AND P5, PT, R121, 0x21, PT ;  /* 0x000000217900780c */ /* 0x000fe20003fa4270 */
[----:B------:R-:W3:Y:S01]  /*7960*/  MUFU.TANH R168, R168 ;  /* 0x000000a800a87308 */ /* 0x000ee20000002400 */
[----:B-1----:R-:W-:Y:S01]  /*7970*/  FSEL R14, R14, -INF , P6 ;  /* 0xff8000000e0e7808 */ /* 0x002fe20003000000 */
[C---:B------:R-:W-:Y:S01]  /*7980*/  FMUL.FTZ R174, R0.reuse, R174 ;  /* 0x000000ae00ae7220 */ /* 0x040fe20000410000 */
[----:B-----5:R-:W-:Y:S01]  /*7990*/  FSEL R15, R15, -INF , P0 ;  /* 0xff8000000f0f7808 */ /* 0x020fe20000000000 */
[----:B------:R-:W-:Y:S01]  /*79a0*/  FMUL.FTZ R175, R0, R175 ;  /* 0x000000af00af7220 */ /* 0x000fe20000410000 */
[----:B0-----:R-:W-:Y:S01]  /*79b0*/  FSEL R184, R184, -INF , P2 ;  /* 0xff800000b8b87808 */ /* 0x001fe20001000000 */
[C---:B------:R-:W-:Y:S01]  /*79c0*/  FMUL.FTZ R178, R0.reuse, R178 ;  /* 0x000000b200b27220 */ /* 0x040fe20000410000 */
[----:B------:R-:W-:Y:S01]  /*79d0*/  ISETP.GT.AND P6, PT, R121, 0x28, PT ;  /* 0x000000287900780c */ /* 0x000fe20003fc4270 */
[----:B------:R-:W0:Y:S01]  /*79e0*/  MUFU.TANH R169, R169 ;  /* 0x000000a900a97308 */ /* 0x000e220000002400 */
[----:B--2---:R-:W-:Y:S01]  /*79f0*/  FSEL R185, R185, -INF , P3 ;  /* 0xff800000b9b97808 */ /* 0x004fe20001800000 */
[C---:B------:R-:W-:Y:S01]  /*7a00*/  FMUL.FTZ R179, R0.reuse, R179 ;  /* 0x000000b300b37220 */ /* 0x040fe20000410000 */
[C---:B------:R-:W-:Y:S01]  /*7a10*/  ISETP.GT.AND P0, PT, R121.reuse, 0x29, PT ;  /* 0x000000297900780c */ /* 0x040fe20003f04270 */
[C---:B------:R-:W-:Y:S01]  /*7a20*/  FMUL.FTZ R182, R0.reuse, R182 ;  /* 0x000000b600b67220 */ /* 0x040fe20000410000 */
[C---:B------:R-:W-:Y:S01]  /*7a30*/  ISETP.GT.AND P2, PT, R121.reuse, 0x30, PT ;  /* 0x000000307900780c */ /* 0x040fe20003f44270 */
[----:B------:R-:W-:Y:S01]  /*7a40*/  FMUL.FTZ R171, R0, R171 ;  /* 0x000000ab00ab7220 */ /* 0x000fe20000410000 */
[C---:B------:R-:W-:Y:S01]  /*7a50*/  ISETP.GT.AND P3, PT, R121.reuse, 0x31, PT ;  /* 0x000000317900780c */ /* 0x040fe20003f64270 */
[----:B------:R-:W1:Y:S01]  /*7a60*/  MUFU.TANH R172, R172 ;  /* 0x000000ac00ac7308 */ /* 0x000e620000002400 */
[----:B---3--:R-:W-:Y:S01]  /*7a70*/  FSEL R168, R168, -INF , P4 ;  /* 0xff800000a8a87808 */ /* 0x008fe20002000000 */
[C---:B------:R-:W-:Y:S01]  /*7a80*/  FMUL.FTZ R138, R0.reuse, R138 ;  /* 0x0000008a008a7220 */ /* 0x040fe20000410000 */
[----:B------:R-:W-:Y:S01]  /*7a90*/  ISETP.GT.AND P4, PT, R121, 0x38, PT ;  /* 0x000000387900780c */ /* 0x000fe20003f84270 */
[----:B------:R-:W-:Y:S01]  /*7aa0*/  FMUL.FTZ R139, R0, R139 ;  /* 0x0000008b008b7220 */ /* 0x000fe20000410000 */
[----:B------:R-:W-:Y:S01]  /*7ab0*/  FMNMX.FTZ R192, R6, R5, !PT ;  /* 0x0000000506c07209 */ /* 0x000fe20007810000 */
[C---:B------:R-:W-:Y:S01]  /*7ac0*/  FMUL.FTZ R142, R0.reuse, R142 ;  /* 0x0000008e008e7220 */ /* 0x040fe20000410000 */
[C---:B------:R-:W-:Y:S01]  /*7ad0*/  FMUL.FTZ R147, R0.reuse, R147 ;  /* 0x0000009300937220 */ /* 0x040fe20000410000 */
[----:B------:R-:W2:Y:S01]  /*7ae0*/  MUFU.TANH R173, R173 ;  /* 0x000000ad00ad7308 */ /* 0x000ea20000002400 */
[----:B0-----:R-:W-:Y:S01]  /*7af0*/  FSEL R169, R169, -INF , P5 ;  /* 0xff800000a9a97808 */ /* 0x001fe20002800000 */
[C---:B------:R-:W-:Y:S01]  /*7b00*/  FMUL.FTZ R150, R0.reuse, R150 ;  /* 0x0000009600967220 */ /* 0x040fe20000410000 */
[C---:B------:R-:W-:Y:S01]  /*7b10*/  ISETP.GT.AND P5, PT, R121.reuse, 0x39, PT ;  /* 0x000000397900780c */ /* 0x040fe20003fa4270 */
[C---:B------:R-:W-:Y:S01]  /*7b20*/  FMUL.FTZ R151, R0.reuse, R151 ;  /* 0x0000009700977220 */ /* 0x040fe20000410000 */
[C---:B------:R-:W-:Y:S01]  /*7b30*/  FMUL.FTZ R122, R0.reuse, R122 ;  /* 0x0000007a007a7220 */ /* 0x040fe20000410000 */
[C---:B------:R-:W-:Y:S01]  /*7b40*/  FMUL.FTZ R123, R0.reuse, R123 ;  /* 0x0000007b007b7220 */ /* 0x040fe20000410000 */
[----:B------:R-:W-:Y:S01]  /*7b50*/  FMUL.FTZ R126, R0, R126 ;  /* 0x0000007e007e7220 */ /* 0x000fe20000410000 */
[----:B------:R-:W0:Y:S01]  /*7b60*/  MUFU.TANH R176, R176 ;  /* 0x000000b000b07308 */ /* 0x000e220000002400 */
[----:B-1----:R-:W-:Y:S01]  /*7b70*/  FSEL R172, R172, -INF , P6 ;  /* 0xff800000acac7808 */ /* 0x002fe20003000000 */
[----:B------:R-:W-:Y:S01]  /*7b80*/  IMAD.U32 R193, RZ, RZ, UR59 ;  /* 0x0000003bffc17e24 */ /* 0x000fe2000f8e00ff */
[----:B------:R-:W-:Y:S01]  /*7b90*/  ISETP.GT.AND P6, PT, R121, 0x40, PT ;  /* 0x000000407900780c */ /* 0x000fe20003fc4270 */
[C---:B------:R-:W-:Y:S01]  /*7ba0*/  FMUL.FTZ R127, R0.reuse, R127 ;  /* 0x0000007f007f7220 */ /* 0x040fe20000410000 */
[C---:B------:R-:W-:Y:S01]  /*7bb0*/  FMUL.FTZ R130, R0.reuse, R130 ;  /* 0x0000008200827220 */ /* 0x040fe20000410000 */
[C---:B------:R-:W-:Y:S01]  /*7bc0*/  FMUL.FTZ R131, R0.reuse, R131 ;  /* 0x0000008300837220 */ /* 0x040fe20000410000 */
[C---:B------:R-:W-:Y:S01]  /*7bd0*/  FMUL.FTZ R134, R0.reuse, R134 ;  /* 0x0000008600867220 */ /* 0x040fe20000410000 */
[----:B------:R-:W1:Y:S01]  /*7be0*/  MUFU.TANH R177, R177 ;  /* 0x000000b100b17308 */ /* 0x000e620000002400 */
[----:B--2---:R-:W-:Y:S01]  /*7bf0*/  FSEL R173, R173, -INF , P0 ;  /* 0xff800000adad7808 */ /* 0x004fe20000000000 */
[----:B------:R-:W-:Y:S01]  /*7c00*/  FMUL.FTZ R135, R0, R135 ;  /* 0x0000008700877220 */ /* 0x000fe20000410000 */
[----:B------:R-:W-:Y:S01]  /*7c10*/  ISETP.GT.AND P0, PT, R121, 0x41, PT ;  /* 0x000000417900780c */ /* 0x000fe20003f04270 */
[----:B------:R-:W-:-:S04]  /*7c20*/  ULEA UR6, UR38, UR39, 0x3 ;  /* 0x0000002726067291 */ /* 0x000fc8000f8e183f */
[----:B------:R-:W2:Y:S01]  /*7c30*/  MUFU.TANH R180, R180 ;  /* 0x000000b400b47308 */ /* 0x000ea20000002400 */
[----:B0-----:R-:W-:Y:S01]  /*7c40*/  FSEL R176, R176, -INF , P2 ;  /* 0xff800000b0b07808 */ /* 0x001fe20001000000 */
[----:B------:R-:W-:Y:S01]  /*7c50*/  UIADD3 UR6, UR6, 0x33440, URZ ;  /* 0x0003344006067890 */ /* 0x000fe2000fffe03f */
[----:B------:R-:W-:-:S03]  /*7c60*/  ISETP.GT.AND P2, PT, R121, 0x48, PT ;  /* 0x000000487900780c */ /* 0x000fc60003f44270 */
[----:B------:R-:W-:Y:S02]  /*7c70*/  UPRMT UR6, UR56, 0x654, UR6 ;  /* 0x0000065438067896 */ /* 0x000fe40008000006 */
[----:B------:R-:W0:Y:S01]  /*7c80*/  MUFU.TANH R181, R181 ;  /* 0x000000b500b57308 */ /* 0x000e220000002400 */
[----:B-1----:R-:W-:Y:S02]  /*7c90*/  FSEL R177, R177, -INF , P3 ;  /* 0xff800000b1b17808 */ /* 0x002fe40001800000 */
[----:B------:R-:W-:-:S04]  /*7ca0*/  ISETP.GT.AND P3, PT, R121, 0x49, PT ;  /* 0x000000497900780c */ /* 0x000fc80003f64270 */
[----:B------:R-:W-:Y:S01]  /*7cb0*/  SYNCS.ARRIVE.TRANS64.RED.A1T0 RZ, [UR6], RZ ;  /* 0x000000ffffff79a7 */ /* 0x000fe20008100406 */
[----:B------:R-:W1:Y:S01]  /*7cc0*/  MUFU.TANH R152, R152 ;  /* 0x0000009800987308 */ /* 0x000e620000002400 */
[----:B--2---:R-:W-:Y:S02]  /*7cd0*/  FSEL R180, R180, -INF , P4 ;  /* 0xff800000b4b47808 */ /* 0x004fe40002000000 */
[----:B------:R-:W-:-:S05]  /*7ce0*/  ISETP.GT.AND P4, PT, R121, 0x50, PT ;  /* 0x000000507900780c */ /* 0x000fca0003f84270 */
[----:B------:R-:W2:Y:S01]  /*7cf0*/  MUFU.TANH R153, R153 ;  /* 0x0000009900997308 */ /* 0x000ea20000002400 */
[----:B0-----:R-:W-:Y:S02]  /*7d00*/  FSEL R181, R181, -INF , P5 ;  /* 0xff800000b5b57808 */ /* 0x001fe40002800000 */
[----:B------:R-:W-:-:S05]  /*7d10*/  ISETP.GT.AND P5, PT, R121, 0x51, PT ;  /* 0x000000517900780c */ /* 0x000fca0003fa4270 */
[----:B------:R-:W0:Y:S01]  /*7d20*/  MUFU.TANH R156, R156 ;  /* 0x0000009c009c7308 */ /* 0x000e220000002400 */
[----:B-1----:R-:W-:Y:S02]  /*7d30*/  FSEL R152, R152, -INF , P6 ;  /* 0xff80000098987808 */ /* 0x002fe40003000000 */
[----:B------:R-:W-:-:S05]  /*7d40*/  ISETP.GT.AND P6, PT, R121, 0x58, PT ;  /* 0x000000587900780c */ /* 0x000fca0003fc4270 */
        /* <DEDUP_REMOVED lines=46> */
[----:B0-----:R-:W-:Y:S02]  /*8030*/  FMNMX.FTZ R191, R7, R192, !PT ;  /* 0x000000c007bf7209 */ /* 0x001fe40007810000 */
[----:B--2---:R-:W-:Y:S02]  /*8040*/  FSEL R189, R189, -INF , P4 ;  /* 0xff800000bdbd7808 */ /* 0x004fe40002000000 */
[----:B------:R-:W-:Y:S02]  /*8050*/  FMNMX.FTZ R192, R10, R191, !PT ;  /* 0x000000bf0ac07209 */ /* 0x000fe40007810000 */
[----:B------:R-:W-:Y:S01]  /*8060*/  ISETP.GT.AND P4, PT, R121, 0x98, PT ;  /* 0x000000987900780c */ /* 0x000fe20003f84270 */
[----:B------:R-:W0:Y:S01]  /*8070*/  MUFU.TANH R125, R125 ;  /* 0x0000007d007d7308 */ /* 0x000e220000002400 */
[----:B---3--:R-:W-:Y:S02]  /*8080*/  FSEL R183, R183, -INF , P5 ;  /* 0xff800000b7b77808 */ /* 0x008fe40002800000 */
[----:B------:R-:W-:Y:S01]  /*8090*/  ISETP.GT.AND P5, PT, R121, 0x99, PT ;  /* 0x000000997900780c */ /* 0x000fe20003fa4270 */
[C---:B------:R-:W-:Y:S01]  /*80a0*/  FMUL.FTZ R121, R0.reuse, R154 ;  /* 0x0000009a00797220 */ /* 0x040fe20000410000 */
[----:B------:R-:W-:Y:S01]  /*80b0*/  FMUL.FTZ R154, R0, R155 ;  /* 0x0000009b009a7220 */ /* 0x000fe20000410000 */
[----:B------:R-:W-:-:S02]  /*80c0*/  FMNMX.FTZ R155, R11, R192, !PT ;  /* 0x000000c00b9b7209 */ /* 0x000fc40007810000 */
[----:B------:R-:W2:Y:S01]  /*80d0*/  MUFU.TANH R128, R128 ;  /* 0x0000008000807308 */ /* 0x000ea20000002400 */
[----:B-1----:R-:W-:Y:S02]  /*80e0*/  FSEL R124, R124, -INF , P6 ;  /* 0xff8000007c7c7808 */ /* 0x002fe40003000000 */
[----:B------:R-:W-:Y:S01]  /*80f0*/  FMNMX.FTZ R192, R14, R155, !PT ;  /* 0x0000009b0ec07209 */ /* 0x000fe20007810000 */
[C---:B------:R-:W-:Y:S01]  /*8100*/  FMUL.FTZ R155, R0.reuse, R158 ;  /* 0x0000009e009b7220 */ /* 0x040fe20000410000 */
[----:B------:R-:W-:Y:S02]  /*8110*/  FMUL.FTZ R158, R0, R159 ;  /* 0x0000009f009e7220 */ /* 0x000fe40000410000 */
[----:B------:R-:W-:Y:S01]  /*8120*/  FMNMX.FTZ R191, R15, R192, !PT ;  /* 0x000000c00fbf7209 */ /* 0x000fe20007810000 */
[----:B------:R-:W1:Y:S01]  /*8130*/  MUFU.TANH R129, R129 ;  /* 0x0000008100817308 */ /* 0x000e620000002400 */
[----:B0-----:R-:W-:Y:S02]  /*8140*/  FSEL R125, R125, -INF , P0 ;  /* 0xff8000007d7d7808 */ /* 0x001fe40000000000 */
[----:B------:R-:W-:-:S04]  /*8150*/  FMNMX.FTZ R192, R184, R191, !PT ;  /* 0x000000bfb8c07209 */ /* 0x000fc80007810000 */
[----:B------:R-:W-:Y:S01]  /*8160*/  FMNMX.FTZ R159, R185, R192, !PT ;  /* 0x000000c0b99f7209 */ /* 0x000fe20007810000 */
[----:B------:R-:W-:Y:S01]  /*8170*/  MUFU.TANH R8, R8 ;  /* 0x0000000800087308 */ /* 0x000fe20000002400 */
[----:B--2---:R-:W-:Y:S02]  /*8180*/  FSEL R128, R128, -INF , P2 ;  /* 0xff80000080807808 */ /* 0x004fe40001000000 */
[----:B------:R-:W-:Y:S01]  /*8190*/  FMNMX.FTZ R192, R168, R159, !PT ;  /* 0x0000009fa8c07209 */ /* 0x000fe20007810000 */
[C---:B------:R-:W-:Y:S01]  /*81a0*/  FMUL.FTZ R159, R0.reuse, R162 ;  /* 0x000000a2009f7220 */ /* 0x040fe20000410000 */
[----:B------:R-:W-:Y:S02]  /*81b0*/  FMUL.FTZ R162, R0, R163 ;  /* 0x000000a300a27220 */ /* 0x000fe40000410000 */
[----:B------:R-:W-:Y:S01]  /*81c0*/  FMNMX.FTZ R191, R169, R192, !PT ;  /* 0x000000c0a9bf7209 */ /* 0x000fe20007810000 */
[----:B------:R-:W-:Y:S01]  /*81d0*/  MUFU.TANH R9, R9 ;  /* 0x0000000900097308 */ /* 0x000fe20000002400 */
[----:B-1----:R-:W-:-:S02]  /*81e0*/  FSEL R129, R129, -INF , P3 ;  /* 0xff80000081817808 */ /* 0x002fc40001800000 */
[----:B------:R-:W-:-:S04]  /*81f0*/  FMNMX.FTZ R192, R172, R191, !PT ;  /* 0x000000bfacc07209 */ /* 0x000fc80007810000 */
[----:B------:R-:W-:Y:S01]  /*8200*/  FMNMX.FTZ R163, R173, R192, !PT ;  /* 0x000000c0ada37209 */ /* 0x000fe20007810000 */
[----:B------:R-:W-:Y:S03]  /*8210*/  MUFU.TANH R12, R12 ;  /* 0x0000000c000c7308 */ /* 0x000fe60000002400 */
[----:B------:R-:W-:Y:S01]  /*8220*/  FMNMX.FTZ R192, R176, R163, !PT ;  /* 0x000000a3b0c07209 */ /* 0x000fe20007810000 */
[C---:B------:R-:W-:Y:S01]  /*8230*/  FMUL.FTZ R163, R0.reuse, R166 ;  /* 0x000000a600a37220 */ /* 0x040fe20000410000 */
[----:B------:R-:W-:Y:S02]  /*8240*/  FMUL.FTZ R166, R0, R167 ;  /* 0x000000a700a67220 */ /* 0x000fe40000410000 */
[----:B------:R-:W-:Y:S01]  /*8250*/  FMNMX.FTZ R191, R177, R192, !PT ;  /* 0x000000c0b1bf7209 */ /* 0x000fe20007810000 */
[----:B------:R-:W-:Y:S03]  /*8260*/  MUFU.TANH R20, R20 ;  /* 0x0000001400147308 */ /* 0x000fe60000002400 */
[----:B------:R-:W-:Y:S01]  /*8270*/  FMNMX.FTZ R192, R180, R191, !PT ;  /* 0x000000bfb4c07209 */ /* 0x000fe20007810000 */
[----:B------:R-:W-:-:S03]  /*8280*/  FMUL.FTZ R191, R0, R133 ;  /* 0x0000008500bf7220 */ /* 0x000fc60000410000 */
[----:B------:R-:W-:Y:S01]  /*8290*/  FMNMX.FTZ R167, R181, R192, !PT ;  /* 0x000000c0b5a77209 */ /* 0x000fe20007810000 */
[----:B------:R-:W-:Y:S03]  /*82a0*/  MUFU.TANH R21, R21 ;  /* 0x0000001500157308 */ /* 0x000fe60000002400 */
[----:B------:R-:W-:-:S04]  /*82b0*/  FMNMX.FTZ R192, R152, R167, !PT ;  /* 0x000000a798c07209 */ /* 0x000fc80007810000 */
[----:B------:R-:W-:Y:S01]  /*82c0*/  FMNMX.FTZ R167, R153, R192, !PT ;  /* 0x000000c099a77209 */ /* 0x000fe20007810000 */
[----:B------:R-:W0:Y:S03]  /*82d0*/  MUFU.TANH R191, R191 ;  /* 0x000000bf00bf7308 */ /* 0x000e260000002400 */
[----:B------:R-:W-:-:S04]  /*82e0*/  FMNMX.FTZ R192, R156, R167, !PT ;  /* 0x000000a79cc07209 */ /* 0x000fc80007810000 */
[----:B------:R-:W-:Y:S01]  /*82f0*/  FMNMX.FTZ R167, R157, R192, !PT ;  /* 0x000000c09da77209 */ /* 0x000fe20007810000 */
[----:B------:R-:W-:Y:S03]  /*8300*/  MUFU.TANH R186, R186 ;  /* 0x000000ba00ba7308 */ /* 0x000fe60000002400 */
        /* <DEDUP_REMOVED lines=15> */
[----:B------:R-:W-:Y:S01]  /*8400*/  FMNMX.FTZ R192, R148, R167, !PT ;  /* 0x000000a794c07209 */ /* 0x000fe20007810000 */
[C---:B------:R-:W-:Y:S01]  /*8410*/  FMUL.FTZ R167, R0.reuse, R132 ;  /* 0x0000008400a77220 */ /* 0x040fe20000410000 */
[C---:B------:R-:W-:Y:S01]  /*8420*/  FMUL.FTZ R132, R0.reuse, R143 ;  /* 0x0000008f00847220 */ /* 0x040fe20000410000 */
[----:B------:R-:W-:Y:S01]  /*8430*/  FMUL.FTZ R143, R0, R146 ;  /* 0x00000092008f7220 */ /* 0x000fe20000410000 */
[----:B------:R-:W-:Y:S01]  /*8440*/  FMNMX.FTZ R192, R149, R192, !PT ;  /* 0x000000c095c07209 */ /* 0x000fe20007810000 */
[----:B------:R-:W-:Y:S01]  /*8450*/  MUFU.TANH R179, R179 ;  /* 0x000000b300b37308 */ /* 0x000fe20000002400 */
[----:B0-----:R-:W-:-:S02]  /*8460*/  FSEL R146, R191, -INF , P5 ;  /* 0xff800000bf927808 */ /* 0x001fc40002800000 */
[----:B------:R-:W-:-:S04]  /*8470*/  FMNMX.FTZ R192, R189, R192, !PT ;  /* 0x000000c0bdc07209 */ /* 0x000fc80007810000 */
[----:B------:R-:W-:Y:S01]  /*8480*/  FMNMX.FTZ R133, R183, R192, !PT ;  /* 0x000000c0b7857209 */ /* 0x000fe20007810000 */
[----:B------:R-:W0:Y:S03]  /*8490*/  MUFU.TANH R167, R167 ;  /* 0x000000a700a77308 */ /* 0x000e260000002400 */
[----:B------:R-:W-:-:S04]  /*84a0*/  FMNMX.FTZ R192, R124, R133, !PT ;  /* 0x000000857cc07209 */ /* 0x000fc80007810000 */
[----:B------:R-:W-:Y:S01]  /*84b0*/  FMNMX.FTZ R133, R125, R192, !PT ;  /* 0x000000c07d857209 */ /* 0x000fe20007810000 */
[----:B------:R-:W1:Y:S03]  /*84c0*/  MUFU.TANH R182, R182 ;  /* 0x000000b600b67308 */ /* 0x000e660000002400 */
[----:B------:R-:W-:-:S04]  /*84d0*/  FMNMX.FTZ R192, R128, R133, !PT ;  /* 0x0000008580c07209 */ /* 0x000fc80007810000 */
[----:B------:R-:W-:Y:S01]  /*84e0*/  FMNMX.FTZ R192, R129, R192, !PT ;  /* 0x000000c081c07209 */ /* 0x000fe20007810000 */
[----:B------:R-:W2:Y:S01]  /*84f0*/  MUFU.TANH R13, R13 ;  /* 0x0000000d000d7308 */ /* 0x000ea20000002400 */
[----:B0-----:R-:W-:-:S04]  /*8500*/  FSEL R133, R167, -INF , P4 ;  /* 0xff800000a7857808 */ /* 0x001fc80002000000 */
[----:B------:R-:W-:-:S03]  /*8510*/  FMNMX.FTZ R167, R133, R192, !PT ;  /* 0x000000c085a77209 */ /* 0x000fc60007810000 */
[----:B------:R-:W0:Y:S01]  /*8520*/  MUFU.TANH R190, R190 ;  /* 0x000000be00be7308 */ /* 0x000e220000002400 */
[----:B------:R-:W-:-:S05]  /*8530*/  FMNMX.FTZ R167, R146, R167, !PT ;  /* 0x000000a792a77209 */ /* 0x000fca0007810000 */
[----:B------:R-:W3:Y:S02]  /*8540*/  SHFL.BFLY PT, R192, R167, 0x2, 0x1f ;  /* 0x0c401f00a7c07f89 */ /* 0x000ee400000e0000 */
[----:B------:R-:W4:Y:S08]  /*8550*/  MUFU.TANH R121, R121 ;  /* 0x0000007900797308 */ /* 0x000f300000002400 */
[----:B------:R-:W5:Y:S08]  /*8560*/  MUFU.TANH R154, R154 ;  /* 0x0000009a009a7308 */ /* 0x000f700000002400 */
[----:B------:R-:W5:Y:S01]  /*8570*/  MUFU.TANH R155, R155 ;  /* 0x0000009b009b7308 */ /* 0x000f620000002400 */
[----:B---3--:R-:W-:-:S02]  /*8580*/  FMNMX.FTZ R192, R167, R192, !PT ;  /* 0x000000c0a7c07209 */ /* 0x008fc40007810000 */
[----:B------:R-:W3:Y:S05]  /*8590*/  SHFL.IDX PT, R167, R144, 0x1, 0x1c1f ;  /* 0x003c1f0090a77f89 */ /* 0x000eea00000e0000 */
[----:B------:R-:W5:Y:S01]  /*85a0*/  MUFU.TANH R158, R158 ;  /* 0x0000009e009e7308 */ /* 0x000f620000002400 */
[----:B------:R-:W1:Y:S07]  /*85b0*/  SHFL.BFLY PT, R191, R192, 0x1, 0x1f ;  /* 0x0c201f00c0bf7f89 */ /* 0x000e6e00000e0000 */
[----:B------:R-:W5:Y:S08]  /*85c0*/  MUFU.TANH R171, R171 ;  /* 0x000000ab00ab7308 */ /* 0x000f700000002400 */
[----:B------:R-:W5:Y:S01]  /*85d0*/  MUFU.TANH R159, R159 ;  /* 0x0000009f009f7308 */ /* 0x000f620000002400 */
[----:B---3--:R-:W-:-:S07]  /*85e0*/  IMAD.IADD R167, R120, 0x1, R167 ;  /* 0x0000000178a77824 */ /* 0x008fce00078e02a7 */
[----:B------:R-:W3:Y:S01]  /*85f0*/  MUFU.TANH R162, R162 ;  /* 0x000000a200a27308 */ /* 0x000ee20000002400 */
[----:B-1----:R-:W-:Y:S02]  /*8600*/  FMNMX.FTZ R120, R192, R191, !PT ;  /* 0x000000bfc0787209 */ /* 0x002fe40007810000 */
[C---:B------:R-:W-:Y:S02]  /*8610*/  ISETP.GT.AND P6, PT, R167.reuse, RZ, PT ;  /* 0x000000ffa700720c */ /* 0x040fe40003fc4270 */
[----:B------:R-:W-:-:S03]  /*8620*/  ISETP.GT.AND P2, PT, R167, 0x1, PT ;  /* 0x00000001a700780c */ /* 0x000fc60003f44270 */
[----:B------:R-:W1:Y:S01]  /*8630*/  MUFU.TANH R163, R163 ;  /* 0x000000a300a37308 */ /* 0x000e620000002400 */
[----:B------:R-:W-:Y:S02]  /*8640*/  ISETP.GT.AND P3, PT, R167, 0x8, PT ;  /* 0x00000008a700780c */ /* 0x000fe40003f64270 */
[----:B------:R-:W-:Y:S01]  /*8650*/  FSEL R191, R8, -INF , P6 ;  /* 0xff80000008bf7808 */ /* 0x000fe20003000000 */
[----:B------:R-:W-:-:S01]  /*8660*/  FFMA.FTZ R8, R120, R193, -8 ;  /* 0xc100000078087423 */ /* 0x000fc200000100c1 */
[----:B------:R-:W-:Y:S02]  /*8670*/  FSEL R9, R9, -INF , P2 ;  /* 0xff80000009097808 */ /* 0x000fe40001000000 */
[----:B------:R-:W-:Y:S01]  /*8680*/  FSEL R12, R12, -INF , P3 ;  /* 0xff8000000c0c7808 */ /* 0x000fe20001800000 */
[----:B------:R-:W1:Y:S01]  /*8690*/  MUFU.TANH R166, R166 ;  /* 0x000000a600a67308 */ /* 0x000e620000002400 */
[C---:B------:R-:W-:Y:S02]  /*86a0*/  ISETP.GT.AND P4, PT, R167.reuse, 0x10, PT ;  /* 0x00000010a700780c */ /* 0x040fe40003f84270 */
[----:B------:R-:W-:-:S02]  /*86b0*/  ISETP.GT.AND P5, PT, R167, 0x11, PT ;  /* 0x00000011a700780c */ /* 0x000fc40003fa4270 */
[C---:B------:R-:W-:Y:S02]  /*86c0*/  ISETP.GT.AND P6, PT, R167.reuse, 0x18, PT ;  /* 0x00000018a700780c */ /* 0x040fe40003fc4270 */
[C---:B------:R-:W-:Y:S01]  /*86d0*/  ISETP.GT.AND P2, PT, R167.reuse, 0x19, PT ;  /* 0x00000019a700780c */ /* 0x040fe20003f44270 */
[----:B------:R-:W1:Y:S01]  /*86e0*/  MUFU.TANH R138, R138 ;  /* 0x0000008a008a7308 */ /* 0x000e620000002400 */
[----:B------:R-:W-:Y:S02]  /*86f0*/  ISETP.GT.AND P3, PT, R167, 0x20, PT ;  /* 0x00000020a700780c */ /* 0x000fe40003f64270 */
[----:B------:R-:W-:Y:S02]  /*8700*/  FSEL R20, R20, -INF , P4 ;  /* 0xff80000014147808 */ /* 0x000fe40002000000 */
[----:B------:R-:W-:Y:S02]  /*8710*/  FSEL R21, R21, -INF , P5 ;  /* 0xff80000015157808 */ /* 0x000fe40002800000 */
[----:B------:R-:W-:Y:S01]  /*8720*/  FSEL R186, R186, -INF , P6 ;  /* 0xff800000baba7808 */ /* 0x000fe20003000000 */
[----:B------:R-:W1:Y:S01]  /*8730*/  MUFU.TANH R139, R139 ;  /* 0x0000008b008b7308 */ /* 0x000e620000002400 */
[----:B------:R-:W-:-:S02]  /*8740*/  FSEL R187, R187, -INF , P2 ;  /* 0xff800000bbbb7808 */ /* 0x000fc40001000000 */
[----:B------:R-:W-:Y:S02]  /*8750*/  FSEL R170, R170, -INF , P3 ;  /* 0xff800000aaaa7808 */ /* 0x000fe40001800000 */
[C---:B------:R-:W-:Y:S02]  /*8760*/  ISETP.GT.AND P4, PT, R167.reuse, 0x28, PT ;  /* 0x00000028a700780c */ /* 0x040fe40003f84270 */
[C---:B------:R-:W-:Y:S01]  /*8770*/  ISETP.GT.AND P5, PT, R167.reuse, 0x29, PT ;  /* 0x00000029a700780c */ /* 0x040fe20003fa4270 */
[----:B------:R-:W1:Y:S01]  /*8780*/  MUFU.TANH R142, R142 ;  /* 0x0000008e008e7308 */ /* 0x000e620000002400 */
[C---:B------:R-:W-:Y:S02]  /*8790*/  ISETP.GT.AND P6, PT, R167.reuse, 0x30, PT ;  /* 0x00000030a700780c */ /* 0x040fe40003fc4270 */
[C---:B------:R-:W-:Y:S02]  /*87a0*/  ISETP.GT.AND P2, PT, R167.reuse, 0x31, PT ;  /* 0x00000031a700780c */ /* 0x040fe40003f44270 */
[----:B------:R-:W-:-:S02]  /*87b0*/  ISETP.GT.AND P3, PT, R167, 0x38, PT ;  /* 0x00000038a700780c */ /* 0x000fc40003f64270 */
[----:B------:R-:W-:Y:S01]  /*87c0*/  ISETP.GT.AND P0, PT, R167, 0x9, PT ;  /* 0x00000009a700780c */ /* 0x000fe20003f04270 */
[----:B------:R-:W1:Y:S01]  /*87d0*/  MUFU.TANH R132, R132 ;  /* 0x0000008400847308 */ /* 0x000e620000002400 */
[----:B------:R-:W-:Y:S02]  /*87e0*/  FSEL R174, R174, -INF , P4 ;  /* 0xff800000aeae7808 */ /* 0x000fe40002000000 */
[----:B------:R-:W-:Y:S02]  /*87f0*/  FSEL R175, R175, -INF , P5 ;  /* 0xff800000afaf7808 */ /* 0x000fe40002800000 */
[----:B------:R-:W-:Y:S02]  /*8800*/  FSEL R178, R178, -INF , P6 ;  /* 0xff800000b2b27808 */ /* 0x000fe40003000000 */
[----:B------:R-:W-:Y:S01]  /*8810*/  FSEL R179, R179, -INF , P2 ;  /* 0xff800000b3b37808 */ /* 0x000fe20001000000 */
[----:B------:R-:W1:Y:S01]  /*8820*/  MUFU.TANH R143, R143 ;  /* 0x0000008f008f7308 */ /* 0x000e620000002400 */
[----:B------:R-:W-:-:S02]  /*8830*/  FSEL R182, R182, -INF , P3 ;  /* 0xff800000b6b67808 */ /* 0x000fc40001800000 */
[C---:B------:R-:W-:Y:S02]  /*8840*/  ISETP.GT.AND P4, PT, R167.reuse, 0x39, PT ;  /* 0x00000039a700780c */ /* 0x040fe40003f84270 */
[C---:B------:R-:W-:Y:S02]  /*8850*/  ISETP.GT.AND P5, PT, R167.reuse, 0x40, PT ;  /* 0x00000040a700780c */ /* 0x040fe40003fa4270 */
[C---:B------:R-:W-:Y:S01]  /*8860*/  ISETP.GT.AND P6, PT, R167.reuse, 0x41, PT ;  /* 0x00000041a700780c */ /* 0x040fe20003fc4270 */
[----:B------:R-:W1:Y:S01]  /*8870*/  MUFU.TANH R147, R147 ;  /* 0x0000009300937308 */ /* 0x000e620000002400 */
[C---:B------:R-:W-:Y:S02]  /*8880*/  ISETP.GT.AND P2, PT, R167.reuse, 0x48, PT ;  /* 0x00000048a700780c */ /* 0x040fe40003f44270 */
[----:B------:R-:W-:Y:S02]  /*8890*/  ISETP.GT.AND P3, PT, R167, 0x49, PT ;  /* 0x00000049a700780c */ /* 0x000fe40003f64270 */
[----:B--2---:R-:W-:-:S02]  /*88a0*/  FSEL R13, R13, -INF , P0 ;  /* 0xff8000000d0d7808 */ /* 0x004fc40000000000 */
[----:B------:R-:W-:Y:S01]  /*88b0*/  ISETP.GT.AND P0, PT, R167, 0x21, PT ;  /* 0x00000021a700780c */ /* 0x000fe20003f04270 */
[----:B------:R-:W2:Y:S01]  /*88c0*/  MUFU.TANH R150, R150 ;  /* 0x0000009600967308 */ /* 0x000ea20000002400 */
[----:B0-----:R-:W-:Y:S02]  /*88d0*/  FSEL R190, R190, -INF , P4 ;  /* 0xff800000bebe7808 */ /* 0x001fe40002000000 */
[----:B----4-:R-:W-:Y:S02]  /*88e0*/  FSEL R144, R121, -INF , P5 ;  /* 0xff80000079907808 */ /* 0x010fe40002800000 */
[----:B-----5:R-:W-:Y:S02]  /*88f0*/  FSEL R154, R154, -INF , P6 ;  /* 0xff8000009a9a7808 */ /* 0x020fe40003000000 */
[----:B------:R-:W-:Y:S01]  /*8900*/  FSEL R155, R155, -INF , P2 ;  /* 0xff8000009b9b7808 */ /* 0x000fe20001000000 */
[----:B------:R-:W0:Y:S01]  /*8910*/  MUFU.TANH R151, R151 ;  /* 0x0000009700977308 */ /* 0x000e220000002400 */
[----:B------:R-:W-:-:S02]  /*8920*/  FSEL R158, R158, -INF , P3 ;  /* 0xff8000009e9e7808 */ /* 0x000fc40001800000 */
[C---:B------:R-:W-:Y:S02]  /*8930*/  ISETP.GT.AND P4, PT, R167.reuse, 0x50, PT ;  /* 0x00000050a700780c */ /* 0x040fe40003f84270 */
[C---:B------:R-:W-:Y:S02]  /*8940*/  ISETP.GT.AND P5, PT, R167.reuse, 0x51, PT ;  /* 0x00000051a700780c */ /* 0x040fe40003fa4270 */
[C---:B------:R-:W-:Y:S01]  /*8950*/  ISETP.GT.AND P6, PT, R167.reuse, 0x58, PT ;  /* 0x00000058a700780c */ /* 0x040fe20003fc4270 */
[----:B------:R-:W4:Y:S01]  /*8960*/  MUFU.TANH R122, R122 ;  /* 0x0000007a007a7308 */ /* 0x000f220000002400 */
[C---:B------:R-:W-:Y:S02]  /*8970*/  ISETP.GT.AND P2, PT, R167.reuse, 0x59, PT ;  /* 0x00000059a700780c */ /* 0x040fe40003f44270 */
[----:B------:R-:W-:Y:S02]  /*8980*/  ISETP.GT.AND P3, PT, R167, 0x60, PT ;  /* 0x00000060a700780c */ /* 0x000fe40003f64270 */
[----:B------:R-:W-:-:S02]  /*8990*/  FSEL R171, R171, -INF , P0 ;  /* 0xff800000abab7808 */ /* 0x000fc40000000000 */
[----:B------:R-:W-:Y:S01]  /*89a0*/  FSETP.NEU.FTZ.AND P0, PT, R120, -INF , PT ;  /* 0xff8000007800780b */ /* 0x000fe20003f1d000 */
[----:B------:R-:W5:Y:S01]  /*89b0*/  MUFU.TANH R123, R123 ;  /* 0x0000007b007b7308 */ /* 0x000f620000002400 */
[----:B------:R-:W-:Y:S02]  /*89c0*/  FSEL R159, R159, -INF , P4 ;  /* 0xff8000009f9f7808 */ /* 0x000fe40002000000 */
[----:B---3--:R-:W-:Y:S02]  /*89d0*/  FSEL R162, R162, -INF , P5 ;  /* 0xff800000a2a27808 */ /* 0x008fe40002800000 */
[----:B-1----:R-:W-:Y:S02]  /*89e0*/  FSEL R163, R163, -INF , P6 ;  /* 0xff800000a3a37808 */ /* 0x002fe40003000000 */
[----:B------:R-:W-:Y:S01]  /*89f0*/  FSEL R166, R166, -INF , P2 ;  /* 0xff800000a6a67808 */ /* 0x000fe20001000000 */
[----:B------:R-:W1:Y:S01]  /*8a00*/  MUFU.TANH R126, R126 ;  /* 0x0000007e007e7308 */ /* 0x000e620000002400 */
[----:B------:R-:W-:-:S02]  /*8a10*/  FSEL R138, R138, -INF , P3 ;  /* 0xff8000008a8a7808 */ /* 0x000fc40001800000 */
[C---:B------:R-:W-:Y:S02]  /*8a20*/  ISETP.GT.AND P4, PT, R167.reuse, 0x61, PT ;  /* 0x00000061a700780c */ /* 0x040fe40003f84270 */
[C---:B------:R-:W-:Y:S02]  /*8a30*/  ISETP.GT.AND P5, PT, R167.reuse, 0x68, PT ;  /* 0x00000068a700780c */ /* 0x040fe40003fa4270 */
[C---:B------:R-:W-:Y:S01]  /*8a40*/  ISETP.GT.AND P6, PT, R167.reuse, 0x69, PT ;  /* 0x00000069a700780c */ /* 0x040fe20003fc4270 */
[----:B------:R-:W3:Y:S01]  /*8a50*/  MUFU.TANH R127, R127 ;  /* 0x0000007f007f7308 */ /* 0x000ee20000002400 */
[C---:B------:R-:W-:Y:S02]  /*8a60*/  ISETP.GT.AND P2, PT, R167.reuse, 0x70, PT ;  /* 0x00000070a700780c */ /* 0x040fe40003f44270 */
[----:B------:R-:W-:Y:S02]  /*8a70*/  ISETP.GT.AND P3, PT, R167, 0x71, PT ;  /* 0x00000071a700780c */ /* 0x000fe40003f64270 */
[----:B------:R-:W-:-:S02]  /*8a80*/  FSEL R8, R8, RZ, P0 ;  /* 0x000000ff08087208 */ /* 0x000fc40000000000 */
[----:B------:R-:W-:Y:S01]  /*8a90*/  FSEL R139, R139, -INF , P4 ;  /* 0xff8000008b8b7808 */ /* 0x000fe20002000000 */
[----:B------:R-:W-:Y:S01]  /*8aa0*/  MUFU.TANH R130, R130 ;  /* 0x0000008200827308 */ /* 0x000fe20000002400 */
[----:B------:R-:W-:Y:S01]  /*8ab0*/  FSEL R142, R142, -INF , P5 ;  /* 0xff8000008e8e7808 */ /* 0x000fe20002800000 */
[--C-:B------:R-:W-:Y:S01]  /*8ac0*/  FFMA.FTZ R193, R184, UR59, -R8.reuse ;  /* 0x0000003bb8c17c23 */ /* 0x100fe20008010808 */
[----:B------:R-:W-:Y:S01]  /*8ad0*/  FSEL R132, R132, -INF , P6 ;  /* 0xff80000084847808 */ /* 0x000fe20003000000 */
[--C-:B------:R-:W-:Y:S01]  /*8ae0*/  FFMA.FTZ R192, R185, UR59, -R8.reuse ;  /* 0x0000003bb9c07c23 */ /* 0x100fe20008010808 */
[----:B------:R-:W-:Y:S01]  /*8af0*/  FSEL R143, R143, -INF , P2 ;  /* 0xff8000008f8f7808 */ /* 0x000fe20001000000 */
[--C-:B------:R-:W-:Y:S01]  /*8b00*/  FFMA.FTZ R6, R6, UR59, -R8.reuse ;  /* 0x0000003b06067c23 */ /* 0x100fe20008010808 */
[----:B------:R-:W-:Y:S01]  /*8b10*/  FSEL R147, R147, -INF , P3 ;  /* 0xff80000093937808 */ /* 0x000fe20001800000 */
[----:B------:R-:W3:Y:S01]  /*8b20*/  MUFU.TANH R131, R131 ;  /* 0x0000008300837308 */ /* 0x000ee20000002400 */
[----:B------:R-:W-:Y:S01]  /*8b30*/  FMNMX.FTZ R194, R191, R4, !PT ;  /* 0x00000004bfc27209 */ /* 0x000fe20007810000 */
[--C-:B------:R-:W-:Y:S01]  /*8b40*/  FFMA.FTZ R7, R7, UR59, -R8.reuse ;  /* 0x0000003b07077c23 */ /* 0x100fe20008010808 */
[C---:B------:R-:W-:Y:S01]  /*8b50*/  ISETP.GT.AND P4, PT, R167.reuse, 0x78, PT ;  /* 0x00000078a700780c */ /* 0x040fe20003f84270 */
[--C-:B------:R-:W-:Y:S01]  /*8b60*/  FFMA.FTZ R10, R10, UR59, -R8.reuse ;  /* 0x0000003b0a0a7c23 */ /* 0x100fe20008010808 */
[----:B------:R-:W-:Y:S01]  /*8b70*/  ISETP.GT.AND P5, PT, R167, 0x79, PT ;  /* 0x00000079a700780c */ /* 0x000fe20003fa4270 */
[--C-:B------:R-:W-:Y:S01]  /*8b80*/  FFMA.FTZ R11, R11, UR59, -R8.reuse ;  /* 0x0000003b0b0b7c23 */ /* 0x100fe20008010808 */
[C---:B------:R-:W-:Y:S01]  /*8b90*/  ISETP.GT.AND P6, PT, R167.reuse, 0x80, PT ;  /* 0x00000080a700780c */ /* 0x040fe20003fc4270 */
[----:B------:R-:W3:Y:S01]  /*8ba0*/  MUFU.TANH R134, R134 ;  /* 0x0000008600867308 */ /* 0x000ee20000002400 */
[C---:B------:R-:W-:Y:S01]  /*8bb0*/  ISETP.GT.AND P2, PT, R167.reuse, 0x81, PT ;  /* 0x00000081a700780c */ /* 0x040fe20003f44270 */
[--C-:B------:R-:W-:Y:S01]  /*8bc0*/  FFMA.FTZ R14, R14, UR59, -R8.reuse ;  /* 0x0000003b0e0e7c23 */ /* 0x100fe20008010808 */
[----:B------:R-:W-:Y:S01]  /*8bd0*/  ISETP.GT.AND P3, PT, R167, 0x88, PT ;  /* 0x00000088a700780c */ /* 0x000fe20003f64270 */
[--C-:B------:R-:W-:Y:S01]  /*8be0*/  FFMA.FTZ R15, R15, UR59, -R8.reuse ;  /* 0x0000003b0f0f7c23 */ /* 0x100fe20008010808 */
[----:B------:R-:W-:Y:S01]  /*8bf0*/  FMNMX.FTZ R121, R9, R194, !PT ;  /* 0x000000c209797209 */ /* 0x000fe20007810000 */
[--C-:B------:R-:W-:Y:S01]  /*8c00*/  FFMA.FTZ R152, R152, UR59, -R8.reuse ;  /* 0x0000003b98987c23 */ /* 0x100fe20008010808 */
[----:B--2---:R-:W-:Y:S01]  /*8c10*/  FSEL R150, R150, -INF , P4 ;  /* 0xff80000096967808 */ /* 0x004fe20002000000 */
[----:B------:R-:W2:Y:S01]  /*8c20*/  MUFU.TANH R135, R135 ;  /* 0x0000008700877308 */ /* 0x000ea20000002400 */
[----:B0-----:R-:W-:Y:S01]  /*8c30*/  FSEL R151, R151, -INF , P5 ;  /* 0xff80000097977808 */ /* 0x001fe20002800000 */
[--C-:B------:R-:W-:Y:S01]  /*8c40*/  FFMA.FTZ R153, R153, UR59, -R8.reuse ;  /* 0x0000003b99997c23 */ /* 0x100fe20008010808 */
[----:B----4-:R-:W-:Y:S01]  /*8c50*/  FSEL R122, R122, -INF , P6 ;  /* 0xff8000007a7a7808 */ /* 0x010fe20003000000 */
[--C-:B------:R-:W-:Y:S01]  /*8c60*/  FFMA.FTZ R156, R156, UR59, -R8.reuse ;  /* 0x0000003b9c9c7c23 */ /* 0x100fe20008010808 */
[----:B-----5:R-:W-:Y:S01]  /*8c70*/  FSEL R184, R123, -INF , P2 ;  /* 0xff8000007bb87808 */ /* 0x020fe20001000000 */
[--C-:B------:R-:W-:Y:S01]  /*8c80*/  FFMA.FTZ R157, R157, UR59, -R8.reuse ;  /* 0x0000003b9d9d7c23 */ /* 0x100fe20008010808 */
[----:B-1----:R-:W-:Y:S01]  /*8c90*/  FSEL R126, R126, -INF , P3 ;  /* 0xff8000007e7e7808 */ /* 0x002fe20001800000 */
[--C-:B------:R-:W-:Y:S01]  /*8ca0*/  FFMA.FTZ R160, R160, UR59, -R8.reuse ;  /* 0x0000003ba0a07c23 */ /* 0x100fe20008010808 */
[----:B------:R-:W-:Y:S01]  /*8cb0*/  ISETP.GT.AND P4, PT, R167, 0x89, PT ;  /* 0x00000089a700780c */ /* 0x000fe20003f84270 */
[--C-:B------:R-:W-:Y:S01]  /*8cc0*/  FFMA.FTZ R161, R161, UR59, -R8.reuse ;  /* 0x0000003ba1a17c23 */ /* 0x100fe20008010808 */
[C---:B------:R-:W-:Y:S01]  /*8cd0*/  ISETP.GT.AND P5, PT, R167.reuse, 0x90, PT ;  /* 0x00000090a700780c */ /* 0x040fe20003fa4270 */
[--C-:B------:R-:W-:Y:S01]  /*8ce0*/  FFMA.FTZ R164, R164, UR59, -R8.reuse ;  /* 0x0000003ba4a47c23 */ /* 0x100fe20008010808 */
[----:B------:R-:W-:Y:S01]  /*8cf0*/  ISETP.GT.AND P6, PT, R167, 0x91, PT ;  /* 0x00000091a700780c */ /* 0x000fe20003fc4270 */
[--C-:B------:R-:W-:Y:S01]  /*8d00*/  FFMA.FTZ R165, R165, UR59, -R8.reuse ;  /* 0x0000003ba5a57c23 */ /* 0x100fe20008010808 */
[----:B------:R-:W-:Y:S01]  /*8d10*/  ISETP.GT.AND P2, PT, R167, 0x98, PT ;  /* 0x00000098a700780c */ /* 0x000fe20003f44270 */
[--C-:B------:R-:W-:Y:S01]  /*8d20*/  FFMA.FTZ R137, R137, UR59, -R8.reuse ;  /* 0x0000003b89897c23 */ /* 0x100fe20008010808 */
[----:B------:R-:W-:Y:S01]  /*8d30*/  ISETP.GT.AND P3, PT, R167, 0x99, PT ;  /* 0x00000099a700780c */ /* 0x000fe20003f64270 */
[--C-:B------:R-:W-:Y:S01]  /*8d40*/  FFMA.FTZ R167, R168, UR59, -R8.reuse ;  /* 0x0000003ba8a77c23 */ /* 0x100fe20008010808 */
[----:B------:R-:W-:Y:S01]  /*8d50*/  FMNMX.FTZ R168, R12, R121, !PT ;  /* 0x000000790ca87209 */ /* 0x000fe20007810000 */
[--C-:B------:R-:W-:Y:S01]  /*8d60*/  FFMA.FTZ R140, R140, UR59, -R8.reuse ;  /* 0x0000003b8c8c7c23 */ /* 0x100fe20008010808 */
[----:B---3--:R-:W-:Y:S01]  /*8d70*/  FSEL R127, R127, -INF , P4 ;  /* 0xff8000007f7f7808 */ /* 0x008fe20002000000 */
[--C-:B------:R-:W-:Y:S01]  /*8d80*/  FFMA.FTZ R141, R141, UR59, -R8.reuse ;  /* 0x0000003b8d8d7c23 */ /* 0x100fe20008010808 */
[----:B------:R-:W-:Y:S01]  /*8d90*/  FMNMX.FTZ R121, R13, R168, !PT ;  /* 0x000000a80d797209 */ /* 0x000fe20007810000 */
[--C-:B------:R-:W-:Y:S01]  /*8da0*/  FFMA.FTZ R168, R169, UR59, -R8.reuse ;  /* 0x0000003ba9a87c23 */ /* 0x100fe20008010808 */
[----:B------:R-:W-:-:S01]  /*8db0*/  FFMA.FTZ R169, R172, UR59, -R8 ;  /* 0x0000003baca97c23 */ /* 0x000fc20008010808 */
[----:B------:R-:W-:Y:S01]  /*8dc0*/  FSEL R131, R131, -INF , P6 ;  /* 0xff80000083837808 */ /* 0x000fe20003000000 */
[----:B------:R-:W-:-:S01]  /*8dd0*/  FFMA.FTZ R124, R124, UR59, -R8 ;  /* 0x0000003b7c7c7c23 */ /* 0x000fc20008010808 */
[----:B------:R-:W-:Y:S01]  /*8de0*/  FMNMX.FTZ R194, R20, R121, !PT ;  /* 0x0000007914c27209 */ /* 0x000fe20007810000 */
[----:B------:R-:W-:-:S01]  /*8df0*/  FFMA.FTZ R125, R125, UR59, -R8 ;  /* 0x0000003b7d7d7c23 */ /* 0x000fc20008010808 */
[----:B------:R-:W-:Y:S01]  /*8e00*/  FSEL R134, R134, -INF , P2 ;  /* 0xff80000086867808 */ /* 0x000fe20001000000 */
[----:B------:R-:W-:-:S01]  /*8e10*/  FFMA.FTZ R128, R128, UR59, -R8 ;  /* 0x0000003b80807c23 */ /* 0x000fc20008010808 */
[----:B------:R-:W-:Y:S01]  /*8e20*/  FMNMX.FTZ R121, R21, R194, !PT ;  /* 0x000000c215797209 */ /* 0x000fe20007810000 */
[----:B------:R-:W-:-:S01]  /*8e30*/  FFMA.FTZ R129, R129, UR59, -R8 ;  /* 0x0000003b81817c23 */ /* 0x000fc20008010808 */
[----:B--2---:R-:W-:Y:S01]  /*8e40*/  FSEL R135, R135, -INF , P3 ;  /* 0xff80000087877808 */ /* 0x004fe20001800000 */
[----:B------:R-:W-:-:S01]  /*8e50*/  FFMA.FTZ R133, R133, UR59, -R8 ;  /* 0x0000003b85857c23 */ /* 0x000fc20008010808 */
[----:B------:R-:W-:Y:S01]  /*8e60*/  FMNMX.FTZ R172, R186, R121, !PT ;  /* 0x00000079baac7209 */ /* 0x000fe20007810000 */
[----:B------:R-:W-:Y:S03]  /*8e70*/  MUFU.EX2 R6, R6 ;  /* 0x0000000600067308 */ /* 0x000fe60000000800 */
[----:B------:R-:W-:Y:S01]  /*8e80*/  FMNMX.FTZ R121, R187, R172, !PT ;  /* 0x000000acbb797209 */ /* 0x000fe20007810000 */
[--C-:B------:R-:W-:Y:S01]  /*8e90*/  FFMA.FTZ R172, R173, UR59, -R8.reuse ;  /* 0x0000003badac7c23 */ /* 0x100fe20008010808 */
[----:B------:R-:W-:-:S02]  /*8ea0*/  FFMA.FTZ R173, R176, UR59, -R8 ;  /* 0x0000003bb0ad7c23 */ /* 0x000fc40008010808 */
[----:B------:R-:W-:Y:S01]  /*8eb0*/  FMNMX.FTZ R194, R170, R121, !PT ;  /* 0x00000079aac27209 */ /* 0x000fe20007810000 */
[----:B------:R-:W-:Y:S03]  /*8ec0*/  MUFU.EX2 R7, R7 ;  /* 0x0000000700077308 */ /* 0x000fe60000000800 */
[----:B------:R-:W-:-:S04]  /*8ed0*/  FMNMX.FTZ R121, R171, R194, !PT ;  /* 0x000000c2ab797209 */ /* 0x000fc80007810000 */
[----:B------:R-:W-:Y:S01]  /*8ee0*/  FMNMX.FTZ R176, R174, R121, !PT ;  /* 0x00000079aeb07209 */ /* 0x000fe20007810000 */
[----:B------:R-:W-:Y:S03]  /*8ef0*/  MUFU.EX2 R10, R10 ;  /* 0x0000000a000a7308 */ /* 0x000fe60000000800 */
[----:B------:R-:W-:Y:S01]  /*8f00*/  FMNMX.FTZ R121, R175, R176, !PT ;  /* 0x000000b0af797209 */ /* 0x000fe20007810000 */
[--C-:B------:R-:W-:Y:S01]  /*8f10*/  FFMA.FTZ R176, R177, UR59, -R8.reuse ;  /* 0x0000003bb1b07c23 */ /* 0x100fe20008010808 */
[----:B------:R-:W-:-:S01]  /*8f20*/  FFMA.FTZ R177, R180, UR59, -R8 ;  /* 0x0000003bb4b17c23 */ /* 0x000fc20008010808 */
[--C-:B------:R-:W-:Y:S01]  /*8f30*/  FFMA.FTZ R180, R181, UR59, -R8.reuse ;  /* 0x0000003bb5b47c23 */ /* 0x100fe20008010808 */
[----:B------:R-:W-:Y:S01]  /*8f40*/  FMNMX.FTZ R194, R178, R121, !PT ;  /* 0x00000079b2c27209 */ /* 0x000fe20007810000 */
[----:B------:R-:W-:Y:S01]  /*8f50*/  FFMA.FTZ R181, R136, UR59, -R8 ;  /* 0x0000003b88b57c23 */ /* 0x000fe20008010808 */
[----:B------:R-:W-:Y:S01]  /*8f60*/  FSEL R136, R130, -INF , P5 ;  /* 0xff80000082887808 */ /* 0x000fe20002800000 */
        /* <DEDUP_REMOVED lines=8> */
[--C-:B0-----:R-:W-:Y:S01]  /*8ff0*/  FFMA.FTZ R181, R188, UR59, -R8.reuse ;  /* 0x0000003bbcb57c23 */ /* 0x101fe20008010808 */
[----:B------:R-:W-:-:S01]  /*9000*/  FFMA.FTZ R188, R145, UR59, -R8 ;  /* 0x0000003b91bc7c23 */ /* 0x000fc20008010808 */
[--C-:B------:R-:W-:Y:S01]  /*9010*/  FFMA.FTZ R145, R148, UR59, -R8.reuse ;  /* 0x0000003b94917c23 */ /* 0x100fe20008010808 */
[----:B------:R-:W-:Y:S01]  /*9020*/  FMNMX.FTZ R121, R155, R194, !PT ;  /* 0x000000c29b797209 */ /* 0x000fe20007810000 */
[--C-:B------:R-:W-:Y:S01]  /*9030*/  FFMA.FTZ R148, R149, UR59, -R8.reuse ;  /* 0x0000003b95947c23 */ /* 0x100fe20008010808 */
[----:B------:R-:W-:-:S01]  /*9040*/  FFMA.FTZ R149, R189, UR59, -R8 ;  /* 0x0000003bbd957c23 */ /* 0x000fc20008010808 */
        /* <DEDUP_REMOVED lines=31> */
[----:B------:R-:W-:-:S05]  /*9240*/  FMNMX.FTZ R194, R135, R194, !PT ;  /* 0x000000c287c27209 */ /* 0x000fca0007810000 */
[----:B------:R-:W0:Y:S02]  /*9250*/  SHFL.BFLY PT, R121, R194, 0x2, 0x1f ;  /* 0x0c401f00c2797f89 */ /* 0x000e2400000e0000 */
[----:B------:R-:W-:Y:S08]  /*9260*/  MUFU.EX2 R152, R152 ;  /* 0x0000009800987308 */ /* 0x000ff00000000800 */
[----:B------:R-:W-:Y:S08]  /*9270*/  MUFU.EX2 R153, R153 ;  /* 0x0000009900997308 */ /* 0x000ff00000000800 */
[----:B------:R-:W-:Y:S01]  /*9280*/  MUFU.EX2 R156, R156 ;  /* 0x0000009c009c7308 */ /* 0x000fe20000000800 */
[----:B0-----:R-:W-:Y:S01]  /*9290*/  FMNMX.FTZ R185, R194, R121, !PT ;  /* 0x00000079c2b97209 */ /* 0x001fe20007810000 */
[--C-:B------:R-:W-:Y:S01]  /*92a0*/  FFMA.FTZ R194, R183, UR59, -R8.reuse ;  /* 0x0000003bb7c27c23 */ /* 0x100fe20008010808 */
[----:B------:R-:W-:-:S05]  /*92b0*/  FFMA.FTZ R8, R146, UR59, -R8 ;  /* 0x0000003b92087c23 */ /* 0x000fca0008010808 */
        /* <DEDUP_REMOVED lines=22> */
[----:B------:R-:W-:Y:S01]  /*9420*/  FSEL R190, R120, RZ, P0 ;  /* 0x000000ff78be7208 */ /* 0x000fe20000000000 */
[--C-:B------:R-:W-:Y:S01]  /*9430*/  FFMA.FTZ R185, R191, UR59, -R183.reuse ;  /* 0x0000003bbfb97c23 */ /* 0x100fe200080108b7 */
[----:B------:R-:W-:Y:S01]  /*9440*/  FSEL R155, R121, RZ, P2 ;  /* 0x000000ff799b7208 */ /* 0x000fe20001000000 */
[----:B------:R-:W-:Y:S01]  /*9450*/  MUFU.EX2 R146, R146 ;  /* 0x0000009200927308 */ /* 0x000fe20000000800 */
[----:B------:R-:W-:-:S01]  /*9460*/  FFMA.FTZ R159, R159, UR59, -R183 ;  /* 0x0000003b9f9f7c23 */ /* 0x000fc200080108b7 */
[----:B------:R-:W-:Y:S01]  /*9470*/  FADD.FTZ R190, -R190, R5 ;  /* 0x00000005bebe7221 */ /* 0x000fe20000010100 */
[----:B------:R-:W-:-:S01]  /*9480*/  FFMA.FTZ R5, R158, UR59, -R183 ;  /* 0x0000003b9e057c23 */ /* 0x000fc200080108b7 */
[----:B------:R-:W-:Y:S01]  /*9490*/  FADD.FTZ R4, -R155, R4 ;  /* 0x000000049b047221 */ /* 0x000fe20000010100 */
[----:B------:R-:W-:-:S01]  /*94a0*/  FFMA.FTZ R158, R143, UR59, -R183 ;  /* 0x0000003b8f9e7c23 */ /* 0x000fc200080108b7 */
[----:B------:R-:W-:Y:S01]  /*94b0*/  FMUL.FTZ R155, R190, UR59 ;  /* 0x0000003bbe9b7c20 */ /* 0x000fe20008410000 */
[----:B------:R-:W-:-:S01]  /*94c0*/  FFMA.FTZ R170, R170, UR59, -R183 ;  /* 0x0000003baaaa7c23 */ /* 0x000fc200080108b7 */
        /* <DEDUP_REMOVED lines=30> */
[----:B------:R-:W-:-:S03]  /*96b0*/  FFMA.FTZ R135, R135, UR59, -R183 ;  /* 0x0000003b87877c23 */ /* 0x000fc600080108b7 */
[----:B------:R-:W0:Y:S01]  /*96c0*/  MUFU.EX2 R12, R12 ;  /* 0x0000000c000c7308 */ /* 0x000e220000000800 */
[----:B-1----:R-:W-:-:S04]  /*96d0*/  FFMA.FTZ R3, R4, R2, R185 ;  /* 0x0000000204037223 */ /* 0x002fc800000100b9 */
[----:B------:R-:W-:-:S03]  /*96e0*/  FADD.FTZ R2, R146, R3 ;  /* 0x0000000392027221 */ /* 0x000fc60000010000 */
[----:B------:R-:W1:Y:S01]  /*96f0*/  MUFU.EX2 R13, R13 ;  /* 0x0000000d000d7308 */ /* 0x000e620000000800 */
[----:B--2---:R-:W-:-:S07]  /*9700*/  FADD.FTZ R3, R9, R2 ;  /* 0x0000000209037221 */ /* 0x004fce0000010000 */
[----:B------:R2:W-:Y:S01]  /*9710*/  MUFU.EX2 R143, R159 ;  /* 0x0000009f008f7308 */ /* 0x0005e20000000800 */
[----:B0-----:R-:W-:-:S07]  /*9720*/  FADD.FTZ R2, R12, R3 ;  /* 0x000000030c027221 */ /* 0x001fce0000010000 */
[----:B------:R-:W0:Y:S01]  /*9730*/  MUFU.EX2 R20, R20 ;  /* 0x0000001400147308 */ /* 0x000e220000000800 */
[----:B--2---:R-:W-:-:S01]  /*9740*/  FADD.FTZ R159, R7, R190 ;  /* 0x000000be079f7221 */ /* 0x004fc20000010000 */
[----:B-1----:R-:W-:-:S03]  /*9750*/  FADD.FTZ R3, R13, R2 ;  /* 0x000000020d037221 */ /* 0x002fc60000010000 */
[----:B------:R-:W-:-:S03]  /*9760*/  FADD.FTZ R190, R10, R159 ;  /* 0x0000009f0abe7221 */ /* 0x000fc60000010000 */
[----:B------:R-:W1:Y:S01]  /*9770*/  MUFU.EX2 R21, R21 ;  /* 0x0000001500157308 */ /* 0x000e620000000800 */
[----:B------:R-:W-:-:S04]  /*9780*/  FADD.FTZ R159, R11, R190 ;  /* 0x000000be0b9f7221 */ /* 0x000fc80000010000 */
[----:B------:R-:W-:-:S03]  /*9790*/  FADD.FTZ R190, R14, R159 ;  /* 0x0000009f0ebe7221 */ /* 0x000fc60000010000 */
[----:B------:R-:W2:Y:S01]  /*97a0*/  MUFU.EX2 R186, R186 ;  /* 0x000000ba00ba7308 */ /* 0x000ea20000000800 */
[----:B------:R-:W-:-:S01]  /*97b0*/  FADD.FTZ R190, R15, R190 ;  /* 0x000000be0fbe7221 */ /* 0x000fc20000010000 */
[----:B0-----:R-:W-:-:S03]  /*97c0*/  FADD.FTZ R2, R20, R3 ;  /* 0x0000000314027221 */ /* 0x001fc60000010000 */
[----:B------:R-:W-:-:S03]  /*97d0*/  FADD.FTZ R3, R123, R190 ;  /* 0x000000be7b037221 */ /* 0x000fc60000010000 */
        /* <DEDUP_REMOVED lines=29> */
[----:B------:R-:W-:-:S06]  /*99b0*/  FADD.FTZ R2, R152, R183 ;  /* 0x000000b798027221 */ /* 0x000fcc0000010000 */
[----:B------:R-:W1:Y:S08]  /*99c0*/  MUFU.EX2 R154, R154 ;  /* 0x0000009a009a7308 */ /* 0x000e700000000800 */
[----:B------:R-:W3:Y:S08]  /*99d0*/  MUFU.EX2 R5, R5 ;  /* 0x0000000500057308 */ /* 0x000ef00000000800 */
[----:B------:R2:W-:Y:S08]  /*99e0*/  MUFU.EX2 R159, R132 ;  /* 0x00000084009f7308 */ /* 0x0005f00000000800 */
[----:B------:R-:W4:Y:S01]  /*99f0*/  MUFU.EX2 R162, R162 ;  /* 0x000000a200a27308 */ /* 0x000f220000000800 */
[----:B--2---:R-:W-:-:S01]  /*9a00*/  FADD.FTZ R132, R144, R3 ;  /* 0x0000000390847221 */ /* 0x004fc20000010000 */
[----:B------:R-:W-:-:S03]  /*9a10*/  FADD.FTZ R3, R153, R2 ;  /* 0x0000000299037221 */ /* 0x000fc60000010000 */
[----:B0-----:R-:W-:Y:S01]  /*9a20*/  FADD.FTZ R183, R189, R132 ;  /* 0x00000084bdb77221 */ /* 0x001fe20000010000 */
[----:B------:R-:W-:-:S02]  /*9a30*/  FADD.FTZ R2, R156, R3 ;  /* 0x000000039c027221 */ /* 0x000fc40000010000 */
[----:B------:R-:W0:Y:S01]  /*9a40*/  MUFU.EX2 R163, R163 ;  /* 0x000000a300a37308 */ /* 0x000e220000000800 */
[----:B-1----:R-:W-:-:S01]  /*9a50*/  FADD.FTZ R132, R154, R183 ;  /* 0x000000b79a847221 */ /* 0x002fc20000010000 */
[----:B------:R-:W-:-:S03]  /*9a60*/  FADD.FTZ R3, R157, R2 ;  /* 0x000000029d037221 */ /* 0x000fc60000010000 */
[----:B---3--:R-:W-:Y:S01]  /*9a70*/  FADD.FTZ R132, R5, R132 ;  /* 0x0000008405847221 */ /* 0x008fe20000010000 */
[----:B------:R-:W-:-:S02]  /*9a80*/  FADD.FTZ R2, R160, R3 ;  /* 0x00000003a0027221 */ /* 0x000fc40000010000 */
[----:B------:R-:W1:Y:S01]  /*9a90*/  MUFU.EX2 R166, R166 ;  /* 0x000000a600a67308 */ /* 0x000e620000000800 */
[----:B------:R-:W-:-:S01]  /*9aa0*/  FADD.FTZ R3, R143, R132 ;  /* 0x000000848f037221 */ /* 0x000fc20000010000 */
[----:B------:R-:W-:-:S03]  /*9ab0*/  FADD.FTZ R183, R161, R2 ;  /* 0x00000002a1b77221 */ /* 0x000fc60000010000 */
[----:B----4-:R-:W-:Y:S01]  /*9ac0*/  FADD.FTZ R2, R162, R3 ;  /* 0x00000003a2027221 */ /* 0x010fe20000010000 */
[----:B------:R-:W-:-:S02]  /*9ad0*/  FADD.FTZ R132, R164, R183 ;  /* 0x000000b7a4847221 */ /* 0x000fc40000010000 */
[----:B------:R-:W2:Y:S01]  /*9ae0*/  MUFU.EX2 R138, R138 ;  /* 0x0000008a008a7308 */ /* 0x000ea20000000800 */
[----:B0-----:R-:W-:-:S01]  /*9af0*/  FADD.FTZ R3, R163, R2 ;  /* 0x00000002a3037221 */ /* 0x001fc20000010000 */
[----:B------:R-:W-:-:S04]  /*9b00*/  FADD.FTZ R191, R165, R132 ;  /* 0x00000084a5bf7221 */ /* 0x000fc80000010000 */
[----:B------:R-:W-:Y:S02]  /*9b10*/  FADD.FTZ R2, R130, R191 ;  /* 0x000000bf82027221 */ /* 0x000fe40000010000 */
        /* <DEDUP_REMOVED lines=58> */
[----:B--2---:R-:W-:-:S03]  /*9ec0*/  FADD.FTZ R3, R8, R191 ;  /* 0x000000bf08037221 */ /* 0x004fc60000010000 */
[----:B0-----:R-:W-:Y:S01]  /*9ed0*/  FADD.FTZ R2, R135, R2 ;  /* 0x0000000287027221 */ /* 0x001fe20000010000 */
[----:B------:R-:W-:Y:S06]  /*9ee0*/  @!P1 BRA `(.L_x_6362) ;  /* 0x0000000000049947 */ /* 0x000fec0003800000 */
[----:B------:R-:W-:Y:S01]  /*9ef0*/  BPT.TRAP 0x1 ;  /* 0x000000040000795c */ /* 0x000fe20000300000 */
.L_x_6362:
        /* <DEDUP_REMOVED lines=148> */
.L_x_6352:
[----:B------:R-:W-:-:S06]  /*a840*/  UISETP.GE.AND UP0, UPT, UR4, UR53, UPT ;  /* 0x000000350400728c */ /* 0x000fcc000bf06270 */
[----:B------:R-:W-:-:S13]  /*a850*/  PLOP3.LUT P0, PT, PT, PT, UP0, 0x80, 0x0 ;  /* 0x000000000000781c */ /* 0x000fda0003f0f008 */
[----:B------:R-:W-:Y:S05]  /*a860*/  @!P0 BRA `(.L_x_6364) ;  /* 0x0000003800388947 */ /* 0x000fea0003800000 */
[----:B------:R-:W-:Y:S01]  /*a870*/  IMAD.MOV.U32 R4, RZ, RZ, R121 ;  /* 0x000000ffff047224 */ /* 0x000fe200078e0079 */
[----:B------:R-:W-:Y:S01]  /*a880*/  UMOV UR7, UR44 ;  /* 0x0000002c00077c82 */ /* 0x000fe20008000000 */
[----:B------:R-:W-:Y:S01]  /*a890*/  IMAD.MOV.U32 R5, RZ, RZ, R120 ;  /* 0x000000ffff057224 */ /* 0x000fe200078e0078 */
[----:B------:R-:W-:Y:S01]  /*a8a0*/  UMOV UR5, UR38 ;  /* 0x0000002600057c82 */ /* 0x000fe20008000000 */
[----:B------:R-:W-:-:S05]  /*a8b0*/  ULDC UR45, c[0x0][0x988] ;  /* 0x00026200002d7ab9 */ /* 0x000fca0000000800 */
.L_x_6375:
        /* <DEDUP_REMOVED lines=9> */
.L_x_6366:
[----:B------:R-:W-:Y:S01]  /*a950*/  ULEA UR6, UR38, UR39, 0x3 ;  /* 0x0000002726067291 */ /* 0x000fe2000f8e183f */
[----:B------:R-:W-:-:S05]  /*a960*/  IMAD.U32 R6, RZ, RZ, UR44 ;  /* 0x0000002cff067e24 */ /* 0x000fca000f8e00ff */
[----:B------:R-:W-:-:S04]  /*a970*/  SHF.L.U32 R6, R6, 0x1f, RZ ;  /* 0x0000001f06067819 */ /* 0x000fc800000006ff */
[----:B------:R0:W1:Y:S01]  /*a980*/  SYNCS.PHASECHK.TRANS64.TRYWAIT P0, [UR6+0x33430], R6 ;  /* 0x03343006ff0075a7 */ /* 0x0000620008000146 */
[----:B------:R-:W-:Y:S05]  /*a990*/  @!P1 BRA `(.L_x_6367) ;  /* 0x0000000000049947 */ /* 0x000fea0003800000 */
[----:B------:R-:W-:Y:S01]  /*a9a0*/  BPT.TRAP 0x1 ;  /* 0x000000040000795c */ /* 0x000fe20000300000 */
.L_x_6367:
[----:B-1----:R-:W-:Y:S05]  /*a9b0*/  @P0 BRA `(.L_x_6365) ;  /* 0x0000000000080947 */ /* 0x002fea0003800000 */
[----:B------:R-:W1:Y:S02]  /*a9c0*/  SYNCS.PHASECHK.TRANS64.TRYWAIT P0, [UR6+0x33430], R6 ;  /* 0x03343006ff0075a7 */ /* 0x000e640008000146 */
[----:B-1----:R-:W-:Y:S05]  /*a9d0*/  @!P0 BRA `(.L_x_6368) ;  /* 0x0000011800048947 */ /* 0x002fea0003800000 */
.L_x_6365:
[----:B-1----:R-:W1:Y:S01]  /*a9e0*/  S2R R7, SR_TID.X ;  /* 0x0000000000077919 */ /* 0x002e620000002100 */
[----:B------:R-:W-:Y:S01]  /*a9f0*/  UIMAD UR6, UR38, 0x780, UR47 ;  /* 0x00000780260678a4 */ /* 0x000fe2000f8e022f */
[----:B------:R-:W-:Y:S01]  /*aa00*/  UMOV UR11, 0x80000020 ;  /* 0x80000020000b7882 */ /* 0x000fe20000000000 */
[----:B------:R-:W-:Y:S02]  /*aa10*/  UMOV UR32, UR8 ;  /* 0x0000000800207c82 */ /* 0x000fe40008000000 */
[----:B------:R-:W-:Y:S01]  /*aa20*/  UIADD3 UR34, UR6, 0x80, URZ ;  /* 0x0000008006227890 */ /* 0x000fe2000fffe03f */
[----:B------:R-:W-:Y:S02]  /*aa30*/  UMOV UR33, UR9 ;  /* 0x0000000900217c82 */ /* 0x000fe40008000000 */
[----:B------:R-:W-:Y:S01]  /*aa40*/  UMOV UR10, UR6 ;  /* 0x00000006000a7c82 */ /* 0x000fe20008000000 */
[----:B------:R-:W-:Y:S01]  /*aa50*/  UMOV UR35, 0x80000020 ;  /* 0x8000002000237882 */ /* 0x000fe20000000000 */
        /* <DEDUP_REMOVED lines=181> */
.L_x_6370:
[----:B------:R-:W-:Y:S01]  /*b5b0*/  ULEA UR6, UR5, UR39, 0x3 ;  /* 0x0000002705067291 */ /* 0x000fe2000f8e183f */
[----:B------:R-:W-:-:S05]  /*b5c0*/  IMAD.U32 R6, RZ, RZ, UR7 ;  /* 0x00000007ff067e24 */ /* 0x000fca000f8e00ff */
[----:B------:R-:W-:-:S04]  /*b5d0*/  SHF.L.U32 R6, R6, 0x1f, RZ ;  /* 0x0000001f06067819 */ /* 0x000fc800000006ff */
[----:B------:R0:W1:Y:S01]  /*b5e0*/  SYNCS.PHASECHK.TRANS64.TRYWAIT P0, [UR6+0x33450], R6 ;  /* 0x03345006ff0075a7 */ /* 0x0000620008000146 */
[----:B------:R-:W-:Y:S05]  /*b5f0*/  @!P1 BRA `(.L_x_6371) ;  /* 0x0000000000049947 */ /* 0x000fea0003800000 */
[----:B------:R-:W-:Y:S01]  /*b600*/  BPT.TRAP 0x1 ;  /* 0x000000040000795c */ /* 0x000fe20000300000 */
.L_x_6371:
[----:B-1----:R-:W-:Y:S05]  /*b610*/  @P0 BRA `(.L_x_6369) ;  /* 0x0000000000080947 */ /* 0x002fea0003800000 */
[----:B------:R-:W1:Y:S02]  /*b620*/  SYNCS.PHASECHK.TRANS64.TRYWAIT P0, [UR6+0x33450], R6 ;  /* 0x03345006ff0075a7 */ /* 0x000e640008000146 */
[----:B-1----:R-:W-:Y:S05]  /*b630*/  @!P0 BRA `(.L_x_6372) ;  /* 0x0000010c00048947 */ /* 0x002fea0003800000 */
.L_x_6369:
        /* <DEDUP_REMOVED lines=36> */
.L_x_6373:
        /* <DEDUP_REMOVED lines=101> */
[----:B------:R-:W-:Y:S01]  /*bed0*/  UMOV UR59, UR45 ;  /* 0x0000002d003b7c82 */ /* 0x000fe20008000000 */
[----:B------:R-:W0:Y:S01]  /*bee0*/  MUFU.TANH R184, R184 ;  /* 0x000000b800b87308 */ /* 0x000e220000002400 */
[----:B-1----:R-:W-:Y:S01]  /*bef0*/  FMNMX.FTZ R189, R15, R190, !PT ;  /* 0x000000be0fbd7209 */ /* 0x002fe20007810000 */
[----:B------:R-:W-:-:S04]  /*bf00*/  ULEA UR6, UR38, UR39, 0x3 ;  /* 0x0000002726067291 */ /* 0x000fc8000f8e183f */
[----:B------:R-:W-:Y:S02]  /*bf10*/  UIADD3 UR6, UR6, 0x33440, URZ ;  /* 0x0003344006067890 */ /* 0x000fe4000fffe03f */
[----:B------:R-:W1:Y:S01]  /*bf20*/  MUFU.TANH R186, R186 ;  /* 0x000000ba00ba7308 */ /* 0x000e620000002400 */
[----:B--2---:R-:W-:Y:S01]  /*bf30*/  FMNMX.FTZ R191, R21, R120, !PT ;  /* 0x0000007815bf7209 */ /* 0x004fe20007810000 */
[----:B------:R-:W-:-:S06]  /*bf40*/  UPRMT UR6, UR56, 0x654, UR6 ;  /* 0x0000065438067896 */ /* 0x000fcc0008000006 */
[----:B------:R-:W2:Y:S01]  /*bf50*/  MUFU.TANH R185, R185 ;  /* 0x000000b900b97308 */ /* 0x000ea20000002400 */
[----:B0-----:R-:W-:Y:S01]  /*bf60*/  FMNMX.FTZ R120, R184, R189, !PT ;  /* 0x000000bdb8787209 */ /* 0x001fe20007810000 */
[----:B------:R-:W-:Y:S01]  /*bf70*/  FMUL.FTZ R189, R0, R121 ;  /* 0x0000007900bd7220 */ /* 0x000fe20000410000 */
[----:B------:R-:W-:Y:S05]  /*bf80*/  SYNCS.ARRIVE.TRANS64.RED.A1T0 RZ, [UR6], RZ ;  /* 0x000000ffffff79a7 */ /* 0x000fea0008100406 */
        /* <DEDUP_REMOVED lines=134> */
[----:B0-----:R-:W-:Y:S01]  /*c7f0*/  FMNMX.FTZ R192, R191, R120, !PT ;  /* 0x00000078bfc07209 */ /* 0x001fe20007810000 */
[----:B------:R-:W-:Y:S01]  /*c800*/  IMAD.U32 R191, RZ, RZ, UR59 ;  /* 0x0000003bffbf7e24 */ /* 0x000fe2000f8e00ff */
[----:B-1----:R-:W-:-:S03]  /*c810*/  FMNMX.FTZ R193, R190, R121, !PT ;  /* 0x00000079bec17209 */ /* 0x002fc60007810000 */
[----:B------:R-:W0:Y:S04]  /*c820*/  SHFL.BFLY PT, R121, R192, 0x1, 0x1f ;  /* 0x0c201f00c0797f89 */ /* 0x000e2800000e0000 */
[----:B------:R-:W1:Y:S01]  /*c830*/  SHFL.BFLY PT, R194, R193, 0x1, 0x1f ;  /* 0x0c201f00c1c27f89 */ /* 0x000e6200000e0000 */
[----:B0-----:R-:W-:Y:S02]  /*c840*/  FMNMX.FTZ R120, R192, R121, !PT ;  /* 0x00000079c0787209 */ /* 0x001fe40007810000 */
[----:B-1----:R-:W-:-:S03]  /*c850*/  FMNMX.FTZ R121, R193, R194, !PT ;  /* 0x000000c2c1797209 */ /* 0x002fc60007810000 */
[C---:B------:R-:W-:Y:S01]  /*c860*/  FFMA.FTZ R190, R120.reuse, R191, -8 ;  /* 0xc100000078be7423 */ /* 0x040fe200000100bf */
        /* <DEDUP_REMOVED lines=45> */
[----:B------:R-:W-:-:S02]  /*cb40*/  FFMA.FTZ R189, R121, R190, -8 ;  /* 0xc100000079bd7423 */ /* 0x000fc400000100be */
[----:B------:R-:W-:Y:S02]  /*cb50*/  FMUL.FTZ R5, R5, UR59 ;  /* 0x0000003b05057c20 */ /* 0x000fe40008410000 */
        /* <DEDUP_REMOVED lines=47> */
[----:B------:R-:W-:-:S04]  /*ce50*/  FFMA.FTZ R135, R135, UR59, -R189 ;  /* 0x0000003b87877c23 */ /* 0x000fc800080108bd */
[----:B------:R-:W3:Y:S08]  /*ce60*/  MUFU.EX2 R8, R8 ;  /* 0x0000000800087308 */ /* 0x000ef00000000800 */
[----:B------:R-:W4:Y:S08]  /*ce70*/  MUFU.EX2 R10, R10 ;  /* 0x0000000a000a7308 */ /* 0x000f300000000800 */
[----:B------:R-:W5:Y:S08]  /*ce80*/  MUFU.EX2 R13, R13 ;  /* 0x0000000d000d7308 */ /* 0x000f700000000800 */
[----:B------:R-:W5:Y:S08]  /*ce90*/  MUFU.EX2 R11, R11 ;  /* 0x0000000b000b7308 */ /* 0x000f700000000800 */
[----:B------:R-:W5:Y:S08]  /*cea0*/  MUFU.EX2 R12, R12 ;  /* 0x0000000c000c7308 */ /* 0x000f700000000800 */
[----:B------:R-:W5:Y:S08]  /*ceb0*/  MUFU.EX2 R14, R14 ;  /* 0x0000000e000e7308 */ /* 0x000f700000000800 */
[----:B------:R0:W-:Y:S08]  /*cec0*/  MUFU.EX2 R146, R186 ;  /* 0x000000ba00927308 */ /* 0x0001f00000000800 */
[----:B------:R-:W5:Y:S01]  /*ced0*/  MUFU.EX2 R21, R21 ;  /* 0x0000001500157308 */ /* 0x000f620000000800 */
[----:B0-----:R-:W-:-:S01]  /*cee0*/  FADD.FTZ R186, R6, R3 ;  /* 0x0000000306ba7221 */ /* 0x001fc20000010000 */
[----:B--2---:R-:W-:-:S03]  /*cef0*/  FADD.FTZ R3, R9, R2 ;  /* 0x0000000209037221 */ /* 0x004fc60000010000 */
[----:B-1----:R-:W-:Y:S01]  /*cf00*/  FADD.FTZ R189, R7, R186 ;  /* 0x000000ba07bd7221 */ /* 0x002fe20000010000 */
[----:B---3--:R-:W-:-:S02]  /*cf10*/  FADD.FTZ R2, R8, R3 ;  /* 0x0000000308027221 */ /* 0x008fc40000010000 */
[----:B------:R-:W0:Y:S01]  /*cf20*/  MUFU.EX2 R15, R15 ;  /* 0x0000000f000f7308 */ /* 0x000e220000000800 */
[----:B----4-:R-:W-:-:S01]  /*cf30*/  FADD.FTZ R186, R10, R189 ;  /* 0x000000bd0aba7221 */ /* 0x010fc20000010000 */
[----:B-----5:R-:W-:-:S03]  /*cf40*/  FADD.FTZ R3, R13, R2 ;  /* 0x000000020d037221 */ /* 0x020fc60000010000 */
[----:B------:R-:W-:Y:S01]  /*cf50*/  FADD.FTZ R189, R11, R186 ;  /* 0x000000ba0bbd7221 */ /* 0x000fe20000010000 */
[----:B------:R-:W-:-:S02]  /*cf60*/  FADD.FTZ R2, R12, R3 ;  /* 0x000000030c027221 */ /* 0x000fc40000010000 */
[----:B------:R-:W1:Y:S01]  /*cf70*/  MUFU.EX2 R20, R20 ;  /* 0x0000001400147308 */ /* 0x000e620000000800 */
[----:B------:R-:W-:-:S01]  /*cf80*/  FADD.FTZ R186, R14, R189 ;  /* 0x000000bd0eba7221 */ /* 0x000fc20000010000 */
        /* <DEDUP_REMOVED lines=136> */
.L_x_6374:
        /* <DEDUP_REMOVED lines=148> */
.L_x_6364:
[----:B------:R-:W-:Y:S06]  /*e150*/  BAR.ARV 0x8, 0x180 ;  /* 0x0206000000007b1d */ /* 0x000fec0000002000 */
[----:B------:R-:W-:Y:S05]  /*e160*/  @!P1 BRA `(.L_x_6376) ;  /* 0x0000000000049947 */ /* 0x000fea0003800000 */
[----:B------:R-:W-:Y:S01]  /*e170*/  BPT.TRAP 0x1 ;  /* 0x000000040000795c */ /* 0x000fe20000300000 */
.L_x_6376:
[----:B------:R-:W-:Y:S01]  /*e180*/  ULEA UR5, UR38, UR39, 0x3 ;  /* 0x0000002726057291 */ /* 0x000fe2000f8e183f */
[----:B------:R-:W-:-:S05]  /*e190*/  IMAD.U32 R0, RZ, RZ, UR44 ;  /* 0x0000002cff007e24 */ /* 0x000fca000f8e00ff */
[----:B------:R-:W-:-:S04]  /*e1a0*/  SHF.L.U32 R0, R0, 0x1f, RZ ;  /* 0x0000001f00007819 */ /* 0x000fc800000006ff */
[----:B------:R0:W1:Y:S01]  /*e1b0*/  SYNCS.PHASECHK.TRANS64.TRYWAIT P0, [UR5+0x33450], R0 ;  /* 0x03345000ff0075a7 */ /* 0x0000620008000145 */
[----:B------:R-:W-:Y:S05]  /*e1c0*/  @!P1 BRA `(.L_x_6377) ;  /* 0x0000000000049947 */ /* 0x000fea0003800000 */
[----:B------:R-:W-:Y:S01]  /*e1d0*/  BPT.TRAP 0x1 ;  /* 0x000000040000795c */ /* 0x000fe20000300000 */
.L_x_6377:
[----:B-1----:R-:W-:Y:S05]  /*e1e0*/  @P0 BRA `(.L_x_6378) ;  /* 0x0000000000080947 */ /* 0x002fea0003800000 */
[----:B------:R-:W1:Y:S02]  /*e1f0*/  SYNCS.PHASECHK.TRANS64.TRYWAIT P0, [UR5+0x33450], R0 ;  /* 0x03345000ff0075a7 */ /* 0x000e640008000145 */
[----:B-1----:R-:W-:Y:S05]  /*e200*/  @!P0 BRA `(.L_x_6379) ;  /* 0x000000e000288947 */ /* 0x002fea0003800000 */
.L_x_6378:
        /* <DEDUP_REMOVED lines=19> */
[----:B------:R-:W-:Y:S02]  /*e340*/  ULDC.64 UR6, c[0x0][0x9a0] ;  /* 0x0002680000067ab9 */ /* 0x000fe40000000a00 */
[----:B------:R-:W-:-:S04]  /*e350*/  ISETP.NE.U32.AND P0, PT, RZ, UR6, PT ;  /* 0x00000006ff007c0c */ /* 0x000fc8000bf05070 */
[----:B------:R-:W-:-:S13]  /*e360*/  ISETP.NE.AND.EX P0, PT, RZ, UR7, PT, P0 ;  /* 0x00000007ff007c0c */ /* 0x000fda000bf05300 */
[----:B------:R-:W0:Y:S08]  /*e370*/  @P0 LDC.64 R6, c[0x0][0x9c8] ;  /* 0x00027200ff060b82 */ /* 0x000e300000000a00 */
[----:B------:R-:W2:Y:S01]  /*e380*/  @P0 LDC.64 R8, c[0x0][0x9d0] ;  /* 0x00027400ff080b82 */ /* 0x000ea20000000a00 */
[C---:B01----:R-:W-:Y:S02]  /*e390*/  @P0 IMAD R0, R6.reuse, UR55, RZ ;  /* 0x0000003706000c24 */ /* 0x043fe4000f8e02ff */
[----:B------:R-:W-:-:S04]  /*e3a0*/  @P0 IMAD.WIDE.U32 R4, R6, UR52, RZ ;  /* 0x0000003406040c25 */ /* 0x000fc8000f8e00ff */
[----:B------:R-:W-:-:S04]  /*e3b0*/  @P0 IMAD R7, R7, UR52, R0 ;  /* 0x0000003407070c24 */ /* 0x000fc8000f8e0200 */
[----:B------:R-:W-:Y:S02]  /*e3c0*/  @P0 IMAD.IADD R5, R5, 0x1, R7 ;  /* 0x0000000105050824 */ /* 0x000fe400078e0207 */
[----:B--2---:R-:W-:-:S04]  /*e3d0*/  @P0 IMAD.WIDE.U32 R4, R8, UR54, R4 ;  /* 0x0000003608040c25 */ /* 0x004fc8000f8e0004 */
[----:B------:R-:W-:Y:S01]  /*e3e0*/  @P0 IMAD R5, R9, UR54, R5 ;  /* 0x0000003609050c24 */ /* 0x000fe2000f8e0205 */
[----:B------:R-:W-:-:S04]  /*e3f0*/  @P0 LEA R6, P2, R4, UR6, 0x2 ;  /* 0x0000000604060c11 */ /* 0x000fc8000f8410ff */
[----:B------:R-:W-:Y:S01]  /*e400*/  @P0 LEA.HI.X R7, R4, UR7, R5, 0x2, P2 ;  /* 0x0000000704070c11 */ /* 0x000fe200090f1405 */
[----:B------:R-:W-:-:S06]  /*e410*/  IMAD.MOV.U32 R4, RZ, RZ, 0x3f800000 ;  /* 0x3f800000ff047424 */ /* 0x000fcc00078e00ff */
[----:B------:R0:W2:Y:S01]  /*e420*/  @P0 LDG.E R4, desc[UR36][R6.64] ;  /* 0x0000002406040981 */ /* 0x0000a2000c1e1900 */
[----:B------:R-:W-:Y:S01]  /*e430*/  UIADD3 UR6, UR4, 0x480, URZ ;  /* 0x0000048004067890 */ /* 0x000fe2000fffe03f */
[----:B------:R-:W-:Y:S01]  /*e440*/  UMOV UR7, 0xc0000010 ;  /* 0xc000001000077882 */ /* 0x000fe20000000000 */
[----:B------:R-:W-:Y:S02]  /*e450*/  WARPGROUP.DEPBAR.LE gsb0, 0x0 ;  /* 0x00008000000079c5 */ /* 0x000fe40000010000 */
[----:B------:R-:W-:-:S06]  /*e460*/  WARPGROUP.ARRIVE ;  /* 0x00000000000079c5 */ /* 0x000fcc0000000000 */
[----:B------:R-:W-:Y:S01]  /*e470*/  QGMMA.64x192x32.F32.E4M3.E4M3 R24, R204, gdesc[UR4], R24, gsb0 ;  /* 0x02e00004cc187df3 */ /* 0x000fe20008000818 */
[----:B------:R-:W-:Y:S01]  /*e480*/  UIADD3 UR6, UR4, 0x600, URZ ;  /* 0x0000060004067890 */ /* 0x000fe2000fffe03f */
[----:B------:R-:W-:Y:S01]  /*e490*/  UMOV UR7, 0xc0000010 ;  /* 0xc000001000077882 */ /* 0x000fe20000000000 */
[----:B------:R-:W1:Y:S04]  /*e4a0*/  SHFL.BFLY PT, R0, R3, 0x2, 0x1f ;  /* 0x0c401f0003007f89 */ /* 0x000e6800000e0000 */
[----:B------:R-:W3:Y:S01]  /*e4b0*/  SHFL.BFLY PT, R9, R2, 0x2, 0x1f ;  /* 0x0c401f0002097f89 */ /* 0x000ee200000e0000 */
[----:B-1----:R-:W-:-:S01]  /*e4c0*/  FADD.FTZ R0, R0, R3 ;  /* 0x0000000300007221 */ /* 0x002fc20000010000 */
[----:B---3--:R-:W-:-:S04]  /*e4d0*/  FADD.FTZ R9, R9, R2 ;  /* 0x0000000209097221 */ /* 0x008fc80000010000 */
[----:B------:R-:W1:Y:S04]  /*e4e0*/  SHFL.BFLY PT, R5, R0, 0x1, 0x1f ;  /* 0x0c201f0000057f89 */ /* 0x000e6800000e0000 */
[----:B0-----:R-:W0:Y:S01]  /*e4f0*/  SHFL.BFLY PT, R6, R9, 0x1, 0x1f ;  /* 0x0c201f0009067f89 */ /* 0x001e2200000e0000 */
[----:B------:R-:W-:Y:S02]  /*e500*/  IMAD.MOV.U32 R3, RZ, RZ, RZ ;  /* 0x000000ffff037224 */ /* 0x000fe400078e00ff */
[----:B-1----:R-:W-:Y:S01]  /*e510*/  FADD.FTZ R5, R0, R5 ;  /* 0x0000000500057221 */ /* 0x002fe20000010000 */
[----:B0-----:R-:W-:-:S04]  /*e520*/  FADD.FTZ R10, R9, R6 ;  /* 0x00000006090a7221 */ /* 0x001fc80000010000 */
        /* <DEDUP_REMOVED lines=29> */
.L_x_6380:
        /* <DEDUP_REMOVED lines=102> */
[----:B------:R-:W-:Y:S01]  /*ed60*/  FMUL.FTZ R66, R115, R12 ;  /* 0x0000000c73427220 */ /* 0x000fe20000410000 */
[----:B------:R-:W-:-:S02]  /*ed70*/  UIADD3 UR60, UR60, 0x1, URZ ;  /* 0x000000013c3c7890 */ /* 0x000fc4000fffe03f */
[----:B------:R-:W-:Y:S02]  /*ed80*/  USEL UR38, UR38, URZ, UP0 ;  /* 0x0000003f26267287 */ /* 0x000fe40008000000 */
[----:B------:R-:W-:-:S12]  /*ed90*/  ULOP3.LUT UR44, UR44, UR4, URZ, 0x3c, !UPT ;  /* 0x000000042c2c7292 */ /* 0x000fd8000f8e3c3f */
.L_x_6344:
        /* <DEDUP_REMOVED lines=23> */
[----:B------:R0:W2:Y:S01]  /*ef10*/  LDG.E.CONSTANT R24, desc[UR36][R12.64] ;  /* 0x000000240c187981 */ /* 0x0000a2000c1e9900 */
[----:B------:R-:W-:-:S03]  /*ef20*/  LOP3.LUT P0, R14, R25, 0x3, RZ, 0xc0, !PT ;  /* 0x00000003190e7812 */ /* 0x000fc6000780c0ff */
[----:B------:R-:W3:Y:S01]  /*ef30*/  LDL R13, [R1+0x28] ;  /* 0x00002800010d7983 */ /* 0x000ee20000100800 */
[----:B0-----:R-:W-:Y:S01]  /*ef40*/  IMAD.MOV.U32 R12, RZ, RZ, 0x2 ;  /* 0x00000002ff0c7424 */ /* 0x001fe200078e00ff */
[----:B------:R-:W-:Y:S01]  /*ef50*/  UMOV UR10, UR8 ;  /* 0x00000008000a7c82 */ /* 0x000fe20008000000 */
[----:B-1----:R-:W-:Y:S01]  /*ef60*/  UMOV UR11, UR4 ;  /* 0x00000004000b7c82 */ /* 0x002fe20008000000 */
[----:B------:R-:W-:Y:S01]  /*ef70*/  ISETP.EQ.OR P0, PT, R14, 0x3, !P0 ;  /* 0x000000030e00780c */ /* 0x000fe20004702670 */
[----:B------:R-:W-:-:S03]  /*ef80*/  UIMAD.WIDE UR12, UR52, 0x4, UR12 ;  /* 0x00000004340c78a5 */ /* 0x000fc6000f8e020c */
        /* <DEDUP_REMOVED lines=96> */
[----:B--2---:R-:W-:Y:S01]  /*f590*/  LOP3.LUT R92, R24, 0x2, RZ, 0x3c, !PT ;  /* 0x00000002185c7812 */ /* 0x004fe200078e3cff */
[----:B------:R-:W-:Y:S04]  /*f5a0*/  SHFL.IDX PT, R87, R87, R24, 0x1c1f ;  /* 0x001c1f1857577589 */ /* 0x000fe800000e0000 */
[----:B------:R-:W0:Y:S04]  /*f5b0*/  SHFL.IDX PT, R114, R29, R92, 0x1c1f ;  /* 0x001c1f5c1d727589 */ /* 0x000e2800000e0000 */
[----:B------:R-:W-:Y:S01]  /*f5c0*/  SHFL.IDX PT, R89, R89, R24, 0x1c1f ;  /* 0x001c1f1859597589 */ /* 0x000fe200000e0000 */
[----:B---3--:R-:W-:-:S03]  /*f5d0*/  IMAD.WIDE R12, R13, R12, UR10 ;  /* 0x0000000a0d0c7e25 */ /* 0x008fc6000f8e020c */
[----:B------:R-:W-:Y:S01]  /*f5e0*/  SHFL.IDX PT, R88, R131, R24, 0x1c1f ;  /* 0x001c1f1883587589 */ /* 0x000fe200000e0000 */
[C---:B------:R-:W-:Y:S02]  /*f5f0*/  LOP3.LUT R3, R12.reuse, 0x380, RZ, 0xc0, !PT ;  /* 0x000003800c037812 */ /* 0x040fe400078ec0ff */
[C---:B------:R-:W-:Y:S01]  /*f600*/  IADD3 R193, P3, R12.reuse, 0x8040, RZ ;  /* 0x000080400cc17810 */ /* 0x040fe20007f7e0ff */
[----:B------:R-:W-:Y:S01]  /*f610*/  SHFL.IDX PT, R86, R159, R24, 0x1c1f ;  /* 0x001c1f189f567589 */ /* 0x000fe200000e0000 */
[C---:B------:R-:W-:Y:S02]  /*f620*/  IADD3 R195, P4, R12.reuse, 0x8060, RZ ;  /* 0x000080600cc37810 */ /* 0x040fe40007f9e0ff */
        /* <DEDUP_REMOVED lines=12> */
[----:B------:R-:W-:-:S02]  /*f6f0*/  IADD3 R37, P1, R12, 0x4040, RZ ;  /* 0x000040400c257810 */ /* 0x000fc40007f3e0ff */
[C---:B------:R-:W-:Y:S01]  /*f700*/  IADD3 R6, P4, R12.reuse, 0x4020, RZ ;  /* 0x000040200c067810 */ /* 0x040fe20007f9e0ff */
[----:B------:R-:W-:Y:S01]  /*f710*/  SHFL.IDX PT, R148, R39, R92, 0x1c1f ;  /* 0x001c1f5c27947589 */ /* 0x000fe200000e0000 */
        /* <DEDUP_REMOVED lines=14> */
[----:B------:R-:W-:-:S02]  /*f800*/  LOP3.LUT R134, R14, R193, RZ, 0x3c, !PT ;  /* 0x000000c10e867212 */ /* 0x000fc400078e3cff */
[----:B------:R-:W-:Y:S01]  /*f810*/  LOP3.LUT R14, R3, R10, RZ, 0x3c, !PT ;  /* 0x0000000a030e7212 */ /* 0x000fe200078e3cff */
[----:B------:R-:W-:Y:S01]  /*f820*/  SHFL.IDX PT, R127, R127, R24, 0x1c1f ;  /* 0x001c1f187f7f7589 */ /* 0x000fe200000e0000 */
[----:B------:R-:W-:Y:S02]  /*f830*/  LOP3.LUT R8, R37, 0x380, RZ, 0xc0, !PT ;  /* 0x0000038025087812 */ /* 0x000fe400078ec0ff */
[----:B------:R-:W-:Y:S01]  /*f840*/  LOP3.LUT R3, R6, 0x380, RZ, 0xc0, !PT ;  /* 0x0000038006037812 */ /* 0x000fe200078ec0ff */
[----:B------:R-:W-:Y:S01]  /*f850*/  SHFL.IDX PT, R80, R161, R24, 0x1c1f ;  /* 0x001c1f18a1507589 */ /* 0x000fe200000e0000 */
[----:B------:R-:W-:Y:S02]  /*f860*/  LOP3.LUT R50, R191, 0x380, RZ, 0xc0, !PT ;  /* 0x00000380bf327812 */ /* 0x000fe400078ec0ff */
[----:B------:R-:W-:Y:S01]  /*f870*/  SHF.R.U64 R8, R8, 0x3, RZ ;  /* 0x0000000308087819 */ /* 0x000fe200000012ff */
[----:B------:R-:W1:Y:S01]  /*f880*/  SHFL.IDX PT, R131, R25, R92, 0x1c1f ;  /* 0x001c1f5c19837589 */ /* 0x000e6200000e0000 */
[----:B------:R-:W-:-:S02]  /*f890*/  SHF.R.U64 R3, R3, 0x3, RZ ;  /* 0x0000000303037819 */ /* 0x000fc400000012ff */
[----:B------:R-:W-:Y:S01]  /*f8a0*/  SHF.R.U64 R50, R50, 0x3, RZ ;  /* 0x0000000332327819 */ /* 0x000fe200000012ff */
[----:B------:R-:W-:Y:S01]  /*f8b0*/  SHFL.IDX PT, R159, R40, R92, 0x1c1f ;  /* 0x001c1f5c289f7589 */ /* 0x000fe200000e0000 */
[----:B------:R-:W-:Y:S02]  /*f8c0*/  LOP3.LUT R138, R8, R37, RZ, 0x3c, !PT ;  /* 0x00000025088a7212 */ /* 0x000fe400078e3cff */
[----:B------:R-:W-:Y:S01]  /*f8d0*/  LOP3.LUT R8, R3, R6, RZ, 0x3c, !PT ;  /* 0x0000000603087212 */ /* 0x000fe200078e3cff */
[----:B------:R-:W2:Y:S01]  /*f8e0*/  SHFL.IDX PT, R126, R51, R92, 0x1c1f ;  /* 0x001c1f5c337e7589 */ /* 0x000ea200000e0000 */
[----:B------:R-:W-:Y:S02]  /*f8f0*/  LOP3.LUT R6, R187, 0x380, RZ, 0xc0, !PT ;  /* 0x00000380bb067812 */ /* 0x000fe400078ec0ff */
[----:B------:R-:W-:Y:S01]  /*f900*/  LOP3.LUT R136, R50, R191, RZ, 0x3c, !PT ;  /* 0x000000bf32887212 */ /* 0x000fe200078e3cff */
[----:B------:R-:W3:Y:S01]  /*f910*/  SHFL.IDX PT, R39, R64, R92, 0x1c1f ;  /* 0x001c1f5c40277589 */ /* 0x000ee200000e0000 */
[----:B------:R-:W-:-:S02]  /*f920*/  LOP3.LUT R3, R4, 0x380, RZ, 0xc0, !PT ;  /* 0x0000038004037812 */ /* 0x000fc400078ec0ff */
[----:B------:R-:W-:Y:S01]  /*f930*/  LOP3.LUT R20, R195, 0x380, RZ, 0xc0, !PT ;  /* 0x00000380c3147812 */ /* 0x000fe200078ec0ff */
[----:B------:R-:W-:Y:S01]  /*f940*/  SHFL.IDX PT, R98, R95, R24, 0x1c1f ;  /* 0x001c1f185f627589 */ /* 0x000fe200000e0000 */
[----:B------:R-:W-:Y:S02]  /*f950*/  LOP3.LUT R10, R189, 0x380, RZ, 0xc0, !PT ;  /* 0x00000380bd0a7812 */ /* 0x000fe400078ec0ff */
[----:B------:R-:W-:Y:S01]  /*f960*/  LOP3.LUT R50, R185, 0x380, RZ, 0xc0, !PT ;  /* 0x00000380b9327812 */ /* 0x000fe200078ec0ff */
[----:B------:R-:W-:Y:S01]  /*f970*/  SHFL.IDX PT, R81, R163, R24, 0x1c1f ;  /* 0x001c1f18a3517589 */ /* 0x000fe200000e0000 */
[----:B------:R-:W-:Y:S02]  /*f980*/  LOP3.LUT R37, R42, 0x380, RZ, 0xc0, !PT ;  /* 0x000003802a257812 */ /* 0x000fe400078ec0ff */
[----:B------:R-:W-:Y:S01]  /*f990*/  SHF.R.U64 R6, R6, 0x3, RZ ;  /* 0x0000000306067819 */ /* 0x000fe200000012ff */
[----:B------:R-:W-:Y:S01]  /*f9a0*/  SHFL.IDX PT, R40, R65, R92, 0x1c1f ;  /* 0x001c1f5c41287589 */ /* 0x000fe200000e0000 */
[----:B------:R-:W-:-:S02]  /*f9b0*/  SHF.R.U64 R3, R3, 0x3, RZ ;  /* 0x0000000303037819 */ /* 0x000fc400000012ff */
[----:B------:R-:W-:Y:S01]  /*f9c0*/  SHF.R.U64 R20, R20, 0x3, RZ ;  /* 0x0000000314147819 */ /* 0x000fe200000012ff */
[----:B------:R-:W-:Y:S01]  /*f9d0*/  SHFL.IDX PT, R113, R113, R24, 0x1c1f ;  /* 0x001c1f1871717589 */ /* 0x000fe200000e0000 */
[----:B------:R-:W-:Y:S02]  /*f9e0*/  SHF.R.U64 R10, R10, 0x3, RZ ;  /* 0x000000030a0a7819 */ /* 0x000fe400000012ff */
[----:B------:R-:W-:Y:S01]  /*f9f0*/  SHF.R.U64 R50, R50, 0x3, RZ ;  /* 0x0000000332327819 */ /* 0x000fe200000012ff */
[----:B------:R-:W-:Y:S01]  /*fa00*/  SHFL.IDX PT, R95, R129, R24, 0x1c1f ;  /* 0x001c1f18815f7589 */ /* 0x000fe200000e0000 */
[----:B------:R-:W-:Y:S02]  /*fa10*/  SHF.R.U64 R37, R37, 0x3, RZ ;  /* 0x0000000325257819 */ /* 0x000fe400000012ff */
[----:B------:R-:W-:Y:S01]  /*fa20*/  LOP3.LUT R140, R6, R187, RZ, 0x3c, !PT ;  /* 0x000000bb068c7212 */ /* 0x000fe200078e3cff */
[----:B------:R-:W-:Y:S01]  /*fa30*/  SHFL.IDX PT, R146, R165, R24, 0x1c1f ;  /* 0x001c1f18a5927589 */ /* 0x000fe200000e0000 */
[----:B------:R-:W-:-:S02]  /*fa40*/  LOP3.LUT R6, R3, R4, RZ, 0x3c, !PT ;  /* 0x0000000403067212 */ /* 0x000fc400078e3cff */
[----:B------:R-:W-:Y:S01]  /*fa50*/  LOP3.LUT R20, R20, R195, RZ, 0x3c, !PT ;  /* 0x000000c314147212 */ /* 0x000fe200078e3cff */
[----:B------:R-:W-:Y:S01]  /*fa60*/  SHFL.IDX PT, R144, R167, R24, 0x1c1f ;  /* 0x001c1f18a7907589 */ /* 0x000fe200000e0000 */
[----:B------:R-:W-:Y:S02]  /*fa70*/  LOP3.LUT R10, R10, R189, RZ, 0x3c, !PT ;  /* 0x000000bd0a0a7212 */ /* 0x000fe400078e3cff */
[----:B------:R-:W-:Y:S01]  /*fa80*/  LOP3.LUT R4, R50, R185, RZ, 0x3c, !PT ;  /* 0x000000b932047212 */ /* 0x000fe200078e3cff */
[----:B------:R-:W4:Y:S01]  /*fa90*/  SHFL.IDX PT, R94, R26, R92, 0x1c1f ;  /* 0x001c1f5c1a5e7589 */ /* 0x000f2200000e0000 */
[----:B------:R-:W-:Y:S02]  /*faa0*/  LOP3.LUT R142, R37, R42, RZ, 0x3c, !PT ;  /* 0x0000002a258e7212 */ /* 0x000fe400078e3cff */
[----:B------:R-:W-:Y:S01]  /*fab0*/  MOV R138, R138 ;  /* 0x0000008a008a7202 */ /* 0x000fe20000000f00 */
[----:B------:R-:W4:Y:S01]  /*fac0*/  SHFL.IDX PT, R52, R52, R92, 0x1c1f ;  /* 0x001c1f5c34347589 */ /* 0x000f2200000e0000 */
        /* <DEDUP_REMOVED lines=16> */
[----:B0-----:R-:W-:Y:S01]  /*fbd0*/  SEL R116, R87, R114, P0 ;  /* 0x0000007257747207 */ /* 0x001fe20000000000 */
[----:B------:R-:W-:Y:S01]  /*fbe0*/  SHFL.IDX PT, R122, R27, R92, 0x1c1f ;  /* 0x001c1f5c1b7a7589 */ /* 0x000fe200000e0000 */
[----:B------:R-:W-:-:S02]  /*fbf0*/  SEL R114, R114, R87, P0 ;  /* 0x0000005772727207 */ /* 0x000fc40000000000 */
[----:B-1----:R-:W-:Y:S01]  /*fc00*/  SEL R132, R130, R131, P0 ;  /* 0x0000008382847207 */ /* 0x002fe20000000000 */
[----:B------:R-:W0:Y:S01]  /*fc10*/  SHFL.IDX PT, R106, R31, R92, 0x1c1f ;  /* 0x001c1f5c1f6a7589 */ /* 0x000e2200000e0000 */
[----:B--2---:R-:W-:Y:S02]  /*fc20*/  SEL R128, R127, R126, P0 ;  /* 0x0000007e7f807207 */ /* 0x004fe40000000000 */
[----:B---3--:R-:W-:Y:S01]  /*fc30*/  SEL R87, R39, R80, P0 ;  /* 0x0000005027577207 */ /* 0x008fe20000000000 */
[----:B------:R-:W-:Y:S01]  /*fc40*/  SHFL.IDX PT, R44, R44, R92, 0x1c1f ;  /* 0x001c1f5c2c2c7589 */ /* 0x000fe200000e0000 */
[----:B------:R-:W-:Y:S02]  /*fc50*/  SEL R130, R131, R130, P0 ;  /* 0x0000008283827207 */ /* 0x000fe40000000000 */
[----:B------:R-:W-:Y:S01]  /*fc60*/  SEL R126, R126, R127, P0 ;  /* 0x0000007f7e7e7207 */ /* 0x000fe20000000000 */
[----:B------:R-:W1:Y:S01]  /*fc70*/  SHFL.IDX PT, R56, R56, R92, 0x1c1f ;  /* 0x001c1f5c38387589 */ /* 0x000e6200000e0000 */
[----:B----4-:R-:W-:-:S02]  /*fc80*/  SEL R131, R94, R113, P0 ;  /* 0x000000715e837207 */ /* 0x010fc40000000000 */
[----:B------:R-:W-:Y:S01]  /*fc90*/  SEL R129, R95, R52, P0 ;  /* 0x000000345f817207 */ /* 0x000fe20000000000 */
[----:B------:R-:W2:Y:S01]  /*fca0*/  SHFL.IDX PT, R83, R83, R24, 0x1c1f ;  /* 0x001c1f1853537589 */ /* 0x000ea200000e0000 */
[----:B------:R-:W-:-:S03]  /*fcb0*/  SEL R127, R52, R95, P0 ;  /* 0x0000005f347f7207 */ /* 0x000fc60000000000 */
[----:B------:R-:W-:Y:S04]  /*fcc0*/  SHFL.IDX PT, R85, R85, R24, 0x1c1f ;  /* 0x001c1f1855557589 */ /* 0x000fe800000e0000 */
[----:B------:R-:W-:Y:S04]  /*fcd0*/  SHFL.IDX PT, R93, R93, R24, 0x1c1f ;  /* 0x001c1f185d5d7589 */ /* 0x000fe800000e0000 */
[----:B------:R-:W-:Y:S01]  /*fce0*/  SHFL.IDX PT, R77, R77, R24, 0x1c1f ;  /* 0x001c1f184d4d7589 */ /* 0x000fe200000e0000 */
[----:B0-----:R-:W-:Y:S02]  /*fcf0*/  SEL R108, R91, R106, P0 ;  /* 0x0000006a5b6c7207 */ /* 0x001fe40000000000 */
[----:B------:R-:W-:Y:S01]  /*fd00*/  SEL R106, R106, R91, P0 ;  /* 0x0000005b6a6a7207 */ /* 0x000fe20000000000 */
[----:B------:R-:W-:Y:S04]  /*fd10*/  SHFL.IDX PT, R90, R97, R24, 0x1c1f ;  /* 0x001c1f18615a7589 */ /* 0x000fe800000e0000 */
[----:B------:R-:W-:Y:S01]  /*fd20*/  SHFL.IDX PT, R70, R99, R24, 0x1c1f ;  /* 0x001c1f1863467589 */ /* 0x000fe200000e0000 */
[----:B-1----:R-:W-:-:S02]  /*fd30*/  SEL R112, R147, R56, P0 ;  /* 0x0000003893707207 */ /* 0x002fc40000000000 */
[----:B------:R-:W-:Y:S01]  /*fd40*/  SEL R110, R56, R147, P0 ;  /* 0x00000093386e7207 */ /* 0x000fe20000000000 */
[----:B------:R-:W-:Y:S01]  /*fd50*/  SHFL.IDX PT, R82, R101, R24, 0x1c1f ;  /* 0x001c1f1865527589 */ /* 0x000fe200000e0000 */
[----:B--2---:R-:W-:Y:S02]  /*fd60*/  SEL R124, R83, R122, P0 ;  /* 0x0000007a537c7207 */ /* 0x004fe40000000000 */
[----:B------:R-:W-:Y:S01]  /*fd70*/  SEL R122, R122, R83, P0 ;  /* 0x000000537a7a7207 */ /* 0x000fe20000000000 */
[----:B------:R-:W0:Y:S04]  /*fd80*/  SHFL.IDX PT, R15, R103, R24, 0x1c1f ;  /* 0x001c1f18670f7589 */ /* 0x000e2800000e0000 */
[----:B------:R-:W-:Y:S04]  /*fd90*/  SHFL.IDX PT, R74, R105, R24, 0x1c1f ;  /* 0x001c1f18694a7589 */ /* 0x000fe800000e0000 */
[----:B------:R-:W-:Y:S04]  /*fda0*/  SHFL.IDX PT, R11, R107, R24, 0x1c1f ;  /* 0x001c1f186b0b7589 */ /* 0x000fe800000e0000 */
[----:B------:R-:W-:Y:S04]  /*fdb0*/  SHFL.IDX PT, R66, R109, R24, 0x1c1f ;  /* 0x001c1f186d427589 */ /* 0x000fe800000e0000 */
[----:B------:R1:W-:Y:S04]  /*fdc0*/  SHFL.IDX PT, R58, R115, R24, 0x1c1f ;  /* 0x001c1f18733a7589 */ /* 0x0003e800000e0000 */
[----:B------:R2:W-:Y:S04]  /*fdd0*/  SHFL.IDX PT, R7, R117, R24, 0x1c1f ;  /* 0x001c1f1875077589 */ /* 0x0005e800000e0000 */
[----:B------:R-:W-:Y:S01]  /*fde0*/  SHFL.IDX PT, R50, R119, R24, 0x1c1f ;  /* 0x001c1f1877327589 */ /* 0x000fe200000e0000 */
[----:B0-----:R-:W-:-:S02]  /*fdf0*/  SEL R83, R148, R15, P0 ;  /* 0x0000000f94537207 */ /* 0x001fc40000000000 */
[----:B-1----:R-:W-:Y:S01]  /*fe00*/  SEL R115, R30, R89, P0 ;  /* 0x000000591e737207 */ /* 0x002fe20000000000 */
[----:B------:R-:W-:Y:S01]  /*fe10*/  SHFL.IDX PT, R5, R121, R24, 0x1c1f ;  /* 0x001c1f1879057589 */ /* 0x000fe200000e0000 */
[----:B--2---:R-:W-:-:S03]  /*fe20*/  SEL R117, R89, R30, P0 ;  /* 0x0000001e59757207 */ /* 0x004fc60000000000 */
[----:B------:R-:W-:Y:S01]  /*fe30*/  SHFL.IDX PT, R42, R123, R24, 0x1c1f ;  /* 0x001c1f187b2a7589 */ /* 0x000fe200000e0000 */
[----:B------:R-:W-:Y:S02]  /*fe40*/  SEL R89, R80, R39, P0 ;  /* 0x0000002750597207 */ /* 0x000fe40000000000 */
[----:B------:R-:W-:Y:S01]  /*fe50*/  SEL R80, R81, R40, P0 ;  /* 0x0000002851507207 */ /* 0x000fe20000000000 */
[----:B------:R-:W-:Y:S04]  /*fe60*/  SHFL.IDX PT, R4, R125, R24, 0x1c1f ;  /* 0x001c1f187d047589 */ /* 0x000fe800000e0000 */
[----:B------:R0:W-:Y:S04]  /*fe70*/  SHFL.IDX PT, R84, R133, R24, 0x1c1f ;  /* 0x001c1f1885547589 */ /* 0x0001e800000e0000 */
[----:B------:R-:W-:Y:S04]  /*fe80*/  SHFL.IDX PT, R149, R149, R24, 0x1c1f ;  /* 0x001c1f1895957589 */ /* 0x000fe800000e0000 */
[----:B------:R-:W-:Y:S01]  /*fe90*/  SHFL.IDX PT, R151, R151, R24, 0x1c1f ;  /* 0x001c1f1897977589 */ /* 0x000fe200000e0000 */
[----:B0-----:R-:W-:-:S03]  /*fea0*/  SEL R133, R113, R94, P0 ;  /* 0x0000005e71857207 */ /* 0x001fc60000000000 */
        /* <DEDUP_REMOVED lines=16> */
[----:B------:R3:W4:Y:S04]  /*ffb0*/  SHFL.IDX PT, R51, R73, R92, 0x1c1f ;  /* 0x001c1f5c49337589 */ /* 0x00072800000e0000 */
[----:B------:R-:W4:Y:S04]  /*ffc0*/  SHFL.IDX PT, R163, R36, R92, 0x1c1f ;  /* 0x001c1f5c24a37589 */ /* 0x000f2800000e0000 */
[----:B------:R-:W-:Y:S01]  /*ffd0*/  SHFL.IDX PT, R26, R47, R92, 0x1c1f ;  /* 0x001c1f5c2f1a7589 */ /* 0x000fe200000e0000 */
[----:B0-----:R-:W-:-:S02]  /*ffe0*/  SEL R109, R93, R32, P0 ;  /* 0x000000205d6d7207 */ /* 0x001fc40000000000 */
[----:B---3--:R-:W-:Y:S01]  /*fff0*/  SEL R73, R144, R69, P0 ;  /* 0x0000004590497207 */ /* 0x008fe20000000000 */
[----:B------:R-:W0:Y:S01]  /*10000*/  SHFL.IDX PT, R24, R49, R92, 0x1c1f ;  /* 0x001c1f5c31187589 */ /* 0x000e2200000e0000 */
[----:B------:R-:W-:Y:S02]  /*10010*/  SEL R107, R32, R93, P0 ;  /* 0x0000005d206b7207 */ /* 0x000fe40000000000 */
[----:B-1----:R-:W-:Y:S01]  /*10020*/  SEL R52, R50, R27, P0 ;  /* 0x0000001b32347207 */ /* 0x002fe20000000000 */
[----:B------:R1:W3:Y:S01]  /*10030*/  SHFL.IDX PT, R119, R54, R92, 0x1c1f ;  /* 0x001c1f5c36777589 */ /* 0x0002e200000e0000 */
[----:B------:R-:W-:Y:S02]  /*10040*/  SEL R50, R27, R50, P0 ;  /* 0x000000321b327207 */ /* 0x000fe40000000000 */
[----:B------:R-:W-:Y:S01]  /*10050*/  F2FP.BF16.F32.PACK_AB R27, R127, R126 ;  /* 0x0000007e7f1b723e */ /* 0x000fe200000010ff */
[----:B------:R-:W3:Y:S01]  /*10060*/  SHFL.IDX PT, R96, R28, R92, 0x1c1f ;  /* 0x001c1f5c1c607589 */ /* 0x000ee200000e0000 */
[----:B--2---:R-:W-:-:S03]  /*10070*/  SEL R21, R118, R183, P0 ;  /* 0x000000b776157207 */ /* 0x004fc60000000000 */
[----:B------:R-:W2:Y:S01]  /*10080*/  SHFL.IDX PT, R55, R55, R92, 0x1c1f ;  /* 0x001c1f5c37377589 */ /* 0x000ea200000e0000 */
[----:B----4-:R-:W-:Y:S02]  /*10090*/  SEL R56, R14, R51, P0 ;  /* 0x000000330e387207 */ /* 0x010fe40000000000 */
[----:B-1----:R-:W-:Y:S01]  /*100a0*/  SEL R54, R51, R14, P0 ;  /* 0x0000000e33367207 */ /* 0x002fe20000000000 */
[----:B------:R-:W1:Y:S01]  /*100b0*/  SHFL.IDX PT, R60, R60, R92, 0x1c1f ;  /* 0x001c1f5c3c3c7589 */ /* 0x000e6200000e0000 */
[----:B------:R-:W-:Y:S02]  /*100c0*/  SEL R93, R70, R163, P0 ;  /* 0x000000a3465d7207 */ /* 0x000fe40000000000 */
[----:B------:R-:W-:Y:S01]  /*100d0*/  SEL R91, R163, R70, P0 ;  /* 0x00000046a35b7207 */ /* 0x000fe20000000000 */
[----:B------:R-:W-:Y:S01]  /*100e0*/  SHFL.IDX PT, R63, R63, R92, 0x1c1f ;  /* 0x001c1f5c3f3f7589 */ /* 0x000fe200000e0000 */
[----:B------:R-:W-:-:S03]  /*100f0*/  F2FP.BF16.F32.PACK_AB R14, R107, R106 ;  /* 0x0000006a6b0e723e */ /* 0x000fc600000010ff */
[----:B------:R-:W4:Y:S01]  /*10100*/  SHFL.IDX PT, R68, R68, R92, 0x1c1f ;  /* 0x001c1f5c44447589 */ /* 0x000f2200000e0000 */
[----:B0-----:R-:W-:-:S03]  /*10110*/  SEL R51, R24, R5, P0 ;  /* 0x0000000518337207 */ /* 0x001fc60000000000 */
[----:B------:R-:W0:Y:S01]  /*10120*/  SHFL.IDX PT, R99, R33, R92, 0x1c1f ;  /* 0x001c1f5c21637589 */ /* 0x000e2200000e0000 */
[----:B---3--:R-:W-:-:S03]  /*10130*/  SEL R120, R88, R119, P0 ;  /* 0x0000007758787207 */ /* 0x008fc60000000000 */
[----:B------:R-:W-:Y:S01]  /*10140*/  SHFL.IDX PT, R43, R43, R92, 0x1c1f ;  /* 0x001c1f5c2b2b7589 */ /* 0x000fe200000e0000 */
[----:B------:R-:W-:Y:S02]  /*10150*/  SEL R125, R85, R96, P0 ;  /* 0x00000060557d7207 */ /* 0x000fe40000000000 */
[----:B------:R-:W-:Y:S01]  /*10160*/  SEL R123, R96, R85, P0 ;  /* 0x00000055607b7207 */ /* 0x000fe20000000000 */
[----:B------:R-:W3:Y:S01]  /*10170*/  SHFL.IDX PT, R45, R45, R92, 0x1c1f ;  /* 0x001c1f5c2d2d7589 */ /* 0x000ee200000e0000 */
[----:B--2---:R-:W-:Y:S02]  /*10180*/  SEL R121, R84, R55, P0 ;  /* 0x0000003754797207 */ /* 0x004fe40000000000 */
[----:B------:R-:W-:Y:S01]  /*10190*/  SEL R85, R15, R148, P0 ;  /* 0x000000940f557207 */ /* 0x000fe20000000000 */
[----:B------:R-:W2:Y:S01]  /*101a0*/  SHFL.IDX PT, R36, R57, R92, 0x1c1f ;  /* 0x001c1f5c39247589 */ /* 0x000ea200000e0000 */
[----:B-1----:R-:W-:Y:S02]  /*101b0*/  SEL R105, R153, R60, P0 ;  /* 0x0000003c99697207 */ /* 0x002fe40000000000 */
[----:B------:R-:W-:Y:S01]  /*101c0*/  SEL R103, R60, R153, P0 ;  /* 0x000000993c677207 */ /* 0x000fe20000000000 */
[----:B------:R1:W2:Y:S04]  /*101d0*/  SHFL.IDX PT, R102, R59, R92, 0x1c1f ;  /* 0x001c1f5c3b667589 */ /* 0x0002a800000e0000 */
[----:B------:R-:W2:Y:S01]  /*101e0*/  SHFL.IDX PT, R62, R62, R92, 0x1c1f ;  /* 0x001c1f5c3e3e7589 */ /* 0x000ea200000e0000 */
[----:B----4-:R-:W-:-:S03]  /*101f0*/  SEL R70, R68, R145, P0 ;  /* 0x0000009144467207 */ /* 0x010fc60000000000 */
[----:B------:R-:W-:Y:S01]  /*10200*/  SHFL.IDX PT, R161, R38, R92, 0x1c1f ;  /* 0x001c1f5c26a17589 */ /* 0x000fe200000e0000 */
[----:B0-----:R-:W-:Y:S02]  /*10210*/  SEL R100, R98, R99, P0 ;  /* 0x0000006362647207 */ /* 0x001fe40000000000 */
[----:B-1----:R-:W-:Y:S01]  /*10220*/  SEL R59, R26, R7, P0 ;  /* 0x000000071a3b7207 */ /* 0x002fe20000000000 */
[----:B------:R0:W-:Y:S01]  /*10230*/  SHFL.IDX PT, R49, R72, R92, 0x1c1f ;  /* 0x001c1f5c48317589 */ /* 0x0001e200000e0000 */
[----:B------:R-:W-:-:S03]  /*10240*/  SEL R98, R99, R98, P0 ;  /* 0x0000006263627207 */ /* 0x000fc60000000000 */
[----:B------:R1:W4:Y:S01]  /*10250*/  SHFL.IDX PT, R46, R71, R92, 0x1c1f ;  /* 0x001c1f5c472e7589 */ /* 0x00032200000e0000 */
[----:B---3--:R-:W-:Y:S02]  /*10260*/  SEL R60, R58, R45, P0 ;  /* 0x0000002d3a3c7207 */ /* 0x008fe40000000000 */
[----:B------:R-:W-:Y:S01]  /*10270*/  SEL R58, R45, R58, P0 ;  /* 0x0000003a2d3a7207 */ /* 0x000fe20000000000 */
[----:B------:R-:W3:Y:S01]  /*10280*/  SHFL.IDX PT, R34, R34, R92, 0x1c1f ;  /* 0x001c1f5c22227589 */ /* 0x000ee200000e0000 */
[----:B--2---:R-:W-:Y:S02]  /*10290*/  SEL R113, R149, R36, P0 ;  /* 0x0000002495717207 */ /* 0x004fe40000000000 */
[----:B0-----:R-:W-:Y:S01]  /*102a0*/  SEL R72, R145, R68, P0 ;  /* 0x0000004491487207 */ /* 0x001fe20000000000 */
[----:B------:R-:W-:Y:S01]  /*102b0*/  SHFL.IDX PT, R165, R35, R92, 0x1c1f ;  /* 0x001c1f5c23a57589 */ /* 0x000fe200000e0000 */
[----:B------:R-:W-:Y:S02]  /*102c0*/  SEL R111, R36, R149, P0 ;  /* 0x00000095246f7207 */ /* 0x000fe40000000000 */
[----:B-1----:R-:W-:Y:S01]  /*102d0*/  SEL R71, R69, R144, P0 ;  /* 0x0000009045477207 */ /* 0x002fe20000000000 */
[----:B------:R0:W-:Y:S01]  /*102e0*/  SHFL.IDX PT, R29, R53, R92, 0x1c1f ;  /* 0x001c1f5c351d7589 */ /* 0x0001e200000e0000 */
[----:B------:R-:W-:-:S02]  /*102f0*/  SEL R69, R9, R44, P0 ;  /* 0x0000002c09457207 */ /* 0x000fc40000000000 */
[----:B------:R-:W-:Y:S01]  /*10300*/  SEL R104, R151, R102, P0 ;  /* 0x0000006697687207 */ /* 0x000fe20000000000 */
[----:B------:R1:W2:Y:S01]  /*10310*/  SHFL.IDX PT, R38, R61, R92, 0x1c1f ;  /* 0x001c1f5c3d267589 */ /* 0x0002a200000e0000 */
[----:B------:R-:W-:Y:S02]  /*10320*/  SEL R97, R157, R62, P0 ;  /* 0x0000003e9d617207 */ /* 0x000fe40000000000 */
[----:B------:R-:W-:Y:S01]  /*10330*/  SEL R95, R62, R157, P0 ;  /* 0x0000009d3e5f7207 */ /* 0x000fe20000000000 */
[----:B------:R-:W2:Y:S01]  /*10340*/  SHFL.IDX PT, R47, R76, R92, 0x1c1f ;  /* 0x001c1f5c4c2f7589 */ /* 0x000ea200000e0000 */
[----:B------:R-:W-:Y:S02]  /*10350*/  SEL R68, R66, R43, P0 ;  /* 0x0000002b42447207 */ /* 0x000fe40000000000 */
[----:B0-----:R-:W-:Y:S01]  /*10360*/  SEL R53, R5, R24, P0 ;  /* 0x0000001805357207 */ /* 0x001fe20000000000 */
[----:B------:R0:W2:Y:S01]  /*10370*/  SHFL.IDX PT, R31, R79, R92, 0x1c1f ;  /* 0x001c1f5c4f1f7589 */ /* 0x0000a200000e0000 */
[----:B------:R-:W-:-:S02]  /*10380*/  F2FP.BF16.F32.PACK_AB R24, R133, R132 ;  /* 0x000000848518723e */ /* 0x000fc400000010ff */
[----:B-1----:R-:W-:Y:S01]  /*10390*/  SEL R61, R7, R26, P0 ;  /* 0x0000001a073d7207 */ /* 0x002fe20000000000 */
[----:B------:R1:W2:Y:S01]  /*103a0*/  SHFL.IDX PT, R28, R41, R92, 0x1c1f ;  /* 0x001c1f5c291c7589 */ /* 0x0002a200000e0000 */
[----:B------:R-:W-:Y:S02]  /*103b0*/  F2FP.BF16.F32.PACK_AB R26, R131, R130 ;  /* 0x00000082831a723e */ /* 0x000fe400000010ff */
[----:B------:R-:W-:Y:S01]  /*103c0*/  SEL R102, R102, R151, P0 ;  /* 0x0000009766667207 */ /* 0x000fe20000000000 */
[----:B------:R3:W2:Y:S01]  /*103d0*/  SHFL.IDX PT, R33, R78, R92, 0x1c1f ;  /* 0x001c1f5c4e217589 */ /* 0x0006a200000e0000 */
[----:B------:R-:W-:Y:S02]  /*103e0*/  SEL R66, R43, R66, P0 ;  /* 0x000000422b427207 */ /* 0x000fe40000000000 */
[----:B0-----:R-:W-:Y:S01]  /*103f0*/  SEL R79, R67, R146, P0 ;  /* 0x00000092434f7207 */ /* 0x001fe20000000000 */
[----:B------:R0:W0:Y:S01]  /*10400*/  SHFL.IDX PT, R35, R75, R92, 0x1c1f ;  /* 0x001c1f5c4b237589 */ /* 0x00002200000e0000 */
[----:B----4-:R-:W-:-:S02]  /*10410*/  SEL R64, R143, R46, P0 ;  /* 0x0000002e8f407207 */ /* 0x010fc40000000000 */
[----:B-1----:R-:W-:Y:S02]  /*10420*/  SEL R41, R183, R118, P0 ;  /* 0x00000076b7297207 */ /* 0x002fe40000000000 */
[----:B------:R-:W-:Y:S02]  /*10430*/  SEL R118, R119, R88, P0 ;  /* 0x0000005877767207 */ /* 0x000fe40000000000 */
[----:B---3--:R-:W-:Y:S02]  /*10440*/  SEL R78, R40, R81, P0 ;  /* 0x00000051284e7207 */ /* 0x008fe40000000000 */
[----:B------:R-:W-:Y:S02]  /*10450*/  SEL R81, R146, R67, P0 ;  /* 0x0000004392517207 */ /* 0x000fe40000000000 */
[----:B------:R-:W-:Y:S02]  /*10460*/  SEL R67, R44, R9, P0 ;  /* 0x000000092c437207 */ /* 0x000fe40000000000 */
[----:B------:R-:W-:-:S02]  /*10470*/  SEL R44, R42, R25, P0 ;  /* 0x000000192a2c7207 */ /* 0x000fc40000000000 */
[----:B------:R-:W-:Y:S02]  /*10480*/  SEL R42, R25, R42, P0 ;  /* 0x0000002a192a7207 */ /* 0x000fe40000000000 */
[----:B------:R-:W-:Y:S02]  /*10490*/  SEL R119, R55, R84, P0 ;  /* 0x0000005437777207 */ /* 0x000fe40000000000 */
[----:B------:R-:W-:Y:S02]  /*104a0*/  SEL R88, R86, R63, P0 ;  /* 0x0000003f56587207 */ /* 0x000fe40000000000 */
[----:B------:R-:W-:Y:S02]  /*104b0*/  F2FP.BF16.F32.PACK_AB R25, R129, R128 ;  /* 0x000000808119723e */ /* 0x000fe400000010ff */
[----:B------:R-:W-:Y:S02]  /*104c0*/  SEL R86, R63, R86, P0 ;  /* 0x000000563f567207 */ /* 0x000fe40000000000 */
[----:B------:R-:W-:Y:S01]  /*104d0*/  SEL R62, R46, R143, P0 ;  /* 0x0000008f2e3e7207 */ /* 0x000fe20000000000 */
[----:B------:R1:W-:Y:S01]  /*104e0*/  STSM.16.M88.4 [R13], R24 ;  /* 0x000000180d007844 */ /* 0x0003e20000000200 */
[----:B------:R-:W-:-:S02]  /*104f0*/  SEL R65, R20, R49, P0 ;  /* 0x0000003114417207 */ /* 0x000fc40000000000 */
[----:B------:R-:W-:Y:S02]  /*10500*/  SEL R63, R49, R20, P0 ;  /* 0x00000014313f7207 */ /* 0x000fe40000000000 */
[----:B------:R-:W-:Y:S02]  /*10510*/  SEL R101, R77, R34, P0 ;  /* 0x000000224d657207 */ /* 0x000fe40000000000 */
[----:B------:R-:W-:Y:S02]  /*10520*/  SEL R99, R34, R77, P0 ;  /* 0x0000004d22637207 */ /* 0x000fe40000000000 */
[----:B--2---:R-:W-:Y:S02]  /*10530*/  SEL R96, R155, R38, P0 ;  /* 0x000000269b607207 */ /* 0x004fe40000000000 */
[----:B------:R-:W-:Y:S02]  /*10540*/  SEL R94, R38, R155, P0 ;  /* 0x0000009b265e7207 */ /* 0x000fe40000000000 */
[----:B0-----:R-:W-:-:S02]  /*10550*/  SEL R92, R90, R165, P0 ;  /* 0x000000a55a5c7207 */ /* 0x001fc40000000000 */
        /* <DEDUP_REMOVED lines=21> */
[----:B------:R-:W-:Y:S02]  /*106b0*/  F2FP.BF16.F32.PACK_AB R8, R117, R116 ;  /* 0x000000747508723e */ /* 0x000fe400000010ff */
[----:B------:R-:W-:Y:S02]  /*106c0*/  F2FP.BF16.F32.PACK_AB R10, R115, R114 ;  /* 0x00000072730a723e */ /* 0x000fe400000010ff */
[----:B------:R-:W-:Y:S02]  /*106d0*/  F2FP.BF16.F32.PACK_AB R11, R111, R110 ;  /* 0x0000006e6f0b723e */ /* 0x000fe400000010ff */
[----:B------:R-:W-:Y:S02]  /*106e0*/  F2FP.BF16.F32.PACK_AB R9, R113, R112 ;  /* 0x000000707109723e */ /* 0x000fe400000010ff */
[----:B------:R-:W-:-:S02]  /*106f0*/  SEL R74, R159, R74, P0 ;  /* 0x0000004a9f4a7207 */ /* 0x000fc40000000000 */
        /* <DEDUP_REMOVED lines=9> */
[----:B------:R-:W-:Y:S02]  /*10790*/  F2FP.BF16.F32.PACK_AB R28, R93, R92 ;  /* 0x0000005c5d1c723e */ /* 0x000fe400000010ff */
[----:B------:R-:W-:Y:S01]  /*107a0*/  F2FP.BF16.F32.PACK_AB R30, R91, R90 ;  /* 0x0000005a5b1e723e */ /* 0x000fe200000010ff */
[----:B------:R-:W-:Y:S01]  /*107b0*/  STSM.16.M88.4 [R140], R24 ;  /* 0x000000188c007844 */ /* 0x000fe20000000200 */
        /* <DEDUP_REMOVED lines=11> */
[----:B0-----:R-:W-:Y:S02]  /*10870*/  F2FP.BF16.F32.PACK_AB R37, R73, R72 ;  /* 0x000000484925723e */ /* 0x001fe400000010ff */
[----:B------:R-:W-:Y:S02]  /*10880*/  F2FP.BF16.F32.PACK_AB R4, R69, R68 ;  /* 0x000000444504723e */ /* 0x000fe400000010ff */
[----:B------:R-:W-:Y:S01]  /*10890*/  F2FP.BF16.F32.PACK_AB R6, R67, R66 ;  /* 0x000000424306723e */ /* 0x000fe200000010ff */
[----:B------:R-:W-:Y:S01]  /*108a0*/  STSM.16.M88.4 [R137], R36 ;  /* 0x0000002489007844 */ /* 0x000fe20000000200 */
[----:B------:R-:W-:Y:S01]  /*108b0*/  F2FP.BF16.F32.PACK_AB R7, R63, R62 ;  /* 0x0000003e3f07723e */ /* 0x000fe200000010ff */
[----:B-1----:R-:W-:Y:S01]  /*108c0*/  IMAD.U32 R28, RZ, RZ, UR12 ;  /* 0x0000000cff1c7e24 */ /* 0x002fe2000f8e00ff */
[----:B------:R-:W-:Y:S01]  /*108d0*/  F2FP.BF16.F32.PACK_AB R5, R65, R64 ;  /* 0x000000404105723e */ /* 0x000fe200000010ff */
[----:B------:R-:W-:Y:S01]  /*108e0*/  IMAD.U32 R29, RZ, RZ, UR13 ;  /* 0x0000000dff1d7e24 */ /* 0x000fe2000f8e00ff */
[----:B------:R-:W-:Y:S01]  /*108f0*/  F2FP.BF16.F32.PACK_AB R8, R61, R60 ;  /* 0x0000003c3d08723e */ /* 0x000fe200000010ff */
[----:B------:R-:W-:Y:S01]  /*10900*/  ULDC.64 UR12, c[0x0][0xc08] ;  /* 0x00030200000c7ab9 */ /* 0x000fe20000000a00 */
        /* <DEDUP_REMOVED lines=14> */
[----:B------:R-:W-:-:S03]  /*109f0*/  ISETP.NE.U32.AND P0, PT, RZ, UR14, PT ;  /* 0x0000000eff007c0c */ /* 0x000fc6000bf05070 */
[----:B------:R1:W-:Y:S01]  /*10a00*/  STSM.16.M88.4 [R3], R24 ;  /* 0x0000001803007844 */ /* 0x0003e20000000200 */
[----:B------:R-:W-:Y:S01]  /*10a10*/  BAR.SYNC.DEFER_BLOCKING 0x1, 0x100 ;  /* 0x0044000000007b1d */ /* 0x000fe20000010000 */
[----:B------:R-:W-:-:S07]  /*10a20*/  ISETP.NE.AND.EX P0, PT, RZ, UR15, PT, P0 ;  /* 0x0000000fff007c0c */ /* 0x000fce000bf05300 */
[----:B0-----:R-:W0:Y:S06]  /*10a30*/  LDC R134, c[0x0][0xbe8] ;  /* 0x0002fa00ff867b82 */ /* 0x001e2c0000000800 */
[----:B------:R-:W2:Y:S01]  /*10a40*/  @P0 LDG.E R30, desc[UR36][R28.64] ;  /* 0x000000241c1e0981 */ /* 0x000ea2000c1e1900 */
[----:B------:R-:W-:Y:S01]  /*10a50*/  UISETP.NE.U32.AND UP0, UPT, UR12, URZ, UPT ;  /* 0x0000003f0c00728c */ /* 0x000fe2000bf05070 */
[----:B------:R-:W-:Y:S01]  /*10a60*/  UMOV UR20, 0x9b8 ;  /* 0x000009b800147882 */ /* 0x000fe20000000000 */
[----:B------:R-:W-:Y:S02]  /*10a70*/  ULDC UR4, c[0x0][0xa88] ;  /* 0x0002a20000047ab9 */ /* 0x000fe40000000800 */
[----:B------:R-:W-:Y:S01]  /*10a80*/  UISETP.NE.AND.EX UP0, UPT, UR13, URZ, UPT, UP0 ;  /* 0x0000003f0d00728c */ /* 0x000fe2000bf05300 */
[----:B0-----:R-:W-:Y:S01]  /*10a90*/  ISETP.NE.AND P1, PT, R134, 0x1, PT ;  /* 0x000000018600780c */ /* 0x001fe20003f25270 */
[----:B------:R-:W-:-:S04]  /*10aa0*/  IMAD.U32 R9, RZ, RZ, UR4 ;  /* 0x00000004ff097e24 */ /* 0x000fc8000f8e00ff */
[----:B------:R-:W-:-:S05]  /*10ab0*/  PLOP3.LUT P4, PT, PT, PT, UP0, 0x80, 0x0 ;  /* 0x000000000000781c */ /* 0x000fca0003f8f008 */
[----:B------:R-:W-:-:S03]  /*10ac0*/  @UP0 ULEA UR12, UP1, UR52, UR12, 0x2 ;  /* 0x0000000c340c0291 */ /* 0x000fc6000f82103f */
[----:B-1----:R-:W0:Y:S01]  /*10ad0*/  @P1 LDC R3, c[0x0][0xbec] ;  /* 0x0002fb00ff031b82 */ /* 0x002e220000000800 */
[----:B------:R-:W-:Y:S02]  /*10ae0*/  @UP0 ULEA.HI.X UR13, UR52, UR13, UR55, 0x2, UP1 ;  /* 0x0000000d340d0291 */ /* 0x000fe400088f1437 */
[----:B------:R-:W-:Y:S01]  /*10af0*/  UISETP.GT.AND UP1, UPT, UR57, 0x1, UPT ;  /* 0x000000013900788c */ /* 0x000fe2000bf24270 */
[----:B------:R-:W-:-:S04]  /*10b00*/  IMAD.U32 R4, RZ, RZ, UR12 ;  /* 0x0000000cff047e24 */ /* 0x000fc8000f8e00ff */
[----:B------:R-:W1:Y:S01]  /*10b10*/  @P1 LDC R7, c[0x0][0xbf0] ;  /* 0x0002fc00ff071b82 */ /* 0x000e620000000800 */
[----:B------:R-:W-:Y:S01]  /*10b20*/  USEL UR20, UR20, 0x978, UP1 ;  /* 0x0000097814147887 */ /* 0x000fe20008800000 */
[----:B------:R-:W-:Y:S01]  /*10b30*/  IMAD.U32 R5, RZ, RZ, UR13 ;  /* 0x0000000dff057e24 */ /* 0x000fe2000f8e00ff */
[----:B------:R-:W-:Y:S01]  /*10b40*/  UISETP.NE.U32.AND UP0, UPT, UR14, URZ, UPT ;  /* 0x0000003f0e00728c */ /* 0x000fe2000bf05070 */
[----:B------:R-:W-:Y:S01]  /*10b50*/  VIADD R14, R17, UR48 ;  /* 0x00000030110e7c36 */ /* 0x000fe20008000000 */
[----:B------:R-:W-:Y:S02]  /*10b60*/  UMOV UR4, URZ ;  /* 0x0000003f00047c82 */ /* 0x000fe40008000000 */
[----:B------:R-:W-:Y:S01]  /*10b70*/  UISETP.NE.AND.EX UP0, UPT, UR15, URZ, UPT, UP0 ;  /* 0x0000003f0f00728c */ /* 0x000fe2000bf05300 */
[----:B------:R0:W5:Y:S01]  /*10b80*/  @P4 LDG.E R9, desc[UR36][R4.64] ;  /* 0x0000002404094981 */ /* 0x000162000c1e1900 */
[----:B------:R-:W-:Y:S02]  /*10b90*/  USEL UR9, UR58, URZ, UP1 ;  /* 0x0000003f3a097287 */ /* 0x000fe40008800000 */
[----:B------:R-:W-:-:S02]  /*10ba0*/  USEL UR52, UR52, URZ, !UP0 ;  /* 0x0000003f34347287 */ /* 0x000fc4000c000000 */
[----:B------:R-:W-:Y:S01]  /*10bb0*/  ULDC.64 UR16, c[0x0][UR20+0x218] ;  /* 0x0000860014107abb */ /* 0x000fe20008000a00 */
[----:B------:R-:W-:Y:S01]  /*10bc0*/  ULDC.64 UR18, c[0x0][UR20+0x228] ;  /* 0x00008a0014127abb */ /* 0x000fe20008000a00 */
[----:B------:R-:W-:Y:S01]  /*10bd0*/  ULDC.64 UR14, c[0x0][UR20+0x220] ;  /* 0x00008800140e7abb */ /* 0x000fe20008000a00 */
[----:B------:R-:W-:Y:S02]  /*10be0*/  UIMAD.WIDE.U32 UR12, UR16, UR54, URZ ;  /* 0x00000036100c72a5 */ /* 0x000fe4000f8e003f */
[----:B------:R-:W-:Y:S01]  /*10bf0*/  UIMAD.WIDE.U32 UR22, UR18, UR9, URZ ;  /* 0x00000009121672a5 */ /* 0x000fe2000f8e003f */
[----:B0-----:R-:W-:Y:S01]  /*10c00*/  @P1 IMAD.HI.U32 R4, R14, R3, RZ ;  /* 0x000000030e041227 */ /* 0x001fe200078e00ff */
[----:B------:R-:W-:Y:S02]  /*10c10*/  UIMAD UR16, UR17, UR54, URZ ;  /* 0x00000036111072a4 */ /* 0x000fe4000f8e023f */
[----:B------:R-:W-:Y:S01]  /*10c20*/  UIMAD UR18, UR19, UR9, URZ ;  /* 0x00000009131272a4 */ /* 0x000fe2000f8e023f */
[----:B------:R-:W-:Y:S01]  /*10c30*/  IMAD.MOV.U32 R3, RZ, RZ, R14 ;  /* 0x000000ffff037224 */ /* 0x000fe200078e000e */
[----:B------:R-:W-:Y:S01]  /*10c40*/  USEL UR55, UR55, URZ, !UP0 ;  /* 0x0000003f37377287 */ /* 0x000fe2000c000000 */
[----:B-1----:R-:W-:Y:S01]  /*10c50*/  @P1 SHF.R.U32.HI R3, RZ, R7, R4 ;  /* 0x00000007ff031219 */ /* 0x002fe20000011604 */
[----:B------:R-:W-:Y:S01]  /*10c60*/  UIMAD UR9, UR15, UR52, URZ ;  /* 0x000000340f0972a4 */ /* 0x000fe2000f8e023f */
[----:B------:R-:W-:Y:S01]  /*10c70*/  IMAD.U32 R4, RZ, RZ, UR22 ;  /* 0x00000016ff047e24 */ /* 0x000fe2000f8e00ff */
[----:B------:R-:W-:Y:S01]  /*10c80*/  UIADD3 UR13, UR13, UR16, URZ ;  /* 0x000000100d0d7290 */ /* 0x000fe2000fffe03f */
[----:B------:R-:W-:Y:S01]  /*10c90*/  IMAD.U32 R5, RZ, RZ, UR23 ;  /* 0x00000017ff057e24 */ /* 0x000fe2000f8e00ff */
[----:B------:R-:W-:Y:S01]  /*10ca0*/  UIMAD.WIDE.U32 UR16, UR14, UR52, URZ ;  /* 0x000000340e1072a5 */ /* 0x000fe2000f8e003f */
[--C-:B------:R-:W-:Y:S01]  /*10cb0*/  IMAD.MOV R7, RZ, RZ, -R3.reuse ;  /* 0x000000ffff077224 */ /* 0x100fe200078e0a03 */
[----:B------:R-:W-:Y:S01]  /*10cc0*/  UIMAD UR9, UR14, UR55, UR9 ;  /* 0x000000370e0972a4 */ /* 0x000fe2000f8e0209 */
[----:B------:R-:W-:Y:S01]  /*10cd0*/  SHF.R.S32.HI R5, RZ, 0x1f, R3 ;  /* 0x0000001fff057819 */ /* 0x000fe20000011403 */
[----:B------:R-:W-:Y:S01]  /*10ce0*/  UIADD3 UR18, UR23, UR18, URZ ;  /* 0x0000001217127290 */ /* 0x000fe2000fffe03f */
[----:B------:R-:W-:Y:S01]  /*10cf0*/  IMAD R7, R134, R7, R14 ;  /* 0x0000000786077224 */ /* 0x000fe200078e020e */
[----:B------:R-:W-:-:S04]  /*10d00*/  UIADD3 UR9, UR17, UR9, URZ ;  /* 0x0000000911097290 */ /* 0x000fc8000fffe03f */
        /* <DEDUP_REMOVED lines=23> */
.L_x_6383:
[----:B------:R-:W2:Y:S01]  /*10e80*/  LDL R3, [R1+0x24] ;  /* 0x0000240001037983 */ /* 0x000ea20000100800 */
[----:B------:R-:W-:Y:S02]  /*10e90*/  LOP3.LUT P0, RZ, R229, 0x3, RZ, 0xc0, !PT ;  /* 0x00000003e5ff7812 */ /* 0x000fe4000780c0ff */
[----:B------:R-:W-:Y:S01]  /*10ea0*/  PLOP3.LUT P3, PT, PT, PT, UP1, 0x80, 0x0 ;  /* 0x000000000000781c */ /* 0x000fe20003f6f018 */
[----:B------:R-:W-:Y:S04]  /*10eb0*/  SHFL.IDX PT, R4, R10, RZ, 0x1c1f ;  /* 0x001c1fff0a047589 */ /* 0x000fe800000e0000 */
[----:B------:R-:W0:Y:S04]  /*10ec0*/  SHFL.IDX PT, R5, R11, RZ, 0x1c1f ;  /* 0x001c1fff0b057589 */ /* 0x000e2800000e0000 */
[----:B------:R-:W-:Y:S04]  /*10ed0*/  SHFL.IDX PT, R6, R10, 0x1, 0x1c1f ;  /* 0x003c1f000a067f89 */ /* 0x000fe800000e0000 */
[----:B------:R-:W1:Y:S01]  /*10ee0*/  SHFL.IDX PT, R7, R11, 0x1, 0x1c1f ;  /* 0x003c1f000b077f89 */ /* 0x000e6200000e0000 */
[----:B--2---:R-:W-:-:S02]  /*10ef0*/  VIADD R12, R3, UR48 ;  /* 0x00000030030c7c36 */ /* 0x004fc40008000000 */
[----:B-----5:R-:W-:Y:S02]  /*10f00*/  IMAD R3, R9, R134, RZ ;  /* 0x0000008609037224 */ /* 0x020fe400078e02ff */
[----:B------:R-:W-:-:S03]  /*10f10*/  VIADD R8, R12, 0x8 ;  /* 0x000000080c087836 */ /* 0x000fc60000000000 */
[-C--:B------:R-:W-:Y:S02]  /*10f20*/  ISETP.GE.OR P2, PT, R12, R3.reuse, P0 ;  /* 0x000000030c00720c */ /* 0x080fe40000746670 */
[----:B------:R-:W-:-:S11]  /*10f30*/  ISETP.GE.OR P0, PT, R8, R3, P0 ;  /* 0x000000030800720c */ /* 0x000fd60000706670 */
        /* <DEDUP_REMOVED lines=52> */
[----:B------:R-:W-:Y:S01]  /*11280*/  UIMAD UR11, UR54, UR13, UR11 ;  /* 0x0000000d360b72a4 */ /* 0x000fe2000f8e020b */
[----:B------:R-:W-:Y:S01]  /*11290*/  IADD3 R37, P0, R4, 0x6000, RZ ;  /* 0x0000600004257810 */ /* 0x000fe20007f1e0ff */
[----:B-1----:R-:W-:Y:S01]  /*112a0*/  @P1 IMAD.HI.U32 R0, R2, R21, RZ ;  /* 0x0000001502001227 */ /* 0x002fe200078e00ff */
[C---:B------:R-:W-:Y:S01]  /*112b0*/  IADD3 R41, P4, R4.reuse, 0x7000, RZ ;  /* 0x0000700004297810 */ /* 0x040fe20007f9e0ff */
[----:B------:R-:W-:Y:S01]  /*112c0*/  ULDC.64 UR12, c[0x0][0xaf0] ;  /* 0x0002bc00000c7ab9 */ /* 0x000fe20000000a00 */
[C---:B------:R-:W-:Y:S01]  /*112d0*/  IADD3 R57, P3, R4.reuse, 0x8000, RZ ;  /* 0x0000800004397810 */ /* 0x040fe20007f7e0ff */
[----:B------:R-:W-:Y:S01]  /*112e0*/  IMAD.MOV.U32 R61, RZ, RZ, R2 ;  /* 0x000000ffff3d7224 */ /* 0x000fe200078e0002 */
[C---:B------:R-:W-:Y:S01]  /*112f0*/  IADD3 R45, P6, R4.reuse, 0x9000, RZ ;  /* 0x00009000042d7810 */ /* 0x040fe20007fde0ff */
[----:B------:R-:W5:Y:S01]  /*11300*/  LD.E.128 R12, desc[UR36][R12.64] ;  /* 0x000000240c0c7980 */ /* 0x000f62000c101d00 */
[----:B------:R-:W-:Y:S01]  /*11310*/  IADD3 R49, P5, R4, 0xa000, RZ ;  /* 0x0000a00004317810 */ /* 0x000fe20007fbe0ff */
[----:B------:R-:W-:Y:S01]  /*11320*/  UIMAD UR4, UR4, UR12, URZ ;  /* 0x0000000c040472a4 */ /* 0x000fe2000f8e023f */
        /* <DEDUP_REMOVED lines=8> */
[----:B------:R-:W-:Y:S01]  /*113b0*/  LOP3.LUT R11, R4, 0x380, RZ, 0xc0, !PT ;  /* 0x00000380040b7812 */ /* 0x000fe200078ec0ff */
[----:B------:R-:W5:Y:S01]  /*113c0*/  LD.E.128 R52, desc[UR36][R52.64] ;  /* 0x0000002434347980 */ /* 0x000f62000c101d00 */
[----:B0-----:R-:W-:Y:S01]  /*113d0*/  @P1 SHF.R.U32.HI R61, RZ, R63, R0 ;  /* 0x0000003fff3d1219 */ /* 0x001fe20000011600 */
[----:B------:R-:W-:Y:S01]  /*113e0*/  UIMAD.WIDE.U32 UR52, UR52, UR12, UR10 ;  /* 0x0000000c343472a5 */ /* 0x000fe2000f8e000a */
[----:B------:R-:W-:-:S02]  /*113f0*/  SHF.R.U64 R36, R36, 0x3, RZ ;  /* 0x0000000324247819 */ /* 0x000fc400000012ff */
[----:B------:R-:W-:Y:S02]  /*11400*/  SHF.R.U64 R40, R40, 0x3, RZ ;  /* 0x0000000328287819 */ /* 0x000fe400000012ff */
[----:B------:R-:W-:Y:S02]  /*11410*/  SHF.R.U64 R56, R56, 0x3, RZ ;  /* 0x0000000338387819 */ /* 0x000fe400000012ff */
[----:B------:R-:W-:Y:S02]  /*11420*/  SHF.R.U64 R44, R44, 0x3, RZ ;  /* 0x000000032c2c7819 */ /* 0x000fe400000012ff */
[----:B------:R-:W-:Y:S01]  /*11430*/  SHF.R.U64 R48, R48, 0x3, RZ ;  /* 0x0000000330307819 */ /* 0x000fe200000012ff */
[--C-:B------:R-:W-:Y:S01]  /*11440*/  IMAD.MOV R63, RZ, RZ, -R61.reuse ;  /* 0x000000ffff3f7224 */ /* 0x100fe200078e0a3d */
[----:B------:R-:W-:Y:S02]  /*11450*/  SHF.R.U64 R11, R11, 0x3, RZ ;  /* 0x000000030b0b7819 */ /* 0x000fe400000012ff */
[----:B------:R-:W-:Y:S01]  /*11460*/  SHF.R.S32.HI R0, RZ, 0x1f, R61 ;  /* 0x0000001fff007819 */ /* 0x000fe2000001143d */
[----:B------:R-:W-:Y:S01]  /*11470*/  UIADD3 UR4, UR53, UR4, URZ ;  /* 0x0000000435047290 */ /* 0x000fe2000fffe03f */
[----:B------:R-:W-:Y:S01]  /*11480*/  LOP3.LUT R36, R36, R37, RZ, 0x3c, !PT ;  /* 0x0000002524247212 */ /* 0x000fe200078e3cff */
[----:B------:R-:W-:Y:S01]  /*11490*/  ULDC.64 UR10, c[0x0][0xae0] ;  /* 0x0002b800000a7ab9 */ /* 0x000fe20000000a00 */
        /* <DEDUP_REMOVED lines=12> */
[----:B------:R-:W-:Y:S01]  /*11560*/  IMAD R63, R134, R63, R2 ;  /* 0x0000003f863f7224 */ /* 0x000fe200078e0202 */
[----:B------:R-:W5:Y:S01]  /*11570*/  LD.E.128 R4, desc[UR36][R4.64] ;  /* 0x0000002404047980 */ /* 0x000f62000c101d00 */
[----:B------:R-:W-:Y:S02]  /*11580*/  IMAD.U32 R21, RZ, RZ, UR53 ;  /* 0x00000035ff157e24 */ /* 0x000fe4000f8e00ff */
[----:B------:R-:W-:Y:S01]  /*11590*/  IMAD.U32 R20, RZ, RZ, UR52 ;  /* 0x00000034ff147e24 */ /* 0x000fe2000f8e00ff */
[----:B------:R-:W5:Y:S01]  /*115a0*/  LD.E.128 R36, desc[UR36][R36.64] ;  /* 0x0000002424247980 */ /* 0x000f62000c101d00 */
[----:B------:R-:W-:Y:S02]  /*115b0*/  IMAD.U32 R21, RZ, RZ, UR4 ;  /* 0x00000004ff157e24 */ /* 0x000fe4000f8e00ff */
[C---:B------:R-:W-:Y:S01]  /*115c0*/  IMAD R65, R61.reuse, UR11, R0 ;  /* 0x0000000b3d417c24 */ /* 0x040fe2000f8e0200 */
[----:B------:R-:W5:Y:S01]  /*115d0*/  LD.E.128 R40, desc[UR36][R40.64] ;  /* 0x0000002428287980 */ /* 0x000f62000c101d00 */
[----:B------:R-:W-:Y:S01]  /*115e0*/  SHF.R.S32.HI R0, RZ, 0x1f, R63 ;  /* 0x0000001fff007819 */ /* 0x000fe2000001143f */
[----:B------:R-:W-:Y:S01]  /*115f0*/  IMAD.WIDE.U32 R20, R61, UR10, R20 ;  /* 0x0000000a3d147c25 */ /* 0x000fe2000f8e0014 */
[----:B------:R-:W-:Y:S01]  /*11600*/  ULDC.64 UR10, c[0x0][0xad8] ;  /* 0x0002b600000a7ab9 */ /* 0x000fe20000000a00 */
        /* <DEDUP_REMOVED lines=9> */
[----:B------:R-:W-:-:S02]  /*116a0*/  IMAD R2, R0, UR10, RZ ;  /* 0x0000000a00027c24 */ /* 0x000fc4000f8e02ff */
[----:B------:R-:W-:Y:S02]  /*116b0*/  VIADD R66, R228, UR48 ;  /* 0x00000030e4427c36 */ /* 0x000fe40008000000 */
[----:B------:R-:W-:Y:S02]  /*116c0*/  IMAD.IADD R21, R21, 0x1, R65 ;  /* 0x0000000115157824 */ /* 0x000fe400078e0241 */
[C---:B------:R-:W-:Y:S02]  /*116d0*/  IMAD R61, R63.reuse, UR11, R2 ;  /* 0x0000000b3f3d7c24 */ /* 0x040fe4000f8e0202 */
[C---:B------:R-:W-:Y:S01]  /*116e0*/  VIADD R2, R66.reuse, 0x40 ;  /* 0x0000004042027836 */ /* 0x040fe20000000000 */
[----:B------:R-:W-:Y:S01]  /*116f0*/  UIADD3 UR8, UR8, 0x33420, URZ ;  /* 0x0003342008087890 */ /* 0x000fe2000fffe03f */
        /* <DEDUP_REMOVED lines=33> */
.L_x_6386:
[----:B------:R-:W-:Y:S05]  /*11910*/  BSYNC B1 ;  /* 0x0000000000017941 */ /* 0x000fea0003800000 */
.L_x_6385:
[----:B--2---:R2:W4:Y:S01]  /*11920*/  SHFL.IDX PT, R0, R64, 0x1, 0x181f ;  /* 0x00381f0040007f89 */ /* 0x00452200000e0000 */
[----:B------:R-:W-:Y:S03]  /*11930*/  BSSY B1, `(.L_x_6387) ;  /* 0x0000010000017945 */ /* 0x000fe60003800000 */
[----:B---3--:R2:W3:Y:S01]  /*11940*/  SHFL.IDX PT, R20, R2, 0x1, 0x181f ;  /* 0x00381f0002147f89 */ /* 0x0084e200000e0000 */
[----:B------:R-:W-:Y:S05]  /*11950*/  @P0 BRA `(.L_x_6388) ;  /* 0x0000000000340947 */ /* 0x000fea0003800000 */
[----:B------:R-:W-:Y:S02]  /*11960*/  ULDC UR4, c[0x0][0xac8] ;  /* 0x0002b20000047ab9 */ /* 0x000fe40000000800 */
[----:B------:R-:W-:Y:S02]  /*11970*/  ISETP.GE.AND P4, PT, R67, UR4, PT ;  /* 0x0000000443007c0c */ /* 0x000fe4000bf86270 */
[----:B------:R-:W-:Y:S02]  /*11980*/  ISETP.GE.AND P5, PT, R69, UR4, PT ;  /* 0x0000000445007c0c */ /* 0x000fe4000bfa6270 */
[----:B------:R-:W-:-:S09]  /*11990*/  ISETP.GE.AND P6, PT, R71, UR4, PT ;  /* 0x0000000447007c0c */ /* 0x000fd2000bfc6270 */
[-C--:B---3-5:R-:W-:Y:S02]  /*119a0*/  @!P4 LEA R4, P0, R67, R20.reuse, 0x1 ;  /* 0x000000144304c211 */ /* 0x0a8fe400078008ff */
        /* <DEDUP_REMOVED lines=8> */
.L_x_6388:
[----:B------:R-:W-:Y:S05]  /*11a30*/  BSYNC B1 ;  /* 0x0000000000017941 */ /* 0x000fea0003800000 */
.L_x_6387:
[----:B----4-:R4:W0:Y:S01]  /*11a40*/  SHFL.IDX PT, R0, R64, 0x2, 0x181f ;  /* 0x00581f0040007f89 */ /* 0x01082200000e0000 */
[----:B------:R-:W-:Y:S03]  /*11a50*/  BSSY B1, `(.L_x_6389) ;  /* 0x0000010000017945 */ /* 0x000fe60003800000 */
[----:B---3-5:R4:W3:Y:S01]  /*11a60*/  SHFL.IDX PT, R8, R2, 0x2, 0x181f ;  /* 0x00581f0002087f89 */ /* 0x0288e200000e0000 */
        /* <DEDUP_REMOVED lines=14> */
.L_x_6390:
[----:B------:R-:W-:Y:S05]  /*11b50*/  BSYNC B1 ;  /* 0x0000000000017941 */ /* 0x000fea0003800000 */
.L_x_6389:
[----:B0-----:R-:W-:Y:S01]  /*11b60*/  VIADD R0, R66, 0x60 ;  /* 0x0000006042007836 */ /* 0x001fe20000000000 */
[----:B--2-4-:R-:W0:Y:S04]  /*11b70*/  SHFL.IDX PT, R64, R64, 0x3, 0x181f ;  /* 0x00781f0040407f89 */ /* 0x014e2800000e0000 */
[----:B------:R-:W-:Y:S01]  /*11b80*/  ISETP.GE.AND P0, PT, R0, R3, PT ;  /* 0x000000030000720c */ /* 0x000fe20003f06270 */
[----:B------:R2:W4:-:S12]  /*11b90*/  SHFL.IDX PT, R6, R2, 0x3, 0x181f ;  /* 0x00781f0002067f89 */ /* 0x00051800000e0000 */
[----:B--2---:R-:W-:Y:S05]  /*11ba0*/  @P0 BRA `(.L_x_6391) ;  /* 0x00000020007c0947 */ /* 0x004fea0003800000 */
        /* <DEDUP_REMOVED lines=15> */
.L_x_6384:
[----:B------:R-:W-:Y:S01]  /*11ca0*/  ULDC.64 UR12, c[0x0][0xb08] ;  /* 0x0002c200000c7ab9 */ /* 0x000fe20000000a00 */
[----:B------:R-:W1:Y:S01]  /*11cb0*/  @P1 LDC R3, c[0x0][0xbec] ;  /* 0x0002fb00ff031b82 */ /* 0x000e620000000800 */
[----:B------:R-:W-:Y:S01]  /*11cc0*/  UIMAD UR9, UR14, UR12, URZ ;  /* 0x0000000c0e0972a4 */ /* 0x000fe2000f8e023f */
[----:B0-----:R-:W-:Y:S01]  /*11cd0*/  IMAD.MOV.U32 R5, RZ, RZ, R14 ;  /* 0x000000ffff057224 */ /* 0x001fe200078e000e */
[----:B------:R-:W-:Y:S01]  /*11ce0*/  UIMAD.WIDE.U32 UR10, UR4, UR12, URZ ;  /* 0x0000000c040a72a5 */ /* 0x000fe2000f8e003f */
[----:B------:R-:W-:Y:S01]  /*11cf0*/  BSSY B1, `(.L_x_6392) ;  /* 0x00000b0000017945 */ /* 0x000fe20003800000 */
[----:B------:R-:W-:Y:S01]  /*11d00*/  UIMAD UR9, UR4, UR13, UR9 ;  /* 0x0000000d040972a4 */ /* 0x000fe2000f8e0209 */
[----:B------:R-:W-:Y:S01]  /*11d10*/  SHF.R.S32.HI R28, RZ, 0x1f, R23 ;  /* 0x0000001fff1c7819 */ /* 0x000fe20000011417 */
[----:B------:R-:W-:Y:S01]  /*11d20*/  USHF.R.S32.HI UR4, URZ, 0x1f, UR52 ;  /* 0x0000001f3f047899 */ /* 0x000fe20008011434 */
[----:B------:R-:W0:Y:S01]  /*11d30*/  @P1 LDC R0, c[0x0][0xbf0] ;  /* 0x0002fc00ff001b82 */ /* 0x000e220000000800 */
        /* <DEDUP_REMOVED lines=14> */
[----:B-1----:R-:W-:Y:S01]  /*11e20*/  @P1 IMAD.HI.U32 R3, R14, R3, RZ ;  /* 0x000000030e031227 */ /* 0x002fe200078e00ff */
[----:B------:R-:W-:Y:S01]  /*11e30*/  SYNCS.ARRIVE.TRANS64.RED.A1T0 RZ, [UR8], RZ ;  /* 0x000000ffffff79a7 */ /* 0x000fe20008100408 */
[----:B------:R-:W-:Y:S01]  /*11e40*/  SHF.R.S32.HI R36, RZ, 0x1f, R226 ;  /* 0x0000001fff247819 */ /* 0x000fe200000114e2 */
[----:B------:R-:W-:Y:S01]  /*11e50*/  UIMAD UR4, UR52, UR13, UR4 ;  /* 0x0000000d340472a4 */ /* 0x000fe2000f8e0204 */
[----:B------:R-:W-:Y:S01]  /*11e60*/  SHF.R.S32.HI R29, RZ, 0x1f, R227 ;  /* 0x0000001fff1d7819 */ /* 0x000fe200000114e3 */
[----:B------:R-:W-:-:S03]  /*11e70*/  UIMAD.WIDE.U32 UR52, UR52, UR12, UR10 ;  /* 0x0000000c343472a5 */ /* 0x000fc6000f8e000a */
[----:B------:R-:W-:Y:S01]  /*11e80*/  ULDC.64 UR12, c[0x0][0xb48] ;  /* 0x0002d200000c7ab9 */ /* 0x000fe20000000a00 */
[----:B------:R-:W-:Y:S01]  /*11e90*/  UIADD3 UR11, UR53, UR4, URZ ;  /* 0x00000004350b7290 */ /* 0x000fe2000fffe03f */
[----:B0-----:R-:W-:Y:S02]  /*11ea0*/  @P1 SHF.R.U32.HI R5, RZ, R0, R3 ;  /* 0x00000000ff051219 */ /* 0x001fe40000011603 */
        /* <DEDUP_REMOVED lines=29> */
[C---:B------:R-:W-:Y:S01]  /*12080*/  VIADD R13, R16.reuse, 0x28 ;  /* 0x00000028100d7836 */ /* 0x040fe20000000000 */
[----:B------:R-:W-:Y:S01]  /*12090*/  ISETP.GE.AND P3, PT, R227, UR4, PT ;  /* 0x00000004e3007c0c */ /* 0x000fe2000bf66270 */
[----:B------:R-:W-:Y:S01]  /*120a0*/  VIADD R15, R16, 0x30 ;  /* 0x00000030100f7836 */ /* 0x000fe20000000000 */
[----:B------:R-:W-:Y:S01]  /*120b0*/  ISETP.GE.AND P5, PT, R226, UR4, PT ;  /* 0x00000004e2007c0c */ /* 0x000fe2000bfa6270 */
[C---:B------:R-:W-:Y:S01]  /*120c0*/  VIADD R25, R16.reuse, 0x38 ;  /* 0x0000003810197836 */ /* 0x040fe20000000000 */
[----:B------:R-:W-:Y:S01]  /*120d0*/  ISETP.GE.AND P4, PT, R13, UR4, PT ;  /* 0x000000040d007c0c */ /* 0x000fe2000bf86270 */
[----:B------:R-:W-:Y:S01]  /*120e0*/  VIADD R27, R16, 0x48 ;  /* 0x00000048101b7836 */ /* 0x000fe20000000000 */
[----:B------:R-:W-:-:S02]  /*120f0*/  SHF.R.S32.HI R12, RZ, 0x1f, R11 ;  /* 0x0000001fff0c7819 */ /* 0x000fc4000001140b */
[----:B------:R-:W-:-:S03]  /*12100*/  SHF.R.S32.HI R14, RZ, 0x1f, R15 ;  /* 0x0000001fff0e7819 */ /* 0x000fc6000001140f */
[----:B-12---:R-:W-:Y:S02]  /*12110*/  @!P1 IMAD.WIDE R4, R16, 0x4, R2 ;  /* 0x0000000410049825 */ /* 0x006fe400078e0202 */
[CC--:B------:R-:W-:Y:S02]  /*12120*/  @!P3 LEA R6, P2, R227.reuse, R2.reuse, 0x2 ;  /* 0x00000002e306b211 */ /* 0x0c0fe400078410ff */
[----:B------:R-:W-:Y:S01]  /*12130*/  @!P5 LEA R8, P6, R226, R2, 0x2 ;  /* 0x00000002e208d211 */ /* 0x000fe200078c10ff */
[----:B------:R1:W-:Y:S01]  /*12140*/  @!P1 ST.E.64 desc[UR36][R4.64], R132 ;  /* 0x0000008404009985 */ /* 0x0003e2000c101b24 */
[----:B------:R-:W-:Y:S02]  /*12150*/  @!P3 LEA.HI.X R7, R227, R3, R29, 0x2, P2 ;  /* 0x00000003e307b211 */ /* 0x000fe400010f141d */
[----:B------:R-:W-:Y:S02]  /*12160*/  ISETP.GE.AND P2, PT, R22, UR4, PT ;  /* 0x0000000416007c0c */ /* 0x000fe4000bf46270 */
[----:B------:R-:W-:Y:S01]  /*12170*/  ISETP.GE.AND P1, PT, R11, UR4, PT ;  /* 0x000000040b007c0c */ /* 0x000fe2000bf26270 */
[----:B------:R2:W-:Y:S01]  /*12180*/  @!P3 ST.E.64 desc[UR36][R6.64], R130 ;  /* 0x000000820600b985 */ /* 0x0005e2000c101b24 */
[----:B------:R-:W-:-:S02]  /*12190*/  ISETP.GE.AND P3, PT, R15, UR4, PT ;  /* 0x000000040f007c0c */ /* 0x000fc4000bf66270 */
[----:B------:R-:W-:-:S05]  /*121a0*/  @!P5 LEA.HI.X R9, R226, R3, R36, 0x2, P6 ;  /* 0x00000003e209d211 */ /* 0x000fca00030f1424 */
[----:B------:R3:W-:Y:S01]  /*121b0*/  @!P5 ST.E.64 desc[UR36][R8.64], R124 ;  /* 0x0000007c0800d985 */ /* 0x0007e2000c101b24 */
[----:B-1----:R-:W-:Y:S02]  /*121c0*/  SHF.R.S32.HI R5, RZ, 0x1f, R22 ;  /* 0x0000001fff057819 */ /* 0x002fe40000011416 */
[CC--:B------:R-:W-:Y:S02]  /*121d0*/  @!P2 LEA R4, P5, R22.reuse, R2.reuse, 0x2 ;  /* 0x000000021604a211 */ /* 0x0c0fe400078a10ff */
[CC--:B------:R-:W-:Y:S02]  /*121e0*/  @!P1 LEA R10, P6, R11.reuse, R2.reuse, 0x2 ;  /* 0x000000020b0a9211 */ /* 0x0c0fe400078c10ff */
[-C--:B------:R-:W-:Y:S02]  /*121f0*/  @!P2 LEA.HI.X R5, R22, R3.reuse, R5, 0x2, P5 ;  /* 0x000000031605a211 */ /* 0x080fe400028f1405 */
[----:B------:R-:W-:Y:S02]  /*12200*/  @!P1 LEA.HI.X R11, R11, R3, R12, 0x2, P6 ;  /* 0x000000030b0b9211 */ /* 0x000fe400030f140c */
[----:B--2---:R-:W-:Y:S01]  /*12210*/  SHF.R.S32.HI R7, RZ, 0x1f, R13 ;  /* 0x0000001fff077819 */ /* 0x004fe2000001140d */
[----:B------:R1:W-:Y:S01]  /*12220*/  @!P2 ST.E.64 desc[UR36][R4.64], R122 ;  /* 0x0000007a0400a985 */ /* 0x0003e2000c101b24 */
[----:B------:R-:W-:-:S02]  /*12230*/  @!P4 LEA R6, P5, R13, R2, 0x2 ;  /* 0x000000020d06c211 */ /* 0x000fc400078a10ff */
[----:B------:R-:W-:Y:S01]  /*12240*/  @!P3 LEA R12, P6, R15, R2, 0x2 ;  /* 0x000000020f0cb211 */ /* 0x000fe200078c10ff */
[----:B------:R2:W-:Y:S01]  /*12250*/  @!P1 ST.E.64 desc[UR36][R10.64], R116 ;  /* 0x000000740a009985 */ /* 0x0005e2000c101b24 */
[-C--:B------:R-:W-:Y:S02]  /*12260*/  @!P4 LEA.HI.X R7, R13, R3.reuse, R7, 0x2, P5 ;  /* 0x000000030d07c211 */ /* 0x080fe400028f1407 */
[----:B------:R-:W-:Y:S01]  /*12270*/  @!P3 LEA.HI.X R13, R15, R3, R14, 0x2, P6 ;  /* 0x000000030f0db211 */ /* 0x000fe200030f140e */
[----:B------:R-:W-:Y:S01]  /*12280*/  VIADD R15, R16, 0x40 ;  /* 0x00000040100f7836 */ /* 0x000fe20000000000 */
[----:B------:R-:W-:Y:S01]  /*12290*/  ISETP.GE.AND P5, PT, R25, UR4, PT ;  /* 0x0000000419007c0c */ /* 0x000fe2000bfa6270 */
[----:B------:R4:W-:Y:S01]  /*122a0*/  @!P4 ST.E.64 desc[UR36][R6.64], R114 ;  /* 0x000000720600c985 */ /* 0x0009e2000c101b24 */
[----:B------:R-:W-:Y:S02]  /*122b0*/  ISETP.GE.AND P1, PT, R27, UR4, PT ;  /* 0x000000041b007c0c */ /* 0x000fe4000bf26270 */
[----:B------:R-:W-:Y:S01]  /*122c0*/  ISETP.GE.AND P2, PT, R15, UR4, PT ;  /* 0x000000040f007c0c */ /* 0x000fe2000bf46270 */
[----:B------:R5:W-:Y:S01]  /*122d0*/  @!P3 ST.E.64 desc[UR36][R12.64], R108 ;  /* 0x0000006c0c00b985 */ /* 0x000be2000c101b24 */
[----:B---3--:R-:W-:-:S02]  /*122e0*/  SHF.R.S32.HI R9, RZ, 0x1f, R25 ;  /* 0x0000001fff097819 */ /* 0x008fc40000011419 */
[----:B-1----:R-:W-:Y:S02]  /*122f0*/  SHF.R.S32.HI R5, RZ, 0x1f, R15 ;  /* 0x0000001fff057819 */ /* 0x002fe4000001140f */
[----:B------:R-:W-:-:S03]  /*12300*/  SHF.R.S32.HI R14, RZ, 0x1f, R27 ;  /* 0x0000001fff0e7819 */ /* 0x000fc6000001141b */
[----:B------:R-:W-:-:S04]  /*12310*/  @!P5 LEA R8, P6, R25, R2, 0x2 ;  /* 0x000000021908d211 */ /* 0x000fc800078c10ff */
[-C--:B------:R-:W-:Y:S01]  /*12320*/  @!P5 LEA.HI.X R9, R25, R3.reuse, R9, 0x2, P6 ;  /* 0x000000031909d211 */ /* 0x080fe200030f1409 */
[C---:B------:R-:W-:Y:S01]  /*12330*/  VIADD R25, R16.reuse, 0x50 ;  /* 0x0000005010197836 */ /* 0x040fe20000000000 */
[-C--:B------:R-:W-:Y:S02]  /*12340*/  @!P2 LEA R4, P4, R15, R2.reuse, 0x2 ;  /* 0x000000020f04a211 */ /* 0x080fe400078810ff */
[----:B--2---:R-:W-:Y:S01]  /*12350*/  @!P1 LEA R10, P6, R27, R2, 0x2 ;  /* 0x000000021b0a9211 */ /* 0x004fe200078c10ff */
        /* <DEDUP_REMOVED lines=11> */
[----:B-----5:R-:W-:Y:S02]  /*12410*/  SHF.R.S32.HI R13, RZ, 0x1f, R15 ;  /* 0x0000001fff0d7819 */ /* 0x020fe4000001140f */
        /* <DEDUP_REMOVED lines=13> */
[----:B------:R-:W-:Y:S01]  /*124f0*/  @!P5 ST.E.64 desc[UR36][R12.64], R90 ;  /* 0x0000005a0c00d985 */ /* 0x000fe2000c101b24 */
[----:B--2---:R-:W-:-:S02]  /*12500*/  SHF.R.S32.HI R5, RZ, 0x1f, R25 ;  /* 0x0000001fff057819 */ /* 0x004fc40000011419 */
[----:B------:R-:W-:Y:S01]  /*12510*/  ISETP.GE.AND P4, PT, R27, UR4, PT ;  /* 0x000000041b007c0c */ /* 0x000fe2000bf86270 */
[----:B------:R2:W-:Y:S01]  /*12520*/  @!P3 ST.E.64 desc[UR36][R8.64], R84 ;  /* 0x000000540800b985 */ /* 0x0005e2000c101b24 */
[----:B------:R-:W-:Y:S02]  /*12530*/  ISETP.GE.AND P5, PT, R19, UR4, PT ;  /* 0x0000000413007c0c */ /* 0x000fe4000bfa6270 */
[----:B------:R-:W-:Y:S02]  /*12540*/  SHF.R.S32.HI R24, RZ, 0x1f, R15 ;  /* 0x0000001fff187819 */ /* 0x000fe4000001140f */
[----:B------:R-:W-:Y:S02]  /*12550*/  @!P2 LEA R4, P6, R25, R2, 0x2 ;  /* 0x000000021904a211 */ /* 0x000fe400078c10ff */
[----:B------:R-:W-:Y:S02]  /*12560*/  ISETP.GE.AND P3, PT, R225, UR4, PT ;  /* 0x00000004e1007c0c */ /* 0x000fe4000bf66270 */
[----:B------:R-:W-:-:S02]  /*12570*/  @!P2 LEA.HI.X R5, R25, R3, R5, 0x2, P6 ;  /* 0x000000031905a211 */ /* 0x000fc400030f1405 */
[CC--:B------:R-:W-:Y:S02]  /*12580*/  @!P1 LEA R14, P6, R15.reuse, R2.reuse, 0x2 ;  /* 0x000000020f0e9211 */ /* 0x0c0fe400078c10ff */
[----:B---3--:R-:W-:Y:S01]  /*12590*/  SHF.R.S32.HI R11, RZ, 0x1f, R27 ;  /* 0x0000001fff0b7819 */ /* 0x008fe2000001141b */
[----:B------:R3:W-:Y:S01]  /*125a0*/  @!P2 ST.E.64 desc[UR36][R4.64], R82 ;  /* 0x000000520400a985 */ /* 0x0007e2000c101b24 */
[-C--:B------:R-:W-:Y:S02]  /*125b0*/  @!P1 LEA.HI.X R15, R15, R3.reuse, R24, 0x2, P6 ;  /* 0x000000030f0f9211 */ /* 0x080fe400030f1418 */
[C---:B------:R-:W-:Y:S02]  /*125c0*/  @!P4 LEA R10, P6, R27.reuse, R2, 0x2 ;  /* 0x000000021b0ac211 */ /* 0x040fe400078c10ff */
[----:B------:R-:W-:Y:S01]  /*125d0*/  ISETP.GE.AND P2, PT, R224, UR4, PT ;  /* 0x00000004e0007c0c */ /* 0x000fe2000bf46270 */
[----:B------:R-:W-:Y:S01]  /*125e0*/  @!P1 ST.E.64 desc[UR36][R14.64], R76 ;  /* 0x0000004c0e009985 */ /* 0x000fe2000c101b24 */
[----:B------:R-:W-:-:S02]  /*125f0*/  @!P4 LEA.HI.X R11, R27, R3, R11, 0x2, P6 ;  /* 0x000000031b0bc211 */ /* 0x000fc400030f140b */
[----:B-1----:R-:W-:Y:S02]  /*12600*/  SHF.R.S32.HI R7, RZ, 0x1f, R19 ;  /* 0x0000001fff077819 */ /* 0x002fe40000011413 */
[-C--:B------:R-:W-:Y:S01]  /*12610*/  @!P5 LEA R6, P1, R19, R2.reuse, 0x2 ;  /* 0x000000021306d211 */ /* 0x080fe200078210ff */
[----:B------:R1:W-:Y:S01]  /*12620*/  @!P4 ST.E.64 desc[UR36][R10.64], R74 ;  /* 0x0000004a0a00c985 */ /* 0x0003e2000c101b24 */
[-C--:B------:R-:W-:Y:S02]  /*12630*/  @!P3 LEA R24, P4, R225, R2.reuse, 0x2 ;  /* 0x00000002e118b211 */ /* 0x080fe400078810ff */
[-C--:B------:R-:W-:Y:S02]  /*12640*/  @!P5 LEA.HI.X R7, R19, R3.reuse, R7, 0x2, P1 ;  /* 0x000000031307d211 */ /* 0x080fe400008f1407 */
[----:B------:R-:W-:Y:S02]  /*12650*/  ISETP.GE.AND P1, PT, R223, UR4, PT ;  /* 0x00000004df007c0c */ /* 0x000fe4000bf26270 */
[----:B------:R-:W-:Y:S01]  /*12660*/  @!P3 LEA.HI.X R25, R225, R3, R35, 0x2, P4 ;  /* 0x00000003e119b211 */ /* 0x000fe200020f1423 */
[----:B------:R4:W-:Y:S01]  /*12670*/  @!P5 ST.E.64 desc[UR36][R6.64], R68 ;  /* 0x000000440600d985 */ /* 0x0009e2000c101b24 */
[----:B--2---:R-:W-:-:S02]  /*12680*/  @!P2 LEA R8, P6, R224, R2, 0x2 ;  /* 0x00000002e008a211 */ /* 0x004fc400078c10ff */
[----:B------:R-:W-:Y:S01]  /*12690*/  ISETP.GE.AND P4, PT, R222, UR4, PT ;  /* 0x00000004de007c0c */ /* 0x000fe2000bf86270 */
[----:B------:R2:W-:Y:S01]  /*126a0*/  @!P3 ST.E.64 desc[UR36][R24.64], R66 ;  /* 0x000000421800b985 */ /* 0x0005e2000c101b24 */
[----:B------:R-:W-:Y:S02]  /*126b0*/  @!P2 LEA.HI.X R9, R224, R3, R34, 0x2, P6 ;  /* 0x00000003e009a211 */ /* 0x000fe400030f1422 */
[----:B------:R-:W-:Y:S02]  /*126c0*/  ISETP.GE.AND P5, PT, R221, UR4, PT ;  /* 0x00000004dd007c0c */ /* 0x000fe4000bfa6270 */
[----:B------:R-:W-:Y:S01]  /*126d0*/  ISETP.GE.AND P6, PT, R220, UR4, PT ;  /* 0x00000004dc007c0c */ /* 0x000fe2000bfc6270 */
[----:B------:R2:W-:Y:S01]  /*126e0*/  @!P2 ST.E.64 desc[UR36][R8.64], R60 ;  /* 0x0000003c0800a985 */ /* 0x0005e2000c101b24 */
[----:B---3--:R-:W-:Y:S02]  /*126f0*/  @!P1 LEA R4, P3, R223, R2, 0x2 ;  /* 0x00000002df049211 */ /* 0x008fe400078610ff */
[----:B------:R-:W-:-:S02]  /*12700*/  ISETP.GE.AND P2, PT, R23, UR4, PT ;  /* 0x0000000417007c0c */ /* 0x000fc4000bf46270 */
[----:B------:R-:W-:Y:S02]  /*12710*/  @!P1 LEA.HI.X R5, R223, R3, R33, 0x2, P3 ;  /* 0x00000003df059211 */ /* 0x000fe400018f1421 */
[----:B-1----:R-:W-:-:S03]  /*12720*/  @!P4 LEA R10, P3, R222, R2, 0x2 ;  /* 0x00000002de0ac211 */ /* 0x002fc600078610ff */
[----:B------:R2:W-:Y:S01]  /*12730*/  @!P1 ST.E.64 desc[UR36][R4.64], R58 ;  /* 0x0000003a04009985 */ /* 0x0005e2000c101b24 */
[-C--:B------:R-:W-:Y:S02]  /*12740*/  @!P4 LEA.HI.X R11, R222, R3.reuse, R32, 0x2, P3 ;  /* 0x00000003de0bc211 */ /* 0x080fe400018f1420 */
[-C--:B----4-:R-:W-:Y:S02]  /*12750*/  @!P5 LEA R6, P1, R221, R2.reuse, 0x2 ;  /* 0x00000002dd06d211 */ /* 0x090fe400078210ff */
[CC--:B------:R-:W-:Y:S01]  /*12760*/  @!P6 LEA R12, P3, R220.reuse, R2.reuse, 0x2 ;  /* 0x00000002dc0ce211 */ /* 0x0c0fe200078610ff */
[----:B------:R2:W-:Y:S01]  /*12770*/  @!P4 ST.E.64 desc[UR36][R10.64], R52 ;  /* 0x000000340a00c985 */ /* 0x0005e2000c101b24 */
[----:B------:R-:W-:Y:S02]  /*12780*/  @!P2 LEA R2, P4, R23, R2, 0x2 ;  /* 0x000000021702a211 */ /* 0x000fe400078810ff */
[-C--:B------:R-:W-:Y:S02]  /*12790*/  @!P5 LEA.HI.X R7, R221, R3.reuse, R31, 0x2, P1 ;  /* 0x00000003dd07d211 */ /* 0x080fe400008f141f */
[----:B------:R-:W-:-:S02]  /*127a0*/  @!P6 LEA.HI.X R13, R220, R3, R30, 0x2, P3 ;  /* 0x00000003dc0de211 */ /* 0x000fc400018f141e */
[----:B------:R-:W-:Y:S01]  /*127b0*/  @!P2 LEA.HI.X R3, R23, R3, R28, 0x2, P4 ;  /* 0x000000031703a211 */ /* 0x000fe200020f141c */
[----:B------:R2:W-:Y:S04]  /*127c0*/  @!P5 ST.E.64 desc[UR36][R6.64], R50 ;  /* 0x000000320600d985 */ /* 0x0005e8000c101b24 */
[----:B------:R2:W-:Y:S04]  /*127d0*/  @!P6 ST.E.64 desc[UR36][R12.64], R44 ;  /* 0x0000002c0c00e985 */ /* 0x0005e8000c101b24 */
[----:B------:R2:W-:Y:S02]  /*127e0*/  @!P2 ST.E.64 desc[UR36][R2.64], R42 ;  /* 0x0000002a0200a985 */ /* 0x0005e4000c101b24 */
.L_x_6393:
[----:B------:R-:W-:Y:S05]  /*127f0*/  BSYNC B1 ;  /* 0x0000000000017941 */ /* 0x000fea0003800000 */
.L_x_6392:
[----:B--2---:R2:W3:Y:S04]  /*12800*/  SHFL.IDX PT, R5, R26, 0x1, 0x1c1f ;  /* 0x003c1f001a057f89 */ /* 0x0044e800000e0000 */
[----:B------:R2:W4:Y:S01]  /*12810*/  SHFL.IDX PT, R4, R0, 0x1, 0x1c1f ;  /* 0x003c1f0000047f89 */ /* 0x00052200000e0000 */
        /* <DEDUP_REMOVED lines=8> */
[----:B------:R-:W-:Y:S01]  /*128a0*/  VIADD R25, R16, 0x40 ;  /* 0x0000004010197836 */ /* 0x000fe20000000000 */
[----:B------:R-:W-:Y:S01]  /*128b0*/  ISETP.GE.AND P5, PT, R226, UR4, PT ;  /* 0x00000004e2007c0c */ /* 0x000fe2000bfa6270 */
[----:B------:R-:W-:Y:S01]  /*128c0*/  VIADD R27, R16, 0x48 ;  /* 0x00000048101b7836 */ /* 0x000fe20000000000 */
[----:B------:R-:W-:-:S02]  /*128d0*/  SHF.R.S32.HI R9, RZ, 0x1f, R22 ;  /* 0x0000001fff097819 */ /* 0x000fc40000011416 */
[----:B0-2---:R-:W-:Y:S02]  /*128e0*/  SHF.R.S32.HI R0, RZ, 0x1f, R11 ;  /* 0x0000001fff007819 */ /* 0x005fe4000001140b */
[----:B------:R-:W-:Y:S01]  /*128f0*/  SHF.R.S32.HI R14, RZ, 0x1f, R15 ;  /* 0x0000001fff0e7819 */ /* 0x000fe2000001140f */
[----:B-1-34-:R-:W-:Y:S02]  /*12900*/  @!P1 IMAD.WIDE R2, R16, 0x4, R4 ;  /* 0x0000000410029825 */ /* 0x01afe400078e0204 */
[-C--:B------:R-:W-:Y:S02]  /*12910*/  @!P3 LEA R6, P2, R227, R4.reuse, 0x2 ;  /* 0x00000004e306b211 */ /* 0x080fe400078410ff */
[----:B------:R-:W-:Y:S01]  /*12920*/  @!P0 LEA R8, P6, R22, R4, 0x2 ;  /* 0x0000000416088211 */ /* 0x000fe200078c10ff */
[----:B------:R0:W-:Y:S01]  /*12930*/  @!P1 ST.E.64 desc[UR36][R2.64], R128 ;  /* 0x0000008002009985 */ /* 0x0001e2000c101b24 */
[----:B------:R-:W-:Y:S02]  /*12940*/  ISETP.GE.AND P1, PT, R11, UR4, PT ;  /* 0x000000040b007c0c */ /* 0x000fe4000bf26270 */
[----:B------:R-:W-:Y:S01]  /*12950*/  @!P3 LEA.HI.X R7, R227, R5, R29, 0x2, P2 ;  /* 0x00000005e307b211 */ /* 0x000fe200010f141d */
[----:B------:R-:W-:Y:S01]  /*12960*/  VIADD R29, R16, 0x38 ;  /* 0x00000038101d7836 */ /* 0x000fe20000000000 */
[----:B------:R-:W-:-:S02]  /*12970*/  ISETP.GE.AND P2, PT, R13, UR4, PT ;  /* 0x000000040d007c0c */ /* 0x000fc4000bf46270 */
[----:B------:R-:W-:Y:S01]  /*12980*/  @!P0 LEA.HI.X R9, R22, R5, R9, 0x2, P6 ;  /* 0x0000000516098211 */ /* 0x000fe200030f1409 */
[----:B------:R1:W-:Y:S01]  /*12990*/  @!P3 ST.E.64 desc[UR36][R6.64], R126 ;  /* 0x0000007e0600b985 */ /* 0x0003e2000c101b24 */
[----:B------:R-:W-:-:S05]  /*129a0*/  ISETP.GE.AND P3, PT, R15, UR4, PT ;  /* 0x000000040f007c0c */ /* 0x000fca000bf66270 */
[CC--:B------:R-:W-:Y:S02]  /*129b0*/  @!P1 LEA R10, P4, R11.reuse, R4.reuse, 0x2 ;  /* 0x000000040b0a9211 */ /* 0x0c0fe400078810ff */
[CC--:B0-----:R-:W-:Y:S02]  /*129c0*/  @!P5 LEA R2, P6, R226.reuse, R4.reuse, 0x2 ;  /* 0x00000004e202d211 */ /* 0x0c1fe400078c10ff */
[-C--:B------:R-:W-:Y:S02]  /*129d0*/  @!P1 LEA.HI.X R11, R11, R5.reuse, R0, 0x2, P4 ;  /* 0x000000050b0b9211 */ /* 0x080fe400020f1400 */
[----:B------:R-:W-:Y:S02]  /*129e0*/  SHF.R.S32.HI R0, RZ, 0x1f, R13 ;  /* 0x0000001fff007819 */ /* 0x000fe4000001140d */
[----:B-1----:R-:W-:Y:S02]  /*129f0*/  @!P2 LEA R6, P4, R13, R4, 0x2 ;  /* 0x000000040d06a211 */ /* 0x002fe400078810ff */
[----:B------:R-:W-:-:S02]  /*12a00*/  @!P5 LEA.HI.X R3, R226, R5, R36, 0x2, P6 ;  /* 0x00000005e203d211 */ /* 0x000fc400030f1424 */
[-C--:B------:R-:W-:Y:S02]  /*12a10*/  @!P2 LEA.HI.X R7, R13, R5.reuse, R0, 0x2, P4 ;  /* 0x000000050d07a211 */ /* 0x080fe400020f1400 */
[----:B------:R-:W-:Y:S01]  /*12a20*/  ISETP.GE.AND P4, PT, R29, UR4, PT ;  /* 0x000000041d007c0c */ /* 0x000fe2000bf86270 */
[----:B------:R0:W-:Y:S01]  /*12a30*/  @!P5 ST.E.64 desc[UR36][R2.64], R120 ;  /* 0x000000780200d985 */ /* 0x0001e2000c101b24 */
[----:B------:R-:W-:Y:S02]  /*12a40*/  ISETP.GE.AND P5, PT, R25, UR4, PT ;  /* 0x0000000419007c0c */ /* 0x000fe4000bfa6270 */
[----:B------:R-:W-:Y:S01]  /*12a50*/  @!P3 LEA R12, P6, R15, R4, 0x2 ;  /* 0x000000040f0cb211 */ /* 0x000fe200078c10ff */
[----:B------:R1:W-:Y:S01]  /*12a60*/  @!P0 ST.E.64 desc[UR36][R8.64], R118 ;  /* 0x0000007608008985 */ /* 0x0003e2000c101b24 */
[----:B------:R-:W-:Y:S02]  /*12a70*/  ISETP.GE.AND P0, PT, R27, UR4, PT ;  /* 0x000000041b007c0c */ /* 0x000fe4000bf06270 */
[----:B------:R-:W-:Y:S01]  /*12a80*/  @!P3 LEA.HI.X R13, R15, R5, R14, 0x2, P6 ;  /* 0x000000050f0db211 */ /* 0x000fe200030f140e */
[----:B------:R2:W-:Y:S01]  /*12a90*/  @!P1 ST.E.64 desc[UR36][R10.64], R112 ;  /* 0x000000700a009985 */ /* 0x0005e2000c101b24 */
[----:B------:R-:W-:-:S03]  /*12aa0*/  SHF.R.S32.HI R0, RZ, 0x1f, R29 ;  /* 0x0000001fff007819 */ /* 0x000fc6000001141d */
[CC--:B------:R-:W-:Y:S01]  /*12ab0*/  @!P4 LEA R14, P6, R29.reuse, R4.reuse, 0x2 ;  /* 0x000000041d0ec211 */ /* 0x0c0fe200078c10ff */
[----:B------:R3:W-:Y:S01]  /*12ac0*/  @!P2 ST.E.64 desc[UR36][R6.64], R110 ;  /* 0x0000006e0600a985 */ /* 0x0007e2000c101b24 */
[----:B0-----:R-:W-:Y:S02]  /*12ad0*/  SHF.R.S32.HI R3, RZ, 0x1f, R25 ;  /* 0x0000001fff037819 */ /* 0x001fe40000011419 */
[-C--:B------:R-:W-:Y:S01]  /*12ae0*/  @!P4 LEA.HI.X R15, R29, R5.reuse, R0, 0x2, P6 ;  /* 0x000000051d0fc211 */ /* 0x080fe200030f1400 */
[C---:B------:R-:W-:Y:S01]  /*12af0*/  VIADD R29, R16.reuse, 0x50 ;  /* 0x00000050101d7836 */ /* 0x040fe20000000000 */
[CC--:B------:R-:W-:Y:S01]  /*12b00*/  @!P5 LEA R2, P1, R25.reuse, R4.reuse, 0x2 ;  /* 0x000000041902d211 */ /* 0x0c0fe200078210ff */
[----:B------:R0:W-:Y:S01]  /*12b10*/  @!P3 ST.E.64 desc[UR36][R12.64], R104 ;  /* 0x000000680c00b985 */ /* 0x0001e2000c101b24 */
[----:B------:R-:W-:Y:S02]  /*12b20*/  SHF.R.S32.HI R0, RZ, 0x1f, R27 ;  /* 0x0000001fff007819 */ /* 0x000fe4000001141b */
[----:B------:R-:W-:Y:S01]  /*12b30*/  @!P5 LEA.HI.X R3, R25, R5, R3, 0x2, P1 ;  /* 0x000000051903d211 */ /* 0x000fe200008f1403 */
[----:B------:R-:W-:Y:S01]  /*12b40*/  VIADD R25, R16, 0x58 ;  /* 0x0000005810197836 */ /* 0x000fe20000000000 */
[----:B-1----:R-:W-:Y:S01]  /*12b50*/  @!P0 LEA R8, P6, R27, R4, 0x2 ;  /* 0x000000041b088211 */ /* 0x002fe200078c10ff */
[----:B------:R1:W-:Y:S01]  /*12b60*/  @!P4 ST.E.64 desc[UR36][R14.64], R102 ;  /* 0x000000660e00c985 */ /* 0x0003e2000c101b24 */
[----:B------:R-:W-:-:S02]  /*12b70*/  ISETP.GE.AND P1, PT, R29, UR4, PT ;  /* 0x000000041d007c0c */ /* 0x000fc4000bf26270 */
[----:B------:R-:W-:Y:S01]  /*12b80*/  @!P0 LEA.HI.X R9, R27, R5, R0, 0x2, P6 ;  /* 0x000000051b098211 */ /* 0x000fe200030f1400 */
[----:B------:R-:W-:Y:S01]  /*12b90*/  VIADD R27, R16, 0x60 ;  /* 0x00000060101b7836 */ /* 0x000fe20000000000 */
[----:B------:R-:W-:Y:S01]  /*12ba0*/  ISETP.GE.AND P2, PT, R25, UR4, PT ;  /* 0x0000000419007c0c */ /* 0x000fe2000bf46270 */
[----:B------:R-:W-:Y:S01]  /*12bb0*/  @!P5 ST.E.64 desc[UR36][R2.64], R96 ;  /* 0x000000600200d985 */ /* 0x000fe2000c101b24 */
[----:B------:R-:W-:Y:S02]  /*12bc0*/  SHF.R.S32.HI R0, RZ, 0x1f, R29 ;  /* 0x0000001fff007819 */ /* 0x000fe4000001141d */
[----:B------:R-:W-:Y:S01]  /*12bd0*/  ISETP.GE.AND P3, PT, R27, UR4, PT ;  /* 0x000000041b007c0c */ /* 0x000fe2000bf66270 */
[----:B------:R4:W-:Y:S01]  /*12be0*/  @!P0 ST.E.64 desc[UR36][R8.64], R94 ;  /* 0x0000005e08008985 */ /* 0x0009e2000c101b24 */
[----:B------:R-:W-:-:S03]  /*12bf0*/  SHF.R.S32.HI R24, RZ, 0x1f, R27 ;  /* 0x0000001fff187819 */ /* 0x000fc6000001141b */
[----:B--2---:R-:W-:-:S04]  /*12c00*/  @!P1 LEA R10, P6, R29, R4, 0x2 ;  /* 0x000000041d0a9211 */ /* 0x004fc800078c10ff */
[-C--:B------:R-:W-:Y:S01]  /*12c10*/  @!P1 LEA.HI.X R11, R29, R5.reuse, R0, 0x2, P6 ;  /* 0x000000051d0b9211 */ /* 0x080fe200030f1400 */
[C---:B------:R-:W-:Y:S01]  /*12c20*/  VIADD R29, R16.reuse, 0x68 ;  /* 0x00000068101d7836 */ /* 0x040fe20000000000 */
[----:B------:R-:W-:Y:S02]  /*12c30*/  SHF.R.S32.HI R0, RZ, 0x1f, R25 ;  /* 0x0000001fff007819 */ /* 0x000fe40000011419 */
[-C--:B---3--:R-:W-:Y:S01]  /*12c40*/  @!P2 LEA R6, P4, R25, R4.reuse, 0x2 ;  /* 0x000000041906a211 */ /* 0x088fe200078810ff */
[----:B------:R2:W-:Y:S01]  /*12c50*/  @!P1 ST.E.64 desc[UR36][R10.64], R88 ;  /* 0x000000580a009985 */ /* 0x0005e2000c101b24 */
[----:B0-----:R-:W-:Y:S02]  /*12c60*/  @!P3 LEA R12, P6, R27, R4, 0x2 ;  /* 0x000000041b0cb211 */ /* 0x001fe400078c10ff */
[----:B------:R-:W-:Y:S01]  /*12c70*/  @!P2 LEA.HI.X R7, R25, R5, R0, 0x2, P4 ;  /* 0x000000051907a211 */ /* 0x000fe200020f1400 */
[----:B------:R-:W-:Y:S01]  /*12c80*/  VIADD R25, R16, 0x70 ;  /* 0x0000007010197836 */ /* 0x000fe20000000000 */
[----:B------:R-:W-:-:S02]  /*12c90*/  ISETP.GE.AND P4, PT, R29, UR4, PT ;  /* 0x000000041d007c0c */ /* 0x000fc4000bf86270 */
[----:B------:R-:W-:Y:S01]  /*12ca0*/  @!P3 LEA.HI.X R13, R27, R5, R24, 0x2, P6 ;  /* 0x000000051b0db211 */ /* 0x000fe200030f1418 */
[----:B------:R-:W-:Y:S01]  /*12cb0*/  VIADD R27, R16, 0x78 ;  /* 0x00000078101b7836 */ /* 0x000fe20000000000 */
[----:B------:R-:W-:Y:S01]  /*12cc0*/  ISETP.GE.AND P5, PT, R25, UR4, PT ;  /* 0x0000000419007c0c */ /* 0x000fe2000bfa6270 */
[----:B------:R0:W-:Y:S01]  /*12cd0*/  @!P2 ST.E.64 desc[UR36][R6.64], R86 ;  /* 0x000000560600a985 */ /* 0x0001e2000c101b24 */
[----:B------:R-:W-:Y:S02]  /*12ce0*/  SHF.R.S32.HI R0, RZ, 0x1f, R29 ;  /* 0x0000001fff007819 */ /* 0x000fe4000001141d */
[----:B------:R-:W-:Y:S01]  /*12cf0*/  ISETP.GE.AND P0, PT, R27, UR4, PT ;  /* 0x000000041b007c0c */ /* 0x000fe2000bf06270 */
[----:B------:R-:W-:Y:S01]  /*12d00*/  @!P3 ST.E.64 desc[UR36][R12.64], R80 ;  /* 0x000000500c00b985 */ /* 0x000fe2000c101b24 */
[----:B------:R-:W-:Y:S02]  /*12d10*/  ISETP.GE.AND P1, PT, R19, UR4, PT ;  /* 0x0000000413007c0c */ /* 0x000fe4000bf26270 */
[----:B------:R-:W-:-:S02]  /*12d20*/  ISETP.GE.AND P3, PT, R225, UR4, PT ;  /* 0x00000004e1007c0c */ /* 0x000fc4000bf66270 */
[CC--:B-1----:R-:W-:Y:S02]  /*12d30*/  @!P4 LEA R14, P6, R29.reuse, R4.reuse, 0x2 ;  /* 0x000000041d0ec211 */ /* 0x0c2fe400078c10ff */
[----:B------:R-:W-:Y:S02]  /*12d40*/  ISETP.GE.AND P2, PT, R224, UR4, PT ;  /* 0x00000004e0007c0c */ /* 0x000fe4000bf46270 */
[----:B------:R-:W-:Y:S02]  /*12d50*/  @!P4 LEA.HI.X R15, R29, R5, R0, 0x2, P6 ;  /* 0x000000051d0fc211 */ /* 0x000fe400030f1400 */
[----:B------:R-:W-:Y:S02]  /*12d60*/  SHF.R.S32.HI R0, RZ, 0x1f, R25 ;  /* 0x0000001fff007819 */ /* 0x000fe40000011419 */
[-C--:B------:R-:W-:Y:S01]  /*12d70*/  @!P5 LEA R24, P6, R25, R4.reuse, 0x2 ;  /* 0x000000041918d211 */ /* 0x080fe200078c10ff */
[----:B------:R-:W-:Y:S01]  /*12d80*/  @!P4 ST.E.64 desc[UR36][R14.64], R78 ;  /* 0x0000004e0e00c985 */ /* 0x000fe2000c101b24 */
[----:B----4-:R-:W-:-:S02]  /*12d90*/  @!P1 LEA R8, P4, R19, R4, 0x2 ;  /* 0x0000000413089211 */ /* 0x010fc400078810ff */
[-C--:B------:R-:W-:Y:S02]  /*12da0*/  @!P5 LEA.HI.X R25, R25, R5.reuse, R0, 0x2, P6 ;  /* 0x000000051919d211 */ /* 0x080fe400030f1400 */
[----:B------:R-:W-:Y:S02]  /*12db0*/  SHF.R.S32.HI R0, RZ, 0x1f, R27 ;  /* 0x0000001fff007819 */ /* 0x000fe4000001141b */
[C---:B------:R-:W-:Y:S01]  /*12dc0*/  @!P0 LEA R2, P6, R27.reuse, R4, 0x2 ;  /* 0x000000041b028211 */ /* 0x040fe200078c10ff */
[----:B------:R-:W-:Y:S01]  /*12dd0*/  @!P5 ST.E.64 desc[UR36][R24.64], R72 ;  /* 0x000000481800d985 */ /* 0x000fe2000c101b24 */
[----:B------:R-:W-:Y:S02]  /*12de0*/  ISETP.GE.AND P5, PT, R222, UR4, PT ;  /* 0x00000004de007c0c */ /* 0x000fe4000bfa6270 */
[----:B------:R-:W-:Y:S02]  /*12df0*/  @!P0 LEA.HI.X R3, R27, R5, R0, 0x2, P6 ;  /* 0x000000051b038211 */ /* 0x000fe400030f1400 */
[----:B------:R-:W-:-:S02]  /*12e00*/  SHF.R.S32.HI R0, RZ, 0x1f, R19 ;  /* 0x0000001fff007819 */ /* 0x000fc40000011413 */
[-C--:B--2---:R-:W-:Y:S01]  /*12e10*/  @!P2 LEA R10, P6, R224, R4.reuse, 0x2 ;  /* 0x00000004e00aa211 */ /* 0x084fe200078c10ff */
[----:B------:R1:W-:Y:S01]  /*12e20*/  @!P0 ST.E.64 desc[UR36][R2.64], R70 ;  /* 0x0000004602008985 */ /* 0x0003e2000c101b24 */
[-C--:B------:R-:W-:Y:S02]  /*12e30*/  @!P1 LEA.HI.X R9, R19, R5.reuse, R0, 0x2, P4 ;  /* 0x0000000513099211 */ /* 0x080fe400020f1400 */
[----:B------:R-:W-:Y:S02]  /*12e40*/  ISETP.GE.AND P0, PT, R223, UR4, PT ;  /* 0x00000004df007c0c */ /* 0x000fe4000bf06270 */
[C---:B0-----:R-:W-:Y:S01]  /*12e50*/  @!P3 LEA R6, P4, R225.reuse, R4, 0x2 ;  /* 0x00000004e106b211 */ /* 0x041fe200078810ff */
[----:B------:R0:W-:Y:S01]  /*12e60*/  @!P1 ST.E.64 desc[UR36][R8.64], R64 ;  /* 0x0000004008009985 */ /* 0x0001e2000c101b24 */
[----:B------:R-:W-:Y:S02]  /*12e70*/  ISETP.GE.AND P1, PT, R220, UR4, PT ;  /* 0x00000004dc007c0c */ /* 0x000fe4000bf26270 */
[----:B------:R-:W-:-:S02]  /*12e80*/  @!P3 LEA.HI.X R7, R225, R5, R35, 0x2, P4 ;  /* 0x00000005e107b211 */ /* 0x000fc400020f1423 */
[----:B------:R-:W-:Y:S02]  /*12e90*/  ISETP.GE.AND P4, PT, R221, UR4, PT ;  /* 0x00000004dd007c0c */ /* 0x000fe4000bf86270 */
[-C--:B------:R-:W-:Y:S01]  /*12ea0*/  @!P2 LEA.HI.X R11, R224, R5.reuse, R34, 0x2, P6 ;  /* 0x00000005e00ba211 */ /* 0x080fe200030f1422 */
[----:B------:R2:W-:Y:S02]  /*12eb0*/  @!P3 ST.E.64 desc[UR36][R6.64], R62 ;  /* 0x0000003e0600b985 */ /* 0x0005e4000c101b24 */
[CC--:B-1----:R-:W-:Y:S02]  /*12ec0*/  @!P0 LEA R2, P3, R223.reuse, R4.reuse, 0x2 ;  /* 0x00000004df028211 */ /* 0x0c2fe400078610ff */
[----:B------:R2:W-:Y:S01]  /*12ed0*/  @!P2 ST.E.64 desc[UR36][R10.64], R56 ;  /* 0x000000380a00a985 */ /* 0x0005e2000c101b24 */
[----:B------:R-:W-:Y:S02]  /*12ee0*/  @!P5 LEA R12, P2, R222, R4, 0x2 ;  /* 0x00000004de0cd211 */ /* 0x000fe400078410ff */
[----:B------:R-:W-:-:S02]  /*12ef0*/  @!P0 LEA.HI.X R3, R223, R5, R33, 0x2, P3 ;  /* 0x00000005df038211 */ /* 0x000fc400018f1421 */
[-C--:B------:R-:W-:Y:S02]  /*12f00*/  @!P1 LEA R14, P6, R220, R4.reuse, 0x2 ;  /* 0x00000004dc0e9211 */ /* 0x080fe400078c10ff */
[C---:B0-----:R-:W-:Y:S01]  /*12f10*/  @!P4 LEA R8, P3, R221.reuse, R4, 0x2 ;  /* 0x00000004dd08c211 */ /* 0x041fe200078610ff */
[----:B------:R2:W-:Y:S01]  /*12f20*/  @!P0 ST.E.64 desc[UR36][R2.64], R54 ;  /* 0x0000003602008985 */ /* 0x0005e2000c101b24 */
        /* <DEDUP_REMOVED lines=8> */
[----:B--2---:R-:W-:-:S04]  /*12fb0*/  LEA R2, P0, R23, R4, 0x2 ;  /* 0x0000000417027211 */ /* 0x004fc800078010ff */
[----:B------:R-:W-:-:S05]  /*12fc0*/  LEA.HI.X R3, R23, R5, R28, 0x2, P0 ;  /* 0x0000000517037211 */ /* 0x000fca00000f141c */
[----:B------:R0:W-:Y:S01]  /*12fd0*/  ST.E.64 desc[UR36][R2.64], R20 ;  /* 0x0000001402007985 */ /* 0x0001e2000c101b24 */
[----:B------:R-:W-:Y:S05]  /*12fe0*/  BRA `(.L_x_6391) ;  /* 0x0000000c006c7947 */ /* 0x000fea0003800000 */
.L_x_6382:
        /* <DEDUP_REMOVED lines=31> */
.L_x_6394:
[----:B------:R-:W-:Y:S01]  /*131e0*/  USEL UR52, UR52, URZ, !UP0 ;  /* 0x0000003f34347287 */ /* 0x000fe2000c000000 */
[----:B------:R-:W-:Y:S01]  /*131f0*/  BSSY B1, `(.L_x_6395) ;  /* 0x0000038000017945 */ /* 0x000fe20003800000 */
[----:B------:R-:W-:-:S03]  /*13200*/  USEL UR55, UR55, URZ, !UP0 ;  /* 0x0000003f37377287 */ /* 0x000fc6000c000000 */
[----:B------:R-:W-:Y:S09]  /*13210*/  @P0 BRA `(.L_x_6396) ;  /* 0x0000000000d40947 */ /* 0x000ff20003800000 */
        /* <DEDUP_REMOVED lines=53> */
.L_x_6396:
[----:B------:R-:W-:Y:S05]  /*13570*/  BSYNC B1 ;  /* 0x0000000000017941 */ /* 0x000fea0003800000 */
.L_x_6395:
        /* <DEDUP_REMOVED lines=34> */
[----:B------:R-:W-:Y:S02]  /*137a0*/  IMAD.U32 R2, RZ, RZ, UR52 ;  /* 0x00000034ff027e24 */ /* 0x000fe4000f8e00ff */
[C---:B------:R-:W-:Y:S01]  /*137b0*/  IMAD R9, R5.reuse, UR9, R4 ;  /* 0x0000000905097c24 */ /* 0x040fe2000f8e0204 */
[----:B------:R-:W-:Y:S01]  /*137c0*/  SHF.R.S32.HI R4, RZ, 0x1f, R7 ;  /* 0x0000001fff047819 */ /* 0x000fe20000011407 */
[----:B------:R-:W-:Y:S01]  /*137d0*/  IMAD.WIDE.U32 R2, R5, UR8, R2 ;  /* 0x0000000805027c25 */ /* 0x000fe2000f8e0002 */
[----:B------:R-:W-:-:S03]  /*137e0*/  ULDC.64 UR8, c[0x0][0xad8] ;  /* 0x0002b60000087ab9 */ /* 0x000fc60000000a00 */
        /* <DEDUP_REMOVED lines=36> */
.L_x_6398:
[----:B------:R-:W-:Y:S05]  /*13a30*/  BSYNC B1 ;  /* 0x0000000000017941 */ /* 0x000fea0003800000 */
.L_x_6397:
        /* <DEDUP_REMOVED lines=17> */
.L_x_6400:
[----:B------:R-:W-:Y:S05]  /*13b50*/  BSYNC B1 ;  /* 0x0000000000017941 */ /* 0x000fea0003800000 */
.L_x_6399:
        /* <DEDUP_REMOVED lines=17> */
.L_x_6402:
[----:B------:R-:W-:Y:S05]  /*13c70*/  BSYNC B1 ;  /* 0x0000000000017941 */ /* 0x000fea0003800000 */
.L_x_6401:
        /* <DEDUP_REMOVED lines=18> */
.L_x_6391:
[----:B------:R-:W-:Y:S05]  /*13da0*/  BSYNC B0 ;  /* 0x0000000000007941 */ /* 0x000fea0003800000 */
.L_x_6381:
[----:B------:R-:W-:Y:S02]  /*13db0*/  ULDC UR4, c[0x0][0xc3c] ;  /* 0x00030f0000047ab9 */ /* 0x000fe40000000800 */
[----:B------:R-:W-:-:S06]  /*13dc0*/  UISETP.GE.AND UP0, UPT, UR7, UR4, UPT ;  /* 0x000000040700728c */ /* 0x000fcc000bf06270 */
[----:B------:R-:W-:-:S13]  /*13dd0*/  PLOP3.LUT P0, PT, PT, PT, UP0, 0x80, 0x0 ;  /* 0x000000000000781c */ /* 0x000fda0003f0f008 */
[----:B------:R-:W-:Y:S05]  /*13de0*/  @!P0 BRA `(.L_x_6403) ;  /* 0xfffffed000348947 */ /* 0x000fea000383ffff */
[----:B------:R-:W-:Y:S05]  /*13df0*/  EXIT ;  /* 0x000000000000794d */ /* 0x000fea0003800000 */
.L_x_6338:
        /* <DEDUP_REMOVED lines=62> */
.L_x_6407:
        /* <DEDUP_REMOVED lines=36> */
.L_x_6405:
[----:B------:R-:W-:-:S04]  /*14420*/  IMAD.IADD R8, R11, 0x1, -R8 ;  /* 0x000000010b087824 */ /* 0x000fc800078e0a08 */
[----:B------:R-:W-:-:S05]  /*14430*/  IMAD R3, R5, R4, R8 ;  /* 0x0000000405037224 */ /* 0x000fca00078e0208 */
[----:B------:R-:W-:Y:S01]  /*14440*/  ISETP.GT.AND P0, PT, R3, R6, PT ;  /* 0x000000060300720c */ /* 0x000fe20003f04270 */
[----:B------:R-:W-:-:S12]  /*14450*/  IMAD.MOV.U32 R3, RZ, RZ, RZ ;  /* 0x000000ffff037224 */ /* 0x000fd800078e00ff */
        /* <DEDUP_REMOVED lines=13> */
.L_x_6408:
[----:B01----:R-:W-:-:S04]  /*14530*/  IMAD R2, R3, R4, R8 ;  /* 0x0000000403027224 */ /* 0x003fc800078e0208 */
[----:B------:R-:W-:Y:S01]  /*14540*/  IMAD.IADD R5, R6, 0x1, -R2 ;  /* 0x0000000106057824 */ /* 0x000fe200078e0a02 */
[----:B------:R0:W-:Y:S01]  /*14550*/  STL [R1], R2 ;  /* 0x0000000201007387 */ /* 0x0001e20000100800 */
[----:B------:R-:W-:Y:S05]  /*14560*/  @!P1 BRA `(.L_x_6409) ;  /* 0x0000000000ec9947 */ /* 0x000fea0003800000 */
        /* <DEDUP_REMOVED lines=40> */
[----:B------:R-:W-:Y:S02]  /*147f0*/  IMAD R3, R2, R6, R3 ;  /* 0x0000000602037224 */ /* 0x000fe400078e0203 */
[----:B------:R-:W-:-:S03]  /*14800*/  IMAD.MOV R6, RZ, RZ, -R8 ;  /* 0x000000ffff067224 */ /* 0x000fc600078e0a08 */
        /* <DEDUP_REMOVED lines=13> */
[----:B------:R-:W-:Y:S02]  /*148e0*/  IMAD R2, R0, R6, R5 ;  /* 0x0000000600027224 */ /* 0x000fe400078e0205 */
[----:B------:R-:W-:-:S05]  /*148f0*/  IMAD R3, R3, 0x10000, R4 ;  /* 0x0001000003037824 */ /* 0x000fca00078e0204 */
[----:B------:R1:W-:Y:S01]  /*14900*/  STL [R1+0x8], R3 ;  /* 0x0000080301007387 */ /* 0x0003e20000100800 */
[----:B------:R-:W-:Y:S05]  /*14910*/  BRA `(.L_x_6410) ;  /* 0x0000000400007947 */ /* 0x000fea0003800000 */
.L_x_6409:
        /* <DEDUP_REMOVED lines=40> */
[----:B0-----:R-:W-:-:S02]  /*14ba0*/  VIADD R3, R4, 0xffffffe ;  /* 0x0ffffffe04037836 */ /* 0x001fc40000000000 */
[----:B------:R-:W-:-:S04]  /*14bb0*/  IMAD.MOV R4, RZ, RZ, -R13 ;  /* 0x000000ffff047224 */ /* 0x000fc800078e0a0d */
        /* <DEDUP_REMOVED lines=20> */
[----:B------:R-:W-:-:S05]  /*14d00*/  IMAD R3, R2, R4, R3 ;  /* 0x0000000402037224 */ /* 0x000fca00078e0203 */
[----:B------:R0:W-:Y:S02]  /*14d10*/  STL [R1+0x8], R3 ;  /* 0x0000080301007387 */ /* 0x0001e40000100800 */
.L_x_6410:
[----:B01----:R-:W-:-:S05]  /*14d20*/  LOP3.LUT R3, RZ, R2, RZ, 0x33, !PT ;  /* 0x00000002ff037212 */ /* 0x003fca00078e33ff */
[----:B------:R-:W-:-:S05]  /*14d30*/  IMAD.IADD R0, R0, 0x1, R3 ;  /* 0x0000000100007824 */ /* 0x000fca00078e0203 */
[----:B------:R1:W-:Y:S01]  /*14d40*/  STL [R1+0x4], R0 ;  /* 0x0000040001007387 */ /* 0x0003e20000100800 */
[----:B------:R-:W-:Y:S05]  /*14d50*/  BRA `(.L_x_6411) ;  /* 0x0000000000107947 */ /* 0x000fea0003800000 */
.L_x_6406:
[----:B------:R0:W-:Y:S01]  /*14d60*/  STL [R1], R6 ;  /* 0x0000000601007387 */ /* 0x0001e20000100800 */
[----:B------:R-:W-:-:S03]  /*14d70*/  ULDC UR41, c[0x0][0xc3c] ;  /* 0x00030f0000297ab9 */ /* 0x000fc60000000800 */
[----:B------:R0:W-:Y:S04]  /*14d80*/  STL [R1+0x4], RZ ;  /* 0x000004ff01007387 */ /* 0x0001e80000100800 */
[----:B------:R0:W-:Y:S02]  /*14d90*/  STL [R1+0x8], RZ ;  /* 0x000008ff01007387 */ /* 0x0001e40000100800 */
.L_x_6411:
[----:B------:R-:W2:Y:S04]  /*14da0*/  LDL R8, [R1] ;  /* 0x0000000001087983 */ /* 0x000ea80000100800 */
[----:B------:R-:W2:Y:S04]  /*14db0*/  LDL R9, [R1+0x4] ;  /* 0x0000040001097983 */ /* 0x000ea80000100800 */
[----:B------:R-:W2:Y:S01]  /*14dc0*/  LDL R10, [R1+0x8] ;  /* 0x00000800010a7983 */ /* 0x000ea20000100800 */
[----:B------:R-:W-:Y:S01]  /*14dd0*/  ISETP.NE.AND P0, PT, R7, RZ, PT ;  /* 0x000000ff0700720c */ /* 0x000fe20003f05270 */
[----:B------:R-:W-:-:S12]  /*14de0*/  IMAD.U32 R2, RZ, RZ, UR41 ;  /* 0x00000029ff027e24 */ /* 0x000fd8000f8e00ff */
[----:B------:R-:W3:Y:S01]  /*14df0*/  @!P0 S2R R3, SR_CgaCtaId ;  /* 0x0000000000038919 */ /* 0x000ee20000008800 */
[----:B-1----:R-:W-:Y:S01]  /*14e00*/  @!P0 MOV R0, 0x400 ;  /* 0x0000040000008802 */ /* 0x002fe20000000f00 */
[----:B------:R-:W-:-:S03]  /*14e10*/  @!P0 IMAD.MOV.U32 R11, RZ, RZ, R2 ;  /* 0x000000ffff0b8224 */ /* 0x000fc600078e0002 */
[----:B---3--:R-:W-:-:S05]  /*14e20*/  @!P0 LEA R0, R3, R0, 0x18 ;  /* 0x0000000003008211 */ /* 0x008fca00078ec0ff */
[----:B--2---:R1:W-:Y:S01]  /*14e30*/  @!P0 STS.128 [R0+0x334d0], R8 ;  /* 0x0334d00800008388 */ /* 0x0043e20000000c00 */
[----:B------:R-:W-:Y:S06]  /*14e40*/  BAR.ARV 0x5, 0x180 ;  /* 0x0146000000007b1d */ /* 0x000fec0000002000 */
.L_x_6404:
[----:B------:R-:W-:Y:S01]  /*14e50*/  ULDC UR4, c[0x0][0xc3c] ;  /* 0x00030f0000047ab9 */ /* 0x000fe20000000800 */
[----:B------:R2:W-:Y:S01]  /*14e60*/  STL [R1+0x20], RZ ;  /* 0x000020ff01007387 */ /* 0x0005e20000100800 */
[----:B------:R-:W-:Y:S01]  /*14e70*/  UISETP.GE.AND UP0, UPT, UR41, UR4, UPT ;  /* 0x000000042900728c */ /* 0x000fe2000bf06270 */
[----:B------:R-:W-:Y:S02]  /*14e80*/  IMAD.MOV.U32 R34, RZ, RZ, 0x1 ;  /* 0x00000001ff227424 */ /* 0x000fe400078e00ff */
[----:B------:R-:W-:-:S03]  /*14e90*/  IMAD.MOV.U32 R31, RZ, RZ, RZ ;  /* 0x000000ffff1f7224 */ /* 0x000fc600078e00ff */
[----:B------:R-:W-:-:S13]  /*14ea0*/  PLOP3.LUT P0, PT, PT, PT, UP0, 0x80, 0x0 ;  /* 0x000000000000781c */ /* 0x000fda0003f0f008 */
[----:B--2---:R-:W-:Y:S05]  /*14eb0*/  @P0 BRA `(.L_x_6412) ;  /* 0x0000006c00600947 */ /* 0x004fea0003800000 */
[----:B-1----:R-:W2:Y:S01]  /*14ec0*/  LDL R0, [R1+0x2c] ;  /* 0x00002c0001007983 */ /* 0x002ea20000100800 */
[----:B------:R-:W1:Y:S01]  /*14ed0*/  S2UR UR4, SR_CgaCtaId ;  /* 0x00000000000479c3 */ /* 0x000e620000008800 */
[----:B------:R-:W-:Y:S01]  /*14ee0*/  MOV R18, 0x400 ;  /* 0x0000040000127802 */ /* 0x000fe20000000f00 */
[----:B------:R-:W-:Y:S01]  /*14ef0*/  IMAD.MOV.U32 R34, RZ, RZ, 0x1 ;  /* 0x00000001ff227424 */ /* 0x000fe200078e00ff */
[----:B------:R-:W3:Y:S01]  /*14f00*/  S2R R8, SR_TID.X ;  /* 0x0000000000087919 */ /* 0x000ee20000002100 */
[----:B------:R-:W-:Y:S01]  /*14f10*/  IMAD.MOV.U32 R31, RZ, RZ, RZ ;  /* 0x000000ffff1f7224 */ /* 0x000fe200078e00ff */
[----:B------:R-:W-:Y:S01]  /*14f20*/  ULDC UR47, c[0x0][0xc] ;  /* 0x00000300002f7ab9 */ /* 0x000fe20000000800 */
[----:B------:R-:W-:Y:S01]  /*14f30*/  STL [R1+0x20], RZ ;  /* 0x000020ff01007387 */ /* 0x000fe20000100800 */
[C---:B---3--:R-:W-:Y:S02]  /*14f40*/  IMAD.SHL.U32 R16, R8.reuse, 0x40, RZ ;  /* 0x0000004008107824 */ /* 0x048fe400078e00ff */
[----:B------:R-:W-:-:S02]  /*14f50*/  IMAD.SHL.U32 R36, R8, 0x10, RZ ;  /* 0x0000001008247824 */ /* 0x000fc400078e00ff */
[----:B------:R-:W-:Y:S01]  /*14f60*/  IMAD.SHL.U32 R7, R8, 0x2, RZ ;  /* 0x0000000208077824 */ /* 0x000fe200078e00ff */
[----:B------:R-:W-:Y:S01]  /*14f70*/  LOP3.LUT R3, R16, 0x180, RZ, 0xc0, !PT ;  /* 0x0000018010037812 */ /* 0x000fe200078ec0ff */
[----:B------:R-:W-:Y:S01]  /*14f80*/  IMAD.SHL.U32 R2, R8, 0x20, RZ ;  /* 0x0000002008027824 */ /* 0x000fe200078e00ff */
[----:B0-----:R-:W-:Y:S01]  /*14f90*/  LOP3.LUT R6, R36, 0x1b0, RZ, 0xc0, !PT ;  /* 0x000001b024067812 */ /* 0x001fe200078ec0ff */
[----:B------:R-:W-:Y:S01]  /*14fa0*/  IMAD.SHL.U32 R9, R8, 0x4, RZ ;  /* 0x0000000408097824 */ /* 0x000fe200078e00ff */
[----:B------:R-:W-:Y:S02]  /*14fb0*/  LOP3.LUT R5, R36, 0x600, RZ, 0xc0, !PT ;  /* 0x0000060024057812 */ /* 0x000fe400078ec0ff */
[----:B------:R-:W-:Y:S02]  /*14fc0*/  LOP3.LUT R7, R6, 0x30, R7, 0x78, !PT ;  /* 0x0000003006077812 */ /* 0x000fe400078e7807 */
[----:B------:R-:W-:Y:S02]  /*14fd0*/  LOP3.LUT R4, R2, 0x80, RZ, 0xc0, !PT ;  /* 0x0000008002047812 */ /* 0x000fe400078ec0ff */
[----:B------:R-:W-:-:S02]  /*14fe0*/  LOP3.LUT R5, R5, 0x60, R2, 0xf8, !PT ;  /* 0x0000006005057812 */ /* 0x000fc400078ef802 */
[----:B------:R-:W-:Y:S02]  /*14ff0*/  LOP3.LUT R4, R4, 0x10, R8, 0xf8, !PT ;  /* 0x0000001004047812 */ /* 0x000fe400078ef808 */
[----:B------:R-:W-:Y:S02]  /*15000*/  LOP3.LUT R5, R5, 0x100, R2, 0xf8, !PT ;  /* 0x0000010005057812 */ /* 0x000fe400078ef802 */
[----:B------:R-:W-:-:S04]  /*15010*/  LOP3.LUT R4, R4, 0x10, R9, 0x78, !PT ;  /* 0x0000001004047812 */ /* 0x000fc800078e7809 */
[----:B------:R-:W-:Y:S02]  /*15020*/  LOP3.LUT R17, R5, R4, RZ, 0xfc, !PT ;  /* 0x0000000405117212 */ /* 0x000fe400078efcff */
[----:B--2---:R-:W-:Y:S02]  /*15030*/  R2UR UR5, R0 ;  /* 0x00000000000572ca */ /* 0x004fe400000e0000 */
[----:B------:R-:W-:-:S04]  /*15040*/  SHF.R.U32.HI R0, RZ, 0x1, R8 ;  /* 0x00000001ff007819 */ /* 0x000fc80000011608 */
[----:B------:R-:W-:Y:S01]  /*15050*/  LOP3.LUT R0, R3, 0x30, R0, 0xf8, !PT ;  /* 0x0000003003007812 */ /* 0x000fe200078ef800 */
[C---:B------:R-:W-:Y:S01]  /*15060*/  IMAD.SHL.U32 R3, R8.reuse, 0x8, RZ ;  /* 0x0000000808037824 */ /* 0x040fe200078e00ff */
[----:B------:R-:W-:-:S04]  /*15070*/  LOP3.LUT R8, R8, 0x7f, RZ, 0xc0, !PT ;  /* 0x0000007f08087812 */ /* 0x000fc800078ec0ff */
[----:B------:R-:W-:Y:S01]  /*15080*/  LOP3.LUT R3, R0, 0x30, R3, 0x78, !PT ;  /* 0x0000003000037812 */ /* 0x000fe200078e7803 */
[----:B------:R-:W-:Y:S01]  /*15090*/  ULOP3.LUT UR44, UR5, 0x2, URZ, 0xfc, !UPT ;  /* 0x00000002052c7892 */ /* 0x000fe2000f8efc3f */
[----:B------:R-:W-:Y:S01]  /*150a0*/  LOP3.LUT R0, R7, 0x640, R36, 0xf8, !PT ;  /* 0x0000064007007812 */ /* 0x000fe200078ef824 */
[----:B------:R-:W-:Y:S01]  /*150b0*/  ULOP3.LUT UR46, UR5, 0x1, URZ, 0xfc, !UPT ;  /* 0x00000001052e7892 */ /* 0x000fe2000f8efc3f */
[----:B------:R-:W-:Y:S01]  /*150c0*/  LOP3.LUT R16, R3, 0x640, R16, 0xf8, !PT ;  /* 0x0000064003107812 */ /* 0x000fe200078ef810 */
[----:B-1----:R-:W-:Y:S01]  /*150d0*/  IMAD.U32 R3, RZ, RZ, UR4 ;  /* 0x00000004ff037e24 */ /* 0x002fe2000f8e00ff */
[----:B------:R-:W-:Y:S02]  /*150e0*/  SHF.R.U32.HI R4, RZ, 0x2, R8 ;  /* 0x00000002ff047819 */ /* 0x000fe40000011608 */
[----:B------:R-:W-:Y:S02]  /*150f0*/  LOP3.LUT R36, R36, 0x30, RZ, 0xc0, !PT ;  /* 0x0000003024247812 */ /* 0x000fe400078ec0ff */
[----:B------:R-:W-:Y:S01]  /*15100*/  LEA R18, R3, R18, 0x18 ;  /* 0x0000001203127211 */ /* 0x000fe200078ec0ff */
[----:B------:R0:W-:Y:S01]  /*15110*/  STL [R1+0x14], R3 ;  /* 0x0000140301007387 */ /* 0x0001e20000100800 */
[----:B------:R-:W-:-:S02]  /*15120*/  LOP3.LUT R2, R4, 0x60, R2, 0xf8, !PT ;  /* 0x0000006004027812 */ /* 0x000fc400078ef802 */
[----:B------:R-:W-:Y:S01]  /*15130*/  LOP3.LUT R4, R36, 0x40, RZ, 0xfc, !PT ;  /* 0x0000004024047812 */ /* 0x000fe200078efcff */
[----:B------:R1:W-:Y:S01]  /*15140*/  STL [R1+0x18], R0 ;  /* 0x0000180001007387 */ /* 0x0003e20000100800 */
[----:B------:R-:W-:Y:S02]  /*15150*/  LOP3.LUT R2, R2, 0x80, RZ, 0xfc, !PT ;  /* 0x0000008002027812 */ /* 0x000fe400078efcff */
[----:B0-----:R-:W-:Y:S01]  /*15160*/  LOP3.LUT R3, R36, 0x80, RZ, 0xfc, !PT ;  /* 0x0000008024037812 */ /* 0x001fe200078efcff */
[----:B-1----:R-:W-:-:S05]  /*15170*/  IMAD.IADD R0, R18, 0x1, R0 ;  /* 0x0000000112007824 */ /* 0x002fca00078e0200 */
[----:B------:R0:W-:Y:S02]  /*15180*/  STL [R1+0x1c], R0 ;  /* 0x00001c0001007387 */ /* 0x0001e40000100800 */
.L_x_6490:
[----:B------:R-:W-:Y:S01]  /*15190*/  ULDC.64 UR4, c[0x0][0xc88] ;  /* 0x0003220000047ab9 */ /* 0x000fe20000000a00 */
[----:B------:R-:W-:Y:S01]  /*151a0*/  ULDC.64 UR6, c[0x0][0xa18] ;  /* 0x0002860000067ab9 */ /* 0x000fe20000000a00 */
[----:B------:R-:W-:Y:S01]  /*151b0*/  UIMAD.WIDE UR4, UR41, 0x4, UR4 ;  /* 0x00000004290478a5 */ /* 0x000fe2000f8e0204 */
[----:B------:R-:W-:Y:S01]  /*151c0*/  IMAD.MOV.U32 R37, RZ, RZ, RZ ;  /* 0x000000ffff257224 */ /* 0x000fe200078e00ff */
[----:B0-----:R-:W0:Y:S04]  /*151d0*/  LDC R0, c[0x0][0x424] ;  /* 0x00010900ff007b82 */ /* 0x001e280000000800 */
[----:B---3--:R-:W-:Y:S02]  /*151e0*/  IMAD.U32 R2, RZ, RZ, UR4 ;  /* 0x00000004ff027e24 */ /* 0x008fe4000f8e00ff */
        /* <DEDUP_REMOVED lines=45> */
.L_x_6413:
        /* <DEDUP_REMOVED lines=16> */
.L_x_6414:
        /* <DEDUP_REMOVED lines=9> */
.L_x_6415:
[----:B------:R-:W2:Y:S01]  /*15650*/  LDL R0, [R1+0x4] ;  /* 0x0000040001007983 */ /* 0x000ea20000100800 */
[----:B-1----:R-:W1:Y:S03]  /*15660*/  LDC R2, c[0x0][0x448] ;  /* 0x00011200ff027b82 */ /* 0x002e660000000800 */
[----:B------:R-:W3:Y:S01]  /*15670*/  LDL R23, [R1+0x8] ;  /* 0x0000080001177983 */ /* 0x000ee20000100800 */
[----:B-1----:R-:W-:-:S13]  /*15680*/  ISETP.NE.AND P0, PT, R2, 0x1, PT ;  /* 0x000000010200780c */ /* 0x002fda0003f05270 */
[----:B------:R-:W1:Y:S08]  /*15690*/  @P0 LDC R3, c[0x0][0x44c] ;  /* 0x00011300ff030b82 */ /* 0x000e700000000800 */
[----:B------:R-:W4:Y:S01]  /*156a0*/  @P0 LDC R5, c[0x0][0x450] ;  /* 0x00011400ff050b82 */ /* 0x000f220000000800 */
[----:B-----5:R-:W-:Y:S01]  /*156b0*/  IMAD.IADD R24, R24, 0x1, -R37 ;  /* 0x0000000118187824 */ /* 0x020fe200078e0a25 */
[----:B------:R-:W-:-:S04]  /*156c0*/  LOP3.LUT R22, R22, 0xfffffeff, RZ, 0xc0, !PT ;  /* 0xfffffeff16167812 */ /* 0x000fc800078ec0ff */
[----:B------:R-:W-:Y:S01]  /*156d0*/  @P0 LOP3.LUT R22, R22, 0x100, RZ, 0xfc, !PT ;  /* 0x0000010016160812 */ /* 0x000fe200078efcff */
[----:B--2---:R-:W-:-:S04]  /*156e0*/  IMAD.SHL.U32 R0, R0, 0x80, RZ ;  /* 0x0000008000007824 */ /* 0x004fc800078e00ff */
[----:B------:R-:W-:-:S04]  /*156f0*/  VIADD R0, R0, 0x7f ;  /* 0x0000007f00007836 */ /* 0x000fc80000000000 */
[----:B-1----:R-:W-:Y:S01]  /*15700*/  @P0 IMAD.HI.U32 R2, R0, R3, RZ ;  /* 0x0000000300020227 */ /* 0x002fe200078e00ff */
[----:B0-----:R-:W-:-:S04]  /*15710*/  IADD3 R3, R24, 0xa0, -R25 ;  /* 0x000000a018037810 */ /* 0x001fc80007ffe819 */
[----:B----4-:R-:W-:Y:S01]  /*15720*/  @P0 SHF.R.U32.HI R0, RZ, R5, R2 ;  /* 0x00000005ff000219 */ /* 0x010fe20000011602 */
[----:B------:R-:W-:-:S04]  /*15730*/  VIADD R2, R24, 0x9f ;  /* 0x0000009f18027836 */ /* 0x000fc80000000000 */
[----:B------:R-:W-:Y:S02]  /*15740*/  IMAD.IADD R0, R3, 0x1, R0 ;  /* 0x0000000103007824 */ /* 0x000fe400078e0200 */
[----:B------:R-:W-:-:S04]  /*15750*/  IMAD.HI R2, R2, 0x66666667, RZ ;  /* 0x6666666702027827 */ /* 0x000fc800078e02ff */
[----:B------:R-:W-:Y:S01]  /*15760*/  IMAD.HI R0, R0, 0x66666667, RZ ;  /* 0x6666666700007827 */ /* 0x000fe200078e02ff */
[----:B------:R-:W-:-:S04]  /*15770*/  SHF.R.U32.HI R3, RZ, 0x1f, R2 ;  /* 0x0000001fff037819 */ /* 0x000fc80000011602 */
[----:B------:R-:W-:Y:S02]  /*15780*/  SHF.R.U32.HI R5, RZ, 0x1f, R0 ;  /* 0x0000001fff057819 */ /* 0x000fe40000011600 */
[----:B------:R-:W-:Y:S02]  /*15790*/  LEA.HI.SX32 R3, R2, R3, 0x1a ;  /* 0x0000000302037211 */ /* 0x000fe400078fd2ff */
[----:B------:R-:W-:-:S04]  /*157a0*/  LEA.HI.SX32 R26, R0, R5, 0x1a ;  /* 0x00000005001a7211 */ /* 0x000fc800078fd2ff */
[----:B------:R-:W-:-:S04]  /*157b0*/  VIMNMX R26, R3, R26, PT ;  /* 0x0000001a031a7248 */ /* 0x000fc80003fe0100 */
[----:B------:R-:W-:Y:S02]  /*157c0*/  ISETP.GE.AND P0, PT, R26, 0x1, PT ;  /* 0x000000011a00780c */ /* 0x000fe40003f06270 */
[C---:B---3--:R-:W-:Y:S02]  /*157d0*/  LOP3.LUT R0, R23.reuse, 0xff000000, RZ, 0xc0, !PT ;  /* 0xff00000017007812 */ /* 0x048fe400078ec0ff */
[----:B------:R-:W-:Y:S02]  /*157e0*/  LOP3.LUT R3, R23, 0xff0000, RZ, 0xc0, !PT ;  /* 0x00ff000017037812 */ /* 0x000fe400078ec0ff */
[----:B------:R-:W-:-:S04]  /*157f0*/  SHF.R.U32.HI R0, RZ, 0x8, R0 ;  /* 0x00000008ff007819 */ /* 0x000fc80000011600 */
        /* <DEDUP_REMOVED lines=33> */
.L_x_6416:
[-C--:B------:R-:W-:Y:S01]  /*15a10*/  IMAD R0, R0, R3.reuse, RZ ;  /* 0x0000000300007224 */ /* 0x080fe200078e02ff */
[----:B------:R-:W-:Y:S04]  /*15a20*/  BSSY B7, `(.L_x_6417) ;  /* 0x0000511000077945 */ /* 0x000fe80003800000 */
[----:B------:R0:W-:Y:S01]  /*15a30*/  STL [R1+0x10], R0 ;  /* 0x0000100001007387 */ /* 0x0001e20000100800 */
[----:B------:R-:W-:-:S04]  /*15a40*/  VIADDMNMX R26, R0, R3, R26, PT ;  /* 0x00000003001a7246 */ /* 0x000fc8000380011a */
[----:B------:R-:W-:-:S13]  /*15a50*/  ISETP.GT.AND P0, PT, R26, R0, PT ;  /* 0x000000001a00720c */ /* 0x000fda0003f04270 */
        /* <DEDUP_REMOVED lines=16> */
[----:B0-----:R-:W-:-:S05]  /*15b60*/  IADD3 R0, R0, UR47, R7 ;  /* 0x0000002f00007c10 */ /* 0x001fca000fffe007 */
[----:B------:R2:W-:Y:S01]  /*15b70*/  STL [R1], R0 ;  /* 0x0000000001007387 */ /* 0x0005e20000100800 */
[----:B------:R-:W-:Y:S05]  /*15b80*/  BRA `(.L_x_6419) ;  /* 0x0000004c00e87947 */ /* 0x000fea0003800000 */
.L_x_6418:
        /* <DEDUP_REMOVED lines=20> */
.L_x_6421:
[----:B------:R-:W-:Y:S05]  /*15cd0*/  BSYNC B6 ;  /* 0x0000000000067941 */ /* 0x000fea0003800000 */
.L_x_6420:
        /* <DEDUP_REMOVED lines=22> */
.L_x_6423:
[----:B------:R-:W-:Y:S05]  /*15e40*/  BSYNC B6 ;  /* 0x0000000000067941 */ /* 0x000fea0003800000 */
.L_x_6422:
        /* <DEDUP_REMOVED lines=20> */
.L_x_6425:
[----:B------:R-:W-:Y:S05]  /*15f90*/  BSYNC B6 ;  /* 0x0000000000067941 */ /* 0x000fea0003800000 */
.L_x_6424:
        /* <DEDUP_REMOVED lines=19> */
.L_x_6427:
[----:B------:R-:W-:Y:S05]  /*160d0*/  BSYNC B6 ;  /* 0x0000000000067941 */ /* 0x000fea0003800000 */
.L_x_6426:
        /* <DEDUP_REMOVED lines=11> */
[----:B-1----:R-:W-:Y:S01]  /*16190*/  ISETP.NE.AND P1, PT, R9, 0x1, PT ;  /* 0x000000010900780c */ /* 0x002fe20003f25270 */
[----:B------:R-:W-:Y:S01]  /*161a0*/  IMAD.MOV.U32 R5, RZ, RZ, 0xa0 ;  /* 0x000000a0ff057424 */ /* 0x000fe200078e00ff */
[----:B0-----:R-:W-:Y:S01]  /*161b0*/  LOP3.LUT R20, R20, 0x7f, RZ, 0xc0, !PT ;  /* 0x0000007f14147812 */ /* 0x001fe200078ec0ff */
[----:B------:R-:W0:Y:S01]  /*161c0*/  S2R R21, SR_TID.X ;  /* 0x0000000000157919 */ /* 0x000e220000002100 */
[----:B------:R-:W-:Y:S01]  /*161d0*/  LOP3.LUT R22, R22, 0xffffffbf, RZ, 0xc0, !PT ;  /* 0xffffffbf16167812 */ /* 0x000fe200078ec0ff */
[----:B------:R-:W-:Y:S01]  /*161e0*/  IMAD R0, R26, R5, -0xa0 ;  /* 0xffffff601a007424 */ /* 0x000fe200078e0205 */
[----:B------:R-:W-:-:S07]  /*161f0*/  SHF.R.U32.HI R27, RZ, 0x2, R20 ;  /* 0x00000002ff1b7819 */ /* 0x000fce0000011614 */
[----:B--2---:R-:W1:Y:S01]  /*16200*/  @P1 LDC R3, c[0x0][0x434] ;  /* 0x00010d00ff031b82 */ /* 0x004e620000000800 */
[----:B------:R-:W-:-:S07]  /*16210*/  @P1 LOP3.LUT R22, R22, 0x40, RZ, 0xfc, !PT ;  /* 0x0000004016161812 */ /* 0x000fce00078efcff */
[----:B------:R-:W2:Y:S08]  /*16220*/  @P1 LDC R2, c[0x0][0x438] ;  /* 0x00010e00ff021b82 */ /* 0x000eb00000000800 */
[----:B------:R-:W4:Y:S01]  /*16230*/  @P1 LDC R8, c[0x0][0x434] ;  /* 0x00010d00ff081b82 */ /* 0x000f220000000800 */
[C---:B0-----:R-:W-:Y:S02]  /*16240*/  IMAD.SHL.U32 R20, R21.reuse, 0x20, RZ ;  /* 0x0000002015147824 */ /* 0x041fe400078e00ff */
[----:B------:R-:W-:-:S05]  /*16250*/  IMAD.SHL.U32 R21, R21, 0x20, RZ ;  /* 0x0000002015157824 */ /* 0x000fca00078e00ff */
[----:B------:R-:W0:Y:S01]  /*16260*/  @P1 LDC R7, c[0x0][0x438] ;  /* 0x00010e00ff071b82 */ /* 0x000e220000000800 */
[C---:B------:R-:W-:Y:S02]  /*16270*/  LOP3.LUT R20, R27.reuse, 0x60, R20, 0xf8, !PT ;  /* 0x000000601b147812 */ /* 0x040fe400078ef814 */
[----:B------:R-:W-:Y:S02]  /*16280*/  LOP3.LUT R21, R27, 0x60, R21, 0xf8, !PT ;  /* 0x000000601b157812 */ /* 0x000fe400078ef815 */
[----:B------:R-:W-:-:S05]  /*16290*/  LOP3.LUT R20, R20, 0x80, RZ, 0xfc, !PT ;  /* 0x0000008014147812 */ /* 0x000fca00078efcff */
[--C-:B------:R-:W-:Y:S02]  /*162a0*/  IMAD.IADD R5, R20, 0x1, R0.reuse ;  /* 0x0000000114057824 */ /* 0x100fe400078e0200 */
[----:B------:R-:W-:-:S03]  /*162b0*/  IMAD.IADD R0, R21, 0x1, R0 ;  /* 0x0000000115007824 */ /* 0x000fc600078e0200 */
[C---:B------:R-:W-:Y:S01]  /*162c0*/  ISETP.GE.AND P0, PT, R5.reuse, R24, PT ;  /* 0x000000180500720c */ /* 0x040fe20003f06270 */
[--C-:B------:R-:W-:Y:S02]  /*162d0*/  IMAD.IADD R6, R0, 0x1, R37.reuse ;  /* 0x0000000100067824 */ /* 0x100fe400078e0225 */
[----:B------:R-:W-:Y:S01]  /*162e0*/  IMAD.IADD R5, R5, 0x1, R37 ;  /* 0x0000000105057824 */ /* 0x000fe200078e0225 */
[----:B------:R-:W-:Y:S01]  /*162f0*/  ISETP.GT.U32.OR P0, PT, R20, 0x9f, P0 ;  /* 0x0000009f1400780c */ /* 0x000fe20000704470 */
[----:B-1----:R-:W-:-:S04]  /*16300*/  @P1 IMAD.HI.U32 R3, R6, R3, RZ ;  /* 0x0000000306031227 */ /* 0x002fc800078e00ff */
[----:B------:R-:W-:Y:S01]  /*16310*/  IMAD.MOV.U32 R10, RZ, RZ, R6 ;  /* 0x000000ffff0a7224 */ /* 0x000fe200078e0006 */
[----:B--2---:R-:W-:Y:S01]  /*16320*/  @P1 SHF.R.U32.HI R10, RZ, R2, R3 ;  /* 0x00000002ff0a1219 */ /* 0x004fe20000011603 */
[----:B----4-:R-:W-:-:S04]  /*16330*/  @P1 IMAD.HI.U32 R8, R5, R8, RZ ;  /* 0x0000000805081227 */ /* 0x010fc800078e00ff */
[--C-:B------:R-:W-:Y:S01]  /*16340*/  IMAD.MOV.U32 R4, RZ, RZ, R5.reuse ;  /* 0x000000ffff047224 */ /* 0x100fe200078e0005 */
[----:B0-----:R-:W-:Y:S01]  /*16350*/  @P1 SHF.R.U32.HI R4, RZ, R7, R8 ;  /* 0x00000007ff041219 */ /* 0x001fe20000011608 */
[----:B------:R-:W0:Y:S01]  /*16360*/  @!P0 LDC.64 R2, c[0x0][0x428] ;  /* 0x00010a00ff028b82 */ /* 0x000e220000000a00 */
[----:B------:R-:W-:Y:S01]  /*16370*/  IMAD.MOV R8, RZ, RZ, -R10 ;  /* 0x000000ffff087224 */ /* 0x000fe200078e0a0a */
[----:B------:R-:W-:Y:S02]  /*16380*/  ISETP.GE.AND P1, PT, R0, R24, PT ;  /* 0x000000180000720c */ /* 0x000fe40003f26270 */
[----:B------:R-:W-:Y:S02]  /*16390*/  IMAD.MOV R7, RZ, RZ, -R4 ;  /* 0x000000ffff077224 */ /* 0x000fe400078e0a04 */
[C---:B------:R-:W-:Y:S02]  /*163a0*/  IMAD R6, R9.reuse, R8, R6 ;  /* 0x0000000809067224 */ /* 0x040fe400078e0206 */
[----:B------:R-:W-:Y:S01]  /*163b0*/  IMAD R7, R9, R7, R5 ;  /* 0x0000000709077224 */ /* 0x000fe200078e0205 */
[----:B------:R-:W-:-:S06]  /*163c0*/  @!P0 SHF.R.S32.HI R5, RZ, 0x1f, R4 ;  /* 0x0000001fff058819 */ /* 0x000fcc0000011404 */
[----:B------:R-:W-:Y:S02]  /*163d0*/  @!P1 SHF.R.S32.HI R11, RZ, 0x1f, R10 ;  /* 0x0000001fff0b9819 */ /* 0x000fe4000001140a */
[----:B------:R-:W-:Y:S01]  /*163e0*/  LOP3.LUT R22, R22, 0xfffffff7, RZ, 0xc0, !PT ;  /* 0xfffffff716167812 */ /* 0x000fe200078ec0ff */
[----:B------:R-:W-:Y:S01]  /*163f0*/  IMAD.U32 R0, RZ, RZ, UR44 ;  /* 0x0000002cff007e24 */ /* 0x000fe2000f8e00ff */
[----:B------:R-:W-:-:S04]  /*16400*/  LOP3.LUT R12, R36, 0x40, RZ, 0xfc, !PT ;  /* 0x00000040240c7812 */ /* 0x000fc800078efcff */
[----:B------:R-:W-:Y:S01]  /*16410*/  ISETP.NE.AND P3, PT, R0, 0x3, PT ;  /* 0x000000030000780c */ /* 0x000fe20003f65270 */
[----:B------:R-:W-:Y:S01]  /*16420*/  UMOV UR4, 0xffffffff ;  /* 0xffffffff00047882 */ /* 0x000fe20000000000 */
[----:B------:R-:W-:Y:S02]  /*16430*/  LOP3.LUT R23, R23, 0xffff, RZ, 0xc0, !PT ;  /* 0x0000ffff17177812 */ /* 0x000fe400078ec0ff */
[----:B---3--:R-:W-:Y:S01]  /*16440*/  SHF.R.S32.HI R9, RZ, 0x1f, R33 ;  /* 0x0000001fff097819 */ /* 0x008fe20000011421 */
[----:B0-----:R-:W-:-:S04]  /*16450*/  @!P0 IMAD.WIDE.U32 R4, R33, R2, R4 ;  /* 0x0000000221048225 */ /* 0x001fc800078e0004 */
[----:B------:R-:W-:Y:S01]  /*16460*/  @!P0 IMAD R8, R9, R2, RZ ;  /* 0x0000000209088224 */ /* 0x000fe200078e02ff */
[----:B------:R0:W-:Y:S03]  /*16470*/  STL [R1+0xc], R9 ;  /* 0x00000c0901007387 */ /* 0x0001e60000100800 */
[----:B------:R-:W-:Y:S02]  /*16480*/  @!P0 IMAD R8, R33, R3, R8 ;  /* 0x0000000321088224 */ /* 0x000fe400078e0208 */
[----:B------:R-:W1:Y:S02]  /*16490*/  @!P0 LDC.64 R2, c[0x0][0x418] ;  /* 0x00010600ff028b82 */ /* 0x000e640000000a00 */
[----:B------:R-:W-:Y:S01]  /*164a0*/  @!P0 IMAD.IADD R8, R8, 0x1, R5 ;  /* 0x0000000108088824 */ /* 0x000fe200078e0205 */
[----:B-1----:R-:W-:-:S04]  /*164b0*/  @!P0 LEA R2, P2, R4, R2, 0x2 ;  /* 0x0000000204028211 */ /* 0x002fc800078410ff */
[----:B------:R-:W-:Y:S01]  /*164c0*/  @!P0 LEA.HI.X R3, R4, R3, R8, 0x2, P2 ;  /* 0x0000000304038211 */ /* 0x000fe200010f1408 */
[----:B------:R-:W-:Y:S01]  /*164d0*/  IMAD.MOV.U32 R8, RZ, RZ, RZ ;  /* 0x000000ffff087224 */ /* 0x000fe200078e00ff */
[----:B------:R-:W1:Y:S05]  /*164e0*/  @!P1 LDC.64 R4, c[0x0][0x418] ;  /* 0x00010600ff049b82 */ /* 0x000e6a0000000a00 */
[----:B------:R2:W5:Y:S03]  /*164f0*/  @!P0 LDG.E R8, desc[UR36][R2.64] ;  /* 0x0000002402088981 */ /* 0x000566000c1e1900 */
[----:B--2---:R-:W2:Y:S01]  /*16500*/  @!P1 LDC.64 R2, c[0x0][0x428] ;  /* 0x00010a00ff029b82 */ /* 0x004ea20000000a00 */
[----:B------:R-:W-:Y:S01]  /*16510*/  ISETP.GT.U32.AND P2, PT, R20, 0x9f, PT ;  /* 0x0000009f1400780c */ /* 0x000fe20003f44070 */
[----:B--2---:R-:W-:-:S04]  /*16520*/  @!P1 IMAD.WIDE.U32 R10, R33, R2, R10 ;  /* 0x00000002210a9225 */ /* 0x004fc800078e000a */
[----:B------:R-:W-:Y:S02]  /*16530*/  @!P1 IMAD R2, R9, R2, RZ ;  /* 0x0000000209029224 */ /* 0x000fe400078e02ff */
[----:B0-----:R-:W0:Y:S02]  /*16540*/  LDC R9, c[0x0][0x2f4] ;  /* 0x0000bd00ff097b82 */ /* 0x001e240000000800 */
[----:B------:R-:W-:Y:S01]  /*16550*/  @!P1 IMAD R3, R33, R3, R2 ;  /* 0x0000000321039224 */ /* 0x000fe200078e0202 */
[----:B-1----:R-:W-:-:S03]  /*16560*/  @!P1 LEA R2, P0, R10, R4, 0x2 ;  /* 0x000000040a029211 */ /* 0x002fc600078010ff */
[----:B------:R-:W-:-:S05]  /*16570*/  @!P1 IMAD.IADD R3, R11, 0x1, R3 ;  /* 0x000000010b039824 */ /* 0x000fca00078e0203 */
[----:B------:R-:W-:Y:S01]  /*16580*/  @!P1 LEA.HI.X R3, R10, R5, R3, 0x2, P0 ;  /* 0x000000050a039211 */ /* 0x000fe200000f1403 */
[----:B------:R-:W-:Y:S01]  /*16590*/  IMAD.MOV.U32 R5, RZ, RZ, RZ ;  /* 0x000000ffff057224 */ /* 0x000fe200078e00ff */
[----:B------:R-:W-:-:S05]  /*165a0*/  @P2 LOP3.LUT R22, R22, 0x8, RZ, 0xfc, !PT ;  /* 0x0000000816162812 */ /* 0x000fca00078efcff */
[----:B------:R1:W5:Y:S01]  /*165b0*/  @!P1 LDG.E R5, desc[UR36][R2.64] ;  /* 0x0000002402059981 */ /* 0x000362000c1e1900 */
[----:B------:R-:W-:-:S04]  /*165c0*/  LOP3.LUT R22, R22, 0xffffffef, RZ, 0xc0, !PT ;  /* 0xffffffef16167812 */ /* 0x000fc800078ec0ff */
[----:B------:R-:W-:Y:S02]  /*165d0*/  LOP3.LUT R22, R22, 0xfffffffb, RZ, 0xc0, !PT ;  /* 0xfffffffb16167812 */ /* 0x000fe400078ec0ff */
[-C--:B0-----:R-:W-:Y:S02]  /*165e0*/  ISETP.GE.AND P1, PT, R36, R9.reuse, PT ;  /* 0x000000092400720c */ /* 0x081fe40003f26270 */
[----:B------:R-:W-:-:S11]  /*165f0*/  ISETP.GE.AND P0, PT, R12, R9, PT ;  /* 0x000000090c00720c */ /* 0x000fd60003f06270 */
[----:B------:R-:W-:-:S04]  /*16600*/  @P1 LOP3.LUT R22, R22, 0x4, RZ, 0xfc, !PT ;  /* 0x0000000416161812 */ /* 0x000fc800078efcff */
[----:B------:R-:W-:-:S04]  /*16610*/  @P3 LOP3.LUT R22, R22, 0x10, RZ, 0xfc, !PT ;  /* 0x0000001016163812 */ /* 0x000fc800078efcff */
[----:B------:R-:W-:-:S04]  /*16620*/  LOP3.LUT R22, R22, 0xfffffffd, RZ, 0xc0, !PT ;  /* 0xfffffffd16167812 */ /* 0x000fc800078ec0ff */
[----:B------:R-:W-:Y:S01]  /*16630*/  @P0 LOP3.LUT R22, R22, 0x2, RZ, 0xfc, !PT ;  /* 0x0000000216160812 */ /* 0x000fe200078efcff */
[----:B-1----:R-:W-:Y:S06]  /*16640*/  BRA.DIV UR4, `(.L_x_6428) ;  /* 0x0000005e04307947 */ /* 0x002fec000b800000 */
.L_x_6510:
[----:B------:R-:W-:Y:S01]  /*16650*/  LOP3.LUT R2, R36, 0x80, RZ, 0xfc, !PT ;  /* 0x0000008024027812 */ /* 0x000fe200078efcff */
[----:B------:R-:W-:Y:S01]  /*16660*/  VIADD R0, R26, 0xffffffff ;  /* 0xffffffff1a007836 */ /* 0x000fe20000000000 */
[----:B------:R-:W-:Y:S02]  /*16670*/  LOP3.LUT R22, R22, 0xfffffffe, RZ, 0xc0, !PT ;  /* 0xfffffffe16167812 */ /* 0x000fe400078ec0ff */
[----:B------:R-:W-:-:S13]  /*16680*/  ISETP.GE.AND P0, PT, R2, R9, PT ;  /* 0x000000090200720c */ /* 0x000fda0003f06270 */
[----:B------:R-:W-:Y:S01]  /*16690*/  @P0 LOP3.LUT R22, R22, 0x1, RZ, 0xfc, !PT ;  /* 0x0000000116160812 */ /* 0x000fe200078efcff */
[----:B------:R-:W-:Y:S06]  /*166a0*/  @!P3 BRA `(.L_x_6429) ;  /* 0x000000000004b947 */ /* 0x000fec0003800000 */
[----:B------:R-:W-:Y:S01]  /*166b0*/  BPT.TRAP 0x1 ;  /* 0x000000040000795c */ /* 0x000fe20000300000 */
.L_x_6429:
[----:B------:R-:W-:Y:S01]  /*166c0*/  IMAD R4, R31, 0x8, R18 ;  /* 0x000000081f047824 */ /* 0x000fe200078e0212 */
[----:B------:R-:W-:Y:S01]  /*166d0*/  SHF.L.U32 R35, R34, 0x1f, RZ ;  /* 0x0000001f22237819 */ /* 0x000fe200000006ff */
[----:B------:R-:W-:Y:S01]  /*166e0*/  BSSY B0, `(.L_x_6430) ;  /* 0x0000004000007945 */ /* 0x000fe20003800000 */
[----:B------:R-:W-:Y:S02]  /*166f0*/  SHF.R.S32.HI R28, RZ, 0x1f, R6 ;  /* 0x0000001fff1c7819 */ /* 0x000fe40000011406 */
[----:B------:R-:W0:Y:S02]  /*16700*/  SYNCS.PHASECHK.TRANS64.TRYWAIT P0, [R4+URZ+0x33480], R35 ;  /* 0x03348023040075a7 */ /* 0x000e24000800017f */
[----:B0-----:R-:W-:Y:S05]  /*16710*/  @!P0 BRA `(.L_x_6431) ;  /* 0x0000005c00288947 */ /* 0x001fea0003800000 */
.L_x_6511:
[----:B------:R-:W-:Y:S05]  /*16720*/  BSYNC B0 ;  /* 0x0000000000007941 */ /* 0x000fea0003800000 */
.L_x_6430:
        /* <DEDUP_REMOVED lines=98> */
.L_x_6523:
        /* <DEDUP_REMOVED lines=13> */
.L_x_6433:
        /* <DEDUP_REMOVED lines=10> */
.L_x_6434:
[----:B------:R3:W-:Y:S01]  /*16ec0*/  SYNCS.ARRIVE.TRANS64.A1T0 RZ, [R4+URZ+0x33470], RZ ;  /* 0x033470ff04ff79a7 */ /* 0x0007e2000810003f */
[----:B------:R-:W-:Y:S05]  /*16ed0*/  @!P2 BRA `(.L_x_6435) ;  /* 0x000000000004a947 */ /* 0x000fea0003800000 */
[----:B------:R-:W-:Y:S01]  /*16ee0*/  BPT.TRAP 0x1 ;  /* 0x000000040000795c */ /* 0x000fe20000300000 */
.L_x_6435:
[----:B------:R-:W4:Y:S01]  /*16ef0*/  SYNCS.PHASECHK.TRANS64.TRYWAIT P0, [R4+URZ+0x33440], R35 ;  /* 0x03344023040075a7 */ /* 0x000f22000800017f */
[----:B------:R-:W-:Y:S04]  /*16f00*/  BSSY B0, `(.L_x_6436) ;  /* 0x0000002000007945 */ /* 0x000fe80003800000 */
[----:B----4-:R-:W-:Y:S05]  /*16f10*/  @!P0 BRA `(.L_x_6437) ;  /* 0x0000005c00488947 */ /* 0x010fea0003800000 */
.L_x_6524:
[----:B------:R-:W-:Y:S05]  /*16f20*/  BSYNC B0 ;  /* 0x0000000000007941 */ /* 0x000fea0003800000 */
.L_x_6436:
[----:B------:R-:W-:Y:S01]  /*16f30*/  ULDC.64 UR4, c[0x0][0x300] ;  /* 0x0000c00000047ab9 */ /* 0x000fe20000000a00 */
[----:B------:R-:W-:Y:S01]  /*16f40*/  ULDC.64 UR6, c[0x0][0x310] ;  /* 0x0000c40000067ab9 */ /* 0x000fe20000000a00 */
[----:B------:R-:W-:Y:S02]  /*16f50*/  IMAD R9, R28, UR4, RZ ;  /* 0x000000041c097c24 */ /* 0x000fe4000f8e02ff */
[----:B--2---:R-:W-:-:S04]  /*16f60*/  IMAD.WIDE.U32 R2, R6, UR4, RZ ;  /* 0x0000000406027c25 */ /* 0x004fc8000f8e00ff */
        /* <DEDUP_REMOVED lines=26> */
[----:B------:R-:W2:Y:S01]  /*17110*/  SHFL.IDX PT, R3, R5, RZ, 0x1c1f ;  /* 0x001c1fff05037589 */ /* 0x000ea200000e0000 */
        /* <DEDUP_REMOVED lines=9> */
[----:B--2---:R-:W-:-:S02]  /*171b0*/  @P3 IADD3 R3, P0, R36, R3, RZ ;  /* 0x0000000324033210 */ /* 0x004fc40007f1e0ff */
        /* <DEDUP_REMOVED lines=23> */
[----:B------:R-:W5:Y:S04]  /*17330*/  SHFL.IDX PT, R5, R5, 0x3, 0x1c1f ;  /* 0x007c1f0005057f89 */ /* 0x000f6800000e0000 */
[----:B------:R-:W1:Y:S01]  /*17340*/  SHFL.IDX PT, R10, R10, 0x3, 0x1c1f ;  /* 0x007c1f000a0a7f89 */ /* 0x000e6200000e0000 */
[----:B0-----:R-:W-:-:S05]  /*17350*/  @P4 IADD3 R3, P0, R36, R3, RZ ;  /* 0x0000000324034210 */ /* 0x001fca0007f1e0ff */
[----:B--2---:R-:W-:-:S05]  /*17360*/  @P4 IMAD.X R2, RZ, RZ, R2, P0 ;  /* 0x000000ffff024224 */ /* 0x004fca00000e0602 */
[----:B------:R-:W-:-:S04]  /*17370*/  @P4 LOP3.LUT R3, R3, R2, RZ, 0x3c, !PT ;  /* 0x0000000203034212 */ /* 0x000fc800078e3cff */
[----:B------:R-:W-:-:S04]  /*17380*/  @P4 LOP3.LUT R2, R3, R2, RZ, 0x3c, !PT ;  /* 0x0000000203024212 */ /* 0x000fc800078e3cff */
[----:B------:R-:W-:-:S05]  /*17390*/  @P4 LOP3.LUT R3, R3, R2, RZ, 0x3c, !PT ;  /* 0x0000000203034212 */ /* 0x000fca00078e3cff */
[----:B------:R-:W-:Y:S04]  /*173a0*/  @P4 LDGSTS.E.BYPASS.LTC128B.128 [R0+0x25200], desc[UR36][R2.64], !P6 ;  /* 0x2520000002004fae */ /* 0x000fe8000f101d64 */
[----:B------:R-:W-:Y:S04]  /*173b0*/  @P4 LDGSTS.E.BYPASS.LTC128B.128 [R0+0x27a00], desc[UR36][R2.64+0x40], !P2 ;  /* 0x27a0004002004fae */ /* 0x000fe8000d101d64 */
[----:B------:R5:W-:Y:S02]  /*173c0*/  @P4 LDGSTS.E.BYPASS.LTC128B.128 [R0+0x2a200], desc[UR36][R2.64+0x80], !P1 ;  /* 0x2a20008002004fae */ /* 0x000be4000c901d64 */
[----:B-----5:R-:W-:-:S05]  /*173d0*/  @P3 IADD3 R2, P0, R36, R5, RZ ;  /* 0x0000000524023210 */ /* 0x020fca0007f1e0ff */
[----:B-1----:R-:W-:-:S05]  /*173e0*/  @P3 IMAD.X R3, RZ, RZ, R10, P0 ;  /* 0x000000ffff033224 */ /* 0x002fca00000e060a */
[----:B------:R0:W-:Y:S04]  /*173f0*/  @P3 LDGSTS.E.BYPASS.LTC128B.128 [R0+0x25a00], desc[UR36][R2.64], !P6 ;  /* 0x25a0000002003fae */ /* 0x0001e8000f101d64 */
[----:B------:R0:W-:Y:S04]  /*17400*/  @P3 LDGSTS.E.BYPASS.LTC128B.128 [R0+0x28200], desc[UR36][R2.64+0x40], !P2 ;  /* 0x2820004002003fae */ /* 0x0001e8000d101d64 */
[----:B------:R0:W-:Y:S02]  /*17410*/  @P3 LDGSTS.E.BYPASS.LTC128B.128 [R0+0x2aa00], desc[UR36][R2.64+0x80], !P1 ;  /* 0x2aa0008002003fae */ /* 0x0001e4000c901d64 */
.L_x_6536:
        /* <DEDUP_REMOVED lines=17> */
.L_x_6440:
[----:B------:R-:W-:Y:S05]  /*17530*/  BSYNC B0 ;  /* 0x0000000000007941 */ /* 0x000fea0003800000 */
.L_x_6439:
[----:B------:R-:W-:Y:S01]  /*17540*/  NOP ;  /* 0x0000000000007918 */ /* 0x000fe20000000000 */
[----:B------:R-:W-:-:S13]  /*17550*/  PLOP3.LUT P0, PT, PT, PT, PT, 0x80, 0x0 ;  /* 0x000000000000781c */ /* 0x000fda0003f0f070 */
.L_x_6441:
        /* <DEDUP_REMOVED lines=10> */
.L_x_6442:
[----:B------:R2:W-:Y:S02]  /*17600*/  SYNCS.ARRIVE.TRANS64.A1T0 RZ, [R4+URZ+0x33430], RZ ;  /* 0x033430ff04ff79a7 */ /* 0x0005e4000810003f */
[----:B------:R-:W-:Y:S05]  /*17610*/  WARPSYNC.ALL ;  /* 0x0000000000007948 */ /* 0x000fea0003800000 */
[----:B01----:R-:W-:Y:S01]  /*17620*/  VIADD R0, R18, 0x1e200 ;  /* 0x0001e20012007836 */ /* 0x003fe20000000000 */
        /* <DEDUP_REMOVED lines=17> */
[----:B--234-:R-:W-:Y:S02]  /*17740*/  IMAD.U32 R4, RZ, RZ, UR6 ;  /* 0x00000006ff047e24 */ /* 0x01cfe4000f8e00ff */
        /* <DEDUP_REMOVED lines=11> */
.L_x_6444:
[----:B------:R-:W-:Y:S05]  /*17800*/  BSYNC B6 ;  /* 0x0000000000067941 */ /* 0x000fea0003800000 */
.L_x_6443:
[----:B------:R-:W0:Y:S01]  /*17810*/  S2R R2, SR_TID.X ;  /* 0x0000000000027919 */ /* 0x000e220000002100 */
[----:B------:R-:W1:Y:S01]  /*17820*/  LDC R21, c[0x0][0x448] ;  /* 0x00011200ff157b82 */ /* 0x000e620000000800 */
[----:B------:R0:W5:Y:S01]  /*17830*/  LDL R8, [R1+0x1c] ;  /* 0x00001c0001087983 */ /* 0x0001620000100800 */
[C---:B------:R-:W-:Y:S01]  /*17840*/  R2UR UR8, R23.reuse ;  /* 0x00000000170872ca */ /* 0x040fe200000e0000 */
[----:B------:R-:W-:Y:S01]  /*17850*/  ULDC.64 UR6, c[0x0][0x2d8] ;  /* 0x0000b60000067ab9 */ /* 0x000fe20000000a00 */
[----:B------:R-:W-:-:S04]  /*17860*/  R2UR UR10, R23 ;  /* 0x00000000170a72ca */ /* 0x000fc800000e0000 */
[----:B------:R-:W2:Y:S01]  /*17870*/  LDC R5, c[0x0][0x448] ;  /* 0x00011200ff057b82 */ /* 0x000ea20000000800 */
[----:B0-----:R-:W-:-:S04]  /*17880*/  LOP3.LUT R20, R2, 0x7f, RZ, 0xc0, !PT ;  /* 0x0000007f02147812 */ /* 0x001fc800078ec0ff */
[----:B------:R-:W-:Y:S02]  /*17890*/  SHF.R.U32.HI R24, RZ, 0x2, R20 ;  /* 0x00000002ff187819 */ /* 0x000fe40000011614 */
[----:B------:R-:W2:Y:S01]  /*178a0*/  LDL R20, [R1+0x4] ;  /* 0x0000040001147983 */ /* 0x000ea20000100800 */
[----:B-1----:R-:W-:Y:S01]  /*178b0*/  ISETP.NE.AND P6, PT, R21, 0x1, PT ;  /* 0x000000011500780c */ /* 0x002fe20003fc5270 */
[----:B------:R-:W-:-:S05]  /*178c0*/  IMAD.SHL.U32 R2, R2, 0x20, RZ ;  /* 0x0000002002027824 */ /* 0x000fca00078e00ff */
[----:B------:R-:W-:-:S07]  /*178d0*/  LOP3.LUT R2, R24, 0x60, R2, 0xf8, !PT ;  /* 0x0000006018027812 */ /* 0x000fce00078ef802 */
[----:B------:R-:W0:Y:S08]  /*178e0*/  @P6 LDC R3, c[0x0][0x44c] ;  /* 0x00011300ff036b82 */ /* 0x000e300000000800 */
[----:B--234-:R-:W1:Y:S01]  /*178f0*/  @P6 LDC R4, c[0x0][0x450] ;  /* 0x00011400ff046b82 */ /* 0x01ce620000000800 */
[----:B------:R-:W-:Y:S01]  /*17900*/  UMOV UR4, UR38 ;  /* 0x0000002600047c82 */ /* 0x000fe20008000000 */
[----:B------:R-:W-:-:S02]  /*17910*/  UMOV UR5, UR45 ;  /* 0x0000002d00057c82 */ /* 0x000fc40008000000 */
[----:B------:R-:W-:-:S03]  /*17920*/  UIMAD.WIDE.U32 UR4, UR8, UR6, UR4 ;  /* 0x00000006080472a5 */ /* 0x000fc6000f8e0004 */
[----:B------:R-:W-:Y:S01]  /*17930*/  ULDC.64 UR8, c[0x0][0x2e0] ;  /* 0x0000b80000087ab9 */ /* 0x000fe20000000a00 */
[----:B------:R-:W-:Y:S02]  /*17940*/  UIMAD UR5, UR10, UR7, UR5 ;  /* 0x000000070a0572a4 */ /* 0x000fe4000f8e0205 */
[----:B------:R-:W-:Y:S01]  /*17950*/  UIMAD UR6, UR42, UR8, URZ ;  /* 0x000000082a0672a4 */ /* 0x000fe2000f8e023f */
[----:B------:R-:W2:Y:S01]  /*17960*/  S2R R21, SR_TID.X ;  /* 0x0000000000157919 */ /* 0x000ea20000002100 */
[----:B------:R-:W-:Y:S02]  /*17970*/  UIMAD.WIDE.U32 UR4, UR43, UR8, UR4 ;  /* 0x000000082b0472a5 */ /* 0x000fe4000f8e0004 */
[----:B------:R-:W-:-:S03]  /*17980*/  UIMAD UR6, UR43, UR9, UR6 ;  /* 0x000000092b0672a4 */ /* 0x000fc6000f8e0206 */
[----:B------:R-:W-:Y:S01]  /*17990*/  ULDC.64 UR8, c[0x0][0x2d0] ;  /* 0x0000b40000087ab9 */ /* 0x000fe20000000a00 */
[----:B------:R-:W-:Y:S01]  /*179a0*/  UIADD3 UR5, UR5, UR6, URZ ;  /* 0x0000000605057290 */ /* 0x000fe2000fffe03f */
[C---:B------:R-:W-:Y:S02]  /*179b0*/  LOP3.LUT R9, R36.reuse, 0x40, RZ, 0xfc, !PT ;  /* 0x0000004024097812 */ /* 0x040fe400078efcff */
[----:B------:R-:W-:Y:S02]  /*179c0*/  LOP3.LUT R10, R36, 0x80, RZ, 0xfc, !PT ;  /* 0x00000080240a7812 */ /* 0x000fe400078efcff */
[----:B--2---:R-:W-:Y:S01]  /*179d0*/  LOP3.LUT R21, R21, 0x7f, RZ, 0xc0, !PT ;  /* 0x0000007f15157812 */ /* 0x004fe200078ec0ff */
[----:B------:R-:W-:-:S04]  /*179e0*/  IMAD R0, R20, 0x80, R2 ;  /* 0x0000008014007824 */ /* 0x000fc800078e0202 */
[----:B0-----:R-:W-:-:S04]  /*179f0*/  @P6 IMAD.HI.U32 R3, R0, R3, RZ ;  /* 0x0000000300036227 */ /* 0x001fc800078e00ff */
[----:B------:R-:W-:Y:S01]  /*17a00*/  IMAD.MOV.U32 R2, RZ, RZ, R0 ;  /* 0x000000ffff027224 */ /* 0x000fe200078e0000 */
[----:B-1----:R-:W-:-:S04]  /*17a10*/  @P6 SHF.R.U32.HI R2, RZ, R4, R3 ;  /* 0x00000004ff026219 */ /* 0x002fc80000011603 */
[--C-:B------:R-:W-:Y:S01]  /*17a20*/  SHF.R.S32.HI R3, RZ, 0x1f, R2.reuse ;  /* 0x0000001fff037819 */ /* 0x100fe20000011402 */
[----:B------:R-:W-:-:S04]  /*17a30*/  IMAD.MOV R6, RZ, RZ, -R2 ;  /* 0x000000ffff067224 */ /* 0x000fc800078e0a02 */
[----:B------:R-:W-:Y:S02]  /*17a40*/  IMAD R7, R3, UR8, RZ ;  /* 0x0000000803077c24 */ /* 0x000fe4000f8e02ff */
[----:B------:R-:W-:Y:S02]  /*17a50*/  IMAD.U32 R3, RZ, RZ, UR8 ;  /* 0x00000008ff037e24 */ /* 0x000fe4000f8e00ff */
[C---:B------:R-:W-:Y:S02]  /*17a60*/  IMAD R4, R2.reuse, UR9, R7 ;  /* 0x0000000902047c24 */ /* 0x040fe4000f8e0207 */
[----:B------:R-:W-:Y:S01]  /*17a70*/  IMAD.WIDE.U32 R2, R2, R3, UR4 ;  /* 0x0000000402027e25 */ /* 0x000fe2000f8e0003 */
[----:B------:R-:W-:-:S03]  /*17a80*/  ULDC.64 UR4, c[0x0][0x2c8] ;  /* 0x0000b20000047ab9 */ /* 0x000fc60000000a00 */
[----:B------:R-:W-:Y:S02]  /*17a90*/  IMAD R0, R5, R6, R0 ;  /* 0x0000000605007224 */ /* 0x000fe400078e0200 */
[----:B------:R-:W-:-:S03]  /*17aa0*/  IMAD.IADD R3, R3, 0x1, R4 ;  /* 0x0000000103037824 */ /* 0x000fc600078e0204 */
[----:B------:R-:W-:Y:S01]  /*17ab0*/  SHF.R.S32.HI R4, RZ, 0x1f, R0 ;  /* 0x0000001fff047819 */ /* 0x000fe20000011400 */
[----:B------:R-:W-:-:S04]  /*17ac0*/  IMAD.WIDE.U32 R2, R0, UR4, R2 ;  /* 0x0000000400027c25 */ /* 0x000fc8000f8e0002 */
[----:B------:R-:W-:-:S04]  /*17ad0*/  IMAD R4, R4, UR4, RZ ;  /* 0x0000000404047c24 */ /* 0x000fc8000f8e02ff */
[----:B------:R-:W-:Y:S01]  /*17ae0*/  IMAD R7, R0, UR5, R4 ;  /* 0x0000000500077c24 */ /* 0x000fe2000f8e0204 */
[----:B------:R-:W-:Y:S02]  /*17af0*/  ULDC.64 UR4, c[0x0][0x280] ;  /* 0x0000a00000047ab9 */ /* 0x000fe40000000a00 */
[----:B------:R-:W-:Y:S01]  /*17b00*/  IADD3 R0, P0, R2, UR4, RZ ;  /* 0x0000000402007c10 */ /* 0x000fe2000ff1e0ff */
[----:B------:R-:W-:-:S03]  /*17b10*/  ULDC UR4, c[0x0][0x2b8] ;  /* 0x0000ae0000047ab9 */ /* 0x000fc60000000800 */
[----:B------:R-:W-:Y:S01]  /*17b20*/  IADD3.X R4, R3, UR5, R7, P0, !PT ;  /* 0x0000000503047c10 */ /* 0x000fe200087fe407 */
[----:B------:R-:W-:Y:S01]  /*17b30*/  UMOV UR5, 0xffffffff ;  /* 0xffffffff00057882 */ /* 0x000fe20000000000 */
[----:B------:R-:W-:Y:S02]  /*17b40*/  ISETP.GE.AND P3, PT, R36, UR4, PT ;  /* 0x0000000424007c0c */ /* 0x000fe4000bf66270 */
[----:B------:R-:W-:Y:S02]  /*17b50*/  ISETP.GE.AND P2, PT, R9, UR4, PT ;  /* 0x0000000409007c0c */ /* 0x000fe4000bf46270 */
[----:B------:R-:W-:Y:S02]  /*17b60*/  ISETP.GE.AND P1, PT, R10, UR4, PT ;  /* 0x000000040a007c0c */ /* 0x000fe4000bf26270 */
[----:B------:R-:W-:Y:S01]  /*17b70*/  SHF.R.U32.HI R9, RZ, 0x2, R21 ;  /* 0x00000002ff097819 */ /* 0x000fe20000011615 */
[----:B------:R-:W-:Y:S10]  /*17b80*/  BRA.DIV UR5, `(.L_x_6445) ;  /* 0x0000005a050c7947 */ /* 0x000ff4000b800000 */
[----:B------:R-:W0:Y:S01]  /*17b90*/  SHFL.IDX PT, R14, R0, RZ, 0x1c1f ;  /* 0x001c1fff000e7589 */ /* 0x000e2200000e0000 */
[----:B------:R-:W-:Y:S02]  /*17ba0*/  IMAD R25, R25, R5, RZ ;  /* 0x0000000519197224 */ /* 0x000fe400078e02ff */
[----:B------:R-:W-:Y:S01]  /*17bb0*/  IMAD R5, R20, 0x80, R9 ;  /* 0x0000008014057824 */ /* 0x000fe200078e0209 */
        /* <DEDUP_REMOVED lines=32> */
.L_x_6545:
        /* <DEDUP_REMOVED lines=12> */
.L_x_6447:
[----:B------:R-:W-:Y:S05]  /*17e80*/  BSYNC B0 ;  /* 0x0000000000007941 */ /* 0x000fea0003800000 */
.L_x_6446:
[----:B------:R-:W-:Y:S01]  /*17e90*/  NOP ;  /* 0x0000000000007918 */ /* 0x000fe20000000000 */
[----:B------:R-:W-:-:S13]  /*17ea0*/  PLOP3.LUT P0, PT, PT, PT, PT, 0x80, 0x0 ;  /* 0x000000000000781c */ /* 0x000fda0003f0f070 */
.L_x_6448:
[----:B------:R-:W-:Y:S02]  /*17eb0*/  PLOP3.LUT P1, PT, P1, P0, PT, 0xa2, 0x0 ;  /* 0x000000000000781c */ /* 0x000fe40000f21472 */
[----:B------:R-:W-:-:S08]  /*17ec0*/  @P0 R2UR P1, UR4, R18 ;  /* 0x00000000120402ca */ /* 0x000fd00000020000 */
[----:B------:R-:W-:-:S05]  /*17ed0*/  @P0 PLOP3.LUT P0, PT, P1, PT, PT, 0x80, 0x0 ;  /* 0x000000000000081c */ /* 0x000fca0000f0f070 */
[----:B------:R-:W-:Y:S01]  /*17ee0*/  @!P1 SYNCS.ARRIVE.TRANS64.RED.A0T1 RZ, [UR4+0x33400], RZ ;  /* 0x033400ffffff99a7 */ /* 0x000fe20008200404 */
[----:B------:R-:W-:Y:S07]  /*17ef0*/  @!P1 ARRIVES.LDGSTSBAR.64.TRANSCNT [UR4+0x33400] ;  /* 0x03340000ff0099b0 */ /* 0x000fee0008000a84 */
[----:B------:R-:W-:Y:S05]  /*17f00*/  @P0 BRA.U.ANY `(.L_x_6448) ;  /* 0xfffffffd00e80947 */ /* 0x000fea000393ffff */
[----:B0-----:R-:W3:Y:S01]  /*17f10*/  LDL.LU R2, [R1+0x20] ;  /* 0x0000200001027983 */ /* 0x001ee20000300800 */
[----:B------:R-:W-:Y:S02]  /*17f20*/  VIADD R32, R26, 0xfffffffe ;  /* 0xfffffffe1a207836 */ /* 0x000fe40000000000 */
        /* <DEDUP_REMOVED lines=11> */
.L_x_6546:
[----:B------:R-:W-:Y:S05]  /*17fe0*/  BSYNC B0 ;  /* 0x0000000000007941 */ /* 0x000fea0003800000 */
.L_x_6449:
[----:B------:R-:W3:Y:S02]  /*17ff0*/  LDL R0, [R1+0x10] ;  /* 0x0000100001007983 */ /* 0x000ee40000100800 */
[----:B---3--:R-:W-:-:S13]  /*18000*/  ISETP.GE.AND P0, PT, R32, R0, PT ;  /* 0x000000002000720c */ /* 0x008fda0003f06270 */
[----:B------:R-:W-:Y:S05]  /*18010*/  @!P0 BRA `(.L_x_6451) ;  /* 0x0000001c00448947 */ /* 0x000fea0003800000 */
[----:B------:R-:W-:Y:S02]  /*18020*/  IMAD.MOV.U32 R20, RZ, RZ, R31 ;  /* 0x000000ffff147224 */ /* 0x000fe400078e001f */
[----:B------:R-:W-:-:S07]  /*18030*/  IMAD.MOV.U32 R21, RZ, RZ, R34 ;  /* 0x000000ffff157224 */ /* 0x000fce00078e0022 */
.L_x_6471:
        /* <DEDUP_REMOVED lines=31> */
[----:B--2---:R-:W-:Y:S01]  /*18230*/  @P0 SHF.R.U32.HI R10, RZ, R2, R3 ;  /* 0x00000002ff0a0219 */ /* 0x004fe20000011603 */
[--C-:B------:R-:W-:Y:S01]  /*18240*/  IMAD.MOV.U32 R2, RZ, RZ, R6.reuse ;  /* 0x000000ffff027224 */ /* 0x100fe200078e0006 */
[----:B------:R-:W-:-:S03]  /*18250*/  SHF.R.S32.HI R3, RZ, 0x1f, R6 ;  /* 0x0000001fff037819 */ /* 0x000fc60000011406 */
[----:B------:R-:W-:Y:S01]  /*18260*/  IMAD.WIDE.U32 R2, R33, UR4, R2 ;  /* 0x0000000421027c25 */ /* 0x000fe2000f8e0002 */
[----:B------:R-:W-:Y:S02]  /*18270*/  ISETP.GT.U32.AND P2, PT, R8, 0x9f, PT ;  /* 0x0000009f0800780c */ /* 0x000fe40003f44070 */
[----:B------:R-:W-:Y:S01]  /*18280*/  LEA R8, P0, R2, UR6, 0x2 ;  /* 0x0000000602087c11 */ /* 0x000fe2000f8010ff */
[----:B---3--:R-:W-:-:S04]  /*18290*/  IMAD R4, R9, UR4, RZ ;  /* 0x0000000409047c24 */ /* 0x008fc8000f8e02ff */
[----:B------:R-:W-:-:S04]  /*182a0*/  IMAD R4, R33, UR5, R4 ;  /* 0x0000000521047c24 */ /* 0x000fc8000f8e0204 */
[----:B------:R-:W-:-:S05]  /*182b0*/  IMAD.IADD R3, R4, 0x1, R3 ;  /* 0x0000000104037824 */ /* 0x000fca00078e0203 */
[----:B------:R-:W-:-:S05]  /*182c0*/  LEA.HI.X R9, R2, UR7, R3, 0x2, P0 ;  /* 0x0000000702097c11 */ /* 0x000fca00080f1403 */
[----:B------:R-:W2:Y:S01]  /*182d0*/  LDG.E R8, desc[UR36][R8.64] ;  /* 0x0000002408087981 */ /* 0x000ea2000c1e1900 */
[--C-:B------:R-:W-:Y:S01]  /*182e0*/  @!P2 SHF.R.S32.HI R3, RZ, 0x1f, R10.reuse ;  /* 0x0000001fff03a819 */ /* 0x100fe2000001140a */
[----:B------:R-:W-:-:S04]  /*182f0*/  @!P2 IMAD.MOV.U32 R2, RZ, RZ, R10 ;  /* 0x000000ffff02a224 */ /* 0x000fc800078e000a */
[----:B------:R-:W-:Y:S01]  /*18300*/  @!P2 IMAD.WIDE.U32 R2, R33, UR4, R2 ;  /* 0x000000042102ac25 */ /* 0x000fe2000f8e0002 */
[----:B------:R-:W-:Y:S01]  /*18310*/  LOP3.LUT P1, RZ, R22, 0x10, RZ, 0xc0, !PT ;  /* 0x0000001016ff7812 */ /* 0x000fe2000782c0ff */
[----:B------:R-:W-:Y:S02]  /*18320*/  ULDC UR4, c[0x0][0x430] ;  /* 0x00010c0000047ab9 */ /* 0x000fe40000000800 */
[----:B------:R-:W-:Y:S01]  /*18330*/  @!P2 IMAD.IADD R3, R4, 0x1, R3 ;  /* 0x000000010403a824 */ /* 0x000fe200078e0203 */
[----:B------:R-:W-:Y:S01]  /*18340*/  @!P2 LEA R4, P0, R2, UR6, 0x2 ;  /* 0x000000060204ac11 */ /* 0x000fe2000f8010ff */
[----:B------:R-:W-:-:S03]  /*18350*/  VIADD R31, R20, 0x1 ;  /* 0x00000001141f7836 */ /* 0x000fc60000000000 */
[----:B------:R-:W-:Y:S01]  /*18360*/  @!P2 LEA.HI.X R5, R2, UR7, R3, 0x2, P0 ;  /* 0x000000070205ac11 */ /* 0x000fe200080f1403 */
[----:B------:R-:W-:Y:S02]  /*18370*/  IMAD.MOV R2, RZ, RZ, -R6 ;  /* 0x000000ffff027224 */ /* 0x000fe400078e0a06 */
[----:B------:R-:W-:Y:S02]  /*18380*/  IMAD.MOV.U32 R6, RZ, RZ, RZ ;  /* 0x000000ffff067224 */ /* 0x000fe400078e00ff */
[----:B------:R-:W-:Y:S01]  /*18390*/  IMAD.MOV R3, RZ, RZ, -R10 ;  /* 0x000000ffff037224 */ /* 0x000fe200078e0a0a */
[----:B------:R-:W-:-:S03]  /*183a0*/  ISETP.NE.AND P0, PT, R31, 0x2, PT ;  /* 0x000000021f00780c */ /* 0x000fc60003f05270 */
[----:B------:R0:W5:Y:S01]  /*183b0*/  @!P2 LDG.E R6, desc[UR36][R4.64] ;  /* 0x000000240406a981 */ /* 0x000162000c1e1900 */
[----:B------:R-:W-:Y:S01]  /*183c0*/  SEL R34, RZ, 0x1, P0 ;  /* 0x00000001ff227807 */ /* 0x000fe20000000000 */
[----:B------:R-:W-:Y:S01]  /*183d0*/  IMAD R7, R2, UR4, R7 ;  /* 0x0000000402077c24 */ /* 0x000fe2000f8e0207 */
[----:B------:R-:W-:Y:S01]  /*183e0*/  SEL R31, R31, RZ, P0 ;  /* 0x000000ff1f1f7207 */ /* 0x000fe20000000000 */
[----:B0-----:R-:W-:Y:S02]  /*183f0*/  IMAD R5, R3, UR4, R0 ;  /* 0x0000000403057c24 */ /* 0x001fe4000f8e0200 */
[----:B------:R-:W-:Y:S01]  /*18400*/  IMAD.MOV.U32 R0, RZ, RZ, R32 ;  /* 0x000000ffff007224 */ /* 0x000fe200078e0020 */
[----:B------:R-:W-:Y:S01]  /*18410*/  LOP3.LUT R34, R21, R34, RZ, 0x3c, !PT ;  /* 0x0000002215227212 */ /* 0x000fe200078e3cff */
[----:B------:R-:W-:-:S03]  /*18420*/  VIADD R32, R32, 0xffffffff ;  /* 0xffffffff20207836 */ /* 0x000fc60000000000 */
[----:B------:R-:W-:Y:S02]  /*18430*/  ISETP.GT.AND P2, PT, R0, R11, PT ;  /* 0x0000000b0000720c */ /* 0x000fe40003f44270 */
[----:B--2---:R-:W-:Y:S01]  /*18440*/  SHF.R.S32.HI R27, RZ, 0x1f, R8 ;  /* 0x0000001fff1b7819 */ /* 0x004fe20000011408 */
[----:B------:R-:W-:Y:S10]  /*18450*/  @!P1 BRA `(.L_x_6452) ;  /* 0x0000000000049947 */ /* 0x000ff40003800000 */
[----:B------:R-:W-:Y:S01]  /*18460*/  BPT.TRAP 0x1 ;  /* 0x000000040000795c */ /* 0x000fe20000300000 */
.L_x_6452:
[----:B------:R-:W-:Y:S01]  /*18470*/  IMAD R4, R31, 0x8, R18 ;  /* 0x000000081f047824 */ /* 0x000fe200078e0212 */
[----:B------:R-:W-:Y:S01]  /*18480*/  SHF.L.U32 R29, R34, 0x1f, RZ ;  /* 0x0000001f221d7819 */ /* 0x000fe200000006ff */
[----:B------:R-:W-:Y:S01]  /*18490*/  BSSY B0, `(.L_x_6453) ;  /* 0x0000004000007945 */ /* 0x000fe20003800000 */
[----:B------:R-:W-:Y:S02]  /*184a0*/  SHF.R.S32.HI R28, RZ, 0x1f, R7 ;  /* 0x0000001fff1c7819 */ /* 0x000fe40000011407 */
[----:B------:R-:W0:Y:S02]  /*184b0*/  SYNCS.PHASECHK.TRANS64.TRYWAIT P0, [R4+URZ+0x33480], R29 ;  /* 0x0334801d040075a7 */ /* 0x000e24000800017f */
[----:B0-----:R-:W-:Y:S05]  /*184c0*/  @!P0 BRA `(.L_x_6454) ;  /* 0x00000054000c8947 */ /* 0x001fea0003800000 */
.L_x_6547:
[----:B------:R-:W-:Y:S05]  /*184d0*/  BSYNC B0 ;  /* 0x0000000000007941 */ /* 0x000fea0003800000 */
.L_x_6453:
[----:B------:R-:W2:Y:S01]  /*184e0*/  LDL R15, [R1+0x18] ;  /* 0x00001800010f7983 */ /* 0x000ea20000100800 */
[----:B------:R-:W-:Y:S01]  /*184f0*/  ULDC.64 UR4, c[0x0][0x328] ;  /* 0x0000ca0000047ab9 */ /* 0x000fe20000000a00 */
[----:B------:R-:W-:Y:S01]  /*18500*/  ULDC.64 UR6, c[0x0][0x338] ;  /* 0x0000ce0000067ab9 */ /* 0x000fe20000000a00 */
[----:B------:R-:W-:Y:S01]  /*18510*/  IMAD R0, R28, UR4, RZ ;  /* 0x000000041c007c24 */ /* 0x000fe2000f8e02ff */
[----:B------:R-:W-:Y:S01]  /*18520*/  SHF.R.S32.HI R30, RZ, 0x1f, R5 ;  /* 0x0000001fff1e7819 */ /* 0x000fe20000011405 */
[C---:B------:R-:W-:Y:S01]  /*18530*/  IMAD.WIDE.U32 R2, R7.reuse, UR4, RZ ;  /* 0x0000000407027c25 */ /* 0x040fe2000f8e00ff */
[----:B-----5:R-:W-:Y:S01]  /*18540*/  SHF.R.S32.HI R26, RZ, 0x1f, R6 ;  /* 0x0000001fff1a7819 */ /* 0x020fe20000011406 */
[----:B------:R-:W1:Y:S01]  /*18550*/  LDC R12, c[0x0][0x2f4] ;  /* 0x0000bd00ff0c7b82 */ /* 0x000e620000000800 */
[C---:B------:R-:W-:Y:S01]  /*18560*/  LOP3.LUT R14, R36.reuse, 0x80, RZ, 0xfc, !PT ;  /* 0x00000080240e7812 */ /* 0x040fe200078efcff */
        /* <DEDUP_REMOVED lines=62> */
.L_x_6559:
        /* <DEDUP_REMOVED lines=10> */
.L_x_6456:
        /* <DEDUP_REMOVED lines=10> */
.L_x_6457:
[----:B------:R3:W-:Y:S01]  /*18a90*/  SYNCS.ARRIVE.TRANS64.A1T0 RZ, [R4+URZ+0x33470], RZ ;  /* 0x033470ff04ff79a7 */ /* 0x0007e2000810003f */
[----:B------:R-:W-:Y:S05]  /*18aa0*/  @!P3 BRA `(.L_x_6458) ;  /* 0x000000000004b947 */ /* 0x000fea0003800000 */
[----:B------:R-:W-:Y:S01]  /*18ab0*/  BPT.TRAP 0x1 ;  /* 0x000000040000795c */ /* 0x000fe20000300000 */
.L_x_6458:
[----:B------:R-:W4:Y:S01]  /*18ac0*/  SYNCS.PHASECHK.TRANS64.TRYWAIT P0, [R4+URZ+0x33440], R29 ;  /* 0x0334401d040075a7 */ /* 0x000f22000800017f */
[----:B------:R-:W-:Y:S04]  /*18ad0*/  BSSY B0, `(.L_x_6459) ;  /* 0x0000002000007945 */ /* 0x000fe80003800000 */
[----:B----4-:R-:W-:Y:S05]  /*18ae0*/  @!P0 BRA `(.L_x_6460) ;  /* 0x0000005400188947 */ /* 0x010fea0003800000 */
.L_x_6560:
[----:B------:R-:W-:Y:S05]  /*18af0*/  BSYNC B0 ;  /* 0x0000000000007941 */ /* 0x000fea0003800000 */
.L_x_6459:
[----:B------:R-:W-:Y:S01]  /*18b00*/  ULDC.64 UR4, c[0x0][0x310] ;  /* 0x0000c40000047ab9 */ /* 0x000fe20000000a00 */
[----:B------:R-:W-:Y:S01]  /*18b10*/  ULDC.64 UR6, c[0x0][0x300] ;  /* 0x0000c00000067ab9 */ /* 0x000fe20000000a00 */
[----:B------:R-:W-:Y:S01]  /*18b20*/  IMAD R9, R27, UR4, RZ ;  /* 0x000000041b097c24 */ /* 0x000fe2000f8e02ff */
[----:B------:R-:W5:Y:S01]  /*18b30*/  LDC R11, c[0x0][0x2f4] ;  /* 0x0000bd00ff0b7b82 */ /* 0x000f620000000800 */
[----:B--2---:R-:W-:Y:S01]  /*18b40*/  IMAD.WIDE.U32 R2, R8, UR4, RZ ;  /* 0x0000000408027c25 */ /* 0x004fe2000f8e00ff */
[C---:B------:R-:W-:Y:S02]  /*18b50*/  LOP3.LUT R13, R36.reuse, 0x80, RZ, 0xfc, !PT ;  /* 0x00000080240d7812 */ /* 0x040fe400078efcff */
[----:B------:R-:W-:Y:S01]  /*18b60*/  LOP3.LUT R12, R36, 0x40, RZ, 0xfc, !PT ;  /* 0x00000040240c7812 */ /* 0x000fe200078efcff */
        /* <DEDUP_REMOVED lines=8> */
[C---:B------:R-:W-:Y:S01]  /*18bf0*/  IMAD R7, R6.reuse, UR5, R7 ;  /* 0x0000000506077c24 */ /* 0x040fe2000f8e0207 */
[-C--:B-----5:R-:W-:Y:S01]  /*18c00*/  ISETP.GE.AND P1, PT, R13, R11.reuse, PT ;  /* 0x0000000b0d00720c */ /* 0x0a0fe20003f26270 */
        /* <DEDUP_REMOVED lines=20> */
[----:B------:R-:W2:Y:S04]  /*18d50*/  SHFL.IDX PT, R2, R5, RZ, 0x1c1f ;  /* 0x001c1fff05027589 */ /* 0x000ea800000e0000 */
[----:B------:R-:W5:Y:S04]  /*18d60*/  SHFL.IDX PT, R3, R8, RZ, 0x1c1f ;  /* 0x001c1fff08037589 */ /* 0x000f6800000e0000 */
[----:B------:R-:W-:Y:S04]  /*18d70*/  SHFL.IDX PT, R9, R8, 0x2, 0x1c1f ;  /* 0x005c1f0008097f89 */ /* 0x000fe800000e0000 */
[----:B------:R-:W-:Y:S04]  /*18d80*/  SHFL.IDX PT, R7, R7, RZ, 0x1c1f ;  /* 0x001c1fff07077589 */ /* 0x000fe800000e0000 */
[----:B------:R-:W-:Y:S01]  /*18d90*/  SHFL.IDX PT, R14, R6, RZ, 0x1c1f ;  /* 0x001c1fff060e7589 */ /* 0x000fe200000e0000 */
[----:B--2---:R-:W-:-:S05]  /*18da0*/  IADD3 R2, P0, R36, R2, RZ ;  /* 0x0000000224027210 */ /* 0x004fca0007f1e0ff */
[----:B-----5:R-:W-:-:S05]  /*18db0*/  IMAD.X R3, RZ, RZ, R3, P0 ;  /* 0x000000ffff037224 */ /* 0x020fca00000e0603 */
[----:B------:R-:W-:Y:S04]  /*18dc0*/  LDGSTS.E.BYPASS.LTC128B.128 [R0+0x24200], desc[UR36][R2.64], !P4 ;  /* 0x2420000002007fae */ /* 0x000fe8000e101d64 */
[----:B------:R-:W-:Y:S04]  /*18dd0*/  LDGSTS.E.BYPASS.LTC128B.128 [R0+0x26a00], desc[UR36][R2.64+0x40], !P3 ;  /* 0x26a0004002007fae */ /* 0x000fe8000d901d64 */
[----:B------:R2:W-:Y:S04]  /*18de0*/  LDGSTS.E.BYPASS.LTC128B.128 [R0+0x29200], desc[UR36][R2.64+0x80], !P1 ;  /* 0x2920008002007fae */ /* 0x0005e8000c901d64 */
[----:B--2---:R-:W2:Y:S04]  /*18df0*/  SHFL.IDX PT, R2, R5, 0x1, 0x1c1f ;  /* 0x003c1f0005027f89 */ /* 0x004ea800000e0000 */
[----:B------:R-:W5:Y:S01]  /*18e00*/  SHFL.IDX PT, R3, R8, 0x1, 0x1c1f ;  /* 0x003c1f0008037f89 */ /* 0x000f6200000e0000 */
[----:B--2---:R-:W-:-:S05]  /*18e10*/  IADD3 R2, P0, R36, R2, RZ ;  /* 0x0000000224027210 */ /* 0x004fca0007f1e0ff */
[----:B-----5:R-:W-:-:S05]  /*18e20*/  IMAD.X R3, RZ, RZ, R3, P0 ;  /* 0x000000ffff037224 */ /* 0x020fca00000e0603 */
[----:B------:R-:W-:Y:S04]  /*18e30*/  LDGSTS.E.BYPASS.LTC128B.128 [R0+0x24a00], desc[UR36][R2.64], !P4 ;  /* 0x24a0000002007fae */ /* 0x000fe8000e101d64 */
[----:B------:R-:W-:Y:S04]  /*18e40*/  LDGSTS.E.BYPASS.LTC128B.128 [R0+0x27200], desc[UR36][R2.64+0x40], !P3 ;  /* 0x2720004002007fae */ /* 0x000fe8000d901d64 */
[----:B------:R2:W-:Y:S04]  /*18e50*/  LDGSTS.E.BYPASS.LTC128B.128 [R0+0x29a00], desc[UR36][R2.64+0x80], !P1 ;  /* 0x29a0008002007fae */ /* 0x0005e8000c901d64 */
[----:B--2---:R-:W2:Y:S02]  /*18e60*/  SHFL.IDX PT, R2, R5, 0x2, 0x1c1f ;  /* 0x005c1f0005027f89 */ /* 0x004ea400000e0000 */
[----:B--2---:R-:W-:-:S05]  /*18e70*/  IADD3 R2, P0, R36, R2, RZ ;  /* 0x0000000224027210 */ /* 0x004fca0007f1e0ff */
[----:B------:R-:W-:Y:S02]  /*18e80*/  IMAD.X R3, RZ, RZ, R9, P0 ;  /* 0x000000ffff037224 */ /* 0x000fe400000e0609 */
[----:B------:R-:W-:Y:S04]  /*18e90*/  SHFL.IDX PT, R9, R8, 0x3, 0x1c1f ;  /* 0x007c1f0008097f89 */ /* 0x000fe800000e0000 */
[----:B------:R-:W-:Y:S04]  /*18ea0*/  LDGSTS.E.BYPASS.LTC128B.128 [R0+0x25200], desc[UR36][R2.64], !P4 ;  /* 0x2520000002007fae */ /* 0x000fe8000e101d64 */
[----:B------:R-:W-:Y:S04]  /*18eb0*/  LDGSTS.E.BYPASS.LTC128B.128 [R0+0x27a00], desc[UR36][R2.64+0x40], !P3 ;  /* 0x27a0004002007fae */ /* 0x000fe8000d901d64 */
[----:B------:R2:W-:Y:S04]  /*18ec0*/  LDGSTS.E.BYPASS.LTC128B.128 [R0+0x2a200], desc[UR36][R2.64+0x80], !P1 ;  /* 0x2a20008002007fae */ /* 0x0005e8000c901d64 */
[----:B--2---:R-:W2:Y:S02]  /*18ed0*/  SHFL.IDX PT, R2, R5, 0x3, 0x1c1f ;  /* 0x007c1f0005027f89 */ /* 0x004ea400000e0000 */
[----:B--2---:R-:W-:-:S05]  /*18ee0*/  IADD3 R2, P0, R36, R2, RZ ;  /* 0x0000000224027210 */ /* 0x004fca0007f1e0ff */
[----:B------:R-:W-:-:S05]  /*18ef0*/  IMAD.X R3, RZ, RZ, R9, P0 ;  /* 0x000000ffff037224 */ /* 0x000fca00000e0609 */
[----:B------:R2:W-:Y:S04]  /*18f00*/  LDGSTS.E.BYPASS.LTC128B.128 [R0+0x25a00], desc[UR36][R2.64], !P4 ;  /* 0x25a0000002007fae */ /* 0x0005e8000e101d64 */
[----:B------:R2:W-:Y:S04]  /*18f10*/  LDGSTS.E.BYPASS.LTC128B.128 [R0+0x28200], desc[UR36][R2.64+0x40], !P3 ;  /* 0x2820004002007fae */ /* 0x0005e8000d901d64 */
[----:B------:R2:W-:Y:S02]  /*18f20*/  LDGSTS.E.BYPASS.LTC128B.128 [R0+0x2aa00], desc[UR36][R2.64+0x80], !P1 ;  /* 0x2aa0008002007fae */ /* 0x0005e4000c901d64 */
.L_x_6572:
        /* <DEDUP_REMOVED lines=10> */
.L_x_6462:
        /* <DEDUP_REMOVED lines=10> */
.L_x_6463:
[----:B--2---:R-:W-:Y:S01]  /*19070*/  IMAD.U32 R0, RZ, RZ, UR46 ;  /* 0x0000002eff007e24 */ /* 0x004fe2000f8e00ff */
[----:B------:R2:W-:Y:S04]  /*19080*/  SYNCS.ARRIVE.TRANS64.A1T0 RZ, [R4+URZ+0x33430], RZ ;  /* 0x033430ff04ff79a7 */ /* 0x0005e8000810003f */
[----:B------:R-:W-:-:S13]  /*19090*/  ISETP.NE.AND P0, PT, R0, 0x3, PT ;  /* 0x000000030000780c */ /* 0x000fda0003f05270 */
[----:B--2---:R-:W-:Y:S05]  /*190a0*/  @!P0 BRA `(.L_x_6464) ;  /* 0x0000000000048947 */ /* 0x004fea0003800000 */
[----:B------:R-:W-:Y:S01]  /*190b0*/  BPT.TRAP 0x1 ;  /* 0x000000040000795c */ /* 0x000fe20000300000 */
.L_x_6464:
[----:B------:R-:W-:Y:S01]  /*190c0*/  LOP3.LUT R3, R21, 0x1, RZ, 0x3c, !PT ;  /* 0x0000000115037812 */ /* 0x000fe200078e3cff */
[----:B------:R-:W-:Y:S01]  /*190d0*/  IMAD R2, R20, 0x8, R18 ;  /* 0x0000000814027824 */ /* 0x000fe200078e0212 */
[----:B------:R-:W-:Y:S02]  /*190e0*/  BSSY B0, `(.L_x_6465) ;  /* 0x0000004000007945 */ /* 0x000fe40003800000 */
[----:B------:R-:W-:-:S04]  /*190f0*/  SHF.L.U32 R3, R3, 0x1f, RZ ;  /* 0x0000001f03037819 */ /* 0x000fc800000006ff */
[----:B------:R-:W2:Y:S02]  /*19100*/  SYNCS.PHASECHK.TRANS64.TRYWAIT P1, [R2+URZ+0x33470], R3 ;  /* 0x03347003020075a7 */ /* 0x000ea4000802017f */
[----:B--2---:R-:W-:Y:S05]  /*19110*/  @!P1 BRA `(.L_x_6466) ;  /* 0x0000005400189947 */ /* 0x004fea0003800000 */
.L_x_6573:
[----:B------:R-:W-:Y:S05]  /*19120*/  BSYNC B0 ;  /* 0x0000000000007941 */ /* 0x000fea0003800000 */
.L_x_6465:
[----:B------:R-:W-:-:S13]  /*19130*/  LOP3.LUT P1, RZ, R22, 0x10, RZ, 0xc0, !PT ;  /* 0x0000001016ff7812 */ /* 0x000fda000782c0ff */
[----:B------:R-:W-:Y:S05]  /*19140*/  @!P1 BRA `(.L_x_6467) ;  /* 0x0000000000049947 */ /* 0x000fea0003800000 */
[----:B------:R-:W-:Y:S01]  /*19150*/  BPT.TRAP 0x1 ;  /* 0x000000040000795c */ /* 0x000fe20000300000 */
.L_x_6467:
[----:B--2---:R-:W-:Y:S01]  /*19160*/  SHF.L.U32 R3, R21, 0x1f, RZ ;  /* 0x0000001f15037819 */ /* 0x004fe200000006ff */
[----:B------:R-:W-:-:S03]  /*19170*/  IMAD R0, R20, 0x7800, RZ ;  /* 0x0000780014007824 */ /* 0x000fc600078e02ff */
[----:B------:R-:W2:Y:S02]  /*19180*/  SYNCS.PHASECHK.TRANS64.TRYWAIT P1, [R2+URZ+0x33460], R3 ;  /* 0x03346003020075a7 */ /* 0x000ea4000802017f */
[----:B--2---:R-:W-:Y:S05]  /*19190*/  @!P1 BRA `(.L_x_6468) ;  /* 0x00000054000c9947 */ /* 0x004fea0003800000 */
.L_x_6574:
[----:B--2---:R-:W-:Y:S01]  /*191a0*/  LOP3.LUT R3, R0, R16, RZ, 0xfc, !PT ;  /* 0x0000001000037212 */ /* 0x004fe200078efcff */
[----:B------:R-:W-:Y:S05]  /*191b0*/  WARPSYNC.ALL ;  /* 0x0000000000007948 */ /* 0x000fea0003800000 */
[----:B------:R-:W-:Y:S01]  /*191c0*/  IMAD.IADD R5, R18, 0x1, R3 ;  /* 0x0000000112057824 */ /* 0x000fe200078e0203 */
[----:B------:R-:W-:Y:S01]  /*191d0*/  LOP3.LUT P1, RZ, R22, 0x10, RZ, 0xc0, !PT ;  /* 0x0000001016ff7812 */ /* 0x000fe2000782c0ff */
[C---:B------:R-:W-:Y:S02]  /*191e0*/  VIADD R12, R0.reuse, 0x2800 ;  /* 0x00002800000c7836 */ /* 0x040fe40000000000 */
[----:B------:R-:W-:-:S02]  /*191f0*/  VIADD R13, R0, 0x800 ;  /* 0x00000800000d7836 */ /* 0x000fc40000000000 */
[----:B0--34-:R-:W0:Y:S01]  /*19200*/  LDSM.16.MT88.4 R4, [R5+0xf200] ;  /* 0x00f200000504783b */ /* 0x019e220000004200 */
[----:B------:R-:W-:Y:S01]  /*19210*/  LOP3.LUT R3, R12, R16, RZ, 0xfc, !PT ;  /* 0x000000100c037212 */ /* 0x000fe200078efcff */
[----:B------:R-:W-:Y:S01]  /*19220*/  VIADD R20, R0, 0x5000 ;  /* 0x0000500000147836 */ /* 0x000fe20000000000 */
[----:B------:R-:W-:Y:S01]  /*19230*/  LOP3.LUT R12, R12, R17, RZ, 0xfc, !PT ;  /* 0x000000110c0c7212 */ /* 0x000fe200078efcff */
[C---:B------:R-:W-:Y:S02]  /*19240*/  VIADD R21, R0.reuse, 0x3000 ;  /* 0x0000300000157836 */ /* 0x040fe40000000000 */
[----:B------:R-:W-:Y:S02]  /*19250*/  VIADD R15, R0, 0x2000 ;  /* 0x00002000000f7836 */ /* 0x000fe40000000000 */
[----:B------:R-:W-:Y:S01]  /*19260*/  IMAD.IADD R12, R19, 0x1, R12 ;  /* 0x00000001130c7824 */ /* 0x000fe200078e020c */
[C-C-:B0-----:R-:W-:Y:S02]  /*19270*/  PRMT R8, R4.reuse, 0x6420, R5.reuse ;  /* 0x0000642004087816 */ /* 0x141fe40000000005 */
[----:B------:R-:W-:-:S02]  /*19280*/  PRMT R9, R4, 0x7531, R5 ;  /* 0x0000753104097816 */ /* 0x000fc40000000005 */
[-C--:B------:R-:W-:Y:S02]  /*19290*/  LOP3.LUT R4, R0, R17.reuse, RZ, 0xfc, !PT ;  /* 0x0000001100047212 */ /* 0x080fe400078efcff */
[C-C-:B------:R-:W-:Y:S02]  /*192a0*/  PRMT R10, R6.reuse, 0x6420, R7.reuse ;  /* 0x00006420060a7816 */ /* 0x140fe40000000007 */
[----:B------:R-:W-:Y:S01]  /*192b0*/  PRMT R11, R6, 0x7531, R7 ;  /* 0x00007531060b7816 */ /* 0x000fe20000000007 */
[----:B------:R-:W-:Y:S02]  /*192c0*/  IMAD.IADD R14, R19, 0x1, R4 ;  /* 0x00000001130e7824 */ /* 0x000fe400078e0204 */
[----:B------:R-:W-:Y:S01]  /*192d0*/  IMAD.IADD R4, R18, 0x1, R3 ;  /* 0x0000000112047824 */ /* 0x000fe200078e0203 */
[C---:B------:R-:W-:Y:S02]  /*192e0*/  LOP3.LUT R3, R13.reuse, R17, RZ, 0xfc, !PT ;  /* 0x000000110d037212 */ /* 0x040fe400078efcff */
[----:B------:R0:W-:Y:S01]  /*192f0*/  STSM.16.M88.4 [R14], R8 ;  /* 0x000000080e007844 */ /* 0x0001e20000000200 */
[----:B------:R-:W-:-:S02]  /*19300*/  LOP3.LUT R13, R13, R16, RZ, 0xfc, !PT ;  /* 0x000000100d0d7212 */ /* 0x000fc400078efcff */
[----:B------:R-:W-:Y:S01]  /*19310*/  IMAD.IADD R3, R19, 0x1, R3 ;  /* 0x0000000113037824 */ /* 0x000fe200078e0203 */
        /* <DEDUP_REMOVED lines=19> */
[----:B------:R-:W-:Y:S01]  /*19450*/  LOP3.LUT R3, R3, R16, RZ, 0xfc, !PT ;  /* 0x0000001003037212 */ /* 0x000fe200078efcff */
[----:B------:R-:W-:Y:S02]  /*19460*/  IMAD.IADD R6, R18, 0x1, R13 ;  /* 0x0000000112067824 */ /* 0x000fe400078e020d */
[----:B------:R-:W-:Y:S01]  /*19470*/  VIADD R13, R0, 0x1800 ;  /* 0x00001800000d7836 */ /* 0x000fe20000000000 */
[----:B------:R-:W-:Y:S01]  /*19480*/  STSM.16.M88.4 [R4], R8 ;  /* 0x0000000804007844 */ /* 0x000fe20000000200 */
[----:B------:R-:W-:-:S03]  /*19490*/  IMAD.IADD R3, R18, 0x1, R3 ;  /* 0x0000000112037824 */ /* 0x000fc600078e0203 */
        /* <DEDUP_REMOVED lines=38> */
[C---:B------:R-:W-:Y:S02]  /*19700*/  LOP3.LUT R4, R3.reuse, R16, RZ, 0xfc, !PT ;  /* 0x0000001003047212 */ /* 0x040fe400078efcff */
        /* <DEDUP_REMOVED lines=58> */
[----:B------:R-:W-:Y:S01]  /*19ab0*/  PRMT R9, R4, 0x7531, R5 ;  /* 0x0000753104097816 */ /* 0x000fe20000000005 */
[----:B------:R-:W-:Y:S01]  /*19ac0*/  IMAD.IADD R4, R18, 0x1, R3 ;  /* 0x0000000112047824 */ /* 0x000fe200078e0203 */
[----:B------:R-:W-:-:S02]  /*19ad0*/  PRMT R10, R6, 0x6420, R7 ;  /* 0x00006420060a7816 */ /* 0x000fc40000000007 */
[----:B------:R-:W-:Y:S02]  /*19ae0*/  PRMT R11, R6, 0x7531, R7 ;  /* 0x00007531060b7816 */ /* 0x000fe40000000007 */
[C---:B------:R-:W-:Y:S02]  /*19af0*/  LOP3.LUT R3, R0.reuse, R16, RZ, 0xfc, !PT ;  /* 0x0000001000037212 */ /* 0x040fe400078efcff */
[----:B------:R-:W-:Y:S01]  /*19b00*/  LOP3.LUT R0, R0, R17, RZ, 0xfc, !PT ;  /* 0x0000001100007212 */ /* 0x000fe200078efcff */
[----:B------:R-:W-:Y:S02]  /*19b10*/  STSM.16.M88.4 [R12], R8 ;  /* 0x000000080c007844 */ /* 0x000fe40000000200 */
[----:B------:R-:W-:Y:S02]  /*19b20*/  IMAD.IADD R3, R18, 0x1, R3 ;  /* 0x0000000112037824 */ /* 0x000fe400078e0203 */
[----:B------:R-:W0:Y:S01]  /*19b30*/  LDSM.16.MT88.4 R4, [R4+0xf200] ;  /* 0x00f200000404783b */ /* 0x000e220000004200 */
[----:B------:R-:W-:Y:S01]  /*19b40*/  IMAD.IADD R0, R19, 0x1, R0 ;  /* 0x0000000113007824 */ /* 0x000fe200078e0200 */
[----:B0-----:R-:W-:-:S02]  /*19b50*/  PRMT R8, R4, 0x6420, R5 ;  /* 0x0000642004087816 */ /* 0x001fc40000000005 */
        /* <DEDUP_REMOVED lines=18> */
.L_x_6469:
[----:B--2---:R2:W-:Y:S01]  /*19c80*/  SYNCS.ARRIVE.TRANS64.A1T0 RZ, [R2+URZ+0x33450], RZ ;  /* 0x033450ff02ff79a7 */ /* 0x0045e2000810003f */
[----:B------:R-:W-:Y:S06]  /*19c90*/  BAR.SYNC.DEFER_BLOCKING 0x2, 0x80 ;  /* 0x0082000000007b1d */ /* 0x000fec0000010000 */
[----:B------:R-:W-:Y:S05]  /*19ca0*/  @!P0 BRA `(.L_x_6470) ;  /* 0x0000000000048947 */ /* 0x000fea0003800000 */
[----:B------:R-:W-:Y:S01]  /*19cb0*/  BPT.TRAP 0x1 ;  /* 0x000000040000795c */ /* 0x000fe20000300000 */
.L_x_6470:
[----:B0-----:R-:W3:Y:S01]  /*19cc0*/  LDL R0, [R1+0x14] ;  /* 0x0000140001007983 */ /* 0x001ee20000100800 */
[----:B--2---:R-:W-:Y:S02]  /*19cd0*/  VIADD R2, R2, 0x33480 ;  /* 0x0003348002027836 */ /* 0x004fe40000000000 */
[----:B------:R-:W-:Y:S02]  /*19ce0*/  IMAD.MOV.U32 R20, RZ, RZ, R31 ;  /* 0x000000ffff147224 */ /* 0x000fe400078e001f */
[----:B------:R-:W-:Y:S01]  /*19cf0*/  IMAD.MOV.U32 R21, RZ, RZ, R34 ;  /* 0x000000ffff157224 */ /* 0x000fe200078e0022 */
[----:B---3--:R-:W-:-:S04]  /*19d00*/  PRMT R2, R0, 0x654, R2 ;  /* 0x0000065400027816 */ /* 0x008fc80000000002 */
[----:B------:R3:W-:Y:S01]  /*19d10*/  SYNCS.ARRIVE.TRANS64.RED.A1T0 RZ, [R2+URZ], RZ ;  /* 0x000000ff02ff79a7 */ /* 0x0007e2000810043f */
[----:B------:R-:W-:Y:S05]  /*19d20*/  @P2 BRA `(.L_x_6471) ;  /* 0xffffffe000c42947 */ /* 0x000fea000383ffff */
.L_x_6451:
        /* <DEDUP_REMOVED lines=20> */
.L_x_6473:
[----:B------:R-:W-:Y:S05]  /*19e70*/  BSYNC B0 ;  /* 0x0000000000007941 */ /* 0x000fea0003800000 */
.L_x_6472:
[----:B------:R-:W-:Y:S05]  /*19e80*/  @!P0 BRA `(.L_x_6474) ;  /* 0x0000000000048947 */ /* 0x000fea0003800000 */
[----:B------:R-:W-:Y:S01]  /*19e90*/  BPT.TRAP 0x1 ;  /* 0x000000040000795c */ /* 0x000fe20000300000 */
.L_x_6474:
[----:B0-----:R-:W-:Y:S01]  /*19ea0*/  LOP3.LUT R3, R34, 0x1, RZ, 0x3c, !PT ;  /* 0x0000000122037812 */ /* 0x001fe200078e3cff */
[----:B---3--:R-:W-:Y:S01]  /*19eb0*/  IMAD R0, R31, 0x8, R18 ;  /* 0x000000081f007824 */ /* 0x008fe200078e0212 */
[----:B------:R-:W-:Y:S02]  /*19ec0*/  BSSY B0, `(.L_x_6475) ;  /* 0x0000004000007945 */ /* 0x000fe40003800000 */
[----:B------:R-:W-:-:S04]  /*19ed0*/  SHF.L.U32 R3, R3, 0x1f, RZ ;  /* 0x0000001f03037819 */ /* 0x000fc800000006ff */
[----:B------:R-:W0:Y:S02]  /*19ee0*/  SYNCS.PHASECHK.TRANS64.TRYWAIT P1, [R0+URZ+0x33470], R3 ;  /* 0x03347003000075a7 */ /* 0x000e24000802017f */
[----:B0-----:R-:W-:Y:S05]  /*19ef0*/  @!P1 BRA `(.L_x_6476) ;  /* 0x0000004400c89947 */ /* 0x001fea0003800000 */
.L_x_6575:
[----:B------:R-:W-:Y:S05]  /*19f00*/  BSYNC B0 ;  /* 0x0000000000007941 */ /* 0x000fea0003800000 */
.L_x_6475:
[----:B------:R-:W-:-:S13]  /*19f10*/  LOP3.LUT P1, RZ, R22, 0x10, RZ, 0xc0, !PT ;  /* 0x0000001016ff7812 */ /* 0x000fda000782c0ff */
[----:B------:R-:W-:Y:S05]  /*19f20*/  @!P1 BRA `(.L_x_6477) ;  /* 0x0000000000049947 */ /* 0x000fea0003800000 */
[----:B------:R-:W-:Y:S01]  /*19f30*/  BPT.TRAP 0x1 ;  /* 0x000000040000795c */ /* 0x000fe20000300000 */
.L_x_6477:
[----:B0-----:R-:W-:-:S04]  /*19f40*/  SHF.L.U32 R3, R34, 0x1f, RZ ;  /* 0x0000001f22037819 */ /* 0x001fc800000006ff */
[----:B------:R-:W0:Y:S02]  /*19f50*/  SYNCS.PHASECHK.TRANS64.TRYWAIT P1, [R0+URZ+0x33460], R3 ;  /* 0x03346003000075a7 */ /* 0x000e24000802017f */
[----:B0-----:R-:W-:Y:S05]  /*19f60*/  @!P1 BRA `(.L_x_6478) ;  /* 0x0000004400c09947 */ /* 0x001fea0003800000 */
.L_x_6576:
[----:B------:R-:W-:Y:S01]  /*19f70*/  IMAD R2, R31, 0x7800, RZ ;  /* 0x000078001f027824 */ /* 0x000fe200078e02ff */
[----:B------:R-:W-:Y:S05]  /*19f80*/  WARPSYNC.ALL ;  /* 0x0000000000007948 */ /* 0x000fea0003800000 */
[CC--:B0-----:R-:W-:Y:S01]  /*19f90*/  LOP3.LUT R3, R2.reuse, R16.reuse, RZ, 0xfc, !PT ;  /* 0x0000001002037212 */ /* 0x0c1fe200078efcff */
[----:B------:R-:W-:Y:S01]  /*19fa0*/  VIADD R13, R2, 0x2800 ;  /* 0x00002800020d7836 */ /* 0x000fe20000000000 */
[----:B------:R-:W-:Y:S01]  /*19fb0*/  LOP3.LUT P1, RZ, R22, 0x10, RZ, 0xc0, !PT ;  /* 0x0000001016ff7812 */ /* 0x000fe2000782c0ff */
[----:B------:R-:W-:Y:S02]  /*19fc0*/  VIADD R21, R2, 0x5000 ;  /* 0x0000500002157836 */ /* 0x000fe40000000000 */
[----:B------:R-:W-:Y:S01]  /*19fd0*/  IMAD.IADD R5, R18, 0x1, R3 ;  /* 0x0000000112057824 */ /* 0x000fe200078e0203 */
[----:B------:R-:W-:Y:S01]  /*19fe0*/  LOP3.LUT R3, R13, R16, RZ, 0xfc, !PT ;  /* 0x000000100d037212 */ /* 0x000fe200078efcff */
[----:B------:R-:W-:-:S04]  /*19ff0*/  VIADD R20, R2, 0x2000 ;  /* 0x0000200002147836 */ /* 0x000fc80000000000 */
[----:B------:R-:W0:Y:S02]  /*1a000*/  LDSM.16.MT88.4 R4, [R5+0xf200] ;  /* 0x00f200000504783b */ /* 0x000e240000004200 */
[C-C-:B0-----:R-:W-:Y:S02]  /*1a010*/  PRMT R8, R4.reuse, 0x6420, R5.reuse ;  /* 0x0000642004087816 */ /* 0x141fe40000000005 */
[----:B------:R-:W-:Y:S02]  /*1a020*/  PRMT R9, R4, 0x7531, R5 ;  /* 0x0000753104097816 */ /* 0x000fe40000000005 */
[----:B------:R-:W-:Y:S02]  /*1a030*/  LOP3.LUT R4, R2, R17, RZ, 0xfc, !PT ;  /* 0x0000001102047212 */ /* 0x000fe400078efcff */
[C-C-:B------:R-:W-:Y:S02]  /*1a040*/  PRMT R10, R6.reuse, 0x6420, R7.reuse ;  /* 0x00006420060a7816 */ /* 0x140fe40000000007 */
[----:B------:R-:W-:Y:S01]  /*1a050*/  PRMT R11, R6, 0x7531, R7 ;  /* 0x00007531060b7816 */ /* 0x000fe20000000007 */
[----:B------:R-:W-:-:S02]  /*1a060*/  IMAD.IADD R12, R19, 0x1, R4 ;  /* 0x00000001130c7824 */ /* 0x000fc400078e0204 */
[----:B------:R-:W-:Y:S02]  /*1a070*/  IMAD.IADD R6, R18, 0x1, R3 ;  /* 0x0000000112067824 */ /* 0x000fe400078e0203 */
[C---:B------:R-:W-:Y:S01]  /*1a080*/  VIADD R3, R2.reuse, 0x800 ;  /* 0x0000080002037836 */ /* 0x040fe20000000000 */
[----:B------:R0:W-:Y:S04]  /*1a090*/  STSM.16.M88.4 [R12], R8 ;  /* 0x000000080c007844 */ /* 0x0001e80000000200 */
[----:B------:R-:W3:Y:S01]  /*1a0a0*/  LDSM.16.MT88.4 R4, [R6+0xf200] ;  /* 0x00f200000604783b */ /* 0x000ee20000004200 */
[----:B0-----:R-:W-:Y:S01]  /*1a0b0*/  VIADD R12, R2, 0x1000 ;  /* 0x00001000020c7836 */ /* 0x001fe20000000000 */
[C-C-:B---3--:R-:W-:Y:S02]  /*1a0c0*/  PRMT R8, R4.reuse, 0x6420, R5.reuse ;  /* 0x0000642004087816 */ /* 0x148fe40000000005 */
[----:B------:R-:W-:-:S02]  /*1a0d0*/  PRMT R9, R4, 0x7531, R5 ;  /* 0x0000753104097816 */ /* 0x000fc40000000005 */
        /* <DEDUP_REMOVED lines=19> */
[----:B------:R-:W2:Y:S01]  /*1a210*/  LDSM.16.MT88.4 R4, [R6+0xf200] ;  /* 0x00f200000604783b */ /* 0x000ea20000004200 */
[----:B0-----:R-:W-:Y:S01]  /*1a220*/  VIADD R15, R2, 0x5800 ;  /* 0x00005800020f7836 */ /* 0x001fe20000000000 */
[----:B--2---:R-:W-:-:S02]  /*1a230*/  PRMT R8, R4, 0x6420, R5 ;  /* 0x0000642004087816 */ /* 0x004fc40000000005 */
        /* <DEDUP_REMOVED lines=29> */
[----:B------:R-:W2:Y:S01]  /*1a410*/  LDSM.16.MT88.4 R4, [R6+0xf200] ;  /* 0x00f200000604783b */ /* 0x000ea20000004200 */
[----:B0-----:R-:W-:Y:S01]  /*1a420*/  VIADD R13, R2, 0x6000 ;  /* 0x00006000020d7836 */ /* 0x001fe20000000000 */
[C-C-:B--2---:R-:W-:Y:S02]  /*1a430*/  PRMT R8, R4.reuse, 0x6420, R5.reuse ;  /* 0x0000642004087816 */ /* 0x144fe40000000005 */
        /* <DEDUP_REMOVED lines=11> */
[----:B0-----:R-:W-:Y:S02]  /*1a4f0*/  LOP3.LUT R3, R13, R16, RZ, 0xfc, !PT ;  /* 0x000000100d037212 */ /* 0x001fe400078efcff */
        /* <DEDUP_REMOVED lines=86> */
.L_x_6479:
[----:B--2---:R2:W-:Y:S01]  /*1aa60*/  SYNCS.ARRIVE.TRANS64.A1T0 RZ, [R0+URZ+0x33450], RZ ;  /* 0x033450ff00ff79a7 */ /* 0x0045e2000810003f */
[----:B------:R-:W-:Y:S06]  /*1aa70*/  BAR.SYNC.DEFER_BLOCKING 0x2, 0x80 ;  /* 0x0082000000007b1d */ /* 0x000fec0000010000 */
[----:B------:R-:W-:Y:S05]  /*1aa80*/  @!P0 BRA `(.L_x_6480) ;  /* 0x0000000000048947 */ /* 0x000fea0003800000 */
[----:B------:R-:W-:Y:S01]  /*1aa90*/  BPT.TRAP 0x1 ;  /* 0x000000040000795c */ /* 0x000fe20000300000 */
.L_x_6480:
[----:B0-----:R-:W3:Y:S01]  /*1aaa0*/  LDL R2, [R1+0x14] ;  /* 0x0000140001027983 */ /* 0x001ee20000100800 */
[----:B--2---:R-:W-:Y:S02]  /*1aab0*/  VIADD R0, R0, 0x33480 ;  /* 0x0003348000007836 */ /* 0x004fe40000000000 */
[----:B------:R-:W-:-:S05]  /*1aac0*/  VIADD R31, R31, 0x1 ;  /* 0x000000011f1f7836 */ /* 0x000fca0000000000 */
[----:B------:R-:W-:-:S04]  /*1aad0*/  ISETP.NE.AND P0, PT, R31, 0x2, PT ;  /* 0x000000021f00780c */ /* 0x000fc80003f05270 */
[----:B------:R-:W-:Y:S02]  /*1aae0*/  SEL R3, RZ, 0x1, P0 ;  /* 0x00000001ff037807 */ /* 0x000fe40000000000 */
[----:B------:R-:W-:Y:S02]  /*1aaf0*/  SEL R31, R31, RZ, P0 ;  /* 0x000000ff1f1f7207 */ /* 0x000fe40000000000 */
[----:B------:R-:W-:Y:S02]  /*1ab00*/  LOP3.LUT R34, R34, R3, RZ, 0x3c, !PT ;  /* 0x0000000322227212 */ /* 0x000fe400078e3cff */
[----:B---3--:R-:W-:-:S04]  /*1ab10*/  PRMT R0, R2, 0x654, R0 ;  /* 0x0000065402007816 */ /* 0x008fc80000000000 */
[----:B------:R0:W-:Y:S03]  /*1ab20*/  SYNCS.ARRIVE.TRANS64.RED.A1T0 RZ, [R0+URZ], RZ ;  /* 0x000000ff00ff79a7 */ /* 0x0001e6000810043f */
.L_x_6419:
[----:B------:R-:W-:Y:S05]  /*1ab30*/  BSYNC B7 ;  /* 0x0000000000077941 */ /* 0x000fea0003800000 */
.L_x_6417:
[----:B------:R-:W-:-:S13]  /*1ab40*/  LOP3.LUT P0, RZ, R22, 0x200, RZ, 0xc0, !PT ;  /* 0x0000020016ff7812 */ /* 0x000fda000780c0ff */
[----:B------:R-:W-:Y:S05]  /*1ab50*/  @!P0 BRA `(.L_x_6481) ;  /* 0x0000000000348947 */ /* 0x000fea0003800000 */
[----:B------:R-:W0:Y:S08]  /*1ab60*/  S2UR UR4, SR_CgaCtaId ;  /* 0x00000000000479c3 */ /* 0x000e300000008800 */
[----:B------:R-:W-:Y:S01]  /*1ab70*/  BAR.SYNC.DEFER_BLOCKING 0x5, 0x180 ;  /* 0x0146000000007b1d */ /* 0x000fe20000010000 */
[----:B------:R-:W-:Y:S01]  /*1ab80*/  MOV R18, 0x400 ;  /* 0x0000040000127802 */ /* 0x000fe20000000f00 */
[----:B0-2---:R-:W-:-:S05]  /*1ab90*/  IMAD.U32 R0, RZ, RZ, UR4 ;  /* 0x00000004ff007e24 */ /* 0x005fca000f8e00ff */
[----:B------:R-:W-:Y:S01]  /*1aba0*/  LEA R18, R0, R18, 0x18 ;  /* 0x0000001200127211 */ /* 0x000fe200078ec0ff */
[----:B------:R-:W-:Y:S04]  /*1abb0*/  STL [R1+0x14], R0 ;  /* 0x0000140001007387 */ /* 0x000fe80000100800 */
[----:B------:R-:W0:Y:S04]  /*1abc0*/  LDS.128 R4, [R18+0x334d0] ;  /* 0x0334d00012047984 */ /* 0x000e280000000c00 */
[----:B0-----:R0:W-:Y:S01]  /*1abd0*/  STL.64 [R1], R4 ;  /* 0x0000000401007387 */ /* 0x0011e20000100a00 */
[----:B------:R-:W-:-:S03]  /*1abe0*/  IMAD.MOV.U32 R0, RZ, RZ, R7 ;  /* 0x000000ffff007224 */ /* 0x000fc600078e0007 */
[----:B------:R0:W-:Y:S02]  /*1abf0*/  STL [R1+0x8], R6 ;  /* 0x0000080601007387 */ /* 0x0001e40000100800 */
[----:B------:R-:W-:Y:S01]  /*1ac00*/  R2UR UR41, R0 ;  /* 0x00000000002972ca */ /* 0x000fe200000e0000 */
[----:B------:R-:W-:Y:S06]  /*1ac10*/  BAR.ARV 0x4, 0x180 ;  /* 0x0106000000007b1d */ /* 0x000fec0000002000 */
[----:B------:R-:W-:Y:S08]  /*1ac20*/  BRA `(.L_x_6482) ;  /* 0x0000000c00f47947 */ /* 0x000ff00003800000 */
.L_x_6481:
[----:B0-2---:R-:W2:Y:S01]  /*1ac30*/  LDL.LU R0, [R1] ;  /* 0x0000000001007983 */ /* 0x005ea20000300800 */
[----:B------:R-:W-:Y:S01]  /*1ac40*/  ULDC UR4, c[0x0][0xc3c] ;  /* 0x00030f0000047ab9 */ /* 0x000fe20000000800 */
[----:B------:R-:W0:Y:S02]  /*1ac50*/  S2R R2, SR_TID.X ;  /* 0x0000000000027919 */ /* 0x000e240000002100 */
[----:B0-----:R-:W-:-:S04]  /*1ac60*/  LOP3.LUT R9, R2, 0x1f, RZ, 0xc0, !PT ;  /* 0x0000001f02097812 */ /* 0x001fc800078ec0ff */
[C---:B------:R-:W-:Y:S01]  /*1ac70*/  ISETP.NE.AND P0, PT, R9.reuse, 0x1f, PT ;  /* 0x0000001f0900780c */ /* 0x040fe20003f05270 */
[----:B------:R-:W-:-:S05]  /*1ac80*/  VIADD R7, R9, UR41 ;  /* 0x0000002909077c36 */ /* 0x000fca0008000000 */
[----:B------:R-:W-:Y:S01]  /*1ac90*/  ISETP.GE.OR P1, PT, R7, UR4, !P0 ;  /* 0x0000000407007c0c */ /* 0x000fe2000c726670 */
[----:B------:R-:W-:-:S12]  /*1aca0*/  ULDC UR4, c[0x0][0xc3c] ;  /* 0x00030f0000047ab9 */ /* 0x000fd80000000800 */
[----:B------:R-:W0:Y:S08]  /*1acb0*/  @!P1 LDC.64 R2, c[0x0][0xc80] ;  /* 0x00032000ff029b82 */ /* 0x000e300000000a00 */
[----:B------:R-:W3:Y:S01]  /*1acc0*/  @!P1 LDC.64 R4, c[0x0][0xc78] ;  /* 0x00031e00ff049b82 */ /* 0x000ee20000000a00 */
[----:B0-----:R-:W-:-:S04]  /*1acd0*/  @!P1 IMAD.WIDE R2, R7, 0x4, R2 ;  /* 0x0000000407029825 */ /* 0x001fc800078e0202 */
        /* <DEDUP_REMOVED lines=24> */
[----:B0-----:R-:W-:-:S05]  /*1ae60*/  SEL R3, R3, RZ, P4 ;  /* 0x000000ff03037207 */ /* 0x001fca0002000000 */
[----:B------:R-:W-:-:S05]  /*1ae70*/  IMAD.IADD R7, R2, 0x1, R3 ;  /* 0x0000000102077824 */ /* 0x000fca00078e0203 */
[----:B------:R-:W0:Y:S02]  /*1ae80*/  SHFL.UP PT, R3, R7, 0x10, RZ ;  /* 0x0600000007037989 */ /* 0x000e2400000e00ff */
[----:B0-----:R-:W-:-:S05]  /*1ae90*/  SEL R4, R3, RZ, P5 ;  /* 0x000000ff03047207 */ /* 0x001fca0002800000 */
[----:B------:R-:W-:Y:S02]  /*1aea0*/  IMAD.IADD R3, R7, 0x1, R4 ;  /* 0x0000000107037824 */ /* 0x000fe400078e0204 */
[----:B------:R-:W0:Y:S01]  /*1aeb0*/  LDC R4, c[0x0][0xc38] ;  /* 0x00030e00ff047b82 */ /* 0x000e220000000800 */
[----:B------:R-:W-:Y:S02]  /*1aec0*/  IMAD.MOV.U32 R7, RZ, RZ, RZ ;  /* 0x000000ffff077224 */ /* 0x000fe400078e00ff */
[----:B------:R-:W0:Y:S02]  /*1aed0*/  SHFL.IDX PT, R9, R3, 0x1f, 0x1f ;  /* 0x03e01f0003097f89 */ /* 0x000e2400000e0000 */
[----:B0-----:R-:W-:-:S04]  /*1aee0*/  IMAD R2, R9, R4, RZ ;  /* 0x0000000409027224 */ /* 0x001fc800078e02ff */
[----:B------:R-:W-:-:S05]  /*1aef0*/  IMAD.IADD R9, R11, 0x1, R2 ;  /* 0x000000010b097824 */ /* 0x000fca00078e0202 */
[----:B------:R-:W-:-:S13]  /*1af00*/  ISETP.GT.AND P6, PT, R9, R6, PT ;  /* 0x000000060900720c */ /* 0x000fda0003fc4270 */
[----:B------:R-:W-:Y:S05]  /*1af10*/  @P6 BRA `(.L_x_6483) ;  /* 0x0000000000a06947 */ /* 0x000fea0003800000 */
.L_x_6485:
        /* <DEDUP_REMOVED lines=10> */
[----:B------:R-:W2:Y:S01]  /*1afc0*/  @!P6 LDC.64 R4, c[0x0][0xc78] ;  /* 0x00031e00ff04eb82 */ /* 0x000ea20000000a00 */
[----:B0-----:R-:W-:-:S05]  /*1afd0*/  @!P6 IMAD.WIDE R2, R11, 0x4, R2 ;  /* 0x000000040b02e825 */ /* 0x001fca00078e0202 */
[----:B------:R2:W3:Y:S02]  /*1afe0*/  @!P6 LDG.E R0, desc[UR36][R2.64] ;  /* 0x000000240200e981 */ /* 0x0004e4000c1e1900 */
[----:B--2---:R-:W-:-:S04]  /*1aff0*/  @!P6 IMAD.WIDE R2, R11, 0x4, R4 ;  /* 0x000000040b02e825 */ /* 0x004fc800078e0204 */
[----:B------:R-:W-:-:S06]  /*1b000*/  IMAD.MOV.U32 R5, RZ, RZ, RZ ;  /* 0x000000ffff057224 */ /* 0x000fcc00078e00ff */
[----:B------:R-:W3:Y:S02]  /*1b010*/  @!P6 LDG.E R5, desc[UR36][R2.64] ;  /* 0x000000240205e981 */ /* 0x000ee4000c1e1900 */
[----:B---3--:R-:W-:-:S05]  /*1b020*/  IMAD R13, R5, R0, RZ ;  /* 0x00000000050d7224 */ /* 0x008fca00078e02ff */
        /* <DEDUP_REMOVED lines=23> */
.L_x_6483:
        /* <DEDUP_REMOVED lines=8> */
[----:B------:R0:W2:Y:S04]  /*1b220*/  SHFL.IDX PT, R8, R5, R8, 0x1f ;  /* 0x00001f0805087589 */ /* 0x0000a800000e0000 */
[----:B------:R0:W3:Y:S01]  /*1b230*/  SHFL.IDX PT, R0, R0, R9, 0x1f ;  /* 0x00001f0900007589 */ /* 0x0000e200000e0000 */
[----:B------:R-:W-:Y:S05]  /*1b240*/  @!P0 BRA `(.L_x_6486) ;  /* 0x00000000000c8947 */ /* 0x000fea0003800000 */
[----:B------:R-:W-:-:S06]  /*1b250*/  UIADD3 UR5, UR4, -0x1, URZ ;  /* 0xffffffff04057890 */ /* 0x000fcc000fffe03f */
[----:B------:R-:W-:-:S05]  /*1b260*/  IMAD.U32 R10, RZ, RZ, UR5 ;  /* 0x00000005ff0a7e24 */ /* 0x000fca000f8e00ff */
[----:B------:R4:W0:Y:S02]  /*1b270*/  SHFL.IDX PT, R7, R3, R10, 0x1f ;  /* 0x00001f0a03077589 */ /* 0x00082400000e0000 */
.L_x_6486:
[----:B0-----:R-:W-:Y:S01]  /*1b280*/  IMAD R2, R7, R4, R2 ;  /* 0x0000000407027224 */ /* 0x001fe200078e0202 */
[----:B--2---:R-:W-:Y:S01]  /*1b290*/  ISETP.NE.AND P0, PT, R8, 0x1, PT ;  /* 0x000000010800780c */ /* 0x004fe20003f05270 */
[----:B------:R-:W-:Y:S02]  /*1b2a0*/  UIADD3 UR41, UR4, UR41, URZ ;  /* 0x0000002904297290 */ /* 0x000fe4000fffe03f */
[----:B------:R-:W-:Y:S01]  /*1b2b0*/  IMAD.IADD R5, R6, 0x1, -R2 ;  /* 0x0000000106057824 */ /* 0x000fe200078e0a02 */
[----:B------:R0:W-:Y:S09]  /*1b2c0*/  STL [R1], R2 ;  /* 0x0000000201007387 */ /* 0x0001f20000100800 */
[----:B------:R-:W-:Y:S05]  /*1b2d0*/  @!P0 BRA `(.L_x_6487) ;  /* 0x0000000000e08947 */ /* 0x000fea0003800000 */
[----:B---3--:R-:W-:Y:S02]  /*1b2e0*/  IABS R4, R0 ;  /* 0x0000000000047213 */ /* 0x008fe40000000000 */
[----:B------:R-:W-:Y:S02]  /*1b2f0*/  IABS R6, R8 ;  /* 0x0000000800067213 */ /* 0x000fe40000000000 */
[----:B------:R-:W2:Y:S08]  /*1b300*/  I2F.RP R7, R4 ;  /* 0x0000000400077306 */ /* 0x000eb00000209400 */
[----:B----4-:R-:W3:Y:S08]  /*1b310*/  I2F.RP R10, R6 ;  /* 0x00000006000a7306 */ /* 0x010ef00000209400 */
[----:B--2---:R-:W0:Y:S08]  /*1b320*/  MUFU.RCP R7, R7 ;  /* 0x0000000700077308 */ /* 0x004e300000001000 */
[----:B---3--:R-:W-:Y:S01]  /*1b330*/  MUFU.RCP R10, R10 ;  /* 0x0000000a000a7308 */ /* 0x008fe20000001000 */
[----:B0-----:R-:W-:Y:S01]  /*1b340*/  VIADD R2, R7, 0xffffffe ;  /* 0x0ffffffe07027836 */ /* 0x001fe20000000000 */
[----:B------:R-:W-:-:S06]  /*1b350*/  IABS R7, R0 ;  /* 0x0000000000077213 */ /* 0x000fcc0000000000 */
[----:B------:R0:W2:Y:S02]  /*1b360*/  F2I.FTZ.U32.TRUNC.NTZ R3, R2 ;  /* 0x0000000200037305 */ /* 0x0000a4000021f000 */
[----:B0-----:R-:W-:Y:S02]  /*1b370*/  IMAD.MOV.U32 R2, RZ, RZ, RZ ;  /* 0x000000ffff027224 */ /* 0x001fe400078e00ff */
[----:B--2---:R-:W-:-:S04]  /*1b380*/  IMAD.MOV R9, RZ, RZ, -R3 ;  /* 0x000000ffff097224 */ /* 0x004fc800078e0a03 */
[----:B------:R-:W-:-:S04]  /*1b390*/  IMAD R9, R9, R4, RZ ;  /* 0x0000000409097224 */ /* 0x000fc800078e02ff */
[----:B------:R-:W-:Y:S01]  /*1b3a0*/  IMAD.HI.U32 R3, R3, R9, R2 ;  /* 0x0000000903037227 */ /* 0x000fe200078e0002 */
[----:B------:R-:W-:-:S03]  /*1b3b0*/  IABS R2, R5 ;  /* 0x0000000500027213 */ /* 0x000fc60000000000 */
[----:B------:R-:W-:Y:S02]  /*1b3c0*/  IMAD.MOV R9, RZ, RZ, -R7 ;  /* 0x000000ffff097224 */ /* 0x000fe400078e0a07 */
[----:B------:R-:W-:-:S04]  /*1b3d0*/  IMAD.HI.U32 R7, R3, R2, RZ ;  /* 0x0000000203077227 */ /* 0x000fc800078e00ff */
[----:B------:R-:W-:Y:S02]  /*1b3e0*/  IMAD R9, R7, R9, R2 ;  /* 0x0000000907097224 */ /* 0x000fe400078e0202 */
[----:B------:R-:W-:Y:S02]  /*1b3f0*/  VIADD R3, R10, 0xffffffe ;  /* 0x0ffffffe0a037836 */ /* 0x000fe40000000000 */
[----:B------:R-:W-:Y:S01]  /*1b400*/  IMAD.MOV.U32 R2, RZ, RZ, RZ ;  /* 0x000000ffff027224 */ /* 0x000fe200078e00ff */
[----:B------:R-:W-:-:S03]  /*1b410*/  ISETP.GT.U32.AND P1, PT, R4, R9, PT ;  /* 0x000000090400720c */ /* 0x000fc60003f24070 */
[----:B------:R-:W0:Y:S10]  /*1b420*/  F2I.FTZ.U32.TRUNC.NTZ R3, R3 ;  /* 0x0000000300037305 */ /* 0x000e34000021f000 */
[----:B------:R-:W-:-:S02]  /*1b430*/  @!P1 IMAD.IADD R9, R9, 0x1, -R4 ;  /* 0x0000000109099824 */ /* 0x000fc400078e0a04 */
[----:B------:R-:W-:Y:S01]  /*1b440*/  @!P1 VIADD R7, R7, 0x1 ;  /* 0x0000000107079836 */ /* 0x000fe20000000000 */
[----:B------:R-:W-:Y:S02]  /*1b450*/  ISETP.NE.AND P1, PT, R0, RZ, PT ;  /* 0x000000ff0000720c */ /* 0x000fe40003f25270 */
[----:B------:R-:W-:Y:S01]  /*1b460*/  ISETP.GE.U32.AND P0, PT, R9, R4, PT ;  /* 0x000000040900720c */ /* 0x000fe20003f06070 */
[----:B0-----:R-:W-:-:S04]  /*1b470*/  IMAD.MOV R9, RZ, RZ, -R3 ;  /* 0x000000ffff097224 */ /* 0x001fc800078e0a03 */
[----:B------:R-:W-:-:S04]  /*1b480*/  IMAD R9, R9, R6, RZ ;  /* 0x0000000609097224 */ /* 0x000fc800078e02ff */
[----:B------:R-:W-:Y:S01]  /*1b490*/  IMAD.HI.U32 R4, R3, R9, R2 ;  /* 0x0000000903047227 */ /* 0x000fe200078e0002 */
[----:B------:R-:W-:-:S03]  /*1b4a0*/  LOP3.LUT R2, R5, R0, RZ, 0x3c, !PT ;  /* 0x0000000005027212 */ /* 0x000fc600078e3cff */
[----:B------:R-:W-:Y:S01]  /*1b4b0*/  @P0 VIADD R7, R7, 0x1 ;  /* 0x0000000107070836 */ /* 0x000fe20000000000 */
[----:B------:R-:W-:Y:S02]  /*1b4c0*/  ISETP.GE.AND P2, PT, R2, RZ, PT ;  /* 0x000000ff0200720c */ /* 0x000fe40003f46270 */
[----:B------:R-:W-:-:S05]  /*1b4d0*/  IABS R2, R8 ;  /* 0x0000000800027213 */ /* 0x000fca0000000000 */
[----:B------:R-:W-:-:S06]  /*1b4e0*/  IMAD.MOV R2, RZ, RZ, -R2 ;  /* 0x000000ffff027224 */ /* 0x000fcc00078e0a02 */
[----:B------:R-:W-:Y:S01]  /*1b4f0*/  @!P2 IMAD.MOV R7, RZ, RZ, -R7 ;  /* 0x000000ffff07a224 */ /* 0x000fe200078e0a07 */
[----:B------:R-:W-:-:S04]  /*1b500*/  @!P1 LOP3.LUT R7, RZ, R0, RZ, 0x33, !PT ;  /* 0x00000000ff079212 */ /* 0x000fc800078e33ff */
[----:B------:R-:W-:-:S05]  /*1b510*/  IABS R3, R7 ;  /* 0x0000000700037213 */ /* 0x000fca0000000000 */
[----:B------:R-:W-:-:S04]  /*1b520*/  IMAD.HI.U32 R4, R4, R3, RZ ;  /* 0x0000000304047227 */ /* 0x000fc800078e00ff */
        /* <DEDUP_REMOVED lines=13> */
[--C-:B------:R-:W-:Y:S02]  /*1b600*/  IMAD R8, R8, R2, R7.reuse ;  /* 0x0000000208087224 */ /* 0x100fe400078e0207 */
[----:B------:R-:W-:Y:S02]  /*1b610*/  IMAD.MOV R2, RZ, RZ, -R7 ;  /* 0x000000ffff027224 */ /* 0x000fe400078e0a07 */
[----:B------:R-:W-:Y:S02]  /*1b620*/  IMAD R3, R8, 0x10000, R3 ;  /* 0x0001000008037824 */ /* 0x000fe400078e0203 */
[----:B------:R-:W-:-:S03]  /*1b630*/  IMAD R2, R0, R2, R5 ;  /* 0x0000000200027224 */ /* 0x000fc600078e0205 */
[----:B------:R2:W-:Y:S01]  /*1b640*/  STL [R1+0x8], R3 ;  /* 0x0000080301007387 */ /* 0x0005e20000100800 */
[----:B------:R-:W-:Y:S05]  /*1b650*/  BRA `(.L_x_6488) ;  /* 0x0000000000fc7947 */ /* 0x000fea0003800000 */
.L_x_6487:
[----:B------:R-:W-:Y:S02]  /*1b660*/  ULDC.64 UR4, c[0x0][0xc90] ;  /* 0x0003240000047ab9 */ /* 0x000fe40000000a00 */
[----:B------:R-:W-:-:S06]  /*1b670*/  UIMAD.WIDE UR4, UR41, 0x4, UR4 ;  /* 0x00000004290478a5 */ /* 0x000fcc000f8e0204 */
[----:B0-----:R-:W-:Y:S02]  /*1b680*/  IMAD.U32 R2, RZ, RZ, UR4 ;  /* 0x00000004ff027e24 */ /* 0x001fe4000f8e00ff */
[----:B----4-:R-:W-:-:S05]  /*1b690*/  IMAD.U32 R3, RZ, RZ, UR5 ;  /* 0x00000005ff037e24 */ /* 0x010fca000f8e00ff */
[----:B------:R0:W3:Y:S02]  /*1b6a0*/  LDG.E R9, desc[UR36][R2.64] ;  /* 0x0000002402097981 */ /* 0x0000e4000c1e1900 */
[----:B0-----:R-:W-:Y:S02]  /*1b6b0*/  IMAD.MOV.U32 R2, RZ, RZ, RZ ;  /* 0x000000ffff027224 */ /* 0x001fe400078e00ff */
[----:B---3--:R-:W-:-:S05]  /*1b6c0*/  IMAD R6, R0, R9, RZ ;  /* 0x0000000900067224 */ /* 0x008fca00078e02ff */
        /* <DEDUP_REMOVED lines=54> */
[----:B------:R-:W-:-:S05]  /*1ba30*/  IMAD R3, R2, R4, R5 ;  /* 0x0000000402037224 */ /* 0x000fca00078e0205 */
[----:B------:R0:W-:Y:S02]  /*1ba40*/  STL [R1+0x8], R3 ;  /* 0x0000080301007387 */ /* 0x0001e40000100800 */
.L_x_6488:
[----:B0-2---:R-:W-:-:S05]  /*1ba50*/  LOP3.LUT R3, RZ, R2, RZ, 0x33, !PT ;  /* 0x00000002ff037212 */ /* 0x005fca00078e33ff */
[----:B------:R-:W-:-:S05]  /*1ba60*/  IMAD.IADD R0, R0, 0x1, R3 ;  /* 0x0000000100007824 */ /* 0x000fca00078e0203 */
[----:B------:R2:W-:Y:S01]  /*1ba70*/  STL [R1+0x4], R0 ;  /* 0x0000040001007387 */ /* 0x0005e20000100800 */
[----:B------:R-:W-:Y:S05]  /*1ba80*/  BRA `(.L_x_6489) ;  /* 0x0000000000107947 */ /* 0x000fea0003800000 */
.L_x_6484:
[----:B------:R0:W-:Y:S01]  /*1ba90*/  STL [R1], R6 ;  /* 0x0000000601007387 */ /* 0x0001e20000100800 */
[----:B------:R-:W-:-:S03]  /*1baa0*/  ULDC UR41, c[0x0][0xc3c] ;  /* 0x00030f0000297ab9 */ /* 0x000fc60000000800 */
[----:B------:R0:W-:Y:S04]  /*1bab0*/  STL [R1+0x4], RZ ;  /* 0x000004ff01007387 */ /* 0x0001e80000100800 */
[----:B------:R0:W-:Y:S02]  /*1bac0*/  STL [R1+0x8], RZ ;  /* 0x000008ff01007387 */ /* 0x0001e40000100800 */
.L_x_6489:
[----:B------:R-:W3:Y:S04]  /*1bad0*/  LDL R3, [R1+0x4] ;  /* 0x0000040001037983 */ /* 0x000ee80000100800 */
[----:B------:R-:W4:Y:S04]  /*1bae0*/  LDL R2, [R1+0x8] ;  /* 0x0000080001027983 */ /* 0x000f280000100800 */
[----:B------:R-:W5:Y:S01]  /*1baf0*/  LDL R4, [R1] ;  /* 0x0000000001047983 */ /* 0x000f620000100800 */
[----:B--2---:R-:W2:Y:S01]  /*1bb00*/  S2R R0, SR_TID.X ;  /* 0x0000000000007919 */ /* 0x004ea20000002100 */
[----:B------:R-:W-:Y:S01]  /*1bb10*/  BAR.SYNC.DEFER_BLOCKING 0x4, 0x180 ;  /* 0x0106000000007b1d */ /* 0x000fe20000010000 */
[----:B---3--:R-:W-:-:S02]  /*1bb20*/  IMAD.MOV.U32 R5, RZ, RZ, R3 ;  /* 0x000000ffff057224 */ /* 0x008fc400078e0003 */
[----:B----4-:R-:W-:-:S03]  /*1bb30*/  IMAD.MOV.U32 R3, RZ, RZ, R2 ;  /* 0x000000ffff037224 */ /* 0x010fc600078e0002 */
[----:B------:R3:W4:Y:S01]  /*1bb40*/  LDL R2, [R1+0x14] ;  /* 0x0000140001027983 */ /* 0x0007220000100800 */
[----:B--2---:R-:W-:Y:S01]  /*1bb50*/  LOP3.LUT R0, R0, 0x1f, RZ, 0xc0, !PT ;  /* 0x0000001f00007812 */ /* 0x004fe200078ec0ff */
[----:B0-----:R-:W-:-:S03]  /*1bb60*/  IMAD.MOV.U32 R6, RZ, RZ, R3 ;  /* 0x000000ffff067224 */ /* 0x001fc600078e0003 */
[----:B------:R-:W-:-:S13]  /*1bb70*/  ISETP.NE.AND P0, PT, R0, RZ, PT ;  /* 0x000000ff0000720c */ /* 0x000fda0003f05270 */
[----:B------:R-:W-:Y:S01]  /*1bb80*/  @!P0 MOV R0, 0x400 ;  /* 0x0000040000008802 */ /* 0x000fe20000000f00 */
[----:B----4-:R-:W0:Y:S03]  /*1bb90*/  @!P0 S2R R2, SR_CgaCtaId ;  /* 0x0000000000028919 */ /* 0x010e260000008800 */
[----:B0-----:R-:W-:Y:S01]  /*1bba0*/  @!P0 LEA R18, R2, R0, 0x18 ;  /* 0x0000000002128211 */ /* 0x001fe200078ec0ff */
[----:B------:R-:W-:Y:S01]  /*1bbb0*/  IMAD.U32 R0, RZ, RZ, UR41 ;  /* 0x00000029ff007e24 */ /* 0x000fe2000f8e00ff */
[----:B------:R3:W-:Y:S03]  /*1bbc0*/  @!P0 STL [R1+0x14], R2 ;  /* 0x0000140201008387 */ /* 0x0007e60000100800 */
[----:B------:R-:W-:-:S05]  /*1bbd0*/  @!P0 IMAD.MOV.U32 R7, RZ, RZ, R0 ;  /* 0x000000ffff078224 */ /* 0x000fca00078e0000 */
[----:B-----5:R3:W-:Y:S01]  /*1bbe0*/  @!P0 STS.128 [R18+0x334d0], R4 ;  /* 0x0334d00412008388 */ /* 0x0207e20000000c00 */
[----:B------:R-:W-:Y:S06]  /*1bbf0*/  BAR.ARV 0x5, 0x180 ;  /* 0x0146000000007b1d */ /* 0x000fec0000002000 */
.L_x_6482:
[----:B------:R-:W-:Y:S02]  /*1bc00*/  ULDC UR4, c[0x0][0xc3c] ;  /* 0x00030f0000047ab9 */ /* 0x000fe40000000800 */
[----:B------:R-:W-:-:S06]  /*1bc10*/  UISETP.GE.AND UP0, UPT, UR41, UR4, UPT ;  /* 0x000000042900728c */ /* 0x000fcc000bf06270 */
[----:B------:R-:W-:-:S13]  /*1bc20*/  PLOP3.LUT P0, PT, PT, PT, UP0, 0x80, 0x0 ;  /* 0x000000000000781c */ /* 0x000fda0003f0f008 */
[----:B------:R-:W-:Y:S05]  /*1bc30*/  @!P0 BRA `(.L_x_6490) ;  /* 0xffffff9400548947 */ /* 0x000fea000383ffff */
.L_x_6412:
[----:B-1----:R-:W2:Y:S01]  /*1bc40*/  LDL.LU R0, [R1+0x20] ;  /* 0x0000200001007983 */ /* 0x002ea20000300800 */
[----:B------:R-:W-:Y:S01]  /*1bc50*/  BSSY B0, `(.L_x_6491) ;  /* 0x000000b000007945 */ /* 0x000fe20003800000 */
[----:B0--3--:R-:W0:Y:S01]  /*1bc60*/  S2R R5, SR_CgaCtaId ;  /* 0x0000000000057919 */ /* 0x009e220000008800 */
        /* <DEDUP_REMOVED lines=9> */
.L_x_6577:
[----:B------:R-:W-:Y:S05]  /*1bd00*/  BSYNC B0 ;  /* 0x0000000000007941 */ /* 0x000fea0003800000 */
.L_x_6491:
[----:B------:R-:W-:-:S03]  /*1bd10*/  UMOV UR4, 0xffffffff ;  /* 0xffffffff00047882 */ /* 0x000fc60000000000 */
[----:B------:R-:W-:Y:S05]  /*1bd20*/  BRA.DIV UR4, `(.L_x_6493) ;  /* 0x0000002a04787947 */ /* 0x000fea000b800000 */
[----:B0-----:R-:W0:Y:S02]  /*1bd30*/  S2R R0, SR_TID.X ;  /* 0x0000000000007919 */ /* 0x001e240000002100 */
[----:B0-----:R-:W-:-:S04]  /*1bd40*/  SHF.R.U32.HI R0, RZ, 0x5, R0 ;  /* 0x00000005ff007819 */ /* 0x001fc80000011600 */
[----:B------:R-:W-:-:S05]  /*1bd50*/  LOP3.LUT R0, R0, 0x3, RZ, 0xc0, !PT ;  /* 0x0000000300007812 */ /* 0x000fca00078ec0ff */
[----:B------:R0:W1:Y:S02]  /*1bd60*/  SHFL.IDX PT, R14, R0, RZ, 0x1f ;  /* 0x00001fff000e7589 */ /* 0x00006400000e0000 */
.L_x_6580:
[----:B-1----:R-:W-:Y:S01]  /*1bd70*/  ISETP.NE.AND P0, PT, R14, RZ, PT ;  /* 0x000000ff0e00720c */ /* 0x002fe20003f05270 */
[----:B------:R-:W-:-:S12]  /*1bd80*/  BSSY B0, `(.L_x_6494) ;  /* 0x000002e000007945 */ /* 0x000fd80003800000 */
[----:B------:R-:W-:Y:S05]  /*1bd90*/  @P0 BRA `(.L_x_6495) ;  /* 0x0000000000b00947 */ /* 0x000fea0003800000 */
[----:B------:R-:W-:-:S03]  /*1bda0*/  UMOV UR4, 0xffffffff ;  /* 0xffffffff00047882 */ /* 0x000fc60000000000 */
[----:B------:R-:W-:Y:S05]  /*1bdb0*/  BRA.DIV UR4, `(.L_x_6496) ;  /* 0x0000002a04887947 */ /* 0x000fea000b800000 */
[----:B------:R-:W-:-:S13]  /*1bdc0*/  ELECT P6, URZ, PT ;  /* 0x00000000003f782f */ /* 0x000fda00038c0000 */
.L_x_6583:
        /* <DEDUP_REMOVED lines=8> */
.L_x_6497:
[C---:B------:R-:W-:Y:S01]  /*1be50*/  IMAD R5, R31.reuse, 0x8, R4 ;  /* 0x000000081f057824 */ /* 0x040fe200078e0204 */
[----:B------:R-:W-:Y:S01]  /*1be60*/  SHF.L.U32 R0, R34, 0x1f, RZ ;  /* 0x0000001f22007819 */ /* 0x000fe200000006ff */
[----:B------:R-:W-:-:S03]  /*1be70*/  VIADD R31, R31, 0x1 ;  /* 0x000000011f1f7836 */ /* 0x000fc60000000000 */
[----:B------:R-:W0:Y:S02]  /*1be80*/  SYNCS.PHASECHK.TRANS64.TRYWAIT P1, [R5+URZ+0x33440], R0 ;  /* 0x03344000050075a7 */ /* 0x000e24000802017f */
[----:B------:R-:W-:-:S04]  /*1be90*/  ISETP.NE.AND P2, PT, R31, 0x2, PT ;  /* 0x000000021f00780c */ /* 0x000fc80003f45270 */
[----:B------:R-:W-:Y:S01]  /*1bea0*/  SEL R3, RZ, 0x1, P2 ;  /* 0x00000001ff037807 */ /* 0x000fe20001000000 */
[----:B0-----:R-:W-:Y:S08]  /*1beb0*/  @!P1 BRA `(.L_x_6498) ;  /* 0x0000002800689947 */ /* 0x001ff00003800000 */
.L_x_6584:
[----:B------:R-:W-:Y:S02]  /*1bec0*/  SEL R31, R31, RZ, P2 ;  /* 0x000000ff1f1f7207 */ /* 0x000fe40001000000 */
[----:B------:R-:W-:Y:S01]  /*1bed0*/  LOP3.LUT R2, R34, R3, RZ, 0x3c, !PT ;  /* 0x0000000322027212 */ /* 0x000fe200078e3cff */
[----:B------:R-:W-:Y:S06]  /*1bee0*/  @!P0 BRA `(.L_x_6499) ;  /* 0x0000000000048947 */ /* 0x000fec0003800000 */
[----:B------:R-:W-:Y:S01]  /*1bef0*/  BPT.TRAP 0x1 ;  /* 0x000000040000795c */ /* 0x000fe20000300000 */
.L_x_6499:
[----:B------:R-:W-:Y:S01]  /*1bf00*/  IMAD R31, R31, 0x8, R4 ;  /* 0x000000081f1f7824 */ /* 0x000fe200078e0204 */
[----:B------:R-:W-:-:S04]  /*1bf10*/  SHF.L.U32 R2, R2, 0x1f, RZ ;  /* 0x0000001f02027819 */ /* 0x000fc800000006ff */
[----:B------:R-:W1:Y:S02]  /*1bf20*/  SYNCS.PHASECHK.TRANS64.TRYWAIT P1, [R31+URZ+0x33440], R2 ;  /* 0x033440021f0075a7 */ /* 0x000e64000802017f */
[----:B-1----:R-:W-:Y:S05]  /*1bf30*/  @!P1 BRA `(.L_x_6500) ;  /* 0x00000028005c9947 */ /* 0x002fea0003800000 */
.L_x_6585:
[----:B------:R-:W-:Y:S05]  /*1bf40*/  @!P0 BRA `(.L_x_6501) ;  /* 0x0000000000048947 */ /* 0x000fea0003800000 */
[----:B------:R-:W-:Y:S01]  /*1bf50*/  BPT.TRAP 0x1 ;  /* 0x000000040000795c */ /* 0x000fe20000300000 */
.L_x_6501:
[----:B------:R-:W2:Y:S02]  /*1bf60*/  SYNCS.PHASECHK.TRANS64.TRYWAIT P1, [R5+URZ+0x33460], R0 ;  /* 0x03346000050075a7 */ /* 0x000ea4000802017f */
[----:B--2---:R-:W-:Y:S05]  /*1bf70*/  @!P1 BRA `(.L_x_6502) ;  /* 0x0000002800609947 */ /* 0x004fea0003800000 */
.L_x_6586:
[----:B------:R-:W-:Y:S05]  /*1bf80*/  @!P0 BRA `(.L_x_6503) ;  /* 0x0000000000048947 */ /* 0x000fea0003800000 */
[----:B------:R-:W-:Y:S01]  /*1bf90*/  BPT.TRAP 0x1 ;  /* 0x000000040000795c */ /* 0x000fe20000300000 */
.L_x_6503:
[----:B------:R-:W3:Y:S02]  /*1bfa0*/  SYNCS.PHASECHK.TRANS64.TRYWAIT P1, [R31+URZ+0x33460], R2 ;  /* 0x033460021f0075a7 */ /* 0x000ee4000802017f */
[----:B---3--:R-:W-:Y:S05]  /*1bfb0*/  @!P1 BRA `(.L_x_6504) ;  /* 0x0000002800649947 */ /* 0x008fea0003800000 */
.L_x_6587:
[----:B------:R-:W-:Y:S05]  /*1bfc0*/  @!P0 BRA `(.L_x_6505) ;  /* 0x0000000000048947 */ /* 0x000fea0003800000 */
[----:B------:R-:W-:Y:S01]  /*1bfd0*/  BPT.TRAP 0x1 ;  /* 0x000000040000795c */ /* 0x000fe20000300000 */
.L_x_6505:
[----:B------:R-:W4:Y:S02]  /*1bfe0*/  SYNCS.PHASECHK.TRANS64.TRYWAIT P1, [R5+URZ+0x33480], R0 ;  /* 0x03348000050075a7 */ /* 0x000f24000802017f */
[----:B----4-:R-:W-:Y:S05]  /*1bff0*/  @!P1 BRA `(.L_x_6506) ;  /* 0x0000002800689947 */ /* 0x010fea0003800000 */
.L_x_6588:
[----:B------:R-:W-:Y:S05]  /*1c000*/  @!P0 BRA `(.L_x_6507) ;  /* 0x0000000000048947 */ /* 0x000fea0003800000 */
[----:B------:R-:W-:Y:S01]  /*1c010*/  BPT.TRAP 0x1 ;  /* 0x000000040000795c */ /* 0x000fe20000300000 */
.L_x_6507:
[----:B------:R0:W0:Y:S02]  /*1c020*/  SYNCS.PHASECHK.TRANS64.TRYWAIT P0, [R31+URZ+0x33480], R2 ;  /* 0x033480021f0075a7 */ /* 0x000024000800017f */
[----:B0-----:R-:W-:Y:S05]  /*1c030*/  @!P0 NANOSLEEP.SYNCS 0x989680 ;  /* 0x009896800000895d */ /* 0x001fea0003900000 */
[----:B------:R-:W0:Y:S02]  /*1c040*/  @!P0 SYNCS.PHASECHK.TRANS64 P0, [R31+URZ+0x33480], R2 ;  /* 0x033480021f0085a7 */ /* 0x000e24000800007f */
[----:B0-----:R-:W-:Y:S05]  /*1c050*/  @!P0 BRA `(.L_x_6507) ;  /* 0xfffffffc00f08947 */ /* 0x001fea000383ffff */
.L_x_6495:
[----:B------:R-:W-:Y:S05]  /*1c060*/  BSYNC B0 ;  /* 0x0000000000007941 */ /* 0x000fea0003800000 */
.L_x_6494:
[----:B------:R-:W-:Y:S05]  /*1c070*/  EXIT ;  /* 0x000000000000794d */ /* 0x000fea0003800000 */
.L_x_6346:
[----:B0-----:R-:W-:-:S04]  /*1c080*/  IMAD.U32 R3, RZ, RZ, UR39 ;  /* 0x00000027ff037e24 */ /* 0x001fc8000f8e00ff */
[----:B------:R0:W1:Y:S03]  /*1c090*/  SYNCS.PHASECHK.TRANS64.TRYWAIT P0, [R3+URZ+0x33400], R2 ;  /* 0x03340002030075a7 */ /* 0x000066000800017f */
[----:B-1----:R-:W-:Y:S05]  /*1c0a0*/  @!P0 NANOSLEEP.SYNCS 0x989680 ;  /* 0x009896800000895d */ /* 0x002fea0003900000 */
[----:B------:R-:W1:Y:S02]  /*1c0b0*/  @!P0 SYNCS.PHASECHK.TRANS64 P0, [R3+URZ+0x33400], R2 ;  /* 0x03340002030085a7 */ /* 0x000e64000800007f */
[----:B-1----:R-:W-:Y:S05]  /*1c0c0*/  @!P0 BRA `(.L_x_6346) ;  /* 0xfffffffc00ec8947 */ /* 0x002fea000383ffff */
[----:B------:R-:W-:Y:S05]  /*1c0d0*/  BRA `(.L_x_6508) ;  /* 0xfffffe6000147947 */ /* 0x000fea000383ffff */
.L_x_6350:
[----:B-1----:R1:W2:Y:S02]  /*1c0e0*/  SYNCS.PHASECHK.TRANS64.TRYWAIT P0, [R2+URZ+0x33430], R3 ;  /* 0x03343003020075a7 */ /* 0x0022a4000800017f */
[----:B--2---:R-:W-:Y:S05]  /*1c0f0*/  @!P0 NANOSLEEP.SYNCS 0x989680 ;  /* 0x009896800000895d */ /* 0x004fea0003900000 */
[----:B------:R-:W2:Y:S02]  /*1c100*/  @!P0 SYNCS.PHASECHK.TRANS64 P0, [R2+URZ+0x33430], R3 ;  /* 0x03343003020085a7 */ /* 0x000ea4000800007f */
[----:B--2---:R-:W-:Y:S05]  /*1c110*/  @!P0 BRA `(.L_x_6350) ;  /* 0xfffffffc00f08947 */ /* 0x004fea000383ffff */
[----:B------:R-:W-:Y:S05]  /*1c120*/  BRA `(.L_x_6349) ;  /* 0xfffffe6000307947 */ /* 0x000fea000383ffff */
.L_x_6356:
[----:B-1----:R-:W-:-:S04]  /*1c130*/  IMAD.U32 R7, RZ, RZ, UR6 ;  /* 0x00000006ff077e24 */ /* 0x002fc8000f8e00ff */
[----:B------:R1:W2:Y:S03]  /*1c140*/  SYNCS.PHASECHK.TRANS64.TRYWAIT P0, [R7+URZ+0x33430], R6 ;  /* 0x03343006070075a7 */ /* 0x0002a6000800017f */
[----:B--2---:R-:W-:Y:S05]  /*1c150*/  @!P0 NANOSLEEP.SYNCS 0x989680 ;  /* 0x009896800000895d */ /* 0x004fea0003900000 */
[----:B------:R-:W2:Y:S02]  /*1c160*/  @!P0 SYNCS.PHASECHK.TRANS64 P0, [R7+URZ+0x33430], R6 ;  /* 0x03343006070085a7 */ /* 0x000ea4000800007f */
[----:B--2---:R-:W-:Y:S05]  /*1c170*/  @!P0 BRA `(.L_x_6356) ;  /* 0xfffffffc00ec8947 */ /* 0x004fea000383ffff */
[----:B------:R-:W-:Y:S05]  /*1c180*/  BRA `(.L_x_6353) ;  /* 0xfffffea000e87947 */ /* 0x000fea000383ffff */
.L_x_6360:
[----:B-1----:R-:W-:-:S04]  /*1c190*/  IMAD.U32 R7, RZ, RZ, UR6 ;  /* 0x00000006ff077e24 */ /* 0x002fc8000f8e00ff */
[----:B------:R1:W2:Y:S03]  /*1c1a0*/  SYNCS.PHASECHK.TRANS64.TRYWAIT P0, [R7+URZ+0x33450], R6 ;  /* 0x03345006070075a7 */ /* 0x0002a6000800017f */
[----:B--2---:R-:W-:Y:S05]  /*1c1b0*/  @!P0 NANOSLEEP.SYNCS 0x989680 ;  /* 0x009896800000895d */ /* 0x004fea0003900000 */
[----:B------:R-:W2:Y:S02]  /*1c1c0*/  @!P0 SYNCS.PHASECHK.TRANS64 P0, [R7+URZ+0x33450], R6 ;  /* 0x03345006070085a7 */ /* 0x000ea4000800007f */
[----:B--2---:R-:W-:Y:S05]  /*1c1d0*/  @!P0 BRA `(.L_x_6360) ;  /* 0xfffffffc00ec8947 */ /* 0x004fea000383ffff */
[----:B------:R-:W-:Y:S05]  /*1c1e0*/  BRA `(.L_x_6357) ;  /* 0xfffffeac00f47947 */ /* 0x000fea000383ffff */
.L_x_6368:
[----:B-1----:R-:W-:-:S04]  /*1c1f0*/  IMAD.U32 R7, RZ, RZ, UR6 ;  /* 0x00000006ff077e24 */ /* 0x002fc8000f8e00ff */
[----:B------:R1:W2:Y:S03]  /*1c200*/  SYNCS.PHASECHK.TRANS64.TRYWAIT P0, [R7+URZ+0x33430], R6 ;  /* 0x03343006070075a7 */ /* 0x0002a6000800017f */
[----:B--2---:R-:W-:Y:S05]  /*1c210*/  @!P0 NANOSLEEP.SYNCS 0x989680 ;  /* 0x009896800000895d */ /* 0x004fea0003900000 */
[----:B------:R-:W2:Y:S02]  /*1c220*/  @!P0 SYNCS.PHASECHK.TRANS64 P0, [R7+URZ+0x33430], R6 ;  /* 0x03343006070085a7 */ /* 0x000ea4000800007f */
[----:B--2---:R-:W-:Y:S05]  /*1c230*/  @!P0 BRA `(.L_x_6368) ;  /* 0xfffffffc00ec8947 */ /* 0x004fea000383ffff */
[----:B------:R-:W-:Y:S05]  /*1c240*/  BRA `(.L_x_6365) ;  /* 0xfffffee400e47947 */ /* 0x000fea000383ffff */
.L_x_6372:
[----:B-1----:R-:W-:-:S04]  /*1c250*/  IMAD.U32 R7, RZ, RZ, UR6 ;  /* 0x00000006ff077e24 */ /* 0x002fc8000f8e00ff */
[----:B------:R1:W2:Y:S03]  /*1c260*/  SYNCS.PHASECHK.TRANS64.TRYWAIT P0, [R7+URZ+0x33450], R6 ;  /* 0x03345006070075a7 */ /* 0x0002a6000800017f */
[----:B--2---:R-:W-:Y:S05]  /*1c270*/  @!P0 NANOSLEEP.SYNCS 0x989680 ;  /* 0x009896800000895d */ /* 0x004fea0003900000 */
[----:B------:R-:W2:Y:S02]  /*1c280*/  @!P0 SYNCS.PHASECHK.TRANS64 P0, [R7+URZ+0x33450], R6 ;  /* 0x03345006070085a7 */ /* 0x000ea4000800007f */
[----:B--2---:R-:W-:Y:S05]  /*1c290*/  @!P0 BRA `(.L_x_6372) ;  /* 0xfffffffc00ec8947 */ /* 0x004fea000383ffff */
[----:B------:R-:W-:Y:S05]  /*1c2a0*/  BRA `(.L_x_6369) ;  /* 0xfffffef000e47947 */ /* 0x000fea000383ffff */
.L_x_6379:
[----:B-1----:R-:W-:-:S04]  /*1c2b0*/  IMAD.U32 R5, RZ, RZ, UR5 ;  /* 0x00000005ff057e24 */ /* 0x002fc8000f8e00ff */
[----:B------:R1:W2:Y:S03]  /*1c2c0*/  SYNCS.PHASECHK.TRANS64.TRYWAIT P0, [R5+URZ+0x33450], R0 ;  /* 0x03345000050075a7 */ /* 0x0002a6000800017f */
[----:B--2---:R-:W-:Y:S05]  /*1c2d0*/  @!P0 NANOSLEEP.SYNCS 0x989680 ;  /* 0x009896800000895d */ /* 0x004fea0003900000 */
[----:B------:R-:W2:Y:S02]  /*1c2e0*/  @!P0 SYNCS.PHASECHK.TRANS64 P0, [R5+URZ+0x33450], R0 ;  /* 0x03345000050085a7 */ /* 0x000ea4000800007f */
[----:B--2---:R-:W-:Y:S05]  /*1c2f0*/  @!P0 BRA `(.L_x_6379) ;  /* 0xfffffffc00ec8947 */ /* 0x004fea000383ffff */
[----:B------:R-:W-:Y:S05]  /*1c300*/  BRA `(.L_x_6378) ;  /* 0xffffff1c00c07947 */ /* 0x000fea000383ffff */
.L_x_6428:
[----:B------:R-:W0:Y:S01]  /*1c310*/  S2R R20, SR_TID.X ;  /* 0x0000000000147919 */ /* 0x000e220000002100 */
[----:B------:R-:W-:Y:S02]  /*1c320*/  IMAD.MOV.U32 R11, RZ, RZ, 0x1f ;  /* 0x0000001fff0b7424 */ /* 0x000fe400078e00ff */
[----:B------:R-:W-:Y:S01]  /*1c330*/  IMAD.MOV.U32 R15, RZ, RZ, -0x1 ;  /* 0xffffffffff0f7424 */ /* 0x000fe200078e00ff */
[----:B0-----:R-:W-:-:S04]  /*1c340*/  SHF.R.U32.HI R12, RZ, 0x5, R20 ;  /* 0x00000005ff0c7819 */ /* 0x001fc80000011614 */
[----:B------:R-:W-:-:S05]  /*1c350*/  LOP3.LUT R12, R12, 0x3, RZ, 0xc0, !PT ;  /* 0x000000030c0c7812 */ /* 0x000fca00078ec0ff */
[----:B------:R-:W-:Y:S02]  /*1c360*/  IMAD.MOV.U32 R13, RZ, RZ, R12 ;  /* 0x000000ffff0d7224 */ /* 0x000fe400078e000c */
[----:B------:R-:W-:-:S07]  /*1c370*/  IMAD.MOV.U32 R12, RZ, RZ, RZ ;  /* 0x000000ffff0c7224 */ /* 0x000fce00078e00ff */
[----:B-----5:R-:W-:Y:S05]  /*1c380*/  WARPSYNC.COLLECTIVE R15, `(.L_x_6509) ;  /* 0x000000000f087348 */ /* 0x020fea0003c00000 */
[----:B------:R0:W1:Y:S02]  /*1c390*/  SHFL.IDX P6, R14, R13, R12, R11 ;  /* 0x0000000c0d0e7389 */ /* 0x00006400000c000b */
[----:B01---5:R-:W-:Y:S01]  /*1c3a0*/  ENDCOLLECTIVE ;  /* 0x000000000000791b */ /* 0x023fe20003800000 */
.L_x_6509:
[----:B------:R-:W-:Y:S05]  /*1c3b0*/  BRA `(.L_x_6510) ;  /* 0xffffffa000a47947 */ /* 0x000fea000383ffff */
.L_x_6431:
[----:B0-----:R0:W1:Y:S02]  /*1c3c0*/  SYNCS.PHASECHK.TRANS64.TRYWAIT P0, [R4+URZ+0x33480], R35 ;  /* 0x03348023040075a7 */ /* 0x001064000800017f */
[----:B-1----:R-:W-:Y:S05]  /*1c3d0*/  @!P0 NANOSLEEP.SYNCS 0x989680 ;  /* 0x009896800000895d */ /* 0x002fea0003900000 */
[----:B------:R-:W1:Y:S02]  /*1c3e0*/  @!P0 SYNCS.PHASECHK.TRANS64 P0, [R4+URZ+0x33480], R35 ;  /* 0x03348023040085a7 */ /* 0x000e64000800007f */
[----:B-1----:R-:W-:Y:S05]  /*1c3f0*/  @!P0 BRA `(.L_x_6431) ;  /* 0xfffffffc00f08947 */ /* 0x002fea000383ffff */
[----:B------:R-:W-:Y:S05]  /*1c400*/  BRA `(.L_x_6511) ;  /* 0xffffffa000c47947 */ /* 0x000fea000383ffff */
.L_x_6432:
        /* <DEDUP_REMOVED lines=8> */
.L_x_6513:
[----:B------:R-:W-:Y:S05]  /*1c490*/  BSYNC B0 ;  /* 0x0000000000007941 */ /* 0x000fea0003800000 */
.L_x_6512:
[----:B------:R-:W-:Y:S01]  /*1c4a0*/  IMAD.MOV.U32 R13, RZ, RZ, R20 ;  /* 0x000000ffff0d7224 */ /* 0x000fe200078e0014 */
[----:B------:R-:W-:Y:S01]  /*1c4b0*/  LOP3.LUT R22, R22, 0xffffff7f, RZ, 0xc0, !PT ;  /* 0xffffff7f16167812 */ /* 0x000fe200078ec0ff */
[----:B------:R-:W-:Y:S01]  /*1c4c0*/  IMAD.MOV.U32 R12, RZ, RZ, RZ ;  /* 0x000000ffff0c7224 */ /* 0x000fe200078e00ff */
[C---:B------:R-:W-:Y:S01]  /*1c4d0*/  ISETP.GE.AND P5, PT, R9.reuse, 0x21, PT ;  /* 0x000000210900780c */ /* 0x040fe20003fa6270 */
[----:B------:R-:W-:Y:S01]  /*1c4e0*/  IMAD.MOV.U32 R11, RZ, RZ, 0x1c1f ;  /* 0x00001c1fff0b7424 */ /* 0x000fe200078e00ff */
[----:B------:R-:W-:Y:S01]  /*1c4f0*/  ISETP.GE.AND P4, PT, R9, 0x41, PT ;  /* 0x000000410900780c */ /* 0x000fe20003f86270 */
[----:B------:R-:W-:Y:S02]  /*1c500*/  IMAD.MOV.U32 R15, RZ, RZ, -0x1 ;  /* 0xffffffffff0f7424 */ /* 0x000fe400078e00ff */
[----:B------:R-:W-:-:S10]  /*1c510*/  IMAD.MOV.U32 R0, RZ, RZ, R14 ;  /* 0x000000ffff007224 */ /* 0x000fd400078e000e */
[----:B------:R-:W-:Y:S05]  /*1c520*/  WARPSYNC.COLLECTIVE R15, `(.L_x_6514) ;  /* 0x000000000f087348 */ /* 0x000fea0003c00000 */
[----:B------:R0:W1:Y:S02]  /*1c530*/  SHFL.IDX P6, R14, R13, R12, R11 ;  /* 0x0000000c0d0e7389 */ /* 0x00006400000c000b */
[----:B01----:R-:W-:Y:S01]  /*1c540*/  ENDCOLLECTIVE ;  /* 0x000000000000791b */ /* 0x003fe20003800000 */
.L_x_6514:
[----:B------:R-:W0:Y:S01]  /*1c550*/  LDC R11, c[0x0][0x2f4] ;  /* 0x0000bd00ff0b7b82 */ /* 0x000e220000000800 */
[C---:B------:R-:W-:Y:S01]  /*1c560*/  LOP3.LUT R12, R36.reuse, 0x40, RZ, 0xfc, !PT ;  /* 0x00000040240c7812 */ /* 0x040fe200078efcff */
[----:B------:R-:W-:Y:S01]  /*1c570*/  IMAD.MOV.U32 R13, RZ, RZ, R10 ;  /* 0x000000ffff0d7224 */ /* 0x000fe200078e000a */
[----:B------:R-:W-:Y:S01]  /*1c580*/  LOP3.LUT R15, R36, 0x80, RZ, 0xfc, !PT ;  /* 0x00000080240f7812 */ /* 0x000fe200078efcff */
        /* <DEDUP_REMOVED lines=14> */
[----:B------:R-:W-:Y:S02]  /*1c670*/  IMAD.MOV.U32 R11, RZ, RZ, 0x1c1f ;  /* 0x00001c1fff0b7424 */ /* 0x000fe400078e00ff */
[----:B------:R-:W-:Y:S01]  /*1c680*/  IMAD.MOV.U32 R15, RZ, RZ, -0x1 ;  /* 0xffffffffff0f7424 */ /* 0x000fe200078e00ff */
[----:B------:R0:W-:Y:S01]  /*1c690*/  LDGSTS.E.BYPASS.LTC128B.128 [R0+0x11a00], desc[UR36][R2.64+0x40], !P3 ;  /* 0x11a0004002007fae */ /* 0x0001e2000d901d64 */
[----:B------:R-:W-:-:S13]  /*1c6a0*/  ISETP.LT.OR P3, PT, R9, 0x1, P0 ;  /* 0x000000010900780c */ /* 0x000fda0000761670 */
[----:B0-----:R-:W-:Y:S05]  /*1c6b0*/  WARPSYNC.COLLECTIVE R15, `(.L_x_6515) ;  /* 0x000000000f087348 */ /* 0x001fea0003c00000 */
[----:B------:R1:W2:Y:S02]  /*1c6c0*/  SHFL.IDX P6, R14, R13, R12, R11 ;  /* 0x0000000c0d0e7389 */ /* 0x0002a400000c000b */
[----:B012---:R-:W-:Y:S01]  /*1c6d0*/  ENDCOLLECTIVE ;  /* 0x000000000000791b */ /* 0x007fe20003800000 */
.L_x_6515:
        /* <DEDUP_REMOVED lines=9> */
.L_x_6516:
[----:B------:R-:W-:Y:S02]  /*1c770*/  IMAD.MOV.U32 R13, RZ, RZ, R10 ;  /* 0x000000ffff0d7224 */ /* 0x000fe400078e000a */
[----:B------:R-:W-:Y:S02]  /*1c780*/  IMAD.MOV.U32 R12, RZ, RZ, 0x2 ;  /* 0x00000002ff0c7424 */ /* 0x000fe400078e00ff */
[----:B------:R-:W-:-:S07]  /*1c790*/  IMAD.MOV.U32 R2, RZ, RZ, R14 ;  /* 0x000000ffff027224 */ /* 0x000fce00078e000e */
[----:B------:R-:W-:Y:S05]  /*1c7a0*/  WARPSYNC.COLLECTIVE R15, `(.L_x_6517) ;  /* 0x000000000f087348 */ /* 0x000fea0003c00000 */
[----:B------:R0:W1:Y:S02]  /*1c7b0*/  SHFL.IDX P6, R14, R13, R12, R11 ;  /* 0x0000000c0d0e7389 */ /* 0x00006400000c000b */
[----:B01----:R-:W-:Y:S01]  /*1c7c0*/  ENDCOLLECTIVE ;  /* 0x000000000000791b */ /* 0x003fe20003800000 */
.L_x_6517:
        /* <DEDUP_REMOVED lines=16> */
.L_x_6518:
[----:B------:R-:W-:Y:S02]  /*1c8d0*/  IMAD.MOV.U32 R13, RZ, RZ, R10 ;  /* 0x000000ffff0d7224 */ /* 0x000fe400078e000a */
[----:B------:R-:W-:Y:S02]  /*1c8e0*/  IMAD.MOV.U32 R12, RZ, RZ, 0x3 ;  /* 0x00000003ff0c7424 */ /* 0x000fe400078e00ff */
[----:B------:R-:W-:-:S07]  /*1c8f0*/  IMAD.MOV.U32 R2, RZ, RZ, R14 ;  /* 0x000000ffff027224 */ /* 0x000fce00078e000e */
[----:B------:R-:W-:Y:S05]  /*1c900*/  WARPSYNC.COLLECTIVE R15, `(.L_x_6519) ;  /* 0x000000000f087348 */ /* 0x000fea0003c00000 */
[----:B------:R0:W1:Y:S02]  /*1c910*/  SHFL.IDX P6, R14, R13, R12, R11 ;  /* 0x0000000c0d0e7389 */ /* 0x00006400000c000b */
[----:B01----:R-:W-:Y:S01]  /*1c920*/  ENDCOLLECTIVE ;  /* 0x000000000000791b */ /* 0x003fe20003800000 */
.L_x_6519:
        /* <DEDUP_REMOVED lines=13> */
.L_x_6520:
        /* <DEDUP_REMOVED lines=12> */
.L_x_6521:
        /* <DEDUP_REMOVED lines=13> */
.L_x_6522:
        /* <DEDUP_REMOVED lines=11> */
.L_x_6437:
[----:B----4-:R4:W0:Y:S02]  /*1cc40*/  SYNCS.PHASECHK.TRANS64.TRYWAIT P0, [R4+URZ+0x33440], R35 ;  /* 0x03344023040075a7 */ /* 0x010824000800017f */
[----:B0-----:R-:W-:Y:S05]  /*1cc50*/  @!P0 NANOSLEEP.SYNCS 0x989680 ;  /* 0x009896800000895d */ /* 0x001fea0003900000 */
[----:B------:R-:W0:Y:S02]  /*1cc60*/  @!P0 SYNCS.PHASECHK.TRANS64 P0, [R4+URZ+0x33440], R35 ;  /* 0x03344023040085a7 */ /* 0x000e24000800007f */
[----:B0-----:R-:W-:Y:S05]  /*1cc70*/  @!P0 BRA `(.L_x_6437) ;  /* 0xfffffffc00f08947 */ /* 0x001fea000383ffff */
[----:B------:R-:W-:Y:S05]  /*1cc80*/  BRA `(.L_x_6524) ;  /* 0xffffffa000a47947 */ /* 0x000fea000383ffff */
.L_x_6438:
        /* <DEDUP_REMOVED lines=8> */
.L_x_6526:
[----:B------:R-:W-:Y:S05]  /*1cd10*/  BSYNC B0 ;  /* 0x0000000000007941 */ /* 0x000fea0003800000 */
.L_x_6525:
        /* <DEDUP_REMOVED lines=11> */
.L_x_6527:
        /* <DEDUP_REMOVED lines=21> */
.L_x_6528:
[----:B------:R-:W-:Y:S02]  /*1cf20*/  IMAD.MOV.U32 R13, RZ, RZ, R5 ;  /* 0x000000ffff0d7224 */ /* 0x000fe400078e0005 */
[----:B------:R-:W-:-:S07]  /*1cf30*/  IMAD.MOV.U32 R2, RZ, RZ, R14 ;  /* 0x000000ffff027224 */ /* 0x000fce00078e000e */
[----:B------:R-:W-:Y:S05]  /*1cf40*/  WARPSYNC.COLLECTIVE R15, `(.L_x_6529) ;  /* 0x000000000f087348 */ /* 0x000fea0003c00000 */
[----:B------:R0:W1:Y:S02]  /*1cf50*/  SHFL.IDX P6, R14, R13, R12, R11 ;  /* 0x0000000c0d0e7389 */ /* 0x00006400000c000b */
[----:B01----:R-:W-:Y:S01]  /*1cf60*/  ENDCOLLECTIVE ;  /* 0x000000000000791b */ /* 0x003fe20003800000 */
.L_x_6529:
        /* <DEDUP_REMOVED lines=16> */
.L_x_6530:
        /* <DEDUP_REMOVED lines=11> */
.L_x_6531:
[----:B------:R-:W-:Y:S02]  /*1d120*/  IMAD.MOV.U32 R13, RZ, RZ, R10 ;  /* 0x000000ffff0d7224 */ /* 0x000fe400078e000a */
[----:B------:R-:W-:Y:S02]  /*1d130*/  IMAD.MOV.U32 R12, RZ, RZ, 0x3 ;  /* 0x00000003ff0c7424 */ /* 0x000fe400078e00ff */
[----:B------:R-:W-:-:S07]  /*1d140*/  IMAD.MOV.U32 R3, RZ, RZ, R14 ;  /* 0x000000ffff037224 */ /* 0x000fce00078e000e */
[----:B------:R-:W-:Y:S05]  /*1d150*/  WARPSYNC.COLLECTIVE R15, `(.L_x_6532) ;  /* 0x000000000f087348 */ /* 0x000fea0003c00000 */
[----:B------:R0:W1:Y:S02]  /*1d160*/  SHFL.IDX P6, R14, R13, R12, R11 ;  /* 0x0000000c0d0e7389 */ /* 0x00006400000c000b */
[----:B01----:R-:W-:Y:S01]  /*1d170*/  ENDCOLLECTIVE ;  /* 0x000000000000791b */ /* 0x003fe20003800000 */
.L_x_6532:
        /* <DEDUP_REMOVED lines=10> */
.L_x_6533:
        /* <DEDUP_REMOVED lines=12> */
.L_x_6534:
        /* <DEDUP_REMOVED lines=13> */
.L_x_6535:
[----:B------:R-:W-:Y:S05]  /*1d3b0*/  BRA `(.L_x_6536) ;  /* 0xffffffa000187947 */ /* 0x000fea000383ffff */
.L_x_6445:
        /* <DEDUP_REMOVED lines=9> */
.L_x_6537:
[C---:B------:R-:W-:Y:S01]  /*1d450*/  VIADD R6, R5.reuse, 0x20 ;  /* 0x0000002005067836 */ /* 0x040fe20000000000 */
[----:B------:R-:W-:Y:S01]  /*1d460*/  ISETP.GE.AND P0, PT, R5, R25, PT ;  /* 0x000000190500720c */ /* 0x000fe20003f06270 */
[----:B------:R-:W-:Y:S02]  /*1d470*/  IMAD.MOV.U32 R13, RZ, RZ, R0 ;  /* 0x000000ffff0d7224 */ /* 0x000fe400078e0000 */
[----:B------:R-:W-:-:S10]  /*1d480*/  IMAD.MOV.U32 R2, RZ, RZ, R14 ;  /* 0x000000ffff027224 */ /* 0x000fd400078e000e */
[----:B------:R-:W-:Y:S05]  /*1d490*/  WARPSYNC.COLLECTIVE R15, `(.L_x_6538) ;  /* 0x000000000f087348 */ /* 0x000fea0003c00000 */
[----:B------:R0:W1:Y:S02]  /*1d4a0*/  SHFL.IDX P6, R14, R13, R12, R11 ;  /* 0x0000000c0d0e7389 */ /* 0x00006400000c000b */
[----:B01----:R-:W-:Y:S01]  /*1d4b0*/  ENDCOLLECTIVE ;  /* 0x000000000000791b */ /* 0x003fe20003800000 */
.L_x_6538:
        /* <DEDUP_REMOVED lines=8> */
.L_x_6539:
        /* <DEDUP_REMOVED lines=13> */
.L_x_6540:
        /* <DEDUP_REMOVED lines=8> */
.L_x_6541:
        /* <DEDUP_REMOVED lines=13> */
.L_x_6542:
        /* <DEDUP_REMOVED lines=8> */
.L_x_6543:
        /* <DEDUP_REMOVED lines=12> */
.L_x_6544:
[----:B------:R-:W-:Y:S05]  /*1d8a0*/  BRA `(.L_x_6545) ;  /* 0xffffffa400447947 */ /* 0x000fea000383ffff */
.L_x_6450:
[----:B0-----:R0:W1:Y:S02]  /*1d8b0*/  SYNCS.PHASECHK.TRANS64.TRYWAIT P0, [R18+URZ+0x33420], R3 ;  /* 0x03342003120075a7 */ /* 0x001064000800017f */
[----:B-1----:R-:W-:Y:S05]  /*1d8c0*/  @!P0 NANOSLEEP.SYNCS 0x989680 ;  /* 0x009896800000895d */ /* 0x002fea0003900000 */
[----:B------:R-:W1:Y:S02]  /*1d8d0*/  @!P0 SYNCS.PHASECHK.TRANS64 P0, [R18+URZ+0x33420], R3 ;  /* 0x03342003120085a7 */ /* 0x000e64000800007f */
[----:B-1----:R-:W-:Y:S05]  /*1d8e0*/  @!P0 BRA `(.L_x_6450) ;  /* 0xfffffffc00f08947 */ /* 0x002fea000383ffff */
[----:B------:R-:W-:Y:S05]  /*1d8f0*/  BRA `(.L_x_6546) ;  /* 0xffffffa400b87947 */ /* 0x000fea000383ffff */
.L_x_6454:
[----:B0-----:R0:W1:Y:S02]  /*1d900*/  SYNCS.PHASECHK.TRANS64.TRYWAIT P0, [R4+URZ+0x33480], R29 ;  /* 0x0334801d040075a7 */ /* 0x001064000800017f */
[----:B-1----:R-:W-:Y:S05]  /*1d910*/  @!P0 NANOSLEEP.SYNCS 0x989680 ;  /* 0x009896800000895d */ /* 0x002fea0003900000 */
[----:B------:R-:W1:Y:S02]  /*1d920*/  @!P0 SYNCS.PHASECHK.TRANS64 P0, [R4+URZ+0x33480], R29 ;  /* 0x0334801d040085a7 */ /* 0x000e64000800007f */
[----:B-1----:R-:W-:Y:S05]  /*1d930*/  @!P0 BRA `(.L_x_6454) ;  /* 0xfffffffc00f08947 */ /* 0x002fea000383ffff */
[----:B------:R-:W-:Y:S05]  /*1d940*/  BRA `(.L_x_6547) ;  /* 0xffffffa800e07947 */ /* 0x000fea000383ffff */
.L_x_6455:
        /* <DEDUP_REMOVED lines=8> */
.L_x_6549:
[----:B------:R-:W-:Y:S05]  /*1d9d0*/  BSYNC B0 ;  /* 0x0000000000007941 */ /* 0x000fea0003800000 */
.L_x_6548:
        /* <DEDUP_REMOVED lines=8> */
.L_x_6550:
[----:B------:R-:W-:Y:S02]  /*1da60*/  IMAD.MOV.U32 R13, RZ, RZ, R10 ;  /* 0x000000ffff0d7224 */ /* 0x000fe400078e000a */
[----:B------:R-:W-:Y:S02]  /*1da70*/  IMAD.MOV.U32 R12, RZ, RZ, 0x1 ;  /* 0x00000001ff0c7424 */ /* 0x000fe400078e00ff */
[----:B------:R-:W-:-:S07]  /*1da80*/  IMAD.MOV.U32 R2, RZ, RZ, R14 ;  /* 0x000000ffff027224 */ /* 0x000fce00078e000e */
[----:B------:R-:W-:Y:S05]  /*1da90*/  WARPSYNC.COLLECTIVE R15, `(.L_x_6551) ;  /* 0x000000000f087348 */ /* 0x000fea0003c00000 */
[----:B------:R0:W1:Y:S02]  /*1daa0*/  SHFL.IDX P6, R14, R13, R12, R11 ;  /* 0x0000000c0d0e7389 */ /* 0x00006400000c000b */
[----:B01----:R-:W-:Y:S01]  /*1dab0*/  ENDCOLLECTIVE ;  /* 0x000000000000791b */ /* 0x003fe20003800000 */
.L_x_6551:
        /* <DEDUP_REMOVED lines=14> */
.L_x_6552:
[----:B------:R-:W-:Y:S02]  /*1dba0*/  IMAD.MOV.U32 R13, RZ, RZ, R10 ;  /* 0x000000ffff0d7224 */ /* 0x000fe400078e000a */
[----:B------:R-:W-:Y:S02]  /*1dbb0*/  IMAD.MOV.U32 R12, RZ, RZ, 0x2 ;  /* 0x00000002ff0c7424 */ /* 0x000fe400078e00ff */
[----:B------:R-:W-:-:S07]  /*1dbc0*/  IMAD.MOV.U32 R2, RZ, RZ, R14 ;  /* 0x000000ffff027224 */ /* 0x000fce00078e000e */
[----:B------:R-:W-:Y:S05]  /*1dbd0*/  WARPSYNC.COLLECTIVE R15, `(.L_x_6553) ;  /* 0x000000000f087348 */ /* 0x000fea0003c00000 */
[----:B------:R0:W1:Y:S02]  /*1dbe0*/  SHFL.IDX P6, R14, R13, R12, R11 ;  /* 0x0000000c0d0e7389 */ /* 0x00006400000c000b */
[----:B01----:R-:W-:Y:S01]  /*1dbf0*/  ENDCOLLECTIVE ;  /* 0x000000000000791b */ /* 0x003fe20003800000 */
.L_x_6553:
        /* <DEDUP_REMOVED lines=13> */
.L_x_6554:
[----:B------:R-:W-:Y:S02]  /*1dcd0*/  IMAD.MOV.U32 R13, RZ, RZ, R10 ;  /* 0x000000ffff0d7224 */ /* 0x000fe400078e000a */
[----:B------:R-:W-:Y:S02]  /*1dce0*/  IMAD.MOV.U32 R12, RZ, RZ, 0x3 ;  /* 0x00000003ff0c7424 */ /* 0x000fe400078e00ff */
[----:B------:R-:W-:-:S07]  /*1dcf0*/  IMAD.MOV.U32 R2, RZ, RZ, R14 ;  /* 0x000000ffff027224 */ /* 0x000fce00078e000e */
[----:B------:R-:W-:Y:S05]  /*1dd00*/  WARPSYNC.COLLECTIVE R15, `(.L_x_6555) ;  /* 0x000000000f087348 */ /* 0x000fea0003c00000 */
[----:B------:R0:W1:Y:S02]  /*1dd10*/  SHFL.IDX P6, R14, R13, R12, R11 ;  /* 0x0000000c0d0e7389 */ /* 0x00006400000c000b */
[----:B01----:R-:W-:Y:S01]  /*1dd20*/  ENDCOLLECTIVE ;  /* 0x000000000000791b */ /* 0x003fe20003800000 */
.L_x_6555:
        /* <DEDUP_REMOVED lines=13> */
.L_x_6556:
[----:B------:R-:W-:Y:S02]  /*1de00*/  IMAD.MOV.U32 R13, RZ, RZ, R24 ;  /* 0x000000ffff0d7224 */ /* 0x000fe400078e0018 */
[----:B------:R-:W-:Y:S02]  /*1de10*/  IMAD.MOV.U32 R12, RZ, RZ, RZ ;  /* 0x000000ffff0c7224 */ /* 0x000fe400078e00ff */
[----:B------:R-:W-:-:S07]  /*1de20*/  IMAD.MOV.U32 R2, RZ, RZ, R14 ;  /* 0x000000ffff027224 */ /* 0x000fce00078e000e */
[----:B------:R-:W-:Y:S05]  /*1de30*/  WARPSYNC.COLLECTIVE R15, `(.L_x_6557) ;  /* 0x000000000f087348 */ /* 0x000fea0003c00000 */
[----:B------:R0:W1:Y:S02]  /*1de40*/  SHFL.IDX P6, R14, R13, R12, R11 ;  /* 0x0000000c0d0e7389 */ /* 0x00006400000c000b */
[----:B01----:R-:W-:Y:S01]  /*1de50*/  ENDCOLLECTIVE ;  /* 0x000000000000791b */ /* 0x003fe20003800000 */
.L_x_6557:
        /* <DEDUP_REMOVED lines=13> */
.L_x_6558:
[----:B------:R-:W-:Y:S01]  /*1df30*/  IMAD.MOV.U32 R2, RZ, RZ, R14 ;  /* 0x000000ffff027224 */ /* 0x000fe200078e000e */
[----:B------:R-:W-:Y:S06]  /*1df40*/  BRA `(.L_x_6559) ;  /* 0xffffffa800807947 */ /* 0x000fec000383ffff */
.L_x_6460:
[----:B----4-:R4:W0:Y:S02]  /*1df50*/  SYNCS.PHASECHK.TRANS64.TRYWAIT P0, [R4+URZ+0x33440], R29 ;  /* 0x0334401d040075a7 */ /* 0x010824000800017f */
[----:B0-----:R-:W-:Y:S05]  /*1df60*/  @!P0 NANOSLEEP.SYNCS 0x989680 ;  /* 0x009896800000895d */ /* 0x001fea0003900000 */
[----:B------:R-:W0:Y:S02]  /*1df70*/  @!P0 SYNCS.PHASECHK.TRANS64 P0, [R4+URZ+0x33440], R29 ;  /* 0x0334401d040085a7 */ /* 0x000e24000800007f */
[----:B0-----:R-:W-:Y:S05]  /*1df80*/  @!P0 BRA `(.L_x_6460) ;  /* 0xfffffffc00f08947 */ /* 0x001fea000383ffff */
[----:B------:R-:W-:Y:S05]  /*1df90*/  BRA `(.L_x_6560) ;  /* 0xffffffa800d47947 */ /* 0x000fea000383ffff */
.L_x_6461:
        /* <DEDUP_REMOVED lines=8> */
.L_x_6562:
[----:B------:R-:W-:Y:S05]  /*1e020*/  BSYNC B0 ;  /* 0x0000000000007941 */ /* 0x000fea0003800000 */
.L_x_6561:
        /* <DEDUP_REMOVED lines=8> */
.L_x_6563:
[----:B------:R-:W-:Y:S02]  /*1e0b0*/  IMAD.MOV.U32 R13, RZ, RZ, R8 ;  /* 0x000000ffff0d7224 */ /* 0x000fe400078e0008 */
[----:B------:R-:W-:Y:S02]  /*1e0c0*/  IMAD.MOV.U32 R12, RZ, RZ, 0x1 ;  /* 0x00000001ff0c7424 */ /* 0x000fe400078e00ff */
[----:B------:R-:W-:-:S07]  /*1e0d0*/  IMAD.MOV.U32 R2, RZ, RZ, R14 ;  /* 0x000000ffff027224 */ /* 0x000fce00078e000e */
[----:B------:R-:W-:Y:S05]  /*1e0e0*/  WARPSYNC.COLLECTIVE R15, `(.L_x_6564) ;  /* 0x000000000f087348 */ /* 0x000fea0003c00000 */
[----:B------:R0:W1:Y:S02]  /*1e0f0*/  SHFL.IDX P6, R14, R13, R12, R11 ;  /* 0x0000000c0d0e7389 */ /* 0x00006400000c000b */
[----:B01----:R-:W-:Y:S01]  /*1e100*/  ENDCOLLECTIVE ;  /* 0x000000000000791b */ /* 0x003fe20003800000 */
.L_x_6564:
        /* <DEDUP_REMOVED lines=13> */
.L_x_6565:
[----:B------:R-:W-:Y:S02]  /*1e1e0*/  IMAD.MOV.U32 R13, RZ, RZ, R8 ;  /* 0x000000ffff0d7224 */ /* 0x000fe400078e0008 */
[----:B------:R-:W-:Y:S02]  /*1e1f0*/  IMAD.MOV.U32 R12, RZ, RZ, 0x2 ;  /* 0x00000002ff0c7424 */ /* 0x000fe400078e00ff */
[----:B------:R-:W-:-:S07]  /*1e200*/  IMAD.MOV.U32 R2, RZ, RZ, R14 ;  /* 0x000000ffff027224 */ /* 0x000fce00078e000e */
[----:B------:R-:W-:Y:S05]  /*1e210*/  WARPSYNC.COLLECTIVE R15, `(.L_x_6566) ;  /* 0x000000000f087348 */ /* 0x000fea0003c00000 */
[----:B------:R0:W1:Y:S02]  /*1e220*/  SHFL.IDX P6, R14, R13, R12, R11 ;  /* 0x0000000c0d0e7389 */ /* 0x00006400000c000b */
[----:B01----:R-:W-:Y:S01]  /*1e230*/  ENDCOLLECTIVE ;  /* 0x000000000000791b */ /* 0x003fe20003800000 */
.L_x_6566:
        /* <DEDUP_REMOVED lines=13> */
.L_x_6567:
[----:B------:R-:W-:Y:S02]  /*1e310*/  IMAD.MOV.U32 R13, RZ, RZ, R8 ;  /* 0x000000ffff0d7224 */ /* 0x000fe400078e0008 */
[----:B------:R-:W-:Y:S02]  /*1e320*/  IMAD.MOV.U32 R12, RZ, RZ, 0x3 ;  /* 0x00000003ff0c7424 */ /* 0x000fe400078e00ff */
[----:B------:R-:W-:-:S07]  /*1e330*/  IMAD.MOV.U32 R2, RZ, RZ, R14 ;  /* 0x000000ffff027224 */ /* 0x000fce00078e000e */
[----:B------:R-:W-:Y:S05]  /*1e340*/  WARPSYNC.COLLECTIVE R15, `(.L_x_6568) ;  /* 0x000000000f087348 */ /* 0x000fea0003c00000 */
[----:B------:R0:W1:Y:S02]  /*1e350*/  SHFL.IDX P6, R14, R13, R12, R11 ;  /* 0x0000000c0d0e7389 */ /* 0x00006400000c000b */
[----:B01----:R-:W-:Y:S01]  /*1e360*/  ENDCOLLECTIVE ;  /* 0x000000000000791b */ /* 0x003fe20003800000 */
.L_x_6568:
        /* <DEDUP_REMOVED lines=13> */
.L_x_6569:
[----:B------:R-:W-:Y:S02]  /*1e440*/  IMAD.MOV.U32 R13, RZ, RZ, R7 ;  /* 0x000000ffff0d7224 */ /* 0x000fe400078e0007 */
[----:B------:R-:W-:Y:S02]  /*1e450*/  IMAD.MOV.U32 R12, RZ, RZ, RZ ;  /* 0x000000ffff0c7224 */ /* 0x000fe400078e00ff */
[----:B------:R-:W-:-:S07]  /*1e460*/  IMAD.MOV.U32 R2, RZ, RZ, R14 ;  /* 0x000000ffff027224 */ /* 0x000fce00078e000e */
[----:B------:R-:W-:Y:S05]  /*1e470*/  WARPSYNC.COLLECTIVE R15, `(.L_x_6570) ;  /* 0x000000000f087348 */ /* 0x000fea0003c00000 */
[----:B------:R0:W1:Y:S02]  /*1e480*/  SHFL.IDX P6, R14, R13, R12, R11 ;  /* 0x0000000c0d0e7389 */ /* 0x00006400000c000b */
[----:B01----:R-:W-:Y:S01]  /*1e490*/  ENDCOLLECTIVE ;  /* 0x000000000000791b */ /* 0x003fe20003800000 */
.L_x_6570:
        /* <DEDUP_REMOVED lines=13> */
.L_x_6571:
[----:B------:R-:W-:Y:S05]  /*1e570*/  BRA `(.L_x_6572) ;  /* 0xffffffa8006c7947 */ /* 0x000fea000383ffff */
.L_x_6466:
[----:B--2---:R2:W0:Y:S02]  /*1e580*/  SYNCS.PHASECHK.TRANS64.TRYWAIT P1, [R2+URZ+0x33470], R3 ;  /* 0x03347003020075a7 */ /* 0x004424000802017f */
[----:B0-----:R-:W-:Y:S05]  /*1e590*/  @!P1 NANOSLEEP.SYNCS 0x989680 ;  /* 0x009896800000995d */ /* 0x001fea0003900000 */
[----:B------:R-:W0:Y:S02]  /*1e5a0*/  @!P1 SYNCS.PHASECHK.TRANS64 P1, [R2+URZ+0x33470], R3 ;  /* 0x03347003020095a7 */ /* 0x000e24000802007f */
[----:B0-----:R-:W-:Y:S05]  /*1e5b0*/  @!P1 BRA `(.L_x_6466) ;  /* 0xfffffffc00f09947 */ /* 0x001fea000383ffff */
[----:B------:R-:W-:Y:S05]  /*1e5c0*/  BRA `(.L_x_6573) ;  /* 0xffffffa800d47947 */ /* 0x000fea000383ffff */
.L_x_6468:
[----:B--2---:R2:W0:Y:S02]  /*1e5d0*/  SYNCS.PHASECHK.TRANS64.TRYWAIT P1, [R2+URZ+0x33460], R3 ;  /* 0x03346003020075a7 */ /* 0x004424000802017f */
[----:B0-----:R-:W-:Y:S05]  /*1e5e0*/  @!P1 NANOSLEEP.SYNCS 0x989680 ;  /* 0x009896800000995d */ /* 0x001fea0003900000 */
[----:B------:R-:W0:Y:S02]  /*1e5f0*/  @!P1 SYNCS.PHASECHK.TRANS64 P1, [R2+URZ+0x33460], R3 ;  /* 0x03346003020095a7 */ /* 0x000e24000802007f */
[----:B0-----:R-:W-:Y:S05]  /*1e600*/  @!P1 BRA `(.L_x_6468) ;  /* 0xfffffffc00f09947 */ /* 0x001fea000383ffff */
[----:B------:R-:W-:Y:S05]  /*1e610*/  BRA `(.L_x_6574) ;  /* 0xffffffa800e07947 */ /* 0x000fea000383ffff */
.L_x_6476:
[----:B0-----:R0:W3:Y:S02]  /*1e620*/  SYNCS.PHASECHK.TRANS64.TRYWAIT P1, [R0+URZ+0x33470], R3 ;  /* 0x03347003000075a7 */ /* 0x0010e4000802017f */
[----:B---3--:R-:W-:Y:S05]  /*1e630*/  @!P1 NANOSLEEP.SYNCS 0x989680 ;  /* 0x009896800000995d */ /* 0x008fea0003900000 */
[----:B------:R-:W3:Y:S02]  /*1e640*/  @!P1 SYNCS.PHASECHK.TRANS64 P1, [R0+URZ+0x33470], R3 ;  /* 0x03347003000095a7 */ /* 0x000ee4000802007f */
[----:B---3--:R-:W-:Y:S05]  /*1e650*/  @!P1 BRA `(.L_x_6476) ;  /* 0xfffffffc00f09947 */ /* 0x008fea000383ffff */
[----:B------:R-:W-:Y:S05]  /*1e660*/  BRA `(.L_x_6575) ;  /* 0xffffffb800247947 */ /* 0x000fea000383ffff */
.L_x_6478:
[----:B0-----:R0:W3:Y:S02]  /*1e670*/  SYNCS.PHASECHK.TRANS64.TRYWAIT P1, [R0+URZ+0x33460], R3 ;  /* 0x03346003000075a7 */ /* 0x0010e4000802017f */
[----:B---3--:R-:W-:Y:S05]  /*1e680*/  @!P1 NANOSLEEP.SYNCS 0x989680 ;  /* 0x009896800000995d */ /* 0x008fea0003900000 */
[----:B------:R-:W3:Y:S02]  /*1e690*/  @!P1 SYNCS.PHASECHK.TRANS64 P1, [R0+URZ+0x33460], R3 ;  /* 0x03346003000095a7 */ /* 0x000ee4000802007f */
[----:B---3--:R-:W-:Y:S05]  /*1e6a0*/  @!P1 BRA `(.L_x_6478) ;  /* 0xfffffffc00f09947 */ /* 0x008fea000383ffff */
[----:B------:R-:W-:Y:S05]  /*1e6b0*/  BRA `(.L_x_6576) ;  /* 0xffffffb8002c7947 */ /* 0x000fea000383ffff */
.L_x_6492:
[----:B0-----:R0:W1:Y:S02]  /*1e6c0*/  SYNCS.PHASECHK.TRANS64.TRYWAIT P0, [R4+URZ+0x33420], R0 ;  /* 0x03342000040075a7 */ /* 0x001064000800017f */
[----:B-1----:R-:W-:Y:S05]  /*1e6d0*/  @!P0 NANOSLEEP.SYNCS 0x989680 ;  /* 0x009896800000895d */ /* 0x002fea0003900000 */
[----:B------:R-:W1:Y:S02]  /*1e6e0*/  @!P0 SYNCS.PHASECHK.TRANS64 P0, [R4+URZ+0x33420], R0 ;  /* 0x03342000040085a7 */ /* 0x000e64000800007f */
[----:B-1----:R-:W-:Y:S05]  /*1e6f0*/  @!P0 BRA `(.L_x_6492) ;  /* 0xfffffffc00f08947 */ /* 0x002fea000383ffff */
[----:B------:R-:W-:Y:S05]  /*1e700*/  BRA `(.L_x_6577) ;  /* 0xffffffd4007c7947 */ /* 0x000fea000383ffff */
.L_x_6493:
        /* <DEDUP_REMOVED lines=11> */
.L_x_6579:
[----:B------:R-:W-:Y:S05]  /*1e7c0*/  BSYNC B0 ;  /* 0x0000000000007941 */ /* 0x000fea0003800000 */
.L_x_6578:
[----:B------:R-:W-:Y:S05]  /*1e7d0*/  BRA `(.L_x_6580) ;  /* 0xffffffd400647947 */ /* 0x000fea000383ffff */
.L_x_6496:
[----:B------:R-:W-:Y:S01]  /*1e7e0*/  BSSY B1, `(.L_x_6581) ;  /* 0x0000006000017945 */ /* 0x000fe20003800000 */
[----:B------:R-:W-:-:S07]  /*1e7f0*/  IMAD.MOV.U32 R15, RZ, RZ, -0x1 ;  /* 0xffffffffff0f7424 */ /* 0x000fce00078e00ff */
[----:B0-----:R-:W-:Y:S05]  /*1e800*/  WARPSYNC.COLLECTIVE R15, `(.L_x_6582) ;  /* 0x000000000f0c7348 */ /* 0x001fea0003c00000 */
[----:B------:R-:W-:Y:S02]  /*1e810*/  ELECT P6, UR62, PT ;  /* 0x00000000003e782f */ /* 0x000fe400038c0000 */
[----:B------:R-:W-:Y:S01]  /*1e820*/  MOV R14, UR62 ;  /* 0x0000003e000e7c02 */ /* 0x000fe20008000f00 */
[----:B0-----:R-:W-:Y:S10]  /*1e830*/  ENDCOLLECTIVE ;  /* 0x000000000000791b */ /* 0x001ff40003800000 */
.L_x_6582:
[----:B------:R-:W-:Y:S05]  /*1e840*/  BSYNC B1 ;  /* 0x0000000000017941 */ /* 0x000fea0003800000 */
.L_x_6581:
[----:B------:R-:W-:Y:S05]  /*1e850*/  BRA `(.L_x_6583) ;  /* 0xffffffd4005c7947 */ /* 0x000fea000383ffff */
.L_x_6498:
[----:B0-----:R0:W1:Y:S02]  /*1e860*/  SYNCS.PHASECHK.TRANS64.TRYWAIT P1, [R5+URZ+0x33440], R0 ;  /* 0x03344000050075a7 */ /* 0x001064000802017f */
[----:B-1----:R-:W-:Y:S05]  /*1e870*/  @!P1 NANOSLEEP.SYNCS 0x989680 ;  /* 0x009896800000995d */ /* 0x002fea0003900000 */
[----:B------:R-:W1:Y:S02]  /*1e880*/  @!P1 SYNCS.PHASECHK.TRANS64 P1, [R5+URZ+0x33440], R0 ;  /* 0x03344000050095a7 */ /* 0x000e64000802007f */
[----:B-1----:R-:W-:Y:S05]  /*1e890*/  @!P1 BRA `(.L_x_6498) ;  /* 0xfffffffc00f09947 */ /* 0x002fea000383ffff */
[----:B------:R-:W-:Y:S05]  /*1e8a0*/  BRA `(.L_x_6584) ;  /* 0xffffffd400847947 */ /* 0x000fea000383ffff */
.L_x_6500:
[----:B-1----:R1:W2:Y:S02]  /*1e8b0*/  SYNCS.PHASECHK.TRANS64.TRYWAIT P1, [R31+URZ+0x33440], R2 ;  /* 0x033440021f0075a7 */ /* 0x0022a4000802017f */
[----:B--2---:R-:W-:Y:S05]  /*1e8c0*/  @!P1 NANOSLEEP.SYNCS 0x989680 ;  /* 0x009896800000995d */ /* 0x004fea0003900000 */
[----:B------:R-:W2:Y:S02]  /*1e8d0*/  @!P1 SYNCS.PHASECHK.TRANS64 P1, [R31+URZ+0x33440], R2 ;  /* 0x033440021f0095a7 */ /* 0x000ea4000802007f */
[----:B--2---:R-:W-:Y:S05]  /*1e8e0*/  @!P1 BRA `(.L_x_6500) ;  /* 0xfffffffc00f09947 */ /* 0x004fea000383ffff */
[----:B------:R-:W-:Y:S05]  /*1e8f0*/  BRA `(.L_x_6585) ;  /* 0xffffffd400907947 */ /* 0x000fea000383ffff */
.L_x_6502:
[----:B--2---:R2:W3:Y:S02]  /*1e900*/  SYNCS.PHASECHK.TRANS64.TRYWAIT P1, [R5+URZ+0x33460], R0 ;  /* 0x03346000050075a7 */ /* 0x0044e4000802017f */
[----:B---3--:R-:W-:Y:S05]  /*1e910*/  @!P1 NANOSLEEP.SYNCS 0x989680 ;  /* 0x009896800000995d */ /* 0x008fea0003900000 */
[----:B------:R-:W3:Y:S02]  /*1e920*/  @!P1 SYNCS.PHASECHK.TRANS64 P1, [R5+URZ+0x33460], R0 ;  /* 0x03346000050095a7 */ /* 0x000ee4000802007f */
[----:B---3--:R-:W-:Y:S05]  /*1e930*/  @!P1 BRA `(.L_x_6502) ;  /* 0xfffffffc00f09947 */ /* 0x008fea000383ffff */
[----:B------:R-:W-:Y:S05]  /*1e940*/  BRA `(.L_x_6586) ;  /* 0xffffffd4008c7947 */ /* 0x000fea000383ffff */
.L_x_6504:
[----:B---3--:R3:W4:Y:S02]  /*1e950*/  SYNCS.PHASECHK.TRANS64.TRYWAIT P1, [R31+URZ+0x33460], R2 ;  /* 0x033460021f0075a7 */ /* 0x008724000802017f */
[----:B----4-:R-:W-:Y:S05]  /*1e960*/  @!P1 NANOSLEEP.SYNCS 0x989680 ;  /* 0x009896800000995d */ /* 0x010fea0003900000 */
[----:B------:R-:W4:Y:S02]  /*1e970*/  @!P1 SYNCS.PHASECHK.TRANS64 P1, [R31+URZ+0x33460], R2 ;  /* 0x033460021f0095a7 */ /* 0x000f24000802007f */
[----:B----4-:R-:W-:Y:S05]  /*1e980*/  @!P1 BRA `(.L_x_6504) ;  /* 0xfffffffc00f09947 */ /* 0x010fea000383ffff */
[----:B------:R-:W-:Y:S05]  /*1e990*/  BRA `(.L_x_6587) ;  /* 0xffffffd400887947 */ /* 0x000fea000383ffff */
.L_x_6506:
[----:B----4-:R4:W0:Y:S02]  /*1e9a0*/  SYNCS.PHASECHK.TRANS64.TRYWAIT P1, [R5+URZ+0x33480], R0 ;  /* 0x03348000050075a7 */ /* 0x010824000802017f */
[----:B0-----:R-:W-:Y:S05]  /*1e9b0*/  @!P1 NANOSLEEP.SYNCS 0x989680 ;  /* 0x009896800000995d */ /* 0x001fea0003900000 */
[----:B------:R-:W0:Y:S02]  /*1e9c0*/  @!P1 SYNCS.PHASECHK.TRANS64 P1, [R5+URZ+0x33480], R0 ;  /* 0x03348000050095a7 */ /* 0x000e24000802007f */
[----:B0-----:R-:W-:Y:S05]  /*1e9d0*/  @!P1 BRA `(.L_x_6506) ;  /* 0xfffffffc00f09947 */ /* 0x001fea000383ffff */
[----:B------:R-:W-:Y:S05]  /*1e9e0*/  BRA `(.L_x_6588) ;  /* 0xffffffd400847947 */ /* 0x000fea000383ffff */
.L_x_6589:
        /* <DEDUP_REMOVED lines=9> */
.L_x_16282:


//--------------------- .text._ZN7cutlass13device_kernelIN5flash11enable_sm90INS1_16FlashAttnFwdSm90INS1_25CollectiveMainloopFwdSm90ILi2EN4cute5tupleIJNS5_1CILi1EEES8_S8_EEENS6_IJNS7_ILi128EEENS7_ILi160EEENS7_ILi192EEEEEELi192ENS_12float_e4m3_tEfNS_4arch4Sm90ELb1ELb0ELb1ELb1ELb1ELb1ELb0ELb1ELb1ELb1ELb1ELb0EEENS1_21CollectiveEpilogueFwdINS6_IJSA_SC_SB_EEES9_NS_10bfloat16_tESG_Li256ELb1ELb1ELb1ELb1EEENS1_36VarlenDynamicPersistentTileSchedulerILi128ELi160ELi256ELi128ELb1ELb1ELb1ELb1ELb1ELb1EEEEEEEEEvNT_6ParamsE --------------------------
	.section	.text._ZN7cutlass13device_kernelIN5flash11enable_sm90INS1_16FlashAttnFwdSm90INS1_25CollectiveMainloopFwdSm90ILi2EN4cute5tupleIJNS5_1CILi1EEES8_S8_EEENS6_IJNS7_ILi128EEENS7_ILi160EEENS7_ILi192EEEEEELi192ENS_12float_e4m3_tEfNS_4arch4Sm90ELb1ELb0ELb1ELb1ELb1ELb1ELb0ELb1ELb1ELb1ELb1ELb0EEENS1_21CollectiveEpilogueFwdINS6_IJSA_SC_SB_EEES9_NS_10bfloat16_tESG_Li256ELb1ELb1ELb1ELb1EEENS1_36VarlenDynamicPersistentTileSchedulerILi128ELi160ELi256ELi128ELb1ELb1ELb1ELb1ELb1ELb1EEEEEEEEEvNT_6ParamsE,"ax",@progbits
	.align	128
.text._ZN7cutlass13device_kernelIN5flash11enable_sm90INS1_16FlashAttnFwdSm90INS1_25CollectiveMainloopFwdSm90ILi2EN4cute5tupleIJNS5_1CILi1EEES8_S8_EEENS6_IJNS7_ILi128EEENS7_ILi160EEENS7_ILi192EEEEEELi192ENS_12float_e4m3_tEfNS_4arch4Sm90ELb1ELb0ELb1ELb1ELb1ELb1ELb0ELb1ELb1ELb1ELb1ELb0EEENS1_21CollectiveEpilogueFwdINS6_IJSA_SC_SB_EEES9_NS_10bfloat16_tESG_Li256ELb1ELb1ELb1ELb1EEENS1_36VarlenDynamicPersistentTileSchedulerILi128ELi160ELi256ELi128ELb1ELb1ELb1ELb1ELb1ELb1EEEEEEEEEvNT_6ParamsE:
        .type           _ZN7cutlass13device_kernelIN5flash11enable_sm90INS1_16FlashAttnFwdSm90INS1_25CollectiveMainloopFwdSm90ILi2EN4cute5tupleIJNS5_1CILi1EEES8_S8_EEENS6_IJNS7_ILi128EEENS7_ILi160EEENS7_ILi192EEEEEELi192ENS_12float_e4m3_tEfNS_4arch4Sm90ELb1ELb0ELb1ELb1ELb1ELb1ELb0ELb1ELb1ELb1ELb1ELb0EEENS1_21CollectiveEpilogueFwdINS6_IJSA_SC_SB_EEES9_NS_10bfloat16_tESG_Li256ELb1ELb1ELb1ELb1EEENS1_36VarlenDynamicPersistentTileSchedulerILi128ELi160ELi256ELi128ELb1ELb1ELb1ELb1ELb1ELb1EEEEEEEEEvNT_6ParamsE,@function
        .size           _ZN7cutlass13device_kernelIN5flash11enable_sm90INS1_16FlashAttnFwdSm90INS1_25CollectiveMainloopFwdSm90ILi2EN4cute5tupleIJNS5_1CILi1EEES8_S8_EEENS6_IJNS7_ILi128EEENS7_ILi160EEENS7_ILi192EEEEEELi192ENS_12float_e4m3_tEfNS_4arch4Sm90ELb1ELb0ELb1ELb1ELb1ELb1ELb0ELb1ELb1ELb1ELb1ELb0EEENS1_21CollectiveEpilogueFwdINS6_IJSA_SC_SB_EEES9_NS_10bfloat16_tESG_Li256ELb1ELb1ELb1ELb1EEENS1_36VarlenDynamicPersistentTileSchedulerILi128ELi160ELi256ELi128ELb1ELb1ELb1ELb1ELb1ELb1EEEEEEEEEvNT_6ParamsE,(.L_x_16283 - _ZN7cutlass13device_kernelIN5flash11enable_sm90INS1_16FlashAttnFwdSm90INS1_25CollectiveMainloopFwdSm90ILi2EN4cute5tupleIJNS5_1CILi1EEES8_S8_EEENS6_IJNS7_ILi128EEENS7_ILi160EEENS7_ILi192EEEEEELi192ENS_12float_e4m3_tEfNS_4arch4Sm90ELb1ELb0ELb1ELb1ELb1ELb1ELb0ELb1ELb1ELb1ELb1ELb0EEENS1_21CollectiveEpilogueFwdINS6_IJSA_SC_SB_EEES9_NS_10bfloat16_tESG_Li256ELb1ELb1ELb1ELb1EEENS1_36VarlenDynamicPersistentTileSchedulerILi128ELi160ELi256ELi128ELb1ELb1ELb1ELb1ELb1ELb1EEEEEEEEEvNT_6ParamsE)
        .other          _ZN7cutlass13device_kernelIN5flash11enable_sm90INS1_16FlashAttnFwdSm90INS1_25CollectiveMainloopFwdSm90ILi2EN4cute5tupleIJNS5_1CILi1EEES8_S8_EEENS6_IJNS7_ILi128EEENS7_ILi160EEENS7_ILi192EEEEEELi192ENS_12float_e4m3_tEfNS_4arch4Sm90ELb1ELb0ELb1ELb1ELb1ELb1ELb0ELb1ELb1ELb1ELb1ELb0EEENS1_21CollectiveEpilogueFwdINS6_IJSA_SC_SB_EEES9_NS_10bfloat16_tESG_Li256ELb1ELb1ELb1ELb1EEENS1_36VarlenDynamicPersistentTileSchedulerILi128ELi160ELi256ELi128ELb1ELb1ELb1ELb1ELb1ELb1EEEEEEEEEvNT_6ParamsE,@"STO_CUDA_ENTRY STV_DEFAULT"
_ZN7cutlass13device_kernelIN5flash11enable_sm90INS1_16FlashAttnFwdSm90INS1_25CollectiveMainloopFwdSm90ILi2EN4cute5tupleIJNS5_1CILi1EEES8_S8_EEENS6_IJNS7_ILi128EEENS7_ILi160EEENS7_ILi192EEEEEELi192ENS_12float_e4m3_tEfNS_4arch4Sm90ELb1ELb0ELb1ELb1ELb1ELb1ELb0ELb1ELb1ELb1ELb1ELb0EEENS1_21CollectiveEpilogueFwdINS6_IJSA_SC_SB_EEES9_NS_10bfloat16_tESG_Li256ELb1ELb1ELb1ELb1EEENS1_36VarlenDynamicPersistentTileSchedulerILi128ELi160ELi256ELi128ELb1ELb1ELb1ELb1ELb1ELb1EEEEEEEEEvNT_6ParamsE:
        /* <DEDUP_REMOVED lines=18> */
.L_x_6591:
[----:B------:R-:W-:Y:S05]  /*0120*/  BSYNC B0 ;  /* 0x0000000000007941 */ /* 0x000fea0003800000 */
.L_x_6590:
        /* <DEDUP_REMOVED lines=41> */
.L_x_6592:
        /* <DEDUP_REMOVED lines=22> */
.L_x_6593:
        /* <DEDUP_REMOVED lines=18> */
.L_x_6594:
        /* <DEDUP_REMOVED lines=22> */
.L_x_6595:
        /* <DEDUP_REMOVED lines=23> */
.L_x_6596:
        /* <DEDUP_REMOVED lines=8> */
.L_x_6599:
        /* <DEDUP_REMOVED lines=27> */
[----:B------:R-:W-:Y:S01]  /*0b40*/  IMAD.MOV.U32 R229, RZ, RZ, RZ ;  /* 0x000000ffffe57224 */ /* 0x000fe200078e00ff */
[----:B------:R-:W-:Y:S01]  /*0b50*/  UMOV UR37, URZ ;  /* 0x0000003f00257c82 */ /* 0x000fe20008000000 */
[----:B------:R-:W-:-:S08]  /*0b60*/  IMAD.MOV.U32 R221, RZ, RZ, RZ ;  /* 0x000000ffffdd7224 */ /* 0x000fd000078e00ff */
        /* <DEDUP_REMOVED lines=13> */
[----:B------:R-:W-:Y:S01]  /*0c40*/  IMAD.SHL.U32 R224, R16, 0x8, RZ ;  /* 0x0000000810e07824 */ /* 0x000fe200078e00ff */
[----:B------:R-:W-:Y:S01]  /*0c50*/  LOP3.LUT R6, R5, 0xfffffc00, RZ, 0xc0, !PT ;  /* 0xfffffc0005067812 */ /* 0x000fe200078ec0ff */
[C---:B------:R-:W-:Y:S01]  /*0c60*/  IMAD.IADD R5, R0.reuse, 0x1, -R3 ;  /* 0x0000000100057824 */ /* 0x040fe200078e0a03 */
[----:B------:R-:W-:Y:S02]  /*0c70*/  LOP3.LUT R11, R9, 0xfffffffc, RZ, 0xc0, !PT ;  /* 0xfffffffc090b7812 */ /* 0x000fe400078ec0ff */
[C---:B------:R-:W-:Y:S01]  /*0c80*/  IADD3 R20, R0.reuse, -R7, RZ ;  /* 0x8000000700147210 */ /* 0x040fe20007ffe0ff */
[----:B------:R-:W-:Y:S01]  /*0c90*/  IMAD R7, R5, 0x40, R6 ;  /* 0x0000004005077824 */ /* 0x000fe200078e0206 */
[----:B------:R-:W-:Y:S01]  /*0ca0*/  SHF.R.S32.HI R10, RZ, 0x1, R8 ;  /* 0x00000001ff0a7819 */ /* 0x000fe20000011408 */
[----:B------:R-:W-:Y:S01]  /*0cb0*/  IMAD.IADD R11, R0, 0x1, -R11 ;  /* 0x00000001000b7824 */ /* 0x000fe200078e0a0b */
[----:B------:R-:W-:Y:S01]  /*0cc0*/  SHF.R.S32.HI R3, RZ, 0x7, R2 ;  /* 0x00000007ff037819 */ /* 0x000fe20000011402 */
[----:B------:R-:W-:Y:S01]  /*0cd0*/  STL [R1+0xd4], R20 ;  /* 0x0000d41401007387 */ /* 0x000fe20000100800 */
[----:B------:R-:W-:Y:S01]  /*0ce0*/  SHF.R.S32.HI R5, RZ, 0x4, R4 ;  /* 0x00000004ff057819 */ /* 0x000fe20000011404 */
[----:B------:R-:W-:Y:S01]  /*0cf0*/  VIADD R13, R10, 0x80 ;  /* 0x000000800a0d7836 */ /* 0x000fe20000000000 */
[----:B------:R-:W-:-:S02]  /*0d00*/  SHF.R.S32.HI R0, RZ, 0x2, R9 ;  /* 0x00000002ff007819 */ /* 0x000fc40000011409 */
[----:B------:R-:W-:Y:S02]  /*0d10*/  SHF.R.S32.HI R9, RZ, 0x1f, R9 ;  /* 0x0000001fff097819 */ /* 0x000fe40000011409 */
[----:B------:R-:W-:Y:S02]  /*0d20*/  LEA.HI R8, R8, R10, RZ, 0x1 ;  /* 0x0000000a08087211 */ /* 0x000fe400078f08ff */
[----:B------:R-:W-:Y:S02]  /*0d30*/  LEA.HI R2, R2, R3, RZ, 0x1 ;  /* 0x0000000302027211 */ /* 0x000fe400078f08ff */
[----:B------:R-:W-:Y:S02]  /*0d40*/  LEA.HI R4, R4, R5, RZ, 0x1 ;  /* 0x0000000504047211 */ /* 0x000fe400078f08ff */
[----:B------:R-:W-:Y:S02]  /*0d50*/  LEA.HI R9, R9, R0, RZ, 0x2 ;  /* 0x0000000009097211 */ /* 0x000fe400078f10ff */
[----:B------:R-:W-:-:S02]  /*0d60*/  LOP3.LUT R8, R8, 0x3fffffe, RZ, 0xc0, !PT ;  /* 0x03fffffe08087812 */ /* 0x000fc400078ec0ff */
[----:B------:R-:W-:Y:S02]  /*0d70*/  LOP3.LUT R2, R2, 0x3fffffe, RZ, 0xc0, !PT ;  /* 0x03fffffe02027812 */ /* 0x000fe400078ec0ff */
[----:B------:R-:W-:Y:S01]  /*0d80*/  LOP3.LUT R4, R4, 0x1ffffffe, RZ, 0xc0, !PT ;  /* 0x1ffffffe04047812 */ /* 0x000fe200078ec0ff */
[----:B------:R-:W-:Y:S01]  /*0d90*/  IMAD.IADD R8, R10, 0x1, -R8 ;  /* 0x000000010a087824 */ /* 0x000fe200078e0a08 */
[----:B------:R-:W-:Y:S01]  /*0da0*/  LOP3.LUT R9, R9, 0xfffffffc, RZ, 0xc0, !PT ;  /* 0xfffffffc09097812 */ /* 0x000fe200078ec0ff */
[----:B------:R-:W-:Y:S01]  /*0db0*/  IMAD.IADD R2, R3, 0x1, -R2 ;  /* 0x0000000103027824 */ /* 0x000fe200078e0a02 */
[C---:B------:R-:W-:Y:S01]  /*0dc0*/  IADD3 R4, R5.reuse, -R4, RZ ;  /* 0x8000000405047210 */ /* 0x040fe20007ffe0ff */
[----:B------:R-:W-:Y:S01]  /*0dd0*/  IMAD R12, R5, 0x8, R8 ;  /* 0x00000008050c7824 */ /* 0x000fe200078e0208 */
[----:B------:R-:W-:Y:S01]  /*0de0*/  SHF.R.S32.HI R3, RZ, 0x1f, R13 ;  /* 0x0000001fff037819 */ /* 0x000fe2000001140d */
[----:B------:R-:W-:Y:S01]  /*0df0*/  IMAD.IADD R9, R0, 0x1, -R9 ;  /* 0x0000000100097824 */ /* 0x000fe200078e0a09 */
[----:B------:R-:W-:Y:S01]  /*0e00*/  SHF.R.S32.HI R0, RZ, 0x1f, R20 ;  /* 0x0000001fff007819 */ /* 0x000fe20000011414 */
[----:B------:R-:W-:Y:S01]  /*0e10*/  IMAD R5, R4, 0x8, R7 ;  /* 0x0000000804057824 */ /* 0x000fe200078e0207 */
[-C--:B------:R-:W-:Y:S01]  /*0e20*/  LEA.HI R4, R3, R13.reuse, RZ, 0x3 ;  /* 0x0000000d03047211 */ /* 0x080fe200078f18ff */
[----:B------:R-:W-:Y:S01]  /*0e30*/  IMAD.SHL.U32 R9, R9, 0x80, RZ ;  /* 0x0000008009097824 */ /* 0x000fe200078e00ff */
[----:B------:R-:W-:-:S02]  /*0e40*/  LEA.HI R8, R13, R13, RZ, 0x1 ;  /* 0x0000000d0d087211 */ /* 0x000fc400078f08ff */
[----:B------:R-:W-:Y:S01]  /*0e50*/  LEA.HI R3, R0, R20, RZ, 0x2 ;  /* 0x0000001400037211 */ /* 0x000fe200078f10ff */
[----:B------:R0:W-:Y:S01]  /*0e60*/  STL [R1+0x144], R5 ;  /* 0x0001440501007387 */ /* 0x0001e20000100800 */
[----:B------:R-:W-:Y:S01]  /*0e70*/  IMAD.SHL.U32 R10, R4, 0x40, RZ ;  /* 0x00000040040a7824 */ /* 0x000fe200078e00ff */
[----:B------:R-:W-:Y:S02]  /*0e80*/  LOP3.LUT R7, R8, 0x3fffffe, RZ, 0xc0, !PT ;  /* 0x03fffffe08077812 */ /* 0x000fe400078ec0ff */
[----:B------:R-:W-:Y:S02]  /*0e90*/  SHF.R.S32.HI R4, RZ, 0x2, R3 ;  /* 0x00000002ff047819 */ /* 0x000fe40000011403 */
[----:B------:R-:W-:Y:S01]  /*0ea0*/  LEA.HI R6, R11, R11, RZ, 0x1 ;  /* 0x0000000b0b067211 */ /* 0x000fe200078f08ff */
[----:B------:R-:W-:Y:S01]  /*0eb0*/  IMAD.IADD R7, R13, 0x1, -R7 ;  /* 0x000000010d077824 */ /* 0x000fe200078e0a07 */
[----:B------:R-:W-:Y:S01]  /*0ec0*/  LOP3.LUT R10, R10, 0xfffffe00, RZ, 0xc0, !PT ;  /* 0xfffffe000a0a7812 */ /* 0x000fe200078ec0ff */
[----:B------:R-:W-:Y:S01]  /*0ed0*/  VIADD R13, R224, 0x20 ;  /* 0x00000020e00d7836 */ /* 0x000fe20000000000 */
[----:B0-----:R-:W-:-:S02]  /*0ee0*/  SHF.R.S32.HI R5, RZ, 0x1f, R3 ;  /* 0x0000001fff057819 */ /* 0x001fc40000011403 */
[----:B------:R-:W-:Y:S01]  /*0ef0*/  LOP3.LUT R6, R6, 0x1ffffffe, RZ, 0xc0, !PT ;  /* 0x1ffffffe06067812 */ /* 0x000fe200078ec0ff */
[----:B------:R-:W-:Y:S01]  /*0f00*/  IMAD.IADD R222, R224, 0x1, R13 ;  /* 0x00000001e0de7824 */ /* 0x000fe200078e020d */
[----:B------:R-:W-:Y:S02]  /*0f10*/  LEA.HI R5, R5, R4, RZ, 0x3 ;  /* 0x0000000405057211 */ /* 0x000fe400078f18ff */
[----:B------:R-:W-:Y:S01]  /*0f20*/  LEA.HI R0, R0, R20, RZ, 0x5 ;  /* 0x0000001400007211 */ /* 0x000fe200078f28ff */
[----:B------:R-:W-:Y:S01]  /*0f30*/  IMAD.IADD R6, R11, 0x1, -R6 ;  /* 0x000000010b067824 */ /* 0x000fe200078e0a06 */
[----:B------:R-:W-:Y:S01]  /*0f40*/  LOP3.LUT R5, R5, 0xfffffff8, RZ, 0xc0, !PT ;  /* 0xfffffff805057812 */ /* 0x000fe200078ec0ff */
[----:B------:R-:W-:Y:S01]  /*0f50*/  VIADD R11, R224, 0x40 ;  /* 0x00000040e00b7836 */ /* 0x000fe20000000000 */
[----:B------:R-:W-:Y:S02]  /*0f60*/  LEA R7, R7, R10, 0x6 ;  /* 0x0000000a07077211 */ /* 0x000fe400078e30ff */
[----:B------:R-:W-:Y:S01]  /*0f70*/  SHF.R.S32.HI R0, RZ, 0x5, R0 ;  /* 0x00000005ff007819 */ /* 0x000fe20000011400 */
[----:B------:R-:W-:Y:S01]  /*0f80*/  IMAD.IADD R5, R4, 0x1, -R5 ;  /* 0x0000000104057824 */ /* 0x000fe200078e0a05 */
[----:B------:R-:W-:Y:S01]  /*0f90*/  LOP3.LUT R15, R9, 0x180, RZ, 0xc0, !PT ;  /* 0x00000180090f7812 */ /* 0x000fe200078ec0ff */
[----:B------:R0:W-:Y:S01]  /*0fa0*/  STL [R1+0x40], R7 ;  /* 0x0000400701007387 */ /* 0x0001e20000100800 */
[----:B------:R-:W-:Y:S01]  /*0fb0*/  IMAD.IADD R223, R224, 0x1, R11 ;  /* 0x00000001e0df7824 */ /* 0x000fe200078e020b */
[----:B------:R-:W-:Y:S01]  /*0fc0*/  SHF.L.U32 R39, R12, 0x6, RZ ;  /* 0x000000060c277819 */ /* 0x000fe200000006ff */
[----:B------:R-:W-:Y:S01]  /*0fd0*/  IMAD R5, R0, 0x10, R5 ;  /* 0x0000001000057824 */ /* 0x000fe200078e0205 */
[----:B------:R1:W-:Y:S01]  /*0fe0*/  STL [R1+0x20], R13 ;  /* 0x0000200d01007387 */ /* 0x0003e20000100800 */
[----:B------:R-:W-:Y:S01]  /*0ff0*/  SHF.R.U32.HI R14, RZ, 0x3, R15 ;  /* 0x00000003ff0e7819 */ /* 0x000fe2000001160f */
[----:B------:R-:W-:Y:S01]  /*1000*/  VIADD R0, R224, 0x30 ;  /* 0x00000030e0007836 */ /* 0x000fe20000000000 */
[----:B------:R-:W-:Y:S01]  /*1010*/  SHF.L.U32 R16, R16, 0x4, RZ ;  /* 0x0000000410107819 */ /* 0x000fe200000006ff */
[----:B------:R2:W-:Y:S01]  /*1020*/  STL [R1+0x1c], R11 ;  /* 0x00001c0b01007387 */ /* 0x0005e20000100800 */
[----:B------:R-:W-:-:S02]  /*1030*/  SHF.R.S32.HI R4, RZ, 0x1f, R223 ;  /* 0x0000001fff047819 */ /* 0x000fc400000114df */
[----:B0-----:R-:W-:Y:S01]  /*1040*/  SHF.R.S32.HI R7, RZ, 0x1f, R222 ;  /* 0x0000001fff077819 */ /* 0x001fe200000114de */
[----:B------:R-:W-:Y:S01]  /*1050*/  STL [R1+0x38], R39 ;  /* 0x0000382701007387 */ /* 0x000fe20000100800 */
[-C--:B------:R-:W-:Y:S01]  /*1060*/  LEA.HI R228, R4, R223.reuse, RZ, 0x4 ;  /* 0x000000df04e47211 */ /* 0x080fe200078f20ff */
[----:B-1----:R-:W-:Y:S01]  /*1070*/  IMAD R13, R2, 0x40, R5 ;  /* 0x00000040020d7824 */ /* 0x002fe200078e0205 */
[CC--:B------:R-:W-:Y:S01]  /*1080*/  LEA.HI R9, R7.reuse, R222.reuse, RZ, 0x6 ;  /* 0x000000de07097211 */ /* 0x0c0fe200078f30ff */
[----:B------:R-:W-:Y:S01]  /*1090*/  VIADD R2, R224, 0x10 ;  /* 0x00000010e0027836 */ /* 0x000fe20000000000 */
[----:B------:R-:W-:Y:S01]  /*10a0*/  LEA.HI R7, R7, R222, RZ, 0x4 ;  /* 0x000000de07077211 */ /* 0x000fe200078f20ff */
[----:B------:R-:W-:Y:S01]  /*10b0*/  STL [R1+0x30], R15 ;  /* 0x0000300f01007387 */ /* 0x000fe20000100800 */
[----:B------:R-:W-:Y:S01]  /*10c0*/  LEA.HI R10, R4, R223, RZ, 0x6 ;  /* 0x000000df040a7211 */ /* 0x000fe200078f30ff */
[----:B------:R-:W-:Y:S01]  /*10d0*/  IMAD.SHL.U32 R9, R9, 0x80, RZ ;  /* 0x0000008009097824 */ /* 0x000fe200078e00ff */
[----:B------:R-:W-:Y:S01]  /*10e0*/  LOP3.LUT R4, R15, 0x30, R7, 0xf8, !PT ;  /* 0x000000300f047812 */ /* 0x000fe200078ef807 */
[----:B------:R-:W-:Y:S01]  /*10f0*/  STL [R1+0x34], R14 ;  /* 0x0000340e01007387 */ /* 0x000fe20000100800 */
[C---:B------:R-:W-:Y:S01]  /*1100*/  VIADD R23, R16.reuse, 0x60 ;  /* 0x0000006010177836 */ /* 0x040fe20000000000 */
[----:B------:R-:W-:Y:S01]  /*1110*/  LOP3.LUT R3, R3, 0x7ffffffc, RZ, 0xc0, !PT ;  /* 0x7ffffffc03037812 */ /* 0x000fe200078ec0ff */
[C---:B------:R-:W-:Y:S01]  /*1120*/  VIADD R22, R16.reuse, 0x80 ;  /* 0x0000008010167836 */ /* 0x040fe20000000000 */
[----:B------:R-:W-:Y:S01]  /*1130*/  STL [R1+0x140], R13 ;  /* 0x0001400d01007387 */ /* 0x000fe20000100800 */
[----:B------:R-:W-:Y:S01]  /*1140*/  SHF.R.S32.HI R8, RZ, 0x1, R8 ;  /* 0x00000001ff087819 */ /* 0x000fe20000011408 */
[----:B------:R-:W-:Y:S01]  /*1150*/  VIADD R220, R16, 0xa0 ;  /* 0x000000a010dc7836 */ /* 0x000fe20000000000 */
[----:B------:R-:W-:Y:S01]  /*1160*/  LOP3.LUT R9, R9, 0xffffe000, RZ, 0xc0, !PT ;  /* 0xffffe00009097812 */ /* 0x000fe200078ec0ff */
[----:B------:R-:W-:Y:S01]  /*1170*/  STL [R1+0x14], RZ ;  /* 0x000014ff01007387 */ /* 0x000fe20000100800 */
[-C--:B------:R-:W-:Y:S01]  /*1180*/  LOP3.LUT R4, R4, R14.reuse, RZ, 0x3c, !PT ;  /* 0x0000000e04047212 */ /* 0x080fe200078e3cff */
[----:B------:R-:W-:Y:S01]  /*1190*/  IMAD.IADD R3, R20, 0x1, -R3 ;  /* 0x0000000114037824 */ /* 0x000fe200078e0a03 */
[----:B------:R-:W-:Y:S01]  /*11a0*/  SHF.R.S32.HI R227, RZ, 0x4, R7 ;  /* 0x00000004ffe37819 */ /* 0x000fe20000011407 */
[----:B------:R0:W-:Y:S01]  /*11b0*/  STL [R1+0x18], R2 ;  /* 0x0000180201007387 */ /* 0x0001e20000100800 */
[----:B------:R-:W-:Y:S01]  /*11c0*/  IMAD.SHL.U32 R8, R8, 0x80, RZ ;  /* 0x0000008008087824 */ /* 0x000fe200078e00ff */
[-C--:B------:R-:W-:Y:S01]  /*11d0*/  IADD3 R9, R4, R39.reuse, R9 ;  /* 0x0000002704097210 */ /* 0x080fe20007ffe009 */
[----:B------:R-:W-:Y:S01]  /*11e0*/  IMAD.SHL.U32 R40, R3, 0x2, RZ ;  /* 0x0000000203287824 */ /* 0x000fe200078e00ff */
[----:B------:R1:W-:Y:S01]  /*11f0*/  STL [R1+0x24], R0 ;  /* 0x0000240001007387 */ /* 0x0003e20000100800 */
[----:B------:R-:W-:Y:S01]  /*1200*/  SHF.R.S32.HI R4, RZ, 0x1f, R22 ;  /* 0x0000001fff047819 */ /* 0x000fe20000011416 */
[----:B--2---:R-:W-:Y:S01]  /*1210*/  IMAD.SHL.U32 R11, R10, 0x80, RZ ;  /* 0x000000800a0b7824 */ /* 0x004fe200078e00ff */
[----:B------:R-:W-:Y:S01]  /*1220*/  LOP3.LUT R10, R15, 0x30, R228, 0xf8, !PT ;  /* 0x000000300f0a7812 */ /* 0x000fe200078ef8e4 */
[C---:B------:R-:W-:Y:S01]  /*1230*/  VIADD R38, R40.reuse, 0x8 ;  /* 0x0000000828267836 */ /* 0x040fe20000000000 */
[C---:B------:R-:W-:Y:S01]  /*1240*/  IADD3 R35, R40.reuse, 0x20, RZ ;  /* 0x0000002028237810 */ /* 0x040fe20007ffe0ff */
[----:B------:R-:W-:Y:S01]  /*1250*/  VIADD R37, R40, 0x10 ;  /* 0x0000001028257836 */ /* 0x000fe20000000000 */
[----:B0-----:R-:W-:Y:S01]  /*1260*/  IADD3 R2, R224, 0x50, RZ ;  /* 0x00000050e0027810 */ /* 0x001fe20007ffe0ff */
[C---:B------:R-:W-:Y:S01]  /*1270*/  VIADD R36, R40.reuse, 0x18 ;  /* 0x0000001828247836 */ /* 0x040fe20000000000 */
[C---:B------:R-:W-:Y:S01]  /*1280*/  IADD3 R25, R40.reuse, 0x58, RZ ;  /* 0x0000005828197810 */ /* 0x040fe20007ffe0ff */
[C---:B------:R-:W-:Y:S01]  /*1290*/  VIADD R34, R40.reuse, 0x28 ;  /* 0x0000002828227836 */ /* 0x040fe20000000000 */
[----:B-1----:R-:W-:Y:S01]  /*12a0*/  SHF.R.S32.HI R0, RZ, 0x1f, R23 ;  /* 0x0000001fff007819 */ /* 0x002fe20000011417 */
[----:B------:R0:W-:Y:S01]  /*12b0*/  STL [R1+0x28], R2 ;  /* 0x0000280201007387 */ /* 0x0001e20000100800 */
[C---:B------:R-:W-:Y:S01]  /*12c0*/  VIADD R33, R40.reuse, 0x30 ;  /* 0x0000003028217836 */ /* 0x040fe20000000000 */
[----:B------:R-:W-:Y:S01]  /*12d0*/  LOP3.LUT R11, R11, 0xffffe000, RZ, 0xc0, !PT ;  /* 0xffffe0000b0b7812 */ /* 0x000fe200078ec0ff */
[C---:B------:R-:W-:Y:S01]  /*12e0*/  VIADD R32, R40.reuse, 0x38 ;  /* 0x0000003828207836 */ /* 0x040fe20000000000 */
[----:B------:R1:W-:Y:S01]  /*12f0*/  STL [R1+0x8], R0 ;  /* 0x0000080001007387 */ /* 0x0003e20000100800 */
[----:B------:R-:W-:Y:S01]  /*1300*/  VIADD R28, R40, 0x40 ;  /* 0x00000040281c7836 */ /* 0x000fe20000000000 */
[----:B------:R-:W-:Y:S01]  /*1310*/  LOP3.LUT R10, R10, R14, RZ, 0x3c, !PT ;  /* 0x0000000e0a0a7212 */ /* 0x000fe200078e3cff */
[C---:B------:R-:W-:Y:S01]  /*1320*/  VIADD R27, R40.reuse, 0x48 ;  /* 0x00000048281b7836 */ /* 0x040fe20000000000 */
[----:B------:R2:W-:Y:S01]  /*1330*/  STL [R1+0x4], R4 ;  /* 0x0000040401007387 */ /* 0x0005e20000100800 */
[----:B------:R-:W-:Y:S01]  /*1340*/  VIADD R26, R40, 0x50 ;  /* 0x00000050281a7836 */ /* 0x000fe20000000000 */
[----:B0-----:R-:W-:Y:S01]  /*1350*/  LOP3.LUT R2, R8, 0x180, RZ, 0xc0, !PT ;  /* 0x0000018008027812 */ /* 0x001fe200078ec0ff */
[----:B------:R-:W-:Y:S01]  /*1360*/  VIADD R24, R40, 0x60 ;  /* 0x0000006028187836 */ /* 0x000fe20000000000 */
[----:B------:R-:W-:Y:S01]  /*1370*/  IADD3 R11, R10, R39, R11 ;  /* 0x000000270a0b7210 */ /* 0x000fe20007ffe00b */
[C---:B------:R-:W-:Y:S01]  /*1380*/  VIADD R21, R40.reuse, 0x68 ;  /* 0x0000006828157836 */ /* 0x040fe20000000000 */
[----:B-1----:R-:W-:Y:S01]  /*1390*/  SHF.R.S32.HI R0, RZ, 0x1f, R220 ;  /* 0x0000001fff007819 */ /* 0x002fe200000114dc */
[C---:B------:R-:W-:Y:S01]  /*13a0*/  VIADD R20, R40.reuse, 0x70 ;  /* 0x0000007028147836 */ /* 0x040fe20000000000 */
[C---:B------:R-:W-:Y:S01]  /*13b0*/  IADD3 R10, R40.reuse, 0x90, RZ ;  /* 0x00000090280a7810 */ /* 0x040fe20007ffe0ff */
[C---:B------:R-:W-:Y:S01]  /*13c0*/  VIADD R12, R40.reuse, 0x88 ;  /* 0x00000088280c7836 */ /* 0x040fe20000000000 */
[----:B------:R-:W-:Y:S01]  /*13d0*/  SHF.R.S32.HI R17, RZ, 0x1f, R16 ;  /* 0x0000001fff117819 */ /* 0x000fe20000011410 */
[----:B------:R0:W-:Y:S01]  /*13e0*/  STL [R1], R0 ;  /* 0x0000000001007387 */ /* 0x0001e20000100800 */
[C---:B------:R-:W-:Y:S01]  /*13f0*/  VIADD R8, R40.reuse, 0x98 ;  /* 0x0000009828087836 */ /* 0x040fe20000000000 */
[----:B------:R-:W-:Y:S01]  /*1400*/  SHF.R.S32.HI R228, RZ, 0x4, R228 ;  /* 0x00000004ffe47819 */ /* 0x000fe200000114e4 */
[C---:B------:R-:W-:Y:S01]  /*1410*/  VIADD R7, R40.reuse, 0xa0 ;  /* 0x000000a028077836 */ /* 0x040fe20000000000 */
[----:B------:R1:W-:Y:S01]  /*1420*/  STL [R1+0x3c], R2 ;  /* 0x00003c0201007387 */ /* 0x0003e20000100800 */
[----:B------:R-:W-:-:S02]  /*1430*/  VIADD R5, R40, 0xa8 ;  /* 0x000000a828057836 */ /* 0x000fc40000000000 */
[----:B--2---:R-:W-:Y:S01]  /*1440*/  VIADD R4, R40, 0xb0 ;  /* 0x000000b028047836 */ /* 0x004fe20000000000 */
[----:B------:R2:W-:Y:S01]  /*1450*/  STL [R1+0x54], R40 ;  /* 0x0000542801007387 */ /* 0x0005e20000100800 */
[----:B0-----:R-:W-:-:S03]  /*1460*/  LOP3.LUT R0, R15, 0x10, R16, 0xf8, !PT ;  /* 0x000000100f007812 */ /* 0x001fc600078ef810 */
[----:B------:R-:W-:Y:S01]  /*1470*/  STL [R1+0xd0], R38 ;  /* 0x0000d02601007387 */ /* 0x000fe20000100800 */
[----:B-1----:R-:W-:Y:S01]  /*1480*/  LOP3.LUT R2, R15, 0x30, R16, 0xf8, !PT ;  /* 0x000000300f027812 */ /* 0x002fe200078ef810 */
[----:B------:R-:W-:Y:S02]  /*1490*/  VIADD R15, R40, 0x78 ;  /* 0x00000078280f7836 */ /* 0x000fe40000000000 */
[----:B------:R-:W-:Y:S01]  /*14a0*/  STL [R1+0xcc], R37 ;  /* 0x0000cc2501007387 */ /* 0x000fe20000100800 */
[-C--:B------:R-:W-:Y:S02]  /*14b0*/  LOP3.LUT R0, R0, R14.reuse, RZ, 0x3c, !PT ;  /* 0x0000000e00007212 */ /* 0x080fe400078e3cff */
[----:B------:R-:W-:Y:S01]  /*14c0*/  LOP3.LUT R3, R2, R14, RZ, 0x3c, !PT ;  /* 0x0000000e02037212 */ /* 0x000fe200078e3cff */
[----:B------:R-:W-:Y:S01]  /*14d0*/  STL [R1+0xc8], R36 ;  /* 0x0000c82401007387 */ /* 0x000fe20000100800 */
[C---:B------:R-:W-:Y:S02]  /*14e0*/  VIADD R14, R40.reuse, 0x80 ;  /* 0x00000080280e7836 */ /* 0x040fe40000000000 */
[----:B------:R-:W-:Y:S01]  /*14f0*/  VIADD R2, R40, 0xb8 ;  /* 0x000000b828027836 */ /* 0x000fe20000000000 */
[----:B------:R0:W-:Y:S01]  /*1500*/  STL [R1+0xc4], R35 ;  /* 0x0000c42301007387 */ /* 0x0001e20000100800 */
[----:B--2---:R-:W-:Y:S01]  /*1510*/  IMAD.IADD R40, R39, 0x1, R0 ;  /* 0x0000000127287824 */ /* 0x004fe200078e0200 */
[----:B------:R-:W-:-:S02]  /*1520*/  IADD3 R0, R18, R39, R3 ;  /* 0x0000002712007210 */ /* 0x000fc40007ffe003 */
[----:B------:R-:W-:Y:S01]  /*1530*/  STL [R1+0xc0], R34 ;  /* 0x0000c02201007387 */ /* 0x000fe20000100800 */
[----:B------:R-:W-:-:S03]  /*1540*/  SHF.R.S32.HI R3, RZ, 0x1f, R38 ;  /* 0x0000001fff037819 */ /* 0x000fc60000011426 */
        /* <DEDUP_REMOVED lines=66> */
[----:B0-----:R-:W-:-:S05]  /*1970*/  IADD3 R3, R18, R9, RZ ;  /* 0x0000000912037210 */ /* 0x001fca0007ffe0ff */
[----:B------:R0:W-:Y:S01]  /*1980*/  STL [R1+0x138], R3 ;  /* 0x0001380301007387 */ /* 0x0001e20000100800 */
[----:B-1----:R-:W-:-:S03]  /*1990*/  IMAD R0, R6, 0x8, R13 ;  /* 0x0000000806007824 */ /* 0x002fc600078e020d */
[----:B------:R0:W-:Y:S04]  /*19a0*/  STL [R1+0x134], R2 ;  /* 0x0001340201007387 */ /* 0x0001e80000100800 */
[----:B------:R0:W-:Y:S02]  /*19b0*/  STL [R1+0x5c], R0 ;  /* 0x00005c0001007387 */ /* 0x0001e40000100800 */
.L_x_6825:
[----:B01-3--:R-:W0:Y:S02]  /*19c0*/  LDC.64 R2, c[0x0][0xc88] ;  /* 0x00032200ff027b82 */ /* 0x00be240000000a00 */
[----:B0-----:R-:W-:-:S05]  /*19d0*/  IMAD.WIDE R2, R31, 0x4, R2 ;  /* 0x000000041f027825 */ /* 0x001fca00078e0202 */
[----:B--2---:R-:W2:Y:S01]  /*19e0*/  LDG.E R26, desc[UR54][R2.64] ;  /* 0x00000036021a7981 */ /* 0x004ea2000c1e1900 */
[----:B------:R-:W-:Y:S05]  /*19f0*/  YIELD ;  /* 0x0000000000007946 */ /* 0x000fea0003800000 */
[----:B------:R-:W-:Y:S01]  /*1a00*/  ULDC.64 UR4, c[0x0][0xa28] ;  /* 0x00028a0000047ab9 */ /* 0x000fe20000000a00 */
[----:B------:R-:W-:Y:S01]  /*1a10*/  ULDC.64 UR8, c[0x0][0xa18] ;  /* 0x0002860000087ab9 */ /* 0x000fe20000000a00 */
[----:B------:R-:W-:Y:S01]  /*1a20*/  ISETP.NE.U32.AND P1, PT, RZ, UR4, PT ;  /* 0x00000004ff007c0c */ /* 0x000fe2000bf25070 */
[----:B------:R-:W-:Y:S01]  /*1a30*/  IMAD.MOV.U32 R10, RZ, RZ, RZ ;  /* 0x000000ffff0a7224 */ /* 0x000fe200078e00ff */
        /* <DEDUP_REMOVED lines=16> */
[----:B------:R1:W5:Y:S01]  /*1b40*/  @P1 LDG.E R10, desc[UR54][R4.64] ;  /* 0x00000036040a1981 */ /* 0x000362000c1e1900 */
[----:B------:R-:W-:-:S03]  /*1b50*/  IADD3.X R9, R27, UR7, RZ, P3, !PT ;  /* 0x000000071b097c10 */ /* 0x000fc60009ffe4ff */
[----:B------:R1:W-:Y:S01]  /*1b60*/  STL [R1+0x68], R28 ;  /* 0x0000681c01007387 */ /* 0x0003e20000100800 */
[----:B0-----:R-:W-:Y:S01]  /*1b70*/  IMAD.U32 R0, RZ, RZ, UR4 ;  /* 0x00000004ff007e24 */ /* 0x001fe2000f8e00ff */
[----:B------:R-:W-:Y:S02]  /*1b80*/  ULDC.64 UR4, c[0x0][0x418] ;  /* 0x0001060000047ab9 */ /* 0x000fe40000000a00 */
[----:B------:R1:W5:Y:S04]  /*1b90*/  @P0 LDG.E R118, desc[UR54][R8.64] ;  /* 0x0000003608760981 */ /* 0x000368000c1e1900 */
[----:B------:R-:W-:Y:S01]  /*1ba0*/  @P2 IADD3 R6, P1, R28, UR8, RZ ;  /* 0x000000081c062c10 */ /* 0x000fe2000ff3e0ff */
[----:B------:R1:W-:Y:S03]  /*1bb0*/  STL [R1+0x6c], R27 ;  /* 0x00006c1b01007387 */ /* 0x0003e60000100800 */
[----:B------:R-:W-:-:S05]  /*1bc0*/  @P2 IADD3.X R7, R27, UR9, RZ, P1, !PT ;  /* 0x000000091b072c10 */ /* 0x000fca0008ffe4ff */
[----:B------:R-:W2:Y:S01]  /*1bd0*/  @P2 LDG.E R0, desc[UR54][R6.64] ;  /* 0x0000003606002981 */ /* 0x000ea2000c1e1900 */
        /* <DEDUP_REMOVED lines=9> */
[----:B--2---:R1:W-:Y:S01]  /*1c70*/  STL [R1+0x4c], R0 ;  /* 0x00004c0001007387 */ /* 0x0043e20000100800 */
[----:B------:R-:W-:Y:S01]  /*1c80*/  MOV R12, R0 ;  /* 0x00000000000c7202 */ /* 0x000fe20000000f00 */
[----:B----4-:R-:W-:Y:S06]  /*1c90*/  @P2 BRA `(.L_x_6601) ;  /* 0x0000000000282947 */ /* 0x010fec0003800000 */
[----:B------:R-:W-:Y:S02]  /*1ca0*/  ULDC.64 UR4, c[0x0][0xa00] ;  /* 0x0002800000047ab9 */ /* 0x000fe40000000a00 */
[----:B------:R-:W-:-:S04]  /*1cb0*/  ISETP.NE.U32.AND P1, PT, RZ, UR4, PT ;  /* 0x00000004ff007c0c */ /* 0x000fc8000bf25070 */
[----:B------:R-:W-:-:S13]  /*1cc0*/  ISETP.NE.AND.EX P1, PT, RZ, UR5, PT, P1 ;  /* 0x00000005ff007c0c */ /* 0x000fda000bf25310 */
[----:B------:R-:W-:Y:S05]  /*1cd0*/  @!P1 BRA `(.L_x_6601) ;  /* 0x0000000000189947 */ /* 0x000fea0003800000 */
[----:B-1----:R-:W0:Y:S02]  /*1ce0*/  LDC.64 R4, c[0x0][0xa00] ;  /* 0x00028000ff047b82 */ /* 0x002e240000000a00 */
[----:B0-----:R-:W-:-:S05]  /*1cf0*/  IMAD.WIDE R4, R26, 0x4, R4 ;  /* 0x000000041a047825 */ /* 0x001fca00078e0204 */
[----:B------:R-:W2:Y:S04]  /*1d00*/  LDG.E R0, desc[UR54][R4.64] ;  /* 0x0000003604007981 */ /* 0x000ea8000c1e1900 */
[----:B------:R-:W2:Y:S02]  /*1d10*/  LDG.E R3, desc[UR54][R4.64+0x4] ;  /* 0x0000043604037981 */ /* 0x000ea4000c1e1900 */
[----:B--2---:R-:W-:-:S05]  /*1d20*/  IMAD.IADD R12, R3, 0x1, -R0 ;  /* 0x00000001030c7824 */ /* 0x004fca00078e0a00 */
[----:B------:R0:W-:Y:S02]  /*1d30*/  STL [R1+0x4c], R12 ;  /* 0x00004c0c01007387 */ /* 0x0001e40000100800 */
.L_x_6601:
        /* <DEDUP_REMOVED lines=13> */
.L_x_6602:
[----:B------:R-:W-:Y:S05]  /*1e10*/  @!P0 BRA `(.L_x_6603) ;  /* 0x00000000000c8947 */ /* 0x000fea0003800000 */
[----:B------:R-:W2:Y:S04]  /*1e20*/  LDG.E R0, desc[UR54][R8.64] ;  /* 0x0000003608007981 */ /* 0x000ea8000c1e1900 */
[----:B------:R-:W2:Y:S02]  /*1e30*/  LDG.E R25, desc[UR54][R8.64+0x4] ;  /* 0x0000043608197981 */ /* 0x000ea4000c1e1900 */
[----:B--2---:R-:W-:-:S07]  /*1e40*/  IMAD.IADD R25, R25, 0x1, -R0 ;  /* 0x0000000119197824 */ /* 0x004fce00078e0a00 */
.L_x_6603:
        /* <DEDUP_REMOVED lines=12> */
[----:B------:R-:W-:-:S04]  /*1f10*/  @P1 IADD3 R6, P2, R28, UR4, RZ ;  /* 0x000000041c061c10 */ /* 0x000fc8000ff5e0ff */
[----:B------:R-:W-:-:S05]  /*1f20*/  @P1 IADD3.X R7, R27, UR5, RZ, P2, !PT ;  /* 0x000000051b071c10 */ /* 0x000fca00097fe4ff */
[----:B------:R4:W5:Y:S01]  /*1f30*/  @P1 LDG.E R129, desc[UR54][R6.64] ;  /* 0x0000003606811981 */ /* 0x000962000c1e1900 */
[----:B--2---:R-:W-:Y:S01]  /*1f40*/  ISETP.NE.AND P1, PT, R8, 0x1, PT ;  /* 0x000000010800780c */ /* 0x004fe20003f25270 */
[----:B------:R-:W-:Y:S01]  /*1f50*/  IMAD.SHL.U32 R13, R29, 0x80, RZ ;  /* 0x000000801d0d7824 */ /* 0x000fe200078e00ff */
[----:B------:R-:W-:Y:S04]  /*1f60*/  BSSY B0, `(.L_x_6604) ;  /* 0x0000039000007945 */ /* 0x000fe80003800000 */
[----:B------:R2:W-:Y:S01]  /*1f70*/  STL [R1+0x48], R13 ;  /* 0x0000480d01007387 */ /* 0x0005e20000100800 */
[----:B-1----:R-:W-:-:S06]  /*1f80*/  IADD3 R4, R13, 0x7f, RZ ;  /* 0x0000007f0d047810 */ /* 0x002fcc0007ffe0ff */
[----:B------:R-:W1:Y:S01]  /*1f90*/  @P1 LDC R9, c[0x0][0x44c] ;  /* 0x00011300ff091b82 */ /* 0x000e620000000800 */
[----:B--2---:R-:W-:-:S07]  /*1fa0*/  IMAD.IADD R13, R25, 0x1, -R10 ;  /* 0x00000001190d7824 */ /* 0x004fce00078e0a0a */
[----:B------:R-:W2:Y:S01]  /*1fb0*/  @P1 LDC R5, c[0x0][0x450] ;  /* 0x00011400ff051b82 */ /* 0x000ea20000000800 */
[----:B---3--:R-:W-:Y:S02]  /*1fc0*/  @P0 IMAD.IADD R2, R3, 0x1, -R0 ;  /* 0x0000000103020824 */ /* 0x008fe400078e0a00 */
[----:B-1----:R-:W-:-:S04]  /*1fd0*/  @P1 IMAD.HI.U32 R0, R4, R9, RZ ;  /* 0x0000000904001227 */ /* 0x002fc800078e00ff */
[----:B----4-:R-:W-:Y:S01]  /*1fe0*/  IMAD.IADD R6, R13, 0x1, R2 ;  /* 0x000000010d067824 */ /* 0x010fe200078e0202 */
[----:B--2---:R-:W-:Y:S02]  /*1ff0*/  @P1 SHF.R.U32.HI R4, RZ, R5, R0 ;  /* 0x00000005ff041219 */ /* 0x004fe40000011600 */
[----:B------:R-:W-:Y:S01]  /*2000*/  SHF.R.U32.HI R5, RZ, 0x10, R11 ;  /* 0x00000010ff057819 */ /* 0x000fe2000001160b */
[C---:B------:R-:W-:Y:S01]  /*2010*/  VIADD R0, R6.reuse, 0x9f ;  /* 0x0000009f06007836 */ /* 0x040fe20000000000 */
[----:B------:R-:W-:Y:S01]  /*2020*/  IADD3 R136, R6, 0xa0, -R12 ;  /* 0x000000a006887810 */ /* 0x000fe20007ffe80c */
[----:B------:R1:W-:Y:S01]  /*2030*/  STL [R1+0x50], R6 ;  /* 0x0000500601007387 */ /* 0x0003e20000100800 */
[----:B0-----:R-:W-:Y:S01]  /*2040*/  LOP3.LUT R12, R11, 0xff, RZ, 0xc0, !PT ;  /* 0x000000ff0b0c7812 */ /* 0x001fe200078ec0ff */
[----:B------:R-:W-:-:S04]  /*2050*/  IMAD.HI R0, R0, 0x66666667, RZ ;  /* 0x6666666700007827 */ /* 0x000fc800078e02ff */
[----:B------:R-:W-:Y:S01]  /*2060*/  IMAD.IADD R4, R136, 0x1, R4 ;  /* 0x0000000188047824 */ /* 0x000fe200078e0204 */
[----:B------:R-:W-:Y:S01]  /*2070*/  SHF.R.U32.HI R137, RZ, 0x1f, R0 ;  /* 0x0000001fff897819 */ /* 0x000fe20000011600 */
[----:B------:R1:W-:Y:S02]  /*2080*/  STL [R1+0x74], R12 ;  /* 0x0000740c01007387 */ /* 0x0003e40000100800 */
[----:B------:R-:W-:Y:S01]  /*2090*/  IMAD.HI R4, R4, 0x66666667, RZ ;  /* 0x6666666704047827 */ /* 0x000fe200078e02ff */
[----:B------:R-:W-:Y:S01]  /*20a0*/  LEA.HI.SX32 R137, R0, R137, 0x1a ;  /* 0x0000008900897211 */ /* 0x000fe200078fd2ff */
[----:B------:R1:W-:Y:S02]  /*20b0*/  STL [R1+0x64], R5 ;  /* 0x0000640501007387 */ /* 0x0003e40000100800 */
[----:B------:R-:W-:Y:S01]  /*20c0*/  IMAD.MOV.U32 R0, RZ, RZ, RZ ;  /* 0x000000ffff007224 */ /* 0x000fe200078e00ff */
[----:B------:R-:W-:-:S04]  /*20d0*/  SHF.R.U32.HI R3, RZ, 0x1f, R4 ;  /* 0x0000001fff037819 */ /* 0x000fc80000011604 */
[----:B------:R-:W-:-:S04]  /*20e0*/  LEA.HI.SX32 R4, R4, R3, 0x1a ;  /* 0x0000000304047211 */ /* 0x000fc800078fd2ff */
[----:B------:R-:W-:-:S04]  /*20f0*/  VIMNMX R9, R137, R4, PT ;  /* 0x0000000489097248 */ /* 0x000fc80003fe0100 */
[----:B------:R-:W-:-:S13]  /*2100*/  ISETP.GE.AND P0, PT, R9, 0x1, PT ;  /* 0x000000010900780c */ /* 0x000fda0003f06270 */
[----:B-1----:R-:W-:Y:S05]  /*2110*/  @!P0 BRA `(.L_x_6605) ;  /* 0x0000000000748947 */ /* 0x002fea0003800000 */
[----:B------:R-:W-:Y:S01]  /*2120*/  ISETP.NE.AND P0, PT, R5, RZ, PT ;  /* 0x000000ff0500720c */ /* 0x000fe20003f05270 */
[----:B------:R-:W-:-:S03]  /*2130*/  ULDC UR4, c[0x0][0x9f0] ;  /* 0x00027c0000047ab9 */ /* 0x000fc60000000800 */
[----:B------:R-:W-:-:S04]  /*2140*/  SEL R10, R5, UR4, P0 ;  /* 0x00000004050a7c07 */ /* 0x000fc80008000000 */
[-C--:B------:R-:W-:Y:S02]  /*2150*/  IABS R6, R10.reuse ;  /* 0x0000000a00067213 */ /* 0x080fe40000000000 */
[----:B------:R-:W-:Y:S02]  /*2160*/  IADD3 R0, R10, -0x1, R9 ;  /* 0xffffffff0a007810 */ /* 0x000fe40007ffe009 */
[----:B------:R-:W0:Y:S01]  /*2170*/  I2F.RP R3, R6 ;  /* 0x0000000600037306 */ /* 0x000e220000209400 */
[----:B------:R-:W-:Y:S02]  /*2180*/  IABS R11, R10 ;  /* 0x0000000a000b7213 */ /* 0x000fe40000000000 */
[----:B------:R-:W-:Y:S02]  /*2190*/  IABS R8, R0 ;  /* 0x0000000000087213 */ /* 0x000fe40000000000 */
[----:B------:R-:W-:-:S04]  /*21a0*/  LOP3.LUT R0, R0, R10, RZ, 0x3c, !PT ;  /* 0x0000000a00007212 */ /* 0x000fc800078e3cff */
[----:B------:R-:W-:Y:S01]  /*21b0*/  ISETP.GE.AND P2, PT, R0, RZ, PT ;  /* 0x000000ff0000720c */ /* 0x000fe20003f46270 */
[----:B0-----:R-:W0:Y:S02]  /*21c0*/  MUFU.RCP R3, R3 ;  /* 0x0000000300037308 */ /* 0x001e240000001000 */
        /* <DEDUP_REMOVED lines=18> */
.L_x_6605:
[----:B------:R-:W-:Y:S05]  /*22f0*/  BSYNC B0 ;  /* 0x0000000000007941 */ /* 0x000fea0003800000 */
.L_x_6604:
        /* <DEDUP_REMOVED lines=37> */
.L_x_6608:
[----:B------:R-:W-:Y:S05]  /*2550*/  BSYNC B6 ;  /* 0x0000000000067941 */ /* 0x000fea0003800000 */
.L_x_6607:
        /* <DEDUP_REMOVED lines=20> */
.L_x_6610:
[----:B------:R-:W-:Y:S05]  /*26a0*/  BSYNC B6 ;  /* 0x0000000000067941 */ /* 0x000fea0003800000 */
.L_x_6609:
[----:B------:R-:W2:Y:S01]  /*26b0*/  LDL.LU R10, [R1+0xc] ;  /* 0x00000c00010a7983 */ /* 0x000ea20000300800 */
[----:B------:R-:W-:Y:S01]  /*26c0*/  ULDC.64 UR4, c[0x0][0x9f8] ;  /* 0x00027e0000047ab9 */ /* 0x000fe20000000a00 */
[----:B------:R-:W-:Y:S01]  /*26d0*/  IMAD.MOV.U32 R0, RZ, RZ, R26 ;  /* 0x000000ffff007224 */ /* 0x000fe200078e001a */
[----:B------:R-:W-:Y:S01]  /*26e0*/  ISETP.NE.U32.AND P0, PT, RZ, UR4, PT ;  /* 0x00000004ff007c0c */ /* 0x000fe2000bf05070 */
[----:B------:R-:W3:Y:S01]  /*26f0*/  LDL R33, [R1+0x30] ;  /* 0x0000300001217983 */ /* 0x000ee20000100800 */
[----:B------:R-:W0:Y:S02]  /*2700*/  LDC.64 R102, c[0x0][0x3f8] ;  /* 0x0000fe00ff667b82 */ /* 0x000e240000000a00 */
[----:B------:R-:W-:Y:S01]  /*2710*/  ISETP.NE.AND.EX P0, PT, RZ, UR5, PT, P0 ;  /* 0x00000005ff007c0c */ /* 0x000fe2000bf05300 */
[----:B------:R-:W4:Y:S04]  /*2720*/  LDL R32, [R1+0x3c] ;  /* 0x00003c0001207983 */ /* 0x000f280000100800 */
[----:B------:R-:W3:Y:S04]  /*2730*/  LDL R14, [R1+0x34] ;  /* 0x00003400010e7983 */ /* 0x000ee80000100800 */
[----:B------:R-:W3:Y:S04]  /*2740*/  LDL R31, [R1+0x38] ;  /* 0x00003800011f7983 */ /* 0x000ee80000100800 */
[----:B------:R-:W3:Y:S01]  /*2750*/  LDL R15, [R1+0x40] ;  /* 0x00004000010f7983 */ /* 0x000ee20000100800 */
[----:B------:R-:W-:Y:S01]  /*2760*/  @P0 IADD3 R4, P1, R28, UR4, RZ ;  /* 0x000000041c040c10 */ /* 0x000fe2000ff3e0ff */
[----:B------:R-:W1:Y:S03]  /*2770*/  S2R R20, SR_TID.X ;  /* 0x0000000000147919 */ /* 0x000e660000002100 */
[----:B------:R-:W-:-:S02]  /*2780*/  @P0 IADD3.X R5, R27, UR5, RZ, P1, !PT ;  /* 0x000000051b050c10 */ /* 0x000fc40008ffe4ff */
[----:B------:R-:W0:Y:S03]  /*2790*/  LDC R27, c[0x0][0x3f4] ;  /* 0x0000fd00ff1b7b82 */ /* 0x000e260000000800 */
[----:B------:R1:W3:Y:S02]  /*27a0*/  @P0 LDG.E R0, desc[UR54][R4.64] ;  /* 0x0000003604000981 */ /* 0x0002e4000c1e1900 */
[----:B-1----:R-:W-:-:S04]  /*27b0*/  SHF.R.U32.HI R30, RZ, 0x7, R20 ;  /* 0x00000007ff1e7819 */ /* 0x002fc80000011614 */
[----:B------:R-:W-:Y:S01]  /*27c0*/  ISETP.NE.AND P6, PT, R30, 0x1, PT ;  /* 0x000000011e00780c */ /* 0x000fe20003fc5270 */
[----:B------:R-:W-:-:S05]  /*27d0*/  VIADD R3, R20, 0xffffff80 ;  /* 0xffffff8014037836 */ /* 0x000fca0000000000 */
[----:B------:R-:W-:Y:S02]  /*27e0*/  LEA.HI R6, R3, R3, RZ, 0x1 ;  /* 0x0000000303067211 */ /* 0x000fe400078f08ff */
[----:B------:R-:W-:Y:S02]  /*27f0*/  SHF.R.S32.HI R8, RZ, 0x1f, R3 ;  /* 0x0000001fff087819 */ /* 0x000fe40000011403 */
[----:B------:R-:W-:-:S03]  /*2800*/  LOP3.LUT R6, R6, 0xfffffffe, RZ, 0xc0, !PT ;  /* 0xfffffffe06067812 */ /* 0x000fc600078ec0ff */
[----:B------:R-:W-:Y:S05]  /*2810*/  @!P6 WARPSYNC.ALL ;  /* 0x000000000000e948 */ /* 0x000fea0003800000 */
[----:B------:R-:W-:Y:S01]  /*2820*/  ULDC UR4, c[0x0][0x2f4] ;  /* 0x0000bd0000047ab9 */ /* 0x000fe20000000800 */
[----:B------:R-:W-:Y:S02]  /*2830*/  LEA.HI R8, R8, R3, RZ, 0x2 ;  /* 0x0000000308087211 */ /* 0x000fe400078f10ff */
[----:B------:R-:W-:Y:S01]  /*2840*/  ISETP.GE.AND P1, PT, R222, UR4, PT ;  /* 0x00000004de007c0c */ /* 0x000fe2000bf26270 */
[----:B------:R-:W-:Y:S01]  /*2850*/  IMAD.IADD R109, R3, 0x1, -R6 ;  /* 0x00000001036d7824 */ /* 0x000fe200078e0a06 */
[----:B------:R-:W-:-:S02]  /*2860*/  SHF.R.S32.HI R116, RZ, 0x2, R8 ;  /* 0x00000002ff747819 */ /* 0x000fc40000011408 */
[----:B------:R-:W-:Y:S02]  /*2870*/  SHF.R.S32.HI R7, RZ, 0x1f, R8 ;  /* 0x0000001fff077819 */ /* 0x000fe40000011408 */
[----:B------:R-:W-:Y:S01]  /*2880*/  SEL R3, RZ, 0xffffffff, P1 ;  /* 0xffffffffff037807 */ /* 0x000fe20000800000 */
[----:B------:R-:W1:Y:S01]  /*2890*/  LDC.64 R8, c[0x0][0x408] ;  /* 0x00010200ff087b82 */ /* 0x000e620000000a00 */
[----:B------:R-:W-:Y:S02]  /*28a0*/  ISETP.GE.AND P0, PT, R16, UR4, PT ;  /* 0x0000000410007c0c */ /* 0x000fe4000bf06270 */
[----:B------:R-:W-:Y:S01]  /*28b0*/  LEA.HI R7, R7, R116, RZ, 0x2 ;  /* 0x0000007407077211 */ /* 0x000fe200078f10ff */
[----:B------:R-:W-:Y:S01]  /*28c0*/  IMAD.SHL.U32 R3, R3, 0x2, RZ ;  /* 0x0000000203037824 */ /* 0x000fe200078e00ff */
[----:B------:R-:W-:Y:S02]  /*28d0*/  SEL R4, RZ, 0x1, P0 ;  /* 0x00000001ff047807 */ /* 0x000fe40000000000 */
[----:B------:R-:W-:-:S02]  /*28e0*/  LOP3.LUT R7, R7, 0xfffffffc, RZ, 0xc0, !PT ;  /* 0xfffffffc07077812 */ /* 0x000fc400078ec0ff */
[----:B------:R-:W-:Y:S02]  /*28f0*/  ISETP.GE.AND P0, PT, R223, UR4, PT ;  /* 0x00000004df007c0c */ /* 0x000fe4000bf06270 */
[----:B------:R-:W-:Y:S02]  /*2900*/  ISETP.GE.AND P1, PT, R23, UR4, PT ;  /* 0x0000000417007c0c */ /* 0x000fe4000bf26270 */
[----:B------:R-:W-:Y:S01]  /*2910*/  LOP3.LUT R4, R3, 0x2, R4, 0xe2, !PT ;  /* 0x0000000203047812 */ /* 0x000fe200078ee204 */
[----:B------:R-:W-:Y:S01]  /*2920*/  IMAD.IADD R116, R116, 0x1, -R7 ;  /* 0x0000000174747824 */ /* 0x000fe200078e0a07 */
[----:B------:R-:W-:Y:S02]  /*2930*/  SEL R3, RZ, 0x4, P0 ;  /* 0x00000004ff037807 */ /* 0x000fe40000000000 */
[----:B------:R-:W-:Y:S02]  /*2940*/  SEL R5, RZ, 0x8, P1 ;  /* 0x00000008ff057807 */ /* 0x000fe40000800000 */
[----:B------:R-:W-:-:S02]  /*2950*/  ISETP.GE.AND P0, PT, R22, UR4, PT ;  /* 0x0000000416007c0c */ /* 0x000fc4000bf06270 */
[C---:B------:R-:W-:Y:S01]  /*2960*/  IADD3 R29, R20.reuse, -0x80, RZ ;  /* 0xffffff80141d7810 */ /* 0x040fe20007ffe0ff */
[----:B------:R-:W-:Y:S01]  /*2970*/  VIADD R20, R20, 0xffffff80 ;  /* 0xffffff8014147836 */ /* 0x000fe20000000000 */
[----:B------:R-:W-:Y:S02]  /*2980*/  LOP3.LUT R3, R5, R4, R3, 0xfe, !PT ;  /* 0x0000000405037212 */ /* 0x000fe400078efe03 */
[----:B------:R-:W-:Y:S02]  /*2990*/  SEL R4, RZ, 0x10, P0 ;  /* 0x00000010ff047807 */ /* 0x000fe40000000000 */
[----:B------:R-:W-:Y:S02]  /*29a0*/  LOP3.LUT P0, RZ, R116, 0x2, RZ, 0xc0, !PT ;  /* 0x0000000274ff7812 */ /* 0x000fe4000780c0ff */
[----:B------:R-:W-:-:S04]  /*29b0*/  LEA.HI R20, R20, R29, RZ, 0x1 ;  /* 0x0000001d14147211 */ /* 0x000fc800078f08ff */
[----:B------:R-:W-:Y:S02]  /*29c0*/  SHF.R.S32.HI R20, RZ, 0x1, R20 ;  /* 0x00000001ff147819 */ /* 0x000fe40000011414 */
[-C--:B0-----:R-:W-:Y:S02]  /*29d0*/  ISETP.GE.AND P1, PT, R222, R27.reuse, PT ;  /* 0x0000001bde00720c */ /* 0x081fe40003f26270 */
[----:B------:R-:W-:Y:S02]  /*29e0*/  SHF.R.S32.HI R7, RZ, 0x1f, R20 ;  /* 0x0000001fff077819 */ /* 0x000fe40000011414 */
[----:B------:R-:W-:Y:S02]  /*29f0*/  LOP3.LUT R28, R3, R4, RZ, 0xfc, !PT ;  /* 0x00000004031c7212 */ /* 0x000fe400078efcff */
[----:B------:R-:W-:Y:S01]  /*2a00*/  ISETP.GE.AND P2, PT, R223, R27, PT ;  /* 0x0000001bdf00720c */ /* 0x000fe20003f46270 */
[----:B------:R-:W-:Y:S01]  /*2a10*/  IMAD R6, R7, R102, RZ ;  /* 0x0000006607067224 */ /* 0x000fe200078e02ff */
[----:B------:R-:W-:-:S03]  /*2a20*/  SEL R5, R27, RZ, P1 ;  /* 0x000000ff1b057207 */ /* 0x000fc60000800000 */
[----:B------:R-:W-:Y:S01]  /*2a30*/  IMAD R11, R20, R103, R6 ;  /* 0x00000067140b7224 */ /* 0x000fe200078e0206 */
[----:B------:R-:W-:Y:S01]  /*2a40*/  SEL R6, R27, RZ, P2 ;  /* 0x000000ff1b067207 */ /* 0x000fe20001000000 */
[----:B------:R-:W-:Y:S02]  /*2a50*/  IMAD.IADD R5, R222, 0x1, R5 ;  /* 0x00000001de057824 */ /* 0x000fe400078e0205 */
[-C--:B-1----:R-:W-:Y:S01]  /*2a60*/  IMAD R4, R7, R8.reuse, RZ ;  /* 0x0000000807047224 */ /* 0x082fe200078e02ff */
[----:B------:R-:W-:Y:S01]  /*2a70*/  SHF.R.S32.HI R225, RZ, 0x1f, R224 ;  /* 0x0000001fffe17819 */ /* 0x000fe200000114e0 */
[----:B------:R-:W-:Y:S01]  /*2a80*/  IMAD.IADD R12, R223, 0x1, R6 ;  /* 0x00000001df0c7824 */ /* 0x000fe200078e0206 */
[----:B------:R-:W-:Y:S01]  /*2a90*/  SHF.R.S32.HI R6, RZ, 0x1f, R5 ;  /* 0x0000001fff067819 */ /* 0x000fe20000011405 */
[----:B------:R-:W-:Y:S02]  /*2aa0*/  IMAD R7, R20, R9, R4 ;  /* 0x0000000914077224 */ /* 0x000fe400078e0204 */
[----:B------:R-:W-:Y:S01]  /*2ab0*/  IMAD.IADD R118, R118, 0x1, R25 ;  /* 0x0000000176767824 */ /* 0x000fe200078e0219 */
[-C--:B------:R-:W-:Y:S01]  /*2ac0*/  LEA.HI R25, R6, R5.reuse, RZ, 0x4 ;  /* 0x0000000506197211 */ /* 0x080fe200078f20ff */
[----:B------:R-:W-:Y:S01]  /*2ad0*/  IMAD.WIDE.U32 R96, R20, R8, R16 ;  /* 0x0000000814607225 */ /* 0x000fe200078e0010 */
[----:B------:R-:W-:-:S03]  /*2ae0*/  LEA.HI R6, R6, R5, RZ, 0x6 ;  /* 0x0000000506067211 */ /* 0x000fc600078f30ff */
[----:B------:R-:W-:Y:S01]  /*2af0*/  IMAD.WIDE.U32 R98, R20, R8, R224 ;  /* 0x0000000814627225 */ /* 0x000fe200078e00e0 */
[----:B------:R-:W-:-:S03]  /*2b00*/  IADD3 R97, R7, R97, RZ ;  /* 0x0000006107617210 */ /* 0x000fc60007ffe0ff */
[----:B------:R-:W-:Y:S01]  /*2b10*/  IMAD.IADD R99, R99, 0x1, R7 ;  /* 0x0000000163637824 */ /* 0x000fe200078e0207 */
[----:B------:R-:W-:Y:S01]  /*2b20*/  SHF.R.S32.HI R7, RZ, 0x6, R6 ;  /* 0x00000006ff077819 */ /* 0x000fe20000011406 */
[----:B------:R-:W-:-:S04]  /*2b30*/  IMAD.WIDE.U32 R106, R20, R102, R224 ;  /* 0x00000066146a7225 */ /* 0x000fc800078e00e0 */
[----:B------:R-:W-:-:S04]  /*2b40*/  IMAD.WIDE.U32 R104, R20, R102, R16 ;  /* 0x0000006614687225 */ /* 0x000fc800078e0010 */
[----:B------:R-:W-:Y:S02]  /*2b50*/  IMAD.IADD R107, R107, 0x1, R11 ;  /* 0x000000016b6b7824 */ /* 0x000fe400078e020b */
[----:B------:R-:W-:Y:S01]  /*2b60*/  IMAD.IADD R105, R11, 0x1, R105 ;  /* 0x000000010b697824 */ /* 0x000fe200078e0269 */
[----:B------:R-:W-:-:S04]  /*2b70*/  SHF.R.S32.HI R13, RZ, 0x1f, R12 ;  /* 0x0000001fff0d7819 */ /* 0x000fc8000001140c */
[CC--:B------:R-:W-:Y:S02]  /*2b80*/  LEA.HI R26, R13.reuse, R12.reuse, RZ, 0x4 ;  /* 0x0000000c0d1a7211 */ /* 0x0c0fe400078f20ff */
[----:B------:R-:W-:Y:S01]  /*2b90*/  LEA.HI R12, R13, R12, RZ, 0x6 ;  /* 0x0000000c0d0c7211 */ /* 0x000fe200078f30ff */
[----:B------:R-:W-:-:S03]  /*2ba0*/  IMAD.WIDE.U32 R100, R8, 0xa0, RZ ;  /* 0x000000a008647825 */ /* 0x000fc600078e00ff */
[----:B------:R-:W-:Y:S01]  /*2bb0*/  SHF.R.S32.HI R12, RZ, 0x6, R12 ;  /* 0x00000006ff0c7819 */ /* 0x000fe2000001140c */
[----:B------:R-:W-:Y:S01]  /*2bc0*/  IMAD R121, R103, 0xa0, RZ ;  /* 0x000000a067797824 */ /* 0x000fe200078e02ff */
[----:B------:R-:W-:Y:S01]  /*2bd0*/  SHF.R.S32.HI R111, RZ, 0x4, R25 ;  /* 0x00000004ff6f7819 */ /* 0x000fe20000011419 */
[----:B-----5:R-:W-:Y:S01]  /*2be0*/  IMAD.WIDE.U32 R106, R129, R102, R106 ;  /* 0x00000066816a7225 */ /* 0x020fe200078e006a */
[----:B------:R-:W-:-:S03]  /*2bf0*/  SHF.R.S32.HI R110, RZ, 0x4, R26 ;  /* 0x00000004ff6e7819 */ /* 0x000fc6000001141a */
[----:B------:R-:W-:-:S04]  /*2c00*/  IMAD.WIDE.U32 R104, R129, R102, R104 ;  /* 0x0000006681687225 */ /* 0x000fc800078e0068 */
[----:B------:R-:W-:-:S04]  /*2c10*/  IMAD.WIDE.U32 R98, R129, R8, R98 ;  /* 0x0000000881627225 */ /* 0x000fc800078e0062 */
[----:B------:R-:W-:-:S04]  /*2c20*/  IMAD.WIDE.U32 R96, R129, R8, R96 ;  /* 0x0000000881607225 */ /* 0x000fc800078e0060 */
[----:B------:R-:W-:Y:S02]  /*2c30*/  VIADD R130, R30, 0x8 ;  /* 0x000000081e827836 */ /* 0x000fe40000000000 */
[----:B------:R-:W-:Y:S02]  /*2c40*/  IMAD.SHL.U32 R114, R27, 0x2, RZ ;  /* 0x000000021b727824 */ /* 0x000fe400078e00ff */
[----:B------:R-:W-:Y:S01]  /*2c50*/  IMAD R109, R109, 0x80, R20 ;  /* 0x000000806d6d7824 */ /* 0x000fe200078e0214 */
[----:B--2---:R-:W-:-:S04]  /*2c60*/  LOP3.LUT R10, R10, 0xfffffffb, RZ, 0xc0, !PT ;  /* 0xfffffffb0a0a7812 */ /* 0x004fc800078ec0ff */
[----:B------:R-:W-:Y:S02]  /*2c70*/  @P0 LOP3.LUT R10, R10, 0x4, RZ, 0xfc, !PT ;  /* 0x000000040a0a0812 */ /* 0x000fe400078efcff */
[----:B------:R-:W-:-:S04]  /*2c80*/  ISETP.GE.AND P0, PT, R16, R27, PT ;  /* 0x0000001b1000720c */ /* 0x000fc80003f06270 */
[----:B------:R-:W-:-:S05]  /*2c90*/  SEL R3, R27, RZ, P0 ;  /* 0x000000ff1b037207 */ /* 0x000fca0000000000 */
[----:B------:R-:W-:Y:S01]  /*2ca0*/  IMAD.IADD R3, R16, 0x1, R3 ;  /* 0x0000000110037824 */ /* 0x000fe200078e0203 */
[----:B------:R-:W-:-:S04]  /*2cb0*/  LOP3.LUT R10, R10, 0xfffffffe, RZ, 0xc0, !PT ;  /* 0xfffffffe0a0a7812 */ /* 0x000fc800078ec0ff */
[----:B------:R-:W-:Y:S02]  /*2cc0*/  SHF.R.S32.HI R4, RZ, 0x1f, R3 ;  /* 0x0000001fff047819 */ /* 0x000fe40000011403 */
[----:B------:R-:W-:Y:S02]  /*2cd0*/  @P2 LOP3.LUT R10, R10, 0x1, RZ, 0xfc, !PT ;  /* 0x000000010a0a2812 */ /* 0x000fe400078efcff */
[CC--:B------:R-:W-:Y:S02]  /*2ce0*/  LEA.HI R21, R4.reuse, R3.reuse, RZ, 0x4 ;  /* 0x0000000304157211 */ /* 0x0c0fe400078f20ff */
[----:B------:R-:W-:Y:S01]  /*2cf0*/  LEA.HI R4, R4, R3, RZ, 0x6 ;  /* 0x0000000304047211 */ /* 0x000fe200078f30ff */
[----:B------:R0:W-:Y:S01]  /*2d00*/  STL [R1+0xc], R10 ;  /* 0x00000c0a01007387 */ /* 0x0001e20000100800 */
[----:B----4-:R-:W-:Y:S02]  /*2d10*/  SHF.R.U32.HI R3, RZ, 0x3, R32 ;  /* 0x00000003ff037819 */ /* 0x010fe40000011620 */
[----:B------:R-:W-:-:S02]  /*2d20*/  SHF.R.S32.HI R5, RZ, 0x6, R4 ;  /* 0x00000006ff057819 */ /* 0x000fc40000011404 */
[----:B---3--:R-:W-:Y:S02]  /*2d30*/  LOP3.LUT R6, R33, 0x30, R25, 0xf8, !PT ;  /* 0x0000003021067812 */ /* 0x008fe400078ef819 */
[----:B0-----:R-:W-:Y:S01]  /*2d40*/  LOP3.LUT R10, R32, 0x30, R21, 0xf8, !PT ;  /* 0x00000030200a7812 */ /* 0x001fe200078ef815 */
[----:B------:R-:W-:Y:S01]  /*2d50*/  IMAD R126, R5, 0x2800, R15 ;  /* 0x00002800057e7824 */ /* 0x000fe200078e020f */
[----:B------:R-:W-:Y:S01]  /*2d60*/  LOP3.LUT R4, R33, 0x30, R21, 0xf8, !PT ;  /* 0x0000003021047812 */ /* 0x000fe200078ef815 */
[--C-:B------:R-:W-:Y:S01]  /*2d70*/  IMAD R127, R7, 0x2800, R31.reuse ;  /* 0x00002800077f7824 */ /* 0x100fe200078e021f */
[-C--:B------:R-:W-:Y:S02]  /*2d80*/  LOP3.LUT R6, R6, R14.reuse, RZ, 0x3c, !PT ;  /* 0x0000000e06067212 */ /* 0x080fe400078e3cff */
[-C--:B------:R-:W-:Y:S01]  /*2d90*/  LOP3.LUT R11, R10, R3.reuse, RZ, 0x3c, !PT ;  /* 0x000000030a0b7212 */ /* 0x080fe200078e3cff */
[----:B------:R-:W-:Y:S01]  /*2da0*/  IMAD R128, R5, 0x2800, R31 ;  /* 0x0000280005807824 */ /* 0x000fe200078e021f */
[----:B------:R-:W-:Y:S01]  /*2db0*/  LOP3.LUT R5, R4, R14, RZ, 0x3c, !PT ;  /* 0x0000000e04057212 */ /* 0x000fe200078e3cff */
[----:B------:R-:W-:Y:S01]  /*2dc0*/  IMAD.IADD R127, R127, 0x1, R6 ;  /* 0x000000017f7f7824 */ /* 0x000fe200078e0206 */
[----:B------:R-:W-:Y:S01]  /*2dd0*/  LOP3.LUT R6, R32, 0x30, R25, 0xf8, !PT ;  /* 0x0000003020067812 */ /* 0x000fe200078ef819 */
[----:B------:R-:W-:Y:S01]  /*2de0*/  IMAD.IADD R126, R126, 0x1, R11 ;  /* 0x000000017e7e7824 */ /* 0x000fe200078e020b */
[----:B------:R-:W-:Y:S01]  /*2df0*/  SHF.R.S32.HI R11, RZ, 0x1f, R129 ;  /* 0x0000001fff0b7819 */ /* 0x000fe20000011481 */
[----:B------:R-:W-:Y:S01]  /*2e00*/  IMAD.IADD R128, R128, 0x1, R5 ;  /* 0x0000000180807824 */ /* 0x000fe200078e0205 */
[----:B------:R-:W-:-:S03]  /*2e10*/  LOP3.LUT R5, R6, R3, RZ, 0x3c, !PT ;  /* 0x0000000306057212 */ /* 0x000fc600078e3cff */
[----:B------:R-:W-:Y:S01]  /*2e20*/  IMAD R6, R11, R102, RZ ;  /* 0x000000660b067224 */ /* 0x000fe200078e02ff */
[----:B------:R-:W-:-:S03]  /*2e30*/  LOP3.LUT R4, R33, 0x30, R26, 0xf8, !PT ;  /* 0x0000003021047812 */ /* 0x000fc600078ef81a */
[----:B------:R-:W-:Y:S02]  /*2e40*/  IMAD R13, R129, R103, R6 ;  /* 0x00000067810d7224 */ /* 0x000fe400078e0206 */
[----:B------:R-:W-:Y:S01]  /*2e50*/  IMAD R6, R11, R8, RZ ;  /* 0x000000080b067224 */ /* 0x000fe200078e02ff */
[----:B------:R-:W-:Y:S01]  /*2e60*/  LOP3.LUT R4, R4, R14, RZ, 0x3c, !PT ;  /* 0x0000000e04047212 */ /* 0x000fe200078e3cff */
[----:B------:R-:W-:Y:S01]  /*2e70*/  IMAD R11, R9, 0xa0, RZ ;  /* 0x000000a0090b7824 */ /* 0x000fe200078e02ff */
[----:B------:R-:W-:Y:S01]  /*2e80*/  ISETP.GE.AND P2, PT, R220, UR4, PT ;  /* 0x00000004dc007c0c */ /* 0x000fe2000bf46270 */
[----:B------:R-:W-:Y:S01]  /*2e90*/  IMAD R124, R7, 0x2800, R15 ;  /* 0x00002800077c7824 */ /* 0x000fe200078e020f */
[----:B------:R-:W-:Y:S01]  /*2ea0*/  LOP3.LUT R10, R32, 0x30, R26, 0xf8, !PT ;  /* 0x00000030200a7812 */ /* 0x000fe200078ef81a */
[----:B------:R-:W-:Y:S02]  /*2eb0*/  IMAD R125, R12, 0x2800, R31 ;  /* 0x000028000c7d7824 */ /* 0x000fe400078e021f */
[----:B------:R-:W-:Y:S01]  /*2ec0*/  IMAD.IADD R122, R101, 0x1, R11 ;  /* 0x00000001657a7824 */ /* 0x000fe200078e020b */
[----:B------:R-:W-:Y:S01]  /*2ed0*/  SEL R11, RZ, 0x20, P2 ;  /* 0x00000020ff0b7807 */ /* 0x000fe20001000000 */
[----:B------:R-:W-:Y:S01]  /*2ee0*/  IMAD.IADD R125, R125, 0x1, R4 ;  /* 0x000000017d7d7824 */ /* 0x000fe200078e0204 */
[----:B------:R-:W-:Y:S01]  /*2ef0*/  IADD3 R124, R124, R5, RZ ;  /* 0x000000057c7c7210 */ /* 0x000fe20007ffe0ff */
[----:B------:R-:W-:Y:S01]  /*2f00*/  IMAD.SHL.U32 R5, R102, 0x80, RZ ;  /* 0x0000008066057824 */ /* 0x000fe200078e00ff */
[----:B------:R-:W-:Y:S01]  /*2f10*/  LOP3.LUT R10, R10, R3, RZ, 0x3c, !PT ;  /* 0x000000030a0a7212 */ /* 0x000fe200078e3cff */
[----:B------:R-:W-:Y:S01]  /*2f20*/  IMAD R123, R12, 0x2800, R15 ;  /* 0x000028000c7b7824 */ /* 0x000fe200078e020f */
[C---:B------:R-:W-:Y:S01]  /*2f30*/  SHF.L.U64.HI R4, R102.reuse, 0x7, R103 ;  /* 0x0000000766047819 */ /* 0x040fe20000010267 */
[----:B------:R-:W-:Y:S01]  /*2f40*/  IMAD.WIDE.U32 R102, R102, 0xa0, RZ ;  /* 0x000000a066667825 */ /* 0x000fe200078e00ff */
[----:B------:R-:W-:-:S02]  /*2f50*/  SHF.R.S32.HI R112, RZ, 0x4, R21 ;  /* 0x00000004ff707819 */ /* 0x000fc40000011415 */
[----:B------:R-:W-:Y:S01]  /*2f60*/  LOP3.LUT R21, R21, 0xfffffff0, RZ, 0xc0, !PT ;  /* 0xfffffff015157812 */ /* 0x000fe200078ec0ff */
[----:B------:R-:W-:Y:S01]  /*2f70*/  IMAD R15, R129, R9, R6 ;  /* 0x00000009810f7224 */ /* 0x000fe200078e0206 */
[----:B------:R-:W-:Y:S02]  /*2f80*/  LOP3.LUT R25, R25, 0xfffffff0, RZ, 0xc0, !PT ;  /* 0xfffffff019197812 */ /* 0x000fe400078ec0ff */
[----:B------:R-:W-:Y:S02]  /*2f90*/  LOP3.LUT R26, R26, 0xfffffff0, RZ, 0xc0, !PT ;  /* 0xfffffff01a1a7812 */ /* 0x000fe400078ec0ff */
[----:B------:R-:W-:Y:S01]  /*2fa0*/  LOP3.LUT R11, R28, R11, RZ, 0xfc, !PT ;  /* 0x0000000b1c0b7212 */ /* 0x000fe200078efcff */
[----:B------:R-:W-:Y:S01]  /*2fb0*/  IMAD.IADD R123, R123, 0x1, R10 ;  /* 0x000000017b7b7824 */ /* 0x000fe200078e020a */
[C---:B------:R-:W-:Y:S01]  /*2fc0*/  SHF.L.U64.HI R6, R8.reuse, 0x7, R9 ;  /* 0x0000000708067819 */ /* 0x040fe20000010209 */
[----:B------:R-:W-:Y:S01]  /*2fd0*/  IMAD.SHL.U32 R7, R8, 0x80, RZ ;  /* 0x0000008008077824 */ /* 0x000fe200078e00ff */
[----:B------:R-:W-:Y:S01]  /*2fe0*/  IADD3 R121, R103, R121, RZ ;  /* 0x0000007967797210 */ /* 0x000fe20007ffe0ff */
[----:B------:R-:W-:Y:S01]  /*2ff0*/  IMAD.IADD R8, R107, 0x1, R13 ;  /* 0x000000016b087824 */ /* 0x000fe200078e020d */
[----:B------:R-:W-:Y:S01]  /*3000*/  SHF.R.S32.HI R117, RZ, 0x1f, R0 ;  /* 0x0000001fff757819 */ /* 0x000fe20000011400 */
[----:B------:R-:W-:Y:S01]  /*3010*/  IMAD.IADD R9, R13, 0x1, R105 ;  /* 0x000000010d097824 */ /* 0x000fe200078e0269 */
[----:B------:R-:W-:Y:S01]  /*3020*/  SHF.R.S32.HI R108, RZ, 0x1f, R21 ;  /* 0x0000001fff6c7819 */ /* 0x000fe20000011415 */
[----:B------:R-:W-:Y:S01]  /*3030*/  IMAD.IADD R10, R99, 0x1, R15 ;  /* 0x00000001630a7824 */ /* 0x000fe200078e020f */
[----:B------:R-:W-:Y:S01]  /*3040*/  SHF.R.S32.HI R95, RZ, 0x1f, R25 ;  /* 0x0000001fff5f7819 */ /* 0x000fe20000011419 */
[----:B------:R-:W-:Y:S01]  /*3050*/  IMAD.IADD R20, R15, 0x1, R97 ;  /* 0x000000010f147824 */ /* 0x000fe200078e0261 */
[----:B------:R-:W-:-:S02]  /*3060*/  SHF.R.S32.HI R27, RZ, 0x1f, R26 ;  /* 0x0000001fff1b7819 */ /* 0x000fc4000001141a */
[----:B------:R-:W-:Y:S02]  /*3070*/  LOP3.LUT R28, R28, 0x1, RZ, 0xc0, !PT ;  /* 0x000000011c1c7812 */ /* 0x000fe400078ec0ff */
[C---:B------:R-:W-:Y:S02]  /*3080*/  LOP3.LUT R29, R11.reuse, 0x2, RZ, 0xc0, !PT ;  /* 0x000000020b1d7812 */ /* 0x040fe400078ec0ff */
[C---:B------:R-:W-:Y:S02]  /*3090*/  LOP3.LUT R30, R11.reuse, 0x4, RZ, 0xc0, !PT ;  /* 0x000000040b1e7812 */ /* 0x040fe400078ec0ff */
[C---:B------:R-:W-:Y:S02]  /*30a0*/  LOP3.LUT R31, R11.reuse, 0x8, RZ, 0xc0, !PT ;  /* 0x000000080b1f7812 */ /* 0x040fe400078ec0ff */
[C---:B------:R-:W-:Y:S02]  /*30b0*/  LOP3.LUT R32, R11.reuse, 0x10, RZ, 0xc0, !PT ;  /* 0x000000100b207812 */ /* 0x040fe400078ec0ff */
[----:B------:R-:W-:Y:S01]  /*30c0*/  LOP3.LUT R33, R11, 0x20, RZ, 0xc0, !PT ;  /* 0x000000200b217812 */ /* 0x000fe200078ec0ff */
[----:B------:R-:W-:Y:S06]  /*30d0*/  @!P6 BAR.SYNC.DEFER_BLOCKING 0x9, 0x100 ;  /* 0x024400000000eb1d */ /* 0x000fec0000010000 */
.L_x_6716:
[----:B------:R-:W2:Y:S01]  /*30e0*/  LDL R40, [R1+0x58] ;  /* 0x0000580001287983 */ /* 0x000ea20000100800 */
[----:B0-----:R-:W0:Y:S03]  /*30f0*/  LDC R36, c[0x0][0x430] ;  /* 0x00010c00ff247b82 */ /* 0x001e260000000800 */
[----:B------:R-:W3:Y:S01]  /*3100*/  LDL.LU R38, [R1+0xc] ;  /* 0x00000c0001267983 */ /* 0x000ee20000300800 */
[----:B------:R-:W-:-:S04]  /*3110*/  IADD3 R24, R24, -0x1, RZ ;  /* 0xffffffff18187810 */ /* 0x000fc80007ffe0ff */
[----:B-1----:R-:W1:Y:S01]  /*3120*/  LDC R113, c[0x0][0x3f4] ;  /* 0x0000fd00ff717b82 */ /* 0x002e620000000800 */
[----:B------:R-:W-:-:S04]  /*3130*/  IMAD R11, R24, 0xa0, R109 ;  /* 0x000000a0180b7824 */ /* 0x000fc800078e026d */
[----:B------:R-:W-:Y:S01]  /*3140*/  IMAD.IADD R39, R118, 0x1, R11 ;  /* 0x0000000176277824 */ /* 0x000fe200078e020b */
[----:B------:R-:W-:-:S03]  /*3150*/  ISETP.GE.AND P2, PT, R11, R2, PT ;  /* 0x000000020b00720c */ /* 0x000fc60003f46270 */
[----:B------:R-:W-:Y:S01]  /*3160*/  IMAD.MOV.U32 R11, RZ, RZ, R39 ;  /* 0x000000ffff0b7224 */ /* 0x000fe200078e0027 */
[----:B------:R-:W-:Y:S02]  /*3170*/  ISETP.GT.OR P2, PT, R109, 0x9f, P2 ;  /* 0x0000009f6d00780c */ /* 0x000fe40001744670 */
[----:B0-----:R-:W-:-:S11]  /*3180*/  ISETP.NE.AND P3, PT, R36, 0x1, PT ;  /* 0x000000012400780c */ /* 0x001fd60003f65270 */
[----:B------:R-:W0:Y:S08]  /*3190*/  @!P2 LDC.64 R14, c[0x0][0x428] ;  /* 0x00010a00ff0eab82 */ /* 0x000e300000000a00 */
[----:B----4-:R-:W4:Y:S08]  /*31a0*/  @P3 LDC R34, c[0x0][0x434] ;  /* 0x00010d00ff223b82 */ /* 0x010f300000000800 */
[----:B------:R-:W1:Y:S08]  /*31b0*/  @P3 LDC R35, c[0x0][0x438] ;  /* 0x00010e00ff233b82 */ /* 0x000e700000000800 */
[----:B------:R-:W0:Y:S01]  /*31c0*/  @!P2 LDC.64 R12, c[0x0][0x418] ;  /* 0x00010600ff0cab82 */ /* 0x000e220000000a00 */
[----:B----4-:R-:W-:-:S05]  /*31d0*/  @P3 IMAD.HI.U32 R34, R39, R34, RZ ;  /* 0x0000002227223227 */ /* 0x010fca00078e00ff */
[----:B-1----:R-:W-:Y:S01]  /*31e0*/  @P3 SHF.R.U32.HI R11, RZ, R35, R34 ;  /* 0x00000023ff0b3219 */ /* 0x002fe20000011622 */
[----:B0-----:R-:W-:-:S03]  /*31f0*/  @!P2 IMAD R34, R117, R14, RZ ;  /* 0x0000000e7522a224 */ /* 0x001fc600078e02ff */
[--C-:B------:R-:W-:Y:S01]  /*3200*/  @!P2 SHF.R.S32.HI R35, RZ, 0x1f, R11.reuse ;  /* 0x0000001fff23a819 */ /* 0x100fe2000001140b */
[----:B------:R-:W-:Y:S02]  /*3210*/  @!P2 IMAD R37, R0, R15, R34 ;  /* 0x0000000f0025a224 */ /* 0x000fe400078e0222 */
[----:B------:R-:W-:-:S04]  /*3220*/  @!P2 IMAD.MOV.U32 R34, RZ, RZ, R11 ;  /* 0x000000ffff22a224 */ /* 0x000fc800078e000b */
[----:B------:R-:W-:-:S04]  /*3230*/  @!P2 IMAD.WIDE.U32 R14, R0, R14, R34 ;  /* 0x0000000e000ea225 */ /* 0x000fc800078e0022 */
[----:B------:R-:W-:Y:S01]  /*3240*/  @!P2 IMAD.IADD R15, R15, 0x1, R37 ;  /* 0x000000010f0fa824 */ /* 0x000fe200078e0225 */
[----:B------:R-:W-:Y:S01]  /*3250*/  @!P2 LEA R12, P3, R14, R12, 0x2 ;  /* 0x0000000c0e0ca211 */ /* 0x000fe200078610ff */
        /* <DEDUP_REMOVED lines=15> */
[----:B------:R-:W-:Y:S01]  /*3350*/  ISETP.GE.AND P2, PT, R113, 0x1, PT ;  /* 0x000000017100780c */ /* 0x000fe20003f46270 */
[----:B------:R-:W-:Y:S02]  /*3360*/  IMAD.IADD R89, R18, 0x1, R89 ;  /* 0x0000000112597824 */ /* 0x000fe400078e0259 */
[----:B------:R0:W-:Y:S10]  /*3370*/  STL [R1+0xc], R38 ;  /* 0x00000c2601007387 */ /* 0x0001f40000100800 */
[----:B0-----:R-:W-:Y:S05]  /*3380*/  @!P2 BRA `(.L_x_6612) ;  /* 0x000000d00074a947 */ /* 0x001fea0003800000 */
[----:B------:R-:W-:Y:S01]  /*3390*/  SHF.R.S32.HI R90, RZ, 0x1f, R35 ;  /* 0x0000001fff5a7819 */ /* 0x000fe20000011423 */
[----:B------:R-:W-:Y:S01]  /*33a0*/  ULDC.64 UR4, c[0x0][0x300] ;  /* 0x0000c00000047ab9 */ /* 0x000fe20000000a00 */
[----:B-----5:R-:W-:Y:S01]  /*33b0*/  SHF.R.S32.HI R91, RZ, 0x1f, R34 ;  /* 0x0000001fff5b7819 */ /* 0x020fe20000011422 */
[----:B------:R-:W-:-:S04]  /*33c0*/  IMAD.WIDE.U32 R12, R35, UR4, RZ ;  /* 0x00000004230c7c25 */ /* 0x000fc8000f8e00ff */
[----:B------:R-:W-:Y:S02]  /*33d0*/  IMAD R14, R90, UR4, RZ ;  /* 0x000000045a0e7c24 */ /* 0x000fe4000f8e02ff */
[----:B------:R-:W-:Y:S02]  /*33e0*/  IMAD R92, R24, -0xa0, R2 ;  /* 0xffffff60185c7824 */ /* 0x000fe400078e0202 */
[----:B------:R-:W-:Y:S01]  /*33f0*/  IMAD R11, R35, UR5, R14 ;  /* 0x00000005230b7c24 */ /* 0x000fe2000f8e020e */
[----:B------:R-:W-:Y:S01]  /*3400*/  ULDC.64 UR4, c[0x0][0x310] ;  /* 0x0000c40000047ab9 */ /* 0x000fe20000000a00 */
[----:B------:R-:W-:Y:S01]  /*3410*/  IMAD R14, R121, R24, RZ ;  /* 0x00000018790e7224 */ /* 0x000fe200078e02ff */
[----:B------:R-:W-:Y:S01]  /*3420*/  VIMNMX R92, R92, 0xa0, PT ;  /* 0x000000a05c5c7848 */ /* 0x000fe20003fe0100 */
[----:B------:R-:W-:Y:S02]  /*3430*/  IMAD R15, R91, UR4, RZ ;  /* 0x000000045b0f7c24 */ /* 0x000fe4000f8e02ff */
[----:B------:R-:W-:Y:S01]  /*3440*/  IMAD.IADD R13, R13, 0x1, R11 ;  /* 0x000000010d0d7824 */ /* 0x000fe200078e020b */
[----:B------:R-:W-:Y:S01]  /*3450*/  SHF.R.S32.HI R11, RZ, 0x1f, R24 ;  /* 0x0000001fff0b7819 */ /* 0x000fe20000011418 */
[----:B------:R-:W-:-:S02]  /*3460*/  IMAD R15, R34, UR5, R15 ;  /* 0x00000005220f7c24 */ /* 0x000fc4000f8e020f */
[----:B------:R-:W-:Y:S01]  /*3470*/  IMAD.WIDE.U32 R12, R34, UR4, R12 ;  /* 0x00000004220c7c25 */ /* 0x000fe2000f8e000c */
[----:B------:R-:W-:-:S03]  /*3480*/  ULDC.64 UR4, c[0x0][0x308] ;  /* 0x0000c20000047ab9 */ /* 0x000fc60000000a00 */
[----:B------:R-:W-:Y:S02]  /*3490*/  IMAD.IADD R13, R13, 0x1, R15 ;  /* 0x000000010d0d7824 */ /* 0x000fe400078e020f */
[----:B------:R-:W-:Y:S02]  /*34a0*/  IMAD R37, R11, R102, R14 ;  /* 0x000000660b257224 */ /* 0x000fe400078e020e */
[----:B------:R-:W-:-:S04]  /*34b0*/  IMAD.WIDE.U32 R12, R226, UR4, R12 ;  /* 0x00000004e20c7c25 */ /* 0x000fc8000f8e000c */
[----:B------:R-:W-:Y:S01]  /*34c0*/  IMAD R119, R226, UR5, R13 ;  /* 0x00000005e2777c24 */ /* 0x000fe2000f8e020d */
[----:B------:R-:W-:Y:S01]  /*34d0*/  ULDC.64 UR4, c[0x0][0x2e8] ;  /* 0x0000ba0000047ab9 */ /* 0x000fe20000000a00 */
[-C--:B------:R-:W-:Y:S01]  /*34e0*/  IMAD R13, R122, R24.reuse, RZ ;  /* 0x000000187a0d7224 */ /* 0x080fe200078e02ff */
[----:B------:R-:W-:Y:S01]  /*34f0*/  IADD3 R120, P2, R12, UR4, RZ ;  /* 0x000000040c787c10 */ /* 0x000fe2000ff5e0ff */
[----:B------:R-:W-:Y:S01]  /*3500*/  ULDC.U8 UR4, c[0x0][0x410] ;  /* 0x0001040000047ab9 */ /* 0x000fe20000000000 */
[----:B------:R-:W-:Y:S02]  /*3510*/  IMAD.WIDE.U32 R14, R102, R24, RZ ;  /* 0x00000018660e7225 */ /* 0x000fe400078e00ff */
[----:B------:R-:W-:Y:S02]  /*3520*/  IADD3.X R119, R119, UR5, RZ, P2, !PT ;  /* 0x0000000577777c10 */ /* 0x000fe400097fe4ff */
[----:B------:R-:W-:Y:S01]  /*3530*/  ISETP.NE.AND P2, PT, RZ, UR4, PT ;  /* 0x00000004ff007c0c */ /* 0x000fe2000bf45270 */
[----:B------:R-:W-:-:S02]  /*3540*/  IMAD R39, R11, R100, R13 ;  /* 0x000000640b277224 */ /* 0x000fc400078e020d */
[----:B------:R-:W-:-:S04]  /*3550*/  IMAD.WIDE.U32 R12, R100, R24, RZ ;  /* 0x00000018640c7225 */ /* 0x000fc800078e00ff */
[----:B------:R-:W-:Y:S01]  /*3560*/  IMAD.IADD R11, R15, 0x1, R37 ;  /* 0x000000010f0b7824 */ /* 0x000fe200078e0225 */
[----:B------:R-:W-:-:S05]  /*3570*/  IADD3 R86, R13, R39, RZ ;  /* 0x000000270d567210 */ /* 0x000fca0007ffe0ff */
[----:B------:R-:W-:Y:S05]  /*3580*/  @!P2 BRA `(.L_x_6613) ;  /* 0x000000640090a947 */ /* 0x000fea0003800000 */
[----:B------:R0:W5:Y:S04]  /*3590*/  LDL R132, [R1+0x18] ;  /* 0x0000180001847983 */ /* 0x0001680000100800 */
[----:B------:R0:W5:Y:S04]  /*35a0*/  LDL R131, [R1+0x20] ;  /* 0x0000200001837983 */ /* 0x0001680000100800 */
[----:B------:R0:W5:Y:S04]  /*35b0*/  LDL R94, [R1+0x24] ;  /* 0x00002400015e7983 */ /* 0x0001680000100800 */
[----:B------:R0:W5:Y:S04]  /*35c0*/  LDL R93, [R1+0x1c] ;  /* 0x00001c00015d7983 */ /* 0x0001680000100800 */
[----:B------:R0:W5:Y:S01]  /*35d0*/  LDL R87, [R1+0x28] ;  /* 0x0000280001577983 */ /* 0x0001620000100800 */
[----:B------:R-:W1:Y:S01]  /*35e0*/  S2R R36, SR_TID.X ;  /* 0x0000000000247919 */ /* 0x000e620000002100 */
[----:B------:R-:W-:Y:S01]  /*35f0*/  BSSY B1, `(.L_x_6614) ;  /* 0x0000043000017945 */ /* 0x000fe20003800000 */
[----:B------:R-:W-:-:S02]  /*3600*/  CS2R R60, SRZ ;  /* 0x00000000003c7805 */ /* 0x000fc4000001ff00 */
[----:B------:R-:W-:Y:S01]  /*3610*/  CS2R R64, SRZ ;  /* 0x0000000000407805 */ /* 0x000fe2000001ff00 */
[C---:B-1----:R-:W-:Y:S02]  /*3620*/  VIADD R38, R36.reuse, 0xffffff80 ;  /* 0xffffff8024267836 */ /* 0x042fe40000000000 */
[----:B------:R-:W-:-:S05]  /*3630*/  VIADD R36, R36, 0xffffff80 ;  /* 0xffffff8024247836 */ /* 0x000fca0000000000 */
[----:B------:R-:W-:-:S04]  /*3640*/  LEA.HI R36, R36, R38, RZ, 0x1 ;  /* 0x0000002624247211 */ /* 0x000fc800078f08ff */
[----:B------:R-:W-:-:S04]  /*3650*/  SHF.R.S32.HI R36, RZ, 0x1, R36 ;  /* 0x00000001ff247819 */ /* 0x000fc80000011424 */
[----:B------:R-:W-:Y:S02]  /*3660*/  ISETP.GE.AND P3, PT, R36, R92, PT ;  /* 0x0000005c2400720c */ /* 0x000fe40003f66270 */
        /* <DEDUP_REMOVED lines=22> */
[----:B0-----:R-:W-:Y:S06]  /*37d0*/  @P3 BRA `(.L_x_6615) ;  /* 0x0000000000903947 */ /* 0x001fec0003800000 */
        /* <DEDUP_REMOVED lines=36> */
.L_x_6615:
[----:B------:R-:W-:Y:S05]  /*3a20*/  BSYNC B1 ;  /* 0x0000000000017941 */ /* 0x000fea0003800000 */
.L_x_6614:
[----:B0-----:R-:W0:Y:S01]  /*3a30*/  S2R R84, SR_TID.X ;  /* 0x0000000000547919 */ /* 0x001e220000002100 */
[----:B------:R-:W-:Y:S01]  /*3a40*/  BSSY B1, `(.L_x_6616) ;  /* 0x0000030000017945 */ /* 0x000fe20003800000 */
[C---:B0-----:R-:W-:Y:S02]  /*3a50*/  VIADD R85, R84.reuse, 0xffffff80 ;  /* 0xffffff8054557836 */ /* 0x041fe40000000000 */
[----:B------:R-:W-:-:S05]  /*3a60*/  VIADD R84, R84, 0xffffff80 ;  /* 0xffffff8054547836 */ /* 0x000fca0000000000 */
        /* <DEDUP_REMOVED lines=45> */
.L_x_6617:
[----:B------:R-:W-:Y:S05]  /*3d40*/  BSYNC B1 ;  /* 0x0000000000017941 */ /* 0x000fea0003800000 */
.L_x_6616:
        /* <DEDUP_REMOVED lines=28> */
.L_x_6618:
[----:B------:R-:W2:Y:S01]  /*3f10*/  LDL R11, [R1+0x14] ;  /* 0x00001400010b7983 */ /* 0x000ea20000100800 */
[----:B------:R-:W-:Y:S01]  /*3f20*/  IMAD R93, R19, 0x8, R18 ;  /* 0x00000008135d7824 */ /* 0x000fe200078e0212 */
[----:B------:R-:W-:Y:S01]  /*3f30*/  BSSY B1, `(.L_x_6619) ;  /* 0x0000004000017945 */ /* 0x000fe20003800000 */
[----:B--2---:R-:W-:-:S04]  /*3f40*/  SHF.L.U32 R94, R11, 0x1f, RZ ;  /* 0x0000001f0b5e7819 */ /* 0x004fc800000006ff */
[----:B------:R-:W1:Y:S02]  /*3f50*/  SYNCS.PHASECHK.TRANS64.TRYWAIT P5, [R93+URZ+0x33490], R94 ;  /* 0x0334905e5d0075a7 */ /* 0x000e6400080a017f */
[----:B-1----:R-:W-:Y:S05]  /*3f60*/  @!P5 BRA `(.L_x_6620) ;  /* 0x0000032c0058d947 */ /* 0x002fea0003800000 */
.L_x_6974:
[----:B------:R-:W-:Y:S05]  /*3f70*/  BSYNC B1 ;  /* 0x0000000000017941 */ /* 0x000fea0003800000 */
.L_x_6619:
[----:B------:R-:W-:-:S03]  /*3f80*/  UMOV UR4, 0xffffffff ;  /* 0xffffffff00047882 */ /* 0x000fc60000000000 */
[----:B------:R-:W-:Y:S05]  /*3f90*/  BRA.DIV UR4, `(.L_x_6621) ;  /* 0x0000032e04607947 */ /* 0x000fea000b800000 */
[----:B------:R2:W3:Y:S04]  /*3fa0*/  SHFL.IDX PT, R143, R119, RZ, 0x1e1f ;  /* 0x001e1fff778f7589 */ /* 0x0004e800000e0000 */
[----:B------:R2:W4:Y:S02]  /*3fb0*/  SHFL.IDX PT, R11, R120, RZ, 0x1e1f ;  /* 0x001e1fff780b7589 */ /* 0x00052400000e0000 */
.L_x_6978:
        /* <DEDUP_REMOVED lines=120> */
.L_x_6627:
[----:B------:R-:W-:Y:S05]  /*4740*/  BSYNC B3 ;  /* 0x0000000000037941 */ /* 0x000fea0003800000 */
.L_x_6626:
[----:B----4-:R-:W-:-:S05]  /*4750*/  IADD3 R80, P3, R16, R11, RZ ;  /* 0x0000000b10507210 */ /* 0x010fca0007f7e0ff */
[----:B---3--:R-:W-:-:S05]  /*4760*/  IMAD.X R81, R143, 0x1, R17, P3 ;  /* 0x000000018f517824 */ /* 0x008fca00018e0611 */
[----:B0-----:R0:W-:Y:S03]  /*4770*/  ST.E.128 desc[UR54][R80.64], R12 ;  /* 0x0000000c50007985 */ /* 0x0011e6000c101d36 */
.L_x_6625:
[----:B------:R-:W-:Y:S05]  /*4780*/  BSYNC B2 ;  /* 0x0000000000027941 */ /* 0x000fea0003800000 */
.L_x_6624:
        /* <DEDUP_REMOVED lines=17> */
[----:B------:R-:W-:Y:S02]  /*48a0*/  LOP3.LUT R83, R79, 0xff, RZ, 0xc0, !PT ;  /* 0x000000ff4f537812 */ /* 0x000fe400078ec0ff */
[----:B------:R-:W-:Y:S02]  /*48b0*/  SHF.R.U32.HI R152, RZ, 0x8, R79 ;  /* 0x00000008ff987819 */ /* 0x000fe4000001164f */
[----:B------:R-:W-:Y:S02]  /*48c0*/  LOP3.LUT R77, R78, 0xff0000, R77, 0xf8, !PT ;  /* 0x00ff00004e4d7812 */ /* 0x000fe400078ef84d */
[----:B------:R-:W-:Y:S02]  /*48d0*/  PRMT R82, R82, 0x654, R83 ;  /* 0x0000065452527816 */ /* 0x000fe40000000053 */
[----:B------:R-:W-:Y:S02]  /*48e0*/  SHF.L.U32 R152, R152, 0x8, RZ ;  /* 0x0000000898987819 */ /* 0x000fe400000006ff */
        /* <DEDUP_REMOVED lines=93> */
[----:B------:R-:W-:Y:S01]  /*4ec0*/  MOV R15, R76 ;  /* 0x0000004c000f7202 */ /* 0x000fe20000000f00 */
[----:B------:R-:W-:-:S05]  /*4ed0*/  FFMA.FTZ R150, R12, R151, R150 ;  /* 0x000000970c967223 */ /* 0x000fca0000010096 */
[----:B------:R-:W-:-:S05]  /*4ee0*/  F2FP.SATFINITE.E4M3.F32.PACK_AB_MERGE_C R77, R150, R77, R80 ;  /* 0x0000004d964d723e */ /* 0x000fca0004807050 */
[----:B------:R-:W-:-:S07]  /*4ef0*/  IMAD.MOV.U32 R12, RZ, RZ, R77 ;  /* 0x000000ffff0c7224 */ /* 0x000fce00078e004d */
.L_x_6631:
[----:B------:R-:W-:Y:S05]  /*4f00*/  BSYNC B3 ;  /* 0x0000000000037941 */ /* 0x000fea0003800000 */
.L_x_6630:
[----:B------:R-:W-:-:S05]  /*4f10*/  IMAD.SHL.U32 R77, R227, 0x10, RZ ;  /* 0x00000010e34d7824 */ /* 0x000fca00078e00ff */
[----:B----4-:R-:W-:-:S04]  /*4f20*/  IADD3 R76, P3, R11, R77, RZ ;  /* 0x0000004d0b4c7210 */ /* 0x010fc80007f7e0ff */
[----:B---3--:R-:W-:-:S05]  /*4f30*/  LEA.HI.X.SX32 R77, R77, R143, 0x1, P3 ;  /* 0x0000008f4d4d7211 */ /* 0x008fca00018f0eff */
[----:B------:R0:W-:Y:S04]  /*4f40*/  ST.E.128 desc[UR54][R76.64], R12 ;  /* 0x0000000c4c007985 */ /* 0x0001e8000c101d36 */
.L_x_6629:
[----:B------:R-:W-:Y:S05]  /*4f50*/  BSYNC B2 ;  /* 0x0000000000027941 */ /* 0x000fea0003800000 */
.L_x_6628:
        /* <DEDUP_REMOVED lines=117> */
[----:B------:R-:W-:-:S04]  /*56b0*/  F2FP.SATFINITE.E4M3.F32.PACK_AB_MERGE_C R73, R149, R73, R76 ;  /* 0x000000499549723e */ /* 0x000fc8000480704c */
[----:B------:R-:W-:-:S07]  /*56c0*/  MOV R12, R73 ;  /* 0x00000049000c7202 */ /* 0x000fce0000000f00 */
.L_x_6635:
[----:B------:R-:W-:Y:S05]  /*56d0*/  BSYNC B3 ;  /* 0x0000000000037941 */ /* 0x000fea0003800000 */
.L_x_6634:
[----:B------:R-:W-:-:S05]  /*56e0*/  IMAD.SHL.U32 R73, R228, 0x10, RZ ;  /* 0x00000010e4497824 */ /* 0x000fca00078e00ff */
[----:B----4-:R-:W-:-:S04]  /*56f0*/  IADD3 R72, P3, R11, R73, RZ ;  /* 0x000000490b487210 */ /* 0x010fc80007f7e0ff */
[----:B---3--:R-:W-:-:S05]  /*5700*/  LEA.HI.X.SX32 R73, R73, R143, 0x1, P3 ;  /* 0x0000008f49497211 */ /* 0x008fca00018f0eff */
[----:B------:R0:W-:Y:S04]  /*5710*/  ST.E.128 desc[UR54][R72.64], R12 ;  /* 0x0000000c48007985 */ /* 0x0001e8000c101d36 */
.L_x_6633:
[----:B------:R-:W-:Y:S05]  /*5720*/  BSYNC B2 ;  /* 0x0000000000027941 */ /* 0x000fea0003800000 */
.L_x_6632:
        /* <DEDUP_REMOVED lines=14> */
[----:B------:R-:W-:-:S02]  /*5810*/  SHF.R.U32.HI R76, RZ, 0x8, R71 ;  /* 0x00000008ff4c7819 */ /* 0x000fc40000011647 */
[----:B------:R-:W-:Y:S02]  /*5820*/  LOP3.LUT R70, R70, 0xff00, R72, 0xf8, !PT ;  /* 0x0000ff0046467812 */ /* 0x000fe400078ef848 */
[----:B------:R-:W-:Y:S01]  /*5830*/  SHF.L.U32 R69, R69, 0x10, RZ ;  /* 0x0000001045457819 */ /* 0x000fe200000006ff */
[----:B------:R-:W-:Y:S01]  /*5840*/  IMAD.SHL.U32 R76, R76, 0x100, RZ ;  /* 0x000001004c4c7824 */ /* 0x000fe200078e00ff */
[----:B------:R-:W-:Y:S02]  /*5850*/  SHF.R.U32.HI R74, RZ, 0x18, R71 ;  /* 0x00000018ff4a7819 */ /* 0x000fe40000011647 */
[----:B------:R-:W-:Y:S02]  /*5860*/  LOP3.LUT R75, R71, 0xff, RZ, 0xc0, !PT ;  /* 0x000000ff474b7812 */ /* 0x000fe400078ec0ff */
[----:B------:R-:W-:Y:S02]  /*5870*/  LOP3.LUT R69, R70, 0xff0000, R69, 0xf8, !PT ;  /* 0x00ff000046457812 */ /* 0x000fe400078ef845 */
[----:B------:R-:W-:-:S02]  /*5880*/  PRMT R74, R74, 0x654, R75 ;  /* 0x000006544a4a7816 */ /* 0x000fc4000000004b */
[----:B------:R-:W-:Y:S02]  /*5890*/  F2FP.F16.E4M3.UNPACK_B R70, R147.H1 ;  /* 0x00000093ff46723e */ /* 0x000fe400030006ff */
        /* <DEDUP_REMOVED lines=93> */
.L_x_6639:
[----:B------:R-:W-:Y:S05]  /*5e70*/  BSYNC B3 ;  /* 0x0000000000037941 */ /* 0x000fea0003800000 */
.L_x_6638:
[----:B------:R-:W3:Y:S01]  /*5e80*/  LDL R70, [R1+0x8] ;  /* 0x0000080001467983 */ /* 0x000ee20000100800 */
[----:B----4-:R-:W-:-:S05]  /*5e90*/  IADD3 R68, P3, R23, R11, RZ ;  /* 0x0000000b17447210 */ /* 0x010fca0007f7e0ff */
[----:B---3--:R-:W-:-:S05]  /*5ea0*/  IMAD.X R69, R143, 0x1, R70, P3 ;  /* 0x000000018f457824 */ /* 0x008fca00018e0646 */
[----:B------:R0:W-:Y:S03]  /*5eb0*/  ST.E.128 desc[UR54][R68.64], R12 ;  /* 0x0000000c44007985 */ /* 0x0001e6000c101d36 */
.L_x_6637:
[----:B------:R-:W-:Y:S05]  /*5ec0*/  BSYNC B2 ;  /* 0x0000000000027941 */ /* 0x000fea0003800000 */
.L_x_6636:
        /* <DEDUP_REMOVED lines=45> */
[----:B------:R-:W-:Y:S01]  /*61a0*/  SHF.L.U32 R71, R66, 0x10, RZ ;  /* 0x0000001042477819 */ /* 0x000fe200000006ff */
[----:B------:R-:W-:Y:S01]  /*61b0*/  IMAD.U32 R66, R65, 0x10000, RZ ;  /* 0x0001000041427824 */ /* 0x000fe200078e00ff */
[----:B------:R-:W-:Y:S02]  /*61c0*/  F2FP.F16.E4M3.UNPACK_B R15, R15.H1 ;  /* 0x0000000fff0f723e */ /* 0x000fe400030006ff */
[----:B------:R-:W-:Y:S01]  /*61d0*/  LOP3.LUT R65, R68, 0xff0000, R71, 0xf8, !PT ;  /* 0x00ff000044417812 */ /* 0x000fe200078ef847 */
[--C-:B------:R-:W-:Y:S01]  /*61e0*/  HADD2.F32 R71, -RZ, R73.reuse.H1_H1 ;  /* 0x30000049ff477230 */ /* 0x100fe20000004100 */
[----:B------:R-:W-:Y:S01]  /*61f0*/  LOP3.LUT R66, R67, 0xff0000, R66, 0xf8, !PT ;  /* 0x00ff000043427812 */ /* 0x000fe200078ef842 */
[----:B------:R-:W-:Y:S01]  /*6200*/  HADD2.F32 R73, -RZ, R73.H0_H0 ;  /* 0x20000049ff497230 */ /* 0x000fe20000004100 */
[----:B------:R-:W-:-:S02]  /*6210*/  F2FP.F16.E4M3.UNPACK_B R68, R65.H1 ;  /* 0x00000041ff44723e */ /* 0x000fc400030006ff */
[-C--:B------:R-:W-:Y:S02]  /*6220*/  F2FP.F16.E4M3.UNPACK_B R67, R66.reuse.H1 ;  /* 0x00000042ff43723e */ /* 0x080fe400030006ff */
[----:B------:R-:W-:Y:S01]  /*6230*/  F2FP.F16.E4M3.UNPACK_B R66, R66 ;  /* 0x00000042ff42723e */ /* 0x000fe200020006ff */
[--C-:B------:R-:W-:Y:S01]  /*6240*/  HADD2.F32 R72, -RZ, R68.reuse.H0_H0 ;  /* 0x20000044ff487230 */ /* 0x100fe20000004100 */
[----:B------:R-:W-:Y:S01]  /*6250*/  F2FP.SATFINITE.E4M3.F32.PACK_AB_MERGE_C R13, R13, R64, RZ ;  /* 0x000000400d0d723e */ /* 0x000fe200048070ff */
[--C-:B------:R-:W-:Y:S02]  /*6260*/  HADD2.F32 R74, -RZ, R67.reuse.H0_H0 ;  /* 0x20000043ff4a7230 */ /* 0x100fe40000004100 */
[----:B------:R-:W-:Y:S01]  /*6270*/  HADD2.F32 R67, -RZ, R67.H1_H1 ;  /* 0x30000043ff437230 */ /* 0x000fe20000004100 */
[----:B------:R-:W-:Y:S01]  /*6280*/  F2FP.SATFINITE.E4M3.F32.PACK_AB_MERGE_C R13, R69, R70, R13 ;  /* 0x00000046450d723e */ /* 0x000fe2000480700d */
[----:B------:R-:W-:Y:S02]  /*6290*/  HADD2.F32 R68, -RZ, R68.H1_H1 ;  /* 0x30000044ff447230 */ /* 0x000fe40000004100 */
[----:B------:R-:W-:-:S04]  /*62a0*/  FMUL.FTZ R75, R71, R74 ;  /* 0x0000004a474b7220 */ /* 0x000fc80000410000 */
        /* <DEDUP_REMOVED lines=52> */
.L_x_6643:
[----:B------:R-:W-:Y:S05]  /*65f0*/  BSYNC B3 ;  /* 0x0000000000037941 */ /* 0x000fea0003800000 */
.L_x_6642:
[----:B------:R-:W3:Y:S01]  /*6600*/  LDL R66, [R1+0x4] ;  /* 0x0000040001427983 */ /* 0x000ee20000100800 */
[----:B----4-:R-:W-:-:S05]  /*6610*/  IADD3 R64, P3, R22, R11, RZ ;  /* 0x0000000b16407210 */ /* 0x010fca0007f7e0ff */
[----:B---3--:R-:W-:-:S05]  /*6620*/  IMAD.X R65, R143, 0x1, R66, P3 ;  /* 0x000000018f417824 */ /* 0x008fca00018e0642 */
[----:B------:R0:W-:Y:S03]  /*6630*/  ST.E.128 desc[UR54][R64.64], R12 ;  /* 0x0000000c40007985 */ /* 0x0001e6000c101d36 */
.L_x_6641:
[----:B------:R-:W-:Y:S05]  /*6640*/  BSYNC B2 ;  /* 0x0000000000027941 */ /* 0x000fea0003800000 */
.L_x_6640:
[----:B------:R-:W-:-:S13]  /*6650*/  ISETP.NE.AND P3, PT, R33, RZ, PT ;  /* 0x000000ff2100720c */ /* 0x000fda0003f65270 */
[----:B------:R-:W-:Y:S05]  /*6660*/  @!P3 BRA `(.L_x_6623) ;  /* 0x0000000400e4b947 */ /* 0x000fea0003800000 */
[----:B0-----:R-:W3:Y:S04]  /*6670*/  LDL R12, [R1] ;  /* 0x00000000010c7983 */ /* 0x001ee80000100800 */
[----:B------:R-:W5:Y:S01]  /*6680*/  LDL R66, [R1+0x28] ;  /* 0x0000280001427983 */ /* 0x000f620000100800 */
[----:B----4-:R-:W-:Y:S01]  /*6690*/  IADD3 R64, P3, R220, R11, RZ ;  /* 0x0000000bdc407210 */ /* 0x010fe20007f7e0ff */
[----:B------:R-:W-:Y:S04]  /*66a0*/  BSSY B2, `(.L_x_6644) ;  /* 0x0000074000027945 */ /* 0x000fe80003800000 */
[----:B---3--:R-:W-:-:S02]  /*66b0*/  IMAD.X R65, R143, 0x1, R12, P3 ;  /* 0x000000018f417824 */ /* 0x008fc400018e060c */
[----:B------:R0:W3:Y:S01]  /*66c0*/  LDS.128 R12, [R89+0x29200] ;  /* 0x02920000590c7984 */ /* 0x0000e20000000c00 */
[----:B-----5:R-:W-:-:S13]  /*66d0*/  ISETP.GE.AND P3, PT, R66, R113, PT ;  /* 0x000000714200720c */ /* 0x020fda0003f66270 */
[----:B0-----:R-:W-:Y:S05]  /*66e0*/  @P3 BRA `(.L_x_6645) ;  /* 0x0000000400bc3947 */ /* 0x001fea0003800000 */
[----:B---3--:R-:W-:Y:S01]  /*66f0*/  IMAD.MOV.U32 R60, RZ, RZ, R13 ;  /* 0x000000ffff3c7224 */ /* 0x008fe200078e000d */
        /* <DEDUP_REMOVED lines=20> */
[-C--:B------:R-:W-:Y:S01]  /*6840*/  FFMA.FTZ R13, R66, R11.reuse, -R69 ;  /* 0x0000000b420d7223 */ /* 0x080fe20000010845 */
[----:B------:R-:W-:Y:S01]  /*6850*/  F2FP.F16.E4M3.UNPACK_B R69, R142 ;  /* 0x0000008eff45723e */ /* 0x000fe200020006ff */
[----:B------:R-:W-:Y:S01]  /*6860*/  FFMA.FTZ R68, R68, R11, R71 ;  /* 0x0000000b44447223 */ /* 0x000fe20000010047 */
[-C--:B------:R-:W-:Y:S02]  /*6870*/  F2FP.F16.E4M3.UNPACK_B R11, R60.reuse.H1 ;  /* 0x0000003cff0b723e */ /* 0x080fe400030006ff */
        /* <DEDUP_REMOVED lines=86> */
.L_x_6645:
[----:B------:R-:W-:Y:S05]  /*6de0*/  BSYNC B2 ;  /* 0x0000000000027941 */ /* 0x000fea0003800000 */
.L_x_6644:
[----:B---3--:R0:W-:Y:S02]  /*6df0*/  ST.E.128 desc[UR54][R64.64], R12 ;  /* 0x0000000c40007985 */ /* 0x0081e4000c101d36 */
.L_x_6623:
[----:B------:R-:W-:Y:S05]  /*6e00*/  BSYNC B1 ;  /* 0x0000000000017941 */ /* 0x000fea0003800000 */
.L_x_6622:
[----:B------:R-:W-:-:S03]  /*6e10*/  UMOV UR4, 0xffffffff ;  /* 0xffffffff00047882 */ /* 0x000fc60000000000 */
[----:B------:R-:W-:Y:S05]  /*6e20*/  BRA.DIV UR4, `(.L_x_6646) ;  /* 0x0000030204087947 */ /* 0x000fea000b800000 */
[----:B--2---:R-:W2:Y:S04]  /*6e30*/  SHFL.IDX PT, R119, R119, 0x1, 0x1e1f ;  /* 0x003e1f0077777f89 */ /* 0x004ea800000e0000 */
[----:B------:R-:W0:Y:S02]  /*6e40*/  SHFL.IDX PT, R120, R120, 0x1, 0x1e1f ;  /* 0x003e1f0078787f89 */ /* 0x000e2400000e0000 */
.L_x_6982:
[----:B------:R-:W-:Y:S05]  /*6e50*/  @P4 BRA `(.L_x_6647) ;  /* 0x0000009c00ac4947 */ /* 0x000fea0003800000 */
[----:B------:R-:W-:Y:S01]  /*6e60*/  ISETP.NE.AND P3, PT, R28, RZ, PT ;  /* 0x000000ff1c00720c */ /* 0x000fe20003f65270 */
[----:B------:R-:W-:-:S12]  /*6e70*/  BSSY B1, `(.L_x_6648) ;  /* 0x0000077000017945 */ /* 0x000fd80003800000 */
[----:B------:R-:W-:Y:S05]  /*6e80*/  @!P3 BRA `(.L_x_6649) ;  /* 0x0000000400d4b947 */ /* 0x000fea0003800000 */
[----:B0-----:R0:W0:Y:S01]  /*6e90*/  LDS.128 R12, [R88+0x26200] ;  /* 0x02620000580c7984 */ /* 0x0010220000000c00 */
[----:B------:R-:W-:Y:S01]  /*6ea0*/  IADD3 R60, P3, R16, R120, RZ ;  /* 0x00000078103c7210 */ /* 0x000fe20007f7e0ff */
[----:B------:R-:W-:Y:S04]  /*6eb0*/  BSSY B2, `(.L_x_6650) ;  /* 0x0000071000027945 */ /* 0x000fe80003800000 */
[----:B--2---:R-:W-:Y:S01]  /*6ec0*/  IMAD.X R61, R119, 0x1, R17, P3 ;  /* 0x00000001773d7824 */ /* 0x004fe200018e0611 */
        /* <DEDUP_REMOVED lines=15> */
[----:B------:R-:W-:Y:S01]  /*6fc0*/  MOV R62, R12 ;  /* 0x0000000c003e7202 */ /* 0x000fe20000000f00 */
        /* <DEDUP_REMOVED lines=43> */
[----:B------:R-:W-:Y:S02]  /*7280*/  IMAD.U32 R66, R67, 0x10000, RZ ;  /* 0x0001000043427824 */ /* 0x000fe400078e00ff */
[----:B------:R-:W-:-:S03]  /*7290*/  IMAD.SHL.U32 R57, R70, 0x100, RZ ;  /* 0x0000010046397824 */ /* 0x000fc600078e00ff */
        /* <DEDUP_REMOVED lines=50> */
.L_x_6651:
[----:B------:R-:W-:Y:S05]  /*75c0*/  BSYNC B2 ;  /* 0x0000000000027941 */ /* 0x000fea0003800000 */
.L_x_6650:
[----:B0-----:R0:W-:Y:S02]  /*75d0*/  ST.E.128 desc[UR54][R60.64], R12 ;  /* 0x0000000c3c007985 */ /* 0x0011e4000c101d36 */
.L_x_6649:
[----:B------:R-:W-:Y:S05]  /*75e0*/  BSYNC B1 ;  /* 0x0000000000017941 */ /* 0x000fea0003800000 */
.L_x_6648:
[----:B------:R-:W-:Y:S01]  /*75f0*/  ISETP.NE.AND P3, PT, R29, RZ, PT ;  /* 0x000000ff1d00720c */ /* 0x000fe20003f65270 */
[----:B------:R-:W-:-:S12]  /*7600*/  BSSY B1, `(.L_x_6652) ;  /* 0x0000078000017945 */ /* 0x000fd80003800000 */
[----:B------:R-:W-:Y:S05]  /*7610*/  @!P3 BRA `(.L_x_6653) ;  /* 0x0000000400d8b947 */ /* 0x000fea0003800000 */
[----:B------:R-:W5:Y:S01]  /*7620*/  LDL R58, [R1+0x18] ;  /* 0x00001800013a7983 */ /* 0x000f620000100800 */
[----:B----4-:R-:W-:Y:S01]  /*7630*/  SHF.L.U32 R11, R227, 0x4, RZ ;  /* 0x00000004e30b7819 */ /* 0x010fe200000006ff */
[----:B------:R-:W-:Y:S02]  /*7640*/  BSSY B2, `(.L_x_6654) ;  /* 0x0000072000027945 */ /* 0x000fe40003800000 */
[----:B0-----:R0:W4:Y:S01]  /*7650*/  LDS.128 R12, [R89+0x26200] ;  /* 0x02620000590c7984 */ /* 0x0011220000000c00 */
        /* <DEDUP_REMOVED lines=11> */
[----:B------:R-:W-:Y:S01]  /*7710*/  SHF.R.U32.HI R62, RZ, 0x10, R53 ;  /* 0x00000010ff3e7819 */ /* 0x000fe20000011635 */
[----:B------:R-:W-:Y:S01]  /*7720*/  IMAD.MOV.U32 R53, RZ, RZ, R12 ;  /* 0x000000ffff357224 */ /* 0x000fe200078e000c */
        /* <DEDUP_REMOVED lines=31> */
[----:B------:R-:W-:-:S02]  /*7920*/  HADD2.F32 R61, -RZ, R138.H0_H0 ;  /* 0x2000008aff3d7230 */ /* 0x000fc40000004100 */
        /* <DEDUP_REMOVED lines=9> */
[----:B------:R-:W-:-:S02]  /*79c0*/  HADD2.F32 R58, -RZ, R53.H1_H1 ;  /* 0x30000035ff3a7230 */ /* 0x000fc40000004100 */
[C---:B------:R-:W-:Y:S01]  /*79d0*/  FMUL.FTZ R62, R55.reuse, R62 ;  /* 0x0000003e373e7220 */ /* 0x040fe20000410000 */
[----:B------:R-:W-:Y:S02]  /*79e0*/  HADD2.F32 R54, -RZ, R53.H0_H0 ;  /* 0x20000035ff367230 */ /* 0x000fe40000004100 */
[-C--:B------:R-:W-:Y:S01]  /*79f0*/  FFMA.FTZ R64, R55, R60.reuse, -R64 ;  /* 0x0000003c37407223 */ /* 0x080fe20000010840 */
[----:B------:R-:W-:Y:S02]  /*7a00*/  HADD2.F32 R135, -RZ, R135.H0_H0 ;  /* 0x20000087ff877230 */ /* 0x000fe40000004100 */
[----:B------:R-:W-:Y:S01]  /*7a10*/  FFMA.FTZ R63, R59, R60, R62 ;  /* 0x0000003c3b3f7223 */ /* 0x000fe2000001003e */
[----:B------:R-:W-:Y:S01]  /*7a20*/  F2FP.F16.E4M3.UNPACK_B R59, R15.H1 ;  /* 0x0000000fff3b723e */ /* 0x000fe200030006ff */
[-C--:B------:R-:W-:Y:S01]  /*7a30*/  FMUL.FTZ R53, R58, R61.reuse ;  /* 0x0000003d3a357220 */ /* 0x080fe20000410000 */
[----:B------:R-:W-:Y:S01]  /*7a40*/  FMUL.FTZ R61, R54, R61 ;  /* 0x0000003d363d7220 */ /* 0x000fe20000410000 */
[----:B------:R-:W-:-:S02]  /*7a50*/  F2FP.F16.E4M3.UNPACK_B R62, R52.H1 ;  /* 0x00000034ff3e723e */ /* 0x000fc400030006ff */
[----:B------:R-:W-:Y:S01]  /*7a60*/  F2FP.SATFINITE.E4M3.F32.PACK_AB_MERGE_C R55, R66, R65, RZ ;  /* 0x000000414237723e */ /* 0x000fe200048070ff */
[--C-:B------:R-:W-:Y:S02]  /*7a70*/  HADD2.F32 R65, -RZ, R59.reuse.H0_H0 ;  /* 0x2000003bff417230 */ /* 0x100fe40000004100 */
[----:B------:R-:W-:Y:S01]  /*7a80*/  FFMA.FTZ R58, R58, R135, R61 ;  /* 0x000000873a3a7223 */ /* 0x000fe2000001003d */
[----:B------:R-:W-:Y:S01]  /*7a90*/  HADD2.F32 R66, -RZ, R59.H1_H1 ;  /* 0x3000003bff427230 */ /* 0x000fe20000004100 */
[----:B------:R-:W-:Y:S01]  /*7aa0*/  F2FP.F16.E4M3.UNPACK_B R59, R13.H1 ;  /* 0x0000000dff3b723e */ /* 0x000fe200030006ff */
[----:B------:R-:W-:Y:S01]  /*7ab0*/  HADD2.F32 R67, -RZ, R62.H1_H1 ;  /* 0x3000003eff437230 */ /* 0x000fe20000004100 */
[----:B------:R-:W-:Y:S01]  /*7ac0*/  F2FP.F16.E4M3.UNPACK_B R60, R14.H1 ;  /* 0x0000000eff3c723e */ /* 0x000fe200030006ff */
[----:B------:R-:W-:Y:S01]  /*7ad0*/  FFMA.FTZ R53, R54, R135, -R53 ;  /* 0x0000008736357223 */ /* 0x000fe20000010835 */
[----:B------:R-:W-:Y:S01]  /*7ae0*/  F2FP.F16.E4M3.UNPACK_B R61, R52 ;  /* 0x00000034ff3d723e */ /* 0x000fe200020006ff */
[----:B------:R-:W-:Y:S01]  /*7af0*/  HADD2.F32 R68, -RZ, R59.H1_H1 ;  /* 0x3000003bff447230 */ /* 0x000fe20000004100 */
[----:B------:R-:W-:Y:S01]  /*7b00*/  F2FP.SATFINITE.E4M3.F32.PACK_AB_MERGE_C R54, R63, R64, RZ ;  /* 0x000000403f36723e */ /* 0x000fe200048070ff */
[----:B------:R-:W-:Y:S01]  /*7b10*/  HADD2.F32 R64, -RZ, R60.H1_H1 ;  /* 0x3000003cff407230 */ /* 0x000fe20000004100 */
[----:B------:R-:W-:Y:S01]  /*7b20*/  F2FP.F16.E4M3.UNPACK_B R52, R13 ;  /* 0x0000000dff34723e */ /* 0x000fe200020006ff */
[----:B------:R-:W-:Y:S01]  /*7b30*/  FMUL.FTZ R70, R66, R67 ;  /* 0x0000004342467220 */ /* 0x000fe20000410000 */
[----:B------:R-:W-:-:S02]  /*7b40*/  HADD2.F32 R69, -RZ, R61.H1_H1 ;  /* 0x3000003dff457230 */ /* 0x000fc40000004100 */
        /* <DEDUP_REMOVED lines=8> */
[----:B------:R-:W-:Y:S02]  /*7bd0*/  HADD2.F32 R66, -RZ, R62.H0_H0 ;  /* 0x2000003eff427230 */ /* 0x000fe40000004100 */
[C---:B------:R-:W-:Y:S01]  /*7be0*/  FMUL.FTZ R69, R63.reuse, R69 ;  /* 0x000000453f457220 */ /* 0x040fe20000410000 */
[----:B------:R-:W-:Y:S01]  /*7bf0*/  FFMA.FTZ R15, R63, R67, -R70 ;  /* 0x000000433f0f7223 */ /* 0x000fe20000010846 */
[----:B------:R-:W-:Y:S01]  /*7c00*/  HADD2.F32 R62, -RZ, R14.H0_H0 ;  /* 0x2000000eff3e7230 */ /* 0x000fe20000004100 */
[----:B------:R-:W-:Y:S01]  /*7c10*/  F2FP.SATFINITE.E4M3.F32.PACK_AB_MERGE_C R60, R60, R13, RZ ;  /* 0x0000000d3c3c723e */ /* 0x000fe200048070ff */
[----:B------:R-:W-:-:S02]  /*7c20*/  HADD2.F32 R63, -RZ, R65.H0_H0 ;  /* 0x20000041ff3f7230 */ /* 0x000fc40000004100 */
[----:B------:R-:W-:Y:S01]  /*7c30*/  FFMA.FTZ R68, R64, R67, R69 ;  /* 0x0000004340447223 */ /* 0x000fe20000010045 */
[----:B------:R-:W-:Y:S01]  /*7c40*/  HADD2.F32 R14, -RZ, R14.H1_H1 ;  /* 0x3000000eff0e7230 */ /* 0x000fe20000004100 */
[----:B------:R-:W-:Y:S01]  /*7c50*/  F2FP.SATFINITE.E4M3.F32.PACK_AB_MERGE_C R13, R12, R11, R55 ;  /* 0x0000000b0c0d723e */ /* 0x000fe20004807037 */
[----:B------:R-:W-:Y:S01]  /*7c60*/  HADD2.F32 R61, -RZ, R61.H0_H0 ;  /* 0x2000003dff3d7230 */ /* 0x000fe20000004100 */
[----:B------:R-:W-:Y:S01]  /*7c70*/  F2FP.SATFINITE.E4M3.F32.PACK_AB_MERGE_C R12, R58, R53, R54 ;  /* 0x000000353a0c723e */ /* 0x000fe20004807036 */
[----:B------:R-:W-:Y:S01]  /*7c80*/  HADD2.F32 R65, -RZ, R65.H1_H1 ;  /* 0x30000041ff417230 */ /* 0x000fe20000004100 */
[----:B------:R-:W-:Y:S01]  /*7c90*/  F2FP.SATFINITE.E4M3.F32.PACK_AB_MERGE_C R15, R68, R15, RZ ;  /* 0x0000000f440f723e */ /* 0x000fe200048070ff */
        /* <DEDUP_REMOVED lines=12> */
.L_x_6655:
[----:B------:R-:W-:Y:S05]  /*7d60*/  BSYNC B2 ;  /* 0x0000000000027941 */ /* 0x000fea0003800000 */
.L_x_6654:
[----:B------:R0:W-:Y:S02]  /*7d70*/  ST.E.128 desc[UR54][R56.64], R12 ;  /* 0x0000000c38007985 */ /* 0x0001e4000c101d36 */
.L_x_6653:
[----:B------:R-:W-:Y:S05]  /*7d80*/  BSYNC B1 ;  /* 0x0000000000017941 */ /* 0x000fea0003800000 */
.L_x_6652:
        /* <DEDUP_REMOVED lines=22> */
[----:B------:R-:W-:Y:S01]  /*7ef0*/  IMAD.MOV.U32 R11, RZ, RZ, R13 ;  /* 0x000000ffff0b7224 */ /* 0x000fe200078e000d */
        /* <DEDUP_REMOVED lines=96> */
.L_x_6659:
[----:B------:R-:W-:Y:S05]  /*8500*/  BSYNC B2 ;  /* 0x0000000000027941 */ /* 0x000fea0003800000 */
.L_x_6658:
[----:B------:R0:W-:Y:S02]  /*8510*/  ST.E.128 desc[UR54][R52.64], R12 ;  /* 0x0000000c34007985 */ /* 0x0001e4000c101d36 */
.L_x_6657:
[----:B------:R-:W-:Y:S05]  /*8520*/  BSYNC B1 ;  /* 0x0000000000017941 */ /* 0x000fea0003800000 */
.L_x_6656:
[----:B------:R-:W-:Y:S01]  /*8530*/  ISETP.NE.AND P3, PT, R31, RZ, PT ;  /* 0x000000ff1f00720c */ /* 0x000fe20003f65270 */
[----:B------:R-:W-:-:S12]  /*8540*/  BSSY B1, `(.L_x_6660) ;  /* 0x0000078000017945 */ /* 0x000fd80003800000 */
[----:B------:R-:W-:Y:S05]  /*8550*/  @!P3 BRA `(.L_x_6661) ;  /* 0x0000000400d8b947 */ /* 0x000fea0003800000 */
[----:B0-----:R-:W2:Y:S04]  /*8560*/  LDL R12, [R1+0x8] ;  /* 0x00000800010c7983 */ /* 0x001ea80000100800 */
[----:B----4-:R-:W4:Y:S01]  /*8570*/  LDL R11, [R1+0x24] ;  /* 0x00002400010b7983 */ /* 0x010f220000100800 */
[----:B------:R-:W-:Y:S01]  /*8580*/  IADD3 R48, P3, R23, R120, RZ ;  /* 0x0000007817307210 */ /* 0x000fe20007f7e0ff */
[----:B------:R-:W-:Y:S03]  /*8590*/  BSSY B2, `(.L_x_6662) ;  /* 0x0000071000027945 */ /* 0x000fe60003800000 */
[----:B--2---:R-:W-:Y:S02]  /*85a0*/  IADD3.X R49, R119, R12, RZ, P3, !PT ;  /* 0x0000000c77317210 */ /* 0x004fe40001ffe4ff */
        /* <DEDUP_REMOVED lines=13> */
[----:B------:R-:W-:Y:S01]  /*8680*/  IMAD.SHL.U32 R46, R46, 0x100, RZ ;  /* 0x000001002e2e7824 */ /* 0x000fe200078e00ff */
[----:B------:R-:W-:Y:S01]  /*8690*/  SHF.R.U32.HI R54, RZ, 0x10, R45 ;  /* 0x00000010ff367819 */ /* 0x000fe2000001162d */
[----:B--2---:R-:W-:Y:S01]  /*86a0*/  IMAD.MOV.U32 R11, RZ, RZ, R13 ;  /* 0x000000ffff0b7224 */ /* 0x004fe200078e000d */
[----:B------:R-:W-:Y:S01]  /*86b0*/  LOP3.LUT R47, R47, 0xff00, R44, 0xf8, !PT ;  /* 0x0000ff002f2f7812 */ /* 0x000fe200078ef82c */
[----:B------:R-:W-:Y:S01]  /*86c0*/  IMAD.U32 R13, R50, 0x10000, RZ ;  /* 0x00010000320d7824 */ /* 0x000fe200078e00ff */
[----:B------:R-:W-:Y:S01]  /*86d0*/  LOP3.LUT R46, R51, 0xff00, R46, 0xf8, !PT ;  /* 0x0000ff00332e7812 */ /* 0x000fe200078ef82e */
[----:B------:R-:W-:Y:S01]  /*86e0*/  IMAD.MOV.U32 R45, RZ, RZ, R12 ;  /* 0x000000ffff2d7224 */ /* 0x000fe200078e000c */
[----:B------:R-:W-:Y:S01]  /*86f0*/  F2FP.F16.E4M3.UNPACK_B R50, R132.H1 ;  /* 0x00000084ff32723e */ /* 0x000fe200030006ff */
[----:B------:R-:W-:Y:S01]  /*8700*/  IMAD.U32 R12, R54, 0x10000, RZ ;  /* 0x00010000360c7824 */ /* 0x000fe200078e00ff */
[----:B------:R-:W-:-:S02]  /*8710*/  F2FP.F16.E4M3.UNPACK_B R44, R11 ;  /* 0x0000000bff2c723e */ /* 0x000fc400020006ff */
[----:B------:R-:W-:Y:S01]  /*8720*/  LOP3.LUT R13, R46, 0xff0000, R13, 0xf8, !PT ;  /* 0x00ff00002e0d7812 */ /* 0x000fe200078ef80d */
[----:B------:R-:W-:Y:S01]  /*8730*/  HADD2.F32 R55, -RZ, R50.H0_H0 ;  /* 0x20000032ff377230 */ /* 0x000fe20000004100 */
[----:B------:R-:W-:Y:S01]  /*8740*/  F2FP.F16.E4M3.UNPACK_B R51, R131.H1 ;  /* 0x00000083ff33723e */ /* 0x000fe200030006ff */
[--C-:B------:R-:W-:Y:S01]  /*8750*/  HADD2.F32 R46, -RZ, R44.reuse.H1_H1 ;  /* 0x3000002cff2e7230 */ /* 0x100fe20000004100 */
[----:B------:R-:W-:Y:S01]  /*8760*/  F2FP.F16.E4M3.UNPACK_B R11, R11.H1 ;  /* 0x0000000bff0b723e */ /* 0x000fe200030006ff */
[----:B------:R-:W-:Y:S01]  /*8770*/  HADD2.F32 R44, -RZ, R44.H0_H0 ;  /* 0x2000002cff2c7230 */ /* 0x000fe20000004100 */
[----:B------:R-:W-:Y:S01]  /*8780*/  LOP3.LUT R12, R47, 0xff0000, R12, 0xf8, !PT ;  /* 0x00ff00002f0c7812 */ /* 0x000fe200078ef80c */
[----:B------:R-:W-:Y:S02]  /*8790*/  HADD2.F32 R53, -RZ, R51.H0_H0 ;  /* 0x20000033ff357230 */ /* 0x000fe40000004100 */
[----:B------:R-:W-:Y:S01]  /*87a0*/  FMUL.FTZ R57, R46, R55 ;  /* 0x000000372e397220 */ /* 0x000fe20000410000 */
[----:B------:R-:W-:-:S02]  /*87b0*/  HADD2.F32 R52, -RZ, R50.H1_H1 ;  /* 0x30000032ff347230 */ /* 0x000fc40000004100 */
        /* <DEDUP_REMOVED lines=78> */
.L_x_6663:
[----:B------:R-:W-:Y:S05]  /*8ca0*/  BSYNC B2 ;  /* 0x0000000000027941 */ /* 0x000fea0003800000 */
.L_x_6662:
[----:B--2---:R0:W-:Y:S02]  /*8cb0*/  ST.E.128 desc[UR54][R48.64], R12 ;  /* 0x0000000c30007985 */ /* 0x0041e4000c101d36 */
.L_x_6661:
[----:B------:R-:W-:Y:S05]  /*8cc0*/  BSYNC B1 ;  /* 0x0000000000017941 */ /* 0x000fea0003800000 */
.L_x_6660:
        /* <DEDUP_REMOVED lines=119> */
.L_x_6667:
[----:B------:R-:W-:Y:S05]  /*9440*/  BSYNC B2 ;  /* 0x0000000000027941 */ /* 0x000fea0003800000 */
.L_x_6666:
[----:B--2---:R0:W-:Y:S02]  /*9450*/  ST.E.128 desc[UR54][R44.64], R12 ;  /* 0x0000000c2c007985 */ /* 0x0041e4000c101d36 */
.L_x_6665:
[----:B------:R-:W-:Y:S05]  /*9460*/  BSYNC B1 ;  /* 0x0000000000017941 */ /* 0x000fea0003800000 */
.L_x_6664:
[----:B------:R-:W-:-:S13]  /*9470*/  ISETP.NE.AND P3, PT, R33, RZ, PT ;  /* 0x000000ff2100720c */ /* 0x000fda0003f65270 */
[----:B------:R-:W-:Y:S05]  /*9480*/  @!P3 BRA `(.L_x_6647) ;  /* 0x000000780020b947 */ /* 0x000fea0003800000 */
[----:B0-----:R-:W2:Y:S04]  /*9490*/  LDL R12, [R1] ;  /* 0x00000000010c7983 */ /* 0x001ea80000100800 */
[----:B----4-:R-:W4:Y:S01]  /*94a0*/  LDL R11, [R1+0x28] ;  /* 0x00002800010b7983 */ /* 0x010f220000100800 */
[----:B------:R-:W-:Y:S01]  /*94b0*/  IADD3 R40, P3, R220, R120, RZ ;  /* 0x00000078dc287210 */ /* 0x000fe20007f7e0ff */
[----:B------:R-:W-:Y:S03]  /*94c0*/  BSSY B1, `(.L_x_6668) ;  /* 0x000006e000017945 */ /* 0x000fe60003800000 */
[----:B--2---:R-:W-:Y:S02]  /*94d0*/  IADD3.X R41, R119, R12, RZ, P3, !PT ;  /* 0x0000000c77297210 */ /* 0x004fe40001ffe4ff */
[----:B------:R0:W2:Y:S01]  /*94e0*/  LDS.128 R12, [R89+0x2b200] ;  /* 0x02b20000590c7984 */ /* 0x0000a20000000c00 */
        /* <DEDUP_REMOVED lines=107> */
.L_x_6669:
[----:B------:R-:W-:Y:S05]  /*9ba0*/  BSYNC B1 ;  /* 0x0000000000017941 */ /* 0x000fea0003800000 */
.L_x_6668:
[----:B--2---:R0:W-:Y:S01]  /*9bb0*/  ST.E.128 desc[UR54][R40.64], R12 ;  /* 0x0000000c28007985 */ /* 0x0041e2000c101d36 */
[----:B------:R-:W-:Y:S05]  /*9bc0*/  BRA `(.L_x_6647) ;  /* 0x0000007000507947 */ /* 0x000fea0003800000 */
.L_x_6613:
        /* <DEDUP_REMOVED lines=20> */
[----:B------:R-:W-:-:S04]  /*9d10*/  IADD3 R36, R36, -0x80, RZ ;  /* 0xffffff8024247810 */ /* 0x000fc80007ffe0ff */
[----:B------:R-:W-:-:S04]  /*9d20*/  LEA.HI R36, R36, R37, RZ, 0x1 ;  /* 0x0000002524247211 */ /* 0x000fc800078f08ff */
[----:B------:R-:W-:-:S04]  /*9d30*/  SHF.R.S32.HI R36, RZ, 0x1, R36 ;  /* 0x00000001ff247819 */ /* 0x000fc80000011424 */
[----:B------:R-:W-:Y:S02]  /*9d40*/  ISETP.GE.AND P3, PT, R36, R92, PT ;  /* 0x0000005c2400720c */ /* 0x000fe40003f66270 */
[----:B------:R-:W-:-:S11]  /*9d50*/  CS2R R36, SRZ ;  /* 0x0000000000247805 */ /* 0x000fd6000001ff00 */
        /* <DEDUP_REMOVED lines=28> */
.L_x_6671:
[----:B------:R-:W-:Y:S05]  /*9f20*/  BSYNC B1 ;  /* 0x0000000000017941 */ /* 0x000fea0003800000 */
.L_x_6670:
        /* <DEDUP_REMOVED lines=46> */
.L_x_6673:
[----:B------:R-:W-:Y:S05]  /*a210*/  BSYNC B1 ;  /* 0x0000000000017941 */ /* 0x000fea0003800000 */
.L_x_6672:
        /* <DEDUP_REMOVED lines=25> */
[----:B------:R-:W-:Y:S01]  /*a3b0*/  IMAD.MOV.U32 R146, RZ, RZ, R80 ;  /* 0x000000ffff927224 */ /* 0x000fe200078e0050 */
[----:B------:R-:W-:Y:S06]  /*a3c0*/  @!P2 BRA `(.L_x_6674) ;  /* 0x000000000004a947 */ /* 0x000fec0003800000 */
[----:B------:R-:W-:Y:S01]  /*a3d0*/  BPT.TRAP 0x1 ;  /* 0x000000040000795c */ /* 0x000fe20000300000 */
.L_x_6674:
[----:B------:R-:W2:Y:S01]  /*a3e0*/  LDL R11, [R1+0x14] ;  /* 0x00001400010b7983 */ /* 0x000ea20000100800 */
[----:B------:R-:W-:Y:S01]  /*a3f0*/  LEA R93, R19, R18, 0x3 ;  /* 0x00000012135d7211 */ /* 0x000fe200078e18ff */
[----:B------:R-:W-:Y:S01]  /*a400*/  BSSY B1, `(.L_x_6675) ;  /* 0x0000004000017945 */ /* 0x000fe20003800000 */
[----:B--2---:R-:W-:-:S04]  /*a410*/  SHF.L.U32 R94, R11, 0x1f, RZ ;  /* 0x0000001f0b5e7819 */ /* 0x004fc800000006ff */
[----:B------:R-:W1:Y:S02]  /*a420*/  SYNCS.PHASECHK.TRANS64.TRYWAIT P5, [R93+URZ+0x33490], R94 ;  /* 0x0334905e5d0075a7 */ /* 0x000e6400080a017f */
[----:B-1----:R-:W-:Y:S05]  /*a430*/  @!P5 BRA `(.L_x_6676) ;  /* 0x000002c800d0d947 */ /* 0x002fea0003800000 */
.L_x_6983:
[----:B------:R-:W-:Y:S05]  /*a440*/  BSYNC B1 ;  /* 0x0000000000017941 */ /* 0x000fea0003800000 */
.L_x_6675:
[----:B------:R-:W2:Y:S01]  /*a450*/  LDC R131, c[0x0][0x2f4] ;  /* 0x0000bd00ff837b82 */ /* 0x000ea20000000800 */
[----:B------:R-:W-:Y:S01]  /*a460*/  UMOV UR4, 0xffffffff ;  /* 0xffffffff00047882 */ /* 0x000fe20000000000 */
[----:B--2---:R-:W-:Y:S02]  /*a470*/  IMAD.IADD R138, R131, 0x1, -R114 ;  /* 0x00000001838a7824 */ /* 0x004fe400078e0a72 */
[----:B------:R-:W-:Y:S05]  /*a480*/  BRA.DIV UR4, `(.L_x_6677) ;  /* 0x000002ca04d07947 */ /* 0x000fea000b800000 */
[----:B------:R2:W3:Y:S04]  /*a490*/  SHFL.IDX PT, R147, R119, RZ, 0x1e1f ;  /* 0x001e1fff77937589 */ /* 0x0004e800000e0000 */
[----:B------:R2:W4:Y:S02]  /*a4a0*/  SHFL.IDX PT, R11, R120, RZ, 0x1e1f ;  /* 0x001e1fff780b7589 */ /* 0x00052400000e0000 */
.L_x_6987:
        /* <DEDUP_REMOVED lines=51> */
[--C-:B------:R-:W-:Y:S02]  /*a7e0*/  SHF.R.U32.HI R46, RZ, 0x8, R71.reuse ;  /* 0x00000008ff2e7819 */ /* 0x100fe40000011647 */
[----:B------:R-:W-:Y:S01]  /*a7f0*/  LOP3.LUT R167, R71, 0xff, RZ, 0xc0, !PT ;  /* 0x000000ff47a77812 */ /* 0x000fe200078ec0ff */
[----:B------:R-:W-:Y:S01]  /*a800*/  IMAD.U32 R45, R45, 0x10000, RZ ;  /* 0x000100002d2d7824 */ /* 0x000fe200078e00ff */
[----:B------:R-:W-:Y:S01]  /*a810*/  SHF.R.U32.HI R71, RZ, 0x18, R71 ;  /* 0x00000018ff477819 */ /* 0x000fe20000011647 */
[----:B------:R-:W-:Y:S01]  /*a820*/  IMAD.SHL.U32 R46, R46, 0x100, RZ ;  /* 0x000001002e2e7824 */ /* 0x000fe200078e00ff */
[----:B------:R-:W-:-:S02]  /*a830*/  LOP3.LUT R163, R70, 0xff0000, R68, 0xf8, !PT ;  /* 0x00ff000046a37812 */ /* 0x000fc400078ef844 */
[----:B------:R-:W-:Y:S02]  /*a840*/  LOP3.LUT R70, R165, 0xff0000, R47, 0xf8, !PT ;  /* 0x00ff0000a5467812 */ /* 0x000fe400078ef82f */
[----:B------:R-:W-:Y:S02]  /*a850*/  PRMT R69, R71, 0x654, R167 ;  /* 0x0000065447457816 */ /* 0x000fe400000000a7 */
[----:B------:R-:W-:Y:S02]  /*a860*/  PRMT R162, R164, 0x654, R162 ;  /* 0x00000654a4a27816 */ /* 0x000fe400000000a2 */
[----:B------:R-:W-:Y:S02]  /*a870*/  SHF.L.U32 R71, R161, 0x8, RZ ;  /* 0x00000008a1477819 */ /* 0x000fe400000006ff */
[----:B0-----:R-:W-:Y:S02]  /*a880*/  F2FP.F16.E4M3.UNPACK_B R161, R85 ;  /* 0x00000055ffa1723e */ /* 0x001fe400020006ff */
[----:B------:R-:W-:-:S02]  /*a890*/  F2FP.F16.E4M3.UNPACK_B R164, R70 ;  /* 0x00000046ffa4723e */ /* 0x000fc400020006ff */
[----:B--2---:R-:W-:Y:S01]  /*a8a0*/  F2FP.F16.E4M3.UNPACK_B R47, R13 ;  /* 0x0000000dff2f723e */ /* 0x004fe200020006ff */
[----:B------:R-:W-:Y:S01]  /*a8b0*/  HADD2.F32 R68, -RZ, R161.H0_H0 ;  /* 0x200000a1ff447230 */ /* 0x000fe20000004100 */
[----:B------:R-:W-:Y:S01]  /*a8c0*/  LOP3.LUT R71, R162, 0xff00, R71, 0xf8, !PT ;  /* 0x0000ff00a2477812 */ /* 0x000fe200078ef847 */
[--C-:B------:R-:W-:Y:S01]  /*a8d0*/  HADD2.F32 R167, -RZ, R164.reuse.H0_H0 ;  /* 0x200000a4ffa77230 */ /* 0x100fe20000004100 */
[----:B------:R-:W-:Y:S01]  /*a8e0*/  F2FP.F16.E4M3.UNPACK_B R165, R163 ;  /* 0x000000a3ffa5723e */ /* 0x000fe200020006ff */
[----:B------:R-:W-:Y:S01]  /*a8f0*/  HADD2.F32 R162, -RZ, R47.H0_H0 ;  /* 0x2000002fffa27230 */ /* 0x000fe20000004100 */
[----:B------:R-:W-:Y:S01]  /*a900*/  F2FP.F16.E4M3.UNPACK_B R85, R85.H1 ;  /* 0x00000055ff55723e */ /* 0x000fe200030006ff */
[----:B------:R-:W-:Y:S02]  /*a910*/  HADD2.F32 R164, -RZ, R164.H1_H1 ;  /* 0x300000a4ffa47230 */ /* 0x000fe40000004100 */
[----:B------:R-:W-:Y:S01]  /*a920*/  FMUL.FTZ R168, R68, R167 ;  /* 0x000000a744a87220 */ /* 0x000fe20000410000 */
[----:B------:R-:W-:-:S02]  /*a930*/  HADD2.F32 R166, -RZ, R165.H0_H0 ;  /* 0x200000a5ffa67230 */ /* 0x000fc40000004100 */
[C---:B------:R-:W-:Y:S01]  /*a940*/  FMUL.FTZ R167, R162.reuse, R167 ;  /* 0x000000a7a2a77220 */ /* 0x040fe20000410000 */
[----:B------:R-:W-:Y:S01]  /*a950*/  HADD2.F32 R47, -RZ, R47.H1_H1 ;  /* 0x3000002fff2f7230 */ /* 0x000fe20000004100 */
[----:B------:R-:W-:Y:S01]  /*a960*/  F2FP.F16.E4M3.UNPACK_B R163, R163.H1 ;  /* 0x000000a3ffa3723e */ /* 0x000fe200030006ff */
[----:B------:R-:W-:Y:S02]  /*a970*/  HADD2.F32 R165, -RZ, R165.H1_H1 ;  /* 0x300000a5ffa57230 */ /* 0x000fe40000004100 */
[-C--:B------:R-:W-:Y:S01]  /*a980*/  FFMA.FTZ R162, R162, R166.reuse, -R168 ;  /* 0x000000a6a2a27223 */ /* 0x080fe200000108a8 */
[----:B------:R-:W-:Y:S01]  /*a990*/  FFMA.FTZ R68, R68, R166, R167 ;  /* 0x000000a644447223 */ /* 0x000fe200000100a7 */
[----:B------:R-:W-:Y:S01]  /*a9a0*/  HADD2.F32 R166, -RZ, R161.H1_H1 ;  /* 0x300000a1ffa67230 */ /* 0x000fe20000004100 */
[----:B------:R-:W-:Y:S02]  /*a9b0*/  LOP3.LUT R69, R69, 0xff00, R46, 0xf8, !PT ;  /* 0x0000ff0045457812 */ /* 0x000fe400078ef82e */
[----:B------:R-:W-:-:S02]  /*a9c0*/  LOP3.LUT R71, R71, 0xff0000, R44, 0xf8, !PT ;  /* 0x00ff000047477812 */ /* 0x000fc400078ef82c */
        /* <DEDUP_REMOVED lines=9> */
[----:B------:R-:W-:Y:S01]  /*aa60*/  MOV R45, R87 ;  /* 0x00000057002d7202 */ /* 0x000fe20000000f00 */
[----:B------:R-:W-:-:S02]  /*aa70*/  HADD2.F32 R167, -RZ, R164.H0_H0 ;  /* 0x200000a4ffa77230 */ /* 0x000fc40000004100 */
[----:B------:R-:W-:Y:S01]  /*aa80*/  HADD2.F32 R70, -RZ, R165.H0_H0 ;  /* 0x200000a5ff467230 */ /* 0x000fe20000004100 */
[----:B------:R-:W-:Y:S01]  /*aa90*/  F2FP.F16.E4M3.UNPACK_B R46, R45 ;  /* 0x0000002dff2e723e */ /* 0x000fe200020006ff */
[----:B------:R-:W-:Y:S02]  /*aaa0*/  HADD2.F32 R85, -RZ, R85.H1_H1 ;  /* 0x30000055ff557230 */ /* 0x000fe40000004100 */
[CC--:B------:R-:W-:Y:S01]  /*aab0*/  FMUL.FTZ R168, R13.reuse, R167.reuse ;  /* 0x000000a70da87220 */ /* 0x0c0fe20000410000 */
[----:B------:R-:W-:Y:S02]  /*aac0*/  HADD2.F32 R164, -RZ, R164.H1_H1 ;  /* 0x300000a4ffa47230 */ /* 0x000fe40000004100 */
[C---:B------:R-:W-:Y:S01]  /*aad0*/  FMUL.FTZ R167, R70.reuse, R167 ;  /* 0x000000a746a77220 */ /* 0x040fe20000410000 */
[----:B------:R-:W-:Y:S02]  /*aae0*/  IMAD.MOV.U32 R87, RZ, RZ, R15 ;  /* 0x000000ffff577224 */ /* 0x000fe400078e000f */
[-C--:B------:R-:W-:Y:S01]  /*aaf0*/  FFMA.FTZ R70, R70, R166.reuse, -R168 ;  /* 0x000000a646467223 */ /* 0x080fe200000108a8 */
[----:B------:R-:W-:Y:S01]  /*ab00*/  F2FP.F16.E4M3.UNPACK_B R45, R45.H1 ;  /* 0x0000002dff2d723e */ /* 0x000fe200030006ff */
[----:B------:R-:W-:Y:S01]  /*ab10*/  FFMA.FTZ R13, R13, R166, R167 ;  /* 0x000000a60d0d7223 */ /* 0x000fe200000100a7 */
[----:B------:R-:W-:Y:S01]  /*ab20*/  HADD2.F32 R166, -RZ, R165.H1_H1 ;  /* 0x300000a5ffa67230 */ /* 0x000fe20000004100 */
[----:B------:R-:W-:Y:S01]  /*ab30*/  F2FP.F16.E4M3.UNPACK_B R15, R87 ;  /* 0x00000057ff0f723e */ /* 0x000fe200020006ff */
[----:B------:R-:W-:-:S02]  /*ab40*/  HADD2.F32 R165, -RZ, R163.H1_H1 ;  /* 0x300000a3ffa57230 */ /* 0x000fc40000004100 */
[CC--:B------:R-:W-:Y:S01]  /*ab50*/  FMUL.FTZ R163, R85.reuse, R164.reuse ;  /* 0x000000a455a37220 */ /* 0x0c0fe20000410000 */
[C---:B------:R-:W-:Y:S01]  /*ab60*/  FMUL.FTZ R164, R166.reuse, R164 ;  /* 0x000000a4a6a47220 */ /* 0x040fe20000410000 */
[--C-:B------:R-:W-:Y:S02]  /*ab70*/  HADD2.F32 R168, -RZ, R15.reuse.H0_H0 ;  /* 0x2000000fffa87230 */ /* 0x100fe40000004100 */
[-C--:B------:R-:W-:Y:S01]  /*ab80*/  FFMA.FTZ R163, R166, R165.reuse, -R163 ;  /* 0x000000a5a6a37223 */ /* 0x080fe200000108a3 */
[----:B------:R-:W-:Y:S02]  /*ab90*/  HADD2.F32 R166, -RZ, R46.H0_H0 ;  /* 0x2000002effa67230 */ /* 0x000fe40000004100 */
[----:B------:R-:W-:Y:S01]  /*aba0*/  FFMA.FTZ R85, R85, R165, R164 ;  /* 0x000000a555557223 */ /* 0x000fe200000100a4 */
[----:B------:R-:W-:Y:S01]  /*abb0*/  F2FP.F16.E4M3.UNPACK_B R164, R44 ;  /* 0x0000002cffa4723e */ /* 0x000fe200020006ff */
[----:B------:R-:W-:Y:S01]  /*abc0*/  HADD2.F32 R15, -RZ, R15.H1_H1 ;  /* 0x3000000fff0f7230 */ /* 0x000fe20000004100 */
        /* <DEDUP_REMOVED lines=136> */
[----:B------:R-:W-:-:S03]  /*b450*/  MOV R14, R70 ;  /* 0x00000046000e7202 */ /* 0x000fc60000000f00 */
[----:B------:R-:W-:-:S07]  /*b460*/  IMAD.MOV.U32 R86, RZ, RZ, R157 ;  /* 0x000000ffff567224 */ /* 0x000fce00078e009d */
.L_x_6683:
[----:B------:R-:W-:Y:S05]  /*b470*/  BSYNC B3 ;  /* 0x0000000000037941 */ /* 0x000fea0003800000 */
.L_x_6682:
[----:B----4-:R-:W-:-:S05]  /*b480*/  IADD3 R44, P3, R21, R11, RZ ;  /* 0x0000000b152c7210 */ /* 0x010fca0007f7e0ff */
[----:B------:R-:W-:Y:S01]  /*b490*/  IMAD.X R45, R147, 0x1, R108, P3 ;  /* 0x00000001932d7824 */ /* 0x000fe200018e066c */
[----:B------:R-:W-:-:S04]  /*b4a0*/  ISETP.GE.AND P3, PT, R160, R131, PT ;  /* 0x00000083a000720c */ /* 0x000fc80003f66270 */
[----:B--2---:R2:W-:Y:S09]  /*b4b0*/  ST.E.128 desc[UR54][R44.64], R12 ;  /* 0x0000000c2c007985 */ /* 0x0045f2000c101d36 */
[----:B------:R-:W-:-:S04]  /*b4c0*/  @!P3 IADD3 R46, P5, R11, R160, RZ ;  /* 0x000000a00b2eb210 */ /* 0x000fc80007fbe0ff */
[----:B------:R-:W-:-:S05]  /*b4d0*/  @!P3 LEA.HI.X.SX32 R47, R160, R147, 0x1, P5 ;  /* 0x00000093a02fb211 */ /* 0x000fca00028f0eff */
[----:B0-----:R2:W-:Y:S04]  /*b4e0*/  @!P3 ST.E.128 desc[UR54][R46.64], R84 ;  /* 0x000000542e00b985 */ /* 0x0015e8000c101d36 */
.L_x_6681:
[----:B------:R-:W-:Y:S05]  /*b4f0*/  BSYNC B2 ;  /* 0x0000000000027941 */ /* 0x000fea0003800000 */
.L_x_6680:
        /* <DEDUP_REMOVED lines=22> */
[----:B------:R-:W-:-:S03]  /*b660*/  IMAD.IADD R44, R18, 0x1, R44 ;  /* 0x00000001122c7824 */ /* 0x000fc600078e022c */
[----:B------:R-:W-:-:S03]  /*b670*/  IADD3 R12, R18, R12, RZ ;  /* 0x0000000c120c7210 */ /* 0x000fc60007ffe0ff */
        /* <DEDUP_REMOVED lines=18> */
[----:B------:R-:W-:Y:S02]  /*b7a0*/  SHF.R.U32.HI R87, RZ, 0x10, R53 ;  /* 0x00000010ff577819 */ /* 0x000fe40000011635 */
[----:B------:R-:W-:Y:S01]  /*b7b0*/  PRMT R84, R84, 0x654, R42 ;  /* 0x0000065454547816 */ /* 0x000fe2000000002a */
[----:B------:R-:W-:Y:S01]  /*b7c0*/  IMAD.U32 R52, R52, 0x10000, RZ ;  /* 0x0001000034347824 */ /* 0x000fe200078e00ff */
[----:B------:R-:W-:Y:S01]  /*b7d0*/  PRMT R85, R85, 0x654, R86 ;  /* 0x0000065455557816 */ /* 0x000fe20000000056 */
[----:B------:R-:W-:Y:S01]  /*b7e0*/  IMAD.U32 R87, R87, 0x10000, RZ ;  /* 0x0001000057577824 */ /* 0x000fe200078e00ff */
[----:B------:R-:W-:-:S02]  /*b7f0*/  LOP3.LUT R54, R84, 0xff00, R54, 0xf8, !PT ;  /* 0x0000ff0054367812 */ /* 0x000fc400078ef836 */
[----:B------:R-:W-:Y:S02]  /*b800*/  LOP3.LUT R43, R85, 0xff00, R43, 0xf8, !PT ;  /* 0x0000ff00552b7812 */ /* 0x000fe400078ef82b */
[--C-:B------:R-:W-:Y:S02]  /*b810*/  SHF.R.U32.HI R53, RZ, 0x18, R55.reuse ;  /* 0x00000018ff357819 */ /* 0x100fe40000011637 */
[----:B------:R-:W-:Y:S02]  /*b820*/  LOP3.LUT R156, R55, 0xff, RZ, 0xc0, !PT ;  /* 0x000000ff379c7812 */ /* 0x000fe400078ec0ff */
[--C-:B------:R-:W-:Y:S02]  /*b830*/  SHF.R.U32.HI R41, RZ, 0x8, R55.reuse ;  /* 0x00000008ff297819 */ /* 0x100fe40000011637 */
[----:B------:R-:W-:Y:S02]  /*b840*/  SHF.R.U32.HI R42, RZ, 0x10, R55 ;  /* 0x00000010ff2a7819 */ /* 0x000fe40000011637 */
[----:B------:R-:W-:Y:S01]  /*b850*/  PRMT R55, R71, 0x654, R70 ;  /* 0x0000065447377816 */ /* 0x000fe20000000046 */
[----:B------:R-:W-:Y:S01]  /*b860*/  IMAD.SHL.U32 R41, R41, 0x100, RZ ;  /* 0x0000010029297824 */ /* 0x000fe200078e00ff */
[----:B------:R-:W-:Y:S01]  /*b870*/  LOP3.LUT R71, R54, 0xff0000, R52, 0xf8, !PT ;  /* 0x00ff000036477812 */ /* 0x000fe200078ef834 */
[----:B------:R-:W-:Y:S01]  /*b880*/  IMAD.U32 R42, R42, 0x10000, RZ ;  /* 0x000100002a2a7824 */ /* 0x000fe200078e00ff */
[----:B------:R-:W-:-:S02]  /*b890*/  LOP3.LUT R52, R43, 0xff0000, R87, 0xf8, !PT ;  /* 0x00ff00002b347812 */ /* 0x000fc400078ef857 */
[----:B0-----:R-:W-:Y:S02]  /*b8a0*/  MOV R54, R45 ;  /* 0x0000002d00367202 */ /* 0x001fe40000000f00 */
        /* <DEDUP_REMOVED lines=20> */
[----:B------:R-:W-:Y:S02]  /*b9f0*/  LOP3.LUT R41, R53, 0xff00, R41, 0xf8, !PT ;  /* 0x0000ff0035297812 */ /* 0x000fe400078ef829 */
        /* <DEDUP_REMOVED lines=13> */
[----:B------:R-:W-:-:S02]  /*bad0*/  HADD2.F32 R52, -RZ, R85.H0_H0 ;  /* 0x20000055ff347230 */ /* 0x000fc40000004100 */
[----:B------:R-:W-:Y:S02]  /*bae0*/  HADD2.F32 R54, -RZ, R54.H1_H1 ;  /* 0x30000036ff367230 */ /* 0x000fe40000004100 */
[CC--:B------:R-:W-:Y:S01]  /*baf0*/  FMUL.FTZ R156, R13.reuse, R87.reuse ;  /* 0x000000570d9c7220 */ /* 0x0c0fe20000410000 */
[----:B------:R-:W-:Y:S02]  /*bb00*/  HADD2.F32 R84, -RZ, R84.H1_H1 ;  /* 0x30000054ff547230 */ /* 0x000fe40000004100 */
[C---:B------:R-:W-:Y:S01]  /*bb10*/  FMUL.FTZ R87, R52.reuse, R87 ;  /* 0x0000005734577220 */ /* 0x040fe20000410000 */
[----:B------:R-:W-:Y:S02]  /*bb20*/  IMAD.MOV.U32 R41, RZ, RZ, R47 ;  /* 0x000000ffff297224 */ /* 0x000fe400078e002f */
[-C--:B------:R-:W-:Y:S01]  /*bb30*/  FFMA.FTZ R52, R52, R86.reuse, -R156 ;  /* 0x0000005634347223 */ /* 0x080fe2000001089c */
[----:B------:R-:W-:Y:S02]  /*bb40*/  HADD2.F32 R156, -RZ, R15.H0_H0 ;  /* 0x2000000fff9c7230 */ /* 0x000fe40000004100 */
[----:B------:R-:W-:Y:S01]  /*bb50*/  FFMA.FTZ R13, R13, R86, R87 ;  /* 0x000000560d0d7223 */ /* 0x000fe20000010057 */
[----:B------:R-:W-:Y:S01]  /*bb60*/  HADD2.F32 R86, -RZ, R85.H1_H1 ;  /* 0x30000055ff567230 */ /* 0x000fe20000004100 */
        /* <DEDUP_REMOVED lines=115> */
[----:B------:R-:W-:Y:S01]  /*c2a0*/  FFMA.FTZ R154, R84, R152, -R154 ;  /* 0x00000098549a7223 */ /* 0x000fe2000001089a */
[----:B------:R-:W-:Y:S01]  /*c2b0*/  MOV R12, R70 ;  /* 0x00000046000c7202 */ /* 0x000fe20000000f00 */
        /* <DEDUP_REMOVED lines=30> */
.L_x_6687:
[----:B------:R-:W-:Y:S05]  /*c4a0*/  BSYNC B3 ;  /* 0x0000000000037941 */ /* 0x000fea0003800000 */
.L_x_6686:
[----:B----4-:R-:W-:-:S04]  /*c4b0*/  IADD3 R40, P3, R25, R11, RZ ;  /* 0x0000000b19287210 */ /* 0x010fc80007f7e0ff */
[----:B------:R-:W-:Y:S02]  /*c4c0*/  IADD3.X R41, R147, R95, RZ, P3, !PT ;  /* 0x0000005f93297210 */ /* 0x000fe40001ffe4ff */
[----:B------:R-:W-:-:S03]  /*c4d0*/  ISETP.GE.AND P3, PT, R68, R131, PT ;  /* 0x000000834400720c */ /* 0x000fc60003f66270 */
[----:B--2---:R2:W-:Y:S10]  /*c4e0*/  ST.E.128 desc[UR54][R40.64], R12 ;  /* 0x0000000c28007985 */ /* 0x0045f4000c101d36 */
[----:B------:R-:W-:-:S04]  /*c4f0*/  @!P3 IADD3 R42, P5, R11, R68, RZ ;  /* 0x000000440b2ab210 */ /* 0x000fc80007fbe0ff */
[----:B------:R-:W-:-:S05]  /*c500*/  @!P3 LEA.HI.X.SX32 R43, R68, R147, 0x1, P5 ;  /* 0x00000093442bb211 */ /* 0x000fca00028f0eff */
[----:B0-----:R2:W-:Y:S04]  /*c510*/  @!P3 ST.E.128 desc[UR54][R42.64], R44 ;  /* 0x0000002c2a00b985 */ /* 0x0015e8000c101d36 */
.L_x_6685:
[----:B------:R-:W-:Y:S05]  /*c520*/  BSYNC B2 ;  /* 0x0000000000027941 */ /* 0x000fea0003800000 */
.L_x_6684:
        /* <DEDUP_REMOVED lines=26> */
[----:B------:R-:W-:-:S03]  /*c6d0*/  IMAD.IADD R13, R18, 0x1, R13 ;  /* 0x00000001120d7824 */ /* 0x000fc600078e020d */
[----:B------:R-:W-:-:S03]  /*c6e0*/  IADD3 R40, R18, R15, RZ ;  /* 0x0000000f12287210 */ /* 0x000fc60007ffe0ff */
        /* <DEDUP_REMOVED lines=18> */
[----:B------:R-:W-:Y:S01]  /*c810*/  SHF.R.U32.HI R49, RZ, 0x18, R49 ;  /* 0x00000018ff317819 */ /* 0x000fe20000011631 */
[----:B------:R-:W-:Y:S01]  /*c820*/  IMAD.U32 R39, R39, 0x10000, RZ ;  /* 0x0001000027277824 */ /* 0x000fe200078e00ff */
[----:B------:R-:W-:-:S02]  /*c830*/  PRMT R54, R37, 0x654, R38 ;  /* 0x0000065425367816 */ /* 0x000fc40000000026 */
[--C-:B------:R-:W-:Y:S02]  /*c840*/  SHF.R.U32.HI R37, RZ, 0x10, R51.reuse ;  /* 0x00000010ff257819 */ /* 0x100fe40000011633 */
[--C-:B------:R-:W-:Y:S02]  /*c850*/  SHF.R.U32.HI R38, RZ, 0x8, R51.reuse ;  /* 0x00000008ff267819 */ /* 0x100fe40000011633 */
[----:B------:R-:W-:Y:S01]  /*c860*/  LOP3.LUT R55, R51, 0xff, RZ, 0xc0, !PT ;  /* 0x000000ff33377812 */ /* 0x000fe200078ec0ff */
[----:B------:R-:W-:Y:S01]  /*c870*/  IMAD.U32 R37, R37, 0x10000, RZ ;  /* 0x0001000025257824 */ /* 0x000fe200078e00ff */
[----:B------:R-:W-:Y:S01]  /*c880*/  PRMT R48, R52, 0x654, R48 ;  /* 0x0000065434307816 */ /* 0x000fe20000000030 */
[----:B------:R-:W-:Y:S01]  /*c890*/  IMAD.SHL.U32 R52, R46, 0x100, RZ ;  /* 0x000001002e347824 */ /* 0x000fe200078e00ff */
[----:B------:R-:W-:Y:S02]  /*c8a0*/  SHF.R.U32.HI R51, RZ, 0x18, R51 ;  /* 0x00000018ff337819 */ /* 0x000fe40000011633 */
[----:B------:R-:W-:-:S02]  /*c8b0*/  PRMT R49, R49, 0x654, R53 ;  /* 0x0000065431317816 */ /* 0x000fc40000000035 */
[----:B------:R-:W-:Y:S02]  /*c8c0*/  PRMT R46, R51, 0x654, R55 ;  /* 0x00000654332e7816 */ /* 0x000fe40000000037 */
[----:B------:R-:W-:Y:S02]  /*c8d0*/  LOP3.LUT R51, R54, 0xff00, R52, 0xf8, !PT ;  /* 0x0000ff0036337812 */ /* 0x000fe400078ef834 */
[----:B------:R-:W-:Y:S02]  /*c8e0*/  LOP3.LUT R49, R49, 0xff00, R50, 0xf8, !PT ;  /* 0x0000ff0031317812 */ /* 0x000fe400078ef832 */
[----:B------:R-:W-:Y:S01]  /*c8f0*/  LOP3.LUT R48, R48, 0xff00, R47, 0xf8, !PT ;  /* 0x0000ff0030307812 */ /* 0x000fe200078ef82f */
[----:B--2---:R-:W-:Y:S01]  /*c900*/  IMAD.MOV.U32 R47, RZ, RZ, R41 ;  /* 0x000000ffff2f7224 */ /* 0x004fe200078e0029 */
[----:B------:R-:W-:Y:S02]  /*c910*/  LOP3.LUT R51, R51, 0xff0000, R45, 0xf8, !PT ;  /* 0x00ff000033337812 */ /* 0x000fe400078ef82d */
[----:B------:R-:W-:-:S02]  /*c920*/  LOP3.LUT R45, R49, 0xff0000, R39, 0xf8, !PT ;  /* 0x00ff0000312d7812 */ /* 0x000fc400078ef827 */
        /* <DEDUP_REMOVED lines=18> */
[----:B------:R-:W-:-:S04]  /*ca50*/  SHF.L.U32 R38, R38, 0x8, RZ ;  /* 0x0000000826267819 */ /* 0x000fc800000006ff */
[-C--:B------:R-:W-:Y:S01]  /*ca60*/  FMUL.FTZ R49, R54, R52.reuse ;  /* 0x0000003436317220 */ /* 0x080fe20000410000 */
[C---:B------:R-:W-:Y:S01]  /*ca70*/  FMUL.FTZ R52, R39.reuse, R52 ;  /* 0x0000003427347220 */ /* 0x040fe20000410000 */
        /* <DEDUP_REMOVED lines=12> */
[-C--:B------:R-:W-:Y:S01]  /*cb40*/  FMUL.FTZ R68, R13, R55.reuse ;  /* 0x000000370d447220 */ /* 0x080fe20000410000 */
        /* <DEDUP_REMOVED lines=9> */
[C---:B------:R-:W-:Y:S01]  /*cbe0*/  FMUL.FTZ R51, R47.reuse, R52 ;  /* 0x000000342f337220 */ /* 0x040fe20000410000 */
[----:B------:R-:W-:Y:S01]  /*cbf0*/  F2FP.F16.E4M3.UNPACK_B R15, R48 ;  /* 0x00000030ff0f723e */ /* 0x000fe200020006ff */
[C---:B------:R-:W-:Y:S01]  /*cc00*/  FMUL.FTZ R52, R54.reuse, R52 ;  /* 0x0000003436347220 */ /* 0x040fe20000410000 */
[----:B------:R-:W-:Y:S01]  /*cc10*/  F2FP.F16.E4M3.UNPACK_B R37, R37.H1 ;  /* 0x00000025ff25723e */ /* 0x000fe200030006ff */
[-C--:B------:R-:W-:Y:S01]  /*cc20*/  FFMA.FTZ R51, R54, R53.reuse, -R51 ;  /* 0x0000003536337223 */ /* 0x080fe20000010833 */
[----:B------:R-:W-:Y:S02]  /*cc30*/  HADD2.F32 R54, -RZ, R38.H0_H0 ;  /* 0x20000026ff367230 */ /* 0x000fe40000004100 */
[----:B------:R-:W-:Y:S01]  /*cc40*/  FFMA.FTZ R47, R47, R53, R52 ;  /* 0x000000352f2f7223 */ /* 0x000fe20000010034 */
[----:B------:R-:W-:Y:S01]  /*cc50*/  F2FP.F16.E4M3.UNPACK_B R52, R36 ;  /* 0x00000024ff34723e */ /* 0x000fe200020006ff */
[--C-:B------:R-:W-:Y:S01]  /*cc60*/  HADD2.F32 R68, -RZ, R15.reuse.H0_H0 ;  /* 0x2000000fff447230 */ /* 0x100fe20000004100 */
[----:B------:R-:W-:Y:S01]  /*cc70*/  F2FP.F16.E4M3.UNPACK_B R53, R46 ;  /* 0x0000002eff35723e */ /* 0x000fe200020006ff */
        /* <DEDUP_REMOVED lines=137> */
.L_x_6689:
[----:B------:R-:W-:Y:S05]  /*d510*/  BSYNC B2 ;  /* 0x0000000000027941 */ /* 0x000fea0003800000 */
.L_x_6688:
[----:B------:R-:W-:-:S13]  /*d520*/  ISETP.GE.AND P3, PT, R44, R131, PT ;  /* 0x000000832c00720c */ /* 0x000fda0003f66270 */
[----:B------:R-:W-:-:S04]  /*d530*/  @!P3 IADD3 R36, P5, R11, R44, RZ ;  /* 0x0000002c0b24b210 */ /* 0x000fc80007fbe0ff */
[----:B------:R-:W-:Y:S02]  /*d540*/  @!P3 LEA.HI.X.SX32 R37, R44, R147, 0x1, P5 ;  /* 0x000000932c25b211 */ /* 0x000fe400028f0eff */
[----:B------:R-:W-:-:S05]  /*d550*/  IADD3 R38, P5, R26, R11, RZ ;  /* 0x0000000b1a267210 */ /* 0x000fca0007fbe0ff */
[----:B------:R-:W-:-:S05]  /*d560*/  IMAD.X R39, R147, 0x1, R27, P5 ;  /* 0x0000000193277824 */ /* 0x000fca00028e061b */
[----:B0-----:R0:W-:Y:S04]  /*d570*/  ST.E.128 desc[UR54][R38.64], R12 ;  /* 0x0000000c26007985 */ /* 0x0011e8000c101d36 */
[----:B--2---:R0:W-:Y:S02]  /*d580*/  @!P3 ST.E.128 desc[UR54][R36.64], R40 ;  /* 0x000000282400b985 */ /* 0x0041e4000c101d36 */
.L_x_6679:
[----:B------:R-:W-:Y:S05]  /*d590*/  BSYNC B1 ;  /* 0x0000000000017941 */ /* 0x000fea0003800000 */
.L_x_6678:
[----:B------:R-:W-:-:S03]  /*d5a0*/  UMOV UR4, 0xffffffff ;  /* 0xffffffff00047882 */ /* 0x000fc60000000000 */
[----:B------:R-:W-:Y:S05]  /*d5b0*/  BRA.DIV UR4, `(.L_x_6690) ;  /* 0x0000029a04d07947 */ /* 0x000fea000b800000 */
[----:B--2---:R-:W2:Y:S04]  /*d5c0*/  SHFL.IDX PT, R119, R119, 0x1, 0x1e1f ;  /* 0x003e1f0077777f89 */ /* 0x004ea800000e0000 */
[----:B------:R-:W0:Y:S02]  /*d5d0*/  SHFL.IDX PT, R120, R120, 0x1, 0x1e1f ;  /* 0x003e1f0078787f89 */ /* 0x000e2400000e0000 */
.L_x_6991:
        /* <DEDUP_REMOVED lines=9> */
[----:B------:R-:W-:Y:S02]  /*d670*/  SHF.R.S32.HI R12, RZ, 0x1f, R11 ;  /* 0x0000001fff0c7819 */ /* 0x000fe4000001140b */
[----:B--2---:R-:W-:-:S02]  /*d680*/  IADD3.X R41, R119, R108, RZ, P3, !PT ;  /* 0x0000006c77297210 */ /* 0x004fc40001ffe4ff */
[----:B------:R-:W-:Y:S02]  /*d690*/  LEA.HI R11, R12, R11, RZ, 0x5 ;  /* 0x0000000b0c0b7211 */ /* 0x000fe400078f28ff */
[----:B------:R-:W-:Y:S02]  /*d6a0*/  ISETP.GE.AND P3, PT, R16, R113, PT ;  /* 0x000000711000720c */ /* 0x000fe40003f66270 */
[----:B------:R-:W-:-:S04]  /*d6b0*/  LEA.HI.SX32 R11, R11, R112, 0x1b ;  /* 0x000000700b0b7211 */ /* 0x000fc800078fdaff */
[----:B------:R-:W-:-:S04]  /*d6c0*/  SHF.R.S32.HI R12, RZ, 0x1f, R11 ;  /* 0x0000001fff0c7819 */ /* 0x000fc8000001140b */
[----:B------:R-:W-:Y:S01]  /*d6d0*/  LEA.HI R12, R12, R11, RZ, 0x2 ;  /* 0x0000000b0c0c7211 */ /* 0x000fe200078f10ff */
[----:B------:R-:W-:-:S03]  /*d6e0*/  IMAD.SHL.U32 R11, R11, 0x10, RZ ;  /* 0x000000100b0b7824 */ /* 0x000fc600078e00ff */
[----:B------:R-:W-:Y:S02]  /*d6f0*/  SHF.R.S32.HI R13, RZ, 0x2, R12 ;  /* 0x00000002ff0d7819 */ /* 0x000fe4000001140c */
[----:B-----5:R-:W-:-:S04]  /*d700*/  LOP3.LUT R12, R15, 0x30, R11, 0xf8, !PT ;  /* 0x000000300f0c7812 */ /* 0x020fc800078ef80b */
[----:B------:R-:W-:Y:S01]  /*d710*/  LOP3.LUT R12, R12, R3, RZ, 0x3c, !PT ;  /* 0x000000030c0c7212 */ /* 0x000fe200078e3cff */
[----:B---3--:R-:W-:-:S04]  /*d720*/  IMAD R13, R13, 0x2800, R14 ;  /* 0x000028000d0d7824 */ /* 0x008fc800078e020e */
[----:B------:R-:W-:Y:S02]  /*d730*/  IMAD.IADD R12, R13, 0x1, R12 ;  /* 0x000000010d0c7824 */ /* 0x000fe400078e020c */
        /* <DEDUP_REMOVED lines=8> */
[----:B------:R-:W-:Y:S02]  /*d7c0*/  SHF.R.U32.HI R44, RZ, 0x18, R81 ;  /* 0x00000018ff2c7819 */ /* 0x000fe40000011651 */
[----:B------:R-:W-:Y:S02]  /*d7d0*/  LOP3.LUT R43, R81, 0xff, RZ, 0xc0, !PT ;  /* 0x000000ff512b7812 */ /* 0x000fe400078ec0ff */
[----:B------:R-:W-:Y:S02]  /*d7e0*/  SHF.R.U32.HI R49, RZ, 0x18, R65 ;  /* 0x00000018ff317819 */ /* 0x000fe40000011641 */
[----:B------:R-:W-:Y:S02]  /*d7f0*/  LOP3.LUT R42, R65, 0xff, RZ, 0xc0, !PT ;  /* 0x000000ff412a7812 */ /* 0x000fe400078ec0ff */
[----:B------:R-:W-:-:S02]  /*d800*/  SHF.R.U32.HI R45, RZ, 0x8, R81 ;  /* 0x00000008ff2d7819 */ /* 0x000fc40000011651 */
        /* <DEDUP_REMOVED lines=8> */
[----:B------:R-:W-:-:S02]  /*d890*/  LOP3.LUT R44, R44, 0xff00, R45, 0xf8, !PT ;  /* 0x0000ff002c2c7812 */ /* 0x000fc400078ef82d */
[----:B------:R-:W-:Y:S01]  /*d8a0*/  SHF.L.U32 R45, R47, 0x10, RZ ;  /* 0x000000102f2d7819 */ /* 0x000fe200000006ff */
[----:B--2---:R-:W-:Y:S01]  /*d8b0*/  IMAD.MOV.U32 R47, RZ, RZ, R37 ;  /* 0x000000ffff2f7224 */ /* 0x004fe200078e0025 */
[----:B------:R-:W-:Y:S02]  /*d8c0*/  LOP3.LUT R46, R44, 0xff0000, R43, 0xf8, !PT ;  /* 0x00ff00002c2e7812 */ /* 0x000fe400078ef82b */
[----:B0-----:R-:W-:Y:S02]  /*d8d0*/  F2FP.F16.E4M3.UNPACK_B R43, R13 ;  /* 0x0000000dff2b723e */ /* 0x001fe400020006ff */
[-C--:B------:R-:W-:Y:S02]  /*d8e0*/  F2FP.F16.E4M3.UNPACK_B R49, R47.reuse ;  /* 0x0000002fff31723e */ /* 0x080fe400020006ff */
[-C--:B------:R-:W-:Y:S01]  /*d8f0*/  F2FP.F16.E4M3.UNPACK_B R48, R46.reuse ;  /* 0x0000002eff30723e */ /* 0x080fe200020006ff */
[----:B------:R-:W-:Y:S01]  /*d900*/  HADD2.F32 R44, -RZ, R43.H0_H0 ;  /* 0x2000002bff2c7230 */ /* 0x000fe20000004100 */
[----:B------:R-:W-:Y:S01]  /*d910*/  LOP3.LUT R45, R42, 0xff0000, R45, 0xf8, !PT ;  /* 0x00ff00002a2d7812 */ /* 0x000fe200078ef82d */
[--C-:B------:R-:W-:Y:S01]  /*d920*/  HADD2.F32 R42, -RZ, R49.reuse.H0_H0 ;  /* 0x20000031ff2a7230 */ /* 0x100fe20000004100 */
[----:B------:R-:W-:Y:S01]  /*d930*/  F2FP.F16.E4M3.UNPACK_B R47, R47.H1 ;  /* 0x0000002fff2f723e */ /* 0x000fe200030006ff */
[----:B------:R-:W-:Y:S01]  /*d940*/  HADD2.F32 R49, -RZ, R49.H1_H1 ;  /* 0x30000031ff317230 */ /* 0x000fe20000004100 */
[-C--:B------:R-:W-:Y:S01]  /*d950*/  F2FP.F16.E4M3.UNPACK_B R37, R45.reuse ;  /* 0x0000002dff25723e */ /* 0x080fe200020006ff */
[--C-:B------:R-:W-:Y:S01]  /*d960*/  HADD2.F32 R50, -RZ, R48.reuse.H1_H1 ;  /* 0x30000030ff327230 */ /* 0x100fe20000004100 */
[----:B------:R-:W-:Y:S01]  /*d970*/  F2FP.F16.E4M3.UNPACK_B R46, R46.H1 ;  /* 0x0000002eff2e723e */ /* 0x000fe200030006ff */
[----:B------:R-:W-:Y:S01]  /*d980*/  HADD2.F32 R43, -RZ, R43.H1_H1 ;  /* 0x3000002bff2b7230 */ /* 0x000fe20000004100 */
[----:B------:R-:W-:Y:S01]  /*d990*/  F2FP.F16.E4M3.UNPACK_B R45, R45.H1 ;  /* 0x0000002dff2d723e */ /* 0x000fe200030006ff */
[----:B------:R-:W-:-:S02]  /*d9a0*/  HADD2.F32 R53, -RZ, R48.H0_H0 ;  /* 0x20000030ff357230 */ /* 0x000fc40000004100 */
        /* <DEDUP_REMOVED lines=17> */
[----:B------:R-:W-:Y:S01]  /*dac0*/  HADD2.F32 R52, -RZ, R48.H0_H0 ;  /* 0x20000030ff347230 */ /* 0x000fe20000004100 */
[----:B------:R-:W-:Y:S01]  /*dad0*/  SHF.R.U32.HI R55, RZ, 0x18, R67 ;  /* 0x00000018ff377819 */ /* 0x000fe20000011643 */
        /* <DEDUP_REMOVED lines=164> */
.L_x_6694:
[----:B------:R-:W-:Y:S05]  /*e520*/  BSYNC B2 ;  /* 0x0000000000027941 */ /* 0x000fea0003800000 */
.L_x_6693:
[----:B------:R-:W-:Y:S01]  /*e530*/  ISETP.GE.AND P3, PT, R11, R131, PT ;  /* 0x000000830b00720c */ /* 0x000fe20003f66270 */
[----:B0-----:R0:W-:-:S12]  /*e540*/  ST.E.128 desc[UR54][R40.64], R12 ;  /* 0x0000000c28007985 */ /* 0x0011d8000c101d36 */
[----:B------:R-:W-:-:S04]  /*e550*/  @!P3 IADD3 R42, P4, R11, R120, RZ ;  /* 0x000000780b2ab210 */ /* 0x000fc80007f9e0ff */
[----:B------:R-:W-:-:S05]  /*e560*/  @!P3 LEA.HI.X.SX32 R43, R11, R119, 0x1, P4 ;  /* 0x000000770b2bb211 */ /* 0x000fca00020f0eff */
[----:B--2---:R0:W-:Y:S04]  /*e570*/  @!P3 ST.E.128 desc[UR54][R42.64], R36 ;  /* 0x000000242a00b985 */ /* 0x0041e8000c101d36 */
.L_x_6692:
[----:B------:R-:W-:Y:S05]  /*e580*/  BSYNC B1 ;  /* 0x0000000000017941 */ /* 0x000fea0003800000 */
.L_x_6691:
        /* <DEDUP_REMOVED lines=24> */
[----:B------:R-:W-:-:S03]  /*e710*/  IMAD.IADD R36, R18, 0x1, R13 ;  /* 0x0000000112247824 */ /* 0x000fc600078e020d */
[----:B------:R0:W2:Y:S04]  /*e720*/  LDS.128 R12, [R11+0x24200] ;  /* 0x024200000b0c7984 */ /* 0x0000a80000000c00 */
[----:B------:R-:W3:Y:S01]  /*e730*/  LDS.128 R36, [R36+0x24200] ;  /* 0x0242000024247984 */ /* 0x000ee20000000c00 */
[----:B------:R-:W-:Y:S05]  /*e740*/  @P3 BRA `(.L_x_6698) ;  /* 0x0000000c00683947 */ /* 0x000fea0003800000 */
[----:B------:R-:W-:Y:S01]  /*e750*/  SHF.R.U32.HI R52, RZ, 0x8, R61 ;  /* 0x00000008ff347819 */ /* 0x000fe2000001163d */
[----:B---3--:R-:W-:Y:S01]  /*e760*/  IMAD.MOV.U32 R47, RZ, RZ, R36 ;  /* 0x000000ffff2f7224 */ /* 0x008fe200078e0024 */
[----:B------:R-:W-:Y:S01]  /*e770*/  SHF.R.U32.HI R50, RZ, 0x8, R77 ;  /* 0x00000008ff327819 */ /* 0x000fe2000001164d */
[----:B--2---:R-:W-:Y:S01]  /*e780*/  IMAD.MOV.U32 R42, RZ, RZ, R14 ;  /* 0x000000ffff2a7224 */ /* 0x004fe200078e000e */
[----:B------:R-:W-:Y:S01]  /*e790*/  LOP3.LUT R53, R61, 0xff, RZ, 0xc0, !PT ;  /* 0x000000ff3d357812 */ /* 0x000fe200078ec0ff */
[----:B------:R-:W-:Y:S01]  /*e7a0*/  IMAD.SHL.U32 R52, R52, 0x100, RZ ;  /* 0x0000010034347824 */ /* 0x000fe200078e00ff */
[----:B------:R-:W-:Y:S01]  /*e7b0*/  SHF.R.U32.HI R64, RZ, 0x18, R61 ;  /* 0x00000018ff407819 */ /* 0x000fe2000001163d */
[----:B------:R-:W-:Y:S01]  /*e7c0*/  IMAD.SHL.U32 R50, R50, 0x100, RZ ;  /* 0x0000010032327824 */ /* 0x000fe200078e00ff */
[----:B------:R-:W-:Y:S02]  /*e7d0*/  LOP3.LUT R55, R77, 0xff, RZ, 0xc0, !PT ;  /* 0x000000ff4d377812 */ /* 0x000fe400078ec0ff */
[----:B------:R-:W-:-:S02]  /*e7e0*/  SHF.R.U32.HI R62, RZ, 0x18, R77 ;  /* 0x00000018ff3e7819 */ /* 0x000fc4000001164d */
[----:B------:R-:W-:Y:S02]  /*e7f0*/  SHF.R.U32.HI R48, RZ, 0x10, R61 ;  /* 0x00000010ff307819 */ /* 0x000fe4000001163d */
[--C-:B------:R-:W-:Y:S02]  /*e800*/  SHF.R.U32.HI R51, RZ, 0x8, R79.reuse ;  /* 0x00000008ff337819 */ /* 0x100fe4000001164f */
[----:B------:R-:W-:Y:S02]  /*e810*/  LOP3.LUT R60, R79, 0xff, RZ, 0xc0, !PT ;  /* 0x000000ff4f3c7812 */ /* 0x000fe400078ec0ff */
[----:B------:R-:W-:Y:S01]  /*e820*/  SHF.R.U32.HI R61, RZ, 0x18, R79 ;  /* 0x00000018ff3d7819 */ /* 0x000fe2000001164f */
[----:B------:R-:W-:Y:S01]  /*e830*/  IMAD.SHL.U32 R51, R51, 0x100, RZ ;  /* 0x0000010033337824 */ /* 0x000fe200078e00ff */
[----:B------:R-:W-:Y:S02]  /*e840*/  SHF.R.U32.HI R49, RZ, 0x8, R63 ;  /* 0x00000008ff317819 */ /* 0x000fe4000001163f */
[----:B------:R-:W-:-:S02]  /*e850*/  PRMT R53, R64, 0x654, R53 ;  /* 0x0000065440357816 */ /* 0x000fc40000000035 */
[----:B------:R-:W-:Y:S01]  /*e860*/  PRMT R55, R62, 0x654, R55 ;  /* 0x000006543e377816 */ /* 0x000fe20000000037 */
[----:B------:R-:W-:Y:S01]  /*e870*/  IMAD.SHL.U32 R49, R49, 0x100, RZ ;  /* 0x0000010031317824 */ /* 0x000fe200078e00ff */
[--C-:B0-----:R-:W-:Y:S02]  /*e880*/  SHF.R.U32.HI R11, RZ, 0x10, R63.reuse ;  /* 0x00000010ff0b7819 */ /* 0x101fe4000001163f */
[----:B------:R-:W-:Y:S02]  /*e890*/  LOP3.LUT R54, R63, 0xff, RZ, 0xc0, !PT ;  /* 0x000000ff3f367812 */ /* 0x000fe400078ec0ff */
[----:B------:R-:W-:Y:S01]  /*e8a0*/  SHF.R.U32.HI R63, RZ, 0x18, R63 ;  /* 0x00000018ff3f7819 */ /* 0x000fe2000001163f */
[----:B------:R-:W-:Y:S01]  /*e8b0*/  IMAD.U32 R11, R11, 0x10000, RZ ;  /* 0x000100000b0b7824 */ /* 0x000fe200078e00ff */
[----:B------:R-:W-:Y:S02]  /*e8c0*/  MOV R46, R12 ;  /* 0x0000000c002e7202 */ /* 0x000fe40000000f00 */
[----:B------:R-:W-:-:S02]  /*e8d0*/  PRMT R60, R61, 0x654, R60 ;  /* 0x000006543d3c7816 */ /* 0x000fc4000000003c */
[----:B------:R-:W-:Y:S02]  /*e8e0*/  LOP3.LUT R53, R53, 0xff00, R52, 0xf8, !PT ;  /* 0x0000ff0035357812 */ /* 0x000fe400078ef834 */
[----:B------:R-:W-:Y:S02]  /*e8f0*/  LOP3.LUT R61, R55, 0xff00, R50, 0xf8, !PT ;  /* 0x0000ff00373d7812 */ /* 0x000fe400078ef832 */
[----:B------:R-:W-:Y:S02]  /*e900*/  SHF.L.U32 R14, R48, 0x10, RZ ;  /* 0x00000010300e7819 */ /* 0x000fe400000006ff */
[----:B------:R-:W-:Y:S02]  /*e910*/  F2FP.F16.E4M3.UNPACK_B R55, R142.H1 ;  /* 0x0000008eff37723e */ /* 0x000fe400030006ff */
        /* <DEDUP_REMOVED lines=34> */
[C---:B------:R-:W-:Y:S01]  /*eb40*/  FMUL.FTZ R55, R48.reuse, R55 ;  /* 0x0000003730377220 */ /* 0x040fe20000410000 */
[----:B------:R-:W-:Y:S02]  /*eb50*/  HADD2.F32 R54, -RZ, R140.H0_H0 ;  /* 0x2000008cff367230 */ /* 0x000fe40000004100 */
[-C--:B------:R-:W-:Y:S01]  /*eb60*/  FMUL.FTZ R60, R49, R46.reuse ;  /* 0x0000002e313c7220 */ /* 0x080fe20000410000 */
[C---:B------:R-:W-:Y:S01]  /*eb70*/  FMUL.FTZ R62, R47.reuse, R46 ;  /* 0x0000002e2f3e7220 */ /* 0x040fe20000410000 */
[-C--:B------:R-:W-:Y:S01]  /*eb80*/  FFMA.FTZ R46, R48, R53.reuse, -R61 ;  /* 0x00000035302e7223 */ /* 0x080fe2000001083d */
[----:B------:R-:W-:Y:S01]  /*eb90*/  FFMA.FTZ R48, R52, R53, R55 ;  /* 0x0000003534307223 */ /* 0x000fe20000010037 */
[----:B------:R-:W-:Y:S02]  /*eba0*/  HADD2.F32 R55, -RZ, R142.H1_H1 ;  /* 0x3000008eff377230 */ /* 0x000fe40000004100 */
[----:B------:R-:W-:Y:S01]  /*ebb0*/  FFMA.FTZ R47, R47, R54, -R60 ;  /* 0x000000362f2f7223 */ /* 0x000fe2000001083c */
[----:B------:R-:W-:-:S02]  /*ebc0*/  HADD2.F32 R50, -RZ, R50.H1_H1 ;  /* 0x30000032ff327230 */ /* 0x000fc40000004100 */
[----:B------:R-:W-:Y:S01]  /*ebd0*/  FFMA.FTZ R49, R49, R54, R62 ;  /* 0x0000003631317223 */ /* 0x000fe2000001003e */
[----:B------:R-:W-:Y:S01]  /*ebe0*/  HADD2.F32 R52, -RZ, R51.H1_H1 ;  /* 0x30000033ff347230 */ /* 0x000fe20000004100 */
[----:B------:R-:W-:Y:S01]  /*ebf0*/  F2FP.F16.E4M3.UNPACK_B R63, R141.H1 ;  /* 0x0000008dff3f723e */ /* 0x000fe200030006ff */
[----:B------:R-:W-:Y:S01]  /*ec00*/  HADD2.F32 R61, -RZ, R140.H1_H1 ;  /* 0x3000008cff3d7230 */ /* 0x000fe20000004100 */
[----:B------:R-:W-:Y:S01]  /*ec10*/  F2FP.F16.E4M3.UNPACK_B R53, R38.H1 ;  /* 0x00000026ff35723e */ /* 0x000fe200030006ff */
[-C--:B------:R-:W-:Y:S01]  /*ec20*/  FMUL.FTZ R67, R50, R55.reuse ;  /* 0x0000003732437220 */ /* 0x080fe20000410000 */
[----:B------:R-:W-:Y:S01]  /*ec30*/  F2FP.F16.E4M3.UNPACK_B R54, R42.H1 ;  /* 0x0000002aff36723e */ /* 0x000fe200030006ff */
[C---:B------:R-:W-:Y:S01]  /*ec40*/  FMUL.FTZ R65, R52.reuse, R55 ;  /* 0x0000003734417220 */ /* 0x040fe20000410000 */
[----:B------:R-:W-:Y:S01]  /*ec50*/  F2FP.F16.E4M3.UNPACK_B R60, R139.H1 ;  /* 0x0000008bff3c723e */ /* 0x000fe200030006ff */
[----:B------:R-:W-:Y:S02]  /*ec60*/  HADD2.F32 R64, -RZ, R63.H0_H0 ;  /* 0x2000003fff407230 */ /* 0x000fe40000004100 */
[----:B------:R-:W-:Y:S01]  /*ec70*/  FFMA.FTZ R52, R52, R61, R67 ;  /* 0x0000003d34347223 */ /* 0x000fe20000010043 */
[----:B------:R-:W-:-:S02]  /*ec80*/  HADD2.F32 R55, -RZ, R53.H0_H0 ;  /* 0x20000035ff377230 */ /* 0x000fc40000004100 */
[----:B------:R-:W-:Y:S01]  /*ec90*/  FFMA.FTZ R50, R50, R61, -R65 ;  /* 0x0000003d32327223 */ /* 0x000fe20000010841 */
        /* <DEDUP_REMOVED lines=11> */
[CC--:B------:R-:W-:Y:S01]  /*ed50*/  FMUL.FTZ R65, R61.reuse, R63.reuse ;  /* 0x0000003f3d417220 */ /* 0x0c0fe20000410000 */
[----:B------:R-:W-:Y:S01]  /*ed60*/  F2FP.F16.E4M3.UNPACK_B R55, R38 ;  /* 0x00000026ff37723e */ /* 0x000fe200020006ff */
[C---:B------:R-:W-:Y:S01]  /*ed70*/  FMUL.FTZ R64, R54.reuse, R63 ;  /* 0x0000003f36407220 */ /* 0x040fe20000410000 */
[----:B------:R-:W-:Y:S01]  /*ed80*/  F2FP.F16.E4M3.UNPACK_B R139, R139 ;  /* 0x0000008bff8b723e */ /* 0x000fe200020006ff */
[----:B------:R-:W-:Y:S01]  /*ed90*/  FFMA.FTZ R38, R54, R62, -R65 ;  /* 0x0000003e36267223 */ /* 0x000fe20000010841 */
[----:B------:R-:W-:Y:S01]  /*eda0*/  F2FP.F16.E4M3.UNPACK_B R42, R42 ;  /* 0x0000002aff2a723e */ /* 0x000fe200020006ff */
[----:B------:R-:W-:Y:S02]  /*edb0*/  HADD2.F32 R65, -RZ, R141.H0_H0 ;  /* 0x2000008dff417230 */ /* 0x000fe40000004100 */
[----:B------:R-:W-:Y:S01]  /*edc0*/  FFMA.FTZ R66, R61, R62, R64 ;  /* 0x0000003e3d427223 */ /* 0x000fe20000010040 */
[----:B------:R-:W-:Y:S01]  /*edd0*/  HADD2.F32 R60, -RZ, R55.H0_H0 ;  /* 0x20000037ff3c7230 */ /* 0x000fe20000004100 */
[----:B------:R-:W-:Y:S01]  /*ede0*/  F2FP.SATFINITE.E4M3.F32.PACK_AB_MERGE_C R43, R46, R43, RZ ;  /* 0x0000002b2e2b723e */ /* 0x000fe200048070ff */
[----:B------:R-:W-:Y:S01]  /*edf0*/  HADD2.F32 R54, -RZ, R42.H0_H0 ;  /* 0x2000002aff367230 */ /* 0x000fe20000004100 */
[----:B------:R-:W-:Y:S01]  /*ee00*/  F2FP.SATFINITE.E4M3.F32.PACK_AB_MERGE_C R46, R48, R45, RZ ;  /* 0x0000002d302e723e */ /* 0x000fe200048070ff */
[----:B------:R-:W-:-:S02]  /*ee10*/  HADD2.F32 R63, -RZ, R139.H0_H0 ;  /* 0x2000008bff3f7230 */ /* 0x000fc40000004100 */
[-C--:B------:R-:W-:Y:S01]  /*ee20*/  FMUL.FTZ R67, R60, R65.reuse ;  /* 0x000000413c437220 */ /* 0x080fe20000410000 */
[----:B------:R-:W-:Y:S02]  /*ee30*/  HADD2.F32 R62, -RZ, R141.H1_H1 ;  /* 0x3000008dff3e7230 */ /* 0x000fe40000004100 */
[----:B------:R-:W-:Y:S01]  /*ee40*/  FMUL.FTZ R65, R54, R65 ;  /* 0x0000004136417220 */ /* 0x000fe20000410000 */
[----:B------:R-:W-:Y:S01]  /*ee50*/  HADD2.F32 R61, -RZ, R55.H1_H1 ;  /* 0x30000037ff3d7230 */ /* 0x000fe20000004100 */
[----:B------:R-:W-:Y:S01]  /*ee60*/  F2FP.SATFINITE.E4M3.F32.PACK_AB_MERGE_C R45, R50, R47, R43 ;  /* 0x0000002f322d723e */ /* 0x000fe2000480702b */
[----:B------:R-:W-:Y:S02]  /*ee70*/  HADD2.F32 R55, -RZ, R42.H1_H1 ;  /* 0x3000002aff377230 */ /* 0x000fe40000004100 */
[----:B------:R-:W-:Y:S01]  /*ee80*/  FFMA.FTZ R42, R54, R63, -R67 ;  /* 0x0000003f362a7223 */ /* 0x000fe20000010843 */
[----:B------:R-:W-:Y:S02]  /*ee90*/  HADD2.F32 R54, -RZ, R139.H1_H1 ;  /* 0x3000008bff367230 */ /* 0x000fe40000004100 */
[-C--:B------:R-:W-:Y:S01]  /*eea0*/  FMUL.FTZ R64, R61, R62.reuse ;  /* 0x0000003e3d407220 */ /* 0x080fe20000410000 */
[----:B------:R-:W-:Y:S01]  /*eeb0*/  F2FP.F16.E4M3.UNPACK_B R48, R37 ;  /* 0x00000025ff30723e */ /* 0x000fe200020006ff */
[C---:B------:R-:W-:Y:S01]  /*eec0*/  FMUL.FTZ R62, R55.reuse, R62 ;  /* 0x0000003e373e7220 */ /* 0x040fe20000410000 */
[----:B------:R-:W-:Y:S01]  /*eed0*/  F2FP.F16.E4M3.UNPACK_B R47, R13 ;  /* 0x0000000dff2f723e */ /* 0x000fe200020006ff */
[-C--:B------:R-:W-:Y:S01]  /*eee0*/  FFMA.FTZ R55, R55, R54.reuse, -R64 ;  /* 0x0000003637377223 */ /* 0x080fe20000010840 */
[----:B------:R-:W-:Y:S01]  /*eef0*/  FFMA.FTZ R65, R60, R63, R65 ;  /* 0x0000003f3c417223 */ /* 0x000fe20000010041 */
[----:B------:R-:W-:Y:S01]  /*ef00*/  FFMA.FTZ R62, R61, R54, R62 ;  /* 0x000000363d3e7223 */ /* 0x000fe2000001003e */
[----:B------:R-:W-:Y:S01]  /*ef10*/  F2FP.F16.E4M3.UNPACK_B R54, R36 ;  /* 0x00000024ff36723e */ /* 0x000fe200020006ff */
[--C-:B------:R-:W-:Y:S01]  /*ef20*/  HADD2.F32 R50, -RZ, R48.reuse.H0_H0 ;  /* 0x20000030ff327230 */ /* 0x100fe20000004100 */
[----:B------:R-:W-:Y:S01]  /*ef30*/  F2FP.SATFINITE.E4M3.F32.PACK_AB_MERGE_C R38, R38, R51, RZ ;  /* 0x000000332626723e */ /* 0x000fe200048070ff */
[----:B------:R-:W-:Y:S01]  /*ef40*/  HADD2.F32 R51, -RZ, R48.H1_H1 ;  /* 0x30000030ff337230 */ /* 0x000fe20000004100 */
[----:B------:R-:W-:Y:S01]  /*ef50*/  F2FP.SATFINITE.E4M3.F32.PACK_AB_MERGE_C R43, R52, R49, R46 ;  /* 0x00000031342b723e */ /* 0x000fe2000480702e */
[--C-:B------:R-:W-:Y:S01]  /*ef60*/  HADD2.F32 R49, -RZ, R54.reuse.H0_H0 ;  /* 0x20000036ff317230 */ /* 0x100fe20000004100 */
        /* <DEDUP_REMOVED lines=9> */
[----:B------:R-:W-:Y:S02]  /*f000*/  HADD2.F32 R49, -RZ, R47.H1_H1 ;  /* 0x3000002fff317230 */ /* 0x000fe40000004100 */
[-C--:B------:R-:W-:Y:S01]  /*f010*/  FMUL.FTZ R60, R51, R54.reuse ;  /* 0x00000036333c7220 */ /* 0x080fe20000410000 */
[----:B------:R-:W-:Y:S02]  /*f020*/  HADD2.F32 R52, -RZ, R52.H1_H1 ;  /* 0x30000034ff347230 */ /* 0x000fe40000004100 */
[-C--:B------:R-:W-:Y:S01]  /*f030*/  FFMA.FTZ R46, R46, R53.reuse, -R55 ;  /* 0x000000352e2e7223 */ /* 0x080fe20000010837 */
[----:B------:R-:W-:Y:S01]  /*f040*/  FFMA.FTZ R47, R50, R53, R61 ;  /* 0x00000035322f7223 */ /* 0x000fe2000001003d */
[----:B------:R-:W-:Y:S01]  /*f050*/  FMUL.FTZ R54, R49, R54 ;  /* 0x0000003631367220 */ /* 0x000fe20000410000 */
[----:B------:R-:W-:Y:S02]  /*f060*/  F2FP.F16.E4M3.UNPACK_B R50, R37.H1 ;  /* 0x00000025ff32723e */ /* 0x000fe400030006ff */
[----:B------:R-:W-:Y:S01]  /*f070*/  F2FP.F16.E4M3.UNPACK_B R53, R36.H1 ;  /* 0x00000024ff35723e */ /* 0x000fe200030006ff */
[-C--:B------:R-:W-:Y:S01]  /*f080*/  FFMA.FTZ R36, R51, R52.reuse, R54 ;  /* 0x0000003433247223 */ /* 0x080fe20000010036 */
[----:B------:R-:W-:Y:S01]  /*f090*/  F2FP.F16.E4M3.UNPACK_B R48, R13.H1 ;  /* 0x0000000dff30723e */ /* 0x000fe200030006ff */
[----:B------:R-:W-:Y:S01]  /*f0a0*/  FFMA.FTZ R13, R49, R52, -R60 ;  /* 0x00000034310d7223 */ /* 0x000fe2000001083c */
        /* <DEDUP_REMOVED lines=11> */
[----:B------:R-:W-:Y:S02]  /*f160*/  HADD2.F32 R54, -RZ, R53.H1_H1 ;  /* 0x30000035ff367230 */ /* 0x000fe40000004100 */
        /* <DEDUP_REMOVED lines=56> */
.L_x_6698:
[----:B------:R-:W-:Y:S05]  /*f4f0*/  BSYNC B2 ;  /* 0x0000000000027941 */ /* 0x000fea0003800000 */
.L_x_6697:
[----:B------:R-:W-:Y:S01]  /*f500*/  ISETP.GE.AND P3, PT, R44, R131, PT ;  /* 0x000000832c00720c */ /* 0x000fe20003f66270 */
[----:B--2---:R2:W-:-:S12]  /*f510*/  ST.E.128 desc[UR54][R40.64], R12 ;  /* 0x0000000c28007985 */ /* 0x0045d8000c101d36 */
[----:B------:R-:W-:-:S04]  /*f520*/  @!P3 IADD3 R42, P4, R44, R120, RZ ;  /* 0x000000782c2ab210 */ /* 0x000fc80007f9e0ff */
[----:B------:R-:W-:-:S05]  /*f530*/  @!P3 LEA.HI.X.SX32 R43, R44, R119, 0x1, P4 ;  /* 0x000000772c2bb211 */ /* 0x000fca00020f0eff */
[----:B---3--:R2:W-:Y:S04]  /*f540*/  @!P3 ST.E.128 desc[UR54][R42.64], R36 ;  /* 0x000000242a00b985 */ /* 0x0085e8000c101d36 */
.L_x_6696:
[----:B------:R-:W-:Y:S05]  /*f550*/  BSYNC B1 ;  /* 0x0000000000017941 */ /* 0x000fea0003800000 */
.L_x_6695:
        /* <DEDUP_REMOVED lines=10> */
[----:B------:R-:W-:-:S04]  /*f600*/  SEL R138, R114, R138, !P4 ;  /* 0x0000008a728a7207 */ /* 0x000fc80006000000 */
[----:B------:R-:W-:-:S04]  /*f610*/  SHF.R.S32.HI R11, RZ, 0x1f, R138 ;  /* 0x0000001fff0b7819 */ /* 0x000fc8000001148a */
[----:B------:R-:W-:Y:S02]  /*f620*/  LEA.HI R11, R11, R138, RZ, 0x5 ;  /* 0x0000008a0b0b7211 */ /* 0x000fe400078f28ff */
[----:B--2---:R-:W-:Y:S02]  /*f630*/  MOV R14, R13 ;  /* 0x0000000d000e7202 */ /* 0x004fe40000000f00 */
[----:B------:R-:W-:Y:S01]  /*f640*/  LEA.HI.SX32 R11, R11, R110, 0x1b ;  /* 0x0000006e0b0b7211 */ /* 0x000fe200078fdaff */
[----:B-----5:R-:W-:-:S03]  /*f650*/  IMAD.MOV.U32 R13, RZ, RZ, R12 ;  /* 0x000000ffff0d7224 */ /* 0x020fc600078e000c */
        /* <DEDUP_REMOVED lines=15> */
[--C-:B------:R-:W-:Y:S01]  /*f750*/  SHF.R.U32.HI R44, RZ, 0x8, R57.reuse ;  /* 0x00000008ff2c7819 */ /* 0x100fe20000011639 */
[----:B----4-:R-:W-:Y:S01]  /*f760*/  IMAD.MOV.U32 R47, RZ, RZ, R36 ;  /* 0x000000ffff2f7224 */ /* 0x010fe200078e0024 */
[----:B------:R-:W-:Y:S01]  /*f770*/  SHF.R.U32.HI R60, RZ, 0x18, R57 ;  /* 0x00000018ff3c7819 */ /* 0x000fe20000011639 */
[----:B--2---:R-:W-:Y:S01]  /*f780*/  IMAD.MOV.U32 R43, RZ, RZ, R14 ;  /* 0x000000ffff2b7224 */ /* 0x004fe200078e000e */
[----:B0-----:R-:W-:Y:S02]  /*f790*/  LOP3.LUT R11, R57, 0xff, RZ, 0xc0, !PT ;  /* 0x000000ff390b7812 */ /* 0x001fe400078ec0ff */
[----:B------:R-:W-:Y:S02]  /*f7a0*/  SHF.R.U32.HI R54, RZ, 0x8, R59 ;  /* 0x00000008ff367819 */ /* 0x000fe4000001163b */
[----:B------:R-:W-:Y:S02]  /*f7b0*/  SHF.R.U32.HI R52, RZ, 0x18, R73 ;  /* 0x00000018ff347819 */ /* 0x000fe40000011649 */
[----:B------:R-:W-:-:S02]  /*f7c0*/  LOP3.LUT R49, R73, 0xff, RZ, 0xc0, !PT ;  /* 0x000000ff49317812 */ /* 0x000fc400078ec0ff */
[----:B------:R-:W-:Y:S02]  /*f7d0*/  SHF.R.U32.HI R58, RZ, 0x10, R57 ;  /* 0x00000010ff3a7819 */ /* 0x000fe40000011639 */
[----:B------:R-:W-:Y:S02]  /*f7e0*/  SHF.R.U32.HI R53, RZ, 0x8, R75 ;  /* 0x00000008ff357819 */ /* 0x000fe4000001164b */
[----:B------:R-:W-:Y:S01]  /*f7f0*/  SHF.R.U32.HI R57, RZ, 0x18, R59 ;  /* 0x00000018ff397819 */ /* 0x000fe2000001163b */
[----:B------:R-:W-:Y:S01]  /*f800*/  IMAD.U32 R14, R58, 0x10000, RZ ;  /* 0x000100003a0e7824 */ /* 0x000fe200078e00ff */
[----:B------:R-:W-:Y:S02]  /*f810*/  LOP3.LUT R48, R59, 0xff, RZ, 0xc0, !PT ;  /* 0x000000ff3b307812 */ /* 0x000fe400078ec0ff */
[----:B------:R-:W-:Y:S01]  /*f820*/  MOV R46, R12 ;  /* 0x0000000c002e7202 */ /* 0x000fe20000000f00 */
[----:B------:R-:W-:Y:S01]  /*f830*/  IMAD.SHL.U32 R12, R44, 0x100, RZ ;  /* 0x000001002c0c7824 */ /* 0x000fe200078e00ff */
[----:B------:R-:W-:Y:S01]  /*f840*/  SHF.R.U32.HI R51, RZ, 0x8, R73 ;  /* 0x00000008ff337819 */ /* 0x000fe20000011649 */
[----:B------:R-:W-:Y:S01]  /*f850*/  IMAD.MOV.U32 R44, RZ, RZ, R38 ;  /* 0x000000ffff2c7224 */ /* 0x000fe200078e0026 */
[----:B------:R-:W-:-:S02]  /*f860*/  SHF.R.U32.HI R56, RZ, 0x10, R59 ;  /* 0x00000010ff387819 */ /* 0x000fc4000001163b */
[----:B------:R-:W-:Y:S01]  /*f870*/  PRMT R11, R60, 0x654, R11 ;  /* 0x000006543c0b7816 */ /* 0x000fe2000000000b */
[----:B------:R-:W-:Y:S01]  /*f880*/  IMAD.SHL.U32 R51, R51, 0x100, RZ ;  /* 0x0000010033337824 */ /* 0x000fe200078e00ff */
[----:B------:R-:W-:Y:S01]  /*f890*/  PRMT R36, R52, 0x654, R49 ;  /* 0x0000065434247816 */ /* 0x000fe20000000031 */
[----:B------:R-:W-:Y:S01]  /*f8a0*/  IMAD.SHL.U32 R49, R54, 0x100, RZ ;  /* 0x0000010036317824 */ /* 0x000fe200078e00ff */
[----:B------:R-:W-:Y:S02]  /*f8b0*/  LOP3.LUT R50, R75, 0xff0000ff, RZ, 0xc0, !PT ;  /* 0xff0000ff4b327812 */ /* 0x000fe400078ec0ff */
[----:B------:R-:W-:Y:S02]  /*f8c0*/  SHF.L.U32 R53, R53, 0x8, RZ ;  /* 0x0000000835357819 */ /* 0x000fe400000006ff */
[----:B------:R-:W-:Y:S02]  /*f8d0*/  PRMT R48, R57, 0x654, R48 ;  /* 0x0000065439307816 */ /* 0x000fe40000000030 */
[----:B------:R-:W-:Y:S01]  /*f8e0*/  LOP3.LUT R11, R11, 0xff00, R12, 0xf8, !PT ;  /* 0x0000ff000b0b7812 */ /* 0x000fe200078ef80c */
[----:B------:R-:W-:Y:S01]  /*f8f0*/  IMAD.U32 R12, R56, 0x10000, RZ ;  /* 0x00010000380c7824 */ /* 0x000fe200078e00ff */
        /* <DEDUP_REMOVED lines=190> */
.L_x_6700:
[----:B------:R-:W-:Y:S05]  /*104e0*/  BSYNC B1 ;  /* 0x0000000000017941 */ /* 0x000fea0003800000 */
.L_x_6699:
[----:B--2---:R2:W-:Y:S01]  /*104f0*/  ST.E.128 desc[UR54][R40.64], R12 ;  /* 0x0000000c28007985 */ /* 0x0045e2000c101d36 */
[----:B------:R-:W-:-:S13]  /*10500*/  ISETP.GE.AND P3, PT, R42, R131, PT ;  /* 0x000000832a00720c */ /* 0x000fda0003f66270 */
[----:B------:R-:W-:Y:S05]  /*10510*/  @P3 BRA `(.L_x_6647) ;  /* 0x0000000400fc3947 */ /* 0x000fea0003800000 */
[----:B--2---:R-:W-:-:S04]  /*10520*/  IADD3 R12, P3, R42, R120, RZ ;  /* 0x000000782a0c7210 */ /* 0x004fc80007f7e0ff */
[----:B------:R-:W-:-:S05]  /*10530*/  LEA.HI.X.SX32 R13, R42, R119, 0x1, P3 ;  /* 0x000000772a0d7211 */ /* 0x000fca00018f0eff */
[----:B----4-:R2:W-:Y:S01]  /*10540*/  ST.E.128 desc[UR54][R12.64], R36 ;  /* 0x000000240c007985 */ /* 0x0105e2000c101d36 */
[----:B------:R-:W-:Y:S05]  /*10550*/  BRA `(.L_x_6647) ;  /* 0x0000000400ec7947 */ /* 0x000fea0003800000 */
.L_x_6612:
[----:B------:R-:W-:-:S06]  /*10560*/  UISETP.NE.AND UP0, UPT, UR49, 0x3, UPT ;  /* 0x000000033100788c */ /* 0x000fcc000bf05270 */
[----:B------:R-:W-:-:S13]  /*10570*/  PLOP3.LUT P2, PT, PT, PT, UP0, 0x80, 0x0 ;  /* 0x000000000000781c */ /* 0x000fda0003f4f008 */
[----:B------:R-:W-:Y:S05]  /*10580*/  @!P2 BRA `(.L_x_6701) ;  /* 0x000000000004a947 */ /* 0x000fea0003800000 */
[----:B------:R-:W-:Y:S01]  /*10590*/  BPT.TRAP 0x1 ;  /* 0x000000040000795c */ /* 0x000fe20000300000 */
.L_x_6701:
[----:B------:R-:W2:Y:S01]  /*105a0*/  LDL R11, [R1+0x14] ;  /* 0x00001400010b7983 */ /* 0x000ea20000100800 */
[----:B------:R-:W-:Y:S01]  /*105b0*/  IMAD R93, R19, 0x8, R18 ;  /* 0x00000008135d7824 */ /* 0x000fe200078e0212 */
[----:B------:R-:W-:Y:S01]  /*105c0*/  BSSY B1, `(.L_x_6702) ;  /* 0x0000005000017945 */ /* 0x000fe20003800000 */
[----:B------:R-:W-:Y:S02]  /*105d0*/  SHF.R.S32.HI R90, RZ, 0x1f, R35 ;  /* 0x0000001fff5a7819 */ /* 0x000fe40000011423 */
[----:B--2---:R-:W-:-:S04]  /*105e0*/  SHF.L.U32 R94, R11, 0x1f, RZ ;  /* 0x0000001f0b5e7819 */ /* 0x004fc800000006ff */
[----:B------:R-:W0:Y:S02]  /*105f0*/  SYNCS.PHASECHK.TRANS64.TRYWAIT P3, [R93+URZ+0x33490], R94 ;  /* 0x0334905e5d0075a7 */ /* 0x000e24000806017f */
[----:B0-----:R-:W-:Y:S05]  /*10600*/  @!P3 BRA `(.L_x_6703) ;  /* 0x0000026c0008b947 */ /* 0x001fea0003800000 */
.L_x_6992:
[----:B------:R-:W-:Y:S05]  /*10610*/  BSYNC B1 ;  /* 0x0000000000017941 */ /* 0x000fea0003800000 */
.L_x_6702:
        /* <DEDUP_REMOVED lines=24> */
[----:B------:R-:W-:-:S05]  /*107a0*/  SHF.R.S32.HI R36, RZ, 0x1, R36 ;  /* 0x00000001ff247819 */ /* 0x000fca0000011424 */
[----:B------:R-:W-:-:S05]  /*107b0*/  IMAD.IADD R47, R92, 0x1, -R36 ;  /* 0x000000015c2f7824 */ /* 0x000fca00078e0a24 */
[----:B------:R-:W-:Y:S01]  /*107c0*/  ISETP.GE.AND P3, PT, R47, 0x1, PT ;  /* 0x000000012f00780c */ /* 0x000fe20003f66270 */
[----:B------:R-:W-:-:S12]  /*107d0*/  BRA.DIV UR4, `(.L_x_6704) ;  /* 0x0000026a04a87947 */ /* 0x000fd8000b800000 */
[----:B------:R1:W2:Y:S04]  /*107e0*/  SHFL.IDX PT, R43, R44, RZ, 0x1e1f ;  /* 0x001e1fff2c2b7589 */ /* 0x0002a800000e0000 */
[----:B------:R1:W3:Y:S02]  /*107f0*/  SHFL.IDX PT, R45, R42, RZ, 0x1e1f ;  /* 0x001e1fff2a2d7589 */ /* 0x0002e400000e0000 */
.L_x_6996:
[----:B------:R-:W-:Y:S04]  /*10800*/  BSSY B1, `(.L_x_6705) ;  /* 0x0000026000017945 */ /* 0x000fe80003800000 */
[----:B------:R-:W-:Y:S05]  /*10810*/  @!P3 BRA `(.L_x_6706) ;  /* 0x000000000090b947 */ /* 0x000fea0003800000 */
[----:B------:R-:W4:Y:S01]  /*10820*/  LDL R13, [R1+0x8] ;  /* 0x00000800010d7983 */ /* 0x000f220000100800 */
[----:B------:R-:W-:-:S03]  /*10830*/  ULDC UR4, c[0x0][0x2f4] ;  /* 0x0000bd0000047ab9 */ /* 0x000fc60000000800 */
[----:B------:R-:W5:Y:S01]  /*10840*/  LDL R12, [R1+0x4] ;  /* 0x00000400010c7983 */ /* 0x000f620000100800 */
[----:B------:R-:W-:-:S03]  /*10850*/  ISETP.GE.AND P5, PT, R16, UR4, PT ;  /* 0x0000000410007c0c */ /* 0x000fc6000bfa6270 */
[----:B------:R-:W5:Y:S10]  /*10860*/  LDL R11, [R1] ;  /* 0x00000000010b7983 */ /* 0x000f740000100800 */
[----:B---3--:R-:W-:-:S04]  /*10870*/  @!P5 IADD3 R40, P3, R16, R45, RZ ;  /* 0x0000002d1028d210 */ /* 0x008fc80007f7e0ff */
[----:B--2---:R-:W-:Y:S02]  /*10880*/  @!P5 IADD3.X R41, R43, R17, RZ, P3, !PT ;  /* 0x000000112b29d210 */ /* 0x004fe40001ffe4ff */
[----:B------:R-:W-:-:S13]  /*10890*/  ISETP.GE.AND P3, PT, R23, UR4, PT ;  /* 0x0000000417007c0c */ /* 0x000fda000bf66270 */
[----:B------:R-:W-:-:S05]  /*108a0*/  @!P3 IADD3 R38, P4, R23, R45, RZ ;  /* 0x0000002d1726b210 */ /* 0x000fca0007f9e0ff */
[----:B----4-:R-:W-:Y:S01]  /*108b0*/  @!P3 IMAD.X R39, R43, 0x1, R13, P4 ;  /* 0x000000012b27b824 */ /* 0x010fe200020e060d */
[----:B------:R-:W-:-:S13]  /*108c0*/  ISETP.GE.AND P4, PT, R22, UR4, PT ;  /* 0x0000000416007c0c */ /* 0x000fda000bf86270 */
[----:B------:R-:W-:-:S05]  /*108d0*/  @!P4 IADD3 R36, P6, R22, R45, RZ ;  /* 0x0000002d1624c210 */ /* 0x000fca0007fde0ff */
[----:B-----5:R-:W-:Y:S02]  /*108e0*/  @!P4 IMAD.X R37, R43, 0x1, R12, P6 ;  /* 0x000000012b25c824 */ /* 0x020fe400030e060c */
[----:B------:R-:W2:Y:S04]  /*108f0*/  @!P5 LDS.128 R12, [R88+0x24200] ;  /* 0x02420000580cd984 */ /* 0x000ea80000000c00 */
[----:B--2---:R2:W-:Y:S01]  /*10900*/  @!P5 ST.E.128 desc[UR54][R40.64], R12 ;  /* 0x0000000c2800d985 */ /* 0x0045e2000c101d36 */
[----:B------:R-:W-:-:S13]  /*10910*/  ISETP.GE.AND P5, PT, R222, UR4, PT ;  /* 0x00000004de007c0c */ /* 0x000fda000bfa6270 */
[----:B------:R-:W3:Y:S01]  /*10920*/  @!P5 LDS.128 R12, [R89+0x24200] ;  /* 0x02420000590cd984 */ /* 0x000ee20000000c00 */
[----:B------:R-:W-:-:S05]  /*10930*/  @!P5 IMAD.SHL.U32 R46, R227, 0x10, RZ ;  /* 0x00000010e32ed824 */ /* 0x000fca00078e00ff */
        /* <DEDUP_REMOVED lines=11> */
[----:B--2---:R-:W-:-:S05]  /*109f0*/  @!P5 IADD3 R40, P6, R220, R45, RZ ;  /* 0x0000002ddc28d210 */ /* 0x004fca0007fde0ff */
[----:B------:R-:W-:Y:S01]  /*10a00*/  @!P5 IMAD.X R41, R43, 0x1, R11, P6 ;  /* 0x000000012b29d824 */ /* 0x000fe200030e060b */
[----:B---3--:R-:W-:Y:S04]  /*10a10*/  @!P3 ST.E.128 desc[UR54][R38.64], R12 ;  /* 0x0000000c2600b985 */ /* 0x008fe8000c101d36 */
[----:B------:R-:W2:Y:S04]  /*10a20*/  @!P4 LDS.128 R12, [R88+0x29200] ;  /* 0x02920000580cc984 */ /* 0x000ea80000000c00 */
[----:B--2---:R-:W-:Y:S04]  /*10a30*/  @!P4 ST.E.128 desc[UR54][R36.64], R12 ;  /* 0x0000000c2400c985 */ /* 0x004fe8000c101d36 */
[----:B------:R-:W2:Y:S04]  /*10a40*/  @!P5 LDS.128 R12, [R89+0x29200] ;  /* 0x02920000590cd984 */ /* 0x000ea80000000c00 */
[----:B--2---:R4:W-:Y:S02]  /*10a50*/  @!P5 ST.E.128 desc[UR54][R40.64], R12 ;  /* 0x0000000c2800d985 */ /* 0x0049e4000c101d36 */
.L_x_6706:
[----:B------:R-:W-:Y:S05]  /*10a60*/  BSYNC B1 ;  /* 0x0000000000017941 */ /* 0x000fea0003800000 */
.L_x_6705:
[----:B------:R-:W-:-:S03]  /*10a70*/  UMOV UR4, 0xffffffff ;  /* 0xffffffff00047882 */ /* 0x000fc60000000000 */
[----:B------:R-:W-:Y:S05]  /*10a80*/  BRA.DIV UR4, `(.L_x_6707) ;  /* 0x0000026a04487947 */ /* 0x000fea000b800000 */
[----:B--2---:R2:W0:Y:S04]  /*10a90*/  SHFL.IDX PT, R43, R44, 0x1, 0x1e1f ;  /* 0x003e1f002c2b7f89 */ /* 0x00442800000e0000 */
[----:B---3--:R2:W3:Y:S02]  /*10aa0*/  SHFL.IDX PT, R45, R42, 0x1, 0x1e1f ;  /* 0x003e1f002a2d7f89 */ /* 0x0084e400000e0000 */
.L_x_7000:
[----:B------:R-:W-:-:S13]  /*10ab0*/  ISETP.GE.AND P3, PT, R47, 0x81, PT ;  /* 0x000000812f00780c */ /* 0x000fda0003f66270 */
[----:B------:R-:W-:Y:S05]  /*10ac0*/  @!P3 BRA `(.L_x_6647) ;  /* 0x000000000090b947 */ /* 0x000fea0003800000 */
[----:B----4-:R-:W4:Y:S01]  /*10ad0*/  LDL R13, [R1+0x8] ;  /* 0x00000800010d7983 */ /* 0x010f220000100800 */
[----:B------:R-:W-:-:S03]  /*10ae0*/  ULDC UR4, c[0x0][0x2f4] ;  /* 0x0000bd0000047ab9 */ /* 0x000fc60000000800 */
[----:B------:R-:W5:Y:S01]  /*10af0*/  LDL R12, [R1+0x4] ;  /* 0x00000400010c7983 */ /* 0x000f620000100800 */
[----:B------:R-:W-:-:S03]  /*10b00*/  ISETP.GE.AND P5, PT, R16, UR4, PT ;  /* 0x0000000410007c0c */ /* 0x000fc6000bfa6270 */
[----:B------:R-:W2:Y:S10]  /*10b10*/  LDL R11, [R1] ;  /* 0x00000000010b7983 */ /* 0x000eb40000100800 */
[----:B---3--:R-:W-:-:S05]  /*10b20*/  @!P5 IADD3 R40, P3, R16, R45, RZ ;  /* 0x0000002d1028d210 */ /* 0x008fca0007f7e0ff */
[----:B0-----:R-:W-:Y:S01]  /*10b30*/  @!P5 IMAD.X R41, R43, 0x1, R17, P3 ;  /* 0x000000012b29d824 */ /* 0x001fe200018e0611 */
[----:B------:R-:W-:-:S13]  /*10b40*/  ISETP.GE.AND P3, PT, R23, UR4, PT ;  /* 0x0000000417007c0c */ /* 0x000fda000bf66270 */
[----:B------:R-:W-:-:S04]  /*10b50*/  @!P3 IADD3 R38, P4, R23, R45, RZ ;  /* 0x0000002d1726b210 */ /* 0x000fc80007f9e0ff */
[----:B----4-:R-:W-:Y:S02]  /*10b60*/  @!P3 IADD3.X R39, R43, R13, RZ, P4, !PT ;  /* 0x0000000d2b27b210 */ /* 0x010fe400027fe4ff */
[----:B------:R-:W-:-:S13]  /*10b70*/  ISETP.GE.AND P4, PT, R22, UR4, PT ;  /* 0x0000000416007c0c */ /* 0x000fda000bf86270 */
[----:B------:R-:W-:-:S05]  /*10b80*/  @!P4 IADD3 R36, P6, R22, R45, RZ ;  /* 0x0000002d1624c210 */ /* 0x000fca0007fde0ff */
[----:B-----5:R-:W-:Y:S02]  /*10b90*/  @!P4 IMAD.X R37, R43, 0x1, R12, P6 ;  /* 0x000000012b25c824 */ /* 0x020fe400030e060c */
[----:B------:R-:W0:Y:S04]  /*10ba0*/  @!P5 LDS.128 R12, [R88+0x26200] ;  /* 0x02620000580cd984 */ /* 0x000e280000000c00 */
[----:B0-----:R0:W-:Y:S01]  /*10bb0*/  @!P5 ST.E.128 desc[UR54][R40.64], R12 ;  /* 0x0000000c2800d985 */ /* 0x0011e2000c101d36 */
[----:B------:R-:W-:-:S13]  /*10bc0*/  ISETP.GE.AND P5, PT, R222, UR4, PT ;  /* 0x00000004de007c0c */ /* 0x000fda000bfa6270 */
[----:B------:R-:W3:Y:S01]  /*10bd0*/  @!P5 LDS.128 R12, [R89+0x26200] ;  /* 0x02620000590cd984 */ /* 0x000ee20000000c00 */
[----:B-12---:R-:W-:-:S05]  /*10be0*/  @!P5 IMAD.SHL.U32 R42, R227, 0x10, RZ ;  /* 0x00000010e32ad824 */ /* 0x006fca00078e00ff */
        /* <DEDUP_REMOVED lines=11> */
[----:B0-----:R-:W-:-:S05]  /*10ca0*/  @!P5 IADD3 R40, P6, R220, R45, RZ ;  /* 0x0000002ddc28d210 */ /* 0x001fca0007fde0ff */
[----:B------:R-:W-:Y:S01]  /*10cb0*/  @!P5 IMAD.X R41, R43, 0x1, R11, P6 ;  /* 0x000000012b29d824 */ /* 0x000fe200030e060b */
[----:B-1----:R-:W-:Y:S04]  /*10cc0*/  @!P3 ST.E.128 desc[UR54][R38.64], R12 ;  /* 0x0000000c2600b985 */ /* 0x002fe8000c101d36 */
[----:B------:R-:W0:Y:S04]  /*10cd0*/  @!P4 LDS.128 R12, [R88+0x2b200] ;  /* 0x02b20000580cc984 */ /* 0x000e280000000c00 */
[----:B0-----:R-:W-:Y:S04]  /*10ce0*/  @!P4 ST.E.128 desc[UR54][R36.64], R12 ;  /* 0x0000000c2400c985 */ /* 0x001fe8000c101d36 */
[----:B------:R-:W0:Y:S04]  /*10cf0*/  @!P5 LDS.128 R12, [R89+0x2b200] ;  /* 0x02b20000590cd984 */ /* 0x000e280000000c00 */
[----:B0-----:R0:W-:Y:S02]  /*10d00*/  @!P5 ST.E.128 desc[UR54][R40.64], R12 ;  /* 0x0000000c2800d985 */ /* 0x0011e4000c101d36 */
.L_x_6647:
[----:B------:R-:W-:Y:S05]  /*10d10*/  BSYNC B0 ;  /* 0x0000000000007941 */ /* 0x000fea0003800000 */
.L_x_6611:
        /* <DEDUP_REMOVED lines=16> */
.L_x_6709:
[----:B------:R-:W-:Y:S05]  /*10e20*/  BSYNC B0 ;  /* 0x0000000000007941 */ /* 0x000fea0003800000 */
.L_x_6708:
[----:B------:R-:W0:Y:S01]  /*10e30*/  SYNCS.PHASECHK.TRANS64.TRYWAIT P2, [R93+URZ+0x334b0], R94 ;  /* 0x0334b05e5d0075a7 */ /* 0x000e22000804017f */
[----:B------:R-:W-:Y:S01]  /*10e40*/  ULDC UR39, c[0x0][0x2f4] ;  /* 0x0000bd0000277ab9 */ /* 0x000fe20000000800 */
[----:B------:R-:W-:Y:S04]  /*10e50*/  BSSY B0, `(.L_x_6710) ;  /* 0x0000002000007945 */ /* 0x000fe80003800000 */
[----:B0-----:R-:W-:Y:S05]  /*10e60*/  @!P2 BRA `(.L_x_6711) ;  /* 0x00000264009ca947 */ /* 0x001fea0003800000 */
.L_x_7001:
[----:B------:R-:W-:Y:S05]  /*10e70*/  BSYNC B0 ;  /* 0x0000000000007941 */ /* 0x000fea0003800000 */
.L_x_6710:
[----:B------:R0:W5:Y:S01]  /*10e80*/  LDL R46, [R1+0x8] ;  /* 0x00000800012e7983 */ /* 0x0001620000100800 */
[----:B------:R-:W-:Y:S01]  /*10e90*/  ULDC.64 UR4, c[0x0][0x328] ;  /* 0x0000ca0000047ab9 */ /* 0x000fe20000000a00 */
[----:B------:R-:W-:Y:S02]  /*10ea0*/  ULDC.64 UR6, c[0x0][0x318] ;  /* 0x0000c60000067ab9 */ /* 0x000fe40000000a00 */
[----:B---3--:R0:W5:Y:S01]  /*10eb0*/  LDL R45, [R1+0x4] ;  /* 0x00000400012d7983 */ /* 0x0081620000100800 */
[----:B------:R-:W-:Y:S02]  /*10ec0*/  IMAD R90, R90, UR4, RZ ;  /* 0x000000045a5a7c24 */ /* 0x000fe4000f8e02ff */
[C---:B--2---:R-:W-:Y:S01]  /*10ed0*/  IMAD.WIDE.U32 R12, R35.reuse, UR4, RZ ;  /* 0x00000004230c7c25 */ /* 0x044fe2000f8e00ff */
[----:B-1----:R0:W5:Y:S03]  /*10ee0*/  LDL R44, [R1] ;  /* 0x00000000012c7983 */ /* 0x0021660000100800 */
[----:B------:R-:W-:Y:S01]  /*10ef0*/  IMAD R35, R35, UR5, R90 ;  /* 0x0000000523237c24 */ /* 0x000fe2000f8e025a */
[----:B----4-:R-:W1:Y:S01]  /*10f00*/  S2R R11, SR_TID.X ;  /* 0x00000000000b7919 */ /* 0x010e620000002100 */
[----:B------:R-:W-:-:S02]  /*10f10*/  ULDC.64 UR4, c[0x0][0x338] ;  /* 0x0000ce0000047ab9 */ /* 0x000fc40000000a00 */
[----:B------:R-:W-:Y:S02]  /*10f20*/  IMAD R91, R91, UR4, RZ ;  /* 0x000000045b5b7c24 */ /* 0x000fe4000f8e02ff */
[----:B------:R-:W-:Y:S02]  /*10f30*/  IMAD.IADD R13, R13, 0x1, R35 ;  /* 0x000000010d0d7824 */ /* 0x000fe400078e0223 */
[C---:B------:R-:W-:Y:S02]  /*10f40*/  IMAD R91, R34.reuse, UR5, R91 ;  /* 0x00000005225b7c24 */ /* 0x040fe4000f8e025b */
[----:B------:R-:W-:Y:S01]  /*10f50*/  IMAD.WIDE.U32 R12, R34, UR4, R12 ;  /* 0x00000004220c7c25 */ /* 0x000fe2000f8e000c */
[----:B------:R-:W-:-:S04]  /*10f60*/  ULDC.64 UR4, c[0x0][0x330] ;  /* 0x0000cc0000047ab9 */ /* 0x000fc80000000a00 */
[----:B------:R-:W-:-:S03]  /*10f70*/  IADD3 R13, R13, R91, RZ ;  /* 0x0000005b0d0d7210 */ /* 0x000fc60007ffe0ff */
[----:B------:R-:W-:-:S03]  /*10f80*/  IMAD.WIDE.U32 R12, R226, UR4, R12 ;  /* 0x00000004e20c7c25 */ /* 0x000fc6000f8e000c */
[----:B------:R-:W-:Y:S01]  /*10f90*/  IADD3 R40, P2, R12, UR6, RZ ;  /* 0x000000060c287c10 */ /* 0x000fe2000ff5e0ff */
[C---:B-1----:R-:W-:Y:S02]  /*10fa0*/  VIADD R15, R11.reuse, 0xffffff80 ;  /* 0xffffff800b0f7836 */ /* 0x042fe40000000000 */
[----:B------:R-:W-:Y:S02]  /*10fb0*/  VIADD R14, R11, 0xffffff80 ;  /* 0xffffff800b0e7836 */ /* 0x000fe40000000000 */
[----:B------:R-:W-:-:S03]  /*10fc0*/  IMAD R11, R226, UR5, R13 ;  /* 0x00000005e20b7c24 */ /* 0x000fc6000f8e020d */
[----:B------:R-:W-:Y:S02]  /*10fd0*/  LEA.HI R14, R14, R15, RZ, 0x1 ;  /* 0x0000000f0e0e7211 */ /* 0x000fe400078f08ff */
[----:B------:R-:W-:Y:S02]  /*10fe0*/  IADD3.X R11, R11, UR7, RZ, P2, !PT ;  /* 0x000000070b0b7c10 */ /* 0x000fe400097fe4ff */
[----:B------:R-:W-:-:S05]  /*10ff0*/  SHF.R.S32.HI R14, RZ, 0x1, R14 ;  /* 0x00000001ff0e7819 */ /* 0x000fca000001140e */
[----:B------:R-:W-:-:S05]  /*11000*/  IMAD.IADD R92, R92, 0x1, -R14 ;  /* 0x000000015c5c7824 */ /* 0x000fca00078e0a0e */
[----:B------:R-:W-:Y:S01]  /*11010*/  ISETP.GE.AND P2, PT, R92, 0x1, PT ;  /* 0x000000015c00780c */ /* 0x000fe20003f46270 */
[----:B------:R0:W1:Y:S01]  /*11020*/  SHFL.IDX PT, R43, R40, RZ, 0x1e1f ;  /* 0x001e1fff282b7589 */ /* 0x00006200000e0000 */
[----:B------:R-:W-:Y:S03]  /*11030*/  BSSY B0, `(.L_x_6712) ;  /* 0x0000023000007945 */ /* 0x000fe60003800000 */
[----:B------:R0:W2:Y:S08]  /*11040*/  SHFL.IDX PT, R41, R11, RZ, 0x1e1f ;  /* 0x001e1fff0b297589 */ /* 0x0000b000000e0000 */
[----:B0-----:R-:W-:Y:S05]  /*11050*/  @!P2 BRA `(.L_x_6713) ;  /* 0x000000000080a947 */ /* 0x001fea0003800000 */
[----:B------:R-:W-:-:S13]  /*11060*/  ISETP.GE.AND P5, PT, R16, UR39, PT ;  /* 0x0000002710007c0c */ /* 0x000fda000bfa6270 */
[----:B------:R-:W0:Y:S01]  /*11070*/  @!P5 LDS.128 R12, [R88+0xf200] ;  /* 0x00f20000580cd984 */ /* 0x000e220000000c00 */
[----:B-1----:R-:W-:-:S05]  /*11080*/  @!P5 IADD3 R38, P2, R16, R43, RZ ;  /* 0x0000002b1026d210 */ /* 0x002fca0007f5e0ff */
        /* <DEDUP_REMOVED lines=10> */
[----:B------:R-:W-:-:S04]  /*11130*/  @!P5 SHF.L.U32 R42, R227, 0x4, RZ ;  /* 0x00000004e32ad819 */ /* 0x000fc800000006ff */
        /* <DEDUP_REMOVED lines=18> */
.L_x_6713:
[----:B------:R-:W-:Y:S05]  /*11260*/  BSYNC B0 ;  /* 0x0000000000007941 */ /* 0x000fea0003800000 */
.L_x_6712:
[----:B------:R-:W-:Y:S01]  /*11270*/  ISETP.GE.AND P2, PT, R92, 0x81, PT ;  /* 0x000000815c00780c */ /* 0x000fe20003f46270 */
[----:B------:R-:W3:Y:S01]  /*11280*/  SHFL.IDX PT, R11, R11, 0x1, 0x1e1f ;  /* 0x003e1f000b0b7f89 */ /* 0x000ee200000e0000 */
[----:B------:R-:W-:Y:S03]  /*11290*/  BSSY B0, `(.L_x_6714) ;  /* 0x0000023000007945 */ /* 0x000fe60003800000 */
[----:B--2---:R2:W4:Y:S08]  /*112a0*/  SHFL.IDX PT, R41, R40, 0x1, 0x1e1f ;  /* 0x003e1f0028297f89 */ /* 0x00453000000e0000 */
[----:B--2---:R-:W-:Y:S05]  /*112b0*/  @!P2 BRA `(.L_x_6715) ;  /* 0x000000000080a947 */ /* 0x004fea0003800000 */
[----:B------:R-:W-:-:S13]  /*112c0*/  ISETP.GE.AND P5, PT, R16, UR39, PT ;  /* 0x0000002710007c0c */ /* 0x000fda000bfa6270 */
[----:B0-----:R-:W0:Y:S01]  /*112d0*/  @!P5 LDS.128 R12, [R88+0x11200] ;  /* 0x01120000580cd984 */ /* 0x001e220000000c00 */
[----:B----4-:R-:W-:-:S05]  /*112e0*/  @!P5 IADD3 R38, P2, R16, R41, RZ ;  /* 0x000000291026d210 */ /* 0x010fca0007f5e0ff */
[----:B---3--:R-:W-:Y:S01]  /*112f0*/  @!P5 IMAD.X R39, R11, 0x1, R17, P2 ;  /* 0x000000010b27d824 */ /* 0x008fe200010e0611 */
        /* <DEDUP_REMOVED lines=8> */
[----:B------:R-:W2:Y:S01]  /*11380*/  @!P5 LDS.128 R12, [R89+0x11200] ;  /* 0x01120000590cd984 */ /* 0x000ea20000000c00 */
[----:B------:R-:W-:-:S05]  /*11390*/  @!P5 IMAD.SHL.U32 R40, R227, 0x10, RZ ;  /* 0x00000010e328d824 */ /* 0x000fca00078e00ff */
[----:B0-----:R-:W-:-:S04]  /*113a0*/  @!P5 IADD3 R38, P6, R40, R41, RZ ;  /* 0x000000292826d210 */ /* 0x001fc80007fde0ff */
[----:B------:R-:W-:-:S05]  /*113b0*/  @!P5 LEA.HI.X.SX32 R39, R40, R11, 0x1, P6 ;  /* 0x0000000b2827d211 */ /* 0x000fca00030f0eff */
[----:B--2---:R0:W-:Y:S01]  /*113c0*/  @!P5 ST.E.128 desc[UR54][R38.64], R12 ;  /* 0x0000000c2600d985 */ /* 0x0041e2000c101d36 */
[----:B------:R-:W-:-:S13]  /*113d0*/  ISETP.GE.AND P5, PT, R223, UR39, PT ;  /* 0x00000027df007c0c */ /* 0x000fda000bfa6270 */
[----:B------:R-:W2:Y:S01]  /*113e0*/  @!P5 LDS.128 R12, [R88+0x13a00] ;  /* 0x013a0000580cd984 */ /* 0x000ea20000000c00 */
[----:B------:R-:W-:-:S04]  /*113f0*/  @!P5 SHF.L.U32 R40, R228, 0x4, RZ ;  /* 0x00000004e428d819 */ /* 0x000fc800000006ff */
[----:B0-----:R-:W-:-:S04]  /*11400*/  @!P5 IADD3 R38, P6, R40, R41, RZ ;  /* 0x000000292826d210 */ /* 0x001fc80007fde0ff */
[----:B------:R-:W-:-:S05]  /*11410*/  @!P5 LEA.HI.X.SX32 R39, R40, R11, 0x1, P6 ;  /* 0x0000000b2827d211 */ /* 0x000fca00030f0eff */
[----:B--2---:R0:W-:Y:S01]  /*11420*/  @!P5 ST.E.128 desc[UR54][R38.64], R12 ;  /* 0x0000000c2600d985 */ /* 0x0041e2000c101d36 */
[----:B------:R-:W-:-:S03]  /*11430*/  ISETP.GE.AND P5, PT, R220, UR39, PT ;  /* 0x00000027dc007c0c */ /* 0x000fc6000bfa6270 */
[----:B------:R-:W2:Y:S10]  /*11440*/  @!P2 LDS.128 R12, [R89+0x13a00] ;  /* 0x013a0000590ca984 */ /* 0x000eb40000000c00 */
[----:B0-----:R-:W-:-:S05]  /*11450*/  @!P5 IADD3 R38, P6, R220, R41, RZ ;  /* 0x00000029dc26d210 */ /* 0x001fca0007fde0ff */
[----:B------:R-:W-:Y:S01]  /*11460*/  @!P5 IMAD.X R39, R11, 0x1, R44, P6 ;  /* 0x000000010b27d824 */ /* 0x000fe200030e062c */
[----:B--2---:R-:W-:Y:S04]  /*11470*/  @!P2 ST.E.128 desc[UR54][R36.64], R12 ;  /* 0x0000000c2400a985 */ /* 0x004fe8000c101d36 */
[----:B------:R-:W0:Y:S04]  /*11480*/  @!P4 LDS.128 R12, [R88+0x16200] ;  /* 0x01620000580cc984 */ /* 0x000e280000000c00 */
[----:B0-----:R-:W-:Y:S04]  /*11490*/  @!P4 ST.E.128 desc[UR54][R34.64], R12 ;  /* 0x0000000c2200c985 */ /* 0x001fe8000c101d36 */
[----:B------:R-:W0:Y:S04]  /*114a0*/  @!P5 LDS.128 R12, [R89+0x16200] ;  /* 0x01620000590cd984 */ /* 0x000e280000000c00 */
[----:B0-----:R2:W-:Y:S02]  /*114b0*/  @!P5 ST.E.128 desc[UR54][R38.64], R12 ;  /* 0x0000000c2600d985 */ /* 0x0015e4000c101d36 */
.L_x_6715:
[----:B------:R-:W-:Y:S05]  /*114c0*/  BSYNC B0 ;  /* 0x0000000000007941 */ /* 0x000fea0003800000 */
.L_x_6714:
[----:B---3--:R-:W3:Y:S04]  /*114d0*/  LDL R11, [R1+0xc] ;  /* 0x00000c00010b7983 */ /* 0x008ee80000100800 */
        /* <DEDUP_REMOVED lines=24> */
.L_x_6606:
        /* <DEDUP_REMOVED lines=8> */
[----:B---3--:R-:W-:-:S05]  /*116e0*/  @P1 SHF.R.U32.HI R3, RZ, R5, R0 ;  /* 0x00000005ff031219 */ /* 0x008fca0000011600 */
[----:B------:R-:W-:-:S04]  /*116f0*/  IMAD.IADD R3, R136, 0x1, R3 ;  /* 0x0000000188037824 */ /* 0x000fc800078e0203 */
[----:B------:R-:W-:-:S05]  /*11700*/  IMAD.HI R3, R3, 0x66666667, RZ ;  /* 0x6666666703037827 */ /* 0x000fca00078e02ff */
[----:B------:R-:W-:-:S04]  /*11710*/  SHF.R.U32.HI R0, RZ, 0x1f, R3 ;  /* 0x0000001fff007819 */ /* 0x000fc80000011603 */
[----:B------:R-:W-:-:S04]  /*11720*/  LEA.HI.SX32 R0, R3, R0, 0x1a ;  /* 0x0000000003007211 */ /* 0x000fc800078fd2ff */
[----:B------:R-:W-:-:S04]  /*11730*/  VIMNMX R137, R137, R0, PT ;  /* 0x0000000089897248 */ /* 0x000fc80003fe0100 */
[----:B------:R-:W-:Y:S01]  /*11740*/  ISETP.GE.AND P1, PT, R137, 0x1, PT ;  /* 0x000000018900780c */ /* 0x000fe20003f26270 */
[----:B------:R-:W-:-:S12]  /*11750*/  @P0 BRA `(.L_x_6717) ;  /* 0x00000000000c0947 */ /* 0x000fd80003800000 */
[----:B------:R-:W0:Y:S01]  /*11760*/  FENCE.VIEW.ASYNC.G ;  /* 0x00000000000073c6 */ /* 0x000e220000000100 */
[----:B------:R-:W-:Y:S05]  /*11770*/  WARPSYNC.ALL ;  /* 0x0000000000007948 */ /* 0x000fea0003800000 */
[----:B0-----:R-:W-:Y:S06]  /*11780*/  BAR.ARV 0xc, 0x180 ;  /* 0x0306000000007b1d */ /* 0x001fec0000002000 */
.L_x_6717:
        /* <DEDUP_REMOVED lines=12> */
[----:B0-----:R-:W-:Y:S02]  /*11850*/  IADD3 R2, R4, 0xffffffe, RZ ;  /* 0x0ffffffe04027810 */ /* 0x001fe40007ffe0ff */
[----:B------:R-:W-:-:S04]  /*11860*/  IABS R4, R0 ;  /* 0x0000000000047213 */ /* 0x000fc80000000000 */
[----:B------:R0:W2:Y:S01]  /*11870*/  F2I.FTZ.U32.TRUNC.NTZ R3, R2 ;  /* 0x0000000200037305 */ /* 0x0000a2000021f000 */
[----:B------:R-:W-:-:S04]  /*11880*/  LOP3.LUT R0, R0, R6, RZ, 0x3c, !PT ;  /* 0x0000000600007212 */ /* 0x000fc800078e3cff */
        /* <DEDUP_REMOVED lines=14> */
[----:B------:R-:W-:Y:S01]  /*11970*/  @!P2 IMAD.MOV R3, RZ, RZ, -R3 ;  /* 0x000000ffff03a224 */ /* 0x000fe200078e0a03 */
[----:B------:R-:W-:-:S05]  /*11980*/  @!P1 LOP3.LUT R3, RZ, R6, RZ, 0x33, !PT ;  /* 0x00000006ff039212 */ /* 0x000fca00078e33ff */
[----:B------:R-:W-:-:S07]  /*11990*/  IMAD.MOV.U32 R106, RZ, RZ, R3 ;  /* 0x000000ffff6a7224 */ /* 0x000fce00078e0003 */
.L_x_6719:
[----:B------:R-:W-:Y:S05]  /*119a0*/  BSYNC B0 ;  /* 0x0000000000007941 */ /* 0x000fea0003800000 */
.L_x_6718:
[----:B------:R-:W2:Y:S01]  /*119b0*/  LDL R0, [R1+0x74] ;  /* 0x0000740001007983 */ /* 0x000ea20000100800 */
[----:B------:R-:W-:Y:S01]  /*119c0*/  PLOP3.LUT P0, PT, PT, PT, PT, 0x80, 0x0 ;  /* 0x000000000000781c */ /* 0x000fe20003f0f070 */
[----:B------:R-:W-:Y:S01]  /*119d0*/  IMAD.MOV.U32 R149, RZ, RZ, RZ ;  /* 0x000000ffff957224 */ /* 0x000fe200078e00ff */
[----:B------:R-:W-:Y:S01]  /*119e0*/  CS2R R24, SRZ ;  /* 0x0000000000187805 */ /* 0x000fe2000001ff00 */
        /* <DEDUP_REMOVED lines=15> */
[----:B------:R-:W-:Y:S01]  /*11ae0*/  MOV R3, RZ ;  /* 0x000000ff00037202 */ /* 0x000fe20000000f00 */
        /* <DEDUP_REMOVED lines=10> */
[----:B-----5:R-:W-:-:S02]  /*11b90*/  CS2R R46, SRZ ;  /* 0x00000000002e7805 */ /* 0x020fc4000001ff00 */
[----:B------:R-:W-:Y:S02]  /*11ba0*/  CS2R R84, SRZ ;  /* 0x0000000000547805 */ /* 0x000fe4000001ff00 */
[----:B------:R-:W-:Y:S02]  /*11bb0*/  CS2R R60, SRZ ;  /* 0x00000000003c7805 */ /* 0x000fe4000001ff00 */
[----:B------:R-:W-:Y:S02]  /*11bc0*/  CS2R R134, SRZ ;  /* 0x0000000000867805 */ /* 0x000fe4000001ff00 */
[----:B------:R-:W-:Y:S01]  /*11bd0*/  CS2R R76, SRZ ;  /* 0x00000000004c7805 */ /* 0x000fe2000001ff00 */
[----:B------:R-:W-:Y:S01]  /*11be0*/  IMAD.MOV.U32 R128, RZ, RZ, RZ ;  /* 0x000000ffff807224 */ /* 0x000fe200078e00ff */
[----:B------:R-:W-:Y:S02]  /*11bf0*/  CS2R R8, SRZ ;  /* 0x0000000000087805 */ /* 0x000fe4000001ff00 */
[----:B------:R-:W-:-:S02]  /*11c00*/  CS2R R102, SRZ ;  /* 0x0000000000667805 */ /* 0x000fc4000001ff00 */
[----:B------:R-:W-:Y:S02]  /*11c10*/  CS2R R10, SRZ ;  /* 0x00000000000a7805 */ /* 0x000fe4000001ff00 */
[----:B------:R-:W-:Y:S02]  /*11c20*/  CS2R R132, SRZ ;  /* 0x0000000000847805 */ /* 0x000fe4000001ff00 */
[----:B------:R-:W-:Y:S02]  /*11c30*/  CS2R R44, SRZ ;  /* 0x00000000002c7805 */ /* 0x000fe4000001ff00 */
[----:B------:R-:W-:Y:S02]  /*11c40*/  CS2R R94, SRZ ;  /* 0x00000000005e7805 */ /* 0x000fe4000001ff00 */
[----:B-1----:R-:W-:Y:S02]  /*11c50*/  CS2R R42, SRZ ;  /* 0x00000000002a7805 */ /* 0x002fe4000001ff00 */
[----:B------:R-:W-:-:S02]  /*11c60*/  CS2R R110, SRZ ;  /* 0x00000000006e7805 */ /* 0x000fc4000001ff00 */
[----:B----4-:R-:W-:Y:S01]  /*11c70*/  CS2R R40, SRZ ;  /* 0x0000000000287805 */ /* 0x010fe2000001ff00 */
[----:B------:R-:W-:Y:S01]  /*11c80*/  IMAD.MOV.U32 R98, RZ, RZ, RZ ;  /* 0x000000ffff627224 */ /* 0x000fe200078e00ff */
[----:B------:R-:W-:Y:S01]  /*11c90*/  CS2R R38, SRZ ;  /* 0x0000000000267805 */ /* 0x000fe2000001ff00 */
[----:B------:R-:W-:Y:S01]  /*11ca0*/  IMAD.MOV.U32 R90, RZ, RZ, RZ ;  /* 0x000000ffff5a7224 */ /* 0x000fe200078e00ff */
[----:B------:R-:W-:Y:S02]  /*11cb0*/  CS2R R120, SRZ ;  /* 0x0000000000787805 */ /* 0x000fe4000001ff00 */
[----:B------:R-:W-:Y:S02]  /*11cc0*/  CS2R R56, SRZ ;  /* 0x0000000000387805 */ /* 0x000fe4000001ff00 */
[----:B------:R-:W-:Y:S02]  /*11cd0*/  CS2R R36, SRZ ;  /* 0x0000000000247805 */ /* 0x000fe4000001ff00 */
[----:B------:R-:W-:Y:S01]  /*11ce0*/  CS2R R116, SRZ ;  /* 0x0000000000747805 */ /* 0x000fe2000001ff00 */
[----:B------:R-:W-:Y:S01]  /*11cf0*/  IMAD.MOV.U32 R82, RZ, RZ, RZ ;  /* 0x000000ffff527224 */ /* 0x000fe200078e00ff */
[----:B------:R-:W-:-:S02]  /*11d00*/  MOV R118, RZ ;  /* 0x000000ff00767202 */ /* 0x000fc40000000f00 */
[----:B------:R-:W-:Y:S02]  /*11d10*/  CS2R R114, SRZ ;  /* 0x0000000000727805 */ /* 0x000fe4000001ff00 */
[----:B------:R-:W-:Y:S01]  /*11d20*/  CS2R R64, SRZ ;  /* 0x0000000000407805 */ /* 0x000fe2000001ff00 */
[----:B--2---:R-:W-:-:S05]  /*11d30*/  IMAD R0, R0, R106, RZ ;  /* 0x0000006a00007224 */ /* 0x004fca00078e02ff */
[----:B------:R0:W-:Y:S01]  /*11d40*/  STL [R1+0x44], R0 ;  /* 0x0000440001007387 */ /* 0x0001e20000100800 */
[----:B------:R-:W-:Y:S02]  /*11d50*/  VIADDMNMX R106, R0, R106, R137, PT ;  /* 0x0000006a006a7246 */ /* 0x000fe40003800189 */
[----:B------:R-:W-:Y:S02]  /*11d60*/  CS2R R136, SRZ ;  /* 0x0000000000887805 */ /* 0x000fe4000001ff00 */
        /* <DEDUP_REMOVED lines=11> */
.L_x_7004:
[----:B------:R-:W1:Y:S01]  /*11e20*/  LDL R2, [R1+0x2c] ;  /* 0x00002c0001027983 */ /* 0x000e620000100800 */
[----:B------:R-:W-:-:S06]  /*11e30*/  ULOP3.LUT UP0, URZ, UR48, 0x9f, URZ, 0xc0, !UPT ;  /* 0x0000009f303f7892 */ /* 0x000fcc000f80c03f */
[----:B------:R-:W-:Y:S02]  /*11e40*/  PLOP3.LUT P0, PT, PT, PT, UP0, 0x80, 0x0 ;  /* 0x000000000000781c */ /* 0x000fe40003f0f008 */
[----:B-1----:R-:W-:-:S04]  /*11e50*/  LEA.HI R0, R2, R2, RZ, 0x1 ;  /* 0x0000000202007211 */ /* 0x002fc800078f08ff */
        /* <DEDUP_REMOVED lines=21> */
[----:B01----:R-:W-:Y:S05]  /*11fb0*/  CALL.ABS.NOINC R2 ;  /* 0x0000000002007343 */ /* 0x003fea0003c00000 */
.L_x_6722:
        /* <DEDUP_REMOVED lines=11> */
[----:B------:R-:W5:Y:S01]  /*12070*/  @P0 LDC.64 R4, c[0x0][0x9b0] ;  /* 0x00026c00ff040b82 */ /* 0x000f620000000a00 */
[----:B--2---:R-:W-:-:S02]  /*12080*/  @P1 IMAD R6, R21, R12, RZ ;  /* 0x0000000c15061224 */ /* 0x004fc400078e02ff */
[----:B-1----:R-:W-:Y:S02]  /*12090*/  @P0 IMAD R0, R21, R10, RZ ;  /* 0x0000000a15000224 */ /* 0x002fe400078e02ff */
[C---:B---3--:R-:W-:Y:S02]  /*120a0*/  @P1 IMAD R13, R20.reuse, R13, R6 ;  /* 0x0000000d140d1224 */ /* 0x048fe400078e0206 */
[----:B------:R-:W-:-:S04]  /*120b0*/  @P1 IMAD.WIDE.U32 R8, R20, R12, RZ ;  /* 0x0000000c14081225 */ /* 0x000fc800078e00ff */
[C---:B------:R-:W-:Y:S02]  /*120c0*/  @P0 IMAD R11, R20.reuse, R11, R0 ;  /* 0x0000000b140b0224 */ /* 0x040fe400078e0200 */
[----:B------:R-:W-:-:S04]  /*120d0*/  @P0 IMAD.WIDE.U32 R6, R20, R10, RZ ;  /* 0x0000000a14060225 */ /* 0x000fc800078e00ff */
[----:B------:R-:W-:Y:S02]  /*120e0*/  @P1 IMAD.IADD R9, R9, 0x1, R13 ;  /* 0x0000000109091824 */ /* 0x000fe400078e020d */
[----:B------:R-:W-:Y:S02]  /*120f0*/  @P0 IMAD.IADD R7, R7, 0x1, R11 ;  /* 0x0000000107070824 */ /* 0x000fe400078e020b */
[----:B----4-:R-:W-:-:S04]  /*12100*/  @P1 IMAD.WIDE.U32 R8, R226, R2, R8 ;  /* 0x00000002e2081225 */ /* 0x010fc800078e0008 */
[----:B-----5:R-:W-:Y:S01]  /*12110*/  @P0 IMAD.WIDE.U32 R6, R226, R4, R6 ;  /* 0x00000004e2060225 */ /* 0x020fe200078e0006 */
[----:B------:R-:W-:-:S03]  /*12120*/  @P1 LEA R10, P3, R8, UR6, 0x2 ;  /* 0x00000006080a1c11 */ /* 0x000fc6000f8610ff */
[----:B------:R-:W-:Y:S01]  /*12130*/  @P1 IMAD R3, R226, R3, R9 ;  /* 0x00000003e2031224 */ /* 0x000fe200078e0209 */
[----:B------:R-:W-:Y:S01]  /*12140*/  @P0 LEA R4, P2, R6, UR4, 0x2 ;  /* 0x0000000406040c11 */ /* 0x000fe2000f8410ff */
[----:B------:R-:W-:Y:S01]  /*12150*/  @P0 IMAD R5, R226, R5, R7 ;  /* 0x00000005e2050224 */ /* 0x000fe200078e0207 */
[----:B------:R-:W-:Y:S01]  /*12160*/  ULDC UR4, c[0x0][0x3f4] ;  /* 0x0000fd0000047ab9 */ /* 0x000fe20000000800 */
[----:B------:R-:W-:Y:S01]  /*12170*/  IMAD.MOV.U32 R0, RZ, RZ, 0x3f800000 ;  /* 0x3f800000ff007424 */ /* 0x000fe200078e00ff */
[----:B------:R-:W-:Y:S02]  /*12180*/  @P1 LEA.HI.X R11, R8, UR7, R3, 0x2, P3 ;  /* 0x00000007080b1c11 */ /* 0x000fe400098f1403 */
[----:B------:R-:W-:Y:S02]  /*12190*/  MOV R3, 0x3f800000 ;  /* 0x3f80000000037802 */ /* 0x000fe40000000f00 */
[----:B------:R-:W-:Y:S01]  /*121a0*/  @P0 LEA.HI.X R5, R6, UR5, R5, 0x2, P2 ;  /* 0x0000000506050c11 */ /* 0x000fe200090f1405 */
        /* <DEDUP_REMOVED lines=17> */
.L_x_6726:
[----:B--2---:R2:W3:Y:S02]  /*122c0*/  SYNCS.PHASECHK.TRANS64.TRYWAIT P0, [R18+URZ+0x33400], R3 ;  /* 0x03340003120075a7 */ /* 0x0044e4000800017f */
[----:B---3--:R-:W-:Y:S05]  /*122d0*/  @!P0 NANOSLEEP.SYNCS 0x989680 ;  /* 0x009896800000895d */ /* 0x008fea0003900000 */
[----:B------:R-:W3:Y:S02]  /*122e0*/  @!P0 SYNCS.PHASECHK.TRANS64 P0, [R18+URZ+0x33400], R3 ;  /* 0x03340003120085a7 */ /* 0x000ee4000800007f */
[----:B---3--:R-:W-:Y:S05]  /*122f0*/  @!P0 BRA `(.L_x_6726) ;  /* 0xfffffffc00f08947 */ /* 0x008fea000383ffff */
.L_x_6725:
[----:B------:R-:W-:Y:S05]  /*12300*/  BSYNC B0 ;  /* 0x0000000000007941 */ /* 0x000fea0003800000 */
.L_x_6724:
[----:B------:R-:W-:Y:S05]  /*12310*/  BRA `(.L_x_6727) ;  /* 0x0000007000487947 */ /* 0x000fea0003800000 */
.L_x_6723:
[----:B------:R-:W-:Y:S01]  /*12320*/  ULOP3.LUT UP0, URZ, UR48, 0x1bf, URZ, 0xc0, !UPT ;  /* 0x000001bf303f7892 */ /* 0x000fe2000f80c03f */
[----:B------:R-:W-:Y:S01]  /*12330*/  SHF.R.S32.HI R0, RZ, 0x1f, R129 ;  /* 0x0000001fff007819 */ /* 0x000fe20000011481 */
        /* <DEDUP_REMOVED lines=12> */
[----:B0-----:R-:W-:Y:S01]  /*12400*/  MOV R14, 0x0 ;  /* 0x00000000000e7802 */ /* 0x001fe20000000f00 */
        /* <DEDUP_REMOVED lines=15> */
.L_x_6728:
[----:B------:R-:W2:Y:S01]  /*12500*/  LDL R45, [R1+0x48] ;  /* 0x00004800012d7983 */ /* 0x000ea20000100800 */
[----:B------:R-:W-:Y:S01]  /*12510*/  ULDC.U8 UR4, c[0x0][0x410] ;  /* 0x0001040000047ab9 */ /* 0x000fe20000000000 */
[----:B------:R-:W1:Y:S01]  /*12520*/  S2R R20, SR_TID.X ;  /* 0x0000000000147919 */ /* 0x000e620000002100 */
[----:B------:R-:W-:Y:S01]  /*12530*/  ISETP.NE.AND P0, PT, RZ, UR4, PT ;  /* 0x00000004ff007c0c */ /* 0x000fe2000bf05270 */
[----:B------:R-:W-:Y:S01]  /*12540*/  BSSY B0, `(.L_x_6729) ;  /* 0x00006e7000007945 */ /* 0x000fe20003800000 */
[C---:B-1----:R-:W-:Y:S01]  /*12550*/  VIADD R40, R20.reuse, 0xffffff80 ;  /* 0xffffff8014287836 */ /* 0x042fe20000000000 */
[----:B------:R-:W-:-:S04]  /*12560*/  IADD3 R42, R20, -0x80, RZ ;  /* 0xffffff80142a7810 */ /* 0x000fc80007ffe0ff */
[----:B------:R-:W-:-:S04]  /*12570*/  LEA.HI R40, R40, R42, RZ, 0x1 ;  /* 0x0000002a28287211 */ /* 0x000fc800078f08ff */
[----:B------:R-:W-:-:S05]  /*12580*/  SHF.R.S32.HI R40, RZ, 0x1, R40 ;  /* 0x00000001ff287819 */ /* 0x000fca0000011428 */
[----:B--2---:R-:W-:Y:S01]  /*12590*/  IMAD.IADD R10, R40, 0x1, R45 ;  /* 0x00000001280a7824 */ /* 0x004fe200078e022d */
[----:B------:R-:W-:Y:S06]  /*125a0*/  @!P0 BRA `(.L_x_6730) ;  /* 0x0000003400e08947 */ /* 0x000fec0003800000 */
[----:B------:R-:W1:Y:S01]  /*125b0*/  LDC R43, c[0x0][0x448] ;  /* 0x00011200ff2b7b82 */ /* 0x000e620000000800 */
[----:B------:R-:W-:Y:S01]  /*125c0*/  IMAD.MOV.U32 R8, RZ, RZ, R24 ;  /* 0x000000ffff087224 */ /* 0x000fe200078e0018 */
[----:B------:R-:W-:Y:S01]  /*125d0*/  ULDC.64 UR4, c[0x0][0x3f8] ;  /* 0x0000fe0000047ab9 */ /* 0x000fe20000000a00 */
[----:B------:R-:W-:Y:S01]  /*125e0*/  IMAD.MOV.U32 R9, RZ, RZ, R29 ;  /* 0x000000ffff097224 */ /* 0x000fe200078e001d */
[----:B------:R-:W-:Y:S01]  /*125f0*/  ULDC.64 UR6, c[0x0][0x408] ;  /* 0x0001020000067ab9 */ /* 0x000fe20000000a00 */
[----:B------:R-:W-:Y:S01]  /*12600*/  IMAD.MOV.U32 R4, RZ, RZ, R26 ;  /* 0x000000ffff047224 */ /* 0x000fe200078e001a */
[----:B------:R-:W-:Y:S01]  /*12610*/  ULDC.64 UR8, c[0x0][0x400] ;  /* 0x0001000000087ab9 */ /* 0x000fe20000000a00 */
[----:B-1----:R-:W-:-:S13]  /*12620*/  ISETP.NE.AND P0, PT, R43, 0x1, PT ;  /* 0x000000012b00780c */ /* 0x002fda0003f05270 */
[----:B------:R-:W1:Y:S08]  /*12630*/  @P0 LDC R3, c[0x0][0x44c] ;  /* 0x00011300ff030b82 */ /* 0x000e700000000800 */
[----:B------:R-:W2:Y:S01]  /*12640*/  @P0 LDC R5, c[0x0][0x450] ;  /* 0x00011400ff050b82 */ /* 0x000ea20000000800 */
[----:B-1----:R-:W-:-:S04]  /*12650*/  @P0 IMAD.HI.U32 R0, R10, R3, RZ ;  /* 0x000000030a000227 */ /* 0x002fc800078e00ff */
[----:B------:R-:W-:Y:S01]  /*12660*/  IMAD.MOV.U32 R3, RZ, RZ, R10 ;  /* 0x000000ffff037224 */ /* 0x000fe200078e000a */
[----:B--2---:R-:W-:Y:S02]  /*12670*/  @P0 SHF.R.U32.HI R3, RZ, R5, R0 ;  /* 0x00000005ff030219 */ /* 0x004fe40000011600 */
[----:B------:R-:W-:Y:S02]  /*12680*/  MOV R5, R31 ;  /* 0x0000001f00057202 */ /* 0x000fe40000000f00 */
        /* <DEDUP_REMOVED lines=14> */
[----:B------:R1:W2:Y:S04]  /*12770*/  SHFL.IDX PT, R0, R13, RZ, 0x1e1f ;  /* 0x001e1fff0d007589 */ /* 0x0002a800000e0000 */
[----:B------:R-:W3:Y:S04]  /*12780*/  SHFL.IDX PT, R7, R7, RZ, 0x1e1f ;  /* 0x001e1fff07077589 */ /* 0x000ee800000e0000 */
[----:B------:R-:W4:Y:S04]  /*12790*/  SHFL.IDX PT, R3, R3, RZ, 0x1e1f ;  /* 0x001e1fff03037589 */ /* 0x000f2800000e0000 */
[----:B-1----:R-:W0:Y:S02]  /*127a0*/  SHFL.IDX PT, R39, R39, RZ, 0x1e1f ;  /* 0x001e1fff27277589 */ /* 0x002e2400000e0000 */
.L_x_7010:
[----:B------:R-:W5:Y:S01]  /*127b0*/  LDL R4, [R1+0x4c] ;  /* 0x00004c0001047983 */ /* 0x000f620000100800 */
[----:B------:R-:W-:Y:S01]  /*127c0*/  BSSY B1, `(.L_x_6732) ;  /* 0x0000052000017945 */ /* 0x000fe20003800000 */
[----:B------:R-:W-:Y:S02]  /*127d0*/  CS2R R8, SRZ ;  /* 0x0000000000087805 */ /* 0x000fe4000001ff00 */
[----:B------:R-:W-:Y:S02]  /*127e0*/  CS2R R12, SRZ ;  /* 0x00000000000c7805 */ /* 0x000fe4000001ff00 */
[----:B------:R-:W-:Y:S02]  /*127f0*/  CS2R R20, SRZ ;  /* 0x0000000000147805 */ /* 0x000fe4000001ff00 */
[----:B------:R-:W-:Y:S02]  /*12800*/  CS2R R26, SRZ ;  /* 0x00000000001a7805 */ /* 0x000fe4000001ff00 */
[----:B------:R-:W-:-:S02]  /*12810*/  CS2R R30, SRZ ;  /* 0x00000000001e7805 */ /* 0x000fc4000001ff00 */
[----:B------:R-:W-:Y:S02]  /*12820*/  CS2R R36, SRZ ;  /* 0x0000000000247805 */ /* 0x000fe4000001ff00 */
[----:B0-----:R-:W-:Y:S02]  /*12830*/  CS2R R14, SRZ ;  /* 0x00000000000e7805 */ /* 0x001fe4000001ff00 */
[----:B------:R-:W-:Y:S02]  /*12840*/  CS2R R24, SRZ ;  /* 0x0000000000187805 */ /* 0x000fe4000001ff00 */
[----:B------:R-:W-:Y:S02]  /*12850*/  CS2R R28, SRZ ;  /* 0x00000000001c7805 */ /* 0x000fe4000001ff00 */
[----:B------:R-:W-:Y:S02]  /*12860*/  CS2R R32, SRZ ;  /* 0x0000000000207805 */ /* 0x000fe4000001ff00 */
[----:B------:R-:W-:Y:S01]  /*12870*/  CS2R R34, SRZ ;  /* 0x0000000000227805 */ /* 0x000fe2000001ff00 */
[----:B-----5:R-:W-:-:S05]  /*12880*/  IMAD R43, R4, R43, RZ ;  /* 0x0000002b042b7224 */ /* 0x020fca00078e02ff */
[----:B------:R-:W-:Y:S02]  /*12890*/  ISETP.GE.AND P0, PT, R10, R43, PT ;  /* 0x0000002b0a00720c */ /* 0x000fe40003f06270 */
[----:B------:R-:W-:-:S11]  /*128a0*/  CS2R R10, SRZ ;  /* 0x00000000000a7805 */ /* 0x000fd6000001ff00 */
[----:B------:R-:W-:Y:S05]  /*128b0*/  @P0 BRA `(.L_x_6733) ;  /* 0x0000000400080947 */ /* 0x000fea0003800000 */
        /* <DEDUP_REMOVED lines=20> */
[----:B------:R-:W-:Y:S02]  /*12a00*/  SHF.R.S32.HI R10, RZ, 0x1f, R47 ;  /* 0x0000001fff0a7819 */ /* 0x000fe4000001142f */
[C---:B------:R-:W-:Y:S01]  /*12a10*/  @!P3 IADD3 R24, P5, R47.reuse, R39, RZ ;  /* 0x000000272f18b210 */ /* 0x040fe20007fbe0ff */
[----:B------:R1:W5:Y:S01]  /*12a20*/  @!P4 LD.E.64 R32, desc[UR54][R8.64] ;  /* 0x000000360820c980 */ /* 0x000362000c101b00 */
[----:B------:R-:W-:-:S02]  /*12a30*/  @!P3 IADD3 R20, P4, R47, R7, RZ ;  /* 0x000000072f14b210 */ /* 0x000fc40007f9e0ff */
[----:B------:R-:W-:Y:S01]  /*12a40*/  ISETP.GE.AND P0, PT, R224, UR4, PT ;  /* 0x00000004e0007c0c */ /* 0x000fe2000bf06270 */
[C---:B------:R-:W-:Y:S01]  /*12a50*/  @!P3 IMAD.X R25, R3.reuse, 0x1, R10, P5 ;  /* 0x000000010319b824 */ /* 0x040fe200028e060a */
[----:B------:R-:W-:Y:S01]  /*12a60*/  SHF.R.S32.HI R11, RZ, 0x1f, R46 ;  /* 0x0000001fff0b7819 */ /* 0x000fe2000001142e */
[----:B------:R-:W-:Y:S01]  /*12a70*/  @!P3 IMAD.X R21, R0, 0x1, R10, P4 ;  /* 0x000000010015b824 */ /* 0x000fe200020e060a */
[C---:B------:R-:W-:Y:S02]  /*12a80*/  @!P2 IADD3 R12, P4, R46.reuse, R7, RZ ;  /* 0x000000072e0ca210 */ /* 0x040fe40007f9e0ff */
[----:B------:R-:W-:Y:S02]  /*12a90*/  @!P2 IADD3 R14, P5, R46, R39, RZ ;  /* 0x000000272e0ea210 */ /* 0x000fe40007fbe0ff */
[----:B------:R-:W-:Y:S01]  /*12aa0*/  SHF.R.S32.HI R6, RZ, 0x1f, R42 ;  /* 0x0000001fff067819 */ /* 0x000fe2000001142a */
[--C-:B------:R-:W-:Y:S01]  /*12ab0*/  @!P2 IMAD.X R13, R0, 0x1, R11.reuse, P4 ;  /* 0x00000001000da824 */ /* 0x100fe200020e060b */
[C---:B------:R-:W-:Y:S01]  /*12ac0*/  @!P1 IADD3 R34, P4, R42.reuse, R7, RZ ;  /* 0x000000072a229210 */ /* 0x040fe20007f9e0ff */
[----:B------:R-:W-:Y:S01]  /*12ad0*/  @!P2 IMAD.X R15, R3, 0x1, R11, P5 ;  /* 0x00000001030fa824 */ /* 0x000fe200028e060b */
[----:B------:R-:W-:Y:S01]  /*12ae0*/  @!P1 IADD3 R10, P5, R42, R39, RZ ;  /* 0x000000272a0a9210 */ /* 0x000fe20007fbe0ff */
[----:B------:R2:W5:Y:S01]  /*12af0*/  @!P3 LD.E.64 R26, desc[UR54][R20.64] ;  /* 0x00000036141ab980 */ /* 0x000562000c101b00 */
[----:B------:R-:W-:-:S02]  /*12b00*/  @!P1 IADD3.X R35, R0, R6, RZ, P4, !PT ;  /* 0x0000000600239210 */ /* 0x000fc400027fe4ff */
[----:B------:R-:W-:Y:S01]  /*12b10*/  ISETP.GE.AND P4, PT, R38, UR4, PT ;  /* 0x0000000426007c0c */ /* 0x000fe2000bf86270 */
[----:B------:R-:W-:Y:S01]  /*12b20*/  @!P1 IMAD.X R11, R3, 0x1, R6, P5 ;  /* 0x00000001030b9824 */ /* 0x000fe200028e0606 */
[----:B0-----:R-:W-:Y:S02]  /*12b30*/  @!P0 SHF.R.S32.HI R5, RZ, 0x1f, R224 ;  /* 0x0000001fff058819 */ /* 0x001fe400000114e0 */
[----:B-1----:R-:W-:Y:S02]  /*12b40*/  @!P0 IADD3 R8, P5, R224, R7, RZ ;  /* 0x00000007e0088210 */ /* 0x002fe40007fbe0ff */
[----:B------:R-:W-:-:S03]  /*12b50*/  SHF.R.S32.HI R28, RZ, 0x1f, R38 ;  /* 0x0000001fff1c7819 */ /* 0x000fc60000011426 */
[--C-:B------:R-:W-:Y:S01]  /*12b60*/  @!P0 IMAD.X R9, R0, 0x1, R5.reuse, P5 ;  /* 0x0000000100098824 */ /* 0x100fe200028e0605 */
[----:B------:R-:W-:Y:S02]  /*12b70*/  @!P0 IADD3 R4, P5, R224, R39, RZ ;  /* 0x00000027e0048210 */ /* 0x000fe40007fbe0ff */
[----:B--2---:R-:W-:Y:S02]  /*12b80*/  CS2R R20, SRZ ;  /* 0x0000000000147805 */ /* 0x004fe4000001ff00 */
[----:B------:R-:W5:Y:S01]  /*12b90*/  @!P0 LD.E.64 R36, desc[UR54][R8.64] ;  /* 0x0000003608248980 */ /* 0x000f62000c101b00 */
        /* <DEDUP_REMOVED lines=20> */
.L_x_6733:
[----:B------:R-:W-:Y:S05]  /*12ce0*/  BSYNC B1 ;  /* 0x0000000000017941 */ /* 0x000fea0003800000 */
.L_x_6732:
        /* <DEDUP_REMOVED lines=8> */
[----:B------:R-:W1:Y:S02]  /*12d70*/  SYNCS.PHASECHK.TRANS64.TRYWAIT P0, [R18+URZ+0x33400], R3 ;  /* 0x03340003120075a7 */ /* 0x000e64000800017f */
[----:B-1----:R-:W-:Y:S05]  /*12d80*/  @!P0 BRA `(.L_x_6735) ;  /* 0x0000024800808947 */ /* 0x002fea0003800000 */
.L_x_7011:
[----:B------:R-:W-:Y:S05]  /*12d90*/  BSYNC B1 ;  /* 0x0000000000017941 */ /* 0x000fea0003800000 */
.L_x_6734:
[----:B------:R-:W-:Y:S05]  /*12da0*/  @P1 BRA `(.L_x_6736) ;  /* 0x0000006400801947 */ /* 0x000fea0003800000 */
[----:B------:R-:W1:Y:S01]  /*12db0*/  LDL R40, [R1+0x58] ;  /* 0x0000580001287983 */ /* 0x000e620000100800 */
[----:B------:R-:W2:Y:S03]  /*12dc0*/  LDC R5, c[0x0][0x3f4] ;  /* 0x0000fd00ff057b82 */ /* 0x000ea60000000800 */
[----:B0-----:R-:W4:Y:S04]  /*12dd0*/  LDL R39, [R1+0x18] ;  /* 0x0000180001277983 */ /* 0x001f280000100800 */
[----:B------:R-:W4:Y:S04]  /*12de0*/  LDL R38, [R1+0x20] ;  /* 0x0000200001267983 */ /* 0x000f280000100800 */
[----:B---3--:R-:W3:Y:S04]  /*12df0*/  LDL R7, [R1+0x24] ;  /* 0x0000240001077983 */ /* 0x008ee80000100800 */
[----:B------:R-:W3:Y:S04]  /*12e00*/  LDL R6, [R1+0x1c] ;  /* 0x00001c0001067983 */ /* 0x000ee80000100800 */
[----:B------:R-:W3:Y:S01]  /*12e10*/  LDL R4, [R1+0x28] ;  /* 0x0000280001047983 */ /* 0x000ee20000100800 */
[----:B------:R-:W-:Y:S01]  /*12e20*/  LEA.HI R41, R41, R48, RZ, 0x2 ;  /* 0x0000003029297211 */ /* 0x000fe200078f10ff */
[----:B------:R-:W-:Y:S03]  /*12e30*/  BSSY B1, `(.L_x_6737) ;  /* 0x0000086000017945 */ /* 0x000fe60003800000 */
[----:B------:R-:W-:-:S02]  /*12e40*/  SHF.R.S32.HI R0, RZ, 0x2, R41 ;  /* 0x00000002ff007819 */ /* 0x000fc40000011429 */
[----:B------:R-:W-:Y:S02]  /*12e50*/  SHF.R.S32.HI R41, RZ, 0x1f, R41 ;  /* 0x0000001fff297819 */ /* 0x000fe40000011429 */
[----:B--2---:R-:W-:Y:S02]  /*12e60*/  ISETP.GE.AND P6, PT, R224, R5, PT ;  /* 0x00000005e000720c */ /* 0x004fe40003fc6270 */
[----:B------:R-:W-:-:S04]  /*12e70*/  LEA.HI R41, R41, R0, RZ, 0x2 ;  /* 0x0000000029297211 */ /* 0x000fc800078f10ff */
[----:B------:R-:W-:-:S05]  /*12e80*/  LOP3.LUT R41, R41, 0xfffffffc, RZ, 0xc0, !PT ;  /* 0xfffffffc29297812 */ /* 0x000fca00078ec0ff */
[----:B------:R-:W-:-:S05]  /*12e90*/  IMAD.IADD R41, R0, 0x1, -R41 ;  /* 0x0000000100297824 */ /* 0x000fca00078e0a29 */
[----:B------:R-:W-:Y:S02]  /*12ea0*/  LOP3.LUT P0, RZ, R41, 0x2, RZ, 0xc0, !PT ;  /* 0x0000000229ff7812 */ /* 0x000fe4000780c0ff */
[----:B-1----:R-:W-:Y:S02]  /*12eb0*/  IADD3 R3, R18, R40, RZ ;  /* 0x0000002812037210 */ /* 0x002fe40007ffe0ff */
[----:B----4-:R-:W-:-:S03]  /*12ec0*/  ISETP.GE.AND P1, PT, R39, R5, PT ;  /* 0x000000052700720c */ /* 0x010fc60003f26270 */
[----:B------:R-:W-:Y:S01]  /*12ed0*/  VIADD R0, R3, 0x20 ;  /* 0x0000002003007836 */ /* 0x000fe20000000000 */
[-C--:B------:R-:W-:Y:S02]  /*12ee0*/  ISETP.GE.AND P2, PT, R38, R5.reuse, PT ;  /* 0x000000052600720c */ /* 0x080fe40003f46270 */
[-C--:B---3--:R-:W-:Y:S02]  /*12ef0*/  ISETP.GE.AND P3, PT, R7, R5.reuse, PT ;  /* 0x000000050700720c */ /* 0x088fe40003f66270 */
        /* <DEDUP_REMOVED lines=121> */
.L_x_6738:
[----:B------:R-:W-:Y:S05]  /*13690*/  BSYNC B1 ;  /* 0x0000000000017941 */ /* 0x000fea0003800000 */
.L_x_6737:
        /* <DEDUP_REMOVED lines=125> */
.L_x_6740:
[----:B------:R-:W-:Y:S05]  /*13e70*/  BSYNC B1 ;  /* 0x0000000000017941 */ /* 0x000fea0003800000 */
.L_x_6739:
        /* <DEDUP_REMOVED lines=120> */
.L_x_6742:
[----:B------:R-:W-:Y:S05]  /*14600*/  BSYNC B1 ;  /* 0x0000000000017941 */ /* 0x000fea0003800000 */
.L_x_6741:
        /* <DEDUP_REMOVED lines=124> */
.L_x_6744:
[----:B------:R-:W-:Y:S05]  /*14dd0*/  BSYNC B1 ;  /* 0x0000000000017941 */ /* 0x000fea0003800000 */
.L_x_6743:
        /* <DEDUP_REMOVED lines=120> */
.L_x_6746:
[----:B------:R-:W-:Y:S05]  /*15560*/  BSYNC B1 ;  /* 0x0000000000017941 */ /* 0x000fea0003800000 */
.L_x_6745:
        /* <DEDUP_REMOVED lines=124> */
.L_x_6730:
[----:B------:R-:W1:Y:S01]  /*15d30*/  LDC R9, c[0x0][0x448] ;  /* 0x00011200ff097b82 */ /* 0x000e620000000800 */
[----:B------:R-:W-:Y:S01]  /*15d40*/  MOV R7, R31 ;  /* 0x0000001f00077202 */ /* 0x000fe20000000f00 */
[----:B------:R-:W-:Y:S01]  /*15d50*/  IMAD.MOV.U32 R4, RZ, RZ, R24 ;  /* 0x000000ffff047224 */ /* 0x000fe200078e0018 */
[----:B------:R-:W-:Y:S01]  /*15d60*/  ULDC.64 UR4, c[0x0][0x3f8] ;  /* 0x0000fe0000047ab9 */ /* 0x000fe20000000a00 */
[----:B------:R-:W-:Y:S01]  /*15d70*/  IMAD.MOV.U32 R6, RZ, RZ, R26 ;  /* 0x000000ffff067224 */ /* 0x000fe200078e001a */
[----:B------:R-:W-:Y:S01]  /*15d80*/  ULDC.64 UR6, c[0x0][0x408] ;  /* 0x0001020000067ab9 */ /* 0x000fe20000000a00 */
[----:B------:R-:W-:Y:S01]  /*15d90*/  ULDC.64 UR8, c[0x0][0x400] ;  /* 0x0001000000087ab9 */ /* 0x000fe20000000a00 */
[----:B-1----:R-:W-:-:S13]  /*15da0*/  ISETP.NE.AND P0, PT, R9, 0x1, PT ;  /* 0x000000010900780c */ /* 0x002fda0003f05270 */
[----:B------:R-:W1:Y:S08]  /*15db0*/  @P0 LDC R3, c[0x0][0x44c] ;  /* 0x00011300ff030b82 */ /* 0x000e700000000800 */
[----:B------:R-:W2:Y:S01]  /*15dc0*/  @P0 LDC R5, c[0x0][0x450] ;  /* 0x00011400ff050b82 */ /* 0x000ea20000000800 */
[----:B-1----:R-:W-:-:S04]  /*15dd0*/  @P0 IMAD.HI.U32 R0, R10, R3, RZ ;  /* 0x000000030a000227 */ /* 0x002fc800078e00ff */
[----:B------:R-:W-:Y:S01]  /*15de0*/  IMAD.MOV.U32 R3, RZ, RZ, R10 ;  /* 0x000000ffff037224 */ /* 0x000fe200078e000a */
[----:B--2---:R-:W-:Y:S01]  /*15df0*/  @P0 SHF.R.U32.HI R3, RZ, R5, R0 ;  /* 0x00000005ff030219 */ /* 0x004fe20000011600 */
        /* <DEDUP_REMOVED lines=19> */
.L_x_7017:
[----:B------:R-:W5:Y:S01]  /*15f30*/  LDL R0, [R1+0x4c] ;  /* 0x00004c0001007983 */ /* 0x000f620000100800 */
[----:B------:R-:W-:Y:S01]  /*15f40*/  BSSY B1, `(.L_x_6748) ;  /* 0x0000036000017945 */ /* 0x000fe20003800000 */
[----:B------:R-:W-:Y:S02]  /*15f50*/  CS2R R4, SRZ ;  /* 0x0000000000047805 */ /* 0x000fe4000001ff00 */
[----:B------:R-:W-:Y:S02]  /*15f60*/  CS2R R6, SRZ ;  /* 0x0000000000067805 */ /* 0x000fe4000001ff00 */
[----:B------:R-:W-:Y:S02]  /*15f70*/  CS2R R12, SRZ ;  /* 0x00000000000c7805 */ /* 0x000fe4000001ff00 */
[----:B0-----:R-:W-:Y:S02]  /*15f80*/  CS2R R14, SRZ ;  /* 0x00000000000e7805 */ /* 0x001fe4000001ff00 */
[----:B------:R-:W-:-:S02]  /*15f90*/  CS2R R24, SRZ ;  /* 0x0000000000187805 */ /* 0x000fc4000001ff00 */
[----:B------:R-:W-:Y:S02]  /*15fa0*/  CS2R R26, SRZ ;  /* 0x00000000001a7805 */ /* 0x000fe4000001ff00 */
[----:B------:R-:W-:Y:S02]  /*15fb0*/  CS2R R28, SRZ ;  /* 0x00000000001c7805 */ /* 0x000fe4000001ff00 */
[----:B------:R-:W-:Y:S02]  /*15fc0*/  CS2R R30, SRZ ;  /* 0x00000000001e7805 */ /* 0x000fe4000001ff00 */
[----:B------:R-:W-:Y:S02]  /*15fd0*/  CS2R R32, SRZ ;  /* 0x0000000000207805 */ /* 0x000fe4000001ff00 */
[----:B------:R-:W-:Y:S01]  /*15fe0*/  CS2R R34, SRZ ;  /* 0x0000000000227805 */ /* 0x000fe2000001ff00 */
[----:B-----5:R-:W-:Y:S01]  /*15ff0*/  IMAD R49, R0, R9, RZ ;  /* 0x0000000900317224 */ /* 0x020fe200078e02ff */
[----:B------:R-:W-:-:S04]  /*16000*/  CS2R R8, SRZ ;  /* 0x0000000000087805 */ /* 0x000fc8000001ff00 */
[----:B------:R-:W-:Y:S02]  /*16010*/  ISETP.GE.AND P0, PT, R10, R49, PT ;  /* 0x000000310a00720c */ /* 0x000fe40003f06270 */
[----:B------:R-:W-:-:S11]  /*16020*/  CS2R R10, SRZ ;  /* 0x00000000000a7805 */ /* 0x000fd6000001ff00 */
[----:B------:R-:W-:Y:S05]  /*16030*/  @P0 BRA `(.L_x_6749) ;  /* 0x0000000000980947 */ /* 0x000fea0003800000 */
        /* <DEDUP_REMOVED lines=11> */
[----:B---3--:R-:W-:-:S04]  /*160f0*/  @!P2 IADD3 R40, P3, R16, R37, RZ ;  /* 0x000000251028a210 */ /* 0x008fc80007f7e0ff */
[----:B------:R-:W-:Y:S01]  /*16100*/  @!P0 IMAD.SHL.U32 R38, R228, 0x10, RZ ;  /* 0x00000010e4268824 */ /* 0x000fe200078e00ff */
[----:B------:R-:W-:Y:S02]  /*16110*/  @!P1 SHF.R.S32.HI R0, RZ, 0x1f, R20 ;  /* 0x0000001fff009819 */ /* 0x000fe40000011414 */
[C---:B------:R-:W-:Y:S01]  /*16120*/  @!P1 IADD3 R42, P5, R20.reuse, R37, RZ ;  /* 0x00000025142a9210 */ /* 0x040fe20007fbe0ff */
[C---:B--2---:R-:W-:Y:S01]  /*16130*/  @!P2 IMAD.X R41, R3.reuse, 0x1, R17, P3 ;  /* 0x000000010329a824 */ /* 0x044fe200018e0611 */
[----:B------:R-:W-:Y:S02]  /*16140*/  @!P1 IADD3 R20, P4, R20, R47, RZ ;  /* 0x0000002f14149210 */ /* 0x000fe40007f9e0ff */
[C---:B------:R-:W-:Y:S01]  /*16150*/  @!P0 IADD3 R36, P3, R38.reuse, R37, RZ ;  /* 0x0000002526248210 */ /* 0x040fe20007f7e0ff */
[----:B------:R-:W-:Y:S01]  /*16160*/  @!P1 IMAD.X R43, R3, 0x1, R0, P5 ;  /* 0x00000001032b9824 */ /* 0x000fe200028e0600 */
[----:B------:R-:W-:Y:S01]  /*16170*/  @!P0 SHF.R.S32.HI R8, RZ, 0x1f, R38 ;  /* 0x0000001fff088819 */ /* 0x000fe20000011426 */
[----:B----4-:R-:W-:Y:S01]  /*16180*/  @!P1 IMAD.X R21, R45, 0x1, R0, P4 ;  /* 0x000000012d159824 */ /* 0x010fe200020e0600 */
[----:B------:R-:W-:-:S02]  /*16190*/  @!P0 IADD3 R38, P5, R38, R47, RZ ;  /* 0x0000002f26268210 */ /* 0x000fc40007fbe0ff */
[----:B------:R-:W-:Y:S02]  /*161a0*/  CS2R R10, SRZ ;  /* 0x00000000000a7805 */ /* 0x000fe4000001ff00 */
[----:B------:R-:W-:Y:S01]  /*161b0*/  @!P2 IADD3 R46, P4, R16, R47, RZ ;  /* 0x0000002f102ea210 */ /* 0x000fe20007f9e0ff */
[----:B------:R-:W-:Y:S01]  /*161c0*/  @!P0 IMAD.X R37, R3, 0x1, R8, P3 ;  /* 0x0000000103258824 */ /* 0x000fe200018e0608 */
[----:B------:R-:W-:Y:S02]  /*161d0*/  @!P0 IADD3.X R39, R45, R8, RZ, P5, !PT ;  /* 0x000000082d278210 */ /* 0x000fe40002ffe4ff */
[----:B------:R-:W-:Y:S02]  /*161e0*/  CS2R R8, SRZ ;  /* 0x0000000000087805 */ /* 0x000fe4000001ff00 */
[----:B------:R-:W-:Y:S02]  /*161f0*/  CS2R R32, SRZ ;  /* 0x0000000000207805 */ /* 0x000fe4000001ff00 */
        /* <DEDUP_REMOVED lines=10> */
.L_x_6749:
[----:B------:R-:W-:Y:S05]  /*162a0*/  BSYNC B1 ;  /* 0x0000000000017941 */ /* 0x000fea0003800000 */
.L_x_6748:
[----:B------:R-:W3:Y:S01]  /*162b0*/  LDL R0, [R1+0x48] ;  /* 0x0000480001007983 */ /* 0x000ee20000100800 */
[----:B------:R-:W-:Y:S01]  /*162c0*/  ULEA.HI UR4, UR37, UR37, URZ, 0x1 ;  /* 0x0000002525047291 */ /* 0x000fe2000f8f083f */
[----:B------:R-:W-:Y:S01]  /*162d0*/  BSSY B1, `(.L_x_6750) ;  /* 0x000000e000017945 */ /* 0x000fe20003800000 */
[----:B0-----:R-:W0:Y:S02]  /*162e0*/  S2R R20, SR_TID.X ;  /* 0x0000000000147919 */ /* 0x001e240000002100 */
[----:B------:R-:W-:-:S04]  /*162f0*/  ULOP3.LUT UR4, UR4, 0xfffffffe, URZ, 0xc0, !UPT ;  /* 0xfffffffe04047892 */ /* 0x000fc8000f8ec03f */
[----:B------:R-:W-:-:S06]  /*16300*/  UIADD3 UR4, UR37, -UR4, URZ ;  /* 0x8000000425047290 */ /* 0x000fcc000fffe03f */
[----:B--2---:R-:W-:-:S05]  /*16310*/  IMAD.U32 R3, RZ, RZ, UR4 ;  /* 0x00000004ff037e24 */ /* 0x004fca000f8e00ff */
[----:B------:R-:W-:-:S04]  /*16320*/  SHF.L.U32 R3, R3, 0x1f, RZ ;  /* 0x0000001f03037819 */ /* 0x000fc800000006ff */
[----:B------:R-:W1:Y:S01]  /*16330*/  SYNCS.PHASECHK.TRANS64.TRYWAIT P0, [R18+URZ+0x33400], R3 ;  /* 0x03340003120075a7 */ /* 0x000e62000800017f */
[C---:B0-----:R-:W-:Y:S02]  /*16340*/  VIADD R21, R20.reuse, 0xffffff80 ;  /* 0xffffff8014157836 */ /* 0x041fe40000000000 */
[----:B------:R-:W-:-:S05]  /*16350*/  VIADD R20, R20, 0xffffff80 ;  /* 0xffffff8014147836 */ /* 0x000fca0000000000 */
[----:B------:R-:W-:-:S04]  /*16360*/  LEA.HI R20, R20, R21, RZ, 0x1 ;  /* 0x0000001514147211 */ /* 0x000fc800078f08ff */
[----:B------:R-:W-:Y:S02]  /*16370*/  SHF.R.S32.HI R20, RZ, 0x1, R20 ;  /* 0x00000001ff147819 */ /* 0x000fe40000011414 */
[----:B---3--:R-:W-:-:S04]  /*16380*/  VIADDMNMX R0, R49, -R0, 0x80, PT ;  /* 0x0000008031007446 */ /* 0x008fc80003800900 */
[----:B------:R-:W-:Y:S01]  /*16390*/  ISETP.GE.AND P1, PT, R20, R0, PT ;  /* 0x000000001400720c */ /* 0x000fe20003f26270 */
[----:B-1----:R-:W-:-:S12]  /*163a0*/  @!P0 BRA `(.L_x_6751) ;  /* 0x00000214007c8947 */ /* 0x002fd80003800000 */
.L_x_7018:
[----:B------:R-:W-:Y:S05]  /*163b0*/  BSYNC B1 ;  /* 0x0000000000017941 */ /* 0x000fea0003800000 */
.L_x_6750:
        /* <DEDUP_REMOVED lines=10> */
[----:B------:R-:W2:Y:S01]  /*16460*/  LDL R70, [R1+0x13c] ;  /* 0x00013c0001467983 */ /* 0x000ea20000100800 */
[----:B------:R-:W-:Y:S02]  /*16470*/  LEA.HI R0, R48, R48, RZ, 0x1 ;  /* 0x0000003030007211 */ /* 0x000fe400078f08ff */
[----:B-----5:R-:W-:Y:S02]  /*16480*/  LOP3.LUT R20, R24, 0xff, RZ, 0xc0, !PT ;  /* 0x000000ff18147812 */ /* 0x020fe400078ec0ff */
[----:B------:R-:W-:Y:S02]  /*16490*/  LOP3.LUT R21, R0, 0xfffffffe, RZ, 0xc0, !PT ;  /* 0xfffffffe00157812 */ /* 0x000fe400078ec0ff */
[----:B------:R-:W-:Y:S02]  /*164a0*/  SHF.R.U32.HI R0, RZ, 0x8, R24 ;  /* 0x00000008ff007819 */ /* 0x000fe40000011618 */
[----:B------:R-:W-:Y:S01]  /*164b0*/  SHF.R.U32.HI R37, RZ, 0x8, R25 ;  /* 0x00000008ff257819 */ /* 0x000fe20000011619 */
[----:B------:R-:W-:Y:S01]  /*164c0*/  IMAD.IADD R48, R48, 0x1, -R21 ;  /* 0x0000000130307824 */ /* 0x000fe200078e0a15 */
[----:B------:R-:W-:-:S02]  /*164d0*/  LOP3.LUT R21, R0, 0xff, RZ, 0xc0, !PT ;  /* 0x000000ff00157812 */ /* 0x000fc400078ec0ff */
[----:B------:R-:W-:Y:S02]  /*164e0*/  SHF.R.U32.HI R39, RZ, 0x8, R26 ;  /* 0x00000008ff277819 */ /* 0x000fe4000001161a */
[----:B------:R-:W-:Y:S02]  /*164f0*/  LEA.HI R0, R3, R48, RZ, 0x1c ;  /* 0x0000003003007211 */ /* 0x000fe400078fe0ff */
[----:B----4-:R-:W-:Y:S02]  /*16500*/  PRMT R45, R21, 0x7604, R20 ;  /* 0x00007604152d7816 */ /* 0x010fe40000000014 */
[----:B------:R-:W-:Y:S02]  /*16510*/  SHF.R.S32.HI R21, RZ, 0x1f, R0 ;  /* 0x0000001fff157819 */ /* 0x000fe40000011400 */
[----:B------:R-:W-:Y:S02]  /*16520*/  LOP3.LUT R36, R25, 0xff, RZ, 0xc0, !PT ;  /* 0x000000ff19247812 */ /* 0x000fe400078ec0ff */
[----:B------:R-:W-:Y:S01]  /*16530*/  LEA.HI R21, R21, R0, RZ, 0x2 ;  /* 0x0000000015157211 */ /* 0x000fe200078f10ff */
[----:B------:R-:W-:Y:S01]  /*16540*/  IMAD.SHL.U32 R0, R0, 0x10, RZ ;  /* 0x0000001000007824 */ /* 0x000fe200078e00ff */
[----:B------:R-:W-:-:S02]  /*16550*/  LOP3.LUT R38, R26, 0xff, RZ, 0xc0, !PT ;  /* 0x000000ff1a267812 */ /* 0x000fc400078ec0ff */
[----:B------:R-:W-:Y:S02]  /*16560*/  SHF.L.U32 R21, R21, 0xb, RZ ;  /* 0x0000000b15157819 */ /* 0x000fe400000006ff */
[----:B------:R-:W-:Y:S02]  /*16570*/  LOP3.LUT R0, R69, 0x30, R0, 0xf8, !PT ;  /* 0x0000003045007812 */ /* 0x000fe400078ef800 */
[----:B------:R-:W-:Y:S02]  /*16580*/  LOP3.LUT R21, R21, 0xffffe000, RZ, 0xc0, !PT ;  /* 0xffffe00015157812 */ /* 0x000fe400078ec0ff */
[----:B------:R-:W-:Y:S02]  /*16590*/  LOP3.LUT R0, R0, R68, RZ, 0x3c, !PT ;  /* 0x0000004400007212 */ /* 0x000fe400078e3cff */
[----:B------:R-:W-:Y:S02]  /*165a0*/  LOP3.LUT R37, R37, 0xff, RZ, 0xc0, !PT ;  /* 0x000000ff25257812 */ /* 0x000fe400078ec0ff */
[----:B------:R-:W-:-:S02]  /*165b0*/  LOP3.LUT R39, R39, 0xff, RZ, 0xc0, !PT ;  /* 0x000000ff27277812 */ /* 0x000fc400078ec0ff */
[----:B------:R-:W-:Y:S02]  /*165c0*/  IADD3 R21, R0, R67, R21 ;  /* 0x0000004300157210 */ /* 0x000fe40007ffe015 */
[----:B------:R-:W-:Y:S02]  /*165d0*/  PRMT R20, R37, 0x7604, R36 ;  /* 0x0000760425147816 */ /* 0x000fe40000000024 */
[----:B------:R-:W-:Y:S01]  /*165e0*/  PRMT R49, R39, 0x7604, R38 ;  /* 0x0000760427317816 */ /* 0x000fe20000000026 */
[----:B------:R-:W-:Y:S01]  /*165f0*/  IMAD.IADD R0, R18, 0x1, R21 ;  /* 0x0000000112007824 */ /* 0x000fe200078e0215 */
[----:B------:R-:W-:Y:S02]  /*16600*/  SHF.R.U32.HI R37, RZ, 0x8, R27 ;  /* 0x00000008ff257819 */ /* 0x000fe4000001161b */
[----:B------:R-:W-:Y:S02]  /*16610*/  SHF.R.U32.HI R39, RZ, 0x8, R4 ;  /* 0x00000008ff277819 */ /* 0x000fe40000011604 */
[----:B------:R-:W-:Y:S01]  /*16620*/  LOP3.LUT R36, R27, 0xff, RZ, 0xc0, !PT ;  /* 0x000000ff1b247812 */ /* 0x000fe200078ec0ff */
[----:B------:R-:W0:Y:S01]  /*16630*/  LDS.128 R40, [R0+0x1e200] ;  /* 0x01e2000000287984 */ /* 0x000e220000000c00 */
[----:B------:R-:W-:-:S02]  /*16640*/  LOP3.LUT R38, R4, 0xff, RZ, 0xc0, !PT ;  /* 0x000000ff04267812 */ /* 0x000fc400078ec0ff */
[----:B------:R-:W-:Y:S02]  /*16650*/  LOP3.LUT R37, R37, 0xff, RZ, 0xc0, !PT ;  /* 0x000000ff25257812 */ /* 0x000fe400078ec0ff */
[----:B------:R-:W-:Y:S02]  /*16660*/  LOP3.LUT R39, R39, 0xff, RZ, 0xc0, !PT ;  /* 0x000000ff27277812 */ /* 0x000fe400078ec0ff */
[----:B------:R-:W-:Y:S02]  /*16670*/  PRMT R46, R37, 0x7604, R36 ;  /* 0x00007604252e7816 */ /* 0x000fe40000000024 */
[----:B------:R-:W-:Y:S02]  /*16680*/  PRMT R53, R39, 0x7604, R38 ;  /* 0x0000760427357816 */ /* 0x000fe40000000026 */
[----:B------:R-:W-:Y:S02]  /*16690*/  SHF.R.U32.HI R48, RZ, 0x8, R5 ;  /* 0x00000008ff307819 */ /* 0x000fe40000011605 */
[----:B------:R-:W-:-:S02]  /*166a0*/  SHF.R.U32.HI R52, RZ, 0x8, R7 ;  /* 0x00000008ff347819 */ /* 0x000fc40000011607 */
[----:B------:R-:W-:Y:S02]  /*166b0*/  LOP3.LUT R47, R5, 0xff, RZ, 0xc0, !PT ;  /* 0x000000ff052f7812 */ /* 0x000fe400078ec0ff */
[----:B------:R-:W-:Y:S02]  /*166c0*/  LOP3.LUT R48, R48, 0xff, RZ, 0xc0, !PT ;  /* 0x000000ff30307812 */ /* 0x000fe400078ec0ff */
[----:B------:R-:W-:Y:S02]  /*166d0*/  SHF.R.U32.HI R50, RZ, 0x8, R6 ;  /* 0x00000008ff327819 */ /* 0x000fe40000011606 */
[----:B------:R-:W-:Y:S02]  /*166e0*/  LOP3.LUT R51, R7, 0xff, RZ, 0xc0, !PT ;  /* 0x000000ff07337812 */ /* 0x000fe400078ec0ff */
[----:B------:R-:W-:Y:S02]  /*166f0*/  LOP3.LUT R52, R52, 0xff, RZ, 0xc0, !PT ;  /* 0x000000ff34347812 */ /* 0x000fe400078ec0ff */
[----:B------:R-:W-:-:S02]  /*16700*/  PRMT R48, R48, 0x7604, R47 ;  /* 0x0000760430307816 */ /* 0x000fc4000000002f */
[----:B------:R-:W-:Y:S02]  /*16710*/  SHF.R.U32.HI R55, RZ, 0x10, R5 ;  /* 0x00000010ff377819 */ /* 0x000fe40000011605 */
[----:B------:R-:W-:Y:S02]  /*16720*/  LOP3.LUT R21, R6, 0xff, RZ, 0xc0, !PT ;  /* 0x000000ff06157812 */ /* 0x000fe400078ec0ff */
[----:B------:R-:W-:Y:S01]  /*16730*/  LOP3.LUT R50, R50, 0xff, RZ, 0xc0, !PT ;  /* 0x000000ff32327812 */ /* 0x000fe200078ec0ff */
[----:B------:R-:W-:Y:S01]  /*16740*/  IMAD.U32 R55, R55, 0x10000, RZ ;  /* 0x0001000037377824 */ /* 0x000fe200078e00ff */
[----:B------:R-:W-:Y:S02]  /*16750*/  SHF.R.U32.HI R47, RZ, 0x10, R25 ;  /* 0x00000010ff2f7819 */ /* 0x000fe40000011619 */
[----:B------:R-:W-:Y:S02]  /*16760*/  PRMT R52, R52, 0x7604, R51 ;  /* 0x0000760434347816 */ /* 0x000fe40000000033 */
[----:B------:R-:W-:-:S02]  /*16770*/  SHF.R.U32.HI R51, RZ, 0x10, R27 ;  /* 0x00000010ff337819 */ /* 0x000fc4000001161b */
[----:B------:R-:W-:Y:S01]  /*16780*/  PRMT R57, R50, 0x7604, R21 ;  /* 0x0000760432397816 */ /* 0x000fe20000000015 */
[----:B------:R-:W-:Y:S01]  /*16790*/  IMAD.U32 R21, R47, 0x10000, RZ ;  /* 0x000100002f157824 */ /* 0x000fe200078e00ff */
[----:B------:R-:W-:Y:S01]  /*167a0*/  LOP3.LUT R55, R48, 0xff0000, R55, 0xf8, !PT ;  /* 0x00ff000030377812 */ /* 0x000fe200078ef837 */
[----:B------:R-:W-:Y:S01]  /*167b0*/  IMAD.U32 R51, R51, 0x10000, RZ ;  /* 0x0001000033337824 */ /* 0x000fe200078e00ff */
[----:B------:R-:W-:Y:S02]  /*167c0*/  LOP3.LUT R49, R49, 0xff0000, R26, 0xf8, !PT ;  /* 0x00ff000031317812 */ /* 0x000fe400078ef81a */
[----:B------:R-:W-:Y:S02]  /*167d0*/  LOP3.LUT R47, R20, 0xff0000, R21, 0xf8, !PT ;  /* 0x00ff0000142f7812 */ /* 0x000fe400078ef815 */
[----:B------:R-:W-:Y:S02]  /*167e0*/  LOP3.LUT R51, R46, 0xff0000, R51, 0xf8, !PT ;  /* 0x00ff00002e337812 */ /* 0x000fe400078ef833 */
[----:B------:R-:W-:-:S02]  /*167f0*/  LOP3.LUT R54, R55, 0xff000000, R5, 0xf8, !PT ;  /* 0xff00000037367812 */ /* 0x000fc400078ef805 */
[----:B------:R-:W-:Y:S02]  /*16800*/  LOP3.LUT R47, R47, 0xff000000, R25, 0xf8, !PT ;  /* 0xff0000002f2f7812 */ /* 0x000fe400078ef819 */
[----:B------:R-:W-:Y:S02]  /*16810*/  SHF.R.U32.HI R59, RZ, 0x10, R7 ;  /* 0x00000010ff3b7819 */ /* 0x000fe40000011607 */
[----:B------:R-:W-:Y:S02]  /*16820*/  LOP3.LUT R21, R45, 0xff0000, R24, 0xf8, !PT ;  /* 0x00ff00002d157812 */ /* 0x000fe400078ef818 */
[----:B------:R-:W-:Y:S01]  /*16830*/  LOP3.LUT R45, R53, 0xff0000, R4, 0xf8, !PT ;  /* 0x00ff0000352d7812 */ /* 0x000fe200078ef804 */
[----:B------:R-:W-:Y:S01]  /*16840*/  IMAD.U32 R59, R59, 0x10000, RZ ;  /* 0x000100003b3b7824 */ /* 0x000fe200078e00ff */
[----:B------:R-:W-:Y:S02]  /*16850*/  LOP3.LUT R20, R49, 0xff000000, R26, 0xf8, !PT ;  /* 0xff00000031147812 */ /* 0x000fe400078ef81a */
[----:B------:R-:W-:-:S02]  /*16860*/  LOP3.LUT R57, R57, 0xff0000, R6, 0xf8, !PT ;  /* 0x00ff000039397812 */ /* 0x000fc400078ef806 */
[----:B------:R-:W-:Y:S02]  /*16870*/  LOP3.LUT R51, R51, 0xff000000, R27, 0xf8, !PT ;  /* 0xff00000033337812 */ /* 0x000fe400078ef81b */
[----:B------:R-:W-:Y:S02]  /*16880*/  F2FP.F16.E4M3.UNPACK_B R56, R54 ;  /* 0x00000036ff38723e */ /* 0x000fe400020006ff */
[----:B0-----:R-:W-:Y:S02]  /*16890*/  F2FP.F16.E4M3.UNPACK_B R26, R41 ;  /* 0x00000029ff1a723e */ /* 0x001fe400020006ff */
[----:B------:R-:W-:Y:S02]  /*168a0*/  F2FP.F16.E4M3.UNPACK_B R27, R47 ;  /* 0x0000002fff1b723e */ /* 0x000fe400020006ff */
[----:B------:R-:W-:Y:S02]  /*168b0*/  LOP3.LUT R21, R21, 0xff000000, R24, 0xf8, !PT ;  /* 0xff00000015157812 */ /* 0x000fe400078ef818 */
[----:B------:R-:W-:-:S02]  /*168c0*/  LOP3.LUT R45, R45, 0xff000000, R4, 0xf8, !PT ;  /* 0xff0000002d2d7812 */ /* 0x000fc400078ef804 */
[----:B------:R-:W-:Y:S01]  /*168d0*/  LOP3.LUT R4, R57, 0xff000000, R6, 0xf8, !PT ;  /* 0xff00000039047812 */ /* 0x000fe200078ef806 */
[----:B------:R-:W-:Y:S01]  /*168e0*/  HADD2.F32 R57, -RZ, R56.H0_H0 ;  /* 0x20000038ff397230 */ /* 0x000fe20000004100 */
[----:B------:R-:W-:Y:S01]  /*168f0*/  LOP3.LUT R59, R52, 0xff0000, R59, 0xf8, !PT ;  /* 0x00ff0000343b7812 */ /* 0x000fe200078ef83b */
[--C-:B------:R-:W-:Y:S01]  /*16900*/  HADD2.F32 R6, -RZ, R26.reuse.H0_H0 ;  /* 0x2000001aff067230 */ /* 0x100fe20000004100 */
[----:B------:R-:W-:Y:S01]  /*16910*/  F2FP.F16.E4M3.UNPACK_B R52, R40.H1 ;  /* 0x00000028ff34723e */ /* 0x000fe200030006ff */
[----:B------:R-:W-:Y:S01]  /*16920*/  HADD2.F32 R26, -RZ, R26.H1_H1 ;  /* 0x3000001aff1a7230 */ /* 0x000fe20000004100 */
[----:B------:R-:W-:Y:S02]  /*16930*/  F2FP.F16.E4M3.UNPACK_B R54, R54.H1 ;  /* 0x00000036ff36723e */ /* 0x000fe400030006ff */
[----:B------:R-:W-:Y:S02]  /*16940*/  F2FP.F16.E4M3.UNPACK_B R47, R47.H1 ;  /* 0x0000002fff2f723e */ /* 0x000fe400030006ff */
[----:B------:R-:W-:-:S02]  /*16950*/  F2FP.F16.E4M3.UNPACK_B R49, R43 ;  /* 0x0000002bff31723e */ /* 0x000fc400020006ff */
[----:B------:R-:W-:Y:S01]  /*16960*/  F2FP.F16.E4M3.UNPACK_B R55, R43.H1 ;  /* 0x0000002bff37723e */ /* 0x000fe200030006ff */
[----:B------:R-:W-:Y:S01]  /*16970*/  HADD2.F32 R43, -RZ, R27.H1_H1 ;  /* 0x3000001bff2b7230 */ /* 0x000fe20000004100 */
[----:B------:R-:W-:Y:S02]  /*16980*/  LOP3.LUT R59, R59, 0xff000000, R7, 0xf8, !PT ;  /* 0xff0000003b3b7812 */ /* 0x000fe400078ef807 */
[-C--:B------:R-:W-:Y:S02]  /*16990*/  F2FP.F16.E4M3.UNPACK_B R7, R42.reuse ;  /* 0x0000002aff07723e */ /* 0x080fe400020006ff */
[----:B------:R-:W-:Y:S01]  /*169a0*/  F2FP.F16.E4M3.UNPACK_B R42, R42.H1 ;  /* 0x0000002aff2a723e */ /* 0x000fe200030006ff */
[----:B--2---:R-:W0:Y:S02]  /*169b0*/  LDS.128 R36, [R70+0x1e200] ;  /* 0x01e2000046247984 */ /* 0x004e240000000c00 */
[-C--:B0-----:R-:W-:Y:S02]  /*169c0*/  F2FP.F16.E4M3.UNPACK_B R24, R37.reuse ;  /* 0x00000025ff18723e */ /* 0x081fe400020006ff */
[----:B------:R-:W-:-:S02]  /*169d0*/  F2FP.F16.E4M3.UNPACK_B R46, R37.H1 ;  /* 0x00000025ff2e723e */ /* 0x000fc400030006ff */
[-C--:B------:R-:W-:Y:S01]  /*169e0*/  F2FP.F16.E4M3.UNPACK_B R37, R36.reuse ;  /* 0x00000024ff25723e */ /* 0x080fe200020006ff */
[--C-:B------:R-:W-:Y:S01]  /*169f0*/  HADD2.F32 R25, -RZ, R24.reuse.H0_H0 ;  /* 0x20000018ff197230 */ /* 0x100fe20000004100 */
[----:B------:R-:W-:Y:S01]  /*16a00*/  F2FP.F16.E4M3.UNPACK_B R50, R36.H1 ;  /* 0x00000024ff32723e */ /* 0x000fe200030006ff */
[----:B------:R-:W-:Y:S01]  /*16a10*/  HADD2.F32 R36, -RZ, R27.H0_H0 ;  /* 0x2000001bff247230 */ /* 0x000fe20000004100 */
[-C--:B------:R-:W-:Y:S01]  /*16a20*/  F2FP.F16.E4M3.UNPACK_B R48, R39.reuse ;  /* 0x00000027ff30723e */ /* 0x080fe200020006ff */
[----:B------:R-:W-:Y:S01]  /*16a30*/  HADD2.F32 R24, -RZ, R24.H1_H1 ;  /* 0x30000018ff187230 */ /* 0x000fe20000004100 */
[----:B------:R-:W-:Y:S02]  /*16a40*/  F2FP.F16.E4M3.UNPACK_B R53, R39.H1 ;  /* 0x00000027ff35723e */ /* 0x000fe400030006ff */
[----:B------:R-:W-:Y:S01]  /*16a50*/  F2FP.F16.E4M3.UNPACK_B R39, R41.H1 ;  /* 0x00000029ff27723e */ /* 0x000fe200030006ff */
[C---:B------:R-:W-:Y:S01]  /*16a60*/  FMUL.FTZ R58, R6.reuse, R36 ;  /* 0x00000024063a7220 */ /* 0x040fe20000410000 */
[----:B------:R-:W-:Y:S01]  /*16a70*/  F2FP.F16.E4M3.UNPACK_B R41, R40 ;  /* 0x00000028ff29723e */ /* 0x000fe200020006ff */
[-C--:B------:R-:W-:Y:S01]  /*16a80*/  FMUL.FTZ R40, R6, R57.reuse ;  /* 0x0000003906287220 */ /* 0x080fe20000410000 */
[-C--:B------:R-:W-:Y:S01]  /*16a90*/  F2FP.F16.E4M3.UNPACK_B R5, R38.reuse ;  /* 0x00000026ff05723e */ /* 0x080fe200020006ff */
[----:B------:R-:W-:Y:S01]  /*16aa0*/  HADD2.F32 R27, -RZ, R39.H0_H0 ;  /* 0x20000027ff1b7230 */ /* 0x000fe20000004100 */
[----:B------:R-:W-:Y:S01]  /*16ab0*/  F2FP.F16.E4M3.UNPACK_B R38, R38.H1 ;  /* 0x00000026ff26723e */ /* 0x000fe200030006ff */
[C---:B------:R-:W-:Y:S01]  /*16ac0*/  FFMA.FTZ R6, R25.reuse, R36, -R40 ;  /* 0x0000002419067223 */ /* 0x040fe20000010828 */
[----:B------:R-:W-:Y:S01]  /*16ad0*/  FFMA.FTZ R25, R25, R57, R58 ;  /* 0x0000003919197223 */ /* 0x000fe2000001003a */
[----:B------:R-:W-:Y:S01]  /*16ae0*/  HADD2.F32 R57, -RZ, R56.H1_H1 ;  /* 0x30000038ff397230 */ /* 0x000fe20000004100 */
[----:B------:R-:W-:Y:S01]  /*16af0*/  F2FP.F16.E4M3.UNPACK_B R58, R59 ;  /* 0x0000003bff3a723e */ /* 0x000fe200020006ff */
[----:B------:R-:W-:-:S02]  /*16b00*/  HADD2.F32 R56, -RZ, R54.H0_H0 ;  /* 0x20000036ff387230 */ /* 0x000fc40000004100 */
[----:B------:R-:W-:Y:S02]  /*16b10*/  HADD2.F32 R40, -RZ, R47.H0_H0 ;  /* 0x2000002fff287230 */ /* 0x000fe40000004100 */
[C---:B------:R-:W-:Y:S01]  /*16b20*/  FMUL.FTZ R61, R26.reuse, R57 ;  /* 0x000000391a3d7220 */ /* 0x040fe20000410000 */
[-C--:B------:R-:W-:Y:S01]  /*16b30*/  FMUL.FTZ R26, R26, R43.reuse ;  /* 0x0000002b1a1a7220 */ /* 0x080fe20000410000 */
[C---:B------:R-:W-:Y:S01]  /*16b40*/  FMUL.FTZ R63, R27.reuse, R56 ;  /* 0x000000381b3f7220 */ /* 0x040fe20000410000 */
[----:B------:R-:W-:Y:S02]  /*16b50*/  HADD2.F32 R36, -RZ, R46.H0_H0 ;  /* 0x2000002eff247230 */ /* 0x000fe40000004100 */
[----:B------:R-:W-:Y:S01]  /*16b60*/  FMUL.FTZ R65, R27, R40 ;  /* 0x000000281b417220 */ /* 0x000fe20000410000 */
[C---:B------:R-:W-:Y:S01]  /*16b70*/  FFMA.FTZ R27, R24.reuse, R43, -R61 ;  /* 0x0000002b181b7223 */ /* 0x040fe2000001083d */
[----:B------:R-:W-:Y:S01]  /*16b80*/  FFMA.FTZ R24, R24, R57, R26 ;  /* 0x0000003918187223 */ /* 0x000fe2000001001a */
[----:B------:R-:W-:Y:S01]  /*16b90*/  HADD2.F32 R57, -RZ, R54.H1_H1 ;  /* 0x30000036ff397230 */ /* 0x000fe20000004100 */
[----:B------:R-:W-:Y:S01]  /*16ba0*/  F2FP.F16.E4M3.UNPACK_B R54, R51 ;  /* 0x00000033ff36723e */ /* 0x000fe200020006ff */
[----:B------:R-:W-:-:S02]  /*16bb0*/  HADD2.F32 R39, -RZ, R39.H1_H1 ;  /* 0x30000027ff277230 */ /* 0x000fc40000004100 */
[C---:B------:R-:W-:Y:S01]  /*16bc0*/  FFMA.FTZ R26, R36.reuse, R40, -R63 ;  /* 0x00000028241a7223 */ /* 0x040fe2000001083f */
[----:B------:R-:W-:Y:S02]  /*16bd0*/  HADD2.F32 R60, -RZ, R58.H0_H0 ;  /* 0x2000003aff3c7230 */ /* 0x000fe40000004100 */
[----:B------:R-:W-:Y:S01]  /*16be0*/  FFMA.FTZ R36, R36, R56, R65 ;  /* 0x0000003824247223 */ /* 0x000fe20000010041 */
[----:B------:R-:W-:Y:S02]  /*16bf0*/  HADD2.F32 R43, -RZ, R49.H0_H0 ;  /* 0x20000031ff2b7230 */ /* 0x000fe40000004100 */
[----:B------:R-:W-:Y:S01]  /*16c00*/  FMUL.FTZ R61, R39, R57 ;  /* 0x00000039273d7220 */ /* 0x000fe20000410000 */
[----:B------:R-:W-:Y:S02]  /*16c10*/  HADD2.F32 R47, -RZ, R47.H1_H1 ;  /* 0x3000002fff2f7230 */ /* 0x000fe40000004100 */
[----:B------:R-:W-:Y:S02]  /*16c20*/  HADD2.F32 R46, -RZ, R46.H1_H1 ;  /* 0x3000002eff2e7230 */ /* 0x000fe40000004100 */
[----:B------:R-:W-:Y:S01]  /*16c30*/  FMUL.FTZ R63, R43, R60 ;  /* 0x0000003c2b3f7220 */ /* 0x000fe20000410000 */
[----:B------:R-:W-:-:S02]  /*16c40*/  HADD2.F32 R56, -RZ, R54.H0_H0 ;  /* 0x20000036ff387230 */ /* 0x000fc40000004100 */
[-C--:B------:R-:W-:Y:S01]  /*16c50*/  FMUL.FTZ R62, R39, R47.reuse ;  /* 0x0000002f273e7220 */ /* 0x080fe20000410000 */
[----:B------:R-:W-:Y:S02]  /*16c60*/  HADD2.F32 R40, -RZ, R48.H0_H0 ;  /* 0x20000030ff287230 */ /* 0x000fe40000004100 */
[----:B------:R-:W-:Y:S01]  /*16c70*/  FFMA.FTZ R39, R46, R47, -R61 ;  /* 0x0000002f2e277223 */ /* 0x000fe2000001083d */
[----:B------:R-:W-:Y:S01]  /*16c80*/  F2FP.F16.E4M3.UNPACK_B R61, R59.H1 ;  /* 0x0000003bff3d723e */ /* 0x000fe200030006ff */
[-C--:B------:R-:W-:Y:S01]  /*16c90*/  FMUL.FTZ R65, R43, R56.reuse ;  /* 0x000000382b417220 */ /* 0x080fe20000410000 */
[----:B------:R-:W-:Y:S02]  /*16ca0*/  HADD2.F32 R58, -RZ, R58.H1_H1 ;  /* 0x3000003aff3a7230 */ /* 0x000fe40000004100 */
[----:B------:R-:W-:Y:S01]  /*16cb0*/  FFMA.FTZ R43, R40, R56, -R63 ;  /* 0x00000038282b7223 */ /* 0x000fe2000001083f */
[----:B------:R-:W-:Y:S01]  /*16cc0*/  HADD2.F32 R56, -RZ, R54.H1_H1 ;  /* 0x30000036ff387230 */ /* 0x000fe20000004100 */
[----:B------:R-:W-:Y:S01]  /*16cd0*/  F2FP.F16.E4M3.UNPACK_B R54, R51.H1 ;  /* 0x00000033ff36723e */ /* 0x000fe200030006ff */
[----:B------:R-:W-:-:S02]  /*16ce0*/  HADD2.F32 R49, -RZ, R49.H1_H1 ;  /* 0x30000031ff317230 */ /* 0x000fc40000004100 */
[----:B------:R-:W-:Y:S01]  /*16cf0*/  FFMA.FTZ R47, R46, R57, R62 ;  /* 0x000000392e2f7223 */ /* 0x000fe2000001003e */
[----:B------:R-:W-:Y:S02]  /*16d00*/  HADD2.F32 R59, -RZ, R61.H0_H0 ;  /* 0x2000003dff3b7230 */ /* 0x000fe40000004100 */
[----:B------:R-:W-:Y:S01]  /*16d10*/  FFMA.FTZ R40, R40, R60, R65 ;  /* 0x0000003c28287223 */ /* 0x000fe20000010041 */
[----:B------:R-:W-:Y:S02]  /*16d20*/  HADD2.F32 R46, -RZ, R55.H0_H0 ;  /* 0x20000037ff2e7230 */ /* 0x000fe40000004100 */
[C---:B------:R-:W-:Y:S01]  /*16d30*/  FMUL.FTZ R63, R49.reuse, R58 ;  /* 0x0000003a313f7220 */ /* 0x040fe20000410000 */
[----:B------:R-:W-:Y:S02]  /*16d40*/  HADD2.F32 R57, -RZ, R54.H0_H0 ;  /* 0x20000036ff397230 */ /* 0x000fe40000004100 */
[----:B------:R-:W-:Y:S01]  /*16d50*/  FMUL.FTZ R49, R49, R56 ;  /* 0x0000003831317220 */ /* 0x000fe20000410000 */
[----:B------:R-:W-:-:S02]  /*16d60*/  HADD2.F32 R48, -RZ, R48.H1_H1 ;  /* 0x30000030ff307230 */ /* 0x000fc40000004100 */
[C---:B------:R-:W-:Y:S01]  /*16d70*/  FMUL.FTZ R60, R46.reuse, R59 ;  /* 0x0000003b2e3c7220 */ /* 0x040fe20000410000 */
[----:B------:R-:W-:Y:S02]  /*16d80*/  HADD2.F32 R51, -RZ, R53.H0_H0 ;  /* 0x20000035ff337230 */ /* 0x000fe40000004100 */
[-C--:B------:R-:W-:Y:S01]  /*16d90*/  FMUL.FTZ R62, R46, R57.reuse ;  /* 0x000000392e3e7220 */ /* 0x080fe20000410000 */
[----:B------:R-:W-:Y:S02]  /*16da0*/  HADD2.F32 R61, -RZ, R61.H1_H1 ;  /* 0x3000003dff3d7230 */ /* 0x000fe40000004100 */
[C---:B------:R-:W-:Y:S01]  /*16db0*/  FFMA.FTZ R46, R48.reuse, R56, -R63 ;  /* 0x00000038302e7223 */ /* 0x040fe2000001083f */
[----:B------:R-:W-:Y:S01]  /*16dc0*/  FFMA.FTZ R49, R48, R58, R49 ;  /* 0x0000003a30317223 */ /* 0x000fe20000010031 */
[C---:B------:R-:W-:Y:S01]  /*16dd0*/  FFMA.FTZ R48, R51.reuse, R57, -R60 ;  /* 0x0000003933307223 */ /* 0x040fe2000001083c */
        /* <DEDUP_REMOVED lines=16> */
[----:B------:R-:W-:Y:S02]  /*16ee0*/  HADD2.F32 R52, -RZ, R52.H1_H1 ;  /* 0x30000034ff347230 */ /* 0x000fe40000004100 */
[C---:B------:R-:W-:Y:S01]  /*16ef0*/  FFMA.FTZ R63, R54.reuse, R59, -R63 ;  /* 0x0000003b363f7223 */ /* 0x040fe2000001083f */
[----:B------:R-:W-:Y:S02]  /*16f00*/  HADD2.F32 R57, -RZ, R57.H1_H1 ;  /* 0x30000039ff397230 */ /* 0x000fe40000004100 */
[C---:B------:R-:W-:Y:S01]  /*16f10*/  FFMA.FTZ R62, R53.reuse, R62, R55 ;  /* 0x0000003e353e7223 */ /* 0x040fe20000010037 */
[----:B------:R-:W-:Y:S02]  /*16f20*/  HADD2.F32 R55, -RZ, R60.H1_H1 ;  /* 0x3000003cff377230 */ /* 0x000fe40000004100 */
[----:B------:R-:W-:Y:S01]  /*16f30*/  FFMA.FTZ R66, R54, R61, R64 ;  /* 0x0000003d36427223 */ /* 0x000fe20000010040 */
[----:B------:R-:W-:Y:S01]  /*16f40*/  FFMA.FTZ R59, R53, R58, -R56 ;  /* 0x0000003a353b7223 */ /* 0x000fe20000010838 */
        /* <DEDUP_REMOVED lines=19> */
[----:B------:R-:W-:Y:S01]  /*17080*/  HADD2.F32 R37, -RZ, R37.H1_H1 ;  /* 0x30000025ff257230 */ /* 0x000fe20000004100 */
[----:B------:R-:W-:Y:S01]  /*17090*/  F2FP.F16.E4M3.UNPACK_B R45, R4.H1 ;  /* 0x00000004ff2d723e */ /* 0x000fe200030006ff */
[C---:B------:R-:W-:Y:S01]  /*170a0*/  FMUL.FTZ R60, R41.reuse, R54 ;  /* 0x00000036293c7220 */ /* 0x040fe20000410000 */
[----:B------:R-:W-:Y:S01]  /*170b0*/  F2FP.F16.E4M3.UNPACK_B R21, R20.H1 ;  /* 0x00000014ff15723e */ /* 0x000fe200030006ff */
        /* <DEDUP_REMOVED lines=12> */
[----:B------:R-:W-:Y:S01]  /*17180*/  F2FP.F16.E4M3.UNPACK_B R4, R4 ;  /* 0x00000004ff04723e */ /* 0x000fe200020006ff */
[----:B------:R-:W-:-:S02]  /*17190*/  HADD2.F32 R21, -RZ, R38.H0_H0 ;  /* 0x20000026ff157230 */ /* 0x000fc40000004100 */
[C---:B------:R-:W-:Y:S01]  /*171a0*/  FMUL.FTZ R41, R42.reuse, R45 ;  /* 0x0000002d2a297220 */ /* 0x040fe20000410000 */
[----:B------:R-:W-:Y:S02]  /*171b0*/  HADD2.F32 R38, -RZ, R38.H1_H1 ;  /* 0x30000026ff267230 */ /* 0x000fe40000004100 */
[-C--:B------:R-:W-:Y:S01]  /*171c0*/  FMUL.FTZ R42, R42, R37.reuse ;  /* 0x000000252a2a7220 */ /* 0x080fe20000410000 */
[----:B------:R-:W-:Y:S01]  /*171d0*/  F2FP.SATFINITE.E4M3.F32.PACK_AB_MERGE_C R57, R57, R62, RZ ;  /* 0x0000003e3939723e */ /* 0x000fe200048070ff */
[C---:B------:R-:W-:Y:S01]  /*171e0*/  FFMA.FTZ R54, R21.reuse, R50, -R54 ;  /* 0x0000003215367223 */ /* 0x040fe20000010836 */
[----:B------:R-:W-:Y:S01]  /*171f0*/  FFMA.FTZ R60, R21, R52, R60 ;  /* 0x00000034153c7223 */ /* 0x000fe2000001003c */
[C---:B------:R-:W-:Y:S01]  /*17200*/  FFMA.FTZ R61, R38.reuse, R37, -R41 ;  /* 0x00000025263d7223 */ /* 0x040fe20000010829 */
[----:B------:R-:W-:Y:S01]  /*17210*/  FFMA.FTZ R45, R38, R45, R42 ;  /* 0x0000002d262d7223 */ /* 0x000fe2000001002a */
[--C-:B------:R-:W-:Y:S01]  /*17220*/  HADD2.F32 R21, -RZ, R20.reuse.H0_H0 ;  /* 0x20000014ff157230 */ /* 0x100fe20000004100 */
[----:B------:R-:W-:Y:S01]  /*17230*/  F2FP.SATFINITE.E4M3.F32.PACK_AB_MERGE_C R24, R55, R58, R57 ;  /* 0x0000003a3718723e */ /* 0x000fe20004807039 */
[----:B------:R-:W-:Y:S01]  /*17240*/  HADD2.F32 R38, -RZ, R20.H1_H1 ;  /* 0x30000014ff267230 */ /* 0x000fe20000004100 */
[----:B------:R-:W-:Y:S01]  /*17250*/  F2FP.SATFINITE.E4M3.F32.PACK_AB_MERGE_C R54, R61, R54, RZ ;  /* 0x000000363d36723e */ /* 0x000fe200048070ff */
[----:B------:R-:W-:-:S02]  /*17260*/  HADD2.F32 R20, -RZ, R7.H0_H0 ;  /* 0x20000007ff147230 */ /* 0x000fc40000004100 */
[--C-:B------:R-:W-:Y:S02]  /*17270*/  HADD2.F32 R37, -RZ, R4.reuse.H0_H0 ;  /* 0x20000004ff257230 */ /* 0x100fe40000004100 */
[----:B------:R-:W-:Y:S02]  /*17280*/  HADD2.F32 R42, -RZ, R4.H1_H1 ;  /* 0x30000004ff2a7230 */ /* 0x000fe40000004100 */
[----:B------:R-:W-:Y:S02]  /*17290*/  HADD2.F32 R7, -RZ, R7.H1_H1 ;  /* 0x30000007ff077230 */ /* 0x000fe40000004100 */
[C---:B------:R-:W-:Y:S01]  /*172a0*/  FMUL.FTZ R41, R20.reuse, R37 ;  /* 0x0000002514297220 */ /* 0x040fe20000410000 */
[--C-:B------:R-:W-:Y:S02]  /*172b0*/  HADD2.F32 R4, -RZ, R5.reuse.H0_H0 ;  /* 0x20000005ff047230 */ /* 0x100fe40000004100 */
[----:B------:R-:W-:Y:S01]  /*172c0*/  FMUL.FTZ R20, R20, R21 ;  /* 0x0000001514147220 */ /* 0x000fe20000410000 */
[----:B------:R-:W-:-:S02]  /*172d0*/  HADD2.F32 R5, -RZ, R5.H1_H1 ;  /* 0x30000005ff057230 */ /* 0x000fc40000004100 */
[C---:B------:R-:W-:Y:S01]  /*172e0*/  FMUL.FTZ R50, R7.reuse, R42 ;  /* 0x0000002a07327220 */ /* 0x040fe20000410000 */
[-C--:B------:R-:W-:Y:S01]  /*172f0*/  FMUL.FTZ R7, R7, R38.reuse ;  /* 0x0000002607077220 */ /* 0x080fe20000410000 */
[C---:B------:R-:W-:Y:S01]  /*17300*/  FFMA.FTZ R41, R4.reuse, R21, -R41 ;  /* 0x0000001504297223 */ /* 0x040fe20000010829 */
[----:B------:R-:W-:Y:S01]  /*17310*/  FFMA.FTZ R20, R4, R37, R20 ;  /* 0x0000002504147223 */ /* 0x000fe20000010014 */
[C---:B------:R-:W-:Y:S01]  /*17320*/  FFMA.FTZ R50, R5.reuse, R38, -R50 ;  /* 0x0000002605327223 */ /* 0x040fe20000010832 */
[----:B------:R-:W-:Y:S01]  /*17330*/  FFMA.FTZ R21, R5, R42, R7 ;  /* 0x0000002a05157223 */ /* 0x000fe20000010007 */
[----:B------:R-:W-:Y:S02]  /*17340*/  F2FP.SATFINITE.E4M3.F32.PACK_AB_MERGE_C R5, R39, R26, RZ ;  /* 0x0000001a2705723e */ /* 0x000fe400048070ff */
[----:B------:R-:W-:Y:S02]  /*17350*/  F2FP.SATFINITE.E4M3.F32.PACK_AB_MERGE_C R7, R63, R48, RZ ;  /* 0x000000303f07723e */ /* 0x000fe400048070ff */
[----:B------:R-:W-:-:S02]  /*17360*/  F2FP.SATFINITE.E4M3.F32.PACK_AB_MERGE_C R4, R64, R59, RZ ;  /* 0x0000003b4004723e */ /* 0x000fc400048070ff */
[----:B------:R-:W-:Y:S02]  /*17370*/  F2FP.SATFINITE.E4M3.F32.PACK_AB_MERGE_C R26, R45, R60, RZ ;  /* 0x0000003c2d1a723e */ /* 0x000fe400048070ff */
[----:B------:R-:W-:Y:S02]  /*17380*/  F2FP.SATFINITE.E4M3.F32.PACK_AB_MERGE_C R5, R27, R6, R5 ;  /* 0x000000061b05723e */ /* 0x000fe40004807005 */
[----:B------:R-:W-:Y:S02]  /*17390*/  F2FP.SATFINITE.E4M3.F32.PACK_AB_MERGE_C R7, R46, R43, R7 ;  /* 0x0000002b2e07723e */ /* 0x000fe40004807007 */
[----:B------:R-:W-:Y:S02]  /*173a0*/  F2FP.SATFINITE.E4M3.F32.PACK_AB_MERGE_C R4, R53, R56, R4 ;  /* 0x000000383504723e */ /* 0x000fe40004807004 */
[----:B------:R-:W-:Y:S02]  /*173b0*/  F2FP.SATFINITE.E4M3.F32.PACK_AB_MERGE_C R6, R50, R41, R54 ;  /* 0x000000293206723e */ /* 0x000fe40004807036 */
[----:B------:R-:W-:-:S02]  /*173c0*/  F2FP.SATFINITE.E4M3.F32.PACK_AB_MERGE_C R27, R49, R40, R51 ;  /* 0x00000028311b723e */ /* 0x000fc40004807033 */
[----:B------:R-:W-:Y:S01]  /*173d0*/  F2FP.SATFINITE.E4M3.F32.PACK_AB_MERGE_C R26, R21, R20, R26 ;  /* 0x00000014151a723e */ /* 0x000fe2000480701a */
[----:B------:R0:W-:Y:S04]  /*173e0*/  STS.128 [R70+0x1e200], R4 ;  /* 0x01e2000446007388 */ /* 0x0001e80000000c00 */
[----:B------:R0:W-:Y:S02]  /*173f0*/  STS.128 [R0+0x1e200], R24 ;  /* 0x01e2001800007388 */ /* 0x0001e40000000c00 */
.L_x_6753:
[----:B------:R-:W-:Y:S05]  /*17400*/  BSYNC B1 ;  /* 0x0000000000017941 */ /* 0x000fea0003800000 */
.L_x_6752:
[----:B------:R-:W-:Y:S04]  /*17410*/  BSSY B1, `(.L_x_6754) ;  /* 0x0000101000017945 */ /* 0x000fe80003800000 */
[----:B------:R-:W-:Y:S05]  /*17420*/  @P1 BRA `(.L_x_6755) ;  /* 0x0000000c00fc1947 */ /* 0x000fea0003800000 */
[----:B------:R-:W2:Y:S01]  /*17430*/  LDL R61, [R1+0x138] ;  /* 0x00013800013d7983 */ /* 0x000ea20000100800 */
[----:B0----5:R-:W-:Y:S02]  /*17440*/  SHF.R.U32.HI R0, RZ, 0x8, R28 ;  /* 0x00000008ff007819 */ /* 0x021fe4000001161c */
[----:B------:R-:W-:Y:S02]  /*17450*/  LOP3.LUT R5, R28, 0xff, RZ, 0xc0, !PT ;  /* 0x000000ff1c057812 */ /* 0x000fe400078ec0ff */
[----:B------:R-:W-:Y:S02]  /*17460*/  LOP3.LUT R4, R0, 0xff, RZ, 0xc0, !PT ;  /* 0x000000ff00047812 */ /* 0x000fe400078ec0ff */
        /* <DEDUP_REMOVED lines=9> */
[----:B------:R-:W-:-:S02]  /*17500*/  SHF.R.U32.HI R6, RZ, 0x8, R31 ;  /* 0x00000008ff067819 */ /* 0x000fc4000001161f */
[----:B------:R-:W-:Y:S02]  /*17510*/  LOP3.LUT R0, R69, 0x30, R0, 0xf8, !PT ;  /* 0x0000003045007812 */ /* 0x000fe400078ef800 */
[----:B------:R-:W-:Y:S02]  /*17520*/  SHF.L.U32 R5, R5, 0xb, RZ ;  /* 0x0000000b05057819 */ /* 0x000fe400000006ff */
[----:B------:R-:W-:Y:S02]  /*17530*/  LOP3.LUT R21, R31, 0xff, RZ, 0xc0, !PT ;  /* 0x000000ff1f157812 */ /* 0x000fe400078ec0ff */
[----:B------:R-:W-:Y:S02]  /*17540*/  LOP3.LUT R6, R6, 0xff, RZ, 0xc0, !PT ;  /* 0x000000ff06067812 */ /* 0x000fe400078ec0ff */
[----:B------:R-:W-:Y:S02]  /*17550*/  SHF.R.U32.HI R20, RZ, 0x8, R8 ;  /* 0x00000008ff147819 */ /* 0x000fe40000011608 */
[----:B------:R-:W-:-:S02]  /*17560*/  LOP3.LUT R0, R0, R68, RZ, 0x3c, !PT ;  /* 0x0000004400007212 */ /* 0x000fc400078e3cff */
[----:B------:R-:W-:Y:S02]  /*17570*/  LOP3.LUT R5, R5, 0xffffe000, RZ, 0xc0, !PT ;  /* 0xffffe00005057812 */ /* 0x000fe400078ec0ff */
[----:B------:R-:W-:Y:S02]  /*17580*/  PRMT R43, R6, 0x7604, R21 ;  /* 0x00007604062b7816 */ /* 0x000fe40000000015 */
[----:B------:R-:W-:Y:S02]  /*17590*/  LOP3.LUT R25, R8, 0xff, RZ, 0xc0, !PT ;  /* 0x000000ff08197812 */ /* 0x000fe400078ec0ff */
[----:B------:R-:W-:Y:S02]  /*175a0*/  LOP3.LUT R20, R20, 0xff, RZ, 0xc0, !PT ;  /* 0x000000ff14147812 */ /* 0x000fe400078ec0ff */
[----:B------:R-:W-:Y:S02]  /*175b0*/  IADD3 R21, R0, R67, R5 ;  /* 0x0000004300157210 */ /* 0x000fe40007ffe005 */
[----:B------:R-:W-:-:S02]  /*175c0*/  SHF.R.U32.HI R0, RZ, 0x8, R9 ;  /* 0x00000008ff007819 */ /* 0x000fc40000011609 */
[----:B----4-:R-:W-:Y:S02]  /*175d0*/  PRMT R45, R20, 0x7604, R25 ;  /* 0x00007604142d7816 */ /* 0x010fe40000000019 */
[----:B------:R-:W-:Y:S02]  /*175e0*/  LOP3.LUT R25, R9, 0xff, RZ, 0xc0, !PT ;  /* 0x000000ff09197812 */ /* 0x000fe400078ec0ff */
[----:B------:R-:W-:Y:S02]  /*175f0*/  SHF.R.U32.HI R24, RZ, 0x8, R11 ;  /* 0x00000008ff187819 */ /* 0x000fe4000001160b */
[----:B------:R-:W-:Y:S02]  /*17600*/  LOP3.LUT R0, R0, 0xff, RZ, 0xc0, !PT ;  /* 0x000000ff00007812 */ /* 0x000fe400078ec0ff */
[----:B------:R-:W-:Y:S02]  /*17610*/  SHF.R.U32.HI R20, RZ, 0x8, R10 ;  /* 0x00000008ff147819 */ /* 0x000fe4000001160a */
[----:B------:R-:W-:-:S02]  /*17620*/  SHF.R.U32.HI R4, RZ, 0x8, R30 ;  /* 0x00000008ff047819 */ /* 0x000fc4000001161e */
[----:B------:R-:W-:Y:S02]  /*17630*/  LOP3.LUT R27, R10, 0xff, RZ, 0xc0, !PT ;  /* 0x000000ff0a1b7812 */ /* 0x000fe400078ec0ff */
[----:B------:R-:W-:Y:S02]  /*17640*/  LOP3.LUT R24, R24, 0xff, RZ, 0xc0, !PT ;  /* 0x000000ff18187812 */ /* 0x000fe400078ec0ff */
[----:B------:R-:W-:Y:S01]  /*17650*/  PRMT R47, R0, 0x7604, R25 ;  /* 0x00007604002f7816 */ /* 0x000fe20000000019 */
[----:B------:R-:W-:Y:S01]  /*17660*/  IMAD.IADD R0, R18, 0x1, R21 ;  /* 0x0000000112007824 */ /* 0x000fe200078e0215 */
[----:B------:R-:W-:Y:S02]  /*17670*/  LOP3.LUT R20, R20, 0xff, RZ, 0xc0, !PT ;  /* 0x000000ff14147812 */ /* 0x000fe400078ec0ff */
[----:B------:R-:W-:Y:S02]  /*17680*/  LOP3.LUT R51, R11, 0xff, RZ, 0xc0, !PT ;  /* 0x000000ff0b337812 */ /* 0x000fe400078ec0ff */
[----:B------:R-:W-:-:S02]  /*17690*/  LOP3.LUT R7, R30, 0xff, RZ, 0xc0, !PT ;  /* 0x000000ff1e077812 */ /* 0x000fc400078ec0ff */
[----:B------:R-:W-:Y:S02]  /*176a0*/  LOP3.LUT R4, R4, 0xff, RZ, 0xc0, !PT ;  /* 0x000000ff04047812 */ /* 0x000fe400078ec0ff */
[----:B------:R-:W-:Y:S02]  /*176b0*/  PRMT R49, R20, 0x7604, R27 ;  /* 0x0000760414317816 */ /* 0x000fe4000000001b */
[----:B------:R-:W-:Y:S02]  /*176c0*/  PRMT R51, R24, 0x7604, R51 ;  /* 0x0000760418337816 */ /* 0x000fe40000000033 */
[----:B------:R-:W0:Y:S01]  /*176d0*/  LDS.128 R24, [R0+0x1e200] ;  /* 0x01e2000000187984 */ /* 0x000e220000000c00 */
[----:B------:R-:W-:Y:S02]  /*176e0*/  PRMT R41, R4, 0x7604, R7 ;  /* 0x0000760404297816 */ /* 0x000fe40000000007 */
[----:B------:R-:W-:Y:S02]  /*176f0*/  SHF.R.U32.HI R20, RZ, 0x10, R28 ;  /* 0x00000010ff147819 */ /* 0x000fe4000001161c */
[----:B------:R-:W-:-:S02]  /*17700*/  SHF.R.U32.HI R36, RZ, 0x10, R29 ;  /* 0x00000010ff247819 */ /* 0x000fc4000001161d */
        /* <DEDUP_REMOVED lines=11> */
[----:B------:R-:W-:-:S02]  /*177c0*/  SHF.R.U32.HI R37, RZ, 0x10, R10 ;  /* 0x00000010ff257819 */ /* 0x000fc4000001160a */
[----:B------:R-:W-:Y:S02]  /*177d0*/  SHF.R.U32.HI R40, RZ, 0x10, R11 ;  /* 0x00000010ff287819 */ /* 0x000fe4000001160b */
[----:B------:R-:W-:Y:S02]  /*177e0*/  LOP3.LUT R20, R20, 0xff, RZ, 0xc0, !PT ;  /* 0x000000ff14147812 */ /* 0x000fe400078ec0ff */
[----:B------:R-:W-:Y:S02]  /*177f0*/  LOP3.LUT R36, R36, 0xff, RZ, 0xc0, !PT ;  /* 0x000000ff24247812 */ /* 0x000fe400078ec0ff */
[----:B------:R-:W-:Y:S02]  /*17800*/  PRMT R41, R38, 0x7054, R41 ;  /* 0x0000705426297816 */ /* 0x000fe40000000029 */
[----:B------:R-:W-:Y:S02]  /*17810*/  LOP3.LUT R38, R37, 0xff, RZ, 0xc0, !PT ;  /* 0x000000ff25267812 */ /* 0x000fe400078ec0ff */
[----:B------:R-:W-:-:S02]  /*17820*/  LOP3.LUT R40, R40, 0xff, RZ, 0xc0, !PT ;  /* 0x000000ff28287812 */ /* 0x000fc400078ec0ff */
[----:B------:R-:W-:Y:S02]  /*17830*/  PRMT R37, R20, 0x7054, R45 ;  /* 0x0000705414257816 */ /* 0x000fe4000000002d */
[----:B------:R-:W-:Y:S02]  /*17840*/  PRMT R45, R36, 0x7054, R47 ;  /* 0x00007054242d7816 */ /* 0x000fe4000000002f */
[----:B------:R-:W-:Y:S02]  /*17850*/  PRMT R49, R38, 0x7054, R49 ;  /* 0x0000705426317816 */ /* 0x000fe40000000031 */
[----:B------:R-:W-:Y:S02]  /*17860*/  PRMT R51, R40, 0x7054, R51 ;  /* 0x0000705428337816 */ /* 0x000fe40000000033 */
        /* <DEDUP_REMOVED lines=11> */
[----:B------:R-:W-:Y:S01]  /*17920*/  LOP3.LUT R20, R41, 0xff000000, R30, 0xf8, !PT ;  /* 0xff00000029147812 */ /* 0x000fe200078ef81e */
[--C-:B------:R-:W-:Y:S01]  /*17930*/  HADD2.F32 R46, -RZ, R40.reuse.H0_H0 ;  /* 0x20000028ff2e7230 */ /* 0x100fe20000004100 */
[-C--:B------:R-:W-:Y:S01]  /*17940*/  F2FP.F16.E4M3.UNPACK_B R31, R24.reuse ;  /* 0x00000018ff1f723e */ /* 0x080fe200020006ff */
[----:B------:R-:W-:Y:S01]  /*17950*/  HADD2.F32 R40, -RZ, R40.H1_H1 ;  /* 0x30000028ff287230 */ /* 0x000fe20000004100 */
[----:B------:R-:W-:-:S02]  /*17960*/  F2FP.F16.E4M3.UNPACK_B R43, R24.H1 ;  /* 0x00000018ff2b723e */ /* 0x000fc400030006ff */
[----:B------:R-:W-:Y:S02]  /*17970*/  F2FP.F16.E4M3.UNPACK_B R30, R25.H1 ;  /* 0x00000019ff1e723e */ /* 0x000fe400030006ff */
[----:B------:R-:W-:Y:S02]  /*17980*/  F2FP.F16.E4M3.UNPACK_B R48, R48.H1 ;  /* 0x00000030ff30723e */ /* 0x000fe400030006ff */
[----:B------:R-:W-:Y:S02]  /*17990*/  F2FP.F16.E4M3.UNPACK_B R36, R36.H1 ;  /* 0x00000024ff24723e */ /* 0x000fe400030006ff */
[-C--:B------:R-:W-:Y:S02]  /*179a0*/  F2FP.F16.E4M3.UNPACK_B R42, R27.reuse ;  /* 0x0000001bff2a723e */ /* 0x080fe400020006ff */
[----:B------:R-:W-:Y:S01]  /*179b0*/  F2FP.F16.E4M3.UNPACK_B R45, R27.H1 ;  /* 0x0000001bff2d723e */ /* 0x000fe200030006ff */
[----:B------:R-:W-:Y:S01]  /*179c0*/  HADD2.F32 R27, -RZ, R36.H0_H0 ;  /* 0x20000024ff1b7230 */ /* 0x000fe20000004100 */
[----:B------:R-:W-:Y:S01]  /*179d0*/  LOP3.LUT R21, R21, 0xff000000, R28, 0xf8, !PT ;  /* 0xff00000015157812 */ /* 0x000fe200078ef81c */
[----:B--2---:R-:W0:Y:S02]  /*179e0*/  LDS.128 R4, [R61+0x1e200] ;  /* 0x01e200003d047984 */ /* 0x004e240000000c00 */
        /* <DEDUP_REMOVED lines=9> */
[----:B------:R-:W-:Y:S01]  /*17a80*/  HADD2.F32 R10, -RZ, R10.H1_H1 ;  /* 0x3000000aff0a7230 */ /* 0x000fe20000004100 */
[----:B------:R-:W-:Y:S01]  /*17a90*/  F2FP.F16.E4M3.UNPACK_B R39, R4.H1 ;  /* 0x00000004ff27723e */ /* 0x000fe200030006ff */
[----:B------:R-:W-:Y:S01]  /*17aa0*/  FFMA.FTZ R5, R9, R46, -R24 ;  /* 0x0000002e09057223 */ /* 0x000fe20000010818 */
[----:B------:R-:W-:-:S02]  /*17ab0*/  HADD2.F32 R46, -RZ, R48.H0_H0 ;  /* 0x20000030ff2e7230 */ /* 0x000fc40000004100 */
[----:B------:R-:W-:Y:S01]  /*17ac0*/  FFMA.FTZ R9, R9, R50, R25 ;  /* 0x0000003209097223 */ /* 0x000fe20000010019 */
[--C-:B------:R-:W-:Y:S02]  /*17ad0*/  HADD2.F32 R24, -RZ, R30.reuse.H0_H0 ;  /* 0x2000001eff187230 */ /* 0x100fe40000004100 */
[C---:B------:R-:W-:Y:S01]  /*17ae0*/  FMUL.FTZ R53, R11.reuse, R49 ;  /* 0x000000310b357220 */ /* 0x040fe20000410000 */
[----:B------:R-:W-:Y:S02]  /*17af0*/  HADD2.F32 R25, -RZ, R29.H0_H0 ;  /* 0x2000001dff197230 */ /* 0x000fe40000004100 */
        /* <DEDUP_REMOVED lines=8> */
[----:B------:R-:W-:Y:S01]  /*17b80*/  F2FP.F16.E4M3.UNPACK_B R50, R51 ;  /* 0x00000033ff32723e */ /* 0x000fe200020006ff */
[----:B------:R-:W-:Y:S01]  /*17b90*/  HADD2.F32 R40, -RZ, R36.H1_H1 ;  /* 0x30000024ff287230 */ /* 0x000fe20000004100 */
[-C--:B------:R-:W-:Y:S01]  /*17ba0*/  F2FP.F16.E4M3.UNPACK_B R46, R47.reuse ;  /* 0x0000002fff2e723e */ /* 0x080fe200020006ff */
[----:B------:R-:W-:Y:S01]  /*17bb0*/  HADD2.F32 R49, -RZ, R48.H1_H1 ;  /* 0x30000030ff317230 */ /* 0x000fe20000004100 */
[----:B------:R-:W-:Y:S01]  /*17bc0*/  F2FP.F16.E4M3.UNPACK_B R47, R47.H1 ;  /* 0x0000002fff2f723e */ /* 0x000fe200030006ff */
[----:B------:R-:W-:-:S02]  /*17bd0*/  HADD2.F32 R52, -RZ, R50.H0_H0 ;  /* 0x20000032ff347230 */ /* 0x000fc40000004100 */
[C---:B------:R-:W-:Y:S01]  /*17be0*/  FMUL.FTZ R56, R30.reuse, R40 ;  /* 0x000000281e387220 */ /* 0x040fe20000410000 */
[----:B------:R-:W-:Y:S02]  /*17bf0*/  HADD2.F32 R36, -RZ, R42.H0_H0 ;  /* 0x2000002aff247230 */ /* 0x000fe40000004100 */
[-C--:B------:R-:W-:Y:S01]  /*17c00*/  FMUL.FTZ R54, R30, R49.reuse ;  /* 0x000000311e367220 */ /* 0x080fe20000410000 */
[----:B------:R-:W-:Y:S01]  /*17c10*/  HADD2.F32 R48, -RZ, R46.H0_H0 ;  /* 0x2000002eff307230 */ /* 0x000fe20000004100 */
[----:B------:R-:W-:Y:S01]  /*17c20*/  F2FP.F16.E4M3.UNPACK_B R28, R4 ;  /* 0x00000004ff1c723e */ /* 0x000fe200020006ff */
[----:B------:R-:W-:Y:S02]  /*17c30*/  HADD2.F32 R29, -RZ, R29.H1_H1 ;  /* 0x3000001dff1d7230 */ /* 0x000fe40000004100 */
[C---:B------:R-:W-:Y:S01]  /*17c40*/  FMUL.FTZ R58, R36.reuse, R52 ;  /* 0x00000034243a7220 */ /* 0x040fe20000410000 */
[--C-:B------:R-:W-:Y:S02]  /*17c50*/  HADD2.F32 R27, -RZ, R38.reuse.H0_H0 ;  /* 0x20000026ff1b7230 */ /* 0x100fe40000004100 */
[----:B------:R-:W-:Y:S01]  /*17c60*/  FMUL.FTZ R53, R36, R48 ;  /* 0x0000003024357220 */ /* 0x000fe20000410000 */
[----:B------:R-:W-:Y:S01]  /*17c70*/  F2FP.F16.E4M3.UNPACK_B R4, R6 ;  /* 0x00000006ff04723e */ /* 0x000fe200020006ff */
        /* <DEDUP_REMOVED lines=8> */
[-C--:B------:R-:W-:Y:S01]  /*17d00*/  F2FP.F16.E4M3.UNPACK_B R6, R26.reuse ;  /* 0x0000001aff06723e */ /* 0x080fe200020006ff */
        /* <DEDUP_REMOVED lines=8> */
[----:B------:R-:W-:Y:S02]  /*17d90*/  HADD2.F32 R51, -RZ, R47.H0_H0 ;  /* 0x2000002fff337230 */ /* 0x000fe40000004100 */
[----:B------:R-:W-:Y:S01]  /*17da0*/  FFMA.FTZ R38, R40, R49, -R57 ;  /* 0x0000003128267223 */ /* 0x000fe20000010839 */
[----:B------:R-:W-:Y:S02]  /*17db0*/  HADD2.F32 R42, -RZ, R41.H0_H0 ;  /* 0x20000029ff2a7230 */ /* 0x000fe40000004100 */
[----:B------:R-:W-:Y:S01]  /*17dc0*/  FMUL.FTZ R59, R46, R55 ;  /* 0x000000372e3b7220 */ /* 0x000fe20000410000 */
[----:B------:R-:W-:Y:S01]  /*17dd0*/  FFMA.FTZ R40, R40, R53, R50 ;  /* 0x0000003528287223 */ /* 0x000fe20000010032 */
[----:B------:R-:W-:Y:S01]  /*17de0*/  FMUL.FTZ R46, R46, R51 ;  /* 0x000000332e2e7220 */ /* 0x000fe20000410000 */
[----:B------:R-:W-:Y:S01]  /*17df0*/  HADD2.F32 R49, -RZ, R47.H1_H1 ;  /* 0x3000002fff317230 */ /* 0x000fe20000004100 */
[----:B------:R-:W-:Y:S01]  /*17e00*/  F2FP.F16.E4M3.UNPACK_B R50, R37.H1 ;  /* 0x00000025ff32723e */ /* 0x000fe200030006ff */
[C---:B------:R-:W-:Y:S01]  /*17e10*/  FFMA.FTZ R59, R42.reuse, R51, -R59 ;  /* 0x000000332a3b7223 */ /* 0x040fe2000001083b */
[----:B------:R-:W-:Y:S01]  /*17e20*/  F2FP.F16.E4M3.UNPACK_B R47, R21.H1 ;  /* 0x00000015ff2f723e */ /* 0x000fe200030006ff */
[----:B------:R-:W-:Y:S01]  /*17e30*/  FFMA.FTZ R55, R42, R55, R46 ;  /* 0x000000372a377223 */ /* 0x000fe2000001002e */
[----:B------:R-:W-:Y:S01]  /*17e40*/  HADD2.F32 R51, -RZ, R48.H1_H1 ;  /* 0x30000030ff337230 */ /* 0x000fe20000004100 */
[----:B------:R-:W-:Y:S01]  /*17e50*/  F2FP.SATFINITE.E4M3.F32.PACK_AB_MERGE_C R25, R36, R25, RZ ;  /* 0x000000192419723e */ /* 0x000fe200048070ff */
[----:B------:R-:W-:Y:S01]  /*17e60*/  HADD2.F32 R46, -RZ, R45.H1_H1 ;  /* 0x3000002dff2e7230 */ /* 0x000fe20000004100 */
[----:B------:R-:W-:Y:S01]  /*17e70*/  F2FP.SATFINITE.E4M3.F32.PACK_AB_MERGE_C R5, R24, R5, R11 ;  /* 0x000000051805723e */ /* 0x000fe2000480700b */
[----:B------:R-:W-:Y:S01]  /*17e80*/  HADD2.F32 R52, -RZ, R50.H0_H0 ;  /* 0x20000032ff347230 */ /* 0x000fe20000004100 */
[----:B------:R-:W-:Y:S01]  /*17e90*/  F2FP.SATFINITE.E4M3.F32.PACK_AB_MERGE_C R9, R10, R9, R25 ;  /* 0x000000090a09723e */ /* 0x000fe20004807019 */
        /* <DEDUP_REMOVED lines=10> */
[----:B------:R-:W-:Y:S02]  /*17f40*/  HADD2.F32 R43, -RZ, R43.H1_H1 ;  /* 0x3000002bff2b7230 */ /* 0x000fe40000004100 */
[----:B------:R-:W-:Y:S01]  /*17f50*/  FFMA.FTZ R60, R42, R51, R54 ;  /* 0x000000332a3c7223 */ /* 0x000fe20000010036 */
[C---:B------:R-:W-:Y:S01]  /*17f60*/  FFMA.FTZ R49, R41.reuse, R48, -R46 ;  /* 0x0000003029317223 */ /* 0x040fe2000001082e */
[----:B------:R-:W-:Y:S01]  /*17f70*/  FFMA.FTZ R52, R41, R52, R45 ;  /* 0x0000003429347223 */ /* 0x000fe2000001002d */
[----:B------:R-:W-:Y:S01]  /*17f80*/  HADD2.F32 R42, -RZ, R47.H1_H1 ;  /* 0x3000002fff2a7230 */ /* 0x000fe20000004100 */
[----:B------:R-:W-:Y:S01]  /*17f90*/  F2FP.F16.E4M3.UNPACK_B R45, R37 ;  /* 0x00000025ff2d723e */ /* 0x000fe200020006ff */
[----:B------:R-:W-:Y:S01]  /*17fa0*/  HADD2.F32 R39, -RZ, R39.H1_H1 ;  /* 0x30000027ff277230 */ /* 0x000fe20000004100 */
[----:B------:R-:W-:Y:S01]  /*17fb0*/  F2FP.F16.E4M3.UNPACK_B R41, R21 ;  /* 0x00000015ff29723e */ /* 0x000fe200020006ff */
[C---:B------:R-:W-:Y:S01]  /*17fc0*/  FMUL.FTZ R48, R43.reuse, R50 ;  /* 0x000000322b307220 */ /* 0x040fe20000410000 */
[-C--:B------:R-:W-:Y:S01]  /*17fd0*/  FMUL.FTZ R43, R43, R42.reuse ;  /* 0x0000002a2b2b7220 */ /* 0x080fe20000410000 */
[----:B------:R-:W-:Y:S01]  /*17fe0*/  HADD2.F32 R46, -RZ, R45.H0_H0 ;  /* 0x2000002dff2e7230 */ /* 0x000fe20000004100 */
[----:B------:R-:W-:Y:S01]  /*17ff0*/  F2FP.SATFINITE.E4M3.F32.PACK_AB_MERGE_C R55, R60, R55, RZ ;  /* 0x000000373c37723e */ /* 0x000fe200048070ff */
[----:B------:R-:W-:Y:S01]  /*18000*/  FFMA.FTZ R54, R39, R42, -R48 ;  /* 0x0000002a27367223 */ /* 0x000fe20000010830 */
[----:B------:R-:W-:-:S02]  /*18010*/  HADD2.F32 R37, -RZ, R31.H0_H0 ;  /* 0x2000001fff257230 */ /* 0x000fc40000004100 */
[----:B------:R-:W-:Y:S01]  /*18020*/  FFMA.FTZ R43, R39, R50, R43 ;  /* 0x00000032272b7223 */ /* 0x000fe2000001002b */
[----:B------:R-:W-:Y:S01]  /*18030*/  HADD2.F32 R42, -RZ, R41.H0_H0 ;  /* 0x20000029ff2a7230 */ /* 0x000fe20000004100 */
[----:B------:R-:W-:Y:S01]  /*18040*/  F2FP.F16.E4M3.UNPACK_B R39, R8.H1 ;  /* 0x00000008ff27723e */ /* 0x000fe200030006ff */
        /* <DEDUP_REMOVED lines=10> */
[-C--:B------:R-:W-:Y:S01]  /*180f0*/  F2FP.F16.E4M3.UNPACK_B R21, R20.reuse.H1 ;  /* 0x00000014ff15723e */ /* 0x080fe200030006ff */
[-C--:B------:R-:W-:Y:S01]  /*18100*/  FMUL.FTZ R46, R31, R41.reuse ;  /* 0x000000291f2e7220 */ /* 0x080fe20000410000 */
[----:B------:R-:W-:Y:S02]  /*18110*/  HADD2.F32 R42, -RZ, R39.H0_H0 ;  /* 0x20000027ff2a7230 */ /* 0x000fe40000004100 */
[C---:B------:R-:W-:Y:S01]  /*18120*/  FFMA.FTZ R41, R28.reuse, R41, -R37 ;  /* 0x000000291c297223 */ /* 0x040fe20000010825 */
[----:B------:R-:W-:Y:S02]  /*18130*/  HADD2.F32 R31, -RZ, R26.H0_H0 ;  /* 0x2000001aff1f7230 */ /* 0x000fe40000004100 */
[----:B------:R-:W-:Y:S01]  /*18140*/  FFMA.FTZ R45, R28, R45, R46 ;  /* 0x0000002d1c2d7223 */ /* 0x000fe2000001002e */
[--C-:B------:R-:W-:Y:S01]  /*18150*/  HADD2.F32 R28, -RZ, R21.reuse.H0_H0 ;  /* 0x20000015ff1c7230 */ /* 0x100fe20000004100 */
[----:B------:R-:W-:Y:S01]  /*18160*/  F2FP.F16.E4M3.UNPACK_B R20, R20 ;  /* 0x00000014ff14723e */ /* 0x000fe200020006ff */
[----:B------:R-:W-:-:S02]  /*18170*/  HADD2.F32 R37, -RZ, R21.H1_H1 ;  /* 0x30000015ff257230 */ /* 0x000fc40000004100 */
[C---:B------:R-:W-:Y:S01]  /*18180*/  FMUL.FTZ R46, R31.reuse, R42 ;  /* 0x0000002a1f2e7220 */ /* 0x040fe20000410000 */
[----:B------:R-:W-:Y:S02]  /*18190*/  HADD2.F32 R21, -RZ, R7.H0_H0 ;  /* 0x20000007ff157230 */ /* 0x000fe40000004100 */
[----:B------:R-:W-:Y:S01]  /*181a0*/  FMUL.FTZ R56, R31, R28 ;  /* 0x0000001c1f387220 */ /* 0x000fe20000410000 */
[----:B------:R-:W-:Y:S01]  /*181b0*/  HADD2.F32 R39, -RZ, R39.H1_H1 ;  /* 0x30000027ff277230 */ /* 0x000fe20000004100 */
[----:B------:R-:W-:Y:S01]  /*181c0*/  F2FP.F16.E4M3.UNPACK_B R8, R8 ;  /* 0x00000008ff08723e */ /* 0x000fe200020006ff */
[----:B------:R-:W-:Y:S02]  /*181d0*/  HADD2.F32 R26, -RZ, R26.H1_H1 ;  /* 0x3000001aff1a7230 */ /* 0x000fe40000004100 */
[C---:B------:R-:W-:Y:S01]  /*181e0*/  FFMA.FTZ R46, R21.reuse, R28, -R46 ;  /* 0x0000001c152e7223 */ /* 0x040fe2000001082e */
[----:B------:R-:W-:Y:S02]  /*181f0*/  HADD2.F32 R7, -RZ, R7.H1_H1 ;  /* 0x30000007ff077230 */ /* 0x000fe40000004100 */
[----:B------:R-:W-:Y:S01]  /*18200*/  FFMA.FTZ R56, R21, R42, R56 ;  /* 0x0000002a15387223 */ /* 0x000fe20000010038 */
[----:B------:R-:W-:-:S02]  /*18210*/  HADD2.F32 R21, -RZ, R20.H0_H0 ;  /* 0x20000014ff157230 */ /* 0x000fc40000004100 */
[C---:B------:R-:W-:Y:S01]  /*18220*/  FMUL.FTZ R28, R26.reuse, R39 ;  /* 0x000000271a1c7220 */ /* 0x040fe20000410000 */
[----:B------:R-:W-:Y:S01]  /*18230*/  FMUL.FTZ R26, R26, R37 ;  /* 0x000000251a1a7220 */ /* 0x000fe20000410000 */
[----:B------:R-:W-:Y:S01]  /*18240*/  HADD2.F32 R31, -RZ, R20.H1_H1 ;  /* 0x30000014ff1f7230 */ /* 0x000fe20000004100 */
[----:B------:R-:W-:Y:S01]  /*18250*/  F2FP.SATFINITE.E4M3.F32.PACK_AB_MERGE_C R11, R40, R27, R55 ;  /* 0x0000001b280b723e */ /* 0x000fe20004807037 */
[C---:B------:R-:W-:Y:S01]  /*18260*/  FFMA.FTZ R51, R7.reuse, R37, -R28 ;  /* 0x0000002507337223 */ /* 0x040fe2000001081c */
[----:B------:R-:W-:Y:S01]  /*18270*/  FFMA.FTZ R53, R7, R39, R26 ;  /* 0x0000002707357223 */ /* 0x000fe2000001001a */
[----:B------:R-:W-:Y:S02]  /*18280*/  HADD2.F32 R20, -RZ, R8.H0_H0 ;  /* 0x20000008ff147230 */ /* 0x000fe40000004100 */
[----:B------:R-:W-:Y:S01]  /*18290*/  HADD2.F32 R7, -RZ, R6.H0_H0 ;  /* 0x20000006ff077230 */ /* 0x000fe20000004100 */
        /* <DEDUP_REMOVED lines=24> */
.L_x_6755:
[----:B------:R-:W-:Y:S05]  /*18420*/  BSYNC B1 ;  /* 0x0000000000017941 */ /* 0x000fea0003800000 */
.L_x_6754:
[----:B------:R-:W-:Y:S05]  /*18430*/  @P2 BRA `(.L_x_6736) ;  /* 0x0000000c00dc2947 */ /* 0x000fea0003800000 */
[----:B------:R-:W2:Y:S01]  /*18440*/  LDL R49, [R1+0x134] ;  /* 0x0001340001317983 */ /* 0x000ea20000100800 */
[----:B01---5:R-:W-:Y:S02]  /*18450*/  SHF.R.U32.HI R4, RZ, 0x8, R32 ;  /* 0x00000008ff047819 */ /* 0x023fe40000011620 */
[----:B------:R-:W-:Y:S02]  /*18460*/  LOP3.LUT R0, R32, 0xff, RZ, 0xc0, !PT ;  /* 0x000000ff20007812 */ /* 0x000fe400078ec0ff */
        /* <DEDUP_REMOVED lines=35> */
[----:B------:R-:W-:Y:S02]  /*186a0*/  SHF.R.U32.HI R28, RZ, 0x8, R14 ;  /* 0x00000008ff1c7819 */ /* 0x000fe4000001160e */
[----:B------:R-:W-:Y:S02]  /*186b0*/  PRMT R26, R3, 0x7604, R26 ;  /* 0x00007604031a7816 */ /* 0x000fe4000000001a */
[----:B------:R-:W-:Y:S02]  /*186c0*/  SHF.R.U32.HI R3, RZ, 0x10, R33 ;  /* 0x00000010ff037819 */ /* 0x000fe40000011621 */
[----:B------:R-:W-:-:S02]  /*186d0*/  PRMT R30, R31, 0x7604, R30 ;  /* 0x000076041f1e7816 */ /* 0x000fc4000000001e */
[----:B------:R-:W-:Y:S01]  /*186e0*/  LOP3.LUT R27, R14, 0xff, RZ, 0xc0, !PT ;  /* 0x000000ff0e1b7812 */ /* 0x000fe200078ec0ff */
[----:B------:R-:W-:Y:S01]  /*186f0*/  IMAD.U32 R3, R3, 0x10000, RZ ;  /* 0x0001000003037824 */ /* 0x000fe200078e00ff */
[----:B------:R-:W-:Y:S02]  /*18700*/  LOP3.LUT R28, R28, 0xff, RZ, 0xc0, !PT ;  /* 0x000000ff1c1c7812 */ /* 0x000fe400078ec0ff */
[----:B------:R-:W-:Y:S02]  /*18710*/  SHF.R.U32.HI R31, RZ, 0x10, R13 ;  /* 0x00000010ff1f7819 */ /* 0x000fe4000001160d */
[----:B------:R-:W-:Y:S02]  /*18720*/  PRMT R37, R28, 0x7604, R27 ;  /* 0x000076041c257816 */ /* 0x000fe4000000001b */
[----:B------:R-:W-:Y:S02]  /*18730*/  SHF.L.U32 R31, R31, 0x10, RZ ;  /* 0x000000101f1f7819 */ /* 0x000fe400000006ff */
[----:B------:R-:W-:-:S02]  /*18740*/  SHF.R.U32.HI R27, RZ, 0x10, R35 ;  /* 0x00000010ff1b7819 */ /* 0x000fc40000011623 */
[----:B------:R-:W-:Y:S02]  /*18750*/  SHF.R.U32.HI R39, RZ, 0x10, R15 ;  /* 0x00000010ff277819 */ /* 0x000fe4000001160f */
[--C-:B------:R-:W-:Y:S01]  /*18760*/  LOP3.LUT R21, R21, 0xff0000, R32.reuse, 0xf8, !PT ;  /* 0x00ff000015157812 */ /* 0x100fe200078ef820 */
[----:B------:R-:W-:Y:S01]  /*18770*/  IMAD.U32 R27, R27, 0x10000, RZ ;  /* 0x000100001b1b7824 */ /* 0x000fe200078e00ff */
[----:B------:R-:W-:Y:S01]  /*18780*/  LOP3.LUT R31, R26, 0xff0000, R31, 0xf8, !PT ;  /* 0x00ff00001a1f7812 */ /* 0x000fe200078ef81f */
        /* <DEDUP_REMOVED lines=8> */
[----:B------:R-:W-:Y:S02]  /*18810*/  F2FP.F16.E4M3.UNPACK_B R38, R37 ;  /* 0x00000025ff26723e */ /* 0x000fe400020006ff */
[----:B0-----:R-:W-:-:S02]  /*18820*/  F2FP.F16.E4M3.UNPACK_B R24, R9 ;  /* 0x00000009ff18723e */ /* 0x001fc400020006ff */
[----:B------:R-:W-:Y:S01]  /*18830*/  F2FP.F16.E4M3.UNPACK_B R30, R26 ;  /* 0x0000001aff1e723e */ /* 0x000fe200020006ff */
[--C-:B------:R-:W-:Y:S01]  /*18840*/  HADD2.F32 R40, -RZ, R38.reuse.H0_H0 ;  /* 0x20000026ff287230 */ /* 0x100fe20000004100 */
[----:B------:R-:W-:Y:S01]  /*18850*/  LOP3.LUT R29, R29, 0xff0000, R12, 0xf8, !PT ;  /* 0x00ff00001d1d7812 */ /* 0x000fe200078ef80c */
[----:B------:R-:W-:Y:S01]  /*18860*/  HADD2.F32 R38, -RZ, R38.H1_H1 ;  /* 0x30000026ff267230 */ /* 0x000fe20000004100 */
[----:B------:R-:W-:Y:S02]  /*18870*/  LOP3.LUT R41, R41, 0xff000000, R15, 0xf8, !PT ;  /* 0xff00000029297812 */ /* 0x000fe400078ef80f */
[----:B------:R-:W-:Y:S02]  /*18880*/  LOP3.LUT R25, R25, 0xff0000, R34, 0xf8, !PT ;  /* 0x00ff000019197812 */ /* 0x000fe400078ef822 */
[----:B------:R-:W-:Y:S01]  /*18890*/  LOP3.LUT R36, R27, 0xff000000, R35, 0xf8, !PT ;  /* 0xff0000001b247812 */ /* 0x000fe200078ef823 */
[--C-:B------:R-:W-:Y:S01]  /*188a0*/  HADD2.F32 R35, -RZ, R30.reuse.H0_H0 ;  /* 0x2000001eff237230 */ /* 0x100fe20000004100 */
[----:B------:R-:W-:Y:S01]  /*188b0*/  LOP3.LUT R39, R29, 0xff000000, R12, 0xf8, !PT ;  /* 0xff0000001d277812 */ /* 0x000fe200078ef80c */
[----:B------:R-:W-:Y:S01]  /*188c0*/  HADD2.F32 R30, -RZ, R30.H1_H1 ;  /* 0x3000001eff1e7230 */ /* 0x000fe20000004100 */
[----:B------:R-:W-:-:S02]  /*188d0*/  LOP3.LUT R3, R25, 0xff000000, R34, 0xf8, !PT ;  /* 0xff00000019037812 */ /* 0x000fc400078ef822 */
[----:B------:R-:W-:Y:S02]  /*188e0*/  LOP3.LUT R12, R21, 0xff000000, R14, 0xf8, !PT ;  /* 0xff000000150c7812 */ /* 0x000fe400078ef80e */
[----:B------:R-:W-:Y:S02]  /*188f0*/  F2FP.F16.E4M3.UNPACK_B R25, R9.H1 ;  /* 0x00000009ff19723e */ /* 0x000fe400030006ff */
[-C--:B------:R-:W-:Y:S02]  /*18900*/  F2FP.F16.E4M3.UNPACK_B R31, R11.reuse ;  /* 0x0000000bff1f723e */ /* 0x080fe400020006ff */
[----:B------:R-:W-:Y:S02]  /*18910*/  F2FP.F16.E4M3.UNPACK_B R34, R11.H1 ;  /* 0x0000000bff22723e */ /* 0x000fe400030006ff */
[----:B------:R-:W-:Y:S02]  /*18920*/  F2FP.F16.E4M3.UNPACK_B R26, R26.H1 ;  /* 0x0000001aff1a723e */ /* 0x000fe400030006ff */
[----:B------:R-:W-:-:S02]  /*18930*/  F2FP.F16.E4M3.UNPACK_B R32, R8 ;  /* 0x00000008ff20723e */ /* 0x000fc400020006ff */
[----:B------:R-:W-:Y:S01]  /*18940*/  F2FP.F16.E4M3.UNPACK_B R33, R8.H1 ;  /* 0x00000008ff21723e */ /* 0x000fe200030006ff */
[----:B------:R-:W-:Y:S01]  /*18950*/  HADD2.F32 R8, -RZ, R24.H1_H1 ;  /* 0x30000018ff087230 */ /* 0x000fe20000004100 */
[----:B------:R-:W-:-:S04]  /*18960*/  F2FP.F16.E4M3.UNPACK_B R37, R37.H1 ;  /* 0x00000025ff25723e */ /* 0x000fc800030006ff */
[----:B------:R-:W-:Y:S01]  /*18970*/  FMUL.FTZ R43, R8, R30 ;  /* 0x0000001e082b7220 */ /* 0x000fe20000410000 */
[----:B--2---:R-:W0:Y:S02]  /*18980*/  LDS.128 R4, [R49+0x1e200] ;  /* 0x01e2000031047984 */ /* 0x004e240000000c00 */
[-C--:B0-----:R-:W-:Y:S02]  /*18990*/  F2FP.F16.E4M3.UNPACK_B R13, R5.reuse ;  /* 0x00000005ff0d723e */ /* 0x081fe400020006ff */
[----:B------:R-:W-:Y:S01]  /*189a0*/  F2FP.F16.E4M3.UNPACK_B R15, R5.H1 ;  /* 0x00000005ff0f723e */ /* 0x000fe200030006ff */
[----:B------:R-:W-:Y:S01]  /*189b0*/  HADD2.F32 R5, -RZ, R24.H0_H0 ;  /* 0x20000018ff057230 */ /* 0x000fe20000004100 */
[-C--:B------:R-:W-:Y:S01]  /*189c0*/  F2FP.F16.E4M3.UNPACK_B R28, R7.reuse ;  /* 0x00000007ff1c723e */ /* 0x080fe200020006ff */
[--C-:B------:R-:W-:Y:S01]  /*189d0*/  HADD2.F32 R14, -RZ, R13.reuse.H0_H0 ;  /* 0x2000000dff0e7230 */ /* 0x100fe20000004100 */
[----:B------:R-:W-:Y:S01]  /*189e0*/  F2FP.F16.E4M3.UNPACK_B R29, R7.H1 ;  /* 0x00000007ff1d723e */ /* 0x000fe200030006ff */
[----:B------:R-:W-:-:S02]  /*189f0*/  HADD2.F32 R13, -RZ, R13.H1_H1 ;  /* 0x3000000dff0d7230 */ /* 0x000fc40000004100 */
[C---:B------:R-:W-:Y:S01]  /*18a00*/  FMUL.FTZ R9, R5.reuse, R40 ;  /* 0x0000002805097220 */ /* 0x040fe20000410000 */
[-C--:B------:R-:W-:Y:S01]  /*18a10*/  FMUL.FTZ R11, R5, R35.reuse ;  /* 0x00000023050b7220 */ /* 0x080fe20000410000 */
[----:B------:R-:W-:Y:S01]  /*18a20*/  HADD2.F32 R24, -RZ, R15.H0_H0 ;  /* 0x2000000fff187230 */ /* 0x000fe20000004100 */
[----:B------:R-:W-:Y:S01]  /*18a30*/  F2FP.F16.E4M3.UNPACK_B R27, R4.H1 ;  /* 0x00000004ff1b723e */ /* 0x000fe200030006ff */
[C---:B------:R-:W-:Y:S01]  /*18a40*/  FFMA.FTZ R5, R14.reuse, R35, -R9 ;  /* 0x000000230e057223 */ /* 0x040fe20000010809 */
[----:B------:R-:W-:Y:S01]  /*18a50*/  FFMA.FTZ R9, R14, R40, R11 ;  /* 0x000000280e097223 */ /* 0x000fe2000001000b */
[----:B------:R-:W-:Y:S02]  /*18a60*/  HADD2.F32 R11, -RZ, R25.H0_H0 ;  /* 0x20000019ff0b7230 */ /* 0x000fe40000004100 */
[----:B------:R-:W-:Y:S01]  /*18a70*/  FMUL.FTZ R14, R8, R38 ;  /* 0x00000026080e7220 */ /* 0x000fe20000410000 */
[----:B------:R-:W-:Y:S01]  /*18a80*/  HADD2.F32 R35, -RZ, R26.H0_H0 ;  /* 0x2000001aff237230 */ /* 0x000fe20000004100 */
[----:B------:R-:W-:Y:S01]  /*18a90*/  F2FP.F16.E4M3.UNPACK_B R21, R4 ;  /* 0x00000004ff15723e */ /* 0x000fe200020006ff */
[----:B------:R-:W-:-:S02]  /*18aa0*/  HADD2.F32 R40, -RZ, R37.H0_H0 ;  /* 0x20000025ff287230 */ /* 0x000fc40000004100 */
[C---:B------:R-:W-:Y:S01]  /*18ab0*/  FFMA.FTZ R8, R13.reuse, R30, -R14 ;  /* 0x0000001e0d087223 */ /* 0x040fe2000001080e */
[----:B------:R-:W-:Y:S01]  /*18ac0*/  FFMA.FTZ R14, R13, R38, R43 ;  /* 0x000000260d0e7223 */ /* 0x000fe2000001002b */
[C---:B------:R-:W-:Y:S01]  /*18ad0*/  FMUL.FTZ R47, R11.reuse, R35 ;  /* 0x000000230b2f7220 */ /* 0x040fe20000410000 */
[----:B------:R-:W-:Y:S02]  /*18ae0*/  HADD2.F32 R30, -RZ, R26.H1_H1 ;  /* 0x3000001aff1e7230 */ /* 0x000fe40000004100 */
[-C--:B----4-:R-:W-:Y:S01]  /*18af0*/  FMUL.FTZ R45, R11, R40.reuse ;  /* 0x000000280b2d7220 */ /* 0x090fe20000410000 */
[----:B------:R-:W-:Y:S02]  /*18b00*/  HADD2.F32 R38, -RZ, R37.H1_H1 ;  /* 0x30000025ff267230 */ /* 0x000fe40000004100 */
[C---:B------:R-:W-:Y:S01]  /*18b10*/  FFMA.FTZ R13, R24.reuse, R40, R47 ;  /* 0x00000028180d7223 */ /* 0x040fe2000001002f */
[----:B------:R-:W-:Y:S01]  /*18b20*/  F2FP.F16.E4M3.UNPACK_B R40, R41 ;  /* 0x00000029ff28723e */ /* 0x000fe200020006ff */
[----:B------:R-:W-:Y:S01]  /*18b30*/  FFMA.FTZ R11, R24, R35, -R45 ;  /* 0x00000023180b7223 */ /* 0x000fe2000001082d */
[-C--:B------:R-:W-:Y:S01]  /*18b40*/  F2FP.F16.E4M3.UNPACK_B R35, R36.reuse ;  /* 0x00000024ff23723e */ /* 0x080fe200020006ff */
        /* <DEDUP_REMOVED lines=8> */
[----:B------:R-:W-:Y:S02]  /*18bd0*/  HADD2.F32 R15, -RZ, R15.H1_H1 ;  /* 0x3000000fff0f7230 */ /* 0x000fe40000004100 */
[C---:B------:R-:W-:Y:S01]  /*18be0*/  FMUL.FTZ R48, R26.reuse, R42 ;  /* 0x0000002a1a307220 */ /* 0x040fe20000410000 */
[--C-:B------:R-:W-:Y:S02]  /*18bf0*/  HADD2.F32 R25, -RZ, R28.reuse.H0_H0 ;  /* 0x2000001cff197230 */ /* 0x100fe40000004100 */
[-C--:B------:R-:W-:Y:S01]  /*18c00*/  FMUL.FTZ R45, R26, R37.reuse ;  /* 0x000000251a2d7220 */ /* 0x080fe20000410000 */
[----:B------:R-:W-:Y:S01]  /*18c10*/  F2FP.F16.E4M3.UNPACK_B R4, R6 ;  /* 0x00000006ff04723e */ /* 0x000fe200020006ff */
[C---:B------:R-:W-:Y:S01]  /*18c20*/  FFMA.FTZ R24, R15.reuse, R30, -R46 ;  /* 0x0000001e0f187223 */ /* 0x040fe2000001082e */
[----:B------:R-:W-:Y:S01]  /*18c30*/  FFMA.FTZ R26, R15, R38, R43 ;  /* 0x000000260f1a7223 */ /* 0x000fe2000001002b */
[----:B------:R-:W-:Y:S01]  /*18c40*/  FFMA.FTZ R15, R25, R37, -R48 ;  /* 0x00000025190f7223 */ /* 0x000fe20000010830 */
[----:B------:R-:W-:-:S02]  /*18c50*/  HADD2.F32 R30, -RZ, R28.H1_H1 ;  /* 0x3000001cff1e7230 */ /* 0x000fc40000004100 */
[----:B------:R-:W-:Y:S01]  /*18c60*/  FFMA.FTZ R25, R25, R42, R45 ;  /* 0x0000002a19197223 */ /* 0x000fe2000001002d */
[----:B------:R-:W-:Y:S01]  /*18c70*/  HADD2.F32 R37, -RZ, R35.H1_H1 ;  /* 0x30000023ff257230 */ /* 0x000fe20000004100 */
[----:B------:R-:W-:Y:S01]  /*18c80*/  F2FP.F16.E4M3.UNPACK_B R7, R6.H1 ;  /* 0x00000006ff07723e */ /* 0x000fe200030006ff */
[----:B------:R-:W-:Y:S01]  /*18c90*/  HADD2.F32 R43, -RZ, R40.H1_H1 ;  /* 0x30000028ff2b7230 */ /* 0x000fe20000004100 */
[-C--:B------:R-:W-:Y:S01]  /*18ca0*/  F2FP.F16.E4M3.UNPACK_B R6, R10.reuse ;  /* 0x0000000aff06723e */ /* 0x080fe200020006ff */
[----:B------:R-:W-:Y:S01]  /*18cb0*/  HADD2.F32 R28, -RZ, R31.H1_H1 ;  /* 0x3000001fff1c7230 */ /* 0x000fe20000004100 */
[----:B------:R-:W-:Y:S01]  /*18cc0*/  F2FP.F16.E4M3.UNPACK_B R10, R10.H1 ;  /* 0x0000000aff0a723e */ /* 0x000fe200030006ff */
        /* <DEDUP_REMOVED lines=20> */
[----:B------:R-:W-:Y:S01]  /*18e10*/  F2FP.SATFINITE.E4M3.F32.PACK_AB_MERGE_C R13, R26, R13, RZ ;  /* 0x0000000d1a0d723e */ /* 0x000fe200048070ff */
        /* <DEDUP_REMOVED lines=24> */
[-C--:B------:R-:W-:Y:S01]  /*18fa0*/  F2FP.F16.E4M3.UNPACK_B R34, R12.reuse.H1 ;  /* 0x0000000cff22723e */ /* 0x080fe200030006ff */
[----:B------:R-:W-:Y:S02]  /*18fb0*/  HADD2.F32 R39, -RZ, R39.H1_H1 ;  /* 0x30000027ff277230 */ /* 0x000fe40000004100 */
[C---:B------:R-:W-:Y:S01]  /*18fc0*/  FMUL.FTZ R35, R29.reuse, R33 ;  /* 0x000000211d237220 */ /* 0x040fe20000410000 */
[----:B------:R-:W-:Y:S02]  /*18fd0*/  HADD2.F32 R32, -RZ, R32.H1_H1 ;  /* 0x30000020ff207230 */ /* 0x000fe40000004100 */
[----:B------:R-:W-:Y:S01]  /*18fe0*/  FMUL.FTZ R29, R29, R27 ;  /* 0x0000001b1d1d7220 */ /* 0x000fe20000410000 */
[----:B------:R-:W-:Y:S01]  /*18ff0*/  HADD2.F32 R20, -RZ, R21.H0_H0 ;  /* 0x20000015ff147230 */ /* 0x000fe20000004100 */
[----:B------:R-:W-:Y:S01]  /*19000*/  F2FP.F16.E4M3.UNPACK_B R12, R12 ;  /* 0x0000000cff0c723e */ /* 0x000fe200020006ff */
        /* <DEDUP_REMOVED lines=13> */
[----:B------:R-:W-:Y:S01]  /*190e0*/  F2FP.SATFINITE.E4M3.F32.PACK_AB_MERGE_C R45, R50, R45, RZ ;  /* 0x0000002d322d723e */ /* 0x000fe200048070ff */
        /* <DEDUP_REMOVED lines=10> */
[----:B------:R-:W-:Y:S02]  /*19190*/  HADD2.F32 R20, -RZ, R12.H0_H0 ;  /* 0x2000000cff147230 */ /* 0x000fe40000004100 */
[CC--:B------:R-:W-:Y:S01]  /*191a0*/  FMUL.FTZ R38, R10.reuse, R34.reuse ;  /* 0x000000220a267220 */ /* 0x0c0fe20000410000 */
[----:B------:R-:W-:Y:S01]  /*191b0*/  FMUL.FTZ R21, R10, R29 ;  /* 0x0000001d0a157220 */ /* 0x000fe20000410000 */
[--C-:B------:R-:W-:Y:S01]  /*191c0*/  HADD2.F32 R10, -RZ, R3.reuse.H0_H0 ;  /* 0x20000003ff0a7230 */ /* 0x100fe20000004100 */
[----:B------:R-:W-:Y:S01]  /*191d0*/  F2FP.SATFINITE.E4M3.F32.PACK_AB_MERGE_C R5, R8, R5, R11 ;  /* 0x000000050805723e */ /* 0x000fe2000480700b */
[C---:B------:R-:W-:Y:S01]  /*191e0*/  FFMA.FTZ R38, R7.reuse, R29, -R38 ;  /* 0x0000001d07267223 */ /* 0x040fe20000010826 */
[----:B------:R-:W-:Y:S01]  /*191f0*/  FFMA.FTZ R42, R7, R34, R21 ;  /* 0x00000022072a7223 */ /* 0x000fe20000010015 */
[----:B------:R-:W-:Y:S01]  /*19200*/  HADD2.F32 R7, -RZ, R6.H0_H0 ;  /* 0x20000006ff077230 */ /* 0x000fe20000004100 */
[----:B------:R-:W-:Y:S01]  /*19210*/  F2FP.SATFINITE.E4M3.F32.PACK_AB_MERGE_C R9, R14, R9, R13 ;  /* 0x000000090e09723e */ /* 0x000fe2000480700d */
[----:B------:R-:W-:Y:S01]  /*19220*/  HADD2.F32 R21, -RZ, R3.H1_H1 ;  /* 0x30000003ff157230 */ /* 0x000fe20000004100 */
[----:B------:R-:W-:Y:S01]  /*19230*/  F2FP.SATFINITE.E4M3.F32.PACK_AB_MERGE_C R38, R38, R39, RZ ;  /* 0x000000272626723e */ /* 0x000fe200048070ff */
[----:B------:R-:W-:-:S02]  /*19240*/  HADD2.F32 R27, -RZ, R12.H1_H1 ;  /* 0x3000000cff1b7230 */ /* 0x000fc40000004100 */
[C---:B------:R-:W-:Y:S01]  /*19250*/  FMUL.FTZ R12, R7.reuse, R20 ;  /* 0x00000014070c7220 */ /* 0x040fe20000410000 */
[----:B------:R-:W-:Y:S02]  /*19260*/  HADD2.F32 R6, -RZ, R6.H1_H1 ;  /* 0x30000006ff067230 */ /* 0x000fe40000004100 */
[-C--:B------:R-:W-:Y:S01]  /*19270*/  FMUL.FTZ R7, R7, R10.reuse ;  /* 0x0000000a07077220 */ /* 0x080fe20000410000 */
        /* <DEDUP_REMOVED lines=19> */
.L_x_6736:
[----:B------:R-:W-:Y:S05]  /*193b0*/  BSYNC B0 ;  /* 0x0000000000007941 */ /* 0x000fea0003800000 */
.L_x_6729:
        /* <DEDUP_REMOVED lines=8> */
.L_x_6727:
[----:B0-23--:R-:W-:-:S05]  /*19440*/  IMAD.U32 R0, RZ, RZ, UR49 ;  /* 0x00000031ff007e24 */ /* 0x00dfca000f8e00ff */
[----:B------:R-:W-:-:S13]  /*19450*/  ISETP.NE.AND P0, PT, R0, 0x3, PT ;  /* 0x000000030000780c */ /* 0x000fda0003f05270 */
[----:B------:R-:W-:Y:S05]  /*19460*/  @!P0 BRA `(.L_x_6756) ;  /* 0x0000000000048947 */ /* 0x000fea0003800000 */
[----:B------:R-:W-:Y:S01]  /*19470*/  BPT.TRAP 0x1 ;  /* 0x000000040000795c */ /* 0x000fe20000300000 */
.L_x_6756:
[----:B------:R-:W-:Y:S01]  /*19480*/  IMAD R0, R221, 0x8, R18 ;  /* 0x00000008dd007824 */ /* 0x000fe200078e0212 */
[----:B-1--4-:R-:W-:-:S04]  /*19490*/  SHF.L.U32 R3, R229, 0x1f, RZ ;  /* 0x0000001fe5037819 */ /* 0x012fc800000006ff */
[----:B------:R0:W1:Y:S01]  /*194a0*/  SYNCS.PHASECHK.TRANS64.TRYWAIT P1, [R0+URZ+0x33430], R3 ;  /* 0x03343003000075a7 */ /* 0x000062000802017f */
[----:B------:R-:W-:Y:S05]  /*194b0*/  @!P0 BRA `(.L_x_6757) ;  /* 0x0000000000048947 */ /* 0x000fea0003800000 */
[----:B------:R-:W-:Y:S01]  /*194c0*/  BPT.TRAP 0x1 ;  /* 0x000000040000795c */ /* 0x000fe20000300000 */
.L_x_6757:
[----:B-1----:R-:W-:Y:S05]  /*194d0*/  @P1 BRA `(.L_x_6758) ;  /* 0x0000000000081947 */ /* 0x002fea0003800000 */
[----:B------:R-:W1:Y:S02]  /*194e0*/  SYNCS.PHASECHK.TRANS64.TRYWAIT P1, [R0+URZ+0x33430], R3 ;  /* 0x03343003000075a7 */ /* 0x000e64000802017f */
[----:B-1----:R-:W-:Y:S05]  /*194f0*/  @!P1 BRA `(.L_x_6759) ;  /* 0x000001e4003c9947 */ /* 0x002fea0003800000 */
.L_x_6758:
[----:B------:R-:W-:Y:S05]  /*19500*/  WARPSYNC.ALL ;  /* 0x0000000000007948 */ /* 0x000fea0003800000 */
[----:B01----:R-:W-:Y:S01]  /*19510*/  VIADD R3, R18, 0x24200 ;  /* 0x0002420012037836 */ /* 0x003fe20000000000 */
[----:B------:R-:W-:Y:S01]  /*19520*/  R2UR UR24, R44 ;  /* 0x000000002c1872ca */ /* 0x000fe200000e0000 */
[----:B------:R-:W-:Y:S01]  /*19530*/  WARPGROUP.ARRIVE ;  /* 0x00000000000079c5 */ /* 0x000fe20000000000 */
[----:B-----5:R-:W-:Y:S01]  /*19540*/  MOV R5, 0x80000020 ;  /* 0x8000002000057802 */ /* 0x020fe20000000f00 */
        /* <DEDUP_REMOVED lines=14> */
[----:B------:R-:W-:Y:S01]  /*19630*/  IMAD R4, R221, 0x780, R13 ;  /* 0x00000780dd047824 */ /* 0x000fe200078e020d */
[----:B------:R-:W-:Y:S01]  /*19640*/  R2UR UR19, R9 ;  /* 0x00000000091372ca */ /* 0x000fe200000e0000 */
[----:B------:R-:W-:Y:S01]  /*19650*/  UMOV UR17, UR25 ;  /* 0x0000001900117c82 */ /* 0x000fe20008000000 */
[----:B------:R-:W-:Y:S01]  /*19660*/  UMOV UR4, UR24 ;  /* 0x0000001800047c82 */ /* 0x000fe20008000000 */
[C---:B------:R-:W-:Y:S01]  /*19670*/  VIADD R6, R4.reuse, 0x80 ;  /* 0x0000008004067836 */ /* 0x040fe20000000000 */
[C---:B------:R-:W-:Y:S01]  /*19680*/  R2UR UR26, R4.reuse ;  /* 0x00000000041a72ca */ /* 0x040fe200000e0000 */
[----:B------:R-:W-:Y:S01]  /*19690*/  VIADD R8, R4, 0x100 ;  /* 0x0000010004087836 */ /* 0x000fe20000000000 */
[----:B------:R-:W-:Y:S01]  /*196a0*/  UMOV UR8, UR24 ;  /* 0x0000001800087c82 */ /* 0x000fe20008000000 */
[----:B------:R-:W-:Y:S01]  /*196b0*/  UMOV UR12, UR24 ;  /* 0x00000018000c7c82 */ /* 0x000fe20008000000 */
[----:B------:R-:W-:Y:S01]  /*196c0*/  R2UR UR6, R6 ;  /* 0x00000000060672ca */ /* 0x000fe200000e0000 */
[----:B------:R-:W-:Y:S01]  /*196d0*/  VIADD R6, R4, 0x180 ;  /* 0x0000018004067836 */ /* 0x000fe20000000000 */
[----:B------:R-:W-:Y:S01]  /*196e0*/  R2UR UR10, R8 ;  /* 0x00000000080a72ca */ /* 0x000fe200000e0000 */
[----:B------:R-:W-:Y:S01]  /*196f0*/  VIADD R8, R4, 0x200 ;  /* 0x0000020004087836 */ /* 0x000fe20000000000 */
[----:B------:R-:W-:Y:S01]  /*19700*/  UMOV UR16, UR24 ;  /* 0x0000001800107c82 */ /* 0x000fe20008000000 */
[----:B------:R-:W-:Y:S01]  /*19710*/  IMAD.MOV.U32 R7, RZ, RZ, -0x7fffffe0 ;  /* 0x80000020ff077424 */ /* 0x000fe200078e00ff */
[----:B------:R-:W-:Y:S01]  /*19720*/  R2UR UR14, R6 ;  /* 0x00000000060e72ca */ /* 0x000fe200000e0000 */
[----:B------:R-:W-:Y:S01]  /*19730*/  VIADD R6, R4, 0x2 ;  /* 0x0000000204067836 */ /* 0x000fe20000000000 */
[----:B------:R-:W-:Y:S01]  /*19740*/  R2UR UR18, R8 ;  /* 0x00000000081272ca */ /* 0x000fe200000e0000 */
[----:B------:R-:W-:Y:S01]  /*19750*/  QGMMA.64x32x32.F32.E4M3.E4M3 R88, gdesc[UR24], RZ, !UPT, gsb0 ;  /* 0x00600000185879f3 */ /* 0x000fe2000c0008ff */
[C---:B------:R-:W-:Y:S01]  /*19760*/  VIADD R8, R4.reuse, 0x82 ;  /* 0x0000008204087836 */ /* 0x040fe20000000000 */
[----:B------:R-:W-:Y:S01]  /*19770*/  IADD3 R10, R4, 0x102, RZ ;  /* 0x00000102040a7810 */ /* 0x000fe20007ffe0ff */
[----:B------:R-:W-:-:S02]  /*19780*/  IMAD.MOV.U32 R9, RZ, RZ, -0x7fffffe0 ;  /* 0x80000020ff097424 */ /* 0x000fc400078e00ff */
[----:B------:R-:W-:Y:S02]  /*19790*/  IMAD.MOV.U32 R11, RZ, RZ, -0x7fffffe0 ;  /* 0x80000020ff0b7424 */ /* 0x000fe400078e00ff */
[----:B------:R-:W-:-:S05]  /*197a0*/  IMAD.MOV.U32 R5, RZ, RZ, -0x7fffffe0 ;  /* 0x80000020ff057424 */ /* 0x000fca00078e00ff */
[----:B------:R-:W-:Y:S01]  /*197b0*/  R2UR UR47, R5 ;  /* 0x00000000052f72ca */ /* 0x000fe200000e0000 */
[----:B------:R-:W-:Y:S02]  /*197c0*/  WARPGROUP.DEPBAR.LE gsb0, 0x0 ;  /* 0x00008000000079c5 */ /* 0x000fe40000010000 */
[----:B------:R-:W-:-:S06]  /*197d0*/  WARPGROUP.ARRIVE ;  /* 0x00000000000079c5 */ /* 0x000fcc0000000000 */
[----:B------:R-:W-:Y:S01]  /*197e0*/  QGMMA.64x32x32.F32.E4M3.E4M3 R72, gdesc[UR4], RZ, !UPT, gsb0 ;  /* 0x00600000044879f3 */ /* 0x000fe2000c0008ff */
        /* <DEDUP_REMOVED lines=10> */
[----:B------:R-:W-:Y:S01]  /*19890*/  QGMMA.64x32x32.F32.E4M3.E4M3 R56, gdesc[UR8], RZ, !UPT, gsb0 ;  /* 0x00600000083879f3 */ /* 0x000fe2000c0008ff */
        /* <DEDUP_REMOVED lines=143> */
[----:B------:R-:W-:Y:S02]  /*1a190*/  R2UR UR43, R9 ;  /* 0x00000000092b72ca */ /* 0x000fe400000e0000 */
        /* <DEDUP_REMOVED lines=30> */
[----:B------:R-:W-:Y:S01]  /*1a380*/  UMOV UR45, UR21 ;  /* 0x00000015002d7c82 */ /* 0x000fe20008000000 */
[----:B------:R-:W-:Y:S02]  /*1a390*/  IMAD.MOV.U32 R7, RZ, RZ, -0x7fffffe0 ;  /* 0x80000020ff077424 */ /* 0x000fe400078e00ff */
[----:B------:R-:W-:Y:S01]  /*1a3a0*/  VIADD R4, R4, 0x702 ;  /* 0x0000070204047836 */ /* 0x000fe20000000000 */
[----:B------:R-:W-:-:S04]  /*1a3b0*/  UMOV UR44, UR20 ;  /* 0x00000014002c7c82 */ /* 0x000fc80008000000 */
[----:B------:R-:W-:Y:S01]  /*1a3c0*/  R2UR UR46, R4 ;  /* 0x00000000042e72ca */ /* 0x000fe200000e0000 */
        /* <DEDUP_REMOVED lines=39> */
.L_x_6760:
[----:B------:R-:W2:Y:S01]  /*1a640*/  LDL.LU R107, [R1+0xc] ;  /* 0x00000c00016b7983 */ /* 0x000ea20000300800 */
[----:B------:R-:W0:Y:S01]  /*1a650*/  LDC R105, c[0x0][0x448] ;  /* 0x00011200ff697b82 */ /* 0x000e220000000800 */
[C---:B------:R-:W-:Y:S01]  /*1a660*/  FMUL.FTZ R21, R2.reuse, R80 ;  /* 0x0000005002157220 */ /* 0x040fe20000410000 */
[C---:B------:R-:W-:Y:S01]  /*1a670*/  FMUL.FTZ R11, R2.reuse, R72 ;  /* 0x00000048020b7220 */ /* 0x040fe20000410000 */
[----:B------:R-:W3:Y:S01]  /*1a680*/  LDL R104, [R1+0x5c] ;  /* 0x00005c0001687983 */ /* 0x000ee20000100800 */
[C---:B------:R-:W-:Y:S01]  /*1a690*/  FMUL.FTZ R20, R2.reuse, R77 ;  /* 0x0000004d02147220 */ /* 0x040fe20000410000 */
[C---:B------:R-:W-:Y:S01]  /*1a6a0*/  FMUL.FTZ R15, R2.reuse, R90 ;  /* 0x0000005a020f7220 */ /* 0x040fe20000410000 */
[C---:B------:R-:W-:Y:S01]  /*1a6b0*/  FMUL.FTZ R10, R2.reuse, R101 ;  /* 0x00000065020a7220 */ /* 0x040fe20000410000 */
[----:B------:R-:W3:Y:S01]  /*1a6c0*/  LDL R108, [R1+0x48] ;  /* 0x00004800016c7983 */ /* 0x000ee20000100800 */
[C---:B------:R-:W-:Y:S01]  /*1a6d0*/  FMUL.FTZ R80, R2.reuse, R87 ;  /* 0x0000005702507220 */ /* 0x040fe20000410000 */
[C---:B------:R-:W-:Y:S01]  /*1a6e0*/  FMUL.FTZ R72, R2.reuse, R81 ;  /* 0x0000005102487220 */ /* 0x040fe20000410000 */
[C---:B------:R-:W-:Y:S01]  /*1a6f0*/  FMUL.FTZ R81, R2.reuse, R86 ;  /* 0x0000005602517220 */ /* 0x040fe20000410000 */
[----:B------:R-:W4:Y:S01]  /*1a700*/  LDL R87, [R1+0x54] ;  /* 0x0000540001577983 */ /* 0x000f220000100800 */
        /* <DEDUP_REMOVED lines=11> */
[----:B------:R-:W-:Y:S01]  /*1a7c0*/  ULDC UR52, c[0x0][0x988] ;  /* 0x0002620000347ab9 */ /* 0x000fe20000000800 */
[----:B0-----:R-:W-:Y:S01]  /*1a7d0*/  ISETP.NE.AND P4, PT, R105, 0x1, PT ;  /* 0x000000016900780c */ /* 0x001fe20003f85270 */
[C---:B------:R-:W-:Y:S01]  /*1a7e0*/  FMUL.FTZ R86, R2.reuse, R63 ;  /* 0x0000003f02567220 */ /* 0x040fe20000410000 */
[----:B------:R-:W5:Y:S01]  /*1a7f0*/  LDL R105, [R1+0x50] ;  /* 0x0000500001697983 */ /* 0x000f620000100800 */
        /* <DEDUP_REMOVED lines=10> */
[----:B------:R-:W1:Y:S01]  /*1a8a0*/  @P4 LDC R63, c[0x0][0x44c] ;  /* 0x00011300ff3f4b82 */ /* 0x000e620000000800 */
[C---:B------:R-:W-:Y:S01]  /*1a8b0*/  FMUL.FTZ R100, R2.reuse, R102 ;  /* 0x0000006602647220 */ /* 0x040fe20000410000 */
[C---:B------:R-:W-:Y:S01]  /*1a8c0*/  FMUL.FTZ R73, R2.reuse, R84 ;  /* 0x0000005402497220 */ /* 0x040fe20000410000 */
[C---:B------:R-:W-:Y:S01]  /*1a8d0*/  FMUL.FTZ R56, R2.reuse, R56 ;  /* 0x0000003802387220 */ /* 0x040fe20000410000 */
[C---:B------:R-:W-:Y:S01]  /*1a8e0*/  FMUL.FTZ R57, R2.reuse, R57 ;  /* 0x0000003902397220 */ /* 0x040fe20000410000 */
[----:B------:R-:W-:Y:S01]  /*1a8f0*/  MUFU.TANH R75, R75 ;  /* 0x0000004b004b7308 */ /* 0x000fe20000002400 */
        /* <DEDUP_REMOVED lines=14> */
[----:B------:R-:W-:Y:S01]  /*1a9e0*/  VIADD R0, R0, 0x33440 ;  /* 0x0003344000007836 */ /* 0x000fe20000000000 */
[----:B------:R-:W-:Y:S01]  /*1a9f0*/  ULDC UR50, c[0x0][0x988] ;  /* 0x0002620000327ab9 */ /* 0x000fe20000000800 */
[----:B------:R-:W-:Y:S01]  /*1aa00*/  ULDC UR51, c[0x0][0x988] ;  /* 0x0002620000337ab9 */ /* 0x000fe20000000800 */
[----:B--2---:R-:W-:Y:S01]  /*1aa10*/  LOP3.LUT R107, R107, 0xfffffffe, RZ, 0xc0, !PT ;  /* 0xfffffffe6b6b7812 */ /* 0x004fe200078ec0ff */
[C---:B------:R-:W-:Y:S01]  /*1aa20*/  FMUL.FTZ R85, R2.reuse, R62 ;  /* 0x0000003e02557220 */ /* 0x040fe20000410000 */
[C---:B------:R-:W-:Y:S01]  /*1aa30*/  FMUL.FTZ R79, R2.reuse, R82 ;  /* 0x00000052024f7220 */ /* 0x040fe20000410000 */
[C---:B------:R-:W-:Y:S01]  /*1aa40*/  FMUL.FTZ R82, R2.reuse, R58 ;  /* 0x0000003a02527220 */ /* 0x040fe20000410000 */
[----:B------:R-:W-:Y:S01]  /*1aa50*/  @P4 LOP3.LUT R107, R107, 0x1, RZ, 0xfc, !PT ;  /* 0x000000016b6b4812 */ /* 0x000fe200078efcff */
[C---:B------:R-:W-:Y:S01]  /*1aa60*/  FMUL.FTZ R58, R2.reuse, R60 ;  /* 0x0000003c023a7220 */ /* 0x040fe20000410000 */
[----:B------:R-:W2:Y:S01]  /*1aa70*/  MUFU.TANH R89, R89 ;  /* 0x0000005900597308 */ /* 0x000ea20000002400 */
[----:B------:R-:W-:Y:S01]  /*1aa80*/  FMUL.FTZ R94, R2, R98 ;  /* 0x00000062025e7220 */ /* 0x000fe20000410000 */
[----:B---3--:R-:W-:Y:S01]  /*1aa90*/  IMAD.IADD R90, R104, 0x1, R108 ;  /* 0x00000001685a7824 */ /* 0x008fe200078e026c */
[----:B------:R3:W-:Y:S01]  /*1aaa0*/  STL [R1+0xc], R107 ;  /* 0x00000c6b01007387 */ /* 0x0007e20000100800 */
[C---:B------:R-:W-:Y:S01]  /*1aab0*/  FMUL.FTZ R60, R2.reuse, R64 ;  /* 0x00000040023c7220 */ /* 0x040fe20000410000 */
[C---:B------:R-:W-:Y:S01]  /*1aac0*/  FMUL.FTZ R98, R2.reuse, R103 ;  /* 0x0000006702627220 */ /* 0x040fe20000410000 */
[----:B------:R-:W-:-:S02]  /*1aad0*/  FMUL.FTZ R84, R2, R59 ;  /* 0x0000003b02547220 */ /* 0x000fc40000410000 */
[----:B------:R-:W2:Y:S01]  /*1aae0*/  MUFU.TANH R93, R93 ;  /* 0x0000005d005d7308 */ /* 0x000ea20000002400 */
[----:B---3--:R-:W3:Y:S01]  /*1aaf0*/  LDL R107, [R1+0x4c] ;  /* 0x00004c00016b7983 */ /* 0x008ee20000100800 */
[----:B-1----:R-:W-:-:S06]  /*1ab00*/  @P4 IMAD.HI.U32 R62, R90, R63, RZ ;  /* 0x0000003f5a3e4227 */ /* 0x002fcc00078e00ff */
[----:B------:R-:W1:Y:S01]  /*1ab10*/  MUFU.TANH R88, R88 ;  /* 0x0000005800587308 */ /* 0x000e620000002400 */
[----:B0-----:R-:W-:-:S05]  /*1ab20*/  @P4 SHF.R.U32.HI R90, RZ, R83, R62 ;  /* 0x00000053ff5a4219 */ /* 0x001fca000001163e */
[----:B------:R-:W0:Y:S01]  /*1ab30*/  SHFL.IDX PT, R83, R90, 0x1, 0x1c1f ;  /* 0x003c1f005a537f89 */ /* 0x000e2200000e0000 */
[C---:B------:R-:W-:Y:S01]  /*1ab40*/  IMAD R64, R106.reuse, -0xa0, RZ ;  /* 0xffffff606a407824 */ /* 0x040fe200078e02ff */
[----:B------:R-:W1:Y:S01]  /*1ab50*/  MUFU.TANH R94, R94 ;  /* 0x0000005e005e7308 */ /* 0x000e620000002400 */
[----:B-----5:R-:W-:-:S03]  /*1ab60*/  IMAD R91, R106, -0xa0, R105 ;  /* 0xffffff606a5b7824 */ /* 0x020fc600078e0269 */
[C---:B----4-:R-:W-:Y:S02]  /*1ab70*/  IADD3 R64, -R87.reuse, 0xa1, R64 ;  /* 0x000000a157407810 */ /* 0x050fe40007ffe140 */
[----:B------:R-:W-:Y:S02]  /*1ab80*/  IADD3 R91, -R87, 0xa0, R91 ;  /* 0x000000a0575b7810 */ /* 0x000fe40007ffe15b */
[----:B------:R-:W4:Y:S08]  /*1ab90*/  MUFU.TANH R96, R96 ;  /* 0x0000006000607308 */ /* 0x000f300000002400 */
[----:B------:R-:W5:Y:S08]  /*1aba0*/  MUFU.TANH R100, R100 ;  /* 0x0000006400647308 */ /* 0x000f700000002400 */
[----:B------:R-:W5:Y:S08]  /*1abb0*/  MUFU.TANH R98, R98 ;  /* 0x0000006200627308 */ /* 0x000f700000002400 */
[----:B------:R-:W5:Y:S01]  /*1abc0*/  MUFU.TANH R101, R101 ;  /* 0x0000006500657308 */ /* 0x000f620000002400 */
[C---:B------:R-:W-:Y:S01]  /*1abd0*/  FMUL.FTZ R59, R2.reuse, R61 ;  /* 0x0000003d023b7220 */ /* 0x040fe20000410000 */
[----:B------:R-:W-:-:S06]  /*1abe0*/  FMUL.FTZ R61, R2, R65 ;  /* 0x00000041023d7220 */ /* 0x000fcc0000410000 */
[----:B------:R-:W5:Y:S08]  /*1abf0*/  MUFU.TANH R77, R77 ;  /* 0x0000004d004d7308 */ /* 0x000f700000002400 */
[----:B------:R-:W5:Y:S01]  /*1ac00*/  MUFU.TANH R76, R76 ;  /* 0x0000004c004c7308 */ /* 0x000f620000002400 */
[----:B------:R-:W-:-:S07]  /*1ac10*/  FMUL.FTZ R103, R2, R67 ;  /* 0x0000004302677220 */ /* 0x000fce0000410000 */
[----:B------:R-:W5:Y:S01]  /*1ac20*/  MUFU.TANH R79, R79 ;  /* 0x0000004f004f7308 */ /* 0x000f620000002400 */
[C---:B------:R-:W-:Y:S01]  /*1ac30*/  FMUL.FTZ R102, R2.reuse, R66 ;  /* 0x0000004202667220 */ /* 0x040fe20000410000 */
[----:B------:R-:W-:-:S06]  /*1ac40*/  FMUL.FTZ R67, R2, R47 ;  /* 0x0000002f02437220 */ /* 0x000fcc0000410000 */
[----:B------:R-:W5:Y:S01]  /*1ac50*/  MUFU.TANH R78, R78 ;  /* 0x0000004e004e7308 */ /* 0x000f620000002400 */
[----:B------:R-:W-:-:S07]  /*1ac60*/  FMUL.FTZ R62, R2, R68 ;  /* 0x00000044023e7220 */ /* 0x000fce0000410000 */
[----:B------:R-:W5:Y:S01]  /*1ac70*/  MUFU.TANH R81, R81 ;  /* 0x0000005100517308 */ /* 0x000f620000002400 */
[C---:B------:R-:W-:Y:S01]  /*1ac80*/  FMUL.FTZ R63, R2.reuse, R69 ;  /* 0x00000045023f7220 */ /* 0x040fe20000410000 */
[----:B------:R-:W-:-:S06]  /*1ac90*/  FMUL.FTZ R68, R2, R50 ;  /* 0x0000003202447220 */ /* 0x000fcc0000410000 */
[----:B------:R-:W5:Y:S08]  /*1aca0*/  MUFU.TANH R80, R80 ;  /* 0x0000005000507308 */ /* 0x000f700000002400 */
[----:B------:R-:W5:Y:S01]  /*1acb0*/  MUFU.TANH R82, R82 ;  /* 0x0000005200527308 */ /* 0x000f620000002400 */
[----:B------:R-:W-:-:S07]  /*1acc0*/  FMUL.FTZ R104, R2, R70 ;  /* 0x0000004602687220 */ /* 0x000fce0000410000 */
[----:B------:R-:W-:Y:S08]  /*1acd0*/  MUFU.TANH R84, R84 ;  /* 0x0000005400547308 */ /* 0x000ff00000002400 */
        /* <DEDUP_REMOVED lines=23> */
[----:B---3--:R-:W-:-:S07]  /*1ae50*/  IADD3 R92, -R107, R64, R105 ;  /* 0x000000406b5c7210 */ /* 0x008fce0007ffe169 */
[----:B------:R-:W-:Y:S01]  /*1ae60*/  MUFU.TANH R57, R57 ;  /* 0x0000003900397308 */ /* 0x000fe20000002400 */
[----:B0-----:R-:W-:-:S04]  /*1ae70*/  VIADDMNMX R83, R83, R92, R91, PT ;  /* 0x0000005c53537246 */ /* 0x001fc8000380015b */
[----:B------:R-:W-:-:S03]  /*1ae80*/  ISETP.GT.AND P1, PT, R83, RZ, PT ;  /* 0x000000ff5300720c */ /* 0x000fc60003f24270 */
[----:B------:R-:W-:Y:S01]  /*1ae90*/  MUFU.TANH R58, R58 ;  /* 0x0000003a003a7308 */ /* 0x000fe20000002400 */
[C---:B------:R-:W-:Y:S02]  /*1aea0*/  ISETP.GT.AND P2, PT, R83.reuse, 0x1, PT ;  /* 0x000000015300780c */ /* 0x040fe40003f44270 */
[----:B------:R-:W-:Y:S02]  /*1aeb0*/  ISETP.GT.AND P3, PT, R83, 0x8, PT ;  /* 0x000000085300780c */ /* 0x000fe40003f64270 */
[----:B------:R-:W-:Y:S02]  /*1aec0*/  FSEL R87, R15, -INF , P1 ;  /* 0xff8000000f577808 */ /* 0x000fe40000800000 */
[----:B--2---:R-:W-:Y:S02]  /*1aed0*/  FSEL R89, R89, -INF , P2 ;  /* 0xff80000059597808 */ /* 0x004fe40001000000 */
[----:B------:R-:W-:Y:S02]  /*1aee0*/  ISETP.GT.AND P1, PT, R83, 0x9, PT ;  /* 0x000000095300780c */ /* 0x000fe40003f24270 */
[----:B------:R-:W-:-:S02]  /*1aef0*/  FSEL R95, R93, -INF , P3 ;  /* 0xff8000005d5f7808 */ /* 0x000fc40001800000 */
[----:B------:R-:W-:Y:S02]  /*1af00*/  FMNMX.FTZ R64, R87, R89, !PT ;  /* 0x0000005957407209 */ /* 0x000fe40007810000 */
[----:B------:R-:W-:Y:S02]  /*1af10*/  ISETP.GT.AND P2, PT, R83, 0x10, PT ;  /* 0x000000105300780c */ /* 0x000fe40003f44270 */
[----:B-1----:R-:W-:Y:S02]  /*1af20*/  FSEL R97, R88, -INF , P1 ;  /* 0xff80000058617808 */ /* 0x002fe40000800000 */
[----:B------:R-:W-:Y:S02]  /*1af30*/  FMNMX.FTZ R64, R95, R64, !PT ;  /* 0x000000405f407209 */ /* 0x000fe40007810000 */
[----:B------:R-:W-:Y:S02]  /*1af40*/  ISETP.GT.AND P1, PT, R83, 0x11, PT ;  /* 0x000000115300780c */ /* 0x000fe40003f24270 */
[----:B------:R-:W-:-:S02]  /*1af50*/  FSEL R99, R94, -INF , P2 ;  /* 0xff8000005e637808 */ /* 0x000fc40001000000 */
[----:B------:R-:W-:Y:S02]  /*1af60*/  FMNMX.FTZ R64, R97, R64, !PT ;  /* 0x0000004061407209 */ /* 0x000fe40007810000 */
[----:B------:R-:W-:Y:S02]  /*1af70*/  ISETP.GT.AND P2, PT, R83, 0x18, PT ;  /* 0x000000185300780c */ /* 0x000fe40003f44270 */
[----:B----4-:R-:W-:Y:S02]  /*1af80*/  FSEL R93, R96, -INF , P1 ;  /* 0xff800000605d7808 */ /* 0x010fe40000800000 */
[----:B------:R-:W-:Y:S01]  /*1af90*/  FMNMX.FTZ R64, R99, R64, !PT ;  /* 0x0000004063407209 */ /* 0x000fe20007810000 */
[----:B------:R-:W-:Y:S01]  /*1afa0*/  FMUL.FTZ R88, R2, R43 ;  /* 0x0000002b02587220 */ /* 0x000fe20000410000 */
[----:B------:R-:W-:Y:S02]  /*1afb0*/  ISETP.GT.AND P1, PT, R83, 0x19, PT ;  /* 0x000000195300780c */ /* 0x000fe40003f24270 */
[----:B-----5:R-:W-:-:S02]  /*1afc0*/  FSEL R43, R100, -INF , P2 ;  /* 0xff800000642b7808 */ /* 0x020fc40001000000 */
[----:B------:R-:W-:Y:S01]  /*1afd0*/  FMNMX.FTZ R64, R93, R64, !PT ;  /* 0x000000405d407209 */ /* 0x000fe20007810000 */
[----:B------:R-:W-:Y:S01]  /*1afe0*/  FMUL.FTZ R15, R2, R42 ;  /* 0x0000002a020f7220 */ /* 0x000fe20000410000 */
[----:B------:R-:W-:Y:S02]  /*1aff0*/  ISETP.GT.AND P2, PT, R83, 0x20, PT ;  /* 0x000000205300780c */ /* 0x000fe40003f44270 */
[----:B------:R-:W-:Y:S02]  /*1b000*/  FSEL R42, R98, -INF , P1 ;  /* 0xff800000622a7808 */ /* 0x000fe40000800000 */
[----:B------:R-:W-:Y:S01]  /*1b010*/  FMNMX.FTZ R65, R43, R64, !PT ;  /* 0x000000402b417209 */ /* 0x000fe20007810000 */
[----:B------:R-:W-:Y:S01]  /*1b020*/  FMUL.FTZ R94, R2, R46 ;  /* 0x0000002e025e7220 */ /* 0x000fe20000410000 */
[----:B------:R-:W-:Y:S02]  /*1b030*/  ISETP.GT.AND P1, PT, R83, 0x21, PT ;  /* 0x000000215300780c */ /* 0x000fe40003f24270 */
[----:B------:R-:W-:-:S02]  /*1b040*/  FSEL R46, R101, -INF , P2 ;  /* 0xff800000652e7808 */ /* 0x000fc40001000000 */
[----:B------:R-:W-:Y:S02]  /*1b050*/  FMNMX.FTZ R65, R42, R65, !PT ;  /* 0x000000412a417209 */ /* 0x000fe40007810000 */
[----:B------:R-:W-:Y:S02]  /*1b060*/  ISETP.GT.AND P2, PT, R83, 0x28, PT ;  /* 0x000000285300780c */ /* 0x000fe40003f44270 */
[----:B------:R-:W-:Y:S02]  /*1b070*/  FSEL R64, R75, -INF , P1 ;  /* 0xff8000004b407808 */ /* 0x000fe40000800000 */
[----:B------:R-:W-:Y:S02]  /*1b080*/  FMNMX.FTZ R65, R46, R65, !PT ;  /* 0x000000412e417209 */ /* 0x000fe40007810000 */
        /* <DEDUP_REMOVED lines=9> */
[C---:B------:R-:W-:Y:S02]  /*1b120*/  ISETP.GT.AND P2, PT, R83.reuse, 0x38, PT ;  /* 0x000000385300780c */ /* 0x040fe40003f44270 */
[----:B------:R-:W-:Y:S02]  /*1b130*/  FSEL R66, R78, -INF , P1 ;  /* 0xff8000004e427808 */ /* 0x000fe40000800000 */
[----:B------:R-:W-:Y:S01]  /*1b140*/  FMNMX.FTZ R69, R50, R69, !PT ;  /* 0x0000004532457209 */ /* 0x000fe20007810000 */
[----:B------:R-:W-:Y:S01]  /*1b150*/  FMUL.FTZ R78, R2, R51 ;  /* 0x00000033024e7220 */ /* 0x000fe20000410000 */
[----:B------:R-:W-:Y:S02]  /*1b160*/  ISETP.GT.AND P1, PT, R83, 0x39, PT ;  /* 0x000000395300780c */ /* 0x000fe40003f24270 */
[----:B------:R-:W-:-:S02]  /*1b170*/  FSEL R51, R81, -INF , P2 ;  /* 0xff80000051337808 */ /* 0x000fc40001000000 */
[----:B------:R-:W-:Y:S01]  /*1b180*/  FMNMX.FTZ R70, R66, R69, !PT ;  /* 0x0000004542467209 */ /* 0x000fe20007810000 */
[----:B------:R0:W-:Y:S01]  /*1b190*/  MUFU.TANH R77, R67 ;  /* 0x00000043004d7308 */ /* 0x0001e20000002400 */
[----:B------:R-:W-:Y:S02]  /*1b1a0*/  ISETP.GT.AND P2, PT, R83, 0x40, PT ;  /* 0x000000405300780c */ /* 0x000fe40003f44270 */
[----:B------:R-:W-:Y:S02]  /*1b1b0*/  FMNMX.FTZ R70, R51, R70, !PT ;  /* 0x0000004633467209 */ /* 0x000fe40007810000 */
[----:B0-----:R-:W-:Y:S01]  /*1b1c0*/  FSEL R67, R80, -INF , P1 ;  /* 0xff80000050437808 */ /* 0x001fe20000800000 */
[----:B------:R-:W-:Y:S01]  /*1b1d0*/  FMUL.FTZ R80, R2, R54 ;  /* 0x0000003602507220 */ /* 0x000fe20000410000 */
[----:B------:R-:W-:Y:S02]  /*1b1e0*/  ISETP.GT.AND P1, PT, R83, 0x41, PT ;  /* 0x000000415300780c */ /* 0x000fe40003f24270 */
[----:B------:R-:W-:-:S02]  /*1b1f0*/  FSEL R54, R82, -INF , P2 ;  /* 0xff80000052367808 */ /* 0x000fc40001000000 */
[----:B------:R-:W-:Y:S01]  /*1b200*/  FMNMX.FTZ R69, R67, R70, !PT ;  /* 0x0000004643457209 */ /* 0x000fe20007810000 */
[----:B------:R0:W-:Y:S01]  /*1b210*/  MUFU.TANH R79, R68 ;  /* 0x00000044004f7308 */ /* 0x0001e20000002400 */
[----:B------:R-:W-:Y:S02]  /*1b220*/  ISETP.GT.AND P2, PT, R83, 0x48, PT ;  /* 0x000000485300780c */ /* 0x000fe40003f44270 */
[----:B------:R-:W-:Y:S02]  /*1b230*/  FMNMX.FTZ R81, R54, R69, !PT ;  /* 0x0000004536517209 */ /* 0x000fe40007810000 */
[----:B------:R-:W-:Y:S02]  /*1b240*/  FSEL R69, R85, -INF , P2 ;  /* 0xff80000055457808 */ /* 0x000fe40001000000 */
[----:B0-----:R-:W-:Y:S02]  /*1b250*/  FSEL R68, R84, -INF , P1 ;  /* 0xff80000054447808 */ /* 0x001fe40000800000 */
[----:B------:R-:W-:-:S02]  /*1b260*/  ISETP.GT.AND P1, PT, R83, 0x49, PT ;  /* 0x000000495300780c */ /* 0x000fc40003f24270 */
[----:B------:R-:W-:Y:S01]  /*1b270*/  FMNMX.FTZ R70, R68, R81, !PT ;  /* 0x0000005144467209 */ /* 0x000fe20007810000 */
[----:B------:R-:W-:Y:S01]  /*1b280*/  FMUL.FTZ R75, R2, R55 ;  /* 0x00000037024b7220 */ /* 0x000fe20000410000 */
[----:B------:R-:W-:Y:S02]  /*1b290*/  ISETP.GT.AND P2, PT, R83, 0x50, PT ;  /* 0x000000505300780c */ /* 0x000fe40003f44270 */
[----:B------:R-:W-:Y:S02]  /*1b2a0*/  FSEL R55, R86, -INF , P1 ;  /* 0xff80000056377808 */ /* 0x000fe40000800000 */
[----:B------:R-:W-:Y:S01]  /*1b2b0*/  FMNMX.FTZ R70, R69, R70, !PT ;  /* 0x0000004645467209 */ /* 0x000fe20007810000 */
[----:B------:R-:W0:Y:S01]  /*1b2c0*/  MUFU.TANH R15, R15 ;  /* 0x0000000f000f7308 */ /* 0x000e220000002400 */
[----:B------:R-:W-:Y:S01]  /*1b2d0*/  FMUL.FTZ R76, R2, R26 ;  /* 0x0000001a024c7220 */ /* 0x000fe20000410000 */
[----:B------:R-:W-:Y:S02]  /*1b2e0*/  ISETP.GT.AND P1, PT, R83, 0x51, PT ;  /* 0x000000515300780c */ /* 0x000fe40003f24270 */
[----:B------:R-:W-:-:S02]  /*1b2f0*/  FSEL R26, R102, -INF , P2 ;  /* 0xff800000661a7808 */ /* 0x000fc40001000000 */
[----:B------:R-:W-:Y:S02]  /*1b300*/  FMNMX.FTZ R81, R55, R70, !PT ;  /* 0x0000004637517209 */ /* 0x000fe40007810000 */
[----:B------:R-:W1:Y:S01]  /*1b310*/  MUFU.TANH R88, R88 ;  /* 0x0000005800587308 */ /* 0x000e620000002400 */
[----:B------:R-:W-:Y:S02]  /*1b320*/  ISETP.GT.AND P2, PT, R83, 0x58, PT ;  /* 0x000000585300780c */ /* 0x000fe40003f44270 */
[----:B------:R-:W-:-:S05]  /*1b330*/  FSEL R70, R103, -INF , P1 ;  /* 0xff80000067467808 */ /* 0x000fca0000800000 */
[----:B------:R2:W-:Y:S01]  /*1b340*/  MUFU.TANH R85, R75 ;  /* 0x0000004b00557308 */ /* 0x0005e20000002400 */
[----:B------:R-:W-:Y:S02]  /*1b350*/  ISETP.GT.AND P1, PT, R83, 0x59, PT ;  /* 0x000000595300780c */ /* 0x000fe40003f24270 */
[----:B--2---:R-:W-:-:S05]  /*1b360*/  FMNMX.FTZ R75, R26, R81, !PT ;  /* 0x000000511a4b7209 */ /* 0x004fca0007810000 */
[----:B------:R-:W2:Y:S01]  /*1b370*/  MUFU.TANH R94, R94 ;  /* 0x0000005e005e7308 */ /* 0x000ea20000002400 */
[----:B------:R-:W-:Y:S01]  /*1b380*/  FMUL.FTZ R81, R2, R27 ;  /* 0x0000001b02517220 */ /* 0x000fe20000410000 */
[----:B------:R-:W-:Y:S02]  /*1b390*/  FSEL R27, R104, -INF , P2 ;  /* 0xff800000681b7808 */ /* 0x000fe40001000000 */
[----:B------:R-:W-:Y:S02]  /*1b3a0*/  FMNMX.FTZ R82, R70, R75, !PT ;  /* 0x0000004b46527209 */ /* 0x000fe40007810000 */
[----:B------:R-:W-:Y:S02]  /*1b3b0*/  ISETP.GT.AND P2, PT, R83, 0x60, PT ;  /* 0x000000605300780c */ /* 0x000fe40003f44270 */
[----:B------:R3:W-:Y:S01]  /*1b3c0*/  MUFU.TANH R86, R76 ;  /* 0x0000004c00567308 */ /* 0x0007e20000002400 */
[----:B------:R-:W-:Y:S02]  /*1b3d0*/  FSEL R71, R71, -INF , P1 ;  /* 0xff80000047477808 */ /* 0x000fe40000800000 */
[----:B------:R-:W-:-:S02]  /*1b3e0*/  ISETP.GT.AND P1, PT, R83, 0x61, PT ;  /* 0x000000615300780c */ /* 0x000fc40003f24270 */
[----:B---3--:R-:W-:Y:S01]  /*1b3f0*/  FMNMX.FTZ R76, R27, R82, !PT ;  /* 0x000000521b4c7209 */ /* 0x008fe20007810000 */
[----:B------:R-:W-:Y:S01]  /*1b400*/  FMUL.FTZ R82, R2, R30 ;  /* 0x0000001e02527220 */ /* 0x000fe20000410000 */
[----:B0-----:R-:W-:Y:S02]  /*1b410*/  FSEL R30, R15, -INF , P2 ;  /* 0xff8000000f1e7808 */ /* 0x001fe40001000000 */
[----:B------:R-:W-:Y:S01]  /*1b420*/  FMNMX.FTZ R15, R71, R76, !PT ;  /* 0x0000004c470f7209 */ /* 0x000fe20007810000 */
[----:B------:R-:W0:Y:S01]  /*1b430*/  MUFU.TANH R78, R78 ;  /* 0x0000004e004e7308 */ /* 0x000e220000002400 */
[----:B------:R-:W-:Y:S02]  /*1b440*/  ISETP.GT.AND P2, PT, R83, 0x68, PT ;  /* 0x000000685300780c */ /* 0x000fe40003f44270 */
[----:B-1----:R-:W-:Y:S02]  /*1b450*/  FSEL R75, R88, -INF , P1 ;  /* 0xff800000584b7808 */ /* 0x002fe40000800000 */
[----:B------:R-:W-:-:S02]  /*1b460*/  FMNMX.FTZ R84, R30, R15, !PT ;  /* 0x0000000f1e547209 */ /* 0x000fc40007810000 */
[C---:B------:R-:W-:Y:S01]  /*1b470*/  ISETP.GT.AND P1, PT, R83.reuse, 0x69, PT ;  /* 0x000000695300780c */ /* 0x040fe20003f24270 */
[----:B------:R-:W1:Y:S01]  /*1b480*/  MUFU.TANH R80, R80 ;  /* 0x0000005000507308 */ /* 0x000e620000002400 */
[----:B--2---:R-:W-:Y:S01]  /*1b490*/  FSEL R76, R94, -INF , P2 ;  /* 0xff8000005e4c7808 */ /* 0x004fe20001000000 */
[----:B------:R-:W-:Y:S01]  /*1b4a0*/  FMUL.FTZ R15, R2, R31 ;  /* 0x0000001f020f7220 */ /* 0x000fe20000410000 */
[----:B------:R-:W-:-:S05]  /*1b4b0*/  ISETP.GT.AND P2, PT, R83, 0x70, PT ;  /* 0x000000705300780c */ /* 0x000fca0003f44270 */
[----:B------:R2:W3:Y:S01]  /*1b4c0*/  MUFU.TANH R96, R81 ;  /* 0x0000005100607308 */ /* 0x0004e20000002400 */
[----:B------:R-:W-:Y:S02]  /*1b4d0*/  FSEL R31, R77, -INF , P1 ;  /* 0xff8000004d1f7808 */ /* 0x000fe40000800000 */
[----:B--2---:R-:W-:-:S05]  /*1b4e0*/  FMNMX.FTZ R81, R75, R84, !PT ;  /* 0x000000544b517209 */ /* 0x004fca0007810000 */
[----:B------:R2:W4:Y:S01]  /*1b4f0*/  MUFU.TANH R98, R82 ;  /* 0x0000005200627308 */ /* 0x0005220000002400 */
[----:B------:R-:W-:Y:S02]  /*1b500*/  ISETP.GT.AND P1, PT, R83, 0x71, PT ;  /* 0x000000715300780c */ /* 0x000fe40003f24270 */
[----:B--2---:R-:W-:Y:S01]  /*1b510*/  FMNMX.FTZ R82, R76, R81, !PT ;  /* 0x000000514c527209 */ /* 0x004fe20007810000 */
[----:B------:R-:W-:Y:S01]  /*1b520*/  FMUL.FTZ R81, R2, R34 ;  /* 0x0000002202517220 */ /* 0x000fe20000410000 */
[----:B------:R-:W-:Y:S02]  /*1b530*/  FSEL R34, R79, -INF , P2 ;  /* 0xff8000004f227808 */ /* 0x000fe40001000000 */
[----:B------:R-:W-:Y:S02]  /*1b540*/  FMNMX.FTZ R79, R31, R82, !PT ;  /* 0x000000521f4f7209 */ /* 0x000fe40007810000 */
[----:B------:R-:W-:Y:S02]  /*1b550*/  ISETP.GT.AND P2, PT, R83, 0x78, PT ;  /* 0x000000785300780c */ /* 0x000fe40003f44270 */
[----:B0-----:R-:W-:-:S02]  /*1b560*/  FSEL R77, R78, -INF , P1 ;  /* 0xff8000004e4d7808 */ /* 0x001fc40000800000 */
[----:B------:R-:W-:Y:S02]  /*1b570*/  FMNMX.FTZ R82, R34, R79, !PT ;  /* 0x0000004f22527209 */ /* 0x000fe40007810000 */
[----:B------:R-:W-:Y:S02]  /*1b580*/  ISETP.GT.AND P1, PT, R83, 0x79, PT ;  /* 0x000000795300780c */ /* 0x000fe40003f24270 */
[----:B-1----:R-:W-:Y:S02]  /*1b590*/  FSEL R78, R80, -INF , P2 ;  /* 0xff800000504e7808 */ /* 0x002fe40001000000 */
[----:B------:R-:W-:Y:S01]  /*1b5a0*/  FMNMX.FTZ R79, R77, R82, !PT ;  /* 0x000000524d4f7209 */ /* 0x000fe20007810000 */
[----:B------:R0:W1:Y:S01]  /*1b5b0*/  MUFU.TANH R84, R15 ;  /* 0x0000000f00547308 */ /* 0x0000620000002400 */
[----:B------:R-:W-:Y:S02]  /*1b5c0*/  ISETP.GT.AND P2, PT, R83, 0x80, PT ;  /* 0x000000805300780c */ /* 0x000fe40003f44270 */
[----:B------:R-:W-:Y:S01]  /*1b5d0*/  FMNMX.FTZ R80, R78, R79, !PT ;  /* 0x0000004f4e507209 */ /* 0x000fe20007810000 */
[----:B0-----:R-:W-:Y:S01]  /*1b5e0*/  FMUL.FTZ R15, R2, R35 ;  /* 0x00000023020f7220 */ /* 0x001fe20000410000 */
[----:B------:R-:W-:-:S03]  /*1b5f0*/  FSEL R35, R85, -INF , P1 ;  /* 0xff80000055237808 */ /* 0x000fc60000800000 */
[----:B------:R0:W2:Y:S01]  /*1b600*/  MUFU.TANH R88, R81 ;  /* 0x0000005100587308 */ /* 0x0000a20000002400 */
[----:B------:R-:W-:Y:S02]  /*1b610*/  ISETP.GT.AND P1, PT, R83, 0x81, PT ;  /* 0x000000815300780c */ /* 0x000fe40003f24270 */
[----:B------:R-:W-:Y:S02]  /*1b620*/  FSEL R79, R86, -INF , P2 ;  /* 0xff800000564f7808 */ /* 0x000fe40001000000 */
[----:B------:R-:W-:Y:S01]  /*1b630*/  FMNMX.FTZ R80, R35, R80, !PT ;  /* 0x0000005023507209 */ /* 0x000fe20007810000 */
[----:B------:R-:W-:Y:S01]  /*1b640*/  FMUL.FTZ R82, R2, R38 ;  /* 0x0000002602527220 */ /* 0x000fe20000410000 */
[----:B------:R-:W-:Y:S01]  /*1b650*/  ISETP.GT.AND P2, PT, R83, 0x88, PT ;  /* 0x000000885300780c */ /* 0x000fe20003f44270 */
[----:B------:R5:W2:Y:S01]  /*1b660*/  MUFU.TANH R94, R15 ;  /* 0x0000000f005e7308 */ /* 0x000aa20000002400 */
[----:B---3--:R-:W-:Y:S02]  /*1b670*/  FSEL R38, R96, -INF , P1 ;  /* 0xff80000060267808 */ /* 0x008fe40000800000 */
[----:B0-----:R-:W-:-:S02]  /*1b680*/  FMNMX.FTZ R81, R79, R80, !PT ;  /* 0x000000504f517209 */ /* 0x001fc40007810000 */
[C---:B------:R-:W-:Y:S02]  /*1b690*/  ISETP.GT.AND P1, PT, R83.reuse, 0x89, PT ;  /* 0x000000895300780c */ /* 0x040fe40003f24270 */
[----:B----4-:R-:W-:Y:S01]  /*1b6a0*/  FSEL R80, R98, -INF , P2 ;  /* 0xff80000062507808 */ /* 0x010fe20001000000 */
[----:B------:R0:W3:Y:S01]  /*1b6b0*/  MUFU.TANH R85, R82 ;  /* 0x0000005200557308 */ /* 0x0000e20000002400 */
[----:B-----5:R-:W-:Y:S01]  /*1b6c0*/  FMUL.FTZ R15, R2, R39 ;  /* 0x00000027020f7220 */ /* 0x020fe20000410000 */
[----:B------:R-:W-:Y:S02]  /*1b6d0*/  FMNMX.FTZ R39, R38, R81, !PT ;  /* 0x0000005126277209 */ /* 0x000fe40007810000 */
[----:B-1----:R-:W-:Y:S02]  /*1b6e0*/  FSEL R81, R84, -INF , P1 ;  /* 0xff80000054517808 */ /* 0x002fe40000800000 */
[----:B------:R-:W-:Y:S02]  /*1b6f0*/  ISETP.GT.AND P2, PT, R83, 0x90, PT ;  /* 0x000000905300780c */ /* 0x000fe40003f44270 */
[----:B------:R1:W4:Y:S01]  /*1b700*/  MUFU.TANH R96, R15 ;  /* 0x0000000f00607308 */ /* 0x0003220000002400 */
[----:B------:R-:W-:-:S02]  /*1b710*/  FMNMX.FTZ R84, R80, R39, !PT ;  /* 0x0000002750547209 */ /* 0x000fc40007810000 */
[----:B------:R-:W-:Y:S02]  /*1b720*/  ISETP.GT.AND P1, PT, R83, 0x91, PT ;  /* 0x000000915300780c */ /* 0x000fe40003f24270 */
[----:B--2---:R-:W-:Y:S02]  /*1b730*/  FSEL R39, R88, -INF , P2 ;  /* 0xff80000058277808 */ /* 0x004fe40001000000 */
[----:B------:R-:W-:Y:S01]  /*1b740*/  FMNMX.FTZ R84, R81, R84, !PT ;  /* 0x0000005451547209 */ /* 0x000fe20007810000 */
[----:B0-----:R-:W-:Y:S01]  /*1b750*/  FMUL.FTZ R82, R2, R44 ;  /* 0x0000002c02527220 */ /* 0x001fe20000410000 */
[----:B------:R-:W-:Y:S02]  /*1b760*/  ISETP.GT.AND P2, PT, R83, 0x98, PT ;  /* 0x000000985300780c */ /* 0x000fe40003f44270 */
[----:B------:R-:W-:Y:S02]  /*1b770*/  FSEL R44, R94, -INF , P1 ;  /* 0xff8000005e2c7808 */ /* 0x000fe40000800000 */
[----:B-1----:R-:W-:Y:S01]  /*1b780*/  FMNMX.FTZ R15, R39, R84, !PT ;  /* 0x00000054270f7209 */ /* 0x002fe20007810000 */
[----:B------:R-:W-:Y:S01]  /*1b790*/  FMUL.FTZ R84, R2, R45 ;  /* 0x0000002d02547220 */ /* 0x000fe20000410000 */
[----:B------:R-:W-:-:S02]  /*1b7a0*/  ISETP.GT.AND P1, PT, R83, 0x99, PT ;  /* 0x000000995300780c */ /* 0x000fc40003f24270 */
[----:B---3--:R-:W-:Y:S02]  /*1b7b0*/  FSEL R45, R85, -INF , P2 ;  /* 0xff800000552d7808 */ /* 0x008fe40001000000 */
[----:B------:R-:W-:Y:S02]  /*1b7c0*/  FMNMX.FTZ R86, R44, R15, !PT ;  /* 0x0000000f2c567209 */ /* 0x000fe40007810000 */
[----:B----4-:R-:W-:Y:S02]  /*1b7d0*/  FSEL R83, R96, -INF , P1 ;  /* 0xff80000060537808 */ /* 0x010fe40000800000 */
[----:B------:R-:W-:-:S04]  /*1b7e0*/  FMNMX.FTZ R86, R45, R86, !PT ;  /* 0x000000562d567209 */ /* 0x000fc80007810000 */
[----:B------:R-:W-:-:S05]  /*1b7f0*/  FMNMX.FTZ R86, R83, R86, !PT ;  /* 0x0000005653567209 */ /* 0x000fca0007810000 */
[----:B------:R-:W0:Y:S04]  /*1b800*/  SHFL.BFLY PT, R15, R86, 0x2, 0x1f ;  /* 0x0c401f00560f7f89 */ /* 0x000e2800000e0000 */
[----:B------:R-:W1:Y:S01]  /*1b810*/  SHFL.IDX PT, R90, R90, RZ, 0x1c1f ;  /* 0x001c1fff5a5a7589 */ /* 0x000e6200000e0000 */
[----:B0-----:R-:W-:-:S05]  /*1b820*/  FMNMX.FTZ R85, R86, R15, !PT ;  /* 0x0000000f56557209 */ /* 0x001fca0007810000 */
[----:B------:R-:W0:Y:S01]  /*1b830*/  SHFL.BFLY PT, R86, R85, 0x1, 0x1f ;  /* 0x0c201f0055567f89 */ /* 0x000e2200000e0000 */
[----:B-1----:R-:W-:-:S04]  /*1b840*/  VIADDMNMX R91, R90, R92, R91, PT ;  /* 0x0000005c5a5b7246 */ /* 0x002fc8000380015b */
[C---:B------:R-:W-:Y:S02]  /*1b850*/  ISETP.GT.AND P2, PT, R91.reuse, 0x1, PT ;  /* 0x000000015b00780c */ /* 0x040fe40003f44270 */
[----:B------:R-:W-:Y:S02]  /*1b860*/  ISETP.GT.AND P3, PT, R91, 0x8, PT ;  /* 0x000000085b00780c */ /* 0x000fe40003f64270 */
[----:B0-----:R-:W-:Y:S01]  /*1b870*/  FMNMX.FTZ R15, R85, R86, !PT ;  /* 0x00000056550f7209 */ /* 0x001fe20007810000 */
[----:B------:R-:W-:Y:S01]  /*1b880*/  FMUL.FTZ R85, R2, R36 ;  /* 0x0000002402557220 */ /* 0x000fe20000410000 */
[----:B------:R-:W-:Y:S02]  /*1b890*/  MOV R36, UR52 ;  /* 0x0000003400247c02 */ /* 0x000fe40008000f00 */
[----:B------:R-:W-:-:S03]  /*1b8a0*/  FSETP.NEU.FTZ.AND P1, PT, R15, -INF , PT ;  /* 0xff8000000f00780b */ /* 0x000fc60003f3d000 */
[----:B------:R-:W-:-:S05]  /*1b8b0*/  FFMA.FTZ R36, R15, R36, -8 ;  /* 0xc10000000f247423 */ /* 0x000fca0000010024 */
[----:B------:R-:W-:Y:S02]  /*1b8c0*/  FSEL R36, R36, RZ, P1 ;  /* 0x000000ff24247208 */ /* 0x000fe40000800000 */
[----:B------:R-:W-:Y:S02]  /*1b8d0*/  ISETP.GT.AND P1, PT, R91, RZ, PT ;  /* 0x000000ff5b00720c */ /* 0x000fe40003f24270 */
[----:B------:R-:W-:Y:S02]  /*1b8e0*/  FSEL R92, R4, -INF , P2 ;  /* 0xff800000045c7808 */ /* 0x000fe40001000000 */
[----:B------:R-:W-:Y:S01]  /*1b8f0*/  FSEL R3, R3, -INF , P1 ;  /* 0xff80000003037808 */ /* 0x000fe20000800000 */
[----:B------:R-:W-:Y:S01]  /*1b900*/  FFMA.FTZ R94, R93, UR52, -R36 ;  /* 0x000000345d5e7c23 */ /* 0x000fe20008010824 */
[----:B------:R-:W-:Y:S02]  /*1b910*/  ISETP.GT.AND P1, PT, R91, 0x9, PT ;  /* 0x000000095b00780c */ /* 0x000fe40003f24270 */
[----:B------:R-:W-:-:S02]  /*1b920*/  FSEL R93, R5, -INF , P3 ;  /* 0xff800000055d7808 */ /* 0x000fc40001800000 */
[----:B------:R-:W-:Y:S01]  /*1b930*/  FMNMX.FTZ R4, R3, R92, !PT ;  /* 0x0000005c03047209 */ /* 0x000fe20007810000 */
[--C-:B------:R-:W-:Y:S01]  /*1b940*/  FFMA.FTZ R88, R95, UR52, -R36.reuse ;  /* 0x000000345f587c23 */ /* 0x100fe20008010824 */
[----:B------:R-:W-:Y:S02]  /*1b950*/  ISETP.GT.AND P2, PT, R91, 0x10, PT ;  /* 0x000000105b00780c */ /* 0x000fe40003f44270 */
[----:B------:R-:W-:Y:S02]  /*1b960*/  FSEL R6, R6, -INF , P1 ;  /* 0xff80000006067808 */ /* 0x000fe40000800000 */
[----:B------:R-:W-:Y:S01]  /*1b970*/  FMNMX.FTZ R95, R93, R4, !PT ;  /* 0x000000045d5f7209 */ /* 0x000fe20007810000 */
[----:B------:R-:W-:Y:S01]  /*1b980*/  FFMA.FTZ R96, R43, UR52, -R36 ;  /* 0x000000342b607c23 */ /* 0x000fe20008010824 */
[----:B------:R-:W-:Y:S02]  /*1b990*/  ISETP.GT.AND P1, PT, R91, 0x11, PT ;  /* 0x000000115b00780c */ /* 0x000fe40003f24270 */
[----:B------:R-:W-:-:S02]  /*1b9a0*/  FSEL R43, R7, -INF , P2 ;  /* 0xff800000072b7808 */ /* 0x000fc40001000000 */
[----:B------:R-:W-:Y:S01]  /*1b9b0*/  FMNMX.FTZ R4, R6, R95, !PT ;  /* 0x0000005f06047209 */ /* 0x000fe20007810000 */
[----:B------:R0:W-:Y:S01]  /*1b9c0*/  MUFU.EX2 R5, R94 ;  /* 0x0000005e00057308 */ /* 0x0001e20000000800 */
[----:B------:R-:W-:Y:S02]  /*1b9d0*/  ISETP.GT.AND P2, PT, R91, 0x18, PT ;  /* 0x000000185b00780c */ /* 0x000fe40003f44270 */
[----:B------:R-:W-:Y:S02]  /*1b9e0*/  FMNMX.FTZ R95, R43, R4, !PT ;  /* 0x000000042b5f7209 */ /* 0x000fe40007810000 */
[----:B------:R-:W-:Y:S02]  /*1b9f0*/  FSEL R9, R9, -INF , P2 ;  /* 0xff80000009097808 */ /* 0x000fe40001000000 */
[----:B0-----:R-:W-:Y:S02]  /*1ba00*/  FSEL R94, R8, -INF , P1 ;  /* 0xff800000085e7808 */ /* 0x001fe40000800000 */
[----:B------:R-:W-:-:S02]  /*1ba10*/  ISETP.GT.AND P1, PT, R91, 0x19, PT ;  /* 0x000000195b00780c */ /* 0x000fc40003f24270 */
[----:B------:R-:W-:Y:S02]  /*1ba20*/  FMNMX.FTZ R4, R94, R95, !PT ;  /* 0x0000005f5e047209 */ /* 0x000fe40007810000 */
[----:B------:R-:W-:Y:S02]  /*1ba30*/  ISETP.GT.AND P2, PT, R91, 0x20, PT ;  /* 0x000000205b00780c */ /* 0x000fe40003f44270 */
[----:B------:R-:W-:Y:S02]  /*1ba40*/  FSEL R10, R10, -INF , P1 ;  /* 0xff8000000a0a7808 */ /* 0x000fe40000800000 */
[----:B------:R-:W-:Y:S01]  /*1ba50*/  FMNMX.FTZ R95, R9, R4, !PT ;  /* 0x00000004095f7209 */ /* 0x000fe20007810000 */
[----:B------:R-:W-:Y:S01]  /*1ba60*/  FFMA.FTZ R8, R46, UR52, -R36 ;  /* 0x000000342e087c23 */ /* 0x000fe20008010824 */
[----:B------:R-:W-:Y:S02]  /*1ba70*/  ISETP.GT.AND P1, PT, R91, 0x21, PT ;  /* 0x000000215b00780c */ /* 0x000fe40003f24270 */
[----:B------:R-:W-:-:S02]  /*1ba80*/  FSEL R46, R11, -INF , P2 ;  /* 0xff8000000b2e7808 */ /* 0x000fc40001000000 */
[----:B------:R-:W-:Y:S02]  /*1ba90*/  FMNMX.FTZ R95, R10, R95, !PT ;  /* 0x0000005f0a5f7209 */ /* 0x000fe40007810000 */
[C---:B------:R-:W-:Y:S02]  /*1baa0*/  ISETP.GT.AND P2, PT, R91.reuse, 0x28, PT ;  /* 0x000000285b00780c */ /* 0x040fe40003f44270 */
        /* <DEDUP_REMOVED lines=8> */
[----:B------:R0:W-:Y:S01]  /*1bb30*/  MUFU.EX2 R7, R96 ;  /* 0x0000006000077308 */ /* 0x0001e20000000800 */
[----:B------:R-:W-:Y:S02]  /*1bb40*/  ISETP.GT.AND P1, PT, R91, 0x31, PT ;  /* 0x000000315b00780c */ /* 0x000fe40003f24270 */
[----:B------:R-:W-:Y:S01]  /*1bb50*/  FMNMX.FTZ R4, R20, R95, !PT ;  /* 0x0000005f14047209 */ /* 0x000fe20007810000 */
[----:B------:R-:W-:-:S01]  /*1bb60*/  FFMA.FTZ R11, R64, UR52, -R36 ;  /* 0x00000034400b7c23 */ /* 0x000fc20008010824 */
[--C-:B------:R-:W-:Y:S01]  /*1bb70*/  FFMA.FTZ R64, R65, UR52, -R36.reuse ;  /* 0x0000003441407c23 */ /* 0x100fe20008010824 */
[----:B0-----:R-:W-:-:S01]  /*1bb80*/  FFMA.FTZ R96, R47, UR52, -R36 ;  /* 0x000000342f607c23 */ /* 0x001fc20008010824 */
[----:B------:R-:W-:-:S02]  /*1bb90*/  FSEL R47, R21, -INF , P2 ;  /* 0xff800000152f7808 */ /* 0x000fc40001000000 */
[----:B------:R-:W-:Y:S02]  /*1bba0*/  ISETP.GT.AND P2, PT, R91, 0x38, PT ;  /* 0x000000385b00780c */ /* 0x000fe40003f44270 */
[----:B------:R-:W-:Y:S02]  /*1bbb0*/  FSEL R72, R72, -INF , P1 ;  /* 0xff80000048487808 */ /* 0x000fe40000800000 */
[----:B------:R-:W-:Y:S02]  /*1bbc0*/  FMNMX.FTZ R65, R47, R4, !PT ;  /* 0x000000042f417209 */ /* 0x000fe40007810000 */
[----:B------:R-:W-:Y:S02]  /*1bbd0*/  ISETP.GT.AND P1, PT, R91, 0x39, PT ;  /* 0x000000395b00780c */ /* 0x000fe40003f24270 */
[----:B------:R-:W-:Y:S02]  /*1bbe0*/  FSEL R73, R73, -INF , P2 ;  /* 0xff80000049497808 */ /* 0x000fe40001000000 */
[----:B------:R-:W-:Y:S01]  /*1bbf0*/  FMNMX.FTZ R4, R72, R65, !PT ;  /* 0x0000004148047209 */ /* 0x000fe20007810000 */
[----:B------:R-:W0:Y:S01]  /*1bc00*/  MUFU.TANH R59, R59 ;  /* 0x0000003b003b7308 */ /* 0x000e220000002400 */
[----:B------:R-:W-:-:S02]  /*1bc10*/  ISETP.GT.AND P2, PT, R91, 0x40, PT ;  /* 0x000000405b00780c */ /* 0x000fc40003f44270 */
[----:B------:R-:W-:Y:S02]  /*1bc20*/  FSEL R74, R74, -INF , P1 ;  /* 0xff8000004a4a7808 */ /* 0x000fe40000800000 */
[----:B------:R-:W-:Y:S02]  /*1bc30*/  FMNMX.FTZ R65, R73, R4, !PT ;  /* 0x0000000449417209 */ /* 0x000fe40007810000 */
[C---:B------:R-:W-:Y:S01]  /*1bc40*/  ISETP.GT.AND P1, PT, R91.reuse, 0x41, PT ;  /* 0x000000415b00780c */ /* 0x040fe20003f24270 */
[----:B------:R-:W1:Y:S01]  /*1bc50*/  MUFU.TANH R60, R60 ;  /* 0x0000003c003c7308 */ /* 0x000e620000002400 */
[----:B------:R-:W-:Y:S02]  /*1bc60*/  FSEL R56, R56, -INF , P2 ;  /* 0xff80000038387808 */ /* 0x000fe40001000000 */
[----:B------:R-:W-:Y:S02]  /*1bc70*/  FMNMX.FTZ R65, R74, R65, !PT ;  /* 0x000000414a417209 */ /* 0x000fe40007810000 */
[----:B------:R-:W-:-:S02]  /*1bc80*/  ISETP.GT.AND P2, PT, R91, 0x48, PT ;  /* 0x000000485b00780c */ /* 0x000fc40003f44270 */
[----:B------:R-:W-:Y:S01]  /*1bc90*/  FSEL R57, R57, -INF , P1 ;  /* 0xff80000039397808 */ /* 0x000fe20000800000 */
[----:B------:R-:W2:Y:S01]  /*1bca0*/  MUFU.TANH R61, R61 ;  /* 0x0000003d003d7308 */ /* 0x000ea20000002400 */
[----:B------:R-:W-:Y:S02]  /*1bcb0*/  FMNMX.FTZ R4, R56, R65, !PT ;  /* 0x0000004138047209 */ /* 0x000fe40007810000 */
[----:B------:R-:W-:Y:S02]  /*1bcc0*/  ISETP.GT.AND P1, PT, R91, 0x49, PT ;  /* 0x000000495b00780c */ /* 0x000fe40003f24270 */
[----:B------:R-:W-:Y:S02]  /*1bcd0*/  FSEL R58, R58, -INF , P2 ;  /* 0xff8000003a3a7808 */ /* 0x000fe40001000000 */
[----:B------:R-:W-:Y:S01]  /*1bce0*/  FMNMX.FTZ R65, R57, R4, !PT ;  /* 0x0000000439417209 */ /* 0x000fe20007810000 */
[----:B------:R-:W3:Y:S01]  /*1bcf0*/  MUFU.TANH R62, R62 ;  /* 0x0000003e003e7308 */ /* 0x000ee20000002400 */
[----:B------:R-:W-:-:S02]  /*1bd00*/  ISETP.GT.AND P2, PT, R91, 0x50, PT ;  /* 0x000000505b00780c */ /* 0x000fc40003f44270 */
[----:B0-----:R-:W-:Y:S02]  /*1bd10*/  FSEL R59, R59, -INF , P1 ;  /* 0xff8000003b3b7808 */ /* 0x001fe40000800000 */
        /* <DEDUP_REMOVED lines=9> */
[----:B------:R-:W-:Y:S01]  /*1bdb0*/  MUFU.TANH R41, R41 ;  /* 0x0000002900297308 */ /* 0x000fe20000002400 */
[----:B------:R-:W-:Y:S02]  /*1bdc0*/  ISETP.GT.AND P1, PT, R91, 0x59, PT ;  /* 0x000000595b00780c */ /* 0x000fe40003f24270 */
[----:B---3--:R-:W-:Y:S02]  /*1bdd0*/  FSEL R65, R62, -INF , P2 ;  /* 0xff8000003e417808 */ /* 0x008fe40001000000 */
[----:B------:R-:W-:-:S03]  /*1bde0*/  FMNMX.FTZ R4, R61, R4, !PT ;  /* 0x000000043d047209 */ /* 0x000fc60007810000 */
[----:B------:R-:W2:Y:S01]  /*1bdf0*/  MUFU.TANH R82, R82 ;  /* 0x0000005200527308 */ /* 0x000ea20000002400 */
[----:B------:R-:W-:Y:S01]  /*1be00*/  ISETP.GT.AND P2, PT, R91, 0x60, PT ;  /* 0x000000605b00780c */ /* 0x000fe20003f44270 */
[----:B------:R-:W-:Y:S01]  /*1be10*/  FFMA.FTZ R215, R50, UR52, -R36 ;  /* 0x0000003432d77c23 */ /* 0x000fe20008010824 */
[----:B0-----:R-:W-:Y:S02]  /*1be20*/  FSEL R63, R63, -INF , P1 ;  /* 0xff8000003f3f7808 */ /* 0x001fe40000800000 */
[----:B------:R-:W-:-:S03]  /*1be30*/  FMNMX.FTZ R4, R65, R4, !PT ;  /* 0x0000000441047209 */ /* 0x000fc60007810000 */
[----:B------:R-:W0:Y:S01]  /*1be40*/  MUFU.TANH R84, R84 ;  /* 0x0000005400547308 */ /* 0x000e220000002400 */
[----:B------:R-:W-:-:S01]  /*1be50*/  FFMA.FTZ R50, R66, UR52, -R36 ;  /* 0x0000003442327c23 */ /* 0x000fc20008010824 */
[--C-:B------:R-:W-:Y:S01]  /*1be60*/  FFMA.FTZ R66, R67, UR52, -R36.reuse ;  /* 0x0000003443427c23 */ /* 0x100fe20008010824 */
[----:B------:R-:W-:-:S01]  /*1be70*/  FFMA.FTZ R209, R54, UR52, -R36 ;  /* 0x0000003436d17c23 */ /* 0x000fc20008010824 */
[----:B------:R-:W-:Y:S02]  /*1be80*/  ISETP.GT.AND P1, PT, R91, 0x61, PT ;  /* 0x000000615b00780c */ /* 0x000fe40003f24270 */
[----:B-1----:R-:W-:Y:S02]  /*1be90*/  FSEL R54, R40, -INF , P2 ;  /* 0xff80000028367808 */ /* 0x002fe40001000000 */
[----:B------:R-:W1:Y:S01]  /*1bea0*/  MUFU.TANH R48, R48 ;  /* 0x0000003000307308 */ /* 0x000e620000002400 */
[----:B------:R-:W-:Y:S02]  /*1beb0*/  FMNMX.FTZ R67, R63, R4, !PT ;  /* 0x000000043f437209 */ /* 0x000fe40007810000 */
[----:B------:R-:W-:-:S02]  /*1bec0*/  ISETP.GT.AND P2, PT, R91, 0x68, PT ;  /* 0x000000685b00780c */ /* 0x000fc40003f44270 */
[----:B------:R-:W-:-:S03]  /*1bed0*/  FMNMX.FTZ R67, R54, R67, !PT ;  /* 0x0000004336437209 */ /* 0x000fc60007810000 */
[----:B------:R-:W3:Y:S01]  /*1bee0*/  MUFU.TANH R49, R49 ;  /* 0x0000003100317308 */ /* 0x000ee20000002400 */
[----:B--2---:R-:W-:-:S07]  /*1bef0*/  FSEL R82, R82, -INF , P2 ;  /* 0xff80000052527808 */ /* 0x004fce0001000000 */
[----:B------:R2:W-:Y:S01]  /*1bf00*/  MUFU.EX2 R62, R66 ;  /* 0x00000042003e7308 */ /* 0x0005e20000000800 */
[----:B------:R-:W-:Y:S02]  /*1bf10*/  ISETP.GT.AND P2, PT, R91, 0x70, PT ;  /* 0x000000705b00780c */ /* 0x000fe40003f44270 */
[----:B--2---:R-:W-:-:S05]  /*1bf20*/  FSEL R66, R41, -INF , P1 ;  /* 0xff80000029427808 */ /* 0x004fca0000800000 */
[----:B------:R-:W2:Y:S01]  /*1bf30*/  MUFU.TANH R52, R52 ;  /* 0x0000003400347308 */ /* 0x000ea20000002400 */
[----:B------:R-:W-:Y:S02]  /*1bf40*/  ISETP.GT.AND P1, PT, R91, 0x69, PT ;  /* 0x000000695b00780c */ /* 0x000fe40003f24270 */
[----:B------:R-:W-:Y:S01]  /*1bf50*/  FMNMX.FTZ R67, R66, R67, !PT ;  /* 0x0000004342437209 */ /* 0x000fe20007810000 */
[----:B------:R-:W-:-:S01]  /*1bf60*/  FFMA.FTZ R41, R69, UR52, -R36 ;  /* 0x0000003445297c23 */ /* 0x000fc20008010824 */
[----:B0-----:R-:W-:Y:S02]  /*1bf70*/  FSEL R84, R84, -INF , P1 ;  /* 0xff80000054547808 */ /* 0x001fe40000800000 */
[----:B------:R-:W-:Y:S01]  /*1bf80*/  FMNMX.FTZ R69, R82, R67, !PT ;  /* 0x0000004352457209 */ /* 0x000fe20007810000 */
[----:B------:R-:W0:Y:S01]  /*1bf90*/  MUFU.TANH R53, R53 ;  /* 0x0000003500357308 */ /* 0x000e220000002400 */
[----:B------:R-:W-:Y:S02]  /*1bfa0*/  ISETP.GT.AND P1, PT, R91, 0x71, PT ;  /* 0x000000715b00780c */ /* 0x000fe40003f24270 */
[----:B-1----:R-:W-:-:S02]  /*1bfb0*/  FSEL R67, R48, -INF , P2 ;  /* 0xff80000030437808 */ /* 0x002fc40001000000 */
[----:B------:R-:W-:-:S03]  /*1bfc0*/  FMNMX.FTZ R4, R84, R69, !PT ;  /* 0x0000004554047209 */ /* 0x000fc60007810000 */
[----:B------:R-:W1:Y:S01]  /*1bfd0*/  MUFU.TANH R24, R24 ;  /* 0x0000001800187308 */ /* 0x000e620000002400 */
[----:B------:R-:W-:Y:S02]  /*1bfe0*/  ISETP.GT.AND P2, PT, R91, 0x78, PT ;  /* 0x000000785b00780c */ /* 0x000fe40003f44270 */
[----:B---3--:R-:W-:Y:S02]  /*1bff0*/  FSEL R49, R49, -INF , P1 ;  /* 0xff80000031317808 */ /* 0x008fe40000800000 */
[----:B------:R-:W-:-:S03]  /*1c000*/  FMNMX.FTZ R4, R67, R4, !PT ;  /* 0x0000000443047209 */ /* 0x000fc60007810000 */
[----:B------:R-:W3:Y:S01]  /*1c010*/  MUFU.TANH R25, R25 ;  /* 0x0000001900197308 */ /* 0x000ee20000002400 */
[----:B------:R-:W-:-:S01]  /*1c020*/  FFMA.FTZ R48, R55, UR52, -R36 ;  /* 0x0000003437307c23 */ /* 0x000fc20008010824 */
[----:B------:R-:W-:Y:S02]  /*1c030*/  ISETP.GT.AND P1, PT, R91, 0x79, PT ;  /* 0x000000795b00780c */ /* 0x000fe40003f24270 */
[----:B--2---:R-:W-:Y:S02]  /*1c040*/  FSEL R52, R52, -INF , P2 ;  /* 0xff80000034347808 */ /* 0x004fe40001000000 */
[----:B------:R-:W-:Y:S02]  /*1c050*/  FMNMX.FTZ R55, R49, R4, !PT ;  /* 0x0000000431377209 */ /* 0x000fe40007810000 */
[----:B------:R-:W2:Y:S01]  /*1c060*/  MUFU.TANH R28, R28 ;  /* 0x0000001c001c7308 */ /* 0x000ea20000002400 */
[----:B------:R-:W-:Y:S02]  /*1c070*/  ISETP.GT.AND P2, PT, R91, 0x80, PT ;  /* 0x000000805b00780c */ /* 0x000fe40003f44270 */
[----:B0-----:R-:W-:-:S02]  /*1c080*/  FSEL R53, R53, -INF , P1 ;  /* 0xff80000035357808 */ /* 0x001fc40000800000 */
[----:B------:R-:W-:-:S03]  /*1c090*/  FMNMX.FTZ R4, R52, R55, !PT ;  /* 0x0000003734047209 */ /* 0x000fc60007810000 */
[----:B------:R-:W0:Y:S01]  /*1c0a0*/  MUFU.TANH R29, R29 ;  /* 0x0000001d001d7308 */ /* 0x000e220000002400 */
[----:B------:R-:W-:-:S01]  /*1c0b0*/  FFMA.FTZ R211, R26, UR52, -R36 ;  /* 0x000000341ad37c23 */ /* 0x000fc20008010824 */
[----:B------:R-:W-:Y:S02]  /*1c0c0*/  ISETP.GT.AND P1, PT, R91, 0x81, PT ;  /* 0x000000815b00780c */ /* 0x000fe40003f24270 */
[----:B-1----:R-:W-:Y:S02]  /*1c0d0*/  FSEL R26, R24, -INF , P2 ;  /* 0xff800000181a7808 */ /* 0x002fe40001000000 */
[----:B------:R-:W-:Y:S02]  /*1c0e0*/  FMNMX.FTZ R69, R53, R4, !PT ;  /* 0x0000000435457209 */ /* 0x000fe40007810000 */
[----:B------:R-:W1:Y:S01]  /*1c0f0*/  MUFU.TANH R32, R32 ;  /* 0x0000002000207308 */ /* 0x000e620000002400 */
[----:B------:R-:W-:Y:S02]  /*1c100*/  ISETP.GT.AND P2, PT, R91, 0x88, PT ;  /* 0x000000885b00780c */ /* 0x000fe40003f44270 */
[----:B---3--:R-:W-:-:S02]  /*1c110*/  FSEL R55, R25, -INF , P1 ;  /* 0xff80000019377808 */ /* 0x008fc40000800000 */
        /* <DEDUP_REMOVED lines=11> */
[----:B------:R-:W-:Y:S02]  /*1c1d0*/  ISETP.GT.AND P1, PT, R91, 0x91, PT ;  /* 0x000000915b00780c */ /* 0x000fe40003f24270 */
[----:B-1----:R-:W-:Y:S02]  /*1c1e0*/  FSEL R95, R32, -INF , P2 ;  /* 0xff800000205f7808 */ /* 0x002fe40001000000 */
[----:B------:R-:W-:Y:S02]  /*1c1f0*/  FMNMX.FTZ R4, R69, R4, !PT ;  /* 0x0000000445047209 */ /* 0x000fe40007810000 */
[----:B------:R-:W-:Y:S02]  /*1c200*/  ISETP.GT.AND P2, PT, R91, 0x98, PT ;  /* 0x000000985b00780c */ /* 0x000fe40003f44270 */
[----:B---3--:R-:W-:Y:S02]  /*1c210*/  FSEL R33, R33, -INF , P1 ;  /* 0xff80000021217808 */ /* 0x008fe40000800000 */
[----:B------:R-:W-:-:S02]  /*1c220*/  FMNMX.FTZ R4, R95, R4, !PT ;  /* 0x000000045f047209 */ /* 0x000fc40007810000 */
[----:B------:R-:W-:Y:S02]  /*1c230*/  ISETP.GT.AND P1, PT, R91, 0x99, PT ;  /* 0x000000995b00780c */ /* 0x000fe40003f24270 */
[----:B--2---:R-:W-:Y:S02]  /*1c240*/  FSEL R85, R85, -INF , P2 ;  /* 0xff80000055557808 */ /* 0x004fe40001000000 */
[----:B------:R-:W-:Y:S02]  /*1c250*/  FMNMX.FTZ R4, R33, R4, !PT ;  /* 0x0000000421047209 */ /* 0x000fe40007810000 */
[----:B0-----:R-:W-:Y:S02]  /*1c260*/  FSEL R37, R37, -INF , P1 ;  /* 0xff80000025257808 */ /* 0x001fe40000800000 */
[----:B------:R-:W-:-:S04]  /*1c270*/  FMNMX.FTZ R4, R85, R4, !PT ;  /* 0x0000000455047209 */ /* 0x000fc80007810000 */
[----:B------:R-:W-:-:S05]  /*1c280*/  FMNMX.FTZ R4, R37, R4, !PT ;  /* 0x0000000425047209 */ /* 0x000fca0007810000 */
[----:B------:R-:W0:Y:S01]  /*1c290*/  SHFL.BFLY PT, R29, R4, 0x2, 0x1f ;  /* 0x0c401f00041d7f89 */ /* 0x000e2200000e0000 */
[----:B------:R-:W-:-:S01]  /*1c2a0*/  FFMA.FTZ R32, R71, UR52, -R36 ;  /* 0x0000003447207c23 */ /* 0x000fc20008010824 */
[----:B0-----:R-:W-:-:S05]  /*1c2b0*/  FMNMX.FTZ R71, R4, R29, !PT ;  /* 0x0000001d04477209 */ /* 0x001fca0007810000 */
[----:B------:R-:W0:Y:S01]  /*1c2c0*/  SHFL.BFLY PT, R4, R71, 0x1, 0x1f ;  /* 0x0c201f0047047f89 */ /* 0x000e2200000e0000 */
[----:B------:R-:W-:-:S01]  /*1c2d0*/  FFMA.FTZ R86, R87, UR52, -R36 ;  /* 0x0000003457567c23 */ /* 0x000fc20008010824 */
[--C-:B------:R-:W-:Y:S01]  /*1c2e0*/  FFMA.FTZ R87, R89, UR52, -R36.reuse ;  /* 0x0000003459577c23 */ /* 0x100fe20008010824 */
[----:B------:R-:W-:-:S01]  /*1c2f0*/  FFMA.FTZ R29, R35, UR52, -R36 ;  /* 0x00000034231d7c23 */ /* 0x000fc20008010824 */
[----:B------:R-:W-:Y:S01]  /*1c300*/  FFMA.FTZ R35, R45, UR52, -R36 ;  /* 0x000000342d237c23 */ /* 0x000fe20008010824 */
[----:B0-----:R-:W-:Y:S01]  /*1c310*/  FMNMX.FTZ R4, R71, R4, !PT ;  /* 0x0000000447047209 */ /* 0x001fe20007810000 */
[----:B------:R-:W-:-:S03]  /*1c320*/  IMAD.U32 R71, RZ, RZ, UR52 ;  /* 0x00000034ff477e24 */ /* 0x000fc6000f8e00ff */
[C---:B------:R-:W-:Y:S01]  /*1c330*/  FSETP.NEU.FTZ.AND P1, PT, R4.reuse, -INF , PT ;  /* 0xff8000000400780b */ /* 0x040fe20003f3d000 */
[----:B------:R-:W-:-:S05]  /*1c340*/  FFMA.FTZ R71, R4, R71, -8 ;  /* 0xc100000004477423 */ /* 0x000fca0000010047 */
[----:B------:R-:W-:-:S05]  /*1c350*/  FSEL R71, R71, RZ, P1 ;  /* 0x000000ff47477208 */ /* 0x000fca0000800000 */
[--C-:B------:R-:W-:Y:S01]  /*1c360*/  FFMA.FTZ R216, R3, UR52, -R71.reuse ;  /* 0x0000003403d87c23 */ /* 0x100fe20008010847 */
[----:B------:R-:W-:-:S01]  /*1c370*/  FFMA.FTZ R3, R92, UR52, -R71 ;  /* 0x000000345c037c23 */ /* 0x000fc20008010847 */
[----:B------:R-:W-:Y:S01]  /*1c380*/  FFMA.FTZ R45, R93, UR52, -R71 ;  /* 0x000000345d2d7c23 */ /* 0x000fe20008010847 */
[----:B------:R-:W-:Y:S01]  /*1c390*/  MUFU.EX2 R86, R86 ;  /* 0x0000005600567308 */ /* 0x000fe20000000800 */
[----:B------:R-:W-:-:S01]  /*1c3a0*/  FFMA.FTZ R89, R97, UR52, -R36 ;  /* 0x0000003461597c23 */ /* 0x000fc20008010824 */
[----:B------:R-:W-:-:S06]  /*1c3b0*/  FFMA.FTZ R6, R6, UR52, -R71 ;  /* 0x0000003406067c23 */ /* 0x000fcc0008010847 */
[----:B------:R-:W0:Y:S01]  /*1c3c0*/  MUFU.EX2 R87, R87 ;  /* 0x0000005700577308 */ /* 0x000e220000000800 */
[----:B------:R-:W-:-:S07]  /*1c3d0*/  FFMA.FTZ R218, R43, UR52, -R71 ;  /* 0x000000342bda7c23 */ /* 0x000fce0008010847 */
[----:B------:R-:W-:Y:S01]  /*1c3e0*/  MUFU.EX2 R216, R216 ;  /* 0x000000d800d87308 */ /* 0x000fe20000000800 */
[----:B------:R-:W-:-:S07]  /*1c3f0*/  FFMA.FTZ R99, R99, UR52, -R36 ;  /* 0x0000003463637c23 */ /* 0x000fce0008010824 */
[----:B------:R-:W1:Y:S01]  /*1c400*/  MUFU.EX2 R3, R3 ;  /* 0x0000000300037308 */ /* 0x000e620000000800 */
[----:B------:R-:W-:-:S07]  /*1c410*/  FFMA.FTZ R203, R39, UR52, -R36 ;  /* 0x0000003427cb7c23 */ /* 0x000fce0008010824 */
[----:B------:R-:W2:Y:S01]  /*1c420*/  MUFU.EX2 R88, R88 ;  /* 0x0000005800587308 */ /* 0x000ea20000000800 */
[----:B------:R-:W-:-:S07]  /*1c430*/  FFMA.FTZ R39, R94, UR52, -R71 ;  /* 0x000000345e277c23 */ /* 0x000fce0008010847 */
[----:B------:R-:W3:Y:S01]  /*1c440*/  MUFU.EX2 R45, R45 ;  /* 0x0000002d002d7308 */ /* 0x000ee20000000800 */
[----:B------:R-:W-:-:S07]  /*1c450*/  FFMA.FTZ R43, R9, UR52, -R71 ;  /* 0x00000034092b7c23 */ /* 0x000fce0008010847 */
[----:B------:R-:W4:Y:S01]  /*1c460*/  MUFU.EX2 R89, R89 ;  /* 0x0000005900597308 */ /* 0x000f220000000800 */
[----:B------:R-:W-:-:S07]  /*1c470*/  FFMA.FTZ R212, R46, UR52, -R71 ;  /* 0x000000342ed47c23 */ /* 0x000fce0008010847 */
[----:B------:R-:W5:Y:S01]  /*1c480*/  MUFU.EX2 R6, R6 ;  /* 0x0000000600067308 */ /* 0x000f620000000800 */
[----:B------:R-:W-:-:S01]  /*1c490*/  FFMA.FTZ R46, R65, UR52, -R71 ;  /* 0x00000034412e7c23 */ /* 0x000fc20008010847 */
[----:B------:R-:W-:Y:S01]  /*1c4a0*/  FFMA.FTZ R204, R54, UR52, -R71 ;  /* 0x0000003436cc7c23 */ /* 0x000fe20008010847 */
[----:B0-----:R-:W-:-:S05]  /*1c4b0*/  FADD.FTZ R65, R86, R87 ;  /* 0x0000005756417221 */ /* 0x001fca0000010000 */
[----:B------:R-:W0:Y:S01]  /*1c4c0*/  MUFU.EX2 R90, R99 ;  /* 0x00000063005a7308 */ /* 0x000e220000000800 */
[----:B------:R-:W-:-:S01]  /*1c4d0*/  FFMA.FTZ R42, R42, UR52, -R36 ;  /* 0x000000342a2a7c23 */ /* 0x000fc20008010824 */
[----:B-1----:R-:W-:-:S06]  /*1c4e0*/  FADD.FTZ R54, R216, R3 ;  /* 0x00000003d8367221 */ /* 0x002fcc0000010000 */
[----:B------:R-:W1:Y:S01]  /*1c4f0*/  MUFU.EX2 R218, R218 ;  /* 0x000000da00da7308 */ /* 0x000e620000000800 */
[----:B------:R-:W-:-:S01]  /*1c500*/  FFMA.FTZ R10, R10, UR52, -R71 ;  /* 0x000000340a0a7c23 */ /* 0x000fc20008010847 */
[----:B------:R-:W-:Y:S01]  /*1c510*/  FFMA.FTZ R208, R56, UR52, -R71 ;  /* 0x0000003438d07c23 */ /* 0x000fe20008010847 */
[----:B--2---:R-:W-:-:S05]  /*1c520*/  FADD.FTZ R56, R88, R65 ;  /* 0x0000004158387221 */ /* 0x004fca0000010000 */
[----:B------:R-:W2:Y:S01]  /*1c530*/  MUFU.EX2 R39, R39 ;  /* 0x0000002700277308 */ /* 0x000ea20000000800 */
[----:B---3--:R-:W-:-:S01]  /*1c540*/  FADD.FTZ R65, R45, R54 ;  /* 0x000000362d417221 */ /* 0x008fc20000010000 */
[----:B------:R-:W-:Y:S01]  /*1c550*/  FFMA.FTZ R54, R49, UR52, -R71 ;  /* 0x0000003431367c23 */ /* 0x000fe20008010847 */
[----:B----4-:R-:W-:-:S05]  /*1c560*/  FADD.FTZ R49, R89, R56 ;  /* 0x0000003859317221 */ /* 0x010fca0000010000 */
[----:B------:R-:W3:Y:S01]  /*1c570*/  MUFU.EX2 R43, R43 ;  /* 0x0000002b002b7308 */ /* 0x000ee20000000800 */
[----:B-----5:R-:W-:-:S01]  /*1c580*/  FADD.FTZ R65, R6, R65 ;  /* 0x0000004106417221 */ /* 0x020fc20000010000 */
[----:B------:R-:W-:Y:S01]  /*1c590*/  FFMA.FTZ R28, R75, UR52, -R36 ;  /* 0x000000344b1c7c23 */ /* 0x000fe20008010824 */
[----:B------:R-:W-:-:S01]  /*1c5a0*/  FFMA.FTZ R9, R12, UR52, -R71 ;  /* 0x000000340c097c23 */ /* 0x000fc20008010847 */
[----:B------:R-:W-:-:S04]  /*1c5b0*/  FFMA.FTZ R75, R20, UR52, -R71 ;  /* 0x00000034144b7c23 */ /* 0x000fc80008010847 */
[----:B------:R-:W4:Y:S01]  /*1c5c0*/  MUFU.EX2 R42, R42 ;  /* 0x0000002a002a7308 */ /* 0x000f220000000800 */
[----:B------:R-:W-:-:S01]  /*1c5d0*/  FFMA.FTZ R210, R60, UR52, -R71 ;  /* 0x000000343cd27c23 */ /* 0x000fc20008010847 */
[----:B------:R-:W-:Y:S01]  /*1c5e0*/  FFMA.FTZ R20, R58, UR52, -R71 ;  /* 0x000000343a147c23 */ /* 0x000fe20008010847 */
[----:B0-----:R-:W-:-:S05]  /*1c5f0*/  FADD.FTZ R60, R90, R49 ;  /* 0x000000315a3c7221 */ /* 0x001fca0000010000 */
[----:B------:R-:W0:Y:S01]  /*1c600*/  MUFU.EX2 R10, R10 ;  /* 0x0000000a000a7308 */ /* 0x000e220000000800 */
[----:B-1----:R-:W-:-:S01]  /*1c610*/  FADD.FTZ R58, R218, R65 ;  /* 0x00000041da3a7221 */ /* 0x002fc20000010000 */
[----:B------:R-:W-:Y:S01]  /*1c620*/  FFMA.FTZ R12, R14, UR52, -R71 ;  /* 0x000000340e0c7c23 */ /* 0x000fe20008010847 */
[----:B------:R-:W-:-:S05]  /*1c630*/  FADD.FTZ R60, R5, R60 ;  /* 0x0000003c053c7221 */ /* 0x000fca0000010000 */
[----:B------:R-:W1:Y:S01]  /*1c640*/  MUFU.EX2 R8, R8 ;  /* 0x0000000800087308 */ /* 0x000e620000000800 */
[----:B--2---:R-:W-:-:S07]  /*1c650*/  FADD.FTZ R58, R39, R58 ;  /* 0x0000003a273a7221 */ /* 0x004fce0000010000 */
[----:B------:R-:W2:Y:S01]  /*1c660*/  MUFU.EX2 R212, R212 ;  /* 0x000000d400d47308 */ /* 0x000ea20000000800 */
[----:B------:R-:W-:-:S01]  /*1c670*/  FFMA.FTZ R56, R53, UR52, -R71 ;  /* 0x0000003435387c23 */ /* 0x000fc20008010847 */
[----:B------:R-:W-:-:S06]  /*1c680*/  FADD.FTZ R65, R7, R60 ;  /* 0x0000003c07417221 */ /* 0x000fcc0000010000 */
[----:B------:R-:W5:Y:S01]  /*1c690*/  MUFU.EX2 R11, R11 ;  /* 0x0000000b000b7308 */ /* 0x000f620000000800 */
[----:B---3--:R-:W-:-:S01]  /*1c6a0*/  FADD.FTZ R53, R43, R58 ;  /* 0x0000003a2b357221 */ /* 0x008fc20000010000 */
[----:B------:R-:W-:-:S06]  /*1c6b0*/  FFMA.FTZ R214, R47, UR52, -R71 ;  /* 0x000000342fd67c23 */ /* 0x000fcc0008010847 */
[----:B------:R-:W3:Y:S01]  /*1c6c0*/  MUFU.EX2 R9, R9 ;  /* 0x0000000900097308 */ /* 0x000ee20000000800 */
[----:B----4-:R-:W-:-:S01]  /*1c6d0*/  FADD.FTZ R65, R42, R65 ;  /* 0x000000412a417221 */ /* 0x010fc20000010000 */
[----:B0-----:R-:W-:-:S06]  /*1c6e0*/  FADD.FTZ R53, R10, R53 ;  /* 0x000000350a357221 */ /* 0x001fcc0000010000 */
[----:B------:R-:W0:Y:S01]  /*1c6f0*/  MUFU.EX2 R21, R96 ;  /* 0x0000006000157308 */ /* 0x000e220000000800 */
[----:B------:R-:W-:-:S07]  /*1c700*/  FFMA.FTZ R47, R72, UR52, -R71 ;  /* 0x00000034482f7c23 */ /* 0x000fce0008010847 */
[----:B------:R-:W4:Y:S01]  /*1c710*/  MUFU.EX2 R12, R12 ;  /* 0x0000000c000c7308 */ /* 0x000f220000000800 */
[----:B------:R-:W-:-:S01]  /*1c720*/  FFMA.FTZ R200, R26, UR52, -R71 ;  /* 0x000000341ac87c23 */ /* 0x000fc20008010847 */
[----:B-1----:R-:W-:-:S06]  /*1c730*/  FADD.FTZ R58, R8, R65 ;  /* 0x00000041083a7221 */ /* 0x002fcc0000010000 */
[----:B------:R-:W1:Y:S01]  /*1c740*/  MUFU.EX2 R64, R64 ;  /* 0x0000004000407308 */ /* 0x000e620000000800 */
[----:B------:R-:W-:-:S01]  /*1c750*/  FFMA.FTZ R51, R51, UR52, -R36 ;  /* 0x0000003433337c23 */ /* 0x000fc20008010824 */
[----:B--2---:R-:W-:-:S06]  /*1c760*/  FADD.FTZ R26, R212, R53 ;  /* 0x00000035d41a7221 */ /* 0x004fcc0000010000 */
[----:B------:R-:W2:Y:S01]  /*1c770*/  MUFU.EX2 R75, R75 ;  /* 0x0000004b004b7308 */ /* 0x000ea20000000800 */
[----:B------:R-:W-:-:S01]  /*1c780*/  FFMA.FTZ R14, R73, UR52, -R71 ;  /* 0x00000034490e7c23 */ /* 0x000fc20008010847 */
[----:B-----5:R-:W-:-:S06]  /*1c790*/  FADD.FTZ R58, R11, R58 ;  /* 0x0000003a0b3a7221 */ /* 0x020fcc0000010000 */
[----:B------:R-:W5:Y:S01]  /*1c7a0*/  MUFU.EX2 R215, R215 ;  /* 0x000000d700d77308 */ /* 0x000f620000000800 */
[----:B------:R-:W-:-:S01]  /*1c7b0*/  FFMA.FTZ R73, R74, UR52, -R71 ;  /* 0x000000344a497c23 */ /* 0x000fc20008010847 */
[----:B---3--:R-:W-:-:S06]  /*1c7c0*/  FADD.FTZ R65, R9, R26 ;  /* 0x0000001a09417221 */ /* 0x008fcc0000010000 */
[----:B------:R-:W3:Y:S01]  /*1c7d0*/  MUFU.EX2 R214, R214 ;  /* 0x000000d600d67308 */ /* 0x000ee20000000800 */
[----:B------:R-:W-:-:S01]  /*1c7e0*/  FFMA.FTZ R206, R67, UR52, -R71 ;  /* 0x0000003443ce7c23 */ /* 0x000fc20008010847 */
[----:B0-----:R-:W-:-:S06]  /*1c7f0*/  FADD.FTZ R67, R21, R58 ;  /* 0x0000003a15437221 */ /* 0x001fcc0000010000 */
[----:B------:R-:W0:Y:S01]  /*1c800*/  MUFU.EX2 R50, R50 ;  /* 0x0000003200327308 */ /* 0x000e220000000800 */
[----:B----4-:R-:W-:-:S07]  /*1c810*/  FADD.FTZ R26, R12, R65 ;  /* 0x000000410c1a7221 */ /* 0x010fce0000010000 */
[----:B------:R-:W4:Y:S01]  /*1c820*/  MUFU.EX2 R47, R47 ;  /* 0x0000002f002f7308 */ /* 0x000f220000000800 */
[----:B------:R-:W-:Y:S01]  /*1c830*/  F2FP.SATFINITE.E4M3.F32.PACK_AB_MERGE_C R219, R42, R7, RZ ;  /* 0x000000072adb723e */ /* 0x000fe200048070ff */
[----:B-1----:R-:W-:-:S06]  /*1c840*/  FADD.FTZ R42, R64, R67 ;  /* 0x00000043402a7221 */ /* 0x002fcc0000010000 */
[----:B------:R-:W1:Y:S01]  /*1c850*/  MUFU.EX2 R51, R51 ;  /* 0x0000003300337308 */ /* 0x000e620000000800 */
[----:B--2---:R-:W-:-:S01]  /*1c860*/  FADD.FTZ R7, R75, R26 ;  /* 0x0000001a4b077221 */ /* 0x004fc20000010000 */
[----:B------:R-:W-:-:S06]  /*1c870*/  FFMA.FTZ R57, R57, UR52, -R71 ;  /* 0x0000003439397c23 */ /* 0x000fcc0008010847 */
[----:B------:R-:W2:Y:S01]  /*1c880*/  MUFU.EX2 R14, R14 ;  /* 0x0000000e000e7308 */ /* 0x000ea20000000800 */
[----:B------:R-:W-:Y:S01]  /*1c890*/  F2FP.SATFINITE.E4M3.F32.PACK_AB_MERGE_C R58, R6, R45, RZ ;  /* 0x0000002d063a723e */ /* 0x000fe200048070ff */
[----:B-----5:R-:W-:Y:S01]  /*1c8a0*/  FADD.FTZ R45, R215, R42 ;  /* 0x0000002ad72d7221 */ /* 0x020fe20000010000 */
[----:B------:R-:W-:-:S05]  /*1c8b0*/  F2FP.SATFINITE.E4M3.F32.PACK_AB_MERGE_C R26, R10, R43, RZ ;  /* 0x0000002b0a1a723e */ /* 0x000fca00048070ff */
[----:B------:R-:W5:Y:S01]  /*1c8c0*/  MUFU.EX2 R73, R73 ;  /* 0x0000004900497308 */ /* 0x000f620000000800 */
[----:B---3--:R-:W-:-:S01]  /*1c8d0*/  FADD.FTZ R10, R214, R7 ;  /* 0x00000007d60a7221 */ /* 0x008fc20000010000 */
[----:B------:R-:W-:Y:S01]  /*1c8e0*/  FFMA.FTZ R205, R30, UR52, -R36 ;  /* 0x000000341ecd7c23 */ /* 0x000fe20008010824 */
[----:B------:R-:W-:-:S05]  /*1c8f0*/  F2FP.SATFINITE.E4M3.F32.PACK_AB_MERGE_C R75, R75, R12, RZ ;  /* 0x0000000c4b4b723e */ /* 0x000fca00048070ff */
[----:B------:R-:W3:Y:S01]  /*1c900*/  MUFU.EX2 R209, R209 ;  /* 0x000000d100d17308 */ /* 0x000ee20000000800 */
[----:B------:R-:W-:-:S01]  /*1c910*/  FFMA.FTZ R30, R77, UR52, -R36 ;  /* 0x000000344d1e7c23 */ /* 0x000fc20008010824 */
[----:B0-----:R-:W-:Y:S01]  /*1c920*/  FADD.FTZ R12, R50, R45 ;  /* 0x0000002d320c7221 */ /* 0x001fe20000010000 */
[----:B------:R-:W-:-:S05]  /*1c930*/  F2FP.SATFINITE.E4M3.F32.PACK_AB_MERGE_C R213, R64, R21, RZ ;  /* 0x0000001540d5723e */ /* 0x000fca00048070ff */
[----:B------:R-:W0:Y:S01]  /*1c940*/  MUFU.EX2 R208, R208 ;  /* 0x000000d000d07308 */ /* 0x000e220000000800 */
[----:B------:R-:W-:-:S01]  /*1c950*/  FFMA.FTZ R77, R59, UR52, -R71 ;  /* 0x000000343b4d7c23 */ /* 0x000fc20008010847 */
[----:B----4-:R-:W-:Y:S01]  /*1c960*/  FADD.FTZ R21, R47, R10 ;  /* 0x0000000a2f157221 */ /* 0x010fe20000010000 */
[----:B-1----:R-:W-:-:S05]  /*1c970*/  FADD.FTZ R43, R51, R12 ;  /* 0x0000000c332b7221 */ /* 0x002fca0000010000 */
[----:B------:R-:W1:Y:S01]  /*1c980*/  MUFU.EX2 R40, R40 ;  /* 0x0000002800287308 */ /* 0x000e620000000800 */
[----:B--2---:R-:W-:-:S07]  /*1c990*/  FADD.FTZ R10, R14, R21 ;  /* 0x000000150e0a7221 */ /* 0x004fce0000010000 */
[----:B------:R-:W2:Y:S01]  /*1c9a0*/  MUFU.EX2 R57, R57 ;  /* 0x0000003900397308 */ /* 0x000ea20000000800 */
[C---:B------:R-:W-:Y:S01]  /*1c9b0*/  F2FP.SATFINITE.E4M3.F32.PACK_AB_MERGE_C R51, R62.reuse, R51, RZ ;  /* 0x000000333e33723e */ /* 0x040fe200048070ff */
[----:B------:R-:W-:Y:S01]  /*1c9c0*/  FADD.FTZ R62, R62, R43 ;  /* 0x0000002b3e3e7221 */ /* 0x000fe20000010000 */
[----:B-----5:R-:W-:-:S05]  /*1c9d0*/  F2FP.SATFINITE.E4M3.F32.PACK_AB_MERGE_C R14, R73, R14, RZ ;  /* 0x0000000e490e723e */ /* 0x020fca00048070ff */
[----:B------:R-:W4:Y:S01]  /*1c9e0*/  MUFU.EX2 R41, R41 ;  /* 0x0000002900297308 */ /* 0x000f220000000800 */
[----:B------:R-:W-:-:S01]  /*1c9f0*/  FFMA.FTZ R24, R70, UR52, -R36 ;  /* 0x0000003446187c23 */ /* 0x000fc20008010824 */
[----:B------:R-:W-:-:S06]  /*1ca00*/  FADD.FTZ R73, R73, R10 ;  /* 0x0000000a49497221 */ /* 0x000fcc0000010000 */
[----:B------:R-:W5:Y:S01]  /*1ca10*/  MUFU.EX2 R20, R20 ;  /* 0x0000001400147308 */ /* 0x000f620000000800 */
[----:B------:R-:W-:-:S01]  /*1ca20*/  FFMA.FTZ R59, R61, UR52, -R71 ;  /* 0x000000343d3b7c23 */ /* 0x000fc20008010847 */
[----:B---3--:R-:W-:-:S06]  /*1ca30*/  FADD.FTZ R21, R209, R62 ;  /* 0x0000003ed1157221 */ /* 0x008fcc0000010000 */
[----:B------:R-:W3:Y:S01]  /*1ca40*/  MUFU.EX2 R48, R48 ;  /* 0x0000003000307308 */ /* 0x000ee20000000800 */
[----:B0-----:R-:W-:-:S07]  /*1ca50*/  FADD.FTZ R10, R208, R73 ;  /* 0x00000049d00a7221 */ /* 0x001fce0000010000 */
[----:B------:R-:W0:Y:S01]  /*1ca60*/  MUFU.EX2 R77, R77 ;  /* 0x0000004d004d7308 */ /* 0x000e220000000800 */
[----:B------:R-:W-:-:S01]  /*1ca70*/  FFMA.FTZ R27, R27, UR52, -R36 ;  /* 0x000000341b1b7c23 */ /* 0x000fc20008010824 */
[----:B------:R-:W-:Y:S01]  /*1ca80*/  F2FP.SATFINITE.E4M3.F32.PACK_AB_MERGE_C R216, R3, R216, R58 ;  /* 0x000000d803d8723e */ /* 0x000fe2000480703a */
[----:B-1----:R-:W-:-:S05]  /*1ca90*/  FADD.FTZ R12, R40, R21 ;  /* 0x00000015280c7221 */ /* 0x002fca0000010000 */
[----:B------:R-:W1:Y:S01]  /*1caa0*/  MUFU.EX2 R211, R211 ;  /* 0x000000d300d37308 */ /* 0x000e620000000800 */
[----:B------:R-:W-:-:S01]  /*1cab0*/  FFMA.FTZ R61, R63, UR52, -R71 ;  /* 0x000000343f3d7c23 */ /* 0x000fc20008010847 */
[----:B--2---:R-:W-:-:S06]  /*1cac0*/  FADD.FTZ R3, R57, R10 ;  /* 0x0000000a39037221 */ /* 0x004fcc0000010000 */
[----:B------:R-:W2:Y:S01]  /*1cad0*/  MUFU.EX2 R210, R210 ;  /* 0x000000d200d27308 */ /* 0x000ea20000000800 */
[----:B------:R-:W-:Y:S01]  /*1cae0*/  F2FP.SATFINITE.E4M3.F32.PACK_AB_MERGE_C R219, R5, R90, R219 ;  /* 0x0000005a05db723e */ /* 0x000fe200048070db */
[----:B------:R-:W-:Y:S02]  /*1caf0*/  IMAD.U32 R63, RZ, RZ, UR38 ;  /* 0x00000026ff3f7e24 */ /* 0x000fe4000f8e00ff */
[----:B----4-:R-:W-:-:S04]  /*1cb00*/  FADD.FTZ R5, R41, R12 ;  /* 0x0000000c29057221 */ /* 0x010fc80000010000 */
[----:B------:R-:W4:Y:S01]  /*1cb10*/  MUFU.EX2 R24, R24 ;  /* 0x0000001800187308 */ /* 0x000f220000000800 */
[----:B-----5:R-:W-:-:S07]  /*1cb20*/  FADD.FTZ R10, R20, R3 ;  /* 0x00000003140a7221 */ /* 0x020fce0000010000 */
[----:B------:R-:W5:Y:S01]  /*1cb30*/  MUFU.EX2 R59, R59 ;  /* 0x0000003b003b7308 */ /* 0x000f620000000800 */
[C---:B---3--:R-:W-:Y:S01]  /*1cb40*/  F2FP.SATFINITE.E4M3.F32.PACK_AB_MERGE_C R41, R48.reuse, R41, RZ ;  /* 0x000000293029723e */ /* 0x048fe200048070ff */
[----:B------:R-:W-:Y:S01]  /*1cb50*/  FADD.FTZ R48, R48, R5 ;  /* 0x0000000530307221 */ /* 0x000fe20000010000 */
[----:B0-----:R-:W-:-:S05]  /*1cb60*/  F2FP.SATFINITE.E4M3.F32.PACK_AB_MERGE_C R20, R77, R20, RZ ;  /* 0x000000144d14723e */ /* 0x001fca00048070ff */
[----:B------:R0:W3:Y:S01]  /*1cb70*/  MUFU.EX2 R25, R27 ;  /* 0x0000001b00197308 */ /* 0x0000e20000000800 */
[----:B------:R-:W-:Y:S01]  /*1cb80*/  PRMT R0, R63, 0x654, R0 ;  /* 0x000006543f007816 */ /* 0x000fe20000000000 */
[----:B------:R-:W-:-:S06]  /*1cb90*/  FADD.FTZ R77, R77, R10 ;  /* 0x0000000a4d4d7221 */ /* 0x000fcc0000010000 */
[----:B------:R-:W3:Y:S01]  /*1cba0*/  MUFU.EX2 R46, R46 ;  /* 0x0000002e002e7308 */ /* 0x000ee20000000800 */
[----:B------:R-:W-:-:S01]  /*1cbb0*/  FFMA.FTZ R63, R66, UR52, -R71 ;  /* 0x00000034423f7c23 */ /* 0x000fc20008010847 */
[----:B-1----:R-:W-:-:S06]  /*1cbc0*/  FADD.FTZ R3, R211, R48 ;  /* 0x00000030d3037221 */ /* 0x002fcc0000010000 */
[----:B------:R-:W1:Y:S01]  /*1cbd0*/  MUFU.EX2 R32, R32 ;  /* 0x0000002000207308 */ /* 0x000e620000000800 */
[----:B------:R-:W-:Y:S01]  /*1cbe0*/  F2FP.SATFINITE.E4M3.F32.PACK_AB_MERGE_C R213, R11, R8, R213 ;  /* 0x000000080bd5723e */ /* 0x000fe200048070d5 */
[----:B0-----:R-:W-:Y:S01]  /*1cbf0*/  FFMA.FTZ R27, R76, UR52, -R36 ;  /* 0x000000344c1b7c23 */ /* 0x001fe20008010824 */
[----:B------:R0:W-:Y:S05]  /*1cc00*/  SYNCS.ARRIVE.TRANS64.RED.A1T0 RZ, [R0+URZ], RZ ;  /* 0x000000ff00ff79a7 */ /* 0x0001ea000810043f */
[----:B------:R-:W1:Y:S01]  /*1cc10*/  MUFU.EX2 R61, R61 ;  /* 0x0000003d003d7308 */ /* 0x000e620000000800 */
[----:B--2---:R-:W-:-:S01]  /*1cc20*/  FADD.FTZ R8, R210, R77 ;  /* 0x0000004dd2087221 */ /* 0x004fc20000010000 */
[----:B0-----:R-:W-:-:S06]  /*1cc30*/  FFMA.FTZ R0, R82, UR52, -R71 ;  /* 0x0000003452007c23 */ /* 0x001fcc0008010847 */
[----:B------:R-:W0:Y:S01]  /*1cc40*/  MUFU.EX2 R205, R205 ;  /* 0x000000cd00cd7308 */ /* 0x000e220000000800 */
[----:B------:R-:W-:-:S01]  /*1cc50*/  FFMA.FTZ R70, R31, UR52, -R36 ;  /* 0x000000341f467c23 */ /* 0x000fc20008010824 */
[----:B----4-:R-:W-:Y:S01]  /*1cc60*/  FADD.FTZ R10, R24, R3 ;  /* 0x00000003180a7221 */ /* 0x010fe20000010000 */
[----:B-----5:R-:W-:-:S05]  /*1cc70*/  FADD.FTZ R3, R59, R8 ;  /* 0x000000083b037221 */ /* 0x020fca0000010000 */
[----:B------:R-:W2:Y:S01]  /*1cc80*/  MUFU.EX2 R204, R204 ;  /* 0x000000cc00cc7308 */ /* 0x000ea20000000800 */
[----:B------:R-:W-:-:S01]  /*1cc90*/  FFMA.FTZ R84, R84, UR52, -R71 ;  /* 0x0000003454547c23 */ /* 0x000fc20008010847 */
[----:B---3--:R-:W-:-:S06]  /*1cca0*/  FADD.FTZ R5, R25, R10 ;  /* 0x0000000a19057221 */ /* 0x008fcc0000010000 */
[----:B------:R-:W3:Y:S01]  /*1ccb0*/  MUFU.EX2 R28, R28 ;  /* 0x0000001c001c7308 */ /* 0x000ee20000000800 */
[----:B------:R-:W-:-:S01]  /*1ccc0*/  FFMA.FTZ R207, R34, UR52, -R36 ;  /* 0x0000003422cf7c23 */ /* 0x000fc20008010824 */
[----:B------:R-:W-:-:S06]  /*1ccd0*/  FADD.FTZ R8, R46, R3 ;  /* 0x000000032e087221 */ /* 0x000fcc0000010000 */
[----:B------:R-:W4:Y:S01]  /*1cce0*/  MUFU.EX2 R63, R63 ;  /* 0x0000003f003f7308 */ /* 0x000f220000000800 */
[C---:B-1----:R-:W-:Y:S01]  /*1ccf0*/  F2FP.SATFINITE.E4M3.F32.PACK_AB_MERGE_C R25, R32.reuse, R25, RZ ;  /* 0x000000192019723e */ /* 0x042fe200048070ff */
[----:B------:R-:W-:Y:S01]  /*1cd00*/  FADD.FTZ R32, R32, R5 ;  /* 0x0000000520207221 */ /* 0x000fe20000010000 */
[----:B------:R-:W-:-:S05]  /*1cd10*/  F2FP.SATFINITE.E4M3.F32.PACK_AB_MERGE_C R46, R61, R46, RZ ;  /* 0x0000002e3d2e723e */ /* 0x000fca00048070ff */
[----:B------:R-:W1:Y:S01]  /*1cd20*/  MUFU.EX2 R27, R27 ;  /* 0x0000001b001b7308 */ /* 0x000e620000000800 */
[----:B------:R-:W-:-:S07]  /*1cd30*/  FADD.FTZ R61, R61, R8 ;  /* 0x000000083d3d7221 */ /* 0x000fce0000010000 */
[----:B------:R-:W5:Y:S01]  /*1cd40*/  MUFU.EX2 R0, R0 ;  /* 0x0000000000007308 */ /* 0x000f620000000800 */
[----:B0-----:R-:W-:-:S07]  /*1cd50*/  FADD.FTZ R3, R205, R32 ;  /* 0x00000020cd037221 */ /* 0x001fce0000010000 */
[----:B------:R-:W0:Y:S01]  /*1cd60*/  MUFU.EX2 R70, R70 ;  /* 0x0000004600467308 */ /* 0x000e220000000800 */
[----:B--2---:R-:W-:-:S07]  /*1cd70*/  FADD.FTZ R8, R204, R61 ;  /* 0x0000003dcc087221 */ /* 0x004fce0000010000 */
[----:B------:R-:W2:Y:S01]  /*1cd80*/  MUFU.EX2 R49, R84 ;  /* 0x0000005400317308 */ /* 0x000ea20000000800 */
[----:B------:R-:W-:-:S01]  /*1cd90*/  FFMA.FTZ R52, R52, UR52, -R71 ;  /* 0x0000003434347c23 */ /* 0x000fc20008010847 */
[----:B---3--:R-:W-:-:S06]  /*1cda0*/  FADD.FTZ R10, R28, R3 ;  /* 0x000000031c0a7221 */ /* 0x008fcc0000010000 */
[----:B------:R-:W3:Y:S01]  /*1cdb0*/  MUFU.EX2 R207, R207 ;  /* 0x000000cf00cf7308 */ /* 0x000ee20000000800 */
[----:B----4-:R-:W-:-:S07]  /*1cdc0*/  FADD.FTZ R3, R63, R8 ;  /* 0x000000083f037221 */ /* 0x010fce0000010000 */
[----:B------:R-:W4:Y:S01]  /*1cdd0*/  MUFU.EX2 R206, R206 ;  /* 0x000000ce00ce7308 */ /* 0x000f220000000800 */
[----:B-1----:R-:W-:-:S01]  /*1cde0*/  FADD.FTZ R5, R27, R10 ;  /* 0x0000000a1b057221 */ /* 0x002fc20000010000 */
[----:B------:R-:W-:-:S06]  /*1cdf0*/  F2FP.SATFINITE.E4M3.F32.PACK_AB_MERGE_C R212, R9, R212, R75 ;  /* 0x000000d409d4723e */ /* 0x000fcc000480704b */
[----:B------:R-:W1:Y:S01]  /*1ce00*/  MUFU.EX2 R30, R30 ;  /* 0x0000001e001e7308 */ /* 0x000e620000000800 */
[----:B-----5:R-:W-:-:S01]  /*1ce10*/  FADD.FTZ R8, R0, R3 ;  /* 0x0000000300087221 */ /* 0x020fc20000010000 */
[----:B------:R-:W5:Y:S06]  /*1ce20*/  @P4 LDC R9, c[0x0][0x44c] ;  /* 0x00011300ff094b82 */ /* 0x000f6c0000000800 */
[----:B------:R-:W1:Y:S01]  /*1ce30*/  MUFU.EX2 R53, R54 ;  /* 0x0000003600357308 */ /* 0x000e620000000800 */
[C---:B0-----:R-:W-:Y:S01]  /*1ce40*/  F2FP.SATFINITE.E4M3.F32.PACK_AB_MERGE_C R27, R70.reuse, R27, RZ ;  /* 0x0000001b461b723e */ /* 0x041fe200048070ff */
[----:B------:R-:W-:Y:S01]  /*1ce50*/  FADD.FTZ R70, R70, R5 ;  /* 0x0000000546467221 */ /* 0x000fe20000010000 */
[----:B--2---:R-:W-:-:S05]  /*1ce60*/  F2FP.SATFINITE.E4M3.F32.PACK_AB_MERGE_C R0, R49, R0, RZ ;  /* 0x000000003100723e */ /* 0x004fca00048070ff */
[----:B------:R-:W-:Y:S01]  /*1ce70*/  MUFU.EX2 R6, R52 ;  /* 0x0000003400067308 */ /* 0x000fe20000000800 */
[----:B------:R-:W-:-:S07]  /*1ce80*/  FADD.FTZ R49, R49, R8 ;  /* 0x0000000831317221 */ /* 0x000fce0000010000 */
[----:B------:R-:W0:Y:S01]  /*1ce90*/  MUFU.EX2 R7, R56 ;  /* 0x0000003800077308 */ /* 0x000e220000000800 */
[----:B------:R-:W-:Y:S01]  /*1cea0*/  F2FP.SATFINITE.E4M3.F32.PACK_AB_MERGE_C R204, R63, R204, R0 ;  /* 0x000000cc3fcc723e */ /* 0x000fe20004807000 */
[----:B---3--:R-:W-:Y:S01]  /*1ceb0*/  FADD.FTZ R3, R207, R70 ;  /* 0x00000046cf037221 */ /* 0x008fe20000010000 */
[----:B----4-:R-:W-:-:S05]  /*1cec0*/  FADD.FTZ R0, R206, R49 ;  /* 0x00000031ce007221 */ /* 0x010fca0000010000 */
[----:B------:R-:W2:Y:S01]  /*1ced0*/  MUFU.EX2 R200, R200 ;  /* 0x000000c800c87308 */ /* 0x000ea20000000800 */
[----:B-1----:R-:W-:-:S01]  /*1cee0*/  FADD.FTZ R5, R30, R3 ;  /* 0x000000031e057221 */ /* 0x002fc20000010000 */
[----:B------:R-:W-:Y:S01]  /*1cef0*/  FADD.FTZ R3, R53, R0 ;  /* 0x0000000035037221 */ /* 0x000fe20000010000 */
[----:B------:R-:W-:-:S01]  /*1cf00*/  FFMA.FTZ R34, R78, UR52, -R36 ;  /* 0x000000344e227c23 */ /* 0x000fc20008010824 */
[----:B------:R-:W-:-:S04]  /*1cf10*/  FFMA.FTZ R201, R79, UR52, -R36 ;  /* 0x000000344fc97c23 */ /* 0x000fc80008010824 */
[----:B------:R-:W-:Y:S01]  /*1cf20*/  MUFU.EX2 R29, R29 ;  /* 0x0000001d001d7308 */ /* 0x000fe20000000800 */
[----:B0-----:R-:W-:Y:S01]  /*1cf30*/  F2FP.SATFINITE.E4M3.F32.PACK_AB_MERGE_C R0, R7, R6, RZ ;  /* 0x000000060700723e */ /* 0x001fe200048070ff */
[----:B------:R-:W-:Y:S01]  /*1cf40*/  FADD.FTZ R6, R6, R3 ;  /* 0x0000000306067221 */ /* 0x000fe20000010000 */
[----:B------:R-:W-:-:S01]  /*1cf50*/  FFMA.FTZ R68, R68, UR52, -R71 ;  /* 0x0000003444447c23 */ /* 0x000fc20008010847 */
[----:B------:R-:W-:Y:S01]  /*1cf60*/  FFMA.FTZ R69, R69, UR52, -R71 ;  /* 0x0000003445457c23 */ /* 0x000fe20008010847 */
[----:B------:R-:W-:-:S01]  /*1cf70*/  FFMA.FTZ R38, R38, UR52, -R36 ;  /* 0x0000003426267c23 */ /* 0x000fc20008010824 */
[----:B------:R-:W-:Y:S01]  /*1cf80*/  FADD.FTZ R7, R7, R6 ;  /* 0x0000000607077221 */ /* 0x000fe20000010000 */
[----:B------:R-:W-:Y:S01]  /*1cf90*/  F2FP.SATFINITE.E4M3.F32.PACK_AB_MERGE_C R206, R53, R206, R0 ;  /* 0x000000ce35ce723e */ /* 0x000fe20004807000 */
[----:B------:R-:W-:Y:S01]  /*1cfa0*/  FFMA.FTZ R55, R55, UR52, -R71 ;  /* 0x0000003437377c23 */ /* 0x000fe20008010847 */
[----:B------:R-:W0:Y:S01]  /*1cfb0*/  @P4 LDC R10, c[0x0][0x450] ;  /* 0x00011400ff0a4b82 */ /* 0x000e220000000800 */
[----:B--2---:R-:W-:-:S01]  /*1cfc0*/  FADD.FTZ R0, R200, R7 ;  /* 0x00000007c8007221 */ /* 0x004fc20000010000 */
[----:B-----5:R-:W-:-:S02]  /*1cfd0*/  @P4 IMAD.HI.U32 R7, R108, R9, RZ ;  /* 0x000000096c074227 */ /* 0x020fc400078e00ff */
[----:B------:R-:W2:Y:S01]  /*1cfe0*/  LDL R9, [R1+0x44] ;  /* 0x0000440001097983 */ /* 0x000ea20000100800 */
[----:B------:R-:W1:Y:S01]  /*1cff0*/  MUFU.EX2 R34, R34 ;  /* 0x0000002200227308 */ /* 0x000e620000000800 */
[----:B------:R-:W-:-:S01]  /*1d000*/  FFMA.FTZ R31, R80, UR52, -R36 ;  /* 0x00000034501f7c23 */ /* 0x000fc20008010824 */
[----:B------:R-:W-:-:S06]  /*1d010*/  FFMA.FTZ R76, R81, UR52, -R36 ;  /* 0x00000034514c7c23 */ /* 0x000fcc0008010824 */
[----:B------:R-:W3:Y:S08]  /*1d020*/  MUFU.EX2 R201, R201 ;  /* 0x000000c900c97308 */ /* 0x000ef00000000800 */
[----:B------:R-:W-:Y:S01]  /*1d030*/  MUFU.EX2 R68, R68 ;  /* 0x0000004400447308 */ /* 0x000fe20000000800 */
[----:B-1----:R-:W-:Y:S01]  /*1d040*/  F2FP.SATFINITE.E4M3.F32.PACK_AB_MERGE_C R8, R29, R34, RZ ;  /* 0x000000221d08723e */ /* 0x002fe200048070ff */
[----:B------:R-:W-:-:S06]  /*1d050*/  FADD.FTZ R34, R34, R5 ;  /* 0x0000000522227221 */ /* 0x000fcc0000010000 */
[----:B------:R-:W1:Y:S08]  /*1d060*/  MUFU.EX2 R69, R69 ;  /* 0x0000004500457308 */ /* 0x000e700000000800 */
[----:B------:R-:W4:Y:S01]  /*1d070*/  MUFU.EX2 R38, R38 ;  /* 0x0000002600267308 */ /* 0x000f220000000800 */
[----:B------:R-:W-:-:S07]  /*1d080*/  FFMA.FTZ R95, R95, UR52, -R71 ;  /* 0x000000345f5f7c23 */ /* 0x000fce0008010847 */
[----:B------:R-:W5:Y:S01]  /*1d090*/  MUFU.EX2 R55, R55 ;  /* 0x0000003700377308 */ /* 0x000f620000000800 */
[----:B------:R-:W-:-:S01]  /*1d0a0*/  FADD.FTZ R34, R29, R34 ;  /* 0x000000221d227221 */ /* 0x000fc20000010000 */
[----:B------:R-:W-:-:S06]  /*1d0b0*/  FFMA.FTZ R44, R44, UR52, -R36 ;  /* 0x000000342c2c7c23 */ /* 0x000fcc0008010824 */
[----:B------:R-:W0:Y:S01]  /*1d0c0*/  MUFU.EX2 R31, R31 ;  /* 0x0000001f001f7308 */ /* 0x000e220000000800 */
[----:B------:R-:W-:-:S01]  /*1d0d0*/  FFMA.FTZ R36, R83, UR52, -R36 ;  /* 0x0000003453247c23 */ /* 0x000fc20008010824 */
[----:B---3--:R-:W-:-:S06]  /*1d0e0*/  FADD.FTZ R3, R201, R34 ;  /* 0x00000022c9037221 */ /* 0x008fcc0000010000 */
[----:B------:R-:W3:Y:S01]  /*1d0f0*/  MUFU.EX2 R76, R76 ;  /* 0x0000004c004c7308 */ /* 0x000ee20000000800 */
[----:B------:R-:W-:-:S01]  /*1d100*/  FFMA.FTZ R33, R33, UR52, -R71 ;  /* 0x0000003421217c23 */ /* 0x000fc20008010847 */
[----:B-1----:R-:W-:Y:S01]  /*1d110*/  F2FP.SATFINITE.E4M3.F32.PACK_AB_MERGE_C R5, R69, R68, RZ ;  /* 0x000000444505723e */ /* 0x002fe200048070ff */
[----:B----4-:R-:W-:-:S05]  /*1d120*/  FADD.FTZ R6, R38, R3 ;  /* 0x0000000326067221 */ /* 0x010fca0000010000 */
[----:B------:R-:W1:Y:S01]  /*1d130*/  MUFU.EX2 R203, R203 ;  /* 0x000000cb00cb7308 */ /* 0x000e620000000800 */
[----:B------:R-:W-:Y:S01]  /*1d140*/  F2FP.SATFINITE.E4M3.F32.PACK_AB_MERGE_C R207, R30, R207, R8 ;  /* 0x000000cf1ecf723e */ /* 0x000fe20004807008 */
[----:B------:R-:W-:Y:S02]  /*1d150*/  IMAD.MOV.U32 R8, RZ, RZ, R108 ;  /* 0x000000ffff087224 */ /* 0x000fe400078e006c */
[----:B-----5:R-:W-:-:S04]  /*1d160*/  FADD.FTZ R3, R55, R0 ;  /* 0x0000000037037221 */ /* 0x020fc80000010000 */
[----:B------:R-:W4:Y:S01]  /*1d170*/  MUFU.EX2 R95, R95 ;  /* 0x0000005f005f7308 */ /* 0x000f220000000800 */
[----:B------:R-:W-:Y:S01]  /*1d180*/  F2FP.SATFINITE.E4M3.F32.PACK_AB_MERGE_C R200, R55, R200, R5 ;  /* 0x000000c837c8723e */ /* 0x000fe20004807005 */
[----:B0-----:R-:W-:Y:S01]  /*1d190*/  FADD.FTZ R5, R31, R6 ;  /* 0x000000061f057221 */ /* 0x001fe20000010000 */
[----:B------:R-:W-:-:S05]  /*1d1a0*/  @P4 SHF.R.U32.HI R8, RZ, R10, R7 ;  /* 0x0000000aff084219 */ /* 0x000fca0000011607 */
[----:B------:R-:W0:Y:S01]  /*1d1b0*/  MUFU.EX2 R44, R44 ;  /* 0x0000002c002c7308 */ /* 0x000e220000000800 */
[----:B------:R-:W-:-:S01]  /*1d1c0*/  FADD.FTZ R68, R68, R3 ;  /* 0x0000000344447221 */ /* 0x000fc20000010000 */
[----:B---3--:R-:W-:-:S06]  /*1d1d0*/  F2FP.SATFINITE.E4M3.F32.PACK_AB_MERGE_C R31, R76, R31, RZ ;  /* 0x0000001f4c1f723e */ /* 0x008fcc00048070ff */
[----:B------:R-:W3:Y:S01]  /*1d1e0*/  MUFU.EX2 R202, R33 ;  /* 0x0000002100ca7308 */ /* 0x000ee20000000800 */
[----:B------:R-:W-:Y:S01]  /*1d1f0*/  IADD3 R0, R8, R105, -R107 ;  /* 0x0000006908007210 */ /* 0x000fe20007ffe86b */
[----:B------:R-:W-:-:S06]  /*1d200*/  FADD.FTZ R76, R76, R5 ;  /* 0x000000054c4c7221 */ /* 0x000fcc0000010000 */
[----:B------:R-:W-:Y:S08]  /*1d210*/  MUFU.EX2 R35, R35 ;  /* 0x0000002300237308 */ /* 0x000ff00000000800 */
[----:B------:R-:W5:Y:S01]  /*1d220*/  MUFU.EX2 R36, R36 ;  /* 0x0000002400247308 */ /* 0x000f620000000800 */
[----:B------:R-:W-:-:S01]  /*1d230*/  FADD.FTZ R68, R69, R68 ;  /* 0x0000004445447221 */ /* 0x000fc20000010000 */
[----:B-1----:R-:W-:Y:S01]  /*1d240*/  FADD.FTZ R5, R203, R76 ;  /* 0x0000004ccb057221 */ /* 0x002fe20000010000 */
[----:B------:R-:W-:-:S04]  /*1d250*/  IMAD.HI R8, R0, 0x66666667, RZ ;  /* 0x6666666700087827 */ /* 0x000fc800078e02ff */
[----:B------:R-:W-:Y:S01]  /*1d260*/  FFMA.FTZ R85, R85, UR52, -R71 ;  /* 0x0000003455557c23 */ /* 0x000fe20008010847 */
[----:B----4-:R-:W-:-:S01]  /*1d270*/  FADD.FTZ R3, R95, R68 ;  /* 0x000000445f037221 */ /* 0x010fc20000010000 */
[----:B0-----:R-:W-:Y:S01]  /*1d280*/  FADD.FTZ R6, R44, R5 ;  /* 0x000000052c067221 */ /* 0x001fe20000010000 */
[----:B------:R-:W-:-:S01]  /*1d290*/  FFMA.FTZ R37, R37, UR52, -R71 ;  /* 0x0000003425257c23 */ /* 0x000fc20008010847 */
[----:B------:R-:W-:Y:S01]  /*1d2a0*/  SHF.R.U32.HI R5, RZ, 0x1f, R8 ;  /* 0x0000001fff057819 */ /* 0x000fe20000011608 */
[----:B---3--:R-:W-:-:S01]  /*1d2b0*/  FADD.FTZ R0, R202, R3 ;  /* 0x00000003ca007221 */ /* 0x008fc20000010000 */
[----:B------:R-:W-:Y:S02]  /*1d2c0*/  MUFU.EX2 R85, R85 ;  /* 0x0000005500557308 */ /* 0x000fe40000000800 */
[----:B------:R-:W-:Y:S02]  /*1d2d0*/  LEA.HI.SX32 R5, R8, R5, 0x1a ;  /* 0x0000000508057211 */ /* 0x000fe400078fd2ff */
[----:B-----5:R-:W-:-:S04]  /*1d2e0*/  F2FP.SATFINITE.E4M3.F32.PACK_AB_MERGE_C R3, R36, R35, RZ ;  /* 0x000000232403723e */ /* 0x020fc800048070ff */
[----:B------:R-:W0:Y:S01]  /*1d2f0*/  MUFU.EX2 R12, R37 ;  /* 0x00000025000c7308 */ /* 0x000e220000000800 */
[----:B------:R-:W-:Y:S02]  /*1d300*/  F2FP.SATFINITE.E4M3.F32.PACK_AB_MERGE_C R208, R57, R208, R20 ;  /* 0x000000d039d0723e */ /* 0x000fe40004807014 */
[----:B------:R-:W-:Y:S01]  /*1d310*/  F2FP.SATFINITE.E4M3.F32.PACK_AB_MERGE_C R203, R44, R203, R3 ;  /* 0x000000cb2ccb723e */ /* 0x000fe20004807003 */
[----:B------:R-:W-:Y:S01]  /*1d320*/  VIADD R3, R106, 0xfffffffe ;  /* 0xfffffffe6a037836 */ /* 0x000fe20000000000 */
[----:B------:R-:W-:Y:S01]  /*1d330*/  F2FP.SATFINITE.E4M3.F32.PACK_AB_MERGE_C R217, R89, R88, RZ ;  /* 0x0000005859d9723e */ /* 0x000fe200048070ff */
[----:B------:R-:W-:-:S01]  /*1d340*/  FADD.FTZ R11, R35, R6 ;  /* 0x00000006230b7221 */ /* 0x000fc20000010000 */
[----:B------:R-:W-:Y:S02]  /*1d350*/  F2FP.SATFINITE.E4M3.F32.PACK_AB_MERGE_C R218, R39, R218, R26 ;  /* 0x000000da27da723e */ /* 0x000fe4000480701a */
[----:B------:R-:W-:Y:S02]  /*1d360*/  CS2R R32, SRZ ;  /* 0x0000000000207805 */ /* 0x000fe4000001ff00 */
[----:B------:R-:W-:Y:S01]  /*1d370*/  F2FP.SATFINITE.E4M3.F32.PACK_AB_MERGE_C R217, R87, R86, R217 ;  /* 0x0000005657d9723e */ /* 0x000fe200048070d9 */
[----:B------:R-:W-:-:S01]  /*1d380*/  FADD.FTZ R11, R36, R11 ;  /* 0x0000000b240b7221 */ /* 0x000fc20000010000 */
[----:B------:R-:W-:-:S02]  /*1d390*/  F2FP.SATFINITE.E4M3.F32.PACK_AB_MERGE_C R214, R47, R214, R14 ;  /* 0x000000d62fd6723e */ /* 0x000fc4000480700e */
[----:B0-----:R-:W-:Y:S01]  /*1d3a0*/  F2FP.SATFINITE.E4M3.F32.PACK_AB_MERGE_C R7, R12, R85, RZ ;  /* 0x000000550c07723e */ /* 0x001fe200048070ff */
[----:B------:R-:W-:Y:S01]  /*1d3b0*/  FADD.FTZ R85, R85, R0 ;  /* 0x0000000055557221 */ /* 0x000fe20000010000 */
[----:B------:R-:W-:Y:S02]  /*1d3c0*/  F2FP.SATFINITE.E4M3.F32.PACK_AB_MERGE_C R215, R50, R215, R51 ;  /* 0x000000d732d7723e */ /* 0x000fe40004807033 */
[----:B------:R-:W-:Y:S02]  /*1d3d0*/  CS2R R34, SRZ ;  /* 0x0000000000227805 */ /* 0x000fe4000001ff00 */
[----:B------:R-:W-:Y:S01]  /*1d3e0*/  F2FP.SATFINITE.E4M3.F32.PACK_AB_MERGE_C R209, R40, R209, R41 ;  /* 0x000000d128d1723e */ /* 0x000fe20004807029 */
[----:B------:R-:W-:Y:S01]  /*1d3f0*/  FADD.FTZ R12, R12, R85 ;  /* 0x000000550c0c7221 */ /* 0x000fe20000010000 */
[----:B------:R-:W-:Y:S02]  /*1d400*/  F2FP.SATFINITE.E4M3.F32.PACK_AB_MERGE_C R210, R59, R210, R46 ;  /* 0x000000d23bd2723e */ /* 0x000fe4000480702e */
[----:B------:R-:W-:-:S02]  /*1d410*/  CS2R R36, SRZ ;  /* 0x0000000000247805 */ /* 0x000fc4000001ff00 */
[----:B------:R-:W-:Y:S02]  /*1d420*/  F2FP.SATFINITE.E4M3.F32.PACK_AB_MERGE_C R211, R24, R211, R25 ;  /* 0x000000d318d3723e */ /* 0x000fe40004807019 */
[----:B------:R-:W-:Y:S02]  /*1d430*/  CS2R R24, SRZ ;  /* 0x0000000000187805 */ /* 0x000fe4000001ff00 */
[----:B------:R-:W-:Y:S02]  /*1d440*/  F2FP.SATFINITE.E4M3.F32.PACK_AB_MERGE_C R205, R28, R205, R27 ;  /* 0x000000cd1ccd723e */ /* 0x000fe4000480701b */
[----:B------:R-:W-:Y:S02]  /*1d450*/  CS2R R26, SRZ ;  /* 0x00000000001a7805 */ /* 0x000fe4000001ff00 */
[----:B------:R-:W-:Y:S02]  /*1d460*/  F2FP.SATFINITE.E4M3.F32.PACK_AB_MERGE_C R201, R38, R201, R31 ;  /* 0x000000c926c9723e */ /* 0x000fe4000480701f */
[----:B------:R-:W-:-:S02]  /*1d470*/  CS2R R28, SRZ ;  /* 0x00000000001c7805 */ /* 0x000fc4000001ff00 */
[----:B------:R-:W-:Y:S02]  /*1d480*/  F2FP.SATFINITE.E4M3.F32.PACK_AB_MERGE_C R202, R202, R95, R7 ;  /* 0x0000005fcaca723e */ /* 0x000fe40004807007 */
        /* <DEDUP_REMOVED lines=42> */
[----:B--2---:R-:W-:-:S04]  /*1d730*/  VIMNMX R20, R9, R5, !PT ;  /* 0x0000000509147248 */ /* 0x004fc80007fe0100 */
[----:B------:R-:W-:-:S13]  /*1d740*/  ISETP.GE.AND P1, PT, R3, R20, PT ;  /* 0x000000140300720c */ /* 0x000fda0003f26270 */
[----:B------:R-:W-:Y:S05]  /*1d750*/  @!P1 BRA `(.L_x_6761) ;  /* 0x0000004c00a09947 */ /* 0x000fea0003800000 */
[----:B------:R-:W-:Y:S01]  /*1d760*/  IMAD.MOV.U32 R0, RZ, RZ, R3 ;  /* 0x000000ffff007224 */ /* 0x000fe200078e0003 */
[----:B------:R-:W-:Y:S01]  /*1d770*/  MOV R9, R4 ;  /* 0x0000000400097202 */ /* 0x000fe20000000f00 */
        /* <DEDUP_REMOVED lines=50> */
[----:B------:R-:W-:-:S07]  /*1daa0*/  CS2R R24, SRZ ;  /* 0x0000000000187805 */ /* 0x000fce000001ff00 */
.L_x_6773:
[----:B------:R-:W2:Y:S01]  /*1dab0*/  LDL R4, [R1+0x2c] ;  /* 0x00002c0001047983 */ /* 0x000ea20000100800 */
[----:B------:R-:W-:Y:S01]  /*1dac0*/  ISETP.NE.AND P1, PT, R3, 0x1, PT ;  /* 0x000000010300780c */ /* 0x000fe20003f25270 */
[----:B------:R-:W-:Y:S05]  /*1dad0*/  YIELD ;  /* 0x0000000000007946 */ /* 0x000fea0003800000 */
[----:B------:R-:W-:-:S04]  /*1dae0*/  SEL R229, RZ, 0x1, P1 ;  /* 0x00000001ffe57807 */ /* 0x000fc80000800000 */
[----:B------:R-:W-:Y:S02]  /*1daf0*/  LOP3.LUT R229, R8, R229, RZ, 0x3c, !PT ;  /* 0x000000e508e57212 */ /* 0x000fe400078e3cff */
[----:B--2---:R-:W-:-:S13]  /*1db00*/  ISETP.NE.AND P1, PT, R4, RZ, PT ;  /* 0x000000ff0400720c */ /* 0x004fda0003f25270 */
[----:B------:R-:W-:Y:S05]  /*1db10*/  @P1 BRA `(.L_x_6762) ;  /* 0x00000000003c1947 */ /* 0x000fea0003800000 */
[----:B------:R-:W-:Y:S05]  /*1db20*/  @!P0 BRA `(.L_x_6763) ;  /* 0x0000000000048947 */ /* 0x000fea0003800000 */
[----:B------:R-:W-:Y:S01]  /*1db30*/  BPT.TRAP 0x1 ;  /* 0x000000040000795c */ /* 0x000fe20000300000 */
.L_x_6763:
        /* <DEDUP_REMOVED lines=8> */
.L_x_6764:
[----:B------:R-:W-:Y:S04]  /*1dbc0*/  BSSY B0, `(.L_x_6762) ;  /* 0x0000004000007945 */ /* 0x000fe80003800000 */
[----:B-1----:R-:W-:Y:S05]  /*1dbd0*/  @P2 BRA `(.L_x_6765) ;  /* 0x0000000000082947 */ /* 0x002fea0003800000 */
[----:B------:R-:W1:Y:S02]  /*1dbe0*/  SYNCS.PHASECHK.TRANS64.TRYWAIT P2, [R5+URZ+0x33430], R4 ;  /* 0x03343004050075a7 */ /* 0x000e64000804017f */
[----:B-1----:R-:W-:Y:S05]  /*1dbf0*/  @!P2 BRA `(.L_x_6766) ;  /* 0x0000019c0090a947 */ /* 0x002fea0003800000 */
.L_x_6765:
[----:B------:R-:W-:Y:S05]  /*1dc00*/  BSYNC B0 ;  /* 0x0000000000007941 */ /* 0x000fea0003800000 */
.L_x_6762:
[----:B01----:R-:W0:Y:S01]  /*1dc10*/  S2R R4, SR_TID.X ;  /* 0x0000000000047919 */ /* 0x003e220000002100 */
[----:B------:R-:W-:Y:S01]  /*1dc20*/  VIADD R221, R3, 0x1 ;  /* 0x0000000103dd7836 */ /* 0x000fe20000000000 */
[----:B------:R-:W-:Y:S05]  /*1dc30*/  WARPSYNC.ALL ;  /* 0x0000000000007948 */ /* 0x000fea0003800000 */
[C---:B------:R-:W-:Y:S01]  /*1dc40*/  ISETP.NE.AND P2, PT, R221.reuse, 0x2, PT ;  /* 0x00000002dd00780c */ /* 0x040fe20003f45270 */
[----:B------:R-:W-:Y:S01]  /*1dc50*/  UMOV UR44, UR24 ;  /* 0x00000018002c7c82 */ /* 0x000fe20008000000 */
[----:B------:R-:W-:Y:S01]  /*1dc60*/  UMOV UR45, UR25 ;  /* 0x00000019002d7c82 */ /* 0x000fe20008000000 */
[----:B------:R-:W-:Y:S01]  /*1dc70*/  IMAD.MOV.U32 R121, RZ, RZ, -0x7fffffe0 ;  /* 0x80000020ff797424 */ /* 0x000fe200078e00ff */
[----:B------:R-:W-:Y:S01]  /*1dc80*/  SEL R221, R221, RZ, P2 ;  /* 0x000000ffdddd7207 */ /* 0x000fe20001000000 */
[----:B------:R-:W-:Y:S01]  /*1dc90*/  UMOV UR40, UR24 ;  /* 0x0000001800287c82 */ /* 0x000fe20008000000 */
[----:B------:R-:W-:Y:S01]  /*1dca0*/  UMOV UR41, UR25 ;  /* 0x0000001900297c82 */ /* 0x000fe20008000000 */
[----:B------:R-:W-:Y:S01]  /*1dcb0*/  MOV R7, 0x80000020 ;  /* 0x8000002000077802 */ /* 0x000fe20000000f00 */
[----:B------:R-:W-:Y:S01]  /*1dcc0*/  IMAD.MOV.U32 R15, RZ, RZ, -0x7fffffe0 ;  /* 0x80000020ff0f7424 */ /* 0x000fe200078e00ff */
[----:B------:R-:W-:Y:S01]  /*1dcd0*/  R2UR UR43, R121 ;  /* 0x00000000792b72ca */ /* 0x000fe200000e0000 */
[----:B------:R-:W-:Y:S01]  /*1dce0*/  UMOV UR32, UR24 ;  /* 0x0000001800207c82 */ /* 0x000fe20008000000 */
[----:B------:R-:W-:Y:S01]  /*1dcf0*/  R2UR UR27, R7 ;  /* 0x00000000071b72ca */ /* 0x000fe200000e0000 */
[----:B------:R-:W-:Y:S01]  /*1dd00*/  UMOV UR33, UR25 ;  /* 0x0000001900217c82 */ /* 0x000fe20008000000 */
[----:B------:R-:W-:Y:S01]  /*1dd10*/  R2UR UR35, R15 ;  /* 0x000000000f2372ca */ /* 0x000fe200000e0000 */
[----:B------:R-:W-:Y:S01]  /*1dd20*/  UMOV UR28, UR24 ;  /* 0x00000018001c7c82 */ /* 0x000fe20008000000 */
[----:B------:R-:W-:Y:S01]  /*1dd30*/  R2UR UR31, R121 ;  /* 0x00000000791f72ca */ /* 0x000fe200000e0000 */
[----:B------:R-:W-:Y:S01]  /*1dd40*/  UMOV UR29, UR25 ;  /* 0x00000019001d7c82 */ /* 0x000fe20008000000 */
[----:B------:R-:W-:Y:S01]  /*1dd50*/  R2UR UR7, R7 ;  /* 0x00000000070772ca */ /* 0x000fe200000e0000 */
[----:B------:R-:W-:-:S02]  /*1dd60*/  IMAD.MOV.U32 R15, RZ, RZ, -0x7fffffe0 ;  /* 0x80000020ff0f7424 */ /* 0x000fc400078e00ff */
[----:B------:R-:W-:Y:S01]  /*1dd70*/  IMAD.MOV.U32 R7, RZ, RZ, -0x7fffffe0 ;  /* 0x80000020ff077424 */ /* 0x000fe200078e00ff */
[----:B0-----:R-:W-:-:S04]  /*1dd80*/  SHF.R.U32.HI R4, RZ, 0x7, R4 ;  /* 0x00000007ff047819 */ /* 0x001fc80000011604 */
[----:B------:R-:W-:Y:S01]  /*1dd90*/  IADD3 R5, R4, 0x8, RZ ;  /* 0x0000000804057810 */ /* 0x000fe20007ffe0ff */
[----:B------:R-:W-:-:S04]  /*1dda0*/  IMAD R4, R221, 0x780, R13 ;  /* 0x00000780dd047824 */ /* 0x000fc800078e020d */
[----:B------:R0:W-:Y:S01]  /*1ddb0*/  BAR.SYNC.DEFER_BLOCKING R5, 0x100 ;  /* 0x000400050000751d */ /* 0x0001e20000010000 */
[C---:B------:R-:W-:Y:S01]  /*1ddc0*/  R2UR UR46, R4.reuse ;  /* 0x00000000042e72ca */ /* 0x040fe200000e0000 */
[C---:B------:R-:W-:Y:S02]  /*1ddd0*/  VIADD R120, R4.reuse, 0x80 ;  /* 0x0000008004787836 */ /* 0x040fe40000000000 */
[C---:B------:R-:W-:Y:S02]  /*1dde0*/  VIADD R6, R4.reuse, 0x100 ;  /* 0x0000010004067836 */ /* 0x040fe40000000000 */
[----:B------:R-:W-:Y:S01]  /*1ddf0*/  VIADD R14, R4, 0x180 ;  /* 0x00000180040e7836 */ /* 0x000fe20000000000 */
[----:B------:R-:W-:Y:S01]  /*1de00*/  R2UR UR42, R120 ;  /* 0x00000000782a72ca */ /* 0x000fe200000e0000 */
[----:B0-----:R-:W-:Y:S01]  /*1de10*/  IMAD.MOV.U32 R5, RZ, RZ, -0x7fffffe0 ;  /* 0x80000020ff057424 */ /* 0x001fe200078e00ff */
[----:B------:R-:W-:Y:S01]  /*1de20*/  R2UR UR26, R6 ;  /* 0x00000000061a72ca */ /* 0x000fe200000e0000 */
[----:B------:R-:W-:Y:S01]  /*1de30*/  VIADD R120, R4, 0x200 ;  /* 0x0000020004787836 */ /* 0x000fe20000000000 */
[----:B------:R-:W-:Y:S01]  /*1de40*/  R2UR UR34, R14 ;  /* 0x000000000e2272ca */ /* 0x000fe200000e0000 */
[C---:B------:R-:W-:Y:S01]  /*1de50*/  VIADD R6, R4.reuse, 0x2 ;  /* 0x0000000204067836 */ /* 0x040fe20000000000 */
[----:B------:R-:W-:Y:S01]  /*1de60*/  R2UR UR47, R5 ;  /* 0x00000000052f72ca */ /* 0x000fe200000e0000 */
[----:B------:R-:W-:Y:S01]  /*1de70*/  VIADD R14, R4, 0x82 ;  /* 0x00000082040e7836 */ /* 0x000fe20000000000 */
[----:B------:R-:W-:Y:S01]  /*1de80*/  R2UR UR30, R120 ;  /* 0x00000000781e72ca */ /* 0x000fe200000e0000 */
[----:B------:R-:W-:Y:S01]  /*1de90*/  IMAD.MOV.U32 R5, RZ, RZ, -0x7fffffe0 ;  /* 0x80000020ff057424 */ /* 0x000fe200078e00ff */
[----:B------:R-:W-:Y:S01]  /*1dea0*/  R2UR UR6, R6 ;  /* 0x00000000060672ca */ /* 0x000fe200000e0000 */
[----:B------:R-:W-:Y:S01]  /*1deb0*/  VIADD R6, R4, 0x102 ;  /* 0x0000010204067836 */ /* 0x000fe20000000000 */
[----:B------:R-:W-:-:S07]  /*1dec0*/  WARPGROUP.ARRIVE ;  /* 0x00000000000079c5 */ /* 0x000fce0000000000 */
        /* <DEDUP_REMOVED lines=14> */
[----:B------:R-:W-:Y:S02]  /*1dfb0*/  WARPGROUP.DEPBAR.LE gsb0, 0x0 ;  /* 0x00008000000079c5 */ /* 0x000fe40000010000 */
[----:B------:R-:W-:-:S06]  /*1dfc0*/  WARPGROUP.ARRIVE ;  /* 0x00000000000079c5 */ /* 0x000fcc0000000000 */
[----:B------:R-:W-:Y:S03]  /*1dfd0*/  QGMMA.64x32x32.F32.E4M3.E4M3 R152, gdesc[UR24], RZ, !UPT, gsb0 ;  /* 0x00600000189879f3 */ /* 0x000fe6000c0008ff */
[----:B------:R-:W-:Y:S02]  /*1dfe0*/  WARPGROUP.DEPBAR.LE gsb0, 0x0 ;  /* 0x00008000000079c5 */ /* 0x000fe40000010000 */
[----:B------:R-:W-:-:S06]  /*1dff0*/  WARPGROUP.ARRIVE ;  /* 0x00000000000079c5 */ /* 0x000fcc0000000000 */
[----:B------:R-:W-:Y:S01]  /*1e000*/  QGMMA.64x32x32.F32.E4M3.E4M3 R136, gdesc[UR32], RZ, !UPT, gsb0 ;  /* 0x00600000208879f3 */ /* 0x000fe2000c0008ff */
[----:B------:R-:W-:Y:S01]  /*1e010*/  UMOV UR32, UR4 ;  /* 0x0000000400207c82 */ /* 0x000fe20008000000 */
[----:B------:R-:W-:Y:S01]  /*1e020*/  UMOV UR33, UR5 ;  /* 0x0000000500217c82 */ /* 0x000fe20008000000 */
        /* <DEDUP_REMOVED lines=52> */
[----:B------:R-:W-:Y:S02]  /*1e370*/  R2UR UR46, R6 ;  /* 0x00000000062e72ca */ /* 0x000fe400000e0000 */
[----:B------:R-:W-:Y:S01]  /*1e380*/  R2UR UR47, R7 ;  /* 0x00000000072f72ca */ /* 0x000fe200000e0000 */
        /* <DEDUP_REMOVED lines=111> */
[C---:B------:R-:W-:Y:S01]  /*1ea80*/  VIADD R6, R4.reuse, 0x682 ;  /* 0x0000068204067836 */ /* 0x040fe20000000000 */
[----:B------:R-:W-:Y:S01]  /*1ea90*/  IADD3 R4, R4, 0x702, RZ ;  /* 0x0000070204047810 */ /* 0x000fe20007ffe0ff */
        /* <DEDUP_REMOVED lines=34> */
.L_x_6768:
[----:B------:R-:W-:Y:S01]  /*1ecc0*/  SHF.L.U32 R4, R8, 0x1f, RZ ;  /* 0x0000001f08047819 */ /* 0x000fe200000006ff */
[----:B------:R-:W-:-:S04]  /*1ecd0*/  IMAD R5, R3, 0x8, R18 ;  /* 0x0000000803057824 */ /* 0x000fc800078e0212 */
[----:B------:R0:W1:Y:S01]  /*1ece0*/  SYNCS.PHASECHK.TRANS64.TRYWAIT P1, [R5+URZ+0x33450], R4 ;  /* 0x03345004050075a7 */ /* 0x000062000802017f */
[----:B------:R-:W-:Y:S05]  /*1ecf0*/  @!P0 BRA `(.L_x_6769) ;  /* 0x0000000000048947 */ /* 0x000fea0003800000 */
[----:B------:R-:W-:Y:S01]  /*1ed00*/  BPT.TRAP 0x1 ;  /* 0x000000040000795c */ /* 0x000fe20000300000 */
.L_x_6769:
[----:B-1----:R-:W-:Y:S05]  /*1ed10*/  @P1 BRA `(.L_x_6767) ;  /* 0x0000000000081947 */ /* 0x002fea0003800000 */
[----:B------:R-:W1:Y:S02]  /*1ed20*/  SYNCS.PHASECHK.TRANS64.TRYWAIT P1, [R5+URZ+0x33450], R4 ;  /* 0x03345004050075a7 */ /* 0x000e64000802017f */
[----:B-1----:R-:W-:Y:S05]  /*1ed30*/  @!P1 BRA `(.L_x_6770) ;  /* 0x0000018c00549947 */ /* 0x002fea0003800000 */
.L_x_6767:
[----:B01----:R-:W-:Y:S01]  /*1ed40*/  VIADD R4, R18, 0x200 ;  /* 0x0000020012047836 */ /* 0x003fe20000000000 */
[----:B------:R-:W-:Y:S05]  /*1ed50*/  WARPSYNC.ALL ;  /* 0x0000000000007948 */ /* 0x000fea0003800000 */
[----:B------:R-:W-:Y:S01]  /*1ed60*/  SHF.R.U32.HI R4, RZ, 0x4, R4 ;  /* 0x00000004ff047819 */ /* 0x000fe20000011604 */
[----:B------:R-:W-:Y:S01]  /*1ed70*/  IMAD.MOV.U32 R5, RZ, RZ, -0x3ffffff0 ;  /* 0xc0000010ff057424 */ /* 0x000fe200078e00ff */
[----:B------:R-:W-:Y:S01]  /*1ed80*/  WARPGROUP.ARRIVE ;  /* 0x00000000000079c5 */ /* 0x000fe20000000000 */
[----:B------:R-:W-:Y:S01]  /*1ed90*/  IMAD.MOV.U32 R7, RZ, RZ, -0x3ffffff0 ;  /* 0xc0000010ff077424 */ /* 0x000fe200078e00ff */
[----:B------:R-:W-:-:S04]  /*1eda0*/  LOP3.LUT R4, R4, 0x3fff, RZ, 0xc0, !PT ;  /* 0x00003fff04047812 */ /* 0x000fc800078ec0ff */
[----:B------:R-:W0:Y:S01]  /*1edb0*/  S2R R8, SR_TID.X ;  /* 0x0000000000087919 */ /* 0x000e220000002100 */
[----:B------:R-:W-:Y:S01]  /*1edc0*/  R2UR UR7, R5 ;  /* 0x00000000050772ca */ /* 0x000fe200000e0000 */
[----:B------:R-:W-:Y:S01]  /*1edd0*/  IMAD.MOV.U32 R5, RZ, RZ, -0x3ffffff0 ;  /* 0xc0000010ff057424 */ /* 0x000fe200078e00ff */
[----:B------:R-:W-:-:S05]  /*1ede0*/  LOP3.LUT R4, R4, 0x10000, RZ, 0xfc, !PT ;  /* 0x0001000004047812 */ /* 0x000fca00078efcff */
[----:B------:R-:W-:-:S04]  /*1edf0*/  IMAD R4, R3, 0x780, R4 ;  /* 0x0000078003047824 */ /* 0x000fc800078e0204 */
[C---:B------:R-:W-:Y:S01]  /*1ee00*/  VIADD R6, R4.reuse, 0x180 ;  /* 0x0000018004067836 */ /* 0x040fe20000000000 */
[----:B------:R-:W-:-:S13]  /*1ee10*/  R2UR UR6, R4 ;  /* 0x00000000040672ca */ /* 0x000fda00000e0000 */
[----:B------:R-:W-:Y:S01]  /*1ee20*/  QGMMA.64x192x32.F32.E4M3.E4M3 R24, R216, gdesc[UR4], R24, gsb0 ;  /* 0x02e00004d8187df3 */ /* 0x000fe20008000818 */
[----:B------:R-:W-:Y:S02]  /*1ee30*/  R2UR UR6, R6 ;  /* 0x00000000060672ca */ /* 0x000fe400000e0000 */
[----:B------:R-:W-:Y:S01]  /*1ee40*/  R2UR UR7, R7 ;  /* 0x00000000070772ca */ /* 0x000fe200000e0000 */
[----:B------:R-:W-:Y:S01]  /*1ee50*/  IMAD.MOV.U32 R7, RZ, RZ, -0x3ffffff0 ;  /* 0xc0000010ff077424 */ /* 0x000fe200078e00ff */
[----:B------:R-:W-:Y:S02]  /*1ee60*/  IADD3 R6, R4, 0x300, RZ ;  /* 0x0000030004067810 */ /* 0x000fe40007ffe0ff */
[----:B0-----:R-:W-:Y:S01]  /*1ee70*/  SHF.R.U32.HI R8, RZ, 0x7, R8 ;  /* 0x00000007ff087819 */ /* 0x001fe20000011608 */
[----:B------:R-:W-:Y:S02]  /*1ee80*/  WARPGROUP.DEPBAR.LE gsb0, 0x0 ;  /* 0x00008000000079c5 */ /* 0x000fe40000010000 */
[----:B------:R-:W-:-:S10]  /*1ee90*/  WARPGROUP.ARRIVE ;  /* 0x00000000000079c5 */ /* 0x000fd40000000000 */
[----:B------:R-:W-:Y:S01]  /*1eea0*/  QGMMA.64x192x32.F32.E4M3.E4M3 R24, R212, gdesc[UR4], R24, gsb0 ;  /* 0x02e00004d4187df3 */ /* 0x000fe20008000818 */
[----:B------:R-:W-:Y:S01]  /*1eeb0*/  R2UR UR6, R6 ;  /* 0x00000000060672ca */ /* 0x000fe200000e0000 */
[C---:B------:R-:W-:Y:S01]  /*1eec0*/  VIADD R6, R4.reuse, 0x480 ;  /* 0x0000048004067836 */ /* 0x040fe20000000000 */
[----:B------:R-:W-:Y:S01]  /*1eed0*/  R2UR UR7, R7 ;  /* 0x00000000070772ca */ /* 0x000fe200000e0000 */
[----:B------:R-:W-:Y:S02]  /*1eee0*/  IMAD.MOV.U32 R7, RZ, RZ, -0x3ffffff0 ;  /* 0xc0000010ff077424 */ /* 0x000fe400078e00ff */
        /* <DEDUP_REMOVED lines=19> */
.L_x_6771:
[----:B------:R-:W2:Y:S01]  /*1f020*/  LDL R7, [R1+0x48] ;  /* 0x0000480001077983 */ /* 0x000ea20000100800 */
[----:B------:R-:W1:Y:S03]  /*1f030*/  LDC R5, c[0x0][0x448] ;  /* 0x00011200ff057b82 */ /* 0x000e660000000800 */
[----:B0-----:R-:W2:Y:S04]  /*1f040*/  LDL R4, [R1+0x5c] ;  /* 0x00005c0001047983 */ /* 0x001ea80000100800 */
[----:B------:R-:W3:Y:S04]  /*1f050*/  LDL R202, [R1+0x54] ;  /* 0x0000540001ca7983 */ /* 0x000ee80000100800 */
[----:B------:R-:W4:Y:S04]  /*1f060*/  LDL R201, [R1+0x50] ;  /* 0x0000500001c97983 */ /* 0x000f280000100800 */
[----:B------:R-:W4:Y:S01]  /*1f070*/  LDL R200, [R1+0x4c] ;  /* 0x00004c0001c87983 */ /* 0x000f220000100800 */
[----:B-1----:R-:W-:-:S13]  /*1f080*/  ISETP.NE.AND P1, PT, R5, 0x1, PT ;  /* 0x000000010500780c */ /* 0x002fda0003f25270 */
[----:B------:R-:W0:Y:S08]  /*1f090*/  @P1 LDC R6, c[0x0][0x44c] ;  /* 0x00011300ff061b82 */ /* 0x000e300000000800 */
[----:B------:R-:W1:Y:S01]  /*1f0a0*/  @P1 LDC R5, c[0x0][0x450] ;  /* 0x00011400ff051b82 */ /* 0x000e620000000800 */
[C---:B------:R-:W-:Y:S01]  /*1f0b0*/  FMUL.FTZ R8, R2.reuse, R187 ;  /* 0x000000bb02087220 */ /* 0x040fe20000410000 */
[C---:B------:R-:W-:Y:S01]  /*1f0c0*/  FMUL.FTZ R14, R2.reuse, R188 ;  /* 0x000000bc020e7220 */ /* 0x040fe20000410000 */
[C---:B------:R-:W-:Y:S01]  /*1f0d0*/  FMUL.FTZ R15, R2.reuse, R189 ;  /* 0x000000bd020f7220 */ /* 0x040fe20000410000 */
[----:B------:R-:W-:Y:S01]  /*1f0e0*/  FMUL.FTZ R187, R2, R194 ;  /* 0x000000c202bb7220 */ /* 0x000fe20000410000 */
[----:B------:R-:W-:-:S02]  /*1f0f0*/  IMAD R194, R0, -0xa0, RZ ;  /* 0xffffff6000c27824 */ /* 0x000fc400078e02ff */
[C---:B------:R-:W-:Y:S01]  /*1f100*/  FMUL.FTZ R21, R2.reuse, R190 ;  /* 0x000000be02157220 */ /* 0x040fe20000410000 */
[C---:B------:R-:W-:Y:S01]  /*1f110*/  FMUL.FTZ R189, R2.reuse, R196 ;  /* 0x000000c402bd7220 */ /* 0x040fe20000410000 */
[C---:B------:R-:W-:Y:S01]  /*1f120*/  FMUL.FTZ R190, R2.reuse, R197 ;  /* 0x000000c502be7220 */ /* 0x040fe20000410000 */
[----:B------:R-:W-:Y:S01]  /*1f130*/  MUFU.TANH R14, R14 ;  /* 0x0000000e000e7308 */ /* 0x000fe20000002400 */
[C---:B------:R-:W-:Y:S01]  /*1f140*/  FMUL.FTZ R168, R2.reuse, R168 ;  /* 0x000000a802a87220 */ /* 0x040fe20000410000 */
[C---:B------:R-:W-:Y:S01]  /*1f150*/  FMUL.FTZ R169, R2.reuse, R169 ;  /* 0x000000a902a97220 */ /* 0x040fe20000410000 */
[C---:B------:R-:W-:Y:S01]  /*1f160*/  FMUL.FTZ R172, R2.reuse, R172 ;  /* 0x000000ac02ac7220 */ /* 0x040fe20000410000 */
[----:B------:R-:W-:-:S04]  /*1f170*/  FMUL.FTZ R173, R2, R173 ;  /* 0x000000ad02ad7220 */ /* 0x000fc80000410000 */
[----:B------:R-:W-:Y:S01]  /*1f180*/  MUFU.TANH R15, R15 ;  /* 0x0000000f000f7308 */ /* 0x000fe20000002400 */
[C---:B------:R-:W-:Y:S01]  /*1f190*/  FMUL.FTZ R176, R2.reuse, R176 ;  /* 0x000000b002b07220 */ /* 0x040fe20000410000 */
[C---:B------:R-:W-:Y:S01]  /*1f1a0*/  FMUL.FTZ R177, R2.reuse, R177 ;  /* 0x000000b102b17220 */ /* 0x040fe20000410000 */
[C---:B------:R-:W-:Y:S01]  /*1f1b0*/  FMUL.FTZ R180, R2.reuse, R180 ;  /* 0x000000b402b47220 */ /* 0x040fe20000410000 */
[----:B------:R-:W-:-:S04]  /*1f1c0*/  FMUL.FTZ R181, R2, R181 ;  /* 0x000000b502b57220 */ /* 0x000fc80000410000 */
[----:B------:R-:W-:Y:S08]  /*1f1d0*/  MUFU.TANH R189, R189 ;  /* 0x000000bd00bd7308 */ /* 0x000ff00000002400 */
[----:B------:R-:W-:Y:S01]  /*1f1e0*/  MUFU.TANH R190, R190 ;  /* 0x000000be00be7308 */ /* 0x000fe20000002400 */
[C---:B------:R-:W-:Y:S01]  /*1f1f0*/  FMUL.FTZ R152, R2.reuse, R152 ;  /* 0x0000009802987220 */ /* 0x040fe20000410000 */
[C---:B------:R-:W-:Y:S01]  /*1f200*/  FMUL.FTZ R153, R2.reuse, R153 ;  /* 0x0000009902997220 */ /* 0x040fe20000410000 */
[C---:B------:R-:W-:Y:S01]  /*1f210*/  FMUL.FTZ R156, R2.reuse, R156 ;  /* 0x0000009c029c7220 */ /* 0x040fe20000410000 */
[----:B------:R-:W-:-:S04]  /*1f220*/  FMUL.FTZ R157, R2, R157 ;  /* 0x0000009d029d7220 */ /* 0x000fc80000410000 */
[----:B------:R-:W-:Y:S08]  /*1f230*/  MUFU.TANH R168, R168 ;  /* 0x000000a800a87308 */ /* 0x000ff00000002400 */
[----:B------:R-:W-:Y:S08]  /*1f240*/  MUFU.TANH R169, R169 ;  /* 0x000000a900a97308 */ /* 0x000ff00000002400 */
        /* <DEDUP_REMOVED lines=34> */
[----:B--2---:R-:W-:-:S04]  /*1f470*/  IMAD.IADD R4, R4, 0x1, R7 ;  /* 0x0000000104047824 */ /* 0x004fc800078e0207 */
[----:B0-----:R-:W-:-:S04]  /*1f480*/  @P1 IMAD.HI.U32 R6, R4, R6, RZ ;  /* 0x0000000604061227 */ /* 0x001fc800078e00ff */
[C---:B------:R-:W-:Y:S01]  /*1f490*/  FMUL.FTZ R7, R2.reuse, R186 ;  /* 0x000000ba02077220 */ /* 0x040fe20000410000 */
[----:B-1----:R-:W-:Y:S01]  /*1f4a0*/  @P1 SHF.R.U32.HI R4, RZ, R5, R6 ;  /* 0x00000005ff041219 */ /* 0x002fe20000011606 */
[----:B------:R-:W-:-:S04]  /*1f4b0*/  FMUL.FTZ R186, R2, R193 ;  /* 0x000000c102ba7220 */ /* 0x000fc80000410000 */
[----:B------:R-:W0:Y:S01]  /*1f4c0*/  SHFL.IDX PT, R193, R4, RZ, 0x1c1f ;  /* 0x001c1fff04c17589 */ /* 0x000e2200000e0000 */
[C---:B------:R-:W-:Y:S01]  /*1f4d0*/  FMUL.FTZ R5, R2.reuse, R184 ;  /* 0x000000b802057220 */ /* 0x040fe20000410000 */
[C---:B------:R-:W-:Y:S01]  /*1f4e0*/  FMUL.FTZ R6, R2.reuse, R185 ;  /* 0x000000b902067220 */ /* 0x040fe20000410000 */
[----:B------:R-:W-:Y:S01]  /*1f4f0*/  FMUL.FTZ R185, R2, R192 ;  /* 0x000000c002b97220 */ /* 0x000fe20000410000 */
[----:B---3--:R-:W-:-:S03]  /*1f500*/  IADD3 R194, -R202, 0x1, R194 ;  /* 0x00000001cac27810 */ /* 0x008fc60007ffe1c2 */
[----:B------:R-:W1:Y:S01]  /*1f510*/  MUFU.TANH R5, R5 ;  /* 0x0000000500057308 */ /* 0x000e620000002400 */
[----:B----4-:R-:W-:-:S07]  /*1f520*/  IADD3 R194, -R200, R194, R201 ;  /* 0x000000c2c8c27210 */ /* 0x010fce0007ffe1c9 */
[----:B------:R-:W2:Y:S08]  /*1f530*/  MUFU.TANH R6, R6 ;  /* 0x0000000600067308 */ /* 0x000eb00000002400 */
[----:B------:R-:W3:Y:S01]  /*1f540*/  MUFU.TANH R185, R185 ;  /* 0x000000b900b97308 */ /* 0x000ee20000002400 */
[----:B0-----:R-:W-:-:S07]  /*1f550*/  IADD3 R193, R194, R193, RZ ;  /* 0x000000c1c2c17210 */ /* 0x001fce0007ffe0ff */
[----:B------:R-:W0:Y:S01]  /*1f560*/  MUFU.TANH R186, R186 ;  /* 0x000000ba00ba7308 */ /* 0x000e220000002400 */
[C---:B------:R-:W-:Y:S02]  /*1f570*/  ISETP.GT.AND P2, PT, R193.reuse, RZ, PT ;  /* 0x000000ffc100720c */ /* 0x040fe40003f44270 */
[C---:B------:R-:W-:Y:S02]  /*1f580*/  ISETP.GT.AND P3, PT, R193.reuse, 0x1, PT ;  /* 0x00000001c100780c */ /* 0x040fe40003f64270 */
[C---:B------:R-:W-:Y:S02]  /*1f590*/  ISETP.GT.AND P4, PT, R193.reuse, 0x8, PT ;  /* 0x00000008c100780c */ /* 0x040fe40003f84270 */
[----:B------:R-:W-:Y:S02]  /*1f5a0*/  ISETP.GT.AND P1, PT, R193, 0x9, PT ;  /* 0x00000009c100780c */ /* 0x000fe40003f24270 */
[----:B-1----:R-:W-:Y:S02]  /*1f5b0*/  FSEL R5, R5, -INF , P2 ;  /* 0xff80000005057808 */ /* 0x002fe40001000000 */
[----:B--2---:R-:W-:-:S02]  /*1f5c0*/  FSEL R6, R6, -INF , P3 ;  /* 0xff80000006067808 */ /* 0x004fc40001800000 */
[----:B------:R-:W-:Y:S02]  /*1f5d0*/  FSEL R14, R14, -INF , P4 ;  /* 0xff8000000e0e7808 */ /* 0x000fe40002000000 */
[----:B------:R-:W-:Y:S02]  /*1f5e0*/  FSEL R15, R15, -INF , P1 ;  /* 0xff8000000f0f7808 */ /* 0x000fe40000800000 */
[C---:B------:R-:W-:Y:S02]  /*1f5f0*/  ISETP.GT.AND P2, PT, R193.reuse, 0x10, PT ;  /* 0x00000010c100780c */ /* 0x040fe40003f44270 */
[C---:B------:R-:W-:Y:S02]  /*1f600*/  ISETP.GT.AND P3, PT, R193.reuse, 0x11, PT ;  /* 0x00000011c100780c */ /* 0x040fe40003f64270 */
[C---:B------:R-:W-:Y:S02]  /*1f610*/  ISETP.GT.AND P4, PT, R193.reuse, 0x18, PT ;  /* 0x00000018c100780c */ /* 0x040fe40003f84270 */
[----:B------:R-:W-:-:S02]  /*1f620*/  ISETP.GT.AND P1, PT, R193, 0x19, PT ;  /* 0x00000019c100780c */ /* 0x000fc40003f24270 */
[----:B---3--:R-:W-:Y:S02]  /*1f630*/  FSEL R185, R185, -INF , P2 ;  /* 0xff800000b9b97808 */ /* 0x008fe40001000000 */
[----:B0-----:R-:W-:Y:S02]  /*1f640*/  FSEL R186, R186, -INF , P3 ;  /* 0xff800000baba7808 */ /* 0x001fe40001800000 */
[----:B------:R-:W-:Y:S02]  /*1f650*/  FSEL R189, R189, -INF , P4 ;  /* 0xff800000bdbd7808 */ /* 0x000fe40002000000 */
[----:B------:R-:W-:Y:S02]  /*1f660*/  FSEL R190, R190, -INF , P1 ;  /* 0xff800000bebe7808 */ /* 0x000fe40000800000 */
[C---:B------:R-:W-:Y:S02]  /*1f670*/  ISETP.GT.AND P2, PT, R193.reuse, 0x20, PT ;  /* 0x00000020c100780c */ /* 0x040fe40003f44270 */
[----:B------:R-:W-:-:S02]  /*1f680*/  ISETP.GT.AND P3, PT, R193, 0x21, PT ;  /* 0x00000021c100780c */ /* 0x000fc40003f64270 */
[C---:B------:R-:W-:Y:S02]  /*1f690*/  ISETP.GT.AND P4, PT, R193.reuse, 0x28, PT ;  /* 0x00000028c100780c */ /* 0x040fe40003f84270 */
[----:B------:R-:W-:Y:S02]  /*1f6a0*/  ISETP.GT.AND P1, PT, R193, 0x29, PT ;  /* 0x00000029c100780c */ /* 0x000fe40003f24270 */
[----:B------:R-:W-:Y:S02]  /*1f6b0*/  FSEL R168, R168, -INF , P2 ;  /* 0xff800000a8a87808 */ /* 0x000fe40001000000 */
[----:B------:R-:W-:Y:S02]  /*1f6c0*/  FSEL R169, R169, -INF , P3 ;  /* 0xff800000a9a97808 */ /* 0x000fe40001800000 */
[----:B------:R-:W-:Y:S02]  /*1f6d0*/  FSEL R172, R172, -INF , P4 ;  /* 0xff800000acac7808 */ /* 0x000fe40002000000 */
[----:B------:R-:W-:-:S02]  /*1f6e0*/  FSEL R173, R173, -INF , P1 ;  /* 0xff800000adad7808 */ /* 0x000fc40000800000 */
[C---:B------:R-:W-:Y:S02]  /*1f6f0*/  ISETP.GT.AND P2, PT, R193.reuse, 0x30, PT ;  /* 0x00000030c100780c */ /* 0x040fe40003f44270 */
[C---:B------:R-:W-:Y:S02]  /*1f700*/  ISETP.GT.AND P3, PT, R193.reuse, 0x31, PT ;  /* 0x00000031c100780c */ /* 0x040fe40003f64270 */
[C---:B------:R-:W-:Y:S02]  /*1f710*/  ISETP.GT.AND P4, PT, R193.reuse, 0x38, PT ;  /* 0x00000038c100780c */ /* 0x040fe40003f84270 */
[----:B------:R-:W-:Y:S02]  /*1f720*/  ISETP.GT.AND P1, PT, R193, 0x39, PT ;  /* 0x00000039c100780c */ /* 0x000fe40003f24270 */
[----:B------:R-:W-:Y:S02]  /*1f730*/  FSEL R176, R176, -INF , P2 ;  /* 0xff800000b0b07808 */ /* 0x000fe40001000000 */
[----:B------:R-:W-:-:S02]  /*1f740*/  FSEL R177, R177, -INF , P3 ;  /* 0xff800000b1b17808 */ /* 0x000fc40001800000 */
[----:B------:R-:W-:Y:S02]  /*1f750*/  FSEL R180, R180, -INF , P4 ;  /* 0xff800000b4b47808 */ /* 0x000fe40002000000 */
[----:B------:R-:W-:Y:S02]  /*1f760*/  FSEL R181, R181, -INF , P1 ;  /* 0xff800000b5b57808 */ /* 0x000fe40000800000 */
[C---:B------:R-:W-:Y:S02]  /*1f770*/  ISETP.GT.AND P2, PT, R193.reuse, 0x40, PT ;  /* 0x00000040c100780c */ /* 0x040fe40003f44270 */
[C---:B------:R-:W-:Y:S02]  /*1f780*/  ISETP.GT.AND P3, PT, R193.reuse, 0x41, PT ;  /* 0x00000041c100780c */ /* 0x040fe40003f64270 */
[C---:B------:R-:W-:Y:S02]  /*1f790*/  ISETP.GT.AND P4, PT, R193.reuse, 0x48, PT ;  /* 0x00000048c100780c */ /* 0x040fe40003f84270 */
[----:B------:R-:W-:Y:S01]  /*1f7a0*/  ISETP.GT.AND P1, PT, R193, 0x49, PT ;  /* 0x00000049c100780c */ /* 0x000fe20003f24270 */
[----:B------:R-:W0:Y:S01]  /*1f7b0*/  MUFU.TANH R144, R144 ;  /* 0x0000009000907308 */ /* 0x000e220000002400 */
[----:B------:R-:W-:-:S02]  /*1f7c0*/  FSEL R152, R152, -INF , P2 ;  /* 0xff80000098987808 */ /* 0x000fc40001000000 */
[----:B------:R-:W-:Y:S02]  /*1f7d0*/  FSEL R153, R153, -INF , P3 ;  /* 0xff80000099997808 */ /* 0x000fe40001800000 */
[----:B------:R-:W-:-:S03]  /*1f7e0*/  FSEL R156, R156, -INF , P4 ;  /* 0xff8000009c9c7808 */ /* 0x000fc60002000000 */
[----:B------:R-:W1:Y:S01]  /*1f7f0*/  MUFU.TANH R145, R145 ;  /* 0x0000009100917308 */ /* 0x000e620000002400 */
[----:B------:R-:W-:Y:S02]  /*1f800*/  FSEL R157, R157, -INF , P1 ;  /* 0xff8000009d9d7808 */ /* 0x000fe40000800000 */
[C---:B------:R-:W-:Y:S02]  /*1f810*/  ISETP.GT.AND P2, PT, R193.reuse, 0x50, PT ;  /* 0x00000050c100780c */ /* 0x040fe40003f44270 */
[----:B------:R-:W-:-:S03]  /*1f820*/  ISETP.GT.AND P3, PT, R193, 0x51, PT ;  /* 0x00000051c100780c */ /* 0x000fc60003f64270 */
[----:B------:R-:W2:Y:S01]  /*1f830*/  MUFU.TANH R148, R148 ;  /* 0x0000009400947308 */ /* 0x000ea20000002400 */
[C---:B------:R-:W-:Y:S02]  /*1f840*/  ISETP.GT.AND P4, PT, R193.reuse, 0x58, PT ;  /* 0x00000058c100780c */ /* 0x040fe40003f84270 */
[----:B------:R-:W-:-:S05]  /*1f850*/  ISETP.GT.AND P1, PT, R193, 0x59, PT ;  /* 0x00000059c100780c */ /* 0x000fca0003f24270 */
[----:B------:R-:W3:Y:S01]  /*1f860*/  MUFU.TANH R149, R149 ;  /* 0x0000009500957308 */ /* 0x000ee20000002400 */
[----:B------:R-:W-:Y:S02]  /*1f870*/  FSEL R160, R160, -INF , P2 ;  /* 0xff800000a0a07808 */ /* 0x000fe40001000000 */
[----:B------:R-:W-:Y:S02]  /*1f880*/  FSEL R161, R161, -INF , P3 ;  /* 0xff800000a1a17808 */ /* 0x000fe40001800000 */
[----:B------:R-:W-:-:S03]  /*1f890*/  FSEL R164, R164, -INF , P4 ;  /* 0xff800000a4a47808 */ /* 0x000fc60002000000 */
[----:B------:R-:W4:Y:S01]  /*1f8a0*/  MUFU.TANH R120, R120 ;  /* 0x0000007800787308 */ /* 0x000f220000002400 */
[----:B------:R-:W-:Y:S02]  /*1f8b0*/  FSEL R165, R165, -INF , P1 ;  /* 0xff800000a5a57808 */ /* 0x000fe40000800000 */
[C---:B------:R-:W-:Y:S02]  /*1f8c0*/  ISETP.GT.AND P2, PT, R193.reuse, 0x60, PT ;  /* 0x00000060c100780c */ /* 0x040fe40003f44270 */
[----:B------:R-:W-:-:S03]  /*1f8d0*/  ISETP.GT.AND P3, PT, R193, 0x61, PT ;  /* 0x00000061c100780c */ /* 0x000fc60003f64270 */
[----:B------:R-:W5:Y:S01]  /*1f8e0*/  MUFU.TANH R121, R121 ;  /* 0x0000007900797308 */ /* 0x000f620000002400 */
[C---:B------:R-:W-:Y:S02]  /*1f8f0*/  ISETP.GT.AND P4, PT, R193.reuse, 0x68, PT ;  /* 0x00000068c100780c */ /* 0x040fe40003f84270 */
[----:B------:R-:W-:-:S05]  /*1f900*/  ISETP.GT.AND P1, PT, R193, 0x69, PT ;  /* 0x00000069c100780c */ /* 0x000fca0003f24270 */
[----:B------:R-:W5:Y:S01]  /*1f910*/  MUFU.TANH R124, R124 ;  /* 0x0000007c007c7308 */ /* 0x000f620000002400 */
[----:B------:R-:W-:-:S07]  /*1f920*/  FSEL R136, R136, -INF , P2 ;  /* 0xff80000088887808 */ /* 0x000fce0001000000 */
[----:B------:R-:W5:Y:S01]  /*1f930*/  MUFU.TANH R125, R125 ;  /* 0x0000007d007d7308 */ /* 0x000f620000002400 */
[----:B------:R-:W-:Y:S02]  /*1f940*/  FSEL R137, R137, -INF , P3 ;  /* 0xff80000089897808 */ /* 0x000fe40001800000 */
[----:B------:R-:W-:Y:S02]  /*1f950*/  FSEL R140, R140, -INF , P4 ;  /* 0xff8000008c8c7808 */ /* 0x000fe40002000000 */
[----:B------:R-:W-:Y:S02]  /*1f960*/  FSEL R141, R141, -INF , P1 ;  /* 0xff8000008d8d7808 */ /* 0x000fe40000800000 */
[C---:B------:R-:W-:Y:S02]  /*1f970*/  ISETP.GT.AND P2, PT, R193.reuse, 0x70, PT ;  /* 0x00000070c100780c */ /* 0x040fe40003f44270 */
[C---:B------:R-:W-:Y:S02]  /*1f980*/  ISETP.GT.AND P3, PT, R193.reuse, 0x71, PT ;  /* 0x00000071c100780c */ /* 0x040fe40003f64270 */
[----:B------:R-:W-:-:S02]  /*1f990*/  ISETP.GT.AND P4, PT, R193, 0x78, PT ;  /* 0x00000078c100780c */ /* 0x000fc40003f84270 */
[----:B------:R-:W-:Y:S02]  /*1f9a0*/  ISETP.GT.AND P1, PT, R193, 0x79, PT ;  /* 0x00000079c100780c */ /* 0x000fe40003f24270 */
[----:B0-----:R-:W-:Y:S02]  /*1f9b0*/  FSEL R144, R144, -INF , P2 ;  /* 0xff80000090907808 */ /* 0x001fe40001000000 */
[----:B-1----:R-:W-:Y:S02]  /*1f9c0*/  FSEL R145, R145, -INF , P3 ;  /* 0xff80000091917808 */ /* 0x002fe40001800000 */
[----:B--2---:R-:W-:Y:S02]  /*1f9d0*/  FSEL R148, R148, -INF , P4 ;  /* 0xff80000094947808 */ /* 0x004fe40002000000 */
[----:B---3--:R-:W-:Y:S02]  /*1f9e0*/  FSEL R149, R149, -INF , P1 ;  /* 0xff80000095957808 */ /* 0x008fe40000800000 */
[----:B------:R-:W-:-:S02]  /*1f9f0*/  ISETP.GT.AND P2, PT, R193, 0x80, PT ;  /* 0x00000080c100780c */ /* 0x000fc40003f44270 */
[C---:B------:R-:W-:Y:S02]  /*1fa00*/  ISETP.GT.AND P3, PT, R193.reuse, 0x81, PT ;  /* 0x00000081c100780c */ /* 0x040fe40003f64270 */
[C---:B------:R-:W-:Y:S02]  /*1fa10*/  ISETP.GT.AND P4, PT, R193.reuse, 0x88, PT ;  /* 0x00000088c100780c */ /* 0x040fe40003f84270 */
[----:B------:R-:W-:Y:S02]  /*1fa20*/  ISETP.GT.AND P1, PT, R193, 0x89, PT ;  /* 0x00000089c100780c */ /* 0x000fe40003f24270 */
[----:B----4-:R-:W-:Y:S02]  /*1fa30*/  FSEL R120, R120, -INF , P2 ;  /* 0xff80000078787808 */ /* 0x010fe40001000000 */
[----:B-----5:R-:W-:Y:S02]  /*1fa40*/  FSEL R121, R121, -INF , P3 ;  /* 0xff80000079797808 */ /* 0x020fe40001800000 */
[----:B------:R-:W-:-:S02]  /*1fa50*/  FSEL R124, R124, -INF , P4 ;  /* 0xff8000007c7c7808 */ /* 0x000fc40002000000 */
[----:B------:R-:W-:Y:S02]  /*1fa60*/  FSEL R125, R125, -INF , P1 ;  /* 0xff8000007d7d7808 */ /* 0x000fe40000800000 */
[C---:B------:R-:W-:Y:S02]  /*1fa70*/  ISETP.GT.AND P2, PT, R193.reuse, 0x90, PT ;  /* 0x00000090c100780c */ /* 0x040fe40003f44270 */
[C---:B------:R-:W-:Y:S02]  /*1fa80*/  ISETP.GT.AND P3, PT, R193.reuse, 0x91, PT ;  /* 0x00000091c100780c */ /* 0x040fe40003f64270 */
[C---:B------:R-:W-:Y:S02]  /*1fa90*/  ISETP.GT.AND P4, PT, R193.reuse, 0x98, PT ;  /* 0x00000098c100780c */ /* 0x040fe40003f84270 */
[----:B------:R-:W-:Y:S02]  /*1faa0*/  ISETP.GT.AND P1, PT, R193, 0x99, PT ;  /* 0x00000099c100780c */ /* 0x000fe40003f24270 */
        /* <DEDUP_REMOVED lines=16> */
[----:B------:R-:W0:Y:S03]  /*1fbb0*/  SHFL.IDX PT, R4, R4, 0x1, 0x1c1f ;  /* 0x003c1f0004047f89 */ /* 0x000e2600000e0000 */
[----:B------:R-:W-:-:S04]  /*1fbc0*/  FMNMX.FTZ R193, R152, R193, !PT ;  /* 0x000000c198c17209 */ /* 0x000fc80007810000 */
[----:B------:R-:W-:-:S04]  /*1fbd0*/  FMNMX.FTZ R193, R153, R193, !PT ;  /* 0x000000c199c17209 */ /* 0x000fc80007810000 */
[----:B------:R-:W-:-:S04]  /*1fbe0*/  FMNMX.FTZ R193, R156, R193, !PT ;  /* 0x000000c19cc17209 */ /* 0x000fc80007810000 */
[----:B------:R-:W-:Y:S01]  /*1fbf0*/  FMNMX.FTZ R193, R157, R193, !PT ;  /* 0x000000c19dc17209 */ /* 0x000fe20007810000 */
[C---:B------:R-:W-:Y:S01]  /*1fc00*/  FMUL.FTZ R128, R2.reuse, R128 ;  /* 0x0000008002807220 */ /* 0x040fe20000410000 */
[----:B------:R-:W-:Y:S02]  /*1fc10*/  FMUL.FTZ R129, R2, R129 ;  /* 0x0000008102817220 */ /* 0x000fe40000410000 */
[----:B------:R-:W-:Y:S01]  /*1fc20*/  FMNMX.FTZ R193, R160, R193, !PT ;  /* 0x000000c1a0c17209 */ /* 0x000fe20007810000 */
[----:B------:R-:W-:-:S03]  /*1fc30*/  FMUL.FTZ R132, R2, R132 ;  /* 0x0000008402847220 */ /* 0x000fc60000410000 */
[----:B------:R-:W-:Y:S01]  /*1fc40*/  FMNMX.FTZ R193, R161, R193, !PT ;  /* 0x000000c1a1c17209 */ /* 0x000fe20007810000 */
[----:B------:R-:W1:Y:S01]  /*1fc50*/  MUFU.TANH R128, R128 ;  /* 0x0000008000807308 */ /* 0x000e620000002400 */
[----:B0-----:R-:W-:Y:S02]  /*1fc60*/  IMAD.IADD R4, R194, 0x1, R4 ;  /* 0x00000001c2047824 */ /* 0x001fe400078e0204 */
[----:B------:R-:W-:Y:S01]  /*1fc70*/  FMUL.FTZ R194, R2, R133 ;  /* 0x0000008502c27220 */ /* 0x000fe20000410000 */
[----:B------:R-:W-:Y:S01]  /*1fc80*/  FMNMX.FTZ R193, R164, R193, !PT ;  /* 0x000000c1a4c17209 */ /* 0x000fe20007810000 */
[----:B------:R-:W-:-:S03]  /*1fc90*/  FMUL.FTZ R184, R2, R191 ;  /* 0x000000bf02b87220 */ /* 0x000fc60000410000 */
[----:B------:R-:W0:Y:S01]  /*1fca0*/  MUFU.TANH R129, R129 ;  /* 0x0000008100817308 */ /* 0x000e220000002400 */
[C---:B------:R-:W-:Y:S01]  /*1fcb0*/  FMUL.FTZ R188, R2.reuse, R195 ;  /* 0x000000c302bc7220 */ /* 0x040fe20000410000 */
[C---:B------:R-:W-:Y:S01]  /*1fcc0*/  FMUL.FTZ R191, R2.reuse, R198 ;  /* 0x000000c602bf7220 */ /* 0x040fe20000410000 */
[----:B------:R-:W-:Y:S01]  /*1fcd0*/  FMUL.FTZ R133, R2, R126 ;  /* 0x0000007e02857220 */ /* 0x000fe20000410000 */
[----:B------:R-:W-:-:S04]  /*1fce0*/  FMNMX.FTZ R193, R165, R193, !PT ;  /* 0x000000c1a5c17209 */ /* 0x000fc80007810000 */
[----:B------:R-:W2:Y:S01]  /*1fcf0*/  MUFU.TANH R132, R132 ;  /* 0x0000008400847308 */ /* 0x000ea20000002400 */
[----:B------:R-:W-:Y:S01]  /*1fd00*/  FMNMX.FTZ R193, R136, R193, !PT ;  /* 0x000000c188c17209 */ /* 0x000fe20007810000 */
[C---:B------:R-:W-:Y:S01]  /*1fd10*/  FMUL.FTZ R192, R2.reuse, R199 ;  /* 0x000000c702c07220 */ /* 0x040fe20000410000 */
[C---:B------:R-:W-:Y:S01]  /*1fd20*/  FMUL.FTZ R170, R2.reuse, R170 ;  /* 0x000000aa02aa7220 */ /* 0x040fe20000410000 */
[----:B------:R-:W-:-:S04]  /*1fd30*/  FMUL.FTZ R171, R2, R171 ;  /* 0x000000ab02ab7220 */ /* 0x000fc80000410000 */
[----:B------:R-:W-:Y:S01]  /*1fd40*/  MUFU.TANH R7, R7 ;  /* 0x0000000700077308 */ /* 0x000fe20000002400 */
[----:B------:R-:W-:-:S07]  /*1fd50*/  FMUL.FTZ R174, R2, R174 ;  /* 0x000000ae02ae7220 */ /* 0x000fce0000410000 */
[----:B------:R-:W-:Y:S01]  /*1fd60*/  MUFU.TANH R8, R8 ;  /* 0x0000000800087308 */ /* 0x000fe20000002400 */
[----:B------:R-:W-:-:S07]  /*1fd70*/  FMNMX.FTZ R193, R137, R193, !PT ;  /* 0x000000c189c17209 */ /* 0x000fce0007810000 */
[----:B------:R-:W-:Y:S08]  /*1fd80*/  MUFU.TANH R21, R21 ;  /* 0x0000001500157308 */ /* 0x000ff00000002400 */
[----:B------:R-:W3:Y:S01]  /*1fd90*/  MUFU.TANH R126, R194 ;  /* 0x000000c2007e7308 */ /* 0x000ee20000002400 */
[C---:B------:R-:W-:Y:S01]  /*1fda0*/  FMUL.FTZ R175, R2.reuse, R175 ;  /* 0x000000af02af7220 */ /* 0x040fe20000410000 */
[C---:B------:R-:W-:Y:S01]  /*1fdb0*/  FMUL.FTZ R178, R2.reuse, R178 ;  /* 0x000000b202b27220 */ /* 0x040fe20000410000 */
[C---:B------:R-:W-:Y:S01]  /*1fdc0*/  FMUL.FTZ R179, R2.reuse, R179 ;  /* 0x000000b302b37220 */ /* 0x040fe20000410000 */
[----:B------:R-:W-:-:S04]  /*1fdd0*/  FMUL.FTZ R182, R2, R182 ;  /* 0x000000b602b67220 */ /* 0x000fc80000410000 */
[----:B------:R-:W4:Y:S01]  /*1fde0*/  MUFU.TANH R184, R184 ;  /* 0x000000b800b87308 */ /* 0x000f220000002400 */
[----:B------:R-:W-:-:S07]  /*1fdf0*/  FMNMX.FTZ R193, R140, R193, !PT ;  /* 0x000000c18cc17209 */ /* 0x000fce0007810000 */
[----:B------:R-:W5:Y:S01]  /*1fe00*/  MUFU.TANH R187, R187 ;  /* 0x000000bb00bb7308 */ /* 0x000f620000002400 */
[----:B-1----:R-:W-:-:S07]  /*1fe10*/  FSEL R128, R128, -INF , P2 ;  /* 0xff80000080807808 */ /* 0x002fce0001000000 */
[----:B------:R-:W1:Y:S01]  /*1fe20*/  MUFU.TANH R188, R188 ;  /* 0x000000bc00bc7308 */ /* 0x000e620000002400 */
[----:B0-----:R-:W-:-:S07]  /*1fe30*/  FSEL R129, R129, -INF , P3 ;  /* 0xff80000081817808 */ /* 0x001fce0001800000 */
[----:B------:R-:W0:Y:S01]  /*1fe40*/  MUFU.TANH R191, R191 ;  /* 0x000000bf00bf7308 */ /* 0x000e220000002400 */
[----:B--2---:R-:W-:Y:S01]  /*1fe50*/  FSEL R132, R132, -INF , P4 ;  /* 0xff80000084847808 */ /* 0x004fe20002000000 */
[----:B------:R-:W-:Y:S01]  /*1fe60*/  FMUL.FTZ R183, R2, R183 ;  /* 0x000000b702b77220 */ /* 0x000fe20000410000 */
[----:B------:R-:W-:Y:S01]  /*1fe70*/  ISETP.GT.AND P2, PT, R4, RZ, PT ;  /* 0x000000ff0400720c */ /* 0x000fe20003f44270 */
[----:B------:R-:W-:Y:S01]  /*1fe80*/  FMUL.FTZ R154, R2, R154 ;  /* 0x0000009a029a7220 */ /* 0x000fe20000410000 */
[----:B------:R-:W-:-:S03]  /*1fe90*/  ISETP.GT.AND P3, PT, R4, 0x1, PT ;  /* 0x000000010400780c */ /* 0x000fc60003f64270 */
[----:B------:R-:W2:Y:S01]  /*1fea0*/  MUFU.TANH R192, R192 ;  /* 0x000000c000c07308 */ /* 0x000ea20000002400 */
[----:B------:R-:W-:Y:S01]  /*1feb0*/  ISETP.GT.AND P4, PT, R4, 0x8, PT ;  /* 0x000000080400780c */ /* 0x000fe20003f84270 */
[C---:B------:R-:W-:Y:S01]  /*1fec0*/  FMUL.FTZ R155, R2.reuse, R155 ;  /* 0x0000009b029b7220 */ /* 0x040fe20000410000 */
[----:B------:R-:W-:-:S05]  /*1fed0*/  FMUL.FTZ R158, R2, R158 ;  /* 0x0000009e029e7220 */ /* 0x000fca0000410000 */
[----:B------:R-:W2:Y:S01]  /*1fee0*/  MUFU.TANH R170, R170 ;  /* 0x000000aa00aa7308 */ /* 0x000ea20000002400 */
[----:B------:R-:W-:-:S07]  /*1fef0*/  FMNMX.FTZ R193, R141, R193, !PT ;  /* 0x000000c18dc17209 */ /* 0x000fce0007810000 */
[----:B------:R-:W2:Y:S01]  /*1ff00*/  MUFU.TANH R171, R171 ;  /* 0x000000ab00ab7308 */ /* 0x000ea20000002400 */
[----:B---3--:R-:W-:-:S07]  /*1ff10*/  FSEL R126, R126, -INF , P1 ;  /* 0xff8000007e7e7808 */ /* 0x008fce0000800000 */
[----:B------:R-:W3:Y:S01]  /*1ff20*/  MUFU.TANH R174, R174 ;  /* 0x000000ae00ae7308 */ /* 0x000ee20000002400 */
[----:B------:R-:W-:Y:S02]  /*1ff30*/  FSEL R7, R7, -INF , P2 ;  /* 0xff80000007077808 */ /* 0x000fe40001000000 */
[----:B------:R-:W-:Y:S02]  /*1ff40*/  FSEL R8, R8, -INF , P3 ;  /* 0xff80000008087808 */ /* 0x000fe40001800000 */
[----:B------:R-:W-:-:S03]  /*1ff50*/  FSEL R21, R21, -INF , P4 ;  /* 0xff80000015157808 */ /* 0x000fc60002000000 */
[----:B------:R-:W3:Y:S01]  /*1ff60*/  MUFU.TANH R175, R175 ;  /* 0x000000af00af7308 */ /* 0x000ee20000002400 */
[----:B------:R-:W-:Y:S01]  /*1ff70*/  ISETP.GT.AND P1, PT, R4, 0x9, PT ;  /* 0x000000090400780c */ /* 0x000fe20003f24270 */
[----:B------:R-:W-:Y:S01]  /*1ff80*/  FMUL.FTZ R159, R2, R159 ;  /* 0x0000009f029f7220 */ /* 0x000fe20000410000 */
[----:B------:R-:W-:Y:S01]  /*1ff90*/  ISETP.GT.AND P2, PT, R4, 0x10, PT ;  /* 0x000000100400780c */ /* 0x000fe20003f44270 */
[----:B------:R-:W-:Y:S01]  /*1ffa0*/  FMUL.FTZ R162, R2, R162 ;  /* 0x000000a202a27220 */ /* 0x000fe20000410000 */
[----:B------:R-:W-:-:S03]  /*1ffb0*/  ISETP.GT.AND P3, PT, R4, 0x11, PT ;  /* 0x000000110400780c */ /* 0x000fc60003f64270 */
[----:B------:R-:W3:Y:S01]  /*1ffc0*/  MUFU.TANH R178, R178 ;  /* 0x000000b200b27308 */ /* 0x000ee20000002400 */
[----:B------:R-:W-:Y:S01]  /*1ffd0*/  ISETP.GT.AND P4, PT, R4, 0x18, PT ;  /* 0x000000180400780c */ /* 0x000fe20003f84270 */
[C---:B------:R-:W-:Y:S01]  /*1ffe0*/  FMUL.FTZ R163, R2.reuse, R163 ;  /* 0x000000a302a37220 */ /* 0x040fe20000410000 */
[----:B------:R-:W-:Y:S01]  /*1fff0*/  FMUL.FTZ R166, R2, R166 ;  /* 0x000000a602a67220 */ /* 0x000fe20000410000 */
[----:B------:R-:W-:-:S04]  /*20000*/  FMNMX.FTZ R193, R144, R193, !PT ;  /* 0x000000c190c17209 */ /* 0x000fc80007810000 */
[----:B------:R-:W3:Y:S01]  /*20010*/  MUFU.TANH R179, R179 ;  /* 0x000000b300b37308 */ /* 0x000ee20000002400 */
[----:B----4-:R-:W-:-:S07]  /*20020*/  FSEL R184, R184, -INF , P1 ;  /* 0xff800000b8b87808 */ /* 0x010fce0000800000 */
[----:B------:R-:W4:Y:S01]  /*20030*/  MUFU.TANH R182, R182 ;  /* 0x000000b600b67308 */ /* 0x000f220000002400 */
[----:B-----5:R-:W-:Y:S02]  /*20040*/  FSEL R187, R187, -INF , P2 ;  /* 0xff800000bbbb7808 */ /* 0x020fe40001000000 */
[----:B-1----:R-:W-:Y:S02]  /*20050*/  FSEL R188, R188, -INF , P3 ;  /* 0xff800000bcbc7808 */ /* 0x002fe40001800000 */
[----:B0-----:R-:W-:-:S03]  /*20060*/  FSEL R191, R191, -INF , P4 ;  /* 0xff800000bfbf7808 */ /* 0x001fc60002000000 */
[----:B------:R-:W0:Y:S01]  /*20070*/  MUFU.TANH R183, R183 ;  /* 0x000000b700b77308 */ /* 0x000e220000002400 */
[----:B------:R-:W-:Y:S01]  /*20080*/  ISETP.GT.AND P1, PT, R4, 0x19, PT ;  /* 0x000000190400780c */ /* 0x000fe20003f24270 */
[----:B------:R-:W-:Y:S01]  /*20090*/  FMUL.FTZ R167, R2, R167 ;  /* 0x000000a702a77220 */ /* 0x000fe20000410000 */
[----:B------:R-:W-:Y:S01]  /*200a0*/  ISETP.GT.AND P2, PT, R4, 0x20, PT ;  /* 0x000000200400780c */ /* 0x000fe20003f44270 */
[----:B------:R-:W-:Y:S01]  /*200b0*/  FMUL.FTZ R138, R2, R138 ;  /* 0x0000008a028a7220 */ /* 0x000fe20000410000 */
[----:B------:R-:W-:-:S03]  /*200c0*/  ISETP.GT.AND P3, PT, R4, 0x21, PT ;  /* 0x000000210400780c */ /* 0x000fc60003f64270 */
[----:B------:R-:W1:Y:S01]  /*200d0*/  MUFU.TANH R154, R154 ;  /* 0x0000009a009a7308 */ /* 0x000e620000002400 */
[----:B------:R-:W-:Y:S01]  /*200e0*/  ISETP.GT.AND P4, PT, R4, 0x28, PT ;  /* 0x000000280400780c */ /* 0x000fe20003f84270 */
[C---:B------:R-:W-:Y:S01]  /*200f0*/  FMUL.FTZ R139, R2.reuse, R139 ;  /* 0x0000008b028b7220 */ /* 0x040fe20000410000 */
[----:B------:R-:W-:Y:S01]  /*20100*/  FMNMX.FTZ R193, R145, R193, !PT ;  /* 0x000000c191c17209 */ /* 0x000fe20007810000 */
[----:B------:R-:W-:-:S04]  /*20110*/  FMUL.FTZ R142, R2, R142 ;  /* 0x0000008e028e7220 */ /* 0x000fc80000410000 */
[----:B------:R-:W5:Y:S01]  /*20120*/  MUFU.TANH R155, R155 ;  /* 0x0000009b009b7308 */ /* 0x000f620000002400 */
[----:B--2---:R-:W-:-:S07]  /*20130*/  FSEL R192, R192, -INF , P1 ;  /* 0xff800000c0c07808 */ /* 0x004fce0000800000 */
[----:B------:R-:W2:Y:S01]  /*20140*/  MUFU.TANH R158, R158 ;  /* 0x0000009e009e7308 */ /* 0x000ea20000002400 */
[----:B------:R-:W-:Y:S02]  /*20150*/  FSEL R170, R170, -INF , P2 ;  /* 0xff800000aaaa7808 */ /* 0x000fe40001000000 */
[----:B------:R-:W-:Y:S02]  /*20160*/  FSEL R171, R171, -INF , P3 ;  /* 0xff800000abab7808 */ /* 0x000fe40001800000 */
[----:B---3--:R-:W-:-:S03]  /*20170*/  FSEL R174, R174, -INF , P4 ;  /* 0xff800000aeae7808 */ /* 0x008fc60002000000 */
[----:B------:R-:W3:Y:S01]  /*20180*/  MUFU.TANH R159, R159 ;  /* 0x0000009f009f7308 */ /* 0x000ee20000002400 */
[----:B------:R-:W-:Y:S01]  /*20190*/  FMNMX.FTZ R193, R148, R193, !PT ;  /* 0x000000c194c17209 */ /* 0x000fe20007810000 */
[----:B------:R-:W-:Y:S01]  /*201a0*/  FMUL.FTZ R143, R2, R143 ;  /* 0x0000008f028f7220 */ /* 0x000fe20000410000 */
[----:B------:R-:W-:Y:S01]  /*201b0*/  ISETP.GT.AND P1, PT, R4, 0x29, PT ;  /* 0x000000290400780c */ /* 0x000fe20003f24270 */
[----:B------:R-:W-:Y:S01]  /*201c0*/  FMUL.FTZ R146, R2, R146 ;  /* 0x0000009202927220 */ /* 0x000fe20000410000 */
[----:B------:R-:W-:-:S03]  /*201d0*/  ISETP.GT.AND P2, PT, R4, 0x30, PT ;  /* 0x000000300400780c */ /* 0x000fc60003f44270 */
[----:B------:R-:W3:Y:S01]  /*201e0*/  MUFU.TANH R162, R162 ;  /* 0x000000a200a27308 */ /* 0x000ee20000002400 */
[----:B------:R-:W-:Y:S01]  /*201f0*/  ISETP.GT.AND P3, PT, R4, 0x31, PT ;  /* 0x000000310400780c */ /* 0x000fe20003f64270 */
[----:B------:R-:W-:Y:S01]  /*20200*/  FMUL.FTZ R147, R2, R147 ;  /* 0x0000009302937220 */ /* 0x000fe20000410000 */
[----:B------:R-:W-:Y:S01]  /*20210*/  ISETP.GT.AND P4, PT, R4, 0x38, PT ;  /* 0x000000380400780c */ /* 0x000fe20003f84270 */
[----:B------:R-:W-:-:S04]  /*20220*/  FMUL.FTZ R150, R2, R150 ;  /* 0x0000009602967220 */ /* 0x000fc80000410000 */
[----:B------:R-:W3:Y:S01]  /*20230*/  MUFU.TANH R163, R163 ;  /* 0x000000a300a37308 */ /* 0x000ee20000002400 */
[----:B------:R-:W-:-:S07]  /*20240*/  FMNMX.FTZ R193, R149, R193, !PT ;  /* 0x000000c195c17209 */ /* 0x000fce0007810000 */
[----:B------:R-:W3:Y:S01]  /*20250*/  MUFU.TANH R166, R166 ;  /* 0x000000a600a67308 */ /* 0x000ee20000002400 */
[----:B------:R-:W-:Y:S02]  /*20260*/  FSEL R175, R175, -INF , P1 ;  /* 0xff800000afaf7808 */ /* 0x000fe40000800000 */
[----:B------:R-:W-:Y:S02]  /*20270*/  FSEL R178, R178, -INF , P2 ;  /* 0xff800000b2b27808 */ /* 0x000fe40001000000 */
[----:B------:R-:W-:-:S03]  /*20280*/  FSEL R179, R179, -INF , P3 ;  /* 0xff800000b3b37808 */ /* 0x000fc60001800000 */
[----:B------:R-:W3:Y:S01]  /*20290*/  MUFU.TANH R167, R167 ;  /* 0x000000a700a77308 */ /* 0x000ee20000002400 */
[----:B----4-:R-:W-:Y:S01]  /*202a0*/  FSEL R182, R182, -INF , P4 ;  /* 0xff800000b6b67808 */ /* 0x010fe20002000000 */
[----:B------:R-:W-:Y:S01]  /*202b0*/  FMUL.FTZ R151, R2, R151 ;  /* 0x0000009702977220 */ /* 0x000fe20000410000 */
[----:B------:R-:W-:Y:S01]  /*202c0*/  ISETP.GT.AND P1, PT, R4, 0x39, PT ;  /* 0x000000390400780c */ /* 0x000fe20003f24270 */
[----:B------:R-:W-:Y:S01]  /*202d0*/  FMUL.FTZ R122, R2, R122 ;  /* 0x0000007a027a7220 */ /* 0x000fe20000410000 */
[----:B------:R-:W-:-:S03]  /*202e0*/  ISETP.GT.AND P2, PT, R4, 0x40, PT ;  /* 0x000000400400780c */ /* 0x000fc60003f44270 */
[----:B------:R-:W4:Y:S01]  /*202f0*/  MUFU.TANH R138, R138 ;  /* 0x0000008a008a7308 */ /* 0x000f220000002400 */
[----:B------:R-:W-:Y:S01]  /*20300*/  ISETP.GT.AND P3, PT, R4, 0x41, PT ;  /* 0x000000410400780c */ /* 0x000fe20003f64270 */
[----:B------:R-:W-:Y:S01]  /*20310*/  FMUL.FTZ R123, R2, R123 ;  /* 0x0000007b027b7220 */ /* 0x000fe20000410000 */
[----:B------:R-:W-:-:S05]  /*20320*/  ISETP.GT.AND P4, PT, R4, 0x48, PT ;  /* 0x000000480400780c */ /* 0x000fca0003f84270 */
[----:B------:R-:W4:Y:S01]  /*20330*/  MUFU.TANH R139, R139 ;  /* 0x0000008b008b7308 */ /* 0x000f220000002400 */
[----:B------:R-:W-:-:S07]  /*20340*/  FMNMX.FTZ R193, R120, R193, !PT ;  /* 0x000000c178c17209 */ /* 0x000fce0007810000 */
[----:B------:R-:W4:Y:S01]  /*20350*/  MUFU.TANH R142, R142 ;  /* 0x0000008e008e7308 */ /* 0x000f220000002400 */
[----:B0-----:R-:W-:Y:S02]  /*20360*/  FSEL R183, R183, -INF , P1 ;  /* 0xff800000b7b77808 */ /* 0x001fe40000800000 */
[----:B-1----:R-:W-:Y:S02]  /*20370*/  FSEL R154, R154, -INF , P2 ;  /* 0xff8000009a9a7808 */ /* 0x002fe40001000000 */
[----:B-----5:R-:W-:-:S03]  /*20380*/  FSEL R155, R155, -INF , P3 ;  /* 0xff8000009b9b7808 */ /* 0x020fc60001800000 */
[----:B------:R-:W0:Y:S01]  /*20390*/  MUFU.TANH R143, R143 ;  /* 0x0000008f008f7308 */ /* 0x000e220000002400 */
[----:B--2---:R-:W-:Y:S02]  /*203a0*/  FSEL R158, R158, -INF , P4 ;  /* 0xff8000009e9e7808 */ /* 0x004fe40002000000 */
[C---:B------:R-:W-:Y:S02]  /*203b0*/  ISETP.GT.AND P1, PT, R4.reuse, 0x49, PT ;  /* 0x000000490400780c */ /* 0x040fe40003f24270 */
[----:B------:R-:W-:-:S03]  /*203c0*/  ISETP.GT.AND P2, PT, R4, 0x50, PT ;  /* 0x000000500400780c */ /* 0x000fc60003f44270 */
[----:B------:R-:W1:Y:S01]  /*203d0*/  MUFU.TANH R146, R146 ;  /* 0x0000009200927308 */ /* 0x000e620000002400 */
[C---:B------:R-:W-:Y:S02]  /*203e0*/  ISETP.GT.AND P3, PT, R4.reuse, 0x51, PT ;  /* 0x000000510400780c */ /* 0x040fe40003f64270 */
[----:B------:R-:W-:-:S05]  /*203f0*/  ISETP.GT.AND P4, PT, R4, 0x58, PT ;  /* 0x000000580400780c */ /* 0x000fca0003f84270 */
[----:B------:R-:W2:Y:S01]  /*20400*/  MUFU.TANH R147, R147 ;  /* 0x0000009300937308 */ /* 0x000ea20000002400 */
[----:B------:R-:W-:-:S07]  /*20410*/  FMNMX.FTZ R193, R121, R193, !PT ;  /* 0x000000c179c17209 */ /* 0x000fce0007810000 */
[----:B------:R-:W5:Y:S01]  /*20420*/  MUFU.TANH R150, R150 ;  /* 0x0000009600967308 */ /* 0x000f620000002400 */
[----:B---3--:R-:W-:Y:S02]  /*20430*/  FSEL R159, R159, -INF , P1 ;  /* 0xff8000009f9f7808 */ /* 0x008fe40000800000 */
[----:B------:R-:W-:Y:S02]  /*20440*/  FSEL R162, R162, -INF , P2 ;  /* 0xff800000a2a27808 */ /* 0x000fe40001000000 */
[----:B------:R-:W-:-:S03]  /*20450*/  FSEL R163, R163, -INF , P3 ;  /* 0xff800000a3a37808 */ /* 0x000fc60001800000 */
[----:B------:R-:W3:Y:S01]  /*20460*/  MUFU.TANH R151, R151 ;  /* 0x0000009700977308 */ /* 0x000ee20000002400 */
[----:B------:R-:W-:Y:S02]  /*20470*/  FSEL R166, R166, -INF , P4 ;  /* 0xff800000a6a67808 */ /* 0x000fe40002000000 */
[C---:B------:R-:W-:Y:S02]  /*20480*/  ISETP.GT.AND P1, PT, R4.reuse, 0x59, PT ;  /* 0x000000590400780c */ /* 0x040fe40003f24270 */
[----:B------:R-:W-:-:S03]  /*20490*/  ISETP.GT.AND P2, PT, R4, 0x60, PT ;  /* 0x000000600400780c */ /* 0x000fc60003f44270 */
[----:B------:R-:W3:Y:S01]  /*204a0*/  MUFU.TANH R122, R122 ;  /* 0x0000007a007a7308 */ /* 0x000ee20000002400 */
[C---:B------:R-:W-:Y:S02]  /*204b0*/  ISETP.GT.AND P3, PT, R4.reuse, 0x61, PT ;  /* 0x000000610400780c */ /* 0x040fe40003f64270 */
[----:B------:R-:W-:Y:S02]  /*204c0*/  ISETP.GT.AND P4, PT, R4, 0x68, PT ;  /* 0x000000680400780c */ /* 0x000fe40003f84270 */
[----:B------:R-:W-:-:S03]  /*204d0*/  FMNMX.FTZ R193, R124, R193, !PT ;  /* 0x000000c17cc17209 */ /* 0x000fc60007810000 */
[----:B------:R-:W3:Y:S01]  /*204e0*/  MUFU.TANH R123, R123 ;  /* 0x0000007b007b7308 */ /* 0x000ee20000002400 */
[----:B------:R-:W-:-:S07]  /*204f0*/  FSEL R167, R167, -INF , P1 ;  /* 0xff800000a7a77808 */ /* 0x000fce0000800000 */
[----:B------:R-:W3:Y:S01]  /*20500*/  MUFU.TANH R133, R133 ;  /* 0x0000008500857308 */ /* 0x000ee20000002400 */
[----:B----4-:R-:W-:Y:S02]  /*20510*/  FSEL R138, R138, -INF , P2 ;  /* 0xff8000008a8a7808 */ /* 0x010fe40001000000 */
[----:B------:R-:W-:Y:S02]  /*20520*/  FSEL R139, R139, -INF , P3 ;  /* 0xff8000008b8b7808 */ /* 0x000fe40001800000 */
[----:B------:R-:W-:Y:S02]  /*20530*/  FSEL R142, R142, -INF , P4 ;  /* 0xff8000008e8e7808 */ /* 0x000fe40002000000 */
[----:B------:R-:W-:Y:S02]  /*20540*/  FMNMX.FTZ R193, R125, R193, !PT ;  /* 0x000000c17dc17209 */ /* 0x000fe40007810000 */
[C---:B------:R-:W-:Y:S02]  /*20550*/  ISETP.GT.AND P1, PT, R4.reuse, 0x69, PT ;  /* 0x000000690400780c */ /* 0x040fe40003f24270 */
[----:B------:R-:W-:-:S02]  /*20560*/  ISETP.GT.AND P2, PT, R4, 0x70, PT ;  /* 0x000000700400780c */ /* 0x000fc40003f44270 */
[C---:B------:R-:W-:Y:S02]  /*20570*/  ISETP.GT.AND P3, PT, R4.reuse, 0x71, PT ;  /* 0x000000710400780c */ /* 0x040fe40003f64270 */
[----:B------:R-:W-:Y:S02]  /*20580*/  ISETP.GT.AND P4, PT, R4, 0x78, PT ;  /* 0x000000780400780c */ /* 0x000fe40003f84270 */
[----:B------:R-:W-:Y:S02]  /*20590*/  FMNMX.FTZ R193, R128, R193, !PT ;  /* 0x000000c180c17209 */ /* 0x000fe40007810000 */
[----:B0-----:R-:W-:Y:S02]  /*205a0*/  FSEL R143, R143, -INF , P1 ;  /* 0xff8000008f8f7808 */ /* 0x001fe40000800000 */
[----:B-1----:R-:W-:Y:S02]  /*205b0*/  FSEL R146, R146, -INF , P2 ;  /* 0xff80000092927808 */ /* 0x002fe40001000000 */
[----:B--2---:R-:W-:-:S02]  /*205c0*/  FSEL R147, R147, -INF , P3 ;  /* 0xff80000093937808 */ /* 0x004fc40001800000 */
[----:B-----5:R-:W-:Y:S02]  /*205d0*/  FSEL R150, R150, -INF , P4 ;  /* 0xff80000096967808 */ /* 0x020fe40002000000 */
[C---:B------:R-:W-:Y:S02]  /*205e0*/  ISETP.GT.AND P1, PT, R4.reuse, 0x79, PT ;  /* 0x000000790400780c */ /* 0x040fe40003f24270 */
[C---:B------:R-:W-:Y:S02]  /*205f0*/  ISETP.GT.AND P2, PT, R4.reuse, 0x80, PT ;  /* 0x000000800400780c */ /* 0x040fe40003f44270 */
[C---:B------:R-:W-:Y:S02]  /*20600*/  ISETP.GT.AND P3, PT, R4.reuse, 0x81, PT ;  /* 0x000000810400780c */ /* 0x040fe40003f64270 */
[----:B------:R-:W-:Y:S02]  /*20610*/  ISETP.GT.AND P4, PT, R4, 0x88, PT ;  /* 0x000000880400780c */ /* 0x000fe40003f84270 */
[----:B------:R-:W-:-:S02]  /*20620*/  FMNMX.FTZ R193, R129, R193, !PT ;  /* 0x000000c181c17209 */ /* 0x000fc40007810000 */
[----:B---3--:R-:W-:Y:S02]  /*20630*/  FSEL R151, R151, -INF , P1 ;  /* 0xff80000097977808 */ /* 0x008fe40000800000 */
[----:B------:R-:W-:Y:S02]  /*20640*/  FSEL R122, R122, -INF , P2 ;  /* 0xff8000007a7a7808 */ /* 0x000fe40001000000 */
[----:B------:R-:W-:Y:S02]  /*20650*/  FSEL R123, R123, -INF , P3 ;  /* 0xff8000007b7b7808 */ /* 0x000fe40001800000 */
[----:B------:R-:W-:Y:S02]  /*20660*/  FSEL R133, R133, -INF , P4 ;  /* 0xff80000085857808 */ /* 0x000fe40002000000 */
[C---:B------:R-:W-:Y:S02]  /*20670*/  ISETP.GT.AND P1, PT, R4.reuse, 0x89, PT ;  /* 0x000000890400780c */ /* 0x040fe40003f24270 */
[----:B------:R-:W-:-:S02]  /*20680*/  ISETP.GT.AND P2, PT, R4, 0x90, PT ;  /* 0x000000900400780c */ /* 0x000fc40003f44270 */
[C---:B------:R-:W-:Y:S02]  /*20690*/  ISETP.GT.AND P3, PT, R4.reuse, 0x91, PT ;  /* 0x000000910400780c */ /* 0x040fe40003f64270 */
[C---:B------:R-:W-:Y:S02]  /*206a0*/  ISETP.GT.AND P4, PT, R4.reuse, 0x98, PT ;  /* 0x000000980400780c */ /* 0x040fe40003f84270 */
[----:B------:R-:W-:Y:S02]  /*206b0*/  ISETP.GT.AND P5, PT, R4, 0x99, PT ;  /* 0x000000990400780c */ /* 0x000fe40003fa4270 */
[----:B------:R-:W-:-:S04]  /*206c0*/  FMNMX.FTZ R4, R132, R193, !PT ;  /* 0x000000c184047209 */ /* 0x000fc80007810000 */
[----:B------:R-:W-:-:S05]  /*206d0*/  FMNMX.FTZ R4, R126, R4, !PT ;  /* 0x000000047e047209 */ /* 0x000fca0007810000 */
[----:B------:R-:W0:Y:S02]  /*206e0*/  SHFL.BFLY PT, R193, R4, 0x2, 0x1f ;  /* 0x0c401f0004c17f89 */ /* 0x000e2400000e0000 */
[----:B0-----:R-:W-:-:S05]  /*206f0*/  FMNMX.FTZ R4, R4, R193, !PT ;  /* 0x000000c104047209 */ /* 0x001fca0007810000 */
[----:B------:R-:W0:Y:S01]  /*20700*/  SHFL.BFLY PT, R193, R4, 0x1, 0x1f ;  /* 0x0c201f0004c17f89 */ /* 0x000e2200000e0000 */
[----:B------:R-:W-:Y:S01]  /*20710*/  UMOV UR52, UR51 ;  /* 0x0000003300347c82 */ /* 0x000fe20008000000 */
[----:B0-----:R-:W-:-:S04]  /*20720*/  FMNMX.FTZ R4, R4, R193, !PT ;  /* 0x000000c104047209 */ /* 0x001fc80007810000 */
[----:B------:R-:W-:-:S04]  /*20730*/  FSETP.NEU.FTZ.AND P6, PT, R4, -INF , PT ;  /* 0xff8000000400780b */ /* 0x000fc80003fdd000 */
[----:B------:R-:W-:-:S05]  /*20740*/  FSEL R193, R4, RZ, P6 ;  /* 0x000000ff04c17208 */ /* 0x000fca0003000000 */
[----:B------:R-:W-:Y:S01]  /*20750*/  FADD.FTZ R9, -R193, R9 ;  /* 0x00000009c1097221 */ /* 0x000fe20000010100 */
[----:B------:R-:W-:-:S04]  /*20760*/  IMAD.U32 R193, RZ, RZ, UR52 ;  /* 0x00000034ffc17e24 */ /* 0x000fc8000f8e00ff */
[----:B------:R-:W-:-:S05]  /*20770*/  FFMA.FTZ R193, R4, R193, -8 ;  /* 0xc100000004c17423 */ /* 0x000fca00000100c1 */
[----:B------:R-:W-:-:S05]  /*20780*/  FSEL R193, R193, RZ, P6 ;  /* 0x000000ffc1c17208 */ /* 0x000fca0003000000 */
        /* <DEDUP_REMOVED lines=68> */
[----:B------:R-:W-:-:S03]  /*20bd0*/  FMUL.FTZ R127, R2, R127 ;  /* 0x0000007f027f7220 */ /* 0x000fc60000410000 */
[----:B------:R-:W-:Y:S01]  /*20be0*/  FMNMX.FTZ R193, R146, R193, !PT ;  /* 0x000000c192c17209 */ /* 0x000fe20007810000 */
[----:B------:R-:W-:-:S03]  /*20bf0*/  FMUL.FTZ R130, R2, R130 ;  /* 0x0000008202827220 */ /* 0x000fc60000410000 */
[----:B------:R-:W-:Y:S01]  /*20c00*/  FMNMX.FTZ R193, R147, R193, !PT ;  /* 0x000000c193c17209 */ /* 0x000fe20007810000 */
[----:B------:R-:W0:Y:S01]  /*20c10*/  MUFU.TANH R127, R127 ;  /* 0x0000007f007f7308 */ /* 0x000e220000002400 */
[----:B------:R-:W-:Y:S02]  /*20c20*/  FMUL.FTZ R131, R2, R131 ;  /* 0x0000008302837220 */ /* 0x000fe40000410000 */
[----:B------:R-:W-:Y:S01]  /*20c30*/  FMNMX.FTZ R193, R150, R193, !PT ;  /* 0x000000c196c17209 */ /* 0x000fe20007810000 */
[----:B------:R-:W-:-:S03]  /*20c40*/  FMUL.FTZ R134, R2, R134 ;  /* 0x0000008602867220 */ /* 0x000fc60000410000 */
[----:B------:R-:W-:Y:S01]  /*20c50*/  FMNMX.FTZ R193, R151, R193, !PT ;  /* 0x000000c197c17209 */ /* 0x000fe20007810000 */
[----:B------:R-:W1:Y:S01]  /*20c60*/  MUFU.TANH R130, R130 ;  /* 0x0000008200827308 */ /* 0x000e620000002400 */
[----:B------:R-:W-:Y:S02]  /*20c70*/  FMUL.FTZ R135, R2, R135 ;  /* 0x0000008702877220 */ /* 0x000fe40000410000 */
[----:B------:R-:W-:-:S05]  /*20c80*/  FMNMX.FTZ R193, R122, R193, !PT ;  /* 0x000000c17ac17209 */ /* 0x000fca0007810000 */
[----:B------:R-:W2:Y:S01]  /*20c90*/  MUFU.TANH R131, R131 ;  /* 0x0000008300837308 */ /* 0x000ea20000002400 */
[----:B------:R-:W-:Y:S02]  /*20ca0*/  FMNMX.FTZ R193, R123, R193, !PT ;  /* 0x000000c17bc17209 */ /* 0x000fe40007810000 */
[----:B0-----:R-:W-:-:S05]  /*20cb0*/  FSEL R127, R127, -INF , P1 ;  /* 0xff8000007f7f7808 */ /* 0x001fca0000800000 */
[----:B------:R-:W0:Y:S01]  /*20cc0*/  MUFU.TANH R134, R134 ;  /* 0x0000008600867308 */ /* 0x000e220000002400 */
[----:B------:R-:W-:Y:S02]  /*20cd0*/  FMNMX.FTZ R193, R133, R193, !PT ;  /* 0x000000c185c17209 */ /* 0x000fe40007810000 */
[----:B-1----:R-:W-:-:S05]  /*20ce0*/  FSEL R130, R130, -INF , P2 ;  /* 0xff80000082827808 */ /* 0x002fca0001000000 */
[----:B------:R-:W1:Y:S01]  /*20cf0*/  MUFU.TANH R135, R135 ;  /* 0x0000008700877308 */ /* 0x000e620000002400 */
[----:B------:R-:W-:Y:S02]  /*20d00*/  FMNMX.FTZ R193, R127, R193, !PT ;  /* 0x000000c17fc17209 */ /* 0x000fe40007810000 */
[----:B--2---:R-:W-:Y:S02]  /*20d10*/  FSEL R131, R131, -INF , P3 ;  /* 0xff80000083837808 */ /* 0x004fe40001800000 */
[----:B------:R-:W-:Y:S02]  /*20d20*/  FMNMX.FTZ R193, R130, R193, !PT ;  /* 0x000000c182c17209 */ /* 0x000fe40007810000 */
[----:B0-----:R-:W-:Y:S02]  /*20d30*/  FSEL R134, R134, -INF , P4 ;  /* 0xff80000086867808 */ /* 0x001fe40002000000 */
[----:B------:R-:W-:-:S04]  /*20d40*/  FMNMX.FTZ R193, R131, R193, !PT ;  /* 0x000000c183c17209 */ /* 0x000fc80007810000 */
[----:B------:R-:W-:Y:S02]  /*20d50*/  FMNMX.FTZ R193, R134, R193, !PT ;  /* 0x000000c186c17209 */ /* 0x000fe40007810000 */
[----:B-1----:R-:W-:-:S04]  /*20d60*/  FSEL R135, R135, -INF , P5 ;  /* 0xff80000087877808 */ /* 0x002fc80002800000 */
[----:B------:R-:W-:-:S05]  /*20d70*/  FMNMX.FTZ R193, R135, R193, !PT ;  /* 0x000000c187c17209 */ /* 0x000fca0007810000 */
[----:B------:R-:W0:Y:S01]  /*20d80*/  SHFL.BFLY PT, R194, R193, 0x2, 0x1f ;  /* 0x0c401f00c1c27f89 */ /* 0x000e2200000e0000 */
[----:B------:R1:W-:Y:S01]  /*20d90*/  MUFU.EX2 R195, R15 ;  /* 0x0000000f00c37308 */ /* 0x0003e20000000800 */
[----:B0-----:R-:W-:-:S05]  /*20da0*/  FMNMX.FTZ R194, R193, R194, !PT ;  /* 0x000000c2c1c27209 */ /* 0x001fca0007810000 */
[----:B-1----:R-:W0:Y:S02]  /*20db0*/  SHFL.BFLY PT, R15, R194, 0x1, 0x1f ;  /* 0x0c201f00c20f7f89 */ /* 0x002e2400000e0000 */
[----:B0-----:R-:W-:-:S04]  /*20dc0*/  FMNMX.FTZ R15, R194, R15, !PT ;  /* 0x0000000fc20f7209 */ /* 0x001fc80007810000 */
[----:B------:R-:W-:-:S04]  /*20dd0*/  FSETP.NEU.FTZ.AND P1, PT, R15, -INF , PT ;  /* 0xff8000000f00780b */ /* 0x000fc80003f3d000 */
[----:B------:R-:W-:-:S05]  /*20de0*/  FSEL R193, R15, RZ, P1 ;  /* 0x000000ff0fc17208 */ /* 0x000fca0000800000 */
[----:B------:R-:W-:Y:S01]  /*20df0*/  FADD.FTZ R10, -R193, R10 ;  /* 0x0000000ac10a7221 */ /* 0x000fe20000010100 */
[----:B------:R-:W-:-:S04]  /*20e00*/  IMAD.U32 R193, RZ, RZ, UR52 ;  /* 0x00000034ffc17e24 */ /* 0x000fc8000f8e00ff */
[----:B------:R-:W-:Y:S01]  /*20e10*/  FFMA.FTZ R193, R15, R193, -8 ;  /* 0xc10000000fc17423 */ /* 0x000fe200000100c1 */
[----:B------:R-:W-:-:S04]  /*20e20*/  FMUL.FTZ R9, R9, UR52 ;  /* 0x0000003409097c20 */ /* 0x000fc80008410000 */
[----:B------:R-:W-:Y:S01]  /*20e30*/  FSEL R194, R193, RZ, P1 ;  /* 0x000000ffc1c27208 */ /* 0x000fe20000800000 */
[----:B------:R-:W-:-:S04]  /*20e40*/  FMUL.FTZ R10, R10, UR52 ;  /* 0x000000340a0a7c20 */ /* 0x000fc80008410000 */
[--C-:B------:R-:W-:Y:S01]  /*20e50*/  FFMA.FTZ R7, R7, UR52, -R194.reuse ;  /* 0x0000003407077c23 */ /* 0x100fe200080108c2 */
[----:B------:R-:W-:-:S01]  /*20e60*/  FFMA.FTZ R8, R8, UR52, -R194 ;  /* 0x0000003408087c23 */ /* 0x000fc200080108c2 */
[----:B------:R-:W-:Y:S01]  /*20e70*/  MUFU.EX2 R5, R5 ;  /* 0x0000000500057308 */ /* 0x000fe20000000800 */
[----:B------:R-:W-:-:S07]  /*20e80*/  FFMA.FTZ R21, R21, UR52, -R194 ;  /* 0x0000003415157c23 */ /* 0x000fce00080108c2 */
[----:B------:R-:W0:Y:S01]  /*20e90*/  MUFU.EX2 R9, R9 ;  /* 0x0000000900097308 */ /* 0x000e220000000800 */
[----:B------:R-:W-:-:S07]  /*20ea0*/  FFMA.FTZ R184, R184, UR52, -R194 ;  /* 0x00000034b8b87c23 */ /* 0x000fce00080108c2 */
[----:B------:R-:W-:Y:S01]  /*20eb0*/  MUFU.EX2 R7, R7 ;  /* 0x0000000700077308 */ /* 0x000fe20000000800 */
[----:B------:R-:W-:-:S07]  /*20ec0*/  IMAD R193, R221, 0x8, R18 ;  /* 0x00000008ddc17824 */ /* 0x000fce00078e0212 */
        /* <DEDUP_REMOVED lines=9> */
[--C-:B------:R-:W-:Y:S01]  /*20f60*/  FFMA.FTZ R174, R174, UR52, -R194.reuse ;  /* 0x00000034aeae7c23 */ /* 0x100fe200080108c2 */
[----:B------:R-:W-:-:S03]  /*20f70*/  FFMA.FTZ R175, R175, UR52, -R194 ;  /* 0x00000034afaf7c23 */ /* 0x000fc600080108c2 */
[----:B------:R-:W4:Y:S01]  /*20f80*/  MUFU.EX2 R14, R14 ;  /* 0x0000000e000e7308 */ /* 0x000f220000000800 */
        /* <DEDUP_REMOVED lines=29> */
[----:B------:R-:W-:Y:S01]  /*21160*/  VIADD R193, R193, 0x33440 ;  /* 0x00033440c1c17836 */ /* 0x000fe20000000000 */
[----:B------:R-:W5:Y:S01]  /*21170*/  MUFU.EX2 R184, R184 ;  /* 0x000000b800b87308 */ /* 0x000f620000000800 */
[----:B------:R-:W-:-:S02]  /*21180*/  IMAD.U32 R194, RZ, RZ, UR38 ;  /* 0x00000026ffc27e24 */ /* 0x000fc4000f8e00ff */
[----:B0-----:R-:W-:Y:S01]  /*21190*/  FFMA.FTZ R12, R9, R12, R5 ;  /* 0x0000000c090c7223 */ /* 0x001fe20000010005 */
[----:B-1----:R-:W-:-:S02]  /*211a0*/  FFMA.FTZ R11, R10, R11, R7 ;  /* 0x0000000b0a0b7223 */ /* 0x002fc40000010007 */
[----:B------:R-:W-:Y:S02]  /*211b0*/  PRMT R193, R194, 0x654, R193 ;  /* 0x00000654c2c17816 */ /* 0x000fe400000000c1 */
[----:B------:R-:W0:Y:S01]  /*211c0*/  MUFU.EX2 R185, R185 ;  /* 0x000000b900b97308 */ /* 0x000e220000000800 */
[----:B--2---:R-:W-:-:S01]  /*211d0*/  FADD.FTZ R12, R6, R12 ;  /* 0x0000000c060c7221 */ /* 0x004fc20000010000 */
[----:B------:R3:W-:Y:S06]  /*211e0*/  SYNCS.ARRIVE.TRANS64.RED.A1T0 RZ, [R193+URZ], RZ ;  /* 0x000000ffc1ff79a7 */ /* 0x0007ec000810043f */
[----:B------:R-:W1:Y:S01]  /*211f0*/  MUFU.EX2 R187, R187 ;  /* 0x000000bb00bb7308 */ /* 0x000e620000000800 */
[----:B---3--:R-:W-:-:S01]  /*21200*/  FADD.FTZ R193, R8, R11 ;  /* 0x0000000b08c17221 */ /* 0x008fc20000010000 */
[----:B----4-:R-:W-:-:S06]  /*21210*/  FADD.FTZ R11, R14, R12 ;  /* 0x0000000c0e0b7221 */ /* 0x010fcc0000010000 */
[----:B------:R-:W2:Y:S01]  /*21220*/  MUFU.EX2 R186, R186 ;  /* 0x000000ba00ba7308 */ /* 0x000ea20000000800 */
[----:B-----5:R-:W-:-:S07]  /*21230*/  FADD.FTZ R12, R21, R193 ;  /* 0x000000c1150c7221 */ /* 0x020fce0000010000 */
[----:B------:R-:W3:Y:S01]  /*21240*/  MUFU.EX2 R188, R188 ;  /* 0x000000bc00bc7308 */ /* 0x000ee20000000800 */
[----:B------:R-:W-:-:S01]  /*21250*/  FADD.FTZ R11, R195, R11 ;  /* 0x0000000bc30b7221 */ /* 0x000fc20000010000 */
[----:B------:R-:W-:-:S06]  /*21260*/  FADD.FTZ R12, R184, R12 ;  /* 0x0000000cb80c7221 */ /* 0x000fcc0000010000 */
[----:B------:R-:W4:Y:S08]  /*21270*/  MUFU.EX2 R189, R189 ;  /* 0x000000bd00bd7308 */ /* 0x000f300000000800 */
[----:B------:R-:W5:Y:S01]  /*21280*/  MUFU.EX2 R191, R191 ;  /* 0x000000bf00bf7308 */ /* 0x000f620000000800 */
[----:B0-----:R-:W-:-:S01]  /*21290*/  FADD.FTZ R11, R185, R11 ;  /* 0x0000000bb90b7221 */ /* 0x001fc20000010000 */
[----:B-1----:R-:W-:-:S06]  /*212a0*/  FADD.FTZ R12, R187, R12 ;  /* 0x0000000cbb0c7221 */ /* 0x002fcc0000010000 */
[----:B------:R-:W0:Y:S08]  /*212b0*/  MUFU.EX2 R190, R190 ;  /* 0x000000be00be7308 */ /* 0x000e300000000800 */
[----:B------:R-:W1:Y:S01]  /*212c0*/  MUFU.EX2 R192, R192 ;  /* 0x000000c000c07308 */ /* 0x000e620000000800 */
[----:B--2---:R-:W-:-:S01]  /*212d0*/  FADD.FTZ R11, R186, R11 ;  /* 0x0000000bba0b7221 */ /* 0x004fc20000010000 */
[----:B---3--:R-:W-:-:S06]  /*212e0*/  FADD.FTZ R12, R188, R12 ;  /* 0x0000000cbc0c7221 */ /* 0x008fcc0000010000 */
[----:B------:R-:W2:Y:S08]  /*212f0*/  MUFU.EX2 R168, R168 ;  /* 0x000000a800a87308 */ /* 0x000eb00000000800 */
[----:B------:R-:W3:Y:S01]  /*21300*/  MUFU.EX2 R170, R170 ;  /* 0x000000aa00aa7308 */ /* 0x000ee20000000800 */
[----:B----4-:R-:W-:-:S01]  /*21310*/  FADD.FTZ R11, R189, R11 ;  /* 0x0000000bbd0b7221 */ /* 0x010fc20000010000 */
[----:B-----5:R-:W-:-:S06]  /*21320*/  FADD.FTZ R12, R191, R12 ;  /* 0x0000000cbf0c7221 */ /* 0x020fcc0000010000 */
        /* <DEDUP_REMOVED lines=123> */
[----:B-1----:R-:W-:-:S03]  /*21ae0*/  FADD.FTZ R12, R131, R12 ;  /* 0x0000000c830c7221 */ /* 0x002fc60000010000 */
[----:B--2---:R-:W-:Y:S01]  /*21af0*/  FADD.FTZ R11, R132, R11 ;  /* 0x0000000b840b7221 */ /* 0x004fe20000010000 */
[----:B---3--:R-:W-:-:S03]  /*21b00*/  FADD.FTZ R193, R134, R12 ;  /* 0x0000000c86c17221 */ /* 0x008fc60000010000 */
[----:B----4-:R-:W-:Y:S01]  /*21b10*/  FADD.FTZ R12, R126, R11 ;  /* 0x0000000b7e0c7221 */ /* 0x010fe20000010000 */
[----:B-----5:R-:W-:-:S01]  /*21b20*/  FADD.FTZ R11, R135, R193 ;  /* 0x000000c1870b7221 */ /* 0x020fc20000010000 */
[----:B------:R-:W-:Y:S06]  /*21b30*/  @!P0 BRA `(.L_x_6772) ;  /* 0x0000000000048947 */ /* 0x000fec0003800000 */
[----:B------:R-:W-:Y:S01]  /*21b40*/  BPT.TRAP 0x1 ;  /* 0x000000040000795c */ /* 0x000fe20000300000 */
.L_x_6772:
[----:B------:R-:W-:Y:S01]  /*21b50*/  LEA R3, R3, R18, 0x3 ;  /* 0x0000001203037211 */ /* 0x000fe200078e18ff */
[----:B------:R-:W-:Y:S01]  /*21b60*/  IMAD.U32 R193, RZ, RZ, UR38 ;  /* 0x00000026ffc17e24 */ /* 0x000fe2000f8e00ff */
[----:B------:R-:W-:Y:S01]  /*21b70*/  ISETP.GT.AND P1, PT, R0, R20, PT ;  /* 0x000000140000720c */ /* 0x000fe20003f24270 */
[----:B------:R-:W-:Y:S01]  /*21b80*/  FMUL.FTZ R24, R24, R9 ;  /* 0x0000000918187220 */ /* 0x000fe20000410000 */
[----:B------:R-:W-:Y:S01]  /*21b90*/  F2FP.SATFINITE.E4M3.F32.PACK_AB_MERGE_C R14, R195, R14, RZ ;  /* 0x0000000ec30e723e */ /* 0x000fe200048070ff */
[----:B------:R-:W-:Y:S01]  /*21ba0*/  VIADD R3, R3, 0x33460 ;  /* 0x0003346003037836 */ /* 0x000fe20000000000 */
        /* <DEDUP_REMOVED lines=137> */
[----:B0-----:R-:W-:Y:S01]  /*22440*/  MOV R3, R221 ;  /* 0x000000dd00037202 */ /* 0x001fe20000000f00 */
        /* <DEDUP_REMOVED lines=23> */
[----:B------:R-:W-:Y:S06]  /*225c0*/  @P1 BRA `(.L_x_6773) ;  /* 0xffffffb400381947 */ /* 0x000fec000383ffff */
[----:B------:R-:W-:-:S07]  /*225d0*/  MOV R3, R0 ;  /* 0x0000000000037202 */ /* 0x000fce0000000f00 */
.L_x_6761:
[----:B------:R-:W2:Y:S02]  /*225e0*/  LDL R0, [R1+0x44] ;  /* 0x0000440001007983 */ /* 0x000ea40000100800 */
[----:B--2---:R-:W-:-:S13]  /*225f0*/  ISETP.GE.AND P1, PT, R3, R0, PT ;  /* 0x000000000300720c */ /* 0x004fda0003f26270 */
[----:B------:R-:W-:Y:S05]  /*22600*/  @!P1 BRA `(.L_x_6774) ;  /* 0x0000003c00e89947 */ /* 0x000fea0003800000 */
[----:B------:R-:W-:Y:S02]  /*22610*/  IMAD.MOV.U32 R10, RZ, RZ, R15 ;  /* 0x000000ffff0a7224 */ /* 0x000fe400078e000f */
[----:B------:R-:W-:Y:S02]  /*22620*/  IMAD.MOV.U32 R9, RZ, RZ, R4 ;  /* 0x000000ffff097224 */ /* 0x000fe400078e0004 */
[----:B------:R-:W-:Y:S02]  /*22630*/  IMAD.MOV.U32 R8, RZ, RZ, R229 ;  /* 0x000000ffff087224 */ /* 0x000fe400078e00e5 */
[----:B------:R-:W-:-:S07]  /*22640*/  IMAD.MOV.U32 R0, RZ, RZ, R221 ;  /* 0x000000ffff007224 */ /* 0x000fce00078e00dd */
.L_x_6786:
[----:B------:R-:W2:Y:S01]  /*22650*/  LDL R4, [R1+0x2c] ;  /* 0x00002c0001047983 */ /* 0x000ea20000100800 */
[----:B------:R-:W-:Y:S01]  /*22660*/  VIADD R221, R0, 0x1 ;  /* 0x0000000100dd7836 */ /* 0x000fe20000000000 */
[----:B------:R-:W-:Y:S05]  /*22670*/  YIELD ;  /* 0x0000000000007946 */ /* 0x000fea0003800000 */
[----:B------:R-:W-:-:S04]  /*22680*/  ISETP.NE.AND P1, PT, R221, 0x2, PT ;  /* 0x00000002dd00780c */ /* 0x000fc80003f25270 */
[----:B------:R-:W-:Y:S02]  /*22690*/  SEL R229, RZ, 0x1, P1 ;  /* 0x00000001ffe57807 */ /* 0x000fe40000800000 */
[----:B------:R-:W-:Y:S02]  /*226a0*/  SEL R221, R221, RZ, P1 ;  /* 0x000000ffdddd7207 */ /* 0x000fe40000800000 */
[----:B------:R-:W-:Y:S02]  /*226b0*/  LOP3.LUT R229, R8, R229, RZ, 0x3c, !PT ;  /* 0x000000e508e57212 */ /* 0x000fe400078e3cff */
[----:B--2---:R-:W-:-:S13]  /*226c0*/  ISETP.NE.AND P2, PT, R4, RZ, PT ;  /* 0x000000ff0400720c */ /* 0x004fda0003f45270 */
[----:B------:R-:W-:Y:S05]  /*226d0*/  @P2 BRA `(.L_x_6775) ;  /* 0x0000000000302947 */ /* 0x000fea0003800000 */
[----:B------:R-:W-:Y:S05]  /*226e0*/  @!P0 BRA `(.L_x_6776) ;  /* 0x0000000000048947 */ /* 0x000fea0003800000 */
[----:B------:R-:W-:Y:S01]  /*226f0*/  BPT.TRAP 0x1 ;  /* 0x000000040000795c */ /* 0x000fe20000300000 */
.L_x_6776:
[----:B------:R-:W-:Y:S01]  /*22700*/  IMAD R4, R221, 0x8, R18 ;  /* 0x00000008dd047824 */ /* 0x000fe200078e0212 */
[----:B------:R-:W-:-:S04]  /*22710*/  SHF.L.U32 R5, R229, 0x1f, RZ ;  /* 0x0000001fe5057819 */ /* 0x000fc800000006ff */
[----:B------:R0:W1:Y:S01]  /*22720*/  SYNCS.PHASECHK.TRANS64.TRYWAIT P1, [R4+URZ+0x33430], R5 ;  /* 0x03343005040075a7 */ /* 0x000062000802017f */
[----:B------:R-:W-:Y:S05]  /*22730*/  @!P0 BRA `(.L_x_6777) ;  /* 0x0000000000048947 */ /* 0x000fea0003800000 */
[----:B------:R-:W-:Y:S01]  /*22740*/  BPT.TRAP 0x1 ;  /* 0x000000040000795c */ /* 0x000fe20000300000 */
.L_x_6777:
[----:B------:R-:W-:Y:S04]  /*22750*/  BSSY B0, `(.L_x_6775) ;  /* 0x0000004000007945 */ /* 0x000fe80003800000 */
[----:B-1----:R-:W-:Y:S05]  /*22760*/  @P1 BRA `(.L_x_6778) ;  /* 0x0000000000081947 */ /* 0x002fea0003800000 */
[----:B------:R-:W1:Y:S02]  /*22770*/  SYNCS.PHASECHK.TRANS64.TRYWAIT P1, [R4+URZ+0x33430], R5 ;  /* 0x03343005040075a7 */ /* 0x000e64000802017f */
[----:B-1----:R-:W-:Y:S05]  /*22780*/  @!P1 BRA `(.L_x_6779) ;  /* 0x0000015000d49947 */ /* 0x002fea0003800000 */
.L_x_6778:
[----:B------:R-:W-:Y:S05]  /*22790*/  BSYNC B0 ;  /* 0x0000000000007941 */ /* 0x000fea0003800000 */
.L_x_6775:
[----:B01----:R-:W0:Y:S01]  /*227a0*/  S2R R4, SR_TID.X ;  /* 0x0000000000047919 */ /* 0x003e220000002100 */
[----:B------:R-:W-:Y:S05]  /*227b0*/  WARPSYNC.ALL ;  /* 0x0000000000007948 */ /* 0x000fea0003800000 */
[----:B------:R-:W-:Y:S01]  /*227c0*/  IMAD.MOV.U32 R5, RZ, RZ, -0x7fffffe0 ;  /* 0x80000020ff057424 */ /* 0x000fe200078e00ff */
[----:B------:R-:W-:Y:S01]  /*227d0*/  UMOV UR44, UR24 ;  /* 0x00000018002c7c82 */ /* 0x000fe20008000000 */
[----:B------:R-:W-:Y:S01]  /*227e0*/  UMOV UR45, UR25 ;  /* 0x00000019002d7c82 */ /* 0x000fe20008000000 */
[----:B------:R-:W-:Y:S01]  /*227f0*/  IMAD.MOV.U32 R21, RZ, RZ, -0x7fffffe0 ;  /* 0x80000020ff157424 */ /* 0x000fe200078e00ff */
[----:B------:R-:W-:Y:S01]  /*22800*/  UMOV UR40, UR24 ;  /* 0x0000001800287c82 */ /* 0x000fe20008000000 */
[----:B------:R-:W-:Y:S01]  /*22810*/  R2UR UR47, R5 ;  /* 0x00000000052f72ca */ /* 0x000fe200000e0000 */
        /* <DEDUP_REMOVED lines=13> */
[----:B------:R-:W-:Y:S02]  /*228f0*/  IMAD.MOV.U32 R7, RZ, RZ, -0x7fffffe0 ;  /* 0x80000020ff077424 */ /* 0x000fe400078e00ff */
        /* <DEDUP_REMOVED lines=10> */
[----:B------:R-:W-:Y:S01]  /*229a0*/  VIADD R20, R4, 0x200 ;  /* 0x0000020004147836 */ /* 0x000fe20000000000 */
[----:B------:R-:W-:Y:S01]  /*229b0*/  R2UR UR26, R6 ;  /* 0x00000000061a72ca */ /* 0x000fe200000e0000 */
[----:B------:R-:W-:Y:S01]  /*229c0*/  VIADD R6, R4, 0x2 ;  /* 0x0000000204067836 */ /* 0x000fe20000000000 */
[----:B------:R-:W-:Y:S01]  /*229d0*/  R2UR UR34, R14 ;  /* 0x000000000e2272ca */ /* 0x000fe200000e0000 */
[----:B------:R-:W-:Y:S01]  /*229e0*/  VIADD R14, R4, 0x82 ;  /* 0x00000082040e7836 */ /* 0x000fe20000000000 */
[----:B------:R-:W-:-:S02]  /*229f0*/  R2UR UR30, R20 ;  /* 0x00000000141e72ca */ /* 0x000fc400000e0000 */
[----:B------:R-:W-:Y:S01]  /*22a00*/  R2UR UR6, R6 ;  /* 0x00000000060672ca */ /* 0x000fe200000e0000 */
[----:B------:R-:W-:Y:S01]  /*22a10*/  VIADD R6, R4, 0x102 ;  /* 0x0000010204067836 */ /* 0x000fe20000000000 */
        /* <DEDUP_REMOVED lines=224> */
.L_x_6781:
[----:B------:R-:W-:Y:S01]  /*23820*/  SHF.L.U32 R4, R8, 0x1f, RZ ;  /* 0x0000001f08047819 */ /* 0x000fe200000006ff */
[----:B------:R-:W-:-:S04]  /*23830*/  IMAD R5, R0, 0x8, R18 ;  /* 0x0000000800057824 */ /* 0x000fc800078e0212 */
[----:B------:R0:W1:Y:S01]  /*23840*/  SYNCS.PHASECHK.TRANS64.TRYWAIT P1, [R5+URZ+0x33450], R4 ;  /* 0x03345004050075a7 */ /* 0x000062000802017f */
[----:B------:R-:W-:Y:S05]  /*23850*/  @!P0 BRA `(.L_x_6782) ;  /* 0x0000000000048947 */ /* 0x000fea0003800000 */
[----:B------:R-:W-:Y:S01]  /*23860*/  BPT.TRAP 0x1 ;  /* 0x000000040000795c */ /* 0x000fe20000300000 */
.L_x_6782:
[----:B-1----:R-:W-:Y:S05]  /*23870*/  @P1 BRA `(.L_x_6780) ;  /* 0x0000000000081947 */ /* 0x002fea0003800000 */
[----:B------:R-:W1:Y:S02]  /*23880*/  SYNCS.PHASECHK.TRANS64.TRYWAIT P1, [R5+URZ+0x33450], R4 ;  /* 0x03345004050075a7 */ /* 0x000e64000802017f */
[----:B-1----:R-:W-:Y:S05]  /*23890*/  @!P1 BRA `(.L_x_6783) ;  /* 0x0000014000a49947 */ /* 0x002fea0003800000 */
.L_x_6780:
        /* <DEDUP_REMOVED lines=46> */
.L_x_6784:
[C---:B------:R-:W-:Y:S01]  /*23b80*/  FMUL.FTZ R5, R2.reuse, R184 ;  /* 0x000000b802057220 */ /* 0x040fe20000410000 */
[C---:B------:R-:W-:Y:S01]  /*23b90*/  FMUL.FTZ R6, R2.reuse, R185 ;  /* 0x000000b902067220 */ /* 0x040fe20000410000 */
[C---:B------:R-:W-:Y:S01]  /*23ba0*/  FMUL.FTZ R14, R2.reuse, R188 ;  /* 0x000000bc020e7220 */ /* 0x040fe20000410000 */
[----:B0-----:R-:W-:Y:S02]  /*23bb0*/  IMAD R4, R221, 0x8, R18 ;  /* 0x00000008dd047824 */ /* 0x001fe400078e0212 */
[C---:B------:R-:W-:Y:S01]  /*23bc0*/  FMUL.FTZ R20, R2.reuse, R189 ;  /* 0x000000bd02147220 */ /* 0x040fe20000410000 */
[----:B------:R-:W-:Y:S01]  /*23bd0*/  IMAD.U32 R15, RZ, RZ, UR38 ;  /* 0x00000026ff0f7e24 */ /* 0x000fe2000f8e00ff */
[----:B------:R-:W0:Y:S01]  /*23be0*/  MUFU.TANH R5, R5 ;  /* 0x0000000500057308 */ /* 0x000e220000002400 */
[----:B------:R-:W-:Y:S01]  /*23bf0*/  FMUL.FTZ R185, R2, R192 ;  /* 0x000000c002b97220 */ /* 0x000fe20000410000 */
[----:B------:R-:W-:Y:S01]  /*23c00*/  IADD3 R4, R4, 0x33440, RZ ;  /* 0x0003344004047810 */ /* 0x000fe20007ffe0ff */
[C---:B------:R-:W-:Y:S01]  /*23c10*/  FMUL.FTZ R7, R2.reuse, R186 ;  /* 0x000000ba02077220 */ /* 0x040fe20000410000 */
[C---:B------:R-:W-:Y:S01]  /*23c20*/  FMUL.FTZ R186, R2.reuse, R193 ;  /* 0x000000c102ba7220 */ /* 0x040fe20000410000 */
[C---:B------:R-:W-:Y:S01]  /*23c30*/  FMUL.FTZ R189, R2.reuse, R196 ;  /* 0x000000c402bd7220 */ /* 0x040fe20000410000 */
        /* <DEDUP_REMOVED lines=11> */
[C---:B------:R-:W-:Y:S01]  /*23cf0*/  FMUL.FTZ R177, R2.reuse, R177 ;  /* 0x000000b102b17220 */ /* 0x040fe20000410000 */
[----:B0-----:R-:W-:Y:S01]  /*23d00*/  FMNMX.FTZ R4, R5, R9, !PT ;  /* 0x0000000905047209 */ /* 0x001fe20007810000 */
        /* <DEDUP_REMOVED lines=83> */
[----:B------:R-:W-:Y:S01]  /*24240*/  FMUL.FTZ R193, R2, R135 ;  /* 0x0000008702c17220 */ /* 0x000fe20000410000 */
[----:B------:R-:W-:Y:S01]  /*24250*/  UMOV UR52, UR50 ;  /* 0x0000003200347c82 */ /* 0x000fe20008000000 */
        /* <DEDUP_REMOVED lines=57> */
[----:B0-----:R-:W-:-:S05]  /*245f0*/  FMNMX.FTZ R15, R133, R4, !PT ;  /* 0x00000004850f7209 */ /* 0x001fca0007810000 */
[----:B------:R-:W0:Y:S02]  /*24600*/  SHFL.BFLY PT, R4, R15, 0x2, 0x1f ;  /* 0x0c401f000f047f89 */ /* 0x000e2400000e0000 */
[----:B------:R-:W3:Y:S08]  /*24610*/  MUFU.TANH R21, R21 ;  /* 0x0000001500157308 */ /* 0x000ef00000002400 */
[----:B------:R-:W4:Y:S08]  /*24620*/  MUFU.TANH R184, R184 ;  /* 0x000000b800b87308 */ /* 0x000f300000002400 */
[----:B------:R-:W5:Y:S01]  /*24630*/  MUFU.TANH R187, R187 ;  /* 0x000000bb00bb7308 */ /* 0x000f620000002400 */
[----:B0-----:R-:W-:-:S07]  /*24640*/  FMNMX.FTZ R4, R15, R4, !PT ;  /* 0x000000040f047209 */ /* 0x001fce0007810000 */
[----:B------:R-:W0:Y:S01]  /*24650*/  MUFU.TANH R188, R188 ;  /* 0x000000bc00bc7308 */ /* 0x000e220000002400 */
[----:B------:R-:W1:Y:S07]  /*24660*/  SHFL.BFLY PT, R15, R4, 0x1, 0x1f ;  /* 0x0c201f00040f7f89 */ /* 0x000e6e00000e0000 */
[----:B------:R-:W0:Y:S08]  /*24670*/  MUFU.TANH R191, R191 ;  /* 0x000000bf00bf7308 */ /* 0x000e300000002400 */
[----:B------:R-:W0:Y:S08]  /*24680*/  MUFU.TANH R192, R192 ;  /* 0x000000c000c07308 */ /* 0x000e300000002400 */
[----:B------:R-:W0:Y:S01]  /*24690*/  MUFU.TANH R170, R170 ;  /* 0x000000aa00aa7308 */ /* 0x000e220000002400 */
[----:B-1----:R-:W-:-:S02]  /*246a0*/  FMNMX.FTZ R4, R4, R15, !PT ;  /* 0x0000000f04047209 */ /* 0x002fc40007810000 */
[----:B------:R-:W-:-:S05]  /*246b0*/  FMNMX.FTZ R15, R7, R10, !PT ;  /* 0x0000000a070f7209 */ /* 0x000fca0007810000 */
[----:B------:R-:W1:Y:S01]  /*246c0*/  MUFU.TANH R171, R171 ;  /* 0x000000ab00ab7308 */ /* 0x000e620000002400 */
[----:B--2---:R-:W-:Y:S01]  /*246d0*/  FMNMX.FTZ R15, R8, R15, !PT ;  /* 0x0000000f080f7209 */ /* 0x004fe20007810000 */
[----:B------:R-:W-:-:S03]  /*246e0*/  FADD.FTZ R9, -R4, R9 ;  /* 0x0000000904097221 */ /* 0x000fc60000010100 */
[----:B---3--:R-:W-:Y:S01]  /*246f0*/  FMNMX.FTZ R15, R21, R15, !PT ;  /* 0x0000000f150f7209 */ /* 0x008fe20007810000 */
[----:B------:R-:W-:Y:S02]  /*24700*/  FMUL.FTZ R9, R9, UR52 ;  /* 0x0000003409097c20 */ /* 0x000fe40008410000 */
[----:B------:R-:W2:Y:S01]  /*24710*/  MUFU.TANH R174, R174 ;  /* 0x000000ae00ae7308 */ /* 0x000ea20000002400 */
[----:B----4-:R-:W-:-:S04]  /*24720*/  FMNMX.FTZ R15, R184, R15, !PT ;  /* 0x0000000fb80f7209 */ /* 0x010fc80007810000 */
[----:B-----5:R-:W-:-:S03]  /*24730*/  FMNMX.FTZ R15, R187, R15, !PT ;  /* 0x0000000fbb0f7209 */ /* 0x020fc60007810000 */
[----:B------:R-:W3:Y:S01]  /*24740*/  MUFU.TANH R175, R175 ;  /* 0x000000af00af7308 */ /* 0x000ee20000002400 */
[----:B0-----:R-:W-:-:S04]  /*24750*/  FMNMX.FTZ R15, R188, R15, !PT ;  /* 0x0000000fbc0f7209 */ /* 0x001fc80007810000 */
[----:B------:R-:W-:-:S03]  /*24760*/  FMNMX.FTZ R15, R191, R15, !PT ;  /* 0x0000000fbf0f7209 */ /* 0x000fc60007810000 */
[----:B------:R-:W0:Y:S01]  /*24770*/  MUFU.TANH R178, R178 ;  /* 0x000000b200b27308 */ /* 0x000e220000002400 */
[----:B------:R-:W-:-:S04]  /*24780*/  FMNMX.FTZ R15, R192, R15, !PT ;  /* 0x0000000fc00f7209 */ /* 0x000fc80007810000 */
[----:B------:R-:W-:-:S03]  /*24790*/  FMNMX.FTZ R15, R170, R15, !PT ;  /* 0x0000000faa0f7209 */ /* 0x000fc60007810000 */
[----:B------:R-:W4:Y:S01]  /*247a0*/  MUFU.TANH R179, R179 ;  /* 0x000000b300b37308 */ /* 0x000f220000002400 */
[----:B-1----:R-:W-:-:S04]  /*247b0*/  FMNMX.FTZ R15, R171, R15, !PT ;  /* 0x0000000fab0f7209 */ /* 0x002fc80007810000 */
[----:B--2---:R-:W-:-:S03]  /*247c0*/  FMNMX.FTZ R15, R174, R15, !PT ;  /* 0x0000000fae0f7209 */ /* 0x004fc60007810000 */
[----:B------:R-:W1:Y:S01]  /*247d0*/  MUFU.TANH R182, R182 ;  /* 0x000000b600b67308 */ /* 0x000e620000002400 */
[----:B---3--:R-:W-:-:S04]  /*247e0*/  FMNMX.FTZ R15, R175, R15, !PT ;  /* 0x0000000faf0f7209 */ /* 0x008fc80007810000 */
[----:B0-----:R-:W-:-:S03]  /*247f0*/  FMNMX.FTZ R15, R178, R15, !PT ;  /* 0x0000000fb20f7209 */ /* 0x001fc60007810000 */
[----:B------:R-:W0:Y:S01]  /*24800*/  MUFU.TANH R183, R183 ;  /* 0x000000b700b77308 */ /* 0x000e220000002400 */
[----:B----4-:R-:W-:-:S07]  /*24810*/  FMNMX.FTZ R15, R179, R15, !PT ;  /* 0x0000000fb30f7209 */ /* 0x010fce0007810000 */
[----:B------:R-:W2:Y:S01]  /*24820*/  MUFU.TANH R154, R154 ;  /* 0x0000009a009a7308 */ /* 0x000ea20000002400 */
[----:B-1----:R-:W-:-:S07]  /*24830*/  FMNMX.FTZ R15, R182, R15, !PT ;  /* 0x0000000fb60f7209 */ /* 0x002fce0007810000 */
[----:B------:R-:W1:Y:S01]  /*24840*/  MUFU.TANH R155, R155 ;  /* 0x0000009b009b7308 */ /* 0x000e620000002400 */
[----:B0-----:R-:W-:-:S07]  /*24850*/  FMNMX.FTZ R15, R183, R15, !PT ;  /* 0x0000000fb70f7209 */ /* 0x001fce0007810000 */
[----:B------:R-:W0:Y:S01]  /*24860*/  MUFU.TANH R158, R158 ;  /* 0x0000009e009e7308 */ /* 0x000e220000002400 */
[----:B--2---:R-:W-:-:S07]  /*24870*/  FMNMX.FTZ R15, R154, R15, !PT ;  /* 0x0000000f9a0f7209 */ /* 0x004fce0007810000 */
        /* <DEDUP_REMOVED lines=42> */
[----:B------:R-:W-:Y:S01]  /*24b20*/  MUFU.EX2 R9, R9 ;  /* 0x0000000900097308 */ /* 0x000fe20000000800 */
[----:B-1----:R-:W-:-:S04]  /*24b30*/  FMNMX.FTZ R15, R134, R15, !PT ;  /* 0x0000000f860f7209 */ /* 0x002fc80007810000 */
[----:B0-----:R-:W-:-:S05]  /*24b40*/  FMNMX.FTZ R15, R193, R15, !PT ;  /* 0x0000000fc10f7209 */ /* 0x001fca0007810000 */
        /* <DEDUP_REMOVED lines=99> */
[----:B0-----:R-:W-:Y:S01]  /*25180*/  FADD.FTZ R12, R6, R12 ;  /* 0x0000000c060c7221 */ /* 0x001fe20000010000 */
[----:B--2---:R-:W-:-:S01]  /*25190*/  FADD.FTZ R193, R8, R11 ;  /* 0x0000000b08c17221 */ /* 0x004fc20000010000 */
[----:B------:R-:W0:Y:S02]  /*251a0*/  MUFU.EX2 R20, R20 ;  /* 0x0000001400147308 */ /* 0x000e240000000800 */
        /* <DEDUP_REMOVED lines=151> */
.L_x_6785:
[----:B------:R-:W2:Y:S01]  /*25b20*/  LDL R194, [R1+0x44] ;  /* 0x0000440001c27983 */ /* 0x000ea20000100800 */
[----:B------:R-:W-:Y:S01]  /*25b30*/  IMAD R0, R0, 0x8, R18 ;  /* 0x0000000800007824 */ /* 0x000fe200078e0212 */
[----:B------:R-:W-:Y:S01]  /*25b40*/  F2FP.SATFINITE.E4M3.F32.PACK_AB_MERGE_C R14, R20, R14, RZ ;  /* 0x0000000e140e723e */ /* 0x000fe200048070ff */
        /* <DEDUP_REMOVED lines=139> */
[----:B------:R-:W-:Y:S01]  /*26400*/  IMAD.MOV.U32 R10, RZ, RZ, R15 ;  /* 0x000000ffff0a7224 */ /* 0x000fe200078e000f */
[----:B------:R-:W-:Y:S01]  /*26410*/  MOV R218, R189 ;  /* 0x000000bd00da7202 */ /* 0x000fe20000000f00 */
[----:B------:R-:W-:Y:S01]  /*26420*/  IMAD.MOV.U32 R9, RZ, RZ, R4 ;  /* 0x000000ffff097224 */ /* 0x000fe200078e0004 */
[----:B------:R-:W-:Y:S01]  /*26430*/  MOV R209, R158 ;  /* 0x0000009e00d17202 */ /* 0x000fe20000000f00 */
[----:B------:R-:W-:Y:S01]  /*26440*/  IMAD.MOV.U32 R8, RZ, RZ, R229 ;  /* 0x000000ffff087224 */ /* 0x000fe200078e00e5 */
[----:B------:R-:W-:Y:S01]  /*26450*/  MOV R200, R124 ;  /* 0x0000007c00c87202 */ /* 0x000fe20000000f00 */
[----:B0-----:R-:W-:-:S02]  /*26460*/  IMAD.MOV.U32 R0, RZ, RZ, R221 ;  /* 0x000000ffff007224 */ /* 0x001fc400078e00dd */
        /* <DEDUP_REMOVED lines=17> */
[C---:B--2---:R-:W-:Y:S02]  /*26580*/  ISETP.GT.AND P1, PT, R3.reuse, R194, PT ;  /* 0x000000c20300720c */ /* 0x044fe40003f24270 */
[----:B------:R-:W-:-:S11]  /*26590*/  IADD3 R3, R3, -0x1, RZ ;  /* 0xffffffff03037810 */ /* 0x000fd60007ffe0ff */
[----:B------:R-:W-:Y:S05]  /*265a0*/  @P1 BRA `(.L_x_6786) ;  /* 0xffffffc000281947 */ /* 0x000fea000383ffff */
.L_x_6774:
[----:B------:R-:W-:Y:S05]  /*265b0*/  WARPSYNC.ALL ;  /* 0x0000000000007948 */ /* 0x000fea0003800000 */
[----:B------:R-:W-:Y:S06]  /*265c0*/  BAR.ARV 0x8, 0x180 ;  /* 0x0206000000007b1d */ /* 0x000fec0000002000 */
[----:B------:R-:W-:Y:S05]  /*265d0*/  @!P0 BRA `(.L_x_6787) ;  /* 0x0000000000048947 */ /* 0x000fea0003800000 */
[----:B------:R-:W-:Y:S01]  /*265e0*/  BPT.TRAP 0x1 ;  /* 0x000000040000795c */ /* 0x000fe20000300000 */
.L_x_6787:
[----:B------:R-:W-:Y:S01]  /*265f0*/  IMAD R5, R221, 0x8, R18 ;  /* 0x00000008dd057824 */ /* 0x000fe200078e0212 */
[----:B------:R-:W-:-:S04]  /*26600*/  SHF.L.U32 R0, R229, 0x1f, RZ ;  /* 0x0000001fe5007819 */ /* 0x000fc800000006ff */
[----:B------:R0:W1:Y:S01]  /*26610*/  SYNCS.PHASECHK.TRANS64.TRYWAIT P1, [R5+URZ+0x33450], R0 ;  /* 0x03345000050075a7 */ /* 0x000062000802017f */
[----:B------:R-:W-:Y:S05]  /*26620*/  @!P0 BRA `(.L_x_6788) ;  /* 0x0000000000048947 */ /* 0x000fea0003800000 */
[----:B------:R-:W-:Y:S01]  /*26630*/  BPT.TRAP 0x1 ;  /* 0x000000040000795c */ /* 0x000fe20000300000 */
.L_x_6788:
[----:B------:R-:W-:-:S05]  /*26640*/  VIADD R18, R18, 0x200 ;  /* 0x0000020012127836 */ /* 0x000fca0000000000 */
[----:B------:R-:W-:-:S04]  /*26650*/  SHF.R.U32.HI R18, RZ, 0x4, R18 ;  /* 0x00000004ff127819 */ /* 0x000fc80000011612 */
[----:B------:R-:W-:-:S04]  /*26660*/  LOP3.LUT R18, R18, 0x3fff, RZ, 0xc0, !PT ;  /* 0x00003fff12127812 */ /* 0x000fc800078ec0ff */
[----:B------:R-:W-:Y:S01]  /*26670*/  LOP3.LUT R18, R18, 0x10000, RZ, 0xfc, !PT ;  /* 0x0001000012127812 */ /* 0x000fe200078efcff */
[----:B-1----:R-:W-:Y:S06]  /*26680*/  @P1 BRA `(.L_x_6789) ;  /* 0x0000000000081947 */ /* 0x002fec0003800000 */
[----:B------:R-:W1:Y:S02]  /*26690*/  SYNCS.PHASECHK.TRANS64.TRYWAIT P1, [R5+URZ+0x33450], R0 ;  /* 0x03345000050075a7 */ /* 0x000e64000802017f */
[----:B-1----:R-:W-:Y:S05]  /*266a0*/  @!P1 BRA `(.L_x_6790) ;  /* 0x0000011400349947 */ /* 0x002fea0003800000 */
.L_x_6789:
[----:B------:R-:W-:Y:S01]  /*266b0*/  IMAD R2, R221, 0x780, R18 ;  /* 0x00000780dd027824 */ /* 0x000fe200078e0212 */
[----:B------:R-:W0:Y:S01]  /*266c0*/  LDL R13, [R1+0x70] ;  /* 0x00007000010d7983 */ /* 0x000e220000100800 */
[----:B------:R-:W-:Y:S01]  /*266d0*/  IMAD.MOV.U32 R3, RZ, RZ, -0x3ffffff0 ;  /* 0xc0000010ff037424 */ /* 0x000fe200078e00ff */
[----:B------:R-:W-:Y:S05]  /*266e0*/  WARPSYNC.ALL ;  /* 0x0000000000007948 */ /* 0x000fea0003800000 */
[C---:B------:R-:W-:Y:S01]  /*266f0*/  R2UR UR6, R2.reuse ;  /* 0x00000000020672ca */ /* 0x040fe200000e0000 */
[----:B------:R-:W2:Y:S01]  /*26700*/  LDL R10, [R1+0x60] ;  /* 0x00006000010a7983 */ /* 0x000ea20000100800 */
[----:B------:R-:W-:Y:S01]  /*26710*/  R2UR UR7, R3 ;  /* 0x00000000030772ca */ /* 0x000fe200000e0000 */
[----:B------:R-:W-:Y:S01]  /*26720*/  WARPGROUP.ARRIVE ;  /* 0x00000000000079c5 */ /* 0x000fe20000000000 */
[----:B------:R-:W-:Y:S01]  /*26730*/  IMAD.MOV.U32 R7, RZ, RZ, -0x3ffffff0 ;  /* 0xc0000010ff077424 */ /* 0x000fe200078e00ff */
[----:B------:R-:W-:Y:S01]  /*26740*/  IADD3 R6, R2, 0x180, RZ ;  /* 0x0000018002067810 */ /* 0x000fe20007ffe0ff */
[----:B------:R-:W-:-:S02]  /*26750*/  ULDC.64 UR4, c[0x0][0x9a0] ;  /* 0x0002680000047ab9 */ /* 0x000fc40000000a00 */
[----:B------:R-:W-:-:S04]  /*26760*/  ISETP.NE.U32.AND P1, PT, RZ, UR4, PT ;  /* 0x00000004ff007c0c */ /* 0x000fc8000bf25070 */
[----:B------:R-:W-:-:S03]  /*26770*/  ISETP.NE.AND.EX P1, PT, RZ, UR5, PT, P1 ;  /* 0x00000005ff007c0c */ /* 0x000fc6000bf25310 */
[----:B------:R-:W-:Y:S01]  /*26780*/  QGMMA.64x192x32.F32.E4M3.E4M3 R24, R216, gdesc[UR4], R24, gsb0 ;  /* 0x02e00004d8187df3 */ /* 0x000fe20008000818 */
[----:B------:R-:W-:Y:S01]  /*26790*/  R2UR UR6, R6 ;  /* 0x00000000060672ca */ /* 0x000fe200000e0000 */
[----:B------:R-:W-:Y:S01]  /*267a0*/  VIADD R6, R2, 0x300 ;  /* 0x0000030002067836 */ /* 0x000fe20000000000 */
[----:B------:R-:W-:Y:S01]  /*267b0*/  R2UR UR7, R7 ;  /* 0x00000000070772ca */ /* 0x000fe200000e0000 */
[----:B------:R-:W-:-:S06]  /*267c0*/  IMAD.MOV.U32 R7, RZ, RZ, -0x3ffffff0 ;  /* 0xc0000010ff077424 */ /* 0x000fcc00078e00ff */
[----:B------:R-:W0:Y:S01]  /*267d0*/  @P1 LDC.64 R8, c[0x0][0x9c8] ;  /* 0x00027200ff081b82 */ /* 0x000e220000000a00 */
[----:B------:R-:W-:Y:S02]  /*267e0*/  WARPGROUP.DEPBAR.LE gsb0, 0x0 ;  /* 0x00008000000079c5 */ /* 0x000fe40000010000 */
[----:B------:R-:W-:-:S07]  /*267f0*/  WARPGROUP.ARRIVE ;  /* 0x00000000000079c5 */ /* 0x000fce0000000000 */
[----:B------:R-:W-:Y:S01]  /*26800*/  QGMMA.64x192x32.F32.E4M3.E4M3 R24, R212, gdesc[UR4], R24, gsb0 ;  /* 0x02e00004d4187df3 */ /* 0x000fe20008000818 */
[----:B------:R-:W-:Y:S02]  /*26810*/  R2UR UR6, R6 ;  /* 0x00000000060672ca */ /* 0x000fe400000e0000 */
[----:B------:R-:W-:Y:S02]  /*26820*/  R2UR UR7, R7 ;  /* 0x00000000070772ca */ /* 0x000fe400000e0000 */
[----:B------:R-:W3:Y:S01]  /*26830*/  @P1 LDC.64 R6, c[0x0][0x9d0] ;  /* 0x00027400ff061b82 */ /* 0x000ee20000000a00 */
[----:B01----:R-:W-:-:S04]  /*26840*/  @P1 IMAD R0, R13, R8, RZ ;  /* 0x000000080d001224 */ /* 0x003fc800078e02ff */
[C---:B--2---:R-:W-:Y:S02]  /*26850*/  @P1 IMAD R3, R10.reuse, R9, R0 ;  /* 0x000000090a031224 */ /* 0x044fe400078e0200 */
[----:B------:R-:W-:-:S04]  /*26860*/  @P1 IMAD.WIDE.U32 R8, R10, R8, RZ ;  /* 0x000000080a081225 */ /* 0x000fc800078e00ff */
[----:B------:R-:W-:Y:S02]  /*26870*/  @P1 IMAD.IADD R9, R9, 0x1, R3 ;  /* 0x0000000109091824 */ /* 0x000fe400078e0203 */
[----:B------:R-:W-:Y:S02]  /*26880*/  IMAD.MOV.U32 R0, RZ, RZ, 0x3f800000 ;  /* 0x3f800000ff007424 */ /* 0x000fe400078e00ff */
[----:B---3--:R-:W-:-:S04]  /*26890*/  @P1 IMAD.WIDE.U32 R8, R226, R6, R8 ;  /* 0x00000006e2081225 */ /* 0x008fc800078e0008 */
[----:B------:R-:W-:Y:S01]  /*268a0*/  @P1 IMAD R7, R226, R7, R9 ;  /* 0x00000007e2071224 */ /* 0x000fe200078e0209 */
[----:B------:R-:W-:-:S04]  /*268b0*/  @P1 LEA R6, P2, R8, UR4, 0x2 ;  /* 0x0000000408061c11 */ /* 0x000fc8000f8410ff */
[----:B------:R-:W-:-:S05]  /*268c0*/  @P1 LEA.HI.X R7, R8, UR5, R7, 0x2, P2 ;  /* 0x0000000508071c11 */ /* 0x000fca00090f1407 */
[----:B------:R0:W2:Y:S01]  /*268d0*/  @P1 LDG.E R0, desc[UR54][R6.64] ;  /* 0x0000003606001981 */ /* 0x0000a2000c1e1900 */
[----:B------:R-:W-:Y:S02]  /*268e0*/  WARPGROUP.DEPBAR.LE gsb0, 0x0 ;  /* 0x00008000000079c5 */ /* 0x000fe40000010000 */
[----:B------:R-:W-:-:S06]  /*268f0*/  WARPGROUP.ARRIVE ;  /* 0x00000000000079c5 */ /* 0x000fcc0000000000 */
[----:B------:R-:W-:Y:S01]  /*26900*/  QGMMA.64x192x32.F32.E4M3.E4M3 R24, R208, gdesc[UR4], R24, gsb0 ;  /* 0x02e00004d0187df3 */ /* 0x000fe20008000818 */
[----:B0-----:R-:W-:Y:S01]  /*26910*/  VIADD R6, R2, 0x480 ;  /* 0x0000048002067836 */ /* 0x001fe20000000000 */
[----:B------:R-:W-:-:S04]  /*26920*/  MOV R7, 0xc0000010 ;  /* 0xc000001000077802 */ /* 0x000fc80000000f00 */
[----:B------:R-:W-:Y:S02]  /*26930*/  R2UR UR6, R6 ;  /* 0x00000000060672ca */ /* 0x000fe400000e0000 */
[----:B------:R-:W-:Y:S01]  /*26940*/  R2UR UR7, R7 ;  /* 0x00000000070772ca */ /* 0x000fe200000e0000 */
[----:B------:R-:W-:Y:S02]  /*26950*/  VIADD R2, R2, 0x600 ;  /* 0x0000060002027836 */ /* 0x000fe40000000000 */
[----:B------:R-:W-:Y:S01]  /*26960*/  IMAD.MOV.U32 R3, RZ, RZ, -0x3ffffff0 ;  /* 0xc0000010ff037424 */ /* 0x000fe200078e00ff */
[----:B------:R-:W0:Y:S01]  /*26970*/  SHFL.BFLY PT, R8, R11, 0x2, 0x1f ;  /* 0x0c401f000b087f89 */ /* 0x000e2200000e0000 */
[----:B------:R-:W-:Y:S02]  /*26980*/  WARPGROUP.DEPBAR.LE gsb0, 0x0 ;  /* 0x00008000000079c5 */ /* 0x000fe40000010000 */
[----:B------:R-:W-:-:S06]  /*26990*/  WARPGROUP.ARRIVE ;  /* 0x00000000000079c5 */ /* 0x000fcc0000000000 */
        /* <DEDUP_REMOVED lines=9> */
[----:B------:R-:W-:-:S03]  /*26a30*/  IMAD.MOV.U32 R7, RZ, RZ, RZ ;  /* 0x000000ffff077224 */ /* 0x000fc600078e00ff */
        /* <DEDUP_REMOVED lines=19> */
[----:B------:R-:W-:Y:S01]  /*26b70*/  MOV R151, 0xff800000 ;  /* 0xff80000000977802 */ /* 0x000fe20000000f00 */
        /* <DEDUP_REMOVED lines=10> */
.L_x_6791:
[----:B------:R-:W-:Y:S02]  /*26c20*/  VIADD R221, R221, 0x1 ;  /* 0x00000001dddd7836 */ /* 0x000fe40000000000 */
[-C--:B------:R-:W-:Y:S01]  /*26c30*/  FMUL.FTZ R8, R64, R2.reuse ;  /* 0x0000000240087220 */ /* 0x080fe20000410000 */
[----:B------:R-:W-:Y:S02]  /*26c40*/  VIADD R5, R5, 0x33460 ;  /* 0x0003346005057836 */ /* 0x000fe40000000000 */
[-C--:B------:R-:W-:Y:S01]  /*26c50*/  FMUL.FTZ R12, R56, R2.reuse ;  /* 0x00000002380c7220 */ /* 0x080fe20000410000 */
[----:B------:R-:W-:Y:S01]  /*26c60*/  IMAD.U32 R6, RZ, RZ, UR38 ;  /* 0x00000026ff067e24 */ /* 0x000fe2000f8e00ff */
[----:B------:R-:W-:Y:S01]  /*26c70*/  ISETP.NE.AND P1, PT, R221, 0x2, PT ;  /* 0x00000002dd00780c */ /* 0x000fe20003f25270 */
        /* <DEDUP_REMOVED lines=48> */
[----:B------:R-:W-:Y:S01]  /*26f80*/  SEL R2, RZ, 0x1, P1 ;  /* 0x00000001ff027807 */ /* 0x000fe20000800000 */
[-C--:B------:R-:W-:Y:S01]  /*26f90*/  FMUL.FTZ R100, R42, R0.reuse ;  /* 0x000000002a647220 */ /* 0x080fe20000410000 */
[-C--:B------:R-:W-:Y:S01]  /*26fa0*/  FMUL.FTZ R47, R74, R0.reuse ;  /* 0x000000004a2f7220 */ /* 0x080fe20000410000 */
[-C--:B------:R-:W-:Y:S01]  /*26fb0*/  FMUL.FTZ R42, R79, R0.reuse ;  /* 0x000000004f2a7220 */ /* 0x080fe20000410000 */
[-C--:B------:R-:W-:Y:S01]  /*26fc0*/  FMUL.FTZ R74, R38, R0.reuse ;  /* 0x00000000264a7220 */ /* 0x080fe20000410000 */
        /* <DEDUP_REMOVED lines=24> */
[-C--:B0-----:R-:W-:Y:S01]  /*27150*/  FMUL.FTZ R5, R119, R0.reuse ;  /* 0x0000000077057220 */ /* 0x081fe20000410000 */
        /* <DEDUP_REMOVED lines=22> */
[----:B------:R-:W-:-:S11]  /*272c0*/  SEL R221, R221, RZ, P1 ;  /* 0x000000ffdddd7207 */ /* 0x000fd60000800000 */
.L_x_6720:
        /* <DEDUP_REMOVED lines=22> */
[----:B------:R-:W-:-:S04]  /*27430*/  IADD3 R14, P0, R0, UR4, RZ ;  /* 0x00000004000e7c10 */ /* 0x000fc8000ff1e0ff */
[----:B------:R-:W-:Y:S02]  /*27440*/  IADD3.X R15, RZ, UR5, RZ, P0, !PT ;  /* 0x00000005ff0f7c10 */ /* 0x000fe400087fe4ff */
[----:B------:R-:W-:-:S03]  /*27450*/  LOP3.LUT P0, R2, R168, 0x3, RZ, 0xc0, !PT ;  /* 0x00000003a8027812 */ /* 0x000fc6000780c0ff */
[----:B------:R1:W5:Y:S01]  /*27460*/  LDG.E.CONSTANT R0, desc[UR54][R14.64] ;  /* 0x000000360e007981 */ /* 0x000362000c1e9900 */
[----:B------:R-:W-:Y:S01]  /*27470*/  ISETP.EQ.OR P0, PT, R2, 0x3, !P0 ;  /* 0x000000030200780c */ /* 0x000fe20004702670 */
[----:B------:R-:W-:-:S03]  /*27480*/  UMOV UR4, 0xffffffff ;  /* 0xffffffff00047882 */ /* 0x000fc60000000000 */
[----:B------:R-:W-:Y:S02]  /*27490*/  SEL R2, R24, R25, P0 ;  /* 0x0000001918027207 */ /* 0x000fe40000000000 */
[----:B------:R-:W-:Y:S02]  /*274a0*/  SEL R150, R25, R24, P0 ;  /* 0x0000001819967207 */ /* 0x000fe40000000000 */
[----:B------:R-:W-:Y:S02]  /*274b0*/  SEL R13, R149, R4, P0 ;  /* 0x00000004950d7207 */ /* 0x000fe40000000000 */
[----:B------:R-:W-:Y:S01]  /*274c0*/  SEL R149, R4, R149, P0 ;  /* 0x0000009504957207 */ /* 0x000fe20000000000 */
[----:B--2---:R-:W-:-:S03]  /*274d0*/  IMAD.WIDE R50, R26, 0x2, R80 ;  /* 0x000000021a327825 */ /* 0x004fc600078e0250 */
[C---:B------:R-:W-:Y:S02]  /*274e0*/  IADD3 R55, P3, R50.reuse, 0x8060, RZ ;  /* 0x0000806032377810 */ /* 0x040fe40007f7e0ff */
[----:B------:R-:W-:Y:S02]  /*274f0*/  IADD3 R67, P1, R50, 0x8000, RZ ;  /* 0x0000800032437810 */ /* 0x000fe40007f3e0ff */
[----:B------:R-:W-:Y:S02]  /*27500*/  LOP3.LUT R54, R55, 0x380, RZ, 0xc0, !PT ;  /* 0x0000038037367812 */ /* 0x000fe400078ec0ff */
[----:B------:R-:W-:Y:S02]  /*27510*/  LOP3.LUT R66, R67, 0x380, RZ, 0xc0, !PT ;  /* 0x0000038043427812 */ /* 0x000fe400078ec0ff */
[----:B------:R-:W-:Y:S02]  /*27520*/  SHF.R.U64 R54, R54, 0x3, RZ ;  /* 0x0000000336367819 */ /* 0x000fe400000012ff */
[----:B------:R-:W-:-:S02]  /*27530*/  SHF.R.U64 R66, R66, 0x3, RZ ;  /* 0x0000000342427819 */ /* 0x000fc400000012ff */
[----:B------:R-:W-:Y:S01]  /*27540*/  LOP3.LUT R54, R54, R55, RZ, 0x3c, !PT ;  /* 0x0000003736367212 */ /* 0x000fe200078e3cff */
[--C-:B------:R-:W-:Y:S01]  /*27550*/  IMAD.X R55, RZ, RZ, R51.reuse, P3 ;  /* 0x000000ffff377224 */ /* 0x100fe200018e0633 */
[C---:B------:R-:W-:Y:S02]  /*27560*/  IADD3 R63, P5, R50.reuse, 0x8020, RZ ;  /* 0x00008020323f7810 */ /* 0x040fe40007fbe0ff */
[C---:B------:R-:W-:Y:S02]  /*27570*/  IADD3 R69, P2, R50.reuse, 0x4060, RZ ;  /* 0x0000406032457810 */ /* 0x040fe40007f5e0ff */
[C---:B------:R-:W-:Y:S02]  /*27580*/  IADD3 R71, P3, R50.reuse, 0x4040, RZ ;  /* 0x0000404032477810 */ /* 0x040fe40007f7e0ff */
[----:B------:R-:W-:Y:S02]  /*27590*/  IADD3 R59, P4, R50, 0x8040, RZ ;  /* 0x00008040323b7810 */ /* 0x000fe40007f9e0ff */
[----:B------:R-:W-:Y:S01]  /*275a0*/  LOP3.LUT R66, R66, R67, RZ, 0x3c, !PT ;  /* 0x0000004342427212 */ /* 0x000fe200078e3cff */
[----:B------:R-:W-:Y:S01]  /*275b0*/  IMAD.X R67, RZ, RZ, R51, P1 ;  /* 0x000000ffff437224 */ /* 0x000fe200008e0633 */
[----:B------:R-:W-:-:S02]  /*275c0*/  LOP3.LUT R62, R63, 0x380, RZ, 0xc0, !PT ;  /* 0x000003803f3e7812 */ /* 0x000fc400078ec0ff */
        /* <DEDUP_REMOVED lines=18> */
[C---:B-1----:R-:W-:Y:S02]  /*276f0*/  IADD3 R15, P5, R50.reuse, 0x4000, RZ ;  /* 0x00004000320f7810 */ /* 0x042fe40007fbe0ff */
        /* <DEDUP_REMOVED lines=35> */
[----:B------:R-:W-:Y:S01]  /*27930*/  MOV R155, R34 ;  /* 0x00000022009b7202 */ /* 0x000fe20000000f00 */
[----:B------:R-:W-:Y:S06]  /*27940*/  BRA.DIV UR4, `(.L_x_6794) ;  /* 0x0000010204a07947 */ /* 0x000fec000b800000 */
[----:B------:R-:W-:Y:S02]  /*27950*/  SEL R4, R32, R124, P0 ;  /* 0x0000007c20047207 */ /* 0x000fe40000000000 */
[----:B------:R-:W-:Y:S02]  /*27960*/  SEL R148, R124, R32, P0 ;  /* 0x000000207c947207 */ /* 0x000fe40000000000 */
[----:B------:R-:W-:Y:S02]  /*27970*/  SEL R119, R3, R127, P0 ;  /* 0x0000007f03777207 */ /* 0x000fe40000000000 */
[----:B------:R-:W-:Y:S02]  /*27980*/  SEL R147, R127, R3, P0 ;  /* 0x000000037f937207 */ /* 0x000fe40000000000 */
[----:B------:R-:W-:Y:S02]  /*27990*/  SEL R28, R33, R85, P0 ;  /* 0x00000055211c7207 */ /* 0x000fe40000000000 */
[----:B------:R-:W-:Y:S01]  /*279a0*/  SEL R32, R85, R33, P0 ;  /* 0x0000002155207207 */ /* 0x000fe20000000000 */
[----:B-----5:R-:W-:Y:S01]  /*279b0*/  SHFL.IDX PT, R119, R119, R0, 0x1c1f ;  /* 0x001c1f0077777589 */ /* 0x020fe200000e0000 */
        /* <DEDUP_REMOVED lines=9> */
[----:B------:R-:W-:-:S02]  /*27a50*/  LOP3.LUT R121, R0, 0x2, RZ, 0x3c, !PT ;  /* 0x0000000200797812 */ /* 0x000fc400078e3cff */
[----:B------:R-:W-:Y:S02]  /*27a60*/  SEL R142, R123, R7, P0 ;  /* 0x000000077b8e7207 */ /* 0x000fe40000000000 */
        /* <DEDUP_REMOVED lines=29> */
[----:B------:R1:W2:Y:S01]  /*27c40*/  SHFL.IDX PT, R5, R124, R0, 0x1c1f ;  /* 0x001c1f007c057589 */ /* 0x0002a200000e0000 */
        /* <DEDUP_REMOVED lines=33> */
[----:B------:R-:W-:-:S02]  /*27e60*/  SEL R65, R113, R141, P0 ;  /* 0x0000008d71417207 */ /* 0x000fc40000000000 */
[----:B------:R-:W-:Y:S01]  /*27e70*/  SEL R66, R141, R113, P0 ;  /* 0x000000718d427207 */ /* 0x000fe20000000000 */
[----:B------:R-:W-:Y:S01]  /*27e80*/  SHFL.IDX PT, R55, R55, R0, 0x1c1f ;  /* 0x001c1f0037377589 */ /* 0x000fe200000e0000 */
[----:B--2---:R-:W-:Y:S02]  /*27e90*/  SEL R4, R5, R6, P0 ;  /* 0x0000000605047207 */ /* 0x004fe40000000000 */
        /* <DEDUP_REMOVED lines=11> */
[----:B---3--:R-:W-:Y:S02]  /*27f50*/  SEL R8, R9, R10, P0 ;  /* 0x0000000a09087207 */ /* 0x008fe40000000000 */
[----:B------:R-:W-:Y:S01]  /*27f60*/  SEL R75, R79, R97, P0 ;  /* 0x000000614f4b7207 */ /* 0x000fe20000000000 */
[----:B------:R-:W3:Y:S01]  /*27f70*/  SHFL.IDX PT, R60, R60, R121, 0x1c1f ;  /* 0x001c1f793c3c7589 */ /* 0x000ee200000e0000 */
        /* <DEDUP_REMOVED lines=17> */
[----:B------:R-:W3:Y:S01]  /*28090*/  SHFL.IDX PT, R66, R66, R121, 0x1c1f ;  /* 0x001c1f7942427589 */ /* 0x000ee200000e0000 */
[----:B------:R-:W-:-:S02]  /*280a0*/  SEL R44, R44, R103, P0 ;  /* 0x000000672c2c7207 */ /* 0x000fc40000000000 */
[----:B------:R-:W-:Y:S01]  /*280b0*/  SEL R42, R42, R95, P0 ;  /* 0x0000005f2a2a7207 */ /* 0x000fe20000000000 */
[----:B------:R-:W-:Y:S01]  /*280c0*/  SHFL.IDX PT, R67, R67, R0, 0x1c1f ;  /* 0x001c1f0043437589 */ /* 0x000fe200000e0000 */
[----:B------:R-:W-:Y:S02]  /*280d0*/  SEL R97, R43, R40, P0 ;  /* 0x000000282b617207 */ /* 0x000fe40000000000 */
[----:B----4-:R-:W-:Y:S01]  /*280e0*/  SEL R21, R24, R25, P0 ;  /* 0x0000001918157207 */ /* 0x010fe20000000000 */
        /* <DEDUP_REMOVED lines=46> */
[----:B-1----:R-:W-:Y:S02]  /*283d0*/  SEL R52, R53, R54, P0 ;  /* 0x0000003635347207 */ /* 0x002fe40000000000 */
[----:B------:R-:W-:Y:S01]  /*283e0*/  SEL R53, R54, R53, P0 ;  /* 0x0000003536357207 */ /* 0x000fe20000000000 */
[----:B------:R-:W1:Y:S01]  /*283f0*/  SHFL.IDX PT, R86, R146, R121, 0x1c1f ;  /* 0x001c1f7992567589 */ /* 0x000e6200000e0000 */
[----:B--2---:R-:W-:-:S02]  /*28400*/  SEL R54, R55, R56, P0 ;  /* 0x0000003837367207 */ /* 0x004fc40000000000 */
[----:B------:R-:W-:Y:S01]  /*28410*/  SEL R55, R56, R55, P0 ;  /* 0x0000003738377207 */ /* 0x000fe20000000000 */
[----:B------:R-:W2:Y:S01]  /*28420*/  SHFL.IDX PT, R88, R147, R121, 0x1c1f ;  /* 0x001c1f7993587589 */ /* 0x000ea200000e0000 */
        /* <DEDUP_REMOVED lines=11> */
[----:B------:R-:W3:Y:S01]  /*284e0*/  SHFL.IDX PT, R78, R78, R121, 0x1c1f ;  /* 0x001c1f794e4e7589 */ /* 0x000ee200000e0000 */
[----:B------:R-:W-:Y:S02]  /*284f0*/  SEL R64, R65, R66, P0 ;  /* 0x0000004241407207 */ /* 0x000fe40000000000 */
[----:B------:R-:W-:Y:S01]  /*28500*/  SEL R65, R66, R65, P0 ;  /* 0x0000004142417207 */ /* 0x000fe20000000000 */
[----:B------:R-:W-:Y:S01]  /*28510*/  SHFL.IDX PT, R75, R75, R0, 0x1c1f ;  /* 0x001c1f004b4b7589 */ /* 0x000fe200000e0000 */
[----:B----4-:R-:W-:-:S02]  /*28520*/  SEL R66, R67, R68, P0 ;  /* 0x0000004443427207 */ /* 0x010fc40000000000 */
        /* <DEDUP_REMOVED lines=12> */
[----:B-1----:R-:W-:Y:S01]  /*285f0*/  SEL R112, R114, R86, P0 ;  /* 0x0000005672707207 */ /* 0x002fe20000000000 */
[----:B------:R-:W-:Y:S01]  /*28600*/  SHFL.IDX PT, R89, R89, R0, 0x1c1f ;  /* 0x001c1f0059597589 */ /* 0x000fe200000e0000 */
[----:B--2---:R-:W-:Y:S02]  /*28610*/  SEL R117, R119, R88, P0 ;  /* 0x0000005877757207 */ /* 0x004fe40000000000 */
[----:B------:R-:W-:Y:S01]  /*28620*/  SEL R116, R118, R84, P0 ;  /* 0x0000005476747207 */ /* 0x000fe20000000000 */
[----:B------:R-:W-:Y:S01]  /*28630*/  SHFL.IDX PT, R91, R91, R0, 0x1c1f ;  /* 0x001c1f005b5b7589 */ /* 0x000fe200000e0000 */
[----:B---3--:R-:W-:-:S02]  /*28640*/  SEL R72, R73, R74, P0 ;  /* 0x0000004a49487207 */ /* 0x008fc40000000000 */
        /* <DEDUP_REMOVED lines=21> */
[----:B------:R-:W4:Y:S04]  /*287a0*/  SHFL.IDX PT, R44, R44, R121, 0x1c1f ;  /* 0x001c1f792c2c7589 */ /* 0x000f2800000e0000 */
[----:B------:R-:W-:Y:S01]  /*287b0*/  SHFL.IDX PT, R47, R47, R121, 0x1c1f ;  /* 0x001c1f792f2f7589 */ /* 0x000fe200000e0000 */
        /* <DEDUP_REMOVED lines=12> */
[----:B------:R-:W3:Y:S01]  /*28880*/  SHFL.IDX PT, R38, R38, R121, 0x1c1f ;  /* 0x001c1f7926267589 */ /* 0x000ee200000e0000 */
[----:B----4-:R-:W-:Y:S02]  /*28890*/  SEL R88, R89, R44, P0 ;  /* 0x0000002c59587207 */ /* 0x010fe40000000000 */
[----:B------:R-:W-:Y:S01]  /*288a0*/  SEL R89, R44, R89, P0 ;  /* 0x000000592c597207 */ /* 0x000fe20000000000 */
[----:B------:R-:W4:Y:S04]  /*288b0*/  SHFL.IDX PT, R41, R41, R121, 0x1c1f ;  /* 0x001c1f7929297589 */ /* 0x000f2800000e0000 */
[----:B------:R-:W4:Y:S01]  /*288c0*/  SHFL.IDX PT, R37, R37, R121, 0x1c1f ;  /* 0x001c1f7925257589 */ /* 0x000f2200000e0000 */
[----:B0-----:R-:W-:-:S02]  /*288d0*/  SEL R92, R93, R42, P0 ;  /* 0x0000002a5d5c7207 */ /* 0x001fc40000000000 */
[----:B------:R-:W-:Y:S01]  /*288e0*/  SEL R93, R42, R93, P0 ;  /* 0x0000005d2a5d7207 */ /* 0x000fe20000000000 */
[----:B------:R-:W0:Y:S01]  /*288f0*/  SHFL.IDX PT, R39, R39, R121, 0x1c1f ;  /* 0x001c1f7927277589 */ /* 0x000e2200000e0000 */
[----:B-1----:R-:W-:Y:S02]  /*28900*/  SEL R94, R95, R45, P0 ;  /* 0x0000002d5f5e7207 */ /* 0x002fe40000000000 */
[----:B------:R-:W-:Y:S01]  /*28910*/  SEL R95, R45, R95, P0 ;  /* 0x0000005f2d5f7207 */ /* 0x000fe20000000000 */
[----:B------:R-:W1:Y:S01]  /*28920*/  SHFL.IDX PT, R36, R36, R121, 0x1c1f ;  /* 0x001c1f7924247589 */ /* 0x000e6200000e0000 */
[----:B------:R-:W-:Y:S02]  /*28930*/  SEL R96, R97, R40, P0 ;  /* 0x0000002861607207 */ /* 0x000fe40000000000 */
[----:B------:R-:W-:Y:S01]  /*28940*/  SEL R97, R40, R97, P0 ;  /* 0x0000006128617207 */ /* 0x000fe20000000000 */
[----:B------:R-:W0:Y:S01]  /*28950*/  SHFL.IDX PT, R127, R153, R0, 0x1c1f ;  /* 0x001c1f00997f7589 */ /* 0x000e2200000e0000 */
[----:B--2---:R-:W-:-:S02]  /*28960*/  SEL R98, R99, R43, P0 ;  /* 0x0000002b63627207 */ /* 0x004fc40000000000 */
[----:B------:R-:W-:Y:S01]  /*28970*/  SEL R99, R43, R99, P0 ;  /* 0x000000632b637207 */ /* 0x000fe20000000000 */
[----:B------:R2:W0:Y:S01]  /*28980*/  SHFL.IDX PT, R125, R125, R0, 0x1c1f ;  /* 0x001c1f007d7d7589 */ /* 0x00042200000e0000 */
[----:B---3--:R-:W-:Y:S02]  /*28990*/  SEL R100, R101, R38, P0 ;  /* 0x0000002665647207 */ /* 0x008fe40000000000 */
[----:B------:R-:W-:Y:S01]  /*289a0*/  SEL R101, R38, R101, P0 ;  /* 0x0000006526657207 */ /* 0x000fe20000000000 */
[----:B------:R-:W3:Y:S01]  /*289b0*/  SHFL.IDX PT, R11, R154, R121, 0x1c1f ;  /* 0x001c1f799a0b7589 */ /* 0x000ee200000e0000 */
[----:B----4-:R-:W-:Y:S02]  /*289c0*/  SEL R102, R103, R41, P0 ;  /* 0x0000002967667207 */ /* 0x010fe40000000000 */
[----:B------:R-:W-:Y:S01]  /*289d0*/  SEL R103, R41, R103, P0 ;  /* 0x0000006729677207 */ /* 0x000fe20000000000 */
[----:B------:R4:W3:Y:S01]  /*289e0*/  SHFL.IDX PT, R126, R126, R121, 0x1c1f ;  /* 0x001c1f797e7e7589 */ /* 0x0008e200000e0000 */
[----:B------:R-:W-:-:S02]  /*289f0*/  SEL R104, R105, R37, P0 ;  /* 0x0000002569687207 */ /* 0x000fc40000000000 */
[----:B--2---:R-:W-:Y:S02]  /*28a00*/  SEL R0, R111, R2, P0 ;  /* 0x000000026f007207 */ /* 0x004fe40000000000 */
[----:B------:R-:W-:Y:S02]  /*28a10*/  SEL R111, R2, R111, P0 ;  /* 0x0000006f026f7207 */ /* 0x000fe40000000000 */
[----:B------:R-:W-:Y:S02]  /*28a20*/  SEL R2, R110, R90, P0 ;  /* 0x0000005a6e027207 */ /* 0x000fe40000000000 */
[----:B------:R-:W-:Y:S02]  /*28a30*/  SEL R110, R90, R110, P0 ;  /* 0x0000006e5a6e7207 */ /* 0x000fe40000000000 */
[----:B----4-:R-:W-:Y:S02]  /*28a40*/  SEL R121, R123, R82, P0 ;  /* 0x000000527b797207 */ /* 0x010fe40000000000 */
[----:B------:R-:W-:-:S02]  /*28a50*/  SEL R123, R82, R123, P0 ;  /* 0x0000007b527b7207 */ /* 0x000fc40000000000 */
[----:B------:R-:W-:Y:S02]  /*28a60*/  SEL R82, R83, R51, P0 ;  /* 0x0000003353527207 */ /* 0x000fe40000000000 */
[----:B------:R-:W-:Y:S02]  /*28a70*/  SEL R90, R91, R47, P0 ;  /* 0x0000002f5b5a7207 */ /* 0x000fe40000000000 */
[----:B0-----:R-:W-:Y:S02]  /*28a80*/  SEL R106, R107, R39, P0 ;  /* 0x000000276b6a7207 */ /* 0x001fe40000000000 */
[----:B-1----:R-:W-:Y:S02]  /*28a90*/  SEL R108, R109, R36, P0 ;  /* 0x000000246d6c7207 */ /* 0x002fe40000000000 */
[----:B------:R-:W-:Y:S02]  /*28aa0*/  SEL R83, R51, R83, P0 ;  /* 0x0000005333537207 */ /* 0x000fe40000000000 */
[----:B------:R-:W-:-:S02]  /*28ab0*/  SEL R91, R47, R91, P0 ;  /* 0x0000005b2f5b7207 */ /* 0x000fc40000000000 */
[----:B------:R-:W-:Y:S02]  /*28ac0*/  SEL R105, R37, R105, P0 ;  /* 0x0000006925697207 */ /* 0x000fe40000000000 */
[----:B------:R-:W-:Y:S02]  /*28ad0*/  SEL R107, R39, R107, P0 ;  /* 0x0000006b276b7207 */ /* 0x000fe40000000000 */
[----:B---3--:R-:W-:-:S07]  /*28ae0*/  SEL R109, R36, R109, P0 ;  /* 0x0000006d246d7207 */ /* 0x008fce0000000000 */
.L_x_7115:
        /* <DEDUP_REMOVED lines=62> */
[----:B------:R1:W-:Y:S01]  /*28ed0*/  STSM.16.M88.4 [R164], R44 ;  /* 0x0000002ca4007844 */ /* 0x0003e20000000200 */
[----:B------:R-:W-:Y:S02]  /*28ee0*/  F2FP.BF16.F32.PACK_AB R14, R59, R57 ;  /* 0x000000393b0e723e */ /* 0x000fe400000010ff */
[----:B------:R-:W-:Y:S02]  /*28ef0*/  F2FP.BF16.F32.PACK_AB R15, R109, R107 ;  /* 0x0000006b6d0f723e */ /* 0x000fe400000010ff */
[----:B------:R-:W-:Y:S02]  /*28f00*/  ISETP.NE.U32.AND P0, PT, RZ, UR4, PT ;  /* 0x00000004ff007c0c */ /* 0x000fe4000bf05070 */
[----:B----4-:R-:W-:Y:S01]  /*28f10*/  F2FP.BF16.F32.PACK_AB R36, R62, R60 ;  /* 0x0000003c3e24723e */ /* 0x010fe200000010ff */
[----:B------:R4:W-:Y:S01]  /*28f20*/  STSM.16.M88.4 [R165], R12 ;  /* 0x0000000ca5007844 */ /* 0x0009e20000000200 */
        /* <DEDUP_REMOVED lines=10> */
[----:B------:R-:W-:Y:S02]  /*28fd0*/  ISETP.NE.AND.EX P3, PT, RZ, UR7, PT, P3 ;  /* 0x00000007ff007c0c */ /* 0x000fe4000bf65330 */
[----:B------:R-:W-:Y:S02]  /*28fe0*/  ISETP.GT.AND P2, PT, R167, 0x1, PT ;  /* 0x00000001a700780c */ /* 0x000fe40003f44270 */
[----:B-1----:R-:W-:-:S09]  /*28ff0*/  MOV R46, 0x9b8 ;  /* 0x000009b8002e7802 */ /* 0x002fd20000000f00 */
[----:B----4-:R-:W-:Y:S01]  /*29000*/  @P3 IADD3 R12, P1, R130, UR6, RZ ;  /* 0x00000006820c3c10 */ /* 0x010fe2000ff3e0ff */
[----:B------:R-:W-:Y:S02]  /*29010*/  ULDC UR6, c[0x0][0xa88] ;  /* 0x0002a20000067ab9 */ /* 0x000fe40000000800 */
[----:B------:R-:W-:Y:S01]  /*29020*/  IMAD.U32 R43, RZ, RZ, UR6 ;  /* 0x00000006ff2b7e24 */ /* 0x000fe2000f8e00ff */
[----:B------:R-:W-:Y:S02]  /*29030*/  @P3 IADD3.X R13, R129, UR7, RZ, P1, !PT ;  /* 0x00000007810d3c10 */ /* 0x000fe40008ffe4ff */
[----:B------:R-:W-:-:S03]  /*29040*/  SEL R46, R46, 0x978, P2 ;  /* 0x000009782e2e7807 */ /* 0x000fc60001000000 */
[----:B------:R1:W5:Y:S01]  /*29050*/  @P3 LDG.E R43, desc[UR54][R12.64] ;  /* 0x000000360c2b3981 */ /* 0x000362000c1e1900 */
[----:B0-----:R0:W2:Y:S01]  /*29060*/  LDC.64 R36, c[0x0][R46+0x218] ;  /* 0x000086002e247b82 */ /* 0x0010a20000000a00 */
[----:B------:R-:W-:-:S07]  /*29070*/  ISETP.NE.AND P1, PT, R125, 0x1, PT ;  /* 0x000000017d00780c */ /* 0x000fce0003f25270 */
[----:B------:R0:W3:Y:S08]  /*29080*/  LDC.64 R14, c[0x0][R46+0x228] ;  /* 0x00008a002e0e7b82 */ /* 0x0000f00000000a00 */
[----:B-1----:R0:W1:Y:S01]  /*29090*/  LDC.64 R12, c[0x0][R46+0x220] ;  /* 0x000088002e0c7b82 */ /* 0x0020620000000a00 */
[----:B------:R-:W-:Y:S05]  /*290a0*/  @P3 BRA `(.L_x_6795) ;  /* 0x0000000000103947 */ /* 0x000fea0003800000 */
[----:B------:R-:W-:Y:S05]  /*290b0*/  @!P0 BRA `(.L_x_6795) ;  /* 0x00000000000c8947 */ /* 0x000fea0003800000 */
[----:B------:R-:W4:Y:S04]  /*290c0*/  LDG.E R38, desc[UR54][R40.64] ;  /* 0x0000003628267981 */ /* 0x000f28000c1e1900 */
[----:B-----5:R-:W4:Y:S02]  /*290d0*/  LDG.E R43, desc[UR54][R40.64+0x4] ;  /* 0x00000436282b7981 */ /* 0x020f24000c1e1900 */
[----:B----4-:R-:W-:-:S07]  /*290e0*/  IMAD.IADD R43, R43, 0x1, -R38 ;  /* 0x000000012b2b7824 */ /* 0x010fce00078e0a26 */
.L_x_6795:
[----:B------:R-:W4:Y:S01]  /*290f0*/  LDL.LU R11, [R1+0x60] ;  /* 0x00006000010b7983 */ /* 0x000f220000300800 */
[----:B------:R0:W3:Y:S03]  /*29100*/  LDC.64 R40, c[0x0][R46+0x210] ;  /* 0x000084002e287b82 */ /* 0x0000e60000000a00 */
[----:B------:R-:W2:Y:S04]  /*29110*/  LDL.LU R38, [R1+0x70] ;  /* 0x0000700001267983 */ /* 0x000ea80000300800 */
[----:B------:R-:W3:Y:S01]  /*29120*/  LDL R42, [R1+0x5c] ;  /* 0x00005c00012a7983 */ /* 0x000ee20000100800 */
[----:B------:R-:W-:Y:S01]  /*29130*/  ISETP.NE.U32.AND P0, PT, RZ, UR4, PT ;  /* 0x00000004ff007c0c */ /* 0x000fe2000bf05070 */
[----:B------:R-:W3:Y:S02]  /*29140*/  @P1 LDC R127, c[0x0][0xbec] ;  /* 0x0002fb00ff7f1b82 */ /* 0x000ee40000000800 */
[----:B------:R-:W3:Y:S04]  /*29150*/  LDL R131, [R1+0x48] ;  /* 0x0000480001837983 */ /* 0x000ee80000100800 */
[----:B------:R-:W3:Y:S01]  /*29160*/  LDL R130, [R1+0x74] ;  /* 0x0000740001827983 */ /* 0x000ee20000100800 */
[----:B------:R-:W-:Y:S01]  /*29170*/  ISETP.NE.AND.EX P0, PT, RZ, UR5, PT, P0 ;  /* 0x00000005ff007c0c */ /* 0x000fe2000bf05300 */
[----:B------:R-:W3:Y:S02]  /*29180*/  @P1 LDC R129, c[0x0][0xbf0] ;  /* 0x0002fc00ff811b82 */ /* 0x000ee40000000800 */
[----:B------:R-:W3:Y:S04]  /*29190*/  LDL R132, [R1+0x140] ;  /* 0x0001400001847983 */ /* 0x000ee80000100800 */
[----:B0-----:R-:W3:Y:S01]  /*291a0*/  LDL R46, [R1+0xd4] ;  /* 0x0000d400012e7983 */ /* 0x001ee20000100800 */
[----:B----4-:R-:W-:-:S02]  /*291b0*/  SEL R11, R11, RZ, !P0 ;  /* 0x000000ff0b0b7207 */ /* 0x010fc40004000000 */
[----:B--2---:R-:W-:-:S03]  /*291c0*/  SEL R45, R38, RZ, !P0 ;  /* 0x000000ff262d7207 */ /* 0x004fc60004000000 */
[----:B-1----:R-:W-:Y:S01]  /*291d0*/  IMAD R13, R13, R11, RZ ;  /* 0x0000000b0d0d7224 */ /* 0x002fe200078e02ff */
[----:B------:R-:W0:Y:S03]  /*291e0*/  LDC.64 R38, c[0x0][0xba8] ;  /* 0x0002ea00ff267b82 */ /* 0x000e260000000a00 */
[C---:B------:R-:W-:Y:S02]  /*291f0*/  IMAD R47, R12.reuse, R45, R13 ;  /* 0x0000002d0c2f7224 */ /* 0x040fe400078e020d */
[----:B------:R-:W-:Y:S02]  /*29200*/  IMAD R45, R37, R226, RZ ;  /* 0x000000e2252d7224 */ /* 0x000fe400078e02ff */
[----:B------:R-:W-:-:S04]  /*29210*/  IMAD.WIDE.U32 R12, R12, R11, RZ ;  /* 0x0000000b0c0c7225 */ /* 0x000fc800078e00ff */
[----:B------:R-:W-:-:S04]  /*29220*/  IMAD.WIDE.U32 R36, R36, R226, RZ ;  /* 0x000000e224247225 */ /* 0x000fc800078e00ff */
[----:B---3--:R-:W-:Y:S01]  /*29230*/  IMAD.IADD R42, R42, 0x1, R131 ;  /* 0x000000012a2a7824 */ /* 0x008fe200078e0283 */
[----:B-----5:R-:W-:Y:S01]  /*29240*/  IADD3 R44, P0, P3, R12, R36, R128 ;  /* 0x000000240c2c7210 */ /* 0x020fe20007b1e080 */
[----:B------:R-:W-:Y:S02]  /*29250*/  IMAD.IADD R126, R13, 0x1, R47 ;  /* 0x000000010d7e7824 */ /* 0x000fe400078e022f */
[----:B------:R-:W-:Y:S01]  /*29260*/  @P1 IMAD.HI.U32 R12, R42, R127, RZ ;  /* 0x0000007f2a0c1227 */ /* 0x000fe200078e00ff */
[----:B------:R-:W-:-:S03]  /*29270*/  SEL R13, R130, RZ, P2 ;  /* 0x000000ff820d7207 */ /* 0x000fc60001000000 */
[----:B------:R-:W-:Y:S01]  /*29280*/  IMAD.IADD R45, R37, 0x1, R45 ;  /* 0x00000001252d7824 */ /* 0x000fe200078e022d */
[----:B0-----:R-:W0:Y:S01]  /*29290*/  @!P2 LDC R38, c[0x0][0xb50] ;  /* 0x0002d400ff26ab82 */ /* 0x001e220000000800 */
[----:B------:R-:W-:Y:S01]  /*292a0*/  IMAD.MOV.U32 R37, RZ, RZ, R42 ;  /* 0x000000ffff257224 */ /* 0x000fe200078e002a */
[----:B------:R-:W-:Y:S01]  /*292b0*/  @P1 SHF.R.U32.HI R37, RZ, R129, R12 ;  /* 0x00000081ff251219 */ /* 0x000fe2000001160c */
[-C--:B------:R-:W-:Y:S01]  /*292c0*/  IMAD R47, R15, R13.reuse, RZ ;  /* 0x0000000d0f2f7224 */ /* 0x080fe200078e02ff */
[----:B------:R-:W-:Y:S01]  /*292d0*/  SHF.R.S32.HI R36, RZ, 0x1f, R128 ;  /* 0x0000001fff247819 */ /* 0x000fe20000011480 */
[----:B------:R-:W-:-:S03]  /*292e0*/  IMAD.WIDE.U32 R14, R14, R13, RZ ;  /* 0x0000000d0e0e7225 */ /* 0x000fc600078e00ff */
[----:B------:R-:W1:Y:S01]  /*292f0*/  @!P2 LDC R39, c[0x0][0xb54] ;  /* 0x0002d500ff27ab82 */ /* 0x000e620000000800 */
[--C-:B------:R-:W-:Y:S01]  /*29300*/  IMAD.MOV R13, RZ, RZ, -R37.reuse ;  /* 0x000000ffff0d7224 */ /* 0x100fe200078e0a25 */
[----:B------:R-:W-:Y:S02]  /*29310*/  IADD3.X R45, R126, R45, R36, P0, P3 ;  /* 0x0000002d7e2d7210 */ /* 0x000fe400007e6424 */
[----:B------:R-:W-:Y:S01]  /*29320*/  IADD3 R47, R15, R47, RZ ;  /* 0x0000002f0f2f7210 */ /* 0x000fe20007ffe0ff */
[----:B------:R-:W-:Y:S01]  /*29330*/  IMAD R13, R125, R13, R42 ;  /* 0x0000000d7d0d7224 */ /* 0x000fe200078e022a */
[----:B------:R-:W-:Y:S02]  /*29340*/  IADD3 R14, P0, P3, R37, R44, R14 ;  /* 0x0000002c250e7210 */ /* 0x000fe40007b1e00e */
[----:B------:R-:W-:Y:S02]  /*29350*/  SHF.R.S32.HI R12, RZ, 0x1f, R37 ;  /* 0x0000001fff0c7819 */ /* 0x000fe40000011425 */
[----:B------:R-:W-:-:S02]  /*29360*/  SHF.R.S32.HI R37, RZ, 0x1f, R13 ;  /* 0x0000001fff257819 */ /* 0x000fc4000001140d */
[----:B------:R-:W-:Y:S01]  /*29370*/  IADD3.X R15, R12, R45, R47, P0, P3 ;  /* 0x0000002d0c0f7210 */ /* 0x000fe200007e642f */
[----:B------:R-:W-:-:S04]  /*29380*/  IMAD R12, R41, R13, RZ ;  /* 0x0000000d290c7224 */ /* 0x000fc800078e02ff */
[C---:B------:R-:W-:Y:S02]  /*29390*/  IMAD R37, R40.reuse, R37, R12 ;  /* 0x0000002528257224 */ /* 0x040fe400078e020c */
[----:B------:R-:W-:-:S04]  /*293a0*/  IMAD.WIDE.U32 R14, R40, R13, R14 ;  /* 0x0000000d280e7225 */ /* 0x000fc800078e000e */
[----:B------:R-:W-:Y:S01]  /*293b0*/  IMAD.IADD R12, R15, 0x1, R37 ;  /* 0x000000010f0c7824 */ /* 0x000fe200078e0225 */
[----:B0-----:R-:W-:-:S04]  /*293c0*/  LEA R40, P0, R14, R38, 0x2 ;  /* 0x000000260e287211 */ /* 0x001fc800078010ff */
[----:B-1----:R-:W-:Y:S02]  /*293d0*/  LEA.HI.X R41, R14, R39, R12, 0x2, P0 ;  /* 0x000000270e297211 */ /* 0x002fe400000f140c */
[----:B------:R-:W-:Y:S01]  /*293e0*/  SHFL.IDX PT, R12, R40, RZ, 0x1c1f ;  /* 0x001c1fff280c7589 */ /* 0x000fe200000e0000 */
[----:B------:R-:W-:-:S03]  /*293f0*/  IMAD.IADD R37, R132, 0x1, R131 ;  /* 0x0000000184257824 */ /* 0x000fc600078e0283 */
        /* <DEDUP_REMOVED lines=12> */
[----:B------:R-:W1:Y:S01]  /*294c0*/  @P1 LDC R9, c[0x0][0xbec] ;  /* 0x0002fb00ff091b82 */ /* 0x000e620000000800 */
[----:B------:R-:W-:-:S03]  /*294d0*/  ULDC.64 UR4, c[0x0][0xaa0] ;  /* 0x0002a80000047ab9 */ /* 0x000fc60000000a00 */
[----:B------:R-:W-:-:S04]  /*294e0*/  SHF.R.S32.HI R3, RZ, 0x1f, R0 ;  /* 0x0000001fff037819 */ /* 0x000fc80000011400 */
[----:B------:R-:W-:Y:S01]  /*294f0*/  LEA.HI R3, R3, R0, RZ, 0x3 ;  /* 0x0000000003037211 */ /* 0x000fe200078f18ff */
[----:B0-----:R-:W0:Y:S03]  /*29500*/  @P1 LDC R13, c[0x0][0xbf0] ;  /* 0x0002fc00ff0d1b82 */ /* 0x001e260000000800 */
[----:B------:R-:W-:Y:S02]  /*29510*/  LOP3.LUT R5, R3, 0xfffffff8, RZ, 0xc0, !PT ;  /* 0xfffffff803057812 */ /* 0x000fe400078ec0ff */
[----:B------:R-:W-:-:S03]  /*29520*/  SHF.R.S32.HI R2, RZ, 0x3, R3 ;  /* 0x00000003ff027819 */ /* 0x000fc60000011403 */
[----:B------:R-:W-:-:S04]  /*29530*/  IMAD.IADD R15, R0, 0x1, -R5 ;  /* 0x00000001000f7824 */ /* 0x000fc800078e0a05 */
[----:B------:R-:W-:-:S05]  /*29540*/  IMAD.SHL.U32 R21, R15, 0x8, RZ ;  /* 0x000000080f157824 */ /* 0x000fca00078e00ff */
[----:B------:R-:W-:-:S05]  /*29550*/  LEA R3, R2, R21, 0x6 ;  /* 0x0000001502037211 */ /* 0x000fca00078e30ff */
        /* <DEDUP_REMOVED lines=12> */
[----:B------:R-:W5:Y:S01]  /*29620*/  LD.E.128 R24, desc[UR54][R24.64] ;  /* 0x0000003618187980 */ /* 0x000f62000c101d00 */
[----:B------:R-:W-:Y:S02]  /*29630*/  LOP3.LUT R32, R33, 0x380, RZ, 0xc0, !PT ;  /* 0x0000038021207812 */ /* 0x000fe400078ec0ff */
[----:B------:R-:W-:-:S02]  /*29640*/  SHF.R.U64 R52, R52, 0x3, RZ ;  /* 0x0000000334347819 */ /* 0x000fc400000012ff */
[----:B------:R-:W-:Y:S02]  /*29650*/  LOP3.LUT R40, R41, 0x380, RZ, 0xc0, !PT ;  /* 0x0000038029287812 */ /* 0x000fe400078ec0ff */
[----:B------:R-:W-:Y:S02]  /*29660*/  LOP3.LUT R44, R45, 0x380, RZ, 0xc0, !PT ;  /* 0x000003802d2c7812 */ /* 0x000fe400078ec0ff */
[----:B------:R-:W-:Y:S02]  /*29670*/  LOP3.LUT R48, R49, 0x380, RZ, 0xc0, !PT ;  /* 0x0000038031307812 */ /* 0x000fe400078ec0ff */
[----:B------:R-:W-:Y:S01]  /*29680*/  LOP3.LUT R52, R52, R53, RZ, 0x3c, !PT ;  /* 0x0000003534347212 */ /* 0x000fe200078e3cff */
[----:B------:R-:W-:Y:S01]  /*29690*/  IMAD.X R53, RZ, RZ, R81, P3 ;  /* 0x000000ffff357224 */ /* 0x000fe200018e0651 */
[----:B------:R-:W-:Y:S02]  /*296a0*/  SHF.R.U64 R32, R32, 0x3, RZ ;  /* 0x0000000320207819 */ /* 0x000fe400000012ff */
[----:B------:R-:W-:-:S02]  /*296b0*/  SHF.R.U64 R40, R40, 0x3, RZ ;  /* 0x0000000328287819 */ /* 0x000fc400000012ff */
        /* <DEDUP_REMOVED lines=27> */
[----:B------:R-:W-:Y:S02]  /*29870*/  LOP3.LUT R5, R80, 0x380, RZ, 0xc0, !PT ;  /* 0x0000038050057812 */ /* 0x000fe400078ec0ff */
[----:B------:R-:W-:Y:S01]  /*29880*/  LOP3.LUT R72, R0, R3, RZ, 0x3c, !PT ;  /* 0x0000000300487212 */ /* 0x000fe200078e3cff */
[----:B------:R-:W-:Y:S01]  /*29890*/  IMAD R3, R36, UR4, RZ ;  /* 0x0000000424037c24 */ /* 0x000fe2000f8e02ff */
[----:B------:R-:W-:Y:S02]  /*298a0*/  SHF.R.U64 R56, R56, 0x3, RZ ;  /* 0x0000000338387819 */ /* 0x000fe400000012ff */
[----:B------:R-:W-:Y:S02]  /*298b0*/  SHF.R.U64 R60, R60, 0x3, RZ ;  /* 0x000000033c3c7819 */ /* 0x000fe400000012ff */
[----:B------:R-:W-:-:S02]  /*298c0*/  SHF.R.U64 R64, R64, 0x3, RZ ;  /* 0x0000000340407819 */ /* 0x000fc400000012ff */
[----:B------:R-:W-:Y:S01]  /*298d0*/  SHF.R.U64 R68, R68, 0x3, RZ ;  /* 0x0000000344447819 */ /* 0x000fe200000012ff */
[----:B------:R-:W-:Y:S01]  /*298e0*/  IMAD R0, R15, 0x20, R2 ;  /* 0x000000200f007824 */ /* 0x000fe200078e0202 */
[----:B------:R-:W-:Y:S01]  /*298f0*/  SHF.R.U64 R5, R5, 0x3, RZ ;  /* 0x0000000305057819 */ /* 0x000fe200000012ff */
[----:B------:R-:W-:Y:S01]  /*29900*/  IMAD R3, R128, UR5, R3 ;  /* 0x0000000580037c24 */ /* 0x000fe2000f8e0203 */
        /* <DEDUP_REMOVED lines=12> */
[----:B------:R-:W-:Y:S01]  /*299d0*/  IADD3 R12, R131, R0, RZ ;  /* 0x00000000830c7210 */ /* 0x000fe20007ffe0ff */
[----:B------:R-:W5:Y:S01]  /*299e0*/  LD.E.128 R60, desc[UR54][R60.64] ;  /* 0x000000363c3c7980 */ /* 0x000f62000c101d00 */
[----:B------:R-:W-:-:S03]  /*299f0*/  IMAD.WIDE.U32 R128, R226, UR4, R128 ;  /* 0x00000004e2807c25 */ /* 0x000fc6000f8e0080 */
[----:B------:R2:W5:Y:S01]  /*29a00*/  LD.E.128 R4, desc[UR54][R80.64] ;  /* 0x0000003650047980 */ /* 0x000562000c101d00 */
[----:B-1----:R-:W-:-:S03]  /*29a10*/  @P1 IMAD.HI.U32 R0, R12, R9, RZ ;  /* 0x000000090c001227 */ /* 0x002fc600078e00ff */
[----:B------:R-:W5:Y:S01]  /*29a20*/  LD.E.128 R56, desc[UR54][R56.64] ;  /* 0x0000003638387980 */ /* 0x000f62000c101d00 */
[----:B------:R-:W-:-:S03]  /*29a30*/  SHF.R.S32.HI R8, RZ, 0x1f, R11 ;  /* 0x0000001fff087819 */ /* 0x000fc6000001140b */
        /* <DEDUP_REMOVED lines=11> */
[----:B------:R-:W-:Y:S01]  /*29af0*/  IMAD.MOV.U32 R3, RZ, RZ, R12 ;  /* 0x000000ffff037224 */ /* 0x000fe200078e000c */
[----:B0-----:R-:W-:Y:S01]  /*29b00*/  @P1 SHF.R.U32.HI R3, RZ, R13, R0 ;  /* 0x0000000dff031219 */ /* 0x001fe20000011600 */
        /* <DEDUP_REMOVED lines=15> */
[----:B-1----:R0:W-:Y:S01]  /*29c00*/  SYNCS.ARRIVE.TRANS64.RED.A1T0 RZ, [R0+URZ], RZ ;  /* 0x000000ff00ff79a7 */ /* 0x0021e2000810043f */
        /* <DEDUP_REMOVED lines=10> */
[----:B------:R-:W-:Y:S01]  /*29cb0*/  VIADD R77, R21, 0x80 ;  /* 0x00000080154d7836 */ /* 0x000fe20000000000 */
[----:B--2---:R-:W-:Y:S06]  /*29cc0*/  BRA.DIV UR4, `(.L_x_6797) ;  /* 0x0000010a04f07947 */ /* 0x004fec000b800000 */
[----:B------:R0:W1:Y:S04]  /*29cd0*/  SHFL.IDX PT, R0, R128, RZ, 0x181f ;  /* 0x00181fff80007589 */ /* 0x00006800000e0000 */
[----:B------:R0:W2:Y:S02]  /*29ce0*/  SHFL.IDX PT, R14, R20, RZ, 0x181f ;  /* 0x00181fff140e7589 */ /* 0x0000a400000e0000 */
.L_x_7118:
[----:B------:R-:W-:Y:S01]  /*29cf0*/  IMAD.IADD R37, R2, 0x1, R131 ;  /* 0x0000000102257824 */ /* 0x000fe200078e0283 */
[----:B------:R-:W-:Y:S01]  /*29d00*/  BSSY B1, `(.L_x_6798) ;  /* 0x0000014000017945 */ /* 0x000fe20003800000 */
[----:B------:R-:W-:-:S03]  /*29d10*/  SHF.R.S32.HI R28, RZ, 0x1f, R39 ;  /* 0x0000001fff1c7819 */ /* 0x000fc60000011427 */
[----:B------:R-:W-:-:S13]  /*29d20*/  ISETP.GE.AND P0, PT, R37, R38, PT ;  /* 0x000000262500720c */ /* 0x000fda0003f06270 */
[----:B------:R-:W-:Y:S05]  /*29d30*/  @P0 BRA `(.L_x_6799) ;  /* 0x0000000000400947 */ /* 0x000fea0003800000 */
[----:B------:R-:W-:Y:S01]  /*29d40*/  ULDC UR4, c[0x0][0xac8] ;  /* 0x0002b20000047ab9 */ /* 0x000fe20000000800 */
[----:B------:R-:W-:Y:S02]  /*29d50*/  SHF.R.S32.HI R3, RZ, 0x1f, R21 ;  /* 0x0000001fff037819 */ /* 0x000fe40000011415 */
[----:B------:R-:W-:Y:S02]  /*29d60*/  ISETP.GE.AND P0, PT, R21, UR4, PT ;  /* 0x0000000415007c0c */ /* 0x000fe4000bf06270 */
[----:B------:R-:W-:Y:S02]  /*29d70*/  ISETP.GE.AND P1, PT, R39, UR4, PT ;  /* 0x0000000427007c0c */ /* 0x000fe4000bf26270 */
[----:B------:R-:W-:Y:S02]  /*29d80*/  ISETP.GE.AND P2, PT, R77, UR4, PT ;  /* 0x000000044d007c0c */ /* 0x000fe4000bf46270 */
[----:B------:R-:W-:Y:S02]  /*29d90*/  SHF.R.S32.HI R9, RZ, 0x1f, R39 ;  /* 0x0000001fff097819 */ /* 0x000fe40000011427 */
        /* <DEDUP_REMOVED lines=10> */
.L_x_6799:
[----:B------:R-:W-:Y:S05]  /*29e40*/  BSYNC B1 ;  /* 0x0000000000017941 */ /* 0x000fea0003800000 */
.L_x_6798:
[----:B------:R-:W-:Y:S01]  /*29e50*/  UMOV UR4, 0xffffffff ;  /* 0xffffffff00047882 */ /* 0x000fe20000000000 */
[----:B---3-5:R-:W-:Y:S02]  /*29e60*/  SHF.R.S32.HI R6, RZ, 0x1f, R21 ;  /* 0x0000001fff067819 */ /* 0x028fe40000011415 */
[----:B------:R-:W-:Y:S01]  /*29e70*/  SHF.R.S32.HI R7, RZ, 0x1f, R77 ;  /* 0x0000001fff077819 */ /* 0x000fe2000001144d */
[----:B------:R-:W-:Y:S06]  /*29e80*/  BRA.DIV UR4, `(.L_x_6800) ;  /* 0x0000010a04b47947 */ /* 0x000fec000b800000 */
[----:B-1----:R1:W3:Y:S04]  /*29e90*/  SHFL.IDX PT, R0, R128, 0x1, 0x181f ;  /* 0x00381f0080007f89 */ /* 0x0022e800000e0000 */
[----:B--2---:R1:W2:Y:S02]  /*29ea0*/  SHFL.IDX PT, R14, R20, 0x1, 0x181f ;  /* 0x00381f00140e7f89 */ /* 0x0042a400000e0000 */
.L_x_7122:
        /* <DEDUP_REMOVED lines=17> */
.L_x_6802:
[----:B------:R-:W-:Y:S05]  /*29fc0*/  BSYNC B1 ;  /* 0x0000000000017941 */ /* 0x000fea0003800000 */
.L_x_6801:
[----:B------:R-:W-:-:S03]  /*29fd0*/  UMOV UR4, 0xffffffff ;  /* 0xffffffff00047882 */ /* 0x000fc60000000000 */
[----:B------:R-:W-:Y:S05]  /*29fe0*/  BRA.DIV UR4, `(.L_x_6803) ;  /* 0x0000010a04a47947 */ /* 0x000fea000b800000 */
[----:B---3--:R3:W0:Y:S04]  /*29ff0*/  SHFL.IDX PT, R0, R128, 0x2, 0x181f ;  /* 0x00581f0080007f89 */ /* 0x00862800000e0000 */
[----:B--2-4-:R3:W2:Y:S02]  /*2a000*/  SHFL.IDX PT, R14, R20, 0x2, 0x181f ;  /* 0x00581f00140e7f89 */ /* 0x0146a400000e0000 */
.L_x_7126:
        /* <DEDUP_REMOVED lines=17> */
.L_x_6805:
[----:B------:R-:W-:Y:S05]  /*2a120*/  BSYNC B1 ;  /* 0x0000000000017941 */ /* 0x000fea0003800000 */
.L_x_6804:
[----:B------:R-:W-:-:S03]  /*2a130*/  UMOV UR4, 0xffffffff ;  /* 0xffffffff00047882 */ /* 0x000fc60000000000 */
[----:B------:R-:W-:Y:S05]  /*2a140*/  BRA.DIV UR4, `(.L_x_6806) ;  /* 0x0000010a04947947 */ /* 0x000fea000b800000 */
[----:B0-----:R0:W0:Y:S04]  /*2a150*/  SHFL.IDX PT, R0, R128, 0x3, 0x181f ;  /* 0x00781f0080007f89 */ /* 0x00102800000e0000 */
[----:B--2-4-:R2:W4:Y:S02]  /*2a160*/  SHFL.IDX PT, R14, R20, 0x3, 0x181f ;  /* 0x00781f00140e7f89 */ /* 0x01452400000e0000 */
.L_x_7130:
[----:B------:R-:W-:-:S05]  /*2a170*/  VIADD R3, R37, 0x60 ;  /* 0x0000006025037836 */ /* 0x000fca0000000000 */
        /* <DEDUP_REMOVED lines=17> */
.L_x_6796:
[----:B------:R-:W-:Y:S01]  /*2a290*/  ULDC.64 UR4, c[0x0][0xb08] ;  /* 0x0002c20000047ab9 */ /* 0x000fe20000000a00 */
[----:B------:R-:W1:Y:S01]  /*2a2a0*/  @P1 LDC R41, c[0x0][0xbec] ;  /* 0x0002fb00ff291b82 */ /* 0x000e620000000800 */
[----:B0-----:R-:W-:Y:S01]  /*2a2b0*/  IMAD R15, R36, UR4, RZ ;  /* 0x00000004240f7c24 */ /* 0x001fe2000f8e02ff */
[----:B------:R-:W-:Y:S01]  /*2a2c0*/  SHF.R.S32.HI R14, RZ, 0x1f, R11 ;  /* 0x0000001fff0e7819 */ /* 0x000fe2000001140b */
[----:B------:R-:W-:-:S04]  /*2a2d0*/  IMAD.WIDE.U32 R12, R128, UR4, RZ ;  /* 0x00000004800c7c25 */ /* 0x000fc8000f8e00ff */
[----:B------:R-:W-:Y:S01]  /*2a2e0*/  IMAD R15, R128, UR5, R15 ;  /* 0x00000005800f7c24 */ /* 0x000fe2000f8e020f */
[----:B------:R-:W0:Y:S01]  /*2a2f0*/  @P1 LDC R36, c[0x0][0xbf0] ;  /* 0x0002fc00ff241b82 */ /* 0x000e220000000800 */
[----:B------:R-:W-:Y:S02]  /*2a300*/  ULDC.64 UR4, c[0x0][0xb38] ;  /* 0x0002ce0000047ab9 */ /* 0x000fe40000000a00 */
[----:B------:R-:W-:Y:S02]  /*2a310*/  IMAD.IADD R13, R13, 0x1, R15 ;  /* 0x000000010d0d7824 */ /* 0x000fe400078e020f */
[----:B------:R-:W-:-:S04]  /*2a320*/  IMAD.WIDE.U32 R12, R226, UR4, R12 ;  /* 0x00000004e20c7c25 */ /* 0x000fc8000f8e000c */
[----:B------:R-:W-:Y:S01]  /*2a330*/  IMAD R13, R226, UR5, R13 ;  /* 0x00000005e20d7c24 */ /* 0x000fe2000f8e020d */
[----:B------:R-:W-:Y:S02]  /*2a340*/  ULDC.64 UR4, c[0x0][0xb40] ;  /* 0x0002d00000047ab9 */ /* 0x000fe40000000a00 */
[----:B------:R-:W-:Y:S02]  /*2a350*/  IMAD R14, R14, UR4, RZ ;  /* 0x000000040e0e7c24 */ /* 0x000fe4000f8e02ff */
[----:B------:R-:W-:-:S04]  /*2a360*/  IMAD.WIDE.U32 R12, R11, UR4, R12 ;  /* 0x000000040b0c7c25 */ /* 0x000fc8000f8e000c */
[----:B------:R-:W-:Y:S01]  /*2a370*/  IMAD R15, R11, UR5, R14 ;  /* 0x000000050b0f7c24 */ /* 0x000fe2000f8e020e */
[----:B------:R-:W-:Y:S01]  /*2a380*/  MOV R11, R42 ;  /* 0x0000002a000b7202 */ /* 0x000fe20000000f00 */
[----:B-1----:R-:W-:Y:S01]  /*2a390*/  @P1 IMAD.HI.U32 R41, R42, R41, RZ ;  /* 0x000000292a291227 */ /* 0x002fe200078e00ff */
[----:B------:R-:W-:-:S03]  /*2a3a0*/  ULDC.64 UR4, c[0x0][0xb48] ;  /* 0x0002d20000047ab9 */ /* 0x000fc60000000a00 */
[----:B------:R-:W-:Y:S01]  /*2a3b0*/  IMAD.IADD R13, R13, 0x1, R15 ;  /* 0x000000010d0d7824 */ /* 0x000fe200078e020f */
[----:B0-----:R-:W-:Y:S01]  /*2a3c0*/  @P1 SHF.R.U32.HI R11, RZ, R36, R41 ;  /* 0x00000024ff0b1219 */ /* 0x001fe20000011629 */
[----:B------:R-:W-:Y:S02]  /*2a3d0*/  VIADD R36, R18, 0x33420 ;  /* 0x0003342012247836 */ /* 0x000fe40000000000 */
[C---:B------:R-:W-:Y:S01]  /*2a3e0*/  IMAD.WIDE.U32 R12, R130.reuse, UR4, R12 ;  /* 0x00000004820c7c25 */ /* 0x040fe2000f8e000c */
[--C-:B------:R-:W-:Y:S02]  /*2a3f0*/  SHF.R.S32.HI R14, RZ, 0x1f, R11.reuse ;  /* 0x0000001fff0e7819 */ /* 0x100fe4000001140b */
[----:B------:R-:W-:Y:S01]  /*2a400*/  PRMT R36, RZ, 0x654, R36 ;  /* 0x00000654ff247816 */ /* 0x000fe20000000024 */
[----:B------:R-:W-:Y:S02]  /*2a410*/  IMAD.MOV R15, RZ, RZ, -R11 ;  /* 0x000000ffff0f7224 */ /* 0x000fe400078e0a0b */
[----:B------:R-:W-:Y:S01]  /*2a420*/  IMAD R13, R130, UR5, R13 ;  /* 0x00000005820d7c24 */ /* 0x000fe2000f8e020d */
[----:B------:R-:W-:Y:S01]  /*2a430*/  ULDC.64 UR4, c[0x0][0xb30] ;  /* 0x0002cc0000047ab9 */ /* 0x000fe20000000a00 */
[----:B------:R-:W-:Y:S01]  /*2a440*/  IMAD R125, R125, R15, R42 ;  /* 0x0000000f7d7d7224 */ /* 0x000fe200078e022a */
[----:B------:R0:W-:Y:S01]  /*2a450*/  SYNCS.ARRIVE.TRANS64.RED.A1T0 RZ, [R36+URZ], RZ ;  /* 0x000000ff24ff79a7 */ /* 0x0001e2000810043f */
[----:B------:R-:W-:-:S02]  /*2a460*/  IMAD R14, R14, UR4, RZ ;  /* 0x000000040e0e7c24 */ /* 0x000fc4000f8e02ff */
        /* <DEDUP_REMOVED lines=16> */
.L_x_7133:
[----:B------:R-:W-:Y:S01]  /*2a570*/  ISETP.GE.AND P0, PT, R37, R38, PT ;  /* 0x000000262500720c */ /* 0x000fe20003f06270 */
[----:B------:R-:W-:-:S12]  /*2a580*/  BSSY B1, `(.L_x_6809) ;  /* 0x00000c6000017945 */ /* 0x000fd80003800000 */
[----:B------:R-:W-:Y:S05]  /*2a590*/  @P0 BRA `(.L_x_6810) ;  /* 0x0000000c00100947 */ /* 0x000fea0003800000 */
[----:B------:R-:W3:Y:S01]  /*2a5a0*/  LDL R36, [R1+0x54] ;  /* 0x0000540001247983 */ /* 0x000ee20000100800 */
[----:B------:R-:W-:-:S03]  /*2a5b0*/  ULDC UR4, c[0x0][0xac8] ;  /* 0x0002b20000047ab9 */ /* 0x000fc60000000800 */
[----:B------:R-:W4:Y:S04]  /*2a5c0*/  LDL R46, [R1+0xd0] ;  /* 0x0000d000012e7983 */ /* 0x000f280000100800 */
[----:B------:R-:W5:Y:S04]  /*2a5d0*/  LDL R80, [R1+0xcc] ;  /* 0x0000cc0001507983 */ /* 0x000f680000100800 */
        /* <DEDUP_REMOVED lines=10> */
[----:B---3--:R-:W-:-:S02]  /*2a680*/  ISETP.GE.AND P2, PT, R36, UR4, PT ;  /* 0x0000000424007c0c */ /* 0x008fc4000bf46270 */
[----:B----4-:R-:W-:Y:S02]  /*2a690*/  ISETP.GE.AND P3, PT, R46, UR4, PT ;  /* 0x000000042e007c0c */ /* 0x010fe4000bf66270 */
[----:B-----5:R-:W-:-:S09]  /*2a6a0*/  ISETP.GE.AND P0, PT, R80, UR4, PT ;  /* 0x0000000450007c0c */ /* 0x020fd2000bf06270 */
[----:B-1----:R-:W-:Y:S01]  /*2a6b0*/  @!P2 MOV R15, R42 ;  /* 0x0000002a000fa202 */ /* 0x002fe20000000f00 */
[----:B--2---:R-:W-:Y:S01]  /*2a6c0*/  @!P2 IMAD.MOV.U32 R14, RZ, RZ, R43 ;  /* 0x000000ffff0ea224 */ /* 0x004fe200078e002b */
[----:B------:R-:W-:-:S03]  /*2a6d0*/  @!P3 LEA R12, P4, R46, R43, 0x2 ;  /* 0x0000002b2e0cb211 */ /* 0x000fc600078810ff */
[----:B------:R-:W-:Y:S01]  /*2a6e0*/  @!P2 IMAD.WIDE R14, R36, 0x4, R14 ;  /* 0x00000004240ea825 */ /* 0x000fe200078e020e */
[----:B------:R-:W-:-:S03]  /*2a6f0*/  @!P3 LEA.HI.X R13, R46, R42, R125, 0x2, P4 ;  /* 0x0000002a2e0db211 */ /* 0x000fc600020f147d */
[----:B------:R-:W-:Y:S01]  /*2a700*/  @!P2 IMAD.MOV.U32 R36, RZ, RZ, R0 ;  /* 0x000000ffff24a224 */ /* 0x000fe200078e0000 */
[----:B------:R-:W2:Y:S01]  /*2a710*/  LDL R46, [R1+0xb4] ;  /* 0x0000b400012e7983 */ /* 0x000ea20000100800 */
[----:B------:R-:W-:-:S03]  /*2a720*/  @!P2 IMAD.MOV.U32 R37, RZ, RZ, R2 ;  /* 0x000000ffff25a224 */ /* 0x000fc600078e0002 */
[----:B------:R-:W3:Y:S04]  /*2a730*/  LDL R125, [R1+0x11c] ;  /* 0x00011c00017d7983 */ /* 0x000ee80000100800 */
[----:B------:R1:W-:Y:S01]  /*2a740*/  @!P2 ST.E.64 desc[UR54][R14.64], R36 ;  /* 0x000000240e00a985 */ /* 0x0003e2000c101b36 */
[----:B------:R-:W-:Y:S02]  /*2a750*/  ISETP.GE.AND P1, PT, R44, UR4, PT ;  /* 0x000000042c007c0c */ /* 0x000fe4000bf26270 */
[----:B------:R-:W-:Y:S01]  /*2a760*/  @!P3 LOP3.LUT R111, R111, R110, RZ, 0x3c, !PT ;  /* 0x0000006e6f6fb212 */ /* 0x000fe200078e3cff */
[----:B------:R-:W4:Y:S01]  /*2a770*/  LDL R2, [R1+0xb0] ;  /* 0x0000b00001027983 */ /* 0x000f220000100800 */
[----:B------:R-:W-:-:S03]  /*2a780*/  @!P0 LOP3.LUT R113, R113, R112, RZ, 0x3c, !PT ;  /* 0x0000007071718212 */ /* 0x000fc600078e3cff */
[----:B------:R-:W5:Y:S01]  /*2a790*/  LDL R0, [R1+0xa0] ;  /* 0x0000a00001007983 */ /* 0x000f620000100800 */
[----:B-1----:R-:W-:-:S03]  /*2a7a0*/  @!P0 LEA R14, P4, R80, R43, 0x2 ;  /* 0x0000002b500e8211 */ /* 0x002fc600078810ff */
[----:B------:R-:W4:Y:S01]  /*2a7b0*/  LDL R37, [R1+0x114] ;  /* 0x0001140001257983 */ /* 0x000f220000100800 */
[----:B------:R-:W-:-:S03]  /*2a7c0*/  @!P0 LEA.HI.X R15, R80, R42, R126, 0x2, P4 ;  /* 0x0000002a500f8211 */ /* 0x000fc600020f147e */
[----:B------:R-:W5:Y:S04]  /*2a7d0*/  LDL R36, [R1+0xa8] ;  /* 0x0000a80001247983 */ /* 0x000f680000100800 */
[----:B------:R-:W4:Y:S01]  /*2a7e0*/  LDL R80, [R1+0x118] ;  /* 0x0001180001507983 */ /* 0x000f220000100800 */
[----:B------:R-:W-:Y:S02]  /*2a7f0*/  @!P3 LOP3.LUT R110, R111, R110, RZ, 0x3c, !PT ;  /* 0x0000006e6f6eb212 */ /* 0x000fe400078e3cff */
[----:B------:R-:W-:Y:S01]  /*2a800*/  ISETP.GE.AND P2, PT, R127, UR4, PT ;  /* 0x000000047f007c0c */ /* 0x000fe2000bf46270 */
[----:B------:R-:W5:Y:S01]  /*2a810*/  LDL R126, [R1+0xac] ;  /* 0x0000ac00017e7983 */ /* 0x000f620000100800 */
[----:B------:R-:W-:Y:S02]  /*2a820*/  @!P3 LOP3.LUT R111, R111, R110, RZ, 0x3c, !PT ;  /* 0x0000006e6f6fb212 */ /* 0x000fe400078e3cff */
[----:B------:R-:W-:-:S02]  /*2a830*/  @!P0 LOP3.LUT R112, R113, R112, RZ, 0x3c, !PT ;  /* 0x0000007071708212 */ /* 0x000fc400078e3cff */
[----:B------:R-:W-:Y:S01]  /*2a840*/  @!P1 LOP3.LUT R115, R115, R114, RZ, 0x3c, !PT ;  /* 0x0000007273739212 */ /* 0x000fe200078e3cff */
[----:B------:R1:W-:Y:S01]  /*2a850*/  @!P3 ST.E.64 desc[UR54][R12.64], R110 ;  /* 0x0000006e0c00b985 */ /* 0x0003e2000c101b36 */
[----:B------:R-:W-:Y:S02]  /*2a860*/  ISETP.GE.AND P3, PT, R11, UR4, PT ;  /* 0x000000040b007c0c */ /* 0x000fe4000bf66270 */
[----:B------:R-:W-:Y:S02]  /*2a870*/  @!P0 LOP3.LUT R113, R113, R112, RZ, 0x3c, !PT ;  /* 0x0000007071718212 */ /* 0x000fe400078e3cff */
[----:B------:R-:W-:Y:S02]  /*2a880*/  @!P1 LOP3.LUT R114, R115, R114, RZ, 0x3c, !PT ;  /* 0x0000007273729212 */ /* 0x000fe400078e3cff */
[----:B------:R-:W-:Y:S01]  /*2a890*/  @!P2 LOP3.LUT R117, R117, R116, RZ, 0x3c, !PT ;  /* 0x000000747575a212 */ /* 0x000fe200078e3cff */
[----:B------:R0:W-:Y:S01]  /*2a8a0*/  @!P0 ST.E.64 desc[UR54][R14.64], R112 ;  /* 0x000000700e008985 */ /* 0x0001e2000c101b36 */
[----:B------:R-:W-:-:S02]  /*2a8b0*/  @!P1 LOP3.LUT R115, R115, R114, RZ, 0x3c, !PT ;  /* 0x0000007273739212 */ /* 0x000fc400078e3cff */
[CC--:B-1----:R-:W-:Y:S01]  /*2a8c0*/  @!P1 LEA R12, P5, R44.reuse, R43.reuse, 0x2 ;  /* 0x0000002b2c0c9211 */ /* 0x0c2fe200078a10ff */
[----:B------:R-:W5:Y:S01]  /*2a8d0*/  LDL R110, [R1+0x9c] ;  /* 0x00009c00016e7983 */ /* 0x000f620000100800 */
[----:B------:R-:W-:Y:S02]  /*2a8e0*/  ISETP.GE.AND P0, PT, R81, UR4, PT ;  /* 0x0000000451007c0c */ /* 0x000fe4000bf06270 */
[----:B------:R-:W-:Y:S01]  /*2a8f0*/  @!P1 LEA.HI.X R13, R44, R42, R129, 0x2, P5 ;  /* 0x0000002a2c0d9211 */ /* 0x000fe200028f1481 */
[----:B------:R-:W5:Y:S01]  /*2a900*/  LDL R111, [R1+0xfc] ;  /* 0x0000fc00016f7983 */ /* 0x000f620000100800 */
[----:B------:R-:W-:Y:S02]  /*2a910*/  @!P2 LOP3.LUT R116, R117, R116, RZ, 0x3c, !PT ;  /* 0x000000747574a212 */ /* 0x000fe400078e3cff */
[----:B0-----:R-:W-:Y:S01]  /*2a920*/  @!P2 LEA R14, P4, R127, R43, 0x2 ;  /* 0x0000002b7f0ea211 */ /* 0x001fe200078810ff */
[----:B------:R-:W5:Y:S04]  /*2a930*/  LDL R44, [R1+0x110] ;  /* 0x00011000012c7983 */ /* 0x000f680000100800 */
[----:B------:R0:W-:Y:S01]  /*2a940*/  @!P1 ST.E.64 desc[UR54][R12.64], R114 ;  /* 0x000000720c009985 */ /* 0x0001e2000c101b36 */
[----:B------:R-:W-:-:S02]  /*2a950*/  @!P3 LOP3.LUT R119, R119, R118, RZ, 0x3c, !PT ;  /* 0x000000767777b212 */ /* 0x000fc400078e3cff */
[----:B------:R-:W-:Y:S01]  /*2a960*/  ISETP.GE.AND P1, PT, R45, UR4, PT ;  /* 0x000000042d007c0c */ /* 0x000fe2000bf26270 */
[----:B------:R-:W5:Y:S01]  /*2a970*/  LDL R112, [R1+0x10c] ;  /* 0x00010c0001707983 */ /* 0x000f620000100800 */
[----:B------:R-:W-:Y:S02]  /*2a980*/  @!P2 LEA.HI.X R15, R127, R42, R128, 0x2, P4 ;  /* 0x0000002a7f0fa211 */ /* 0x000fe400020f1480 */
[----:B------:R-:W-:Y:S02]  /*2a990*/  @!P2 LOP3.LUT R117, R117, R116, RZ, 0x3c, !PT ;  /* 0x000000747575a212 */ /* 0x000fe400078e3cff */
[----:B0-----:R-:W-:-:S04]  /*2a9a0*/  @!P3 LEA R12, P5, R11, R43, 0x2 ;  /* 0x0000002b0b0cb211 */ /* 0x001fc800078a10ff */
[----:B------:R-:W-:Y:S02]  /*2a9b0*/  @!P3 LEA.HI.X R13, R11, R42, R47, 0x2, P5 ;  /* 0x0000002a0b0db211 */ /* 0x000fe400028f142f */
[----:B------:R-:W5:Y:S01]  /*2a9c0*/  LDL R11, [R1+0xa4] ;  /* 0x0000a400010b7983 */ /* 0x000f620000100800 */
[----:B------:R-:W-:Y:S02]  /*2a9d0*/  @!P3 LOP3.LUT R118, R119, R118, RZ, 0x3c, !PT ;  /* 0x000000767776b212 */ /* 0x000fe400078e3cff */
[----:B------:R-:W-:Y:S01]  /*2a9e0*/  @!P0 LOP3.LUT R121, R121, R120, RZ, 0x3c, !PT ;  /* 0x0000007879798212 */ /* 0x000fe200078e3cff */
[----:B------:R0:W-:Y:S01]  /*2a9f0*/  @!P2 ST.E.64 desc[UR54][R14.64], R116 ;  /* 0x000000740e00a985 */ /* 0x0001e2000c101b36 */
[----:B------:R-:W-:-:S03]  /*2aa00*/  @!P3 LOP3.LUT R119, R119, R118, RZ, 0x3c, !PT ;  /* 0x000000767777b212 */ /* 0x000fc600078e3cff */
[----:B------:R-:W5:Y:S01]  /*2aa10*/  LDL R47, [R1+0x108] ;  /* 0x00010800012f7983 */ /* 0x000f620000100800 */
[----:B------:R-:W-:-:S03]  /*2aa20*/  @!P0 LOP3.LUT R120, R121, R120, RZ, 0x3c, !PT ;  /* 0x0000007879788212 */ /* 0x000fc600078e3cff */
[----:B------:R1:W-:Y:S01]  /*2aa30*/  @!P3 ST.E.64 desc[UR54][R12.64], R118 ;  /* 0x000000760c00b985 */ /* 0x0003e2000c101b36 */
[----:B------:R-:W-:Y:S02]  /*2aa40*/  @!P0 LOP3.LUT R121, R121, R120, RZ, 0x3c, !PT ;  /* 0x0000007879798212 */ /* 0x000fe400078e3cff */
[-C--:B0-----:R-:W-:Y:S02]  /*2aa50*/  @!P0 LEA R14, P4, R81, R43.reuse, 0x2 ;  /* 0x0000002b510e8211 */ /* 0x081fe400078810ff */
[-C--:B------:R-:W-:Y:S02]  /*2aa60*/  @!P1 LOP3.LUT R123, R123, R122.reuse, RZ, 0x3c, !PT ;  /* 0x0000007a7b7b9212 */ /* 0x080fe400078e3cff */
[----:B-1----:R-:W-:Y:S02]  /*2aa70*/  @!P1 LEA R12, P5, R45, R43, 0x2 ;  /* 0x0000002b2d0c9211 */ /* 0x002fe400078a10ff */
[----:B------:R-:W-:-:S04]  /*2aa80*/  @!P1 LOP3.LUT R122, R123, R122, RZ, 0x3c, !PT ;  /* 0x0000007a7b7a9212 */ /* 0x000fc800078e3cff */
[----:B------:R-:W-:Y:S02]  /*2aa90*/  @!P1 LOP3.LUT R123, R123, R122, RZ, 0x3c, !PT ;  /* 0x0000007a7b7b9212 */ /* 0x000fe400078e3cff */
[C---:B--2---:R-:W-:Y:S02]  /*2aaa0*/  ISETP.GE.AND P2, PT, R46.reuse, UR4, PT ;  /* 0x000000042e007c0c */ /* 0x044fe4000bf46270 */
[----:B---3--:R-:W-:Y:S02]  /*2aab0*/  @!P0 LEA.HI.X R15, R81, R42, R125, 0x2, P4 ;  /* 0x0000002a510f8211 */ /* 0x008fe400020f147d */
[----:B------:R-:W2:Y:S04]  /*2aac0*/  LDL R81, [R1+0x98] ;  /* 0x0000980001517983 */ /* 0x000ea80000100800 */
[----:B------:R0:W-:Y:S05]  /*2aad0*/  @!P0 ST.E.64 desc[UR54][R14.64], R120 ;  /* 0x000000780e008985 */ /* 0x0001ea000c101b36 */
[----:B------:R-:W-:Y:S01]  /*2aae0*/  @!P2 IMAD.MOV.U32 R125, RZ, RZ, R4 ;  /* 0x000000ffff7da224 */ /* 0x000fe200078e0004 */
[----:B0-----:R-:W-:-:S02]  /*2aaf0*/  @!P2 LEA R14, P4, R46, R43, 0x2 ;  /* 0x0000002b2e0ea211 */ /* 0x001fc400078810ff */
[-C--:B----4-:R-:W-:Y:S02]  /*2ab00*/  @!P1 LEA.HI.X R13, R45, R42.reuse, R80, 0x2, P5 ;  /* 0x0000002a2d0d9211 */ /* 0x090fe400028f1450 */
[----:B------:R-:W3:Y:S01]  /*2ab10*/  LDL R45, [R1+0x104] ;  /* 0x00010400012d7983 */ /* 0x000ee20000100800 */
[----:B------:R-:W-:-:S03]  /*2ab20*/  @!P2 LEA.HI.X R15, R46, R42, R37, 0x2, P4 ;  /* 0x0000002a2e0fa211 */ /* 0x000fc600020f1425 */
[----:B------:R-:W4:Y:S04]  /*2ab30*/  LDL R37, [R1+0x100] ;  /* 0x0001000001257983 */ /* 0x000f280000100800 */
[----:B------:R-:W-:Y:S04]  /*2ab40*/  @!P1 ST.E.64 desc[UR54][R12.64], R122 ;  /* 0x0000007a0c009985 */ /* 0x000fe8000c101b36 */
[----:B------:R0:W-:Y:S01]  /*2ab50*/  @!P2 ST.E.64 desc[UR54][R14.64], R124 ;  /* 0x0000007c0e00a985 */ /* 0x0001e2000c101b36 */
[----:B------:R-:W-:Y:S02]  /*2ab60*/  ISETP.GE.AND P3, PT, R2, UR4, PT ;  /* 0x0000000402007c0c */ /* 0x000fe4000bf66270 */
[----:B-----5:R-:W-:Y:S01]  /*2ab70*/  ISETP.GE.AND P0, PT, R126, UR4, PT ;  /* 0x000000047e007c0c */ /* 0x020fe2000bf06270 */
[----:B------:R-:W5:Y:S04]  /*2ab80*/  LDL R80, [R1+0x94] ;  /* 0x0000940001507983 */ /* 0x000f680000100800 */
[----:B------:R-:W5:Y:S04]  /*2ab90*/  LDL R46, [R1+0x90] ;  /* 0x00009000012e7983 */ /* 0x000f680000100800 */
[----:B0-----:R-:W5:Y:S01]  /*2aba0*/  LDL R14, [R1+0xf8] ;  /* 0x0000f800010e7983 */ /* 0x001f620000100800 */
[----:B------:R-:W-:-:S02]  /*2abb0*/  ISETP.GE.AND P1, PT, R36, UR4, PT ;  /* 0x0000000424007c0c */ /* 0x000fc4000bf26270 */
[CC--:B------:R-:W-:Y:S01]  /*2abc0*/  @!P3 LEA R12, P5, R2.reuse, R43.reuse, 0x2 ;  /* 0x0000002b020cb211 */ /* 0x0c0fe200078a10ff */
[----:B------:R-:W5:Y:S03]  /*2abd0*/  LDL R15, [R1+0x84] ;  /* 0x00008400010f7983 */ /* 0x000f660000100800 */
[----:B------:R-:W-:Y:S01]  /*2abe0*/  @!P3 LEA.HI.X R13, R2, R42, R44, 0x2, P5 ;  /* 0x0000002a020db211 */ /* 0x000fe200028f142c */
[----:B------:R-:W-:Y:S01]  /*2abf0*/  @!P3 IMAD.MOV.U32 R2, RZ, RZ, R3 ;  /* 0x000000ffff02b224 */ /* 0x000fe200078e0003 */
[----:B------:R-:W5:Y:S01]  /*2ac00*/  LDL R44, [R1+0x8c] ;  /* 0x00008c00012c7983 */ /* 0x000f620000100800 */
[----:B------:R-:W-:Y:S01]  /*2ac10*/  @!P3 IMAD.MOV.U32 R3, RZ, RZ, R5 ;  /* 0x000000ffff03b224 */ /* 0x000fe200078e0005 */
[----:B------:R-:W-:-:S04]  /*2ac20*/  @!P0 LEA R4, P5, R126, R43, 0x2 ;  /* 0x0000002b7e048211 */ /* 0x000fc800078a10ff */
[----:B------:R0:W-:Y:S01]  /*2ac30*/  @!P3 ST.E.64 desc[UR54][R12.64], R2 ;  /* 0x000000020c00b985 */ /* 0x0001e2000c101b36 */
[----:B------:R-:W-:Y:S02]  /*2ac40*/  @!P0 LEA.HI.X R5, R126, R42, R112, 0x2, P5 ;  /* 0x0000002a7e058211 */ /* 0x000fe400028f1470 */
[----:B------:R-:W-:Y:S02]  /*2ac50*/  ISETP.GE.AND P4, PT, R0, UR4, PT ;  /* 0x0000000400007c0c */ /* 0x000fe4000bf86270 */
[----:B------:R-:W-:Y:S02]  /*2ac60*/  ISETP.GE.AND P2, PT, R11, UR4, PT ;  /* 0x000000040b007c0c */ /* 0x000fe4000bf46270 */
[C---:B0-----:R-:W-:Y:S01]  /*2ac70*/  @!P1 LEA R2, P3, R36.reuse, R43, 0x2 ;  /* 0x0000002b24029211 */ /* 0x041fe200078610ff */
[----:B------:R-:W-:Y:S01]  /*2ac80*/  @!P0 IMAD.MOV.U32 R12, RZ, RZ, R6 ;  /* 0x000000ffff0c8224 */ /* 0x000fe200078e0006 */
[----:B------:R-:W-:Y:S02]  /*2ac90*/  @!P0 MOV R13, R8 ;  /* 0x00000008000d8202 */ /* 0x000fe40000000f00 */
[----:B------:R-:W5:Y:S01]  /*2aca0*/  LDL R8, [R1+0xf4] ;  /* 0x0000f40001087983 */ /* 0x000f620000100800 */
[----:B------:R-:W-:-:S03]  /*2acb0*/  @!P1 LEA.HI.X R3, R36, R42, R47, 0x2, P3 ;  /* 0x0000002a24039211 */ /* 0x000fc600018f142f */
[----:B------:R-:W5:Y:S04]  /*2acc0*/  LDL R36, [R1+0x88] ;  /* 0x0000880001247983 */ /* 0x000f680000100800 */
[----:B------:R0:W-:Y:S01]  /*2acd0*/  @!P0 ST.E.64 desc[UR54][R4.64], R12 ;  /* 0x0000000c04008985 */ /* 0x0001e2000c101b36 */
[----:B------:R-:W-:-:S03]  /*2ace0*/  @!P2 LEA R6, P3, R11, R43, 0x2 ;  /* 0x0000002b0b06a211 */ /* 0x000fc600078610ff */
[----:B------:R-:W5:Y:S01]  /*2acf0*/  LDL R47, [R1+0xf0] ;  /* 0x0000f000012f7983 */ /* 0x000f620000100800 */
[----:B0-----:R-:W-:-:S03]  /*2ad00*/  @!P1 IMAD.MOV.U32 R4, RZ, RZ, R7 ;  /* 0x000000ffff049224 */ /* 0x001fc600078e0007 */
[----:B------:R-:W5:Y:S01]  /*2ad10*/  LDL R13, [R1+0x80] ;  /* 0x00008000010d7983 */ /* 0x000f620000100800 */
[----:B------:R-:W-:-:S03]  /*2ad20*/  @!P1 IMAD.MOV.U32 R5, RZ, RZ, R9 ;  /* 0x000000ffff059224 */ /* 0x000fc600078e0009 */
[----:B------:R-:W5:Y:S04]  /*2ad30*/  LDL R12, [R1+0x7c] ;  /* 0x00007c00010c7983 */ /* 0x000f680000100800 */
[----:B------:R0:W-:Y:S02]  /*2ad40*/  @!P1 ST.E.64 desc[UR54][R2.64], R4 ;  /* 0x0000000402009985 */ /* 0x0001e4000c101b36 */
[----:B0-----:R-:W-:Y:S02]  /*2ad50*/  @!P4 LEA R2, P5, R0, R43, 0x2 ;  /* 0x0000002b0002c211 */ /* 0x001fe400078a10ff */
[----:B--2---:R-:W-:Y:S02]  /*2ad60*/  ISETP.GE.AND P1, PT, R81, UR4, PT ;  /* 0x0000000451007c0c */ /* 0x004fe4000bf26270 */
[----:B---3--:R-:W-:-:S02]  /*2ad70*/  @!P2 LEA.HI.X R7, R11, R42, R45, 0x2, P3 ;  /* 0x0000002a0b07a211 */ /* 0x008fc400018f142d */
[----:B------:R-:W2:Y:S01]  /*2ad80*/  LDL R45, [R1+0xec] ;  /* 0x0000ec00012d7983 */ /* 0x000ea20000100800 */
[----:B------:R-:W-:Y:S01]  /*2ad90*/  @!P2 IMAD.MOV.U32 R11, RZ, RZ, R21 ;  /* 0x000000ffff0ba224 */ /* 0x000fe200078e0015 */
[----:B----4-:R-:W-:Y:S01]  /*2ada0*/  @!P4 LEA.HI.X R3, R0, R42, R37, 0x2, P5 ;  /* 0x0000002a0003c211 */ /* 0x010fe200028f1425 */
[----:B------:R-:W-:Y:S01]  /*2adb0*/  @!P4 IMAD.MOV.U32 R21, RZ, RZ, R24 ;  /* 0x000000ffff15c224 */ /* 0x000fe200078e0018 */
[----:B------:R-:W3:Y:S04]  /*2adc0*/  LDL R37, [R1+0xe8] ;  /* 0x0000e80001257983 */ /* 0x000ee80000100800 */
[----:B------:R-:W4:Y:S04]  /*2add0*/  LDL R0, [R1+0x78] ;  /* 0x0000780001007983 */ /* 0x000f280000100800 */
[----:B------:R0:W-:Y:S04]  /*2ade0*/  @!P2 ST.E.64 desc[UR54][R6.64], R10 ;  /* 0x0000000a0600a985 */ /* 0x0001e8000c101b36 */
[----:B------:R1:W-:Y:S04]  /*2adf0*/  @!P4 ST.E.64 desc[UR54][R2.64], R20 ;  /* 0x000000140200c985 */ /* 0x0003e8000c101b36 */
[----:B0-----:R-:W4:Y:S01]  /*2ae00*/  LDL R11, [R1+0xdc] ;  /* 0x0000dc00010b7983 */ /* 0x001f220000100800 */
[----:B-1----:R-:W-:-:S03]  /*2ae10*/  @!P1 LEA R2, P5, R81, R43, 0x2 ;  /* 0x0000002b51029211 */ /* 0x002fc600078a10ff */
[----:B------:R-:W4:Y:S01]  /*2ae20*/  LDL R20, [R1+0xe4] ;  /* 0x0000e40001147983 */ /* 0x000f220000100800 */
[----:B-----5:R-:W-:-:S03]  /*2ae30*/  @!P1 LEA.HI.X R3, R81, R42, R14, 0x2, P5 ;  /* 0x0000002a51039211 */ /* 0x020fc600028f140e */
[----:B------:R-:W5:Y:S04]  /*2ae40*/  LDL R10, [R1+0xd8] ;  /* 0x0000d800010a7983 */ /* 0x000f680000100800 */
[----:B------:R-:W5:Y:S01]  /*2ae50*/  LDL R14, [R1+0xe0] ;  /* 0x0000e000010e7983 */ /* 0x000f620000100800 */
[----:B------:R-:W-:Y:S02]  /*2ae60*/  ISETP.GE.AND P0, PT, R110, UR4, PT ;  /* 0x000000046e007c0c */ /* 0x000fe4000bf06270 */
[----:B------:R-:W-:Y:S02]  /*2ae70*/  ISETP.GE.AND P2, PT, R80, UR4, PT ;  /* 0x0000000450007c0c */ /* 0x000fe4000bf46270 */
[----:B------:R-:W-:-:S09]  /*2ae80*/  ISETP.GE.AND P4, PT, R46, UR4, PT ;  /* 0x000000042e007c0c */ /* 0x000fd2000bf86270 */
[CC--:B------:R-:W-:Y:S01]  /*2ae90*/  @!P0 LEA R4, P3, R110.reuse, R43.reuse, 0x2 ;  /* 0x0000002b6e048211 */ /* 0x0c0fe200078610ff */
[----:B------:R-:W-:Y:S02]  /*2aea0*/  @!P0 IMAD.MOV.U32 R6, RZ, RZ, R25 ;  /* 0x000000ffff068224 */ /* 0x000fe400078e0019 */
[----:B------:R-:W-:Y:S01]  /*2aeb0*/  @!P0 IMAD.MOV.U32 R7, RZ, RZ, R27 ;  /* 0x000000ffff078224 */ /* 0x000fe200078e001b */
[----:B------:R-:W-:Y:S02]  /*2aec0*/  @!P0 LEA.HI.X R5, R110, R42, R111, 0x2, P3 ;  /* 0x0000002a6e058211 */ /* 0x000fe400018f146f */
[----:B------:R-:W-:Y:S02]  /*2aed0*/  ISETP.GE.AND P3, PT, R44, UR4, PT ;  /* 0x000000042c007c0c */ /* 0x000fe4000bf66270 */
[----:B------:R-:W-:Y:S01]  /*2aee0*/  @!P1 MOV R27, R28 ;  /* 0x0000001c001b9202 */ /* 0x000fe20000000f00 */
[----:B------:R0:W-:Y:S04]  /*2aef0*/  @!P0 ST.E.64 desc[UR54][R4.64], R6 ;  /* 0x0000000604008985 */ /* 0x0001e8000c101b36 */
[----:B------:R1:W-:Y:S01]  /*2af00*/  @!P1 ST.E.64 desc[UR54][R2.64], R26 ;  /* 0x0000001a02009985 */ /* 0x0003e2000c101b36 */
[----:B0-----:R-:W-:Y:S01]  /*2af10*/  @!P2 LEA R4, P0, R80, R43, 0x2 ;  /* 0x0000002b5004a211 */ /* 0x001fe200078010ff */
[----:B------:R-:W-:-:S02]  /*2af20*/  @!P2 IMAD.MOV.U32 R6, RZ, RZ, R32 ;  /* 0x000000ffff06a224 */ /* 0x000fc400078e0020 */
[----:B------:R-:W-:Y:S01]  /*2af30*/  @!P2 IMAD.MOV.U32 R7, RZ, RZ, R34 ;  /* 0x000000ffff07a224 */ /* 0x000fe200078e0022 */
[-C--:B------:R-:W-:Y:S02]  /*2af40*/  @!P2 LEA.HI.X R5, R80, R42.reuse, R8, 0x2, P0 ;  /* 0x0000002a5005a211 */ /* 0x080fe400000f1408 */
[-C--:B-1----:R-:W-:Y:S02]  /*2af50*/  @!P4 LEA R2, P1, R46, R43.reuse, 0x2 ;  /* 0x0000002b2e02c211 */ /* 0x082fe400078210ff */
[----:B------:R-:W-:Y:S01]  /*2af60*/  ISETP.GE.AND P0, PT, R36, UR4, PT ;  /* 0x0000000424007c0c */ /* 0x000fe2000bf06270 */
[----:B------:R0:W-:Y:S01]  /*2af70*/  @!P2 ST.E.64 desc[UR54][R4.64], R6 ;  /* 0x000000060400a985 */ /* 0x0001e2000c101b36 */
[----:B------:R-:W-:Y:S02]  /*2af80*/  @!P4 LEA.HI.X R3, R46, R42, R47, 0x2, P1 ;  /* 0x0000002a2e03c211 */ /* 0x000fe400008f142f */
[----:B------:R-:W-:Y:S02]  /*2af90*/  ISETP.GE.AND P1, PT, R15, UR4, PT ;  /* 0x000000040f007c0c */ /* 0x000fe4000bf26270 */
[----:B------:R-:W-:Y:S01]  /*2afa0*/  @!P3 LEA R8, P5, R44, R43, 0x2 ;  /* 0x0000002b2c08b211 */ /* 0x000fe200078a10ff */
[----:B0-----:R-:W-:-:S02]  /*2afb0*/  @!P4 IMAD.MOV.U32 R4, RZ, RZ, R33 ;  /* 0x000000ffff04c224 */ /* 0x001fc400078e0021 */
[----:B------:R-:W-:-:S05]  /*2afc0*/  @!P4 IMAD.MOV.U32 R5, RZ, RZ, R35 ;  /* 0x000000ffff05c224 */ /* 0x000fca00078e0023 */
[----:B------:R0:W-:Y:S01]  /*2afd0*/  @!P4 ST.E.64 desc[UR54][R2.64], R4 ;  /* 0x000000040200c985 */ /* 0x0001e2000c101b36 */
[----:B------:R-:W-:Y:S01]  /*2afe0*/  ISETP.GE.AND P4, PT, R13, UR4, PT ;  /* 0x000000040d007c0c */ /* 0x000fe2000bf86270 */
[----:B------:R-:W-:Y:S01]  /*2aff0*/  @!P0 IMAD.MOV.U32 R7, RZ, RZ, R55 ;  /* 0x000000ffff078224 */ /* 0x000fe200078e0037 */
[----:B------:R-:W-:Y:S01]  /*2b000*/  @!P0 MOV R6, R53 ;  /* 0x0000003500068202 */ /* 0x000fe20000000f00 */
[----:B0-----:R-:W-:Y:S02]  /*2b010*/  @!P3 IMAD.MOV.U32 R2, RZ, RZ, R52 ;  /* 0x000000ffff02b224 */ /* 0x001fe400078e0034 */
[----:B------:R-:W-:Y:S01]  /*2b020*/  @!P3 IMAD.MOV.U32 R3, RZ, RZ, R54 ;  /* 0x000000ffff03b224 */ /* 0x000fe200078e0036 */
[----:B------:R-:W-:Y:S02]  /*2b030*/  @!P0 LEA R4, P2, R36, R43, 0x2 ;  /* 0x0000002b24048211 */ /* 0x000fe400078410ff */
[----:B--2---:R-:W-:Y:S02]  /*2b040*/  @!P3 LEA.HI.X R9, R44, R42, R45, 0x2, P5 ;  /* 0x0000002a2c09b211 */ /* 0x004fe400028f142d */
[----:B------:R-:W-:-:S02]  /*2b050*/  ISETP.GE.AND P5, PT, R12, UR4, PT ;  /* 0x000000040c007c0c */ /* 0x000fc4000bfa6270 */
[----:B---3--:R-:W-:Y:S01]  /*2b060*/  @!P0 LEA.HI.X R5, R36, R42, R37, 0x2, P2 ;  /* 0x0000002a24058211 */ /* 0x008fe200010f1425 */
[----:B------:R0:W-:Y:S01]  /*2b070*/  @!P3 ST.E.64 desc[UR54][R8.64], R2 ;  /* 0x000000020800b985 */ /* 0x0001e2000c101b36 */
[----:B----4-:R-:W-:-:S03]  /*2b080*/  ISETP.GE.AND P3, PT, R0, UR4, PT ;  /* 0x0000000400007c0c */ /* 0x010fc6000bf66270 */
[----:B------:R1:W-:Y:S01]  /*2b090*/  @!P0 ST.E.64 desc[UR54][R4.64], R6 ;  /* 0x0000000604008985 */ /* 0x0003e2000c101b36 */
[-C--:B0-----:R-:W-:Y:S01]  /*2b0a0*/  @!P1 LEA R2, P2, R15, R43.reuse, 0x2 ;  /* 0x0000002b0f029211 */ /* 0x081fe200078410ff */
[----:B-1----:R-:W-:Y:S01]  /*2b0b0*/  @!P1 IMAD.MOV.U32 R4, RZ, RZ, R56 ;  /* 0x000000ffff049224 */ /* 0x002fe200078e0038 */
[----:B------:R-:W-:Y:S01]  /*2b0c0*/  @!P4 LEA R6, P0, R13, R43, 0x2 ;  /* 0x0000002b0d06c211 */ /* 0x000fe200078010ff */
[----:B------:R-:W-:Y:S02]  /*2b0d0*/  @!P1 IMAD.MOV.U32 R5, RZ, RZ, R58 ;  /* 0x000000ffff059224 */ /* 0x000fe400078e003a */
[----:B------:R-:W-:Y:S01]  /*2b0e0*/  @!P4 IMAD.MOV.U32 R8, RZ, RZ, R57 ;  /* 0x000000ffff08c224 */ /* 0x000fe200078e0039 */
[----:B------:R-:W-:Y:S01]  /*2b0f0*/  @!P1 LEA.HI.X R3, R15, R42, R20, 0x2, P2 ;  /* 0x0000002a0f039211 */ /* 0x000fe200010f1414 */
[----:B------:R-:W-:-:S04]  /*2b100*/  @!P4 IMAD.MOV.U32 R9, RZ, RZ, R59 ;  /* 0x000000ffff09c224 */ /* 0x000fc800078e003b */
[----:B------:R0:W-:Y:S01]  /*2b110*/  @!P1 ST.E.64 desc[UR54][R2.64], R4 ;  /* 0x0000000402009985 */ /* 0x0001e2000c101b36 */
[----:B-----5:R-:W-:-:S05]  /*2b120*/  @!P4 LEA.HI.X R7, R13, R42, R14, 0x2, P0 ;  /* 0x0000002a0d07c211 */ /* 0x020fca00000f140e */
[----:B------:R1:W-:Y:S01]  /*2b130*/  @!P4 ST.E.64 desc[UR54][R6.64], R8 ;  /* 0x000000080600c985 */ /* 0x0003e2000c101b36 */
[-C--:B0-----:R-:W-:Y:S02]  /*2b140*/  @!P5 LEA R2, P1, R12, R43.reuse, 0x2 ;  /* 0x0000002b0c02d211 */ /* 0x081fe400078210ff */
[----:B------:R-:W-:Y:S02]  /*2b150*/  @!P3 LEA R4, P2, R0, R43, 0x2 ;  /* 0x0000002b0004b211 */ /* 0x000fe400078410ff */
[-C--:B------:R-:W-:Y:S02]  /*2b160*/  @!P5 LEA.HI.X R3, R12, R42.reuse, R11, 0x2, P1 ;  /* 0x0000002a0c03d211 */ /* 0x080fe400008f140b */
[----:B------:R-:W-:Y:S01]  /*2b170*/  @!P3 LEA.HI.X R5, R0, R42, R10, 0x2, P2 ;  /* 0x0000002a0005b211 */ /* 0x000fe200010f140a */
[----:B-1----:R-:W-:Y:S01]  /*2b180*/  @!P5 IMAD.MOV.U32 R6, RZ, RZ, R60 ;  /* 0x000000ffff06d224 */ /* 0x002fe200078e003c */
[----:B------:R-:W-:Y:S01]  /*2b190*/  @!P5 MOV R7, R62 ;  /* 0x0000003e0007d202 */ /* 0x000fe20000000f00 */
[----:B------:R-:W-:-:S02]  /*2b1a0*/  @!P3 IMAD.MOV.U32 R8, RZ, RZ, R61 ;  /* 0x000000ffff08b224 */ /* 0x000fc400078e003d */
[----:B------:R-:W-:Y:S02]  /*2b1b0*/  @!P3 IMAD.MOV.U32 R9, RZ, RZ, R63 ;  /* 0x000000ffff09b224 */ /* 0x000fe400078e003f */
[----:B------:R3:W-:Y:S04]  /*2b1c0*/  @!P5 ST.E.64 desc[UR54][R2.64], R6 ;  /* 0x000000060200d985 */ /* 0x0007e8000c101b36 */
[----:B------:R3:W-:Y:S02]  /*2b1d0*/  @!P3 ST.E.64 desc[UR54][R4.64], R8 ;  /* 0x000000080400b985 */ /* 0x0007e4000c101b36 */
.L_x_6810:
[----:B------:R-:W-:Y:S05]  /*2b1e0*/  BSYNC B1 ;  /* 0x0000000000017941 */ /* 0x000fea0003800000 */
.L_x_6809:
[----:B------:R-:W-:-:S03]  /*2b1f0*/  UMOV UR4, 0xffffffff ;  /* 0xffffffff00047882 */ /* 0x000fc60000000000 */
[----:B------:R-:W-:Y:S05]  /*2b200*/  BRA.DIV UR4, `(.L_x_6811) ;  /* 0x000000fa04e47947 */ /* 0x000fea000b800000 */
[----:B0-----:R-:W0:Y:S04]  /*2b210*/  SHFL.IDX PT, R41, R41, 0x1, 0x1c1f ;  /* 0x003c1f0029297f89 */ /* 0x001e2800000e0000 */
[----:B------:R4:W0:Y:S02]  /*2b220*/  SHFL.IDX PT, R14, R40, 0x1, 0x1c1f ;  /* 0x003c1f00280e7f89 */ /* 0x00082400000e0000 */
.L_x_7137:
[----:B------:R-:W-:-:S13]  /*2b230*/  ISETP.GE.AND P0, PT, R39, R38, PT ;  /* 0x000000262700720c */ /* 0x000fda0003f06270 */
[----:B------:R-:W-:Y:S05]  /*2b240*/  @P0 BRA `(.L_x_6807) ;  /* 0x0000001c00380947 */ /* 0x000fea0003800000 */
[----:B------:R-:W5:Y:S01]  /*2b250*/  LDL R46, [R1+0x54] ;  /* 0x00005400012e7983 */ /* 0x000f620000100800 */
[----:B------:R-:W-:-:S03]  /*2b260*/  ULDC UR4, c[0x0][0xac8] ;  /* 0x0002b20000047ab9 */ /* 0x000fc60000000800 */
[----:B------:R-:W5:Y:S04]  /*2b270*/  LDL R58, [R1+0xd0] ;  /* 0x0000d000013a7983 */ /* 0x000f680000100800 */
[----:B------:R-:W5:Y:S04]  /*2b280*/  LDL R44, [R1+0x130] ;  /* 0x00013000012c7983 */ /* 0x000f680000100800 */
[----:B---3--:R-:W3:Y:S04]  /*2b290*/  LDL R6, [R1+0x108] ;  /* 0x0001080001067983 */ /* 0x008ee80000100800 */
        /* <DEDUP_REMOVED lines=25> */
[----:B----4-:R-:W4:Y:S04]  /*2b430*/  LDL R40, [R1+0xa0] ;  /* 0x0000a00001287983 */ /* 0x010f280000100800 */
        /* <DEDUP_REMOVED lines=8> */
[----:B------:R-:W4:Y:S01]  /*2b4c0*/  LDL R0, [R1+0x78] ;  /* 0x0000780001007983 */ /* 0x000f220000100800 */
[----:B-----5:R-:W-:-:S02]  /*2b4d0*/  ISETP.GE.AND P3, PT, R46, UR4, PT ;  /* 0x000000042e007c0c */ /* 0x020fc4000bf66270 */
[----:B------:R-:W-:Y:S01]  /*2b4e0*/  ISETP.GE.AND P0, PT, R58, UR4, PT ;  /* 0x000000043a007c0c */ /* 0x000fe2000bf06270 */
[----:B------:R-:W-:-:S10]  /*2b4f0*/  IMAD.MOV.U32 R63, RZ, RZ, R44 ;  /* 0x000000ffff3f7224 */ /* 0x000fd400078e002c */
[----:B0-----:R-:W-:Y:S02]  /*2b500*/  @!P3 IMAD.MOV.U32 R2, RZ, RZ, R14 ;  /* 0x000000ffff02b224 */ /* 0x001fe400078e000e */
[----:B------:R-:W-:Y:S02]  /*2b510*/  @!P3 IMAD.MOV.U32 R3, RZ, RZ, R41 ;  /* 0x000000ffff03b224 */ /* 0x000fe400078e0029 */
[----:B---3--:R-:W-:Y:S01]  /*2b520*/  IMAD.MOV.U32 R44, RZ, RZ, R6 ;  /* 0x000000ffff2c7224 */ /* 0x008fe200078e0006 */
[----:B------:R-:W-:Y:S01]  /*2b530*/  @!P0 LEA R6, P4, R58, R14, 0x2 ;  /* 0x0000000e3a068211 */ /* 0x000fe200078810ff */
[----:B------:R-:W-:Y:S02]  /*2b540*/  IMAD.MOV.U32 R56, RZ, RZ, R42 ;  /* 0x000000ffff387224 */ /* 0x000fe400078e002a */
[----:B------:R-:W-:Y:S01]  /*2b550*/  IMAD.MOV.U32 R54, RZ, RZ, R35 ;  /* 0x000000ffff367224 */ /* 0x000fe200078e0023 */
[----:B------:R-:W3:Y:S01]  /*2b560*/  LDL R42, [R1+0x11c] ;  /* 0x00011c00012a7983 */ /* 0x000ee20000100800 */
[----:B------:R-:W-:-:S04]  /*2b570*/  @!P3 IMAD.WIDE R2, R46, 0x4, R2 ;  /* 0x000000042e02b825 */ /* 0x000fc800078e0202 */
[----:B------:R-:W-:Y:S02]  /*2b580*/  IMAD.MOV.U32 R52, RZ, RZ, R27 ;  /* 0x000000ffff347224 */ /* 0x000fe400078e001b */
[----:B------:R-:W-:Y:S02]  /*2b590*/  IMAD.MOV.U32 R46, RZ, RZ, R5 ;  /* 0x000000ffff2e7224 */ /* 0x000fe400078e0005 */
[----:B------:R-:W-:Y:S01]  /*2b5a0*/  IMAD.MOV.U32 R27, RZ, RZ, R13 ;  /* 0x000000ffff1b7224 */ /* 0x000fe200078e000d */
[----:B------:R-:W-:Y:S02]  /*2b5b0*/  MOV R13, R7 ;  /* 0x00000007000d7202 */ /* 0x000fe40000000f00 */
[----:B------:R-:W-:Y:S02]  /*2b5c0*/  @!P0 LEA.HI.X R7, R58, R41, R63, 0x2, P4 ;  /* 0x000000293a078211 */ /* 0x000fe400020f143f */
[----:B------:R-:W-:Y:S01]  /*2b5d0*/  MOV R58, R54 ;  /* 0x00000036003a7202 */ /* 0x000fe20000000f00 */
[----:B------:R-:W-:-:S02]  /*2b5e0*/  IMAD.MOV.U32 R54, RZ, RZ, R46 ;  /* 0x000000ffff367224 */ /* 0x000fc400078e002e */
[----:B------:R-:W-:Y:S02]  /*2b5f0*/  IMAD.MOV.U32 R46, RZ, RZ, R37 ;  /* 0x000000ffff2e7224 */ /* 0x000fe400078e0025 */
[----:B------:R-:W-:Y:S02]  /*2b600*/  IMAD.MOV.U32 R37, RZ, RZ, R34 ;  /* 0x000000ffff257224 */ /* 0x000fe400078e0022 */
[----:B------:R-:W5:Y:S01]  /*2b610*/  LDL R34, [R1+0x10c] ;  /* 0x00010c0001227983 */ /* 0x000f620000100800 */
[----:B------:R-:W-:Y:S01]  /*2b620*/  ISETP.GE.AND P1, PT, R62, UR4, PT ;  /* 0x000000043e007c0c */ /* 0x000fe2000bf26270 */
[----:B------:R-:W-:Y:S02]  /*2b630*/  @!P3 IMAD.MOV.U32 R5, RZ, RZ, R66 ;  /* 0x000000ffff05b224 */ /* 0x000fe400078e0042 */
[----:B------:R-:W-:Y:S02]  /*2b640*/  IMAD.MOV.U32 R35, RZ, RZ, R25 ;  /* 0x000000ffff237224 */ /* 0x000fe400078e0019 */
[----:B------:R-:W-:-:S02]  /*2b650*/  IMAD.MOV.U32 R25, RZ, RZ, R4 ;  /* 0x000000ffff197224 */ /* 0x000fc400078e0004 */
[----:B------:R-:W-:Y:S02]  /*2b660*/  @!P3 IMAD.MOV.U32 R4, RZ, RZ, R64 ;  /* 0x000000ffff04b224 */ /* 0x000fe400078e0040 */
[----:B------:R-:W-:-:S03]  /*2b670*/  IMAD.MOV.U32 R63, RZ, RZ, R56 ;  /* 0x000000ffff3f7224 */ /* 0x000fc600078e0038 */
[----:B------:R0:W-:Y:S01]  /*2b680*/  @!P3 ST.E.64 desc[UR54][R2.64], R4 ;  /* 0x000000040200b985 */ /* 0x0001e2000c101b36 */
[----:B------:R-:W-:Y:S01]  /*2b690*/  IMAD.MOV.U32 R56, RZ, RZ, R52 ;  /* 0x000000ffff387224 */ /* 0x000fe200078e0034 */
[----:B0-----:R-:W-:-:S04]  /*2b6a0*/  @!P1 LEA R2, P5, R62, R14, 0x2 ;  /* 0x0000000e3e029211 */ /* 0x001fc800078a10ff */
[----:B------:R-:W-:Y:S01]  /*2b6b0*/  @!P1 LEA.HI.X R3, R62, R41, R63, 0x2, P5 ;  /* 0x000000293e039211 */ /* 0x000fe200028f143f */
[----:B------:R-:W-:Y:S02]  /*2b6c0*/  IMAD.MOV.U32 R62, RZ, RZ, R58 ;  /* 0x000000ffff3e7224 */ /* 0x000fe400078e003a */
[----:B------:R-:W-:Y:S02]  /*2b6d0*/  IMAD.MOV.U32 R58, RZ, RZ, R56 ;  /* 0x000000ffff3a7224 */ /* 0x000fe400078e0038 */
[----:B------:R-:W-:Y:S02]  /*2b6e0*/  IMAD.MOV.U32 R56, RZ, RZ, R54 ;  /* 0x000000ffff387224 */ /* 0x000fe400078e0036 */
[----:B---3--:R-:W-:Y:S02]  /*2b6f0*/  IMAD.MOV.U32 R52, RZ, RZ, R42 ;  /* 0x000000ffff347224 */ /* 0x008fe400078e002a */
[----:B------:R-:W-:Y:S01]  /*2b700*/  IMAD.MOV.U32 R42, RZ, RZ, R36 ;  /* 0x000000ffff2a7224 */ /* 0x000fe200078e0024 */
[----:B------:R-:W-:Y:S01]  /*2b710*/  MOV R36, R32 ;  /* 0x0000002000247202 */ /* 0x000fe20000000f00 */
[----:B------:R-:W-:Y:S01]  /*2b720*/  IMAD.MOV.U32 R54, RZ, RZ, R52 ;  /* 0x000000ffff367224 */ /* 0x000fe200078e0034 */
[----:B------:R-:W-:Y:S01]  /*2b730*/  MOV R52, R46 ;  /* 0x0000002e00347202 */ /* 0x000fe20000000f00 */
[----:B------:R-:W-:Y:S01]  /*2b740*/  IMAD.MOV.U32 R46, RZ, RZ, R42 ;  /* 0x000000ffff2e7224 */ /* 0x000fe200078e002a */
[----:B------:R-:W-:Y:S01]  /*2b750*/  ISETP.GE.AND P2, PT, R61, UR4, PT ;  /* 0x000000043d007c0c */ /* 0x000fe2000bf46270 */
[----:B------:R-:W-:-:S02]  /*2b760*/  IMAD.MOV.U32 R42, RZ, RZ, R36 ;  /* 0x000000ffff2a7224 */ /* 0x000fc400078e0024 */
[----:B------:R-:W-:Y:S02]  /*2b770*/  @!P0 IMAD.MOV.U32 R4, RZ, RZ, R65 ;  /* 0x000000ffff048224 */ /* 0x000fe400078e0041 */
[----:B------:R-:W-:Y:S02]  /*2b780*/  @!P0 IMAD.MOV.U32 R5, RZ, RZ, R67 ;  /* 0x000000ffff058224 */ /* 0x000fe400078e0043 */
[----:B------:R-:W-:Y:S01]  /*2b790*/  IMAD.MOV.U32 R47, RZ, RZ, R45 ;  /* 0x000000ffff2f7224 */ /* 0x000fe200078e002d */
[----:B--2---:R-:W-:Y:S01]  /*2b7a0*/  ISETP.GE.AND P3, PT, R60, UR4, PT ;  /* 0x000000043c007c0c */ /* 0x004fe2000bf66270 */
[----:B------:R-:W2:Y:S01]  /*2b7b0*/  LDL R32, [R1+0x8c] ;  /* 0x00008c0001207983 */ /* 0x000ea20000100800 */
[----:B-----5:R-:W-:-:S03]  /*2b7c0*/  IMAD.MOV.U32 R36, RZ, RZ, R34 ;  /* 0x000000ffff247224 */ /* 0x020fc600078e0022 */
[----:B------:R-:W3:Y:S04]  /*2b7d0*/  LDL R34, [R1+0x100] ;  /* 0x0001000001227983 */ /* 0x000ee80000100800 */
[----:B------:R0:W-:Y:S01]  /*2b7e0*/  @!P0 ST.E.64 desc[UR54][R6.64], R4 ;  /* 0x0000000406008985 */ /* 0x0001e2000c101b36 */
[----:B------:R-:W-:Y:S01]  /*2b7f0*/  MOV R45, R43 ;  /* 0x0000002b002d7202 */ /* 0x000fe20000000f00 */
[----:B------:R-:W-:Y:S02]  /*2b800*/  IMAD.MOV.U32 R43, RZ, RZ, R24 ;  /* 0x000000ffff2b7224 */ /* 0x000fe400078e0018 */
[----:B------:R-:W5:Y:S01]  /*2b810*/  LDL R24, [R1+0x9c] ;  /* 0x00009c0001187983 */ /* 0x000f620000100800 */
        /* <DEDUP_REMOVED lines=8> */
[----:B------:R-:W-:-:S02]  /*2b8a0*/  IMAD.MOV.U32 R42, RZ, RZ, R36 ;  /* 0x000000ffff2a7224 */ /* 0x000fc400078e0024 */
[----:B------:R-:W-:Y:S02]  /*2b8b0*/  @!P1 IMAD.MOV.U32 R4, RZ, RZ, R68 ;  /* 0x000000ffff049224 */ /* 0x000fe400078e0044 */
[----:B------:R-:W-:-:S05]  /*2b8c0*/  @!P1 IMAD.MOV.U32 R5, RZ, RZ, R70 ;  /* 0x000000ffff059224 */ /* 0x000fca00078e0046 */
[----:B------:R0:W-:Y:S02]  /*2b8d0*/  @!P1 ST.E.64 desc[UR54][R2.64], R4 ;  /* 0x0000000402009985 */ /* 0x0001e4000c101b36 */
[----:B0-----:R-:W-:-:S04]  /*2b8e0*/  @!P3 LEA R2, P5, R60, R14, 0x2 ;  /* 0x0000000e3c02b211 */ /* 0x001fc800078a10ff */
[----:B------:R-:W-:Y:S01]  /*2b8f0*/  @!P3 LEA.HI.X R3, R60, R41, R61, 0x2, P5 ;  /* 0x000000293c03b211 */ /* 0x000fe200028f143d */
[----:B------:R-:W-:Y:S02]  /*2b900*/  IMAD.MOV.U32 R60, RZ, RZ, R58 ;  /* 0x000000ffff3c7224 */ /* 0x000fe400078e003a */
[----:B------:R-:W-:Y:S01]  /*2b910*/  IMAD.MOV.U32 R58, RZ, RZ, R56 ;  /* 0x000000ffff3a7224 */ /* 0x000fe200078e0038 */
[----:B------:R-:W-:Y:S01]  /*2b920*/  MOV R56, R54 ;  /* 0x0000003600387202 */ /* 0x000fe20000000f00 */
[----:B------:R-:W-:Y:S02]  /*2b930*/  IMAD.MOV.U32 R54, RZ, RZ, R46 ;  /* 0x000000ffff367224 */ /* 0x000fe400078e002e */
[----:B------:R-:W-:Y:S02]  /*2b940*/  IMAD.MOV.U32 R46, RZ, RZ, R42 ;  /* 0x000000ffff2e7224 */ /* 0x000fe400078e002a */
[----:B---3--:R-:W-:Y:S01]  /*2b950*/  IMAD.MOV.U32 R36, RZ, RZ, R34 ;  /* 0x000000ffff247224 */ /* 0x008fe200078e0022 */
[----:B------:R-:W-:Y:S01]  /*2b960*/  MOV R34, R21 ;  /* 0x0000001500227202 */ /* 0x000fe20000000f00 */
[----:B------:R-:W-:-:S02]  /*2b970*/  IMAD.MOV.U32 R21, RZ, RZ, R12 ;  /* 0x000000ffff157224 */ /* 0x000fc400078e000c */
[----:B------:R-:W-:Y:S02]  /*2b980*/  IMAD.MOV.U32 R12, RZ, RZ, R8 ;  /* 0x000000ffff0c7224 */ /* 0x000fe400078e0008 */
[----:B------:R-:W3:Y:S01]  /*2b990*/  LDL R8, [R1+0xec] ;  /* 0x0000ec0001087983 */ /* 0x000ee20000100800 */
[----:B------:R-:W-:Y:S02]  /*2b9a0*/  IMAD.MOV.U32 R42, RZ, RZ, R36 ;  /* 0x000000ffff2a7224 */ /* 0x000fe400078e0024 */
[----:B------:R-:W-:Y:S02]  /*2b9b0*/  IMAD.MOV.U32 R36, RZ, RZ, R21 ;  /* 0x000000ffff247224 */ /* 0x000fe400078e0015 */
[----:B------:R-:W2:Y:S01]  /*2b9c0*/  LDL R21, [R1+0x80] ;  /* 0x0000800001157983 */ /* 0x000ea20000100800 */
[----:B------:R-:W-:Y:S01]  /*2b9d0*/  ISETP.GE.AND P0, PT, R59, UR4, PT ;  /* 0x000000043b007c0c */ /* 0x000fe2000bf06270 */
[----:B------:R-:W-:Y:S01]  /*2b9e0*/  @!P2 IMAD.MOV.U32 R4, RZ, RZ, R69 ;  /* 0x000000ffff04a224 */ /* 0x000fe200078e0045 */
[----:B------:R-:W-:Y:S01]  /*2b9f0*/  ISETP.GE.AND P1, PT, R57, UR4, PT ;  /* 0x0000000439007c0c */ /* 0x000fe2000bf26270 */
[----:B------:R-:W-:-:S05]  /*2ba00*/  @!P2 IMAD.MOV.U32 R5, RZ, RZ, R71 ;  /* 0x000000ffff05a224 */ /* 0x000fca00078e0047 */
[----:B------:R0:W-:Y:S01]  /*2ba10*/  @!P2 ST.E.64 desc[UR54][R6.64], R4 ;  /* 0x000000040600a985 */ /* 0x0001e2000c101b36 */
[----:B------:R-:W-:Y:S01]  /*2ba20*/  ISETP.GE.AND P2, PT, R55, UR4, PT ;  /* 0x0000000437007c0c */ /* 0x000fe2000bf46270 */
[----:B0-----:R-:W-:Y:S02]  /*2ba30*/  @!P3 IMAD.MOV.U32 R4, RZ, RZ, R72 ;  /* 0x000000ffff04b224 */ /* 0x001fe400078e0048 */
[----:B------:R-:W-:Y:S01]  /*2ba40*/  @!P3 IMAD.MOV.U32 R5, RZ, RZ, R74 ;  /* 0x000000ffff05b224 */ /* 0x000fe200078e004a */
[----:B------:R-:W-:-:S04]  /*2ba50*/  @!P0 LEA R6, P4, R59, R14, 0x2 ;  /* 0x0000000e3b068211 */ /* 0x000fc800078810ff */
[----:B------:R0:W-:Y:S01]  /*2ba60*/  @!P3 ST.E.64 desc[UR54][R2.64], R4 ;  /* 0x000000040200b985 */ /* 0x0001e2000c101b36 */
[----:B------:R-:W-:Y:S02]  /*2ba70*/  @!P0 LEA.HI.X R7, R59, R41, R60, 0x2, P4 ;  /* 0x000000293b078211 */ /* 0x000fe400020f143c */
[----:B------:R-:W-:Y:S02]  /*2ba80*/  ISETP.GE.AND P3, PT, R53, UR4, PT ;  /* 0x0000000435007c0c */ /* 0x000fe4000bf66270 */
        /* <DEDUP_REMOVED lines=17> */
[----:B------:R-:W-:Y:S02]  /*2bba0*/  ISETP.GE.AND P2, PT, R43, UR4, PT ;  /* 0x000000042b007c0c */ /* 0x000fe4000bf46270 */
[----:B------:R-:W-:Y:S01]  /*2bbb0*/  ISETP.GE.AND P4, PT, R35, UR4, PT ;  /* 0x0000000423007c0c */ /* 0x000fe2000bf86270 */
[----:B0-----:R-:W-:Y:S01]  /*2bbc0*/  @!P3 IMAD.MOV.U32 R4, RZ, RZ, R82 ;  /* 0x000000ffff04b224 */ /* 0x001fe200078e0052 */
[----:B------:R-:W-:Y:S02]  /*2bbd0*/  @!P3 MOV R5, R84 ;  /* 0x000000540005b202 */ /* 0x000fe40000000f00 */
[----:B------:R-:W-:-:S03]  /*2bbe0*/  @!P0 LEA R6, P5, R47, R14, 0x2 ;  /* 0x0000000e2f068211 */ /* 0x000fc600078a10ff */
[----:B------:R0:W-:Y:S01]  /*2bbf0*/  @!P3 ST.E.64 desc[UR54][R2.64], R4 ;  /* 0x000000040200b985 */ /* 0x0001e2000c101b36 */
[----:B------:R-:W-:Y:S01]  /*2bc00*/  @!P0 LEA.HI.X R7, R47, R41, R52, 0x2, P5 ;  /* 0x000000292f078211 */ /* 0x000fe200028f1434 */
[----:B0-----:R-:W-:Y:S02]  /*2bc10*/  @!P0 IMAD.MOV.U32 R4, RZ, RZ, R83 ;  /* 0x000000ffff048224 */ /* 0x001fe400078e0053 */
[----:B------:R-:W-:Y:S01]  /*2bc20*/  @!P0 IMAD.MOV.U32 R5, RZ, RZ, R85 ;  /* 0x000000ffff058224 */ /* 0x000fe200078e0055 */
[----:B------:R-:W-:-:S04]  /*2bc30*/  @!P1 LEA R2, P3, R45, R14, 0x2 ;  /* 0x0000000e2d029211 */ /* 0x000fc800078610ff */
[----:B------:R0:W-:Y:S01]  /*2bc40*/  @!P0 ST.E.64 desc[UR54][R6.64], R4 ;  /* 0x0000000406008985 */ /* 0x0001e2000c101b36 */
[-C--:B------:R-:W-:Y:S02]  /*2bc50*/  @!P1 LEA.HI.X R3, R45, R41.reuse, R46, 0x2, P3 ;  /* 0x000000292d039211 */ /* 0x080fe400018f142e */
[----:B----4-:R-:W-:Y:S01]  /*2bc60*/  ISETP.GE.AND P0, PT, R40, UR4, PT ;  /* 0x0000000428007c0c */ /* 0x010fe2000bf06270 */
[----:B0-----:R-:W-:Y:S01]  /*2bc70*/  @!P1 IMAD.MOV.U32 R4, RZ, RZ, R86 ;  /* 0x000000ffff049224 */ /* 0x001fe200078e0056 */
[C---:B------:R-:W-:Y:S01]  /*2bc80*/  @!P2 LEA R6, P3, R43.reuse, R14, 0x2 ;  /* 0x0000000e2b06a211 */ /* 0x040fe200078610ff */
[----:B------:R-:W-:Y:S02]  /*2bc90*/  @!P1 IMAD.MOV.U32 R5, RZ, RZ, R88 ;  /* 0x000000ffff059224 */ /* 0x000fe400078e0058 */
[----:B------:R-:W-:Y:S01]  /*2bca0*/  @!P2 IMAD.MOV.U32 R88, RZ, RZ, R87 ;  /* 0x000000ffff58a224 */ /* 0x000fe200078e0057 */
[----:B------:R-:W-:Y:S02]  /*2bcb0*/  @!P2 LEA.HI.X R7, R43, R41, R44, 0x2, P3 ;  /* 0x000000292b07a211 */ /* 0x000fe400018f142c */
[----:B------:R0:W-:Y:S01]  /*2bcc0*/  @!P1 ST.E.64 desc[UR54][R2.64], R4 ;  /* 0x0000000402009985 */ /* 0x0001e2000c101b36 */
[----:B-----5:R-:W-:-:S03]  /*2bcd0*/  ISETP.GE.AND P1, PT, R24, UR4, PT ;  /* 0x0000000418007c0c */ /* 0x020fc6000bf26270 */
[----:B------:R1:W-:Y:S01]  /*2bce0*/  @!P2 ST.E.64 desc[UR54][R6.64], R88 ;  /* 0x000000580600a985 */ /* 0x0003e2000c101b36 */
[----:B------:R-:W-:Y:S02]  /*2bcf0*/  ISETP.GE.AND P2, PT, R12, UR4, PT ;  /* 0x000000040c007c0c */ /* 0x000fe4000bf46270 */
[----:B0-----:R-:W-:-:S04]  /*2bd00*/  @!P4 LEA R2, P5, R35, R14, 0x2 ;  /* 0x0000000e2302c211 */ /* 0x001fc800078a10ff */
[----:B------:R-:W-:Y:S01]  /*2bd10*/  @!P4 LEA.HI.X R3, R35, R41, R37, 0x2, P5 ;  /* 0x000000292303c211 */ /* 0x000fe200028f1425 */
[----:B-1----:R-:W-:Y:S02]  /*2bd20*/  @!P4 IMAD.MOV.U32 R6, RZ, RZ, R90 ;  /* 0x000000ffff06c224 */ /* 0x002fe400078e005a */
[----:B------:R-:W-:Y:S02]  /*2bd30*/  @!P4 IMAD.MOV.U32 R7, RZ, RZ, R92 ;  /* 0x000000ffff07c224 */ /* 0x000fe400078e005c */
[----:B------:R-:W-:Y:S01]  /*2bd40*/  IMAD.MOV.U32 R37, RZ, RZ, R33 ;  /* 0x000000ffff257224 */ /* 0x000fe200078e0021 */
[----:B------:R-:W-:Y:S02]  /*2bd50*/  MOV R35, R9 ;  /* 0x0000000900237202 */ /* 0x000fe40000000f00 */
[----:B------:R0:W-:Y:S01]  /*2bd60*/  @!P4 ST.E.64 desc[UR54][R2.64], R6 ;  /* 0x000000060200c985 */ /* 0x0001e2000c101b36 */
[----:B------:R-:W-:Y:S01]  /*2bd70*/  ISETP.GE.AND P4, PT, R36, UR4, PT ;  /* 0x0000000424007c0c */ /* 0x000fe2000bf86270 */
[----:B------:R-:W-:Y:S01]  /*2bd80*/  @!P0 IMAD.MOV.U32 R92, RZ, RZ, R91 ;  /* 0x000000ffff5c8224 */ /* 0x000fe200078e005b */
[----:B------:R-:W-:-:S04]  /*2bd90*/  @!P1 LEA R4, P5, R24, R14, 0x2 ;  /* 0x0000000e18049211 */ /* 0x000fc800078a10ff */
[----:B------:R-:W-:Y:S01]  /*2bda0*/  @!P1 LEA.HI.X R5, R24, R41, R26, 0x2, P5 ;  /* 0x0000002918059211 */ /* 0x000fe200028f141a */
[----:B------:R-:W-:Y:S02]  /*2bdb0*/  IMAD.MOV.U32 R26, RZ, RZ, R10 ;  /* 0x000000ffff1a7224 */ /* 0x000fe400078e000a */
[----:B------:R-:W-:Y:S01]  /*2bdc0*/  IMAD.MOV.U32 R24, RZ, RZ, R11 ;  /* 0x000000ffff187224 */ /* 0x000fe200078e000b */
[----:B0-----:R-:W-:Y:S01]  /*2bdd0*/  @!P1 MOV R2, R94 ;  /* 0x0000005e00029202 */ /* 0x001fe20000000f00 */
[----:B------:R-:W-:Y:S02]  /*2bde0*/  @!P1 IMAD.MOV.U32 R3, RZ, RZ, R96 ;  /* 0x000000ffff039224 */ /* 0x000fe400078e0060 */
[----:B------:R-:W-:Y:S02]  /*2bdf0*/  @!P2 IMAD.MOV.U32 R96, RZ, RZ, R95 ;  /* 0x000000ffff60a224 */ /* 0x000fe400078e005f */
        /* <DEDUP_REMOVED lines=12> */
[----:B------:R-:W-:Y:S01]  /*2bec0*/  @!P3 LEA R12, P5, R34, R14, 0x2 ;  /* 0x0000000e220cb211 */ /* 0x000fe200078a10ff */
[----:B0-----:R-:W-:-:S02]  /*2bed0*/  @!P4 IMAD.MOV.U32 R2, RZ, RZ, R98 ;  /* 0x000000ffff02c224 */ /* 0x001fc400078e0062 */
[----:B------:R-:W-:Y:S01]  /*2bee0*/  @!P4 IMAD.MOV.U32 R3, RZ, RZ, R100 ;  /* 0x000000ffff03c224 */ /* 0x000fe200078e0064 */
[----:B------:R-:W-:Y:S01]  /*2bef0*/  @!P3 LEA.HI.X R13, R34, R41, R35, 0x2, P5 ;  /* 0x00000029220db211 */ /* 0x000fe200028f1423 */
[----:B------:R-:W-:Y:S01]  /*2bf00*/  @!P3 IMAD.MOV.U32 R100, RZ, RZ, R99 ;  /* 0x000000ffff64b224 */ /* 0x000fe200078e0063 */
[----:B------:R-:W-:Y:S01]  /*2bf10*/  @!P2 ST.E.64 desc[UR54][R10.64], R96 ;  /* 0x000000600a00a985 */ /* 0x000fe2000c101b36 */
[----:B------:R-:W-:-:S03]  /*2bf20*/  @!P0 LEA R4, P2, R32, R14, 0x2 ;  /* 0x0000000e20048211 */ /* 0x000fc600078410ff */
[----:B------:R0:W-:Y:S01]  /*2bf30*/  @!P4 ST.E.64 desc[UR54][R6.64], R2 ;  /* 0x000000020600c985 */ /* 0x0001e2000c101b36 */
[----:B------:R-:W-:Y:S02]  /*2bf40*/  ISETP.GE.AND P4, PT, R25, UR4, PT ;  /* 0x0000000419007c0c */ /* 0x000fe4000bf86270 */
[----:B------:R-:W-:Y:S01]  /*2bf50*/  ISETP.GE.AND P5, PT, R21, UR4, PT ;  /* 0x0000000415007c0c */ /* 0x000fe2000bfa6270 */
[----:B------:R1:W-:Y:S01]  /*2bf60*/  @!P3 ST.E.64 desc[UR54][R12.64], R100 ;  /* 0x000000640c00b985 */ /* 0x0003e2000c101b36 */
[----:B------:R-:W-:Y:S02]  /*2bf70*/  ISETP.GE.AND P3, PT, R15, UR4, PT ;  /* 0x000000040f007c0c */ /* 0x000fe4000bf66270 */
[----:B------:R-:W-:Y:S02]  /*2bf80*/  @!P0 LEA.HI.X R5, R32, R41, R33, 0x2, P2 ;  /* 0x0000002920058211 */ /* 0x000fe400010f1421 */
[----:B------:R-:W-:-:S04]  /*2bf90*/  @!P1 LEA R8, P2, R27, R14, 0x2 ;  /* 0x0000000e1b089211 */ /* 0x000fc800078410ff */
[----:B------:R-:W-:Y:S01]  /*2bfa0*/  @!P1 LEA.HI.X R9, R27, R41, R28, 0x2, P2 ;  /* 0x000000291b099211 */ /* 0x000fe200010f141c */
[----:B0-----:R-:W-:Y:S01]  /*2bfb0*/  @!P0 IMAD.MOV.U32 R2, RZ, RZ, R102 ;  /* 0x000000ffff028224 */ /* 0x001fe200078e0066 */
[----:B------:R-:W-:Y:S01]  /*2bfc0*/  @!P0 MOV R3, R104 ;  /* 0x0000006800038202 */ /* 0x000fe20000000f00 */
[----:B------:R-:W-:-:S04]  /*2bfd0*/  @!P1 IMAD.MOV.U32 R104, RZ, RZ, R103 ;  /* 0x000000ffff689224 */ /* 0x000fc800078e0067 */
[----:B------:R0:W-:Y:S01]  /*2bfe0*/  @!P0 ST.E.64 desc[UR54][R4.64], R2 ;  /* 0x0000000204008985 */ /* 0x0001e2000c101b36 */
[----:B------:R-:W-:-:S03]  /*2bff0*/  @!P4 LEA R6, P0, R25, R14, 0x2 ;  /* 0x0000000e1906c211 */ /* 0x000fc600078010ff */
[----:B------:R2:W-:Y:S01]  /*2c000*/  @!P1 ST.E.64 desc[UR54][R8.64], R104 ;  /* 0x0000006808009985 */ /* 0x0005e2000c101b36 */
[-C--:B------:R-:W-:Y:S02]  /*2c010*/  @!P5 LEA R10, P1, R21, R14.reuse, 0x2 ;  /* 0x0000000e150ad211 */ /* 0x080fe400078210ff */
[----:B-1----:R-:W-:Y:S02]  /*2c020*/  @!P3 LEA R12, P2, R15, R14, 0x2 ;  /* 0x0000000e0f0cb211 */ /* 0x002fe400078410ff */
[-C--:B------:R-:W-:Y:S02]  /*2c030*/  @!P4 LEA.HI.X R7, R25, R41.reuse, R26, 0x2, P0 ;  /* 0x000000291907c211 */ /* 0x080fe400000f141a */
[-C--:B------:R-:W-:Y:S01]  /*2c040*/  @!P5 LEA.HI.X R11, R21, R41.reuse, R24, 0x2, P1 ;  /* 0x00000029150bd211 */ /* 0x080fe200008f1418 */
[----:B0-----:R-:W-:Y:S02]  /*2c050*/  @!P4 IMAD.MOV.U32 R2, RZ, RZ, R106 ;  /* 0x000000ffff02c224 */ /* 0x001fe400078e006a */
[----:B------:R-:W-:Y:S01]  /*2c060*/  @!P4 IMAD.MOV.U32 R3, RZ, RZ, R108 ;  /* 0x000000ffff03c224 */ /* 0x000fe200078e006c */
[----:B------:R-:W-:Y:S01]  /*2c070*/  @!P3 LEA.HI.X R13, R15, R41, R20, 0x2, P2 ;  /* 0x000000290f0db211 */ /* 0x000fe200010f1414 */
[----:B------:R-:W-:-:S03]  /*2c080*/  @!P5 IMAD.MOV.U32 R108, RZ, RZ, R107 ;  /* 0x000000ffff6cd224 */ /* 0x000fc600078e006b */
        /* <DEDUP_REMOVED lines=10> */
.L_x_6793:
        /* <DEDUP_REMOVED lines=18> */
[----:B-1----:R-:W-:Y:S02]  /*2c250*/  IADD3 R0, R28, -0x80, RZ ;  /* 0xffffff801c007810 */ /* 0x002fe40007ffe0ff */
[----:B------:R-:W-:Y:S02]  /*2c260*/  ISETP.GT.AND P2, PT, R167, 0x1, PT ;  /* 0x00000001a700780c */ /* 0x000fe40003f44270 */
[----:B------:R-:W-:Y:S01]  /*2c270*/  ISETP.GT.AND P3, PT, R0, 0x7f, PT ;  /* 0x0000007f0000780c */ /* 0x000fe20003f64270 */
[----:B------:R-:W-:-:S12]  /*2c280*/  @P1 BRA `(.L_x_6812) ;  /* 0x0000000000101947 */ /* 0x000fd80003800000 */
[----:B------:R-:W-:Y:S05]  /*2c290*/  @!P0 BRA `(.L_x_6812) ;  /* 0x00000000000c8947 */ /* 0x000fea0003800000 */
[----:B--2---:R-:W2:Y:S04]  /*2c2a0*/  LDG.E R5, desc[UR54][R2.64] ;  /* 0x0000003602057981 */ /* 0x004ea8000c1e1900 */
[----:B-----5:R-:W2:Y:S02]  /*2c2b0*/  LDG.E R20, desc[UR54][R2.64+0x4] ;  /* 0x0000043602147981 */ /* 0x020ea4000c1e1900 */
[----:B--2---:R-:W-:-:S07]  /*2c2c0*/  IMAD.IADD R20, R20, 0x1, -R5 ;  /* 0x0000000114147824 */ /* 0x004fce00078e0a05 */
.L_x_6812:
        /* <DEDUP_REMOVED lines=10> */
[----:B--2---:R-:W-:-:S04]  /*2c370*/  IADD3 R27, R2, -0x80, R28 ;  /* 0xffffff80021b7810 */ /* 0x004fc80007ffe01c */
        /* <DEDUP_REMOVED lines=46> */
.L_x_6814:
[----:B------:R-:W-:Y:S05]  /*2c660*/  BSYNC B1 ;  /* 0x0000000000017941 */ /* 0x000fea0003800000 */
.L_x_6813:
        /* <DEDUP_REMOVED lines=21> */
[----:B------:R-:W-:Y:S02]  /*2c7c0*/  IMAD R4, R24, UR6, RZ ;  /* 0x0000000618047c24 */ /* 0x000fe4000f8e02ff */
[----:B------:R-:W-:-:S04]  /*2c7d0*/  IMAD.WIDE.U32 R2, R25, UR6, R2 ;  /* 0x0000000619027c25 */ /* 0x000fc8000f8e0002 */
[----:B------:R-:W-:Y:S01]  /*2c7e0*/  IMAD R7, R25, UR7, R4 ;  /* 0x0000000719077c24 */ /* 0x000fe2000f8e0204 */
[----:B------:R-:W1:Y:S03]  /*2c7f0*/  @P0 LDC R6, c[0x0][0xbec] ;  /* 0x0002fb00ff060b82 */ /* 0x000e660000000800 */
[----:B------:R-:W-:-:S05]  /*2c800*/  IMAD.IADD R3, R3, 0x1, R7 ;  /* 0x0000000103037824 */ /* 0x000fca00078e0207 */
[----:B------:R-:W3:Y:S01]  /*2c810*/  @P0 LDC R11, c[0x0][0xbf0] ;  /* 0x0002fc00ff0b0b82 */ /* 0x000ee20000000800 */
[----:B--2---:R-:W-:-:S05]  /*2c820*/  IADD3 R9, R26, R0, RZ ;  /* 0x000000001a097210 */ /* 0x004fca0007ffe0ff */
        /* <DEDUP_REMOVED lines=21> */
[----:B------:R-:W-:Y:S02]  /*2c980*/  IADD3 R5, R7, 0x80, RZ ;  /* 0x0000008007057810 */ /* 0x000fe40007ffe0ff */
[----:B------:R-:W-:Y:S02]  /*2c990*/  LEA.HI.X R3, R4, UR5, R3, 0x1, P0 ;  /* 0x0000000504037c11 */ /* 0x000fe400080f0c03 */
[----:B------:R-:W-:-:S02]  /*2c9a0*/  SHF.R.S32.HI R10, RZ, 0x1f, R7 ;  /* 0x0000001fff0a7819 */ /* 0x000fc40000011407 */
[----:B------:R-:W-:Y:S02]  /*2c9b0*/  SHF.R.S32.HI R8, RZ, 0x1f, R5 ;  /* 0x0000001fff087819 */ /* 0x000fe40000011405 */
[----:B------:R-:W-:Y:S01]  /*2c9c0*/  SHF.R.S32.HI R24, RZ, 0x1f, R9 ;  /* 0x0000001fff187819 */ /* 0x000fe20000011409 */
[----:B------:R-:W-:Y:S06]  /*2c9d0*/  BRA.DIV UR4, `(.L_x_6815) ;  /* 0x000000e604387947 */ /* 0x000fec000b800000 */
[----:B------:R1:W2:Y:S04]  /*2c9e0*/  SHFL.IDX PT, R0, R3, RZ, 0x181f ;  /* 0x00181fff03007589 */ /* 0x0002a800000e0000 */
[----:B------:R1:W3:Y:S02]  /*2c9f0*/  SHFL.IDX PT, R14, R2, RZ, 0x181f ;  /* 0x00181fff020e7589 */ /* 0x0002e400000e0000 */
.L_x_7140:
        /* <DEDUP_REMOVED lines=18> */
.L_x_6817:
[----:B------:R-:W-:Y:S05]  /*2cb20*/  BSYNC B1 ;  /* 0x0000000000017941 */ /* 0x000fea0003800000 */
.L_x_6816:
[----:B------:R-:W-:-:S03]  /*2cb30*/  UMOV UR4, 0xffffffff ;  /* 0xffffffff00047882 */ /* 0x000fc60000000000 */
[----:B------:R-:W-:Y:S05]  /*2cb40*/  BRA.DIV UR4, `(.L_x_6818) ;  /* 0x000000e604107947 */ /* 0x000fea000b800000 */
[----:B--2---:R2:W0:Y:S04]  /*2cb50*/  SHFL.IDX PT, R0, R3, 0x1, 0x181f ;  /* 0x00381f0003007f89 */ /* 0x00442800000e0000 */
[----:B---34-:R2:W3:Y:S02]  /*2cb60*/  SHFL.IDX PT, R14, R2, 0x1, 0x181f ;  /* 0x00381f00020e7f89 */ /* 0x0184e400000e0000 */
.L_x_7144:
        /* <DEDUP_REMOVED lines=17> */
.L_x_6820:
[----:B------:R-:W-:Y:S05]  /*2cc80*/  BSYNC B1 ;  /* 0x0000000000017941 */ /* 0x000fea0003800000 */
.L_x_6819:
[----:B------:R-:W-:-:S03]  /*2cc90*/  UMOV UR4, 0xffffffff ;  /* 0xffffffff00047882 */ /* 0x000fc60000000000 */
[----:B------:R-:W-:Y:S05]  /*2cca0*/  BRA.DIV UR4, `(.L_x_6821) ;  /* 0x000000e604007947 */ /* 0x000fea000b800000 */
[----:B0-----:R0:W0:Y:S04]  /*2ccb0*/  SHFL.IDX PT, R0, R3, 0x2, 0x181f ;  /* 0x00581f0003007f89 */ /* 0x00102800000e0000 */
[----:B---34-:R3:W4:Y:S02]  /*2ccc0*/  SHFL.IDX PT, R14, R2, 0x2, 0x181f ;  /* 0x00581f00020e7f89 */ /* 0x01872400000e0000 */
.L_x_7148:
        /* <DEDUP_REMOVED lines=17> */
.L_x_6823:
[----:B------:R-:W-:Y:S05]  /*2cde0*/  BSYNC B1 ;  /* 0x0000000000017941 */ /* 0x000fea0003800000 */
.L_x_6822:
[----:B------:R-:W-:-:S03]  /*2cdf0*/  UMOV UR4, 0xffffffff ;  /* 0xffffffff00047882 */ /* 0x000fc60000000000 */
[----:B------:R-:W-:Y:S05]  /*2ce00*/  BRA.DIV UR4, `(.L_x_6824) ;  /* 0x000000e204f07947 */ /* 0x000fea000b800000 */
[----:B0-----:R0:W0:Y:S04]  /*2ce10*/  SHFL.IDX PT, R0, R3, 0x3, 0x181f ;  /* 0x00781f0003007f89 */ /* 0x00102800000e0000 */
[----:B----4-:R4:W0:Y:S02]  /*2ce20*/  SHFL.IDX PT, R14, R2, 0x3, 0x181f ;  /* 0x00781f00020e7f89 */ /* 0x01082400000e0000 */
.L_x_7152:
        /* <DEDUP_REMOVED lines=16> */
.L_x_6807:
[----:B------:R-:W-:Y:S05]  /*2cf30*/  BSYNC B0 ;  /* 0x0000000000007941 */ /* 0x000fea0003800000 */
.L_x_6792:
[----:B------:R-:W-:Y:S02]  /*2cf40*/  ULDC UR4, c[0x0][0xc3c] ;  /* 0x00030f0000047ab9 */ /* 0x000fe40000000800 */
[----:B------:R-:W-:-:S13]  /*2cf50*/  ISETP.GE.AND P0, PT, R31, UR4, PT ;  /* 0x000000041f007c0c */ /* 0x000fda000bf06270 */
[----:B------:R-:W-:Y:S05]  /*2cf60*/  @!P0 BRA `(.L_x_6825) ;  /* 0xfffffd4800948947 */ /* 0x000fea000383ffff */
[----:B------:R-:W-:Y:S05]  /*2cf70*/  BRA `(.L_x_6600) ;  /* 0x0000009c004c7947 */ /* 0x000fea0003800000 */
.L_x_6598:
        /* <DEDUP_REMOVED lines=57> */
[----:B------:R-:W-:Y:S01]  /*2d310*/  MOV R6, R3 ;  /* 0x0000000300067202 */ /* 0x000fe20000000f00 */
[----:B------:R-:W-:Y:S01]  /*2d320*/  UMOV UR4, URZ ;  /* 0x0000003f00047c82 */ /* 0x000fe20008000000 */
[----:B------:R-:W-:-:S05]  /*2d330*/  ULDC UR5, c[0x0][0xc38] ;  /* 0x00030e0000057ab9 */ /* 0x000fca0000000800 */
.L_x_6829:
        /* <DEDUP_REMOVED lines=37> */
.L_x_6827:
        /* <DEDUP_REMOVED lines=13> */
.L_x_6830:
[----:B-1----:R-:W-:Y:S01]  /*2d660*/  IMAD R24, R24, UR5, R3 ;  /* 0x0000000518187c24 */ /* 0x002fe2000f8e0203 */
[----:B------:R-:W-:-:S04]  /*2d670*/  IADD3 R27, R27, UR4, RZ ;  /* 0x000000041b1b7c10 */ /* 0x000fc8000fffe0ff */
        /* <DEDUP_REMOVED lines=23> */
[----:B------:R-:W-:Y:S01]  /*2d7f0*/  @!P1 IMAD.IADD R3, R3, 0x1, -R12 ;  /* 0x0000000103039824 */ /* 0x000fe200078e0a0c */
[----:B------:R-:W-:Y:S02]  /*2d800*/  @!P1 IADD3 R2, R2, 0x1, RZ ;  /* 0x0000000102029810 */ /* 0x000fe40007ffe0ff */
        /* <DEDUP_REMOVED lines=13> */
[----:B------:R-:W-:Y:S01]  /*2d8e0*/  IMAD.HI.U32 R2, R3, R11, R2 ;  /* 0x0000000b03027227 */ /* 0x000fe200078e0002 */
[----:B------:R-:W-:-:S03]  /*2d8f0*/  MOV R3, R6 ;  /* 0x0000000600037202 */ /* 0x000fc60000000f00 */
        /* <DEDUP_REMOVED lines=10> */
[----:B------:R-:W-:-:S05]  /*2d9a0*/  IADD3 R3, -R8, RZ, RZ ;  /* 0x000000ff08037210 */ /* 0x000fca0007ffe1ff */
        /* <DEDUP_REMOVED lines=9> */
.L_x_6831:
        /* <DEDUP_REMOVED lines=41> */
[----:B0-----:R-:W-:-:S05]  /*2dcd0*/  IADD3 R9, RZ, -R3, RZ ;  /* 0x80000003ff097210 */ /* 0x001fca0007ffe0ff */
        /* <DEDUP_REMOVED lines=16> */
[----:B------:R-:W-:Y:S02]  /*2dde0*/  @!P2 IADD3 R2, -R2, RZ, RZ ;  /* 0x000000ff0202a210 */ /* 0x000fe40007ffe1ff */
[----:B------:R-:W-:-:S05]  /*2ddf0*/  @!P1 LOP3.LUT R2, RZ, R11, RZ, 0x33, !PT ;  /* 0x0000000bff029212 */ /* 0x000fca00078e33ff */
[----:B------:R-:W-:-:S07]  /*2de00*/  IMAD R26, R2, R26, R3 ;  /* 0x0000001a021a7224 */ /* 0x000fce00078e0203 */
.L_x_6832:
[----:B------:R-:W-:-:S05]  /*2de10*/  LOP3.LUT R25, RZ, R2, RZ, 0x33, !PT ;  /* 0x00000002ff197212 */ /* 0x000fca00078e33ff */
[----:B------:R-:W-:Y:S01]  /*2de20*/  IMAD.IADD R25, R0, 0x1, R25 ;  /* 0x0000000100197824 */ /* 0x000fe200078e0219 */
[----:B------:R-:W-:Y:S06]  /*2de30*/  BRA `(.L_x_6833) ;  /* 0x00000000000c7947 */ /* 0x000fec0003800000 */
.L_x_6828:
[----:B------:R-:W-:Y:S02]  /*2de40*/  IMAD.MOV.U32 R25, RZ, RZ, RZ ;  /* 0x000000ffff197224 */ /* 0x000fe400078e00ff */
[----:B------:R-:W-:Y:S02]  /*2de50*/  IMAD.U32 R24, RZ, RZ, UR6 ;  /* 0x00000006ff187e24 */ /* 0x000fe4000f8e00ff */
[----:B------:R-:W-:-:S07]  /*2de60*/  IMAD.MOV.U32 R26, RZ, RZ, RZ ;  /* 0x000000ffff1a7224 */ /* 0x000fce00078e00ff */
.L_x_6833:
[----:B------:R-:W-:-:S13]  /*2de70*/  ISETP.NE.AND P0, PT, R7, RZ, PT ;  /* 0x000000ff0700720c */ /* 0x000fda0003f05270 */
[----:B------:R-:W0:Y:S01]  /*2de80*/  @!P0 S2R R3, SR_CgaCtaId ;  /* 0x0000000000038919 */ /* 0x000e220000008800 */
[----:B------:R-:W-:-:S04]  /*2de90*/  @!P0 MOV R0, 0x400 ;  /* 0x0000040000008802 */ /* 0x000fc80000000f00 */
[----:B0-----:R-:W-:-:S05]  /*2dea0*/  @!P0 LEA R0, R3, R0, 0x18 ;  /* 0x0000000003008211 */ /* 0x001fca00078ec0ff */
[----:B------:R2:W-:Y:S01]  /*2deb0*/  @!P0 STS.128 [R0+0x334d0], R24 ;  /* 0x0334d01800008388 */ /* 0x0005e20000000c00 */
[----:B------:R-:W-:Y:S06]  /*2dec0*/  BAR.ARV 0x5, 0x180 ;  /* 0x0146000000007b1d */ /* 0x000fec0000002000 */
.L_x_6826:
[----:B------:R3:W-:Y:S01]  /*2ded0*/  STL [R1+0x38], RZ ;  /* 0x000038ff01007387 */ /* 0x0007e20000100800 */
[----:B------:R-:W-:Y:S01]  /*2dee0*/  ULDC UR4, c[0x0][0xc3c] ;  /* 0x00030f0000047ab9 */ /* 0x000fe20000000800 */
[----:B------:R-:W-:Y:S01]  /*2def0*/  IMAD.MOV.U32 R37, RZ, RZ, 0x1 ;  /* 0x00000001ff257424 */ /* 0x000fe200078e00ff */
[----:B-1----:R-:W-:Y:S02]  /*2df00*/  ISETP.GE.AND P0, PT, R27, UR4, PT ;  /* 0x000000041b007c0c */ /* 0x002fe4000bf06270 */
[----:B------:R-:W-:-:S11]  /*2df10*/  MOV R32, RZ ;  /* 0x000000ff00207202 */ /* 0x000fd60000000f00 */
[----:B---3--:R-:W-:Y:S05]  /*2df20*/  @P0 BRA `(.L_x_6834) ;  /* 0x0000008800640947 */ /* 0x008fea0003800000 */
[----:B------:R-:W1:Y:S01]  /*2df30*/  S2R R9, SR_TID.X ;  /* 0x0000000000097919 */ /* 0x000e620000002100 */
[----:B------:R-:W3:Y:S01]  /*2df40*/  S2UR UR4, SR_CgaCtaId ;  /* 0x00000000000479c3 */ /* 0x000ee20000008800 */
[----:B------:R-:W-:Y:S01]  /*2df50*/  MOV R17, 0x400 ;  /* 0x0000040000117802 */ /* 0x000fe20000000f00 */
[----:B------:R-:W-:Y:S01]  /*2df60*/  BSSY B7, `(.L_x_6834) ;  /* 0x0000895000077945 */ /* 0x000fe20003800000 */
[----:B------:R-:W-:Y:S01]  /*2df70*/  IMAD.MOV.U32 R35, RZ, RZ, RZ ;  /* 0x000000ffff237224 */ /* 0x000fe200078e00ff */
[----:B------:R-:W-:Y:S01]  /*2df80*/  ULDC.64 UR40, c[0x0][0x198] ;  /* 0x0000660000287ab9 */ /* 0x000fe20000000a00 */
[----:B------:R-:W-:Y:S01]  /*2df90*/  IMAD.MOV.U32 R32, RZ, RZ, RZ ;  /* 0x000000ffff207224 */ /* 0x000fe200078e00ff */
[----:B------:R-:W-:Y:S01]  /*2dfa0*/  ULOP3.LUT UR39, UR36, 0x2, URZ, 0xfc, !UPT ;  /* 0x0000000224277892 */ /* 0x000fe2000f8efc3f */
[----:B------:R-:W-:Y:S01]  /*2dfb0*/  IMAD.MOV.U32 R37, RZ, RZ, 0x1 ;  /* 0x00000001ff257424 */ /* 0x000fe200078e00ff */
[----:B------:R-:W-:Y:S01]  /*2dfc0*/  ULOP3.LUT UR37, UR36, 0x1, URZ, 0xfc, !UPT ;  /* 0x0000000124257892 */ /* 0x000fe2000f8efc3f */
[----:B------:R-:W-:Y:S01]  /*2dfd0*/  ULDC UR38, c[0x0][0xc] ;  /* 0x0000030000267ab9 */ /* 0x000fe20000000800 */
[C---:B-1----:R-:W-:Y:S01]  /*2dfe0*/  IMAD.SHL.U32 R22, R9.reuse, 0x40, RZ ;  /* 0x0000004009167824 */ /* 0x042fe200078e00ff */
[----:B0-----:R-:W-:Y:S01]  /*2dff0*/  SHF.R.U32.HI R2, RZ, 0x1, R9 ;  /* 0x00000001ff027819 */ /* 0x001fe20000011609 */
[C---:B--2---:R-:W-:Y:S01]  /*2e000*/  IMAD.SHL.U32 R0, R9.reuse, 0x10, RZ ;  /* 0x0000001009007824 */ /* 0x044fe200078e00ff */
[C---:B------:R-:W-:Y:S01]  /*2e010*/  LOP3.LUT R11, R9.reuse, 0x7f, RZ, 0xc0, !PT ;  /* 0x0000007f090b7812 */ /* 0x040fe200078ec0ff */
[----:B------:R-:W-:Y:S01]  /*2e020*/  IMAD.SHL.U32 R6, R9, 0x2, RZ ;  /* 0x0000000209067824 */ /* 0x000fe200078e00ff */
[----:B------:R-:W-:-:S02]  /*2e030*/  LOP3.LUT R3, R22, 0x180, RZ, 0xc0, !PT ;  /* 0x0000018016037812 */ /* 0x000fc400078ec0ff */
[----:B------:R-:W-:Y:S01]  /*2e040*/  LOP3.LUT R5, R0, 0x1b0, RZ, 0xc0, !PT ;  /* 0x000001b000057812 */ /* 0x000fe200078ec0ff */
[----:B------:R-:W-:Y:S01]  /*2e050*/  IMAD.SHL.U32 R4, R11, 0x10, RZ ;  /* 0x000000100b047824 */ /* 0x000fe200078e00ff */
[----:B------:R-:W-:Y:S01]  /*2e060*/  LOP3.LUT R3, R3, 0x30, R2, 0xf8, !PT ;  /* 0x0000003003037812 */ /* 0x000fe200078ef802 */
[----:B------:R-:W-:Y:S01]  /*2e070*/  IMAD.SHL.U32 R2, R9, 0x20, RZ ;  /* 0x0000002009027824 */ /* 0x000fe200078e00ff */
[----:B------:R-:W-:Y:S02]  /*2e080*/  LOP3.LUT R6, R5, 0x30, R6, 0x78, !PT ;  /* 0x0000003005067812 */ /* 0x000fe400078e7806 */
[----:B------:R-:W-:Y:S01]  /*2e090*/  LOP3.LUT R7, R4, 0x600, RZ, 0xc0, !PT ;  /* 0x0000060004077812 */ /* 0x000fe200078ec0ff */
[C---:B------:R-:W-:Y:S01]  /*2e0a0*/  IMAD.SHL.U32 R4, R9.reuse, 0x8, RZ ;  /* 0x0000000809047824 */ /* 0x040fe200078e00ff */
[----:B------:R-:W-:Y:S02]  /*2e0b0*/  LOP3.LUT R5, R2, 0x80, RZ, 0xc0, !PT ;  /* 0x0000008002057812 */ /* 0x000fe400078ec0ff */
[----:B------:R-:W-:-:S02]  /*2e0c0*/  SHF.L.U32 R8, R9, 0x2, RZ ;  /* 0x0000000209087819 */ /* 0x000fc400000006ff */
[----:B------:R-:W-:Y:S02]  /*2e0d0*/  LOP3.LUT R5, R5, 0x10, R9, 0xf8, !PT ;  /* 0x0000001005057812 */ /* 0x000fe400078ef809 */
        /* <DEDUP_REMOVED lines=23> */
.L_x_6958:
[----:B01----:R-:W1:Y:S02]  /*2e250*/  LDC.64 R2, c[0x0][0xc88] ;  /* 0x00032200ff027b82 */ /* 0x003e640000000a00 */
[----:B-1----:R-:W-:-:S05]  /*2e260*/  IMAD.WIDE R2, R27, 0x4, R2 ;  /* 0x000000041b027825 */ /* 0x002fca00078e0202 */
[----:B------:R-:W0:Y:S01]  /*2e270*/  LDG.E R23, desc[UR54][R2.64] ;  /* 0x0000003602177981 */ /* 0x000e22000c1e1900 */
[----:B------:R-:W-:Y:S05]  /*2e280*/  YIELD ;  /* 0x0000000000007946 */ /* 0x000fea0003800000 */
[----:B------:R-:W-:Y:S01]  /*2e290*/  ULDC.64 UR4, c[0x0][0xa28] ;  /* 0x00028a0000047ab9 */ /* 0x000fe20000000a00 */
[----:B------:R-:W-:Y:S01]  /*2e2a0*/  MOV R10, RZ ;  /* 0x000000ff000a7202 */ /* 0x000fe20000000f00 */
[----:B------:R-:W-:Y:S01]  /*2e2b0*/  ULDC.64 UR6, c[0x0][0xa10] ;  /* 0x0002840000067ab9 */ /* 0x000fe20000000a00 */
[----:B------:R-:W-:Y:S01]  /*2e2c0*/  ISETP.NE.U32.AND P0, PT, RZ, UR4, PT ;  /* 0x00000004ff007c0c */ /* 0x000fe2000bf05070 */
[----:B------:R-:W-:Y:S01]  /*2e2d0*/  IMAD.MOV.U32 R30, RZ, RZ, RZ ;  /* 0x000000ffff1e7224 */ /* 0x000fe200078e00ff */
[----:B------:R-:W-:-:S02]  /*2e2e0*/  ULDC.64 UR8, c[0x0][0xa18] ;  /* 0x0002860000087ab9 */ /* 0x000fc40000000a00 */
[----:B------:R-:W-:Y:S02]  /*2e2f0*/  ISETP.NE.AND.EX P0, PT, RZ, UR5, PT, P0 ;  /* 0x00000005ff007c0c */ /* 0x000fe4000bf05300 */
[----:B0-2---:R-:W-:-:S11]  /*2e300*/  SHF.R.S32.HI R0, RZ, 0x1f, R23 ;  /* 0x0000001fff007819 */ /* 0x005fd60000011417 */
[C---:B------:R-:W-:Y:S01]  /*2e310*/  @P0 LEA R2, P1, R23.reuse, UR4, 0x2 ;  /* 0x0000000417020c11 */ /* 0x040fe2000f8210ff */
[C---:B------:R-:W-:Y:S01]  /*2e320*/  IMAD.SHL.U32 R28, R23.reuse, 0x4, RZ ;  /* 0x00000004171c7824 */ /* 0x040fe200078e00ff */
[C-C-:B------:R-:W-:Y:S01]  /*2e330*/  SHF.L.U64.HI R29, R23.reuse, 0x2, R0.reuse ;  /* 0x00000002171d7819 */ /* 0x140fe20000010200 */
[----:B------:R0:W-:Y:S01]  /*2e340*/  STL [R1+0x34], R0 ;  /* 0x0000340001007387 */ /* 0x0001e20000100800 */
[----:B------:R-:W-:Y:S01]  /*2e350*/  @P0 LEA.HI.X R3, R23, UR5, R0, 0x2, P1 ;  /* 0x0000000517030c11 */ /* 0x000fe200088f1400 */
[----:B------:R-:W-:-:S04]  /*2e360*/  ULDC.64 UR4, c[0x0][0xa00] ;  /* 0x0002800000047ab9 */ /* 0x000fc80000000a00 */
[----:B------:R1:W2:Y:S01]  /*2e370*/  @P0 LDG.E R10, desc[UR54][R2.64] ;  /* 0x00000036020a0981 */ /* 0x0002a2000c1e1900 */
[----:B------:R-:W-:Y:S02]  /*2e380*/  ISETP.NE.U32.AND P0, PT, RZ, UR4, PT ;  /* 0x00000004ff007c0c */ /* 0x000fe4000bf05070 */
[----:B------:R-:W-:Y:S01]  /*2e390*/  ISETP.NE.U32.AND P1, PT, RZ, UR6, PT ;  /* 0x00000006ff007c0c */ /* 0x000fe2000bf25070 */
[----:B0-----:R-:W-:Y:S01]  /*2e3a0*/  IMAD.MOV.U32 R0, RZ, RZ, RZ ;  /* 0x000000ffff007224 */ /* 0x001fe200078e00ff */
[----:B------:R-:W-:Y:S02]  /*2e3b0*/  ISETP.NE.AND.EX P0, PT, RZ, UR5, PT, P0 ;  /* 0x00000005ff007c0c */ /* 0x000fe4000bf05300 */
[----:B------:R-:W-:Y:S02]  /*2e3c0*/  ISETP.NE.AND.EX P1, PT, RZ, UR7, PT, P1 ;  /* 0x00000007ff007c0c */ /* 0x000fe4000bf25310 */
[C---:B------:R-:W-:Y:S02]  /*2e3d0*/  IADD3 R4, P4, R28.reuse, UR6, RZ ;  /* 0x000000061c047c10 */ /* 0x040fe4000ff9e0ff */
[----:B-1----:R-:W-:-:S02]  /*2e3e0*/  IADD3 R2, P3, R28, UR4, RZ ;  /* 0x000000041c027c10 */ /* 0x002fc4000ff7e0ff */
[C---:B------:R-:W-:Y:S02]  /*2e3f0*/  IADD3.X R5, R29.reuse, UR7, RZ, P4, !PT ;  /* 0x000000071d057c10 */ /* 0x040fe4000a7fe4ff */
[----:B------:R-:W-:Y:S02]  /*2e400*/  IADD3.X R3, R29, UR5, RZ, P3, !PT ;  /* 0x000000051d037c10 */ /* 0x000fe40009ffe4ff */
[----:B------:R-:W-:-:S03]  /*2e410*/  ISETP.NE.U32.AND P2, PT, RZ, UR8, PT ;  /* 0x00000008ff007c0c */ /* 0x000fc6000bf45070 */
[----:B------:R-:W5:Y:S01]  /*2e420*/  @P0 LDG.E R30, desc[UR54][R2.64] ;  /* 0x00000036021e0981 */ /* 0x000f62000c1e1900 */
[----:B------:R-:W-:-:S03]  /*2e430*/  ISETP.NE.AND.EX P2, PT, RZ, UR9, PT, P2 ;  /* 0x00000009ff007c0c */ /* 0x000fc6000bf45320 */
[----:B------:R-:W5:Y:S01]  /*2e440*/  @P1 LDG.E R0, desc[UR54][R4.64] ;  /* 0x0000003604001981 */ /* 0x000f62000c1e1900 */
[----:B------:R-:W-:Y:S02]  /*2e450*/  ULDC UR4, c[0x0][0x288] ;  /* 0x0000a20000047ab9 */ /* 0x000fe40000000800 */
[----:B------:R-:W-:Y:S01]  /*2e460*/  IMAD.U32 R33, RZ, RZ, UR4 ;  /* 0x00000004ff217e24 */ /* 0x000fe2000f8e00ff */
[----:B------:R-:W-:Y:S02]  /*2e470*/  ULDC.64 UR4, c[0x0][0x418] ;  /* 0x0001060000047ab9 */ /* 0x000fe40000000a00 */
[----:B------:R-:W-:-:S03]  /*2e480*/  UISETP.NE.U32.AND UP0, UPT, UR4, URZ, UPT ;  /* 0x0000003f0400728c */ /* 0x000fc6000bf05070 */
[----:B------:R-:W-:Y:S01]  /*2e490*/  ULDC UR4, c[0x0][0x424] ;  /* 0x0001090000047ab9 */ /* 0x000fe20000000800 */
[----:B------:R-:W-:Y:S01]  /*2e4a0*/  UISETP.NE.AND.EX UP0, UPT, UR5, URZ, UPT, UP0 ;  /* 0x0000003f0500728c */ /* 0x000fe2000bf05300 */
[----:B------:R-:W-:Y:S02]  /*2e4b0*/  @P2 IADD3 R6, P3, R28, UR8, RZ ;  /* 0x000000081c062c10 */ /* 0x000fe4000ff7e0ff */
[----:B------:R-:W-:Y:S01]  /*2e4c0*/  ULDC UR5, c[0x0][0x2f0] ;  /* 0x0000bc0000057ab9 */ /* 0x000fe20000000800 */
[----:B------:R-:W-:Y:S01]  /*2e4d0*/  USEL UR4, UR4, 0x1, UP0 ;  /* 0x0000000104047887 */ /* 0x000fe20008000000 */
[----:B------:R-:W-:-:S03]  /*2e4e0*/  @P2 IADD3.X R7, R29, UR9, RZ, P3, !PT ;  /* 0x000000091d072c10 */ /* 0x000fc60009ffe4ff */
[----:B------:R-:W-:Y:S02]  /*2e4f0*/  UIMAD UR4, UR4, UR5, URZ ;  /* 0x00000005040472a4 */ /* 0x000fe4000f8e023f */
[----:B------:R0:W5:Y:S01]  /*2e500*/  @P2 LDG.E R33, desc[UR54][R6.64] ;  /* 0x0000003606212981 */ /* 0x000162000c1e1900 */
[----:B------:R-:W-:-:S03]  /*2e510*/  ULDC UR5, c[0x0][0x348] ;  /* 0x0000d20000057ab9 */ /* 0x000fc60000000800 */
[----:B------:R-:W-:Y:S02]  /*2e520*/  IMAD.U32 R9, RZ, RZ, UR4 ;  /* 0x00000004ff097e24 */ /* 0x000fe4000f8e00ff */
[----:B0-----:R-:W-:Y:S01]  /*2e530*/  IMAD.U32 R6, RZ, RZ, UR5 ;  /* 0x00000005ff067e24 */ /* 0x001fe2000f8e00ff */
[----:B--2---:R0:W-:Y:S01]  /*2e540*/  STL [R1+0x8], R10 ;  /* 0x0000080a01007387 */ /* 0x0041e20000100800 */
[----:B------:R-:W-:Y:S05]  /*2e550*/  @P2 BRA `(.L_x_6835) ;  /* 0x0000000000102947 */ /* 0x000fea0003800000 */
[----:B------:R-:W-:Y:S05]  /*2e560*/  @!P0 BRA `(.L_x_6835) ;  /* 0x00000000000c8947 */ /* 0x000fea0003800000 */
[----:B-----5:R-:W2:Y:S04]  /*2e570*/  LDG.E R33, desc[UR54][R2.64] ;  /* 0x0000003602217981 */ /* 0x020ea8000c1e1900 */
[----:B------:R-:W2:Y:S02]  /*2e580*/  LDG.E R2, desc[UR54][R2.64+0x4] ;  /* 0x0000043602027981 */ /* 0x000ea4000c1e1900 */
[----:B--2---:R-:W-:-:S07]  /*2e590*/  IADD3 R33, -R33, R2, RZ ;  /* 0x0000000221217210 */ /* 0x004fce0007ffe1ff */
.L_x_6835:
        /* <DEDUP_REMOVED lines=14> */
.L_x_6836:
        /* <DEDUP_REMOVED lines=9> */
.L_x_6837:
[----:B-1----:R-:W2:Y:S01]  /*2e710*/  @P1 LDG.E R2, desc[UR54][R4.64] ;  /* 0x0000003604021981 */ /* 0x002ea2000c1e1900 */
[----:B------:R-:W1:Y:S03]  /*2e720*/  LDC R3, c[0x0][0x448] ;  /* 0x00011200ff037b82 */ /* 0x000e660000000800 */
[----:B------:R3:W2:Y:S01]  /*2e730*/  @P1 LDG.E R5, desc[UR54][R4.64+0x4] ;  /* 0x0000043604051981 */ /* 0x0006a2000c1e1900 */
[----:B-----5:R-:W-:Y:S01]  /*2e740*/  IMAD.IADD R9, R9, 0x1, -R10 ;  /* 0x0000000109097824 */ /* 0x020fe200078e0a0a */
[----:B------:R-:W-:Y:S01]  /*2e750*/  BSSY B0, `(.L_x_6838) ;  /* 0x0000036000007945 */ /* 0x000fe20003800000 */
[----:B------:R-:W-:Y:S02]  /*2e760*/  LOP3.LUT R19, R8, 0xff, RZ, 0xc0, !PT ;  /* 0x000000ff08137812 */ /* 0x000fe400078ec0ff */
[----:B-1----:R-:W-:-:S13]  /*2e770*/  ISETP.NE.AND P0, PT, R3, 0x1, PT ;  /* 0x000000010300780c */ /* 0x002fda0003f05270 */
[----:B---3--:R-:W1:Y:S08]  /*2e780*/  @P0 LDC R4, c[0x0][0x44c] ;  /* 0x00011300ff040b82 */ /* 0x008e700000000800 */
[----:B------:R-:W3:Y:S01]  /*2e790*/  @P0 LDC R3, c[0x0][0x450] ;  /* 0x00011400ff030b82 */ /* 0x000ee20000000800 */
[----:B--2---:R-:W-:Y:S02]  /*2e7a0*/  @P1 IMAD.IADD R6, R5, 0x1, -R2 ;  /* 0x0000000105061824 */ /* 0x004fe400078e0a02 */
[----:B------:R-:W-:-:S03]  /*2e7b0*/  IMAD.SHL.U32 R2, R25, 0x80, RZ ;  /* 0x0000008019027824 */ /* 0x000fc600078e00ff */
[----:B------:R-:W-:Y:S01]  /*2e7c0*/  IADD3 R26, R9, R6, RZ ;  /* 0x00000006091a7210 */ /* 0x000fe20007ffe0ff */
[----:B------:R-:W-:-:S03]  /*2e7d0*/  VIADD R2, R2, 0x7f ;  /* 0x0000007f02027836 */ /* 0x000fc60000000000 */
[----:B------:R-:W-:Y:S01]  /*2e7e0*/  IADD3 R7, R26, 0xa0, -R33 ;  /* 0x000000a01a077810 */ /* 0x000fe20007ffe821 */
[----:B-1----:R-:W-:-:S04]  /*2e7f0*/  @P0 IMAD.HI.U32 R4, R2, R4, RZ ;  /* 0x0000000402040227 */ /* 0x002fc800078e00ff */
[----:B------:R-:W-:Y:S01]  /*2e800*/  VIADD R5, R26, 0x9f ;  /* 0x0000009f1a057836 */ /* 0x000fe20000000000 */
[----:B---3--:R-:W-:Y:S02]  /*2e810*/  @P0 SHF.R.U32.HI R2, RZ, R3, R4 ;  /* 0x00000003ff020219 */ /* 0x008fe40000011604 */
[----:B------:R-:W-:Y:S01]  /*2e820*/  SHF.R.U32.HI R4, RZ, 0x10, R8 ;  /* 0x00000010ff047819 */ /* 0x000fe20000011608 */
[----:B------:R-:W-:-:S04]  /*2e830*/  IMAD.HI R5, R5, 0x66666667, RZ ;  /* 0x6666666705057827 */ /* 0x000fc800078e02ff */
[----:B------:R-:W-:Y:S01]  /*2e840*/  IMAD.IADD R2, R7, 0x1, R2 ;  /* 0x0000000107027824 */ /* 0x000fe200078e0202 */
[----:B------:R-:W-:-:S03]  /*2e850*/  SHF.R.U32.HI R3, RZ, 0x1f, R5 ;  /* 0x0000001fff037819 */ /* 0x000fc60000011605 */
[----:B------:R-:W-:Y:S01]  /*2e860*/  IMAD.HI R2, R2, 0x66666667, RZ ;  /* 0x6666666702027827 */ /* 0x000fe200078e02ff */
[----:B------:R-:W-:-:S04]  /*2e870*/  LEA.HI.SX32 R5, R5, R3, 0x1a ;  /* 0x0000000305057211 */ /* 0x000fc800078fd2ff */
[----:B------:R-:W-:-:S04]  /*2e880*/  SHF.R.U32.HI R3, RZ, 0x1f, R2 ;  /* 0x0000001fff037819 */ /* 0x000fc80000011602 */
[----:B------:R-:W-:Y:S01]  /*2e890*/  LEA.HI.SX32 R3, R2, R3, 0x1a ;  /* 0x0000000302037211 */ /* 0x000fe200078fd2ff */
[----:B------:R-:W-:-:S03]  /*2e8a0*/  IMAD.MOV.U32 R2, RZ, RZ, RZ ;  /* 0x000000ffff027224 */ /* 0x000fc600078e00ff */
[----:B0-----:R-:W-:-:S04]  /*2e8b0*/  VIMNMX R10, R5, R3, PT ;  /* 0x00000003050a7248 */ /* 0x001fc80003fe0100 */
[----:B------:R-:W-:-:S13]  /*2e8c0*/  ISETP.GE.AND P0, PT, R10, 0x1, PT ;  /* 0x000000010a00780c */ /* 0x000fda0003f06270 */
[----:B------:R-:W-:Y:S05]  /*2e8d0*/  @!P0 BRA `(.L_x_6839) ;  /* 0x0000000000748947 */ /* 0x000fea0003800000 */
        /* <DEDUP_REMOVED lines=29> */
.L_x_6839:
[----:B------:R-:W-:Y:S05]  /*2eab0*/  BSYNC B0 ;  /* 0x0000000000007941 */ /* 0x000fea0003800000 */
.L_x_6838:
        /* <DEDUP_REMOVED lines=8> */
[----:B------:R-:W-:Y:S02]  /*2eb40*/  @P0 VIADD R8, R2, 0x9f ;  /* 0x0000009f02080836 */ /* 0x000fe40000000000 */
[----:B------:R-:W-:-:S04]  /*2eb50*/  IMAD.WIDE.U32 R2, R3, -0x33333333, RZ ;  /* 0xcccccccd03027825 */ /* 0x000fc800078e00ff */
[----:B------:R-:W-:Y:S01]  /*2eb60*/  @P0 IMAD.HI R8, R8, 0x66666667, RZ ;  /* 0x6666666708080827 */ /* 0x000fe200078e02ff */
[----:B------:R-:W-:-:S04]  /*2eb70*/  SHF.R.U32.HI R6, RZ, 0x7, R3 ;  /* 0x00000007ff067819 */ /* 0x000fc80000011603 */
[----:B------:R-:W-:Y:S02]  /*2eb80*/  @P0 SHF.R.U32.HI R2, RZ, 0x1f, R8 ;  /* 0x0000001fff020819 */ /* 0x000fe40000011608 */
[----:B------:R-:W-:Y:S02]  /*2eb90*/  MOV R3, R6 ;  /* 0x0000000600037202 */ /* 0x000fe40000000f00 */
        /* <DEDUP_REMOVED lines=11> */
.L_x_7155:
[----:B-1----:R-:W-:Y:S02]  /*2ec50*/  ISETP.NE.AND P0, PT, R14, RZ, PT ;  /* 0x000000ff0e00720c */ /* 0x002fe40003f05270 */
[----:B------:R-:W-:-:S11]  /*2ec60*/  PLOP3.LUT P6, PT, PT, PT, PT, 0x8, 0x0 ;  /* 0x000000000000781c */ /* 0x000fd60003fce170 */
[----:B------:R-:W-:Y:S05]  /*2ec70*/  @P0 BRA `(.L_x_6843) ;  /* 0x00000000000c0947 */ /* 0x000fea0003800000 */
[----:B------:R-:W-:-:S03]  /*2ec80*/  UMOV UR4, 0xffffffff ;  /* 0xffffffff00047882 */ /* 0x000fc60000000000 */
[----:B------:R-:W-:Y:S05]  /*2ec90*/  BRA.DIV UR4, `(.L_x_6844) ;  /* 0x000000c604c87947 */ /* 0x000fea000b800000 */
[----:B------:R-:W-:-:S13]  /*2eca0*/  ELECT P6, URZ, PT ;  /* 0x00000000003f782f */ /* 0x000fda00038c0000 */
.L_x_6843:
        /* <DEDUP_REMOVED lines=9> */
.L_x_7158:
[----:B------:R-:W-:Y:S05]  /*2ed40*/  BSYNC B1 ;  /* 0x0000000000017941 */ /* 0x000fea0003800000 */
.L_x_6845:
        /* <DEDUP_REMOVED lines=11> */
.L_x_7159:
[----:B------:R-:W-:Y:S05]  /*2ee00*/  BSYNC B2 ;  /* 0x0000000000027941 */ /* 0x000fea0003800000 */
.L_x_6849:
        /* <DEDUP_REMOVED lines=9> */
.L_x_6852:
[----:B------:R-:W-:Y:S05]  /*2eea0*/  BSYNC B2 ;  /* 0x0000000000027941 */ /* 0x000fea0003800000 */
.L_x_6851:
[----:B------:R-:W-:Y:S01]  /*2eeb0*/  IMAD.MOV.U32 R31, RZ, RZ, RZ ;  /* 0x000000ffff1f7224 */ /* 0x000fe200078e00ff */
[----:B------:R-:W-:Y:S01]  /*2eec0*/  UIADD3 UR4, UP0, UR40, 0x570, URZ ;  /* 0x0000057028047890 */ /* 0x000fe2000ff1e03f */
[----:B------:R-:W-:Y:S01]  /*2eed0*/  IMAD R9, R3, 0xa0, R0 ;  /* 0x000000a003097824 */ /* 0x000fe200078e0200 */
[----:B------:R-:W-:Y:S01]  /*2eee0*/  PLOP3.LUT P0, PT, PT, PT, PT, 0x80, 0x0 ;  /* 0x000000000000781c */ /* 0x000fe20003f0f070 */
[----:B------:R-:W-:Y:S01]  /*2eef0*/  IMAD R10, R35, 0x7800, R17 ;  /* 0x00007800230a7824 */ /* 0x000fe200078e0211 */
[----:B------:R-:W-:Y:S01]  /*2ef00*/  R2UR UR10, R31 ;  /* 0x000000001f0a72ca */ /* 0x000fe200000e0000 */
[----:B------:R-:W-:Y:S01]  /*2ef10*/  VIADD R9, R9, 0xffffff60 ;  /* 0xffffff6009097836 */ /* 0x000fe20000000000 */
[----:B0-----:R-:W-:Y:S01]  /*2ef20*/  IADD3 R8, R12, 0x33490, RZ ;  /* 0x000334900c087810 */ /* 0x001fe20007ffe0ff */
[----:B------:R-:W-:Y:S01]  /*2ef30*/  VIADD R13, R10, 0x24200 ;  /* 0x000242000a0d7836 */ /* 0x000fe20000000000 */
[----:B------:R-:W-:Y:S01]  /*2ef40*/  UIADD3.X UR5, URZ, UR41, URZ, UP0, !UPT ;  /* 0x000000293f057290 */ /* 0x000fe200087fe43f */
[----:B------:R-:W-:Y:S01]  /*2ef50*/  UMOV UR6, 0x0 ;  /* 0x0000000000067882 */ /* 0x000fe20000000000 */
[----:B------:R-:W-:-:S10]  /*2ef60*/  UMOV UR7, 0x12f00000 ;  /* 0x12f0000000077882 */ /* 0x000fd40000000000 */
.L_x_6853:
        /* <DEDUP_REMOVED lines=16> */
.L_x_6854:
        /* <DEDUP_REMOVED lines=16> */
.L_x_6855:
        /* <DEDUP_REMOVED lines=13> */
.L_x_7160:
[----:B------:R-:W-:Y:S05]  /*2f240*/  BSYNC B2 ;  /* 0x0000000000027941 */ /* 0x000fea0003800000 */
.L_x_6856:
        /* <DEDUP_REMOVED lines=11> */
.L_x_6859:
[----:B------:R-:W-:Y:S05]  /*2f300*/  BSYNC B2 ;  /* 0x0000000000027941 */ /* 0x000fea0003800000 */
.L_x_6858:
        /* <DEDUP_REMOVED lines=8> */
.L_x_6860:
        /* <DEDUP_REMOVED lines=15> */
.L_x_6861:
        /* <DEDUP_REMOVED lines=15> */
.L_x_6862:
        /* <DEDUP_REMOVED lines=10> */
.L_x_6848:
[----:B------:R-:W-:Y:S05]  /*2f610*/  BSYNC B1 ;  /* 0x0000000000017941 */ /* 0x000fea0003800000 */
.L_x_6847:
[----:B0-----:R-:W2:Y:S01]  /*2f620*/  LDL.LU R8, [R1] ;  /* 0x0000000001087983 */ /* 0x001ea20000300800 */
[----:B------:R-:W-:Y:S01]  /*2f630*/  VIADD R35, R35, 0x1 ;  /* 0x0000000123237836 */ /* 0x000fe20000000000 */
[----:B------:R-:W-:Y:S02]  /*2f640*/  IADD3 R12, R3, -0x2, RZ ;  /* 0xfffffffe030c7810 */ /* 0x000fe40007ffe0ff */
[----:B------:R-:W-:Y:S02]  /*2f650*/  PLOP3.LUT P0, PT, PT, PT, PT, 0x8, 0x0 ;  /* 0x000000000000781c */ /* 0x000fe40003f0e170 */
[----:B------:R-:W-:Y:S02]  /*2f660*/  ISETP.NE.AND P1, PT, R35, 0x2, PT ;  /* 0x000000022300780c */ /* 0x000fe40003f25270 */
[----:B------:R-:W-:Y:S02]  /*2f670*/  ISETP.GE.AND P2, PT, R12, R6, PT ;  /* 0x000000060c00720c */ /* 0x000fe40003f46270 */
[----:B------:R-:W-:-:S02]  /*2f680*/  SEL R3, RZ, 0x1, P1 ;  /* 0x00000001ff037807 */ /* 0x000fc40000800000 */
[----:B------:R-:W-:Y:S02]  /*2f690*/  SEL R35, R35, RZ, P1 ;  /* 0x000000ff23237207 */ /* 0x000fe40000800000 */
[----:B--2---:R-:W-:-:S05]  /*2f6a0*/  LOP3.LUT R8, R8, R3, RZ, 0x3c, !PT ;  /* 0x0000000308087212 */ /* 0x004fca00078e3cff */
[----:B------:R0:W-:Y:S02]  /*2f6b0*/  STL [R1], R8 ;  /* 0x0000000801007387 */ /* 0x0001e40000100800 */
[----:B------:R-:W-:Y:S05]  /*2f6c0*/  @!P2 BRA `(.L_x_6841) ;  /* 0x00000008005ca947 */ /* 0x000fea0003800000 */
.L_x_6879:
        /* <DEDUP_REMOVED lines=12> */
.L_x_7161:
[----:B------:R-:W-:Y:S05]  /*2f790*/  BSYNC B2 ;  /* 0x0000000000027941 */ /* 0x000fea0003800000 */
.L_x_6865:
        /* <DEDUP_REMOVED lines=9> */
.L_x_6868:
[----:B------:R-:W-:Y:S05]  /*2f830*/  BSYNC B2 ;  /* 0x0000000000027941 */ /* 0x000fea0003800000 */
.L_x_6867:
        /* <DEDUP_REMOVED lines=8> */
[----:B------:R-:W-:Y:S01]  /*2f8c0*/  VIADD R13, R9, 0x24200 ;  /* 0x00024200090d7836 */ /* 0x000fe20000000000 */
[----:B------:R-:W-:Y:S01]  /*2f8d0*/  UMOV UR6, 0x0 ;  /* 0x0000000000067882 */ /* 0x000fe20000000000 */
[----:B------:R-:W-:-:S10]  /*2f8e0*/  UMOV UR7, 0x12f00000 ;  /* 0x12f0000000077882 */ /* 0x000fd40000000000 */
.L_x_6869:
        /* <DEDUP_REMOVED lines=16> */
.L_x_6870:
        /* <DEDUP_REMOVED lines=16> */
.L_x_6871:
        /* <DEDUP_REMOVED lines=13> */
.L_x_7162:
[----:B------:R-:W-:Y:S05]  /*2fbc0*/  BSYNC B2 ;  /* 0x0000000000027941 */ /* 0x000fea0003800000 */
.L_x_6872:
        /* <DEDUP_REMOVED lines=11> */
.L_x_6875:
[----:B------:R-:W-:Y:S05]  /*2fc80*/  BSYNC B2 ;  /* 0x0000000000027941 */ /* 0x000fea0003800000 */
.L_x_6874:
[----:B------:R-:W-:Y:S01]  /*2fc90*/  R2UR UR10, R20 ;  /* 0x00000000140a72ca */ /* 0x000fe200000e0000 */
[----:B------:R-:W-:Y:S01]  /*2fca0*/  UIADD3 UR4, UP0, UR40, 0x670, URZ ;  /* 0x0000067028047890 */ /* 0x000fe2000ff1e03f */
[----:B------:R-:W-:Y:S01]  /*2fcb0*/  R2UR UR6, R14 ;  /* 0x000000000e0672ca */ /* 0x000fe200000e0000 */
[----:B01----:R-:W-:Y:S01]  /*2fcc0*/  VIADD R11, R11, 0x334b0 ;  /* 0x000334b00b0b7836 */ /* 0x003fe20000000000 */
[----:B------:R-:W-:Y:S01]  /*2fcd0*/  R2UR UR7, R15 ;  /* 0x000000000f0772ca */ /* 0x000fe200000e0000 */
[----:B------:R-:W-:Y:S01]  /*2fce0*/  UIADD3.X UR5, URZ, UR41, URZ, UP0, !UPT ;  /* 0x000000293f057290 */ /* 0x000fe200087fe43f */
[----:B------:R-:W-:Y:S02]  /*2fcf0*/  PLOP3.LUT P1, PT, PT, PT, PT, 0x80, 0x0 ;  /* 0x000000000000781c */ /* 0x000fe40003f2f070 */
[----:B------:R-:W-:-:S11]  /*2fd00*/  IADD3 R3, R9, 0xf200, RZ ;  /* 0x0000f20009037810 */ /* 0x000fd60007ffe0ff */
.L_x_6876:
        /* <DEDUP_REMOVED lines=15> */
.L_x_6877:
        /* <DEDUP_REMOVED lines=15> */
.L_x_6878:
        /* <DEDUP_REMOVED lines=10> */
.L_x_6864:
[----:B------:R-:W-:Y:S05]  /*2ff90*/  BSYNC B1 ;  /* 0x0000000000017941 */ /* 0x000fea0003800000 */
.L_x_6863:
[----:B------:R-:W2:Y:S01]  /*2ffa0*/  LDL.LU R10, [R1] ;  /* 0x00000000010a7983 */ /* 0x000ea20000300800 */
[----:B------:R-:W-:Y:S01]  /*2ffb0*/  VIADD R35, R35, 0x1 ;  /* 0x0000000123237836 */ /* 0x000fe20000000000 */
[C---:B------:R-:W-:Y:S01]  /*2ffc0*/  ISETP.GT.AND P2, PT, R12.reuse, R6, PT ;  /* 0x000000060c00720c */ /* 0x040fe20003f44270 */
[----:B------:R-:W-:-:S03]  /*2ffd0*/  VIADD R12, R12, 0xffffffff ;  /* 0xffffffff0c0c7836 */ /* 0x000fc60000000000 */
[----:B------:R-:W-:-:S04]  /*2ffe0*/  ISETP.NE.AND P1, PT, R35, 0x2, PT ;  /* 0x000000022300780c */ /* 0x000fc80003f25270 */
[----:B------:R-:W-:Y:S02]  /*2fff0*/  SEL R3, RZ, 0x1, P1 ;  /* 0x00000001ff037807 */ /* 0x000fe40000800000 */
[----:B------:R-:W-:Y:S02]  /*30000*/  SEL R35, R35, RZ, P1 ;  /* 0x000000ff23237207 */ /* 0x000fe40000800000 */
[----:B--2---:R-:W-:-:S05]  /*30010*/  LOP3.LUT R10, R10, R3, RZ, 0x3c, !PT ;  /* 0x000000030a0a7212 */ /* 0x004fca00078e3cff */
[----:B------:R1:W-:Y:S01]  /*30020*/  STL [R1], R10 ;  /* 0x0000000a01007387 */ /* 0x0003e20000100800 */
[----:B------:R-:W-:Y:S05]  /*30030*/  @P2 BRA `(.L_x_6879) ;  /* 0xfffffff400a42947 */ /* 0x000fea000383ffff */
.L_x_6841:
[----:B------:R-:W-:Y:S05]  /*30040*/  BSYNC B0 ;  /* 0x0000000000007941 */ /* 0x000fea0003800000 */
.L_x_6840:
[----:B------:R-:W2:Y:S01]  /*30050*/  LDC R0, c[0x0][0x448] ;  /* 0x00011200ff007b82 */ /* 0x000ea20000000800 */
[----:B------:R-:W-:Y:S01]  /*30060*/  LEA R2, R25, 0x7f, 0x7 ;  /* 0x0000007f19027811 */ /* 0x000fe200078e38ff */
[----:B------:R-:W-:Y:S06]  /*30070*/  @!P0 WARPSYNC.ALL ;  /* 0x0000000000008948 */ /* 0x000fec0003800000 */
[----:B------:R-:W-:Y:S01]  /*30080*/  @!P0 BAR.SYNC.DEFER_BLOCKING 0xc, 0x180 ;  /* 0x0306000000008b1d */ /* 0x000fe20000010000 */
[----:B------:R-:W-:Y:S01]  /*30090*/  ISETP.NE.AND P2, PT, R4, RZ, PT ;  /* 0x000000ff0400720c */ /* 0x000fe20003f45270 */
[----:B------:R-:W-:-:S04]  /*300a0*/  IMAD.MOV.U32 R31, RZ, RZ, RZ ;  /* 0x000000ffff1f7224 */ /* 0x000fc800078e00ff */
[----:B------:R-:W-:Y:S08]  /*300b0*/  BSSY B0, `(.L_x_6880) ;  /* 0x0000028000007945 */ /* 0x000ff00003800000 */
[----:B------:R-:W3:Y:S01]  /*300c0*/  @!P2 LDC R4, c[0x0][0x9f0] ;  /* 0x00027c00ff04ab82 */ /* 0x000ee20000000800 */
[----:B--2---:R-:W-:-:S13]  /*300d0*/  ISETP.NE.AND P1, PT, R0, 0x1, PT ;  /* 0x000000010000780c */ /* 0x004fda0003f25270 */
[----:B------:R-:W2:Y:S08]  /*300e0*/  @P1 LDC R3, c[0x0][0x44c] ;  /* 0x00011300ff031b82 */ /* 0x000eb00000000800 */
[----:B------:R-:W4:Y:S01]  /*300f0*/  @P1 LDC R0, c[0x0][0x450] ;  /* 0x00011400ff001b82 */ /* 0x000f220000000800 */
[----:B--2---:R-:W-:-:S05]  /*30100*/  @P1 IMAD.HI.U32 R3, R2, R3, RZ ;  /* 0x0000000302031227 */ /* 0x004fca00078e00ff */
[----:B----4-:R-:W-:-:S05]  /*30110*/  @P1 SHF.R.U32.HI R2, RZ, R0, R3 ;  /* 0x00000000ff021219 */ /* 0x010fca0000011603 */
[----:B------:R-:W-:-:S04]  /*30120*/  IMAD.IADD R0, R7, 0x1, R2 ;  /* 0x0000000107007824 */ /* 0x000fc800078e0202 */
[----:B------:R-:W-:-:S05]  /*30130*/  IMAD.HI R0, R0, 0x66666667, RZ ;  /* 0x6666666700007827 */ /* 0x000fca00078e02ff */
[----:B------:R-:W-:-:S04]  /*30140*/  SHF.R.U32.HI R2, RZ, 0x1f, R0 ;  /* 0x0000001fff027819 */ /* 0x000fc80000011600 */
[----:B------:R-:W-:-:S04]  /*30150*/  LEA.HI.SX32 R2, R0, R2, 0x1a ;  /* 0x0000000200027211 */ /* 0x000fc800078fd2ff */
[----:B------:R-:W-:-:S04]  /*30160*/  VIMNMX R5, R5, R2, PT ;  /* 0x0000000205057248 */ /* 0x000fc80003fe0100 */
[----:B------:R-:W-:-:S13]  /*30170*/  ISETP.GE.AND P1, PT, R5, 0x1, PT ;  /* 0x000000010500780c */ /* 0x000fda0003f26270 */
[----:B---3--:R-:W-:Y:S05]  /*30180*/  @!P1 BRA `(.L_x_6881) ;  /* 0x0000000000689947 */ /* 0x008fea0003800000 */
[-C--:B------:R-:W-:Y:S02]  /*30190*/  IABS R0, R4.reuse ;  /* 0x0000000400007213 */ /* 0x080fe40000000000 */
[----:B------:R-:W-:Y:S02]  /*301a0*/  IABS R7, R4 ;  /* 0x0000000400077213 */ /* 0x000fe40000000000 */
        /* <DEDUP_REMOVED lines=24> */
.L_x_6881:
[----:B------:R-:W-:Y:S05]  /*30330*/  BSYNC B0 ;  /* 0x0000000000007941 */ /* 0x000fea0003800000 */
.L_x_6880:
        /* <DEDUP_REMOVED lines=22> */
.L_x_6882:
        /* <DEDUP_REMOVED lines=15> */
[----:B0-----:R-:W-:Y:S02]  /*30590*/  IMAD.MOV.U32 R8, RZ, RZ, 0x70 ;  /* 0x00000070ff087424 */ /* 0x001fe400078e00ff */
[----:B------:R-:W-:Y:S02]  /*305a0*/  IMAD.MOV.U32 R12, RZ, RZ, 0x1 ;  /* 0x00000001ff0c7424 */ /* 0x000fe400078e00ff */
[----:B------:R-:W-:-:S07]  /*305b0*/  IMAD.MOV.U32 R13, RZ, RZ, RZ ;  /* 0x000000ffff0d7224 */ /* 0x000fce00078e00ff */
[----:B------:R-:W-:-:S07]  /*305c0*/  LEPC R20, `(.L_x_6885) ;  /* 0x000000001014794e */ /* 0x000fce0000000000 */
[----:B-1----:R-:W-:Y:S05]  /*305d0*/  CALL.ABS.NOINC R2 ;  /* 0x0000000002007343 */ /* 0x002fea0003c00000 */
.L_x_6885:
[----:B------:R-:W-:Y:S05]  /*305e0*/  BSYNC B6 ;  /* 0x0000000000067941 */ /* 0x000fea0003800000 */
.L_x_6884:
        /* <DEDUP_REMOVED lines=16> */
[----:B------:R-:W-:Y:S01]  /*306f0*/  MOV R13, RZ ;  /* 0x000000ff000d7202 */ /* 0x000fe20000000f00 */
[----:B------:R-:W-:Y:S02]  /*30700*/  IMAD.U32 R7, RZ, RZ, UR9 ;  /* 0x00000009ff077e24 */ /* 0x000fe4000f8e00ff */
[----:B-1----:R-:W-:-:S02]  /*30710*/  IMAD.U32 R10, RZ, RZ, UR4 ;  /* 0x00000004ff0a7e24 */ /* 0x002fc4000f8e00ff */
[----:B------:R-:W-:Y:S02]  /*30720*/  IMAD.U32 R11, RZ, RZ, UR5 ;  /* 0x00000005ff0b7e24 */ /* 0x000fe4000f8e00ff */
[----:B0-----:R-:W-:Y:S02]  /*30730*/  IMAD.MOV.U32 R8, RZ, RZ, 0x70 ;  /* 0x00000070ff087424 */ /* 0x001fe400078e00ff */
[----:B------:R-:W-:-:S07]  /*30740*/  IMAD.MOV.U32 R12, RZ, RZ, 0x1 ;  /* 0x00000001ff0c7424 */ /* 0x000fce00078e00ff */
[----:B------:R-:W-:-:S07]  /*30750*/  LEPC R20, `(.L_x_6887) ;  /* 0x000000001014794e */ /* 0x000fce0000000000 */
[----:B--23--:R-:W-:Y:S05]  /*30760*/  CALL.ABS.NOINC R2 ;  /* 0x0000000002007343 */ /* 0x00cfea0003c00000 */
.L_x_6887:
[----:B------:R-:W-:Y:S05]  /*30770*/  BSYNC B6 ;  /* 0x0000000000067941 */ /* 0x000fea0003800000 */
.L_x_6886:
        /* <DEDUP_REMOVED lines=12> */
[----:B------:R-:W-:Y:S02]  /*30840*/  IMAD.U32 R6, RZ, RZ, UR8 ;  /* 0x00000008ff067e24 */ /* 0x000fe4000f8e00ff */
[----:B------:R-:W-:-:S02]  /*30850*/  IMAD.U32 R7, RZ, RZ, UR9 ;  /* 0x00000009ff077e24 */ /* 0x000fc4000f8e00ff */
[----:B-1----:R-:W-:Y:S02]  /*30860*/  IMAD.U32 R10, RZ, RZ, UR4 ;  /* 0x00000004ff0a7e24 */ /* 0x002fe4000f8e00ff */
[----:B0-----:R-:W-:Y:S02]  /*30870*/  IMAD.MOV.U32 R8, RZ, RZ, 0x70 ;  /* 0x00000070ff087424 */ /* 0x001fe400078e00ff */
[----:B------:R-:W-:Y:S02]  /*30880*/  IMAD.MOV.U32 R12, RZ, RZ, 0x1 ;  /* 0x00000001ff0c7424 */ /* 0x000fe400078e00ff */
[----:B------:R-:W-:-:S07]  /*30890*/  IMAD.MOV.U32 R13, RZ, RZ, RZ ;  /* 0x000000ffff0d7224 */ /* 0x000fce00078e00ff */
[----:B------:R-:W-:-:S07]  /*308a0*/  LEPC R20, `(.L_x_6889) ;  /* 0x000000001014794e */ /* 0x000fce0000000000 */
[----:B--23--:R-:W-:Y:S05]  /*308b0*/  CALL.ABS.NOINC R2 ;  /* 0x0000000002007343 */ /* 0x00cfea0003c00000 */
.L_x_6889:
[----:B------:R-:W-:Y:S05]  /*308c0*/  BSYNC B6 ;  /* 0x0000000000067941 */ /* 0x000fea0003800000 */
.L_x_6888:
        /* <DEDUP_REMOVED lines=12> */
[----:B-1----:R-:W-:-:S02]  /*30990*/  IMAD.U32 R10, RZ, RZ, UR8 ;  /* 0x00000008ff0a7e24 */ /* 0x002fc4000f8e00ff */
[----:B------:R-:W-:Y:S02]  /*309a0*/  IMAD.U32 R11, RZ, RZ, UR9 ;  /* 0x00000009ff0b7e24 */ /* 0x000fe4000f8e00ff */
[----:B0-----:R-:W-:Y:S02]  /*309b0*/  IMAD.MOV.U32 R8, RZ, RZ, 0x70 ;  /* 0x00000070ff087424 */ /* 0x001fe400078e00ff */
[----:B------:R-:W-:Y:S02]  /*309c0*/  IMAD.MOV.U32 R12, RZ, RZ, 0x1 ;  /* 0x00000001ff0c7424 */ /* 0x000fe400078e00ff */
[----:B------:R-:W-:-:S07]  /*309d0*/  IMAD.MOV.U32 R13, RZ, RZ, RZ ;  /* 0x000000ffff0d7224 */ /* 0x000fce00078e00ff */
[----:B------:R-:W-:-:S07]  /*309e0*/  LEPC R20, `(.L_x_6891) ;  /* 0x000000001014794e */ /* 0x000fce0000000000 */
[----:B--23--:R-:W-:Y:S05]  /*309f0*/  CALL.ABS.NOINC R2 ;  /* 0x0000000002007343 */ /* 0x00cfea0003c00000 */
.L_x_6891:
[----:B------:R-:W-:Y:S05]  /*30a00*/  BSYNC B6 ;  /* 0x0000000000067941 */ /* 0x000fea0003800000 */
.L_x_6890:
        /* <DEDUP_REMOVED lines=13> */
[C---:B0-----:R-:W-:Y:S02]  /*30ae0*/  LOP3.LUT R20, R2.reuse, 0x7f, RZ, 0xc0, !PT ;  /* 0x0000007f02147812 */ /* 0x041fe400078ec0ff */
[----:B------:R-:W-:Y:S02]  /*30af0*/  SHF.L.U32 R2, R2, 0x5, RZ ;  /* 0x0000000502027819 */ /* 0x000fe400000006ff */
[----:B------:R-:W-:-:S03]  /*30b00*/  SHF.R.U32.HI R20, RZ, 0x2, R20 ;  /* 0x00000002ff147819 */ /* 0x000fc60000011614 */
[----:B------:R-:W0:Y:S01]  /*30b10*/  @P0 LDC R3, c[0x0][0x434] ;  /* 0x00010d00ff030b82 */ /* 0x000e220000000800 */
[----:B------:R-:W-:Y:S02]  /*30b20*/  LOP3.LUT R2, R20, 0x60, R2, 0xf8, !PT ;  /* 0x0000006014027812 */ /* 0x000fe400078ef802 */
[----:B------:R-:W1:Y:S03]  /*30b30*/  S2R R20, SR_TID.X ;  /* 0x0000000000147919 */ /* 0x000e660000002100 */
[----:B------:R-:W-:Y:S02]  /*30b40*/  IMAD.IADD R2, R2, 0x1, R5 ;  /* 0x0000000102027824 */ /* 0x000fe400078e0205 */
[----:B------:R-:W0:Y:S03]  /*30b50*/  @P0 LDC R0, c[0x0][0x438] ;  /* 0x00010e00ff000b82 */ /* 0x000e260000000800 */
[----:B------:R-:W-:-:S05]  /*30b60*/  ISETP.GE.AND P1, PT, R2, R26, PT ;  /* 0x0000001a0200720c */ /* 0x000fca0003f26270 */
[----:B------:R-:W0:Y:S01]  /*30b70*/  @P0 LDC R9, c[0x0][0x434] ;  /* 0x00010d00ff090b82 */ /* 0x000e220000000800 */
[----:B-1----:R-:W-:-:S04]  /*30b80*/  LOP3.LUT R20, R20, 0x7f, RZ, 0xc0, !PT ;  /* 0x0000007f14147812 */ /* 0x002fc800078ec0ff */
[----:B------:R-:W-:Y:S01]  /*30b90*/  SHF.R.U32.HI R4, RZ, 0x2, R20 ;  /* 0x00000002ff047819 */ /* 0x000fe20000011614 */
[----:B----4-:R-:W-:-:S05]  /*30ba0*/  IMAD.SHL.U32 R20, R13, 0x20, RZ ;  /* 0x000000200d147824 */ /* 0x010fca00078e00ff */
[----:B------:R-:W-:Y:S02]  /*30bb0*/  LOP3.LUT R20, R4, 0x60, R20, 0xf8, !PT ;  /* 0x0000006004147812 */ /* 0x000fe400078ef814 */
[----:B------:R-:W1:Y:S02]  /*30bc0*/  @P0 LDC R4, c[0x0][0x438] ;  /* 0x00010e00ff040b82 */ /* 0x000e640000000800 */
[----:B------:R-:W-:-:S05]  /*30bd0*/  LOP3.LUT R20, R20, 0x80, RZ, 0xfc, !PT ;  /* 0x0000008014147812 */ /* 0x000fca00078efcff */
[----:B------:R-:W-:Y:S01]  /*30be0*/  IMAD.IADD R5, R20, 0x1, R5 ;  /* 0x0000000114057824 */ /* 0x000fe200078e0205 */
[----:B--2---:R-:W-:Y:S01]  /*30bf0*/  LOP3.LUT R34, R34, 0xfffffff7, RZ, 0xc0, !PT ;  /* 0xfffffff722227812 */ /* 0x004fe200078ec0ff */
[----:B------:R-:W-:Y:S01]  /*30c00*/  UMOV UR4, 0xffffffff ;  /* 0xffffffff00047882 */ /* 0x000fe20000000000 */
[--C-:B---3--:R-:W-:Y:S02]  /*30c10*/  IMAD.IADD R6, R2, 0x1, R21.reuse ;  /* 0x0000000102067824 */ /* 0x108fe400078e0215 */
[----:B------:R-:W-:Y:S02]  /*30c20*/  IMAD.IADD R7, R5, 0x1, R21 ;  /* 0x0000000105077824 */ /* 0x000fe400078e0215 */
[----:B0-----:R-:W-:-:S04]  /*30c30*/  @P0 IMAD.HI.U32 R3, R6, R3, RZ ;  /* 0x0000000306030227 */ /* 0x001fc800078e00ff */
[----:B------:R-:W-:Y:S01]  /*30c40*/  IMAD.MOV.U32 R8, RZ, RZ, R6 ;  /* 0x000000ffff087224 */ /* 0x000fe200078e0006 */
[----:B------:R-:W-:Y:S01]  /*30c50*/  @P0 SHF.R.U32.HI R8, RZ, R0, R3 ;  /* 0x00000000ff080219 */ /* 0x000fe20000011603 */
[----:B------:R-:W-:Y:S01]  /*30c60*/  @P0 IMAD.HI.U32 R9, R7, R9, RZ ;  /* 0x0000000907090227 */ /* 0x000fe200078e00ff */
[----:B------:R-:W0:Y:S01]  /*30c70*/  @!P1 LDC.64 R2, c[0x0][0x428] ;  /* 0x00010a00ff029b82 */ /* 0x000e220000000a00 */
[----:B------:R-:W-:-:S03]  /*30c80*/  MOV R0, R7 ;  /* 0x0000000700007202 */ /* 0x000fc60000000f00 */
[----:B-1----:R-:W-:Y:S01]  /*30c90*/  @P0 SHF.R.U32.HI R0, RZ, R4, R9 ;  /* 0x00000004ff000219 */ /* 0x002fe20000011609 */
[--C-:B------:R-:W-:Y:S01]  /*30ca0*/  @!P1 IMAD.MOV.U32 R4, RZ, RZ, R8.reuse ;  /* 0x000000ffff049224 */ /* 0x100fe200078e0008 */
[----:B------:R-:W-:Y:S02]  /*30cb0*/  ISETP.GE.AND P0, PT, R5, R26, PT ;  /* 0x0000001a0500720c */ /* 0x000fe40003f06270 */
[----:B------:R-:W-:Y:S02]  /*30cc0*/  @!P1 SHF.R.S32.HI R5, RZ, 0x1f, R8 ;  /* 0x0000001fff059819 */ /* 0x000fe40000011408 */
[----:B------:R-:W-:Y:S02]  /*30cd0*/  ISETP.GT.U32.OR P0, PT, R20, 0x9f, P0 ;  /* 0x0000009f1400780c */ /* 0x000fe40000704470 */
[----:B------:R-:W-:Y:S01]  /*30ce0*/  SHF.R.S32.HI R14, RZ, 0x1f, R36 ;  /* 0x0000001fff0e7819 */ /* 0x000fe20000011424 */
[----:B------:R-:W-:-:S04]  /*30cf0*/  IMAD.SHL.U32 R21, R13, 0x10, RZ ;  /* 0x000000100d157824 */ /* 0x000fc800078e00ff */
[-C--:B0-----:R-:W-:Y:S01]  /*30d00*/  @!P1 IMAD R9, R14, R2.reuse, RZ ;  /* 0x000000020e099224 */ /* 0x081fe200078e02ff */
[----:B------:R0:W-:Y:S01]  /*30d10*/  STL [R1+0x10], R14 ;  /* 0x0000100e01007387 */ /* 0x0001e20000100800 */
[----:B------:R-:W-:-:S04]  /*30d20*/  @!P1 IMAD.WIDE.U32 R4, R36, R2, R4 ;  /* 0x0000000224049225 */ /* 0x000fc800078e0004 */
[----:B------:R-:W-:Y:S02]  /*30d30*/  @!P1 IMAD R9, R36, R3, R9 ;  /* 0x0000000324099224 */ /* 0x000fe400078e0209 */
[----:B------:R-:W1:Y:S02]  /*30d40*/  @!P1 LDC.64 R2, c[0x0][0x418] ;  /* 0x00010600ff029b82 */ /* 0x000e640000000a00 */
[----:B-1----:R-:W-:Y:S01]  /*30d50*/  @!P1 LEA R10, P2, R4, R2, 0x2 ;  /* 0x00000002040a9211 */ /* 0x002fe200078410ff */
[----:B------:R-:W-:Y:S01]  /*30d60*/  @!P1 IMAD.IADD R2, R5, 0x1, R9 ;  /* 0x0000000105029824 */ /* 0x000fe200078e0209 */
[----:B------:R-:W-:-:S04]  /*30d70*/  @!P0 SHF.R.S32.HI R9, RZ, 0x1f, R0 ;  /* 0x0000001fff098819 */ /* 0x000fc80000011400 */
[----:B------:R-:W-:Y:S01]  /*30d80*/  @!P1 LEA.HI.X R11, R4, R3, R2, 0x2, P2 ;  /* 0x00000003040b9211 */ /* 0x000fe200010f1402 */
[----:B------:R-:W-:Y:S01]  /*30d90*/  IMAD.MOV R2, RZ, RZ, -R8 ;  /* 0x000000ffff027224 */ /* 0x000fe200078e0a08 */
[----:B------:R-:W1:Y:S01]  /*30da0*/  @!P0 LDC.64 R4, c[0x0][0x418] ;  /* 0x00010600ff048b82 */ /* 0x000e620000000a00 */
[----:B------:R-:W-:Y:S02]  /*30db0*/  @!P0 IMAD.MOV.U32 R8, RZ, RZ, R0 ;  /* 0x000000ffff088224 */ /* 0x000fe400078e0000 */
[----:B------:R-:W-:Y:S02]  /*30dc0*/  IMAD R6, R12, R2, R6 ;  /* 0x000000020c067224 */ /* 0x000fe400078e0206 */
[----:B------:R-:W-:-:S04]  /*30dd0*/  IMAD.MOV R2, RZ, RZ, -R0 ;  /* 0x000000ffff027224 */ /* 0x000fc800078e0a00 */
[----:B------:R-:W-:Y:S02]  /*30de0*/  IMAD R7, R12, R2, R7 ;  /* 0x000000020c077224 */ /* 0x000fe400078e0207 */
[----:B------:R-:W2:Y:S08]  /*30df0*/  @!P0 LDC.64 R2, c[0x0][0x428] ;  /* 0x00010a00ff028b82 */ /* 0x000eb00000000a00 */
[----:B------:R-:W3:Y:S01]  /*30e00*/  LDC R12, c[0x0][0x2f4] ;  /* 0x0000bd00ff0c7b82 */ /* 0x000ee20000000800 */
[----:B--2---:R-:W-:-:S04]  /*30e10*/  @!P0 IMAD.WIDE.U32 R8, R36, R2, R8 ;  /* 0x0000000224088225 */ /* 0x004fc800078e0008 */
[----:B------:R-:W-:-:S04]  /*30e20*/  @!P0 IMAD R2, R14, R2, RZ ;  /* 0x000000020e028224 */ /* 0x000fc800078e02ff */
[----:B------:R-:W-:Y:S01]  /*30e30*/  @!P0 IMAD R0, R36, R3, R2 ;  /* 0x0000000324008224 */ /* 0x000fe200078e0202 */
[----:B-1----:R-:W-:-:S03]  /*30e40*/  @!P0 LEA R2, P2, R8, R4, 0x2 ;  /* 0x0000000408028211 */ /* 0x002fc600078410ff */
[----:B------:R-:W-:-:S05]  /*30e50*/  @!P0 IMAD.IADD R0, R0, 0x1, R9 ;  /* 0x0000000100008824 */ /* 0x000fca00078e0209 */
[----:B------:R-:W-:Y:S02]  /*30e60*/  @!P0 LEA.HI.X R3, R8, R5, R0, 0x2, P2 ;  /* 0x0000000508038211 */ /* 0x000fe400010f1400 */
[----:B------:R-:W-:Y:S01]  /*30e70*/  ISETP.GT.U32.AND P2, PT, R20, 0x9f, PT ;  /* 0x0000009f1400780c */ /* 0x000fe20003f44070 */
[----:B------:R-:W-:Y:S01]  /*30e80*/  IMAD.SHL.U32 R13, R13, 0x10, RZ ;  /* 0x000000100d0d7824 */ /* 0x000fe200078e00ff */
[----:B------:R-:W-:Y:S01]  /*30e90*/  MOV R8, RZ ;  /* 0x000000ff00087202 */ /* 0x000fe20000000f00 */
[----:B------:R-:W-:-:S03]  /*30ea0*/  IMAD.U32 R0, RZ, RZ, UR39 ;  /* 0x00000027ff007e24 */ /* 0x000fc6000f8e00ff */
[----:B------:R-:W-:Y:S02]  /*30eb0*/  LOP3.LUT R13, R13, 0x30, RZ, 0xc0, !PT ;  /* 0x000000300d0d7812 */ /* 0x000fe400078ec0ff */
[----:B------:R1:W5:Y:S01]  /*30ec0*/  @!P1 LDG.E R8, desc[UR54][R10.64] ;  /* 0x000000360a089981 */ /* 0x000362000c1e1900 */
[----:B------:R-:W-:Y:S01]  /*30ed0*/  LOP3.LUT R21, R21, 0x30, RZ, 0xc0, !PT ;  /* 0x0000003015157812 */ /* 0x000fe200078ec0ff */
[----:B------:R-:W-:Y:S01]  /*30ee0*/  IMAD.MOV.U32 R5, RZ, RZ, RZ ;  /* 0x000000ffff057224 */ /* 0x000fe200078e00ff */
[----:B---3--:R-:W-:Y:S02]  /*30ef0*/  ISETP.GE.AND P1, PT, R13, R12, PT ;  /* 0x0000000c0d00720c */ /* 0x008fe40003f26270 */
[----:B------:R-:W-:Y:S02]  /*30f00*/  @P2 LOP3.LUT R34, R34, 0x8, RZ, 0xfc, !PT ;  /* 0x0000000822222812 */ /* 0x000fe400078efcff */
[----:B------:R-:W-:Y:S01]  /*30f10*/  ISETP.NE.AND P3, PT, R0, 0x3, PT ;  /* 0x000000030000780c */ /* 0x000fe20003f65270 */
[----:B------:R1:W5:Y:S01]  /*30f20*/  @!P0 LDG.E R5, desc[UR54][R2.64] ;  /* 0x0000003602058981 */ /* 0x000362000c1e1900 */
[----:B------:R-:W-:-:S02]  /*30f30*/  LOP3.LUT R34, R34, 0xffffffef, RZ, 0xc0, !PT ;  /* 0xffffffef22227812 */ /* 0x000fc400078ec0ff */
[----:B0-----:R-:W-:Y:S02]  /*30f40*/  LOP3.LUT R14, R21, 0x40, RZ, 0xfc, !PT ;  /* 0x00000040150e7812 */ /* 0x001fe400078efcff */
[----:B------:R-:W-:Y:S02]  /*30f50*/  LOP3.LUT R34, R34, 0xfffffffb, RZ, 0xc0, !PT ;  /* 0xfffffffb22227812 */ /* 0x000fe400078ec0ff */
[----:B------:R-:W-:Y:S02]  /*30f60*/  ISETP.GE.AND P0, PT, R14, R12, PT ;  /* 0x0000000c0e00720c */ /* 0x000fe40003f06270 */
[----:B------:R-:W-:Y:S02]  /*30f70*/  @P1 LOP3.LUT R34, R34, 0x4, RZ, 0xfc, !PT ;  /* 0x0000000422221812 */ /* 0x000fe400078efcff */
[----:B------:R-:W-:Y:S02]  /*30f80*/  LOP3.LUT R13, R13, 0x80, RZ, 0xfc, !PT ;  /* 0x000000800d0d7812 */ /* 0x000fe400078efcff */
        /* <DEDUP_REMOVED lines=8> */
.L_x_7165:
[----:B------:R-:W-:Y:S01]  /*31010*/  VIADD R9, R31, 0xffffffff ;  /* 0xffffffff1f097836 */ /* 0x000fe20000000000 */
[----:B------:R-:W-:Y:S06]  /*31020*/  @!P3 BRA `(.L_x_6893) ;  /* 0x000000000004b947 */ /* 0x000fec0003800000 */
[----:B------:R-:W-:Y:S01]  /*31030*/  BPT.TRAP 0x1 ;  /* 0x000000040000795c */ /* 0x000fe20000300000 */
.L_x_6893:
[----:B------:R-:W-:Y:S01]  /*31040*/  IMAD R4, R32, 0x8, R17 ;  /* 0x0000000820047824 */ /* 0x000fe200078e0211 */
[----:B------:R-:W-:Y:S01]  /*31050*/  SHF.L.U32 R0, R37, 0x1f, RZ ;  /* 0x0000001f25007819 */ /* 0x000fe200000006ff */
[----:B------:R-:W-:Y:S03]  /*31060*/  BSSY B0, `(.L_x_6894) ;  /* 0x0000006000007945 */ /* 0x000fe60003800000 */
[----:B------:R0:W2:Y:S01]  /*31070*/  SYNCS.PHASECHK.TRANS64.TRYWAIT P0, [R4+URZ+0x33480], R0 ;  /* 0x03348000040075a7 */ /* 0x0000a2000800017f */
[----:B------:R0:W-:Y:S02]  /*31080*/  STL [R1+0x30], R0 ;  /* 0x0000300001007387 */ /* 0x0001e40000100800 */
[----:B0-----:R-:W-:-:S05]  /*31090*/  SHF.R.S32.HI R0, RZ, 0x1f, R6 ;  /* 0x0000001fff007819 */ /* 0x001fca0000011406 */
[----:B------:R0:W-:Y:S02]  /*310a0*/  STL [R1+0x2c], R0 ;  /* 0x00002c0001007387 */ /* 0x0001e40000100800 */
[----:B0-2---:R-:W-:Y:S05]  /*310b0*/  @!P0 BRA `(.L_x_6895) ;  /* 0x000000a400748947 */ /* 0x005fea0003800000 */
.L_x_7166:
[----:B------:R-:W-:Y:S05]  /*310c0*/  BSYNC B0 ;  /* 0x0000000000007941 */ /* 0x000fea0003800000 */
.L_x_6894:
[----:B0-----:R-:W2:Y:S01]  /*310d0*/  LDL R0, [R1+0x2c] ;  /* 0x00002c0001007983 */ /* 0x001ea20000100800 */
[----:B------:R-:W-:-:S03]  /*310e0*/  ULDC.64 UR4, c[0x0][0x328] ;  /* 0x0000ca0000047ab9 */ /* 0x000fc60000000a00 */
[----:B------:R-:W3:Y:S01]  /*310f0*/  LDL R13, [R1+0x1c] ;  /* 0x00001c00010d7983 */ /* 0x000ee20000100800 */
[----:B-----5:R-:W-:Y:S01]  /*31100*/  SHF.R.S32.HI R29, RZ, 0x1f, R8 ;  /* 0x0000001fff1d7819 */ /* 0x020fe20000011408 */
[----:B------:R-:W-:Y:S02]  /*31110*/  ULDC.64 UR6, c[0x0][0x338] ;  /* 0x0000ce0000067ab9 */ /* 0x000fe40000000a00 */
[----:B------:R-:W4:Y:S01]  /*31120*/  LDL.LU R12, [R1+0xc] ;  /* 0x00000c00010c7983 */ /* 0x000f220000300800 */
[----:B-1----:R-:W-:Y:S01]  /*31130*/  IMAD.WIDE.U32 R2, R6, UR4, RZ ;  /* 0x0000000406027c25 */ /* 0x002fe2000f8e00ff */
[----:B------:R-:W-:Y:S02]  /*31140*/  SHF.R.S32.HI R34, RZ, 0x1f, R5 ;  /* 0x0000001fff227819 */ /* 0x000fe40000011405 */
[----:B------:R-:W-:-:S05]  /*31150*/  SHF.R.S32.HI R14, RZ, 0x1f, R7 ;  /* 0x0000001fff0e7819 */ /* 0x000fca0000011407 */
[----:B------:R0:W-:Y:S01]  /*31160*/  STL [R1+0x28], R14 ;  /* 0x0000280e01007387 */ /* 0x0001e20000100800 */
[----:B------:R-:W-:Y:S02]  /*31170*/  IMAD R9, R9, -0xa0, R26 ;  /* 0xffffff6009097824 */ /* 0x000fe400078e021a */
[----:B--2---:R-:W-:-:S04]  /*31180*/  IMAD R0, R0, UR4, RZ ;  /* 0x0000000400007c24 */ /* 0x004fc8000f8e02ff */
[----:B------:R-:W-:-:S05]  /*31190*/  IMAD R0, R6, UR5, R0 ;  /* 0x0000000506007c24 */ /* 0x000fca000f8e0200 */
[----:B------:R-:W-:Y:S01]  /*311a0*/  IADD3 R3, R3, R0, RZ ;  /* 0x0000000003037210 */ /* 0x000fe20007ffe0ff */
[----:B------:R-:W-:-:S04]  /*311b0*/  IMAD R0, R29, UR6, RZ ;  /* 0x000000061d007c24 */ /* 0x000fc8000f8e02ff */
[C---:B------:R-:W-:Y:S02]  /*311c0*/  IMAD R0, R8.reuse, UR7, R0 ;  /* 0x0000000708007c24 */ /* 0x040fe4000f8e0200 */
[----:B------:R-:W-:-:S04]  /*311d0*/  IMAD.WIDE.U32 R2, R8, UR6, R2 ;  /* 0x0000000608027c25 */ /* 0x000fc8000f8e0002 */
        /* <DEDUP_REMOVED lines=8> */
[----:B0-----:R-:W0:Y:S01]  /*31260*/  S2R R14, SR_TID.X ;  /* 0x00000000000e7919 */ /* 0x001e220000002100 */
        /* <DEDUP_REMOVED lines=9> */
[----:B------:R-:W-:Y:S02]  /*31300*/  IADD3 R28, P0, R2, UR6, RZ ;  /* 0x00000006021c7c10 */ /* 0x000fe4000ff1e0ff */
[----:B0-----:R-:W-:-:S04]  /*31310*/  LOP3.LUT R14, R14, 0x7f, RZ, 0xc0, !PT ;  /* 0x0000007f0e0e7812 */ /* 0x001fc800078ec0ff */
[----:B------:R-:W-:-:S05]  /*31320*/  SHF.R.U32.HI R14, RZ, 0x2, R14 ;  /* 0x00000002ff0e7819 */ /* 0x000fca000001160e */
[----:B------:R-:W-:Y:S01]  /*31330*/  IMAD.IADD R9, R9, 0x1, -R14 ;  /* 0x0000000109097824 */ /* 0x000fe200078e0a0e */
[----:B------:R-:W-:-:S04]  /*31340*/  IADD3.X R26, R0, UR7, R3, P0, !PT ;  /* 0x00000007001a7c10 */ /* 0x000fc800087fe403 */
        /* <DEDUP_REMOVED lines=11> */
[C---:B0-----:R-:W-:Y:S01]  /*31400*/  IMAD.SHL.U32 R12, R11.reuse, 0x10, RZ ;  /* 0x000000100b0c7824 */ /* 0x041fe200078e00ff */
[----:B------:R-:W-:-:S04]  /*31410*/  SHF.L.U32 R11, R11, 0x4, RZ ;  /* 0x000000040b0b7819 */ /* 0x000fc800000006ff */
        /* <DEDUP_REMOVED lines=52> */
[----:B0-----:R1:W3:Y:S04]  /*31760*/  SHFL.IDX PT, R3, R26, RZ, 0x1c1f ;  /* 0x001c1fff1a037589 */ /* 0x0012e800000e0000 */
[----:B------:R1:W4:Y:S01]  /*31770*/  SHFL.IDX PT, R2, R28, RZ, 0x1c1f ;  /* 0x001c1fff1c027589 */ /* 0x00032200000e0000 */
[----:B--2---:R-:W-:-:S04]  /*31780*/  LOP3.LUT R11, R11, 0xffffffbf, RZ, 0xc0, !PT ;  /* 0xffffffbf0b0b7812 */ /* 0x004fc800078ec0ff */
[----:B------:R-:W-:-:S05]  /*31790*/  @P6 LOP3.LUT R11, R11, 0x40, RZ, 0xfc, !PT ;  /* 0x000000400b0b6812 */ /* 0x000fca00078efcff */
[----:B------:R1:W-:Y:S02]  /*317a0*/  STL [R1+0xc], R11 ;  /* 0x00000c0b01007387 */ /* 0x0003e40000100800 */
.L_x_7178:
[----:B------:R-:W2:Y:S01]  /*317b0*/  S2R R10, SR_TID.X ;  /* 0x00000000000a7919 */ /* 0x000ea20000002100 */
[C---:B------:R-:W-:Y:S02]  /*317c0*/  ISETP.LT.OR P3, PT, R9.reuse, 0x81, P3 ;  /* 0x000000810900780c */ /* 0x040fe40001f61670 */
[C---:B------:R-:W-:Y:S02]  /*317d0*/  ISETP.LT.OR P2, PT, R9.reuse, 0x81, P2 ;  /* 0x000000810900780c */ /* 0x040fe40001741670 */
[----:B------:R-:W-:Y:S01]  /*317e0*/  ISETP.LT.OR P0, PT, R9, 0x81, P0 ;  /* 0x000000810900780c */ /* 0x000fe20000701670 */
[----:B--2---:R-:W-:-:S05]  /*317f0*/  IMAD.SHL.U32 R10, R10, 0x10, RZ ;  /* 0x000000100a0a7824 */ /* 0x004fca00078e00ff */
[----:B------:R-:W-:-:S04]  /*31800*/  LOP3.LUT R10, R10, 0x30, RZ, 0xc0, !PT ;  /* 0x000000300a0a7812 */ /* 0x000fc800078ec0ff */
[----:B----4-:R-:W-:-:S04]  /*31810*/  IADD3 R2, P6, R10, R2, RZ ;  /* 0x000000020a027210 */ /* 0x010fc80007fde0ff */
[----:B---3--:R-:W-:-:S05]  /*31820*/  IADD3.X R3, RZ, R3, RZ, P6, !PT ;  /* 0x00000003ff037210 */ /* 0x008fca00037fe4ff */
        /* <DEDUP_REMOVED lines=8> */
.L_x_6897:
        /* <DEDUP_REMOVED lines=11> */
.L_x_6898:
[----:B------:R2:W-:Y:S01]  /*31960*/  SYNCS.ARRIVE.TRANS64.A1T0 RZ, [R4+URZ+0x33470], RZ ;  /* 0x033470ff04ff79a7 */ /* 0x0005e2000810003f */
[----:B------:R-:W-:Y:S05]  /*31970*/  @!P3 BRA `(.L_x_6899) ;  /* 0x000000000004b947 */ /* 0x000fea0003800000 */
[----:B------:R-:W-:Y:S01]  /*31980*/  BPT.TRAP 0x1 ;  /* 0x000000040000795c */ /* 0x000fe20000300000 */
.L_x_6899:
[----:B------:R-:W3:Y:S01]  /*31990*/  LDL R2, [R1+0x30] ;  /* 0x0000300001027983 */ /* 0x000ee20000100800 */
[----:B------:R-:W-:Y:S01]  /*319a0*/  BSSY B0, `(.L_x_6900) ;  /* 0x0000003000007945 */ /* 0x000fe20003800000 */
[----:B---3--:R-:W3:Y:S03]  /*319b0*/  SYNCS.PHASECHK.TRANS64.TRYWAIT P0, [R4+URZ+0x33440], R2 ;  /* 0x03344002040075a7 */ /* 0x008ee6000800017f */
[----:B---3--:R-:W-:Y:S05]  /*319c0*/  @!P0 BRA `(.L_x_6901) ;  /* 0x000000a400948947 */ /* 0x008fea0003800000 */
.L_x_7179:
[----:B------:R-:W-:Y:S05]  /*319d0*/  BSYNC B0 ;  /* 0x0000000000007941 */ /* 0x000fea0003800000 */
.L_x_6900:
[----:B-1----:R-:W4:Y:S01]  /*319e0*/  LDL.LU R11, [R1+0x2c] ;  /* 0x00002c00010b7983 */ /* 0x002f220000300800 */
[----:B------:R-:W-:Y:S01]  /*319f0*/  ULDC.64 UR4, c[0x0][0x310] ;  /* 0x0000c40000047ab9 */ /* 0x000fe20000000a00 */
[----:B------:R-:W-:Y:S02]  /*31a00*/  ULDC.64 UR6, c[0x0][0x300] ;  /* 0x0000c00000067ab9 */ /* 0x000fe40000000a00 */
[----:B------:R-:W2:Y:S01]  /*31a10*/  LDL.LU R10, [R1+0x28] ;  /* 0x00002800010a7983 */ /* 0x000ea20000300800 */
[----:B------:R-:W-:Y:S02]  /*31a20*/  IMAD R9, R29, UR4, RZ ;  /* 0x000000041d097c24 */ /* 0x000fe4000f8e02ff */
[C---:B---3--:R-:W-:Y:S01]  /*31a30*/  IMAD.WIDE.U32 R2, R8.reuse, UR4, RZ ;  /* 0x0000000408027c25 */ /* 0x048fe2000f8e00ff */
[----:B------:R1:W5:Y:S03]  /*31a40*/  LDL R20, [R1+0xc] ;  /* 0x00000c0001147983 */ /* 0x0003660000100800 */
[----:B------:R-:W-:-:S04]  /*31a50*/  IMAD R9, R8, UR5, R9 ;  /* 0x0000000508097c24 */ /* 0x000fc8000f8e0209 */
[----:B------:R-:W-:Y:S02]  /*31a60*/  IMAD.IADD R3, R3, 0x1, R9 ;  /* 0x0000000103037824 */ /* 0x000fe400078e0209 */
[----:B------:R-:W-:-:S04]  /*31a70*/  IMAD.WIDE.U32 R2, R6, UR6, R2 ;  /* 0x0000000606027c25 */ /* 0x000fc8000f8e0002 */
[----:B----4-:R-:W-:-:S04]  /*31a80*/  IMAD R8, R11, UR6, RZ ;  /* 0x000000060b087c24 */ /* 0x010fc8000f8e02ff */
[----:B------:R-:W-:Y:S02]  /*31a90*/  IMAD R8, R6, UR7, R8 ;  /* 0x0000000706087c24 */ /* 0x000fe4000f8e0208 */
[----:B------:R-:W-:Y:S02]  /*31aa0*/  IMAD R6, R34, UR4, RZ ;  /* 0x0000000422067c24 */ /* 0x000fe4000f8e02ff */
[----:B------:R-:W-:Y:S02]  /*31ab0*/  IMAD.IADD R9, R3, 0x1, R8 ;  /* 0x0000000103097824 */ /* 0x000fe400078e0208 */
[----:B------:R-:W-:Y:S02]  /*31ac0*/  IMAD.MOV.U32 R8, RZ, RZ, R2 ;  /* 0x000000ffff087224 */ /* 0x000fe400078e0002 */
[C---:B------:R-:W-:Y:S02]  /*31ad0*/  IMAD R6, R5.reuse, UR5, R6 ;  /* 0x0000000505067c24 */ /* 0x040fe4000f8e0206 */
[----:B------:R-:W-:Y:S01]  /*31ae0*/  IMAD.WIDE.U32 R2, R5, UR4, RZ ;  /* 0x0000000405027c25 */ /* 0x000fe2000f8e00ff */
[----:B------:R-:W-:-:S03]  /*31af0*/  ULDC.64 UR4, c[0x0][0x308] ;  /* 0x0000c20000047ab9 */ /* 0x000fc60000000a00 */
[----:B------:R-:W-:Y:S02]  /*31b00*/  IMAD.IADD R3, R3, 0x1, R6 ;  /* 0x0000000103037824 */ /* 0x000fe400078e0206 */
[----:B--2---:R-:W-:Y:S02]  /*31b10*/  IMAD R10, R10, UR6, RZ ;  /* 0x000000060a0a7c24 */ /* 0x004fe4000f8e02ff */
        /* <DEDUP_REMOVED lines=12> */
[----:B-1----:R-:W-:Y:S08]  /*31be0*/  BRA.DIV UR4, `(.L_x_6902) ;  /* 0x000000a604247947 */ /* 0x002ff0000b800000 */
[----:B------:R-:W1:Y:S01]  /*31bf0*/  S2R R10, SR_TID.X ;  /* 0x00000000000a7919 */ /* 0x000e620000002100 */
[----:B-----5:R-:W-:Y:S01]  /*31c00*/  LOP3.LUT R20, R20, 0xfffffeff, RZ, 0xc0, !PT ;  /* 0xfffffeff14147812 */ /* 0x020fe200078ec0ff */
[----:B------:R-:W2:Y:S01]  /*31c10*/  LDC R11, c[0x0][0x2f4] ;  /* 0x0000bd00ff0b7b82 */ /* 0x000ea20000000800 */
[----:B------:R-:W3:Y:S02]  /*31c20*/  SHFL.IDX PT, R3, R5, RZ, 0x1c1f ;  /* 0x001c1fff05037589 */ /* 0x000ee400000e0000 */
[----:B------:R-:W-:Y:S02]  /*31c30*/  @P1 LOP3.LUT R20, R20, 0x100, RZ, 0xfc, !PT ;  /* 0x0000010014141812 */ /* 0x000fe400078efcff */
[----:B------:R-:W4:Y:S02]  /*31c40*/  SHFL.IDX PT, R2, R6, RZ, 0x1c1f ;  /* 0x001c1fff06027589 */ /* 0x000f2400000e0000 */
[----:B------:R-:W-:Y:S02]  /*31c50*/  LOP3.LUT P1, RZ, R20, 0x20, RZ, 0xc0, !PT ;  /* 0x0000002014ff7812 */ /* 0x000fe4000782c0ff */
[----:B------:R-:W-:Y:S04]  /*31c60*/  STL [R1+0xc], R20 ;  /* 0x00000c1401007387 */ /* 0x000fe80000100800 */
[----:B------:R-:W-:Y:S01]  /*31c70*/  SHFL.IDX PT, R7, R7, RZ, 0x1c1f ;  /* 0x001c1fff07077589 */ /* 0x000fe200000e0000 */
[C---:B-1----:R-:W-:Y:S01]  /*31c80*/  SHF.L.U32 R8, R10.reuse, 0x4, RZ ;  /* 0x000000040a087819 */ /* 0x042fe200000006ff */
[----:B------:R-:W-:-:S03]  /*31c90*/  IMAD.SHL.U32 R10, R10, 0x10, RZ ;  /* 0x000000100a0a7824 */ /* 0x000fc600078e00ff */
[----:B------:R-:W-:Y:S02]  /*31ca0*/  LOP3.LUT R8, R8, 0x30, RZ, 0xc0, !PT ;  /* 0x0000003008087812 */ /* 0x000fe400078ec0ff */
[----:B------:R-:W-:Y:S02]  /*31cb0*/  LOP3.LUT R10, R10, 0x30, RZ, 0xc0, !PT ;  /* 0x000000300a0a7812 */ /* 0x000fe400078ec0ff */
[----:B---3--:R-:W-:Y:S02]  /*31cc0*/  @P1 IADD3 R3, P0, R8, R3, RZ ;  /* 0x0000000308031210 */ /* 0x008fe40007f1e0ff */
[C---:B------:R-:W-:Y:S02]  /*31cd0*/  LOP3.LUT R12, R10.reuse, 0x40, RZ, 0xfc, !PT ;  /* 0x000000400a0c7812 */ /* 0x040fe400078efcff */
[----:B------:R-:W-:Y:S01]  /*31ce0*/  LOP3.LUT R10, R10, 0x80, RZ, 0xfc, !PT ;  /* 0x000000800a0a7812 */ /* 0x000fe200078efcff */
[----:B----4-:R-:W-:Y:S01]  /*31cf0*/  @P1 IMAD.X R2, RZ, RZ, R2, P0 ;  /* 0x000000ffff021224 */ /* 0x010fe200000e0602 */
[----:B--2---:R-:W-:-:S02]  /*31d00*/  ISETP.GE.AND P6, PT, R8, R11, PT ;  /* 0x0000000b0800720c */ /* 0x004fc40003fc6270 */
[-C--:B------:R-:W-:Y:S02]  /*31d10*/  ISETP.GE.AND P3, PT, R12, R11.reuse, PT ;  /* 0x0000000b0c00720c */ /* 0x080fe40003f66270 */
[-C--:B------:R-:W-:Y:S02]  /*31d20*/  @P1 LOP3.LUT R3, R3, R2.reuse, RZ, 0x3c, !PT ;  /* 0x0000000203031212 */ /* 0x080fe400078e3cff */
[----:B------:R-:W-:Y:S02]  /*31d30*/  ISETP.GE.AND P2, PT, R10, R11, PT ;  /* 0x0000000b0a00720c */ /* 0x000fe40003f46270 */
[----:B------:R-:W-:-:S04]  /*31d40*/  @P1 LOP3.LUT R2, R3, R2, RZ, 0x3c, !PT ;  /* 0x0000000203021212 */ /* 0x000fc800078e3cff */
[----:B------:R-:W-:-:S05]  /*31d50*/  @P1 LOP3.LUT R3, R3, R2, RZ, 0x3c, !PT ;  /* 0x0000000203031212 */ /* 0x000fca00078e3cff */
[----:B------:R-:W-:Y:S04]  /*31d60*/  @P1 LDGSTS.E.BYPASS.LTC128B.128 [R0+0x24200], desc[UR54][R2.64], !P6 ;  /* 0x2420000002001fae */ /* 0x000fe8000f101d76 */
[----:B------:R-:W-:Y:S04]  /*31d70*/  @P1 LDGSTS.E.BYPASS.LTC128B.128 [R0+0x26a00], desc[UR54][R2.64+0x40], !P3 ;  /* 0x26a0004002001fae */ /* 0x000fe8000d901d76 */
[----:B------:R1:W-:Y:S01]  /*31d80*/  @P1 LDGSTS.E.BYPASS.LTC128B.128 [R0+0x29200], desc[UR54][R2.64+0x80], !P2 ;  /* 0x2920008002001fae */ /* 0x0003e2000d101d76 */
[----:B------:R-:W-:-:S03]  /*31d90*/  LOP3.LUT P1, RZ, R20, 0x100, RZ, 0xc0, !PT ;  /* 0x0000010014ff7812 */ /* 0x000fc6000782c0ff */
        /* <DEDUP_REMOVED lines=8> */
[----:B------:R-:W-:Y:S04]  /*31e20*/  @P5 LDGSTS.E.BYPASS.LTC128B.128 [R0+0x27200], desc[UR54][R2.64+0x40], !P3 ;  /* 0x2720004002005fae */ /* 0x000fe8000d901d76 */
[----:B------:R1:W-:Y:S04]  /*31e30*/  @P5 LDGSTS.E.BYPASS.LTC128B.128 [R0+0x29a00], desc[UR54][R2.64+0x80], !P2 ;  /* 0x29a0008002005fae */ /* 0x0003e8000d101d76 */
[----:B-1----:R-:W1:Y:S04]  /*31e40*/  SHFL.IDX PT, R3, R5, 0x2, 0x1c1f ;  /* 0x005c1f0005037f89 */ /* 0x002e6800000e0000 */
[----:B------:R-:W2:Y:S04]  /*31e50*/  SHFL.IDX PT, R2, R6, 0x2, 0x1c1f ;  /* 0x005c1f0006027f89 */ /* 0x000ea800000e0000 */
[----:B------:R-:W3:Y:S04]  /*31e60*/  SHFL.IDX PT, R5, R5, 0x3, 0x1c1f ;  /* 0x007c1f0005057f89 */ /* 0x000ee800000e0000 */
[----:B------:R-:W4:Y:S01]  /*31e70*/  SHFL.IDX PT, R6, R6, 0x3, 0x1c1f ;  /* 0x007c1f0006067f89 */ /* 0x000f2200000e0000 */
[----:B-1----:R-:W-:-:S05]  /*31e80*/  @P4 IADD3 R3, P0, R8, R3, RZ ;  /* 0x0000000308034210 */ /* 0x002fca0007f1e0ff */
[----:B--2---:R-:W-:-:S05]  /*31e90*/  @P4 IMAD.X R2, RZ, RZ, R2, P0 ;  /* 0x000000ffff024224 */ /* 0x004fca00000e0602 */
        /* <DEDUP_REMOVED lines=11> */
[----:B-1----:R1:W2:Y:S02]  /*31f50*/  SHFL.IDX PT, R2, R9, RZ, 0x1c1f ;  /* 0x001c1fff09027589 */ /* 0x0022a400000e0000 */
.L_x_7191:
[----:B------:R-:W-:Y:S01]  /*31f60*/  LOP3.LUT P0, RZ, R20, 0x40, RZ, 0xc0, !PT ;  /* 0x0000004014ff7812 */ /* 0x000fe2000780c0ff */
[----:B------:R-:W-:-:S12]  /*31f70*/  BSSY B0, `(.L_x_6903) ;  /* 0x0000013000007945 */ /* 0x000fd80003800000 */
[----:B------:R-:W-:Y:S05]  /*31f80*/  @!P0 BRA `(.L_x_6904) ;  /* 0x0000000000448947 */ /* 0x000fea0003800000 */
[----:B------:R-:W1:Y:S01]  /*31f90*/  S2R R3, SR_TID.X ;  /* 0x0000000000037919 */ /* 0x000e620000002100 */
[----:B------:R-:W3:Y:S01]  /*31fa0*/  LDC R6, c[0x0][0x2f4] ;  /* 0x0000bd00ff067b82 */ /* 0x000ee20000000800 */
[----:B-1----:R-:W-:-:S05]  /*31fb0*/  IMAD.SHL.U32 R9, R3, 0x10, RZ ;  /* 0x0000001003097824 */ /* 0x002fca00078e00ff */
[----:B------:R-:W-:-:S04]  /*31fc0*/  LOP3.LUT R9, R9, 0x30, RZ, 0xc0, !PT ;  /* 0x0000003009097812 */ /* 0x000fc800078ec0ff */
[C---:B------:R-:W-:Y:S02]  /*31fd0*/  LOP3.LUT R8, R9.reuse, 0x40, RZ, 0xfc, !PT ;  /* 0x0000004009087812 */ /* 0x040fe400078efcff */
[C---:B------:R-:W-:Y:S02]  /*31fe0*/  LOP3.LUT R5, R9.reuse, 0x80, RZ, 0xfc, !PT ;  /* 0x0000008009057812 */ /* 0x040fe400078efcff */
[-C--:B---3--:R-:W-:Y:S02]  /*31ff0*/  ISETP.GE.AND P3, PT, R9, R6.reuse, PT ;  /* 0x000000060900720c */ /* 0x088fe40003f66270 */
[-C--:B------:R-:W-:Y:S02]  /*32000*/  ISETP.GE.AND P2, PT, R8, R6.reuse, PT ;  /* 0x000000060800720c */ /* 0x080fe40003f46270 */
[----:B------:R-:W-:Y:S02]  /*32010*/  ISETP.GE.AND P1, PT, R5, R6, PT ;  /* 0x000000060500720c */ /* 0x000fe40003f26270 */
[----:B--2---:R-:W-:-:S04]  /*32020*/  IADD3 R2, P0, R9, R2, RZ ;  /* 0x0000000209027210 */ /* 0x004fc80007f1e0ff */
[----:B------:R-:W-:-:S05]  /*32030*/  IADD3.X R3, RZ, R7, RZ, P0, !PT ;  /* 0x00000007ff037210 */ /* 0x000fca00007fe4ff */
[----:B------:R-:W-:Y:S01]  /*32040*/  @!PT LDS RZ, [RZ] ;  /* 0x00000000fffff984 */ /* 0x000fe20000000800 */
[----:B------:R-:W-:Y:S01]  /*32050*/  @!PT LDS RZ, [RZ] ;  /* 0x00000000fffff984 */ /* 0x000fe20000000800 */
[----:B------:R-:W-:Y:S01]  /*32060*/  @!PT LDS RZ, [RZ] ;  /* 0x00000000fffff984 */ /* 0x000fe20000000800 */
[----:B------:R3:W-:Y:S04]  /*32070*/  LDGSTS.E.BYPASS.LTC128B.128 [R0+0x26200], desc[UR54][R2.64], !P3 ;  /* 0x2620000002007fae */ /* 0x0007e8000d901d76 */
[----:B------:R3:W-:Y:S04]  /*32080*/  LDGSTS.E.BYPASS.LTC128B.128 [R0+0x28a00], desc[UR54][R2.64+0x40], !P2 ;  /* 0x28a0004002007fae */ /* 0x0007e8000d101d76 */
[----:B------:R3:W-:Y:S02]  /*32090*/  LDGSTS.E.BYPASS.LTC128B.128 [R0+0x2b200], desc[UR54][R2.64+0x80], !P1 ;  /* 0x2b20008002007fae */ /* 0x0007e4000c901d76 */
.L_x_6904:
[----:B------:R-:W-:Y:S05]  /*320a0*/  BSYNC B0 ;  /* 0x0000000000007941 */ /* 0x000fea0003800000 */
.L_x_6903:
[----:B------:R-:W-:Y:S01]  /*320b0*/  NOP ;  /* 0x0000000000007918 */ /* 0x000fe20000000000 */
[----:B------:R-:W-:-:S13]  /*320c0*/  PLOP3.LUT P0, PT, PT, PT, PT, 0x80, 0x0 ;  /* 0x000000000000781c */ /* 0x000fda0003f0f070 */
.L_x_6905:
[----:B------:R-:W-:Y:S02]  /*320d0*/  PLOP3.LUT P1, PT, P1, P0, PT, 0xa2, 0x0 ;  /* 0x000000000000781c */ /* 0x000fe40000f21472 */
[----:B------:R-:W-:-:S08]  /*320e0*/  @P0 R2UR P1, UR4, R4 ;  /* 0x00000000040402ca */ /* 0x000fd00000020000 */
[----:B------:R-:W-:-:S05]  /*320f0*/  @P0 PLOP3.LUT P0, PT, P1, PT, PT, 0x80, 0x0 ;  /* 0x000000000000081c */ /* 0x000fca0000f0f070 */
[----:B------:R-:W-:Y:S01]  /*32100*/  @!P1 SYNCS.ARRIVE.TRANS64.RED.A0T1 RZ, [UR4+0x33430], RZ ;  /* 0x033430ffffff99a7 */ /* 0x000fe20008200404 */
[----:B------:R-:W-:Y:S07]  /*32110*/  @!P1 ARRIVES.LDGSTSBAR.64.TRANSCNT [UR4+0x33430] ;  /* 0x03343000ff0099b0 */ /* 0x000fee0008000a84 */
[----:B------:R-:W-:Y:S05]  /*32120*/  @P0 BRA.U.ANY `(.L_x_6905) ;  /* 0xfffffffd00e80947 */ /* 0x000fea000393ffff */
[----:B------:R-:W-:Y:S01]  /*32130*/  NOP ;  /* 0x0000000000007918 */ /* 0x000fe20000000000 */
[----:B---3--:R-:W-:-:S05]  /*32140*/  IMAD.U32 R0, RZ, RZ, UR39 ;  /* 0x00000027ff007e24 */ /* 0x008fca000f8e00ff */
[----:B------:R-:W-:-:S13]  /*32150*/  ISETP.NE.AND P2, PT, R0, 0x3, PT ;  /* 0x000000030000780c */ /* 0x000fda0003f45270 */
[----:B------:R-:W-:Y:S05]  /*32160*/  @!P2 BRA `(.L_x_6906) ;  /* 0x000000000004a947 */ /* 0x000fea0003800000 */
[----:B------:R-:W-:Y:S01]  /*32170*/  BPT.TRAP 0x1 ;  /* 0x000000040000795c */ /* 0x000fe20000300000 */
.L_x_6906:
[----:B------:R3:W5:Y:S01]  /*32180*/  LDL.LU R3, [R1+0x34] ;  /* 0x0000340001037983 */ /* 0x0007620000300800 */
[----:B------:R3:W-:Y:S02]  /*32190*/  SYNCS.ARRIVE.TRANS64.A1T0 RZ, [R4+URZ+0x33430], RZ ;  /* 0x033430ff04ff79a7 */ /* 0x0007e4000810003f */
[----:B------:R-:W-:Y:S05]  /*321a0*/  WARPSYNC.ALL ;  /* 0x0000000000007948 */ /* 0x000fea0003800000 */
[----:B------:R-:W-:Y:S01]  /*321b0*/  ULDC.64 UR6, c[0x0][0xa00] ;  /* 0x0002800000067ab9 */ /* 0x000fe20000000a00 */
[----:B--2---:R-:W-:Y:S01]  /*321c0*/  VIADD R2, R17, 0x1e200 ;  /* 0x0001e20011027836 */ /* 0x004fe20000000000 */
        /* <DEDUP_REMOVED lines=20> */
[----:B------:R-:W2:Y:S01]  /*32310*/  LDC.64 R2, c[0x4][R2] ;  /* 0x0100000002027b82 */ /* 0x000ea20000000a00 */
[----:B------:R-:W-:Y:S02]  /*32320*/  IMAD.U32 R5, RZ, RZ, UR5 ;  /* 0x00000005ff057e24 */ /* 0x000fe4000f8e00ff */
[----:B------:R-:W-:Y:S02]  /*32330*/  IMAD.U32 R6, RZ, RZ, UR6 ;  /* 0x00000006ff067e24 */ /* 0x000fe4000f8e00ff */
[----:B------:R-:W-:-:S02]  /*32340*/  IMAD.U32 R10, RZ, RZ, UR8 ;  /* 0x00000008ff0a7e24 */ /* 0x000fc4000f8e00ff */
[----:B------:R-:W-:Y:S02]  /*32350*/  IMAD.U32 R11, RZ, RZ, UR9 ;  /* 0x00000009ff0b7e24 */ /* 0x000fe4000f8e00ff */
[----:B------:R-:W-:Y:S02]  /*32360*/  IMAD.MOV.U32 R8, RZ, RZ, 0x70 ;  /* 0x00000070ff087424 */ /* 0x000fe400078e00ff */
[----:B------:R-:W-:Y:S02]  /*32370*/  IMAD.MOV.U32 R12, RZ, RZ, 0x1 ;  /* 0x00000001ff0c7424 */ /* 0x000fe400078e00ff */
[----:B------:R-:W-:-:S07]  /*32380*/  IMAD.MOV.U32 R13, RZ, RZ, RZ ;  /* 0x000000ffff0d7224 */ /* 0x000fce00078e00ff */
[----:B0-----:R-:W-:-:S07]  /*32390*/  LEPC R20, `(.L_x_6908) ;  /* 0x000000001014794e */ /* 0x001fce0000000000 */
[----:B-12---:R-:W-:Y:S05]  /*323a0*/  CALL.ABS.NOINC R2 ;  /* 0x0000000002007343 */ /* 0x006fea0003c00000 */
.L_x_6908:
[----:B------:R-:W-:Y:S05]  /*323b0*/  BSYNC B6 ;  /* 0x0000000000067941 */ /* 0x000fea0003800000 */
.L_x_6907:
[----:B------:R2:W5:Y:S01]  /*323c0*/  LDL R8, [R1+0x20] ;  /* 0x0000200001087983 */ /* 0x0005620000100800 */
[----:B------:R-:W4:Y:S01]  /*323d0*/  LDC R7, c[0x0][0x448] ;  /* 0x00011200ff077b82 */ /* 0x000f220000000800 */
[----:B------:R-:W-:Y:S01]  /*323e0*/  MOV R3, R26 ;  /* 0x0000001a00037202 */ /* 0x000fe20000000f00 */
[----:B------:R-:W-:Y:S01]  /*323f0*/  IMAD.MOV.U32 R2, RZ, RZ, R28 ;  /* 0x000000ffff027224 */ /* 0x000fe200078e001c */
[----:B------:R-:W0:Y:S01]  /*32400*/  S2R R20, SR_TID.X ;  /* 0x0000000000147919 */ /* 0x000e220000002100 */
[----:B------:R-:W-:Y:S02]  /*32410*/  ULDC.64 UR4, c[0x0][0x2d8] ;  /* 0x0000b60000047ab9 */ /* 0x000fe40000000a00 */
[----:B------:R-:W-:-:S04]  /*32420*/  IMAD.WIDE.U32 R2, R18, UR4, R2 ;  /* 0x0000000412027c25 */ /* 0x000fc8000f8e0002 */
[----:B------:R-:W-:Y:S01]  /*32430*/  IMAD R3, R18, UR5, R3 ;  /* 0x0000000512037c24 */ /* 0x000fe2000f8e0203 */
[----:B------:R-:W-:Y:S02]  /*32440*/  ULDC.64 UR4, c[0x0][0x2e0] ;  /* 0x0000b80000047ab9 */ /* 0x000fe40000000a00 */
[----:B------:R-:W-:Y:S02]  /*32450*/  IMAD R0, R34, UR4, RZ ;  /* 0x0000000422007c24 */ /* 0x000fe4000f8e02ff */
[----:B------:R-:W-:-:S04]  /*32460*/  IMAD.WIDE.U32 R2, R23, UR4, R2 ;  /* 0x0000000417027c25 */ /* 0x000fc8000f8e0002 */
[----:B------:R-:W-:Y:S01]  /*32470*/  IMAD R0, R23, UR5, R0 ;  /* 0x0000000517007c24 */ /* 0x000fe2000f8e0200 */
[----:B------:R-:W1:Y:S01]  /*32480*/  S2R R30, SR_TID.X ;  /* 0x00000000001e7919 */ /* 0x000e620000002100 */
[----:B------:R-:W-:Y:S02]  /*32490*/  ULDC.64 UR4, c[0x0][0x2d0] ;  /* 0x0000b40000047ab9 */ /* 0x000fe40000000a00 */
[----:B------:R-:W-:Y:S01]  /*324a0*/  IMAD.IADD R3, R3, 0x1, R0 ;  /* 0x0000000103037824 */ /* 0x000fe200078e0200 */
[----:B----4-:R-:W-:Y:S02]  /*324b0*/  ISETP.NE.AND P0, PT, R7, 0x1, PT ;  /* 0x000000010700780c */ /* 0x010fe40003f05270 */
[C---:B0-----:R-:W-:Y:S01]  /*324c0*/  LOP3.LUT R21, R20.reuse, 0x7f, RZ, 0xc0, !PT ;  /* 0x0000007f14157812 */ /* 0x041fe200078ec0ff */
[----:B------:R-:W-:-:S10]  /*324d0*/  IMAD.SHL.U32 R20, R20, 0x20, RZ ;  /* 0x0000002014147824 */ /* 0x000fd400078e00ff */
[----:B------:R-:W0:Y:S01]  /*324e0*/  @P0 LDC R6, c[0x0][0x44c] ;  /* 0x00011300ff060b82 */ /* 0x000e220000000800 */
[----:B------:R-:W-:-:S04]  /*324f0*/  SHF.R.U32.HI R21, RZ, 0x2, R21 ;  /* 0x00000002ff157819 */ /* 0x000fc80000011615 */
[----:B------:R-:W-:-:S03]  /*32500*/  LOP3.LUT R20, R21, 0x60, R20, 0xf8, !PT ;  /* 0x0000006015147812 */ /* 0x000fc600078ef814 */
[----:B------:R-:W4:Y:S02]  /*32510*/  @P0 LDC R0, c[0x0][0x450] ;  /* 0x00011400ff000b82 */ /* 0x000f240000000800 */
[----:B------:R-:W-:-:S04]  /*32520*/  IMAD R5, R25, 0x80, R20 ;  /* 0x0000008019057824 */ /* 0x000fc800078e0214 */
[----:B---3--:R-:W-:Y:S02]  /*32530*/  IMAD.MOV.U32 R4, RZ, RZ, R5 ;  /* 0x000000ffff047224 */ /* 0x008fe400078e0005 */
[----:B0-----:R-:W-:-:S05]  /*32540*/  @P0 IMAD.HI.U32 R6, R5, R6, RZ ;  /* 0x0000000605060227 */ /* 0x001fca00078e00ff */
[----:B----4-:R-:W-:-:S05]  /*32550*/  @P0 SHF.R.U32.HI R4, RZ, R0, R6 ;  /* 0x00000000ff040219 */ /* 0x010fca0000011606 */
        /* <DEDUP_REMOVED lines=10> */
[----:B-1----:R-:W-:Y:S02]  /*32600*/  IMAD.SHL.U32 R21, R30, 0x10, RZ ;  /* 0x000000101e157824 */ /* 0x002fe400078e00ff */
[----:B------:R-:W-:Y:S01]  /*32610*/  IMAD.WIDE.U32 R2, R0, UR4, R2 ;  /* 0x0000000400027c25 */ /* 0x000fe2000f8e0002 */
[----:B------:R-:W-:-:S02]  /*32620*/  SHF.L.U32 R20, R30, 0x4, RZ ;  /* 0x000000041e147819 */ /* 0x000fc400000006ff */
[----:B------:R-:W-:Y:S01]  /*32630*/  LOP3.LUT R21, R21, 0x30, RZ, 0xc0, !PT ;  /* 0x0000003015157812 */ /* 0x000fe200078ec0ff */
[----:B------:R-:W-:Y:S01]  /*32640*/  IMAD R4, R0, UR5, R4 ;  /* 0x0000000500047c24 */ /* 0x000fe2000f8e0204 */
[----:B------:R-:W-:Y:S02]  /*32650*/  ULDC.64 UR4, c[0x0][0x280] ;  /* 0x0000a00000047ab9 */ /* 0x000fe40000000a00 */
        /* <DEDUP_REMOVED lines=12> */
[----:B--2---:R-:W-:Y:S10]  /*32720*/  BRA.DIV UR5, `(.L_x_6909) ;  /* 0x000000a205387947 */ /* 0x004ff4000b800000 */
[----:B------:R-:W0:Y:S01]  /*32730*/  SHFL.IDX PT, R3, R0, RZ, 0x1c1f ;  /* 0x001c1fff00037589 */ /* 0x000e2200000e0000 */
[----:B------:R-:W-:Y:S02]  /*32740*/  IMAD R33, R33, R7, RZ ;  /* 0x0000000721217224 */ /* 0x000fe400078e02ff */
[----:B------:R-:W-:Y:S01]  /*32750*/  IMAD R25, R25, 0x80, R9 ;  /* 0x0000008019197824 */ /* 0x000fe200078e0209 */
[----:B------:R-:W1:Y:S03]  /*32760*/  SHFL.IDX PT, R2, R4, RZ, 0x1c1f ;  /* 0x001c1fff04027589 */ /* 0x000e6600000e0000 */
[C---:B------:R-:W-:Y:S01]  /*32770*/  VIADD R6, R25.reuse, 0x20 ;  /* 0x0000002019067836 */ /* 0x040fe20000000000 */
        /* <DEDUP_REMOVED lines=26> */
[----:B0-----:R-:W-:-:S04]  /*32920*/  @!P1 IADD3 R3, P4, R20, R3, RZ ;  /* 0x0000000314039210 */ /* 0x001fc80007f9e0ff */
[----:B-1----:R-:W-:-:S04]  /*32930*/  @!P1 IADD3.X R2, RZ, R2, RZ, P4, !PT ;  /* 0x00000002ff029210 */ /* 0x002fc800027fe4ff */
[----:B------:R-:W-:-:S04]  /*32940*/  @!P1 LOP3.LUT R3, R3, R2, RZ, 0x3c, !PT ;  /* 0x0000000203039212 */ /* 0x000fc800078e3cff */
[----:B------:R-:W-:-:S04]  /*32950*/  @!P1 LOP3.LUT R2, R3, R2, RZ, 0x3c, !PT ;  /* 0x0000000203029212 */ /* 0x000fc800078e3cff */
[----:B------:R-:W-:-:S05]  /*32960*/  @!P1 LOP3.LUT R3, R3, R2, RZ, 0x3c, !PT ;  /* 0x0000000203039212 */ /* 0x000fca00078e3cff */
[----:B------:R0:W-:Y:S04]  /*32970*/  @!P1 LDGSTS.E.BYPASS.LTC128B.128 [R8+0x1f200], desc[UR54][R2.64], !P3 ;  /* 0x1f20000002089fae */ /* 0x0001e8000d901d76 */
[----:B------:R0:W-:Y:S04]  /*32980*/  @!P1 LDGSTS.E.BYPASS.LTC128B.128 [R8+0x21200], desc[UR54][R2.64+0x40], !P2 ;  /* 0x2120004002089fae */ /* 0x0001e8000d101d76 */
[----:B--2---:R0:W-:Y:S02]  /*32990*/  @!P1 LDGSTS.E.BYPASS.LTC128B.128 [R8+0x23200], desc[UR54][R2.64+0x80], !P0 ;  /* 0x2320008002089fae */ /* 0x0041e4000c101d76 */
.L_x_7200:
        /* <DEDUP_REMOVED lines=12> */
.L_x_6911:
[----:B------:R-:W-:Y:S05]  /*32a60*/  BSYNC B0 ;  /* 0x0000000000007941 */ /* 0x000fea0003800000 */
.L_x_6910:
[----:B------:R-:W-:Y:S01]  /*32a70*/  NOP ;  /* 0x0000000000007918 */ /* 0x000fe20000000000 */
[----:B------:R-:W-:-:S13]  /*32a80*/  PLOP3.LUT P0, PT, PT, PT, PT, 0x80, 0x0 ;  /* 0x000000000000781c */ /* 0x000fda0003f0f070 */
.L_x_6912:
        /* <DEDUP_REMOVED lines=19> */
.L_x_7201:
[----:B------:R-:W-:Y:S05]  /*32bc0*/  BSYNC B0 ;  /* 0x0000000000007941 */ /* 0x000fea0003800000 */
.L_x_6913:
[----:B------:R-:W2:Y:S02]  /*32bd0*/  LDL R2, [R1+0x14] ;  /* 0x0000140001027983 */ /* 0x000ea40000100800 */
[----:B--2---:R-:W-:-:S13]  /*32be0*/  ISETP.GE.AND P0, PT, R33, R2, PT ;  /* 0x000000022100720c */ /* 0x004fda0003f06270 */
[----:B------:R-:W-:Y:S05]  /*32bf0*/  @!P0 BRA `(.L_x_6915) ;  /* 0x0000001c008c8947 */ /* 0x000fea0003800000 */
[----:B------:R-:W-:Y:S01]  /*32c00*/  IMAD.MOV.U32 R20, RZ, RZ, R32 ;  /* 0x000000ffff147224 */ /* 0x000fe200078e0020 */
[----:B------:R-:W-:-:S07]  /*32c10*/  MOV R21, R37 ;  /* 0x0000002500157202 */ /* 0x000fce0000000f00 */
.L_x_6935:
        /* <DEDUP_REMOVED lines=23> */
[----:B--2---:R-:W-:-:S04]  /*32d90*/  IMAD R0, R33, 0xa0, R0 ;  /* 0x000000a021007824 */ /* 0x004fc800078e0200 */
[----:B------:R-:W-:-:S04]  /*32da0*/  IMAD.IADD R5, R5, 0x1, R0 ;  /* 0x0000000105057824 */ /* 0x000fc800078e0200 */
[----:B0-----:R-:W-:-:S04]  /*32db0*/  @P0 IMAD.HI.U32 R4, R5, R4, RZ ;  /* 0x0000000405040227 */ /* 0x001fc800078e00ff */
[----:B------:R-:W-:Y:S01]  /*32dc0*/  IMAD.MOV.U32 R2, RZ, RZ, R5 ;  /* 0x000000ffff027224 */ /* 0x000fe200078e0005 */
[----:B-1----:R-:W-:Y:S02]  /*32dd0*/  @P0 SHF.R.U32.HI R2, RZ, R3, R4 ;  /* 0x00000003ff020219 */ /* 0x002fe40000011604 */
[----:B------:R-:W0:Y:S01]  /*32de0*/  @P0 LDC R3, c[0x0][0x438] ;  /* 0x00010e00ff030b82 */ /* 0x000e220000000800 */
[----:B------:R-:W-:-:S04]  /*32df0*/  IMAD.IADD R0, R8, 0x1, R0 ;  /* 0x0000000108007824 */ /* 0x000fc800078e0200 */
[----:B----4-:R-:W-:-:S04]  /*32e00*/  @P0 IMAD.HI.U32 R7, R0, R7, RZ ;  /* 0x0000000700070227 */ /* 0x010fc800078e00ff */
[----:B------:R-:W-:Y:S01]  /*32e10*/  IMAD.MOV.U32 R4, RZ, RZ, R0 ;  /* 0x000000ffff047224 */ /* 0x000fe200078e0000 */
[----:B0-----:R-:W-:Y:S02]  /*32e20*/  @P0 SHF.R.U32.HI R4, RZ, R3, R7 ;  /* 0x00000003ff040219 */ /* 0x001fe40000011607 */
[----:B------:R-:W-:-:S03]  /*32e30*/  IADD3 R7, -R2, RZ, RZ ;  /* 0x000000ff02077210 */ /* 0x000fc60007ffe1ff */
[----:B------:R-:W-:Y:S02]  /*32e40*/  IMAD.MOV R3, RZ, RZ, -R4 ;  /* 0x000000ffff037224 */ /* 0x000fe400078e0a04 */
[C---:B------:R-:W-:Y:S02]  /*32e50*/  IMAD R5, R6.reuse, R7, R5 ;  /* 0x0000000706057224 */ /* 0x040fe400078e0205 */
        /* <DEDUP_REMOVED lines=30> */
.L_x_6916:
[----:B------:R-:W-:Y:S01]  /*33040*/  IMAD R4, R32, 0x8, R17 ;  /* 0x0000000820047824 */ /* 0x000fe200078e0211 */
[----:B------:R-:W-:Y:S01]  /*33050*/  SHF.L.U32 R31, R37, 0x1f, RZ ;  /* 0x0000001f251f7819 */ /* 0x000fe200000006ff */
[----:B------:R-:W-:Y:S01]  /*33060*/  BSSY B0, `(.L_x_6917) ;  /* 0x0000004000007945 */ /* 0x000fe20003800000 */
[----:B------:R-:W-:Y:S02]  /*33070*/  SHF.R.S32.HI R30, RZ, 0x1f, R5 ;  /* 0x0000001fff1e7819 */ /* 0x000fe40000011405 */
[----:B------:R-:W0:Y:S02]  /*33080*/  SYNCS.PHASECHK.TRANS64.TRYWAIT P0, [R4+URZ+0x33480], R31 ;  /* 0x0334801f040075a7 */ /* 0x000e24000800017f */
[----:B0-----:R-:W-:Y:S05]  /*33090*/  @!P0 BRA `(.L_x_6918) ;  /* 0x0000009c00488947 */ /* 0x001fea0003800000 */
.L_x_7202:
[----:B------:R-:W-:Y:S05]  /*330a0*/  BSYNC B0 ;  /* 0x0000000000007941 */ /* 0x000fea0003800000 */
.L_x_6917:
[----:B------:R-:W2:Y:S01]  /*330b0*/  LDL R15, [R1+0x1c] ;  /* 0x00001c00010f7983 */ /* 0x000ea20000100800 */
[----:B------:R-:W-:Y:S01]  /*330c0*/  ULDC.64 UR4, c[0x0][0x328] ;  /* 0x0000ca0000047ab9 */ /* 0x000fe20000000a00 */
[----:B------:R-:W-:Y:S01]  /*330d0*/  ULDC.64 UR6, c[0x0][0x338] ;  /* 0x0000ce0000067ab9 */ /* 0x000fe20000000a00 */
[----:B------:R-:W-:Y:S01]  /*330e0*/  IMAD R0, R30, UR4, RZ ;  /* 0x000000041e007c24 */ /* 0x000fe2000f8e02ff */
[----:B-----5:R-:W-:Y:S01]  /*330f0*/  SHF.R.S32.HI R28, RZ, 0x1f, R8 ;  /* 0x0000001fff1c7819 */ /* 0x020fe20000011408 */
[C---:B------:R-:W-:Y:S01]  /*33100*/  IMAD.WIDE.U32 R2, R5.reuse, UR4, RZ ;  /* 0x0000000405027c25 */ /* 0x040fe2000f8e00ff */
[----:B------:R-:W1:Y:S01]  /*33110*/  S2R R14, SR_TID.X ;  /* 0x00000000000e7919 */ /* 0x000e620000002100 */
[----:B------:R-:W-:Y:S01]  /*33120*/  SHF.R.S32.HI R29, RZ, 0x1f, R6 ;  /* 0x0000001fff1d7819 */ /* 0x000fe20000011406 */
[----:B------:R-:W3:Y:S01]  /*33130*/  LDC R12, c[0x0][0x2f4] ;  /* 0x0000bd00ff0c7b82 */ /* 0x000ee20000000800 */
        /* <DEDUP_REMOVED lines=10> */
[----:B------:R-:W-:-:S04]  /*331e0*/  ULDC.64 UR6, c[0x0][0x318] ;  /* 0x0000c60000067ab9 */ /* 0x000fc80000000a00 */
[----:B------:R-:W-:Y:S01]  /*331f0*/  IADD3 R3, R3, R0, RZ ;  /* 0x0000000003037210 */ /* 0x000fe20007ffe0ff */
[----:B------:R-:W-:Y:S02]  /*33200*/  IMAD R0, R29, UR4, RZ ;  /* 0x000000041d007c24 */ /* 0x000fe4000f8e02ff */
[----:B-1----:R-:W-:Y:S02]  /*33210*/  IMAD.SHL.U32 R13, R14, 0x10, RZ ;  /* 0x000000100e0d7824 */ /* 0x002fe400078e00ff */
[C---:B------:R-:W-:Y:S02]  /*33220*/  IMAD R0, R6.reuse, UR5, R0 ;  /* 0x0000000506007c24 */ /* 0x040fe4000f8e0200 */
[----:B------:R-:W-:Y:S01]  /*33230*/  IMAD.WIDE.U32 R2, R6, UR4, R2 ;  /* 0x0000000406027c25 */ /* 0x000fe2000f8e0002 */
[----:B------:R-:W-:Y:S01]  /*33240*/  ULDC.64 UR4, c[0x0][0x330] ;  /* 0x0000cc0000047ab9 */ /* 0x000fe20000000a00 */
[----:B------:R-:W-:Y:S02]  /*33250*/  LOP3.LUT R13, R13, 0x30, RZ, 0xc0, !PT ;  /* 0x000000300d0d7812 */ /* 0x000fe400078ec0ff */
        /* <DEDUP_REMOVED lines=24> */
[----:B--2---:R-:W-:-:S05]  /*333e0*/  IADD3 R2, P0, R11, R2, RZ ;  /* 0x000000020b027210 */ /* 0x004fca0007f1e0ff */
[----:B---3--:R-:W-:Y:S02]  /*333f0*/  IMAD.X R3, RZ, RZ, R0, P0 ;  /* 0x000000ffff037224 */ /* 0x008fe400000e0600 */
[----:B------:R-:W-:Y:S02]  /*33400*/  IMAD.IADD R0, R17, 0x1, R34 ;  /* 0x0000000111007824 */ /* 0x000fe400078e0222 */
[----:B------:R-:W-:Y:S04]  /*33410*/  SHFL.IDX PT, R34, R10, 0x2, 0x1c1f ;  /* 0x005c1f000a227f89 */ /* 0x000fe800000e0000 */
[----:B------:R-:W-:Y:S04]  /*33420*/  LDGSTS.E.BYPASS.LTC128B.128 [R0+0xf200], desc[UR54][R2.64], !P4 ;  /* 0x0f20000002007fae */ /* 0x000fe8000e101d76 */
[----:B------:R-:W-:Y:S04]  /*33430*/  LDGSTS.E.BYPASS.LTC128B.128 [R0+0x11a00], desc[UR54][R2.64+0x40], !P3 ;  /* 0x11a0004002007fae */ /* 0x000fe8000d901d76 */
[----:B------:R1:W-:Y:S04]  /*33440*/  LDGSTS.E.BYPASS.LTC128B.128 [R0+0x14200], desc[UR54][R2.64+0x80], !P2 ;  /* 0x1420008002007fae */ /* 0x0003e8000d101d76 */
[----:B-1----:R-:W1:Y:S04]  /*33450*/  SHFL.IDX PT, R2, R9, 0x1, 0x1c1f ;  /* 0x003c1f0009027f89 */ /* 0x002e6800000e0000 */
[----:B------:R-:W2:Y:S01]  /*33460*/  SHFL.IDX PT, R3, R10, 0x1, 0x1c1f ;  /* 0x003c1f000a037f89 */ /* 0x000ea200000e0000 */
[----:B-1----:R-:W-:-:S04]  /*33470*/  IADD3 R2, P0, R11, R2, RZ ;  /* 0x000000020b027210 */ /* 0x002fc80007f1e0ff */
[----:B--2---:R-:W-:-:S05]  /*33480*/  IADD3.X R3, RZ, R3, RZ, P0, !PT ;  /* 0x00000003ff037210 */ /* 0x004fca00007fe4ff */
        /* <DEDUP_REMOVED lines=17> */
.L_x_7214:
[----:B------:R-:W3:Y:S02]  /*335a0*/  S2R R3, SR_TID.X ;  /* 0x0000000000037919 */ /* 0x000ee40000002100 */
[----:B---3--:R-:W-:-:S05]  /*335b0*/  IMAD.SHL.U32 R3, R3, 0x10, RZ ;  /* 0x0000001003037824 */ /* 0x008fca00078e00ff */
[----:B------:R-:W-:-:S04]  /*335c0*/  LOP3.LUT R3, R3, 0x30, RZ, 0xc0, !PT ;  /* 0x0000003003037812 */ /* 0x000fc800078ec0ff */
        /* <DEDUP_REMOVED lines=10> */
.L_x_6920:
        /* <DEDUP_REMOVED lines=11> */
.L_x_6921:
[----:B------:R2:W-:Y:S01]  /*33720*/  SYNCS.ARRIVE.TRANS64.A1T0 RZ, [R4+URZ+0x33470], RZ ;  /* 0x033470ff04ff79a7 */ /* 0x0005e2000810003f */
[----:B------:R-:W-:Y:S05]  /*33730*/  @!P3 BRA `(.L_x_6922) ;  /* 0x000000000004b947 */ /* 0x000fea0003800000 */
[----:B------:R-:W-:Y:S01]  /*33740*/  BPT.TRAP 0x1 ;  /* 0x000000040000795c */ /* 0x000fe20000300000 */
.L_x_6922:
[----:B------:R-:W3:Y:S01]  /*33750*/  SYNCS.PHASECHK.TRANS64.TRYWAIT P0, [R4+URZ+0x33440], R31 ;  /* 0x0334401f040075a7 */ /* 0x000ee2000800017f */
[----:B------:R-:W-:Y:S04]  /*33760*/  BSSY B0, `(.L_x_6923) ;  /* 0x0000002000007945 */ /* 0x000fe80003800000 */
[----:B---3--:R-:W-:Y:S05]  /*33770*/  @!P0 BRA `(.L_x_6924) ;  /* 0x0000009c00488947 */ /* 0x008fea0003800000 */
.L_x_7215:
[----:B------:R-:W-:Y:S05]  /*33780*/  BSYNC B0 ;  /* 0x0000000000007941 */ /* 0x000fea0003800000 */
.L_x_6923:
        /* <DEDUP_REMOVED lines=11> */
[----:B------:R-:W-:Y:S01]  /*33840*/  IMAD R5, R28, UR4, RZ ;  /* 0x000000041c057c24 */ /* 0x000fe2000f8e02ff */
        /* <DEDUP_REMOVED lines=13> */
[----:B----4-:R-:W-:Y:S02]  /*33920*/  IMAD.SHL.U32 R13, R14, 0x10, RZ ;  /* 0x000000100e0d7824 */ /* 0x010fe400078e00ff */
        /* <DEDUP_REMOVED lines=26> */
[----:B----4-:R-:W-:-:S04]  /*33ad0*/  IADD3 R2, P0, R23, R2, RZ ;  /* 0x0000000217027210 */ /* 0x010fc80007f1e0ff */
[----:B-----5:R-:W-:-:S05]  /*33ae0*/  IADD3.X R3, RZ, R3, RZ, P0, !PT ;  /* 0x00000003ff037210 */ /* 0x020fca00007fe4ff */
        /* <DEDUP_REMOVED lines=13> */
[----:B------:R-:W-:Y:S04]  /*33bc0*/  LDGSTS.E.BYPASS.LTC128B.128 [R0+0x25a00], desc[UR54][R2.64], !P4 ;  /* 0x25a0000002007fae */ /* 0x000fe8000e101d76 */
[----:B------:R-:W-:Y:S04]  /*33bd0*/  LDGSTS.E.BYPASS.LTC128B.128 [R0+0x28200], desc[UR54][R2.64+0x40], !P3 ;  /* 0x2820004002007fae */ /* 0x000fe8000d901d76 */
[----:B------:R4:W-:Y:S04]  /*33be0*/  LDGSTS.E.BYPASS.LTC128B.128 [R0+0x2aa00], desc[UR54][R2.64+0x80], !P2 ;  /* 0x2aa0008002007fae */ /* 0x0009e8000d101d76 */
[----:B----4-:R4:W0:Y:S02]  /*33bf0*/  SHFL.IDX PT, R2, R6, RZ, 0x1c1f ;  /* 0x001c1fff06027589 */ /* 0x01082400000e0000 */
.L_x_7227:
        /* <DEDUP_REMOVED lines=10> */
.L_x_6926:
        /* <DEDUP_REMOVED lines=11> */
.L_x_6927:
[----:B------:R-:W-:Y:S01]  /*33d50*/  IMAD.U32 R0, RZ, RZ, UR37 ;  /* 0x00000025ff007e24 */ /* 0x000fe2000f8e00ff */
[----:B------:R0:W-:Y:S04]  /*33d60*/  SYNCS.ARRIVE.TRANS64.A1T0 RZ, [R4+URZ+0x33430], RZ ;  /* 0x033430ff04ff79a7 */ /* 0x0001e8000810003f */
[----:B------:R-:W-:-:S13]  /*33d70*/  ISETP.NE.AND P0, PT, R0, 0x3, PT ;  /* 0x000000030000780c */ /* 0x000fda0003f05270 */
[----:B0-----:R-:W-:Y:S05]  /*33d80*/  @!P0 BRA `(.L_x_6928) ;  /* 0x0000000000048947 */ /* 0x001fea0003800000 */
[----:B------:R-:W-:Y:S01]  /*33d90*/  BPT.TRAP 0x1 ;  /* 0x000000040000795c */ /* 0x000fe20000300000 */
.L_x_6928:
[----:B------:R-:W-:Y:S01]  /*33da0*/  LOP3.LUT R3, R21, 0x1, RZ, 0x3c, !PT ;  /* 0x0000000115037812 */ /* 0x000fe200078e3cff */
[----:B------:R-:W-:Y:S01]  /*33db0*/  IMAD R2, R20, 0x8, R17 ;  /* 0x0000000814027824 */ /* 0x000fe200078e0211 */
[----:B------:R-:W-:Y:S02]  /*33dc0*/  BSSY B0, `(.L_x_6929) ;  /* 0x0000004000007945 */ /* 0x000fe40003800000 */
[----:B------:R-:W-:-:S04]  /*33dd0*/  SHF.L.U32 R3, R3, 0x1f, RZ ;  /* 0x0000001f03037819 */ /* 0x000fc800000006ff */
[----:B------:R-:W0:Y:S02]  /*33de0*/  SYNCS.PHASECHK.TRANS64.TRYWAIT P2, [R2+URZ+0x33470], R3 ;  /* 0x03347003020075a7 */ /* 0x000e24000804017f */
[----:B0-----:R-:W-:Y:S05]  /*33df0*/  @!P2 BRA `(.L_x_6930) ;  /* 0x0000009c0038a947 */ /* 0x001fea0003800000 */
.L_x_7228:
[----:B------:R-:W-:Y:S05]  /*33e00*/  BSYNC B0 ;  /* 0x0000000000007941 */ /* 0x000fea0003800000 */
.L_x_6929:
[----:B------:R-:W-:-:S04]  /*33e10*/  MOV R0, UR39 ;  /* 0x0000002700007c02 */ /* 0x000fc80008000f00 */
[----:B------:R-:W-:-:S13]  /*33e20*/  ISETP.NE.AND P2, PT, R0, 0x3, PT ;  /* 0x000000030000780c */ /* 0x000fda0003f45270 */
[----:B------:R-:W-:Y:S05]  /*33e30*/  @!P2 BRA `(.L_x_6931) ;  /* 0x000000000004a947 */ /* 0x000fea0003800000 */
[----:B------:R-:W-:Y:S01]  /*33e40*/  BPT.TRAP 0x1 ;  /* 0x000000040000795c */ /* 0x000fe20000300000 */
.L_x_6931:
[----:B------:R-:W-:Y:S01]  /*33e50*/  SHF.L.U32 R3, R21, 0x1f, RZ ;  /* 0x0000001f15037819 */ /* 0x000fe200000006ff */
[----:B------:R-:W-:-:S03]  /*33e60*/  IMAD R0, R20, 0x7800, RZ ;  /* 0x0000780014007824 */ /* 0x000fc600078e02ff */
[----:B------:R-:W0:Y:S02]  /*33e70*/  SYNCS.PHASECHK.TRANS64.TRYWAIT P2, [R2+URZ+0x33460], R3 ;  /* 0x03346003020075a7 */ /* 0x000e24000804017f */
[----:B0-----:R-:W-:Y:S05]  /*33e80*/  @!P2 BRA `(.L_x_6932) ;  /* 0x0000009c0028a947 */ /* 0x001fea0003800000 */
.L_x_7229:
[C---:B--23--:R-:W-:Y:S01]  /*33e90*/  LOP3.LUT R4, R0.reuse, R22, RZ, 0xfc, !PT ;  /* 0x0000001600047212 */ /* 0x04cfe200078efcff */
[----:B------:R-:W-:Y:S05]  /*33ea0*/  WARPSYNC.ALL ;  /* 0x0000000000007948 */ /* 0x000fea0003800000 */
[----:B------:R-:W-:Y:S01]  /*33eb0*/  IMAD.IADD R5, R17, 0x1, R4 ;  /* 0x0000000111057824 */ /* 0x000fe200078e0204 */
[C---:B------:R-:W-:Y:S01]  /*33ec0*/  LOP3.LUT R3, R0.reuse, R16, RZ, 0xfc, !PT ;  /* 0x0000001000037212 */ /* 0x040fe200078efcff */
[C---:B------:R-:W-:Y:S01]  /*33ed0*/  VIADD R12, R0.reuse, 0x2800 ;  /* 0x00002800000c7836 */ /* 0x040fe20000000000 */
[C---:B------:R-:W-:Y:S01]  /*33ee0*/  IADD3 R21, R0.reuse, 0x5000, RZ ;  /* 0x0000500000157810 */ /* 0x040fe20007ffe0ff */
[C---:B------:R-:W-:Y:S01]  /*33ef0*/  VIADD R13, R0.reuse, 0x800 ;  /* 0x00000800000d7836 */ /* 0x040fe20000000000 */
[----:B------:R-:W-:Y:S01]  /*33f00*/  IADD3 R20, R0, 0x3000, RZ ;  /* 0x0000300000147810 */ /* 0x000fe20007ffe0ff */
        /* <DEDUP_REMOVED lines=38> */
[C---:B------:R-:W-:Y:S01]  /*34170*/  IADD3 R3, R17.reuse, R3, RZ ;  /* 0x0000000311037210 */ /* 0x040fe20007ffe0ff */
[----:B0-----:R-:W-:Y:S02]  /*34180*/  IMAD.IADD R4, R17, 0x1, R13 ;  /* 0x0000000111047824 */ /* 0x001fe400078e020d */
[----:B------:R-:W-:-:S04]  /*34190*/  VIADD R13, R0, 0x1800 ;  /* 0x00001800000d7836 */ /* 0x000fc80000000000 */
        /* <DEDUP_REMOVED lines=45> */
[----:B0-----:R-:W-:Y:S02]  /*34470*/  IADD3 R20, R0, 0x4000, RZ ;  /* 0x0000400000147810 */ /* 0x001fe40007ffe0ff */
        /* <DEDUP_REMOVED lines=16> */
[C-C-:B------:R-:W-:Y:S02]  /*34580*/  PRMT R10, R6.reuse, 0x6420, R7.reuse ;  /* 0x00006420060a7816 */ /* 0x140fe40000000007 */
[----:B------:R-:W-:Y:S02]  /*34590*/  PRMT R11, R6, 0x7531, R7 ;  /* 0x00007531060b7816 */ /* 0x000fe40000000007 */
[----:B------:R-:W-:-:S03]  /*345a0*/  IADD3 R13, R0, 0x6800, RZ ;  /* 0x00006800000d7810 */ /* 0x000fc60007ffe0ff */
[----:B------:R0:W-:Y:S04]  /*345b0*/  STSM.16.M88.4 [R3], R8 ;  /* 0x0000000803007844 */ /* 0x0001e80000000200 */
[----:B------:R-:W2:Y:S01]  /*345c0*/  LDSM.16.MT88.4 R4, [R4+0xf200] ;  /* 0x00f200000404783b */ /* 0x000ea20000004200 */
[C---:B0-----:R-:W-:Y:S01]  /*345d0*/  VIADD R3, R0.reuse, 0x4800 ;  /* 0x0000480000037836 */ /* 0x041fe20000000000 */
[----:B------:R-:W-:Y:S02]  /*345e0*/  IADD3 R0, R0, 0x7000, RZ ;  /* 0x0000700000007810 */ /* 0x000fe40007ffe0ff */
[C-C-:B--2---:R-:W-:Y:S02]  /*345f0*/  PRMT R8, R4.reuse, 0x6420, R5.reuse ;  /* 0x0000642004087816 */ /* 0x144fe40000000005 */
[----:B------:R-:W-:-:S02]  /*34600*/  PRMT R9, R4, 0x7531, R5 ;  /* 0x0000753104097816 */ /* 0x000fc40000000005 */
        /* <DEDUP_REMOVED lines=55> */
.L_x_6933:
[----:B--2---:R2:W-:Y:S01]  /*34980*/  SYNCS.ARRIVE.TRANS64.A1T0 RZ, [R2+URZ+0x33450], RZ ;  /* 0x033450ff02ff79a7 */ /* 0x0045e2000810003f */
[----:B------:R-:W-:Y:S06]  /*34990*/  BAR.SYNC.DEFER_BLOCKING 0x2, 0x80 ;  /* 0x0082000000007b1d */ /* 0x000fec0000010000 */
[----:B------:R-:W-:Y:S05]  /*349a0*/  @!P0 BRA `(.L_x_6934) ;  /* 0x0000000000048947 */ /* 0x000fea0003800000 */
[----:B------:R-:W-:Y:S01]  /*349b0*/  BPT.TRAP 0x1 ;  /* 0x000000040000795c */ /* 0x000fe20000300000 */
.L_x_6934:
[----:B0-----:R-:W3:Y:S01]  /*349c0*/  LDL R0, [R1+0x18] ;  /* 0x0000180001007983 */ /* 0x001ee20000100800 */
[----:B--2---:R-:W-:Y:S02]  /*349d0*/  VIADD R2, R2, 0x33480 ;  /* 0x0003348002027836 */ /* 0x004fe40000000000 */
[----:B------:R-:W-:Y:S02]  /*349e0*/  IMAD.MOV.U32 R20, RZ, RZ, R32 ;  /* 0x000000ffff147224 */ /* 0x000fe400078e0020 */
[----:B------:R-:W-:Y:S01]  /*349f0*/  IMAD.MOV.U32 R21, RZ, RZ, R37 ;  /* 0x000000ffff157224 */ /* 0x000fe200078e0025 */
[----:B---3--:R-:W-:-:S04]  /*34a00*/  PRMT R2, R0, 0x654, R2 ;  /* 0x0000065400027816 */ /* 0x008fc80000000002 */
[----:B------:R2:W-:Y:S01]  /*34a10*/  SYNCS.ARRIVE.TRANS64.RED.A1T0 RZ, [R2+URZ], RZ ;  /* 0x000000ff02ff79a7 */ /* 0x0005e2000810043f */
[----:B------:R-:W-:Y:S05]  /*34a20*/  @P1 BRA `(.L_x_6935) ;  /* 0xffffffe0007c1947 */ /* 0x000fea000383ffff */
.L_x_6915:
        /* <DEDUP_REMOVED lines=19> */
.L_x_6937:
[----:B------:R-:W-:Y:S05]  /*34b60*/  BSYNC B0 ;  /* 0x0000000000007941 */ /* 0x000fea0003800000 */
.L_x_6936:
[----:B------:R-:W-:Y:S05]  /*34b70*/  @!P0 BRA `(.L_x_6938) ;  /* 0x0000000000048947 */ /* 0x000fea0003800000 */
[----:B------:R-:W-:Y:S01]  /*34b80*/  BPT.TRAP 0x1 ;  /* 0x000000040000795c */ /* 0x000fe20000300000 */
.L_x_6938:
[----:B------:R-:W-:Y:S01]  /*34b90*/  LOP3.LUT R3, R37, 0x1, RZ, 0x3c, !PT ;  /* 0x0000000125037812 */ /* 0x000fe200078e3cff */
[----:B------:R-:W-:Y:S01]  /*34ba0*/  IMAD R0, R32, 0x8, R17 ;  /* 0x0000000820007824 */ /* 0x000fe200078e0211 */
[----:B------:R-:W-:Y:S02]  /*34bb0*/  BSSY B0, `(.L_x_6939) ;  /* 0x0000004000007945 */ /* 0x000fe40003800000 */
[----:B------:R-:W-:-:S04]  /*34bc0*/  SHF.L.U32 R3, R3, 0x1f, RZ ;  /* 0x0000001f03037819 */ /* 0x000fc800000006ff */
[----:B------:R-:W0:Y:S02]  /*34bd0*/  SYNCS.PHASECHK.TRANS64.TRYWAIT P1, [R0+URZ+0x33470], R3 ;  /* 0x03347003000075a7 */ /* 0x000e24000802017f */
[----:B0-----:R-:W-:Y:S05]  /*34be0*/  @!P1 BRA `(.L_x_6940) ;  /* 0x0000008c00e49947 */ /* 0x001fea0003800000 */
.L_x_7230:
[----:B------:R-:W-:Y:S05]  /*34bf0*/  BSYNC B0 ;  /* 0x0000000000007941 */ /* 0x000fea0003800000 */
.L_x_6939:
[----:B------:R-:W-:-:S05]  /*34c00*/  IMAD.U32 R2, RZ, RZ, UR39 ;  /* 0x00000027ff027e24 */ /* 0x000fca000f8e00ff */
[----:B------:R-:W-:-:S13]  /*34c10*/  ISETP.NE.AND P1, PT, R2, 0x3, PT ;  /* 0x000000030200780c */ /* 0x000fda0003f25270 */
[----:B------:R-:W-:Y:S05]  /*34c20*/  @!P1 BRA `(.L_x_6941) ;  /* 0x0000000000049947 */ /* 0x000fea0003800000 */
[----:B------:R-:W-:Y:S01]  /*34c30*/  BPT.TRAP 0x1 ;  /* 0x000000040000795c */ /* 0x000fe20000300000 */
.L_x_6941:
[----:B0-----:R-:W-:-:S04]  /*34c40*/  SHF.L.U32 R3, R37, 0x1f, RZ ;  /* 0x0000001f25037819 */ /* 0x001fc800000006ff */
[----:B------:R-:W0:Y:S02]  /*34c50*/  SYNCS.PHASECHK.TRANS64.TRYWAIT P1, [R0+URZ+0x33460], R3 ;  /* 0x03346003000075a7 */ /* 0x000e24000802017f */
[----:B0-----:R-:W-:Y:S05]  /*34c60*/  @!P1 BRA `(.L_x_6942) ;  /* 0x0000008c00d89947 */ /* 0x001fea0003800000 */
.L_x_7231:
[----:B------:R-:W-:Y:S01]  /*34c70*/  IMAD R2, R32, 0x7800, RZ ;  /* 0x0000780020027824 */ /* 0x000fe200078e02ff */
[----:B------:R-:W-:Y:S05]  /*34c80*/  WARPSYNC.ALL ;  /* 0x0000000000007948 */ /* 0x000fea0003800000 */
[C---:B------:R-:W-:Y:S01]  /*34c90*/  LOP3.LUT R4, R2.reuse, R22, RZ, 0xfc, !PT ;  /* 0x0000001602047212 */ /* 0x040fe200078efcff */
[C---:B------:R-:W-:Y:S01]  /*34ca0*/  VIADD R13, R2.reuse, 0x2800 ;  /* 0x00002800020d7836 */ /* 0x040fe20000000000 */
[C---:B0-----:R-:W-:Y:S01]  /*34cb0*/  IADD3 R3, R2.reuse, 0x800, RZ ;  /* 0x0000080002037810 */ /* 0x041fe20007ffe0ff */
[----:B------:R-:W-:Y:S02]  /*34cc0*/  VIADD R20, R2, 0x5000 ;  /* 0x0000500002147836 */ /* 0x000fe40000000000 */
        /* <DEDUP_REMOVED lines=13> */
[----:B------:R0:W-:Y:S01]  /*34da0*/  STSM.16.M88.4 [R12], R8 ;  /* 0x000000080c007844 */ /* 0x0001e20000000200 */
[----:B------:R-:W-:-:S02]  /*34db0*/  IMAD.IADD R6, R17, 0x1, R4 ;  /* 0x0000000111067824 */ /* 0x000fc400078e0204 */
[----:B------:R-:W-:-:S04]  /*34dc0*/  IMAD.IADD R13, R19, 0x1, R13 ;  /* 0x00000001130d7824 */ /* 0x000fc800078e020d */
        /* <DEDUP_REMOVED lines=11> */
[----:B------:R-:W-:Y:S02]  /*34e80*/  IMAD.IADD R5, R17, 0x1, R4 ;  /* 0x0000000111057824 */ /* 0x000fe400078e0204 */
[----:B------:R-:W-:-:S04]  /*34e90*/  IMAD.IADD R20, R19, 0x1, R20 ;  /* 0x0000000113147824 */ /* 0x000fc800078e0214 */
[----:B------:R-:W2:Y:S01]  /*34ea0*/  LDSM.16.MT88.4 R4, [R5+0xf200] ;  /* 0x00f200000504783b */ /* 0x000ea20000004200 */
[----:B0-----:R-:W-:Y:S02]  /*34eb0*/  IADD3 R14, R2, 0x1800, RZ ;  /* 0x00001800020e7810 */ /* 0x001fe40007ffe0ff */
[C-C-:B--2---:R-:W-:Y:S02]  /*34ec0*/  PRMT R8, R4.reuse, 0x6420, R5.reuse ;  /* 0x0000642004087816 */ /* 0x144fe40000000005 */
[----:B------:R-:W-:Y:S02]  /*34ed0*/  PRMT R9, R4, 0x7531, R5 ;  /* 0x0000753104097816 */ /* 0x000fe40000000005 */
[----:B------:R-:W-:Y:S02]  /*34ee0*/  LOP3.LUT R4, R12, R16, RZ, 0xfc, !PT ;  /* 0x000000100c047212 */ /* 0x000fe400078efcff */
[C-C-:B------:R-:W-:Y:S02]  /*34ef0*/  PRMT R10, R6.reuse, 0x6420, R7.reuse ;  /* 0x00006420060a7816 */ /* 0x140fe40000000007 */
[----:B------:R-:W-:Y:S01]  /*34f00*/  PRMT R11, R6, 0x7531, R7 ;  /* 0x00007531060b7816 */ /* 0x000fe20000000007 */
[----:B------:R-:W-:Y:S01]  /*34f10*/  IMAD.IADD R15, R19, 0x1, R4 ;  /* 0x00000001130f7824 */ /* 0x000fe200078e0204 */
[-C--:B------:R-:W-:Y:S01]  /*34f20*/  LOP3.LUT R4, R3, R22.reuse, RZ, 0xfc, !PT ;  /* 0x0000001603047212 */ /* 0x080fe200078efcff */
[----:B------:R-:W-:Y:S01]  /*34f30*/  VIADD R3, R2, 0x3000 ;  /* 0x0000300002037836 */ /* 0x000fe20000000000 */
[----:B------:R-:W-:-:S02]  /*34f40*/  LOP3.LUT R12, R12, R22, RZ, 0xfc, !PT ;  /* 0x000000160c0c7212 */ /* 0x000fc400078efcff */
[----:B------:R0:W-:Y:S01]  /*34f50*/  STSM.16.M88.4 [R15], R8 ;  /* 0x000000080f007844 */ /* 0x0001e20000000200 */
[----:B------:R-:W-:-:S06]  /*34f60*/  IMAD.IADD R6, R17, 0x1, R4 ;  /* 0x0000000111067824 */ /* 0x000fcc00078e0204 */
        /* <DEDUP_REMOVED lines=10> */
[----:B------:R-:W-:Y:S01]  /*35010*/  STSM.16.M88.4 [R21], R8 ;  /* 0x0000000815007844 */ /* 0x000fe20000000200 */
[----:B------:R-:W-:Y:S01]  /*35020*/  IMAD.IADD R5, R17, 0x1, R4 ;  /* 0x0000000111057824 */ /* 0x000fe200078e0204 */
[----:B------:R-:W-:-:S05]  /*35030*/  LOP3.LUT R14, R14, R22, RZ, 0xfc, !PT ;  /* 0x000000160e0e7212 */ /* 0x000fca00078efcff */
[----:B------:R-:W0:Y:S02]  /*35040*/  LDSM.16.MT88.4 R4, [R5+0xf200] ;  /* 0x00f200000504783b */ /* 0x000e240000004200 */
[C-C-:B0-----:R-:W-:Y:S02]  /*35050*/  PRMT R8, R4.reuse, 0x6420, R5.reuse ;  /* 0x0000642004087816 */ /* 0x141fe40000000005 */
[----:B------:R-:W-:Y:S02]  /*35060*/  PRMT R9, R4, 0x7531, R5 ;  /* 0x0000753104097816 */ /* 0x000fe40000000005 */
[----:B------:R-:W-:Y:S02]  /*35070*/  LOP3.LUT R4, R18, R16, RZ, 0xfc, !PT ;  /* 0x0000001012047212 */ /* 0x000fe400078efcff */
[C-C-:B------:R-:W-:Y:S02]  /*35080*/  PRMT R10, R6.reuse, 0x6420, R7.reuse ;  /* 0x00006420060a7816 */ /* 0x140fe40000000007 */
[----:B------:R-:W-:Y:S01]  /*35090*/  PRMT R11, R6, 0x7531, R7 ;  /* 0x00007531060b7816 */ /* 0x000fe20000000007 */
[----:B------:R-:W-:Y:S01]  /*350a0*/  IMAD.IADD R4, R19, 0x1, R4 ;  /* 0x0000000113047824 */ /* 0x000fe200078e0204 */
[----:B------:R-:W-:-:S02]  /*350b0*/  LOP3.LUT R6, R15, R22, RZ, 0xfc, !PT ;  /* 0x000000160f067212 */ /* 0x000fc400078efcff */
[----:B------:R-:W-:Y:S02]  /*350c0*/  LOP3.LUT R15, R15, R16, RZ, 0xfc, !PT ;  /* 0x000000100f0f7212 */ /* 0x000fe400078efcff */
[----:B------:R-:W-:Y:S01]  /*350d0*/  IADD3 R21, R17, R6, RZ ;  /* 0x0000000611157210 */ /* 0x000fe20007ffe0ff */
[----:B------:R-:W-:Y:S01]  /*350e0*/  STSM.16.M88.4 [R4], R8 ;  /* 0x0000000804007844 */ /* 0x000fe20000000200 */
[----:B------:R-:W-:Y:S01]  /*350f0*/  LOP3.LUT R18, R18, R22, RZ, 0xfc, !PT ;  /* 0x0000001612127212 */ /* 0x000fe200078efcff */
[----:B------:R-:W-:Y:S02]  /*35100*/  IMAD.IADD R15, R19, 0x1, R15 ;  /* 0x00000001130f7824 */ /* 0x000fe400078e020f */
[----:B------:R-:W0:Y:S02]  /*35110*/  LDSM.16.MT88.4 R4, [R21+0xf200] ;  /* 0x00f200001504783b */ /* 0x000e240000004200 */
[----:B------:R-:W-:Y:S01]  /*35120*/  IMAD.IADD R18, R17, 0x1, R18 ;  /* 0x0000000111127824 */ /* 0x000fe200078e0212 */
[----:B0-----:R-:W-:-:S02]  /*35130*/  PRMT R8, R4, 0x6420, R5 ;  /* 0x0000642004087816 */ /* 0x001fc40000000005 */
[----:B------:R-:W-:Y:S01]  /*35140*/  PRMT R9, R4, 0x7531, R5 ;  /* 0x0000753104097816 */ /* 0x000fe20000000005 */
[----:B------:R-:W-:Y:S01]  /*35150*/  IMAD.IADD R5, R17, 0x1, R12 ;  /* 0x0000000111057824 */ /* 0x000fe200078e020c */
[C---:B------:R-:W-:Y:S01]  /*35160*/  PRMT R10, R6.reuse, 0x6420, R7 ;  /* 0x00006420060a7816 */ /* 0x040fe20000000007 */
[----:B------:R-:W-:Y:S01]  /*35170*/  IMAD.IADD R12, R19, 0x1, R3 ;  /* 0x00000001130c7824 */ /* 0x000fe200078e0203 */
[----:B------:R-:W-:Y:S01]  /*35180*/  PRMT R11, R6, 0x7531, R7 ;  /* 0x00007531060b7816 */ /* 0x000fe20000000007 */
[----:B------:R-:W-:-:S04]  /*35190*/  VIADD R3, R2, 0x3800 ;  /* 0x0000380002037836 */ /* 0x000fc80000000000 */
[----:B------:R0:W-:Y:S04]  /*351a0*/  STSM.16.M88.4 [R13], R8 ;  /* 0x000000080d007844 */ /* 0x0001e80000000200 */
[----:B------:R-:W2:Y:S01]  /*351b0*/  LDSM.16.MT88.4 R4, [R5+0xf200] ;  /* 0x00f200000504783b */ /* 0x000ea20000004200 */
[----:B0-----:R-:W-:Y:S02]  /*351c0*/  IADD3 R13, R2, 0x6000, RZ ;  /* 0x00006000020d7810 */ /* 0x001fe40007ffe0ff */
        /* <DEDUP_REMOVED lines=10> */
[C---:B------:R-:W-:Y:S02]  /*35270*/  VIADD R3, R2.reuse, 0x4000 ;  /* 0x0000400002037836 */ /* 0x040fe40000000000 */
[----:B0-----:R-:W-:Y:S01]  /*35280*/  VIADD R12, R2, 0x4800 ;  /* 0x00004800020c7836 */ /* 0x001fe20000000000 */
[C-C-:B--2---:R-:W-:Y:S02]  /*35290*/  PRMT R8, R4.reuse, 0x6420, R5.reuse ;  /* 0x0000642004087816 */ /* 0x144fe40000000005 */
        /* <DEDUP_REMOVED lines=24> */
[----:B------:R-:W-:Y:S01]  /*35420*/  IMAD.IADD R4, R19, 0x1, R4 ;  /* 0x0000000113047824 */ /* 0x000fe200078e0204 */
[----:B------:R-:W-:-:S04]  /*35430*/  IADD3 R6, R17, R6, RZ ;  /* 0x0000000611067210 */ /* 0x000fc80007ffe0ff */
        /* <DEDUP_REMOVED lines=51> */
.L_x_6943:
[----:B--2---:R2:W-:Y:S01]  /*35770*/  SYNCS.ARRIVE.TRANS64.A1T0 RZ, [R0+URZ+0x33450], RZ ;  /* 0x033450ff00ff79a7 */ /* 0x0045e2000810003f */
[----:B------:R-:W-:Y:S06]  /*35780*/  BAR.SYNC.DEFER_BLOCKING 0x2, 0x80 ;  /* 0x0082000000007b1d */ /* 0x000fec0000010000 */
[----:B------:R-:W-:Y:S05]  /*35790*/  @!P0 BRA `(.L_x_6944) ;  /* 0x0000000000048947 */ /* 0x000fea0003800000 */
[----:B------:R-:W-:Y:S01]  /*357a0*/  BPT.TRAP 0x1 ;  /* 0x000000040000795c */ /* 0x000fe20000300000 */
.L_x_6944:
[----:B0-----:R-:W3:Y:S01]  /*357b0*/  LDL R2, [R1+0x18] ;  /* 0x0000180001027983 */ /* 0x001ee20000100800 */
[----:B--2---:R-:W-:Y:S01]  /*357c0*/  VIADD R0, R0, 0x33480 ;  /* 0x0003348000007836 */ /* 0x004fe20000000000 */
[----:B------:R-:W-:-:S04]  /*357d0*/  IADD3 R32, R32, 0x1, RZ ;  /* 0x0000000120207810 */ /* 0x000fc80007ffe0ff */
[----:B------:R-:W-:-:S04]  /*357e0*/  ISETP.NE.AND P0, PT, R32, 0x2, PT ;  /* 0x000000022000780c */ /* 0x000fc80003f05270 */
[----:B------:R-:W-:Y:S02]  /*357f0*/  SEL R32, R32, RZ, P0 ;  /* 0x000000ff20207207 */ /* 0x000fe40000000000 */
[----:B---3--:R-:W-:-:S04]  /*35800*/  PRMT R0, R2, 0x654, R0 ;  /* 0x0000065402007816 */ /* 0x008fc80000000000 */
[----:B------:R0:W-:Y:S02]  /*35810*/  SYNCS.ARRIVE.TRANS64.RED.A1T0 RZ, [R0+URZ], RZ ;  /* 0x000000ff00ff79a7 */ /* 0x0001e4000810043f */
[----:B0-----:R-:W-:-:S04]  /*35820*/  SEL R0, RZ, 0x1, P0 ;  /* 0x00000001ff007807 */ /* 0x001fc80000000000 */
[----:B------:R-:W-:-:S07]  /*35830*/  LOP3.LUT R37, R37, R0, RZ, 0x3c, !PT ;  /* 0x0000000025257212 */ /* 0x000fce00078e3cff */
.L_x_6883:
        /* <DEDUP_REMOVED lines=10> */
[----:B-1----:R2:W3:Y:S01]  /*358e0*/  LDS.128 R24, [R17+0x334d0] ;  /* 0x0334d00011187984 */ /* 0x0024e20000000c00 */
[----:B------:R-:W-:Y:S06]  /*358f0*/  BAR.ARV 0x4, 0x180 ;  /* 0x0106000000007b1d */ /* 0x000fec0000002000 */
[----:B------:R-:W-:Y:S05]  /*35900*/  BRA `(.L_x_6946) ;  /* 0x0000000c00dc7947 */ /* 0x000fea0003800000 */
.L_x_6945:
        /* <DEDUP_REMOVED lines=9> */
[----:B------:R-:W2:Y:S01]  /*359a0*/  @!P1 LDC.64 R4, c[0x0][0xc78] ;  /* 0x00031e00ff049b82 */ /* 0x000ea20000000a00 */
[----:B0-----:R-:W-:-:S05]  /*359b0*/  @!P1 IMAD.WIDE R2, R9, 0x4, R2 ;  /* 0x0000000409029825 */ /* 0x001fca00078e0202 */
[----:B------:R2:W3:Y:S02]  /*359c0*/  @!P1 LDG.E R7, desc[UR54][R2.64] ;  /* 0x0000003602079981 */ /* 0x0004e4000c1e1900 */
[----:B--2---:R-:W-:-:S05]  /*359d0*/  @!P1 IMAD.WIDE R2, R9, 0x4, R4 ;  /* 0x0000000409029825 */ /* 0x004fca00078e0204 */
[----:B------:R-:W2:Y:S01]  /*359e0*/  @!P1 LDG.E R4, desc[UR54][R2.64] ;  /* 0x0000003602049981 */ /* 0x000ea2000c1e1900 */
[----:B-1----:R-:W-:Y:S01]  /*359f0*/  IMAD.MOV.U32 R25, RZ, RZ, RZ ;  /* 0x000000ffff197224 */ /* 0x002fe200078e00ff */
        /* <DEDUP_REMOVED lines=8> */
[----:B---3--:R-:W-:Y:S02]  /*35a80*/  @!P1 IMAD.MOV.U32 R25, RZ, RZ, R7 ;  /* 0x000000ffff199224 */ /* 0x008fe400078e0007 */
[----:B--2---:R-:W-:Y:S01]  /*35a90*/  @!P1 IMAD.MOV.U32 R5, RZ, RZ, R4 ;  /* 0x000000ffff059224 */ /* 0x004fe200078e0004 */
[----:B------:R-:W-:-:S03]  /*35aa0*/  ISETP.NE.AND P1, PT, R8, RZ, PT ;  /* 0x000000ff0800720c */ /* 0x000fc60003f25270 */
[----:B------:R-:W-:-:S05]  /*35ab0*/  IMAD R13, R5, R25, RZ ;  /* 0x00000019050d7224 */ /* 0x000fca00078e02ff */
        /* <DEDUP_REMOVED lines=16> */
.L_x_7241:
[----:B------:R-:W-:Y:S02]  /*35bc0*/  ULDC UR4, c[0x0][0xc38] ;  /* 0x00030e0000047ab9 */ /* 0x000fe40000000800 */
[----:B------:R-:W-:-:S04]  /*35bd0*/  IMAD.U32 R4, RZ, RZ, UR4 ;  /* 0x00000004ff047e24 */ /* 0x000fc8000f8e00ff */
[----:B-1----:R-:W-:-:S05]  /*35be0*/  IMAD R7, R14, R4, RZ ;  /* 0x000000040e077224 */ /* 0x002fca00078e02ff */
[----:B------:R-:W-:-:S04]  /*35bf0*/  IADD3 R6, R6, R7, RZ ;  /* 0x0000000706067210 */ /* 0x000fc80007ffe0ff */
[----:B------:R-:W-:-:S13]  /*35c00*/  ISETP.GT.AND P6, PT, R6, R0, PT ;  /* 0x000000000600720c */ /* 0x000fda0003fc4270 */
[----:B------:R-:W-:Y:S05]  /*35c10*/  @P6 BRA `(.L_x_6948) ;  /* 0x0000000000a46947 */ /* 0x000fea0003800000 */
.L_x_6951:
        /* <DEDUP_REMOVED lines=34> */
[----:B------:R0:W1:Y:S02]  /*35e40*/  SHFL.IDX PT, R14, R3, 0x1f, 0x1f ;  /* 0x03e01f00030e7f89 */ /* 0x00006400000e0000 */
.L_x_7249:
[----:B------:R-:W-:Y:S02]  /*35e50*/  ULDC UR4, c[0x0][0xc38] ;  /* 0x00030e0000047ab9 */ /* 0x000fe40000000800 */
[----:B------:R-:W-:-:S04]  /*35e60*/  IMAD.U32 R4, RZ, RZ, UR4 ;  /* 0x00000004ff047e24 */ /* 0x000fc8000f8e00ff */
[----:B-1----:R-:W-:-:S04]  /*35e70*/  IMAD R7, R14, R4, RZ ;  /* 0x000000040e077224 */ /* 0x002fc800078e02ff */
[----:B------:R-:W-:-:S05]  /*35e80*/  IMAD.IADD R6, R7, 0x1, R6 ;  /* 0x0000000107067824 */ /* 0x000fca00078e0206 */
[----:B------:R-:W-:-:S13]  /*35e90*/  ISETP.GT.AND P6, PT, R6, R0, PT ;  /* 0x000000000600720c */ /* 0x000fda0003fc4270 */
[----:B------:R-:W-:Y:S05]  /*35ea0*/  @!P6 BRA `(.L_x_6951) ;  /* 0xfffffffc005ce947 */ /* 0x000fea000383ffff */
.L_x_6948:
        /* <DEDUP_REMOVED lines=10> */
.L_x_7254:
[----:B------:R-:W-:-:S13]  /*35f50*/  ISETP.NE.AND P0, PT, R2, RZ, PT ;  /* 0x000000ff0200720c */ /* 0x000fda0003f05270 */
[----:B------:R-:W-:Y:S05]  /*35f60*/  @!P0 BRA `(.L_x_6953) ;  /* 0x0000000000108947 */ /* 0x000fea0003800000 */
[----:B------:R-:W-:Y:S01]  /*35f70*/  UMOV UR4, 0xffffffff ;  /* 0xffffffff00047882 */ /* 0x000fe20000000000 */
[----:B-1----:R-:W-:Y:S02]  /*35f80*/  IADD3 R12, R12, -0x1, RZ ;  /* 0xffffffff0c0c7810 */ /* 0x002fe40007ffe0ff */
[----:B------:R-:W-:Y:S05]  /*35f90*/  BRA.DIV UR4, `(.L_x_6954) ;  /* 0x00000086046c7947 */ /* 0x000fea000b800000 */
[----:B------:R4:W1:Y:S02]  /*35fa0*/  SHFL.IDX PT, R24, R3, R12, 0x1f ;  /* 0x00001f0c03187589 */ /* 0x00086400000e0000 */
.L_x_6953:
[----:B---3--:R-:W-:Y:S01]  /*35fb0*/  ISETP.NE.AND P0, PT, R5, 0x1, PT ;  /* 0x000000010500780c */ /* 0x008fe20003f05270 */
[----:B-1----:R-:W-:-:S04]  /*35fc0*/  IMAD R24, R24, R4, R7 ;  /* 0x0000000418187224 */ /* 0x002fc800078e0207 */
[----:B------:R-:W-:-:S08]  /*35fd0*/  IMAD.IADD R0, R0, 0x1, -R24 ;  /* 0x0000000100007824 */ /* 0x000fd000078e0a18 */
[----:B------:R-:W-:Y:S05]  /*35fe0*/  @!P0 BRA `(.L_x_6955) ;  /* 0x0000000000dc8947 */ /* 0x000fea0003800000 */
[----:B--2---:R-:W-:Y:S02]  /*35ff0*/  IABS R4, R25 ;  /* 0x0000001900047213 */ /* 0x004fe40000000000 */
[----:B------:R-:W-:Y:S02]  /*36000*/  IABS R6, R5 ;  /* 0x0000000500067213 */ /* 0x000fe40000000000 */
[----:B------:R-:W1:Y:S08]  /*36010*/  I2F.RP R7, R4 ;  /* 0x0000000400077306 */ /* 0x000e700000209400 */
[----:B------:R-:W2:Y:S08]  /*36020*/  I2F.RP R8, R6 ;  /* 0x0000000600087306 */ /* 0x000eb00000209400 */
[----:B-1----:R-:W1:Y:S08]  /*36030*/  MUFU.RCP R7, R7 ;  /* 0x0000000700077308 */ /* 0x002e700000001000 */
[----:B--2---:R-:W-:Y:S01]  /*36040*/  MUFU.RCP R8, R8 ;  /* 0x0000000800087308 */ /* 0x004fe20000001000 */
[----:B-1----:R-:W-:Y:S01]  /*36050*/  VIADD R2, R7, 0xffffffe ;  /* 0x0ffffffe07027836 */ /* 0x002fe20000000000 */
[----:B------:R-:W-:-:S06]  /*36060*/  IABS R7, R25 ;  /* 0x0000001900077213 */ /* 0x000fcc0000000000 */
[----:B0---4-:R0:W1:Y:S02]  /*36070*/  F2I.FTZ.U32.TRUNC.NTZ R3, R2 ;  /* 0x0000000200037305 */ /* 0x011064000021f000 */
[----:B0-----:R-:W-:Y:S02]  /*36080*/  IMAD.MOV.U32 R2, RZ, RZ, RZ ;  /* 0x000000ffff027224 */ /* 0x001fe400078e00ff */
[----:B-1----:R-:W-:-:S04]  /*36090*/  IMAD.MOV R9, RZ, RZ, -R3 ;  /* 0x000000ffff097224 */ /* 0x002fc800078e0a03 */
        /* <DEDUP_REMOVED lines=10> */
[----:B------:R-:W-:Y:S01]  /*36140*/  @!P1 IADD3 R9, R9, -R4, RZ ;  /* 0x8000000409099210 */ /* 0x000fe20007ffe0ff */
[----:B------:R-:W-:Y:S01]  /*36150*/  @!P1 VIADD R7, R7, 0x1 ;  /* 0x0000000107079836 */ /* 0x000fe20000000000 */
[----:B------:R-:W-:-:S02]  /*36160*/  ISETP.NE.AND P1, PT, R25, RZ, PT ;  /* 0x000000ff1900720c */ /* 0x000fc40003f25270 */
        /* <DEDUP_REMOVED lines=20> */
[----:B------:R-:W-:Y:S01]  /*362b0*/  ISETP.GE.U32.AND P0, PT, R3, R6, PT ;  /* 0x000000060300720c */ /* 0x000fe20003f06070 */
[----:B------:R-:W-:-:S04]  /*362c0*/  IMAD.MOV R3, RZ, RZ, -R7 ;  /* 0x000000ffff037224 */ /* 0x000fc800078e0a07 */
[----:B------:R-:W-:-:S08]  /*362d0*/  IMAD R3, R25, R3, R0 ;  /* 0x0000000319037224 */ /* 0x000fd000078e0200 */
[----:B------:R-:W-:-:S04]  /*362e0*/  @P0 VIADD R4, R4, 0x1 ;  /* 0x0000000104040836 */ /* 0x000fc80000000000 */
[----:B------:R-:W-:Y:S01]  /*362f0*/  @!P2 IMAD.MOV R4, RZ, RZ, -R4 ;  /* 0x000000ffff04a224 */ /* 0x000fe200078e0a04 */
[----:B------:R-:W-:-:S05]  /*36300*/  @!P1 LOP3.LUT R4, RZ, R5, RZ, 0x33, !PT ;  /* 0x00000005ff049212 */ /* 0x000fca00078e33ff */
[--C-:B------:R-:W-:Y:S02]  /*36310*/  IMAD.MOV R2, RZ, RZ, -R4.reuse ;  /* 0x000000ffff027224 */ /* 0x100fe400078e0a04 */
[C---:B------:R-:W-:Y:S02]  /*36320*/  IMAD R4, R5.reuse, 0x1000000, R4 ;  /* 0x0100000005047824 */ /* 0x040fe400078e0204 */
[----:B------:R-:W-:-:S05]  /*36330*/  IMAD R5, R5, R2, R7 ;  /* 0x0000000205057224 */ /* 0x000fca00078e0207 */
[----:B------:R-:W-:Y:S01]  /*36340*/  LEA R26, R5, R4, 0x10 ;  /* 0x00000004051a7211 */ /* 0x000fe200078e80ff */
[----:B------:R-:W-:Y:S06]  /*36350*/  BRA `(.L_x_6956) ;  /* 0x0000000000f07947 */ /* 0x000fec0003800000 */
.L_x_6955:
[----:B0---4-:R-:W0:Y:S02]  /*36360*/  LDC.64 R2, c[0x0][0xc90] ;  /* 0x00032400ff027b82 */ /* 0x011e240000000a00 */
[----:B0-----:R-:W-:-:S05]  /*36370*/  IMAD.WIDE R2, R27, 0x4, R2 ;  /* 0x000000041b027825 */ /* 0x001fca00078e0202 */
        /* <DEDUP_REMOVED lines=23> */
[----:B------:R-:W-:-:S06]  /*364f0*/  @P0 IADD3 R9, R9, 0x1, RZ ;  /* 0x0000000109090810 */ /* 0x000fcc0007ffe0ff */
        /* <DEDUP_REMOVED lines=19> */
[----:B------:R-:W-:Y:S01]  /*36630*/  IADD3 R5, RZ, -R5, RZ ;  /* 0x80000005ff057210 */ /* 0x000fe20007ffe0ff */
[----:B------:R-:W-:Y:S01]  /*36640*/  IMAD.HI.U32 R3, R3, R8, RZ ;  /* 0x0000000803037227 */ /* 0x000fe200078e00ff */
[----:B------:R-:W-:Y:S02]  /*36650*/  ISETP.GE.AND P2, PT, R2, RZ, PT ;  /* 0x000000ff0200720c */ /* 0x000fe40003f46270 */
[----:B------:R-:W-:Y:S01]  /*36660*/  IADD3 R0, R7, 0x1000000, R0 ;  /* 0x0100000007007810 */ /* 0x000fe20007ffe000 */
        /* <DEDUP_REMOVED lines=11> */
.L_x_6956:
[----:B------:R-:W-:-:S05]  /*36720*/  LOP3.LUT R0, RZ, R3, RZ, 0x33, !PT ;  /* 0x00000003ff007212 */ /* 0x000fca00078e33ff */
[----:B------:R-:W-:Y:S01]  /*36730*/  IMAD.IADD R25, R25, 0x1, R0 ;  /* 0x0000000119197824 */ /* 0x000fe200078e0200 */
[----:B------:R-:W-:Y:S06]  /*36740*/  BRA `(.L_x_6957) ;  /* 0x00000000001c7947 */ /* 0x000fec0003800000 */
.L_x_6949:
[----:B------:R-:W-:Y:S01]  /*36750*/  UMOV UR4, URZ ;  /* 0x0000003f00047c82 */ /* 0x000fe20008000000 */
[----:B------:R-:W-:Y:S01]  /*36760*/  UMOV UR5, URZ ;  /* 0x0000003f00057c82 */ /* 0x000fe20008000000 */
[----:B------:R-:W-:Y:S01]  /*36770*/  ULDC UR6, c[0x0][0xc3c] ;  /* 0x00030f0000067ab9 */ /* 0x000fe20000000800 */
[----:B------:R-:W-:Y:S01]  /*36780*/  MOV R24, R0 ;  /* 0x0000000000187202 */ /* 0x000fe20000000f00 */
[----:B------:R-:W-:Y:S02]  /*36790*/  IMAD.U32 R25, RZ, RZ, UR4 ;  /* 0x00000004ff197e24 */ /* 0x000fe4000f8e00ff */
[----:B------:R-:W-:Y:S02]  /*367a0*/  IMAD.U32 R26, RZ, RZ, UR5 ;  /* 0x00000005ff1a7e24 */ /* 0x000fe4000f8e00ff */
[----:B------:R-:W-:-:S07]  /*367b0*/  IMAD.U32 R27, RZ, RZ, UR6 ;  /* 0x00000006ff1b7e24 */ /* 0x000fce000f8e00ff */
.L_x_6957:
        /* <DEDUP_REMOVED lines=12> */
.L_x_6946:
[----:B------:R-:W-:Y:S02]  /*36880*/  ULDC UR4, c[0x0][0xc3c] ;  /* 0x00030f0000047ab9 */ /* 0x000fe40000000800 */
[----:B---3--:R-:W-:-:S13]  /*36890*/  ISETP.GE.AND P0, PT, R27, UR4, PT ;  /* 0x000000041b007c0c */ /* 0x008fda000bf06270 */
[----:B------:R-:W-:Y:S05]  /*368a0*/  @!P0 BRA `(.L_x_6958) ;  /* 0xffffff7800688947 */ /* 0x000fea000383ffff */
[----:B------:R-:W-:Y:S05]  /*368b0*/  BSYNC B7 ;  /* 0x0000000000077941 */ /* 0x000fea0003800000 */
.L_x_6834:
        /* <DEDUP_REMOVED lines=12> */
.L_x_7257:
[----:B------:R-:W-:Y:S05]  /*36980*/  BSYNC B0 ;  /* 0x0000000000007941 */ /* 0x000fea0003800000 */
.L_x_6959:
[----:B------:R-:W-:-:S03]  /*36990*/  UMOV UR4, 0xffffffff ;  /* 0xffffffff00047882 */ /* 0x000fc60000000000 */
[----:B------:R-:W-:Y:S05]  /*369a0*/  BRA.DIV UR4, `(.L_x_6961) ;  /* 0x0000007e04247947 */ /* 0x000fea000b800000 */
[----:B0-----:R-:W0:Y:S02]  /*369b0*/  S2R R0, SR_TID.X ;  /* 0x0000000000007919 */ /* 0x001e240000002100 */
[----:B0-----:R-:W-:-:S04]  /*369c0*/  SHF.R.U32.HI R0, RZ, 0x5, R0 ;  /* 0x00000005ff007819 */ /* 0x001fc80000011600 */
[----:B------:R-:W-:-:S05]  /*369d0*/  LOP3.LUT R0, R0, 0x3, RZ, 0xc0, !PT ;  /* 0x0000000300007812 */ /* 0x000fca00078ec0ff */
[----:B------:R0:W1:Y:S02]  /*369e0*/  SHFL.IDX PT, R14, R0, RZ, 0x1f ;  /* 0x00001fff000e7589 */ /* 0x00006400000e0000 */
.L_x_7260:
[----:B-1----:R-:W-:-:S13]  /*369f0*/  ISETP.NE.AND P0, PT, R14, RZ, PT ;  /* 0x000000ff0e00720c */ /* 0x002fda0003f05270 */
[----:B------:R-:W-:Y:S05]  /*36a00*/  @P0 BRA `(.L_x_6600) ;  /* 0x0000000000a80947 */ /* 0x000fea0003800000 */
[----:B------:R-:W-:-:S03]  /*36a10*/  UMOV UR4, 0xffffffff ;  /* 0xffffffff00047882 */ /* 0x000fc60000000000 */
[----:B------:R-:W-:Y:S05]  /*36a20*/  BRA.DIV UR4, `(.L_x_6962) ;  /* 0x0000007e04387947 */ /* 0x000fea000b800000 */
[----:B------:R-:W-:-:S13]  /*36a30*/  ELECT P6, URZ, PT ;  /* 0x00000000003f782f */ /* 0x000fda00038c0000 */
.L_x_7263:
[----:B------:R-:W-:Y:S05]  /*36a40*/  @!P6 BRA `(.L_x_6600) ;  /* 0x000000000098e947 */ /* 0x000fea0003800000 */
[----:B------:R-:W-:-:S06]  /*36a50*/  ULOP3.LUT UR4, UR36, 0x2, URZ, 0xfc, !UPT ;  /* 0x0000000224047892 */ /* 0x000fcc000f8efc3f */
[----:B0-----:R-:W-:-:S05]  /*36a60*/  IMAD.U32 R0, RZ, RZ, UR4 ;  /* 0x00000004ff007e24 */ /* 0x001fca000f8e00ff */
[----:B------:R-:W-:-:S13]  /*36a70*/  ISETP.NE.AND P0, PT, R0, 0x3, PT ;  /* 0x000000030000780c */ /* 0x000fda0003f05270 */
[----:B------:R-:W-:Y:S05]  /*36a80*/  @!P0 BRA `(.L_x_6963) ;  /* 0x0000000000048947 */ /* 0x000fea0003800000 */
[----:B------:R-:W-:Y:S01]  /*36a90*/  BPT.TRAP 0x1 ;  /* 0x000000040000795c */ /* 0x000fe20000300000 */
.L_x_6963:
[C---:B------:R-:W-:Y:S01]  /*36aa0*/  LEA R3, R32.reuse, R5, 0x3 ;  /* 0x0000000520037211 */ /* 0x040fe200078e18ff */
[----:B------:R-:W-:Y:S01]  /*36ab0*/  VIADD R32, R32, 0x1 ;  /* 0x0000000120207836 */ /* 0x000fe20000000000 */
[----:B------:R-:W-:-:S04]  /*36ac0*/  SHF.L.U32 R2, R37, 0x1f, RZ ;  /* 0x0000001f25027819 */ /* 0x000fc800000006ff */
[----:B------:R-:W0:Y:S01]  /*36ad0*/  SYNCS.PHASECHK.TRANS64.TRYWAIT P1, [R3+URZ+0x33440], R2 ;  /* 0x03344002030075a7 */ /* 0x000e22000802017f */
[----:B------:R-:W-:-:S04]  /*36ae0*/  ISETP.NE.AND P2, PT, R32, 0x2, PT ;  /* 0x000000022000780c */ /* 0x000fc80003f45270 */
[----:B------:R-:W-:Y:S01]  /*36af0*/  SEL R0, RZ, 0x1, P2 ;  /* 0x00000001ff007807 */ /* 0x000fe20001000000 */
[----:B0-----:R-:W-:Y:S08]  /*36b00*/  @!P1 BRA `(.L_x_6964) ;  /* 0x0000007c00209947 */ /* 0x001ff00003800000 */
.L_x_7264:
[----:B------:R-:W-:Y:S02]  /*36b10*/  SEL R32, R32, RZ, P2 ;  /* 0x000000ff20207207 */ /* 0x000fe40001000000 */
[----:B------:R-:W-:Y:S01]  /*36b20*/  LOP3.LUT R0, R37, R0, RZ, 0x3c, !PT ;  /* 0x0000000025007212 */ /* 0x000fe200078e3cff */
[----:B------:R-:W-:Y:S06]  /*36b30*/  @!P0 BRA `(.L_x_6965) ;  /* 0x0000000000048947 */ /* 0x000fec0003800000 */
[----:B------:R-:W-:Y:S01]  /*36b40*/  BPT.TRAP 0x1 ;  /* 0x000000040000795c */ /* 0x000fe20000300000 */
.L_x_6965:
[----:B------:R-:W-:Y:S01]  /*36b50*/  IMAD R5, R32, 0x8, R5 ;  /* 0x0000000820057824 */ /* 0x000fe200078e0205 */
[----:B------:R-:W-:-:S04]  /*36b60*/  SHF.L.U32 R0, R0, 0x1f, RZ ;  /* 0x0000001f00007819 */ /* 0x000fc800000006ff */
[----:B------:R-:W1:Y:S02]  /*36b70*/  SYNCS.PHASECHK.TRANS64.TRYWAIT P1, [R5+URZ+0x33440], R0 ;  /* 0x03344000050075a7 */ /* 0x000e64000802017f */
[----:B-1----:R-:W-:Y:S05]  /*36b80*/  @!P1 BRA `(.L_x_6966) ;  /* 0x0000007c00149947 */ /* 0x002fea0003800000 */
.L_x_7265:
[----:B------:R-:W-:Y:S05]  /*36b90*/  @!P0 BRA `(.L_x_6967) ;  /* 0x0000000000048947 */ /* 0x000fea0003800000 */
[----:B------:R-:W-:Y:S01]  /*36ba0*/  BPT.TRAP 0x1 ;  /* 0x000000040000795c */ /* 0x000fe20000300000 */
.L_x_6967:
[----:B------:R-:W2:Y:S02]  /*36bb0*/  SYNCS.PHASECHK.TRANS64.TRYWAIT P1, [R3+URZ+0x33460], R2 ;  /* 0x03346002030075a7 */ /* 0x000ea4000802017f */
[----:B--2---:R-:W-:Y:S05]  /*36bc0*/  @!P1 BRA `(.L_x_6968) ;  /* 0x0000007c00189947 */ /* 0x004fea0003800000 */
.L_x_7266:
[----:B------:R-:W-:Y:S05]  /*36bd0*/  @!P0 BRA `(.L_x_6969) ;  /* 0x0000000000048947 */ /* 0x000fea0003800000 */
[----:B------:R-:W-:Y:S01]  /*36be0*/  BPT.TRAP 0x1 ;  /* 0x000000040000795c */ /* 0x000fe20000300000 */
.L_x_6969:
[----:B------:R-:W3:Y:S02]  /*36bf0*/  SYNCS.PHASECHK.TRANS64.TRYWAIT P1, [R5+URZ+0x33460], R0 ;  /* 0x03346000050075a7 */ /* 0x000ee4000802017f */
[----:B---3--:R-:W-:Y:S05]  /*36c00*/  @!P1 BRA `(.L_x_6970) ;  /* 0x0000007c001c9947 */ /* 0x008fea0003800000 */
.L_x_7267:
[----:B------:R-:W-:Y:S05]  /*36c10*/  @!P0 BRA `(.L_x_6971) ;  /* 0x0000000000048947 */ /* 0x000fea0003800000 */
[----:B------:R-:W-:Y:S01]  /*36c20*/  BPT.TRAP 0x1 ;  /* 0x000000040000795c */ /* 0x000fe20000300000 */
.L_x_6971:
[----:B------:R-:W4:Y:S02]  /*36c30*/  SYNCS.PHASECHK.TRANS64.TRYWAIT P1, [R3+URZ+0x33480], R2 ;  /* 0x03348002030075a7 */ /* 0x000f24000802017f */
[----:B----4-:R-:W-:Y:S05]  /*36c40*/  @!P1 BRA `(.L_x_6972) ;  /* 0x0000007c00209947 */ /* 0x010fea0003800000 */
.L_x_7268:
[----:B------:R-:W-:Y:S05]  /*36c50*/  @!P0 BRA `(.L_x_6973) ;  /* 0x0000000000048947 */ /* 0x000fea0003800000 */
[----:B------:R-:W-:Y:S01]  /*36c60*/  BPT.TRAP 0x1 ;  /* 0x000000040000795c */ /* 0x000fe20000300000 */
.L_x_6973:
[----:B------:R0:W0:Y:S02]  /*36c70*/  SYNCS.PHASECHK.TRANS64.TRYWAIT P0, [R5+URZ+0x33480], R0 ;  /* 0x03348000050075a7 */ /* 0x000024000800017f */
[----:B0-----:R-:W-:Y:S05]  /*36c80*/  @!P0 NANOSLEEP.SYNCS 0x989680 ;  /* 0x009896800000895d */ /* 0x001fea0003900000 */
[----:B------:R-:W0:Y:S02]  /*36c90*/  @!P0 SYNCS.PHASECHK.TRANS64 P0, [R5+URZ+0x33480], R0 ;  /* 0x03348000050085a7 */ /* 0x000e24000800007f */
[----:B0-----:R-:W-:Y:S05]  /*36ca0*/  @!P0 BRA `(.L_x_6973) ;  /* 0xfffffffc00f08947 */ /* 0x001fea000383ffff */
.L_x_6600:
[----:B------:R-:W-:Y:S05]  /*36cb0*/  BSYNC B8 ;  /* 0x0000000000087941 */ /* 0x000fea0003800000 */
.L_x_6597:
[----:B------:R-:W-:Y:S05]  /*36cc0*/  EXIT ;  /* 0x000000000000794d */ /* 0x000fea0003800000 */
.L_x_6620:
[----:B-1----:R1:W2:Y:S02]  /*36cd0*/  SYNCS.PHASECHK.TRANS64.TRYWAIT P5, [R93+URZ+0x33490], R94 ;  /* 0x0334905e5d0075a7 */ /* 0x0022a400080a017f */
[----:B--2---:R-:W-:Y:S05]  /*36ce0*/  @!P5 NANOSLEEP.SYNCS 0x989680 ;  /* 0x009896800000d95d */ /* 0x004fea0003900000 */
[----:B------:R-:W2:Y:S02]  /*36cf0*/  @!P5 SYNCS.PHASECHK.TRANS64 P5, [R93+URZ+0x33490], R94 ;  /* 0x0334905e5d00d5a7 */ /* 0x000ea400080a007f */
[----:B--2---:R-:W-:Y:S05]  /*36d00*/  @!P5 BRA `(.L_x_6620) ;  /* 0xfffffffc00f0d947 */ /* 0x004fea000383ffff */
[----:B------:R-:W-:Y:S05]  /*36d10*/  BRA `(.L_x_6974) ;  /* 0xfffffcd000947947 */ /* 0x000fea000383ffff */
.L_x_6621:
        /* <DEDUP_REMOVED lines=8> */
.L_x_6976:
[----:B------:R-:W-:Y:S05]  /*36da0*/  BSYNC B1 ;  /* 0x0000000000017941 */ /* 0x000fea0003800000 */
.L_x_6975:
        /* <DEDUP_REMOVED lines=8> */
.L_x_6977:
[----:B------:R-:W-:Y:S01]  /*36e30*/  IMAD.MOV.U32 R11, RZ, RZ, R14 ;  /* 0x000000ffff0b7224 */ /* 0x000fe200078e000e */
[----:B------:R-:W-:Y:S06]  /*36e40*/  BRA `(.L_x_6978) ;  /* 0xfffffcd0005c7947 */ /* 0x000fec000383ffff */
.L_x_6646:
        /* <DEDUP_REMOVED lines=8> */
.L_x_6980:
[----:B------:R-:W-:Y:S05]  /*36ed0*/  BSYNC B1 ;  /* 0x0000000000017941 */ /* 0x000fea0003800000 */
.L_x_6979:
        /* <DEDUP_REMOVED lines=8> */
.L_x_6981:
[----:B------:R-:W-:Y:S01]  /*36f60*/  IMAD.MOV.U32 R120, RZ, RZ, R14 ;  /* 0x000000ffff787224 */ /* 0x000fe200078e000e */
[----:B------:R-:W-:Y:S06]  /*36f70*/  BRA `(.L_x_6982) ;  /* 0xfffffcfc00b47947 */ /* 0x000fec000383ffff */
.L_x_6676:
[----:B-1----:R1:W2:Y:S02]  /*36f80*/  SYNCS.PHASECHK.TRANS64.TRYWAIT P5, [R93+URZ+0x33490], R94 ;  /* 0x0334905e5d0075a7 */ /* 0x0022a400080a017f */
[----:B--2---:R-:W-:Y:S05]  /*36f90*/  @!P5 NANOSLEEP.SYNCS 0x989680 ;  /* 0x009896800000d95d */ /* 0x004fea0003900000 */
[----:B------:R-:W2:Y:S02]  /*36fa0*/  @!P5 SYNCS.PHASECHK.TRANS64 P5, [R93+URZ+0x33490], R94 ;  /* 0x0334905e5d00d5a7 */ /* 0x000ea400080a007f */
[----:B--2---:R-:W-:Y:S05]  /*36fb0*/  @!P5 BRA `(.L_x_6676) ;  /* 0xfffffffc00f0d947 */ /* 0x004fea000383ffff */
[----:B------:R-:W-:Y:S05]  /*36fc0*/  BRA `(.L_x_6983) ;  /* 0xfffffd34001c7947 */ /* 0x000fea000383ffff */
.L_x_6677:
        /* <DEDUP_REMOVED lines=8> */
.L_x_6985:
[----:B------:R-:W-:Y:S05]  /*37050*/  BSYNC B1 ;  /* 0x0000000000017941 */ /* 0x000fea0003800000 */
.L_x_6984:
        /* <DEDUP_REMOVED lines=8> */
.L_x_6986:
[----:B------:R-:W-:Y:S01]  /*370e0*/  IMAD.MOV.U32 R11, RZ, RZ, R14 ;  /* 0x000000ffff0b7224 */ /* 0x000fe200078e000e */
[----:B------:R-:W-:Y:S06]  /*370f0*/  BRA `(.L_x_6987) ;  /* 0xfffffd3000ec7947 */ /* 0x000fec000383ffff */
.L_x_6690:
[----:B------:R-:W-:Y:S01]  /*37100*/  BSSY B1, `(.L_x_6988) ;  /* 0x0000008000017945 */ /* 0x000fe20003800000 */
[----:B0-2---:R-:W-:Y:S01]  /*37110*/  IMAD.MOV.U32 R13, RZ, RZ, R119 ;  /* 0x000000ffff0d7224 */ /* 0x005fe200078e0077 */
[----:B----4-:R-:W-:Y:S01]  /*37120*/  MOV R11, 0x1e1f ;  /* 0x00001e1f000b7802 */ /* 0x010fe20000000f00 */
[----:B------:R-:W-:Y:S02]  /*37130*/  IMAD.MOV.U32 R12, RZ, RZ, 0x1 ;  /* 0x00000001ff0c7424 */ /* 0x000fe400078e00ff */
[----:B------:R-:W-:-:S07]  /*37140*/  IMAD.MOV.U32 R15, RZ, RZ, -0x1 ;  /* 0xffffffffff0f7424 */ /* 0x000fce00078e00ff */
[----:B-1-3--:R-:W-:Y:S05]  /*37150*/  WARPSYNC.COLLECTIVE R15, `(.L_x_6989) ;  /* 0x000000000f087348 */ /* 0x00afea0003c00000 */
[----:B------:R0:W2:Y:S02]  /*37160*/  SHFL.IDX P6, R14, R13, R12, R11 ;  /* 0x0000000c0d0e7389 */ /* 0x0000a400000c000b */
[----:B0123--:R-:W-:Y:S01]  /*37170*/  ENDCOLLECTIVE ;  /* 0x000000000000791b */ /* 0x00ffe20003800000 */
.L_x_6989:
[----:B------:R-:W-:Y:S05]  /*37180*/  BSYNC B1 ;  /* 0x0000000000017941 */ /* 0x000fea0003800000 */
.L_x_6988:
        /* <DEDUP_REMOVED lines=8> */
.L_x_6990:
[----:B------:R-:W-:Y:S01]  /*37210*/  MOV R120, R14 ;  /* 0x0000000e00787202 */ /* 0x000fe20000000f00 */
[----:B------:R-:W-:Y:S06]  /*37220*/  BRA `(.L_x_6991) ;  /* 0xfffffd6000ec7947 */ /* 0x000fec000383ffff */
.L_x_6703:
[----:B0-----:R0:W1:Y:S02]  /*37230*/  SYNCS.PHASECHK.TRANS64.TRYWAIT P3, [R93+URZ+0x33490], R94 ;  /* 0x0334905e5d0075a7 */ /* 0x001064000806017f */
[----:B-1----:R-:W-:Y:S05]  /*37240*/  @!P3 NANOSLEEP.SYNCS 0x989680 ;  /* 0x009896800000b95d */ /* 0x002fea0003900000 */
[----:B------:R-:W1:Y:S02]  /*37250*/  @!P3 SYNCS.PHASECHK.TRANS64 P3, [R93+URZ+0x33490], R94 ;  /* 0x0334905e5d00b5a7 */ /* 0x000e64000806007f */
[----:B-1----:R-:W-:Y:S05]  /*37260*/  @!P3 BRA `(.L_x_6703) ;  /* 0xfffffffc00f0b947 */ /* 0x002fea000383ffff */
[----:B------:R-:W-:Y:S05]  /*37270*/  BRA `(.L_x_6992) ;  /* 0xfffffd9000e47947 */ /* 0x000fea000383ffff */
.L_x_6704:
        /* <DEDUP_REMOVED lines=8> */
.L_x_6994:
[----:B------:R-:W-:Y:S05]  /*37300*/  BSYNC B1 ;  /* 0x0000000000017941 */ /* 0x000fea0003800000 */
.L_x_6993:
        /* <DEDUP_REMOVED lines=8> */
.L_x_6995:
[----:B------:R-:W-:Y:S01]  /*37390*/  IMAD.MOV.U32 R45, RZ, RZ, R14 ;  /* 0x000000ffff2d7224 */ /* 0x000fe200078e000e */
[----:B------:R-:W-:Y:S06]  /*373a0*/  BRA `(.L_x_6996) ;  /* 0xfffffd9400147947 */ /* 0x000fec000383ffff */
.L_x_6707:
        /* <DEDUP_REMOVED lines=8> */
.L_x_6998:
[----:B------:R-:W-:Y:S05]  /*37430*/  BSYNC B1 ;  /* 0x0000000000017941 */ /* 0x000fea0003800000 */
.L_x_6997:
        /* <DEDUP_REMOVED lines=8> */
.L_x_6999:
[----:B------:R-:W-:Y:S01]  /*374c0*/  IMAD.MOV.U32 R45, RZ, RZ, R14 ;  /* 0x000000ffff2d7224 */ /* 0x000fe200078e000e */
[----:B------:R-:W-:Y:S06]  /*374d0*/  BRA `(.L_x_7000) ;  /* 0xfffffd9400747947 */ /* 0x000fec000383ffff */
.L_x_6711:
[----:B------:R0:W0:Y:S02]  /*374e0*/  SYNCS.PHASECHK.TRANS64.TRYWAIT P2, [R93+URZ+0x334b0], R94 ;  /* 0x0334b05e5d0075a7 */ /* 0x000024000804017f */
[----:B0-----:R-:W-:Y:S05]  /*374f0*/  @!P2 NANOSLEEP.SYNCS 0x989680 ;  /* 0x009896800000a95d */ /* 0x001fea0003900000 */
[----:B------:R-:W0:Y:S02]  /*37500*/  @!P2 SYNCS.PHASECHK.TRANS64 P2, [R93+URZ+0x334b0], R94 ;  /* 0x0334b05e5d00a5a7 */ /* 0x000e24000804007f */
[----:B0-----:R-:W-:Y:S05]  /*37510*/  @!P2 BRA `(.L_x_6711) ;  /* 0xfffffffc00f0a947 */ /* 0x001fea000383ffff */
[----:B------:R-:W-:Y:S05]  /*37520*/  BRA `(.L_x_7001) ;  /* 0xfffffd9800507947 */ /* 0x000fea000383ffff */
.L_x_6721:
[----:B------:R-:W-:Y:S01]  /*37530*/  BSSY B0, `(.L_x_7002) ;  /* 0x0000007000007945 */ /* 0x000fe20003800000 */
[----:B------:R-:W-:Y:S01]  /*37540*/  MOV R12, RZ ;  /* 0x000000ff000c7202 */ /* 0x000fe20000000f00 */
[----:B------:R-:W-:Y:S02]  /*37550*/  IMAD.MOV.U32 R11, RZ, RZ, 0x1f ;  /* 0x0000001fff0b7424 */ /* 0x000fe400078e00ff */
[----:B------:R-:W-:-:S07]  /*37560*/  IMAD.MOV.U32 R15, RZ, RZ, -0x1 ;  /* 0xffffffffff0f7424 */ /* 0x000fce00078e00ff */
[----:B------:R-:W-:Y:S05]  /*37570*/  WARPSYNC.COLLECTIVE R15, `(.L_x_7003) ;  /* 0x000000000f087348 */ /* 0x000fea0003c00000 */
[----:B------:R0:W1:Y:S02]  /*37580*/  SHFL.IDX P6, R14, R13, R12, R11 ;  /* 0x0000000c0d0e7389 */ /* 0x00006400000c000b */
[----:B01----:R-:W-:Y:S01]  /*37590*/  ENDCOLLECTIVE ;  /* 0x000000000000791b */ /* 0x003fe20003800000 */
.L_x_7003:
[----:B------:R-:W-:Y:S05]  /*375a0*/  BSYNC B0 ;  /* 0x0000000000007941 */ /* 0x000fea0003800000 */
.L_x_7002:
[----:B------:R0:W-:Y:S01]  /*375b0*/  STL [R1+0x2c], R14 ;  /* 0x00002c0e01007387 */ /* 0x0001e20000100800 */
[----:B------:R-:W-:Y:S05]  /*375c0*/  BRA `(.L_x_7004) ;  /* 0xfffffda800147947 */ /* 0x000fea000383ffff */
.L_x_6731:
[----:B------:R-:W-:Y:S01]  /*375d0*/  BSSY B1, `(.L_x_7005) ;  /* 0x0000007000017945 */ /* 0x000fe20003800000 */
[----:B------:R-:W-:Y:S02]  /*375e0*/  IMAD.MOV.U32 R12, RZ, RZ, RZ ;  /* 0x000000ffff0c7224 */ /* 0x000fe400078e00ff */
[----:B------:R-:W-:Y:S02]  /*375f0*/  IMAD.MOV.U32 R11, RZ, RZ, 0x1e1f ;  /* 0x00001e1fff0b7424 */ /* 0x000fe400078e00ff */
[----:B------:R-:W-:-:S07]  /*37600*/  IMAD.MOV.U32 R15, RZ, RZ, -0x1 ;  /* 0xffffffffff0f7424 */ /* 0x000fce00078e00ff */
[----:B0-----:R-:W-:Y:S05]  /*37610*/  WARPSYNC.COLLECTIVE R15, `(.L_x_7006) ;  /* 0x000000000f087348 */ /* 0x001fea0003c00000 */
[----:B0-----:R0:W1:Y:S02]  /*37620*/  SHFL.IDX P6, R14, R13, R12, R11 ;  /* 0x0000000c0d0e7389 */ /* 0x00106400000c000b */
[----:B01----:R-:W-:Y:S01]  /*37630*/  ENDCOLLECTIVE ;  /* 0x000000000000791b */ /* 0x003fe20003800000 */
.L_x_7006:
[----:B------:R-:W-:Y:S05]  /*37640*/  BSYNC B1 ;  /* 0x0000000000017941 */ /* 0x000fea0003800000 */
.L_x_7005:
        /* <DEDUP_REMOVED lines=8> */
.L_x_7007:
[----:B------:R-:W-:Y:S02]  /*376d0*/  IMAD.MOV.U32 R13, RZ, RZ, R3 ;  /* 0x000000ffff0d7224 */ /* 0x000fe400078e0003 */
[----:B------:R-:W-:-:S07]  /*376e0*/  IMAD.MOV.U32 R7, RZ, RZ, R14 ;  /* 0x000000ffff077224 */ /* 0x000fce00078e000e */
[----:B------:R-:W-:Y:S05]  /*376f0*/  WARPSYNC.COLLECTIVE R15, `(.L_x_7008) ;  /* 0x000000000f087348 */ /* 0x000fea0003c00000 */
[----:B------:R0:W1:Y:S02]  /*37700*/  SHFL.IDX P6, R14, R13, R12, R11 ;  /* 0x0000000c0d0e7389 */ /* 0x00006400000c000b */
[----:B01----:R-:W-:Y:S01]  /*37710*/  ENDCOLLECTIVE ;  /* 0x000000000000791b */ /* 0x003fe20003800000 */
.L_x_7008:
[----:B------:R-:W-:Y:S01]  /*37720*/  MOV R13, R39 ;  /* 0x00000027000d7202 */ /* 0x000fe20000000f00 */
[----:B------:R-:W-:-:S07]  /*37730*/  IMAD.MOV.U32 R3, RZ, RZ, R14 ;  /* 0x000000ffff037224 */ /* 0x000fce00078e000e */
[----:B------:R-:W-:Y:S05]  /*37740*/  WARPSYNC.COLLECTIVE R15, `(.L_x_7009) ;  /* 0x000000000f087348 */ /* 0x000fea0003c00000 */
[----:B------:R0:W1:Y:S02]  /*37750*/  SHFL.IDX P6, R14, R13, R12, R11 ;  /* 0x0000000c0d0e7389 */ /* 0x00006400000c000b */
[----:B01----:R-:W-:Y:S01]  /*37760*/  ENDCOLLECTIVE ;  /* 0x000000000000791b */ /* 0x003fe20003800000 */
.L_x_7009:
[----:B------:R-:W-:Y:S01]  /*37770*/  IMAD.MOV.U32 R39, RZ, RZ, R14 ;  /* 0x000000ffff277224 */ /* 0x000fe200078e000e */
[----:B------:R-:W-:Y:S06]  /*37780*/  BRA `(.L_x_7010) ;  /* 0xfffffdb000087947 */ /* 0x000fec000383ffff */
.L_x_6735:
[----:B-1----:R1:W2:Y:S02]  /*37790*/  SYNCS.PHASECHK.TRANS64.TRYWAIT P0, [R18+URZ+0x33400], R3 ;  /* 0x03340003120075a7 */ /* 0x0022a4000800017f */
[----:B--2---:R-:W-:Y:S05]  /*377a0*/  @!P0 NANOSLEEP.SYNCS 0x989680 ;  /* 0x009896800000895d */ /* 0x004fea0003900000 */
[----:B------:R-:W2:Y:S02]  /*377b0*/  @!P0 SYNCS.PHASECHK.TRANS64 P0, [R18+URZ+0x33400], R3 ;  /* 0x03340003120085a7 */ /* 0x000ea4000800007f */
[----:B--2---:R-:W-:Y:S05]  /*377c0*/  @!P0 BRA `(.L_x_6735) ;  /* 0xfffffffc00f08947 */ /* 0x004fea000383ffff */
[----:B------:R-:W-:Y:S05]  /*377d0*/  BRA `(.L_x_7011) ;  /* 0xfffffdb4006c7947 */ /* 0x000fea000383ffff */
.L_x_6747:
[----:B------:R-:W-:Y:S01]  /*377e0*/  BSSY B1, `(.L_x_7012) ;  /* 0x0000007000017945 */ /* 0x000fe20003800000 */
[----:B------:R-:W-:Y:S02]  /*377f0*/  IMAD.MOV.U32 R12, RZ, RZ, RZ ;  /* 0x000000ffff0c7224 */ /* 0x000fe400078e00ff */
[----:B------:R-:W-:Y:S02]  /*37800*/  IMAD.MOV.U32 R11, RZ, RZ, 0x1e1f ;  /* 0x00001e1fff0b7424 */ /* 0x000fe400078e00ff */
[----:B------:R-:W-:-:S07]  /*37810*/  IMAD.MOV.U32 R15, RZ, RZ, -0x1 ;  /* 0xffffffffff0f7424 */ /* 0x000fce00078e00ff */
[----:B0-----:R-:W-:Y:S05]  /*37820*/  WARPSYNC.COLLECTIVE R15, `(.L_x_7013) ;  /* 0x000000000f087348 */ /* 0x001fea0003c00000 */
[----:B0-----:R0:W1:Y:S02]  /*37830*/  SHFL.IDX P6, R14, R13, R12, R11 ;  /* 0x0000000c0d0e7389 */ /* 0x00106400000c000b */
[----:B01----:R-:W-:Y:S01]  /*37840*/  ENDCOLLECTIVE ;  /* 0x000000000000791b */ /* 0x003fe20003800000 */
.L_x_7013:
[----:B------:R-:W-:Y:S05]  /*37850*/  BSYNC B1 ;  /* 0x0000000000017941 */ /* 0x000fea0003800000 */
.L_x_7012:
        /* <DEDUP_REMOVED lines=8> */
.L_x_7014:
[----:B------:R-:W-:Y:S02]  /*378e0*/  IMAD.MOV.U32 R13, RZ, RZ, R45 ;  /* 0x000000ffff0d7224 */ /* 0x000fe400078e002d */
[----:B------:R-:W-:-:S07]  /*378f0*/  IMAD.MOV.U32 R37, RZ, RZ, R14 ;  /* 0x000000ffff257224 */ /* 0x000fce00078e000e */
[----:B------:R-:W-:Y:S05]  /*37900*/  WARPSYNC.COLLECTIVE R15, `(.L_x_7015) ;  /* 0x000000000f087348 */ /* 0x000fea0003c00000 */
[----:B------:R0:W1:Y:S02]  /*37910*/  SHFL.IDX P6, R14, R13, R12, R11 ;  /* 0x0000000c0d0e7389 */ /* 0x00006400000c000b */
[----:B01----:R-:W-:Y:S01]  /*37920*/  ENDCOLLECTIVE ;  /* 0x000000000000791b */ /* 0x003fe20003800000 */
.L_x_7015:
[----:B------:R-:W-:Y:S02]  /*37930*/  IMAD.MOV.U32 R13, RZ, RZ, R47 ;  /* 0x000000ffff0d7224 */ /* 0x000fe400078e002f */
[----:B------:R-:W-:-:S07]  /*37940*/  IMAD.MOV.U32 R45, RZ, RZ, R14 ;  /* 0x000000ffff2d7224 */ /* 0x000fce00078e000e */
[----:B------:R-:W-:Y:S05]  /*37950*/  WARPSYNC.COLLECTIVE R15, `(.L_x_7016) ;  /* 0x000000000f087348 */ /* 0x000fea0003c00000 */
[----:B------:R0:W1:Y:S02]  /*37960*/  SHFL.IDX P6, R14, R13, R12, R11 ;  /* 0x0000000c0d0e7389 */ /* 0x00006400000c000b */
[----:B01----:R-:W-:Y:S01]  /*37970*/  ENDCOLLECTIVE ;  /* 0x000000000000791b */ /* 0x003fe20003800000 */
.L_x_7016:
[----:B------:R-:W-:Y:S01]  /*37980*/  MOV R47, R14 ;  /* 0x0000000e002f7202 */ /* 0x000fe20000000f00 */
[----:B------:R-:W-:Y:S06]  /*37990*/  BRA `(.L_x_7017) ;  /* 0xfffffde400647947 */ /* 0x000fec000383ffff */
.L_x_6751:
[----:B0-----:R0:W1:Y:S02]  /*379a0*/  SYNCS.PHASECHK.TRANS64.TRYWAIT P0, [R18+URZ+0x33400], R3 ;  /* 0x03340003120075a7 */ /* 0x001064000800017f */
[----:B-1----:R-:W-:Y:S05]  /*379b0*/  @!P0 NANOSLEEP.SYNCS 0x989680 ;  /* 0x009896800000895d */ /* 0x002fea0003900000 */
[----:B------:R-:W1:Y:S02]  /*379c0*/  @!P0 SYNCS.PHASECHK.TRANS64 P0, [R18+URZ+0x33400], R3 ;  /* 0x03340003120085a7 */ /* 0x000e64000800007f */
[----:B-1----:R-:W-:Y:S05]  /*379d0*/  @!P0 BRA `(.L_x_6751) ;  /* 0xfffffffc00f08947 */ /* 0x002fea000383ffff */
[----:B------:R-:W-:Y:S05]  /*379e0*/  BRA `(.L_x_7018) ;  /* 0xfffffde800707947 */ /* 0x000fea000383ffff */
.L_x_6759:
[----:B-1----:R1:W2:Y:S02]  /*379f0*/  SYNCS.PHASECHK.TRANS64.TRYWAIT P1, [R0+URZ+0x33430], R3 ;  /* 0x03343003000075a7 */ /* 0x0022a4000802017f */
[----:B--2---:R-:W-:Y:S05]  /*37a00*/  @!P1 NANOSLEEP.SYNCS 0x989680 ;  /* 0x009896800000995d */ /* 0x004fea0003900000 */
[----:B------:R-:W2:Y:S02]  /*37a10*/  @!P1 SYNCS.PHASECHK.TRANS64 P1, [R0+URZ+0x33430], R3 ;  /* 0x03343003000095a7 */ /* 0x000ea4000802007f */
[----:B--2---:R-:W-:Y:S05]  /*37a20*/  @!P1 BRA `(.L_x_6759) ;  /* 0xfffffffc00f09947 */ /* 0x004fea000383ffff */
[----:B------:R-:W-:Y:S05]  /*37a30*/  BRA `(.L_x_6758) ;  /* 0xfffffe1800b07947 */ /* 0x000fea000383ffff */
.L_x_6766:
[----:B-1----:R1:W2:Y:S02]  /*37a40*/  SYNCS.PHASECHK.TRANS64.TRYWAIT P2, [R5+URZ+0x33430], R4 ;  /* 0x03343004050075a7 */ /* 0x0022a4000804017f */
[----:B--2---:R-:W-:Y:S05]  /*37a50*/  @!P2 NANOSLEEP.SYNCS 0x989680 ;  /* 0x009896800000a95d */ /* 0x004fea0003900000 */
[----:B------:R-:W2:Y:S02]  /*37a60*/  @!P2 SYNCS.PHASECHK.TRANS64 P2, [R5+URZ+0x33430], R4 ;  /* 0x033430040500a5a7 */ /* 0x000ea4000804007f */
[----:B--2---:R-:W-:Y:S05]  /*37a70*/  @!P2 BRA `(.L_x_6766) ;  /* 0xfffffffc00f0a947 */ /* 0x004fea000383ffff */
[----:B------:R-:W-:Y:S05]  /*37a80*/  BRA `(.L_x_6765) ;  /* 0xfffffe60005c7947 */ /* 0x000fea000383ffff */
.L_x_6770:
[----:B-1----:R1:W2:Y:S02]  /*37a90*/  SYNCS.PHASECHK.TRANS64.TRYWAIT P1, [R5+URZ+0x33450], R4 ;  /* 0x03345004050075a7 */ /* 0x0022a4000802017f */
[----:B--2---:R-:W-:Y:S05]  /*37aa0*/  @!P1 NANOSLEEP.SYNCS 0x989680 ;  /* 0x009896800000995d */ /* 0x004fea0003900000 */
[----:B------:R-:W2:Y:S02]  /*37ab0*/  @!P1 SYNCS.PHASECHK.TRANS64 P1, [R5+URZ+0x33450], R4 ;  /* 0x03345004050095a7 */ /* 0x000ea4000802007f */
[----:B--2---:R-:W-:Y:S05]  /*37ac0*/  @!P1 BRA `(.L_x_6770) ;  /* 0xfffffffc00f09947 */ /* 0x004fea000383ffff */
[----:B------:R-:W-:Y:S05]  /*37ad0*/  BRA `(.L_x_6767) ;  /* 0xfffffe7000987947 */ /* 0x000fea000383ffff */
.L_x_6779:
[----:B-1----:R1:W2:Y:S02]  /*37ae0*/  SYNCS.PHASECHK.TRANS64.TRYWAIT P1, [R4+URZ+0x33430], R5 ;  /* 0x03343005040075a7 */ /* 0x0022a4000802017f */
[----:B--2---:R-:W-:Y:S05]  /*37af0*/  @!P1 NANOSLEEP.SYNCS 0x989680 ;  /* 0x009896800000995d */ /* 0x004fea0003900000 */
[----:B------:R-:W2:Y:S02]  /*37b00*/  @!P1 SYNCS.PHASECHK.TRANS64 P1, [R4+URZ+0x33430], R5 ;  /* 0x03343005040095a7 */ /* 0x000ea4000802007f */
[----:B--2---:R-:W-:Y:S05]  /*37b10*/  @!P1 BRA `(.L_x_6779) ;  /* 0xfffffffc00f09947 */ /* 0x004fea000383ffff */
[----:B------:R-:W-:Y:S05]  /*37b20*/  BRA `(.L_x_6778) ;  /* 0xfffffeac00187947 */ /* 0x000fea000383ffff */
.L_x_6783:
[----:B-1----:R1:W2:Y:S02]  /*37b30*/  SYNCS.PHASECHK.TRANS64.TRYWAIT P1, [R5+URZ+0x33450], R4 ;  /* 0x03345004050075a7 */ /* 0x0022a4000802017f */
[----:B--2---:R-:W-:Y:S05]  /*37b40*/  @!P1 NANOSLEEP.SYNCS 0x989680 ;  /* 0x009896800000995d */ /* 0x004fea0003900000 */
[----:B------:R-:W2:Y:S02]  /*37b50*/  @!P1 SYNCS.PHASECHK.TRANS64 P1, [R5+URZ+0x33450], R4 ;  /* 0x03345004050095a7 */ /* 0x000ea4000802007f */
[----:B--2---:R-:W-:Y:S05]  /*37b60*/  @!P1 BRA `(.L_x_6783) ;  /* 0xfffffffc00f09947 */ /* 0x004fea000383ffff */
[----:B------:R-:W-:Y:S05]  /*37b70*/  BRA `(.L_x_6780) ;  /* 0xfffffebc00487947 */ /* 0x000fea000383ffff */
.L_x_6790:
[----:B-1----:R1:W2:Y:S02]  /*37b80*/  SYNCS.PHASECHK.TRANS64.TRYWAIT P1, [R5+URZ+0x33450], R0 ;  /* 0x03345000050075a7 */ /* 0x0022a4000802017f */
[----:B--2---:R-:W-:Y:S05]  /*37b90*/  @!P1 NANOSLEEP.SYNCS 0x989680 ;  /* 0x009896800000995d */ /* 0x004fea0003900000 */
[----:B------:R-:W2:Y:S02]  /*37ba0*/  @!P1 SYNCS.PHASECHK.TRANS64 P1, [R5+URZ+0x33450], R0 ;  /* 0x03345000050095a7 */ /* 0x000ea4000802007f */
[----:B--2---:R-:W-:Y:S05]  /*37bb0*/  @!P1 BRA `(.L_x_6790) ;  /* 0xfffffffc00f09947 */ /* 0x004fea000383ffff */
[----:B------:R-:W-:Y:S05]  /*37bc0*/  BRA `(.L_x_6789) ;  /* 0xfffffee800b87947 */ /* 0x000fea000383ffff */
.L_x_6794:
[----:B------:R-:W-:Y:S01]  /*37bd0*/  SEL R119, R3, R127, P0 ;  /* 0x0000007f03777207 */ /* 0x000fe20000000000 */
[----:B------:R-:W-:Y:S01]  /*37be0*/  IMAD.MOV.U32 R15, RZ, RZ, -0x1 ;  /* 0xffffffffff0f7424 */ /* 0x000fe200078e00ff */
[----:B------:R-:W-:Y:S02]  /*37bf0*/  SEL R147, R127, R3, P0 ;  /* 0x000000037f937207 */ /* 0x000fe40000000000 */
[----:B------:R-:W-:Y:S02]  /*37c00*/  SEL R3, R12, R134, P0 ;  /* 0x000000860c037207 */ /* 0x000fe40000000000 */
[----:B------:R-:W-:Y:S01]  /*37c10*/  SEL R134, R134, R12, P0 ;  /* 0x0000000c86867207 */ /* 0x000fe20000000000 */
[----:B-----5:R-:W-:Y:S01]  /*37c20*/  IMAD.MOV.U32 R12, RZ, RZ, R0 ;  /* 0x000000ffff0c7224 */ /* 0x020fe200078e0000 */
[----:B------:R-:W-:Y:S02]  /*37c30*/  SEL R26, R11, R125, P0 ;  /* 0x0000007d0b1a7207 */ /* 0x000fe40000000000 */
[----:B------:R-:W-:Y:S01]  /*37c40*/  SEL R27, R125, R11, P0 ;  /* 0x0000000b7d1b7207 */ /* 0x000fe20000000000 */
[----:B------:R-:W-:Y:S01]  /*37c50*/  IMAD.MOV.U32 R11, RZ, RZ, 0x1c1f ;  /* 0x00001c1fff0b7424 */ /* 0x000fe200078e00ff */
[----:B------:R-:W-:-:S02]  /*37c60*/  SEL R59, R60, R109, P0 ;  /* 0x0000006d3c3b7207 */ /* 0x000fc40000000000 */
[----:B------:R-:W-:-:S07]  /*37c70*/  SEL R60, R109, R60, P0 ;  /* 0x0000003c6d3c7207 */ /* 0x000fce0000000000 */
[----:B0-----:R-:W-:Y:S05]  /*37c80*/  WARPSYNC.COLLECTIVE R15, `(.L_x_7019) ;  /* 0x000000000f087348 */ /* 0x001fea0003c00000 */
[----:B------:R1:W2:Y:S02]  /*37c90*/  SHFL.IDX P6, R14, R13, R12, R11 ;  /* 0x0000000c0d0e7389 */ /* 0x0002a400000c000b */
[----:B012---:R-:W-:Y:S01]  /*37ca0*/  ENDCOLLECTIVE ;  /* 0x000000000000791b */ /* 0x007fe20003800000 */
.L_x_7019:
        /* <DEDUP_REMOVED lines=9> */
[----:B------:R-:W-:Y:S02]  /*37d40*/  LOP3.LUT R121, R0, 0x2, RZ, 0x3c, !PT ;  /* 0x0000000200797812 */ /* 0x000fe400078e3cff */
        /* <DEDUP_REMOVED lines=8> */
.L_x_7020:
        /* <DEDUP_REMOVED lines=18> */
.L_x_7021:
        /* <DEDUP_REMOVED lines=18> */
.L_x_7022:
        /* <DEDUP_REMOVED lines=19> */
.L_x_7023:
[----:B------:R-:W-:Y:S02]  /*38140*/  SEL R101, R38, R9, P0 ;  /* 0x0000000926657207 */ /* 0x000fe40000000000 */
[----:B------:R-:W-:Y:S02]  /*38150*/  SEL R38, R9, R38, P0 ;  /* 0x0000002609267207 */ /* 0x000fe40000000000 */
[----:B------:R-:W-:Y:S01]  /*38160*/  SEL R10, R10, R128, P0 ;  /* 0x000000800a0a7207 */ /* 0x000fe20000000000 */
[----:B------:R-:W-:Y:S01]  /*38170*/  IMAD.MOV.U32 R128, RZ, RZ, RZ ;  /* 0x000000ffff807224 */ /* 0x000fe200078e00ff */
        /* <DEDUP_REMOVED lines=14> */
.L_x_7024:
        /* <DEDUP_REMOVED lines=19> */
.L_x_7025:
        /* <DEDUP_REMOVED lines=9> */
[----:B------:R-:W-:Y:S01]  /*38420*/  SEL R37, R37, R102, P0 ;  /* 0x0000006625257207 */ /* 0x000fe20000000000 */
[----:B------:R-:W-:-:S07]  /*38430*/  IMAD.MOV.U32 R86, RZ, RZ, R14 ;  /* 0x000000ffff567224 */ /* 0x000fce00078e000e */
[----:B------:R-:W-:Y:S05]  /*38440*/  WARPSYNC.COLLECTIVE R15, `(.L_x_7026) ;  /* 0x000000000f087348 */ /* 0x000fea0003c00000 */
[----:B------:R0:W1:Y:S02]  /*38450*/  SHFL.IDX P6, R14, R13, R12, R11 ;  /* 0x0000000c0d0e7389 */ /* 0x00006400000c000b */
[----:B01----:R-:W-:Y:S01]  /*38460*/  ENDCOLLECTIVE ;  /* 0x000000000000791b */ /* 0x003fe20003800000 */
.L_x_7026:
        /* <DEDUP_REMOVED lines=8> */
.L_x_7027:
[----:B------:R-:W-:Y:S02]  /*384f0*/  SEL R113, R115, R92, P0 ;  /* 0x0000005c73717207 */ /* 0x000fe40000000000 */
[----:B------:R-:W-:Y:S01]  /*38500*/  SEL R115, R92, R115, P0 ;  /* 0x000000735c737207 */ /* 0x000fe20000000000 */
[----:B------:R-:W-:Y:S02]  /*38510*/  IMAD.MOV.U32 R13, RZ, RZ, R119 ;  /* 0x000000ffff0d7224 */ /* 0x000fe400078e0077 */
[----:B------:R-:W-:-:S07]  /*38520*/  IMAD.MOV.U32 R118, RZ, RZ, R14 ;  /* 0x000000ffff767224 */ /* 0x000fce00078e000e */
[----:B------:R-:W-:Y:S05]  /*38530*/  WARPSYNC.COLLECTIVE R15, `(.L_x_7028) ;  /* 0x000000000f087348 */ /* 0x000fea0003c00000 */
[----:B------:R0:W1:Y:S02]  /*38540*/  SHFL.IDX P6, R14, R13, R12, R11 ;  /* 0x0000000c0d0e7389 */ /* 0x00006400000c000b */
[----:B01----:R-:W-:Y:S01]  /*38550*/  ENDCOLLECTIVE ;  /* 0x000000000000791b */ /* 0x003fe20003800000 */
.L_x_7028:
[----:B------:R-:W-:Y:S01]  /*38560*/  IMAD.MOV.U32 R13, RZ, RZ, R144 ;  /* 0x000000ffff0d7224 */ /* 0x000fe200078e0090 */
[----:B------:R-:W-:Y:S01]  /*38570*/  MOV R12, R121 ;  /* 0x00000079000c7202 */ /* 0x000fe20000000f00 */
[----:B------:R-:W-:-:S07]  /*38580*/  IMAD.MOV.U32 R119, RZ, RZ, R14 ;  /* 0x000000ffff777224 */ /* 0x000fce00078e000e */
[----:B------:R-:W-:Y:S05]  /*38590*/  WARPSYNC.COLLECTIVE R15, `(.L_x_7029) ;  /* 0x000000000f087348 */ /* 0x000fea0003c00000 */
[----:B------:R0:W1:Y:S02]  /*385a0*/  SHFL.IDX P6, R14, R13, R12, R11 ;  /* 0x0000000c0d0e7389 */ /* 0x00006400000c000b */
[----:B01----:R-:W-:Y:S01]  /*385b0*/  ENDCOLLECTIVE ;  /* 0x000000000000791b */ /* 0x003fe20003800000 */
.L_x_7029:
[----:B------:R-:W-:Y:S02]  /*385c0*/  IMAD.MOV.U32 R13, RZ, RZ, R147 ;  /* 0x000000ffff0d7224 */ /* 0x000fe400078e0093 */
[----:B------:R-:W-:-:S07]  /*385d0*/  IMAD.MOV.U32 R84, RZ, RZ, R14 ;  /* 0x000000ffff547224 */ /* 0x000fce00078e000e */
[----:B------:R-:W-:Y:S05]  /*385e0*/  WARPSYNC.COLLECTIVE R15, `(.L_x_7030) ;  /* 0x000000000f087348 */ /* 0x000fea0003c00000 */
[----:B------:R0:W1:Y:S02]  /*385f0*/  SHFL.IDX P6, R14, R13, R12, R11 ;  /* 0x0000000c0d0e7389 */ /* 0x00006400000c000b */
[----:B01----:R-:W-:Y:S01]  /*38600*/  ENDCOLLECTIVE ;  /* 0x000000000000791b */ /* 0x003fe20003800000 */
.L_x_7030:
        /* <DEDUP_REMOVED lines=8> */
.L_x_7031:
[----:B------:R-:W-:Y:S02]  /*38690*/  SEL R117, R119, R88, P0 ;  /* 0x0000005877757207 */ /* 0x000fe40000000000 */
[----:B------:R-:W-:Y:S02]  /*386a0*/  SEL R119, R88, R119, P0 ;  /* 0x0000007758777207 */ /* 0x000fe40000000000 */
[----:B------:R-:W-:Y:S01]  /*386b0*/  MOV R13, R123 ;  /* 0x0000007b000d7202 */ /* 0x000fe20000000f00 */
[----:B------:R-:W-:-:S07]  /*386c0*/  IMAD.MOV.U32 R122, RZ, RZ, R14 ;  /* 0x000000ffff7a7224 */ /* 0x000fce00078e000e */
[----:B------:R-:W-:Y:S05]  /*386d0*/  WARPSYNC.COLLECTIVE R15, `(.L_x_7032) ;  /* 0x000000000f087348 */ /* 0x000fea0003c00000 */
[----:B------:R0:W1:Y:S02]  /*386e0*/  SHFL.IDX P6, R14, R13, R12, R11 ;  /* 0x0000000c0d0e7389 */ /* 0x00006400000c000b */
[----:B01----:R-:W-:Y:S01]  /*386f0*/  ENDCOLLECTIVE ;  /* 0x000000000000791b */ /* 0x003fe20003800000 */
.L_x_7032:
[----:B------:R-:W-:Y:S02]  /*38700*/  IMAD.MOV.U32 R13, RZ, RZ, R131 ;  /* 0x000000ffff0d7224 */ /* 0x000fe400078e0083 */
[----:B------:R-:W-:Y:S02]  /*38710*/  IMAD.MOV.U32 R12, RZ, RZ, R121 ;  /* 0x000000ffff0c7224 */ /* 0x000fe400078e0079 */
[----:B------:R-:W-:-:S07]  /*38720*/  IMAD.MOV.U32 R123, RZ, RZ, R14 ;  /* 0x000000ffff7b7224 */ /* 0x000fce00078e000e */
[----:B------:R-:W-:Y:S05]  /*38730*/  WARPSYNC.COLLECTIVE R15, `(.L_x_7033) ;  /* 0x000000000f087348 */ /* 0x000fea0003c00000 */
[----:B------:R0:W1:Y:S02]  /*38740*/  SHFL.IDX P6, R14, R13, R12, R11 ;  /* 0x0000000c0d0e7389 */ /* 0x00006400000c000b */
[----:B01----:R-:W-:Y:S01]  /*38750*/  ENDCOLLECTIVE ;  /* 0x000000000000791b */ /* 0x003fe20003800000 */
.L_x_7033:
[----:B------:R-:W-:Y:S02]  /*38760*/  IMAD.MOV.U32 R13, RZ, RZ, R145 ;  /* 0x000000ffff0d7224 */ /* 0x000fe400078e0091 */
[----:B------:R-:W-:-:S07]  /*38770*/  IMAD.MOV.U32 R76, RZ, RZ, R14 ;  /* 0x000000ffff4c7224 */ /* 0x000fce00078e000e */
[----:B------:R-:W-:Y:S05]  /*38780*/  WARPSYNC.COLLECTIVE R15, `(.L_x_7034) ;  /* 0x000000000f087348 */ /* 0x000fea0003c00000 */
[----:B------:R0:W1:Y:S02]  /*38790*/  SHFL.IDX P6, R14, R13, R12, R11 ;  /* 0x0000000c0d0e7389 */ /* 0x00006400000c000b */
[----:B01----:R-:W-:Y:S01]  /*387a0*/  ENDCOLLECTIVE ;  /* 0x000000000000791b */ /* 0x003fe20003800000 */
.L_x_7034:
        /* <DEDUP_REMOVED lines=8> */
.L_x_7035:
[----:B------:R-:W-:Y:S02]  /*38830*/  IMAD.MOV.U32 R13, RZ, RZ, R3 ;  /* 0x000000ffff0d7224 */ /* 0x000fe400078e0003 */
[----:B------:R-:W-:-:S07]  /*38840*/  IMAD.MOV.U32 R5, RZ, RZ, R14 ;  /* 0x000000ffff057224 */ /* 0x000fce00078e000e */
[----:B------:R-:W-:Y:S05]  /*38850*/  WARPSYNC.COLLECTIVE R15, `(.L_x_7036) ;  /* 0x000000000f087348 */ /* 0x000fea0003c00000 */
[----:B------:R0:W1:Y:S02]  /*38860*/  SHFL.IDX P6, R14, R13, R12, R11 ;  /* 0x0000000c0d0e7389 */ /* 0x00006400000c000b */
[----:B01----:R-:W-:Y:S01]  /*38870*/  ENDCOLLECTIVE ;  /* 0x000000000000791b */ /* 0x003fe20003800000 */
.L_x_7036:
[----:B------:R-:W-:Y:S02]  /*38880*/  IMAD.MOV.U32 R13, RZ, RZ, R6 ;  /* 0x000000ffff0d7224 */ /* 0x000fe400078e0006 */
[----:B------:R-:W-:Y:S02]  /*38890*/  IMAD.MOV.U32 R12, RZ, RZ, R121 ;  /* 0x000000ffff0c7224 */ /* 0x000fe400078e0079 */
[----:B------:R-:W-:-:S07]  /*388a0*/  IMAD.MOV.U32 R3, RZ, RZ, R14 ;  /* 0x000000ffff037224 */ /* 0x000fce00078e000e */
[----:B------:R-:W-:Y:S05]  /*388b0*/  WARPSYNC.COLLECTIVE R15, `(.L_x_7037) ;  /* 0x000000000f087348 */ /* 0x000fea0003c00000 */
[----:B------:R0:W1:Y:S02]  /*388c0*/  SHFL.IDX P6, R14, R13, R12, R11 ;  /* 0x0000000c0d0e7389 */ /* 0x00006400000c000b */
[----:B01----:R-:W-:Y:S01]  /*388d0*/  ENDCOLLECTIVE ;  /* 0x000000000000791b */ /* 0x003fe20003800000 */
.L_x_7037:
[----:B------:R-:W-:Y:S01]  /*388e0*/  IMAD.MOV.U32 R13, RZ, RZ, R134 ;  /* 0x000000ffff0d7224 */ /* 0x000fe200078e0086 */
[----:B------:R-:W-:-:S07]  /*388f0*/  MOV R6, R14 ;  /* 0x0000000e00067202 */ /* 0x000fce0000000f00 */
[----:B------:R-:W-:Y:S05]  /*38900*/  WARPSYNC.COLLECTIVE R15, `(.L_x_7038) ;  /* 0x000000000f087348 */ /* 0x000fea0003c00000 */
[----:B------:R0:W1:Y:S02]  /*38910*/  SHFL.IDX P6, R14, R13, R12, R11 ;  /* 0x0000000c0d0e7389 */ /* 0x00006400000c000b */
[----:B01----:R-:W-:Y:S01]  /*38920*/  ENDCOLLECTIVE ;  /* 0x000000000000791b */ /* 0x003fe20003800000 */
.L_x_7038:
[----:B------:R-:W-:Y:S02]  /*38930*/  IMAD.MOV.U32 R13, RZ, RZ, R106 ;  /* 0x000000ffff0d7224 */ /* 0x000fe400078e006a */
[----:B------:R-:W-:Y:S02]  /*38940*/  IMAD.MOV.U32 R12, RZ, RZ, R0 ;  /* 0x000000ffff0c7224 */ /* 0x000fe400078e0000 */
[----:B------:R-:W-:-:S07]  /*38950*/  IMAD.MOV.U32 R4, RZ, RZ, R14 ;  /* 0x000000ffff047224 */ /* 0x000fce00078e000e */
[----:B------:R-:W-:Y:S05]  /*38960*/  WARPSYNC.COLLECTIVE R15, `(.L_x_7039) ;  /* 0x000000000f087348 */ /* 0x000fea0003c00000 */
[----:B------:R0:W1:Y:S02]  /*38970*/  SHFL.IDX P6, R14, R13, R12, R11 ;  /* 0x0000000c0d0e7389 */ /* 0x00006400000c000b */
[----:B01----:R-:W-:Y:S01]  /*38980*/  ENDCOLLECTIVE ;  /* 0x000000000000791b */ /* 0x003fe20003800000 */
.L_x_7039:
        /* <DEDUP_REMOVED lines=9> */
.L_x_7040:
[----:B------:R-:W-:Y:S02]  /*38a20*/  IMAD.MOV.U32 R13, RZ, RZ, R10 ;  /* 0x000000ffff0d7224 */ /* 0x000fe400078e000a */
[----:B------:R-:W-:Y:S01]  /*38a30*/  IMAD.MOV.U32 R12, RZ, RZ, R121 ;  /* 0x000000ffff0c7224 */ /* 0x000fe200078e0079 */
[----:B------:R-:W-:-:S07]  /*38a40*/  MOV R7, R14 ;  /* 0x0000000e00077202 */ /* 0x000fce0000000f00 */
[----:B------:R-:W-:Y:S05]  /*38a50*/  WARPSYNC.COLLECTIVE R15, `(.L_x_7041) ;  /* 0x000000000f087348 */ /* 0x000fea0003c00000 */
[----:B------:R0:W1:Y:S02]  /*38a60*/  SHFL.IDX P6, R14, R13, R12, R11 ;  /* 0x0000000c0d0e7389 */ /* 0x00006400000c000b */
[----:B01----:R-:W-:Y:S01]  /*38a70*/  ENDCOLLECTIVE ;  /* 0x000000000000791b */ /* 0x003fe20003800000 */
.L_x_7041:
[----:B------:R-:W-:Y:S02]  /*38a80*/  IMAD.MOV.U32 R13, RZ, RZ, R8 ;  /* 0x000000ffff0d7224 */ /* 0x000fe400078e0008 */
[----:B------:R-:W-:-:S07]  /*38a90*/  IMAD.MOV.U32 R10, RZ, RZ, R14 ;  /* 0x000000ffff0a7224 */ /* 0x000fce00078e000e */
[----:B------:R-:W-:Y:S05]  /*38aa0*/  WARPSYNC.COLLECTIVE R15, `(.L_x_7042) ;  /* 0x000000000f087348 */ /* 0x000fea0003c00000 */
[----:B------:R0:W1:Y:S02]  /*38ab0*/  SHFL.IDX P6, R14, R13, R12, R11 ;  /* 0x0000000c0d0e7389 */ /* 0x00006400000c000b */
[----:B01----:R-:W-:Y:S01]  /*38ac0*/  ENDCOLLECTIVE ;  /* 0x000000000000791b */ /* 0x003fe20003800000 */
.L_x_7042:
[----:B------:R-:W-:Y:S01]  /*38ad0*/  IMAD.MOV.U32 R13, RZ, RZ, R24 ;  /* 0x000000ffff0d7224 */ /* 0x000fe200078e0018 */
[----:B------:R-:W-:Y:S01]  /*38ae0*/  MOV R12, R0 ;  /* 0x00000000000c7202 */ /* 0x000fe20000000f00 */
[----:B------:R-:W-:-:S07]  /*38af0*/  IMAD.MOV.U32 R8, RZ, RZ, R14 ;  /* 0x000000ffff087224 */ /* 0x000fce00078e000e */
[----:B------:R-:W-:Y:S05]  /*38b00*/  WARPSYNC.COLLECTIVE R15, `(.L_x_7043) ;  /* 0x000000000f087348 */ /* 0x000fea0003c00000 */
[----:B------:R0:W1:Y:S02]  /*38b10*/  SHFL.IDX P6, R14, R13, R12, R11 ;  /* 0x0000000c0d0e7389 */ /* 0x00006400000c000b */
[----:B01----:R-:W-:Y:S01]  /*38b20*/  ENDCOLLECTIVE ;  /* 0x000000000000791b */ /* 0x003fe20003800000 */
.L_x_7043:
        /* <DEDUP_REMOVED lines=9> */
.L_x_7044:
[----:B------:R-:W-:Y:S02]  /*38bc0*/  IMAD.MOV.U32 R13, RZ, RZ, R25 ;  /* 0x000000ffff0d7224 */ /* 0x000fe400078e0019 */
[----:B------:R-:W-:Y:S02]  /*38bd0*/  IMAD.MOV.U32 R12, RZ, RZ, R121 ;  /* 0x000000ffff0c7224 */ /* 0x000fe400078e0079 */
[----:B------:R-:W-:-:S07]  /*38be0*/  IMAD.MOV.U32 R20, RZ, RZ, R14 ;  /* 0x000000ffff147224 */ /* 0x000fce00078e000e */
[----:B------:R-:W-:Y:S05]  /*38bf0*/  WARPSYNC.COLLECTIVE R15, `(.L_x_7045) ;  /* 0x000000000f087348 */ /* 0x000fea0003c00000 */
[----:B------:R0:W1:Y:S02]  /*38c00*/  SHFL.IDX P6, R14, R13, R12, R11 ;  /* 0x0000000c0d0e7389 */ /* 0x00006400000c000b */
[----:B01----:R-:W-:Y:S01]  /*38c10*/  ENDCOLLECTIVE ;  /* 0x000000000000791b */ /* 0x003fe20003800000 */
.L_x_7045:
[----:B------:R-:W-:Y:S01]  /*38c20*/  MOV R13, R21 ;  /* 0x00000015000d7202 */ /* 0x000fe20000000f00 */
[----:B------:R-:W-:-:S07]  /*38c30*/  IMAD.MOV.U32 R25, RZ, RZ, R14 ;  /* 0x000000ffff197224 */ /* 0x000fce00078e000e */
[----:B------:R-:W-:Y:S05]  /*38c40*/  WARPSYNC.COLLECTIVE R15, `(.L_x_7046) ;  /* 0x000000000f087348 */ /* 0x000fea0003c00000 */
[----:B------:R0:W1:Y:S02]  /*38c50*/  SHFL.IDX P6, R14, R13, R12, R11 ;  /* 0x0000000c0d0e7389 */ /* 0x00006400000c000b */
[----:B01----:R-:W-:Y:S01]  /*38c60*/  ENDCOLLECTIVE ;  /* 0x000000000000791b */ /* 0x003fe20003800000 */
.L_x_7046:
[----:B------:R-:W-:Y:S02]  /*38c70*/  IMAD.MOV.U32 R13, RZ, RZ, R28 ;  /* 0x000000ffff0d7224 */ /* 0x000fe400078e001c */
[----:B------:R-:W-:Y:S02]  /*38c80*/  IMAD.MOV.U32 R12, RZ, RZ, R0 ;  /* 0x000000ffff0c7224 */ /* 0x000fe400078e0000 */
[----:B------:R-:W-:-:S07]  /*38c90*/  IMAD.MOV.U32 R21, RZ, RZ, R14 ;  /* 0x000000ffff157224 */ /* 0x000fce00078e000e */
[----:B------:R-:W-:Y:S05]  /*38ca0*/  WARPSYNC.COLLECTIVE R15, `(.L_x_7047) ;  /* 0x000000000f087348 */ /* 0x000fea0003c00000 */
[----:B------:R0:W1:Y:S02]  /*38cb0*/  SHFL.IDX P6, R14, R13, R12, R11 ;  /* 0x0000000c0d0e7389 */ /* 0x00006400000c000b */
[----:B01----:R-:W-:Y:S01]  /*38cc0*/  ENDCOLLECTIVE ;  /* 0x000000000000791b */ /* 0x003fe20003800000 */
.L_x_7047:
        /* <DEDUP_REMOVED lines=9> */
.L_x_7048:
[----:B------:R-:W-:Y:S01]  /*38d60*/  MOV R13, R32 ;  /* 0x00000020000d7202 */ /* 0x000fe20000000f00 */
[----:B------:R-:W-:Y:S02]  /*38d70*/  IMAD.MOV.U32 R12, RZ, RZ, R121 ;  /* 0x000000ffff0c7224 */ /* 0x000fe400078e0079 */
[----:B------:R-:W-:-:S07]  /*38d80*/  IMAD.MOV.U32 R26, RZ, RZ, R14 ;  /* 0x000000ffff1a7224 */ /* 0x000fce00078e000e */
[----:B------:R-:W-:Y:S05]  /*38d90*/  WARPSYNC.COLLECTIVE R15, `(.L_x_7049) ;  /* 0x000000000f087348 */ /* 0x000fea0003c00000 */
[----:B------:R0:W1:Y:S02]  /*38da0*/  SHFL.IDX P6, R14, R13, R12, R11 ;  /* 0x0000000c0d0e7389 */ /* 0x00006400000c000b */
[----:B01----:R-:W-:Y:S01]  /*38db0*/  ENDCOLLECTIVE ;  /* 0x000000000000791b */ /* 0x003fe20003800000 */
.L_x_7049:
[----:B------:R-:W-:Y:S02]  /*38dc0*/  IMAD.MOV.U32 R13, RZ, RZ, R27 ;  /* 0x000000ffff0d7224 */ /* 0x000fe400078e001b */
[----:B------:R-:W-:-:S07]  /*38dd0*/  IMAD.MOV.U32 R32, RZ, RZ, R14 ;  /* 0x000000ffff207224 */ /* 0x000fce00078e000e */
[----:B------:R-:W-:Y:S05]  /*38de0*/  WARPSYNC.COLLECTIVE R15, `(.L_x_7050) ;  /* 0x000000000f087348 */ /* 0x000fea0003c00000 */
[----:B------:R0:W1:Y:S02]  /*38df0*/  SHFL.IDX P6, R14, R13, R12, R11 ;  /* 0x0000000c0d0e7389 */ /* 0x00006400000c000b */
[----:B01----:R-:W-:Y:S01]  /*38e00*/  ENDCOLLECTIVE ;  /* 0x000000000000791b */ /* 0x003fe20003800000 */
.L_x_7050:
[----:B------:R-:W-:Y:S02]  /*38e10*/  IMAD.MOV.U32 R13, RZ, RZ, R35 ;  /* 0x000000ffff0d7224 */ /* 0x000fe400078e0023 */
[----:B------:R-:W-:Y:S02]  /*38e20*/  IMAD.MOV.U32 R12, RZ, RZ, R0 ;  /* 0x000000ffff0c7224 */ /* 0x000fe400078e0000 */
[----:B------:R-:W-:-:S07]  /*38e30*/  IMAD.MOV.U32 R27, RZ, RZ, R14 ;  /* 0x000000ffff1b7224 */ /* 0x000fce00078e000e */
[----:B------:R-:W-:Y:S05]  /*38e40*/  WARPSYNC.COLLECTIVE R15, `(.L_x_7051) ;  /* 0x000000000f087348 */ /* 0x000fea0003c00000 */
[----:B------:R0:W1:Y:S02]  /*38e50*/  SHFL.IDX P6, R14, R13, R12, R11 ;  /* 0x0000000c0d0e7389 */ /* 0x00006400000c000b */
[----:B01----:R-:W-:Y:S01]  /*38e60*/  ENDCOLLECTIVE ;  /* 0x000000000000791b */ /* 0x003fe20003800000 */
.L_x_7051:
[----:B------:R-:W-:Y:S02]  /*38e70*/  SEL R25, R26, R27, P0 ;  /* 0x0000001b1a197207 */ /* 0x000fe40000000000 */
[----:B------:R-:W-:Y:S02]  /*38e80*/  SEL R26, R27, R26, P0 ;  /* 0x0000001a1b1a7207 */ /* 0x000fe40000000000 */
[----:B------:R-:W-:Y:S02]  /*38e90*/  SEL R27, R28, R32, P0 ;  /* 0x000000201c1b7207 */ /* 0x000fe40000000000 */
[----:B------:R-:W-:Y:S01]  /*38ea0*/  SEL R28, R32, R28, P0 ;  /* 0x0000001c201c7207 */ /* 0x000fe20000000000 */
[----:B------:R-:W-:Y:S01]  /*38eb0*/  IMAD.MOV.U32 R13, RZ, RZ, R33 ;  /* 0x000000ffff0d7224 */ /* 0x000fe200078e0021 */
[----:B------:R-:W-:-:S07]  /*38ec0*/  MOV R35, R14 ;  /* 0x0000000e00237202 */ /* 0x000fce0000000f00 */
[----:B------:R-:W-:Y:S05]  /*38ed0*/  WARPSYNC.COLLECTIVE R15, `(.L_x_7052) ;  /* 0x000000000f087348 */ /* 0x000fea0003c00000 */
[----:B------:R0:W1:Y:S02]  /*38ee0*/  SHFL.IDX P6, R14, R13, R12, R11 ;  /* 0x0000000c0d0e7389 */ /* 0x00006400000c000b */
[----:B01----:R-:W-:Y:S01]  /*38ef0*/  ENDCOLLECTIVE ;  /* 0x000000000000791b */ /* 0x003fe20003800000 */
.L_x_7052:
[----:B------:R-:W-:Y:S02]  /*38f00*/  IMAD.MOV.U32 R13, RZ, RZ, R52 ;  /* 0x000000ffff0d7224 */ /* 0x000fe400078e0034 */
[----:B------:R-:W-:Y:S02]  /*38f10*/  IMAD.MOV.U32 R12, RZ, RZ, R121 ;  /* 0x000000ffff0c7224 */ /* 0x000fe400078e0079 */
[----:B------:R-:W-:-:S07]  /*38f20*/  IMAD.MOV.U32 R33, RZ, RZ, R14 ;  /* 0x000000ffff217224 */ /* 0x000fce00078e000e */
[----:B------:R-:W-:Y:S05]  /*38f30*/  WARPSYNC.COLLECTIVE R15, `(.L_x_7053) ;  /* 0x000000000f087348 */ /* 0x000fea0003c00000 */
[----:B------:R0:W1:Y:S02]  /*38f40*/  SHFL.IDX P6, R14, R13, R12, R11 ;  /* 0x0000000c0d0e7389 */ /* 0x00006400000c000b */
[----:B01----:R-:W-:Y:S01]  /*38f50*/  ENDCOLLECTIVE ;  /* 0x000000000000791b */ /* 0x003fe20003800000 */
.L_x_7053:
[----:B------:R-:W-:Y:S02]  /*38f60*/  IMAD.MOV.U32 R13, RZ, RZ, R34 ;  /* 0x000000ffff0d7224 */ /* 0x000fe400078e0022 */
[----:B------:R-:W-:-:S07]  /*38f70*/  IMAD.MOV.U32 R52, RZ, RZ, R14 ;  /* 0x000000ffff347224 */ /* 0x000fce00078e000e */
[----:B------:R-:W-:Y:S05]  /*38f80*/  WARPSYNC.COLLECTIVE R15, `(.L_x_7054) ;  /* 0x000000000f087348 */ /* 0x000fea0003c00000 */
[----:B------:R0:W1:Y:S02]  /*38f90*/  SHFL.IDX P6, R14, R13, R12, R11 ;  /* 0x0000000c0d0e7389 */ /* 0x00006400000c000b */
[----:B01----:R-:W-:Y:S01]  /*38fa0*/  ENDCOLLECTIVE ;  /* 0x000000000000791b */ /* 0x003fe20003800000 */
.L_x_7054:
[----:B------:R-:W-:Y:S02]  /*38fb0*/  IMAD.MOV.U32 R13, RZ, RZ, R55 ;  /* 0x000000ffff0d7224 */ /* 0x000fe400078e0037 */
[----:B------:R-:W-:Y:S01]  /*38fc0*/  IMAD.MOV.U32 R12, RZ, RZ, R0 ;  /* 0x000000ffff0c7224 */ /* 0x000fe200078e0000 */
[----:B------:R-:W-:-:S07]  /*38fd0*/  MOV R34, R14 ;  /* 0x0000000e00227202 */ /* 0x000fce0000000f00 */
[----:B------:R-:W-:Y:S05]  /*38fe0*/  WARPSYNC.COLLECTIVE R15, `(.L_x_7055) ;  /* 0x000000000f087348 */ /* 0x000fea0003c00000 */
[----:B------:R0:W1:Y:S02]  /*38ff0*/  SHFL.IDX P6, R14, R13, R12, R11 ;  /* 0x0000000c0d0e7389 */ /* 0x00006400000c000b */
[----:B01----:R-:W-:Y:S01]  /*39000*/  ENDCOLLECTIVE ;  /* 0x000000000000791b */ /* 0x003fe20003800000 */
.L_x_7055:
        /* <DEDUP_REMOVED lines=9> */
.L_x_7056:
[----:B------:R-:W-:Y:S01]  /*390a0*/  IMAD.MOV.U32 R13, RZ, RZ, R56 ;  /* 0x000000ffff0d7224 */ /* 0x000fe200078e0038 */
[----:B------:R-:W-:Y:S01]  /*390b0*/  MOV R12, R121 ;  /* 0x00000079000c7202 */ /* 0x000fe20000000f00 */
[----:B------:R-:W-:-:S07]  /*390c0*/  IMAD.MOV.U32 R53, RZ, RZ, R14 ;  /* 0x000000ffff357224 */ /* 0x000fce00078e000e */
[----:B------:R-:W-:Y:S05]  /*390d0*/  WARPSYNC.COLLECTIVE R15, `(.L_x_7057) ;  /* 0x000000000f087348 */ /* 0x000fea0003c00000 */
[----:B------:R0:W1:Y:S02]  /*390e0*/  SHFL.IDX P6, R14, R13, R12, R11 ;  /* 0x0000000c0d0e7389 */ /* 0x00006400000c000b */
[----:B01----:R-:W-:Y:S01]  /*390f0*/  ENDCOLLECTIVE ;  /* 0x000000000000791b */ /* 0x003fe20003800000 */
.L_x_7057:
[----:B------:R-:W-:Y:S02]  /*39100*/  IMAD.MOV.U32 R13, RZ, RZ, R54 ;  /* 0x000000ffff0d7224 */ /* 0x000fe400078e0036 */
[----:B------:R-:W-:-:S07]  /*39110*/  IMAD.MOV.U32 R56, RZ, RZ, R14 ;  /* 0x000000ffff387224 */ /* 0x000fce00078e000e */
[----:B------:R-:W-:Y:S05]  /*39120*/  WARPSYNC.COLLECTIVE R15, `(.L_x_7058) ;  /* 0x000000000f087348 */ /* 0x000fea0003c00000 */
[----:B------:R0:W1:Y:S02]  /*39130*/  SHFL.IDX P6, R14, R13, R12, R11 ;  /* 0x0000000c0d0e7389 */ /* 0x00006400000c000b */
[----:B01----:R-:W-:Y:S01]  /*39140*/  ENDCOLLECTIVE ;  /* 0x000000000000791b */ /* 0x003fe20003800000 */
.L_x_7058:
[----:B------:R-:W-:Y:S02]  /*39150*/  IMAD.MOV.U32 R13, RZ, RZ, R59 ;  /* 0x000000ffff0d7224 */ /* 0x000fe400078e003b */
[----:B------:R-:W-:Y:S02]  /*39160*/  IMAD.MOV.U32 R12, RZ, RZ, R0 ;  /* 0x000000ffff0c7224 */ /* 0x000fe400078e0000 */
[----:B------:R-:W-:-:S07]  /*39170*/  IMAD.MOV.U32 R54, RZ, RZ, R14 ;  /* 0x000000ffff367224 */ /* 0x000fce00078e000e */
[----:B------:R-:W-:Y:S05]  /*39180*/  WARPSYNC.COLLECTIVE R15, `(.L_x_7059) ;  /* 0x000000000f087348 */ /* 0x000fea0003c00000 */
[----:B------:R0:W1:Y:S02]  /*39190*/  SHFL.IDX P6, R14, R13, R12, R11 ;  /* 0x0000000c0d0e7389 */ /* 0x00006400000c000b */
[----:B01----:R-:W-:Y:S01]  /*391a0*/  ENDCOLLECTIVE ;  /* 0x000000000000791b */ /* 0x003fe20003800000 */
.L_x_7059:
        /* <DEDUP_REMOVED lines=9> */
.L_x_7060:
[----:B------:R-:W-:Y:S02]  /*39240*/  IMAD.MOV.U32 R13, RZ, RZ, R60 ;  /* 0x000000ffff0d7224 */ /* 0x000fe400078e003c */
[----:B------:R-:W-:Y:S02]  /*39250*/  IMAD.MOV.U32 R12, RZ, RZ, R121 ;  /* 0x000000ffff0c7224 */ /* 0x000fe400078e0079 */
[----:B------:R-:W-:-:S07]  /*39260*/  IMAD.MOV.U32 R57, RZ, RZ, R14 ;  /* 0x000000ffff397224 */ /* 0x000fce00078e000e */
[----:B------:R-:W-:Y:S05]  /*39270*/  WARPSYNC.COLLECTIVE R15, `(.L_x_7061) ;  /* 0x000000000f087348 */ /* 0x000fea0003c00000 */
[----:B------:R0:W1:Y:S02]  /*39280*/  SHFL.IDX P6, R14, R13, R12, R11 ;  /* 0x0000000c0d0e7389 */ /* 0x00006400000c000b */
[----:B01----:R-:W-:Y:S01]  /*39290*/  ENDCOLLECTIVE ;  /* 0x000000000000791b */ /* 0x003fe20003800000 */
.L_x_7061:
[----:B------:R-:W-:Y:S02]  /*392a0*/  IMAD.MOV.U32 R13, RZ, RZ, R58 ;  /* 0x000000ffff0d7224 */ /* 0x000fe400078e003a */
[----:B------:R-:W-:-:S07]  /*392b0*/  IMAD.MOV.U32 R60, RZ, RZ, R14 ;  /* 0x000000ffff3c7224 */ /* 0x000fce00078e000e */
[----:B------:R-:W-:Y:S05]  /*392c0*/  WARPSYNC.COLLECTIVE R15, `(.L_x_7062) ;  /* 0x000000000f087348 */ /* 0x000fea0003c00000 */
[----:B------:R0:W1:Y:S02]  /*392d0*/  SHFL.IDX P6, R14, R13, R12, R11 ;  /* 0x0000000c0d0e7389 */ /* 0x00006400000c000b */
[----:B01----:R-:W-:Y:S01]  /*392e0*/  ENDCOLLECTIVE ;  /* 0x000000000000791b */ /* 0x003fe20003800000 */
.L_x_7062:
[----:B------:R-:W-:Y:S01]  /*392f0*/  MOV R13, R63 ;  /* 0x0000003f000d7202 */ /* 0x000fe20000000f00 */
[----:B------:R-:W-:Y:S02]  /*39300*/  IMAD.MOV.U32 R12, RZ, RZ, R0 ;  /* 0x000000ffff0c7224 */ /* 0x000fe400078e0000 */
[----:B------:R-:W-:-:S07]  /*39310*/  IMAD.MOV.U32 R58, RZ, RZ, R14 ;  /* 0x000000ffff3a7224 */ /* 0x000fce00078e000e */
[----:B------:R-:W-:Y:S05]  /*39320*/  WARPSYNC.COLLECTIVE R15, `(.L_x_7063) ;  /* 0x000000000f087348 */ /* 0x000fea0003c00000 */
[----:B------:R0:W1:Y:S02]  /*39330*/  SHFL.IDX P6, R14, R13, R12, R11 ;  /* 0x0000000c0d0e7389 */ /* 0x00006400000c000b */
[----:B01----:R-:W-:Y:S01]  /*39340*/  ENDCOLLECTIVE ;  /* 0x000000000000791b */ /* 0x003fe20003800000 */
.L_x_7063:
        /* <DEDUP_REMOVED lines=9> */
.L_x_7064:
[----:B------:R-:W-:Y:S02]  /*393e0*/  IMAD.MOV.U32 R13, RZ, RZ, R64 ;  /* 0x000000ffff0d7224 */ /* 0x000fe400078e0040 */
[----:B------:R-:W-:Y:S02]  /*393f0*/  IMAD.MOV.U32 R12, RZ, RZ, R121 ;  /* 0x000000ffff0c7224 */ /* 0x000fe400078e0079 */
[----:B------:R-:W-:-:S07]  /*39400*/  IMAD.MOV.U32 R61, RZ, RZ, R14 ;  /* 0x000000ffff3d7224 */ /* 0x000fce00078e000e */
[----:B------:R-:W-:Y:S05]  /*39410*/  WARPSYNC.COLLECTIVE R15, `(.L_x_7065) ;  /* 0x000000000f087348 */ /* 0x000fea0003c00000 */
[----:B------:R0:W1:Y:S02]  /*39420*/  SHFL.IDX P6, R14, R13, R12, R11 ;  /* 0x0000000c0d0e7389 */ /* 0x00006400000c000b */
[----:B01----:R-:W-:Y:S01]  /*39430*/  ENDCOLLECTIVE ;  /* 0x000000000000791b */ /* 0x003fe20003800000 */
.L_x_7065:
[----:B------:R-:W-:Y:S01]  /*39440*/  IMAD.MOV.U32 R13, RZ, RZ, R62 ;  /* 0x000000ffff0d7224 */ /* 0x000fe200078e003e */
[----:B------:R-:W-:-:S07]  /*39450*/  MOV R64, R14 ;  /* 0x0000000e00407202 */ /* 0x000fce0000000f00 */
[----:B------:R-:W-:Y:S05]  /*39460*/  WARPSYNC.COLLECTIVE R15, `(.L_x_7066) ;  /* 0x000000000f087348 */ /* 0x000fea0003c00000 */
[----:B------:R0:W1:Y:S02]  /*39470*/  SHFL.IDX P6, R14, R13, R12, R11 ;  /* 0x0000000c0d0e7389 */ /* 0x00006400000c000b */
[----:B01----:R-:W-:Y:S01]  /*39480*/  ENDCOLLECTIVE ;  /* 0x000000000000791b */ /* 0x003fe20003800000 */
.L_x_7066:
[----:B------:R-:W-:Y:S02]  /*39490*/  IMAD.MOV.U32 R13, RZ, RZ, R67 ;  /* 0x000000ffff0d7224 */ /* 0x000fe400078e0043 */
[----:B------:R-:W-:Y:S02]  /*394a0*/  IMAD.MOV.U32 R12, RZ, RZ, R0 ;  /* 0x000000ffff0c7224 */ /* 0x000fe400078e0000 */
[----:B------:R-:W-:-:S07]  /*394b0*/  IMAD.MOV.U32 R62, RZ, RZ, R14 ;  /* 0x000000ffff3e7224 */ /* 0x000fce00078e000e */
[----:B------:R-:W-:Y:S05]  /*394c0*/  WARPSYNC.COLLECTIVE R15, `(.L_x_7067) ;  /* 0x000000000f087348 */ /* 0x000fea0003c00000 */
[----:B------:R0:W1:Y:S02]  /*394d0*/  SHFL.IDX P6, R14, R13, R12, R11 ;  /* 0x0000000c0d0e7389 */ /* 0x00006400000c000b */
[----:B01----:R-:W-:Y:S01]  /*394e0*/  ENDCOLLECTIVE ;  /* 0x000000000000791b */ /* 0x003fe20003800000 */
.L_x_7067:
        /* <DEDUP_REMOVED lines=9> */
.L_x_7068:
[----:B------:R-:W-:Y:S02]  /*39580*/  IMAD.MOV.U32 R13, RZ, RZ, R68 ;  /* 0x000000ffff0d7224 */ /* 0x000fe400078e0044 */
[----:B------:R-:W-:Y:S01]  /*39590*/  IMAD.MOV.U32 R12, RZ, RZ, R121 ;  /* 0x000000ffff0c7224 */ /* 0x000fe200078e0079 */
[----:B------:R-:W-:-:S07]  /*395a0*/  MOV R65, R14 ;  /* 0x0000000e00417202 */ /* 0x000fce0000000f00 */
[----:B------:R-:W-:Y:S05]  /*395b0*/  WARPSYNC.COLLECTIVE R15, `(.L_x_7069) ;  /* 0x000000000f087348 */ /* 0x000fea0003c00000 */
[----:B------:R0:W1:Y:S02]  /*395c0*/  SHFL.IDX P6, R14, R13, R12, R11 ;  /* 0x0000000c0d0e7389 */ /* 0x00006400000c000b */
[----:B01----:R-:W-:Y:S01]  /*395d0*/  ENDCOLLECTIVE ;  /* 0x000000000000791b */ /* 0x003fe20003800000 */
.L_x_7069:
[----:B------:R-:W-:Y:S02]  /*395e0*/  IMAD.MOV.U32 R13, RZ, RZ, R66 ;  /* 0x000000ffff0d7224 */ /* 0x000fe400078e0042 */
[----:B------:R-:W-:-:S07]  /*395f0*/  IMAD.MOV.U32 R68, RZ, RZ, R14 ;  /* 0x000000ffff447224 */ /* 0x000fce00078e000e */
[----:B------:R-:W-:Y:S05]  /*39600*/  WARPSYNC.COLLECTIVE R15, `(.L_x_7070) ;  /* 0x000000000f087348 */ /* 0x000fea0003c00000 */
[----:B------:R0:W1:Y:S02]  /*39610*/  SHFL.IDX P6, R14, R13, R12, R11 ;  /* 0x0000000c0d0e7389 */ /* 0x00006400000c000b */
[----:B01----:R-:W-:Y:S01]  /*39620*/  ENDCOLLECTIVE ;  /* 0x000000000000791b */ /* 0x003fe20003800000 */
.L_x_7070:
[----:B------:R-:W-:Y:S01]  /*39630*/  IMAD.MOV.U32 R13, RZ, RZ, R71 ;  /* 0x000000ffff0d7224 */ /* 0x000fe200078e0047 */
[----:B------:R-:W-:Y:S01]  /*39640*/  MOV R12, R0 ;  /* 0x00000000000c7202 */ /* 0x000fe20000000f00 */
[----:B------:R-:W-:-:S07]  /*39650*/  IMAD.MOV.U32 R66, RZ, RZ, R14 ;  /* 0x000000ffff427224 */ /* 0x000fce00078e000e */
[----:B------:R-:W-:Y:S05]  /*39660*/  WARPSYNC.COLLECTIVE R15, `(.L_x_7071) ;  /* 0x000000000f087348 */ /* 0x000fea0003c00000 */
[----:B------:R0:W1:Y:S02]  /*39670*/  SHFL.IDX P6, R14, R13, R12, R11 ;  /* 0x0000000c0d0e7389 */ /* 0x00006400000c000b */
[----:B01----:R-:W-:Y:S01]  /*39680*/  ENDCOLLECTIVE ;  /* 0x000000000000791b */ /* 0x003fe20003800000 */
.L_x_7071:
        /* <DEDUP_REMOVED lines=9> */
.L_x_7072:
[----:B------:R-:W-:Y:S02]  /*39720*/  IMAD.MOV.U32 R13, RZ, RZ, R72 ;  /* 0x000000ffff0d7224 */ /* 0x000fe400078e0048 */
[----:B------:R-:W-:Y:S02]  /*39730*/  IMAD.MOV.U32 R12, RZ, RZ, R121 ;  /* 0x000000ffff0c7224 */ /* 0x000fe400078e0079 */
[----:B------:R-:W-:-:S07]  /*39740*/  IMAD.MOV.U32 R69, RZ, RZ, R14 ;  /* 0x000000ffff457224 */ /* 0x000fce00078e000e */
[----:B------:R-:W-:Y:S05]  /*39750*/  WARPSYNC.COLLECTIVE R15, `(.L_x_7073) ;  /* 0x000000000f087348 */ /* 0x000fea0003c00000 */
[----:B------:R0:W1:Y:S02]  /*39760*/  SHFL.IDX P6, R14, R13, R12, R11 ;  /* 0x0000000c0d0e7389 */ /* 0x00006400000c000b */
[----:B01----:R-:W-:Y:S01]  /*39770*/  ENDCOLLECTIVE ;  /* 0x000000000000791b */ /* 0x003fe20003800000 */
.L_x_7073:
[----:B------:R-:W-:Y:S01]  /*39780*/  MOV R13, R70 ;  /* 0x00000046000d7202 */ /* 0x000fe20000000f00 */
[----:B------:R-:W-:-:S07]  /*39790*/  IMAD.MOV.U32 R72, RZ, RZ, R14 ;  /* 0x000000ffff487224 */ /* 0x000fce00078e000e */
[----:B------:R-:W-:Y:S05]  /*397a0*/  WARPSYNC.COLLECTIVE R15, `(.L_x_7074) ;  /* 0x000000000f087348 */ /* 0x000fea0003c00000 */
[----:B------:R0:W1:Y:S02]  /*397b0*/  SHFL.IDX P6, R14, R13, R12, R11 ;  /* 0x0000000c0d0e7389 */ /* 0x00006400000c000b */
[----:B01----:R-:W-:Y:S01]  /*397c0*/  ENDCOLLECTIVE ;  /* 0x000000000000791b */ /* 0x003fe20003800000 */
.L_x_7074:
[----:B------:R-:W-:Y:S02]  /*397d0*/  IMAD.MOV.U32 R13, RZ, RZ, R75 ;  /* 0x000000ffff0d7224 */ /* 0x000fe400078e004b */
[----:B------:R-:W-:Y:S02]  /*397e0*/  IMAD.MOV.U32 R12, RZ, RZ, R0 ;  /* 0x000000ffff0c7224 */ /* 0x000fe400078e0000 */
[----:B------:R-:W-:-:S07]  /*397f0*/  IMAD.MOV.U32 R70, RZ, RZ, R14 ;  /* 0x000000ffff467224 */ /* 0x000fce00078e000e */
[----:B------:R-:W-:Y:S05]  /*39800*/  WARPSYNC.COLLECTIVE R15, `(.L_x_7075) ;  /* 0x000000000f087348 */ /* 0x000fea0003c00000 */
[----:B------:R0:W1:Y:S02]  /*39810*/  SHFL.IDX P6, R14, R13, R12, R11 ;  /* 0x0000000c0d0e7389 */ /* 0x00006400000c000b */
[----:B01----:R-:W-:Y:S01]  /*39820*/  ENDCOLLECTIVE ;  /* 0x000000000000791b */ /* 0x003fe20003800000 */
.L_x_7075:
        /* <DEDUP_REMOVED lines=9> */
.L_x_7076:
[----:B------:R-:W-:Y:S01]  /*398c0*/  MOV R13, R50 ;  /* 0x00000032000d7202 */ /* 0x000fe20000000f00 */
[----:B------:R-:W-:Y:S02]  /*398d0*/  IMAD.MOV.U32 R12, RZ, RZ, R121 ;  /* 0x000000ffff0c7224 */ /* 0x000fe400078e0079 */
[----:B------:R-:W-:-:S07]  /*398e0*/  IMAD.MOV.U32 R73, RZ, RZ, R14 ;  /* 0x000000ffff497224 */ /* 0x000fce00078e000e */
[----:B------:R-:W-:Y:S05]  /*398f0*/  WARPSYNC.COLLECTIVE R15, `(.L_x_7077) ;  /* 0x000000000f087348 */ /* 0x000fea0003c00000 */
[----:B------:R0:W1:Y:S02]  /*39900*/  SHFL.IDX P6, R14, R13, R12, R11 ;  /* 0x0000000c0d0e7389 */ /* 0x00006400000c000b */
[----:B01----:R-:W-:Y:S01]  /*39910*/  ENDCOLLECTIVE ;  /* 0x000000000000791b */ /* 0x003fe20003800000 */
.L_x_7077:
[----:B------:R-:W-:Y:S02]  /*39920*/  IMAD.MOV.U32 R13, RZ, RZ, R74 ;  /* 0x000000ffff0d7224 */ /* 0x000fe400078e004a */
[----:B------:R-:W-:-:S07]  /*39930*/  IMAD.MOV.U32 R50, RZ, RZ, R14 ;  /* 0x000000ffff327224 */ /* 0x000fce00078e000e */
[----:B------:R-:W-:Y:S05]  /*39940*/  WARPSYNC.COLLECTIVE R15, `(.L_x_7078) ;  /* 0x000000000f087348 */ /* 0x000fea0003c00000 */
[----:B------:R0:W1:Y:S02]  /*39950*/  SHFL.IDX P6, R14, R13, R12, R11 ;  /* 0x0000000c0d0e7389 */ /* 0x00006400000c000b */
[----:B01----:R-:W-:Y:S01]  /*39960*/  ENDCOLLECTIVE ;  /* 0x000000000000791b */ /* 0x003fe20003800000 */
.L_x_7078:
[----:B------:R-:W-:Y:S02]  /*39970*/  IMAD.MOV.U32 R13, RZ, RZ, R79 ;  /* 0x000000ffff0d7224 */ /* 0x000fe400078e004f */
[----:B------:R-:W-:Y:S02]  /*39980*/  IMAD.MOV.U32 R12, RZ, RZ, R0 ;  /* 0x000000ffff0c7224 */ /* 0x000fe400078e0000 */
[----:B------:R-:W-:-:S07]  /*39990*/  IMAD.MOV.U32 R74, RZ, RZ, R14 ;  /* 0x000000ffff4a7224 */ /* 0x000fce00078e000e */
[----:B------:R-:W-:Y:S05]  /*399a0*/  WARPSYNC.COLLECTIVE R15, `(.L_x_7079) ;  /* 0x000000000f087348 */ /* 0x000fea0003c00000 */
[----:B------:R0:W1:Y:S02]  /*399b0*/  SHFL.IDX P6, R14, R13, R12, R11 ;  /* 0x0000000c0d0e7389 */ /* 0x00006400000c000b */
[----:B01----:R-:W-:Y:S01]  /*399c0*/  ENDCOLLECTIVE ;  /* 0x000000000000791b */ /* 0x003fe20003800000 */
.L_x_7079:
        /* <DEDUP_REMOVED lines=9> */
.L_x_7080:
[----:B------:R-:W-:Y:S02]  /*39a60*/  IMAD.MOV.U32 R13, RZ, RZ, R48 ;  /* 0x000000ffff0d7224 */ /* 0x000fe400078e0030 */
[----:B------:R-:W-:Y:S02]  /*39a70*/  IMAD.MOV.U32 R12, RZ, RZ, R121 ;  /* 0x000000ffff0c7224 */ /* 0x000fe400078e0079 */
[----:B------:R-:W-:-:S07]  /*39a80*/  IMAD.MOV.U32 R77, RZ, RZ, R14 ;  /* 0x000000ffff4d7224 */ /* 0x000fce00078e000e */
[----:B------:R-:W-:Y:S05]  /*39a90*/  WARPSYNC.COLLECTIVE R15, `(.L_x_7081) ;  /* 0x000000000f087348 */ /* 0x000fea0003c00000 */
[----:B------:R0:W1:Y:S02]  /*39aa0*/  SHFL.IDX P6, R14, R13, R12, R11 ;  /* 0x0000000c0d0e7389 */ /* 0x00006400000c000b */
[----:B01----:R-:W-:Y:S01]  /*39ab0*/  ENDCOLLECTIVE ;  /* 0x000000000000791b */ /* 0x003fe20003800000 */
.L_x_7081:
[----:B------:R-:W-:Y:S02]  /*39ac0*/  IMAD.MOV.U32 R13, RZ, RZ, R78 ;  /* 0x000000ffff0d7224 */ /* 0x000fe400078e004e */
[----:B------:R-:W-:-:S07]  /*39ad0*/  IMAD.MOV.U32 R48, RZ, RZ, R14 ;  /* 0x000000ffff307224 */ /* 0x000fce00078e000e */
[----:B------:R-:W-:Y:S05]  /*39ae0*/  WARPSYNC.COLLECTIVE R15, `(.L_x_7082) ;  /* 0x000000000f087348 */ /* 0x000fea0003c00000 */
[----:B------:R0:W1:Y:S02]  /*39af0*/  SHFL.IDX P6, R14, R13, R12, R11 ;  /* 0x0000000c0d0e7389 */ /* 0x00006400000c000b */
[----:B01----:R-:W-:Y:S01]  /*39b00*/  ENDCOLLECTIVE ;  /* 0x000000000000791b */ /* 0x003fe20003800000 */
.L_x_7082:
[----:B------:R-:W-:Y:S02]  /*39b10*/  IMAD.MOV.U32 R13, RZ, RZ, R85 ;  /* 0x000000ffff0d7224 */ /* 0x000fe400078e0055 */
[----:B------:R-:W-:Y:S01]  /*39b20*/  IMAD.MOV.U32 R12, RZ, RZ, R0 ;  /* 0x000000ffff0c7224 */ /* 0x000fe200078e0000 */
[----:B------:R-:W-:-:S07]  /*39b30*/  MOV R78, R14 ;  /* 0x0000000e004e7202 */ /* 0x000fce0000000f00 */
[----:B------:R-:W-:Y:S05]  /*39b40*/  WARPSYNC.COLLECTIVE R15, `(.L_x_7083) ;  /* 0x000000000f087348 */ /* 0x000fea0003c00000 */
[----:B------:R0:W1:Y:S02]  /*39b50*/  SHFL.IDX P6, R14, R13, R12, R11 ;  /* 0x0000000c0d0e7389 */ /* 0x00006400000c000b */
[----:B01----:R-:W-:Y:S01]  /*39b60*/  ENDCOLLECTIVE ;  /* 0x000000000000791b */ /* 0x003fe20003800000 */
.L_x_7083:
        /* <DEDUP_REMOVED lines=9> */
.L_x_7084:
[----:B------:R-:W-:Y:S01]  /*39c00*/  IMAD.MOV.U32 R13, RZ, RZ, R46 ;  /* 0x000000ffff0d7224 */ /* 0x000fe200078e002e */
[----:B------:R-:W-:Y:S01]  /*39c10*/  MOV R12, R121 ;  /* 0x00000079000c7202 */ /* 0x000fe20000000f00 */
[----:B------:R-:W-:-:S07]  /*39c20*/  IMAD.MOV.U32 R83, RZ, RZ, R14 ;  /* 0x000000ffff537224 */ /* 0x000fce00078e000e */
[----:B------:R-:W-:Y:S05]  /*39c30*/  WARPSYNC.COLLECTIVE R15, `(.L_x_7085) ;  /* 0x000000000f087348 */ /* 0x000fea0003c00000 */
[----:B------:R0:W1:Y:S02]  /*39c40*/  SHFL.IDX P6, R14, R13, R12, R11 ;  /* 0x0000000c0d0e7389 */ /* 0x00006400000c000b */
[----:B01----:R-:W-:Y:S01]  /*39c50*/  ENDCOLLECTIVE ;  /* 0x000000000000791b */ /* 0x003fe20003800000 */
.L_x_7085:
[----:B------:R-:W-:Y:S02]  /*39c60*/  IMAD.MOV.U32 R13, RZ, RZ, R51 ;  /* 0x000000ffff0d7224 */ /* 0x000fe400078e0033 */
[----:B------:R-:W-:-:S07]  /*39c70*/  IMAD.MOV.U32 R46, RZ, RZ, R14 ;  /* 0x000000ffff2e7224 */ /* 0x000fce00078e000e */
[----:B------:R-:W-:Y:S05]  /*39c80*/  WARPSYNC.COLLECTIVE R15, `(.L_x_7086) ;  /* 0x000000000f087348 */ /* 0x000fea0003c00000 */
[----:B------:R0:W1:Y:S02]  /*39c90*/  SHFL.IDX P6, R14, R13, R12, R11 ;  /* 0x0000000c0d0e7389 */ /* 0x00006400000c000b */
[----:B01----:R-:W-:Y:S01]  /*39ca0*/  ENDCOLLECTIVE ;  /* 0x000000000000791b */ /* 0x003fe20003800000 */
.L_x_7086:
        /* <DEDUP_REMOVED lines=8> */
.L_x_7087:
[----:B------:R-:W-:Y:S01]  /*39d30*/  MOV R13, R87 ;  /* 0x00000057000d7202 */ /* 0x000fe20000000f00 */
[----:B------:R-:W-:-:S07]  /*39d40*/  IMAD.MOV.U32 R89, RZ, RZ, R14 ;  /* 0x000000ffff597224 */ /* 0x000fce00078e000e */
[----:B------:R-:W-:Y:S05]  /*39d50*/  WARPSYNC.COLLECTIVE R15, `(.L_x_7088) ;  /* 0x000000000f087348 */ /* 0x000fea0003c00000 */
[----:B------:R0:W1:Y:S02]  /*39d60*/  SHFL.IDX P6, R14, R13, R12, R11 ;  /* 0x0000000c0d0e7389 */ /* 0x00006400000c000b */
[----:B01----:R-:W-:Y:S01]  /*39d70*/  ENDCOLLECTIVE ;  /* 0x000000000000791b */ /* 0x003fe20003800000 */
.L_x_7088:
[----:B------:R-:W-:Y:S02]  /*39d80*/  IMAD.MOV.U32 R13, RZ, RZ, R44 ;  /* 0x000000ffff0d7224 */ /* 0x000fe400078e002c */
[----:B------:R-:W-:Y:S02]  /*39d90*/  IMAD.MOV.U32 R12, RZ, RZ, R121 ;  /* 0x000000ffff0c7224 */ /* 0x000fe400078e0079 */
[----:B------:R-:W-:-:S07]  /*39da0*/  IMAD.MOV.U32 R87, RZ, RZ, R14 ;  /* 0x000000ffff577224 */ /* 0x000fce00078e000e */
[----:B------:R-:W-:Y:S05]  /*39db0*/  WARPSYNC.COLLECTIVE R15, `(.L_x_7089) ;  /* 0x000000000f087348 */ /* 0x000fea0003c00000 */
[----:B------:R0:W1:Y:S02]  /*39dc0*/  SHFL.IDX P6, R14, R13, R12, R11 ;  /* 0x0000000c0d0e7389 */ /* 0x00006400000c000b */
[----:B01----:R-:W-:Y:S01]  /*39dd0*/  ENDCOLLECTIVE ;  /* 0x000000000000791b */ /* 0x003fe20003800000 */
.L_x_7089:
[----:B------:R-:W-:Y:S02]  /*39de0*/  IMAD.MOV.U32 R13, RZ, RZ, R49 ;  /* 0x000000ffff0d7224 */ /* 0x000fe400078e0031 */
[----:B------:R-:W-:-:S07]  /*39df0*/  IMAD.MOV.U32 R44, RZ, RZ, R14 ;  /* 0x000000ffff2c7224 */ /* 0x000fce00078e000e */
[----:B------:R-:W-:Y:S05]  /*39e00*/  WARPSYNC.COLLECTIVE R15, `(.L_x_7090) ;  /* 0x000000000f087348 */ /* 0x000fea0003c00000 */
[----:B------:R0:W1:Y:S02]  /*39e10*/  SHFL.IDX P6, R14, R13, R12, R11 ;  /* 0x0000000c0d0e7389 */ /* 0x00006400000c000b */
[----:B01----:R-:W-:Y:S01]  /*39e20*/  ENDCOLLECTIVE ;  /* 0x000000000000791b */ /* 0x003fe20003800000 */
.L_x_7090:
        /* <DEDUP_REMOVED lines=8> */
.L_x_7091:
[----:B------:R-:W-:Y:S02]  /*39eb0*/  SEL R86, R87, R49, P0 ;  /* 0x0000003157567207 */ /* 0x000fe40000000000 */
[----:B------:R-:W-:Y:S01]  /*39ec0*/  SEL R87, R49, R87, P0 ;  /* 0x0000005731577207 */ /* 0x000fe20000000000 */
[----:B------:R-:W-:Y:S02]  /*39ed0*/  IMAD.MOV.U32 R13, RZ, RZ, R91 ;  /* 0x000000ffff0d7224 */ /* 0x000fe400078e005b */
[----:B------:R-:W-:-:S07]  /*39ee0*/  IMAD.MOV.U32 R93, RZ, RZ, R14 ;  /* 0x000000ffff5d7224 */ /* 0x000fce00078e000e */
[----:B------:R-:W-:Y:S05]  /*39ef0*/  WARPSYNC.COLLECTIVE R15, `(.L_x_7092) ;  /* 0x000000000f087348 */ /* 0x000fea0003c00000 */
[----:B------:R0:W1:Y:S02]  /*39f00*/  SHFL.IDX P6, R14, R13, R12, R11 ;  /* 0x0000000c0d0e7389 */ /* 0x00006400000c000b */
[----:B01----:R-:W-:Y:S01]  /*39f10*/  ENDCOLLECTIVE ;  /* 0x000000000000791b */ /* 0x003fe20003800000 */
.L_x_7092:
[----:B------:R-:W-:Y:S02]  /*39f20*/  IMAD.MOV.U32 R13, RZ, RZ, R42 ;  /* 0x000000ffff0d7224 */ /* 0x000fe400078e002a */
[----:B------:R-:W-:Y:S02]  /*39f30*/  IMAD.MOV.U32 R12, RZ, RZ, R121 ;  /* 0x000000ffff0c7224 */ /* 0x000fe400078e0079 */
[----:B------:R-:W-:-:S07]  /*39f40*/  IMAD.MOV.U32 R91, RZ, RZ, R14 ;  /* 0x000000ffff5b7224 */ /* 0x000fce00078e000e */
[----:B------:R-:W-:Y:S05]  /*39f50*/  WARPSYNC.COLLECTIVE R15, `(.L_x_7093) ;  /* 0x000000000f087348 */ /* 0x000fea0003c00000 */
[----:B------:R0:W1:Y:S02]  /*39f60*/  SHFL.IDX P6, R14, R13, R12, R11 ;  /* 0x0000000c0d0e7389 */ /* 0x00006400000c000b */
[----:B01----:R-:W-:Y:S01]  /*39f70*/  ENDCOLLECTIVE ;  /* 0x000000000000791b */ /* 0x003fe20003800000 */
.L_x_7093:
[----:B------:R-:W-:Y:S01]  /*39f80*/  IMAD.MOV.U32 R13, RZ, RZ, R47 ;  /* 0x000000ffff0d7224 */ /* 0x000fe200078e002f */
[----:B------:R-:W-:-:S07]  /*39f90*/  MOV R42, R14 ;  /* 0x0000000e002a7202 */ /* 0x000fce0000000f00 */
[----:B------:R-:W-:Y:S05]  /*39fa0*/  WARPSYNC.COLLECTIVE R15, `(.L_x_7094) ;  /* 0x000000000f087348 */ /* 0x000fea0003c00000 */
[----:B------:R0:W1:Y:S02]  /*39fb0*/  SHFL.IDX P6, R14, R13, R12, R11 ;  /* 0x0000000c0d0e7389 */ /* 0x00006400000c000b */
[----:B01----:R-:W-:Y:S01]  /*39fc0*/  ENDCOLLECTIVE ;  /* 0x000000000000791b */ /* 0x003fe20003800000 */
.L_x_7094:
        /* <DEDUP_REMOVED lines=8> */
.L_x_7095:
[----:B------:R-:W-:Y:S02]  /*3a050*/  IMAD.MOV.U32 R13, RZ, RZ, R95 ;  /* 0x000000ffff0d7224 */ /* 0x000fe400078e005f */
[----:B------:R-:W-:-:S07]  /*3a060*/  IMAD.MOV.U32 R97, RZ, RZ, R14 ;  /* 0x000000ffff617224 */ /* 0x000fce00078e000e */
[----:B------:R-:W-:Y:S05]  /*3a070*/  WARPSYNC.COLLECTIVE R15, `(.L_x_7096) ;  /* 0x000000000f087348 */ /* 0x000fea0003c00000 */
[----:B------:R0:W1:Y:S02]  /*3a080*/  SHFL.IDX P6, R14, R13, R12, R11 ;  /* 0x0000000c0d0e7389 */ /* 0x00006400000c000b */
[----:B01----:R-:W-:Y:S01]  /*3a090*/  ENDCOLLECTIVE ;  /* 0x000000000000791b */ /* 0x003fe20003800000 */
.L_x_7096:
[----:B------:R-:W-:Y:S02]  /*3a0a0*/  IMAD.MOV.U32 R13, RZ, RZ, R40 ;  /* 0x000000ffff0d7224 */ /* 0x000fe400078e0028 */
[----:B------:R-:W-:Y:S01]  /*3a0b0*/  IMAD.MOV.U32 R12, RZ, RZ, R121 ;  /* 0x000000ffff0c7224 */ /* 0x000fe200078e0079 */
[----:B------:R-:W-:-:S07]  /*3a0c0*/  MOV R95, R14 ;  /* 0x0000000e005f7202 */ /* 0x000fce0000000f00 */
[----:B------:R-:W-:Y:S05]  /*3a0d0*/  WARPSYNC.COLLECTIVE R15, `(.L_x_7097) ;  /* 0x000000000f087348 */ /* 0x000fea0003c00000 */
[----:B------:R0:W1:Y:S02]  /*3a0e0*/  SHFL.IDX P6, R14, R13, R12, R11 ;  /* 0x0000000c0d0e7389 */ /* 0x00006400000c000b */
[----:B01----:R-:W-:Y:S01]  /*3a0f0*/  ENDCOLLECTIVE ;  /* 0x000000000000791b */ /* 0x003fe20003800000 */
.L_x_7097:
[----:B------:R-:W-:Y:S02]  /*3a100*/  IMAD.MOV.U32 R13, RZ, RZ, R45 ;  /* 0x000000ffff0d7224 */ /* 0x000fe400078e002d */
[----:B------:R-:W-:-:S07]  /*3a110*/  IMAD.MOV.U32 R40, RZ, RZ, R14 ;  /* 0x000000ffff287224 */ /* 0x000fce00078e000e */
[----:B------:R-:W-:Y:S05]  /*3a120*/  WARPSYNC.COLLECTIVE R15, `(.L_x_7098) ;  /* 0x000000000f087348 */ /* 0x000fea0003c00000 */
[----:B------:R0:W1:Y:S02]  /*3a130*/  SHFL.IDX P6, R14, R13, R12, R11 ;  /* 0x0000000c0d0e7389 */ /* 0x00006400000c000b */
[----:B01----:R-:W-:Y:S01]  /*3a140*/  ENDCOLLECTIVE ;  /* 0x000000000000791b */ /* 0x003fe20003800000 */
.L_x_7098:
        /* <DEDUP_REMOVED lines=8> */
.L_x_7099:
[----:B------:R-:W-:Y:S02]  /*3a1d0*/  SEL R94, R95, R45, P0 ;  /* 0x0000002d5f5e7207 */ /* 0x000fe40000000000 */
[----:B------:R-:W-:Y:S01]  /*3a1e0*/  SEL R95, R45, R95, P0 ;  /* 0x0000005f2d5f7207 */ /* 0x000fe20000000000 */
[----:B------:R-:W-:Y:S02]  /*3a1f0*/  IMAD.MOV.U32 R13, RZ, RZ, R99 ;  /* 0x000000ffff0d7224 */ /* 0x000fe400078e0063 */
[----:B------:R-:W-:-:S07]  /*3a200*/  IMAD.MOV.U32 R101, RZ, RZ, R14 ;  /* 0x000000ffff657224 */ /* 0x000fce00078e000e */
[----:B------:R-:W-:Y:S05]  /*3a210*/  WARPSYNC.COLLECTIVE R15, `(.L_x_7100) ;  /* 0x000000000f087348 */ /* 0x000fea0003c00000 */
[----:B------:R0:W1:Y:S02]  /*3a220*/  SHFL.IDX P6, R14, R13, R12, R11 ;  /* 0x0000000c0d0e7389 */ /* 0x00006400000c000b */
[----:B01----:R-:W-:Y:S01]  /*3a230*/  ENDCOLLECTIVE ;  /* 0x000000000000791b */ /* 0x003fe20003800000 */
.L_x_7100:
[----:B------:R-:W-:Y:S02]  /*3a240*/  IMAD.MOV.U32 R13, RZ, RZ, R38 ;  /* 0x000000ffff0d7224 */ /* 0x000fe400078e0026 */
[----:B------:R-:W-:Y:S02]  /*3a250*/  IMAD.MOV.U32 R12, RZ, RZ, R121 ;  /* 0x000000ffff0c7224 */ /* 0x000fe400078e0079 */
[----:B------:R-:W-:-:S07]  /*3a260*/  IMAD.MOV.U32 R99, RZ, RZ, R14 ;  /* 0x000000ffff637224 */ /* 0x000fce00078e000e */
[----:B------:R-:W-:Y:S05]  /*3a270*/  WARPSYNC.COLLECTIVE R15, `(.L_x_7101) ;  /* 0x000000000f087348 */ /* 0x000fea0003c00000 */
[----:B------:R0:W1:Y:S02]  /*3a280*/  SHFL.IDX P6, R14, R13, R12, R11 ;  /* 0x0000000c0d0e7389 */ /* 0x00006400000c000b */
[----:B01----:R-:W-:Y:S01]  /*3a290*/  ENDCOLLECTIVE ;  /* 0x000000000000791b */ /* 0x003fe20003800000 */
.L_x_7101:
[----:B------:R-:W-:Y:S01]  /*3a2a0*/  MOV R13, R43 ;  /* 0x0000002b000d7202 */ /* 0x000fe20000000f00 */
[----:B------:R-:W-:-:S07]  /*3a2b0*/  IMAD.MOV.U32 R38, RZ, RZ, R14 ;  /* 0x000000ffff267224 */ /* 0x000fce00078e000e */
[----:B------:R-:W-:Y:S05]  /*3a2c0*/  WARPSYNC.COLLECTIVE R15, `(.L_x_7102) ;  /* 0x000000000f087348 */ /* 0x000fea0003c00000 */
[----:B------:R0:W1:Y:S02]  /*3a2d0*/  SHFL.IDX P6, R14, R13, R12, R11 ;  /* 0x0000000c0d0e7389 */ /* 0x00006400000c000b */
[----:B01----:R-:W-:Y:S01]  /*3a2e0*/  ENDCOLLECTIVE ;  /* 0x000000000000791b */ /* 0x003fe20003800000 */
.L_x_7102:
        /* <DEDUP_REMOVED lines=8> */
.L_x_7103:
[----:B------:R-:W-:Y:S02]  /*3a370*/  SEL R98, R99, R43, P0 ;  /* 0x0000002b63627207 */ /* 0x000fe40000000000 */
[----:B------:R-:W-:Y:S01]  /*3a380*/  SEL R99, R43, R99, P0 ;  /* 0x000000632b637207 */ /* 0x000fe20000000000 */
[----:B------:R-:W-:Y:S02]  /*3a390*/  IMAD.MOV.U32 R13, RZ, RZ, R103 ;  /* 0x000000ffff0d7224 */ /* 0x000fe400078e0067 */
[----:B------:R-:W-:-:S07]  /*3a3a0*/  IMAD.MOV.U32 R105, RZ, RZ, R14 ;  /* 0x000000ffff697224 */ /* 0x000fce00078e000e */
[----:B------:R-:W-:Y:S05]  /*3a3b0*/  WARPSYNC.COLLECTIVE R15, `(.L_x_7104) ;  /* 0x000000000f087348 */ /* 0x000fea0003c00000 */
[----:B------:R0:W1:Y:S02]  /*3a3c0*/  SHFL.IDX P6, R14, R13, R12, R11 ;  /* 0x0000000c0d0e7389 */ /* 0x00006400000c000b */
[----:B01----:R-:W-:Y:S01]  /*3a3d0*/  ENDCOLLECTIVE ;  /* 0x000000000000791b */ /* 0x003fe20003800000 */
.L_x_7104:
[----:B------:R-:W-:Y:S01]  /*3a3e0*/  MOV R13, R37 ;  /* 0x00000025000d7202 */ /* 0x000fe20000000f00 */
[----:B------:R-:W-:Y:S02]  /*3a3f0*/  IMAD.MOV.U32 R12, RZ, RZ, R121 ;  /* 0x000000ffff0c7224 */ /* 0x000fe400078e0079 */
[----:B------:R-:W-:-:S07]  /*3a400*/  IMAD.MOV.U32 R103, RZ, RZ, R14 ;  /* 0x000000ffff677224 */ /* 0x000fce00078e000e */
[----:B------:R-:W-:Y:S05]  /*3a410*/  WARPSYNC.COLLECTIVE R15, `(.L_x_7105) ;  /* 0x000000000f087348 */ /* 0x000fea0003c00000 */
[----:B------:R0:W1:Y:S02]  /*3a420*/  SHFL.IDX P6, R14, R13, R12, R11 ;  /* 0x0000000c0d0e7389 */ /* 0x00006400000c000b */
[----:B01----:R-:W-:Y:S01]  /*3a430*/  ENDCOLLECTIVE ;  /* 0x000000000000791b */ /* 0x003fe20003800000 */
.L_x_7105:
[----:B------:R-:W-:Y:S02]  /*3a440*/  IMAD.MOV.U32 R13, RZ, RZ, R41 ;  /* 0x000000ffff0d7224 */ /* 0x000fe400078e0029 */
[----:B------:R-:W-:-:S07]  /*3a450*/  IMAD.MOV.U32 R37, RZ, RZ, R14 ;  /* 0x000000ffff257224 */ /* 0x000fce00078e000e */
[----:B------:R-:W-:Y:S05]  /*3a460*/  WARPSYNC.COLLECTIVE R15, `(.L_x_7106) ;  /* 0x000000000f087348 */ /* 0x000fea0003c00000 */
[----:B------:R0:W1:Y:S02]  /*3a470*/  SHFL.IDX P6, R14, R13, R12, R11 ;  /* 0x0000000c0d0e7389 */ /* 0x00006400000c000b */
[----:B01----:R-:W-:Y:S01]  /*3a480*/  ENDCOLLECTIVE ;  /* 0x000000000000791b */ /* 0x003fe20003800000 */
.L_x_7106:
        /* <DEDUP_REMOVED lines=8> */
.L_x_7107:
[----:B------:R-:W-:Y:S02]  /*3a510*/  SEL R102, R103, R41, P0 ;  /* 0x0000002967667207 */ /* 0x000fe40000000000 */
[----:B------:R-:W-:Y:S01]  /*3a520*/  SEL R103, R41, R103, P0 ;  /* 0x0000006729677207 */ /* 0x000fe20000000000 */
[----:B------:R-:W-:Y:S01]  /*3a530*/  IMAD.MOV.U32 R13, RZ, RZ, R107 ;  /* 0x000000ffff0d7224 */ /* 0x000fe200078e006b */
[----:B------:R-:W-:-:S07]  /*3a540*/  MOV R109, R14 ;  /* 0x0000000e006d7202 */ /* 0x000fce0000000f00 */
[----:B------:R-:W-:Y:S05]  /*3a550*/  WARPSYNC.COLLECTIVE R15, `(.L_x_7108) ;  /* 0x000000000f087348 */ /* 0x000fea0003c00000 */
[----:B------:R0:W1:Y:S02]  /*3a560*/  SHFL.IDX P6, R14, R13, R12, R11 ;  /* 0x0000000c0d0e7389 */ /* 0x00006400000c000b */
[----:B01----:R-:W-:Y:S01]  /*3a570*/  ENDCOLLECTIVE ;  /* 0x000000000000791b */ /* 0x003fe20003800000 */
.L_x_7108:
[----:B------:R-:W-:Y:S02]  /*3a580*/  IMAD.MOV.U32 R13, RZ, RZ, R36 ;  /* 0x000000ffff0d7224 */ /* 0x000fe400078e0024 */
[----:B------:R-:W-:Y:S02]  /*3a590*/  IMAD.MOV.U32 R12, RZ, RZ, R121 ;  /* 0x000000ffff0c7224 */ /* 0x000fe400078e0079 */
[----:B------:R-:W-:-:S07]  /*3a5a0*/  IMAD.MOV.U32 R107, RZ, RZ, R14 ;  /* 0x000000ffff6b7224 */ /* 0x000fce00078e000e */
[----:B------:R-:W-:Y:S05]  /*3a5b0*/  WARPSYNC.COLLECTIVE R15, `(.L_x_7109) ;  /* 0x000000000f087348 */ /* 0x000fea0003c00000 */
[----:B------:R0:W1:Y:S02]  /*3a5c0*/  SHFL.IDX P6, R14, R13, R12, R11 ;  /* 0x0000000c0d0e7389 */ /* 0x00006400000c000b */
[----:B01----:R-:W-:Y:S01]  /*3a5d0*/  ENDCOLLECTIVE ;  /* 0x000000000000791b */ /* 0x003fe20003800000 */
.L_x_7109:
[----:B------:R-:W-:Y:S02]  /*3a5e0*/  IMAD.MOV.U32 R13, RZ, RZ, R39 ;  /* 0x000000ffff0d7224 */ /* 0x000fe400078e0027 */
[----:B------:R-:W-:-:S07]  /*3a5f0*/  IMAD.MOV.U32 R36, RZ, RZ, R14 ;  /* 0x000000ffff247224 */ /* 0x000fce00078e000e */
[----:B------:R-:W-:Y:S05]  /*3a600*/  WARPSYNC.COLLECTIVE R15, `(.L_x_7110) ;  /* 0x000000000f087348 */ /* 0x000fea0003c00000 */
[----:B------:R0:W1:Y:S02]  /*3a610*/  SHFL.IDX P6, R14, R13, R12, R11 ;  /* 0x0000000c0d0e7389 */ /* 0x00006400000c000b */
[----:B01----:R-:W-:Y:S01]  /*3a620*/  ENDCOLLECTIVE ;  /* 0x000000000000791b */ /* 0x003fe20003800000 */
.L_x_7110:
[----:B------:R-:W-:Y:S02]  /*3a630*/  SEL R108, R109, R36, P0 ;  /* 0x000000246d6c7207 */ /* 0x000fe40000000000 */
[----:B------:R-:W-:Y:S01]  /*3a640*/  SEL R109, R36, R109, P0 ;  /* 0x0000006d246d7207 */ /* 0x000fe20000000000 */
[----:B------:R-:W-:Y:S02]  /*3a650*/  IMAD.MOV.U32 R13, RZ, RZ, R125 ;  /* 0x000000ffff0d7224 */ /* 0x000fe400078e007d */
[----:B------:R-:W-:Y:S01]  /*3a660*/  IMAD.MOV.U32 R12, RZ, RZ, R0 ;  /* 0x000000ffff0c7224 */ /* 0x000fe200078e0000 */
[----:B------:R-:W-:Y:S02]  /*3a670*/  SEL R0, R111, R2, P0 ;  /* 0x000000026f007207 */ /* 0x000fe40000000000 */
[----:B------:R-:W-:Y:S02]  /*3a680*/  SEL R111, R2, R111, P0 ;  /* 0x0000006f026f7207 */ /* 0x000fe40000000000 */
[----:B------:R-:W-:-:S02]  /*3a690*/  SEL R2, R110, R90, P0 ;  /* 0x0000005a6e027207 */ /* 0x000fc40000000000 */
[----:B------:R-:W-:Y:S02]  /*3a6a0*/  SEL R110, R90, R110, P0 ;  /* 0x0000006e5a6e7207 */ /* 0x000fe40000000000 */
[----:B------:R-:W-:-:S07]  /*3a6b0*/  MOV R39, R14 ;  /* 0x0000000e00277202 */ /* 0x000fce0000000f00 */
[----:B------:R-:W-:Y:S05]  /*3a6c0*/  WARPSYNC.COLLECTIVE R15, `(.L_x_7111) ;  /* 0x000000000f087348 */ /* 0x000fea0003c00000 */
[----:B------:R0:W1:Y:S02]  /*3a6d0*/  SHFL.IDX P6, R14, R13, R12, R11 ;  /* 0x0000000c0d0e7389 */ /* 0x00006400000c000b */
[----:B01----:R-:W-:Y:S01]  /*3a6e0*/  ENDCOLLECTIVE ;  /* 0x000000000000791b */ /* 0x003fe20003800000 */
.L_x_7111:
        /* <DEDUP_REMOVED lines=9> */
.L_x_7112:
[----:B------:R-:W-:Y:S01]  /*3a780*/  IMAD.MOV.U32 R13, RZ, RZ, R126 ;  /* 0x000000ffff0d7224 */ /* 0x000fe200078e007e */
[----:B------:R-:W-:Y:S02]  /*3a790*/  MOV R12, R121 ;  /* 0x00000079000c7202 */ /* 0x000fe40000000f00 */
        /* <DEDUP_REMOVED lines=8> */
.L_x_7113:
[----:B------:R-:W-:Y:S02]  /*3a820*/  IMAD.MOV.U32 R13, RZ, RZ, R154 ;  /* 0x000000ffff0d7224 */ /* 0x000fe400078e009a */
[----:B------:R-:W-:-:S07]  /*3a830*/  IMAD.MOV.U32 R126, RZ, RZ, R14 ;  /* 0x000000ffff7e7224 */ /* 0x000fce00078e000e */
[----:B------:R-:W-:Y:S05]  /*3a840*/  WARPSYNC.COLLECTIVE R15, `(.L_x_7114) ;  /* 0x000000000f087348 */ /* 0x000fea0003c00000 */
[----:B------:R0:W1:Y:S02]  /*3a850*/  SHFL.IDX P6, R14, R13, R12, R11 ;  /* 0x0000000c0d0e7389 */ /* 0x00006400000c000b */
[----:B01----:R-:W-:Y:S01]  /*3a860*/  ENDCOLLECTIVE ;  /* 0x000000000000791b */ /* 0x003fe20003800000 */
.L_x_7114:
[----:B------:R-:W-:Y:S01]  /*3a870*/  IMAD.MOV.U32 R11, RZ, RZ, R14 ;  /* 0x000000ffff0b7224 */ /* 0x000fe200078e000e */
[----:B------:R-:W-:Y:S06]  /*3a880*/  BRA `(.L_x_7115) ;  /* 0xfffffee000987947 */ /* 0x000fec000383ffff */
.L_x_6797:
[----:B------:R-:W-:Y:S01]  /*3a890*/  IMAD.MOV.U32 R13, RZ, RZ, R128 ;  /* 0x000000ffff0d7224 */ /* 0x000fe200078e0080 */
[----:B------:R-:W-:Y:S01]  /*3a8a0*/  MOV R11, 0x181f ;  /* 0x0000181f000b7802 */ /* 0x000fe20000000f00 */
[----:B------:R-:W-:Y:S02]  /*3a8b0*/  IMAD.MOV.U32 R12, RZ, RZ, RZ ;  /* 0x000000ffff0c7224 */ /* 0x000fe400078e00ff */
[----:B------:R-:W-:-:S07]  /*3a8c0*/  IMAD.MOV.U32 R15, RZ, RZ, -0x1 ;  /* 0xffffffffff0f7424 */ /* 0x000fce00078e00ff */
[----:B-----5:R-:W-:Y:S05]  /*3a8d0*/  WARPSYNC.COLLECTIVE R15, `(.L_x_7116) ;  /* 0x000000000f087348 */ /* 0x020fea0003c00000 */
[----:B------:R0:W1:Y:S02]  /*3a8e0*/  SHFL.IDX P6, R14, R13, R12, R11 ;  /* 0x0000000c0d0e7389 */ /* 0x00006400000c000b */
[----:B01---5:R-:W-:Y:S01]  /*3a8f0*/  ENDCOLLECTIVE ;  /* 0x000000000000791b */ /* 0x023fe20003800000 */
.L_x_7116:
[----:B------:R-:W-:Y:S02]  /*3a900*/  IMAD.MOV.U32 R13, RZ, RZ, R20 ;  /* 0x000000ffff0d7224 */ /* 0x000fe400078e0014 */
[----:B------:R-:W-:-:S07]  /*3a910*/  IMAD.MOV.U32 R0, RZ, RZ, R14 ;  /* 0x000000ffff007224 */ /* 0x000fce00078e000e */
[----:B------:R-:W-:Y:S05]  /*3a920*/  WARPSYNC.COLLECTIVE R15, `(.L_x_7117) ;  /* 0x000000000f087348 */ /* 0x000fea0003c00000 */
[----:B------:R0:W1:Y:S02]  /*3a930*/  SHFL.IDX P6, R14, R13, R12, R11 ;  /* 0x0000000c0d0e7389 */ /* 0x00006400000c000b */
[----:B01----:R-:W-:Y:S01]  /*3a940*/  ENDCOLLECTIVE ;  /* 0x000000000000791b */ /* 0x003fe20003800000 */
.L_x_7117:
[----:B------:R-:W-:Y:S05]  /*3a950*/  BRA `(.L_x_7118) ;  /* 0xfffffef000e47947 */ /* 0x000fea000383ffff */
.L_x_6800:
        /* <DEDUP_REMOVED lines=8> */
.L_x_7120:
[----:B------:R-:W-:Y:S05]  /*3a9e0*/  BSYNC B1 ;  /* 0x0000000000017941 */ /* 0x000fea0003800000 */
.L_x_7119:
        /* <DEDUP_REMOVED lines=8> */
.L_x_7121:
[----:B------:R-:W-:Y:S05]  /*3aa70*/  BRA `(.L_x_7122) ;  /* 0xfffffef4000c7947 */ /* 0x000fea000383ffff */
.L_x_6803:
        /* <DEDUP_REMOVED lines=8> */
.L_x_7124:
[----:B------:R-:W-:Y:S05]  /*3ab00*/  BSYNC B1 ;  /* 0x0000000000017941 */ /* 0x000fea0003800000 */
.L_x_7123:
        /* <DEDUP_REMOVED lines=8> */
.L_x_7125:
[----:B------:R-:W-:Y:S05]  /*3ab90*/  BRA `(.L_x_7126) ;  /* 0xfffffef4001c7947 */ /* 0x000fea000383ffff */
.L_x_6806:
        /* <DEDUP_REMOVED lines=8> */
.L_x_7128:
[----:B------:R-:W-:Y:S05]  /*3ac20*/  BSYNC B1 ;  /* 0x0000000000017941 */ /* 0x000fea0003800000 */
.L_x_7127:
        /* <DEDUP_REMOVED lines=8> */
.L_x_7129:
[----:B------:R-:W-:Y:S05]  /*3acb0*/  BRA `(.L_x_7130) ;  /* 0xfffffef4002c7947 */ /* 0x000fea000383ffff */
.L_x_6808:
[----:B------:R-:W-:Y:S02]  /*3acc0*/  IMAD.MOV.U32 R13, RZ, RZ, R41 ;  /* 0x000000ffff0d7224 */ /* 0x000fe400078e0029 */
[----:B------:R-:W-:Y:S02]  /*3acd0*/  IMAD.MOV.U32 R12, RZ, RZ, RZ ;  /* 0x000000ffff0c7224 */ /* 0x000fe400078e00ff */
[----:B------:R-:W-:Y:S02]  /*3ace0*/  IMAD.MOV.U32 R11, RZ, RZ, 0x1c1f ;  /* 0x00001c1fff0b7424 */ /* 0x000fe400078e00ff */
[----:B------:R-:W-:-:S07]  /*3acf0*/  IMAD.MOV.U32 R15, RZ, RZ, -0x1 ;  /* 0xffffffffff0f7424 */ /* 0x000fce00078e00ff */
[----:B------:R-:W-:Y:S05]  /*3ad00*/  WARPSYNC.COLLECTIVE R15, `(.L_x_7131) ;  /* 0x000000000f087348 */ /* 0x000fea0003c00000 */
[----:B------:R0:W1:Y:S02]  /*3ad10*/  SHFL.IDX P6, R14, R13, R12, R11 ;  /* 0x0000000c0d0e7389 */ /* 0x00006400000c000b */
[----:B01----:R-:W-:Y:S01]  /*3ad20*/  ENDCOLLECTIVE ;  /* 0x000000000000791b */ /* 0x003fe20003800000 */
.L_x_7131:
[----:B------:R-:W-:Y:S01]  /*3ad30*/  IMAD.MOV.U32 R13, RZ, RZ, R40 ;  /* 0x000000ffff0d7224 */ /* 0x000fe200078e0028 */
[----:B------:R-:W-:-:S07]  /*3ad40*/  MOV R42, R14 ;  /* 0x0000000e002a7202 */ /* 0x000fce0000000f00 */
[----:B------:R-:W-:Y:S05]  /*3ad50*/  WARPSYNC.COLLECTIVE R15, `(.L_x_7132) ;  /* 0x000000000f087348 */ /* 0x000fea0003c00000 */
[----:B------:R0:W1:Y:S02]  /*3ad60*/  SHFL.IDX P6, R14, R13, R12, R11 ;  /* 0x0000000c0d0e7389 */ /* 0x00006400000c000b */
[----:B01----:R-:W-:Y:S01]  /*3ad70*/  ENDCOLLECTIVE ;  /* 0x000000000000791b */ /* 0x003fe20003800000 */
.L_x_7132:
[----:B------:R-:W-:Y:S01]  /*3ad80*/  IMAD.MOV.U32 R43, RZ, RZ, R14 ;  /* 0x000000ffff2b7224 */ /* 0x000fe200078e000e */
[----:B------:R-:W-:Y:S06]  /*3ad90*/  BRA `(.L_x_7133) ;  /* 0xfffffef400f47947 */ /* 0x000fec000383ffff */
.L_x_6811:
        /* <DEDUP_REMOVED lines=8> */
.L_x_7135:
[----:B------:R-:W-:Y:S05]  /*3ae20*/  BSYNC B1 ;  /* 0x0000000000017941 */ /* 0x000fea0003800000 */
.L_x_7134:
        /* <DEDUP_REMOVED lines=8> */
.L_x_7136:
[----:B------:R-:W-:Y:S05]  /*3aeb0*/  BRA `(.L_x_7137) ;  /* 0xffffff0000dc7947 */ /* 0x000fea000383ffff */
.L_x_6815:
[----:B------:R-:W-:Y:S01]  /*3aec0*/  IMAD.MOV.U32 R13, RZ, RZ, R3 ;  /* 0x000000ffff0d7224 */ /* 0x000fe200078e0003 */
[----:B------:R-:W-:Y:S01]  /*3aed0*/  MOV R12, RZ ;  /* 0x000000ff000c7202 */ /* 0x000fe20000000f00 */
[----:B------:R-:W-:Y:S02]  /*3aee0*/  IMAD.MOV.U32 R11, RZ, RZ, 0x181f ;  /* 0x0000181fff0b7424 */ /* 0x000fe400078e00ff */
[----:B------:R-:W-:-:S07]  /*3aef0*/  IMAD.MOV.U32 R15, RZ, RZ, -0x1 ;  /* 0xffffffffff0f7424 */ /* 0x000fce00078e00ff */
[----:B0-----:R-:W-:Y:S05]  /*3af00*/  WARPSYNC.COLLECTIVE R15, `(.L_x_7138) ;  /* 0x000000000f087348 */ /* 0x001fea0003c00000 */
[----:B------:R1:W2:Y:S02]  /*3af10*/  SHFL.IDX P6, R14, R13, R12, R11 ;  /* 0x0000000c0d0e7389 */ /* 0x0002a400000c000b */
[----:B012---:R-:W-:Y:S01]  /*3af20*/  ENDCOLLECTIVE ;  /* 0x000000000000791b */ /* 0x007fe20003800000 */
.L_x_7138:
[----:B------:R-:W-:Y:S02]  /*3af30*/  IMAD.MOV.U32 R13, RZ, RZ, R2 ;  /* 0x000000ffff0d7224 */ /* 0x000fe400078e0002 */
[----:B------:R-:W-:-:S07]  /*3af40*/  IMAD.MOV.U32 R0, RZ, RZ, R14 ;  /* 0x000000ffff007224 */ /* 0x000fce00078e000e */
[----:B------:R-:W-:Y:S05]  /*3af50*/  WARPSYNC.COLLECTIVE R15, `(.L_x_7139) ;  /* 0x000000000f087348 */ /* 0x000fea0003c00000 */
[----:B------:R0:W1:Y:S02]  /*3af60*/  SHFL.IDX P6, R14, R13, R12, R11 ;  /* 0x0000000c0d0e7389 */ /* 0x00006400000c000b */
[----:B01----:R-:W-:Y:S01]  /*3af70*/  ENDCOLLECTIVE ;  /* 0x000000000000791b */ /* 0x003fe20003800000 */
.L_x_7139:
[----:B------:R-:W-:Y:S05]  /*3af80*/  BRA `(.L_x_7140) ;  /* 0xffffff18009c7947 */ /* 0x000fea000383ffff */
.L_x_6818:
        /* <DEDUP_REMOVED lines=8> */
.L_x_7142:
[----:B------:R-:W-:Y:S05]  /*3b010*/  BSYNC B1 ;  /* 0x0000000000017941 */ /* 0x000fea0003800000 */
.L_x_7141:
        /* <DEDUP_REMOVED lines=8> */
.L_x_7143:
[----:B------:R-:W-:Y:S05]  /*3b0a0*/  BRA `(.L_x_7144) ;  /* 0xffffff1800b07947 */ /* 0x000fea000383ffff */
.L_x_6821:
        /* <DEDUP_REMOVED lines=8> */
.L_x_7146:
[----:B------:R-:W-:Y:S05]  /*3b130*/  BSYNC B1 ;  /* 0x0000000000017941 */ /* 0x000fea0003800000 */
.L_x_7145:
        /* <DEDUP_REMOVED lines=8> */
.L_x_7147:
[----:B------:R-:W-:Y:S05]  /*3b1c0*/  BRA `(.L_x_7148) ;  /* 0xffffff1800c07947 */ /* 0x000fea000383ffff */
.L_x_6824:
        /* <DEDUP_REMOVED lines=8> */
.L_x_7150:
[----:B------:R-:W-:Y:S05]  /*3b250*/  BSYNC B1 ;  /* 0x0000000000017941 */ /* 0x000fea0003800000 */
.L_x_7149:
        /* <DEDUP_REMOVED lines=8> */
.L_x_7151:
[----:B------:R-:W-:Y:S05]  /*3b2e0*/  BRA `(.L_x_7152) ;  /* 0xffffff1800d07947 */ /* 0x000fea000383ffff */
.L_x_6842:
[----:B------:R-:W0:Y:S01]  /*3b2f0*/  S2R R11, SR_TID.X ;  /* 0x00000000000b7919 */ /* 0x000e220000002100 */
[----:B------:R-:W-:Y:S01]  /*3b300*/  BSSY B1, `(.L_x_7153) ;  /* 0x000000a000017945 */ /* 0x000fe20003800000 */
[----:B------:R-:W-:Y:S02]  /*3b310*/  IMAD.MOV.U32 R12, RZ, RZ, RZ ;  /* 0x000000ffff0c7224 */ /* 0x000fe400078e00ff */
[----:B------:R-:W-:Y:S01]  /*3b320*/  IMAD.MOV.U32 R15, RZ, RZ, -0x1 ;  /* 0xffffffffff0f7424 */ /* 0x000fe200078e00ff */
[----:B0-----:R-:W-:-:S04]  /*3b330*/  SHF.R.U32.HI R11, RZ, 0x5, R11 ;  /* 0x00000005ff0b7819 */ /* 0x001fc8000001160b */
[----:B------:R-:W-:-:S05]  /*3b340*/  LOP3.LUT R11, R11, 0x3, RZ, 0xc0, !PT ;  /* 0x000000030b0b7812 */ /* 0x000fca00078ec0ff */
[----:B------:R-:W-:Y:S02]  /*3b350*/  IMAD.MOV.U32 R13, RZ, RZ, R11 ;  /* 0x000000ffff0d7224 */ /* 0x000fe400078e000b */
[----:B------:R-:W-:-:S07]  /*3b360*/  IMAD.MOV.U32 R11, RZ, RZ, 0x1f ;  /* 0x0000001fff0b7424 */ /* 0x000fce00078e00ff */
[----:B------:R-:W-:Y:S05]  /*3b370*/  WARPSYNC.COLLECTIVE R15, `(.L_x_7154) ;  /* 0x000000000f087348 */ /* 0x000fea0003c00000 */
[----:B------:R0:W1:Y:S02]  /*3b380*/  SHFL.IDX P6, R14, R13, R12, R11 ;  /* 0x0000000c0d0e7389 */ /* 0x00006400000c000b */
[----:B01----:R-:W-:Y:S01]  /*3b390*/  ENDCOLLECTIVE ;  /* 0x000000000000791b */ /* 0x003fe20003800000 */
.L_x_7154:
[----:B------:R-:W-:Y:S05]  /*3b3a0*/  BSYNC B1 ;  /* 0x0000000000017941 */ /* 0x000fea0003800000 */
.L_x_7153:
[----:B------:R-:W-:Y:S05]  /*3b3b0*/  BRA `(.L_x_7155) ;  /* 0xffffff3800247947 */ /* 0x000fea000383ffff */
.L_x_6844:
[----:B------:R-:W-:Y:S01]  /*3b3c0*/  BSSY B1, `(.L_x_7156) ;  /* 0x0000006000017945 */ /* 0x000fe20003800000 */
[----:B------:R-:W-:-:S07]  /*3b3d0*/  MOV R15, 0xffffffff ;  /* 0xffffffff000f7802 */ /* 0x000fce0000000f00 */
[----:B0-----:R-:W-:Y:S05]  /*3b3e0*/  WARPSYNC.COLLECTIVE R15, `(.L_x_7157) ;  /* 0x000000000f0c7348 */ /* 0x001fea0003c00000 */
[----:B------:R-:W-:Y:S02]  /*3b3f0*/  ELECT P6, UR62, PT ;  /* 0x00000000003e782f */ /* 0x000fe400038c0000 */
[----:B------:R-:W-:Y:S01]  /*3b400*/  MOV R14, UR62 ;  /* 0x0000003e000e7c02 */ /* 0x000fe20008000f00 */
[----:B0-----:R-:W-:Y:S10]  /*3b410*/  ENDCOLLECTIVE ;  /* 0x000000000000791b */ /* 0x001ff40003800000 */
.L_x_7157:
[----:B------:R-:W-:Y:S05]  /*3b420*/  BSYNC B1 ;  /* 0x0000000000017941 */ /* 0x000fea0003800000 */
.L_x_7156:
[----:B------:R-:W-:Y:S05]  /*3b430*/  BRA `(.L_x_6843) ;  /* 0xffffff38001c7947 */ /* 0x000fea000383ffff */
.L_x_6846:
[----:B0-----:R0:W1:Y:S02]  /*3b440*/  SYNCS.PHASECHK.TRANS64.TRYWAIT P0, [R17+URZ+0x33420], R8 ;  /* 0x03342008110075a7 */ /* 0x001064000800017f */
[----:B-1----:R-:W-:Y:S05]  /*3b450*/  @!P0 NANOSLEEP.SYNCS 0x989680 ;  /* 0x009896800000895d */ /* 0x002fea0003900000 */
[----:B------:R-:W1:Y:S02]  /*3b460*/  @!P0 SYNCS.PHASECHK.TRANS64 P0, [R17+URZ+0x33420], R8 ;  /* 0x03342008110085a7 */ /* 0x000e64000800007f */
[----:B-1----:R-:W-:Y:S05]  /*3b470*/  @!P0 BRA `(.L_x_6846) ;  /* 0xfffffffc00f08947 */ /* 0x002fea000383ffff */
[----:B------:R-:W-:Y:S05]  /*3b480*/  BRA `(.L_x_7158) ;  /* 0xffffff38002c7947 */ /* 0x000fea000383ffff */
.L_x_6850:
[----:B-1----:R1:W2:Y:S02]  /*3b490*/  SYNCS.PHASECHK.TRANS64.TRYWAIT P0, [R12+URZ+0x334a0], R11 ;  /* 0x0334a00b0c0075a7 */ /* 0x0022a4000800017f */
[----:B--2---:R-:W-:Y:S05]  /*3b4a0*/  @!P0 NANOSLEEP.SYNCS 0x989680 ;  /* 0x009896800000895d */ /* 0x004fea0003900000 */
[----:B------:R-:W2:Y:S02]  /*3b4b0*/  @!P0 SYNCS.PHASECHK.TRANS64 P0, [R12+URZ+0x334a0], R11 ;  /* 0x0334a00b0c0085a7 */ /* 0x000ea4000800007f */
[----:B--2---:R-:W-:Y:S05]  /*3b4c0*/  @!P0 BRA `(.L_x_6850) ;  /* 0xfffffffc00f08947 */ /* 0x004fea000383ffff */
[----:B------:R-:W-:Y:S05]  /*3b4d0*/  BRA `(.L_x_7159) ;  /* 0xffffff3800487947 */ /* 0x000fea000383ffff */
.L_x_6857:
[----:B0-----:R0:W2:Y:S02]  /*3b4e0*/  SYNCS.PHASECHK.TRANS64.TRYWAIT P0, [R12+URZ+0x334c0], R11 ;  /* 0x0334c00b0c0075a7 */ /* 0x0010a4000800017f */
[----:B--2---:R-:W-:Y:S05]  /*3b4f0*/  @!P0 NANOSLEEP.SYNCS 0x989680 ;  /* 0x009896800000895d */ /* 0x004fea0003900000 */
[----:B------:R-:W2:Y:S02]  /*3b500*/  @!P0 SYNCS.PHASECHK.TRANS64 P0, [R12+URZ+0x334c0], R11 ;  /* 0x0334c00b0c0085a7 */ /* 0x000ea4000800007f */
[----:B--2---:R-:W-:Y:S05]  /*3b510*/  @!P0 BRA `(.L_x_6857) ;  /* 0xfffffffc00f08947 */ /* 0x004fea000383ffff */
[----:B------:R-:W-:Y:S05]  /*3b520*/  BRA `(.L_x_7160) ;  /* 0xffffff3c00447947 */ /* 0x000fea000383ffff */
.L_x_6866:
[----:B0-----:R0:W1:Y:S02]  /*3b530*/  SYNCS.PHASECHK.TRANS64.TRYWAIT P1, [R11+URZ+0x334a0], R10 ;  /* 0x0334a00a0b0075a7 */ /* 0x001064000802017f */
[----:B-1----:R-:W-:Y:S05]  /*3b540*/  @!P1 NANOSLEEP.SYNCS 0x989680 ;  /* 0x009896800000995d */ /* 0x002fea0003900000 */
[----:B------:R-:W1:Y:S02]  /*3b550*/  @!P1 SYNCS.PHASECHK.TRANS64 P1, [R11+URZ+0x334a0], R10 ;  /* 0x0334a00a0b0095a7 */ /* 0x000e64000802007f */
[----:B-1----:R-:W-:Y:S05]  /*3b560*/  @!P1 BRA `(.L_x_6866) ;  /* 0xfffffffc00f09947 */ /* 0x002fea000383ffff */
[----:B------:R-:W-:Y:S05]  /*3b570*/  BRA `(.L_x_7161) ;  /* 0xffffff4000847947 */ /* 0x000fea000383ffff */
.L_x_6873:
[----:B-1----:R1:W2:Y:S02]  /*3b580*/  SYNCS.PHASECHK.TRANS64.TRYWAIT P1, [R11+URZ+0x334c0], R10 ;  /* 0x0334c00a0b0075a7 */ /* 0x0022a4000802017f */
[----:B--2---:R-:W-:Y:S05]  /*3b590*/  @!P1 NANOSLEEP.SYNCS 0x989680 ;  /* 0x009896800000995d */ /* 0x004fea0003900000 */
[----:B------:R-:W2:Y:S02]  /*3b5a0*/  @!P1 SYNCS.PHASECHK.TRANS64 P1, [R11+URZ+0x334c0], R10 ;  /* 0x0334c00a0b0095a7 */ /* 0x000ea4000802007f */
[----:B--2---:R-:W-:Y:S05]  /*3b5b0*/  @!P1 BRA `(.L_x_6873) ;  /* 0xfffffffc00f09947 */ /* 0x004fea000383ffff */
[----:B------:R-:W-:Y:S05]  /*3b5c0*/  BRA `(.L_x_7162) ;  /* 0xffffff44007c7947 */ /* 0x000fea000383ffff */
.L_x_6892:
[----:B------:R-:W0:Y:S01]  /*3b5d0*/  S2R R20, SR_TID.X ;  /* 0x0000000000147919 */ /* 0x000e220000002100 */
[----:B------:R-:W-:Y:S01]  /*3b5e0*/  BSSY B0, `(.L_x_7163) ;  /* 0x0000009000007945 */ /* 0x000fe20003800000 */
[----:B------:R-:W-:Y:S02]  /*3b5f0*/  IMAD.MOV.U32 R12, RZ, RZ, RZ ;  /* 0x000000ffff0c7224 */ /* 0x000fe400078e00ff */
[----:B-1----:R-:W-:Y:S02]  /*3b600*/  IMAD.MOV.U32 R11, RZ, RZ, 0x1f ;  /* 0x0000001fff0b7424 */ /* 0x002fe400078e00ff */
[----:B------:R-:W-:Y:S01]  /*3b610*/  IMAD.MOV.U32 R15, RZ, RZ, -0x1 ;  /* 0xffffffffff0f7424 */ /* 0x000fe200078e00ff */
[----:B0-----:R-:W-:-:S04]  /*3b620*/  SHF.R.U32.HI R13, RZ, 0x5, R20 ;  /* 0x00000005ff0d7819 */ /* 0x001fc80000011614 */
[----:B------:R-:W-:-:S07]  /*3b630*/  LOP3.LUT R13, R13, 0x3, RZ, 0xc0, !PT ;  /* 0x000000030d0d7812 */ /* 0x000fce00078ec0ff */
[----:B-----5:R-:W-:Y:S05]  /*3b640*/  WARPSYNC.COLLECTIVE R15, `(.L_x_7164) ;  /* 0x000000000f087348 */ /* 0x020fea0003c00000 */
[----:B------:R0:W1:Y:S02]  /*3b650*/  SHFL.IDX P6, R14, R13, R12, R11 ;  /* 0x0000000c0d0e7389 */ /* 0x00006400000c000b */
[----:B01---5:R-:W-:Y:S01]  /*3b660*/  ENDCOLLECTIVE ;  /* 0x000000000000791b */ /* 0x023fe20003800000 */
.L_x_7164:
[----:B------:R-:W-:Y:S05]  /*3b670*/  BSYNC B0 ;  /* 0x0000000000007941 */ /* 0x000fea0003800000 */
.L_x_7163:
[----:B------:R-:W-:Y:S05]  /*3b680*/  BRA `(.L_x_7165) ;  /* 0xffffff5800607947 */ /* 0x000fea000383ffff */
.L_x_6895:
[----:B0-----:R-:W2:Y:S02]  /*3b690*/  LDL R0, [R1+0x30] ;  /* 0x0000300001007983 */ /* 0x001ea40000100800 */
[----:B--2---:R0:W2:Y:S02]  /*3b6a0*/  SYNCS.PHASECHK.TRANS64.TRYWAIT P0, [R4+URZ+0x33480], R0 ;  /* 0x03348000040075a7 */ /* 0x0040a4000800017f */
[----:B--2---:R-:W-:Y:S05]  /*3b6b0*/  @!P0 NANOSLEEP.SYNCS 0x989680 ;  /* 0x009896800000895d */ /* 0x004fea0003900000 */
[----:B------:R-:W2:Y:S02]  /*3b6c0*/  @!P0 SYNCS.PHASECHK.TRANS64 P0, [R4+URZ+0x33480], R0 ;  /* 0x03348000040085a7 */ /* 0x000ea4000800007f */
[----:B--2---:R-:W-:Y:S05]  /*3b6d0*/  @!P0 BRA `(.L_x_6895) ;  /* 0xfffffffc00ec8947 */ /* 0x004fea000383ffff */
[----:B------:R-:W-:Y:S05]  /*3b6e0*/  BRA `(.L_x_7166) ;  /* 0xffffff5800747947 */ /* 0x000fea000383ffff */
.L_x_6896:
[----:B------:R-:W-:Y:S01]  /*3b6f0*/  BSSY B0, `(.L_x_7167) ;  /* 0x0000008000007945 */ /* 0x000fe20003800000 */
[----:B------:R-:W-:Y:S01]  /*3b700*/  IMAD.MOV.U32 R13, RZ, RZ, R20 ;  /* 0x000000ffff0d7224 */ /* 0x000fe200078e0014 */
[----:B------:R-:W-:Y:S01]  /*3b710*/  MOV R11, 0x1c1f ;  /* 0x00001c1f000b7802 */ /* 0x000fe20000000f00 */
[----:B0-----:R-:W-:Y:S02]  /*3b720*/  IMAD.MOV.U32 R12, RZ, RZ, RZ ;  /* 0x000000ffff0c7224 */ /* 0x001fe400078e00ff */
[----:B------:R-:W-:-:S07]  /*3b730*/  IMAD.MOV.U32 R15, RZ, RZ, -0x1 ;  /* 0xffffffffff0f7424 */ /* 0x000fce00078e00ff */
[----:B------:R-:W-:Y:S05]  /*3b740*/  WARPSYNC.COLLECTIVE R15, `(.L_x_7168) ;  /* 0x000000000f087348 */ /* 0x000fea0003c00000 */
[----:B------:R0:W1:Y:S02]  /*3b750*/  SHFL.IDX P6, R14, R13, R12, R11 ;  /* 0x0000000c0d0e7389 */ /* 0x00006400000c000b */
[----:B01----:R-:W-:Y:S01]  /*3b760*/  ENDCOLLECTIVE ;  /* 0x000000000000791b */ /* 0x003fe20003800000 */
.L_x_7168:
[----:B------:R-:W-:Y:S05]  /*3b770*/  BSYNC B0 ;  /* 0x0000000000007941 */ /* 0x000fea0003800000 */
.L_x_7167:
[----:B------:R-:W0:Y:S01]  /*3b780*/  S2R R3, SR_TID.X ;  /* 0x0000000000037919 */ /* 0x000e220000002100 */
[----:B------:R-:W-:Y:S01]  /*3b790*/  IMAD.MOV.U32 R13, RZ, RZ, R10 ;  /* 0x000000ffff0d7224 */ /* 0x000fe200078e000a */
[----:B------:R-:W-:Y:S01]  /*3b7a0*/  MOV R15, 0xffffffff ;  /* 0xffffffff000f7802 */ /* 0x000fe20000000f00 */
[----:B------:R-:W-:Y:S02]  /*3b7b0*/  IMAD.MOV.U32 R12, RZ, RZ, RZ ;  /* 0x000000ffff0c7224 */ /* 0x000fe400078e00ff */
[----:B------:R-:W-:Y:S02]  /*3b7c0*/  IMAD.MOV.U32 R11, RZ, RZ, 0x1c1f ;  /* 0x00001c1fff0b7424 */ /* 0x000fe400078e00ff */
[----:B------:R-:W-:-:S07]  /*3b7d0*/  IMAD.MOV.U32 R0, RZ, RZ, R14 ;  /* 0x000000ffff007224 */ /* 0x000fce00078e000e */
[----:B0-----:R-:W-:Y:S05]  /*3b7e0*/  WARPSYNC.COLLECTIVE R15, `(.L_x_7169) ;  /* 0x000000000f087348 */ /* 0x001fea0003c00000 */
[----:B------:R1:W2:Y:S02]  /*3b7f0*/  SHFL.IDX P6, R14, R13, R12, R11 ;  /* 0x0000000c0d0e7389 */ /* 0x0002a400000c000b */
[----:B012---:R-:W-:Y:S01]  /*3b800*/  ENDCOLLECTIVE ;  /* 0x000000000000791b */ /* 0x007fe20003800000 */
.L_x_7169:
[----:B------:R-:W0:Y:S01]  /*3b810*/  LDC R11, c[0x0][0x2f4] ;  /* 0x0000bd00ff0b7b82 */ /* 0x000e220000000800 */
[----:B------:R-:W-:Y:S02]  /*3b820*/  IMAD.SHL.U32 R15, R3, 0x10, RZ ;  /* 0x00000010030f7824 */ /* 0x000fe400078e00ff */
[----:B------:R-:W-:-:S03]  /*3b830*/  IMAD.MOV.U32 R2, RZ, RZ, R14 ;  /* 0x000000ffff027224 */ /* 0x000fc600078e000e */
[----:B------:R-:W-:-:S04]  /*3b840*/  LOP3.LUT R15, R15, 0x30, RZ, 0xc0, !PT ;  /* 0x000000300f0f7812 */ /* 0x000fc800078ec0ff */
[C---:B------:R-:W-:Y:S02]  /*3b850*/  IADD3 R2, P0, R15.reuse, R2, RZ ;  /* 0x000000020f027210 */ /* 0x040fe40007f1e0ff */
[----:B------:R-:W-:-:S03]  /*3b860*/  LOP3.LUT R12, R15, 0x40, RZ, 0xfc, !PT ;  /* 0x000000400f0c7812 */ /* 0x000fc600078efcff */
[----:B------:R-:W-:Y:S01]  /*3b870*/  IMAD.X R3, RZ, RZ, R0, P0 ;  /* 0x000000ffff037224 */ /* 0x000fe200000e0600 */
[-C--:B0-----:R-:W-:Y:S01]  /*3b880*/  ISETP.GE.AND P3, PT, R15, R11.reuse, PT ;  /* 0x0000000b0f00720c */ /* 0x081fe20003f66270 */
[----:B------:R-:W-:Y:S01]  /*3b890*/  IMAD.IADD R0, R17, 0x1, R21 ;  /* 0x0000000111007824 */ /* 0x000fe200078e0215 */
[----:B------:R-:W-:Y:S01]  /*3b8a0*/  ISETP.GE.AND P2, PT, R12, R11, PT ;  /* 0x0000000b0c00720c */ /* 0x000fe20003f46270 */
[----:B------:R-:W-:Y:S01]  /*3b8b0*/  IMAD.MOV.U32 R13, RZ, RZ, R20 ;  /* 0x000000ffff0d7224 */ /* 0x000fe200078e0014 */
[C---:B------:R-:W-:Y:S01]  /*3b8c0*/  ISETP.LT.OR P0, PT, R9.reuse, 0x1, P3 ;  /* 0x000000010900780c */ /* 0x040fe20001f01670 */
[----:B------:R0:W5:Y:S01]  /*3b8d0*/  LDL.LU R21, [R1+0xc] ;  /* 0x00000c0001157983 */ /* 0x0001620000300800 */
[----:B------:R-:W-:Y:S02]  /*3b8e0*/  ISETP.LT.OR P1, PT, R9, 0x1, P2 ;  /* 0x000000010900780c */ /* 0x000fe40001721670 */
[----:B------:R-:W-:Y:S02]  /*3b8f0*/  LOP3.LUT R15, R15, 0x80, RZ, 0xfc, !PT ;  /* 0x000000800f0f7812 */ /* 0x000fe400078efcff */
[----:B------:R-:W-:-:S07]  /*3b900*/  MOV R12, 0x1 ;  /* 0x00000001000c7802 */ /* 0x000fce0000000f00 */
        /* <DEDUP_REMOVED lines=9> */
[----:B0----5:R-:W-:Y:S05]  /*3b9a0*/  WARPSYNC.COLLECTIVE R15, `(.L_x_7170) ;  /* 0x000000000f087348 */ /* 0x021fea0003c00000 */
[----:B------:R1:W2:Y:S02]  /*3b9b0*/  SHFL.IDX P6, R14, R13, R12, R11 ;  /* 0x0000000c0d0e7389 */ /* 0x0002a400000c000b */
[----:B012--5:R-:W-:Y:S01]  /*3b9c0*/  ENDCOLLECTIVE ;  /* 0x000000000000791b */ /* 0x027fe20003800000 */
.L_x_7170:
        /* <DEDUP_REMOVED lines=10> */
.L_x_7171:
        /* <DEDUP_REMOVED lines=17> */
.L_x_7172:
[----:B------:R-:W-:Y:S01]  /*3bb80*/  @!PT LDS RZ, [RZ] ;  /* 0x00000000fffff984 */ /* 0x000fe20000000800 */
[----:B------:R-:W-:Y:S01]  /*3bb90*/  @!PT LDS RZ, [RZ] ;  /* 0x00000000fffff984 */ /* 0x000fe20000000800 */
[----:B------:R-:W-:Y:S01]  /*3bba0*/  @!PT LDS RZ, [RZ] ;  /* 0x00000000fffff984 */ /* 0x000fe20000000800 */
[----:B------:R-:W-:Y:S01]  /*3bbb0*/  LDGSTS.E.BYPASS.LTC128B.128 [R0+0x12200], desc[UR54][R2.64+0x40], !P1 ;  /* 0x1220004002007fae */ /* 0x000fe2000c901d76 */
[----:B------:R-:W-:-:S13]  /*3bbc0*/  ISETP.LT.OR P1, PT, R9, 0x21, P0 ;  /* 0x000000210900780c */ /* 0x000fda0000721670 */
[----:B------:R0:W-:Y:S01]  /*3bbd0*/  LDGSTS.E.BYPASS.LTC128B.128 [R0+0x14a00], desc[UR54][R2.64+0x80], !P1 ;  /* 0x14a0008002007fae */ /* 0x0001e2000c901d76 */
[----:B------:R-:W-:Y:S01]  /*3bbe0*/  MOV R13, R10 ;  /* 0x0000000a000d7202 */ /* 0x000fe20000000f00 */
[----:B0-----:R-:W0:Y:S01]  /*3bbf0*/  S2R R2, SR_TID.X ;  /* 0x0000000000027919 */ /* 0x001e220000002100 */
[----:B------:R-:W-:-:S07]  /*3bc00*/  IMAD.MOV.U32 R3, RZ, RZ, R14 ;  /* 0x000000ffff037224 */ /* 0x000fce00078e000e */
[----:B0-----:R-:W-:Y:S05]  /*3bc10*/  WARPSYNC.COLLECTIVE R15, `(.L_x_7173) ;  /* 0x000000000f087348 */ /* 0x001fea0003c00000 */
[----:B------:R1:W2:Y:S02]  /*3bc20*/  SHFL.IDX P6, R14, R13, R12, R11 ;  /* 0x0000000c0d0e7389 */ /* 0x0002a400000c000b */
[----:B012---:R-:W-:Y:S01]  /*3bc30*/  ENDCOLLECTIVE ;  /* 0x000000000000791b */ /* 0x007fe20003800000 */
.L_x_7173:
[----:B------:R-:W-:Y:S02]  /*3bc40*/  IMAD.SHL.U32 R15, R2, 0x10, RZ ;  /* 0x00000010020f7824 */ /* 0x000fe400078e00ff */
[----:B------:R-:W-:-:S03]  /*3bc50*/  IMAD.MOV.U32 R2, RZ, RZ, R14 ;  /* 0x000000ffff027224 */ /* 0x000fc600078e000e */
[----:B------:R-:W-:-:S04]  /*3bc60*/  LOP3.LUT R15, R15, 0x30, RZ, 0xc0, !PT ;  /* 0x000000300f0f7812 */ /* 0x000fc800078ec0ff */
[----:B------:R-:W-:-:S05]  /*3bc70*/  IADD3 R2, P1, R15, R2, RZ ;  /* 0x000000020f027210 */ /* 0x000fca0007f3e0ff */
[----:B------:R-:W-:Y:S01]  /*3bc80*/  IMAD.X R3, RZ, RZ, R3, P1 ;  /* 0x000000ffff037224 */ /* 0x000fe200008e0603 */
[----:B------:R-:W-:Y:S01]  /*3bc90*/  ISETP.LT.OR P1, PT, R9, 0x41, P3 ;  /* 0x000000410900780c */ /* 0x000fe20001f21670 */
[----:B------:R-:W-:Y:S01]  /*3bca0*/  IMAD.MOV.U32 R13, RZ, RZ, R20 ;  /* 0x000000ffff0d7224 */ /* 0x000fe200078e0014 */
[----:B------:R-:W-:-:S11]  /*3bcb0*/  MOV R15, 0xffffffff ;  /* 0xffffffff000f7802 */ /* 0x000fd60000000f00 */
[----:B------:R-:W-:Y:S01]  /*3bcc0*/  @!PT LDS RZ, [RZ] ;  /* 0x00000000fffff984 */ /* 0x000fe20000000800 */
[----:B------:R-:W-:Y:S01]  /*3bcd0*/  @!PT LDS RZ, [RZ] ;  /* 0x00000000fffff984 */ /* 0x000fe20000000800 */
[----:B------:R-:W-:Y:S01]  /*3bce0*/  @!PT LDS RZ, [RZ] ;  /* 0x00000000fffff984 */ /* 0x000fe20000000800 */
[----:B------:R0:W-:Y:S01]  /*3bcf0*/  LDGSTS.E.BYPASS.LTC128B.128 [R0+0x10200], desc[UR54][R2.64], !P1 ;  /* 0x1020000002007fae */ /* 0x0001e2000c901d76 */
[----:B------:R-:W-:Y:S01]  /*3bd00*/  ISETP.LT.OR P1, PT, R9, 0x41, P2 ;  /* 0x000000410900780c */ /* 0x000fe20001721670 */
[----:B------:R-:W-:-:S12]  /*3bd10*/  IMAD.MOV.U32 R12, RZ, RZ, 0x3 ;  /* 0x00000003ff0c7424 */ /* 0x000fd800078e00ff */
[----:B0-----:R-:W-:Y:S05]  /*3bd20*/  WARPSYNC.COLLECTIVE R15, `(.L_x_7174) ;  /* 0x000000000f087348 */ /* 0x001fea0003c00000 */
[----:B------:R1:W2:Y:S02]  /*3bd30*/  SHFL.IDX P6, R14, R13, R12, R11 ;  /* 0x0000000c0d0e7389 */ /* 0x0002a400000c000b */
[----:B012---:R-:W-:Y:S01]  /*3bd40*/  ENDCOLLECTIVE ;  /* 0x000000000000791b */ /* 0x007fe20003800000 */
.L_x_7174:
        /* <DEDUP_REMOVED lines=8> */
[----:B------:R-:W-:-:S07]  /*3bdd0*/  IMAD.MOV.U32 R20, RZ, RZ, R14 ;  /* 0x000000ffff147224 */ /* 0x000fce00078e000e */
[----:B0-----:R-:W-:Y:S05]  /*3bde0*/  WARPSYNC.COLLECTIVE R15, `(.L_x_7175) ;  /* 0x000000000f087348 */ /* 0x001fea0003c00000 */
[----:B------:R1:W2:Y:S02]  /*3bdf0*/  SHFL.IDX P6, R14, R13, R12, R11 ;  /* 0x0000000c0d0e7389 */ /* 0x0002a400000c000b */
[----:B012---:R-:W-:Y:S01]  /*3be00*/  ENDCOLLECTIVE ;  /* 0x000000000000791b */ /* 0x007fe20003800000 */
.L_x_7175:
[----:B------:R-:W-:Y:S02]  /*3be10*/  IMAD.MOV.U32 R2, RZ, RZ, R14 ;  /* 0x000000ffff027224 */ /* 0x000fe400078e000e */
[----:B------:R-:W-:-:S05]  /*3be20*/  IMAD.SHL.U32 R3, R3, 0x10, RZ ;  /* 0x0000001003037824 */ /* 0x000fca00078e00ff */
[----:B------:R-:W-:-:S04]  /*3be30*/  LOP3.LUT R3, R3, 0x30, RZ, 0xc0, !PT ;  /* 0x0000003003037812 */ /* 0x000fc800078ec0ff */
[----:B------:R-:W-:-:S05]  /*3be40*/  IADD3 R2, P1, R3, R2, RZ ;  /* 0x0000000203027210 */ /* 0x000fca0007f3e0ff */
[----:B------:R-:W-:Y:S01]  /*3be50*/  IMAD.X R3, RZ, RZ, R20, P1 ;  /* 0x000000ffff037224 */ /* 0x000fe200008e0614 */
[----:B------:R-:W-:Y:S01]  /*3be60*/  ISETP.LT.OR P1, PT, R9, 0x61, P3 ;  /* 0x000000610900780c */ /* 0x000fe20001f21670 */
[----:B------:R-:W-:Y:S01]  /*3be70*/  IMAD.MOV.U32 R12, RZ, RZ, RZ ;  /* 0x000000ffff0c7224 */ /* 0x000fe200078e00ff */
[----:B------:R-:W-:-:S11]  /*3be80*/  MOV R13, R26 ;  /* 0x0000001a000d7202 */ /* 0x000fd60000000f00 */
[----:B------:R-:W-:Y:S05]  /*3be90*/  WARPSYNC.COLLECTIVE R15, `(.L_x_7176) ;  /* 0x000000000f087348 */ /* 0x000fea0003c00000 */
[----:B------:R0:W1:Y:S02]  /*3bea0*/  SHFL.IDX P6, R14, R13, R12, R11 ;  /* 0x0000000c0d0e7389 */ /* 0x00006400000c000b */
[----:B01----:R-:W-:Y:S01]  /*3beb0*/  ENDCOLLECTIVE ;  /* 0x000000000000791b */ /* 0x003fe20003800000 */
.L_x_7176:
        /* <DEDUP_REMOVED lines=13> */
.L_x_7177:
        /* <DEDUP_REMOVED lines=9> */
.L_x_6901:
[----:B---3--:R-:W3:Y:S02]  /*3c020*/  LDL R2, [R1+0x30] ;  /* 0x0000300001027983 */ /* 0x008ee40000100800 */
[----:B---3--:R3:W4:Y:S02]  /*3c030*/  SYNCS.PHASECHK.TRANS64.TRYWAIT P0, [R4+URZ+0x33440], R2 ;  /* 0x03344002040075a7 */ /* 0x008724000800017f */
[----:B----4-:R-:W-:Y:S05]  /*3c040*/  @!P0 NANOSLEEP.SYNCS 0x989680 ;  /* 0x009896800000895d */ /* 0x010fea0003900000 */
[----:B------:R-:W4:Y:S02]  /*3c050*/  @!P0 SYNCS.PHASECHK.TRANS64 P0, [R4+URZ+0x33440], R2 ;  /* 0x03344002040085a7 */ /* 0x000f24000800007f */
[----:B----4-:R-:W-:Y:S05]  /*3c060*/  @!P0 BRA `(.L_x_6901) ;  /* 0xfffffffc00ec8947 */ /* 0x010fea000383ffff */
[----:B------:R-:W-:Y:S05]  /*3c070*/  BRA `(.L_x_7179) ;  /* 0xffffff5800547947 */ /* 0x000fea000383ffff */
.L_x_6902:
[----:B------:R-:W-:Y:S01]  /*3c080*/  BSSY B0, `(.L_x_7180) ;  /* 0x0000008000007945 */ /* 0x000fe20003800000 */
[----:B------:R-:W-:Y:S01]  /*3c090*/  IMAD.MOV.U32 R13, RZ, RZ, R6 ;  /* 0x000000ffff0d7224 */ /* 0x000fe200078e0006 */
[----:B------:R-:W-:Y:S01]  /*3c0a0*/  MOV R12, RZ ;  /* 0x000000ff000c7202 */ /* 0x000fe20000000f00 */
[----:B------:R-:W-:Y:S02]  /*3c0b0*/  IMAD.MOV.U32 R11, RZ, RZ, 0x1c1f ;  /* 0x00001c1fff0b7424 */ /* 0x000fe400078e00ff */
[----:B------:R-:W-:-:S07]  /*3c0c0*/  IMAD.MOV.U32 R15, RZ, RZ, -0x1 ;  /* 0xffffffffff0f7424 */ /* 0x000fce00078e00ff */
[----:B0----5:R-:W-:Y:S05]  /*3c0d0*/  WARPSYNC.COLLECTIVE R15, `(.L_x_7181) ;  /* 0x000000000f087348 */ /* 0x021fea0003c00000 */
[----:B------:R1:W2:Y:S02]  /*3c0e0*/  SHFL.IDX P6, R14, R13, R12, R11 ;  /* 0x0000000c0d0e7389 */ /* 0x0002a400000c000b */
[----:B012--5:R-:W-:Y:S01]  /*3c0f0*/  ENDCOLLECTIVE ;  /* 0x000000000000791b */ /* 0x027fe20003800000 */
.L_x_7181:
[----:B------:R-:W-:Y:S05]  /*3c100*/  BSYNC B0 ;  /* 0x0000000000007941 */ /* 0x000fea0003800000 */
.L_x_7180:
        /* <DEDUP_REMOVED lines=9> */
.L_x_7182:
[----:B------:R-:W-:Y:S01]  /*3c1a0*/  MOV R13, R6 ;  /* 0x00000006000d7202 */ /* 0x000fe20000000f00 */
[----:B------:R-:W-:Y:S02]  /*3c1b0*/  IMAD.MOV.U32 R12, RZ, RZ, 0x1 ;  /* 0x00000001ff0c7424 */ /* 0x000fe400078e00ff */
[C---:B------:R-:W-:Y:S02]  /*3c1c0*/  IMAD.SHL.U32 R21, R26.reuse, 0x10, RZ ;  /* 0x000000101a157824 */ /* 0x040fe400078e00ff */
[----:B------:R-:W-:Y:S01]  /*3c1d0*/  IMAD.SHL.U32 R28, R26, 0x10, RZ ;  /* 0x000000101a1c7824 */ /* 0x000fe200078e00ff */
[----:B------:R-:W-:Y:S01]  /*3c1e0*/  LOP3.LUT P6, RZ, R20, 0x20, RZ, 0xc0, !PT ;  /* 0x0000002014ff7812 */ /* 0x000fe200078cc0ff */
[----:B------:R-:W0:Y:S01]  /*3c1f0*/  LDC R26, c[0x0][0x2f4] ;  /* 0x0000bd00ff1a7b82 */ /* 0x000e220000000800 */
[----:B------:R-:W-:Y:S01]  /*3c200*/  IMAD.MOV.U32 R3, RZ, RZ, R14 ;  /* 0x000000ffff037224 */ /* 0x000fe200078e000e */
[----:B------:R-:W-:Y:S02]  /*3c210*/  LOP3.LUT R21, R21, 0x30, RZ, 0xc0, !PT ;  /* 0x0000003015157812 */ /* 0x000fe400078ec0ff */
[----:B------:R-:W-:-:S04]  /*3c220*/  LOP3.LUT R28, R28, 0x30, RZ, 0xc0, !PT ;  /* 0x000000301c1c7812 */ /* 0x000fc800078ec0ff */
[C---:B------:R-:W-:Y:S02]  /*3c230*/  LOP3.LUT R29, R28.reuse, 0x40, RZ, 0xfc, !PT ;  /* 0x000000401c1d7812 */ /* 0x040fe400078efcff */
[----:B------:R-:W-:Y:S02]  /*3c240*/  LOP3.LUT R28, R28, 0x80, RZ, 0xfc, !PT ;  /* 0x000000801c1c7812 */ /* 0x000fe400078efcff */
[----:B------:R-:W-:-:S05]  /*3c250*/  @P6 IADD3 R3, P0, R21, R3, RZ ;  /* 0x0000000315036210 */ /* 0x000fca0007f1e0ff */
[----:B------:R-:W-:-:S05]  /*3c260*/  @P6 IMAD.X R2, RZ, RZ, R2, P0 ;  /* 0x000000ffff026224 */ /* 0x000fca00000e0602 */
        /* <DEDUP_REMOVED lines=15> */
.L_x_7183:
[----:B------:R-:W-:Y:S02]  /*3c360*/  IMAD.MOV.U32 R13, RZ, RZ, R5 ;  /* 0x000000ffff0d7224 */ /* 0x000fe400078e0005 */
[----:B------:R-:W-:-:S07]  /*3c370*/  IMAD.MOV.U32 R2, RZ, RZ, R14 ;  /* 0x000000ffff027224 */ /* 0x000fce00078e000e */
[----:B------:R-:W-:Y:S05]  /*3c380*/  WARPSYNC.COLLECTIVE R15, `(.L_x_7184) ;  /* 0x000000000f087348 */ /* 0x000fea0003c00000 */
[----:B------:R0:W1:Y:S02]  /*3c390*/  SHFL.IDX P6, R14, R13, R12, R11 ;  /* 0x0000000c0d0e7389 */ /* 0x00006400000c000b */
[----:B01----:R-:W-:Y:S01]  /*3c3a0*/  ENDCOLLECTIVE ;  /* 0x000000000000791b */ /* 0x003fe20003800000 */
.L_x_7184:
        /* <DEDUP_REMOVED lines=16> */
.L_x_7185:
        /* <DEDUP_REMOVED lines=11> */
.L_x_7186:
[----:B------:R-:W-:Y:S01]  /*3c560*/  MOV R13, R6 ;  /* 0x00000006000d7202 */ /* 0x000fe20000000f00 */
[----:B------:R-:W-:Y:S02]  /*3c570*/  IMAD.MOV.U32 R12, RZ, RZ, 0x3 ;  /* 0x00000003ff0c7424 */ /* 0x000fe400078e00ff */
[----:B------:R-:W-:-:S07]  /*3c580*/  IMAD.MOV.U32 R3, RZ, RZ, R14 ;  /* 0x000000ffff037224 */ /* 0x000fce00078e000e */
[----:B------:R-:W-:Y:S05]  /*3c590*/  WARPSYNC.COLLECTIVE R15, `(.L_x_7187) ;  /* 0x000000000f087348 */ /* 0x000fea0003c00000 */
[----:B------:R0:W1:Y:S02]  /*3c5a0*/  SHFL.IDX P6, R14, R13, R12, R11 ;  /* 0x0000000c0d0e7389 */ /* 0x00006400000c000b */
[----:B01----:R-:W-:Y:S01]  /*3c5b0*/  ENDCOLLECTIVE ;  /* 0x000000000000791b */ /* 0x003fe20003800000 */
.L_x_7187:
        /* <DEDUP_REMOVED lines=10> */
.L_x_7188:
[----:B------:R-:W-:Y:S01]  /*3c660*/  @!PT LDS RZ, [RZ] ;  /* 0x00000000fffff984 */ /* 0x000fe20000000800 */
[----:B------:R-:W-:Y:S01]  /*3c670*/  @!PT LDS RZ, [RZ] ;  /* 0x00000000fffff984 */ /* 0x000fe20000000800 */
[----:B------:R-:W-:Y:S01]  /*3c680*/  @!PT LDS RZ, [RZ] ;  /* 0x00000000fffff984 */ /* 0x000fe20000000800 */
[----:B------:R0:W-:Y:S04]  /*3c690*/  @P4 LDGSTS.E.BYPASS.LTC128B.128 [R0+0x25200], desc[UR54][R2.64], !P5 ;  /* 0x2520000002004fae */ /* 0x0001e8000e901d76 */
[----:B------:R0:W-:Y:S04]  /*3c6a0*/  @P4 LDGSTS.E.BYPASS.LTC128B.128 [R0+0x27a00], desc[UR54][R2.64+0x40], !P3 ;  /* 0x27a0004002004fae */ /* 0x0001e8000d901d76 */
[----:B------:R0:W-:Y:S01]  /*3c6b0*/  @P4 LDGSTS.E.BYPASS.LTC128B.128 [R0+0x2a200], desc[UR54][R2.64+0x80], !P2 ;  /* 0x2a20008002004fae */ /* 0x0001e2000d101d76 */
[----:B------:R-:W-:Y:S01]  /*3c6c0*/  MOV R13, R7 ;  /* 0x00000007000d7202 */ /* 0x000fe20000000f00 */
[----:B------:R-:W-:-:S02]  /*3c6d0*/  IMAD.MOV.U32 R12, RZ, RZ, RZ ;  /* 0x000000ffff0c7224 */ /* 0x000fc400078e00ff */
[----:B------:R-:W-:-:S07]  /*3c6e0*/  IMAD.MOV.U32 R5, RZ, RZ, R14 ;  /* 0x000000ffff057224 */ /* 0x000fce00078e000e */
[----:B0-----:R-:W-:Y:S05]  /*3c6f0*/  WARPSYNC.COLLECTIVE R15, `(.L_x_7189) ;  /* 0x000000000f087348 */ /* 0x001fea0003c00000 */
[----:B------:R1:W2:Y:S02]  /*3c700*/  SHFL.IDX P6, R14, R13, R12, R11 ;  /* 0x0000000c0d0e7389 */ /* 0x0002a400000c000b */
[----:B012---:R-:W-:Y:S01]  /*3c710*/  ENDCOLLECTIVE ;  /* 0x000000000000791b */ /* 0x007fe20003800000 */
.L_x_7189:
        /* <DEDUP_REMOVED lines=13> */
.L_x_7190:
[----:B------:R-:W-:Y:S01]  /*3c7f0*/  IMAD.MOV.U32 R2, RZ, RZ, R14 ;  /* 0x000000ffff027224 */ /* 0x000fe200078e000e */
[----:B------:R-:W-:Y:S06]  /*3c800*/  BRA `(.L_x_7191) ;  /* 0xffffff5400d47947 */ /* 0x000fec000383ffff */
.L_x_6909:
[----:B------:R-:W-:Y:S01]  /*3c810*/  IMAD.MOV.U32 R13, RZ, RZ, R4 ;  /* 0x000000ffff0d7224 */ /* 0x000fe200078e0004 */
[----:B------:R-:W-:Y:S01]  /*3c820*/  MOV R12, RZ ;  /* 0x000000ff000c7202 */ /* 0x000fe20000000f00 */
[----:B------:R-:W-:Y:S01]  /*3c830*/  IMAD.MOV.U32 R11, RZ, RZ, 0x1c1f ;  /* 0x00001c1fff0b7424 */ /* 0x000fe200078e00ff */
[----:B------:R-:W-:Y:S01]  /*3c840*/  LEA R25, R25, R9, 0x7 ;  /* 0x0000000919197211 */ /* 0x000fe200078e38ff */
[----:B------:R-:W-:Y:S02]  /*3c850*/  IMAD.MOV.U32 R15, RZ, RZ, -0x1 ;  /* 0xffffffffff0f7424 */ /* 0x000fe400078e00ff */
[----:B------:R-:W-:Y:S02]  /*3c860*/  IMAD R33, R33, R7, RZ ;  /* 0x0000000721217224 */ /* 0x000fe400078e02ff */
[----:B------:R-:W-:-:S07]  /*3c870*/  VIADD R6, R25, 0x20 ;  /* 0x0000002019067836 */ /* 0x000fce0000000000 */
[----:B-----5:R-:W-:Y:S05]  /*3c880*/  WARPSYNC.COLLECTIVE R15, `(.L_x_7192) ;  /* 0x000000000f087348 */ /* 0x020fea0003c00000 */
[----:B------:R0:W1:Y:S02]  /*3c890*/  SHFL.IDX P6, R14, R13, R12, R11 ;  /* 0x0000000c0d0e7389 */ /* 0x00006400000c000b */
[----:B01---5:R-:W-:Y:S01]  /*3c8a0*/  ENDCOLLECTIVE ;  /* 0x000000000000791b */ /* 0x023fe20003800000 */
.L_x_7192:
[----:B------:R-:W-:Y:S01]  /*3c8b0*/  ISETP.GE.AND P1, PT, R25, R33, PT ;  /* 0x000000211900720c */ /* 0x000fe20003f26270 */
[----:B------:R-:W-:Y:S02]  /*3c8c0*/  IMAD.MOV.U32 R13, RZ, RZ, R0 ;  /* 0x000000ffff0d7224 */ /* 0x000fe400078e0000 */
[----:B------:R-:W-:-:S10]  /*3c8d0*/  IMAD.MOV.U32 R2, RZ, RZ, R14 ;  /* 0x000000ffff027224 */ /* 0x000fd400078e000e */
[----:B------:R-:W-:Y:S05]  /*3c8e0*/  WARPSYNC.COLLECTIVE R15, `(.L_x_7193) ;  /* 0x000000000f087348 */ /* 0x000fea0003c00000 */
[----:B------:R0:W1:Y:S02]  /*3c8f0*/  SHFL.IDX P6, R14, R13, R12, R11 ;  /* 0x0000000c0d0e7389 */ /* 0x00006400000c000b */
[----:B01----:R-:W-:Y:S01]  /*3c900*/  ENDCOLLECTIVE ;  /* 0x000000000000791b */ /* 0x003fe20003800000 */
.L_x_7193:
[----:B------:R-:W-:Y:S02]  /*3c910*/  IMAD.MOV.U32 R13, RZ, RZ, R4 ;  /* 0x000000ffff0d7224 */ /* 0x000fe400078e0004 */
[----:B------:R-:W-:Y:S02]  /*3c920*/  IMAD.MOV.U32 R12, RZ, RZ, 0x1 ;  /* 0x00000001ff0c7424 */ /* 0x000fe400078e00ff */
[----:B------:R-:W-:-:S07]  /*3c930*/  IMAD.MOV.U32 R3, RZ, RZ, R14 ;  /* 0x000000ffff037224 */ /* 0x000fce00078e000e */
[----:B------:R-:W-:Y:S05]  /*3c940*/  WARPSYNC.COLLECTIVE R15, `(.L_x_7194) ;  /* 0x000000000f087348 */ /* 0x000fea0003c00000 */
[----:B------:R0:W1:Y:S02]  /*3c950*/  SHFL.IDX P6, R14, R13, R12, R11 ;  /* 0x0000000c0d0e7389 */ /* 0x00006400000c000b */
[----:B01----:R-:W-:Y:S01]  /*3c960*/  ENDCOLLECTIVE ;  /* 0x000000000000791b */ /* 0x003fe20003800000 */
.L_x_7194:
        /* <DEDUP_REMOVED lines=13> */
[----:B------:R-:W-:-:S02]  /*3ca40*/  VIADD R6, R25, 0x40 ;  /* 0x0000004019067836 */ /* 0x000fc40000000000 */
[----:B0-----:R-:W-:-:S10]  /*3ca50*/  IMAD.MOV.U32 R2, RZ, RZ, R14 ;  /* 0x000000ffff027224 */ /* 0x001fd400078e000e */
[----:B------:R-:W-:Y:S05]  /*3ca60*/  WARPSYNC.COLLECTIVE R15, `(.L_x_7195) ;  /* 0x000000000f087348 */ /* 0x000fea0003c00000 */
[----:B------:R0:W1:Y:S02]  /*3ca70*/  SHFL.IDX P6, R14, R13, R12, R11 ;  /* 0x0000000c0d0e7389 */ /* 0x00006400000c000b */
[----:B01----:R-:W-:Y:S01]  /*3ca80*/  ENDCOLLECTIVE ;  /* 0x000000000000791b */ /* 0x003fe20003800000 */
.L_x_7195:
[----:B------:R-:W-:Y:S02]  /*3ca90*/  IMAD.MOV.U32 R13, RZ, RZ, R4 ;  /* 0x000000ffff0d7224 */ /* 0x000fe400078e0004 */
[----:B------:R-:W-:Y:S02]  /*3caa0*/  IMAD.MOV.U32 R12, RZ, RZ, 0x2 ;  /* 0x00000002ff0c7424 */ /* 0x000fe400078e00ff */
[----:B------:R-:W-:-:S07]  /*3cab0*/  IMAD.MOV.U32 R3, RZ, RZ, R14 ;  /* 0x000000ffff037224 */ /* 0x000fce00078e000e */
[----:B------:R-:W-:Y:S05]  /*3cac0*/  WARPSYNC.COLLECTIVE R15, `(.L_x_7196) ;  /* 0x000000000f087348 */ /* 0x000fea0003c00000 */
[----:B------:R0:W1:Y:S02]  /*3cad0*/  SHFL.IDX P6, R14, R13, R12, R11 ;  /* 0x0000000c0d0e7389 */ /* 0x00006400000c000b */
[----:B01----:R-:W-:Y:S01]  /*3cae0*/  ENDCOLLECTIVE ;  /* 0x000000000000791b */ /* 0x003fe20003800000 */
.L_x_7196:
        /* <DEDUP_REMOVED lines=13> */
[----:B0-----:R-:W-:-:S11]  /*3cbc0*/  MOV R2, R14 ;  /* 0x0000000e00027202 */ /* 0x001fd60000000f00 */
[----:B------:R-:W-:Y:S05]  /*3cbd0*/  WARPSYNC.COLLECTIVE R15, `(.L_x_7197) ;  /* 0x000000000f087348 */ /* 0x000fea0003c00000 */
[----:B------:R0:W1:Y:S02]  /*3cbe0*/  SHFL.IDX P6, R14, R13, R12, R11 ;  /* 0x0000000c0d0e7389 */ /* 0x00006400000c000b */
[----:B01----:R-:W-:Y:S01]  /*3cbf0*/  ENDCOLLECTIVE ;  /* 0x000000000000791b */ /* 0x003fe20003800000 */
.L_x_7197:
[----:B------:R-:W-:Y:S02]  /*3cc00*/  IMAD.MOV.U32 R13, RZ, RZ, R4 ;  /* 0x000000ffff0d7224 */ /* 0x000fe400078e0004 */
[----:B------:R-:W-:Y:S02]  /*3cc10*/  IMAD.MOV.U32 R12, RZ, RZ, 0x3 ;  /* 0x00000003ff0c7424 */ /* 0x000fe400078e00ff */
[----:B------:R-:W-:-:S07]  /*3cc20*/  IMAD.MOV.U32 R3, RZ, RZ, R14 ;  /* 0x000000ffff037224 */ /* 0x000fce00078e000e */
[----:B------:R-:W-:Y:S05]  /*3cc30*/  WARPSYNC.COLLECTIVE R15, `(.L_x_7198) ;  /* 0x000000000f087348 */ /* 0x000fea0003c00000 */
[----:B------:R0:W1:Y:S02]  /*3cc40*/  SHFL.IDX P6, R14, R13, R12, R11 ;  /* 0x0000000c0d0e7389 */ /* 0x00006400000c000b */
[----:B01----:R-:W-:Y:S01]  /*3cc50*/  ENDCOLLECTIVE ;  /* 0x000000000000791b */ /* 0x003fe20003800000 */
.L_x_7198:
        /* <DEDUP_REMOVED lines=16> */
.L_x_7199:
[----:B------:R-:W-:Y:S05]  /*3cd60*/  BRA `(.L_x_7200) ;  /* 0xffffff5c000c7947 */ /* 0x000fea000383ffff */
.L_x_6914:
[----:B0-----:R0:W1:Y:S02]  /*3cd70*/  SYNCS.PHASECHK.TRANS64.TRYWAIT P0, [R17+URZ+0x33420], R0 ;  /* 0x03342000110075a7 */ /* 0x001064000800017f */
[----:B-1----:R-:W-:Y:S05]  /*3cd80*/  @!P0 NANOSLEEP.SYNCS 0x989680 ;  /* 0x009896800000895d */ /* 0x002fea0003900000 */
[----:B------:R-:W1:Y:S02]  /*3cd90*/  @!P0 SYNCS.PHASECHK.TRANS64 P0, [R17+URZ+0x33420], R0 ;  /* 0x03342000110085a7 */ /* 0x000e64000800007f */
[----:B-1----:R-:W-:Y:S05]  /*3cda0*/  @!P0 BRA `(.L_x_6914) ;  /* 0xfffffffc00f08947 */ /* 0x002fea000383ffff */
[----:B------:R-:W-:Y:S05]  /*3cdb0*/  BRA `(.L_x_7201) ;  /* 0xffffff5c00807947 */ /* 0x000fea000383ffff */
.L_x_6918:
[----:B0-----:R0:W1:Y:S02]  /*3cdc0*/  SYNCS.PHASECHK.TRANS64.TRYWAIT P0, [R4+URZ+0x33480], R31 ;  /* 0x0334801f040075a7 */ /* 0x001064000800017f */
[----:B-1----:R-:W-:Y:S05]  /*3cdd0*/  @!P0 NANOSLEEP.SYNCS 0x989680 ;  /* 0x009896800000895d */ /* 0x002fea0003900000 */
[----:B------:R-:W1:Y:S02]  /*3cde0*/  @!P0 SYNCS.PHASECHK.TRANS64 P0, [R4+URZ+0x33480], R31 ;  /* 0x0334801f040085a7 */ /* 0x000e64000800007f */
[----:B-1----:R-:W-:Y:S05]  /*3cdf0*/  @!P0 BRA `(.L_x_6918) ;  /* 0xfffffffc00f08947 */ /* 0x002fea000383ffff */
[----:B------:R-:W-:Y:S05]  /*3ce00*/  BRA `(.L_x_7202) ;  /* 0xffffff6000a47947 */ /* 0x000fea000383ffff */
.L_x_6919:
        /* <DEDUP_REMOVED lines=8> */
.L_x_7204:
[----:B------:R-:W-:Y:S05]  /*3ce90*/  BSYNC B0 ;  /* 0x0000000000007941 */ /* 0x000fea0003800000 */
.L_x_7203:
        /* <DEDUP_REMOVED lines=8> */
.L_x_7205:
[----:B------:R-:W-:Y:S02]  /*3cf20*/  IMAD.MOV.U32 R13, RZ, RZ, R10 ;  /* 0x000000ffff0d7224 */ /* 0x000fe400078e000a */
[----:B------:R-:W-:Y:S02]  /*3cf30*/  IMAD.MOV.U32 R12, RZ, RZ, 0x1 ;  /* 0x00000001ff0c7424 */ /* 0x000fe400078e00ff */
[----:B------:R-:W-:-:S07]  /*3cf40*/  IMAD.MOV.U32 R2, RZ, RZ, R14 ;  /* 0x000000ffff027224 */ /* 0x000fce00078e000e */
[----:B------:R-:W-:Y:S05]  /*3cf50*/  WARPSYNC.COLLECTIVE R15, `(.L_x_7206) ;  /* 0x000000000f087348 */ /* 0x000fea0003c00000 */
[----:B------:R0:W1:Y:S02]  /*3cf60*/  SHFL.IDX P6, R14, R13, R12, R11 ;  /* 0x0000000c0d0e7389 */ /* 0x00006400000c000b */
[----:B01----:R-:W-:Y:S01]  /*3cf70*/  ENDCOLLECTIVE ;  /* 0x000000000000791b */ /* 0x003fe20003800000 */
.L_x_7206:
[----:B------:R-:W-:-:S04]  /*3cf80*/  IADD3 R2, P0, R3, R2, RZ ;  /* 0x0000000203027210 */ /* 0x000fc80007f1e0ff */
[----:B------:R-:W-:Y:S01]  /*3cf90*/  IADD3.X R3, RZ, R0, RZ, P0, !PT ;  /* 0x00000000ff037210 */ /* 0x000fe200007fe4ff */
        /* <DEDUP_REMOVED lines=9> */
[----:B-1----:R-:W-:-:S07]  /*3d030*/  IMAD.MOV.U32 R3, RZ, RZ, R14 ;  /* 0x000000ffff037224 */ /* 0x002fce00078e000e */
[----:B0-----:R-:W-:Y:S05]  /*3d040*/  WARPSYNC.COLLECTIVE R15, `(.L_x_7207) ;  /* 0x000000000f087348 */ /* 0x001fea0003c00000 */
[----:B------:R1:W2:Y:S02]  /*3d050*/  SHFL.IDX P6, R14, R13, R12, R11 ;  /* 0x0000000c0d0e7389 */ /* 0x0002a400000c000b */
[----:B012---:R-:W-:Y:S01]  /*3d060*/  ENDCOLLECTIVE ;  /* 0x000000000000791b */ /* 0x007fe20003800000 */
.L_x_7207:
[----:B------:R-:W-:-:S04]  /*3d070*/  SHF.L.U32 R34, R34, 0x4, RZ ;  /* 0x0000000422227819 */ /* 0x000fc800000006ff */
[----:B------:R-:W-:Y:S01]  /*3d080*/  LOP3.LUT R34, R34, 0x30, RZ, 0xc0, !PT ;  /* 0x0000003022227812 */ /* 0x000fe200078ec0ff */
[----:B------:R-:W-:Y:S02]  /*3d090*/  IMAD.MOV.U32 R13, RZ, RZ, R10 ;  /* 0x000000ffff0d7224 */ /* 0x000fe400078e000a */
[----:B------:R-:W-:Y:S02]  /*3d0a0*/  IMAD.MOV.U32 R12, RZ, RZ, 0x2 ;  /* 0x00000002ff0c7424 */ /* 0x000fe400078e00ff */
[----:B------:R-:W-:-:S07]  /*3d0b0*/  IMAD.MOV.U32 R2, RZ, RZ, R14 ;  /* 0x000000ffff027224 */ /* 0x000fce00078e000e */
[----:B------:R-:W-:Y:S05]  /*3d0c0*/  WARPSYNC.COLLECTIVE R15, `(.L_x_7208) ;  /* 0x000000000f087348 */ /* 0x000fea0003c00000 */
[----:B------:R0:W1:Y:S02]  /*3d0d0*/  SHFL.IDX P6, R14, R13, R12, R11 ;  /* 0x0000000c0d0e7389 */ /* 0x00006400000c000b */
[----:B01----:R-:W-:Y:S01]  /*3d0e0*/  ENDCOLLECTIVE ;  /* 0x000000000000791b */ /* 0x003fe20003800000 */
.L_x_7208:
        /* <DEDUP_REMOVED lines=13> */
.L_x_7209:
[----:B------:R-:W0:Y:S01]  /*3d1c0*/  S2R R3, SR_TID.X ;  /* 0x0000000000037919 */ /* 0x000e220000002100 */
[----:B------:R-:W-:Y:S02]  /*3d1d0*/  IMAD.MOV.U32 R13, RZ, RZ, R10 ;  /* 0x000000ffff0d7224 */ /* 0x000fe400078e000a */
[----:B------:R-:W-:Y:S02]  /*3d1e0*/  IMAD.MOV.U32 R12, RZ, RZ, 0x3 ;  /* 0x00000003ff0c7424 */ /* 0x000fe400078e00ff */
[----:B------:R-:W-:-:S07]  /*3d1f0*/  IMAD.MOV.U32 R2, RZ, RZ, R14 ;  /* 0x000000ffff027224 */ /* 0x000fce00078e000e */
[----:B0-----:R-:W-:Y:S05]  /*3d200*/  WARPSYNC.COLLECTIVE R15, `(.L_x_7210) ;  /* 0x000000000f087348 */ /* 0x001fea0003c00000 */
[----:B------:R1:W2:Y:S02]  /*3d210*/  SHFL.IDX P6, R14, R13, R12, R11 ;  /* 0x0000000c0d0e7389 */ /* 0x0002a400000c000b */
[----:B012---:R-:W-:Y:S01]  /*3d220*/  ENDCOLLECTIVE ;  /* 0x000000000000791b */ /* 0x007fe20003800000 */
.L_x_7210:
[----:B------:R-:W-:Y:S02]  /*3d230*/  IMAD.SHL.U32 R3, R3, 0x10, RZ ;  /* 0x0000001003037824 */ /* 0x000fe400078e00ff */
[----:B------:R-:W-:-:S03]  /*3d240*/  IMAD.MOV.U32 R13, RZ, RZ, R9 ;  /* 0x000000ffff0d7224 */ /* 0x000fc600078e0009 */
[----:B------:R-:W-:-:S04]  /*3d250*/  LOP3.LUT R3, R3, 0x30, RZ, 0xc0, !PT ;  /* 0x0000003003037812 */ /* 0x000fc800078ec0ff */
[----:B------:R-:W-:-:S05]  /*3d260*/  IADD3 R2, P0, R3, R2, RZ ;  /* 0x0000000203027210 */ /* 0x000fca0007f1e0ff */
[----:B------:R-:W-:Y:S01]  /*3d270*/  IMAD.X R3, RZ, RZ, R34, P0 ;  /* 0x000000ffff037224 */ /* 0x000fe200000e0622 */
[----:B------:R-:W-:-:S07]  /*3d280*/  MOV R34, R14 ;  /* 0x0000000e00227202 */ /* 0x000fce0000000f00 */
[----:B------:R-:W-:Y:S05]  /*3d290*/  WARPSYNC.COLLECTIVE R15, `(.L_x_7211) ;  /* 0x000000000f087348 */ /* 0x000fea0003c00000 */
[----:B------:R0:W1:Y:S02]  /*3d2a0*/  SHFL.IDX P6, R14, R13, R12, R11 ;  /* 0x0000000c0d0e7389 */ /* 0x00006400000c000b */
[----:B01----:R-:W-:Y:S01]  /*3d2b0*/  ENDCOLLECTIVE ;  /* 0x000000000000791b */ /* 0x003fe20003800000 */
.L_x_7211:
        /* <DEDUP_REMOVED lines=13> */
.L_x_7212:
[----:B------:R-:W-:Y:S02]  /*3d390*/  IMAD.MOV.U32 R13, RZ, RZ, R25 ;  /* 0x000000ffff0d7224 */ /* 0x000fe400078e0019 */
[----:B------:R-:W-:-:S07]  /*3d3a0*/  IMAD.MOV.U32 R23, RZ, RZ, R14 ;  /* 0x000000ffff177224 */ /* 0x000fce00078e000e */
[----:B------:R-:W-:Y:S05]  /*3d3b0*/  WARPSYNC.COLLECTIVE R15, `(.L_x_7213) ;  /* 0x000000000f087348 */ /* 0x000fea0003c00000 */
[----:B------:R0:W1:Y:S02]  /*3d3c0*/  SHFL.IDX P6, R14, R13, R12, R11 ;  /* 0x0000000c0d0e7389 */ /* 0x00006400000c000b */
[----:B01----:R-:W-:Y:S01]  /*3d3d0*/  ENDCOLLECTIVE ;  /* 0x000000000000791b */ /* 0x003fe20003800000 */
.L_x_7213:
        /* <DEDUP_REMOVED lines=12> */
.L_x_6924:
[----:B---3--:R3:W4:Y:S02]  /*3d4a0*/  SYNCS.PHASECHK.TRANS64.TRYWAIT P0, [R4+URZ+0x33440], R31 ;  /* 0x0334401f040075a7 */ /* 0x008724000800017f */
[----:B----4-:R-:W-:Y:S05]  /*3d4b0*/  @!P0 NANOSLEEP.SYNCS 0x989680 ;  /* 0x009896800000895d */ /* 0x010fea0003900000 */
[----:B------:R-:W4:Y:S02]  /*3d4c0*/  @!P0 SYNCS.PHASECHK.TRANS64 P0, [R4+URZ+0x33440], R31 ;  /* 0x0334401f040085a7 */ /* 0x000f24000800007f */
[----:B----4-:R-:W-:Y:S05]  /*3d4d0*/  @!P0 BRA `(.L_x_6924) ;  /* 0xfffffffc00f08947 */ /* 0x010fea000383ffff */
[----:B------:R-:W-:Y:S05]  /*3d4e0*/  BRA `(.L_x_7215) ;  /* 0xffffff6000a47947 */ /* 0x000fea000383ffff */
.L_x_6925:
[----:B------:R-:W-:Y:S01]  /*3d4f0*/  BSSY B0, `(.L_x_7216) ;  /* 0x0000008000007945 */ /* 0x000fe20003800000 */
[----:B------:R-:W-:Y:S01]  /*3d500*/  IMAD.MOV.U32 R13, RZ, RZ, R10 ;  /* 0x000000ffff0d7224 */ /* 0x000fe200078e000a */
[----:B------:R-:W-:Y:S01]  /*3d510*/  MOV R11, 0x1c1f ;  /* 0x00001c1f000b7802 */ /* 0x000fe20000000f00 */
[----:B------:R-:W-:Y:S02]  /*3d520*/  IMAD.MOV.U32 R12, RZ, RZ, RZ ;  /* 0x000000ffff0c7224 */ /* 0x000fe400078e00ff */
[----:B------:R-:W-:-:S07]  /*3d530*/  IMAD.MOV.U32 R15, RZ, RZ, -0x1 ;  /* 0xffffffffff0f7424 */ /* 0x000fce00078e00ff */
[----:B0123--:R-:W-:Y:S05]  /*3d540*/  WARPSYNC.COLLECTIVE R15, `(.L_x_7217) ;  /* 0x000000000f087348 */ /* 0x00ffea0003c00000 */
[----:B------:R4:W0:Y:S02]  /*3d550*/  SHFL.IDX P6, R14, R13, R12, R11 ;  /* 0x0000000c0d0e7389 */ /* 0x00082400000c000b */
[----:B01234-:R-:W-:Y:S01]  /*3d560*/  ENDCOLLECTIVE ;  /* 0x000000000000791b */ /* 0x01ffe20003800000 */
.L_x_7217:
[----:B------:R-:W-:Y:S05]  /*3d570*/  BSYNC B0 ;  /* 0x0000000000007941 */ /* 0x000fea0003800000 */
.L_x_7216:
        /* <DEDUP_REMOVED lines=8> */
.L_x_7218:
[----:B------:R-:W-:Y:S02]  /*3d600*/  IMAD.MOV.U32 R13, RZ, RZ, R10 ;  /* 0x000000ffff0d7224 */ /* 0x000fe400078e000a */
[----:B------:R-:W-:Y:S02]  /*3d610*/  IMAD.MOV.U32 R12, RZ, RZ, 0x1 ;  /* 0x00000001ff0c7424 */ /* 0x000fe400078e00ff */
[----:B------:R-:W-:-:S07]  /*3d620*/  IMAD.MOV.U32 R2, RZ, RZ, R14 ;  /* 0x000000ffff027224 */ /* 0x000fce00078e000e */
[----:B------:R-:W-:Y:S05]  /*3d630*/  WARPSYNC.COLLECTIVE R15, `(.L_x_7219) ;  /* 0x000000000f087348 */ /* 0x000fea0003c00000 */
[----:B------:R0:W1:Y:S02]  /*3d640*/  SHFL.IDX P6, R14, R13, R12, R11 ;  /* 0x0000000c0d0e7389 */ /* 0x00006400000c000b */
[----:B01----:R-:W-:Y:S01]  /*3d650*/  ENDCOLLECTIVE ;  /* 0x000000000000791b */ /* 0x003fe20003800000 */
.L_x_7219:
[----:B------:R-:W-:-:S05]  /*3d660*/  IADD3 R2, P0, R23, R2, RZ ;  /* 0x0000000217027210 */ /* 0x000fca0007f1e0ff */
[----:B------:R-:W-:-:S05]  /*3d670*/  IMAD.X R3, RZ, RZ, R3, P0 ;  /* 0x000000ffff037224 */ /* 0x000fca00000e0603 */
[----:B------:R-:W-:Y:S01]  /*3d680*/  @!PT LDS RZ, [RZ] ;  /* 0x00000000fffff984 */ /* 0x000fe20000000800 */
[----:B------:R-:W-:Y:S01]  /*3d690*/  @!PT LDS RZ, [RZ] ;  /* 0x00000000fffff984 */ /* 0x000fe20000000800 */
[----:B------:R-:W-:Y:S01]  /*3d6a0*/  @!PT LDS RZ, [RZ] ;  /* 0x00000000fffff984 */ /* 0x000fe20000000800 */
[----:B------:R-:W-:Y:S01]  /*3d6b0*/  LDGSTS.E.BYPASS.LTC128B.128 [R0+0x24200], desc[UR54][R2.64], !P4 ;  /* 0x2420000002007fae */ /* 0x000fe2000e101d76 */
[----:B------:R-:W-:-:S03]  /*3d6c0*/  MOV R13, R5 ;  /* 0x00000005000d7202 */ /* 0x000fc60000000f00 */
[----:B------:R-:W-:Y:S04]  /*3d6d0*/  LDGSTS.E.BYPASS.LTC128B.128 [R0+0x26a00], desc[UR54][R2.64+0x40], !P3 ;  /* 0x26a0004002007fae */ /* 0x000fe8000d901d76 */
[----:B------:R0:W-:Y:S02]  /*3d6e0*/  LDGSTS.E.BYPASS.LTC128B.128 [R0+0x29200], desc[UR54][R2.64+0x80], !P2 ;  /* 0x2920008002007fae */ /* 0x0001e4000d101d76 */
[----:B0-----:R-:W-:-:S07]  /*3d6f0*/  IMAD.MOV.U32 R3, RZ, RZ, R14 ;  /* 0x000000ffff037224 */ /* 0x001fce00078e000e */
[----:B------:R-:W-:Y:S05]  /*3d700*/  WARPSYNC.COLLECTIVE R15, `(.L_x_7220) ;  /* 0x000000000f087348 */ /* 0x000fea0003c00000 */
[----:B------:R0:W1:Y:S02]  /*3d710*/  SHFL.IDX P6, R14, R13, R12, R11 ;  /* 0x0000000c0d0e7389 */ /* 0x00006400000c000b */
[----:B01----:R-:W-:Y:S01]  /*3d720*/  ENDCOLLECTIVE ;  /* 0x000000000000791b */ /* 0x003fe20003800000 */
.L_x_7220:
[----:B------:R-:W-:Y:S02]  /*3d730*/  IMAD.MOV.U32 R13, RZ, RZ, R10 ;  /* 0x000000ffff0d7224 */ /* 0x000fe400078e000a */
[----:B------:R-:W-:Y:S02]  /*3d740*/  IMAD.MOV.U32 R12, RZ, RZ, 0x2 ;  /* 0x00000002ff0c7424 */ /* 0x000fe400078e00ff */
[----:B------:R-:W-:-:S07]  /*3d750*/  IMAD.MOV.U32 R2, RZ, RZ, R14 ;  /* 0x000000ffff027224 */ /* 0x000fce00078e000e */
[----:B------:R-:W-:Y:S05]  /*3d760*/  WARPSYNC.COLLECTIVE R15, `(.L_x_7221) ;  /* 0x000000000f087348 */ /* 0x000fea0003c00000 */
[----:B------:R0:W1:Y:S02]  /*3d770*/  SHFL.IDX P6, R14, R13, R12, R11 ;  /* 0x0000000c0d0e7389 */ /* 0x00006400000c000b */
[----:B01----:R-:W-:Y:S01]  /*3d780*/  ENDCOLLECTIVE ;  /* 0x000000000000791b */ /* 0x003fe20003800000 */
.L_x_7221:
        /* <DEDUP_REMOVED lines=13> */
.L_x_7222:
[----:B------:R-:W-:Y:S02]  /*3d860*/  IMAD.MOV.U32 R13, RZ, RZ, R10 ;  /* 0x000000ffff0d7224 */ /* 0x000fe400078e000a */
[----:B------:R-:W-:Y:S02]  /*3d870*/  IMAD.MOV.U32 R12, RZ, RZ, 0x3 ;  /* 0x00000003ff0c7424 */ /* 0x000fe400078e00ff */
[----:B------:R-:W-:-:S07]  /*3d880*/  IMAD.MOV.U32 R2, RZ, RZ, R14 ;  /* 0x000000ffff027224 */ /* 0x000fce00078e000e */
[----:B------:R-:W-:Y:S05]  /*3d890*/  WARPSYNC.COLLECTIVE R15, `(.L_x_7223) ;  /* 0x000000000f087348 */ /* 0x000fea0003c00000 */
[----:B------:R0:W1:Y:S02]  /*3d8a0*/  SHFL.IDX P6, R14, R13, R12, R11 ;  /* 0x0000000c0d0e7389 */ /* 0x00006400000c000b */
[----:B01----:R-:W-:Y:S01]  /*3d8b0*/  ENDCOLLECTIVE ;  /* 0x000000000000791b */ /* 0x003fe20003800000 */
.L_x_7223:
        /* <DEDUP_REMOVED lines=13> */
.L_x_7224:
[----:B------:R-:W-:Y:S02]  /*3d990*/  IMAD.MOV.U32 R13, RZ, RZ, R7 ;  /* 0x000000ffff0d7224 */ /* 0x000fe400078e0007 */
[----:B------:R-:W-:Y:S02]  /*3d9a0*/  IMAD.MOV.U32 R12, RZ, RZ, RZ ;  /* 0x000000ffff0c7224 */ /* 0x000fe400078e00ff */
[----:B------:R-:W-:-:S07]  /*3d9b0*/  IMAD.MOV.U32 R2, RZ, RZ, R14 ;  /* 0x000000ffff027224 */ /* 0x000fce00078e000e */
[----:B------:R-:W-:Y:S05]  /*3d9c0*/  WARPSYNC.COLLECTIVE R15, `(.L_x_7225) ;  /* 0x000000000f087348 */ /* 0x000fea0003c00000 */
[----:B------:R0:W1:Y:S02]  /*3d9d0*/  SHFL.IDX P6, R14, R13, R12, R11 ;  /* 0x0000000c0d0e7389 */ /* 0x00006400000c000b */
[----:B01----:R-:W-:Y:S01]  /*3d9e0*/  ENDCOLLECTIVE ;  /* 0x000000000000791b */ /* 0x003fe20003800000 */
.L_x_7225:
        /* <DEDUP_REMOVED lines=13> */
.L_x_7226:
[----:B------:R-:W-:Y:S01]  /*3dac0*/  IMAD.MOV.U32 R2, RZ, RZ, R14 ;  /* 0x000000ffff027224 */ /* 0x000fe200078e000e */
[----:B------:R-:W-:Y:S06]  /*3dad0*/  BRA `(.L_x_7227) ;  /* 0xffffff6000487947 */ /* 0x000fec000383ffff */
.L_x_6930:
[----:B------:R0:W0:Y:S02]  /*3dae0*/  SYNCS.PHASECHK.TRANS64.TRYWAIT P2, [R2+URZ+0x33470], R3 ;  /* 0x03347003020075a7 */ /* 0x000024000804017f */
[----:B0-----:R-:W-:Y:S05]  /*3daf0*/  @!P2 NANOSLEEP.SYNCS 0x989680 ;  /* 0x009896800000a95d */ /* 0x001fea0003900000 */
[----:B------:R-:W0:Y:S02]  /*3db00*/  @!P2 SYNCS.PHASECHK.TRANS64 P2, [R2+URZ+0x33470], R3 ;  /* 0x033470030200a5a7 */ /* 0x000e24000804007f */
[----:B0-----:R-:W-:Y:S05]  /*3db10*/  @!P2 BRA `(.L_x_6930) ;  /* 0xfffffffc00f0a947 */ /* 0x001fea000383ffff */
[----:B------:R-:W-:Y:S05]  /*3db20*/  BRA `(.L_x_7228) ;  /* 0xffffff6000b47947 */ /* 0x000fea000383ffff */
.L_x_6932:
[----:B------:R0:W0:Y:S02]  /*3db30*/  SYNCS.PHASECHK.TRANS64.TRYWAIT P2, [R2+URZ+0x33460], R3 ;  /* 0x03346003020075a7 */ /* 0x000024000804017f */
[----:B0-----:R-:W-:Y:S05]  /*3db40*/  @!P2 NANOSLEEP.SYNCS 0x989680 ;  /* 0x009896800000a95d */ /* 0x001fea0003900000 */
[----:B------:R-:W0:Y:S02]  /*3db50*/  @!P2 SYNCS.PHASECHK.TRANS64 P2, [R2+URZ+0x33460], R3 ;  /* 0x033460030200a5a7 */ /* 0x000e24000804007f */
[----:B0-----:R-:W-:Y:S05]  /*3db60*/  @!P2 BRA `(.L_x_6932) ;  /* 0xfffffffc00f0a947 */ /* 0x001fea000383ffff */
[----:B------:R-:W-:Y:S05]  /*3db70*/  BRA `(.L_x_7229) ;  /* 0xffffff6000c47947 */ /* 0x000fea000383ffff */
.L_x_6940:
[----:B0-----:R0:W2:Y:S02]  /*3db80*/  SYNCS.PHASECHK.TRANS64.TRYWAIT P1, [R0+URZ+0x33470], R3 ;  /* 0x03347003000075a7 */ /* 0x0010a4000802017f */
[----:B--2---:R-:W-:Y:S05]  /*3db90*/  @!P1 NANOSLEEP.SYNCS 0x989680 ;  /* 0x009896800000995d */ /* 0x004fea0003900000 */
[----:B------:R-:W2:Y:S02]  /*3dba0*/  @!P1 SYNCS.PHASECHK.TRANS64 P1, [R0+URZ+0x33470], R3 ;  /* 0x03347003000095a7 */ /* 0x000ea4000802007f */
[----:B--2---:R-:W-:Y:S05]  /*3dbb0*/  @!P1 BRA `(.L_x_6940) ;  /* 0xfffffffc00f09947 */ /* 0x004fea000383ffff */
[----:B------:R-:W-:Y:S05]  /*3dbc0*/  BRA `(.L_x_7230) ;  /* 0xffffff7000087947 */ /* 0x000fea000383ffff */
.L_x_6942:
[----:B0-----:R0:W2:Y:S02]  /*3dbd0*/  SYNCS.PHASECHK.TRANS64.TRYWAIT P1, [R0+URZ+0x33460], R3 ;  /* 0x03346003000075a7 */ /* 0x0010a4000802017f */
[----:B--2---:R-:W-:Y:S05]  /*3dbe0*/  @!P1 NANOSLEEP.SYNCS 0x989680 ;  /* 0x009896800000995d */ /* 0x004fea0003900000 */
[----:B------:R-:W2:Y:S02]  /*3dbf0*/  @!P1 SYNCS.PHASECHK.TRANS64 P1, [R0+URZ+0x33460], R3 ;  /* 0x03346003000095a7 */ /* 0x000ea4000802007f */
[----:B--2---:R-:W-:Y:S05]  /*3dc00*/  @!P1 BRA `(.L_x_6942) ;  /* 0xfffffffc00f09947 */ /* 0x004fea000383ffff */
[----:B------:R-:W-:Y:S05]  /*3dc10*/  BRA `(.L_x_7231) ;  /* 0xffffff7000147947 */ /* 0x000fea000383ffff */
.L_x_6947:
        /* <DEDUP_REMOVED lines=8> */
.L_x_7233:
[----:B------:R-:W-:Y:S05]  /*3dca0*/  BSYNC B0 ;  /* 0x0000000000007941 */ /* 0x000fea0003800000 */
.L_x_7232:
[----:B------:R-:W-:Y:S01]  /*3dcb0*/  IMAD.MOV.U32 R13, RZ, RZ, R24 ;  /* 0x000000ffff0d7224 */ /* 0x000fe200078e0018 */
[----:B------:R-:W-:Y:S01]  /*3dcc0*/  MOV R0, R14 ;  /* 0x0000000e00007202 */ /* 0x000fe20000000f00 */
[----:B------:R-:W-:Y:S01]  /*3dcd0*/  IMAD.MOV.U32 R12, RZ, RZ, 0x1 ;  /* 0x00000001ff0c7424 */ /* 0x000fe200078e00ff */
[----:B------:R-:W-:Y:S01]  /*3dce0*/  IADD3 R9, R27, R8, RZ ;  /* 0x000000081b097210 */ /* 0x000fe20007ffe0ff */
[----:B------:R-:W-:Y:S02]  /*3dcf0*/  IMAD.MOV.U32 R11, RZ, RZ, 0x1f ;  /* 0x0000001fff0b7424 */ /* 0x000fe400078e00ff */
[----:B------:R-:W-:-:S07]  /*3dd00*/  IMAD.MOV.U32 R15, RZ, RZ, -0x1 ;  /* 0xffffffffff0f7424 */ /* 0x000fce00078e00ff */
[----:B------:R-:W-:Y:S05]  /*3dd10*/  WARPSYNC.COLLECTIVE R15, `(.L_x_7234) ;  /* 0x000000000f087348 */ /* 0x000fea0003c00000 */
[----:B------:R0:W1:Y:S02]  /*3dd20*/  SHFL.IDX P6, R14, R13, R12, R11 ;  /* 0x0000000c0d0e7389 */ /* 0x00006400000c000b */
[----:B01----:R-:W-:Y:S01]  /*3dd30*/  ENDCOLLECTIVE ;  /* 0x000000000000791b */ /* 0x003fe20003800000 */
.L_x_7234:
        /* <DEDUP_REMOVED lines=23> */
.L_x_7235:
[----:B------:R-:W-:Y:S01]  /*3deb0*/  IMAD.MOV.U32 R12, RZ, RZ, 0x2 ;  /* 0x00000002ff0c7424 */ /* 0x000fe200078e00ff */
[----:B------:R-:W-:-:S05]  /*3dec0*/  SEL R4, R14, RZ, P1 ;  /* 0x000000ff0e047207 */ /* 0x000fca0000800000 */
[----:B------:R-:W-:-:S05]  /*3ded0*/  IMAD.IADD R4, R13, 0x1, R4 ;  /* 0x000000010d047824 */ /* 0x000fca00078e0204 */
[----:B------:R-:W-:-:S07]  /*3dee0*/  MOV R13, R4 ;  /* 0x00000004000d7202 */ /* 0x000fce0000000f00 */
[----:B------:R-:W-:Y:S05]  /*3def0*/  WARPSYNC.COLLECTIVE R15, `(.L_x_7236) ;  /* 0x000000000f087348 */ /* 0x000fea0003c00000 */
[----:B------:R0:W1:Y:S02]  /*3df00*/  SHFL.UP P6, R14, R13, R12, R11 ;  /* 0x0400000c0d0e7389 */ /* 0x00006400000c000b */
[----:B01----:R-:W-:Y:S01]  /*3df10*/  ENDCOLLECTIVE ;  /* 0x000000000000791b */ /* 0x003fe20003800000 */
.L_x_7236:
[----:B------:R-:W-:Y:S01]  /*3df20*/  IMAD.MOV.U32 R12, RZ, RZ, 0x4 ;  /* 0x00000004ff0c7424 */ /* 0x000fe200078e00ff */
[----:B------:R-:W-:-:S05]  /*3df30*/  SEL R3, R14, RZ, P2 ;  /* 0x000000ff0e037207 */ /* 0x000fca0001000000 */
[----:B------:R-:W-:-:S04]  /*3df40*/  IMAD.IADD R2, R4, 0x1, R3 ;  /* 0x0000000104027824 */ /* 0x000fc800078e0203 */
[----:B------:R-:W-:-:S07]  /*3df50*/  IMAD.MOV.U32 R13, RZ, RZ, R2 ;  /* 0x000000ffff0d7224 */ /* 0x000fce00078e0002 */
[----:B------:R-:W-:Y:S05]  /*3df60*/  WARPSYNC.COLLECTIVE R15, `(.L_x_7237) ;  /* 0x000000000f087348 */ /* 0x000fea0003c00000 */
[----:B------:R0:W1:Y:S02]  /*3df70*/  SHFL.UP P6, R14, R13, R12, R11 ;  /* 0x0400000c0d0e7389 */ /* 0x00006400000c000b */
[----:B01----:R-:W-:Y:S01]  /*3df80*/  ENDCOLLECTIVE ;  /* 0x000000000000791b */ /* 0x003fe20003800000 */
.L_x_7237:
[----:B------:R-:W-:Y:S01]  /*3df90*/  IMAD.MOV.U32 R12, RZ, RZ, 0x8 ;  /* 0x00000008ff0c7424 */ /* 0x000fe200078e00ff */
[----:B------:R-:W-:-:S05]  /*3dfa0*/  SEL R3, R14, RZ, P3 ;  /* 0x000000ff0e037207 */ /* 0x000fca0001800000 */
[----:B------:R-:W-:-:S05]  /*3dfb0*/  IMAD.IADD R3, R2, 0x1, R3 ;  /* 0x0000000102037824 */ /* 0x000fca00078e0203 */
[----:B------:R-:W-:-:S07]  /*3dfc0*/  MOV R13, R3 ;  /* 0x00000003000d7202 */ /* 0x000fce0000000f00 */
[----:B------:R-:W-:Y:S05]  /*3dfd0*/  WARPSYNC.COLLECTIVE R15, `(.L_x_7238) ;  /* 0x000000000f087348 */ /* 0x000fea0003c00000 */
[----:B------:R0:W1:Y:S02]  /*3dfe0*/  SHFL.UP P6, R14, R13, R12, R11 ;  /* 0x0400000c0d0e7389 */ /* 0x00006400000c000b */
[----:B01----:R-:W-:Y:S01]  /*3dff0*/  ENDCOLLECTIVE ;  /* 0x000000000000791b */ /* 0x003fe20003800000 */
.L_x_7238:
[----:B------:R-:W-:Y:S01]  /*3e000*/  IMAD.MOV.U32 R12, RZ, RZ, 0x10 ;  /* 0x00000010ff0c7424 */ /* 0x000fe200078e00ff */
[----:B------:R-:W-:-:S05]  /*3e010*/  SEL R4, R14, RZ, P4 ;  /* 0x000000ff0e047207 */ /* 0x000fca0002000000 */
[----:B------:R-:W-:-:S04]  /*3e020*/  IMAD.IADD R4, R3, 0x1, R4 ;  /* 0x0000000103047824 */ /* 0x000fc800078e0204 */
[----:B------:R-:W-:-:S07]  /*3e030*/  IMAD.MOV.U32 R13, RZ, RZ, R4 ;  /* 0x000000ffff0d7224 */ /* 0x000fce00078e0004 */
[----:B------:R-:W-:Y:S05]  /*3e040*/  WARPSYNC.COLLECTIVE R15, `(.L_x_7239) ;  /* 0x000000000f087348 */ /* 0x000fea0003c00000 */
[----:B------:R0:W1:Y:S02]  /*3e050*/  SHFL.UP P6, R14, R13, R12, R11 ;  /* 0x0400000c0d0e7389 */ /* 0x00006400000c000b */
[----:B01----:R-:W-:Y:S01]  /*3e060*/  ENDCOLLECTIVE ;  /* 0x000000000000791b */ /* 0x003fe20003800000 */
.L_x_7239:
[----:B------:R-:W-:Y:S02]  /*3e070*/  IMAD.MOV.U32 R12, RZ, RZ, 0x1f ;  /* 0x0000001fff0c7424 */ /* 0x000fe400078e00ff */
[----:B------:R-:W-:Y:S01]  /*3e080*/  IMAD.MOV.U32 R11, RZ, RZ, 0x1f ;  /* 0x0000001fff0b7424 */ /* 0x000fe200078e00ff */
[----:B------:R-:W-:-:S05]  /*3e090*/  SEL R3, R14, RZ, P5 ;  /* 0x000000ff0e037207 */ /* 0x000fca0002800000 */
[----:B------:R-:W-:-:S05]  /*3e0a0*/  IMAD.IADD R3, R4, 0x1, R3 ;  /* 0x0000000104037824 */ /* 0x000fca00078e0203 */
[----:B------:R-:W-:-:S07]  /*3e0b0*/  MOV R13, R3 ;  /* 0x00000003000d7202 */ /* 0x000fce0000000f00 */
[----:B------:R-:W-:Y:S05]  /*3e0c0*/  WARPSYNC.COLLECTIVE R15, `(.L_x_7240) ;  /* 0x000000000f087348 */ /* 0x000fea0003c00000 */
[----:B------:R0:W1:Y:S02]  /*3e0d0*/  SHFL.IDX P6, R14, R13, R12, R11 ;  /* 0x0000000c0d0e7389 */ /* 0x00006400000c000b */
[----:B01----:R-:W-:Y:S01]  /*3e0e0*/  ENDCOLLECTIVE ;  /* 0x000000000000791b */ /* 0x003fe20003800000 */
.L_x_7240:
[----:B------:R-:W-:Y:S05]  /*3e0f0*/  BRA `(.L_x_7241) ;  /* 0xffffff7800b07947 */ /* 0x000fea000383ffff */
.L_x_6950:
[----:B------:R-:W-:Y:S01]  /*3e100*/  BSSY B0, `(.L_x_7242) ;  /* 0x0000007000007945 */ /* 0x000fe20003800000 */
[----:B------:R-:W-:Y:S02]  /*3e110*/  IMAD.MOV.U32 R12, RZ, RZ, 0x1 ;  /* 0x00000001ff0c7424 */ /* 0x000fe400078e00ff */
[----:B------:R-:W-:Y:S02]  /*3e120*/  IMAD.MOV.U32 R11, RZ, RZ, RZ ;  /* 0x000000ffff0b7224 */ /* 0x000fe400078e00ff */
[----:B------:R-:W-:-:S07]  /*3e130*/  IMAD.MOV.U32 R15, RZ, RZ, -0x1 ;  /* 0xffffffffff0f7424 */ /* 0x000fce00078e00ff */
[----:B------:R-:W-:Y:S05]  /*3e140*/  WARPSYNC.COLLECTIVE R15, `(.L_x_7243) ;  /* 0x000000000f087348 */ /* 0x000fea0003c00000 */
[----:B------:R0:W1:Y:S02]  /*3e150*/  SHFL.UP P6, R14, R13, R12, R11 ;  /* 0x0400000c0d0e7389 */ /* 0x00006400000c000b */
[----:B01----:R-:W-:Y:S01]  /*3e160*/  ENDCOLLECTIVE ;  /* 0x000000000000791b */ /* 0x003fe20003800000 */
.L_x_7243:
[----:B------:R-:W-:Y:S05]  /*3e170*/  BSYNC B0 ;  /* 0x0000000000007941 */ /* 0x000fea0003800000 */
.L_x_7242:
        /* <DEDUP_REMOVED lines=8> */
.L_x_7244:
[----:B------:R-:W-:Y:S02]  /*3e200*/  MOV R12, 0x4 ;  /* 0x00000004000c7802 */ /* 0x000fe40000000f00 */
[----:B------:R-:W-:-:S05]  /*3e210*/  SEL R2, R14, RZ, P2 ;  /* 0x000000ff0e027207 */ /* 0x000fca0001000000 */
[----:B------:R-:W-:-:S04]  /*3e220*/  IMAD.IADD R2, R13, 0x1, R2 ;  /* 0x000000010d027824 */ /* 0x000fc800078e0202 */
[----:B------:R-:W-:-:S07]  /*3e230*/  IMAD.MOV.U32 R13, RZ, RZ, R2 ;  /* 0x000000ffff0d7224 */ /* 0x000fce00078e0002 */
[----:B------:R-:W-:Y:S05]  /*3e240*/  WARPSYNC.COLLECTIVE R15, `(.L_x_7245) ;  /* 0x000000000f087348 */ /* 0x000fea0003c00000 */
[----:B------:R0:W1:Y:S02]  /*3e250*/  SHFL.UP P6, R14, R13, R12, R11 ;  /* 0x0400000c0d0e7389 */ /* 0x00006400000c000b */
[----:B01----:R-:W-:Y:S01]  /*3e260*/  ENDCOLLECTIVE ;  /* 0x000000000000791b */ /* 0x003fe20003800000 */
.L_x_7245:
[----:B------:R-:W-:Y:S01]  /*3e270*/  IMAD.MOV.U32 R12, RZ, RZ, 0x8 ;  /* 0x00000008ff0c7424 */ /* 0x000fe200078e00ff */
[----:B------:R-:W-:-:S05]  /*3e280*/  SEL R3, R14, RZ, P3 ;  /* 0x000000ff0e037207 */ /* 0x000fca0001800000 */
[----:B------:R-:W-:-:S04]  /*3e290*/  IMAD.IADD R3, R2, 0x1, R3 ;  /* 0x0000000102037824 */ /* 0x000fc800078e0203 */
[----:B------:R-:W-:-:S07]  /*3e2a0*/  IMAD.MOV.U32 R13, RZ, RZ, R3 ;  /* 0x000000ffff0d7224 */ /* 0x000fce00078e0003 */
[----:B------:R-:W-:Y:S05]  /*3e2b0*/  WARPSYNC.COLLECTIVE R15, `(.L_x_7246) ;  /* 0x000000000f087348 */ /* 0x000fea0003c00000 */
[----:B------:R0:W1:Y:S02]  /*3e2c0*/  SHFL.UP P6, R14, R13, R12, R11 ;  /* 0x0400000c0d0e7389 */ /* 0x00006400000c000b */
[----:B01----:R-:W-:Y:S01]  /*3e2d0*/  ENDCOLLECTIVE ;  /* 0x000000000000791b */ /* 0x003fe20003800000 */
.L_x_7246:
[----:B------:R-:W-:Y:S02]  /*3e2e0*/  MOV R12, 0x10 ;  /* 0x00000010000c7802 */ /* 0x000fe40000000f00 */
[----:B------:R-:W-:-:S05]  /*3e2f0*/  SEL R4, R14, RZ, P4 ;  /* 0x000000ff0e047207 */ /* 0x000fca0002000000 */
[----:B------:R-:W-:-:S04]  /*3e300*/  IMAD.IADD R4, R3, 0x1, R4 ;  /* 0x0000000103047824 */ /* 0x000fc800078e0204 */
[----:B------:R-:W-:-:S07]  /*3e310*/  IMAD.MOV.U32 R13, RZ, RZ, R4 ;  /* 0x000000ffff0d7224 */ /* 0x000fce00078e0004 */
[----:B------:R-:W-:Y:S05]  /*3e320*/  WARPSYNC.COLLECTIVE R15, `(.L_x_7247) ;  /* 0x000000000f087348 */ /* 0x000fea0003c00000 */
[----:B------:R0:W1:Y:S02]  /*3e330*/  SHFL.UP P6, R14, R13, R12, R11 ;  /* 0x0400000c0d0e7389 */ /* 0x00006400000c000b */
[----:B01----:R-:W-:Y:S01]  /*3e340*/  ENDCOLLECTIVE ;  /* 0x000000000000791b */ /* 0x003fe20003800000 */
.L_x_7247:
        /* <DEDUP_REMOVED lines=8> */
.L_x_7248:
[----:B------:R-:W-:Y:S05]  /*3e3d0*/  BRA `(.L_x_7249) ;  /* 0xffffff78009c7947 */ /* 0x000fea000383ffff */
.L_x_6952:
[----:B------:R-:W-:Y:S01]  /*3e3e0*/  BSSY B0, `(.L_x_7250) ;  /* 0x0000006000007945 */ /* 0x000fe20003800000 */
[----:B------:R-:W-:Y:S01]  /*3e3f0*/  PLOP3.LUT P6, PT, P6, PT, PT, 0x8, 0x0 ;  /* 0x000000000000781c */ /* 0x000fe200037ce170 */
[----:B------:R-:W-:-:S12]  /*3e400*/  IMAD.MOV.U32 R15, RZ, RZ, -0x1 ;  /* 0xffffffffff0f7424 */ /* 0x000fd800078e00ff */
[----:B0-----:R-:W-:Y:S05]  /*3e410*/  WARPSYNC.COLLECTIVE R15, `(.L_x_7251) ;  /* 0x000000000f087348 */ /* 0x001fea0003c00000 */
[----:B------:R-:W-:Y:S01]  /*3e420*/  VOTE.ANY R14, PT, P6 ;  /* 0x00000000000e7806 */ /* 0x000fe200030e0100 */
[----:B0-----:R-:W-:Y:S06]  /*3e430*/  ENDCOLLECTIVE ;  /* 0x000000000000791b */ /* 0x001fec0003800000 */
.L_x_7251:
[----:B------:R-:W-:Y:S05]  /*3e440*/  BSYNC B0 ;  /* 0x0000000000007941 */ /* 0x000fea0003800000 */
.L_x_7250:
[----:B------:R-:W-:Y:S01]  /*3e450*/  MOV R2, R14 ;  /* 0x0000000e00027202 */ /* 0x000fe20000000f00 */
[----:B------:R-:W-:Y:S02]  /*3e460*/  IMAD.MOV.U32 R13, RZ, RZ, R25 ;  /* 0x000000ffff0d7224 */ /* 0x000fe400078e0019 */
[----:B------:R-:W-:Y:S01]  /*3e470*/  IMAD.MOV.U32 R11, RZ, RZ, 0x1f ;  /* 0x0000001fff0b7424 */ /* 0x000fe200078e00ff */
[----:B------:R0:W1:Y:S01]  /*3e480*/  POPC R12, R2 ;  /* 0x00000002000c7309 */ /* 0x0000620000000000 */
[----:B------:R-:W-:-:S07]  /*3e490*/  IMAD.MOV.U32 R15, RZ, RZ, -0x1 ;  /* 0xffffffffff0f7424 */ /* 0x000fce00078e00ff */
[----:B01----:R-:W-:Y:S05]  /*3e4a0*/  WARPSYNC.COLLECTIVE R15, `(.L_x_7252) ;  /* 0x000000000f087348 */ /* 0x003fea0003c00000 */
[----:B-1----:R1:W2:Y:S02]  /*3e4b0*/  SHFL.IDX P6, R14, R13, R12, R11 ;  /* 0x0000000c0d0e7389 */ /* 0x0022a400000c000b */
[----:B012---:R-:W-:Y:S01]  /*3e4c0*/  ENDCOLLECTIVE ;  /* 0x000000000000791b */ /* 0x007fe20003800000 */
.L_x_7252:
[----:B------:R-:W-:Y:S02]  /*3e4d0*/  IMAD.IADD R27, R12, 0x1, R27 ;  /* 0x000000010c1b7824 */ /* 0x000fe400078e021b */
[----:B------:R-:W-:Y:S02]  /*3e4e0*/  IMAD.MOV.U32 R13, RZ, RZ, R5 ;  /* 0x000000ffff0d7224 */ /* 0x000fe400078e0005 */
[----:B------:R-:W-:-:S07]  /*3e4f0*/  IMAD.MOV.U32 R25, RZ, RZ, R14 ;  /* 0x000000ffff197224 */ /* 0x000fce00078e000e */
[----:B------:R-:W-:Y:S05]  /*3e500*/  WARPSYNC.COLLECTIVE R15, `(.L_x_7253) ;  /* 0x000000000f087348 */ /* 0x000fea0003c00000 */
[----:B------:R0:W1:Y:S02]  /*3e510*/  SHFL.IDX P6, R14, R13, R12, R11 ;  /* 0x0000000c0d0e7389 */ /* 0x00006400000c000b */
[----:B01----:R-:W-:Y:S01]  /*3e520*/  ENDCOLLECTIVE ;  /* 0x000000000000791b */ /* 0x003fe20003800000 */
.L_x_7253:
[----:B------:R-:W-:Y:S01]  /*3e530*/  MOV R5, R14 ;  /* 0x0000000e00057202 */ /* 0x000fe20000000f00 */
[----:B------:R-:W-:Y:S06]  /*3e540*/  BRA `(.L_x_7254) ;  /* 0xffffff7800807947 */ /* 0x000fec000383ffff */
.L_x_6954:
[----:B------:R-:W-:Y:S01]  /*3e550*/  BSSY B0, `(.L_x_7255) ;  /* 0x0000007000007945 */ /* 0x000fe20003800000 */
[----:B------:R-:W-:Y:S02]  /*3e560*/  IMAD.MOV.U32 R13, RZ, RZ, R3 ;  /* 0x000000ffff0d7224 */ /* 0x000fe400078e0003 */
[----:B------:R-:W-:Y:S02]  /*3e570*/  IMAD.MOV.U32 R11, RZ, RZ, 0x1f ;  /* 0x0000001fff0b7424 */ /* 0x000fe400078e00ff */
[----:B------:R-:W-:-:S07]  /*3e580*/  IMAD.MOV.U32 R15, RZ, RZ, -0x1 ;  /* 0xffffffffff0f7424 */ /* 0x000fce00078e00ff */
[----:B0-23--:R-:W-:Y:S05]  /*3e590*/  WARPSYNC.COLLECTIVE R15, `(.L_x_7256) ;  /* 0x000000000f087348 */ /* 0x00dfea0003c00000 */
[----:B------:R1:W4:Y:S02]  /*3e5a0*/  SHFL.IDX P6, R14, R13, R12, R11 ;  /* 0x0000000c0d0e7389 */ /* 0x00032400000c000b */
[----:B01234-:R-:W-:Y:S01]  /*3e5b0*/  ENDCOLLECTIVE ;  /* 0x000000000000791b */ /* 0x01ffe20003800000 */
.L_x_7256:
[----:B------:R-:W-:Y:S05]  /*3e5c0*/  BSYNC B0 ;  /* 0x0000000000007941 */ /* 0x000fea0003800000 */
.L_x_7255:
[----:B------:R-:W-:Y:S01]  /*3e5d0*/  IMAD.MOV.U32 R24, RZ, RZ, R14 ;  /* 0x000000ffff187224 */ /* 0x000fe200078e000e */
[----:B------:R-:W-:Y:S06]  /*3e5e0*/  BRA `(.L_x_6953) ;  /* 0xffffff7800707947 */ /* 0x000fec000383ffff */
.L_x_6960:
[----:B0-----:R0:W1:Y:S02]  /*3e5f0*/  SYNCS.PHASECHK.TRANS64.TRYWAIT P0, [R5+URZ+0x33420], R0 ;  /* 0x03342000050075a7 */ /* 0x001064000800017f */
[----:B-1----:R-:W-:Y:S05]  /*3e600*/  @!P0 NANOSLEEP.SYNCS 0x989680 ;  /* 0x009896800000895d */ /* 0x002fea0003900000 */
[----:B------:R-:W1:Y:S02]  /*3e610*/  @!P0 SYNCS.PHASECHK.TRANS64 P0, [R5+URZ+0x33420], R0 ;  /* 0x03342000050085a7 */ /* 0x000e64000800007f */
[----:B-1----:R-:W-:Y:S05]  /*3e620*/  @!P0 BRA `(.L_x_6960) ;  /* 0xfffffffc00f08947 */ /* 0x002fea000383ffff */
[----:B------:R-:W-:Y:S05]  /*3e630*/  BRA `(.L_x_7257) ;  /* 0xffffff8000d07947 */ /* 0x000fea000383ffff */
.L_x_6961:
[----:B------:R-:W1:Y:S01]  /*3e640*/  S2R R2, SR_TID.X ;  /* 0x0000000000027919 */ /* 0x000e620000002100 */
[----:B------:R-:W-:Y:S01]  /*3e650*/  BSSY B0, `(.L_x_7258) ;  /* 0x000000a000007945 */ /* 0x000fe20003800000 */
[----:B------:R-:W-:Y:S02]  /*3e660*/  IMAD.MOV.U32 R12, RZ, RZ, RZ ;  /* 0x000000ffff0c7224 */ /* 0x000fe400078e00ff */
[----:B------:R-:W-:Y:S02]  /*3e670*/  IMAD.MOV.U32 R11, RZ, RZ, 0x1f ;  /* 0x0000001fff0b7424 */ /* 0x000fe400078e00ff */
[----:B------:R-:W-:Y:S01]  /*3e680*/  IMAD.MOV.U32 R15, RZ, RZ, -0x1 ;  /* 0xffffffffff0f7424 */ /* 0x000fe200078e00ff */
[----:B-1----:R-:W-:-:S04]  /*3e690*/  SHF.R.U32.HI R2, RZ, 0x5, R2 ;  /* 0x00000005ff027819 */ /* 0x002fc80000011602 */
[----:B------:R-:W-:-:S04]  /*3e6a0*/  LOP3.LUT R2, R2, 0x3, RZ, 0xc0, !PT ;  /* 0x0000000302027812 */ /* 0x000fc800078ec0ff */
[----:B------:R-:W-:-:S07]  /*3e6b0*/  MOV R13, R2 ;  /* 0x00000002000d7202 */ /* 0x000fce0000000f00 */
[----:B0-----:R-:W-:Y:S05]  /*3e6c0*/  WARPSYNC.COLLECTIVE R15, `(.L_x_7259) ;  /* 0x000000000f087348 */ /* 0x001fea0003c00000 */
[----:B------:R1:W2:Y:S02]  /*3e6d0*/  SHFL.IDX P6, R14, R13, R12, R11 ;  /* 0x0000000c0d0e7389 */ /* 0x0002a400000c000b */
[----:B012---:R-:W-:Y:S01]  /*3e6e0*/  ENDCOLLECTIVE ;  /* 0x000000000000791b */ /* 0x007fe20003800000 */
.L_x_7259:
[----:B------:R-:W-:Y:S05]  /*3e6f0*/  BSYNC B0 ;  /* 0x0000000000007941 */ /* 0x000fea0003800000 */
.L_x_7258:
[----:B------:R-:W-:Y:S05]  /*3e700*/  BRA `(.L_x_7260) ;  /* 0xffffff8000b87947 */ /* 0x000fea000383ffff */
.L_x_6962:
[----:B------:R-:W-:Y:S01]  /*3e710*/  BSSY B0, `(.L_x_7261) ;  /* 0x0000006000007945 */ /* 0x000fe20003800000 */
[----:B------:R-:W-:-:S07]  /*3e720*/  IMAD.MOV.U32 R15, RZ, RZ, -0x1 ;  /* 0xffffffffff0f7424 */ /* 0x000fce00078e00ff */
[----:B0-----:R-:W-:Y:S05]  /*3e730*/  WARPSYNC.COLLECTIVE R15, `(.L_x_7262) ;  /* 0x000000000f0c7348 */ /* 0x001fea0003c00000 */
[----:B------:R-:W-:Y:S02]  /*3e740*/  ELECT P6, UR62, PT ;  /* 0x00000000003e782f */ /* 0x000fe400038c0000 */
[----:B------:R-:W-:Y:S01]  /*3e750*/  MOV R14, UR62 ;  /* 0x0000003e000e7c02 */ /* 0x000fe20008000f00 */
[----:B0-----:R-:W-:Y:S10]  /*3e760*/  ENDCOLLECTIVE ;  /* 0x000000000000791b */ /* 0x001ff40003800000 */
.L_x_7262:
[----:B------:R-:W-:Y:S05]  /*3e770*/  BSYNC B0 ;  /* 0x0000000000007941 */ /* 0x000fea0003800000 */
.L_x_7261:
[----:B------:R-:W-:Y:S05]  /*3e780*/  BRA `(.L_x_7263) ;  /* 0xffffff8000ac7947 */ /* 0x000fea000383ffff */
.L_x_6964:
[----:B0-----:R0:W1:Y:S02]  /*3e790*/  SYNCS.PHASECHK.TRANS64.TRYWAIT P1, [R3+URZ+0x33440], R2 ;  /* 0x03344002030075a7 */ /* 0x001064000802017f */
[----:B-1----:R-:W-:Y:S05]  /*3e7a0*/  @!P1 NANOSLEEP.SYNCS 0x989680 ;  /* 0x009896800000995d */ /* 0x002fea0003900000 */
[----:B------:R-:W1:Y:S02]  /*3e7b0*/  @!P1 SYNCS.PHASECHK.TRANS64 P1, [R3+URZ+0x33440], R2 ;  /* 0x03344002030095a7 */ /* 0x000e64000802007f */
[----:B-1----:R-:W-:Y:S05]  /*3e7c0*/  @!P1 BRA `(.L_x_6964) ;  /* 0xfffffffc00f09947 */ /* 0x002fea000383ffff */
[----:B------:R-:W-:Y:S05]  /*3e7d0*/  BRA `(.L_x_7264) ;  /* 0xffffff8000cc7947 */ /* 0x000fea000383ffff */
.L_x_6966:
[----:B-1----:R1:W2:Y:S02]  /*3e7e0*/  SYNCS.PHASECHK.TRANS64.TRYWAIT P1, [R5+URZ+0x33440], R0 ;  /* 0x03344000050075a7 */ /* 0x0022a4000802017f */
[----:B--2---:R-:W-:Y:S05]  /*3e7f0*/  @!P1 NANOSLEEP.SYNCS 0x989680 ;  /* 0x009896800000995d */ /* 0x004fea0003900000 */
[----:B------:R-:W2:Y:S02]  /*3e800*/  @!P1 SYNCS.PHASECHK.TRANS64 P1, [R5+URZ+0x33440], R0 ;  /* 0x03344000050095a7 */ /* 0x000ea4000802007f */
[----:B--2---:R-:W-:Y:S05]  /*3e810*/  @!P1 BRA `(.L_x_6966) ;  /* 0xfffffffc00f09947 */ /* 0x004fea000383ffff */
[----:B------:R-:W-:Y:S05]  /*3e820*/  BRA `(.L_x_7265) ;  /* 0xffffff8000d87947 */ /* 0x000fea000383ffff */
.L_x_6968:
[----:B--2---:R2:W3:Y:S02]  /*3e830*/  SYNCS.PHASECHK.TRANS64.TRYWAIT P1, [R3+URZ+0x33460], R2 ;  /* 0x03346002030075a7 */ /* 0x0044e4000802017f */
[----:B---3--:R-:W-:Y:S05]  /*3e840*/  @!P1 NANOSLEEP.SYNCS 0x989680 ;  /* 0x009896800000995d */ /* 0x008fea0003900000 */
[----:B------:R-:W3:Y:S02]  /*3e850*/  @!P1 SYNCS.PHASECHK.TRANS64 P1, [R3+URZ+0x33460], R2 ;  /* 0x03346002030095a7 */ /* 0x000ee4000802007f */
[----:B---3--:R-:W-:Y:S05]  /*3e860*/  @!P1 BRA `(.L_x_6968) ;  /* 0xfffffffc00f09947 */ /* 0x008fea000383ffff */
[----:B------:R-:W-:Y:S05]  /*3e870*/  BRA `(.L_x_7266) ;  /* 0xffffff8000d47947 */ /* 0x000fea000383ffff */
.L_x_6970:
[----:B---3--:R3:W4:Y:S02]  /*3e880*/  SYNCS.PHASECHK.TRANS64.TRYWAIT P1, [R5+URZ+0x33460], R0 ;  /* 0x03346000050075a7 */ /* 0x008724000802017f */
[----:B----4-:R-:W-:Y:S05]  /*3e890*/  @!P1 NANOSLEEP.SYNCS 0x989680 ;  /* 0x009896800000995d */ /* 0x010fea0003900000 */
[----:B------:R-:W4:Y:S02]  /*3e8a0*/  @!P1 SYNCS.PHASECHK.TRANS64 P1, [R5+URZ+0x33460], R0 ;  /* 0x03346000050095a7 */ /* 0x000f24000802007f */
[----:B----4-:R-:W-:Y:S05]  /*3e8b0*/  @!P1 BRA `(.L_x_6970) ;  /* 0xfffffffc00f09947 */ /* 0x010fea000383ffff */
[----:B------:R-:W-:Y:S05]  /*3e8c0*/  BRA `(.L_x_7267) ;  /* 0xffffff8000d07947 */ /* 0x000fea000383ffff */
.L_x_6972:
[----:B----4-:R4:W0:Y:S02]  /*3e8d0*/  SYNCS.PHASECHK.TRANS64.TRYWAIT P1, [R3+URZ+0x33480], R2 ;  /* 0x03348002030075a7 */ /* 0x010824000802017f */
[----:B0-----:R-:W-:Y:S05]  /*3e8e0*/  @!P1 NANOSLEEP.SYNCS 0x989680 ;  /* 0x009896800000995d */ /* 0x001fea0003900000 */
[----:B------:R-:W0:Y:S02]  /*3e8f0*/  @!P1 SYNCS.PHASECHK.TRANS64 P1, [R3+URZ+0x33480], R2 ;  /* 0x03348002030095a7 */ /* 0x000e24000802007f */
[----:B0-----:R-:W-:Y:S05]  /*3e900*/  @!P1 BRA `(.L_x_6972) ;  /* 0xfffffffc00f09947 */ /* 0x001fea000383ffff */
[----:B------:R-:W-:Y:S05]  /*3e910*/  BRA `(.L_x_7268) ;  /* 0xffffff8000cc7947 */ /* 0x000fea000383ffff */
.L_x_7269:
        /* <DEDUP_REMOVED lines=14> */
.L_x_16283:


//--------------------- .text._ZN7cutlass13device_kernelIN5flash11enable_sm90INS1_16FlashAttnFwdSm90INS1_25CollectiveMainloopFwdSm90ILi2EN4cute5tupleIJNS5_1CILi1EEES8_S8_EEENS6_IJNS7_ILi128EEENS7_ILi160EEESA_EEELi128ENS_12float_e4m3_tEfNS_4arch4Sm90ELb0ELb0ELb1ELb0ELb1ELb0ELb0ELb1ELb1ELb1ELb1ELb0EEENS1_21CollectiveEpilogueFwdINS6_IJSA_SA_SB_EEES9_NS_10bfloat16_tESF_Li256ELb0ELb1ELb1ELb1EEENS1_19SingleTileSchedulerILb0ELb1ELb1ELi128EEEEEEEEEvNT_6ParamsE --------------------------
	.section	.text._ZN7cutlass13device_kernelIN5flash11enable_sm90INS1_16FlashAttnFwdSm90INS1_25CollectiveMainloopFwdSm90ILi2EN4cute5tupleIJNS5_1CILi1EEES8_S8_EEENS6_IJNS7_ILi128EEENS7_ILi160EEESA_EEELi128ENS_12float_e4m3_tEfNS_4arch4Sm90ELb0ELb0ELb1ELb0ELb1ELb0ELb0ELb1ELb1ELb1ELb1ELb0EEENS1_21CollectiveEpilogueFwdINS6_IJSA_SA_SB_EEES9_NS_10bfloat16_tESF_Li256ELb0ELb1ELb1ELb1EEENS1_19SingleTileSchedulerILb0ELb1ELb1ELi128EEEEEEEEEvNT_6ParamsE,"ax",@progbits
	.align	128
.text._ZN7cutlass13device_kernelIN5flash11enable_sm90INS1_16FlashAttnFwdSm90INS1_25CollectiveMainloopFwdSm90ILi2EN4cute5tupleIJNS5_1CILi1EEES8_S8_EEENS6_IJNS7_ILi128EEENS7_ILi160EEESA_EEELi128ENS_12float_e4m3_tEfNS_4arch4Sm90ELb0ELb0ELb1ELb0ELb1ELb0ELb0ELb1ELb1ELb1ELb1ELb0EEENS1_21CollectiveEpilogueFwdINS6_IJSA_SA_SB_EEES9_NS_10bfloat16_tESF_Li256ELb0ELb1ELb1ELb1EEENS1_19SingleTileSchedulerILb0ELb1ELb1ELi128EEEEEEEEEvNT_6ParamsE:
        .type           _ZN7cutlass13device_kernelIN5flash11enable_sm90INS1_16FlashAttnFwdSm90INS1_25CollectiveMainloopFwdSm90ILi2EN4cute5tupleIJNS5_1CILi1EEES8_S8_EEENS6_IJNS7_ILi128EEENS7_ILi160EEESA_EEELi128ENS_12float_e4m3_tEfNS_4arch4Sm90ELb0ELb0ELb1ELb0ELb1ELb0ELb0ELb1ELb1ELb1ELb1ELb0EEENS1_21CollectiveEpilogueFwdINS6_IJSA_SA_SB_EEES9_NS_10bfloat16_tESF_Li256ELb0ELb1ELb1ELb1EEENS1_19SingleTileSchedulerILb0ELb1ELb1ELi128EEEEEEEEEvNT_6ParamsE,@function
        .size           _ZN7cutlass13device_kernelIN5flash11enable_sm90INS1_16FlashAttnFwdSm90INS1_25CollectiveMainloopFwdSm90ILi2EN4cute5tupleIJNS5_1CILi1EEES8_S8_EEENS6_IJNS7_ILi128EEENS7_ILi160EEESA_EEELi128ENS_12float_e4m3_tEfNS_4arch4Sm90ELb0ELb0ELb1ELb0ELb1ELb0ELb0ELb1ELb1ELb1ELb1ELb0EEENS1_21CollectiveEpilogueFwdINS6_IJSA_SA_SB_EEES9_NS_10bfloat16_tESF_Li256ELb0ELb1ELb1ELb1EEENS1_19SingleTileSchedulerILb0ELb1ELb1ELi128EEEEEEEEEvNT_6ParamsE,(.L_x_16284 - _ZN7cutlass13device_kernelIN5flash11enable_sm90INS1_16FlashAttnFwdSm90INS1_25CollectiveMainloopFwdSm90ILi2EN4cute5tupleIJNS5_1CILi1EEES8_S8_EEENS6_IJNS7_ILi128EEENS7_ILi160EEESA_EEELi128ENS_12float_e4m3_tEfNS_4arch4Sm90ELb0ELb0ELb1ELb0ELb1ELb0ELb0ELb1ELb1ELb1ELb1ELb0EEENS1_21CollectiveEpilogueFwdINS6_IJSA_SA_SB_EEES9_NS_10bfloat16_tESF_Li256ELb0ELb1ELb1ELb1EEENS1_19SingleTileSchedulerILb0ELb1ELb1ELi128EEEEEEEEEvNT_6ParamsE)
        .other          _ZN7cutlass13device_kernelIN5flash11enable_sm90INS1_16FlashAttnFwdSm90INS1_25CollectiveMainloopFwdSm90ILi2EN4cute5tupleIJNS5_1CILi1EEES8_S8_EEENS6_IJNS7_ILi128EEENS7_ILi160EEESA_EEELi128ENS_12float_e4m3_tEfNS_4arch4Sm90ELb0ELb0ELb1ELb0ELb1ELb0ELb0ELb1ELb1ELb1ELb1ELb0EEENS1_21CollectiveEpilogueFwdINS6_IJSA_SA_SB_EEES9_NS_10bfloat16_tESF_Li256ELb0ELb1ELb1ELb1EEENS1_19SingleTileSchedulerILb0ELb1ELb1ELi128EEEEEEEEEvNT_6ParamsE,@"STO_CUDA_ENTRY STV_DEFAULT"
_ZN7cutlass13device_kernelIN5flash11enable_sm90INS1_16FlashAttnFwdSm90INS1_25CollectiveMainloopFwdSm90ILi2EN4cute5tupleIJNS5_1CILi1EEES8_S8_EEENS6_IJNS7_ILi128EEENS7_ILi160EEESA_EEELi128ENS_12float_e4m3_tEfNS_4arch4Sm90ELb0ELb0ELb1ELb0ELb1ELb0ELb0ELb1ELb1ELb1ELb1ELb0EEENS1_21CollectiveEpilogueFwdINS6_IJSA_SA_SB_EEES9_NS_10bfloat16_tESF_Li256ELb0ELb1ELb1ELb1EEENS1_19SingleTileSchedulerILb0ELb1ELb1ELi128EEEEEEEEEvNT_6ParamsE:
[----:B------:R-:W0:Y:S02]  /*0000*/  LDC R1, c[0x0][0x28] ;  /* 0x00000a00ff017b82 */ /* 0x000e240000000800 */
[----:B0-----:R-:W-:Y:S01]  /*0010*/  VIADD R1, R1, 0xfffffff0 ;  /* 0xfffffff001017836 */ /* 0x001fe20000000000 */
[----:B------:R-:W0:Y:S01]  /*0020*/  S2R R16, SR_TID.X ;  /* 0x0000000000107919 */ /* 0x000e220000002100 */
[----:B------:R-:W-:Y:S01]  /*0030*/  ELECT P0, URZ, PT ;  /* 0x00000000003f782f */ /* 0x000fe20003800000 */
[----:B------:R-:W-:Y:S01]  /*0040*/  UMOV UR4, 0x80 ;  /* 0x0000008000047882 */ /* 0x000fe20000000000 */
[----:B------:R-:W-:Y:S01]  /*0050*/  UMOV UR7, 0x100 ;  /* 0x0000010000077882 */ /* 0x000fe20000000000 */
[----:B0-----:R-:W-:-:S05]  /*0060*/  SHF.R.U32.HI R0, RZ, 0x5, R16 ;  /* 0x00000005ff007819 */ /* 0x001fca0000011610 */
[----:B------:R-:W0:Y:S02]  /*0070*/  SHFL.IDX PT, R2, R0, RZ, 0x1f ;  /* 0x00001fff00027589 */ /* 0x000e2400000e0000 */
[C---:B0-----:R-:W-:Y:S02]  /*0080*/  ISETP.NE.OR P0, PT, R2.reuse, RZ, !P0 ;  /* 0x000000ff0200720c */ /* 0x041fe40004705670 */
[----:B------:R-:W-:Y:S02]  /*0090*/  ISETP.NE.AND P1, PT, R2, RZ, PT ;  /* 0x000000ff0200720c */ /* 0x000fe40003f25270 */
[----:B------:R-:W-:-:S05]  /*00a0*/  SHF.R.U32.HI R2, RZ, 0x7, R16 ;  /* 0x00000007ff027819 */ /* 0x000fca0000011610 */
[----:B------:R0:W1:Y:S04]  /*00b0*/  SHFL.IDX PT, R4, R2, RZ, 0x1f ;  /* 0x00001fff02047589 */ /* 0x00006800000e0000 */
[----:B------:R-:W-:Y:S01]  /*00c0*/  VOTEU.ALL UP0, P0 ;  /* 0x00000000003f7886 */ /* 0x000fe20000000000 */
[----:B------:R-:W-:-:S04]  /*00d0*/  VOTEU.ALL UP1, P0 ;  /* 0x00000000003f7886 */ /* 0x000fc80000020000 */
[----:B------:R-:W2:Y:S01]  /*00e0*/  @!UP0 S2UR UR8, SR_CgaCtaId ;  /* 0x00000000000889c3 */ /* 0x000ea20000008800 */
[----:B------:R-:W-:Y:S01]  /*00f0*/  @!UP0 UMOV UR6, 0x400 ;  /* 0x0000040000068882 */ /* 0x000fe20000000000 */
[----:B------:R-:W-:-:S04]  /*0100*/  @!UP0 UIADD3 UR4, -UR4, 0x100000, URZ ;  /* 0x0010000004048890 */ /* 0x000fc8000fffe13f */
[----:B------:R-:W-:Y:S02]  /*0110*/  @!UP0 USHF.L.U32 UR5, UR4, 0xb, URZ ;  /* 0x0000000b04058899 */ /* 0x000fe4000800063f */
[----:B------:R-:W-:Y:S02]  /*0120*/  @!UP0 USHF.L.U32 UR4, UR4, 0x1, URZ ;  /* 0x0000000104048899 */ /* 0x000fe4000800063f */
[----:B--2---:R-:W-:Y:S02]  /*0130*/  @!UP0 ULEA UR8, UR8, UR6, 0x18 ;  /* 0x0000000608088291 */ /* 0x004fe4000f8ec03f */
[----:B------:R-:W-:-:S04]  /*0140*/  @!UP0 UIADD3 UR6, -UR7, 0x100000, URZ ;  /* 0x0010000007068890 */ /* 0x000fc8000fffe13f */
[----:B------:R-:W-:Y:S02]  /*0150*/  @!UP0 USHF.L.U32 UR7, UR6, 0xb, URZ ;  /* 0x0000000b06078899 */ /* 0x000fe4000800063f */
[----:B------:R-:W-:Y:S01]  /*0160*/  @!UP0 USHF.L.U32 UR6, UR6, 0x1, URZ ;  /* 0x0000000106068899 */ /* 0x000fe2000800063f */
[----:B------:R-:W-:-:S05]  /*0170*/  VOTEU.ALL UP0, P0 ;  /* 0x00000000003f7886 */ /* 0x000fca0000000000 */
[----:B------:R0:W2:Y:S06]  /*0180*/  @!UP0 SYNCS.EXCH.64 URZ, [UR8+0x22800], UR4 ;  /* 0x02280004083f85b2 */ /* 0x0000ac0008000100 */
[----:B------:R0:W3:Y:S02]  /*0190*/  @!UP1 SYNCS.EXCH.64 URZ, [UR8+0x22820], UR6 ;  /* 0x02282006083f95b2 */ /* 0x0000e40008000100 */
[----:B01----:R-:W-:Y:S05]  /*01a0*/  @P1 BRA `(.L_x_7270) ;  /* 0x0000000000481947 */ /* 0x003fea0003800000 */
        /* <DEDUP_REMOVED lines=14> */
[----:B------:R0:W4:Y:S01]  /*0290*/  SYNCS.EXCH.64 URZ, [UR8+0x22840], UR6 ;  /* 0x02284006083f75b2 */ /* 0x0001220008000100 */
[----:B------:R0:W0:Y:S01]  /*02a0*/  SYNCS.EXCH.64 URZ, [UR8+0x22838], UR4 ;  /* 0x02283804083f75b2 */ /* 0x0000220008000100 */
[----:B------:R0:W0:Y:S01]  /*02b0*/  SYNCS.EXCH.64 URZ, [UR8+0x22848], UR6 ;  /* 0x02284806083f75b2 */ /* 0x0000220008000100 */
[----:B------:R-:W-:Y:S01]  /*02c0*/  NOP ;  /* 0x0000000000007918 */ /* 0x000fe20000000000 */
.L_x_7270:
[----:B------:R-:W5:Y:S01]  /*02d0*/  SHFL.IDX PT, R3, R0, RZ, 0x1f ;  /* 0x00001fff00037589 */ /* 0x000f6200000e0000 */
[----:B------:R-:W-:Y:S01]  /*02e0*/  NOP ;  /* 0x0000000000007918 */ /* 0x000fe20000000000 */
[----:B-----5:R-:W-:-:S13]  /*02f0*/  ISETP.NE.AND P0, PT, R3, RZ, PT ;  /* 0x000000ff0300720c */ /* 0x020fda0003f05270 */
        /* <DEDUP_REMOVED lines=17> */
[----:B------:R0:W0:Y:S01]  /*0410*/  SYNCS.EXCH.64 URZ, [UR8+0x22868], UR6 ;  /* 0x02286806083f75b2 */ /* 0x0000220008000100 */
[----:B------:R-:W-:Y:S01]  /*0420*/  NOP ;  /* 0x0000000000007918 */ /* 0x000fe20000000000 */
.L_x_7271:
[----:B------:R-:W5:Y:S01]  /*0430*/  SHFL.IDX PT, R3, R0, RZ, 0x1f ;  /* 0x00001fff00037589 */ /* 0x000f6200000e0000 */
[----:B------:R-:W-:Y:S01]  /*0440*/  NOP ;  /* 0x0000000000007918 */ /* 0x000fe20000000000 */
[----:B-----5:R-:W-:-:S13]  /*0450*/  ISETP.NE.AND P0, PT, R3, RZ, PT ;  /* 0x000000ff0300720c */ /* 0x020fda0003f05270 */
        /* <DEDUP_REMOVED lines=13> */
[----:B------:R0:W0:Y:S01]  /*0530*/  SYNCS.EXCH.64 URZ, [UR6+0x22888], UR4 ;  /* 0x02288804063f75b2 */ /* 0x0000220008000100 */
[----:B------:R-:W-:Y:S01]  /*0540*/  NOP ;  /* 0x0000000000007918 */ /* 0x000fe20000000000 */
.L_x_7272:
        /* <DEDUP_REMOVED lines=22> */
.L_x_7273:
[----:B------:R-:W5:Y:S01]  /*06b0*/  SHFL.IDX PT, R3, R0, RZ, 0x1f ;  /* 0x00001fff00037589 */ /* 0x000f6200000e0000 */
[----:B------:R-:W-:Y:S01]  /*06c0*/  R2UR UR9, R4 ;  /* 0x00000000040972ca */ /* 0x000fe200000e0000 */
        /* <DEDUP_REMOVED lines=21> */
.L_x_7274:
[----:B------:R-:W-:Y:S01]  /*0820*/  UISETP.NE.AND UP0, UPT, UR9, URZ, UPT ;  /* 0x0000003f0900728c */ /* 0x000fe2000bf05270 */
[----:B------:R-:W-:Y:S01]  /*0830*/  NOP ;  /* 0x0000000000007918 */ /* 0x000fe20000000000 */
[----:B------:R-:W-:Y:S01]  /*0840*/  UMOV UR36, 0x1 ;  /* 0x0000000100247882 */ /* 0x000fe20000000000 */
[----:B------:R-:W-:Y:S01]  /*0850*/  ULDC.64 UR48, c[0x0][0x208] ;  /* 0x0000820000307ab9 */ /* 0x000fe20000000a00 */
[----:B------:R-:W-:Y:S01]  /*0860*/  USEL UR36, UR36, 0x2, !UP0 ;  /* 0x0000000224247887 */ /* 0x000fe2000c000000 */
[----:B------:R-:W-:Y:S01]  /*0870*/  BSSY B6, `(.L_x_7275) ;  /* 0x0000fab000067945 */ /* 0x000fe20003800000 */
[----:B01234-:R-:W-:Y:S01]  /*0880*/  BAR.SYNC.DEFER_BLOCKING 0x0 ;  /* 0x0000000000007b1d */ /* 0x01ffe20000010000 */
[----:B------:R-:W-:-:S13]  /*0890*/  PLOP3.LUT P0, PT, PT, PT, UP0, 0x80, 0x0 ;  /* 0x000000000000781c */ /* 0x000fda0003f0f008 */
[----:B------:R-:W-:Y:S05]  /*08a0*/  @!P0 BRA `(.L_x_7276) ;  /* 0x000000a8009c8947 */ /* 0x000fea0003800000 */
.L_x_7277:
[----:B------:R-:W-:-:S08]  /*08b0*/  NOP ;  /* 0x0000000000007918 */ /* 0x000fd00000000000 */
[----:B------:R-:W0:Y:S02]  /*08c0*/  USETMAXREG.TRY_ALLOC.CTAPOOL UP0, 0xe8 ;  /* 0x000000e8000079c8 */ /* 0x000e240008000600 */
[----:B0-----:R-:W-:-:S13]  /*08d0*/  PLOP3.LUT P0, PT, PT, PT, UP0, 0x80, 0x0 ;  /* 0x000000000000781c */ /* 0x001fda0003f0f008 */
[----:B------:R-:W-:Y:S05]  /*08e0*/  @!P0 BRA `(.L_x_7277) ;  /* 0xfffffffc00f08947 */ /* 0x000fea000383ffff */
[----:B------:R-:W0:Y:S01]  /*08f0*/  S2UR UR6, SR_CTAID.Y ;  /* 0x00000000000679c3 */ /* 0x000e220000002600 */
        /* <DEDUP_REMOVED lines=43> */
[----:B------:R-:W-:-:S04]  /*0bb0*/  IABS R5, R5 ;  /* 0x0000000500057213 */ /* 0x000fc80000000000 */
[----:B------:R-:W-:-:S04]  /*0bc0*/  MOV R4, R5 ;  /* 0x0000000500047202 */ /* 0x000fc80000000f00 */
[----:B------:R-:W-:-:S03]  /*0bd0*/  R2UR UR10, R4 ;  /* 0x00000000040a72ca */ /* 0x000fc600000e0000 */
        /* <DEDUP_REMOVED lines=22> */
.L_x_7279:
[----:B------:R-:W-:Y:S01]  /*0d40*/  UIMAD UR38, UR38, UR4, URZ ;  /* 0x00000004262672a4 */ /* 0x000fe2000f8e023f */
[----:B------:R-:W-:Y:S01]  /*0d50*/  IMAD.U32 R0, RZ, RZ, UR6 ;  /* 0x00000006ff007e24 */ /* 0x000fe2000f8e00ff */
[----:B------:R-:W-:Y:S01]  /*0d60*/  USHF.R.S32.HI UR39, URZ, 0x1f, UR37 ;  /* 0x0000001f3f277899 */ /* 0x000fe20008011425 */
[----:B------:R-:W-:Y:S01]  /*0d70*/  IMAD.U32 R3, RZ, RZ, UR4 ;  /* 0x00000004ff037e24 */ /* 0x000fe2000f8e00ff */
[----:B------:R-:W-:Y:S01]  /*0d80*/  PLOP3.LUT P0, PT, PT, PT, PT, 0x80, 0x0 ;  /* 0x000000000000781c */ /* 0x000fe20003f0f070 */
[----:B------:R-:W-:Y:S01]  /*0d90*/  VIADD R16, R16, 0xffffff80 ;  /* 0xffffff8010107836 */ /* 0x000fe20000000000 */
[----:B------:R-:W-:Y:S02]  /*0da0*/  CS2R R6, SRZ ;  /* 0x0000000000067805 */ /* 0x000fe4000001ff00 */
[----:B------:R-:W-:Y:S02]  /*0db0*/  CS2R R30, SRZ ;  /* 0x00000000001e7805 */ /* 0x000fe4000001ff00 */
[----:B------:R-:W-:-:S02]  /*0dc0*/  VIADDMNMX R0, R3, UR38, R0, PT ;  /* 0x0000002603007c46 */ /* 0x000fc4000b800100 */
[----:B------:R-:W-:Y:S02]  /*0dd0*/  CS2R R26, SRZ ;  /* 0x00000000001a7805 */ /* 0x000fe4000001ff00 */
[----:B------:R-:W-:Y:S02]  /*0de0*/  MOV R3, RZ ;  /* 0x000000ff00037202 */ /* 0x000fe40000000f00 */
[----:B------:R-:W-:Y:S02]  /*0df0*/  CS2R R8, SRZ ;  /* 0x0000000000087805 */ /* 0x000fe4000001ff00 */
[----:B------:R-:W-:Y:S01]  /*0e00*/  R2UR UR43, R0 ;  /* 0x00000000002b72ca */ /* 0x000fe200000e0000 */
        /* <DEDUP_REMOVED lines=10> */
[----:B------:R-:W-:Y:S01]  /*0eb0*/  MOV R41, RZ ;  /* 0x000000ff00297202 */ /* 0x000fe20000000f00 */
[----:B------:R-:W-:Y:S01]  /*0ec0*/  IMAD.MOV.U32 R52, RZ, RZ, RZ ;  /* 0x000000ffff347224 */ /* 0x000fe200078e00ff */
[----:B------:R-:W-:Y:S01]  /*0ed0*/  UISETP.GT.AND UP0, UPT, UR43, UR38, UPT ;  /* 0x000000262b00728c */ /* 0x000fe2000bf04270 */
[----:B------:R-:W-:-:S02]  /*0ee0*/  CS2R R14, SRZ ;  /* 0x00000000000e7805 */ /* 0x000fc4000001ff00 */
[----:B------:R-:W-:Y:S02]  /*0ef0*/  CS2R R54, SRZ ;  /* 0x0000000000367805 */ /* 0x000fe4000001ff00 */
[----:B------:R-:W-:Y:S01]  /*0f00*/  CS2R R50, SRZ ;  /* 0x0000000000327805 */ /* 0x000fe2000001ff00 */
[----:B------:R-:W-:Y:S01]  /*0f10*/  IMAD.MOV.U32 R49, RZ, RZ, RZ ;  /* 0x000000ffff317224 */ /* 0x000fe200078e00ff */
[----:B------:R-:W-:Y:S02]  /*0f20*/  CS2R R62, SRZ ;  /* 0x00000000003e7805 */ /* 0x000fe4000001ff00 */
[----:B------:R-:W-:Y:S01]  /*0f30*/  PLOP3.LUT P1, PT, PT, PT, UP0, 0x80, 0x0 ;  /* 0x000000000000781c */ /* 0x000fe20003f2f008 */
[----:B------:R-:W-:Y:S01]  /*0f40*/  IMAD.MOV.U32 R60, RZ, RZ, RZ ;  /* 0x000000ffff3c7224 */ /* 0x000fe200078e00ff */
[----:B------:R-:W-:Y:S01]  /*0f50*/  CS2R R58, SRZ ;  /* 0x00000000003a7805 */ /* 0x000fe2000001ff00 */
[----:B------:R-:W-:Y:S01]  /*0f60*/  IMAD.MOV.U32 R17, RZ, RZ, RZ ;  /* 0x000000ffff117224 */ /* 0x000fe200078e00ff */
[----:B------:R-:W-:-:S02]  /*0f70*/  CS2R R18, SRZ ;  /* 0x0000000000127805 */ /* 0x000fc4000001ff00 */
[----:B------:R-:W-:Y:S02]  /*0f80*/  MOV R68, RZ ;  /* 0x000000ff00447202 */ /* 0x000fe40000000f00 */
        /* <DEDUP_REMOVED lines=9> */
[----:B------:R-:W-:Y:S01]  /*1020*/  MOV R24, RZ ;  /* 0x000000ff00187202 */ /* 0x000fe20000000f00 */
[----:B------:R-:W-:Y:S01]  /*1030*/  IMAD.MOV.U32 R84, RZ, RZ, RZ ;  /* 0x000000ffff547224 */ /* 0x000fe200078e00ff */
        /* <DEDUP_REMOVED lines=32> */
[----:B------:R-:W-:Y:S01]  /*1240*/  IMAD.U32 R7, RZ, RZ, UR5 ;  /* 0x00000005ff077e24 */ /* 0x000fe2000f8e00ff */
[----:B------:R-:W-:Y:S01]  /*1250*/  MOV R12, 0x1 ;  /* 0x00000001000c7802 */ /* 0x000fe20000000f00 */
[----:B------:R-:W-:-:S02]  /*1260*/  IMAD.U32 R11, RZ, RZ, UR7 ;  /* 0x00000007ff0b7e24 */ /* 0x000fc4000f8e00ff */
[----:B------:R-:W-:Y:S02]  /*1270*/  IMAD.MOV.U32 R8, RZ, RZ, 0x70 ;  /* 0x00000070ff087424 */ /* 0x000fe400078e00ff */
[----:B0-----:R-:W-:-:S07]  /*1280*/  IMAD.MOV.U32 R13, RZ, RZ, RZ ;  /* 0x000000ffff0d7224 */ /* 0x001fce00078e00ff */
[----:B------:R-:W-:-:S07]  /*1290*/  LEPC R20, `(.L_x_7281) ;  /* 0x000000001014794e */ /* 0x000fce0000000000 */
[----:B-1----:R-:W-:Y:S05]  /*12a0*/  CALL.ABS.NOINC R14 ;  /* 0x000000000e007343 */ /* 0x002fea0003c00000 */
.L_x_7281:
        /* <DEDUP_REMOVED lines=48> */
.L_x_7364:
[----:B------:R-:W-:-:S06]  /*15b0*/  ULOP3.LUT UR4, UR36, 0x1, URZ, 0xfc, !UPT ;  /* 0x0000000124047892 */ /* 0x000fcc000f8efc3f */
[----:B0-----:R-:W-:-:S05]  /*15c0*/  IMAD.U32 R3, RZ, RZ, UR4 ;  /* 0x00000004ff037e24 */ /* 0x001fca000f8e00ff */
[----:B------:R-:W-:-:S13]  /*15d0*/  ISETP.NE.AND P0, PT, R3, 0x3, PT ;  /* 0x000000030300780c */ /* 0x000fda0003f05270 */
[----:B------:R-:W-:Y:S05]  /*15e0*/  @!P0 BRA `(.L_x_7283) ;  /* 0x0000000000048947 */ /* 0x000fea0003800000 */
[----:B------:R-:W-:Y:S01]  /*15f0*/  BPT.TRAP 0x1 ;  /* 0x000000040000795c */ /* 0x000fe20000300000 */
.L_x_7283:
[----:B------:R0:W1:Y:S01]  /*1600*/  SYNCS.PHASECHK.TRANS64.TRYWAIT P1, [UR41+0x22830], R8 ;  /* 0x02283008ff0075a7 */ /* 0x0000620008020169 */
[----:B------:R-:W-:Y:S05]  /*1610*/  @!P0 BRA `(.L_x_7284) ;  /* 0x0000000000048947 */ /* 0x000fea0003800000 */
[----:B------:R-:W-:Y:S01]  /*1620*/  BPT.TRAP 0x1 ;  /* 0x000000040000795c */ /* 0x000fe20000300000 */
.L_x_7284:
[----:B------:R-:W-:Y:S01]  /*1630*/  IMAD.U32 R4, RZ, RZ, UR46 ;  /* 0x0000002eff047e24 */ /* 0x000fe2000f8e00ff */
[----:B------:R-:W-:Y:S01]  /*1640*/  MOV R3, RZ ;  /* 0x000000ff00037202 */ /* 0x000fe20000000f00 */
[----:B-1----:R-:W-:Y:S06]  /*1650*/  @P1 BRA `(.L_x_7285) ;  /* 0x0000000000081947 */ /* 0x002fec0003800000 */
[----:B------:R-:W1:Y:S02]  /*1660*/  SYNCS.PHASECHK.TRANS64.TRYWAIT P1, [UR41+0x22830], R8 ;  /* 0x02283008ff0075a7 */ /* 0x000e640008020169 */
[----:B-1----:R-:W-:Y:S05]  /*1670*/  @!P1 BRA `(.L_x_7286) ;  /* 0x000000ec00489947 */ /* 0x002fea0003800000 */
.L_x_7285:
[----:B------:R-:W-:Y:S05]  /*1680*/  WARPSYNC.ALL ;  /* 0x0000000000007948 */ /* 0x000fea0003800000 */
[----:B------:R-:W-:Y:S01]  /*1690*/  IMAD.MOV.U32 R25, RZ, RZ, RZ ;  /* 0x000000ffff197224 */ /* 0x000fe200078e00ff */
[----:B------:R-:W-:Y:S01]  /*16a0*/  LOP3.LUT R4, R4, 0x10000, RZ, 0xfc, !PT ;  /* 0x0001000004047812 */ /* 0x000fe200078efcff */
[----:B-1----:R-:W-:Y:S01]  /*16b0*/  IMAD.MOV.U32 R5, RZ, RZ, 0x40000040 ;  /* 0x40000040ff057424 */ /* 0x002fe200078e00ff */
        /* <DEDUP_REMOVED lines=50> */
[----:B------:R-:W-:-:S03]  /*19e0*/  UIADD3 UR32, UR12, 0x6, URZ ;  /* 0x000000060c207890 */ /* 0x000fc6000fffe03f */
[----:B------:R-:W-:Y:S01]  /*19f0*/  UMOV UR4, UR24 ;  /* 0x0000001800047c82 */ /* 0x000fe20008000000 */
[----:B------:R-:W-:Y:S01]  /*1a00*/  UMOV UR8, UR24 ;  /* 0x0000001800087c82 */ /* 0x000fe20008000000 */
        /* <DEDUP_REMOVED lines=85> */
.L_x_7287:
[----:B------:R-:W-:Y:S01]  /*1f60*/  LOP3.LUT R17, R17, 0xffffff80, RZ, 0xc0, !PT ;  /* 0xffffff8011117812 */ /* 0x000fe200078ec0ff */
[C---:B0-----:R-:W-:Y:S01]  /*1f70*/  FMUL.FTZ R8, R0.reuse, R94 ;  /* 0x0000005e00087220 */ /* 0x041fe20000410000 */
[C---:B------:R-:W-:Y:S01]  /*1f80*/  FMUL.FTZ R94, R0.reuse, R80 ;  /* 0x00000050005e7220 */ /* 0x040fe20000410000 */
[C---:B------:R-:W-:Y:S01]  /*1f90*/  FMUL.FTZ R80, R0.reuse, R91 ;  /* 0x0000005b00507220 */ /* 0x040fe20000410000 */
[----:B------:R-:W-:Y:S01]  /*1fa0*/  FMUL.FTZ R6, R0, R92 ;  /* 0x0000005c00067220 */ /* 0x000fe20000410000 */
[----:B------:R-:W-:Y:S02]  /*1fb0*/  IMAD.IADD R16, R16, 0x1, -R17 ;  /* 0x0000000110107824 */ /* 0x000fe400078e0a11 */
[C---:B------:R-:W-:Y:S01]  /*1fc0*/  FMUL.FTZ R7, R0.reuse, R93 ;  /* 0x0000005d00077220 */ /* 0x040fe20000410000 */
[C---:B------:R-:W-:Y:S01]  /*1fd0*/  FMUL.FTZ R11, R0.reuse, R96 ;  /* 0x00000060000b7220 */ /* 0x040fe20000410000 */
[C---:B------:R-:W-:Y:S01]  /*1fe0*/  FMUL.FTZ R12, R0.reuse, R97 ;  /* 0x00000061000c7220 */ /* 0x040fe20000410000 */
[C---:B------:R-:W-:Y:S01]  /*1ff0*/  FMUL.FTZ R14, R0.reuse, R100 ;  /* 0x00000064000e7220 */ /* 0x040fe20000410000 */
[----:B------:R-:W-:Y:S01]  /*2000*/  SHF.R.S32.HI R91, RZ, 0x1f, R16 ;  /* 0x0000001fff5b7819 */ /* 0x000fe20000011410 */
[----:B------:R-:W0:Y:S01]  /*2010*/  MUFU.TANH R6, R6 ;  /* 0x0000000600067308 */ /* 0x000e220000002400 */
[C---:B------:R-:W-:Y:S01]  /*2020*/  FMUL.FTZ R18, R0.reuse, R101 ;  /* 0x0000006500127220 */ /* 0x040fe20000410000 */
[C---:B------:R-:W-:Y:S01]  /*2030*/  FMUL.FTZ R9, R0.reuse, R95 ;  /* 0x0000005f00097220 */ /* 0x040fe20000410000 */
[----:B------:R-:W-:Y:S01]  /*2040*/  LEA.HI R91, R91, R16, RZ, 0x2 ;  /* 0x000000105b5b7211 */ /* 0x000fe200078f10ff */
[C---:B------:R-:W-:Y:S01]  /*2050*/  FMUL.FTZ R26, R0.reuse, R104 ;  /* 0x00000068001a7220 */ /* 0x040fe20000410000 */
[C---:B------:R-:W-:Y:S01]  /*2060*/  FMUL.FTZ R10, R0.reuse, R98 ;  /* 0x00000062000a7220 */ /* 0x040fe20000410000 */
[C---:B------:R-:W-:Y:S01]  /*2070*/  FMUL.FTZ R24, R0.reuse, R105 ;  /* 0x0000006900187220 */ /* 0x040fe20000410000 */
[----:B------:R-:W-:Y:S01]  /*2080*/  LOP3.LUT R91, R91, 0x7ffffffc, RZ, 0xc0, !PT ;  /* 0x7ffffffc5b5b7812 */ /* 0x000fe200078ec0ff */
[----:B------:R-:W1:Y:S01]  /*2090*/  MUFU.TANH R7, R7 ;  /* 0x0000000700077308 */ /* 0x000e620000002400 */
[C---:B------:R-:W-:Y:S01]  /*20a0*/  FMUL.FTZ R13, R0.reuse, R99 ;  /* 0x00000063000d7220 */ /* 0x040fe20000410000 */
[C---:B------:R-:W-:Y:S01]  /*20b0*/  FMUL.FTZ R92, R0.reuse, R76 ;  /* 0x0000004c005c7220 */ /* 0x040fe20000410000 */
[----:B------:R-:W-:Y:S01]  /*20c0*/  FMUL.FTZ R15, R0, R102 ;  /* 0x00000066000f7220 */ /* 0x000fe20000410000 */
[----:B------:R-:W-:Y:S01]  /*20d0*/  IMAD.IADD R91, R16, 0x1, -R91 ;  /* 0x00000001105b7824 */ /* 0x000fe200078e0a5b */
[----:B------:R-:W-:Y:S01]  /*20e0*/  MOV R16, 0xfffffffe ;  /* 0xfffffffe00107802 */ /* 0x000fe20000000f00 */
[C---:B------:R-:W-:Y:S01]  /*20f0*/  FMUL.FTZ R77, R0.reuse, R77 ;  /* 0x0000004d004d7220 */ /* 0x040fe20000410000 */
[C---:B------:R-:W-:Y:S01]  /*2100*/  FMUL.FTZ R19, R0.reuse, R103 ;  /* 0x0000006700137220 */ /* 0x040fe20000410000 */
[----:B------:R-:W2:Y:S01]  /*2110*/  MUFU.TANH R11, R11 ;  /* 0x0000000b000b7308 */ /* 0x000ea20000002400 */
[----:B------:R-:W-:Y:S01]  /*2120*/  FMUL.FTZ R20, R0, R106 ;  /* 0x0000006a00147220 */ /* 0x000fe20000410000 */
[----:B------:R-:W-:-:S02]  /*2130*/  IMAD R91, R91, R16, 0xa0 ;  /* 0x000000a05b5b7424 */ /* 0x000fc400078e0210 */
[C---:B------:R-:W-:Y:S01]  /*2140*/  FMUL.FTZ R93, R0.reuse, R81 ;  /* 0x00000051005d7220 */ /* 0x040fe20000410000 */
[----:B------:R-:W-:Y:S02]  /*2150*/  IMAD.U32 R16, RZ, RZ, UR43 ;  /* 0x0000002bff107e24 */ /* 0x000fe4000f8e00ff */
[C---:B------:R-:W-:Y:S01]  /*2160*/  FMUL.FTZ R21, R0.reuse, R107 ;  /* 0x0000006b00157220 */ /* 0x040fe20000410000 */
[----:B------:R-:W-:Y:S02]  /*2170*/  VIADD R91, R91, UR45 ;  /* 0x0000002d5b5b7c36 */ /* 0x000fe40008000000 */
[C---:B------:R-:W-:Y:S01]  /*2180*/  FMUL.FTZ R84, R0.reuse, R84 ;  /* 0x0000005400547220 */ /* 0x040fe20000410000 */
[----:B------:R-:W3:Y:S01]  /*2190*/  MUFU.TANH R12, R12 ;  /* 0x0000000c000c7308 */ /* 0x000ee20000002400 */
[----:B------:R-:W-:Y:S01]  /*21a0*/  FMUL.FTZ R23, R0, R78 ;  /* 0x0000004e00177220 */ /* 0x000fe20000410000 */
[----:B------:R-:W-:Y:S02]  /*21b0*/  IMAD R91, R16, -0xa0, R91 ;  /* 0xffffff60105b7824 */ /* 0x000fe400078e025b */
[C---:B------:R-:W-:Y:S01]  /*21c0*/  FMUL.FTZ R85, R0.reuse, R85 ;  /* 0x0000005500557220 */ /* 0x040fe20000410000 */
[C---:B------:R-:W-:Y:S01]  /*21d0*/  FMUL.FTZ R22, R0.reuse, R79 ;  /* 0x0000004f00167220 */ /* 0x040fe20000410000 */
[C---:B------:R-:W-:Y:S01]  /*21e0*/  FMUL.FTZ R88, R0.reuse, R88 ;  /* 0x0000005800587220 */ /* 0x040fe20000410000 */
[C---:B------:R-:W-:Y:S01]  /*21f0*/  FMUL.FTZ R76, R0.reuse, R82 ;  /* 0x00000052004c7220 */ /* 0x040fe20000410000 */
[C---:B------:R-:W-:Y:S01]  /*2200*/  ISETP.GT.AND P4, PT, R91.reuse, RZ, PT ;  /* 0x000000ff5b00720c */ /* 0x040fe20003f84270 */
[----:B------:R-:W4:Y:S01]  /*2210*/  MUFU.TANH R14, R14 ;  /* 0x0000000e000e7308 */ /* 0x000f220000002400 */
[C---:B------:R-:W-:Y:S01]  /*2220*/  ISETP.GT.AND P3, PT, R91.reuse, 0x1, PT ;  /* 0x000000015b00780c */ /* 0x040fe20003f64270 */
[C---:B------:R-:W-:Y:S01]  /*2230*/  FMUL.FTZ R89, R0.reuse, R89 ;  /* 0x0000005900597220 */ /* 0x040fe20000410000 */
[----:B------:R-:W-:Y:S01]  /*2240*/  ISETP.GT.AND P2, PT, R91, 0x8, PT ;  /* 0x000000085b00780c */ /* 0x000fe20003f44270 */
[----:B------:R-:W-:Y:S01]  /*2250*/  FMUL.FTZ R27, R0, R83 ;  /* 0x00000053001b7220 */ /* 0x000fe20000410000 */
[----:B0-----:R-:W-:Y:S01]  /*2260*/  FSEL R124, R6, -INF , P4 ;  /* 0xff800000067c7808 */ /* 0x001fe20002000000 */
[C---:B------:R-:W-:Y:S01]  /*2270*/  FMUL.FTZ R82, R0.reuse, R60 ;  /* 0x0000003c00527220 */ /* 0x040fe20000410000 */
[----:B-1----:R-:W-:Y:S01]  /*2280*/  FSEL R126, R7, -INF , P3 ;  /* 0xff800000077e7808 */ /* 0x002fe20001800000 */
[----:B------:R-:W0:Y:S01]  /*2290*/  MUFU.TANH R8, R8 ;  /* 0x0000000800087308 */ /* 0x000e220000002400 */
[----:B------:R-:W-:Y:S01]  /*22a0*/  ISETP.GT.AND P1, PT, R91, 0x9, PT ;  /* 0x000000095b00780c */ /* 0x000fe20003f24270 */
[C---:B------:R-:W-:Y:S01]  /*22b0*/  FMUL.FTZ R79, R0.reuse, R86 ;  /* 0x00000056004f7220 */ /* 0x040fe20000410000 */
[----:B--2---:R-:W-:Y:S01]  /*22c0*/  FSEL R128, R11, -INF , P2 ;  /* 0xff8000000b807808 */ /* 0x004fe20001000000 */
[----:B------:R-:W-:Y:S01]  /*22d0*/  FMUL.FTZ R83, R0, R61 ;  /* 0x0000003d00537220 */ /* 0x000fe20000410000 */
[----:B------:R-:W-:Y:S01]  /*22e0*/  FMNMX.FTZ R7, R124, R126, !PT ;  /* 0x0000007e7c077209 */ /* 0x000fe20007810000 */
[----:B------:R-:W-:Y:S01]  /*22f0*/  FMUL.FTZ R78, R0, R87 ;  /* 0x00000057004e7220 */ /* 0x000fe20000410000 */
[C---:B------:R-:W-:Y:S01]  /*2300*/  ISETP.GT.AND P6, PT, R91.reuse, 0x10, PT ;  /* 0x000000105b00780c */ /* 0x040fe20003fc4270 */
[----:B------:R-:W1:Y:S01]  /*2310*/  MUFU.TANH R18, R18 ;  /* 0x0000001200127308 */ /* 0x000e620000002400 */
[----:B---3--:R-:W-:Y:S01]  /*2320*/  FSEL R130, R12, -INF , P1 ;  /* 0xff8000000c827808 */ /* 0x008fe20000800000 */
[----:B------:R-:W-:Y:S01]  /*2330*/  FMUL.FTZ R64, R0, R64 ;  /* 0x0000004000407220 */ /* 0x000fe20000410000 */
[----:B------:R-:W-:Y:S01]  /*2340*/  FMNMX.FTZ R7, R128, R7, !PT ;  /* 0x0000000780077209 */ /* 0x000fe20007810000 */
[C---:B------:R-:W-:Y:S01]  /*2350*/  FMUL.FTZ R81, R0.reuse, R90 ;  /* 0x0000005a00517220 */ /* 0x040fe20000410000 */
[C---:B------:R-:W-:Y:S01]  /*2360*/  ISETP.GT.AND P5, PT, R91.reuse, 0x11, PT ;  /* 0x000000115b00780c */ /* 0x040fe20003fa4270 */
[----:B------:R-:W-:Y:S01]  /*2370*/  FMUL.FTZ R86, R0, R65 ;  /* 0x0000004100567220 */ /* 0x000fe20000410000 */
[----:B----4-:R-:W-:Y:S01]  /*2380*/  FSEL R132, R14, -INF , P6 ;  /* 0xff8000000e847808 */ /* 0x010fe20003000000 */
[----:B------:R-:W2:Y:S01]  /*2390*/  MUFU.TANH R9, R9 ;  /* 0x0000000900097308 */ /* 0x000ea20000002400 */
[----:B------:R-:W-:Y:S01]  /*23a0*/  FMNMX.FTZ R7, R130, R7, !PT ;  /* 0x0000000782077209 */ /* 0x000fe20007810000 */
[----:B------:R-:W-:Y:S01]  /*23b0*/  FMUL.FTZ R68, R0, R68 ;  /* 0x0000004400447220 */ /* 0x000fe20000410000 */
[----:B0-----:R-:W-:Y:S01]  /*23c0*/  FSEL R6, R8, -INF , P4 ;  /* 0xff80000008067808 */ /* 0x001fe20002000000 */
[C---:B------:R-:W-:Y:S01]  /*23d0*/  FMUL.FTZ R28, R0.reuse, R28 ;  /* 0x0000001c001c7220 */ /* 0x040fe20000410000 */
[----:B------:R-:W-:Y:S01]  /*23e0*/  ISETP.GT.AND P4, PT, R91, 0x18, PT ;  /* 0x000000185b00780c */ /* 0x000fe20003f84270 */
[----:B------:R-:W-:Y:S01]  /*23f0*/  FMUL.FTZ R61, R0, R62 ;  /* 0x0000003e003d7220 */ /* 0x000fe20000410000 */
[----:B------:R-:W-:Y:S01]  /*2400*/  FMNMX.FTZ R11, R132, R7, !PT ;  /* 0x00000007840b7209 */ /* 0x000fe20007810000 */
[----:B------:R-:W0:Y:S01]  /*2410*/  MUFU.TANH R26, R26 ;  /* 0x0000001a001a7308 */ /* 0x000e220000002400 */
[----:B-1----:R-:W-:Y:S01]  /*2420*/  FSEL R134, R18, -INF , P5 ;  /* 0xff80000012867808 */ /* 0x002fe20002800000 */
[C---:B------:R-:W-:Y:S01]  /*2430*/  FMUL.FTZ R69, R0.reuse, R69 ;  /* 0x0000004500457220 */ /* 0x040fe20000410000 */
[C---:B------:R-:W-:Y:S01]  /*2440*/  FMUL.FTZ R30, R0.reuse, R30 ;  /* 0x0000001e001e7220 */ /* 0x040fe20000410000 */
[----:B------:R-:W-:Y:S01]  /*2450*/  FMUL.FTZ R60, R0, R63 ;  /* 0x0000003f003c7220 */ /* 0x000fe20000410000 */
[----:B------:R-:W-:Y:S01]  /*2460*/  FMNMX.FTZ R11, R134, R11, !PT ;  /* 0x0000000b860b7209 */ /* 0x000fe20007810000 */
[C---:B------:R-:W-:Y:S01]  /*2470*/  FMUL.FTZ R72, R0.reuse, R72 ;  /* 0x0000004800487220 */ /* 0x040fe20000410000 */
[C---:B------:R-:W-:Y:S01]  /*2480*/  FMUL.FTZ R63, R0.reuse, R66 ;  /* 0x00000042003f7220 */ /* 0x040fe20000410000 */
[----:B------:R-:W1:Y:S01]  /*2490*/  MUFU.TANH R10, R10 ;  /* 0x0000000a000a7308 */ /* 0x000e620000002400 */
[----:B--2---:R-:W-:Y:S01]  /*24a0*/  FSEL R7, R9, -INF , P3 ;  /* 0xff80000009077808 */ /* 0x004fe20001800000 */
[C---:B------:R-:W-:Y:S01]  /*24b0*/  FMUL.FTZ R73, R0.reuse, R73 ;  /* 0x0000004900497220 */ /* 0x040fe20000410000 */
[C---:B------:R-:W-:Y:S01]  /*24c0*/  ISETP.GT.AND P3, PT, R91.reuse, 0x19, PT ;  /* 0x000000195b00780c */ /* 0x040fe20003f64270 */
        /* <DEDUP_REMOVED lines=8> */
[----:B------:R-:W-:Y:S01]  /*2550*/  FMUL.FTZ R48, R0, R48 ;  /* 0x0000003000307220 */ /* 0x000fe20000410000 */
[----:B------:R-:W-:Y:S01]  /*2560*/  FMNMX.FTZ R11, R136, R11, !PT ;  /* 0x0000000b880b7209 */ /* 0x000fe20007810000 */
[C---:B------:R-:W-:Y:S01]  /*2570*/  FMUL.FTZ R49, R0.reuse, R49 ;  /* 0x0000003100317220 */ /* 0x040fe20000410000 */
[----:B------:R-:W-:Y:S01]  /*2580*/  FMUL.FTZ R74, R0, R74 ;  /* 0x0000004a004a7220 */ /* 0x000fe20000410000 */
        /* <DEDUP_REMOVED lines=12> */
[----:B------:R-:W-:Y:S01]  /*2650*/  FMUL.FTZ R57, R0, R57 ;  /* 0x0000003900397220 */ /* 0x000fe20000410000 */
        /* <DEDUP_REMOVED lines=8> */
[C---:B------:R-:W-:Y:S01]  /*26e0*/  FMUL.FTZ R55, R0.reuse, R55 ;  /* 0x0000003700377220 */ /* 0x040fe20000410000 */
[C---:B------:R-:W-:Y:S01]  /*26f0*/  FMUL.FTZ R33, R0.reuse, R33 ;  /* 0x0000002100217220 */ /* 0x040fe20000410000 */
[----:B------:R-:W-:Y:S01]  /*2700*/  FMUL.FTZ R58, R0, R58 ;  /* 0x0000003a003a7220 */ /* 0x000fe20000410000 */
        /* <DEDUP_REMOVED lines=10> */
[----:B------:R-:W-:Y:S01]  /*27b0*/  ULDC UR4, c[0x0][0x988] ;  /* 0x0002620000047ab9 */ /* 0x000fe20000000800 */
[----:B------:R-:W-:Y:S01]  /*27c0*/  ISETP.GT.AND P6, PT, R91, 0x28, PT ;  /* 0x000000285b00780c */ /* 0x000fe20003fc4270 */
[----:B------:R-:W-:Y:S01]  /*27d0*/  IMAD.U32 R9, RZ, RZ, UR4 ;  /* 0x00000004ff097e24 */ /* 0x000fe2000f8e00ff */
[----:B------:R-:W-:Y:S01]  /*27e0*/  P2R R109, PR, RZ, 0x1 ;  /* 0x00000001ff6d7803 */ /* 0x000fe20000000000 */
[C---:B------:R-:W-:Y:S01]  /*27f0*/  FMUL.FTZ R34, R0.reuse, R34 ;  /* 0x0000002200227220 */ /* 0x040fe20000410000 */
[C---:B------:R-:W-:Y:S01]  /*2800*/  FMUL.FTZ R38, R0.reuse, R38 ;  /* 0x0000002600267220 */ /* 0x040fe20000410000 */
[----:B------:R-:W2:Y:S01]  /*2810*/  MUFU.TANH R94, R94 ;  /* 0x0000005e005e7308 */ /* 0x000ea20000002400 */
[----:B0-----:R-:W-:Y:S01]  /*2820*/  FSEL R142, R77, -INF , P1 ;  /* 0xff8000004d8e7808 */ /* 0x001fe20000800000 */
[C---:B------:R-:W-:Y:S01]  /*2830*/  FMUL.FTZ R39, R0.reuse, R39 ;  /* 0x0000002700277220 */ /* 0x040fe20000410000 */
[C---:B------:R-:W-:Y:S01]  /*2840*/  FMUL.FTZ R42, R0.reuse, R42 ;  /* 0x0000002a002a7220 */ /* 0x040fe20000410000 */
[----:B------:R-:W-:Y:S01]  /*2850*/  FMUL.FTZ R43, R0, R43 ;  /* 0x0000002b002b7220 */ /* 0x000fe20000410000 */
[----:B------:R-:W-:Y:S01]  /*2860*/  FMNMX.FTZ R11, R142, R11, !PT ;  /* 0x0000000b8e0b7209 */ /* 0x000fe20007810000 */
[----:B------:R-:W-:Y:S01]  /*2870*/  UIADD3 UR51, UR43, -0x2, URZ ;  /* 0xfffffffe2b337890 */ /* 0x000fe2000fffe03f */
[----:B------:R-:W0:Y:S01]  /*2880*/  S2UR UR43, SR_CgaCtaId ;  /* 0x00000000002b79c3 */ /* 0x000e220000008800 */
[----:B------:R-:W3:Y:S01]  /*2890*/  MUFU.TANH R20, R20 ;  /* 0x0000001400147308 */ /* 0x000ee20000002400 */
[----:B-1----:R-:W-:Y:S01]  /*28a0*/  FSEL R18, R19, -INF , P5 ;  /* 0xff80000013127808 */ /* 0x002fe20002800000 */
[----:B------:R-:W-:Y:S01]  /*28b0*/  UISETP.GE.AND UP0, UPT, UR51, UR38, UPT ;  /* 0x000000263300728c */ /* 0x000fe2000bf06270 */
[----:B------:R-:W-:Y:S01]  /*28c0*/  ISETP.GT.AND P5, PT, R91, 0x29, PT ;  /* 0x000000295b00780c */ /* 0x000fe20003fa4270 */
[----:B------:R-:W-:Y:S01]  /*28d0*/  UIADD3 UR4, UR41, 0x22840, URZ ;  /* 0x0002284029047890 */ /* 0x000fe2000fffe03f */
[----:B------:R-:W-:-:S03]  /*28e0*/  UMOV UR50, URZ ;  /* 0x0000003f00327c82 */ /* 0x000fc60008000000 */
[----:B------:R-:W1:Y:S01]  /*28f0*/  MUFU.TANH R93, R93 ;  /* 0x0000005d005d7308 */ /* 0x000e620000002400 */
[----:B--2---:R-:W-:Y:S01]  /*2900*/  FSEL R144, R94, -INF , P6 ;  /* 0xff8000005e907808 */ /* 0x004fe20003000000 */
[----:B------:R-:W-:-:S03]  /*2910*/  UPRMT UR4, UR44, 0x654, UR4 ;  /* 0x000006542c047896 */ /* 0x000fc60008000004 */
[----:B------:R-:W-:-:S03]  /*2920*/  FMNMX.FTZ R11, R144, R11, !PT ;  /* 0x0000000b900b7209 */ /* 0x000fc60007810000 */
[----:B------:R-:W2:Y:S01]  /*2930*/  MUFU.TANH R21, R21 ;  /* 0x0000001500157308 */ /* 0x000ea20000002400 */
[----:B---3--:R-:W-:Y:S02]  /*2940*/  FSEL R20, R20, -INF , P4 ;  /* 0xff80000014147808 */ /* 0x008fe40002000000 */
[----:B------:R-:W-:Y:S01]  /*2950*/  ISETP.GT.AND P4, PT, R91, 0x30, PT ;  /* 0x000000305b00780c */ /* 0x000fe20003f84270 */
[----:B------:R-:W-:Y:S04]  /*2960*/  SYNCS.ARRIVE.TRANS64.RED.A1T0 RZ, [UR4], RZ ;  /* 0x000000ffffff79a7 */ /* 0x000fe80008100404 */
[----:B------:R-:W3:Y:S01]  /*2970*/  MUFU.TANH R84, R84 ;  /* 0x0000005400547308 */ /* 0x000ee20000002400 */
[----:B-1----:R-:W-:-:S04]  /*2980*/  FSEL R146, R93, -INF , P5 ;  /* 0xff8000005d927808 */ /* 0x002fc80002800000 */
[----:B------:R-:W-:-:S03]  /*2990*/  FMNMX.FTZ R11, R146, R11, !PT ;  /* 0x0000000b920b7209 */ /* 0x000fc60007810000 */
[----:B------:R-:W1:Y:S01]  /*29a0*/  MUFU.TANH R23, R23 ;  /* 0x0000001700177308 */ /* 0x000e620000002400 */
[----:B--2---:R-:W-:Y:S02]  /*29b0*/  FSEL R24, R21, -INF , P3 ;  /* 0xff80000015187808 */ /* 0x004fe40001800000 */
[----:B------:R-:W-:Y:S02]  /*29c0*/  ISETP.GT.AND P3, PT, R91, 0x31, PT ;  /* 0x000000315b00780c */ /* 0x000fe40003f64270 */
[----:B------:R-:W-:-:S03]  /*29d0*/  FMNMX.FTZ R21, R6, R7, !PT ;  /* 0x0000000706157209 */ /* 0x000fc60007810000 */
[----:B------:R-:W2:Y:S01]  /*29e0*/  MUFU.TANH R85, R85 ;  /* 0x0000005500557308 */ /* 0x000ea20000002400 */
[----:B---3--:R-:W-:Y:S02]  /*29f0*/  FSEL R148, R84, -INF , P4 ;  /* 0xff80000054947808 */ /* 0x008fe40002000000 */
[----:B------:R-:W-:Y:S02]  /*2a00*/  FMNMX.FTZ R21, R12, R21, !PT ;  /* 0x000000150c157209 */ /* 0x000fe40007810000 */
[----:B------:R-:W-:-:S03]  /*2a10*/  FMNMX.FTZ R11, R148, R11, !PT ;  /* 0x0000000b940b7209 */ /* 0x000fc60007810000 */
[----:B------:R-:W3:Y:S01]  /*2a20*/  MUFU.TANH R22, R22 ;  /* 0x0000001600167308 */ /* 0x000ee20000002400 */
[----:B-1----:R-:W-:Y:S02]  /*2a30*/  FSEL R26, R23, -INF , P2 ;  /* 0xff800000171a7808 */ /* 0x002fe40001000000 */
[----:B------:R-:W-:Y:S02]  /*2a40*/  ISETP.GT.AND P2, PT, R91, 0x38, PT ;  /* 0x000000385b00780c */ /* 0x000fe40003f44270 */
[----:B------:R-:W-:-:S03]  /*2a50*/  FMNMX.FTZ R23, R14, R21, !PT ;  /* 0x000000150e177209 */ /* 0x000fc60007810000 */
[----:B------:R-:W1:Y:S01]  /*2a60*/  MUFU.TANH R88, R88 ;  /* 0x0000005800587308 */ /* 0x000e620000002400 */
[----:B--2---:R-:W-:Y:S02]  /*2a70*/  FSEL R150, R85, -INF , P3 ;  /* 0xff80000055967808 */ /* 0x004fe40001800000 */
[----:B------:R-:W-:Y:S02]  /*2a80*/  FMNMX.FTZ R23, R16, R23, !PT ;  /* 0x0000001710177209 */ /* 0x000fe40007810000 */
[----:B------:R-:W-:Y:S02]  /*2a90*/  FMNMX.FTZ R11, R150, R11, !PT ;  /* 0x0000000b960b7209 */ /* 0x000fe40007810000 */
[----:B------:R-:W-:Y:S01]  /*2aa0*/  FMNMX.FTZ R23, R18, R23, !PT ;  /* 0x0000001712177209 */ /* 0x000fe20007810000 */
[----:B------:R-:W2:Y:S01]  /*2ab0*/  MUFU.TANH R76, R76 ;  /* 0x0000004c004c7308 */ /* 0x000ea20000002400 */
[----:B---3--:R-:W-:Y:S02]  /*2ac0*/  FSEL R22, R22, -INF , P1 ;  /* 0xff80000016167808 */ /* 0x008fe40000800000 */
[----:B------:R-:W-:-:S02]  /*2ad0*/  ISETP.GT.AND P1, PT, R91, 0x39, PT ;  /* 0x000000395b00780c */ /* 0x000fc40003f24270 */
[----:B------:R-:W-:-:S03]  /*2ae0*/  FMNMX.FTZ R23, R20, R23, !PT ;  /* 0x0000001714177209 */ /* 0x000fc60007810000 */
[----:B------:R-:W3:Y:S01]  /*2af0*/  MUFU.TANH R89, R89 ;  /* 0x0000005900597308 */ /* 0x000ee20000002400 */
[----:B-1----:R-:W-:-:S04]  /*2b00*/  FSEL R152, R88, -INF , P2 ;  /* 0xff80000058987808 */ /* 0x002fc80001000000 */
[----:B------:R-:W-:-:S03]  /*2b10*/  FMNMX.FTZ R11, R152, R11, !PT ;  /* 0x0000000b980b7209 */ /* 0x000fc60007810000 */
[----:B------:R-:W-:Y:S01]  /*2b20*/  MUFU.TANH R27, R27 ;  /* 0x0000001b001b7308 */ /* 0x000fe20000002400 */
[----:B--2---:R-:W-:Y:S02]  /*2b30*/  FSEL R76, R76, -INF , P6 ;  /* 0xff8000004c4c7808 */ /* 0x004fe40003000000 */
[----:B------:R-:W-:-:S05]  /*2b40*/  ISETP.GT.AND P6, PT, R91, 0x40, PT ;  /* 0x000000405b00780c */ /* 0x000fca0003fc4270 */
[----:B------:R-:W1:Y:S01]  /*2b50*/  MUFU.TANH R82, R82 ;  /* 0x0000005200527308 */ /* 0x000e620000002400 */
[----:B---3--:R-:W-:-:S04]  /*2b60*/  FSEL R154, R89, -INF , P1 ;  /* 0xff800000599a7808 */ /* 0x008fc80000800000 */
[----:B------:R-:W-:-:S03]  /*2b70*/  FMNMX.FTZ R11, R154, R11, !PT ;  /* 0x0000000b9a0b7209 */ /* 0x000fc60007810000 */
[----:B------:R-:W-:Y:S08]  /*2b80*/  MUFU.TANH R79, R79 ;  /* 0x0000004f004f7308 */ /* 0x000ff00000002400 */
[----:B------:R-:W-:Y:S01]  /*2b90*/  MUFU.TANH R83, R83 ;  /* 0x0000005300537308 */ /* 0x000fe20000002400 */
[----:B-1----:R-:W-:-:S04]  /*2ba0*/  FSEL R156, R82, -INF , P6 ;  /* 0xff800000529c7808 */ /* 0x002fc80003000000 */
[----:B------:R-:W-:-:S03]  /*2bb0*/  FMNMX.FTZ R11, R156, R11, !PT ;  /* 0x0000000b9c0b7209 */ /* 0x000fc60007810000 */
[----:B------:R-:W1:Y:S08]  /*2bc0*/  MUFU.TANH R78, R78 ;  /* 0x0000004e004e7308 */ /* 0x000e700000002400 */
[----:B------:R2:W-:Y:S08]  /*2bd0*/  MUFU.TANH R96, R64 ;  /* 0x0000004000607308 */ /* 0x0005f00000002400 */
[----:B------:R-:W-:Y:S01]  /*2be0*/  MUFU.TANH R81, R81 ;  /* 0x0000005100517308 */ /* 0x000fe20000002400 */
[----:B-1----:R-:W-:Y:S01]  /*2bf0*/  FSEL R78, R78, -INF , P3 ;  /* 0xff8000004e4e7808 */ /* 0x002fe20001800000 */
[----:B--2---:R-:W-:Y:S01]  /*2c00*/  FMUL.FTZ R64, R0, R71 ;  /* 0x0000004700407220 */ /* 0x004fe20000410000 */
[----:B------:R-:W-:-:S05]  /*2c10*/  ISETP.GT.AND P3, PT, R91, 0x49, PT ;  /* 0x000000495b00780c */ /* 0x000fca0003f64270 */
[----:B------:R-:W1:Y:S08]  /*2c20*/  MUFU.TANH R86, R86 ;  /* 0x0000005600567308 */ /* 0x000e700000002400 */
[----:B------:R-:W2:Y:S08]  /*2c30*/  MUFU.TANH R80, R80 ;  /* 0x0000005000507308 */ /* 0x000eb00000002400 */
[----:B------:R3:W-:Y:S01]  /*2c40*/  MUFU.TANH R108, R28 ;  /* 0x0000001c006c7308 */ /* 0x0007e20000002400 */
[----:B-1----:R-:W-:-:S07]  /*2c50*/  FSEL R104, R86, -INF , P3 ;  /* 0xff80000056687808 */ /* 0x002fce0001800000 */
[----:B------:R-:W-:Y:S01]  /*2c60*/  MUFU.TANH R68, R68 ;  /* 0x0000004400447308 */ /* 0x000fe20000002400 */
[----:B---3--:R-:W-:Y:S02]  /*2c70*/  FSEL R28, R27, -INF , P5 ;  /* 0xff8000001b1c7808 */ /* 0x008fe40002800000 */
[----:B------:R-:W-:Y:S02]  /*2c80*/  ISETP.GT.AND P5, PT, R91, 0x41, PT ;  /* 0x000000415b00780c */ /* 0x000fe40003fa4270 */
[----:B--2---:R-:W-:Y:S02]  /*2c90*/  FSEL R80, R80, -INF , P1 ;  /* 0xff80000050507808 */ /* 0x004fe40000800000 */
[----:B------:R-:W-:Y:S01]  /*2ca0*/  FSEL R158, R83, -INF , P5 ;  /* 0xff800000539e7808 */ /* 0x000fe20002800000 */
[----:B------:R-:W-:Y:S01]  /*2cb0*/  MUFU.TANH R61, R61 ;  /* 0x0000003d003d7308 */ /* 0x000fe20000002400 */
[----:B------:R-:W-:Y:S02]  /*2cc0*/  ISETP.GT.AND P1, PT, R91, 0x51, PT ;  /* 0x000000515b00780c */ /* 0x000fe40003f24270 */
[----:B------:R-:W-:-:S02]  /*2cd0*/  FMNMX.FTZ R11, R158, R11, !PT ;  /* 0x0000000b9e0b7209 */ /* 0x000fc40007810000 */
[----:B------:R-:W-:-:S03]  /*2ce0*/  FMNMX.FTZ R27, R24, R23, !PT ;  /* 0x00000017181b7209 */ /* 0x000fc60007810000 */
[----:B------:R1:W-:Y:S01]  /*2cf0*/  MUFU.TANH R17, R30 ;  /* 0x0000001e00117308 */ /* 0x0003e20000002400 */
[----:B------:R-:W-:-:S04]  /*2d00*/  FMNMX.FTZ R27, R26, R27, !PT ;  /* 0x0000001b1a1b7209 */ /* 0x000fc80007810000 */
[----:B------:R-:W-:-:S03]  /*2d10*/  FMNMX.FTZ R27, R22, R27, !PT ;  /* 0x0000001b161b7209 */ /* 0x000fc60007810000 */
[----:B------:R-:W2:Y:S01]  /*2d20*/  MUFU.TANH R69, R69 ;  /* 0x0000004500457308 */ /* 0x000ea20000002400 */
[----:B-1----:R-:W-:Y:S02]  /*2d30*/  FSEL R30, R79, -INF , P4 ;  /* 0xff8000004f1e7808 */ /* 0x002fe40002000000 */
[----:B------:R-:W-:Y:S02]  /*2d40*/  ISETP.GT.AND P4, PT, R91, 0x48, PT ;  /* 0x000000485b00780c */ /* 0x000fe40003f84270 */
[----:B------:R-:W-:Y:S02]  /*2d50*/  FMNMX.FTZ R27, R76, R27, !PT ;  /* 0x0000001b4c1b7209 */ /* 0x000fe40007810000 */
[----:B------:R-:W-:Y:S01]  /*2d60*/  FSEL R96, R96, -INF , P4 ;  /* 0xff80000060607808 */ /* 0x000fe20002000000 */
[----:B------:R-:W1:Y:S03]  /*2d70*/  MUFU.TANH R60, R60 ;  /* 0x0000003c003c7308 */ /* 0x000e660000002400 */
[----:B------:R-:W-:-:S04]  /*2d80*/  FMNMX.FTZ R11, R96, R11, !PT ;  /* 0x0000000b600b7209 */ /* 0x000fc80007810000 */
[----:B------:R-:W-:Y:S01]  /*2d90*/  FMNMX.FTZ R11, R104, R11, !PT ;  /* 0x0000000b680b7209 */ /* 0x000fe20007810000 */
[----:B------:R-:W-:Y:S01]  /*2da0*/  MUFU.TANH R72, R72 ;  /* 0x0000004800487308 */ /* 0x000fe20000002400 */
[----:B--2---:R-:W-:-:S07]  /*2db0*/  FSEL R100, R69, -INF , P1 ;  /* 0xff80000045647808 */ /* 0x004fce0000800000 */
[----:B------:R-:W-:Y:S01]  /*2dc0*/  MUFU.TANH R63, R63 ;  /* 0x0000003f003f7308 */ /* 0x000fe20000002400 */
[----:B-1----:R-:W-:Y:S02]  /*2dd0*/  FSEL R60, R60, -INF , P5 ;  /* 0xff8000003c3c7808 */ /* 0x002fe40002800000 */
[----:B------:R-:W-:-:S05]  /*2de0*/  ISETP.GT.AND P5, PT, R91, 0x59, PT ;  /* 0x000000595b00780c */ /* 0x000fca0003fa4270 */
[----:B------:R1:W-:Y:S08]  /*2df0*/  MUFU.TANH R112, R32 ;  /* 0x0000002000707308 */ /* 0x0003f00000002400 */
[----:B------:R-:W2:Y:S01]  /*2e00*/  MUFU.TANH R73, R73 ;  /* 0x0000004900497308 */ /* 0x000ea20000002400 */
[----:B-1----:R-:W-:Y:S02]  /*2e10*/  FSEL R32, R81, -INF , P2 ;  /* 0xff80000051207808 */ /* 0x002fe40001000000 */
[----:B------:R-:W-:-:S04]  /*2e20*/  ISETP.GT.AND P2, PT, R91, 0x50, PT ;  /* 0x000000505b00780c */ /* 0x000fc80003f44270 */
        /* <DEDUP_REMOVED lines=14> */
[----:B------:R-:W-:Y:S03]  /*2f10*/  MUFU.TANH R64, R64 ;  /* 0x0000004000407308 */ /* 0x000fe60000002400 */
[----:B------:R-:W-:-:S04]  /*2f20*/  FMNMX.FTZ R11, R94, R11, !PT ;  /* 0x0000000b5e0b7209 */ /* 0x000fc80007810000 */
[----:B------:R-:W-:Y:S01]  /*2f30*/  FMNMX.FTZ R11, R92, R11, !PT ;  /* 0x0000000b5c0b7209 */ /* 0x000fe20007810000 */
[----:B------:R-:W1:Y:S08]  /*2f40*/  MUFU.TANH R48, R48 ;  /* 0x0000003000307308 */ /* 0x000e700000002400 */
[----:B------:R2:W3:Y:S08]  /*2f50*/  MUFU.TANH R66, R74 ;  /* 0x0000004a00427308 */ /* 0x0004f00000002400 */
[----:B------:R4:W-:Y:S01]  /*2f60*/  MUFU.TANH R120, R40 ;  /* 0x0000002800787308 */ /* 0x0009e20000002400 */
[----:B--2---:R-:W-:-:S07]  /*2f70*/  FSEL R74, R45, -INF , P3 ;  /* 0xff8000002d4a7808 */ /* 0x004fce0001800000 */
[----:B------:R-:W-:Y:S01]  /*2f80*/  MUFU.TANH R49, R49 ;  /* 0x0000003100317308 */ /* 0x000fe20000002400 */
[----:B----4-:R-:W-:Y:S02]  /*2f90*/  FSEL R40, R63, -INF , P4 ;  /* 0xff8000003f287808 */ /* 0x010fe40002000000 */
[----:B------:R-:W-:-:S04]  /*2fa0*/  ISETP.GT.AND P4, PT, R91, 0x60, PT ;  /* 0x000000605b00780c */ /* 0x000fc80003f84270 */
[----:B------:R-:W-:Y:S01]  /*2fb0*/  FSEL R86, R44, -INF , P4 ;  /* 0xff8000002c567808 */ /* 0x000fe20002000000 */
[----:B------:R-:W-:Y:S01]  /*2fc0*/  MUFU.TANH R75, R75 ;  /* 0x0000004b004b7308 */ /* 0x000fe20000002400 */
[----:B------:R-:W-:Y:S02]  /*2fd0*/  FSEL R44, R65, -INF , P2 ;  /* 0xff800000412c7808 */ /* 0x000fe40001000000 */
[----:B------:R-:W-:Y:S02]  /*2fe0*/  ISETP.GT.AND P2, PT, R91, 0x68, PT ;  /* 0x000000685b00780c */ /* 0x000fe40003f44270 */
[----:B------:R-:W-:Y:S02]  /*2ff0*/  FMNMX.FTZ R11, R86, R11, !PT ;  /* 0x0000000b560b7209 */ /* 0x000fe40007810000 */
[----:B-1----:R-:W-:Y:S01]  /*3000*/  FSEL R10, R48, -INF , P2 ;  /* 0xff800000300a7808 */ /* 0x002fe20001000000 */
[----:B------:R-:W1:Y:S01]  /*3010*/  MUFU.TANH R52, R52 ;  /* 0x0000003400347308 */ /* 0x000e620000002400 */
[----:B------:R-:W-:-:S02]  /*3020*/  FMNMX.FTZ R11, R74, R11, !PT ;  /* 0x0000000b4a0b7209 */ /* 0x000fc40007810000 */
[----:B---3--:R-:W-:Y:S02]  /*3030*/  FSEL R48, R66, -INF , P6 ;  /* 0xff80000042307808 */ /* 0x008fe40003000000 */
[----:B------:R-:W-:Y:S02]  /*3040*/  ISETP.GT.AND P6, PT, R91, 0x70, PT ;  /* 0x000000705b00780c */ /* 0x000fe40003fc4270 */
[----:B------:R-:W-:Y:S01]  /*3050*/  FMNMX.FTZ R11, R10, R11, !PT ;  /* 0x0000000b0a0b7209 */ /* 0x000fe20007810000 */
[----:B------:R2:W3:Y:S08]  /*3060*/  MUFU.TANH R67, R46 ;  /* 0x0000002e00437308 */ /* 0x0004f00000002400 */
[----:B------:R-:W-:Y:S01]  /*3070*/  MUFU.TANH R53, R53 ;  /* 0x0000003500357308 */ /* 0x000fe20000002400 */
[----:B--2---:R-:W-:-:S02]  /*3080*/  FSEL R46, R64, -INF , P1 ;  /* 0xff800000402e7808 */ /* 0x004fc40000800000 */
[----:B------:R-:W-:Y:S02]  /*3090*/  ISETP.GT.AND P1, PT, R91, 0x69, PT ;  /* 0x000000695b00780c */ /* 0x000fe40003f24270 */
[----:B-1----:R-:W-:Y:S02]  /*30a0*/  FSEL R84, R52, -INF , P6 ;  /* 0xff80000034547808 */ /* 0x002fe40003000000 */
[----:B------:R-:W-:Y:S01]  /*30b0*/  FSEL R72, R49, -INF , P1 ;  /* 0xff80000031487808 */ /* 0x000fe20000800000 */
[----:B------:R-:W-:Y:S01]  /*30c0*/  MUFU.TANH R47, R47 ;  /* 0x0000002f002f7308 */ /* 0x000fe20000002400 */
[----:B---3--:R-:W-:Y:S02]  /*30d0*/  FSEL R52, R67, -INF , P4 ;  /* 0xff80000043347808 */ /* 0x008fe40002000000 */
[----:B------:R-:W-:Y:S02]  /*30e0*/  FMNMX.FTZ R11, R72, R11, !PT ;  /* 0x0000000b480b7209 */ /* 0x000fe40007810000 */
[----:B------:R-:W-:-:S02]  /*30f0*/  ISETP.GT.AND P4, PT, R91, 0x78, PT ;  /* 0x000000785b00780c */ /* 0x000fc40003f84270 */
[----:B------:R-:W-:Y:S01]  /*3100*/  FMNMX.FTZ R11, R84, R11, !PT ;  /* 0x0000000b540b7209 */ /* 0x000fe20007810000 */
[----:B------:R-:W1:Y:S08]  /*3110*/  MUFU.TANH R56, R56 ;  /* 0x0000003800387308 */ /* 0x000e700000002400 */
[----:B------:R2:W3:Y:S08]  /*3120*/  MUFU.TANH R70, R50 ;  /* 0x0000003200467308 */ /* 0x0004f00000002400 */
[----:B------:R-:W4:Y:S01]  /*3130*/  MUFU.TANH R57, R57 ;  /* 0x0000003900397308 */ /* 0x000f220000002400 */
        /* <DEDUP_REMOVED lines=9> */
[----:B------:R1:W2:Y:S01]  /*31d0*/  MUFU.TANH R71, R54 ;  /* 0x0000003600477308 */ /* 0x0002a20000002400 */
[----:B------:R-:W-:Y:S02]  /*31e0*/  FSEL R108, R108, -INF , P2 ;  /* 0xff8000006c6c7808 */ /* 0x000fe40001000000 */
[----:B------:R-:W-:Y:S02]  /*31f0*/  FSEL R82, R17, -INF , P2 ;  /* 0xff80000011527808 */ /* 0x000fe40001000000 */
[----:B------:R-:W-:-:S03]  /*3200*/  ISETP.GT.AND P2, PT, R91, 0x98, PT ;  /* 0x000000985b00780c */ /* 0x000fc60003f44270 */
[----:B------:R-:W-:Y:S01]  /*3210*/  MUFU.TANH R29, R29 ;  /* 0x0000001d001d7308 */ /* 0x000fe20000002400 */
[----:B-1----:R-:W-:Y:S02]  /*3220*/  FSEL R54, R47, -INF , P3 ;  /* 0xff8000002f367808 */ /* 0x002fe40001800000 */
[----:B------:R-:W-:Y:S02]  /*3230*/  ISETP.GT.AND P3, PT, R91, 0x79, PT ;  /* 0x000000795b00780c */ /* 0x000fe40003f64270 */
[----:B------:R-:W-:Y:S02]  /*3240*/  FSEL R120, R120, -INF , P2 ;  /* 0xff80000078787808 */ /* 0x000fe40001000000 */
[----:B----4-:R-:W-:Y:S01]  /*3250*/  FSEL R106, R57, -INF , P3 ;  /* 0xff800000396a7808 */ /* 0x010fe20001800000 */
[----:B------:R-:W1:Y:S01]  /*3260*/  MUFU.TANH R55, R55 ;  /* 0x0000003700377308 */ /* 0x000e620000002400 */
[----:B--2---:R-:W-:Y:S02]  /*3270*/  FSEL R64, R71, -INF , P6 ;  /* 0xff80000047407808 */ /* 0x004fe40003000000 */
[----:B------:R-:W-:-:S02]  /*3280*/  FMNMX.FTZ R11, R106, R11, !PT ;  /* 0x0000000b6a0b7209 */ /* 0x000fc40007810000 */
[----:B------:R-:W-:Y:S02]  /*3290*/  ISETP.GT.AND P6, PT, R91, 0x88, PT ;  /* 0x000000885b00780c */ /* 0x000fe40003fc4270 */
[----:B------:R-:W-:Y:S01]  /*32a0*/  FMNMX.FTZ R11, R108, R11, !PT ;  /* 0x0000000b6c0b7209 */ /* 0x000fe20007810000 */
[----:B------:R2:W3:Y:S01]  /*32b0*/  MUFU.TANH R87, R58 ;  /* 0x0000003a00577308 */ /* 0x0004e20000002400 */
[----:B------:R-:W-:-:S07]  /*32c0*/  FSEL R112, R112, -INF , P6 ;  /* 0xff80000070707808 */ /* 0x000fce0003000000 */
[----:B------:R-:W4:Y:S01]  /*32d0*/  MUFU.TANH R33, R33 ;  /* 0x0000002100217308 */ /* 0x000f220000002400 */
[----:B--2---:R-:W-:Y:S02]  /*32e0*/  FSEL R58, R51, -INF , P1 ;  /* 0xff800000333a7808 */ /* 0x004fe40000800000 */
[----:B------:R-:W-:Y:S02]  /*32f0*/  ISETP.GT.AND P1, PT, R91, 0x81, PT ;  /* 0x000000815b00780c */ /* 0x000fe40003f24270 */
[----:B-1----:R-:W-:Y:S02]  /*3300*/  FSEL R66, R55, -INF , P5 ;  /* 0xff80000037427808 */ /* 0x002fe40002800000 */
[----:B------:R-:W-:Y:S01]  /*3310*/  FSEL R110, R29, -INF , P1 ;  /* 0xff8000001d6e7808 */ /* 0x000fe20000800000 */
[----:B------:R-:W1:Y:S01]  /*3320*/  MUFU.TANH R59, R59 ;  /* 0x0000003b003b7308 */ /* 0x000e620000002400 */
[----:B------:R-:W-:Y:S02]  /*3330*/  ISETP.GT.AND P5, PT, R91, 0x89, PT ;  /* 0x000000895b00780c */ /* 0x000fe40003fa4270 */
[----:B------:R-:W-:-:S02]  /*3340*/  FMNMX.FTZ R11, R110, R11, !PT ;  /* 0x0000000b6e0b7209 */ /* 0x000fc40007810000 */
[----:B---3--:R-:W-:Y:S02]  /*3350*/  FSEL R68, R87, -INF , P4 ;  /* 0xff80000057447808 */ /* 0x008fe40002000000 */
[----:B------:R-:W-:Y:S01]  /*3360*/  ISETP.GT.AND P4, PT, R91, 0x90, PT ;  /* 0x000000905b00780c */ /* 0x000fe20003f84270 */
[----:B------:R-:W2:Y:S01]  /*3370*/  MUFU.TANH R37, R37 ;  /* 0x0000002500257308 */ /* 0x000ea20000002400 */
[----:B----4-:R-:W-:Y:S02]  /*3380*/  FSEL R114, R33, -INF , P5 ;  /* 0xff80000021727808 */ /* 0x010fe40002800000 */
[----:B------:R-:W-:Y:S02]  /*3390*/  FMNMX.FTZ R11, R112, R11, !PT ;  /* 0x0000000b700b7209 */ /* 0x000fe40007810000 */
[----:B------:R-:W-:Y:S02]  /*33a0*/  FSEL R116, R116, -INF , P4 ;  /* 0xff80000074747808 */ /* 0x000fe40002000000 */
[----:B------:R-:W-:Y:S01]  /*33b0*/  FMNMX.FTZ R11, R114, R11, !PT ;  /* 0x0000000b720b7209 */ /* 0x000fe20007810000 */
[----:B------:R-:W3:Y:S01]  /*33c0*/  MUFU.TANH R31, R31 ;  /* 0x0000001f001f7308 */ /* 0x000ee20000002400 */
[----:B-1----:R-:W-:-:S02]  /*33d0*/  FSEL R70, R59, -INF , P3 ;  /* 0xff8000003b467808 */ /* 0x002fc40001800000 */
[----:B------:R-:W-:Y:S02]  /*33e0*/  ISETP.GT.AND P3, PT, R91, 0x91, PT ;  /* 0x000000915b00780c */ /* 0x000fe40003f64270 */
[----:B------:R-:W-:Y:S02]  /*33f0*/  FMNMX.FTZ R11, R116, R11, !PT ;  /* 0x0000000b740b7209 */ /* 0x000fe40007810000 */
[----:B------:R-:W-:Y:S01]  /*3400*/  FMNMX.FTZ R29, R28, R27, !PT ;  /* 0x0000001b1c1d7209 */ /* 0x000fe20007810000 */
[----:B------:R-:W1:Y:S01]  /*3410*/  MUFU.TANH R41, R41 ;  /* 0x0000002900297308 */ /* 0x000e620000002400 */
[----:B--2---:R-:W-:Y:S02]  /*3420*/  FSEL R118, R37, -INF , P3 ;  /* 0xff80000025767808 */ /* 0x004fe40001800000 */
[----:B------:R-:W-:Y:S02]  /*3430*/  FMNMX.FTZ R29, R30, R29, !PT ;  /* 0x0000001d1e1d7209 */ /* 0x000fe40007810000 */
[----:B------:R-:W-:-:S02]  /*3440*/  FMNMX.FTZ R11, R118, R11, !PT ;  /* 0x0000000b760b7209 */ /* 0x000fc40007810000 */
[----:B------:R-:W-:Y:S01]  /*3450*/  FMNMX.FTZ R29, R78, R29, !PT ;  /* 0x0000001d4e1d7209 */ /* 0x000fe20007810000 */
[----:B------:R2:W-:Y:S01]  /*3460*/  MUFU.TANH R45, R35 ;  /* 0x00000023002d7308 */ /* 0x0005e20000002400 */
[----:B---3--:R-:W-:Y:S02]  /*3470*/  FSEL R90, R31, -INF , P1 ;  /* 0xff8000001f5a7808 */ /* 0x008fe40000800000 */
[----:B------:R-:W-:Y:S02]  /*3480*/  ISETP.GT.AND P1, PT, R91, 0x99, PT ;  /* 0x000000995b00780c */ /* 0x000fe40003f24270 */
[----:B------:R-:W-:Y:S02]  /*3490*/  FMNMX.FTZ R11, R120, R11, !PT ;  /* 0x0000000b780b7209 */ /* 0x000fe40007810000 */
[----:B------:R-:W-:Y:S01]  /*34a0*/  FMNMX.FTZ R29, R32, R29, !PT ;  /* 0x0000001d201d7209 */ /* 0x000fe20007810000 */
[----:B------:R-:W-:Y:S01]  /*34b0*/  MUFU.TANH R47, R38 ;  /* 0x00000026002f7308 */ /* 0x000fe20000002400 */
[----:B-1----:R-:W-:-:S02]  /*34c0*/  FSEL R122, R41, -INF , P1 ;  /* 0xff800000297a7808 */ /* 0x002fc40000800000 */
[----:B------:R-:W-:Y:S02]  /*34d0*/  FMNMX.FTZ R31, R80, R29, !PT ;  /* 0x0000001d501f7209 */ /* 0x000fe40007810000 */
[----:B------:R-:W-:Y:S02]  /*34e0*/  FMNMX.FTZ R13, R122, R11, !PT ;  /* 0x0000000b7a0d7209 */ /* 0x000fe40007810000 */
[----:B------:R-:W-:Y:S01]  /*34f0*/  FMNMX.FTZ R31, R36, R31, !PT ;  /* 0x0000001f241f7209 */ /* 0x000fe20007810000 */
[----:B------:R-:W1:Y:S01]  /*3500*/  MUFU.TANH R41, R34 ;  /* 0x0000002200297308 */ /* 0x000e620000002400 */
[----:B------:R-:W-:Y:S01]  /*3510*/  MOV R87, R25 ;  /* 0x0000001900577202 */ /* 0x000fe20000000f00 */
[----:B------:R-:W3:Y:S01]  /*3520*/  SHFL.BFLY PT, R8, R13, 0x2, 0x1f ;  /* 0x0c401f000d087f89 */ /* 0x000ee200000e0000 */
[----:B------:R-:W-:-:S04]  /*3530*/  FMNMX.FTZ R31, R60, R31, !PT ;  /* 0x0000001f3c1f7209 */ /* 0x000fc80007810000 */
[----:B------:R-:W-:Y:S01]  /*3540*/  FMNMX.FTZ R31, R40, R31, !PT ;  /* 0x0000001f281f7209 */ /* 0x000fe20007810000 */
[----:B------:R-:W-:Y:S03]  /*3550*/  MUFU.TANH R39, R39 ;  /* 0x0000002700277308 */ /* 0x000fe60000002400 */
[----:B------:R-:W-:-:S04]  /*3560*/  FMNMX.FTZ R33, R62, R31, !PT ;  /* 0x0000001f3e217209 */ /* 0x000fc80007810000 */
[----:B------:R-:W-:Y:S01]  /*3570*/  FMNMX.FTZ R33, R44, R33, !PT ;  /* 0x000000212c217209 */ /* 0x000fe20007810000 */
[----:B------:R-:W4:Y:S03]  /*3580*/  MUFU.TANH R49, R42 ;  /* 0x0000002a00317308 */ /* 0x000f260000002400 */
[----:B------:R-:W-:-:S04]  /*3590*/  FMNMX.FTZ R33, R46, R33, !PT ;  /* 0x000000212e217209 */ /* 0x000fc80007810000 */
[----:B------:R-:W-:Y:S01]  /*35a0*/  FMNMX.FTZ R33, R48, R33, !PT ;  /* 0x0000002130217209 */ /* 0x000fe20007810000 */
[----:B------:R-:W5:Y:S01]  /*35b0*/  MUFU.TANH R43, R43 ;  /* 0x0000002b002b7308 */ /* 0x000f620000002400 */
[----:B---3--:R-:W-:Y:S02]  /*35c0*/  FMNMX.FTZ R15, R13, R8, !PT ;  /* 0x000000080d0f7209 */ /* 0x008fe40007810000 */
[----:B--2---:R-:W-:-:S03]  /*35d0*/  FMNMX.FTZ R35, R50, R33, !PT ;  /* 0x0000002132237209 */ /* 0x004fc60007810000 */
[----:B------:R-:W2:Y:S01]  /*35e0*/  SHFL.BFLY PT, R8, R15, 0x1, 0x1f ;  /* 0x0c201f000f087f89 */ /* 0x000ea200000e0000 */
[----:B------:R-:W-:-:S04]  /*35f0*/  FMNMX.FTZ R35, R52, R35, !PT ;  /* 0x0000002334237209 */ /* 0x000fc80007810000 */
[----:B------:R-:W-:-:S04]  /*3600*/  FMNMX.FTZ R35, R54, R35, !PT ;  /* 0x0000002336237209 */ /* 0x000fc80007810000 */
[----:B------:R-:W-:-:S04]  /*3610*/  FMNMX.FTZ R35, R56, R35, !PT ;  /* 0x0000002338237209 */ /* 0x000fc80007810000 */
[----:B------:R-:W-:-:S04]  /*3620*/  FMNMX.FTZ R37, R58, R35, !PT ;  /* 0x000000233a257209 */ /* 0x000fc80007810000 */
[----:B------:R-:W-:-:S04]  /*3630*/  FMNMX.FTZ R37, R64, R37, !PT ;  /* 0x0000002540257209 */ /* 0x000fc80007810000 */
[----:B------:R-:W-:Y:S02]  /*3640*/  FMNMX.FTZ R37, R66, R37, !PT ;  /* 0x0000002542257209 */ /* 0x000fe40007810000 */
[----:B--2---:R-:W-:Y:S02]  /*3650*/  FMNMX.FTZ R8, R15, R8, !PT ;  /* 0x000000080f087209 */ /* 0x004fe40007810000 */
[----:B------:R-:W-:Y:S02]  /*3660*/  FMNMX.FTZ R37, R68, R37, !PT ;  /* 0x0000002544257209 */ /* 0x000fe40007810000 */
[C---:B------:R-:W-:Y:S01]  /*3670*/  FSETP.NEU.FTZ.AND P0, PT, R8.reuse, -INF , PT ;  /* 0xff8000000800780b */ /* 0x040fe20003f1d000 */
[----:B------:R-:W-:-:S05]  /*3680*/  FFMA.FTZ R11, R8, R9, -8 ;  /* 0xc1000000080b7423 */ /* 0x000fca0000010009 */
[----:B------:R-:W-:Y:S02]  /*3690*/  FSEL R11, R11, RZ, P0 ;  /* 0x000000ff0b0b7208 */ /* 0x000fe40000000000 */
[----:B------:R-:W-:-:S03]  /*36a0*/  ISETP.NE.AND P0, PT, R109, RZ, PT ;  /* 0x000000ff6d00720c */ /* 0x000fc60003f05270 */
[-CC-:B------:R-:W-:Y:S01]  /*36b0*/  FFMA.FTZ R51, R96, R9.reuse, -R11.reuse ;  /* 0x0000000960337223 */ /* 0x180fe2000001080b */
[-CC-:B------:R-:W-:Y:S01]  /*36c0*/  FFMA.FTZ R96, R104, R9.reuse, -R11.reuse ;  /* 0x0000000968607223 */ /* 0x180fe2000001080b */
[----:B-1----:R-:W-:Y:S01]  /*36d0*/  FSEL R104, R41, -INF , P6 ;  /* 0xff80000029687808 */ /* 0x002fe20003000000 */
[-CC-:B------:R-:W-:Y:S01]  /*36e0*/  FFMA.FTZ R19, R136, R9.reuse, -R11.reuse ;  /* 0x0000000988137223 */ /* 0x180fe2000001080b */
[----:B------:R1:W-:Y:S01]  /*36f0*/  MUFU.EX2 R33, R51 ;  /* 0x0000003300217308 */ /* 0x0003e20000000800 */
[----:B------:R-:W-:Y:S01]  /*3700*/  FSEL R136, R45, -INF , P5 ;  /* 0xff8000002d887808 */ /* 0x000fe20002800000 */
[-CC-:B------:R-:W-:Y:S01]  /*3710*/  FFMA.FTZ R13, R124, R9.reuse, -R11.reuse ;  /* 0x000000097c0d7223 */ /* 0x180fe2000001080b */
[-CC-:B------:R-:W-:Y:S01]  /*3720*/  FFMA.FTZ R124, R138, R9.reuse, -R11.reuse ;  /* 0x000000098a7c7223 */ /* 0x180fe2000001080b */
[-CC-:B------:R-:W-:Y:S01]  /*3730*/  FFMA.FTZ R140, R140, R9.reuse, -R11.reuse ;  /* 0x000000098c8c7223 */ /* 0x180fe2000001080b */
[----:B------:R-:W-:Y:S01]  /*3740*/  FSEL R138, R47, -INF , P4 ;  /* 0xff8000002f8a7808 */ /* 0x000fe20002000000 */
[-CC-:B------:R-:W-:Y:S01]  /*3750*/  FFMA.FTZ R34, R126, R9.reuse, -R11.reuse ;  /* 0x000000097e227223 */ /* 0x180fe2000001080b */
[--C-:B------:R-:W-:Y:S01]  /*3760*/  FFMA.FTZ R126, R142, R9, -R11.reuse ;  /* 0x000000098e7e7223 */ /* 0x100fe2000001080b */
[----:B------:R2:W-:Y:S01]  /*3770*/  MUFU.EX2 R21, R140 ;  /* 0x0000008c00157308 */ /* 0x0005e20000000800 */
[----:B-1----:R-:W-:Y:S01]  /*3780*/  FMNMX.FTZ R51, R70, R37, !PT ;  /* 0x0000002546337209 */ /* 0x002fe20007810000 */
[-CC-:B------:R-:W-:Y:S01]  /*3790*/  FFMA.FTZ R144, R144, R9.reuse, -R11.reuse ;  /* 0x0000000990907223 */ /* 0x180fe2000001080b */
[----:B----4-:R-:W-:Y:S01]  /*37a0*/  FSEL R142, R49, -INF , P2 ;  /* 0xff800000318e7808 */ /* 0x010fe20001000000 */
[--C-:B------:R-:W-:Y:S01]  /*37b0*/  FFMA.FTZ R41, R10, R9, -R11.reuse ;  /* 0x000000090a297223 */ /* 0x100fe2000001080b */
[----:B------:R-:W-:Y:S01]  /*37c0*/  FMNMX.FTZ R51, R82, R51, !PT ;  /* 0x0000003352337209 */ /* 0x000fe20007810000 */
[-CC-:B------:R-:W-:Y:S01]  /*37d0*/  FFMA.FTZ R15, R128, R9.reuse, -R11.reuse ;  /* 0x00000009800f7223 */ /* 0x180fe2000001080b */
[--C-:B------:R-:W-:Y:S01]  /*37e0*/  FFMA.FTZ R102, R102, R9, -R11.reuse ;  /* 0x0000000966667223 */ /* 0x100fe2000001080b */
[----:B------:R5:W-:Y:S01]  /*37f0*/  MUFU.EX2 R23, R144 ;  /* 0x0000009000177308 */ /* 0x000be20000000800 */
[----:B------:R-:W-:Y:S01]  /*3800*/  FMNMX.FTZ R51, R90, R51, !PT ;  /* 0x000000335a337209 */ /* 0x000fe20007810000 */
[-CC-:B------:R-:W-:Y:S01]  /*3810*/  FFMA.FTZ R94, R94, R9.reuse, -R11.reuse ;  /* 0x000000095e5e7223 */ /* 0x180fe2000001080b */
[----:B--2---:R-:W-:Y:S01]  /*3820*/  FSEL R140, R39, -INF , P3 ;  /* 0xff800000278c7808 */ /* 0x004fe20001800000 */
[--C-:B------:R-:W-:Y:S01]  /*3830*/  FFMA.FTZ R86, R86, R9, -R11.reuse ;  /* 0x0000000956567223 */ /* 0x100fe2000001080b */
[----:B------:R-:W-:Y:S01]  /*3840*/  FMNMX.FTZ R51, R104, R51, !PT ;  /* 0x0000003368337209 */ /* 0x000fe20007810000 */
[-CC-:B------:R-:W-:Y:S01]  /*3850*/  FFMA.FTZ R38, R130, R9.reuse, -R11.reuse ;  /* 0x0000000982267223 */ /* 0x180fe2000001080b */
[--C-:B------:R-:W-:Y:S01]  /*3860*/  FFMA.FTZ R17, R132, R9, -R11.reuse ;  /* 0x0000000984117223 */ /* 0x100fe2000001080b */
[----:B------:R-:W-:Y:S01]  /*3870*/  MUFU.EX2 R13, R13 ;  /* 0x0000000d000d7308 */ /* 0x000fe20000000800 */
[----:B------:R-:W-:Y:S01]  /*3880*/  FMNMX.FTZ R51, R136, R51, !PT ;  /* 0x0000003388337209 */ /* 0x000fe20007810000 */
[-CC-:B------:R-:W-:Y:S01]  /*3890*/  FFMA.FTZ R42, R134, R9.reuse, -R11.reuse ;  /* 0x00000009862a7223 */ /* 0x180fe2000001080b */
[----:B-----5:R-:W-:Y:S01]  /*38a0*/  FSEL R144, R43, -INF , P1 ;  /* 0xff8000002b907808 */ /* 0x020fe20000800000 */
[--C-:B------:R-:W-:Y:S01]  /*38b0*/  FFMA.FTZ R43, R84, R9, -R11.reuse ;  /* 0x00000009542b7223 */ /* 0x100fe2000001080b */
[----:B------:R-:W-:Y:S01]  /*38c0*/  FMNMX.FTZ R51, R138, R51, !PT ;  /* 0x000000338a337209 */ /* 0x000fe20007810000 */
[-CC-:B------:R-:W-:Y:S01]  /*38d0*/  FFMA.FTZ R84, R88, R9.reuse, -R11.reuse ;  /* 0x0000000958547223 */ /* 0x180fe2000001080b */
[--C-:B------:R-:W-:Y:S01]  /*38e0*/  FFMA.FTZ R45, R98, R9, -R11.reuse ;  /* 0x00000009622d7223 */ /* 0x100fe2000001080b */
[----:B------:R-:W1:Y:S01]  /*38f0*/  MUFU.EX2 R34, R34 ;  /* 0x0000002200227308 */ /* 0x000e620000000800 */
[----:B------:R-:W-:Y:S01]  /*3900*/  FMNMX.FTZ R51, R140, R51, !PT ;  /* 0x000000338c337209 */ /* 0x000fe20007810000 */
[-CC-:B------:R-:W-:Y:S01]  /*3910*/  FFMA.FTZ R128, R146, R9.reuse, -R11.reuse ;  /* 0x0000000992807223 */ /* 0x180fe2000001080b */
[-CC-:B------:R-:W-:Y:S01]  /*3920*/  FFMA.FTZ R148, R148, R9.reuse, -R11.reuse ;  /* 0x0000000994947223 */ /* 0x180fe2000001080b */
[--C-:B------:R-:W-:Y:S01]  /*3930*/  FFMA.FTZ R130, R150, R9, -R11.reuse ;  /* 0x0000000996827223 */ /* 0x100fe2000001080b */
[----:B------:R-:W-:Y:S01]  /*3940*/  FMNMX.FTZ R51, R142, R51, !PT ;  /* 0x000000338e337209 */ /* 0x000fe20007810000 */
[-CC-:B------:R-:W-:Y:S01]  /*3950*/  FFMA.FTZ R152, R152, R9.reuse, -R11.reuse ;  /* 0x0000000998987223 */ /* 0x180fe2000001080b */
[--C-:B------:R-:W-:Y:S01]  /*3960*/  FFMA.FTZ R132, R154, R9, -R11.reuse ;  /* 0x000000099a847223 */ /* 0x100fe2000001080b */
[----:B------:R-:W-:Y:S01]  /*3970*/  MUFU.EX2 R15, R15 ;  /* 0x0000000f000f7308 */ /* 0x000fe20000000800 */
[----:B------:R-:W-:Y:S01]  /*3980*/  FMNMX.FTZ R51, R144, R51, !PT ;  /* 0x0000003390337209 */ /* 0x000fe20007810000 */
[-CC-:B------:R-:W-:Y:S01]  /*3990*/  FFMA.FTZ R156, R156, R9.reuse, -R11.reuse ;  /* 0x000000099c9c7223 */ /* 0x180fe2000001080b */
[-CC-:B------:R-:W-:Y:S01]  /*39a0*/  FFMA.FTZ R134, R158, R9.reuse, -R11.reuse ;  /* 0x000000099e867223 */ /* 0x180fe2000001080b */
[-CC-:B------:R-:W-:Y:S01]  /*39b0*/  FFMA.FTZ R100, R100, R9.reuse, -R11.reuse ;  /* 0x0000000964647223 */ /* 0x180fe2000001080b */
[-CC-:B------:R-:W-:Y:S01]  /*39c0*/  FFMA.FTZ R92, R92, R9.reuse, -R11.reuse ;  /* 0x000000095c5c7223 */ /* 0x180fe2000001080b */
[----:B------:R-:W2:Y:S01]  /*39d0*/  SHFL.BFLY PT, R10, R51, 0x2, 0x1f ;  /* 0x0c401f00330a7f89 */ /* 0x000ea200000e0000 */
[-CC-:B------:R-:W-:Y:S01]  /*39e0*/  FFMA.FTZ R74, R74, R9.reuse, -R11.reuse ;  /* 0x000000094a4a7223 */ /* 0x180fe2000001080b */
[----:B------:R3:W-:Y:S01]  /*39f0*/  MUFU.EX2 R35, R102 ;  /* 0x0000006600237308 */ /* 0x0007e20000000800 */
[-CC-:B------:R-:W-:Y:S01]  /*3a00*/  FFMA.FTZ R72, R72, R9.reuse, -R11.reuse ;  /* 0x0000000948487223 */ /* 0x180fe2000001080b */
[-CC-:B------:R-:W-:Y:S01]  /*3a10*/  FFMA.FTZ R47, R108, R9.reuse, -R11.reuse ;  /* 0x000000096c2f7223 */ /* 0x180fe2000001080b */
[-CC-:B------:R-:W-:Y:S01]  /*3a20*/  FFMA.FTZ R88, R110, R9.reuse, -R11.reuse ;  /* 0x000000096e587223 */ /* 0x180fe2000001080b */
[-CC-:B------:R-:W-:Y:S01]  /*3a30*/  FFMA.FTZ R49, R112, R9.reuse, -R11.reuse ;  /* 0x0000000970317223 */ /* 0x180fe2000001080b */
[----:B------:R-:W-:-:S03]  /*3a40*/  FFMA.FTZ R98, R118, R9, -R11 ;  /* 0x0000000976627223 */ /* 0x000fc6000001080b */
[----:B------:R4:W-:Y:S01]  /*3a50*/  MUFU.EX2 R37, R94 ;  /* 0x0000005e00257308 */ /* 0x0009e20000000800 */
[----:B---3--:R-:W-:-:S07]  /*3a60*/  FFMA.FTZ R102, R122, R9, -R11 ;  /* 0x000000097a667223 */ /* 0x008fce000001080b */
[----:B------:R3:W-:Y:S01]  /*3a70*/  MUFU.EX2 R39, R86 ;  /* 0x0000005600277308 */ /* 0x0007e20000000800 */
[-CC-:B----4-:R-:W-:Y:S01]  /*3a80*/  FFMA.FTZ R94, R114, R9.reuse, -R11.reuse ;  /* 0x00000009725e7223 */ /* 0x190fe2000001080b */
[----:B--2---:R-:W-:Y:S01]  /*3a90*/  FMNMX.FTZ R53, R51, R10, !PT ;  /* 0x0000000a33357209 */ /* 0x004fe20007810000 */
[----:B------:R-:W-:-:S05]  /*3aa0*/  FFMA.FTZ R51, R116, R9, -R11 ;  /* 0x0000000974337223 */ /* 0x000fca000001080b */
[----:B------:R-:W-:Y:S01]  /*3ab0*/  MUFU.EX2 R38, R38 ;  /* 0x0000002600267308 */ /* 0x000fe20000000800 */
[-CC-:B---3--:R-:W-:Y:S01]  /*3ac0*/  FFMA.FTZ R86, R106, R9.reuse, -R11.reuse ;  /* 0x000000096a567223 */ /* 0x188fe2000001080b */
[----:B------:R-:W2:Y:S06]  /*3ad0*/  SHFL.BFLY PT, R10, R53, 0x1, 0x1f ;  /* 0x0c201f00350a7f89 */ /* 0x000eac00000e0000 */
[----:B------:R-:W-:Y:S08]  /*3ae0*/  MUFU.EX2 R17, R17 ;  /* 0x0000001100117308 */ /* 0x000ff00000000800 */
[----:B------:R-:W-:Y:S08]  /*3af0*/  MUFU.EX2 R42, R42 ;  /* 0x0000002a002a7308 */ /* 0x000ff00000000800 */
[----:B------:R-:W-:Y:S01]  /*3b00*/  MUFU.EX2 R19, R19 ;  /* 0x0000001300137308 */ /* 0x000fe20000000800 */
[----:B--2---:R-:W-:Y:S01]  /*3b10*/  FMNMX.FTZ R10, R53, R10, !PT ;  /* 0x0000000a350a7209 */ /* 0x004fe20007810000 */
[----:B------:R-:W-:-:S03]  /*3b20*/  FFMA.FTZ R53, R120, R9, -R11 ;  /* 0x0000000978357223 */ /* 0x000fc6000001080b */
[C---:B------:R-:W-:Y:S01]  /*3b30*/  FSETP.NEU.FTZ.AND P1, PT, R10.reuse, -INF , PT ;  /* 0xff8000000a00780b */ /* 0x040fe20003f3d000 */
[----:B------:R-:W-:Y:S02]  /*3b40*/  FFMA.FTZ R55, R10, R9, -8 ;  /* 0xc10000000a377423 */ /* 0x000fe40000010009 */
[----:B------:R-:W-:Y:S03]  /*3b50*/  MUFU.EX2 R124, R124 ;  /* 0x0000007c007c7308 */ /* 0x000fe60000000800 */
[----:B------:R-:W-:Y:S02]  /*3b60*/  FSEL R61, R55, RZ, P1 ;  /* 0x000000ff373d7208 */ /* 0x000fe40000800000 */
[----:B------:R-:W-:-:S03]  /*3b70*/  PLOP3.LUT P1, PT, PT, PT, UP0, 0x80, 0x0 ;  /* 0x000000000000781c */ /* 0x000fc60003f2f008 */
[----:B------:R-:W-:Y:S01]  /*3b80*/  MUFU.EX2 R126, R126 ;  /* 0x0000007e007e7308 */ /* 0x000fe20000000800 */
[-CC-:B------:R-:W-:Y:S01]  /*3b90*/  FFMA.FTZ R6, R6, R9.reuse, -R61.reuse ;  /* 0x0000000906067223 */ /* 0x180fe2000001083d */
[-CC-:B------:R-:W-:Y:S01]  /*3ba0*/  FFMA.FTZ R7, R7, R9.reuse, -R61.reuse ;  /* 0x0000000907077223 */ /* 0x180fe2000001083d */
[-CC-:B------:R-:W-:Y:S01]  /*3bb0*/  FFMA.FTZ R55, R12, R9.reuse, -R61.reuse ;  /* 0x000000090c377223 */ /* 0x180fe2000001083d */
[-CC-:B------:R-:W-:Y:S01]  /*3bc0*/  FFMA.FTZ R57, R14, R9.reuse, -R61.reuse ;  /* 0x000000090e397223 */ /* 0x180fe2000001083d */
[-CC-:B------:R-:W-:Y:S01]  /*3bd0*/  FFMA.FTZ R11, R16, R9.reuse, -R61.reuse ;  /* 0x00000009100b7223 */ /* 0x180fe2000001083d */
[-CC-:B------:R-:W-:Y:S01]  /*3be0*/  FFMA.FTZ R12, R18, R9.reuse, -R61.reuse ;  /* 0x00000009120c7223 */ /* 0x180fe2000001083d */
[-CC-:B------:R-:W-:Y:S01]  /*3bf0*/  FFMA.FTZ R20, R20, R9.reuse, -R61.reuse ;  /* 0x0000000914147223 */ /* 0x180fe2000001083d */
        /* <DEDUP_REMOVED lines=8> */
[----:B------:R-:W2:Y:S01]  /*3c80*/  MUFU.EX2 R7, R7 ;  /* 0x0000000700077308 */ /* 0x000ea20000000800 */
[-CC-:B------:R-:W-:Y:S01]  /*3c90*/  FFMA.FTZ R18, R36, R9.reuse, -R61.reuse ;  /* 0x0000000924127223 */ /* 0x180fe2000001083d */
[-CC-:B------:R-:W-:Y:S01]  /*3ca0*/  FFMA.FTZ R59, R60, R9.reuse, -R61.reuse ;  /* 0x000000093c3b7223 */ /* 0x180fe2000001083d */
[-CC-:B------:R-:W-:Y:S01]  /*3cb0*/  FFMA.FTZ R40, R40, R9.reuse, -R61.reuse ;  /* 0x0000000928287223 */ /* 0x180fe2000001083d */
[-CC-:B------:R-:W-:Y:S01]  /*3cc0*/  FFMA.FTZ R62, R62, R9.reuse, -R61.reuse ;  /* 0x000000093e3e7223 */ /* 0x180fe2000001083d */
[-CC-:B------:R-:W-:Y:S01]  /*3cd0*/  FFMA.FTZ R46, R46, R9.reuse, -R61.reuse ;  /* 0x000000092e2e7223 */ /* 0x180fe2000001083d */
[-CC-:B------:R-:W-:Y:S01]  /*3ce0*/  FFMA.FTZ R48, R48, R9.reuse, -R61.reuse ;  /* 0x0000000930307223 */ /* 0x180fe2000001083d */
[-CC-:B------:R-:W-:Y:S01]  /*3cf0*/  FFMA.FTZ R50, R50, R9.reuse, -R61.reuse ;  /* 0x0000000932327223 */ /* 0x180fe2000001083d */
[----:B------:R3:W4:Y:S01]  /*3d00*/  MUFU.EX2 R63, R55 ;  /* 0x00000037003f7308 */ /* 0x0007220000000800 */
[-CC-:B------:R-:W-:Y:S01]  /*3d10*/  FFMA.FTZ R52, R52, R9.reuse, -R61.reuse ;  /* 0x0000000934347223 */ /* 0x180fe2000001083d */
[-CC-:B------:R-:W-:Y:S01]  /*3d20*/  FFMA.FTZ R54, R54, R9.reuse, -R61.reuse ;  /* 0x0000000936367223 */ /* 0x180fe2000001083d */
[-CC-:B------:R-:W-:Y:S01]  /*3d30*/  FFMA.FTZ R56, R56, R9.reuse, -R61.reuse ;  /* 0x0000000938387223 */ /* 0x180fe2000001083d */
[-CC-:B------:R-:W-:Y:S01]  /*3d40*/  FFMA.FTZ R58, R58, R9.reuse, -R61.reuse ;  /* 0x000000093a3a7223 */ /* 0x180fe2000001083d */
[-CC-:B------:R-:W-:Y:S01]  /*3d50*/  FFMA.FTZ R64, R64, R9.reuse, -R61.reuse ;  /* 0x0000000940407223 */ /* 0x180fe2000001083d */
[-CC-:B------:R-:W-:Y:S01]  /*3d60*/  FFMA.FTZ R66, R66, R9.reuse, -R61.reuse ;  /* 0x0000000942427223 */ /* 0x180fe2000001083d */
[-CC-:B------:R-:W-:Y:S01]  /*3d70*/  FFMA.FTZ R68, R68, R9.reuse, -R61.reuse ;  /* 0x0000000944447223 */ /* 0x180fe2000001083d */
[----:B------:R5:W0:Y:S01]  /*3d80*/  MUFU.EX2 R106, R57 ;  /* 0x00000039006a7308 */ /* 0x000a220000000800 */
[-C--:B---3--:R-:W-:Y:S01]  /*3d90*/  FFMA.FTZ R55, R22, R9.reuse, -R61 ;  /* 0x0000000916377223 */ /* 0x088fe2000001083d */
[----:B-1----:R-:W-:Y:S01]  /*3da0*/  FADD.FTZ R22, R13, R34 ;  /* 0x000000220d167221 */ /* 0x002fe20000010000 */
[----:B--2---:R-:W-:Y:S01]  /*3db0*/  FADD.FTZ R26, R6, R7 ;  /* 0x00000007061a7221 */ /* 0x004fe20000010000 */
[-CC-:B------:R-:W-:Y:S01]  /*3dc0*/  FFMA.FTZ R70, R70, R9.reuse, -R61.reuse ;  /* 0x0000000946467223 */ /* 0x180fe2000001083d */
[-CC-:B------:R-:W-:Y:S01]  /*3dd0*/  FFMA.FTZ R82, R82, R9.reuse, -R61.reuse ;  /* 0x0000000952527223 */ /* 0x180fe2000001083d */
[----:B------:R-:W-:Y:S01]  /*3de0*/  FADD.FTZ R77, R15, R22 ;  /* 0x000000160f4d7221 */ /* 0x000fe20000010000 */
[-C--:B------:R-:W-:Y:S01]  /*3df0*/  FFMA.FTZ R90, R90, R9.reuse, -R61 ;  /* 0x000000095a5a7223 */ /* 0x080fe2000001083d */
[----:B------:R-:W1:Y:S01]  /*3e00*/  MUFU.EX2 R11, R11 ;  /* 0x0000000b000b7308 */ /* 0x000e620000000800 */
[----:B----4-:R-:W-:Y:S01]  /*3e10*/  FADD.FTZ R79, R63, R26 ;  /* 0x0000001a3f4f7221 */ /* 0x010fe20000010000 */
[----:B------:R-:W-:Y:S01]  /*3e20*/  FADD.FTZ R22, R38, R77 ;  /* 0x0000004d26167221 */ /* 0x000fe20000010000 */
[--C-:B-----5:R-:W-:Y:S01]  /*3e30*/  FFMA.FTZ R57, R78, R9, -R61.reuse ;  /* 0x000000094e397223 */ /* 0x120fe2000001083d */
[----:B------:R-:W-:Y:S01]  /*3e40*/  F2FP.SATFINITE.E4M3.F32.PACK_AB_MERGE_C R38, R38, R15, RZ ;  /* 0x0000000f2626723e */ /* 0x000fe200048070ff */
[-CC-:B------:R-:W-:Y:S01]  /*3e50*/  FFMA.FTZ R104, R104, R9.reuse, -R61.reuse ;  /* 0x0000000968687223 */ /* 0x180fe2000001083d */
[----:B------:R-:W-:Y:S01]  /*3e60*/  FADD.FTZ R77, R17, R22 ;  /* 0x00000016114d7221 */ /* 0x000fe20000010000 */
[----:B------:R-:W-:Y:S01]  /*3e70*/  FFMA.FTZ R136, R136, R9, -R61 ;  /* 0x0000000988887223 */ /* 0x000fe2000001083d */
[----:B------:R-:W2:Y:S01]  /*3e80*/  MUFU.EX2 R12, R12 ;  /* 0x0000000c000c7308 */ /* 0x000ea20000000800 */
[----:B0-----:R-:W-:Y:S01]  /*3e90*/  FADD.FTZ R26, R106, R79 ;  /* 0x0000004f6a1a7221 */ /* 0x001fe20000010000 */
[----:B------:R-:W-:Y:S01]  /*3ea0*/  FADD.FTZ R22, R42, R77 ;  /* 0x0000004d2a167221 */ /* 0x000fe20000010000 */
[----:B------:R-:W-:Y:S01]  /*3eb0*/  F2FP.SATFINITE.E4M3.F32.PACK_AB_MERGE_C R184, R34, R13, R38 ;  /* 0x0000000d22b8723e */ /* 0x000fe20004807026 */
[--C-:B------:R-:W-:Y:S01]  /*3ec0*/  FFMA.FTZ R138, R138, R9, -R61.reuse ;  /* 0x000000098a8a7223 */ /* 0x100fe2000001083d */
[----:B------:R-:W-:Y:S01]  /*3ed0*/  F2FP.SATFINITE.E4M3.F32.PACK_AB_MERGE_C R63, R106, R63, RZ ;  /* 0x0000003f6a3f723e */ /* 0x000fe200048070ff */
[-CC-:B------:R-:W-:Y:S01]  /*3ee0*/  FFMA.FTZ R140, R140, R9.reuse, -R61.reuse ;  /* 0x000000098c8c7223 */ /* 0x180fe2000001083d */
[----:B------:R-:W-:Y:S01]  /*3ef0*/  FFMA.FTZ R142, R142, R9, -R61 ;  /* 0x000000098e8e7223 */ /* 0x000fe2000001083d */
[----:B------:R0:W3:Y:S01]  /*3f00*/  MUFU.EX2 R65, R20 ;  /* 0x0000001400417308 */ /* 0x0000e20000000800 */
[----:B-1----:R-:W-:Y:S01]  /*3f10*/  FADD.FTZ R79, R11, R26 ;  /* 0x0000001a0b4f7221 */ /* 0x002fe20000010000 */
[----:B------:R-:W-:Y:S01]  /*3f20*/  F2FP.SATFINITE.E4M3.F32.PACK_AB_MERGE_C R185, R7, R6, R63 ;  /* 0x0000000607b9723e */ /* 0x000fe2000480703f */
[--C-:B------:R-:W-:Y:S01]  /*3f30*/  IMAD.MOV.U32 R34, RZ, RZ, R25.reuse ;  /* 0x000000ffff227224 */ /* 0x100fe200078e0019 */
[-C--:B------:R-:W-:Y:S01]  /*3f40*/  MOV R30, R25.reuse ;  /* 0x00000019001e7202 */ /* 0x080fe20000000f00 */
[--C-:B------:R-:W-:Y:S01]  /*3f50*/  IMAD.MOV.U32 R36, RZ, RZ, R25.reuse ;  /* 0x000000ffff247224 */ /* 0x100fe200078e0019 */
[----:B------:R-:W-:Y:S01]  /*3f60*/  MOV R60, R25 ;  /* 0x00000019003c7202 */ /* 0x000fe20000000f00 */
[----:B------:R-:W-:Y:S01]  /*3f70*/  IMAD.MOV.U32 R38, RZ, RZ, R25 ;  /* 0x000000ffff267224 */ /* 0x000fe200078e0019 */
[----:B------:R-:W1:Y:S01]  /*3f80*/  MUFU.EX2 R24, R24 ;  /* 0x0000001800187308 */ /* 0x000e620000000800 */
[----:B--2---:R-:W-:Y:S01]  /*3f90*/  FADD.FTZ R26, R12, R79 ;  /* 0x0000004f0c1a7221 */ /* 0x004fe20000010000 */
[----:B------:R-:W-:Y:S01]  /*3fa0*/  FADD.FTZ R79, R19, R22 ;  /* 0x00000016134f7221 */ /* 0x000fe20000010000 */
[-CC-:B0-----:R-:W-:Y:S01]  /*3fb0*/  FFMA.FTZ R20, R44, R9.reuse, -R61.reuse ;  /* 0x000000092c147223 */ /* 0x181fe2000001083d */
[----:B------:R-:W-:Y:S01]  /*3fc0*/  FFMA.FTZ R61, R144, R9, -R61 ;  /* 0x00000009903d7223 */ /* 0x000fe2000001083d */
[----:B------:R-:W-:-:S02]  /*3fd0*/  IMAD.MOV.U32 R44, RZ, RZ, R25 ;  /* 0x000000ffff2c7224 */ /* 0x000fc400078e0019 */
[C---:B------:R-:W-:Y:S01]  /*3fe0*/  FADD.FTZ R22, R124.reuse, R79 ;  /* 0x0000004f7c167221 */ /* 0x040fe20000010000 */
[----:B------:R-:W-:Y:S01]  /*3ff0*/  F2FP.SATFINITE.E4M3.F32.PACK_AB_MERGE_C R124, R124, R19, RZ ;  /* 0x000000137c7c723e */ /* 0x000fe200048070ff */
[----:B------:R-:W0:Y:S01]  /*4000*/  MUFU.EX2 R14, R14 ;  /* 0x0000000e000e7308 */ /* 0x000e220000000800 */
[----:B---3--:R-:W-:Y:S01]  /*4010*/  FADD.FTZ R81, R65, R26 ;  /* 0x0000001a41517221 */ /* 0x008fe20000010000 */
[----:B------:R-:W-:Y:S01]  /*4020*/  FADD.FTZ R79, R21, R22 ;  /* 0x00000016154f7221 */ /* 0x000fe20000010000 */
[----:B------:R-:W-:Y:S01]  /*4030*/  F2FP.SATFINITE.E4M3.F32.PACK_AB_MERGE_C R186, R42, R17, R124 ;  /* 0x000000112aba723e */ /* 0x000fe2000480707c */
[----:B------:R-:W-:Y:S02]  /*4040*/  IMAD.MOV.U32 R42, RZ, RZ, R25 ;  /* 0x000000ffff2a7224 */ /* 0x000fe400078e0019 */
[----:B------:R-:W-:Y:S01]  /*4050*/  FADD.FTZ R26, R126, R79 ;  /* 0x0000004f7e1a7221 */ /* 0x000fe20000010000 */
[----:B------:R-:W-:Y:S01]  /*4060*/  IMAD.MOV.U32 R63, RZ, RZ, R25 ;  /* 0x000000ffff3f7224 */ /* 0x000fe200078e0019 */
[----:B------:R-:W2:Y:S01]  /*4070*/  MUFU.EX2 R55, R55 ;  /* 0x0000003700377308 */ /* 0x000ea20000000800 */
[C---:B-1----:R-:W-:Y:S01]  /*4080*/  FADD.FTZ R81, R24.reuse, R81 ;  /* 0x0000005118517221 */ /* 0x042fe20000010000 */
[----:B------:R-:W-:Y:S01]  /*4090*/  FADD.FTZ R83, R23, R26 ;  /* 0x0000001a17537221 */ /* 0x000fe20000010000 */
[----:B------:R-:W-:Y:S01]  /*40a0*/  F2FP.SATFINITE.E4M3.F32.PACK_AB_MERGE_C R65, R24, R65, RZ ;  /* 0x000000411841723e */ /* 0x000fe200048070ff */
[----:B------:R-:W-:-:S03]  /*40b0*/  IMAD.MOV.U32 R78, RZ, RZ, R25 ;  /* 0x000000ffff4e7224 */ /* 0x000fc600078e0019 */
[----:B------:R-:W-:Y:S01]  /*40c0*/  F2FP.SATFINITE.E4M3.F32.PACK_AB_MERGE_C R187, R12, R11, R65 ;  /* 0x0000000b0cbb723e */ /* 0x000fe20004807041 */
[----:B------:R-:W1:Y:S01]  /*40d0*/  MUFU.EX2 R76, R76 ;  /* 0x0000004c004c7308 */ /* 0x000e620000000800 */
[----:B0-----:R-:W-:Y:S01]  /*40e0*/  FADD.FTZ R22, R14, R81 ;  /* 0x000000510e167221 */ /* 0x001fe20000010000 */
[----:B------:R-:W-:-:S06]  /*40f0*/  IMAD.MOV.U32 R65, RZ, RZ, R25 ;  /* 0x000000ffff417224 */ /* 0x000fcc00078e0019 */
[----:B------:R-:W0:Y:S01]  /*4100*/  MUFU.EX2 R128, R128 ;  /* 0x0000008000807308 */ /* 0x000e220000000800 */
[----:B--2---:R-:W-:-:S07]  /*4110*/  FADD.FTZ R81, R55, R22 ;  /* 0x0000001637517221 */ /* 0x004fce0000010000 */
[----:B------:R2:W3:Y:S01]  /*4120*/  MUFU.EX2 R67, R28 ;  /* 0x0000001c00437308 */ /* 0x0004e20000000800 */
[----:B-1----:R-:W-:-:S07]  /*4130*/  FADD.FTZ R22, R76, R81 ;  /* 0x000000514c167221 */ /* 0x002fce0000010000 */
[----:B------:R-:W1:Y:S01]  /*4140*/  MUFU.EX2 R27, R148 ;  /* 0x00000094001b7308 */ /* 0x000e620000000800 */
[C---:B0-----:R-:W-:Y:S01]  /*4150*/  FADD.FTZ R26, R128.reuse, R83 ;  /* 0x00000053801a7221 */ /* 0x041fe20000010000 */
[----:B------:R-:W-:Y:S01]  /*4160*/  F2FP.SATFINITE.E4M3.F32.PACK_AB_MERGE_C R128, R128, R23, RZ ;  /* 0x000000178080723e */ /* 0x000fe200048070ff */
[----:B--2---:R-:W-:-:S03]  /*4170*/  IMAD.MOV.U32 R28, RZ, RZ, R25 ;  /* 0x000000ffff1c7224 */ /* 0x004fc600078e0019 */
[----:B------:R-:W-:Y:S02]  /*4180*/  F2FP.SATFINITE.E4M3.F32.PACK_AB_MERGE_C R180, R126, R21, R128 ;  /* 0x000000157eb4723e */ /* 0x000fe40004807080 */
[----:B------:R-:W0:Y:S01]  /*4190*/  MUFU.EX2 R16, R16 ;  /* 0x0000001000107308 */ /* 0x000e220000000800 */
[C---:B---3--:R-:W-:Y:S01]  /*41a0*/  FADD.FTZ R81, R67.reuse, R22 ;  /* 0x0000001643517221 */ /* 0x048fe20000010000 */
[----:B------:R-:W-:Y:S01]  /*41b0*/  F2FP.SATFINITE.E4M3.F32.PACK_AB_MERGE_C R67, R67, R76, RZ ;  /* 0x0000004c4343723e */ /* 0x000fe200048070ff */
[----:B------:R-:W-:-:S03]  /*41c0*/  IMAD.MOV.U32 R76, RZ, RZ, R25 ;  /* 0x000000ffff4c7224 */ /* 0x000fc600078e0019 */
[----:B------:R-:W-:Y:S01]  /*41d0*/  F2FP.SATFINITE.E4M3.F32.PACK_AB_MERGE_C R181, R55, R14, R67 ;  /* 0x0000000e37b5723e */ /* 0x000fe20004807043 */
[----:B------:R-:W-:Y:S01]  /*41e0*/  IMAD.MOV.U32 R55, RZ, RZ, R25 ;  /* 0x000000ffff377224 */ /* 0x000fe200078e0019 */
[----:B------:R-:W2:Y:S01]  /*41f0*/  MUFU.EX2 R130, R130 ;  /* 0x0000008200827308 */ /* 0x000ea20000000800 */
[----:B-1----:R-:W-:Y:S01]  /*4200*/  FADD.FTZ R83, R27, R26 ;  /* 0x0000001a1b537221 */ /* 0x002fe20000010000 */
[----:B------:R-:W-:-:S06]  /*4210*/  MOV R67, R25 ;  /* 0x0000001900437202 */ /* 0x000fcc0000000f00 */
        /* <DEDUP_REMOVED lines=8> */
[----:B------:R0:W3:Y:S01]  /*42a0*/  MUFU.EX2 R69, R80 ;  /* 0x0000005000457308 */ /* 0x0000e20000000800 */
[----:B--2---:R-:W-:-:S07]  /*42b0*/  FADD.FTZ R22, R32, R83 ;  /* 0x0000005320167221 */ /* 0x004fce0000010000 */
[----:B------:R-:W2:Y:S01]  /*42c0*/  MUFU.EX2 R31, R156 ;  /* 0x0000009c001f7308 */ /* 0x000ea20000000800 */
[C---:B-1----:R-:W-:Y:S01]  /*42d0*/  FADD.FTZ R26, R132.reuse, R85 ;  /* 0x00000055841a7221 */ /* 0x042fe20000010000 */
[----:B------:R-:W-:Y:S01]  /*42e0*/  F2FP.SATFINITE.E4M3.F32.PACK_AB_MERGE_C R132, R132, R29, RZ ;  /* 0x0000001d8484723e */ /* 0x000fe200048070ff */
[--C-:B------:R-:W-:Y:S01]  /*42f0*/  IMAD.MOV.U32 R85, RZ, RZ, R25.reuse ;  /* 0x000000ffff557224 */ /* 0x100fe200078e0019 */
[----:B0-----:R-:W-:Y:S02]  /*4300*/  MOV R80, R25 ;  /* 0x0000001900507202 */ /* 0x001fe40000000f00 */
[----:B------:R-:W-:Y:S02]  /*4310*/  F2FP.SATFINITE.E4M3.F32.PACK_AB_MERGE_C R182, R130, R27, R132 ;  /* 0x0000001b82b6723e */ /* 0x000fe40004807084 */
[----:B------:R-:W0:Y:S01]  /*4320*/  MUFU.EX2 R18, R18 ;  /* 0x0000001200127308 */ /* 0x000e220000000800 */
[C---:B---3--:R-:W-:Y:S01]  /*4330*/  FADD.FTZ R15, R69.reuse, R22 ;  /* 0x00000016450f7221 */ /* 0x048fe20000010000 */
[----:B------:R-:W-:Y:S01]  /*4340*/  F2FP.SATFINITE.E4M3.F32.PACK_AB_MERGE_C R32, R69, R32, RZ ;  /* 0x000000204520723e */ /* 0x000fe200048070ff */
[----:B------:R-:W-:Y:S01]  /*4350*/  IMAD.MOV.U32 R69, RZ, RZ, R25 ;  /* 0x000000ffff457224 */ /* 0x000fe200078e0019 */
[----:B------:R-:W-:-:S02]  /*4360*/  MOV R27, R25 ;  /* 0x00000019001b7202 */ /* 0x000fc40000000f00 */
[----:B------:R-:W-:Y:S01]  /*4370*/  F2FP.SATFINITE.E4M3.F32.PACK_AB_MERGE_C R183, R57, R16, R32 ;  /* 0x0000001039b7723e */ /* 0x000fe20004807020 */
[----:B------:R-:W-:Y:S01]  /*4380*/  IMAD.MOV.U32 R32, RZ, RZ, R25 ;  /* 0x000000ffff207224 */ /* 0x000fe200078e0019 */
[----:B------:R-:W1:Y:S01]  /*4390*/  MUFU.EX2 R134, R134 ;  /* 0x0000008600867308 */ /* 0x000e620000000800 */
[----:B--2---:R-:W-:Y:S01]  /*43a0*/  FADD.FTZ R83, R31, R26 ;  /* 0x0000001a1f537221 */ /* 0x004fe20000010000 */
[----:B------:R-:W-:-:S06]  /*43b0*/  MOV R57, R25 ;  /* 0x0000001900397202 */ /* 0x000fcc0000000f00 */
[----:B------:R-:W2:Y:S01]  /*43c0*/  MUFU.EX2 R59, R59 ;  /* 0x0000003b003b7308 */ /* 0x000ea20000000800 */
[----:B0-----:R-:W-:-:S07]  /*43d0*/  FADD.FTZ R22, R18, R15 ;  /* 0x0000000f12167221 */ /* 0x001fce0000010000 */
[----:B------:R-:W0:Y:S01]  /*43e0*/  MUFU.EX2 R40, R40 ;  /* 0x0000002800287308 */ /* 0x000e220000000800 */
[----:B-1----:R-:W-:Y:S01]  /*43f0*/  FADD.FTZ R26, R134, R83 ;  /* 0x00000053861a7221 */ /* 0x002fe20000010000 */
[----:B------:R-:W-:-:S03]  /*4400*/  IMAD.MOV.U32 R83, RZ, RZ, R25 ;  /* 0x000000ffff537224 */ /* 0x000fc600078e0019 */
[----:B------:R-:W-:Y:S01]  /*4410*/  FADD.FTZ R23, R33, R26 ;  /* 0x0000001a21177221 */ /* 0x000fe20000010000 */
[----:B------:R-:W-:Y:S02]  /*4420*/  IMAD.MOV.U32 R26, RZ, RZ, R25 ;  /* 0x000000ffff1a7224 */ /* 0x000fe400078e0019 */
[----:B------:R-:W1:Y:S01]  /*4430*/  MUFU.EX2 R96, R96 ;  /* 0x0000006000607308 */ /* 0x000e620000000800 */
[----:B--2---:R-:W-:-:S07]  /*4440*/  FADD.FTZ R19, R59, R22 ;  /* 0x000000163b137221 */ /* 0x004fce0000010000 */
[----:B------:R2:W3:Y:S01]  /*4450*/  MUFU.EX2 R71, R62 ;  /* 0x0000003e00477308 */ /* 0x0004e20000000800 */
[----:B0-----:R-:W-:-:S07]  /*4460*/  FADD.FTZ R22, R40, R19 ;  /* 0x0000001328167221 */ /* 0x001fce0000010000 */
[----:B------:R-:W0:Y:S01]  /*4470*/  MUFU.EX2 R20, R20 ;  /* 0x0000001400147308 */ /* 0x000e220000000800 */
[C---:B-1----:R-:W-:Y:S01]  /*4480*/  F2FP.SATFINITE.E4M3.F32.PACK_AB_MERGE_C R33, R96.reuse, R33, RZ ;  /* 0x000000216021723e */ /* 0x042fe200048070ff */
[----:B------:R-:W-:Y:S01]  /*4490*/  FADD.FTZ R96, R96, R23 ;  /* 0x0000001760607221 */ /* 0x000fe20000010000 */
[----:B--2---:R-:W-:Y:S02]  /*44a0*/  IMAD.MOV.U32 R62, RZ, RZ, R25 ;  /* 0x000000ffff3e7224 */ /* 0x004fe400078e0019 */
[----:B------:R-:W-:Y:S01]  /*44b0*/  F2FP.SATFINITE.E4M3.F32.PACK_AB_MERGE_C R176, R134, R31, R33 ;  /* 0x0000001f86b0723e */ /* 0x000fe20004807021 */
[----:B------:R-:W-:Y:S01]  /*44c0*/  FADD.FTZ R23, R35, R96 ;  /* 0x0000006023177221 */ /* 0x000fe20000010000 */
[--C-:B------:R-:W-:Y:S01]  /*44d0*/  IMAD.MOV.U32 R31, RZ, RZ, R25.reuse ;  /* 0x000000ffff1f7224 */ /* 0x100fe200078e0019 */
[----:B------:R-:W1:Y:S01]  /*44e0*/  MUFU.EX2 R100, R100 ;  /* 0x0000006400647308 */ /* 0x000e620000000800 */
[C---:B---3--:R-:W-:Y:S01]  /*44f0*/  FADD.FTZ R19, R71.reuse, R22 ;  /* 0x0000001647137221 */ /* 0x048fe20000010000 */
[----:B------:R-:W-:Y:S01]  /*4500*/  F2FP.SATFINITE.E4M3.F32.PACK_AB_MERGE_C R40, R71, R40, RZ ;  /* 0x000000284728723e */ /* 0x000fe200048070ff */
[----:B------:R-:W-:-:S02]  /*4510*/  IMAD.MOV.U32 R33, RZ, RZ, R25 ;  /* 0x000000ffff217224 */ /* 0x000fc400078e0019 */
[--C-:B------:R-:W-:Y:S01]  /*4520*/  IMAD.MOV.U32 R71, RZ, RZ, R25.reuse ;  /* 0x000000ffff477224 */ /* 0x100fe200078e0019 */
[----:B------:R-:W-:Y:S01]  /*4530*/  F2FP.SATFINITE.E4M3.F32.PACK_AB_MERGE_C R177, R59, R18, R40 ;  /* 0x000000123bb1723e */ /* 0x000fe20004807028 */
[----:B------:R-:W-:Y:S01]  /*4540*/  IMAD.MOV.U32 R59, RZ, RZ, R25 ;  /* 0x000000ffff3b7224 */ /* 0x000fe200078e0019 */
[----:B------:R2:W3:Y:S01]  /*4550*/  MUFU.EX2 R73, R46 ;  /* 0x0000002e00497308 */ /* 0x0004e20000000800 */
[----:B0-----:R-:W-:Y:S01]  /*4560*/  FADD.FTZ R22, R20, R19 ;  /* 0x0000001314167221 */ /* 0x001fe20000010000 */
[----:B------:R-:W-:-:S06]  /*4570*/  MOV R40, R25 ;  /* 0x0000001900287202 */ /* 0x000fcc0000000f00 */
[----:B------:R-:W0:Y:S01]  /*4580*/  MUFU.EX2 R48, R48 ;  /* 0x0000003000307308 */ /* 0x000e220000000800 */
[----:B-1----:R-:W-:Y:S01]  /*4590*/  FADD.FTZ R24, R100, R23 ;  /* 0x0000001764187221 */ /* 0x002fe20000010000 */
[----:B--2---:R-:W-:-:S03]  /*45a0*/  IMAD.MOV.U32 R46, RZ, RZ, R25 ;  /* 0x000000ffff2e7224 */ /* 0x004fc600078e0019 */
[----:B------:R-:W-:-:S03]  /*45b0*/  FADD.FTZ R29, R37, R24 ;  /* 0x00000018251d7221 */ /* 0x000fc60000010000 */
[----:B------:R-:W1:Y:S01]  /*45c0*/  MUFU.EX2 R92, R92 ;  /* 0x0000005c005c7308 */ /* 0x000e620000000800 */
[----:B---3--:R-:W-:-:S07]  /*45d0*/  FADD.FTZ R23, R73, R22 ;  /* 0x0000001649177221 */ /* 0x008fce0000010000 */
[----:B------:R2:W3:Y:S01]  /*45e0*/  MUFU.EX2 R75, R50 ;  /* 0x00000032004b7308 */ /* 0x0004e20000000800 */
[----:B0-----:R-:W-:-:S07]  /*45f0*/  FADD.FTZ R22, R48, R23 ;  /* 0x0000001730167221 */ /* 0x001fce0000010000 */
[----:B------:R-:W0:Y:S01]  /*4600*/  MUFU.EX2 R52, R52 ;  /* 0x0000003400347308 */ /* 0x000e220000000800 */
[C---:B-1----:R-:W-:Y:S01]  /*4610*/  F2FP.SATFINITE.E4M3.F32.PACK_AB_MERGE_C R37, R92.reuse, R37, RZ ;  /* 0x000000255c25723e */ /* 0x042fe200048070ff */
[----:B------:R-:W-:Y:S01]  /*4620*/  FADD.FTZ R92, R92, R29 ;  /* 0x0000001d5c5c7221 */ /* 0x000fe20000010000 */
[----:B------:R-:W-:Y:S01]  /*4630*/  IMAD.MOV.U32 R29, RZ, RZ, R25 ;  /* 0x000000ffff1d7224 */ /* 0x000fe200078e0019 */
[----:B--2---:R-:W-:Y:S02]  /*4640*/  MOV R50, R25 ;  /* 0x0000001900327202 */ /* 0x004fe40000000f00 */
[----:B------:R-:W-:Y:S01]  /*4650*/  FADD.FTZ R13, R39, R92 ;  /* 0x0000005c270d7221 */ /* 0x000fe20000010000 */
[----:B------:R-:W-:Y:S01]  /*4660*/  F2FP.SATFINITE.E4M3.F32.PACK_AB_MERGE_C R178, R100, R35, R37 ;  /* 0x0000002364b2723e */ /* 0x000fe20004807025 */
[----:B------:R-:W1:Y:S01]  /*4670*/  MUFU.EX2 R74, R74 ;  /* 0x0000004a004a7308 */ /* 0x000e620000000800 */
[C---:B---3--:R-:W-:Y:S01]  /*4680*/  F2FP.SATFINITE.E4M3.F32.PACK_AB_MERGE_C R48, R75.reuse, R48, RZ ;  /* 0x000000304b30723e */ /* 0x048fe200048070ff */
[----:B------:R-:W-:Y:S01]  /*4690*/  FADD.FTZ R75, R75, R22 ;  /* 0x000000164b4b7221 */ /* 0x000fe20000010000 */
[----:B------:R-:W-:Y:S01]  /*46a0*/  IMAD.MOV.U32 R35, RZ, RZ, R25 ;  /* 0x000000ffff237224 */ /* 0x000fe200078e0019 */
[----:B------:R-:W-:-:S02]  /*46b0*/  MOV R37, R25 ;  /* 0x0000001900257202 */ /* 0x000fc40000000f00 */
[----:B------:R-:W-:Y:S01]  /*46c0*/  F2FP.SATFINITE.E4M3.F32.PACK_AB_MERGE_C R179, R73, R20, R48 ;  /* 0x0000001449b3723e */ /* 0x000fe20004807030 */
[----:B------:R-:W-:Y:S01]  /*46d0*/  IMAD.MOV.U32 R48, RZ, RZ, R25 ;  /* 0x000000ffff307224 */ /* 0x000fe200078e0019 */
[----:B------:R2:W3:Y:S01]  /*46e0*/  MUFU.EX2 R77, R54 ;  /* 0x00000036004d7308 */ /* 0x0004e20000000800 */
[----:B0-----:R-:W-:Y:S01]  /*46f0*/  FADD.FTZ R22, R52, R75 ;  /* 0x0000004b34167221 */ /* 0x001fe20000010000 */
[--C-:B------:R-:W-:Y:S02]  /*4700*/  IMAD.MOV.U32 R73, RZ, RZ, R25.reuse ;  /* 0x000000ffff497224 */ /* 0x100fe400078e0019 */
[----:B------:R-:W-:-:S04]  /*4710*/  IMAD.MOV.U32 R75, RZ, RZ, R25 ;  /* 0x000000ffff4b7224 */ /* 0x000fc800078e0019 */
[----:B------:R-:W0:Y:S01]  /*4720*/  MUFU.EX2 R41, R41 ;  /* 0x0000002900297308 */ /* 0x000e220000000800 */
[----:B-1----:R-:W-:Y:S01]  /*4730*/  FADD.FTZ R24, R74, R13 ;  /* 0x0000000d4a187221 */ /* 0x002fe20000010000 */
[----:B--2---:R-:W-:-:S06]  /*4740*/  IMAD.MOV.U32 R54, RZ, RZ, R25 ;  /* 0x000000ffff367224 */ /* 0x004fcc00078e0019 */
[----:B------:R-:W1:Y:S01]  /*4750*/  MUFU.EX2 R56, R56 ;  /* 0x0000003800387308 */ /* 0x000e620000000800 */
[----:B---3--:R-:W-:-:S07]  /*4760*/  FADD.FTZ R17, R77, R22 ;  /* 0x000000164d117221 */ /* 0x008fce0000010000 */
[----:B------:R-:W2:Y:S01]  /*4770*/  MUFU.EX2 R72, R72 ;  /* 0x0000004800487308 */ /* 0x000ea20000000800 */
[----:B0-----:R-:W-:-:S07]  /*4780*/  FADD.FTZ R21, R41, R24 ;  /* 0x0000001829157221 */ /* 0x001fce0000010000 */
[----:B------:R0:W3:Y:S01]  /*4790*/  MUFU.EX2 R79, R58 ;  /* 0x0000003a004f7308 */ /* 0x0000e20000000800 */
[----:B-1----:R-:W-:-:S07]  /*47a0*/  FADD.FTZ R22, R56, R17 ;  /* 0x0000001138167221 */ /* 0x002fce0000010000 */
[----:B------:R-:W1:Y:S01]  /*47b0*/  MUFU.EX2 R43, R43 ;  /* 0x0000002b002b7308 */ /* 0x000e620000000800 */
[C---:B--2---:R-:W-:Y:S01]  /*47c0*/  F2FP.SATFINITE.E4M3.F32.PACK_AB_MERGE_C R41, R72.reuse, R41, RZ ;  /* 0x000000294829723e */ /* 0x044fe200048070ff */
[----:B------:R-:W-:Y:S01]  /*47d0*/  FADD.FTZ R72, R72, R21 ;  /* 0x0000001548487221 */ /* 0x000fe20000010000 */
[----:B0-----:R-:W-:Y:S02]  /*47e0*/  IMAD.MOV.U32 R58, RZ, RZ, R25 ;  /* 0x000000ffff3a7224 */ /* 0x001fe400078e0019 */
[----:B------:R-:W-:Y:S01]  /*47f0*/  F2FP.SATFINITE.E4M3.F32.PACK_AB_MERGE_C R172, R74, R39, R41 ;  /* 0x000000274aac723e */ /* 0x000fe20004807029 */
[--C-:B------:R-:W-:Y:S02]  /*4800*/  IMAD.MOV.U32 R39, RZ, RZ, R25.reuse ;  /* 0x000000ffff277224 */ /* 0x100fe400078e0019 */
[----:B------:R-:W0:Y:S01]  /*4810*/  MUFU.EX2 R64, R64 ;  /* 0x0000004000407308 */ /* 0x000e220000000800 */
[C---:B---3--:R-:W-:Y:S01]  /*4820*/  F2FP.SATFINITE.E4M3.F32.PACK_AB_MERGE_C R56, R79.reuse, R56, RZ ;  /* 0x000000384f38723e */ /* 0x048fe200048070ff */
[----:B------:R-:W-:Y:S01]  /*4830*/  FADD.FTZ R79, R79, R22 ;  /* 0x000000164f4f7221 */ /* 0x000fe20000010000 */
[----:B------:R-:W-:-:S02]  /*4840*/  IMAD.MOV.U32 R41, RZ, RZ, R25 ;  /* 0x000000ffff297224 */ /* 0x000fc400078e0019 */
[----:B------:R-:W-:Y:S01]  /*4850*/  F2FP.SATFINITE.E4M3.F32.PACK_AB_MERGE_C R173, R77, R52, R56 ;  /* 0x000000344dad723e */ /* 0x000fe20004807038 */
[--C-:B------:R-:W-:Y:S01]  /*4860*/  IMAD.MOV.U32 R52, RZ, RZ, R25.reuse ;  /* 0x000000ffff347224 */ /* 0x100fe200078e0019 */
[----:B------:R-:W-:Y:S01]  /*4870*/  MOV R77, R25 ;  /* 0x00000019004d7202 */ /* 0x000fe20000000f00 */
[----:B------:R-:W2:Y:S01]  /*4880*/  MUFU.EX2 R84, R84 ;  /* 0x0000005400547308 */ /* 0x000ea20000000800 */
[----:B-1----:R-:W-:Y:S01]  /*4890*/  FADD.FTZ R17, R43, R72 ;  /* 0x000000482b117221 */ /* 0x002fe20000010000 */
[--C-:B------:R-:W-:Y:S02]  /*48a0*/  IMAD.MOV.U32 R56, RZ, RZ, R25.reuse ;  /* 0x000000ffff387224 */ /* 0x100fe400078e0019 */
[--C-:B------:R-:W-:Y:S02]  /*48b0*/  IMAD.MOV.U32 R72, RZ, RZ, R25.reuse ;  /* 0x000000ffff487224 */ /* 0x100fe400078e0019 */
[----:B------:R-:W-:Y:S02]  /*48c0*/  IMAD.MOV.U32 R74, RZ, RZ, R25 ;  /* 0x000000ffff4a7224 */ /* 0x000fe400078e0019 */
[----:B------:R1:W3:Y:S01]  /*48d0*/  MUFU.EX2 R81, R66 ;  /* 0x0000004200517308 */ /* 0x0002e20000000800 */
[----:B0-----:R-:W-:Y:S01]  /*48e0*/  FADD.FTZ R22, R64, R79 ;  /* 0x0000004f40167221 */ /* 0x001fe20000010000 */
[----:B------:R-:W-:-:S06]  /*48f0*/  IMAD.MOV.U32 R79, RZ, RZ, R25 ;  /* 0x000000ffff4f7224 */ /* 0x000fcc00078e0019 */
[----:B------:R-:W-:Y:S01]  /*4900*/  MUFU.EX2 R45, R45 ;  /* 0x0000002d002d7308 */ /* 0x000fe20000000800 */
[----:B--2---:R-:W-:Y:S01]  /*4910*/  FADD.FTZ R24, R84, R17 ;  /* 0x0000001154187221 */ /* 0x004fe20000010000 */
[----:B-1----:R-:W-:-:S06]  /*4920*/  IMAD.MOV.U32 R66, RZ, RZ, R25 ;  /* 0x000000ffff427224 */ /* 0x002fcc00078e0019 */
[----:B------:R-:W0:Y:S01]  /*4930*/  MUFU.EX2 R86, R86 ;  /* 0x0000005600567308 */ /* 0x000e220000000800 */
[----:B---3--:R-:W-:-:S07]  /*4940*/  FADD.FTZ R21, R81, R22 ;  /* 0x0000001651157221 */ /* 0x008fce0000010000 */
[----:B------:R-:W1:Y:S08]  /*4950*/  MUFU.EX2 R68, R68 ;  /* 0x0000004400447308 */ /* 0x000e700000000800 */
[----:B------:R2:W3:Y:S01]  /*4960*/  MUFU.EX2 R15, R70 ;  /* 0x00000046000f7308 */ /* 0x0004e20000000800 */
[----:B0-----:R-:W-:Y:S01]  /*4970*/  F2FP.SATFINITE.E4M3.F32.PACK_AB_MERGE_C R23, R86, R45, RZ ;  /* 0x0000002d5617723e */ /* 0x001fe200048070ff */
[----:B------:R-:W-:Y:S01]  /*4980*/  FADD.FTZ R45, R45, R24 ;  /* 0x000000182d2d7221 */ /* 0x000fe20000010000 */
[----:B------:R-:W-:-:S02]  /*4990*/  IMAD.MOV.U32 R24, RZ, RZ, R25 ;  /* 0x000000ffff187224 */ /* 0x000fc400078e0019 */
[----:B------:R-:W-:Y:S01]  /*49a0*/  F2FP.SATFINITE.E4M3.F32.PACK_AB_MERGE_C R174, R84, R43, R23 ;  /* 0x0000002b54ae723e */ /* 0x000fe20004807017 */
[----:B------:R-:W-:Y:S01]  /*49b0*/  FADD.FTZ R86, R86, R45 ;  /* 0x0000002d56567221 */ /* 0x000fe20000010000 */
[----:B------:R-:W-:Y:S01]  /*49c0*/  IMAD.MOV.U32 R43, RZ, RZ, R25 ;  /* 0x000000ffff2b7224 */ /* 0x000fe200078e0019 */
[----:B------:R-:W-:Y:S01]  /*49d0*/  MUFU.EX2 R49, R49 ;  /* 0x0000003100317308 */ /* 0x000fe20000000800 */
[----:B-1----:R-:W-:Y:S01]  /*49e0*/  FADD.FTZ R22, R68, R21 ;  /* 0x0000001544167221 */ /* 0x002fe20000010000 */
[--C-:B------:R-:W-:Y:S01]  /*49f0*/  IMAD.MOV.U32 R45, RZ, RZ, R25.reuse ;  /* 0x000000ffff2d7224 */ /* 0x100fe200078e0019 */
[----:B--2---:R-:W-:Y:S01]  /*4a00*/  MOV R70, R25 ;  /* 0x0000001900467202 */ /* 0x004fe20000000f00 */
[----:B------:R-:W-:-:S04]  /*4a10*/  IMAD.MOV.U32 R84, RZ, RZ, R25 ;  /* 0x000000ffff547224 */ /* 0x000fc800078e0019 */
[----:B------:R-:W0:Y:S01]  /*4a20*/  MUFU.EX2 R94, R94 ;  /* 0x0000005e005e7308 */ /* 0x000e220000000800 */
[C---:B---3--:R-:W-:Y:S01]  /*4a30*/  F2FP.SATFINITE.E4M3.F32.PACK_AB_MERGE_C R68, R15.reuse, R68, RZ ;  /* 0x000000440f44723e */ /* 0x048fe200048070ff */
[----:B------:R-:W-:-:S03]  /*4a40*/  FADD.FTZ R15, R15, R22 ;  /* 0x000000160f0f7221 */ /* 0x000fc60000010000 */
[----:B------:R-:W-:Y:S01]  /*4a50*/  F2FP.SATFINITE.E4M3.F32.PACK_AB_MERGE_C R175, R81, R64, R68 ;  /* 0x0000004051af723e */ /* 0x000fe20004807044 */
[--C-:B------:R-:W-:Y:S02]  /*4a60*/  IMAD.MOV.U32 R64, RZ, RZ, R25.reuse ;  /* 0x000000ffff407224 */ /* 0x100fe400078e0019 */
[----:B------:R-:W1:Y:S01]  /*4a70*/  MUFU.EX2 R47, R47 ;  /* 0x0000002f002f7308 */ /* 0x000e620000000800 */
[--C-:B------:R-:W-:Y:S02]  /*4a80*/  IMAD.MOV.U32 R68, RZ, RZ, R25.reuse ;  /* 0x000000ffff447224 */ /* 0x100fe400078e0019 */
[----:B------:R-:W-:-:S05]  /*4a90*/  IMAD.MOV.U32 R81, RZ, RZ, R25 ;  /* 0x000000ffff517224 */ /* 0x000fca00078e0019 */
        /* <DEDUP_REMOVED lines=11> */
[----:B------:R-:W-:Y:S02]  /*4b50*/  FADD.FTZ R49, R49, R88 ;  /* 0x0000005831317221 */ /* 0x000fe40000010000 */
[----:B------:R-:W0:Y:S01]  /*4b60*/  MUFU.EX2 R13, R136 ;  /* 0x00000088000d7308 */ /* 0x000e220000000800 */
[----:B-1----:R-:W-:Y:S01]  /*4b70*/  FADD.FTZ R7, R19, R6 ;  /* 0x0000000613077221 */ /* 0x002fe20000010000 */
        /* <DEDUP_REMOVED lines=8> */
[----:B------:R-:W-:Y:S02]  /*4c00*/  IMAD.MOV.U32 R82, RZ, RZ, R25 ;  /* 0x000000ffff527224 */ /* 0x000fe400078e0019 */
[----:B------:R-:W0:Y:S08]  /*4c10*/  MUFU.EX2 R51, R51 ;  /* 0x0000003300337308 */ /* 0x000e300000000800 */
[----:B------:R-:W2:Y:S01]  /*4c20*/  MUFU.EX2 R138, R138 ;  /* 0x0000008a008a7308 */ /* 0x000ea20000000800 */
[----:B-1----:R-:W-:-:S07]  /*4c30*/  F2FP.SATFINITE.E4M3.F32.PACK_AB_MERGE_C R11, R102, R53, RZ ;  /* 0x00000035660b723e */ /* 0x002fce00048070ff */
[----:B------:R-:W1:Y:S01]  /*4c40*/  MUFU.EX2 R98, R98 ;  /* 0x0000006200627308 */ /* 0x000e620000000800 */
[----:B0-----:R-:W-:-:S07]  /*4c50*/  FADD.FTZ R7, R51, R94 ;  /* 0x0000005e33077221 */ /* 0x001fce0000010000 */
[----:B------:R-:W0:Y:S01]  /*4c60*/  MUFU.EX2 R17, R140 ;  /* 0x0000008c00117308 */ /* 0x000e220000000800 */
[----:B--2---:R-:W-:-:S07]  /*4c70*/  FADD.FTZ R6, R138, R13 ;  /* 0x0000000d8a067221 */ /* 0x004fce0000010000 */
[----:B------:R-:W2:Y:S01]  /*4c80*/  MUFU.EX2 R142, R142 ;  /* 0x0000008e008e7308 */ /* 0x000ea20000000800 */
[C---:B-1----:R-:W-:Y:S01]  /*4c90*/  F2FP.SATFINITE.E4M3.F32.PACK_AB_MERGE_C R170, R98.reuse, R51, R11 ;  /* 0x0000003362aa723e */ /* 0x042fe2000480700b */
[----:B------:R-:W-:Y:S01]  /*4ca0*/  FADD.FTZ R98, R98, R7 ;  /* 0x0000000762627221 */ /* 0x000fe20000010000 */
[----:B------:R-:W-:-:S03]  /*4cb0*/  IMAD.MOV.U32 R51, RZ, RZ, R25 ;  /* 0x000000ffff337224 */ /* 0x000fc600078e0019 */
[----:B------:R-:W-:Y:S02]  /*4cc0*/  FADD.FTZ R53, R53, R98 ;  /* 0x0000006235357221 */ /* 0x000fe40000010000 */
[----:B------:R-:W1:Y:S01]  /*4cd0*/  MUFU.EX2 R61, R61 ;  /* 0x0000003d003d7308 */ /* 0x000e620000000800 */
[----:B0-----:R-:W-:-:S04]  /*4ce0*/  FADD.FTZ R7, R17, R6 ;  /* 0x0000000611077221 */ /* 0x001fc80000010000 */
[----:B--2---:R-:W-:Y:S01]  /*4cf0*/  FADD.FTZ R6, R142, R7 ;  /* 0x000000078e067221 */ /* 0x004fe20000010000 */
[----:B------:R-:W-:Y:S01]  /*4d00*/  FADD.FTZ R7, R102, R53 ;  /* 0x0000003566077221 */ /* 0x000fe20000010000 */
[--C-:B------:R-:W-:Y:S01]  /*4d10*/  IMAD.MOV.U32 R53, RZ, RZ, R25.reuse ;  /* 0x000000ffff357224 */ /* 0x100fe200078e0019 */
[C---:B-1----:R-:W-:Y:S01]  /*4d20*/  F2FP.SATFINITE.E4M3.F32.PACK_AB_MERGE_C R11, R61.reuse, R142, RZ ;  /* 0x0000008e3d0b723e */ /* 0x042fe200048070ff */
[----:B------:R-:W-:Y:S01]  /*4d30*/  FADD.FTZ R6, R61, R6 ;  /* 0x000000063d067221 */ /* 0x000fe20000010000 */
[----:B------:R-:W-:Y:S02]  /*4d40*/  IMAD.MOV.U32 R61, RZ, RZ, R25 ;  /* 0x000000ffff3d7224 */ /* 0x000fe400078e0019 */
[----:B------:R-:W-:Y:S01]  /*4d50*/  F2FP.SATFINITE.E4M3.F32.PACK_AB_MERGE_C R171, R17, R138, R11 ;  /* 0x0000008a11ab723e */ /* 0x000fe2000480700b */
        /* <DEDUP_REMOVED lines=35> */
[----:B------:R-:W-:Y:S01]  /*4f90*/  UMOV UR47, URZ ;  /* 0x0000003f002f7c82 */ /* 0x000fe20008000000 */
[----:B------:R-:W-:-:S05]  /*4fa0*/  UMOV UR45, URZ ;  /* 0x0000003f002d7c82 */ /* 0x000fca0008000000 */
.L_x_7299:
[----:B------:R-:W-:Y:S01]  /*4fb0*/  ISETP.NE.AND P2, PT, RZ, UR40, PT ;  /* 0x00000028ff007c0c */ /* 0x000fe2000bf45270 */
[----:B------:R-:W-:-:S04]  /*4fc0*/  UISETP.NE.AND UP0, UPT, UR45, 0x1, UPT ;  /* 0x000000012d00788c */ /* 0x000fc8000bf05270 */
[----:B------:R-:W-:-:S04]  /*4fd0*/  USEL UR50, URZ, 0x1, UP0 ;  /* 0x000000013f327887 */ /* 0x000fc80008000000 */
[----:B------:R-:W-:-:S04]  /*4fe0*/  ULOP3.LUT UR50, UR47, UR50, URZ, 0x3c, !UPT ;  /* 0x000000322f327292 */ /* 0x000fc8000f8e3c3f */
[----:B------:R-:W-:Y:S08]  /*4ff0*/  @P2 BRA `(.L_x_7289) ;  /* 0x0000000000382947 */ /* 0x000ff00003800000 */
[----:B------:R-:W-:Y:S05]  /*5000*/  @!P0 BRA `(.L_x_7290) ;  /* 0x0000000000048947 */ /* 0x000fea0003800000 */
[----:B------:R-:W-:Y:S01]  /*5010*/  BPT.TRAP 0x1 ;  /* 0x000000040000795c */ /* 0x000fe20000300000 */
.L_x_7290:
        /* <DEDUP_REMOVED lines=9> */
.L_x_7291:
[----:B-1----:R-:W-:Y:S05]  /*50b0*/  @P1 BRA `(.L_x_7289) ;  /* 0x0000000000081947 */ /* 0x002fea0003800000 */
[----:B------:R-:W1:Y:S02]  /*50c0*/  SYNCS.PHASECHK.TRANS64.TRYWAIT P1, [UR4+0x22830], R3 ;  /* 0x02283003ff0075a7 */ /* 0x000e640008020144 */
[----:B-1----:R-:W-:Y:S05]  /*50d0*/  @!P1 BRA `(.L_x_7292) ;  /* 0x000000b000c89947 */ /* 0x002fea0003800000 */
.L_x_7289:
[----:B01----:R-:W-:Y:S01]  /*50e0*/  IADD3 R3, R2, 0x8, RZ ;  /* 0x0000000802037810 */ /* 0x003fe20007ffe0ff */
        /* <DEDUP_REMOVED lines=38> */
[----:B------:R-:W-:Y:S02]  /*5350*/  WARPGROUP.DEPBAR.LE gsb0, 0x0 ;  /* 0x00008000000079c5 */ /* 0x000fe40000010000 */
        /* <DEDUP_REMOVED lines=98> */
.L_x_7294:
[----:B------:R-:W-:Y:S01]  /*5980*/  ULEA UR4, UR45, UR41, 0x3 ;  /* 0x000000292d047291 */ /* 0x000fe2000f8e183f */
[----:B------:R-:W-:-:S05]  /*5990*/  IMAD.U32 R8, RZ, RZ, UR47 ;  /* 0x0000002fff087e24 */ /* 0x000fca000f8e00ff */
[----:B------:R-:W-:-:S04]  /*59a0*/  SHF.L.U32 R8, R8, 0x1f, RZ ;  /* 0x0000001f08087819 */ /* 0x000fc800000006ff */
[----:B------:R0:W1:Y:S01]  /*59b0*/  SYNCS.PHASECHK.TRANS64.TRYWAIT P1, [UR4+0x22850], R8 ;  /* 0x02285008ff0075a7 */ /* 0x0000620008020144 */
[----:B------:R-:W-:Y:S05]  /*59c0*/  @!P0 BRA `(.L_x_7295) ;  /* 0x0000000000048947 */ /* 0x000fea0003800000 */
[----:B------:R-:W-:Y:S01]  /*59d0*/  BPT.TRAP 0x1 ;  /* 0x000000040000795c */ /* 0x000fe20000300000 */
.L_x_7295:
[----:B-1----:R-:W-:Y:S05]  /*59e0*/  @P1 BRA `(.L_x_7293) ;  /* 0x0000000000081947 */ /* 0x002fea0003800000 */
[----:B------:R-:W1:Y:S02]  /*59f0*/  SYNCS.PHASECHK.TRANS64.TRYWAIT P1, [UR4+0x22850], R8 ;  /* 0x02285008ff0075a7 */ /* 0x000e640008020144 */
[----:B-1----:R-:W-:Y:S05]  /*5a00*/  @!P1 BRA `(.L_x_7296) ;  /* 0x000000a800949947 */ /* 0x002fea0003800000 */
.L_x_7293:
        /* <DEDUP_REMOVED lines=9> */
[----:B------:R-:W-:Y:S01]  /*5aa0*/  QGMMA.64x128x32.F32.E4M3.E4M3 R24, R184, gdesc[UR4], R24, gsb0 ;  /* 0x01e00004b8187df3 */ /* 0x000fe20008000818 */
[----:B------:R-:W-:Y:S01]  /*5ab0*/  UIADD3 UR6, UR4, 0x100, URZ ;  /* 0x0000010004067890 */ /* 0x000fe2000fffe03f */
[----:B------:R-:W-:Y:S01]  /*5ac0*/  UMOV UR7, 0xc0000010 ;  /* 0xc000001000077882 */ /* 0x000fe20000000000 */
[----:B------:R-:W-:Y:S02]  /*5ad0*/  WARPGROUP.DEPBAR.LE gsb0, 0x0 ;  /* 0x00008000000079c5 */ /* 0x000fe40000010000 */
[----:B------:R-:W-:-:S07]  /*5ae0*/  WARPGROUP.ARRIVE ;  /* 0x00000000000079c5 */ /* 0x000fce0000000000 */
        /* <DEDUP_REMOVED lines=8> */
[----:B------:R-:W-:Y:S01]  /*5b70*/  UIADD3 UR4, UR4, 0x400, URZ ;  /* 0x0000040004047890 */ /* 0x000fe2000fffe03f */
[----:B------:R-:W-:Y:S02]  /*5b80*/  WARPGROUP.DEPBAR.LE gsb0, 0x0 ;  /* 0x00008000000079c5 */ /* 0x000fe40000010000 */
[----:B------:R-:W-:-:S06]  /*5b90*/  WARPGROUP.ARRIVE ;  /* 0x00000000000079c5 */ /* 0x000fcc0000000000 */
[----:B------:R-:W-:Y:S01]  /*5ba0*/  QGMMA.64x128x32.F32.E4M3.E4M3 R24, R172, gdesc[UR4], R24, gsb0 ;  /* 0x01e00004ac187df3 */ /* 0x000fe20008000818 */
[----:B------:R-:W-:Y:S01]  /*5bb0*/  UMOV UR6, UR4 ;  /* 0x0000000400067c82 */ /* 0x000fe20008000000 */
[----:B------:R-:W-:Y:S01]  /*5bc0*/  UMOV UR7, 0xc0000010 ;  /* 0xc000001000077882 */ /* 0x000fe20000000000 */
[----:B------:R-:W-:Y:S02]  /*5bd0*/  WARPGROUP.DEPBAR.LE gsb0, 0x0 ;  /* 0x00008000000079c5 */ /* 0x000fe40000010000 */
[----:B------:R-:W-:-:S07]  /*5be0*/  WARPGROUP.ARRIVE ;  /* 0x00000000000079c5 */ /* 0x000fce0000000000 */
[----:B------:R-:W-:Y:S03]  /*5bf0*/  QGMMA.64x128x32.F32.E4M3.E4M3 R24, R168, gdesc[UR4], R24, gsb0 ;  /* 0x01e00004a8187df3 */ /* 0x000fe60008000818 */
[----:B------:R-:W-:Y:S02]  /*5c00*/  WARPGROUP.DEPBAR.LE gsb0, 0x0 ;  /* 0x00008000000079c5 */ /* 0x000fe40000010000 */
[----:B------:R0:W-:Y:S06]  /*5c10*/  BAR.ARV R8, 0x100 ;  /* 0x000400080000751d */ /* 0x0001ec0000002000 */
[----:B------:R-:W-:Y:S05]  /*5c20*/  @!P0 BRA `(.L_x_7297) ;  /* 0x0000000000048947 */ /* 0x000fea0003800000 */
[----:B------:R-:W-:Y:S01]  /*5c30*/  BPT.TRAP 0x1 ;  /* 0x000000040000795c */ /* 0x000fe20000300000 */
.L_x_7297:
        /* <DEDUP_REMOVED lines=91> */
[----:B------:R-:W-:Y:S01]  /*61f0*/  FMUL.FTZ R94, R0, R95 ;  /* 0x0000005f005e7220 */ /* 0x000fe20000410000 */
[----:B------:R-:W-:-:S02]  /*6200*/  R2UR UR4, R3 ;  /* 0x00000000030472ca */ /* 0x000fc400000e0000 */
[----:B------:R-:W3:Y:S01]  /*6210*/  MUFU.TANH R164, R164 ;  /* 0x000000a400a47308 */ /* 0x000ee20000002400 */
[----:B-1----:R-:W-:-:S07]  /*6220*/  FMNMX.FTZ R9, R158, R9, !PT ;  /* 0x000000099e097209 */ /* 0x002fce0007810000 */
[----:B------:R-:W1:Y:S01]  /*6230*/  MUFU.TANH R162, R162 ;  /* 0x000000a200a27308 */ /* 0x000e620000002400 */
[----:B--2---:R-:W-:Y:S02]  /*6240*/  FMNMX.FTZ R15, R160, R15, !PT ;  /* 0x0000000fa00f7209 */ /* 0x004fe40007810000 */
[----:B------:R-:W-:-:S04]  /*6250*/  ULEA UR4, UR4, UR41, 0x3 ;  /* 0x0000002904047291 */ /* 0x000fc8000f8e183f */
[----:B------:R-:W-:Y:S01]  /*6260*/  UIADD3 UR4, UR4, 0x22840, URZ ;  /* 0x0002284004047890 */ /* 0x000fe2000fffe03f */
[----:B------:R-:W2:Y:S01]  /*6270*/  MUFU.TANH R168, R168 ;  /* 0x000000a800a87308 */ /* 0x000ea20000002400 */
[----:B---3--:R-:W-:Y:S02]  /*6280*/  FMNMX.FTZ R9, R164, R9, !PT ;  /* 0x00000009a4097209 */ /* 0x008fe40007810000 */
[----:B------:R-:W-:-:S05]  /*6290*/  UPRMT UR4, UR43, 0x654, UR4 ;  /* 0x000006542b047896 */ /* 0x000fca0008000004 */
[----:B------:R-:W3:Y:S01]  /*62a0*/  MUFU.TANH R166, R166 ;  /* 0x000000a600a67308 */ /* 0x000ee20000002400 */
[----:B-1----:R-:W-:-:S03]  /*62b0*/  FMNMX.FTZ R15, R162, R15, !PT ;  /* 0x0000000fa20f7209 */ /* 0x002fc60007810000 */
[----:B------:R-:W-:Y:S04]  /*62c0*/  SYNCS.ARRIVE.TRANS64.RED.A1T0 RZ, [UR4], RZ ;  /* 0x000000ffffff79a7 */ /* 0x000fe80008100404 */
        /* <DEDUP_REMOVED lines=55> */
[----:B--2---:R-:W-:Y:S01]  /*6640*/  FMNMX.FTZ R17, R126, R15, !PT ;  /* 0x0000000f7e117209 */ /* 0x004fe20007810000 */
[C---:B------:R-:W-:Y:S01]  /*6650*/  FMUL.FTZ R15, R0.reuse, R96 ;  /* 0x00000060000f7220 */ /* 0x040fe20000410000 */
[C---:B------:R-:W-:Y:S01]  /*6660*/  FMUL.FTZ R96, R0.reuse, R98 ;  /* 0x0000006200607220 */ /* 0x040fe20000410000 */
[----:B------:R-:W-:-:S04]  /*6670*/  FMUL.FTZ R98, R0, R99 ;  /* 0x0000006300627220 */ /* 0x000fc80000410000 */
        /* <DEDUP_REMOVED lines=33> */
[C---:B------:R-:W-:Y:S01]  /*6890*/  FMUL.FTZ R19, R0.reuse, R100 ;  /* 0x0000006400137220 */ /* 0x040fe20000410000 */
[C---:B------:R-:W-:Y:S01]  /*68a0*/  FMUL.FTZ R100, R0.reuse, R102 ;  /* 0x0000006600647220 */ /* 0x040fe20000410000 */
[----:B------:R-:W-:-:S04]  /*68b0*/  FMUL.FTZ R102, R0, R103 ;  /* 0x0000006700667220 */ /* 0x000fc80000410000 */
        /* <DEDUP_REMOVED lines=21> */
[----:B------:R-:W0:Y:S01]  /*6a10*/  MUFU.TANH R228, R228 ;  /* 0x000000e400e47308 */ /* 0x000e220000002400 */
[----:B--2---:R-:W-:-:S07]  /*6a20*/  FMNMX.FTZ R9, R226, R9, !PT ;  /* 0x00000009e2097209 */ /* 0x004fce0007810000 */
[----:B------:R-:W1:Y:S01]  /*6a30*/  MUFU.TANH R92, R92 ;  /* 0x0000005c005c7308 */ /* 0x000e620000002400 */
[----:B---3--:R-:W-:-:S07]  /*6a40*/  FMNMX.FTZ R23, R90, R23, !PT ;  /* 0x000000175a177209 */ /* 0x008fce0007810000 */
[----:B------:R-:W2:Y:S01]  /*6a50*/  MUFU.TANH R15, R15 ;  /* 0x0000000f000f7308 */ /* 0x000ea20000002400 */
[----:B0-----:R-:W-:Y:S02]  /*6a60*/  FMNMX.FTZ R8, R228, R9, !PT ;  /* 0x00000009e4087209 */ /* 0x001fe40007810000 */
[----:B------:R-:W0:Y:S05]  /*6a70*/  LDC R9, c[0x0][0x988] ;  /* 0x00026200ff097b82 */ /* 0x000e2a0000000800 */
        /* <DEDUP_REMOVED lines=15> */
[----:B--2---:R-:W-:-:S05]  /*6b70*/  FMNMX.FTZ R89, R21, R8, !PT ;  /* 0x0000000815597209 */ /* 0x004fca0007810000 */
[----:B------:R-:W2:Y:S01]  /*6b80*/  SHFL.BFLY PT, R8, R89, 0x2, 0x1f ;  /* 0x0c401f0059087f89 */ /* 0x000ea200000e0000 */
[----:B---3--:R-:W-:-:S04]  /*6b90*/  FMNMX.FTZ R23, R100, R23, !PT ;  /* 0x0000001764177209 */ /* 0x008fc80007810000 */
[----:B-1----:R-:W-:-:S05]  /*6ba0*/  FMNMX.FTZ R23, R102, R23, !PT ;  /* 0x0000001766177209 */ /* 0x002fca0007810000 */
[----:B------:R-:W1:Y:S01]  /*6bb0*/  SHFL.BFLY PT, R10, R23, 0x2, 0x1f ;  /* 0x0c401f00170a7f89 */ /* 0x000e6200000e0000 */
[----:B--2---:R-:W-:-:S05]  /*6bc0*/  FMNMX.FTZ R91, R89, R8, !PT ;  /* 0x00000008595b7209 */ /* 0x004fca0007810000 */
[----:B------:R-:W2:Y:S01]  /*6bd0*/  SHFL.BFLY PT, R8, R91, 0x1, 0x1f ;  /* 0x0c201f005b087f89 */ /* 0x000ea200000e0000 */
[----:B-1----:R-:W-:-:S05]  /*6be0*/  FMNMX.FTZ R93, R23, R10, !PT ;  /* 0x0000000a175d7209 */ /* 0x002fca0007810000 */
[----:B------:R-:W1:Y:S01]  /*6bf0*/  SHFL.BFLY PT, R10, R93, 0x1, 0x1f ;  /* 0x0c201f005d0a7f89 */ /* 0x000e6200000e0000 */
[----:B--2---:R-:W-:-:S05]  /*6c00*/  FMNMX.FTZ R8, R91, R8, !PT ;  /* 0x000000085b087209 */ /* 0x004fca0007810000 */
[C---:B0-----:R-:W-:Y:S01]  /*6c10*/  FFMA.FTZ R103, R8.reuse, R9, -8 ;  /* 0xc100000008677423 */ /* 0x041fe20000010009 */
[----:B------:R-:W-:-:S03]  /*6c20*/  FADD.FTZ R176, -R8, R11 ;  /* 0x0000000b08b07221 */ /* 0x000fc60000010100 */
[-CC-:B------:R-:W-:Y:S01]  /*6c30*/  FFMA.FTZ R105, R194, R9.reuse, -R103.reuse ;  /* 0x00000009c2697223 */ /* 0x180fe20000010867 */
[----:B------:R-:W-:-:S01]  /*6c40*/  FFMA.FTZ R194, R17, R9, -R103 ;  /* 0x0000000911c27223 */ /* 0x000fc20000010867 */
[-CC-:B------:R-:W-:Y:S01]  /*6c50*/  FFMA.FTZ R17, R19, R9.reuse, -R103.reuse ;  /* 0x0000000913117223 */ /* 0x180fe20000010867 */
[-C--:B------:R-:W-:Y:S01]  /*6c60*/  FMUL.FTZ R176, R176, R9.reuse ;  /* 0x00000009b0b07220 */ /* 0x080fe20000410000 */
[-CC-:B------:R-:W-:Y:S01]  /*6c70*/  FFMA.FTZ R23, R22, R9.reuse, -R103.reuse ;  /* 0x0000000916177223 */ /* 0x180fe20000010867 */
[----:B------:R-:W-:-:S01]  /*6c80*/  FFMA.FTZ R89, R158, R9, -R103 ;  /* 0x000000099e597223 */ /* 0x000fc20000010867 */
[-CC-:B------:R-:W-:Y:S01]  /*6c90*/  FFMA.FTZ R22, R164, R9.reuse, -R103.reuse ;  /* 0x00000009a4167223 */ /* 0x180fe20000010867 */
[----:B-1----:R-:W-:Y:S01]  /*6ca0*/  FMNMX.FTZ R10, R93, R10, !PT ;  /* 0x0000000a5d0a7209 */ /* 0x002fe20007810000 */
[-CC-:B------:R-:W-:Y:S01]  /*6cb0*/  FFMA.FTZ R91, R168, R9.reuse, -R103.reuse ;  /* 0x00000009a85b7223 */ /* 0x180fe20000010867 */
[----:B------:R-:W-:Y:S01]  /*6cc0*/  MUFU.EX2 R176, R176 ;  /* 0x000000b000b07308 */ /* 0x000fe20000000800 */
[----:B------:R-:W-:-:S01]  /*6cd0*/  FFMA.FTZ R93, R172, R9, -R103 ;  /* 0x00000009ac5d7223 */ /* 0x000fc20000010867 */
[----:B------:R-:W-:Y:S01]  /*6ce0*/  FFMA.FTZ R95, R178, R9, -R103 ;  /* 0x00000009b25f7223 */ /* 0x000fe20000010867 */
[----:B------:R-:W-:-:S01]  /*6cf0*/  FADD.FTZ R11, -R10, R13 ;  /* 0x0000000d0a0b7221 */ /* 0x000fc20000010100 */
[-C--:B------:R-:W-:Y:S01]  /*6d00*/  FFMA.FTZ R19, R10, R9.reuse, -8 ;  /* 0xc10000000a137423 */ /* 0x080fe20000010009 */
[----:B------:R-:W-:-:S01]  /*6d10*/  FFMA.FTZ R13, R12, R9, -R103 ;  /* 0x000000090c0d7223 */ /* 0x000fc20000010867 */
[-CC-:B------:R-:W-:Y:S01]  /*6d20*/  FFMA.FTZ R12, R14, R9.reuse, -R103.reuse ;  /* 0x000000090e0c7223 */ /* 0x180fe20000010867 */
[----:B------:R-:W-:-:S01]  /*6d30*/  FFMA.FTZ R14, R20, R9, -R103 ;  /* 0x00000009140e7223 */ /* 0x000fc20000010867 */
[-C--:B------:R-:W-:Y:S01]  /*6d40*/  FMUL.FTZ R11, R11, R9.reuse ;  /* 0x000000090b0b7220 */ /* 0x080fe20000410000 */
[----:B------:R-:W-:-:S01]  /*6d50*/  FFMA.FTZ R20, R156, R9, -R103 ;  /* 0x000000099c147223 */ /* 0x000fc20000010867 */
[-C--:B------:R-:W-:Y:S01]  /*6d60*/  FFMA.FTZ R16, R16, R9.reuse, -R19 ;  /* 0x0000000910107223 */ /* 0x080fe20000010813 */
[----:B------:R-:W-:-:S01]  /*6d70*/  FFMA.FTZ R156, R174, R9, -R103 ;  /* 0x00000009ae9c7223 */ /* 0x000fc20000010867 */
[-CC-:B------:R-:W-:Y:S01]  /*6d80*/  FFMA.FTZ R174, R196, R9.reuse, -R103.reuse ;  /* 0x00000009c4ae7223 */ /* 0x180fe20000010867 */
[----:B------:R-:W-:-:S01]  /*6d90*/  FFMA.FTZ R196, R21, R9, -R103 ;  /* 0x0000000915c47223 */ /* 0x000fc20000010867 */
[-CC-:B------:R-:W-:Y:S01]  /*6da0*/  FFMA.FTZ R21, R18, R9.reuse, -R19.reuse ;  /* 0x0000000912157223 */ /* 0x180fe20000010813 */
[----:B------:R-:W0:Y:S01]  /*6db0*/  MUFU.EX2 R13, R13 ;  /* 0x0000000d000d7308 */ /* 0x000e220000000800 */
[----:B------:R-:W-:-:S01]  /*6dc0*/  FFMA.FTZ R18, R152, R9, -R19 ;  /* 0x0000000998127223 */ /* 0x000fc20000010813 */
[-CC-:B------:R-:W-:Y:S01]  /*6dd0*/  FFMA.FTZ R158, R180, R9.reuse, -R103.reuse ;  /* 0x00000009b49e7223 */ /* 0x180fe20000010867 */
[----:B------:R-:W-:-:S01]  /*6de0*/  FFMA.FTZ R97, R182, R9, -R103 ;  /* 0x00000009b6617223 */ /* 0x000fc20000010867 */
[-CC-:B------:R-:W-:Y:S01]  /*6df0*/  FFMA.FTZ R164, R184, R9.reuse, -R103.reuse ;  /* 0x00000009b8a47223 */ /* 0x180fe20000010867 */
[----:B------:R-:W-:-:S01]  /*6e00*/  FFMA.FTZ R99, R186, R9, -R103 ;  /* 0x00000009ba637223 */ /* 0x000fc20000010867 */
[-CC-:B------:R-:W-:Y:S01]  /*6e10*/  FFMA.FTZ R168, R188, R9.reuse, -R103.reuse ;  /* 0x00000009bca87223 */ /* 0x180fe20000010867 */
[----:B------:R-:W-:-:S01]  /*6e20*/  FFMA.FTZ R101, R190, R9, -R103 ;  /* 0x00000009be657223 */ /* 0x000fc20000010867 */
[----:B------:R-:W-:Y:S01]  /*6e30*/  MUFU.EX2 R11, R11 ;  /* 0x0000000b000b7308 */ /* 0x000fe20000000800 */
[----:B------:R-:W-:-:S01]  /*6e40*/  FFMA.FTZ R172, R192, R9, -R103 ;  /* 0x00000009c0ac7223 */ /* 0x000fc20000010867 */
[-CC-:B------:R-:W-:Y:S01]  /*6e50*/  FFMA.FTZ R107, R198, R9.reuse, -R103.reuse ;  /* 0x00000009c66b7223 */ /* 0x180fe20000010867 */
[----:B------:R-:W-:-:S01]  /*6e60*/  FFMA.FTZ R178, R200, R9, -R103 ;  /* 0x00000009c8b27223 */ /* 0x000fc20000010867 */
[-CC-:B------:R-:W-:Y:S01]  /*6e70*/  FFMA.FTZ R109, R202, R9.reuse, -R103.reuse ;  /* 0x00000009ca6d7223 */ /* 0x180fe20000010867 */
[----:B------:R-:W-:-:S01]  /*6e80*/  FFMA.FTZ R180, R204, R9, -R103 ;  /* 0x00000009ccb47223 */ /* 0x000fc20000010867 */
[-CC-:B------:R-:W-:Y:S01]  /*6e90*/  FFMA.FTZ R111, R206, R9.reuse, -R103.reuse ;  /* 0x00000009ce6f7223 */ /* 0x180fe20000010867 */
[----:B------:R-:W-:-:S01]  /*6ea0*/  FFMA.FTZ R182, R208, R9, -R103 ;  /* 0x00000009d0b67223 */ /* 0x000fc20000010867 */
[----:B------:R-:W1:Y:S01]  /*6eb0*/  MUFU.EX2 R16, R16 ;  /* 0x0000001000107308 */ /* 0x000e620000000800 */
[----:B------:R-:W-:-:S01]  /*6ec0*/  FFMA.FTZ R113, R210, R9, -R103 ;  /* 0x00000009d2717223 */ /* 0x000fc20000010867 */
[-CC-:B------:R-:W-:Y:S01]  /*6ed0*/  FFMA.FTZ R184, R212, R9.reuse, -R103.reuse ;  /* 0x00000009d4b87223 */ /* 0x180fe20000010867 */
[----:B------:R-:W-:-:S01]  /*6ee0*/  FFMA.FTZ R115, R214, R9, -R103 ;  /* 0x00000009d6737223 */ /* 0x000fc20000010867 */
[-CC-:B------:R-:W-:Y:S01]  /*6ef0*/  FFMA.FTZ R186, R216, R9.reuse, -R103.reuse ;  /* 0x00000009d8ba7223 */ /* 0x180fe20000010867 */
[----:B------:R-:W-:-:S01]  /*6f00*/  FFMA.FTZ R117, R218, R9, -R103 ;  /* 0x00000009da757223 */ /* 0x000fc20000010867 */
[-CC-:B------:R-:W-:Y:S01]  /*6f10*/  FFMA.FTZ R188, R220, R9.reuse, -R103.reuse ;  /* 0x00000009dcbc7223 */ /* 0x180fe20000010867 */
[----:B------:R-:W-:-:S01]  /*6f20*/  FFMA.FTZ R119, R222, R9, -R103 ;  /* 0x00000009de777223 */ /* 0x000fc20000010867 */
[----:B------:R-:W2:Y:S01]  /*6f30*/  MUFU.EX2 R12, R12 ;  /* 0x0000000c000c7308 */ /* 0x000ea20000000800 */
[----:B------:R-:W-:-:S01]  /*6f40*/  FFMA.FTZ R190, R224, R9, -R103 ;  /* 0x00000009e0be7223 */ /* 0x000fc20000010867 */
[-CC-:B------:R-:W-:Y:S01]  /*6f50*/  FFMA.FTZ R121, R226, R9.reuse, -R103.reuse ;  /* 0x00000009e2797223 */ /* 0x180fe20000010867 */
[----:B------:R-:W-:-:S01]  /*6f60*/  FFMA.FTZ R192, R228, R9, -R103 ;  /* 0x00000009e4c07223 */ /* 0x000fc20000010867 */
[-C--:B------:R-:W-:Y:S01]  /*6f70*/  FFMA.FTZ R15, R15, R9.reuse, -R103 ;  /* 0x000000090f0f7223 */ /* 0x080fe20000010867 */
[----:B------:R-:W-:-:S01]  /*6f80*/  FFMA.FTZ R103, R154, R9, -R19 ;  /* 0x000000099a677223 */ /* 0x000fc20000010813 */
[-CC-:B------:R-:W-:Y:S01]  /*6f90*/  FFMA.FTZ R123, R160, R9.reuse, -R19.reuse ;  /* 0x00000009a07b7223 */ /* 0x180fe20000010813 */
[----:B------:R-:W-:-:S01]  /*6fa0*/  FFMA.FTZ R152, R162, R9, -R19 ;  /* 0x00000009a2987223 */ /* 0x000fc20000010813 */
[----:B------:R-:W3:Y:S01]  /*6fb0*/  MUFU.EX2 R21, R21 ;  /* 0x0000001500157308 */ /* 0x000ee20000000800 */
[----:B0-----:R-:W-:-:S01]  /*6fc0*/  FFMA.FTZ R7, R176, R7, R13 ;  /* 0x00000007b0077223 */ /* 0x001fc2000001000d */
[----:B-1----:R-:W-:Y:S01]  /*6fd0*/  FFMA.FTZ R6, R11, R6, R16 ;  /* 0x000000060b067223 */ /* 0x002fe20000010010 */
[----:B------:R-:W-:-:S01]  /*6fe0*/  FFMA.FTZ R125, R166, R9, -R19 ;  /* 0x00000009a67d7223 */ /* 0x000fc20000010813 */
[-CC-:B------:R-:W-:Y:S01]  /*6ff0*/  FFMA.FTZ R154, R170, R9.reuse, -R19.reuse ;  /* 0x00000009aa9a7223 */ /* 0x180fe20000010813 */
[----:B------:R-:W-:-:S01]  /*7000*/  FFMA.FTZ R135, R122, R9, -R19 ;  /* 0x000000097a877223 */ /* 0x000fc20000010813 */
[-CC-:B------:R-:W-:Y:S01]  /*7010*/  FFMA.FTZ R122, R124, R9.reuse, -R19.reuse ;  /* 0x000000097c7a7223 */ /* 0x180fe20000010813 */
[----:B------:R-:W-:-:S01]  /*7020*/  FFMA.FTZ R124, R128, R9, -R19 ;  /* 0x00000009807c7223 */ /* 0x000fc20000010813 */
[----:B------:R-:W0:Y:S01]  /*7030*/  MUFU.EX2 R14, R14 ;  /* 0x0000000e000e7308 */ /* 0x000e220000000800 */
[----:B--2---:R-:W-:-:S01]  /*7040*/  FADD.FTZ R7, R12, R7 ;  /* 0x000000070c077221 */ /* 0x004fc20000010000 */
[-CC-:B------:R-:W-:Y:S01]  /*7050*/  FFMA.FTZ R127, R136, R9.reuse, -R19.reuse ;  /* 0x00000009887f7223 */ /* 0x180fe20000010813 */
[----:B------:R-:W-:-:S01]  /*7060*/  FFMA.FTZ R136, R138, R9, -R19 ;  /* 0x000000098a887223 */ /* 0x000fc20000010813 */
[-CC-:B------:R-:W-:Y:S01]  /*7070*/  FFMA.FTZ R129, R140, R9.reuse, -R19.reuse ;  /* 0x000000098c817223 */ /* 0x180fe20000010813 */
[----:B------:R-:W-:-:S01]  /*7080*/  FFMA.FTZ R138, R142, R9, -R19 ;  /* 0x000000098e8a7223 */ /* 0x000fc20000010813 */
[-CC-:B------:R-:W-:Y:S01]  /*7090*/  FFMA.FTZ R131, R144, R9.reuse, -R19.reuse ;  /* 0x0000000990837223 */ /* 0x180fe20000010813 */
[----:B------:R-:W-:-:S01]  /*70a0*/  FFMA.FTZ R140, R146, R9, -R19 ;  /* 0x00000009928c7223 */ /* 0x000fc20000010813 */
[----:B------:R-:W1:Y:S01]  /*70b0*/  MUFU.EX2 R18, R18 ;  /* 0x0000001200127308 */ /* 0x000e620000000800 */
[----:B---3--:R-:W-:-:S01]  /*70c0*/  FADD.FTZ R143, R21, R6 ;  /* 0x00000006158f7221 */ /* 0x008fc20000010000 */
[-CC-:B------:R-:W-:Y:S01]  /*70d0*/  FFMA.FTZ R133, R148, R9.reuse, -R19.reuse ;  /* 0x0000000994857223 */ /* 0x180fe20000010813 */
[----:B------:R-:W-:-:S01]  /*70e0*/  FFMA.FTZ R142, R150, R9, -R19 ;  /* 0x00000009968e7223 */ /* 0x000fc20000010813 */
[-CC-:B------:R-:W-:Y:S01]  /*70f0*/  FFMA.FTZ R120, R120, R9.reuse, -R19.reuse ;  /* 0x0000000978787223 */ /* 0x180fe20000010813 */
[----:B------:R-:W-:-:S01]  /*7100*/  FFMA.FTZ R137, R126, R9, -R19 ;  /* 0x000000097e897223 */ /* 0x000fc20000010813 */
[-CC-:B------:R-:W-:Y:S01]  /*7110*/  FFMA.FTZ R139, R130, R9.reuse, -R19.reuse ;  /* 0x00000009828b7223 */ /* 0x180fe20000010813 */
[----:B------:R-:W-:-:S01]  /*7120*/  FFMA.FTZ R126, R132, R9, -R19 ;  /* 0x00000009847e7223 */ /* 0x000fc20000010813 */
[----:B------:R-:W2:Y:S01]  /*7130*/  MUFU.EX2 R23, R23 ;  /* 0x0000001700177308 */ /* 0x000ea20000000800 */
[----:B0-----:R-:W-:-:S01]  /*7140*/  FADD.FTZ R6, R14, R7 ;  /* 0x000000070e067221 */ /* 0x001fc20000010000 */
[-CC-:B------:R-:W-:Y:S01]  /*7150*/  FFMA.FTZ R141, R134, R9.reuse, -R19.reuse ;  /* 0x00000009868d7223 */ /* 0x180fe20000010813 */
[----:B------:R-:W-:-:S01]  /*7160*/  FFMA.FTZ R104, R104, R9, -R19 ;  /* 0x0000000968687223 */ /* 0x000fc20000010813 */
[-CC-:B------:R-:W-:Y:S01]  /*7170*/  FFMA.FTZ R151, R118, R9.reuse, -R19.reuse ;  /* 0x0000000976977223 */ /* 0x180fe20000010813 */
[----:B------:R-:W-:-:S01]  /*7180*/  FFMA.FTZ R88, R88, R9, -R19 ;  /* 0x0000000958587223 */ /* 0x000fc20000010813 */
[-CC-:B------:R-:W-:Y:S01]  /*7190*/  FFMA.FTZ R92, R92, R9.reuse, -R19.reuse ;  /* 0x000000095c5c7223 */ /* 0x180fe20000010813 */
[----:B------:R-:W-:-:S01]  /*71a0*/  FFMA.FTZ R94, R94, R9, -R19 ;  /* 0x000000095e5e7223 */ /* 0x000fc20000010813 */
[----:B------:R-:W0:Y:S01]  /*71b0*/  MUFU.EX2 R103, R103 ;  /* 0x0000006700677308 */ /* 0x000e220000000800 */
[----:B-1----:R-:W-:-:S01]  /*71c0*/  FADD.FTZ R128, R18, R143 ;  /* 0x0000008f12807221 */ /* 0x002fc20000010000 */
[-CC-:B------:R-:W-:Y:S01]  /*71d0*/  FFMA.FTZ R143, R106, R9.reuse, -R19.reuse ;  /* 0x000000096a8f7223 */ /* 0x180fe20000010813 */
[----:B------:R-:W-:-:S01]  /*71e0*/  FFMA.FTZ R96, R96, R9, -R19 ;  /* 0x0000000960607223 */ /* 0x000fc20000010813 */
[-CC-:B------:R-:W-:Y:S01]  /*71f0*/  FFMA.FTZ R98, R98, R9.reuse, -R19.reuse ;  /* 0x0000000962627223 */ /* 0x180fe20000010813 */
[----:B------:R-:W-:-:S03]  /*7200*/  FFMA.FTZ R100, R100, R9, -R19 ;  /* 0x0000000964647223 */ /* 0x000fc60000010813 */
        /* <DEDUP_REMOVED lines=18> */
[----:B------:R-:W-:-:S06]  /*7330*/  FFMA.FTZ R106, R108, R9, -R19 ;  /* 0x000000096c6a7223 */ /* 0x000fcc0000010813 */
        /* <DEDUP_REMOVED lines=10> */
[----:B------:R-:W-:-:S06]  /*73e0*/  FFMA.FTZ R145, R110, R9, -R19 ;  /* 0x000000096e917223 */ /* 0x000fcc0000010813 */
[----:B------:R-:W0:Y:S01]  /*73f0*/  MUFU.EX2 R158, R158 ;  /* 0x0000009e009e7308 */ /* 0x000e220000000800 */
[----:B-1----:R-:W-:-:S07]  /*7400*/  FADD.FTZ R7, R95, R6 ;  /* 0x000000065f077221 */ /* 0x002fce0000010000 */
[----:B------:R-:W1:Y:S01]  /*7410*/  MUFU.EX2 R138, R138 ;  /* 0x0000008a008a7308 */ /* 0x000e620000000800 */
[----:B--2---:R-:W-:-:S01]  /*7420*/  FADD.FTZ R147, R129, R108 ;  /* 0x0000006c81937221 */ /* 0x004fc20000010000 */
[----:B------:R-:W-:-:S06]  /*7430*/  FFMA.FTZ R108, R112, R9, -R19 ;  /* 0x00000009706c7223 */ /* 0x000fcc0000010813 */
        /* <DEDUP_REMOVED lines=44> */
[-CC-:B------:R-:W-:Y:S01]  /*7700*/  FFMA.FTZ R149, R90, R9.reuse, -R19.reuse ;  /* 0x000000095a957223 */ /* 0x180fe20000010813 */
[----:B------:R-:W-:-:S05]  /*7710*/  FFMA.FTZ R19, R102, R9, -R19 ;  /* 0x0000000966137223 */ /* 0x000fca0000010813 */
        /* <DEDUP_REMOVED lines=74> */
.L_x_7298:
        /* <DEDUP_REMOVED lines=15> */
[----:B------:R-:W-:Y:S01]  /*7cb0*/  F2FP.SATFINITE.E4M3.F32.PACK_AB_MERGE_C R99, R164, R97, R99 ;  /* 0x00000061a463723e */ /* 0x000fe20004807063 */
[-C--:B------:R-:W-:Y:S01]  /*7cc0*/  FMUL.FTZ R28, R28, R176.reuse ;  /* 0x000000b01c1c7220 */ /* 0x080fe20000410000 */
[----:B------:R-:W-:Y:S01]  /*7cd0*/  F2FP.SATFINITE.E4M3.F32.PACK_AB_MERGE_C R105, R172, R101, R105 ;  /* 0x00000065ac69723e */ /* 0x000fe20004807069 */
[----:B------:R-:W-:Y:S01]  /*7ce0*/  FMUL.FTZ R29, R29, R176 ;  /* 0x000000b01d1d7220 */ /* 0x000fe20000410000 */
        /* <DEDUP_REMOVED lines=28> */
[----:B------:R-:W-:Y:S01]  /*7eb0*/  F2FP.SATFINITE.E4M3.F32.PACK_AB_MERGE_C R22, R89, R20, R22 ;  /* 0x000000145916723e */ /* 0x000fe20004807016 */
[-C--:B------:R-:W-:Y:S01]  /*7ec0*/  FMUL.FTZ R57, R57, R176.reuse ;  /* 0x000000b039397220 */ /* 0x080fe20000410000 */
[----:B------:R-:W-:Y:S01]  /*7ed0*/  R2UR UR45, R3 ;  /* 0x00000000032d72ca */ /* 0x000fe200000e0000 */
        /* <DEDUP_REMOVED lines=67> */
[----:B------:R-:W-:Y:S01]  /*8310*/  MOV R186, R22 ;  /* 0x0000001600ba7202 */ /* 0x000fe20000000f00 */
[----:B------:R-:W-:Y:S06]  /*8320*/  @P1 BRA `(.L_x_7299) ;  /* 0xffffffcc00201947 */ /* 0x000fec000383ffff */
.L_x_7288:
[----:B------:R-:W-:Y:S06]  /*8330*/  BAR.ARV 0x8, 0x180 ;  /* 0x0206000000007b1d */ /* 0x000fec0000002000 */
[----:B------:R-:W-:Y:S05]  /*8340*/  @!P0 BRA `(.L_x_7300) ;  /* 0x0000000000048947 */ /* 0x000fea0003800000 */
[----:B------:R-:W-:Y:S01]  /*8350*/  BPT.TRAP 0x1 ;  /* 0x000000040000795c */ /* 0x000fe20000300000 */
.L_x_7300:
[----:B------:R-:W-:Y:S01]  /*8360*/  R2UR UR9, R3 ;  /* 0x00000000030972ca */ /* 0x000fe200000e0000 */
[----:B------:R-:W-:-:S05]  /*8370*/  IMAD.U32 R0, RZ, RZ, UR50 ;  /* 0x00000032ff007e24 */ /* 0x000fca000f8e00ff */
[----:B------:R-:W-:-:S07]  /*8380*/  SHF.L.U32 R0, R0, 0x1f, RZ ;  /* 0x0000001f00007819 */ /* 0x000fce00000006ff */
[----:B------:R-:W-:-:S09]  /*8390*/  ULEA UR9, UR9, UR41, 0x3 ;  /* 0x0000002909097291 */ /* 0x000fd2000f8e183f */
[----:B------:R0:W1:Y:S01]  /*83a0*/  SYNCS.PHASECHK.TRANS64.TRYWAIT P1, [UR9+0x22850], R0 ;  /* 0x02285000ff0075a7 */ /* 0x0000620008020149 */
[----:B------:R-:W-:Y:S05]  /*83b0*/  @!P0 BRA `(.L_x_7301) ;  /* 0x0000000000048947 */ /* 0x000fea0003800000 */
[----:B------:R-:W-:Y:S01]  /*83c0*/  BPT.TRAP 0x1 ;  /* 0x000000040000795c */ /* 0x000fe20000300000 */
.L_x_7301:
[----:B-1----:R-:W-:Y:S05]  /*83d0*/  @P1 BRA `(.L_x_7302) ;  /* 0x0000000000081947 */ /* 0x002fea0003800000 */
[----:B------:R-:W1:Y:S02]  /*83e0*/  SYNCS.PHASECHK.TRANS64.TRYWAIT P1, [UR9+0x22850], R0 ;  /* 0x02285000ff0075a7 */ /* 0x000e640008020149 */
[----:B-1----:R-:W-:Y:S05]  /*83f0*/  @!P1 BRA `(.L_x_7303) ;  /* 0x0000008000309947 */ /* 0x002fea0003800000 */
.L_x_7302:
        /* <DEDUP_REMOVED lines=15> */
[----:B------:R-:W-:Y:S01]  /*84f0*/  QGMMA.64x128x32.F32.E4M3.E4M3 R24, R184, gdesc[UR4], R24, gsb0 ;  /* 0x01e00004b8187df3 */ /* 0x000fe20008000818 */
[----:B------:R-:W-:Y:S01]  /*8500*/  UMOV UR7, 0xc0000010 ;  /* 0xc000001000077882 */ /* 0x000fe20000000000 */
[----:B------:R-:W-:Y:S01]  /*8510*/  UMOV UR6, UR4 ;  /* 0x0000000400067c82 */ /* 0x000fe20008000000 */
[----:B------:R-:W-:Y:S02]  /*8520*/  @UP0 ULDC.64 UR12, c[0x0][0x9c8] ;  /* 0x00027200000c0ab9 */ /* 0x000fe40000000a00 */
[----:B------:R-:W-:Y:S01]  /*8530*/  @UP0 UIMAD.WIDE.U32 UR4, UR37, UR12, URZ ;  /* 0x0000000c250402a5 */ /* 0x000fe2000f8e003f */
[----:B------:R-:W-:Y:S02]  /*8540*/  WARPGROUP.DEPBAR.LE gsb0, 0x0 ;  /* 0x00008000000079c5 */ /* 0x000fe40000010000 */
[----:B------:R-:W-:-:S06]  /*8550*/  WARPGROUP.ARRIVE ;  /* 0x00000000000079c5 */ /* 0x000fcc0000000000 */
[----:B------:R-:W-:Y:S01]  /*8560*/  QGMMA.64x128x32.F32.E4M3.E4M3 R24, R180, gdesc[UR4], R24, gsb0 ;  /* 0x01e00004b4187df3 */ /* 0x000fe20008000818 */
        /* <DEDUP_REMOVED lines=11> */
[----:B------:R-:W-:Y:S01]  /*8620*/  UIADD3 UR4, UR8, 0x200, URZ ;  /* 0x0000020008047890 */ /* 0x000fe2000fffe03f */
[----:B------:R-:W-:-:S03]  /*8630*/  MOV R2, UR6 ;  /* 0x0000000600027c02 */ /* 0x000fc60008000f00 */
[----:B------:R-:W-:Y:S01]  /*8640*/  IMAD.U32 R3, RZ, RZ, UR7 ;  /* 0x00000007ff037e24 */ /* 0x000fe2000f8e00ff */
[----:B------:R-:W-:Y:S02]  /*8650*/  UMOV UR7, 0xc0000010 ;  /* 0xc000001000077882 */ /* 0x000fe40000000000 */
[----:B------:R-:W-:Y:S02]  /*8660*/  UMOV UR6, UR4 ;  /* 0x0000000400067c82 */ /* 0x000fe40008000000 */
[----:B------:R2:W3:Y:S01]  /*8670*/  @P1 LDG.E R4, desc[UR48][R2.64] ;  /* 0x0000003002041981 */ /* 0x0004e2000c1e1900 */
[----:B------:R-:W-:Y:S01]  /*8680*/  UIADD3 UR4, UR8, 0x300, URZ ;  /* 0x0000030008047890 */ /* 0x000fe2000fffe03f */
[----:B------:R-:W-:Y:S02]  /*8690*/  WARPGROUP.DEPBAR.LE gsb0, 0x0 ;  /* 0x00008000000079c5 */ /* 0x000fe40000010000 */
[----:B------:R-:W-:-:S06]  /*86a0*/  WARPGROUP.ARRIVE ;  /* 0x00000000000079c5 */ /* 0x000fcc0000000000 */
[----:B------:R-:W-:Y:S01]  /*86b0*/  QGMMA.64x128x32.F32.E4M3.E4M3 R24, R176, gdesc[UR4], R24, gsb0 ;  /* 0x01e00004b0187df3 */ /* 0x000fe20008000818 */
[----:B------:R-:W-:Y:S01]  /*86c0*/  UMOV UR6, UR4 ;  /* 0x0000000400067c82 */ /* 0x000fe20008000000 */
[----:B------:R-:W-:Y:S01]  /*86d0*/  UMOV UR7, 0xc0000010 ;  /* 0xc000001000077882 */ /* 0x000fe20000000000 */
[----:B------:R-:W-:Y:S01]  /*86e0*/  UIADD3 UR8, UR8, 0x400, URZ ;  /* 0x0000040008087890 */ /* 0x000fe2000fffe03f */
[----:B01----:R-:W0:Y:S04]  /*86f0*/  SHFL.BFLY PT, R0, R7, 0x2, 0x1f ;  /* 0x0c401f0007007f89 */ /* 0x003e2800000e0000 */
[----:B------:R-:W1:Y:S01]  /*8700*/  SHFL.BFLY PT, R5, R6, 0x2, 0x1f ;  /* 0x0c401f0006057f89 */ /* 0x000e6200000e0000 */
[----:B------:R-:W-:Y:S02]  /*8710*/  WARPGROUP.DEPBAR.LE gsb0, 0x0 ;  /* 0x00008000000079c5 */ /* 0x000fe40000010000 */
[----:B------:R-:W-:-:S06]  /*8720*/  WARPGROUP.ARRIVE ;  /* 0x00000000000079c5 */ /* 0x000fcc0000000000 */
[----:B------:R-:W-:Y:S01]  /*8730*/  QGMMA.64x128x32.F32.E4M3.E4M3 R24, R172, gdesc[UR4], R24, gsb0 ;  /* 0x01e00004ac187df3 */ /* 0x000fe20008000818 */
[----:B------:R-:W-:Y:S01]  /*8740*/  UMOV UR6, UR8 ;  /* 0x0000000800067c82 */ /* 0x000fe20008000000 */
[----:B------:R-:W-:Y:S01]  /*8750*/  UMOV UR7, 0xc0000010 ;  /* 0xc000001000077882 */ /* 0x000fe20000000000 */
[----:B0-----:R-:W-:Y:S01]  /*8760*/  FADD.FTZ R0, R0, R7 ;  /* 0x0000000700007221 */ /* 0x001fe20000010000 */
[----:B-1----:R-:W-:-:S04]  /*8770*/  FADD.FTZ R5, R5, R6 ;  /* 0x0000000605057221 */ /* 0x002fc80000010000 */
[----:B--2---:R-:W0:Y:S04]  /*8780*/  SHFL.BFLY PT, R3, R0, 0x1, 0x1f ;  /* 0x0c201f0000037f89 */ /* 0x004e2800000e0000 */
[----:B------:R-:W1:Y:S01]  /*8790*/  SHFL.BFLY PT, R2, R5, 0x1, 0x1f ;  /* 0x0c201f0005027f89 */ /* 0x000e6200000e0000 */
        /* <DEDUP_REMOVED lines=10> */
[----:B------:R-:W-:Y:S01]  /*8840*/  IMAD.MOV.U32 R11, RZ, RZ, RZ ;  /* 0x000000ffff0b7224 */ /* 0x000fe200078e00ff */
[----:B------:R-:W-:Y:S02]  /*8850*/  WARPGROUP.DEPBAR.LE gsb0, 0x0 ;  /* 0x00008000000079c5 */ /* 0x000fe40000010000 */
[----:B------:R-:W-:-:S06]  /*8860*/  WARPGROUP.ARRIVE ;  /* 0x00000000000079c5 */ /* 0x000fcc0000000000 */
[----:B------:R-:W-:Y:S01]  /*8870*/  QGMMA.64x128x32.F32.E4M3.E4M3 R24, R168, gdesc[UR4], R24, gsb0 ;  /* 0x01e00004a8187df3 */ /* 0x000fe20008000818 */
[----:B------:R-:W0:Y:S08]  /*8880*/  @P2 MUFU.LG2 R2, R14 ;  /* 0x0000000e00022308 */ /* 0x000e300000000c00 */
[----:B------:R-:W1:Y:S08]  /*8890*/  @P3 MUFU.LG2 R6, R6 ;  /* 0x0000000600063308 */ /* 0x000e700000000c00 */
[----:B------:R-:W2:Y:S01]  /*88a0*/  @P1 MUFU.RCP R11, R13 ;  /* 0x0000000d000b1308 */ /* 0x000ea20000001000 */
[C---:B------:R-:W-:Y:S01]  /*88b0*/  @P2 FMUL.FTZ R5, R9.reuse, 0.69314718246459960938 ;  /* 0x3f31721809052820 */ /* 0x040fe20000410000 */
[----:B0-----:R-:W-:Y:S01]  /*88c0*/  @P2 FMUL.FTZ R2, R2, 0.69314718246459960938 ;  /* 0x3f31721802022820 */ /* 0x001fe20000410000 */
[----:B------:R-:W-:Y:S01]  /*88d0*/  @P3 FMUL.FTZ R16, R9, 0.69314718246459960938 ;  /* 0x3f31721809103820 */ /* 0x000fe20000410000 */
[----:B------:R-:W-:Y:S01]  /*88e0*/  IMAD.MOV.U32 R0, RZ, RZ, -0x800000 ;  /* 0xff800000ff007424 */ /* 0x000fe200078e00ff */
[----:B------:R-:W-:Y:S01]  /*88f0*/  MOV R3, 0xff800000 ;  /* 0xff80000000037802 */ /* 0x000fe20000000f00 */
[----:B------:R-:W-:Y:S01]  /*8900*/  @P2 FFMA.FTZ R0, R5, R8, R2 ;  /* 0x0000000805002223 */ /* 0x000fe20000010002 */
[----:B-1----:R-:W-:Y:S01]  /*8910*/  @P3 FMUL.FTZ R9, R6, 0.69314718246459960938 ;  /* 0x3f31721806093820 */ /* 0x002fe20000410000 */
[----:B---3--:R-:W-:-:S03]  /*8920*/  FMUL.FTZ R2, R7, R4 ;  /* 0x0000000407027220 */ /* 0x008fc60000410000 */
[----:B------:R-:W-:Y:S01]  /*8930*/  @P3 FFMA.FTZ R3, R16, R10, R9 ;  /* 0x0000000a10033223 */ /* 0x000fe20000010009 */
[----:B--2---:R-:W-:Y:S01]  /*8940*/  FMUL.FTZ R4, R11, R4 ;  /* 0x000000040b047220 */ /* 0x004fe20000410000 */
[----:B------:R-:W-:Y:S02]  /*8950*/  WARPGROUP.DEPBAR.LE gsb0, 0x0 ;  /* 0x00008000000079c5 */ /* 0x000fe40000010000 */
[----:B------:R-:W-:Y:S05]  /*8960*/  @!P0 BRA `(.L_x_7304) ;  /* 0x0000000000048947 */ /* 0x000fea0003800000 */
[----:B------:R-:W-:Y:S01]  /*8970*/  BPT.TRAP 0x1 ;  /* 0x000000040000795c */ /* 0x000fe20000300000 */
.L_x_7304:
        /* <DEDUP_REMOVED lines=68> */
.L_x_7280:
        /* <DEDUP_REMOVED lines=10> */
[----:B------:R-:W-:-:S06]  /*8e60*/  IMAD.X R5, RZ, RZ, UR5, P0 ;  /* 0x00000005ff057e24 */ /* 0x000fcc00080e06ff */
        /* <DEDUP_REMOVED lines=9> */
[----:B------:R-:W-:Y:S01]  /*8f00*/  IMAD.U32 R32, RZ, RZ, UR4 ;  /* 0x00000004ff207e24 */ /* 0x000fe2000f8e00ff */
[----:B0-----:R-:W-:Y:S01]  /*8f10*/  SHF.R.S32.HI R4, RZ, 0x1f, R25 ;  /* 0x0000001fff047819 */ /* 0x001fe20000011419 */
[----:B------:R-:W-:Y:S01]  /*8f20*/  UIMAD UR9, UR42, UR9, UR6 ;  /* 0x000000092a0972a4 */ /* 0x000fe2000f8e0206 */
[----:B------:R-:W-:Y:S01]  /*8f30*/  SEL R119, R9, R6, P0 ;  /* 0x0000000609777207 */ /* 0x000fe20000000000 */
[----:B------:R-:W0:Y:S01]  /*8f40*/  S2UR UR4, SR_CTAID.Y ;  /* 0x00000000000479c3 */ /* 0x000e220000002600 */
[----:B------:R-:W-:Y:S01]  /*8f50*/  LEA.HI R2, R4, R25, RZ, 0x7 ;  /* 0x0000001904027211 */ /* 0x000fe200078f38ff */
[----:B------:R-:W-:Y:S01]  /*8f60*/  UIADD3 UR9, UR5, UR9, URZ ;  /* 0x0000000905097290 */ /* 0x000fe2000fffe03f */
[----:B------:R-:W-:Y:S01]  /*8f70*/  SEL R104, R36, R11, P0 ;  /* 0x0000000b24687207 */ /* 0x000fe20000000000 */
[----:B------:R-:W-:Y:S01]  /*8f80*/  UIMAD.WIDE.U32 UR6, UR42, UR10, URZ ;  /* 0x0000000a2a0672a5 */ /* 0x000fe2000f8e003f */
[----:B------:R-:W-:Y:S01]  /*8f90*/  LOP3.LUT R6, R2, 0xffffff80, RZ, 0xc0, !PT ;  /* 0xffffff8002067812 */ /* 0x000fe200078ec0ff */
[----:B------:R-:W-:Y:S01]  /*8fa0*/  UIMAD UR8, UR42, UR11, UR8 ;  /* 0x0000000b2a0872a4 */ /* 0x000fe2000f8e0208 */
[----:B------:R-:W-:-:S02]  /*8fb0*/  SEL R115, R11, R36, P0 ;  /* 0x000000240b737207 */ /* 0x000fc40000000000 */
[----:B------:R-:W-:Y:S01]  /*8fc0*/  SEL R16, R10, R33, P0 ;  /* 0x000000210a107207 */ /* 0x000fe20000000000 */
[----:B------:R-:W-:Y:S01]  /*8fd0*/  IMAD.IADD R64, R25, 0x1, -R6 ;  /* 0x0000000119407824 */ /* 0x000fe200078e0a06 */
[----:B------:R-:W-:Y:S01]  /*8fe0*/  SEL R113, R33, R10, P0 ;  /* 0x0000000a21717207 */ /* 0x000fe20000000000 */
[----:B------:R-:W-:Y:S01]  /*8ff0*/  UIADD3 UR8, UR7, UR8, URZ ;  /* 0x0000000807087290 */ /* 0x000fe2000fffe03f */
[----:B------:R-:W-:Y:S01]  /*9000*/  LEA.HI R4, R4, R25, RZ, 0x2 ;  /* 0x0000001904047211 */ /* 0x000fe200078f10ff */
[----:B------:R-:W-:Y:S01]  /*9010*/  IMAD.U32 R45, RZ, RZ, UR7 ;  /* 0x00000007ff2d7e24 */ /* 0x000fe2000f8e00ff */
[----:B------:R-:W-:Y:S02]  /*9020*/  SHF.R.S32.HI R11, RZ, 0x1f, R64 ;  /* 0x0000001fff0b7819 */ /* 0x000fe40000011440 */
[----:B------:R-:W-:Y:S01]  /*9030*/  SEL R100, R12, R41, P0 ;  /* 0x000000290c647207 */ /* 0x000fe20000000000 */
[----:B------:R-:W-:Y:S01]  /*9040*/  IMAD.U32 R45, RZ, RZ, UR8 ;  /* 0x00000008ff2d7e24 */ /* 0x000fe2000f8e00ff */
[----:B------:R-:W-:-:S02]  /*9050*/  LEA.HI R10, R11, R64, RZ, 0x2 ;  /* 0x000000400b0a7211 */ /* 0x000fc400078f10ff */
[----:B------:R-:W-:Y:S02]  /*9060*/  SEL R109, R41, R12, P0 ;  /* 0x0000000c296d7207 */ /* 0x000fe40000000000 */
[----:B------:R-:W-:Y:S02]  /*9070*/  SEL R48, R26, R27, P0 ;  /* 0x0000001b1a307207 */ /* 0x000fe40000000000 */
[----:B------:R-:W-:Y:S02]  /*9080*/  SEL R89, R27, R26, P0 ;  /* 0x0000001a1b597207 */ /* 0x000fe40000000000 */
[----:B------:R-:W-:Y:S02]  /*9090*/  SEL R26, R74, R75, P0 ;  /* 0x0000004b4a1a7207 */ /* 0x000fe40000000000 */
[----:B------:R-:W-:Y:S02]  /*90a0*/  SEL R41, R75, R74, P0 ;  /* 0x0000004a4b297207 */ /* 0x000fe40000000000 */
[----:B------:R-:W-:Y:S01]  /*90b0*/  SEL R106, R7, R8, P0 ;  /* 0x00000008076a7207 */ /* 0x000fe20000000000 */
[----:B------:R-:W1:Y:S01]  /*90c0*/  S2R R74, SR_CTAID.X ;  /* 0x00000000004a7919 */ /* 0x000e620000002500 */
[----:B------:R-:W-:-:S02]  /*90d0*/  SEL R117, R8, R7, P0 ;  /* 0x0000000708757207 */ /* 0x000fc40000000000 */
[----:B------:R-:W-:Y:S02]  /*90e0*/  LOP3.LUT R6, R4, 0xfffffffc, RZ, 0xc0, !PT ;  /* 0xfffffffc04067812 */ /* 0x000fe400078ec0ff */
[--C-:B------:R-:W-:Y:S02]  /*90f0*/  SHF.R.S32.HI R4, RZ, 0x2, R10.reuse ;  /* 0x00000002ff047819 */ /* 0x100fe4000001140a */
[----:B------:R-:W-:Y:S02]  /*9100*/  SHF.R.S32.HI R7, RZ, 0x1f, R10 ;  /* 0x0000001fff077819 */ /* 0x000fe4000001140a */
[----:B------:R-:W-:Y:S02]  /*9110*/  SHF.R.S32.HI R9, RZ, 0x7, R2 ;  /* 0x00000007ff097819 */ /* 0x000fe40000011402 */
[----:B------:R-:W-:Y:S02]  /*9120*/  LEA.HI R7, R7, R4, RZ, 0x3 ;  /* 0x0000000407077211 */ /* 0x000fe400078f18ff */
[----:B------:R-:W-:-:S02]  /*9130*/  SEL R98, R52, R15, P0 ;  /* 0x0000000f34627207 */ /* 0x000fc40000000000 */
[----:B------:R-:W-:Y:S02]  /*9140*/  SEL R107, R15, R52, P0 ;  /* 0x000000340f6b7207 */ /* 0x000fe40000000000 */
[----:B------:R-:W-:Y:S02]  /*9150*/  SEL R72, R24, R81, P0 ;  /* 0x0000005118487207 */ /* 0x000fe40000000000 */
[----:B------:R-:W-:Y:S02]  /*9160*/  SEL R93, R81, R24, P0 ;  /* 0x00000018515d7207 */ /* 0x000fe40000000000 */
[----:B------:R-:W-:Y:S02]  /*9170*/  SEL R102, R44, R13, P0 ;  /* 0x0000000d2c667207 */ /* 0x000fe40000000000 */
[----:B------:R-:W-:Y:S01]  /*9180*/  SEL R111, R13, R44, P0 ;  /* 0x0000002c0d6f7207 */ /* 0x000fe20000000000 */
[----:B------:R-:W-:Y:S01]  /*9190*/  IMAD.U32 R44, RZ, RZ, UR6 ;  /* 0x00000006ff2c7e24 */ /* 0x000fe2000f8e00ff */
[----:B------:R-:W-:Y:S01]  /*91a0*/  SEL R52, R34, R35, P0 ;  /* 0x0000002322347207 */ /* 0x000fe20000000000 */
[----:B------:R-:W-:Y:S01]  /*91b0*/  ULDC.64 UR6, c[0x0][0xb48] ;  /* 0x0002d20000067ab9 */ /* 0x000fe20000000a00 */
[----:B------:R-:W-:-:S02]  /*91c0*/  SEL R81, R35, R34, P0 ;  /* 0x0000002223517207 */ /* 0x000fc40000000000 */
[----:B------:R-:W-:Y:S02]  /*91d0*/  LEA.HI R2, R2, R9, RZ, 0x1 ;  /* 0x0000000902027211 */ /* 0x000fe400078f08ff */
[----:B------:R-:W-:Y:S02]  /*91e0*/  LOP3.LUT R7, R7, 0xfffffff8, RZ, 0xc0, !PT ;  /* 0xfffffff807077812 */ /* 0x000fe400078ec0ff */
[----:B------:R-:W-:Y:S02]  /*91f0*/  SEL R34, R86, R87, P0 ;  /* 0x0000005756227207 */ /* 0x000fe40000000000 */
[----:B------:R-:W-:Y:S01]  /*9200*/  SEL R13, R87, R86, P0 ;  /* 0x00000056570d7207 */ /* 0x000fe20000000000 */
[----:B------:R-:W-:Y:S01]  /*9210*/  IMAD.IADD R7, R4, 0x1, -R7 ;  /* 0x0000000104077824 */ /* 0x000fe200078e0a07 */
[----:B------:R-:W-:Y:S01]  /*9220*/  IADD3 R8, R25, -R6, RZ ;  /* 0x8000000619087210 */ /* 0x000fe20007ffe0ff */
[----:B------:R-:W3:Y:S01]  /*9230*/  LDC R87, c[0x0][0xbe8] ;  /* 0x0002fa00ff577b82 */ /* 0x000ee20000000800 */
[----:B------:R-:W-:-:S02]  /*9240*/  LEA.HI R6, R11, R64, RZ, 0x5 ;  /* 0x000000400b067211 */ /* 0x000fc400078f28ff */
[----:B------:R-:W-:Y:S02]  /*9250*/  LOP3.LUT R2, R2, 0x3fffffe, RZ, 0xc0, !PT ;  /* 0x03fffffe02027812 */ /* 0x000fe400078ec0ff */
[----:B------:R-:W-:Y:S02]  /*9260*/  SHF.R.S32.HI R6, RZ, 0x5, R6 ;  /* 0x00000005ff067819 */ /* 0x000fe40000011406 */
[----:B------:R-:W-:Y:S01]  /*9270*/  LEA.HI R4, R8, R8, RZ, 0x1 ;  /* 0x0000000808047211 */ /* 0x000fe200078f08ff */
[----:B------:R-:W-:Y:S01]  /*9280*/  IMAD.IADD R2, R9, 0x1, -R2 ;  /* 0x0000000109027824 */ /* 0x000fe200078e0a02 */
[----:B------:R-:W-:Y:S01]  /*9290*/  SEL R96, R14, R49, P0 ;  /* 0x000000310e607207 */ /* 0x000fe20000000000 */
[----:B------:R-:W-:Y:S01]  /*92a0*/  IMAD R7, R6, 0x10, R7 ;  /* 0x0000001006077824 */ /* 0x000fe200078e0207 */
[----:B------:R-:W-:Y:S02]  /*92b0*/  LOP3.LUT R9, R4, 0x1ffffffe, RZ, 0xc0, !PT ;  /* 0x1ffffffe04097812 */ /* 0x000fe400078ec0ff */
[----:B------:R-:W-:Y:S01]  /*92c0*/  SEL R105, R49, R14, P0 ;  /* 0x0000000e31697207 */ /* 0x000fe20000000000 */
[----:B------:R-:W-:Y:S01]  /*92d0*/  IMAD R2, R2, 0x40, R7 ;  /* 0x0000004002027824 */ /* 0x000fe200078e0207 */
[----:B------:R-:W-:-:S02]  /*92e0*/  SEL R14, R30, R31, P0 ;  /* 0x0000001f1e0e7207 */ /* 0x000fc40000000000 */
[----:B------:R-:W-:Y:S02]  /*92f0*/  IADD3 R9, R8, -R9, RZ ;  /* 0x8000000908097210 */ /* 0x000fe40007ffe0ff */
[----:B------:R-:W-:Y:S02]  /*9300*/  SEL R92, R17, R18, P0 ;  /* 0x00000012115c7207 */ /* 0x000fe40000000000 */
[----:B------:R-:W-:Y:S01]  /*9310*/  SEL R101, R18, R17, P0 ;  /* 0x0000001112657207 */ /* 0x000fe20000000000 */
[----:B------:R-:W-:Y:S01]  /*9320*/  IMAD R9, R9, 0x8, R2 ;  /* 0x0000000809097824 */ /* 0x000fe200078e0202 */
[----:B------:R-:W-:Y:S02]  /*9330*/  SEL R18, R38, R39, P0 ;  /* 0x0000002726127207 */ /* 0x000fe40000000000 */
[----:B------:R-:W-:Y:S02]  /*9340*/  SEL R85, R39, R38, P0 ;  /* 0x0000002627557207 */ /* 0x000fe40000000000 */
[----:B------:R-:W-:-:S02]  /*9350*/  SEL R56, R46, R47, P0 ;  /* 0x0000002f2e387207 */ /* 0x000fc40000000000 */
[----:B------:R-:W-:Y:S02]  /*9360*/  SEL R77, R47, R46, P0 ;  /* 0x0000002e2f4d7207 */ /* 0x000fe40000000000 */
[----:B------:R-:W-:Y:S02]  /*9370*/  SEL R12, R50, R51, P0 ;  /* 0x00000033320c7207 */ /* 0x000fe40000000000 */
[----:B------:R-:W-:Y:S02]  /*9380*/  SEL R38, R66, R67, P0 ;  /* 0x0000004342267207 */ /* 0x000fe40000000000 */
[----:B------:R-:W-:Y:S01]  /*9390*/  SEL R47, R67, R66, P0 ;  /* 0x00000042432f7207 */ /* 0x000fe20000000000 */
[----:B-1----:R-:W-:Y:S01]  /*93a0*/  IMAD R66, R74, 0x80, R2 ;  /* 0x000000804a427824 */ /* 0x002fe200078e0202 */
[----:B------:R-:W-:Y:S02]  /*93b0*/  LOP3.LUT R7, R10, 0x7ffffffc, RZ, 0xc0, !PT ;  /* 0x7ffffffc0a077812 */ /* 0x000fe400078ec0ff */
[----:B------:R-:W-:-:S02]  /*93c0*/  LEA R74, R74, R9, 0x7 ;  /* 0x000000094a4a7211 */ /* 0x000fc400078e38ff */
[----:B------:R-:W-:Y:S02]  /*93d0*/  SEL R88, R20, R65, P0 ;  /* 0x0000004114587207 */ /* 0x000fe40000000000 */
[----:B------:R-:W-:Y:S02]  /*93e0*/  SEL R97, R65, R20, P0 ;  /* 0x0000001441617207 */ /* 0x000fe40000000000 */
[----:B------:R-:W-:Y:S02]  /*93f0*/  SEL R46, R54, R55, P0 ;  /* 0x00000037362e7207 */ /* 0x000fe40000000000 */
[----:B------:R-:W-:Y:S02]  /*9400*/  SEL R61, R55, R54, P0 ;  /* 0x00000036373d7207 */ /* 0x000fe40000000000 */
[----:B------:R-:W-:Y:S02]  /*9410*/  SEL R90, R68, R21, P0 ;  /* 0x00000015445a7207 */ /* 0x000fe40000000000 */
[----:B------:R-:W-:-:S02]  /*9420*/  SEL R99, R21, R68, P0 ;  /* 0x0000004415637207 */ /* 0x000fc40000000000 */
[----:B------:R-:W-:Y:S02]  /*9430*/  SEL R20, R84, R29, P0 ;  /* 0x0000001d54147207 */ /* 0x000fe40000000000 */
[----:B---3--:R-:W-:Y:S02]  /*9440*/  ISETP.NE.AND P2, PT, R87, 0x1, PT ;  /* 0x000000015700780c */ /* 0x008fe40003f45270 */
        /* <DEDUP_REMOVED lines=8> */
[----:B------:R-:W0:Y:S01]  /*94d0*/  LDC R76, c[0x0][0xc50] ;  /* 0x00031400ff4c7b82 */ /* 0x000e220000000800 */
        /* <DEDUP_REMOVED lines=12> */
[----:B------:R-:W1:Y:S01]  /*95a0*/  @P2 LDC R83, c[0x0][0xbf0] ;  /* 0x0002fc00ff532b82 */ /* 0x000e620000000800 */
[C---:B------:R-:W-:Y:S01]  /*95b0*/  LOP3.LUT P1, RZ, R64.reuse, 0x3, RZ, 0xc0, !PT ;  /* 0x0000000340ff7812 */ /* 0x040fe2000782c0ff */
[----:B------:R-:W-:Y:S01]  /*95c0*/  IMAD.IADD R64, R64, 0x1, -R7 ;  /* 0x0000000140407824 */ /* 0x000fe200078e0a07 */
[----:B------:R-:W-:-:S02]  /*95d0*/  SEL R43, R71, R70, P0 ;  /* 0x00000046472b7207 */ /* 0x000fc40000000000 */
[----:B------:R-:W-:Y:S01]  /*95e0*/  MOV R33, UR5 ;  /* 0x0000000500217c02 */ /* 0x000fe20008000f00 */
[----:B------:R-:W-:Y:S01]  /*95f0*/  IMAD.U32 R33, RZ, RZ, UR9 ;  /* 0x00000009ff217e24 */ /* 0x000fe2000f8e00ff */
[----:B------:R-:W-:Y:S01]  /*9600*/  ULDC.64 UR8, c[0x0][0xb28] ;  /* 0x0002ca0000087ab9 */ /* 0x000fe20000000a00 */
[----:B------:R-:W3:Y:S01]  /*9610*/  @P2 LDC R82, c[0x0][0xbf0] ;  /* 0x0002fc00ff522b82 */ /* 0x000ee20000000800 */
[----:B--2---:R2:W-:Y:S04]  /*9620*/  SHFL.IDX PT, R49, R14, R5, 0x1c1f ;  /* 0x001c1f050e317589 */ /* 0x0045e800000e0000 */
[----:B------:R-:W-:Y:S04]  /*9630*/  SHFL.IDX PT, R8, R34, R5, 0x1c1f ;  /* 0x001c1f0522087589 */ /* 0x000fe800000e0000 */
[----:B------:R-:W-:Y:S01]  /*9640*/  SHFL.IDX PT, R10, R106, R5, 0x1c1f ;  /* 0x001c1f056a0a7589 */ /* 0x000fe200000e0000 */
[----:B--2---:R-:W-:-:S03]  /*9650*/  LOP3.LUT R14, R5, 0x2, RZ, 0x3c, !PT ;  /* 0x00000002050e7812 */ /* 0x004fc600078e3cff */
[----:B------:R-:W-:Y:S04]  /*9660*/  SHFL.IDX PT, R54, R12, R5, 0x1c1f ;  /* 0x001c1f050c367589 */ /* 0x000fe800000e0000 */
[----:B------:R-:W2:Y:S04]  /*9670*/  SHFL.IDX PT, R13, R13, R14, 0x1c1f ;  /* 0x001c1f0e0d0d7589 */ /* 0x000ea800000e0000 */
[----:B------:R-:W4:Y:S04]  /*9680*/  SHFL.IDX PT, R9, R117, R14, 0x1c1f ;  /* 0x001c1f0e75097589 */ /* 0x000f2800000e0000 */
[----:B------:R-:W-:Y:S04]  /*9690*/  SHFL.IDX PT, R11, R108, R5, 0x1c1f ;  /* 0x001c1f056c0b7589 */ /* 0x000fe800000e0000 */
[----:B------:R-:W5:Y:S04]  /*96a0*/  SHFL.IDX PT, R12, R119, R14, 0x1c1f ;  /* 0x001c1f0e770c7589 */ /* 0x000f6800000e0000 */
[----:B------:R-:W-:Y:S04]  /*96b0*/  SHFL.IDX PT, R16, R16, R5, 0x1c1f ;  /* 0x001c1f0510107589 */ /* 0x000fe800000e0000 */
[----:B------:R-:W0:Y:S04]  /*96c0*/  SHFL.IDX PT, R17, R113, R14, 0x1c1f ;  /* 0x001c1f0e71117589 */ /* 0x000e2800000e0000 */
[----:B------:R-:W-:Y:S01]  /*96d0*/  SHFL.IDX PT, R22, R100, R5, 0x1c1f ;  /* 0x001c1f0564167589 */ /* 0x000fe200000e0000 */
[----:B--2---:R-:W-:-:S03]  /*96e0*/  SEL R7, R8, R13, P0 ;  /* 0x0000000d08077207 */ /* 0x004fc60000000000 */
[----:B------:R-:W-:Y:S04]  /*96f0*/  SHFL.IDX PT, R53, R18, R5, 0x1c1f ;  /* 0x001c1f0512357589 */ /* 0x000fe800000e0000 */
[----:B------:R-:W-:Y:S04]  /*9700*/  SHFL.IDX PT, R23, R109, R14, 0x1c1f ;  /* 0x001c1f0e6d177589 */ /* 0x000fe800000e0000 */
[----:B------:R-:W-:Y:S04]  /*9710*/  SHFL.IDX PT, R15, R104, R5, 0x1c1f ;  /* 0x001c1f05680f7589 */ /* 0x000fe800000e0000 */
[----:B------:R-:W-:Y:S04]  /*9720*/  SHFL.IDX PT, R30, R92, R5, 0x1c1f ;  /* 0x001c1f055c1e7589 */ /* 0x000fe800000e0000 */
[----:B------:R-:W-:Y:S04]  /*9730*/  SHFL.IDX PT, R50, R20, R5, 0x1c1f ;  /* 0x001c1f0514327589 */ /* 0x000fe800000e0000 */
[----:B------:R-:W2:Y:S04]  /*9740*/  SHFL.IDX PT, R18, R115, R14, 0x1c1f ;  /* 0x001c1f0e73127589 */ /* 0x000ea800000e0000 */
[----:B------:R-:W1:Y:S04]  /*9750*/  SHFL.IDX PT, R31, R101, R14, 0x1c1f ;  /* 0x001c1f0e651f7589 */ /* 0x000e6800000e0000 */
[----:B------:R-:W-:Y:S04]  /*9760*/  SHFL.IDX PT, R19, R102, R5, 0x1c1f ;  /* 0x001c1f0566137589 */ /* 0x000fe800000e0000 */
[----:B------:R-:W-:Y:S04]  /*9770*/  SHFL.IDX PT, R63, R80, R5, 0x1c1f ;  /* 0x001c1f05503f7589 */ /* 0x000fe800000e0000 */
[----:B------:R-:W3:Y:S04]  /*9780*/  SHFL.IDX PT, R20, R111, R14, 0x1c1f ;  /* 0x001c1f0e6f147589 */ /* 0x000ee800000e0000 */
[----:B------:R-:W-:Y:S04]  /*9790*/  SHFL.IDX PT, R24, R96, R5, 0x1c1f ;  /* 0x001c1f0560187589 */ /* 0x000fe800000e0000 */
[----:B------:R-:W-:Y:S04]  /*97a0*/  SHFL.IDX PT, R27, R94, R5, 0x1c1f ;  /* 0x001c1f055e1b7589 */ /* 0x000fe800000e0000 */
[----:B------:R-:W-:Y:S04]  /*97b0*/  SHFL.IDX PT, R21, R105, R14, 0x1c1f ;  /* 0x001c1f0e69157589 */ /* 0x000fe800000e0000 */
[----:B------:R-:W3:Y:S04]  /*97c0*/  SHFL.IDX PT, R34, R103, R14, 0x1c1f ;  /* 0x001c1f0e67227589 */ /* 0x000ee800000e0000 */
[----:B------:R4:W-:Y:S04]  /*97d0*/  SHFL.IDX PT, R80, R85, R14, 0x1c1f ;  /* 0x001c1f0e55507589 */ /* 0x0009e800000e0000 */
[----:B------:R-:W-:Y:S04]  /*97e0*/  SHFL.IDX PT, R6, R26, R5, 0x1c1f ;  /* 0x001c1f051a067589 */ /* 0x000fe800000e0000 */
[----:B------:R-:W-:Y:S01]  /*97f0*/  SHFL.IDX PT, R25, R98, R5, 0x1c1f ;  /* 0x001c1f0562197589 */ /* 0x000fe200000e0000 */
[----:B----4-:R-:W4:Y:S03]  /*9800*/  LDC.64 R84, c[0x0][0xbd8] ;  /* 0x0002f600ff547b82 */ /* 0x010f260000000a00 */
[----:B------:R-:W-:Y:S04]  /*9810*/  SHFL.IDX PT, R26, R107, R14, 0x1c1f ;  /* 0x001c1f0e6b1a7589 */ /* 0x000fe800000e0000 */
[----:B------:R-:W-:Y:S04]  /*9820*/  SHFL.IDX PT, R2, R58, R5, 0x1c1f ;  /* 0x001c1f053a027589 */ /* 0x000fe800000e0000 */
[----:B------:R-:W-:Y:S04]  /*9830*/  SHFL.IDX PT, R51, R88, R5, 0x1c1f ;  /* 0x001c1f0558337589 */ /* 0x000fe800000e0000 */
[----:B------:R-:W4:Y:S04]  /*9840*/  SHFL.IDX PT, R58, R97, R14, 0x1c1f ;  /* 0x001c1f0e613a7589 */ /* 0x000f2800000e0000 */
[----:B------:R-:W-:Y:S04]  /*9850*/  SHFL.IDX PT, R35, R90, R5, 0x1c1f ;  /* 0x001c1f055a237589 */ /* 0x000fe800000e0000 */
[----:B------:R-:W4:Y:S04]  /*9860*/  SHFL.IDX PT, R62, R99, R14, 0x1c1f ;  /* 0x001c1f0e633e7589 */ /* 0x000f2800000e0000 */
[----:B------:R5:W-:Y:S04]  /*9870*/  SHFL.IDX PT, R67, R77, R14, 0x1c1f ;  /* 0x001c1f0e4d437589 */ /* 0x000be800000e0000 */
[----:B------:R-:W-:Y:S04]  /*9880*/  SHFL.IDX PT, R68, R68, R5, 0x1c1f ;  /* 0x001c1f0544447589 */ /* 0x000fe800000e0000 */
[----:B------:R-:W4:Y:S01]  /*9890*/  SHFL.IDX PT, R69, R69, R14, 0x1c1f ;  /* 0x001c1f0e45457589 */ /* 0x000f2200000e0000 */
[----:B-----5:R-:W5:Y:S03]  /*98a0*/  @P2 LDC R77, c[0x0][0xbec] ;  /* 0x0002fb00ff4d2b82 */ /* 0x020f660000000800 */
[----:B------:R0:W-:Y:S04]  /*98b0*/  SHFL.IDX PT, R79, R89, R14, 0x1c1f ;  /* 0x001c1f0e594f7589 */ /* 0x0001e800000e0000 */
[----:B------:R-:W-:Y:S04]  /*98c0*/  SHFL.IDX PT, R72, R72, R5, 0x1c1f ;  /* 0x001c1f0548487589 */ /* 0x000fe800000e0000 */
[----:B------:R-:W-:Y:S01]  /*98d0*/  SHFL.IDX PT, R48, R48, R5, 0x1c1f ;  /* 0x001c1f0530307589 */ /* 0x000fe200000e0000 */
[----:B0-----:R-:W0:Y:S03]  /*98e0*/  LDC.64 R88, c[0x0][0xb40] ;  /* 0x0002d000ff587b82 */ /* 0x001e260000000a00 */
[----:B------:R-:W-:Y:S04]  /*98f0*/  SHFL.IDX PT, R52, R52, R5, 0x1c1f ;  /* 0x001c1f0534347589 */ /* 0x000fe800000e0000 */
[----:B------:R-:W-:Y:S04]  /*9900*/  SHFL.IDX PT, R60, R60, R5, 0x1c1f ;  /* 0x001c1f053c3c7589 */ /* 0x000fe800000e0000 */
[----:B------:R-:W-:Y:S04]  /*9910*/  SHFL.IDX PT, R56, R56, R5, 0x1c1f ;  /* 0x001c1f0538387589 */ /* 0x000fe800000e0000 */
[----:B------:R-:W-:Y:S04]  /*9920*/  SHFL.IDX PT, R46, R46, R5, 0x1c1f ;  /* 0x001c1f052e2e7589 */ /* 0x000fe800000e0000 */
[----:B------:R-:W-:Y:S04]  /*9930*/  SHFL.IDX PT, R42, R42, R5, 0x1c1f ;  /* 0x001c1f052a2a7589 */ /* 0x000fe800000e0000 */
[----:B------:R-:W-:Y:S01]  /*9940*/  SHFL.IDX PT, R40, R40, R5, 0x1c1f ;  /* 0x001c1f0528287589 */ /* 0x000fe200000e0000 */
[----:B0-----:R-:W-:-:S03]  /*9950*/  IMAD.WIDE.U32 R44, R88, UR37, R44 ;  /* 0x00000025582c7c25 */ /* 0x001fc6000f8e002c */
[----:B------:R-:W-:Y:S04]  /*9960*/  SHFL.IDX PT, R38, R38, R5, 0x1c1f ;  /* 0x001c1f0526267589 */ /* 0x000fe800000e0000 */
[----:B------:R-:W-:Y:S04]  /*9970*/  SHFL.IDX PT, R36, R36, R5, 0x1c1f ;  /* 0x001c1f0524247589 */ /* 0x000fe800000e0000 */
[----:B------:R0:W-:Y:S04]  /*9980*/  SHFL.IDX PT, R4, R28, R5, 0x1c1f ;  /* 0x001c1f051c047589 */ /* 0x0001e800000e0000 */
[----:B------:R-:W5:Y:S04]  /*9990*/  SHFL.IDX PT, R70, R95, R14, 0x1c1f ;  /* 0x001c1f0e5f467589 */ /* 0x000f6800000e0000 */
[----:B------:R-:W-:Y:S01]  /*99a0*/  SHFL.IDX PT, R73, R73, R14, 0x1c1f ;  /* 0x001c1f0e49497589 */ /* 0x000fe200000e0000 */
[----:B0-----:R-:W-:-:S02]  /*99b0*/  SEL R5, R13, R8, P0 ;  /* 0x000000080d057207 */ /* 0x001fc40000000000 */
[----:B------:R-:W-:Y:S01]  /*99c0*/  SEL R8, R10, R9, P0 ;  /* 0x000000090a087207 */ /* 0x000fe20000000000 */
[----:B------:R-:W0:Y:S01]  /*99d0*/  SHFL.IDX PT, R75, R93, R14, 0x1c1f ;  /* 0x001c1f0e5d4b7589 */ /* 0x000e2200000e0000 */
[----:B------:R-:W-:Y:S02]  /*99e0*/  SEL R10, R9, R10, P0 ;  /* 0x0000000a090a7207 */ /* 0x000fe40000000000 */
[----:B------:R-:W-:Y:S01]  /*99f0*/  SEL R9, R11, R12, P0 ;  /* 0x0000000c0b097207 */ /* 0x000fe20000000000 */
[----:B------:R1:W0:Y:S01]  /*9a00*/  SHFL.IDX PT, R78, R91, R14, 0x1c1f ;  /* 0x001c1f0e5b4e7589 */ /* 0x00022200000e0000 */
[----:B------:R-:W-:Y:S02]  /*9a10*/  SEL R11, R12, R11, P0 ;  /* 0x0000000b0c0b7207 */ /* 0x000fe40000000000 */
[----:B------:R-:W-:Y:S01]  /*9a20*/  SEL R12, R16, R17, P0 ;  /* 0x00000011100c7207 */ /* 0x000fe20000000000 */
[----:B------:R-:W0:Y:S01]  /*9a30*/  SHFL.IDX PT, R81, R81, R14, 0x1c1f ;  /* 0x001c1f0e51517589 */ /* 0x000e2200000e0000 */
[----:B------:R-:W-:-:S02]  /*9a40*/  SEL R16, R17, R16, P0 ;  /* 0x0000001011107207 */ /* 0x000fc40000000000 */
[----:B--2---:R-:W-:Y:S01]  /*9a50*/  SEL R13, R15, R18, P0 ;  /* 0x000000120f0d7207 */ /* 0x004fe20000000000 */
[----:B------:R2:W-:Y:S01]  /*9a60*/  SHFL.IDX PT, R71, R29, R14, 0x1c1f ;  /* 0x001c1f0e1d477589 */ /* 0x0005e200000e0000 */
[----:B------:R-:W-:Y:S01]  /*9a70*/  SEL R17, R18, R15, P0 ;  /* 0x0000000f12117207 */ /* 0x000fe20000000000 */
[----:B-1----:R-:W1:Y:S01]  /*9a80*/  @P2 LDC R91, c[0x0][0xbec] ;  /* 0x0002fb00ff5b2b82 */ /* 0x002e620000000800 */
[----:B------:R-:W-:Y:S01]  /*9a90*/  SEL R28, R30, R31, P0 ;  /* 0x0000001f1e1c7207 */ /* 0x000fe20000000000 */
[----:B------:R-:W-:Y:S01]  /*9aa0*/  SHFL.IDX PT, R61, R61, R14, 0x1c1f ;  /* 0x001c1f0e3d3d7589 */ /* 0x000fe200000e0000 */
[----:B---3--:R-:W-:Y:S02]  /*9ab0*/  SEL R15, R19, R20, P0 ;  /* 0x00000014130f7207 */ /* 0x008fe40000000000 */
[----:B------:R-:W-:Y:S01]  /*9ac0*/  SEL R30, R31, R30, P0 ;  /* 0x0000001e1f1e7207 */ /* 0x000fe20000000000 */
[----:B------:R-:W-:Y:S01]  /*9ad0*/  SHFL.IDX PT, R65, R65, R14, 0x1c1f ;  /* 0x001c1f0e41417589 */ /* 0x000fe200000e0000 */
[----:B------:R-:W-:-:S02]  /*9ae0*/  SEL R31, R34, R27, P0 ;  /* 0x0000001b221f7207 */ /* 0x000fc40000000000 */
[----:B--2---:R-:W-:Y:S01]  /*9af0*/  SEL R29, R27, R34, P0 ;  /* 0x000000221b1d7207 */ /* 0x004fe20000000000 */
[----:B------:R-:W-:Y:S01]  /*9b00*/  SHFL.IDX PT, R55, R55, R14, 0x1c1f ;  /* 0x001c1f0e37377589 */ /* 0x000fe200000e0000 */
[----:B----4-:R-:W-:Y:S01]  /*9b10*/  IMAD R34, R84, UR39, RZ ;  /* 0x0000002754227c24 */ /* 0x010fe2000f8e02ff */
[----:B------:R-:W-:Y:S02]  /*9b20*/  SEL R18, R51, R58, P0 ;  /* 0x0000003a33127207 */ /* 0x000fe40000000000 */
[----:B------:R-:W-:Y:S01]  /*9b30*/  SHFL.IDX PT, R57, R57, R14, 0x1c1f ;  /* 0x001c1f0e39397589 */ /* 0x000fe200000e0000 */
[----:B------:R-:W-:-:S03]  /*9b40*/  SEL R27, R62, R35, P0 ;  /* 0x000000233e1b7207 */ /* 0x000fc60000000000 */
[----:B------:R-:W-:Y:S04]  /*9b50*/  SHFL.IDX PT, R43, R43, R14, 0x1c1f ;  /* 0x001c1f0e2b2b7589 */ /* 0x000fe800000e0000 */
[----:B------:R-:W-:Y:S01]  /*9b60*/  SHFL.IDX PT, R47, R47, R14, 0x1c1f ;  /* 0x001c1f0e2f2f7589 */ /* 0x000fe200000e0000 */
[----:B-1----:R-:W-:-:S03]  /*9b70*/  @P2 IMAD.HI.U32 R91, R74, R91, RZ ;  /* 0x0000005b4a5b2227 */ /* 0x002fc600078e00ff */
[----:B------:R-:W-:Y:S04]  /*9b80*/  SHFL.IDX PT, R37, R37, R14, 0x1c1f ;  /* 0x001c1f0e25257589 */ /* 0x000fe800000e0000 */
[----:B------:R-:W-:Y:S04]  /*9b90*/  SHFL.IDX PT, R41, R41, R14, 0x1c1f ;  /* 0x001c1f0e29297589 */ /* 0x000fe800000e0000 */
[----:B------:R1:W-:Y:S02]  /*9ba0*/  SHFL.IDX PT, R39, R39, R14, 0x1c1f ;  /* 0x001c1f0e27277589 */ /* 0x0003e400000e0000 */
[----:B-1----:R-:W-:-:S02]  /*9bb0*/  SEL R14, R22, R23, P0 ;  /* 0x00000017160e7207 */ /* 0x002fc40000000000 */
[----:B------:R-:W-:Y:S02]  /*9bc0*/  SEL R22, R23, R22, P0 ;  /* 0x0000001617167207 */ /* 0x000fe40000000000 */
[----:B------:R-:W-:Y:S02]  /*9bd0*/  SEL R23, R20, R19, P0 ;  /* 0x0000001314177207 */ /* 0x000fe40000000000 */
[----:B------:R-:W-:Y:S02]  /*9be0*/  SEL R20, R24, R21, P0 ;  /* 0x0000001518147207 */ /* 0x000fe40000000000 */
[----:B------:R-:W-:Y:S02]  /*9bf0*/  SEL R24, R21, R24, P0 ;  /* 0x0000001815187207 */ /* 0x000fe40000000000 */
[----:B------:R-:W-:Y:S02]  /*9c00*/  SEL R21, R25, R26, P0 ;  /* 0x0000001a19157207 */ /* 0x000fe40000000000 */
[----:B------:R-:W-:-:S02]  /*9c10*/  SEL R25, R26, R25, P0 ;  /* 0x000000191a197207 */ /* 0x000fc40000000000 */
[----:B------:R-:W-:Y:S01]  /*9c20*/  SEL R26, R58, R51, P0 ;  /* 0x000000333a1a7207 */ /* 0x000fe20000000000 */
[----:B------:R-:W-:Y:S01]  /*9c30*/  IMAD R51, R85, UR37, R34 ;  /* 0x0000002555337c24 */ /* 0x000fe2000f8e0222 */
[----:B------:R-:W-:Y:S01]  /*9c40*/  SEL R19, R35, R62, P0 ;  /* 0x0000003e23137207 */ /* 0x000fe20000000000 */
[----:B------:R-:W-:Y:S01]  /*9c50*/  IMAD.WIDE.U32 R58, R84, UR37, R32 ;  /* 0x00000025543a7c25 */ /* 0x000fe2000f8e0020 */
[----:B------:R-:W-:Y:S02]  /*9c60*/  SEL R32, R68, R69, P0 ;  /* 0x0000004544207207 */ /* 0x000fe40000000000 */
[----:B------:R-:W-:Y:S01]  /*9c70*/  SEL R34, R69, R68, P0 ;  /* 0x0000004445227207 */ /* 0x000fe20000000000 */
[----:B-----5:R-:W-:Y:S01]  /*9c80*/  @P2 IMAD.HI.U32 R62, R74, R77, RZ ;  /* 0x0000004d4a3e2227 */ /* 0x020fe200078e00ff */
[----:B------:R-:W-:Y:S02]  /*9c90*/  SEL R33, R63, R70, P0 ;  /* 0x000000463f217207 */ /* 0x000fe40000000000 */
[----:B------:R-:W-:Y:S01]  /*9ca0*/  SEL R35, R70, R63, P0 ;  /* 0x0000003f46237207 */ /* 0x000fe20000000000 */
[----:B------:R-:W-:-:S02]  /*9cb0*/  IMAD R69, RZ, RZ, -UR42 ;  /* 0x8000002aff457e24 */ /* 0x000fc4000f8e02ff */
[----:B------:R-:W-:Y:S02]  /*9cc0*/  IMAD.IADD R59, R59, 0x1, R51 ;  /* 0x000000013b3b7824 */ /* 0x000fe400078e0233 */
[----:B------:R-:W-:Y:S01]  /*9cd0*/  IMAD.MOV.U32 R51, RZ, RZ, R74 ;  /* 0x000000ffff337224 */ /* 0x000fe200078e004a */
[----:B------:R-:W-:Y:S01]  /*9ce0*/  @P2 SHF.R.U32.HI R51, RZ, R83, R62 ;  /* 0x00000053ff332219 */ /* 0x000fe2000001163e */
[----:B------:R-:W-:Y:S02]  /*9cf0*/  IMAD R68, R88, UR39, RZ ;  /* 0x0000002758447c24 */ /* 0x000fe4000f8e02ff */
[----:B------:R-:W-:Y:S01]  /*9d00*/  IMAD R83, R76, R69, UR4 ;  /* 0x000000044c537e24 */ /* 0x000fe2000f8e0245 */
[----:B------:R-:W-:Y:S01]  /*9d10*/  ULDC.64 UR4, c[0x0][0xbe0] ;  /* 0x0002f80000047ab9 */ /* 0x000fe20000000a00 */
[----:B------:R-:W-:Y:S02]  /*9d20*/  IMAD R63, R89, UR37, R68 ;  /* 0x00000025593f7c24 */ /* 0x000fe4000f8e0244 */
[----:B------:R-:W-:Y:S01]  /*9d30*/  IMAD.MOV.U32 R62, RZ, RZ, R44 ;  /* 0x000000ffff3e7224 */ /* 0x000fe200078e002c */
[----:B------:R-:W-:Y:S01]  /*9d40*/  SHF.R.S32.HI R70, RZ, 0x1f, R83 ;  /* 0x0000001fff467819 */ /* 0x000fe20000011453 */
[----:B------:R-:W-:Y:S01]  /*9d50*/  IMAD.MOV.U32 R69, RZ, RZ, R74 ;  /* 0x000000ffff457224 */ /* 0x000fe200078e004a */
[----:B------:R-:W-:-:S02]  /*9d60*/  IADD3 R63, R45, R63, RZ ;  /* 0x0000003f2d3f7210 */ /* 0x000fc40007ffe0ff */
[----:B------:R-:W-:Y:S01]  /*9d70*/  @P2 SHF.R.U32.HI R69, RZ, R82, R91 ;  /* 0x00000052ff452219 */ /* 0x000fe2000001165b */
[C---:B------:R-:W-:Y:S02]  /*9d80*/  IMAD R45, R70.reuse, UR4, RZ ;  /* 0x00000004462d7c24 */ /* 0x040fe4000f8e02ff */
[----:B------:R-:W-:Y:S02]  /*9d90*/  IMAD R70, R70, UR6, RZ ;  /* 0x0000000646467c24 */ /* 0x000fe4000f8e02ff */
[C---:B------:R-:W-:Y:S02]  /*9da0*/  IMAD R68, R83.reuse, UR5, R45 ;  /* 0x0000000553447c24 */ /* 0x040fe4000f8e022d */
[----:B------:R-:W-:Y:S01]  /*9db0*/  IMAD.WIDE.U32 R44, R83, UR4, R58 ;  /* 0x00000004532c7c25 */ /* 0x000fe2000f8e003a */
[----:B------:R-:W-:-:S03]  /*9dc0*/  ULDC.64 UR4, c[0x0][0xb30] ;  /* 0x0002cc0000047ab9 */ /* 0x000fc60000000a00 */
[----:B------:R-:W-:Y:S01]  /*9dd0*/  IMAD.WIDE.U32 R58, R83, UR6, R62 ;  /* 0x00000006533a7c25 */ /* 0x000fe2000f8e003e */
[--C-:B------:R-:W-:Y:S02]  /*9de0*/  SHF.R.S32.HI R63, RZ, 0x1f, R51.reuse ;  /* 0x0000001fff3f7819 */ /* 0x100fe40000011433 */
[----:B------:R-:W-:Y:S01]  /*9df0*/  IADD3 R44, P2, R51, R44, RZ ;  /* 0x0000002c332c7210 */ /* 0x000fe20007f5e0ff */
[----:B------:R-:W-:Y:S01]  /*9e00*/  IMAD.MOV R51, RZ, RZ, -R51 ;  /* 0x000000ffff337224 */ /* 0x000fe200078e0a33 */
[--C-:B------:R-:W-:Y:S01]  /*9e10*/  SHF.R.S32.HI R62, RZ, 0x1f, R69.reuse ;  /* 0x0000001fff3e7819 */ /* 0x100fe20000011445 */
[----:B------:R-:W-:Y:S01]  /*9e20*/  IMAD R77, R83, UR7, R70 ;  /* 0x00000007534d7c24 */ /* 0x000fe2000f8e0246 */
[----:B------:R-:W-:Y:S01]  /*9e30*/  IADD3.X R45, R63, R45, R68, P2, !PT ;  /* 0x0000002d3f2d7210 */ /* 0x000fe200017fe444 */
[----:B------:R-:W-:Y:S01]  /*9e40*/  IMAD.MOV R70, RZ, RZ, -R69 ;  /* 0x000000ffff467224 */ /* 0x000fe200078e0a45 */
[----:B------:R-:W-:Y:S01]  /*9e50*/  ULDC.64 UR6, c[0x0][0xbc8] ;  /* 0x0002f20000067ab9 */ /* 0x000fe20000000a00 */
[----:B------:R-:W-:-:S02]  /*9e60*/  IMAD R62, R62, UR4, RZ ;  /* 0x000000043e3e7c24 */ /* 0x000fc4000f8e02ff */
[C-C-:B------:R-:W-:Y:S02]  /*9e70*/  IMAD R51, R87.reuse, R51, R74.reuse ;  /* 0x0000003357337224 */ /* 0x140fe400078e024a */
[----:B------:R-:W-:Y:S02]  /*9e80*/  IMAD R63, R87, R70, R74 ;  /* 0x00000046573f7224 */ /* 0x000fe400078e024a */
[----:B------:R-:W-:Y:S02]  /*9e90*/  IMAD.IADD R59, R59, 0x1, R77 ;  /* 0x000000013b3b7824 */ /* 0x000fe400078e024d */
[C---:B------:R-:W-:Y:S01]  /*9ea0*/  IMAD R77, R69.reuse, UR5, R62 ;  /* 0x00000005454d7c24 */ /* 0x040fe2000f8e023e */
[----:B------:R-:W-:Y:S01]  /*9eb0*/  SHF.R.S32.HI R62, RZ, 0x1f, R51 ;  /* 0x0000001fff3e7819 */ /* 0x000fe20000011433 */
[----:B------:R-:W-:Y:S01]  /*9ec0*/  IMAD.WIDE.U32 R58, R69, UR4, R58 ;  /* 0x00000004453a7c25 */ /* 0x000fe2000f8e003a */
[----:B------:R-:W-:Y:S01]  /*9ed0*/  SHF.R.S32.HI R68, RZ, 0x1f, R63 ;  /* 0x0000001fff447819 */ /* 0x000fe2000001143f */
[----:B------:R-:W1:Y:S01]  /*9ee0*/  S2UR UR5, SR_CgaCtaId ;  /* 0x00000000000579c3 */ /* 0x000e620000008800 */
[----:B------:R-:W-:Y:S01]  /*9ef0*/  UMOV UR4, 0x400 ;  /* 0x0000040000047882 */ /* 0x000fe20000000000 */
[----:B------:R-:W-:Y:S01]  /*9f00*/  IMAD R62, R62, UR6, RZ ;  /* 0x000000063e3e7c24 */ /* 0x000fe2000f8e02ff */
[----:B------:R-:W-:Y:S01]  /*9f10*/  IADD3 R59, R59, R77, RZ ;  /* 0x0000004d3b3b7210 */ /* 0x000fe20007ffe0ff */
[----:B------:R-:W-:-:S02]  /*9f20*/  IMAD R68, R68, UR8, RZ ;  /* 0x0000000844447c24 */ /* 0x000fc4000f8e02ff */
[----:B------:R-:W-:Y:S01]  /*9f30*/  IMAD R77, R51, UR7, R62 ;  /* 0x00000007334d7c24 */ /* 0x000fe2000f8e023e */
[----:B0-----:R-:W-:Y:S01]  /*9f40*/  SEL R62, R75, R72, P0 ;  /* 0x000000484b3e7207 */ /* 0x001fe20000000000 */
[----:B------:R-:W-:Y:S01]  /*9f50*/  IMAD.WIDE.U32 R44, R51, UR6, R44 ;  /* 0x00000006332c7c25 */ /* 0x000fe2000f8e002c */
[----:B------:R-:W-:-:S03]  /*9f60*/  ULDC.64 UR6, c[0x0][0xba8] ;  /* 0x0002ea0000067ab9 */ /* 0x000fc60000000a00 */
[C---:B------:R-:W-:Y:S02]  /*9f70*/  IMAD R83, R63.reuse, UR9, R68 ;  /* 0x000000093f537c24 */ /* 0x040fe4000f8e0244 */
[----:B------:R-:W-:Y:S01]  /*9f80*/  IMAD.WIDE.U32 R68, R63, UR8, R58 ;  /* 0x000000083f447c25 */ /* 0x000fe2000f8e003a */
[----:B------:R-:W-:Y:S01]  /*9f90*/  SEL R58, R72, R75, P0 ;  /* 0x0000004b483a7207 */ /* 0x000fe20000000000 */
[----:B------:R-:W-:Y:S01]  /*9fa0*/  ULDC.64 UR8, c[0x0][0xb00] ;  /* 0x0002c00000087ab9 */ /* 0x000fe20000000a00 */
[----:B------:R-:W-:Y:S01]  /*9fb0*/  LEA R72, P2, R44, UR6, 0x2 ;  /* 0x000000062c487c11 */ /* 0x000fe2000f8410ff */
[----:B------:R-:W-:Y:S01]  /*9fc0*/  IMAD.IADD R51, R45, 0x1, R77 ;  /* 0x000000012d337824 */ /* 0x000fe200078e024d */
[----:B------:R-:W-:Y:S01]  /*9fd0*/  ULDC UR6, c[0x0][0xa88] ;  /* 0x0002a20000067ab9 */ /* 0x000fe20000000800 */
[----:B------:R-:W-:Y:S01]  /*9fe0*/  IMAD.IADD R45, R69, 0x1, R83 ;  /* 0x00000001452d7824 */ /* 0x000fe200078e0253 */
[----:B------:R-:W-:Y:S01]  /*9ff0*/  LEA R82, P3, R68, UR8, 0x2 ;  /* 0x0000000844527c11 */ /* 0x000fe2000f8610ff */
[----:B------:R-:W-:Y:S01]  /*a000*/  SHFL.IDX PT, R74, R72, RZ, 0x1c1f ;  /* 0x001c1fff484a7589 */ /* 0x000fe200000e0000 */
[----:B------:R-:W-:Y:S01]  /*a010*/  LEA.HI.X R51, R44, UR7, R51, 0x2, P2 ;  /* 0x000000072c337c11 */ /* 0x000fe200090f1433 */
[----:B-1----:R-:W-:Y:S01]  /*a020*/  ULEA UR4, UR5, UR4, 0x18 ;  /* 0x0000000405047291 */ /* 0x002fe2000f8ec03f */
[----:B------:R-:W-:Y:S01]  /*a030*/  IMAD R83, R87, UR6, RZ ;  /* 0x0000000657537c24 */ /* 0x000fe2000f8e02ff */
[----:B------:R-:W-:Y:S01]  /*a040*/  SHFL.IDX PT, R76, R72, 0x1, 0x1c1f ;  /* 0x003c1f00484c7f89 */ /* 0x000fe200000e0000 */
[----:B------:R-:W-:Y:S01]  /*a050*/  VIADD R70, R66, 0x8 ;  /* 0x0000000842467836 */ /* 0x000fe20000000000 */
[----:B------:R-:W-:Y:S01]  /*a060*/  UIADD3 UR4, UR4, 0x22820, URZ ;  /* 0x0002282004047890 */ /* 0x000fe2000fffe03f */
[----:B------:R-:W-:Y:S01]  /*a070*/  LEA.HI.X R84, R68, UR9, R45, 0x2, P3 ;  /* 0x0000000944547c11 */ /* 0x000fe200098f142d */
[----:B------:R-:W0:Y:S01]  /*a080*/  SHFL.IDX PT, R75, R51, RZ, 0x1c1f ;  /* 0x001c1fff334b7589 */ /* 0x000e2200000e0000 */
[-C--:B------:R-:W-:Y:S01]  /*a090*/  ISETP.GE.OR P2, PT, R66, R83.reuse, P1 ;  /* 0x000000534200720c */ /* 0x080fe20000f46670 */
[----:B------:R-:W-:Y:S01]  /*a0a0*/  UPRMT UR4, URZ, 0x654, UR4 ;  /* 0x000006543f047896 */ /* 0x000fe20008000004 */
[-C--:B------:R-:W-:Y:S01]  /*a0b0*/  ISETP.GE.OR P1, PT, R70, R83.reuse, P1 ;  /* 0x000000534600720c */ /* 0x080fe20000f26670 */
[----:B------:R1:W2:Y:S01]  /*a0c0*/  SHFL.IDX PT, R77, R51, 0x1, 0x1c1f ;  /* 0x003c1f00334d7f89 */ /* 0x0002a200000e0000 */
[----:B------:R-:W-:-:S02]  /*a0d0*/  ISETP.GE.AND P3, PT, R66, R83, PT ;  /* 0x000000534200720c */ /* 0x000fc40003f66270 */
[----:B------:R-:W-:Y:S01]  /*a0e0*/  SEL R59, R50, R73, P0 ;  /* 0x00000049323b7207 */ /* 0x000fe20000000000 */
[----:B------:R3:W4:Y:S01]  /*a0f0*/  SHFL.IDX PT, R68, R82, RZ, 0x1c1f ;  /* 0x001c1fff52447589 */ /* 0x00072200000e0000 */
[----:B------:R-:W-:Y:S01]  /*a100*/  SEL R63, R73, R50, P0 ;  /* 0x00000032493f7207 */ /* 0x000fe20000000000 */
[----:B------:R-:W-:Y:S01]  /*a110*/  IMAD.SHL.U32 R73, R64, 0x2, RZ ;  /* 0x0000000240497824 */ /* 0x000fe200078e00ff */
[----:B------:R-:W-:Y:S01]  /*a120*/  SYNCS.ARRIVE.TRANS64.RED.A1T0 RZ, [UR4], RZ ;  /* 0x000000ffffff79a7 */ /* 0x000fe20008100404 */
[----:B------:R3:W3:Y:S01]  /*a130*/  SHFL.IDX PT, R69, R84, RZ, 0x1c1f ;  /* 0x001c1fff54457589 */ /* 0x0006e200000e0000 */
[----:B------:R-:W-:Y:S02]  /*a140*/  SEL R44, R48, R79, P0 ;  /* 0x0000004f302c7207 */ /* 0x000fe40000000000 */
[----:B------:R-:W-:Y:S02]  /*a150*/  SEL R45, R49, R78, P0 ;  /* 0x0000004e312d7207 */ /* 0x000fe40000000000 */
[----:B------:R-:W-:-:S02]  /*a160*/  SEL R50, R52, R81, P0 ;  /* 0x0000005134327207 */ /* 0x000fc40000000000 */
[----:B-1----:R-:W-:Y:S02]  /*a170*/  SEL R51, R53, R80, P0 ;  /* 0x0000005035337207 */ /* 0x002fe40000000000 */
[----:B------:R-:W-:Y:S02]  /*a180*/  SEL R48, R79, R48, P0 ;  /* 0x000000304f307207 */ /* 0x000fe40000000000 */
[----:B------:R-:W-:Y:S01]  /*a190*/  SEL R49, R78, R49, P0 ;  /* 0x000000314e317207 */ /* 0x000fe20000000000 */
[----:B0-----:R0:W-:Y:S01]  /*a1a0*/  @!P2 ST.E desc[UR48][R74.64], R0 ;  /* 0x000000004a00a985 */ /* 0x0011e2000c101930 */
[----:B------:R-:W-:Y:S02]  /*a1b0*/  SEL R52, R81, R52, P0 ;  /* 0x0000003451347207 */ /* 0x000fe40000000000 */
[----:B------:R-:W-:Y:S01]  /*a1c0*/  SEL R53, R80, R53, P0 ;  /* 0x0000003550357207 */ /* 0x000fe20000000000 */
[----:B--2---:R0:W-:Y:S01]  /*a1d0*/  @!P1 ST.E desc[UR48][R76.64], R3 ;  /* 0x000000034c009985 */ /* 0x0041e2000c101930 */
[----:B------:R-:W-:Y:S05]  /*a1e0*/  @P3 BRA `(.L_x_7307) ;  /* 0x0000000400783947 */ /* 0x000fea0003800000 */
[C---:B0-----:R-:W-:Y:S01]  /*a1f0*/  VIADD R3, R73.reuse, 0x10 ;  /* 0x0000001049037836 */ /* 0x041fe20000000000 */
[C---:B------:R-:W-:Y:S01]  /*a200*/  IADD3 R0, R73.reuse, 0x8, RZ ;  /* 0x0000000849007810 */ /* 0x040fe20007ffe0ff */
[----:B------:R-:W-:Y:S01]  /*a210*/  ULDC UR4, c[0x0][0xac8] ;  /* 0x0002b20000047ab9 */ /* 0x000fe20000000800 */
[C---:B------:R-:W-:Y:S01]  /*a220*/  VIADD R64, R73.reuse, 0x18 ;  /* 0x0000001849407836 */ /* 0x040fe20000000000 */
[C---:B------:R-:W-:Y:S01]  /*a230*/  ISETP.GE.AND P2, PT, R73.reuse, UR4, PT ;  /* 0x0000000449007c0c */ /* 0x040fe2000bf46270 */
[C---:B------:R-:W-:Y:S01]  /*a240*/  VIADD R66, R73.reuse, 0x20 ;  /* 0x0000002049427836 */ /* 0x040fe20000000000 */
[----:B------:R-:W-:Y:S01]  /*a250*/  ISETP.GE.AND P3, PT, R0, UR4, PT ;  /* 0x0000000400007c0c */ /* 0x000fe2000bf66270 */
[----:B------:R-:W-:Y:S01]  /*a260*/  VIADD R72, R73, 0x38 ;  /* 0x0000003849487836 */ /* 0x000fe20000000000 */
[----:B------:R-:W-:Y:S02]  /*a270*/  ISETP.GE.AND P4, PT, R3, UR4, PT ;  /* 0x0000000403007c0c */ /* 0x000fe4000bf86270 */
[----:B------:R-:W-:-:S02]  /*a280*/  ISETP.GE.AND P1, PT, R64, UR4, PT ;  /* 0x0000000440007c0c */ /* 0x000fc4000bf26270 */
        /* <DEDUP_REMOVED lines=11> */
[----:B------:R-:W-:Y:S01]  /*a340*/  @!P5 LEA.HI R72, R72, R72, RZ, 0x1 ;  /* 0x000000484848d211 */ /* 0x000fe200078f08ff */
[--C-:B------:R-:W-:Y:S01]  /*a350*/  @!P4 IMAD.WIDE R78, R3, 0x4, R68.reuse ;  /* 0x00000004034ec825 */ /* 0x100fe200078e0244 */
[C---:B------:R-:W-:Y:S01]  /*a360*/  IADD3 R3, R73.reuse, 0x30, RZ ;  /* 0x0000003049037810 */ /* 0x040fe20007ffe0ff */
[----:B------:R1:W-:Y:S01]  /*a370*/  @!P3 ST.E.64 desc[UR48][R76.64], R10 ;  /* 0x0000000a4c00b985 */ /* 0x0003e2000c101b30 */
[----:B------:R-:W-:Y:S01]  /*a380*/  ISETP.GE.AND P3, PT, R0, UR4, PT ;  /* 0x0000000400007c0c */ /* 0x000fe2000bf66270 */
[C---:B0-----:R-:W-:Y:S01]  /*a390*/  VIADD R74, R73.reuse, 0x40 ;  /* 0x00000040494a7836 */ /* 0x041fe20000000000 */
[----:B------:R-:W-:Y:S01]  /*a3a0*/  @!P1 LOP3.LUT R9, R64, 0xfffffffe, RZ, 0xc0, !PT ;  /* 0xfffffffe40099812 */ /* 0x000fe200078ec0ff */
[----:B------:R-:W-:Y:S01]  /*a3b0*/  VIADD R64, R73, 0x48 ;  /* 0x0000004849407836 */ /* 0x000fe20000000000 */
[----:B------:R-:W-:Y:S01]  /*a3c0*/  ISETP.GE.AND P6, PT, R3, UR4, PT ;  /* 0x0000000403007c0c */ /* 0x000fe2000bfc6270 */
[----:B------:R0:W-:Y:S01]  /*a3d0*/  @!P4 ST.E.64 desc[UR48][R78.64], R12 ;  /* 0x0000000c4e00c985 */ /* 0x0001e2000c101b30 */
[----:B------:R-:W-:Y:S01]  /*a3e0*/  ISETP.GE.AND P4, PT, R74, UR4, PT ;  /* 0x000000044a007c0c */ /* 0x000fe2000bf86270 */
[----:B------:R-:W-:Y:S01]  /*a3f0*/  @!P1 IMAD.WIDE R8, R9, 0x4, R68 ;  /* 0x0000000409089825 */ /* 0x000fe200078e0244 */
[----:B------:R-:W-:-:S04]  /*a400*/  @!P2 LEA.HI R66, R66, R66, RZ, 0x1 ;  /* 0x000000424242a211 */ /* 0x000fc800078f08ff */
[----:B------:R2:W-:Y:S01]  /*a410*/  @!P1 ST.E.64 desc[UR48][R8.64], R16 ;  /* 0x0000001008009985 */ /* 0x0005e2000c101b30 */
[----:B------:R-:W-:Y:S02]  /*a420*/  ISETP.GE.AND P1, PT, R64, UR4, PT ;  /* 0x0000000440007c0c */ /* 0x000fe4000bf26270 */
[----:B-1----:R-:W-:Y:S02]  /*a430*/  @!P2 LOP3.LUT R11, R66, 0xfffffffe, RZ, 0xc0, !PT ;  /* 0xfffffffe420ba812 */ /* 0x002fe400078ec0ff */
[----:B------:R-:W-:Y:S02]  /*a440*/  @!P6 LEA.HI R3, R3, R3, RZ, 0x1 ;  /* 0x000000030303e211 */ /* 0x000fe400078f08ff */
[----:B------:R-:W-:Y:S01]  /*a450*/  @!P3 LEA.HI R0, R0, R0, RZ, 0x1 ;  /* 0x000000000000b211 */ /* 0x000fe200078f08ff */
[--C-:B------:R-:W-:Y:S01]  /*a460*/  @!P2 IMAD.WIDE R10, R11, 0x4, R68.reuse ;  /* 0x000000040b0aa825 */ /* 0x100fe200078e0244 */
[----:B------:R-:W-:Y:S02]  /*a470*/  @!P6 LOP3.LUT R3, R3, 0xfffffffe, RZ, 0xc0, !PT ;  /* 0xfffffffe0303e812 */ /* 0x000fe400078ec0ff */
[----:B0-----:R-:W-:Y:S01]  /*a480*/  @!P3 LOP3.LUT R13, R0, 0xfffffffe, RZ, 0xc0, !PT ;  /* 0xfffffffe000db812 */ /* 0x001fe200078ec0ff */
[----:B------:R-:W-:Y:S01]  /*a490*/  VIADD R0, R73, 0x50 ;  /* 0x0000005049007836 */ /* 0x000fe20000000000 */
[----:B------:R-:W-:Y:S01]  /*a4a0*/  @!P4 LEA.HI R74, R74, R74, RZ, 0x1 ;  /* 0x0000004a4a4ac211 */ /* 0x000fe200078f08ff */
[--C-:B--2---:R-:W-:Y:S01]  /*a4b0*/  @!P6 IMAD.WIDE R8, R3, 0x4, R68.reuse ;  /* 0x000000040308e825 */ /* 0x104fe200078e0244 */
[----:B------:R-:W-:Y:S01]  /*a4c0*/  @!P1 LEA.HI R64, R64, R64, RZ, 0x1 ;  /* 0x0000004040409211 */ /* 0x000fe200078f08ff */
[----:B------:R0:W-:Y:S01]  /*a4d0*/  @!P2 ST.E.64 desc[UR48][R10.64], R14 ;  /* 0x0000000e0a00a985 */ /* 0x0001e2000c101b30 */
[----:B------:R-:W-:Y:S01]  /*a4e0*/  @!P5 LOP3.LUT R17, R72, 0xfffffffe, RZ, 0xc0, !PT ;  /* 0xfffffffe4811d812 */ /* 0x000fe200078ec0ff */
[----:B------:R-:W-:Y:S01]  /*a4f0*/  @!P3 IMAD.WIDE R12, R13, 0x4, R68 ;  /* 0x000000040d0cb825 */ /* 0x000fe200078e0244 */
[----:B------:R-:W-:-:S03]  /*a500*/  @!P4 LOP3.LUT R3, R74, 0xfffffffe, RZ, 0xc0, !PT ;  /* 0xfffffffe4a03c812 */ /* 0x000fc600078ec0ff */
[--C-:B------:R-:W-:Y:S01]  /*a510*/  @!P5 IMAD.WIDE R16, R17, 0x4, R68.reuse ;  /* 0x000000041110d825 */ /* 0x100fe200078e0244 */
[----:B------:R1:W-:Y:S04]  /*a520*/  @!P3 ST.E.64 desc[UR48][R12.64], R22 ;  /* 0x000000160c00b985 */ /* 0x0003e8000c101b30 */
[----:B------:R2:W-:Y:S01]  /*a530*/  @!P6 ST.E.64 desc[UR48][R8.64], R20 ;  /* 0x000000140800e985 */ /* 0x0005e2000c101b30 */
[----:B0-----:R-:W-:Y:S01]  /*a540*/  @!P1 LOP3.LUT R15, R64, 0xfffffffe, RZ, 0xc0, !PT ;  /* 0xfffffffe400f9812 */ /* 0x001fe200078ec0ff */
[----:B------:R-:W-:Y:S02]  /*a550*/  @!P4 IMAD.WIDE R10, R3, 0x4, R68 ;  /* 0x00000004030ac825 */ /* 0x000fe400078e0244 */
[----:B------:R-:W-:Y:S01]  /*a560*/  @!P5 ST.E.64 desc[UR48][R16.64], R24 ;  /* 0x000000181000d985 */ /* 0x000fe2000c101b30 */
[C---:B------:R-:W-:Y:S01]  /*a570*/  IADD3 R3, R73.reuse, 0x58, RZ ;  /* 0x0000005849037810 */ /* 0x040fe20007ffe0ff */
[----:B------:R-:W-:-:S02]  /*a580*/  VIADD R14, R73, 0x60 ;  /* 0x00000060490e7836 */ /* 0x000fc40000000000 */
[----:B------:R0:W-:Y:S01]  /*a590*/  @!P4 ST.E.64 desc[UR48][R10.64], R28 ;  /* 0x0000001c0a00c985 */ /* 0x0001e2000c101b30 */
[----:B-1----:R-:W-:Y:S01]  /*a5a0*/  @!P1 IMAD.WIDE R12, R15, 0x4, R68 ;  /* 0x000000040f0c9825 */ /* 0x002fe200078e0244 */
[----:B------:R-:W-:Y:S02]  /*a5b0*/  ISETP.GE.AND P2, PT, R3, UR4, PT ;  /* 0x0000000403007c0c */ /* 0x000fe4000bf46270 */
[----:B------:R-:W-:Y:S01]  /*a5c0*/  ISETP.GE.AND P3, PT, R14, UR4, PT ;  /* 0x000000040e007c0c */ /* 0x000fe2000bf66270 */
[C---:B------:R-:W-:Y:S01]  /*a5d0*/  VIADD R15, R73.reuse, 0x68 ;  /* 0x00000068490f7836 */ /* 0x040fe20000000000 */
[----:B------:R1:W-:Y:S01]  /*a5e0*/  @!P1 ST.E.64 desc[UR48][R12.64], R30 ;  /* 0x0000001e0c009985 */ /* 0x0003e2000c101b30 */
[C---:B--2---:R-:W-:Y:S01]  /*a5f0*/  VIADD R9, R73.reuse, 0x78 ;  /* 0x0000007849097836 */ /* 0x044fe20000000000 */
[----:B------:R-:W-:Y:S01]  /*a600*/  ISETP.GE.AND P1, PT, R0, UR4, PT ;  /* 0x0000000400007c0c */ /* 0x000fe2000bf26270 */
[----:B------:R-:W-:Y:S01]  /*a610*/  VIADD R8, R73, 0x70 ;  /* 0x0000007049087836 */ /* 0x000fe20000000000 */
[----:B------:R-:W-:-:S02]  /*a620*/  ISETP.GE.AND P4, PT, R15, UR4, PT ;  /* 0x000000040f007c0c */ /* 0x000fc4000bf86270 */
[----:B------:R-:W-:Y:S02]  /*a630*/  ISETP.GE.AND P6, PT, R9, UR4, PT ;  /* 0x0000000409007c0c */ /* 0x000fe4000bfc6270 */
[----:B------:R-:W-:Y:S02]  /*a640*/  ISETP.GE.AND P5, PT, R8, UR4, PT ;  /* 0x0000000408007c0c */ /* 0x000fe4000bfa6270 */
[----:B------:R-:W-:Y:S02]  /*a650*/  @!P2 LEA.HI R3, R3, R3, RZ, 0x1 ;  /* 0x000000030303a211 */ /* 0x000fe400078f08ff */
[----:B------:R-:W-:Y:S02]  /*a660*/  @!P3 LEA.HI R14, R14, R14, RZ, 0x1 ;  /* 0x0000000e0e0eb211 */ /* 0x000fe400078f08ff */
[----:B------:R-:W-:Y:S02]  /*a670*/  @!P2 LOP3.LUT R3, R3, 0xfffffffe, RZ, 0xc0, !PT ;  /* 0xfffffffe0303a812 */ /* 0x000fe400078ec0ff */
[----:B------:R-:W-:-:S02]  /*a680*/  @!P1 LEA.HI R0, R0, R0, RZ, 0x1 ;  /* 0x0000000000009211 */ /* 0x000fc400078f08ff */
[----:B------:R-:W-:Y:S02]  /*a690*/  @!P4 LEA.HI R15, R15, R15, RZ, 0x1 ;  /* 0x0000000f0f0fc211 */ /* 0x000fe400078f08ff */
[----:B0-----:R-:W-:Y:S02]  /*a6a0*/  @!P6 LEA.HI R10, R9, R9, RZ, 0x1 ;  /* 0x00000009090ae211 */ /* 0x001fe400078f08ff */
[----:B------:R-:W-:Y:S02]  /*a6b0*/  @!P5 LEA.HI R8, R8, R8, RZ, 0x1 ;  /* 0x000000080808d211 */ /* 0x000fe400078f08ff */
[----:B------:R-:W-:Y:S02]  /*a6c0*/  @!P1 LOP3.LUT R9, R0, 0xfffffffe, RZ, 0xc0, !PT ;  /* 0xfffffffe00099812 */ /* 0x000fe400078ec0ff */
[----:B-1----:R-:W-:Y:S02]  /*a6d0*/  @!P3 LOP3.LUT R13, R14, 0xfffffffe, RZ, 0xc0, !PT ;  /* 0xfffffffe0e0db812 */ /* 0x002fe400078ec0ff */
[----:B------:R-:W-:-:S02]  /*a6e0*/  @!P4 LOP3.LUT R15, R15, 0xfffffffe, RZ, 0xc0, !PT ;  /* 0xfffffffe0f0fc812 */ /* 0x000fc400078ec0ff */
        /* <DEDUP_REMOVED lines=14> */
.L_x_7307:
[----:B------:R-:W-:Y:S05]  /*a7d0*/  BSYNC B0 ;  /* 0x0000000000007941 */ /* 0x000fea0003800000 */
.L_x_7306:
[----:B------:R-:W-:Y:S01]  /*a7e0*/  ISETP.GE.AND P1, PT, R70, R83, PT ;  /* 0x000000534600720c */ /* 0x000fe20003f26270 */
[----:B-1----:R1:W2:Y:S01]  /*a7f0*/  SHFL.IDX PT, R35, R84, 0x1, 0x1c1f ;  /* 0x003c1f0054237f89 */ /* 0x0022a200000e0000 */
        /* <DEDUP_REMOVED lines=25> */
[----:B------:R-:W-:Y:S01]  /*a990*/  ULDC UR4, c[0x0][0xac8] ;  /* 0x0002b20000047ab9 */ /* 0x000fe20000000800 */
[C---:B------:R-:W-:Y:S01]  /*a9a0*/  VIADD R10, R73.reuse, 0x10 ;  /* 0x00000010490a7836 */ /* 0x040fe20000000000 */
[C---:B------:R-:W-:Y:S01]  /*a9b0*/  ISETP.GE.AND P0, PT, R73.reuse, UR4, PT ;  /* 0x0000000449007c0c */ /* 0x040fe2000bf06270 */
[C---:B------:R-:W-:Y:S01]  /*a9c0*/  VIADD R11, R73.reuse, 0x18 ;  /* 0x00000018490b7836 */ /* 0x040fe20000000000 */
[----:B------:R-:W-:Y:S01]  /*a9d0*/  ISETP.GE.AND P4, PT, R0, UR4, PT ;  /* 0x0000000400007c0c */ /* 0x000fe2000bf86270 */
[C---:B------:R-:W-:Y:S01]  /*a9e0*/  VIADD R12, R73.reuse, 0x20 ;  /* 0x00000020490c7836 */ /* 0x040fe20000000000 */
[----:B------:R-:W-:Y:S01]  /*a9f0*/  ISETP.GE.AND P1, PT, R10, UR4, PT ;  /* 0x000000040a007c0c */ /* 0x000fe2000bf26270 */
[----:B------:R-:W-:Y:S01]  /*aa00*/  VIADD R36, R73, 0x28 ;  /* 0x0000002849247836 */ /* 0x000fe20000000000 */
[----:B------:R-:W-:Y:S01]  /*aa10*/  ISETP.GE.AND P2, PT, R11, UR4, PT ;  /* 0x000000040b007c0c */ /* 0x000fe2000bf46270 */
[----:B------:R-:W-:Y:S01]  /*aa20*/  VIADD R38, R73, 0x38 ;  /* 0x0000003849267836 */ /* 0x000fe20000000000 */
[----:B------:R-:W-:-:S02]  /*aa30*/  ISETP.GE.AND P3, PT, R12, UR4, PT ;  /* 0x000000040c007c0c */ /* 0x000fc4000bf66270 */
[C---:B------:R-:W-:Y:S02]  /*aa40*/  IADD3 R37, R73.reuse, 0x30, RZ ;  /* 0x0000003049257810 */ /* 0x040fe40007ffe0ff */
[----:B------:R-:W-:Y:S01]  /*aa50*/  ISETP.GE.AND P5, PT, R36, UR4, PT ;  /* 0x0000000424007c0c */ /* 0x000fe2000bfa6270 */
[----:B------:R-:W-:Y:S02]  /*aa60*/  @!P0 IMAD.WIDE R2, R73, 0x4, R34 ;  /* 0x0000000449028825 */ /* 0x000fe400078e0222 */
[----:B------:R-:W-:Y:S02]  /*aa70*/  @!P4 LEA.HI R0, R0, R0, RZ, 0x1 ;  /* 0x000000000000c211 */ /* 0x000fe400078f08ff */
[----:B------:R-:W-:Y:S01]  /*aa80*/  @!P1 LEA.HI R10, R10, R10, RZ, 0x1 ;  /* 0x0000000a0a0a9211 */ /* 0x000fe200078f08ff */
[----:B------:R0:W-:Y:S01]  /*aa90*/  @!P0 ST.E.64 desc[UR48][R2.64], R44 ;  /* 0x0000002c02008985 */ /* 0x0001e2000c101b30 */
[----:B------:R-:W-:Y:S02]  /*aaa0*/  @!P4 LOP3.LUT R9, R0, 0xfffffffe, RZ, 0xc0, !PT ;  /* 0xfffffffe0009c812 */ /* 0x000fe400078ec0ff */
[----:B------:R-:W-:-:S02]  /*aab0*/  ISETP.GE.AND P0, PT, R38, UR4, PT ;  /* 0x0000000426007c0c */ /* 0x000fc4000bf06270 */
[----:B------:R-:W-:Y:S01]  /*aac0*/  @!P2 LEA.HI R0, R11, R11, RZ, 0x1 ;  /* 0x0000000b0b00a211 */ /* 0x000fe200078f08ff */
[--C-:B------:R-:W-:Y:S01]  /*aad0*/  @!P4 IMAD.WIDE R8, R9, 0x4, R34.reuse ;  /* 0x000000040908c825 */ /* 0x100fe200078e0222 */
[----:B------:R-:W-:Y:S02]  /*aae0*/  @!P1 LOP3.LUT R11, R10, 0xfffffffe, RZ, 0xc0, !PT ;  /* 0xfffffffe0a0b9812 */ /* 0x000fe400078ec0ff */
[----:B------:R-:W-:Y:S02]  /*aaf0*/  @!P3 LEA.HI R12, R12, R12, RZ, 0x1 ;  /* 0x0000000c0c0cb211 */ /* 0x000fe400078f08ff */
[----:B------:R1:W-:Y:S01]  /*ab00*/  @!P4 ST.E.64 desc[UR48][R8.64], R48 ;  /* 0x000000300800c985 */ /* 0x0003e2000c101b30 */
[----:B------:R-:W-:Y:S02]  /*ab10*/  ISETP.GE.AND P4, PT, R37, UR4, PT ;  /* 0x0000000425007c0c */ /* 0x000fe4000bf86270 */
[----:B------:R-:W-:Y:S01]  /*ab20*/  @!P2 LOP3.LUT R13, R0, 0xfffffffe, RZ, 0xc0, !PT ;  /* 0xfffffffe000da812 */ /* 0x000fe200078ec0ff */
[----:B0-----:R-:W-:Y:S01]  /*ab30*/  @!P1 IMAD.WIDE R2, R11, 0x4, R34 ;  /* 0x000000040b029825 */ /* 0x001fe200078e0222 */
[----:B------:R-:W-:-:S02]  /*ab40*/  @!P5 LEA.HI R36, R36, R36, RZ, 0x1 ;  /* 0x000000242424d211 */ /* 0x000fc400078f08ff */
[----:B------:R-:W-:Y:S01]  /*ab50*/  @!P3 LOP3.LUT R11, R12, 0xfffffffe, RZ, 0xc0, !PT ;  /* 0xfffffffe0c0bb812 */ /* 0x000fe200078ec0ff */
[----:B------:R-:W-:Y:S01]  /*ab60*/  VIADD R0, R73, 0x40 ;  /* 0x0000004049007836 */ /* 0x000fe20000000000 */
[----:B------:R-:W-:Y:S01]  /*ab70*/  @!P0 LEA.HI R38, R38, R38, RZ, 0x1 ;  /* 0x0000002626268211 */ /* 0x000fe200078f08ff */
[----:B------:R0:W-:Y:S02]  /*ab80*/  @!P1 ST.E.64 desc[UR48][R2.64], R50 ;  /* 0x0000003202009985 */ /* 0x0001e4000c101b30 */
[--C-:B------:R-:W-:Y:S01]  /*ab90*/  @!P3 IMAD.WIDE R10, R11, 0x4, R34.reuse ;  /* 0x000000040b0ab825 */ /* 0x100fe200078e0222 */
[----:B------:R-:W-:Y:S02]  /*aba0*/  @!P0 LOP3.LUT R39, R38, 0xfffffffe, RZ, 0xc0, !PT ;  /* 0xfffffffe26278812 */ /* 0x000fe400078ec0ff */
[----:B------:R-:W-:Y:S01]  /*abb0*/  @!P4 LEA.HI R37, R37, R37, RZ, 0x1 ;  /* 0x000000252525c211 */ /* 0x000fe200078f08ff */
[----:B-1----:R-:W-:Y:S01]  /*abc0*/  @!P2 IMAD.WIDE R8, R13, 0x4, R34 ;  /* 0x000000040d08a825 */ /* 0x002fe200078e0222 */
[----:B------:R-:W-:-:S02]  /*abd0*/  @!P5 LOP3.LUT R13, R36, 0xfffffffe, RZ, 0xc0, !PT ;  /* 0xfffffffe240dd812 */ /* 0x000fc400078ec0ff */
[----:B------:R-:W-:Y:S01]  /*abe0*/  @!P4 LOP3.LUT R37, R37, 0xfffffffe, RZ, 0xc0, !PT ;  /* 0xfffffffe2525c812 */ /* 0x000fe200078ec0ff */
[----:B------:R-:W-:Y:S01]  /*abf0*/  VIADD R36, R73, 0x48 ;  /* 0x0000004849247836 */ /* 0x000fe20000000000 */
[----:B------:R1:W-:Y:S01]  /*ac00*/  @!P2 ST.E.64 desc[UR48][R8.64], R52 ;  /* 0x000000340800a985 */ /* 0x0003e2000c101b30 */
[--C-:B------:R-:W-:Y:S01]  /*ac10*/  @!P5 IMAD.WIDE R12, R13, 0x4, R34.reuse ;  /* 0x000000040d0cd825 */ /* 0x100fe200078e0222 */
[----:B------:R-:W-:Y:S02]  /*ac20*/  ISETP.GE.AND P1, PT, R0, UR4, PT ;  /* 0x0000000400007c0c */ /* 0x000fe4000bf26270 */
[----:B------:R2:W-:Y:S01]  /*ac30*/  @!P3 ST.E.64 desc[UR48][R10.64], R14 ;  /* 0x0000000e0a00b985 */ /* 0x0005e2000c101b30 */
[--C-:B0-----:R-:W-:Y:S01]  /*ac40*/  @!P4 IMAD.WIDE R2, R37, 0x4, R34.reuse ;  /* 0x000000042502c825 */ /* 0x101fe200078e0222 */
[----:B------:R-:W-:Y:S02]  /*ac50*/  ISETP.GE.AND P2, PT, R36, UR4, PT ;  /* 0x0000000424007c0c */ /* 0x000fe4000bf46270 */
[----:B------:R0:W-:Y:S04]  /*ac60*/  @!P5 ST.E.64 desc[UR48][R12.64], R16 ;  /* 0x000000100c00d985 */ /* 0x0001e8000c101b30 */
[----:B------:R-:W-:Y:S01]  /*ac70*/  @!P4 ST.E.64 desc[UR48][R2.64], R18 ;  /* 0x000000120200c985 */ /* 0x000fe2000c101b30 */
[----:B-1----:R-:W-:-:S02]  /*ac80*/  @!P0 IMAD.WIDE R8, R39, 0x4, R34 ;  /* 0x0000000427088825 */ /* 0x002fc400078e0222 */
[----:B------:R-:W-:Y:S02]  /*ac90*/  @!P1 LEA.HI R0, R0, R0, RZ, 0x1 ;  /* 0x0000000000009211 */ /* 0x000fe400078f08ff */
[C---:B--2---:R-:W-:Y:S01]  /*aca0*/  VIADD R10, R73.reuse, 0x50 ;  /* 0x00000050490a7836 */ /* 0x044fe20000000000 */
[----:B------:R1:W-:Y:S01]  /*acb0*/  @!P0 ST.E.64 desc[UR48][R8.64], R20 ;  /* 0x0000001408008985 */ /* 0x0003e2000c101b30 */
[C---:B------:R-:W-:Y:S01]  /*acc0*/  VIADD R14, R73.reuse, 0x68 ;  /* 0x00000068490e7836 */ /* 0x040fe20000000000 */
[----:B------:R-:W-:Y:S01]  /*acd0*/  @!P2 LEA.HI R36, R36, R36, RZ, 0x1 ;  /* 0x000000242424a211 */ /* 0x000fe200078f08ff */
[C---:B0-----:R-:W-:Y:S01]  /*ace0*/  VIADD R13, R73.reuse, 0x60 ;  /* 0x00000060490d7836 */ /* 0x041fe20000000000 */
[C---:B------:R-:W-:Y:S01]  /*acf0*/  IADD3 R12, R73.reuse, 0x58, RZ ;  /* 0x00000058490c7810 */ /* 0x040fe20007ffe0ff */
[C---:B------:R-:W-:Y:S01]  /*ad00*/  VIADD R15, R73.reuse, 0x70 ;  /* 0x00000070490f7836 */ /* 0x040fe20000000000 */
[----:B------:R-:W-:Y:S01]  /*ad10*/  ISETP.GE.AND P3, PT, R10, UR4, PT ;  /* 0x000000040a007c0c */ /* 0x000fe2000bf66270 */
[----:B------:R-:W-:Y:S01]  /*ad20*/  VIADD R73, R73, 0x78 ;  /* 0x0000007849497836 */ /* 0x000fe20000000000 */
[----:B------:R-:W-:-:S02]  /*ad30*/  ISETP.GE.AND P0, PT, R12, UR4, PT ;  /* 0x000000040c007c0c */ /* 0x000fc4000bf06270 */
[----:B------:R-:W-:Y:S02]  /*ad40*/  ISETP.GE.AND P4, PT, R13, UR4, PT ;  /* 0x000000040d007c0c */ /* 0x000fe4000bf86270 */
[----:B------:R-:W-:Y:S02]  /*ad50*/  ISETP.GE.AND P5, PT, R14, UR4, PT ;  /* 0x000000040e007c0c */ /* 0x000fe4000bfa6270 */
[----:B------:R-:W-:Y:S02]  /*ad60*/  ISETP.GE.AND P6, PT, R15, UR4, PT ;  /* 0x000000040f007c0c */ /* 0x000fe4000bfc6270 */
[----:B------:R-:W-:Y:S02]  /*ad70*/  @!P1 LOP3.LUT R11, R0, 0xfffffffe, RZ, 0xc0, !PT ;  /* 0xfffffffe000b9812 */ /* 0x000fe400078ec0ff */
[----:B-1----:R-:W-:Y:S02]  /*ad80*/  @!P2 LOP3.LUT R9, R36, 0xfffffffe, RZ, 0xc0, !PT ;  /* 0xfffffffe2409a812 */ /* 0x002fe400078ec0ff */
[----:B------:R-:W-:Y:S01]  /*ad90*/  @!P3 LEA.HI R10, R10, R10, RZ, 0x1 ;  /* 0x0000000a0a0ab211 */ /* 0x000fe200078f08ff */
[----:B------:R-:W-:Y:S01]  /*ada0*/  @!P1 IMAD.WIDE R2, R11, 0x4, R34 ;  /* 0x000000040b029825 */ /* 0x000fe200078e0222 */
[----:B------:R-:W-:-:S02]  /*adb0*/  @!P0 LEA.HI R12, R12, R12, RZ, 0x1 ;  /* 0x0000000c0c0c8211 */ /* 0x000fc400078f08ff */
[----:B------:R-:W-:Y:S01]  /*adc0*/  @!P4 LEA.HI R0, R13, R13, RZ, 0x1 ;  /* 0x0000000d0d00c211 */ /* 0x000fe200078f08ff */
[--C-:B------:R-:W-:Y:S01]  /*add0*/  @!P2 IMAD.WIDE R8, R9, 0x4, R34.reuse ;  /* 0x000000040908a825 */ /* 0x100fe200078e0222 */
[----:B------:R-:W-:Y:S01]  /*ade0*/  @!P5 LEA.HI R14, R14, R14, RZ, 0x1 ;  /* 0x0000000e0e0ed211 */ /* 0x000fe200078f08ff */
[----:B------:R0:W-:Y:S01]  /*adf0*/  @!P1 ST.E.64 desc[UR48][R2.64], R22 ;  /* 0x0000001602009985 */ /* 0x0001e2000c101b30 */
[----:B------:R-:W-:Y:S02]  /*ae00*/  @!P3 LOP3.LUT R11, R10, 0xfffffffe, RZ, 0xc0, !PT ;  /* 0xfffffffe0a0bb812 */ /* 0x000fe400078ec0ff */
[----:B------:R-:W-:Y:S01]  /*ae10*/  @!P6 LEA.HI R16, R15, R15, RZ, 0x1 ;  /* 0x0000000f0f10e211 */ /* 0x000fe200078f08ff */
[----:B------:R1:W-:Y:S01]  /*ae20*/  @!P2 ST.E.64 desc[UR48][R8.64], R24 ;  /* 0x000000180800a985 */ /* 0x0003e2000c101b30 */
[----:B------:R-:W-:Y:S01]  /*ae30*/  @!P0 LOP3.LUT R13, R12, 0xfffffffe, RZ, 0xc0, !PT ;  /* 0xfffffffe0c0d8812 */ /* 0x000fe200078ec0ff */
[----:B------:R-:W-:Y:S01]  /*ae40*/  @!P3 IMAD.WIDE R10, R11, 0x4, R34 ;  /* 0x000000040b0ab825 */ /* 0x000fe200078e0222 */
[----:B------:R-:W-:-:S02]  /*ae50*/  @!P4 LOP3.LUT R15, R0, 0xfffffffe, RZ, 0xc0, !PT ;  /* 0xfffffffe000fc812 */ /* 0x000fc400078ec0ff */
[----:B------:R-:W-:Y:S01]  /*ae60*/  @!P5 LOP3.LUT R17, R14, 0xfffffffe, RZ, 0xc0, !PT ;  /* 0xfffffffe0e11d812 */ /* 0x000fe200078ec0ff */
[--C-:B------:R-:W-:Y:S01]  /*ae70*/  @!P0 IMAD.WIDE R12, R13, 0x4, R34.reuse ;  /* 0x000000040d0c8825 */ /* 0x100fe200078e0222 */
[----:B------:R-:W-:Y:S01]  /*ae80*/  @!P6 LOP3.LUT R19, R16, 0xfffffffe, RZ, 0xc0, !PT ;  /* 0xfffffffe1013e812 */ /* 0x000fe200078ec0ff */
[----:B------:R2:W-:Y:S02]  /*ae90*/  @!P3 ST.E.64 desc[UR48][R10.64], R26 ;  /* 0x0000001a0a00b985 */ /* 0x0005e4000c101b30 */
[--C-:B0-----:R-:W-:Y:S02]  /*aea0*/  @!P4 IMAD.WIDE R2, R15, 0x4, R34.reuse ;  /* 0x000000040f02c825 */ /* 0x101fe400078e0222 */
[----:B------:R2:W-:Y:S01]  /*aeb0*/  @!P0 ST.E.64 desc[UR48][R12.64], R28 ;  /* 0x0000001c0c008985 */ /* 0x0005e2000c101b30 */
[----:B------:R-:W-:Y:S01]  /*aec0*/  ISETP.GE.AND P0, PT, R73, UR4, PT ;  /* 0x0000000449007c0c */ /* 0x000fe2000bf06270 */
[--C-:B-1----:R-:W-:Y:S02]  /*aed0*/  @!P5 IMAD.WIDE R8, R17, 0x4, R34.reuse ;  /* 0x000000041108d825 */ /* 0x102fe400078e0222 */
[----:B------:R2:W-:Y:S02]  /*aee0*/  @!P4 ST.E.64 desc[UR48][R2.64], R30 ;  /* 0x0000001e0200c985 */ /* 0x0005e4000c101b30 */
[----:B------:R-:W-:-:S02]  /*aef0*/  @!P6 IMAD.WIDE R14, R19, 0x4, R34 ;  /* 0x00000004130ee825 */ /* 0x000fc400078e0222 */
[----:B------:R2:W-:Y:S04]  /*af00*/  @!P5 ST.E.64 desc[UR48][R8.64], R32 ;  /* 0x000000200800d985 */ /* 0x0005e8000c101b30 */
[----:B------:R2:W-:Y:S02]  /*af10*/  @!P6 ST.E.64 desc[UR48][R14.64], R6 ;  /* 0x000000060e00e985 */ /* 0x0005e4000c101b30 */
[----:B------:R-:W-:Y:S05]  /*af20*/  @P0 BRA `(.L_x_7278) ;  /* 0x0000005000fc0947 */ /* 0x000fea0003800000 */
[----:B------:R-:W-:-:S04]  /*af30*/  LEA.HI R73, R73, R73, RZ, 0x1 ;  /* 0x0000004949497211 */ /* 0x000fc800078f08ff */
[----:B--2---:R-:W-:-:S05]  /*af40*/  LOP3.LUT R3, R73, 0xfffffffe, RZ, 0xc0, !PT ;  /* 0xfffffffe49037812 */ /* 0x004fca00078ec0ff */
[----:B------:R-:W-:-:S05]  /*af50*/  IMAD.WIDE R2, R3, 0x4, R34 ;  /* 0x0000000403027825 */ /* 0x000fca00078e0222 */
[----:B------:R1:W-:Y:S01]  /*af60*/  ST.E.64 desc[UR48][R2.64], R4 ;  /* 0x0000000402007985 */ /* 0x0003e2000c101b30 */
[----:B------:R-:W-:Y:S05]  /*af70*/  BRA `(.L_x_7278) ;  /* 0x0000005000e87947 */ /* 0x000fea0003800000 */
.L_x_7305:
        /* <DEDUP_REMOVED lines=22> */
[----:B------:R-:W-:Y:S01]  /*b0e0*/  MOV R3, UR5 ;  /* 0x0000000500037c02 */ /* 0x000fe20008000f00 */
[----:B------:R-:W-:Y:S01]  /*b0f0*/  IMAD.U32 R2, RZ, RZ, UR4 ;  /* 0x00000004ff027e24 */ /* 0x000fe2000f8e00ff */
[----:B------:R-:W2:Y:S01]  /*b100*/  @P0 LDC R7, c[0x0][0xbec] ;  /* 0x0002fb00ff070b82 */ /* 0x000ea20000000800 */
[----:B------:R-:W-:Y:S01]  /*b110*/  ULDC.64 UR4, c[0x0][0xbe0] ;  /* 0x0002f80000047ab9 */ /* 0x000fe20000000a00 */
[----:B------:R-:W-:-:S06]  /*b120*/  IMAD.U32 R3, RZ, RZ, UR6 ;  /* 0x00000006ff037e24 */ /* 0x000fcc000f8e00ff */
        /* <DEDUP_REMOVED lines=31> */
.L_x_7276:
[----:B------:R-:W-:-:S08]  /*b320*/  NOP ;  /* 0x0000000000007918 */ /* 0x000fd00000000000 */
[----:B------:R-:W0:-:S00]  /*b330*/  USETMAXREG.DEALLOC.CTAPOOL 0x28 ;  /* 0x00000028000079c8 */ /* 0x000e0000080e0500 */
        /* <DEDUP_REMOVED lines=16> */
.L_x_7308:
[----:B------:R-:W-:Y:S01]  /*b440*/  ULDC UR7, c[0x0][0xc50] ;  /* 0x0003140000077ab9 */ /* 0x000fe20000000800 */
[----:B------:R-:W-:Y:S01]  /*b450*/  UMOV UR40, UR6 ;  /* 0x0000000600287c82 */ /* 0x000fe20008000000 */
[----:B------:R-:W-:-:S11]  /*b460*/  UISETP.NE.AND UP0, UPT, UR7, 0x1, UPT ;  /* 0x000000010700788c */ /* 0x000fd6000bf05270 */
[----:B------:R-:W-:Y:S01]  /*b470*/  @UP0 ULDC UR4, c[0x0][0xc54] ;  /* 0x0003150000040ab9 */ /* 0x000fe20000000800 */
[----:B------:R-:W-:Y:S01]  /*b480*/  @UP0 ULDC UR8, c[0x0][0xc58] ;  /* 0x0003160000080ab9 */ /* 0x000fe20000000800 */
[----:B------:R-:W-:-:S04]  /*b490*/  UIMAD.WIDE.U32 UR4, UR6, UR4, URZ ;  /* 0x00000004060472a5 */ /* 0x000fc8000f8e003f */
[----:B------:R-:W-:-:S12]  /*b4a0*/  @UP0 USHF.R.U32.HI UR40, URZ, UR8, UR5 ;  /* 0x000000083f280299 */ /* 0x000fd80008011605 */
.L_x_7309:
        /* <DEDUP_REMOVED lines=10> */
[----:B------:R-:W-:Y:S02]  /*b550*/  MOV R18, RZ ;  /* 0x000000ff00127202 */ /* 0x000fe40000000f00 */
        /* <DEDUP_REMOVED lines=53> */
.L_x_7311:
        /* <DEDUP_REMOVED lines=33> */
[----:B0----5:R-:W-:Y:S05]  /*bac0*/  CALL.ABS.NOINC R2 ;  /* 0x0000000002007343 */ /* 0x021fea0003c00000 */
.L_x_7312:
        /* <DEDUP_REMOVED lines=20> */
.L_x_7313:
        /* <DEDUP_REMOVED lines=13> */
[----:B------:R-:W-:Y:S01]  /*bce0*/  MOV R12, 0x1 ;  /* 0x00000001000c7802 */ /* 0x000fe20000000f00 */
[----:B------:R-:W-:-:S02]  /*bcf0*/  IMAD.U32 R10, RZ, RZ, UR4 ;  /* 0x00000004ff0a7e24 */ /* 0x000fc4000f8e00ff */
[----:B------:R-:W-:Y:S02]  /*bd00*/  IMAD.U32 R11, RZ, RZ, UR5 ;  /* 0x00000005ff0b7e24 */ /* 0x000fe4000f8e00ff */
[----:B------:R-:W-:Y:S02]  /*bd10*/  IMAD.MOV.U32 R8, RZ, RZ, 0x70 ;  /* 0x00000070ff087424 */ /* 0x000fe400078e00ff */
[----:B------:R-:W-:-:S07]  /*bd20*/  IMAD.MOV.U32 R13, RZ, RZ, RZ ;  /* 0x000000ffff0d7224 */ /* 0x000fce00078e00ff */
[----:B------:R-:W-:-:S07]  /*bd30*/  LEPC R20, `(.L_x_7314) ;  /* 0x000000001014794e */ /* 0x000fce0000000000 */
[----:B0----5:R-:W-:Y:S05]  /*bd40*/  CALL.ABS.NOINC R2 ;  /* 0x0000000002007343 */ /* 0x021fea0003c00000 */
.L_x_7314:
        /* <DEDUP_REMOVED lines=18> */
.L_x_7315:
        /* <DEDUP_REMOVED lines=8> */
[C---:B------:R-:W-:Y:S01]  /*bef0*/  IMAD.SHL.U32 R30, R16.reuse, 0x10, RZ ;  /* 0x00000010101e7824 */ /* 0x040fe200078e00ff */
[----:B------:R-:W-:Y:S01]  /*bf00*/  UMOV UR4, 0xffffffff ;  /* 0xffffffff00047882 */ /* 0x000fe20000000000 */
[----:B------:R-:W-:-:S03]  /*bf10*/  LOP3.LUT R27, R16, 0x7f, RZ, 0xc0, !PT ;  /* 0x0000007f101b7812 */ /* 0x000fc600078ec0ff */
[----:B------:R-:W-:Y:S02]  /*bf20*/  LOP3.LUT R30, R30, 0x70, RZ, 0xc0, !PT ;  /* 0x000000701e1e7812 */ /* 0x000fe400078ec0ff */
[----:B------:R-:W-:Y:S01]  /*bf30*/  SHF.R.U32.HI R24, RZ, 0x3, R27 ;  /* 0x00000003ff187819 */ /* 0x000fe2000001161b */
[----:B-1----:R-:W-:Y:S06]  /*bf40*/  BRA.DIV UR4, `(.L_x_7316) ;  /* 0x0000004604747947 */ /* 0x002fec000b800000 */
.L_x_7366:
[----:B------:R-:W-:Y:S01]  /*bf50*/  UMOV UR4, 0xa0 ;  /* 0x000000a000047882 */ /* 0x000fe20000000000 */
[----:B------:R-:W-:Y:S01]  /*bf60*/  LOP3.LUT R23, R24, R30, RZ, 0xfc, !PT ;  /* 0x0000001e18177212 */ /* 0x000fe200078efcff */
[----:B------:R-:W-:Y:S01]  /*bf70*/  UIMAD UR4, UR46, UR4, -0xa0 ;  /* 0xffffff602e0474a4 */ /* 0x000fe2000f8e0204 */
[----:B------:R-:W-:Y:S01]  /*bf80*/  ISETP.NE.AND P3, PT, R20, 0x1, PT ;  /* 0x000000011400780c */ /* 0x000fe20003f65270 */
[----:B------:R-:W-:Y:S01]  /*bf90*/  IMAD.MOV.U32 R10, RZ, RZ, RZ ;  /* 0x000000ffff0a7224 */ /* 0x000fe200078e00ff */
[----:B------:R-:W-:Y:S02]  /*bfa0*/  LOP3.LUT R19, R24, 0x80, R30, 0xfe, !PT ;  /* 0x0000008018137812 */ /* 0x000fe400078efe1e */
[----:B-----5:R-:W-:Y:S01]  /*bfb0*/  SHF.R.S32.HI R36, RZ, 0x1f, R32 ;  /* 0x0000001fff247819 */ /* 0x020fe20000011420 */
[----:B------:R-:W-:Y:S01]  /*bfc0*/  VIADD R11, R23, UR4 ;  /* 0x00000004170b7c36 */ /* 0x000fe20008000000 */
[----:B------:R-:W-:Y:S01]  /*bfd0*/  LOP3.LUT R0, R0, 0xfffffff7, RZ, 0xc0, !PT ;  /* 0xfffffff700007812 */ /* 0x000fe200078ec0ff */
[----:B------:R-:W-:-:S03]  /*bfe0*/  VIADD R13, R19, UR4 ;  /* 0x00000004130d7c36 */ /* 0x000fc60008000000 */
[C---:B------:R-:W-:Y:S01]  /*bff0*/  ISETP.GE.AND P1, PT, R11.reuse, UR38, PT ;  /* 0x000000260b007c0c */ /* 0x040fe2000bf26270 */
[--C-:B------:R-:W-:Y:S01]  /*c000*/  IMAD.IADD R11, R11, 0x1, R18.reuse ;  /* 0x000000010b0b7824 */ /* 0x100fe200078e0212 */
[C---:B------:R-:W-:Y:S01]  /*c010*/  ISETP.GE.AND P0, PT, R13.reuse, UR38, PT ;  /* 0x000000260d007c0c */ /* 0x040fe2000bf06270 */
[----:B0-----:R-:W0:Y:S01]  /*c020*/  @P3 LDC R2, c[0x0][0x434] ;  /* 0x00010d00ff023b82 */ /* 0x001e220000000800 */
[----:B------:R-:W-:Y:S02]  /*c030*/  IMAD.IADD R13, R13, 0x1, R18 ;  /* 0x000000010d0d7824 */ /* 0x000fe400078e0212 */
[----:B------:R-:W-:Y:S01]  /*c040*/  IMAD.SHL.U32 R14, R16, 0x4, RZ ;  /* 0x00000004100e7824 */ /* 0x000fe200078e00ff */
[----:B------:R-:W-:Y:S02]  /*c050*/  MOV R12, R11 ;  /* 0x0000000b000c7202 */ /* 0x000fe40000000f00 */
[----:B------:R-:W-:Y:S02]  /*c060*/  ISETP.GT.U32.OR P0, PT, R19, 0x9f, P0 ;  /* 0x0000009f1300780c */ /* 0x000fe40000704470 */
[----:B------:R-:W1:Y:S01]  /*c070*/  @P3 LDC R3, c[0x0][0x438] ;  /* 0x00010e00ff033b82 */ /* 0x000e620000000800 */
[----:B------:R-:W-:-:S02]  /*c080*/  MOV R15, R13 ;  /* 0x0000000d000f7202 */ /* 0x000fc40000000f00 */
[----:B------:R-:W-:Y:S02]  /*c090*/  SHF.L.U32 R28, R16, 0x7, RZ ;  /* 0x00000007101c7819 */ /* 0x000fe400000006ff */
[----:B------:R-:W-:-:S03]  /*c0a0*/  @P3 LOP3.LUT R0, R0, 0x8, RZ, 0xfc, !PT ;  /* 0x0000000800003812 */ /* 0x000fc600078efcff */
[----:B------:R-:W2:Y:S01]  /*c0b0*/  @!P1 LDC.64 R4, c[0x0][0x428] ;  /* 0x00010a00ff049b82 */ /* 0x000ea20000000a00 */
[----:B0-----:R-:W-:-:S07]  /*c0c0*/  @P3 IMAD.HI.U32 R2, R11, R2, RZ ;  /* 0x000000020b023227 */ /* 0x001fce00078e00ff */
[----:B------:R-:W0:Y:S01]  /*c0d0*/  @!P1 LDC.64 R6, c[0x0][0x418] ;  /* 0x00010600ff069b82 */ /* 0x000e220000000a00 */
[----:B-1----:R-:W-:-:S07]  /*c0e0*/  @P3 SHF.R.U32.HI R12, RZ, R3, R2 ;  /* 0x00000003ff0c3219 */ /* 0x002fce0000011602 */
[----:B------:R-:W1:Y:S01]  /*c0f0*/  @P3 LDC R17, c[0x0][0x438] ;  /* 0x00010e00ff113b82 */ /* 0x000e620000000800 */
[----:B------:R-:W-:Y:S01]  /*c100*/  @!P1 SHF.R.S32.HI R3, RZ, 0x1f, R12 ;  /* 0x0000001fff039819 */ /* 0x000fe2000001140c */
[----:B--2---:R-:W-:-:S06]  /*c110*/  @!P1 IMAD R2, R36, R4, RZ ;  /* 0x0000000424029224 */ /* 0x004fcc00078e02ff */
[----:B------:R-:W2:Y:S01]  /*c120*/  @!P0 LDC.64 R8, c[0x0][0x428] ;  /* 0x00010a00ff088b82 */ /* 0x000ea20000000a00 */
[----:B------:R-:W-:Y:S02]  /*c130*/  @!P1 IMAD R5, R32, R5, R2 ;  /* 0x0000000520059224 */ /* 0x000fe400078e0202 */
[----:B------:R-:W-:-:S04]  /*c140*/  @!P1 IMAD.MOV.U32 R2, RZ, RZ, R12 ;  /* 0x000000ffff029224 */ /* 0x000fc800078e000c */
[----:B------:R-:W-:Y:S02]  /*c150*/  @!P1 IMAD.WIDE.U32 R2, R32, R4, R2 ;  /* 0x0000000420029225 */ /* 0x000fe400078e0002 */
[----:B------:R-:W3:Y:S02]  /*c160*/  @P3 LDC R4, c[0x0][0x434] ;  /* 0x00010d00ff043b82 */ /* 0x000ee40000000800 */
[----:B------:R-:W-:Y:S01]  /*c170*/  @!P1 IMAD.IADD R3, R3, 0x1, R5 ;  /* 0x0000000103039824 */ /* 0x000fe200078e0205 */
[----:B0-----:R-:W-:-:S04]  /*c180*/  @!P1 LEA R6, P2, R2, R6, 0x2 ;  /* 0x0000000602069211 */ /* 0x001fc800078410ff */
[----:B------:R-:W-:Y:S01]  /*c190*/  @!P1 LEA.HI.X R7, R2, R7, R3, 0x2, P2 ;  /* 0x0000000702079211 */ /* 0x000fe200010f1403 */
[----:B------:R-:W-:Y:S01]  /*c1a0*/  ULOP3.LUT UR4, UR36, 0x2, URZ, 0xfc, !UPT ;  /* 0x0000000224047892 */ /* 0x000fe2000f8efc3f */
[----:B------:R-:W-:-:S03]  /*c1b0*/  LOP3.LUT R0, R0, 0xfffffffd, RZ, 0xc0, !PT ;  /* 0xfffffffd00007812 */ /* 0x000fc600078ec0ff */
[----:B------:R-:W5:Y:S01]  /*c1c0*/  @!P1 LDG.E R10, desc[UR48][R6.64] ;  /* 0x00000030060a9981 */ /* 0x000f62000c1e1900 */
[----:B---3--:R-:W-:Y:S02]  /*c1d0*/  @P3 IMAD.HI.U32 R2, R13, R4, RZ ;  /* 0x000000040d023227 */ /* 0x008fe400078e00ff */
[----:B------:R-:W0:Y:S03]  /*c1e0*/  @!P0 LDC.64 R4, c[0x0][0x418] ;  /* 0x00010600ff048b82 */ /* 0x000e260000000a00 */
[----:B-1----:R-:W-:Y:S01]  /*c1f0*/  @P3 SHF.R.U32.HI R15, RZ, R17, R2 ;  /* 0x00000011ff0f3219 */ /* 0x002fe20000011602 */
[----:B--2---:R-:W-:-:S03]  /*c200*/  @!P0 IMAD R2, R36, R8, RZ ;  /* 0x0000000824028224 */ /* 0x004fc600078e02ff */
[--C-:B------:R-:W-:Y:S01]  /*c210*/  @!P0 SHF.R.S32.HI R3, RZ, 0x1f, R15.reuse ;  /* 0x0000001fff038819 */ /* 0x100fe2000001140f */
[----:B------:R-:W-:Y:S02]  /*c220*/  @!P0 IMAD R9, R32, R9, R2 ;  /* 0x0000000920098224 */ /* 0x000fe400078e0202 */
[----:B------:R-:W-:-:S04]  /*c230*/  @!P0 IMAD.MOV.U32 R2, RZ, RZ, R15 ;  /* 0x000000ffff028224 */ /* 0x000fc800078e000f */
[----:B------:R-:W-:-:S04]  /*c240*/  @!P0 IMAD.WIDE.U32 R2, R32, R8, R2 ;  /* 0x0000000820028225 */ /* 0x000fc800078e0002 */
[----:B------:R-:W-:Y:S01]  /*c250*/  @!P0 IMAD.IADD R3, R9, 0x1, R3 ;  /* 0x0000000109038824 */ /* 0x000fe200078e0203 */
[----:B0-----:R-:W-:-:S04]  /*c260*/  @!P0 LEA R4, P2, R2, R4, 0x2 ;  /* 0x0000000402048211 */ /* 0x001fc800078410ff */
[----:B------:R-:W-:Y:S02]  /*c270*/  @!P0 LEA.HI.X R5, R2, R5, R3, 0x2, P2 ;  /* 0x0000000502058211 */ /* 0x000fe400010f1403 */
[----:B------:R-:W-:-:S04]  /*c280*/  SHF.L.U32 R2, R16, 0x5, RZ ;  /* 0x0000000510027819 */ /* 0x000fc800000006ff */
[----:B------:R-:W-:-:S04]  /*c290*/  LOP3.LUT R3, R2, 0x80, RZ, 0xc0, !PT ;  /* 0x0000008002037812 */ /* 0x000fc800078ec0ff */
[----:B------:R-:W-:-:S04]  /*c2a0*/  LOP3.LUT R3, R3, 0x10, R16, 0xf8, !PT ;  /* 0x0000001003037812 */ /* 0x000fc800078ef810 */
[----:B------:R-:W-:Y:S02]  /*c2b0*/  LOP3.LUT R9, R3, 0x10, R14, 0x78, !PT ;  /* 0x0000001003097812 */ /* 0x000fe400078e780e */
[----:B------:R-:W-:Y:S02]  /*c2c0*/  SHF.R.U32.HI R3, RZ, 0x5, R27 ;  /* 0x00000005ff037819 */ /* 0x000fe4000001161b */
[C---:B------:R-:W-:Y:S01]  /*c2d0*/  LOP3.LUT R14, R2.reuse, 0x60, RZ, 0xc0, !PT ;  /* 0x00000060020e7812 */ /* 0x040fe200078ec0ff */
[----:B------:R-:W-:Y:S01]  /*c2e0*/  IMAD.MOV.U32 R8, RZ, RZ, RZ ;  /* 0x000000ffff087224 */ /* 0x000fe200078e00ff */
[----:B------:R-:W-:-:S03]  /*c2f0*/  LOP3.LUT R2, R2, 0x100, RZ, 0xc0, !PT ;  /* 0x0000010002027812 */ /* 0x000fc600078ec0ff */
[----:B------:R-:W-:Y:S02]  /*c300*/  IMAD R14, R3, 0x200, R14 ;  /* 0x00000200030e7824 */ /* 0x000fe400078e020e */
[----:B------:R0:W5:Y:S01]  /*c310*/  @!P0 LDG.E R8, desc[UR48][R4.64] ;  /* 0x0000003004088981 */ /* 0x000162000c1e1900 */
[----:B------:R-:W-:Y:S02]  /*c320*/  ISETP.GT.U32.AND P0, PT, R19, 0x9f, PT ;  /* 0x0000009f1300780c */ /* 0x000fe40003f04070 */
[----:B0-----:R-:W-:Y:S01]  /*c330*/  IADD3 R4, R9, R14, R2 ;  /* 0x0000000e09047210 */ /* 0x001fe20007ffe002 */
[----:B------:R-:W-:-:S04]  /*c340*/  IMAD.MOV R2, RZ, RZ, -R15 ;  /* 0x000000ffff027224 */ /* 0x000fc800078e0a0f */
[----:B------:R-:W-:Y:S01]  /*c350*/  IMAD R9, R20, R2, R13 ;  /* 0x0000000214097224 */ /* 0x000fe200078e020d */
[----:B------:R-:W-:-:S05]  /*c360*/  LOP3.LUT R2, R28, 0x380, RZ, 0xc0, !PT ;  /* 0x000003801c027812 */ /* 0x000fca00078ec0ff */
[----:B------:R-:W-:Y:S02]  /*c370*/  IMAD R3, R3, 0x10, R2 ;  /* 0x0000001003037824 */ /* 0x000fe400078e0202 */
[----:B------:R-:W-:Y:S01]  /*c380*/  IMAD.U32 R2, RZ, RZ, UR4 ;  /* 0x00000004ff027e24 */ /* 0x000fe2000f8e00ff */
[----:B------:R-:W-:Y:S02]  /*c390*/  @P0 LOP3.LUT R0, R0, 0x2, RZ, 0xfc, !PT ;  /* 0x0000000200000812 */ /* 0x000fe400078efcff */
[----:B------:R-:W-:Y:S02]  /*c3a0*/  LOP3.LUT P0, RZ, R16, 0x4, RZ, 0xc0, !PT ;  /* 0x0000000410ff7812 */ /* 0x000fe4000780c0ff */
[----:B------:R-:W-:Y:S01]  /*c3b0*/  ISETP.NE.AND P1, PT, R2, 0x3, PT ;  /* 0x000000030200780c */ /* 0x000fe20003f25270 */
[----:B------:R-:W-:Y:S01]  /*c3c0*/  IMAD.MOV.U32 R2, RZ, RZ, 0x40 ;  /* 0x00000040ff027424 */ /* 0x000fe200078e00ff */
[----:B------:R0:W-:Y:S04]  /*c3d0*/  STL [R1], R4 ;  /* 0x0000000401007387 */ /* 0x0001e80000100800 */
[----:B------:R-:W-:-:S05]  /*c3e0*/  SEL R2, R2, 0xffffffc0, !P0 ;  /* 0xffffffc002027807 */ /* 0x000fca0004000000 */
[----:B------:R0:W-:Y:S01]  /*c3f0*/  STL [R1+0x8], R2 ;  /* 0x0000080201007387 */ /* 0x0001e20000100800 */
[----:B------:R-:W-:Y:S01]  /*c400*/  IMAD.MOV R6, RZ, RZ, -R12 ;  /* 0x000000ffff067224 */ /* 0x000fe200078e0a0c */
[----:B------:R-:W-:Y:S01]  /*c410*/  LOP3.LUT R3, R3, R30, RZ, 0x3c, !PT ;  /* 0x0000001e03037212 */ /* 0x000fe200078e3cff */
[----:B------:R-:W-:Y:S02]  /*c420*/  IMAD.U32 R34, RZ, RZ, UR40 ;  /* 0x00000028ff227e24 */ /* 0x000fe4000f8e00ff */
[----:B------:R-:W-:Y:S01]  /*c430*/  IMAD R6, R20, R6, R11 ;  /* 0x0000000614067224 */ /* 0x000fe200078e020b */
[----:B------:R-:W-:Y:S02]  /*c440*/  MOV R11, UR46 ;  /* 0x0000002e000b7c02 */ /* 0x000fe40008000f00 */
[----:B------:R-:W-:Y:S02]  /*c450*/  LOP3.LUT R0, R0, 0xfffffffb, RZ, 0xc0, !PT ;  /* 0xfffffffb00007812 */ /* 0x000fe400078ec0ff */
[----:B------:R-:W-:Y:S01]  /*c460*/  LOP3.LUT R28, R3, 0xc00, R28, 0xf8, !PT ;  /* 0x00000c00031c7812 */ /* 0x000fe200078ef81c */
[----:B------:R-:W-:Y:S01]  /*c470*/  VIADD R11, R11, 0xffffffff ;  /* 0xffffffff0b0b7836 */ /* 0x000fe20000000000 */
[----:B------:R-:W-:-:S02]  /*c480*/  SHF.R.U32.HI R16, RZ, 0x3, R16 ;  /* 0x00000003ff107819 */ /* 0x000fc40000011610 */
[----:B------:R-:W-:Y:S02]  /*c490*/  @P1 LOP3.LUT R0, R0, 0x4, RZ, 0xfc, !PT ;  /* 0x0000000400001812 */ /* 0x000fe400078efcff */
[----:B------:R-:W-:Y:S01]  /*c4a0*/  SHF.R.S32.HI R34, RZ, 0x1f, R34 ;  /* 0x0000001fff227819 */ /* 0x000fe20000011422 */
[----:B0-----:R-:W-:Y:S06]  /*c4b0*/  @!P1 BRA `(.L_x_7317) ;  /* 0x0000000000049947 */ /* 0x001fec0003800000 */
[----:B------:R-:W-:Y:S01]  /*c4c0*/  BPT.TRAP 0x1 ;  /* 0x000000040000795c */ /* 0x000fe20000300000 */
.L_x_7317:
[----:B------:R-:W-:-:S05]  /*c4d0*/  IMAD.MOV.U32 R33, RZ, RZ, 0x1 ;  /* 0x00000001ff217424 */ /* 0x000fca00078e00ff */
[----:B------:R-:W-:-:S04]  /*c4e0*/  SHF.L.U32 R33, R33, 0x1f, RZ ;  /* 0x0000001f21217819 */ /* 0x000fc800000006ff */
[----:B------:R-:W0:Y:S02]  /*c4f0*/  SYNCS.PHASECHK.TRANS64.TRYWAIT P0, [UR42+0x22880], R33 ;  /* 0x02288021ff0075a7 */ /* 0x000e24000800016a */
[----:B0-----:R-:W-:Y:S05]  /*c500*/  @!P0 BRA `(.L_x_7318) ;  /* 0x0000004000248947 */ /* 0x001fea0003800000 */
.L_x_7367:
[----:B------:R-:W-:Y:S01]  /*c510*/  SHF.R.S32.HI R20, RZ, 0x1f, R6 ;  /* 0x0000001fff147819 */ /* 0x000fe20000011406 */
[C---:B------:R-:W-:Y:S01]  /*c520*/  IMAD.SHL.U32 R7, R16.reuse, 0x80, RZ ;  /* 0x0000008010077824 */ /* 0x040fe200078e00ff */
[----:B------:R-:W-:Y:S01]  /*c530*/  SHF.R.S32.HI R22, RZ, 0x1f, R9 ;  /* 0x0000001fff167819 */ /* 0x000fe20000011409 */
[----:B------:R-:W-:Y:S01]  /*c540*/  ULDC.64 UR4, c[0x0][0x328] ;  /* 0x0000ca0000047ab9 */ /* 0x000fe20000000a00 */
[----:B------:R-:W-:Y:S01]  /*c550*/  IMAD.SHL.U32 R35, R16, 0x10, RZ ;  /* 0x0000001010237824 */ /* 0x000fe200078e00ff */
[----:B-----5:R-:W-:Y:S01]  /*c560*/  SHF.R.S32.HI R19, RZ, 0x1f, R10 ;  /* 0x0000001fff137819 */ /* 0x020fe2000001140a */
[----:B------:R-:W-:Y:S01]  /*c570*/  IMAD R13, R20, UR4, RZ ;  /* 0x00000004140d7c24 */ /* 0x000fe2000f8e02ff */
[----:B------:R-:W-:Y:S01]  /*c580*/  LOP3.LUT R7, R30, 0x380, R7, 0xf8, !PT ;  /* 0x000003801e077812 */ /* 0x000fe200078ef807 */
[----:B------:R-:W-:Y:S01]  /*c590*/  IMAD R12, R22, UR4, RZ ;  /* 0x00000004160c7c24 */ /* 0x000fe2000f8e02ff */
[----:B------:R-:W-:Y:S01]  /*c5a0*/  SHF.R.S32.HI R21, RZ, 0x1f, R8 ;  /* 0x0000001fff157819 */ /* 0x000fe20000011408 */
[----:B------:R-:W-:Y:S01]  /*c5b0*/  IMAD R13, R6, UR5, R13 ;  /* 0x00000005060d7c24 */ /* 0x000fe2000f8e020d */
[----:B------:R-:W-:Y:S01]  /*c5c0*/  LOP3.LUT R35, R7, 0x70, R35, 0x78, !PT ;  /* 0x0000007007237812 */ /* 0x000fe200078e7823 */
[----:B------:R-:W-:Y:S01]  /*c5d0*/  IMAD R12, R9, UR5, R12 ;  /* 0x00000005090c7c24 */ /* 0x000fe2000f8e020c */
[----:B------:R-:W-:Y:S01]  /*c5e0*/  R2UR UR6, R34 ;  /* 0x00000000220672ca */ /* 0x000fe200000e0000 */
[----:B------:R-:W-:Y:S01]  /*c5f0*/  IMAD.WIDE.U32 R4, R6, UR4, RZ ;  /* 0x0000000406047c25 */ /* 0x000fe2000f8e00ff */
[----:B------:R-:W1:Y:S01]  /*c600*/  LDC R14, c[0x0][0x2f4] ;  /* 0x0000bd00ff0e7b82 */ /* 0x000e620000000800 */
[----:B------:R-:W-:-:S02]  /*c610*/  LOP3.LUT R0, R0, 0xffffff7f, RZ, 0xc0, !PT ;  /* 0xffffff7f00007812 */ /* 0x000fc400078ec0ff */
[----:B------:R-:W-:Y:S01]  /*c620*/  IMAD.WIDE.U32 R2, R9, UR4, RZ ;  /* 0x0000000409027c25 */ /* 0x000fe2000f8e00ff */
[----:B------:R-:W-:Y:S01]  /*c630*/  ULDC.64 UR4, c[0x0][0x338] ;  /* 0x0000ce0000047ab9 */ /* 0x000fe20000000a00 */
[----:B------:R-:W-:Y:S02]  /*c640*/  IADD3 R5, R5, R13, RZ ;  /* 0x0000000d05057210 */ /* 0x000fe40007ffe0ff */
[----:B------:R-:W-:Y:S02]  /*c650*/  IMAD R7, R19, UR4, RZ ;  /* 0x0000000413077c24 */ /* 0x000fe4000f8e02ff */
[----:B------:R-:W-:Y:S02]  /*c660*/  IMAD.IADD R3, R3, 0x1, R12 ;  /* 0x0000000103037824 */ /* 0x000fe400078e020c */
[----:B------:R-:W-:Y:S02]  /*c670*/  IMAD R12, R10, UR5, R7 ;  /* 0x000000050a0c7c24 */ /* 0x000fe4000f8e0207 */
[----:B------:R-:W-:-:S02]  /*c680*/  IMAD R7, R21, UR4, RZ ;  /* 0x0000000415077c24 */ /* 0x000fc4000f8e02ff */
[----:B------:R-:W-:-:S04]  /*c690*/  IMAD.WIDE.U32 R2, R8, UR4, R2 ;  /* 0x0000000408027c25 */ /* 0x000fc8000f8e0002 */
[----:B------:R-:W-:Y:S02]  /*c6a0*/  IMAD R7, R8, UR5, R7 ;  /* 0x0000000508077c24 */ /* 0x000fe4000f8e0207 */
[----:B------:R-:W-:Y:S01]  /*c6b0*/  IMAD.WIDE.U32 R4, R10, UR4, R4 ;  /* 0x000000040a047c25 */ /* 0x000fe2000f8e0004 */
[----:B------:R-:W-:Y:S01]  /*c6c0*/  ULDC.64 UR4, c[0x0][0x330] ;  /* 0x0000cc0000047ab9 */ /* 0x000fe20000000a00 */
[----:B-1----:R-:W-:Y:S02]  /*c6d0*/  ISETP.GE.AND P2, PT, R30, R14, PT ;  /* 0x0000000e1e00720c */ /* 0x002fe40003f46270 */
[----:B------:R-:W-:Y:S02]  /*c6e0*/  IMAD.IADD R3, R3, 0x1, R7 ;  /* 0x0000000103037824 */ /* 0x000fe400078e0207 */
[----:B------:R-:W-:Y:S02]  /*c6f0*/  IMAD.IADD R5, R5, 0x1, R12 ;  /* 0x0000000105057824 */ /* 0x000fe400078e020c */
[----:B------:R-:W-:Y:S01]  /*c700*/  IMAD.U32 R7, RZ, RZ, UR4 ;  /* 0x00000004ff077e24 */ /* 0x000fe2000f8e00ff */
[----:B------:R-:W-:-:S03]  /*c710*/  UIMAD UR4, UR6, UR4, URZ ;  /* 0x00000004060472a4 */ /* 0x000fc6000f8e023f */
[C---:B------:R-:W-:Y:S01]  /*c720*/  IMAD.WIDE.U32 R4, R7.reuse, UR40, R4 ;  /* 0x0000002807047c25 */ /* 0x040fe2000f8e0004 */
[----:B------:R-:W-:Y:S01]  /*c730*/  ULDC.64 UR6, c[0x0][0x318] ;  /* 0x0000c60000067ab9 */ /* 0x000fe20000000a00 */
[----:B------:R-:W-:Y:S02]  /*c740*/  UIMAD UR4, UR40, UR5, UR4 ;  /* 0x00000005280472a4 */ /* 0x000fe4000f8e0204 */
[----:B------:R-:W-:Y:S01]  /*c750*/  IMAD.WIDE.U32 R2, R7, UR40, R2 ;  /* 0x0000002807027c25 */ /* 0x000fe2000f8e0002 */
[----:B------:R-:W-:Y:S02]  /*c760*/  MOV R7, UR7 ;  /* 0x0000000700077c02 */ /* 0x000fe40008000f00 */
[----:B------:R-:W-:-:S04]  /*c770*/  IADD3 R16, P0, R4, UR6, RZ ;  /* 0x0000000604107c10 */ /* 0x000fc8000ff1e0ff */
[----:B------:R-:W-:Y:S02]  /*c780*/  IADD3.X R17, R7, UR4, R5, P0, !PT ;  /* 0x0000000407117c10 */ /* 0x000fe400087fe405 */
[----:B------:R-:W-:Y:S01]  /*c790*/  IADD3 R4, P0, R2, UR6, RZ ;  /* 0x0000000602047c10 */ /* 0x000fe2000ff1e0ff */
[----:B------:R-:W-:-:S03]  /*c7a0*/  IMAD.MOV.U32 R2, RZ, RZ, -0xa0 ;  /* 0xffffff60ff027424 */ /* 0x000fc600078e00ff */
[----:B------:R-:W-:Y:S01]  /*c7b0*/  IADD3.X R7, R7, UR4, R3, P0, !PT ;  /* 0x0000000407077c10 */ /* 0x000fe200087fe403 */
[----:B------:R-:W-:Y:S01]  /*c7c0*/  IMAD R5, R11, R2, UR38 ;  /* 0x000000260b057e24 */ /* 0x000fe2000f8e0202 */
[----:B------:R-:W-:Y:S01]  /*c7d0*/  UMOV UR4, 0xffffffff ;  /* 0xffffffff00047882 */ /* 0x000fe20000000000 */
[----:B------:R-:W-:Y:S02]  /*c7e0*/  IMAD.SHL.U32 R2, R27, 0x10, RZ ;  /* 0x000000101b027824 */ /* 0x000fe400078e00ff */
[----:B------:R-:W-:-:S03]  /*c7f0*/  IMAD.IADD R5, R5, 0x1, -R24 ;  /* 0x0000000105057824 */ /* 0x000fc600078e0a18 */
[----:B------:R-:W-:Y:S02]  /*c800*/  LOP3.LUT R35, R35, 0x400, R2, 0xf8, !PT ;  /* 0x0000040023237812 */ /* 0x000fe400078ef802 */
[----:B------:R-:W-:-:S13]  /*c810*/  ISETP.GE.AND P0, PT, R5, 0x1, PT ;  /* 0x000000010500780c */ /* 0x000fda0003f06270 */
[----:B------:R-:W-:Y:S01]  /*c820*/  @P0 LOP3.LUT R0, R0, 0x80, RZ, 0xfc, !PT ;  /* 0x0000008000000812 */ /* 0x000fe200078efcff */
[----:B------:R-:W-:Y:S06]  /*c830*/  BRA.DIV UR4, `(.L_x_7319) ;  /* 0x0000003e046c7947 */ /* 0x000fec000b800000 */
[----:B------:R-:W1:Y:S01]  /*c840*/  SHFL.IDX PT, R2, R16, RZ, 0x181f ;  /* 0x00181fff10027589 */ /* 0x000e6200000e0000 */
[----:B------:R-:W-:Y:S02]  /*c850*/  ISETP.LT.OR P0, PT, R5, 0x1, P2 ;  /* 0x000000010500780c */ /* 0x000fe40001701670 */
[----:B------:R-:W-:Y:S01]  /*c860*/  IADD3 R29, R35, UR42, RZ ;  /* 0x0000002a231d7c10 */ /* 0x000fe2000fffe0ff */
[----:B------:R-:W2:Y:S01]  /*c870*/  SHFL.IDX PT, R3, R17, RZ, 0x181f ;  /* 0x00181fff11037589 */ /* 0x000ea200000e0000 */
[----:B------:R-:W-:Y:S02]  /*c880*/  LOP3.LUT R0, R0, 0xffffffdf, RZ, 0xc0, !PT ;  /* 0xffffffdf00007812 */ /* 0x000fe400078ec0ff */
[C---:B------:R-:W-:Y:S01]  /*c890*/  ISETP.GE.AND P6, PT, R5.reuse, 0x61, PT ;  /* 0x000000610500780c */ /* 0x040fe20003fc6270 */
[----:B------:R-:W-:Y:S01]  /*c8a0*/  SHFL.IDX PT, R14, R4, RZ, 0x181f ;  /* 0x00181fff040e7589 */ /* 0x000fe200000e0000 */
[C---:B------:R-:W-:Y:S02]  /*c8b0*/  ISETP.GE.AND P5, PT, R5.reuse, 0x31, PT ;  /* 0x000000310500780c */ /* 0x040fe40003fa6270 */
[----:B------:R-:W-:-:S02]  /*c8c0*/  ISETP.GE.AND P4, PT, R5, 0x41, PT ;  /* 0x000000410500780c */ /* 0x000fc40003f86270 */
[----:B------:R-:W-:Y:S02]  /*c8d0*/  ISETP.GE.AND P3, PT, R5, 0x51, PT ;  /* 0x000000510500780c */ /* 0x000fe40003f66270 */
[----:B-1----:R-:W-:-:S05]  /*c8e0*/  IADD3 R2, P1, R30, R2, RZ ;  /* 0x000000021e027210 */ /* 0x002fca0007f3e0ff */
[----:B--2---:R-:W-:-:S05]  /*c8f0*/  IMAD.X R3, RZ, RZ, R3, P1 ;  /* 0x000000ffff037224 */ /* 0x004fca00008e0603 */
[----:B------:R1:W-:Y:S01]  /*c900*/  LDGSTS.E.BYPASS.LTC128B.128 [R29+0xa400], desc[UR48][R2.64], !P0 ;  /* 0x0a400000021d7fae */ /* 0x0003e2000c101d70 */
[----:B------:R-:W-:-:S03]  /*c910*/  ISETP.LT.OR P0, PT, R5, 0x11, P2 ;  /* 0x000000110500780c */ /* 0x000fc60001701670 */
[----:B-1----:R-:W1:Y:S04]  /*c920*/  SHFL.IDX PT, R2, R16, 0x1, 0x181f ;  /* 0x00381f0010027f89 */ /* 0x002e6800000e0000 */
[----:B------:R-:W2:Y:S01]  /*c930*/  SHFL.IDX PT, R3, R17, 0x1, 0x181f ;  /* 0x00381f0011037f89 */ /* 0x000ea200000e0000 */
        /* <DEDUP_REMOVED lines=24> */
[----:B-1----:R-:W-:-:S04]  /*cac0*/  IADD3 R2, P1, R30, R2, RZ ;  /* 0x000000021e027210 */ /* 0x002fc80007f3e0ff */
[----:B--2---:R-:W-:-:S05]  /*cad0*/  IADD3.X R3, RZ, R3, RZ, P1, !PT ;  /* 0x00000003ff037210 */ /* 0x004fca0000ffe4ff */
[----:B------:R1:W-:Y:S01]  /*cae0*/  LDGSTS.E.BYPASS.LTC128B.128 [R29+0xcc00], desc[UR48][R2.64], !P0 ;  /* 0x0cc00000021d7fae */ /* 0x0003e2000c101d70 */
[----:B------:R-:W-:-:S03]  /*caf0*/  ISETP.LT.OR P0, PT, R5, 0x61, P2 ;  /* 0x000000610500780c */ /* 0x000fc60001701670 */
[----:B-1----:R-:W1:Y:S04]  /*cb00*/  SHFL.IDX PT, R2, R16, 0x6, 0x181f ;  /* 0x00d81f0010027f89 */ /* 0x002e6800000e0000 */
[----:B------:R-:W2:Y:S04]  /*cb10*/  SHFL.IDX PT, R3, R17, 0x6, 0x181f ;  /* 0x00d81f0011037f89 */ /* 0x000ea800000e0000 */
[----:B------:R-:W-:Y:S01]  /*cb20*/  SHFL.IDX PT, R17, R17, 0x7, 0x181f ;  /* 0x00f81f0011117f89 */ /* 0x000fe200000e0000 */
[----:B-1----:R-:W-:-:S05]  /*cb30*/  IADD3 R2, P1, R30, R2, RZ ;  /* 0x000000021e027210 */ /* 0x002fca0007f3e0ff */
[----:B--2---:R-:W-:-:S05]  /*cb40*/  IMAD.X R3, RZ, RZ, R3, P1 ;  /* 0x000000ffff037224 */ /* 0x004fca00008e0603 */
[----:B------:R1:W-:Y:S01]  /*cb50*/  LDGSTS.E.BYPASS.LTC128B.128 [R29+0xd400], desc[UR48][R2.64], !P0 ;  /* 0x0d400000021d7fae */ /* 0x0003e2000c101d70 */
[----:B------:R-:W-:-:S03]  /*cb60*/  ISETP.LT.OR P0, PT, R5, 0x71, P2 ;  /* 0x000000710500780c */ /* 0x000fc60001701670 */
[----:B-1----:R-:W1:Y:S02]  /*cb70*/  SHFL.IDX PT, R2, R16, 0x7, 0x181f ;  /* 0x00f81f0010027f89 */ /* 0x002e6400000e0000 */
[----:B-1----:R-:W-:-:S05]  /*cb80*/  IADD3 R2, P1, R30, R2, RZ ;  /* 0x000000021e027210 */ /* 0x002fca0007f3e0ff */
[----:B------:R-:W-:-:S05]  /*cb90*/  IMAD.X R3, RZ, RZ, R17, P1 ;  /* 0x000000ffff037224 */ /* 0x000fca00008e0611 */
[----:B------:R1:W-:Y:S01]  /*cba0*/  LDGSTS.E.BYPASS.LTC128B.128 [R29+0xdc00], desc[UR48][R2.64], !P0 ;  /* 0x0dc00000021d7fae */ /* 0x0003e2000c101d70 */
[----:B------:R-:W-:-:S03]  /*cbb0*/  ISETP.LT.OR P0, PT, R5, 0x81, P2 ;  /* 0x000000810500780c */ /* 0x000fc60001701670 */
[----:B-1----:R-:W1:Y:S01]  /*cbc0*/  SHFL.IDX PT, R3, R7, RZ, 0x181f ;  /* 0x00181fff07037589 */ /* 0x002e6200000e0000 */
[----:B------:R-:W-:-:S03]  /*cbd0*/  IADD3 R2, P1, R30, R14, RZ ;  /* 0x0000000e1e027210 */ /* 0x000fc60007f3e0ff */
[----:B------:R-:W2:Y:S04]  /*cbe0*/  SHFL.IDX PT, R7, R7, 0x1, 0x181f ;  /* 0x00381f0007077f89 */ /* 0x000ea800000e0000 */
[----:B------:R3:W4:Y:S01]  /*cbf0*/  SHFL.IDX PT, R14, R4, 0x1, 0x181f ;  /* 0x00381f00040e7f89 */ /* 0x00072200000e0000 */
[----:B-1----:R-:W-:Y:S01]  /*cc00*/  IMAD.X R3, RZ, RZ, R3, P1 ;  /* 0x000000ffff037224 */ /* 0x002fe200008e0603 */
[----:B------:R-:W-:-:S04]  /*cc10*/  ISETP.GE.AND P1, PT, R5, 0x11, PT ;  /* 0x000000110500780c */ /* 0x000fc80003f26270 */
[----:B------:R3:W-:Y:S01]  /*cc20*/  LDGSTS.E.BYPASS.LTC128B.128 [R29+0xe400], desc[UR48][R2.64], !P0 ;  /* 0x0e400000021d7fae */ /* 0x0007e2000c101d70 */
[----:B------:R-:W-:-:S08]  /*cc30*/  ISETP.GE.AND P0, PT, R5, 0x21, PT ;  /* 0x000000210500780c */ /* 0x000fd00003f06270 */
[----:B------:R-:W-:Y:S02]  /*cc40*/  @P1 LOP3.LUT R0, R0, 0x20, RZ, 0xfc, !PT ;  /* 0x0000002000001812 */ /* 0x000fe400078efcff */
[----:B------:R-:W-:Y:S02]  /*cc50*/  ISETP.GE.AND P1, PT, R5, 0x81, PT ;  /* 0x000000810500780c */ /* 0x000fe40003f26270 */
[----:B------:R-:W-:-:S04]  /*cc60*/  LOP3.LUT R0, R0, 0xffffffef, RZ, 0xc0, !PT ;  /* 0xffffffef00007812 */ /* 0x000fc800078ec0ff */
[----:B------:R-:W-:Y:S02]  /*cc70*/  @P0 LOP3.LUT R0, R0, 0x10, RZ, 0xfc, !PT ;  /* 0x0000001000000812 */ /* 0x000fe400078efcff */
[----:B------:R-:W-:Y:S02]  /*cc80*/  ISETP.GE.AND P0, PT, R5, 0x71, PT ;  /* 0x000000710500780c */ /* 0x000fe40003f06270 */
[----:B------:R-:W-:-:S04]  /*cc90*/  LOP3.LUT R0, R0, 0xffffffbf, RZ, 0xc0, !PT ;  /* 0xffffffbf00007812 */ /* 0x000fc800078ec0ff */
[----:B------:R-:W-:Y:S02]  /*cca0*/  @P6 LOP3.LUT R0, R0, 0x40, RZ, 0xfc, !PT ;  /* 0x0000004000006812 */ /* 0x000fe400078efcff */
[----:B------:R-:W-:Y:S02]  /*ccb0*/  ISETP.GE.AND P6, PT, R5, 0x91, PT ;  /* 0x000000910500780c */ /* 0x000fe40003fc6270 */
[----:B------:R-:W-:-:S11]  /*ccc0*/  LOP3.LUT R0, R0, 0xfffffeff, RZ, 0xc0, !PT ;  /* 0xfffffeff00007812 */ /* 0x000fd600078ec0ff */
[----:B--234-:R-:W-:-:S07]  /*ccd0*/  @P6 LOP3.LUT R0, R0, 0x100, RZ, 0xfc, !PT ;  /* 0x0000010000006812 */ /* 0x01cfce00078efcff */
.L_x_7389:
[----:B------:R-:W-:Y:S02]  /*cce0*/  ISETP.LT.OR P2, PT, R5, 0x91, P2 ;  /* 0x000000910500780c */ /* 0x000fe40001741670 */
[----:B------:R-:W-:-:S05]  /*ccf0*/  IADD3 R2, P6, R30, R14, RZ ;  /* 0x0000000e1e027210 */ /* 0x000fca0007fde0ff */
[----:B------:R-:W-:-:S06]  /*cd00*/  IMAD.X R3, RZ, RZ, R7, P6 ;  /* 0x000000ffff037224 */ /* 0x000fcc00030e0607 */
[----:B------:R-:W-:Y:S01]  /*cd10*/  @!PT LDS RZ, [RZ] ;  /* 0x00000000fffff984 */ /* 0x000fe20000000800 */
[----:B------:R-:W-:Y:S01]  /*cd20*/  @!PT LDS RZ, [RZ] ;  /* 0x00000000fffff984 */ /* 0x000fe20000000800 */
[----:B------:R-:W-:Y:S01]  /*cd30*/  @!PT LDS RZ, [RZ] ;  /* 0x00000000fffff984 */ /* 0x000fe20000000800 */
        /* <DEDUP_REMOVED lines=10> */
.L_x_7320:
[----:B------:R-:W-:Y:S01]  /*cde0*/  SYNCS.ARRIVE.TRANS64.A1T0 RZ, [UR42+0x22870], RZ ;  /* 0x022870ffffff79a7 */ /* 0x000fe2000810002a */
[----:B------:R-:W-:Y:S05]  /*cdf0*/  @!P6 BRA `(.L_x_7321) ;  /* 0x000000000004e947 */ /* 0x000fea0003800000 */
[----:B------:R-:W-:Y:S01]  /*ce00*/  BPT.TRAP 0x1 ;  /* 0x000000040000795c */ /* 0x000fe20000300000 */
.L_x_7321:
[----:B------:R-:W1:Y:S02]  /*ce10*/  SYNCS.PHASECHK.TRANS64.TRYWAIT P2, [UR42+0x22840], R33 ;  /* 0x02284021ff0075a7 */ /* 0x000e64000804016a */
[----:B-1----:R-:W-:Y:S05]  /*ce20*/  @!P2 BRA `(.L_x_7322) ;  /* 0x000000440004a947 */ /* 0x002fea0003800000 */
.L_x_7390:
[----:B------:R-:W-:Y:S01]  /*ce30*/  ULDC.64 UR8, c[0x0][0x300] ;  /* 0x0000c00000087ab9 */ /* 0x000fe20000000a00 */
[----:B------:R-:W-:Y:S01]  /*ce40*/  ULDC.64 UR10, c[0x0][0x310] ;  /* 0x0000c400000a7ab9 */ /* 0x000fe20000000a00 */
[----:B------:R-:W-:Y:S01]  /*ce50*/  IMAD R3, R20, UR8, RZ ;  /* 0x0000000814037c24 */ /* 0x000fe2000f8e02ff */
[----:B------:R-:W-:Y:S01]  /*ce60*/  R2UR UR6, R34 ;  /* 0x00000000220672ca */ /* 0x000fe200000e0000 */
[----:B------:R-:W-:Y:S01]  /*ce70*/  IMAD R19, R19, UR10, RZ ;  /* 0x0000000a13137c24 */ /* 0x000fe2000f8e02ff */
[----:B------:R-:W-:Y:S01]  /*ce80*/  ULDC.64 UR4, c[0x0][0x308] ;  /* 0x0000c20000047ab9 */ /* 0x000fe20000000a00 */
[C---:B------:R-:W-:Y:S01]  /*ce90*/  IMAD R5, R6.reuse, UR9, R3 ;  /* 0x0000000906057c24 */ /* 0x040fe2000f8e0203 */
[----:B------:R-:W2:Y:S01]  /*cea0*/  LDC R16, c[0x0][0x2f4] ;  /* 0x0000bd00ff107b82 */ /* 0x000ea20000000800 */
[----:B------:R-:W-:Y:S01]  /*ceb0*/  IMAD.WIDE.U32 R2, R6, UR8, RZ ;  /* 0x0000000806027c25 */ /* 0x000fe2000f8e00ff */
[----:B------:R-:W-:-:S03]  /*cec0*/  LOP3.LUT R0, R0, 0xfffffffe, RZ, 0xc0, !PT ;  /* 0xfffffffe00007812 */ /* 0x000fc600078ec0ff */
[----:B------:R-:W-:Y:S02]  /*ced0*/  IMAD.IADD R3, R3, 0x1, R5 ;  /* 0x0000000103037824 */ /* 0x000fe400078e0205 */
[C---:B------:R-:W-:Y:S02]  /*cee0*/  IMAD R19, R10.reuse, UR11, R19 ;  /* 0x0000000b0a137c24 */ /* 0x040fe4000f8e0213 */
[----:B------:R-:W-:-:S04]  /*cef0*/  IMAD.WIDE.U32 R2, R10, UR10, R2 ;  /* 0x0000000a0a027c25 */ /* 0x000fc8000f8e0002 */
[----:B------:R-:W-:Y:S02]  /*cf00*/  IMAD.IADD R3, R3, 0x1, R19 ;  /* 0x0000000103037824 */ /* 0x000fe400078e0213 */
[----:B------:R-:W-:Y:S01]  /*cf10*/  IMAD.U32 R5, RZ, RZ, UR4 ;  /* 0x00000004ff057e24 */ /* 0x000fe2000f8e00ff */
[----:B------:R-:W-:Y:S01]  /*cf20*/  UIMAD UR4, UR6, UR4, URZ ;  /* 0x00000004060472a4 */ /* 0x000fe2000f8e023f */
[----:B------:R-:W-:Y:S02]  /*cf30*/  IMAD R22, R22, UR8, RZ ;  /* 0x0000000816167c24 */ /* 0x000fe4000f8e02ff */
[----:B------:R-:W-:Y:S01]  /*cf40*/  IMAD.WIDE.U32 R2, R5, UR40, R2 ;  /* 0x0000002805027c25 */ /* 0x000fe2000f8e0002 */
[----:B------:R-:W-:Y:S01]  /*cf50*/  ULDC.64 UR6, c[0x0][0x2e8] ;  /* 0x0000ba0000067ab9 */ /* 0x000fe20000000a00 */
[----:B------:R-:W-:Y:S02]  /*cf60*/  UIMAD UR4, UR40, UR5, UR4 ;  /* 0x00000005280472a4 */ /* 0x000fe4000f8e0204 */
[----:B------:R-:W-:Y:S01]  /*cf70*/  IMAD.U32 R4, RZ, RZ, UR7 ;  /* 0x00000007ff047e24 */ /* 0x000fe2000f8e00ff */
[----:B------:R-:W-:Y:S01]  /*cf80*/  IADD3 R7, P2, R2, UR6, RZ ;  /* 0x0000000602077c10 */ /* 0x000fe2000ff5e0ff */
[----:B------:R-:W-:-:S02]  /*cf90*/  IMAD R11, R9, UR9, R22 ;  /* 0x00000009090b7c24 */ /* 0x000fc4000f8e0216 */
[----:B------:R-:W-:Y:S01]  /*cfa0*/  IMAD R21, R21, UR10, RZ ;  /* 0x0000000a15157c24 */ /* 0x000fe2000f8e02ff */
[----:B------:R-:W-:Y:S01]  /*cfb0*/  IADD3.X R6, R4, UR4, R3, P2, !PT ;  /* 0x0000000404067c10 */ /* 0x000fe200097fe403 */
[----:B------:R-:W-:-:S04]  /*cfc0*/  IMAD.WIDE.U32 R2, R9, UR8, RZ ;  /* 0x0000000809027c25 */ /* 0x000fc8000f8e00ff */
[----:B------:R-:W-:Y:S01]  /*cfd0*/  IMAD R21, R8, UR11, R21 ;  /* 0x0000000b08157c24 */ /* 0x000fe2000f8e0215 */
[----:B------:R-:W-:-:S03]  /*cfe0*/  IADD3 R3, R3, R11, RZ ;  /* 0x0000000b03037210 */ /* 0x000fc60007ffe0ff */
[----:B------:R-:W-:-:S04]  /*cff0*/  IMAD.WIDE.U32 R2, R8, UR10, R2 ;  /* 0x0000000a08027c25 */ /* 0x000fc8000f8e0002 */
[----:B------:R-:W-:Y:S02]  /*d000*/  IMAD.IADD R3, R3, 0x1, R21 ;  /* 0x0000000103037824 */ /* 0x000fe400078e0215 */
[----:B------:R-:W-:-:S03]  /*d010*/  IMAD.WIDE.U32 R2, R5, UR40, R2 ;  /* 0x0000002805027c25 */ /* 0x000fc6000f8e0002 */
[----:B------:R-:W-:-:S04]  /*d020*/  IADD3 R5, P2, R2, UR6, RZ ;  /* 0x0000000602057c10 */ /* 0x000fc8000ff5e0ff */
[----:B------:R-:W-:Y:S01]  /*d030*/  IADD3.X R4, R4, UR4, R3, P2, !PT ;  /* 0x0000000404047c10 */ /* 0x000fe200097fe403 */
[----:B------:R-:W-:Y:S01]  /*d040*/  UMOV UR4, 0xffffffff ;  /* 0xffffffff00047882 */ /* 0x000fe20000000000 */
[----:B--2---:R-:W-:-:S13]  /*d050*/  ISETP.GE.AND P2, PT, R30, R16, PT ;  /* 0x000000101e00720c */ /* 0x004fda0003f46270 */
[----:B------:R-:W-:Y:S01]  /*d060*/  @P2 LOP3.LUT R0, R0, 0x1, RZ, 0xfc, !PT ;  /* 0x0000000100002812 */ /* 0x000fe200078efcff */
[----:B------:R-:W-:Y:S06]  /*d070*/  BRA.DIV UR4, `(.L_x_7323) ;  /* 0x0000004204847947 */ /* 0x000fec000b800000 */
[----:B------:R-:W2:Y:S01]  /*d080*/  SHFL.IDX PT, R14, R7, RZ, 0x181f ;  /* 0x00181fff070e7589 */ /* 0x000ea200000e0000 */
[----:B------:R-:W-:Y:S02]  /*d090*/  P2R R10, PR, RZ, 0x8 ;  /* 0x00000008ff0a7803 */ /* 0x000fe40000000000 */
[----:B------:R-:W-:Y:S01]  /*d0a0*/  LOP3.LUT P3, RZ, R0, 0x80, RZ, 0xc0, !PT ;  /* 0x0000008000ff7812 */ /* 0x000fe2000786c0ff */
[----:B------:R-:W3:Y:S01]  /*d0b0*/  SHFL.IDX PT, R2, R6, RZ, 0x181f ;  /* 0x00181fff06027589 */ /* 0x000ee200000e0000 */
[----:B------:R-:W-:Y:S02]  /*d0c0*/  ISETP.GE.AND P6, PT, R30, R16, PT ;  /* 0x000000101e00720c */ /* 0x000fe40003fc6270 */
[----:B------:R-:W-:Y:S02]  /*d0d0*/  P2R R9, PR, RZ, 0x1 ;  /* 0x00000001ff097803 */ /* 0x000fe40000000000 */
[----:B------:R-:W-:Y:S02]  /*d0e0*/  LOP3.LUT P0, RZ, R0, 0x20, RZ, 0xc0, !PT ;  /* 0x0000002000ff7812 */ /* 0x000fe4000780c0ff */
[----:B------:R-:W-:-:S02]  /*d0f0*/  P2R R8, PR, RZ, 0x2 ;  /* 0x00000002ff087803 */ /* 0x000fc40000000000 */
[----:B------:R-:W-:-:S03]  /*d100*/  LOP3.LUT P1, RZ, R0, 0x10, RZ, 0xc0, !PT ;  /* 0x0000001000ff7812 */ /* 0x000fc6000782c0ff */
[----:B--2---:R-:W-:-:S05]  /*d110*/  @P3 IADD3 R14, P2, R30, R14, RZ ;  /* 0x0000000e1e0e3210 */ /* 0x004fca0007f5e0ff */
[----:B---3--:R-:W-:Y:S02]  /*d120*/  @P3 IMAD.X R3, RZ, RZ, R2, P2 ;  /* 0x000000ffff033224 */ /* 0x008fe400010e0602 */
[----:B------:R-:W-:Y:S02]  /*d130*/  @P3 IMAD.MOV.U32 R2, RZ, RZ, R14 ;  /* 0x000000ffff023224 */ /* 0x000fe400078e000e */
[----:B------:R-:W2:Y:S04]  /*d140*/  SHFL.IDX PT, R14, R7, 0x1, 0x181f ;  /* 0x00381f00070e7f89 */ /* 0x000ea800000e0000 */
[----:B------:R2:W-:Y:S01]  /*d150*/  @P3 LDGSTS.E.BYPASS.LTC128B.128 [R29+0x18400], desc[UR48][R2.64], !P6 ;  /* 0x18400000021d3fae */ /* 0x0005e2000f101d70 */
[----:B------:R-:W-:-:S03]  /*d160*/  ISETP.NE.AND P3, PT, R10, RZ, PT ;  /* 0x000000ff0a00720c */ /* 0x000fc60003f65270 */
[----:B------:R-:W3:Y:S01]  /*d170*/  SHFL.IDX PT, R10, R6, 0x1, 0x181f ;  /* 0x00381f00060a7f89 */ /* 0x000ee200000e0000 */
[----:B--2---:R-:W-:-:S03]  /*d180*/  @P0 IADD3 R2, P2, R30, R14, RZ ;  /* 0x0000000e1e020210 */ /* 0x004fc60007f5e0ff */
[----:B------:R-:W2:Y:S02]  /*d190*/  SHFL.IDX PT, R14, R7, 0x2, 0x181f ;  /* 0x00581f00070e7f89 */ /* 0x000ea400000e0000 */
[----:B---3--:R-:W-:-:S05]  /*d1a0*/  @P0 IMAD.X R3, RZ, RZ, R10, P2 ;  /* 0x000000ffff030224 */ /* 0x008fca00010e060a */
[----:B------:R3:W-:Y:S01]  /*d1b0*/  @P0 LDGSTS.E.BYPASS.LTC128B.128 [R29+0x18c00], desc[UR48][R2.64], !P6 ;  /* 0x18c00000021d0fae */ /* 0x0007e2000f101d70 */
[----:B------:R-:W-:-:S03]  /*d1c0*/  ISETP.NE.AND P0, PT, R9, RZ, PT ;  /* 0x000000ff0900720c */ /* 0x000fc60003f05270 */
[----:B------:R-:W4:Y:S01]  /*d1d0*/  SHFL.IDX PT, R9, R6, 0x2, 0x181f ;  /* 0x00581f0006097f89 */ /* 0x000f2200000e0000 */
[----:B--2---:R-:W-:-:S05]  /*d1e0*/  @P1 IADD3 R14, P2, R30, R14, RZ ;  /* 0x0000000e1e0e1210 */ /* 0x004fca0007f5e0ff */
[----:B---3--:R-:W-:Y:S02]  /*d1f0*/  @P1 IMAD.MOV.U32 R2, RZ, RZ, R14 ;  /* 0x000000ffff021224 */ /* 0x008fe400078e000e */
[----:B------:R-:W2:Y:S01]  /*d200*/  SHFL.IDX PT, R14, R7, 0x3, 0x181f ;  /* 0x00781f00070e7f89 */ /* 0x000ea200000e0000 */
[----:B----4-:R-:W-:-:S05]  /*d210*/  @P1 IADD3.X R9, RZ, R9, RZ, P2, !PT ;  /* 0x00000009ff091210 */ /* 0x010fca00017fe4ff */
[----:B------:R-:W-:-:S05]  /*d220*/  @P1 IMAD.MOV.U32 R3, RZ, RZ, R9 ;  /* 0x000000ffff031224 */ /* 0x000fca00078e0009 */
[----:B------:R3:W-:Y:S01]  /*d230*/  @P1 LDGSTS.E.BYPASS.LTC128B.128 [R29+0x19400], desc[UR48][R2.64], !P6 ;  /* 0x19400000021d1fae */ /* 0x0007e2000f101d70 */
[----:B------:R-:W-:-:S03]  /*d240*/  ISETP.NE.AND P1, PT, R8, RZ, PT ;  /* 0x000000ff0800720c */ /* 0x000fc60003f25270 */
[----:B------:R-:W4:Y:S01]  /*d250*/  SHFL.IDX PT, R8, R6, 0x3, 0x181f ;  /* 0x00781f0006087f89 */ /* 0x000f2200000e0000 */
[----:B--2---:R-:W-:-:S05]  /*d260*/  @P5 IADD3 R14, P2, R30, R14, RZ ;  /* 0x0000000e1e0e5210 */ /* 0x004fca0007f5e0ff */
[----:B---3--:R-:W-:Y:S02]  /*d270*/  @P5 IMAD.MOV.U32 R2, RZ, RZ, R14 ;  /* 0x000000ffff025224 */ /* 0x008fe400078e000e */
[----:B------:R-:W2:Y:S01]  /*d280*/  SHFL.IDX PT, R14, R7, 0x4, 0x181f ;  /* 0x00981f00070e7f89 */ /* 0x000ea200000e0000 */
[----:B----4-:R-:W-:-:S03]  /*d290*/  @P5 IMAD.X R9, RZ, RZ, R8, P2 ;  /* 0x000000ffff095224 */ /* 0x010fc600010e0608 */
[----:B------:R-:W3:Y:S02]  /*d2a0*/  SHFL.IDX PT, R8, R6, 0x4, 0x181f ;  /* 0x00981f0006087f89 */ /* 0x000ee400000e0000 */
[----:B------:R-:W-:Y:S02]  /*d2b0*/  @P5 MOV R3, R9 ;  /* 0x0000000900035202 */ /* 0x000fe40000000f00 */
[----:B--2---:R-:W-:-:S03]  /*d2c0*/  @P4 IADD3 R14, P2, R30, R14, RZ ;  /* 0x0000000e1e0e4210 */ /* 0x004fc60007f5e0ff */
[----:B------:R2:W-:Y:S01]  /*d2d0*/  @P5 LDGSTS.E.BYPASS.LTC128B.128 [R29+0x19c00], desc[UR48][R2.64], !P6 ;  /* 0x19c00000021d5fae */ /* 0x0005e2000f101d70 */
[----:B------:R-:W-:Y:S01]  /*d2e0*/  LOP3.LUT P5, RZ, R0, 0x40, RZ, 0xc0, !PT ;  /* 0x0000004000ff7812 */ /* 0x000fe200078ac0ff */
[----:B--2---:R-:W-:Y:S02]  /*d2f0*/  @P4 IMAD.MOV.U32 R2, RZ, RZ, R14 ;  /* 0x000000ffff024224 */ /* 0x004fe400078e000e */
[----:B------:R-:W2:Y:S01]  /*d300*/  SHFL.IDX PT, R14, R7, 0x5, 0x181f ;  /* 0x00b81f00070e7f89 */ /* 0x000ea200000e0000 */
[----:B---3--:R-:W-:-:S03]  /*d310*/  @P4 IMAD.X R9, RZ, RZ, R8, P2 ;  /* 0x000000ffff094224 */ /* 0x008fc600010e0608 */
[----:B------:R-:W3:Y:S01]  /*d320*/  SHFL.IDX PT, R8, R6, 0x5, 0x181f ;  /* 0x00b81f0006087f89 */ /* 0x000ee200000e0000 */
[----:B------:R-:W-:-:S05]  /*d330*/  @P4 IMAD.MOV.U32 R3, RZ, RZ, R9 ;  /* 0x000000ffff034224 */ /* 0x000fca00078e0009 */
[----:B------:R4:W-:Y:S01]  /*d340*/  @P4 LDGSTS.E.BYPASS.LTC128B.128 [R29+0x1a400], desc[UR48][R2.64], !P6 ;  /* 0x1a400000021d4fae */ /* 0x0009e2000f101d70 */
[----:B--2---:R-:W-:-:S04]  /*d350*/  @P3 IADD3 R14, P2, R30, R14, RZ ;  /* 0x0000000e1e0e3210 */ /* 0x004fc80007f5e0ff */
[----:B----4-:R-:W-:Y:S01]  /*d360*/  @P3 MOV R2, R14 ;  /* 0x0000000e00023202 */ /* 0x010fe20000000f00 */
[----:B---3--:R-:W-:Y:S01]  /*d370*/  @P3 IMAD.X R9, RZ, RZ, R8, P2 ;  /* 0x000000ffff093224 */ /* 0x008fe200010e0608 */
[----:B------:R-:W2:Y:S03]  /*d380*/  SHFL.IDX PT, R14, R7, 0x6, 0x181f ;  /* 0x00d81f00070e7f89 */ /* 0x000ea600000e0000 */
[----:B------:R-:W-:Y:S01]  /*d390*/  @P3 IMAD.MOV.U32 R3, RZ, RZ, R9 ;  /* 0x000000ffff033224 */ /* 0x000fe200078e0009 */
[----:B------:R-:W3:Y:S04]  /*d3a0*/  SHFL.IDX PT, R8, R6, 0x6, 0x181f ;  /* 0x00d81f0006087f89 */ /* 0x000ee800000e0000 */
[----:B------:R4:W-:Y:S01]  /*d3b0*/  @P3 LDGSTS.E.BYPASS.LTC128B.128 [R29+0x1ac00], desc[UR48][R2.64], !P6 ;  /* 0x1ac00000021d3fae */ /* 0x0009e2000f101d70 */
[----:B--2---:R-:W-:-:S05]  /*d3c0*/  @P5 IADD3 R14, P2, R30, R14, RZ ;  /* 0x0000000e1e0e5210 */ /* 0x004fca0007f5e0ff */
[----:B----4-:R-:W-:Y:S02]  /*d3d0*/  @P5 IMAD.MOV.U32 R2, RZ, RZ, R14 ;  /* 0x000000ffff025224 */ /* 0x010fe400078e000e */
[----:B------:R-:W2:Y:S01]  /*d3e0*/  SHFL.IDX PT, R14, R7, 0x7, 0x181f ;  /* 0x00f81f00070e7f89 */ /* 0x000ea200000e0000 */
[----:B---3--:R-:W-:-:S03]  /*d3f0*/  @P5 IMAD.X R9, RZ, RZ, R8, P2 ;  /* 0x000000ffff095224 */ /* 0x008fc600010e0608 */
[----:B------:R-:W3:Y:S01]  /*d400*/  SHFL.IDX PT, R8, R6, 0x7, 0x181f ;  /* 0x00f81f0006087f89 */ /* 0x000ee200000e0000 */
[----:B------:R-:W-:-:S03]  /*d410*/  @P5 IMAD.MOV.U32 R3, RZ, RZ, R9 ;  /* 0x000000ffff035224 */ /* 0x000fc600078e0009 */
[----:B------:R-:W-:Y:S04]  /*d420*/  SHFL.IDX PT, R6, R4, 0x1, 0x181f ;  /* 0x00381f0004067f89 */ /* 0x000fe800000e0000 */
[----:B------:R4:W-:Y:S01]  /*d430*/  @P5 LDGSTS.E.BYPASS.LTC128B.128 [R29+0x1b400], desc[UR48][R2.64], !P6 ;  /* 0x1b400000021d5fae */ /* 0x0009e2000f101d70 */
[----:B--2---:R-:W-:-:S03]  /*d440*/  @P0 IADD3 R9, P2, R30, R14, RZ ;  /* 0x0000000e1e090210 */ /* 0x004fc60007f5e0ff */
[----:B------:R-:W2:Y:S01]  /*d450*/  SHFL.IDX PT, R14, R5, RZ, 0x181f ;  /* 0x00181fff050e7589 */ /* 0x000ea200000e0000 */
[----:B---3--:R-:W-:Y:S01]  /*d460*/  @P0 IADD3.X R10, RZ, R8, RZ, P2, !PT ;  /* 0x00000008ff0a0210 */ /* 0x008fe200017fe4ff */
[----:B----4-:R-:W-:Y:S02]  /*d470*/  @P0 IMAD.MOV.U32 R2, RZ, RZ, R9 ;  /* 0x000000ffff020224 */ /* 0x010fe400078e0009 */
[----:B------:R-:W3:Y:S02]  /*d480*/  SHFL.IDX PT, R8, R4, RZ, 0x181f ;  /* 0x00181fff04087589 */ /* 0x000ee400000e0000 */
[----:B------:R-:W-:-:S05]  /*d490*/  @P0 IMAD.MOV.U32 R3, RZ, RZ, R10 ;  /* 0x000000ffff030224 */ /* 0x000fca00078e000a */
[----:B------:R4:W-:Y:S01]  /*d4a0*/  @P0 LDGSTS.E.BYPASS.LTC128B.128 [R29+0x1bc00], desc[UR48][R2.64], !P6 ;  /* 0x1bc00000021d0fae */ /* 0x0009e2000f101d70 */
[----:B--2---:R-:W-:-:S05]  /*d4b0*/  @P1 IADD3 R14, P0, R30, R14, RZ ;  /* 0x0000000e1e0e1210 */ /* 0x004fca0007f1e0ff */
[----:B---3--:R-:W-:Y:S02]  /*d4c0*/  @P1 IMAD.X R9, RZ, RZ, R8, P0 ;  /* 0x000000ffff091224 */ /* 0x008fe400000e0608 */
[----:B----4-:R-:W-:Y:S02]  /*d4d0*/  @P1 IMAD.MOV.U32 R2, RZ, RZ, R14 ;  /* 0x000000ffff021224 */ /* 0x010fe400078e000e */
[----:B------:R2:W3:Y:S01]  /*d4e0*/  SHFL.IDX PT, R14, R5, 0x1, 0x181f ;  /* 0x00381f00050e7f89 */ /* 0x0004e200000e0000 */
[----:B------:R-:W-:-:S05]  /*d4f0*/  @P1 MOV R3, R9 ;  /* 0x0000000900031202 */ /* 0x000fca0000000f00 */
[----:B------:R2:W-:Y:S02]  /*d500*/  @P1 LDGSTS.E.BYPASS.LTC128B.128 [R29+0x1c400], desc[UR48][R2.64], !P6 ;  /* 0x1c400000021d1fae */ /* 0x0005e4000f101d70 */
.L_x_7412:
[----:B------:R-:W-:Y:S02]  /*d510*/  LOP3.LUT P2, RZ, R0, 0x100, RZ, 0xc0, !PT ;  /* 0x0000010000ff7812 */ /* 0x000fe4000784c0ff */
[----:B------:R-:W-:-:S11]  /*d520*/  ISETP.GE.AND P1, PT, R30, R16, PT ;  /* 0x000000101e00720c */ /* 0x000fd60003f26270 */
[----:B--23--:R-:W-:-:S05]  /*d530*/  @P2 IADD3 R2, P0, R30, R14, RZ ;  /* 0x0000000e1e022210 */ /* 0x00cfca0007f1e0ff */
[----:B------:R-:W-:-:S05]  /*d540*/  @P2 IMAD.X R3, RZ, RZ, R6, P0 ;  /* 0x000000ffff032224 */ /* 0x000fca00000e0606 */
[----:B------:R-:W-:Y:S01]  /*d550*/  @!PT LDS RZ, [RZ] ;  /* 0x00000000fffff984 */ /* 0x000fe20000000800 */
[----:B------:R-:W-:Y:S01]  /*d560*/  @!PT LDS RZ, [RZ] ;  /* 0x00000000fffff984 */ /* 0x000fe20000000800 */
[----:B------:R-:W-:Y:S01]  /*d570*/  @!PT LDS RZ, [RZ] ;  /* 0x00000000fffff984 */ /* 0x000fe20000000800 */
        /* <DEDUP_REMOVED lines=10> */
.L_x_7324:
        /* <DEDUP_REMOVED lines=19> */
[----:B------:R-:W-:Y:S01]  /*d750*/  MOV R6, UR8 ;  /* 0x0000000800067c02 */ /* 0x000fe20008000f00 */
[----:B------:R-:W2:Y:S01]  /*d760*/  LDC.64 R2, c[0x4][R2] ;  /* 0x0100000002027b82 */ /* 0x000ea20000000a00 */
        /* <DEDUP_REMOVED lines=8> */
[----:B012---:R-:W-:Y:S05]  /*d7f0*/  CALL.ABS.NOINC R2 ;  /* 0x0000000002007343 */ /* 0x007fea0003c00000 */
.L_x_7325:
[----:B------:R-:W2:Y:S01]  /*d800*/  LDC R6, c[0x0][0x448] ;  /* 0x00011200ff067b82 */ /* 0x000ea20000000800 */
[----:B------:R-:W-:Y:S01]  /*d810*/  IMAD R23, R26, 0x80, R23 ;  /* 0x000000801a177824 */ /* 0x000fe200078e0217 */
[----:B------:R-:W-:Y:S01]  /*d820*/  MOV R5, UR39 ;  /* 0x0000002700057c02 */ /* 0x000fe20008000f00 */
[----:B------:R-:W-:Y:S01]  /*d830*/  IMAD.U32 R4, RZ, RZ, UR38 ;  /* 0x00000026ff047e24 */ /* 0x000fe2000f8e00ff */
[----:B------:R-:W-:Y:S01]  /*d840*/  ULDC.64 UR4, c[0x0][0x2e0] ;  /* 0x0000b80000047ab9 */ /* 0x000fe20000000a00 */
[----:B------:R-:W-:Y:S01]  /*d850*/  IMAD.MOV.U32 R5, RZ, RZ, R23 ;  /* 0x000000ffff057224 */ /* 0x000fe200078e0017 */
[----:B------:R-:W-:Y:S01]  /*d860*/  ULDC UR6, c[0x0][0x2b8] ;  /* 0x0000ae0000067ab9 */ /* 0x000fe20000000800 */
[----:B------:R-:W-:Y:S02]  /*d870*/  IMAD R16, R16, UR4, RZ ;  /* 0x0000000410107c24 */ /* 0x000fe4000f8e02ff */
[----:B------:R-:W-:Y:S02]  /*d880*/  IMAD.U32 R3, RZ, RZ, UR43 ;  /* 0x0000002bff037e24 */ /* 0x000fe4000f8e00ff */
[----:B------:R-:W-:-:S02]  /*d890*/  IMAD.MOV.U32 R2, RZ, RZ, R4 ;  /* 0x000000ffff027224 */ /* 0x000fc400078e0004 */
        /* <DEDUP_REMOVED lines=8> */
[----:B---3--:R-:W-:Y:S02]  /*d920*/  @P0 SHF.R.U32.HI R5, RZ, R9, R0 ;  /* 0x00000009ff050219 */ /* 0x008fe40000011600 */
[----:B------:R-:W-:Y:S02]  /*d930*/  ISETP.GE.AND P0, PT, R30, UR6, PT ;  /* 0x000000061e007c0c */ /* 0x000fe4000bf06270 */
[----:B------:R-:W-:Y:S01]  /*d940*/  SHF.R.S32.HI R0, RZ, 0x1f, R5 ;  /* 0x0000001fff007819 */ /* 0x000fe20000011405 */
[----:B------:R-:W-:-:S04]  /*d950*/  IMAD.WIDE.U32 R2, R5, UR4, R2 ;  /* 0x0000000405027c25 */ /* 0x000fc8000f8e0002 */
[----:B------:R-:W-:-:S04]  /*d960*/  IMAD R0, R0, UR4, RZ ;  /* 0x0000000400007c24 */ /* 0x000fc8000f8e02ff */
[----:B------:R-:W-:Y:S01]  /*d970*/  IMAD R7, R5, UR5, R0 ;  /* 0x0000000505077c24 */ /* 0x000fe2000f8e0200 */
[----:B------:R-:W-:Y:S01]  /*d980*/  ULDC.64 UR4, c[0x0][0x2c8] ;  /* 0x0000b20000047ab9 */ /* 0x000fe20000000a00 */
[----:B------:R-:W-:-:S03]  /*d990*/  IMAD.MOV R0, RZ, RZ, -R5 ;  /* 0x000000ffff007224 */ /* 0x000fc600078e0a05 */
[----:B------:R-:W-:Y:S01]  /*d9a0*/  IADD3 R3, R3, R7, RZ ;  /* 0x0000000703037210 */ /* 0x000fe20007ffe0ff */
[----:B------:R-:W-:-:S04]  /*d9b0*/  IMAD R23, R6, R0, R23 ;  /* 0x0000000006177224 */ /* 0x000fc800078e0217 */
[----:B------:R-:W-:Y:S01]  /*d9c0*/  IMAD.WIDE.U32 R2, R23, UR4, R2 ;  /* 0x0000000417027c25 */ /* 0x000fe2000f8e0002 */
[----:B------:R-:W-:-:S05]  /*d9d0*/  SHF.R.S32.HI R0, RZ, 0x1f, R23 ;  /* 0x0000001fff007819 */ /* 0x000fca0000011417 */
[----:B------:R-:W-:-:S04]  /*d9e0*/  IMAD R0, R0, UR4, RZ ;  /* 0x0000000400007c24 */ /* 0x000fc8000f8e02ff */
[----:B------:R-:W-:Y:S01]  /*d9f0*/  IMAD R23, R23, UR5, R0 ;  /* 0x0000000517177c24 */ /* 0x000fe2000f8e0200 */
[----:B------:R-:W-:Y:S02]  /*da00*/  ULDC.64 UR4, c[0x0][0x280] ;  /* 0x0000a00000047ab9 */ /* 0x000fe40000000a00 */
[----:B------:R-:W-:Y:S01]  /*da10*/  IADD3 R0, P1, R2, UR4, RZ ;  /* 0x0000000402007c10 */ /* 0x000fe2000ff3e0ff */
[----:B------:R-:W-:-:S03]  /*da20*/  UMOV UR4, 0xffffffff ;  /* 0xffffffff00047882 */ /* 0x000fc60000000000 */
[----:B------:R-:W-:Y:S01]  /*da30*/  IADD3.X R4, R3, UR5, R23, P1, !PT ;  /* 0x0000000503047c10 */ /* 0x000fe20008ffe417 */
[----:B------:R-:W-:Y:S08]  /*da40*/  BRA.DIV UR4, `(.L_x_7326) ;  /* 0x0000004604087947 */ /* 0x000ff0000b800000 */
[----:B------:R-:W2:Y:S01]  /*da50*/  SHFL.IDX PT, R14, R0, RZ, 0x181f ;  /* 0x00181fff000e7589 */ /* 0x000ea200000e0000 */
[----:B------:R-:W-:Y:S02]  /*da60*/  ULDC UR4, c[0x0][0x288] ;  /* 0x0000a20000047ab9 */ /* 0x000fe40000000800 */
[----:B------:R-:W-:Y:S01]  /*da70*/  IMAD R5, R6, UR4, RZ ;  /* 0x0000000406057c24 */ /* 0x000fe2000f8e02ff */
[----:B------:R-:W3:Y:S01]  /*da80*/  SHFL.IDX PT, R2, R4, RZ, 0x181f ;  /* 0x00181fff04027589 */ /* 0x000ee200000e0000 */
[----:B------:R-:W-:-:S03]  /*da90*/  IMAD R6, R26, 0x80, R24 ;  /* 0x000000801a067824 */ /* 0x000fc600078e0218 */
[----:B------:R-:W4:Y:S01]  /*daa0*/  SHFL.IDX PT, R3, R0, 0x1, 0x181f ;  /* 0x00381f0000037f89 */ /* 0x000f2200000e0000 */
[C---:B------:R-:W-:Y:S01]  /*dab0*/  VIADD R8, R6.reuse, 0x10 ;  /* 0x0000001006087836 */ /* 0x040fe20000000000 */
[C---:B------:R-:W-:Y:S01]  /*dac0*/  ISETP.GE.AND P1, PT, R6.reuse, R5, PT ;  /* 0x000000050600720c */ /* 0x040fe20003f26270 */
[----:B------:R-:W-:Y:S01]  /*dad0*/  VIADD R12, R6, 0x20 ;  /* 0x00000020060c7836 */ /* 0x000fe20000000000 */
[----:B------:R-:W5:Y:S11]  /*dae0*/  SHFL.IDX PT, R7, R4, 0x1, 0x181f ;  /* 0x00381f0004077f89 */ /* 0x000f7600000e0000 */
[----:B--2---:R-:W-:-:S05]  /*daf0*/  @!P1 IADD3 R14, P2, R30, R14, RZ ;  /* 0x0000000e1e0e9210 */ /* 0x004fca0007f5e0ff */
[----:B---3--:R-:W-:Y:S01]  /*db00*/  @!P1 IMAD.X R17, RZ, RZ, R2, P2 ;  /* 0x000000ffff119224 */ /* 0x008fe200010e0602 */
[----:B------:R-:W-:Y:S02]  /*db10*/  ISETP.GE.AND P2, PT, R8, R5, PT ;  /* 0x000000050800720c */ /* 0x000fe40003f46270 */
[----:B------:R-:W-:Y:S01]  /*db20*/  @!P1 MOV R2, R14 ;  /* 0x0000000e00029202 */ /* 0x000fe20000000f00 */
[----:B------:R-:W-:Y:S04]  /*db30*/  SHFL.IDX PT, R8, R4, 0x2, 0x181f ;  /* 0x00581f0004087f89 */ /* 0x000fe800000e0000 */
[----:B------:R-:W2:Y:S06]  /*db40*/  SHFL.IDX PT, R14, R0, 0x2, 0x181f ;  /* 0x00581f00000e7f89 */ /* 0x000eac00000e0000 */
[----:B----4-:R-:W-:Y:S01]  /*db50*/  @!P2 IADD3 R9, P3, R30, R3, RZ ;  /* 0x000000031e09a210 */ /* 0x010fe20007f7e0ff */
[----:B------:R-:W-:-:S04]  /*db60*/  @!P1 IMAD.MOV.U32 R3, RZ, RZ, R17 ;  /* 0x000000ffff039224 */ /* 0x000fc800078e0011 */
[----:B-----5:R-:W-:Y:S01]  /*db70*/  @!P2 IMAD.X R10, RZ, RZ, R7, P3 ;  /* 0x000000ffff0aa224 */ /* 0x020fe200018e0607 */
[----:B------:R3:W-:Y:S01]  /*db80*/  @!P1 LDGSTS.E.BYPASS.LTC128B.128 [R29+0x14400], desc[UR48][R2.64], !P0 ;  /* 0x14400000021d9fae */ /* 0x0007e2000c101d70 */
[----:B------:R-:W-:-:S03]  /*db90*/  ISETP.GE.AND P1, PT, R12, R5, PT ;  /* 0x000000050c00720c */ /* 0x000fc60003f26270 */
[----:B------:R-:W-:Y:S01]  /*dba0*/  SHFL.IDX PT, R7, R4, 0x3, 0x181f ;  /* 0x00781f0004077f89 */ /* 0x000fe200000e0000 */
[----:B---3--:R-:W-:Y:S02]  /*dbb0*/  @!P2 IMAD.MOV.U32 R2, RZ, RZ, R9 ;  /* 0x000000ffff02a224 */ /* 0x008fe400078e0009 */
[----:B------:R-:W-:Y:S01]  /*dbc0*/  @!P2 IMAD.MOV.U32 R3, RZ, RZ, R10 ;  /* 0x000000ffff03a224 */ /* 0x000fe200078e000a */
[----:B------:R-:W3:Y:S01]  /*dbd0*/  SHFL.IDX PT, R9, R0, 0x3, 0x181f ;  /* 0x00781f0000097f89 */ /* 0x000ee200000e0000 */
[----:B------:R-:W-:-:S03]  /*dbe0*/  IADD3 R10, R6, 0x30, RZ ;  /* 0x00000030060a7810 */ /* 0x000fc60007ffe0ff */
[----:B------:R4:W-:Y:S02]  /*dbf0*/  @!P2 LDGSTS.E.BYPASS.LTC128B.128 [R29+0x14c00], desc[UR48][R2.64], !P0 ;  /* 0x14c00000021dafae */ /* 0x0009e4000c101d70 */
[----:B--2---:R-:W-:-:S05]  /*dc00*/  @!P1 IADD3 R14, P2, R30, R14, RZ ;  /* 0x0000000e1e0e9210 */ /* 0x004fca0007f5e0ff */
[----:B----4-:R-:W-:Y:S01]  /*dc10*/  @!P1 IMAD.X R3, RZ, RZ, R8, P2 ;  /* 0x000000ffff039224 */ /* 0x010fe200010e0608 */
[----:B------:R-:W-:Y:S01]  /*dc20*/  ISETP.GE.AND P2, PT, R10, R5, PT ;  /* 0x000000050a00720c */ /* 0x000fe20003f46270 */
[----:B------:R-:W-:Y:S01]  /*dc30*/  @!P1 IMAD.MOV.U32 R2, RZ, RZ, R14 ;  /* 0x000000ffff029224 */ /* 0x000fe200078e000e */
[----:B------:R-:W-:Y:S01]  /*dc40*/  SHFL.IDX PT, R8, R4, 0x4, 0x181f ;  /* 0x00981f0004087f89 */ /* 0x000fe200000e0000 */
[----:B------:R-:W-:-:S03]  /*dc50*/  VIADD R10, R6, 0x40 ;  /* 0x00000040060a7836 */ /* 0x000fc60000000000 */
[----:B------:R-:W2:Y:S04]  /*dc60*/  SHFL.IDX PT, R14, R0, 0x4, 0x181f ;  /* 0x00981f00000e7f89 */ /* 0x000ea800000e0000 */
[----:B------:R3:W-:Y:S03]  /*dc70*/  @!P1 LDGSTS.E.BYPASS.LTC128B.128 [R29+0x15400], desc[UR48][R2.64], !P0 ;  /* 0x15400000021d9fae */ /* 0x0007e6000c101d70 */
[----:B---3--:R-:W-:Y:S02]  /*dc80*/  @!P2 IADD3 R2, P1, R30, R9, RZ ;  /* 0x000000091e02a210 */ /* 0x008fe40007f3e0ff */
[----:B------:R-:W3:Y:S03]  /*dc90*/  SHFL.IDX PT, R9, R0, 0x5, 0x181f ;  /* 0x00b81f0000097f89 */ /* 0x000ee600000e0000 */
[----:B------:R-:W-:Y:S01]  /*dca0*/  @!P2 IMAD.X R3, RZ, RZ, R7, P1 ;  /* 0x000000ffff03a224 */ /* 0x000fe200008e0607 */
[----:B------:R-:W-:Y:S01]  /*dcb0*/  ISETP.GE.AND P1, PT, R10, R5, PT ;  /* 0x000000050a00720c */ /* 0x000fe20003f26270 */
[----:B------:R-:W4:Y:S01]  /*dcc0*/  SHFL.IDX PT, R7, R4, 0x5, 0x181f ;  /* 0x00b81f0004077f89 */ /* 0x000f2200000e0000 */
[----:B------:R-:W-:-:S03]  /*dcd0*/  IADD3 R10, R6, 0x50, RZ ;  /* 0x00000050060a7810 */ /* 0x000fc60007ffe0ff */
[----:B------:R2:W-:Y:S08]  /*dce0*/  @!P2 LDGSTS.E.BYPASS.LTC128B.128 [R29+0x15c00], desc[UR48][R2.64], !P0 ;  /* 0x15c00000021dafae */ /* 0x0005f0000c101d70 */
[----:B--2---:R-:W-:Y:S02]  /*dcf0*/  @!P1 IADD3 R2, P2, R30, R14, RZ ;  /* 0x0000000e1e029210 */ /* 0x004fe40007f5e0ff */
[----:B------:R-:W2:Y:S03]  /*dd00*/  SHFL.IDX PT, R14, R0, 0x6, 0x181f ;  /* 0x00d81f00000e7f89 */ /* 0x000ea600000e0000 */
[----:B------:R-:W-:Y:S01]  /*dd10*/  @!P1 IMAD.X R3, RZ, RZ, R8, P2 ;  /* 0x000000ffff039224 */ /* 0x000fe200010e0608 */
[----:B------:R-:W-:Y:S01]  /*dd20*/  ISETP.GE.AND P2, PT, R10, R5, PT ;  /* 0x000000050a00720c */ /* 0x000fe20003f46270 */
[----:B------:R-:W5:Y:S01]  /*dd30*/  SHFL.IDX PT, R8, R4, 0x6, 0x181f ;  /* 0x00d81f0004087f89 */ /* 0x000f6200000e0000 */
[----:B------:R-:W-:-:S03]  /*dd40*/  VIADD R10, R6, 0x60 ;  /* 0x00000060060a7836 */ /* 0x000fc60000000000 */
[----:B------:R3:W-:Y:S04]  /*dd50*/  @!P1 LDGSTS.E.BYPASS.LTC128B.128 [R29+0x16400], desc[UR48][R2.64], !P0 ;  /* 0x16400000021d9fae */ /* 0x0007e8000c101d70 */
[----:B------:R-:W0:Y:S04]  /*dd60*/  SHFL.IDX PT, R4, R4, 0x7, 0x181f ;  /* 0x00f81f0004047f89 */ /* 0x000e2800000e0000 */
[----:B---3--:R-:W-:-:S05]  /*dd70*/  @!P2 IADD3 R2, P1, R30, R9, RZ ;  /* 0x000000091e02a210 */ /* 0x008fca0007f3e0ff */
[----:B----4-:R-:W-:Y:S01]  /*dd80*/  @!P2 IMAD.X R3, RZ, RZ, R7, P1 ;  /* 0x000000ffff03a224 */ /* 0x010fe200008e0607 */
[----:B------:R-:W-:-:S04]  /*dd90*/  ISETP.GE.AND P1, PT, R10, R5, PT ;  /* 0x000000050a00720c */ /* 0x000fc80003f26270 */
[----:B------:R3:W-:Y:S09]  /*dda0*/  @!P2 LDGSTS.E.BYPASS.LTC128B.128 [R29+0x16c00], desc[UR48][R2.64], !P0 ;  /* 0x16c00000021dafae */ /* 0x0007f2000c101d70 */
[----:B--2---:R-:W-:-:S04]  /*ddb0*/  @!P1 IADD3 R14, P2, R30, R14, RZ ;  /* 0x0000000e1e0e9210 */ /* 0x004fc80007f5e0ff */
[----:B---3--:R-:W-:Y:S01]  /*ddc0*/  @!P1 MOV R2, R14 ;  /* 0x0000000e00029202 */ /* 0x008fe20000000f00 */
[----:B-----5:R-:W-:Y:S01]  /*ddd0*/  @!P1 IMAD.X R7, RZ, RZ, R8, P2 ;  /* 0x000000ffff079224 */ /* 0x020fe200010e0608 */
[----:B------:R2:W3:Y:S03]  /*dde0*/  SHFL.IDX PT, R14, R0, 0x7, 0x181f ;  /* 0x00f81f00000e7f89 */ /* 0x0004e600000e0000 */
[----:B------:R-:W-:-:S05]  /*ddf0*/  @!P1 IMAD.MOV.U32 R3, RZ, RZ, R7 ;  /* 0x000000ffff039224 */ /* 0x000fca00078e0007 */
[----:B0-----:R2:W-:Y:S02]  /*de00*/  @!P1 LDGSTS.E.BYPASS.LTC128B.128 [R29+0x17400], desc[UR48][R2.64], !P0 ;  /* 0x17400000021d9fae */ /* 0x0015e4000c101d70 */
.L_x_7429:
[----:B------:R-:W-:Y:S02]  /*de10*/  VIADD R6, R6, 0x70 ;  /* 0x0000007006067836 */ /* 0x000fe40000000000 */
[----:B--2---:R-:W-:-:S03]  /*de20*/  IMAD.MOV.U32 R0, RZ, RZ, 0x1 ;  /* 0x00000001ff007424 */ /* 0x004fc600078e00ff */
[----:B------:R-:W-:Y:S02]  /*de30*/  ISETP.GE.AND P1, PT, R6, R5, PT ;  /* 0x000000050600720c */ /* 0x000fe40003f26270 */
[----:B------:R-:W-:-:S11]  /*de40*/  SHF.L.U32 R0, R0, 0x1f, RZ ;  /* 0x0000001f00007819 */ /* 0x000fd600000006ff */
[----:B---3--:R-:W-:-:S05]  /*de50*/  @!P1 IADD3 R2, P2, R30, R14, RZ ;  /* 0x0000000e1e029210 */ /* 0x008fca0007f5e0ff */
[----:B------:R-:W-:-:S05]  /*de60*/  @!P1 IMAD.X R3, RZ, RZ, R4, P2 ;  /* 0x000000ffff039224 */ /* 0x000fca00010e0604 */
[----:B------:R-:W-:Y:S01]  /*de70*/  @!PT LDS RZ, [RZ] ;  /* 0x00000000fffff984 */ /* 0x000fe20000000800 */
[----:B------:R-:W-:Y:S01]  /*de80*/  @!PT LDS RZ, [RZ] ;  /* 0x00000000fffff984 */ /* 0x000fe20000000800 */
[----:B------:R-:W-:Y:S01]  /*de90*/  @!PT LDS RZ, [RZ] ;  /* 0x00000000fffff984 */ /* 0x000fe20000000800 */
[----:B------:R0:W-:Y:S01]  /*dea0*/  @!P1 LDGSTS.E.BYPASS.LTC128B.128 [R29+0x17c00], desc[UR48][R2.64], !P0 ;  /* 0x17c00000021d9fae */ /* 0x0001e2000c101d70 */
[----:B------:R-:W-:Y:S01]  /*deb0*/  NOP ;  /* 0x0000000000007918 */ /* 0x000fe20000000000 */
[----:B------:R-:W-:Y:S02]  /*dec0*/  SYNCS.ARRIVE.TRANS64.RED.A0T1 RZ, [UR42+0x22800], RZ ;  /* 0x022800ffffff79a7 */ /* 0x000fe4000820042a */
[----:B------:R-:W-:Y:S01]  /*ded0*/  ARRIVES.LDGSTSBAR.64.TRANSCNT [UR42+0x22800] ;  /* 0x02280000ff0079b0 */ /* 0x000fe20008000aaa */
[----:B------:R-:W-:Y:S01]  /*dee0*/  NOP ;  /* 0x0000000000007918 */ /* 0x000fe20000000000 */
[----:B------:R-:W-:Y:S01]  /*def0*/  SYNCS.ARRIVE.TRANS64.A1T0 RZ, [UR42+0x22800], RZ ;  /* 0x022800ffffff79a7 */ /* 0x000fe2000810002a */
[----:B------:R-:W2:Y:S02]  /*df00*/  SYNCS.PHASECHK.TRANS64.TRYWAIT P0, [UR42+0x22820], R0 ;  /* 0x02282000ff0075a7 */ /* 0x000ea4000800016a */
[----:B0-2---:R-:W-:Y:S05]  /*df10*/  @!P0 BRA `(.L_x_7327) ;  /* 0x0000004800308947 */ /* 0x005fea0003800000 */
.L_x_7430:
[----:B------:R-:W-:Y:S01]  /*df20*/  UIADD3 UR4, UR46, -0x2, URZ ;  /* 0xfffffffe2e047890 */ /* 0x000fe2000fffe03f */
[----:B------:R-:W-:-:S03]  /*df30*/  MOV R31, 0x1 ;  /* 0x00000001001f7802 */ /* 0x000fc60000000f00 */
[----:B------:R-:W-:-:S06]  /*df40*/  UISETP.GE.AND UP0, UPT, UR4, UR45, UPT ;  /* 0x0000002d0400728c */ /* 0x000fcc000bf06270 */
[----:B------:R-:W-:-:S13]  /*df50*/  PLOP3.LUT P0, PT, PT, PT, UP0, 0x80, 0x0 ;  /* 0x000000000000781c */ /* 0x000fda0003f0f008 */
[----:B------:R-:W-:Y:S05]  /*df60*/  @!P0 BRA `(.L_x_7328) ;  /* 0x0000001800388947 */ /* 0x000fea0003800000 */
[----:B------:R-:W2:Y:S01]  /*df70*/  LDL R4, [R1+0x8] ;  /* 0x0000080001047983 */ /* 0x000ea20000100800 */
[----:B------:R-:W-:Y:S01]  /*df80*/  UIADD3 UR4, UR44, 0x1, URZ ;  /* 0x000000012c047890 */ /* 0x000fe2000fffe03f */
[----:B------:R-:W-:Y:S01]  /*df90*/  LOP3.LUT R3, RZ, UR41, RZ, 0x33, !PT ;  /* 0x00000029ff037c12 */ /* 0x000fe2000f8e33ff */
[----:B------:R-:W-:Y:S01]  /*dfa0*/  IMAD.MOV.U32 R21, RZ, RZ, 0x1 ;  /* 0x00000001ff157424 */ /* 0x000fe200078e00ff */
[----:B------:R-:W-:Y:S01]  /*dfb0*/  IADD3 R18, R30, R18, R24 ;  /* 0x000000121e127210 */ /* 0x000fe20007ffe018 */
[----:B------:R-:W-:Y:S01]  /*dfc0*/  UIMAD UR4, UR4, UR37, URZ ;  /* 0x00000025040472a4 */ /* 0x000fe2000f8e023f */
[----:B------:R-:W-:-:S03]  /*dfd0*/  IMAD.MOV.U32 R20, RZ, RZ, RZ ;  /* 0x000000ffff147224 */ /* 0x000fc600078e00ff */
[----:B------:R-:W-:Y:S02]  /*dfe0*/  VIADD R18, R18, 0xfffffe20 ;  /* 0xfffffe2012127836 */ /* 0x000fe40000000000 */
[----:B0-----:R-:W-:-:S04]  /*dff0*/  LOP3.LUT R0, RZ, UR4, RZ, 0x33, !PT ;  /* 0x00000004ff007c12 */ /* 0x001fc8000f8e33ff */
[----:B------:R-:W-:-:S04]  /*e000*/  VIMNMX R3, R0, R3, !PT ;  /* 0x0000000300037248 */ /* 0x000fc80007fe0100 */
[----:B-1----:R-:W-:Y:S01]  /*e010*/  IADD3 R33, -R3, -0x2, RZ ;  /* 0xfffffffe03217810 */ /* 0x002fe20007ffe1ff */
[----:B--2---:R-:W-:-:S05]  /*e020*/  IMAD.IADD R0, R4, 0x1, R28 ;  /* 0x0000000104007824 */ /* 0x004fca00078e021c */
[----:B------:R0:W-:Y:S02]  /*e030*/  STL [R1+0x4], R0 ;  /* 0x0000040001007387 */ /* 0x0001e40000100800 */
[----:B0-----:R-:W-:-:S07]  /*e040*/  IMAD R0, R3, -0xa0, R18 ;  /* 0xffffff6003007824 */ /* 0x001fce00078e0212 */
.L_x_7343:
[----:B0-----:R-:W0:Y:S01]  /*e050*/  LDC R2, c[0x0][0x430] ;  /* 0x00010c00ff027b82 */ /* 0x001e220000000800 */
[----:B------:R-:W1:Y:S01]  /*e060*/  S2R R6, SR_TID.X ;  /* 0x0000000000067919 */ /* 0x000e620000002100 */
[----:B------:R-:W-:Y:S01]  /*e070*/  VIADD R10, R0, 0x80 ;  /* 0x00000080000a7836 */ /* 0x000fe20000000000 */
[----:B------:R-:W-:Y:S01]  /*e080*/  MOV R9, R0 ;  /* 0x0000000000097202 */ /* 0x000fe20000000f00 */
[----:B------:R-:W-:Y:S01]  /*e090*/  ULDC.64 UR4, c[0x0][0x428] ;  /* 0x00010a0000047ab9 */ /* 0x000fe20000000a00 */
[----:B0-----:R-:W-:Y:S02]  /*e0a0*/  ISETP.NE.AND P0, PT, R2, 0x1, PT ;  /* 0x000000010200780c */ /* 0x001fe40003f05270 */
[----:B-1----:R-:W-:-:S11]  /*e0b0*/  LOP3.LUT R6, R6, 0x7f, RZ, 0xc0, !PT ;  /* 0x0000007f06067812 */ /* 0x002fd600078ec0ff */
[----:B------:R-:W0:Y:S01]  /*e0c0*/  @P0 LDC R3, c[0x0][0x434] ;  /* 0x00010d00ff030b82 */ /* 0x000e220000000800 */
[----:B------:R-:W-:-:S04]  /*e0d0*/  SHF.R.U32.HI R6, RZ, 0x3, R6 ;  /* 0x00000003ff067819 */ /* 0x000fc80000011606 */
[----:B------:R-:W-:-:S03]  /*e0e0*/  LOP3.LUT R6, R6, 0x80, R30, 0xfe, !PT ;  /* 0x0000008006067812 */ /* 0x000fc600078efe1e */
[----:B------:R-:W1:Y:S01]  /*e0f0*/  @P0 LDC R5, c[0x0][0x438] ;  /* 0x00010e00ff050b82 */ /* 0x000e620000000800 */
[----:B------:R-:W-:-:S07]  /*e100*/  ISETP.GT.U32.AND P1, PT, R6, 0x9f, PT ;  /* 0x0000009f0600780c */ /* 0x000fce0003f24070 */
[----:B------:R-:W2:Y:S08]  /*e110*/  @P0 LDC R7, c[0x0][0x434] ;  /* 0x00010d00ff070b82 */ /* 0x000eb00000000800 */
[----:B------:R-:W3:Y:S01]  /*e120*/  @P0 LDC R11, c[0x0][0x438] ;  /* 0x00010e00ff0b0b82 */ /* 0x000ee20000000800 */
[----:B0-----:R-:W-:-:S04]  /*e130*/  @P0 IMAD.HI.U32 R2, R0, R3, RZ ;  /* 0x0000000300020227 */ /* 0x001fc800078e00ff */
[----:B------:R-:W-:Y:S01]  /*e140*/  IMAD R3, R36, UR4, RZ ;  /* 0x0000000424037c24 */ /* 0x000fe2000f8e02ff */
[----:B-1----:R-:W-:-:S04]  /*e150*/  @P0 SHF.R.U32.HI R9, RZ, R5, R2 ;  /* 0x00000005ff090219 */ /* 0x002fc80000011602 */
[--C-:B------:R-:W-:Y:S01]  /*e160*/  SHF.R.S32.HI R5, RZ, 0x1f, R9.reuse ;  /* 0x0000001fff057819 */ /* 0x100fe20000011409 */
[----:B------:R-:W-:Y:S02]  /*e170*/  IMAD.MOV.U32 R4, RZ, RZ, R9 ;  /* 0x000000ffff047224 */ /* 0x000fe400078e0009 */
[----:B--2---:R-:W-:-:S04]  /*e180*/  @P0 IMAD.HI.U32 R2, R10, R7, RZ ;  /* 0x000000070a020227 */ /* 0x004fc800078e00ff */
[----:B------:R-:W-:Y:S01]  /*e190*/  IMAD.WIDE.U32 R4, R32, UR4, R4 ;  /* 0x0000000420047c25 */ /* 0x000fe2000f8e0004 */
[----:B---3--:R-:W-:-:S03]  /*e1a0*/  @P0 SHF.R.U32.HI R10, RZ, R11, R2 ;  /* 0x0000000bff0a0219 */ /* 0x008fc60000011602 */
[C---:B------:R-:W-:Y:S01]  /*e1b0*/  IMAD R11, R32.reuse, UR5, R3 ;  /* 0x00000005200b7c24 */ /* 0x040fe2000f8e0203 */
[--C-:B------:R-:W-:Y:S01]  /*e1c0*/  @!P1 SHF.R.S32.HI R3, RZ, 0x1f, R10.reuse ;  /* 0x0000001fff039819 */ /* 0x100fe2000001140a */
[----:B------:R-:W-:Y:S02]  /*e1d0*/  @!P1 IMAD.MOV.U32 R2, RZ, RZ, R10 ;  /* 0x000000ffff029224 */ /* 0x000fe400078e000a */
[C---:B------:R-:W-:Y:S02]  /*e1e0*/  IMAD.IADD R5, R11.reuse, 0x1, R5 ;  /* 0x000000010b057824 */ /* 0x040fe400078e0205 */
[----:B------:R-:W-:Y:S01]  /*e1f0*/  @!P1 IMAD.WIDE.U32 R2, R32, UR4, R2 ;  /* 0x0000000420029c25 */ /* 0x000fe2000f8e0002 */
[----:B------:R-:W-:Y:S02]  /*e200*/  ULDC.64 UR4, c[0x0][0x418] ;  /* 0x0001060000047ab9 */ /* 0x000fe40000000a00 */
[----:B------:R-:W-:Y:S01]  /*e210*/  LEA R6, P0, R4, UR4, 0x2 ;  /* 0x0000000404067c11 */ /* 0x000fe2000f8010ff */
[----:B------:R-:W-:Y:S01]  /*e220*/  ULOP3.LUT UR6, UR36, 0x2, URZ, 0xfc, !UPT ;  /* 0x0000000224067892 */ /* 0x000fe2000f8efc3f */
[----:B------:R-:W-:-:S02]  /*e230*/  @!P1 IADD3 R3, R11, R3, RZ ;  /* 0x000000030b039210 */ /* 0x000fc40007ffe0ff */
[----:B------:R-:W-:Y:S02]  /*e240*/  LEA.HI.X R7, R4, UR5, R5, 0x2, P0 ;  /* 0x0000000504077c11 */ /* 0x000fe400080f1405 */
[----:B------:R-:W-:-:S03]  /*e250*/  @!P1 LEA R4, P0, R2, UR4, 0x2 ;  /* 0x0000000402049c11 */ /* 0x000fc6000f8010ff */
[----:B------:R-:W2:Y:S01]  /*e260*/  LDG.E R16, desc[UR48][R6.64] ;  /* 0x0000003006107981 */ /* 0x000ea2000c1e1900 */
[----:B------:R-:W-:Y:S01]  /*e270*/  IMAD.U32 R13, RZ, RZ, UR6 ;  /* 0x00000006ff0d7e24 */ /* 0x000fe2000f8e00ff */
[----:B------:R-:W-:Y:S01]  /*e280*/  @!P1 LEA.HI.X R5, R2, UR5, R3, 0x2, P0 ;  /* 0x0000000502059c11 */ /* 0x000fe200080f1403 */
[----:B------:R-:W-:-:S03]  /*e290*/  IMAD.MOV.U32 R8, RZ, RZ, RZ ;  /* 0x000000ffff087224 */ /* 0x000fc600078e00ff */
[----:B------:R-:W-:Y:S01]  /*e2a0*/  ISETP.NE.AND P2, PT, R13, 0x3, PT ;  /* 0x000000030d00780c */ /* 0x000fe20003f45270 */
[----:B------:R-:W-:Y:S02]  /*e2b0*/  VIADD R2, R20, 0x1 ;  /* 0x0000000114027836 */ /* 0x000fe40000000000 */
[----:B------:R0:W5:Y:S03]  /*e2c0*/  @!P1 LDG.E R8, desc[UR48][R4.64] ;  /* 0x0000003004089981 */ /* 0x000166000c1e1900 */
[----:B------:R-:W-:Y:S01]  /*e2d0*/  ISETP.NE.AND P1, PT, R2, 0x2, PT ;  /* 0x000000020200780c */ /* 0x000fe20003f25270 */
[----:B------:R-:W-:-:S03]  /*e2e0*/  VIADD R33, R33, 0xffffffff ;  /* 0xffffffff21217836 */ /* 0x000fc60000000000 */
[----:B------:R-:W-:Y:S02]  /*e2f0*/  SEL R12, RZ, 0x1, P1 ;  /* 0x00000001ff0c7807 */ /* 0x000fe40000800000 */
[----:B------:R-:W-:Y:S02]  /*e300*/  ISETP.GT.AND P0, PT, R33, UR45, PT ;  /* 0x0000002d21007c0c */ /* 0x000fe4000bf04270 */
[----:B------:R-:W-:Y:S02]  /*e310*/  SEL R2, R2, RZ, P1 ;  /* 0x000000ff02027207 */ /* 0x000fe40000800000 */
[----:B------:R-:W-:Y:S02]  /*e320*/  LOP3.LUT R31, R21, R12, RZ, 0x3c, !PT ;  /* 0x0000000c151f7212 */ /* 0x000fe400078e3cff */
[----:B--2---:R-:W-:Y:S01]  /*e330*/  SHF.R.S32.HI R23, RZ, 0x1f, R16 ;  /* 0x0000001fff177819 */ /* 0x004fe20000011410 */
[----:B0-----:R-:W-:Y:S06]  /*e340*/  @!P2 BRA `(.L_x_7329) ;  /* 0x000000000004a947 */ /* 0x001fec0003800000 */
[----:B------:R-:W-:Y:S01]  /*e350*/  BPT.TRAP 0x1 ;  /* 0x000000040000795c */ /* 0x000fe20000300000 */
.L_x_7329:
[----:B------:R-:W-:Y:S02]  /*e360*/  LEA R3, R2, UR42, 0x3 ;  /* 0x0000002a02037c11 */ /* 0x000fe4000f8e18ff */
[----:B------:R-:W-:-:S04]  /*e370*/  SHF.L.U32 R26, R31, 0x1f, RZ ;  /* 0x0000001f1f1a7819 */ /* 0x000fc800000006ff */
[----:B------:R-:W0:Y:S02]  /*e380*/  SYNCS.PHASECHK.TRANS64.TRYWAIT P1, [R3+URZ+0x22880], R26 ;  /* 0x0228801a030075a7 */ /* 0x000e24000802017f */
[----:B0-----:R-:W-:Y:S05]  /*e390*/  @!P1 BRA `(.L_x_7330) ;  /* 0x0000004400249947 */ /* 0x001fea0003800000 */
.L_x_7431:
[----:B------:R-:W-:Y:S01]  /*e3a0*/  ULDC UR4, c[0x0][0x430] ;  /* 0x00010c0000047ab9 */ /* 0x000fe20000000800 */
[----:B------:R-:W-:Y:S01]  /*e3b0*/  ULDC.64 UR6, c[0x0][0x328] ;  /* 0x0000ca0000067ab9 */ /* 0x000fe20000000a00 */
[----:B------:R-:W-:Y:S01]  /*e3c0*/  UIADD3 UR4, -UR4, URZ, URZ ;  /* 0x0000003f04047290 */ /* 0x000fe2000fffe13f */
[----:B-----5:R-:W-:Y:S01]  /*e3d0*/  SHF.R.S32.HI R22, RZ, 0x1f, R8 ;  /* 0x0000001fff167819 */ /* 0x020fe20000011408 */
[----:B------:R-:W-:Y:S01]  /*e3e0*/  ULDC.64 UR8, c[0x0][0x338] ;  /* 0x0000ce0000087ab9 */ /* 0x000fe20000000a00 */
[----:B------:R-:W1:Y:S03]  /*e3f0*/  LDC R12, c[0x0][0x2f4] ;  /* 0x0000bd00ff0c7b82 */ /* 0x000e660000000800 */
[--C-:B------:R-:W-:Y:S02]  /*e400*/  IMAD R9, R9, UR4, R0.reuse ;  /* 0x0000000409097c24 */ /* 0x100fe4000f8e0200 */
[----:B------:R-:W-:Y:S01]  /*e410*/  IMAD R10, R10, UR4, R0 ;  /* 0x000000040a0a7c24 */ /* 0x000fe2000f8e0200 */
[----:B------:R-:W-:-:S02]  /*e420*/  ULDC.64 UR4, c[0x0][0x330] ;  /* 0x0000cc0000047ab9 */ /* 0x000fc40000000a00 */
[----:B------:R-:W-:Y:S01]  /*e430*/  SHF.R.S32.HI R25, RZ, 0x1f, R9 ;  /* 0x0000001fff197819 */ /* 0x000fe20000011409 */
[----:B------:R-:W-:-:S04]  /*e440*/  VIADD R10, R10, 0x80 ;  /* 0x000000800a0a7836 */ /* 0x000fc80000000000 */
[----:B------:R-:W-:Y:S01]  /*e450*/  IMAD R4, R25, UR6, RZ ;  /* 0x0000000619047c24 */ /* 0x000fe2000f8e02ff */
[----:B------:R-:W-:-:S03]  /*e460*/  SHF.R.S32.HI R24, RZ, 0x1f, R10 ;  /* 0x0000001fff187819 */ /* 0x000fc6000001140a */
[C---:B------:R-:W-:Y:S02]  /*e470*/  IMAD R7, R9.reuse, UR7, R4 ;  /* 0x0000000709077c24 */ /* 0x040fe4000f8e0204 */
[----:B------:R-:W-:-:S04]  /*e480*/  IMAD.WIDE.U32 R4, R9, UR6, RZ ;  /* 0x0000000609047c25 */ /* 0x000fc8000f8e00ff */
[----:B------:R-:W-:Y:S01]  /*e490*/  IMAD R11, R24, UR6, RZ ;  /* 0x00000006180b7c24 */ /* 0x000fe2000f8e02ff */
[----:B------:R-:W-:Y:S01]  /*e4a0*/  IADD3 R5, R5, R7, RZ ;  /* 0x0000000705057210 */ /* 0x000fe20007ffe0ff */
[----:B------:R-:W-:Y:S01]  /*e4b0*/  IMAD R7, R23, UR8, RZ ;  /* 0x0000000817077c24 */ /* 0x000fe2000f8e02ff */
[----:B-1----:R-:W-:Y:S01]  /*e4c0*/  ISETP.GE.AND P2, PT, R30, R12, PT ;  /* 0x0000000c1e00720c */ /* 0x002fe20003f46270 */
[----:B------:R-:W-:Y:S02]  /*e4d0*/  IMAD R11, R10, UR7, R11 ;  /* 0x000000070a0b7c24 */ /* 0x000fe4000f8e020b */
[C---:B------:R-:W-:Y:S02]  /*e4e0*/  IMAD R7, R16.reuse, UR9, R7 ;  /* 0x0000000910077c24 */ /* 0x040fe4000f8e0207 */
[----:B------:R-:W-:-:S04]  /*e4f0*/  IMAD.WIDE.U32 R4, R16, UR8, R4 ;  /* 0x0000000810047c25 */ /* 0x000fc8000f8e0004 */
[----:B------:R-:W-:Y:S02]  /*e500*/  IMAD.IADD R7, R5, 0x1, R7 ;  /* 0x0000000105077824 */ /* 0x000fe400078e0207 */
[----:B------:R-:W-:Y:S02]  /*e510*/  IMAD.MOV.U32 R6, RZ, RZ, R4 ;  /* 0x000000ffff067224 */ /* 0x000fe400078e0004 */
[----:B------:R-:W-:Y:S01]  /*e520*/  IMAD.WIDE.U32 R4, R10, UR6, RZ ;  /* 0x000000060a047c25 */ /* 0x000fe2000f8e00ff */
[----:B------:R-:W-:-:S03]  /*e530*/  R2UR UR6, R34 ;  /* 0x00000000220672ca */ /* 0x000fc600000e0000 */
[----:B------:R-:W-:Y:S02]  /*e540*/  IMAD.IADD R5, R5, 0x1, R11 ;  /* 0x0000000105057824 */ /* 0x000fe400078e020b */
[----:B------:R-:W-:Y:S02]  /*e550*/  IMAD R11, R22, UR8, RZ ;  /* 0x00000008160b7c24 */ /* 0x000fe4000f8e02ff */
[----:B------:R-:W-:-:S04]  /*e560*/  IMAD.WIDE.U32 R4, R8, UR8, R4 ;  /* 0x0000000808047c25 */ /* 0x000fc8000f8e0004 */
[----:B------:R-:W-:-:S05]  /*e570*/  IMAD R11, R8, UR9, R11 ;  /* 0x00000009080b7c24 */ /* 0x000fca000f8e020b */
[----:B------:R-:W-:Y:S01]  /*e580*/  IADD3 R5, R5, R11, RZ ;  /* 0x0000000b05057210 */ /* 0x000fe20007ffe0ff */
[----:B------:R-:W-:Y:S01]  /*e590*/  IMAD.U32 R11, RZ, RZ, UR4 ;  /* 0x00000004ff0b7e24 */ /* 0x000fe2000f8e00ff */
[----:B------:R-:W-:-:S03]  /*e5a0*/  UIMAD UR4, UR6, UR4, URZ ;  /* 0x00000004060472a4 */ /* 0x000fc6000f8e023f */
        /* <DEDUP_REMOVED lines=16> */
[----:B------:R-:W-:Y:S01]  /*e6b0*/  SHFL.IDX PT, R14, R18, 0x1, 0x181f ;  /* 0x00381f00120e7f89 */ /* 0x000fe200000e0000 */
[----:B-1----:R-:W-:-:S05]  /*e6c0*/  IADD3 R4, P1, R30, R4, RZ ;  /* 0x000000041e047210 */ /* 0x002fca0007f3e0ff */
[----:B--2---:R-:W-:-:S05]  /*e6d0*/  IMAD.X R5, RZ, RZ, R5, P1 ;  /* 0x000000ffff057224 */ /* 0x004fca00008e0605 */
[----:B------:R3:W-:Y:S02]  /*e6e0*/  LDGSTS.E.BYPASS.LTC128B.128 [R17+0xa400], desc[UR48][R4.64], !P2 ;  /* 0x0a40000004117fae */ /* 0x0007e4000d101d70 */
[C---:B---3--:R-:W-:Y:S02]  /*e6f0*/  IADD3 R4, P1, R30.reuse, R11, RZ ;  /* 0x0000000b1e047210 */ /* 0x048fe40007f3e0ff */
[----:B------:R-:W-:Y:S03]  /*e700*/  SHFL.IDX PT, R11, R6, 0x7, 0x181f ;  /* 0x00f81f00060b7f89 */ /* 0x000fe600000e0000 */
[----:B----4-:R-:W-:Y:S02]  /*e710*/  IMAD.X R5, RZ, RZ, R27, P1 ;  /* 0x000000ffff057224 */ /* 0x010fe400008e061b */
[----:B------:R-:W-:Y:S04]  /*e720*/  SHFL.IDX PT, R27, R7, 0x6, 0x181f ;  /* 0x00d81f00071b7f89 */ /* 0x000fe800000e0000 */
[----:B------:R1:W-:Y:S04]  /*e730*/  LDGSTS.E.BYPASS.LTC128B.128 [R17+0xac00], desc[UR48][R4.64], !P2 ;  /* 0x0ac0000004117fae */ /* 0x0003e8000d101d70 */
[----:B-1----:R-:W1:Y:S04]  /*e740*/  SHFL.IDX PT, R4, R6, 0x2, 0x181f ;  /* 0x00581f0006047f89 */ /* 0x002e6800000e0000 */
[----:B------:R-:W2:Y:S01]  /*e750*/  SHFL.IDX PT, R5, R7, 0x2, 0x181f ;  /* 0x00581f0007057f89 */ /* 0x000ea200000e0000 */
[----:B-1----:R-:W-:-:S04]  /*e760*/  IADD3 R4, P1, R30, R4, RZ ;  /* 0x000000041e047210 */ /* 0x002fc80007f3e0ff */
[----:B--2---:R-:W-:-:S05]  /*e770*/  IADD3.X R5, RZ, R5, RZ, P1, !PT ;  /* 0x00000005ff057210 */ /* 0x004fca0000ffe4ff */
[----:B------:R1:W-:Y:S04]  /*e780*/  LDGSTS.E.BYPASS.LTC128B.128 [R17+0xb400], desc[UR48][R4.64], !P2 ;  /* 0x0b40000004117fae */ /* 0x0003e8000d101d70 */
[----:B-1----:R-:W1:Y:S04]  /*e790*/  SHFL.IDX PT, R4, R6, 0x3, 0x181f ;  /* 0x00781f0006047f89 */ /* 0x002e6800000e0000 */
[----:B------:R-:W2:Y:S01]  /*e7a0*/  SHFL.IDX PT, R5, R7, 0x3, 0x181f ;  /* 0x00781f0007057f89 */ /* 0x000ea200000e0000 */
[----:B-1----:R-:W-:-:S05]  /*e7b0*/  IADD3 R4, P1, R30, R4, RZ ;  /* 0x000000041e047210 */ /* 0x002fca0007f3e0ff */
[----:B--2---:R-:W-:-:S05]  /*e7c0*/  IMAD.X R5, RZ, RZ, R5, P1 ;  /* 0x000000ffff057224 */ /* 0x004fca00008e0605 */
        /* <DEDUP_REMOVED lines=12> */
[----:B------:R-:W-:Y:S04]  /*e890*/  SHFL.IDX PT, R6, R19, RZ, 0x181f ;  /* 0x00181fff13067589 */ /* 0x000fe800000e0000 */
[----:B------:R-:W-:Y:S01]  /*e8a0*/  SHFL.IDX PT, R19, R19, 0x1, 0x181f ;  /* 0x00381f0013137f89 */ /* 0x000fe200000e0000 */
[----:B-1----:R-:W-:-:S05]  /*e8b0*/  IADD3 R4, P1, R30, R4, RZ ;  /* 0x000000041e047210 */ /* 0x002fca0007f3e0ff */
[----:B------:R-:W-:-:S05]  /*e8c0*/  IMAD.X R5, RZ, RZ, R27, P1 ;  /* 0x000000ffff057224 */ /* 0x000fca00008e061b */
[----:B------:R1:W-:Y:S04]  /*e8d0*/  LDGSTS.E.BYPASS.LTC128B.128 [R17+0xd400], desc[UR48][R4.64], !P2 ;  /* 0x0d40000004117fae */ /* 0x0003e8000d101d70 */
[----:B-1----:R-:W1:Y:S01]  /*e8e0*/  SHFL.IDX PT, R5, R7, 0x7, 0x181f ;  /* 0x00f81f0007057f89 */ /* 0x002e6200000e0000 */
[----:B------:R-:W-:-:S03]  /*e8f0*/  IADD3 R4, P1, R30, R11, RZ ;  /* 0x0000000b1e047210 */ /* 0x000fc60007f3e0ff */
[----:B------:R-:W2:Y:S01]  /*e900*/  SHFL.IDX PT, R7, R18, RZ, 0x181f ;  /* 0x00181fff12077589 */ /* 0x000ea200000e0000 */
[----:B-1----:R-:W-:-:S05]  /*e910*/  IADD3.X R5, RZ, R5, RZ, P1, !PT ;  /* 0x00000005ff057210 */ /* 0x002fca0000ffe4ff */
[----:B------:R2:W-:Y:S02]  /*e920*/  LDGSTS.E.BYPASS.LTC128B.128 [R17+0xdc00], desc[UR48][R4.64], !P2 ;  /* 0x0dc0000004117fae */ /* 0x0005e4000d101d70 */
[----:B--2---:R-:W-:-:S05]  /*e930*/  IADD3 R4, P1, R30, R7, RZ ;  /* 0x000000071e047210 */ /* 0x004fca0007f3e0ff */
[----:B------:R-:W-:-:S05]  /*e940*/  IMAD.X R5, RZ, RZ, R6, P1 ;  /* 0x000000ffff057224 */ /* 0x000fca00008e0606 */
[----:B------:R1:W-:Y:S03]  /*e950*/  LDGSTS.E.BYPASS.LTC128B.128 [R17+0xe400], desc[UR48][R4.64], !P2 ;  /* 0x0e40000004117fae */ /* 0x0003e6000d101d70 */
.L_x_7453:
[----:B------:R-:W-:Y:S02]  /*e960*/  R2UR UR4, R3 ;  /* 0x00000000030472ca */ /* 0x000fe400000e0000 */
[----:B-1----:R-:W-:-:S05]  /*e970*/  IADD3 R4, P1, R30, R14, RZ ;  /* 0x0000000e1e047210 */ /* 0x002fca0007f3e0ff */
[----:B------:R-:W-:-:S05]  /*e980*/  IMAD.X R5, RZ, RZ, R19, P1 ;  /* 0x000000ffff057224 */ /* 0x000fca00008e0613 */
        /* <DEDUP_REMOVED lines=13> */
.L_x_7332:
[----:B------:R1:W-:Y:S01]  /*ea60*/  SYNCS.ARRIVE.TRANS64.A1T0 RZ, [R3+URZ+0x22870], RZ ;  /* 0x022870ff03ff79a7 */ /* 0x0003e2000810003f */
[----:B------:R-:W-:Y:S05]  /*ea70*/  @!P2 BRA `(.L_x_7333) ;  /* 0x000000000004a947 */ /* 0x000fea0003800000 */
[----:B------:R-:W-:Y:S01]  /*ea80*/  BPT.TRAP 0x1 ;  /* 0x000000040000795c */ /* 0x000fe20000300000 */
.L_x_7333:
[----:B------:R-:W2:Y:S02]  /*ea90*/  SYNCS.PHASECHK.TRANS64.TRYWAIT P1, [R3+URZ+0x22840], R26 ;  /* 0x0228401a030075a7 */ /* 0x000ea4000802017f */
[----:B--2---:R-:W-:Y:S05]  /*eaa0*/  @!P1 BRA `(.L_x_7334) ;  /* 0x00000048002c9947 */ /* 0x004fea0003800000 */
.L_x_7454:
[----:B------:R-:W-:Y:S01]  /*eab0*/  ULDC.64 UR4, c[0x0][0x310] ;  /* 0x0000c40000047ab9 */ /* 0x000fe20000000a00 */
[----:B------:R-:W-:Y:S01]  /*eac0*/  ULDC.64 UR6, c[0x0][0x300] ;  /* 0x0000c00000067ab9 */ /* 0x000fe20000000a00 */
[----:B------:R-:W-:Y:S01]  /*ead0*/  IMAD R23, R23, UR4, RZ ;  /* 0x0000000417177c24 */ /* 0x000fe2000f8e02ff */
[----:B------:R-:W3:Y:S01]  /*eae0*/  LDC R12, c[0x0][0x2f4] ;  /* 0x0000bd00ff0c7b82 */ /* 0x000ee20000000800 */
[----:B------:R-:W-:-:S04]  /*eaf0*/  IMAD.WIDE.U32 R4, R16, UR4, RZ ;  /* 0x0000000410047c25 */ /* 0x000fc8000f8e00ff */
[----:B------:R-:W-:Y:S02]  /*eb00*/  IMAD R23, R16, UR5, R23 ;  /* 0x0000000510177c24 */ /* 0x000fe4000f8e0217 */
[----:B------:R-:W-:Y:S02]  /*eb10*/  IMAD R6, R25, UR6, RZ ;  /* 0x0000000619067c24 */ /* 0x000fe4000f8e02ff */
[----:B------:R-:W-:Y:S02]  /*eb20*/  IMAD.IADD R5, R5, 0x1, R23 ;  /* 0x0000000105057824 */ /* 0x000fe400078e0217 */
[----:B------:R-:W-:Y:S02]  /*eb30*/  IMAD R13, R22, UR4, RZ ;  /* 0x00000004160d7c24 */ /* 0x000fe4000f8e02ff */
[C---:B------:R-:W-:Y:S02]  /*eb40*/  IMAD R11, R9.reuse, UR7, R6 ;  /* 0x00000007090b7c24 */ /* 0x040fe4000f8e0206 */
[----:B------:R-:W-:-:S04]  /*eb50*/  IMAD.WIDE.U32 R6, R9, UR6, R4 ;  /* 0x0000000609067c25 */ /* 0x000fc8000f8e0004 */
[C---:B------:R-:W-:Y:S02]  /*eb60*/  IMAD R13, R8.reuse, UR5, R13 ;  /* 0x00000005080d7c24 */ /* 0x040fe4000f8e020d */
[----:B------:R-:W-:Y:S01]  /*eb70*/  IMAD.WIDE.U32 R4, R8, UR4, RZ ;  /* 0x0000000408047c25 */ /* 0x000fe2000f8e00ff */
[----:B------:R-:W-:Y:S01]  /*eb80*/  ULDC.64 UR4, c[0x0][0x308] ;  /* 0x0000c20000047ab9 */ /* 0x000fe20000000a00 */
[----:B---3--:R-:W-:Y:S02]  /*eb90*/  ISETP.GE.AND P2, PT, R30, R12, PT ;  /* 0x0000000c1e00720c */ /* 0x008fe40003f46270 */
[----:B------:R-:W-:Y:S01]  /*eba0*/  IMAD R9, R24, UR6, RZ ;  /* 0x0000000618097c24 */ /* 0x000fe2000f8e02ff */
[----:B------:R-:W-:Y:S01]  /*ebb0*/  IADD3 R5, R5, R13, RZ ;  /* 0x0000000d05057210 */ /* 0x000fe20007ffe0ff */
[----:B------:R-:W-:Y:S02]  /*ebc0*/  IMAD.IADD R7, R7, 0x1, R11 ;  /* 0x0000000107077824 */ /* 0x000fe400078e020b */
[----:B------:R-:W-:-:S02]  /*ebd0*/  IMAD R9, R10, UR7, R9 ;  /* 0x000000070a097c24 */ /* 0x000fc4000f8e0209 */
[----:B------:R-:W-:Y:S01]  /*ebe0*/  IMAD.WIDE.U32 R4, R10, UR6, R4 ;  /* 0x000000060a047c25 */ /* 0x000fe2000f8e0004 */
[----:B------:R-:W-:-:S03]  /*ebf0*/  R2UR UR6, R34 ;  /* 0x00000000220672ca */ /* 0x000fc600000e0000 */
[----:B------:R-:W-:Y:S02]  /*ec00*/  IMAD.IADD R5, R5, 0x1, R9 ;  /* 0x0000000105057824 */ /* 0x000fe400078e0209 */
[----:B------:R-:W-:-:S04]  /*ec10*/  IMAD.U32 R9, RZ, RZ, UR4 ;  /* 0x00000004ff097e24 */ /* 0x000fc8000f8e00ff */
        /* <DEDUP_REMOVED lines=16> */
[----:B------:R-:W-:Y:S04]  /*ed20*/  SHFL.IDX PT, R17, R7, 0x1, 0x181f ;  /* 0x00381f0007117f89 */ /* 0x000fe800000e0000 */
[----:B------:R-:W-:Y:S04]  /*ed30*/  SHFL.IDX PT, R19, R6, 0x2, 0x181f ;  /* 0x00581f0006137f89 */ /* 0x000fe800000e0000 */
[----:B------:R-:W-:Y:S04]  /*ed40*/  SHFL.IDX PT, R16, R7, 0x2, 0x181f ;  /* 0x00581f0007107f89 */ /* 0x000fe800000e0000 */
[----:B------:R-:W-:Y:S01]  /*ed50*/  SHFL.IDX PT, R12, R6, 0x5, 0x181f ;  /* 0x00b81f00060c7f89 */ /* 0x000fe200000e0000 */
[----:B---3--:R-:W-:-:S03]  /*ed60*/  IADD3 R4, P1, R30, R14, RZ ;  /* 0x0000000e1e047210 */ /* 0x008fc60007f3e0ff */
[----:B------:R-:W-:Y:S01]  /*ed70*/  SHFL.IDX PT, R18, R7, 0x5, 0x181f ;  /* 0x00b81f0007127f89 */ /* 0x000fe200000e0000 */
[----:B----4-:R-:W-:-:S03]  /*ed80*/  IADD3.X R5, RZ, R5, RZ, P1, !PT ;  /* 0x00000005ff057210 */ /* 0x010fc60000ffe4ff */
[----:B------:R-:W3:Y:S04]  /*ed90*/  SHFL.IDX PT, R14, R6, 0x1, 0x181f ;  /* 0x00381f00060e7f89 */ /* 0x000ee800000e0000 */
[----:B------:R3:W-:Y:S04]  /*eda0*/  LDGSTS.E.BYPASS.LTC128B.128 [R8+0x18400], desc[UR48][R4.64], !P2 ;  /* 0x1840000004087fae */ /* 0x0007e8000d101d70 */
[----:B------:R-:W-:Y:S01]  /*edb0*/  SHFL.IDX PT, R11, R6, 0x7, 0x181f ;  /* 0x00f81f00060b7f89 */ /* 0x000fe200000e0000 */
[----:B---3--:R-:W-:-:S03]  /*edc0*/  IADD3 R4, P1, R30, R14, RZ ;  /* 0x0000000e1e047210 */ /* 0x008fc60007f3e0ff */
[----:B------:R-:W3:Y:S02]  /*edd0*/  SHFL.IDX PT, R14, R6, 0x3, 0x181f ;  /* 0x00781f00060e7f89 */ /* 0x000ee400000e0000 */
[----:B------:R-:W-:Y:S02]  /*ede0*/  IMAD.X R5, RZ, RZ, R17, P1 ;  /* 0x000000ffff057224 */ /* 0x000fe400008e0611 */
[----:B------:R-:W4:Y:S04]  /*edf0*/  SHFL.IDX PT, R17, R7, 0x3, 0x181f ;  /* 0x00781f0007117f89 */ /* 0x000f2800000e0000 */
[----:B------:R5:W-:Y:S02]  /*ee00*/  LDGSTS.E.BYPASS.LTC128B.128 [R8+0x18c00], desc[UR48][R4.64], !P2 ;  /* 0x18c0000004087fae */ /* 0x000be4000d101d70 */
[----:B-----5:R-:W-:-:S02]  /*ee10*/  IADD3 R4, P1, R30, R19, RZ ;  /* 0x000000131e047210 */ /* 0x020fc40007f3e0ff */
[----:B------:R-:W5:Y:S03]  /*ee20*/  SHFL.IDX PT, R19, R6, 0x4, 0x181f ;  /* 0x00981f0006137f89 */ /* 0x000f6600000e0000 */
[----:B------:R-:W-:Y:S02]  /*ee30*/  IMAD.X R5, RZ, RZ, R16, P1 ;  /* 0x000000ffff057224 */ /* 0x000fe400008e0610 */
[----:B------:R-:W0:Y:S04]  /*ee40*/  SHFL.IDX PT, R16, R7, 0x4, 0x181f ;  /* 0x00981f0007107f89 */ /* 0x000e2800000e0000 */
[----:B------:R3:W-:Y:S02]  /*ee50*/  LDGSTS.E.BYPASS.LTC128B.128 [R8+0x19400], desc[UR48][R4.64], !P2 ;  /* 0x1940000004087fae */ /* 0x0007e4000d101d70 */
[----:B---3--:R-:W-:-:S02]  /*ee60*/  IADD3 R4, P1, R30, R14, RZ ;  /* 0x0000000e1e047210 */ /* 0x008fc40007f3e0ff */
[----:B------:R-:W-:Y:S03]  /*ee70*/  SHFL.IDX PT, R14, R9, 0x1, 0x181f ;  /* 0x00381f00090e7f89 */ /* 0x000fe600000e0000 */
[----:B----4-:R-:W-:Y:S02]  /*ee80*/  IMAD.X R5, RZ, RZ, R17, P1 ;  /* 0x000000ffff057224 */ /* 0x010fe400008e0611 */
[----:B------:R-:W-:Y:S04]  /*ee90*/  SHFL.IDX PT, R17, R7, 0x6, 0x181f ;  /* 0x00d81f0007117f89 */ /* 0x000fe800000e0000 */
[----:B------:R5:W-:Y:S02]  /*eea0*/  LDGSTS.E.BYPASS.LTC128B.128 [R8+0x19c00], desc[UR48][R4.64], !P2 ;  /* 0x19c0000004087fae */ /* 0x000be4000d101d70 */
[----:B-----5:R-:W-:-:S02]  /*eeb0*/  IADD3 R4, P1, R30, R19, RZ ;  /* 0x000000131e047210 */ /* 0x020fc40007f3e0ff */
[----:B------:R-:W3:Y:S02]  /*eec0*/  SHFL.IDX PT, R19, R6, 0x6, 0x181f ;  /* 0x00d81f0006137f89 */ /* 0x000ee400000e0000 */
[----:B0-----:R-:W-:Y:S02]  /*eed0*/  IADD3.X R5, RZ, R16, RZ, P1, !PT ;  /* 0x00000010ff057210 */ /* 0x001fe40000ffe4ff */
[----:B------:R-:W0:Y:S04]  /*eee0*/  SHFL.IDX PT, R16, R7, 0x7, 0x181f ;  /* 0x00f81f0007107f89 */ /* 0x000e2800000e0000 */
[----:B------:R4:W-:Y:S04]  /*eef0*/  LDGSTS.E.BYPASS.LTC128B.128 [R8+0x1a400], desc[UR48][R4.64], !P2 ;  /* 0x1a40000004087fae */ /* 0x0009e8000d101d70 */
[----:B------:R-:W5:Y:S04]  /*ef00*/  SHFL.IDX PT, R7, R9, RZ, 0x181f ;  /* 0x00181fff09077589 */ /* 0x000f6800000e0000 */
[----:B------:R-:W1:Y:S01]  /*ef10*/  SHFL.IDX PT, R6, R10, RZ, 0x181f ;  /* 0x00181fff0a067589 */ /* 0x000e6200000e0000 */
[----:B----4-:R-:W-:-:S05]  /*ef20*/  IADD3 R4, P1, R30, R12, RZ ;  /* 0x0000000c1e047210 */ /* 0x010fca0007f3e0ff */
[----:B------:R-:W-:-:S05]  /*ef30*/  IMAD.X R5, RZ, RZ, R18, P1 ;  /* 0x000000ffff057224 */ /* 0x000fca00008e0612 */
[----:B------:R3:W-:Y:S02]  /*ef40*/  LDGSTS.E.BYPASS.LTC128B.128 [R8+0x1ac00], desc[UR48][R4.64], !P2 ;  /* 0x1ac0000004087fae */ /* 0x0007e4000d101d70 */
[----:B---3--:R-:W-:-:S05]  /*ef50*/  IADD3 R4, P1, R30, R19, RZ ;  /* 0x000000131e047210 */ /* 0x008fca0007f3e0ff */
[----:B------:R-:W-:-:S05]  /*ef60*/  IMAD.X R5, RZ, RZ, R17, P1 ;  /* 0x000000ffff057224 */ /* 0x000fca00008e0611 */
[----:B------:R3:W-:Y:S02]  /*ef70*/  LDGSTS.E.BYPASS.LTC128B.128 [R8+0x1b400], desc[UR48][R4.64], !P2 ;  /* 0x1b40000004087fae */ /* 0x0007e4000d101d70 */
[----:B---3--:R-:W-:-:S05]  /*ef80*/  IADD3 R4, P1, R30, R11, RZ ;  /* 0x0000000b1e047210 */ /* 0x008fca0007f3e0ff */
[----:B0-----:R-:W-:-:S05]  /*ef90*/  IMAD.X R5, RZ, RZ, R16, P1 ;  /* 0x000000ffff057224 */ /* 0x001fca00008e0610 */
[----:B------:R5:W-:Y:S02]  /*efa0*/  LDGSTS.E.BYPASS.LTC128B.128 [R8+0x1bc00], desc[UR48][R4.64], !P2 ;  /* 0x1bc0000004087fae */ /* 0x000be4000d101d70 */
[----:B-----5:R-:W-:-:S05]  /*efb0*/  IADD3 R4, P1, R30, R7, RZ ;  /* 0x000000071e047210 */ /* 0x020fca0007f3e0ff */
[----:B-1----:R-:W-:Y:S02]  /*efc0*/  IMAD.X R5, RZ, RZ, R6, P1 ;  /* 0x000000ffff057224 */ /* 0x002fe400008e0606 */
[----:B------:R0:W1:Y:S04]  /*efd0*/  SHFL.IDX PT, R6, R10, 0x1, 0x181f ;  /* 0x00381f000a067f89 */ /* 0x00006800000e0000 */
[----:B------:R0:W-:Y:S02]  /*efe0*/  LDGSTS.E.BYPASS.LTC128B.128 [R8+0x1c400], desc[UR48][R4.64], !P2 ;  /* 0x1c40000004087fae */ /* 0x0001e4000d101d70 */
.L_x_7476:
[----:B------:R-:W-:Y:S02]  /*eff0*/  R2UR UR4, R3 ;  /* 0x00000000030472ca */ /* 0x000fe400000e0000 */
[----:B0-----:R-:W-:-:S04]  /*f000*/  IADD3 R4, P1, R30, R14, RZ ;  /* 0x0000000e1e047210 */ /* 0x001fc80007f3e0ff */
[----:B-1----:R-:W-:-:S05]  /*f010*/  IADD3.X R5, RZ, R6, RZ, P1, !PT ;  /* 0x00000006ff057210 */ /* 0x002fca0000ffe4ff */
        /* <DEDUP_REMOVED lines=13> */
.L_x_7336:
[----:B------:R-:W-:Y:S01]  /*f0f0*/  IMAD.U32 R4, RZ, RZ, UR36 ;  /* 0x00000024ff047e24 */ /* 0x000fe2000f8e00ff */
[----:B------:R0:W-:Y:S04]  /*f100*/  SYNCS.ARRIVE.TRANS64.A1T0 RZ, [R3+URZ+0x22830], RZ ;  /* 0x022830ff03ff79a7 */ /* 0x0001e8000810003f */
[----:B------:R-:W-:-:S04]  /*f110*/  LOP3.LUT R4, R4, 0x1, RZ, 0xfc, !PT ;  /* 0x0000000104047812 */ /* 0x000fc800078efcff */
[----:B------:R-:W-:-:S13]  /*f120*/  ISETP.NE.AND P1, PT, R4, 0x3, PT ;  /* 0x000000030400780c */ /* 0x000fda0003f25270 */
[----:B0-----:R-:W-:Y:S05]  /*f130*/  @!P1 BRA `(.L_x_7337) ;  /* 0x0000000000049947 */ /* 0x001fea0003800000 */
[----:B------:R-:W-:Y:S01]  /*f140*/  BPT.TRAP 0x1 ;  /* 0x000000040000795c */ /* 0x000fe20000300000 */
.L_x_7337:
[----:B--2---:R-:W-:Y:S02]  /*f150*/  LOP3.LUT R3, R21, 0x1, RZ, 0x3c, !PT ;  /* 0x0000000115037812 */ /* 0x004fe400078e3cff */
[----:B------:R-:W-:Y:S02]  /*f160*/  LEA R6, R20, UR42, 0x3 ;  /* 0x0000002a14067c11 */ /* 0x000fe4000f8e18ff */
[----:B------:R-:W-:-:S04]  /*f170*/  SHF.L.U32 R3, R3, 0x1f, RZ ;  /* 0x0000001f03037819 */ /* 0x000fc800000006ff */
[----:B------:R-:W0:Y:S02]  /*f180*/  SYNCS.PHASECHK.TRANS64.TRYWAIT P2, [R6+URZ+0x22870], R3 ;  /* 0x02287003060075a7 */ /* 0x000e24000804017f */
[----:B0-----:R-:W-:Y:S05]  /*f190*/  @!P2 BRA `(.L_x_7338) ;  /* 0x0000004c0030a947 */ /* 0x001fea0003800000 */
.L_x_7477:
[----:B------:R-:W-:-:S06]  /*f1a0*/  ULOP3.LUT UR4, UR36, 0x2, URZ, 0xfc, !UPT ;  /* 0x0000000224047892 */ /* 0x000fcc000f8efc3f */
[----:B------:R-:W-:-:S05]  /*f1b0*/  IMAD.U32 R4, RZ, RZ, UR4 ;  /* 0x00000004ff047e24 */ /* 0x000fca000f8e00ff */
[----:B------:R-:W-:-:S13]  /*f1c0*/  ISETP.NE.AND P2, PT, R4, 0x3, PT ;  /* 0x000000030400780c */ /* 0x000fda0003f45270 */
[----:B------:R-:W-:Y:S05]  /*f1d0*/  @!P2 BRA `(.L_x_7339) ;  /* 0x000000000004a947 */ /* 0x000fea0003800000 */
[----:B------:R-:W-:Y:S01]  /*f1e0*/  BPT.TRAP 0x1 ;  /* 0x000000040000795c */ /* 0x000fe20000300000 */
.L_x_7339:
[----:B0-----:R-:W-:Y:S01]  /*f1f0*/  SHF.L.U32 R3, R21, 0x1f, RZ ;  /* 0x0000001f15037819 */ /* 0x001fe200000006ff */
[----:B------:R-:W-:-:S03]  /*f200*/  IMAD R4, R20, 0x5000, RZ ;  /* 0x0000500014047824 */ /* 0x000fc600078e02ff */
[----:B------:R-:W0:Y:S02]  /*f210*/  SYNCS.PHASECHK.TRANS64.TRYWAIT P2, [R6+URZ+0x22860], R3 ;  /* 0x02286003060075a7 */ /* 0x000e24000804017f */
[----:B0-----:R-:W-:Y:S05]  /*f220*/  @!P2 BRA `(.L_x_7340) ;  /* 0x0000004c0020a947 */ /* 0x001fea0003800000 */
.L_x_7478:
[----:B------:R-:W2:Y:S04]  /*f230*/  LDL R5, [R1+0x4] ;  /* 0x0000040001057983 */ /* 0x000ea80000100800 */
[----:B------:R-:W0:Y:S01]  /*f240*/  LDL R7, [R1] ;  /* 0x0000000001077983 */ /* 0x000e220000100800 */
[----:B------:R-:W-:Y:S01]  /*f250*/  LOP3.LUT R16, R4, R28, RZ, 0xfc, !PT ;  /* 0x0000001c04107212 */ /* 0x000fe200078efcff */
[----:B------:R-:W-:Y:S05]  /*f260*/  WARPSYNC.ALL ;  /* 0x0000000000007948 */ /* 0x000fea0003800000 */
[----:B------:R-:W1:Y:S01]  /*f270*/  LDSM.16.MT88.4 R16, [R16+UR42+0xa400] ;  /* 0x00a4002a1010783b */ /* 0x000e620008004200 */
[----:B------:R-:W-:Y:S01]  /*f280*/  ULOP3.LUT UR4, UR36, 0x2, URZ, 0xfc, !UPT ;  /* 0x0000000224047892 */ /* 0x000fe2000f8efc3f */
[----:B-1----:R-:W-:-:S02]  /*f290*/  PRMT R12, R16, 0x6420, R17 ;  /* 0x00006420100c7816 */ /* 0x002fc40000000011 */
[----:B------:R-:W-:Y:S02]  /*f2a0*/  PRMT R13, R16, 0x7531, R17 ;  /* 0x00007531100d7816 */ /* 0x000fe40000000011 */
[C-C-:B------:R-:W-:Y:S02]  /*f2b0*/  PRMT R14, R18.reuse, 0x6420, R19.reuse ;  /* 0x00006420120e7816 */ /* 0x140fe40000000013 */
[----:B------:R-:W-:Y:S02]  /*f2c0*/  PRMT R15, R18, 0x7531, R19 ;  /* 0x00007531120f7816 */ /* 0x000fe40000000013 */
[----:B--2---:R-:W-:Y:S02]  /*f2d0*/  IADD3 R5, R5, UR42, R4 ;  /* 0x0000002a05057c10 */ /* 0x004fe4000fffe004 */
[----:B0-----:R-:W-:-:S03]  /*f2e0*/  IADD3 R3, R37, R4, R7 ;  /* 0x0000000425037210 */ /* 0x001fc60007ffe007 */
[----:B------:R-:W0:Y:S01]  /*f2f0*/  LDSM.16.MT88.4 R8, [R5+0xa400] ;  /* 0x00a400000508783b */ /* 0x000e220000004200 */
[----:B------:R-:W-:-:S03]  /*f300*/  VIADD R7, R4, 0x1000 ;  /* 0x0000100004077836 */ /* 0x000fc60000000000 */
[----:B------:R-:W-:Y:S02]  /*f310*/  STSM.16.M88.4 [R3], R12 ;  /* 0x0000000c03007844 */ /* 0x000fe40000000200 */
[----:B------:R-:W-:Y:S02]  /*f320*/  LOP3.LUT R7, R7, R28, RZ, 0xfc, !PT ;  /* 0x0000001c07077212 */ /* 0x000fe400078efcff */
[C-C-:B0-----:R-:W-:Y:S02]  /*f330*/  PRMT R20, R8.reuse, 0x6420, R9.reuse ;  /* 0x0000642008147816 */ /* 0x141fe40000000009 */
[----:B------:R-:W-:Y:S02]  /*f340*/  PRMT R21, R8, 0x7531, R9 ;  /* 0x0000753108157816 */ /* 0x000fe40000000009 */
[C-C-:B------:R-:W-:Y:S02]  /*f350*/  PRMT R22, R10.reuse, 0x6420, R11.reuse ;  /* 0x000064200a167816 */ /* 0x140fe4000000000b */
[----:B------:R-:W-:-:S05]  /*f360*/  PRMT R23, R10, 0x7531, R11 ;  /* 0x000075310a177816 */ /* 0x000fca000000000b */
[----:B------:R-:W-:Y:S04]  /*f370*/  STSM.16.M88.4 [R3+0x800], R20 ;  /* 0x0008001403007844 */ /* 0x000fe80000000200 */
[----:B------:R0:W1:Y:S04]  /*f380*/  LDSM.16.MT88.4 R8, [R7+UR42+0xa400] ;  /* 0x00a4002a0708783b */ /* 0x0000680008004200 */
[----:B------:R-:W2:Y:S01]  /*f390*/  LDSM.16.MT88.4 R12, [R5+0xb400] ;  /* 0x00b40000050c783b */ /* 0x000ea20000004200 */
[----:B0-----:R-:W-:-:S04]  /*f3a0*/  IADD3 R7, R4, 0x2000, RZ ;  /* 0x0000200004077810 */ /* 0x001fc80007ffe0ff */
        /* <DEDUP_REMOVED lines=11> */
[----:B------:R0:W1:Y:S04]  /*f460*/  LDSM.16.MT88.4 R8, [R7+UR42+0xa400] ;  /* 0x00a4002a0708783b */ /* 0x0000680008004200 */
[----:B------:R-:W2:Y:S01]  /*f470*/  LDSM.16.MT88.4 R12, [R5+0xc400] ;  /* 0x00c40000050c783b */ /* 0x000ea20000004200 */
[----:B0-----:R-:W-:Y:S02]  /*f480*/  VIADD R7, R4, 0x3000 ;  /* 0x0000300004077836 */ /* 0x001fe40000000000 */
[----:B------:R-:W-:-:S03]  /*f490*/  IMAD.U32 R27, RZ, RZ, UR4 ;  /* 0x00000004ff1b7e24 */ /* 0x000fc6000f8e00ff */
[----:B------:R-:W-:Y:S02]  /*f4a0*/  LOP3.LUT R7, R7, R28, RZ, 0xfc, !PT ;  /* 0x0000001c07077212 */ /* 0x000fe400078efcff */
[----:B------:R-:W-:Y:S02]  /*f4b0*/  ISETP.NE.AND P2, PT, R27, 0x3, PT ;  /* 0x000000031b00780c */ /* 0x000fe40003f45270 */
[C-C-:B-1----:R-:W-:Y:S02]  /*f4c0*/  PRMT R16, R8.reuse, 0x6420, R9.reuse ;  /* 0x0000642008107816 */ /* 0x142fe40000000009 */
[----:B------:R-:W-:Y:S02]  /*f4d0*/  PRMT R17, R8, 0x7531, R9 ;  /* 0x0000753108117816 */ /* 0x000fe40000000009 */
[C-C-:B------:R-:W-:Y:S02]  /*f4e0*/  PRMT R18, R10.reuse, 0x6420, R11.reuse ;  /* 0x000064200a127816 */ /* 0x140fe4000000000b */
[----:B------:R-:W-:-:S02]  /*f4f0*/  PRMT R19, R10, 0x7531, R11 ;  /* 0x000075310a137816 */ /* 0x000fc4000000000b */
[C-C-:B--2---:R-:W-:Y:S02]  /*f500*/  PRMT R20, R12.reuse, 0x6420, R13.reuse ;  /* 0x000064200c147816 */ /* 0x144fe4000000000d */
[----:B------:R-:W-:Y:S01]  /*f510*/  PRMT R21, R12, 0x7531, R13 ;  /* 0x000075310c157816 */ /* 0x000fe2000000000d */
[----:B------:R-:W-:Y:S01]  /*f520*/  STSM.16.M88.4 [R3+0x2000], R16 ;  /* 0x0020001003007844 */ /* 0x000fe20000000200 */
[C-C-:B------:R-:W-:Y:S02]  /*f530*/  PRMT R22, R14.reuse, 0x6420, R15.reuse ;  /* 0x000064200e167816 */ /* 0x140fe4000000000f */
[----:B------:R-:W-:-:S05]  /*f540*/  PRMT R23, R14, 0x7531, R15 ;  /* 0x000075310e177816 */ /* 0x000fca000000000f */
[----:B------:R-:W-:Y:S04]  /*f550*/  STSM.16.M88.4 [R3+0x2800], R20 ;  /* 0x0028001403007844 */ /* 0x000fe80000000200 */
[----:B------:R0:W1:Y:S04]  /*f560*/  LDSM.16.MT88.4 R8, [R7+UR42+0xa400] ;  /* 0x00a4002a0708783b */ /* 0x0000680008004200 */
[----:B------:R-:W2:Y:S01]  /*f570*/  LDSM.16.MT88.4 R12, [R5+0xd400] ;  /* 0x00d40000050c783b */ /* 0x000ea20000004200 */
[----:B0-----:R-:W-:-:S05]  /*f580*/  VIADD R7, R4, 0x4000 ;  /* 0x0000400004077836 */ /* 0x001fca0000000000 */
        /* <DEDUP_REMOVED lines=31> */
.L_x_7341:
[----:B-1----:R1:W-:Y:S01]  /*f780*/  SYNCS.ARRIVE.TRANS64.A1T0 RZ, [R6+URZ+0x22850], RZ ;  /* 0x022850ff06ff79a7 */ /* 0x0023e2000810003f */
[----:B------:R-:W-:Y:S06]  /*f790*/  BAR.SYNC.DEFER_BLOCKING 0x2, 0x80 ;  /* 0x0082000000007b1d */ /* 0x000fec0000010000 */
[----:B------:R-:W-:Y:S05]  /*f7a0*/  @!P1 BRA `(.L_x_7342) ;  /* 0x0000000000049947 */ /* 0x000fea0003800000 */
[----:B------:R-:W-:Y:S01]  /*f7b0*/  BPT.TRAP 0x1 ;  /* 0x000000040000795c */ /* 0x000fe20000300000 */
.L_x_7342:
[----:B0-----:R-:W0:Y:S01]  /*f7c0*/  S2R R3, SR_CgaCtaId ;  /* 0x0000000000037919 */ /* 0x001e220000008800 */
[----:B-1----:R-:W-:Y:S01]  /*f7d0*/  VIADD R6, R6, 0x22880 ;  /* 0x0002288006067836 */ /* 0x002fe20000000000 */
[----:B------:R-:W-:Y:S01]  /*f7e0*/  IADD3 R0, R0, -0xa0, RZ ;  /* 0xffffff6000007810 */ /* 0x000fe20007ffe0ff */
[----:B------:R-:W-:Y:S02]  /*f7f0*/  IMAD.MOV.U32 R21, RZ, RZ, R31 ;  /* 0x000000ffff157224 */ /* 0x000fe400078e001f */
[----:B------:R-:W-:Y:S01]  /*f800*/  IMAD.MOV.U32 R20, RZ, RZ, R2 ;  /* 0x000000ffff147224 */ /* 0x000fe200078e0002 */
[----:B0-----:R-:W-:-:S04]  /*f810*/  PRMT R6, R3, 0x654, R6 ;  /* 0x0000065403067816 */ /* 0x001fc80000000006 */
[----:B------:R0:W-:Y:S01]  /*f820*/  SYNCS.ARRIVE.TRANS64.RED.A1T0 RZ, [R6+URZ], RZ ;  /* 0x000000ff06ff79a7 */ /* 0x0001e2000810043f */
[----:B------:R-:W-:Y:S05]  /*f830*/  @P0 BRA `(.L_x_7343) ;  /* 0xffffffe800040947 */ /* 0x000fea000383ffff */
[----:B------:R-:W-:Y:S05]  /*f840*/  BRA `(.L_x_7344) ;  /* 0x0000000000047947 */ /* 0x000fea0003800000 */
.L_x_7328:
[----:B------:R-:W-:-:S07]  /*f850*/  IMAD.MOV.U32 R2, RZ, RZ, RZ ;  /* 0x000000ffff027224 */ /* 0x000fce00078e00ff */
.L_x_7344:
[----:B------:R-:W-:-:S06]  /*f860*/  ULOP3.LUT UR4, UR36, 0x1, URZ, 0xfc, !UPT ;  /* 0x0000000124047892 */ /* 0x000fcc000f8efc3f */
[----:B0-----:R-:W-:-:S05]  /*f870*/  IMAD.U32 R0, RZ, RZ, UR4 ;  /* 0x00000004ff007e24 */ /* 0x001fca000f8e00ff */
[----:B------:R-:W-:-:S13]  /*f880*/  ISETP.NE.AND P1, PT, R0, 0x3, PT ;  /* 0x000000030000780c */ /* 0x000fda0003f25270 */
[----:B------:R-:W-:Y:S05]  /*f890*/  @!P1 BRA `(.L_x_7345) ;  /* 0x0000000000049947 */ /* 0x000fea0003800000 */
[----:B------:R-:W-:Y:S01]  /*f8a0*/  BPT.TRAP 0x1 ;  /* 0x000000040000795c */ /* 0x000fe20000300000 */
.L_x_7345:
[----:B------:R-:W-:Y:S01]  /*f8b0*/  LOP3.LUT R3, R31, 0x1, RZ, 0x3c, !PT ;  /* 0x000000011f037812 */ /* 0x000fe200078e3cff */
[----:B------:R-:W-:Y:S01]  /*f8c0*/  BSSY B0, `(.L_x_7346) ;  /* 0x0000005000007945 */ /* 0x000fe20003800000 */
[----:B------:R-:W-:Y:S02]  /*f8d0*/  LEA R16, R2, UR42, 0x3 ;  /* 0x0000002a02107c11 */ /* 0x000fe4000f8e18ff */
[----:B------:R-:W-:-:S04]  /*f8e0*/  SHF.L.U32 R3, R3, 0x1f, RZ ;  /* 0x0000001f03037819 */ /* 0x000fc800000006ff */
[----:B------:R-:W0:Y:S02]  /*f8f0*/  SYNCS.PHASECHK.TRANS64.TRYWAIT P0, [R16+URZ+0x22870], R3 ;  /* 0x02287003100075a7 */ /* 0x000e24000800017f */
[----:B0-----:R-:W-:Y:S05]  /*f900*/  @!P0 BRA `(.L_x_7347) ;  /* 0x00000044007c8947 */ /* 0x001fea0003800000 */
.L_x_7479:
[----:B------:R-:W-:Y:S05]  /*f910*/  BSYNC B0 ;  /* 0x0000000000007941 */ /* 0x000fea0003800000 */
.L_x_7346:
[----:B------:R-:W-:-:S06]  /*f920*/  ULOP3.LUT UR4, UR36, 0x2, URZ, 0xfc, !UPT ;  /* 0x0000000224047892 */ /* 0x000fcc000f8efc3f */
[----:B------:R-:W-:-:S04]  /*f930*/  MOV R0, UR4 ;  /* 0x0000000400007c02 */ /* 0x000fc80008000f00 */
[----:B------:R-:W-:-:S13]  /*f940*/  ISETP.NE.AND P0, PT, R0, 0x3, PT ;  /* 0x000000030000780c */ /* 0x000fda0003f05270 */
[----:B------:R-:W-:Y:S05]  /*f950*/  @!P0 BRA `(.L_x_7348) ;  /* 0x0000000000048947 */ /* 0x000fea0003800000 */
[----:B------:R-:W-:Y:S01]  /*f960*/  BPT.TRAP 0x1 ;  /* 0x000000040000795c */ /* 0x000fe20000300000 */
.L_x_7348:
[----:B0-----:R-:W2:Y:S01]  /*f970*/  LDL.LU R3, [R1+0x8] ;  /* 0x0000080001037983 */ /* 0x001ea20000300800 */
[----:B------:R-:W-:Y:S01]  /*f980*/  SHF.L.U32 R5, R31, 0x1f, RZ ;  /* 0x0000001f1f057819 */ /* 0x000fe200000006ff */
[----:B------:R-:W-:-:S03]  /*f990*/  IMAD R0, R2, 0x5000, RZ ;  /* 0x0000500002007824 */ /* 0x000fc600078e02ff */
[----:B------:R-:W0:Y:S02]  /*f9a0*/  SYNCS.PHASECHK.TRANS64.TRYWAIT P0, [R16+URZ+0x22860], R5 ;  /* 0x02286005100075a7 */ /* 0x000e24000800017f */
[CC--:B------:R-:W-:Y:S02]  /*f9b0*/  LOP3.LUT R11, R0.reuse, R28.reuse, RZ, 0xfc, !PT ;  /* 0x0000001c000b7212 */ /* 0x0c0fe400078efcff */
[----:B--2---:R-:W-:Y:S01]  /*f9c0*/  IADD3 R3, R0, R28, R3 ;  /* 0x0000001c00037210 */ /* 0x004fe20007ffe003 */
[----:B0-----:R-:W-:Y:S06]  /*f9d0*/  @!P0 BRA `(.L_x_7349) ;  /* 0x00000044005c8947 */ /* 0x001fec0003800000 */
.L_x_7480:
[----:B------:R-:W2:Y:S01]  /*f9e0*/  LDL.LU R12, [R1] ;  /* 0x00000000010c7983 */ /* 0x000ea20000300800 */
[----:B------:R-:W-:Y:S05]  /*f9f0*/  WARPSYNC.ALL ;  /* 0x0000000000007948 */ /* 0x000fea0003800000 */
[----:B------:R-:W3:Y:S01]  /*fa00*/  LDSM.16.MT88.4 R8, [R11+UR42+0xa400] ;  /* 0x00a4002a0b08783b */ /* 0x000ee20008004200 */
[C---:B------:R-:W-:Y:S01]  /*fa10*/  VIADD R17, R0.reuse, 0x1000 ;  /* 0x0000100000117836 */ /* 0x040fe20000000000 */
[----:B------:R-:W-:Y:S01]  /*fa20*/  ULOP3.LUT UR4, UR36, 0x2, URZ, 0xfc, !UPT ;  /* 0x0000000224047892 */ /* 0x000fe2000f8efc3f */
[----:B------:R-:W-:Y:S01]  /*fa30*/  VIADD R19, R0, 0x2000 ;  /* 0x0000200000137836 */ /* 0x000fe20000000000 */
[----:B0-----:R-:W0:Y:S02]  /*fa40*/  LDSM.16.MT88.4 R4, [R3+UR42+0xa400] ;  /* 0x00a4002a0304783b */ /* 0x001e240008004200 */
[----:B------:R-:W-:-:S02]  /*fa50*/  LOP3.LUT R17, R17, R28, RZ, 0xfc, !PT ;  /* 0x0000001c11117212 */ /* 0x000fc400078efcff */
[----:B------:R-:W-:Y:S02]  /*fa60*/  LOP3.LUT R19, R19, R28, RZ, 0xfc, !PT ;  /* 0x0000001c13137212 */ /* 0x000fe400078efcff */
[----:B------:R-:W-:-:S04]  /*fa70*/  MOV R18, UR4 ;  /* 0x0000000400127c02 */ /* 0x000fc80008000f00 */
[----:B------:R-:W-:Y:S02]  /*fa80*/  ISETP.NE.AND P0, PT, R18, 0x3, PT ;  /* 0x000000031200780c */ /* 0x000fe40003f05270 */
[----:B---3--:R-:W-:Y:S02]  /*fa90*/  PRMT R13, R8, 0x7531, R9 ;  /* 0x00007531080d7816 */ /* 0x008fe40000000009 */
[C-C-:B------:R-:W-:Y:S02]  /*faa0*/  PRMT R14, R10.reuse, 0x6420, R11.reuse ;  /* 0x000064200a0e7816 */ /* 0x140fe4000000000b */
[----:B------:R-:W-:Y:S02]  /*fab0*/  PRMT R15, R10, 0x7531, R11 ;  /* 0x000075310a0f7816 */ /* 0x000fe4000000000b */
[C-C-:B0-----:R-:W-:Y:S02]  /*fac0*/  PRMT R10, R6.reuse, 0x6420, R7.reuse ;  /* 0x00006420060a7816 */ /* 0x141fe40000000007 */
[----:B------:R-:W-:-:S02]  /*fad0*/  PRMT R11, R6, 0x7531, R7 ;  /* 0x00007531060b7816 */ /* 0x000fc40000000007 */
[----:B--2---:R-:W-:Y:S02]  /*fae0*/  IADD3 R37, R37, R0, R12 ;  /* 0x0000000025257210 */ /* 0x004fe40007ffe00c */
[----:B------:R-:W-:Y:S02]  /*faf0*/  PRMT R12, R8, 0x6420, R9 ;  /* 0x00006420080c7816 */ /* 0x000fe40000000009 */
[C-C-:B------:R-:W-:Y:S02]  /*fb00*/  PRMT R8, R4.reuse, 0x6420, R5.reuse ;  /* 0x0000642004087816 */ /* 0x140fe40000000005 */
[----:B------:R-:W-:Y:S01]  /*fb10*/  PRMT R9, R4, 0x7531, R5 ;  /* 0x0000753104097816 */ /* 0x000fe20000000005 */
[----:B------:R-:W-:Y:S04]  /*fb20*/  STSM.16.M88.4 [R37], R12 ;  /* 0x0000000c25007844 */ /* 0x000fe80000000200 */
[----:B------:R-:W-:Y:S04]  /*fb30*/  STSM.16.M88.4 [R37+0x800], R8 ;  /* 0x0008000825007844 */ /* 0x000fe80000000200 */
[----:B------:R0:W2:Y:S04]  /*fb40*/  LDSM.16.MT88.4 R12, [R17+UR42+0xa400] ;  /* 0x00a4002a110c783b */ /* 0x0000a80008004200 */
[----:B------:R-:W3:Y:S01]  /*fb50*/  LDSM.16.MT88.4 R8, [R3+UR42+0xb400] ;  /* 0x00b4002a0308783b */ /* 0x000ee20008004200 */
[----:B0-----:R-:W-:-:S05]  /*fb60*/  VIADD R17, R0, 0x3000 ;  /* 0x0000300000117836 */ /* 0x001fca0000000000 */
[----:B------:R-:W-:Y:S02]  /*fb70*/  LOP3.LUT R17, R17, R28, RZ, 0xfc, !PT ;  /* 0x0000001c11117212 */ /* 0x000fe400078efcff */
[C-C-:B--2---:R-:W-:Y:S02]  /*fb80*/  PRMT R4, R12.reuse, 0x6420, R13.reuse ;  /* 0x000064200c047816 */ /* 0x144fe4000000000d */
[----:B------:R-:W-:Y:S02]  /*fb90*/  PRMT R5, R12, 0x7531, R13 ;  /* 0x000075310c057816 */ /* 0x000fe4000000000d */
[C-C-:B------:R-:W-:Y:S02]  /*fba0*/  PRMT R6, R14.reuse, 0x6420, R15.reuse ;  /* 0x000064200e067816 */ /* 0x140fe4000000000f */
[----:B------:R-:W-:Y:S02]  /*fbb0*/  PRMT R7, R14, 0x7531, R15 ;  /* 0x000075310e077816 */ /* 0x000fe4000000000f */
[----:B---3--:R-:W-:-:S02]  /*fbc0*/  PRMT R12, R8, 0x6420, R9 ;  /* 0x00006420080c7816 */ /* 0x008fc40000000009 */
[----:B------:R-:W-:Y:S01]  /*fbd0*/  PRMT R13, R8, 0x7531, R9 ;  /* 0x00007531080d7816 */ /* 0x000fe20000000009 */
[----:B------:R-:W-:Y:S01]  /*fbe0*/  STSM.16.M88.4 [R37+0x1000], R4 ;  /* 0x0010000425007844 */ /* 0x000fe20000000200 */
[C-C-:B------:R-:W-:Y:S02]  /*fbf0*/  PRMT R14, R10.reuse, 0x6420, R11.reuse ;  /* 0x000064200a0e7816 */ /* 0x140fe4000000000b */
[----:B------:R-:W-:-:S05]  /*fc00*/  PRMT R15, R10, 0x7531, R11 ;  /* 0x000075310a0f7816 */ /* 0x000fca000000000b */
        /* <DEDUP_REMOVED lines=15> */
[----:B------:R-:W0:Y:S04]  /*fd00*/  LDSM.16.MT88.4 R4, [R17+UR42+0xa400] ;  /* 0x00a4002a1104783b */ /* 0x000e280008004200 */
[----:B------:R-:W2:Y:S01]  /*fd10*/  LDSM.16.MT88.4 R8, [R3+UR42+0xd400] ;  /* 0x00d4002a0308783b */ /* 0x000ea20008004200 */
[C-C-:B0-----:R-:W-:Y:S02]  /*fd20*/  PRMT R12, R4.reuse, 0x6420, R5.reuse ;  /* 0x00006420040c7816 */ /* 0x141fe40000000005 */
[----:B------:R-:W-:-:S02]  /*fd30*/  PRMT R13, R4, 0x7531, R5 ;  /* 0x00007531040d7816 */ /* 0x000fc40000000005 */
[C-C-:B------:R-:W-:Y:S02]  /*fd40*/  PRMT R14, R6.reuse, 0x6420, R7.reuse ;  /* 0x00006420060e7816 */ /* 0x140fe40000000007 */
[----:B------:R-:W-:Y:S02]  /*fd50*/  PRMT R15, R6, 0x7531, R7 ;  /* 0x00007531060f7816 */ /* 0x000fe40000000007 */
[C-C-:B--2---:R-:W-:Y:S02]  /*fd60*/  PRMT R4, R8.reuse, 0x6420, R9.reuse ;  /* 0x0000642008047816 */ /* 0x144fe40000000009 */
        /* <DEDUP_REMOVED lines=25> */
.L_x_7350:
[----:B--2---:R2:W-:Y:S01]  /*ff00*/  SYNCS.ARRIVE.TRANS64.A1T0 RZ, [R16+URZ+0x22850], RZ ;  /* 0x022850ff10ff79a7 */ /* 0x0045e2000810003f */
[----:B------:R-:W-:Y:S06]  /*ff10*/  BAR.SYNC.DEFER_BLOCKING 0x2, 0x80 ;  /* 0x0082000000007b1d */ /* 0x000fec0000010000 */
[----:B------:R-:W-:Y:S05]  /*ff20*/  @!P1 BRA `(.L_x_7351) ;  /* 0x0000000000049947 */ /* 0x000fea0003800000 */
[----:B------:R-:W-:Y:S01]  /*ff30*/  BPT.TRAP 0x1 ;  /* 0x000000040000795c */ /* 0x000fe20000300000 */
.L_x_7351:
[----:B------:R-:W3:Y:S01]  /*ff40*/  S2R R0, SR_CgaCtaId ;  /* 0x0000000000007919 */ /* 0x000ee20000008800 */
[----:B--2---:R-:W-:Y:S02]  /*ff50*/  VIADD R16, R16, 0x22880 ;  /* 0x0002288010107836 */ /* 0x004fe40000000000 */
[----:B------:R-:W-:Y:S02]  /*ff60*/  VIADD R2, R2, 0x1 ;  /* 0x0000000102027836 */ /* 0x000fe40000000000 */
[----:B------:R-:W-:-:S03]  /*ff70*/  IMAD.MOV.U32 R3, RZ, RZ, RZ ;  /* 0x000000ffff037224 */ /* 0x000fc600078e00ff */
[----:B------:R-:W-:-:S04]  /*ff80*/  ISETP.NE.AND P0, PT, R2, 0x2, PT ;  /* 0x000000020200780c */ /* 0x000fc80003f05270 */
[----:B------:R-:W-:Y:S02]  /*ff90*/  SEL R2, R2, RZ, P0 ;  /* 0x000000ff02027207 */ /* 0x000fe40000000000 */
[----:B---3--:R-:W-:Y:S02]  /*ffa0*/  PRMT R16, R0, 0x654, R16 ;  /* 0x0000065400107816 */ /* 0x008fe40000000010 */
[----:B------:R-:W-:Y:S02]  /*ffb0*/  SEL R0, RZ, 0x1, P0 ;  /* 0x00000001ff007807 */ /* 0x000fe40000000000 */
[----:B------:R2:W-:Y:S02]  /*ffc0*/  SYNCS.ARRIVE.TRANS64.RED.A1T0 RZ, [R16+URZ], RZ ;  /* 0x000000ff10ff79a7 */ /* 0x0005e4000810043f */
[----:B------:R-:W-:-:S07]  /*ffd0*/  LOP3.LUT R0, R31, R0, RZ, 0x3c, !PT ;  /* 0x000000001f007212 */ /* 0x000fce00078e3cff */
.L_x_7310:
[----:B0-----:R-:W0:Y:S01]  /*ffe0*/  S2R R5, SR_CgaCtaId ;  /* 0x0000000000057919 */ /* 0x001e220000008800 */
[----:B------:R-:W-:Y:S02]  /*fff0*/  MOV R4, 0x400 ;  /* 0x0000040000047802 */ /* 0x000fe40000000f00 */
[----:B------:R-:W-:Y:S02]  /*10000*/  SHF.L.U32 R3, R3, 0x1f, RZ ;  /* 0x0000001f03037819 */ /* 0x000fe400000006ff */
[----:B0-----:R-:W-:-:S04]  /*10010*/  LEA R6, R5, R4, 0x18 ;  /* 0x0000000405067211 */ /* 0x001fc800078ec0ff */
[----:B------:R-:W0:Y:S02]  /*10020*/  SYNCS.PHASECHK.TRANS64.TRYWAIT P0, [R6+URZ+0x22820], R3 ;  /* 0x02282003060075a7 */ /* 0x000e24000800017f */
[----:B0-----:R-:W-:Y:S05]  /*10030*/  @!P0 BRA `(.L_x_7352) ;  /* 0x0000003c00d88947 */ /* 0x001fea0003800000 */
.L_x_7481:
[----:B------:R-:W3:Y:S02]  /*10040*/  S2R R4, SR_TID.X ;  /* 0x0000000000047919 */ /* 0x000ee40000002100 */
[----:B---3--:R-:W-:-:S04]  /*10050*/  SHF.R.U32.HI R4, RZ, 0x5, R4 ;  /* 0x00000005ff047819 */ /* 0x008fc80000011604 */
        /* <DEDUP_REMOVED lines=11> */
.L_x_7353:
[C---:B------:R-:W-:Y:S01]  /*10110*/  LEA R5, R2.reuse, R6, 0x3 ;  /* 0x0000000602057211 */ /* 0x040fe200078e18ff */
[----:B------:R-:W-:Y:S01]  /*10120*/  VIADD R2, R2, 0x1 ;  /* 0x0000000102027836 */ /* 0x000fe20000000000 */
[----:B------:R-:W-:-:S04]  /*10130*/  SHF.L.U32 R4, R0, 0x1f, RZ ;  /* 0x0000001f00047819 */ /* 0x000fc800000006ff */
[----:B------:R-:W0:Y:S01]  /*10140*/  SYNCS.PHASECHK.TRANS64.TRYWAIT P1, [R5+URZ+0x22840], R4 ;  /* 0x02284004050075a7 */ /* 0x000e22000802017f */
[----:B------:R-:W-:-:S04]  /*10150*/  ISETP.NE.AND P2, PT, R2, 0x2, PT ;  /* 0x000000020200780c */ /* 0x000fc80003f45270 */
[----:B------:R-:W-:Y:S01]  /*10160*/  SEL R3, RZ, 0x1, P2 ;  /* 0x00000001ff037807 */ /* 0x000fe20001000000 */
[----:B0-----:R-:W-:Y:S08]  /*10170*/  @!P1 BRA `(.L_x_7354) ;  /* 0x0000003c009c9947 */ /* 0x001ff00003800000 */
.L_x_7482:
[----:B------:R-:W-:Y:S02]  /*10180*/  SEL R2, R2, RZ, P2 ;  /* 0x000000ff02027207 */ /* 0x000fe40001000000 */
[----:B------:R-:W-:Y:S01]  /*10190*/  LOP3.LUT R0, R0, R3, RZ, 0x3c, !PT ;  /* 0x0000000300007212 */ /* 0x000fe200078e3cff */
[----:B------:R-:W-:Y:S06]  /*101a0*/  @!P0 BRA `(.L_x_7355) ;  /* 0x0000000000048947 */ /* 0x000fec0003800000 */
[----:B------:R-:W-:Y:S01]  /*101b0*/  BPT.TRAP 0x1 ;  /* 0x000000040000795c */ /* 0x000fe20000300000 */
.L_x_7355:
[----:B------:R-:W-:Y:S01]  /*101c0*/  IMAD R3, R2, 0x8, R6 ;  /* 0x0000000802037824 */ /* 0x000fe200078e0206 */
[----:B------:R-:W-:-:S04]  /*101d0*/  SHF.L.U32 R0, R0, 0x1f, RZ ;  /* 0x0000001f00007819 */ /* 0x000fc800000006ff */
[----:B------:R-:W3:Y:S02]  /*101e0*/  SYNCS.PHASECHK.TRANS64.TRYWAIT P1, [R3+URZ+0x22840], R0 ;  /* 0x02284000030075a7 */ /* 0x000ee4000802017f */
[----:B---3--:R-:W-:Y:S05]  /*101f0*/  @!P1 BRA `(.L_x_7356) ;  /* 0x0000003c00909947 */ /* 0x008fea0003800000 */
.L_x_7483:
[----:B------:R-:W-:Y:S05]  /*10200*/  @!P0 BRA `(.L_x_7357) ;  /* 0x0000000000048947 */ /* 0x000fea0003800000 */
[----:B------:R-:W-:Y:S01]  /*10210*/  BPT.TRAP 0x1 ;  /* 0x000000040000795c */ /* 0x000fe20000300000 */
.L_x_7357:
[----:B------:R-:W4:Y:S02]  /*10220*/  SYNCS.PHASECHK.TRANS64.TRYWAIT P1, [R5+URZ+0x22860], R4 ;  /* 0x02286004050075a7 */ /* 0x000f24000802017f */
[----:B----4-:R-:W-:Y:S05]  /*10230*/  @!P1 BRA `(.L_x_7358) ;  /* 0x0000003c00949947 */ /* 0x010fea0003800000 */
.L_x_7484:
[----:B------:R-:W-:Y:S05]  /*10240*/  @!P0 BRA `(.L_x_7359) ;  /* 0x0000000000048947 */ /* 0x000fea0003800000 */
[----:B------:R-:W-:Y:S01]  /*10250*/  BPT.TRAP 0x1 ;  /* 0x000000040000795c */ /* 0x000fe20000300000 */
.L_x_7359:
[----:B------:R-:W0:Y:S02]  /*10260*/  SYNCS.PHASECHK.TRANS64.TRYWAIT P1, [R3+URZ+0x22860], R0 ;  /* 0x02286000030075a7 */ /* 0x000e24000802017f */
[----:B0-----:R-:W-:Y:S05]  /*10270*/  @!P1 BRA `(.L_x_7360) ;  /* 0x0000003c00989947 */ /* 0x001fea0003800000 */
.L_x_7485:
[----:B------:R-:W-:Y:S05]  /*10280*/  @!P0 BRA `(.L_x_7361) ;  /* 0x0000000000048947 */ /* 0x000fea0003800000 */
[----:B------:R-:W-:Y:S01]  /*10290*/  BPT.TRAP 0x1 ;  /* 0x000000040000795c */ /* 0x000fe20000300000 */
.L_x_7361:
[----:B------:R-:W0:Y:S02]  /*102a0*/  SYNCS.PHASECHK.TRANS64.TRYWAIT P1, [R5+URZ+0x22880], R4 ;  /* 0x02288004050075a7 */ /* 0x000e24000802017f */
[----:B0-----:R-:W-:Y:S05]  /*102b0*/  @!P1 BRA `(.L_x_7362) ;  /* 0x0000003c009c9947 */ /* 0x001fea0003800000 */
.L_x_7486:
[----:B------:R-:W-:Y:S05]  /*102c0*/  @!P0 BRA `(.L_x_7363) ;  /* 0x0000000000048947 */ /* 0x000fea0003800000 */
[----:B------:R-:W-:Y:S01]  /*102d0*/  BPT.TRAP 0x1 ;  /* 0x000000040000795c */ /* 0x000fe20000300000 */
.L_x_7363:
[----:B------:R0:W0:Y:S02]  /*102e0*/  SYNCS.PHASECHK.TRANS64.TRYWAIT P0, [R3+URZ+0x22880], R0 ;  /* 0x02288000030075a7 */ /* 0x000024000800017f */
[----:B0-----:R-:W-:Y:S05]  /*102f0*/  @!P0 NANOSLEEP.SYNCS 0x989680 ;  /* 0x009896800000895d */ /* 0x001fea0003900000 */
[----:B------:R-:W0:Y:S02]  /*10300*/  @!P0 SYNCS.PHASECHK.TRANS64 P0, [R3+URZ+0x22880], R0 ;  /* 0x02288000030085a7 */ /* 0x000e24000800007f */
[----:B0-----:R-:W-:Y:S05]  /*10310*/  @!P0 BRA `(.L_x_7363) ;  /* 0xfffffffc00f08947 */ /* 0x001fea000383ffff */
.L_x_7278:
[----:B------:R-:W-:Y:S05]  /*10320*/  BSYNC B6 ;  /* 0x0000000000067941 */ /* 0x000fea0003800000 */
.L_x_7275:
[----:B------:R-:W-:Y:S05]  /*10330*/  EXIT ;  /* 0x000000000000794d */ /* 0x000fea0003800000 */
.L_x_7282:
[----:B0-----:R-:W-:-:S04]  /*10340*/  IMAD.U32 R3, RZ, RZ, UR41 ;  /* 0x00000029ff037e24 */ /* 0x001fc8000f8e00ff */
[----:B------:R0:W1:Y:S03]  /*10350*/  SYNCS.PHASECHK.TRANS64.TRYWAIT P0, [R3+URZ+0x22800], R8 ;  /* 0x02280008030075a7 */ /* 0x000066000800017f */
[----:B-1----:R-:W-:Y:S05]  /*10360*/  @!P0 NANOSLEEP.SYNCS 0x989680 ;  /* 0x009896800000895d */ /* 0x002fea0003900000 */
[----:B------:R-:W1:Y:S02]  /*10370*/  @!P0 SYNCS.PHASECHK.TRANS64 P0, [R3+URZ+0x22800], R8 ;  /* 0x02280008030085a7 */ /* 0x000e64000800007f */
[----:B-1----:R-:W-:Y:S05]  /*10380*/  @!P0 BRA `(.L_x_7282) ;  /* 0xfffffffc00ec8947 */ /* 0x002fea000383ffff */
[----:B------:R-:W-:Y:S05]  /*10390*/  BRA `(.L_x_7364) ;  /* 0xffffff1000847947 */ /* 0x000fea000383ffff */
.L_x_7286:
[----:B-1----:R-:W-:-:S04]  /*103a0*/  IMAD.U32 R5, RZ, RZ, UR41 ;  /* 0x00000029ff057e24 */ /* 0x002fc8000f8e00ff */
[----:B------:R1:W2:Y:S03]  /*103b0*/  SYNCS.PHASECHK.TRANS64.TRYWAIT P1, [R5+URZ+0x22830], R8 ;  /* 0x02283008050075a7 */ /* 0x0002a6000802017f */
[----:B--2---:R-:W-:Y:S05]  /*103c0*/  @!P1 NANOSLEEP.SYNCS 0x989680 ;  /* 0x009896800000995d */ /* 0x004fea0003900000 */
[----:B------:R-:W2:Y:S02]  /*103d0*/  @!P1 SYNCS.PHASECHK.TRANS64 P1, [R5+URZ+0x22830], R8 ;  /* 0x02283008050095a7 */ /* 0x000ea4000802007f */
[----:B--2---:R-:W-:Y:S05]  /*103e0*/  @!P1 BRA `(.L_x_7286) ;  /* 0xfffffffc00ec9947 */ /* 0x004fea000383ffff */
[----:B------:R-:W-:Y:S05]  /*103f0*/  BRA `(.L_x_7285) ;  /* 0xffffff1000a07947 */ /* 0x000fea000383ffff */
.L_x_7292:
[----:B-1----:R-:W-:-:S04]  /*10400*/  MOV R8, UR4 ;  /* 0x0000000400087c02 */ /* 0x002fc80008000f00 */
[----:B------:R1:W2:Y:S03]  /*10410*/  SYNCS.PHASECHK.TRANS64.TRYWAIT P1, [R8+URZ+0x22830], R3 ;  /* 0x02283003080075a7 */ /* 0x0002a6000802017f */
[----:B--2---:R-:W-:Y:S05]  /*10420*/  @!P1 NANOSLEEP.SYNCS 0x989680 ;  /* 0x009896800000995d */ /* 0x004fea0003900000 */
[----:B------:R-:W2:Y:S02]  /*10430*/  @!P1 SYNCS.PHASECHK.TRANS64 P1, [R8+URZ+0x22830], R3 ;  /* 0x02283003080095a7 */ /* 0x000ea4000802007f */
[----:B--2---:R-:W-:Y:S05]  /*10440*/  @!P1 BRA `(.L_x_7292) ;  /* 0xfffffffc00ec9947 */ /* 0x004fea000383ffff */
[----:B------:R-:W-:Y:S05]  /*10450*/  BRA `(.L_x_7289) ;  /* 0xffffff4c00207947 */ /* 0x000fea000383ffff */
.L_x_7296:
[----:B-1----:R-:W-:-:S04]  /*10460*/  IMAD.U32 R9, RZ, RZ, UR4 ;  /* 0x00000004ff097e24 */ /* 0x002fc8000f8e00ff */
[----:B------:R1:W2:Y:S03]  /*10470*/  SYNCS.PHASECHK.TRANS64.TRYWAIT P1, [R9+URZ+0x22850], R8 ;  /* 0x02285008090075a7 */ /* 0x0002a6000802017f */
[----:B--2---:R-:W-:Y:S05]  /*10480*/  @!P1 NANOSLEEP.SYNCS 0x989680 ;  /* 0x009896800000995d */ /* 0x004fea0003900000 */
[----:B------:R-:W2:Y:S02]  /*10490*/  @!P1 SYNCS.PHASECHK.TRANS64 P1, [R9+URZ+0x22850], R8 ;  /* 0x02285008090095a7 */ /* 0x000ea4000802007f */
[----:B--2---:R-:W-:Y:S05]  /*104a0*/  @!P1 BRA `(.L_x_7296) ;  /* 0xfffffffc00ec9947 */ /* 0x004fea000383ffff */
[----:B------:R-:W-:Y:S05]  /*104b0*/  BRA `(.L_x_7293) ;  /* 0xffffff5400547947 */ /* 0x000fea000383ffff */
.L_x_7303:
[----:B-1----:R-:W-:-:S04]  /*104c0*/  IMAD.U32 R5, RZ, RZ, UR9 ;  /* 0x00000009ff057e24 */ /* 0x002fc8000f8e00ff */
[----:B------:R1:W2:Y:S03]  /*104d0*/  SYNCS.PHASECHK.TRANS64.TRYWAIT P1, [R5+URZ+0x22850], R0 ;  /* 0x02285000050075a7 */ /* 0x0002a6000802017f */
[----:B--2---:R-:W-:Y:S05]  /*104e0*/  @!P1 NANOSLEEP.SYNCS 0x989680 ;  /* 0x009896800000995d */ /* 0x004fea0003900000 */
[----:B------:R-:W2:Y:S02]  /*104f0*/  @!P1 SYNCS.PHASECHK.TRANS64 P1, [R5+URZ+0x22850], R0 ;  /* 0x02285000050095a7 */ /* 0x000ea4000802007f */
[----:B--2---:R-:W-:Y:S05]  /*10500*/  @!P1 BRA `(.L_x_7303) ;  /* 0xfffffffc00ec9947 */ /* 0x004fea000383ffff */
[----:B------:R-:W-:Y:S05]  /*10510*/  BRA `(.L_x_7302) ;  /* 0xffffff7c00b87947 */ /* 0x000fea000383ffff */
.L_x_7316:
[----:B------:R-:W-:Y:S01]  /*10520*/  IMAD.MOV.U32 R13, RZ, RZ, R19 ;  /* 0x000000ffff0d7224 */ /* 0x000fe200078e0013 */
[----:B------:R-:W-:Y:S01]  /*10530*/  MOV R11, 0x1f ;  /* 0x0000001f000b7802 */ /* 0x000fe20000000f00 */
[----:B------:R-:W-:Y:S02]  /*10540*/  IMAD.MOV.U32 R12, RZ, RZ, RZ ;  /* 0x000000ffff0c7224 */ /* 0x000fe400078e00ff */
[----:B------:R-:W-:-:S07]  /*10550*/  IMAD.MOV.U32 R15, RZ, RZ, -0x1 ;  /* 0xffffffffff0f7424 */ /* 0x000fce00078e00ff */
[----:B0----5:R-:W-:Y:S05]  /*10560*/  WARPSYNC.COLLECTIVE R15, `(.L_x_7365) ;  /* 0x000000000f087348 */ /* 0x021fea0003c00000 */
[----:B------:R1:W2:Y:S02]  /*10570*/  SHFL.IDX P6, R14, R13, R12, R11 ;  /* 0x0000000c0d0e7389 */ /* 0x0002a400000c000b */
[----:B012--5:R-:W-:Y:S01]  /*10580*/  ENDCOLLECTIVE ;  /* 0x000000000000791b */ /* 0x027fe20003800000 */
.L_x_7365:
[----:B------:R-:W-:Y:S05]  /*10590*/  BRA `(.L_x_7366) ;  /* 0xffffffb8006c7947 */ /* 0x000fea000383ffff */
.L_x_7318:
[----:B0-----:R0:W1:Y:S02]  /*105a0*/  SYNCS.PHASECHK.TRANS64.TRYWAIT P0, [R25+URZ+0x22880], R33 ;  /* 0x02288021190075a7 */ /* 0x001064000800017f */
[----:B-1----:R-:W-:Y:S05]  /*105b0*/  @!P0 NANOSLEEP.SYNCS 0x989680 ;  /* 0x009896800000895d */ /* 0x002fea0003900000 */
[----:B------:R-:W1:Y:S02]  /*105c0*/  @!P0 SYNCS.PHASECHK.TRANS64 P0, [R25+URZ+0x22880], R33 ;  /* 0x02288021190085a7 */ /* 0x000e64000800007f */
[----:B-1----:R-:W-:Y:S05]  /*105d0*/  @!P0 BRA `(.L_x_7318) ;  /* 0xfffffffc00f08947 */ /* 0x002fea000383ffff */
[----:B------:R-:W-:Y:S05]  /*105e0*/  BRA `(.L_x_7367) ;  /* 0xffffffbc00c87947 */ /* 0x000fea000383ffff */
.L_x_7319:
[----:B------:R-:W-:Y:S01]  /*105f0*/  BSSY B0, `(.L_x_7368) ;  /* 0x0000008000007945 */ /* 0x000fe20003800000 */
[----:B------:R-:W-:Y:S01]  /*10600*/  IMAD.MOV.U32 R13, RZ, RZ, R17 ;  /* 0x000000ffff0d7224 */ /* 0x000fe200078e0011 */
[----:B------:R-:W-:Y:S01]  /*10610*/  MOV R15, 0xffffffff ;  /* 0xffffffff000f7802 */ /* 0x000fe20000000f00 */
[----:B------:R-:W-:Y:S02]  /*10620*/  IMAD.MOV.U32 R12, RZ, RZ, RZ ;  /* 0x000000ffff0c7224 */ /* 0x000fe400078e00ff */
[----:B------:R-:W-:-:S07]  /*10630*/  IMAD.MOV.U32 R11, RZ, RZ, 0x181f ;  /* 0x0000181fff0b7424 */ /* 0x000fce00078e00ff */
[----:B0-----:R-:W-:Y:S05]  /*10640*/  WARPSYNC.COLLECTIVE R15, `(.L_x_7369) ;  /* 0x000000000f087348 */ /* 0x001fea0003c00000 */
[----:B------:R1:W2:Y:S02]  /*10650*/  SHFL.IDX P6, R14, R13, R12, R11 ;  /* 0x0000000c0d0e7389 */ /* 0x0002a400000c000b */
[----:B012---:R-:W-:Y:S01]  /*10660*/  ENDCOLLECTIVE ;  /* 0x000000000000791b */ /* 0x007fe20003800000 */
.L_x_7369:
[----:B------:R-:W-:Y:S05]  /*10670*/  BSYNC B0 ;  /* 0x0000000000007941 */ /* 0x000fea0003800000 */
.L_x_7368:
[----:B------:R-:W-:Y:S01]  /*10680*/  IMAD.MOV.U32 R13, RZ, RZ, R16 ;  /* 0x000000ffff0d7224 */ /* 0x000fe200078e0010 */
[----:B------:R-:W-:Y:S01]  /*10690*/  MOV R15, 0xffffffff ;  /* 0xffffffff000f7802 */ /* 0x000fe20000000f00 */
[----:B------:R-:W-:Y:S01]  /*106a0*/  IMAD.MOV.U32 R12, RZ, RZ, RZ ;  /* 0x000000ffff0c7224 */ /* 0x000fe200078e00ff */
[C---:B------:R-:W-:Y:S01]  /*106b0*/  ISETP.LT.OR P1, PT, R5.reuse, 0x1, P2 ;  /* 0x000000010500780c */ /* 0x040fe20001721670 */
[----:B------:R-:W-:Y:S01]  /*106c0*/  IMAD.MOV.U32 R11, RZ, RZ, 0x181f ;  /* 0x0000181fff0b7424 */ /* 0x000fe200078e00ff */
[----:B------:R-:W-:Y:S01]  /*106d0*/  LOP3.LUT R0, R0, 0xffffffdf, RZ, 0xc0, !PT ;  /* 0xffffffdf00007812 */ /* 0x000fe200078ec0ff */
[----:B------:R-:W-:Y:S01]  /*106e0*/  IMAD.MOV.U32 R3, RZ, RZ, R14 ;  /* 0x000000ffff037224 */ /* 0x000fe200078e000e */
[----:B------:R-:W-:Y:S01]  /*106f0*/  ISETP.GE.AND P5, PT, R5, 0x31, PT ;  /* 0x000000310500780c */ /* 0x000fe20003fa6270 */
[----:B------:R-:W-:-:S12]  /*10700*/  VIADD R29, R35, UR42 ;  /* 0x0000002a231d7c36 */ /* 0x000fd80008000000 */
[----:B------:R-:W-:Y:S05]  /*10710*/  WARPSYNC.COLLECTIVE R15, `(.L_x_7370) ;  /* 0x000000000f087348 */ /* 0x000fea0003c00000 */
[----:B------:R0:W1:Y:S02]  /*10720*/  SHFL.IDX P6, R14, R13, R12, R11 ;  /* 0x0000000c0d0e7389 */ /* 0x00006400000c000b */
[----:B01----:R-:W-:Y:S01]  /*10730*/  ENDCOLLECTIVE ;  /* 0x000000000000791b */ /* 0x003fe20003800000 */
.L_x_7370:
[C---:B------:R-:W-:Y:S02]  /*10740*/  ISETP.GE.AND P4, PT, R5.reuse, 0x41, PT ;  /* 0x000000410500780c */ /* 0x040fe40003f86270 */
[----:B------:R-:W-:Y:S01]  /*10750*/  ISETP.GE.AND P3, PT, R5, 0x51, PT ;  /* 0x000000510500780c */ /* 0x000fe20003f66270 */
[----:B------:R-:W-:Y:S01]  /*10760*/  IMAD.MOV.U32 R13, RZ, RZ, R17 ;  /* 0x000000ffff0d7224 */ /* 0x000fe200078e0011 */
[----:B------:R-:W-:Y:S01]  /*10770*/  MOV R12, 0x1 ;  /* 0x00000001000c7802 */ /* 0x000fe20000000f00 */
[----:B------:R-:W-:-:S10]  /*10780*/  IMAD.MOV.U32 R2, RZ, RZ, R14 ;  /* 0x000000ffff027224 */ /* 0x000fd400078e000e */
[----:B------:R-:W-:Y:S05]  /*10790*/  WARPSYNC.COLLECTIVE R15, `(.L_x_7371) ;  /* 0x000000000f087348 */ /* 0x000fea0003c00000 */
[----:B------:R0:W1:Y:S02]  /*107a0*/  SHFL.IDX P6, R14, R13, R12, R11 ;  /* 0x0000000c0d0e7389 */ /* 0x00006400000c000b */
[----:B01----:R-:W-:Y:S01]  /*107b0*/  ENDCOLLECTIVE ;  /* 0x000000000000791b */ /* 0x003fe20003800000 */
.L_x_7371:
[----:B------:R-:W-:-:S05]  /*107c0*/  IADD3 R2, P0, R30, R2, RZ ;  /* 0x000000021e027210 */ /* 0x000fca0007f1e0ff */
[----:B------:R-:W-:-:S05]  /*107d0*/  IMAD.X R3, RZ, RZ, R3, P0 ;  /* 0x000000ffff037224 */ /* 0x000fca00000e0603 */
[----:B------:R-:W-:Y:S01]  /*107e0*/  @!PT LDS RZ, [RZ] ;  /* 0x00000000fffff984 */ /* 0x000fe20000000800 */
[----:B------:R-:W-:Y:S01]  /*107f0*/  @!PT LDS RZ, [RZ] ;  /* 0x00000000fffff984 */ /* 0x000fe20000000800 */
[----:B------:R-:W-:Y:S01]  /*10800*/  @!PT LDS RZ, [RZ] ;  /* 0x00000000fffff984 */ /* 0x000fe20000000800 */
[----:B------:R0:W-:Y:S01]  /*10810*/  LDGSTS.E.BYPASS.LTC128B.128 [R29+0xa400], desc[UR48][R2.64], !P1 ;  /* 0x0a400000021d7fae */ /* 0x0001e2000c901d70 */
[----:B------:R-:W-:Y:S01]  /*10820*/  IMAD.MOV.U32 R13, RZ, RZ, R16 ;  /* 0x000000ffff0d7224 */ /* 0x000fe200078e0010 */
[----:B------:R-:W-:Y:S01]  /*10830*/  ISETP.LT.OR P1, PT, R5, 0x11, P2 ;  /* 0x000000110500780c */ /* 0x000fe20001721670 */
[----:B0-----:R-:W-:-:S12]  /*10840*/  IMAD.MOV.U32 R3, RZ, RZ, R14 ;  /* 0x000000ffff037224 */ /* 0x001fd800078e000e */
[----:B------:R-:W-:Y:S05]  /*10850*/  WARPSYNC.COLLECTIVE R15, `(.L_x_7372) ;  /* 0x000000000f087348 */ /* 0x000fea0003c00000 */
[----:B------:R0:W1:Y:S02]  /*10860*/  SHFL.IDX P6, R14, R13, R12, R11 ;  /* 0x0000000c0d0e7389 */ /* 0x00006400000c000b */
[----:B01----:R-:W-:Y:S01]  /*10870*/  ENDCOLLECTIVE ;  /* 0x000000000000791b */ /* 0x003fe20003800000 */
.L_x_7372:
[----:B------:R-:W-:Y:S01]  /*10880*/  MOV R13, R17 ;  /* 0x00000011000d7202 */ /* 0x000fe20000000f00 */
[----:B------:R-:W-:Y:S02]  /*10890*/  IMAD.MOV.U32 R12, RZ, RZ, 0x2 ;  /* 0x00000002ff0c7424 */ /* 0x000fe400078e00ff */
[----:B------:R-:W-:-:S07]  /*108a0*/  IMAD.MOV.U32 R2, RZ, RZ, R14 ;  /* 0x000000ffff027224 */ /* 0x000fce00078e000e */
[----:B------:R-:W-:Y:S05]  /*108b0*/  WARPSYNC.COLLECTIVE R15, `(.L_x_7373) ;  /* 0x000000000f087348 */ /* 0x000fea0003c00000 */
[----:B------:R0:W1:Y:S02]  /*108c0*/  SHFL.IDX P6, R14, R13, R12, R11 ;  /* 0x0000000c0d0e7389 */ /* 0x00006400000c000b */
[----:B01----:R-:W-:Y:S01]  /*108d0*/  ENDCOLLECTIVE ;  /* 0x000000000000791b */ /* 0x003fe20003800000 */
.L_x_7373:
        /* <DEDUP_REMOVED lines=12> */
.L_x_7374:
[----:B------:R-:W-:Y:S02]  /*109a0*/  IMAD.MOV.U32 R13, RZ, RZ, R17 ;  /* 0x000000ffff0d7224 */ /* 0x000fe400078e0011 */
[----:B------:R-:W-:Y:S02]  /*109b0*/  IMAD.MOV.U32 R12, RZ, RZ, 0x3 ;  /* 0x00000003ff0c7424 */ /* 0x000fe400078e00ff */
[----:B------:R-:W-:-:S07]  /*109c0*/  IMAD.MOV.U32 R2, RZ, RZ, R14 ;  /* 0x000000ffff027224 */ /* 0x000fce00078e000e */
[----:B------:R-:W-:Y:S05]  /*109d0*/  WARPSYNC.COLLECTIVE R15, `(.L_x_7375) ;  /* 0x000000000f087348 */ /* 0x000fea0003c00000 */
[----:B------:R0:W1:Y:S02]  /*109e0*/  SHFL.IDX P6, R14, R13, R12, R11 ;  /* 0x0000000c0d0e7389 */ /* 0x00006400000c000b */
[----:B01----:R-:W-:Y:S01]  /*109f0*/  ENDCOLLECTIVE ;  /* 0x000000000000791b */ /* 0x003fe20003800000 */
.L_x_7375:
[----:B------:R-:W-:-:S04]  /*10a00*/  IADD3 R2, P0, R30, R2, RZ ;  /* 0x000000021e027210 */ /* 0x000fc80007f1e0ff */
[----:B------:R-:W-:-:S05]  /*10a10*/  IADD3.X R3, RZ, R3, RZ, P0, !PT ;  /* 0x00000003ff037210 */ /* 0x000fca00007fe4ff */
[----:B------:R-:W-:Y:S01]  /*10a20*/  @!PT LDS RZ, [RZ] ;  /* 0x00000000fffff984 */ /* 0x000fe20000000800 */
[----:B------:R-:W-:Y:S01]  /*10a30*/  @!PT LDS RZ, [RZ] ;  /* 0x00000000fffff984 */ /* 0x000fe20000000800 */
[----:B------:R-:W-:Y:S01]  /*10a40*/  @!PT LDS RZ, [RZ] ;  /* 0x00000000fffff984 */ /* 0x000fe20000000800 */
[----:B------:R0:W-:Y:S01]  /*10a50*/  LDGSTS.E.BYPASS.LTC128B.128 [R29+0xb400], desc[UR48][R2.64], !P1 ;  /* 0x0b400000021d7fae */ /* 0x0001e2000c901d70 */
[----:B------:R-:W-:Y:S01]  /*10a60*/  ISETP.LT.OR P1, PT, R5, 0x31, P2 ;  /* 0x000000310500780c */ /* 0x000fe20001721670 */
[----:B------:R-:W-:Y:S02]  /*10a70*/  IMAD.MOV.U32 R13, RZ, RZ, R16 ;  /* 0x000000ffff0d7224 */ /* 0x000fe400078e0010 */
[----:B0-----:R-:W-:-:S10]  /*10a80*/  IMAD.MOV.U32 R3, RZ, RZ, R14 ;  /* 0x000000ffff037224 */ /* 0x001fd400078e000e */
[----:B------:R-:W-:Y:S05]  /*10a90*/  WARPSYNC.COLLECTIVE R15, `(.L_x_7376) ;  /* 0x000000000f087348 */ /* 0x000fea0003c00000 */
[----:B------:R0:W1:Y:S02]  /*10aa0*/  SHFL.IDX P6, R14, R13, R12, R11 ;  /* 0x0000000c0d0e7389 */ /* 0x00006400000c000b */
[----:B01----:R-:W-:Y:S01]  /*10ab0*/  ENDCOLLECTIVE ;  /* 0x000000000000791b */ /* 0x003fe20003800000 */
.L_x_7376:
[----:B------:R-:W-:Y:S02]  /*10ac0*/  IMAD.MOV.U32 R13, RZ, RZ, R17 ;  /* 0x000000ffff0d7224 */ /* 0x000fe400078e0011 */
[----:B------:R-:W-:Y:S01]  /*10ad0*/  IMAD.MOV.U32 R12, RZ, RZ, 0x4 ;  /* 0x00000004ff0c7424 */ /* 0x000fe200078e00ff */
[----:B------:R-:W-:-:S07]  /*10ae0*/  MOV R2, R14 ;  /* 0x0000000e00027202 */ /* 0x000fce0000000f00 */
[----:B------:R-:W-:Y:S05]  /*10af0*/  WARPSYNC.COLLECTIVE R15, `(.L_x_7377) ;  /* 0x000000000f087348 */ /* 0x000fea0003c00000 */
[----:B------:R0:W1:Y:S02]  /*10b00*/  SHFL.IDX P6, R14, R13, R12, R11 ;  /* 0x0000000c0d0e7389 */ /* 0x00006400000c000b */
[----:B01----:R-:W-:Y:S01]  /*10b10*/  ENDCOLLECTIVE ;  /* 0x000000000000791b */ /* 0x003fe20003800000 */
.L_x_7377:
[----:B------:R-:W-:-:S05]  /*10b20*/  IADD3 R2, P0, R30, R2, RZ ;  /* 0x000000021e027210 */ /* 0x000fca0007f1e0ff */
[----:B------:R-:W-:-:S05]  /*10b30*/  IMAD.X R3, RZ, RZ, R3, P0 ;  /* 0x000000ffff037224 */ /* 0x000fca00000e0603 */
[----:B------:R-:W-:Y:S01]  /*10b40*/  @!PT LDS RZ, [RZ] ;  /* 0x00000000fffff984 */ /* 0x000fe20000000800 */
[----:B------:R-:W-:Y:S01]  /*10b50*/  @!PT LDS RZ, [RZ] ;  /* 0x00000000fffff984 */ /* 0x000fe20000000800 */
[----:B------:R-:W-:Y:S01]  /*10b60*/  @!PT LDS RZ, [RZ] ;  /* 0x00000000fffff984 */ /* 0x000fe20000000800 */
[----:B------:R0:W-:Y:S01]  /*10b70*/  LDGSTS.E.BYPASS.LTC128B.128 [R29+0xbc00], desc[UR48][R2.64], !P1 ;  /* 0x0bc00000021d7fae */ /* 0x0001e2000c901d70 */
[----:B------:R-:W-:Y:S02]  /*10b80*/  ISETP.LT.OR P1, PT, R5, 0x41, P2 ;  /* 0x000000410500780c */ /* 0x000fe40001721670 */
[----:B------:R-:W-:Y:S01]  /*10b90*/  MOV R13, R16 ;  /* 0x00000010000d7202 */ /* 0x000fe20000000f00 */
[----:B0-----:R-:W-:-:S10]  /*10ba0*/  IMAD.MOV.U32 R3, RZ, RZ, R14 ;  /* 0x000000ffff037224 */ /* 0x001fd400078e000e */
[----:B------:R-:W-:Y:S05]  /*10bb0*/  WARPSYNC.COLLECTIVE R15, `(.L_x_7378) ;  /* 0x000000000f087348 */ /* 0x000fea0003c00000 */
[----:B------:R0:W1:Y:S02]  /*10bc0*/  SHFL.IDX P6, R14, R13, R12, R11 ;  /* 0x0000000c0d0e7389 */ /* 0x00006400000c000b */
[----:B01----:R-:W-:Y:S01]  /*10bd0*/  ENDCOLLECTIVE ;  /* 0x000000000000791b */ /* 0x003fe20003800000 */
.L_x_7378:
[----:B------:R-:W-:Y:S02]  /*10be0*/  IMAD.MOV.U32 R13, RZ, RZ, R17 ;  /* 0x000000ffff0d7224 */ /* 0x000fe400078e0011 */
[----:B------:R-:W-:Y:S02]  /*10bf0*/  IMAD.MOV.U32 R12, RZ, RZ, 0x5 ;  /* 0x00000005ff0c7424 */ /* 0x000fe400078e00ff */
[----:B------:R-:W-:-:S07]  /*10c00*/  IMAD.MOV.U32 R2, RZ, RZ, R14 ;  /* 0x000000ffff027224 */ /* 0x000fce00078e000e */
[----:B------:R-:W-:Y:S05]  /*10c10*/  WARPSYNC.COLLECTIVE R15, `(.L_x_7379) ;  /* 0x000000000f087348 */ /* 0x000fea0003c00000 */
[----:B------:R0:W1:Y:S02]  /*10c20*/  SHFL.IDX P6, R14, R13, R12, R11 ;  /* 0x0000000c0d0e7389 */ /* 0x00006400000c000b */
[----:B01----:R-:W-:Y:S01]  /*10c30*/  ENDCOLLECTIVE ;  /* 0x000000000000791b */ /* 0x003fe20003800000 */
.L_x_7379:
[----:B------:R-:W-:-:S05]  /*10c40*/  IADD3 R2, P0, R30, R2, RZ ;  /* 0x000000021e027210 */ /* 0x000fca0007f1e0ff */
[----:B------:R-:W-:-:S05]  /*10c50*/  IMAD.X R3, RZ, RZ, R3, P0 ;  /* 0x000000ffff037224 */ /* 0x000fca00000e0603 */
[----:B------:R-:W-:Y:S01]  /*10c60*/  @!PT LDS RZ, [RZ] ;  /* 0x00000000fffff984 */ /* 0x000fe20000000800 */
[----:B------:R-:W-:Y:S01]  /*10c70*/  @!PT LDS RZ, [RZ] ;  /* 0x00000000fffff984 */ /* 0x000fe20000000800 */
[----:B------:R-:W-:Y:S01]  /*10c80*/  @!PT LDS RZ, [RZ] ;  /* 0x00000000fffff984 */ /* 0x000fe20000000800 */
[----:B------:R0:W-:Y:S01]  /*10c90*/  LDGSTS.E.BYPASS.LTC128B.128 [R29+0xc400], desc[UR48][R2.64], !P1 ;  /* 0x0c400000021d7fae */ /* 0x0001e2000c901d70 */
[----:B------:R-:W-:Y:S01]  /*10ca0*/  IMAD.MOV.U32 R13, RZ, RZ, R16 ;  /* 0x000000ffff0d7224 */ /* 0x000fe200078e0010 */
[----:B------:R-:W-:Y:S02]  /*10cb0*/  ISETP.LT.OR P1, PT, R5, 0x51, P2 ;  /* 0x000000510500780c */ /* 0x000fe40001721670 */
[----:B0-----:R-:W-:-:S11]  /*10cc0*/  MOV R3, R14 ;  /* 0x0000000e00037202 */ /* 0x001fd60000000f00 */
[----:B------:R-:W-:Y:S05]  /*10cd0*/  WARPSYNC.COLLECTIVE R15, `(.L_x_7380) ;  /* 0x000000000f087348 */ /* 0x000fea0003c00000 */
[----:B------:R0:W1:Y:S02]  /*10ce0*/  SHFL.IDX P6, R14, R13, R12, R11 ;  /* 0x0000000c0d0e7389 */ /* 0x00006400000c000b */
[----:B01----:R-:W-:Y:S01]  /*10cf0*/  ENDCOLLECTIVE ;  /* 0x000000000000791b */ /* 0x003fe20003800000 */
.L_x_7380:
[----:B------:R-:W-:Y:S01]  /*10d00*/  IMAD.MOV.U32 R13, RZ, RZ, R17 ;  /* 0x000000ffff0d7224 */ /* 0x000fe200078e0011 */
[----:B------:R-:W-:Y:S01]  /*10d10*/  MOV R12, 0x6 ;  /* 0x00000006000c7802 */ /* 0x000fe20000000f00 */
[----:B------:R-:W-:-:S07]  /*10d20*/  IMAD.MOV.U32 R2, RZ, RZ, R14 ;  /* 0x000000ffff027224 */ /* 0x000fce00078e000e */
[----:B------:R-:W-:Y:S05]  /*10d30*/  WARPSYNC.COLLECTIVE R15, `(.L_x_7381) ;  /* 0x000000000f087348 */ /* 0x000fea0003c00000 */
[----:B------:R0:W1:Y:S02]  /*10d40*/  SHFL.IDX P6, R14, R13, R12, R11 ;  /* 0x0000000c0d0e7389 */ /* 0x00006400000c000b */
[----:B01----:R-:W-:Y:S01]  /*10d50*/  ENDCOLLECTIVE ;  /* 0x000000000000791b */ /* 0x003fe20003800000 */
.L_x_7381:
        /* <DEDUP_REMOVED lines=12> */
.L_x_7382:
[----:B------:R-:W-:Y:S01]  /*10e20*/  MOV R13, R17 ;  /* 0x00000011000d7202 */ /* 0x000fe20000000f00 */
[----:B------:R-:W-:Y:S02]  /*10e30*/  IMAD.MOV.U32 R12, RZ, RZ, 0x7 ;  /* 0x00000007ff0c7424 */ /* 0x000fe400078e00ff */
[----:B------:R-:W-:-:S07]  /*10e40*/  IMAD.MOV.U32 R2, RZ, RZ, R14 ;  /* 0x000000ffff027224 */ /* 0x000fce00078e000e */
[----:B------:R-:W-:Y:S05]  /*10e50*/  WARPSYNC.COLLECTIVE R15, `(.L_x_7383) ;  /* 0x000000000f087348 */ /* 0x000fea0003c00000 */
[----:B------:R0:W1:Y:S02]  /*10e60*/  SHFL.IDX P6, R14, R13, R12, R11 ;  /* 0x0000000c0d0e7389 */ /* 0x00006400000c000b */
[----:B01----:R-:W-:Y:S01]  /*10e70*/  ENDCOLLECTIVE ;  /* 0x000000000000791b */ /* 0x003fe20003800000 */
.L_x_7383:
        /* <DEDUP_REMOVED lines=8> */
[----:B------:R-:W-:-:S12]  /*10f00*/  IMAD.MOV.U32 R17, RZ, RZ, R14 ;  /* 0x000000ffff117224 */ /* 0x000fd800078e000e */
[----:B0-----:R-:W-:Y:S05]  /*10f10*/  WARPSYNC.COLLECTIVE R15, `(.L_x_7384) ;  /* 0x000000000f087348 */ /* 0x001fea0003c00000 */
[----:B------:R1:W2:Y:S02]  /*10f20*/  SHFL.IDX P6, R14, R13, R12, R11 ;  /* 0x0000000c0d0e7389 */ /* 0x0002a400000c000b */
[----:B012---:R-:W-:Y:S01]  /*10f30*/  ENDCOLLECTIVE ;  /* 0x000000000000791b */ /* 0x007fe20003800000 */
.L_x_7384:
[----:B------:R-:W-:Y:S02]  /*10f40*/  IMAD.MOV.U32 R13, RZ, RZ, R7 ;  /* 0x000000ffff0d7224 */ /* 0x000fe400078e0007 */
[----:B------:R-:W-:Y:S02]  /*10f50*/  IMAD.MOV.U32 R12, RZ, RZ, RZ ;  /* 0x000000ffff0c7224 */ /* 0x000fe400078e00ff */
[----:B------:R-:W-:-:S07]  /*10f60*/  IMAD.MOV.U32 R2, RZ, RZ, R14 ;  /* 0x000000ffff027224 */ /* 0x000fce00078e000e */
[----:B------:R-:W-:Y:S05]  /*10f70*/  WARPSYNC.COLLECTIVE R15, `(.L_x_7385) ;  /* 0x000000000f087348 */ /* 0x000fea0003c00000 */
[----:B------:R0:W1:Y:S02]  /*10f80*/  SHFL.IDX P6, R14, R13, R12, R11 ;  /* 0x0000000c0d0e7389 */ /* 0x00006400000c000b */
[----:B01----:R-:W-:Y:S01]  /*10f90*/  ENDCOLLECTIVE ;  /* 0x000000000000791b */ /* 0x003fe20003800000 */
.L_x_7385:
        /* <DEDUP_REMOVED lines=12> */
.L_x_7386:
[----:B------:R-:W-:Y:S02]  /*11060*/  IMAD.MOV.U32 R13, RZ, RZ, R7 ;  /* 0x000000ffff0d7224 */ /* 0x000fe400078e0007 */
[----:B------:R-:W-:Y:S01]  /*11070*/  IMAD.MOV.U32 R12, RZ, RZ, 0x1 ;  /* 0x00000001ff0c7424 */ /* 0x000fe200078e00ff */
[----:B------:R-:W-:-:S13]  /*11080*/  IADD3 R2, P0, R30, R14, RZ ;  /* 0x0000000e1e027210 */ /* 0x000fda0007f1e0ff */
[----:B------:R-:W-:Y:S05]  /*11090*/  WARPSYNC.COLLECTIVE R15, `(.L_x_7387) ;  /* 0x000000000f087348 */ /* 0x000fea0003c00000 */
[----:B------:R0:W1:Y:S02]  /*110a0*/  SHFL.IDX P6, R14, R13, R12, R11 ;  /* 0x0000000c0d0e7389 */ /* 0x00006400000c000b */
[----:B01----:R-:W-:Y:S01]  /*110b0*/  ENDCOLLECTIVE ;  /* 0x000000000000791b */ /* 0x003fe20003800000 */
.L_x_7387:
[----:B------:R-:W-:Y:S02]  /*110c0*/  IADD3.X R3, RZ, R3, RZ, P0, !PT ;  /* 0x00000003ff037210 */ /* 0x000fe400007fe4ff */
[----:B------:R-:W-:-:S03]  /*110d0*/  ISETP.GE.AND P0, PT, R5, 0x21, PT ;  /* 0x000000210500780c */ /* 0x000fc60003f06270 */
[----:B------:R-:W-:Y:S01]  /*110e0*/  @!PT LDS RZ, [RZ] ;  /* 0x00000000fffff984 */ /* 0x000fe20000000800 */
[----:B------:R-:W-:Y:S01]  /*110f0*/  @!PT LDS RZ, [RZ] ;  /* 0x00000000fffff984 */ /* 0x000fe20000000800 */
[----:B------:R-:W-:Y:S01]  /*11100*/  @!PT LDS RZ, [RZ] ;  /* 0x00000000fffff984 */ /* 0x000fe20000000800 */
[----:B------:R0:W-:Y:S01]  /*11110*/  LDGSTS.E.BYPASS.LTC128B.128 [R29+0xe400], desc[UR48][R2.64], !P1 ;  /* 0x0e400000021d7fae */ /* 0x0001e2000c901d70 */
[----:B------:R-:W-:Y:S01]  /*11120*/  ISETP.GE.AND P1, PT, R5, 0x11, PT ;  /* 0x000000110500780c */ /* 0x000fe20003f26270 */
[----:B------:R-:W-:-:S12]  /*11130*/  IMAD.MOV.U32 R13, RZ, RZ, R4 ;  /* 0x000000ffff0d7224 */ /* 0x000fd800078e0004 */
[----:B------:R-:W-:Y:S02]  /*11140*/  @P1 LOP3.LUT R0, R0, 0x20, RZ, 0xfc, !PT ;  /* 0x0000002000001812 */ /* 0x000fe400078efcff */
[----:B------:R-:W-:Y:S01]  /*11150*/  ISETP.GE.AND P1, PT, R5, 0x81, PT ;  /* 0x000000810500780c */ /* 0x000fe20003f26270 */
[----:B------:R-:W-:Y:S01]  /*11160*/  IMAD.MOV.U32 R7, RZ, RZ, R14 ;  /* 0x000000ffff077224 */ /* 0x000fe200078e000e */
[----:B0-----:R-:W-:-:S11]  /*11170*/  LOP3.LUT R0, R0, 0xffffffef, RZ, 0xc0, !PT ;  /* 0xffffffef00007812 */ /* 0x001fd600078ec0ff */
[----:B------:R-:W-:Y:S05]  /*11180*/  WARPSYNC.COLLECTIVE R15, `(.L_x_7388) ;  /* 0x000000000f087348 */ /* 0x000fea0003c00000 */
[----:B------:R0:W1:Y:S02]  /*11190*/  SHFL.IDX P6, R14, R13, R12, R11 ;  /* 0x0000000c0d0e7389 */ /* 0x00006400000c000b */
[----:B01----:R-:W-:Y:S01]  /*111a0*/  ENDCOLLECTIVE ;  /* 0x000000000000791b */ /* 0x003fe20003800000 */
.L_x_7388:
[----:B------:R-:W-:Y:S02]  /*111b0*/  @P0 LOP3.LUT R0, R0, 0x10, RZ, 0xfc, !PT ;  /* 0x0000001000000812 */ /* 0x000fe400078efcff */
[C---:B------:R-:W-:Y:S02]  /*111c0*/  ISETP.GE.AND P0, PT, R5.reuse, 0x71, PT ;  /* 0x000000710500780c */ /* 0x040fe40003f06270 */
[----:B------:R-:W-:Y:S02]  /*111d0*/  LOP3.LUT R0, R0, 0xffffffbf, RZ, 0xc0, !PT ;  /* 0xffffffbf00007812 */ /* 0x000fe400078ec0ff */
[----:B------:R-:W-:-:S13]  /*111e0*/  ISETP.GE.AND P6, PT, R5, 0x61, PT ;  /* 0x000000610500780c */ /* 0x000fda0003fc6270 */
[----:B------:R-:W-:Y:S02]  /*111f0*/  @P6 LOP3.LUT R0, R0, 0x40, RZ, 0xfc, !PT ;  /* 0x0000004000006812 */ /* 0x000fe400078efcff */
[----:B------:R-:W-:Y:S02]  /*11200*/  ISETP.GE.AND P6, PT, R5, 0x91, PT ;  /* 0x000000910500780c */ /* 0x000fe40003fc6270 */
[----:B------:R-:W-:-:S11]  /*11210*/  LOP3.LUT R0, R0, 0xfffffeff, RZ, 0xc0, !PT ;  /* 0xfffffeff00007812 */ /* 0x000fd600078ec0ff */
[----:B------:R-:W-:Y:S01]  /*11220*/  @P6 LOP3.LUT R0, R0, 0x100, RZ, 0xfc, !PT ;  /* 0x0000010000006812 */ /* 0x000fe200078efcff */
[----:B------:R-:W-:Y:S06]  /*11230*/  BRA `(.L_x_7389) ;  /* 0xffffffb800a87947 */ /* 0x000fec000383ffff */
.L_x_7322:
[----:B-1----:R1:W2:Y:S02]  /*11240*/  SYNCS.PHASECHK.TRANS64.TRYWAIT P2, [R25+URZ+0x22840], R33 ;  /* 0x02284021190075a7 */ /* 0x0022a4000804017f */
[----:B--2---:R-:W-:Y:S05]  /*11250*/  @!P2 NANOSLEEP.SYNCS 0x989680 ;  /* 0x009896800000a95d */ /* 0x004fea0003900000 */
[----:B------:R-:W2:Y:S02]  /*11260*/  @!P2 SYNCS.PHASECHK.TRANS64 P2, [R25+URZ+0x22840], R33 ;  /* 0x022840211900a5a7 */ /* 0x000ea4000804007f */
[----:B--2---:R-:W-:Y:S05]  /*11270*/  @!P2 BRA `(.L_x_7322) ;  /* 0xfffffffc00f0a947 */ /* 0x004fea000383ffff */
[----:B------:R-:W-:Y:S05]  /*11280*/  BRA `(.L_x_7390) ;  /* 0xffffffb800e87947 */ /* 0x000fea000383ffff */
.L_x_7323:
        /* <DEDUP_REMOVED lines=8> */
.L_x_7392:
[----:B------:R-:W-:Y:S05]  /*11310*/  BSYNC B0 ;  /* 0x0000000000007941 */ /* 0x000fea0003800000 */
.L_x_7391:
[----:B------:R-:W-:Y:S01]  /*11320*/  MOV R13, R7 ;  /* 0x00000007000d7202 */ /* 0x000fe20000000f00 */
[----:B------:R-:W-:Y:S01]  /*11330*/  IMAD.MOV.U32 R12, RZ, RZ, RZ ;  /* 0x000000ffff0c7224 */ /* 0x000fe200078e00ff */
[----:B------:R-:W-:Y:S01]  /*11340*/  P2R R8, PR, RZ, 0x2 ;  /* 0x00000002ff087803 */ /* 0x000fe20000000000 */
[----:B------:R-:W-:Y:S01]  /*11350*/  IMAD.MOV.U32 R11, RZ, RZ, 0x181f ;  /* 0x0000181fff0b7424 */ /* 0x000fe200078e00ff */
[----:B------:R-:W-:Y:S01]  /*11360*/  ISETP.GE.AND P1, PT, R30, R16, PT ;  /* 0x000000101e00720c */ /* 0x000fe20003f26270 */
[----:B------:R-:W-:Y:S01]  /*11370*/  IMAD.MOV.U32 R15, RZ, RZ, -0x1 ;  /* 0xffffffffff0f7424 */ /* 0x000fe200078e00ff */
[----:B------:R-:W-:Y:S01]  /*11380*/  P2R R9, PR, RZ, 0x1 ;  /* 0x00000001ff097803 */ /* 0x000fe20000000000 */
[----:B------:R-:W-:Y:S01]  /*11390*/  IMAD.MOV.U32 R2, RZ, RZ, R14 ;  /* 0x000000ffff027224 */ /* 0x000fe200078e000e */
[----:B------:R-:W-:-:S13]  /*113a0*/  LOP3.LUT P0, RZ, R0, 0x20, RZ, 0xc0, !PT ;  /* 0x0000002000ff7812 */ /* 0x000fda000780c0ff */
[----:B------:R-:W-:Y:S05]  /*113b0*/  WARPSYNC.COLLECTIVE R15, `(.L_x_7393) ;  /* 0x000000000f087348 */ /* 0x000fea0003c00000 */
[----:B------:R0:W1:Y:S02]  /*113c0*/  SHFL.IDX P6, R14, R13, R12, R11 ;  /* 0x0000000c0d0e7389 */ /* 0x00006400000c000b */
[----:B01----:R-:W-:Y:S01]  /*113d0*/  ENDCOLLECTIVE ;  /* 0x000000000000791b */ /* 0x003fe20003800000 */
.L_x_7393:
[----:B------:R-:W-:Y:S02]  /*113e0*/  IMAD.MOV.U32 R13, RZ, RZ, R6 ;  /* 0x000000ffff0d7224 */ /* 0x000fe400078e0006 */
[----:B------:R-:W-:Y:S01]  /*113f0*/  IMAD.MOV.U32 R12, RZ, RZ, 0x1 ;  /* 0x00000001ff0c7424 */ /* 0x000fe200078e00ff */
[----:B------:R-:W-:-:S13]  /*11400*/  LOP3.LUT P6, RZ, R0, 0x80, RZ, 0xc0, !PT ;  /* 0x0000008000ff7812 */ /* 0x000fda00078cc0ff */
[----:B------:R-:W-:-:S05]  /*11410*/  @P6 IADD3 R14, P2, R30, R14, RZ ;  /* 0x0000000e1e0e6210 */ /* 0x000fca0007f5e0ff */
[----:B------:R-:W-:Y:S01]  /*11420*/  @P6 IMAD.X R3, RZ, RZ, R2, P2 ;  /* 0x000000ffff036224 */ /* 0x000fe200010e0602 */
[----:B------:R-:W-:-:S05]  /*11430*/  @P6 MOV R2, R14 ;  /* 0x0000000e00026202 */ /* 0x000fca0000000f00 */
[----:B------:R-:W-:Y:S01]  /*11440*/  @!PT LDS RZ, [RZ] ;  /* 0x00000000fffff984 */ /* 0x000fe20000000800 */
[----:B------:R-:W-:Y:S01]  /*11450*/  @!PT LDS RZ, [RZ] ;  /* 0x00000000fffff984 */ /* 0x000fe20000000800 */
[----:B------:R-:W-:Y:S01]  /*11460*/  @!PT LDS RZ, [RZ] ;  /* 0x00000000fffff984 */ /* 0x000fe20000000800 */
[----:B------:R0:W-:Y:S01]  /*11470*/  @P6 LDGSTS.E.BYPASS.LTC128B.128 [R29+0x18400], desc[UR48][R2.64], !P1 ;  /* 0x18400000021d6fae */ /* 0x0001e2000c901d70 */
[----:B------:R-:W-:-:S13]  /*11480*/  LOP3.LUT P1, RZ, R0, 0x10, RZ, 0xc0, !PT ;  /* 0x0000001000ff7812 */ /* 0x000fda000782c0ff */
[----:B0-----:R-:W-:Y:S05]  /*11490*/  WARPSYNC.COLLECTIVE R15, `(.L_x_7394) ;  /* 0x000000000f087348 */ /* 0x001fea0003c00000 */
[----:B------:R1:W2:Y:S02]  /*114a0*/  SHFL.IDX P6, R14, R13, R12, R11 ;  /* 0x0000000c0d0e7389 */ /* 0x0002a400000c000b */
[----:B012---:R-:W-:Y:S01]  /*114b0*/  ENDCOLLECTIVE ;  /* 0x000000000000791b */ /* 0x007fe20003800000 */
.L_x_7394:
[----:B------:R-:W-:Y:S02]  /*114c0*/  IMAD.MOV.U32 R13, RZ, RZ, R7 ;  /* 0x000000ffff0d7224 */ /* 0x000fe400078e0007 */
[----:B------:R-:W-:-:S07]  /*114d0*/  IMAD.MOV.U32 R10, RZ, RZ, R14 ;  /* 0x000000ffff0a7224 */ /* 0x000fce00078e000e */
[----:B------:R-:W-:Y:S05]  /*114e0*/  WARPSYNC.COLLECTIVE R15, `(.L_x_7395) ;  /* 0x000000000f087348 */ /* 0x000fea0003c00000 */
[----:B------:R0:W1:Y:S02]  /*114f0*/  SHFL.IDX P6, R14, R13, R12, R11 ;  /* 0x0000000c0d0e7389 */ /* 0x00006400000c000b */
[----:B01----:R-:W-:Y:S01]  /*11500*/  ENDCOLLECTIVE ;  /* 0x000000000000791b */ /* 0x003fe20003800000 */
.L_x_7395:
[----:B------:R-:W-:Y:S02]  /*11510*/  IMAD.MOV.U32 R13, RZ, RZ, R6 ;  /* 0x000000ffff0d7224 */ /* 0x000fe400078e0006 */
[----:B------:R-:W-:Y:S01]  /*11520*/  IMAD.MOV.U32 R12, RZ, RZ, 0x2 ;  /* 0x00000002ff0c7424 */ /* 0x000fe200078e00ff */
[C---:B------:R-:W-:Y:S02]  /*11530*/  ISETP.GE.AND P6, PT, R30.reuse, R16, PT ;  /* 0x000000101e00720c */ /* 0x040fe40003fc6270 */
[----:B------:R-:W-:-:S04]  /*11540*/  @P0 IADD3 R2, P2, R30, R14, RZ ;  /* 0x0000000e1e020210 */ /* 0x000fc80007f5e0ff */
[----:B------:R-:W-:-:S07]  /*11550*/  @P0 IADD3.X R3, RZ, R10, RZ, P2, !PT ;  /* 0x0000000aff030210 */ /* 0x000fce00017fe4ff */
[----:B------:R-:W-:Y:S01]  /*11560*/  @!PT LDS RZ, [RZ] ;  /* 0x00000000fffff984 */ /* 0x000fe20000000800 */
[----:B------:R-:W-:Y:S01]  /*11570*/  @!PT LDS RZ, [RZ] ;  /* 0x00000000fffff984 */ /* 0x000fe20000000800 */
[----:B------:R-:W-:Y:S01]  /*11580*/  @!PT LDS RZ, [RZ] ;  /* 0x00000000fffff984 */ /* 0x000fe20000000800 */
[----:B------:R0:W-:Y:S01]  /*11590*/  @P0 LDGSTS.E.BYPASS.LTC128B.128 [R29+0x18c00], desc[UR48][R2.64], !P6 ;  /* 0x18c00000021d0fae */ /* 0x0001e2000f101d70 */
[----:B------:R-:W-:-:S13]  /*115a0*/  ISETP.NE.AND P0, PT, R9, RZ, PT ;  /* 0x000000ff0900720c */ /* 0x000fda0003f05270 */
[----:B0-----:R-:W-:Y:S05]  /*115b0*/  WARPSYNC.COLLECTIVE R15, `(.L_x_7396) ;  /* 0x000000000f087348 */ /* 0x001fea0003c00000 */
[----:B------:R1:W2:Y:S02]  /*115c0*/  SHFL.IDX P6, R14, R13, R12, R11 ;  /* 0x0000000c0d0e7389 */ /* 0x0002a400000c000b */
[----:B012---:R-:W-:Y:S01]  /*115d0*/  ENDCOLLECTIVE ;  /* 0x000000000000791b */ /* 0x007fe20003800000 */
.L_x_7396:
[----:B------:R-:W-:Y:S02]  /*115e0*/  IMAD.MOV.U32 R13, RZ, RZ, R7 ;  /* 0x000000ffff0d7224 */ /* 0x000fe400078e0007 */
[----:B------:R-:W-:-:S07]  /*115f0*/  IMAD.MOV.U32 R9, RZ, RZ, R14 ;  /* 0x000000ffff097224 */ /* 0x000fce00078e000e */
[----:B------:R-:W-:Y:S05]  /*11600*/  WARPSYNC.COLLECTIVE R15, `(.L_x_7397) ;  /* 0x000000000f087348 */ /* 0x000fea0003c00000 */
[----:B------:R0:W1:Y:S02]  /*11610*/  SHFL.IDX P6, R14, R13, R12, R11 ;  /* 0x0000000c0d0e7389 */ /* 0x00006400000c000b */
[----:B01----:R-:W-:Y:S01]  /*11620*/  ENDCOLLECTIVE ;  /* 0x000000000000791b */ /* 0x003fe20003800000 */
.L_x_7397:
[----:B------:R-:W-:Y:S02]  /*11630*/  IMAD.MOV.U32 R13, RZ, RZ, R6 ;  /* 0x000000ffff0d7224 */ /* 0x000fe400078e0006 */
[----:B------:R-:W-:Y:S01]  /*11640*/  IMAD.MOV.U32 R12, RZ, RZ, 0x3 ;  /* 0x00000003ff0c7424 */ /* 0x000fe200078e00ff */
[C---:B------:R-:W-:Y:S02]  /*11650*/  @P1 IADD3 R14, P2, R30.reuse, R14, RZ ;  /* 0x0000000e1e0e1210 */ /* 0x040fe40007f5e0ff */
[----:B------:R-:W-:Y:S02]  /*11660*/  ISETP.GE.AND P6, PT, R30, R16, PT ;  /* 0x000000101e00720c */ /* 0x000fe40003fc6270 */
[----:B------:R-:W-:Y:S01]  /*11670*/  @P1 IADD3.X R9, RZ, R9, RZ, P2, !PT ;  /* 0x00000009ff091210 */ /* 0x000fe200017fe4ff */
[----:B------:R-:W-:-:S04]  /*11680*/  @P1 IMAD.MOV.U32 R2, RZ, RZ, R14 ;  /* 0x000000ffff021224 */ /* 0x000fc800078e000e */
[----:B------:R-:W-:-:S06]  /*11690*/  @P1 IMAD.MOV.U32 R3, RZ, RZ, R9 ;  /* 0x000000ffff031224 */ /* 0x000fcc00078e0009 */
        /* <DEDUP_REMOVED lines=8> */
.L_x_7398:
[----:B------:R-:W-:Y:S01]  /*11720*/  IMAD.MOV.U32 R13, RZ, RZ, R7 ;  /* 0x000000ffff0d7224 */ /* 0x000fe200078e0007 */
[----:B------:R-:W-:-:S07]  /*11730*/  MOV R8, R14 ;  /* 0x0000000e00087202 */ /* 0x000fce0000000f00 */
[----:B------:R-:W-:Y:S05]  /*11740*/  WARPSYNC.COLLECTIVE R15, `(.L_x_7399) ;  /* 0x000000000f087348 */ /* 0x000fea0003c00000 */
[----:B------:R0:W1:Y:S02]  /*11750*/  SHFL.IDX P6, R14, R13, R12, R11 ;  /* 0x0000000c0d0e7389 */ /* 0x00006400000c000b */
[----:B01----:R-:W-:Y:S01]  /*11760*/  ENDCOLLECTIVE ;  /* 0x000000000000791b */ /* 0x003fe20003800000 */
.L_x_7399:
[----:B------:R-:W-:Y:S01]  /*11770*/  MOV R13, R6 ;  /* 0x00000006000d7202 */ /* 0x000fe20000000f00 */
        /* <DEDUP_REMOVED lines=9> */
[----:B------:R0:W-:Y:S01]  /*11810*/  @P5 LDGSTS.E.BYPASS.LTC128B.128 [R29+0x19c00], desc[UR48][R2.64], !P6 ;  /* 0x19c00000021d5fae */ /* 0x0001e2000f101d70 */
[----:B------:R-:W-:-:S13]  /*11820*/  ISETP.GE.AND P5, PT, R30, R16, PT ;  /* 0x000000101e00720c */ /* 0x000fda0003fa6270 */
[----:B0-----:R-:W-:Y:S05]  /*11830*/  WARPSYNC.COLLECTIVE R15, `(.L_x_7400) ;  /* 0x000000000f087348 */ /* 0x001fea0003c00000 */
[----:B------:R1:W2:Y:S02]  /*11840*/  SHFL.IDX P6, R14, R13, R12, R11 ;  /* 0x0000000c0d0e7389 */ /* 0x0002a400000c000b */
[----:B012---:R-:W-:Y:S01]  /*11850*/  ENDCOLLECTIVE ;  /* 0x000000000000791b */ /* 0x007fe20003800000 */
.L_x_7400:
[----:B------:R-:W-:Y:S02]  /*11860*/  IMAD.MOV.U32 R13, RZ, RZ, R7 ;  /* 0x000000ffff0d7224 */ /* 0x000fe400078e0007 */
[----:B------:R-:W-:-:S07]  /*11870*/  IMAD.MOV.U32 R8, RZ, RZ, R14 ;  /* 0x000000ffff087224 */ /* 0x000fce00078e000e */
[----:B------:R-:W-:Y:S05]  /*11880*/  WARPSYNC.COLLECTIVE R15, `(.L_x_7401) ;  /* 0x000000000f087348 */ /* 0x000fea0003c00000 */
[----:B------:R0:W1:Y:S02]  /*11890*/  SHFL.IDX P6, R14, R13, R12, R11 ;  /* 0x0000000c0d0e7389 */ /* 0x00006400000c000b */
[----:B01----:R-:W-:Y:S01]  /*118a0*/  ENDCOLLECTIVE ;  /* 0x000000000000791b */ /* 0x003fe20003800000 */
.L_x_7401:
        /* <DEDUP_REMOVED lines=8> */
.L_x_7402:
[----:B------:R-:W-:-:S05]  /*11930*/  @P4 IMAD.MOV.U32 R3, RZ, RZ, R9 ;  /* 0x000000ffff034224 */ /* 0x000fca00078e0009 */
[----:B------:R-:W-:Y:S01]  /*11940*/  @!PT LDS RZ, [RZ] ;  /* 0x00000000fffff984 */ /* 0x000fe20000000800 */
[----:B------:R-:W-:Y:S01]  /*11950*/  @!PT LDS RZ, [RZ] ;  /* 0x00000000fffff984 */ /* 0x000fe20000000800 */
[----:B------:R-:W-:Y:S01]  /*11960*/  @!PT LDS RZ, [RZ] ;  /* 0x00000000fffff984 */ /* 0x000fe20000000800 */
[----:B------:R0:W-:Y:S01]  /*11970*/  @P4 LDGSTS.E.BYPASS.LTC128B.128 [R29+0x1a400], desc[UR48][R2.64], !P5 ;  /* 0x1a400000021d4fae */ /* 0x0001e2000e901d70 */
[----:B------:R-:W-:Y:S02]  /*11980*/  LOP3.LUT P4, RZ, R0, 0x40, RZ, 0xc0, !PT ;  /* 0x0000004000ff7812 */ /* 0x000fe4000788c0ff */
[----:B------:R-:W-:Y:S01]  /*11990*/  MOV R13, R7 ;  /* 0x00000007000d7202 */ /* 0x000fe20000000f00 */
[----:B------:R-:W-:-:S10]  /*119a0*/  IMAD.MOV.U32 R8, RZ, RZ, R14 ;  /* 0x000000ffff087224 */ /* 0x000fd400078e000e */
[----:B0-----:R-:W-:Y:S05]  /*119b0*/  WARPSYNC.COLLECTIVE R15, `(.L_x_7403) ;  /* 0x000000000f087348 */ /* 0x001fea0003c00000 */
[----:B------:R1:W2:Y:S02]  /*119c0*/  SHFL.IDX P6, R14, R13, R12, R11 ;  /* 0x0000000c0d0e7389 */ /* 0x0002a400000c000b */
[----:B012---:R-:W-:Y:S01]  /*119d0*/  ENDCOLLECTIVE ;  /* 0x000000000000791b */ /* 0x007fe20003800000 */
.L_x_7403:
[----:B------:R-:W-:Y:S01]  /*119e0*/  IMAD.MOV.U32 R13, RZ, RZ, R6 ;  /* 0x000000ffff0d7224 */ /* 0x000fe200078e0006 */
[----:B------:R-:W-:Y:S02]  /*119f0*/  MOV R12, 0x6 ;  /* 0x00000006000c7802 */ /* 0x000fe40000000f00 */
[----:B------:R-:W-:-:S05]  /*11a00*/  @P3 IADD3 R14, P2, R30, R14, RZ ;  /* 0x0000000e1e0e3210 */ /* 0x000fca0007f5e0ff */
[----:B------:R-:W-:-:S08]  /*11a10*/  @P3 IMAD.MOV.U32 R2, RZ, RZ, R14 ;  /* 0x000000ffff023224 */ /* 0x000fd000078e000e */
[----:B------:R-:W-:Y:S05]  /*11a20*/  WARPSYNC.COLLECTIVE R15, `(.L_x_7404) ;  /* 0x000000000f087348 */ /* 0x000fea0003c00000 */
[----:B------:R0:W1:Y:S02]  /*11a30*/  SHFL.IDX P6, R14, R13, R12, R11 ;  /* 0x0000000c0d0e7389 */ /* 0x00006400000c000b */
[----:B01----:R-:W-:Y:S01]  /*11a40*/  ENDCOLLECTIVE ;  /* 0x000000000000791b */ /* 0x003fe20003800000 */
.L_x_7404:
[----:B------:R-:W-:-:S04]  /*11a50*/  @P3 IMAD.X R9, RZ, RZ, R8, P2 ;  /* 0x000000ffff093224 */ /* 0x000fc800010e0608 */
[----:B------:R-:W-:-:S05]  /*11a60*/  @P3 IMAD.MOV.U32 R3, RZ, RZ, R9 ;  /* 0x000000ffff033224 */ /* 0x000fca00078e0009 */
[----:B------:R-:W-:Y:S01]  /*11a70*/  @!PT LDS RZ, [RZ] ;  /* 0x00000000fffff984 */ /* 0x000fe20000000800 */
[----:B------:R-:W-:Y:S01]  /*11a80*/  @!PT LDS RZ, [RZ] ;  /* 0x00000000fffff984 */ /* 0x000fe20000000800 */
[----:B------:R-:W-:Y:S01]  /*11a90*/  @!PT LDS RZ, [RZ] ;  /* 0x00000000fffff984 */ /* 0x000fe20000000800 */
[----:B------:R0:W-:Y:S01]  /*11aa0*/  @P3 LDGSTS.E.BYPASS.LTC128B.128 [R29+0x1ac00], desc[UR48][R2.64], !P5 ;  /* 0x1ac00000021d3fae */ /* 0x0001e2000e901d70 */
[----:B------:R-:W-:Y:S02]  /*11ab0*/  IMAD.MOV.U32 R13, RZ, RZ, R7 ;  /* 0x000000ffff0d7224 */ /* 0x000fe400078e0007 */
[----:B------:R-:W-:-:S07]  /*11ac0*/  IMAD.MOV.U32 R8, RZ, RZ, R14 ;  /* 0x000000ffff087224 */ /* 0x000fce00078e000e */
[----:B0-----:R-:W-:Y:S05]  /*11ad0*/  WARPSYNC.COLLECTIVE R15, `(.L_x_7405) ;  /* 0x000000000f087348 */ /* 0x001fea0003c00000 */
[----:B------:R1:W2:Y:S02]  /*11ae0*/  SHFL.IDX P6, R14, R13, R12, R11 ;  /* 0x0000000c0d0e7389 */ /* 0x0002a400000c000b */
[----:B012---:R-:W-:Y:S01]  /*11af0*/  ENDCOLLECTIVE ;  /* 0x000000000000791b */ /* 0x007fe20003800000 */
.L_x_7405:
[----:B------:R-:W-:Y:S02]  /*11b00*/  IMAD.MOV.U32 R13, RZ, RZ, R6 ;  /* 0x000000ffff0d7224 */ /* 0x000fe400078e0006 */
[----:B------:R-:W-:Y:S01]  /*11b10*/  IMAD.MOV.U32 R12, RZ, RZ, 0x7 ;  /* 0x00000007ff0c7424 */ /* 0x000fe200078e00ff */
[----:B------:R-:W-:-:S05]  /*11b20*/  @P4 IADD3 R14, P2, R30, R14, RZ ;  /* 0x0000000e1e0e4210 */ /* 0x000fca0007f5e0ff */
[----:B------:R-:W-:-:S08]  /*11b30*/  @P4 IMAD.MOV.U32 R2, RZ, RZ, R14 ;  /* 0x000000ffff024224 */ /* 0x000fd000078e000e */
[----:B------:R-:W-:Y:S05]  /*11b40*/  WARPSYNC.COLLECTIVE R15, `(.L_x_7406) ;  /* 0x000000000f087348 */ /* 0x000fea0003c00000 */
[----:B------:R0:W1:Y:S02]  /*11b50*/  SHFL.IDX P6, R14, R13, R12, R11 ;  /* 0x0000000c0d0e7389 */ /* 0x00006400000c000b */
[----:B01----:R-:W-:Y:S01]  /*11b60*/  ENDCOLLECTIVE ;  /* 0x000000000000791b */ /* 0x003fe20003800000 */
.L_x_7406:
[----:B------:R-:W-:-:S05]  /*11b70*/  @P4 IMAD.X R9, RZ, RZ, R8, P2 ;  /* 0x000000ffff094224 */ /* 0x000fca00010e0608 */
[----:B------:R-:W-:-:S05]  /*11b80*/  @P4 MOV R3, R9 ;  /* 0x0000000900034202 */ /* 0x000fca0000000f00 */
        /* <DEDUP_REMOVED lines=9> */
.L_x_7407:
[----:B------:R-:W-:Y:S02]  /*11c20*/  IMAD.MOV.U32 R13, RZ, RZ, R4 ;  /* 0x000000ffff0d7224 */ /* 0x000fe400078e0004 */
[----:B------:R-:W-:Y:S01]  /*11c30*/  IMAD.MOV.U32 R12, RZ, RZ, RZ ;  /* 0x000000ffff0c7224 */ /* 0x000fe200078e00ff */
[----:B------:R-:W-:-:S13]  /*11c40*/  @P0 IADD3 R9, P2, R30, R14, RZ ;  /* 0x0000000e1e090210 */ /* 0x000fda0007f5e0ff */
[----:B------:R-:W-:Y:S05]  /*11c50*/  WARPSYNC.COLLECTIVE R15, `(.L_x_7408) ;  /* 0x000000000f087348 */ /* 0x000fea0003c00000 */
[----:B------:R0:W1:Y:S02]  /*11c60*/  SHFL.IDX P6, R14, R13, R12, R11 ;  /* 0x0000000c0d0e7389 */ /* 0x00006400000c000b */
[----:B01----:R-:W-:Y:S01]  /*11c70*/  ENDCOLLECTIVE ;  /* 0x000000000000791b */ /* 0x003fe20003800000 */
.L_x_7408:
[----:B------:R-:W-:Y:S01]  /*11c80*/  @P0 IADD3.X R10, RZ, R8, RZ, P2, !PT ;  /* 0x00000008ff0a0210 */ /* 0x000fe200017fe4ff */
[----:B------:R-:W-:-:S04]  /*11c90*/  @P0 IMAD.MOV.U32 R2, RZ, RZ, R9 ;  /* 0x000000ffff020224 */ /* 0x000fc800078e0009 */
[----:B------:R-:W-:-:S05]  /*11ca0*/  @P0 IMAD.MOV.U32 R3, RZ, RZ, R10 ;  /* 0x000000ffff030224 */ /* 0x000fca00078e000a */
[----:B------:R-:W-:Y:S01]  /*11cb0*/  @!PT LDS RZ, [RZ] ;  /* 0x00000000fffff984 */ /* 0x000fe20000000800 */
[----:B------:R-:W-:Y:S01]  /*11cc0*/  @!PT LDS RZ, [RZ] ;  /* 0x00000000fffff984 */ /* 0x000fe20000000800 */
[----:B------:R-:W-:Y:S01]  /*11cd0*/  @!PT LDS RZ, [RZ] ;  /* 0x00000000fffff984 */ /* 0x000fe20000000800 */
[----:B------:R0:W-:Y:S01]  /*11ce0*/  @P0 LDGSTS.E.BYPASS.LTC128B.128 [R29+0x1bc00], desc[UR48][R2.64], !P5 ;  /* 0x1bc00000021d0fae */ /* 0x0001e2000e901d70 */
[----:B------:R-:W-:Y:S01]  /*11cf0*/  IMAD.MOV.U32 R13, RZ, RZ, R5 ;  /* 0x000000ffff0d7224 */ /* 0x000fe200078e0005 */
[----:B------:R-:W-:-:S07]  /*11d00*/  MOV R8, R14 ;  /* 0x0000000e00087202 */ /* 0x000fce0000000f00 */
[----:B0-----:R-:W-:Y:S05]  /*11d10*/  WARPSYNC.COLLECTIVE R15, `(.L_x_7409) ;  /* 0x000000000f087348 */ /* 0x001fea0003c00000 */
[----:B------:R1:W2:Y:S02]  /*11d20*/  SHFL.IDX P6, R14, R13, R12, R11 ;  /* 0x0000000c0d0e7389 */ /* 0x0002a400000c000b */
[----:B012---:R-:W-:Y:S01]  /*11d30*/  ENDCOLLECTIVE ;  /* 0x000000000000791b */ /* 0x007fe20003800000 */
.L_x_7409:
[----:B------:R-:W-:Y:S01]  /*11d40*/  MOV R13, R4 ;  /* 0x00000004000d7202 */ /* 0x000fe20000000f00 */
[----:B------:R-:W-:Y:S01]  /*11d50*/  IMAD.MOV.U32 R12, RZ, RZ, 0x1 ;  /* 0x00000001ff0c7424 */ /* 0x000fe200078e00ff */
[----:B------:R-:W-:-:S05]  /*11d60*/  @P1 IADD3 R14, P0, R30, R14, RZ ;  /* 0x0000000e1e0e1210 */ /* 0x000fca0007f1e0ff */
[----:B------:R-:W-:-:S08]  /*11d70*/  @P1 IMAD.MOV.U32 R2, RZ, RZ, R14 ;  /* 0x000000ffff021224 */ /* 0x000fd000078e000e */
[----:B------:R-:W-:Y:S05]  /*11d80*/  WARPSYNC.COLLECTIVE R15, `(.L_x_7410) ;  /* 0x000000000f087348 */ /* 0x000fea0003c00000 */
[----:B------:R0:W1:Y:S02]  /*11d90*/  SHFL.IDX P6, R14, R13, R12, R11 ;  /* 0x0000000c0d0e7389 */ /* 0x00006400000c000b */
[----:B01----:R-:W-:Y:S01]  /*11da0*/  ENDCOLLECTIVE ;  /* 0x000000000000791b */ /* 0x003fe20003800000 */
.L_x_7410:
        /* <DEDUP_REMOVED lines=11> */
.L_x_7411:
[----:B------:R-:W-:Y:S05]  /*11e60*/  BRA `(.L_x_7412) ;  /* 0xffffffb400a87947 */ /* 0x000fea000383ffff */
.L_x_7326:
[----:B------:R-:W-:Y:S01]  /*11e70*/  IMAD.MOV.U32 R13, RZ, RZ, R4 ;  /* 0x000000ffff0d7224 */ /* 0x000fe200078e0004 */
[----:B------:R-:W-:Y:S01]  /*11e80*/  MOV R12, RZ ;  /* 0x000000ff000c7202 */ /* 0x000fe20000000f00 */
[----:B------:R-:W-:Y:S02]  /*11e90*/  IMAD.MOV.U32 R11, RZ, RZ, 0x181f ;  /* 0x0000181fff0b7424 */ /* 0x000fe400078e00ff */
[----:B------:R-:W-:-:S07]  /*11ea0*/  IMAD.MOV.U32 R15, RZ, RZ, -0x1 ;  /* 0xffffffffff0f7424 */ /* 0x000fce00078e00ff */
[----:B01----:R-:W-:Y:S05]  /*11eb0*/  WARPSYNC.COLLECTIVE R15, `(.L_x_7413) ;  /* 0x000000000f087348 */ /* 0x003fea0003c00000 */
[----:B------:R2:W3:Y:S02]  /*11ec0*/  SHFL.IDX P6, R14, R13, R12, R11 ;  /* 0x0000000c0d0e7389 */ /* 0x0004e400000c000b */
[----:B0123--:R-:W-:Y:S01]  /*11ed0*/  ENDCOLLECTIVE ;  /* 0x000000000000791b */ /* 0x00ffe20003800000 */
.L_x_7413:
[----:B------:R-:W-:Y:S02]  /*11ee0*/  IMAD.MOV.U32 R13, RZ, RZ, R0 ;  /* 0x000000ffff0d7224 */ /* 0x000fe400078e0000 */
[----:B------:R-:W-:-:S07]  /*11ef0*/  IMAD.MOV.U32 R2, RZ, RZ, R14 ;  /* 0x000000ffff027224 */ /* 0x000fce00078e000e */
[----:B------:R-:W-:Y:S05]  /*11f00*/  WARPSYNC.COLLECTIVE R15, `(.L_x_7414) ;  /* 0x000000000f087348 */ /* 0x000fea0003c00000 */
[----:B------:R0:W1:Y:S02]  /*11f10*/  SHFL.IDX P6, R14, R13, R12, R11 ;  /* 0x0000000c0d0e7389 */ /* 0x00006400000c000b */
[----:B01----:R-:W-:Y:S01]  /*11f20*/  ENDCOLLECTIVE ;  /* 0x000000000000791b */ /* 0x003fe20003800000 */
.L_x_7414:
[----:B------:R-:W-:Y:S02]  /*11f30*/  ULDC UR4, c[0x0][0x288] ;  /* 0x0000a20000047ab9 */ /* 0x000fe40000000800 */
[----:B------:R-:W-:Y:S01]  /*11f40*/  IMAD R5, R6, UR4, RZ ;  /* 0x0000000406057c24 */ /* 0x000fe2000f8e02ff */
[----:B------:R-:W-:-:S04]  /*11f50*/  LEA R6, R26, R24, 0x7 ;  /* 0x000000181a067211 */ /* 0x000fc800078e38ff */
[C---:B------:R-:W-:Y:S01]  /*11f60*/  ISETP.GE.AND P1, PT, R6.reuse, R5, PT ;  /* 0x000000050600720c */ /* 0x040fe20003f26270 */
[----:B------:R-:W-:Y:S01]  /*11f70*/  VIADD R8, R6, 0x10 ;  /* 0x0000001006087836 */ /* 0x000fe20000000000 */
[----:B------:R-:W-:Y:S01]  /*11f80*/  MOV R13, R4 ;  /* 0x00000004000d7202 */ /* 0x000fe20000000f00 */
[----:B------:R-:W-:-:S10]  /*11f90*/  IMAD.MOV.U32 R12, RZ, RZ, 0x1 ;  /* 0x00000001ff0c7424 */ /* 0x000fd400078e00ff */
[----:B------:R-:W-:-:S05]  /*11fa0*/  @!P1 IADD3 R14, P2, R30, R14, RZ ;  /* 0x0000000e1e0e9210 */ /* 0x000fca0007f5e0ff */
[----:B------:R-:W-:Y:S02]  /*11fb0*/  @!P1 IMAD.X R17, RZ, RZ, R2, P2 ;  /* 0x000000ffff119224 */ /* 0x000fe400010e0602 */
[----:B------:R-:W-:-:S07]  /*11fc0*/  @!P1 IMAD.MOV.U32 R2, RZ, RZ, R14 ;  /* 0x000000ffff029224 */ /* 0x000fce00078e000e */
[----:B------:R-:W-:Y:S05]  /*11fd0*/  WARPSYNC.COLLECTIVE R15, `(.L_x_7415) ;  /* 0x000000000f087348 */ /* 0x000fea0003c00000 */
[----:B------:R0:W1:Y:S02]  /*11fe0*/  SHFL.IDX P6, R14, R13, R12, R11 ;  /* 0x0000000c0d0e7389 */ /* 0x00006400000c000b */
[----:B01----:R-:W-:Y:S01]  /*11ff0*/  ENDCOLLECTIVE ;  /* 0x000000000000791b */ /* 0x003fe20003800000 */
.L_x_7415:
[----:B------:R-:W-:-:S05]  /*12000*/  @!P1 IMAD.MOV.U32 R3, RZ, RZ, R17 ;  /* 0x000000ffff039224 */ /* 0x000fca00078e0011 */
[----:B------:R-:W-:Y:S01]  /*12010*/  @!PT LDS RZ, [RZ] ;  /* 0x00000000fffff984 */ /* 0x000fe20000000800 */
[----:B------:R-:W-:Y:S01]  /*12020*/  @!PT LDS RZ, [RZ] ;  /* 0x00000000fffff984 */ /* 0x000fe20000000800 */
[----:B------:R-:W-:Y:S01]  /*12030*/  @!PT LDS RZ, [RZ] ;  /* 0x00000000fffff984 */ /* 0x000fe20000000800 */
        /* <DEDUP_REMOVED lines=8> */
.L_x_7416:
[----:B------:R-:W-:Y:S01]  /*120c0*/  IMAD.MOV.U32 R13, RZ, RZ, R4 ;  /* 0x000000ffff0d7224 */ /* 0x000fe200078e0004 */
[----:B------:R-:W-:Y:S01]  /*120d0*/  MOV R12, 0x2 ;  /* 0x00000002000c7802 */ /* 0x000fe20000000f00 */
[----:B------:R-:W-:-:S07]  /*120e0*/  IMAD.MOV.U32 R3, RZ, RZ, R14 ;  /* 0x000000ffff037224 */ /* 0x000fce00078e000e */
[----:B------:R-:W-:Y:S05]  /*120f0*/  WARPSYNC.COLLECTIVE R15, `(.L_x_7417) ;  /* 0x000000000f087348 */ /* 0x000fea0003c00000 */
[----:B------:R0:W1:Y:S02]  /*12100*/  SHFL.IDX P6, R14, R13, R12, R11 ;  /* 0x0000000c0d0e7389 */ /* 0x00006400000c000b */
[----:B01----:R-:W-:Y:S01]  /*12110*/  ENDCOLLECTIVE ;  /* 0x000000000000791b */ /* 0x003fe20003800000 */
.L_x_7417:
[----:B------:R-:W-:-:S04]  /*12120*/  @!P1 IADD3 R9, P3, R30, R3, RZ ;  /* 0x000000031e099210 */ /* 0x000fc80007f7e0ff */
[----:B------:R-:W-:Y:S01]  /*12130*/  @!P1 IADD3.X R10, RZ, R7, RZ, P3, !PT ;  /* 0x00000007ff0a9210 */ /* 0x000fe20001ffe4ff */
[----:B------:R-:W-:-:S04]  /*12140*/  @!P1 IMAD.MOV.U32 R2, RZ, RZ, R9 ;  /* 0x000000ffff029224 */ /* 0x000fc800078e0009 */
[----:B------:R-:W-:Y:S02]  /*12150*/  @!P1 IMAD.MOV.U32 R3, RZ, RZ, R10 ;  /* 0x000000ffff039224 */ /* 0x000fe400078e000a */
[----:B------:R-:W-:-:S03]  /*12160*/  IMAD.MOV.U32 R13, RZ, RZ, R0 ;  /* 0x000000ffff0d7224 */ /* 0x000fc600078e0000 */
[----:B------:R-:W-:Y:S01]  /*12170*/  @!PT LDS RZ, [RZ] ;  /* 0x00000000fffff984 */ /* 0x000fe20000000800 */
[----:B------:R-:W-:Y:S01]  /*12180*/  @!PT LDS RZ, [RZ] ;  /* 0x00000000fffff984 */ /* 0x000fe20000000800 */
[----:B------:R-:W-:Y:S01]  /*12190*/  @!PT LDS RZ, [RZ] ;  /* 0x00000000fffff984 */ /* 0x000fe20000000800 */
[----:B------:R0:W-:Y:S01]  /*121a0*/  @!P1 LDGSTS.E.BYPASS.LTC128B.128 [R29+0x14c00], desc[UR48][R2.64], !P0 ;  /* 0x14c00000021d9fae */ /* 0x0001e2000c101d70 */
[----:B------:R-:W-:Y:S01]  /*121b0*/  ISETP.GE.AND P1, PT, R8, R5, PT ;  /* 0x000000050800720c */ /* 0x000fe20003f26270 */
[----:B------:R-:W-:-:S12]  /*121c0*/  IMAD.MOV.U32 R8, RZ, RZ, R14 ;  /* 0x000000ffff087224 */ /* 0x000fd800078e000e */
[----:B0-----:R-:W-:Y:S05]  /*121d0*/  WARPSYNC.COLLECTIVE R15, `(.L_x_7418) ;  /* 0x000000000f087348 */ /* 0x001fea0003c00000 */
[----:B------:R1:W2:Y:S02]  /*121e0*/  SHFL.IDX P6, R14, R13, R12, R11 ;  /* 0x0000000c0d0e7389 */ /* 0x0002a400000c000b */
[----:B012---:R-:W-:Y:S01]  /*121f0*/  ENDCOLLECTIVE ;  /* 0x000000000000791b */ /* 0x007fe20003800000 */
.L_x_7418:
[----:B------:R-:W-:Y:S02]  /*12200*/  IMAD.MOV.U32 R13, RZ, RZ, R4 ;  /* 0x000000ffff0d7224 */ /* 0x000fe400078e0004 */
[----:B------:R-:W-:Y:S01]  /*12210*/  IMAD.MOV.U32 R12, RZ, RZ, 0x3 ;  /* 0x00000003ff0c7424 */ /* 0x000fe200078e00ff */
[----:B------:R-:W-:-:S05]  /*12220*/  @!P1 IADD3 R14, P2, R30, R14, RZ ;  /* 0x0000000e1e0e9210 */ /* 0x000fca0007f5e0ff */
[----:B------:R-:W-:-:S08]  /*12230*/  @!P1 IMAD.MOV.U32 R2, RZ, RZ, R14 ;  /* 0x000000ffff029224 */ /* 0x000fd000078e000e */
[----:B------:R-:W-:Y:S05]  /*12240*/  WARPSYNC.COLLECTIVE R15, `(.L_x_7419) ;  /* 0x000000000f087348 */ /* 0x000fea0003c00000 */
[----:B------:R0:W1:Y:S02]  /*12250*/  SHFL.IDX P6, R14, R13, R12, R11 ;  /* 0x0000000c0d0e7389 */ /* 0x00006400000c000b */
[----:B01----:R-:W-:Y:S01]  /*12260*/  ENDCOLLECTIVE ;  /* 0x000000000000791b */ /* 0x003fe20003800000 */
.L_x_7419:
[----:B------:R-:W-:Y:S01]  /*12270*/  @!P1 IMAD.X R3, RZ, RZ, R8, P2 ;  /* 0x000000ffff039224 */ /* 0x000fe200010e0608 */
[----:B------:R-:W-:-:S04]  /*12280*/  IADD3 R8, R6, 0x30, RZ ;  /* 0x0000003006087810 */ /* 0x000fc80007ffe0ff */
[----:B------:R-:W-:Y:S01]  /*12290*/  ISETP.GE.AND P2, PT, R8, R5, PT ;  /* 0x000000050800720c */ /* 0x000fe20003f46270 */
[----:B------:R-:W-:Y:S01]  /*122a0*/  @!PT LDS RZ, [RZ] ;  /* 0x00000000fffff984 */ /* 0x000fe20000000800 */
[----:B------:R-:W-:Y:S01]  /*122b0*/  @!PT LDS RZ, [RZ] ;  /* 0x00000000fffff984 */ /* 0x000fe20000000800 */
[----:B------:R-:W-:Y:S01]  /*122c0*/  @!PT LDS RZ, [RZ] ;  /* 0x00000000fffff984 */ /* 0x000fe20000000800 */
[----:B------:R0:W-:Y:S01]  /*122d0*/  @!P1 LDGSTS.E.BYPASS.LTC128B.128 [R29+0x15400], desc[UR48][R2.64], !P0 ;  /* 0x15400000021d9fae */ /* 0x0001e2000c101d70 */
[----:B------:R-:W-:Y:S01]  /*122e0*/  VIADD R8, R6, 0x40 ;  /* 0x0000004006087836 */ /* 0x000fe20000000000 */
[----:B------:R-:W-:Y:S01]  /*122f0*/  MOV R13, R0 ;  /* 0x00000000000d7202 */ /* 0x000fe20000000f00 */
[----:B------:R-:W-:-:S09]  /*12300*/  IMAD.MOV.U32 R7, RZ, RZ, R14 ;  /* 0x000000ffff077224 */ /* 0x000fd200078e000e */
[----:B0-----:R-:W-:Y:S05]  /*12310*/  WARPSYNC.COLLECTIVE R15, `(.L_x_7420) ;  /* 0x000000000f087348 */ /* 0x001fea0003c00000 */
[----:B------:R1:W2:Y:S02]  /*12320*/  SHFL.IDX P6, R14, R13, R12, R11 ;  /* 0x0000000c0d0e7389 */ /* 0x0002a400000c000b */
[----:B012---:R-:W-:Y:S01]  /*12330*/  ENDCOLLECTIVE ;  /* 0x000000000000791b */ /* 0x007fe20003800000 */
.L_x_7420:
[----:B------:R-:W-:Y:S01]  /*12340*/  MOV R13, R4 ;  /* 0x00000004000d7202 */ /* 0x000fe20000000f00 */
[----:B------:R-:W-:Y:S02]  /*12350*/  IMAD.MOV.U32 R12, RZ, RZ, 0x4 ;  /* 0x00000004ff0c7424 */ /* 0x000fe400078e00ff */
[----:B------:R-:W-:-:S07]  /*12360*/  IMAD.MOV.U32 R9, RZ, RZ, R14 ;  /* 0x000000ffff097224 */ /* 0x000fce00078e000e */
[----:B------:R-:W-:Y:S05]  /*12370*/  WARPSYNC.COLLECTIVE R15, `(.L_x_7421) ;  /* 0x000000000f087348 */ /* 0x000fea0003c00000 */
[----:B------:R0:W1:Y:S02]  /*12380*/  SHFL.IDX P6, R14, R13, R12, R11 ;  /* 0x0000000c0d0e7389 */ /* 0x00006400000c000b */
[----:B01----:R-:W-:Y:S01]  /*12390*/  ENDCOLLECTIVE ;  /* 0x000000000000791b */ /* 0x003fe20003800000 */
.L_x_7421:
[----:B------:R-:W-:-:S05]  /*123a0*/  @!P2 IADD3 R2, P1, R30, R9, RZ ;  /* 0x000000091e02a210 */ /* 0x000fca0007f3e0ff */
[----:B------:R-:W-:Y:S01]  /*123b0*/  @!P2 IMAD.X R3, RZ, RZ, R7, P1 ;  /* 0x000000ffff03a224 */ /* 0x000fe200008e0607 */
[----:B------:R-:W-:-:S04]  /*123c0*/  ISETP.GE.AND P1, PT, R8, R5, PT ;  /* 0x000000050800720c */ /* 0x000fc80003f26270 */
[----:B------:R-:W-:Y:S01]  /*123d0*/  @!PT LDS RZ, [RZ] ;  /* 0x00000000fffff984 */ /* 0x000fe20000000800 */
[----:B------:R-:W-:Y:S01]  /*123e0*/  @!PT LDS RZ, [RZ] ;  /* 0x00000000fffff984 */ /* 0x000fe20000000800 */
[----:B------:R-:W-:Y:S01]  /*123f0*/  @!PT LDS RZ, [RZ] ;  /* 0x00000000fffff984 */ /* 0x000fe20000000800 */
[----:B------:R0:W-:Y:S01]  /*12400*/  @!P2 LDGSTS.E.BYPASS.LTC128B.128 [R29+0x15c00], desc[UR48][R2.64], !P0 ;  /* 0x15c00000021dafae */ /* 0x0001e2000c101d70 */
[----:B------:R-:W-:Y:S02]  /*12410*/  IMAD.MOV.U32 R13, RZ, RZ, R0 ;  /* 0x000000ffff0d7224 */ /* 0x000fe400078e0000 */
[----:B------:R-:W-:-:S07]  /*12420*/  IMAD.MOV.U32 R8, RZ, RZ, R14 ;  /* 0x000000ffff087224 */ /* 0x000fce00078e000e */
[----:B0-----:R-:W-:Y:S05]  /*12430*/  WARPSYNC.COLLECTIVE R15, `(.L_x_7422) ;  /* 0x000000000f087348 */ /* 0x001fea0003c00000 */
[----:B------:R1:W2:Y:S02]  /*12440*/  SHFL.IDX P6, R14, R13, R12, R11 ;  /* 0x0000000c0d0e7389 */ /* 0x0002a400000c000b */
[----:B012---:R-:W-:Y:S01]  /*12450*/  ENDCOLLECTIVE ;  /* 0x000000000000791b */ /* 0x007fe20003800000 */
.L_x_7422:
[----:B------:R-:W-:Y:S02]  /*12460*/  IMAD.MOV.U32 R13, RZ, RZ, R4 ;  /* 0x000000ffff0d7224 */ /* 0x000fe400078e0004 */
[----:B------:R-:W-:Y:S01]  /*12470*/  IMAD.MOV.U32 R12, RZ, RZ, 0x5 ;  /* 0x00000005ff0c7424 */ /* 0x000fe200078e00ff */
[----:B------:R-:W-:-:S13]  /*12480*/  @!P1 IADD3 R2, P2, R30, R14, RZ ;  /* 0x0000000e1e029210 */ /* 0x000fda0007f5e0ff */
[----:B------:R-:W-:Y:S05]  /*12490*/  WARPSYNC.COLLECTIVE R15, `(.L_x_7423) ;  /* 0x000000000f087348 */ /* 0x000fea0003c00000 */
[----:B------:R0:W1:Y:S02]  /*124a0*/  SHFL.IDX P6, R14, R13, R12, R11 ;  /* 0x0000000c0d0e7389 */ /* 0x00006400000c000b */
[----:B01----:R-:W-:Y:S01]  /*124b0*/  ENDCOLLECTIVE ;  /* 0x000000000000791b */ /* 0x003fe20003800000 */
.L_x_7423:
[----:B------:R-:W-:Y:S01]  /*124c0*/  @!P1 IADD3.X R3, RZ, R8, RZ, P2, !PT ;  /* 0x00000008ff039210 */ /* 0x000fe200017fe4ff */
[----:B------:R-:W-:-:S04]  /*124d0*/  VIADD R8, R6, 0x50 ;  /* 0x0000005006087836 */ /* 0x000fc80000000000 */
[----:B------:R-:W-:Y:S01]  /*124e0*/  @!PT LDS RZ, [RZ] ;  /* 0x00000000fffff984 */ /* 0x000fe20000000800 */
[----:B------:R-:W-:Y:S01]  /*124f0*/  @!PT LDS RZ, [RZ] ;  /* 0x00000000fffff984 */ /* 0x000fe20000000800 */
[----:B------:R-:W-:Y:S01]  /*12500*/  @!PT LDS RZ, [RZ] ;  /* 0x00000000fffff984 */ /* 0x000fe20000000800 */
[----:B------:R0:W-:Y:S01]  /*12510*/  @!P1 LDGSTS.E.BYPASS.LTC128B.128 [R29+0x16400], desc[UR48][R2.64], !P0 ;  /* 0x16400000021d9fae */ /* 0x0001e2000c101d70 */
[----:B------:R-:W-:Y:S01]  /*12520*/  ISETP.GE.AND P2, PT, R8, R5, PT ;  /* 0x000000050800720c */ /* 0x000fe20003f46270 */
[----:B------:R-:W-:Y:S01]  /*12530*/  IMAD.MOV.U32 R13, RZ, RZ, R0 ;  /* 0x000000ffff0d7224 */ /* 0x000fe200078e0000 */
[----:B------:R-:W-:-:S11]  /*12540*/  MOV R7, R14 ;  /* 0x0000000e00077202 */ /* 0x000fd60000000f00 */
[----:B0-----:R-:W-:Y:S05]  /*12550*/  WARPSYNC.COLLECTIVE R15, `(.L_x_7424) ;  /* 0x000000000f087348 */ /* 0x001fea0003c00000 */
[----:B------:R1:W2:Y:S02]  /*12560*/  SHFL.IDX P6, R14, R13, R12, R11 ;  /* 0x0000000c0d0e7389 */ /* 0x0002a400000c000b */
[----:B012---:R-:W-:Y:S01]  /*12570*/  ENDCOLLECTIVE ;  /* 0x000000000000791b */ /* 0x007fe20003800000 */
.L_x_7424:
[----:B------:R-:W-:Y:S01]  /*12580*/  MOV R13, R4 ;  /* 0x00000004000d7202 */ /* 0x000fe20000000f00 */
[----:B------:R-:W-:Y:S02]  /*12590*/  IMAD.MOV.U32 R12, RZ, RZ, 0x6 ;  /* 0x00000006ff0c7424 */ /* 0x000fe400078e00ff */
[----:B------:R-:W-:-:S07]  /*125a0*/  IMAD.MOV.U32 R9, RZ, RZ, R14 ;  /* 0x000000ffff097224 */ /* 0x000fce00078e000e */
[----:B------:R-:W-:Y:S05]  /*125b0*/  WARPSYNC.COLLECTIVE R15, `(.L_x_7425) ;  /* 0x000000000f087348 */ /* 0x000fea0003c00000 */
[----:B------:R0:W1:Y:S02]  /*125c0*/  SHFL.IDX P6, R14, R13, R12, R11 ;  /* 0x0000000c0d0e7389 */ /* 0x00006400000c000b */
[----:B01----:R-:W-:Y:S01]  /*125d0*/  ENDCOLLECTIVE ;  /* 0x000000000000791b */ /* 0x003fe20003800000 */
.L_x_7425:
[----:B------:R-:W-:-:S05]  /*125e0*/  @!P2 IADD3 R2, P1, R30, R9, RZ ;  /* 0x000000091e02a210 */ /* 0x000fca0007f3e0ff */
[----:B------:R-:W-:-:S05]  /*125f0*/  @!P2 IMAD.X R3, RZ, RZ, R7, P1 ;  /* 0x000000ffff03a224 */ /* 0x000fca00008e0607 */
[----:B------:R-:W-:Y:S01]  /*12600*/  @!PT LDS RZ, [RZ] ;  /* 0x00000000fffff984 */ /* 0x000fe20000000800 */
[----:B------:R-:W-:Y:S01]  /*12610*/  @!PT LDS RZ, [RZ] ;  /* 0x00000000fffff984 */ /* 0x000fe20000000800 */
[----:B------:R-:W-:Y:S01]  /*12620*/  @!PT LDS RZ, [RZ] ;  /* 0x00000000fffff984 */ /* 0x000fe20000000800 */
[----:B------:R0:W-:Y:S01]  /*12630*/  @!P2 LDGSTS.E.BYPASS.LTC128B.128 [R29+0x16c00], desc[UR48][R2.64], !P0 ;  /* 0x16c00000021dafae */ /* 0x0001e2000c101d70 */
[----:B------:R-:W-:Y:S02]  /*12640*/  IMAD.MOV.U32 R13, RZ, RZ, R0 ;  /* 0x000000ffff0d7224 */ /* 0x000fe400078e0000 */
[----:B------:R-:W-:Y:S01]  /*12650*/  IMAD.MOV.U32 R8, RZ, RZ, R14 ;  /* 0x000000ffff087224 */ /* 0x000fe200078e000e */
[----:B0-----:R-:W-:-:S07]  /*12660*/  IADD3 R2, R6, 0x60, RZ ;  /* 0x0000006006027810 */ /* 0x001fce0007ffe0ff */
[----:B------:R-:W-:Y:S05]  /*12670*/  WARPSYNC.COLLECTIVE R15, `(.L_x_7426) ;  /* 0x000000000f087348 */ /* 0x000fea0003c00000 */
[----:B------:R0:W1:Y:S02]  /*12680*/  SHFL.IDX P6, R14, R13, R12, R11 ;  /* 0x0000000c0d0e7389 */ /* 0x00006400000c000b */
[----:B01----:R-:W-:Y:S01]  /*12690*/  ENDCOLLECTIVE ;  /* 0x000000000000791b */ /* 0x003fe20003800000 */
.L_x_7426:
[----:B------:R-:W-:Y:S02]  /*126a0*/  ISETP.GE.AND P1, PT, R2, R5, PT ;  /* 0x000000050200720c */ /* 0x000fe40003f26270 */
[----:B------:R-:W-:Y:S01]  /*126b0*/  MOV R13, R4 ;  /* 0x00000004000d7202 */ /* 0x000fe20000000f00 */
[----:B------:R-:W-:-:S10]  /*126c0*/  IMAD.MOV.U32 R12, RZ, RZ, 0x7 ;  /* 0x00000007ff0c7424 */ /* 0x000fd400078e00ff */
[----:B------:R-:W-:-:S05]  /*126d0*/  @!P1 IADD3 R14, P2, R30, R14, RZ ;  /* 0x0000000e1e0e9210 */ /* 0x000fca0007f5e0ff */
[----:B------:R-:W-:-:S08]  /*126e0*/  @!P1 IMAD.MOV.U32 R2, RZ, RZ, R14 ;  /* 0x000000ffff029224 */ /* 0x000fd000078e000e */
[----:B------:R-:W-:Y:S05]  /*126f0*/  WARPSYNC.COLLECTIVE R15, `(.L_x_7427) ;  /* 0x000000000f087348 */ /* 0x000fea0003c00000 */
[----:B------:R0:W1:Y:S02]  /*12700*/  SHFL.IDX P6, R14, R13, R12, R11 ;  /* 0x0000000c0d0e7389 */ /* 0x00006400000c000b */
[----:B01----:R-:W-:Y:S01]  /*12710*/  ENDCOLLECTIVE ;  /* 0x000000000000791b */ /* 0x003fe20003800000 */
.L_x_7427:
[----:B------:R-:W-:-:S04]  /*12720*/  @!P1 IMAD.X R7, RZ, RZ, R8, P2 ;  /* 0x000000ffff079224 */ /* 0x000fc800010e0608 */
[----:B------:R-:W-:-:S05]  /*12730*/  @!P1 IMAD.MOV.U32 R3, RZ, RZ, R7 ;  /* 0x000000ffff039224 */ /* 0x000fca00078e0007 */
        /* <DEDUP_REMOVED lines=9> */
.L_x_7428:
[----:B------:R-:W-:Y:S05]  /*127d0*/  BRA `(.L_x_7429) ;  /* 0xffffffb4008c7947 */ /* 0x000fea000383ffff */
.L_x_7327:
[----:B0-----:R0:W2:Y:S02]  /*127e0*/  SYNCS.PHASECHK.TRANS64.TRYWAIT P0, [R25+URZ+0x22820], R0 ;  /* 0x02282000190075a7 */ /* 0x0010a4000800017f */
[----:B--2---:R-:W-:Y:S05]  /*127f0*/  @!P0 NANOSLEEP.SYNCS 0x989680 ;  /* 0x009896800000895d */ /* 0x004fea0003900000 */
[----:B------:R-:W2:Y:S02]  /*12800*/  @!P0 SYNCS.PHASECHK.TRANS64 P0, [R25+URZ+0x22820], R0 ;  /* 0x02282000190085a7 */ /* 0x000ea4000800007f */
[----:B--2---:R-:W-:Y:S05]  /*12810*/  @!P0 BRA `(.L_x_7327) ;  /* 0xfffffffc00f08947 */ /* 0x004fea000383ffff */
[----:B------:R-:W-:Y:S05]  /*12820*/  BRA `(.L_x_7430) ;  /* 0xffffffb400bc7947 */ /* 0x000fea000383ffff */
.L_x_7330:
[----:B0-----:R0:W1:Y:S02]  /*12830*/  SYNCS.PHASECHK.TRANS64.TRYWAIT P1, [R3+URZ+0x22880], R26 ;  /* 0x0228801a030075a7 */ /* 0x001064000802017f */
[----:B-1----:R-:W-:Y:S05]  /*12840*/  @!P1 NANOSLEEP.SYNCS 0x989680 ;  /* 0x009896800000995d */ /* 0x002fea0003900000 */
[----:B------:R-:W1:Y:S02]  /*12850*/  @!P1 SYNCS.PHASECHK.TRANS64 P1, [R3+URZ+0x22880], R26 ;  /* 0x0228801a030095a7 */ /* 0x000e64000802007f */
[----:B-1----:R-:W-:Y:S05]  /*12860*/  @!P1 BRA `(.L_x_7330) ;  /* 0xfffffffc00f09947 */ /* 0x002fea000383ffff */
[----:B------:R-:W-:Y:S05]  /*12870*/  BRA `(.L_x_7431) ;  /* 0xffffffb800c87947 */ /* 0x000fea000383ffff */
.L_x_7331:
        /* <DEDUP_REMOVED lines=8> */
.L_x_7433:
[----:B------:R-:W-:Y:S05]  /*12900*/  BSYNC B0 ;  /* 0x0000000000007941 */ /* 0x000fea0003800000 */
.L_x_7432:
[----:B------:R-:W-:Y:S01]  /*12910*/  IMAD.MOV.U32 R13, RZ, RZ, R6 ;  /* 0x000000ffff0d7224 */ /* 0x000fe200078e0006 */
[----:B------:R-:W-:Y:S01]  /*12920*/  MOV R15, 0xffffffff ;  /* 0xffffffff000f7802 */ /* 0x000fe20000000f00 */
[----:B------:R-:W-:Y:S01]  /*12930*/  IMAD.MOV.U32 R12, RZ, RZ, RZ ;  /* 0x000000ffff0c7224 */ /* 0x000fe200078e00ff */
[----:B------:R-:W-:Y:S01]  /*12940*/  MOV R5, R14 ;  /* 0x0000000e00057202 */ /* 0x000fe20000000f00 */
[----:B------:R-:W-:Y:S02]  /*12950*/  IMAD.MOV.U32 R11, RZ, RZ, 0x181f ;  /* 0x0000181fff0b7424 */ /* 0x000fe400078e00ff */
[----:B------:R-:W-:-:S07]  /*12960*/  IMAD R17, R2, 0x5000, R29 ;  /* 0x0000500002117824 */ /* 0x000fce00078e021d */
[----:B------:R-:W-:Y:S05]  /*12970*/  WARPSYNC.COLLECTIVE R15, `(.L_x_7434) ;  /* 0x000000000f087348 */ /* 0x000fea0003c00000 */
[----:B------:R0:W1:Y:S02]  /*12980*/  SHFL.IDX P6, R14, R13, R12, R11 ;  /* 0x0000000c0d0e7389 */ /* 0x00006400000c000b */
[----:B01----:R-:W-:Y:S01]  /*12990*/  ENDCOLLECTIVE ;  /* 0x000000000000791b */ /* 0x003fe20003800000 */
.L_x_7434:
[----:B------:R-:W-:Y:S01]  /*129a0*/  IMAD.MOV.U32 R13, RZ, RZ, R7 ;  /* 0x000000ffff0d7224 */ /* 0x000fe200078e0007 */
[----:B------:R-:W-:Y:S01]  /*129b0*/  MOV R12, 0x1 ;  /* 0x00000001000c7802 */ /* 0x000fe20000000f00 */
[----:B------:R-:W-:-:S07]  /*129c0*/  IMAD.MOV.U32 R4, RZ, RZ, R14 ;  /* 0x000000ffff047224 */ /* 0x000fce00078e000e */
[----:B------:R-:W-:Y:S05]  /*129d0*/  WARPSYNC.COLLECTIVE R15, `(.L_x_7435) ;  /* 0x000000000f087348 */ /* 0x000fea0003c00000 */
[----:B------:R0:W1:Y:S02]  /*129e0*/  SHFL.IDX P6, R14, R13, R12, R11 ;  /* 0x0000000c0d0e7389 */ /* 0x00006400000c000b */
[----:B01----:R-:W-:Y:S01]  /*129f0*/  ENDCOLLECTIVE ;  /* 0x000000000000791b */ /* 0x003fe20003800000 */
.L_x_7435:
[----:B------:R-:W-:-:S05]  /*12a00*/  IADD3 R4, P1, R30, R4, RZ ;  /* 0x000000041e047210 */ /* 0x000fca0007f3e0ff */
[----:B------:R-:W-:-:S05]  /*12a10*/  IMAD.X R5, RZ, RZ, R5, P1 ;  /* 0x000000ffff057224 */ /* 0x000fca00008e0605 */
[----:B------:R-:W-:Y:S01]  /*12a20*/  @!PT LDS RZ, [RZ] ;  /* 0x00000000fffff984 */ /* 0x000fe20000000800 */
[----:B------:R-:W-:Y:S01]  /*12a30*/  @!PT LDS RZ, [RZ] ;  /* 0x00000000fffff984 */ /* 0x000fe20000000800 */
[----:B------:R-:W-:Y:S01]  /*12a40*/  @!PT LDS RZ, [RZ] ;  /* 0x00000000fffff984 */ /* 0x000fe20000000800 */
[----:B------:R0:W-:Y:S01]  /*12a50*/  LDGSTS.E.BYPASS.LTC128B.128 [R17+0xa400], desc[UR48][R4.64], !P2 ;  /* 0x0a40000004117fae */ /* 0x0001e2000d101d70 */
[----:B------:R-:W-:Y:S02]  /*12a60*/  IMAD.MOV.U32 R13, RZ, RZ, R6 ;  /* 0x000000ffff0d7224 */ /* 0x000fe400078e0006 */
[----:B------:R-:W-:-:S07]  /*12a70*/  IMAD.MOV.U32 R27, RZ, RZ, R14 ;  /* 0x000000ffff1b7224 */ /* 0x000fce00078e000e */
[----:B0-----:R-:W-:Y:S05]  /*12a80*/  WARPSYNC.COLLECTIVE R15, `(.L_x_7436) ;  /* 0x000000000f087348 */ /* 0x001fea0003c00000 */
[----:B------:R1:W2:Y:S02]  /*12a90*/  SHFL.IDX P6, R14, R13, R12, R11 ;  /* 0x0000000c0d0e7389 */ /* 0x0002a400000c000b */
[----:B012---:R-:W-:Y:S01]  /*12aa0*/  ENDCOLLECTIVE ;  /* 0x000000000000791b */ /* 0x007fe20003800000 */
.L_x_7436:
[----:B------:R-:W-:Y:S02]  /*12ab0*/  IMAD.MOV.U32 R13, RZ, RZ, R7 ;  /* 0x000000ffff0d7224 */ /* 0x000fe400078e0007 */
[----:B------:R-:W-:Y:S02]  /*12ac0*/  IMAD.MOV.U32 R12, RZ, RZ, 0x2 ;  /* 0x00000002ff0c7424 */ /* 0x000fe400078e00ff */
[----:B------:R-:W-:-:S05]  /*12ad0*/  IMAD.MOV.U32 R11, RZ, RZ, R14 ;  /* 0x000000ffff0b7224 */ /* 0x000fca00078e000e */
[----:B------:R-:W-:Y:S01]  /*12ae0*/  IADD3 R4, P1, R30, R11, RZ ;  /* 0x0000000b1e047210 */ /* 0x000fe20007f3e0ff */
[----:B------:R-:W-:-:S03]  /*12af0*/  IMAD.MOV.U32 R11, RZ, RZ, 0x181f ;  /* 0x0000181fff0b7424 */ /* 0x000fc600078e00ff */
[----:B------:R-:W-:-:S09]  /*12b00*/  IADD3.X R5, RZ, R27, RZ, P1, !PT ;  /* 0x0000001bff057210 */ /* 0x000fd20000ffe4ff */
[----:B------:R-:W-:Y:S05]  /*12b10*/  WARPSYNC.COLLECTIVE R15, `(.L_x_7437) ;  /* 0x000000000f087348 */ /* 0x000fea0003c00000 */
[----:B------:R0:W1:Y:S02]  /*12b20*/  SHFL.IDX P6, R14, R13, R12, R11 ;  /* 0x0000000c0d0e7389 */ /* 0x00006400000c000b */
[----:B01----:R-:W-:Y:S01]  /*12b30*/  ENDCOLLECTIVE ;  /* 0x000000000000791b */ /* 0x003fe20003800000 */
.L_x_7437:
[----:B------:R-:W-:Y:S01]  /*12b40*/  @!PT LDS RZ, [RZ] ;  /* 0x00000000fffff984 */ /* 0x000fe20000000800 */
[----:B------:R-:W-:Y:S01]  /*12b50*/  @!PT LDS RZ, [RZ] ;  /* 0x00000000fffff984 */ /* 0x000fe20000000800 */
[----:B------:R-:W-:Y:S01]  /*12b60*/  @!PT LDS RZ, [RZ] ;  /* 0x00000000fffff984 */ /* 0x000fe20000000800 */
[----:B------:R0:W-:Y:S01]  /*12b70*/  LDGSTS.E.BYPASS.LTC128B.128 [R17+0xac00], desc[UR48][R4.64], !P2 ;  /* 0x0ac0000004117fae */ /* 0x0001e2000d101d70 */
[----:B------:R-:W-:Y:S01]  /*12b80*/  IMAD.MOV.U32 R13, RZ, RZ, R6 ;  /* 0x000000ffff0d7224 */ /* 0x000fe200078e0006 */
[----:B0-----:R-:W-:-:S07]  /*12b90*/  MOV R5, R14 ;  /* 0x0000000e00057202 */ /* 0x001fce0000000f00 */
[----:B------:R-:W-:Y:S05]  /*12ba0*/  WARPSYNC.COLLECTIVE R15, `(.L_x_7438) ;  /* 0x000000000f087348 */ /* 0x000fea0003c00000 */
[----:B------:R0:W1:Y:S02]  /*12bb0*/  SHFL.IDX P6, R14, R13, R12, R11 ;  /* 0x0000000c0d0e7389 */ /* 0x00006400000c000b */
[----:B01----:R-:W-:Y:S01]  /*12bc0*/  ENDCOLLECTIVE ;  /* 0x000000000000791b */ /* 0x003fe20003800000 */
.L_x_7438:
[----:B------:R-:W-:Y:S01]  /*12bd0*/  MOV R13, R7 ;  /* 0x00000007000d7202 */ /* 0x000fe20000000f00 */
[----:B------:R-:W-:Y:S02]  /*12be0*/  IMAD.MOV.U32 R12, RZ, RZ, 0x3 ;  /* 0x00000003ff0c7424 */ /* 0x000fe400078e00ff */
[----:B------:R-:W-:-:S07]  /*12bf0*/  IMAD.MOV.U32 R4, RZ, RZ, R14 ;  /* 0x000000ffff047224 */ /* 0x000fce00078e000e */
[----:B------:R-:W-:Y:S05]  /*12c00*/  WARPSYNC.COLLECTIVE R15, `(.L_x_7439) ;  /* 0x000000000f087348 */ /* 0x000fea0003c00000 */
[----:B------:R0:W1:Y:S02]  /*12c10*/  SHFL.IDX P6, R14, R13, R12, R11 ;  /* 0x0000000c0d0e7389 */ /* 0x00006400000c000b */
[----:B01----:R-:W-:Y:S01]  /*12c20*/  ENDCOLLECTIVE ;  /* 0x000000000000791b */ /* 0x003fe20003800000 */
.L_x_7439:
[----:B------:R-:W-:-:S05]  /*12c30*/  IADD3 R4, P1, R30, R4, RZ ;  /* 0x000000041e047210 */ /* 0x000fca0007f3e0ff */
[----:B------:R-:W-:-:S05]  /*12c40*/  IMAD.X R5, RZ, RZ, R5, P1 ;  /* 0x000000ffff057224 */ /* 0x000fca00008e0605 */
        /* <DEDUP_REMOVED lines=9> */
.L_x_7440:
[----:B------:R-:W-:Y:S02]  /*12ce0*/  IMAD.MOV.U32 R13, RZ, RZ, R7 ;  /* 0x000000ffff0d7224 */ /* 0x000fe400078e0007 */
[----:B------:R-:W-:Y:S01]  /*12cf0*/  IMAD.MOV.U32 R12, RZ, RZ, 0x4 ;  /* 0x00000004ff0c7424 */ /* 0x000fe200078e00ff */
[----:B------:R-:W-:-:S07]  /*12d00*/  MOV R4, R14 ;  /* 0x0000000e00047202 */ /* 0x000fce0000000f00 */
[----:B------:R-:W-:Y:S05]  /*12d10*/  WARPSYNC.COLLECTIVE R15, `(.L_x_7441) ;  /* 0x000000000f087348 */ /* 0x000fea0003c00000 */
[----:B------:R0:W1:Y:S02]  /*12d20*/  SHFL.IDX P6, R14, R13, R12, R11 ;  /* 0x0000000c0d0e7389 */ /* 0x00006400000c000b */
[----:B01----:R-:W-:Y:S01]  /*12d30*/  ENDCOLLECTIVE ;  /* 0x000000000000791b */ /* 0x003fe20003800000 */
.L_x_7441:
[----:B------:R-:W-:-:S05]  /*12d40*/  IADD3 R4, P1, R30, R4, RZ ;  /* 0x000000041e047210 */ /* 0x000fca0007f3e0ff */
[----:B------:R-:W-:-:S05]  /*12d50*/  IMAD.X R5, RZ, RZ, R5, P1 ;  /* 0x000000ffff057224 */ /* 0x000fca00008e0605 */
        /* <DEDUP_REMOVED lines=9> */
.L_x_7442:
[----:B------:R-:W-:Y:S01]  /*12df0*/  MOV R13, R7 ;  /* 0x00000007000d7202 */ /* 0x000fe20000000f00 */
[----:B------:R-:W-:Y:S02]  /*12e00*/  IMAD.MOV.U32 R12, RZ, RZ, 0x5 ;  /* 0x00000005ff0c7424 */ /* 0x000fe400078e00ff */
[----:B------:R-:W-:-:S07]  /*12e10*/  IMAD.MOV.U32 R4, RZ, RZ, R14 ;  /* 0x000000ffff047224 */ /* 0x000fce00078e000e */
[----:B------:R-:W-:Y:S05]  /*12e20*/  WARPSYNC.COLLECTIVE R15, `(.L_x_7443) ;  /* 0x000000000f087348 */ /* 0x000fea0003c00000 */
[----:B------:R0:W1:Y:S02]  /*12e30*/  SHFL.IDX P6, R14, R13, R12, R11 ;  /* 0x0000000c0d0e7389 */ /* 0x00006400000c000b */
[----:B01----:R-:W-:Y:S01]  /*12e40*/  ENDCOLLECTIVE ;  /* 0x000000000000791b */ /* 0x003fe20003800000 */
.L_x_7443:
        /* <DEDUP_REMOVED lines=11> */
.L_x_7444:
[----:B------:R-:W-:Y:S02]  /*12f00*/  IMAD.MOV.U32 R13, RZ, RZ, R7 ;  /* 0x000000ffff0d7224 */ /* 0x000fe400078e0007 */
[----:B------:R-:W-:Y:S01]  /*12f10*/  IMAD.MOV.U32 R12, RZ, RZ, 0x6 ;  /* 0x00000006ff0c7424 */ /* 0x000fe200078e00ff */
[----:B------:R-:W-:-:S07]  /*12f20*/  MOV R4, R14 ;  /* 0x0000000e00047202 */ /* 0x000fce0000000f00 */
[----:B------:R-:W-:Y:S05]  /*12f30*/  WARPSYNC.COLLECTIVE R15, `(.L_x_7445) ;  /* 0x000000000f087348 */ /* 0x000fea0003c00000 */
[----:B------:R0:W1:Y:S02]  /*12f40*/  SHFL.IDX P6, R14, R13, R12, R11 ;  /* 0x0000000c0d0e7389 */ /* 0x00006400000c000b */
[----:B01----:R-:W-:Y:S01]  /*12f50*/  ENDCOLLECTIVE ;  /* 0x000000000000791b */ /* 0x003fe20003800000 */
.L_x_7445:
[----:B------:R-:W-:-:S05]  /*12f60*/  IADD3 R4, P1, R30, R4, RZ ;  /* 0x000000041e047210 */ /* 0x000fca0007f3e0ff */
[----:B------:R-:W-:-:S05]  /*12f70*/  IMAD.X R5, RZ, RZ, R5, P1 ;  /* 0x000000ffff057224 */ /* 0x000fca00008e0605 */
[----:B------:R-:W-:Y:S01]  /*12f80*/  @!PT LDS RZ, [RZ] ;  /* 0x00000000fffff984 */ /* 0x000fe20000000800 */
[----:B------:R-:W-:Y:S01]  /*12f90*/  @!PT LDS RZ, [RZ] ;  /* 0x00000000fffff984 */ /* 0x000fe20000000800 */
[----:B------:R-:W-:Y:S01]  /*12fa0*/  @!PT LDS RZ, [RZ] ;  /* 0x00000000fffff984 */ /* 0x000fe20000000800 */
[----:B------:R0:W-:Y:S01]  /*12fb0*/  LDGSTS.E.BYPASS.LTC128B.128 [R17+0xcc00], desc[UR48][R4.64], !P2 ;  /* 0x0cc0000004117fae */ /* 0x0001e2000d101d70 */
[----:B------:R-:W-:Y:S01]  /*12fc0*/  IMAD.MOV.U32 R13, RZ, RZ, R6 ;  /* 0x000000ffff0d7224 */ /* 0x000fe200078e0006 */
[----:B------:R-:W-:-:S07]  /*12fd0*/  MOV R27, R14 ;  /* 0x0000000e001b7202 */ /* 0x000fce0000000f00 */
[----:B0-----:R-:W-:Y:S05]  /*12fe0*/  WARPSYNC.COLLECTIVE R15, `(.L_x_7446) ;  /* 0x000000000f087348 */ /* 0x001fea0003c00000 */
[----:B------:R1:W2:Y:S02]  /*12ff0*/  SHFL.IDX P6, R14, R13, R12, R11 ;  /* 0x0000000c0d0e7389 */ /* 0x0002a400000c000b */
[----:B012---:R-:W-:Y:S01]  /*13000*/  ENDCOLLECTIVE ;  /* 0x000000000000791b */ /* 0x007fe20003800000 */
.L_x_7446:
[----:B------:R-:W-:Y:S01]  /*13010*/  IMAD.MOV.U32 R13, RZ, RZ, R7 ;  /* 0x000000ffff0d7224 */ /* 0x000fe200078e0007 */
[----:B------:R-:W-:Y:S01]  /*13020*/  MOV R12, 0x7 ;  /* 0x00000007000c7802 */ /* 0x000fe20000000f00 */
[----:B------:R-:W-:-:S07]  /*13030*/  IMAD.MOV.U32 R4, RZ, RZ, R14 ;  /* 0x000000ffff047224 */ /* 0x000fce00078e000e */
[----:B------:R-:W-:Y:S05]  /*13040*/  WARPSYNC.COLLECTIVE R15, `(.L_x_7447) ;  /* 0x000000000f087348 */ /* 0x000fea0003c00000 */
[----:B------:R0:W1:Y:S02]  /*13050*/  SHFL.IDX P6, R14, R13, R12, R11 ;  /* 0x0000000c0d0e7389 */ /* 0x00006400000c000b */
[----:B01----:R-:W-:Y:S01]  /*13060*/  ENDCOLLECTIVE ;  /* 0x000000000000791b */ /* 0x003fe20003800000 */
.L_x_7447:
[----:B------:R-:W-:Y:S01]  /*13070*/  IMAD.MOV.U32 R13, RZ, RZ, R6 ;  /* 0x000000ffff0d7224 */ /* 0x000fe200078e0006 */
[----:B------:R-:W-:-:S04]  /*13080*/  IADD3 R6, P1, R30, R4, RZ ;  /* 0x000000041e067210 */ /* 0x000fc80007f3e0ff */
[----:B------:R-:W-:Y:S01]  /*13090*/  IADD3.X R7, RZ, R27, RZ, P1, !PT ;  /* 0x0000001bff077210 */ /* 0x000fe20000ffe4ff */
[----:B------:R-:W-:-:S04]  /*130a0*/  IMAD.MOV.U32 R5, RZ, RZ, R14 ;  /* 0x000000ffff057224 */ /* 0x000fc800078e000e */
[----:B------:R-:W-:Y:S01]  /*130b0*/  @!PT LDS RZ, [RZ] ;  /* 0x00000000fffff984 */ /* 0x000fe20000000800 */
[----:B------:R-:W-:Y:S01]  /*130c0*/  @!PT LDS RZ, [RZ] ;  /* 0x00000000fffff984 */ /* 0x000fe20000000800 */
[----:B------:R-:W-:Y:S01]  /*130d0*/  @!PT LDS RZ, [RZ] ;  /* 0x00000000fffff984 */ /* 0x000fe20000000800 */
[----:B------:R0:W-:Y:S04]  /*130e0*/  LDGSTS.E.BYPASS.LTC128B.128 [R17+0xd400], desc[UR48][R6.64], !P2 ;  /* 0x0d40000006117fae */ /* 0x0001e8000d101d70 */
[----:B0-----:R-:W-:Y:S05]  /*130f0*/  WARPSYNC.COLLECTIVE R15, `(.L_x_7448) ;  /* 0x000000000f087348 */ /* 0x001fea0003c00000 */
[----:B------:R1:W2:Y:S02]  /*13100*/  SHFL.IDX P6, R14, R13, R12, R11 ;  /* 0x0000000c0d0e7389 */ /* 0x0002a400000c000b */
[----:B012---:R-:W-:Y:S01]  /*13110*/  ENDCOLLECTIVE ;  /* 0x000000000000791b */ /* 0x007fe20003800000 */
.L_x_7448:
[----:B------:R-:W-:Y:S02]  /*13120*/  IMAD.MOV.U32 R13, RZ, RZ, R19 ;  /* 0x000000ffff0d7224 */ /* 0x000fe400078e0013 */
[----:B------:R-:W-:Y:S02]  /*13130*/  IMAD.MOV.U32 R12, RZ, RZ, RZ ;  /* 0x000000ffff0c7224 */ /* 0x000fe400078e00ff */
[----:B------:R-:W-:-:S05]  /*13140*/  IMAD.MOV.U32 R11, RZ, RZ, R14 ;  /* 0x000000ffff0b7224 */ /* 0x000fca00078e000e */
[----:B------:R-:W-:Y:S02]  /*13150*/  IADD3 R4, P1, R30, R11, RZ ;  /* 0x0000000b1e047210 */ /* 0x000fe40007f3e0ff */
[----:B------:R-:W-:-:S03]  /*13160*/  MOV R11, 0x181f ;  /* 0x0000181f000b7802 */ /* 0x000fc60000000f00 */
[----:B------:R-:W-:-:S08]  /*13170*/  IMAD.X R5, RZ, RZ, R5, P1 ;  /* 0x000000ffff057224 */ /* 0x000fd000008e0605 */
[----:B------:R-:W-:Y:S05]  /*13180*/  WARPSYNC.COLLECTIVE R15, `(.L_x_7449) ;  /* 0x000000000f087348 */ /* 0x000fea0003c00000 */
[----:B------:R0:W1:Y:S02]  /*13190*/  SHFL.IDX P6, R14, R13, R12, R11 ;  /* 0x0000000c0d0e7389 */ /* 0x00006400000c000b */
[----:B01----:R-:W-:Y:S01]  /*131a0*/  ENDCOLLECTIVE ;  /* 0x000000000000791b */ /* 0x003fe20003800000 */
.L_x_7449:
        /* <DEDUP_REMOVED lines=9> */
.L_x_7450:
[----:B------:R-:W-:Y:S02]  /*13240*/  IMAD.MOV.U32 R13, RZ, RZ, R19 ;  /* 0x000000ffff0d7224 */ /* 0x000fe400078e0013 */
[----:B------:R-:W-:Y:S02]  /*13250*/  IMAD.MOV.U32 R12, RZ, RZ, 0x1 ;  /* 0x00000001ff0c7424 */ /* 0x000fe400078e00ff */
[----:B------:R-:W-:-:S07]  /*13260*/  IMAD.MOV.U32 R7, RZ, RZ, R14 ;  /* 0x000000ffff077224 */ /* 0x000fce00078e000e */
[----:B------:R-:W-:Y:S05]  /*13270*/  WARPSYNC.COLLECTIVE R15, `(.L_x_7451) ;  /* 0x000000000f087348 */ /* 0x000fea0003c00000 */
[----:B------:R0:W1:Y:S02]  /*13280*/  SHFL.IDX P6, R14, R13, R12, R11 ;  /* 0x0000000c0d0e7389 */ /* 0x00006400000c000b */
[----:B01----:R-:W-:Y:S01]  /*13290*/  ENDCOLLECTIVE ;  /* 0x000000000000791b */ /* 0x003fe20003800000 */
.L_x_7451:
[----:B------:R-:W-:-:S04]  /*132a0*/  IADD3 R4, P1, R30, R7, RZ ;  /* 0x000000071e047210 */ /* 0x000fc80007f3e0ff */
[----:B------:R-:W-:-:S05]  /*132b0*/  IADD3.X R5, RZ, R6, RZ, P1, !PT ;  /* 0x00000006ff057210 */ /* 0x000fca0000ffe4ff */
[----:B------:R-:W-:Y:S01]  /*132c0*/  @!PT LDS RZ, [RZ] ;  /* 0x00000000fffff984 */ /* 0x000fe20000000800 */
[----:B------:R-:W-:Y:S01]  /*132d0*/  @!PT LDS RZ, [RZ] ;  /* 0x00000000fffff984 */ /* 0x000fe20000000800 */
[----:B------:R-:W-:Y:S01]  /*132e0*/  @!PT LDS RZ, [RZ] ;  /* 0x00000000fffff984 */ /* 0x000fe20000000800 */
[----:B------:R0:W-:Y:S01]  /*132f0*/  LDGSTS.E.BYPASS.LTC128B.128 [R17+0xe400], desc[UR48][R4.64], !P2 ;  /* 0x0e40000004117fae */ /* 0x0001e2000d101d70 */
[----:B------:R-:W-:Y:S01]  /*13300*/  MOV R13, R18 ;  /* 0x00000012000d7202 */ /* 0x000fe20000000f00 */
[----:B------:R-:W-:-:S07]  /*13310*/  IMAD.MOV.U32 R19, RZ, RZ, R14 ;  /* 0x000000ffff137224 */ /* 0x000fce00078e000e */
[----:B0-----:R-:W-:Y:S05]  /*13320*/  WARPSYNC.COLLECTIVE R15, `(.L_x_7452) ;  /* 0x000000000f087348 */ /* 0x001fea0003c00000 */
[----:B------:R1:W2:Y:S02]  /*13330*/  SHFL.IDX P6, R14, R13, R12, R11 ;  /* 0x0000000c0d0e7389 */ /* 0x0002a400000c000b */
[----:B012---:R-:W-:Y:S01]  /*13340*/  ENDCOLLECTIVE ;  /* 0x000000000000791b */ /* 0x007fe20003800000 */
.L_x_7452:
[----:B------:R-:W-:Y:S05]  /*13350*/  BRA `(.L_x_7453) ;  /* 0xffffffb400807947 */ /* 0x000fea000383ffff */
.L_x_7334:
[----:B--2---:R2:W3:Y:S02]  /*13360*/  SYNCS.PHASECHK.TRANS64.TRYWAIT P1, [R3+URZ+0x22840], R26 ;  /* 0x0228401a030075a7 */ /* 0x0044e4000802017f */
[----:B---3--:R-:W-:Y:S05]  /*13370*/  @!P1 NANOSLEEP.SYNCS 0x989680 ;  /* 0x009896800000995d */ /* 0x008fea0003900000 */
[----:B------:R-:W3:Y:S02]  /*13380*/  @!P1 SYNCS.PHASECHK.TRANS64 P1, [R3+URZ+0x22840], R26 ;  /* 0x0228401a030095a7 */ /* 0x000ee4000802007f */
[----:B---3--:R-:W-:Y:S05]  /*13390*/  @!P1 BRA `(.L_x_7334) ;  /* 0xfffffffc00f09947 */ /* 0x008fea000383ffff */
[----:B------:R-:W-:Y:S05]  /*133a0*/  BRA `(.L_x_7454) ;  /* 0xffffffb400c07947 */ /* 0x000fea000383ffff */
.L_x_7335:
[----:B------:R-:W-:Y:S01]  /*133b0*/  BSSY B0, `(.L_x_7455) ;  /* 0x0000008000007945 */ /* 0x000fe20003800000 */
[----:B------:R-:W-:Y:S01]  /*133c0*/  IMAD.MOV.U32 R13, RZ, RZ, R7 ;  /* 0x000000ffff0d7224 */ /* 0x000fe200078e0007 */
[----:B------:R-:W-:Y:S01]  /*133d0*/  MOV R15, 0xffffffff ;  /* 0xffffffff000f7802 */ /* 0x000fe20000000f00 */
[----:B------:R-:W-:Y:S02]  /*133e0*/  IMAD.MOV.U32 R12, RZ, RZ, RZ ;  /* 0x000000ffff0c7224 */ /* 0x000fe400078e00ff */
[----:B------:R-:W-:-:S07]  /*133f0*/  IMAD.MOV.U32 R11, RZ, RZ, 0x181f ;  /* 0x0000181fff0b7424 */ /* 0x000fce00078e00ff */
[----:B012---:R-:W-:Y:S05]  /*13400*/  WARPSYNC.COLLECTIVE R15, `(.L_x_7456) ;  /* 0x000000000f087348 */ /* 0x007fea0003c00000 */
[----:B------:R3:W4:Y:S02]  /*13410*/  SHFL.IDX P6, R14, R13, R12, R11 ;  /* 0x0000000c0d0e7389 */ /* 0x00072400000c000b */
[----:B01234-:R-:W-:Y:S01]  /*13420*/  ENDCOLLECTIVE ;  /* 0x000000000000791b */ /* 0x01ffe20003800000 */
.L_x_7456:
[----:B------:R-:W-:Y:S05]  /*13430*/  BSYNC B0 ;  /* 0x0000000000007941 */ /* 0x000fea0003800000 */
.L_x_7455:
[----:B------:R-:W-:Y:S01]  /*13440*/  IMAD.MOV.U32 R13, RZ, RZ, R6 ;  /* 0x000000ffff0d7224 */ /* 0x000fe200078e0006 */
[----:B------:R-:W-:Y:S01]  /*13450*/  MOV R11, 0x181f ;  /* 0x0000181f000b7802 */ /* 0x000fe20000000f00 */
[----:B------:R-:W-:Y:S02]  /*13460*/  IMAD.MOV.U32 R12, RZ, RZ, RZ ;  /* 0x000000ffff0c7224 */ /* 0x000fe400078e00ff */
[----:B------:R-:W-:Y:S02]  /*13470*/  IMAD.MOV.U32 R15, RZ, RZ, -0x1 ;  /* 0xffffffffff0f7424 */ /* 0x000fe400078e00ff */
[----:B------:R-:W-:Y:S02]  /*13480*/  IMAD.MOV.U32 R5, RZ, RZ, R14 ;  /* 0x000000ffff057224 */ /* 0x000fe400078e000e */
[----:B------:R-:W-:-:S07]  /*13490*/  IMAD R8, R2, 0x5000, R35 ;  /* 0x0000500002087824 */ /* 0x000fce00078e0223 */
[----:B------:R-:W-:Y:S05]  /*134a0*/  WARPSYNC.COLLECTIVE R15, `(.L_x_7457) ;  /* 0x000000000f087348 */ /* 0x000fea0003c00000 */
[----:B------:R0:W1:Y:S02]  /*134b0*/  SHFL.IDX P6, R14, R13, R12, R11 ;  /* 0x0000000c0d0e7389 */ /* 0x00006400000c000b */
[----:B01----:R-:W-:Y:S01]  /*134c0*/  ENDCOLLECTIVE ;  /* 0x000000000000791b */ /* 0x003fe20003800000 */
.L_x_7457:
[----:B------:R-:W-:Y:S01]  /*134d0*/  VIADD R8, R8, UR42 ;  /* 0x0000002a08087c36 */ /* 0x000fe20008000000 */
[----:B------:R-:W-:Y:S01]  /*134e0*/  MOV R13, R7 ;  /* 0x00000007000d7202 */ /* 0x000fe20000000f00 */
[----:B------:R-:W-:Y:S01]  /*134f0*/  IMAD.MOV.U32 R12, RZ, RZ, 0x1 ;  /* 0x00000001ff0c7424 */ /* 0x000fe200078e00ff */
[----:B------:R-:W-:-:S13]  /*13500*/  IADD3 R4, P1, R30, R14, RZ ;  /* 0x0000000e1e047210 */ /* 0x000fda0007f3e0ff */
[----:B------:R-:W-:Y:S05]  /*13510*/  WARPSYNC.COLLECTIVE R15, `(.L_x_7458) ;  /* 0x000000000f087348 */ /* 0x000fea0003c00000 */
[----:B------:R0:W1:Y:S02]  /*13520*/  SHFL.IDX P6, R14, R13, R12, R11 ;  /* 0x0000000c0d0e7389 */ /* 0x00006400000c000b */
[----:B01----:R-:W-:Y:S01]  /*13530*/  ENDCOLLECTIVE ;  /* 0x000000000000791b */ /* 0x003fe20003800000 */
.L_x_7458:
        /* <DEDUP_REMOVED lines=10> */
.L_x_7459:
[----:B------:R-:W-:Y:S02]  /*135e0*/  IMAD.MOV.U32 R13, RZ, RZ, R7 ;  /* 0x000000ffff0d7224 */ /* 0x000fe400078e0007 */
[----:B------:R-:W-:Y:S01]  /*135f0*/  IMAD.MOV.U32 R12, RZ, RZ, 0x2 ;  /* 0x00000002ff0c7424 */ /* 0x000fe200078e00ff */
[----:B------:R-:W-:-:S13]  /*13600*/  IADD3 R4, P1, R30, R14, RZ ;  /* 0x0000000e1e047210 */ /* 0x000fda0007f3e0ff */
[----:B------:R-:W-:Y:S05]  /*13610*/  WARPSYNC.COLLECTIVE R15, `(.L_x_7460) ;  /* 0x000000000f087348 */ /* 0x000fea0003c00000 */
[----:B------:R0:W1:Y:S02]  /*13620*/  SHFL.IDX P6, R14, R13, R12, R11 ;  /* 0x0000000c0d0e7389 */ /* 0x00006400000c000b */
[----:B01----:R-:W-:Y:S01]  /*13630*/  ENDCOLLECTIVE ;  /* 0x000000000000791b */ /* 0x003fe20003800000 */
.L_x_7460:
        /* <DEDUP_REMOVED lines=10> */
.L_x_7461:
[----:B------:R-:W-:Y:S01]  /*136e0*/  IMAD.MOV.U32 R13, RZ, RZ, R7 ;  /* 0x000000ffff0d7224 */ /* 0x000fe200078e0007 */
[----:B------:R-:W-:Y:S01]  /*136f0*/  MOV R12, 0x3 ;  /* 0x00000003000c7802 */ /* 0x000fe20000000f00 */
[----:B------:R-:W-:-:S07]  /*13700*/  IMAD.MOV.U32 R19, RZ, RZ, R14 ;  /* 0x000000ffff137224 */ /* 0x000fce00078e000e */
[----:B------:R-:W-:Y:S05]  /*13710*/  WARPSYNC.COLLECTIVE R15, `(.L_x_7462) ;  /* 0x000000000f087348 */ /* 0x000fea0003c00000 */
[----:B------:R0:W1:Y:S02]  /*13720*/  SHFL.IDX P6, R14, R13, R12, R11 ;  /* 0x0000000c0d0e7389 */ /* 0x00006400000c000b */
[----:B01----:R-:W-:Y:S01]  /*13730*/  ENDCOLLECTIVE ;  /* 0x000000000000791b */ /* 0x003fe20003800000 */
.L_x_7462:
        /* <DEDUP_REMOVED lines=11> */
.L_x_7463:
[----:B------:R-:W-:Y:S01]  /*137f0*/  MOV R13, R7 ;  /* 0x00000007000d7202 */ /* 0x000fe20000000f00 */
[----:B------:R-:W-:Y:S01]  /*13800*/  IMAD.MOV.U32 R12, RZ, RZ, 0x4 ;  /* 0x00000004ff0c7424 */ /* 0x000fe200078e00ff */
[----:B------:R-:W-:-:S13]  /*13810*/  IADD3 R4, P1, R30, R14, RZ ;  /* 0x0000000e1e047210 */ /* 0x000fda0007f3e0ff */
[----:B------:R-:W-:Y:S05]  /*13820*/  WARPSYNC.COLLECTIVE R15, `(.L_x_7464) ;  /* 0x000000000f087348 */ /* 0x000fea0003c00000 */
[----:B------:R0:W1:Y:S02]  /*13830*/  SHFL.IDX P6, R14, R13, R12, R11 ;  /* 0x0000000c0d0e7389 */ /* 0x00006400000c000b */
[----:B01----:R-:W-:Y:S01]  /*13840*/  ENDCOLLECTIVE ;  /* 0x000000000000791b */ /* 0x003fe20003800000 */
.L_x_7464:
        /* <DEDUP_REMOVED lines=10> */
.L_x_7465:
[----:B------:R-:W-:Y:S02]  /*138f0*/  IMAD.MOV.U32 R13, RZ, RZ, R7 ;  /* 0x000000ffff0d7224 */ /* 0x000fe400078e0007 */
[----:B------:R-:W-:Y:S01]  /*13900*/  IMAD.MOV.U32 R12, RZ, RZ, 0x5 ;  /* 0x00000005ff0c7424 */ /* 0x000fe200078e00ff */
[----:B------:R-:W-:-:S07]  /*13910*/  MOV R19, R14 ;  /* 0x0000000e00137202 */ /* 0x000fce0000000f00 */
[----:B------:R-:W-:Y:S05]  /*13920*/  WARPSYNC.COLLECTIVE R15, `(.L_x_7466) ;  /* 0x000000000f087348 */ /* 0x000fea0003c00000 */
[----:B------:R0:W1:Y:S02]  /*13930*/  SHFL.IDX P6, R14, R13, R12, R11 ;  /* 0x0000000c0d0e7389 */ /* 0x00006400000c000b */
[----:B01----:R-:W-:Y:S01]  /*13940*/  ENDCOLLECTIVE ;  /* 0x000000000000791b */ /* 0x003fe20003800000 */
.L_x_7466:
        /* <DEDUP_REMOVED lines=11> */
.L_x_7467:
[----:B------:R-:W-:Y:S01]  /*13a00*/  MOV R13, R7 ;  /* 0x00000007000d7202 */ /* 0x000fe20000000f00 */
[----:B------:R-:W-:-:S05]  /*13a10*/  IMAD.MOV.U32 R12, RZ, RZ, R14 ;  /* 0x000000ffff0c7224 */ /* 0x000fca00078e000e */
[----:B------:R-:W-:Y:S01]  /*13a20*/  IADD3 R4, P1, R30, R12, RZ ;  /* 0x0000000c1e047210 */ /* 0x000fe20007f3e0ff */
[----:B------:R-:W-:-:S04]  /*13a30*/  IMAD.MOV.U32 R12, RZ, RZ, 0x6 ;  /* 0x00000006ff0c7424 */ /* 0x000fc800078e00ff */
[----:B------:R-:W-:-:S08]  /*13a40*/  IMAD.X R5, RZ, RZ, R18, P1 ;  /* 0x000000ffff057224 */ /* 0x000fd000008e0612 */
[----:B------:R-:W-:Y:S05]  /*13a50*/  WARPSYNC.COLLECTIVE R15, `(.L_x_7468) ;  /* 0x000000000f087348 */ /* 0x000fea0003c00000 */
[----:B------:R0:W1:Y:S02]  /*13a60*/  SHFL.IDX P6, R14, R13, R12, R11 ;  /* 0x0000000c0d0e7389 */ /* 0x00006400000c000b */
[----:B01----:R-:W-:Y:S01]  /*13a70*/  ENDCOLLECTIVE ;  /* 0x000000000000791b */ /* 0x003fe20003800000 */
.L_x_7468:
        /* <DEDUP_REMOVED lines=9> */
.L_x_7469:
[----:B------:R-:W-:Y:S02]  /*13b10*/  IMAD.MOV.U32 R13, RZ, RZ, R7 ;  /* 0x000000ffff0d7224 */ /* 0x000fe400078e0007 */
[----:B------:R-:W-:Y:S01]  /*13b20*/  IMAD.MOV.U32 R12, RZ, RZ, 0x7 ;  /* 0x00000007ff0c7424 */ /* 0x000fe200078e00ff */
[----:B------:R-:W-:-:S07]  /*13b30*/  MOV R19, R14 ;  /* 0x0000000e00137202 */ /* 0x000fce0000000f00 */
[----:B------:R-:W-:Y:S05]  /*13b40*/  WARPSYNC.COLLECTIVE R15, `(.L_x_7470) ;  /* 0x000000000f087348 */ /* 0x000fea0003c00000 */
[----:B------:R0:W1:Y:S02]  /*13b50*/  SHFL.IDX P6, R14, R13, R12, R11 ;  /* 0x0000000c0d0e7389 */ /* 0x00006400000c000b */
[----:B01----:R-:W-:Y:S01]  /*13b60*/  ENDCOLLECTIVE ;  /* 0x000000000000791b */ /* 0x003fe20003800000 */
.L_x_7470:
[----:B------:R-:W-:Y:S02]  /*13b70*/  MOV R13, R6 ;  /* 0x00000006000d7202 */ /* 0x000fe40000000f00 */
[----:B------:R-:W-:-:S05]  /*13b80*/  IADD3 R6, P1, R30, R19, RZ ;  /* 0x000000131e067210 */ /* 0x000fca0007f3e0ff */
[----:B------:R-:W-:Y:S02]  /*13b90*/  IMAD.X R7, RZ, RZ, R17, P1 ;  /* 0x000000ffff077224 */ /* 0x000fe400008e0611 */
[----:B------:R-:W-:-:S07]  /*13ba0*/  IMAD.MOV.U32 R16, RZ, RZ, R14 ;  /* 0x000000ffff107224 */ /* 0x000fce00078e000e */
[----:B------:R-:W-:Y:S05]  /*13bb0*/  WARPSYNC.COLLECTIVE R15, `(.L_x_7471) ;  /* 0x000000000f087348 */ /* 0x000fea0003c00000 */
[----:B------:R0:W1:Y:S02]  /*13bc0*/  SHFL.IDX P6, R14, R13, R12, R11 ;  /* 0x0000000c0d0e7389 */ /* 0x00006400000c000b */
[----:B01----:R-:W-:Y:S01]  /*13bd0*/  ENDCOLLECTIVE ;  /* 0x000000000000791b */ /* 0x003fe20003800000 */
.L_x_7471:
[----:B------:R-:W-:Y:S01]  /*13be0*/  @!PT LDS RZ, [RZ] ;  /* 0x00000000fffff984 */ /* 0x000fe20000000800 */
[----:B------:R-:W-:Y:S01]  /*13bf0*/  @!PT LDS RZ, [RZ] ;  /* 0x00000000fffff984 */ /* 0x000fe20000000800 */
[----:B------:R-:W-:Y:S01]  /*13c00*/  @!PT LDS RZ, [RZ] ;  /* 0x00000000fffff984 */ /* 0x000fe20000000800 */
[----:B------:R0:W-:Y:S01]  /*13c10*/  LDGSTS.E.BYPASS.LTC128B.128 [R8+0x1b400], desc[UR48][R6.64], !P2 ;  /* 0x1b40000006087fae */ /* 0x0001e2000d101d70 */
[----:B------:R-:W-:Y:S01]  /*13c20*/  MOV R13, R10 ;  /* 0x0000000a000d7202 */ /* 0x000fe20000000f00 */
[----:B------:R-:W-:Y:S02]  /*13c30*/  IMAD.MOV.U32 R12, RZ, RZ, RZ ;  /* 0x000000ffff0c7224 */ /* 0x000fe400078e00ff */
[----:B------:R-:W-:-:S05]  /*13c40*/  IMAD.MOV.U32 R11, RZ, RZ, R14 ;  /* 0x000000ffff0b7224 */ /* 0x000fca00078e000e */
[----:B------:R-:W-:Y:S01]  /*13c50*/  IADD3 R4, P1, R30, R11, RZ ;  /* 0x0000000b1e047210 */ /* 0x000fe20007f3e0ff */
[----:B------:R-:W-:-:S04]  /*13c60*/  IMAD.MOV.U32 R11, RZ, RZ, 0x181f ;  /* 0x0000181fff0b7424 */ /* 0x000fc800078e00ff */
[----:B0-----:R-:W-:-:S08]  /*13c70*/  IMAD.X R5, RZ, RZ, R16, P1 ;  /* 0x000000ffff057224 */ /* 0x001fd000008e0610 */
[----:B------:R-:W-:Y:S05]  /*13c80*/  WARPSYNC.COLLECTIVE R15, `(.L_x_7472) ;  /* 0x000000000f087348 */ /* 0x000fea0003c00000 */
[----:B------:R0:W1:Y:S02]  /*13c90*/  SHFL.IDX P6, R14, R13, R12, R11 ;  /* 0x0000000c0d0e7389 */ /* 0x00006400000c000b */
[----:B01----:R-:W-:Y:S01]  /*13ca0*/  ENDCOLLECTIVE ;  /* 0x000000000000791b */ /* 0x003fe20003800000 */
.L_x_7472:
        /* <DEDUP_REMOVED lines=9> */
.L_x_7473:
[----:B------:R-:W-:Y:S01]  /*13d40*/  IMAD.MOV.U32 R13, RZ, RZ, R10 ;  /* 0x000000ffff0d7224 */ /* 0x000fe200078e000a */
[----:B------:R-:W-:Y:S01]  /*13d50*/  MOV R12, 0x1 ;  /* 0x00000001000c7802 */ /* 0x000fe20000000f00 */
[----:B------:R-:W-:-:S07]  /*13d60*/  IMAD.MOV.U32 R7, RZ, RZ, R14 ;  /* 0x000000ffff077224 */ /* 0x000fce00078e000e */
[----:B------:R-:W-:Y:S05]  /*13d70*/  WARPSYNC.COLLECTIVE R15, `(.L_x_7474) ;  /* 0x000000000f087348 */ /* 0x000fea0003c00000 */
[----:B------:R0:W1:Y:S02]  /*13d80*/  SHFL.IDX P6, R14, R13, R12, R11 ;  /* 0x0000000c0d0e7389 */ /* 0x00006400000c000b */
[----:B01----:R-:W-:Y:S01]  /*13d90*/  ENDCOLLECTIVE ;  /* 0x000000000000791b */ /* 0x003fe20003800000 */
.L_x_7474:
        /* <DEDUP_REMOVED lines=11> */
.L_x_7475:
[----:B------:R-:W-:Y:S05]  /*13e50*/  BRA `(.L_x_7476) ;  /* 0xffffffb000647947 */ /* 0x000fea000383ffff */
.L_x_7338:
[----:B0-----:R0:W1:Y:S02]  /*13e60*/  SYNCS.PHASECHK.TRANS64.TRYWAIT P2, [R6+URZ+0x22870], R3 ;  /* 0x02287003060075a7 */ /* 0x001064000804017f */
[----:B-1----:R-:W-:Y:S05]  /*13e70*/  @!P2 NANOSLEEP.SYNCS 0x989680 ;  /* 0x009896800000a95d */ /* 0x002fea0003900000 */
[----:B------:R-:W1:Y:S02]  /*13e80*/  @!P2 SYNCS.PHASECHK.TRANS64 P2, [R6+URZ+0x22870], R3 ;  /* 0x022870030600a5a7 */ /* 0x000e64000804007f */
[----:B-1----:R-:W-:Y:S05]  /*13e90*/  @!P2 BRA `(.L_x_7338) ;  /* 0xfffffffc00f0a947 */ /* 0x002fea000383ffff */
[----:B------:R-:W-:Y:S05]  /*13ea0*/  BRA `(.L_x_7477) ;  /* 0xffffffb000bc7947 */ /* 0x000fea000383ffff */
.L_x_7340:
[----:B0-----:R0:W1:Y:S02]  /*13eb0*/  SYNCS.PHASECHK.TRANS64.TRYWAIT P2, [R6+URZ+0x22860], R3 ;  /* 0x02286003060075a7 */ /* 0x001064000804017f */
[----:B-1----:R-:W-:Y:S05]  /*13ec0*/  @!P2 NANOSLEEP.SYNCS 0x989680 ;  /* 0x009896800000a95d */ /* 0x002fea0003900000 */
[----:B------:R-:W1:Y:S02]  /*13ed0*/  @!P2 SYNCS.PHASECHK.TRANS64 P2, [R6+URZ+0x22860], R3 ;  /* 0x022860030600a5a7 */ /* 0x000e64000804007f */
[----:B-1----:R-:W-:Y:S05]  /*13ee0*/  @!P2 BRA `(.L_x_7340) ;  /* 0xfffffffc00f0a947 */ /* 0x002fea000383ffff */
[----:B------:R-:W-:Y:S05]  /*13ef0*/  BRA `(.L_x_7478) ;  /* 0xffffffb000cc7947 */ /* 0x000fea000383ffff */
.L_x_7347:
[----:B0-----:R0:W2:Y:S02]  /*13f00*/  SYNCS.PHASECHK.TRANS64.TRYWAIT P0, [R16+URZ+0x22870], R3 ;  /* 0x02287003100075a7 */ /* 0x0010a4000800017f */
[----:B--2---:R-:W-:Y:S05]  /*13f10*/  @!P0 NANOSLEEP.SYNCS 0x989680 ;  /* 0x009896800000895d */ /* 0x004fea0003900000 */
[----:B------:R-:W2:Y:S02]  /*13f20*/  @!P0 SYNCS.PHASECHK.TRANS64 P0, [R16+URZ+0x22870], R3 ;  /* 0x02287003100085a7 */ /* 0x000ea4000800007f */
[----:B--2---:R-:W-:Y:S05]  /*13f30*/  @!P0 BRA `(.L_x_7347) ;  /* 0xfffffffc00f08947 */ /* 0x004fea000383ffff */
[----:B------:R-:W-:Y:S05]  /*13f40*/  BRA `(.L_x_7479) ;  /* 0xffffffb800707947 */ /* 0x000fea000383ffff */
.L_x_7349:
[----:B0-----:R0:W2:Y:S02]  /*13f50*/  SYNCS.PHASECHK.TRANS64.TRYWAIT P0, [R16+URZ+0x22860], R5 ;  /* 0x02286005100075a7 */ /* 0x0010a4000800017f */
[----:B--2---:R-:W-:Y:S05]  /*13f60*/  @!P0 NANOSLEEP.SYNCS 0x989680 ;  /* 0x009896800000895d */ /* 0x004fea0003900000 */
[----:B------:R-:W2:Y:S02]  /*13f70*/  @!P0 SYNCS.PHASECHK.TRANS64 P0, [R16+URZ+0x22860], R5 ;  /* 0x02286005100085a7 */ /* 0x000ea4000800007f */
[----:B--2---:R-:W-:Y:S05]  /*13f80*/  @!P0 BRA `(.L_x_7349) ;  /* 0xfffffffc00f08947 */ /* 0x004fea000383ffff */
[----:B------:R-:W-:Y:S05]  /*13f90*/  BRA `(.L_x_7480) ;  /* 0xffffffb800907947 */ /* 0x000fea000383ffff */
.L_x_7352:
[----:B0-----:R0:W3:Y:S02]  /*13fa0*/  SYNCS.PHASECHK.TRANS64.TRYWAIT P0, [R6+URZ+0x22820], R3 ;  /* 0x02282003060075a7 */ /* 0x0010e4000800017f */
[----:B---3--:R-:W-:Y:S05]  /*13fb0*/  @!P0 NANOSLEEP.SYNCS 0x989680 ;  /* 0x009896800000895d */ /* 0x008fea0003900000 */
[----:B------:R-:W3:Y:S02]  /*13fc0*/  @!P0 SYNCS.PHASECHK.TRANS64 P0, [R6+URZ+0x22820], R3 ;  /* 0x02282003060085a7 */ /* 0x000ee4000800007f */
[----:B---3--:R-:W-:Y:S05]  /*13fd0*/  @!P0 BRA `(.L_x_7352) ;  /* 0xfffffffc00f08947 */ /* 0x008fea000383ffff */
[----:B------:R-:W-:Y:S05]  /*13fe0*/  BRA `(.L_x_7481) ;  /* 0xffffffc000147947 */ /* 0x000fea000383ffff */
.L_x_7354:
[----:B0-----:R0:W3:Y:S02]  /*13ff0*/  SYNCS.PHASECHK.TRANS64.TRYWAIT P1, [R5+URZ+0x22840], R4 ;  /* 0x02284004050075a7 */ /* 0x0010e4000802017f */
[----:B---3--:R-:W-:Y:S05]  /*14000*/  @!P1 NANOSLEEP.SYNCS 0x989680 ;  /* 0x009896800000995d */ /* 0x008fea0003900000 */
[----:B------:R-:W3:Y:S02]  /*14010*/  @!P1 SYNCS.PHASECHK.TRANS64 P1, [R5+URZ+0x22840], R4 ;  /* 0x02284004050095a7 */ /* 0x000ee4000802007f */
[----:B---3--:R-:W-:Y:S05]  /*14020*/  @!P1 BRA `(.L_x_7354) ;  /* 0xfffffffc00f09947 */ /* 0x008fea000383ffff */
[----:B------:R-:W-:Y:S05]  /*14030*/  BRA `(.L_x_7482) ;  /* 0xffffffc000507947 */ /* 0x000fea000383ffff */
.L_x_7356:
[----:B---3--:R3:W4:Y:S02]  /*14040*/  SYNCS.PHASECHK.TRANS64.TRYWAIT P1, [R3+URZ+0x22840], R0 ;  /* 0x02284000030075a7 */ /* 0x008724000802017f */
[----:B----4-:R-:W-:Y:S05]  /*14050*/  @!P1 NANOSLEEP.SYNCS 0x989680 ;  /* 0x009896800000995d */ /* 0x010fea0003900000 */
[----:B------:R-:W4:Y:S02]  /*14060*/  @!P1 SYNCS.PHASECHK.TRANS64 P1, [R3+URZ+0x22840], R0 ;  /* 0x02284000030095a7 */ /* 0x000f24000802007f */
[----:B----4-:R-:W-:Y:S05]  /*14070*/  @!P1 BRA `(.L_x_7356) ;  /* 0xfffffffc00f09947 */ /* 0x010fea000383ffff */
[----:B------:R-:W-:Y:S05]  /*14080*/  BRA `(.L_x_7483) ;  /* 0xffffffc0005c7947 */ /* 0x000fea000383ffff */
.L_x_7358:
[----:B----4-:R4:W0:Y:S02]  /*14090*/  SYNCS.PHASECHK.TRANS64.TRYWAIT P1, [R5+URZ+0x22860], R4 ;  /* 0x02286004050075a7 */ /* 0x010824000802017f */
[----:B0-----:R-:W-:Y:S05]  /*140a0*/  @!P1 NANOSLEEP.SYNCS 0x989680 ;  /* 0x009896800000995d */ /* 0x001fea0003900000 */
[----:B------:R-:W0:Y:S02]  /*140b0*/  @!P1 SYNCS.PHASECHK.TRANS64 P1, [R5+URZ+0x22860], R4 ;  /* 0x02286004050095a7 */ /* 0x000e24000802007f */
[----:B0-----:R-:W-:Y:S05]  /*140c0*/  @!P1 BRA `(.L_x_7358) ;  /* 0xfffffffc00f09947 */ /* 0x001fea000383ffff */
[----:B------:R-:W-:Y:S05]  /*140d0*/  BRA `(.L_x_7484) ;  /* 0xffffffc000587947 */ /* 0x000fea000383ffff */
.L_x_7360:
[----:B------:R0:W0:Y:S02]  /*140e0*/  SYNCS.PHASECHK.TRANS64.TRYWAIT P1, [R3+URZ+0x22860], R0 ;  /* 0x02286000030075a7 */ /* 0x000024000802017f */
[----:B0-----:R-:W-:Y:S05]  /*140f0*/  @!P1 NANOSLEEP.SYNCS 0x989680 ;  /* 0x009896800000995d */ /* 0x001fea0003900000 */
[----:B------:R-:W0:Y:S02]  /*14100*/  @!P1 SYNCS.PHASECHK.TRANS64 P1, [R3+URZ+0x22860], R0 ;  /* 0x02286000030095a7 */ /* 0x000e24000802007f */
[----:B0-----:R-:W-:Y:S05]  /*14110*/  @!P1 BRA `(.L_x_7360) ;  /* 0xfffffffc00f09947 */ /* 0x001fea000383ffff */
[----:B------:R-:W-:Y:S05]  /*14120*/  BRA `(.L_x_7485) ;  /* 0xffffffc000547947 */ /* 0x000fea000383ffff */
.L_x_7362:
[----:B------:R0:W0:Y:S02]  /*14130*/  SYNCS.PHASECHK.TRANS64.TRYWAIT P1, [R5+URZ+0x22880], R4 ;  /* 0x02288004050075a7 */ /* 0x000024000802017f */
[----:B0-----:R-:W-:Y:S05]  /*14140*/  @!P1 NANOSLEEP.SYNCS 0x989680 ;  /* 0x009896800000995d */ /* 0x001fea0003900000 */
[----:B------:R-:W0:Y:S02]  /*14150*/  @!P1 SYNCS.PHASECHK.TRANS64 P1, [R5+URZ+0x22880], R4 ;  /* 0x02288004050095a7 */ /* 0x000e24000802007f */
[----:B0-----:R-:W-:Y:S05]  /*14160*/  @!P1 BRA `(.L_x_7362) ;  /* 0xfffffffc00f09947 */ /* 0x001fea000383ffff */
[----:B------:R-:W-:Y:S05]  /*14170*/  BRA `(.L_x_7486) ;  /* 0xffffffc000507947 */ /* 0x000fea000383ffff */
.L_x_7487:
        /* <DEDUP_REMOVED lines=16> */
.L_x_16284:


//--------------------- .text._ZN7cutlass13device_kernelIN5flash11enable_sm90INS1_16FlashAttnFwdSm90INS1_25CollectiveMainloopFwdSm90ILi2EN4cute5tupleIJNS5_1CILi1EEES8_S8_EEENS6_IJNS7_ILi128EEENS7_ILi160EEESA_EEELi128ENS_12float_e4m3_tEfNS_4arch4Sm90ELb0ELb0ELb1ELb1ELb1ELb0ELb0ELb1ELb1ELb1ELb1ELb0EEENS1_21CollectiveEpilogueFwdINS6_IJSA_SA_SB_EEES9_NS_10bfloat16_tESF_Li256ELb1ELb1ELb1ELb1EEENS1_36VarlenDynamicPersistentTileSchedulerILi128ELi160ELi256ELi128ELb1ELb1ELb1ELb0ELb1ELb1EEEEEEEEEvNT_6ParamsE --------------------------
	.section	.text._ZN7cutlass13device_kernelIN5flash11enable_sm90INS1_16FlashAttnFwdSm90INS1_25CollectiveMainloopFwdSm90ILi2EN4cute5tupleIJNS5_1CILi1EEES8_S8_EEENS6_IJNS7_ILi128EEENS7_ILi160EEESA_EEELi128ENS_12float_e4m3_tEfNS_4arch4Sm90ELb0ELb0ELb1ELb1ELb1ELb0ELb0ELb1ELb1ELb1ELb1ELb0EEENS1_21CollectiveEpilogueFwdINS6_IJSA_SA_SB_EEES9_NS_10bfloat16_tESF_Li256ELb1ELb1ELb1ELb1EEENS1_36VarlenDynamicPersistentTileSchedulerILi128ELi160ELi256ELi128ELb1ELb1ELb1ELb0ELb1ELb1EEEEEEEEEvNT_6ParamsE,"ax",@progbits
	.align	128
.text._ZN7cutlass13device_kernelIN5flash11enable_sm90INS1_16FlashAttnFwdSm90INS1_25CollectiveMainloopFwdSm90ILi2EN4cute5tupleIJNS5_1CILi1EEES8_S8_EEENS6_IJNS7_ILi128EEENS7_ILi160EEESA_EEELi128ENS_12float_e4m3_tEfNS_4arch4Sm90ELb0ELb0ELb1ELb1ELb1ELb0ELb0ELb1ELb1ELb1ELb1ELb0EEENS1_21CollectiveEpilogueFwdINS6_IJSA_SA_SB_EEES9_NS_10bfloat16_tESF_Li256ELb1ELb1ELb1ELb1EEENS1_36VarlenDynamicPersistentTileSchedulerILi128ELi160ELi256ELi128ELb1ELb1ELb1ELb0ELb1ELb1EEEEEEEEEvNT_6ParamsE:
        .type           _ZN7cutlass13device_kernelIN5flash11enable_sm90INS1_16FlashAttnFwdSm90INS1_25CollectiveMainloopFwdSm90ILi2EN4cute5tupleIJNS5_1CILi1EEES8_S8_EEENS6_IJNS7_ILi128EEENS7_ILi160EEESA_EEELi128ENS_12float_e4m3_tEfNS_4arch4Sm90ELb0ELb0ELb1ELb1ELb1ELb0ELb0ELb1ELb1ELb1ELb1ELb0EEENS1_21CollectiveEpilogueFwdINS6_IJSA_SA_SB_EEES9_NS_10bfloat16_tESF_Li256ELb1ELb1ELb1ELb1EEENS1_36VarlenDynamicPersistentTileSchedulerILi128ELi160ELi256ELi128ELb1ELb1ELb1ELb0ELb1ELb1EEEEEEEEEvNT_6ParamsE,@function
        .size           _ZN7cutlass13device_kernelIN5flash11enable_sm90INS1_16FlashAttnFwdSm90INS1_25CollectiveMainloopFwdSm90ILi2EN4cute5tupleIJNS5_1CILi1EEES8_S8_EEENS6_IJNS7_ILi128EEENS7_ILi160EEESA_EEELi128ENS_12float_e4m3_tEfNS_4arch4Sm90ELb0ELb0ELb1ELb1ELb1ELb0ELb0ELb1ELb1ELb1ELb1ELb0EEENS1_21CollectiveEpilogueFwdINS6_IJSA_SA_SB_EEES9_NS_10bfloat16_tESF_Li256ELb1ELb1ELb1ELb1EEENS1_36VarlenDynamicPersistentTileSchedulerILi128ELi160ELi256ELi128ELb1ELb1ELb1ELb0ELb1ELb1EEEEEEEEEvNT_6ParamsE,(.L_x_16285 - _ZN7cutlass13device_kernelIN5flash11enable_sm90INS1_16FlashAttnFwdSm90INS1_25CollectiveMainloopFwdSm90ILi2EN4cute5tupleIJNS5_1CILi1EEES8_S8_EEENS6_IJNS7_ILi128EEENS7_ILi160EEESA_EEELi128ENS_12float_e4m3_tEfNS_4arch4Sm90ELb0ELb0ELb1ELb1ELb1ELb0ELb0ELb1ELb1ELb1ELb1ELb0EEENS1_21CollectiveEpilogueFwdINS6_IJSA_SA_SB_EEES9_NS_10bfloat16_tESF_Li256ELb1ELb1ELb1ELb1EEENS1_36VarlenDynamicPersistentTileSchedulerILi128ELi160ELi256ELi128ELb1ELb1ELb1ELb0ELb1ELb1EEEEEEEEEvNT_6ParamsE)
        .other          _ZN7cutlass13device_kernelIN5flash11enable_sm90INS1_16FlashAttnFwdSm90INS1_25CollectiveMainloopFwdSm90ILi2EN4cute5tupleIJNS5_1CILi1EEES8_S8_EEENS6_IJNS7_ILi128EEENS7_ILi160EEESA_EEELi128ENS_12float_e4m3_tEfNS_4arch4Sm90ELb0ELb0ELb1ELb1ELb1ELb0ELb0ELb1ELb1ELb1ELb1ELb0EEENS1_21CollectiveEpilogueFwdINS6_IJSA_SA_SB_EEES9_NS_10bfloat16_tESF_Li256ELb1ELb1ELb1ELb1EEENS1_36VarlenDynamicPersistentTileSchedulerILi128ELi160ELi256ELi128ELb1ELb1ELb1ELb0ELb1ELb1EEEEEEEEEvNT_6ParamsE,@"STO_CUDA_ENTRY STV_DEFAULT"
_ZN7cutlass13device_kernelIN5flash11enable_sm90INS1_16FlashAttnFwdSm90INS1_25CollectiveMainloopFwdSm90ILi2EN4cute5tupleIJNS5_1CILi1EEES8_S8_EEENS6_IJNS7_ILi128EEENS7_ILi160EEESA_EEELi128ENS_12float_e4m3_tEfNS_4arch4Sm90ELb0ELb0ELb1ELb1ELb1ELb0ELb0ELb1ELb1ELb1ELb1ELb0EEENS1_21CollectiveEpilogueFwdINS6_IJSA_SA_SB_EEES9_NS_10bfloat16_tESF_Li256ELb1ELb1ELb1ELb1EEENS1_36VarlenDynamicPersistentTileSchedulerILi128ELi160ELi256ELi128ELb1ELb1ELb1ELb0ELb1ELb1EEEEEEEEEvNT_6ParamsE:
        /* <DEDUP_REMOVED lines=45> */
.L_x_7488:
        /* <DEDUP_REMOVED lines=22> */
.L_x_7489:
        /* <DEDUP_REMOVED lines=18> */
.L_x_7490:
        /* <DEDUP_REMOVED lines=22> */
.L_x_7491:
        /* <DEDUP_REMOVED lines=24> */
.L_x_7492:
        /* <DEDUP_REMOVED lines=8> */
.L_x_7494:
        /* <DEDUP_REMOVED lines=25> */
[----:B------:R-:W-:Y:S02]  /*0a40*/  UMOV UR45, URZ ;  /* 0x0000003f002d7c82 */ /* 0x000fe40008000000 */
[CC--:B------:R-:W-:Y:S02]  /*0a50*/  LEA.HI R2, R0.reuse, R223.reuse, RZ, 0x7 ;  /* 0x000000df00027211 */ /* 0x0c0fe400078f38ff */
[----:B------:R-:W-:-:S02]  /*0a60*/  LEA.HI R3, R0, R223, RZ, 0x4 ;  /* 0x000000df00037211 */ /* 0x000fc400078f20ff */
[----:B------:R-:W-:Y:S02]  /*0a70*/  LOP3.LUT R4, R2, 0xffffff80, RZ, 0xc0, !PT ;  /* 0xffffff8002047812 */ /* 0x000fe400078ec0ff */
[----:B------:R-:W-:Y:S02]  /*0a80*/  SHF.R.S32.HI R6, RZ, 0x4, R3 ;  /* 0x00000004ff067819 */ /* 0x000fe40000011403 */
[----:B------:R-:W-:Y:S01]  /*0a90*/  SHF.R.S32.HI R217, RZ, 0x7, R2 ;  /* 0x00000007ffd97819 */ /* 0x000fe20000011402 */
[----:B------:R-:W-:Y:S01]  /*0aa0*/  IMAD.IADD R201, R223, 0x1, -R4 ;  /* 0x00000001dfc97824 */ /* 0x000fe200078e0a04 */
[----:B------:R-:W-:Y:S02]  /*0ab0*/  LEA.HI R4, R0, R223, RZ, 0x5 ;  /* 0x000000df00047211 */ /* 0x000fe400078f28ff */
[----:B------:R-:W-:Y:S02]  /*0ac0*/  LEA.HI R2, R2, R217, RZ, 0x1 ;  /* 0x000000d902027211 */ /* 0x000fe400078f08ff */
[----:B------:R-:W-:Y:S01]  /*0ad0*/  SHF.R.S32.HI R8, RZ, 0x1f, R201 ;  /* 0x0000001fff087819 */ /* 0x000fe200000114c9 */
[----:B------:R-:W-:Y:S01]  /*0ae0*/  IMAD.SHL.U32 R5, R4, 0x20, RZ ;  /* 0x0000002004057824 */ /* 0x000fe200078e00ff */
[----:B------:R-:W-:-:S02]  /*0af0*/  LOP3.LUT R4, R3, 0x3fffff0, RZ, 0xc0, !PT ;  /* 0x03fffff003047812 */ /* 0x000fc400078ec0ff */
[----:B------:R-:W-:Y:S02]  /*0b00*/  LEA.HI R3, R3, R6, RZ, 0x1 ;  /* 0x0000000603037211 */ /* 0x000fe400078f08ff */
[----:B------:R-:W-:Y:S01]  /*0b10*/  LOP3.LUT R5, R5, 0xfffffc00, RZ, 0xc0, !PT ;  /* 0xfffffc0005057812 */ /* 0x000fe200078ec0ff */
[----:B------:R-:W-:Y:S01]  /*0b20*/  IMAD.IADD R4, R223, 0x1, -R4 ;  /* 0x00000001df047824 */ /* 0x000fe200078e0a04 */
[----:B------:R-:W-:Y:S02]  /*0b30*/  LOP3.LUT R3, R3, 0x1ffffffe, RZ, 0xc0, !PT ;  /* 0x1ffffffe03037812 */ /* 0x000fe400078ec0ff */
[----:B------:R-:W-:Y:S01]  /*0b40*/  LEA.HI R7, R8, R201, RZ, 0x2 ;  /* 0x000000c908077211 */ /* 0x000fe200078f10ff */
[----:B------:R-:W-:Y:S01]  /*0b50*/  IMAD R4, R4, 0x40, R5 ;  /* 0x0000004004047824 */ /* 0x000fe200078e0205 */
[----:B------:R-:W-:Y:S01]  /*0b60*/  LEA.HI R5, R0, R223, RZ, 0x2 ;  /* 0x000000df00057211 */ /* 0x000fe200078f10ff */
[----:B------:R-:W-:Y:S01]  /*0b70*/  IMAD.IADD R3, R6, 0x1, -R3 ;  /* 0x0000000106037824 */ /* 0x000fe200078e0a03 */
[----:B------:R-:W-:-:S02]  /*0b80*/  SHF.R.S32.HI R9, RZ, 0x2, R7 ;  /* 0x00000002ff097819 */ /* 0x000fc40000011407 */
[----:B------:R-:W-:Y:S01]  /*0b90*/  LOP3.LUT R6, R5, 0xfffffffc, RZ, 0xc0, !PT ;  /* 0xfffffffc05067812 */ /* 0x000fe200078ec0ff */
[----:B------:R-:W-:Y:S01]  /*0ba0*/  IMAD R220, R3, 0x8, R4 ;  /* 0x0000000803dc7824 */ /* 0x000fe200078e0204 */
[----:B------:R-:W-:Y:S02]  /*0bb0*/  SHF.R.S32.HI R10, RZ, 0x1f, R7 ;  /* 0x0000001fff0a7819 */ /* 0x000fe40000011407 */
[----:B------:R-:W-:Y:S01]  /*0bc0*/  LEA.HI R0, R0, R223, RZ, 0x3 ;  /* 0x000000df00007211 */ /* 0x000fe200078f18ff */
[----:B------:R-:W-:Y:S01]  /*0bd0*/  IMAD.IADD R6, R223, 0x1, -R6 ;  /* 0x00000001df067824 */ /* 0x000fe200078e0a06 */
[----:B------:R-:W-:Y:S02]  /*0be0*/  LEA.HI R10, R10, R9, RZ, 0x3 ;  /* 0x000000090a0a7211 */ /* 0x000fe400078f18ff */
[----:B------:R-:W-:Y:S02]  /*0bf0*/  LOP3.LUT R4, R2, 0x3fffffe, RZ, 0xc0, !PT ;  /* 0x03fffffe02047812 */ /* 0x000fe400078ec0ff */
[----:B------:R-:W-:-:S02]  /*0c00*/  LEA.HI R3, R6, R6, RZ, 0x1 ;  /* 0x0000000606037211 */ /* 0x000fc400078f08ff */
[----:B------:R-:W-:Y:S02]  /*0c10*/  LOP3.LUT R2, R0, 0xfffffff8, RZ, 0xc0, !PT ;  /* 0xfffffff800027812 */ /* 0x000fe400078ec0ff */
[----:B------:R-:W-:Y:S02]  /*0c20*/  LOP3.LUT R3, R3, 0x1ffffffe, RZ, 0xc0, !PT ;  /* 0x1ffffffe03037812 */ /* 0x000fe400078ec0ff */
[----:B------:R-:W-:Y:S01]  /*0c30*/  LOP3.LUT R10, R10, 0xfffffff8, RZ, 0xc0, !PT ;  /* 0xfffffff80a0a7812 */ /* 0x000fe200078ec0ff */
[----:B------:R-:W-:Y:S01]  /*0c40*/  IMAD.IADD R17, R223, 0x1, -R2 ;  /* 0x00000001df117824 */ /* 0x000fe200078e0a02 */
[----:B------:R-:W-:Y:S01]  /*0c50*/  LEA.HI R8, R8, R201, RZ, 0x5 ;  /* 0x000000c908087211 */ /* 0x000fe200078f28ff */
[----:B------:R-:W-:Y:S01]  /*0c60*/  IMAD.IADD R3, R6, 0x1, -R3 ;  /* 0x0000000106037824 */ /* 0x000fe200078e0a03 */
[----:B------:R-:W-:Y:S01]  /*0c70*/  LOP3.LUT R6, R7, 0x7ffffffc, RZ, 0xc0, !PT ;  /* 0x7ffffffc07067812 */ /* 0x000fe200078ec0ff */
[----:B------:R-:W-:Y:S01]  /*0c80*/  IMAD.IADD R9, R9, 0x1, -R10 ;  /* 0x0000000109097824 */ /* 0x000fe200078e0a0a */
[----:B------:R-:W-:Y:S01]  /*0c90*/  SHF.R.S32.HI R8, RZ, 0x5, R8 ;  /* 0x00000005ff087819 */ /* 0x000fe20000011408 */
[----:B------:R-:W-:Y:S01]  /*0ca0*/  IMAD.SHL.U32 R2, R17, 0x8, RZ ;  /* 0x0000000811027824 */ /* 0x000fe200078e00ff */
[----:B------:R-:W-:Y:S01]  /*0cb0*/  IADD3 R4, R217, -R4, RZ ;  /* 0x80000004d9047210 */ /* 0x000fe20007ffe0ff */
[----:B------:R-:W-:Y:S01]  /*0cc0*/  IMAD.IADD R6, R201, 0x1, -R6 ;  /* 0x00000001c9067824 */ /* 0x000fe200078e0a06 */
[----:B------:R-:W-:Y:S01]  /*0cd0*/  SHF.R.S32.HI R200, RZ, 0x3, R0 ;  /* 0x00000003ffc87819 */ /* 0x000fe20000011400 */
[----:B------:R-:W-:Y:S01]  /*0ce0*/  IMAD R9, R8, 0x10, R9 ;  /* 0x0000001008097824 */ /* 0x000fe200078e0209 */
[----:B------:R-:W-:Y:S01]  /*0cf0*/  SHF.R.S32.HI R222, RZ, 0x1f, R2 ;  /* 0x0000001fffde7819 */ /* 0x000fe20000011402 */
[----:B------:R-:W-:-:S02]  /*0d00*/  IMAD.SHL.U32 R199, R6, 0x2, RZ ;  /* 0x0000000206c77824 */ /* 0x000fc400078e00ff */
[----:B------:R-:W-:Y:S02]  /*0d10*/  VIADD R16, R2, 0x40 ;  /* 0x0000004002107836 */ /* 0x000fe40000000000 */
[C---:B------:R-:W-:Y:S01]  /*0d20*/  VIADD R198, R199.reuse, 0x8 ;  /* 0x00000008c7c67836 */ /* 0x040fe20000000000 */
[C---:B------:R-:W-:Y:S01]  /*0d30*/  IADD3 R194, R199.reuse, 0x28, RZ ;  /* 0x00000028c7c27810 */ /* 0x040fe20007ffe0ff */
        /* <DEDUP_REMOVED lines=28> */
[----:B------:R-:W-:Y:S01]  /*0f00*/  SHF.R.S32.HI R203, RZ, 0x1f, R19 ;  /* 0x0000001fffcb7819 */ /* 0x000fe20000011413 */
[----:B------:R-:W-:Y:S01]  /*0f10*/  IMAD R219, R3, 0x8, R218 ;  /* 0x0000000803db7824 */ /* 0x000fe200078e02da */
[----:B------:R-:W-:-:S07]  /*0f20*/  SHF.R.S32.HI R202, RZ, 0x1f, R18 ;  /* 0x0000001fffca7819 */ /* 0x000fce0000011412 */
.L_x_7544:
[----:B012-4-:R-:W0:Y:S01]  /*0f30*/  LDC.64 R4, c[0x0][0xc88] ;  /* 0x00032200ff047b82 */ /* 0x017e220000000a00 */
[----:B------:R-:W-:Y:S01]  /*0f40*/  ULDC.64 UR8, c[0x0][0xa28] ;  /* 0x00028a0000087ab9 */ /* 0x000fe20000000a00 */
[----:B------:R-:W-:Y:S01]  /*0f50*/  ULDC.64 UR10, c[0x0][0xa20] ;  /* 0x00028800000a7ab9 */ /* 0x000fe20000000a00 */
[----:B------:R-:W-:Y:S01]  /*0f60*/  ULDC UR4, c[0x0][0x424] ;  /* 0x0001090000047ab9 */ /* 0x000fe20000000800 */
[----:B------:R-:W-:Y:S01]  /*0f70*/  ULDC UR7, c[0x0][0x2f0] ;  /* 0x0000bc0000077ab9 */ /* 0x000fe20000000800 */
[----:B0-----:R-:W-:-:S06]  /*0f80*/  IMAD.WIDE R4, R31, 0x4, R4 ;  /* 0x000000041f047825 */ /* 0x001fcc00078e0204 */
[----:B------:R-:W2:Y:S01]  /*0f90*/  LDG.E R4, desc[UR50][R4.64] ;  /* 0x0000003204047981 */ /* 0x000ea2000c1e1900 */
[----:B------:R-:W-:Y:S02]  /*0fa0*/  UISETP.NE.U32.AND UP0, UPT, UR8, URZ, UPT ;  /* 0x0000003f0800728c */ /* 0x000fe4000bf05070 */
        /* <DEDUP_REMOVED lines=10> */
[----:B------:R-:W-:-:S03]  /*1050*/  MOV R4, UR8 ;  /* 0x0000000800047c02 */ /* 0x000fc60008000f00 */
[----:B------:R-:W-:Y:S01]  /*1060*/  @UP1 ULEA.HI.X UR11, UR37, UR11, UR38, 0x2, UP0 ;  /* 0x0000000b250b1291 */ /* 0x000fe200080f1426 */
[----:B------:R-:W-:Y:S01]  /*1070*/  IMAD.U32 R5, RZ, RZ, UR9 ;  /* 0x00000009ff057e24 */ /* 0x000fe2000f8e00ff */
[----:B------:R-:W-:Y:S01]  /*1080*/  ULDC.64 UR8, c[0x0][0x418] ;  /* 0x0001060000087ab9 */ /* 0x000fe20000000a00 */
[----:B------:R-:W-:-:S03]  /*1090*/  IMAD.U32 R6, RZ, RZ, UR10 ;  /* 0x0000000aff067e24 */ /* 0x000fc6000f8e00ff */
[----:B---3--:R-:W-:Y:S01]  /*10a0*/  IMAD.U32 R7, RZ, RZ, UR11 ;  /* 0x0000000bff077e24 */ /* 0x008fe2000f8e00ff */
        /* <DEDUP_REMOVED lines=11> */
[----:B-----5:R-:W-:-:S14]  /*1160*/  @P1 BRA `(.L_x_7495) ;  /* 0x0000000000341947 */ /* 0x020fdc0003800000 */
        /* <DEDUP_REMOVED lines=13> */
.L_x_7495:
        /* <DEDUP_REMOVED lines=51> */
.L_x_7496:
[----:B------:R-:W-:Y:S01]  /*1570*/  UIMAD UR42, UR40, UR4, URZ ;  /* 0x00000004282a72a4 */ /* 0x000fe2000f8e023f */
[----:B------:R-:W-:Y:S01]  /*1580*/  IMAD.U32 R0, RZ, RZ, UR9 ;  /* 0x00000009ff007e24 */ /* 0x000fe2000f8e00ff */
[----:B------:R-:W-:Y:S02]  /*1590*/  MOV R3, UR4 ;  /* 0x0000000400037c02 */ /* 0x000fe40008000f00 */
[----:B------:R-:W-:Y:S02]  /*15a0*/  CS2R R6, SRZ ;  /* 0x0000000000067805 */ /* 0x000fe4000001ff00 */
[----:B------:R-:W-:Y:S01]  /*15b0*/  PLOP3.LUT P0, PT, PT, PT, PT, 0x80, 0x0 ;  /* 0x000000000000781c */ /* 0x000fe20003f0f070 */
[----:B------:R-:W-:Y:S01]  /*15c0*/  IMAD.MOV.U32 R15, RZ, RZ, RZ ;  /* 0x000000ffff0f7224 */ /* 0x000fe200078e00ff */
        /* <DEDUP_REMOVED lines=15> */
[----:B------:R-:W-:Y:S01]  /*16c0*/  CS2R R52, SRZ ;  /* 0x0000000000347805 */ /* 0x000fe2000001ff00 */
[----:B------:R-:W-:Y:S01]  /*16d0*/  IMAD.MOV.U32 R50, RZ, RZ, RZ ;  /* 0x000000ffff327224 */ /* 0x000fe200078e00ff */
[----:B------:R-:W-:Y:S01]  /*16e0*/  UISETP.GT.AND UP0, UPT, UR52, UR42, UPT ;  /* 0x0000002a3400728c */ /* 0x000fe2000bf04270 */
[----:B------:R-:W-:Y:S01]  /*16f0*/  CS2R R88, SRZ ;  /* 0x0000000000587805 */ /* 0x000fe2000001ff00 */
[----:B------:R-:W-:Y:S01]  /*1700*/  IMAD.MOV.U32 R56, RZ, RZ, RZ ;  /* 0x000000ffff387224 */ /* 0x000fe200078e00ff */
[----:B------:R-:W-:Y:S02]  /*1710*/  CS2R R90, SRZ ;  /* 0x00000000005a7805 */ /* 0x000fe4000001ff00 */
[----:B------:R-:W-:Y:S01]  /*1720*/  CS2R R60, SRZ ;  /* 0x00000000003c7805 */ /* 0x000fe2000001ff00 */
[----:B------:R-:W-:Y:S01]  /*1730*/  IMAD.MOV.U32 R55, RZ, RZ, RZ ;  /* 0x000000ffff377224 */ /* 0x000fe200078e00ff */
[----:B------:R-:W-:Y:S02]  /*1740*/  PLOP3.LUT P1, PT, PT, PT, UP0, 0x80, 0x0 ;  /* 0x000000000000781c */ /* 0x000fe40003f2f008 */
[----:B------:R-:W-:-:S02]  /*1750*/  CS2R R64, SRZ ;  /* 0x0000000000407805 */ /* 0x000fc4000001ff00 */
[----:B------:R-:W-:Y:S02]  /*1760*/  CS2R R62, SRZ ;  /* 0x00000000003e7805 */ /* 0x000fe4000001ff00 */
        /* <DEDUP_REMOVED lines=14> */
[----:B------:R-:W-:Y:S06]  /*1850*/  @!P1 BRA `(.L_x_7497) ;  /* 0x0000007800f89947 */ /* 0x000fec0003800000 */
[----:B------:R-:W0:Y:S01]  /*1860*/  SHFL.IDX PT, R0, R217, RZ, 0x1f ;  /* 0x00001fffd9007589 */ /* 0x000e2200000e0000 */
[----:B------:R-:W1:Y:S01]  /*1870*/  S2UR UR49, SR_CgaCtaId ;  /* 0x00000000003179c3 */ /* 0x000e620000008800 */
[----:B------:R-:W-:Y:S01]  /*1880*/  UMOV UR54, 0x400 ;  /* 0x0000040000367882 */ /* 0x000fe20000000000 */
[----:B0-----:R-:W-:Y:S01]  /*1890*/  R2UR UR43, R0 ;  /* 0x00000000002b72ca */ /* 0x001fe200000e0000 */
[----:B-1----:R-:W-:-:S04]  /*18a0*/  ULEA UR54, UR49, UR54, 0x18 ;  /* 0x0000003631367291 */ /* 0x002fc8000f8ec03f */
[----:B------:R-:W-:-:S04]  /*18b0*/  UIADD3 UR5, UR54, 0x14400, URZ ;  /* 0x0001440036057890 */ /* 0x000fc8000fffe03f */
[----:B------:R-:W-:-:S04]  /*18c0*/  ULOP3.LUT UP0, URZ, UR5, 0x9f, URZ, 0xc0, !UPT ;  /* 0x0000009f053f7892 */ /* 0x000fc8000f80c03f */
[----:B------:R-:W-:Y:S02]  /*18d0*/  ULEA.HI UR4, UR43, UR43, URZ, 0x1 ;  /* 0x0000002b2b047291 */ /* 0x000fe4000f8f083f */
[----:B------:R-:W-:Y:S02]  /*18e0*/  PLOP3.LUT P0, PT, PT, PT, UP0, 0x80, 0x0 ;  /* 0x000000000000781c */ /* 0x000fe40003f0f008 */
        /* <DEDUP_REMOVED lines=11> */
[----:B------:R-:W-:Y:S01]  /*19a0*/  MOV R5, UR5 ;  /* 0x0000000500057c02 */ /* 0x000fe20008000f00 */
        /* <DEDUP_REMOVED lines=10> */
.L_x_7498:
        /* <DEDUP_REMOVED lines=33> */
[----:B------:R-:W-:Y:S01]  /*1c60*/  MOV R4, UR4 ;  /* 0x0000000400047c02 */ /* 0x000fe20008000f00 */
[----:B------:R-:W-:Y:S01]  /*1c70*/  IMAD.U32 R5, RZ, RZ, UR48 ;  /* 0x00000030ff057e24 */ /* 0x000fe2000f8e00ff */
[----:B------:R-:W-:Y:S02]  /*1c80*/  ULDC UR4, c[0x0][0x9d8] ;  /* 0x0002760000047ab9 */ /* 0x000fe40000000800 */
[----:B------:R-:W-:-:S04]  /*1c90*/  SHF.L.U32 R4, R4, 0x1f, RZ ;  /* 0x0000001f04047819 */ /* 0x000fc800000006ff */
[----:B------:R-:W0:Y:S01]  /*1ca0*/  SYNCS.PHASECHK.TRANS64.TRYWAIT P1, [UR54+0x22800], R4 ;  /* 0x02280004ff0075a7 */ /* 0x000e220008020176 */
[----:B------:R-:W-:Y:S01]  /*1cb0*/  ISETP.NE.AND P0, PT, R5, 0x3, PT ;  /* 0x000000030500780c */ /* 0x000fe20003f05270 */
[----:B--2---:R-:W-:-:S04]  /*1cc0*/  FMUL.FTZ R0, R3, R0 ;  /* 0x0000000003007220 */ /* 0x004fc80000410000 */
[----:B------:R-:W-:Y:S01]  /*1cd0*/  FMUL.FTZ R0, R0, UR4 ;  /* 0x0000000400007c20 */ /* 0x000fe20008410000 */
[----:B0-----:R-:W-:Y:S07]  /*1ce0*/  @!P1 BRA `(.L_x_7499) ;  /* 0x00000124007c9947 */ /* 0x001fee0003800000 */
.L_x_7641:
[----:B------:R-:W-:Y:S05]  /*1cf0*/  @!P0 BRA `(.L_x_7500) ;  /* 0x0000000000048947 */ /* 0x000fea0003800000 */
[----:B------:R-:W-:Y:S01]  /*1d00*/  BPT.TRAP 0x1 ;  /* 0x000000040000795c */ /* 0x000fe20000300000 */
.L_x_7500:
[----:B0-----:R-:W-:Y:S02]  /*1d10*/  IMAD.U32 R4, RZ, RZ, UR45 ;  /* 0x0000002dff047e24 */ /* 0x001fe4000f8e00ff */
[----:B------:R-:W-:-:S03]  /*1d20*/  IMAD.U32 R3, RZ, RZ, UR46 ;  /* 0x0000002eff037e24 */ /* 0x000fc6000f8e00ff */
[----:B------:R-:W-:Y:S02]  /*1d30*/  LEA R4, R4, UR54, 0x3 ;  /* 0x0000003604047c11 */ /* 0x000fe4000f8e18ff */
[----:B------:R-:W-:-:S04]  /*1d40*/  SHF.L.U32 R3, R3, 0x1f, RZ ;  /* 0x0000001f03037819 */ /* 0x000fc800000006ff */
[----:B------:R0:W1:Y:S01]  /*1d50*/  SYNCS.PHASECHK.TRANS64.TRYWAIT P1, [R4+URZ+0x22830], R3 ;  /* 0x02283003040075a7 */ /* 0x000062000802017f */
[----:B------:R-:W-:Y:S05]  /*1d60*/  @!P0 BRA `(.L_x_7501) ;  /* 0x0000000000048947 */ /* 0x000fea0003800000 */
[----:B------:R-:W-:Y:S01]  /*1d70*/  BPT.TRAP 0x1 ;  /* 0x000000040000795c */ /* 0x000fe20000300000 */
.L_x_7501:
[----:B-1----:R-:W-:Y:S05]  /*1d80*/  @P1 BRA `(.L_x_7502) ;  /* 0x0000000000081947 */ /* 0x002fea0003800000 */
[----:B------:R-:W1:Y:S02]  /*1d90*/  SYNCS.PHASECHK.TRANS64.TRYWAIT P1, [R4+URZ+0x22830], R3 ;  /* 0x02283003040075a7 */ /* 0x000e64000802017f */
[----:B-1----:R-:W-:Y:S05]  /*1da0*/  @!P1 BRA `(.L_x_7503) ;  /* 0x0000012400649947 */ /* 0x002fea0003800000 */
.L_x_7502:
[----:B------:R-:W-:Y:S01]  /*1db0*/  UIADD3 UR4, UR54, 0x18400, URZ ;  /* 0x0001840036047890 */ /* 0x000fe2000fffe03f */
[----:B------:R-:W-:-:S03]  /*1dc0*/  IMAD.MOV.U32 R25, RZ, RZ, RZ ;  /* 0x000000ffff197224 */ /* 0x000fc600078e00ff */
[----:B------:R-:W-:-:S04]  /*1dd0*/  USHF.R.U32.HI UR4, URZ, 0x4, UR4 ;  /* 0x000000043f047899 */ /* 0x000fc80008011604 */
[----:B------:R-:W-:-:S06]  /*1de0*/  ULOP3.LUT UR4, UR4, 0x3fff, URZ, 0xc0, !UPT ;  /* 0x00003fff04047892 */ /* 0x000fcc000f8ec03f */
[----:B01----:R-:W-:Y:S01]  /*1df0*/  IMAD.U32 R3, RZ, RZ, UR4 ;  /* 0x00000004ff037e24 */ /* 0x003fe2000f8e00ff */
[----:B------:R-:W-:Y:S05]  /*1e00*/  WARPSYNC.ALL ;  /* 0x0000000000007948 */ /* 0x000fea0003800000 */
[----:B------:R-:W-:-:S04]  /*1e10*/  LOP3.LUT R3, R3, 0x10000, RZ, 0xfc, !PT ;  /* 0x0001000003037812 */ /* 0x000fc800078efcff */
[----:B------:R-:W-:Y:S01]  /*1e20*/  R2UR UR20, R3 ;  /* 0x00000000031472ca */ /* 0x000fe200000e0000 */
[----:B------:R-:W-:Y:S01]  /*1e30*/  ULOP3.LUT UR12, UR55, 0x10000, URZ, 0xfc, !UPT ;  /* 0x00010000370c7892 */ /* 0x000fe2000f8efc3f */
[----:B------:R-:W-:Y:S01]  /*1e40*/  WARPGROUP.ARRIVE ;  /* 0x00000000000079c5 */ /* 0x000fe20000000000 */
[----:B------:R-:W-:Y:S01]  /*1e50*/  UMOV UR17, 0x40000040 ;  /* 0x4000004000117882 */ /* 0x000fe20000000000 */
[----:B------:R-:W-:Y:S01]  /*1e60*/  UMOV UR19, 0x40000040 ;  /* 0x4000004000137882 */ /* 0x000fe20000000000 */
[----:B------:R-:W-:Y:S01]  /*1e70*/  UMOV UR7, 0x40000040 ;  /* 0x4000004000077882 */ /* 0x000fe20000000000 */
[----:B------:R-:W-:Y:S01]  /*1e80*/  UMOV UR11, 0x40000040 ;  /* 0x40000040000b7882 */ /* 0x000fe20000000000 */
[----:B------:R-:W-:Y:S01]  /*1e90*/  UMOV UR15, 0x40000040 ;  /* 0x40000040000f7882 */ /* 0x000fe20000000000 */
[----:B------:R-:W-:-:S05]  /*1ea0*/  UMOV UR16, UR12 ;  /* 0x0000000c00107c82 */ /* 0x000fca0008000000 */
[----:B------:R-:W-:-:S04]  /*1eb0*/  UIMAD UR20, UR45, 0x500, UR20 ;  /* 0x000005002d1478a4 */ /* 0x000fc8000f8e0214 */
[----:B------:R-:W-:Y:S02]  /*1ec0*/  UIADD3 UR4, UR20, 0x100, URZ ;  /* 0x0000010014047890 */ /* 0x000fe4000fffe03f */
[----:B------:R-:W-:Y:S02]  /*1ed0*/  UIADD3 UR5, UR20, 0x200, URZ ;  /* 0x0000020014057890 */ /* 0x000fe4000fffe03f */
[----:B------:R-:W-:Y:S01]  /*1ee0*/  UMOV UR18, UR20 ;  /* 0x0000001400127c82 */ /* 0x000fe20008000000 */
[----:B------:R-:W-:Y:S01]  /*1ef0*/  UIADD3 UR6, UR20, 0x300, URZ ;  /* 0x0000030014067890 */ /* 0x000fe2000fffe03f */
[----:B------:R-:W-:Y:S01]  /*1f00*/  QGMMA.64x32x32.F32.E4M3.E4M3 R92, gdesc[UR16], RZ, !UPT, gsb0 ;  /* 0x00600000105c79f3 */ /* 0x000fe2000c0008ff */
[----:B------:R-:W-:Y:S01]  /*1f10*/  UMOV UR18, UR4 ;  /* 0x0000000400127c82 */ /* 0x000fe20008000000 */
[----:B------:R-:W-:Y:S01]  /*1f20*/  UMOV UR19, 0x40000040 ;  /* 0x4000004000137882 */ /* 0x000fe20000000000 */
[----:B------:R-:W-:Y:S02]  /*1f30*/  UIADD3 UR4, UR20, 0x400, URZ ;  /* 0x0000040014047890 */ /* 0x000fe4000fffe03f */
[----:B------:R-:W-:-:S02]  /*1f40*/  UIADD3 UR8, UR20, 0x102, URZ ;  /* 0x0000010214087890 */ /* 0x000fc4000fffe03f */
[----:B------:R-:W-:Y:S02]  /*1f50*/  UIADD3 UR9, UR20, 0x202, URZ ;  /* 0x0000020214097890 */ /* 0x000fe4000fffe03f */
[----:B------:R-:W-:Y:S02]  /*1f60*/  UIADD3 UR10, UR20, 0x302, URZ ;  /* 0x00000302140a7890 */ /* 0x000fe4000fffe03f */
[----:B------:R-:W-:Y:S02]  /*1f70*/  UIADD3 UR13, UR20, 0x304, URZ ;  /* 0x00000304140d7890 */ /* 0x000fe4000fffe03f */
[----:B------:R-:W-:Y:S01]  /*1f80*/  UIADD3 UR14, UR20, 0x6, URZ ;  /* 0x00000006140e7890 */ /* 0x000fe2000fffe03f */
[----:B------:R-:W-:Y:S02]  /*1f90*/  WARPGROUP.DEPBAR.LE gsb0, 0x0 ;  /* 0x00008000000079c5 */ /* 0x000fe40000010000 */
[----:B------:R-:W-:-:S06]  /*1fa0*/  WARPGROUP.ARRIVE ;  /* 0x00000000000079c5 */ /* 0x000fcc0000000000 */
[----:B------:R-:W-:Y:S01]  /*1fb0*/  QGMMA.64x32x32.F32.E4M3.E4M3 R76, gdesc[UR16], RZ, !UPT, gsb0 ;  /* 0x00600000104c79f3 */ /* 0x000fe2000c0008ff */
[----:B------:R-:W-:Y:S01]  /*1fc0*/  UMOV UR18, UR5 ;  /* 0x0000000500127c82 */ /* 0x000fe20008000000 */
[----:B------:R-:W-:Y:S01]  /*1fd0*/  UMOV UR19, 0x40000040 ;  /* 0x4000004000137882 */ /* 0x000fe20000000000 */
[----:B------:R-:W-:Y:S01]  /*1fe0*/  UMOV UR5, 0x40000040 ;  /* 0x4000004000057882 */ /* 0x000fe20000000000 */
        /* <DEDUP_REMOVED lines=38> */
[----:B------:R-:W-:Y:S02]  /*2250*/  UIADD3 UR8, UR12, 0x4, URZ ;  /* 0x000000040c087890 */ /* 0x000fe4000fffe03f */
        /* <DEDUP_REMOVED lines=61> */
.L_x_7504:
        /* <DEDUP_REMOVED lines=32> */
[----:B------:R-:W-:Y:S01]  /*2830*/  IADD3 R59, R28, 0xa0, -R199 ;  /* 0x000000a01c3b7810 */ /* 0x000fe20007ffe8c7 */
[----:B------:R-:W-:-:S02]  /*2840*/  IMAD.U32 R30, RZ, RZ, UR52 ;  /* 0x00000034ff1e7e24 */ /* 0x000fc4000f8e00ff */
[C---:B------:R-:W-:Y:S01]  /*2850*/  FMUL.FTZ R6, R0.reuse, R95 ;  /* 0x0000005f00067220 */ /* 0x040fe20000410000 */
[C---:B------:R-:W-:Y:S01]  /*2860*/  FMUL.FTZ R21, R0.reuse, R100 ;  /* 0x0000006400157220 */ /* 0x040fe20000410000 */
[C---:B------:R-:W-:Y:S01]  /*2870*/  FMUL.FTZ R95, R0.reuse, R77 ;  /* 0x0000004d005f7220 */ /* 0x040fe20000410000 */
[C---:B------:R-:W-:Y:S01]  /*2880*/  FMUL.FTZ R77, R0.reuse, R82 ;  /* 0x00000052004d7220 */ /* 0x040fe20000410000 */
[----:B------:R-:W-:Y:S01]  /*2890*/  FMUL.FTZ R82, R0, R91 ;  /* 0x0000005b00527220 */ /* 0x000fe20000410000 */
[----:B------:R-:W2:Y:S01]  /*28a0*/  MUFU.TANH R13, R13 ;  /* 0x0000000d000d7308 */ /* 0x000ea20000002400 */
[----:B------:R-:W-:Y:S02]  /*28b0*/  IMAD R59, R30, -0xa0, R59 ;  /* 0xffffff601e3b7824 */ /* 0x000fe400078e023b */
[C---:B------:R-:W-:Y:S01]  /*28c0*/  FMUL.FTZ R91, R0.reuse, R64 ;  /* 0x00000040005b7220 */ /* 0x040fe20000410000 */
[C---:B------:R-:W-:Y:S01]  /*28d0*/  FMUL.FTZ R24, R0.reuse, R101 ;  /* 0x0000006500187220 */ /* 0x040fe20000410000 */
[C---:B------:R-:W-:Y:S01]  /*28e0*/  FMUL.FTZ R64, R0.reuse, R71 ;  /* 0x0000004700407220 */ /* 0x040fe20000410000 */
[C---:B------:R-:W-:Y:S01]  /*28f0*/  FMUL.FTZ R71, R0.reuse, R72 ;  /* 0x0000004800477220 */ /* 0x040fe20000410000 */
[C---:B------:R-:W-:Y:S01]  /*2900*/  FMUL.FTZ R72, R0.reuse, R44 ;  /* 0x0000002c00487220 */ /* 0x040fe20000410000 */
[C---:B------:R-:W-:Y:S01]  /*2910*/  FMUL.FTZ R44, R0.reuse, R47 ;  /* 0x0000002f002c7220 */ /* 0x040fe20000410000 */
[----:B------:R-:W3:Y:S01]  /*2920*/  MUFU.TANH R14, R14 ;  /* 0x0000000e000e7308 */ /* 0x000ee20000002400 */
[C---:B------:R-:W-:Y:S01]  /*2930*/  ISETP.GT.AND P4, PT, R59.reuse, RZ, PT ;  /* 0x000000ff3b00720c */ /* 0x040fe20003f84270 */
[C---:B------:R-:W-:Y:S01]  /*2940*/  FMUL.FTZ R93, R0.reuse, R104 ;  /* 0x00000068005d7220 */ /* 0x040fe20000410000 */
[C---:B------:R-:W-:Y:S01]  /*2950*/  ISETP.GT.AND P3, PT, R59.reuse, 0x1, PT ;  /* 0x000000013b00780c */ /* 0x040fe20003f64270 */
        /* <DEDUP_REMOVED lines=8> */
[----:B------:R-:W-:Y:S01]  /*29e0*/  ISETP.GT.AND P2, PT, R59, 0x8, PT ;  /* 0x000000083b00780c */ /* 0x000fe20003f44270 */
[C---:B------:R-:W-:Y:S01]  /*29f0*/  FMUL.FTZ R92, R0.reuse, R105 ;  /* 0x00000069005c7220 */ /* 0x040fe20000410000 */
[----:B0-----:R-:W-:Y:S01]  /*2a00*/  FSEL R28, R7, -INF , P4 ;  /* 0xff800000071c7808 */ /* 0x001fe20002000000 */
[----:B------:R-:W-:Y:S01]  /*2a10*/  FMUL.FTZ R89, R0, R61 ;  /* 0x0000003d00597220 */ /* 0x000fe20000410000 */
[----:B------:R-:W0:Y:S01]  /*2a20*/  MUFU.TANH R5, R5 ;  /* 0x0000000500057308 */ /* 0x000e220000002400 */
[----:B-1----:R-:W-:Y:S01]  /*2a30*/  FSEL R29, R8, -INF , P3 ;  /* 0xff800000081d7808 */ /* 0x002fe20001800000 */
[C---:B------:R-:W-:Y:S01]  /*2a40*/  FMUL.FTZ R61, R0.reuse, R62 ;  /* 0x0000003e003d7220 */ /* 0x040fe20000410000 */
[C---:B------:R-:W-:Y:S01]  /*2a50*/  FMUL.FTZ R62, R0.reuse, R66 ;  /* 0x00000042003e7220 */ /* 0x040fe20000410000 */
[C---:B------:R-:W-:Y:S01]  /*2a60*/  FMUL.FTZ R10, R0.reuse, R99 ;  /* 0x00000063000a7220 */ /* 0x040fe20000410000 */
[C---:B------:R-:W-:Y:S01]  /*2a70*/  FMUL.FTZ R66, R0.reuse, R74 ;  /* 0x0000004a00427220 */ /* 0x040fe20000410000 */
[----:B------:R-:W-:Y:S01]  /*2a80*/  ISETP.GT.AND P1, PT, R59, 0x9, PT ;  /* 0x000000093b00780c */ /* 0x000fe20003f24270 */
[C---:B------:R-:W-:Y:S01]  /*2a90*/  FMUL.FTZ R74, R0.reuse, R49 ;  /* 0x00000031004a7220 */ /* 0x040fe20000410000 */
[----:B------:R-:W1:Y:S01]  /*2aa0*/  MUFU.TANH R24, R24 ;  /* 0x0000001800187308 */ /* 0x000e620000002400 */
[----:B--2---:R-:W-:Y:S01]  /*2ab0*/  FSEL R30, R13, -INF , P2 ;  /* 0xff8000000d1e7808 */ /* 0x004fe20001000000 */
[----:B------:R-:W-:Y:S01]  /*2ac0*/  FMUL.FTZ R49, R0, R54 ;  /* 0x0000003600317220 */ /* 0x000fe20000410000 */
[----:B------:R-:W-:Y:S01]  /*2ad0*/  FMNMX.FTZ R7, R28, R29, !PT ;  /* 0x0000001d1c077209 */ /* 0x000fe20007810000 */
[C---:B------:R-:W-:Y:S01]  /*2ae0*/  FMUL.FTZ R54, R0.reuse, R31 ;  /* 0x0000001f00367220 */ /* 0x040fe20000410000 */
[C---:B------:R-:W-:Y:S01]  /*2af0*/  FMUL.FTZ R12, R0.reuse, R102 ;  /* 0x00000066000c7220 */ /* 0x040fe20000410000 */
[C---:B------:R-:W-:Y:S01]  /*2b00*/  ISETP.GT.AND P6, PT, R59.reuse, 0x10, PT ;  /* 0x000000103b00780c */ /* 0x040fe20003fc4270 */
[----:B------:R-:W-:Y:S01]  /*2b10*/  FMUL.FTZ R98, R0, R32 ;  /* 0x0000002000627220 */ /* 0x000fe20000410000 */
[----:B------:R-:W2:Y:S01]  /*2b20*/  MUFU.TANH R6, R6 ;  /* 0x0000000600067308 */ /* 0x000ea20000002400 */
[----:B---3--:R-:W-:Y:S01]  /*2b30*/  FSEL R31, R14, -INF , P1 ;  /* 0xff8000000e1f7808 */ /* 0x008fe20000800000 */
[----:B------:R-:W-:Y:S01]  /*2b40*/  FMUL.FTZ R11, R0, R103 ;  /* 0x00000067000b7220 */ /* 0x000fe20000410000 */
[----:B------:R-:W-:Y:S01]  /*2b50*/  FMNMX.FTZ R8, R30, R7, !PT ;  /* 0x000000071e087209 */ /* 0x000fe20007810000 */
[C---:B------:R-:W-:Y:S01]  /*2b60*/  FMUL.FTZ R80, R0.reuse, R80 ;  /* 0x0000005000507220 */ /* 0x040fe20000410000 */
[----:B------:R-:W-:Y:S01]  /*2b70*/  ISETP.GT.AND P5, PT, R59, 0x11, PT ;  /* 0x000000113b00780c */ /* 0x000fe20003fa4270 */
[C---:B------:R-:W-:Y:S01]  /*2b80*/  FMUL.FTZ R97, R0.reuse, R33 ;  /* 0x0000002100617220 */ /* 0x040fe20000410000 */
[----:B----4-:R-:W-:Y:S01]  /*2b90*/  FSEL R32, R21, -INF , P6 ;  /* 0xff80000015207808 */ /* 0x010fe20003000000 */
[----:B------:R-:W3:Y:S01]  /*2ba0*/  MUFU.TANH R93, R93 ;  /* 0x0000005d005d7308 */ /* 0x000ee20000002400 */
[----:B------:R-:W-:Y:S01]  /*2bb0*/  FMNMX.FTZ R7, R31, R8, !PT ;  /* 0x000000081f077209 */ /* 0x000fe20007810000 */
[C---:B------:R-:W-:Y:S01]  /*2bc0*/  FMUL.FTZ R20, R0.reuse, R106 ;  /* 0x0000006a00147220 */ /* 0x040fe20000410000 */
[----:B0-----:R-:W-:Y:S01]  /*2bd0*/  FSEL R5, R5, -INF , P4 ;  /* 0xff80000005057808 */ /* 0x001fe20002000000 */
[C---:B------:R-:W-:Y:S01]  /*2be0*/  FMUL.FTZ R81, R0.reuse, R81 ;  /* 0x0000005100517220 */ /* 0x040fe20000410000 */
[C---:B------:R-:W-:Y:S01]  /*2bf0*/  ISETP.GT.AND P4, PT, R59.reuse, 0x18, PT ;  /* 0x000000183b00780c */ /* 0x040fe20003f84270 */
[----:B------:R-:W-:Y:S01]  /*2c00*/  FMUL.FTZ R15, R0, R107 ;  /* 0x0000006b000f7220 */ /* 0x000fe20000410000 */
[----:B-1----:R-:W-:Y:S01]  /*2c10*/  FSEL R33, R24, -INF , P5 ;  /* 0xff80000018217808 */ /* 0x002fe20002800000 */
[----:B------:R-:W0:Y:S01]  /*2c20*/  MUFU.TANH R9, R9 ;  /* 0x0000000900097308 */ /* 0x000e220000002400 */
[----:B------:R-:W-:Y:S01]  /*2c30*/  FMNMX.FTZ R8, R32, R7, !PT ;  /* 0x0000000720087209 */ /* 0x000fe20007810000 */
[----:B------:R-:W-:Y:S01]  /*2c40*/  FMUL.FTZ R84, R0, R84 ;  /* 0x0000005400547220 */ /* 0x000fe20000410000 */
[----:B--2---:R-:W-:Y:S01]  /*2c50*/  FSEL R6, R6, -INF , P3 ;  /* 0xff80000006067808 */ /* 0x004fe20001800000 */
[C---:B------:R-:W-:Y:S01]  /*2c60*/  FMUL.FTZ R85, R0.reuse, R85 ;  /* 0x0000005500557220 */ /* 0x040fe20000410000 */
[----:B------:R-:W-:Y:S01]  /*2c70*/  ISETP.GT.AND P3, PT, R59, 0x19, PT ;  /* 0x000000193b00780c */ /* 0x000fe20003f64270 */
[C---:B------:R-:W-:Y:S01]  /*2c80*/  FMUL.FTZ R68, R0.reuse, R68 ;  /* 0x0000004400447220 */ /* 0x040fe20000410000 */
[----:B------:R-:W-:Y:S01]  /*2c90*/  FMNMX.FTZ R8, R33, R8, !PT ;  /* 0x0000000821087209 */ /* 0x000fe20007810000 */
[----:B------:R-:W1:Y:S01]  /*2ca0*/  MUFU.TANH R92, R92 ;  /* 0x0000005c005c7308 */ /* 0x000e620000002400 */
[----:B---3--:R-:W-:Y:S01]  /*2cb0*/  FSEL R93, R93, -INF , P4 ;  /* 0xff8000005d5d7808 */ /* 0x008fe20002000000 */
        /* <DEDUP_REMOVED lines=13> */
[----:B------:R-:W-:Y:S01]  /*2d90*/  FMUL.FTZ R42, R0, R42 ;  /* 0x0000002a002a7220 */ /* 0x000fe20000410000 */
[----:B------:R-:W0:Y:S01]  /*2da0*/  MUFU.TANH R94, R94 ;  /* 0x0000005e005e7308 */ /* 0x000e220000002400 */
[----:B-1----:R-:W-:Y:S01]  /*2db0*/  FSEL R92, R92, -INF , P3 ;  /* 0xff8000005c5c7808 */ /* 0x002fe20001800000 */
[C---:B------:R-:W-:Y:S01]  /*2dc0*/  FMUL.FTZ R43, R0.reuse, R43 ;  /* 0x0000002b002b7220 */ /* 0x040fe20000410000 */
[----:B------:R-:W-:Y:S01]  /*2dd0*/  ULDC UR28, c[0x0][0x988] ;  /* 0x00026200001c7ab9 */ /* 0x000fe20000000800 */
[----:B------:R-:W-:Y:S01]  /*2de0*/  P2R R108, PR, RZ, 0x1 ;  /* 0x00000001ff6c7803 */ /* 0x000fe20000000000 */
[----:B------:R-:W-:Y:S01]  /*2df0*/  FMUL.FTZ R35, R0, R35 ;  /* 0x0000002300237220 */ /* 0x000fe20000410000 */
[----:B------:R-:W-:Y:S01]  /*2e00*/  FMNMX.FTZ R13, R92, R9, !PT ;  /* 0x000000095c0d7209 */ /* 0x000fe20007810000 */
[----:B------:R-:W-:Y:S01]  /*2e10*/  UIADD3 UR30, UR52, -0x2, URZ ;  /* 0xfffffffe341e7890 */ /* 0x000fe2000fffe03f */
[----:B------:R-:W1:Y:S01]  /*2e20*/  MUFU.TANH R12, R12 ;  /* 0x0000000c000c7308 */ /* 0x000e620000002400 */
[----:B--2---:R-:W-:-:S02]  /*2e30*/  FSEL R8, R10, -INF , P1 ;  /* 0xff8000000a087808 */ /* 0x004fc40000800000 */
[----:B------:R-:W-:Y:S01]  /*2e40*/  ISETP.GT.AND P1, PT, R59, 0x21, PT ;  /* 0x000000213b00780c */ /* 0x000fe20003f24270 */
[----:B------:R-:W-:Y:S01]  /*2e50*/  UISETP.GE.AND UP0, UPT, UR30, UR42, UPT ;  /* 0x0000002a1e00728c */ /* 0x000fe2000bf06270 */
[----:B------:R-:W-:-:S03]  /*2e60*/  R2UR UR6, R4 ;  /* 0x00000000040672ca */ /* 0x000fc600000e0000 */
[----:B------:R-:W2:Y:S01]  /*2e70*/  MUFU.TANH R95, R95 ;  /* 0x0000005f005f7308 */ /* 0x000ea20000002400 */
[----:B0-----:R-:W-:-:S07]  /*2e80*/  FSEL R94, R94, -INF , P2 ;  /* 0xff8000005e5e7808 */ /* 0x001fce0001000000 */
[----:B------:R-:W0:Y:S01]  /*2e90*/  MUFU.TANH R11, R11 ;  /* 0x0000000b000b7308 */ /* 0x000e220000002400 */
[----:B-1----:R-:W-:Y:S01]  /*2ea0*/  FSEL R9, R12, -INF , P6 ;  /* 0xff8000000c097808 */ /* 0x002fe20003000000 */
[----:B------:R-:W-:Y:S01]  /*2eb0*/  UIADD3 UR6, UR6, 0x22840, URZ ;  /* 0x0002284006067890 */ /* 0x000fe2000fffe03f */
[----:B------:R-:W-:Y:S02]  /*2ec0*/  ISETP.GT.AND P6, PT, R59, 0x28, PT ;  /* 0x000000283b00780c */ /* 0x000fe40003fc4270 */
[----:B------:R-:W-:Y:S01]  /*2ed0*/  FMNMX.FTZ R12, R94, R13, !PT ;  /* 0x0000000d5e0c7209 */ /* 0x000fe20007810000 */
[----:B------:R-:W-:Y:S02]  /*2ee0*/  UPRMT UR6, UR49, 0x654, UR6 ;  /* 0x0000065431067896 */ /* 0x000fe40008000006 */
[----:B------:R-:W1:Y:S01]  /*2ef0*/  MUFU.TANH R80, R80 ;  /* 0x0000005000507308 */ /* 0x000e620000002400 */
[----:B--2---:R-:W-:-:S04]  /*2f00*/  FSEL R95, R95, -INF , P1 ;  /* 0xff8000005f5f7808 */ /* 0x004fc80000800000 */
[----:B------:R-:W-:Y:S02]  /*2f10*/  FMNMX.FTZ R13, R95, R12, !PT ;  /* 0x0000000c5f0d7209 */ /* 0x000fe40007810000 */
[----:B------:R-:W-:Y:S01]  /*2f20*/  SYNCS.ARRIVE.TRANS64.RED.A1T0 RZ, [UR6], RZ ;  /* 0x000000ffffff79a7 */ /* 0x000fe20008100406 */
[----:B------:R-:W2:Y:S01]  /*2f30*/  MUFU.TANH R20, R20 ;  /* 0x0000001400147308 */ /* 0x000ea20000002400 */
[----:B0-----:R-:W-:Y:S02]  /*2f40*/  FSEL R10, R11, -INF , P5 ;  /* 0xff8000000b0a7808 */ /* 0x001fe40002800000 */
[----:B------:R-:W-:-:S05]  /*2f50*/  ISETP.GT.AND P5, PT, R59, 0x29, PT ;  /* 0x000000293b00780c */ /* 0x000fca0003fa4270 */
[----:B------:R-:W0:Y:S01]  /*2f60*/  MUFU.TANH R81, R81 ;  /* 0x0000005100517308 */ /* 0x000e220000002400 */
[----:B-1----:R-:W-:-:S04]  /*2f70*/  FSEL R80, R80, -INF , P6 ;  /* 0xff80000050507808 */ /* 0x002fc80003000000 */
[----:B------:R-:W-:-:S03]  /*2f80*/  FMNMX.FTZ R14, R80, R13, !PT ;  /* 0x0000000d500e7209 */ /* 0x000fc60007810000 */
[----:B------:R-:W1:Y:S01]  /*2f90*/  MUFU.TANH R15, R15 ;  /* 0x0000000f000f7308 */ /* 0x000e620000002400 */
[----:B--2---:R-:W-:Y:S02]  /*2fa0*/  FSEL R11, R20, -INF , P4 ;  /* 0xff800000140b7808 */ /* 0x004fe40002000000 */
[----:B------:R-:W-:-:S05]  /*2fb0*/  ISETP.GT.AND P4, PT, R59, 0x30, PT ;  /* 0x000000303b00780c */ /* 0x000fca0003f84270 */
[----:B------:R-:W2:Y:S01]  /*2fc0*/  MUFU.TANH R84, R84 ;  /* 0x0000005400547308 */ /* 0x000ea20000002400 */
[----:B0-----:R-:W-:-:S07]  /*2fd0*/  FSEL R81, R81, -INF , P5 ;  /* 0xff80000051517808 */ /* 0x001fce0002800000 */
[----:B------:R-:W0:Y:S01]  /*2fe0*/  MUFU.TANH R27, R27 ;  /* 0x0000001b001b7308 */ /* 0x000e220000002400 */
[----:B-1----:R-:W-:Y:S02]  /*2ff0*/  FSEL R12, R15, -INF , P3 ;  /* 0xff8000000f0c7808 */ /* 0x002fe40001800000 */
[----:B------:R-:W-:Y:S02]  /*3000*/  ISETP.GT.AND P3, PT, R59, 0x31, PT ;  /* 0x000000313b00780c */ /* 0x000fe40003f64270 */
[----:B------:R-:W-:-:S03]  /*3010*/  FMNMX.FTZ R15, R81, R14, !PT ;  /* 0x0000000e510f7209 */ /* 0x000fc60007810000 */
[----:B------:R-:W1:Y:S01]  /*3020*/  MUFU.TANH R85, R85 ;  /* 0x0000005500557308 */ /* 0x000e620000002400 */
[----:B--2---:R-:W-:-:S04]  /*3030*/  FSEL R84, R84, -INF , P4 ;  /* 0xff80000054547808 */ /* 0x004fc80002000000 */
[----:B------:R-:W-:-:S03]  /*3040*/  FMNMX.FTZ R20, R84, R15, !PT ;  /* 0x0000000f54147209 */ /* 0x000fc60007810000 */
        /* <DEDUP_REMOVED lines=10> */
[----:B0-----:R-:W-:-:S04]  /*30f0*/  FSEL R87, R87, -INF , P2 ;  /* 0xff80000057577808 */ /* 0x001fc80001000000 */
[----:B------:R-:W-:-:S03]  /*3100*/  FMNMX.FTZ R21, R87, R20, !PT ;  /* 0x0000001457157209 */ /* 0x000fc60007810000 */
[----:B------:R-:W0:Y:S01]  /*3110*/  MUFU.TANH R76, R76 ;  /* 0x0000004c004c7308 */ /* 0x000e220000002400 */
[----:B-1----:R-:W-:Y:S02]  /*3120*/  FSEL R15, R77, -INF , P6 ;  /* 0xff8000004d0f7808 */ /* 0x002fe40003000000 */
[----:B------:R-:W-:-:S05]  /*3130*/  ISETP.GT.AND P6, PT, R59, 0x40, PT ;  /* 0x000000403b00780c */ /* 0x000fca0003fc4270 */
        /* <DEDUP_REMOVED lines=133> */
[----:B-1----:R-:W-:-:S07]  /*3990*/  FSEL R37, R37, -INF , P3 ;  /* 0xff80000025257808 */ /* 0x002fce0001800000 */
[----:B------:R-:W1:Y:S01]  /*39a0*/  MUFU.TANH R41, R41 ;  /* 0x0000002900297308 */ /* 0x000e620000002400 */
[----:B--2---:R-:W-:Y:S02]  /*39b0*/  FSEL R54, R54, -INF , P1 ;  /* 0xff80000036367808 */ /* 0x004fe40000800000 */
[----:B------:R-:W-:Y:S02]  /*39c0*/  ISETP.GT.AND P1, PT, R59, 0x99, PT ;  /* 0x000000993b00780c */ /* 0x000fe40003f24270 */
[----:B------:R-:W-:-:S03]  /*39d0*/  FMNMX.FTZ R59, R37, R76, !PT ;  /* 0x0000004c253b7209 */ /* 0x000fc60007810000 */
[----:B------:R2:W3:Y:S01]  /*39e0*/  MUFU.TANH R82, R34 ;  /* 0x0000002200527308 */ /* 0x0004e20000002400 */
[----:B0-----:R-:W-:-:S04]  /*39f0*/  FSEL R40, R40, -INF , P2 ;  /* 0xff80000028287808 */ /* 0x001fc80001000000 */
[----:B------:R-:W-:-:S03]  /*3a00*/  FMNMX.FTZ R76, R40, R59, !PT ;  /* 0x0000003b284c7209 */ /* 0x000fc60007810000 */
[----:B------:R0:W-:Y:S01]  /*3a10*/  MUFU.TANH R102, R39 ;  /* 0x0000002700667308 */ /* 0x0001e20000002400 */
[----:B-1----:R-:W-:Y:S02]  /*3a20*/  FSEL R41, R41, -INF , P1 ;  /* 0xff80000029297808 */ /* 0x002fe40000800000 */
[----:B--2---:R-:W-:Y:S02]  /*3a30*/  FMNMX.FTZ R34, R5, R6, !PT ;  /* 0x0000000605227209 */ /* 0x004fe40007810000 */
[----:B------:R-:W-:-:S03]  /*3a40*/  FMNMX.FTZ R76, R41, R76, !PT ;  /* 0x0000004c294c7209 */ /* 0x000fc60007810000 */
[----:B------:R1:W2:Y:S01]  /*3a50*/  MUFU.TANH R101, R38 ;  /* 0x0000002600657308 */ /* 0x0002a20000002400 */
[----:B0-----:R-:W-:Y:S01]  /*3a60*/  FMNMX.FTZ R39, R7, R34, !PT ;  /* 0x0000002207277209 */ /* 0x001fe20007810000 */
[----:B------:R-:W0:Y:S01]  /*3a70*/  SHFL.BFLY PT, R59, R76, 0x2, 0x1f ;  /* 0x0c401f004c3b7f89 */ /* 0x000e2200000e0000 */
[----:B---3--:R-:W-:-:S05]  /*3a80*/  FSEL R82, R82, -INF , P6 ;  /* 0xff80000052527808 */ /* 0x008fca0003000000 */
[----:B------:R3:W-:Y:S01]  /*3a90*/  MUFU.TANH R103, R42 ;  /* 0x0000002a00677308 */ /* 0x0007e20000002400 */
[----:B-1----:R-:W-:-:S04]  /*3aa0*/  FMNMX.FTZ R38, R8, R39, !PT ;  /* 0x0000002708267209 */ /* 0x002fc80007810000 */
[----:B------:R-:W-:-:S03]  /*3ab0*/  FMNMX.FTZ R39, R9, R38, !PT ;  /* 0x0000002609277209 */ /* 0x000fc60007810000 */
[----:B------:R1:W-:Y:S01]  /*3ac0*/  MUFU.TANH R104, R43 ;  /* 0x0000002b00687308 */ /* 0x0003e20000002400 */
[----:B---3--:R-:W-:-:S07]  /*3ad0*/  FMNMX.FTZ R42, R10, R39, !PT ;  /* 0x000000270a2a7209 */ /* 0x008fce0007810000 */
[----:B------:R-:W-:Y:S01]  /*3ae0*/  MUFU.TANH R100, R35 ;  /* 0x0000002300647308 */ /* 0x000fe20000002400 */
[----:B-1----:R-:W-:Y:S02]  /*3af0*/  FMNMX.FTZ R43, R11, R42, !PT ;  /* 0x0000002a0b2b7209 */ /* 0x002fe40007810000 */
[----:B0-----:R-:W-:Y:S02]  /*3b00*/  FMNMX.FTZ R77, R76, R59, !PT ;  /* 0x0000003b4c4d7209 */ /* 0x001fe40007810000 */
[----:B------:R-:W-:-:S03]  /*3b10*/  FMNMX.FTZ R42, R12, R43, !PT ;  /* 0x0000002b0c2a7209 */ /* 0x000fc60007810000 */
[----:B------:R-:W0:Y:S01]  /*3b20*/  SHFL.BFLY PT, R78, R77, 0x1, 0x1f ;  /* 0x0c201f004d4e7f89 */ /* 0x000e2200000e0000 */
        /* <DEDUP_REMOVED lines=16> */
[----:B------:R0:W-:Y:S01]  /*3c30*/  MUFU.EX2 R42, R80 ;  /* 0x00000050002a7308 */ /* 0x0001e20000000800 */
[----:B------:R-:W-:Y:S01]  /*3c40*/  FMNMX.FTZ R78, R27, R78, !PT ;  /* 0x0000004e1b4e7209 */ /* 0x000fe20007810000 */
[--C-:B------:R-:W-:Y:S01]  /*3c50*/  FFMA.FTZ R87, R87, UR28, -R59.reuse ;  /* 0x0000001c57577c23 */ /* 0x100fe2000801083b */
[----:B------:R-:W-:-:S01]  /*3c60*/  FFMA.FTZ R43, R81, UR28, -R59 ;  /* 0x0000001c512b7c23 */ /* 0x000fc2000801083b */
[--C-:B------:R-:W-:Y:S01]  /*3c70*/  FFMA.FTZ R81, R86, UR28, -R59.reuse ;  /* 0x0000001c56517c23 */ /* 0x100fe2000801083b */
[----:B------:R-:W-:Y:S01]  /*3c80*/  FMNMX.FTZ R79, R61, R78, !PT ;  /* 0x0000004e3d4f7209 */ /* 0x000fe20007810000 */
[--C-:B------:R-:W-:Y:S01]  /*3c90*/  FFMA.FTZ R86, R70, UR28, -R59.reuse ;  /* 0x0000001c46567c23 */ /* 0x100fe2000801083b */
[----:B--2---:R-:W-:Y:S01]  /*3ca0*/  FSEL R70, R101, -INF , P4 ;  /* 0xff80000065467808 */ /* 0x004fe20002000000 */
[----:B------:R1:W-:Y:S01]  /*3cb0*/  MUFU.EX2 R76, R84 ;  /* 0x00000054004c7308 */ /* 0x0003e20000000800 */
[----:B------:R-:W-:Y:S01]  /*3cc0*/  FMNMX.FTZ R79, R60, R79, !PT ;  /* 0x0000004f3c4f7209 */ /* 0x000fe20007810000 */
[--C-:B------:R-:W-:Y:S01]  /*3cd0*/  FFMA.FTZ R90, R90, UR28, -R59.reuse ;  /* 0x0000001c5a5a7c23 */ /* 0x100fe2000801083b */
[----:B------:R-:W-:-:S01]  /*3ce0*/  FFMA.FTZ R91, R91, UR28, -R59 ;  /* 0x0000001c5b5b7c23 */ /* 0x000fc2000801083b */
[--C-:B------:R-:W-:Y:S01]  /*3cf0*/  FFMA.FTZ R92, R92, UR28, -R59.reuse ;  /* 0x0000001c5c5c7c23 */ /* 0x100fe2000801083b */
[----:B0-----:R-:W-:Y:S01]  /*3d00*/  FMNMX.FTZ R80, R62, R79, !PT ;  /* 0x0000004f3e507209 */ /* 0x001fe20007810000 */
        /* <DEDUP_REMOVED lines=31> */
[----:B-1----:R-:W-:Y:S01]  /*3f00*/  FMNMX.FTZ R84, R46, R83, !PT ;  /* 0x000000532e547209 */ /* 0x002fe20007810000 */
[--C-:B------:R-:W-:Y:S01]  /*3f10*/  FFMA.FTZ R75, R75, UR28, -R59.reuse ;  /* 0x0000001c4b4b7c23 */ /* 0x100fe2000801083b */
[----:B------:R-:W-:-:S01]  /*3f20*/  FFMA.FTZ R74, R74, UR28, -R59 ;  /* 0x0000001c4a4a7c23 */ /* 0x000fc2000801083b */
[----:B------:R-:W1:Y:S01]  /*3f30*/  MUFU.EX2 R83, R90 ;  /* 0x0000005a00537308 */ /* 0x000e620000000800 */
[----:B------:R-:W-:Y:S01]  /*3f40*/  FMNMX.FTZ R84, R47, R84, !PT ;  /* 0x000000542f547209 */ /* 0x000fe20007810000 */
[--C-:B------:R-:W-:Y:S01]  /*3f50*/  FFMA.FTZ R55, R55, UR28, -R59.reuse ;  /* 0x0000001c37377c23 */ /* 0x100fe2000801083b */
[----:B------:R-:W-:-:S01]  /*3f60*/  FFMA.FTZ R58, R98, UR28, -R59 ;  /* 0x0000001c623a7c23 */ /* 0x000fc2000801083b */
[--C-:B------:R-:W-:Y:S01]  /*3f70*/  FFMA.FTZ R95, R97, UR28, -R59.reuse ;  /* 0x0000001c615f7c23 */ /* 0x100fe2000801083b */
[----:B0-----:R-:W-:Y:S01]  /*3f80*/  FMNMX.FTZ R85, R49, R84, !PT ;  /* 0x0000005431557209 */ /* 0x001fe20007810000 */
[--C-:B------:R-:W-:Y:S01]  /*3f90*/  FFMA.FTZ R37, R37, UR28, -R59.reuse ;  /* 0x0000001c25257c23 */ /* 0x100fe2000801083b */
[----:B------:R-:W-:-:S01]  /*3fa0*/  FFMA.FTZ R40, R40, UR28, -R59 ;  /* 0x0000001c28287c23 */ /* 0x000fc2000801083b */
[----:B------:R-:W-:Y:S01]  /*3fb0*/  MUFU.EX2 R38, R94 ;  /* 0x0000005e00267308 */ /* 0x000fe20000000800 */
[----:B------:R-:W-:Y:S01]  /*3fc0*/  FMNMX.FTZ R84, R48, R85, !PT ;  /* 0x0000005530547209 */ /* 0x000fe20007810000 */
[----:B------:R-:W-:-:S03]  /*3fd0*/  FFMA.FTZ R41, R41, UR28, -R59 ;  /* 0x0000001c29297c23 */ /* 0x000fc6000801083b */
[----:B------:R-:W-:-:S03]  /*3fe0*/  FMNMX.FTZ R85, R51, R84, !PT ;  /* 0x0000005433557209 */ /* 0x000fc60007810000 */
[----:B------:R-:W-:Y:S01]  /*3ff0*/  MUFU.EX2 R28, R28 ;  /* 0x0000001c001c7308 */ /* 0x000fe20000000800 */
[----:B------:R-:W-:Y:S02]  /*4000*/  FMNMX.FTZ R84, R50, R85, !PT ;  /* 0x0000005532547209 */ /* 0x000fe40007810000 */
[----:B-1----:R-:W-:Y:S02]  /*4010*/  F2FP.SATFINITE.E4M3.F32.PACK_AB_MERGE_C R176, R83, R80, RZ ;  /* 0x0000005053b0723e */ /* 0x002fe400048070ff */
[----:B------:R-:W-:Y:S02]  /*4020*/  FMNMX.FTZ R85, R53, R84, !PT ;  /* 0x0000005435557209 */ /* 0x000fe40007810000 */
[----:B------:R-:W-:Y:S01]  /*4030*/  FSEL R84, R100, -INF , P5 ;  /* 0xff80000064547808 */ /* 0x000fe20002800000 */
[----:B------:R-:W-:Y:S01]  /*4040*/  MUFU.EX2 R29, R29 ;  /* 0x0000001d001d7308 */ /* 0x000fe20000000800 */
[----:B------:R-:W-:-:S04]  /*4050*/  FMNMX.FTZ R85, R54, R85, !PT ;  /* 0x0000005536557209 */ /* 0x000fc80007810000 */
[----:B------:R-:W-:-:S03]  /*4060*/  FMNMX.FTZ R85, R82, R85, !PT ;  /* 0x0000005552557209 */ /* 0x000fc60007810000 */
[----:B------:R-:W-:Y:S01]  /*4070*/  MUFU.EX2 R30, R30 ;  /* 0x0000001e001e7308 */ /* 0x000fe20000000800 */
[----:B------:R-:W-:Y:S02]  /*4080*/  FMNMX.FTZ R87, R84, R85, !PT ;  /* 0x0000005554577209 */ /* 0x000fe40007810000 */
[----:B------:R-:W-:Y:S02]  /*4090*/  FSEL R85, R102, -INF , P3 ;  /* 0xff80000066557808 */ /* 0x000fe40001800000 */
[----:B------:R-:W-:Y:S02]  /*40a0*/  FMNMX.FTZ R88, R70, R87, !PT ;  /* 0x0000005746587209 */ /* 0x000fe40007810000 */
[----:B------:R-:W-:Y:S01]  /*40b0*/  FSEL R87, R103, -INF , P2 ;  /* 0xff80000067577808 */ /* 0x000fe20001000000 */
[----:B------:R-:W0:Y:S01]  /*40c0*/  MUFU.EX2 R35, R35 ;  /* 0x0000002300237308 */ /* 0x000e220000000800 */
[----:B------:R-:W-:Y:S02]  /*40d0*/  FMNMX.FTZ R90, R85, R88, !PT ;  /* 0x00000058555a7209 */ /* 0x000fe40007810000 */
[----:B------:R-:W-:-:S02]  /*40e0*/  FSEL R88, R104, -INF , P1 ;  /* 0xff80000068587808 */ /* 0x000fc40000800000 */
[----:B------:R-:W-:Y:S01]  /*40f0*/  FMNMX.FTZ R91, R87, R90, !PT ;  /* 0x0000005a575b7209 */ /* 0x000fe20007810000 */
[----:B------:R-:W-:Y:S02]  /*4100*/  FFMA.FTZ R90, R96, UR28, -R59 ;  /* 0x0000001c605a7c23 */ /* 0x000fe4000801083b */
[----:B------:R-:W-:Y:S01]  /*4110*/  MUFU.EX2 R31, R31 ;  /* 0x0000001f001f7308 */ /* 0x000fe20000000800 */
[----:B------:R-:W-:-:S05]  /*4120*/  FMNMX.FTZ R91, R88, R91, !PT ;  /* 0x0000005b585b7209 */ /* 0x000fca0007810000 */
[----:B------:R-:W1:Y:S02]  /*4130*/  SHFL.BFLY PT, R92, R91, 0x2, 0x1f ;  /* 0x0c401f005b5c7f89 */ /* 0x000e6400000e0000 */
[----:B------:R-:W-:Y:S01]  /*4140*/  MUFU.EX2 R32, R32 ;  /* 0x0000002000207308 */ /* 0x000fe20000000800 */
[----:B0-----:R-:W-:-:S04]  /*4150*/  F2FP.SATFINITE.E4M3.F32.PACK_AB_MERGE_C R168, R35, R30, RZ ;  /* 0x0000001e23a8723e */ /* 0x001fc800048070ff */
[----:B------:R-:W-:-:S03]  /*4160*/  F2FP.SATFINITE.E4M3.F32.PACK_AB_MERGE_C R168, R29, R28, R168 ;  /* 0x0000001c1da8723e */ /* 0x000fc600048070a8 */
[----:B------:R-:W0:Y:S08]  /*4170*/  MUFU.EX2 R33, R33 ;  /* 0x0000002100217308 */ /* 0x000e300000000800 */
[----:B------:R-:W-:Y:S01]  /*4180*/  MUFU.EX2 R39, R39 ;  /* 0x0000002700277308 */ /* 0x000fe20000000800 */
[----:B-1----:R-:W-:Y:S01]  /*4190*/  FMNMX.FTZ R94, R91, R92, !PT ;  /* 0x0000005c5b5e7209 */ /* 0x002fe20007810000 */
[----:B------:R-:W-:-:S06]  /*41a0*/  FFMA.FTZ R92, R99, UR28, -R59 ;  /* 0x0000001c635c7c23 */ /* 0x000fcc000801083b */
[----:B------:R-:W1:Y:S01]  /*41b0*/  MUFU.EX2 R43, R43 ;  /* 0x0000002b002b7308 */ /* 0x000e620000000800 */
[----:B0-----:R-:W-:Y:S01]  /*41c0*/  F2FP.SATFINITE.E4M3.F32.PACK_AB_MERGE_C R170, R34, R33, RZ ;  /* 0x0000002122aa723e */ /* 0x001fe200048070ff */
[----:B------:R-:W0:Y:S03]  /*41d0*/  SHFL.BFLY PT, R91, R94, 0x1, 0x1f ;  /* 0x0c201f005e5b7f89 */ /* 0x000e2600000e0000 */
[----:B------:R-:W-:-:S03]  /*41e0*/  F2FP.SATFINITE.E4M3.F32.PACK_AB_MERGE_C R170, R32, R31, R170 ;  /* 0x0000001f20aa723e */ /* 0x000fc600048070aa */
[----:B------:R-:W2:Y:S08]  /*41f0*/  MUFU.EX2 R81, R81 ;  /* 0x0000005100517308 */ /* 0x000eb00000000800 */
[----:B------:R-:W-:Y:S01]  /*4200*/  MUFU.EX2 R79, R79 ;  /* 0x0000004f004f7308 */ /* 0x000fe20000000800 */
[----:B-1----:R-:W-:-:S04]  /*4210*/  F2FP.SATFINITE.E4M3.F32.PACK_AB_MERGE_C R172, R43, R42, RZ ;  /* 0x0000002a2bac723e */ /* 0x002fc800048070ff */
[----:B------:R-:W-:-:S03]  /*4220*/  F2FP.SATFINITE.E4M3.F32.PACK_AB_MERGE_C R172, R39, R38, R172 ;  /* 0x0000002627ac723e */ /* 0x000fc600048070ac */
[----:B------:R-:W-:Y:S01]  /*4230*/  MUFU.EX2 R36, R36 ;  /* 0x0000002400247308 */ /* 0x000fe20000000800 */
[----:B--2---:R-:W-:Y:S02]  /*4240*/  F2FP.SATFINITE.E4M3.F32.PACK_AB_MERGE_C R174, R81, R78, RZ ;  /* 0x0000004e51ae723e */ /* 0x004fe400048070ff */
[----:B0-----:R-:W-:Y:S01]  /*4250*/  FMNMX.FTZ R91, R94, R91, !PT ;  /* 0x0000005b5e5b7209 */ /* 0x001fe20007810000 */
[----:B------:R-:W-:Y:S01]  /*4260*/  IMAD.U32 R94, RZ, RZ, UR28 ;  /* 0x0000001cff5e7e24 */ /* 0x000fe2000f8e00ff */
[----:B------:R-:W-:Y:S02]  /*4270*/  F2FP.SATFINITE.E4M3.F32.PACK_AB_MERGE_C R174, R77, R76, R174 ;  /* 0x0000004c4dae723e */ /* 0x000fe400048070ae */
[C---:B------:R-:W-:Y:S01]  /*4280*/  FSETP.NEU.FTZ.AND P1, PT, R91.reuse, -INF , PT ;  /* 0xff8000005b00780b */ /* 0x040fe20003f3d000 */
[----:B------:R-:W-:Y:S01]  /*4290*/  FFMA.FTZ R94, R91, R94, -8 ;  /* 0xc10000005b5e7423 */ /* 0x000fe2000001005e */
[----:B------:R-:W-:Y:S04]  /*42a0*/  MUFU.EX2 R68, R68 ;  /* 0x0000004400447308 */ /* 0x000fe80000000800 */
[----:B------:R-:W-:-:S02]  /*42b0*/  FSEL R59, R94, RZ, P1 ;  /* 0x000000ff5e3b7208 */ /* 0x000fc40000800000 */
[----:B------:R-:W-:Y:S02]  /*42c0*/  PLOP3.LUT P1, PT, PT, PT, UP0, 0x80, 0x0 ;  /* 0x000000000000781c */ /* 0x000fe40003f2f008 */
        /* <DEDUP_REMOVED lines=12> */
[----:B------:R-:W-:Y:S01]  /*4390*/  FADD.FTZ R21, R28, R29 ;  /* 0x0000001d1c157221 */ /* 0x000fe20000010000 */
[----:B------:R-:W-:-:S01]  /*43a0*/  FFMA.FTZ R99, R12, UR28, -R59 ;  /* 0x0000001c0c637c23 */ /* 0x000fc2000801083b */
[--C-:B------:R-:W-:Y:S01]  /*43b0*/  FFMA.FTZ R10, R14, UR28, -R59.reuse ;  /* 0x0000001c0e0a7c23 */ /* 0x100fe2000801083b */
[----:B------:R-:W-:-:S01]  /*43c0*/  FFMA.FTZ R12, R24, UR28, -R59 ;  /* 0x0000001c180c7c23 */ /* 0x000fc2000801083b */
[----:B------:R-:W0:Y:S01]  /*43d0*/  MUFU.EX2 R6, R6 ;  /* 0x0000000600067308 */ /* 0x000e220000000800 */
[----:B------:R-:W-:-:S01]  /*43e0*/  FFMA.FTZ R14, R60, UR28, -R59 ;  /* 0x0000001c3c0e7c23 */ /* 0x000fc2000801083b */
[----:B------:R-:W-:Y:S01]  /*43f0*/  FADD.FTZ R24, R30, R21 ;  /* 0x000000151e187221 */ /* 0x000fe20000010000 */
[----:B------:R-:W-:-:S01]  /*4400*/  FFMA.FTZ R21, R45, UR28, -R59 ;  /* 0x0000001c2d157c23 */ /* 0x000fc2000801083b */
[--C-:B------:R-:W-:Y:S01]  /*4410*/  FFMA.FTZ R15, R15, UR28, -R59.reuse ;  /* 0x0000001c0f0f7c23 */ /* 0x100fe2000801083b */
[----:B------:R-:W-:-:S01]  /*4420*/  FFMA.FTZ R20, R20, UR28, -R59 ;  /* 0x0000001c14147c23 */ /* 0x000fc2000801083b */
[----:B------:R-:W-:Y:S01]  /*4430*/  FADD.FTZ R24, R35, R24 ;  /* 0x0000001823187221 */ /* 0x000fe20000010000 */
        /* <DEDUP_REMOVED lines=29> */
[----:B------:R-:W-:Y:S01]  /*4610*/  F2FP.SATFINITE.E4M3.F32.PACK_AB_MERGE_C R94, R97, R94, RZ ;  /* 0x0000005e615e723e */ /* 0x000fe200048070ff */
[----:B------:R-:W-:-:S01]  /*4620*/  FFMA.FTZ R85, R85, UR28, -R59 ;  /* 0x0000001c55557c23 */ /* 0x000fc2000801083b */
[----:B------:R-:W-:Y:S01]  /*4630*/  FFMA.FTZ R87, R87, UR28, -R59 ;  /* 0x0000001c57577c23 */ /* 0x000fe2000801083b */
[----:B------:R-:W-:Y:S01]  /*4640*/  F2FP.SATFINITE.E4M3.F32.PACK_AB_MERGE_C R176, R36, R79, R176 ;  /* 0x0000004f24b0723e */ /* 0x000fe200048070b0 */
[----:B------:R-:W2:Y:S01]  /*4650*/  MUFU.EX2 R96, R96 ;  /* 0x0000006000607308 */ /* 0x000ea20000000800 */
[----:B0-----:R-:W-:-:S01]  /*4660*/  FADD.FTZ R61, R7, R60 ;  /* 0x0000003c073d7221 */ /* 0x001fc20000010000 */
[----:B------:R-:W-:Y:S01]  /*4670*/  F2FP.SATFINITE.E4M3.F32.PACK_AB_MERGE_C R169, R6, R5, R94 ;  /* 0x0000000506a9723e */ /* 0x000fe2000480705e */
[----:B------:R-:W-:-:S05]  /*4680*/  IMAD.MOV.U32 R32, RZ, RZ, R25 ;  /* 0x000000ffff207224 */ /* 0x000fca00078e0019 */
        /* <DEDUP_REMOVED lines=8> */
[----:B------:R0:W3:Y:S08]  /*4710*/  MUFU.EX2 R98, R15 ;  /* 0x0000000f00627308 */ /* 0x0000f00000000800 */
[----:B------:R4:W5:Y:S01]  /*4720*/  MUFU.EX2 R101, R20 ;  /* 0x0000001400657308 */ /* 0x0009620000000800 */
[----:B0-----:R-:W-:-:S01]  /*4730*/  FFMA.FTZ R15, R65, UR28, -R59 ;  /* 0x0000001c410f7c23 */ /* 0x001fc2000801083b */
[----:B------:R-:W-:-:S06]  /*4740*/  IMAD.MOV.U32 R65, RZ, RZ, R25 ;  /* 0x000000ffff417224 */ /* 0x000fcc00078e0019 */
[----:B------:R-:W0:Y:S01]  /*4750*/  MUFU.EX2 R11, R11 ;  /* 0x0000000b000b7308 */ /* 0x000e220000000800 */
[----:B----4-:R-:W-:-:S01]  /*4760*/  FFMA.FTZ R20, R64, UR28, -R59 ;  /* 0x0000001c40147c23 */ /* 0x010fc2000801083b */
[----:B------:R-:W-:Y:S01]  /*4770*/  FADD.FTZ R64, R38, R45 ;  /* 0x0000002d26407221 */ /* 0x000fe20000010000 */
[----:B-1----:R-:W-:-:S01]  /*4780*/  FADD.FTZ R45, R9, R60 ;  /* 0x0000003c092d7221 */ /* 0x002fc20000010000 */
[----:B------:R-:W-:Y:S01]  /*4790*/  FFMA.FTZ R59, R88, UR28, -R59 ;  /* 0x0000001c583b7c23 */ /* 0x000fe2000801083b */
[----:B------:R-:W-:Y:S02]  /*47a0*/  IMAD.MOV.U32 R38, RZ, RZ, R25 ;  /* 0x000000ffff267224 */ /* 0x000fe400078e0019 */
[----:B------:R-:W-:Y:S01]  /*47b0*/  FADD.FTZ R49, R39, R64 ;  /* 0x0000004027317221 */ /* 0x000fe20000010000 */
[----:B--2---:R-:W-:-:S01]  /*47c0*/  FADD.FTZ R45, R10, R45 ;  /* 0x0000002d0a2d7221 */ /* 0x004fc20000010000 */
[----:B------:R-:W1:Y:S01]  /*47d0*/  MUFU.EX2 R12, R12 ;  /* 0x0000000c000c7308 */ /* 0x000e620000000800 */
[----:B------:R-:W-:Y:S01]  /*47e0*/  MOV R39, R25 ;  /* 0x0000001900277202 */ /* 0x000fe20000000f00 */
[----:B------:R-:W-:-:S02]  /*47f0*/  IMAD.MOV.U32 R64, RZ, RZ, R25 ;  /* 0x000000ffff407224 */ /* 0x000fc400078e0019 */
[----:B---3--:R-:W-:-:S01]  /*4800*/  FADD.FTZ R60, R98, R45 ;  /* 0x0000002d623c7221 */ /* 0x008fc20000010000 */
[----:B-----5:R-:W-:-:S03]  /*4810*/  F2FP.SATFINITE.E4M3.F32.PACK_AB_MERGE_C R98, R101, R98, RZ ;  /* 0x000000626562723e */ /* 0x020fc600048070ff */
[----:B------:R-:W-:Y:S01]  /*4820*/  FADD.FTZ R60, R101, R60 ;  /* 0x0000003c653c7221 */ /* 0x000fe20000010000 */
[----:B------:R2:W-:Y:S01]  /*4830*/  MUFU.EX2 R4, R44 ;  /* 0x0000002c00047308 */ /* 0x0005e20000000800 */
[----:B------:R-:W-:-:S07]  /*4840*/  F2FP.SATFINITE.E4M3.F32.PACK_AB_MERGE_C R173, R10, R9, R98 ;  /* 0x000000090aad723e */ /* 0x000fce0004807062 */
[----:B------:R-:W3:Y:S01]  /*4850*/  MUFU.EX2 R26, R26 ;  /* 0x0000001a001a7308 */ /* 0x000ee20000000800 */
[----:B--2---:R-:W-:-:S01]  /*4860*/  FADD.FTZ R44, R42, R49 ;  /* 0x000000312a2c7221 */ /* 0x004fc20000010000 */
[----:B------:R-:W-:-:S03]  /*4870*/  IMAD.MOV.U32 R42, RZ, RZ, R25 ;  /* 0x000000ffff2a7224 */ /* 0x000fc600078e0019 */
[----:B------:R-:W-:Y:S01]  /*4880*/  FADD.FTZ R45, R43, R44 ;  /* 0x0000002c2b2d7221 */ /* 0x000fe20000010000 */
[----:B------:R-:W-:Y:S02]  /*4890*/  IMAD.MOV.U32 R43, RZ, RZ, R25 ;  /* 0x000000ffff2b7224 */ /* 0x000fe400078e0019 */
[----:B------:R-:W2:Y:S01]  /*48a0*/  MUFU.EX2 R27, R27 ;  /* 0x0000001b001b7308 */ /* 0x000ea20000000800 */
[----:B------:R-:W-:-:S01]  /*48b0*/  FADD.FTZ R44, R76, R45 ;  /* 0x0000002d4c2c7221 */ /* 0x000fc20000010000 */
[----:B0-----:R-:W-:Y:S01]  /*48c0*/  FADD.FTZ R45, R11, R60 ;  /* 0x0000003c0b2d7221 */ /* 0x001fe20000010000 */
[----:B------:R-:W-:Y:S02]  /*48d0*/  IMAD.MOV.U32 R76, RZ, RZ, R25 ;  /* 0x000000ffff4c7224 */ /* 0x000fe400078e0019 */
[----:B------:R-:W-:Y:S01]  /*48e0*/  FADD.FTZ R49, R77, R44 ;  /* 0x0000002c4d317221 */ /* 0x000fe20000010000 */
[----:B-1----:R-:W-:-:S01]  /*48f0*/  FADD.FTZ R61, R12, R45 ;  /* 0x0000002d0c3d7221 */ /* 0x002fc20000010000 */
[----:B------:R-:W-:Y:S01]  /*4900*/  IMAD.MOV.U32 R77, RZ, RZ, R25 ;  /* 0x000000ffff4d7224 */ /* 0x000fe200078e0019 */
[----:B------:R-:W0:Y:S01]  /*4910*/  MUFU.EX2 R13, R13 ;  /* 0x0000000d000d7308 */ /* 0x000e220000000800 */
[----:B------:R-:W-:-:S01]  /*4920*/  FADD.FTZ R44, R78, R49 ;  /* 0x000000314e2c7221 */ /* 0x000fc20000010000 */
[----:B---3--:R-:W-:Y:S01]  /*4930*/  FADD.FTZ R60, R26, R61 ;  /* 0x0000003d1a3c7221 */ /* 0x008fe20000010000 */
[----:B------:R-:W-:Y:S01]  /*4940*/  IMAD.MOV.U32 R49, RZ, RZ, R25 ;  /* 0x000000ffff317224 */ /* 0x000fe200078e0019 */
[----:B------:R-:W-:Y:S01]  /*4950*/  MOV R61, R25 ;  /* 0x00000019003d7202 */ /* 0x000fe20000000f00 */
[----:B------:R-:W-:-:S01]  /*4960*/  FADD.FTZ R44, R81, R44 ;  /* 0x0000002c512c7221 */ /* 0x000fc20000010000 */
[----:B------:R-:W-:-:S02]  /*4970*/  IMAD.MOV.U32 R78, RZ, RZ, R25 ;  /* 0x000000ffff4e7224 */ /* 0x000fc400078e0019 */
[----:B------:R-:W1:Y:S01]  /*4980*/  MUFU.EX2 R14, R14 ;  /* 0x0000000e000e7308 */ /* 0x000e620000000800 */
[----:B--2---:R-:W-:-:S01]  /*4990*/  FADD.FTZ R60, R27, R60 ;  /* 0x0000003c1b3c7221 */ /* 0x004fc20000010000 */
[----:B------:R-:W-:Y:S01]  /*49a0*/  FADD.FTZ R35, R79, R44 ;  /* 0x0000002c4f237221 */ /* 0x000fe20000010000 */
[--C-:B------:R-:W-:Y:S02]  /*49b0*/  IMAD.MOV.U32 R44, RZ, RZ, R25.reuse ;  /* 0x000000ffff2c7224 */ /* 0x100fe400078e0019 */
[----:B------:R-:W-:Y:S02]  /*49c0*/  IMAD.MOV.U32 R79, RZ, RZ, R25 ;  /* 0x000000ffff4f7224 */ /* 0x000fe400078e0019 */
[----:B------:R-:W-:-:S01]  /*49d0*/  FADD.FTZ R35, R36, R35 ;  /* 0x0000002324237221 */ /* 0x000fc20000010000 */
[----:B------:R-:W-:Y:S01]  /*49e0*/  IMAD.MOV.U32 R36, RZ, RZ, R25 ;  /* 0x000000ffff247224 */ /* 0x000fe200078e0019 */
[----:B------:R-:W2:Y:S01]  /*49f0*/  MUFU.EX2 R62, R62 ;  /* 0x0000003e003e7308 */ /* 0x000ea20000000800 */
[----:B0-----:R-:W-:-:S01]  /*4a00*/  FADD.FTZ R33, R13, R60 ;  /* 0x0000003c0d217221 */ /* 0x001fc20000010000 */
[----:B------:R-:W-:Y:S01]  /*4a10*/  FADD.FTZ R30, R80, R35 ;  /* 0x00000023501e7221 */ /* 0x000fe20000010000 */
[----:B------:R-:W-:-:S02]  /*4a20*/  IMAD.MOV.U32 R35, RZ, RZ, R25 ;  /* 0x000000ffff237224 */ /* 0x000fc400078e0019 */
[----:B------:R-:W-:Y:S02]  /*4a30*/  IMAD.MOV.U32 R60, RZ, RZ, R25 ;  /* 0x000000ffff3c7224 */ /* 0x000fe400078e0019 */
[----:B------:R-:W-:-:S01]  /*4a40*/  FADD.FTZ R83, R83, R30 ;  /* 0x0000001e53537221 */ /* 0x000fc20000010000 */
[----:B------:R-:W-:Y:S01]  /*4a50*/  IMAD.MOV.U32 R81, RZ, RZ, R25 ;  /* 0x000000ffff517224 */ /* 0x000fe200078e0019 */
[----:B------:R-:W0:Y:S01]  /*4a60*/  MUFU.EX2 R63, R63 ;  /* 0x0000003f003f7308 */ /* 0x000e220000000800 */
[----:B-1----:R-:W-:-:S01]  /*4a70*/  FADD.FTZ R33, R14, R33 ;  /* 0x000000210e217221 */ /* 0x002fc20000010000 */
[----:B------:R-:W-:Y:S01]  /*4a80*/  FADD.FTZ R30, R68, R83 ;  /* 0x00000053441e7221 */ /* 0x000fe20000010000 */
[----:B------:R-:W-:Y:S01]  /*4a90*/  IMAD.MOV.U32 R80, RZ, RZ, R25 ;  /* 0x000000ffff507224 */ /* 0x000fe200078e0019 */
[----:B------:R-:W-:Y:S02]  /*4aa0*/  MOV R83, R25 ;  /* 0x0000001900537202 */ /* 0x000fe40000000f00 */
[----:B------:R-:W-:-:S02]  /*4ab0*/  FADD.FTZ R30, R69, R30 ;  /* 0x0000001e451e7221 */ /* 0x000fc40000010000 */
        /* <DEDUP_REMOVED lines=10> */
[----:B------:R-:W-:-:S04]  /*4b60*/  F2FP.SATFINITE.E4M3.F32.PACK_AB_MERGE_C R34, R27, R26, RZ ;  /* 0x0000001a1b22723e */ /* 0x000fc800048070ff */
[----:B------:R-:W-:Y:S01]  /*4b70*/  F2FP.SATFINITE.E4M3.F32.PACK_AB_MERGE_C R175, R12, R11, R34 ;  /* 0x0000000b0caf723e */ /* 0x000fe20004807022 */
[----:B------:R-:W-:Y:S01]  /*4b80*/  IMAD.MOV.U32 R34, RZ, RZ, R25 ;  /* 0x000000ffff227224 */ /* 0x000fe200078e0019 */
[----:B------:R-:W1:Y:S01]  /*4b90*/  MUFU.EX2 R66, R66 ;  /* 0x0000004200427308 */ /* 0x000e620000000800 */
[----:B--2---:R-:W-:-:S07]  /*4ba0*/  FADD.FTZ R33, R20, R33 ;  /* 0x0000002114217221 */ /* 0x004fce0000010000 */
[----:B------:R-:W2:Y:S01]  /*4bb0*/  MUFU.EX2 R86, R86 ;  /* 0x0000005600567308 */ /* 0x000ea20000000800 */
[----:B0-----:R-:W-:-:S01]  /*4bc0*/  FADD.FTZ R27, R71, R30 ;  /* 0x0000001e471b7221 */ /* 0x001fc20000010000 */
[----:B------:R-:W-:-:S06]  /*4bd0*/  IMAD.MOV.U32 R30, RZ, RZ, R25 ;  /* 0x000000ffff1e7224 */ /* 0x000fcc00078e0019 */
[----:B------:R-:W0:Y:S01]  /*4be0*/  MUFU.EX2 R67, R67 ;  /* 0x0000004300437308 */ /* 0x000e220000000800 */
[----:B-1----:R-:W-:-:S01]  /*4bf0*/  FADD.FTZ R26, R66, R33 ;  /* 0x00000021421a7221 */ /* 0x002fc20000010000 */
[----:B------:R-:W-:-:S06]  /*4c00*/  IMAD.MOV.U32 R33, RZ, RZ, R25 ;  /* 0x000000ffff217224 */ /* 0x000fcc00078e0019 */
[----:B------:R-:W1:Y:S01]  /*4c10*/  MUFU.EX2 R72, R72 ;  /* 0x0000004800487308 */ /* 0x000e620000000800 */
[----:B--2---:R-:W-:-:S01]  /*4c20*/  FADD.FTZ R27, R86, R27 ;  /* 0x0000001b561b7221 */ /* 0x004fc20000010000 */
[----:B------:R-:W-:Y:S01]  /*4c30*/  F2FP.SATFINITE.E4M3.F32.PACK_AB_MERGE_C R71, R86, R71, RZ ;  /* 0x000000475647723e */ /* 0x000fe200048070ff */
[----:B------:R-:W-:-:S03]  /*4c40*/  IMAD.MOV.U32 R86, RZ, RZ, R25 ;  /* 0x000000ffff567224 */ /* 0x000fc600078e0019 */
[----:B------:R-:W-:Y:S01]  /*4c50*/  F2FP.SATFINITE.E4M3.F32.PACK_AB_MERGE_C R178, R69, R68, R71 ;  /* 0x0000004445b2723e */ /* 0x000fe20004807047 */
[----:B------:R-:W-:Y:S01]  /*4c60*/  IMAD.MOV.U32 R69, RZ, RZ, R25 ;  /* 0x000000ffff457224 */ /* 0x000fe200078e0019 */
        /* <DEDUP_REMOVED lines=9> */
[----:B------:R-:W-:-:S06]  /*4d00*/  IMAD.MOV.U32 R71, RZ, RZ, R25 ;  /* 0x000000ffff477224 */ /* 0x000fcc00078e0019 */
        /* <DEDUP_REMOVED lines=14> */
[--C-:B------:R-:W-:Y:S01]  /*4df0*/  IMAD.MOV.U32 R73, RZ, RZ, R25.reuse ;  /* 0x000000ffff497224 */ /* 0x100fe200078e0019 */
[----:B------:R-:W0:Y:S01]  /*4e00*/  MUFU.EX2 R24, R24 ;  /* 0x0000001800187308 */ /* 0x000e220000000800 */
[C---:B-1----:R-:W-:Y:S01]  /*4e10*/  F2FP.SATFINITE.E4M3.F32.PACK_AB_MERGE_C R46, R47.reuse, R46, RZ ;  /* 0x0000002e2f2e723e */ /* 0x042fe200048070ff */
[----:B------:R-:W-:Y:S01]  /*4e20*/  FADD.FTZ R47, R47, R26 ;  /* 0x0000001a2f2f7221 */ /* 0x000fe20000010000 */
[--C-:B------:R-:W-:Y:S02]  /*4e30*/  IMAD.MOV.U32 R72, RZ, RZ, R25.reuse ;  /* 0x000000ffff487224 */ /* 0x100fe400078e0019 */
[----:B------:R-:W-:Y:S01]  /*4e40*/  F2FP.SATFINITE.E4M3.F32.PACK_AB_MERGE_C R181, R4, R21, R46 ;  /* 0x0000001504b5723e */ /* 0x000fe2000480702e */
[----:B------:R-:W-:Y:S02]  /*4e50*/  IMAD.MOV.U32 R46, RZ, RZ, R25 ;  /* 0x000000ffff2e7224 */ /* 0x000fe400078e0019 */
[----:B------:R-:W1:Y:S01]  /*4e60*/  MUFU.EX2 R93, R93 ;  /* 0x0000005d005d7308 */ /* 0x000e620000000800 */
[----:B--2---:R-:W-:-:S01]  /*4e70*/  FADD.FTZ R26, R90, R31 ;  /* 0x0000001f5a1a7221 */ /* 0x004fc20000010000 */
[----:B------:R-:W-:-:S02]  /*4e80*/  IMAD.MOV.U32 R31, RZ, RZ, R25 ;  /* 0x000000ffff1f7224 */ /* 0x000fc400078e0019 */
[----:B------:R-:W-:-:S04]  /*4e90*/  IMAD.MOV.U32 R75, RZ, RZ, R25 ;  /* 0x000000ffff4b7224 */ /* 0x000fc800078e0019 */
[----:B------:R2:W3:Y:S01]  /*4ea0*/  MUFU.EX2 R45, R48 ;  /* 0x00000030002d7308 */ /* 0x0004e20000000800 */
[----:B0-----:R-:W-:-:S01]  /*4eb0*/  FADD.FTZ R28, R24, R47 ;  /* 0x0000002f181c7221 */ /* 0x001fc20000010000 */
[----:B------:R-:W-:-:S06]  /*4ec0*/  IMAD.MOV.U32 R47, RZ, RZ, R25 ;  /* 0x000000ffff2f7224 */ /* 0x000fcc00078e0019 */
[----:B------:R-:W-:Y:S01]  /*4ed0*/  MUFU.EX2 R52, R52 ;  /* 0x0000003400347308 */ /* 0x000fe20000000800 */
[----:B-1----:R-:W-:-:S01]  /*4ee0*/  FADD.FTZ R29, R93, R26 ;  /* 0x0000001a5d1d7221 */ /* 0x002fc20000010000 */
[----:B--2---:R-:W-:-:S06]  /*4ef0*/  MOV R48, R25 ;  /* 0x0000001900307202 */ /* 0x004fcc0000000f00 */
[----:B------:R-:W0:Y:S01]  /*4f00*/  MUFU.EX2 R55, R55 ;  /* 0x0000003700377308 */ /* 0x000e220000000800 */
[----:B---3--:R-:W-:-:S07]  /*4f10*/  FADD.FTZ R28, R45, R28 ;  /* 0x0000001c2d1c7221 */ /* 0x008fce0000010000 */
        /* <DEDUP_REMOVED lines=9> */
[----:B------:R-:W-:-:S06]  /*4fb0*/  IMAD.MOV.U32 R28, RZ, RZ, R25 ;  /* 0x000000ffff1c7224 */ /* 0x000fcc00078e0019 */
[----:B------:R-:W0:Y:S01]  /*4fc0*/  MUFU.EX2 R95, R95 ;  /* 0x0000005f005f7308 */ /* 0x000e220000000800 */
[C---:B--2---:R-:W-:Y:S01]  /*4fd0*/  F2FP.SATFINITE.E4M3.F32.PACK_AB_MERGE_C R51, R50.reuse, R51, RZ ;  /* 0x000000333233723e */ /* 0x044fe200048070ff */
[----:B------:R-:W-:Y:S01]  /*4fe0*/  FADD.FTZ R50, R50, R29 ;  /* 0x0000001d32327221 */ /* 0x000fe20000010000 */
[----:B------:R-:W-:Y:S02]  /*4ff0*/  IMAD.MOV.U32 R29, RZ, RZ, R25 ;  /* 0x000000ffff1d7224 */ /* 0x000fe400078e0019 */
        /* <DEDUP_REMOVED lines=11> */
[----:B--2---:R-:W-:-:S01]  /*50b0*/  FADD.FTZ R5, R53, R50 ;  /* 0x0000003235057221 */ /* 0x004fc20000010000 */
[----:B------:R-:W-:-:S06]  /*50c0*/  IMAD.MOV.U32 R50, RZ, RZ, R25 ;  /* 0x000000ffff327224 */ /* 0x000fcc00078e0019 */
[----:B------:R-:W2:Y:S01]  /*50d0*/  MUFU.EX2 R82, R82 ;  /* 0x0000005200527308 */ /* 0x000ea20000000800 */
[C---:B0-----:R-:W-:Y:S01]  /*50e0*/  F2FP.SATFINITE.E4M3.F32.PACK_AB_MERGE_C R184, R57.reuse, R56, R26 ;  /* 0x0000003839b8723e */ /* 0x041fe2000480701a */
[----:B------:R-:W-:Y:S01]  /*50f0*/  FADD.FTZ R57, R57, R6 ;  /* 0x0000000639397221 */ /* 0x000fe20000010000 */
[----:B------:R-:W-:Y:S01]  /*5100*/  MOV R26, R25 ;  /* 0x00000019001a7202 */ /* 0x000fe20000000f00 */
[----:B------:R-:W-:Y:S02]  /*5110*/  IMAD.MOV.U32 R56, RZ, RZ, R25 ;  /* 0x000000ffff387224 */ /* 0x000fe400078e0019 */
[----:B------:R-:W-:-:S01]  /*5120*/  FADD.FTZ R58, R58, R57 ;  /* 0x000000393a3a7221 */ /* 0x000fc20000010000 */
[----:B------:R-:W-:Y:S01]  /*5130*/  IMAD.MOV.U32 R57, RZ, RZ, R25 ;  /* 0x000000ffff397224 */ /* 0x000fe200078e0019 */
[----:B------:R0:W3:Y:S01]  /*5140*/  MUFU.EX2 R27, R84 ;  /* 0x00000054001b7308 */ /* 0x0000e20000000800 */
[----:B-1----:R-:W-:-:S01]  /*5150*/  FADD.FTZ R5, R54, R5 ;  /* 0x0000000536057221 */ /* 0x002fc20000010000 */
[----:B------:R-:W-:Y:S01]  /*5160*/  FADD.FTZ R95, R95, R58 ;  /* 0x0000003a5f5f7221 */ /* 0x000fe20000010000 */
[----:B------:R-:W-:-:S05]  /*5170*/  IMAD.MOV.U32 R58, RZ, RZ, R25 ;  /* 0x000000ffff3a7224 */ /* 0x000fca00078e0019 */
[----:B------:R-:W-:Y:S01]  /*5180*/  MUFU.EX2 R40, R40 ;  /* 0x0000002800287308 */ /* 0x000fe20000000800 */
[----:B--2---:R-:W-:-:S01]  /*5190*/  FADD.FTZ R8, R82, R5 ;  /* 0x0000000552087221 */ /* 0x004fc20000010000 */
[----:B0-----:R-:W-:-:S06]  /*51a0*/  IMAD.MOV.U32 R84, RZ, RZ, R25 ;  /* 0x000000ffff547224 */ /* 0x001fcc00078e0019 */
        /* <DEDUP_REMOVED lines=11> */
[----:B-1----:R-:W-:-:S07]  /*5260*/  FADD.FTZ R8, R92, R95 ;  /* 0x0000005f5c087221 */ /* 0x002fce0000010000 */
[----:B------:R-:W1:Y:S01]  /*5270*/  MUFU.EX2 R85, R85 ;  /* 0x0000005500557308 */ /* 0x000e620000000800 */
[----:B--2---:R-:W-:-:S01]  /*5280*/  FADD.FTZ R10, R70, R27 ;  /* 0x0000001b460a7221 */ /* 0x004fc20000010000 */
[----:B------:R-:W-:-:S06]  /*5290*/  IMAD.MOV.U32 R27, RZ, RZ, R25 ;  /* 0x000000ffff1b7224 */ /* 0x000fcc00078e0019 */
[----:B------:R-:W2:Y:S01]  /*52a0*/  MUFU.EX2 R87, R87 ;  /* 0x0000005700577308 */ /* 0x000ea20000000800 */
[C---:B0-----:R-:W-:Y:S01]  /*52b0*/  F2FP.SATFINITE.E4M3.F32.PACK_AB_MERGE_C R186, R37.reuse, R92, R5 ;  /* 0x0000005c25ba723e */ /* 0x041fe20004807005 */
[----:B------:R-:W-:-:S04]  /*52c0*/  FADD.FTZ R37, R37, R8 ;  /* 0x0000000825257221 */ /* 0x000fc80000010000 */
[----:B------:R-:W-:Y:S01]  /*52d0*/  FADD.FTZ R40, R40, R37 ;  /* 0x0000002528287221 */ /* 0x000fe20000010000 */
[----:B------:R-:W-:Y:S01]  /*52e0*/  IMAD.MOV.U32 R37, RZ, RZ, R25 ;  /* 0x000000ffff257224 */ /* 0x000fe200078e0019 */
[----:B------:R0:W3:Y:S01]  /*52f0*/  MUFU.EX2 R6, R59 ;  /* 0x0000003b00067308 */ /* 0x0000e20000000800 */
[----:B-1----:R-:W-:-:S01]  /*5300*/  FADD.FTZ R10, R85, R10 ;  /* 0x0000000a550a7221 */ /* 0x002fc20000010000 */
[----:B------:R-:W-:Y:S01]  /*5310*/  FADD.FTZ R5, R41, R40 ;  /* 0x0000002829057221 */ /* 0x000fe20000010000 */
[--C-:B------:R-:W-:Y:S02]  /*5320*/  IMAD.MOV.U32 R41, RZ, RZ, R25.reuse ;  /* 0x000000ffff297224 */ /* 0x100fe400078e0019 */
[----:B------:R-:W-:Y:S02]  /*5330*/  IMAD.MOV.U32 R40, RZ, RZ, R25 ;  /* 0x000000ffff287224 */ /* 0x000fe400078e0019 */
[----:B--2---:R-:W-:-:S01]  /*5340*/  FADD.FTZ R7, R87, R10 ;  /* 0x0000000a57077221 */ /* 0x004fc20000010000 */
[----:B0-----:R-:W-:Y:S01]  /*5350*/  IMAD.MOV.U32 R59, RZ, RZ, R25 ;  /* 0x000000ffff3b7224 */ /* 0x001fe200078e0019 */
[----:B---3--:R-:W-:-:S02]  /*5360*/  F2FP.SATFINITE.E4M3.F32.PACK_AB_MERGE_C R4, R6, R87, RZ ;  /* 0x000000570604723e */ /* 0x008fc400048070ff */
[----:B------:R-:W-:Y:S01]  /*5370*/  FADD.FTZ R7, R6, R7 ;  /* 0x0000000706077221 */ /* 0x000fe20000010000 */
[--C-:B------:R-:W-:Y:S01]  /*5380*/  IMAD.MOV.U32 R87, RZ, RZ, R25.reuse ;  /* 0x000000ffff577224 */ /* 0x100fe200078e0019 */
[----:B------:R-:W-:Y:S01]  /*5390*/  F2FP.SATFINITE.E4M3.F32.PACK_AB_MERGE_C R187, R85, R70, R4 ;  /* 0x0000004655bb723e */ /* 0x000fe20004807004 */
[----:B------:R-:W-:Y:S01]  /*53a0*/  IMAD.MOV.U32 R85, RZ, RZ, R25 ;  /* 0x000000ffff557224 */ /* 0x000fe200078e0019 */
[----:B------:R-:W-:Y:S01]  /*53b0*/  MOV R70, R25 ;  /* 0x0000001900467202 */ /* 0x000fe20000000f00 */
        /* <DEDUP_REMOVED lines=35> */
[----:B------:R-:W-:Y:S01]  /*55f0*/  UMOV UR31, UR46 ;  /* 0x0000002e001f7c82 */ /* 0x000fe20008000000 */
[----:B------:R-:W-:Y:S01]  /*5600*/  UMOV UR29, UR45 ;  /* 0x0000002d001d7c82 */ /* 0x000fe20008000000 */
[----:B------:R-:W-:-:S05]  /*5610*/  ULDC UR28, c[0x0][0x988] ;  /* 0x00026200001c7ab9 */ /* 0x000fca0000000800 */
.L_x_7516:
[----:B------:R-:W-:Y:S01]  /*5620*/  ISETP.NE.AND P2, PT, RZ, UR43, PT ;  /* 0x0000002bff007c0c */ /* 0x000fe2000bf45270 */
[----:B------:R-:W-:-:S04]  /*5630*/  UISETP.NE.AND UP0, UPT, UR29, 0x1, UPT ;  /* 0x000000011d00788c */ /* 0x000fc8000bf05270 */
[----:B------:R-:W-:-:S04]  /*5640*/  USEL UR46, URZ, 0x1, UP0 ;  /* 0x000000013f2e7887 */ /* 0x000fc80008000000 */
[----:B------:R-:W-:-:S04]  /*5650*/  ULOP3.LUT UR46, UR31, UR46, URZ, 0x3c, !UPT ;  /* 0x0000002e1f2e7292 */ /* 0x000fc8000f8e3c3f */
[----:B------:R-:W-:Y:S08]  /*5660*/  @P2 BRA `(.L_x_7506) ;  /* 0x0000000000442947 */ /* 0x000ff00003800000 */
[----:B------:R-:W-:Y:S05]  /*5670*/  @!P0 BRA `(.L_x_7507) ;  /* 0x0000000000048947 */ /* 0x000fea0003800000 */
[----:B------:R-:W-:Y:S01]  /*5680*/  BPT.TRAP 0x1 ;  /* 0x000000040000795c */ /* 0x000fe20000300000 */
.L_x_7507:
        /* <DEDUP_REMOVED lines=12> */
.L_x_7508:
[----:B-1----:R-:W-:Y:S05]  /*5750*/  @P1 BRA `(.L_x_7506) ;  /* 0x0000000000081947 */ /* 0x002fea0003800000 */
[----:B------:R-:W1:Y:S02]  /*5760*/  SYNCS.PHASECHK.TRANS64.TRYWAIT P1, [UR6+0x22830], R8 ;  /* 0x02283008ff0075a7 */ /* 0x000e640008020146 */
[----:B-1----:R-:W-:Y:S05]  /*5770*/  @!P1 BRA `(.L_x_7509) ;  /* 0x000000ec00049947 */ /* 0x002fea0003800000 */
.L_x_7506:
[----:B-1----:R-:W1:Y:S01]  /*5780*/  S2R R9, SR_TID.X ;  /* 0x0000000000097919 */ /* 0x002e620000002100 */
[----:B------:R-:W-:Y:S01]  /*5790*/  R2UR UR32, R3 ;  /* 0x00000000032072ca */ /* 0x000fe200000e0000 */
        /* <DEDUP_REMOVED lines=130> */
.L_x_7511:
        /* <DEDUP_REMOVED lines=9> */
.L_x_7512:
[----:B-1----:R-:W-:Y:S05]  /*6050*/  @P1 BRA `(.L_x_7510) ;  /* 0x0000000000081947 */ /* 0x002fea0003800000 */
[----:B------:R-:W1:Y:S02]  /*6060*/  SYNCS.PHASECHK.TRANS64.TRYWAIT P1, [UR6+0x22850], R8 ;  /* 0x02285008ff0075a7 */ /* 0x000e640008020146 */
[----:B-1----:R-:W-:Y:S05]  /*6070*/  @!P1 BRA `(.L_x_7513) ;  /* 0x000000e000dc9947 */ /* 0x002fea0003800000 */
.L_x_7510:
        /* <DEDUP_REMOVED lines=39> */
.L_x_7514:
        /* <DEDUP_REMOVED lines=99> */
[----:B------:R-:W-:Y:S01]  /*6920*/  FMUL.FTZ R103, R0, R103 ;  /* 0x0000006700677220 */ /* 0x000fe20000410000 */
[----:B------:R-:W-:-:S02]  /*6930*/  ULEA UR6, UR45, UR14, 0x3 ;  /* 0x0000000e2d067291 */ /* 0x000fc4000f8e183f */
[----:B------:R-:W0:Y:S01]  /*6940*/  MUFU.TANH R154, R154 ;  /* 0x0000009a009a7308 */ /* 0x000e220000002400 */
[----:B-1----:R-:W-:Y:S01]  /*6950*/  FMNMX.FTZ R159, R21, R158, !PT ;  /* 0x0000009e159f7209 */ /* 0x002fe20007810000 */
[----:B------:R-:W-:Y:S01]  /*6960*/  FMUL.FTZ R158, R0, R89 ;  /* 0x00000059009e7220 */ /* 0x000fe20000410000 */
[----:B------:R-:W-:-:S04]  /*6970*/  UIADD3 UR6, UR6, 0x22840, URZ ;  /* 0x0002284006067890 */ /* 0x000fc8000fffe03f */
[----:B------:R-:W-:Y:S01]  /*6980*/  UPRMT UR6, UR11, 0x654, UR6 ;  /* 0x000006540b067896 */ /* 0x000fe20008000006 */
[----:B------:R-:W1:Y:S01]  /*6990*/  MUFU.TANH R156, R156 ;  /* 0x0000009c009c7308 */ /* 0x000e620000002400 */
[----:B--2---:R-:W-:-:S07]  /*69a0*/  FMNMX.FTZ R161, R153, R160, !PT ;  /* 0x000000a099a17209 */ /* 0x004fce0007810000 */
[----:B------:R-:W2:Y:S01]  /*69b0*/  MUFU.TANH R155, R155 ;  /* 0x0000009b009b7308 */ /* 0x000ea20000002400 */
[----:B0-----:R-:W-:Y:S01]  /*69c0*/  FMNMX.FTZ R160, R154, R159, !PT ;  /* 0x0000009f9aa07209 */ /* 0x001fe20007810000 */
[----:B------:R-:W-:Y:S06]  /*69d0*/  SYNCS.ARRIVE.TRANS64.RED.A1T0 RZ, [UR6], RZ ;  /* 0x000000ffffff79a7 */ /* 0x000fec0008100406 */
        /* <DEDUP_REMOVED lines=130> */
[----:B------:R-:W3:Y:S01]  /*7200*/  MUFU.TANH R103, R103 ;  /* 0x0000006700677308 */ /* 0x000ee20000002400 */
[----:B--2---:R-:W-:-:S04]  /*7210*/  FMNMX.FTZ R91, R99, R162, !PT ;  /* 0x000000a2635b7209 */ /* 0x004fc80007810000 */
[----:B0-----:R-:W-:-:S04]  /*7220*/  FMNMX.FTZ R162, R102, R91, !PT ;  /* 0x0000005b66a27209 */ /* 0x001fc80007810000 */
[----:B---3--:R-:W-:-:S05]  /*7230*/  FMNMX.FTZ R162, R103, R162, !PT ;  /* 0x000000a267a27209 */ /* 0x008fca0007810000 */
[----:B------:R-:W0:Y:S01]  /*7240*/  SHFL.BFLY PT, R91, R162, 0x2, 0x1f ;  /* 0x0c401f00a25b7f89 */ /* 0x000e2200000e0000 */
[----:B-1----:R-:W-:-:S05]  /*7250*/  FMNMX.FTZ R161, R160, R89, !PT ;  /* 0x00000059a0a17209 */ /* 0x002fca0007810000 */
[----:B------:R-:W1:Y:S01]  /*7260*/  SHFL.BFLY PT, R164, R161, 0x1, 0x1f ;  /* 0x0c201f00a1a47f89 */ /* 0x000e6200000e0000 */
[----:B0-----:R-:W-:-:S05]  /*7270*/  FMNMX.FTZ R163, R162, R91, !PT ;  /* 0x0000005ba2a37209 */ /* 0x001fca0007810000 */
[----:B------:R-:W0:Y:S01]  /*7280*/  SHFL.BFLY PT, R166, R163, 0x1, 0x1f ;  /* 0x0c201f00a3a67f89 */ /* 0x000e2200000e0000 */
[----:B-1----:R-:W-:Y:S02]  /*7290*/  FMNMX.FTZ R89, R161, R164, !PT ;  /* 0x000000a4a1597209 */ /* 0x002fe40007810000 */
[----:B------:R-:W-:-:S03]  /*72a0*/  MOV R164, UR28 ;  /* 0x0000001c00a47c02 */ /* 0x000fc60008000f00 */
[C---:B------:R-:W-:Y:S02]  /*72b0*/  FADD.FTZ R4, -R89.reuse, R4 ;  /* 0x0000000459047221 */ /* 0x040fe40000010100 */
[----:B------:R-:W-:-:S02]  /*72c0*/  FFMA.FTZ R161, R89, R164, -8 ;  /* 0xc100000059a17423 */ /* 0x000fc400000100a4 */
[----:B------:R-:W-:Y:S02]  /*72d0*/  FMUL.FTZ R160, R4, UR28 ;  /* 0x0000001c04a07c20 */ /* 0x000fe40008410000 */
[----:B------:R-:W-:-:S01]  /*72e0*/  FFMA.FTZ R9, R9, UR28, -R161 ;  /* 0x0000001c09097c23 */ /* 0x000fc200080108a1 */
        /* <DEDUP_REMOVED lines=11> */
[----:B0-----:R-:W-:Y:S01]  /*73a0*/  FMNMX.FTZ R91, R163, R166, !PT ;  /* 0x000000a6a35b7209 */ /* 0x001fe20007810000 */
[----:B------:R-:W-:-:S01]  /*73b0*/  FFMA.FTZ R163, R158, UR28, -R161 ;  /* 0x0000001c9ea37c23 */ /* 0x000fc200080108a1 */
[----:B------:R-:W-:Y:S01]  /*73c0*/  IMAD.U32 R158, RZ, RZ, UR28 ;  /* 0x0000001cff9e7e24 */ /* 0x000fe2000f8e00ff */
[----:B------:R-:W-:Y:S01]  /*73d0*/  MUFU.EX2 R8, R8 ;  /* 0x0000000800087308 */ /* 0x000fe20000000800 */
[----:B------:R-:W-:-:S01]  /*73e0*/  FFMA.FTZ R141, R141, UR28, -R161 ;  /* 0x0000001c8d8d7c23 */ /* 0x000fc200080108a1 */
[C---:B------:R-:W-:Y:S01]  /*73f0*/  FADD.FTZ R4, -R91.reuse, R6 ;  /* 0x000000065b047221 */ /* 0x040fe20000010100 */
[----:B------:R-:W-:-:S01]  /*7400*/  FFMA.FTZ R158, R91, R158, -8 ;  /* 0xc10000005b9e7423 */ /* 0x000fc2000001009e */
[--C-:B------:R-:W-:Y:S01]  /*7410*/  FFMA.FTZ R144, R144, UR28, -R161.reuse ;  /* 0x0000001c90907c23 */ /* 0x100fe200080108a1 */
[----:B------:R-:W-:-:S01]  /*7420*/  FFMA.FTZ R145, R145, UR28, -R161 ;  /* 0x0000001c91917c23 */ /* 0x000fc200080108a1 */
[----:B------:R-:W-:Y:S01]  /*7430*/  FMUL.FTZ R4, R4, UR28 ;  /* 0x0000001c04047c20 */ /* 0x000fe20008410000 */
        /* <DEDUP_REMOVED lines=17> */
[----:B------:R-:W-:-:S01]  /*7550*/  FFMA.FTZ R150, R150, UR28, -R158 ;  /* 0x0000001c96967c23 */ /* 0x000fc2000801089e */
[----:B------:R-:W1:Y:S01]  /*7560*/  MUFU.EX2 R11, R11 ;  /* 0x0000000b000b7308 */ /* 0x000e620000000800 */
[----:B0-----:R-:W-:-:S01]  /*7570*/  FFMA.FTZ R5, R6, R5, R9 ;  /* 0x0000000506057223 */ /* 0x001fc20000010009 */
[----:B------:R-:W-:Y:S01]  /*7580*/  FFMA.FTZ R149, R149, UR28, -R161 ;  /* 0x0000001c95957c23 */ /* 0x000fe200080108a1 */
[----:B------:R-:W-:-:S01]  /*7590*/  FFMA.FTZ R151, R151, UR28, -R158 ;  /* 0x0000001c97977c23 */ /* 0x000fc2000801089e */
[----:B------:R-:W-:Y:S01]  /*75a0*/  FFMA.FTZ R120, R120, UR28, -R161 ;  /* 0x0000001c78787c23 */ /* 0x000fe200080108a1 */
[----:B------:R-:W-:-:S01]  /*75b0*/  FADD.FTZ R5, R8, R5 ;  /* 0x0000000508057221 */ /* 0x000fc20000010000 */
        /* <DEDUP_REMOVED lines=10> */
[----:B------:R-:W2:Y:S01]  /*7660*/  MUFU.EX2 R12, R12 ;  /* 0x0000000c000c7308 */ /* 0x000ea20000000800 */
[----:B-1----:R-:W-:-:S01]  /*7670*/  FFMA.FTZ R7, R4, R7, R11 ;  /* 0x0000000704077223 */ /* 0x002fc2000001000b */
[----:B------:R-:W-:Y:S01]  /*7680*/  FFMA.FTZ R129, R129, UR28, -R161 ;  /* 0x0000001c81817c23 */ /* 0x000fe200080108a1 */
[----:B------:R-:W-:-:S01]  /*7690*/  FFMA.FTZ R131, R131, UR28, -R158 ;  /* 0x0000001c83837c23 */ /* 0x000fc2000801089e */
[----:B------:R-:W-:Y:S01]  /*76a0*/  FFMA.FTZ R132, R132, UR28, -R161 ;  /* 0x0000001c84847c23 */ /* 0x000fe200080108a1 */
[----:B------:R-:W-:-:S01]  /*76b0*/  FFMA.FTZ R134, R134, UR28, -R158 ;  /* 0x0000001c86867c23 */ /* 0x000fc2000801089e */
[----:B------:R-:W-:Y:S01]  /*76c0*/  FFMA.FTZ R133, R133, UR28, -R161 ;  /* 0x0000001c85857c23 */ /* 0x000fe200080108a1 */
[----:B------:R-:W-:-:S01]  /*76d0*/  FFMA.FTZ R135, R135, UR28, -R158 ;  /* 0x0000001c87877c23 */ /* 0x000fc2000801089e */
[----:B------:R-:W1:Y:S01]  /*76e0*/  MUFU.EX2 R14, R14 ;  /* 0x0000000e000e7308 */ /* 0x000e620000000800 */
[----:B0-----:R-:W-:-:S01]  /*76f0*/  FADD.FTZ R7, R10, R7 ;  /* 0x000000070a077221 */ /* 0x001fc20000010000 */
[----:B------:R-:W-:Y:S01]  /*7700*/  FFMA.FTZ R104, R104, UR28, -R161 ;  /* 0x0000001c68687c23 */ /* 0x000fe200080108a1 */
[----:B------:R-:W-:-:S01]  /*7710*/  FFMA.FTZ R106, R106, UR28, -R158 ;  /* 0x0000001c6a6a7c23 */ /* 0x000fc2000801089e */
[----:B------:R-:W-:Y:S01]  /*7720*/  FFMA.FTZ R105, R105, UR28, -R161 ;  /* 0x0000001c69697c23 */ /* 0x000fe200080108a1 */
[----:B------:R-:W-:-:S01]  /*7730*/  FFMA.FTZ R107, R107, UR28, -R158 ;  /* 0x0000001c6b6b7c23 */ /* 0x000fc2000801089e */
[----:B------:R-:W-:Y:S01]  /*7740*/  FFMA.FTZ R108, R108, UR28, -R161 ;  /* 0x0000001c6c6c7c23 */ /* 0x000fe200080108a1 */
[----:B------:R-:W-:-:S01]  /*7750*/  FFMA.FTZ R110, R110, UR28, -R158 ;  /* 0x0000001c6e6e7c23 */ /* 0x000fc2000801089e */
[----:B------:R-:W0:Y:S01]  /*7760*/  MUFU.EX2 R13, R13 ;  /* 0x0000000d000d7308 */ /* 0x000e220000000800 */
[----:B--2---:R-:W-:-:S01]  /*7770*/  FADD.FTZ R160, R12, R5 ;  /* 0x000000050ca07221 */ /* 0x004fc20000010000 */
[----:B------:R-:W-:Y:S01]  /*7780*/  FFMA.FTZ R109, R109, UR28, -R161 ;  /* 0x0000001c6d6d7c23 */ /* 0x000fe200080108a1 */
[----:B------:R-:W-:-:S01]  /*7790*/  FFMA.FTZ R111, R111, UR28, -R158 ;  /* 0x0000001c6f6f7c23 */ /* 0x000fc2000801089e */
[----:B------:R-:W-:Y:S01]  /*77a0*/  FFMA.FTZ R112, R112, UR28, -R161 ;  /* 0x0000001c70707c23 */ /* 0x000fe200080108a1 */
[----:B------:R-:W-:-:S01]  /*77b0*/  FFMA.FTZ R114, R114, UR28, -R158 ;  /* 0x0000001c72727c23 */ /* 0x000fc2000801089e */
[----:B------:R-:W-:Y:S01]  /*77c0*/  FFMA.FTZ R113, R113, UR28, -R161 ;  /* 0x0000001c71717c23 */ /* 0x000fe200080108a1 */
[----:B------:R-:W-:-:S01]  /*77d0*/  FFMA.FTZ R115, R115, UR28, -R158 ;  /* 0x0000001c73737c23 */ /* 0x000fc2000801089e */
[----:B------:R-:W2:Y:S01]  /*77e0*/  MUFU.EX2 R15, R15 ;  /* 0x0000000f000f7308 */ /* 0x000ea20000000800 */
[----:B-1----:R-:W-:-:S01]  /*77f0*/  FADD.FTZ R162, R14, R7 ;  /* 0x000000070ea27221 */ /* 0x002fc20000010000 */
        /* <DEDUP_REMOVED lines=24> */
[----:B------:R-:W-:-:S06]  /*7980*/  FFMA.FTZ R103, R103, UR28, -R158 ;  /* 0x0000001c67677c23 */ /* 0x000fcc000801089e */
        /* <DEDUP_REMOVED lines=142> */
.L_x_7515:
        /* <DEDUP_REMOVED lines=116> */
.L_x_7505:
[----:B------:R-:W-:Y:S06]  /*89b0*/  BAR.ARV 0x8, 0x180 ;  /* 0x0206000000007b1d */ /* 0x000fec0000002000 */
[----:B------:R-:W-:Y:S05]  /*89c0*/  @!P0 BRA `(.L_x_7517) ;  /* 0x0000000000048947 */ /* 0x000fea0003800000 */
[----:B------:R-:W-:Y:S01]  /*89d0*/  BPT.TRAP 0x1 ;  /* 0x000000040000795c */ /* 0x000fe20000300000 */
.L_x_7517:
        /* <DEDUP_REMOVED lines=9> */
.L_x_7518:
[----:B-1----:R-:W-:Y:S05]  /*8a70*/  @P1 BRA `(.L_x_7519) ;  /* 0x0000000000081947 */ /* 0x002fea0003800000 */
[----:B------:R-:W1:Y:S02]  /*8a80*/  SYNCS.PHASECHK.TRANS64.TRYWAIT P1, [UR5+0x22850], R0 ;  /* 0x02285000ff0075a7 */ /* 0x000e640008020145 */
[----:B-1----:R-:W-:Y:S05]  /*8a90*/  @!P1 BRA `(.L_x_7520) ;  /* 0x000000b8006c9947 */ /* 0x002fea0003800000 */
.L_x_7519:
[----:B------:R-:W-:Y:S01]  /*8aa0*/  UIADD3 UR4, UR4, 0x400, URZ ;  /* 0x0000040004047890 */ /* 0x000fe2000fffe03f */
[----:B------:R-:W-:Y:S01]  /*8ab0*/  WARPGROUP.ARRIVE ;  /* 0x00000000000079c5 */ /* 0x000fe20000000000 */
[----:B------:R-:W-:Y:S01]  /*8ac0*/  UMOV UR7, 0xc0000010 ;  /* 0xc000001000077882 */ /* 0x000fe20000000000 */
[----:B------:R-:W-:Y:S01]  /*8ad0*/  IMAD.MOV.U32 R4, RZ, RZ, 0x3f800000 ;  /* 0x3f800000ff047424 */ /* 0x000fe200078e00ff */
        /* <DEDUP_REMOVED lines=11> */
[----:B------:R-:W-:Y:S02]  /*8b90*/  ULDC.64 UR6, c[0x0][0x9a0] ;  /* 0x0002680000067ab9 */ /* 0x000fe40000000a00 */
[----:B------:R-:W-:-:S04]  /*8ba0*/  ISETP.NE.U32.AND P1, PT, RZ, UR6, PT ;  /* 0x00000006ff007c0c */ /* 0x000fc8000bf25070 */
[----:B------:R-:W-:-:S13]  /*8bb0*/  ISETP.NE.AND.EX P1, PT, RZ, UR7, PT, P1 ;  /* 0x00000007ff007c0c */ /* 0x000fda000bf25310 */
[----:B------:R-:W0:Y:S08]  /*8bc0*/  @P1 LDC.64 R8, c[0x0][0x9c8] ;  /* 0x00027200ff081b82 */ /* 0x000e300000000a00 */
[----:B------:R-:W2:Y:S01]  /*8bd0*/  @P1 LDC.64 R10, c[0x0][0x9d0] ;  /* 0x00027400ff0a1b82 */ /* 0x000ea20000000a00 */
[----:B01----:R-:W-:-:S04]  /*8be0*/  @P1 IMAD R0, R8, UR38, RZ ;  /* 0x0000002608001c24 */ /* 0x003fc8000f8e02ff */
[----:B------:R-:W-:Y:S02]  /*8bf0*/  @P1 IMAD R3, R9, UR37, R0 ;  /* 0x0000002509031c24 */ /* 0x000fe4000f8e0200 */
[----:B------:R-:W-:-:S04]  /*8c00*/  @P1 IMAD.WIDE.U32 R8, R8, UR37, RZ ;  /* 0x0000002508081c25 */ /* 0x000fc8000f8e00ff */
[----:B------:R-:W-:Y:S02]  /*8c10*/  @P1 IMAD.IADD R9, R9, 0x1, R3 ;  /* 0x0000000109091824 */ /* 0x000fe400078e0203 */
[----:B--2---:R-:W-:-:S04]  /*8c20*/  @P1 IMAD.WIDE.U32 R8, R10, UR41, R8 ;  /* 0x000000290a081c25 */ /* 0x004fc8000f8e0008 */
[----:B------:R-:W-:Y:S01]  /*8c30*/  @P1 IMAD R3, R11, UR41, R9 ;  /* 0x000000290b031c24 */ /* 0x000fe2000f8e0209 */
[----:B------:R-:W-:Y:S01]  /*8c40*/  @P1 LEA R10, P2, R8, UR6, 0x2 ;  /* 0x00000006080a1c11 */ /* 0x000fe2000f8410ff */
[----:B------:R-:W-:-:S03]  /*8c50*/  UIADD3 UR6, UR4, 0x200, URZ ;  /* 0x0000020004067890 */ /* 0x000fc6000fffe03f */
[----:B------:R-:W-:Y:S01]  /*8c60*/  @P1 LEA.HI.X R11, R8, UR7, R3, 0x2, P2 ;  /* 0x00000007080b1c11 */ /* 0x000fe200090f1403 */
[----:B------:R-:W-:-:S04]  /*8c70*/  UMOV UR7, 0xc0000010 ;  /* 0xc000001000077882 */ /* 0x000fc80000000000 */
[----:B------:R0:W2:Y:S01]  /*8c80*/  @P1 LDG.E R4, desc[UR50][R10.64] ;  /* 0x000000320a041981 */ /* 0x0000a2000c1e1900 */
[----:B------:R-:W-:Y:S02]  /*8c90*/  WARPGROUP.DEPBAR.LE gsb0, 0x0 ;  /* 0x00008000000079c5 */ /* 0x000fe40000010000 */
[----:B------:R-:W-:-:S06]  /*8ca0*/  WARPGROUP.ARRIVE ;  /* 0x00000000000079c5 */ /* 0x000fcc0000000000 */
[----:B------:R-:W-:Y:S01]  /*8cb0*/  QGMMA.64x128x32.F32.E4M3.E4M3 R24, R176, gdesc[UR4], R24, gsb0 ;  /* 0x01e00004b0187df3 */ /* 0x000fe20008000818 */
[----:B------:R-:W-:Y:S01]  /*8cc0*/  UIADD3 UR6, UR4, 0x300, URZ ;  /* 0x0000030004067890 */ /* 0x000fe2000fffe03f */
[----:B------:R-:W-:Y:S01]  /*8cd0*/  UMOV UR7, 0xc0000010 ;  /* 0xc000001000077882 */ /* 0x000fe20000000000 */
[----:B------:R-:W-:Y:S01]  /*8ce0*/  UIADD3 UR4, UR4, 0x400, URZ ;  /* 0x0000040004047890 */ /* 0x000fe2000fffe03f */
[----:B------:R-:W1:Y:S04]  /*8cf0*/  SHFL.BFLY PT, R0, R5, 0x2, 0x1f ;  /* 0x0c401f0005007f89 */ /* 0x000e6800000e0000 */
[----:B------:R-:W3:Y:S01]  /*8d00*/  SHFL.BFLY PT, R6, R7, 0x2, 0x1f ;  /* 0x0c401f0007067f89 */ /* 0x000ee200000e0000 */
[----:B------:R-:W-:Y:S02]  /*8d10*/  WARPGROUP.DEPBAR.LE gsb0, 0x0 ;  /* 0x00008000000079c5 */ /* 0x000fe40000010000 */
[----:B------:R-:W-:-:S06]  /*8d20*/  WARPGROUP.ARRIVE ;  /* 0x00000000000079c5 */ /* 0x000fcc0000000000 */
[----:B------:R-:W-:Y:S01]  /*8d30*/  QGMMA.64x128x32.F32.E4M3.E4M3 R24, R180, gdesc[UR4], R24, gsb0 ;  /* 0x01e00004b4187df3 */ /* 0x000fe20008000818 */
[----:B------:R-:W-:Y:S01]  /*8d40*/  UMOV UR6, UR4 ;  /* 0x0000000400067c82 */ /* 0x000fe20008000000 */
[----:B------:R-:W-:Y:S01]  /*8d50*/  UMOV UR7, 0xc0000010 ;  /* 0xc000001000077882 */ /* 0x000fe20000000000 */
[----:B-1----:R-:W-:-:S01]  /*8d60*/  FADD.FTZ R0, R0, R5 ;  /* 0x0000000500007221 */ /* 0x002fc20000010000 */
[----:B---3--:R-:W-:-:S04]  /*8d70*/  FADD.FTZ R6, R6, R7 ;  /* 0x0000000706067221 */ /* 0x008fc80000010000 */
[----:B------:R-:W0:Y:S04]  /*8d80*/  SHFL.BFLY PT, R3, R0, 0x1, 0x1f ;  /* 0x0c201f0000037f89 */ /* 0x000e2800000e0000 */
        /* <DEDUP_REMOVED lines=24> */
[----:B------:R-:W-:Y:S01]  /*8f10*/  MOV R3, 0xff800000 ;  /* 0xff80000000037802 */ /* 0x000fe20000000f00 */
[----:B------:R-:W-:Y:S02]  /*8f20*/  IMAD.MOV.U32 R0, RZ, RZ, -0x800000 ;  /* 0xff800000ff007424 */ /* 0x000fe400078e00ff */
[----:B--2---:R-:W-:Y:S01]  /*8f30*/  FMUL.FTZ R5, R5, R4 ;  /* 0x0000000405057220 */ /* 0x004fe20000410000 */
[----:B------:R-:W-:Y:S01]  /*8f40*/  @P2 FFMA.FTZ R3, R6, R89, R7 ;  /* 0x0000005906032223 */ /* 0x000fe20000010007 */
[----:B------:R-:W-:-:S01]  /*8f50*/  @P3 FFMA.FTZ R0, R15, R91, R8 ;  /* 0x0000005b0f003223 */ /* 0x000fc20000010008 */
[----:B---3--:R-:W-:Y:S01]  /*8f60*/  FMUL.FTZ R4, R9, R4 ;  /* 0x0000000409047220 */ /* 0x008fe20000410000 */
[----:B------:R-:W-:-:S02]  /*8f70*/  WARPGROUP.DEPBAR.LE gsb0, 0x0 ;  /* 0x00008000000079c5 */ /* 0x000fc40000010000 */
[----:B------:R-:W-:Y:S05]  /*8f80*/  @!P0 BRA `(.L_x_7521) ;  /* 0x0000000000048947 */ /* 0x000fea0003800000 */
[----:B------:R-:W-:Y:S01]  /*8f90*/  BPT.TRAP 0x1 ;  /* 0x000000040000795c */ /* 0x000fe20000300000 */
.L_x_7521:
        /* <DEDUP_REMOVED lines=74> */
.L_x_7497:
[----:B------:R-:W0:Y:S01]  /*9440*/  S2R R5, SR_CgaCtaId ;  /* 0x0000000000057919 */ /* 0x000e220000008800 */
[----:B------:R-:W-:Y:S01]  /*9450*/  MOV R32, 0x400 ;  /* 0x0000040000207802 */ /* 0x000fe20000000f00 */
[----:B------:R-:W-:Y:S01]  /*9460*/  UISETP.NE.AND UP0, UPT, UR44, URZ, UPT ;  /* 0x0000003f2c00728c */ /* 0x000fe2000bf05270 */
[----:B------:R-:W-:Y:S01]  /*9470*/  BSSY B0, `(.L_x_7522) ;  /* 0x00003af000007945 */ /* 0x000fe20003800000 */
[----:B------:R-:W-:Y:S09]  /*9480*/  BAR.SYNC.DEFER_BLOCKING 0x5, 0x180 ;  /* 0x0146000000007b1d */ /* 0x000ff20000010000 */
[----:B------:R-:W-:Y:S01]  /*9490*/  @!UP0 ULDC UR44, c[0x0][0xad4] ;  /* 0x0002b500002c8ab9 */ /* 0x000fe20000000800 */
[----:B0-----:R-:W-:-:S05]  /*94a0*/  LEA R32, R5, R32, 0x18 ;  /* 0x0000002005207211 */ /* 0x001fca00078ec0ff */
[----:B------:R-:W0:Y:S02]  /*94b0*/  LDS.128 R28, [R32+0x228d0] ;  /* 0x0228d000201c7984 */ /* 0x000e240000000c00 */
[----:B0-----:R-:W-:Y:S02]  /*94c0*/  R2UR UR6, R29 ;  /* 0x000000001d0672ca */ /* 0x001fe400000e0000 */
[----:B------:R-:W-:Y:S01]  /*94d0*/  R2UR UR5, R30 ;  /* 0x000000001e0572ca */ /* 0x000fe200000e0000 */
[----:B------:R-:W-:Y:S06]  /*94e0*/  BAR.ARV 0x4, 0x180 ;  /* 0x0106000000007b1d */ /* 0x000fec0000002000 */
[----:B------:R-:W-:Y:S08]  /*94f0*/  @P0 BRA `(.L_x_7523) ;  /* 0x0000002c00800947 */ /* 0x000ff00003800000 */
[----:B------:R-:W0:Y:S01]  /*9500*/  S2R R26, SR_TID.X ;  /* 0x00000000001a7919 */ /* 0x000e220000002100 */
[----:B------:R-:W-:Y:S01]  /*9510*/  ULDC.64 UR8, c[0x4][0xa8] ;  /* 0x01002a0000087ab9 */ /* 0x000fe20000000a00 */
[----:B------:R-:W-:Y:S01]  /*9520*/  ULDC.64 UR10, c[0x0][0xc00] ;  /* 0x00030000000a7ab9 */ /* 0x000fe20000000a00 */
[----:B0-----:R-:W-:-:S05]  /*9530*/  IMAD.SHL.U32 R4, R26, 0x4, RZ ;  /* 0x000000041a047824 */ /* 0x001fca00078e00ff */
[----:B------:R-:W-:Y:S01]  /*9540*/  LOP3.LUT R4, R4, 0xc, RZ, 0xc0, !PT ;  /* 0x0000000c04047812 */ /* 0x000fe200078ec0ff */
[----:B------:R-:W-:Y:S03]  /*9550*/  BAR.SYNC.DEFER_BLOCKING 0x1, 0x100 ;  /* 0x0044000000007b1d */ /* 0x000fe60000010000 */
[----:B------:R-:W-:-:S05]  /*9560*/  IADD3 R4, P0, R4, UR8, RZ ;  /* 0x0000000804047c10 */ /* 0x000fca000ff1e0ff */
[----:B------:R-:W-:Y:S01]  /*9570*/  IMAD.X R5, RZ, RZ, UR9, P0 ;  /* 0x00000009ff057e24 */ /* 0x000fe200080e06ff */
[----:B------:R-:W-:-:S04]  /*9580*/  ULDC.64 UR8, c[0x0][0xc00] ;  /* 0x0003000000087ab9 */ /* 0x000fc80000000a00 */
[----:B------:R0:W2:Y:S01]  /*9590*/  LDG.E.CONSTANT R14, desc[UR50][R4.64] ;  /* 0x00000032040e7981 */ /* 0x0000a2000c1e9900 */
[----:B------:R-:W-:Y:S01]  /*95a0*/  LOP3.LUT P0, R26, R26, 0x3, RZ, 0xc0, !PT ;  /* 0x000000031a1a7812 */ /* 0x000fe2000780c0ff */
[----:B------:R-:W-:-:S03]  /*95b0*/  UIMAD.WIDE UR8, UR37, 0x4, UR8 ;  /* 0x00000004250878a5 */ /* 0x000fc6000f8e0208 */
[----:B------:R-:W-:-:S04]  /*95c0*/  ISETP.EQ.OR P0, PT, R26, 0x3, !P0 ;  /* 0x000000031a00780c */ /* 0x000fc80004702670 */
[----:B------:R-:W-:Y:S01]  /*95d0*/  SEL R135, R11, R20, P0 ;  /* 0x000000140b877207 */ /* 0x000fe20000000000 */
[----:B0-----:R-:W0:Y:S01]  /*95e0*/  S2R R5, SR_SWINHI ;  /* 0x0000000000057919 */ /* 0x001e220000002f00 */
        /* <DEDUP_REMOVED lines=16> */
[----:B------:R-:W-:-:S02]  /*96f0*/  MOV R20, R32 ;  /* 0x0000002000147202 */ /* 0x000fc40000000f00 */
[----:B0-----:R-:W-:Y:S02]  /*9700*/  MOV R21, R5 ;  /* 0x0000000500157202 */ /* 0x001fe40000000f00 */
[----:B------:R-:W-:Y:S02]  /*9710*/  SEL R39, R91, R64, P0 ;  /* 0x000000405b277207 */ /* 0x000fe40000000000 */
[----:B------:R-:W-:Y:S01]  /*9720*/  SEL R95, R33, R50, P0 ;  /* 0x00000032215f7207 */ /* 0x000fe20000000000 */
[----:B------:R-:W-:Y:S01]  /*9730*/  IMAD.WIDE R10, R220, 0x2, R20 ;  /* 0x00000002dc0a7825 */ /* 0x000fe200078e0214 */
[----:B------:R-:W-:Y:S02]  /*9740*/  SEL R48, R50, R33, P0 ;  /* 0x0000002132307207 */ /* 0x000fe40000000000 */
[----:B------:R-:W-:Y:S02]  /*9750*/  SEL R137, R36, R13, P0 ;  /* 0x0000000d24897207 */ /* 0x000fe40000000000 */
[----:B------:R-:W-:-:S02]  /*9760*/  IADD3 R59, P1, R10, 0x40, RZ ;  /* 0x000000400a3b7810 */ /* 0x000fc40007f3e0ff */
[----:B------:R-:W-:Y:S02]  /*9770*/  SEL R29, R13, R36, P0 ;  /* 0x000000240d1d7207 */ /* 0x000fe40000000000 */
[----:B------:R-:W-:Y:S01]  /*9780*/  LOP3.LUT R6, R59, 0x380, RZ, 0xc0, !PT ;  /* 0x000003803b067812 */ /* 0x000fe200078ec0ff */
[----:B------:R-:W-:Y:S01]  /*9790*/  IMAD.X R99, RZ, RZ, R11, P1 ;  /* 0x000000ffff637224 */ /* 0x000fe200008e060b */
[----:B------:R-:W-:Y:S02]  /*97a0*/  SEL R115, R93, R80, P0 ;  /* 0x000000505d737207 */ /* 0x000fe40000000000 */
[----:B------:R-:W-:Y:S02]  /*97b0*/  SEL R40, R80, R93, P0 ;  /* 0x0000005d50287207 */ /* 0x000fe40000000000 */
[----:B------:R-:W-:Y:S02]  /*97c0*/  SEL R103, R74, R75, P0 ;  /* 0x0000004b4a677207 */ /* 0x000fe40000000000 */
[----:B------:R-:W-:-:S02]  /*97d0*/  SEL R64, R75, R74, P0 ;  /* 0x0000004a4b407207 */ /* 0x000fc40000000000 */
[----:B------:R-:W-:Y:S02]  /*97e0*/  IADD3 R33, P6, R10, 0x20, RZ ;  /* 0x000000200a217810 */ /* 0x000fe40007fde0ff */
[----:B------:R-:W-:Y:S02]  /*97f0*/  SHF.R.U64 R6, R6, 0x3, RZ ;  /* 0x0000000306067819 */ /* 0x000fe400000012ff */
[----:B------:R-:W-:Y:S01]  /*9800*/  SEL R123, R89, R72, P0 ;  /* 0x00000048597b7207 */ /* 0x000fe20000000000 */
[----:B------:R-:W-:Y:S01]  /*9810*/  IMAD.X R25, RZ, RZ, R11, P6 ;  /* 0x000000ffff197224 */ /* 0x000fe200030e060b */
[----:B------:R-:W-:Y:S02]  /*9820*/  SEL R36, R72, R89, P0 ;  /* 0x0000005948247207 */ /* 0x000fe40000000000 */
[----:B------:R-:W-:Y:S02]  /*9830*/  SEL R93, R56, R55, P0 ;  /* 0x00000037385d7207 */ /* 0x000fe40000000000 */
[----:B------:R-:W-:-:S02]  /*9840*/  SEL R50, R55, R56, P0 ;  /* 0x0000003837327207 */ /* 0x000fc40000000000 */
[----:B------:R-:W-:Y:S02]  /*9850*/  IADD3 R75, P4, R10, 0x4020, RZ ;  /* 0x000040200a4b7810 */ /* 0x000fe40007f9e0ff */
[----:B------:R-:W-:Y:S02]  /*9860*/  SEL R89, R62, R63, P0 ;  /* 0x0000003f3e597207 */ /* 0x000fe40000000000 */
[----:B------:R-:W-:Y:S02]  /*9870*/  SEL R55, R63, R62, P0 ;  /* 0x0000003e3f377207 */ /* 0x000fe40000000000 */
[----:B------:R-:W-:Y:S02]  /*9880*/  SEL R91, R66, R67, P0 ;  /* 0x00000043425b7207 */ /* 0x000fe40000000000 */
[----:B------:R-:W-:Y:S02]  /*9890*/  SEL R54, R67, R66, P0 ;  /* 0x0000004243367207 */ /* 0x000fe40000000000 */
[----:B------:R-:W-:-:S02]  /*98a0*/  SEL R63, R82, R83, P0 ;  /* 0x00000053523f7207 */ /* 0x000fc40000000000 */
[----:B------:R-:W-:Y:S02]  /*98b0*/  SEL R66, R83, R82, P0 ;  /* 0x0000005253427207 */ /* 0x000fe40000000000 */
[----:B------:R-:W-:Y:S02]  /*98c0*/  IADD3 R83, P5, R10, 0x4040, RZ ;  /* 0x000040400a537810 */ /* 0x000fe40007fbe0ff */
[----:B------:R-:W-:Y:S02]  /*98d0*/  LOP3.LUT R4, R33, 0x380, RZ, 0xc0, !PT ;  /* 0x0000038021047812 */ /* 0x000fe400078ec0ff */
[----:B------:R-:W-:Y:S01]  /*98e0*/  LOP3.LUT R98, R6, R59, RZ, 0x3c, !PT ;  /* 0x0000003b06627212 */ /* 0x000fe200078e3cff */
[----:B------:R-:W-:Y:S01]  /*98f0*/  IMAD.X R97, RZ, RZ, R11, P5 ;  /* 0x000000ffff617224 */ /* 0x000fe200028e060b */
[----:B------:R-:W-:Y:S02]  /*9900*/  SEL R133, R44, R37, P0 ;  /* 0x000000252c857207 */ /* 0x000fe40000000000 */
        /* <DEDUP_REMOVED lines=8> */
[----:B------:R-:W-:Y:S02]  /*9990*/  IADD3 R67, P2, R10, 0x60, RZ ;  /* 0x000000600a437810 */ /* 0x000fe40007f5e0ff */
[----:B------:R-:W-:Y:S02]  /*99a0*/  SHF.R.U64 R4, R4, 0x3, RZ ;  /* 0x0000000304047819 */ /* 0x000fe400000012ff */
[----:B------:R-:W-:Y:S01]  /*99b0*/  LOP3.LUT R30, R83, 0x380, RZ, 0xc0, !PT ;  /* 0x00000380531e7812 */ /* 0x000fe200078ec0ff */
[----:B------:R-:W-:Y:S01]  /*99c0*/  IMAD.X R13, RZ, RZ, R11, P2 ;  /* 0x000000ffff0d7224 */ /* 0x000fe200010e060b */
[----:B------:R-:W-:Y:S02]  /*99d0*/  SEL R121, R68, R69, P0 ;  /* 0x0000004544797207 */ /* 0x000fe40000000000 */
[----:B------:R-:W-:-:S02]  /*99e0*/  SEL R42, R69, R68, P0 ;  /* 0x00000044452a7207 */ /* 0x000fc40000000000 */
[----:B------:R-:W-:Y:S02]  /*99f0*/  IADD3 R71, P3, R10, 0x4000, RZ ;  /* 0x000040000a477810 */ /* 0x000fe40007f7e0ff */
[----:B------:R-:W-:Y:S02]  /*9a00*/  SHF.R.U64 R6, R6, 0x3, RZ ;  /* 0x0000000306067819 */ /* 0x000fe400000012ff */
[----:B------:R-:W-:Y:S01]  /*9a10*/  SEL R57, R15, R8, P0 ;  /* 0x000000080f397207 */ /* 0x000fe20000000000 */
[----:B------:R-:W-:Y:S01]  /*9a20*/  IMAD.X R9, RZ, RZ, R11, P3 ;  /* 0x000000ffff097224 */ /* 0x000fe200018e060b */
[----:B------:R-:W-:Y:S02]  /*9a30*/  SEL R69, R49, R24, P0 ;  /* 0x0000001831457207 */ /* 0x000fe40000000000 */
[----:B------:R-:W-:Y:S02]  /*9a40*/  IADD3 R58, P6, R10, 0x4060, RZ ;  /* 0x000040600a3a7810 */ /* 0x000fe40007fde0ff */
[----:B------:R-:W-:-:S02]  /*9a50*/  SEL R15, R8, R15, P0 ;  /* 0x0000000f080f7207 */ /* 0x000fc40000000000 */
[----:B------:R-:W-:Y:S02]  /*9a60*/  SEL R107, R7, R12, P0 ;  /* 0x0000000c076b7207 */ /* 0x000fe40000000000 */
[----:B------:R-:W-:Y:S01]  /*9a70*/  SEL R46, R12, R7, P0 ;  /* 0x000000070c2e7207 */ /* 0x000fe20000000000 */
[----:B------:R-:W-:Y:S01]  /*9a80*/  IMAD.X R7, RZ, RZ, R11, P4 ;  /* 0x000000ffff077224 */ /* 0x000fe200020e060b */
[----:B------:R-:W-:Y:S02]  /*9a90*/  SEL R49, R24, R49, P0 ;  /* 0x0000003118317207 */ /* 0x000fe40000000000 */
[----:B------:R-:W-:Y:S02]  /*9aa0*/  LOP3.LUT R8, R67, 0x380, RZ, 0xc0, !PT ;  /* 0x0000038043087812 */ /* 0x000fe400078ec0ff */
[----:B------:R-:W-:Y:S02]  /*9ab0*/  LOP3.LUT R24, R4, R33, RZ, 0x3c, !PT ;  /* 0x0000002104187212 */ /* 0x000fe400078e3cff */
[----:B------:R-:W-:-:S02]  /*9ac0*/  SHF.R.U64 R30, R30, 0x3, RZ ;  /* 0x000000031e1e7819 */ /* 0x000fc400000012ff */
[----:B------:R-:W-:Y:S02]  /*9ad0*/  LOP3.LUT R4, R71, 0x380, RZ, 0xc0, !PT ;  /* 0x0000038047047812 */ /* 0x000fe400078ec0ff */
[----:B------:R-:W-:Y:S02]  /*9ae0*/  LOP3.LUT R6, R6, R75, RZ, 0x3c, !PT ;  /* 0x0000004b06067212 */ /* 0x000fe400078e3cff */
[----:B------:R-:W-:Y:S02]  /*9af0*/  LOP3.LUT R33, R58, 0x380, RZ, 0xc0, !PT ;  /* 0x000003803a217812 */ /* 0x000fe400078ec0ff */
[----:B------:R-:W-:Y:S02]  /*9b00*/  SEL R117, R76, R77, P0 ;  /* 0x0000004d4c757207 */ /* 0x000fe40000000000 */
[----:B------:R-:W-:Y:S02]  /*9b10*/  SEL R44, R77, R76, P0 ;  /* 0x0000004c4d2c7207 */ /* 0x000fe40000000000 */
[----:B------:R-:W-:-:S02]  /*9b20*/  LOP3.LUT R5, R10, 0x380, RZ, 0xc0, !PT ;  /* 0x000003800a057812 */ /* 0x000fc400078ec0ff */
[----:B------:R-:W-:Y:S02]  /*9b30*/  SEL R127, R88, R61, P0 ;  /* 0x0000003d587f7207 */ /* 0x000fe40000000000 */
[----:B------:R-:W-:Y:S02]  /*9b40*/  SEL R34, R61, R88, P0 ;  /* 0x000000583d227207 */ /* 0x000fe40000000000 */
[----:B------:R-:W-:Y:S02]  /*9b50*/  SEL R119, R92, R65, P0 ;  /* 0x000000415c777207 */ /* 0x000fe40000000000 */
[----:B------:R-:W-:Y:S02]  /*9b60*/  SEL R38, R65, R92, P0 ;  /* 0x0000005c41267207 */ /* 0x000fe40000000000 */
[----:B------:R-:W-:Y:S02]  /*9b70*/  SEL R77, R53, R60, P0 ;  /* 0x0000003c354d7207 */ /* 0x000fe40000000000 */
[----:B------:R-:W-:-:S02]  /*9b80*/  SHF.R.U64 R8, R8, 0x3, RZ ;  /* 0x0000000308087819 */ /* 0x000fc400000012ff */
[----:B------:R-:W-:Y:S02]  /*9b90*/  LOP3.LUT R96, R30, R83, RZ, 0x3c, !PT ;  /* 0x000000531e607212 */ /* 0x000fe400078e3cff */
[----:B------:R-:W-:Y:S02]  /*9ba0*/  SEL R53, R60, R53, P0 ;  /* 0x000000353c357207 */ /* 0x000fe40000000000 */
[----:B------:R-:W-:Y:S02]  /*9bb0*/  SEL R61, R78, R79, P0 ;  /* 0x0000004f4e3d7207 */ /* 0x000fe40000000000 */
[----:B------:R-:W-:Y:S02]  /*9bc0*/  SEL R65, R79, R78, P0 ;  /* 0x0000004e4f417207 */ /* 0x000fe40000000000 */
[----:B------:R-:W-:Y:S02]  /*9bd0*/  SHF.R.U64 R4, R4, 0x3, RZ ;  /* 0x0000000304047819 */ /* 0x000fe400000012ff */
[----:B------:R-:W-:-:S02]  /*9be0*/  MOV R30, R6 ;  /* 0x00000006001e7202 */ /* 0x000fc40000000f00 */
[----:B------:R-:W-:Y:S02]  /*9bf0*/  SEL R79, R86, R87, P0 ;  /* 0x00000057564f7207 */ /* 0x000fe40000000000 */
[----:B------:R-:W-:Y:S02]  /*9c00*/  SEL R60, R87, R86, P0 ;  /* 0x00000056573c7207 */ /* 0x000fe40000000000 */
[----:B------:R-:W-:Y:S02]  /*9c10*/  SHF.R.U64 R33, R33, 0x3, RZ ;  /* 0x0000000321217819 */ /* 0x000fe400000012ff */
[----:B------:R-:W-:Y:S02]  /*9c20*/  SHF.R.U64 R5, R5, 0x3, RZ ;  /* 0x0000000305057819 */ /* 0x000fe400000012ff */
[----:B------:R-:W-:Y:S02]  /*9c30*/  LOP3.LUT R12, R8, R67, RZ, 0x3c, !PT ;  /* 0x00000043080c7212 */ /* 0x000fe400078e3cff */
[----:B------:R-:W-:-:S02]  /*9c40*/  LOP3.LUT R8, R4, R71, RZ, 0x3c, !PT ;  /* 0x0000004704087212 */ /* 0x000fc400078e3cff */
[----:B------:R-:W-:Y:S02]  /*9c50*/  LOP3.LUT R4, R33, R58, RZ, 0x3c, !PT ;  /* 0x0000003a21047212 */ /* 0x000fe400078e3cff */
[----:B------:R-:W-:Y:S01]  /*9c60*/  LOP3.LUT R10, R5, R10, RZ, 0x3c, !PT ;  /* 0x0000000a050a7212 */ /* 0x000fe200078e3cff */
[----:B------:R-:W-:Y:S01]  /*9c70*/  IMAD.X R5, RZ, RZ, R11, P6 ;  /* 0x000000ffff057224 */ /* 0x000fe200030e060b */
[----:B------:R-:W-:Y:S02]  /*9c80*/  MOV R101, R24 ;  /* 0x0000001800657202 */ /* 0x000fe40000000f00 */
[----:B------:R-:W-:Y:S02]  /*9c90*/  MOV R98, R98 ;  /* 0x0000006200627202 */ /* 0x000fe40000000f00 */
[----:B------:R-:W-:Y:S02]  /*9ca0*/  MOV R99, R12 ;  /* 0x0000000c00637202 */ /* 0x000fe40000000f00 */
[----:B------:R-:W-:-:S02]  /*9cb0*/  MOV R33, R8 ;  /* 0x0000000800217202 */ /* 0x000fc40000000f00 */
[----:B------:R-:W-:Y:S02]  /*9cc0*/  MOV R100, R10 ;  /* 0x0000000a00647202 */ /* 0x000fe40000000f00 */
[----:B------:R-:W-:Y:S02]  /*9cd0*/  MOV R96, R96 ;  /* 0x0000006000607202 */ /* 0x000fe40000000f00 */
[----:B------:R-:W-:Y:S02]  /*9ce0*/  MOV R97, R4 ;  /* 0x0000000400617202 */ /* 0x000fe40000000f00 */
[----:B--2---:R-:W-:Y:S01]  /*9cf0*/  LOP3.LUT R7, R14, 0x2, RZ, 0x3c, !PT ;  /* 0x000000020e077812 */ /* 0x004fe200078e3cff */
[----:B------:R-:W-:Y:S04]  /*9d00*/  SHFL.IDX PT, R102, R61, R14, 0x1c1f ;  /* 0x001c1f0e3d667589 */ /* 0x000fe800000e0000 */
[----:B------:R-:W-:Y:S04]  /*9d10*/  SHFL.IDX PT, R57, R57, R14, 0x1c1f ;  /* 0x001c1f0e39397589 */ /* 0x000fe800000e0000 */
[----:B------:R-:W-:Y:S04]  /*9d20*/  SHFL.IDX PT, R58, R79, R14, 0x1c1f ;  /* 0x001c1f0e4f3a7589 */ /* 0x000fe800000e0000 */
[----:B------:R-:W0:Y:S04]  /*9d30*/  SHFL.IDX PT, R62, R15, R7, 0x1c1f ;  /* 0x001c1f070f3e7589 */ /* 0x000e2800000e0000 */
[----:B------:R0:W-:Y:S04]  /*9d40*/  SHFL.IDX PT, R61, R60, R7, 0x1c1f ;  /* 0x001c1f073c3d7589 */ /* 0x0001e800000e0000 */
        /* <DEDUP_REMOVED lines=8> */
[----:B------:R-:W1:Y:S04]  /*9dd0*/  SHFL.IDX PT, R45, R45, R7, 0x1c1f ;  /* 0x001c1f072d2d7589 */ /* 0x000e6800000e0000 */
[----:B------:R-:W-:Y:S04]  /*9de0*/  SHFL.IDX PT, R74, R127, R14, 0x1c1f ;  /* 0x001c1f0e7f4a7589 */ /* 0x000fe800000e0000 */
[----:B------:R-:W-:Y:S04]  /*9df0*/  SHFL.IDX PT, R77, R77, R14, 0x1c1f ;  /* 0x001c1f0e4d4d7589 */ /* 0x000fe800000e0000 */
[----:B------:R-:W-:Y:S04]  /*9e00*/  SHFL.IDX PT, R84, R89, R14, 0x1c1f ;  /* 0x001c1f0e59547589 */ /* 0x000fe800000e0000 */
        /* <DEDUP_REMOVED lines=15> */
[----:B------:R-:W2:Y:S04]  /*9f00*/  SHFL.IDX PT, R89, R55, R7, 0x1c1f ;  /* 0x001c1f0737597589 */ /* 0x000ea800000e0000 */
[----:B------:R1:W-:Y:S04]  /*9f10*/  SHFL.IDX PT, R92, R54, R7, 0x1c1f ;  /* 0x001c1f07365c7589 */ /* 0x0003e800000e0000 */
[----:B------:R-:W-:Y:S04]  /*9f20*/  SHFL.IDX PT, R8, R137, R14, 0x1c1f ;  /* 0x001c1f0e89087589 */ /* 0x000fe800000e0000 */
[----:B------:R-:W-:Y:S01]  /*9f30*/  SHFL.IDX PT, R12, R129, R14, 0x1c1f ;  /* 0x001c1f0e810c7589 */ /* 0x000fe200000e0000 */
[----:B-1----:R-:W-:-:S03]  /*9f40*/  SEL R54, R72, R45, P0 ;  /* 0x0000002d48367207 */ /* 0x002fc60000000000 */
[----:B------:R-:W-:Y:S04]  /*9f50*/  SHFL.IDX PT, R86, R115, R14, 0x1c1f ;  /* 0x001c1f0e73567589 */ /* 0x000fe800000e0000 */
[----:B------:R-:W-:Y:S01]  /*9f60*/  SHFL.IDX PT, R94, R111, R14, 0x1c1f ;  /* 0x001c1f0e6f5e7589 */ /* 0x000fe200000e0000 */
[----:B0-----:R-:W-:-:S03]  /*9f70*/  SEL R51, R73, R34, P0 ;  /* 0x0000002249337207 */ /* 0x001fc60000000000 */
[----:B------:R-:W-:Y:S04]  /*9f80*/  SHFL.IDX PT, R69, R69, R14, 0x1c1f ;  /* 0x001c1f0e45457589 */ /* 0x000fe800000e0000 */
[----:B------:R-:W-:Y:S04]  /*9f90*/  SHFL.IDX PT, R80, R93, R14, 0x1c1f ;  /* 0x001c1f0e5d507589 */ /* 0x000fe800000e0000 */
[----:B------:R-:W-:Y:S04]  /*9fa0*/  SHFL.IDX PT, R85, R85, R14, 0x1c1f ;  /* 0x001c1f0e55557589 */ /* 0x000fe800000e0000 */
[----:B------:R-:W-:Y:S04]  /*9fb0*/  SHFL.IDX PT, R90, R81, R14, 0x1c1f ;  /* 0x001c1f0e515a7589 */ /* 0x000fe800000e0000 */
[----:B------:R0:W-:Y:S04]  /*9fc0*/  SHFL.IDX PT, R9, R29, R7, 0x1c1f ;  /* 0x001c1f071d097589 */ /* 0x0001e800000e0000 */
[----:B------:R-:W1:Y:S04]  /*9fd0*/  SHFL.IDX PT, R37, R37, R7, 0x1c1f ;  /* 0x001c1f0725257589 */ /* 0x000e6800000e0000 */
[----:B------:R2:W-:Y:S01]  /*9fe0*/  SHFL.IDX PT, R95, R41, R7, 0x1c1f ;  /* 0x001c1f07295f7589 */ /* 0x0005e200000e0000 */
[----:B0-----:R-:W-:-:S03]  /*9ff0*/  SEL R29, R61, R58, P0 ;  /* 0x0000003a3d1d7207 */ /* 0x001fc60000000000 */
[----:B------:R0:W3:Y:S04]  /*a000*/  SHFL.IDX PT, R28, R49, R7, 0x1c1f ;  /* 0x001c1f07311c7589 */ /* 0x0000e800000e0000 */
[----:B------:R-:W4:Y:S01]  /*a010*/  SHFL.IDX PT, R39, R48, R7, 0x1c1f ;  /* 0x001c1f0730277589 */ /* 0x000f2200000e0000 */
[----:B--2---:R-:W-:-:S03]  /*a020*/  SEL R41, R89, R84, P0 ;  /* 0x0000005459297207 */ /* 0x004fc60000000000 */
[----:B------:R2:W-:Y:S01]  /*a030*/  SHFL.IDX PT, R40, R52, R7, 0x1c1f ;  /* 0x001c1f0734287589 */ /* 0x0005e200000e0000 */
[----:B0-----:R-:W-:-:S03]  /*a040*/  SEL R49, R34, R73, P0 ;  /* 0x0000004922317207 */ /* 0x001fc60000000000 */
[----:B------:R-:W-:Y:S04]  /*a050*/  SHFL.IDX PT, R10, R133, R14, 0x1c1f ;  /* 0x001c1f0e850a7589 */ /* 0x000fe800000e0000 */
[----:B------:R0:W4:Y:S01]  /*a060*/  SHFL.IDX PT, R11, R35, R7, 0x1c1f ;  /* 0x001c1f07230b7589 */ /* 0x00012200000e0000 */
[----:B-1----:R-:W-:Y:S02]  /*a070*/  SEL R73, R12, R37, P0 ;  /* 0x000000250c497207 */ /* 0x002fe40000000000 */
[----:B--2---:R-:W-:Y:S01]  /*a080*/  SEL R52, R45, R72, P0 ;  /* 0x000000482d347207 */ /* 0x004fe20000000000 */
[----:B------:R-:W1:Y:S01]  /*a090*/  SHFL.IDX PT, R81, R50, R7, 0x1c1f ;  /* 0x001c1f0732517589 */ /* 0x000e6200000e0000 */
[----:B------:R-:W-:Y:S02]  /*a0a0*/  SEL R72, R74, R75, P0 ;  /* 0x0000004b4a487207 */ /* 0x000fe40000000000 */
[----:B------:R-:W-:Y:S01]  /*a0b0*/  SEL R45, R36, R77, P0 ;  /* 0x0000004d242d7207 */ /* 0x000fe20000000000 */
[----:B------:R2:W1:Y:S01]  /*a0c0*/  SHFL.IDX PT, R93, R56, R7, 0x1c1f ;  /* 0x001c1f07385d7589 */ /* 0x00046200000e0000 */
[----:B------:R-:W-:-:S02]  /*a0d0*/  SEL R74, R75, R74, P0 ;  /* 0x0000004a4b4a7207 */ /* 0x000fc40000000000 */
[----:B0-----:R-:W-:Y:S01]  /*a0e0*/  SEL R35, R58, R61, P0 ;  /* 0x0000003d3a237207 */ /* 0x001fe20000000000 */
[----:B------:R-:W0:Y:S01]  /*a0f0*/  SHFL.IDX PT, R78, R123, R14, 0x1c1f ;  /* 0x001c1f0e7b4e7589 */ /* 0x000e2200000e0000 */
[----:B------:R-:W-:Y:S02]  /*a100*/  SEL R58, R59, R46, P0 ;  /* 0x0000002e3b3a7207 */ /* 0x000fe40000000000 */
[----:B------:R-:W-:Y:S01]  /*a110*/  SEL R61, R6, R27, P0 ;  /* 0x0000001b063d7207 */ /* 0x000fe20000000000 */
[----:B------:R-:W-:Y:S01]  /*a120*/  SHFL.IDX PT, R82, R119, R14, 0x1c1f ;  /* 0x001c1f0e77527589 */ /* 0x000fe200000e0000 */
[----:B---3--:R-:W-:Y:S02]  /*a130*/  SEL R55, R69, R28, P0 ;  /* 0x0000001c45377207 */ /* 0x008fe40000000000 */
[----:B--2---:R-:W-:Y:S01]  /*a140*/  SEL R56, R46, R59, P0 ;  /* 0x0000003b2e387207 */ /* 0x004fe20000000000 */
[----:B------:R-:W-:Y:S01]  /*a150*/  SHFL.IDX PT, R5, R117, R14, 0x1c1f ;  /* 0x001c1f0e75057589 */ /* 0x000fe200000e0000 */
[----:B------:R-:W-:-:S02]  /*a160*/  SEL R59, R68, R47, P0 ;  /* 0x0000002f443b7207 */ /* 0x000fc40000000000 */
[----:B------:R-:W-:Y:S01]  /*a170*/  SEL R47, R77, R36, P0 ;  /* 0x000000244d2f7207 */ /* 0x000fe20000000000 */
[----:B------:R-:W-:Y:S01]  /*a180*/  SHFL.IDX PT, R4, R113, R14, 0x1c1f ;  /* 0x001c1f0e71047589 */ /* 0x000fe200000e0000 */
[----:B------:R-:W-:Y:S02]  /*a190*/  SEL R68, R70, R71, P0 ;  /* 0x0000004746447207 */ /* 0x000fe40000000000 */
[----:B------:R-:W-:Y:S01]  /*a1a0*/  SEL R36, R92, R91, P0 ;  /* 0x0000005b5c247207 */ /* 0x000fe20000000000 */
[----:B------:R2:W3:Y:S01]  /*a1b0*/  SHFL.IDX PT, R83, R38, R7, 0x1c1f ;  /* 0x001c1f0726537589 */ /* 0x0004e200000e0000 */
[----:B------:R-:W-:Y:S02]  /*a1c0*/  SEL R53, R28, R69, P0 ;  /* 0x000000451c357207 */ /* 0x000fe40000000000 */
[----:B------:R-:W-:Y:S01]  /*a1d0*/  SEL R70, R71, R70, P0 ;  /* 0x0000004647467207 */ /* 0x000fe20000000000 */
[----:B------:R-:W3:Y:S01]  /*a1e0*/  SHFL.IDX PT, R88, R44, R7, 0x1c1f ;  /* 0x001c1f072c587589 */ /* 0x000ee200000e0000 */
[----:B----4-:R-:W-:-:S02]  /*a1f0*/  SEL R50, R76, R39, P0 ;  /* 0x000000274c327207 */ /* 0x010fc40000000000 */
[----:B------:R-:W-:Y:S01]  /*a200*/  SEL R48, R39, R76, P0 ;  /* 0x0000004c27307207 */ /* 0x000fe20000000000 */
[----:B------:R4:W3:Y:S01]  /*a210*/  SHFL.IDX PT, R15, R43, R7, 0x1c1f ;  /* 0x001c1f072b0f7589 */ /* 0x0008e200000e0000 */
[----:B------:R-:W-:Y:S02]  /*a220*/  SEL R75, R37, R12, P0 ;  /* 0x0000000c254b7207 */ /* 0x000fe40000000000 */
[----:B--2---:R-:W-:Y:S01]  /*a230*/  SEL R38, R91, R92, P0 ;  /* 0x0000005c5b267207 */ /* 0x004fe20000000000 */
[----:B------:R-:W2:Y:S01]  /*a240*/  SHFL.IDX PT, R13, R125, R14, 0x1c1f ;  /* 0x001c1f0e7d0d7589 */ /* 0x000ea200000e0000 */
[----:B------:R-:W-:Y:S02]  /*a250*/  SEL R92, R94, R95, P0 ;  /* 0x0000005f5e5c7207 */ /* 0x000fe40000000000 */
[----:B------:R-:W-:Y:S01]  /*a260*/  SEL R69, R10, R11, P0 ;  /* 0x0000000b0a457207 */ /* 0x000fe20000000000 */
[----:B------:R-:W-:Y:S01]  /*a270*/  SHFL.IDX PT, R25, R121, R14, 0x1c1f ;  /* 0x001c1f0e79197589 */ /* 0x000fe200000e0000 */
[----:B------:R-:W-:-:S02]  /*a280*/  SEL R71, R11, R10, P0 ;  /* 0x0000000a0b477207 */ /* 0x000fc40000000000 */
[----:B----4-:R-:W-:Y:S01]  /*a290*/  SEL R43, R84, R89, P0 ;  /* 0x00000059542b7207 */ /* 0x010fe20000000000 */
[----:B------:R-:W-:Y:S01]  /*a2a0*/  SHFL.IDX PT, R103, R103, R14, 0x1c1f ;  /* 0x001c1f0e67677589 */ /* 0x000fe200000e0000 */
[----:B------:R-:W-:Y:S02]  /*a2b0*/  SEL R84, R86, R87, P0 ;  /* 0x0000005756547207 */ /* 0x000fe40000000000 */
[----:B-1----:R-:W-:Y:S01]  /*a2c0*/  SEL R46, R80, R81, P0 ;  /* 0x00000051502e7207 */ /* 0x002fe20000000000 */
[----:B------:R1:W-:Y:S01]  /*a2d0*/  SHFL.IDX PT, R106, R63, R14, 0x1c1f ;  /* 0x001c1f0e3f6a7589 */ /* 0x0003e200000e0000 */
[----:B------:R-:W-:Y:S02]  /*a2e0*/  SEL R44, R81, R80, P0 ;  /* 0x00000050512c7207 */ /* 0x000fe40000000000 */
[----:B------:R-:W-:Y:S01]  /*a2f0*/  SEL R39, R90, R93, P0 ;  /* 0x0000005d5a277207 */ /* 0x000fe20000000000 */
[----:B------:R4:W2:Y:S01]  /*a300*/  SHFL.IDX PT, R14, R42, R7, 0x1c1f ;  /* 0x001c1f072a0e7589 */ /* 0x0008a200000e0000 */
[----:B------:R-:W-:-:S02]  /*a310*/  SEL R37, R93, R90, P0 ;  /* 0x0000005a5d257207 */ /* 0x000fc40000000000 */
[----:B------:R-:W-:Y:S01]  /*a320*/  SEL R86, R87, R86, P0 ;  /* 0x0000005657567207 */ /* 0x000fe20000000000 */
[----:B------:R3:W-:Y:S01]  /*a330*/  SHFL.IDX PT, R105, R65, R7, 0x1c1f ;  /* 0x001c1f0741697589 */ /* 0x0007e200000e0000 */
[----:B------:R-:W-:Y:S02]  /*a340*/  SEL R94, R95, R94, P0 ;  /* 0x0000005e5f5e7207 */ /* 0x000fe40000000000 */
[----:B-1----:R-:W-:Y:S01]  /*a350*/  SEL R63, R27, R6, P0 ;  /* 0x000000061b3f7207 */ /* 0x002fe20000000000 */
[----:B------:R1:W2:Y:S01]  /*a360*/  SHFL.IDX PT, R104, R64, R7, 0x1c1f ;  /* 0x001c1f0740687589 */ /* 0x0002a200000e0000 */
[----:B0-----:R-:W-:Y:S02]  /*a370*/  SEL R76, R78, R79, P0 ;  /* 0x0000004f4e4c7207 */ /* 0x001fe40000000000 */
[----:B----4-:R-:W-:Y:S01]  /*a380*/  SEL R42, R85, R40, P0 ;  /* 0x00000028552a7207 */ /* 0x010fe20000000000 */
[----:B------:R0:W4:Y:S01]  /*a390*/  SHFL.IDX PT, R107, R66, R7, 0x1c1f ;  /* 0x001c1f07426b7589 */ /* 0x00012200000e0000 */
[----:B------:R-:W-:-:S02]  /*a3a0*/  SEL R40, R40, R85, P0 ;  /* 0x0000005528287207 */ /* 0x000fc40000000000 */
[----:B---3--:R-:W-:Y:S02]  /*a3b0*/  SEL R65, R8, R9, P0 ;  /* 0x0000000908417207 */ /* 0x008fe40000000000 */
[----:B------:R-:W-:Y:S02]  /*a3c0*/  SEL R80, R82, R83, P0 ;  /* 0x0000005352507207 */ /* 0x000fe40000000000 */
[----:B-1----:R-:W-:Y:S02]  /*a3d0*/  SEL R64, R67, R26, P0 ;  /* 0x0000001a43407207 */ /* 0x002fe40000000000 */
[----:B------:R-:W-:Y:S02]  /*a3e0*/  SEL R85, R5, R88, P0 ;  /* 0x0000005805557207 */ /* 0x000fe40000000000 */
[----:B0-----:R-:W-:Y:S02]  /*a3f0*/  SEL R66, R26, R67, P0 ;  /* 0x000000431a427207 */ /* 0x001fe40000000000 */
[----:B------:R-:W-:-:S02]  /*a400*/  SEL R67, R9, R8, P0 ;  /* 0x0000000809437207 */ /* 0x000fc40000000000 */
[----:B------:R-:W-:Y:S02]  /*a410*/  SEL R87, R88, R5, P0 ;  /* 0x0000000558577207 */ /* 0x000fe40000000000 */
[----:B------:R-:W-:Y:S02]  /*a420*/  SEL R93, R4, R15, P0 ;  /* 0x0000000f045d7207 */ /* 0x000fe40000000000 */
[----:B------:R-:W-:Y:S02]  /*a430*/  SEL R95, R15, R4, P0 ;  /* 0x000000040f5f7207 */ /* 0x000fe40000000000 */
[----:B------:R-:W-:Y:S02]  /*a440*/  SEL R78, R79, R78, P0 ;  /* 0x0000004e4f4e7207 */ /* 0x000fe40000000000 */
[----:B------:R-:W-:Y:S02]  /*a450*/  SEL R82, R83, R82, P0 ;  /* 0x0000005253527207 */ /* 0x000fe40000000000 */
[----:B------:R-:W-:-:S02]  /*a460*/  F2FP.BF16.F32.PACK_AB R4, R61, R60 ;  /* 0x0000003c3d04723e */ /* 0x000fc400000010ff */
[----:B------:R-:W-:Y:S02]  /*a470*/  F2FP.BF16.F32.PACK_AB R5, R59, R58 ;  /* 0x0000003a3b05723e */ /* 0x000fe400000010ff */
[----:B------:R-:W-:Y:S02]  /*a480*/  F2FP.BF16.F32.PACK_AB R6, R63, R62 ;  /* 0x0000003e3f06723e */ /* 0x000fe400000010ff */
[----:B------:R-:W-:Y:S02]  /*a490*/  F2FP.BF16.F32.PACK_AB R7, R57, R56 ;  /* 0x000000383907723e */ /* 0x000fe400000010ff */
[----:B--2---:R-:W-:Y:S02]  /*a4a0*/  SEL R77, R13, R24, P0 ;  /* 0x000000180d4d7207 */ /* 0x004fe40000000000 */
        /* <DEDUP_REMOVED lines=8> */
[----:B------:R-:W-:-:S02]  /*a530*/  F2FP.BF16.F32.PACK_AB R12, R69, R68 ;  /* 0x00000044450c723e */ /* 0x000fc400000010ff */
[----:B------:R-:W-:Y:S01]  /*a540*/  F2FP.BF16.F32.PACK_AB R13, R51, R50 ;  /* 0x00000032330d723e */ /* 0x000fe200000010ff */
[----:B------:R-:W-:Y:S01]  /*a550*/  STSM.16.M88.4 [R101], R8 ;  /* 0x0000000865007844 */ /* 0x000fe20000000200 */
[----:B------:R-:W-:Y:S02]  /*a560*/  F2FP.BF16.F32.PACK_AB R14, R71, R70 ;  /* 0x00000046470e723e */ /* 0x000fe400000010ff */
[----:B------:R-:W-:Y:S02]  /*a570*/  F2FP.BF16.F32.PACK_AB R15, R49, R48 ;  /* 0x00000030310f723e */ /* 0x000fe400000010ff */
[----:B------:R-:W-:Y:S02]  /*a580*/  F2FP.BF16.F32.PACK_AB R24, R73, R72 ;  /* 0x000000484918723e */ /* 0x000fe400000010ff */
[----:B------:R-:W-:Y:S01]  /*a590*/  F2FP.BF16.F32.PACK_AB R25, R47, R46 ;  /* 0x0000002e2f19723e */ /* 0x000fe200000010ff */
[----:B------:R-:W-:Y:S01]  /*a5a0*/  STSM.16.M88.4 [R98], R12 ;  /* 0x0000000c62007844 */ /* 0x000fe20000000200 */
[----:B------:R-:W-:-:S02]  /*a5b0*/  F2FP.BF16.F32.PACK_AB R26, R75, R74 ;  /* 0x0000004a4b1a723e */ /* 0x000fc400000010ff */
[----:B------:R-:W-:Y:S02]  /*a5c0*/  F2FP.BF16.F32.PACK_AB R27, R45, R44 ;  /* 0x0000002c2d1b723e */ /* 0x000fe400000010ff */
[----:B------:R-:W-:Y:S02]  /*a5d0*/  SEL R88, R103, R104, P0 ;  /* 0x0000006867587207 */ /* 0x000fe40000000000 */
[----:B------:R-:W-:Y:S01]  /*a5e0*/  SEL R90, R104, R103, P0 ;  /* 0x00000067685a7207 */ /* 0x000fe20000000000 */
[----:B------:R1:W-:Y:S01]  /*a5f0*/  STSM.16.M88.4 [R99], R24 ;  /* 0x0000001863007844 */ /* 0x0003e20000000200 */
[----:B------:R-:W-:Y:S02]  /*a600*/  SEL R89, R102, R105, P0 ;  /* 0x0000006966597207 */ /* 0x000fe40000000000 */
[----:B------:R-:W-:Y:S02]  /*a610*/  SEL R91, R105, R102, P0 ;  /* 0x00000066695b7207 */ /* 0x000fe40000000000 */
[----:B----4-:R-:W-:-:S02]  /*a620*/  SEL R34, R106, R107, P0 ;  /* 0x0000006b6a227207 */ /* 0x010fc40000000000 */
[----:B------:R-:W-:Y:S02]  /*a630*/  SEL R28, R107, R106, P0 ;  /* 0x0000006a6b1c7207 */ /* 0x000fe40000000000 */
[----:B0-----:R-:W-:Y:S02]  /*a640*/  F2FP.BF16.F32.PACK_AB R4, R77, R76 ;  /* 0x0000004c4d04723e */ /* 0x001fe400000010ff */
[----:B------:R-:W-:Y:S02]  /*a650*/  F2FP.BF16.F32.PACK_AB R5, R43, R42 ;  /* 0x0000002a2b05723e */ /* 0x000fe400000010ff */
[----:B------:R-:W-:Y:S02]  /*a660*/  F2FP.BF16.F32.PACK_AB R6, R79, R78 ;  /* 0x0000004e4f06723e */ /* 0x000fe400000010ff */
[----:B------:R-:W-:Y:S01]  /*a670*/  F2FP.BF16.F32.PACK_AB R7, R41, R40 ;  /* 0x000000282907723e */ /* 0x000fe200000010ff */
[----:B-1----:R-:W-:Y:S01]  /*a680*/  IMAD.U32 R99, RZ, RZ, UR9 ;  /* 0x00000009ff637e24 */ /* 0x002fe2000f8e00ff */
        /* <DEDUP_REMOVED lines=13> */
[----:B------:R-:W-:Y:S01]  /*a760*/  F2FP.BF16.F32.PACK_AB R26, R95, R94 ;  /* 0x0000005e5f1a723e */ /* 0x000fe200000010ff */
[----:B0-----:R-:W0:Y:S01]  /*a770*/  LDC R33, c[0x0][0xbe8] ;  /* 0x0002fa00ff217b82 */ /* 0x001e220000000800 */
[----:B------:R-:W-:Y:S02]  /*a780*/  F2FP.BF16.F32.PACK_AB R27, R29, R28 ;  /* 0x0000001c1d1b723e */ /* 0x000fe400000010ff */
[----:B------:R-:W-:-:S02]  /*a790*/  ISETP.NE.U32.AND P0, PT, RZ, UR10, PT ;  /* 0x0000000aff007c0c */ /* 0x000fc4000bf05070 */
[----:B------:R-:W-:Y:S01]  /*a7a0*/  MOV R98, UR8 ;  /* 0x0000000800627c02 */ /* 0x000fe20008000f00 */
[----:B------:R2:W-:Y:S02]  /*a7b0*/  STSM.16.M88.4 [R97], R24 ;  /* 0x0000001861007844 */ /* 0x0005e40000000200 */
[----:B------:R-:W-:Y:S01]  /*a7c0*/  BAR.SYNC.DEFER_BLOCKING 0x1, 0x100 ;  /* 0x0044000000007b1d */ /* 0x000fe20000010000 */
[----:B------:R-:W-:-:S05]  /*a7d0*/  ISETP.NE.AND.EX P0, PT, RZ, UR11, PT, P0 ;  /* 0x0000000bff007c0c */ /* 0x000fca000bf05300 */
[----:B------:R-:W-:-:S08]  /*a7e0*/  ULDC.64 UR8, c[0x0][0xc08] ;  /* 0x0003020000087ab9 */ /* 0x000fd00000000a00 */
[----:B------:R-:W3:Y:S01]  /*a7f0*/  @P0 LDG.E R100, desc[UR50][R98.64] ;  /* 0x0000003262640981 */ /* 0x000ee2000c1e1900 */
[----:B------:R-:W-:Y:S01]  /*a800*/  UISETP.NE.U32.AND UP0, UPT, UR8, URZ, UPT ;  /* 0x0000003f0800728c */ /* 0x000fe2000bf05070 */
[----:B0-----:R-:W-:Y:S01]  /*a810*/  ISETP.NE.AND P1, PT, R33, 0x1, PT ;  /* 0x000000012100780c */ /* 0x001fe20003f25270 */
[----:B------:R-:W-:Y:S02]  /*a820*/  ULDC UR4, c[0x0][0xa88] ;  /* 0x0002a20000047ab9 */ /* 0x000fe40000000800 */
[----:B------:R-:W-:Y:S01]  /*a830*/  UISETP.NE.AND.EX UP0, UPT, UR9, URZ, UPT, UP0 ;  /* 0x0000003f0900728c */ /* 0x000fe2000bf05300 */
[----:B-1----:R-:W-:-:S05]  /*a840*/  IMAD.U32 R30, RZ, RZ, UR4 ;  /* 0x00000004ff1e7e24 */ /* 0x002fca000f8e00ff */
[----:B------:R-:W-:-:S04]  /*a850*/  PLOP3.LUT P4, PT, PT, PT, UP0, 0x80, 0x0 ;  /* 0x000000000000781c */ /* 0x000fc80003f8f008 */
[----:B------:R-:W0:Y:S01]  /*a860*/  @P1 LDC R6, c[0x0][0xbec] ;  /* 0x0002fb00ff061b82 */ /* 0x000e220000000800 */
[----:B------:R-:W-:-:S04]  /*a870*/  @UP0 ULEA UR8, UP1, UR37, UR8, 0x2 ;  /* 0x0000000825080291 */ /* 0x000fc8000f82103f */
[----:B------:R-:W-:Y:S02]  /*a880*/  @UP0 ULEA.HI.X UR9, UR37, UR9, UR38, 0x2, UP1 ;  /* 0x0000000925090291 */ /* 0x000fe400088f1426 */
[----:B------:R-:W-:Y:S01]  /*a890*/  UISETP.GT.AND UP1, UPT, UR44, 0x1, UPT ;  /* 0x000000012c00788c */ /* 0x000fe2000bf24270 */
[----:B------:R-:W1:Y:S01]  /*a8a0*/  @P1 LDC R9, c[0x0][0xbf0] ;  /* 0x0002fc00ff091b82 */ /* 0x000e620000000800 */
[----:B------:R-:W-:Y:S01]  /*a8b0*/  UMOV UR16, 0x9b8 ;  /* 0x000009b800107882 */ /* 0x000fe20000000000 */
[----:B------:R-:W-:Y:S01]  /*a8c0*/  IMAD.U32 R4, RZ, RZ, UR8 ;  /* 0x00000008ff047e24 */ /* 0x000fe2000f8e00ff */
[----:B------:R-:W-:Y:S01]  /*a8d0*/  USEL UR16, UR16, 0x978, UP1 ;  /* 0x0000097810107887 */ /* 0x000fe20008800000 */
[----:B------:R-:W-:Y:S01]  /*a8e0*/  IMAD.U32 R5, RZ, RZ, UR9 ;  /* 0x00000009ff057e24 */ /* 0x000fe2000f8e00ff */
[----:B------:R-:W-:-:S04]  /*a8f0*/  UISETP.NE.U32.AND UP0, UPT, UR10, URZ, UPT ;  /* 0x0000003f0a00728c */ /* 0x000fc8000bf05070 */
[----:B------:R4:W5:Y:S01]  /*a900*/  @P4 LDG.E R30, desc[UR50][R4.64] ;  /* 0x00000032041e4981 */ /* 0x000962000c1e1900 */
[----:B------:R-:W-:Y:S01]  /*a910*/  UISETP.NE.AND.EX UP0, UPT, UR11, URZ, UPT, UP0 ;  /* 0x0000003f0b00728c */ /* 0x000fe2000bf05300 */
[----:B------:R-:W-:Y:S01]  /*a920*/  UMOV UR4, URZ ;  /* 0x0000003f00047c82 */ /* 0x000fe20008000000 */
[----:B------:R-:W-:-:S03]  /*a930*/  USEL UR7, UR40, URZ, UP1 ;  /* 0x0000003f28077287 */ /* 0x000fc60008800000 */
[----:B------:R-:W-:Y:S01]  /*a940*/  ULDC.64 UR10, c[0x0][UR16+0x218] ;  /* 0x00008600100a7abb */ /* 0x000fe20008000a00 */
[----:B------:R-:W-:Y:S01]  /*a950*/  ULDC.64 UR14, c[0x0][UR16+0x228] ;  /* 0x00008a00100e7abb */ /* 0x000fe20008000a00 */
[----:B------:R-:W-:Y:S01]  /*a960*/  USEL UR37, UR37, URZ, !UP0 ;  /* 0x0000003f25257287 */ /* 0x000fe2000c000000 */
[----:B----4-:R-:W-:Y:S01]  /*a970*/  IMAD.U32 R4, RZ, RZ, UR39 ;  /* 0x00000027ff047e24 */ /* 0x010fe2000f8e00ff */
[----:B------:R-:W-:Y:S01]  /*a980*/  ULDC.64 UR12, c[0x0][UR16+0x220] ;  /* 0x00008800100c7abb */ /* 0x000fe20008000a00 */
[----:B------:R-:W-:Y:S02]  /*a990*/  UIMAD.WIDE.U32 UR8, UR10, UR41, URZ ;  /* 0x000000290a0872a5 */ /* 0x000fe4000f8e003f */
[----:B------:R-:W-:Y:S01]  /*a9a0*/  IMAD R11, R4, 0x80, R219 ;  /* 0x00000080040b7824 */ /* 0x000fe200078e02db */
[----:B------:R-:W-:Y:S02]  /*a9b0*/  UIMAD.WIDE.U32 UR18, UR14, UR7, URZ ;  /* 0x000000070e1272a5 */ /* 0x000fe4000f8e003f */
[----:B------:R-:W-:Y:S01]  /*a9c0*/  UIMAD UR10, UR11, UR41, URZ ;  /* 0x000000290b0a72a4 */ /* 0x000fe2000f8e023f */
[----:B0-----:R-:W-:Y:S01]  /*a9d0*/  @P1 IMAD.HI.U32 R4, R11, R6, RZ ;  /* 0x000000060b041227 */ /* 0x001fe200078e00ff */
[----:B------:R-:W-:-:S02]  /*a9e0*/  UIMAD UR14, UR15, UR7, URZ ;  /* 0x000000070f0e72a4 */ /* 0x000fc4000f8e023f */
[----:B------:R-:W-:Y:S01]  /*a9f0*/  USEL UR38, UR38, URZ, !UP0 ;  /* 0x0000003f26267287 */ /* 0x000fe2000c000000 */
[----:B------:R-:W-:Y:S01]  /*aa00*/  IMAD.MOV.U32 R7, RZ, RZ, R11 ;  /* 0x000000ffff077224 */ /* 0x000fe200078e000b */
[----:B------:R-:W-:Y:S01]  /*aa10*/  UIMAD UR7, UR13, UR37, URZ ;  /* 0x000000250d0772a4 */ /* 0x000fe2000f8e023f */
[----:B-1----:R-:W-:Y:S01]  /*aa20*/  @P1 SHF.R.U32.HI R7, RZ, R9, R4 ;  /* 0x00000009ff071219 */ /* 0x002fe20000011604 */
[----:B------:R-:W-:Y:S01]  /*aa30*/  UIADD3 UR9, UR9, UR10, URZ ;  /* 0x0000000a09097290 */ /* 0x000fe2000fffe03f */
[----:B------:R-:W-:Y:S01]  /*aa40*/  IMAD.U32 R4, RZ, RZ, UR18 ;  /* 0x00000012ff047e24 */ /* 0x000fe2000f8e00ff */
[----:B------:R-:W-:Y:S01]  /*aa50*/  UIMAD.WIDE.U32 UR10, UR12, UR37, URZ ;  /* 0x000000250c0a72a5 */ /* 0x000fe2000f8e003f */
[----:B------:R-:W-:Y:S01]  /*aa60*/  IMAD.U32 R5, RZ, RZ, UR19 ;  /* 0x00000013ff057e24 */ /* 0x000fe2000f8e00ff */
[----:B------:R-:W-:Y:S01]  /*aa70*/  UIMAD UR7, UR12, UR38, UR7 ;  /* 0x000000260c0772a4 */ /* 0x000fe2000f8e0207 */
[--C-:B------:R-:W-:Y:S01]  /*aa80*/  IMAD.MOV R6, RZ, RZ, -R7.reuse ;  /* 0x000000ffff067224 */ /* 0x100fe200078e0a07 */
[----:B------:R-:W-:Y:S01]  /*aa90*/  UIADD3 UR14, UR19, UR14, URZ ;  /* 0x0000000e130e7290 */ /* 0x000fe2000fffe03f */
[----:B------:R-:W-:Y:S01]  /*aaa0*/  SHF.R.S32.HI R5, RZ, 0x1f, R7 ;  /* 0x0000001fff057819 */ /* 0x000fe20000011407 */
[----:B------:R-:W-:Y:S01]  /*aab0*/  UIADD3 UR7, UR11, UR7, URZ ;  /* 0x000000070b077290 */ /* 0x000fe2000fffe03f */
[----:B------:R-:W-:-:S03]  /*aac0*/  IMAD R9, R33, R6, R11 ;  /* 0x0000000621097224 */ /* 0x000fc600078e020b */
[----:B------:R-:W-:Y:S02]  /*aad0*/  MOV R8, UR14 ;  /* 0x0000000e00087c02 */ /* 0x000fe40008000f00 */
[----:B------:R-:W-:Y:S02]  /*aae0*/  SHF.R.S32.HI R6, RZ, 0x1f, R9 ;  /* 0x0000001fff067819 */ /* 0x000fe40000011409 */
[----:B---3--:R-:W-:-:S13]  /*aaf0*/  @P0 R2UR UR4, R100 ;  /* 0x00000000640402ca */ /* 0x008fda00000e0000 */
        /* <DEDUP_REMOVED lines=15> */
[----:B--2---:R-:W-:Y:S08]  /*abf0*/  @P4 BRA `(.L_x_7524) ;  /* 0x0000000000104947 */ /* 0x004ff00003800000 */
[----:B------:R-:W-:Y:S05]  /*ac00*/  @!P0 BRA `(.L_x_7524) ;  /* 0x00000000000c8947 */ /* 0x000fea0003800000 */
[----:B------:R-:W2:Y:S04]  /*ac10*/  LDG.E R5, desc[UR50][R98.64] ;  /* 0x0000003262057981 */ /* 0x000ea8000c1e1900 */
[----:B-----5:R-:W2:Y:S02]  /*ac20*/  LDG.E R30, desc[UR50][R98.64+0x4] ;  /* 0x00000432621e7981 */ /* 0x020ea4000c1e1900 */
[----:B--2---:R-:W-:-:S07]  /*ac30*/  IMAD.IADD R30, R30, 0x1, -R5 ;  /* 0x000000011e1e7824 */ /* 0x004fce00078e0a05 */
.L_x_7524:
[----:B------:R-:W-:Y:S01]  /*ac40*/  IMAD.U32 R13, RZ, RZ, UR39 ;  /* 0x00000027ff0d7e24 */ /* 0x000fe2000f8e00ff */
[----:B------:R-:W-:Y:S01]  /*ac50*/  SHFL.IDX PT, R4, R8, RZ, 0x1c1f ;  /* 0x001c1fff08047589 */ /* 0x000fe200000e0000 */
[----:B-----5:R-:W-:Y:S01]  /*ac60*/  IMAD R30, R30, R33, RZ ;  /* 0x000000211e1e7224 */ /* 0x020fe200078e02ff */
[----:B------:R-:W-:Y:S01]  /*ac70*/  LOP3.LUT P0, RZ, R201, 0x3, RZ, 0xc0, !PT ;  /* 0x00000003c9ff7812 */ /* 0x000fe2000780c0ff */
[----:B------:R-:W-:Y:S01]  /*ac80*/  IMAD R13, R13, 0x80, R218 ;  /* 0x000000800d0d7824 */ /* 0x000fe200078e02da */
[----:B------:R-:W0:Y:S01]  /*ac90*/  SHFL.IDX PT, R5, R10, RZ, 0x1c1f ;  /* 0x001c1fff0a057589 */ /* 0x000e2200000e0000 */
[----:B------:R-:W-:Y:S02]  /*aca0*/  PLOP3.LUT P3, PT, PT, PT, UP1, 0x80, 0x0 ;  /* 0x000000000000781c */ /* 0x000fe40003f6f018 */
[C---:B------:R-:W-:Y:S01]  /*acb0*/  VIADD R9, R13.reuse, 0x8 ;  /* 0x000000080d097836 */ /* 0x040fe20000000000 */
[----:B------:R-:W-:Y:S01]  /*acc0*/  SHFL.IDX PT, R6, R8, 0x1, 0x1c1f ;  /* 0x003c1f0008067f89 */ /* 0x000fe200000e0000 */
[----:B------:R-:W-:-:S03]  /*acd0*/  ISETP.GE.OR P2, PT, R13, R30, P0 ;  /* 0x0000001e0d00720c */ /* 0x000fc60000746670 */
[----:B------:R-:W1:Y:S01]  /*ace0*/  SHFL.IDX PT, R7, R10, 0x1, 0x1c1f ;  /* 0x003c1f000a077f89 */ /* 0x000e6200000e0000 */
[----:B------:R-:W-:-:S09]  /*acf0*/  ISETP.GE.OR P0, PT, R9, R30, P0 ;  /* 0x0000001e0900720c */ /* 0x000fd20000706670 */
[----:B0-----:R0:W-:Y:S01]  /*ad00*/  @!P2 ST.E desc[UR50][R4.64], R3 ;  /* 0x000000030400a985 */ /* 0x0011e2000c101932 */
[----:B------:R-:W-:-:S03]  /*ad10*/  ISETP.GE.AND P2, PT, R13, R30, PT ;  /* 0x0000001e0d00720c */ /* 0x000fc60003f46270 */
[----:B-1----:R0:W-:Y:S01]  /*ad20*/  @!P0 ST.E desc[UR50][R6.64], R0 ;  /* 0x0000000006008985 */ /* 0x0021e2000c101932 */
[----:B------:R-:W-:Y:S01]  /*ad30*/  ISETP.GE.AND P0, PT, R9, R30, PT ;  /* 0x0000001e0900720c */ /* 0x000fe20003f06270 */
[----:B------:R-:W-:-:S12]  /*ad40*/  @P3 BRA `(.L_x_7525) ;  /* 0x0000000800903947 */ /* 0x000fd80003800000 */
[----:B0-----:R-:W-:Y:S01]  /*ad50*/  IMAD R3, R200, 0x40, R2 ;  /* 0x00000040c8037824 */ /* 0x001fe200078e0202 */
[----:B------:R-:W0:Y:S01]  /*ad60*/  @P1 LDC R28, c[0x0][0xbec] ;  /* 0x0002fb00ff1c1b82 */ /* 0x000e220000000800 */
[----:B------:R-:W-:Y:S02]  /*ad70*/  ULDC.64 UR10, c[0x0][0xaa0] ;  /* 0x0002a800000a7ab9 */ /* 0x000fe40000000a00 */
[----:B------:R-:W-:-:S03]  /*ad80*/  IMAD.WIDE R20, R3, 0x2, R20 ;  /* 0x0000000203147825 */ /* 0x000fc600078e0214 */
[C---:B------:R-:W-:Y:S02]  /*ad90*/  IADD3 R9, P6, R20.reuse, 0x1000, RZ ;  /* 0x0000100014097810 */ /* 0x040fe40007fde0ff */
[C---:B------:R-:W-:Y:S02]  /*ada0*/  IADD3 R13, P5, R20.reuse, 0x2000, RZ ;  /* 0x00002000140d7810 */ /* 0x040fe40007fbe0ff */
[----:B------:R-:W-:Y:S02]  /*adb0*/  LOP3.LUT R8, R9, 0x380, RZ, 0xc0, !PT ;  /* 0x0000038009087812 */ /* 0x000fe400078ec0ff */
[C---:B------:R-:W-:Y:S02]  /*adc0*/  IADD3 R25, P4, R20.reuse, 0x3000, RZ ;  /* 0x0000300014197810 */ /* 0x040fe40007f9e0ff */
[C---:B------:R-:W-:Y:S02]  /*add0*/  IADD3 R37, P3, R20.reuse, 0x4000, RZ ;  /* 0x0000400014257810 */ /* 0x040fe40007f7e0ff */
[----:B------:R-:W-:-:S02]  /*ade0*/  IADD3 R41, P2, R20, 0x5000, RZ ;  /* 0x0000500014297810 */ /* 0x000fc40007f5e0ff */
[C---:B------:R-:W-:Y:S02]  /*adf0*/  IADD3 R45, P0, R20.reuse, 0x6000, RZ ;  /* 0x00006000142d7810 */ /* 0x040fe40007f1e0ff */
[----:B------:R-:W-:Y:S02]  /*ae00*/  LOP3.LUT R5, R20, 0x380, RZ, 0xc0, !PT ;  /* 0x0000038014057812 */ /* 0x000fe400078ec0ff */
[----:B------:R-:W-:Y:S02]  /*ae10*/  SHF.R.U64 R8, R8, 0x3, RZ ;  /* 0x0000000308087819 */ /* 0x000fe400000012ff */
[----:B------:R-:W-:Y:S02]  /*ae20*/  LOP3.LUT R12, R13, 0x380, RZ, 0xc0, !PT ;  /* 0x000003800d0c7812 */ /* 0x000fe400078ec0ff */
[----:B------:R-:W-:Y:S02]  /*ae30*/  LOP3.LUT R24, R25, 0x380, RZ, 0xc0, !PT ;  /* 0x0000038019187812 */ /* 0x000fe400078ec0ff */
[----:B------:R-:W-:-:S02]  /*ae40*/  LOP3.LUT R36, R37, 0x380, RZ, 0xc0, !PT ;  /* 0x0000038025247812 */ /* 0x000fc400078ec0ff */
[----:B------:R-:W-:Y:S02]  /*ae50*/  LOP3.LUT R40, R41, 0x380, RZ, 0xc0, !PT ;  /* 0x0000038029287812 */ /* 0x000fe400078ec0ff */
[----:B------:R-:W-:Y:S02]  /*ae60*/  LOP3.LUT R44, R45, 0x380, RZ, 0xc0, !PT ;  /* 0x000003802d2c7812 */ /* 0x000fe400078ec0ff */
[----:B------:R-:W-:Y:S02]  /*ae70*/  SHF.R.U64 R5, R5, 0x3, RZ ;  /* 0x0000000305057819 */ /* 0x000fe400000012ff */
[----:B------:R-:W-:Y:S01]  /*ae80*/  LOP3.LUT R8, R8, R9, RZ, 0x3c, !PT ;  /* 0x0000000908087212 */ /* 0x000fe200078e3cff */
[----:B------:R-:W-:Y:S01]  /*ae90*/  IMAD.X R9, RZ, RZ, R21, P6 ;  /* 0x000000ffff097224 */ /* 0x000fe200030e0615 */
[----:B------:R-:W-:Y:S02]  /*aea0*/  IADD3 R3, P6, R20, 0x7000, RZ ;  /* 0x0000700014037810 */ /* 0x000fe40007fde0ff */
[----:B------:R-:W-:-:S02]  /*aeb0*/  SHF.R.U64 R12, R12, 0x3, RZ ;  /* 0x000000030c0c7819 */ /* 0x000fc400000012ff */
[----:B------:R-:W-:Y:S01]  /*aec0*/  SHF.R.U64 R24, R24, 0x3, RZ ;  /* 0x0000000318187819 */ /* 0x000fe200000012ff */
[--C-:B------:R-:W-:Y:S01]  /*aed0*/  IMAD.X R49, RZ, RZ, R21.reuse, P6 ;  /* 0x000000ffff317224 */ /* 0x100fe200030e0615 */
[----:B------:R-:W-:Y:S01]  /*aee0*/  SHF.R.U64 R36, R36, 0x3, RZ ;  /* 0x0000000324247819 */ /* 0x000fe200000012ff */
[----:B------:R-:W-:Y:S01]  /*aef0*/  UIMAD UR7, UR12, UR10, URZ ;  /* 0x0000000a0c0772a4 */ /* 0x000fe2000f8e023f */
[----:B------:R-:W-:Y:S01]  /*af00*/  SHF.R.U64 R40, R40, 0x3, RZ ;  /* 0x0000000328287819 */ /* 0x000fe200000012ff */
[----:B------:R-:W-:Y:S01]  /*af10*/  UIMAD.WIDE.U32 UR8, UR4, UR10, URZ ;  /* 0x0000000a040872a5 */ /* 0x000fe2000f8e003f */
[----:B------:R-:W-:Y:S01]  /*af20*/  SHF.R.U64 R44, R44, 0x3, RZ ;  /* 0x000000032c2c7819 */ /* 0x000fe200000012ff */
[----:B------:R-:W-:Y:S01]  /*af30*/  IMAD.U32 R29, RZ, RZ, UR39 ;  /* 0x00000027ff1d7e24 */ /* 0x000fe2000f8e00ff */
        /* <DEDUP_REMOVED lines=9> */
[----:B------:R1:W5:Y:S01]  /*afd0*/  LD.E.128 R4, desc[UR50][R20.64] ;  /* 0x0000003214047980 */ /* 0x000362000c101d00 */
[----:B------:R-:W-:Y:S01]  /*afe0*/  LOP3.LUT R44, R44, R45, RZ, 0x3c, !PT ;  /* 0x0000002d2c2c7212 */ /* 0x000fe200078e3cff */
[----:B------:R-:W-:Y:S01]  /*aff0*/  IMAD.X R45, RZ, RZ, R21, P0 ;  /* 0x000000ffff2d7224 */ /* 0x000fe200000e0615 */
[----:B------:R-:W-:Y:S01]  /*b000*/  IADD3.X R41, RZ, R21, RZ, P2, !PT ;  /* 0x00000015ff297210 */ /* 0x000fe200017fe4ff */
[----:B------:R-:W5:Y:S01]  /*b010*/  LD.E.128 R8, desc[UR50][R8.64] ;  /* 0x0000003208087980 */ /* 0x000f62000c101d00 */
[----:B------:R-:W-:Y:S01]  /*b020*/  LOP3.LUT R0, R3, 0x380, RZ, 0xc0, !PT ;  /* 0x0000038003007812 */ /* 0x000fe200078ec0ff */
[----:B------:R-:W-:-:S02]  /*b030*/  UIMAD UR7, UR4, UR11, UR7 ;  /* 0x0000000b040772a4 */ /* 0x000fc4000f8e0207 */
[----:B------:R-:W5:Y:S01]  /*b040*/  LD.E.128 R12, desc[UR50][R12.64] ;  /* 0x000000320c0c7980 */ /* 0x000f62000c101d00 */
[----:B------:R-:W-:Y:S01]  /*b050*/  SHF.R.U64 R0, R0, 0x3, RZ ;  /* 0x0000000300007819 */ /* 0x000fe200000012ff */
[----:B-1----:R-:W1:Y:S01]  /*b060*/  @P1 LDC R21, c[0x0][0xbf0] ;  /* 0x0002fc00ff151b82 */ /* 0x002e620000000800 */
[----:B------:R-:W-:Y:S01]  /*b070*/  ULDC.64 UR10, c[0x0][0xae8] ;  /* 0x0002ba00000a7ab9 */ /* 0x000fe20000000a00 */
[----:B------:R-:W5:Y:S01]  /*b080*/  LD.E.128 R24, desc[UR50][R24.64] ;  /* 0x0000003218187980 */ /* 0x000f62000c101d00 */
[----:B------:R-:W-:Y:S01]  /*b090*/  LOP3.LUT R48, R0, R3, RZ, 0x3c, !PT ;  /* 0x0000000300307212 */ /* 0x000fe200078e3cff */
[----:B------:R-:W-:Y:S01]  /*b0a0*/  IMAD R0, R17, 0x20, R200 ;  /* 0x0000002011007824 */ /* 0x000fe200078e02c8 */
[----:B------:R-:W-:Y:S01]  /*b0b0*/  UIADD3 UR9, UR9, UR7, URZ ;  /* 0x0000000709097290 */ /* 0x000fe2000fffe03f */
[----:B------:R-:W5:Y:S02]  /*b0c0*/  LD.E.128 R36, desc[UR50][R36.64] ;  /* 0x0000003224247980 */ /* 0x000f64000c101d00 */
[----:B------:R-:W-:Y:S01]  /*b0d0*/  IMAD R29, R29, 0x80, R0 ;  /* 0x000000801d1d7824 */ /* 0x000fe200078e0200 */
[----:B------:R-:W-:Y:S01]  /*b0e0*/  USHF.R.S32.HI UR4, URZ, 0x1f, UR37 ;  /* 0x0000001f3f047899 */ /* 0x000fe20008011425 */
[----:B------:R-:W5:Y:S01]  /*b0f0*/  LD.E.128 R40, desc[UR50][R40.64] ;  /* 0x0000003228287980 */ /* 0x000f62000c101d00 */
[----:B------:R-:W-:Y:S01]  /*b100*/  UIMAD.WIDE.U32 UR8, UR41, UR10, UR8 ;  /* 0x0000000a290872a5 */ /* 0x000fe2000f8e0008 */
[----:B0-----:R-:W-:Y:S01]  /*b110*/  @P1 IMAD.HI.U32 R0, R29, R28, RZ ;  /* 0x0000001c1d001227 */ /* 0x001fe200078e00ff */
[----:B------:R-:W-:Y:S01]  /*b120*/  UIMAD UR4, UR4, UR12, URZ ;  /* 0x0000000c040472a4 */ /* 0x000fe2000f8e023f */
[----:B------:R-:W5:Y:S01]  /*b130*/  LD.E.128 R44, desc[UR50][R44.64] ;  /* 0x000000322c2c7980 */ /* 0x000f62000c101d00 */
[----:B------:R-:W-:Y:S01]  /*b140*/  UIMAD UR9, UR41, UR11, UR9 ;  /* 0x0000000b290972a4 */ /* 0x000fe2000f8e0209 */
[----:B------:R-:W-:Y:S01]  /*b150*/  IMAD.MOV.U32 R3, RZ, RZ, R29 ;  /* 0x000000ffff037224 */ /* 0x000fe200078e001d */
[----:B------:R-:W-:Y:S01]  /*b160*/  UIMAD UR4, UR37, UR13, UR4 ;  /* 0x0000000d250472a4 */ /* 0x000fe2000f8e0204 */
[----:B------:R-:W5:Y:S01]  /*b170*/  LD.E.128 R48, desc[UR50][R48.64] ;  /* 0x0000003230307980 */ /* 0x000f62000c101d00 */
[----:B------:R-:W-:Y:S01]  /*b180*/  UIMAD.WIDE.U32 UR8, UR37, UR12, UR8 ;  /* 0x0000000c250872a5 */ /* 0x000fe2000f8e0008 */
[----:B------:R-:W-:Y:S01]  /*b190*/  ULDC.64 UR10, c[0x0][0xae0] ;  /* 0x0002b800000a7ab9 */ /* 0x000fe20000000a00 */
[----:B------:R-:W-:Y:S01]  /*b1a0*/  @!PT LDS RZ, [RZ] ;  /* 0x00000000fffff984 */ /* 0x000fe20000000800 */
[----:B------:R-:W-:Y:S01]  /*b1b0*/  @!PT LDS RZ, [RZ] ;  /* 0x00000000fffff984 */ /* 0x000fe20000000800 */
[----:B------:R-:W-:Y:S01]  /*b1c0*/  @!PT LDS RZ, [RZ] ;  /* 0x00000000fffff984 */ /* 0x000fe20000000800 */
[----:B------:R-:W-:Y:S01]  /*b1d0*/  @!PT LDS RZ, [RZ] ;  /* 0x00000000fffff984 */ /* 0x000fe20000000800 */
[----:B------:R0:W-:Y:S06]  /*b1e0*/  MEMBAR.ALL.CTA ;  /* 0x0000000000007992 */ /* 0x0001ec0000008000 */
[----:B0-----:R-:W0:Y:S01]  /*b1f0*/  FENCE.VIEW.ASYNC.S ;  /* 0x00000000000073c6 */ /* 0x001e220000000000 */
[----:B-1----:R-:W-:Y:S01]  /*b200*/  @P1 SHF.R.U32.HI R3, RZ, R21, R0 ;  /* 0x00000015ff031219 */ /* 0x002fe20000011600 */
[----:B------:R-:W-:-:S03]  /*b210*/  UIADD3 UR4, UR9, UR4, URZ ;  /* 0x0000000409047290 */ /* 0x000fc6000fffe03f */
[--C-:B------:R-:W-:Y:S01]  /*b220*/  SHF.R.S32.HI R0, RZ, 0x1f, R3.reuse ;  /* 0x0000001fff007819 */ /* 0x100fe20000011403 */
[----:B------:R-:W-:Y:S02]  /*b230*/  IMAD.MOV R28, RZ, RZ, -R3 ;  /* 0x000000ffff1c7224 */ /* 0x000fe400078e0a03 */
[----:B------:R-:W-:Y:S02]  /*b240*/  IMAD.U32 R21, RZ, RZ, UR9 ;  /* 0x00000009ff157e24 */ /* 0x000fe4000f8e00ff */
[----:B------:R-:W-:Y:S02]  /*b250*/  IMAD R0, R0, UR10, RZ ;  /* 0x0000000a00007c24 */ /* 0x000fe4000f8e02ff */
[----:B------:R-:W-:Y:S02]  /*b260*/  IMAD R33, R33, R28, R29 ;  /* 0x0000001c21217224 */ /* 0x000fe400078e021d */
[----:B------:R-:W-:Y:S01]  /*b270*/  IMAD.U32 R20, RZ, RZ, UR8 ;  /* 0x00000008ff147e24 */ /* 0x000fe2000f8e00ff */
[----:B------:R-:W-:Y:S01]  /*b280*/  MOV R35, UR39 ;  /* 0x0000002700237c02 */ /* 0x000fe20008000f00 */
[----:B------:R-:W-:Y:S01]  /*b290*/  IMAD.U32 R21, RZ, RZ, UR4 ;  /* 0x00000004ff157e24 */ /* 0x000fe2000f8e00ff */
[----:B------:R-:W-:Y:S01]  /*b2a0*/  ULDC.64 UR8, c[0x0][0xad8] ;  /* 0x0002b60000087ab9 */ /* 0x000fe20000000a00 */
[C---:B------:R-:W-:Y:S01]  /*b2b0*/  IMAD R29, R3.reuse, UR11, R0 ;  /* 0x0000000b031d7c24 */ /* 0x040fe2000f8e0200 */
[----:B------:R-:W-:Y:S01]  /*b2c0*/  SHF.R.S32.HI R0, RZ, 0x1f, R33 ;  /* 0x0000001fff007819 */ /* 0x000fe20000011421 */
[----:B------:R-:W-:-:S04]  /*b2d0*/  IMAD.WIDE.U32 R20, R3, UR10, R20 ;  /* 0x0000000a03147c25 */ /* 0x000fc8000f8e0014 */
[----:B------:R-:W-:Y:S02]  /*b2e0*/  IMAD.IADD R21, R21, 0x1, R29 ;  /* 0x0000000115157824 */ /* 0x000fe400078e021d */
[----:B------:R-:W-:Y:S02]  /*b2f0*/  IMAD R0, R0, UR8, RZ ;  /* 0x0000000800007c24 */ /* 0x000fe4000f8e02ff */
[----:B------:R-:W-:Y:S02]  /*b300*/  IMAD R35, R35, 0x80, R200 ;  /* 0x0000008023237824 */ /* 0x000fe400078e02c8 */
[C---:B------:R-:W-:Y:S02]  /*b310*/  IMAD R29, R33.reuse, UR9, R0 ;  /* 0x00000009211d7c24 */ /* 0x040fe4000f8e0200 */
[----:B------:R-:W-:Y:S01]  /*b320*/  IMAD.WIDE.U32 R20, R33, UR8, R20 ;  /* 0x0000000821147c25 */ /* 0x000fe2000f8e0014 */
[----:B------:R-:W-:Y:S01]  /*b330*/  ISETP.GE.AND P2, PT, R35, R30, PT ;  /* 0x0000001e2300720c */ /* 0x000fe20003f46270 */
[----:B------:R-:W-:-:S02]  /*b340*/  ULDC.64 UR8, c[0x0][0xa80] ;  /* 0x0002a00000087ab9 */ /* 0x000fc40000000a00 */
[----:B------:R-:W-:Y:S01]  /*b350*/  VIADD R3, R35, 0x20 ;  /* 0x0000002023037836 */ /* 0x000fe20000000000 */
[----:B------:R-:W-:Y:S01]  /*b360*/  LEA R0, P3, R20, UR8, 0x1 ;  /* 0x0000000814007c11 */ /* 0x000fe2000f8608ff */
[----:B------:R-:W-:Y:S02]  /*b370*/  IMAD.IADD R21, R21, 0x1, R29 ;  /* 0x0000000115157824 */ /* 0x000fe400078e021d */
[----:B------:R-:W-:Y:S01]  /*b380*/  VIADD R32, R32, 0x22820 ;  /* 0x0002282020207836 */ /* 0x000fe20000000000 */
[-C--:B------:R-:W-:Y:S01]  /*b390*/  ISETP.GE.AND P0, PT, R3, R30.reuse, PT ;  /* 0x0000001e0300720c */ /* 0x080fe20003f06270 */
[----:B------:R-:W-:Y:S01]  /*b3a0*/  VIADD R3, R35, 0x40 ;  /* 0x0000004023037836 */ /* 0x000fe20000000000 */
[----:B------:R-:W-:Y:S02]  /*b3b0*/  LEA.HI.X R33, R20, UR9, R21, 0x1, P3 ;  /* 0x0000000914217c11 */ /* 0x000fe400098f0c15 */
[----:B------:R-:W-:Y:S01]  /*b3c0*/  PRMT R32, RZ, 0x654, R32 ;  /* 0x00000654ff207816 */ /* 0x000fe20000000020 */
[----:B0-----:R0:W1:Y:S01]  /*b3d0*/  SHFL.IDX PT, R29, R0, RZ, 0x181f ;  /* 0x00181fff001d7589 */ /* 0x00106200000e0000 */
[----:B------:R-:W-:Y:S01]  /*b3e0*/  ISETP.GE.AND P1, PT, R3, R30, PT ;  /* 0x0000001e0300720c */ /* 0x000fe20003f26270 */
[----:B------:R-:W-:Y:S01]  /*b3f0*/  BSSY B1, `(.L_x_7526) ;  /* 0x000000d000017945 */ /* 0x000fe20003800000 */
[----:B------:R0:W-:Y:S01]  /*b400*/  SYNCS.ARRIVE.TRANS64.RED.A1T0 RZ, [R32+URZ], RZ ;  /* 0x000000ff20ff79a7 */ /* 0x0001e2000810043f */
[----:B------:R0:W2:Y:S02]  /*b410*/  SHFL.IDX PT, R3, R33, RZ, 0x181f ;  /* 0x00181fff21037589 */ /* 0x0000a400000e0000 */
[----:B------:R-:W-:Y:S08]  /*b420*/  @P2 BRA `(.L_x_7527) ;  /* 0x0000000000242947 */ /* 0x000ff00003800000 */
[----:B------:R-:W-:Y:S02]  /*b430*/  ULDC UR4, c[0x0][0xac8] ;  /* 0x0002b20000047ab9 */ /* 0x000fe40000000800 */
[----:B------:R-:W-:Y:S02]  /*b440*/  ISETP.GE.AND P2, PT, R2, UR4, PT ;  /* 0x0000000402007c0c */ /* 0x000fe4000bf46270 */
[----:B------:R-:W-:-:S11]  /*b450*/  ISETP.GE.AND P3, PT, R16, UR4, PT ;  /* 0x0000000410007c0c */ /* 0x000fd6000bf66270 */
[-C--:B-1----:R-:W-:Y:S02]  /*b460*/  @!P2 LEA R20, P4, R2, R29.reuse, 0x1 ;  /* 0x0000001d0214a211 */ /* 0x082fe400078808ff */
[----:B------:R-:W-:Y:S02]  /*b470*/  @!P3 LEA R28, P5, R16, R29, 0x1 ;  /* 0x0000001d101cb211 */ /* 0x000fe400078a08ff */
[-C--:B--2---:R-:W-:Y:S02]  /*b480*/  @!P2 LEA.HI.X R21, R2, R3.reuse, R222, 0x1, P4 ;  /* 0x000000030215a211 */ /* 0x084fe400020f0cde */
[----:B------:R-:W-:-:S03]  /*b490*/  @!P3 LEA.HI.X R29, R16, R3, R221, 0x1, P5 ;  /* 0x00000003101db211 */ /* 0x000fc600028f0cdd */
[----:B-----5:R3:W-:Y:S04]  /*b4a0*/  @!P2 ST.E.128 desc[UR50][R20.64], R4 ;  /* 0x000000041400a985 */ /* 0x0207e8000c101d32 */
[----:B------:R3:W-:Y:S02]  /*b4b0*/  @!P3 ST.E.128 desc[UR50][R28.64], R36 ;  /* 0x000000241c00b985 */ /* 0x0007e4000c101d32 */
.L_x_7527:
[----:B------:R-:W-:Y:S05]  /*b4c0*/  BSYNC B1 ;  /* 0x0000000000017941 */ /* 0x000fea0003800000 */
.L_x_7526:
[----:B--2---:R2:W4:Y:S01]  /*b4d0*/  SHFL.IDX PT, R3, R33, 0x1, 0x181f ;  /* 0x00381f0021037f89 */ /* 0x00452200000e0000 */
[----:B------:R-:W-:Y:S03]  /*b4e0*/  BSSY B1, `(.L_x_7528) ;  /* 0x000000c000017945 */ /* 0x000fe60003800000 */
[----:B---3-5:R2:W3:Y:S01]  /*b4f0*/  SHFL.IDX PT, R7, R0, 0x1, 0x181f ;  /* 0x00381f0000077f89 */ /* 0x0284e200000e0000 */
[----:B------:R-:W-:Y:S05]  /*b500*/  @P0 BRA `(.L_x_7529) ;  /* 0x0000000000240947 */ /* 0x000fea0003800000 */
[----:B------:R-:W-:Y:S02]  /*b510*/  ULDC UR4, c[0x0][0xac8] ;  /* 0x0002b20000047ab9 */ /* 0x000fe40000000800 */
[----:B------:R-:W-:Y:S02]  /*b520*/  ISETP.GE.AND P3, PT, R2, UR4, PT ;  /* 0x0000000402007c0c */ /* 0x000fe4000bf66270 */
[----:B------:R-:W-:-:S11]  /*b530*/  ISETP.GE.AND P4, PT, R16, UR4, PT ;  /* 0x0000000410007c0c */ /* 0x000fd6000bf86270 */
[-C--:B---3--:R-:W-:Y:S02]  /*b540*/  @!P3 LEA R4, P0, R2, R7.reuse, 0x1 ;  /* 0x000000070204b211 */ /* 0x088fe400078008ff */
[----:B------:R-:W-:Y:S02]  /*b550*/  @!P4 LEA R6, P2, R16, R7, 0x1 ;  /* 0x000000071006c211 */ /* 0x000fe400078408ff */
[-C--:B----4-:R-:W-:Y:S02]  /*b560*/  @!P3 LEA.HI.X R5, R2, R3.reuse, R222, 0x1, P0 ;  /* 0x000000030205b211 */ /* 0x090fe400000f0cde */
[----:B------:R-:W-:-:S03]  /*b570*/  @!P4 LEA.HI.X R7, R16, R3, R221, 0x1, P2 ;  /* 0x000000031007c211 */ /* 0x000fc600010f0cdd */
[----:B------:R3:W-:Y:S04]  /*b580*/  @!P3 ST.E.128 desc[UR50][R4.64], R8 ;  /* 0x000000080400b985 */ /* 0x0007e8000c101d32 */
[----:B------:R3:W-:Y:S02]  /*b590*/  @!P4 ST.E.128 desc[UR50][R6.64], R40 ;  /* 0x000000280600c985 */ /* 0x0007e4000c101d32 */
.L_x_7529:
[----:B------:R-:W-:Y:S05]  /*b5a0*/  BSYNC B1 ;  /* 0x0000000000017941 */ /* 0x000fea0003800000 */
.L_x_7528:
[----:B----4-:R4:W0:Y:S01]  /*b5b0*/  SHFL.IDX PT, R3, R33, 0x2, 0x181f ;  /* 0x00581f0021037f89 */ /* 0x01082200000e0000 */
[----:B------:R-:W-:Y:S03]  /*b5c0*/  BSSY B1, `(.L_x_7530) ;  /* 0x000000c000017945 */ /* 0x000fe60003800000 */
[----:B---3--:R4:W3:Y:S01]  /*b5d0*/  SHFL.IDX PT, R7, R0, 0x2, 0x181f ;  /* 0x00581f0000077f89 */ /* 0x0088e200000e0000 */
[----:B------:R-:W-:Y:S05]  /*b5e0*/  @P1 BRA `(.L_x_7531) ;  /* 0x0000000000241947 */ /* 0x000fea0003800000 */
[----:B------:R-:W-:Y:S02]  /*b5f0*/  ULDC UR4, c[0x0][0xac8] ;  /* 0x0002b20000047ab9 */ /* 0x000fe40000000800 */
[----:B------:R-:W-:Y:S02]  /*b600*/  ISETP.GE.AND P2, PT, R2, UR4, PT ;  /* 0x0000000402007c0c */ /* 0x000fe4000bf46270 */
[----:B------:R-:W-:-:S11]  /*b610*/  ISETP.GE.AND P3, PT, R16, UR4, PT ;  /* 0x0000000410007c0c */ /* 0x000fd6000bf66270 */
[-C--:B---3--:R-:W-:Y:S02]  /*b620*/  @!P2 LEA R4, P0, R2, R7.reuse, 0x1 ;  /* 0x000000070204a211 */ /* 0x088fe400078008ff */
[----:B------:R-:W-:Y:S02]  /*b630*/  @!P3 LEA R6, P1, R16, R7, 0x1 ;  /* 0x000000071006b211 */ /* 0x000fe400078208ff */
[-C--:B0-----:R-:W-:Y:S02]  /*b640*/  @!P2 LEA.HI.X R5, R2, R3.reuse, R222, 0x1, P0 ;  /* 0x000000030205a211 */ /* 0x081fe400000f0cde */
[----:B------:R-:W-:-:S03]  /*b650*/  @!P3 LEA.HI.X R7, R16, R3, R221, 0x1, P1 ;  /* 0x000000031007b211 */ /* 0x000fc600008f0cdd */
[----:B------:R0:W-:Y:S04]  /*b660*/  @!P2 ST.E.128 desc[UR50][R4.64], R12 ;  /* 0x0000000c0400a985 */ /* 0x0001e8000c101d32 */
[----:B------:R0:W-:Y:S02]  /*b670*/  @!P3 ST.E.128 desc[UR50][R6.64], R44 ;  /* 0x0000002c0600b985 */ /* 0x0001e4000c101d32 */
.L_x_7531:
[----:B------:R-:W-:Y:S05]  /*b680*/  BSYNC B1 ;  /* 0x0000000000017941 */ /* 0x000fea0003800000 */
.L_x_7530:
[----:B0-----:R-:W-:Y:S01]  /*b690*/  VIADD R3, R35, 0x60 ;  /* 0x0000006023037836 */ /* 0x001fe20000000000 */
[----:B--2-4-:R-:W0:Y:S04]  /*b6a0*/  SHFL.IDX PT, R33, R33, 0x3, 0x181f ;  /* 0x00781f0021217f89 */ /* 0x014e2800000e0000 */
[----:B------:R-:W-:Y:S01]  /*b6b0*/  ISETP.GE.AND P0, PT, R3, R30, PT ;  /* 0x0000001e0300720c */ /* 0x000fe20003f06270 */
[----:B---3--:R2:W3:-:S12]  /*b6c0*/  SHFL.IDX PT, R7, R0, 0x3, 0x181f ;  /* 0x00781f0000077f89 */ /* 0x0084d800000e0000 */
[----:B--2---:R-:W-:Y:S05]  /*b6d0*/  @P0 BRA `(.L_x_7532) ;  /* 0x0000001800200947 */ /* 0x004fea0003800000 */
[----:B------:R-:W-:Y:S02]  /*b6e0*/  ULDC UR4, c[0x0][0xac8] ;  /* 0x0002b20000047ab9 */ /* 0x000fe40000000800 */
[----:B------:R-:W-:-:S13]  /*b6f0*/  ISETP.GE.AND P1, PT, R2, UR4, PT ;  /* 0x0000000402007c0c */ /* 0x000fda000bf26270 */
[----:B---3--:R-:W-:-:S04]  /*b700*/  @!P1 LEA R4, P0, R2, R7, 0x1 ;  /* 0x0000000702049211 */ /* 0x008fc800078008ff */
[----:B0-----:R-:W-:Y:S02]  /*b710*/  @!P1 LEA.HI.X R5, R2, R33, R222, 0x1, P0 ;  /* 0x0000002102059211 */ /* 0x001fe400000f0cde */
[----:B------:R-:W-:-:S03]  /*b720*/  ISETP.GE.AND P0, PT, R16, UR4, PT ;  /* 0x0000000410007c0c */ /* 0x000fc6000bf06270 */
[----:B------:R0:W-:Y:S10]  /*b730*/  @!P1 ST.E.128 desc[UR50][R4.64], R24 ;  /* 0x0000001804009985 */ /* 0x0001f4000c101d32 */
[----:B------:R-:W-:Y:S05]  /*b740*/  @P0 BRA `(.L_x_7532) ;  /* 0x0000001800040947 */ /* 0x000fea0003800000 */
[----:B0-----:R-:W-:-:S04]  /*b750*/  LEA R4, P0, R16, R7, 0x1 ;  /* 0x0000000710047211 */ /* 0x001fc800078008ff */
[----:B------:R-:W-:-:S05]  /*b760*/  LEA.HI.X R5, R16, R33, R221, 0x1, P0 ;  /* 0x0000002110057211 */ /* 0x000fca00000f0cdd */
[----:B------:R0:W-:Y:S01]  /*b770*/  ST.E.128 desc[UR50][R4.64], R48 ;  /* 0x0000003004007985 */ /* 0x0001e2000c101d32 */
[----:B------:R-:W-:Y:S05]  /*b780*/  BRA `(.L_x_7532) ;  /* 0x0000001400f47947 */ /* 0x000fea0003800000 */
.L_x_7525:
[----:B------:R-:W-:Y:S01]  /*b790*/  ULDC.64 UR10, c[0x0][0xb08] ;  /* 0x0002c200000a7ab9 */ /* 0x000fe20000000a00 */
[----:B0-----:R-:W0:Y:S01]  /*b7a0*/  @P1 LDC R0, c[0x0][0xbec] ;  /* 0x0002fb00ff001b82 */ /* 0x001e220000000800 */
[----:B------:R-:W-:Y:S01]  /*b7b0*/  UIMAD UR7, UR12, UR10, URZ ;  /* 0x0000000a0c0772a4 */ /* 0x000fe2000f8e023f */
[----:B------:R-:W-:Y:S01]  /*b7c0*/  IMAD.MOV.U32 R3, RZ, RZ, R11 ;  /* 0x000000ffff037224 */ /* 0x000fe200078e000b */
[----:B------:R-:W-:Y:S01]  /*b7d0*/  UIMAD.WIDE.U32 UR8, UR4, UR10, URZ ;  /* 0x0000000a040872a5 */ /* 0x000fe2000f8e003f */
[----:B------:R-:W-:Y:S01]  /*b7e0*/  VIADD R32, R32, 0x22820 ;  /* 0x0002282020207836 */ /* 0x000fe20000000000 */
[----:B------:R-:W-:Y:S01]  /*b7f0*/  UIMAD UR7, UR4, UR11, UR7 ;  /* 0x0000000b040772a4 */ /* 0x000fe2000f8e0207 */
[----:B------:R-:W-:Y:S01]  /*b800*/  BSSY B1, `(.L_x_7533) ;  /* 0x000006a000017945 */ /* 0x000fe20003800000 */
[----:B------:R-:W-:Y:S01]  /*b810*/  USHF.R.S32.HI UR4, URZ, 0x1f, UR37 ;  /* 0x0000001f3f047899 */ /* 0x000fe20008011425 */
[----:B------:R-:W1:Y:S01]  /*b820*/  @P1 LDC R5, c[0x0][0xbf0] ;  /* 0x0002fc00ff051b82 */ /* 0x000e620000000800 */
[----:B------:R-:W-:Y:S01]  /*b830*/  UIADD3 UR9, UR9, UR7, URZ ;  /* 0x0000000709097290 */ /* 0x000fe2000fffe03f */
[----:B------:R-:W-:Y:S01]  /*b840*/  PRMT R32, RZ, 0x654, R32 ;  /* 0x00000654ff207816 */ /* 0x000fe20000000020 */
[----:B------:R-:W-:-:S02]  /*b850*/  ULDC.64 UR10, c[0x0][0xb38] ;  /* 0x0002ce00000a7ab9 */ /* 0x000fc40000000a00 */
[----:B------:R-:W-:Y:S01]  /*b860*/  UIMAD.WIDE.U32 UR8, UR41, UR10, UR8 ;  /* 0x0000000a290872a5 */ /* 0x000fe2000f8e0008 */
[----:B------:R2:W-:Y:S03]  /*b870*/  SYNCS.ARRIVE.TRANS64.RED.A1T0 RZ, [R32+URZ], RZ ;  /* 0x000000ff20ff79a7 */ /* 0x0005e6000810043f */
[----:B------:R-:W-:-:S03]  /*b880*/  UIMAD UR9, UR41, UR11, UR9 ;  /* 0x0000000b290972a4 */ /* 0x000fc6000f8e0209 */
[----:B------:R-:W-:Y:S02]  /*b890*/  ULDC.64 UR10, c[0x0][0xb40] ;  /* 0x0002d000000a7ab9 */ /* 0x000fe40000000a00 */
[----:B------:R-:W-:Y:S02]  /*b8a0*/  UIMAD UR4, UR4, UR10, URZ ;  /* 0x0000000a040472a4 */ /* 0x000fe4000f8e023f */
[----:B------:R-:W-:Y:S01]  /*b8b0*/  UIMAD.WIDE.U32 UR8, UR37, UR10, UR8 ;  /* 0x0000000a250872a5 */ /* 0x000fe2000f8e0008 */
[----:B0-----:R-:W-:Y:S01]  /*b8c0*/  @P1 IMAD.HI.U32 R0, R11, R0, RZ ;  /* 0x000000000b001227 */ /* 0x001fe200078e00ff */
[----:B------:R-:W-:-:S03]  /*b8d0*/  UIMAD UR4, UR37, UR11, UR4 ;  /* 0x0000000b250472a4 */ /* 0x000fc6000f8e0204 */
[----:B------:R-:W-:Y:S01]  /*b8e0*/  ULDC.64 UR10, c[0x0][0xb48] ;  /* 0x0002d200000a7ab9 */ /* 0x000fe20000000a00 */
[----:B------:R-:W-:Y:S01]  /*b8f0*/  UIADD3 UR9, UR9, UR4, URZ ;  /* 0x0000000409097290 */ /* 0x000fe2000fffe03f */
[----:B-1----:R-:W-:-:S03]  /*b900*/  @P1 SHF.R.U32.HI R3, RZ, R5, R0 ;  /* 0x00000005ff031219 */ /* 0x002fc60000011600 */
[----:B------:R-:W-:Y:S01]  /*b910*/  UIMAD.WIDE.U32 UR8, UR40, UR10, UR8 ;  /* 0x0000000a280872a5 */ /* 0x000fe2000f8e0008 */
[--C-:B------:R-:W-:Y:S01]  /*b920*/  SHF.R.S32.HI R0, RZ, 0x1f, R3.reuse ;  /* 0x0000001fff007819 */ /* 0x100fe20000011403 */
[----:B------:R-:W-:Y:S02]  /*b930*/  IMAD.MOV R4, RZ, RZ, -R3 ;  /* 0x000000ffff047224 */ /* 0x000fe400078e0a03 */
[----:B------:R-:W-:Y:S02]  /*b940*/  UIMAD UR40, UR40, UR11, UR9 ;  /* 0x0000000b282872a4 */ /* 0x000fe4000f8e0209 */
[----:B------:R-:W-:Y:S01]  /*b950*/  MOV R5, UR9 ;  /* 0x0000000900057c02 */ /* 0x000fe20008000f00 */
[----:B------:R-:W-:Y:S01]  /*b960*/  ULDC.64 UR10, c[0x0][0xb30] ;  /* 0x0002cc00000a7ab9 */ /* 0x000fe20000000a00 */
[----:B------:R-:W-:Y:S02]  /*b970*/  IMAD R33, R33, R4, R11 ;  /* 0x0000000421217224 */ /* 0x000fe400078e020b */
[----:B------:R-:W-:-:S02]  /*b980*/  IMAD R0, R0, UR10, RZ ;  /* 0x0000000a00007c24 */ /* 0x000fc4000f8e02ff */
        /* <DEDUP_REMOVED lines=14> */
[----:B------:R2:W0:Y:S04]  /*ba70*/  SHFL.IDX PT, R6, R0, RZ, 0x1c1f ;  /* 0x001c1fff00067589 */ /* 0x00042800000e0000 */
[----:B------:R2:W1:Y:S01]  /*ba80*/  SHFL.IDX PT, R7, R3, RZ, 0x1c1f ;  /* 0x001c1fff03077589 */ /* 0x00046200000e0000 */
[----:B------:R-:W-:Y:S05]  /*ba90*/  @P2 BRA `(.L_x_7534) ;  /* 0x0000000400002947 */ /* 0x000fea0003800000 */
[----:B------:R-:W-:Y:S02]  /*baa0*/  ULDC UR4, c[0x0][0xac8] ;  /* 0x0002b20000047ab9 */ /* 0x000fe40000000800 */
[----:B------:R-:W-:Y:S02]  /*bab0*/  ISETP.GE.AND P1, PT, R199, UR4, PT ;  /* 0x00000004c7007c0c */ /* 0x000fe4000bf26270 */
[----:B------:R-:W-:Y:S02]  /*bac0*/  ISETP.GE.AND P4, PT, R198, UR4, PT ;  /* 0x00000004c6007c0c */ /* 0x000fe4000bf86270 */
[----:B------:R-:W-:Y:S02]  /*bad0*/  ISETP.GE.AND P3, PT, R197, UR4, PT ;  /* 0x00000004c5007c0c */ /* 0x000fe4000bf66270 */
[----:B------:R-:W-:-:S07]  /*bae0*/  ISETP.GE.AND P2, PT, R196, UR4, PT ;  /* 0x00000004c4007c0c */ /* 0x000fce000bf46270 */
[----:B01----:R-:W-:Y:S02]  /*baf0*/  @!P1 IMAD.WIDE R4, R199, 0x4, R6 ;  /* 0x00000004c7049825 */ /* 0x003fe400078e0206 */
[----:B------:R-:W-:-:S03]  /*bb00*/  @!P4 LEA R8, P5, R198, R6, 0x2 ;  /* 0x00000006c608c211 */ /* 0x000fc600078a10ff */
[----:B------:R0:W-:Y:S01]  /*bb10*/  @!P1 ST.E.64 desc[UR50][R4.64], R60 ;  /* 0x0000003c04009985 */ /* 0x0001e2000c101b32 */
[----:B------:R-:W-:Y:S02]  /*bb20*/  ISETP.GE.AND P1, PT, R195, UR4, PT ;  /* 0x00000004c3007c0c */ /* 0x000fe4000bf26270 */
[-C--:B------:R-:W-:Y:S02]  /*bb30*/  @!P4 LEA.HI.X R9, R198, R7.reuse, R216, 0x2, P5 ;  /* 0x00000007c609c211 */ /* 0x080fe400028f14d8 */
[CC--:B------:R-:W-:Y:S02]  /*bb40*/  @!P3 LEA R10, P5, R197.reuse, R6.reuse, 0x2 ;  /* 0x00000006c50ab211 */ /* 0x0c0fe400078a10ff */
[----:B------:R-:W-:Y:S01]  /*bb50*/  @!P2 LEA R12, P6, R196, R6, 0x2 ;  /* 0x00000006c40ca211 */ /* 0x000fe200078c10ff */
[----:B------:R1:W-:Y:S01]  /*bb60*/  @!P4 ST.E.64 desc[UR50][R8.64], R62 ;  /* 0x0000003e0800c985 */ /* 0x0003e2000c101b32 */
[----:B------:R-:W-:Y:S02]  /*bb70*/  @!P3 LEA.HI.X R11, R197, R7, R215, 0x2, P5 ;  /* 0x00000007c50bb211 */ /* 0x000fe400028f14d7 */
        /* <DEDUP_REMOVED lines=8> */
[CC--:B0-----:R-:W-:Y:S02]  /*bc00*/  @!P4 LEA R4, P6, R194.reuse, R6.reuse, 0x2 ;  /* 0x00000006c204c211 */ /* 0x0c1fe400078c10ff */
[----:B------:R0:W-:Y:S01]  /*bc10*/  @!P1 ST.E.64 desc[UR50][R14.64], R68 ;  /* 0x000000440e009985 */ /* 0x0001e2000c101b32 */
[----:B------:R-:W-:Y:S02]  /*bc20*/  ISETP.GE.AND P1, PT, R191, UR4, PT ;  /* 0x00000004bf007c0c */ /* 0x000fe4000bf26270 */
[-C--:B------:R-:W-:Y:S02]  /*bc30*/  @!P4 LEA.HI.X R5, R194, R7.reuse, R212, 0x2, P6 ;  /* 0x00000007c205c211 */ /* 0x080fe400030f14d4 */
[CC--:B-1----:R-:W-:Y:S02]  /*bc40*/  @!P3 LEA R8, P6, R193.reuse, R6.reuse, 0x2 ;  /* 0x00000006c108b211 */ /* 0x0c2fe400078c10ff */
[----:B---3--:R-:W-:Y:S01]  /*bc50*/  @!P2 LEA R10, P5, R192, R6, 0x2 ;  /* 0x00000006c00aa211 */ /* 0x008fe200078a10ff */
[----:B------:R1:W-:Y:S01]  /*bc60*/  @!P4 ST.E.64 desc[UR50][R4.64], R70 ;  /* 0x000000460400c985 */ /* 0x0003e2000c101b32 */
[----:B------:R-:W-:-:S02]  /*bc70*/  @!P3 LEA.HI.X R9, R193, R7, R211, 0x2, P6 ;  /* 0x00000007c109b211 */ /* 0x000fc400030f14d3 */
[----:B------:R-:W-:Y:S02]  /*bc80*/  ISETP.GE.AND P4, PT, R190, UR4, PT ;  /* 0x00000004be007c0c */ /* 0x000fe4000bf86270 */
[----:B------:R-:W-:Y:S01]  /*bc90*/  ISETP.GE.AND P6, PT, R189, UR4, PT ;  /* 0x00000004bd007c0c */ /* 0x000fe2000bfc6270 */
[----:B------:R3:W-:Y:S01]  /*bca0*/  @!P3 ST.E.64 desc[UR50][R8.64], R72 ;  /* 0x000000480800b985 */ /* 0x0007e2000c101b32 */
[----:B------:R-:W-:Y:S02]  /*bcb0*/  @!P2 LEA.HI.X R11, R192, R7, R210, 0x2, P5 ;  /* 0x00000007c00ba211 */ /* 0x000fe400028f14d2 */
[----:B----4-:R-:W-:-:S03]  /*bcc0*/  @!P1 LEA R12, P3, R191, R6, 0x2 ;  /* 0x00000006bf0c9211 */ /* 0x010fc600078610ff */
[----:B------:R4:W-:Y:S01]  /*bcd0*/  @!P2 ST.E.64 desc[UR50][R10.64], R74 ;  /* 0x0000004a0a00a985 */ /* 0x0009e2000c101b32 */
[-C--:B------:R-:W-:Y:S02]  /*bce0*/  @!P1 LEA.HI.X R13, R191, R7.reuse, R209, 0x2, P3 ;  /* 0x00000007bf0d9211 */ /* 0x080fe400018f14d1 */
[----:B------:R-:W-:Y:S02]  /*bcf0*/  ISETP.GE.AND P2, PT, R188, UR4, PT ;  /* 0x00000004bc007c0c */ /* 0x000fe4000bf46270 */
[CC--:B0-----:R-:W-:Y:S01]  /*bd00*/  @!P4 LEA R14, P5, R190.reuse, R6.reuse, 0x2 ;  /* 0x00000006be0ec211 */ /* 0x0c1fe200078a10ff */
[----:B------:R0:W-:Y:S01]  /*bd10*/  @!P1 ST.E.64 desc[UR50][R12.64], R76 ;  /* 0x0000004c0c009985 */ /* 0x0001e2000c101b32 */
[----:B-1----:R-:W-:Y:S02]  /*bd20*/  @!P6 LEA R4, P3, R189, R6, 0x2 ;  /* 0x00000006bd04e211 */ /* 0x002fe400078610ff */
[----:B------:R-:W-:Y:S02]  /*bd30*/  ISETP.GE.AND P1, PT, R23, UR4, PT ;  /* 0x0000000417007c0c */ /* 0x000fe4000bf26270 */
[----:B------:R-:W-:-:S02]  /*bd40*/  @!P4 LEA.HI.X R15, R190, R7, R208, 0x2, P5 ;  /* 0x00000007be0fc211 */ /* 0x000fc400028f14d0 */
[-C--:B------:R-:W-:Y:S02]  /*bd50*/  @!P6 LEA.HI.X R5, R189, R7.reuse, R207, 0x2, P3 ;  /* 0x00000007bd05e211 */ /* 0x080fe400018f14cf */
[----:B------:R-:W-:Y:S01]  /*bd60*/  ISETP.GE.AND P5, PT, R18, UR4, PT ;  /* 0x0000000412007c0c */ /* 0x000fe2000bfa6270 */
[----:B------:R1:W-:Y:S01]  /*bd70*/  @!P4 ST.E.64 desc[UR50][R14.64], R78 ;  /* 0x0000004e0e00c985 */ /* 0x0003e2000c101b32 */
[----:B---3--:R-:W-:Y:S02]  /*bd80*/  @!P2 LEA R8, P3, R188, R6, 0x2 ;  /* 0x00000006bc08a211 */ /* 0x008fe400078610ff */
[----:B------:R-:W-:Y:S01]  /*bd90*/  ISETP.GE.AND P4, PT, R22, UR4, PT ;  /* 0x0000000416007c0c */ /* 0x000fe2000bf86270 */
[----:B------:R3:W-:Y:S01]  /*bda0*/  @!P6 ST.E.64 desc[UR50][R4.64], R80 ;  /* 0x000000500400e985 */ /* 0x0007e2000c101b32 */
[----:B------:R-:W-:Y:S02]  /*bdb0*/  ISETP.GE.AND P6, PT, R19, UR4, PT ;  /* 0x0000000413007c0c */ /* 0x000fe4000bfc6270 */
[----:B------:R-:W-:-:S02]  /*bdc0*/  @!P2 LEA.HI.X R9, R188, R7, R206, 0x2, P3 ;  /* 0x00000007bc09a211 */ /* 0x000fc400018f14ce */
[----:B----4-:R-:W-:-:S03]  /*bdd0*/  @!P1 LEA R10, P3, R23, R6, 0x2 ;  /* 0x00000006170a9211 */ /* 0x010fc600078610ff */
[----:B------:R3:W-:Y:S01]  /*bde0*/  @!P2 ST.E.64 desc[UR50][R8.64], R82 ;  /* 0x000000520800a985 */ /* 0x0007e2000c101b32 */
[----:B------:R-:W-:-:S03]  /*bdf0*/  @!P1 LEA.HI.X R11, R23, R7, R205, 0x2, P3 ;  /* 0x00000007170b9211 */ /* 0x000fc600018f14cd */
[-C--:B0-----:R-:W-:Y:S02]  /*be00*/  @!P4 LEA R12, P2, R22, R6.reuse, 0x2 ;  /* 0x00000006160cc211 */ /* 0x081fe400078410ff */
        /* <DEDUP_REMOVED lines=9> */
.L_x_7534:
[----:B------:R-:W-:Y:S05]  /*bea0*/  BSYNC B1 ;  /* 0x0000000000017941 */ /* 0x000fea0003800000 */
.L_x_7533:
[----:B-1-3--:R1:W3:Y:S04]  /*beb0*/  SHFL.IDX PT, R7, R3, 0x1, 0x1c1f ;  /* 0x003c1f0003077f89 */ /* 0x00a2e800000e0000 */
[----:B0-----:R1:W0:Y:S01]  /*bec0*/  SHFL.IDX PT, R6, R0, 0x1, 0x1c1f ;  /* 0x003c1f0000067f89 */ /* 0x00122200000e0000 */
[----:B------:R-:W-:Y:S05]  /*bed0*/  @P0 BRA `(.L_x_7532) ;  /* 0x0000001000200947 */ /* 0x000fea0003800000 */
[----:B------:R-:W-:Y:S02]  /*bee0*/  ULDC UR4, c[0x0][0xac8] ;  /* 0x0002b20000047ab9 */ /* 0x000fe40000000800 */
[----:B------:R-:W-:Y:S02]  /*bef0*/  ISETP.GE.AND P1, PT, R198, UR4, PT ;  /* 0x00000004c6007c0c */ /* 0x000fe4000bf26270 */
[----:B------:R-:W-:Y:S02]  /*bf00*/  ISETP.GE.AND P6, PT, R199, UR4, PT ;  /* 0x00000004c7007c0c */ /* 0x000fe4000bfc6270 */
[----:B------:R-:W-:Y:S02]  /*bf10*/  ISETP.GE.AND P0, PT, R197, UR4, PT ;  /* 0x00000004c5007c0c */ /* 0x000fe4000bf06270 */
[----:B------:R-:W-:Y:S02]  /*bf20*/  ISETP.GE.AND P2, PT, R196, UR4, PT ;  /* 0x00000004c4007c0c */ /* 0x000fe4000bf46270 */
[----:B------:R-:W-:-:S05]  /*bf30*/  ISETP.GE.AND P3, PT, R195, UR4, PT ;  /* 0x00000004c3007c0c */ /* 0x000fca000bf66270 */
[CC--:B0-----:R-:W-:Y:S02]  /*bf40*/  @!P1 LEA R8, P4, R198.reuse, R6.reuse, 0x2 ;  /* 0x00000006c6089211 */ /* 0x0c1fe400078810ff */
[----:B---3--:R-:W-:Y:S02]  /*bf50*/  @!P6 IMAD.WIDE R4, R199, 0x4, R6 ;  /* 0x00000004c704e825 */ /* 0x008fe400078e0206 */
[-C--:B------:R-:W-:Y:S02]  /*bf60*/  @!P1 LEA.HI.X R9, R198, R7.reuse, R216, 0x2, P4 ;  /* 0x00000007c6099211 */ /* 0x080fe400020f14d8 */
[----:B------:R-:W-:Y:S01]  /*bf70*/  ISETP.GE.AND P4, PT, R194, UR4, PT ;  /* 0x00000004c2007c0c */ /* 0x000fe2000bf86270 */
[----:B------:R0:W-:Y:S01]  /*bf80*/  @!P6 ST.E.64 desc[UR50][R4.64], R58 ;  /* 0x0000003a0400e985 */ /* 0x0001e2000c101b32 */
[-C--:B------:R-:W-:Y:S02]  /*bf90*/  @!P0 LEA R10, P5, R197, R6.reuse, 0x2 ;  /* 0x00000006c50a8211 */ /* 0x080fe400078a10ff */
[----:B------:R-:W-:Y:S01]  /*bfa0*/  @!P3 LEA R14, P6, R195, R6, 0x2 ;  /* 0x00000006c30eb211 */ /* 0x000fe200078c10ff */
[----:B------:R3:W-:Y:S01]  /*bfb0*/  @!P1 ST.E.64 desc[UR50][R8.64], R56 ;  /* 0x0000003808009985 */ /* 0x0007e2000c101b32 */
[----:B------:R-:W-:-:S02]  /*bfc0*/  @!P0 LEA.HI.X R11, R197, R7, R215, 0x2, P5 ;  /* 0x00000007c50b8211 */ /* 0x000fc400028f14d7 */
[CC--:B------:R-:W-:Y:S02]  /*bfd0*/  @!P2 LEA R12, P1, R196.reuse, R6.reuse, 0x2 ;  /* 0x00000006c40ca211 */ /* 0x0c0fe400078210ff */
[-C--:B------:R-:W-:Y:S01]  /*bfe0*/  @!P3 LEA.HI.X R15, R195, R7.reuse, R213, 0x2, P6 ;  /* 0x00000007c30fb211 */ /* 0x080fe200030f14d5 */
[----:B------:R4:W-:Y:S01]  /*bff0*/  @!P0 ST.E.64 desc[UR50][R10.64], R54 ;  /* 0x000000360a008985 */ /* 0x0009e2000c101b32 */
[----:B------:R-:W-:Y:S02]  /*c000*/  ISETP.GE.AND P0, PT, R193, UR4, PT ;  /* 0x00000004c1007c0c */ /* 0x000fe4000bf06270 */
[----:B------:R-:W-:Y:S02]  /*c010*/  @!P2 LEA.HI.X R13, R196, R7, R214, 0x2, P1 ;  /* 0x00000007c40da211 */ /* 0x000fe400008f14d6 */
[----:B------:R-:W-:Y:S02]  /*c020*/  ISETP.GE.AND P1, PT, R192, UR4, PT ;  /* 0x00000004c0007c0c */ /* 0x000fe4000bf26270 */
[----:B------:R-:W-:Y:S01]  /*c030*/  @!P4 LEA R20, P5, R194, R6, 0x2 ;  /* 0x00000006c214c211 */ /* 0x000fe200078a10ff */
[----:B------:R5:W-:Y:S01]  /*c040*/  @!P2 ST.E.64 desc[UR50][R12.64], R52 ;  /* 0x000000340c00a985 */ /* 0x000be2000c101b32 */
[----:B------:R-:W-:-:S02]  /*c050*/  ISETP.GE.AND P2, PT, R191, UR4, PT ;  /* 0x00000004bf007c0c */ /* 0x000fc4000bf46270 */
[-C--:B------:R-:W-:Y:S01]  /*c060*/  @!P4 LEA.HI.X R21, R194, R7.reuse, R212, 0x2, P5 ;  /* 0x00000007c215c211 */ /* 0x080fe200028f14d4 */
[----:B------:R2:W-:Y:S02]  /*c070*/  @!P3 ST.E.64 desc[UR50][R14.64], R50 ;  /* 0x000000320e00b985 */ /* 0x0005e4000c101b32 */
[CC--:B0-----:R-:W-:Y:S02]  /*c080*/  @!P0 LEA R4, P3, R193.reuse, R6.reuse, 0x2 ;  /* 0x00000006c1048211 */ /* 0x0c1fe400078610ff */
[----:B------:R-:W-:Y:S01]  /*c090*/  @!P4 ST.E.64 desc[UR50][R20.64], R48 ;  /* 0x000000301400c985 */ /* 0x000fe2000c101b32 */
[----:B------:R-:W-:Y:S02]  /*c0a0*/  ISETP.GE.AND P4, PT, R190, UR4, PT ;  /* 0x00000004be007c0c */ /* 0x000fe4000bf86270 */
[----:B---3--:R-:W-:Y:S02]  /*c0b0*/  @!P1 LEA R8, P5, R192, R6, 0x2 ;  /* 0x00000006c0089211 */ /* 0x008fe400078a10ff */
[----:B------:R-:W-:-:S02]  /*c0c0*/  @!P0 LEA.HI.X R5, R193, R7, R211, 0x2, P3 ;  /* 0x00000007c1058211 */ /* 0x000fc400018f14d3 */
[----:B------:R-:W-:Y:S02]  /*c0d0*/  ISETP.GE.AND P3, PT, R189, UR4, PT ;  /* 0x00000004bd007c0c */ /* 0x000fe4000bf66270 */
[CC--:B----4-:R-:W-:Y:S01]  /*c0e0*/  @!P2 LEA R10, P6, R191.reuse, R6.reuse, 0x2 ;  /* 0x00000006bf0aa211 */ /* 0x0d0fe200078c10ff */
[----:B------:R0:W-:Y:S01]  /*c0f0*/  @!P0 ST.E.64 desc[UR50][R4.64], R46 ;  /* 0x0000002e04008985 */ /* 0x0001e2000c101b32 */
[-C--:B------:R-:W-:Y:S02]  /*c100*/  @!P1 LEA.HI.X R9, R192, R7.reuse, R210, 0x2, P5 ;  /* 0x00000007c0099211 */ /* 0x080fe400028f14d2 */
[----:B------:R-:W-:Y:S02]  /*c110*/  @!P2 LEA.HI.X R11, R191, R7, R209, 0x2, P6 ;  /* 0x00000007bf0ba211 */ /* 0x000fe400030f14d1 */
[----:B------:R-:W-:Y:S01]  /*c120*/  ISETP.GE.AND P0, PT, R188, UR4, PT ;  /* 0x00000004bc007c0c */ /* 0x000fe2000bf06270 */
[----:B------:R3:W-:Y:S01]  /*c130*/  @!P1 ST.E.64 desc[UR50][R8.64], R44 ;  /* 0x0000002c08009985 */ /* 0x0007e2000c101b32 */
[----:B-----5:R-:W-:-:S02]  /*c140*/  @!P4 LEA R12, P1, R190, R6, 0x2 ;  /* 0x00000006be0cc211 */ /* 0x020fc400078210ff */
[----:B------:R-:W-:Y:S01]  /*c150*/  ISETP.GE.AND P5, PT, R23, UR4, PT ;  /* 0x0000000417007c0c */ /* 0x000fe2000bfa6270 */
[----:B------:R4:W-:Y:S01]  /*c160*/  @!P2 ST.E.64 desc[UR50][R10.64], R42 ;  /* 0x0000002a0a00a985 */ /* 0x0009e2000c101b32 */
[----:B------:R-:W-:Y:S02]  /*c170*/  @!P4 LEA.HI.X R13, R190, R7, R208, 0x2, P1 ;  /* 0x00000007be0dc211 */ /* 0x000fe400008f14d0 */
[----:B------:R-:W-:Y:S02]  /*c180*/  ISETP.GE.AND P2, PT, R22, UR4, PT ;  /* 0x0000000416007c0c */ /* 0x000fe4000bf46270 */
[----:B------:R-:W-:Y:S01]  /*c190*/  ISETP.GE.AND P1, PT, R19, UR4, PT ;  /* 0x0000000413007c0c */ /* 0x000fe2000bf26270 */
[----:B------:R1:W-:Y:S01]  /*c1a0*/  @!P4 ST.E.64 desc[UR50][R12.64], R40 ;  /* 0x000000280c00c985 */ /* 0x0003e2000c101b32 */
[-C--:B--2---:R-:W-:Y:S02]  /*c1b0*/  @!P3 LEA R14, P6, R189, R6.reuse, 0x2 ;  /* 0x00000006bd0eb211 */ /* 0x084fe400078c10ff */
[----:B0-----:R-:W-:-:S02]  /*c1c0*/  @!P0 LEA R4, P4, R188, R6, 0x2 ;  /* 0x00000006bc048211 */ /* 0x001fc400078810ff */
[-C--:B------:R-:W-:Y:S02]  /*c1d0*/  @!P3 LEA.HI.X R15, R189, R7.reuse, R207, 0x2, P6 ;  /* 0x00000007bd0fb211 */ /* 0x080fe400030f14cf */
[----:B------:R-:W-:-:S03]  /*c1e0*/  @!P0 LEA.HI.X R5, R188, R7, R206, 0x2, P4 ;  /* 0x00000007bc058211 */ /* 0x000fc600020f14ce */
[----:B------:R1:W-:Y:S01]  /*c1f0*/  @!P3 ST.E.64 desc[UR50][R14.64], R38 ;  /* 0x000000260e00b985 */ /* 0x0003e2000c101b32 */
[-C--:B---3--:R-:W-:Y:S02]  /*c200*/  @!P5 LEA R8, P3, R23, R6.reuse, 0x2 ;  /* 0x000000061708d211 */ /* 0x088fe400078610ff */
[CC--:B----4-:R-:W-:Y:S01]  /*c210*/  @!P2 LEA R10, P4, R22.reuse, R6.reuse, 0x2 ;  /* 0x00000006160aa211 */ /* 0x0d0fe200078810ff */
        /* <DEDUP_REMOVED lines=10> */
[----:B-1----:R-:W-:-:S04]  /*c2c0*/  LEA R4, P0, R18, R6, 0x2 ;  /* 0x0000000612047211 */ /* 0x002fc800078010ff */
[----:B------:R-:W-:-:S05]  /*c2d0*/  LEA.HI.X R5, R18, R7, R202, 0x2, P0 ;  /* 0x0000000712057211 */ /* 0x000fca00000f14ca */
[----:B------:R4:W-:Y:S01]  /*c2e0*/  ST.E.64 desc[UR50][R4.64], R28 ;  /* 0x0000001c04007985 */ /* 0x0009e2000c101b32 */
[----:B------:R-:W-:Y:S05]  /*c2f0*/  BRA `(.L_x_7532) ;  /* 0x0000000c00187947 */ /* 0x000fea0003800000 */
.L_x_7523:
        /* <DEDUP_REMOVED lines=12> */
[----:B------:R-:W-:Y:S02]  /*c3c0*/  ULDC UR4, c[0x0][0xa88] ;  /* 0x0002a20000047ab9 */ /* 0x000fe40000000800 */
        /* <DEDUP_REMOVED lines=8> */
[----:B------:R-:W-:Y:S02]  /*c450*/  ISETP.GT.AND P0, PT, R223, 0x7f, PT ;  /* 0x0000007fdf00780c */ /* 0x000fe40003f04270 */
[----:B--2---:R-:W-:-:S13]  /*c460*/  @P1 R2UR UR4, R3 ;  /* 0x00000000030412ca */ /* 0x004fda00000e0000 */
[----:B------:R-:W-:Y:S01]  /*c470*/  USHF.R.S32.HI UR16, URZ, 0x1f, UR4 ;  /* 0x0000001f3f107899 */ /* 0x000fe20008011404 */
[----:B0-----:R-:W-:Y:S11]  /*c480*/  @P2 BRA `(.L_x_7535) ;  /* 0x0000000000102947 */ /* 0x001ff60003800000 */
[----:B------:R-:W-:Y:S05]  /*c490*/  @!P1 BRA `(.L_x_7535) ;  /* 0x00000000000c9947 */ /* 0x000fea0003800000 */
[----:B------:R-:W2:Y:S04]  /*c4a0*/  LDG.E R3, desc[UR50][R4.64] ;  /* 0x0000003204037981 */ /* 0x000ea8000c1e1900 */
[----:B-----5:R-:W2:Y:S02]  /*c4b0*/  LDG.E R0, desc[UR50][R4.64+0x4] ;  /* 0x0000043204007981 */ /* 0x020ea4000c1e1900 */
[----:B--2---:R-:W-:-:S07]  /*c4c0*/  IMAD.IADD R0, R0, 0x1, -R3 ;  /* 0x0000000100007824 */ /* 0x004fce00078e0a03 */
.L_x_7535:
[----:B------:R-:W-:Y:S01]  /*c4d0*/  USEL UR37, UR37, URZ, !UP0 ;  /* 0x0000003f25257287 */ /* 0x000fe2000c000000 */
[----:B------:R-:W-:Y:S01]  /*c4e0*/  BSSY B1, `(.L_x_7536) ;  /* 0x0000039000017945 */ /* 0x000fe20003800000 */
[----:B------:R-:W-:-:S03]  /*c4f0*/  USEL UR38, UR38, URZ, !UP0 ;  /* 0x0000003f26267287 */ /* 0x000fc6000c000000 */
[----:B------:R-:W-:Y:S09]  /*c500*/  @P0 BRA `(.L_x_7537) ;  /* 0x0000000000d80947 */ /* 0x000ff20003800000 */
[----:B------:R-:W0:Y:S01]  /*c510*/  S2R R4, SR_TID.X ;  /* 0x0000000000047919 */ /* 0x000e220000002100 */
[----:B------:R-:W1:Y:S01]  /*c520*/  LDC R9, c[0x0][0xbe8] ;  /* 0x0002fa00ff097b82 */ /* 0x000e620000000800 */
[----:B------:R-:W-:-:S05]  /*c530*/  MOV R3, UR39 ;  /* 0x0000002700037c02 */ /* 0x000fca0008000f00 */
        /* <DEDUP_REMOVED lines=14> */
[----:B------:R-:W-:Y:S01]  /*c620*/  UIMAD UR7, UR11, UR37, URZ ;  /* 0x000000250b0772a4 */ /* 0x000fe2000f8e023f */
[----:B------:R-:W1:Y:S01]  /*c630*/  @P0 LDC R5, c[0x0][0xbf0] ;  /* 0x0002fc00ff050b82 */ /* 0x000e620000000800 */
[----:B------:R-:W-:Y:S02]  /*c640*/  UIMAD.WIDE.U32 UR14, UR8, UR41, URZ ;  /* 0x00000029080e72a5 */ /* 0x000fe4000f8e003f */
        /* <DEDUP_REMOVED lines=12> */
[----:B------:R-:W-:Y:S01]  /*c710*/  UIADD3.X UR7, UR7, UR11, UR16, UP0, UP1 ;  /* 0x0000000b07077290 */ /* 0x000fe200087e2410 */
[----:B-1----:R-:W-:Y:S01]  /*c720*/  @P0 SHF.R.U32.HI R3, RZ, R5, R4 ;  /* 0x00000005ff030219 */ /* 0x002fe20000011604 */
[----:B------:R-:W-:Y:S01]  /*c730*/  IMAD.U32 R4, RZ, RZ, UR20 ;  /* 0x00000014ff047e24 */ /* 0x000fe2000f8e00ff */
[----:B------:R-:W-:Y:S01]  /*c740*/  ULDC.64 UR8, c[0x0][UR17+0x210] ;  /* 0x0000840011087abb */ /* 0x000fe20008000a00 */
[----:B------:R-:W-:Y:S01]  /*c750*/  IMAD.U32 R5, RZ, RZ, UR21 ;  /* 0x00000015ff057e24 */ /* 0x000fe2000f8e00ff */
[--C-:B------:R-:W-:Y:S01]  /*c760*/  SHF.R.S32.HI R5, RZ, 0x1f, R3.reuse ;  /* 0x0000001fff057819 */ /* 0x100fe20000011403 */
[----:B------:R-:W-:Y:S01]  /*c770*/  IMAD.MOV R7, RZ, RZ, -R3 ;  /* 0x000000ffff077224 */ /* 0x000fe200078e0a03 */
[----:B------:R-:W-:Y:S01]  /*c780*/  IADD3 R4, P0, P1, R3, UR14, R4 ;  /* 0x0000000e03047c10 */ /* 0x000fe2000f91e004 */
[----:B------:R-:W-:Y:S01]  /*c790*/  ULDC.64 UR10, c[0x0][0xba8] ;  /* 0x0002ea00000a7ab9 */ /* 0x000fe20000000a00 */
[----:B------:R-:W-:Y:S01]  /*c7a0*/  @!UP2 ULDC UR10, c[0x0][0xb50] ;  /* 0x0002d400000aaab9 */ /* 0x000fe20000000800 */
[----:B------:R-:W-:Y:S01]  /*c7b0*/  IMAD R7, R9, R7, R6 ;  /* 0x0000000709077224 */ /* 0x000fe200078e0206 */
[----:B------:R-:W-:Y:S01]  /*c7c0*/  IADD3.X R5, R5, UR7, R8, P0, P1 ;  /* 0x0000000705057c10 */ /* 0x000fe200087e2408 */
[----:B------:R-:W-:-:S02]  /*c7d0*/  @!UP2 ULDC UR11, c[0x0][0xb54] ;  /* 0x0002d500000baab9 */ /* 0x000fc40000000800 */
[C---:B------:R-:W-:Y:S01]  /*c7e0*/  IMAD R6, R7.reuse, UR9, RZ ;  /* 0x0000000907067c24 */ /* 0x040fe2000f8e02ff */
[----:B------:R-:W-:Y:S01]  /*c7f0*/  SHF.R.S32.HI R3, RZ, 0x1f, R7 ;  /* 0x0000001fff037819 */ /* 0x000fe20000011407 */
[----:B------:R-:W-:-:S04]  /*c800*/  IMAD.WIDE.U32 R4, R7, UR8, R4 ;  /* 0x0000000807047c25 */ /* 0x000fc8000f8e0004 */
[----:B------:R-:W-:Y:S01]  /*c810*/  IMAD R3, R3, UR8, R6 ;  /* 0x0000000803037c24 */ /* 0x000fe2000f8e0206 */
[----:B------:R-:W-:-:S03]  /*c820*/  LEA R6, P0, R4, UR10, 0x2 ;  /* 0x0000000a04067c11 */ /* 0x000fc6000f8010ff */
[----:B------:R-:W-:-:S05]  /*c830*/  IMAD.IADD R3, R5, 0x1, R3 ;  /* 0x0000000105037824 */ /* 0x000fca00078e0203 */
[----:B------:R-:W-:Y:S01]  /*c840*/  LEA.HI.X R7, R4, UR11, R3, 0x2, P0 ;  /* 0x0000000b04077c11 */ /* 0x000fe200080f1403 */
[----:B------:R-:W-:-:S05]  /*c850*/  IMAD.MOV.U32 R3, RZ, RZ, -0x800000 ;  /* 0xff800000ff037424 */ /* 0x000fca00078e00ff */
[----:B------:R0:W-:Y:S02]  /*c860*/  STG.E desc[UR50][R6.64], R3 ;  /* 0x0000000306007986 */ /* 0x0001e4000c101932 */
.L_x_7537:
[----:B------:R-:W-:Y:S05]  /*c870*/  BSYNC B1 ;  /* 0x0000000000017941 */ /* 0x000fea0003800000 */
.L_x_7536:
[----:B------:R-:W-:-:S06]  /*c880*/  UISETP.GT.AND UP0, UPT, UR44, 0x1, UPT ;  /* 0x000000012c00788c */ /* 0x000fcc000bf04270 */
[----:B------:R-:W-:-:S13]  /*c890*/  PLOP3.LUT P0, PT, PT, PT, UP0, 0x80, 0x0 ;  /* 0x000000000000781c */ /* 0x000fda0003f0f008 */
[----:B------:R-:W-:Y:S05]  /*c8a0*/  @P0 BRA `(.L_x_7532) ;  /* 0x0000000400ac0947 */ /* 0x000fea0003800000 */
[----:B------:R-:W1:Y:S01]  /*c8b0*/  LDC R11, c[0x0][0xbe8] ;  /* 0x0002fa00ff0b7b82 */ /* 0x000e620000000800 */
[----:B------:R-:W-:Y:S01]  /*c8c0*/  ULDC.64 UR10, c[0x0][0xaa0] ;  /* 0x0002a800000a7ab9 */ /* 0x000fe20000000a00 */
[----:B------:R-:W-:Y:S01]  /*c8d0*/  MOV R8, UR39 ;  /* 0x0000002700087c02 */ /* 0x000fe20008000f00 */
[----:B------:R-:W-:Y:S01]  /*c8e0*/  UIMAD UR7, UR16, UR10, URZ ;  /* 0x0000000a100772a4 */ /* 0x000fe2000f8e023f */
[----:B0-----:R-:W-:Y:S01]  /*c8f0*/  IMAD R3, R17, 0x20, R200 ;  /* 0x0000002011037824 */ /* 0x001fe200078e02c8 */
[----:B------:R-:W-:Y:S01]  /*c900*/  UIMAD.WIDE.U32 UR8, UR4, UR10, URZ ;  /* 0x0000000a040872a5 */ /* 0x000fe2000f8e003f */
[----:B------:R-:W-:Y:S01]  /*c910*/  IMAD.U32 R13, RZ, RZ, UR39 ;  /* 0x00000027ff0d7e24 */ /* 0x000fe2000f8e00ff */
[----:B------:R-:W-:Y:S01]  /*c920*/  UIMAD UR7, UR4, UR11, UR7 ;  /* 0x0000000b040772a4 */ /* 0x000fe2000f8e0207 */
[----:B------:R-:W-:Y:S01]  /*c930*/  IMAD R8, R8, 0x80, R3 ;  /* 0x0000008008087824 */ /* 0x000fe200078e0203 */
[----:B------:R-:W-:Y:S01]  /*c940*/  BSSY B1, `(.L_x_7538) ;  /* 0x0000037000017945 */ /* 0x000fe20003800000 */
[----:B------:R-:W-:Y:S01]  /*c950*/  ULDC.64 UR10, c[0x0][0xae8] ;  /* 0x0002ba00000a7ab9 */ /* 0x000fe20000000a00 */
[----:B------:R-:W-:Y:S01]  /*c960*/  UIADD3 UR9, UR9, UR7, URZ ;  /* 0x0000000709097290 */ /* 0x000fe2000fffe03f */
[----:B------:R-:W-:-:S03]  /*c970*/  IMAD.MOV.U32 R3, RZ, RZ, R8 ;  /* 0x000000ffff037224 */ /* 0x000fc600078e0008 */
        /* <DEDUP_REMOVED lines=18> */
[----:B------:R-:W-:Y:S01]  /*caa0*/  IMAD.U32 R4, RZ, RZ, UR8 ;  /* 0x00000008ff047e24 */ /* 0x000fe2000f8e00ff */
[----:B------:R-:W-:Y:S01]  /*cab0*/  ULDC.64 UR8, c[0x0][0xad8] ;  /* 0x0002b60000087ab9 */ /* 0x000fe20000000a00 */
[----:B------:R-:W-:Y:S02]  /*cac0*/  IMAD R7, R11, R7, R8 ;  /* 0x000000070b077224 */ /* 0x000fe400078e0208 */
[C---:B------:R-:W-:Y:S02]  /*cad0*/  IMAD R9, R3.reuse, UR11, R6 ;  /* 0x0000000b03097c24 */ /* 0x040fe4000f8e0206 */
[----:B------:R-:W-:Y:S01]  /*cae0*/  IMAD.WIDE.U32 R4, R3, UR10, R4 ;  /* 0x0000000a03047c25 */ /* 0x000fe2000f8e0004 */
[----:B------:R-:W-:-:S03]  /*caf0*/  SHF.R.S32.HI R3, RZ, 0x1f, R7 ;  /* 0x0000001fff037819 */ /* 0x000fc60000011407 */
[----:B------:R-:W-:Y:S02]  /*cb00*/  IMAD.IADD R5, R5, 0x1, R9 ;  /* 0x0000000105057824 */ /* 0x000fe400078e0209 */
[----:B------:R-:W-:Y:S02]  /*cb10*/  IMAD R6, R3, UR8, RZ ;  /* 0x0000000803067c24 */ /* 0x000fe4000f8e02ff */
[----:B------:R-:W-:Y:S02]  /*cb20*/  IMAD R8, R13, 0x80, R200 ;  /* 0x000000800d087824 */ /* 0x000fe400078e02c8 */
[----:B-----5:R-:W-:Y:S02]  /*cb30*/  IMAD R11, R0, R11, RZ ;  /* 0x0000000b000b7224 */ /* 0x020fe400078e02ff */
[C---:B------:R-:W-:Y:S02]  /*cb40*/  IMAD R3, R7.reuse, UR9, R6 ;  /* 0x0000000907037c24 */ /* 0x040fe4000f8e0206 */
[----:B------:R-:W-:Y:S01]  /*cb50*/  IMAD.WIDE.U32 R4, R7, UR8, R4 ;  /* 0x0000000807047c25 */ /* 0x000fe2000f8e0004 */
[----:B------:R-:W-:Y:S01]  /*cb60*/  ISETP.GE.AND P2, PT, R8, R11, PT ;  /* 0x0000000b0800720c */ /* 0x000fe20003f46270 */
[----:B------:R-:W-:-:S02]  /*cb70*/  ULDC.64 UR8, c[0x0][0xa80] ;  /* 0x0002a00000087ab9 */ /* 0x000fc40000000a00 */
[----:B------:R-:W-:Y:S01]  /*cb80*/  IMAD.IADD R3, R5, 0x1, R3 ;  /* 0x0000000105037824 */ /* 0x000fe200078e0203 */
[----:B------:R-:W-:Y:S01]  /*cb90*/  LEA R6, P3, R4, UR8, 0x1 ;  /* 0x0000000804067c11 */ /* 0x000fe2000f8608ff */
[----:B------:R-:W-:-:S03]  /*cba0*/  VIADD R0, R8, 0x20 ;  /* 0x0000002008007836 */ /* 0x000fc60000000000 */
[----:B------:R-:W-:Y:S01]  /*cbb0*/  LEA.HI.X R3, R4, UR9, R3, 0x1, P3 ;  /* 0x0000000904037c11 */ /* 0x000fe200098f0c03 */
[----:B------:R0:W1:Y:S01]  /*cbc0*/  SHFL.IDX PT, R7, R6, RZ, 0x181f ;  /* 0x00181fff06077589 */ /* 0x00006200000e0000 */
[-C--:B------:R-:W-:Y:S02]  /*cbd0*/  ISETP.GE.AND P1, PT, R0, R11.reuse, PT ;  /* 0x0000000b0000720c */ /* 0x080fe40003f26270 */
[----:B------:R-:W-:Y:S01]  /*cbe0*/  IADD3 R0, R8, 0x40, RZ ;  /* 0x0000004008007810 */ /* 0x000fe20007ffe0ff */
[----:B------:R0:W2:Y:S03]  /*cbf0*/  SHFL.IDX PT, R5, R3, RZ, 0x181f ;  /* 0x00181fff03057589 */ /* 0x0000a600000e0000 */
[----:B------:R-:W-:Y:S01]  /*cc00*/  ISETP.GE.AND P0, PT, R0, R11, PT ;  /* 0x0000000b0000720c */ /* 0x000fe20003f06270 */
[----:B------:R-:W-:-:S12]  /*cc10*/  @P2 BRA `(.L_x_7539) ;  /* 0x0000000000242947 */ /* 0x000fd80003800000 */
[----:B------:R-:W-:Y:S02]  /*cc20*/  ULDC UR4, c[0x0][0xac8] ;  /* 0x0002b20000047ab9 */ /* 0x000fe40000000800 */
[----:B------:R-:W-:Y:S02]  /*cc30*/  ISETP.GE.AND P4, PT, R2, UR4, PT ;  /* 0x0000000402007c0c */ /* 0x000fe4000bf86270 */
[----:B------:R-:W-:-:S11]  /*cc40*/  ISETP.GE.AND P5, PT, R16, UR4, PT ;  /* 0x0000000410007c0c */ /* 0x000fd6000bfa6270 */
[-C--:B-1----:R-:W-:Y:S02]  /*cc50*/  @!P4 LEA R12, P2, R2, R7.reuse, 0x1 ;  /* 0x00000007020cc211 */ /* 0x082fe400078408ff */
[----:B------:R-:W-:Y:S02]  /*cc60*/  @!P5 LEA R4, P3, R16, R7, 0x1 ;  /* 0x000000071004d211 */ /* 0x000fe400078608ff */
[-C--:B--2---:R-:W-:Y:S02]  /*cc70*/  @!P4 LEA.HI.X R13, R2, R5.reuse, R222, 0x1, P2 ;  /* 0x00000005020dc211 */ /* 0x084fe400010f0cde */
[----:B------:R-:W-:-:S03]  /*cc80*/  @!P5 LEA.HI.X R5, R16, R5, R221, 0x1, P3 ;  /* 0x000000051005d211 */ /* 0x000fc600018f0cdd */
[----:B------:R3:W-:Y:S04]  /*cc90*/  @!P4 ST.E.128 desc[UR50][R12.64], RZ ;  /* 0x000000ff0c00c985 */ /* 0x0007e8000c101d32 */
[----:B------:R3:W-:Y:S02]  /*cca0*/  @!P5 ST.E.128 desc[UR50][R4.64], RZ ;  /* 0x000000ff0400d985 */ /* 0x0007e4000c101d32 */
.L_x_7539:
[----:B------:R-:W-:Y:S05]  /*ccb0*/  BSYNC B1 ;  /* 0x0000000000017941 */ /* 0x000fea0003800000 */
.L_x_7538:
[----:B--23--:R2:W3:Y:S01]  /*ccc0*/  SHFL.IDX PT, R5, R3, 0x1, 0x181f ;  /* 0x00381f0003057f89 */ /* 0x00c4e200000e0000 */
[----:B------:R-:W-:Y:S03]  /*ccd0*/  BSSY B1, `(.L_x_7540) ;  /* 0x000000c000017945 */ /* 0x000fe60003800000 */
[----:B-1----:R2:W1:Y:S01]  /*cce0*/  SHFL.IDX PT, R7, R6, 0x1, 0x181f ;  /* 0x00381f0006077f89 */ /* 0x00246200000e0000 */
[----:B------:R-:W-:Y:S05]  /*ccf0*/  @P1 BRA `(.L_x_7541) ;  /* 0x0000000000241947 */ /* 0x000fea0003800000 */
[----:B------:R-:W-:Y:S02]  /*cd00*/  ULDC UR4, c[0x0][0xac8] ;  /* 0x0002b20000047ab9 */ /* 0x000fe40000000800 */
[----:B------:R-:W-:Y:S02]  /*cd10*/  ISETP.GE.AND P3, PT, R2, UR4, PT ;  /* 0x0000000402007c0c */ /* 0x000fe4000bf66270 */
[----:B------:R-:W-:-:S11]  /*cd20*/  ISETP.GE.AND P4, PT, R16, UR4, PT ;  /* 0x0000000410007c0c */ /* 0x000fd6000bf86270 */
[-C--:B-1----:R-:W-:Y:S02]  /*cd30*/  @!P3 LEA R12, P1, R2, R7.reuse, 0x1 ;  /* 0x00000007020cb211 */ /* 0x082fe400078208ff */
[----:B------:R-:W-:Y:S02]  /*cd40*/  @!P4 LEA R4, P2, R16, R7, 0x1 ;  /* 0x000000071004c211 */ /* 0x000fe400078408ff */
[-C--:B---3--:R-:W-:Y:S02]  /*cd50*/  @!P3 LEA.HI.X R13, R2, R5.reuse, R222, 0x1, P1 ;  /* 0x00000005020db211 */ /* 0x088fe400008f0cde */
[----:B------:R-:W-:-:S03]  /*cd60*/  @!P4 LEA.HI.X R5, R16, R5, R221, 0x1, P2 ;  /* 0x000000051005c211 */ /* 0x000fc600010f0cdd */
[----:B------:R4:W-:Y:S04]  /*cd70*/  @!P3 ST.E.128 desc[UR50][R12.64], RZ ;  /* 0x000000ff0c00b985 */ /* 0x0009e8000c101d32 */
[----:B------:R4:W-:Y:S02]  /*cd80*/  @!P4 ST.E.128 desc[UR50][R4.64], RZ ;  /* 0x000000ff0400c985 */ /* 0x0009e4000c101d32 */
.L_x_7541:
[----:B------:R-:W-:Y:S05]  /*cd90*/  BSYNC B1 ;  /* 0x0000000000017941 */ /* 0x000fea0003800000 */
.L_x_7540:
[----:B---34-:R3:W4:Y:S01]  /*cda0*/  SHFL.IDX PT, R5, R3, 0x2, 0x181f ;  /* 0x00581f0003057f89 */ /* 0x01872200000e0000 */
        /* <DEDUP_REMOVED lines=8> */
[-C--:B----4-:R-:W-:Y:S02]  /*ce30*/  @!P2 LEA.HI.X R13, R2, R5.reuse, R222, 0x1, P0 ;  /* 0x00000005020da211 */ /* 0x090fe400000f0cde */
[----:B------:R-:W-:-:S03]  /*ce40*/  @!P3 LEA.HI.X R5, R16, R5, R221, 0x1, P1 ;  /* 0x000000051005b211 */ /* 0x000fc600008f0cdd */
[----:B------:R1:W-:Y:S04]  /*ce50*/  @!P2 ST.E.128 desc[UR50][R12.64], RZ ;  /* 0x000000ff0c00a985 */ /* 0x0003e8000c101d32 */
[----:B------:R1:W-:Y:S02]  /*ce60*/  @!P3 ST.E.128 desc[UR50][R4.64], RZ ;  /* 0x000000ff0400b985 */ /* 0x0003e4000c101d32 */
.L_x_7543:
[----:B------:R-:W-:Y:S05]  /*ce70*/  BSYNC B1 ;  /* 0x0000000000017941 */ /* 0x000fea0003800000 */
.L_x_7542:
[----:B------:R-:W-:Y:S01]  /*ce80*/  VIADD R0, R8, 0x60 ;  /* 0x0000006008007836 */ /* 0x000fe20000000000 */
[----:B0-23--:R-:W0:Y:S04]  /*ce90*/  SHFL.IDX PT, R3, R3, 0x3, 0x181f ;  /* 0x00781f0003037f89 */ /* 0x00de2800000e0000 */
[----:B------:R-:W-:Y:S01]  /*cea0*/  ISETP.GE.AND P0, PT, R0, R11, PT ;  /* 0x0000000b0000720c */ /* 0x000fe20003f06270 */
[----:B-1--4-:R1:W2:-:S12]  /*ceb0*/  SHFL.IDX PT, R5, R6, 0x3, 0x181f ;  /* 0x00781f0006057f89 */ /* 0x01229800000e0000 */
[----:B-1----:R-:W-:Y:S05]  /*cec0*/  @P0 BRA `(.L_x_7532) ;  /* 0x0000000000240947 */ /* 0x002fea0003800000 */
[----:B------:R-:W-:Y:S02]  /*ced0*/  ULDC UR4, c[0x0][0xac8] ;  /* 0x0002b20000047ab9 */ /* 0x000fe40000000800 */
[----:B------:R-:W-:Y:S02]  /*cee0*/  ISETP.GE.AND P2, PT, R2, UR4, PT ;  /* 0x0000000402007c0c */ /* 0x000fe4000bf46270 */
[----:B------:R-:W-:-:S11]  /*cef0*/  ISETP.GE.AND P3, PT, R16, UR4, PT ;  /* 0x0000000410007c0c */ /* 0x000fd6000bf66270 */
[-C--:B--2---:R-:W-:Y:S02]  /*cf00*/  @!P2 LEA R6, P0, R2, R5.reuse, 0x1 ;  /* 0x000000050206a211 */ /* 0x084fe400078008ff */
[----:B------:R-:W-:Y:S02]  /*cf10*/  @!P3 LEA R4, P1, R16, R5, 0x1 ;  /* 0x000000051004b211 */ /* 0x000fe400078208ff */
[-C--:B0-----:R-:W-:Y:S02]  /*cf20*/  @!P2 LEA.HI.X R7, R2, R3.reuse, R222, 0x1, P0 ;  /* 0x000000030207a211 */ /* 0x081fe400000f0cde */
[----:B------:R-:W-:-:S03]  /*cf30*/  @!P3 LEA.HI.X R5, R16, R3, R221, 0x1, P1 ;  /* 0x000000031005b211 */ /* 0x000fc600008f0cdd */
[----:B------:R0:W-:Y:S04]  /*cf40*/  @!P2 ST.E.128 desc[UR50][R6.64], RZ ;  /* 0x000000ff0600a985 */ /* 0x0001e8000c101d32 */
[----:B------:R0:W-:Y:S02]  /*cf50*/  @!P3 ST.E.128 desc[UR50][R4.64], RZ ;  /* 0x000000ff0400b985 */ /* 0x0001e4000c101d32 */
.L_x_7532:
[----:B------:R-:W-:Y:S05]  /*cf60*/  BSYNC B0 ;  /* 0x0000000000007941 */ /* 0x000fea0003800000 */
.L_x_7522:
[----:B------:R-:W-:Y:S02]  /*cf70*/  ULDC UR4, c[0x0][0xc3c] ;  /* 0x00030f0000047ab9 */ /* 0x000fe40000000800 */
[----:B------:R-:W-:-:S13]  /*cf80*/  ISETP.GE.AND P0, PT, R31, UR4, PT ;  /* 0x000000041f007c0c */ /* 0x000fda000bf06270 */
[----:B------:R-:W-:Y:S05]  /*cf90*/  @!P0 BRA `(.L_x_7544) ;  /* 0xffffff3c00e48947 */ /* 0x000fea000383ffff */
[----:B------:R-:W-:Y:S05]  /*cfa0*/  EXIT ;  /* 0x000000000000794d */ /* 0x000fea0003800000 */
.L_x_7493:
        /* <DEDUP_REMOVED lines=56> */
[----:B--2---:R-:W-:Y:S02]  /*d330*/  ISETP.GT.AND P6, PT, R11, R6, PT ;  /* 0x000000060b00720c */ /* 0x004fe40003fc4270 */
[----:B------:R-:W-:-:S11]  /*d340*/  MOV R4, R11 ;  /* 0x0000000b00047202 */ /* 0x000fd60000000f00 */
[----:B------:R-:W-:Y:S05]  /*d350*/  @P6 BRA `(.L_x_7546) ;  /* 0x00000000009c6947 */ /* 0x000fea0003800000 */
[----:B------:R-:W-:Y:S01]  /*d360*/  IMAD.MOV.U32 R11, RZ, RZ, R4 ;  /* 0x000000ffff0b7224 */ /* 0x000fe200078e0004 */
[----:B------:R-:W-:Y:S01]  /*d370*/  UMOV UR4, URZ ;  /* 0x0000003f00047c82 */ /* 0x000fe20008000000 */
[----:B------:R-:W-:-:S05]  /*d380*/  ULDC UR5, c[0x0][0xc3c] ;  /* 0x00030f0000057ab9 */ /* 0x000fca0000000800 */
.L_x_7548:
        /* <DEDUP_REMOVED lines=36> */
.L_x_7546:
[----:B------:R-:W-:Y:S01]  /*d5d0*/  IADD3 R11, -R4, R11, RZ ;  /* 0x0000000b040b7210 */ /* 0x000fe20007ffe1ff */
[----:B------:R-:W-:-:S04]  /*d5e0*/  IMAD.MOV.U32 R8, RZ, RZ, RZ ;  /* 0x000000ffff087224 */ /* 0x000fc800078e00ff */
        /* <DEDUP_REMOVED lines=19> */
.L_x_7549:
[----:B01----:R-:W-:Y:S01]  /*d720*/  IMAD R5, R8, R12, R11 ;  /* 0x0000000c08057224 */ /* 0x003fe200078e020b */
[----:B------:R-:W-:Y:S01]  /*d730*/  IABS R2, R9 ;  /* 0x0000000900027213 */ /* 0x000fe20000000000 */
[----:B------:R-:W-:Y:S01]  /*d740*/  IMAD.MOV.U32 R11, RZ, RZ, R15 ;  /* 0x000000ffff0b7224 */ /* 0x000fe200078e000f */
[----:B------:R-:W-:Y:S01]  /*d750*/  IABS R12, R0 ;  /* 0x00000000000c7213 */ /* 0x000fe20000000000 */
[----:B------:R-:W-:Y:S01]  /*d760*/  UIADD3 UR40, UR40, UR4, URZ ;  /* 0x0000000428287290 */ /* 0x000fe2000fffe03f */
[----:B------:R0:W-:Y:S01]  /*d770*/  STL [R1], R5 ;  /* 0x0000000501007387 */ /* 0x0001e20000100800 */
[----:B------:R-:W-:Y:S01]  /*d780*/  IMAD R11, R11, R4, RZ ;  /* 0x000000040b0b7224 */ /* 0x000fe200078e02ff */
[----:B------:R-:W-:Y:S01]  /*d790*/  IADD3 R12, RZ, -R12, RZ ;  /* 0x8000000cff0c7210 */ /* 0x000fe20007ffe0ff */
[----:B0-----:R-:W-:Y:S02]  /*d7a0*/  IMAD.IADD R5, R6, 0x1, -R5 ;  /* 0x0000000106057824 */ /* 0x001fe400078e0a05 */
[----:B------:R-:W-:-:S02]  /*d7b0*/  IMAD.MOV.U32 R6, RZ, RZ, R2 ;  /* 0x000000ffff067224 */ /* 0x000fc400078e0002 */
        /* <DEDUP_REMOVED lines=24> */
[----:B------:R-:W-:Y:S01]  /*d940*/  IMAD.MOV R10, RZ, RZ, -R2 ;  /* 0x000000ffff0a7224 */ /* 0x000fe200078e0a02 */
[----:B------:R-:W-:Y:S01]  /*d950*/  MOV R2, RZ ;  /* 0x000000ff00027202 */ /* 0x000fe20000000f00 */
[----:B------:R-:W-:Y:S01]  /*d960*/  IMAD R11, R11, R6, RZ ;  /* 0x000000060b0b7224 */ /* 0x000fe200078e02ff */
[----:B------:R-:W-:-:S03]  /*d970*/  IABS R4, R8 ;  /* 0x0000000800047213 */ /* 0x000fc60000000000 */
        /* <DEDUP_REMOVED lines=24> */
.L_x_7547:
[----:B------:R1:W-:Y:S01]  /*db00*/  STL [R1], R6 ;  /* 0x0000000601007387 */ /* 0x0003e20000100800 */
[----:B------:R-:W-:-:S03]  /*db10*/  ULDC UR40, c[0x0][0xc3c] ;  /* 0x00030f0000287ab9 */ /* 0x000fc60000000800 */
[----:B------:R1:W-:Y:S04]  /*db20*/  STL [R1+0x4], RZ ;  /* 0x000004ff01007387 */ /* 0x0003e80000100800 */
[----:B------:R1:W-:Y:S02]  /*db30*/  STL [R1+0x8], RZ ;  /* 0x000008ff01007387 */ /* 0x0003e40000100800 */
.L_x_7550:
[----:B------:R-:W2:Y:S04]  /*db40*/  LDL R8, [R1] ;  /* 0x0000000001087983 */ /* 0x000ea80000100800 */
[----:B------:R-:W2:Y:S04]  /*db50*/  LDL R9, [R1+0x4] ;  /* 0x0000040001097983 */ /* 0x000ea80000100800 */
[----:B------:R-:W2:Y:S01]  /*db60*/  LDL R10, [R1+0x8] ;  /* 0x00000800010a7983 */ /* 0x000ea20000100800 */
[----:B------:R-:W-:Y:S02]  /*db70*/  ISETP.NE.AND P0, PT, R7, RZ, PT ;  /* 0x000000ff0700720c */ /* 0x000fe40003f05270 */
[----:B0-----:R-:W-:-:S11]  /*db80*/  MOV R2, UR40 ;  /* 0x0000002800027c02 */ /* 0x001fd60008000f00 */
[----:B------:R-:W0:Y:S01]  /*db90*/  @!P0 S2R R3, SR_CgaCtaId ;  /* 0x0000000000038919 */ /* 0x000e220000008800 */
[----:B------:R-:W-:Y:S01]  /*dba0*/  @!P0 MOV R0, 0x400 ;  /* 0x0000040000008802 */ /* 0x000fe20000000f00 */
[----:B------:R-:W-:-:S03]  /*dbb0*/  @!P0 IMAD.MOV.U32 R11, RZ, RZ, R2 ;  /* 0x000000ffff0b8224 */ /* 0x000fc600078e0002 */
[----:B0-----:R-:W-:-:S05]  /*dbc0*/  @!P0 LEA R0, R3, R0, 0x18 ;  /* 0x0000000003008211 */ /* 0x001fca00078ec0ff */
[----:B--2---:R2:W-:Y:S01]  /*dbd0*/  @!P0 STS.128 [R0+0x228d0], R8 ;  /* 0x0228d00800008388 */ /* 0x0045e20000000c00 */
[----:B------:R-:W-:Y:S06]  /*dbe0*/  BAR.ARV 0x5, 0x180 ;  /* 0x0146000000007b1d */ /* 0x000fec0000002000 */
.L_x_7545:
        /* <DEDUP_REMOVED lines=10> */
[----:B------:R-:W-:Y:S01]  /*dc90*/  IMAD.MOV.U32 R31, RZ, RZ, RZ ;  /* 0x000000ffff1f7224 */ /* 0x000fe200078e00ff */
[----:B------:R-:W-:Y:S01]  /*dca0*/  MOV R35, 0x1 ;  /* 0x0000000100237802 */ /* 0x000fe20000000f00 */
[----:B------:R-:W-:Y:S02]  /*dcb0*/  ULOP3.LUT UR44, UR36, 0x2, URZ, 0xfc, !UPT ;  /* 0x00000002242c7892 */ /* 0x000fe4000f8efc3f */
[----:B------:R-:W-:Y:S01]  /*dcc0*/  ULOP3.LUT UR45, UR36, 0x1, URZ, 0xfc, !UPT ;  /* 0x00000001242d7892 */ /* 0x000fe2000f8efc3f */
[----:B------:R-:W-:Y:S01]  /*dcd0*/  ULDC UR46, c[0x0][0xc] ;  /* 0x00000300002e7ab9 */ /* 0x000fe20000000800 */
[C---:B--2---:R-:W-:Y:S01]  /*dce0*/  IMAD.SHL.U32 R2, R8.reuse, 0x20, RZ ;  /* 0x0000002008027824 */ /* 0x044fe200078e00ff */
[C---:B01----:R-:W-:Y:S01]  /*dcf0*/  LOP3.LUT R6, R8.reuse, 0x7f, RZ, 0xc0, !PT ;  /* 0x0000007f08067812 */ /* 0x043fe200078ec0ff */
[C---:B------:R-:W-:Y:S01]  /*dd00*/  IMAD.SHL.U32 R22, R8.reuse, 0x80, RZ ;  /* 0x0000008008167824 */ /* 0x040fe200078e00ff */
[C---:B------:R-:W-:Y:S01]  /*dd10*/  LOP3.LUT P0, RZ, R8.reuse, 0x4, RZ, 0xc0, !PT ;  /* 0x0000000408ff7812 */ /* 0x040fe2000780c0ff */
[----:B------:R-:W-:Y:S01]  /*dd20*/  IMAD.SHL.U32 R7, R8, 0x4, RZ ;  /* 0x0000000408077824 */ /* 0x000fe200078e00ff */
[----:B------:R-:W-:Y:S01]  /*dd30*/  LOP3.LUT R4, R2, 0x80, RZ, 0xc0, !PT ;  /* 0x0000008002047812 */ /* 0x000fe200078ec0ff */
[----:B------:R-:W-:Y:S01]  /*dd40*/  IMAD.SHL.U32 R30, R8, 0x10, RZ ;  /* 0x00000010081e7824 */ /* 0x000fe200078e00ff */
[----:B------:R-:W-:-:S02]  /*dd50*/  SHF.R.U32.HI R0, RZ, 0x5, R6 ;  /* 0x00000005ff007819 */ /* 0x000fc40000011606 */
[----:B------:R-:W-:Y:S02]  /*dd60*/  LOP3.LUT R3, R22, 0x380, RZ, 0xc0, !PT ;  /* 0x0000038016037812 */ /* 0x000fe400078ec0ff */
[----:B------:R-:W-:Y:S02]  /*dd70*/  LOP3.LUT R5, R2, 0x60, RZ, 0xc0, !PT ;  /* 0x0000006002057812 */ /* 0x000fe400078ec0ff */
[----:B------:R-:W-:Y:S01]  /*dd80*/  LOP3.LUT R4, R4, 0x10, R8, 0xf8, !PT ;  /* 0x0000001004047812 */ /* 0x000fe200078ef808 */
[----:B------:R-:W-:Y:S01]  /*dd90*/  IMAD R3, R0, 0x10, R3 ;  /* 0x0000001000037824 */ /* 0x000fe200078e0203 */
[----:B------:R-:W-:Y:S01]  /*dda0*/  LOP3.LUT R2, R2, 0x100, RZ, 0xc0, !PT ;  /* 0x0000010002027812 */ /* 0x000fe200078ec0ff */
[----:B------:R-:W-:Y:S01]  /*ddb0*/  IMAD R0, R0, 0x200, R5 ;  /* 0x0000020000007824 */ /* 0x000fe200078e0205 */
[----:B------:R-:W-:Y:S01]  /*ddc0*/  LOP3.LUT R5, R4, 0x10, R7, 0x78, !PT ;  /* 0x0000001004057812 */ /* 0x000fe200078e7807 */
[----:B------:R-:W-:Y:S01]  /*ddd0*/  IMAD.SHL.U32 R7, R8, 0x2, RZ ;  /* 0x0000000208077824 */ /* 0x000fe200078e00ff */
[----:B------:R-:W-:-:S02]  /*dde0*/  LOP3.LUT R4, R30, 0x3f0, RZ, 0xc0, !PT ;  /* 0x000003f01e047812 */ /* 0x000fc400078ec0ff */
[----:B------:R-:W-:Y:S01]  /*ddf0*/  IADD3 R0, R5, R0, R2 ;  /* 0x0000000005007210 */ /* 0x000fe20007ffe002 */
[----:B---3--:R-:W-:Y:S01]  /*de00*/  IMAD.U32 R2, RZ, RZ, UR4 ;  /* 0x00000004ff027e24 */ /* 0x008fe2000f8e00ff */
[----:B------:R-:W-:Y:S02]  /*de10*/  LOP3.LUT R3, R3, 0x70, R30, 0x78, !PT ;  /* 0x0000007003037812 */ /* 0x000fe400078e781e */
[----:B------:R-:W-:Y:S01]  /*de20*/  LOP3.LUT R7, R4, 0x70, R7, 0x78, !PT ;  /* 0x0000007004077812 */ /* 0x000fe200078e7807 */
[----:B------:R0:W-:Y:S01]  /*de30*/  STL [R1+0x20], R0 ;  /* 0x0000200001007387 */ /* 0x0001e20000100800 */
[----:B------:R-:W-:Y:S02]  /*de40*/  LOP3.LUT R22, R3, 0xc00, R22, 0xf8, !PT ;  /* 0x00000c0003167812 */ /* 0x000fe400078ef816 */
[----:B------:R-:W-:Y:S01]  /*de50*/  LEA R16, R2, R16, 0x18 ;  /* 0x0000001002107211 */ /* 0x000fe200078ec0ff */
[----:B------:R-:W-:Y:S04]  /*de60*/  STL [R1+0x28], RZ ;  /* 0x000028ff01007387 */ /* 0x000fe80000100800 */
[----:B------:R1:W-:Y:S01]  /*de70*/  STL [R1+0x14], R2 ;  /* 0x0000140201007387 */ /* 0x0003e20000100800 */
[----:B0-----:R-:W-:-:S04]  /*de80*/  SHF.R.U32.HI R0, RZ, 0x3, R6 ;  /* 0x00000003ff007819 */ /* 0x001fc80000011606 */
[--C-:B------:R-:W-:Y:S02]  /*de90*/  LOP3.LUT R3, R0, 0x70, R30.reuse, 0xf8, !PT ;  /* 0x0000007000037812 */ /* 0x100fe400078ef81e */
[----:B------:R-:W-:Y:S01]  /*dea0*/  LOP3.LUT R0, R7, 0x400, R30, 0xf8, !PT ;  /* 0x0000040007007812 */ /* 0x000fe200078ef81e */
[----:B-1----:R-:W-:Y:S01]  /*deb0*/  VIADD R2, R22, 0x40 ;  /* 0x0000004016027836 */ /* 0x002fe20000000000 */
[----:B------:R-:W-:Y:S01]  /*dec0*/  LOP3.LUT R30, R30, 0x70, RZ, 0xc0, !PT ;  /* 0x000000701e1e7812 */ /* 0x000fe200078ec0ff */
[----:B------:R-:W-:Y:S02]  /*ded0*/  @P0 VIADD R2, R22, 0xffffffc0 ;  /* 0xffffffc016020836 */ /* 0x000fe40000000000 */
[----:B------:R0:W-:Y:S01]  /*dee0*/  STL [R1+0x1c], R0 ;  /* 0x00001c0001007387 */ /* 0x0001e20000100800 */
[----:B------:R-:W-:-:S03]  /*def0*/  LOP3.LUT R3, R3, 0x80, RZ, 0xfc, !PT ;  /* 0x0000008003037812 */ /* 0x000fc600078efcff */
[----:B------:R1:W-:Y:S01]  /*df00*/  STL [R1+0x18], R2 ;  /* 0x0000180201007387 */ /* 0x0003e20000100800 */
[----:B0-----:R-:W-:-:S05]  /*df10*/  IMAD.IADD R0, R16, 0x1, R0 ;  /* 0x0000000110007824 */ /* 0x001fca00078e0200 */
[----:B------:R1:W-:Y:S02]  /*df20*/  STL [R1+0x24], R0 ;  /* 0x0000240001007387 */ /* 0x0003e40000100800 */
.L_x_7623:
[----:B------:R-:W-:Y:S01]  /*df30*/  ULDC.64 UR4, c[0x0][0xc88] ;  /* 0x0003220000047ab9 */ /* 0x000fe20000000a00 */
[----:B------:R-:W-:Y:S01]  /*df40*/  ULDC.64 UR8, c[0x0][0xa18] ;  /* 0x0002860000087ab9 */ /* 0x000fe20000000a00 */
[----:B------:R-:W-:Y:S01]  /*df50*/  UIMAD.WIDE UR4, UR40, 0x4, UR4 ;  /* 0x00000004280478a5 */ /* 0x000fe2000f8e0204 */
[----:B------:R-:W-:Y:S01]  /*df60*/  IMAD.MOV.U32 R36, RZ, RZ, RZ ;  /* 0x000000ffff247224 */ /* 0x000fe200078e00ff */
[----:B------:R-:W-:Y:S01]  /*df70*/  ULDC.64 UR6, c[0x0][0xa00] ;  /* 0x0002800000067ab9 */ /* 0x000fe20000000a00 */
[----:B0-2---:R-:W0:Y:S03]  /*df80*/  LDC.64 R4, c[0x0][0x418] ;  /* 0x00010600ff047b82 */ /* 0x005e260000000a00 */
[----:B-1----:R-:W-:Y:S02]  /*df90*/  IMAD.U32 R2, RZ, RZ, UR4 ;  /* 0x00000004ff027e24 */ /* 0x002fe4000f8e00ff */
[----:B------:R-:W-:Y:S01]  /*dfa0*/  IMAD.U32 R3, RZ, RZ, UR5 ;  /* 0x00000005ff037e24 */ /* 0x000fe2000f8e00ff */
[----:B------:R-:W-:-:S02]  /*dfb0*/  ULDC.64 UR4, c[0x0][0xa28] ;  /* 0x00028a0000047ab9 */ /* 0x000fc40000000a00 */
[----:B------:R-:W1:Y:S02]  /*dfc0*/  LDC R7, c[0x0][0x424] ;  /* 0x00010900ff077b82 */ /* 0x000e640000000800 */
[----:B------:R-:W2:Y:S01]  /*dfd0*/  LDG.E R2, desc[UR50][R2.64] ;  /* 0x0000003202027981 */ /* 0x000ea2000c1e1900 */
[----:B------:R-:W-:-:S04]  /*dfe0*/  UISETP.NE.U32.AND UP0, UPT, UR4, URZ, UPT ;  /* 0x0000003f0400728c */ /* 0x000fc8000bf05070 */
[----:B------:R-:W-:Y:S01]  /*dff0*/  UISETP.NE.AND.EX UP0, UPT, UR5, URZ, UPT, UP0 ;  /* 0x0000003f0500728c */ /* 0x000fe2000bf05300 */
[----:B------:R-:W3:Y:S05]  /*e000*/  LDC R8, c[0x0][0x2f0] ;  /* 0x0000bc00ff087b82 */ /* 0x000eea0000000800 */
[----:B------:R-:W-:Y:S02]  /*e010*/  PLOP3.LUT P0, PT, PT, PT, UP0, 0x80, 0x0 ;  /* 0x000000000000781c */ /* 0x000fe40003f0f008 */
[----:B--2---:R-:W-:-:S13]  /*e020*/  R2UR UR43, R2 ;  /* 0x00000000022b72ca */ /* 0x004fda00000e0000 */
[----:B------:R-:W-:Y:S02]  /*e030*/  USHF.R.S32.HI UR42, URZ, 0x1f, UR43 ;  /* 0x0000001f3f2a7899 */ /* 0x000fe4000801142b */
[----:B------:R-:W-:-:S04]  /*e040*/  @UP0 ULEA UR4, UP1, UR43, UR4, 0x2 ;  /* 0x000000042b040291 */ /* 0x000fc8000f82103f */
[----:B------:R-:W-:Y:S02]  /*e050*/  @UP0 ULEA.HI.X UR5, UR43, UR5, UR42, 0x2, UP1 ;  /* 0x000000052b050291 */ /* 0x000fe400088f142a */
[----:B------:R-:W-:Y:S01]  /*e060*/  UISETP.NE.U32.AND UP0, UPT, UR8, URZ, UPT ;  /* 0x0000003f0800728c */ /* 0x000fe2000bf05070 */
[----:B------:R-:W-:-:S03]  /*e070*/  IMAD.U32 R2, RZ, RZ, UR4 ;  /* 0x00000004ff027e24 */ /* 0x000fc6000f8e00ff */
[----:B------:R-:W-:Y:S01]  /*e080*/  UISETP.NE.AND.EX UP0, UPT, UR9, URZ, UPT, UP0 ;  /* 0x0000003f0900728c */ /* 0x000fe2000bf05300 */
[----:B------:R-:W-:Y:S01]  /*e090*/  IMAD.U32 R3, RZ, RZ, UR5 ;  /* 0x00000005ff037e24 */ /* 0x000fe2000f8e00ff */
[----:B------:R-:W-:Y:S02]  /*e0a0*/  USHF.L.U32 UR39, UR43, 0x2, URZ ;  /* 0x000000022b277899 */ /* 0x000fe4000800063f */
[----:B------:R-:W-:Y:S02]  /*e0b0*/  USHF.L.U64.HI UR38, UR43, 0x2, UR42 ;  /* 0x000000022b267899 */ /* 0x000fe4000801022a */
[----:B------:R-:W-:Y:S01]  /*e0c0*/  PLOP3.LUT P1, PT, PT, PT, UP0, 0x80, 0x0 ;  /* 0x000000000000781c */ /* 0x000fe20003f2f008 */
[----:B------:R2:W5:Y:S01]  /*e0d0*/  @P0 LDG.E R36, desc[UR50][R2.64] ;  /* 0x0000003202240981 */ /* 0x000562000c1e1900 */
[----:B------:R-:W-:-:S03]  /*e0e0*/  UISETP.NE.U32.AND UP2, UPT, UR6, URZ, UPT ;  /* 0x0000003f0600728c */ /* 0x000fc6000bf45070 */
[----:B------:R-:W-:Y:S02]  /*e0f0*/  @UP0 UIADD3 UR4, UP1, UR39, UR8, URZ ;  /* 0x0000000827040290 */ /* 0x000fe4000ff3e03f */
[----:B------:R-:W-:Y:S02]  /*e100*/  UISETP.NE.AND.EX UP3, UPT, UR7, URZ, UPT, UP2 ;  /* 0x0000003f0700728c */ /* 0x000fe4000bf65320 */
[----:B------:R-:W-:Y:S02]  /*e110*/  @UP0 UIADD3.X UR5, UR38, UR9, URZ, UP1, !UPT ;  /* 0x0000000926050290 */ /* 0x000fe40008ffe43f */
[----:B--2---:R-:W-:Y:S01]  /*e120*/  MOV R2, UR4 ;  /* 0x0000000400027c02 */ /* 0x004fe20008000f00 */
[----:B------:R-:W-:Y:S01]  /*e130*/  UIADD3 UR6, UP0, UR39, UR6, URZ ;  /* 0x0000000627067290 */ /* 0x000fe2000ff1e03f */
[----:B------:R-:W-:Y:S01]  /*e140*/  PLOP3.LUT P0, PT, PT, PT, UP3, 0x80, 0x0 ;  /* 0x000000000000781c */ /* 0x000fe20003f0f038 */
[----:B------:R-:W-:Y:S01]  /*e150*/  UP2UR UR48, UPR, URZ, 0x8 ;  /* 0x000000083f307883 */ /* 0x000fe20008000000 */
[----:B------:R-:W-:Y:S01]  /*e160*/  IMAD.U32 R3, RZ, RZ, UR5 ;  /* 0x00000005ff037e24 */ /* 0x000fe2000f8e00ff */
[----:B------:R-:W-:-:S04]  /*e170*/  UIADD3.X UR7, UR38, UR7, URZ, UP0, !UPT ;  /* 0x0000000726077290 */ /* 0x000fc800087fe43f */
[----:B------:R2:W4:Y:S01]  /*e180*/  @P1 LDG.E R6, desc[UR50][R2.64] ;  /* 0x0000003202061981 */ /* 0x000522000c1e1900 */
[----:B------:R-:W-:Y:S01]  /*e190*/  PLOP3.LUT P2, PT, PT, PT, UP3, 0x80, 0x0 ;  /* 0x000000000000781c */ /* 0x000fe20003f4f038 */
[----:B--2---:R-:W-:Y:S02]  /*e1a0*/  IMAD.U32 R2, RZ, RZ, UR6 ;  /* 0x00000006ff027e24 */ /* 0x004fe4000f8e00ff */
[----:B------:R-:W-:-:S05]  /*e1b0*/  IMAD.U32 R3, RZ, RZ, UR7 ;  /* 0x00000007ff037e24 */ /* 0x000fca000f8e00ff */
[----:B------:R2:W5:Y:S01]  /*e1c0*/  @P0 LDG.E R0, desc[UR50][R2.64] ;  /* 0x0000003202000981 */ /* 0x000562000c1e1900 */
[----:B0-----:R-:W-:Y:S02]  /*e1d0*/  ISETP.NE.U32.AND P0, PT, R4, RZ, PT ;  /* 0x000000ff0400720c */ /* 0x001fe40003f05070 */
[----:B----4-:R-:W-:Y:S01]  /*e1e0*/  @P1 R2UR UR41, R6 ;  /* 0x00000000062912ca */ /* 0x010fe200000e0000 */
[----:B-123--:R-:W-:-:S14]  /*e1f0*/  @P1 BRA `(.L_x_7552) ;  /* 0x0000000000241947 */ /* 0x00efdc0003800000 */
[----:B------:R-:W-:Y:S01]  /*e200*/  UISETP.NE.AND UP0, UPT, UR48, URZ, UPT ;  /* 0x0000003f3000728c */ /* 0x000fe2000bf05270 */
[----:B------:R-:W-:-:S05]  /*e210*/  ULDC UR41, c[0x0][0x288] ;  /* 0x0000a20000297ab9 */ /* 0x000fca0000000800 */
[----:B------:R-:W-:-:S13]  /*e220*/  PLOP3.LUT P1, PT, PT, PT, UP0, 0x40, 0x0 ;  /* 0x000000000000781c */ /* 0x000fda0003f2e808 */
[----:B------:R-:W-:Y:S05]  /*e230*/  @P1 BRA `(.L_x_7552) ;  /* 0x0000000000141947 */ /* 0x000fea0003800000 */
[----:B------:R-:W2:Y:S04]  /*e240*/  LDG.E R6, desc[UR50][R2.64] ;  /* 0x0000003202067981 */ /* 0x000ea8000c1e1900 */
[----:B------:R-:W3:Y:S01]  /*e250*/  LDG.E R4, desc[UR50][R2.64+0x4] ;  /* 0x0000043202047981 */ /* 0x000ee2000c1e1900 */
[----:B--2---:R-:W-:Y:S02]  /*e260*/  R2UR UR4, R6 ;  /* 0x00000000060472ca */ /* 0x004fe400000e0000 */
[----:B---3--:R-:W-:-:S13]  /*e270*/  R2UR UR41, R4 ;  /* 0x00000000042972ca */ /* 0x008fda00000e0000 */
[----:B------:R-:W-:-:S12]  /*e280*/  UIADD3 UR41, -UR4, UR41, URZ ;  /* 0x0000002904297290 */ /* 0x000fd8000fffe13f */
.L_x_7552:
        /* <DEDUP_REMOVED lines=16> */
.L_x_7553:
        /* <DEDUP_REMOVED lines=9> */
.L_x_7554:
[----:B------:R-:W2:Y:S01]  /*e420*/  LDL R17, [R1+0x8] ;  /* 0x0000080001117983 */ /* 0x000ea20000100800 */
[----:B-----5:R-:W-:-:S04]  /*e430*/  IMAD.IADD R18, R5, 0x1, -R36 ;  /* 0x0000000105127824 */ /* 0x020fc800078e0a24 */
[C---:B0-----:R-:W-:Y:S01]  /*e440*/  VIADD R2, R18.reuse, 0x9f ;  /* 0x0000009f12027836 */ /* 0x041fe20000000000 */
        /* <DEDUP_REMOVED lines=11> */
[----:B------:R-:W-:Y:S01]  /*e500*/  SHF.R.U32.HI R5, RZ, 0x10, R5 ;  /* 0x00000010ff057819 */ /* 0x000fe20000011605 */
[----:B------:R-:W-:-:S03]  /*e510*/  IMAD.MOV.U32 R2, RZ, RZ, RZ ;  /* 0x000000ffff027224 */ /* 0x000fc600078e00ff */
[----:B------:R-:W-:-:S13]  /*e520*/  ISETP.NE.AND P0, PT, R5, RZ, PT ;  /* 0x000000ff0500720c */ /* 0x000fda0003f05270 */
[----:B------:R-:W0:Y:S02]  /*e530*/  @!P0 LDC R5, c[0x0][0x9f0] ;  /* 0x00027c00ff058b82 */ /* 0x000e240000000800 */
[----:B0-----:R-:W-:-:S04]  /*e540*/  IABS R6, R5 ;  /* 0x0000000500067213 */ /* 0x001fc80000000000 */
[----:B------:R-:W0:Y:S08]  /*e550*/  I2F.RP R7, R6 ;  /* 0x0000000600077306 */ /* 0x000e300000209400 */
[----:B0-----:R-:W0:Y:S02]  /*e560*/  MUFU.RCP R7, R7 ;  /* 0x0000000700077308 */ /* 0x001e240000001000 */
[----:B0-----:R-:W-:-:S06]  /*e570*/  IADD3 R3, R7, 0xffffffe, RZ ;  /* 0x0ffffffe07037810 */ /* 0x001fcc0007ffe0ff */
[----:B------:R-:W0:Y:S02]  /*e580*/  F2I.FTZ.U32.TRUNC.NTZ R3, R3 ;  /* 0x0000000300037305 */ /* 0x000e24000021f000 */
[----:B0-----:R-:W-:-:S04]  /*e590*/  IMAD.MOV R9, RZ, RZ, -R3 ;  /* 0x000000ffff097224 */ /* 0x001fc800078e0a03 */
[----:B------:R-:W-:-:S04]  /*e5a0*/  IMAD R9, R9, R6, RZ ;  /* 0x0000000609097224 */ /* 0x000fc800078e02ff */
[----:B------:R-:W-:Y:S01]  /*e5b0*/  IMAD.HI.U32 R8, R3, R9, R2 ;  /* 0x0000000903087227 */ /* 0x000fe200078e0002 */
[----:B------:R-:W-:Y:S02]  /*e5c0*/  IADD3 R2, R5, -0x1, R0 ;  /* 0xffffffff05027810 */ /* 0x000fe40007ffe000 */
[-C--:B------:R-:W-:Y:S02]  /*e5d0*/  IABS R9, R5.reuse ;  /* 0x0000000500097213 */ /* 0x080fe40000000000 */
[----:B------:R-:W-:Y:S02]  /*e5e0*/  IABS R7, R2 ;  /* 0x0000000200077213 */ /* 0x000fe40000000000 */
[----:B------:R-:W-:Y:S01]  /*e5f0*/  LOP3.LUT R2, R2, R5, RZ, 0x3c, !PT ;  /* 0x0000000502027212 */ /* 0x000fe200078e3cff */
[----:B------:R-:W-:Y:S02]  /*e600*/  IMAD.MOV R3, RZ, RZ, -R9 ;  /* 0x000000ffff037224 */ /* 0x000fe400078e0a09 */
        /* <DEDUP_REMOVED lines=12> */
.L_x_7555:
[-C--:B------:R-:W-:Y:S01]  /*e6d0*/  IMAD R2, R4, R3.reuse, RZ ;  /* 0x0000000304027224 */ /* 0x080fe200078e02ff */
[----:B------:R-:W-:Y:S04]  /*e6e0*/  BSSY B7, `(.L_x_7556) ;  /* 0x00004b1000077945 */ /* 0x000fe80003800000 */
[----:B------:R-:W-:Y:S01]  /*e6f0*/  VIADDMNMX R0, R2, R3, R0, PT ;  /* 0x0000000302007246 */ /* 0x000fe20003800100 */
[----:B------:R0:W-:Y:S03]  /*e700*/  STL [R1+0xc], R2 ;  /* 0x00000c0201007387 */ /* 0x0001e60000100800 */
[----:B------:R-:W-:-:S13]  /*e710*/  R2UR UR47, R0 ;  /* 0x00000000002f72ca */ /* 0x000fda00000e0000 */
[----:B------:R-:W-:-:S13]  /*e720*/  ISETP.LT.AND P0, PT, R2, UR47, PT ;  /* 0x0000002f02007c0c */ /* 0x000fda000bf01270 */
        /* <DEDUP_REMOVED lines=19> */
.L_x_7557:
        /* <DEDUP_REMOVED lines=20> */
.L_x_7560:
[----:B------:R-:W-:Y:S05]  /*e9a0*/  BSYNC B6 ;  /* 0x0000000000067941 */ /* 0x000fea0003800000 */
.L_x_7559:
        /* <DEDUP_REMOVED lines=22> */
.L_x_7562:
[----:B------:R-:W-:Y:S05]  /*eb10*/  BSYNC B6 ;  /* 0x0000000000067941 */ /* 0x000fea0003800000 */
.L_x_7561:
[----:B------:R-:W-:Y:S01]  /*eb20*/  VIADD R0, R16, 0x400 ;  /* 0x0000040010007836 */ /* 0x000fe20000000000 */
[----:B------:R-:W-:Y:S04]  /*eb30*/  BSSY B6, `(.L_x_7563) ;  /* 0x0000014000067945 */ /* 0x000fe80003800000 */
[----:B------:R0:W-:Y:S01]  /*eb40*/  STL [R1+0x10], R0 ;  /* 0x0000100001007387 */ /* 0x0001e20000100800 */
[----:B------:R-:W-:-:S13]  /*eb50*/  LOP3.LUT P0, RZ, R0, 0x9f, RZ, 0xc0, !PT ;  /* 0x0000009f00ff7812 */ /* 0x000fda000780c0ff */
[----:B0-----:R-:W-:Y:S05]  /*eb60*/  @!P0 BRA `(.L_x_7564) ;  /* 0x0000000000408947 */ /* 0x001fea0003800000 */
        /* <DEDUP_REMOVED lines=16> */
.L_x_7564:
[----:B------:R-:W-:Y:S05]  /*ec70*/  BSYNC B6 ;  /* 0x0000000000067941 */ /* 0x000fea0003800000 */
.L_x_7563:
        /* <DEDUP_REMOVED lines=19> */
.L_x_7566:
[----:B------:R-:W-:Y:S05]  /*edb0*/  BSYNC B6 ;  /* 0x0000000000067941 */ /* 0x000fea0003800000 */
.L_x_7565:
[----:B------:R-:W-:Y:S01]  /*edc0*/  ULDC.64 UR4, c[0x0][0x9f8] ;  /* 0x00027e0000047ab9 */ /* 0x000fe20000000a00 */
[----:B------:R-:W0:Y:S01]  /*edd0*/  LDC R19, c[0x0][0x430] ;  /* 0x00010c00ff137b82 */ /* 0x000e220000000800 */
        /* <DEDUP_REMOVED lines=8> */
[----:B0-----:R-:W-:Y:S01]  /*ee60*/  ISETP.NE.AND P2, PT, R19, 0x1, PT ;  /* 0x000000011300780c */ /* 0x001fe20003f45270 */
[----:B------:R-:W-:Y:S01]  /*ee70*/  UMOV UR4, 0xffffffff ;  /* 0xffffffff00047882 */ /* 0x000fe20000000000 */
[----:B------:R-:W-:-:S11]  /*ee80*/  LOP3.LUT R24, R24, 0xfffffff7, RZ, 0xc0, !PT ;  /* 0xfffffff718187812 */ /* 0x000fd600078ec0ff */
[----:B------:R-:W-:Y:S01]  /*ee90*/  @P2 LOP3.LUT R24, R24, 0x8, RZ, 0xfc, !PT ;  /* 0x0000000818182812 */ /* 0x000fe200078efcff */
[----:B-1----:R-:W-:Y:S06]  /*eea0*/  BRA.DIV UR4, `(.L_x_7567) ;  /* 0x0000005604807947 */ /* 0x002fec000b800000 */
.L_x_7643:
[----:B------:R-:W0:Y:S01]  /*eeb0*/  S2R R0, SR_TID.X ;  /* 0x0000000000007919 */ /* 0x000e220000002100 */
[----:B------:R-:W-:Y:S01]  /*eec0*/  UMOV UR4, 0xa0 ;  /* 0x000000a000047882 */ /* 0x000fe20000000000 */
[----:B------:R-:W1:Y:S01]  /*eed0*/  @P2 LDC R5, c[0x0][0x434] ;  /* 0x00010d00ff052b82 */ /* 0x000e620000000800 */
[----:B------:R-:W-:Y:S01]  /*eee0*/  UIMAD UR4, UR47, UR4, -0xa0 ;  /* 0xffffff602f0474a4 */ /* 0x000fe2000f8e0204 */
[----:B------:R-:W2:Y:S01]  /*eef0*/  S2R R10, SR_TID.X ;  /* 0x00000000000a7919 */ /* 0x000ea20000002100 */
[----:B-----5:R-:W-:Y:S01]  /*ef00*/  SHF.R.S32.HI R37, RZ, 0x1f, R34 ;  /* 0x0000001fff257819 */ /* 0x020fe20000011422 */
[----:B------:R-:W3:Y:S04]  /*ef10*/  S2R R11, SR_TID.X ;  /* 0x00000000000b7919 */ /* 0x000ee80000002100 */
[----:B------:R-:W4:Y:S01]  /*ef20*/  @P2 LDC R7, c[0x0][0x438] ;  /* 0x00010e00ff072b82 */ /* 0x000f220000000800 */
[C---:B0-----:R-:W-:Y:S01]  /*ef30*/  LOP3.LUT R2, R0.reuse, 0x7f, RZ, 0xc0, !PT ;  /* 0x0000007f00027812 */ /* 0x041fe200078ec0ff */
[----:B------:R-:W-:-:S03]  /*ef40*/  IMAD.SHL.U32 R0, R0, 0x10, RZ ;  /* 0x0000001000007824 */ /* 0x000fc600078e00ff */
[----:B------:R-:W-:Y:S02]  /*ef50*/  SHF.R.U32.HI R2, RZ, 0x3, R2 ;  /* 0x00000003ff027819 */ /* 0x000fe40000011602 */
[----:B--2---:R-:W-:Y:S02]  /*ef60*/  LOP3.LUT R10, R10, 0x7f, RZ, 0xc0, !PT ;  /* 0x0000007f0a0a7812 */ /* 0x004fe400078ec0ff */
[----:B------:R-:W-:Y:S01]  /*ef70*/  LOP3.LUT R0, R2, 0x70, R0, 0xf8, !PT ;  /* 0x0000007002007812 */ /* 0x000fe200078ef800 */
[----:B---3--:R-:W-:Y:S01]  /*ef80*/  IMAD.SHL.U32 R12, R11, 0x10, RZ ;  /* 0x000000100b0c7824 */ /* 0x008fe200078e00ff */
[----:B------:R-:W-:-:S03]  /*ef90*/  SHF.R.U32.HI R10, RZ, 0x3, R10 ;  /* 0x00000003ff0a7819 */ /* 0x000fc6000001160a */
[----:B------:R-:W-:Y:S01]  /*efa0*/  VIADD R3, R0, UR4 ;  /* 0x0000000400037c36 */ /* 0x000fe20008000000 */
[----:B------:R-:W-:-:S03]  /*efb0*/  LOP3.LUT R12, R10, 0x70, R12, 0xf8, !PT ;  /* 0x000000700a0c7812 */ /* 0x000fc600078ef80c */
[C---:B------:R-:W-:Y:S01]  /*efc0*/  IMAD.IADD R8, R3.reuse, 0x1, R36 ;  /* 0x0000000103087824 */ /* 0x040fe200078e0224 */
[----:B------:R-:W-:Y:S02]  /*efd0*/  ISETP.GE.AND P0, PT, R3, R18, PT ;  /* 0x000000120300720c */ /* 0x000fe40003f06270 */
[----:B------:R-:W-:Y:S01]  /*efe0*/  LOP3.LUT R12, R12, 0x80, RZ, 0xfc, !PT ;  /* 0x000000800c0c7812 */ /* 0x000fe200078efcff */
[----:B-1----:R-:W-:-:S04]  /*eff0*/  @P2 IMAD.HI.U32 R4, R8, R5, RZ ;  /* 0x0000000508042227 */ /* 0x002fc800078e00ff */
[----:B------:R-:W-:Y:S01]  /*f000*/  IMAD.MOV.U32 R0, RZ, RZ, R8 ;  /* 0x000000ffff007224 */ /* 0x000fe200078e0008 */
[----:B----4-:R-:W-:-:S05]  /*f010*/  @P2 SHF.R.U32.HI R0, RZ, R7, R4 ;  /* 0x00000007ff002219 */ /* 0x010fca0000011604 */
[----:B------:R-:W0:Y:S01]  /*f020*/  @!P0 LDC.64 R2, c[0x0][0x428] ;  /* 0x00010a00ff028b82 */ /* 0x000e220000000a00 */
[--C-:B------:R-:W-:Y:S01]  /*f030*/  @!P0 SHF.R.S32.HI R7, RZ, 0x1f, R0.reuse ;  /* 0x0000001fff078819 */ /* 0x100fe20000011400 */
[----:B------:R-:W-:-:S06]  /*f040*/  @!P0 IMAD.MOV.U32 R6, RZ, RZ, R0 ;  /* 0x000000ffff068224 */ /* 0x000fcc00078e0000 */
[----:B------:R-:W1:Y:S01]  /*f050*/  @!P0 LDC.64 R4, c[0x0][0x418] ;  /* 0x00010600ff048b82 */ /* 0x000e620000000a00 */
[----:B0-----:R-:W-:-:S04]  /*f060*/  @!P0 IMAD R9, R37, R2, RZ ;  /* 0x0000000225098224 */ /* 0x001fc800078e02ff */
[C---:B------:R-:W-:Y:S02]  /*f070*/  @!P0 IMAD R9, R34.reuse, R3, R9 ;  /* 0x0000000322098224 */ /* 0x040fe400078e0209 */
[----:B------:R-:W-:-:S04]  /*f080*/  @!P0 IMAD.WIDE.U32 R2, R34, R2, R6 ;  /* 0x0000000222028225 */ /* 0x000fc800078e0006 */
[----:B------:R-:W-:Y:S01]  /*f090*/  IMAD.MOV.U32 R7, RZ, RZ, RZ ;  /* 0x000000ffff077224 */ /* 0x000fe200078e00ff */
[----:B------:R-:W-:Y:S02]  /*f0a0*/  @!P0 IADD3 R9, R3, R9, RZ ;  /* 0x0000000903098210 */ /* 0x000fe40007ffe0ff */
[----:B-1----:R-:W-:-:S04]  /*f0b0*/  @!P0 LEA R4, P1, R2, R4, 0x2 ;  /* 0x0000000402048211 */ /* 0x002fc800078210ff */
[----:B------:R-:W-:Y:S02]  /*f0c0*/  @!P0 LEA.HI.X R5, R2, R5, R9, 0x2, P1 ;  /* 0x0000000502058211 */ /* 0x000fe400008f1409 */
[----:B------:R-:W0:Y:S01]  /*f0d0*/  @P2 LDC R9, c[0x0][0x434] ;  /* 0x00010d00ff092b82 */ /* 0x000e220000000800 */
[----:B------:R-:W-:Y:S02]  /*f0e0*/  VIADD R3, R12, UR4 ;  /* 0x000000040c037c36 */ /* 0x000fe40008000000 */
[----:B------:R1:W5:Y:S05]  /*f0f0*/  @!P0 LDG.E R7, desc[UR50][R4.64] ;  /* 0x0000003204078981 */ /* 0x00036a000c1e1900 */
[----:B------:R-:W2:Y:S01]  /*f100*/  @P2 LDC R2, c[0x0][0x438] ;  /* 0x00010e00ff022b82 */ /* 0x000ea20000000800 */
[C---:B------:R-:W-:Y:S01]  /*f110*/  ISETP.GE.AND P0, PT, R3.reuse, R18, PT ;  /* 0x000000120300720c */ /* 0x040fe20003f06270 */
[----:B------:R-:W-:-:S03]  /*f120*/  IMAD.IADD R6, R3, 0x1, R36 ;  /* 0x0000000103067824 */ /* 0x000fc600078e0224 */
[----:B------:R-:W-:Y:S01]  /*f130*/  ISETP.GT.U32.OR P0, PT, R12, 0x9f, P0 ;  /* 0x0000009f0c00780c */ /* 0x000fe20000704470 */
[----:B------:R-:W-:Y:S02]  /*f140*/  IMAD.MOV.U32 R10, RZ, RZ, R6 ;  /* 0x000000ffff0a7224 */ /* 0x000fe400078e0006 */
[----:B0-----:R-:W-:-:S05]  /*f150*/  @P2 IMAD.HI.U32 R3, R6, R9, RZ ;  /* 0x0000000906032227 */ /* 0x001fca00078e00ff */
[----:B--2---:R-:W-:Y:S01]  /*f160*/  @P2 SHF.R.U32.HI R10, RZ, R2, R3 ;  /* 0x00000002ff0a2219 */ /* 0x004fe20000011603 */
[----:B------:R-:W-:-:S04]  /*f170*/  IMAD.MOV R3, RZ, RZ, -R0 ;  /* 0x000000ffff037224 */ /* 0x000fc800078e0a00 */
[----:B------:R-:W-:Y:S02]  /*f180*/  IMAD R8, R19, R3, R8 ;  /* 0x0000000313087224 */ /* 0x000fe400078e0208 */
[----:B------:R-:W0:Y:S01]  /*f190*/  @!P0 LDC.64 R2, c[0x0][0x428] ;  /* 0x00010a00ff028b82 */ /* 0x000e220000000a00 */
[----:B-1----:R-:W-:-:S04]  /*f1a0*/  IMAD.MOV R5, RZ, RZ, -R10 ;  /* 0x000000ffff057224 */ /* 0x002fc800078e0a0a */
[----:B------:R-:W-:-:S03]  /*f1b0*/  IMAD R6, R19, R5, R6 ;  /* 0x0000000513067224 */ /* 0x000fc600078e0206 */
[----:B------:R-:W1:Y:S01]  /*f1c0*/  @!P0 LDC.64 R4, c[0x0][0x418] ;  /* 0x00010600ff048b82 */ /* 0x000e620000000a00 */
[----:B------:R-:W-:-:S03]  /*f1d0*/  @!P0 SHF.R.S32.HI R11, RZ, 0x1f, R10 ;  /* 0x0000001fff0b8819 */ /* 0x000fc6000001140a */
[----:B0-----:R-:W-:-:S04]  /*f1e0*/  @!P0 IMAD.WIDE.U32 R10, R34, R2, R10 ;  /* 0x00000002220a8225 */ /* 0x001fc800078e000a */
[----:B------:R-:W-:-:S04]  /*f1f0*/  @!P0 IMAD R2, R37, R2, RZ ;  /* 0x0000000225028224 */ /* 0x000fc800078e02ff */
[----:B------:R-:W-:Y:S01]  /*f200*/  @!P0 IMAD R3, R34, R3, R2 ;  /* 0x0000000322038224 */ /* 0x000fe200078e0202 */
[----:B-1----:R-:W-:-:S03]  /*f210*/  @!P0 LEA R2, P1, R10, R4, 0x2 ;  /* 0x000000040a028211 */ /* 0x002fc600078210ff */
[----:B------:R-:W-:-:S05]  /*f220*/  @!P0 IMAD.IADD R0, R3, 0x1, R11 ;  /* 0x0000000103008824 */ /* 0x000fca00078e020b */
[----:B------:R-:W-:Y:S01]  /*f230*/  @!P0 LEA.HI.X R3, R10, R5, R0, 0x2, P1 ;  /* 0x000000050a038211 */ /* 0x000fe200008f1400 */
[----:B------:R-:W-:Y:S02]  /*f240*/  IMAD.MOV.U32 R5, RZ, RZ, RZ ;  /* 0x000000ffff057224 */ /* 0x000fe400078e00ff */
[----:B------:R-:W-:-:S04]  /*f250*/  IMAD.U32 R9, RZ, RZ, UR44 ;  /* 0x0000002cff097e24 */ /* 0x000fc8000f8e00ff */
[----:B------:R0:W5:Y:S01]  /*f260*/  @!P0 LDG.E R5, desc[UR50][R2.64] ;  /* 0x0000003202058981 */ /* 0x000162000c1e1900 */
[----:B------:R-:W-:Y:S02]  /*f270*/  ISETP.GT.U32.AND P0, PT, R12, 0x9f, PT ;  /* 0x0000009f0c00780c */ /* 0x000fe40003f04070 */
[----:B------:R-:W-:Y:S02]  /*f280*/  ISETP.NE.AND P2, PT, R9, 0x3, PT ;  /* 0x000000030900780c */ /* 0x000fe40003f45270 */
[----:B------:R-:W-:Y:S02]  /*f290*/  LOP3.LUT R24, R24, 0xfffffffd, RZ, 0xc0, !PT ;  /* 0xfffffffd18187812 */ /* 0x000fe400078ec0ff */
[----:B------:R-:W-:-:S07]  /*f2a0*/  MOV R4, UR47 ;  /* 0x0000002f00047c02 */ /* 0x000fce0008000f00 */
[----:B------:R-:W-:-:S04]  /*f2b0*/  @P0 LOP3.LUT R24, R24, 0x2, RZ, 0xfc, !PT ;  /* 0x0000000218180812 */ /* 0x000fc800078efcff */
[----:B------:R-:W-:Y:S01]  /*f2c0*/  LOP3.LUT R24, R24, 0xfffffffb, RZ, 0xc0, !PT ;  /* 0xfffffffb18187812 */ /* 0x000fe200078ec0ff */
[----:B------:R-:W-:Y:S01]  /*f2d0*/  VIADD R4, R4, 0xffffffff ;  /* 0xffffffff04047836 */ /* 0x000fe20000000000 */
[----:B------:R-:W-:Y:S02]  /*f2e0*/  LOP3.LUT R17, R17, 0xffff, RZ, 0xc0, !PT ;  /* 0x0000ffff11117812 */ /* 0x000fe400078ec0ff */
[----:B------:R-:W-:Y:S01]  /*f2f0*/  @P2 LOP3.LUT R24, R24, 0x4, RZ, 0xfc, !PT ;  /* 0x0000000418182812 */ /* 0x000fe200078efcff */
[----:B0-----:R-:W-:Y:S06]  /*f300*/  @!P2 BRA `(.L_x_7568) ;  /* 0x000000000004a947 */ /* 0x001fec0003800000 */
[----:B------:R-:W-:Y:S01]  /*f310*/  BPT.TRAP 0x1 ;  /* 0x000000040000795c */ /* 0x000fe20000300000 */
.L_x_7568:
[----:B------:R-:W-:Y:S01]  /*f320*/  IMAD R0, R31, 0x8, R16 ;  /* 0x000000081f007824 */ /* 0x000fe200078e0210 */
[----:B------:R-:W-:Y:S01]  /*f330*/  SHF.L.U32 R26, R35, 0x1f, RZ ;  /* 0x0000001f231a7819 */ /* 0x000fe200000006ff */
[----:B------:R-:W-:Y:S01]  /*f340*/  BSSY B0, `(.L_x_7569) ;  /* 0x0000004000007945 */ /* 0x000fe20003800000 */
[----:B------:R-:W-:Y:S02]  /*f350*/  SHF.R.S32.HI R21, RZ, 0x1f, R8 ;  /* 0x0000001fff157819 */ /* 0x000fe40000011408 */
[----:B------:R-:W0:Y:S02]  /*f360*/  SYNCS.PHASECHK.TRANS64.TRYWAIT P0, [R0+URZ+0x22880], R26 ;  /* 0x0228801a000075a7 */ /* 0x000e24000800017f */
[----:B0-----:R-:W-:Y:S05]  /*f370*/  @!P0 BRA `(.L_x_7570) ;  /* 0x0000005000788947 */ /* 0x001fea0003800000 */
.L_x_7644:
[----:B------:R-:W-:Y:S05]  /*f380*/  BSYNC B0 ;  /* 0x0000000000007941 */ /* 0x000fea0003800000 */
.L_x_7569:
[----:B------:R-:W2:Y:S01]  /*f390*/  LDL R12, [R1+0x1c] ;  /* 0x00001c00010c7983 */ /* 0x000ea20000100800 */
[----:B------:R-:W1:Y:S01]  /*f3a0*/  LDC R13, c[0x0][0x2f4] ;  /* 0x0000bd00ff0d7b82 */ /* 0x000e620000000800 */
[----:B------:R-:W-:Y:S01]  /*f3b0*/  ULDC.64 UR4, c[0x0][0x328] ;  /* 0x0000ca0000047ab9 */ /* 0x000fe20000000a00 */
[----:B-----5:R-:W-:Y:S01]  /*f3c0*/  SHF.R.S32.HI R25, RZ, 0x1f, R7 ;  /* 0x0000001fff197819 */ /* 0x020fe20000011407 */
[----:B------:R-:W-:Y:S01]  /*f3d0*/  IMAD R9, R21, UR4, RZ ;  /* 0x0000000415097c24 */ /* 0x000fe2000f8e02ff */
[----:B------:R-:W-:Y:S01]  /*f3e0*/  ULDC.64 UR6, c[0x0][0x338] ;  /* 0x0000ce0000067ab9 */ /* 0x000fe20000000a00 */
[C---:B------:R-:W-:Y:S01]  /*f3f0*/  IMAD.WIDE.U32 R2, R8.reuse, UR4, RZ ;  /* 0x0000000408027c25 */ /* 0x040fe2000f8e00ff */
[----:B------:R-:W-:Y:S02]  /*f400*/  SHF.R.S32.HI R23, RZ, 0x1f, R6 ;  /* 0x0000001fff177819 */ /* 0x000fe40000011406 */
[----:B------:R-:W-:Y:S01]  /*f410*/  SHF.R.S32.HI R27, RZ, 0x1f, R5 ;  /* 0x0000001fff1b7819 */ /* 0x000fe20000011405 */
[----:B------:R-:W-:Y:S01]  /*f420*/  IMAD R9, R8, UR5, R9 ;  /* 0x0000000508097c24 */ /* 0x000fe2000f8e0209 */
[----:B------:R-:W-:Y:S01]  /*f430*/  LOP3.LUT R24, R24, 0xfffffffe, RZ, 0xc0, !PT ;  /* 0xfffffffe18187812 */ /* 0x000fe200078ec0ff */
[----:B------:R-:W-:-:S02]  /*f440*/  IMAD R10, R25, UR6, RZ ;  /* 0x00000006190a7c24 */ /* 0x000fc4000f8e02ff */
[----:B------:R-:W-:Y:S02]  /*f450*/  IMAD.IADD R3, R3, 0x1, R9 ;  /* 0x0000000103037824 */ /* 0x000fe400078e0209 */
[C---:B------:R-:W-:Y:S02]  /*f460*/  IMAD R10, R7.reuse, UR7, R10 ;  /* 0x00000007070a7c24 */ /* 0x040fe4000f8e020a */
[----:B------:R-:W-:-:S04]  /*f470*/  IMAD.WIDE.U32 R2, R7, UR6, R2 ;  /* 0x0000000607027c25 */ /* 0x000fc8000f8e0002 */
[----:B------:R-:W-:Y:S02]  /*f480*/  IMAD R19, R4, -0xa0, R18 ;  /* 0xffffff6004137824 */ /* 0x000fe400078e0212 */
[----:B------:R-:W-:Y:S01]  /*f490*/  IMAD R4, R23, UR4, RZ ;  /* 0x0000000417047c24 */ /* 0x000fe2000f8e02ff */
[CC--:B-1----:R-:W-:Y:S01]  /*f4a0*/  ISETP.GE.AND P1, PT, R30.reuse, R13.reuse, PT ;  /* 0x0000000d1e00720c */ /* 0x0c2fe20003f26270 */
[----:B------:R-:W-:Y:S01]  /*f4b0*/  IMAD.IADD R11, R3, 0x1, R10 ;  /* 0x00000001030b7824 */ /* 0x000fe200078e020a */
[----:B------:R-:W-:Y:S01]  /*f4c0*/  ISETP.GE.AND P0, PT, R30, R13, PT ;  /* 0x0000000d1e00720c */ /* 0x000fe20003f06270 */
[----:B------:R-:W-:Y:S01]  /*f4d0*/  IMAD.MOV.U32 R10, RZ, RZ, R2 ;  /* 0x000000ffff0a7224 */ /* 0x000fe200078e0002 */
[----:B------:R-:W1:Y:S01]  /*f4e0*/  S2R R13, SR_TID.X ;  /* 0x00000000000d7919 */ /* 0x000e620000002100 */
[C---:B------:R-:W-:Y:S02]  /*f4f0*/  IMAD R4, R6.reuse, UR5, R4 ;  /* 0x0000000506047c24 */ /* 0x040fe4000f8e0204 */
[----:B------:R-:W-:Y:S01]  /*f500*/  IMAD.WIDE.U32 R2, R6, UR4, RZ ;  /* 0x0000000406027c25 */ /* 0x000fe2000f8e00ff */
[----:B------:R-:W-:-:S03]  /*f510*/  ULDC.64 UR4, c[0x0][0x330] ;  /* 0x0000cc0000047ab9 */ /* 0x000fc60000000a00 */
[----:B------:R-:W-:Y:S02]  /*f520*/  IMAD.IADD R3, R3, 0x1, R4 ;  /* 0x0000000103037824 */ /* 0x000fe400078e0204 */
[----:B------:R-:W-:Y:S01]  /*f530*/  IMAD R4, R27, UR6, RZ ;  /* 0x000000061b047c24 */ /* 0x000fe2000f8e02ff */
[----:B------:R-:W-:Y:S01]  /*f540*/  @P1 LOP3.LUT R24, R24, 0x1, RZ, 0xfc, !PT ;  /* 0x0000000118181812 */ /* 0x000fe200078efcff */
[----:B------:R-:W-:-:S03]  /*f550*/  IMAD.WIDE.U32 R2, R5, UR6, R2 ;  /* 0x0000000605027c25 */ /* 0x000fc6000f8e0002 */
[----:B------:R-:W-:Y:S01]  /*f560*/  LOP3.LUT R24, R24, 0xffffff7f, RZ, 0xc0, !PT ;  /* 0xffffff7f18187812 */ /* 0x000fe200078ec0ff */
        /* <DEDUP_REMOVED lines=9> */
[----:B------:R-:W-:Y:S02]  /*f600*/  IADD3 R10, P1, R2, UR6, RZ ;  /* 0x00000006020a7c10 */ /* 0x000fe4000ff3e0ff */
[----:B-1----:R-:W-:-:S02]  /*f610*/  LOP3.LUT R13, R13, 0x7f, RZ, 0xc0, !PT ;  /* 0x0000007f0d0d7812 */ /* 0x002fc400078ec0ff */
[----:B------:R-:W-:Y:S02]  /*f620*/  IADD3.X R20, R20, UR7, R3, P1, !PT ;  /* 0x0000000714147c10 */ /* 0x000fe40008ffe403 */
[----:B------:R-:W-:-:S05]  /*f630*/  SHF.R.U32.HI R13, RZ, 0x3, R13 ;  /* 0x00000003ff0d7819 */ /* 0x000fca000001160d */
[----:B------:R-:W-:-:S05]  /*f640*/  IMAD.IADD R19, R19, 0x1, -R13 ;  /* 0x0000000113137824 */ /* 0x000fca00078e0a0d */
[----:B------:R-:W-:-:S13]  /*f650*/  ISETP.GE.AND P1, PT, R19, 0x1, PT ;  /* 0x000000011300780c */ /* 0x000fda0003f26270 */
[----:B------:R-:W-:Y:S01]  /*f660*/  @P1 LOP3.LUT R24, R24, 0x80, RZ, 0xfc, !PT ;  /* 0x0000008018181812 */ /* 0x000fe200078efcff */
[----:B--2---:R-:W-:Y:S01]  /*f670*/  IMAD R4, R31, 0x5000, R12 ;  /* 0x000050001f047824 */ /* 0x004fe200078e020c */
[----:B------:R-:W-:Y:S06]  /*f680*/  BRA.DIV UR4, `(.L_x_7571) ;  /* 0x0000004e04c87947 */ /* 0x000fec000b800000 */
[----:B------:R-:W1:Y:S01]  /*f690*/  SHFL.IDX PT, R2, R9, RZ, 0x181f ;  /* 0x00181fff09027589 */ /* 0x000e6200000e0000 */
[----:B------:R-:W-:Y:S01]  /*f6a0*/  IMAD.IADD R4, R16, 0x1, R4 ;  /* 0x0000000110047824 */ /* 0x000fe200078e0204 */
[C---:B------:R-:W-:Y:S02]  /*f6b0*/  ISETP.GE.AND P3, PT, R19.reuse, 0x41, PT ;  /* 0x000000411300780c */ /* 0x040fe40003f66270 */
[----:B------:R-:W2:Y:S01]  /*f6c0*/  SHFL.IDX PT, R3, R18, RZ, 0x181f ;  /* 0x00181fff12037589 */ /* 0x000ea200000e0000 */
[----:B------:R-:W-:Y:S02]  /*f6d0*/  LOP3.LUT R24, R24, 0xffffffef, RZ, 0xc0, !PT ;  /* 0xffffffef18187812 */ /* 0x000fe400078ec0ff */
[C---:B------:R-:W-:Y:S02]  /*f6e0*/  ISETP.GE.AND P2, PT, R19.reuse, 0x61, PT ;  /* 0x000000611300780c */ /* 0x040fe40003f46270 */
[C---:B------:R-:W-:Y:S02]  /*f6f0*/  ISETP.GE.AND P5, PT, R19.reuse, 0x21, PT ;  /* 0x000000211300780c */ /* 0x040fe40003fa6270 */
[----:B------:R-:W-:-:S02]  /*f700*/  ISETP.GE.AND P4, PT, R19, 0x31, PT ;  /* 0x000000311300780c */ /* 0x000fc40003f86270 */
[----:B-1----:R-:W-:-:S05]  /*f710*/  IADD3 R2, P1, R30, R2, RZ ;  /* 0x000000021e027210 */ /* 0x002fca0007f3e0ff */
[----:B--2---:R-:W-:Y:S01]  /*f720*/  IMAD.X R3, RZ, RZ, R3, P1 ;  /* 0x000000ffff037224 */ /* 0x004fe200008e0603 */
[----:B------:R-:W-:-:S13]  /*f730*/  ISETP.LT.OR P1, PT, R19, 0x1, P0 ;  /* 0x000000011300780c */ /* 0x000fda0000721670 */
[----:B------:R-:W-:Y:S01]  /*f740*/  @!PT LDS RZ, [RZ] ;  /* 0x00000000fffff984 */ /* 0x000fe20000000800 */
[----:B------:R1:W-:Y:S04]  /*f750*/  LDGSTS.E.BYPASS.LTC128B.128 [R4+0xa400], desc[UR50][R2.64], !P1 ;  /* 0x0a40000002047fae */ /* 0x0003e8000c901d72 */
[----:B-1----:R-:W1:Y:S04]  /*f760*/  SHFL.IDX PT, R2, R9, 0x1, 0x181f ;  /* 0x00381f0009027f89 */ /* 0x002e6800000e0000 */
[----:B------:R-:W2:Y:S01]  /*f770*/  SHFL.IDX PT, R3, R18, 0x1, 0x181f ;  /* 0x00381f0012037f89 */ /* 0x000ea200000e0000 */
[----:B-1----:R-:W-:-:S04]  /*f780*/  IADD3 R2, P1, R30, R2, RZ ;  /* 0x000000021e027210 */ /* 0x002fc80007f3e0ff */
[----:B--2---:R-:W-:Y:S02]  /*f790*/  IADD3.X R3, RZ, R3, RZ, P1, !PT ;  /* 0x00000003ff037210 */ /* 0x004fe40000ffe4ff */
[----:B------:R-:W-:-:S13]  /*f7a0*/  ISETP.LT.OR P1, PT, R19, 0x11, P0 ;  /* 0x000000111300780c */ /* 0x000fda0000721670 */
[----:B------:R1:W-:Y:S04]  /*f7b0*/  LDGSTS.E.BYPASS.LTC128B.128 [R4+0xac00], desc[UR50][R2.64], !P1 ;  /* 0x0ac0000002047fae */ /* 0x0003e8000c901d72 */
[----:B-1----:R-:W1:Y:S04]  /*f7c0*/  SHFL.IDX PT, R2, R9, 0x2, 0x181f ;  /* 0x00581f0009027f89 */ /* 0x002e6800000e0000 */
[----:B------:R-:W2:Y:S01]  /*f7d0*/  SHFL.IDX PT, R3, R18, 0x2, 0x181f ;  /* 0x00581f0012037f89 */ /* 0x000ea200000e0000 */
[----:B-1----:R-:W-:-:S05]  /*f7e0*/  IADD3 R2, P1, R30, R2, RZ ;  /* 0x000000021e027210 */ /* 0x002fca0007f3e0ff */
[----:B--2---:R-:W-:Y:S01]  /*f7f0*/  IMAD.X R3, RZ, RZ, R3, P1 ;  /* 0x000000ffff037224 */ /* 0x004fe200008e0603 */
        /* <DEDUP_REMOVED lines=26> */
[----:B------:R1:W-:Y:S04]  /*f9a0*/  LDGSTS.E.BYPASS.LTC128B.128 [R4+0xd400], desc[UR50][R2.64], !P1 ;  /* 0x0d40000002047fae */ /* 0x0003e8000c901d72 */
[----:B-1----:R-:W1:Y:S02]  /*f9b0*/  SHFL.IDX PT, R2, R9, 0x7, 0x181f ;  /* 0x00f81f0009027f89 */ /* 0x002e6400000e0000 */
[----:B-1----:R-:W-:-:S05]  /*f9c0*/  IADD3 R2, P1, R30, R2, RZ ;  /* 0x000000021e027210 */ /* 0x002fca0007f3e0ff */
[----:B------:R-:W-:Y:S01]  /*f9d0*/  IMAD.X R3, RZ, RZ, R18, P1 ;  /* 0x000000ffff037224 */ /* 0x000fe200008e0612 */
[----:B------:R-:W-:-:S13]  /*f9e0*/  ISETP.LT.OR P1, PT, R19, 0x71, P0 ;  /* 0x000000711300780c */ /* 0x000fda0000721670 */
[----:B------:R1:W-:Y:S04]  /*f9f0*/  LDGSTS.E.BYPASS.LTC128B.128 [R4+0xdc00], desc[UR50][R2.64], !P1 ;  /* 0x0dc0000002047fae */ /* 0x0003e8000c901d72 */
[----:B-1----:R-:W1:Y:S04]  /*fa00*/  SHFL.IDX PT, R2, R10, RZ, 0x181f ;  /* 0x00181fff0a027589 */ /* 0x002e6800000e0000 */
[----:B------:R-:W2:Y:S04]  /*fa10*/  SHFL.IDX PT, R3, R20, RZ, 0x181f ;  /* 0x00181fff14037589 */ /* 0x000ea800000e0000 */
[----:B------:R-:W3:Y:S01]  /*fa20*/  SHFL.IDX PT, R20, R20, 0x1, 0x181f ;  /* 0x00381f0014147f89 */ /* 0x000ee200000e0000 */
[----:B-1----:R-:W-:-:S05]  /*fa30*/  IADD3 R2, P1, R30, R2, RZ ;  /* 0x000000021e027210 */ /* 0x002fca0007f3e0ff */
[----:B--2---:R-:W-:Y:S01]  /*fa40*/  IMAD.X R3, RZ, RZ, R3, P1 ;  /* 0x000000ffff037224 */ /* 0x004fe200008e0603 */
[----:B------:R-:W-:-:S13]  /*fa50*/  ISETP.LT.OR P1, PT, R19, 0x81, P0 ;  /* 0x000000811300780c */ /* 0x000fda0000721670 */
[----:B------:R1:W-:Y:S01]  /*fa60*/  LDGSTS.E.BYPASS.LTC128B.128 [R4+0xe400], desc[UR50][R2.64], !P1 ;  /* 0x0e40000002047fae */ /* 0x0003e2000c901d72 */
[----:B------:R-:W-:-:S03]  /*fa70*/  ISETP.GE.AND P1, PT, R19, 0x11, PT ;  /* 0x000000111300780c */ /* 0x000fc60003f26270 */
[----:B-1----:R1:W2:Y:S10]  /*fa80*/  SHFL.IDX PT, R2, R10, 0x1, 0x181f ;  /* 0x00381f000a027f89 */ /* 0x0022b400000e0000 */
[----:B------:R-:W-:-:S02]  /*fa90*/  @P1 LOP3.LUT R24, R24, 0x10, RZ, 0xfc, !PT ;  /* 0x0000001018181812 */ /* 0x000fc400078efcff */
[----:B------:R-:W-:Y:S02]  /*faa0*/  ISETP.GE.AND P1, PT, R19, 0x51, PT ;  /* 0x000000511300780c */ /* 0x000fe40003f26270 */
[----:B------:R-:W-:-:S04]  /*fab0*/  LOP3.LUT R24, R24, 0xffffffdf, RZ, 0xc0, !PT ;  /* 0xffffffdf18187812 */ /* 0x000fc800078ec0ff */
        /* <DEDUP_REMOVED lines=9> */
[----:B-123--:R-:W-:-:S07]  /*fb50*/  @P2 LOP3.LUT R24, R24, 0x200, RZ, 0xfc, !PT ;  /* 0x0000020018182812 */ /* 0x00efce00078efcff */
.L_x_7666:
[----:B------:R-:W-:Y:S02]  /*fb60*/  ISETP.LT.OR P0, PT, R19, 0x91, P0 ;  /* 0x000000911300780c */ /* 0x000fe40000701670 */
[----:B------:R-:W-:-:S05]  /*fb70*/  IADD3 R2, P2, R30, R2, RZ ;  /* 0x000000021e027210 */ /* 0x000fca0007f5e0ff */
[----:B------:R-:W-:-:S06]  /*fb80*/  IMAD.X R3, RZ, RZ, R20, P2 ;  /* 0x000000ffff037224 */ /* 0x000fcc00010e0614 */
[----:B------:R-:W-:Y:S01]  /*fb90*/  @!PT LDS RZ, [RZ] ;  /* 0x00000000fffff984 */ /* 0x000fe20000000800 */
[----:B------:R-:W-:Y:S01]  /*fba0*/  @!PT LDS RZ, [RZ] ;  /* 0x00000000fffff984 */ /* 0x000fe20000000800 */
[----:B------:R-:W-:Y:S01]  /*fbb0*/  @!PT LDS RZ, [RZ] ;  /* 0x00000000fffff984 */ /* 0x000fe20000000800 */
[----:B------:R1:W-:Y:S01]  /*fbc0*/  LDGSTS.E.BYPASS.LTC128B.128 [R4+0xec00], desc[UR50][R2.64], !P0 ;  /* 0x0ec0000002047fae */ /* 0x0003e2000c101d72 */
[----:B------:R-:W-:Y:S01]  /*fbd0*/  PLOP3.LUT P0, PT, PT, PT, PT, 0x80, 0x0 ;  /* 0x000000000000781c */ /* 0x000fe20003f0f070 */
[----:B------:R-:W-:-:S12]  /*fbe0*/  NOP ;  /* 0x0000000000007918 */ /* 0x000fd80000000000 */
.L_x_7572:
        /* <DEDUP_REMOVED lines=11> */
.L_x_7573:
[----:B------:R1:W-:Y:S01]  /*fca0*/  SYNCS.ARRIVE.TRANS64.A1T0 RZ, [R0+URZ+0x22870], RZ ;  /* 0x022870ff00ff79a7 */ /* 0x0003e2000810003f */
[----:B------:R-:W-:Y:S05]  /*fcb0*/  @!P6 BRA `(.L_x_7574) ;  /* 0x000000000004e947 */ /* 0x000fea0003800000 */
[----:B------:R-:W-:Y:S01]  /*fcc0*/  BPT.TRAP 0x1 ;  /* 0x000000040000795c */ /* 0x000fe20000300000 */
.L_x_7574:
[----:B------:R-:W2:Y:S01]  /*fcd0*/  SYNCS.PHASECHK.TRANS64.TRYWAIT P0, [R0+URZ+0x22840], R26 ;  /* 0x0228401a000075a7 */ /* 0x000ea2000800017f */
[----:B------:R-:W-:Y:S04]  /*fce0*/  BSSY B0, `(.L_x_7575) ;  /* 0x0000002000007945 */ /* 0x000fe80003800000 */
[----:B--2---:R-:W-:Y:S05]  /*fcf0*/  @!P0 BRA `(.L_x_7576) ;  /* 0x0000005400508947 */ /* 0x004fea0003800000 */
.L_x_7667:
[----:B------:R-:W-:Y:S05]  /*fd00*/  BSYNC B0 ;  /* 0x0000000000007941 */ /* 0x000fea0003800000 */
.L_x_7575:
[----:B------:R-:W-:Y:S01]  /*fd10*/  ULDC.64 UR4, c[0x0][0x300] ;  /* 0x0000c00000047ab9 */ /* 0x000fe20000000a00 */
[----:B------:R-:W-:Y:S01]  /*fd20*/  ULDC.64 UR6, c[0x0][0x310] ;  /* 0x0000c40000067ab9 */ /* 0x000fe20000000a00 */
[----:B------:R-:W-:Y:S01]  /*fd30*/  IMAD R9, R21, UR4, RZ ;  /* 0x0000000415097c24 */ /* 0x000fe2000f8e02ff */
[----:B------:R-:W-:Y:S01]  /*fd40*/  ULDC.64 UR8, c[0x0][0x2e8] ;  /* 0x0000ba0000087ab9 */ /* 0x000fe20000000a00 */
[C---:B------:R-:W-:Y:S01]  /*fd50*/  IMAD.WIDE.U32 R2, R8.reuse, UR4, RZ ;  /* 0x0000000408027c25 */ /* 0x040fe2000f8e00ff */
[----:B------:R-:W3:Y:S03]  /*fd60*/  LDC R12, c[0x0][0x2f4] ;  /* 0x0000bd00ff0c7b82 */ /* 0x000ee60000000800 */
[----:B------:R-:W-:Y:S02]  /*fd70*/  IMAD R9, R8, UR5, R9 ;  /* 0x0000000508097c24 */ /* 0x000fe4000f8e0209 */
[----:B------:R-:W-:-:S02]  /*fd80*/  IMAD R25, R25, UR6, RZ ;  /* 0x0000000619197c24 */ /* 0x000fc4000f8e02ff */
[----:B------:R-:W-:Y:S02]  /*fd90*/  IMAD.IADD R3, R3, 0x1, R9 ;  /* 0x0000000103037824 */ /* 0x000fe400078e0209 */
[C---:B------:R-:W-:Y:S02]  /*fda0*/  IMAD R25, R7.reuse, UR7, R25 ;  /* 0x0000000707197c24 */ /* 0x040fe4000f8e0219 */
[----:B------:R-:W-:-:S04]  /*fdb0*/  IMAD.WIDE.U32 R2, R7, UR6, R2 ;  /* 0x0000000607027c25 */ /* 0x000fc8000f8e0002 */
[----:B------:R-:W-:Y:S01]  /*fdc0*/  IMAD R23, R23, UR4, RZ ;  /* 0x0000000417177c24 */ /* 0x000fe2000f8e02ff */
[----:B------:R-:W-:Y:S01]  /*fdd0*/  IADD3 R3, R3, R25, RZ ;  /* 0x0000001903037210 */ /* 0x000fe20007ffe0ff */
[----:B------:R-:W-:Y:S02]  /*fde0*/  IMAD R27, R27, UR6, RZ ;  /* 0x000000061b1b7c24 */ /* 0x000fe4000f8e02ff */
[C---:B------:R-:W-:Y:S02]  /*fdf0*/  IMAD R23, R6.reuse, UR5, R23 ;  /* 0x0000000506177c24 */ /* 0x040fe4000f8e0217 */
[----:B------:R-:W-:Y:S01]  /*fe00*/  IMAD.WIDE.U32 R6, R6, UR4, RZ ;  /* 0x0000000406067c25 */ /* 0x000fe2000f8e00ff */
[----:B------:R-:W-:Y:S01]  /*fe10*/  ULDC.64 UR4, c[0x0][0x308] ;  /* 0x0000c20000047ab9 */ /* 0x000fe20000000a00 */
[----:B---3--:R-:W-:Y:S02]  /*fe20*/  ISETP.GE.AND P2, PT, R30, R12, PT ;  /* 0x0000000c1e00720c */ /* 0x008fe40003f46270 */
[----:B------:R-:W-:-:S04]  /*fe30*/  IMAD.WIDE.U32 R2, R17, UR4, R2 ;  /* 0x0000000411027c25 */ /* 0x000fc8000f8e0002 */
[----:B------:R-:W-:Y:S01]  /*fe40*/  IMAD R9, R17, UR5, RZ ;  /* 0x0000000511097c24 */ /* 0x000fe2000f8e02ff */
[----:B------:R-:W-:Y:S01]  /*fe50*/  IADD3 R8, P0, R2, UR8, RZ ;  /* 0x0000000802087c10 */ /* 0x000fe2000ff1e0ff */
[----:B------:R-:W-:Y:S02]  /*fe60*/  IMAD.IADD R11, R7, 0x1, R23 ;  /* 0x00000001070b7824 */ /* 0x000fe400078e0217 */
[----:B------:R-:W-:Y:S01]  /*fe70*/  IMAD.MOV.U32 R10, RZ, RZ, R6 ;  /* 0x000000ffff0a7224 */ /* 0x000fe200078e0006 */
[----:B------:R-:W-:Y:S01]  /*fe80*/  IADD3.X R7, R3, UR9, R9, P0, !PT ;  /* 0x0000000903077c10 */ /* 0x000fe200087fe409 */
[C---:B------:R-:W-:Y:S02]  /*fe90*/  IMAD R27, R5.reuse, UR7, R27 ;  /* 0x00000007051b7c24 */ /* 0x040fe4000f8e021b */
[----:B------:R-:W-:-:S04]  /*fea0*/  IMAD.WIDE.U32 R2, R5, UR6, R10 ;  /* 0x0000000605027c25 */ /* 0x000fc8000f8e000a */
[----:B------:R-:W-:Y:S02]  /*feb0*/  IMAD.IADD R3, R3, 0x1, R27 ;  /* 0x0000000103037824 */ /* 0x000fe400078e021b */
[----:B------:R-:W-:Y:S01]  /*fec0*/  IMAD.WIDE.U32 R2, R17, UR4, R2 ;  /* 0x0000000411027c25 */ /* 0x000fe2000f8e0002 */
[----:B------:R-:W-:Y:S02]  /*fed0*/  UMOV UR4, 0xffffffff ;  /* 0xffffffff00047882 */ /* 0x000fe40000000000 */
[----:B------:R-:W-:-:S04]  /*fee0*/  IADD3 R6, P0, R2, UR8, RZ ;  /* 0x0000000802067c10 */ /* 0x000fc8000ff1e0ff */
[----:B------:R-:W-:Y:S01]  /*fef0*/  IADD3.X R5, R9, UR9, R3, P0, !PT ;  /* 0x0000000909057c10 */ /* 0x000fe200087fe403 */
[----:B------:R-:W-:Y:S08]  /*ff00*/  BRA.DIV UR4, `(.L_x_7577) ;  /* 0x0000005204e07947 */ /* 0x000ff0000b800000 */
[----:B------:R-:W3:Y:S01]  /*ff10*/  SHFL.IDX PT, R14, R8, RZ, 0x181f ;  /* 0x00181fff080e7589 */ /* 0x000ee200000e0000 */
[C---:B------:R-:W-:Y:S02]  /*ff20*/  LOP3.LUT P6, RZ, R24.reuse, 0x80, RZ, 0xc0, !PT ;  /* 0x0000008018ff7812 */ /* 0x040fe400078cc0ff */
[----:B------:R-:W-:Y:S01]  /*ff30*/  LOP3.LUT R24, R24, 0xfffff7ff, RZ, 0xc0, !PT ;  /* 0xfffff7ff18187812 */ /* 0x000fe200078ec0ff */
[----:B------:R-:W4:Y:S03]  /*ff40*/  SHFL.IDX PT, R2, R7, RZ, 0x181f ;  /* 0x00181fff07027589 */ /* 0x000f2600000e0000 */
[----:B------:R-:W-:-:S04]  /*ff50*/  @P1 LOP3.LUT R24, R24, 0x800, RZ, 0xfc, !PT ;  /* 0x0000080018181812 */ /* 0x000fc800078efcff */
[----:B------:R-:W-:-:S03]  /*ff60*/  LOP3.LUT P1, RZ, R24, 0x10, RZ, 0xc0, !PT ;  /* 0x0000001018ff7812 */ /* 0x000fc6000782c0ff */
[----:B---3--:R-:W-:Y:S02]  /*ff70*/  @P6 IADD3 R9, P0, R30, R14, RZ ;  /* 0x0000000e1e096210 */ /* 0x008fe40007f1e0ff */
[----:B------:R-:W3:Y:S03]  /*ff80*/  SHFL.IDX PT, R14, R8, 0x1, 0x181f ;  /* 0x00381f00080e7f89 */ /* 0x000ee600000e0000 */
[----:B----4-:R-:W-:Y:S02]  /*ff90*/  @P6 IMAD.X R3, RZ, RZ, R2, P0 ;  /* 0x000000ffff036224 */ /* 0x010fe400000e0602 */
[----:B------:R-:W-:-:S05]  /*ffa0*/  @P6 IMAD.MOV.U32 R2, RZ, RZ, R9 ;  /* 0x000000ffff026224 */ /* 0x000fca00078e0009 */
[----:B------:R4:W-:Y:S01]  /*ffb0*/  @P6 LDGSTS.E.BYPASS.LTC128B.128 [R4+0x18400], desc[UR50][R2.64], !P2 ;  /* 0x1840000002046fae */ /* 0x0009e2000d101d72 */
[----:B------:R-:W-:-:S03]  /*ffc0*/  LOP3.LUT P6, RZ, R24, 0x100, RZ, 0xc0, !PT ;  /* 0x0000010018ff7812 */ /* 0x000fc600078cc0ff */
[----:B----4-:R-:W4:Y:S01]  /*ffd0*/  SHFL.IDX PT, R2, R7, 0x1, 0x181f ;  /* 0x00381f0007027f89 */ /* 0x010f2200000e0000 */
[----:B---3--:R-:W-:-:S03]  /*ffe0*/  @P1 IADD3 R9, P0, R30, R14, RZ ;  /* 0x0000000e1e091210 */ /* 0x008fc60007f1e0ff */
[----:B------:R-:W3:Y:S02]  /*fff0*/  SHFL.IDX PT, R14, R8, 0x2, 0x181f ;  /* 0x00581f00080e7f89 */ /* 0x000ee400000e0000 */
[----:B----4-:R-:W-:Y:S02]  /*10000*/  @P1 IMAD.X R3, RZ, RZ, R2, P0 ;  /* 0x000000ffff031224 */ /* 0x010fe400000e0602 */
[----:B------:R-:W-:Y:S01]  /*10010*/  @P1 IMAD.MOV.U32 R2, RZ, RZ, R9 ;  /* 0x000000ffff021224 */ /* 0x000fe200078e0009 */
[----:B---3--:R-:W-:Y:S02]  /*10020*/  @P5 IADD3 R9, P0, R30, R14, RZ ;  /* 0x0000000e1e095210 */ /* 0x008fe40007f1e0ff */
[----:B------:R-:W-:Y:S04]  /*10030*/  SHFL.IDX PT, R14, R8, 0x3, 0x181f ;  /* 0x00781f00080e7f89 */ /* 0x000fe800000e0000 */
[----:B------:R3:W-:Y:S01]  /*10040*/  @P1 LDGSTS.E.BYPASS.LTC128B.128 [R4+0x18c00], desc[UR50][R2.64], !P2 ;  /* 0x18c0000002041fae */ /* 0x0007e2000d101d72 */
[----:B------:R-:W-:-:S03]  /*10050*/  LOP3.LUT P1, RZ, R24, 0x800, RZ, 0xc0, !PT ;  /* 0x0000080018ff7812 */ /* 0x000fc6000782c0ff */
[----:B---3--:R-:W3:Y:S02]  /*10060*/  SHFL.IDX PT, R2, R7, 0x2, 0x181f ;  /* 0x00581f0007027f89 */ /* 0x008ee400000e0000 */
[----:B---3--:R-:W-:Y:S02]  /*10070*/  @P5 IMAD.X R10, RZ, RZ, R2, P0 ;  /* 0x000000ffff0a5224 */ /* 0x008fe400000e0602 */
[----:B------:R-:W-:Y:S01]  /*10080*/  @P5 IMAD.MOV.U32 R2, RZ, RZ, R9 ;  /* 0x000000ffff025224 */ /* 0x000fe200078e0009 */
[----:B------:R-:W-:Y:S01]  /*10090*/  @P4 IADD3 R9, P0, R30, R14, RZ ;  /* 0x0000000e1e094210 */ /* 0x000fe20007f1e0ff */
[----:B------:R-:W-:Y:S01]  /*100a0*/  @P5 IMAD.MOV.U32 R3, RZ, RZ, R10 ;  /* 0x000000ffff035224 */ /* 0x000fe200078e000a */
[----:B------:R-:W-:Y:S04]  /*100b0*/  SHFL.IDX PT, R14, R8, 0x4, 0x181f ;  /* 0x00981f00080e7f89 */ /* 0x000fe800000e0000 */
[----:B------:R3:W-:Y:S01]  /*100c0*/  @P5 LDGSTS.E.BYPASS.LTC128B.128 [R4+0x19400], desc[UR50][R2.64], !P2 ;  /* 0x1940000002045fae */ /* 0x0007e2000d101d72 */
[----:B------:R-:W-:-:S03]  /*100d0*/  LOP3.LUT P5, RZ, R24, 0x40, RZ, 0xc0, !PT ;  /* 0x0000004018ff7812 */ /* 0x000fc600078ac0ff */
[----:B---3--:R-:W3:Y:S02]  /*100e0*/  SHFL.IDX PT, R2, R7, 0x3, 0x181f ;  /* 0x00781f0007027f89 */ /* 0x008ee400000e0000 */
[----:B---3--:R-:W-:Y:S01]  /*100f0*/  @P4 IADD3.X R10, RZ, R2, RZ, P0, !PT ;  /* 0x00000002ff0a4210 */ /* 0x008fe200007fe4ff */
[----:B------:R-:W-:-:S04]  /*10100*/  @P4 IMAD.MOV.U32 R2, RZ, RZ, R9 ;  /* 0x000000ffff024224 */ /* 0x000fc800078e0009 */
[----:B------:R-:W-:-:S05]  /*10110*/  @P4 IMAD.MOV.U32 R3, RZ, RZ, R10 ;  /* 0x000000ffff034224 */ /* 0x000fca00078e000a */
[----:B------:R3:W-:Y:S01]  /*10120*/  @P4 LDGSTS.E.BYPASS.LTC128B.128 [R4+0x19c00], desc[UR50][R2.64], !P2 ;  /* 0x19c0000002044fae */ /* 0x0007e2000d101d72 */
[----:B------:R-:W-:-:S03]  /*10130*/  LOP3.LUT P4, RZ, R24, 0x20, RZ, 0xc0, !PT ;  /* 0x0000002018ff7812 */ /* 0x000fc6000788c0ff */
[----:B---3--:R-:W3:Y:S10]  /*10140*/  SHFL.IDX PT, R2, R7, 0x4, 0x181f ;  /* 0x00981f0007027f89 */ /* 0x008ef400000e0000 */
[----:B------:R-:W-:-:S02]  /*10150*/  @P4 IADD3 R9, P0, R30, R14, RZ ;  /* 0x0000000e1e094210 */ /* 0x000fc40007f1e0ff */
[----:B------:R-:W4:Y:S03]  /*10160*/  SHFL.IDX PT, R14, R8, 0x5, 0x181f ;  /* 0x00b81f00080e7f89 */ /* 0x000f2600000e0000 */
[----:B---3--:R-:W-:Y:S02]  /*10170*/  @P4 IMAD.X R10, RZ, RZ, R2, P0 ;  /* 0x000000ffff0a4224 */ /* 0x008fe400000e0602 */
[----:B------:R-:W-:Y:S02]  /*10180*/  @P4 IMAD.MOV.U32 R2, RZ, RZ, R9 ;  /* 0x000000ffff024224 */ /* 0x000fe400078e0009 */
[----:B------:R-:W-:Y:S01]  /*10190*/  @P4 IMAD.MOV.U32 R3, RZ, RZ, R10 ;  /* 0x000000ffff034224 */ /* 0x000fe200078e000a */
[----:B----4-:R-:W-:Y:S02]  /*101a0*/  @P5 IADD3 R9, P0, R30, R14, RZ ;  /* 0x0000000e1e095210 */ /* 0x010fe40007f1e0ff */
[----:B------:R-:W-:Y:S04]  /*101b0*/  SHFL.IDX PT, R14, R8, 0x6, 0x181f ;  /* 0x00d81f00080e7f89 */ /* 0x000fe800000e0000 */
[----:B------:R3:W-:Y:S04]  /*101c0*/  @P4 LDGSTS.E.BYPASS.LTC128B.128 [R4+0x1a400], desc[UR50][R2.64], !P2 ;  /* 0x1a40000002044fae */ /* 0x0007e8000d101d72 */
[----:B---3--:R-:W3:Y:S02]  /*101d0*/  SHFL.IDX PT, R2, R7, 0x5, 0x181f ;  /* 0x00b81f0007027f89 */ /* 0x008ee400000e0000 */
[----:B---3--:R-:W-:-:S02]  /*101e0*/  @P5 IMAD.X R10, RZ, RZ, R2, P0 ;  /* 0x000000ffff0a5224 */ /* 0x008fc400000e0602 */
[----:B------:R-:W-:Y:S01]  /*101f0*/  @P5 IMAD.MOV.U32 R2, RZ, RZ, R9 ;  /* 0x000000ffff025224 */ /* 0x000fe200078e0009 */
[C---:B------:R-:W-:Y:S01]  /*10200*/  @P6 IADD3 R9, P0, R30.reuse, R14, RZ ;  /* 0x0000000e1e096210 */ /* 0x040fe20007f1e0ff */
[----:B------:R-:W-:Y:S01]  /*10210*/  @P5 IMAD.MOV.U32 R3, RZ, RZ, R10 ;  /* 0x000000ffff035224 */ /* 0x000fe200078e000a */
[----:B------:R-:W-:Y:S04]  /*10220*/  SHFL.IDX PT, R14, R8, 0x7, 0x181f ;  /* 0x00f81f00080e7f89 */ /* 0x000fe800000e0000 */
[----:B------:R3:W-:Y:S04]  /*10230*/  @P5 LDGSTS.E.BYPASS.LTC128B.128 [R4+0x1ac00], desc[UR50][R2.64], !P2 ;  /* 0x1ac0000002045fae */ /* 0x0007e8000d101d72 */
[----:B---3--:R-:W3:Y:S04]  /*10240*/  SHFL.IDX PT, R2, R7, 0x6, 0x181f ;  /* 0x00d81f0007027f89 */ /* 0x008ee800000e0000 */
[----:B------:R-:W4:Y:S01]  /*10250*/  SHFL.IDX PT, R7, R7, 0x7, 0x181f ;  /* 0x00f81f0007077f89 */ /* 0x000f2200000e0000 */
[----:B---3--:R-:W-:Y:S01]  /*10260*/  @P6 IMAD.X R10, RZ, RZ, R2, P0 ;  /* 0x000000ffff0a6224 */ /* 0x008fe200000e0602 */
[----:B------:R-:W-:Y:S01]  /*10270*/  @P3 IADD3 R14, P0, R30, R14, RZ ;  /* 0x0000000e1e0e3210 */ /* 0x000fe20007f1e0ff */
[----:B------:R-:W-:-:S03]  /*10280*/  @P6 IMAD.MOV.U32 R2, RZ, RZ, R9 ;  /* 0x000000ffff026224 */ /* 0x000fc600078e0009 */
[----:B------:R-:W-:Y:S01]  /*10290*/  @P6 MOV R3, R10 ;  /* 0x0000000a00036202 */ /* 0x000fe20000000f00 */
[----:B----4-:R-:W-:-:S04]  /*102a0*/  @P3 IMAD.X R9, RZ, RZ, R7, P0 ;  /* 0x000000ffff093224 */ /* 0x010fc800000e0607 */
[----:B------:R3:W-:Y:S02]  /*102b0*/  @P6 LDGSTS.E.BYPASS.LTC128B.128 [R4+0x1b400], desc[UR50][R2.64], !P2 ;  /* 0x1b40000002046fae */ /* 0x0007e4000d101d72 */
[----:B---3--:R-:W-:Y:S02]  /*102c0*/  @P3 IMAD.MOV.U32 R2, RZ, RZ, R14 ;  /* 0x000000ffff023224 */ /* 0x008fe400078e000e */
[----:B------:R-:W-:Y:S01]  /*102d0*/  @P3 IMAD.MOV.U32 R3, RZ, RZ, R9 ;  /* 0x000000ffff033224 */ /* 0x000fe200078e0009 */
[----:B------:R-:W3:Y:S04]  /*102e0*/  SHFL.IDX PT, R14, R6, RZ, 0x181f ;  /* 0x00181fff060e7589 */ /* 0x000ee800000e0000 */
[----:B------:R4:W-:Y:S04]  /*102f0*/  @P3 LDGSTS.E.BYPASS.LTC128B.128 [R4+0x1bc00], desc[UR50][R2.64], !P2 ;  /* 0x1bc0000002043fae */ /* 0x0009e8000d101d72 */
[----:B----4-:R-:W4:Y:S04]  /*10300*/  SHFL.IDX PT, R2, R5, RZ, 0x181f ;  /* 0x00181fff05027589 */ /* 0x010f2800000e0000 */
[----:B------:R-:W0:Y:S01]  /*10310*/  SHFL.IDX PT, R5, R5, 0x1, 0x181f ;  /* 0x00381f0005057f89 */ /* 0x000e2200000e0000 */
[----:B---3--:R-:W-:-:S05]  /*10320*/  @P1 IADD3 R14, P0, R30, R14, RZ ;  /* 0x0000000e1e0e1210 */ /* 0x008fca0007f1e0ff */
[----:B----4-:R-:W-:Y:S02]  /*10330*/  @P1 IMAD.X R9, RZ, RZ, R2, P0 ;  /* 0x000000ffff091224 */ /* 0x010fe400000e0602 */
[----:B------:R-:W-:Y:S02]  /*10340*/  @P1 IMAD.MOV.U32 R2, RZ, RZ, R14 ;  /* 0x000000ffff021224 */ /* 0x000fe400078e000e */
[----:B------:R-:W-:Y:S01]  /*10350*/  @P1 IMAD.MOV.U32 R3, RZ, RZ, R9 ;  /* 0x000000ffff031224 */ /* 0x000fe200078e0009 */
[----:B------:R3:W4:Y:S04]  /*10360*/  SHFL.IDX PT, R14, R6, 0x1, 0x181f ;  /* 0x00381f00060e7f89 */ /* 0x00072800000e0000 */
[----:B0-----:R3:W-:Y:S02]  /*10370*/  @P1 LDGSTS.E.BYPASS.LTC128B.128 [R4+0x1c400], desc[UR50][R2.64], !P2 ;  /* 0x1c40000002041fae */ /* 0x0017e4000d101d72 */
.L_x_7689:
[----:B------:R-:W-:-:S13]  /*10380*/  LOP3.LUT P1, RZ, R24, 0x200, RZ, 0xc0, !PT ;  /* 0x0000020018ff7812 */ /* 0x000fda000782c0ff */
[----:B---34-:R-:W-:-:S05]  /*10390*/  @P1 IADD3 R2, P0, R30, R14, RZ ;  /* 0x0000000e1e021210 */ /* 0x018fca0007f1e0ff */
[----:B------:R-:W-:Y:S01]  /*103a0*/  @P1 IMAD.X R3, RZ, RZ, R5, P0 ;  /* 0x000000ffff031224 */ /* 0x000fe200000e0605 */
[----:B------:R-:W-:-:S04]  /*103b0*/  PLOP3.LUT P0, PT, PT, PT, PT, 0x80, 0x0 ;  /* 0x000000000000781c */ /* 0x000fc80003f0f070 */
[----:B------:R-:W-:Y:S01]  /*103c0*/  @!PT LDS RZ, [RZ] ;  /* 0x00000000fffff984 */ /* 0x000fe20000000800 */
[----:B------:R-:W-:Y:S01]  /*103d0*/  @!PT LDS RZ, [RZ] ;  /* 0x00000000fffff984 */ /* 0x000fe20000000800 */
[----:B------:R-:W-:Y:S01]  /*103e0*/  @!PT LDS RZ, [RZ] ;  /* 0x00000000fffff984 */ /* 0x000fe20000000800 */
[----:B------:R0:W-:Y:S01]  /*103f0*/  @P1 LDGSTS.E.BYPASS.LTC128B.128 [R4+0x1cc00], desc[UR50][R2.64], !P2 ;  /* 0x1cc0000002041fae */ /* 0x0001e2000d101d72 */
[----:B------:R-:W-:-:S08]  /*10400*/  NOP ;  /* 0x0000000000007918 */ /* 0x000fd00000000000 */
.L_x_7578:
        /* <DEDUP_REMOVED lines=11> */
.L_x_7579:
[----:B------:R0:W-:Y:S02]  /*104c0*/  SYNCS.ARRIVE.TRANS64.A1T0 RZ, [R0+URZ+0x22830], RZ ;  /* 0x022830ff00ff79a7 */ /* 0x0001e4000810003f */
[----:B------:R-:W-:Y:S05]  /*104d0*/  WARPSYNC.ALL ;  /* 0x0000000000007948 */ /* 0x000fea0003800000 */
[----:B012---:R-:W-:Y:S01]  /*104e0*/  VIADD R0, R16, 0x14400 ;  /* 0x0001440010007836 */ /* 0x007fe20000000000 */
        /* <DEDUP_REMOVED lines=29> */
.L_x_7581:
[----:B------:R-:W-:Y:S05]  /*106c0*/  BSYNC B6 ;  /* 0x0000000000067941 */ /* 0x000fea0003800000 */
.L_x_7580:
[----:B------:R-:W2:Y:S01]  /*106d0*/  LDL.LU R18, [R1+0x4] ;  /* 0x0000040001127983 */ /* 0x000ea20000300800 */
[----:B------:R-:W0:Y:S01]  /*106e0*/  LDC R5, c[0x0][0x448] ;  /* 0x00011200ff057b82 */ /* 0x000e220000000800 */
[----:B------:R-:W1:Y:S01]  /*106f0*/  S2R R2, SR_TID.X ;  /* 0x0000000000027919 */ /* 0x000e620000002100 */
[----:B------:R-:W-:Y:S01]  /*10700*/  R2UR UR8, R17 ;  /* 0x00000000110872ca */ /* 0x000fe200000e0000 */
[----:B------:R-:W-:Y:S01]  /*10710*/  ULDC.64 UR6, c[0x0][0x2d8] ;  /* 0x0000b60000067ab9 */ /* 0x000fe20000000a00 */
[----:B------:R3:W5:Y:S01]  /*10720*/  LDL R10, [R1+0x24] ;  /* 0x00002400010a7983 */ /* 0x0007620000100800 */
[----:B0-----:R-:W-:Y:S02]  /*10730*/  ISETP.NE.AND P0, PT, R5, 0x1, PT ;  /* 0x000000010500780c */ /* 0x001fe40003f05270 */
[----:B------:R-:W-:Y:S02]  /*10740*/  R2UR UR10, R17 ;  /* 0x00000000110a72ca */ /* 0x000fe400000e0000 */
[----:B-1----:R-:W-:-:S09]  /*10750*/  LOP3.LUT R19, R2, 0x7f, RZ, 0xc0, !PT ;  /* 0x0000007f02137812 */ /* 0x002fd200078ec0ff */
[----:B------:R-:W0:Y:S01]  /*10760*/  @P0 LDC R3, c[0x0][0x44c] ;  /* 0x00011300ff030b82 */ /* 0x000e220000000800 */
[----:B------:R-:W-:Y:S01]  /*10770*/  IMAD.SHL.U32 R2, R2, 0x10, RZ ;  /* 0x0000001002027824 */ /* 0x000fe200078e00ff */
[----:B------:R-:W-:-:S06]  /*10780*/  SHF.R.U32.HI R19, RZ, 0x3, R19 ;  /* 0x00000003ff137819 */ /* 0x000fcc0000011613 */
[----:B------:R-:W1:Y:S01]  /*10790*/  @P0 LDC R6, c[0x0][0x450] ;  /* 0x00011400ff060b82 */ /* 0x000e620000000800 */
[----:B------:R-:W-:Y:S01]  /*107a0*/  LOP3.LUT R2, R19, 0x70, R2, 0xf8, !PT ;  /* 0x0000007013027812 */ /* 0x000fe200078ef802 */
[----:B------:R-:W-:Y:S01]  /*107b0*/  UMOV UR4, UR38 ;  /* 0x0000002600047c82 */ /* 0x000fe20008000000 */
[----:B------:R-:W-:Y:S02]  /*107c0*/  UMOV UR5, UR37 ;  /* 0x0000002500057c82 */ /* 0x000fe40008000000 */
[----:B------:R-:W-:-:S03]  /*107d0*/  UIMAD.WIDE.U32 UR4, UR8, UR6, UR4 ;  /* 0x00000006080472a5 */ /* 0x000fc6000f8e0004 */
[----:B------:R-:W-:Y:S02]  /*107e0*/  ULDC.64 UR8, c[0x0][0x2e0] ;  /* 0x0000b80000087ab9 */ /* 0x000fe40000000a00 */
[----:B------:R-:W-:Y:S02]  /*107f0*/  UIMAD UR6, UR42, UR8, URZ ;  /* 0x000000082a0672a4 */ /* 0x000fe4000f8e023f */
[----:B------:R-:W-:Y:S02]  /*10800*/  UIMAD UR5, UR10, UR7, UR5 ;  /* 0x000000070a0572a4 */ /* 0x000fe4000f8e0205 */
[----:B------:R-:W-:Y:S02]  /*10810*/  UIMAD UR6, UR43, UR9, UR6 ;  /* 0x000000092b0672a4 */ /* 0x000fe4000f8e0206 */
[----:B------:R-:W-:-:S04]  /*10820*/  UIMAD.WIDE.U32 UR4, UR43, UR8, UR4 ;  /* 0x000000082b0472a5 */ /* 0x000fc8000f8e0004 */
[----:B------:R-:W-:-:S03]  /*10830*/  UIADD3 UR5, UR5, UR6, URZ ;  /* 0x0000000605057290 */ /* 0x000fc6000fffe03f */
[----:B------:R-:W-:Y:S02]  /*10840*/  ULDC.64 UR6, c[0x0][0x2d0] ;  /* 0x0000b40000067ab9 */ /* 0x000fe40000000a00 */
[----:B------:R-:W-:Y:S01]  /*10850*/  MOV R11, UR6 ;  /* 0x00000006000b7c02 */ /* 0x000fe20008000f00 */
[----:B--2---:R-:W-:-:S05]  /*10860*/  IMAD.SHL.U32 R4, R18, 0x80, RZ ;  /* 0x0000008012047824 */ /* 0x004fca00078e00ff */
[----:B------:R-:W-:-:S05]  /*10870*/  LOP3.LUT R0, R2, R4, RZ, 0xfc, !PT ;  /* 0x0000000402007212 */ /* 0x000fca00078efcff */
[----:B0-----:R-:W-:Y:S01]  /*10880*/  @P0 IMAD.HI.U32 R3, R0, R3, RZ ;  /* 0x0000000300030227 */ /* 0x001fe200078e00ff */
[----:B------:R-:W0:Y:S03]  /*10890*/  S2R R18, SR_TID.X ;  /* 0x0000000000127919 */ /* 0x000e260000002100 */
[----:B------:R-:W-:Y:S01]  /*108a0*/  IMAD.MOV.U32 R2, RZ, RZ, R0 ;  /* 0x000000ffff027224 */ /* 0x000fe200078e0000 */
[----:B-1----:R-:W-:-:S04]  /*108b0*/  @P0 SHF.R.U32.HI R2, RZ, R6, R3 ;  /* 0x00000006ff020219 */ /* 0x002fc80000011603 */
[--C-:B------:R-:W-:Y:S01]  /*108c0*/  SHF.R.S32.HI R3, RZ, 0x1f, R2.reuse ;  /* 0x0000001fff037819 */ /* 0x100fe20000011402 */
[----:B------:R-:W-:-:S04]  /*108d0*/  IMAD.MOV R7, RZ, RZ, -R2 ;  /* 0x000000ffff077224 */ /* 0x000fc800078e0a02 */
[----:B------:R-:W-:Y:S02]  /*108e0*/  IMAD R3, R3, UR6, RZ ;  /* 0x0000000603037c24 */ /* 0x000fe4000f8e02ff */
[----:B------:R-:W-:Y:S02]  /*108f0*/  IMAD R7, R5, R7, R0 ;  /* 0x0000000705077224 */ /* 0x000fe400078e0200 */
[C---:B------:R-:W-:Y:S02]  /*10900*/  IMAD R9, R2.reuse, UR7, R3 ;  /* 0x0000000702097c24 */ /* 0x040fe4000f8e0203 */
[----:B------:R-:W-:Y:S01]  /*10910*/  IMAD.WIDE.U32 R2, R2, R11, UR4 ;  /* 0x0000000402027e25 */ /* 0x000fe2000f8e000b */
[----:B------:R-:W-:Y:S01]  /*10920*/  SHF.R.S32.HI R0, RZ, 0x1f, R7 ;  /* 0x0000001fff007819 */ /* 0x000fe20000011407 */
[----:B------:R-:W-:Y:S02]  /*10930*/  ULDC.64 UR4, c[0x0][0x2c8] ;  /* 0x0000b20000047ab9 */ /* 0x000fe40000000a00 */
[----:B------:R-:W-:-:S02]  /*10940*/  IMAD.IADD R3, R3, 0x1, R9 ;  /* 0x0000000103037824 */ /* 0x000fc400078e0209 */
[----:B------:R-:W-:Y:S02]  /*10950*/  IMAD R0, R0, UR4, RZ ;  /* 0x0000000400007c24 */ /* 0x000fe4000f8e02ff */
[----:B------:R-:W-:-:S04]  /*10960*/  IMAD.WIDE.U32 R2, R7, UR4, R2 ;  /* 0x0000000407027c25 */ /* 0x000fc8000f8e0002 */
[----:B------:R-:W-:Y:S01]  /*10970*/  IMAD R7, R7, UR5, R0 ;  /* 0x0000000507077c24 */ /* 0x000fe2000f8e0200 */
[----:B------:R-:W-:Y:S02]  /*10980*/  ULDC.64 UR4, c[0x0][0x280] ;  /* 0x0000a00000047ab9 */ /* 0x000fe40000000a00 */
[----:B------:R-:W-:Y:S01]  /*10990*/  IADD3 R0, P0, R2, UR4, RZ ;  /* 0x0000000402007c10 */ /* 0x000fe2000ff1e0ff */
[----:B------:R-:W-:-:S03]  /*109a0*/  ULDC UR4, c[0x0][0x2b8] ;  /* 0x0000ae0000047ab9 */ /* 0x000fc60000000800 */
[----:B------:R-:W-:Y:S02]  /*109b0*/  IADD3.X R6, R3, UR5, R7, P0, !PT ;  /* 0x0000000503067c10 */ /* 0x000fe400087fe407 */
[----:B------:R-:W-:Y:S01]  /*109c0*/  ISETP.GE.AND P0, PT, R30, UR4, PT ;  /* 0x000000041e007c0c */ /* 0x000fe2000bf06270 */
[----:B------:R-:W-:Y:S01]  /*109d0*/  UMOV UR4, 0xffffffff ;  /* 0xffffffff00047882 */ /* 0x000fe20000000000 */
[----:B0-----:R-:W-:-:S04]  /*109e0*/  LOP3.LUT R18, R18, 0x7f, RZ, 0xc0, !PT ;  /* 0x0000007f12127812 */ /* 0x001fc800078ec0ff */
[----:B------:R-:W-:Y:S01]  /*109f0*/  SHF.R.U32.HI R18, RZ, 0x3, R18 ;  /* 0x00000003ff127819 */ /* 0x000fe20000011612 */
[----:B---3--:R-:W-:Y:S06]  /*10a00*/  BRA.DIV UR4, `(.L_x_7582) ;  /* 0x0000005204fc7947 */ /* 0x008fec000b800000 */
        /* <DEDUP_REMOVED lines=10> */
[----:B-----5:R1:W-:Y:S01]  /*10ab0*/  @!P2 LDGSTS.E.BYPASS.LTC128B.128 [R10+0x14400], desc[UR50][R2.64], !P0 ;  /* 0x14400000020aafae */ /* 0x0203e2000c101d72 */
[----:B------:R-:W-:Y:S01]  /*10ac0*/  ISETP.GE.AND P2, PT, R8, R5, PT ;  /* 0x000000050800720c */ /* 0x000fe20003f46270 */
[----:B------:R-:W-:-:S02]  /*10ad0*/  VIADD R8, R4, 0x20 ;  /* 0x0000002004087836 */ /* 0x000fc40000000000 */
[----:B-1----:R-:W1:Y:S10]  /*10ae0*/  SHFL.IDX PT, R2, R6, 0x1, 0x181f ;  /* 0x00381f0006027f89 */ /* 0x002e7400000e0000 */
[----:B0-----:R-:W-:-:S05]  /*10af0*/  @!P2 IADD3 R14, P1, R30, R14, RZ ;  /* 0x0000000e1e0ea210 */ /* 0x001fca0007f3e0ff */
[----:B-1----:R-:W-:Y:S02]  /*10b00*/  @!P2 IMAD.X R3, RZ, RZ, R2, P1 ;  /* 0x000000ffff03a224 */ /* 0x002fe400008e0602 */
[----:B------:R-:W-:Y:S02]  /*10b10*/  @!P2 IMAD.MOV.U32 R2, RZ, RZ, R14 ;  /* 0x000000ffff02a224 */ /* 0x000fe400078e000e */
[----:B------:R-:W0:Y:S04]  /*10b20*/  SHFL.IDX PT, R14, R0, 0x2, 0x181f ;  /* 0x00581f00000e7f89 */ /* 0x000e2800000e0000 */
[----:B------:R1:W-:Y:S01]  /*10b30*/  @!P2 LDGSTS.E.BYPASS.LTC128B.128 [R10+0x14c00], desc[UR50][R2.64], !P0 ;  /* 0x14c00000020aafae */ /* 0x0003e2000c101d72 */
[----:B------:R-:W-:Y:S01]  /*10b40*/  ISETP.GE.AND P2, PT, R8, R5, PT ;  /* 0x000000050800720c */ /* 0x000fe20003f46270 */
[----:B------:R-:W-:-:S02]  /*10b50*/  VIADD R8, R4, 0x30 ;  /* 0x0000003004087836 */ /* 0x000fc40000000000 */
[----:B-1----:R-:W1:Y:S10]  /*10b60*/  SHFL.IDX PT, R2, R6, 0x2, 0x181f ;  /* 0x00581f0006027f89 */ /* 0x002e7400000e0000 */
[----:B0-----:R-:W-:-:S05]  /*10b70*/  @!P2 IADD3 R14, P1, R30, R14, RZ ;  /* 0x0000000e1e0ea210 */ /* 0x001fca0007f3e0ff */
[----:B-1----:R-:W-:Y:S01]  /*10b80*/  @!P2 IMAD.X R3, RZ, RZ, R2, P1 ;  /* 0x000000ffff03a224 */ /* 0x002fe200008e0602 */
[----:B------:R-:W-:Y:S02]  /*10b90*/  @!P2 MOV R2, R14 ;  /* 0x0000000e0002a202 */ /* 0x000fe40000000f00 */
[----:B------:R-:W0:Y:S04]  /*10ba0*/  SHFL.IDX PT, R14, R0, 0x3, 0x181f ;  /* 0x00781f00000e7f89 */ /* 0x000e2800000e0000 */
[----:B------:R1:W-:Y:S01]  /*10bb0*/  @!P2 LDGSTS.E.BYPASS.LTC128B.128 [R10+0x15400], desc[UR50][R2.64], !P0 ;  /* 0x15400000020aafae */ /* 0x0003e2000c101d72 */
[----:B------:R-:W-:Y:S01]  /*10bc0*/  ISETP.GE.AND P2, PT, R8, R5, PT ;  /* 0x000000050800720c */ /* 0x000fe20003f46270 */
[----:B------:R-:W-:Y:S02]  /*10bd0*/  VIADD R8, R4, 0x40 ;  /* 0x0000004004087836 */ /* 0x000fe40000000000 */
        /* <DEDUP_REMOVED lines=22> */
[----:B------:R-:W-:-:S03]  /*10d40*/  ISETP.GE.AND P2, PT, R8, R5, PT ;  /* 0x000000050800720c */ /* 0x000fc60003f46270 */
[----:B-1----:R-:W1:Y:S04]  /*10d50*/  SHFL.IDX PT, R2, R6, 0x6, 0x181f ;  /* 0x00d81f0006027f89 */ /* 0x002e6800000e0000 */
[----:B------:R-:W2:Y:S06]  /*10d60*/  SHFL.IDX PT, R6, R6, 0x7, 0x181f ;  /* 0x00f81f0006067f89 */ /* 0x000eac00000e0000 */
[----:B0-----:R-:W-:-:S04]  /*10d70*/  @!P2 IADD3 R14, P1, R30, R14, RZ ;  /* 0x0000000e1e0ea210 */ /* 0x001fc80007f3e0ff */
[----:B-1----:R-:W-:Y:S01]  /*10d80*/  @!P2 IADD3.X R3, RZ, R2, RZ, P1, !PT ;  /* 0x00000002ff03a210 */ /* 0x002fe20000ffe4ff */
[----:B------:R-:W-:Y:S02]  /*10d90*/  @!P2 IMAD.MOV.U32 R2, RZ, RZ, R14 ;  /* 0x000000ffff02a224 */ /* 0x000fe400078e000e */
[----:B------:R0:W1:Y:S04]  /*10da0*/  SHFL.IDX PT, R14, R0, 0x7, 0x181f ;  /* 0x00f81f00000e7f89 */ /* 0x00006800000e0000 */
[----:B--2---:R0:W-:Y:S02]  /*10db0*/  @!P2 LDGSTS.E.BYPASS.LTC128B.128 [R10+0x17400], desc[UR50][R2.64], !P0 ;  /* 0x17400000020aafae */ /* 0x0041e4000c101d72 */
.L_x_7706:
[----:B------:R-:W-:-:S05]  /*10dc0*/  VIADD R4, R4, 0x70 ;  /* 0x0000007004047836 */ /* 0x000fca0000000000 */
[----:B------:R-:W-:-:S13]  /*10dd0*/  ISETP.GE.AND P1, PT, R4, R5, PT ;  /* 0x000000050400720c */ /* 0x000fda0003f26270 */
[----:B01----:R-:W-:-:S05]  /*10de0*/  @!P1 IADD3 R2, P2, R30, R14, RZ ;  /* 0x0000000e1e029210 */ /* 0x003fca0007f5e0ff */
[----:B------:R-:W-:-:S05]  /*10df0*/  @!P1 IMAD.X R3, RZ, RZ, R6, P2 ;  /* 0x000000ffff039224 */ /* 0x000fca00010e0606 */
[----:B------:R-:W-:Y:S01]  /*10e00*/  @!PT LDS RZ, [RZ] ;  /* 0x00000000fffff984 */ /* 0x000fe20000000800 */
[----:B------:R-:W-:Y:S01]  /*10e10*/  @!PT LDS RZ, [RZ] ;  /* 0x00000000fffff984 */ /* 0x000fe20000000800 */
[----:B------:R-:W-:Y:S01]  /*10e20*/  @!PT LDS RZ, [RZ] ;  /* 0x00000000fffff984 */ /* 0x000fe20000000800 */
[----:B------:R0:W-:Y:S01]  /*10e30*/  @!P1 LDGSTS.E.BYPASS.LTC128B.128 [R10+0x17c00], desc[UR50][R2.64], !P0 ;  /* 0x17c00000020a9fae */ /* 0x0001e2000c101d72 */
[----:B------:R-:W-:Y:S01]  /*10e40*/  PLOP3.LUT P0, PT, PT, PT, PT, 0x80, 0x0 ;  /* 0x000000000000781c */ /* 0x000fe20003f0f070 */
[----:B------:R-:W-:-:S12]  /*10e50*/  NOP ;  /* 0x0000000000007918 */ /* 0x000fd80000000000 */
.L_x_7583:
        /* <DEDUP_REMOVED lines=18> */
.L_x_7707:
[----:B------:R-:W-:Y:S05]  /*10f80*/  BSYNC B0 ;  /* 0x0000000000007941 */ /* 0x000fea0003800000 */
.L_x_7584:
[----:B------:R-:W2:Y:S01]  /*10f90*/  LDL R0, [R1+0xc] ;  /* 0x00000c0001007983 */ /* 0x000ea20000100800 */
[----:B------:R-:W-:-:S06]  /*10fa0*/  UIADD3 UR4, UR47, -0x2, URZ ;  /* 0xfffffffe2f047890 */ /* 0x000fcc000fffe03f */
[----:B--2---:R-:W-:-:S13]  /*10fb0*/  ISETP.LE.AND P0, PT, R0, UR4, PT ;  /* 0x0000000400007c0c */ /* 0x004fda000bf03270 */
[----:B------:R-:W-:Y:S05]  /*10fc0*/  @!P0 BRA `(.L_x_7586) ;  /* 0x0000001800548947 */ /* 0x000fea0003800000 */
[----:B------:R-:W-:Y:S02]  /*10fd0*/  IMAD.MOV.U32 R21, RZ, RZ, R31 ;  /* 0x000000ffff157224 */ /* 0x000fe400078e001f */
[----:B------:R-:W-:Y:S02]  /*10fe0*/  IMAD.MOV.U32 R23, RZ, RZ, R35 ;  /* 0x000000ffff177224 */ /* 0x000fe400078e0023 */
[----:B------:R-:W-:-:S07]  /*10ff0*/  IMAD.U32 R32, RZ, RZ, UR4 ;  /* 0x00000004ff207e24 */ /* 0x000fce000f8e00ff */
.L_x_7606:
[----:B-1----:R-:W1:Y:S01]  /*11000*/  LDC R0, c[0x0][0x430] ;  /* 0x00010c00ff007b82 */ /* 0x002e620000000800 */
[----:B------:R-:W2:Y:S01]  /*11010*/  S2R R2, SR_TID.X ;  /* 0x0000000000027919 */ /* 0x000ea20000002100 */
[----:B------:R-:W-:Y:S01]  /*11020*/  IMAD R7, R32, 0xa0, R36 ;  /* 0x000000a020077824 */ /* 0x000fe200078e0224 */
[----:B0-----:R-:W0:Y:S01]  /*11030*/  S2R R3, SR_TID.X ;  /* 0x0000000000037919 */ /* 0x001e220000002100 */
[----:B------:R-:W3:Y:S01]  /*11040*/  S2R R5, SR_TID.X ;  /* 0x0000000000057919 */ /* 0x000ee20000002100 */
[----:B------:R-:W4:Y:S01]  /*11050*/  LDL R12, [R1+0xc] ;  /* 0x00000c00010c7983 */ /* 0x000f220000100800 */
[----:B-1----:R-:W-:Y:S02]  /*11060*/  ISETP.NE.AND P0, PT, R0, 0x1, PT ;  /* 0x000000010000780c */ /* 0x002fe40003f05270 */
[----:B--2---:R-:W-:-:S11]  /*11070*/  LOP3.LUT R2, R2, 0x7f, RZ, 0xc0, !PT ;  /* 0x0000007f02027812 */ /* 0x004fd600078ec0ff */
[----:B------:R-:W1:Y:S01]  /*11080*/  @P0 LDC R0, c[0x0][0x434] ;  /* 0x00010d00ff000b82 */ /* 0x000e620000000800 */
[----:B------:R-:W-:Y:S01]  /*11090*/  SHF.R.U32.HI R2, RZ, 0x3, R2 ;  /* 0x00000003ff027819 */ /* 0x000fe20000011602 */
[C---:B0-----:R-:W-:Y:S01]  /*110a0*/  IMAD.SHL.U32 R8, R3.reuse, 0x10, RZ ;  /* 0x0000001003087824 */ /* 0x041fe200078e00ff */
[----:B------:R-:W-:-:S04]  /*110b0*/  LOP3.LUT R3, R3, 0x7f, RZ, 0xc0, !PT ;  /* 0x0000007f03037812 */ /* 0x000fc800078ec0ff */
[----:B------:R-:W-:Y:S01]  /*110c0*/  LOP3.LUT R8, R2, 0x70, R8, 0xf8, !PT ;  /* 0x0000007002087812 */ /* 0x000fe200078ef808 */
[----:B------:R-:W0:Y:S01]  /*110d0*/  @P0 LDC R6, c[0x0][0x438] ;  /* 0x00010e00ff060b82 */ /* 0x000e220000000800 */
[----:B------:R-:W-:Y:S02]  /*110e0*/  SHF.R.U32.HI R3, RZ, 0x3, R3 ;  /* 0x00000003ff037819 */ /* 0x000fe40000011603 */
[----:B---3--:R-:W-:Y:S01]  /*110f0*/  SHF.L.U32 R10, R5, 0x4, RZ ;  /* 0x00000004050a7819 */ /* 0x008fe200000006ff */
[----:B------:R-:W-:-:S04]  /*11100*/  IMAD.IADD R9, R8, 0x1, R7 ;  /* 0x0000000108097824 */ /* 0x000fc800078e0207 */
[----:B------:R-:W2:Y:S01]  /*11110*/  @P0 LDC R4, c[0x0][0x434] ;  /* 0x00010d00ff040b82 */ /* 0x000ea20000000800 */
[----:B------:R-:W-:-:S07]  /*11120*/  LOP3.LUT R10, R3, 0x70, R10, 0xf8, !PT ;  /* 0x00000070030a7812 */ /* 0x000fce00078ef80a */
[----:B------:R-:W3:Y:S01]  /*11130*/  @P0 LDC R2, c[0x0][0x438] ;  /* 0x00010e00ff020b82 */ /* 0x000ee20000000800 */
[----:B------:R-:W-:Y:S01]  /*11140*/  LOP3.LUT R10, R10, 0x80, RZ, 0xfc, !PT ;  /* 0x000000800a0a7812 */ /* 0x000fe200078efcff */
[----:B-1----:R-:W-:-:S04]  /*11150*/  @P0 IMAD.HI.U32 R3, R9, R0, RZ ;  /* 0x0000000009030227 */ /* 0x002fc800078e00ff */
[----:B------:R-:W-:Y:S02]  /*11160*/  IMAD.IADD R7, R10, 0x1, R7 ;  /* 0x000000010a077824 */ /* 0x000fe400078e0207 */
[----:B------:R-:W-:Y:S01]  /*11170*/  IMAD.MOV.U32 R0, RZ, RZ, R9 ;  /* 0x000000ffff007224 */ /* 0x000fe200078e0009 */
[----:B0-----:R-:W-:Y:S01]  /*11180*/  @P0 SHF.R.U32.HI R0, RZ, R6, R3 ;  /* 0x00000006ff000219 */ /* 0x001fe20000011603 */
[----:B------:R-:W-:Y:S01]  /*11190*/  IMAD.MOV.U32 R6, RZ, RZ, R7 ;  /* 0x000000ffff067224 */ /* 0x000fe200078e0007 */
[----:B------:R-:W-:Y:S05]  /*111a0*/  YIELD ;  /* 0x0000000000007946 */ /* 0x000fea0003800000 */
[----:B--2---:R-:W-:Y:S01]  /*111b0*/  @P0 IMAD.HI.U32 R3, R7, R4, RZ ;  /* 0x0000000407030227 */ /* 0x004fe200078e00ff */
[----:B------:R-:W-:Y:S01]  /*111c0*/  ULDC.64 UR4, c[0x0][0x428] ;  /* 0x00010a0000047ab9 */ /* 0x000fe20000000a00 */
[----:B------:R-:W-:-:S02]  /*111d0*/  ULDC.64 UR6, c[0x0][0x418] ;  /* 0x0001060000067ab9 */ /* 0x000fc40000000a00 */
[----:B------:R-:W-:Y:S01]  /*111e0*/  IMAD R5, R37, UR4, RZ ;  /* 0x0000000425057c24 */ /* 0x000fe2000f8e02ff */
[----:B---3--:R-:W-:Y:S01]  /*111f0*/  @P0 SHF.R.U32.HI R6, RZ, R2, R3 ;  /* 0x00000002ff060219 */ /* 0x008fe20000011603 */
[--C-:B------:R-:W-:Y:S01]  /*11200*/  IMAD.MOV.U32 R2, RZ, RZ, R0.reuse ;  /* 0x000000ffff027224 */ /* 0x100fe200078e0000 */
[----:B------:R-:W-:Y:S01]  /*11210*/  SHF.R.S32.HI R3, RZ, 0x1f, R0 ;  /* 0x0000001fff037819 */ /* 0x000fe20000011400 */
[C---:B------:R-:W-:Y:S02]  /*11220*/  IMAD R8, R34.reuse, UR5, R5 ;  /* 0x0000000522087c24 */ /* 0x040fe4000f8e0205 */
[----:B------:R-:W-:-:S04]  /*11230*/  IMAD.WIDE.U32 R2, R34, UR4, R2 ;  /* 0x0000000422027c25 */ /* 0x000fc8000f8e0002 */
[----:B------:R-:W-:Y:S01]  /*11240*/  IMAD.IADD R3, R8, 0x1, R3 ;  /* 0x0000000108037824 */ /* 0x000fe200078e0203 */
[----:B------:R-:W-:-:S04]  /*11250*/  LEA R4, P0, R2, UR6, 0x2 ;  /* 0x0000000602047c11 */ /* 0x000fc8000f8010ff */
[----:B------:R-:W-:Y:S02]  /*11260*/  LEA.HI.X R5, R2, UR7, R3, 0x2, P0 ;  /* 0x0000000702057c11 */ /* 0x000fe400080f1403 */
[----:B------:R-:W-:-:S03]  /*11270*/  ISETP.GT.U32.AND P1, PT, R10, 0x9f, PT ;  /* 0x0000009f0a00780c */ /* 0x000fc60003f24070 */
[----:B------:R0:W2:Y:S01]  /*11280*/  LDG.E R10, desc[UR50][R4.64] ;  /* 0x00000032040a7981 */ /* 0x0000a2000c1e1900 */
[----:B------:R-:W-:-:S09]  /*11290*/  IMAD.U32 R11, RZ, RZ, UR44 ;  /* 0x0000002cff0b7e24 */ /* 0x000fd2000f8e00ff */
[--C-:B------:R-:W-:Y:S01]  /*112a0*/  @!P1 SHF.R.S32.HI R3, RZ, 0x1f, R6.reuse ;  /* 0x0000001fff039819 */ /* 0x100fe20000011406 */
[----:B------:R-:W-:Y:S01]  /*112b0*/  @!P1 IMAD.MOV.U32 R2, RZ, RZ, R6 ;  /* 0x000000ffff029224 */ /* 0x000fe200078e0006 */
[----:B------:R-:W-:-:S03]  /*112c0*/  ISETP.NE.AND P2, PT, R11, 0x3, PT ;  /* 0x000000030b00780c */ /* 0x000fc60003f45270 */
[----:B------:R-:W-:Y:S01]  /*112d0*/  @!P1 IMAD.WIDE.U32 R2, R34, UR4, R2 ;  /* 0x0000000422029c25 */ /* 0x000fe2000f8e0002 */
[----:B------:R-:W-:Y:S01]  /*112e0*/  IADD3 R31, R21, 0x1, RZ ;  /* 0x00000001151f7810 */ /* 0x000fe20007ffe0ff */
[----:B------:R-:W-:Y:S02]  /*112f0*/  ULDC UR4, c[0x0][0x430] ;  /* 0x00010c0000047ab9 */ /* 0x000fe40000000800 */
[----:B------:R-:W-:Y:S01]  /*11300*/  @!P1 IMAD.IADD R8, R8, 0x1, R3 ;  /* 0x0000000108089824 */ /* 0x000fe200078e0203 */
[----:B0-----:R-:W-:Y:S01]  /*11310*/  @!P1 LEA R4, P0, R2, UR6, 0x2 ;  /* 0x0000000602049c11 */ /* 0x001fe2000f8010ff */
[----:B------:R-:W-:-:S03]  /*11320*/  IMAD.MOV R0, RZ, RZ, -R0 ;  /* 0x000000ffff007224 */ /* 0x000fc600078e0a00 */
[----:B------:R-:W-:Y:S01]  /*11330*/  @!P1 LEA.HI.X R5, R2, UR7, R8, 0x2, P0 ;  /* 0x0000000702059c11 */ /* 0x000fe200080f1408 */
[----:B------:R-:W-:Y:S01]  /*11340*/  IMAD.MOV.U32 R8, RZ, RZ, RZ ;  /* 0x000000ffff087224 */ /* 0x000fe200078e00ff */
[C---:B------:R-:W-:Y:S01]  /*11350*/  ISETP.NE.AND P0, PT, R31.reuse, 0x2, PT ;  /* 0x000000021f00780c */ /* 0x040fe20003f05270 */
[----:B------:R-:W-:Y:S02]  /*11360*/  IMAD.MOV R2, RZ, RZ, -R6 ;  /* 0x000000ffff027224 */ /* 0x000fe400078e0a06 */
[----:B------:R-:W-:Y:S01]  /*11370*/  IMAD R9, R0, UR4, R9 ;  /* 0x0000000400097c24 */ /* 0x000fe2000f8e0209 */
[----:B------:R-:W-:Y:S01]  /*11380*/  SEL R0, RZ, 0x1, P0 ;  /* 0x00000001ff007807 */ /* 0x000fe20000000000 */
[----:B------:R-:W-:Y:S01]  /*11390*/  IMAD R7, R2, UR4, R7 ;  /* 0x0000000402077c24 */ /* 0x000fe2000f8e0207 */
[----:B------:R0:W5:Y:S01]  /*113a0*/  @!P1 LDG.E R8, desc[UR50][R4.64] ;  /* 0x0000003204089981 */ /* 0x000162000c1e1900 */
[----:B------:R-:W-:Y:S02]  /*113b0*/  SEL R31, R31, RZ, P0 ;  /* 0x000000ff1f1f7207 */ /* 0x000fe40000000000 */
[----:B------:R-:W-:-:S02]  /*113c0*/  LOP3.LUT R35, R23, R0, RZ, 0x3c, !PT ;  /* 0x0000000017237212 */ /* 0x000fc400078e3cff */
[C---:B----4-:R-:W-:Y:S01]  /*113d0*/  ISETP.GT.AND P1, PT, R32.reuse, R12, PT ;  /* 0x0000000c2000720c */ /* 0x050fe20003f24270 */
[----:B------:R-:W-:Y:S01]  /*113e0*/  VIADD R32, R32, 0xffffffff ;  /* 0xffffffff20207836 */ /* 0x000fe20000000000 */
[----:B--2---:R-:W-:Y:S01]  /*113f0*/  SHF.R.S32.HI R26, RZ, 0x1f, R10 ;  /* 0x0000001fff1a7819 */ /* 0x004fe2000001140a */
[----:B0-----:R-:W-:Y:S10]  /*11400*/  @!P2 BRA `(.L_x_7587) ;  /* 0x000000000004a947 */ /* 0x001ff40003800000 */
[----:B------:R-:W-:Y:S01]  /*11410*/  BPT.TRAP 0x1 ;  /* 0x000000040000795c */ /* 0x000fe20000300000 */
.L_x_7587:
[----:B------:R-:W-:Y:S01]  /*11420*/  IMAD R0, R31, 0x8, R16 ;  /* 0x000000081f007824 */ /* 0x000fe200078e0210 */
[----:B------:R-:W-:Y:S01]  /*11430*/  SHF.L.U32 R28, R35, 0x1f, RZ ;  /* 0x0000001f231c7819 */ /* 0x000fe200000006ff */
[----:B------:R-:W-:Y:S01]  /*11440*/  BSSY B0, `(.L_x_7588) ;  /* 0x0000004000007945 */ /* 0x000fe20003800000 */
[----:B------:R-:W-:Y:S02]  /*11450*/  SHF.R.S32.HI R27, RZ, 0x1f, R9 ;  /* 0x0000001fff1b7819 */ /* 0x000fe40000011409 */
[----:B------:R-:W0:Y:S02]  /*11460*/  SYNCS.PHASECHK.TRANS64.TRYWAIT P0, [R0+URZ+0x22880], R28 ;  /* 0x0228801c000075a7 */ /* 0x000e24000800017f */
[----:B0-----:R-:W-:Y:S05]  /*11470*/  @!P0 BRA `(.L_x_7589) ;  /* 0x0000005000c08947 */ /* 0x001fea0003800000 */
.L_x_7708:
[----:B------:R-:W-:Y:S05]  /*11480*/  BSYNC B0 ;  /* 0x0000000000007941 */ /* 0x000fea0003800000 */
.L_x_7588:
[----:B------:R-:W2:Y:S01]  /*11490*/  LDL R12, [R1+0x1c] ;  /* 0x00001c00010c7983 */ /* 0x000ea20000100800 */
[----:B------:R-:W-:Y:S01]  /*114a0*/  ULDC.64 UR4, c[0x0][0x328] ;  /* 0x0000ca0000047ab9 */ /* 0x000fe20000000a00 */
[----:B------:R-:W-:Y:S01]  /*114b0*/  ULDC.64 UR6, c[0x0][0x338] ;  /* 0x0000ce0000067ab9 */ /* 0x000fe20000000a00 */
[----:B------:R-:W-:Y:S01]  /*114c0*/  IMAD R4, R27, UR4, RZ ;  /* 0x000000041b047c24 */ /* 0x000fe2000f8e02ff */
[----:B------:R-:W-:Y:S01]  /*114d0*/  SHF.R.S32.HI R29, RZ, 0x1f, R7 ;  /* 0x0000001fff1d7819 */ /* 0x000fe20000011407 */
[C---:B------:R-:W-:Y:S01]  /*114e0*/  IMAD.WIDE.U32 R2, R9.reuse, UR4, RZ ;  /* 0x0000000409027c25 */ /* 0x040fe2000f8e00ff */
[----:B-----5:R-:W-:Y:S01]  /*114f0*/  SHF.R.S32.HI R25, RZ, 0x1f, R8 ;  /* 0x0000001fff197819 */ /* 0x020fe20000011408 */
[----:B------:R-:W1:Y:S02]  /*11500*/  LDC R11, c[0x0][0x2f4] ;  /* 0x0000bd00ff0b7b82 */ /* 0x000e640000000800 */
        /* <DEDUP_REMOVED lines=8> */
[----:B------:R-:W-:Y:S02]  /*11590*/  IMAD.MOV.U32 R4, RZ, RZ, R2 ;  /* 0x000000ffff047224 */ /* 0x000fe400078e0002 */
[----:B------:R-:W-:Y:S01]  /*115a0*/  IMAD.WIDE.U32 R2, R7, UR4, RZ ;  /* 0x0000000407027c25 */ /* 0x000fe2000f8e00ff */
[----:B------:R-:W-:Y:S01]  /*115b0*/  ULDC.64 UR4, c[0x0][0x330] ;  /* 0x0000cc0000047ab9 */ /* 0x000fe20000000a00 */
[----:B-1----:R-:W-:-:S02]  /*115c0*/  ISETP.GE.AND P2, PT, R30, R11, PT ;  /* 0x0000000b1e00720c */ /* 0x002fc40003f46270 */
        /* <DEDUP_REMOVED lines=16> */
[----:B------:R-:W1:Y:S01]  /*116d0*/  SHFL.IDX PT, R2, R20, RZ, 0x181f ;  /* 0x00181fff14027589 */ /* 0x000e6200000e0000 */
[----:B------:R-:W-:-:S03]  /*116e0*/  IMAD.IADD R6, R16, 0x1, R6 ;  /* 0x0000000110067824 */ /* 0x000fc600078e0206 */
[----:B------:R-:W2:Y:S04]  /*116f0*/  SHFL.IDX PT, R3, R4, RZ, 0x181f ;  /* 0x00181fff04037589 */ /* 0x000ea800000e0000 */
[----:B------:R-:W3:Y:S04]  /*11700*/  SHFL.IDX PT, R12, R20, 0x1, 0x181f ;  /* 0x00381f00140c7f89 */ /* 0x000ee800000e0000 */
[----:B------:R-:W4:Y:S04]  /*11710*/  SHFL.IDX PT, R33, R4, 0x1, 0x181f ;  /* 0x00381f0004217f89 */ /* 0x000f2800000e0000 */
[----:B------:R-:W5:Y:S04]  /*11720*/  SHFL.IDX PT, R11, R20, 0x2, 0x181f ;  /* 0x00581f00140b7f89 */ /* 0x000f6800000e0000 */
[----:B------:R-:W0:Y:S01]  /*11730*/  SHFL.IDX PT, R5, R4, 0x2, 0x181f ;  /* 0x00581f0004057f89 */ /* 0x000e2200000e0000 */
[----:B-1----:R-:W-:-:S05]  /*11740*/  IADD3 R2, P0, R30, R2, RZ ;  /* 0x000000021e027210 */ /* 0x002fca0007f1e0ff */
[----:B--2---:R-:W-:-:S05]  /*11750*/  IMAD.X R3, RZ, RZ, R3, P0 ;  /* 0x000000ffff037224 */ /* 0x004fca00000e0603 */
[----:B------:R3:W-:Y:S02]  /*11760*/  LDGSTS.E.BYPASS.LTC128B.128 [R6+0xa400], desc[UR50][R2.64], !P2 ;  /* 0x0a40000002067fae */ /* 0x0007e4000d101d72 */
[----:B---3--:R-:W-:-:S04]  /*11770*/  IADD3 R2, P0, R30, R12, RZ ;  /* 0x0000000c1e027210 */ /* 0x008fc80007f1e0ff */
[----:B----4-:R-:W-:Y:S02]  /*11780*/  IADD3.X R3, RZ, R33, RZ, P0, !PT ;  /* 0x00000021ff037210 */ /* 0x010fe400007fe4ff */
[----:B------:R-:W-:Y:S04]  /*11790*/  SHFL.IDX PT, R33, R4, 0x7, 0x181f ;  /* 0x00f81f0004217f89 */ /* 0x000fe800000e0000 */
[----:B------:R5:W-:Y:S02]  /*117a0*/  LDGSTS.E.BYPASS.LTC128B.128 [R6+0xac00], desc[UR50][R2.64], !P2 ;  /* 0x0ac0000002067fae */ /* 0x000be4000d101d72 */
[----:B-----5:R-:W-:-:S05]  /*117b0*/  IADD3 R2, P0, R30, R11, RZ ;  /* 0x0000000b1e027210 */ /* 0x020fca0007f1e0ff */
[----:B0-----:R-:W-:Y:S02]  /*117c0*/  IMAD.X R3, RZ, RZ, R5, P0 ;  /* 0x000000ffff037224 */ /* 0x001fe400000e0605 */
[----:B------:R-:W-:Y:S04]  /*117d0*/  SHFL.IDX PT, R5, R18, RZ, 0x181f ;  /* 0x00181fff12057589 */ /* 0x000fe800000e0000 */
[----:B------:R0:W-:Y:S04]  /*117e0*/  LDGSTS.E.BYPASS.LTC128B.128 [R6+0xb400], desc[UR50][R2.64], !P2 ;  /* 0x0b40000002067fae */ /* 0x0001e8000d101d72 */
[----:B0-----:R-:W0:Y:S04]  /*117f0*/  SHFL.IDX PT, R2, R20, 0x3, 0x181f ;  /* 0x00781f0014027f89 */ /* 0x001e2800000e0000 */
[----:B------:R-:W1:Y:S01]  /*11800*/  SHFL.IDX PT, R3, R4, 0x3, 0x181f ;  /* 0x00781f0004037f89 */ /* 0x000e6200000e0000 */
[----:B0-----:R-:W-:-:S05]  /*11810*/  IADD3 R2, P0, R30, R2, RZ ;  /* 0x000000021e027210 */ /* 0x001fca0007f1e0ff */
[----:B-1----:R-:W-:-:S05]  /*11820*/  IMAD.X R3, RZ, RZ, R3, P0 ;  /* 0x000000ffff037224 */ /* 0x002fca00000e0603 */
        /* <DEDUP_REMOVED lines=12> */
[----:B------:R-:W1:Y:S04]  /*118f0*/  SHFL.IDX PT, R3, R4, 0x6, 0x181f ;  /* 0x00d81f0004037f89 */ /* 0x000e6800000e0000 */
[----:B------:R-:W2:Y:S04]  /*11900*/  SHFL.IDX PT, R20, R20, 0x7, 0x181f ;  /* 0x00f81f0014147f89 */ /* 0x000ea800000e0000 */
[----:B------:R-:W3:Y:S04]  /*11910*/  SHFL.IDX PT, R4, R19, RZ, 0x181f ;  /* 0x00181fff13047589 */ /* 0x000ee800000e0000 */
[----:B------:R-:W4:Y:S01]  /*11920*/  SHFL.IDX PT, R19, R19, 0x1, 0x181f ;  /* 0x00381f0013137f89 */ /* 0x000f2200000e0000 */
[----:B0-----:R-:W-:-:S05]  /*11930*/  IADD3 R2, P0, R30, R2, RZ ;  /* 0x000000021e027210 */ /* 0x001fca0007f1e0ff */
[----:B-1----:R-:W-:-:S05]  /*11940*/  IMAD.X R3, RZ, RZ, R3, P0 ;  /* 0x000000ffff037224 */ /* 0x002fca00000e0603 */
[----:B------:R2:W-:Y:S02]  /*11950*/  LDGSTS.E.BYPASS.LTC128B.128 [R6+0xd400], desc[UR50][R2.64], !P2 ;  /* 0x0d40000002067fae */ /* 0x0005e4000d101d72 */
[----:B--2---:R-:W-:-:S05]  /*11960*/  IADD3 R2, P0, R30, R20, RZ ;  /* 0x000000141e027210 */ /* 0x004fca0007f1e0ff */
[----:B------:R-:W-:-:S05]  /*11970*/  IMAD.X R3, RZ, RZ, R33, P0 ;  /* 0x000000ffff037224 */ /* 0x000fca00000e0621 */
[----:B------:R0:W-:Y:S02]  /*11980*/  LDGSTS.E.BYPASS.LTC128B.128 [R6+0xdc00], desc[UR50][R2.64], !P2 ;  /* 0x0dc0000002067fae */ /* 0x0001e4000d101d72 */
[----:B0-----:R-:W-:-:S05]  /*11990*/  IADD3 R2, P0, R30, R5, RZ ;  /* 0x000000051e027210 */ /* 0x001fca0007f1e0ff */
[----:B---3--:R-:W-:-:S05]  /*119a0*/  IMAD.X R3, RZ, RZ, R4, P0 ;  /* 0x000000ffff037224 */ /* 0x008fca00000e0604 */
[----:B------:R0:W-:Y:S04]  /*119b0*/  LDGSTS.E.BYPASS.LTC128B.128 [R6+0xe400], desc[UR50][R2.64], !P2 ;  /* 0x0e40000002067fae */ /* 0x0001e8000d101d72 */
[----:B0---4-:R0:W1:Y:S02]  /*119c0*/  SHFL.IDX PT, R2, R18, 0x1, 0x181f ;  /* 0x00381f0012027f89 */ /* 0x01106400000e0000 */
.L_x_7730:
[----:B-1----:R-:W-:-:S05]  /*119d0*/  IADD3 R2, P0, R30, R2, RZ ;  /* 0x000000021e027210 */ /* 0x002fca0007f1e0ff */
[----:B------:R-:W-:Y:S01]  /*119e0*/  IMAD.X R3, RZ, RZ, R19, P0 ;  /* 0x000000ffff037224 */ /* 0x000fe200000e0613 */
[----:B------:R-:W-:-:S04]  /*119f0*/  PLOP3.LUT P0, PT, PT, PT, PT, 0x80, 0x0 ;  /* 0x000000000000781c */ /* 0x000fc80003f0f070 */
[----:B------:R-:W-:Y:S01]  /*11a00*/  @!PT LDS RZ, [RZ] ;  /* 0x00000000fffff984 */ /* 0x000fe20000000800 */
[----:B------:R-:W-:Y:S01]  /*11a10*/  @!PT LDS RZ, [RZ] ;  /* 0x00000000fffff984 */ /* 0x000fe20000000800 */
[----:B------:R-:W-:Y:S01]  /*11a20*/  @!PT LDS RZ, [RZ] ;  /* 0x00000000fffff984 */ /* 0x000fe20000000800 */
[----:B------:R1:W-:Y:S01]  /*11a30*/  LDGSTS.E.BYPASS.LTC128B.128 [R6+0xec00], desc[UR50][R2.64], !P2 ;  /* 0x0ec0000002067fae */ /* 0x0003e2000d101d72 */
[----:B------:R-:W-:-:S08]  /*11a40*/  NOP ;  /* 0x0000000000007918 */ /* 0x000fd00000000000 */
.L_x_7591:
        /* <DEDUP_REMOVED lines=11> */
.L_x_7592:
[----:B------:R1:W-:Y:S01]  /*11b00*/  SYNCS.ARRIVE.TRANS64.A1T0 RZ, [R0+URZ+0x22870], RZ ;  /* 0x022870ff00ff79a7 */ /* 0x0003e2000810003f */
[----:B------:R-:W-:Y:S05]  /*11b10*/  @!P3 BRA `(.L_x_7593) ;  /* 0x000000000004b947 */ /* 0x000fea0003800000 */
[----:B------:R-:W-:Y:S01]  /*11b20*/  BPT.TRAP 0x1 ;  /* 0x000000040000795c */ /* 0x000fe20000300000 */
.L_x_7593:
[----:B------:R-:W2:Y:S01]  /*11b30*/  SYNCS.PHASECHK.TRANS64.TRYWAIT P0, [R0+URZ+0x22840], R28 ;  /* 0x0228401c000075a7 */ /* 0x000ea2000800017f */
[----:B------:R-:W-:Y:S04]  /*11b40*/  BSSY B0, `(.L_x_7594) ;  /* 0x0000002000007945 */ /* 0x000fe80003800000 */
[----:B--2---:R-:W-:Y:S05]  /*11b50*/  @!P0 BRA `(.L_x_7595) ;  /* 0x0000005400d48947 */ /* 0x004fea0003800000 */
.L_x_7731:
[----:B------:R-:W-:Y:S05]  /*11b60*/  BSYNC B0 ;  /* 0x0000000000007941 */ /* 0x000fea0003800000 */
.L_x_7594:
        /* <DEDUP_REMOVED lines=15> */
[----:B------:R-:W-:Y:S01]  /*11c60*/  ULDC.64 UR4, c[0x0][0x308] ;  /* 0x0000c20000047ab9 */ /* 0x000fe20000000a00 */
[----:B---3--:R-:W-:Y:S02]  /*11c70*/  ISETP.GE.AND P2, PT, R30, R11, PT ;  /* 0x0000000b1e00720c */ /* 0x008fe40003f46270 */
[----:B------:R-:W-:-:S02]  /*11c80*/  IMAD.IADD R3, R3, 0x1, R9 ;  /* 0x0000000103037824 */ /* 0x000fc400078e0209 */
        /* <DEDUP_REMOVED lines=14> */
[----:B------:R-:W3:Y:S04]  /*11d70*/  SHFL.IDX PT, R2, R9, RZ, 0x181f ;  /* 0x00181fff09027589 */ /* 0x000ee800000e0000 */
[----:B------:R-:W4:Y:S04]  /*11d80*/  SHFL.IDX PT, R3, R4, RZ, 0x181f ;  /* 0x00181fff04037589 */ /* 0x000f2800000e0000 */
[----:B------:R-:W5:Y:S04]  /*11d90*/  SHFL.IDX PT, R12, R9, 0x1, 0x181f ;  /* 0x00381f00090c7f89 */ /* 0x000f6800000e0000 */
[----:B------:R-:W0:Y:S04]  /*11da0*/  SHFL.IDX PT, R10, R4, 0x1, 0x181f ;  /* 0x00381f00040a7f89 */ /* 0x000e2800000e0000 */
[----:B------:R-:W1:Y:S04]  /*11db0*/  SHFL.IDX PT, R11, R9, 0x2, 0x181f ;  /* 0x00581f00090b7f89 */ /* 0x000e6800000e0000 */
[----:B------:R-:W2:Y:S01]  /*11dc0*/  SHFL.IDX PT, R5, R4, 0x2, 0x181f ;  /* 0x00581f0004057f89 */ /* 0x000ea200000e0000 */
[----:B---3--:R-:W-:-:S03]  /*11dd0*/  IADD3 R2, P0, R30, R2, RZ ;  /* 0x000000021e027210 */ /* 0x008fc60007f1e0ff */
[----:B------:R-:W-:Y:S02]  /*11de0*/  SHFL.IDX PT, R14, R7, 0x1, 0x181f ;  /* 0x00381f00070e7f89 */ /* 0x000fe400000e0000 */
[----:B----4-:R-:W-:-:S05]  /*11df0*/  IMAD.X R3, RZ, RZ, R3, P0 ;  /* 0x000000ffff037224 */ /* 0x010fca00000e0603 */
[----:B------:R5:W-:Y:S02]  /*11e00*/  LDGSTS.E.BYPASS.LTC128B.128 [R6+0x18400], desc[UR50][R2.64], !P2 ;  /* 0x1840000002067fae */ /* 0x000be4000d101d72 */
[----:B-----5:R-:W-:-:S05]  /*11e10*/  IADD3 R2, P0, R30, R12, RZ ;  /* 0x0000000c1e027210 */ /* 0x020fca0007f1e0ff */
[----:B0-----:R-:W-:Y:S02]  /*11e20*/  IMAD.X R3, RZ, RZ, R10, P0 ;  /* 0x000000ffff037224 */ /* 0x001fe400000e060a */
[----:B------:R-:W-:Y:S04]  /*11e30*/  SHFL.IDX PT, R10, R4, 0x7, 0x181f ;  /* 0x00f81f00040a7f89 */ /* 0x000fe800000e0000 */
[----:B------:R1:W-:Y:S02]  /*11e40*/  LDGSTS.E.BYPASS.LTC128B.128 [R6+0x18c00], desc[UR50][R2.64], !P2 ;  /* 0x18c0000002067fae */ /* 0x0003e4000d101d72 */
[----:B-1----:R-:W-:-:S05]  /*11e50*/  IADD3 R2, P0, R30, R11, RZ ;  /* 0x0000000b1e027210 */ /* 0x002fca0007f1e0ff */
[----:B--2---:R-:W-:Y:S02]  /*11e60*/  IMAD.X R3, RZ, RZ, R5, P0 ;  /* 0x000000ffff037224 */ /* 0x004fe400000e0605 */
        /* <DEDUP_REMOVED lines=25> */
[----:B--2---:R-:W-:-:S04]  /*12000*/  IADD3 R2, P0, R30, R9, RZ ;  /* 0x000000091e027210 */ /* 0x004fc80007f1e0ff */
[----:B------:R-:W-:-:S05]  /*12010*/  IADD3.X R3, RZ, R10, RZ, P0, !PT ;  /* 0x0000000aff037210 */ /* 0x000fca00007fe4ff */
[----:B------:R0:W-:Y:S02]  /*12020*/  LDGSTS.E.BYPASS.LTC128B.128 [R6+0x1bc00], desc[UR50][R2.64], !P2 ;  /* 0x1bc0000002067fae */ /* 0x0001e4000d101d72 */
[----:B0-----:R-:W-:-:S05]  /*12030*/  IADD3 R2, P0, R30, R5, RZ ;  /* 0x000000051e027210 */ /* 0x001fca0007f1e0ff */
[----:B---3--:R-:W-:-:S05]  /*12040*/  IMAD.X R3, RZ, RZ, R4, P0 ;  /* 0x000000ffff037224 */ /* 0x008fca00000e0604 */
[----:B----4-:R0:W-:Y:S03]  /*12050*/  LDGSTS.E.BYPASS.LTC128B.128 [R6+0x1c400], desc[UR50][R2.64], !P2 ;  /* 0x1c40000002067fae */ /* 0x0101e6000d101d72 */
.L_x_7753:
[----:B0-----:R-:W-:-:S05]  /*12060*/  IADD3 R2, P0, R30, R14, RZ ;  /* 0x0000000e1e027210 */ /* 0x001fca0007f1e0ff */
[----:B------:R-:W-:Y:S01]  /*12070*/  IMAD.X R3, RZ, RZ, R8, P0 ;  /* 0x000000ffff037224 */ /* 0x000fe200000e0608 */
[----:B------:R-:W-:-:S04]  /*12080*/  PLOP3.LUT P0, PT, PT, PT, PT, 0x80, 0x0 ;  /* 0x000000000000781c */ /* 0x000fc80003f0f070 */
[----:B------:R-:W-:Y:S01]  /*12090*/  @!PT LDS RZ, [RZ] ;  /* 0x00000000fffff984 */ /* 0x000fe20000000800 */
[----:B------:R-:W-:Y:S01]  /*120a0*/  @!PT LDS RZ, [RZ] ;  /* 0x00000000fffff984 */ /* 0x000fe20000000800 */
[----:B------:R-:W-:Y:S01]  /*120b0*/  @!PT LDS RZ, [RZ] ;  /* 0x00000000fffff984 */ /* 0x000fe20000000800 */
[----:B------:R0:W-:Y:S01]  /*120c0*/  LDGSTS.E.BYPASS.LTC128B.128 [R6+0x1cc00], desc[UR50][R2.64], !P2 ;  /* 0x1cc0000002067fae */ /* 0x0001e2000d101d72 */
[----:B------:R-:W-:-:S08]  /*120d0*/  NOP ;  /* 0x0000000000007918 */ /* 0x000fd00000000000 */
.L_x_7597:
        /* <DEDUP_REMOVED lines=11> */
.L_x_7598:
[----:B------:R0:W-:Y:S02]  /*12190*/  SYNCS.ARRIVE.TRANS64.A1T0 RZ, [R0+URZ+0x22830], RZ ;  /* 0x022830ff00ff79a7 */ /* 0x0001e4000810003f */
[----:B0-----:R-:W-:-:S05]  /*121a0*/  IMAD.U32 R0, RZ, RZ, UR45 ;  /* 0x0000002dff007e24 */ /* 0x001fca000f8e00ff */
[----:B------:R-:W-:-:S13]  /*121b0*/  ISETP.NE.AND P0, PT, R0, 0x3, PT ;  /* 0x000000030000780c */ /* 0x000fda0003f05270 */
[----:B------:R-:W-:Y:S05]  /*121c0*/  @!P0 BRA `(.L_x_7599) ;  /* 0x0000000000048947 */ /* 0x000fea0003800000 */
[----:B------:R-:W-:Y:S01]  /*121d0*/  BPT.TRAP 0x1 ;  /* 0x000000040000795c */ /* 0x000fe20000300000 */
.L_x_7599:
[----:B------:R-:W-:Y:S01]  /*121e0*/  LOP3.LUT R3, R23, 0x1, RZ, 0x3c, !PT ;  /* 0x0000000117037812 */ /* 0x000fe200078e3cff */
[----:B------:R-:W-:Y:S01]  /*121f0*/  IMAD R0, R21, 0x8, R16 ;  /* 0x0000000815007824 */ /* 0x000fe200078e0210 */
[----:B------:R-:W-:Y:S02]  /*12200*/  BSSY B0, `(.L_x_7600) ;  /* 0x0000004000007945 */ /* 0x000fe40003800000 */
[----:B------:R-:W-:-:S04]  /*12210*/  SHF.L.U32 R3, R3, 0x1f, RZ ;  /* 0x0000001f03037819 */ /* 0x000fc800000006ff */
[----:B------:R-:W0:Y:S02]  /*12220*/  SYNCS.PHASECHK.TRANS64.TRYWAIT P2, [R0+URZ+0x22870], R3 ;  /* 0x02287003000075a7 */ /* 0x000e24000804017f */
[----:B0-----:R-:W-:Y:S05]  /*12230*/  @!P2 BRA `(.L_x_7601) ;  /* 0x0000005800e0a947 */ /* 0x001fea0003800000 */
.L_x_7754:
[----:B------:R-:W-:Y:S05]  /*12240*/  BSYNC B0 ;  /* 0x0000000000007941 */ /* 0x000fea0003800000 */
.L_x_7600:
[----:B------:R-:W-:-:S05]  /*12250*/  IMAD.U32 R2, RZ, RZ, UR44 ;  /* 0x0000002cff027e24 */ /* 0x000fca000f8e00ff */
[----:B------:R-:W-:-:S13]  /*12260*/  ISETP.NE.AND P2, PT, R2, 0x3, PT ;  /* 0x000000030200780c */ /* 0x000fda0003f45270 */
[----:B------:R-:W-:Y:S05]  /*12270*/  @!P2 BRA `(.L_x_7602) ;  /* 0x000000000004a947 */ /* 0x000fea0003800000 */
[----:B------:R-:W-:Y:S01]  /*12280*/  BPT.TRAP 0x1 ;  /* 0x000000040000795c */ /* 0x000fe20000300000 */
.L_x_7602:
[----:B------:R-:W-:Y:S01]  /*12290*/  SHF.L.U32 R5, R23, 0x1f, RZ ;  /* 0x0000001f17057819 */ /* 0x000fe200000006ff */
[----:B0-----:R-:W-:-:S03]  /*122a0*/  IMAD R3, R21, 0x5000, RZ ;  /* 0x0000500015037824 */ /* 0x001fc600078e02ff */
[----:B------:R-:W0:Y:S02]  /*122b0*/  SYNCS.PHASECHK.TRANS64.TRYWAIT P2, [R0+URZ+0x22860], R5 ;  /* 0x02286005000075a7 */ /* 0x000e24000804017f */
[----:B0-----:R-:W-:Y:S05]  /*122c0*/  @!P2 BRA `(.L_x_7603) ;  /* 0x0000005800d0a947 */ /* 0x001fea0003800000 */
.L_x_7755:
[----:B------:R-:W2:Y:S04]  /*122d0*/  LDL R13, [R1+0x18] ;  /* 0x00001800010d7983 */ /* 0x000ea80000100800 */
[----:B------:R-:W3:Y:S04]  /*122e0*/  LDL R12, [R1+0x20] ;  /* 0x00002000010c7983 */ /* 0x000ee80000100800 */
[----:B------:R-:W3:Y:S01]  /*122f0*/  LDL R2, [R1+0x10] ;  /* 0x0000100001027983 */ /* 0x000ee20000100800 */
[----:B0-----:R-:W-:Y:S01]  /*12300*/  LOP3.LUT R5, R3, R22, RZ, 0xfc, !PT ;  /* 0x0000001603057212 */ /* 0x001fe200078efcff */
[----:B------:R-:W-:Y:S05]  /*12310*/  WARPSYNC.ALL ;  /* 0x0000000000007948 */ /* 0x000fea0003800000 */
[----:B------:R-:W-:-:S02]  /*12320*/  IMAD.IADD R14, R16, 0x1, R5 ;  /* 0x00000001100e7824 */ /* 0x000fc400078e0205 */
[----:B------:R-:W-:-:S03]  /*12330*/  IMAD.U32 R20, RZ, RZ, UR44 ;  /* 0x0000002cff147e24 */ /* 0x000fc6000f8e00ff */
[----:B------:R-:W0:Y:S02]  /*12340*/  LDSM.16.MT88.4 R4, [R14+0xa400] ;  /* 0x00a400000e04783b */ /* 0x000e240000004200 */
[----:B------:R-:W-:Y:S02]  /*12350*/  ISETP.NE.AND P2, PT, R20, 0x3, PT ;  /* 0x000000031400780c */ /* 0x000fe40003f45270 */
[C-C-:B0-----:R-:W-:Y:S02]  /*12360*/  PRMT R8, R4.reuse, 0x6420, R5.reuse ;  /* 0x0000642004087816 */ /* 0x141fe40000000005 */
[----:B------:R-:W-:Y:S02]  /*12370*/  PRMT R9, R4, 0x7531, R5 ;  /* 0x0000753104097816 */ /* 0x000fe40000000005 */
[C-C-:B------:R-:W-:Y:S02]  /*12380*/  PRMT R10, R6.reuse, 0x6420, R7.reuse ;  /* 0x00006420060a7816 */ /* 0x140fe40000000007 */
[----:B------:R-:W-:-:S02]  /*12390*/  PRMT R11, R6, 0x7531, R7 ;  /* 0x00007531060b7816 */ /* 0x000fc40000000007 */
[----:B--2---:R-:W-:-:S05]  /*123a0*/  IADD3 R18, R16, R13, R3 ;  /* 0x0000000d10127210 */ /* 0x004fca0007ffe003 */
[----:B------:R-:W0:Y:S01]  /*123b0*/  LDSM.16.MT88.4 R4, [R18+0xa400] ;  /* 0x00a400001204783b */ /* 0x000e220000004200 */
[----:B---3--:R-:W-:-:S05]  /*123c0*/  IADD3 R2, R2, R3, R12 ;  /* 0x0000000302027210 */ /* 0x008fca0007ffe00c */
[----:B------:R-:W-:Y:S01]  /*123d0*/  STSM.16.M88.4 [R2], R8 ;  /* 0x0000000802007844 */ /* 0x000fe20000000200 */
        /* <DEDUP_REMOVED lines=21> */
[----:B------:R-:W-:Y:S01]  /*12530*/  STSM.16.M88.4 [R2+0x1800], R12 ;  /* 0x0018000c02007844 */ /* 0x000fe20000000200 */
[----:B------:R-:W-:-:S05]  /*12540*/  IADD3 R19, R16, R9, RZ ;  /* 0x0000000910137210 */ /* 0x000fca0007ffe0ff */
        /* <DEDUP_REMOVED lines=9> */
[C---:B------:R-:W-:Y:S01]  /*125e0*/  VIADD R9, R3.reuse, 0x3000 ;  /* 0x0000300003097836 */ /* 0x040fe20000000000 */
[C-C-:B------:R-:W-:Y:S01]  /*125f0*/  PRMT R14, R10.reuse, 0x6420, R11.reuse ;  /* 0x000064200a0e7816 */ /* 0x140fe2000000000b */
[----:B------:R-:W-:Y:S01]  /*12600*/  VIADD R3, R3, 0x4000 ;  /* 0x0000400003037836 */ /* 0x000fe20000000000 */
[----:B------:R-:W-:Y:S02]  /*12610*/  PRMT R15, R10, 0x7531, R11 ;  /* 0x000075310a0f7816 */ /* 0x000fe4000000000b */
[-C--:B------:R-:W-:Y:S02]  /*12620*/  LOP3.LUT R9, R9, R22.reuse, RZ, 0xfc, !PT ;  /* 0x0000001609097212 */ /* 0x080fe400078efcff */
[----:B------:R-:W-:Y:S01]  /*12630*/  LOP3.LUT R3, R3, R22, RZ, 0xfc, !PT ;  /* 0x0000001603037212 */ /* 0x000fe200078efcff */
[----:B------:R-:W-:Y:S02]  /*12640*/  STSM.16.M88.4 [R2+0x2800], R12 ;  /* 0x0028000c02007844 */ /* 0x000fe40000000200 */
[----:B------:R-:W-:-:S02]  /*12650*/  IMAD.IADD R19, R16, 0x1, R9 ;  /* 0x0000000110137824 */ /* 0x000fc400078e0209 */
[----:B------:R-:W-:-:S03]  /*12660*/  IMAD.IADD R3, R16, 0x1, R3 ;  /* 0x0000000110037824 */ /* 0x000fc600078e0203 */
[----:B------:R-:W0:Y:S02]  /*12670*/  LDSM.16.MT88.4 R8, [R19+0xa400] ;  /* 0x00a400001308783b */ /* 0x000e240000004200 */
[C-C-:B0-----:R-:W-:Y:S02]  /*12680*/  PRMT R4, R8.reuse, 0x6420, R9.reuse ;  /* 0x0000642008047816 */ /* 0x141fe40000000009 */
[----:B------:R-:W-:Y:S02]  /*12690*/  PRMT R5, R8, 0x7531, R9 ;  /* 0x0000753108057816 */ /* 0x000fe40000000009 */
[C-C-:B------:R-:W-:Y:S02]  /*126a0*/  PRMT R6, R10.reuse, 0x6420, R11.reuse ;  /* 0x000064200a067816 */ /* 0x140fe4000000000b */
[----:B------:R-:W-:Y:S02]  /*126b0*/  PRMT R7, R10, 0x7531, R11 ;  /* 0x000075310a077816 */ /* 0x000fe4000000000b */
[----:B------:R-:W0:Y:S04]  /*126c0*/  LDSM.16.MT88.4 R8, [R18+0xd400] ;  /* 0x00d400001208783b */ /* 0x000e280000004200 */
[----:B------:R0:W-:Y:S02]  /*126d0*/  STSM.16.M88.4 [R2+0x3000], R4 ;  /* 0x0030000402007844 */ /* 0x0001e40000000200 */
[----:B0-----:R-:W-:-:S02]  /*126e0*/  PRMT R4, R8, 0x6420, R9 ;  /* 0x0000642008047816 */ /* 0x001fc40000000009 */
[----:B------:R-:W-:Y:S02]  /*126f0*/  PRMT R5, R8, 0x7531, R9 ;  /* 0x0000753108057816 */ /* 0x000fe40000000009 */
[C-C-:B------:R-:W-:Y:S02]  /*12700*/  PRMT R6, R10.reuse, 0x6420, R11.reuse ;  /* 0x000064200a067816 */ /* 0x140fe4000000000b */
[----:B------:R-:W-:-:S05]  /*12710*/  PRMT R7, R10, 0x7531, R11 ;  /* 0x000075310a077816 */ /* 0x000fca000000000b */
        /* <DEDUP_REMOVED lines=21> */
.L_x_7604:
[----:B-1----:R1:W-:Y:S01]  /*12870*/  SYNCS.ARRIVE.TRANS64.A1T0 RZ, [R0+URZ+0x22850], RZ ;  /* 0x022850ff00ff79a7 */ /* 0x0023e2000810003f */
[----:B------:R-:W-:Y:S06]  /*12880*/  BAR.SYNC.DEFER_BLOCKING 0x2, 0x80 ;  /* 0x0082000000007b1d */ /* 0x000fec0000010000 */
[----:B------:R-:W-:Y:S05]  /*12890*/  @!P0 BRA `(.L_x_7605) ;  /* 0x0000000000048947 */ /* 0x000fea0003800000 */
[----:B------:R-:W-:Y:S01]  /*128a0*/  BPT.TRAP 0x1 ;  /* 0x000000040000795c */ /* 0x000fe20000300000 */
.L_x_7605:
[----:B0-----:R-:W2:Y:S01]  /*128b0*/  LDL R2, [R1+0x14] ;  /* 0x0000140001027983 */ /* 0x001ea20000100800 */
[----:B-1----:R-:W-:Y:S02]  /*128c0*/  VIADD R0, R0, 0x22880 ;  /* 0x0002288000007836 */ /* 0x002fe40000000000 */
[----:B------:R-:W-:Y:S02]  /*128d0*/  IMAD.MOV.U32 R21, RZ, RZ, R31 ;  /* 0x000000ffff157224 */ /* 0x000fe400078e001f */
[----:B------:R-:W-:Y:S01]  /*128e0*/  IMAD.MOV.U32 R23, RZ, RZ, R35 ;  /* 0x000000ffff177224 */ /* 0x000fe200078e0023 */
[----:B--2---:R-:W-:-:S04]  /*128f0*/  PRMT R0, R2, 0x654, R0 ;  /* 0x0000065402007816 */ /* 0x004fc80000000000 */
[----:B------:R1:W-:Y:S01]  /*12900*/  SYNCS.ARRIVE.TRANS64.RED.A1T0 RZ, [R0+URZ], RZ ;  /* 0x000000ff00ff79a7 */ /* 0x0003e2000810043f */
[----:B------:R-:W-:Y:S05]  /*12910*/  @P1 BRA `(.L_x_7606) ;  /* 0xffffffe400b81947 */ /* 0x000fea000383ffff */
.L_x_7586:
[----:B-1----:R-:W1:Y:S01]  /*12920*/  S2R R0, SR_TID.X ;  /* 0x0000000000007919 */ /* 0x002e620000002100 */
[----:B------:R-:W-:Y:S01]  /*12930*/  BSSY B0, `(.L_x_7607) ;  /* 0x0000013000007945 */ /* 0x000fe20003800000 */
[----:B-1----:R-:W-:Y:S01]  /*12940*/  LOP3.LUT R2, R0, 0x7f, RZ, 0xc0, !PT ;  /* 0x0000007f00027812 */ /* 0x002fe200078ec0ff */
[----:B------:R-:W-:-:S03]  /*12950*/  IMAD.U32 R0, RZ, RZ, UR45 ;  /* 0x0000002dff007e24 */ /* 0x000fc6000f8e00ff */
[----:B------:R-:W-:Y:S02]  /*12960*/  ISETP.NE.AND P1, PT, R2, RZ, PT ;  /* 0x000000ff0200720c */ /* 0x000fe40003f25270 */
[----:B------:R-:W-:-:S11]  /*12970*/  ISETP.NE.AND P0, PT, R0, 0x3, PT ;  /* 0x000000030000780c */ /* 0x000fd60003f05270 */
[----:B------:R-:W-:Y:S05]  /*12980*/  @P1 BRA `(.L_x_7608) ;  /* 0x0000000000341947 */ /* 0x000fea0003800000 */
[----:B------:R-:W1:Y:S01]  /*12990*/  S2R R5, SR_LANEID ;  /* 0x0000000000057919 */ /* 0x000e620000000000 */
[----:B------:R-:W-:Y:S01]  /*129a0*/  VOTEU.ANY UR4, UPT, PT ;  /* 0x0000000000047886 */ /* 0x000fe200038e0100 */
[----:B0-----:R-:W0:Y:S01]  /*129b0*/  LDC.64 R2, c[0x0][0xc60] ;  /* 0x00031800ff027b82 */ /* 0x001e220000000a00 */
[----:B------:R-:W1:Y:S02]  /*129c0*/  FLO.U32 R0, UR4 ;  /* 0x0000000400007d00 */ /* 0x000e6400080e0000 */
[----:B-1----:R-:W-:-:S06]  /*129d0*/  ISETP.EQ.U32.AND P1, PT, R0, R5, PT ;  /* 0x000000050000720c */ /* 0x002fcc0003f22070 */
[----:B------:R-:W0:Y:S07]  /*129e0*/  POPC R5, UR4 ;  /* 0x0000000400057d09 */ /* 0x000e2e0008000000 */
[----:B0-----:R-:W2:Y:S01]  /*129f0*/  @P1 ATOMG.E.ADD.STRONG.GPU PT, R3, desc[UR50][R2.64], R5 ;  /* 0x00000005020319a8 */ /* 0x001ea200081ee1f2 */
[----:B------:R-:W0:Y:S02]  /*12a00*/  S2R R4, SR_LTMASK ;  /* 0x0000000000047919 */ /* 0x000e240000003900 */
[----:B0-----:R-:W-:-:S04]  /*12a10*/  LOP3.LUT R4, R4, UR4, RZ, 0xc0, !PT ;  /* 0x0000000404047c12 */ /* 0x001fc8000f8ec0ff */
[----:B------:R-:W0:Y:S01]  /*12a20*/  POPC R7, R4 ;  /* 0x0000000400077309 */ /* 0x000e220000000000 */
[----:B--2---:R-:W0:Y:S02]  /*12a30*/  SHFL.IDX PT, R0, R3, R0, 0x1f ;  /* 0x00001f0003007589 */ /* 0x004e2400000e0000 */
[----:B0-----:R-:W-:-:S05]  /*12a40*/  IADD3 R0, R0, UR46, R7 ;  /* 0x0000002e00007c10 */ /* 0x001fca000fffe007 */
[----:B------:R1:W-:Y:S02]  /*12a50*/  STL [R1], R0 ;  /* 0x0000000001007387 */ /* 0x0003e40000100800 */
.L_x_7608:
[----:B------:R-:W-:Y:S05]  /*12a60*/  BSYNC B0 ;  /* 0x0000000000007941 */ /* 0x000fea0003800000 */
.L_x_7607:
[----:B------:R-:W-:Y:S05]  /*12a70*/  @!P0 BRA `(.L_x_7609) ;  /* 0x0000000000048947 */ /* 0x000fea0003800000 */
[----:B------:R-:W-:Y:S01]  /*12a80*/  BPT.TRAP 0x1 ;  /* 0x000000040000795c */ /* 0x000fe20000300000 */
.L_x_7609:
[----:B0-----:R-:W-:Y:S01]  /*12a90*/  LOP3.LUT R3, R35, 0x1, RZ, 0x3c, !PT ;  /* 0x0000000123037812 */ /* 0x001fe200078e3cff */
[----:B------:R-:W-:Y:S01]  /*12aa0*/  IMAD R2, R31, 0x8, R16 ;  /* 0x000000081f027824 */ /* 0x000fe200078e0210 */
[----:B------:R-:W-:Y:S02]  /*12ab0*/  BSSY B0, `(.L_x_7610) ;  /* 0x0000004000007945 */ /* 0x000fe40003800000 */
[----:B------:R-:W-:-:S04]  /*12ac0*/  SHF.L.U32 R3, R3, 0x1f, RZ ;  /* 0x0000001f03037819 */ /* 0x000fc800000006ff */
[----:B------:R-:W0:Y:S02]  /*12ad0*/  SYNCS.PHASECHK.TRANS64.TRYWAIT P1, [R2+URZ+0x22870], R3 ;  /* 0x02287003020075a7 */ /* 0x000e24000802017f */
[----:B0-----:R-:W-:Y:S05]  /*12ae0*/  @!P1 BRA `(.L_x_7611) ;  /* 0x0000005000dc9947 */ /* 0x001fea0003800000 */
.L_x_7756:
[----:B------:R-:W-:Y:S05]  /*12af0*/  BSYNC B0 ;  /* 0x0000000000007941 */ /* 0x000fea0003800000 */
.L_x_7610:
[----:B-1----:R-:W-:-:S04]  /*12b00*/  MOV R0, UR44 ;  /* 0x0000002c00007c02 */ /* 0x002fc80008000f00 */
[----:B------:R-:W-:-:S13]  /*12b10*/  ISETP.NE.AND P1, PT, R0, 0x3, PT ;  /* 0x000000030000780c */ /* 0x000fda0003f25270 */
[----:B------:R-:W-:Y:S05]  /*12b20*/  @!P1 BRA `(.L_x_7612) ;  /* 0x0000000000049947 */ /* 0x000fea0003800000 */
[----:B------:R-:W-:Y:S01]  /*12b30*/  BPT.TRAP 0x1 ;  /* 0x000000040000795c */ /* 0x000fe20000300000 */
.L_x_7612:
[----:B0-----:R-:W-:-:S04]  /*12b40*/  SHF.L.U32 R3, R35, 0x1f, RZ ;  /* 0x0000001f23037819 */ /* 0x001fc800000006ff */
[----:B------:R-:W0:Y:S02]  /*12b50*/  SYNCS.PHASECHK.TRANS64.TRYWAIT P1, [R2+URZ+0x22860], R3 ;  /* 0x02286003020075a7 */ /* 0x000e24000802017f */
[----:B0-----:R-:W-:Y:S05]  /*12b60*/  @!P1 BRA `(.L_x_7613) ;  /* 0x0000005000d09947 */ /* 0x001fea0003800000 */
.L_x_7757:
[----:B------:R-:W2:Y:S04]  /*12b70*/  LDL R4, [R1+0x18] ;  /* 0x0000180001047983 */ /* 0x000ea80000100800 */
[----:B------:R-:W3:Y:S04]  /*12b80*/  LDL R18, [R1+0x20] ;  /* 0x0000200001127983 */ /* 0x000ee80000100800 */
[----:B------:R-:W3:Y:S01]  /*12b90*/  LDL.LU R0, [R1+0x10] ;  /* 0x0000100001007983 */ /* 0x000ee20000300800 */
[----:B------:R-:W-:Y:S01]  /*12ba0*/  IMAD R17, R31, 0x5000, RZ ;  /* 0x000050001f117824 */ /* 0x000fe200078e02ff */
[----:B------:R-:W-:Y:S05]  /*12bb0*/  WARPSYNC.ALL ;  /* 0x0000000000007948 */ /* 0x000fea0003800000 */
[----:B0-----:R-:W-:Y:S01]  /*12bc0*/  LOP3.LUT R3, R17, R22, RZ, 0xfc, !PT ;  /* 0x0000001611037212 */ /* 0x001fe200078efcff */
[----:B------:R-:W-:-:S04]  /*12bd0*/  IMAD.U32 R19, RZ, RZ, UR44 ;  /* 0x0000002cff137e24 */ /* 0x000fc8000f8e00ff */
[----:B------:R-:W-:Y:S01]  /*12be0*/  IMAD.IADD R10, R16, 0x1, R3 ;  /* 0x00000001100a7824 */ /* 0x000fe200078e0203 */
[----:B------:R-:W-:-:S05]  /*12bf0*/  ISETP.NE.AND P1, PT, R19, 0x3, PT ;  /* 0x000000031300780c */ /* 0x000fca0003f25270 */
[----:B------:R-:W0:Y:S02]  /*12c00*/  LDSM.16.MT88.4 R8, [R10+0xa400] ;  /* 0x00a400000a08783b */ /* 0x000e240000004200 */
[C-C-:B0-----:R-:W-:Y:S02]  /*12c10*/  PRMT R12, R8.reuse, 0x6420, R9.reuse ;  /* 0x00006420080c7816 */ /* 0x141fe40000000009 */
[----:B------:R-:W-:Y:S02]  /*12c20*/  PRMT R13, R8, 0x7531, R9 ;  /* 0x00007531080d7816 */ /* 0x000fe40000000009 */
[C-C-:B------:R-:W-:Y:S02]  /*12c30*/  PRMT R14, R10.reuse, 0x6420, R11.reuse ;  /* 0x000064200a0e7816 */ /* 0x140fe4000000000b */
[----:B------:R-:W-:Y:S02]  /*12c40*/  PRMT R15, R10, 0x7531, R11 ;  /* 0x000075310a0f7816 */ /* 0x000fe4000000000b */
        /* <DEDUP_REMOVED lines=11> */
[----:B------:R-:W-:Y:S02]  /*12d00*/  IMAD.IADD R18, R16, 0x1, R5 ;  /* 0x0000000110127824 */ /* 0x000fe400078e0205 */
[----:B------:R-:W-:Y:S04]  /*12d10*/  LDSM.16.MT88.4 R4, [R3+0xb400] ;  /* 0x00b400000304783b */ /* 0x000fe80000004200 */
[----:B------:R-:W0:Y:S02]  /*12d20*/  LDSM.16.MT88.4 R8, [R18+0xa400] ;  /* 0x00a400001208783b */ /* 0x000e240000004200 */
[----:B0-----:R-:W-:-:S02]  /*12d30*/  PRMT R12, R8, 0x6420, R9 ;  /* 0x00006420080c7816 */ /* 0x001fc40000000009 */
[----:B------:R-:W-:Y:S02]  /*12d40*/  PRMT R13, R8, 0x7531, R9 ;  /* 0x00007531080d7816 */ /* 0x000fe40000000009 */
[C-C-:B------:R-:W-:Y:S02]  /*12d50*/  PRMT R8, R4.reuse, 0x6420, R5.reuse ;  /* 0x0000642004087816 */ /* 0x140fe40000000005 */
[----:B------:R-:W-:Y:S01]  /*12d60*/  PRMT R9, R4, 0x7531, R5 ;  /* 0x0000753104097816 */ /* 0x000fe20000000005 */
[----:B------:R-:W-:Y:S01]  /*12d70*/  VIADD R5, R17, 0x2000 ;  /* 0x0000200011057836 */ /* 0x000fe20000000000 */
[C-C-:B------:R-:W-:Y:S02]  /*12d80*/  PRMT R14, R10.reuse, 0x6420, R11.reuse ;  /* 0x000064200a0e7816 */ /* 0x140fe4000000000b */
[----:B------:R-:W-:Y:S02]  /*12d90*/  PRMT R15, R10, 0x7531, R11 ;  /* 0x000075310a0f7816 */ /* 0x000fe4000000000b */
[----:B------:R-:W-:-:S02]  /*12da0*/  LOP3.LUT R5, R5, R22, RZ, 0xfc, !PT ;  /* 0x0000001605057212 */ /* 0x000fc400078efcff */
        /* <DEDUP_REMOVED lines=11> */
[C---:B------:R-:W-:Y:S01]  /*12e60*/  VIADD R5, R17.reuse, 0x3000 ;  /* 0x0000300011057836 */ /* 0x040fe20000000000 */
[C-C-:B------:R-:W-:Y:S01]  /*12e70*/  PRMT R14, R10.reuse, 0x6420, R11.reuse ;  /* 0x000064200a0e7816 */ /* 0x140fe2000000000b */
[----:B------:R-:W-:Y:S01]  /*12e80*/  VIADD R17, R17, 0x4000 ;  /* 0x0000400011117836 */ /* 0x000fe20000000000 */
[----:B------:R-:W-:Y:S02]  /*12e90*/  PRMT R15, R10, 0x7531, R11 ;  /* 0x000075310a0f7816 */ /* 0x000fe4000000000b */
[-C--:B------:R-:W-:Y:S02]  /*12ea0*/  LOP3.LUT R5, R5, R22.reuse, RZ, 0xfc, !PT ;  /* 0x0000001605057212 */ /* 0x080fe400078efcff */
[C-C-:B------:R-:W-:Y:S01]  /*12eb0*/  PRMT R10, R6.reuse, 0x6420, R7.reuse ;  /* 0x00006420060a7816 */ /* 0x140fe20000000007 */
[----:B------:R-:W-:Y:S01]  /*12ec0*/  STSM.16.M88.4 [R0+0x2000], R12 ;  /* 0x0020000c00007844 */ /* 0x000fe20000000200 */
[----:B------:R-:W-:Y:S01]  /*12ed0*/  PRMT R11, R6, 0x7531, R7 ;  /* 0x00007531060b7816 */ /* 0x000fe20000000007 */
[----:B------:R-:W-:Y:S01]  /*12ee0*/  IMAD.IADD R18, R16, 0x1, R5 ;  /* 0x0000000110127824 */ /* 0x000fe200078e0205 */
[----:B------:R-:W-:-:S03]  /*12ef0*/  LOP3.LUT R17, R17, R22, RZ, 0xfc, !PT ;  /* 0x0000001611117212 */ /* 0x000fc600078efcff */
[----:B------:R-:W-:Y:S02]  /*12f00*/  STSM.16.M88.4 [R0+0x2800], R8 ;  /* 0x0028000800007844 */ /* 0x000fe40000000200 */
[----:B------:R-:W-:Y:S02]  /*12f10*/  IMAD.IADD R17, R16, 0x1, R17 ;  /* 0x0000000110117824 */ /* 0x000fe400078e0211 */
        /* <DEDUP_REMOVED lines=32> */
.L_x_7614:
[----:B-1----:R1:W-:Y:S01]  /*13120*/  SYNCS.ARRIVE.TRANS64.A1T0 RZ, [R2+URZ+0x22850], RZ ;  /* 0x022850ff02ff79a7 */ /* 0x0023e2000810003f */
[----:B------:R-:W-:Y:S06]  /*13130*/  BAR.SYNC.DEFER_BLOCKING 0x2, 0x80 ;  /* 0x0082000000007b1d */ /* 0x000fec0000010000 */
[----:B------:R-:W-:Y:S05]  /*13140*/  @!P0 BRA `(.L_x_7615) ;  /* 0x0000000000048947 */ /* 0x000fea0003800000 */
[----:B------:R-:W-:Y:S01]  /*13150*/  BPT.TRAP 0x1 ;  /* 0x000000040000795c */ /* 0x000fe20000300000 */
.L_x_7615:
[----:B0-----:R-:W2:Y:S01]  /*13160*/  LDL R0, [R1+0x14] ;  /* 0x0000140001007983 */ /* 0x001ea20000100800 */
[----:B-1----:R-:W-:Y:S01]  /*13170*/  IADD3 R2, R2, 0x22880, RZ ;  /* 0x0002288002027810 */ /* 0x002fe20007ffe0ff */
[----:B------:R-:W-:-:S05]  /*13180*/  VIADD R31, R31, 0x1 ;  /* 0x000000011f1f7836 */ /* 0x000fca0000000000 */
[----:B------:R-:W-:-:S04]  /*13190*/  ISETP.NE.AND P0, PT, R31, 0x2, PT ;  /* 0x000000021f00780c */ /* 0x000fc80003f05270 */
[----:B------:R-:W-:Y:S02]  /*131a0*/  SEL R31, R31, RZ, P0 ;  /* 0x000000ff1f1f7207 */ /* 0x000fe40000000000 */
[----:B--2---:R-:W-:Y:S02]  /*131b0*/  PRMT R2, R0, 0x654, R2 ;  /* 0x0000065400027816 */ /* 0x004fe40000000002 */
[----:B------:R-:W-:Y:S02]  /*131c0*/  SEL R0, RZ, 0x1, P0 ;  /* 0x00000001ff007807 */ /* 0x000fe40000000000 */
[----:B------:R1:W-:Y:S02]  /*131d0*/  SYNCS.ARRIVE.TRANS64.RED.A1T0 RZ, [R2+URZ], RZ ;  /* 0x000000ff02ff79a7 */ /* 0x0003e4000810043f */
[----:B------:R-:W-:-:S07]  /*131e0*/  LOP3.LUT R35, R35, R0, RZ, 0x3c, !PT ;  /* 0x0000000023237212 */ /* 0x000fce00078e3cff */
.L_x_7558:
[----:B------:R-:W-:Y:S05]  /*131f0*/  BSYNC B7 ;  /* 0x0000000000077941 */ /* 0x000fea0003800000 */
.L_x_7556:
[----:B------:R-:W-:-:S13]  /*13200*/  LOP3.LUT P0, RZ, R24, 0x400, RZ, 0xc0, !PT ;  /* 0x0000040018ff7812 */ /* 0x000fda000780c0ff */
[----:B------:R-:W-:Y:S05]  /*13210*/  @!P0 BRA `(.L_x_7616) ;  /* 0x0000000000348947 */ /* 0x000fea0003800000 */
[----:B------:R-:W0:Y:S08]  /*13220*/  S2UR UR4, SR_CgaCtaId ;  /* 0x00000000000479c3 */ /* 0x000e300000008800 */
[----:B------:R-:W-:Y:S01]  /*13230*/  BAR.SYNC.DEFER_BLOCKING 0x5, 0x180 ;  /* 0x0146000000007b1d */ /* 0x000fe20000010000 */
[----:B------:R-:W-:Y:S01]  /*13240*/  MOV R16, 0x400 ;  /* 0x0000040000107802 */ /* 0x000fe20000000f00 */
[----:B0-----:R-:W-:-:S05]  /*13250*/  IMAD.U32 R0, RZ, RZ, UR4 ;  /* 0x00000004ff007e24 */ /* 0x001fca000f8e00ff */
        /* <DEDUP_REMOVED lines=9> */
.L_x_7616:
[----:B-1----:R-:W1:Y:S01]  /*132f0*/  S2R R2, SR_TID.X ;  /* 0x0000000000027919 */ /* 0x002e620000002100 */
[----:B------:R-:W-:Y:S01]  /*13300*/  ULDC UR4, c[0x0][0xc3c] ;  /* 0x00030f0000047ab9 */ /* 0x000fe20000000800 */
[----:B0-----:R-:W2:Y:S01]  /*13310*/  LDL.LU R0, [R1] ;  /* 0x0000000001007983 */ /* 0x001ea20000300800 */
[----:B------:R-:W-:Y:S01]  /*13320*/  IMAD.MOV.U32 R6, RZ, RZ, RZ ;  /* 0x000000ffff067224 */ /* 0x000fe200078e00ff */
[----:B-1----:R-:W-:-:S04]  /*13330*/  LOP3.LUT R9, R2, 0x1f, RZ, 0xc0, !PT ;  /* 0x0000001f02097812 */ /* 0x002fc800078ec0ff */
[C---:B------:R-:W-:Y:S01]  /*13340*/  ISETP.NE.AND P0, PT, R9.reuse, 0x1f, PT ;  /* 0x0000001f0900780c */ /* 0x040fe20003f05270 */
[----:B------:R-:W-:-:S05]  /*13350*/  VIADD R7, R9, UR40 ;  /* 0x0000002809077c36 */ /* 0x000fca0008000000 */
[----:B------:R-:W-:Y:S01]  /*13360*/  ISETP.GE.OR P1, PT, R7, UR4, !P0 ;  /* 0x0000000407007c0c */ /* 0x000fe2000c726670 */
[----:B------:R-:W-:-:S12]  /*13370*/  ULDC UR4, c[0x0][0xc3c] ;  /* 0x00030f0000047ab9 */ /* 0x000fd80000000800 */
[----:B------:R-:W0:Y:S08]  /*13380*/  @!P1 LDC.64 R2, c[0x0][0xc80] ;  /* 0x00032000ff029b82 */ /* 0x000e300000000a00 */
[----:B------:R-:W1:Y:S01]  /*13390*/  @!P1 LDC.64 R4, c[0x0][0xc78] ;  /* 0x00031e00ff049b82 */ /* 0x000e620000000a00 */
[----:B0-----:R-:W-:-:S05]  /*133a0*/  @!P1 IMAD.WIDE R2, R7, 0x4, R2 ;  /* 0x0000000407029825 */ /* 0x001fca00078e0202 */
[----:B------:R1:W3:Y:S02]  /*133b0*/  @!P1 LDG.E R6, desc[UR50][R2.64] ;  /* 0x0000003202069981 */ /* 0x0002e4000c1e1900 */
[----:B-1----:R-:W-:-:S04]  /*133c0*/  @!P1 IMAD.WIDE R2, R7, 0x4, R4 ;  /* 0x0000000407029825 */ /* 0x002fc800078e0204 */
[----:B------:R-:W-:-:S06]  /*133d0*/  IMAD.MOV.U32 R5, RZ, RZ, RZ ;  /* 0x000000ffff057224 */ /* 0x000fcc00078e00ff */
[----:B------:R-:W3:Y:S01]  /*133e0*/  @!P1 LDG.E R5, desc[UR50][R2.64] ;  /* 0x0000003202059981 */ /* 0x000ee2000c1e1900 */
[C---:B------:R-:W-:Y:S02]  /*133f0*/  ISETP.NE.AND P1, PT, R9.reuse, RZ, PT ;  /* 0x000000ff0900720c */ /* 0x040fe40003f25270 */
[C---:B------:R-:W-:Y:S02]  /*13400*/  ISETP.GE.U32.AND P2, PT, R9.reuse, 0x2, PT ;  /* 0x000000020900780c */ /* 0x040fe40003f46070 */
[C---:B------:R-:W-:Y:S02]  /*13410*/  ISETP.GE.U32.AND P3, PT, R9.reuse, 0x4, PT ;  /* 0x000000040900780c */ /* 0x040fe40003f66070 */
[C---:B------:R-:W-:Y:S02]  /*13420*/  ISETP.GE.U32.AND P4, PT, R9.reuse, 0x8, PT ;  /* 0x000000080900780c */ /* 0x040fe40003f86070 */
[----:B------:R-:W-:Y:S01]  /*13430*/  ISETP.GE.U32.AND P5, PT, R9, 0x10, PT ;  /* 0x000000100900780c */ /* 0x000fe20003fa6070 */
[----:B--2---:R-:W-:-:S02]  /*13440*/  IMAD.MOV.U32 R10, RZ, RZ, R0 ;  /* 0x000000ffff0a7224 */ /* 0x004fc400078e0000 */
        /* <DEDUP_REMOVED lines=13> */
[----:B------:R-:W0:Y:S04]  /*13520*/  SHFL.UP PT, R2, R7, 0x10, RZ ;  /* 0x0600000007027989 */ /* 0x000e2800000e00ff */
[----:B------:R-:W-:Y:S01]  /*13530*/  SHFL.IDX PT, R11, R10, 0x1, 0x1f ;  /* 0x00201f000a0b7f89 */ /* 0x000fe200000e0000 */
[----:B0-----:R-:W-:-:S05]  /*13540*/  SEL R2, R2, RZ, P5 ;  /* 0x000000ff02027207 */ /* 0x001fca0002800000 */
[----:B------:R-:W-:Y:S02]  /*13550*/  IMAD.IADD R3, R7, 0x1, R2 ;  /* 0x0000000107037824 */ /* 0x000fe400078e0202 */
[----:B------:R-:W0:Y:S03]  /*13560*/  LDC R2, c[0x0][0xc38] ;  /* 0x00030e00ff027b82 */ /* 0x000e260000000800 */
[----:B------:R-:W0:Y:S04]  /*13570*/  SHFL.IDX PT, R9, R3, 0x1f, 0x1f ;  /* 0x03e01f0003097f89 */ /* 0x000e2800000e0000 */
[----:B------:R-:W1:Y:S01]  /*13580*/  SHFL.IDX PT, R0, R10, RZ, 0x1f ;  /* 0x00001fff0a007589 */ /* 0x000e6200000e0000 */
[----:B0-----:R-:W-:-:S04]  /*13590*/  IMAD R4, R9, R2, RZ ;  /* 0x0000000209047224 */ /* 0x001fc800078e02ff */
[----:B------:R-:W-:-:S05]  /*135a0*/  IMAD.IADD R9, R11, 0x1, R4 ;  /* 0x000000010b097824 */ /* 0x000fca00078e0204 */
[----:B-1----:R-:W-:Y:S01]  /*135b0*/  ISETP.GT.AND P6, PT, R9, R0, PT ;  /* 0x000000000900720c */ /* 0x002fe20003fc4270 */
[----:B------:R-:W-:-:S12]  /*135c0*/  IMAD.MOV.U32 R7, RZ, RZ, RZ ;  /* 0x000000ffff077224 */ /* 0x000fd800078e00ff */
[----:B------:R-:W-:Y:S05]  /*135d0*/  @P6 BRA `(.L_x_7618) ;  /* 0x0000000000986947 */ /* 0x000fea0003800000 */
.L_x_7620:
[----:B------:R-:W-:-:S04]  /*135e0*/  UIADD3 UR40, UR40, 0x1f, URZ ;  /* 0x0000001f28287890 */ /* 0x000fc8000fffe03f */
[----:B------:R-:W-:-:S06]  /*135f0*/  UISETP.GE.AND UP0, UPT, UR40, UR4, UPT ;  /* 0x000000042800728c */ /* 0x000fcc000bf06270 */
[----:B------:R-:W-:-:S13]  /*13600*/  PLOP3.LUT P6, PT, PT, PT, UP0, 0x40, 0x0 ;  /* 0x000000000000781c */ /* 0x000fda0003fce808 */
[----:B------:R-:W-:Y:S05]  /*13610*/  @!P6 BRA `(.L_x_7619) ;  /* 0x0000000400bce947 */ /* 0x000fea0003800000 */
[----:B------:R-:W0:Y:S01]  /*13620*/  S2R R2, SR_TID.X ;  /* 0x0000000000027919 */ /* 0x000e220000002100 */
[----:B------:R-:W-:Y:S01]  /*13630*/  IMAD.MOV.U32 R6, RZ, RZ, RZ ;  /* 0x000000ffff067224 */ /* 0x000fe200078e00ff */
[----:B0-----:R-:W-:-:S05]  /*13640*/  LOP3.LUT R2, R2, 0x1f, RZ, 0xc0, !PT ;  /* 0x0000001f02027812 */ /* 0x001fca00078ec0ff */
[----:B------:R-:W-:-:S05]  /*13650*/  VIADD R11, R2, UR40 ;  /* 0x00000028020b7c36 */ /* 0x000fca0008000000 */
        /* <DEDUP_REMOVED lines=23> */
[----:B------:R-:W-:Y:S02]  /*137d0*/  IADD3 R3, R3, R2, RZ ;  /* 0x0000000203037210 */ /* 0x000fe40007ffe0ff */
[----:B------:R-:W0:Y:S03]  /*137e0*/  LDC R2, c[0x0][0xc38] ;  /* 0x00030e00ff027b82 */ /* 0x000e260000000800 */
[----:B------:R-:W0:Y:S02]  /*137f0*/  SHFL.IDX PT, R13, R3, 0x1f, 0x1f ;  /* 0x03e01f00030d7f89 */ /* 0x000e2400000e0000 */
[----:B0-----:R-:W-:-:S04]  /*13800*/  IMAD R4, R13, R2, RZ ;  /* 0x000000020d047224 */ /* 0x001fc800078e02ff */
[----:B------:R-:W-:-:S05]  /*13810*/  IMAD.IADD R9, R4, 0x1, R9 ;  /* 0x0000000104097824 */ /* 0x000fca00078e0209 */
[----:B------:R-:W-:-:S13]  /*13820*/  ISETP.GT.AND P6, PT, R9, R0, PT ;  /* 0x000000000900720c */ /* 0x000fda0003fc4270 */
[----:B------:R-:W-:Y:S05]  /*13830*/  @!P6 BRA `(.L_x_7620) ;  /* 0xfffffffc0068e947 */ /* 0x000fea000383ffff */
.L_x_7618:
        /* <DEDUP_REMOVED lines=19> */
.L_x_7621:
[----:B--2---:R-:W-:Y:S01]  /*13970*/  IMAD R11, R7, R2, R10 ;  /* 0x00000002070b7224 */ /* 0x004fe200078e020a */
[----:B------:R-:W-:Y:S01]  /*13980*/  IABS R7, R5 ;  /* 0x0000000500077213 */ /* 0x000fe20000000000 */
[--C-:B01----:R-:W-:Y:S01]  /*13990*/  IMAD.MOV R3, RZ, RZ, -R9.reuse ;  /* 0x000000ffff037224 */ /* 0x103fe200078e0a09 */
[----:B------:R-:W-:Y:S01]  /*139a0*/  UIADD3 UR40, UR4, UR40, URZ ;  /* 0x0000002804287290 */ /* 0x000fe2000fffe03f */
[----:B------:R-:W-:Y:S01]  /*139b0*/  IMAD.MOV.U32 R2, RZ, RZ, RZ ;  /* 0x000000ffff027224 */ /* 0x000fe200078e00ff */
[----:B------:R-:W0:Y:S01]  /*139c0*/  I2F.RP R8, R7 ;  /* 0x0000000700087306 */ /* 0x000e220000209400 */
[----:B------:R-:W-:Y:S01]  /*139d0*/  IMAD R10, R3, R4, RZ ;  /* 0x00000004030a7224 */ /* 0x000fe200078e02ff */
[----:B------:R1:W-:Y:S01]  /*139e0*/  STL [R1], R11 ;  /* 0x0000000b01007387 */ /* 0x0003e20000100800 */
[----:B------:R-:W-:Y:S02]  /*139f0*/  IMAD.MOV.U32 R3, RZ, RZ, R9 ;  /* 0x000000ffff037224 */ /* 0x000fe400078e0009 */
[----:B------:R-:W-:-:S04]  /*13a00*/  IMAD.HI.U32 R2, R9, R10, R2 ;  /* 0x0000000a09027227 */ /* 0x000fc800078e0002 */
[----:B------:R-:W-:Y:S01]  /*13a10*/  IMAD.IADD R9, R0, 0x1, -R11 ;  /* 0x0000000100097824 */ /* 0x000fe200078e0a0b */
[----:B------:R-:W-:Y:S01]  /*13a20*/  IABS R0, R6 ;  /* 0x0000000600007213 */ /* 0x000fe20000000000 */
[----:B0-----:R-:W0:Y:S03]  /*13a30*/  MUFU.RCP R8, R8 ;  /* 0x0000000800087308 */ /* 0x001e260000001000 */
[----:B-1----:R-:W-:Y:S02]  /*13a40*/  IABS R11, R9 ;  /* 0x00000009000b7213 */ /* 0x002fe40000000000 */
[----:B------:R-:W-:-:S03]  /*13a50*/  IADD3 R3, RZ, -R0, RZ ;  /* 0x80000000ff037210 */ /* 0x000fc60007ffe0ff */
[----:B------:R-:W-:-:S04]  /*13a60*/  IMAD.HI.U32 R0, R2, R11, RZ ;  /* 0x0000000b02007227 */ /* 0x000fc800078e00ff */
[----:B------:R-:W-:-:S05]  /*13a70*/  IMAD R11, R0, R3, R11 ;  /* 0x00000003000b7224 */ /* 0x000fca00078e020b */
        /* <DEDUP_REMOVED lines=8> */
[----:B------:R-:W-:Y:S02]  /*13b00*/  IMAD R11, R2, R7, RZ ;  /* 0x00000007020b7224 */ /* 0x000fe400078e02ff */
[----:B------:R-:W-:-:S06]  /*13b10*/  IMAD.MOV.U32 R2, RZ, RZ, RZ ;  /* 0x000000ffff027224 */ /* 0x000fcc00078e00ff */
[----:B------:R-:W-:Y:S02]  /*13b20*/  @P0 VIADD R0, R0, 0x1 ;  /* 0x0000000100000836 */ /* 0x000fe40000000000 */
[----:B------:R-:W-:Y:S01]  /*13b30*/  IMAD.HI.U32 R4, R3, R11, R2 ;  /* 0x0000000b03047227 */ /* 0x000fe200078e0002 */
[----:B------:R-:W-:-:S04]  /*13b40*/  LOP3.LUT R2, R9, R6, RZ, 0x3c, !PT ;  /* 0x0000000609027212 */ /* 0x000fc800078e3cff */
[----:B------:R-:W-:Y:S01]  /*13b50*/  ISETP.GE.AND P2, PT, R2, RZ, PT ;  /* 0x000000ff0200720c */ /* 0x000fe20003f46270 */
[----:B------:R-:W-:Y:S01]  /*13b60*/  IMAD.MOV.U32 R2, RZ, RZ, R0 ;  /* 0x000000ffff027224 */ /* 0x000fe200078e0000 */
        /* <DEDUP_REMOVED lines=26> */
.L_x_7619:
[----:B------:R0:W-:Y:S01]  /*13d10*/  STL [R1], R0 ;  /* 0x0000000001007387 */ /* 0x0001e20000100800 */
[----:B------:R-:W-:-:S03]  /*13d20*/  ULDC UR40, c[0x0][0xc3c] ;  /* 0x00030f0000287ab9 */ /* 0x000fc60000000800 */
[----:B------:R0:W-:Y:S04]  /*13d30*/  STL [R1+0x4], RZ ;  /* 0x000004ff01007387 */ /* 0x0001e80000100800 */
[----:B------:R0:W-:Y:S02]  /*13d40*/  STL [R1+0x8], RZ ;  /* 0x000008ff01007387 */ /* 0x0001e40000100800 */
.L_x_7622:
[----:B------:R-:W2:Y:S04]  /*13d50*/  LDL R3, [R1+0x4] ;  /* 0x0000040001037983 */ /* 0x000ea80000100800 */
[----:B-1----:R-:W3:Y:S04]  /*13d60*/  LDL R2, [R1+0x8] ;  /* 0x0000080001027983 */ /* 0x002ee80000100800 */
[----:B------:R-:W4:Y:S01]  /*13d70*/  LDL R4, [R1] ;  /* 0x0000000001047983 */ /* 0x000f220000100800 */
[----:B0-----:R-:W0:Y:S01]  /*13d80*/  S2R R0, SR_TID.X ;  /* 0x0000000000007919 */ /* 0x001e220000002100 */
[----:B------:R-:W-:Y:S01]  /*13d90*/  BAR.SYNC.DEFER_BLOCKING 0x4, 0x180 ;  /* 0x0106000000007b1d */ /* 0x000fe20000010000 */
[----:B--2---:R-:W-:-:S02]  /*13da0*/  IMAD.MOV.U32 R5, RZ, RZ, R3 ;  /* 0x000000ffff057224 */ /* 0x004fc400078e0003 */
[----:B---3--:R-:W-:-:S03]  /*13db0*/  IMAD.MOV.U32 R3, RZ, RZ, R2 ;  /* 0x000000ffff037224 */ /* 0x008fc600078e0002 */
[----:B------:R2:W3:Y:S01]  /*13dc0*/  LDL R2, [R1+0x14] ;  /* 0x0000140001027983 */ /* 0x0004e20000100800 */
[----:B0-----:R-:W-:Y:S01]  /*13dd0*/  LOP3.LUT R0, R0, 0x1f, RZ, 0xc0, !PT ;  /* 0x0000001f00007812 */ /* 0x001fe200078ec0ff */
[----:B------:R-:W-:-:S03]  /*13de0*/  IMAD.MOV.U32 R6, RZ, RZ, R3 ;  /* 0x000000ffff067224 */ /* 0x000fc600078e0003 */
[----:B------:R-:W-:-:S13]  /*13df0*/  ISETP.NE.AND P0, PT, R0, RZ, PT ;  /* 0x000000ff0000720c */ /* 0x000fda0003f05270 */
[----:B------:R-:W-:Y:S01]  /*13e00*/  @!P0 MOV R0, 0x400 ;  /* 0x0000040000008802 */ /* 0x000fe20000000f00 */
[----:B---3--:R-:W0:Y:S03]  /*13e10*/  @!P0 S2R R2, SR_CgaCtaId ;  /* 0x0000000000028919 */ /* 0x008e260000008800 */
[----:B0-----:R-:W-:Y:S01]  /*13e20*/  @!P0 LEA R16, R2, R0, 0x18 ;  /* 0x0000000002108211 */ /* 0x001fe200078ec0ff */
[----:B------:R-:W-:Y:S01]  /*13e30*/  IMAD.U32 R0, RZ, RZ, UR40 ;  /* 0x00000028ff007e24 */ /* 0x000fe2000f8e00ff */
[----:B------:R2:W-:Y:S04]  /*13e40*/  @!P0 STL [R1+0x14], R2 ;  /* 0x0000140201008387 */ /* 0x0005e80000100800 */
[----:B------:R-:W-:-:S05]  /*13e50*/  @!P0 MOV R7, R0 ;  /* 0x0000000000078202 */ /* 0x000fca0000000f00 */
[----:B----4-:R2:W-:Y:S01]  /*13e60*/  @!P0 STS.128 [R16+0x228d0], R4 ;  /* 0x0228d00410008388 */ /* 0x0105e20000000c00 */
[----:B------:R-:W-:Y:S06]  /*13e70*/  BAR.ARV 0x5, 0x180 ;  /* 0x0146000000007b1d */ /* 0x000fec0000002000 */
.L_x_7617:
[----:B------:R-:W-:Y:S02]  /*13e80*/  ULDC UR4, c[0x0][0xc3c] ;  /* 0x00030f0000047ab9 */ /* 0x000fe40000000800 */
[----:B------:R-:W-:-:S06]  /*13e90*/  UISETP.GE.AND UP0, UPT, UR40, UR4, UPT ;  /* 0x000000042800728c */ /* 0x000fcc000bf06270 */
[----:B------:R-:W-:-:S13]  /*13ea0*/  PLOP3.LUT P0, PT, PT, PT, UP0, 0x80, 0x0 ;  /* 0x000000000000781c */ /* 0x000fda0003f0f008 */
[----:B------:R-:W-:Y:S05]  /*13eb0*/  @!P0 BRA `(.L_x_7623) ;  /* 0xffffffa0001c8947 */ /* 0x000fea000383ffff */
.L_x_7551:
[----:B--2---:R-:W2:Y:S01]  /*13ec0*/  LDL.LU R0, [R1+0x28] ;  /* 0x0000280001007983 */ /* 0x004ea20000300800 */
[----:B------:R-:W-:Y:S01]  /*13ed0*/  BSSY B0, `(.L_x_7624) ;  /* 0x000000b000007945 */ /* 0x000fe20003800000 */
[----:B0-----:R-:W0:Y:S01]  /*13ee0*/  S2R R5, SR_CgaCtaId ;  /* 0x0000000000057919 */ /* 0x001e220000008800 */
        /* <DEDUP_REMOVED lines=9> */
.L_x_7758:
[----:B------:R-:W-:Y:S05]  /*13f80*/  BSYNC B0 ;  /* 0x0000000000007941 */ /* 0x000fea0003800000 */
.L_x_7624:
[----:B------:R-:W-:-:S03]  /*13f90*/  UMOV UR4, 0xffffffff ;  /* 0xffffffff00047882 */ /* 0x000fc60000000000 */
[----:B------:R-:W-:Y:S05]  /*13fa0*/  BRA.DIV UR4, `(.L_x_7626) ;  /* 0x0000003e04e87947 */ /* 0x000fea000b800000 */
[----:B0-----:R-:W0:Y:S02]  /*13fb0*/  S2R R0, SR_TID.X ;  /* 0x0000000000007919 */ /* 0x001e240000002100 */
[----:B0-----:R-:W-:-:S04]  /*13fc0*/  SHF.R.U32.HI R0, RZ, 0x5, R0 ;  /* 0x00000005ff007819 */ /* 0x001fc80000011600 */
[----:B------:R-:W-:-:S05]  /*13fd0*/  LOP3.LUT R0, R0, 0x3, RZ, 0xc0, !PT ;  /* 0x0000000300007812 */ /* 0x000fca00078ec0ff */
[----:B------:R0:W1:Y:S02]  /*13fe0*/  SHFL.IDX PT, R14, R0, RZ, 0x1f ;  /* 0x00001fff000e7589 */ /* 0x00006400000e0000 */
.L_x_7761:
[----:B-1----:R-:W-:Y:S01]  /*13ff0*/  ISETP.NE.AND P0, PT, R14, RZ, PT ;  /* 0x000000ff0e00720c */ /* 0x002fe20003f05270 */
[----:B------:R-:W-:-:S12]  /*14000*/  BSSY B0, `(.L_x_7627) ;  /* 0x000002c000007945 */ /* 0x000fd80003800000 */
[----:B------:R-:W-:Y:S05]  /*14010*/  @P0 BRA `(.L_x_7628) ;  /* 0x0000000000a80947 */ /* 0x000fea0003800000 */
[----:B------:R-:W-:-:S03]  /*14020*/  UMOV UR4, 0xffffffff ;  /* 0xffffffff00047882 */ /* 0x000fc60000000000 */
[----:B------:R-:W-:Y:S05]  /*14030*/  BRA.DIV UR4, `(.L_x_7629) ;  /* 0x0000003e04f87947 */ /* 0x000fea000b800000 */
[----:B------:R-:W-:-:S13]  /*14040*/  ELECT P6, URZ, PT ;  /* 0x00000000003f782f */ /* 0x000fda00038c0000 */
.L_x_7764:
[----:B------:R-:W-:Y:S05]  /*14050*/  @!P6 BRA `(.L_x_7628) ;  /* 0x000000000098e947 */ /* 0x000fea0003800000 */
[----:B------:R-:W-:-:S06]  /*14060*/  ULOP3.LUT UR4, UR36, 0x2, URZ, 0xfc, !UPT ;  /* 0x0000000224047892 */ /* 0x000fcc000f8efc3f */
[----:B0-----:R-:W-:-:S05]  /*14070*/  IMAD.U32 R0, RZ, RZ, UR4 ;  /* 0x00000004ff007e24 */ /* 0x001fca000f8e00ff */
[----:B------:R-:W-:-:S13]  /*14080*/  ISETP.NE.AND P0, PT, R0, 0x3, PT ;  /* 0x000000030000780c */ /* 0x000fda0003f05270 */
[----:B------:R-:W-:Y:S05]  /*14090*/  @!P0 BRA `(.L_x_7630) ;  /* 0x0000000000048947 */ /* 0x000fea0003800000 */
[----:B------:R-:W-:Y:S01]  /*140a0*/  BPT.TRAP 0x1 ;  /* 0x000000040000795c */ /* 0x000fe20000300000 */
.L_x_7630:
[----:B------:R-:W-:Y:S01]  /*140b0*/  IMAD R3, R31, 0x8, R5 ;  /* 0x000000081f037824 */ /* 0x000fe200078e0205 */
[----:B------:R-:W-:Y:S01]  /*140c0*/  SHF.L.U32 R2, R35, 0x1f, RZ ;  /* 0x0000001f23027819 */ /* 0x000fe200000006ff */
[----:B------:R-:W-:-:S03]  /*140d0*/  VIADD R31, R31, 0x1 ;  /* 0x000000011f1f7836 */ /* 0x000fc60000000000 */
[----:B------:R-:W0:Y:S02]  /*140e0*/  SYNCS.PHASECHK.TRANS64.TRYWAIT P1, [R3+URZ+0x22840], R2 ;  /* 0x02284002030075a7 */ /* 0x000e24000802017f */
[----:B------:R-:W-:-:S04]  /*140f0*/  ISETP.NE.AND P2, PT, R31, 0x2, PT ;  /* 0x000000021f00780c */ /* 0x000fc80003f45270 */
[----:B------:R-:W-:Y:S01]  /*14100*/  SEL R0, RZ, 0x1, P2 ;  /* 0x00000001ff007807 */ /* 0x000fe20001000000 */
[----:B0-----:R-:W-:Y:S08]  /*14110*/  @!P1 BRA `(.L_x_7631) ;  /* 0x0000003c00e09947 */ /* 0x001ff00003800000 */
.L_x_7765:
[----:B------:R-:W-:Y:S02]  /*14120*/  SEL R31, R31, RZ, P2 ;  /* 0x000000ff1f1f7207 */ /* 0x000fe40001000000 */
[----:B------:R-:W-:Y:S01]  /*14130*/  LOP3.LUT R0, R35, R0, RZ, 0x3c, !PT ;  /* 0x0000000023007212 */ /* 0x000fe200078e3cff */
[----:B------:R-:W-:Y:S06]  /*14140*/  @!P0 BRA `(.L_x_7632) ;  /* 0x0000000000048947 */ /* 0x000fec0003800000 */
[----:B------:R-:W-:Y:S01]  /*14150*/  BPT.TRAP 0x1 ;  /* 0x000000040000795c */ /* 0x000fe20000300000 */
.L_x_7632:
[----:B------:R-:W-:Y:S01]  /*14160*/  IMAD R31, R31, 0x8, R5 ;  /* 0x000000081f1f7824 */ /* 0x000fe200078e0205 */
[----:B------:R-:W-:-:S04]  /*14170*/  SHF.L.U32 R0, R0, 0x1f, RZ ;  /* 0x0000001f00007819 */ /* 0x000fc800000006ff */
[----:B------:R-:W1:Y:S02]  /*14180*/  SYNCS.PHASECHK.TRANS64.TRYWAIT P1, [R31+URZ+0x22840], R0 ;  /* 0x022840001f0075a7 */ /* 0x000e64000802017f */
[----:B-1----:R-:W-:Y:S05]  /*14190*/  @!P1 BRA `(.L_x_7633) ;  /* 0x0000003c00d49947 */ /* 0x002fea0003800000 */
.L_x_7766:
[----:B------:R-:W-:Y:S05]  /*141a0*/  @!P0 BRA `(.L_x_7634) ;  /* 0x0000000000048947 */ /* 0x000fea0003800000 */
[----:B------:R-:W-:Y:S01]  /*141b0*/  BPT.TRAP 0x1 ;  /* 0x000000040000795c */ /* 0x000fe20000300000 */
.L_x_7634:
[----:B------:R-:W2:Y:S02]  /*141c0*/  SYNCS.PHASECHK.TRANS64.TRYWAIT P1, [R3+URZ+0x22860], R2 ;  /* 0x02286002030075a7 */ /* 0x000ea4000802017f */
[----:B--2---:R-:W-:Y:S05]  /*141d0*/  @!P1 BRA `(.L_x_7635) ;  /* 0x0000003c00d89947 */ /* 0x004fea0003800000 */
.L_x_7767:
[----:B------:R-:W-:Y:S05]  /*141e0*/  @!P0 BRA `(.L_x_7636) ;  /* 0x0000000000048947 */ /* 0x000fea0003800000 */
[----:B------:R-:W-:Y:S01]  /*141f0*/  BPT.TRAP 0x1 ;  /* 0x000000040000795c */ /* 0x000fe20000300000 */
.L_x_7636:
[----:B------:R-:W3:Y:S02]  /*14200*/  SYNCS.PHASECHK.TRANS64.TRYWAIT P1, [R31+URZ+0x22860], R0 ;  /* 0x022860001f0075a7 */ /* 0x000ee4000802017f */
[----:B---3--:R-:W-:Y:S05]  /*14210*/  @!P1 BRA `(.L_x_7637) ;  /* 0x0000003c00dc9947 */ /* 0x008fea0003800000 */
.L_x_7768:
[----:B------:R-:W-:Y:S05]  /*14220*/  @!P0 BRA `(.L_x_7638) ;  /* 0x0000000000048947 */ /* 0x000fea0003800000 */
[----:B------:R-:W-:Y:S01]  /*14230*/  BPT.TRAP 0x1 ;  /* 0x000000040000795c */ /* 0x000fe20000300000 */
.L_x_7638:
[----:B------:R-:W4:Y:S02]  /*14240*/  SYNCS.PHASECHK.TRANS64.TRYWAIT P1, [R3+URZ+0x22880], R2 ;  /* 0x02288002030075a7 */ /* 0x000f24000802017f */
[----:B----4-:R-:W-:Y:S05]  /*14250*/  @!P1 BRA `(.L_x_7639) ;  /* 0x0000003c00e09947 */ /* 0x010fea0003800000 */
.L_x_7769:
[----:B------:R-:W-:Y:S05]  /*14260*/  @!P0 BRA `(.L_x_7640) ;  /* 0x0000000000048947 */ /* 0x000fea0003800000 */
[----:B------:R-:W-:Y:S01]  /*14270*/  BPT.TRAP 0x1 ;  /* 0x000000040000795c */ /* 0x000fe20000300000 */
.L_x_7640:
[----:B------:R0:W0:Y:S02]  /*14280*/  SYNCS.PHASECHK.TRANS64.TRYWAIT P0, [R31+URZ+0x22880], R0 ;  /* 0x022880001f0075a7 */ /* 0x000024000800017f */
[----:B0-----:R-:W-:Y:S05]  /*14290*/  @!P0 NANOSLEEP.SYNCS 0x989680 ;  /* 0x009896800000895d */ /* 0x001fea0003900000 */
[----:B------:R-:W0:Y:S02]  /*142a0*/  @!P0 SYNCS.PHASECHK.TRANS64 P0, [R31+URZ+0x22880], R0 ;  /* 0x022880001f0085a7 */ /* 0x000e24000800007f */
[----:B0-----:R-:W-:Y:S05]  /*142b0*/  @!P0 BRA `(.L_x_7640) ;  /* 0xfffffffc00f08947 */ /* 0x001fea000383ffff */
.L_x_7628:
[----:B------:R-:W-:Y:S05]  /*142c0*/  BSYNC B0 ;  /* 0x0000000000007941 */ /* 0x000fea0003800000 */
.L_x_7627:
[----:B------:R-:W-:Y:S05]  /*142d0*/  EXIT ;  /* 0x000000000000794d */ /* 0x000fea0003800000 */
.L_x_7499:
[----:B0-----:R-:W-:-:S04]  /*142e0*/  IMAD.U32 R3, RZ, RZ, UR54 ;  /* 0x00000036ff037e24 */ /* 0x001fc8000f8e00ff */
[----:B------:R0:W1:Y:S03]  /*142f0*/  SYNCS.PHASECHK.TRANS64.TRYWAIT P1, [R3+URZ+0x22800], R4 ;  /* 0x02280004030075a7 */ /* 0x000066000802017f */
[----:B-1----:R-:W-:Y:S05]  /*14300*/  @!P1 NANOSLEEP.SYNCS 0x989680 ;  /* 0x009896800000995d */ /* 0x002fea0003900000 */
[----:B------:R-:W1:Y:S02]  /*14310*/  @!P1 SYNCS.PHASECHK.TRANS64 P1, [R3+URZ+0x22800], R4 ;  /* 0x02280004030095a7 */ /* 0x000e64000802007f */
[----:B-1----:R-:W-:Y:S05]  /*14320*/  @!P1 BRA `(.L_x_7499) ;  /* 0xfffffffc00ec9947 */ /* 0x002fea000383ffff */
[----:B------:R-:W-:Y:S05]  /*14330*/  BRA `(.L_x_7641) ;  /* 0xfffffed8006c7947 */ /* 0x000fea000383ffff */
.L_x_7503:
[----:B-1----:R1:W2:Y:S02]  /*14340*/  SYNCS.PHASECHK.TRANS64.TRYWAIT P1, [R4+URZ+0x22830], R3 ;  /* 0x02283003040075a7 */ /* 0x0022a4000802017f */
[----:B--2---:R-:W-:Y:S05]  /*14350*/  @!P1 NANOSLEEP.SYNCS 0x989680 ;  /* 0x009896800000995d */ /* 0x004fea0003900000 */
[----:B------:R-:W2:Y:S02]  /*14360*/  @!P1 SYNCS.PHASECHK.TRANS64 P1, [R4+URZ+0x22830], R3 ;  /* 0x02283003040095a7 */ /* 0x000ea4000802007f */
[----:B--2---:R-:W-:Y:S05]  /*14370*/  @!P1 BRA `(.L_x_7503) ;  /* 0xfffffffc00f09947 */ /* 0x004fea000383ffff */
[----:B------:R-:W-:Y:S05]  /*14380*/  BRA `(.L_x_7502) ;  /* 0xfffffed800887947 */ /* 0x000fea000383ffff */
.L_x_7509:
[----:B-1----:R-:W-:-:S04]  /*14390*/  IMAD.U32 R9, RZ, RZ, UR6 ;  /* 0x00000006ff097e24 */ /* 0x002fc8000f8e00ff */
[----:B------:R1:W2:Y:S03]  /*143a0*/  SYNCS.PHASECHK.TRANS64.TRYWAIT P1, [R9+URZ+0x22830], R8 ;  /* 0x02283008090075a7 */ /* 0x0002a6000802017f */
[----:B--2---:R-:W-:Y:S05]  /*143b0*/  @!P1 NANOSLEEP.SYNCS 0x989680 ;  /* 0x009896800000995d */ /* 0x004fea0003900000 */
[----:B------:R-:W2:Y:S02]  /*143c0*/  @!P1 SYNCS.PHASECHK.TRANS64 P1, [R9+URZ+0x22830], R8 ;  /* 0x02283008090095a7 */ /* 0x000ea4000802007f */
[----:B--2---:R-:W-:Y:S05]  /*143d0*/  @!P1 BRA `(.L_x_7509) ;  /* 0xfffffffc00ec9947 */ /* 0x004fea000383ffff */
[----:B------:R-:W-:Y:S05]  /*143e0*/  BRA `(.L_x_7506) ;  /* 0xffffff1000e47947 */ /* 0x000fea000383ffff */
.L_x_7513:
[----:B-1----:R-:W-:-:S04]  /*143f0*/  IMAD.U32 R9, RZ, RZ, UR6 ;  /* 0x00000006ff097e24 */ /* 0x002fc8000f8e00ff */
[----:B------:R1:W2:Y:S03]  /*14400*/  SYNCS.PHASECHK.TRANS64.TRYWAIT P1, [R9+URZ+0x22850], R8 ;  /* 0x02285008090075a7 */ /* 0x0002a6000802017f */
[----:B--2---:R-:W-:Y:S05]  /*14410*/  @!P1 NANOSLEEP.SYNCS 0x989680 ;  /* 0x009896800000995d */ /* 0x004fea0003900000 */
[----:B------:R-:W2:Y:S02]  /*14420*/  @!P1 SYNCS.PHASECHK.TRANS64 P1, [R9+URZ+0x22850], R8 ;  /* 0x02285008090095a7 */ /* 0x000ea4000802007f */
[----:B--2---:R-:W-:Y:S05]  /*14430*/  @!P1 BRA `(.L_x_7513) ;  /* 0xfffffffc00ec9947 */ /* 0x004fea000383ffff */
[----:B------:R-:W-:Y:S05]  /*14440*/  BRA `(.L_x_7510) ;  /* 0xffffff1c000c7947 */ /* 0x000fea000383ffff */
.L_x_7520:
[----:B-1----:R-:W-:-:S04]  /*14450*/  IMAD.U32 R3, RZ, RZ, UR5 ;  /* 0x00000005ff037e24 */ /* 0x002fc8000f8e00ff */
[----:B------:R1:W2:Y:S03]  /*14460*/  SYNCS.PHASECHK.TRANS64.TRYWAIT P1, [R3+URZ+0x22850], R0 ;  /* 0x02285000030075a7 */ /* 0x0002a6000802017f */
[----:B--2---:R-:W-:Y:S05]  /*14470*/  @!P1 NANOSLEEP.SYNCS 0x989680 ;  /* 0x009896800000995d */ /* 0x004fea0003900000 */
[----:B------:R-:W2:Y:S02]  /*14480*/  @!P1 SYNCS.PHASECHK.TRANS64 P1, [R3+URZ+0x22850], R0 ;  /* 0x02285000030095a7 */ /* 0x000ea4000802007f */
[----:B--2---:R-:W-:Y:S05]  /*14490*/  @!P1 BRA `(.L_x_7520) ;  /* 0xfffffffc00ec9947 */ /* 0x004fea000383ffff */
[----:B------:R-:W-:Y:S05]  /*144a0*/  BRA `(.L_x_7519) ;  /* 0xffffff44007c7947 */ /* 0x000fea000383ffff */
.L_x_7567:
[----:B------:R-:W0:Y:S01]  /*144b0*/  S2R R20, SR_TID.X ;  /* 0x0000000000147919 */ /* 0x000e220000002100 */
[----:B------:R-:W-:Y:S02]  /*144c0*/  IMAD.MOV.U32 R12, RZ, RZ, RZ ;  /* 0x000000ffff0c7224 */ /* 0x000fe400078e00ff */
[----:B------:R-:W-:Y:S02]  /*144d0*/  IMAD.MOV.U32 R11, RZ, RZ, 0x1f ;  /* 0x0000001fff0b7424 */ /* 0x000fe400078e00ff */
[----:B------:R-:W-:Y:S01]  /*144e0*/  IMAD.MOV.U32 R15, RZ, RZ, -0x1 ;  /* 0xffffffffff0f7424 */ /* 0x000fe200078e00ff */
[----:B0-----:R-:W-:-:S04]  /*144f0*/  SHF.R.U32.HI R20, RZ, 0x5, R20 ;  /* 0x00000005ff147819 */ /* 0x001fc80000011614 */
[----:B------:R-:W-:-:S04]  /*14500*/  LOP3.LUT R20, R20, 0x3, RZ, 0xc0, !PT ;  /* 0x0000000314147812 */ /* 0x000fc800078ec0ff */
[----:B------:R-:W-:-:S07]  /*14510*/  MOV R13, R20 ;  /* 0x00000014000d7202 */ /* 0x000fce0000000f00 */
[----:B-----5:R-:W-:Y:S05]  /*14520*/  WARPSYNC.COLLECTIVE R15, `(.L_x_7642) ;  /* 0x000000000f087348 */ /* 0x020fea0003c00000 */
[----:B------:R0:W1:Y:S02]  /*14530*/  SHFL.IDX P6, R14, R13, R12, R11 ;  /* 0x0000000c0d0e7389 */ /* 0x00006400000c000b */
[----:B01---5:R-:W-:Y:S01]  /*14540*/  ENDCOLLECTIVE ;  /* 0x000000000000791b */ /* 0x023fe20003800000 */
.L_x_7642:
[----:B------:R-:W-:Y:S05]  /*14550*/  BRA `(.L_x_7643) ;  /* 0xffffffa800547947 */ /* 0x000fea000383ffff */
.L_x_7570:
[----:B0-----:R0:W1:Y:S02]  /*14560*/  SYNCS.PHASECHK.TRANS64.TRYWAIT P0, [R0+URZ+0x22880], R26 ;  /* 0x0228801a000075a7 */ /* 0x001064000800017f */
[----:B-1----:R-:W-:Y:S05]  /*14570*/  @!P0 NANOSLEEP.SYNCS 0x989680 ;  /* 0x009896800000895d */ /* 0x002fea0003900000 */
[----:B------:R-:W1:Y:S02]  /*14580*/  @!P0 SYNCS.PHASECHK.TRANS64 P0, [R0+URZ+0x22880], R26 ;  /* 0x0228801a000085a7 */ /* 0x000e64000800007f */
[----:B-1----:R-:W-:Y:S05]  /*14590*/  @!P0 BRA `(.L_x_7570) ;  /* 0xfffffffc00f08947 */ /* 0x002fea000383ffff */
[----:B------:R-:W-:Y:S05]  /*145a0*/  BRA `(.L_x_7644) ;  /* 0xffffffac00747947 */ /* 0x000fea000383ffff */
.L_x_7571:
        /* <DEDUP_REMOVED lines=8> */
.L_x_7646:
[----:B------:R-:W-:Y:S05]  /*14630*/  BSYNC B0 ;  /* 0x0000000000007941 */ /* 0x000fea0003800000 */
.L_x_7645:
[----:B------:R-:W-:Y:S01]  /*14640*/  IMAD.MOV.U32 R13, RZ, RZ, R9 ;  /* 0x000000ffff0d7224 */ /* 0x000fe200078e0009 */
[----:B------:R-:W-:Y:S01]  /*14650*/  MOV R11, 0x181f ;  /* 0x0000181f000b7802 */ /* 0x000fe20000000f00 */
[----:B------:R-:W-:Y:S01]  /*14660*/  IMAD.MOV.U32 R12, RZ, RZ, RZ ;  /* 0x000000ffff0c7224 */ /* 0x000fe200078e00ff */
[C---:B------:R-:W-:Y:S01]  /*14670*/  ISETP.GE.AND P3, PT, R19.reuse, 0x41, PT ;  /* 0x000000411300780c */ /* 0x040fe20003f66270 */
[----:B------:R-:W-:Y:S01]  /*14680*/  IMAD.MOV.U32 R15, RZ, RZ, -0x1 ;  /* 0xffffffffff0f7424 */ /* 0x000fe200078e00ff */
[----:B------:R-:W-:Y:S01]  /*14690*/  LOP3.LUT R24, R24, 0xffffffef, RZ, 0xc0, !PT ;  /* 0xffffffef18187812 */ /* 0x000fe200078ec0ff */
[----:B------:R-:W-:Y:S01]  /*146a0*/  IMAD.MOV.U32 R3, RZ, RZ, R14 ;  /* 0x000000ffff037224 */ /* 0x000fe200078e000e */
[----:B------:R-:W-:Y:S01]  /*146b0*/  ISETP.GE.AND P2, PT, R19, 0x61, PT ;  /* 0x000000611300780c */ /* 0x000fe20003f46270 */
[----:B------:R-:W-:-:S12]  /*146c0*/  IMAD.IADD R4, R16, 0x1, R4 ;  /* 0x0000000110047824 */ /* 0x000fd800078e0204 */
[----:B------:R-:W-:Y:S05]  /*146d0*/  WARPSYNC.COLLECTIVE R15, `(.L_x_7647) ;  /* 0x000000000f087348 */ /* 0x000fea0003c00000 */
[----:B------:R0:W1:Y:S02]  /*146e0*/  SHFL.IDX P6, R14, R13, R12, R11 ;  /* 0x0000000c0d0e7389 */ /* 0x00006400000c000b */
[----:B01----:R-:W-:Y:S01]  /*146f0*/  ENDCOLLECTIVE ;  /* 0x000000000000791b */ /* 0x003fe20003800000 */
.L_x_7647:
[C---:B------:R-:W-:Y:S02]  /*14700*/  ISETP.GE.AND P5, PT, R19.reuse, 0x21, PT ;  /* 0x000000211300780c */ /* 0x040fe40003fa6270 */
[----:B------:R-:W-:Y:S01]  /*14710*/  ISETP.GE.AND P4, PT, R19, 0x31, PT ;  /* 0x000000311300780c */ /* 0x000fe20003f86270 */
[----:B------:R-:W-:Y:S02]  /*14720*/  IMAD.MOV.U32 R13, RZ, RZ, R18 ;  /* 0x000000ffff0d7224 */ /* 0x000fe400078e0012 */
[----:B------:R-:W-:Y:S02]  /*14730*/  IMAD.MOV.U32 R12, RZ, RZ, 0x1 ;  /* 0x00000001ff0c7424 */ /* 0x000fe400078e00ff */
[----:B------:R-:W-:-:S08]  /*14740*/  IMAD.MOV.U32 R2, RZ, RZ, R14 ;  /* 0x000000ffff027224 */ /* 0x000fd000078e000e */
[----:B------:R-:W-:Y:S05]  /*14750*/  WARPSYNC.COLLECTIVE R15, `(.L_x_7648) ;  /* 0x000000000f087348 */ /* 0x000fea0003c00000 */
[----:B------:R0:W1:Y:S02]  /*14760*/  SHFL.IDX P6, R14, R13, R12, R11 ;  /* 0x0000000c0d0e7389 */ /* 0x00006400000c000b */
[----:B01----:R-:W-:Y:S01]  /*14770*/  ENDCOLLECTIVE ;  /* 0x000000000000791b */ /* 0x003fe20003800000 */
.L_x_7648:
[----:B------:R-:W-:-:S05]  /*14780*/  IADD3 R2, P1, R30, R2, RZ ;  /* 0x000000021e027210 */ /* 0x000fca0007f3e0ff */
[----:B------:R-:W-:Y:S01]  /*14790*/  IMAD.X R3, RZ, RZ, R3, P1 ;  /* 0x000000ffff037224 */ /* 0x000fe200008e0603 */
[----:B------:R-:W-:Y:S01]  /*147a0*/  ISETP.LT.OR P1, PT, R19, 0x1, P0 ;  /* 0x000000011300780c */ /* 0x000fe20000721670 */
[----:B------:R-:W-:-:S12]  /*147b0*/  IMAD.MOV.U32 R13, RZ, RZ, R9 ;  /* 0x000000ffff0d7224 */ /* 0x000fd800078e0009 */
[----:B------:R-:W-:Y:S01]  /*147c0*/  @!PT LDS RZ, [RZ] ;  /* 0x00000000fffff984 */ /* 0x000fe20000000800 */
[----:B------:R-:W-:Y:S01]  /*147d0*/  @!PT LDS RZ, [RZ] ;  /* 0x00000000fffff984 */ /* 0x000fe20000000800 */
[----:B------:R-:W-:Y:S01]  /*147e0*/  @!PT LDS RZ, [RZ] ;  /* 0x00000000fffff984 */ /* 0x000fe20000000800 */
[----:B------:R0:W-:Y:S02]  /*147f0*/  LDGSTS.E.BYPASS.LTC128B.128 [R4+0xa400], desc[UR50][R2.64], !P1 ;  /* 0x0a40000002047fae */ /* 0x0001e4000c901d72 */
[----:B0-----:R-:W-:-:S07]  /*14800*/  IMAD.MOV.U32 R3, RZ, RZ, R14 ;  /* 0x000000ffff037224 */ /* 0x001fce00078e000e */
[----:B------:R-:W-:Y:S05]  /*14810*/  WARPSYNC.COLLECTIVE R15, `(.L_x_7649) ;  /* 0x000000000f087348 */ /* 0x000fea0003c00000 */
[----:B------:R0:W1:Y:S02]  /*14820*/  SHFL.IDX P6, R14, R13, R12, R11 ;  /* 0x0000000c0d0e7389 */ /* 0x00006400000c000b */
[----:B01----:R-:W-:Y:S01]  /*14830*/  ENDCOLLECTIVE ;  /* 0x000000000000791b */ /* 0x003fe20003800000 */
.L_x_7649:
[----:B------:R-:W-:Y:S01]  /*14840*/  MOV R13, R18 ;  /* 0x00000012000d7202 */ /* 0x000fe20000000f00 */
[----:B------:R-:W-:Y:S02]  /*14850*/  IMAD.MOV.U32 R12, RZ, RZ, 0x2 ;  /* 0x00000002ff0c7424 */ /* 0x000fe400078e00ff */
[----:B------:R-:W-:-:S07]  /*14860*/  IMAD.MOV.U32 R2, RZ, RZ, R14 ;  /* 0x000000ffff027224 */ /* 0x000fce00078e000e */
[----:B------:R-:W-:Y:S05]  /*14870*/  WARPSYNC.COLLECTIVE R15, `(.L_x_7650) ;  /* 0x000000000f087348 */ /* 0x000fea0003c00000 */
[----:B------:R0:W1:Y:S02]  /*14880*/  SHFL.IDX P6, R14, R13, R12, R11 ;  /* 0x0000000c0d0e7389 */ /* 0x00006400000c000b */
[----:B01----:R-:W-:Y:S01]  /*14890*/  ENDCOLLECTIVE ;  /* 0x000000000000791b */ /* 0x003fe20003800000 */
.L_x_7650:
        /* <DEDUP_REMOVED lines=12> */
.L_x_7651:
[----:B------:R-:W-:Y:S02]  /*14960*/  IMAD.MOV.U32 R13, RZ, RZ, R18 ;  /* 0x000000ffff0d7224 */ /* 0x000fe400078e0012 */
[----:B------:R-:W-:Y:S02]  /*14970*/  IMAD.MOV.U32 R12, RZ, RZ, 0x3 ;  /* 0x00000003ff0c7424 */ /* 0x000fe400078e00ff */
[----:B------:R-:W-:-:S07]  /*14980*/  IMAD.MOV.U32 R2, RZ, RZ, R14 ;  /* 0x000000ffff027224 */ /* 0x000fce00078e000e */
[----:B------:R-:W-:Y:S05]  /*14990*/  WARPSYNC.COLLECTIVE R15, `(.L_x_7652) ;  /* 0x000000000f087348 */ /* 0x000fea0003c00000 */
[----:B------:R0:W1:Y:S02]  /*149a0*/  SHFL.IDX P6, R14, R13, R12, R11 ;  /* 0x0000000c0d0e7389 */ /* 0x00006400000c000b */
[----:B01----:R-:W-:Y:S01]  /*149b0*/  ENDCOLLECTIVE ;  /* 0x000000000000791b */ /* 0x003fe20003800000 */
.L_x_7652:
        /* <DEDUP_REMOVED lines=12> */
.L_x_7653:
[----:B------:R-:W-:Y:S02]  /*14a80*/  IMAD.MOV.U32 R13, RZ, RZ, R18 ;  /* 0x000000ffff0d7224 */ /* 0x000fe400078e0012 */
[----:B------:R-:W-:Y:S02]  /*14a90*/  IMAD.MOV.U32 R12, RZ, RZ, 0x4 ;  /* 0x00000004ff0c7424 */ /* 0x000fe400078e00ff */
[----:B------:R-:W-:-:S07]  /*14aa0*/  IMAD.MOV.U32 R2, RZ, RZ, R14 ;  /* 0x000000ffff027224 */ /* 0x000fce00078e000e */
[----:B------:R-:W-:Y:S05]  /*14ab0*/  WARPSYNC.COLLECTIVE R15, `(.L_x_7654) ;  /* 0x000000000f087348 */ /* 0x000fea0003c00000 */
[----:B------:R0:W1:Y:S02]  /*14ac0*/  SHFL.IDX P6, R14, R13, R12, R11 ;  /* 0x0000000c0d0e7389 */ /* 0x00006400000c000b */
[----:B01----:R-:W-:Y:S01]  /*14ad0*/  ENDCOLLECTIVE ;  /* 0x000000000000791b */ /* 0x003fe20003800000 */
.L_x_7654:
[----:B------:R-:W-:-:S04]  /*14ae0*/  IADD3 R2, P1, R30, R2, RZ ;  /* 0x000000021e027210 */ /* 0x000fc80007f3e0ff */
[----:B------:R-:W-:Y:S02]  /*14af0*/  IADD3.X R3, RZ, R3, RZ, P1, !PT ;  /* 0x00000003ff037210 */ /* 0x000fe40000ffe4ff */
        /* <DEDUP_REMOVED lines=10> */
.L_x_7655:
[----:B------:R-:W-:Y:S02]  /*14ba0*/  IMAD.MOV.U32 R13, RZ, RZ, R18 ;  /* 0x000000ffff0d7224 */ /* 0x000fe400078e0012 */
[----:B------:R-:W-:Y:S02]  /*14bb0*/  IMAD.MOV.U32 R12, RZ, RZ, 0x5 ;  /* 0x00000005ff0c7424 */ /* 0x000fe400078e00ff */
[----:B------:R-:W-:-:S07]  /*14bc0*/  IMAD.MOV.U32 R2, RZ, RZ, R14 ;  /* 0x000000ffff027224 */ /* 0x000fce00078e000e */
[----:B------:R-:W-:Y:S05]  /*14bd0*/  WARPSYNC.COLLECTIVE R15, `(.L_x_7656) ;  /* 0x000000000f087348 */ /* 0x000fea0003c00000 */
[----:B------:R0:W1:Y:S02]  /*14be0*/  SHFL.IDX P6, R14, R13, R12, R11 ;  /* 0x0000000c0d0e7389 */ /* 0x00006400000c000b */
[----:B01----:R-:W-:Y:S01]  /*14bf0*/  ENDCOLLECTIVE ;  /* 0x000000000000791b */ /* 0x003fe20003800000 */
.L_x_7656:
        /* <DEDUP_REMOVED lines=12> */
.L_x_7657:
[----:B------:R-:W-:Y:S02]  /*14cc0*/  IMAD.MOV.U32 R13, RZ, RZ, R18 ;  /* 0x000000ffff0d7224 */ /* 0x000fe400078e0012 */
[----:B------:R-:W-:Y:S01]  /*14cd0*/  IMAD.MOV.U32 R12, RZ, RZ, 0x6 ;  /* 0x00000006ff0c7424 */ /* 0x000fe200078e00ff */
[----:B------:R-:W-:-:S07]  /*14ce0*/  MOV R2, R14 ;  /* 0x0000000e00027202 */ /* 0x000fce0000000f00 */
[----:B------:R-:W-:Y:S05]  /*14cf0*/  WARPSYNC.COLLECTIVE R15, `(.L_x_7658) ;  /* 0x000000000f087348 */ /* 0x000fea0003c00000 */
[----:B------:R0:W1:Y:S02]  /*14d00*/  SHFL.IDX P6, R14, R13, R12, R11 ;  /* 0x0000000c0d0e7389 */ /* 0x00006400000c000b */
[----:B01----:R-:W-:Y:S01]  /*14d10*/  ENDCOLLECTIVE ;  /* 0x000000000000791b */ /* 0x003fe20003800000 */
.L_x_7658:
        /* <DEDUP_REMOVED lines=12> */
.L_x_7659:
[----:B------:R-:W-:Y:S02]  /*14de0*/  IMAD.MOV.U32 R13, RZ, RZ, R18 ;  /* 0x000000ffff0d7224 */ /* 0x000fe400078e0012 */
[----:B------:R-:W-:Y:S02]  /*14df0*/  IMAD.MOV.U32 R12, RZ, RZ, 0x7 ;  /* 0x00000007ff0c7424 */ /* 0x000fe400078e00ff */
[----:B------:R-:W-:-:S07]  /*14e00*/  IMAD.MOV.U32 R2, RZ, RZ, R14 ;  /* 0x000000ffff027224 */ /* 0x000fce00078e000e */
[----:B------:R-:W-:Y:S05]  /*14e10*/  WARPSYNC.COLLECTIVE R15, `(.L_x_7660) ;  /* 0x000000000f087348 */ /* 0x000fea0003c00000 */
[----:B------:R0:W1:Y:S02]  /*14e20*/  SHFL.IDX P6, R14, R13, R12, R11 ;  /* 0x0000000c0d0e7389 */ /* 0x00006400000c000b */
[----:B01----:R-:W-:Y:S01]  /*14e30*/  ENDCOLLECTIVE ;  /* 0x000000000000791b */ /* 0x003fe20003800000 */
.L_x_7660:
[----:B------:R-:W-:-:S05]  /*14e40*/  IADD3 R2, P1, R30, R2, RZ ;  /* 0x000000021e027210 */ /* 0x000fca0007f3e0ff */
[----:B------:R-:W-:Y:S01]  /*14e50*/  IMAD.X R3, RZ, RZ, R3, P1 ;  /* 0x000000ffff037224 */ /* 0x000fe200008e0603 */
[----:B------:R-:W-:Y:S02]  /*14e60*/  ISETP.LT.OR P1, PT, R19, 0x61, P0 ;  /* 0x000000611300780c */ /* 0x000fe40000721670 */
[----:B------:R-:W-:-:S11]  /*14e70*/  MOV R13, R9 ;  /* 0x00000009000d7202 */ /* 0x000fd60000000f00 */
[----:B------:R-:W-:Y:S01]  /*14e80*/  @!PT LDS RZ, [RZ] ;  /* 0x00000000fffff984 */ /* 0x000fe20000000800 */
[----:B------:R-:W-:Y:S01]  /*14e90*/  @!PT LDS RZ, [RZ] ;  /* 0x00000000fffff984 */ /* 0x000fe20000000800 */
[----:B------:R-:W-:Y:S01]  /*14ea0*/  @!PT LDS RZ, [RZ] ;  /* 0x00000000fffff984 */ /* 0x000fe20000000800 */
[----:B------:R0:W-:Y:S01]  /*14eb0*/  LDGSTS.E.BYPASS.LTC128B.128 [R4+0xd400], desc[UR50][R2.64], !P1 ;  /* 0x0d40000002047fae */ /* 0x0001e2000c901d72 */
[----:B------:R-:W-:-:S07]  /*14ec0*/  IMAD.MOV.U32 R18, RZ, RZ, R14 ;  /* 0x000000ffff127224 */ /* 0x000fce00078e000e */
[----:B0-----:R-:W-:Y:S05]  /*14ed0*/  WARPSYNC.COLLECTIVE R15, `(.L_x_7661) ;  /* 0x000000000f087348 */ /* 0x001fea0003c00000 */
[----:B------:R1:W2:Y:S02]  /*14ee0*/  SHFL.IDX P6, R14, R13, R12, R11 ;  /* 0x0000000c0d0e7389 */ /* 0x0002a400000c000b */
[----:B012---:R-:W-:Y:S01]  /*14ef0*/  ENDCOLLECTIVE ;  /* 0x000000000000791b */ /* 0x007fe20003800000 */
.L_x_7661:
[----:B------:R-:W-:Y:S02]  /*14f00*/  IMAD.MOV.U32 R13, RZ, RZ, R20 ;  /* 0x000000ffff0d7224 */ /* 0x000fe400078e0014 */
[----:B------:R-:W-:Y:S02]  /*14f10*/  IMAD.MOV.U32 R12, RZ, RZ, RZ ;  /* 0x000000ffff0c7224 */ /* 0x000fe400078e00ff */
[----:B------:R-:W-:-:S07]  /*14f20*/  IMAD.MOV.U32 R2, RZ, RZ, R14 ;  /* 0x000000ffff027224 */ /* 0x000fce00078e000e */
[----:B------:R-:W-:Y:S05]  /*14f30*/  WARPSYNC.COLLECTIVE R15, `(.L_x_7662) ;  /* 0x000000000f087348 */ /* 0x000fea0003c00000 */
[----:B------:R0:W1:Y:S02]  /*14f40*/  SHFL.IDX P6, R14, R13, R12, R11 ;  /* 0x0000000c0d0e7389 */ /* 0x00006400000c000b */
[----:B01----:R-:W-:Y:S01]  /*14f50*/  ENDCOLLECTIVE ;  /* 0x000000000000791b */ /* 0x003fe20003800000 */
.L_x_7662:
        /* <DEDUP_REMOVED lines=12> */
.L_x_7663:
[----:B------:R-:W-:Y:S02]  /*15020*/  IMAD.MOV.U32 R13, RZ, RZ, R20 ;  /* 0x000000ffff0d7224 */ /* 0x000fe400078e0014 */
[----:B------:R-:W-:Y:S02]  /*15030*/  IMAD.MOV.U32 R12, RZ, RZ, 0x1 ;  /* 0x00000001ff0c7424 */ /* 0x000fe400078e00ff */
[----:B------:R-:W-:-:S07]  /*15040*/  IMAD.MOV.U32 R2, RZ, RZ, R14 ;  /* 0x000000ffff027224 */ /* 0x000fce00078e000e */
[----:B------:R-:W-:Y:S05]  /*15050*/  WARPSYNC.COLLECTIVE R15, `(.L_x_7664) ;  /* 0x000000000f087348 */ /* 0x000fea0003c00000 */
[----:B------:R0:W1:Y:S02]  /*15060*/  SHFL.IDX P6, R14, R13, R12, R11 ;  /* 0x0000000c0d0e7389 */ /* 0x00006400000c000b */
[----:B01----:R-:W-:Y:S01]  /*15070*/  ENDCOLLECTIVE ;  /* 0x000000000000791b */ /* 0x003fe20003800000 */
.L_x_7664:
        /* <DEDUP_REMOVED lines=8> */
[----:B------:R-:W-:Y:S02]  /*15100*/  ISETP.GE.AND P1, PT, R19, 0x11, PT ;  /* 0x000000111300780c */ /* 0x000fe40003f26270 */
[----:B------:R-:W-:-:S11]  /*15110*/  MOV R20, R14 ;  /* 0x0000000e00147202 */ /* 0x000fd60000000f00 */
[----:B0-----:R-:W-:Y:S05]  /*15120*/  WARPSYNC.COLLECTIVE R15, `(.L_x_7665) ;  /* 0x000000000f087348 */ /* 0x001fea0003c00000 */
[----:B------:R1:W2:Y:S02]  /*15130*/  SHFL.IDX P6, R14, R13, R12, R11 ;  /* 0x0000000c0d0e7389 */ /* 0x0002a400000c000b */
[----:B012---:R-:W-:Y:S01]  /*15140*/  ENDCOLLECTIVE ;  /* 0x000000000000791b */ /* 0x007fe20003800000 */
.L_x_7665:
[----:B------:R-:W-:Y:S02]  /*15150*/  @P1 LOP3.LUT R24, R24, 0x10, RZ, 0xfc, !PT ;  /* 0x0000001018181812 */ /* 0x000fe400078efcff */
[----:B------:R-:W-:Y:S02]  /*15160*/  ISETP.GE.AND P1, PT, R19, 0x51, PT ;  /* 0x000000511300780c */ /* 0x000fe40003f26270 */
[----:B------:R-:W-:-:S04]  /*15170*/  LOP3.LUT R24, R24, 0xffffffdf, RZ, 0xc0, !PT ;  /* 0xffffffdf18187812 */ /* 0x000fc800078ec0ff */
[----:B------:R-:W-:Y:S02]  /*15180*/  @P3 LOP3.LUT R24, R24, 0x20, RZ, 0xfc, !PT ;  /* 0x0000002018183812 */ /* 0x000fe400078efcff */
[----:B------:R-:W-:Y:S02]  /*15190*/  ISETP.GE.AND P3, PT, R19, 0x71, PT ;  /* 0x000000711300780c */ /* 0x000fe40003f66270 */
[----:B------:R-:W-:Y:S01]  /*151a0*/  LOP3.LUT R24, R24, 0xffffffbf, RZ, 0xc0, !PT ;  /* 0xffffffbf18187812 */ /* 0x000fe200078ec0ff */
[----:B------:R-:W-:-:S03]  /*151b0*/  IMAD.MOV.U32 R2, RZ, RZ, R14 ;  /* 0x000000ffff027224 */ /* 0x000fc600078e000e */
[----:B------:R-:W-:Y:S02]  /*151c0*/  @P1 LOP3.LUT R24, R24, 0x40, RZ, 0xfc, !PT ;  /* 0x0000004018181812 */ /* 0x000fe400078efcff */
[----:B------:R-:W-:Y:S02]  /*151d0*/  ISETP.GE.AND P1, PT, R19, 0x81, PT ;  /* 0x000000811300780c */ /* 0x000fe40003f26270 */
[----:B------:R-:W-:-:S04]  /*151e0*/  LOP3.LUT R24, R24, 0xfffffeff, RZ, 0xc0, !PT ;  /* 0xfffffeff18187812 */ /* 0x000fc800078ec0ff */
[----:B------:R-:W-:Y:S02]  /*151f0*/  @P2 LOP3.LUT R24, R24, 0x100, RZ, 0xfc, !PT ;  /* 0x0000010018182812 */ /* 0x000fe400078efcff */
[----:B------:R-:W-:Y:S02]  /*15200*/  ISETP.GE.AND P2, PT, R19, 0x91, PT ;  /* 0x000000911300780c */ /* 0x000fe40003f46270 */
[----:B------:R-:W-:-:S11]  /*15210*/  LOP3.LUT R24, R24, 0xfffffdff, RZ, 0xc0, !PT ;  /* 0xfffffdff18187812 */ /* 0x000fd600078ec0ff */
[----:B------:R-:W-:Y:S01]  /*15220*/  @P2 LOP3.LUT R24, R24, 0x200, RZ, 0xfc, !PT ;  /* 0x0000020018182812 */ /* 0x000fe200078efcff */
[----:B------:R-:W-:Y:S06]  /*15230*/  BRA `(.L_x_7666) ;  /* 0xffffffa800487947 */ /* 0x000fec000383ffff */
.L_x_7576:
[----:B--2---:R2:W3:Y:S02]  /*15240*/  SYNCS.PHASECHK.TRANS64.TRYWAIT P0, [R0+URZ+0x22840], R26 ;  /* 0x0228401a000075a7 */ /* 0x0044e4000800017f */
[----:B---3--:R-:W-:Y:S05]  /*15250*/  @!P0 NANOSLEEP.SYNCS 0x989680 ;  /* 0x009896800000895d */ /* 0x008fea0003900000 */
[----:B------:R-:W3:Y:S02]  /*15260*/  @!P0 SYNCS.PHASECHK.TRANS64 P0, [R0+URZ+0x22840], R26 ;  /* 0x0228401a000085a7 */ /* 0x000ee4000800007f */
[----:B---3--:R-:W-:Y:S05]  /*15270*/  @!P0 BRA `(.L_x_7576) ;  /* 0xfffffffc00f08947 */ /* 0x008fea000383ffff */
[----:B------:R-:W-:Y:S05]  /*15280*/  BRA `(.L_x_7667) ;  /* 0xffffffa8009c7947 */ /* 0x000fea000383ffff */
.L_x_7577:
        /* <DEDUP_REMOVED lines=8> */
.L_x_7669:
[----:B------:R-:W-:Y:S05]  /*15310*/  BSYNC B0 ;  /* 0x0000000000007941 */ /* 0x000fea0003800000 */
.L_x_7668:
        /* <DEDUP_REMOVED lines=8> */
.L_x_7670:
[----:B------:R-:W-:Y:S02]  /*153a0*/  IMAD.MOV.U32 R13, RZ, RZ, R7 ;  /* 0x000000ffff0d7224 */ /* 0x000fe400078e0007 */
[----:B------:R-:W-:Y:S01]  /*153b0*/  IMAD.MOV.U32 R12, RZ, RZ, 0x1 ;  /* 0x00000001ff0c7424 */ /* 0x000fe200078e00ff */
[----:B------:R-:W-:-:S13]  /*153c0*/  LOP3.LUT P6, RZ, R24, 0x80, RZ, 0xc0, !PT ;  /* 0x0000008018ff7812 */ /* 0x000fda00078cc0ff */
        /* <DEDUP_REMOVED lines=10> */
.L_x_7671:
[----:B------:R-:W-:Y:S02]  /*15470*/  IMAD.MOV.U32 R13, RZ, RZ, R8 ;  /* 0x000000ffff0d7224 */ /* 0x000fe400078e0008 */
[----:B------:R-:W-:-:S07]  /*15480*/  IMAD.MOV.U32 R2, RZ, RZ, R14 ;  /* 0x000000ffff027224 */ /* 0x000fce00078e000e */
[----:B------:R-:W-:Y:S05]  /*15490*/  WARPSYNC.COLLECTIVE R15, `(.L_x_7672) ;  /* 0x000000000f087348 */ /* 0x000fea0003c00000 */
[----:B------:R0:W1:Y:S02]  /*154a0*/  SHFL.IDX P6, R14, R13, R12, R11 ;  /* 0x0000000c0d0e7389 */ /* 0x00006400000c000b */
[----:B01----:R-:W-:Y:S01]  /*154b0*/  ENDCOLLECTIVE ;  /* 0x000000000000791b */ /* 0x003fe20003800000 */
.L_x_7672:
        /* <DEDUP_REMOVED lines=13> */
.L_x_7673:
[----:B------:R-:W-:Y:S01]  /*15590*/  IMAD.MOV.U32 R13, RZ, RZ, R8 ;  /* 0x000000ffff0d7224 */ /* 0x000fe200078e0008 */
[----:B------:R-:W-:-:S07]  /*155a0*/  MOV R2, R14 ;  /* 0x0000000e00027202 */ /* 0x000fce0000000f00 */
[----:B------:R-:W-:Y:S05]  /*155b0*/  WARPSYNC.COLLECTIVE R15, `(.L_x_7674) ;  /* 0x000000000f087348 */ /* 0x000fea0003c00000 */
[----:B------:R0:W1:Y:S02]  /*155c0*/  SHFL.IDX P6, R14, R13, R12, R11 ;  /* 0x0000000c0d0e7389 */ /* 0x00006400000c000b */
[----:B01----:R-:W-:Y:S01]  /*155d0*/  ENDCOLLECTIVE ;  /* 0x000000000000791b */ /* 0x003fe20003800000 */
.L_x_7674:
[----:B------:R-:W-:Y:S02]  /*155e0*/  IMAD.MOV.U32 R13, RZ, RZ, R7 ;  /* 0x000000ffff0d7224 */ /* 0x000fe400078e0007 */
[----:B------:R-:W-:Y:S01]  /*155f0*/  IMAD.MOV.U32 R12, RZ, RZ, 0x3 ;  /* 0x00000003ff0c7424 */ /* 0x000fe200078e00ff */
[----:B------:R-:W-:-:S13]  /*15600*/  @P5 IADD3 R9, P0, R30, R14, RZ ;  /* 0x0000000e1e095210 */ /* 0x000fda0007f1e0ff */
[----:B------:R-:W-:Y:S05]  /*15610*/  WARPSYNC.COLLECTIVE R15, `(.L_x_7675) ;  /* 0x000000000f087348 */ /* 0x000fea0003c00000 */
[----:B------:R0:W1:Y:S02]  /*15620*/  SHFL.IDX P6, R14, R13, R12, R11 ;  /* 0x0000000c0d0e7389 */ /* 0x00006400000c000b */
[----:B01----:R-:W-:Y:S01]  /*15630*/  ENDCOLLECTIVE ;  /* 0x000000000000791b */ /* 0x003fe20003800000 */
.L_x_7675:
[----:B------:R-:W-:Y:S02]  /*15640*/  @P5 IMAD.X R10, RZ, RZ, R2, P0 ;  /* 0x000000ffff0a5224 */ /* 0x000fe400000e0602 */
[----:B------:R-:W-:Y:S02]  /*15650*/  @P5 IMAD.MOV.U32 R2, RZ, RZ, R9 ;  /* 0x000000ffff025224 */ /* 0x000fe400078e0009 */
[----:B------:R-:W-:-:S05]  /*15660*/  @P5 IMAD.MOV.U32 R3, RZ, RZ, R10 ;  /* 0x000000ffff035224 */ /* 0x000fca00078e000a */
[----:B------:R-:W-:Y:S01]  /*15670*/  @!PT LDS RZ, [RZ] ;  /* 0x00000000fffff984 */ /* 0x000fe20000000800 */
[----:B------:R-:W-:Y:S01]  /*15680*/  @!PT LDS RZ, [RZ] ;  /* 0x00000000fffff984 */ /* 0x000fe20000000800 */
[----:B------:R-:W-:Y:S01]  /*15690*/  @!PT LDS RZ, [RZ] ;  /* 0x00000000fffff984 */ /* 0x000fe20000000800 */
[----:B------:R0:W-:Y:S01]  /*156a0*/  @P5 LDGSTS.E.BYPASS.LTC128B.128 [R4+0x19400], desc[UR50][R2.64], !P2 ;  /* 0x1940000002045fae */ /* 0x0001e2000d101d72 */
[----:B------:R-:W-:Y:S01]  /*156b0*/  LOP3.LUT P5, RZ, R24, 0x40, RZ, 0xc0, !PT ;  /* 0x0000004018ff7812 */ /* 0x000fe200078ac0ff */
[----:B------:R-:W-:Y:S02]  /*156c0*/  IMAD.MOV.U32 R13, RZ, RZ, R8 ;  /* 0x000000ffff0d7224 */ /* 0x000fe400078e0008 */
[----:B0-----:R-:W-:-:S10]  /*156d0*/  IMAD.MOV.U32 R2, RZ, RZ, R14 ;  /* 0x000000ffff027224 */ /* 0x001fd400078e000e */
[----:B------:R-:W-:Y:S05]  /*156e0*/  WARPSYNC.COLLECTIVE R15, `(.L_x_7676) ;  /* 0x000000000f087348 */ /* 0x000fea0003c00000 */
[----:B------:R0:W1:Y:S02]  /*156f0*/  SHFL.IDX P6, R14, R13, R12, R11 ;  /* 0x0000000c0d0e7389 */ /* 0x00006400000c000b */
[----:B01----:R-:W-:Y:S01]  /*15700*/  ENDCOLLECTIVE ;  /* 0x000000000000791b */ /* 0x003fe20003800000 */
.L_x_7676:
[----:B------:R-:W-:Y:S02]  /*15710*/  IMAD.MOV.U32 R13, RZ, RZ, R7 ;  /* 0x000000ffff0d7224 */ /* 0x000fe400078e0007 */
[----:B------:R-:W-:Y:S01]  /*15720*/  IMAD.MOV.U32 R12, RZ, RZ, 0x4 ;  /* 0x00000004ff0c7424 */ /* 0x000fe200078e00ff */
[----:B------:R-:W-:-:S13]  /*15730*/  @P4 IADD3 R9, P0, R30, R14, RZ ;  /* 0x0000000e1e094210 */ /* 0x000fda0007f1e0ff */
[----:B------:R-:W-:Y:S05]  /*15740*/  WARPSYNC.COLLECTIVE R15, `(.L_x_7677) ;  /* 0x000000000f087348 */ /* 0x000fea0003c00000 */
[----:B------:R0:W1:Y:S02]  /*15750*/  SHFL.IDX P6, R14, R13, R12, R11 ;  /* 0x0000000c0d0e7389 */ /* 0x00006400000c000b */
[----:B01----:R-:W-:Y:S01]  /*15760*/  ENDCOLLECTIVE ;  /* 0x000000000000791b */ /* 0x003fe20003800000 */
.L_x_7677:
[----:B------:R-:W-:Y:S02]  /*15770*/  @P4 IMAD.X R10, RZ, RZ, R2, P0 ;  /* 0x000000ffff0a4224 */ /* 0x000fe400000e0602 */
[----:B------:R-:W-:-:S03]  /*15780*/  @P4 IMAD.MOV.U32 R2, RZ, RZ, R9 ;  /* 0x000000ffff024224 */ /* 0x000fc600078e0009 */
[----:B------:R-:W-:-:S05]  /*15790*/  @P4 MOV R3, R10 ;  /* 0x0000000a00034202 */ /* 0x000fca0000000f00 */
[----:B------:R-:W-:Y:S01]  /*157a0*/  @!PT LDS RZ, [RZ] ;  /* 0x00000000fffff984 */ /* 0x000fe20000000800 */
[----:B------:R-:W-:Y:S01]  /*157b0*/  @!PT LDS RZ, [RZ] ;  /* 0x00000000fffff984 */ /* 0x000fe20000000800 */
[----:B------:R-:W-:Y:S01]  /*157c0*/  @!PT LDS RZ, [RZ] ;  /* 0x00000000fffff984 */ /* 0x000fe20000000800 */
[----:B------:R0:W-:Y:S01]  /*157d0*/  @P4 LDGSTS.E.BYPASS.LTC128B.128 [R4+0x19c00], desc[UR50][R2.64], !P2 ;  /* 0x19c0000002044fae */ /* 0x0001e2000d101d72 */
[----:B------:R-:W-:Y:S01]  /*157e0*/  IMAD.MOV.U32 R13, RZ, RZ, R8 ;  /* 0x000000ffff0d7224 */ /* 0x000fe200078e0008 */
[----:B------:R-:W-:Y:S01]  /*157f0*/  LOP3.LUT P4, RZ, R24, 0x20, RZ, 0xc0, !PT ;  /* 0x0000002018ff7812 */ /* 0x000fe2000788c0ff */
[----:B0-----:R-:W-:-:S12]  /*15800*/  IMAD.MOV.U32 R2, RZ, RZ, R14 ;  /* 0x000000ffff027224 */ /* 0x001fd800078e000e */
[----:B------:R-:W-:Y:S05]  /*15810*/  WARPSYNC.COLLECTIVE R15, `(.L_x_7678) ;  /* 0x000000000f087348 */ /* 0x000fea0003c00000 */
[----:B------:R0:W1:Y:S02]  /*15820*/  SHFL.IDX P6, R14, R13, R12, R11 ;  /* 0x0000000c0d0e7389 */ /* 0x00006400000c000b */
[----:B01----:R-:W-:Y:S01]  /*15830*/  ENDCOLLECTIVE ;  /* 0x000000000000791b */ /* 0x003fe20003800000 */
.L_x_7678:
[----:B------:R-:W-:Y:S02]  /*15840*/  IMAD.MOV.U32 R13, RZ, RZ, R7 ;  /* 0x000000ffff0d7224 */ /* 0x000fe400078e0007 */
[----:B------:R-:W-:Y:S01]  /*15850*/  IMAD.MOV.U32 R12, RZ, RZ, 0x5 ;  /* 0x00000005ff0c7424 */ /* 0x000fe200078e00ff */
[----:B------:R-:W-:-:S13]  /*15860*/  @P4 IADD3 R9, P0, R30, R14, RZ ;  /* 0x0000000e1e094210 */ /* 0x000fda0007f1e0ff */
[----:B------:R-:W-:Y:S05]  /*15870*/  WARPSYNC.COLLECTIVE R15, `(.L_x_7679) ;  /* 0x000000000f087348 */ /* 0x000fea0003c00000 */
[----:B------:R0:W1:Y:S02]  /*15880*/  SHFL.IDX P6, R14, R13, R12, R11 ;  /* 0x0000000c0d0e7389 */ /* 0x00006400000c000b */
[----:B01----:R-:W-:Y:S01]  /*15890*/  ENDCOLLECTIVE ;  /* 0x000000000000791b */ /* 0x003fe20003800000 */
.L_x_7679:
[----:B------:R-:W-:Y:S02]  /*158a0*/  @P4 IMAD.X R10, RZ, RZ, R2, P0 ;  /* 0x000000ffff0a4224 */ /* 0x000fe400000e0602 */
[----:B------:R-:W-:Y:S02]  /*158b0*/  @P4 IMAD.MOV.U32 R2, RZ, RZ, R9 ;  /* 0x000000ffff024224 */ /* 0x000fe400078e0009 */
[----:B------:R-:W-:-:S05]  /*158c0*/  @P4 IMAD.MOV.U32 R3, RZ, RZ, R10 ;  /* 0x000000ffff034224 */ /* 0x000fca00078e000a */
[----:B------:R-:W-:Y:S01]  /*158d0*/  @!PT LDS RZ, [RZ] ;  /* 0x00000000fffff984 */ /* 0x000fe20000000800 */
[----:B------:R-:W-:Y:S01]  /*158e0*/  @!PT LDS RZ, [RZ] ;  /* 0x00000000fffff984 */ /* 0x000fe20000000800 */
[----:B------:R-:W-:Y:S01]  /*158f0*/  @!PT LDS RZ, [RZ] ;  /* 0x00000000fffff984 */ /* 0x000fe20000000800 */
[----:B------:R0:W-:Y:S01]  /*15900*/  @P4 LDGSTS.E.BYPASS.LTC128B.128 [R4+0x1a400], desc[UR50][R2.64], !P2 ;  /* 0x1a40000002044fae */ /* 0x0001e2000d101d72 */
[----:B------:R-:W-:Y:S02]  /*15910*/  LOP3.LUT P4, RZ, R24, 0x100, RZ, 0xc0, !PT ;  /* 0x0000010018ff7812 */ /* 0x000fe4000788c0ff */
[----:B------:R-:W-:Y:S01]  /*15920*/  MOV R13, R8 ;  /* 0x00000008000d7202 */ /* 0x000fe20000000f00 */
[----:B0-----:R-:W-:-:S10]  /*15930*/  IMAD.MOV.U32 R2, RZ, RZ, R14 ;  /* 0x000000ffff027224 */ /* 0x001fd400078e000e */
[----:B------:R-:W-:Y:S05]  /*15940*/  WARPSYNC.COLLECTIVE R15, `(.L_x_7680) ;  /* 0x000000000f087348 */ /* 0x000fea0003c00000 */
[----:B------:R0:W1:Y:S02]  /*15950*/  SHFL.IDX P6, R14, R13, R12, R11 ;  /* 0x0000000c0d0e7389 */ /* 0x00006400000c000b */
[----:B01----:R-:W-:Y:S01]  /*15960*/  ENDCOLLECTIVE ;  /* 0x000000000000791b */ /* 0x003fe20003800000 */
.L_x_7680:
[----:B------:R-:W-:Y:S02]  /*15970*/  IMAD.MOV.U32 R13, RZ, RZ, R7 ;  /* 0x000000ffff0d7224 */ /* 0x000fe400078e0007 */
[----:B------:R-:W-:Y:S01]  /*15980*/  IMAD.MOV.U32 R12, RZ, RZ, 0x6 ;  /* 0x00000006ff0c7424 */ /* 0x000fe200078e00ff */
[----:B------:R-:W-:-:S13]  /*15990*/  @P5 IADD3 R9, P0, R30, R14, RZ ;  /* 0x0000000e1e095210 */ /* 0x000fda0007f1e0ff */
[----:B------:R-:W-:Y:S05]  /*159a0*/  WARPSYNC.COLLECTIVE R15, `(.L_x_7681) ;  /* 0x000000000f087348 */ /* 0x000fea0003c00000 */
[----:B------:R0:W1:Y:S02]  /*159b0*/  SHFL.IDX P6, R14, R13, R12, R11 ;  /* 0x0000000c0d0e7389 */ /* 0x00006400000c000b */
[----:B01----:R-:W-:Y:S01]  /*159c0*/  ENDCOLLECTIVE ;  /* 0x000000000000791b */ /* 0x003fe20003800000 */
.L_x_7681:
[----:B------:R-:W-:Y:S02]  /*159d0*/  @P5 IMAD.X R10, RZ, RZ, R2, P0 ;  /* 0x000000ffff0a5224 */ /* 0x000fe400000e0602 */
[----:B------:R-:W-:Y:S02]  /*159e0*/  @P5 IMAD.MOV.U32 R2, RZ, RZ, R9 ;  /* 0x000000ffff025224 */ /* 0x000fe400078e0009 */
[----:B------:R-:W-:-:S05]  /*159f0*/  @P5 IMAD.MOV.U32 R3, RZ, RZ, R10 ;  /* 0x000000ffff035224 */ /* 0x000fca00078e000a */
[----:B------:R-:W-:Y:S01]  /*15a00*/  @!PT LDS RZ, [RZ] ;  /* 0x00000000fffff984 */ /* 0x000fe20000000800 */
[----:B------:R-:W-:Y:S01]  /*15a10*/  @!PT LDS RZ, [RZ] ;  /* 0x00000000fffff984 */ /* 0x000fe20000000800 */
[----:B------:R-:W-:Y:S01]  /*15a20*/  @!PT LDS RZ, [RZ] ;  /* 0x00000000fffff984 */ /* 0x000fe20000000800 */
[----:B------:R0:W-:Y:S01]  /*15a30*/  @P5 LDGSTS.E.BYPASS.LTC128B.128 [R4+0x1ac00], desc[UR50][R2.64], !P2 ;  /* 0x1ac0000002045fae */ /* 0x0001e2000d101d72 */
[----:B------:R-:W-:Y:S02]  /*15a40*/  IMAD.MOV.U32 R13, RZ, RZ, R8 ;  /* 0x000000ffff0d7224 */ /* 0x000fe400078e0008 */
[----:B0-----:R-:W-:-:S07]  /*15a50*/  IMAD.MOV.U32 R2, RZ, RZ, R14 ;  /* 0x000000ffff027224 */ /* 0x001fce00078e000e */
[----:B------:R-:W-:Y:S05]  /*15a60*/  WARPSYNC.COLLECTIVE R15, `(.L_x_7682) ;  /* 0x000000000f087348 */ /* 0x000fea0003c00000 */
[----:B------:R0:W1:Y:S02]  /*15a70*/  SHFL.IDX P6, R14, R13, R12, R11 ;  /* 0x0000000c0d0e7389 */ /* 0x00006400000c000b */
[----:B01----:R-:W-:Y:S01]  /*15a80*/  ENDCOLLECTIVE ;  /* 0x000000000000791b */ /* 0x003fe20003800000 */
.L_x_7682:
[----:B------:R-:W-:Y:S01]  /*15a90*/  MOV R13, R7 ;  /* 0x00000007000d7202 */ /* 0x000fe20000000f00 */
[----:B------:R-:W-:Y:S01]  /*15aa0*/  IMAD.MOV.U32 R12, RZ, RZ, 0x7 ;  /* 0x00000007ff0c7424 */ /* 0x000fe200078e00ff */
[----:B------:R-:W-:-:S13]  /*15ab0*/  @P4 IADD3 R9, P0, R30, R14, RZ ;  /* 0x0000000e1e094210 */ /* 0x000fda0007f1e0ff */
[----:B------:R-:W-:Y:S05]  /*15ac0*/  WARPSYNC.COLLECTIVE R15, `(.L_x_7683) ;  /* 0x000000000f087348 */ /* 0x000fea0003c00000 */
[----:B------:R0:W1:Y:S02]  /*15ad0*/  SHFL.IDX P6, R14, R13, R12, R11 ;  /* 0x0000000c0d0e7389 */ /* 0x00006400000c000b */
[----:B01----:R-:W-:Y:S01]  /*15ae0*/  ENDCOLLECTIVE ;  /* 0x000000000000791b */ /* 0x003fe20003800000 */
.L_x_7683:
        /* <DEDUP_REMOVED lines=12> */
.L_x_7684:
[----:B------:R-:W-:Y:S02]  /*15bb0*/  IMAD.MOV.U32 R13, RZ, RZ, R5 ;  /* 0x000000ffff0d7224 */ /* 0x000fe400078e0005 */
[----:B------:R-:W-:Y:S01]  /*15bc0*/  IMAD.MOV.U32 R12, RZ, RZ, RZ ;  /* 0x000000ffff0c7224 */ /* 0x000fe200078e00ff */
[----:B------:R-:W-:-:S05]  /*15bd0*/  @P3 IADD3 R14, P0, R30, R14, RZ ;  /* 0x0000000e1e0e3210 */ /* 0x000fca0007f1e0ff */
[----:B------:R-:W-:-:S08]  /*15be0*/  @P3 IMAD.MOV.U32 R2, RZ, RZ, R14 ;  /* 0x000000ffff023224 */ /* 0x000fd000078e000e */
[----:B------:R-:W-:Y:S05]  /*15bf0*/  WARPSYNC.COLLECTIVE R15, `(.L_x_7685) ;  /* 0x000000000f087348 */ /* 0x000fea0003c00000 */
[----:B------:R0:W1:Y:S02]  /*15c00*/  SHFL.IDX P6, R14, R13, R12, R11 ;  /* 0x0000000c0d0e7389 */ /* 0x00006400000c000b */
[----:B01----:R-:W-:Y:S01]  /*15c10*/  ENDCOLLECTIVE ;  /* 0x000000000000791b */ /* 0x003fe20003800000 */
.L_x_7685:
[----:B------:R-:W-:-:S04]  /*15c20*/  @P3 IMAD.X R9, RZ, RZ, R7, P0 ;  /* 0x000000ffff093224 */ /* 0x000fc800000e0607 */
        /* <DEDUP_REMOVED lines=10> */
.L_x_7686:
        /* <DEDUP_REMOVED lines=8> */
.L_x_7687:
        /* <DEDUP_REMOVED lines=10> */
.L_x_7688:
[----:B------:R-:W-:Y:S05]  /*15df0*/  BRA `(.L_x_7689) ;  /* 0xffffffa400607947 */ /* 0x000fea000383ffff */
.L_x_7582:
        /* <DEDUP_REMOVED lines=9> */
.L_x_7690:
[C---:B------:R-:W-:Y:S01]  /*15e90*/  VIADD R8, R4.reuse, 0x10 ;  /* 0x0000001004087836 */ /* 0x040fe20000000000 */
[----:B------:R-:W-:Y:S01]  /*15ea0*/  ISETP.GE.AND P2, PT, R4, R5, PT ;  /* 0x000000050400720c */ /* 0x000fe20003f46270 */
[----:B------:R-:W-:Y:S01]  /*15eb0*/  IMAD.MOV.U32 R13, RZ, RZ, R0 ;  /* 0x000000ffff0d7224 */ /* 0x000fe200078e0000 */
[----:B------:R-:W-:-:S11]  /*15ec0*/  MOV R2, R14 ;  /* 0x0000000e00027202 */ /* 0x000fd60000000f00 */
[----:B------:R-:W-:Y:S05]  /*15ed0*/  WARPSYNC.COLLECTIVE R15, `(.L_x_7691) ;  /* 0x000000000f087348 */ /* 0x000fea0003c00000 */
[----:B------:R0:W1:Y:S02]  /*15ee0*/  SHFL.IDX P6, R14, R13, R12, R11 ;  /* 0x0000000c0d0e7389 */ /* 0x00006400000c000b */
[----:B01----:R-:W-:Y:S01]  /*15ef0*/  ENDCOLLECTIVE ;  /* 0x000000000000791b */ /* 0x003fe20003800000 */
.L_x_7691:
        /* <DEDUP_REMOVED lines=8> */
.L_x_7692:
[----:B------:R-:W-:Y:S01]  /*15f80*/  @!PT LDS RZ, [RZ] ;  /* 0x00000000fffff984 */ /* 0x000fe20000000800 */
[----:B------:R-:W-:Y:S01]  /*15f90*/  @!PT LDS RZ, [RZ] ;  /* 0x00000000fffff984 */ /* 0x000fe20000000800 */
[----:B------:R-:W-:Y:S01]  /*15fa0*/  @!PT LDS RZ, [RZ] ;  /* 0x00000000fffff984 */ /* 0x000fe20000000800 */
[----:B------:R0:W-:Y:S01]  /*15fb0*/  @!P2 LDGSTS.E.BYPASS.LTC128B.128 [R10+0x14400], desc[UR50][R2.64], !P0 ;  /* 0x14400000020aafae */ /* 0x0001e2000c101d72 */
[----:B------:R-:W-:Y:S01]  /*15fc0*/  ISETP.GE.AND P2, PT, R8, R5, PT ;  /* 0x000000050800720c */ /* 0x000fe20003f46270 */
[----:B------:R-:W-:Y:S02]  /*15fd0*/  VIADD R8, R4, 0x20 ;  /* 0x0000002004087836 */ /* 0x000fe40000000000 */
[----:B------:R-:W-:Y:S02]  /*15fe0*/  IMAD.MOV.U32 R13, RZ, RZ, R0 ;  /* 0x000000ffff0d7224 */ /* 0x000fe400078e0000 */
[----:B0-----:R-:W-:-:S08]  /*15ff0*/  IMAD.MOV.U32 R2, RZ, RZ, R14 ;  /* 0x000000ffff027224 */ /* 0x001fd000078e000e */
[----:B------:R-:W-:Y:S05]  /*16000*/  WARPSYNC.COLLECTIVE R15, `(.L_x_7693) ;  /* 0x000000000f087348 */ /* 0x000fea0003c00000 */
[----:B------:R0:W1:Y:S02]  /*16010*/  SHFL.IDX P6, R14, R13, R12, R11 ;  /* 0x0000000c0d0e7389 */ /* 0x00006400000c000b */
[----:B01----:R-:W-:Y:S01]  /*16020*/  ENDCOLLECTIVE ;  /* 0x000000000000791b */ /* 0x003fe20003800000 */
.L_x_7693:
[----:B------:R-:W-:Y:S02]  /*16030*/  IMAD.MOV.U32 R13, RZ, RZ, R6 ;  /* 0x000000ffff0d7224 */ /* 0x000fe400078e0006 */
[----:B------:R-:W-:Y:S01]  /*16040*/  IMAD.MOV.U32 R12, RZ, RZ, 0x2 ;  /* 0x00000002ff0c7424 */ /* 0x000fe200078e00ff */
[----:B------:R-:W-:-:S05]  /*16050*/  @!P2 IADD3 R14, P1, R30, R14, RZ ;  /* 0x0000000e1e0ea210 */ /* 0x000fca0007f3e0ff */
[----:B------:R-:W-:Y:S01]  /*16060*/  @!P2 IMAD.X R3, RZ, RZ, R2, P1 ;  /* 0x000000ffff03a224 */ /* 0x000fe200008e0602 */
[----:B------:R-:W-:-:S07]  /*16070*/  @!P2 MOV R2, R14 ;  /* 0x0000000e0002a202 */ /* 0x000fce0000000f00 */
[----:B------:R-:W-:Y:S05]  /*16080*/  WARPSYNC.COLLECTIVE R15, `(.L_x_7694) ;  /* 0x000000000f087348 */ /* 0x000fea0003c00000 */
[----:B------:R0:W1:Y:S02]  /*16090*/  SHFL.IDX P6, R14, R13, R12, R11 ;  /* 0x0000000c0d0e7389 */ /* 0x00006400000c000b */
[----:B01----:R-:W-:Y:S01]  /*160a0*/  ENDCOLLECTIVE ;  /* 0x000000000000791b */ /* 0x003fe20003800000 */
.L_x_7694:
        /* <DEDUP_REMOVED lines=11> */
.L_x_7695:
        /* <DEDUP_REMOVED lines=8> */
.L_x_7696:
[----:B------:R-:W-:Y:S01]  /*161e0*/  @!PT LDS RZ, [RZ] ;  /* 0x00000000fffff984 */ /* 0x000fe20000000800 */
[----:B------:R-:W-:Y:S01]  /*161f0*/  @!PT LDS RZ, [RZ] ;  /* 0x00000000fffff984 */ /* 0x000fe20000000800 */
[----:B------:R-:W-:Y:S01]  /*16200*/  @!PT LDS RZ, [RZ] ;  /* 0x00000000fffff984 */ /* 0x000fe20000000800 */
[----:B------:R0:W-:Y:S01]  /*16210*/  @!P2 LDGSTS.E.BYPASS.LTC128B.128 [R10+0x15400], desc[UR50][R2.64], !P0 ;  /* 0x15400000020aafae */ /* 0x0001e2000c101d72 */
[----:B------:R-:W-:Y:S01]  /*16220*/  ISETP.GE.AND P2, PT, R8, R5, PT ;  /* 0x000000050800720c */ /* 0x000fe20003f46270 */
[----:B------:R-:W-:Y:S02]  /*16230*/  VIADD R8, R4, 0x40 ;  /* 0x0000004004087836 */ /* 0x000fe40000000000 */
[----:B------:R-:W-:Y:S01]  /*16240*/  IMAD.MOV.U32 R13, RZ, RZ, R0 ;  /* 0x000000ffff0d7224 */ /* 0x000fe200078e0000 */
[----:B0-----:R-:W-:-:S09]  /*16250*/  MOV R2, R14 ;  /* 0x0000000e00027202 */ /* 0x001fd20000000f00 */
[----:B------:R-:W-:Y:S05]  /*16260*/  WARPSYNC.COLLECTIVE R15, `(.L_x_7697) ;  /* 0x000000000f087348 */ /* 0x000fea0003c00000 */
[----:B------:R0:W1:Y:S02]  /*16270*/  SHFL.IDX P6, R14, R13, R12, R11 ;  /* 0x0000000c0d0e7389 */ /* 0x00006400000c000b */
[----:B01----:R-:W-:Y:S01]  /*16280*/  ENDCOLLECTIVE ;  /* 0x000000000000791b */ /* 0x003fe20003800000 */
.L_x_7697:
        /* <DEDUP_REMOVED lines=8> */
.L_x_7698:
[----:B------:R-:W-:Y:S01]  /*16310*/  @!PT LDS RZ, [RZ] ;  /* 0x00000000fffff984 */ /* 0x000fe20000000800 */
[----:B------:R-:W-:Y:S01]  /*16320*/  @!PT LDS RZ, [RZ] ;  /* 0x00000000fffff984 */ /* 0x000fe20000000800 */
[----:B------:R-:W-:Y:S01]  /*16330*/  @!PT LDS RZ, [RZ] ;  /* 0x00000000fffff984 */ /* 0x000fe20000000800 */
[----:B------:R0:W-:Y:S01]  /*16340*/  @!P2 LDGSTS.E.BYPASS.LTC128B.128 [R10+0x15c00], desc[UR50][R2.64], !P0 ;  /* 0x15c00000020aafae */ /* 0x0001e2000c101d72 */
[----:B------:R-:W-:Y:S02]  /*16350*/  ISETP.GE.AND P2, PT, R8, R5, PT ;  /* 0x000000050800720c */ /* 0x000fe40003f46270 */
[----:B------:R-:W-:Y:S01]  /*16360*/  IADD3 R8, R4, 0x50, RZ ;  /* 0x0000005004087810 */ /* 0x000fe20007ffe0ff */
[----:B------:R-:W-:Y:S02]  /*16370*/  IMAD.MOV.U32 R13, RZ, RZ, R0 ;  /* 0x000000ffff0d7224 */ /* 0x000fe400078e0000 */
[----:B0-----:R-:W-:-:S08]  /*16380*/  IMAD.MOV.U32 R2, RZ, RZ, R14 ;  /* 0x000000ffff027224 */ /* 0x001fd000078e000e */
[----:B------:R-:W-:Y:S05]  /*16390*/  WARPSYNC.COLLECTIVE R15, `(.L_x_7699) ;  /* 0x000000000f087348 */ /* 0x000fea0003c00000 */
[----:B------:R0:W1:Y:S02]  /*163a0*/  SHFL.IDX P6, R14, R13, R12, R11 ;  /* 0x0000000c0d0e7389 */ /* 0x00006400000c000b */
[----:B01----:R-:W-:Y:S01]  /*163b0*/  ENDCOLLECTIVE ;  /* 0x000000000000791b */ /* 0x003fe20003800000 */
.L_x_7699:
        /* <DEDUP_REMOVED lines=8> */
.L_x_7700:
        /* <DEDUP_REMOVED lines=11> */
.L_x_7701:
        /* <DEDUP_REMOVED lines=8> */
.L_x_7702:
[----:B------:R-:W-:Y:S01]  /*16570*/  @!PT LDS RZ, [RZ] ;  /* 0x00000000fffff984 */ /* 0x000fe20000000800 */
[----:B------:R-:W-:Y:S01]  /*16580*/  @!PT LDS RZ, [RZ] ;  /* 0x00000000fffff984 */ /* 0x000fe20000000800 */
[----:B------:R-:W-:Y:S01]  /*16590*/  @!PT LDS RZ, [RZ] ;  /* 0x00000000fffff984 */ /* 0x000fe20000000800 */
[----:B------:R0:W-:Y:S01]  /*165a0*/  @!P2 LDGSTS.E.BYPASS.LTC128B.128 [R10+0x16c00], desc[UR50][R2.64], !P0 ;  /* 0x16c00000020aafae */ /* 0x0001e2000c101d72 */
[----:B------:R-:W-:Y:S01]  /*165b0*/  ISETP.GE.AND P2, PT, R8, R5, PT ;  /* 0x000000050800720c */ /* 0x000fe20003f46270 */
[----:B------:R-:W-:Y:S02]  /*165c0*/  IMAD.MOV.U32 R13, RZ, RZ, R0 ;  /* 0x000000ffff0d7224 */ /* 0x000fe400078e0000 */
[----:B0-----:R-:W-:-:S10]  /*165d0*/  IMAD.MOV.U32 R2, RZ, RZ, R14 ;  /* 0x000000ffff027224 */ /* 0x001fd400078e000e */
[----:B------:R-:W-:Y:S05]  /*165e0*/  WARPSYNC.COLLECTIVE R15, `(.L_x_7703) ;  /* 0x000000000f087348 */ /* 0x000fea0003c00000 */
[----:B------:R0:W1:Y:S02]  /*165f0*/  SHFL.IDX P6, R14, R13, R12, R11 ;  /* 0x0000000c0d0e7389 */ /* 0x00006400000c000b */
[----:B01----:R-:W-:Y:S01]  /*16600*/  ENDCOLLECTIVE ;  /* 0x000000000000791b */ /* 0x003fe20003800000 */
.L_x_7703:
        /* <DEDUP_REMOVED lines=8> */
.L_x_7704:
        /* <DEDUP_REMOVED lines=9> */
.L_x_7705:
[----:B------:R-:W-:Y:S05]  /*16720*/  BRA `(.L_x_7706) ;  /* 0xffffffa400a47947 */ /* 0x000fea000383ffff */
.L_x_7585:
[----:B0-----:R0:W1:Y:S02]  /*16730*/  SYNCS.PHASECHK.TRANS64.TRYWAIT P0, [R16+URZ+0x22820], R3 ;  /* 0x02282003100075a7 */ /* 0x001064000800017f */
[----:B-1----:R-:W-:Y:S05]  /*16740*/  @!P0 NANOSLEEP.SYNCS 0x989680 ;  /* 0x009896800000895d */ /* 0x002fea0003900000 */
[----:B------:R-:W1:Y:S02]  /*16750*/  @!P0 SYNCS.PHASECHK.TRANS64 P0, [R16+URZ+0x22820], R3 ;  /* 0x02282003100085a7 */ /* 0x000e64000800007f */
[----:B-1----:R-:W-:Y:S05]  /*16760*/  @!P0 BRA `(.L_x_7585) ;  /* 0xfffffffc00f08947 */ /* 0x002fea000383ffff */
[----:B------:R-:W-:Y:S05]  /*16770*/  BRA `(.L_x_7707) ;  /* 0xffffffa800007947 */ /* 0x000fea000383ffff */
.L_x_7589:
[----:B0-----:R0:W1:Y:S02]  /*16780*/  SYNCS.PHASECHK.TRANS64.TRYWAIT P0, [R0+URZ+0x22880], R28 ;  /* 0x0228801c000075a7 */ /* 0x001064000800017f */
[----:B-1----:R-:W-:Y:S05]  /*16790*/  @!P0 NANOSLEEP.SYNCS 0x989680 ;  /* 0x009896800000895d */ /* 0x002fea0003900000 */
[----:B------:R-:W1:Y:S02]  /*167a0*/  @!P0 SYNCS.PHASECHK.TRANS64 P0, [R0+URZ+0x22880], R28 ;  /* 0x0228801c000085a7 */ /* 0x000e64000800007f */
[----:B-1----:R-:W-:Y:S05]  /*167b0*/  @!P0 BRA `(.L_x_7589) ;  /* 0xfffffffc00f08947 */ /* 0x002fea000383ffff */
[----:B------:R-:W-:Y:S05]  /*167c0*/  BRA `(.L_x_7708) ;  /* 0xffffffac002c7947 */ /* 0x000fea000383ffff */
.L_x_7590:
        /* <DEDUP_REMOVED lines=8> */
.L_x_7710:
[----:B------:R-:W-:Y:S05]  /*16850*/  BSYNC B0 ;  /* 0x0000000000007941 */ /* 0x000fea0003800000 */
.L_x_7709:
[----:B------:R-:W-:Y:S01]  /*16860*/  IMAD.MOV.U32 R13, RZ, RZ, R20 ;  /* 0x000000ffff0d7224 */ /* 0x000fe200078e0014 */
[----:B------:R-:W-:Y:S01]  /*16870*/  MOV R3, R14 ;  /* 0x0000000e00037202 */ /* 0x000fe20000000f00 */
[----:B------:R-:W-:Y:S02]  /*16880*/  IMAD.MOV.U32 R12, RZ, RZ, RZ ;  /* 0x000000ffff0c7224 */ /* 0x000fe400078e00ff */
[----:B------:R-:W-:Y:S02]  /*16890*/  IMAD.MOV.U32 R11, RZ, RZ, 0x181f ;  /* 0x0000181fff0b7424 */ /* 0x000fe400078e00ff */
[----:B------:R-:W-:Y:S02]  /*168a0*/  IMAD.MOV.U32 R15, RZ, RZ, -0x1 ;  /* 0xffffffffff0f7424 */ /* 0x000fe400078e00ff */
[----:B------:R-:W-:-:S07]  /*168b0*/  IMAD.IADD R6, R16, 0x1, R6 ;  /* 0x0000000110067824 */ /* 0x000fce00078e0206 */
[----:B------:R-:W-:Y:S05]  /*168c0*/  WARPSYNC.COLLECTIVE R15, `(.L_x_7711) ;  /* 0x000000000f087348 */ /* 0x000fea0003c00000 */
[----:B------:R0:W1:Y:S02]  /*168d0*/  SHFL.IDX P6, R14, R13, R12, R11 ;  /* 0x0000000c0d0e7389 */ /* 0x00006400000c000b */
[----:B01----:R-:W-:Y:S01]  /*168e0*/  ENDCOLLECTIVE ;  /* 0x000000000000791b */ /* 0x003fe20003800000 */
.L_x_7711:
[----:B------:R-:W-:Y:S02]  /*168f0*/  IMAD.MOV.U32 R13, RZ, RZ, R4 ;  /* 0x000000ffff0d7224 */ /* 0x000fe400078e0004 */
[----:B------:R-:W-:Y:S02]  /*16900*/  IMAD.MOV.U32 R12, RZ, RZ, 0x1 ;  /* 0x00000001ff0c7424 */ /* 0x000fe400078e00ff */
[----:B------:R-:W-:-:S07]  /*16910*/  IMAD.MOV.U32 R2, RZ, RZ, R14 ;  /* 0x000000ffff027224 */ /* 0x000fce00078e000e */
[----:B------:R-:W-:Y:S05]  /*16920*/  WARPSYNC.COLLECTIVE R15, `(.L_x_7712) ;  /* 0x000000000f087348 */ /* 0x000fea0003c00000 */
[----:B------:R0:W1:Y:S02]  /*16930*/  SHFL.IDX P6, R14, R13, R12, R11 ;  /* 0x0000000c0d0e7389 */ /* 0x00006400000c000b */
[----:B01----:R-:W-:Y:S01]  /*16940*/  ENDCOLLECTIVE ;  /* 0x000000000000791b */ /* 0x003fe20003800000 */
.L_x_7712:
[----:B------:R-:W-:-:S05]  /*16950*/  IADD3 R2, P0, R30, R2, RZ ;  /* 0x000000021e027210 */ /* 0x000fca0007f1e0ff */
[----:B------:R-:W-:-:S05]  /*16960*/  IMAD.X R3, RZ, RZ, R3, P0 ;  /* 0x000000ffff037224 */ /* 0x000fca00000e0603 */
        /* <DEDUP_REMOVED lines=9> */
.L_x_7713:
        /* <DEDUP_REMOVED lines=8> */
.L_x_7714:
        /* <DEDUP_REMOVED lines=9> */
.L_x_7715:
        /* <DEDUP_REMOVED lines=9> */
.L_x_7716:
        /* <DEDUP_REMOVED lines=9> */
.L_x_7717:
[----:B------:R-:W-:Y:S02]  /*16c30*/  IMAD.MOV.U32 R13, RZ, RZ, R4 ;  /* 0x000000ffff0d7224 */ /* 0x000fe400078e0004 */
[----:B------:R-:W-:Y:S02]  /*16c40*/  IMAD.MOV.U32 R12, RZ, RZ, 0x4 ;  /* 0x00000004ff0c7424 */ /* 0x000fe400078e00ff */
[----:B------:R-:W-:-:S07]  /*16c50*/  IMAD.MOV.U32 R2, RZ, RZ, R14 ;  /* 0x000000ffff027224 */ /* 0x000fce00078e000e */
[----:B------:R-:W-:Y:S05]  /*16c60*/  WARPSYNC.COLLECTIVE R15, `(.L_x_7718) ;  /* 0x000000000f087348 */ /* 0x000fea0003c00000 */
[----:B------:R0:W1:Y:S02]  /*16c70*/  SHFL.IDX P6, R14, R13, R12, R11 ;  /* 0x0000000c0d0e7389 */ /* 0x00006400000c000b */
[----:B01----:R-:W-:Y:S01]  /*16c80*/  ENDCOLLECTIVE ;  /* 0x000000000000791b */ /* 0x003fe20003800000 */
.L_x_7718:
        /* <DEDUP_REMOVED lines=11> */
.L_x_7719:
[----:B------:R-:W-:Y:S01]  /*16d40*/  MOV R13, R4 ;  /* 0x00000004000d7202 */ /* 0x000fe20000000f00 */
[----:B------:R-:W-:Y:S02]  /*16d50*/  IMAD.MOV.U32 R12, RZ, RZ, 0x5 ;  /* 0x00000005ff0c7424 */ /* 0x000fe400078e00ff */
[----:B------:R-:W-:-:S07]  /*16d60*/  IMAD.MOV.U32 R2, RZ, RZ, R14 ;  /* 0x000000ffff027224 */ /* 0x000fce00078e000e */
[----:B------:R-:W-:Y:S05]  /*16d70*/  WARPSYNC.COLLECTIVE R15, `(.L_x_7720) ;  /* 0x000000000f087348 */ /* 0x000fea0003c00000 */
[----:B------:R0:W1:Y:S02]  /*16d80*/  SHFL.IDX P6, R14, R13, R12, R11 ;  /* 0x0000000c0d0e7389 */ /* 0x00006400000c000b */
[----:B01----:R-:W-:Y:S01]  /*16d90*/  ENDCOLLECTIVE ;  /* 0x000000000000791b */ /* 0x003fe20003800000 */
.L_x_7720:
        /* <DEDUP_REMOVED lines=11> */
.L_x_7721:
[----:B------:R-:W-:Y:S02]  /*16e50*/  IMAD.MOV.U32 R13, RZ, RZ, R4 ;  /* 0x000000ffff0d7224 */ /* 0x000fe400078e0004 */
[----:B------:R-:W-:Y:S02]  /*16e60*/  IMAD.MOV.U32 R12, RZ, RZ, 0x6 ;  /* 0x00000006ff0c7424 */ /* 0x000fe400078e00ff */
[----:B------:R-:W-:-:S07]  /*16e70*/  IMAD.MOV.U32 R2, RZ, RZ, R14 ;  /* 0x000000ffff027224 */ /* 0x000fce00078e000e */
[----:B------:R-:W-:Y:S05]  /*16e80*/  WARPSYNC.COLLECTIVE R15, `(.L_x_7722) ;  /* 0x000000000f087348 */ /* 0x000fea0003c00000 */
[----:B------:R0:W1:Y:S02]  /*16e90*/  SHFL.IDX P6, R14, R13, R12, R11 ;  /* 0x0000000c0d0e7389 */ /* 0x00006400000c000b */
[----:B01----:R-:W-:Y:S01]  /*16ea0*/  ENDCOLLECTIVE ;  /* 0x000000000000791b */ /* 0x003fe20003800000 */
.L_x_7722:
        /* <DEDUP_REMOVED lines=11> */
.L_x_7723:
[----:B------:R-:W-:Y:S01]  /*16f60*/  MOV R13, R4 ;  /* 0x00000004000d7202 */ /* 0x000fe20000000f00 */
[----:B------:R-:W-:Y:S02]  /*16f70*/  IMAD.MOV.U32 R12, RZ, RZ, 0x7 ;  /* 0x00000007ff0c7424 */ /* 0x000fe400078e00ff */
[----:B------:R-:W-:-:S07]  /*16f80*/  IMAD.MOV.U32 R2, RZ, RZ, R14 ;  /* 0x000000ffff027224 */ /* 0x000fce00078e000e */
[----:B------:R-:W-:Y:S05]  /*16f90*/  WARPSYNC.COLLECTIVE R15, `(.L_x_7724) ;  /* 0x000000000f087348 */ /* 0x000fea0003c00000 */
[----:B------:R0:W1:Y:S02]  /*16fa0*/  SHFL.IDX P6, R14, R13, R12, R11 ;  /* 0x0000000c0d0e7389 */ /* 0x00006400000c000b */
[----:B01----:R-:W-:Y:S01]  /*16fb0*/  ENDCOLLECTIVE ;  /* 0x000000000000791b */ /* 0x003fe20003800000 */
.L_x_7724:
        /* <DEDUP_REMOVED lines=11> */
.L_x_7725:
[----:B------:R-:W-:Y:S02]  /*17070*/  IMAD.MOV.U32 R13, RZ, RZ, R19 ;  /* 0x000000ffff0d7224 */ /* 0x000fe400078e0013 */
[----:B------:R-:W-:Y:S02]  /*17080*/  IMAD.MOV.U32 R12, RZ, RZ, RZ ;  /* 0x000000ffff0c7224 */ /* 0x000fe400078e00ff */
[----:B------:R-:W-:-:S07]  /*17090*/  IMAD.MOV.U32 R20, RZ, RZ, R14 ;  /* 0x000000ffff147224 */ /* 0x000fce00078e000e */
[----:B------:R-:W-:Y:S05]  /*170a0*/  WARPSYNC.COLLECTIVE R15, `(.L_x_7726) ;  /* 0x000000000f087348 */ /* 0x000fea0003c00000 */
[----:B------:R0:W1:Y:S02]  /*170b0*/  SHFL.IDX P6, R14, R13, R12, R11 ;  /* 0x0000000c0d0e7389 */ /* 0x00006400000c000b */
[----:B01----:R-:W-:Y:S01]  /*170c0*/  ENDCOLLECTIVE ;  /* 0x000000000000791b */ /* 0x003fe20003800000 */
.L_x_7726:
        /* <DEDUP_REMOVED lines=11> */
.L_x_7727:
[----:B------:R-:W-:Y:S02]  /*17180*/  IMAD.MOV.U32 R13, RZ, RZ, R19 ;  /* 0x000000ffff0d7224 */ /* 0x000fe400078e0013 */
[----:B------:R-:W-:Y:S01]  /*17190*/  IMAD.MOV.U32 R12, RZ, RZ, 0x1 ;  /* 0x00000001ff0c7424 */ /* 0x000fe200078e00ff */
[----:B------:R-:W-:-:S07]  /*171a0*/  MOV R5, R14 ;  /* 0x0000000e00057202 */ /* 0x000fce0000000f00 */
[----:B------:R-:W-:Y:S05]  /*171b0*/  WARPSYNC.COLLECTIVE R15, `(.L_x_7728) ;  /* 0x000000000f087348 */ /* 0x000fea0003c00000 */
[----:B------:R0:W1:Y:S02]  /*171c0*/  SHFL.IDX P6, R14, R13, R12, R11 ;  /* 0x0000000c0d0e7389 */ /* 0x00006400000c000b */
[----:B01----:R-:W-:Y:S01]  /*171d0*/  ENDCOLLECTIVE ;  /* 0x000000000000791b */ /* 0x003fe20003800000 */
.L_x_7728:
        /* <DEDUP_REMOVED lines=11> */
.L_x_7729:
[----:B------:R-:W-:Y:S01]  /*17290*/  IMAD.MOV.U32 R2, RZ, RZ, R14 ;  /* 0x000000ffff027224 */ /* 0x000fe200078e000e */
[----:B------:R-:W-:Y:S06]  /*172a0*/  BRA `(.L_x_7730) ;  /* 0xffffffa400c87947 */ /* 0x000fec000383ffff */
.L_x_7595:
[----:B--2---:R2:W3:Y:S02]  /*172b0*/  SYNCS.PHASECHK.TRANS64.TRYWAIT P0, [R0+URZ+0x22840], R28 ;  /* 0x0228401c000075a7 */ /* 0x0044e4000800017f */
[----:B---3--:R-:W-:Y:S05]  /*172c0*/  @!P0 NANOSLEEP.SYNCS 0x989680 ;  /* 0x009896800000895d */ /* 0x008fea0003900000 */
[----:B------:R-:W3:Y:S02]  /*172d0*/  @!P0 SYNCS.PHASECHK.TRANS64 P0, [R0+URZ+0x22840], R28 ;  /* 0x0228401c000085a7 */ /* 0x000ee4000800007f */
[----:B---3--:R-:W-:Y:S05]  /*172e0*/  @!P0 BRA `(.L_x_7595) ;  /* 0xfffffffc00f08947 */ /* 0x008fea000383ffff */
[----:B------:R-:W-:Y:S05]  /*172f0*/  BRA `(.L_x_7731) ;  /* 0xffffffa800187947 */ /* 0x000fea000383ffff */
.L_x_7596:
        /* <DEDUP_REMOVED lines=8> */
.L_x_7733:
[----:B------:R-:W-:Y:S05]  /*17380*/  BSYNC B0 ;  /* 0x0000000000007941 */ /* 0x000fea0003800000 */
.L_x_7732:
        /* <DEDUP_REMOVED lines=8> */
.L_x_7734:
[----:B------:R-:W-:Y:S02]  /*17410*/  IMAD.MOV.U32 R13, RZ, RZ, R4 ;  /* 0x000000ffff0d7224 */ /* 0x000fe400078e0004 */
[----:B------:R-:W-:Y:S02]  /*17420*/  IMAD.MOV.U32 R12, RZ, RZ, 0x1 ;  /* 0x00000001ff0c7424 */ /* 0x000fe400078e00ff */
[----:B------:R-:W-:-:S07]  /*17430*/  IMAD.MOV.U32 R2, RZ, RZ, R14 ;  /* 0x000000ffff027224 */ /* 0x000fce00078e000e */
[----:B------:R-:W-:Y:S05]  /*17440*/  WARPSYNC.COLLECTIVE R15, `(.L_x_7735) ;  /* 0x000000000f087348 */ /* 0x000fea0003c00000 */
[----:B------:R0:W1:Y:S02]  /*17450*/  SHFL.IDX P6, R14, R13, R12, R11 ;  /* 0x0000000c0d0e7389 */ /* 0x00006400000c000b */
[----:B01----:R-:W-:Y:S01]  /*17460*/  ENDCOLLECTIVE ;  /* 0x000000000000791b */ /* 0x003fe20003800000 */
.L_x_7735:
        /* <DEDUP_REMOVED lines=11> */
.L_x_7736:
[----:B------:R-:W-:Y:S01]  /*17520*/  IMAD.MOV.U32 R13, RZ, RZ, R4 ;  /* 0x000000ffff0d7224 */ /* 0x000fe200078e0004 */
[----:B------:R-:W-:-:S04]  /*17530*/  MOV R12, R14 ;  /* 0x0000000e000c7202 */ /* 0x000fc80000000f00 */
[----:B------:R-:W-:Y:S01]  /*17540*/  IADD3 R2, P0, R30, R12, RZ ;  /* 0x0000000c1e027210 */ /* 0x000fe20007f1e0ff */
[----:B------:R-:W-:-:S04]  /*17550*/  IMAD.MOV.U32 R12, RZ, RZ, 0x2 ;  /* 0x00000002ff0c7424 */ /* 0x000fc800078e00ff */
[----:B------:R-:W-:-:S08]  /*17560*/  IMAD.X R3, RZ, RZ, R10, P0 ;  /* 0x000000ffff037224 */ /* 0x000fd000000e060a */
[----:B------:R-:W-:Y:S05]  /*17570*/  WARPSYNC.COLLECTIVE R15, `(.L_x_7737) ;  /* 0x000000000f087348 */ /* 0x000fea0003c00000 */
[----:B------:R0:W1:Y:S02]  /*17580*/  SHFL.IDX P6, R14, R13, R12, R11 ;  /* 0x0000000c0d0e7389 */ /* 0x00006400000c000b */
[----:B01----:R-:W-:Y:S01]  /*17590*/  ENDCOLLECTIVE ;  /* 0x000000000000791b */ /* 0x003fe20003800000 */
.L_x_7737:
        /* <DEDUP_REMOVED lines=9> */
.L_x_7738:
        /* <DEDUP_REMOVED lines=9> */
.L_x_7739:
        /* <DEDUP_REMOVED lines=9> */
.L_x_7740:
[----:B------:R-:W-:Y:S02]  /*17750*/  IMAD.MOV.U32 R13, RZ, RZ, R4 ;  /* 0x000000ffff0d7224 */ /* 0x000fe400078e0004 */
[----:B------:R-:W-:Y:S02]  /*17760*/  IMAD.MOV.U32 R12, RZ, RZ, 0x4 ;  /* 0x00000004ff0c7424 */ /* 0x000fe400078e00ff */
[----:B------:R-:W-:-:S07]  /*17770*/  IMAD.MOV.U32 R2, RZ, RZ, R14 ;  /* 0x000000ffff027224 */ /* 0x000fce00078e000e */
[----:B------:R-:W-:Y:S05]  /*17780*/  WARPSYNC.COLLECTIVE R15, `(.L_x_7741) ;  /* 0x000000000f087348 */ /* 0x000fea0003c00000 */
[----:B------:R0:W1:Y:S02]  /*17790*/  SHFL.IDX P6, R14, R13, R12, R11 ;  /* 0x0000000c0d0e7389 */ /* 0x00006400000c000b */
[----:B01----:R-:W-:Y:S01]  /*177a0*/  ENDCOLLECTIVE ;  /* 0x000000000000791b */ /* 0x003fe20003800000 */
.L_x_7741:
        /* <DEDUP_REMOVED lines=11> */
.L_x_7742:
[----:B------:R-:W-:Y:S01]  /*17860*/  IMAD.MOV.U32 R13, RZ, RZ, R4 ;  /* 0x000000ffff0d7224 */ /* 0x000fe200078e0004 */
[----:B------:R-:W-:Y:S01]  /*17870*/  MOV R12, 0x5 ;  /* 0x00000005000c7802 */ /* 0x000fe20000000f00 */
[----:B------:R-:W-:-:S07]  /*17880*/  IMAD.MOV.U32 R2, RZ, RZ, R14 ;  /* 0x000000ffff027224 */ /* 0x000fce00078e000e */
[----:B------:R-:W-:Y:S05]  /*17890*/  WARPSYNC.COLLECTIVE R15, `(.L_x_7743) ;  /* 0x000000000f087348 */ /* 0x000fea0003c00000 */
[----:B------:R0:W1:Y:S02]  /*178a0*/  SHFL.IDX P6, R14, R13, R12, R11 ;  /* 0x0000000c0d0e7389 */ /* 0x00006400000c000b */
[----:B01----:R-:W-:Y:S01]  /*178b0*/  ENDCOLLECTIVE ;  /* 0x000000000000791b */ /* 0x003fe20003800000 */
.L_x_7743:
        /* <DEDUP_REMOVED lines=11> */
.L_x_7744:
[----:B------:R-:W-:Y:S02]  /*17970*/  IMAD.MOV.U32 R13, RZ, RZ, R4 ;  /* 0x000000ffff0d7224 */ /* 0x000fe400078e0004 */
[----:B------:R-:W-:Y:S02]  /*17980*/  IMAD.MOV.U32 R12, RZ, RZ, 0x6 ;  /* 0x00000006ff0c7424 */ /* 0x000fe400078e00ff */
[----:B------:R-:W-:-:S07]  /*17990*/  IMAD.MOV.U32 R2, RZ, RZ, R14 ;  /* 0x000000ffff027224 */ /* 0x000fce00078e000e */
[----:B------:R-:W-:Y:S05]  /*179a0*/  WARPSYNC.COLLECTIVE R15, `(.L_x_7745) ;  /* 0x000000000f087348 */ /* 0x000fea0003c00000 */
[----:B------:R0:W1:Y:S02]  /*179b0*/  SHFL.IDX P6, R14, R13, R12, R11 ;  /* 0x0000000c0d0e7389 */ /* 0x00006400000c000b */
[----:B01----:R-:W-:Y:S01]  /*179c0*/  ENDCOLLECTIVE ;  /* 0x000000000000791b */ /* 0x003fe20003800000 */
.L_x_7745:
        /* <DEDUP_REMOVED lines=11> */
.L_x_7746:
[----:B------:R-:W-:Y:S01]  /*17a80*/  IMAD.MOV.U32 R13, RZ, RZ, R4 ;  /* 0x000000ffff0d7224 */ /* 0x000fe200078e0004 */
[----:B------:R-:W-:Y:S01]  /*17a90*/  MOV R12, 0x7 ;  /* 0x00000007000c7802 */ /* 0x000fe20000000f00 */
[----:B------:R-:W-:-:S07]  /*17aa0*/  IMAD.MOV.U32 R2, RZ, RZ, R14 ;  /* 0x000000ffff027224 */ /* 0x000fce00078e000e */
[----:B------:R-:W-:Y:S05]  /*17ab0*/  WARPSYNC.COLLECTIVE R15, `(.L_x_7747) ;  /* 0x000000000f087348 */ /* 0x000fea0003c00000 */
[----:B------:R0:W1:Y:S02]  /*17ac0*/  SHFL.IDX P6, R14, R13, R12, R11 ;  /* 0x0000000c0d0e7389 */ /* 0x00006400000c000b */
[----:B01----:R-:W-:Y:S01]  /*17ad0*/  ENDCOLLECTIVE ;  /* 0x000000000000791b */ /* 0x003fe20003800000 */
.L_x_7747:
        /* <DEDUP_REMOVED lines=11> */
.L_x_7748:
[----:B------:R-:W-:Y:S02]  /*17b90*/  IMAD.MOV.U32 R13, RZ, RZ, R8 ;  /* 0x000000ffff0d7224 */ /* 0x000fe400078e0008 */
[----:B------:R-:W-:Y:S02]  /*17ba0*/  IMAD.MOV.U32 R12, RZ, RZ, RZ ;  /* 0x000000ffff0c7224 */ /* 0x000fe400078e00ff */
[----:B------:R-:W-:-:S07]  /*17bb0*/  IMAD.MOV.U32 R9, RZ, RZ, R14 ;  /* 0x000000ffff097224 */ /* 0x000fce00078e000e */
[----:B------:R-:W-:Y:S05]  /*17bc0*/  WARPSYNC.COLLECTIVE R15, `(.L_x_7749) ;  /* 0x000000000f087348 */ /* 0x000fea0003c00000 */
[----:B------:R0:W1:Y:S02]  /*17bd0*/  SHFL.IDX P6, R14, R13, R12, R11 ;  /* 0x0000000c0d0e7389 */ /* 0x00006400000c000b */
[----:B01----:R-:W-:Y:S01]  /*17be0*/  ENDCOLLECTIVE ;  /* 0x000000000000791b */ /* 0x003fe20003800000 */
.L_x_7749:
        /* <DEDUP_REMOVED lines=11> */
.L_x_7750:
[----:B------:R-:W-:Y:S02]  /*17ca0*/  IMAD.MOV.U32 R13, RZ, RZ, R8 ;  /* 0x000000ffff0d7224 */ /* 0x000fe400078e0008 */
[----:B------:R-:W-:Y:S02]  /*17cb0*/  IMAD.MOV.U32 R12, RZ, RZ, 0x1 ;  /* 0x00000001ff0c7424 */ /* 0x000fe400078e00ff */
[----:B------:R-:W-:-:S07]  /*17cc0*/  IMAD.MOV.U32 R5, RZ, RZ, R14 ;  /* 0x000000ffff057224 */ /* 0x000fce00078e000e */
[----:B------:R-:W-:Y:S05]  /*17cd0*/  WARPSYNC.COLLECTIVE R15, `(.L_x_7751) ;  /* 0x000000000f087348 */ /* 0x000fea0003c00000 */
[----:B------:R0:W1:Y:S02]  /*17ce0*/  SHFL.IDX P6, R14, R13, R12, R11 ;  /* 0x0000000c0d0e7389 */ /* 0x00006400000c000b */
[----:B01----:R-:W-:Y:S01]  /*17cf0*/  ENDCOLLECTIVE ;  /* 0x000000000000791b */ /* 0x003fe20003800000 */
.L_x_7751:
[----:B------:R-:W-:-:S04]  /*17d00*/  IADD3 R2, P0, R30, R5, RZ ;  /* 0x000000051e027210 */ /* 0x000fc80007f1e0ff */
[----:B------:R-:W-:-:S05]  /*17d10*/  IADD3.X R3, RZ, R4, RZ, P0, !PT ;  /* 0x00000004ff037210 */ /* 0x000fca00007fe4ff */
        /* <DEDUP_REMOVED lines=9> */
.L_x_7752:
[----:B------:R-:W-:Y:S05]  /*17db0*/  BRA `(.L_x_7753) ;  /* 0xffffffa000a87947 */ /* 0x000fea000383ffff */
.L_x_7601:
[----:B0-----:R0:W1:Y:S02]  /*17dc0*/  SYNCS.PHASECHK.TRANS64.TRYWAIT P2, [R0+URZ+0x22870], R3 ;  /* 0x02287003000075a7 */ /* 0x001064000804017f */
[----:B-1----:R-:W-:Y:S05]  /*17dd0*/  @!P2 NANOSLEEP.SYNCS 0x989680 ;  /* 0x009896800000a95d */ /* 0x002fea0003900000 */
[----:B------:R-:W1:Y:S02]  /*17de0*/  @!P2 SYNCS.PHASECHK.TRANS64 P2, [R0+URZ+0x22870], R3 ;  /* 0x022870030000a5a7 */ /* 0x000e64000804007f */
[----:B-1----:R-:W-:Y:S05]  /*17df0*/  @!P2 BRA `(.L_x_7601) ;  /* 0xfffffffc00f0a947 */ /* 0x002fea000383ffff */
[----:B------:R-:W-:Y:S05]  /*17e00*/  BRA `(.L_x_7754) ;  /* 0xffffffa4000c7947 */ /* 0x000fea000383ffff */
.L_x_7603:
[----:B0-----:R0:W1:Y:S02]  /*17e10*/  SYNCS.PHASECHK.TRANS64.TRYWAIT P2, [R0+URZ+0x22860], R5 ;  /* 0x02286005000075a7 */ /* 0x001064000804017f */
[----:B-1----:R-:W-:Y:S05]  /*17e20*/  @!P2 NANOSLEEP.SYNCS 0x989680 ;  /* 0x009896800000a95d */ /* 0x002fea0003900000 */
[----:B------:R-:W1:Y:S02]  /*17e30*/  @!P2 SYNCS.PHASECHK.TRANS64 P2, [R0+URZ+0x22860], R5 ;  /* 0x022860050000a5a7 */ /* 0x000e64000804007f */
[----:B-1----:R-:W-:Y:S05]  /*17e40*/  @!P2 BRA `(.L_x_7603) ;  /* 0xfffffffc00f0a947 */ /* 0x002fea000383ffff */
[----:B------:R-:W-:Y:S05]  /*17e50*/  BRA `(.L_x_7755) ;  /* 0xffffffa4001c7947 */ /* 0x000fea000383ffff */
.L_x_7611:
[----:B0-----:R0:W2:Y:S02]  /*17e60*/  SYNCS.PHASECHK.TRANS64.TRYWAIT P1, [R2+URZ+0x22870], R3 ;  /* 0x02287003020075a7 */ /* 0x0010a4000802017f */
[----:B--2---:R-:W-:Y:S05]  /*17e70*/  @!P1 NANOSLEEP.SYNCS 0x989680 ;  /* 0x009896800000995d */ /* 0x004fea0003900000 */
[----:B------:R-:W2:Y:S02]  /*17e80*/  @!P1 SYNCS.PHASECHK.TRANS64 P1, [R2+URZ+0x22870], R3 ;  /* 0x02287003020095a7 */ /* 0x000ea4000802007f */
[----:B--2---:R-:W-:Y:S05]  /*17e90*/  @!P1 BRA `(.L_x_7611) ;  /* 0xfffffffc00f09947 */ /* 0x004fea000383ffff */
[----:B------:R-:W-:Y:S05]  /*17ea0*/  BRA `(.L_x_7756) ;  /* 0xffffffac00107947 */ /* 0x000fea000383ffff */
.L_x_7613:
[----:B0-----:R0:W1:Y:S02]  /*17eb0*/  SYNCS.PHASECHK.TRANS64.TRYWAIT P1, [R2+URZ+0x22860], R3 ;  /* 0x02286003020075a7 */ /* 0x001064000802017f */
[----:B-1----:R-:W-:Y:S05]  /*17ec0*/  @!P1 NANOSLEEP.SYNCS 0x989680 ;  /* 0x009896800000995d */ /* 0x002fea0003900000 */
[----:B------:R-:W1:Y:S02]  /*17ed0*/  @!P1 SYNCS.PHASECHK.TRANS64 P1, [R2+URZ+0x22860], R3 ;  /* 0x02286003020095a7 */ /* 0x000e64000802007f */
[----:B-1----:R-:W-:Y:S05]  /*17ee0*/  @!P1 BRA `(.L_x_7613) ;  /* 0xfffffffc00f09947 */ /* 0x002fea000383ffff */
[----:B------:R-:W-:Y:S05]  /*17ef0*/  BRA `(.L_x_7757) ;  /* 0xffffffac001c7947 */ /* 0x000fea000383ffff */
.L_x_7625:
[----:B0-----:R0:W1:Y:S02]  /*17f00*/  SYNCS.PHASECHK.TRANS64.TRYWAIT P0, [R5+URZ+0x22820], R0 ;  /* 0x02282000050075a7 */ /* 0x001064000800017f */
[----:B-1----:R-:W-:Y:S05]  /*17f10*/  @!P0 NANOSLEEP.SYNCS 0x989680 ;  /* 0x009896800000895d */ /* 0x002fea0003900000 */
[----:B------:R-:W1:Y:S02]  /*17f20*/  @!P0 SYNCS.PHASECHK.TRANS64 P0, [R5+URZ+0x22820], R0 ;  /* 0x02282000050085a7 */ /* 0x000e64000800007f */
[----:B-1----:R-:W-:Y:S05]  /*17f30*/  @!P0 BRA `(.L_x_7625) ;  /* 0xfffffffc00f08947 */ /* 0x002fea000383ffff */
[----:B------:R-:W-:Y:S05]  /*17f40*/  BRA `(.L_x_7758) ;  /* 0xffffffc0000c7947 */ /* 0x000fea000383ffff */
.L_x_7626:
        /* <DEDUP_REMOVED lines=11> */
.L_x_7760:
[----:B------:R-:W-:Y:S05]  /*18000*/  BSYNC B0 ;  /* 0x0000000000007941 */ /* 0x000fea0003800000 */
.L_x_7759:
[----:B------:R-:W-:Y:S05]  /*18010*/  BRA `(.L_x_7761) ;  /* 0xffffffbc00f47947 */ /* 0x000fea000383ffff */
.L_x_7629:
[----:B------:R-:W-:Y:S01]  /*18020*/  BSSY B1, `(.L_x_7762) ;  /* 0x0000006000017945 */ /* 0x000fe20003800000 */
[----:B------:R-:W-:-:S07]  /*18030*/  IMAD.MOV.U32 R15, RZ, RZ, -0x1 ;  /* 0xffffffffff0f7424 */ /* 0x000fce00078e00ff */
[----:B0-----:R-:W-:Y:S05]  /*18040*/  WARPSYNC.COLLECTIVE R15, `(.L_x_7763) ;  /* 0x000000000f0c7348 */ /* 0x001fea0003c00000 */
[----:B------:R-:W-:Y:S02]  /*18050*/  ELECT P6, UR62, PT ;  /* 0x00000000003e782f */ /* 0x000fe400038c0000 */
[----:B------:R-:W-:Y:S01]  /*18060*/  MOV R14, UR62 ;  /* 0x0000003e000e7c02 */ /* 0x000fe20008000f00 */
[----:B0-----:R-:W-:Y:S10]  /*18070*/  ENDCOLLECTIVE ;  /* 0x000000000000791b */ /* 0x001ff40003800000 */
.L_x_7763:
[----:B------:R-:W-:Y:S05]  /*18080*/  BSYNC B1 ;  /* 0x0000000000017941 */ /* 0x000fea0003800000 */
.L_x_7762:
[----:B------:R-:W-:Y:S05]  /*18090*/  BRA `(.L_x_7764) ;  /* 0xffffffbc00ec7947 */ /* 0x000fea000383ffff */
.L_x_7631:
[----:B0-----:R0:W1:Y:S02]  /*180a0*/  SYNCS.PHASECHK.TRANS64.TRYWAIT P1, [R3+URZ+0x22840], R2 ;  /* 0x02284002030075a7 */ /* 0x001064000802017f */
[----:B-1----:R-:W-:Y:S05]  /*180b0*/  @!P1 NANOSLEEP.SYNCS 0x989680 ;  /* 0x009896800000995d */ /* 0x002fea0003900000 */
[----:B------:R-:W1:Y:S02]  /*180c0*/  @!P1 SYNCS.PHASECHK.TRANS64 P1, [R3+URZ+0x22840], R2 ;  /* 0x02284002030095a7 */ /* 0x000e64000802007f */
[----:B-1----:R-:W-:Y:S05]  /*180d0*/  @!P1 BRA `(.L_x_7631) ;  /* 0xfffffffc00f09947 */ /* 0x002fea000383ffff */
[----:B------:R-:W-:Y:S05]  /*180e0*/  BRA `(.L_x_7765) ;  /* 0xffffffc0000c7947 */ /* 0x000fea000383ffff */
.L_x_7633:
[----:B-1----:R1:W2:Y:S02]  /*180f0*/  SYNCS.PHASECHK.TRANS64.TRYWAIT P1, [R31+URZ+0x22840], R0 ;  /* 0x022840001f0075a7 */ /* 0x0022a4000802017f */
[----:B--2---:R-:W-:Y:S05]  /*18100*/  @!P1 NANOSLEEP.SYNCS 0x989680 ;  /* 0x009896800000995d */ /* 0x004fea0003900000 */
[----:B------:R-:W2:Y:S02]  /*18110*/  @!P1 SYNCS.PHASECHK.TRANS64 P1, [R31+URZ+0x22840], R0 ;  /* 0x022840001f0095a7 */ /* 0x000ea4000802007f */
[----:B--2---:R-:W-:Y:S05]  /*18120*/  @!P1 BRA `(.L_x_7633) ;  /* 0xfffffffc00f09947 */ /* 0x004fea000383ffff */
[----:B------:R-:W-:Y:S05]  /*18130*/  BRA `(.L_x_7766) ;  /* 0xffffffc000187947 */ /* 0x000fea000383ffff */
.L_x_7635:
[----:B--2---:R2:W3:Y:S02]  /*18140*/  SYNCS.PHASECHK.TRANS64.TRYWAIT P1, [R3+URZ+0x22860], R2 ;  /* 0x02286002030075a7 */ /* 0x0044e4000802017f */
[----:B---3--:R-:W-:Y:S05]  /*18150*/  @!P1 NANOSLEEP.SYNCS 0x989680 ;  /* 0x009896800000995d */ /* 0x008fea0003900000 */
[----:B------:R-:W3:Y:S02]  /*18160*/  @!P1 SYNCS.PHASECHK.TRANS64 P1, [R3+URZ+0x22860], R2 ;  /* 0x02286002030095a7 */ /* 0x000ee4000802007f */
[----:B---3--:R-:W-:Y:S05]  /*18170*/  @!P1 BRA `(.L_x_7635) ;  /* 0xfffffffc00f09947 */ /* 0x008fea000383ffff */
[----:B------:R-:W-:Y:S05]  /*18180*/  BRA `(.L_x_7767) ;  /* 0xffffffc000147947 */ /* 0x000fea000383ffff */
.L_x_7637:
[----:B---3--:R3:W4:Y:S02]  /*18190*/  SYNCS.PHASECHK.TRANS64.TRYWAIT P1, [R31+URZ+0x22860], R0 ;  /* 0x022860001f0075a7 */ /* 0x008724000802017f */
[----:B----4-:R-:W-:Y:S05]  /*181a0*/  @!P1 NANOSLEEP.SYNCS 0x989680 ;  /* 0x009896800000995d */ /* 0x010fea0003900000 */
[----:B------:R-:W4:Y:S02]  /*181b0*/  @!P1 SYNCS.PHASECHK.TRANS64 P1, [R31+URZ+0x22860], R0 ;  /* 0x022860001f0095a7 */ /* 0x000f24000802007f */
[----:B----4-:R-:W-:Y:S05]  /*181c0*/  @!P1 BRA `(.L_x_7637) ;  /* 0xfffffffc00f09947 */ /* 0x010fea000383ffff */
[----:B------:R-:W-:Y:S05]  /*181d0*/  BRA `(.L_x_7768) ;  /* 0xffffffc000107947 */ /* 0x000fea000383ffff */
.L_x_7639:
[----:B----4-:R4:W0:Y:S02]  /*181e0*/  SYNCS.PHASECHK.TRANS64.TRYWAIT P1, [R3+URZ+0x22880], R2 ;  /* 0x02288002030075a7 */ /* 0x010824000802017f */
[----:B0-----:R-:W-:Y:S05]  /*181f0*/  @!P1 NANOSLEEP.SYNCS 0x989680 ;  /* 0x009896800000995d */ /* 0x001fea0003900000 */
[----:B------:R-:W0:Y:S02]  /*18200*/  @!P1 SYNCS.PHASECHK.TRANS64 P1, [R3+URZ+0x22880], R2 ;  /* 0x02288002030095a7 */ /* 0x000e24000802007f */
[----:B0-----:R-:W-:Y:S05]  /*18210*/  @!P1 BRA `(.L_x_7639) ;  /* 0xfffffffc00f09947 */ /* 0x001fea000383ffff */
[----:B------:R-:W-:Y:S05]  /*18220*/  BRA `(.L_x_7769) ;  /* 0xffffffc0000c7947 */ /* 0x000fea000383ffff */
.L_x_7770:
        /* <DEDUP_REMOVED lines=13> */
.L_x_16285:


//--------------------- .text._ZN7cutlass13device_kernelIN5flash11enable_sm90INS1_16FlashAttnFwdSm90INS1_25CollectiveMainloopFwdSm90ILi2EN4cute5tupleIJNS5_1CILi1EEES8_S8_EEENS6_IJNS7_ILi128EEENS7_ILi160EEESA_EEELi128ENS_12float_e4m3_tEfNS_4arch4Sm90ELb0ELb0ELb1ELb1ELb1ELb1ELb0ELb1ELb1ELb1ELb1ELb0EEENS1_21CollectiveEpilogueFwdINS6_IJSA_SA_SB_EEES9_NS_10bfloat16_tESF_Li256ELb1ELb1ELb1ELb1EEENS1_36VarlenDynamicPersistentTileSchedulerILi128ELi160ELi256ELi128ELb1ELb1ELb1ELb0ELb1ELb1EEEEEEEEEvNT_6ParamsE --------------------------
	.section	.text._ZN7cutlass13device_kernelIN5flash11enable_sm90INS1_16FlashAttnFwdSm90INS1_25CollectiveMainloopFwdSm90ILi2EN4cute5tupleIJNS5_1CILi1EEES8_S8_EEENS6_IJNS7_ILi128EEENS7_ILi160EEESA_EEELi128ENS_12float_e4m3_tEfNS_4arch4Sm90ELb0ELb0ELb1ELb1ELb1ELb1ELb0ELb1ELb1ELb1ELb1ELb0EEENS1_21CollectiveEpilogueFwdINS6_IJSA_SA_SB_EEES9_NS_10bfloat16_tESF_Li256ELb1ELb1ELb1ELb1EEENS1_36VarlenDynamicPersistentTileSchedulerILi128ELi160ELi256ELi128ELb1ELb1ELb1ELb0ELb1ELb1EEEEEEEEEvNT_6ParamsE,"ax",@progbits
	.align	128
.text._ZN7cutlass13device_kernelIN5flash11enable_sm90INS1_16FlashAttnFwdSm90INS1_25CollectiveMainloopFwdSm90ILi2EN4cute5tupleIJNS5_1CILi1EEES8_S8_EEENS6_IJNS7_ILi128EEENS7_ILi160EEESA_EEELi128ENS_12float_e4m3_tEfNS_4arch4Sm90ELb0ELb0ELb1ELb1ELb1ELb1ELb0ELb1ELb1ELb1ELb1ELb0EEENS1_21CollectiveEpilogueFwdINS6_IJSA_SA_SB_EEES9_NS_10bfloat16_tESF_Li256ELb1ELb1ELb1ELb1EEENS1_36VarlenDynamicPersistentTileSchedulerILi128ELi160ELi256ELi128ELb1ELb1ELb1ELb0ELb1ELb1EEEEEEEEEvNT_6ParamsE:
        .type           _ZN7cutlass13device_kernelIN5flash11enable_sm90INS1_16FlashAttnFwdSm90INS1_25CollectiveMainloopFwdSm90ILi2EN4cute5tupleIJNS5_1CILi1EEES8_S8_EEENS6_IJNS7_ILi128EEENS7_ILi160EEESA_EEELi128ENS_12float_e4m3_tEfNS_4arch4Sm90ELb0ELb0ELb1ELb1ELb1ELb1ELb0ELb1ELb1ELb1ELb1ELb0EEENS1_21CollectiveEpilogueFwdINS6_IJSA_SA_SB_EEES9_NS_10bfloat16_tESF_Li256ELb1ELb1ELb1ELb1EEENS1_36VarlenDynamicPersistentTileSchedulerILi128ELi160ELi256ELi128ELb1ELb1ELb1ELb0ELb1ELb1EEEEEEEEEvNT_6ParamsE,@function
        .size           _ZN7cutlass13device_kernelIN5flash11enable_sm90INS1_16FlashAttnFwdSm90INS1_25CollectiveMainloopFwdSm90ILi2EN4cute5tupleIJNS5_1CILi1EEES8_S8_EEENS6_IJNS7_ILi128EEENS7_ILi160EEESA_EEELi128ENS_12float_e4m3_tEfNS_4arch4Sm90ELb0ELb0ELb1ELb1ELb1ELb1ELb0ELb1ELb1ELb1ELb1ELb0EEENS1_21CollectiveEpilogueFwdINS6_IJSA_SA_SB_EEES9_NS_10bfloat16_tESF_Li256ELb1ELb1ELb1ELb1EEENS1_36VarlenDynamicPersistentTileSchedulerILi128ELi160ELi256ELi128ELb1ELb1ELb1ELb0ELb1ELb1EEEEEEEEEvNT_6ParamsE,(.L_x_16286 - _ZN7cutlass13device_kernelIN5flash11enable_sm90INS1_16FlashAttnFwdSm90INS1_25CollectiveMainloopFwdSm90ILi2EN4cute5tupleIJNS5_1CILi1EEES8_S8_EEENS6_IJNS7_ILi128EEENS7_ILi160EEESA_EEELi128ENS_12float_e4m3_tEfNS_4arch4Sm90ELb0ELb0ELb1ELb1ELb1ELb1ELb0ELb1ELb1ELb1ELb1ELb0EEENS1_21CollectiveEpilogueFwdINS6_IJSA_SA_SB_EEES9_NS_10bfloat16_tESF_Li256ELb1ELb1ELb1ELb1EEENS1_36VarlenDynamicPersistentTileSchedulerILi128ELi160ELi256ELi128ELb1ELb1ELb1ELb0ELb1ELb1EEEEEEEEEvNT_6ParamsE)
        .other          _ZN7cutlass13device_kernelIN5flash11enable_sm90INS1_16FlashAttnFwdSm90INS1_25CollectiveMainloopFwdSm90ILi2EN4cute5tupleIJNS5_1CILi1EEES8_S8_EEENS6_IJNS7_ILi128EEENS7_ILi160EEESA_EEELi128ENS_12float_e4m3_tEfNS_4arch4Sm90ELb0ELb0ELb1ELb1ELb1ELb1ELb0ELb1ELb1ELb1ELb1ELb0EEENS1_21CollectiveEpilogueFwdINS6_IJSA_SA_SB_EEES9_NS_10bfloat16_tESF_Li256ELb1ELb1ELb1ELb1EEENS1_36VarlenDynamicPersistentTileSchedulerILi128ELi160ELi256ELi128ELb1ELb1ELb1ELb0ELb1ELb1EEEEEEEEEvNT_6ParamsE,@"STO_CUDA_ENTRY STV_DEFAULT"
_ZN7cutlass13device_kernelIN5flash11enable_sm90INS1_16FlashAttnFwdSm90INS1_25CollectiveMainloopFwdSm90ILi2EN4cute5tupleIJNS5_1CILi1EEES8_S8_EEENS6_IJNS7_ILi128EEENS7_ILi160EEESA_EEELi128ENS_12float_e4m3_tEfNS_4arch4Sm90ELb0ELb0ELb1ELb1ELb1ELb1ELb0ELb1ELb1ELb1ELb1ELb0EEENS1_21CollectiveEpilogueFwdINS6_IJSA_SA_SB_EEES9_NS_10bfloat16_tESF_Li256ELb1ELb1ELb1ELb1EEENS1_36VarlenDynamicPersistentTileSchedulerILi128ELi160ELi256ELi128ELb1ELb1ELb1ELb0ELb1ELb1EEEEEEEEEvNT_6ParamsE:
[----:B------:R-:W0:Y:S02]  /*0000*/  LDC R1, c[0x0][0x28] ;  /* 0x00000a00ff017b82 */ /* 0x000e240000000800 */
[----:B0-----:R-:W-:Y:S01]  /*0010*/  VIADD R1, R1, 0xffffff90 ;  /* 0xffffff9001017836 */ /* 0x001fe20000000000 */
[----:B------:R-:W0:Y:S01]  /*0020*/  S2R R3, SR_TID.X ;  /* 0x0000000000037919 */ /* 0x000e220000002100 */
[----:B------:R-:W-:Y:S01]  /*0030*/  ELECT P0, URZ, PT ;  /* 0x00000000003f782f */ /* 0x000fe20003800000 */
[----:B------:R-:W-:Y:S01]  /*0040*/  BSSY B0, `(.L_x_7771) ;  /* 0x000000d000007945 */ /* 0x000fe20003800000 */
[----:B0-----:R-:W-:-:S05]  /*0050*/  SHF.R.U32.HI R0, RZ, 0x5, R3 ;  /* 0x00000005ff007819 */ /* 0x001fca0000011603 */
        /* <DEDUP_REMOVED lines=11> */
.L_x_7772:
[----:B------:R-:W-:Y:S05]  /*0110*/  BSYNC B0 ;  /* 0x0000000000007941 */ /* 0x000fea0003800000 */
.L_x_7771:
[----:B------:R-:W-:Y:S01]  /*0120*/  VOTEU.ANY UP0, P0 ;  /* 0x00000000003f7886 */ /* 0x000fe20000000100 */
[----:B------:R-:W0:Y:S01]  /*0130*/  SHFL.IDX PT, R2, R0, RZ, 0x1f ;  /* 0x00001fff00027589 */ /* 0x000e2200000e0000 */
[----:B------:R-:W-:Y:S01]  /*0140*/  UMOV UR4, 0x80 ;  /* 0x0000008000047882 */ /* 0x000fe20000000000 */
[----:B------:R-:W-:Y:S01]  /*0150*/  UMOV UR7, 0x100 ;  /* 0x0000010000077882 */ /* 0x000fe20000000000 */
[----:B------:R-:W-:Y:S01]  /*0160*/  SHF.R.U32.HI R3, RZ, 0x7, R3 ;  /* 0x00000007ff037819 */ /* 0x000fe20000011603 */
[----:B------:R-:W1:Y:S01]  /*0170*/  @UP0 S2UR UR8, SR_CgaCtaId ;  /* 0x00000000000809c3 */ /* 0x000e620000008800 */
[----:B------:R-:W-:Y:S01]  /*0180*/  @UP0 UMOV UR6, 0x400 ;  /* 0x0000040000060882 */ /* 0x000fe20000000000 */
[----:B------:R-:W-:-:S04]  /*0190*/  @UP0 UIADD3 UR4, -UR4, 0x100000, URZ ;  /* 0x0010000004040890 */ /* 0x000fc8000fffe13f */
[----:B------:R-:W-:Y:S02]  /*01a0*/  @UP0 USHF.L.U32 UR5, UR4, 0xb, URZ ;  /* 0x0000000b04050899 */ /* 0x000fe4000800063f */
[----:B------:R-:W-:Y:S01]  /*01b0*/  @UP0 USHF.L.U32 UR4, UR4, 0x1, URZ ;  /* 0x0000000104040899 */ /* 0x000fe2000800063f */
[----:B------:R-:W-:Y:S01]  /*01c0*/  VOTEU.ANY UP1, P0 ;  /* 0x00000000003f7886 */ /* 0x000fe20000020100 */
[----:B0-----:R-:W-:Y:S02]  /*01d0*/  ISETP.NE.AND P1, PT, R2, RZ, PT ;  /* 0x000000ff0200720c */ /* 0x001fe40003f25270 */
[----:B------:R0:W2:Y:S01]  /*01e0*/  SHFL.IDX PT, R2, R3, RZ, 0x1f ;  /* 0x00001fff03027589 */ /* 0x0000a200000e0000 */
[----:B-1----:R-:W-:Y:S02]  /*01f0*/  @UP0 ULEA UR8, UR8, UR6, 0x18 ;  /* 0x0000000608080291 */ /* 0x002fe4000f8ec03f */
[----:B------:R-:W-:-:S04]  /*0200*/  @UP0 UIADD3 UR6, -UR7, 0x100000, URZ ;  /* 0x0010000007060890 */ /* 0x000fc8000fffe13f */
[----:B------:R-:W-:Y:S02]  /*0210*/  @UP0 USHF.L.U32 UR7, UR6, 0xb, URZ ;  /* 0x0000000b06070899 */ /* 0x000fe4000800063f */
[----:B------:R-:W-:Y:S01]  /*0220*/  @UP0 USHF.L.U32 UR6, UR6, 0x1, URZ ;  /* 0x0000000106060899 */ /* 0x000fe2000800063f */
[----:B------:R-:W-:Y:S01]  /*0230*/  VOTEU.ANY UP0, P0 ;  /* 0x00000000003f7886 */ /* 0x000fe20000000100 */
[----:B------:R-:W1:Y:S04]  /*0240*/  FENCE.VIEW.ASYNC.S ;  /* 0x00000000000073c6 */ /* 0x000e680000000000 */
[----:B-1----:R0:W1:Y:S06]  /*0250*/  @UP0 SYNCS.EXCH.64 URZ, [UR8+0x22800], UR4 ;  /* 0x02280004083f05b2 */ /* 0x00206c0008000100 */
[----:B------:R0:W3:Y:S02]  /*0260*/  @UP1 SYNCS.EXCH.64 URZ, [UR8+0x22820], UR6 ;  /* 0x02282006083f15b2 */ /* 0x0000e40008000100 */
        /* <DEDUP_REMOVED lines=17> */
[----:B------:R0:W0:Y:S01]  /*0380*/  SYNCS.EXCH.64 URZ, [UR8+0x22848], UR6 ;  /* 0x02284806083f75b2 */ /* 0x0000220008000100 */
[----:B------:R-:W-:Y:S01]  /*0390*/  NOP ;  /* 0x0000000000007918 */ /* 0x000fe20000000000 */
.L_x_7773:
        /* <DEDUP_REMOVED lines=22> */
.L_x_7774:
        /* <DEDUP_REMOVED lines=18> */
.L_x_7775:
        /* <DEDUP_REMOVED lines=22> */
.L_x_7776:
[----:B------:R-:W5:Y:S01]  /*0780*/  SHFL.IDX PT, R4, R0, RZ, 0x1f ;  /* 0x00001fff00047589 */ /* 0x000f6200000e0000 */
[----:B------:R-:W-:Y:S01]  /*0790*/  NOP ;  /* 0x0000000000007918 */ /* 0x000fe20000000000 */
[----:B------:R-:W0:Y:S01]  /*07a0*/  S2R R3, SR_CgaCtaId ;  /* 0x0000000000037919 */ /* 0x000e220000008800 */
[----:B-----5:R-:W-:-:S13]  /*07b0*/  ISETP.NE.AND P0, PT, R4, RZ, PT ;  /* 0x000000ff0400720c */ /* 0x020fda0003f05270 */
        /* <DEDUP_REMOVED lines=19> */
.L_x_7777:
[----:B--2---:R-:W-:Y:S01]  /*08f0*/  ISETP.NE.AND P0, PT, R2, RZ, PT ;  /* 0x000000ff0200720c */ /* 0x004fe20003f05270 */
[----:B------:R-:W-:Y:S01]  /*0900*/  IMAD.MOV.U32 R2, RZ, RZ, 0x1 ;  /* 0x00000001ff027424 */ /* 0x000fe200078e00ff */
[----:B------:R-:W-:Y:S01]  /*0910*/  NOP ;  /* 0x0000000000007918 */ /* 0x000fe20000000000 */
[----:B------:R-:W-:Y:S01]  /*0920*/  ULDC.64 UR36, c[0x0][0x208] ;  /* 0x0000820000247ab9 */ /* 0x000fe20000000a00 */
[----:B------:R-:W-:Y:S02]  /*0930*/  BSSY B8, `(.L_x_7778) ;  /* 0x0002275000087945 */ /* 0x000fe40003800000 */
[----:B------:R-:W-:-:S05]  /*0940*/  SEL R2, R2, 0x2, !P0 ;  /* 0x0000000202027807 */ /* 0x000fca0004000000 */
[----:B------:R2:W-:Y:S01]  /*0950*/  STL [R1+0x20], R2 ;  /* 0x0000200201007387 */ /* 0x0005e20000100800 */
[----:B01-34-:R-:W-:Y:S06]  /*0960*/  BAR.SYNC.DEFER_BLOCKING 0x0 ;  /* 0x0000000000007b1d */ /* 0x01bfec0000010000 */
[----:B------:R-:W-:Y:S05]  /*0970*/  @!P0 BRA `(.L_x_7779) ;  /* 0x000001a000488947 */ /* 0x000fea0003800000 */
.L_x_7780:
[----:B------:R-:W-:-:S08]  /*0980*/  NOP ;  /* 0x0000000000007918 */ /* 0x000fd00000000000 */
[----:B------:R-:W0:Y:S02]  /*0990*/  USETMAXREG.TRY_ALLOC.CTAPOOL UP0, 0xe8 ;  /* 0x000000e8000079c8 */ /* 0x000e240008000600 */
[----:B0-----:R-:W-:-:S13]  /*09a0*/  PLOP3.LUT P0, PT, PT, PT, UP0, 0x80, 0x0 ;  /* 0x000000000000781c */ /* 0x001fda0003f0f008 */
[----:B------:R-:W-:Y:S05]  /*09b0*/  @!P0 BRA `(.L_x_7780) ;  /* 0xfffffffc00f08947 */ /* 0x000fea000383ffff */
[----:B------:R-:W2:Y:S01]  /*09c0*/  S2R R0, SR_TID.X ;  /* 0x0000000000007919 */ /* 0x000ea20000002100 */
[----:B------:R-:W-:Y:S01]  /*09d0*/  MOV R18, 0x400 ;  /* 0x0000040000127802 */ /* 0x000fe20000000f00 */
[----:B------:R-:W-:Y:S01]  /*09e0*/  ULDC UR4, c[0x0][0xc3c] ;  /* 0x00030f0000047ab9 */ /* 0x000fe20000000800 */
[----:B--2---:R-:W-:Y:S02]  /*09f0*/  SHF.R.U32.HI R2, RZ, 0x7, R0 ;  /* 0x00000007ff027819 */ /* 0x004fe40000011600 */
[----:B------:R-:W0:Y:S01]  /*0a00*/  S2R R0, SR_CgaCtaId ;  /* 0x0000000000007919 */ /* 0x000e220000008800 */
[----:B------:R-:W-:Y:S06]  /*0a10*/  BAR.ARV 0x8, 0x180 ;  /* 0x0206000000007b1d */ /* 0x000fec0000002000 */
[----:B------:R-:W-:-:S13]  /*0a20*/  ISETP.NE.AND P0, PT, R2, 0x1, PT ;  /* 0x000000010200780c */ /* 0x000fda0003f05270 */
[----:B------:R-:W-:Y:S08]  /*0a30*/  @!P0 BAR.ARV 0x9, 0x100 ;  /* 0x0244000000008b1d */ /* 0x000ff00000002000 */
[----:B------:R-:W-:Y:S01]  /*0a40*/  BAR.SYNC.DEFER_BLOCKING 0x5, 0x180 ;  /* 0x0146000000007b1d */ /* 0x000fe20000010000 */
[----:B0-----:R-:W-:-:S05]  /*0a50*/  LEA R18, R0, R18, 0x18 ;  /* 0x0000001200127211 */ /* 0x001fca00078ec0ff */
[----:B------:R-:W0:Y:S02]  /*0a60*/  LDS.128 R28, [R18+0x228d0] ;  /* 0x0228d000121c7984 */ /* 0x000e240000000c00 */
[----:B------:R-:W-:Y:S06]  /*0a70*/  BAR.ARV 0x4, 0x180 ;  /* 0x0106000000007b1d */ /* 0x000fec0000002000 */
[----:B0-----:R-:W-:-:S13]  /*0a80*/  ISETP.GE.AND P0, PT, R31, UR4, PT ;  /* 0x000000041f007c0c */ /* 0x001fda000bf06270 */
[----:B------:R-:W-:Y:S05]  /*0a90*/  @P0 BRA `(.L_x_7781) ;  /* 0x0000022400780947 */ /* 0x000fea0003800000 */
[----:B------:R-:W2:Y:S01]  /*0aa0*/  LDL.LU R13, [R1+0x20] ;  /* 0x00002000010d7983 */ /* 0x000ea20000300800 */
[----:B------:R-:W0:Y:S02]  /*0ab0*/  S2R R0, SR_TID.X ;  /* 0x0000000000007919 */ /* 0x000e240000002100 */
[----:B0-----:R-:W-:-:S05]  /*0ac0*/  VIADD R12, R0, 0xffffff80 ;  /* 0xffffff80000c7836 */ /* 0x001fca0000000000 */
[----:B------:R-:W-:-:S04]  /*0ad0*/  SHF.R.S32.HI R0, RZ, 0x1f, R12 ;  /* 0x0000001fff007819 */ /* 0x000fc8000001140c */
[----:B------:R-:W-:-:S04]  /*0ae0*/  LEA.HI R2, R0, R12, RZ, 0x7 ;  /* 0x0000000c00027211 */ /* 0x000fc800078f38ff */
[----:B------:R-:W-:-:S05]  /*0af0*/  LOP3.LUT R3, R2, 0xffffff80, RZ, 0xc0, !PT ;  /* 0xffffff8002037812 */ /* 0x000fca00078ec0ff */
[----:B------:R-:W-:-:S05]  /*0b00*/  IMAD.IADD R11, R12, 0x1, -R3 ;  /* 0x000000010c0b7824 */ /* 0x000fca00078e0a03 */
[----:B------:R-:W-:-:S04]  /*0b10*/  SHF.R.S32.HI R6, RZ, 0x1f, R11 ;  /* 0x0000001fff067819 */ /* 0x000fc8000001140b */
[----:B------:R-:W-:-:S04]  /*0b20*/  LEA.HI R8, R6, R11, RZ, 0x2 ;  /* 0x0000000b06087211 */ /* 0x000fc800078f10ff */
[--C-:B------:R-:W-:Y:S02]  /*0b30*/  SHF.R.S32.HI R5, RZ, 0x2, R8.reuse ;  /* 0x00000002ff057819 */ /* 0x100fe40000011408 */
[----:B------:R-:W-:Y:S02]  /*0b40*/  SHF.R.S32.HI R4, RZ, 0x1f, R8 ;  /* 0x0000001fff047819 */ /* 0x000fe40000011408 */
[----:B------:R-:W-:Y:S02]  /*0b50*/  SHF.R.S32.HI R14, RZ, 0x7, R2 ;  /* 0x00000007ff0e7819 */ /* 0x000fe40000011402 */
[----:B------:R-:W-:Y:S02]  /*0b60*/  LEA.HI R3, R4, R5, RZ, 0x3 ;  /* 0x0000000504037211 */ /* 0x000fe400078f18ff */
[----:B------:R-:W-:Y:S02]  /*0b70*/  LEA.HI R4, R0, R12, RZ, 0x4 ;  /* 0x0000000c00047211 */ /* 0x000fe400078f20ff */
[----:B------:R-:W-:-:S02]  /*0b80*/  LOP3.LUT R10, R3, 0xfffffff8, RZ, 0xc0, !PT ;  /* 0xfffffff8030a7812 */ /* 0x000fc400078ec0ff */
[----:B------:R-:W-:Y:S02]  /*0b90*/  LEA.HI R2, R2, R14, RZ, 0x1 ;  /* 0x0000000e02027211 */ /* 0x000fe400078f08ff */
[----:B------:R-:W-:Y:S02]  /*0ba0*/  LEA.HI R6, R6, R11, RZ, 0x5 ;  /* 0x0000000b06067211 */ /* 0x000fe400078f28ff */
[----:B------:R-:W-:Y:S02]  /*0bb0*/  LEA.HI R3, R0, R12, RZ, 0x5 ;  /* 0x0000000c00037211 */ /* 0x000fe400078f28ff */
[----:B------:R-:W-:Y:S02]  /*0bc0*/  SHF.R.S32.HI R7, RZ, 0x4, R4 ;  /* 0x00000004ff077819 */ /* 0x000fe40000011404 */
[----:B------:R-:W-:Y:S02]  /*0bd0*/  IADD3 R9, R5, -R10, RZ ;  /* 0x8000000a05097210 */ /* 0x000fe40007ffe0ff */
[----:B------:R-:W-:-:S02]  /*0be0*/  SHF.R.S32.HI R6, RZ, 0x5, R6 ;  /* 0x00000005ff067819 */ /* 0x000fc40000011406 */
[----:B------:R-:W-:Y:S01]  /*0bf0*/  LOP3.LUT R2, R2, 0x3fffffe, RZ, 0xc0, !PT ;  /* 0x03fffffe02027812 */ /* 0x000fe200078ec0ff */
[----:B------:R-:W-:Y:S01]  /*0c00*/  IMAD.SHL.U32 R3, R3, 0x20, RZ ;  /* 0x0000002003037824 */ /* 0x000fe200078e00ff */
[C---:B------:R-:W-:Y:S02]  /*0c10*/  LOP3.LUT R5, R4.reuse, 0x3fffff0, RZ, 0xc0, !PT ;  /* 0x03fffff004057812 */ /* 0x040fe400078ec0ff */
[----:B------:R-:W-:Y:S01]  /*0c20*/  LEA.HI R4, R4, R7, RZ, 0x1 ;  /* 0x0000000704047211 */ /* 0x000fe200078f08ff */
[----:B------:R-:W-:Y:S01]  /*0c30*/  IMAD.IADD R2, R14, 0x1, -R2 ;  /* 0x000000010e027824 */ /* 0x000fe200078e0a02 */
[----:B------:R-:W-:Y:S01]  /*0c40*/  LEA R9, R6, R9, 0x4 ;  /* 0x0000000906097211 */ /* 0x000fe200078e20ff */
[----:B------:R-:W-:Y:S01]  /*0c50*/  IMAD.IADD R5, R12, 0x1, -R5 ;  /* 0x000000010c057824 */ /* 0x000fe200078e0a05 */
[----:B------:R-:W-:Y:S02]  /*0c60*/  LOP3.LUT R4, R4, 0x1ffffffe, RZ, 0xc0, !PT ;  /* 0x1ffffffe04047812 */ /* 0x000fe400078ec0ff */
[----:B------:R-:W-:Y:S01]  /*0c70*/  LOP3.LUT R200, R3, 0xfffffc00, RZ, 0xc0, !PT ;  /* 0xfffffc0003c87812 */ /* 0x000fe200078ec0ff */
[----:B------:R-:W-:Y:S01]  /*0c80*/  IMAD R6, R2, 0x40, R9 ;  /* 0x0000004002067824 */ /* 0x000fe200078e0209 */
[----:B------:R-:W-:Y:S01]  /*0c90*/  LEA.HI R2, R0, R12, RZ, 0x2 ;  /* 0x0000000c00027211 */ /* 0x000fe200078f10ff */
[----:B------:R-:W-:-:S02]  /*0ca0*/  IMAD.IADD R4, R7, 0x1, -R4 ;  /* 0x0000000107047824 */ /* 0x000fc400078e0a04 */
[----:B------:R-:W-:Y:S01]  /*0cb0*/  IMAD R5, R5, 0x40, R200 ;  /* 0x0000004005057824 */ /* 0x000fe200078e02c8 */
[----:B------:R-:W-:-:S03]  /*0cc0*/  SHF.R.S32.HI R190, RZ, 0x2, R2 ;  /* 0x00000002ffbe7819 */ /* 0x000fc60000011402 */
[----:B------:R-:W-:Y:S01]  /*0cd0*/  IMAD R3, R4, 0x8, R5 ;  /* 0x0000000804037824 */ /* 0x000fe200078e0205 */
[----:B------:R-:W-:Y:S01]  /*0ce0*/  LEA.HI R4, R0, R12, RZ, 0x3 ;  /* 0x0000000c00047211 */ /* 0x000fe200078f18ff */
[----:B------:R-:W-:Y:S01]  /*0cf0*/  VIADD R9, R190, 0x40 ;  /* 0x00000040be097836 */ /* 0x000fe20000000000 */
[----:B------:R-:W-:Y:S02]  /*0d00*/  LOP3.LUT R0, R2, 0xfffffffc, RZ, 0xc0, !PT ;  /* 0xfffffffc02007812 */ /* 0x000fe400078ec0ff */
[----:B------:R0:W-:Y:S01]  /*0d10*/  STL [R1+0x6c], R3 ;  /* 0x00006c0301007387 */ /* 0x0001e20000100800 */
[----:B------:R-:W-:Y:S02]  /*0d20*/  LOP3.LUT R208, R4, 0xfffffff8, RZ, 0xc0, !PT ;  /* 0xfffffff804d07812 */ /* 0x000fe400078ec0ff */
[C---:B------:R-:W-:Y:S02]  /*0d30*/  IMAD.IADD R5, R12.reuse, 0x1, -R0 ;  /* 0x000000010c057824 */ /* 0x040fe400078e0a00 */
[----:B------:R-:W-:-:S02]  /*0d40*/  IADD3 R208, R12, -R208, RZ ;  /* 0x800000d00cd07210 */ /* 0x000fc40007ffe0ff */
[----:B0-----:R-:W-:Y:S02]  /*0d50*/  SHF.R.S32.HI R3, RZ, 0x1f, R2 ;  /* 0x0000001fff037819 */ /* 0x001fe40000011402 */
[----:B------:R-:W-:Y:S02]  /*0d60*/  SHF.R.S32.HI R2, RZ, 0x3, R4 ;  /* 0x00000003ff027819 */ /* 0x000fe40000011404 */
[----:B------:R-:W-:Y:S02]  /*0d70*/  SHF.R.S32.HI R2, RZ, 0x1f, R9 ;  /* 0x0000001fff027819 */ /* 0x000fe40000011409 */
[----:B------:R-:W-:Y:S01]  /*0d80*/  LEA.HI R3, R3, R190, RZ, 0x3 ;  /* 0x000000be03037211 */ /* 0x000fe200078f18ff */
[----:B------:R-:W-:Y:S01]  /*0d90*/  IMAD.SHL.U32 R197, R9, 0x80, RZ ;  /* 0x0000008009c57824 */ /* 0x000fe200078e00ff */
[----:B------:R-:W-:Y:S02]  /*0da0*/  LEA.HI R0, R5, R5, RZ, 0x1 ;  /* 0x0000000505007211 */ /* 0x000fe400078f08ff */
[----:B------:R-:W-:Y:S01]  /*0db0*/  LEA.HI R2, R2, R9, RZ, 0x3 ;  /* 0x0000000902027211 */ /* 0x000fe200078f18ff */
[----:B------:R-:W-:Y:S01]  /*0dc0*/  IMAD.SHL.U32 R199, R208, 0x8, RZ ;  /* 0x00000008d0c77824 */ /* 0x000fe200078e00ff */
[----:B------:R-:W-:Y:S01]  /*0dd0*/  LOP3.LUT R3, R3, 0xfffffff8, RZ, 0xc0, !PT ;  /* 0xfffffff803037812 */ /* 0x000fe200078ec0ff */
[----:B------:R-:W-:Y:S01]  /*0de0*/  IMAD.SHL.U32 R16, R5, 0x10, RZ ;  /* 0x0000001005107824 */ /* 0x000fe200078e00ff */
[----:B------:R-:W-:Y:S01]  /*0df0*/  LOP3.LUT R0, R0, 0x1ffffffe, RZ, 0xc0, !PT ;  /* 0x1ffffffe00007812 */ /* 0x000fe200078ec0ff */
[----:B------:R-:W-:Y:S01]  /*0e00*/  IMAD.SHL.U32 R2, R2, 0x80, RZ ;  /* 0x0000008002027824 */ /* 0x000fe200078e00ff */
[----:B------:R-:W-:Y:S01]  /*0e10*/  LOP3.LUT R197, R197, 0x380, RZ, 0xc0, !PT ;  /* 0x00000380c5c57812 */ /* 0x000fe200078ec0ff */
[----:B------:R-:W-:Y:S01]  /*0e20*/  IMAD.IADD R201, R190, 0x1, -R3 ;  /* 0x00000001bec97824 */ /* 0x000fe200078e0a03 */
[----:B------:R-:W-:Y:S01]  /*0e30*/  LOP3.LUT R8, R8, 0x7ffffffc, RZ, 0xc0, !PT ;  /* 0x7ffffffc08087812 */ /* 0x000fe200078ec0ff */
[C---:B------:R-:W-:Y:S01]  /*0e40*/  IMAD.SHL.U32 R22, R5.reuse, 0x8, RZ ;  /* 0x0000000805167824 */ /* 0x040fe200078e00ff */
[----:B------:R-:W-:Y:S01]  /*0e50*/  SHF.R.S32.HI R3, RZ, 0x1f, R199 ;  /* 0x0000001fff037819 */ /* 0x000fe200000114c7 */
[----:B------:R-:W-:Y:S01]  /*0e60*/  IMAD.IADD R0, R5, 0x1, -R0 ;  /* 0x0000000105007824 */ /* 0x000fe200078e0a00 */
[----:B------:R-:W-:Y:S01]  /*0e70*/  SHF.R.U32.HI R5, RZ, 0x3, R197 ;  /* 0x00000003ff057819 */ /* 0x000fe200000116c5 */
[----:B------:R-:W-:Y:S01]  /*0e80*/  VIADD R7, R190, 0x80 ;  /* 0x00000080be077836 */ /* 0x000fe20000000000 */
[----:B------:R-:W-:-:S02]  /*0e90*/  LOP3.LUT R3, R197, 0x70, R16, 0xf8, !PT ;  /* 0x00000070c5037812 */ /* 0x000fc400078ef810 */
[----:B------:R-:W-:Y:S01]  /*0ea0*/  LOP3.LUT R204, R2, 0xfffffc00, RZ, 0xc0, !PT ;  /* 0xfffffc0002cc7812 */ /* 0x000fe200078ec0ff */
[----:B------:R-:W-:Y:S01]  /*0eb0*/  IMAD.IADD R8, R11, 0x1, -R8 ;  /* 0x000000010b087824 */ /* 0x000fe200078e0a08 */
[----:B------:R-:W-:Y:S02]  /*0ec0*/  SHF.R.S32.HI R4, RZ, 0x1f, R7 ;  /* 0x0000001fff047819 */ /* 0x000fe40000011407 */
[----:B------:R-:W-:Y:S01]  /*0ed0*/  LOP3.LUT R3, R204, R3, R5, 0xf6, !PT ;  /* 0x00000003cc037212 */ /* 0x000fe200078ef605 */
[----:B------:R-:W-:Y:S01]  /*0ee0*/  IMAD.SHL.U32 R14, R8, 0x2, RZ ;  /* 0x00000002080e7824 */ /* 0x000fe200078e00ff */
[----:B------:R-:W-:Y:S01]  /*0ef0*/  LEA.HI R4, R4, R7, RZ, 0x3 ;  /* 0x0000000704047211 */ /* 0x000fe200078f18ff */
[----:B------:R-:W-:Y:S02]  /*0f00*/  VIADD R207, R199, 0x40 ;  /* 0x00000040c7cf7836 */ /* 0x000fe40000000000 */
[----:B------:R-:W-:Y:S01]  /*0f10*/  IMAD.IADD R2, R18, 0x1, R3 ;  /* 0x0000000112027824 */ /* 0x000fe200078e0203 */
[C---:B------:R-:W-:Y:S01]  /*0f20*/  IADD3 R12, R14.reuse, 0x18, RZ ;  /* 0x000000180e0c7810 */ /* 0x040fe20007ffe0ff */
[----:B------:R-:W-:Y:S01]  /*0f30*/  STL [R1+0x64], R6 ;  /* 0x0000640601007387 */ /* 0x000fe20000100800 */
[----:B------:R-:W-:Y:S01]  /*0f40*/  VIADD R11, R14, 0x20 ;  /* 0x000000200e0b7836 */ /* 0x000fe20000000000 */
[----:B------:R-:W-:Y:S01]  /*0f50*/  SHF.L.U32 R4, R4, 0x7, RZ ;  /* 0x0000000704047819 */ /* 0x000fe200000006ff */
[C---:B------:R-:W-:Y:S01]  /*0f60*/  VIADD R10, R14.reuse, 0x28 ;  /* 0x000000280e0a7836 */ /* 0x040fe20000000000 */
[----:B------:R-:W-:Y:S01]  /*0f70*/  STL [R1+0x28], R14 ;  /* 0x0000280e01007387 */ /* 0x000fe20000100800 */
[C---:B------:R-:W-:Y:S01]  /*0f80*/  VIADD R9, R14.reuse, 0x30 ;  /* 0x000000300e097836 */ /* 0x040fe20000000000 */
[----:B------:R-:W-:Y:S01]  /*0f90*/  SHF.L.U32 R198, R7, 0x7, RZ ;  /* 0x0000000707c67819 */ /* 0x000fe200000006ff */
[C---:B------:R-:W-:Y:S01]  /*0fa0*/  VIADD R8, R14.reuse, 0x38 ;  /* 0x000000380e087836 */ /* 0x040fe20000000000 */
[----:B------:R0:W-:Y:S01]  /*0fb0*/  STL [R1+0x60], R2 ;  /* 0x0000600201007387 */ /* 0x0001e20000100800 */
[----:B------:R-:W-:Y:S01]  /*0fc0*/  SHF.R.S32.HI R5, RZ, 0x1f, R207 ;  /* 0x0000001fff057819 */ /* 0x000fe200000114cf */
[C---:B------:R-:W-:Y:S01]  /*0fd0*/  VIADD R5, R14.reuse, 0x48 ;  /* 0x000000480e057836 */ /* 0x040fe20000000000 */
[----:B------:R-:W-:-:S02]  /*0fe0*/  IADD3 R7, R14, 0x40, RZ ;  /* 0x000000400e077810 */ /* 0x000fc40007ffe0ff */
[----:B------:R-:W-:Y:S01]  /*0ff0*/  LOP3.LUT R205, R4, 0xfffffc00, RZ, 0xc0, !PT ;  /* 0xfffffc0004cd7812 */ /* 0x000fe200078ec0ff */
[C---:B------:R-:W-:Y:S02]  /*1000*/  VIADD R4, R14.reuse, 0x50 ;  /* 0x000000500e047836 */ /* 0x040fe40000000000 */
[----:B0-----:R-:W-:Y:S02]  /*1010*/  VIADD R2, R14, 0x58 ;  /* 0x000000580e027836 */ /* 0x001fe40000000000 */
[----:B------:R-:W-:Y:S02]  /*1020*/  IMAD R0, R0, 0x8, R6 ;  /* 0x0000000800007824 */ /* 0x000fe400078e0206 */
[C---:B------:R-:W-:Y:S01]  /*1030*/  VIADD R229, R14.reuse, 0x60 ;  /* 0x000000600ee57836 */ /* 0x040fe20000000000 */
[----:B------:R-:W-:Y:S01]  /*1040*/  IADD3 R228, R14, 0x68, RZ ;  /* 0x000000680ee47810 */ /* 0x000fe20007ffe0ff */
[----:B------:R-:W-:Y:S02]  /*1050*/  VIADD R19, R16, 0x40 ;  /* 0x0000004010137836 */ /* 0x000fe40000000000 */
[----:B------:R-:W-:-:S02]  /*1060*/  VIADD R227, R14, 0x70 ;  /* 0x000000700ee37836 */ /* 0x000fc40000000000 */
[----:B------:R-:W-:Y:S01]  /*1070*/  VIADD R226, R14, 0x78 ;  /* 0x000000780ee27836 */ /* 0x000fe20000000000 */
[----:B------:R-:W-:Y:S01]  /*1080*/  MOV R188, RZ ;  /* 0x000000ff00bc7202 */ /* 0x000fe20000000f00 */
[----:B------:R-:W-:Y:S01]  /*1090*/  IMAD.MOV.U32 R212, RZ, RZ, RZ ;  /* 0x000000ffffd47224 */ /* 0x000fe200078e00ff */
[----:B------:R-:W-:Y:S01]  /*10a0*/  LOP3.LUT R198, R198, 0x380, RZ, 0xc0, !PT ;  /* 0x00000380c6c67812 */ /* 0x000fe200078ec0ff */
[----:B------:R-:W-:Y:S01]  /*10b0*/  IMAD.MOV.U32 R193, RZ, RZ, RZ ;  /* 0x000000ffffc17224 */ /* 0x000fe200078e00ff */
[----:B------:R-:W-:Y:S01]  /*10c0*/  SHF.R.S32.HI R17, RZ, 0x1f, R16 ;  /* 0x0000001fff117819 */ /* 0x000fe20000011410 */
[----:B------:R-:W-:Y:S01]  /*10d0*/  IMAD.MOV.U32 R196, RZ, RZ, RZ ;  /* 0x000000ffffc47224 */ /* 0x000fe200078e00ff */
[----:B------:R-:W-:Y:S01]  /*10e0*/  IADD3 R192, R22, 0x20, RZ ;  /* 0x0000002016c07810 */ /* 0x000fe20007ffe0ff */
[----:B------:R-:W-:Y:S01]  /*10f0*/  IMAD.MOV.U32 R194, RZ, RZ, RZ ;  /* 0x000000ffffc27224 */ /* 0x000fe200078e00ff */
[----:B------:R-:W-:Y:S01]  /*1100*/  SHF.R.S32.HI R189, RZ, 0x1f, R19 ;  /* 0x0000001fffbd7819 */ /* 0x000fe20000011413 */
[C---:B------:R-:W-:Y:S01]  /*1110*/  VIADD R216, R14.reuse, 0x8 ;  /* 0x000000080ed87836 */ /* 0x040fe20000000000 */
[----:B--2---:R-:W-:Y:S01]  /*1120*/  LOP3.LUT R195, R13, 0x1, RZ, 0xfc, !PT ;  /* 0x000000010dc37812 */ /* 0x004fe200078efcff */
[----:B------:R-:W-:-:S05]  /*1130*/  VIADD R13, R14, 0x10 ;  /* 0x000000100e0d7836 */ /* 0x000fca0000000000 */
[----:B------:R-:W-:Y:S04]  /*1140*/  STL [R1+0x24], R13 ;  /* 0x0000240d01007387 */ /* 0x000fe80000100800 */
[----:B------:R0:W-:Y:S01]  /*1150*/  STL [R1+0x20], R12 ;  /* 0x0000200c01007387 */ /* 0x0001e20000100800 */
[----:B------:R-:W-:-:S03]  /*1160*/  SHF.R.S32.HI R3, RZ, 0x1f, R13 ;  /* 0x0000001fff037819 */ /* 0x000fc6000001140d */
[----:B------:R1:W-:Y:S04]  /*1170*/  STL [R1+0x1c], R11 ;  /* 0x00001c0b01007387 */ /* 0x0003e80000100800 */
[----:B------:R-:W-:Y:S04]  /*1180*/  STL [R1+0x18], R10 ;  /* 0x0000180a01007387 */ /* 0x000fe80000100800 */
[----:B------:R2:W-:Y:S04]  /*1190*/  STL [R1+0x14], R9 ;  /* 0x0000140901007387 */ /* 0x0005e80000100800 */
[----:B------:R3:W-:Y:S01]  /*11a0*/  STL [R1+0x10], R8 ;  /* 0x0000100801007387 */ /* 0x0007e20000100800 */
[----:B0-----:R-:W-:-:S03]  /*11b0*/  SHF.R.S32.HI R12, RZ, 0x1f, R12 ;  /* 0x0000001fff0c7819 */ /* 0x001fc6000001140c */
[----:B------:R-:W-:Y:S01]  /*11c0*/  STL [R1+0xc], R7 ;  /* 0x00000c0701007387 */ /* 0x000fe20000100800 */
[----:B-1----:R-:W-:-:S03]  /*11d0*/  SHF.R.S32.HI R11, RZ, 0x1f, R11 ;  /* 0x0000001fff0b7819 */ /* 0x002fc6000001140b */
[----:B------:R-:W-:Y:S04]  /*11e0*/  STL [R1+0x8], R5 ;  /* 0x0000080501007387 */ /* 0x000fe80000100800 */
[----:B------:R-:W-:Y:S04]  /*11f0*/  STL [R1+0x4], R4 ;  /* 0x0000040401007387 */ /* 0x000fe80000100800 */
[----:B------:R-:W-:Y:S04]  /*1200*/  STL [R1], R2 ;  /* 0x0000000201007387 */ /* 0x000fe80000100800 */
[----:B------:R0:W-:Y:S01]  /*1210*/  STL [R1+0x5c], R3 ;  /* 0x00005c0301007387 */ /* 0x0001e20000100800 */
[----:B--2---:R-:W-:-:S03]  /*1220*/  SHF.R.S32.HI R9, RZ, 0x1f, R9 ;  /* 0x0000001fff097819 */ /* 0x004fc60000011409 */
[----:B------:R-:W-:Y:S01]  /*1230*/  STL [R1+0x58], R12 ;  /* 0x0000580c01007387 */ /* 0x000fe20000100800 */
[----:B---3--:R-:W-:Y:S02]  /*1240*/  SHF.R.S32.HI R8, RZ, 0x1f, R8 ;  /* 0x0000001fff087819 */ /* 0x008fe40000011408 */
[----:B0-----:R-:W-:Y:S01]  /*1250*/  SHF.R.S32.HI R3, RZ, 0x1f, R10 ;  /* 0x0000001fff037819 */ /* 0x001fe2000001140a */
[----:B------:R-:W-:Y:S04]  /*1260*/  STL [R1+0x54], R11 ;  /* 0x0000540b01007387 */ /* 0x000fe80000100800 */
[----:B------:R0:W-:Y:S01]  /*1270*/  STL [R1+0x50], R3 ;  /* 0x0000500301007387 */ /* 0x0001e20000100800 */
[----:B------:R-:W-:-:S03]  /*1280*/  SHF.R.S32.HI R5, RZ, 0x1f, R5 ;  /* 0x0000001fff057819 */ /* 0x000fc60000011405 */
[----:B------:R-:W-:Y:S01]  /*1290*/  STL [R1+0x4c], R9 ;  /* 0x00004c0901007387 */ /* 0x000fe20000100800 */
[----:B------:R-:W-:Y:S02]  /*12a0*/  SHF.R.S32.HI R4, RZ, 0x1f, R4 ;  /* 0x0000001fff047819 */ /* 0x000fe40000011404 */
[----:B0-----:R-:W-:Y:S01]  /*12b0*/  SHF.R.S32.HI R3, RZ, 0x1f, R7 ;  /* 0x0000001fff037819 */ /* 0x001fe20000011407 */
[----:B------:R-:W-:Y:S04]  /*12c0*/  STL [R1+0x48], R8 ;  /* 0x0000480801007387 */ /* 0x000fe80000100800 */
[----:B------:R0:W-:Y:S04]  /*12d0*/  STL [R1+0x44], R3 ;  /* 0x0000440301007387 */ /* 0x0001e80000100800 */
[----:B------:R-:W-:Y:S01]  /*12e0*/  STL [R1+0x40], R5 ;  /* 0x0000400501007387 */ /* 0x000fe20000100800 */
[----:B0-----:R-:W-:-:S03]  /*12f0*/  SHF.R.S32.HI R3, RZ, 0x1f, R2 ;  /* 0x0000001fff037819 */ /* 0x001fc60000011402 */
[----:B------:R0:W-:Y:S04]  /*1300*/  STL [R1+0x3c], R4 ;  /* 0x00003c0401007387 */ /* 0x0001e80000100800 */
[----:B------:R1:W-:Y:S04]  /*1310*/  STL [R1+0x38], R3 ;  /* 0x0000380301007387 */ /* 0x0003e80000100800 */
[----:B------:R2:W-:Y:S01]  /*1320*/  STL [R1+0x68], R0 ;  /* 0x0000680001007387 */ /* 0x0005e20000100800 */
[----:B------:R-:W-:Y:S02]  /*1330*/  SHF.R.S32.HI R2, RZ, 0x1f, R229 ;  /* 0x0000001fff027819 */ /* 0x000fe400000114e5 */
[----:B0-----:R-:W-:-:S02]  /*1340*/  SHF.R.S32.HI R4, RZ, 0x1f, R228 ;  /* 0x0000001fff047819 */ /* 0x001fc400000114e4 */
[----:B------:R-:W-:Y:S02]  /*1350*/  SHF.R.S32.HI R2, RZ, 0x1f, R226 ;  /* 0x0000001fff027819 */ /* 0x000fe400000114e2 */
[----:B-1----:R-:W-:-:S07]  /*1360*/  SHF.R.S32.HI R3, RZ, 0x1f, R227 ;  /* 0x0000001fff037819 */ /* 0x002fce00000114e3 */
.L_x_7958:
[----:B01--4-:R-:W0:Y:S02]  /*1370*/  LDC.64 R2, c[0x0][0xc88] ;  /* 0x00032200ff027b82 */ /* 0x013e240000000a00 */
[----:B0-----:R-:W-:-:S05]  /*1380*/  IMAD.WIDE R2, R31, 0x4, R2 ;  /* 0x000000041f027825 */ /* 0x001fca00078e0202 */
[----:B---3--:R-:W3:Y:S01]  /*1390*/  LDG.E R206, desc[UR36][R2.64] ;  /* 0x0000002402ce7981 */ /* 0x008ee2000c1e1900 */
        /* <DEDUP_REMOVED lines=10> */
[----:B---3--:R-:W-:Y:S01]  /*1440*/  SHF.R.S32.HI R213, RZ, 0x1f, R206 ;  /* 0x0000001fffd57819 */ /* 0x008fe200000114ce */
[----:B------:R-:W-:-:S04]  /*1450*/  IMAD.SHL.U32 R210, R206, 0x4, RZ ;  /* 0x00000004ced27824 */ /* 0x000fc800078e00ff */
[C---:B------:R-:W-:Y:S02]  /*1460*/  @P1 LEA R4, P2, R206.reuse, UR4, 0x2 ;  /* 0x00000004ce041c11 */ /* 0x040fe4000f8410ff */
[C-C-:B------:R-:W-:Y:S02]  /*1470*/  SHF.L.U64.HI R211, R206.reuse, 0x2, R213.reuse ;  /* 0x00000002ced37819 */ /* 0x140fe400000102d5 */
[----:B------:R-:W-:Y:S02]  /*1480*/  @P1 LEA.HI.X R5, R206, UR5, R213, 0x2, P2 ;  /* 0x00000005ce051c11 */ /* 0x000fe400090f14d5 */
[----:B------:R-:W-:Y:S01]  /*1490*/  ISETP.NE.U32.AND P2, PT, RZ, UR8, PT ;  /* 0x00000008ff007c0c */ /* 0x000fe2000bf45070 */
[----:B------:R-:W-:Y:S01]  /*14a0*/  ULDC UR4, c[0x0][0x288] ;  /* 0x0000a20000047ab9 */ /* 0x000fe20000000800 */
[----:B------:R-:W-:Y:S01]  /*14b0*/  IADD3 R6, P3, R210, UR6, RZ ;  /* 0x00000006d2067c10 */ /* 0x000fe2000ff7e0ff */
[----:B------:R0:W5:Y:S01]  /*14c0*/  @P1 LDG.E R8, desc[UR36][R4.64] ;  /* 0x0000002404081981 */ /* 0x000162000c1e1900 */
[----:B------:R-:W-:Y:S01]  /*14d0*/  ISETP.NE.AND.EX P2, PT, RZ, UR9, PT, P2 ;  /* 0x00000009ff007c0c */ /* 0x000fe2000bf45320 */
[----:B------:R-:W-:Y:S01]  /*14e0*/  IMAD.U32 R25, RZ, RZ, UR4 ;  /* 0x00000004ff197e24 */ /* 0x000fe2000f8e00ff */
[----:B------:R-:W-:Y:S01]  /*14f0*/  IADD3.X R7, R211, UR7, RZ, P3, !PT ;  /* 0x00000007d3077c10 */ /* 0x000fe20009ffe4ff */
[----:B------:R-:W-:-:S04]  /*1500*/  ULDC.64 UR4, c[0x0][0x418] ;  /* 0x0001060000047ab9 */ /* 0x000fc80000000a00 */
[----:B------:R0:W5:Y:S06]  /*1510*/  @P0 LDG.E R86, desc[UR36][R6.64] ;  /* 0x0000002406560981 */ /* 0x00016c000c1e1900 */
[----:B------:R-:W-:-:S04]  /*1520*/  @P2 IADD3 R2, P1, R210, UR8, RZ ;  /* 0x00000008d2022c10 */ /* 0x000fc8000ff3e0ff */
[----:B------:R-:W-:-:S05]  /*1530*/  @P2 IADD3.X R3, R211, UR9, RZ, P1, !PT ;  /* 0x00000009d3032c10 */ /* 0x000fca0008ffe4ff */
        /* <DEDUP_REMOVED lines=10> */
[----:B0-----:R-:W-:Y:S06]  /*15e0*/  @P2 BRA `(.L_x_7782) ;  /* 0x0000000000242947 */ /* 0x001fec0003800000 */
[----:B------:R-:W-:Y:S02]  /*15f0*/  ULDC.64 UR4, c[0x0][0xa00] ;  /* 0x0002800000047ab9 */ /* 0x000fe40000000a00 */
[----:B------:R-:W-:-:S04]  /*1600*/  ISETP.NE.U32.AND P1, PT, RZ, UR4, PT ;  /* 0x00000004ff007c0c */ /* 0x000fc8000bf25070 */
[----:B------:R-:W-:-:S13]  /*1610*/  ISETP.NE.AND.EX P1, PT, RZ, UR5, PT, P1 ;  /* 0x00000005ff007c0c */ /* 0x000fda000bf25310 */
[----:B------:R-:W-:Y:S05]  /*1620*/  @!P1 BRA `(.L_x_7782) ;  /* 0x0000000000149947 */ /* 0x000fea0003800000 */
[----:B------:R-:W0:Y:S02]  /*1630*/  LDC.64 R2, c[0x0][0xa00] ;  /* 0x00028000ff027b82 */ /* 0x000e240000000a00 */
[----:B0-----:R-:W-:-:S05]  /*1640*/  IMAD.WIDE R2, R206, 0x4, R2 ;  /* 0x00000004ce027825 */ /* 0x001fca00078e0202 */
[----:B-----5:R-:W3:Y:S04]  /*1650*/  LDG.E R25, desc[UR36][R2.64] ;  /* 0x0000002402197981 */ /* 0x020ee8000c1e1900 */
[----:B--2---:R-:W3:Y:S02]  /*1660*/  LDG.E R0, desc[UR36][R2.64+0x4] ;  /* 0x0000042402007981 */ /* 0x004ee4000c1e1900 */
[----:B---3--:R-:W-:-:S07]  /*1670*/  IADD3 R25, -R25, R0, RZ ;  /* 0x0000000019197210 */ /* 0x008fce0007ffe1ff */
.L_x_7782:
[----:B------:R-:W-:Y:S01]  /*1680*/  ULDC.64 UR4, c[0x0][0xa20] ;  /* 0x0002880000047ab9 */ /* 0x000fe20000000a00 */
[C---:B------:R-:W-:Y:S01]  /*1690*/  LOP3.LUT R2, R30.reuse, 0xff000000, RZ, 0xc0, !PT ;  /* 0xff0000001e027812 */ /* 0x040fe200078ec0ff */
[----:B------:R-:W-:Y:S01]  /*16a0*/  IMAD.MOV.U32 R214, RZ, RZ, R29 ;  /* 0x000000ffffd67224 */ /* 0x000fe200078e001d */
[----:B------:R-:W-:Y:S02]  /*16b0*/  ISETP.NE.U32.AND P1, PT, RZ, UR4, PT ;  /* 0x00000004ff007c0c */ /* 0x000fe4000bf25070 */
[C---:B--2---:R-:W-:Y:S02]  /*16c0*/  LOP3.LUT R0, R30.reuse, 0xff0000, RZ, 0xc0, !PT ;  /* 0x00ff00001e007812 */ /* 0x044fe400078ec0ff */
        /* <DEDUP_REMOVED lines=9> */
.L_x_7783:
[----:B------:R-:W-:Y:S05]  /*1760*/  @!P0 BRA `(.L_x_7784) ;  /* 0x00000000000c8947 */ /* 0x000fea0003800000 */
[----:B------:R-:W2:Y:S04]  /*1770*/  LDG.E R0, desc[UR36][R6.64] ;  /* 0x0000002406007981 */ /* 0x000ea8000c1e1900 */
[----:B------:R-:W2:Y:S02]  /*1780*/  LDG.E R31, desc[UR36][R6.64+0x4] ;  /* 0x00000424061f7981 */ /* 0x000ea4000c1e1900 */
[----:B--2---:R-:W-:-:S07]  /*1790*/  IMAD.IADD R31, R31, 0x1, -R0 ;  /* 0x000000011f1f7824 */ /* 0x004fce00078e0a00 */
.L_x_7784:
[----:B------:R-:W-:Y:S02]  /*17a0*/  ULDC.64 UR4, c[0x0][0xa10] ;  /* 0x0002840000047ab9 */ /* 0x000fe40000000a00 */
[----:B------:R-:W-:-:S04]  /*17b0*/  ISETP.NE.U32.AND P0, PT, RZ, UR4, PT ;  /* 0x00000004ff007c0c */ /* 0x000fc8000bf05070 */
[----:B------:R-:W-:Y:S01]  /*17c0*/  ISETP.NE.AND.EX P0, PT, RZ, UR5, PT, P0 ;  /* 0x00000005ff007c0c */ /* 0x000fe2000bf05300 */
[----:B------:R-:W-:-:S12]  /*17d0*/  ULDC.64 UR4, c[0x0][0xa30] ;  /* 0x00028c0000047ab9 */ /* 0x000fd80000000a00 */
[----:B0-----:R-:W0:Y:S01]  /*17e0*/  @P0 LDC.64 R2, c[0x0][0xa10] ;  /* 0x00028400ff020b82 */ /* 0x001e220000000a00 */
[----:B------:R-:W-:-:S04]  /*17f0*/  ISETP.NE.U32.AND P1, PT, RZ, UR4, PT ;  /* 0x00000004ff007c0c */ /* 0x000fc8000bf25070 */
[----:B------:R-:W-:Y:S01]  /*1800*/  ISETP.NE.AND.EX P1, PT, RZ, UR5, PT, P1 ;  /* 0x00000005ff007c0c */ /* 0x000fe2000bf25310 */
[----:B0-----:R-:W-:-:S05]  /*1810*/  @P0 IMAD.WIDE R2, R206, 0x4, R2 ;  /* 0x00000004ce020825 */ /* 0x001fca00078e0202 */
[----:B------:R-:W2:Y:S04]  /*1820*/  @P0 LDG.E R0, desc[UR36][R2.64] ;  /* 0x0000002402000981 */ /* 0x000ea8000c1e1900 */
[----:B------:R-:W2:Y:S03]  /*1830*/  @P0 LDG.E R7, desc[UR36][R2.64+0x4] ;  /* 0x0000042402070981 */ /* 0x000ea6000c1e1900 */
[----:B------:R-:W-:Y:S01]  /*1840*/  @P1 IADD3 R4, P2, R210, UR4, RZ ;  /* 0x00000004d2041c10 */ /* 0x000fe2000ff5e0ff */
[----:B-----5:R-:W-:-:S03]  /*1850*/  IMAD.MOV.U32 R26, RZ, RZ, R31 ;  /* 0x000000ffff1a7224 */ /* 0x020fc600078e001f */
[----:B------:R-:W-:-:S05]  /*1860*/  @P1 IADD3.X R5, R211, UR5, RZ, P2, !PT ;  /* 0x00000005d3051c10 */ /* 0x000fca00097fe4ff */
[----:B------:R0:W5:Y:S01]  /*1870*/  @P1 LDG.E R26, desc[UR36][R4.64] ;  /* 0x00000024041a1981 */ /* 0x000162000c1e1900 */
[----:B------:R-:W-:Y:S01]  /*1880*/  IMAD.IADD R10, R31, 0x1, -R8 ;  /* 0x000000011f0a7824 */ /* 0x000fe200078e0a08 */
[----:B------:R-:W-:Y:S01]  /*1890*/  BSSY B0, `(.L_x_7785) ;  /* 0x000002a000007945 */ /* 0x000fe20003800000 */
[----:B------:R-:W-:Y:S02]  /*18a0*/  LOP3.LUT R215, R209, 0xff, RZ, 0xc0, !PT ;  /* 0x000000ffd1d77812 */ /* 0x000fe400078ec0ff */
[----:B------:R-:W-:Y:S02]  /*18b0*/  SHF.R.U32.HI R209, RZ, 0x10, R209 ;  /* 0x00000010ffd17819 */ /* 0x000fe400000116d1 */
[----:B--2---:R-:W-:-:S05]  /*18c0*/  @P0 IADD3 R27, -R0, R7, RZ ;  /* 0x00000007001b0210 */ /* 0x004fca0007ffe1ff */
[----:B------:R-:W-:-:S04]  /*18d0*/  IMAD.IADD R24, R10, 0x1, R27 ;  /* 0x000000010a187824 */ /* 0x000fc800078e021b */
[C---:B------:R-:W-:Y:S01]  /*18e0*/  VIADD R0, R24.reuse, 0x9f ;  /* 0x0000009f18007836 */ /* 0x040fe20000000000 */
[----:B------:R-:W-:-:S03]  /*18f0*/  ISETP.GE.AND P3, PT, R24, 0x1, PT ;  /* 0x000000011800780c */ /* 0x000fc60003f66270 */
[----:B------:R-:W-:Y:S01]  /*1900*/  IMAD.HI R0, R0, 0x66666667, RZ ;  /* 0x6666666700007827 */ /* 0x000fe200078e02ff */
[----:B------:R-:W-:-:S04]  /*1910*/  P2R R101, PR, RZ, 0x8 ;  /* 0x00000008ff657803 */ /* 0x000fc80000000000 */
[----:B------:R-:W-:-:S04]  /*1920*/  SHF.R.U32.HI R3, RZ, 0x1f, R0 ;  /* 0x0000001fff037819 */ /* 0x000fc80000011600 */
[----:B------:R-:W-:Y:S01]  /*1930*/  LEA.HI.SX32 R2, R0, R3, 0x1a ;  /* 0x0000000300027211 */ /* 0x000fe200078fd2ff */
[----:B------:R-:W-:Y:S01]  /*1940*/  IMAD.MOV.U32 R0, RZ, RZ, RZ ;  /* 0x000000ffff007224 */ /* 0x000fe200078e00ff */
[----:B0-----:R-:W-:Y:S06]  /*1950*/  @!P3 BRA `(.L_x_7786) ;  /* 0x000000000074b947 */ /* 0x001fec0003800000 */
        /* <DEDUP_REMOVED lines=14> */
[----:B0-----:R-:W-:Y:S01]  /*1a40*/  IMAD.MOV.U32 R4, RZ, RZ, RZ ;  /* 0x000000ffff047224 */ /* 0x001fe200078e00ff */
[----:B-1----:R-:W-:-:S05]  /*1a50*/  IADD3 R7, RZ, -R5, RZ ;  /* 0x80000005ff077210 */ /* 0x002fca0007ffe0ff */
        /* <DEDUP_REMOVED lines=13> */
.L_x_7786:
[----:B------:R-:W-:Y:S05]  /*1b30*/  BSYNC B0 ;  /* 0x0000000000007941 */ /* 0x000fea0003800000 */
.L_x_7785:
        /* <DEDUP_REMOVED lines=37> */
.L_x_7789:
[----:B------:R-:W-:Y:S05]  /*1d90*/  BSYNC B6 ;  /* 0x0000000000067941 */ /* 0x000fea0003800000 */
.L_x_7788:
        /* <DEDUP_REMOVED lines=20> */
.L_x_7791:
[----:B------:R-:W-:Y:S05]  /*1ee0*/  BSYNC B6 ;  /* 0x0000000000067941 */ /* 0x000fea0003800000 */
.L_x_7790:
[----:B------:R-:W-:Y:S01]  /*1ef0*/  ULDC.64 UR4, c[0x0][0x9f8] ;  /* 0x00027e0000047ab9 */ /* 0x000fe20000000a00 */
[----:B------:R-:W-:Y:S01]  /*1f00*/  MOV R87, R206 ;  /* 0x000000ce00577202 */ /* 0x000fe20000000f00 */
[----:B------:R-:W0:Y:S01]  /*1f10*/  LDC.64 R52, c[0x0][0x3f8] ;  /* 0x0000fe00ff347b82 */ /* 0x000e220000000a00 */
[----:B------:R-:W-:-:S04]  /*1f20*/  ISETP.NE.U32.AND P0, PT, RZ, UR4, PT ;  /* 0x00000004ff007c0c */ /* 0x000fc8000bf05070 */
[----:B------:R-:W-:-:S03]  /*1f30*/  ISETP.NE.AND.EX P0, PT, RZ, UR5, PT, P0 ;  /* 0x00000005ff007c0c */ /* 0x000fc6000bf05300 */
[----:B------:R-:W1:Y:S08]  /*1f40*/  LDC.64 R58, c[0x0][0x408] ;  /* 0x00010200ff3a7b82 */ /* 0x000e700000000a00 */
[----:B------:R-:W2:Y:S02]  /*1f50*/  LDC R73, c[0x0][0x3f4] ;  /* 0x0000fd00ff497b82 */ /* 0x000ea40000000800 */
[----:B------:R-:W-:-:S04]  /*1f60*/  @P0 IADD3 R4, P1, R210, UR4, RZ ;  /* 0x00000004d2040c10 */ /* 0x000fc8000ff3e0ff */
[----:B------:R-:W-:-:S05]  /*1f70*/  @P0 IADD3.X R5, R211, UR5, RZ, P1, !PT ;  /* 0x00000005d3050c10 */ /* 0x000fca0008ffe4ff */
[----:B------:R3:W4:Y:S01]  /*1f80*/  @P0 LDG.E R87, desc[UR36][R4.64] ;  /* 0x0000002404570981 */ /* 0x000722000c1e1900 */
[----:B------:R-:W-:Y:S01]  /*1f90*/  SHF.R.S32.HI R3, RZ, 0x1f, R190 ;  /* 0x0000001fff037819 */ /* 0x000fe200000114be */
[----:B------:R-:W-:Y:S01]  /*1fa0*/  IMAD.SHL.U32 R81, R201, 0x80, RZ ;  /* 0x00000080c9517824 */ /* 0x000fe200078e00ff */
[----:B------:R-:W-:Y:S01]  /*1fb0*/  SHF.R.S32.HI R23, RZ, 0x1f, R22 ;  /* 0x0000001fff177819 */ /* 0x000fe20000011416 */
[----:B------:R-:W3:Y:S01]  /*1fc0*/  S2R R32, SR_TID.X ;  /* 0x0000000000207919 */ /* 0x000ee20000002100 */
[----:B-1----:R-:W-:Y:S01]  /*1fd0*/  IMAD.WIDE.U32 R56, R190, R58, R16 ;  /* 0x0000003abe387225 */ /* 0x002fe200078e0010 */
[----:B------:R-:W-:Y:S02]  /*1fe0*/  SHF.R.U32.HI R104, RZ, 0x3, R198 ;  /* 0x00000003ff687819 */ /* 0x000fe400000116c6 */
[----:B------:R-:W-:Y:S01]  /*1ff0*/  LOP3.LUT R81, R81, 0x380, RZ, 0xc0, !PT ;  /* 0x0000038051517812 */ /* 0x000fe200078ec0ff */
[C---:B0-----:R-:W-:Y:S01]  /*2000*/  IMAD R0, R3.reuse, R52, RZ ;  /* 0x0000003403007224 */ /* 0x041fe200078e02ff */
[----:B------:R-:W-:Y:S01]  /*2010*/  SHF.L.U64.HI R85, R52, 0x6, R53 ;  /* 0x0000000634557819 */ /* 0x000fe20000010235 */
[-C--:B------:R-:W-:Y:S01]  /*2020*/  IMAD R3, R3, R58.reuse, RZ ;  /* 0x0000003a03037224 */ /* 0x080fe200078e02ff */
[----:B------:R-:W-:Y:S01]  /*2030*/  SHF.R.U32.HI R76, RZ, 0x3, R81 ;  /* 0x00000003ff4c7819 */ /* 0x000fe20000011651 */
[----:B------:R-:W-:Y:S01]  /*2040*/  IMAD.WIDE.U32 R54, R190, R58, R22 ;  /* 0x0000003abe367225 */ /* 0x000fe200078e0016 */
[----:B--2---:R-:W-:-:S02]  /*2050*/  ISETP.GE.AND P0, PT, R16, R73, PT ;  /* 0x000000491000720c */ /* 0x004fc40003f06270 */
[----:B------:R-:W-:Y:S01]  /*2060*/  SHF.L.U64.HI R84, R52, 0x7, R53 ;  /* 0x0000000734547819 */ /* 0x000fe20000010235 */
[C---:B---3--:R-:W-:Y:S01]  /*2070*/  IMAD R5, R190.reuse, R59, R3 ;  /* 0x0000003bbe057224 */ /* 0x048fe200078e0203 */
[----:B------:R-:W-:Y:S01]  /*2080*/  SEL R3, R73, RZ, P0 ;  /* 0x000000ff49037207 */ /* 0x000fe20000000000 */
[----:B------:R-:W-:Y:S01]  /*2090*/  IMAD R11, R190, R53, R0 ;  /* 0x00000035be0b7224 */ /* 0x000fe200078e0200 */
[----:B------:R-:W-:Y:S01]  /*20a0*/  SHF.L.U64.HI R80, R58, 0x6, R59 ;  /* 0x000000063a507819 */ /* 0x000fe2000001023b */
[----:B------:R-:W-:Y:S01]  /*20b0*/  IMAD.IADD R57, R5, 0x1, R57 ;  /* 0x0000000105397824 */ /* 0x000fe200078e0239 */
[----:B------:R-:W-:Y:S01]  /*20c0*/  IADD3 R55, R55, R5, RZ ;  /* 0x0000000537377210 */ /* 0x000fe20007ffe0ff */
[----:B------:R-:W-:Y:S01]  /*20d0*/  IMAD.IADD R3, R16, 0x1, R3 ;  /* 0x0000000110037824 */ /* 0x000fe200078e0203 */
[----:B-----5:R-:W-:Y:S01]  /*20e0*/  SHF.R.S32.HI R5, RZ, 0x1f, R26 ;  /* 0x0000001fff057819 */ /* 0x020fe2000001141a */
[----:B------:R-:W-:Y:S01]  /*20f0*/  IMAD.WIDE.U32 R6, R190, R52, R22 ;  /* 0x00000034be067225 */ /* 0x000fe200078e0016 */
[----:B------:R-:W-:-:S02]  /*2100*/  SHF.L.U64.HI R79, R58, 0x7, R59 ;  /* 0x000000073a4f7819 */ /* 0x000fc4000001023b */
[----:B------:R-:W-:Y:S01]  /*2110*/  SHF.R.S32.HI R0, RZ, 0x1f, R3 ;  /* 0x0000001fff007819 */ /* 0x000fe20000011403 */
[-C--:B------:R-:W-:Y:S01]  /*2120*/  IMAD.WIDE.U32 R8, R190, R52.reuse, R16 ;  /* 0x00000034be087225 */ /* 0x080fe200078e0010 */
[----:B------:R-:W-:Y:S02]  /*2130*/  SHF.L.U32 R78, R58, 0x6, RZ ;  /* 0x000000063a4e7819 */ /* 0x000fe400000006ff */
[----:B------:R-:W-:Y:S01]  /*2140*/  LEA.HI R0, R0, R3, RZ, 0x4 ;  /* 0x0000000300007211 */ /* 0x000fe200078f20ff */
[----:B------:R-:W-:Y:S01]  /*2150*/  IMAD R3, R5, R52, RZ ;  /* 0x0000003405037224 */ /* 0x000fe200078e02ff */
[----:B------:R-:W-:Y:S01]  /*2160*/  LOP3.LUT P1, RZ, R201, 0x4, RZ, 0xc0, !PT ;  /* 0x00000004c9ff7812 */ /* 0x000fe2000782c0ff */
[----:B------:R-:W-:Y:S01]  /*2170*/  IMAD.IADD R7, R7, 0x1, R11 ;  /* 0x0000000107077824 */ /* 0x000fe200078e020b */
[----:B------:R-:W-:Y:S01]  /*2180*/  LOP3.LUT R4, R197, 0x70, R0, 0xf8, !PT ;  /* 0x00000070c5047812 */ /* 0x000fe200078ef800 */
[----:B------:R-:W-:Y:S01]  /*2190*/  VIADD R34, R32, 0xffffff80 ;  /* 0xffffff8020227836 */ /* 0x000fe20000000000 */
[----:B------:R-:W-:Y:S01]  /*21a0*/  SHF.R.U32.HI R32, RZ, 0x7, R32 ;  /* 0x00000007ff207819 */ /* 0x000fe20000011620 */
[----:B------:R-:W-:Y:S01]  /*21b0*/  IMAD.IADD R9, R11, 0x1, R9 ;  /* 0x000000010b097824 */ /* 0x000fe200078e0209 */
[----:B------:R-:W-:Y:S01]  /*21c0*/  SHF.R.S32.HI R65, RZ, 0x4, R0 ;  /* 0x00000004ff417819 */ /* 0x000fe20000011400 */
[----:B------:R-:W-:Y:S01]  /*21d0*/  IMAD R11, R26, R53, R3 ;  /* 0x000000351a0b7224 */ /* 0x000fe200078e0203 */
[----:B------:R-:W-:Y:S01]  /*21e0*/  ISETP.NE.AND P6, PT, R32, 0x1, PT ;  /* 0x000000012000780c */ /* 0x000fe20003fc5270 */
[----:B------:R-:W-:Y:S01]  /*21f0*/  IMAD R5, R5, R58, RZ ;  /* 0x0000003a05057224 */ /* 0x000fe200078e02ff */
[----:B------:R-:W-:Y:S01]  /*2200*/  LOP3.LUT R3, R81, 0x30, R16, 0xf8, !PT ;  /* 0x0000003051037812 */ /* 0x000fe200078ef810 */
[----:B------:R-:W-:Y:S01]  /*2210*/  IMAD.WIDE.U32 R20, R26, R52, R6 ;  /* 0x000000341a147225 */ /* 0x000fe200078e0006 */
[----:B------:R-:W-:-:S02]  /*2220*/  SHF.R.S32.HI R33, RZ, 0x1f, R34 ;  /* 0x0000001fff217819 */ /* 0x000fc40000011422 */
[----:B------:R-:W-:Y:S01]  /*2230*/  LOP3.LUT R3, R3, R76, RZ, 0x3c, !PT ;  /* 0x0000004c03037212 */ /* 0x000fe200078e3cff */
[C---:B------:R-:W-:Y:S01]  /*2240*/  IMAD R5, R26.reuse, R59, R5 ;  /* 0x0000003b1a057224 */ /* 0x040fe200078e0205 */
[----:B------:R-:W-:Y:S01]  /*2250*/  LEA.HI R33, R33, R34, RZ, 0x2 ;  /* 0x0000002221217211 */ /* 0x000fe200078f10ff */
[-C--:B------:R-:W-:Y:S01]  /*2260*/  IMAD.WIDE.U32 R54, R26, R58.reuse, R54 ;  /* 0x0000003a1a367225 */ /* 0x080fe200078e0036 */
[--C-:B------:R-:W-:Y:S02]  /*2270*/  LOP3.LUT R7, R198, 0x70, R0.reuse, 0xf8, !PT ;  /* 0x00000070c6077812 */ /* 0x100fe400078ef800 */
[----:B------:R-:W-:Y:S01]  /*2280*/  LOP3.LUT R33, R33, 0xfffffffc, RZ, 0xc0, !PT ;  /* 0xfffffffc21217812 */ /* 0x000fe200078ec0ff */
[----:B------:R-:W-:Y:S05]  /*2290*/  @!P6 WARPSYNC.ALL ;  /* 0x000000000000e948 */ /* 0x000fea0003800000 */
[----:B------:R-:W-:Y:S01]  /*22a0*/  IMAD.IADD R70, R200, 0x1, R3 ;  /* 0x00000001c8467824 */ /* 0x000fe200078e0203 */
[----:B------:R-:W-:Y:S01]  /*22b0*/  LOP3.LUT R3, R81, 0x70, R0, 0xf8, !PT ;  /* 0x0000007051037812 */ /* 0x000fe200078ef800 */
[----:B------:R-:W-:Y:S01]  /*22c0*/  IMAD.WIDE.U32 R56, R26, R58, R56 ;  /* 0x0000003a1a387225 */ /* 0x000fe200078e0038 */
[----:B------:R-:W-:Y:S01]  /*22d0*/  ULDC UR4, c[0x0][0x2f4] ;  /* 0x0000bd0000047ab9 */ /* 0x000fe20000000800 */
[----:B------:R-:W-:-:S02]  /*22e0*/  LOP3.LUT R64, R0, 0xfffffff0, RZ, 0xc0, !PT ;  /* 0xfffffff000407812 */ /* 0x000fc400078ec0ff */
[----:B------:R-:W-:Y:S01]  /*22f0*/  VIADD R75, R32, 0x8 ;  /* 0x00000008204b7836 */ /* 0x000fe20000000000 */
[----:B------:R-:W-:Y:S01]  /*2300*/  SHF.R.U32.HI R32, RZ, 0x3, R197 ;  /* 0x00000003ff207819 */ /* 0x000fe200000116c5 */
[----:B------:R-:W-:Y:S01]  /*2310*/  IMAD.IADD R86, R86, 0x1, R31 ;  /* 0x0000000156567824 */ /* 0x000fe200078e021f */
[----:B------:R-:W-:Y:S01]  /*2320*/  LOP3.LUT R3, R3, R76, RZ, 0x3c, !PT ;  /* 0x0000004c03037212 */ /* 0x000fe200078e3cff */
[----:B------:R-:W-:Y:S01]  /*2330*/  IMAD R13, R53, 0xa0, RZ ;  /* 0x000000a0350d7824 */ /* 0x000fe200078e02ff */
[----:B------:R-:W-:Y:S01]  /*2340*/  LOP3.LUT R0, R7, R104, RZ, 0x3c, !PT ;  /* 0x0000006807007212 */ /* 0x000fe200078e3cff */
[C---:B------:R-:W-:Y:S01]  /*2350*/  IMAD.SHL.U32 R83, R52.reuse, 0x40, RZ ;  /* 0x0000004034537824 */ /* 0x040fe200078e00ff */
[----:B------:R-:W-:Y:S01]  /*2360*/  ISETP.GE.AND P2, PT, R19, UR4, PT ;  /* 0x0000000413007c0c */ /* 0x000fe2000bf46270 */
[----:B------:R-:W-:Y:S01]  /*2370*/  IMAD.SHL.U32 R82, R52, 0x80, RZ ;  /* 0x0000008034527824 */ /* 0x000fe200078e00ff */
[----:B------:R-:W-:Y:S01]  /*2380*/  IADD3 R69, R21, R11, RZ ;  /* 0x0000000b15457210 */ /* 0x000fe20007ffe0ff */
[----:B------:R-:W-:Y:S01]  /*2390*/  IMAD.WIDE.U32 R30, R26, R52, R8 ;  /* 0x000000341a1e7225 */ /* 0x000fe200078e0008 */
[----:B------:R-:W-:-:S02]  /*23a0*/  ISETP.GE.AND P1, PT, R16, UR4, PT ;  /* 0x0000000410007c0c */ /* 0x000fc4000bf26270 */
[----:B------:R-:W-:Y:S01]  /*23b0*/  P2R R89, PR, RZ, 0x4 ;  /* 0x00000004ff597803 */ /* 0x000fe20000000000 */
[----:B------:R-:W-:Y:S01]  /*23c0*/  IMAD R71, R59, 0xa0, RZ ;  /* 0x000000a03b477824 */ /* 0x000fe200078e02ff */
[----:B------:R-:W-:Y:S01]  /*23d0*/  SHF.R.S32.HI R62, RZ, 0x1f, R64 ;  /* 0x0000001fff3e7819 */ /* 0x000fe20000011440 */
[----:B------:R-:W-:Y:S02]  /*23e0*/  IMAD.SHL.U32 R77, R58, 0x80, RZ ;  /* 0x000000803a4d7824 */ /* 0x000fe400078e00ff */
[----:B------:R-:W-:Y:S02]  /*23f0*/  IMAD.IADD R33, R34, 0x1, -R33 ;  /* 0x0000000122217824 */ /* 0x000fe400078e0a21 */
[----:B------:R-:W-:Y:S02]  /*2400*/  IMAD.IADD R67, R55, 0x1, R5 ;  /* 0x0000000137437824 */ /* 0x000fe400078e0205 */
[----:B------:R-:W-:Y:S01]  /*2410*/  IMAD.IADD R66, R5, 0x1, R57 ;  /* 0x0000000105427824 */ /* 0x000fe200078e0239 */
[----:B------:R-:W-:Y:S01]  /*2420*/  LOP3.LUT R5, R4, R32, RZ, 0x3c, !PT ;  /* 0x0000002004057212 */ /* 0x000fe200078e3cff */
[----:B------:R-:W-:Y:S01]  /*2430*/  IMAD.WIDE.U32 R52, R52, 0xa0, RZ ;  /* 0x000000a034347825 */ /* 0x000fe200078e00ff */
[----:B------:R-:W-:-:S03]  /*2440*/  LEA R74, R33, R190, 0x6 ;  /* 0x000000be214a7211 */ /* 0x000fc600078e30ff */
[----:B------:R-:W-:-:S04]  /*2450*/  IMAD.WIDE.U32 R58, R58, 0xa0, RZ ;  /* 0x000000a03a3a7825 */ /* 0x000fc800078e00ff */
[----:B------:R-:W-:Y:S01]  /*2460*/  IMAD.IADD R61, R200, 0x1, R3 ;  /* 0x00000001c83d7824 */ /* 0x000fe200078e0203 */
[----:B------:R-:W-:Y:S01]  /*2470*/  IADD3 R3, R204, R5, RZ ;  /* 0x00000005cc037210 */ /* 0x000fe20007ffe0ff */
[----:B------:R-:W-:Y:S02]  /*2480*/  IMAD.SHL.U32 R73, R73, 0x2, RZ ;  /* 0x0000000249497824 */ /* 0x000fe400078e00ff */
[----:B------:R-:W-:Y:S02]  /*2490*/  IMAD.IADD R72, R53, 0x1, R13 ;  /* 0x0000000135487824 */ /* 0x000fe400078e020d */
[----:B------:R-:W-:Y:S02]  /*24a0*/  IMAD.IADD R71, R59, 0x1, R71 ;  /* 0x000000013b477824 */ /* 0x000fe400078e0247 */
[----:B------:R-:W-:Y:S02]  /*24b0*/  IMAD.IADD R68, R11, 0x1, R31 ;  /* 0x000000010b447824 */ /* 0x000fe400078e021f */
[----:B------:R-:W-:Y:S01]  /*24c0*/  IMAD.IADD R0, R205, 0x1, R0 ;  /* 0x00000001cd007824 */ /* 0x000fe200078e0200 */
[----:B----4-:R-:W-:Y:S01]  /*24d0*/  SHF.R.S32.HI R63, RZ, 0x1f, R87 ;  /* 0x0000001fff3f7819 */ /* 0x010fe20000011457 */
[----:B------:R-:W-:Y:S06]  /*24e0*/  @!P6 BAR.SYNC.DEFER_BLOCKING 0x9, 0x100 ;  /* 0x024400000000eb1d */ /* 0x000fec0000010000 */
.L_x_7866:
[----:B0-----:R-:W0:Y:S01]  /*24f0*/  LDC R94, c[0x0][0x430] ;  /* 0x00010c00ff5e7b82 */ /* 0x001e220000000800 */
[----:B------:R-:W-:Y:S02]  /*2500*/  VIADD R28, R28, 0xffffffff ;  /* 0xffffffff1c1c7836 */ /* 0x000fe40000000000 */
[----:B------:R-:W-:Y:S02]  /*2510*/  IMAD.MOV.U32 R93, RZ, RZ, RZ ;  /* 0x000000ffff5d7224 */ /* 0x000fe400078e00ff */
[----:B------:R-:W-:-:S03]  /*2520*/  IMAD R6, R28, 0xa0, R74 ;  /* 0x000000a01c067824 */ /* 0x000fc600078e024a */
[----:B--2---:R-:W1:Y:S01]  /*2530*/  LDC R105, c[0x0][0x3f4] ;  /* 0x0000fd00ff697b82 */ /* 0x004e620000000800 */
[----:B------:R-:W-:-:S04]  /*2540*/  IMAD.IADD R13, R86, 0x1, R6 ;  /* 0x00000001560d7824 */ /* 0x000fc800078e0206 */
[----:B------:R-:W-:Y:S01]  /*2550*/  IMAD.MOV.U32 R8, RZ, RZ, R13 ;  /* 0x000000ffff087224 */ /* 0x000fe200078e000d */
[----:B0-----:R-:W-:-:S13]  /*2560*/  ISETP.NE.AND P2, PT, R94, 0x1, PT ;  /* 0x000000015e00780c */ /* 0x001fda0003f45270 */
[----:B------:R-:W0:Y:S08]  /*2570*/  @P2 LDC R4, c[0x0][0x434] ;  /* 0x00010d00ff042b82 */ /* 0x000e300000000800 */
[----:B------:R-:W2:Y:S01]  /*2580*/  @P2 LDC R5, c[0x0][0x438] ;  /* 0x00010e00ff052b82 */ /* 0x000ea20000000800 */
[----:B0-----:R-:W-:-:S05]  /*2590*/  @P2 IMAD.HI.U32 R4, R13, R4, RZ ;  /* 0x000000040d042227 */ /* 0x001fca00078e00ff */
[----:B--2---:R-:W-:Y:S02]  /*25a0*/  @P2 SHF.R.U32.HI R8, RZ, R5, R4 ;  /* 0x00000005ff082219 */ /* 0x004fe40000011604 */
[----:B------:R-:W-:-:S04]  /*25b0*/  ISETP.GE.AND P2, PT, R6, R27, PT ;  /* 0x0000001b0600720c */ /* 0x000fc80003f46270 */
[----:B------:R-:W-:-:S13]  /*25c0*/  ISETP.GT.OR P2, PT, R74, 0x9f, P2 ;  /* 0x0000009f4a00780c */ /* 0x000fda0001744670 */
[----:B------:R-:W0:Y:S01]  /*25d0*/  @!P2 LDC.64 R6, c[0x0][0x428] ;  /* 0x00010a00ff06ab82 */ /* 0x000e220000000a00 */
[----:B------:R-:W-:-:S07]  /*25e0*/  @!P2 SHF.R.S32.HI R9, RZ, 0x1f, R8 ;  /* 0x0000001fff09a819 */ /* 0x000fce0000011408 */
[----:B------:R-:W2:Y:S01]  /*25f0*/  @!P2 LDC.64 R4, c[0x0][0x418] ;  /* 0x00010600ff04ab82 */ /* 0x000ea20000000a00 */
[----:B0-----:R-:W-:-:S04]  /*2600*/  @!P2 IMAD R10, R63, R6, RZ ;  /* 0x000000063f0aa224 */ /* 0x001fc800078e02ff */
[C---:B------:R-:W-:Y:S02]  /*2610*/  @!P2 IMAD R11, R87.reuse, R7, R10 ;  /* 0x00000007570ba224 */ /* 0x040fe400078e020a */
[----:B------:R-:W-:-:S05]  /*2620*/  @!P2 IMAD.WIDE.U32 R6, R87, R6, R8 ;  /* 0x000000065706a225 */ /* 0x000fca00078e0008 */
[----:B------:R-:W-:Y:S02]  /*2630*/  @!P2 IADD3 R7, R7, R11, RZ ;  /* 0x0000000b0707a210 */ /* 0x000fe40007ffe0ff */
[----:B--2---:R-:W-:-:S04]  /*2640*/  @!P2 LEA R4, P3, R6, R4, 0x2 ;  /* 0x000000040604a211 */ /* 0x004fc800078610ff */
[----:B------:R-:W-:-:S05]  /*2650*/  @!P2 LEA.HI.X R5, R6, R5, R7, 0x2, P3 ;  /* 0x000000050605a211 */ /* 0x000fca00018f1407 */
[----:B------:R0:W5:Y:S01]  /*2660*/  @!P2 LDG.E R93, desc[UR36][R4.64] ;  /* 0x00000024045da981 */ /* 0x000162000c1e1900 */
[----:B------:R-:W-:Y:S01]  /*2670*/  ISETP.GT.AND P2, PT, R28, R60, PT ;  /* 0x0000003c1c00720c */ /* 0x000fe20003f44270 */
[----:B------:R-:W-:Y:S01]  /*2680*/  IMAD R7, R188, 0x5000, R70 ;  /* 0x00005000bc077824 */ /* 0x000fe200078e0246 */
[----:B------:R-:W-:Y:S01]  /*2690*/  LOP3.LUT P4, RZ, R201, 0x4, RZ, 0xc0, !PT ;  /* 0x00000004c9ff7812 */ /* 0x000fe2000788c0ff */
[----:B------:R-:W-:Y:S01]  /*26a0*/  IMAD.MOV R9, RZ, RZ, -R8 ;  /* 0x000000ffff097224 */ /* 0x000fe200078e0a08 */
[----:B------:R-:W-:Y:S01]  /*26b0*/  P2R R90, PR, RZ, 0x4 ;  /* 0x00000004ff5a7803 */ /* 0x000fe20000000000 */
[----:B------:R-:W-:Y:S01]  /*26c0*/  VIADD R91, R7, 0x40 ;  /* 0x00000040075b7836 */ /* 0x000fe20000000000 */
[----:B-1----:R-:W-:Y:S01]  /*26d0*/  ISETP.GE.AND P2, PT, R105, 0x1, PT ;  /* 0x000000016900780c */ /* 0x002fe20003f46270 */
[----:B------:R-:W-:Y:S05]  /*26e0*/  YIELD ;  /* 0x0000000000007946 */ /* 0x000fea0003800000 */
[----:B------:R-:W-:Y:S01]  /*26f0*/  BSSY B0, `(.L_x_7792) ;  /* 0x00006ed000007945 */ /* 0x000fe20003800000 */
[----:B------:R-:W-:Y:S01]  /*2700*/  IMAD R94, R94, R9, R13 ;  /* 0x000000095e5e7224 */ /* 0x000fe200078e020d */
[----:B------:R-:W-:Y:S01]  /*2710*/  IADD3 R92, R18, R7, RZ ;  /* 0x00000007125c7210 */ /* 0x000fe20007ffe0ff */
[----:B------:R-:W-:-:S04]  /*2720*/  @P4 VIADD R91, R7, 0xffffffc0 ;  /* 0xffffffc0075b4836 */ /* 0x000fc80000000000 */
[----:B------:R-:W-:Y:S01]  /*2730*/  IMAD.IADD R91, R18, 0x1, R91 ;  /* 0x00000001125b7824 */ /* 0x000fe200078e025b */
[----:B0--3--:R-:W-:Y:S06]  /*2740*/  @!P2 BRA `(.L_x_7793) ;  /* 0x000000680048a947 */ /* 0x009fec0003800000 */
        /* <DEDUP_REMOVED lines=11> */
[----:B------:R-:W-:Y:S02]  /*2800*/  IMAD.IADD R5, R5, 0x1, R7 ;  /* 0x0000000105057824 */ /* 0x000fe400078e0207 */
[----:B------:R-:W-:-:S02]  /*2810*/  IMAD R7, R93, UR5, R6 ;  /* 0x000000055d077c24 */ /* 0x000fc4000f8e0206 */
[----:B------:R-:W-:Y:S01]  /*2820*/  IMAD.WIDE.U32 R4, R93, UR4, R4 ;  /* 0x000000045d047c25 */ /* 0x000fe2000f8e0004 */
[----:B------:R-:W-:-:S03]  /*2830*/  ULDC.64 UR4, c[0x0][0x308] ;  /* 0x0000c20000047ab9 */ /* 0x000fc60000000a00 */
[----:B------:R-:W-:Y:S02]  /*2840*/  IMAD.IADD R5, R5, 0x1, R7 ;  /* 0x0000000105057824 */ /* 0x000fe400078e0207 */
[----:B------:R-:W-:Y:S02]  /*2850*/  IMAD R6, R71, R28, RZ ;  /* 0x0000001c47067224 */ /* 0x000fe400078e02ff */
[----:B------:R-:W-:Y:S01]  /*2860*/  IMAD.WIDE.U32 R4, R191, UR4, R4 ;  /* 0x00000004bf047c25 */ /* 0x000fe2000f8e0004 */
[----:B------:R-:W-:-:S03]  /*2870*/  ULDC.U8 UR4, c[0x0][0x410] ;  /* 0x0001040000047ab9 */ /* 0x000fc60000000000 */
[----:B------:R-:W-:Y:S01]  /*2880*/  IMAD R103, R191, UR5, R5 ;  /* 0x00000005bf677c24 */ /* 0x000fe2000f8e0205 */
[----:B------:R-:W-:Y:S01]  /*2890*/  IADD3 R102, P2, R4, UR6, RZ ;  /* 0x0000000604667c10 */ /* 0x000fe2000ff5e0ff */
[----:B------:R-:W-:Y:S01]  /*28a0*/  IMAD R4, R72, R28, RZ ;  /* 0x0000001c48047224 */ /* 0x000fe200078e02ff */
[----:B------:R-:W-:Y:S02]  /*28b0*/  SHF.R.S32.HI R5, RZ, 0x1f, R28 ;  /* 0x0000001fff057819 */ /* 0x000fe4000001141c */
[----:B------:R-:W-:Y:S02]  /*28c0*/  IADD3.X R103, R103, UR7, RZ, P2, !PT ;  /* 0x0000000767677c10 */ /* 0x000fe400097fe4ff */
[----:B------:R-:W-:Y:S01]  /*28d0*/  ISETP.NE.AND P2, PT, RZ, UR4, PT ;  /* 0x00000004ff007c0c */ /* 0x000fe2000bf45270 */
[C---:B------:R-:W-:Y:S02]  /*28e0*/  IMAD R11, R5.reuse, R58, R6 ;  /* 0x0000003a050b7224 */ /* 0x040fe400078e0206 */
[----:B------:R-:W-:-:S02]  /*28f0*/  IMAD R9, R5, R52, R4 ;  /* 0x0000003405097224 */ /* 0x000fc400078e0204 */
[----:B------:R-:W-:-:S04]  /*2900*/  IMAD.WIDE.U32 R6, R58, R28, RZ ;  /* 0x0000001c3a067225 */ /* 0x000fc800078e00ff */
[----:B------:R-:W-:Y:S01]  /*2910*/  IMAD.WIDE.U32 R4, R52, R28, RZ ;  /* 0x0000001c34047225 */ /* 0x000fe200078e00ff */
[----:B------:R-:W-:-:S03]  /*2920*/  IADD3 R100, R7, R11, RZ ;  /* 0x0000000b07647210 */ /* 0x000fc60007ffe0ff */
        /* <DEDUP_REMOVED lines=33> */
.L_x_7796:
[----:B------:R-:W-:Y:S05]  /*2b40*/  BSYNC B1 ;  /* 0x0000000000017941 */ /* 0x000fea0003800000 */
.L_x_7795:
[----:B0-----:R-:W-:Y:S01]  /*2b50*/  VIADD R10, R190, 0x40 ;  /* 0x00000040be0a7836 */ /* 0x001fe20000000000 */
[----:B------:R-:W-:Y:S01]  /*2b60*/  BSSY B1, `(.L_x_7797) ;  /* 0x0000019000017945 */ /* 0x000fe20003800000 */
[----:B-----5:R-:W-:Y:S02]  /*2b70*/  IMAD.MOV.U32 R114, RZ, RZ, R48 ;  /* 0x000000ffff727224 */ /* 0x020fe400078e0030 */
[----:B------:R-:W-:Y:S01]  /*2b80*/  IMAD.MOV.U32 R117, RZ, RZ, R98 ;  /* 0x000000ffff757224 */ /* 0x000fe200078e0062 */
        /* <DEDUP_REMOVED lines=22> */
.L_x_7798:
[----:B------:R-:W-:Y:S05]  /*2cf0*/  BSYNC B1 ;  /* 0x0000000000017941 */ /* 0x000fea0003800000 */
.L_x_7797:
[----:B0-----:R-:W-:Y:S01]  /*2d00*/  VIADD R10, R190, 0x80 ;  /* 0x00000080be0a7836 */ /* 0x001fe20000000000 */
[----:B------:R-:W-:Y:S04]  /*2d10*/  BSSY B1, `(.L_x_7799) ;  /* 0x0000015000017945 */ /* 0x000fe80003800000 */
[----:B------:R-:W-:-:S13]  /*2d20*/  ISETP.GE.AND P4, PT, R10, R97, PT ;  /* 0x000000610a00720c */ /* 0x000fda0003f86270 */
[----:B------:R-:W-:Y:S05]  /*2d30*/  @P4 BRA `(.L_x_7800) ;  /* 0x0000000000484947 */ /* 0x000fea0003800000 */
        /* <DEDUP_REMOVED lines=18> */
.L_x_7800:
[----:B------:R-:W-:Y:S05]  /*2e60*/  BSYNC B1 ;  /* 0x0000000000017941 */ /* 0x000fea0003800000 */
.L_x_7799:
[----:B------:R-:W-:Y:S01]  /*2e70*/  ISETP.NE.AND P5, PT, R195, 0x3, PT ;  /* 0x00000003c300780c */ /* 0x000fe20003fa5270 */
[----:B------:R-:W-:Y:S01]  /*2e80*/  IMAD.MOV.U32 R118, RZ, RZ, R50 ;  /* 0x000000ffff767224 */ /* 0x000fe200078e0032 */
[----:B------:R-:W-:Y:S01]  /*2e90*/  MOV R116, R46 ;  /* 0x0000002e00747202 */ /* 0x000fe20000000f00 */
[----:B-----5:R-:W-:Y:S01]  /*2ea0*/  IMAD.MOV.U32 R111, RZ, RZ, R38 ;  /* 0x000000ffff6f7224 */ /* 0x020fe200078e0026 */
[----:B------:R-:W-:Y:S01]  /*2eb0*/  MOV R115, R44 ;  /* 0x0000002c00737202 */ /* 0x000fe20000000f00 */
        /* <DEDUP_REMOVED lines=8> */
.L_x_7801:
[----:B------:R-:W-:Y:S01]  /*2f40*/  LEA R88, R188, R18, 0x3 ;  /* 0x00000012bc587211 */ /* 0x000fe200078e18ff */
[----:B------:R-:W-:Y:S01]  /*2f50*/  BSSY B1, `(.L_x_7802) ;  /* 0x0000004000017945 */ /* 0x000fe20003800000 */
[----:B------:R-:W-:-:S04]  /*2f60*/  SHF.L.U32 R100, R193, 0x1f, RZ ;  /* 0x0000001fc1647819 */ /* 0x000fc800000006ff */
[----:B------:R-:W1:Y:S02]  /*2f70*/  SYNCS.PHASECHK.TRANS64.TRYWAIT P6, [R88+URZ+0x22890], R100 ;  /* 0x02289064580075a7 */ /* 0x000e6400080c017f */
[----:B-1----:R-:W-:Y:S05]  /*2f80*/  @!P6 BRA `(.L_x_7803) ;  /* 0x000002000044e947 */ /* 0x002fea0003800000 */
.L_x_8091:
[----:B------:R-:W-:Y:S05]  /*2f90*/  BSYNC B1 ;  /* 0x0000000000017941 */ /* 0x000fea0003800000 */
.L_x_7802:
[----:B------:R-:W-:-:S03]  /*2fa0*/  UMOV UR4, 0xffffffff ;  /* 0xffffffff00047882 */ /* 0x000fc60000000000 */
[----:B------:R-:W-:Y:S05]  /*2fb0*/  BRA.DIV UR4, `(.L_x_7804) ;  /* 0x00000202044c7947 */ /* 0x000fea000b800000 */
[----:B------:R2:W3:Y:S04]  /*2fc0*/  SHFL.IDX PT, R106, R103, RZ, 0x1c1f ;  /* 0x001c1fff676a7589 */ /* 0x0004e800000e0000 */
[----:B------:R2:W4:Y:S02]  /*2fd0*/  SHFL.IDX PT, R14, R102, RZ, 0x1c1f ;  /* 0x001c1fff660e7589 */ /* 0x00052400000e0000 */
.L_x_8095:
        /* <DEDUP_REMOVED lines=23> */
[----:B------:R-:W-:Y:S02]  /*3150*/  LOP3.LUT R13, R13, 0xff00, R12, 0xf8, !PT ;  /* 0x0000ff000d0d7812 */ /* 0x000fe400078ef80c */
[----:B------:R-:W-:Y:S01]  /*3160*/  LOP3.LUT R99, R51, 0xff00, R50, 0xf8, !PT ;  /* 0x0000ff0033637812 */ /* 0x000fe200078ef832 */
[----:B------:R-:W-:Y:S01]  /*3170*/  IMAD.U32 R50, R119, 0x10000, RZ ;  /* 0x0001000077327824 */ /* 0x000fe200078e00ff */
[----:B------:R-:W-:-:S02]  /*3180*/  SHF.L.U32 R12, R121, 0x10, RZ ;  /* 0x00000010790c7819 */ /* 0x000fc400000006ff */
[----:B------:R-:W-:Y:S02]  /*3190*/  F2FP.F16.E4M3.UNPACK_B R4, R5 ;  /* 0x00000005ff04723e */ /* 0x000fe400020006ff */
        /* <DEDUP_REMOVED lines=45> */
[----:B------:R-:W-:Y:S01]  /*3470*/  F2FP.SATFINITE.E4M3.F32.PACK_AB_MERGE_C R98, R99, R98, RZ ;  /* 0x000000626362723e */ /* 0x000fe200048070ff */
[----:B------:R-:W-:Y:S01]  /*3480*/  HADD2.F32 R117, -RZ, R117.H1_H1 ;  /* 0x30000075ff757230 */ /* 0x000fe20000004100 */
[----:B------:R-:W-:Y:S01]  /*3490*/  F2FP.F16.E4M3.UNPACK_B R120, R12.H1 ;  /* 0x0000000cff78723e */ /* 0x000fe200030006ff */
[--C-:B------:R-:W-:Y:S01]  /*34a0*/  HADD2.F32 R125, -RZ, R123.reuse.H1_H1 ;  /* 0x3000007bff7d7230 */ /* 0x100fe20000004100 */
        /* <DEDUP_REMOVED lines=15> */
[----:B------:R-:W-:Y:S01]  /*35a0*/  F2FP.F16.E4M3.UNPACK_B R6, R6 ;  /* 0x00000006ff06723e */ /* 0x000fe200020006ff */
[----:B------:R-:W-:Y:S01]  /*35b0*/  FFMA.FTZ R128, R117, R121, R126 ;  /* 0x0000007975807223 */ /* 0x000fe2000001007e */
[-C--:B------:R-:W-:Y:S01]  /*35c0*/  FFMA.FTZ R117, R99, R12.reuse, -R118 ;  /* 0x0000000c63757223 */ /* 0x080fe20000010876 */
[----:B------:R-:W-:Y:S01]  /*35d0*/  FFMA.FTZ R124, R13, R12, R124 ;  /* 0x0000000c0d7c7223 */ /* 0x000fe2000001007c */
        /* <DEDUP_REMOVED lines=8> */
[----:B------:R-:W-:Y:S01]  /*3660*/  HADD2.F32 R122, -RZ, R122.H0_H0 ;  /* 0x2000007aff7a7230 */ /* 0x000fe20000004100 */
[----:B------:R-:W-:Y:S01]  /*3670*/  F2FP.SATFINITE.E4M3.F32.PACK_AB_MERGE_C R117, R124, R117, RZ ;  /* 0x000000757c75723e */ /* 0x000fe200048070ff */
[----:B------:R-:W-:Y:S01]  /*3680*/  HADD2.F32 R120, -RZ, R120.H0_H0 ;  /* 0x20000078ff787230 */ /* 0x000fe20000004100 */
[----:B------:R-:W-:Y:S01]  /*3690*/  F2FP.SATFINITE.E4M3.F32.PACK_AB_MERGE_C R4, R50, R15, R98 ;  /* 0x0000000f3204723e */ /* 0x000fe20004807062 */
[----:B------:R-:W-:Y:S02]  /*36a0*/  HADD2.F32 R119, -RZ, R119.H0_H0 ;  /* 0x20000077ff777230 */ /* 0x000fe40000004100 */
        /* <DEDUP_REMOVED lines=8> */
.L_x_7810:
[----:B------:R-:W-:Y:S05]  /*3730*/  BSYNC B3 ;  /* 0x0000000000037941 */ /* 0x000fea0003800000 */
.L_x_7809:
[----:B0-----:R0:W-:Y:S02]  /*3740*/  ST.E.128 desc[UR36][R10.64], R4 ;  /* 0x000000040a007985 */ /* 0x0011e4000c101d24 */
.L_x_7808:
[----:B------:R-:W-:Y:S05]  /*3750*/  BSYNC B2 ;  /* 0x0000000000027941 */ /* 0x000fea0003800000 */
.L_x_7807:
[----:B------:R-:W-:-:S13]  /*3760*/  ISETP.NE.AND P2, PT, R89, RZ, PT ;  /* 0x000000ff5900720c */ /* 0x000fda0003f45270 */
        /* <DEDUP_REMOVED lines=8> */
[--C-:B------:R-:W-:Y:S02]  /*37f0*/  SHF.R.U32.HI R14, RZ, 0x18, R47.reuse ;  /* 0x00000018ff0e7819 */ /* 0x100fe4000001162f */
[----:B------:R-:W-:Y:S02]  /*3800*/  LOP3.LUT R13, R47, 0xff, RZ, 0xc0, !PT ;  /* 0x000000ff2f0d7812 */ /* 0x000fe400078ec0ff */
[----:B------:R-:W-:Y:S01]  /*3810*/  SHF.R.U32.HI R46, RZ, 0x10, R47 ;  /* 0x00000010ff2e7819 */ /* 0x000fe2000001162f */
[----:B------:R-:W-:Y:S01]  /*3820*/  IMAD.SHL.U32 R47, R48, 0x100, RZ ;  /* 0x00000100302f7824 */ /* 0x000fe200078e00ff */
[----:B------:R-:W-:Y:S02]  /*3830*/  SHF.R.U32.HI R15, RZ, 0x8, R49 ;  /* 0x00000008ff0f7819 */ /* 0x000fe40000011631 */
[----:B------:R-:W-:-:S02]  /*3840*/  PRMT R14, R14, 0x654, R13 ;  /* 0x000006540e0e7816 */ /* 0x000fc4000000000d */
[----:B------:R-:W-:Y:S01]  /*3850*/  SHF.R.U32.HI R51, RZ, 0x18, R49 ;  /* 0x00000018ff337819 */ /* 0x000fe20000011631 */
[----:B------:R-:W-:Y:S01]  /*3860*/  IMAD.SHL.U32 R15, R15, 0x100, RZ ;  /* 0x000001000f0f7824 */ /* 0x000fe200078e00ff */
[----:B------:R-:W-:Y:S02]  /*3870*/  LOP3.LUT R12, R49, 0xff, RZ, 0xc0, !PT ;  /* 0x000000ff310c7812 */ /* 0x000fe400078ec0ff */
[----:B------:R-:W-:Y:S01]  /*3880*/  LOP3.LUT R14, R14, 0xff00, R47, 0xf8, !PT ;  /* 0x0000ff000e0e7812 */ /* 0x000fe200078ef82f */
[----:B------:R-:W-:Y:S01]  /*3890*/  IMAD.U32 R47, R46, 0x10000, RZ ;  /* 0x000100002e2f7824 */ /* 0x000fe200078e00ff */
[----:B------:R-:W-:Y:S02]  /*38a0*/  SHF.R.U32.HI R49, RZ, 0x10, R49 ;  /* 0x00000010ff317819 */ /* 0x000fe40000011631 */
[----:B------:R-:W-:Y:S02]  /*38b0*/  PRMT R12, R51, 0x654, R12 ;  /* 0x00000654330c7816 */ /* 0x000fe4000000000c */
[----:B0-----:R-:W-:-:S02]  /*38c0*/  MOV R13, R4 ;  /* 0x00000004000d7202 */ /* 0x001fc40000000f00 */
[-C--:B------:R-:W-:Y:S02]  /*38d0*/  F2FP.F16.E4M3.UNPACK_B R4, R5.reuse ;  /* 0x00000005ff04723e */ /* 0x080fe400020006ff */
[----:B------:R-:W-:Y:S02]  /*38e0*/  F2FP.F16.E4M3.UNPACK_B R46, R116.H1 ;  /* 0x00000074ff2e723e */ /* 0x000fe400030006ff */
[----:B------:R-:W-:Y:S01]  /*38f0*/  LOP3.LUT R12, R12, 0xff00, R15, 0xf8, !PT ;  /* 0x0000ff000c0c7812 */ /* 0x000fe200078ef80f */
[----:B------:R-:W-:Y:S01]  /*3900*/  IMAD.U32 R15, R49, 0x10000, RZ ;  /* 0x00010000310f7824 */ /* 0x000fe200078e00ff */
[----:B------:R-:W-:Y:S01]  /*3910*/  LOP3.LUT R50, R14, 0xff0000, R47, 0xf8, !PT ;  /* 0x00ff00000e327812 */ /* 0x000fe200078ef82f */
[----:B------:R-:W-:Y:S01]  /*3920*/  HADD2.F32 R14, -RZ, R4.H1_H1 ;  /* 0x30000004ff0e7230 */ /* 0x000fe20000004100 */
[----:B------:R-:W-:Y:S01]  /*3930*/  F2FP.F16.E4M3.UNPACK_B R47, R114.H1 ;  /* 0x00000072ff2f723e */ /* 0x000fe200030006ff */
[----:B------:R-:W-:Y:S01]  /*3940*/  HADD2.F32 R51, -RZ, R46.H0_H0 ;  /* 0x2000002eff337230 */ /* 0x000fe20000004100 */
[----:B------:R-:W-:Y:S01]  /*3950*/  F2FP.F16.E4M3.UNPACK_B R5, R5.H1 ;  /* 0x00000005ff05723e */ /* 0x000fe200030006ff */
[----:B------:R-:W-:Y:S01]  /*3960*/  HADD2.F32 R4, -RZ, R4.H0_H0 ;  /* 0x20000004ff047230 */ /* 0x000fe20000004100 */
[----:B------:R-:W-:Y:S01]  /*3970*/  LOP3.LUT R12, R12, 0xff0000, R15, 0xf8, !PT ;  /* 0x00ff00000c0c7812 */ /* 0x000fe200078ef80f */
[----:B------:R-:W-:-:S02]  /*3980*/  HADD2.F32 R48, -RZ, R46.H1_H1 ;  /* 0x3000002eff307230 */ /* 0x000fc40000004100 */
[-C--:B------:R-:W-:Y:S01]  /*3990*/  FMUL.FTZ R99, R14, R51.reuse ;  /* 0x000000330e637220 */ /* 0x080fe20000410000 */
[----:B------:R-:W-:Y:S01]  /*39a0*/  HADD2.F32 R49, -RZ, R47.H0_H0 ;  /* 0x2000002fff317230 */ /* 0x000fe20000004100 */
[----:B------:R-:W-:Y:S01]  /*39b0*/  F2FP.F16.E4M3.UNPACK_B R116, R116 ;  /* 0x00000074ff74723e */ /* 0x000fe200020006ff */
[--C-:B------:R-:W-:Y:S01]  /*39c0*/  HADD2.F32 R46, -RZ, R5.reuse.H1_H1 ;  /* 0x30000005ff2e7230 */ /* 0x100fe20000004100 */
[----:B------:R-:W-:Y:S01]  /*39d0*/  F2FP.F16.E4M3.UNPACK_B R114, R114 ;  /* 0x00000072ff72723e */ /* 0x000fe200020006ff */
[----:B------:R-:W-:Y:S02]  /*39e0*/  HADD2.F32 R15, -RZ, R5.H0_H0 ;  /* 0x20000005ff0f7230 */ /* 0x000fe40000004100 */
[----:B------:R-:W-:Y:S01]  /*39f0*/  FMUL.FTZ R5, R4, R51 ;  /* 0x0000003304057220 */ /* 0x000fe20000410000 */
[----:B------:R-:W-:Y:S02]  /*3a00*/  HADD2.F32 R47, -RZ, R47.H1_H1 ;  /* 0x3000002fff2f7230 */ /* 0x000fe40000004100 */
[-C--:B------:R-:W-:Y:S01]  /*3a10*/  FMUL.FTZ R98, R46, R48.reuse ;  /* 0x000000302e627220 */ /* 0x080fe20000410000 */
[-C--:B------:R-:W-:Y:S01]  /*3a20*/  FFMA.FTZ R4, R4, R49.reuse, -R99 ;  /* 0x0000003104047223 */ /* 0x080fe20000010863 */
[----:B------:R-:W-:Y:S01]  /*3a30*/  FFMA.FTZ R5, R14, R49, R5 ;  /* 0x000000310e057223 */ /* 0x000fe20000010005 */
[-C--:B------:R-:W-:Y:S01]  /*3a40*/  F2FP.F16.E4M3.UNPACK_B R14, R13.reuse.H1 ;  /* 0x0000000dff0e723e */ /* 0x080fe200030006ff */
[C---:B------:R-:W-:Y:S01]  /*3a50*/  FMUL.FTZ R51, R15.reuse, R48 ;  /* 0x000000300f337220 */ /* 0x040fe20000410000 */
[----:B------:R-:W-:Y:S01]  /*3a60*/  F2FP.F16.E4M3.UNPACK_B R13, R13 ;  /* 0x0000000dff0d723e */ /* 0x000fe200020006ff */
[----:B------:R-:W-:Y:S01]  /*3a70*/  FFMA.FTZ R98, R15, R47, -R98 ;  /* 0x0000002f0f627223 */ /* 0x000fe20000010862 */
[----:B------:R-:W-:-:S02]  /*3a80*/  HADD2.F32 R48, -RZ, R116.H1_H1 ;  /* 0x30000074ff307230 */ /* 0x000fc40000004100 */
[----:B------:R-:W-:Y:S01]  /*3a90*/  FFMA.FTZ R99, R46, R47, R51 ;  /* 0x0000002f2e637223 */ /* 0x000fe20000010033 */
[----:B------:R-:W-:Y:S02]  /*3aa0*/  HADD2.F32 R116, -RZ, R116.H0_H0 ;  /* 0x20000074ff747230 */ /* 0x000fe40000004100 */
[--C-:B------:R-:W-:Y:S02]  /*3ab0*/  HADD2.F32 R46, -RZ, R14.reuse.H0_H0 ;  /* 0x2000000eff2e7230 */ /* 0x100fe40000004100 */
[----:B------:R-:W-:Y:S01]  /*3ac0*/  HADD2.F32 R47, -RZ, R14.H1_H1 ;  /* 0x3000000eff2f7230 */ /* 0x000fe20000004100 */
[----:B------:R-:W-:Y:S01]  /*3ad0*/  F2FP.SATFINITE.E4M3.F32.PACK_AB_MERGE_C R119, R99, R98, RZ ;  /* 0x000000626377723e */ /* 0x000fe200048070ff */
[--C-:B------:R-:W-:Y:S01]  /*3ae0*/  HADD2.F32 R15, -RZ, R13.reuse.H1_H1 ;  /* 0x3000000dff0f7230 */ /* 0x100fe20000004100 */
[----:B------:R-:W-:Y:S01]  /*3af0*/  F2FP.F16.E4M3.UNPACK_B R98, R50.H1 ;  /* 0x00000032ff62723e */ /* 0x000fe200030006ff */
[----:B------:R-:W-:Y:S02]  /*3b00*/  HADD2.F32 R14, -RZ, R13.H0_H0 ;  /* 0x2000000dff0e7230 */ /* 0x000fe40000004100 */
[----:B------:R-:W-:Y:S01]  /*3b10*/  FMUL.FTZ R51, R47, R48 ;  /* 0x000000302f337220 */ /* 0x000fe20000410000 */
[----:B------:R-:W-:-:S02]  /*3b20*/  HADD2.F32 R13, -RZ, R114.H1_H1 ;  /* 0x30000072ff0d7230 */ /* 0x000fc40000004100 */
[----:B------:R-:W-:Y:S01]  /*3b30*/  FMUL.FTZ R49, R15, R116 ;  /* 0x000000740f317220 */ /* 0x000fe20000410000 */
[----:B------:R-:W-:Y:S02]  /*3b40*/  HADD2.F32 R114, -RZ, R114.H0_H0 ;  /* 0x20000072ff727230 */ /* 0x000fe40000004100 */
[----:B------:R-:W-:Y:S01]  /*3b50*/  FMUL.FTZ R48, R46, R48 ;  /* 0x000000302e307220 */ /* 0x000fe20000410000 */
[----:B------:R-:W-:Y:S01]  /*3b60*/  FMUL.FTZ R116, R14, R116 ;  /* 0x000000740e747220 */ /* 0x000fe20000410000 */
[-C--:B------:R-:W-:Y:S01]  /*3b70*/  FFMA.FTZ R51, R46, R13.reuse, -R51 ;  /* 0x0000000d2e337223 */ /* 0x080fe20000010833 */
[----:B------:R-:W-:Y:S02]  /*3b80*/  HADD2.F32 R106, -RZ, R98.H1_H1 ;  /* 0x30000062ff6a7230 */ /* 0x000fe40000004100 */
[----:B------:R-:W-:Y:S01]  /*3b90*/  FFMA.FTZ R48, R47, R13, R48 ;  /* 0x0000000d2f307223 */ /* 0x000fe20000010030 */
[-C--:B------:R-:W-:Y:S01]  /*3ba0*/  FFMA.FTZ R116, R15, R114.reuse, R116 ;  /* 0x000000720f747223 */ /* 0x080fe20000010074 */
[----:B------:R-:W-:Y:S01]  /*3bb0*/  F2FP.F16.E4M3.UNPACK_B R15, R7.H1 ;  /* 0x00000007ff0f723e */ /* 0x000fe200030006ff */
[----:B------:R-:W-:Y:S01]  /*3bc0*/  FFMA.FTZ R13, R14, R114, -R49 ;  /* 0x000000720e0d7223 */ /* 0x000fe20000010831 */
[----:B------:R-:W-:-:S02]  /*3bd0*/  F2FP.F16.E4M3.UNPACK_B R14, R6.H1 ;  /* 0x00000006ff0e723e */ /* 0x000fc400030006ff */
[----:B------:R-:W-:Y:S01]  /*3be0*/  F2FP.SATFINITE.E4M3.F32.PACK_AB_MERGE_C R118, R48, R51, RZ ;  /* 0x000000333076723e */ /* 0x000fe200048070ff */
[--C-:B------:R-:W-:Y:S01]  /*3bf0*/  HADD2.F32 R47, -RZ, R15.reuse.H1_H1 ;  /* 0x3000000fff2f7230 */ /* 0x100fe20000004100 */
[----:B------:R-:W-:Y:S01]  /*3c00*/  F2FP.F16.E4M3.UNPACK_B R49, R12.H1 ;  /* 0x0000000cff31723e */ /* 0x000fe200030006ff */
[----:B------:R-:W-:Y:S01]  /*3c10*/  HADD2.F32 R46, -RZ, R15.H0_H0 ;  /* 0x2000000fff2e7230 */ /* 0x000fe20000004100 */
[----:B------:R-:W-:Y:S01]  /*3c20*/  F2FP.F16.E4M3.UNPACK_B R51, R50 ;  /* 0x00000032ff33723e */ /* 0x000fe200020006ff */
[----:B------:R-:W-:Y:S01]  /*3c30*/  HADD2.F32 R15, -RZ, R14.H1_H1 ;  /* 0x3000000eff0f7230 */ /* 0x000fe20000004100 */
[----:B------:R-:W-:Y:S01]  /*3c40*/  F2FP.F16.E4M3.UNPACK_B R48, R12 ;  /* 0x0000000cff30723e */ /* 0x000fe200020006ff */
[----:B------:R-:W-:Y:S02]  /*3c50*/  HADD2.F32 R50, -RZ, R49.H1_H1 ;  /* 0x30000031ff327230 */ /* 0x000fe40000004100 */
[----:B------:R-:W-:Y:S01]  /*3c60*/  FMUL.FTZ R117, R47, R106 ;  /* 0x0000006a2f757220 */ /* 0x000fe20000410000 */
[----:B------:R-:W-:-:S02]  /*3c70*/  HADD2.F32 R99, -RZ, R51.H1_H1 ;  /* 0x30000033ff637230 */ /* 0x000fc40000004100 */
        /* <DEDUP_REMOVED lines=17> */
[----:B------:R-:W-:Y:S01]  /*3d90*/  HADD2.F32 R15, -RZ, R98.H0_H0 ;  /* 0x20000062ff0f7230 */ /* 0x000fe20000004100 */
[----:B------:R-:W-:Y:S01]  /*3da0*/  F2FP.SATFINITE.E4M3.F32.PACK_AB_MERGE_C R4, R116, R13, R118 ;  /* 0x0000000d7404723e */ /* 0x000fe20004807076 */
[----:B------:R-:W-:-:S02]  /*3db0*/  HADD2.F32 R6, -RZ, R6.H1_H1 ;  /* 0x30000006ff067230 */ /* 0x000fc40000004100 */
[----:B------:R-:W-:Y:S02]  /*3dc0*/  HADD2.F32 R51, -RZ, R51.H0_H0 ;  /* 0x20000033ff337230 */ /* 0x000fe40000004100 */
[-C--:B------:R-:W-:Y:S01]  /*3dd0*/  FMUL.FTZ R47, R14, R15.reuse ;  /* 0x0000000f0e2f7220 */ /* 0x080fe20000410000 */
[----:B------:R-:W-:Y:S02]  /*3de0*/  HADD2.F32 R49, -RZ, R49.H0_H0 ;  /* 0x20000031ff317230 */ /* 0x000fe40000004100 */
[----:B------:R-:W-:Y:S01]  /*3df0*/  FMUL.FTZ R15, R12, R15 ;  /* 0x0000000f0c0f7220 */ /* 0x000fe20000410000 */
[----:B------:R-:W-:Y:S02]  /*3e00*/  HADD2.F32 R48, -RZ, R48.H0_H0 ;  /* 0x20000030ff307230 */ /* 0x000fe40000004100 */
[-C--:B------:R-:W-:Y:S01]  /*3e10*/  FMUL.FTZ R46, R6, R51.reuse ;  /* 0x00000033062e7220 */ /* 0x080fe20000410000 */
[C---:B------:R-:W-:Y:S01]  /*3e20*/  FMUL.FTZ R51, R7.reuse, R51 ;  /* 0x0000003307337220 */ /* 0x040fe20000410000 */
[-C--:B------:R-:W-:Y:S01]  /*3e30*/  FFMA.FTZ R47, R12, R49.reuse, -R47 ;  /* 0x000000310c2f7223 */ /* 0x080fe2000001082f */
[----:B------:R-:W-:Y:S01]  /*3e40*/  FFMA.FTZ R14, R14, R49, R15 ;  /* 0x000000310e0e7223 */ /* 0x000fe2000001000f */
[-C--:B------:R-:W-:Y:S01]  /*3e50*/  FFMA.FTZ R46, R7, R48.reuse, -R46 ;  /* 0x00000030072e7223 */ /* 0x080fe2000001082e */
[----:B------:R-:W-:-:S03]  /*3e60*/  FFMA.FTZ R51, R6, R48, R51 ;  /* 0x0000003006337223 */ /* 0x000fc60000010033 */
[----:B------:R-:W-:Y:S02]  /*3e70*/  F2FP.SATFINITE.E4M3.F32.PACK_AB_MERGE_C R7, R14, R47, R99 ;  /* 0x0000002f0e07723e */ /* 0x000fe40004807063 */
[----:B------:R-:W-:-:S07]  /*3e80*/  F2FP.SATFINITE.E4M3.F32.PACK_AB_MERGE_C R6, R51, R46, R50 ;  /* 0x0000002e3306723e */ /* 0x000fce0004807032 */
.L_x_7812:
[----:B------:R-:W-:Y:S05]  /*3e90*/  BSYNC B2 ;  /* 0x0000000000027941 */ /* 0x000fea0003800000 */
.L_x_7811:
[----:B0-----:R0:W-:Y:S02]  /*3ea0*/  ST.E.128 desc[UR36][R10.64], R4 ;  /* 0x000000040a007985 */ /* 0x0011e4000c101d24 */
.L_x_7806:
[----:B------:R-:W-:Y:S05]  /*3eb0*/  BSYNC B1 ;  /* 0x0000000000017941 */ /* 0x000fea0003800000 */
.L_x_7805:
[----:B------:R-:W-:-:S03]  /*3ec0*/  UMOV UR4, 0xffffffff ;  /* 0xffffffff00047882 */ /* 0x000fc60000000000 */
[----:B------:R-:W-:Y:S05]  /*3ed0*/  BRA.DIV UR4, `(.L_x_7813) ;  /* 0x000001f204cc7947 */ /* 0x000fea000b800000 */
[----:B------:R0:W0:Y:S04]  /*3ee0*/  SHFL.IDX PT, R46, R103, 0x1, 0x1c1f ;  /* 0x003c1f00672e7f89 */ /* 0x00002800000e0000 */
[----:B----4-:R4:W0:Y:S02]  /*3ef0*/  SHFL.IDX PT, R14, R102, 0x1, 0x1c1f ;  /* 0x003c1f00660e7f89 */ /* 0x01082400000e0000 */
.L_x_8099:
        /* <DEDUP_REMOVED lines=18> */
[----:B------:R-:W-:Y:S02]  /*4020*/  SHF.R.U32.HI R47, RZ, 0x10, R43 ;  /* 0x00000010ff2f7819 */ /* 0x000fe4000001162b */
[----:B------:R-:W-:Y:S02]  /*4030*/  SHF.R.U32.HI R43, RZ, 0x10, R45 ;  /* 0x00000010ff2b7819 */ /* 0x000fe4000001162d */
[----:B------:R-:W-:Y:S01]  /*4040*/  PRMT R13, R13, 0x654, R12 ;  /* 0x000006540d0d7816 */ /* 0x000fe2000000000c */
[----:B0-----:R-:W-:Y:S01]  /*4050*/  IMAD.MOV.U32 R12, RZ, RZ, R4 ;  /* 0x000000ffff0c7224 */ /* 0x001fe200078e0004 */
[----:B------:R-:W-:Y:S01]  /*4060*/  SHF.L.U32 R44, R44, 0x8, RZ ;  /* 0x000000082c2c7819 */ /* 0x000fe200000006ff */
[----:B------:R-:W-:Y:S01]  /*4070*/  IMAD.U32 R43, R43, 0x10000, RZ ;  /* 0x000100002b2b7824 */ /* 0x000fe200078e00ff */
[----:B------:R-:W-:Y:S01]  /*4080*/  LOP3.LUT R13, R13, 0xff00, R42, 0xf8, !PT ;  /* 0x0000ff000d0d7812 */ /* 0x000fe200078ef82a */
[----:B------:R-:W-:Y:S01]  /*4090*/  IMAD.U32 R42, R47, 0x10000, RZ ;  /* 0x000100002f2a7824 */ /* 0x000fe200078e00ff */
[----:B------:R-:W-:-:S02]  /*40a0*/  LOP3.LUT R44, R15, 0xff00, R44, 0xf8, !PT ;  /* 0x0000ff000f2c7812 */ /* 0x000fc400078ef82c */
[----:B------:R-:W-:Y:S02]  /*40b0*/  F2FP.F16.E4M3.UNPACK_B R4, R5 ;  /* 0x00000005ff04723e */ /* 0x000fe400020006ff */
        /* <DEDUP_REMOVED lines=8> */
[----:B------:R-:W-:-:S02]  /*4140*/  HADD2.F32 R48, -RZ, R15.H1_H1 ;  /* 0x3000000fff307230 */ /* 0x000fc40000004100 */
[CC--:B------:R-:W-:Y:S01]  /*4150*/  FMUL.FTZ R51, R13.reuse, R47.reuse ;  /* 0x0000002f0d337220 */ /* 0x0c0fe20000410000 */
[----:B------:R-:W-:Y:S02]  /*4160*/  HADD2.F32 R44, -RZ, R43.H0_H0 ;  /* 0x2000002bff2c7230 */ /* 0x000fe40000004100 */
[----:B------:R-:W-:Y:S01]  /*4170*/  FMUL.FTZ R50, R4, R47 ;  /* 0x0000002f04327220 */ /* 0x000fe20000410000 */
[--C-:B------:R-:W-:Y:S01]  /*4180*/  HADD2.F32 R42, -RZ, R5.reuse.H1_H1 ;  /* 0x30000005ff2a7230 */ /* 0x100fe20000004100 */
[----:B------:R-:W-:Y:S01]  /*4190*/  F2FP.F16.E4M3.UNPACK_B R115, R115 ;  /* 0x00000073ff73723e */ /* 0x000fe200020006ff */
[----:B------:R-:W-:Y:S02]  /*41a0*/  HADD2.F32 R15, -RZ, R5.H0_H0 ;  /* 0x20000005ff0f7230 */ /* 0x000fe40000004100 */
[----:B------:R-:W-:Y:S01]  /*41b0*/  FFMA.FTZ R5, R13, R44, R50 ;  /* 0x0000002c0d057223 */ /* 0x000fe20000010032 */
[----:B------:R-:W-:Y:S02]  /*41c0*/  HADD2.F32 R43, -RZ, R43.H1_H1 ;  /* 0x3000002bff2b7230 */ /* 0x000fe40000004100 */
[----:B------:R-:W-:Y:S01]  /*41d0*/  FMUL.FTZ R98, R42, R48 ;  /* 0x000000302a627220 */ /* 0x000fe20000410000 */
        /* <DEDUP_REMOVED lines=19> */
[----:B------:R-:W-:Y:S01]  /*4310*/  F2FP.F16.E4M3.UNPACK_B R43, R45.H1 ;  /* 0x0000002dff2b723e */ /* 0x000fe200030006ff */
[CC--:B------:R-:W-:Y:S01]  /*4320*/  FMUL.FTZ R44, R12.reuse, R115.reuse ;  /* 0x000000730c2c7220 */ /* 0x0c0fe20000410000 */
        /* <DEDUP_REMOVED lines=9> */
[----:B------:R-:W-:Y:S01]  /*43c0*/  F2FP.SATFINITE.E4M3.F32.PACK_AB_MERGE_C R115, R99, R50, RZ ;  /* 0x000000326373723e */ /* 0x000fe200048070ff */
[----:B------:R-:W-:Y:S01]  /*43d0*/  HADD2.F32 R42, -RZ, R13.H1_H1 ;  /* 0x3000000dff2a7230 */ /* 0x000fe20000004100 */
[----:B------:R-:W-:Y:S01]  /*43e0*/  F2FP.F16.E4M3.UNPACK_B R12, R6.H1 ;  /* 0x00000006ff0c723e */ /* 0x000fe200030006ff */
[----:B------:R-:W-:Y:S01]  /*43f0*/  HADD2.F32 R50, -RZ, R47.H1_H1 ;  /* 0x3000002fff327230 */ /* 0x000fe20000004100 */
[----:B------:R-:W-:Y:S01]  /*4400*/  F2FP.F16.E4M3.UNPACK_B R49, R49 ;  /* 0x00000031ff31723e */ /* 0x000fe200020006ff */
[----:B------:R-:W-:Y:S01]  /*4410*/  HADD2.F32 R15, -RZ, R13.H0_H0 ;  /* 0x2000000dff0f7230 */ /* 0x000fe20000004100 */
[----:B------:R-:W-:Y:S01]  /*4420*/  F2FP.F16.E4M3.UNPACK_B R7, R7 ;  /* 0x00000007ff07723e */ /* 0x000fe200020006ff */
[----:B------:R-:W-:-:S02]  /*4430*/  HADD2.F32 R13, -RZ, R12.H1_H1 ;  /* 0x3000000cff0d7230 */ /* 0x000fc40000004100 */
[-C--:B---3--:R-:W-:Y:S01]  /*4440*/  FMUL.FTZ R106, R42, R50.reuse ;  /* 0x000000322a6a7220 */ /* 0x088fe20000410000 */
[----:B------:R-:W-:Y:S02]  /*4450*/  HADD2.F32 R48, -RZ, R49.H1_H1 ;  /* 0x30000031ff307230 */ /* 0x000fe40000004100 */
[C---:B------:R-:W-:Y:S01]  /*4460*/  FMUL.FTZ R113, R15.reuse, R50 ;  /* 0x000000320f717220 */ /* 0x040fe20000410000 */
[----:B------:R-:W-:Y:S02]  /*4470*/  HADD2.F32 R12, -RZ, R12.H0_H0 ;  /* 0x2000000cff0c7230 */ /* 0x000fe40000004100 */
[----:B------:R-:W-:Y:S01]  /*4480*/  FFMA.FTZ R106, R15, R44, -R106 ;  /* 0x0000002c0f6a7223 */ /* 0x000fe2000001086a */
[----:B------:R-:W-:Y:S02]  /*4490*/  HADD2.F32 R15, -RZ, R45.H1_H1 ;  /* 0x3000002dff0f7230 */ /* 0x000fe40000004100 */
[----:B------:R-:W-:Y:S01]  /*44a0*/  FMUL.FTZ R99, R13, R48 ;  /* 0x000000300d637220 */ /* 0x000fe20000410000 */
        /* <DEDUP_REMOVED lines=10> */
[----:B------:R-:W-:Y:S01]  /*4550*/  HADD2.F32 R6, -RZ, R6.H1_H1 ;  /* 0x30000006ff067230 */ /* 0x000fe20000004100 */
[----:B------:R-:W-:Y:S01]  /*4560*/  F2FP.SATFINITE.E4M3.F32.PACK_AB_MERGE_C R48, R48, R99, RZ ;  /* 0x000000633030723e */ /* 0x000fe200048070ff */
[----:B------:R-:W-:Y:S01]  /*4570*/  HADD2.F32 R47, -RZ, R47.H0_H0 ;  /* 0x2000002fff2f7230 */ /* 0x000fe20000004100 */
[----:B------:R-:W-:Y:S01]  /*4580*/  F2FP.SATFINITE.E4M3.F32.PACK_AB_MERGE_C R106, R113, R106, RZ ;  /* 0x0000006a716a723e */ /* 0x000fe200048070ff */
[----:B------:R-:W-:-:S02]  /*4590*/  HADD2.F32 R45, -RZ, R45.H0_H0 ;  /* 0x2000002dff2d7230 */ /* 0x000fc40000004100 */
[-C--:B------:R-:W-:Y:S01]  /*45a0*/  FMUL.FTZ R42, R6, R49.reuse ;  /* 0x00000031062a7220 */ /* 0x080fe20000410000 */
[----:B------:R-:W-:Y:S01]  /*45b0*/  FMUL.FTZ R49, R7, R49 ;  /* 0x0000003107317220 */ /* 0x000fe20000410000 */
        /* <DEDUP_REMOVED lines=9> */
.L_x_7819:
[----:B------:R-:W-:Y:S05]  /*4650*/  BSYNC B3 ;  /* 0x0000000000037941 */ /* 0x000fea0003800000 */
.L_x_7818:
[----:B0-----:R0:W-:Y:S02]  /*4660*/  ST.E.128 desc[UR36][R10.64], R4 ;  /* 0x000000040a007985 */ /* 0x0011e4000c101d24 */
.L_x_7817:
[----:B------:R-:W-:Y:S05]  /*4670*/  BSYNC B2 ;  /* 0x0000000000027941 */ /* 0x000fea0003800000 */
.L_x_7816:
[----:B------:R-:W-:-:S13]  /*4680*/  ISETP.NE.AND P2, PT, R89, RZ, PT ;  /* 0x000000ff5900720c */ /* 0x000fda0003f45270 */
        /* <DEDUP_REMOVED lines=8> */
[--C-:B------:R-:W-:Y:S02]  /*4710*/  SHF.R.U32.HI R43, RZ, 0x10, R39.reuse ;  /* 0x00000010ff2b7819 */ /* 0x100fe40000011627 */
[----:B------:R-:W-:Y:S01]  /*4720*/  SHF.R.U32.HI R42, RZ, 0x8, R39 ;  /* 0x00000008ff2a7819 */ /* 0x000fe20000011627 */
[----:B------:R-:W-:Y:S01]  /*4730*/  IMAD.SHL.U32 R15, R15, 0x100, RZ ;  /* 0x000001000f0f7824 */ /* 0x000fe200078e00ff */
[----:B------:R-:W-:Y:S02]  /*4740*/  LOP3.LUT R12, R39, 0xff, RZ, 0xc0, !PT ;  /* 0x000000ff270c7812 */ /* 0x000fe400078ec0ff */
[----:B------:R-:W-:Y:S02]  /*4750*/  LOP3.LUT R13, R41, 0xff, RZ, 0xc0, !PT ;  /* 0x000000ff290d7812 */ /* 0x000fe400078ec0ff */
[----:B------:R-:W-:-:S02]  /*4760*/  SHF.R.U32.HI R38, RZ, 0x18, R41 ;  /* 0x00000018ff267819 */ /* 0x000fc40000011629 */
[----:B------:R-:W-:Y:S02]  /*4770*/  SHF.R.U32.HI R39, RZ, 0x18, R39 ;  /* 0x00000018ff277819 */ /* 0x000fe40000011627 */
[----:B------:R-:W-:Y:S02]  /*4780*/  PRMT R38, R38, 0x654, R13 ;  /* 0x0000065426267816 */ /* 0x000fe4000000000d */
[----:B------:R-:W-:Y:S02]  /*4790*/  SHF.R.U32.HI R40, RZ, 0x10, R41 ;  /* 0x00000010ff287819 */ /* 0x000fe40000011629 */
[----:B------:R-:W-:Y:S01]  /*47a0*/  PRMT R14, R39, 0x654, R12 ;  /* 0x00000654270e7816 */ /* 0x000fe2000000000c */
[----:B0-----:R-:W-:Y:S01]  /*47b0*/  IMAD.MOV.U32 R12, RZ, RZ, R4 ;  /* 0x000000ffff0c7224 */ /* 0x001fe200078e0004 */
[----:B------:R-:W-:Y:S02]  /*47c0*/  SHF.L.U32 R13, R42, 0x8, RZ ;  /* 0x000000082a0d7819 */ /* 0x000fe400000006ff */
        /* <DEDUP_REMOVED lines=44> */
[CC--:B------:R-:W-:Y:S01]  /*4a90*/  FMUL.FTZ R39, R13.reuse, R112.reuse ;  /* 0x000000700d277220 */ /* 0x0c0fe20000410000 */
[----:B------:R-:W-:Y:S01]  /*4aa0*/  FMUL.FTZ R42, R12, R112 ;  /* 0x000000700c2a7220 */ /* 0x000fe20000410000 */
[----:B------:R-:W-:Y:S02]  /*4ab0*/  F2FP.F16.E4M3.UNPACK_B R38, R40.H1 ;  /* 0x00000028ff26723e */ /* 0x000fe400030006ff */
[----:B------:R-:W-:Y:S01]  /*4ac0*/  F2FP.SATFINITE.E4M3.F32.PACK_AB_MERGE_C R49, R44, R41, RZ ;  /* 0x000000292c31723e */ /* 0x000fe200048070ff */
[----:B------:R-:W-:Y:S01]  /*4ad0*/  FFMA.FTZ R45, R13, R111, -R42 ;  /* 0x0000006f0d2d7223 */ /* 0x000fe2000001082a */
[----:B------:R-:W-:Y:S01]  /*4ae0*/  F2FP.F16.E4M3.UNPACK_B R13, R7.H1 ;  /* 0x00000007ff0d723e */ /* 0x000fe200030006ff */
[----:B------:R-:W-:Y:S01]  /*4af0*/  FFMA.FTZ R46, R12, R111, R39 ;  /* 0x0000006f0c2e7223 */ /* 0x000fe20000010027 */
[-C--:B------:R-:W-:Y:S01]  /*4b00*/  F2FP.F16.E4M3.UNPACK_B R41, R43.reuse.H1 ;  /* 0x0000002bff29723e */ /* 0x080fe200030006ff */
        /* <DEDUP_REMOVED lines=31> */
[----:B------:R-:W-:Y:S01]  /*4d00*/  FMUL.FTZ R14, R6, R43 ;  /* 0x0000002b060e7220 */ /* 0x000fe20000410000 */
[----:B------:R-:W-:Y:S02]  /*4d10*/  HADD2.F32 R40, -RZ, R40.H0_H0 ;  /* 0x20000028ff287230 */ /* 0x000fe40000004100 */
[-C--:B------:R-:W-:Y:S01]  /*4d20*/  FMUL.FTZ R15, R13, R41.reuse ;  /* 0x000000290d0f7220 */ /* 0x080fe20000410000 */
[C---:B------:R-:W-:Y:S01]  /*4d30*/  FMUL.FTZ R44, R12.reuse, R41 ;  /* 0x000000290c2c7220 */ /* 0x040fe20000410000 */
[----:B------:R-:W-:Y:S02]  /*4d40*/  FMUL.FTZ R43, R7, R43 ;  /* 0x0000002b072b7220 */ /* 0x000fe40000410000 */
[-C--:B------:R-:W-:Y:S01]  /*4d50*/  FFMA.FTZ R15, R12, R38.reuse, -R15 ;  /* 0x000000260c0f7223 */ /* 0x080fe2000001080f */
[----:B------:R-:W-:Y:S01]  /*4d60*/  FFMA.FTZ R44, R13, R38, R44 ;  /* 0x000000260d2c7223 */ /* 0x000fe2000001002c */
[-C--:B------:R-:W-:Y:S01]  /*4d70*/  FFMA.FTZ R14, R7, R40.reuse, -R14 ;  /* 0x00000028070e7223 */ /* 0x080fe2000001080e */
[----:B------:R-:W-:-:S03]  /*4d80*/  FFMA.FTZ R43, R6, R40, R43 ;  /* 0x00000028062b7223 */ /* 0x000fc6000001002b */
[----:B------:R-:W-:Y:S02]  /*4d90*/  F2FP.SATFINITE.E4M3.F32.PACK_AB_MERGE_C R7, R44, R15, R39 ;  /* 0x0000000f2c07723e */ /* 0x000fe40004807027 */
[----:B------:R-:W-:-:S07]  /*4da0*/  F2FP.SATFINITE.E4M3.F32.PACK_AB_MERGE_C R6, R43, R14, R42 ;  /* 0x0000000e2b06723e */ /* 0x000fce000480702a */
.L_x_7821:
[----:B------:R-:W-:Y:S05]  /*4db0*/  BSYNC B2 ;  /* 0x0000000000027941 */ /* 0x000fea0003800000 */
.L_x_7820:
[----:B0-----:R0:W-:Y:S02]  /*4dc0*/  ST.E.128 desc[UR36][R10.64], R4 ;  /* 0x000000040a007985 */ /* 0x0011e4000c101d24 */
.L_x_7815:
[----:B------:R-:W-:Y:S05]  /*4dd0*/  BSYNC B1 ;  /* 0x0000000000017941 */ /* 0x000fea0003800000 */
.L_x_7814:
[----:B------:R-:W-:-:S03]  /*4de0*/  UMOV UR4, 0xffffffff ;  /* 0xffffffff00047882 */ /* 0x000fc60000000000 */
[----:B------:R-:W-:Y:S05]  /*4df0*/  BRA.DIV UR4, `(.L_x_7822) ;  /* 0x000001e6044c7947 */ /* 0x000fea000b800000 */
[----:B0-2---:R-:W0:Y:S04]  /*4e00*/  SHFL.IDX PT, R103, R103, 0x2, 0x1c1f ;  /* 0x005c1f0067677f89 */ /* 0x005e2800000e0000 */
[----:B------:R2:W0:Y:S02]  /*4e10*/  SHFL.IDX PT, R14, R102, 0x2, 0x1c1f ;  /* 0x005c1f00660e7f89 */ /* 0x00042400000e0000 */
.L_x_8103:
[----:B------:R-:W-:Y:S05]  /*4e20*/  @P4 BRA `(.L_x_7823) ;  /* 0x0000004400e44947 */ /* 0x000fea0003800000 */
[----:B------:R-:W-:Y:S04]  /*4e30*/  BSSY B1, `(.L_x_7824) ;  /* 0x0000075000017945 */ /* 0x000fe80003800000 */
[----:B------:R-:W-:Y:S05]  /*4e40*/  @P1 BRA `(.L_x_7825) ;  /* 0x0000000400cc1947 */ /* 0x000fea0003800000 */
[----:B------:R1:W1:Y:S01]  /*4e50*/  LDS.128 R4, [R92+0x1c400] ;  /* 0x01c400005c047984 */ /* 0x0002620000000c00 */
[----:B0-----:R-:W-:Y:S01]  /*4e60*/  IADD3 R10, P2, R16, R14, RZ ;  /* 0x0000000e100a7210 */ /* 0x001fe20007f5e0ff */
[----:B------:R-:W-:Y:S03]  /*4e70*/  BSSY B2, `(.L_x_7826) ;  /* 0x000006f000027945 */ /* 0x000fe60003800000 */
[----:B------:R-:W-:Y:S02]  /*4e80*/  IADD3.X R11, R103, R17, RZ, P2, !PT ;  /* 0x00000011670b7210 */ /* 0x000fe400017fe4ff */
        /* <DEDUP_REMOVED lines=12> */
[----:B------:R-:W-:Y:S01]  /*4f50*/  PRMT R34, R39, 0x654, R12 ;  /* 0x0000065427227816 */ /* 0x000fe2000000000c */
[----:B-1----:R-:W-:Y:S01]  /*4f60*/  IMAD.MOV.U32 R12, RZ, RZ, R4 ;  /* 0x000000ffff0c7224 */ /* 0x002fe200078e0004 */
[----:B------:R-:W-:Y:S02]  /*4f70*/  SHF.R.U32.HI R35, RZ, 0x10, R37 ;  /* 0x00000010ff237819 */ /* 0x000fe40000011625 */
[----:B------:R-:W-:Y:S01]  /*4f80*/  LOP3.LUT R34, R34, 0xff00, R13, 0xf8, !PT ;  /* 0x0000ff0022227812 */ /* 0x000fe200078ef80d */
[----:B------:R-:W-:Y:S01]  /*4f90*/  IMAD.U32 R13, R40, 0x10000, RZ ;  /* 0x00010000280d7824 */ /* 0x000fe200078e00ff */
[----:B------:R-:W-:Y:S02]  /*4fa0*/  LOP3.LUT R36, R36, 0xff00, R15, 0xf8, !PT ;  /* 0x0000ff0024247812 */ /* 0x000fe400078ef80f */
[----:B------:R-:W-:Y:S02]  /*4fb0*/  SHF.L.U32 R35, R35, 0x10, RZ ;  /* 0x0000001023237819 */ /* 0x000fe400000006ff */
        /* <DEDUP_REMOVED lines=90> */
.L_x_7827:
[----:B------:R-:W-:Y:S05]  /*5560*/  BSYNC B2 ;  /* 0x0000000000027941 */ /* 0x000fea0003800000 */
.L_x_7826:
[----:B-1----:R0:W-:Y:S02]  /*5570*/  ST.E.128 desc[UR36][R10.64], R4 ;  /* 0x000000040a007985 */ /* 0x0021e4000c101d24 */
.L_x_7825:
[----:B------:R-:W-:Y:S05]  /*5580*/  BSYNC B1 ;  /* 0x0000000000017941 */ /* 0x000fea0003800000 */
.L_x_7824:
        /* <DEDUP_REMOVED lines=8> */
[----:B------:R-:W-:Y:S01]  /*5610*/  SHF.R.U32.HI R13, RZ, 0x8, R9 ;  /* 0x00000008ff0d7819 */ /* 0x000fe20000011609 */
[----:B0-----:R-:W-:Y:S01]  /*5620*/  IMAD.MOV.U32 R12, RZ, RZ, R7 ;  /* 0x000000ffff0c7224 */ /* 0x001fe200078e0007 */
        /* <DEDUP_REMOVED lines=9> */
[----:B------:R-:W-:Y:S02]  /*56c0*/  PRMT R8, R35, 0x654, R8 ;  /* 0x0000065423087816 */ /* 0x000fe40000000008 */
[----:B------:R-:W-:Y:S02]  /*56d0*/  LOP3.LUT R13, R9, 0xff00, R14, 0xf8, !PT ;  /* 0x0000ff00090d7812 */ /* 0x000fe400078ef80e */
        /* <DEDUP_REMOVED lines=25> */
[-C--:B------:R-:W-:Y:S01]  /*5870*/  F2FP.F16.E4M3.UNPACK_B R5, R4.reuse.H1 ;  /* 0x00000004ff05723e */ /* 0x080fe200030006ff */
[--C-:B------:R-:W-:Y:S01]  /*5880*/  HADD2.F32 R13, -RZ, R108.reuse.H1_H1 ;  /* 0x3000006cff0d7230 */ /* 0x100fe20000004100 */
[----:B------:R-:W-:Y:S01]  /*5890*/  F2FP.F16.E4M3.UNPACK_B R4, R4 ;  /* 0x00000004ff04723e */ /* 0x000fe200020006ff */
[----:B------:R-:W-:-:S02]  /*58a0*/  HADD2.F32 R108, -RZ, R108.H0_H0 ;  /* 0x2000006cff6c7230 */ /* 0x000fc40000004100 */
[----:B------:R-:W-:Y:S01]  /*58b0*/  FFMA.FTZ R39, R9, R32, R40 ;  /* 0x0000002009277223 */ /* 0x000fe20000010028 */
[--C-:B------:R-:W-:Y:S02]  /*58c0*/  HADD2.F32 R7, -RZ, R5.reuse.H0_H0 ;  /* 0x20000005ff077230 */ /* 0x100fe40000004100 */
[----:B------:R-:W-:Y:S02]  /*58d0*/  HADD2.F32 R8, -RZ, R5.H1_H1 ;  /* 0x30000005ff087230 */ /* 0x000fe40000004100 */
[--C-:B------:R-:W-:Y:S02]  /*58e0*/  HADD2.F32 R5, -RZ, R4.reuse.H0_H0 ;  /* 0x20000004ff057230 */ /* 0x100fe40000004100 */
[-C--:B------:R-:W-:Y:S01]  /*58f0*/  FMUL.FTZ R35, R7, R13.reuse ;  /* 0x0000000d07237220 */ /* 0x080fe20000410000 */
[----:B------:R-:W-:Y:S02]  /*5900*/  HADD2.F32 R4, -RZ, R4.H1_H1 ;  /* 0x30000004ff047230 */ /* 0x000fe40000004100 */
[----:B------:R-:W-:Y:S01]  /*5910*/  FMUL.FTZ R32, R8, R13 ;  /* 0x0000000d08207220 */ /* 0x000fe20000410000 */
[----:B------:R-:W-:-:S02]  /*5920*/  HADD2.F32 R9, -RZ, R107.H1_H1 ;  /* 0x3000006bff097230 */ /* 0x000fc40000004100 */
[-C--:B------:R-:W-:Y:S01]  /*5930*/  FMUL.FTZ R13, R5, R108.reuse ;  /* 0x0000006c050d7220 */ /* 0x080fe20000410000 */
[----:B------:R-:W-:Y:S02]  /*5940*/  HADD2.F32 R107, -RZ, R107.H0_H0 ;  /* 0x2000006bff6b7230 */ /* 0x000fe40000004100 */
[----:B------:R-:W-:Y:S01]  /*5950*/  FMUL.FTZ R14, R4, R108 ;  /* 0x0000006c040e7220 */ /* 0x000fe20000410000 */
[----:B------:R-:W-:Y:S01]  /*5960*/  F2FP.SATFINITE.E4M3.F32.PACK_AB_MERGE_C R43, R39, R34, RZ ;  /* 0x00000022272b723e */ /* 0x000fe200048070ff */
[-C--:B------:R-:W-:Y:S01]  /*5970*/  FFMA.FTZ R32, R7, R9.reuse, -R32 ;  /* 0x0000000907207223 */ /* 0x080fe20000010820 */
[----:B------:R-:W-:Y:S01]  /*5980*/  FFMA.FTZ R9, R8, R9, R35 ;  /* 0x0000000908097223 */ /* 0x000fe20000010023 */
[-C--:B------:R-:W-:Y:S01]  /*5990*/  FFMA.FTZ R35, R5, R107.reuse, -R14 ;  /* 0x0000006b05237223 */ /* 0x080fe2000001080e */
[----:B------:R-:W-:Y:S01]  /*59a0*/  F2FP.F16.E4M3.UNPACK_B R5, R12.H1 ;  /* 0x0000000cff05723e */ /* 0x000fe200030006ff */
[----:B------:R-:W-:Y:S01]  /*59b0*/  FFMA.FTZ R36, R4, R107, R13 ;  /* 0x0000006b04247223 */ /* 0x000fe2000001000d */
[----:B------:R-:W-:-:S02]  /*59c0*/  F2FP.F16.E4M3.UNPACK_B R14, R33.H1 ;  /* 0x00000021ff0e723e */ /* 0x000fc400030006ff */
[----:B------:R-:W-:Y:S01]  /*59d0*/  F2FP.SATFINITE.E4M3.F32.PACK_AB_MERGE_C R42, R9, R32, RZ ;  /* 0x00000020092a723e */ /* 0x000fe200048070ff */
[--C-:B------:R-:W-:Y:S01]  /*59e0*/  HADD2.F32 R8, -RZ, R5.reuse.H1_H1 ;  /* 0x30000005ff087230 */ /* 0x100fe20000004100 */
[----:B------:R-:W-:Y:S01]  /*59f0*/  F2FP.F16.E4M3.UNPACK_B R9, R15.H1 ;  /* 0x0000000fff09723e */ /* 0x000fe200030006ff */
[----:B------:R-:W-:Y:S01]  /*5a00*/  HADD2.F32 R34, -RZ, R14.H1_H1 ;  /* 0x3000000eff227230 */ /* 0x000fe20000004100 */
[----:B------:R-:W-:Y:S01]  /*5a10*/  F2FP.F16.E4M3.UNPACK_B R4, R6.H1 ;  /* 0x00000006ff04723e */ /* 0x000fe200030006ff */
[----:B------:R-:W-:Y:S01]  /*5a20*/  HADD2.F32 R7, -RZ, R5.H0_H0 ;  /* 0x20000005ff077230 */ /* 0x000fe20000004100 */
[----:B------:R-:W-:Y:S01]  /*5a30*/  F2FP.F16.E4M3.UNPACK_B R33, R33 ;  /* 0x00000021ff21723e */ /* 0x000fe200020006ff */
[----:B------:R-:W-:Y:S01]  /*5a40*/  HADD2.F32 R13, -RZ, R9.H1_H1 ;  /* 0x30000009ff0d7230 */ /* 0x000fe20000004100 */
        /* <DEDUP_REMOVED lines=18> */
[--C-:B------:R-:W-:Y:S02]  /*5b70*/  HADD2.F32 R5, -RZ, R12.reuse.H0_H0 ;  /* 0x2000000cff057230 */ /* 0x100fe40000004100 */
        /* <DEDUP_REMOVED lines=8> */
[C---:B------:R-:W-:Y:S01]  /*5c00*/  FMUL.FTZ R13, R5.reuse, R14 ;  /* 0x0000000e050d7220 */ /* 0x040fe20000410000 */
        /* <DEDUP_REMOVED lines=9> */
.L_x_7829:
[----:B------:R-:W-:Y:S05]  /*5ca0*/  BSYNC B1 ;  /* 0x0000000000017941 */ /* 0x000fea0003800000 */
.L_x_7828:
[----:B0-----:R0:W-:Y:S01]  /*5cb0*/  ST.E.128 desc[UR36][R10.64], R4 ;  /* 0x000000040a007985 */ /* 0x0011e2000c101d24 */
[----:B------:R-:W-:Y:S05]  /*5cc0*/  BRA `(.L_x_7823) ;  /* 0x00000038003c7947 */ /* 0x000fea0003800000 */
.L_x_7794:
[----:B------:R-:W-:Y:S01]  /*5cd0*/  VIADD R8, R190, 0x40 ;  /* 0x00000040be087836 */ /* 0x000fe20000000000 */
[----:B------:R-:W-:Y:S02]  /*5ce0*/  CS2R R34, SRZ ;  /* 0x0000000000227805 */ /* 0x000fe4000001ff00 */
[----:B------:R-:W-:Y:S02]  /*5cf0*/  CS2R R32, SRZ ;  /* 0x0000000000207805 */ /* 0x000fe4000001ff00 */
[----:B------:R-:W-:Y:S01]  /*5d00*/  ISETP.GE.AND P3, PT, R8, R97, PT ;  /* 0x000000610800720c */ /* 0x000fe20003f66270 */
[----:B------:R-:W-:-:S03]  /*5d10*/  VIADD R8, R190, 0x80 ;  /* 0x00000080be087836 */ /* 0x000fc60000000000 */
        /* <DEDUP_REMOVED lines=8> */
[----:B-1----:R-:W-:-:S04]  /*5da0*/  @!P4 IADD3 R36, P2, P5, R30, R36, R4 ;  /* 0x000000241e24c210 */ /* 0x002fc80007d5e004 */
[----:B------:R-:W-:Y:S02]  /*5db0*/  @!P4 IADD3.X R37, R68, R37, R88, P2, P5 ;  /* 0x000000254425c210 */ /* 0x000fe400017ea458 */
[----:B--2---:R-:W-:-:S04]  /*5dc0*/  @!P4 IADD3 R38, P2, P5, R56, R38, R6 ;  /* 0x000000263826c210 */ /* 0x004fc80007d5e006 */
[----:B------:R-:W-:Y:S02]  /*5dd0*/  @!P4 IADD3.X R39, R66, R39, R100, P2, P5 ;  /* 0x000000274227c210 */ /* 0x000fe400017ea464 */
[----:B------:R-:W-:Y:S02]  /*5de0*/  ISETP.GE.AND P2, PT, R8, R97, PT ;  /* 0x000000610800720c */ /* 0x000fe40003f46270 */
[----:B------:R-:W-:Y:S02]  /*5df0*/  CS2R R42, SRZ ;  /* 0x00000000002a7805 */ /* 0x000fe4000001ff00 */
[----:B------:R-:W-:Y:S01]  /*5e00*/  CS2R R40, SRZ ;  /* 0x0000000000287805 */ /* 0x000fe2000001ff00 */
[----:B------:R1:W2:Y:S01]  /*5e10*/  @!P4 LDG.E.128 R32, desc[UR36][R38.64] ;  /* 0x000000242620c981 */ /* 0x0002a2000c1e1d00 */
[----:B------:R-:W-:-:S13]  /*5e20*/  ISETP.GE.OR P2, PT, R16, R105, P2 ;  /* 0x000000691000720c */ /* 0x000fda0001746670 */
[----:B------:R-:W-:-:S04]  /*5e30*/  @!P2 IADD3 R5, P5, P6, R30, R82, R4 ;  /* 0x000000521e05a210 */ /* 0x000fc80007ebe004 */
[----:B------:R-:W-:Y:S02]  /*5e40*/  @!P2 IADD3.X R10, R68, R84, R88, P5, P6 ;  /* 0x00000054440aa210 */ /* 0x000fe40002fec458 */
[----:B------:R-:W-:-:S04]  /*5e50*/  @!P3 IADD3 R9, P5, P6, R56, R6, R78 ;  /* 0x000000063809b210 */ /* 0x000fc80007ebe04e */
[----:B------:R-:W-:Y:S02]  /*5e60*/  @!P3 IADD3.X R8, R66, R100, R80, P5, P6 ;  /* 0x000000644208b210 */ /* 0x000fe40002fec450 */
[----:B------:R-:W-:-:S04]  /*5e70*/  @!P2 IADD3 R7, P5, P6, R56, R77, R6 ;  /* 0x0000004d3807a210 */ /* 0x000fc80007ebe006 */
[----:B------:R-:W-:Y:S02]  /*5e80*/  @!P2 IADD3.X R4, R66, R79, R100, P5, P6 ;  /* 0x0000004f4204a210 */ /* 0x000fe40002fec464 */
[----:B0-----:R-:W-:-:S05]  /*5e90*/  @!P3 IADD3 R12, P5, R11, R12, RZ ;  /* 0x0000000c0b0cb210 */ /* 0x001fca0007fbe0ff */
[----:B------:R-:W-:Y:S02]  /*5ea0*/  @!P3 IMAD.X R13, R14, 0x1, R13, P5 ;  /* 0x000000010e0db824 */ /* 0x000fe400028e060d */
[----:B------:R-:W0:Y:S02]  /*5eb0*/  @!P3 LDC.64 R14, c[0x0][0x400] ;  /* 0x00010000ff0ebb82 */ /* 0x000e240000000a00 */
[----:B0-----:R-:W-:-:S04]  /*5ec0*/  @!P3 IADD3 R14, P5, R9, R14, RZ ;  /* 0x0000000e090eb210 */ /* 0x001fc80007fbe0ff */
[----:B------:R-:W-:Y:S02]  /*5ed0*/  @!P3 IADD3.X R15, R8, R15, RZ, P5, !PT ;  /* 0x0000000f080fb210 */ /* 0x000fe40002ffe4ff */
[----:B------:R-:W0:Y:S01]  /*5ee0*/  @!P2 LDC.64 R8, c[0x0][0x3e8] ;  /* 0x0000fa00ff08ab82 */ /* 0x000e220000000a00 */
[----:B-1----:R-:W-:Y:S02]  /*5ef0*/  CS2R R38, SRZ ;  /* 0x0000000000267805 */ /* 0x002fe4000001ff00 */
[----:B------:R-:W-:Y:S02]  /*5f00*/  CS2R R46, SRZ ;  /* 0x00000000002e7805 */ /* 0x000fe4000001ff00 */
[----:B------:R-:W-:Y:S02]  /*5f10*/  CS2R R44, SRZ ;  /* 0x00000000002c7805 */ /* 0x000fe4000001ff00 */
[----:B------:R-:W-:Y:S02]  /*5f20*/  CS2R R50, SRZ ;  /* 0x0000000000327805 */ /* 0x000fe4000001ff00 */
[----:B------:R-:W-:Y:S01]  /*5f30*/  CS2R R48, SRZ ;  /* 0x0000000000307805 */ /* 0x000fe2000001ff00 */
[----:B------:R-:W3:Y:S01]  /*5f40*/  @!P3 LDG.E.128 R40, desc[UR36][R14.64] ;  /* 0x000000240e28b981 */ /* 0x000ee2000c1e1d00 */
[----:B0-----:R-:W-:-:S05]  /*5f50*/  @!P2 IADD3 R8, P5, R5, R8, RZ ;  /* 0x000000080508a210 */ /* 0x001fca0007fbe0ff */
[----:B------:R-:W-:Y:S02]  /*5f60*/  @!P2 IMAD.X R9, R10, 0x1, R9, P5 ;  /* 0x000000010a09a824 */ /* 0x000fe400028e0609 */
[----:B------:R-:W0:Y:S03]  /*5f70*/  @!P2 LDC.64 R10, c[0x0][0x400] ;  /* 0x00010000ff0aab82 */ /* 0x000e260000000a00 */
[----:B------:R-:W4:Y:S01]  /*5f80*/  @!P2 LDG.E.128 R44, desc[UR36][R8.64] ;  /* 0x00000024082ca981 */ /* 0x000f22000c1e1d00 */
[----:B0-----:R-:W-:Y:S02]  /*5f90*/  @!P2 IADD3 R10, P5, R7, R10, RZ ;  /* 0x0000000a070aa210 */ /* 0x001fe40007fbe0ff */
[----:B------:R-:W-:-:S03]  /*5fa0*/  CS2R R6, SRZ ;  /* 0x0000000000067805 */ /* 0x000fc6000001ff00 */
[----:B------:R-:W-:Y:S01]  /*5fb0*/  @!P2 IMAD.X R11, R4, 0x1, R11, P5 ;  /* 0x00000001040ba824 */ /* 0x000fe200028e060b */
[----:B------:R-:W-:-:S04]  /*5fc0*/  CS2R R4, SRZ ;  /* 0x0000000000047805 */ /* 0x000fc8000001ff00 */
[----:B------:R-:W5:Y:S04]  /*5fd0*/  @!P2 LDG.E.128 R48, desc[UR36][R10.64] ;  /* 0x000000240a30a981 */ /* 0x000f68000c1e1d00 */
[----:B------:R0:W5:Y:S02]  /*5fe0*/  @!P4 LDG.E.128 R4, desc[UR36][R36.64] ;  /* 0x000000242404c981 */ /* 0x000164000c1e1d00 */
[----:B0-----:R-:W-:-:S06]  /*5ff0*/  CS2R R36, SRZ ;  /* 0x0000000000247805 */ /* 0x001fcc000001ff00 */
[----:B------:R-:W5:Y:S01]  /*6000*/  @!P3 LDG.E.128 R36, desc[UR36][R12.64] ;  /* 0x000000240c24b981 */ /* 0x000f62000c1e1d00 */
[----:B------:R-:W-:Y:S02]  /*6010*/  ISETP.NE.AND P5, PT, R195, 0x3, PT ;  /* 0x00000003c300780c */ /* 0x000fe40003fa5270 */
[----:B------:R-:W-:Y:S02]  /*6020*/  ISETP.GE.AND P2, PT, R16, R105, PT ;  /* 0x000000691000720c */ /* 0x000fe40003f46270 */
[----:B--2---:R-:W-:Y:S01]  /*6030*/  MOV R119, R34 ;  /* 0x0000002200777202 */ /* 0x004fe20000000f00 */
[----:B------:R-:W-:Y:S02]  /*6040*/  IMAD.MOV.U32 R121, RZ, RZ, R32 ;  /* 0x000000ffff797224 */ /* 0x000fe400078e0020 */
[----:B---3--:R-:W-:Y:S01]  /*6050*/  IMAD.MOV.U32 R115, RZ, RZ, R42 ;  /* 0x000000ffff737224 */ /* 0x008fe200078e002a */
[----:B------:R-:W-:Y:S01]  /*6060*/  MOV R116, R40 ;  /* 0x0000002800747202 */ /* 0x000fe20000000f00 */
[----:B----4-:R-:W-:-:S02]  /*6070*/  IMAD.MOV.U32 R106, RZ, RZ, R46 ;  /* 0x000000ffff6a7224 */ /* 0x010fc400078e002e */
[----:B------:R-:W-:Y:S02]  /*6080*/  IMAD.MOV.U32 R108, RZ, RZ, R44 ;  /* 0x000000ffff6c7224 */ /* 0x000fe400078e002c */
[----:B-----5:R-:W-:Y:S02]  /*6090*/  IMAD.MOV.U32 R109, RZ, RZ, R50 ;  /* 0x000000ffff6d7224 */ /* 0x020fe400078e0032 */
[----:B------:R-:W-:Y:S02]  /*60a0*/  IMAD.MOV.U32 R110, RZ, RZ, R48 ;  /* 0x000000ffff6e7224 */ /* 0x000fe400078e0030 */
[----:B------:R-:W-:Y:S02]  /*60b0*/  IMAD.MOV.U32 R117, RZ, RZ, R6 ;  /* 0x000000ffff757224 */ /* 0x000fe400078e0006 */
[----:B------:R-:W-:Y:S02]  /*60c0*/  IMAD.MOV.U32 R120, RZ, RZ, R4 ;  /* 0x000000ffff787224 */ /* 0x000fe400078e0004 */
[----:B------:R-:W-:-:S02]  /*60d0*/  IMAD.MOV.U32 R111, RZ, RZ, R38 ;  /* 0x000000ffff6f7224 */ /* 0x000fc400078e0026 */
[----:B------:R-:W-:Y:S01]  /*60e0*/  IMAD.MOV.U32 R113, RZ, RZ, R36 ;  /* 0x000000ffff717224 */ /* 0x000fe200078e0024 */
[----:B------:R-:W-:Y:S06]  /*60f0*/  @!P5 BRA `(.L_x_7830) ;  /* 0x000000000004d947 */ /* 0x000fec0003800000 */
[----:B------:R-:W-:Y:S01]  /*6100*/  BPT.TRAP 0x1 ;  /* 0x000000040000795c */ /* 0x000fe20000300000 */
.L_x_7830:
[----:B------:R-:W-:Y:S01]  /*6110*/  LEA R88, R188, R18, 0x3 ;  /* 0x00000012bc587211 */ /* 0x000fe200078e18ff */
[----:B------:R-:W0:Y:S01]  /*6120*/  LDC R112, c[0x0][0x2f4] ;  /* 0x0000bd00ff707b82 */ /* 0x000e220000000800 */
[----:B------:R-:W-:Y:S01]  /*6130*/  SHF.L.U32 R100, R193, 0x1f, RZ ;  /* 0x0000001fc1647819 */ /* 0x000fe200000006ff */
[----:B------:R-:W-:Y:S03]  /*6140*/  BSSY B1, `(.L_x_7831) ;  /* 0x0000003000017945 */ /* 0x000fe60003800000 */
[----:B------:R-:W1:Y:S02]  /*6150*/  SYNCS.PHASECHK.TRANS64.TRYWAIT P3, [R88+URZ+0x22890], R100 ;  /* 0x02289064580075a7 */ /* 0x000e64000806017f */
[----:B-1----:R-:W-:Y:S05]  /*6160*/  @!P3 BRA `(.L_x_7832) ;  /* 0x000001d000b8b947 */ /* 0x002fea0003800000 */
.L_x_8104:
[----:B------:R-:W-:Y:S05]  /*6170*/  BSYNC B1 ;  /* 0x0000000000017941 */ /* 0x000fea0003800000 */
.L_x_7831:
[----:B------:R-:W-:Y:S01]  /*6180*/  UMOV UR4, 0xffffffff ;  /* 0xffffffff00047882 */ /* 0x000fe20000000000 */
[----:B0-----:R-:W-:Y:S02]  /*6190*/  IMAD.IADD R114, R112, 0x1, -R73 ;  /* 0x0000000170727824 */ /* 0x001fe400078e0a49 */
[----:B------:R-:W-:Y:S05]  /*61a0*/  BRA.DIV UR4, `(.L_x_7833) ;  /* 0x000001d204bc7947 */ /* 0x000fea000b800000 */
[----:B------:R0:W2:Y:S04]  /*61b0*/  SHFL.IDX PT, R105, R103, RZ, 0x1c1f ;  /* 0x001c1fff67697589 */ /* 0x0000a800000e0000 */
[----:B------:R0:W3:Y:S02]  /*61c0*/  SHFL.IDX PT, R107, R102, RZ, 0x1c1f ;  /* 0x001c1fff666b7589 */ /* 0x0000e400000e0000 */
.L_x_8108:
[----:B------:R-:W-:Y:S01]  /*61d0*/  ISETP.GE.OR P3, PT, R190, R97, P1 ;  /* 0x00000061be00720c */ /* 0x000fe20000f66670 */
[----:B------:R-:W-:-:S12]  /*61e0*/  BSSY B1, `(.L_x_7834) ;  /* 0x00000f0000017945 */ /* 0x000fd80003800000 */
[----:B------:R-:W-:Y:S05]  /*61f0*/  @P3 BRA `(.L_x_7835) ;  /* 0x0000000c00b83947 */ /* 0x000fea0003800000 */
[----:B------:R-:W-:Y:S01]  /*6200*/  SEL R8, R73, R114, !P0 ;  /* 0x0000007249087207 */ /* 0x000fe20004000000 */
[----:B------:R-:W-:Y:S01]  /*6210*/  BSSY B2, `(.L_x_7836) ;  /* 0x00000e7000027945 */ /* 0x000fe20003800000 */
[----:B---3--:R-:W-:Y:S02]  /*6220*/  IADD3 R98, P3, R64, R107, RZ ;  /* 0x0000006b40627210 */ /* 0x008fe40007f7e0ff */
[----:B------:R-:W-:-:S03]  /*6230*/  SHF.R.S32.HI R9, RZ, 0x1f, R8 ;  /* 0x0000001fff097819 */ /* 0x000fc60000011408 */
[----:B--2---:R-:W-:Y:S01]  /*6240*/  IMAD.X R99, R105, 0x1, R62, P3 ;  /* 0x0000000169637824 */ /* 0x004fe200018e063e */
[----:B------:R-:W-:-:S04]  /*6250*/  LEA.HI R8, R9, R8, RZ, 0x5 ;  /* 0x0000000809087211 */ /* 0x000fc800078f28ff */
[----:B------:R-:W-:-:S05]  /*6260*/  LEA.HI.SX32 R8, R8, R65, 0x1b ;  /* 0x0000004108087211 */ /* 0x000fca00078fdaff */
[----:B------:R-:W-:-:S05]  /*6270*/  IMAD.SHL.U32 R118, R8, 0x10, RZ ;  /* 0x0000001008767824 */ /* 0x000fca00078e00ff */
[----:B------:R-:W-:-:S04]  /*6280*/  LOP3.LUT R9, R81, 0x70, R118, 0xf8, !PT ;  /* 0x0000007051097812 */ /* 0x000fc800078ef876 */
[----:B------:R-:W-:-:S05]  /*6290*/  LOP3.LUT R9, R9, R76, RZ, 0x3c, !PT ;  /* 0x0000004c09097212 */ /* 0x000fca00078e3cff */
[----:B------:R-:W-:Y:S02]  /*62a0*/  IMAD.IADD R11, R200, 0x1, R9 ;  /* 0x00000001c80b7824 */ /* 0x000fe400078e0209 */
[C---:B------:R-:W-:Y:S02]  /*62b0*/  IMAD R9, R188.reuse, 0x5000, R61 ;  /* 0x00005000bc097824 */ /* 0x040fe400078e023d */
[----:B------:R-:W-:-:S03]  /*62c0*/  IMAD R11, R188, 0x5000, R11 ;  /* 0x00005000bc0b7824 */ /* 0x000fc600078e020b */
[C---:B------:R-:W-:Y:S01]  /*62d0*/  IADD3 R9, R18.reuse, R9, RZ ;  /* 0x0000000912097210 */ /* 0x040fe20007ffe0ff */
[----:B------:R-:W-:-:S05]  /*62e0*/  IMAD.IADD R12, R18, 0x1, R11 ;  /* 0x00000001120c7824 */ /* 0x000fca00078e020b */
        /* <DEDUP_REMOVED lines=11> */
[--C-:B------:R-:W-:Y:S02]  /*63a0*/  SHF.R.U32.HI R123, RZ, 0x18, R35.reuse ;  /* 0x00000018ff7b7819 */ /* 0x100fe40000011623 */
[----:B------:R-:W-:Y:S02]  /*63b0*/  LOP3.LUT R122, R35, 0xff, RZ, 0xc0, !PT ;  /* 0x000000ff237a7812 */ /* 0x000fe400078ec0ff */
[--C-:B------:R-:W-:Y:S02]  /*63c0*/  SHF.R.U32.HI R127, RZ, 0x8, R35.reuse ;  /* 0x00000008ff7f7819 */ /* 0x100fe40000011623 */
[----:B------:R-:W-:Y:S01]  /*63d0*/  SHF.R.U32.HI R7, RZ, 0x10, R35 ;  /* 0x00000010ff077819 */ /* 0x000fe20000011623 */
[----:B------:R-:W-:Y:S01]  /*63e0*/  IMAD.SHL.U32 R35, R130, 0x100, RZ ;  /* 0x0000010082237824 */ /* 0x000fe200078e00ff */
[----:B------:R-:W-:Y:S01]  /*63f0*/  SHF.R.U32.HI R128, RZ, 0x10, R5 ;  /* 0x00000010ff807819 */ /* 0x000fe20000011605 */
[----:B------:R-:W-:Y:S01]  /*6400*/  IMAD.SHL.U32 R127, R127, 0x100, RZ ;  /* 0x000001007f7f7824 */ /* 0x000fe200078e00ff */
[----:B------:R-:W-:-:S02]  /*6410*/  PRMT R4, R133, 0x654, R4 ;  /* 0x0000065485047816 */ /* 0x000fc40000000004 */
[--C-:B------:R-:W-:Y:S02]  /*6420*/  SHF.R.U32.HI R125, RZ, 0x8, R33.reuse ;  /* 0x00000008ff7d7819 */ /* 0x100fe40000011621 */
[----:B------:R-:W-:Y:S02]  /*6430*/  SHF.R.U32.HI R129, RZ, 0x18, R33 ;  /* 0x00000018ff817819 */ /* 0x000fe40000011621 */
[----:B------:R-:W-:Y:S01]  /*6440*/  LOP3.LUT R34, R33, 0xff, RZ, 0xc0, !PT ;  /* 0x000000ff21227812 */ /* 0x000fe200078ec0ff */
[----:B------:R-:W-:Y:S01]  /*6450*/  IMAD.SHL.U32 R125, R125, 0x100, RZ ;  /* 0x000001007d7d7824 */ /* 0x000fe200078e00ff */
[----:B------:R-:W-:Y:S02]  /*6460*/  PRMT R122, R123, 0x654, R122 ;  /* 0x000006547b7a7816 */ /* 0x000fe4000000007a */
[----:B------:R-:W-:Y:S01]  /*6470*/  LOP3.LUT R4, R4, 0xff00, R35, 0xf8, !PT ;  /* 0x0000ff0004047812 */ /* 0x000fe200078ef823 */
[----:B------:R-:W-:Y:S01]  /*6480*/  IMAD.U32 R35, R128, 0x10000, RZ ;  /* 0x0001000080237824 */ /* 0x000fe200078e00ff */
[----:B------:R-:W-:Y:S01]  /*6490*/  PRMT R6, R131, 0x654, R6 ;  /* 0x0000065483067816 */ /* 0x000fe20000000006 */
[----:B------:R-:W-:Y:S01]  /*64a0*/  IMAD.U32 R128, R7, 0x10000, RZ ;  /* 0x0001000007807824 */ /* 0x000fe200078e00ff */
[----:B------:R-:W-:-:S02]  /*64b0*/  SHF.L.U32 R123, R126, 0x8, RZ ;  /* 0x000000087e7b7819 */ /* 0x000fc400000006ff */
[----:B------:R-:W-:Y:S01]  /*64c0*/  SHF.R.U32.HI R5, RZ, 0x10, R33 ;  /* 0x00000010ff057819 */ /* 0x000fe20000011621 */
[----:B---3--:R-:W-:Y:S01]  /*64d0*/  IMAD.MOV.U32 R33, RZ, RZ, R12 ;  /* 0x000000ffff217224 */ /* 0x008fe200078e000c */
[----:B------:R-:W-:Y:S02]  /*64e0*/  PRMT R34, R129, 0x654, R34 ;  /* 0x0000065481227816 */ /* 0x000fe40000000022 */
[----:B------:R-:W-:Y:S02]  /*64f0*/  LOP3.LUT R123, R6, 0xff00, R123, 0xf8, !PT ;  /* 0x0000ff00067b7812 */ /* 0x000fe400078ef87b */
[----:B------:R-:W-:Y:S01]  /*6500*/  LOP3.LUT R6, R4, 0xff0000, R35, 0xf8, !PT ;  /* 0x00ff000004067812 */ /* 0x000fe200078ef823 */
[----:B------:R-:W-:Y:S01]  /*6510*/  IMAD.U32 R4, R124, 0x10000, RZ ;  /* 0x000100007c047824 */ /* 0x000fe200078e00ff */
[----:B------:R-:W-:Y:S02]  /*6520*/  LOP3.LUT R126, R34, 0xff00, R125, 0xf8, !PT ;  /* 0x0000ff00227e7812 */ /* 0x000fe400078ef87d */
[----:B------:R-:W-:-:S02]  /*6530*/  F2FP.F16.E4M3.UNPACK_B R124, R121.H1 ;  /* 0x00000079ff7c723e */ /* 0x000fc400030006ff */
[----:B------:R-:W-:Y:S02]  /*6540*/  F2FP.F16.E4M3.UNPACK_B R35, R33.H1 ;  /* 0x00000021ff23723e */ /* 0x000fe400030006ff */
[----:B------:R-:W-:Y:S01]  /*6550*/  F2FP.F16.E4M3.UNPACK_B R34, R32.H1 ;  /* 0x00000020ff22723e */ /* 0x000fe200030006ff */
[----:B------:R-:W-:Y:S01]  /*6560*/  HADD2.F32 R125, -RZ, R124.H0_H0 ;  /* 0x2000007cff7d7230 */ /* 0x000fe20000004100 */
[----:B------:R-:W-:Y:S01]  /*6570*/  LOP3.LUT R127, R122, 0xff00, R127, 0xf8, !PT ;  /* 0x0000ff007a7f7812 */ /* 0x000fe200078ef87f */
[----:B------:R-:W-:Y:S01]  /*6580*/  HADD2.F32 R12, -RZ, R35.H0_H0 ;  /* 0x20000023ff0c7230 */ /* 0x000fe20000004100 */
[----:B------:R-:W-:Y:S01]  /*6590*/  F2FP.F16.E4M3.UNPACK_B R122, R120.H1 ;  /* 0x00000078ff7a723e */ /* 0x000fe200030006ff */
[--C-:B------:R-:W-:Y:S01]  /*65a0*/  HADD2.F32 R8, -RZ, R34.reuse.H0_H0 ;  /* 0x20000022ff087230 */ /* 0x100fe20000004100 */
[----:B------:R-:W-:Y:S01]  /*65b0*/  LOP3.LUT R4, R123, 0xff0000, R4, 0xf8, !PT ;  /* 0x00ff00007b047812 */ /* 0x000fe200078ef804 */
[----:B------:R-:W-:Y:S02]  /*65c0*/  HADD2.F32 R34, -RZ, R34.H1_H1 ;  /* 0x30000022ff227230 */ /* 0x000fe40000004100 */
[----:B------:R-:W-:Y:S01]  /*65d0*/  FMUL.FTZ R129, R12, R125 ;  /* 0x0000007d0c817220 */ /* 0x000fe20000410000 */
[----:B------:R-:W-:-:S02]  /*65e0*/  HADD2.F32 R123, -RZ, R122.H0_H0 ;  /* 0x2000007aff7b7230 */ /* 0x000fc40000004100 */
[C---:B------:R-:W-:Y:S01]  /*65f0*/  FMUL.FTZ R125, R8.reuse, R125 ;  /* 0x0000007d087d7220 */ /* 0x040fe20000410000 */
[----:B------:R-:W-:Y:S01]  /*6600*/  SHF.L.U32 R5, R5, 0x10, RZ ;  /* 0x0000001005057819 */ /* 0x000fe200000006ff */
        /* <DEDUP_REMOVED lines=8> */
[----:B------:R-:W-:Y:S02]  /*6690*/  F2FP.F16.E4M3.UNPACK_B R121, R33 ;  /* 0x00000021ff79723e */ /* 0x000fe400020006ff */
[----:B------:R-:W-:Y:S01]  /*66a0*/  F2FP.F16.E4M3.UNPACK_B R120, R32 ;  /* 0x00000020ff78723e */ /* 0x000fe200020006ff */
[-C--:B------:R-:W-:Y:S01]  /*66b0*/  FMUL.FTZ R33, R35, R122.reuse ;  /* 0x0000007a23217220 */ /* 0x080fe20000410000 */
[----:B------:R-:W-:Y:S01]  /*66c0*/  LOP3.LUT R5, R127, 0xff0000, R128, 0xf8, !PT ;  /* 0x00ff00007f057812 */ /* 0x000fe200078ef880 */
        /* <DEDUP_REMOVED lines=16> */
[C---:B------:R-:W-:Y:S01]  /*67d0*/  FMUL.FTZ R121, R123.reuse, R126 ;  /* 0x0000007e7b797220 */ /* 0x040fe20000410000 */
[----:B------:R-:W-:Y:S01]  /*67e0*/  F2FP.F16.E4M3.UNPACK_B R124, R14.H1 ;  /* 0x0000000eff7c723e */ /* 0x000fe200030006ff */
[C---:B------:R-:W-:Y:S01]  /*67f0*/  FMUL.FTZ R126, R120.reuse, R126 ;  /* 0x0000007e787e7220 */ /* 0x040fe20000410000 */
[----:B------:R-:W-:Y:S01]  /*6800*/  F2FP.F16.E4M3.UNPACK_B R127, R117.H1 ;  /* 0x00000075ff7f723e */ /* 0x000fe200030006ff */
[----:B------:R-:W-:Y:S01]  /*6810*/  FFMA.FTZ R121, R120, R122, -R121 ;  /* 0x0000007a78797223 */ /* 0x000fe20000010879 */
[----:B------:R-:W-:Y:S01]  /*6820*/  F2FP.F16.E4M3.UNPACK_B R120, R10.H1 ;  /* 0x0000000aff78723e */ /* 0x000fe200030006ff */
[----:B------:R-:W-:Y:S02]  /*6830*/  HADD2.F32 R129, -RZ, R128.H0_H0 ;  /* 0x20000080ff817230 */ /* 0x000fe40000004100 */
[----:B------:R-:W-:Y:S01]  /*6840*/  FFMA.FTZ R123, R123, R122, R126 ;  /* 0x0000007a7b7b7223 */ /* 0x000fe2000001007e */
[----:B------:R-:W-:Y:S01]  /*6850*/  HADD2.F32 R125, -RZ, R124.H0_H0 ;  /* 0x2000007cff7d7230 */ /* 0x000fe20000004100 */
[----:B------:R-:W-:Y:S01]  /*6860*/  F2FP.F16.E4M3.UNPACK_B R10, R10 ;  /* 0x0000000aff0a723e */ /* 0x000fe200020006ff */
[----:B------:R-:W-:Y:S01]  /*6870*/  HADD2.F32 R131, -RZ, R128.H1_H1 ;  /* 0x30000080ff837230 */ /* 0x000fe20000004100 */
[----:B------:R-:W-:Y:S01]  /*6880*/  F2FP.SATFINITE.E4M3.F32.PACK_AB_MERGE_C R8, R33, R8, RZ ;  /* 0x000000082108723e */ /* 0x000fe200048070ff */
[----:B------:R-:W-:-:S02]  /*6890*/  HADD2.F32 R122, -RZ, R120.H0_H0 ;  /* 0x20000078ff7a7230 */ /* 0x000fc40000004100 */
[-C--:B------:R-:W-:Y:S01]  /*68a0*/  FMUL.FTZ R133, R125, R129.reuse ;  /* 0x000000817d857220 */ /* 0x080fe20000410000 */
        /* <DEDUP_REMOVED lines=9> */
[----:B------:R-:W-:Y:S01]  /*6940*/  FMUL.FTZ R131, R124, R131 ;  /* 0x000000837c837220 */ /* 0x000fe20000410000 */
[----:B------:R-:W-:Y:S01]  /*6950*/  F2FP.F16.E4M3.UNPACK_B R119, R14 ;  /* 0x0000000eff77723e */ /* 0x000fe200020006ff */
[----:B------:R-:W-:Y:S01]  /*6960*/  FFMA.FTZ R130, R125, R128, R130 ;  /* 0x000000807d827223 */ /* 0x000fe20000010082 */
[----:B------:R-:W-:-:S02]  /*6970*/  HADD2.F32 R14, -RZ, R10.H0_H0 ;  /* 0x2000000aff0e7230 */ /* 0x000fc40000004100 */
[-C--:B------:R-:W-:Y:S01]  /*6980*/  FFMA.FTZ R131, R126, R127.reuse, R131 ;  /* 0x0000007f7e837223 */ /* 0x080fe20000010083 */
[--C-:B------:R-:W-:Y:S02]  /*6990*/  HADD2.F32 R125, -RZ, R122.reuse.H0_H0 ;  /* 0x2000007aff7d7230 */ /* 0x100fe40000004100 */
[----:B------:R-:W-:Y:S01]  /*69a0*/  FFMA.FTZ R129, R124, R127, -R129 ;  /* 0x0000007f7c817223 */ /* 0x000fe20000010881 */
[----:B------:R-:W-:Y:S01]  /*69b0*/  HADD2.F32 R126, -RZ, R122.H1_H1 ;  /* 0x3000007aff7e7230 */ /* 0x000fe20000004100 */
[----:B------:R-:W-:Y:S01]  /*69c0*/  F2FP.F16.E4M3.UNPACK_B R122, R117 ;  /* 0x00000075ff7a723e */ /* 0x000fe200020006ff */
[--C-:B------:R-:W-:Y:S02]  /*69d0*/  HADD2.F32 R117, -RZ, R119.reuse.H0_H0 ;  /* 0x20000077ff757230 */ /* 0x100fe40000004100 */
[----:B------:R-:W-:Y:S01]  /*69e0*/  FMUL.FTZ R128, R14, R125 ;  /* 0x0000007d0e807220 */ /* 0x000fe20000410000 */
[----:B------:R-:W-:Y:S01]  /*69f0*/  HADD2.F32 R119, -RZ, R119.H1_H1 ;  /* 0x30000077ff777230 */ /* 0x000fe20000004100 */
[----:B------:R-:W-:Y:S01]  /*6a00*/  F2FP.F16.E4M3.UNPACK_B R35, R13 ;  /* 0x0000000dff23723e */ /* 0x000fe200020006ff */
[----:B------:R-:W-:-:S02]  /*6a10*/  HADD2.F32 R10, -RZ, R10.H1_H1 ;  /* 0x3000000aff0a7230 */ /* 0x000fc40000004100 */
[----:B------:R-:W-:Y:S01]  /*6a20*/  FMUL.FTZ R127, R117, R125 ;  /* 0x0000007d757f7220 */ /* 0x000fe20000410000 */
[--C-:B------:R-:W-:Y:S02]  /*6a30*/  HADD2.F32 R124, -RZ, R122.reuse.H0_H0 ;  /* 0x2000007aff7c7230 */ /* 0x100fe40000004100 */
[-C--:B------:R-:W-:Y:S01]  /*6a40*/  FMUL.FTZ R125, R119, R126.reuse ;  /* 0x0000007e777d7220 */ /* 0x080fe20000410000 */
[----:B------:R-:W-:Y:S02]  /*6a50*/  HADD2.F32 R122, -RZ, R122.H1_H1 ;  /* 0x3000007aff7a7230 */ /* 0x000fe40000004100 */
[----:B------:R-:W-:Y:S01]  /*6a60*/  FMUL.FTZ R126, R10, R126 ;  /* 0x0000007e0a7e7220 */ /* 0x000fe20000410000 */
[----:B------:R-:W-:Y:S01]  /*6a70*/  F2FP.F16.E4M3.UNPACK_B R33, R9 ;  /* 0x00000009ff21723e */ /* 0x000fe200020006ff */
[----:B------:R-:W-:Y:S01]  /*6a80*/  FFMA.FTZ R127, R14, R124, -R127 ;  /* 0x0000007c0e7f7223 */ /* 0x000fe2000001087f */
[----:B------:R-:W-:Y:S01]  /*6a90*/  F2FP.SATFINITE.E4M3.F32.PACK_AB_MERGE_C R129, R129, R120, RZ ;  /* 0x000000788181723e */ /* 0x000fe200048070ff */
[-C--:B------:R-:W-:Y:S01]  /*6aa0*/  FFMA.FTZ R10, R10, R122.reuse, -R125 ;  /* 0x0000007a0a0a7223 */ /* 0x080fe2000001087d */
[----:B------:R-:W-:Y:S01]  /*6ab0*/  FFMA.FTZ R119, R119, R122, R126 ;  /* 0x0000007a77777223 */ /* 0x000fe2000001007e */
[----:B------:R-:W-:Y:S01]  /*6ac0*/  F2FP.F16.E4M3.UNPACK_B R122, R7 ;  /* 0x00000007ff7a723e */ /* 0x000fe200020006ff */
[----:B------:R-:W-:Y:S01]  /*6ad0*/  FFMA.FTZ R14, R117, R124, R128 ;  /* 0x0000007c750e7223 */ /* 0x000fe20000010080 */
[----:B------:R-:W-:Y:S01]  /*6ae0*/  F2FP.SATFINITE.E4M3.F32.PACK_AB_MERGE_C R8, R121, R32, R8 ;  /* 0x000000207908723e */ /* 0x000fe20004807008 */
[----:B------:R-:W-:Y:S01]  /*6af0*/  HADD2.F32 R117, -RZ, R35.H0_H0 ;  /* 0x20000023ff757230 */ /* 0x000fe20000004100 */
[----:B------:R-:W-:Y:S01]  /*6b00*/  F2FP.SATFINITE.E4M3.F32.PACK_AB_MERGE_C R12, R123, R34, R12 ;  /* 0x000000227b0c723e */ /* 0x000fe2000480700c */
[--C-:B------:R-:W-:Y:S01]  /*6b10*/  HADD2.F32 R34, -RZ, R122.reuse.H0_H0 ;  /* 0x2000007aff227230 */ /* 0x100fe20000004100 */
[----:B------:R-:W-:Y:S01]  /*6b20*/  F2FP.F16.E4M3.UNPACK_B R120, R6 ;  /* 0x00000006ff78723e */ /* 0x000fe200020006ff */
[----:B------:R-:W-:Y:S01]  /*6b30*/  HADD2.F32 R32, -RZ, R33.H0_H0 ;  /* 0x20000021ff207230 */ /* 0x000fe20000004100 */
[----:B------:R-:W-:Y:S01]  /*6b40*/  F2FP.SATFINITE.E4M3.F32.PACK_AB_MERGE_C R130, R131, R130, RZ ;  /* 0x000000828382723e */ /* 0x000fe200048070ff */
[----:B------:R-:W-:-:S02]  /*6b50*/  HADD2.F32 R122, -RZ, R122.H1_H1 ;  /* 0x3000007aff7a7230 */ /* 0x000fc40000004100 */
[----:B------:R-:W-:Y:S01]  /*6b60*/  FMUL.FTZ R123, R117, R34 ;  /* 0x00000022757b7220 */ /* 0x000fe20000410000 */
[--C-:B------:R-:W-:Y:S01]  /*6b70*/  HADD2.F32 R121, -RZ, R120.reuse.H0_H0 ;  /* 0x20000078ff797230 */ /* 0x100fe20000004100 */
[----:B------:R-:W-:Y:S01]  /*6b80*/  F2FP.SATFINITE.E4M3.F32.PACK_AB_MERGE_C R14, R119, R14, R130 ;  /* 0x0000000e770e723e */ /* 0x000fe20004807082 */
[----:B------:R-:W-:Y:S02]  /*6b90*/  HADD2.F32 R119, -RZ, R35.H1_H1 ;  /* 0x30000023ff777230 */ /* 0x000fe40000004100 */
[C---:B------:R-:W-:Y:S01]  /*6ba0*/  FMUL.FTZ R124, R32.reuse, R34 ;  /* 0x00000022207c7220 */ /* 0x040fe20000410000 */
[----:B------:R-:W-:Y:S02]  /*6bb0*/  HADD2.F32 R34, -RZ, R33.H1_H1 ;  /* 0x30000021ff227230 */ /* 0x000fe40000004100 */
[-C--:B------:R-:W-:Y:S01]  /*6bc0*/  FFMA.FTZ R32, R32, R121.reuse, -R123 ;  /* 0x0000007920207223 */ /* 0x080fe2000001087b */
[----:B------:R-:W-:Y:S02]  /*6bd0*/  HADD2.F32 R120, -RZ, R120.H1_H1 ;  /* 0x30000078ff787230 */ /* 0x000fe40000004100 */
[----:B------:R-:W-:Y:S01]  /*6be0*/  FFMA.FTZ R33, R117, R121, R124 ;  /* 0x0000007975217223 */ /* 0x000fe2000001007c */
[-C--:B------:R-:W-:Y:S01]  /*6bf0*/  FMUL.FTZ R117, R119, R122.reuse ;  /* 0x0000007a77757220 */ /* 0x080fe20000410000 */
[----:B------:R-:W-:Y:S01]  /*6c00*/  F2FP.F16.E4M3.UNPACK_B R13, R13.H1 ;  /* 0x0000000dff0d723e */ /* 0x000fe200030006ff */
[----:B------:R-:W-:Y:S01]  /*6c10*/  FMUL.FTZ R122, R34, R122 ;  /* 0x0000007a227a7220 */ /* 0x000fe20000410000 */
[----:B------:R-:W-:-:S02]  /*6c20*/  F2FP.F16.E4M3.UNPACK_B R121, R7.H1 ;  /* 0x00000007ff79723e */ /* 0x000fc400030006ff */
[----:B------:R-:W-:Y:S01]  /*6c30*/  F2FP.F16.E4M3.UNPACK_B R35, R9.H1 ;  /* 0x00000009ff23723e */ /* 0x000fe200030006ff */
[----:B------:R-:W-:Y:S01]  /*6c40*/  FFMA.FTZ R9, R34, R120, -R117 ;  /* 0x0000007822097223 */ /* 0x000fe20000010875 */
[----:B------:R-:W-:Y:S01]  /*6c50*/  F2FP.F16.E4M3.UNPACK_B R6, R6.H1 ;  /* 0x00000006ff06723e */ /* 0x000fe200030006ff */
[----:B------:R-:W-:Y:S02]  /*6c60*/  HADD2.F32 R117, -RZ, R13.H0_H0 ;  /* 0x2000000dff757230 */ /* 0x000fe40000004100 */
[----:B------:R-:W-:Y:S01]  /*6c70*/  FFMA.FTZ R34, R119, R120, R122 ;  /* 0x0000007877227223 */ /* 0x000fe2000001007a */
[----:B------:R-:W-:Y:S01]  /*6c80*/  HADD2.F32 R124, -RZ, R121.H0_H0 ;  /* 0x20000079ff7c7230 */ /* 0x000fe20000004100 */
[----:B------:R-:W-:Y:S01]  /*6c90*/  F2FP.F16.E4M3.UNPACK_B R119, R15 ;  /* 0x0000000fff77723e */ /* 0x000fe200020006ff */
[----:B------:R-:W-:Y:S01]  /*6ca0*/  HADD2.F32 R7, -RZ, R35.H0_H0 ;  /* 0x20000023ff077230 */ /* 0x000fe20000004100 */
[----:B------:R-:W-:Y:S01]  /*6cb0*/  F2FP.SATFINITE.E4M3.F32.PACK_AB_MERGE_C R10, R10, R127, R129 ;  /* 0x0000007f0a0a723e */ /* 0x000fe20004807081 */
        /* <DEDUP_REMOVED lines=27> */
[C---:B------:R-:W-:Y:S01]  /*6e70*/  FMUL.FTZ R131, R15.reuse, R128 ;  /* 0x000000800f837220 */ /* 0x040fe20000410000 */
[----:B------:R-:W-:Y:S01]  /*6e80*/  HADD2.F32 R129, -RZ, R127.H0_H0 ;  /* 0x2000007fff817230 */ /* 0x000fe20000004100 */
[----:B------:R-:W-:Y:S01]  /*6e90*/  F2FP.SATFINITE.E4M3.F32.PACK_AB_MERGE_C R7, R120, R7, RZ ;  /* 0x000000077807723e */ /* 0x000fe200048070ff */
[----:B------:R-:W-:Y:S02]  /*6ea0*/  HADD2.F32 R117, -RZ, R11.H0_H0 ;  /* 0x2000000bff757230 */ /* 0x000fe40000004100 */
[-C--:B------:R-:W-:Y:S01]  /*6eb0*/  FFMA.FTZ R130, R15, R124.reuse, -R130 ;  /* 0x0000007c0f827223 */ /* 0x080fe20000010882 */
[----:B------:R-:W-:Y:S01]  /*6ec0*/  FFMA.FTZ R131, R122, R124, R131 ;  /* 0x0000007c7a837223 */ /* 0x000fe20000010083 */
[----:B------:R-:W-:Y:S02]  /*6ed0*/  HADD2.F32 R121, -RZ, R121.H1_H1 ;  /* 0x30000079ff797230 */ /* 0x000fe40000004100 */
[----:B------:R-:W-:Y:S01]  /*6ee0*/  FMUL.FTZ R128, R4, R129 ;  /* 0x0000008104807220 */ /* 0x000fe20000410000 */
[----:B------:R-:W-:-:S02]  /*6ef0*/  HADD2.F32 R124, -RZ, R127.H1_H1 ;  /* 0x3000007fff7c7230 */ /* 0x000fc40000004100 */
[----:B------:R-:W-:Y:S01]  /*6f00*/  FMUL.FTZ R129, R117, R129 ;  /* 0x0000008175817220 */ /* 0x000fe20000410000 */
[----:B------:R-:W-:Y:S01]  /*6f10*/  HADD2.F32 R11, -RZ, R11.H1_H1 ;  /* 0x3000000bff0b7230 */ /* 0x000fe20000004100 */
[----:B------:R-:W-:Y:S01]  /*6f20*/  F2FP.SATFINITE.E4M3.F32.PACK_AB_MERGE_C R9, R9, R32, R6 ;  /* 0x000000200909723e */ /* 0x000fe20004807006 */
[----:B------:R-:W-:Y:S02]  /*6f30*/  HADD2.F32 R125, -RZ, R123.H0_H0 ;  /* 0x2000007bff7d7230 */ /* 0x000fe40000004100 */
[-C--:B------:R-:W-:Y:S01]  /*6f40*/  FMUL.FTZ R132, R121, R124.reuse ;  /* 0x0000007c79847220 */ /* 0x080fe20000410000 */
[----:B------:R-:W-:Y:S02]  /*6f50*/  HADD2.F32 R119, -RZ, R119.H1_H1 ;  /* 0x30000077ff777230 */ /* 0x000fe40000004100 */
[----:B------:R-:W-:Y:S01]  /*6f60*/  FMUL.FTZ R134, R11, R124 ;  /* 0x0000007c0b867220 */ /* 0x000fe20000410000 */
[----:B------:R-:W-:Y:S02]  /*6f70*/  HADD2.F32 R126, -RZ, R126.H1_H1 ;  /* 0x3000007eff7e7230 */ /* 0x000fe40000004100 */
[----:B------:R-:W-:Y:S01]  /*6f80*/  FFMA.FTZ R129, R4, R125, R129 ;  /* 0x0000007d04817223 */ /* 0x000fe20000010081 */
[----:B------:R-:W-:-:S02]  /*6f90*/  HADD2.F32 R35, -RZ, R35.H1_H1 ;  /* 0x30000023ff237230 */ /* 0x000fc40000004100 */
[----:B------:R-:W-:Y:S01]  /*6fa0*/  FFMA.FTZ R128, R117, R125, -R128 ;  /* 0x0000007d75807223 */ /* 0x000fe20000010880 */
[----:B------:R-:W-:Y:S02]  /*6fb0*/  HADD2.F32 R122, -RZ, R123.H1_H1 ;  /* 0x3000007bff7a7230 */ /* 0x000fe40000004100 */
[-C--:B------:R-:W-:Y:S01]  /*6fc0*/  FMUL.FTZ R124, R119, R126.reuse ;  /* 0x0000007e777c7220 */ /* 0x080fe20000410000 */
[----:B------:R-:W-:Y:S02]  /*6fd0*/  HADD2.F32 R4, -RZ, R5.H1_H1 ;  /* 0x30000005ff047230 */ /* 0x000fe40000004100 */
[----:B------:R-:W-:Y:S01]  /*6fe0*/  FMUL.FTZ R126, R35, R126 ;  /* 0x0000007e237e7220 */ /* 0x000fe20000410000 */
[----:B------:R-:W-:Y:S01]  /*6ff0*/  F2FP.SATFINITE.E4M3.F32.PACK_AB_MERGE_C R13, R34, R33, R7 ;  /* 0x00000021220d723e */ /* 0x000fe20004807007 */
[-C--:B------:R-:W-:Y:S01]  /*7000*/  FFMA.FTZ R11, R11, R122.reuse, -R132 ;  /* 0x0000007a0b0b7223 */ /* 0x080fe20000010884 */
[----:B------:R-:W-:Y:S01]  /*7010*/  FFMA.FTZ R134, R121, R122, R134 ;  /* 0x0000007a79867223 */ /* 0x000fe20000010086 */
[-C--:B------:R-:W-:Y:S01]  /*7020*/  FFMA.FTZ R35, R35, R4.reuse, -R124 ;  /* 0x0000000423237223 */ /* 0x080fe2000001087c */
[----:B------:R-:W-:-:S02]  /*7030*/  FFMA.FTZ R126, R119, R4, R126 ;  /* 0x00000004777e7223 */ /* 0x000fc4000001007e */
[----:B------:R-:W-:Y:S02]  /*7040*/  F2FP.SATFINITE.E4M3.F32.PACK_AB_MERGE_C R11, R11, R128, RZ ;  /* 0x000000800b0b723e */ /* 0x000fe400048070ff */
[----:B------:R-:W-:Y:S02]  /*7050*/  F2FP.SATFINITE.E4M3.F32.PACK_AB_MERGE_C R129, R134, R129, RZ ;  /* 0x000000818681723e */ /* 0x000fe400048070ff */
[----:B------:R-:W-:Y:S02]  /*7060*/  F2FP.SATFINITE.E4M3.F32.PACK_AB_MERGE_C R11, R35, R130, R11 ;  /* 0x00000082230b723e */ /* 0x000fe4000480700b */
[----:B------:R-:W-:-:S07]  /*7070*/  F2FP.SATFINITE.E4M3.F32.PACK_AB_MERGE_C R15, R126, R131, R129 ;  /* 0x000000837e0f723e */ /* 0x000fce0004807081 */
.L_x_7837:
[----:B------:R-:W-:Y:S05]  /*7080*/  BSYNC B2 ;  /* 0x0000000000027941 */ /* 0x000fea0003800000 */
.L_x_7836:
[----:B------:R-:W-:Y:S01]  /*7090*/  ISETP.GE.AND P3, PT, R118, R112, PT ;  /* 0x000000707600720c */ /* 0x000fe20003f66270 */
[----:B--2---:R4:W-:-:S12]  /*70a0*/  ST.E.128 desc[UR36][R98.64], R8 ;  /* 0x0000000862007985 */ /* 0x0049d8000c101d24 */
[----:B------:R-:W-:-:S04]  /*70b0*/  @!P3 IADD3 R4, P4, R107, R118, RZ ;  /* 0x000000766b04b210 */ /* 0x000fc80007f9e0ff */
[----:B------:R-:W-:-:S05]  /*70c0*/  @!P3 LEA.HI.X.SX32 R5, R118, R105, 0x1, P4 ;  /* 0x000000697605b211 */ /* 0x000fca00020f0eff */
[----:B---3--:R4:W-:Y:S04]  /*70d0*/  @!P3 ST.E.128 desc[UR36][R4.64], R12 ;  /* 0x0000000c0400b985 */ /* 0x0089e8000c101d24 */
.L_x_7835:
[----:B------:R-:W-:Y:S05]  /*70e0*/  BSYNC B1 ;  /* 0x0000000000017941 */ /* 0x000fea0003800000 */
.L_x_7834:
[----:B------:R-:W-:-:S03]  /*70f0*/  UMOV UR4, 0xffffffff ;  /* 0xffffffff00047882 */ /* 0x000fc60000000000 */
[----:B------:R-:W-:Y:S05]  /*7100*/  BRA.DIV UR4, `(.L_x_7838) ;  /* 0x000001c604307947 */ /* 0x000fea000b800000 */
[----:B------:R0:W0:Y:S04]  /*7110*/  SHFL.IDX PT, R33, R103, 0x1, 0x1c1f ;  /* 0x003c1f0067217f89 */ /* 0x00002800000e0000 */
[----:B----4-:R4:W0:Y:S02]  /*7120*/  SHFL.IDX PT, R14, R102, 0x1, 0x1c1f ;  /* 0x003c1f00660e7f89 */ /* 0x01082400000e0000 */
.L_x_8112:
[----:B------:R-:W-:Y:S01]  /*7130*/  VIADD R4, R190, 0x40 ;  /* 0x00000040be047836 */ /* 0x000fe20000000000 */
[----:B------:R-:W-:Y:S04]  /*7140*/  BSSY B1, `(.L_x_7839) ;  /* 0x00000f8000017945 */ /* 0x000fe80003800000 */
        /* <DEDUP_REMOVED lines=9> */
[----:B------:R-:W-:-:S05]  /*71e0*/  LEA.HI.SX32 R4, R4, R65, 0x1b ;  /* 0x0000004104047211 */ /* 0x000fca00078fdaff */
[----:B------:R-:W-:-:S05]  /*71f0*/  IMAD.SHL.U32 R15, R4, 0x10, RZ ;  /* 0x00000010040f7824 */ /* 0x000fca00078e00ff */
[----:B------:R-:W-:-:S04]  /*7200*/  LOP3.LUT R4, R197, 0x70, R15, 0xf8, !PT ;  /* 0x00000070c5047812 */ /* 0x000fc800078ef80f */
[----:B------:R-:W-:-:S04]  /*7210*/  LOP3.LUT R5, R4, R6, RZ, 0x3c, !PT ;  /* 0x0000000604057212 */ /* 0x000fc800078e3cff */
[----:B------:R-:W-:Y:S01]  /*7220*/  IADD3 R7, R204, R5, RZ ;  /* 0x00000005cc077210 */ /* 0x000fe20007ffe0ff */
        /* <DEDUP_REMOVED lines=11> */
[--C-:B------:R-:W-:Y:S02]  /*72e0*/  SHF.R.U32.HI R120, RZ, 0x18, R37.reuse ;  /* 0x00000018ff787819 */ /* 0x100fe40000011625 */
[----:B------:R-:W-:Y:S01]  /*72f0*/  SHF.R.U32.HI R122, RZ, 0x10, R37 ;  /* 0x00000010ff7a7819 */ /* 0x000fe20000011625 */
[----:B------:R-:W-:Y:S01]  /*7300*/  IMAD.MOV.U32 R37, RZ, RZ, R4 ;  /* 0x000000ffff257224 */ /* 0x000fe200078e0004 */
[----:B------:R-:W-:Y:S01]  /*7310*/  SHF.R.U32.HI R117, RZ, 0x8, R39 ;  /* 0x00000008ff757819 */ /* 0x000fe20000011627 */
[----:B------:R-:W-:Y:S01]  /*7320*/  IMAD.SHL.U32 R4, R121, 0x100, RZ ;  /* 0x0000010079047824 */ /* 0x000fe200078e00ff */
[----:B------:R-:W-:Y:S01]  /*7330*/  PRMT R35, R120, 0x654, R35 ;  /* 0x0000065478237816 */ /* 0x000fe20000000023 */
[----:B------:R-:W-:Y:S01]  /*7340*/  IMAD.U32 R6, R122, 0x10000, RZ ;  /* 0x000100007a067824 */ /* 0x000fe200078e00ff */
[----:B------:R-:W-:-:S02]  /*7350*/  SHF.R.U32.HI R119, RZ, 0x10, R39 ;  /* 0x00000010ff777819 */ /* 0x000fc40000011627 */
[----:B------:R-:W-:Y:S02]  /*7360*/  LOP3.LUT R36, R39, 0xff, RZ, 0xc0, !PT ;  /* 0x000000ff27247812 */ /* 0x000fe400078ec0ff */
[----:B--2---:R-:W-:Y:S02]  /*7370*/  SHF.R.U32.HI R105, RZ, 0x18, R39 ;  /* 0x00000018ff697819 */ /* 0x004fe40000011627 */
[--C-:B------:R-:W-:Y:S02]  /*7380*/  SHF.R.U32.HI R99, RZ, 0x8, R41.reuse ;  /* 0x00000008ff637819 */ /* 0x100fe40000011629 */
[--C-:B---3--:R-:W-:Y:S02]  /*7390*/  SHF.R.U32.HI R107, RZ, 0x10, R41.reuse ;  /* 0x00000010ff6b7819 */ /* 0x108fe40000011629 */
[----:B------:R-:W-:Y:S02]  /*73a0*/  LOP3.LUT R39, R41, 0xff, RZ, 0xc0, !PT ;  /* 0x000000ff29277812 */ /* 0x000fe400078ec0ff */
[----:B------:R-:W-:-:S02]  /*73b0*/  SHF.R.U32.HI R118, RZ, 0x18, R41 ;  /* 0x00000018ff767819 */ /* 0x000fc40000011629 */
[--C-:B------:R-:W-:Y:S02]  /*73c0*/  SHF.R.U32.HI R42, RZ, 0x8, R43.reuse ;  /* 0x00000008ff2a7819 */ /* 0x100fe4000001162b */
[----:B------:R-:W-:Y:S02]  /*73d0*/  LOP3.LUT R40, R43, 0xff, RZ, 0xc0, !PT ;  /* 0x000000ff2b287812 */ /* 0x000fe400078ec0ff */
[----:B------:R-:W-:Y:S02]  /*73e0*/  SHF.R.U32.HI R41, RZ, 0x18, R43 ;  /* 0x00000018ff297819 */ /* 0x000fe4000001162b */
[----:B------:R-:W-:Y:S01]  /*73f0*/  LOP3.LUT R35, R35, 0xff00, R4, 0xf8, !PT ;  /* 0x0000ff0023237812 */ /* 0x000fe200078ef804 */
[----:B------:R-:W-:Y:S01]  /*7400*/  IMAD.SHL.U32 R4, R117, 0x100, RZ ;  /* 0x0000010075047824 */ /* 0x000fe200078e00ff */
[----:B------:R-:W-:Y:S01]  /*7410*/  MOV R38, R8 ;  /* 0x0000000800267202 */ /* 0x000fe20000000f00 */
[----:B------:R-:W-:Y:S01]  /*7420*/  IMAD.SHL.U32 R8, R99, 0x100, RZ ;  /* 0x0000010063087824 */ /* 0x000fe200078e00ff */
[----:B------:R-:W-:-:S02]  /*7430*/  PRMT R5, R105, 0x654, R36 ;  /* 0x0000065469057816 */ /* 0x000fc40000000024 */
[----:B------:R-:W-:Y:S02]  /*7440*/  PRMT R39, R118, 0x654, R39 ;  /* 0x0000065476277816 */ /* 0x000fe40000000027 */
[----:B------:R-:W-:Y:S02]  /*7450*/  PRMT R41, R41, 0x654, R40 ;  /* 0x0000065429297816 */ /* 0x000fe40000000028 */
[----:B------:R-:W-:Y:S02]  /*7460*/  SHF.L.U32 R36, R42, 0x8, RZ ;  /* 0x000000082a247819 */ /* 0x000fe400000006ff */
[----:B------:R-:W-:Y:S01]  /*7470*/  LOP3.LUT R5, R5, 0xff00, R4, 0xf8, !PT ;  /* 0x0000ff0005057812 */ /* 0x000fe200078ef804 */
[----:B------:R-:W-:Y:S01]  /*7480*/  IMAD.U32 R4, R119, 0x10000, RZ ;  /* 0x0001000077047824 */ /* 0x000fe200078e00ff */
[----:B------:R-:W-:Y:S02]  /*7490*/  SHF.R.U32.HI R98, RZ, 0x10, R43 ;  /* 0x00000010ff627819 */ /* 0x000fe4000001162b */
[----:B------:R-:W-:Y:S01]  /*74a0*/  LOP3.LUT R99, R39, 0xff00, R8, 0xf8, !PT ;  /* 0x0000ff0027637812 */ /* 0x000fe200078ef808 */
[----:B------:R-:W-:Y:S01]  /*74b0*/  IMAD.U32 R8, R107, 0x10000, RZ ;  /* 0x000100006b087824 */ /* 0x000fe200078e00ff */
[----:B------:R-:W-:Y:S01]  /*74c0*/  LOP3.LUT R105, R41, 0xff00, R36, 0xf8, !PT ;  /* 0x0000ff0029697812 */ /* 0x000fe200078ef824 */
[----:B------:R-:W-:Y:S01]  /*74d0*/  IMAD.U32 R98, R98, 0x10000, RZ ;  /* 0x0001000062627824 */ /* 0x000fe200078e00ff */
[----:B------:R-:W-:-:S02]  /*74e0*/  F2FP.F16.E4M3.UNPACK_B R43, R116.H1 ;  /* 0x00000074ff2b723e */ /* 0x000fc400030006ff */
[----:B------:R-:W-:Y:S02]  /*74f0*/  F2FP.F16.E4M3.UNPACK_B R41, R38.H1 ;  /* 0x00000026ff29723e */ /* 0x000fe400030006ff */
        /* <DEDUP_REMOVED lines=8> */
[----:B------:R-:W-:-:S02]  /*7580*/  HADD2.F32 R43, -RZ, R43.H1_H1 ;  /* 0x3000002bff2b7230 */ /* 0x000fc40000004100 */
[-C--:B------:R-:W-:Y:S01]  /*7590*/  FMUL.FTZ R118, R36, R5.reuse ;  /* 0x0000000524767220 */ /* 0x080fe20000410000 */
[--C-:B------:R-:W-:Y:S02]  /*75a0*/  HADD2.F32 R42, -RZ, R40.reuse.H0_H0 ;  /* 0x20000028ff2a7230 */ /* 0x100fe40000004100 */
[----:B------:R-:W-:Y:S01]  /*75b0*/  FMUL.FTZ R107, R35, R5 ;  /* 0x00000005236b7220 */ /* 0x000fe20000410000 */
[----:B------:R-:W-:Y:S01]  /*75c0*/  LOP3.LUT R5, R105, 0xff0000, R98, 0xf8, !PT ;  /* 0x00ff000069057812 */ /* 0x000fe200078ef862 */
[----:B------:R-:W-:Y:S01]  /*75d0*/  HADD2.F32 R99, -RZ, R40.H1_H1 ;  /* 0x30000028ff637230 */ /* 0x000fe20000004100 */
[----:B------:R-:W-:Y:S01]  /*75e0*/  F2FP.F16.E4M3.UNPACK_B R116, R116 ;  /* 0x00000074ff74723e */ /* 0x000fe200020006ff */
[----:B------:R-:W-:Y:S02]  /*75f0*/  HADD2.F32 R98, -RZ, R41.H1_H1 ;  /* 0x30000029ff627230 */ /* 0x000fe40000004100 */
[----:B------:R-:W-:Y:S01]  /*7600*/  FFMA.FTZ R35, R35, R42, -R118 ;  /* 0x0000002a23237223 */ /* 0x000fe20000010876 */
[----:B------:R-:W-:-:S02]  /*7610*/  HADD2.F32 R40, -RZ, R39.H1_H1 ;  /* 0x30000027ff287230 */ /* 0x000fc40000004100 */
[----:B------:R-:W-:Y:S01]  /*7620*/  FFMA.FTZ R36, R36, R42, R107 ;  /* 0x0000002a24247223 */ /* 0x000fe2000001006b */
[----:B------:R-:W-:Y:S01]  /*7630*/  F2FP.F16.E4M3.UNPACK_B R42, R38 ;  /* 0x00000026ff2a723e */ /* 0x000fe200020006ff */
[----:B------:R-:W-:Y:S01]  /*7640*/  HADD2.F32 R118, -RZ, R116.H0_H0 ;  /* 0x20000074ff767230 */ /* 0x000fe20000004100 */
[----:B------:R-:W-:Y:S01]  /*7650*/  F2FP.F16.E4M3.UNPACK_B R41, R37 ;  /* 0x00000025ff29723e */ /* 0x000fe200020006ff */
[-C--:B------:R-:W-:Y:S01]  /*7660*/  FMUL.FTZ R37, R98, R43.reuse ;  /* 0x0000002b62257220 */ /* 0x080fe20000410000 */
[C---:B------:R-:W-:Y:S01]  /*7670*/  FMUL.FTZ R105, R40.reuse, R43 ;  /* 0x0000002b28697220 */ /* 0x040fe20000410000 */
[----:B------:R-:W-:Y:S01]  /*7680*/  F2FP.F16.E4M3.UNPACK_B R113, R113 ;  /* 0x00000071ff71723e */ /* 0x000fe200020006ff */
[----:B------:R-:W-:Y:S02]  /*7690*/  HADD2.F32 R43, -RZ, R42.H0_H0 ;  /* 0x2000002aff2b7230 */ /* 0x000fe40000004100 */
[----:B------:R-:W-:Y:S01]  /*76a0*/  FFMA.FTZ R38, R40, R99, -R37 ;  /* 0x0000006328267223 */ /* 0x000fe20000010825 */
[----:B------:R-:W-:-:S02]  /*76b0*/  HADD2.F32 R39, -RZ, R41.H0_H0 ;  /* 0x20000029ff277230 */ /* 0x000fc40000004100 */
[----:B------:R-:W-:Y:S01]  /*76c0*/  FFMA.FTZ R37, R98, R99, R105 ;  /* 0x0000006362257223 */ /* 0x000fe20000010069 */
[----:B------:R-:W-:Y:S02]  /*76d0*/  HADD2.F32 R116, -RZ, R116.H1_H1 ;  /* 0x30000074ff747230 */ /* 0x000fe40000004100 */
[-C--:B------:R-:W-:Y:S01]  /*76e0*/  FMUL.FTZ R120, R43, R118.reuse ;  /* 0x000000762b787220 */ /* 0x080fe20000410000 */
[----:B------:R-:W-:Y:S02]  /*76f0*/  HADD2.F32 R98, -RZ, R42.H1_H1 ;  /* 0x3000002aff627230 */ /* 0x000fe40000004100 */
[----:B------:R-:W-:Y:S01]  /*7700*/  FMUL.FTZ R118, R39, R118 ;  /* 0x0000007627767220 */ /* 0x000fe20000410000 */
[----:B------:R-:W-:Y:S01]  /*7710*/  HADD2.F32 R40, -RZ, R113.H0_H0 ;  /* 0x20000071ff287230 */ /* 0x000fe20000004100 */
[----:B------:R-:W-:Y:S01]  /*7720*/  F2FP.F16.E4M3.UNPACK_B R99, R10.H1 ;  /* 0x0000000aff63723e */ /* 0x000fe200030006ff */
[----:B------:R-:W-:Y:S02]  /*7730*/  HADD2.F32 R41, -RZ, R41.H1_H1 ;  /* 0x30000029ff297230 */ /* 0x000fe40000004100 */
[----:B------:R-:W-:Y:S01]  /*7740*/  FMUL.FTZ R42, R98, R116 ;  /* 0x00000074622a7220 */ /* 0x000fe20000410000 */
[----:B------:R-:W-:-:S02]  /*7750*/  HADD2.F32 R113, -RZ, R113.H1_H1 ;  /* 0x30000071ff717230 */ /* 0x000fc40000004100 */
[-C--:B------:R-:W-:Y:S01]  /*7760*/  FFMA.FTZ R39, R39, R40.reuse, -R120 ;  /* 0x0000002827277223 */ /* 0x080fe20000010878 */
[----:B------:R-:W-:Y:S01]  /*7770*/  FFMA.FTZ R40, R43, R40, R118 ;  /* 0x000000282b287223 */ /* 0x000fe20000010076 */
[----:B------:R-:W-:Y:S01]  /*7780*/  F2FP.F16.E4M3.UNPACK_B R43, R115.H1 ;  /* 0x00000073ff2b723e */ /* 0x000fe200030006ff */
[C---:B------:R-:W-:Y:S01]  /*7790*/  FMUL.FTZ R117, R41.reuse, R116 ;  /* 0x0000007429757220 */ /* 0x040fe20000410000 */
[----:B------:R-:W-:Y:S01]  /*77a0*/  FFMA.FTZ R42, R41, R113, -R42 ;  /* 0x00000071292a7223 */ /* 0x000fe2000001082a */
[----:B------:R-:W-:Y:S01]  /*77b0*/  F2FP.F16.E4M3.UNPACK_B R41, R34.H1 ;  /* 0x00000022ff29723e */ /* 0x000fe200030006ff */
[----:B------:R-:W-:Y:S01]  /*77c0*/  HADD2.F32 R105, -RZ, R99.H0_H0 ;  /* 0x20000063ff697230 */ /* 0x000fe20000004100 */
[----:B------:R-:W-:Y:S01]  /*77d0*/  F2FP.F16.E4M3.UNPACK_B R107, R111.H1 ;  /* 0x0000006fff6b723e */ /* 0x000fe200030006ff */
[--C-:B------:R-:W-:Y:S02]  /*77e0*/  HADD2.F32 R116, -RZ, R43.reuse.H0_H0 ;  /* 0x2000002bff747230 */ /* 0x100fe40000004100 */
[----:B------:R-:W-:Y:S01]  /*77f0*/  FFMA.FTZ R117, R98, R113, R117 ;  /* 0x0000007162757223 */ /* 0x000fe20000010075 */
[----:B------:R-:W-:Y:S01]  /*7800*/  HADD2.F32 R118, -RZ, R43.H1_H1 ;  /* 0x3000002bff767230 */ /* 0x000fe20000004100 */
[----:B------:R-:W-:Y:S01]  /*7810*/  F2FP.F16.E4M3.UNPACK_B R115, R115 ;  /* 0x00000073ff73723e */ /* 0x000fe200020006ff */
[----:B------:R-:W-:-:S02]  /*7820*/  HADD2.F32 R43, -RZ, R41.H0_H0 ;  /* 0x20000029ff2b7230 */ /* 0x000fc40000004100 */
[----:B------:R-:W-:Y:S01]  /*7830*/  FMUL.FTZ R120, R105, R116 ;  /* 0x0000007469787220 */ /* 0x000fe20000410000 */
[----:B------:R-:W-:Y:S01]  /*7840*/  HADD2.F32 R99, -RZ, R99.H1_H1 ;  /* 0x30000063ff637230 */ /* 0x000fe20000004100 */
[----:B------:R-:W-:Y:S01]  /*7850*/  F2FP.F16.E4M3.UNPACK_B R34, R34 ;  /* 0x00000022ff22723e */ /* 0x000fe200020006ff */
[----:B------:R-:W-:Y:S02]  /*7860*/  HADD2.F32 R41, -RZ, R41.H1_H1 ;  /* 0x30000029ff297230 */ /* 0x000fe40000004100 */
[----:B------:R-:W-:Y:S01]  /*7870*/  FMUL.FTZ R122, R43, R116 ;  /* 0x000000742b7a7220 */ /* 0x000fe20000410000 */
[--C-:B------:R-:W-:Y:S02]  /*7880*/  HADD2.F32 R116, -RZ, R107.reuse.H1_H1 ;  /* 0x3000006bff747230 */ /* 0x100fe40000004100 */
[-C--:B------:R-:W-:Y:S01]  /*7890*/  FMUL.FTZ R124, R99, R118.reuse ;  /* 0x00000076637c7220 */ /* 0x080fe20000410000 */
[----:B------:R-:W-:Y:S02]  /*78a0*/  HADD2.F32 R98, -RZ, R107.H0_H0 ;  /* 0x2000006bff627230 */ /* 0x000fe40000004100 */
[C---:B------:R-:W-:Y:S01]  /*78b0*/  FMUL.FTZ R118, R41.reuse, R118 ;  /* 0x0000007629767220 */ /* 0x040fe20000410000 */
[----:B------:R-:W-:Y:S01]  /*78c0*/  F2FP.F16.E4M3.UNPACK_B R111, R111 ;  /* 0x0000006fff6f723e */ /* 0x000fe200020006ff */
[----:B------:R-:W-:Y:S01]  /*78d0*/  FFMA.FTZ R107, R41, R116, -R124 ;  /* 0x00000074296b7223 */ /* 0x000fe2000001087c */
[----:B------:R-:W-:Y:S01]  /*78e0*/  F2FP.F16.E4M3.UNPACK_B R41, R10 ;  /* 0x0000000aff29723e */ /* 0x000fe200020006ff */
[----:B------:R-:W-:Y:S01]  /*78f0*/  FFMA.FTZ R120, R43, R98, -R120 ;  /* 0x000000622b787223 */ /* 0x000fe20000010878 */
[----:B------:R-:W-:Y:S01]  /*7900*/  FFMA.FTZ R113, R99, R116, R118 ;  /* 0x0000007463717223 */ /* 0x000fe20000010076 */
[----:B------:R-:W-:-:S02]  /*7910*/  HADD2.F32 R99, -RZ, R115.H0_H0 ;  /* 0x20000073ff637230 */ /* 0x000fc40000004100 */
[----:B------:R-:W-:Y:S01]  /*7920*/  FFMA.FTZ R122, R105, R98, R122 ;  /* 0x00000062697a7223 */ /* 0x000fe2000001007a */
[--C-:B------:R-:W-:Y:S01]  /*7930*/  HADD2.F32 R10, -RZ, R34.reuse.H0_H0 ;  /* 0x20000022ff0a7230 */ /* 0x100fe20000004100 */
[----:B------:R-:W-:Y:S01]  /*7940*/  F2FP.SATFINITE.E4M3.F32.PACK_AB_MERGE_C R35, R38, R35, RZ ;  /* 0x000000232623723e */ /* 0x000fe200048070ff */
[----:B------:R-:W-:Y:S01]  /*7950*/  HADD2.F32 R43, -RZ, R41.H0_H0 ;  /* 0x20000029ff2b7230 */ /* 0x000fe20000004100 */
[----:B------:R-:W-:Y:S01]  /*7960*/  F2FP.SATFINITE.E4M3.F32.PACK_AB_MERGE_C R37, R37, R36, RZ ;  /* 0x000000242525723e */ /* 0x000fe200048070ff */
[----:B------:R-:W-:Y:S02]  /*7970*/  HADD2.F32 R115, -RZ, R115.H1_H1 ;  /* 0x30000073ff737230 */ /* 0x000fe40000004100 */
[-C--:B------:R-:W-:Y:S01]  /*7980*/  FMUL.FTZ R116, R10, R99.reuse ;  /* 0x000000630a747220 */ /* 0x080fe20000410000 */
[----:B------:R-:W-:Y:S02]  /*7990*/  HADD2.F32 R41, -RZ, R41.H1_H1 ;  /* 0x30000029ff297230 */ /* 0x000fe40000004100 */
[----:B------:R-:W-:Y:S01]  /*79a0*/  FMUL.FTZ R105, R43, R99 ;  /* 0x000000632b697220 */ /* 0x000fe20000410000 */
[----:B------:R-:W-:Y:S01]  /*79b0*/  HADD2.F32 R34, -RZ, R34.H1_H1 ;  /* 0x30000022ff227230 */ /* 0x000fe20000004100 */
[----:B------:R-:W-:Y:S01]  /*79c0*/  F2FP.F16.E4M3.UNPACK_B R38, R32 ;  /* 0x00000020ff26723e */ /* 0x000fe200020006ff */
[----:B------:R-:W-:-:S02]  /*79d0*/  HADD2.F32 R98, -RZ, R111.H0_H0 ;  /* 0x2000006fff627230 */ /* 0x000fc40000004100 */
[-C--:B------:R-:W-:Y:S01]  /*79e0*/  FMUL.FTZ R99, R41, R115.reuse ;  /* 0x0000007329637220 */ /* 0x080fe20000410000 */
[----:B------:R-:W-:Y:S02]  /*79f0*/  HADD2.F32 R111, -RZ, R111.H1_H1 ;  /* 0x3000006fff6f7230 */ /* 0x000fe40000004100 */
[----:B------:R-:W-:Y:S01]  /*7a00*/  FMUL.FTZ R118, R34, R115 ;  /* 0x0000007322767220 */ /* 0x000fe20000410000 */
[----:B------:R-:W-:Y:S01]  /*7a10*/  F2FP.SATFINITE.E4M3.F32.PACK_AB_MERGE_C R36, R42, R39, R35 ;  /* 0x000000272a24723e */ /* 0x000fe20004807023 */
[-C--:B------:R-:W-:Y:S01]  /*7a20*/  FFMA.FTZ R105, R10, R98.reuse, -R105 ;  /* 0x000000620a697223 */ /* 0x080fe20000010869 */
[----:B------:R-:W-:Y:S01]  /*7a30*/  FFMA.FTZ R10, R43, R98, R116 ;  /* 0x000000622b0a7223 */ /* 0x000fe20000010074 */
[-C--:B------:R-:W-:Y:S01]  /*7a40*/  FFMA.FTZ R34, R34, R111.reuse, -R99 ;  /* 0x0000006f22227223 */ /* 0x080fe20000010863 */
[----:B------:R-:W-:Y:S01]  /*7a50*/  FFMA.FTZ R111, R41, R111, R118 ;  /* 0x0000006f296f7223 */ /* 0x000fe20000010076 */
[----:B------:R-:W-:Y:S02]  /*7a60*/  F2FP.F16.E4M3.UNPACK_B R41, R9 ;  /* 0x00000009ff29723e */ /* 0x000fe400020006ff */
        /* <DEDUP_REMOVED lines=11> */
[C---:B------:R-:W-:Y:S01]  /*7b20*/  FMUL.FTZ R118, R37.reuse, R40 ;  /* 0x0000002825767220 */ /* 0x040fe20000410000 */
        /* <DEDUP_REMOVED lines=10> */
[-C--:B------:R-:W-:Y:S01]  /*7bd0*/  FFMA.FTZ R9, R42, R43.reuse, R99 ;  /* 0x0000002b2a097223 */ /* 0x080fe20000010063 */
[----:B------:R-:W-:Y:S01]  /*7be0*/  F2FP.F16.E4M3.UNPACK_B R39, R32.H1 ;  /* 0x00000020ff27723e */ /* 0x000fe200030006ff */
[----:B------:R-:W-:Y:S01]  /*7bf0*/  FFMA.FTZ R32, R40, R43, -R105 ;  /* 0x0000002b28207223 */ /* 0x000fe20000010869 */
[----:B------:R-:W-:Y:S01]  /*7c00*/  HADD2.F32 R40, -RZ, R41.H0_H0 ;  /* 0x20000029ff287230 */ /* 0x000fe20000004100 */
[----:B------:R-:W-:Y:S01]  /*7c10*/  F2FP.SATFINITE.E4M3.F32.PACK_AB_MERGE_C R113, R113, R122, RZ ;  /* 0x0000007a7171723e */ /* 0x000fe200048070ff */
[----:B------:R-:W-:Y:S02]  /*7c20*/  HADD2.F32 R99, -RZ, R98.H0_H0 ;  /* 0x20000062ff637230 */ /* 0x000fe40000004100 */
[----:B------:R-:W-:Y:S01]  /*7c30*/  HADD2.F32 R8, -RZ, R39.H0_H0 ;  /* 0x20000027ff087230 */ /* 0x000fe20000004100 */
[----:B------:R-:W-:Y:S01]  /*7c40*/  F2FP.SATFINITE.E4M3.F32.PACK_AB_MERGE_C R10, R111, R10, R113 ;  /* 0x0000000a6f0a723e */ /* 0x000fe20004807071 */
[----:B------:R-:W-:-:S02]  /*7c50*/  HADD2.F32 R41, -RZ, R41.H1_H1 ;  /* 0x30000029ff297230 */ /* 0x000fc40000004100 */
[-C--:B------:R-:W-:Y:S01]  /*7c60*/  FMUL.FTZ R105, R40, R99.reuse ;  /* 0x0000006328697220 */ /* 0x080fe20000410000 */
[----:B------:R-:W-:Y:S02]  /*7c70*/  HADD2.F32 R98, -RZ, R98.H1_H1 ;  /* 0x30000062ff627230 */ /* 0x000fe40000004100 */
[----:B------:R-:W-:Y:S01]  /*7c80*/  FMUL.FTZ R99, R8, R99 ;  /* 0x0000006308637220 */ /* 0x000fe20000410000 */
[----:B------:R-:W-:Y:S02]  /*7c90*/  HADD2.F32 R39, -RZ, R39.H1_H1 ;  /* 0x30000027ff277230 */ /* 0x000fe40000004100 */
[--C-:B------:R-:W-:Y:S02]  /*7ca0*/  HADD2.F32 R43, -RZ, R6.reuse.H0_H0 ;  /* 0x20000006ff2b7230 */ /* 0x100fe40000004100 */
[----:B------:R-:W-:Y:S02]  /*7cb0*/  HADD2.F32 R42, -RZ, R6.H1_H1 ;  /* 0x30000006ff2a7230 */ /* 0x000fe40000004100 */
[-C--:B------:R-:W-:Y:S01]  /*7cc0*/  FMUL.FTZ R6, R41, R98.reuse ;  /* 0x0000006229067220 */ /* 0x080fe20000410000 */
[C---:B------:R-:W-:Y:S01]  /*7cd0*/  FMUL.FTZ R98, R39.reuse, R98 ;  /* 0x0000006227627220 */ /* 0x040fe20000410000 */
[----:B------:R-:W-:Y:S01]  /*7ce0*/  FFMA.FTZ R115, R40, R43, R99 ;  /* 0x0000002b28737223 */ /* 0x000fe20000010063 */
[----:B------:R-:W-:Y:S01]  /*7cf0*/  F2FP.F16.E4M3.UNPACK_B R99, R5 ;  /* 0x00000005ff63723e */ /* 0x000fe200020006ff */
[-C--:B------:R-:W-:Y:S01]  /*7d00*/  FFMA.FTZ R116, R39, R42.reuse, -R6 ;  /* 0x0000002a27747223 */ /* 0x080fe20000010806 */
[----:B------:R-:W-:Y:S01]  /*7d10*/  F2FP.F16.E4M3.UNPACK_B R39, R11 ;  /* 0x0000000bff27723e */ /* 0x000fe200020006ff */
[----:B------:R-:W-:Y:S01]  /*7d20*/  FFMA.FTZ R113, R8, R43, -R105 ;  /* 0x0000002b08717223 */ /* 0x000fe20000010869 */
[----:B------:R-:W-:Y:S01]  /*7d30*/  F2FP.F16.E4M3.UNPACK_B R105, R5.H1 ;  /* 0x00000005ff69723e */ /* 0x000fe200030006ff */
[----:B------:R-:W-:Y:S01]  /*7d40*/  FFMA.FTZ R118, R41, R42, R98 ;  /* 0x0000002a29767223 */ /* 0x000fe20000010062 */
[----:B------:R-:W-:Y:S01]  /*7d50*/  F2FP.F16.E4M3.UNPACK_B R6, R7 ;  /* 0x00000007ff06723e */ /* 0x000fe200020006ff */
[----:B------:R-:W-:Y:S01]  /*7d60*/  HADD2.F32 R41, -RZ, R39.H0_H0 ;  /* 0x20000027ff297230 */ /* 0x000fe20000004100 */
[----:B------:R-:W-:Y:S01]  /*7d70*/  F2FP.F16.E4M3.UNPACK_B R40, R11.H1 ;  /* 0x0000000bff28723e */ /* 0x000fe200030006ff */
[----:B------:R-:W-:Y:S01]  /*7d80*/  HADD2.F32 R107, -RZ, R99.H0_H0 ;  /* 0x20000063ff6b7230 */ /* 0x000fe20000004100 */
[-C--:B------:R-:W-:Y:S01]  /*7d90*/  F2FP.F16.E4M3.UNPACK_B R5, R4.reuse ;  /* 0x00000004ff05723e */ /* 0x080fe200020006ff */
[----:B------:R-:W-:Y:S01]  /*7da0*/  HADD2.F32 R8, -RZ, R6.H0_H0 ;  /* 0x20000006ff087230 */ /* 0x000fe20000004100 */
[----:B------:R-:W-:Y:S01]  /*7db0*/  F2FP.F16.E4M3.UNPACK_B R7, R7.H1 ;  /* 0x00000007ff07723e */ /* 0x000fe200030006ff */
[----:B------:R-:W-:Y:S01]  /*7dc0*/  HADD2.F32 R111, -RZ, R105.H0_H0 ;  /* 0x20000069ff6f7230 */ /* 0x000fe20000004100 */
[----:B------:R-:W-:Y:S01]  /*7dd0*/  F2FP.F16.E4M3.UNPACK_B R42, R4.H1 ;  /* 0x00000004ff2a723e */ /* 0x000fe200030006ff */
[----:B------:R-:W-:-:S02]  /*7de0*/  HADD2.F32 R4, -RZ, R40.H0_H0 ;  /* 0x20000028ff047230 */ /* 0x000fc40000004100 */
[-C--:B------:R-:W-:Y:S01]  /*7df0*/  FMUL.FTZ R117, R41, R107.reuse ;  /* 0x0000006b29757220 */ /* 0x080fe20000410000 */
[----:B------:R-:W-:Y:S02]  /*7e00*/  HADD2.F32 R43, -RZ, R5.H0_H0 ;  /* 0x20000005ff2b7230 */ /* 0x000fe40000004100 */
[----:B------:R-:W-:Y:S01]  /*7e10*/  FMUL.FTZ R120, R8, R107 ;  /* 0x0000006b08787220 */ /* 0x000fe20000410000 */
[----:B------:R-:W-:Y:S02]  /*7e20*/  HADD2.F32 R11, -RZ, R7.H0_H0 ;  /* 0x20000007ff0b7230 */ /* 0x000fe40000004100 */
[----:B------:R-:W-:Y:S01]  /*7e30*/  FMUL.FTZ R122, R4, R111 ;  /* 0x0000006f047a7220 */ /* 0x000fe20000410000 */
[----:B------:R-:W-:Y:S02]  /*7e40*/  HADD2.F32 R40, -RZ, R40.H1_H1 ;  /* 0x30000028ff287230 */ /* 0x000fe40000004100 */
[----:B------:R-:W-:Y:S01]  /*7e50*/  FFMA.FTZ R117, R8, R43, -R117 ;  /* 0x0000002b08757223 */ /* 0x000fe20000010875 */
[----:B------:R-:W-:-:S02]  /*7e60*/  HADD2.F32 R105, -RZ, R105.H1_H1 ;  /* 0x30000069ff697230 */ /* 0x000fc40000004100 */
[----:B------:R-:W-:Y:S01]  /*7e70*/  FMUL.FTZ R111, R11, R111 ;  /* 0x0000006f0b6f7220 */ /* 0x000fe20000410000 */
[----:B------:R-:W-:Y:S01]  /*7e80*/  HADD2.F32 R7, -RZ, R7.H1_H1 ;  /* 0x30000007ff077230 */ /* 0x000fe20000004100 */
[----:B------:R-:W-:Y:S01]  /*7e90*/  F2FP.SATFINITE.E4M3.F32.PACK_AB_MERGE_C R113, R116, R113, RZ ;  /* 0x000000717471723e */ /* 0x000fe200048070ff */
[----:B------:R-:W-:Y:S02]  /*7ea0*/  HADD2.F32 R98, -RZ, R42.H0_H0 ;  /* 0x2000002aff627230 */ /* 0x000fe40000004100 */
[-C--:B------:R-:W-:Y:S01]  /*7eb0*/  FMUL.FTZ R8, R40, R105.reuse ;  /* 0x0000006928087220 */ /* 0x080fe20000410000 */
[----:B------:R-:W-:Y:S02]  /*7ec0*/  HADD2.F32 R39, -RZ, R39.H1_H1 ;  /* 0x30000027ff277230 */ /* 0x000fe40000004100 */
[----:B------:R-:W-:Y:S01]  /*7ed0*/  FMUL.FTZ R105, R7, R105 ;  /* 0x0000006907697220 */ /* 0x000fe20000410000 */
[----:B------:R-:W-:Y:S02]  /*7ee0*/  HADD2.F32 R99, -RZ, R99.H1_H1 ;  /* 0x30000063ff637230 */ /* 0x000fe40000004100 */
[----:B------:R-:W-:Y:S01]  /*7ef0*/  FFMA.FTZ R122, R11, R98, -R122 ;  /* 0x000000620b7a7223 */ /* 0x000fe2000001087a */
[----:B------:R-:W-:-:S02]  /*7f00*/  HADD2.F32 R6, -RZ, R6.H1_H1 ;  /* 0x30000006ff067230 */ /* 0x000fc40000004100 */
[----:B------:R-:W-:Y:S01]  /*7f10*/  FFMA.FTZ R111, R4, R98, R111 ;  /* 0x00000062046f7223 */ /* 0x000fe2000001006f */
[----:B------:R-:W-:Y:S02]  /*7f20*/  HADD2.F32 R42, -RZ, R42.H1_H1 ;  /* 0x3000002aff2a7230 */ /* 0x000fe40000004100 */
[-C--:B------:R-:W-:Y:S01]  /*7f30*/  FMUL.FTZ R11, R39, R99.reuse ;  /* 0x00000063270b7220 */ /* 0x080fe20000410000 */
[----:B------:R-:W-:Y:S02]  /*7f40*/  HADD2.F32 R5, -RZ, R5.H1_H1 ;  /* 0x30000005ff057230 */ /* 0x000fe40000004100 */
[----:B------:R-:W-:Y:S01]  /*7f50*/  FMUL.FTZ R4, R6, R99 ;  /* 0x0000006306047220 */ /* 0x000fe20000410000 */
[----:B------:R-:W-:Y:S01]  /*7f60*/  FFMA.FTZ R120, R41, R43, R120 ;  /* 0x0000002b29787223 */ /* 0x000fe20000010078 */
[-C--:B------:R-:W-:Y:S01]  /*7f70*/  FFMA.FTZ R7, R7, R42.reuse, -R8 ;  /* 0x0000002a07077223 */ /* 0x080fe20000010808 */
[----:B------:R-:W-:Y:S01]  /*7f80*/  FFMA.FTZ R40, R40, R42, R105 ;  /* 0x0000002a28287223 */ /* 0x000fe20000010069 */
[-C--:B------:R-:W-:Y:S01]  /*7f90*/  FFMA.FTZ R6, R6, R5.reuse, -R11 ;  /* 0x0000000506067223 */ /* 0x080fe2000001080b */
[----:B------:R-:W-:Y:S01]  /*7fa0*/  FFMA.FTZ R5, R39, R5, R4 ;  /* 0x0000000527057223 */ /* 0x000fe20000010004 */
[----:B------:R-:W-:Y:S01]  /*7fb0*/  F2FP.SATFINITE.E4M3.F32.PACK_AB_MERGE_C R37, R32, R37, R113 ;  /* 0x000000252025723e */ /* 0x000fe20004807071 */
[----:B------:R-:W-:Y:S01]  /*7fc0*/  IMAD.MOV.U32 R8, RZ, RZ, R35 ;  /* 0x000000ffff087224 */ /* 0x000fe200078e0023 */
[----:B------:R-:W-:-:S02]  /*7fd0*/  F2FP.SATFINITE.E4M3.F32.PACK_AB_MERGE_C R7, R7, R122, RZ ;  /* 0x0000007a0707723e */ /* 0x000fc400048070ff */
[----:B------:R-:W-:Y:S02]  /*7fe0*/  F2FP.SATFINITE.E4M3.F32.PACK_AB_MERGE_C R40, R40, R111, RZ ;  /* 0x0000006f2828723e */ /* 0x000fe400048070ff */
[----:B------:R-:W-:Y:S02]  /*7ff0*/  F2FP.SATFINITE.E4M3.F32.PACK_AB_MERGE_C R115, R118, R115, RZ ;  /* 0x000000737673723e */ /* 0x000fe400048070ff */
[----:B------:R-:W-:Y:S01]  /*8000*/  F2FP.SATFINITE.E4M3.F32.PACK_AB_MERGE_C R7, R6, R117, R7 ;  /* 0x000000750607723e */ /* 0x000fe20004807007 */
[----:B------:R-:W-:Y:S01]  /*8010*/  IMAD.MOV.U32 R6, RZ, RZ, R34 ;  /* 0x000000ffff067224 */ /* 0x000fe200078e0022 */
[----:B------:R-:W-:Y:S01]  /*8020*/  F2FP.SATFINITE.E4M3.F32.PACK_AB_MERGE_C R11, R5, R120, R40 ;  /* 0x00000078050b723e */ /* 0x000fe20004807028 */
[----:B------:R-:W-:Y:S01]  /*8030*/  IMAD.MOV.U32 R5, RZ, RZ, R37 ;  /* 0x000000ffff057224 */ /* 0x000fe200078e0025 */
[----:B------:R-:W-:Y:S02]  /*8040*/  F2FP.SATFINITE.E4M3.F32.PACK_AB_MERGE_C R9, R9, R38, R115 ;  /* 0x000000260909723e */ /* 0x000fe40004807073 */
[----:B------:R-:W-:-:S07]  /*8050*/  MOV R4, R36 ;  /* 0x0000002400047202 */ /* 0x000fce0000000f00 */
.L_x_7842:
[----:B------:R-:W-:Y:S05]  /*8060*/  BSYNC B2 ;  /* 0x0000000000027941 */ /* 0x000fea0003800000 */
.L_x_7841:
[----:B------:R-:W-:Y:S01]  /*8070*/  ISETP.GE.AND P3, PT, R15, R112, PT ;  /* 0x000000700f00720c */ /* 0x000fe20003f66270 */
[----:B0-----:R0:W-:-:S12]  /*8080*/  ST.E.128 desc[UR36][R12.64], R4 ;  /* 0x000000040c007985 */ /* 0x0011d8000c101d24 */
[----:B------:R-:W-:-:S04]  /*8090*/  @!P3 IADD3 R14, P4, R15, R14, RZ ;  /* 0x0000000e0f0eb210 */ /* 0x000fc80007f9e0ff */
[----:B------:R-:W-:-:S05]  /*80a0*/  @!P3 LEA.HI.X.SX32 R15, R15, R33, 0x1, P4 ;  /* 0x000000210f0fb211 */ /* 0x000fca00020f0eff */
[----:B------:R0:W-:Y:S04]  /*80b0*/  @!P3 ST.E.128 desc[UR36][R14.64], R8 ;  /* 0x000000080e00b985 */ /* 0x0001e8000c101d24 */
.L_x_7840:
[----:B------:R-:W-:Y:S05]  /*80c0*/  BSYNC B1 ;  /* 0x0000000000017941 */ /* 0x000fea0003800000 */
.L_x_7839:
[----:B------:R-:W-:-:S03]  /*80d0*/  UMOV UR4, 0xffffffff ;  /* 0xffffffff00047882 */ /* 0x000fc60000000000 */
[----:B------:R-:W-:Y:S05]  /*80e0*/  BRA.DIV UR4, `(.L_x_7843) ;  /* 0x000001b604807947 */ /* 0x000fea000b800000 */
[----:B0-----:R-:W0:Y:S04]  /*80f0*/  SHFL.IDX PT, R103, R103, 0x2, 0x1c1f ;  /* 0x005c1f0067677f89 */ /* 0x001e2800000e0000 */
[----:B------:R0:W0:Y:S02]  /*8100*/  SHFL.IDX PT, R14, R102, 0x2, 0x1c1f ;  /* 0x005c1f00660e7f89 */ /* 0x00002400000e0000 */
.L_x_8116:
[----:B------:R-:W-:-:S05]  /*8110*/  VIADD R4, R190, 0x80 ;  /* 0x00000080be047836 */ /* 0x000fca0000000000 */
[----:B------:R-:W-:-:S13]  /*8120*/  ISETP.GE.OR P3, PT, R4, R97, P1 ;  /* 0x000000610400720c */ /* 0x000fda0000f66670 */
[----:B------:R-:W-:Y:S05]  /*8130*/  @P3 BRA `(.L_x_7823) ;  /* 0x0000001400203947 */ /* 0x000fea0003800000 */
[----:B------:R-:W-:Y:S01]  /*8140*/  SEL R114, R73, R114, !P0 ;  /* 0x0000007249727207 */ /* 0x000fe20004000000 */
[----:B------:R-:W-:Y:S01]  /*8150*/  BSSY B1, `(.L_x_7844) ;  /* 0x00000ea000017945 */ /* 0x000fe20003800000 */
[----:B0-----:R-:W-:Y:S02]  /*8160*/  IADD3 R12, P3, R64, R14, RZ ;  /* 0x0000000e400c7210 */ /* 0x001fe40007f7e0ff */
[----:B------:R-:W-:Y:S02]  /*8170*/  SHF.R.S32.HI R5, RZ, 0x1f, R114 ;  /* 0x0000001fff057819 */ /* 0x000fe40000011472 */
[----:B------:R-:W-:Y:S02]  /*8180*/  IADD3.X R13, R103, R62, RZ, P3, !PT ;  /* 0x0000003e670d7210 */ /* 0x000fe40001ffe4ff */
[----:B------:R-:W-:-:S04]  /*8190*/  LEA.HI R114, R5, R114, RZ, 0x5 ;  /* 0x0000007205727211 */ /* 0x000fc800078f28ff */
[----:B------:R-:W-:-:S05]  /*81a0*/  LEA.HI.SX32 R15, R114, R65, 0x1b ;  /* 0x00000041720f7211 */ /* 0x000fca00078fdaff */
[----:B------:R-:W-:-:S05]  /*81b0*/  IMAD.SHL.U32 R15, R15, 0x10, RZ ;  /* 0x000000100f0f7824 */ /* 0x000fca00078e00ff */
[----:B------:R-:W-:-:S04]  /*81c0*/  LOP3.LUT R5, R198, 0x70, R15, 0xf8, !PT ;  /* 0x00000070c6057812 */ /* 0x000fc800078ef80f */
[----:B------:R-:W-:Y:S01]  /*81d0*/  LOP3.LUT R4, R5, R104, RZ, 0x3c, !PT ;  /* 0x0000006805047212 */ /* 0x000fe200078e3cff */
[----:B------:R-:W-:-:S04]  /*81e0*/  IMAD R5, R188, 0x5000, R0 ;  /* 0x00005000bc057824 */ /* 0x000fc800078e0200 */
[----:B------:R-:W-:Y:S02]  /*81f0*/  IMAD.IADD R7, R205, 0x1, R4 ;  /* 0x00000001cd077824 */ /* 0x000fe400078e0204 */
[----:B------:R-:W-:Y:S02]  /*8200*/  IMAD.IADD R5, R18, 0x1, R5 ;  /* 0x0000000112057824 */ /* 0x000fe400078e0205 */
[----:B------:R-:W-:-:S04]  /*8210*/  IMAD R7, R188, 0x5000, R7 ;  /* 0x00005000bc077824 */ /* 0x000fc800078e0207 */
[----:B------:R-:W-:Y:S02]  /*8220*/  IMAD.IADD R8, R18, 0x1, R7 ;  /* 0x0000000112087824 */ /* 0x000fe400078e0207 */
[----:B------:R-:W0:Y:S04]  /*8230*/  LDS.128 R4, [R5+0x18400] ;  /* 0x0184000005047984 */ /* 0x000e280000000c00 */
[----:B------:R-:W0:Y:S01]  /*8240*/  LDS.128 R8, [R8+0x18400] ;  /* 0x0184000008087984 */ /* 0x000e220000000c00 */
[----:B------:R-:W-:Y:S05]  /*8250*/  @P2 BRA `(.L_x_7845) ;  /* 0x0000000c00642947 */ /* 0x000fea0003800000 */
[--C-:B------:R-:W-:Y:S01]  /*8260*/  SHF.R.U32.HI R50, RZ, 0x8, R45.reuse ;  /* 0x00000008ff327819 */ /* 0x100fe2000001162d */
[----:B0-----:R-:W-:Y:S01]  /*8270*/  IMAD.MOV.U32 R33, RZ, RZ, R6 ;  /* 0x000000ffff217224 */ /* 0x001fe200078e0006 */
[--C-:B------:R-:W-:Y:S01]  /*8280*/  SHF.R.U32.HI R99, RZ, 0x18, R45.reuse ;  /* 0x00000018ff637819 */ /* 0x100fe2000001162d */
[----:B------:R-:W-:Y:S01]  /*8290*/  IMAD.MOV.U32 R39, RZ, RZ, R8 ;  /* 0x000000ffff277224 */ /* 0x000fe200078e0008 */
[----:B------:R-:W-:Y:S01]  /*82a0*/  LOP3.LUT R34, R45, 0xff, RZ, 0xc0, !PT ;  /* 0x000000ff2d227812 */ /* 0x000fe200078ec0ff */
[----:B------:R-:W-:Y:S01]  /*82b0*/  IMAD.MOV.U32 R36, RZ, RZ, R4 ;  /* 0x000000ffff247224 */ /* 0x000fe200078e0004 */
[----:B------:R-:W-:Y:S02]  /*82c0*/  SHF.R.U32.HI R48, RZ, 0x10, R45 ;  /* 0x00000010ff307819 */ /* 0x000fe4000001162d */
[----:B------:R-:W-:Y:S01]  /*82d0*/  MOV R32, R5 ;  /* 0x0000000500207202 */ /* 0x000fe20000000f00 */
[----:B------:R-:W-:Y:S01]  /*82e0*/  IMAD.SHL.U32 R5, R50, 0x100, RZ ;  /* 0x0000010032057824 */ /* 0x000fe200078e00ff */
[----:B------:R-:W-:Y:S01]  /*82f0*/  SHF.R.U32.HI R40, RZ, 0x8, R49 ;  /* 0x00000008ff287819 */ /* 0x000fe20000011631 */
[----:B------:R-:W-:Y:S01]  /*8300*/  IMAD.U32 R6, R48, 0x10000, RZ ;  /* 0x0001000030067824 */ /* 0x000fe200078e00ff */
[----:B------:R-:W-:-:S02]  /*8310*/  PRMT R34, R99, 0x654, R34 ;  /* 0x0000065463227816 */ /* 0x000fc40000000022 */
[----:B------:R-:W-:Y:S01]  /*8320*/  SHF.R.U32.HI R42, RZ, 0x18, R49 ;  /* 0x00000018ff2a7819 */ /* 0x000fe20000011631 */
[----:B------:R-:W-:Y:S01]  /*8330*/  IMAD.SHL.U32 R8, R40, 0x100, RZ ;  /* 0x0000010028087824 */ /* 0x000fe200078e00ff */
[----:B------:R-:W-:Y:S02]  /*8340*/  LOP3.LUT R37, R49, 0xff, RZ, 0xc0, !PT ;  /* 0x000000ff31257812 */ /* 0x000fe400078ec0ff */
[--C-:B------:R-:W-:Y:S02]  /*8350*/  SHF.R.U32.HI R46, RZ, 0x18, R47.reuse ;  /* 0x00000018ff2e7819 */ /* 0x100fe4000001162f */
[----:B------:R-:W-:Y:S02]  /*8360*/  LOP3.LUT R35, R47, 0xff, RZ, 0xc0, !PT ;  /* 0x000000ff2f237812 */ /* 0x000fe400078ec0ff */
[----:B------:R-:W-:Y:S02]  /*8370*/  SHF.R.U32.HI R44, RZ, 0x8, R47 ;  /* 0x00000008ff2c7819 */ /* 0x000fe4000001162f */
[----:B------:R-:W-:-:S02]  /*8380*/  SHF.R.U32.HI R41, RZ, 0x8, R51 ;  /* 0x00000008ff297819 */ /* 0x000fc40000011633 */
[----:B------:R-:W-:Y:S02]  /*8390*/  SHF.R.U32.HI R43, RZ, 0x10, R47 ;  /* 0x00000010ff2b7819 */ /* 0x000fe4000001162f */
[----:B------:R-:W-:Y:S01]  /*83a0*/  LOP3.LUT R5, R34, 0xff00, R5, 0xf8, !PT ;  /* 0x0000ff0022057812 */ /* 0x000fe200078ef805 */
[----:B------:R-:W-:Y:S01]  /*83b0*/  IMAD.SHL.U32 R41, R41, 0x100, RZ ;  /* 0x0000010029297824 */ /* 0x000fe200078e00ff */
[----:B------:R-:W-:Y:S02]  /*83c0*/  PRMT R37, R42, 0x654, R37 ;  /* 0x000006542a257816 */ /* 0x000fe40000000025 */
[----:B------:R-:W-:Y:S02]  /*83d0*/  PRMT R35, R46, 0x654, R35 ;  /* 0x000006542e237816 */ /* 0x000fe40000000023 */
[----:B------:R-:W-:Y:S02]  /*83e0*/  SHF.L.U32 R4, R44, 0x8, RZ ;  /* 0x000000082c047819 */ /* 0x000fe400000006ff */
[----:B------:R-:W-:Y:S01]  /*83f0*/  LOP3.LUT R6, R5, 0xff0000, R6, 0xf8, !PT ;  /* 0x00ff000005067812 */ /* 0x000fe200078ef806 */
[----:B------:R-:W-:Y:S01]  /*8400*/  IMAD.U32 R5, R43, 0x10000, RZ ;  /* 0x000100002b057824 */ /* 0x000fe200078e00ff */
[----:B------:R-:W-:-:S02]  /*8410*/  LOP3.LUT R38, R51, 0xff0000ff, RZ, 0xc0, !PT ;  /* 0xff0000ff33267812 */ /* 0x000fc400078ec0ff */
[----:B------:R-:W-:Y:S02]  /*8420*/  LOP3.LUT R8, R37, 0xff00, R8, 0xf8, !PT ;  /* 0x0000ff0025087812 */ /* 0x000fe400078ef808 */
[----:B------:R-:W-:Y:S02]  /*8430*/  LOP3.LUT R4, R35, 0xff00, R4, 0xf8, !PT ;  /* 0x0000ff0023047812 */ /* 0x000fe400078ef804 */
[----:B------:R-:W-:Y:S02]  /*8440*/  F2FP.F16.E4M3.UNPACK_B R43, R110.H1 ;  /* 0x0000006eff2b723e */ /* 0x000fe400030006ff */
[----:B------:R-:W-:Y:S02]  /*8450*/  F2FP.F16.E4M3.UNPACK_B R40, R39.H1 ;  /* 0x00000027ff28723e */ /* 0x000fe400030006ff */
[----:B------:R-:W-:Y:S02]  /*8460*/  F2FP.F16.E4M3.UNPACK_B R37, R36.H1 ;  /* 0x00000024ff25723e */ /* 0x000fe400030006ff */
[----:B------:R-:W-:Y:S01]  /*8470*/  LOP3.LUT R42, R38, 0xff00, R41, 0xf8, !PT ;  /* 0x0000ff00262a7812 */ /* 0x000fe200078ef829 */
[----:B------:R-:W-:Y:S01]  /*8480*/  HADD2.F32 R35, -RZ, R40.H0_H0 ;  /* 0x20000028ff237230 */ /* 0x000fe20000004100 */
[----:B------:R-:W-:Y:S01]  /*8490*/  SHF.R.U32.HI R47, RZ, 0x10, R51 ;  /* 0x00000010ff2f7819 */ /* 0x000fe20000011633 */
[----:B------:R-:W-:Y:S01]  /*84a0*/  HADD2.F32 R34, -RZ, R37.H0_H0 ;  /* 0x20000025ff227230 */ /* 0x000fe20000004100 */
[----:B------:R-:W-:Y:S01]  /*84b0*/  LOP3.LUT R4, R4, 0xff0000, R5, 0xf8, !PT ;  /* 0x00ff000004047812 */ /* 0x000fe200078ef805 */
[----:B------:R-:W-:Y:S01]  /*84c0*/  HADD2.F32 R5, -RZ, R43.H0_H0 ;  /* 0x2000002bff057230 */ /* 0x000fe20000004100 */
[----:B------:R-:W-:Y:S01]  /*84d0*/  F2FP.F16.E4M3.UNPACK_B R38, R108.H1 ;  /* 0x0000006cff26723e */ /* 0x000fe200030006ff */
[----:B------:R-:W-:Y:S01]  /*84e0*/  IMAD.U32 R47, R47, 0x10000, RZ ;  /* 0x000100002f2f7824 */ /* 0x000fe200078e00ff */
[----:B------:R-:W-:-:S02]  /*84f0*/  SHF.R.U32.HI R45, RZ, 0x10, R49 ;  /* 0x00000010ff2d7819 */ /* 0x000fc40000011631 */
[-C--:B------:R-:W-:Y:S01]  /*8500*/  FMUL.FTZ R49, R35, R5.reuse ;  /* 0x0000000523317220 */ /* 0x080fe20000410000 */
[--C-:B------:R-:W-:Y:S02]  /*8510*/  HADD2.F32 R41, -RZ, R38.reuse.H0_H0 ;  /* 0x20000026ff297230 */ /* 0x100fe40000004100 */
[----:B------:R-:W-:Y:S01]  /*8520*/  FMUL.FTZ R44, R34, R5 ;  /* 0x00000005222c7220 */ /* 0x000fe20000410000 */
[----:B------:R-:W-:Y:S01]  /*8530*/  LOP3.LUT R5, R42, 0xff0000, R47, 0xf8, !PT ;  /* 0x00ff00002a057812 */ /* 0x000fe200078ef82f */
[----:B------:R-:W-:Y:S01]  /*8540*/  HADD2.F32 R42, -RZ, R38.H1_H1 ;  /* 0x30000026ff2a7230 */ /* 0x000fe20000004100 */
[----:B------:R-:W-:Y:S01]  /*8550*/  SHF.L.U32 R45, R45, 0x10, RZ ;  /* 0x000000102d2d7819 */ /* 0x000fe200000006ff */
[-C--:B------:R-:W-:Y:S01]  /*8560*/  FFMA.FTZ R34, R34, R41.reuse, -R49 ;  /* 0x0000002922227223 */ /* 0x080fe20000010831 */
[----:B------:R-:W-:Y:S01]  /*8570*/  FFMA.FTZ R35, R35, R41, R44 ;  /* 0x0000002923237223 */ /* 0x000fe2000001002c */
[----:B------:R-:W-:Y:S01]  /*8580*/  HADD2.F32 R44, -RZ, R43.H1_H1 ;  /* 0x3000002bff2c7230 */ /* 0x000fe20000004100 */
[----:B------:R-:W-:Y:S01]  /*8590*/  F2FP.F16.E4M3.UNPACK_B R110, R110 ;  /* 0x0000006eff6e723e */ /* 0x000fe200020006ff */
[----:B------:R-:W-:Y:S01]  /*85a0*/  HADD2.F32 R41, -RZ, R40.H1_H1 ;  /* 0x30000028ff297230 */ /* 0x000fe20000004100 */
[----:B------:R-:W-:Y:S01]  /*85b0*/  F2FP.F16.E4M3.UNPACK_B R39, R39 ;  /* 0x00000027ff27723e */ /* 0x000fe200020006ff */
[----:B------:R-:W-:Y:S01]  /*85c0*/  HADD2.F32 R38, -RZ, R37.H1_H1 ;  /* 0x30000025ff267230 */ /* 0x000fe20000004100 */
[----:B------:R-:W-:Y:S01]  /*85d0*/  F2FP.F16.E4M3.UNPACK_B R36, R36 ;  /* 0x00000024ff24723e */ /* 0x000fe200020006ff */
[----:B------:R-:W-:Y:S01]  /*85e0*/  HADD2.F32 R43, -RZ, R110.H0_H0 ;  /* 0x2000006eff2b7230 */ /* 0x000fe20000004100 */
[----:B------:R-:W-:Y:S01]  /*85f0*/  LOP3.LUT R8, R8, 0xff0000, R45, 0xf8, !PT ;  /* 0x00ff000008087812 */ /* 0x000fe200078ef82d */
[----:B------:R-:W-:Y:S01]  /*8600*/  FMUL.FTZ R45, R41, R44 ;  /* 0x0000002c292d7220 */ /* 0x000fe20000410000 */
        /* <DEDUP_REMOVED lines=25> */
[----:B------:R-:W-:Y:S01]  /*87a0*/  HADD2.F32 R43, -RZ, R37.H1_H1 ;  /* 0x30000025ff2b7230 */ /* 0x000fe20000004100 */
[----:B------:R-:W-:Y:S01]  /*87b0*/  F2FP.F16.E4M3.UNPACK_B R109, R109 ;  /* 0x0000006dff6d723e */ /* 0x000fe200020006ff */
[----:B------:R-:W-:Y:S02]  /*87c0*/  HADD2.F32 R37, -RZ, R36.H0_H0 ;  /* 0x20000024ff257230 */ /* 0x000fe40000004100 */
[-C--:B------:R-:W-:Y:S01]  /*87d0*/  FMUL.FTZ R48, R40, R42.reuse ;  /* 0x0000002a28307220 */ /* 0x080fe20000410000 */
[----:B------:R-:W-:Y:S01]  /*87e0*/  HADD2.F32 R39, -RZ, R41.H0_H0 ;  /* 0x20000029ff277230 */ /* 0x000fe20000004100 */
[----:B------:R-:W-:Y:S01]  /*87f0*/  F2FP.F16.E4M3.UNPACK_B R33, R33 ;  /* 0x00000021ff21723e */ /* 0x000fe200020006ff */
[----:B------:R-:W-:Y:S02]  /*8800*/  HADD2.F32 R38, -RZ, R38.H1_H1 ;  /* 0x30000026ff267230 */ /* 0x000fe40000004100 */
[----:B------:R-:W-:Y:S01]  /*8810*/  FMUL.FTZ R51, R37, R42 ;  /* 0x0000002a25337220 */ /* 0x000fe20000410000 */
[----:B------:R-:W-:-:S02]  /*8820*/  HADD2.F32 R36, -RZ, R36.H1_H1 ;  /* 0x30000024ff247230 */ /* 0x000fc40000004100 */
[----:B------:R-:W-:Y:S01]  /*8830*/  FFMA.FTZ R48, R37, R39, -R48 ;  /* 0x0000002725307223 */ /* 0x000fe20000010830 */
[----:B------:R-:W-:Y:S02]  /*8840*/  HADD2.F32 R41, -RZ, R41.H1_H1 ;  /* 0x30000029ff297230 */ /* 0x000fe40000004100 */
[----:B------:R-:W-:Y:S01]  /*8850*/  FMUL.FTZ R37, R38, R43 ;  /* 0x0000002b26257220 */ /* 0x000fe20000410000 */
[----:B------:R-:W-:Y:S01]  /*8860*/  FFMA.FTZ R51, R40, R39, R51 ;  /* 0x0000002728337223 */ /* 0x000fe20000010033 */
[C---:B------:R-:W-:Y:S01]  /*8870*/  FMUL.FTZ R99, R36.reuse, R43 ;  /* 0x0000002b24637220 */ /* 0x040fe20000410000 */
[----:B------:R-:W-:Y:S01]  /*8880*/  F2FP.F16.E4M3.UNPACK_B R106, R106 ;  /* 0x0000006aff6a723e */ /* 0x000fe200020006ff */
[-C--:B------:R-:W-:Y:S01]  /*8890*/  FFMA.FTZ R43, R36, R41.reuse, -R37 ;  /* 0x00000029242b7223 */ /* 0x080fe20000010825 */
        /* <DEDUP_REMOVED lines=8> */
[CC--:B------:R-:W-:Y:S01]  /*8920*/  FMUL.FTZ R40, R10.reuse, R39.reuse ;  /* 0x000000270a287220 */ /* 0x0c0fe20000410000 */
[----:B------:R-:W-:Y:S02]  /*8930*/  HADD2.F32 R109, -RZ, R109.H1_H1 ;  /* 0x3000006dff6d7230 */ /* 0x000fe40000004100 */
[C---:B------:R-:W-:Y:S01]  /*8940*/  FMUL.FTZ R41, R37.reuse, R39 ;  /* 0x0000002725297220 */ /* 0x040fe20000410000 */
[----:B------:R-:W-:Y:S02]  /*8950*/  HADD2.F32 R36, -RZ, R36.H1_H1 ;  /* 0x30000024ff247230 */ /* 0x000fe40000004100 */
[-C--:B------:R-:W-:Y:S01]  /*8960*/  FFMA.FTZ R40, R37, R38.reuse, R40 ;  /* 0x0000002625287223 */ /* 0x080fe20000010028 */
[----:B------:R-:W-:Y:S02]  /*8970*/  HADD2.F32 R33, -RZ, R33.H1_H1 ;  /* 0x30000021ff217230 */ /* 0x000fe40000004100 */
[----:B------:R-:W-:Y:S01]  /*8980*/  FFMA.FTZ R10, R10, R38, -R41 ;  /* 0x000000260a0a7223 */ /* 0x000fe20000010829 */
[----:B------:R-:W-:-:S02]  /*8990*/  HADD2.F32 R106, -RZ, R106.H1_H1 ;  /* 0x3000006aff6a7230 */ /* 0x000fc40000004100 */
[C---:B------:R-:W-:Y:S01]  /*89a0*/  FMUL.FTZ R42, R36.reuse, R109 ;  /* 0x0000006d242a7220 */ /* 0x040fe20000410000 */
[----:B------:R-:W-:Y:S01]  /*89b0*/  F2FP.F16.E4M3.UNPACK_B R38, R9 ;  /* 0x00000009ff26723e */ /* 0x000fe200020006ff */
[C---:B------:R-:W-:Y:S01]  /*89c0*/  FMUL.FTZ R109, R33.reuse, R109 ;  /* 0x0000006d216d7220 */ /* 0x040fe20000410000 */
[----:B------:R-:W-:Y:S01]  /*89d0*/  F2FP.F16.E4M3.UNPACK_B R43, R8 ;  /* 0x00000008ff2b723e */ /* 0x000fe200020006ff */
[----:B------:R-:W-:Y:S01]  /*89e0*/  FFMA.FTZ R33, R33, R106, -R42 ;  /* 0x0000006a21217223 */ /* 0x000fe2000001082a */
[----:B------:R-:W-:Y:S01]  /*89f0*/  F2FP.F16.E4M3.UNPACK_B R37, R32 ;  /* 0x00000020ff25723e */ /* 0x000fe200020006ff */
[----:B------:R-:W-:Y:S01]  /*8a00*/  FFMA.FTZ R109, R36, R106, R109 ;  /* 0x0000006a246d7223 */ /* 0x000fe2000001006d */
[----:B------:R-:W-:Y:S01]  /*8a10*/  F2FP.SATFINITE.E4M3.F32.PACK_AB_MERGE_C R46, R46, R35, RZ ;  /* 0x000000232e2e723e */ /* 0x000fe200048070ff */
[--C-:B------:R-:W-:Y:S01]  /*8a20*/  HADD2.F32 R39, -RZ, R38.reuse.H0_H0 ;  /* 0x20000026ff277230 */ /* 0x100fe20000004100 */
[----:B------:R-:W-:Y:S01]  /*8a30*/  F2FP.SATFINITE.E4M3.F32.PACK_AB_MERGE_C R35, R47, R44, R34 ;  /* 0x0000002c2f23723e */ /* 0x000fe20004807022 */
[----:B------:R-:W-:Y:S01]  /*8a40*/  HADD2.F32 R44, -RZ, R43.H0_H0 ;  /* 0x2000002bff2c7230 */ /* 0x000fe20000004100 */
[----:B------:R-:W-:Y:S01]  /*8a50*/  F2FP.F16.E4M3.UNPACK_B R41, R6 ;  /* 0x00000006ff29723e */ /* 0x000fe200020006ff */
[----:B------:R-:W-:Y:S01]  /*8a60*/  HADD2.F32 R36, -RZ, R37.H0_H0 ;  /* 0x20000025ff247230 */ /* 0x000fe20000004100 */
[----:B------:R-:W-:Y:S01]  /*8a70*/  F2FP.SATFINITE.E4M3.F32.PACK_AB_MERGE_C R50, R50, R51, RZ ;  /* 0x000000333232723e */ /* 0x000fe200048070ff */
[----:B------:R-:W-:Y:S01]  /*8a80*/  HADD2.F32 R43, -RZ, R43.H1_H1 ;  /* 0x3000002bff2b7230 */ /* 0x000fe20000004100 */
[----:B------:R-:W-:Y:S01]  /*8a90*/  F2FP.SATFINITE.E4M3.F32.PACK_AB_MERGE_C R34, R110, R45, R46 ;  /* 0x0000002d6e22723e */ /* 0x000fe2000480702e */
[----:B------:R-:W-:Y:S01]  /*8aa0*/  HADD2.F32 R42, -RZ, R41.H0_H0 ;  /* 0x20000029ff2a7230 */ /* 0x000fe20000004100 */
[----:B------:R-:W-:Y:S01]  /*8ab0*/  F2FP.SATFINITE.E4M3.F32.PACK_AB_MERGE_C R33, R33, R10, R48 ;  /* 0x0000000a2121723e */ /* 0x000fe20004807030 */
[----:B------:R-:W-:Y:S01]  /*8ac0*/  FMUL.FTZ R45, R39, R44 ;  /* 0x0000002c272d7220 */ /* 0x000fe20000410000 */
[----:B------:R-:W-:Y:S01]  /*8ad0*/  F2FP.SATFINITE.E4M3.F32.PACK_AB_MERGE_C R10, R109, R40, R50 ;  /* 0x000000286d0a723e */ /* 0x000fe20004807032 */
[----:B------:R-:W-:-:S02]  /*8ae0*/  HADD2.F32 R40, -RZ, R38.H1_H1 ;  /* 0x30000026ff287230 */ /* 0x000fc40000004100 */
[----:B------:R-:W-:Y:S01]  /*8af0*/  FMUL.FTZ R44, R36, R44 ;  /* 0x0000002c242c7220 */ /* 0x000fe20000410000 */
[----:B------:R-:W-:Y:S01]  /*8b00*/  HADD2.F32 R38, -RZ, R37.H1_H1 ;  /* 0x30000025ff267230 */ /* 0x000fe20000004100 */
[----:B------:R-:W-:Y:S01]  /*8b10*/  F2FP.F16.E4M3.UNPACK_B R9, R9.H1 ;  /* 0x00000009ff09723e */ /* 0x000fe200030006ff */
[----:B------:R-:W-:Y:S02]  /*8b20*/  HADD2.F32 R41, -RZ, R41.H1_H1 ;  /* 0x30000029ff297230 */ /* 0x000fe40000004100 */
[----:B------:R-:W-:Y:S01]  /*8b30*/  FFMA.FTZ R37, R39, R42, R44 ;  /* 0x0000002a27257223 */ /* 0x000fe2000001002c */
[-C--:B------:R-:W-:Y:S01]  /*8b40*/  FMUL.FTZ R39, R40, R43.reuse ;  /* 0x0000002b28277220 */ /* 0x080fe20000410000 */
[----:B------:R-:W-:Y:S01]  /*8b50*/  F2FP.F16.E4M3.UNPACK_B R32, R32.H1 ;  /* 0x00000020ff20723e */ /* 0x000fe200030006ff */
[----:B------:R-:W-:Y:S01]  /*8b60*/  FMUL.FTZ R43, R38, R43 ;  /* 0x0000002b262b7220 */ /* 0x000fe20000410000 */
[----:B------:R-:W-:Y:S01]  /*8b70*/  FFMA.FTZ R36, R36, R42, -R45 ;  /* 0x0000002a24247223 */ /* 0x000fe2000001082d */
[----:B------:R-:W-:Y:S01]  /*8b80*/  FFMA.FTZ R47, R38, R41, -R39 ;  /* 0x00000029262f7223 */ /* 0x000fe20000010827 */
[----:B------:R-:W-:Y:S01]  /*8b90*/  F2FP.F16.E4M3.UNPACK_B R39, R8.H1 ;  /* 0x00000008ff27723e */ /* 0x000fe200030006ff */
[----:B------:R-:W-:Y:S01]  /*8ba0*/  HADD2.F32 R38, -RZ, R9.H0_H0 ;  /* 0x20000009ff267230 */ /* 0x000fe20000004100 */
[----:B------:R-:W-:Y:S01]  /*8bb0*/  F2FP.F16.E4M3.UNPACK_B R6, R6.H1 ;  /* 0x00000006ff06723e */ /* 0x000fe200030006ff */
[----:B------:R-:W-:-:S02]  /*8bc0*/  HADD2.F32 R8, -RZ, R32.H0_H0 ;  /* 0x20000020ff087230 */ /* 0x000fc40000004100 */
[----:B------:R-:W-:Y:S01]  /*8bd0*/  FFMA.FTZ R46, R40, R41, R43 ;  /* 0x00000029282e7223 */ /* 0x000fe2000001002b */
[----:B------:R-:W-:Y:S02]  /*8be0*/  HADD2.F32 R9, -RZ, R9.H1_H1 ;  /* 0x30000009ff097230 */ /* 0x000fe40000004100 */
[--C-:B------:R-:W-:Y:S02]  /*8bf0*/  HADD2.F32 R42, -RZ, R39.reuse.H1_H1 ;  /* 0x30000027ff2a7230 */ /* 0x100fe40000004100 */
[----:B------:R-:W-:Y:S02]  /*8c00*/  HADD2.F32 R32, -RZ, R32.H1_H1 ;  /* 0x30000020ff207230 */ /* 0x000fe40000004100 */
[----:B------:R-:W-:Y:S02]  /*8c10*/  HADD2.F32 R41, -RZ, R39.H0_H0 ;  /* 0x20000027ff297230 */ /* 0x000fe40000004100 */
[----:B------:R-:W-:Y:S01]  /*8c20*/  FMUL.FTZ R45, R9, R42 ;  /* 0x0000002a092d7220 */ /* 0x000fe20000410000 */
[----:B------:R-:W-:-:S02]  /*8c30*/  HADD2.F32 R40, -RZ, R6.H1_H1 ;  /* 0x30000006ff287230 */ /* 0x000fc40000004100 */
[----:B------:R-:W-:Y:S01]  /*8c40*/  FMUL.FTZ R42, R32, R42 ;  /* 0x0000002a202a7220 */ /* 0x000fe20000410000 */
[----:B------:R-:W-:Y:S02]  /*8c50*/  HADD2.F32 R39, -RZ, R6.H0_H0 ;  /* 0x20000006ff277230 */ /* 0x000fe40000004100 */
[-C--:B------:R-:W-:Y:S01]  /*8c60*/  FMUL.FTZ R43, R38, R41.reuse ;  /* 0x00000029262b7220 */ /* 0x080fe20000410000 */
[----:B------:R-:W-:Y:S01]  /*8c70*/  FMUL.FTZ R41, R8, R41 ;  /* 0x0000002908297220 */ /* 0x000fe20000410000 */
[-C--:B------:R-:W-:Y:S01]  /*8c80*/  FFMA.FTZ R51, R32, R40.reuse, -R45 ;  /* 0x0000002820337223 */ /* 0x080fe2000001082d */
[----:B------:R-:W-:Y:S01]  /*8c90*/  FFMA.FTZ R50, R9, R40, R42 ;  /* 0x0000002809327223 */ /* 0x000fe2000001002a */
[----:B------:R-:W-:Y:S01]  /*8ca0*/  F2FP.F16.E4M3.UNPACK_B R32, R11 ;  /* 0x0000000bff20723e */ /* 0x000fe200020006ff */
[----:B------:R-:W-:Y:S01]  /*8cb0*/  FFMA.FTZ R48, R8, R39, -R43 ;  /* 0x0000002708307223 */ /* 0x000fe2000001082b */
[----:B------:R-:W-:Y:S01]  /*8cc0*/  F2FP.F16.E4M3.UNPACK_B R42, R5 ;  /* 0x00000005ff2a723e */ /* 0x000fe200020006ff */
[----:B------:R-:W-:Y:S01]  /*8cd0*/  FFMA.FTZ R49, R38, R39, R41 ;  /* 0x0000002726317223 */ /* 0x000fe20000010029 */
[----:B------:R-:W-:Y:S01]  /*8ce0*/  F2FP.F16.E4M3.UNPACK_B R43, R5.H1 ;  /* 0x00000005ff2b723e */ /* 0x000fe200030006ff */
[----:B------:R-:W-:Y:S01]  /*8cf0*/  HADD2.F32 R38, -RZ, R32.H0_H0 ;  /* 0x20000020ff267230 */ /* 0x000fe20000004100 */
[----:B------:R-:W-:Y:S01]  /*8d00*/  F2FP.F16.E4M3.UNPACK_B R6, R7 ;  /* 0x00000007ff06723e */ /* 0x000fe200020006ff */
[----:B------:R-:W-:Y:S01]  /*8d10*/  HADD2.F32 R45, -RZ, R42.H0_H0 ;  /* 0x2000002aff2d7230 */ /* 0x000fe20000004100 */
[----:B------:R-:W-:Y:S01]  /*8d20*/  F2FP.F16.E4M3.UNPACK_B R11, R11.H1 ;  /* 0x0000000bff0b723e */ /* 0x000fe200030006ff */
[----:B------:R-:W-:Y:S01]  /*8d30*/  HADD2.F32 R44, -RZ, R43.H0_H0 ;  /* 0x2000002bff2c7230 */ /* 0x000fe20000004100 */
[-C--:B------:R-:W-:Y:S01]  /*8d40*/  F2FP.F16.E4M3.UNPACK_B R5, R4.reuse ;  /* 0x00000004ff05723e */ /* 0x080fe200020006ff */
[----:B------:R-:W-:Y:S01]  /*8d50*/  HADD2.F32 R8, -RZ, R6.H0_H0 ;  /* 0x20000006ff087230 */ /* 0x000fe20000004100 */
[----:B------:R-:W-:Y:S01]  /*8d60*/  F2FP.F16.E4M3.UNPACK_B R7, R7.H1 ;  /* 0x00000007ff07723e */ /* 0x000fe200030006ff */
[----:B------:R-:W-:Y:S01]  /*8d70*/  FMUL.FTZ R99, R38, R45 ;  /* 0x0000002d26637220 */ /* 0x000fe20000410000 */
[----:B------:R-:W-:Y:S01]  /*8d80*/  F2FP.F16.E4M3.UNPACK_B R39, R4.H1 ;  /* 0x00000004ff27723e */ /* 0x000fe200030006ff */
[----:B------:R-:W-:-:S02]  /*8d90*/  HADD2.F32 R4, -RZ, R11.H0_H0 ;  /* 0x2000000bff047230 */ /* 0x000fc40000004100 */
[----:B------:R-:W-:Y:S01]  /*8da0*/  FMUL.FTZ R45, R8, R45 ;  /* 0x0000002d082d7220 */ /* 0x000fe20000410000 */
[----:B------:R-:W-:Y:S01]  /*8db0*/  HADD2.F32 R41, -RZ, R5.H0_H0 ;  /* 0x20000005ff297230 */ /* 0x000fe20000004100 */
[----:B------:R-:W-:Y:S01]  /*8dc0*/  F2FP.SATFINITE.E4M3.F32.PACK_AB_MERGE_C R48, R51, R48, RZ ;  /* 0x000000303330723e */ /* 0x000fe200048070ff */
[----:B------:R-:W-:Y:S02]  /*8dd0*/  HADD2.F32 R9, -RZ, R7.H0_H0 ;  /* 0x20000007ff097230 */ /* 0x000fe40000004100 */
[-C--:B------:R-:W-:Y:S01]  /*8de0*/  FMUL.FTZ R98, R4, R44.reuse ;  /* 0x0000002c04627220 */ /* 0x080fe20000410000 */
[----:B------:R-:W-:Y:S02]  /*8df0*/  HADD2.F32 R40, -RZ, R39.H0_H0 ;  /* 0x20000027ff287230 */ /* 0x000fe40000004100 */
[----:B------:R-:W-:Y:S01]  /*8e00*/  FFMA.FTZ R99, R8, R41, -R99 ;  /* 0x0000002908637223 */ /* 0x000fe20000010863 */
[----:B------:R-:W-:Y:S02]  /*8e10*/  HADD2.F32 R11, -RZ, R11.H1_H1 ;  /* 0x3000000bff0b7230 */ /* 0x000fe40000004100 */
[----:B--2---:R-:W-:Y:S01]  /*8e20*/  FMUL.FTZ R105, R9, R44 ;  /* 0x0000002c09697220 */ /* 0x004fe20000410000 */
[----:B------:R-:W-:-:S02]  /*8e30*/  HADD2.F32 R8, -RZ, R43.H1_H1 ;  /* 0x3000002bff087230 */ /* 0x000fc40000004100 */
[-C--:B------:R-:W-:Y:S01]  /*8e40*/  FFMA.FTZ R98, R9, R40.reuse, -R98 ;  /* 0x0000002809627223 */ /* 0x080fe20000010862 */
[----:B------:R-:W-:Y:S02]  /*8e50*/  HADD2.F32 R7, -RZ, R7.H1_H1 ;  /* 0x30000007ff077230 */ /* 0x000fe40000004100 */
[----:B------:R-:W-:Y:S01]  /*8e60*/  FFMA.FTZ R45, R38, R41, R45 ;  /* 0x00000029262d7223 */ /* 0x000fe2000001002d */
[----:B------:R-:W-:Y:S01]  /*8e70*/  FFMA.FTZ R105, R4, R40, R105 ;  /* 0x0000002804697223 */ /* 0x000fe20000010069 */
[----:B------:R-:W-:Y:S02]  /*8e80*/  HADD2.F32 R32, -RZ, R32.H1_H1 ;  /* 0x30000020ff207230 */ /* 0x000fe40000004100 */
[-C--:B------:R-:W-:Y:S01]  /*8e90*/  FMUL.FTZ R38, R11, R8.reuse ;  /* 0x000000080b267220 */ /* 0x080fe20000410000 */
[----:B------:R-:W-:Y:S02]  /*8ea0*/  HADD2.F32 R9, -RZ, R42.H1_H1 ;  /* 0x3000002aff097230 */ /* 0x000fe40000004100 */
[----:B------:R-:W-:Y:S01]  /*8eb0*/  FMUL.FTZ R8, R7, R8 ;  /* 0x0000000807087220 */ /* 0x000fe20000410000 */
[----:B------:R-:W-:Y:S01]  /*8ec0*/  HADD2.F32 R6, -RZ, R6.H1_H1 ;  /* 0x30000006ff067230 */ /* 0x000fe20000004100 */
[----:B------:R-:W-:Y:S01]  /*8ed0*/  F2FP.SATFINITE.E4M3.F32.PACK_AB_MERGE_C R49, R50, R49, RZ ;  /* 0x000000313231723e */ /* 0x000fe200048070ff */
[----:B------:R-:W-:-:S02]  /*8ee0*/  HADD2.F32 R4, -RZ, R39.H1_H1 ;  /* 0x30000027ff047230 */ /* 0x000fc40000004100 */
[-C--:B------:R-:W-:Y:S01]  /*8ef0*/  FMUL.FTZ R39, R32, R9.reuse ;  /* 0x0000000920277220 */ /* 0x080fe20000410000 */
[----:B------:R-:W-:Y:S02]  /*8f00*/  HADD2.F32 R5, -RZ, R5.H1_H1 ;  /* 0x30000005ff057230 */ /* 0x000fe40000004100 */
[C---:B------:R-:W-:Y:S01]  /*8f10*/  FMUL.FTZ R9, R6.reuse, R9 ;  /* 0x0000000906097220 */ /* 0x040fe20000410000 */
        /* <DEDUP_REMOVED lines=8> */
[----:B------:R-:W-:Y:S01]  /*8fa0*/  F2FP.SATFINITE.E4M3.F32.PACK_AB_MERGE_C R7, R6, R99, R7 ;  /* 0x000000630607723e */ /* 0x000fe20004807007 */
[----:B------:R-:W-:Y:S01]  /*8fb0*/  IMAD.MOV.U32 R6, RZ, RZ, R33 ;  /* 0x000000ffff067224 */ /* 0x000fe200078e0021 */
[----:B------:R-:W-:Y:S01]  /*8fc0*/  F2FP.SATFINITE.E4M3.F32.PACK_AB_MERGE_C R11, R32, R45, R8 ;  /* 0x0000002d200b723e */ /* 0x000fe20004807008 */
[----:B------:R-:W-:Y:S01]  /*8fd0*/  IMAD.MOV.U32 R8, RZ, RZ, R34 ;  /* 0x000000ffff087224 */ /* 0x000fe200078e0022 */
[----:B------:R-:W-:-:S07]  /*8fe0*/  F2FP.SATFINITE.E4M3.F32.PACK_AB_MERGE_C R9, R46, R37, R49 ;  /* 0x000000252e09723e */ /* 0x000fce0004807031 */
.L_x_7845:
[----:B------:R-:W-:Y:S05]  /*8ff0*/  BSYNC B1 ;  /* 0x0000000000017941 */ /* 0x000fea0003800000 */
.L_x_7844:
[----:B0-----:R0:W-:Y:S01]  /*9000*/  ST.E.128 desc[UR36][R12.64], R4 ;  /* 0x000000040c007985 */ /* 0x0011e2000c101d24 */
[----:B------:R-:W-:-:S13]  /*9010*/  ISETP.GE.AND P2, PT, R15, R112, PT ;  /* 0x000000700f00720c */ /* 0x000fda0003f46270 */
[----:B------:R-:W-:Y:S05]  /*9020*/  @P2 BRA `(.L_x_7823) ;  /* 0x0000000400642947 */ /* 0x000fea0003800000 */
[----:B0-----:R-:W-:-:S04]  /*9030*/  IADD3 R4, P2, R15, R14, RZ ;  /* 0x0000000e0f047210 */ /* 0x001fc80007f5e0ff */
[----:B------:R-:W-:-:S05]  /*9040*/  LEA.HI.X.SX32 R5, R15, R103, 0x1, P2 ;  /* 0x000000670f057211 */ /* 0x000fca00010f0eff */
[----:B------:R0:W-:Y:S01]  /*9050*/  ST.E.128 desc[UR36][R4.64], R8 ;  /* 0x0000000804007985 */ /* 0x0001e2000c101d24 */
[----:B------:R-:W-:Y:S05]  /*9060*/  BRA `(.L_x_7823) ;  /* 0x0000000400547947 */ /* 0x000fea0003800000 */
.L_x_7793:
[----:B------:R-:W-:-:S13]  /*9070*/  ISETP.NE.AND P5, PT, R195, 0x3, PT ;  /* 0x00000003c300780c */ /* 0x000fda0003fa5270 */
[----:B------:R-:W-:Y:S05]  /*9080*/  @!P5 BRA `(.L_x_7846) ;  /* 0x000000000004d947 */ /* 0x000fea0003800000 */
[----:B------:R-:W-:Y:S01]  /*9090*/  BPT.TRAP 0x1 ;  /* 0x000000040000795c */ /* 0x000fe20000300000 */
.L_x_7846:
[----:B------:R-:W-:Y:S01]  /*90a0*/  LEA R88, R188, R18, 0x3 ;  /* 0x00000012bc587211 */ /* 0x000fe200078e18ff */
[----:B------:R-:W-:Y:S01]  /*90b0*/  BSSY B1, `(.L_x_7847) ;  /* 0x0000005000017945 */ /* 0x000fe20003800000 */
[----:B------:R-:W-:Y:S02]  /*90c0*/  SHF.L.U32 R100, R193, 0x1f, RZ ;  /* 0x0000001fc1647819 */ /* 0x000fe400000006ff */
[----:B------:R-:W-:Y:S02]  /*90d0*/  SHF.R.S32.HI R95, RZ, 0x1f, R94 ;  /* 0x0000001fff5f7819 */ /* 0x000fe4000001145e */
[----:B------:R-:W0:Y:S02]  /*90e0*/  SYNCS.PHASECHK.TRANS64.TRYWAIT P2, [R88+URZ+0x22890], R100 ;  /* 0x02289064580075a7 */ /* 0x000e24000804017f */
[----:B0-----:R-:W-:Y:S05]  /*90f0*/  @!P2 BRA `(.L_x_7848) ;  /* 0x000001a400c4a947 */ /* 0x001fea0003800000 */
.L_x_8117:
[----:B------:R-:W-:Y:S05]  /*9100*/  BSYNC B1 ;  /* 0x0000000000017941 */ /* 0x000fea0003800000 */
.L_x_7847:
        /* <DEDUP_REMOVED lines=25> */
.L_x_8121:
        /* <DEDUP_REMOVED lines=13> */
.L_x_7851:
[----:B------:R-:W-:Y:S05]  /*9370*/  BSYNC B1 ;  /* 0x0000000000017941 */ /* 0x000fea0003800000 */
.L_x_7850:
[----:B------:R-:W-:-:S03]  /*9380*/  UMOV UR4, 0xffffffff ;  /* 0xffffffff00047882 */ /* 0x000fc60000000000 */
[----:B------:R-:W-:Y:S05]  /*9390*/  BRA.DIV UR4, `(.L_x_7852) ;  /* 0x000001a604787947 */ /* 0x000fea000b800000 */
[----:B--2-4-:R2:W4:Y:S04]  /*93a0*/  SHFL.IDX PT, R4, R33, 0x1, 0x1c1f ;  /* 0x003c1f0021047f89 */ /* 0x01452800000e0000 */
[----:B---3--:R2:W3:Y:S02]  /*93b0*/  SHFL.IDX PT, R14, R32, 0x1, 0x1c1f ;  /* 0x003c1f00200e7f89 */ /* 0x0084e400000e0000 */
.L_x_8125:
[----:B------:R-:W-:Y:S01]  /*93c0*/  ISETP.GE.AND P2, PT, R34, 0x41, PT ;  /* 0x000000412200780c */ /* 0x000fe20003f46270 */
[----:B------:R-:W-:-:S12]  /*93d0*/  BSSY B1, `(.L_x_7853) ;  /* 0x000000d000017945 */ /* 0x000fd80003800000 */
        /* <DEDUP_REMOVED lines=12> */
.L_x_7854:
[----:B------:R-:W-:Y:S05]  /*94a0*/  BSYNC B1 ;  /* 0x0000000000017941 */ /* 0x000fea0003800000 */
.L_x_7853:
[----:B------:R-:W-:-:S03]  /*94b0*/  UMOV UR4, 0xffffffff ;  /* 0xffffffff00047882 */ /* 0x000fc60000000000 */
[----:B------:R-:W-:Y:S05]  /*94c0*/  BRA.DIV UR4, `(.L_x_7855) ;  /* 0x000001a604747947 */ /* 0x000fea000b800000 */
[----:B---34-:R3:W4:Y:S04]  /*94d0*/  SHFL.IDX PT, R4, R33, 0x2, 0x1c1f ;  /* 0x005c1f0021047f89 */ /* 0x01872800000e0000 */
[----:B------:R3:W0:Y:S02]  /*94e0*/  SHFL.IDX PT, R14, R32, 0x2, 0x1c1f ;  /* 0x005c1f00200e7f89 */ /* 0x00062400000e0000 */
.L_x_8129:
[----:B------:R-:W-:-:S13]  /*94f0*/  ISETP.GE.AND P2, PT, R34, 0x81, PT ;  /* 0x000000812200780c */ /* 0x000fda0003f46270 */
[----:B------:R-:W-:Y:S05]  /*9500*/  @!P2 BRA `(.L_x_7823) ;  /* 0x00000000002ca947 */ /* 0x000fea0003800000 */
[----:B------:R-:W-:Y:S02]  /*9510*/  ULDC UR4, c[0x0][0x2f4] ;  /* 0x0000bd0000047ab9 */ /* 0x000fe40000000800 */
[----:B------:R-:W-:-:S13]  /*9520*/  ISETP.GE.AND P2, PT, R16, UR4, PT ;  /* 0x0000000410007c0c */ /* 0x000fda000bf46270 */
[----:B0-----:R-:W-:-:S05]  /*9530*/  @!P2 IADD3 R10, P3, R16, R14, RZ ;  /* 0x0000000e100aa210 */ /* 0x001fca0007f7e0ff */
[----:B----4-:R-:W-:Y:S01]  /*9540*/  @!P2 IMAD.X R11, R4, 0x1, R17, P3 ;  /* 0x00000001040ba824 */ /* 0x010fe200018e0611 */
[----:B------:R-:W-:-:S13]  /*9550*/  ISETP.GE.AND P3, PT, R19, UR4, PT ;  /* 0x0000000413007c0c */ /* 0x000fda000bf66270 */
[----:B------:R-:W-:-:S05]  /*9560*/  @!P3 IADD3 R8, P4, R19, R14, RZ ;  /* 0x0000000e1308b210 */ /* 0x000fca0007f9e0ff */
[----:B------:R-:W-:Y:S02]  /*9570*/  @!P3 IMAD.X R9, R4, 0x1, R189, P4 ;  /* 0x000000010409b824 */ /* 0x000fe400020e06bd */
[----:B------:R-:W0:Y:S04]  /*9580*/  @!P2 LDS.128 R4, [R92+0x1c400] ;  /* 0x01c400005c04a984 */ /* 0x000e280000000c00 */
[----:B0-----:R-:W-:Y:S04]  /*9590*/  @!P2 ST.E.128 desc[UR36][R10.64], R4 ;  /* 0x000000040a00a985 */ /* 0x001fe8000c101d24 */
[----:B------:R-:W0:Y:S04]  /*95a0*/  @!P3 LDS.128 R4, [R91+0x1c400] ;  /* 0x01c400005b04b984 */ /* 0x000e280000000c00 */
[----:B0-----:R0:W-:Y:S02]  /*95b0*/  @!P3 ST.E.128 desc[UR36][R8.64], R4 ;  /* 0x000000040800b985 */ /* 0x0011e4000c101d24 */
.L_x_7823:
[----:B------:R-:W-:Y:S05]  /*95c0*/  BSYNC B0 ;  /* 0x0000000000007941 */ /* 0x000fea0003800000 */
.L_x_7792:
        /* <DEDUP_REMOVED lines=11> */
[----:B------:R-:W-:-:S04]  /*9680*/  @!P2 IADD3 R4, R88, 0x228a0, RZ ;  /* 0x000228a05804a810 */ /* 0x000fc80007ffe0ff */
[----:B------:R-:W-:-:S04]  /*9690*/  @!P2 PRMT R4, RZ, 0x654, R4 ;  /* 0x00000654ff04a816 */ /* 0x000fc80000000004 */
[----:B------:R4:W-:Y:S01]  /*96a0*/  @!P2 SYNCS.ARRIVE.TRANS64.RED.A1T0 RZ, [R4+URZ], RZ ;  /* 0x000000ff04ffa9a7 */ /* 0x0009e2000810043f */
[----:B------:R-:W-:Y:S05]  /*96b0*/  @!P5 BRA `(.L_x_7857) ;  /* 0x000000000004d947 */ /* 0x000fea0003800000 */
[----:B------:R-:W-:Y:S01]  /*96c0*/  BPT.TRAP 0x1 ;  /* 0x000000040000795c */ /* 0x000fe20000300000 */
.L_x_7857:
[----:B------:R-:W-:Y:S05]  /*96d0*/  BSYNC B0 ;  /* 0x0000000000007941 */ /* 0x000fea0003800000 */
.L_x_7856:
[----:B------:R-:W0:Y:S01]  /*96e0*/  SYNCS.PHASECHK.TRANS64.TRYWAIT P3, [R88+URZ+0x228b0], R100 ;  /* 0x0228b064580075a7 */ /* 0x000e22000806017f */
[----:B------:R-:W-:Y:S01]  /*96f0*/  ULDC UR38, c[0x0][0x2f4] ;  /* 0x0000bd0000267ab9 */ /* 0x000fe20000000800 */
[----:B------:R-:W-:Y:S04]  /*9700*/  BSSY B0, `(.L_x_7858) ;  /* 0x0000002000007945 */ /* 0x000fe80003800000 */
[----:B0-----:R-:W-:Y:S05]  /*9710*/  @!P3 BRA `(.L_x_7859) ;  /* 0x000001a40028b947 */ /* 0x001fea0003800000 */
.L_x_8130:
[----:B------:R-:W-:Y:S05]  /*9720*/  BSYNC B0 ;  /* 0x0000000000007941 */ /* 0x000fea0003800000 */
.L_x_7858:
[----:B------:R-:W-:Y:S01]  /*9730*/  ULDC.64 UR4, c[0x0][0x328] ;  /* 0x0000ca0000047ab9 */ /* 0x000fe20000000a00 */
[----:B------:R-:W-:Y:S01]  /*9740*/  ULDC.64 UR6, c[0x0][0x318] ;  /* 0x0000c60000067ab9 */ /* 0x000fe20000000a00 */
[----:B------:R-:W-:Y:S01]  /*9750*/  IMAD R95, R95, UR4, RZ ;  /* 0x000000045f5f7c24 */ /* 0x000fe2000f8e02ff */
[----:B------:R-:W-:Y:S01]  /*9760*/  BSSY B0, `(.L_x_7860) ;  /* 0x000001d000007945 */ /* 0x000fe20003800000 */
[----:B----4-:R-:W-:-:S04]  /*9770*/  IMAD.WIDE.U32 R4, R94, UR4, RZ ;  /* 0x000000045e047c25 */ /* 0x010fc8000f8e00ff */
        /* <DEDUP_REMOVED lines=16> */
[----:B------:R-:W-:Y:S05]  /*9880*/  @!P3 BRA `(.L_x_7861) ;  /* 0x000000000028b947 */ /* 0x000fea0003800000 */
[----:B------:R-:W-:-:S13]  /*9890*/  ISETP.GE.AND P3, PT, R16, UR38, PT ;  /* 0x0000002610007c0c */ /* 0x000fda000bf66270 */
[----:B----4-:R-:W-:-:S05]  /*98a0*/  @!P3 IADD3 R10, P4, R16, R8, RZ ;  /* 0x00000008100ab210 */ /* 0x010fca0007f9e0ff */
[----:B0-----:R-:W-:Y:S01]  /*98b0*/  @!P3 IMAD.X R11, R4, 0x1, R17, P4 ;  /* 0x00000001040bb824 */ /* 0x001fe200020e0611 */
[----:B------:R-:W-:-:S13]  /*98c0*/  ISETP.GE.AND P4, PT, R19, UR38, PT ;  /* 0x0000002613007c0c */ /* 0x000fda000bf86270 */
[----:B------:R-:W-:-:S04]  /*98d0*/  @!P4 IADD3 R8, P5, R19, R8, RZ ;  /* 0x000000081308c210 */ /* 0x000fc80007fbe0ff */
[----:B------:R-:W-:Y:S02]  /*98e0*/  @!P4 IADD3.X R9, R4, R189, RZ, P5, !PT ;  /* 0x000000bd0409c210 */ /* 0x000fe40002ffe4ff */
[----:B------:R-:W0:Y:S04]  /*98f0*/  @!P3 LDS.128 R4, [R92+0xa400] ;  /* 0x00a400005c04b984 */ /* 0x000e280000000c00 */
[----:B0-----:R-:W-:Y:S04]  /*9900*/  @!P3 ST.E.128 desc[UR36][R10.64], R4 ;  /* 0x000000040a00b985 */ /* 0x001fe8000c101d24 */
[----:B------:R-:W0:Y:S04]  /*9910*/  @!P4 LDS.128 R4, [R91+0xa400] ;  /* 0x00a400005b04c984 */ /* 0x000e280000000c00 */
[----:B0-----:R0:W-:Y:S02]  /*9920*/  @!P4 ST.E.128 desc[UR36][R8.64], R4 ;  /* 0x000000040800c985 */ /* 0x0011e4000c101d24 */
.L_x_7861:
[----:B------:R-:W-:Y:S05]  /*9930*/  BSYNC B0 ;  /* 0x0000000000007941 */ /* 0x000fea0003800000 */
.L_x_7860:
[----:B------:R-:W-:Y:S01]  /*9940*/  ISETP.GE.AND P3, PT, R97, 0x41, PT ;  /* 0x000000416100780c */ /* 0x000fe20003f66270 */
[----:B0-----:R0:W0:Y:S01]  /*9950*/  SHFL.IDX PT, R4, R13, 0x1, 0x1c1f ;  /* 0x003c1f000d047f89 */ /* 0x00102200000e0000 */
[----:B------:R-:W-:Y:S03]  /*9960*/  BSSY B0, `(.L_x_7862) ;  /* 0x000000d000007945 */ /* 0x000fe60003800000 */
[----:B----4-:R4:W0:Y:S08]  /*9970*/  SHFL.IDX PT, R8, R12, 0x1, 0x1c1f ;  /* 0x003c1f000c087f89 */ /* 0x01083000000e0000 */
[----:B----4-:R-:W-:Y:S05]  /*9980*/  @!P3 BRA `(.L_x_7863) ;  /* 0x000000000028b947 */ /* 0x010fea0003800000 */
[----:B------:R-:W-:-:S13]  /*9990*/  ISETP.GE.AND P3, PT, R16, UR38, PT ;  /* 0x0000002610007c0c */ /* 0x000fda000bf66270 */
[----:B0-----:R-:W-:-:S05]  /*99a0*/  @!P3 IADD3 R10, P4, R16, R8, RZ ;  /* 0x00000008100ab210 */ /* 0x001fca0007f9e0ff */
[----:B------:R-:W-:Y:S01]  /*99b0*/  @!P3 IMAD.X R11, R4, 0x1, R17, P4 ;  /* 0x00000001040bb824 */ /* 0x000fe200020e0611 */
[----:B------:R-:W-:-:S13]  /*99c0*/  ISETP.GE.AND P4, PT, R19, UR38, PT ;  /* 0x0000002613007c0c */ /* 0x000fda000bf86270 */
[----:B------:R-:W-:-:S05]  /*99d0*/  @!P4 IADD3 R8, P5, R19, R8, RZ ;  /* 0x000000081308c210 */ /* 0x000fca0007fbe0ff */
[----:B------:R-:W-:Y:S02]  /*99e0*/  @!P4 IMAD.X R9, R4, 0x1, R189, P5 ;  /* 0x000000010409c824 */ /* 0x000fe400028e06bd */
[----:B------:R-:W0:Y:S04]  /*99f0*/  @!P3 LDS.128 R4, [R92+0xc400] ;  /* 0x00c400005c04b984 */ /* 0x000e280000000c00 */
[----:B0-----:R-:W-:Y:S04]  /*9a00*/  @!P3 ST.E.128 desc[UR36][R10.64], R4 ;  /* 0x000000040a00b985 */ /* 0x001fe8000c101d24 */
[----:B------:R-:W0:Y:S04]  /*9a10*/  @!P4 LDS.128 R4, [R91+0xc400] ;  /* 0x00c400005b04c984 */ /* 0x000e280000000c00 */
[----:B0-----:R4:W-:Y:S02]  /*9a20*/  @!P4 ST.E.128 desc[UR36][R8.64], R4 ;  /* 0x000000040800c985 */ /* 0x0019e4000c101d24 */
.L_x_7863:
[----:B------:R-:W-:Y:S05]  /*9a30*/  BSYNC B0 ;  /* 0x0000000000007941 */ /* 0x000fea0003800000 */
.L_x_7862:
[----:B------:R-:W-:Y:S01]  /*9a40*/  ISETP.GE.AND P3, PT, R97, 0x81, PT ;  /* 0x000000816100780c */ /* 0x000fe20003f66270 */
[----:B0-----:R-:W0:Y:S01]  /*9a50*/  SHFL.IDX PT, R13, R13, 0x2, 0x1c1f ;  /* 0x005c1f000d0d7f89 */ /* 0x001e2200000e0000 */
[----:B------:R-:W-:Y:S03]  /*9a60*/  BSSY B0, `(.L_x_7864) ;  /* 0x000000d000007945 */ /* 0x000fe60003800000 */
[----:B----4-:R4:W0:Y:S08]  /*9a70*/  SHFL.IDX PT, R8, R12, 0x2, 0x1c1f ;  /* 0x005c1f000c087f89 */ /* 0x01083000000e0000 */
[----:B----4-:R-:W-:Y:S05]  /*9a80*/  @!P3 BRA `(.L_x_7865) ;  /* 0x000000000028b947 */ /* 0x010fea0003800000 */
[----:B------:R-:W-:-:S13]  /*9a90*/  ISETP.GE.AND P3, PT, R16, UR38, PT ;  /* 0x0000002610007c0c */ /* 0x000fda000bf66270 */
[----:B------:R-:W4:Y:S01]  /*9aa0*/  @!P3 LDS.128 R4, [R92+0xe400] ;  /* 0x00e400005c04b984 */ /* 0x000f220000000c00 */
[----:B0-----:R-:W-:-:S05]  /*9ab0*/  @!P3 IADD3 R10, P4, R16, R8, RZ ;  /* 0x00000008100ab210 */ /* 0x001fca0007f9e0ff */
[----:B------:R-:W-:Y:S01]  /*9ac0*/  @!P3 IMAD.X R11, R13, 0x1, R17, P4 ;  /* 0x000000010d0bb824 */ /* 0x000fe200020e0611 */
[----:B------:R-:W-:-:S13]  /*9ad0*/  ISETP.GE.AND P4, PT, R19, UR38, PT ;  /* 0x0000002613007c0c */ /* 0x000fda000bf86270 */
[----:B------:R-:W-:-:S05]  /*9ae0*/  @!P4 IADD3 R8, P5, R19, R8, RZ ;  /* 0x000000081308c210 */ /* 0x000fca0007fbe0ff */
[----:B------:R-:W-:Y:S01]  /*9af0*/  @!P4 IMAD.X R9, R13, 0x1, R189, P5 ;  /* 0x000000010d09c824 */ /* 0x000fe200028e06bd */
[----:B----4-:R-:W-:Y:S04]  /*9b00*/  @!P3 ST.E.128 desc[UR36][R10.64], R4 ;  /* 0x000000040a00b985 */ /* 0x010fe8000c101d24 */
[----:B------:R-:W0:Y:S04]  /*9b10*/  @!P4 LDS.128 R4, [R91+0xe400] ;  /* 0x00e400005b04c984 */ /* 0x000e280000000c00 */
[----:B0-----:R4:W-:Y:S02]  /*9b20*/  @!P4 ST.E.128 desc[UR36][R8.64], R4 ;  /* 0x000000040800c985 */ /* 0x0019e4000c101d24 */
.L_x_7865:
[----:B------:R-:W-:Y:S05]  /*9b30*/  BSYNC B0 ;  /* 0x0000000000007941 */ /* 0x000fea0003800000 */
.L_x_7864:
[----:B------:R-:W-:Y:S01]  /*9b40*/  @!PT LDS RZ, [RZ] ;  /* 0x00000000fffff984 */ /* 0x000fe20000000800 */
[----:B------:R-:W-:Y:S01]  /*9b50*/  @!PT LDS RZ, [RZ] ;  /* 0x00000000fffff984 */ /* 0x000fe20000000800 */
[----:B------:R-:W-:Y:S01]  /*9b60*/  @!PT LDS RZ, [RZ] ;  /* 0x00000000fffff984 */ /* 0x000fe20000000800 */
[----:B------:R-:W-:Y:S01]  /*9b70*/  @!PT LDS RZ, [RZ] ;  /* 0x00000000fffff984 */ /* 0x000fe20000000800 */
[----:B------:R5:W-:Y:S06]  /*9b80*/  MEMBAR.ALL.CTA ;  /* 0x0000000000007992 */ /* 0x000bec0000008000 */
[----:B-----5:R-:W5:Y:S01]  /*9b90*/  FENCE.VIEW.ASYNC.S ;  /* 0x00000000000073c6 */ /* 0x020f620000000000 */
[----:B-1----:R-:W-:Y:S01]  /*9ba0*/  @!P2 IADD3 R88, R88, 0x228c0, RZ ;  /* 0x000228c05858a810 */ /* 0x002fe20007ffe0ff */
[----:B------:R-:W-:Y:S01]  /*9bb0*/  VIADD R188, R188, 0x1 ;  /* 0x00000001bcbc7836 */ /* 0x000fe20000000000 */
[----:B-----5:R1:W-:Y:S01]  /*9bc0*/  BAR.SYNC.DEFER_BLOCKING R75, 0x80 ;  /* 0x0002004b0000751d */ /* 0x0203e20000010000 */
[----:B------:R-:W-:-:S02]  /*9bd0*/  ISETP.NE.AND P3, PT, R90, RZ, PT ;  /* 0x000000ff5a00720c */ /* 0x000fc40003f65270 */
[----:B------:R-:W-:-:S04]  /*9be0*/  @!P2 PRMT R88, RZ, 0x654, R88 ;  /* 0x00000654ff58a816 */ /* 0x000fc80000000058 */
[----:B------:R1:W-:Y:S01]  /*9bf0*/  @!P2 SYNCS.ARRIVE.TRANS64.RED.A1T0 RZ, [R88+URZ], RZ ;  /* 0x000000ff58ffa9a7 */ /* 0x0003e2000810043f */
[----:B------:R-:W-:-:S04]  /*9c00*/  ISETP.NE.AND P2, PT, R188, 0x2, PT ;  /* 0x00000002bc00780c */ /* 0x000fc80003f45270 */
[----:B----4-:R-:W-:Y:S02]  /*9c10*/  SEL R4, RZ, 0x1, P2 ;  /* 0x00000001ff047807 */ /* 0x010fe40001000000 */
[----:B------:R-:W-:Y:S02]  /*9c20*/  SEL R188, R188, RZ, P2 ;  /* 0x000000ffbcbc7207 */ /* 0x000fe40001000000 */
[----:B------:R-:W-:Y:S01]  /*9c30*/  LOP3.LUT R193, R193, R4, RZ, 0x3c, !PT ;  /* 0x00000004c1c17212 */ /* 0x000fe200078e3cff */
[----:B-1----:R-:W-:Y:S06]  /*9c40*/  @P3 BRA `(.L_x_7866) ;  /* 0xffffff8800283947 */ /* 0x002fec000383ffff */
[----:B------:R-:W1:Y:S01]  /*9c50*/  S2R R5, SR_TID.X ;  /* 0x0000000000057919 */ /* 0x000e620000002100 */
[----:B------:R-:W-:Y:S02]  /*9c60*/  PLOP3.LUT P0, PT, PT, PT, PT, 0x8, 0x0 ;  /* 0x000000000000781c */ /* 0x000fe40003f0e170 */
[----:B-1----:R-:W-:-:S04]  /*9c70*/  SHF.R.U32.HI R5, RZ, 0x7, R5 ;  /* 0x00000007ff057819 */ /* 0x002fc80000011605 */
[----:B------:R-:W-:-:S13]  /*9c80*/  ISETP.NE.AND P3, PT, R5, 0x1, PT ;  /* 0x000000010500780c */ /* 0x000fda0003f65270 */
[----:B------:R-:W-:Y:S06]  /*9c90*/  @!P3 BAR.ARV 0x9, 0x100 ;  /* 0x024400000000bb1d */ /* 0x000fec0000002000 */
.L_x_7787:
[----:B------:R-:W-:Y:S01]  /*9ca0*/  IMAD.MOV.U32 R27, RZ, RZ, RZ ;  /* 0x000000ffff1b7224 */ /* 0x000fe200078e00ff */
[----:B------:R-:W-:Y:S06]  /*9cb0*/  @P0 BRA `(.L_x_7867) ;  /* 0x00000000000c0947 */ /* 0x000fec0003800000 */
[----:B------:R-:W1:Y:S01]  /*9cc0*/  FENCE.VIEW.ASYNC.G ;  /* 0x00000000000073c6 */ /* 0x000e620000000100 */
[----:B------:R-:W-:Y:S05]  /*9cd0*/  WARPSYNC.ALL ;  /* 0x0000000000007948 */ /* 0x000fea0003800000 */
[----:B-1----:R-:W-:Y:S06]  /*9ce0*/  BAR.ARV 0xc, 0x180 ;  /* 0x0306000000007b1d */ /* 0x002fec0000002000 */
.L_x_7867:
[----:B------:R-:W-:Y:S01]  /*9cf0*/  ISETP.NE.AND P0, PT, R101, RZ, PT ;  /* 0x000000ff6500720c */ /* 0x000fe20003f05270 */
[----:B------:R-:W-:-:S12]  /*9d00*/  BSSY B0, `(.L_x_7868) ;  /* 0x000001f000007945 */ /* 0x000fd80003800000 */
[----:B------:R-:W-:Y:S05]  /*9d10*/  @!P0 BRA `(.L_x_7869) ;  /* 0x0000000000748947 */ /* 0x000fea0003800000 */
[----:B------:R-:W-:Y:S01]  /*9d20*/  ISETP.NE.AND P0, PT, R209, RZ, PT ;  /* 0x000000ffd100720c */ /* 0x000fe20003f05270 */
[----:B------:R-:W-:-:S03]  /*9d30*/  ULDC UR4, c[0x0][0x9f0] ;  /* 0x00027c0000047ab9 */ /* 0x000fc60000000800 */
[----:B------:R-:W-:-:S04]  /*9d40*/  SEL R9, R209, UR4, P0 ;  /* 0x00000004d1097c07 */ /* 0x000fc80008000000 */
[-C--:B------:R-:W-:Y:S02]  /*9d50*/  IABS R6, R9.reuse ;  /* 0x0000000900067213 */ /* 0x080fe40000000000 */
[----:B------:R-:W-:Y:S02]  /*9d60*/  IADD3 R0, R2, -0x1, R9 ;  /* 0xffffffff02007810 */ /* 0x000fe40007ffe009 */
[----:B------:R-:W1:Y:S01]  /*9d70*/  I2F.RP R3, R6 ;  /* 0x0000000600037306 */ /* 0x000e620000209400 */
[-C--:B------:R-:W-:Y:S02]  /*9d80*/  IABS R10, R9.reuse ;  /* 0x00000009000a7213 */ /* 0x080fe40000000000 */
[----:B0-----:R-:W-:Y:S02]  /*9d90*/  IABS R8, R0 ;  /* 0x0000000000087213 */ /* 0x001fe40000000000 */
[----:B------:R-:W-:-:S04]  /*9da0*/  LOP3.LUT R0, R0, R9, RZ, 0x3c, !PT ;  /* 0x0000000900007212 */ /* 0x000fc800078e3cff */
[----:B------:R-:W-:Y:S01]  /*9db0*/  ISETP.GE.AND P2, PT, R0, RZ, PT ;  /* 0x000000ff0000720c */ /* 0x000fe20003f46270 */
[----:B-1----:R-:W0:Y:S02]  /*9dc0*/  MUFU.RCP R3, R3 ;  /* 0x0000000300037308 */ /* 0x002e240000001000 */
[----:B0-----:R-:W-:Y:S01]  /*9dd0*/  VIADD R4, R3, 0xffffffe ;  /* 0x0ffffffe03047836 */ /* 0x001fe20000000000 */
[----:B------:R-:W-:-:S05]  /*9de0*/  IADD3 R3, RZ, -R10, RZ ;  /* 0x8000000aff037210 */ /* 0x000fca0007ffe0ff */
        /* <DEDUP_REMOVED lines=16> */
.L_x_7869:
[----:B------:R-:W-:Y:S05]  /*9ef0*/  BSYNC B0 ;  /* 0x0000000000007941 */ /* 0x000fea0003800000 */
.L_x_7868:
[-C--:B------:R-:W-:Y:S01]  /*9f00*/  IMAD R202, R215, R27.reuse, RZ ;  /* 0x0000001bd7ca7224 */ /* 0x080fe200078e02ff */
[----:B------:R-:W-:Y:S01]  /*9f10*/  PLOP3.LUT P0, PT, PT, PT, PT, 0x80, 0x0 ;  /* 0x000000000000781c */ /* 0x000fe20003f0f070 */
[----:B------:R-:W-:Y:S01]  /*9f20*/  IMAD.MOV.U32 R11, RZ, RZ, RZ ;  /* 0x000000ffff0b7224 */ /* 0x000fe200078e00ff */
[----:B------:R-:W-:Y:S01]  /*9f30*/  CS2R R92, SRZ ;  /* 0x00000000005c7805 */ /* 0x000fe2000001ff00 */
[----:B------:R-:W-:Y:S01]  /*9f40*/  IMAD.MOV.U32 R89, RZ, RZ, RZ ;  /* 0x000000ffff597224 */ /* 0x000fe200078e00ff */
[----:B------:R-:W-:Y:S02]  /*9f50*/  VIADDMNMX R27, R202, R27, R2, PT ;  /* 0x0000001bca1b7246 */ /* 0x000fe40003800102 */
[----:B------:R-:W-:Y:S02]  /*9f60*/  CS2R R2, SRZ ;  /* 0x0000000000027805 */ /* 0x000fe4000001ff00 */
[----:B------:R-:W-:Y:S01]  /*9f70*/  CS2R R72, SRZ ;  /* 0x0000000000487805 */ /* 0x000fe2000001ff00 */
[----:B------:R-:W-:Y:S01]  /*9f80*/  IMAD.MOV.U32 R110, RZ, RZ, RZ ;  /* 0x000000ffff6e7224 */ /* 0x000fe200078e00ff */
[----:B------:R-:W-:-:S02]  /*9f90*/  ISETP.GT.AND P1, PT, R27, R202, PT ;  /* 0x000000ca1b00720c */ /* 0x000fc40003f24270 */
[----:B0-----:R-:W-:Y:S02]  /*9fa0*/  CS2R R12, SRZ ;  /* 0x00000000000c7805 */ /* 0x001fe4000001ff00 */
[----:B--2---:R-:W-:Y:S02]  /*9fb0*/  MOV R102, RZ ;  /* 0x000000ff00667202 */ /* 0x004fe40000000f00 */
[----:B------:R-:W-:Y:S01]  /*9fc0*/  CS2R R36, SRZ ;  /* 0x0000000000247805 */ /* 0x000fe2000001ff00 */
[----:B------:R-:W-:Y:S01]  /*9fd0*/  IMAD.MOV.U32 R97, RZ, RZ, RZ ;  /* 0x000000ffff617224 */ /* 0x000fe200078e00ff */
[----:B------:R-:W-:Y:S01]  /*9fe0*/  CS2R R52, SRZ ;  /* 0x0000000000347805 */ /* 0x000fe2000001ff00 */
[----:B------:R-:W-:Y:S01]  /*9ff0*/  IMAD.MOV.U32 R85, RZ, RZ, RZ ;  /* 0x000000ffff557224 */ /* 0x000fe200078e00ff */
[----:B------:R-:W-:Y:S01]  /*a000*/  MOV R140, RZ ;  /* 0x000000ff008c7202 */ /* 0x000fe20000000f00 */
[----:B------:R-:W-:Y:S01]  /*a010*/  IMAD.MOV.U32 R136, RZ, RZ, RZ ;  /* 0x000000ffff887224 */ /* 0x000fe200078e00ff */
[----:B------:R-:W-:Y:S01]  /*a020*/  CS2R R44, SRZ ;  /* 0x00000000002c7805 */ /* 0x000fe2000001ff00 */
[----:B------:R-:W-:Y:S01]  /*a030*/  IMAD.MOV.U32 R79, RZ, RZ, RZ ;  /* 0x000000ffff4f7224 */ /* 0x000fe200078e00ff */
        /* <DEDUP_REMOVED lines=20> */
[----:B------:R-:W-:Y:S01]  /*a180*/  MOV R118, RZ ;  /* 0x000000ff00767202 */ /* 0x000fe20000000f00 */
[----:B------:R-:W-:Y:S01]  /*a190*/  IMAD.MOV.U32 R132, RZ, RZ, RZ ;  /* 0x000000ffff847224 */ /* 0x000fe200078e00ff */
[----:B------:R-:W-:Y:S01]  /*a1a0*/  CS2R R8, SRZ ;  /* 0x0000000000087805 */ /* 0x000fe2000001ff00 */
[----:B------:R-:W-:Y:S01]  /*a1b0*/  IMAD.MOV.U32 R122, RZ, RZ, RZ ;  /* 0x000000ffff7a7224 */ /* 0x000fe200078e00ff */
[----:B------:R-:W-:Y:S01]  /*a1c0*/  MOV R116, RZ ;  /* 0x000000ff00747202 */ /* 0x000fe20000000f00 */
[----:B------:R-:W-:-:S02]  /*a1d0*/  IMAD.MOV.U32 R124, RZ, RZ, RZ ;  /* 0x000000ffff7c7224 */ /* 0x000fc400078e00ff */
[----:B------:R-:W-:Y:S02]  /*a1e0*/  IMAD.MOV.U32 R71, RZ, RZ, RZ ;  /* 0x000000ffff477224 */ /* 0x000fe400078e00ff */
[----:B------:R-:W-:Y:S02]  /*a1f0*/  IMAD.MOV.U32 R67, RZ, RZ, RZ ;  /* 0x000000ffff437224 */ /* 0x000fe400078e00ff */
[----:B------:R-:W-:Y:S02]  /*a200*/  IMAD.MOV.U32 R49, RZ, RZ, RZ ;  /* 0x000000ffff317224 */ /* 0x000fe400078e00ff */
[----:B------:R-:W-:Y:S02]  /*a210*/  IMAD.MOV.U32 R120, RZ, RZ, RZ ;  /* 0x000000ffff787224 */ /* 0x000fe400078e00ff */
[----:B------:R-:W-:Y:S02]  /*a220*/  IMAD.MOV.U32 R114, RZ, RZ, RZ ;  /* 0x000000ffff727224 */ /* 0x000fe400078e00ff */
[----:B------:R-:W-:-:S02]  /*a230*/  IMAD.MOV.U32 R43, RZ, RZ, RZ ;  /* 0x000000ffff2b7224 */ /* 0x000fc400078e00ff */
[----:B------:R-:W-:Y:S02]  /*a240*/  IMAD.MOV.U32 R6, RZ, RZ, RZ ;  /* 0x000000ffff067224 */ /* 0x000fe400078e00ff */
[----:B------:R-:W-:Y:S02]  /*a250*/  IMAD.MOV.U32 R81, RZ, RZ, RZ ;  /* 0x000000ffff517224 */ /* 0x000fe400078e00ff */
[----:B------:R-:W-:Y:S01]  /*a260*/  IMAD.MOV.U32 R83, RZ, RZ, RZ ;  /* 0x000000ffff537224 */ /* 0x000fe200078e00ff */
[----:B------:R-:W-:Y:S06]  /*a270*/  @!P1 BRA `(.L_x_7870) ;  /* 0x000000c400189947 */ /* 0x000fec0003800000 */
[----:B------:R-:W-:-:S03]  /*a280*/  UMOV UR4, 0xffffffff ;  /* 0xffffffff00047882 */ /* 0x000fc60000000000 */
[----:B------:R-:W-:Y:S05]  /*a290*/  BRA.DIV UR4, `(.L_x_7871) ;  /* 0x0000019a045c7947 */ /* 0x000fea000b800000 */
[----:B------:R-:W0:Y:S02]  /*a2a0*/  S2R R0, SR_TID.X ;  /* 0x0000000000007919 */ /* 0x000e240000002100 */
[----:B0-----:R-:W-:-:S05]  /*a2b0*/  VIADD R2, R0, 0xffffff80 ;  /* 0xffffff8000027836 */ /* 0x001fca0000000000 */
[----:B------:R-:W-:-:S04]  /*a2c0*/  SHF.R.S32.HI R0, RZ, 0x1f, R2 ;  /* 0x0000001fff007819 */ /* 0x000fc80000011402 */
[----:B------:R-:W-:-:S04]  /*a2d0*/  LEA.HI R0, R0, R2, RZ, 0x7 ;  /* 0x0000000200007211 */ /* 0x000fc800078f38ff */
[----:B------:R-:W-:-:S05]  /*a2e0*/  SHF.R.S32.HI R0, RZ, 0x7, R0 ;  /* 0x00000007ff007819 */ /* 0x000fca0000011400 */
[----:B------:R0:W1:Y:S02]  /*a2f0*/  SHFL.IDX PT, R203, R0, RZ, 0x1f ;  /* 0x00001fff00cb7589 */ /* 0x00006400000e0000 */
.L_x_8133:
[----:B01----:R-:W-:Y:S01]  /*a300*/  LEA.HI R0, R203, R203, RZ, 0x1 ;  /* 0x000000cbcb007211 */ /* 0x003fe200078f08ff */
[----:B------:R-:W-:Y:S01]  /*a310*/  VIADD R35, R18, 0x14400 ;  /* 0x0001440012237836 */ /* 0x000fe20000000000 */
[----:B------:R-:W-:Y:S02]  /*a320*/  BSSY B6, `(.L_x_7872) ;  /* 0x0000018000067945 */ /* 0x000fe40003800000 */
[----:B------:R-:W-:Y:S02]  /*a330*/  LOP3.LUT R0, R0, 0x1e, RZ, 0xc0, !PT ;  /* 0x0000001e00007812 */ /* 0x000fe400078ec0ff */
[----:B------:R-:W-:Y:S02]  /*a340*/  LOP3.LUT P0, RZ, R35, 0x9f, RZ, 0xc0, !PT ;  /* 0x0000009f23ff7812 */ /* 0x000fe4000780c0ff */
[----:B------:R-:W-:-:S05]  /*a350*/  IADD3 R0, R203, -R0, RZ ;  /* 0x80000000cb007210 */ /* 0x000fca0007ffe0ff */
        /* <DEDUP_REMOVED lines=14> */
[----:B------:R-:W-:Y:S01]  /*a440*/  MOV R13, RZ ;  /* 0x000000ff000d7202 */ /* 0x000fe20000000f00 */
[----:B------:R-:W-:-:S02]  /*a450*/  IMAD.U32 R11, RZ, RZ, UR5 ;  /* 0x00000005ff0b7e24 */ /* 0x000fc4000f8e00ff */
[----:B------:R-:W-:Y:S02]  /*a460*/  IMAD.MOV.U32 R8, RZ, RZ, 0x70 ;  /* 0x00000070ff087424 */ /* 0x000fe400078e00ff */
[----:B0-----:R-:W-:-:S07]  /*a470*/  IMAD.MOV.U32 R12, RZ, RZ, 0x1 ;  /* 0x00000001ff0c7424 */ /* 0x001fce00078e00ff */
[----:B------:R-:W-:-:S07]  /*a480*/  LEPC R20, `(.L_x_7873) ;  /* 0x000000001014794e */ /* 0x000fce0000000000 */
[----:B-1-3-5:R-:W-:Y:S05]  /*a490*/  CALL.ABS.NOINC R2 ;  /* 0x0000000002007343 */ /* 0x02afea0003c00000 */
.L_x_7873:
[----:B------:R-:W-:Y:S05]  /*a4a0*/  BSYNC B6 ;  /* 0x0000000000067941 */ /* 0x000fea0003800000 */
.L_x_7872:
        /* <DEDUP_REMOVED lines=9> */
[----:B------:R-:W4:Y:S01]  /*a540*/  @P1 LDC.64 R12, c[0x0][0x9c0] ;  /* 0x00027000ff0c1b82 */ /* 0x000f220000000a00 */
[----:B0-----:R-:W-:-:S02]  /*a550*/  @P1 IMAD R2, R213, R8, RZ ;  /* 0x00000008d5021224 */ /* 0x001fc400078e02ff */
[----:B------:R-:W-:-:S04]  /*a560*/  @P1 IMAD.WIDE.U32 R4, R206, R8, RZ ;  /* 0x00000008ce041225 */ /* 0x000fc800078e00ff */
[C---:B------:R-:W-:Y:S02]  /*a570*/  @P1 IMAD R9, R206.reuse, R9, R2 ;  /* 0x00000009ce091224 */ /* 0x040fe400078e0202 */
[-C--:B-1----:R-:W-:Y:S02]  /*a580*/  @P0 IMAD R0, R213, R6.reuse, RZ ;  /* 0x00000006d5000224 */ /* 0x082fe400078e02ff */
[----:B------:R-:W-:-:S04]  /*a590*/  @P0 IMAD.WIDE.U32 R2, R206, R6, RZ ;  /* 0x00000006ce020225 */ /* 0x000fc800078e00ff */
[----:B------:R-:W-:Y:S02]  /*a5a0*/  @P0 IMAD R7, R206, R7, R0 ;  /* 0x00000007ce070224 */ /* 0x000fe400078e0200 */
[----:B------:R-:W-:Y:S02]  /*a5b0*/  @P1 IMAD.IADD R5, R5, 0x1, R9 ;  /* 0x0000000105051824 */ /* 0x000fe400078e0209 */
[----:B------:R-:W-:Y:S02]  /*a5c0*/  @P0 IMAD.IADD R3, R3, 0x1, R7 ;  /* 0x0000000103030824 */ /* 0x000fe400078e0207 */
[----:B------:R-:W-:Y:S02]  /*a5d0*/  IMAD.MOV.U32 R0, RZ, RZ, 0x3f800000 ;  /* 0x3f800000ff007424 */ /* 0x000fe400078e00ff */
[----:B--2---:R-:W-:-:S04]  /*a5e0*/  @P0 IMAD.WIDE.U32 R2, R191, R10, R2 ;  /* 0x0000000abf020225 */ /* 0x004fc800078e0002 */
[C---:B----4-:R-:W-:Y:S01]  /*a5f0*/  @P1 IMAD.WIDE.U32 R6, R191.reuse, R12, R4 ;  /* 0x0000000cbf061225 */ /* 0x050fe200078e0004 */
[----:B------:R-:W-:Y:S01]  /*a600*/  @P0 LEA R4, P2, R2, UR4, 0x2 ;  /* 0x0000000402040c11 */ /* 0x000fe2000f8410ff */
[----:B------:R-:W-:Y:S02]  /*a610*/  ULDC UR4, c[0x0][0x3f4] ;  /* 0x0000fd0000047ab9 */ /* 0x000fe40000000800 */
[C---:B------:R-:W-:Y:S01]  /*a620*/  @P0 IMAD R5, R191.reuse, R11, R3 ;  /* 0x0000000bbf050224 */ /* 0x040fe200078e0203 */
        /* <DEDUP_REMOVED lines=13> */
[----:B------:R-:W-:-:S04]  /*a700*/  LOP3.LUT R3, R0, 0xfffffffe, RZ, 0xc0, !PT ;  /* 0xfffffffe00037812 */ /* 0x000fc800078ec0ff */
[----:B------:R-:W-:-:S04]  /*a710*/  IADD3 R3, R212, -R3, RZ ;  /* 0x80000003d4037210 */ /* 0x000fc80007ffe0ff */
[----:B------:R-:W-:-:S04]  /*a720*/  SHF.L.U32 R3, R3, 0x1f, RZ ;  /* 0x0000001f03037819 */ /* 0x000fc800000006ff */
[----:B------:R0:W1:Y:S03]  /*a730*/  SYNCS.PHASECHK.TRANS64.TRYWAIT P0, [R18+URZ+0x22800], R3 ;  /* 0x02280003120075a7 */ /* 0x000066000800017f */
[----:B-1----:R-:W-:Y:S05]  /*a740*/  @!P0 NANOSLEEP.SYNCS 0x989680 ;  /* 0x009896800000895d */ /* 0x002fea0003900000 */
[----:B------:R-:W1:Y:S01]  /*a750*/  @!P0 SYNCS.PHASECHK.TRANS64 P0, [R18+URZ+0x22800], R3 ;  /* 0x02280003120085a7 */ /* 0x000e62000800007f */
[----:B------:R-:W-:Y:S04]  /*a760*/  BSSY B0, `(.L_x_7875) ;  /* 0x0000006000007945 */ /* 0x000fe80003800000 */
[----:B-1----:R-:W-:Y:S05]  /*a770*/  @P0 BRA `(.L_x_7876) ;  /* 0x0000000000100947 */ /* 0x002fea0003800000 */
.L_x_7877:
[----:B-1----:R1:W2:Y:S02]  /*a780*/  SYNCS.PHASECHK.TRANS64.TRYWAIT P0, [R18+URZ+0x22800], R3 ;  /* 0x02280003120075a7 */ /* 0x0022a4000800017f */
[----:B--2---:R-:W-:Y:S05]  /*a790*/  @!P0 NANOSLEEP.SYNCS 0x989680 ;  /* 0x009896800000895d */ /* 0x004fea0003900000 */
[----:B------:R-:W2:Y:S02]  /*a7a0*/  @!P0 SYNCS.PHASECHK.TRANS64 P0, [R18+URZ+0x22800], R3 ;  /* 0x02280003120085a7 */ /* 0x000ea4000800007f */
[----:B--2---:R-:W-:Y:S05]  /*a7b0*/  @!P0 BRA `(.L_x_7877) ;  /* 0xfffffffc00f08947 */ /* 0x004fea000383ffff */
.L_x_7876:
[----:B------:R-:W-:Y:S05]  /*a7c0*/  BSYNC B0 ;  /* 0x0000000000007941 */ /* 0x000fea0003800000 */
.L_x_7875:
[----:B------:R-:W-:Y:S05]  /*a7d0*/  BRA `(.L_x_7878) ;  /* 0x0000003c00e47947 */ /* 0x000fea0003800000 */
.L_x_7874:
[----:B---3--:R-:W0:Y:S01]  /*a7e0*/  LDC.64 R32, c[0x0][0x3e8] ;  /* 0x0000fa00ff207b82 */ /* 0x008e220000000a00 */
[----:B------:R-:W-:Y:S01]  /*a7f0*/  LOP3.LUT P0, RZ, R35, 0x3ff, RZ, 0xc0, !PT ;  /* 0x000003ff23ff7812 */ /* 0x000fe2000780c0ff */
[----:B------:R-:W-:Y:S01]  /*a800*/  ULDC.64 UR4, c[0x0][0x3f8] ;  /* 0x0000fe0000047ab9 */ /* 0x000fe20000000a00 */
[----:B-----5:R-:W-:Y:S01]  /*a810*/  SHF.R.S32.HI R0, RZ, 0x1f, R26 ;  /* 0x0000001fff007819 */ /* 0x020fe2000001141a */
[----:B------:R-:W-:Y:S01]  /*a820*/  ULDC.64 UR6, c[0x0][0x408] ;  /* 0x0001020000067ab9 */ /* 0x000fe20000000a00 */
[----:B------:R-:W-:Y:S03]  /*a830*/  BSSY B6, `(.L_x_7879) ;  /* 0x000001b000067945 */ /* 0x000fe60003800000 */
[----:B------:R-:W1:Y:S01]  /*a840*/  LDC.64 R30, c[0x0][0x400] ;  /* 0x00010000ff1e7b82 */ /* 0x000e620000000a00 */
[C---:B------:R-:W-:Y:S02]  /*a850*/  IMAD R3, R0.reuse, UR4, RZ ;  /* 0x0000000400037c24 */ /* 0x040fe4000f8e02ff */
[----:B------:R-:W-:-:S02]  /*a860*/  IMAD R5, R0, UR6, RZ ;  /* 0x0000000600057c24 */ /* 0x000fc4000f8e02ff */
[C---:B------:R-:W-:Y:S02]  /*a870*/  IMAD R3, R26.reuse, UR5, R3 ;  /* 0x000000051a037c24 */ /* 0x040fe4000f8e0203 */
[C---:B------:R-:W-:Y:S02]  /*a880*/  IMAD R5, R26.reuse, UR7, R5 ;  /* 0x000000071a057c24 */ /* 0x040fe4000f8e0205 */
[----:B0-----:R-:W-:-:S04]  /*a890*/  IMAD.WIDE.U32 R32, R26, UR4, R32 ;  /* 0x000000041a207c25 */ /* 0x001fc8000f8e0020 */
[----:B-1----:R-:W-:-:S04]  /*a8a0*/  IMAD.WIDE.U32 R30, R26, UR6, R30 ;  /* 0x000000061a1e7c25 */ /* 0x002fc8000f8e001e */
        /* <DEDUP_REMOVED lines=11> */
[----:B------:R-:W-:Y:S01]  /*a960*/  IMAD.U32 R7, RZ, RZ, UR7 ;  /* 0x00000007ff077e24 */ /* 0x000fe2000f8e00ff */
[----:B------:R-:W-:Y:S01]  /*a970*/  MOV R12, 0x1 ;  /* 0x00000001000c7802 */ /* 0x000fe20000000f00 */
[----:B------:R-:W-:-:S02]  /*a980*/  IMAD.U32 R10, RZ, RZ, UR4 ;  /* 0x00000004ff0a7e24 */ /* 0x000fc4000f8e00ff */
[----:B------:R-:W-:Y:S02]  /*a990*/  IMAD.U32 R11, RZ, RZ, UR5 ;  /* 0x00000005ff0b7e24 */ /* 0x000fe4000f8e00ff */
[----:B------:R-:W-:Y:S02]  /*a9a0*/  IMAD.MOV.U32 R8, RZ, RZ, 0x70 ;  /* 0x00000070ff087424 */ /* 0x000fe400078e00ff */
[----:B0-----:R-:W-:-:S07]  /*a9b0*/  IMAD.MOV.U32 R13, RZ, RZ, RZ ;  /* 0x000000ffff0d7224 */ /* 0x001fce00078e00ff */
[----:B------:R-:W-:-:S07]  /*a9c0*/  LEPC R20, `(.L_x_7880) ;  /* 0x000000001014794e */ /* 0x000fce0000000000 */
[----:B-1----:R-:W-:Y:S05]  /*a9d0*/  CALL.ABS.NOINC R14 ;  /* 0x000000000e007343 */ /* 0x002fea0003c00000 */
.L_x_7880:
[----:B------:R-:W-:Y:S05]  /*a9e0*/  BSYNC B6 ;  /* 0x0000000000067941 */ /* 0x000fea0003800000 */
.L_x_7879:
        /* <DEDUP_REMOVED lines=11> */
.L_x_8139:
[----:B------:R-:W-:Y:S01]  /*aaa0*/  IMAD.SHL.U32 R5, R201, 0x80, RZ ;  /* 0x00000080c9057824 */ /* 0x000fe200078e00ff */
[----:B------:R-:W-:Y:S01]  /*aab0*/  ULDC UR4, c[0x0][0x448] ;  /* 0x0001120000047ab9 */ /* 0x000fe20000000800 */
[----:B------:R-:W-:Y:S01]  /*aac0*/  BSSY B1, `(.L_x_7884) ;  /* 0x0000028000017945 */ /* 0x000fe20003800000 */
[----:B------:R-:W-:Y:S01]  /*aad0*/  IMAD R25, R25, UR4, RZ ;  /* 0x0000000419197c24 */ /* 0x000fe2000f8e02ff */
[----:B------:R-:W-:Y:S02]  /*aae0*/  LOP3.LUT P0, RZ, R201, 0x4, RZ, 0xc0, !PT ;  /* 0x00000004c9ff7812 */ /* 0x000fe4000780c0ff */
[----:B------:R-:W-:Y:S02]  /*aaf0*/  CS2R R8, SRZ ;  /* 0x0000000000087805 */ /* 0x000fe4000001ff00 */
[----:B------:R-:W-:Y:S01]  /*ab00*/  LOP3.LUT R7, R5, 0x380, RZ, 0xc0, !PT ;  /* 0x0000038005077812 */ /* 0x000fe200078ec0ff */
[----:B------:R-:W-:Y:S01]  /*ab10*/  IMAD R36, R29, -0x80, R25 ;  /* 0xffffff801d247824 */ /* 0x000fe200078e0219 */
[----:B------:R-:W-:-:S02]  /*ab20*/  ISETP.GE.AND P1, PT, R4, R25, PT ;  /* 0x000000190400720c */ /* 0x000fc40003f26270 */
[----:B------:R-:W-:Y:S02]  /*ab30*/  CS2R R10, SRZ ;  /* 0x00000000000a7805 */ /* 0x000fe4000001ff00 */
[----:B------:R-:W-:Y:S02]  /*ab40*/  LEA.HI R5, R212, R212, RZ, 0x1 ;  /* 0x000000d4d4057211 */ /* 0x000fe400078f08ff */
[----:B------:R-:W-:Y:S02]  /*ab50*/  LOP3.LUT R6, R7, 0x30, R16, 0xf8, !PT ;  /* 0x0000003007067812 */ /* 0x000fe400078ef810 */
[----:B------:R-:W-:Y:S02]  /*ab60*/  SHF.R.U32.HI R7, RZ, 0x3, R7 ;  /* 0x00000003ff077819 */ /* 0x000fe40000011607 */
[----:B------:R-:W-:Y:S02]  /*ab70*/  LOP3.LUT R5, R5, 0xfffffffe, RZ, 0xc0, !PT ;  /* 0xfffffffe05057812 */ /* 0x000fe400078ec0ff */
[----:B------:R-:W-:-:S03]  /*ab80*/  LOP3.LUT R7, R6, R7, RZ, 0x3c, !PT ;  /* 0x0000000706077212 */ /* 0x000fc600078e3cff */
[----:B------:R-:W-:Y:S01]  /*ab90*/  IMAD.IADD R39, R212, 0x1, -R5 ;  /* 0x00000001d4277824 */ /* 0x000fe200078e0a05 */
[----:B------:R-:W-:Y:S02]  /*aba0*/  IADD3 R13, R18, R7, R200 ;  /* 0x00000007120d7210 */ /* 0x000fe40007ffe0c8 */
[----:B------:R-:W-:Y:S02]  /*abb0*/  CS2R R4, SRZ ;  /* 0x0000000000047805 */ /* 0x000fe4000001ff00 */
[----:B------:R-:W-:Y:S02]  /*abc0*/  CS2R R6, SRZ ;  /* 0x0000000000067805 */ /* 0x000fe4000001ff00 */
[----:B------:R-:W-:Y:S01]  /*abd0*/  SHF.L.U32 R39, R39, 0x1f, RZ ;  /* 0x0000001f27277819 */ /* 0x000fe200000006ff */
[C---:B------:R-:W-:Y:S01]  /*abe0*/  VIADD R12, R13.reuse, 0x14440 ;  /* 0x000144400d0c7836 */ /* 0x040fe20000000000 */
[----:B------:R-:W-:Y:S01]  /*abf0*/  IADD3 R25, R13, 0x14400, RZ ;  /* 0x000144000d197810 */ /* 0x000fe20007ffe0ff */
[----:B------:R-:W-:Y:S06]  /*ac00*/  @P1 BRA `(.L_x_7885) ;  /* 0x00000000004c1947 */ /* 0x000fec0003800000 */
[----:B------:R-:W-:Y:S01]  /*ac10*/  ULDC UR4, c[0x0][0x3f4] ;  /* 0x0000fd0000047ab9 */ /* 0x000fe20000000800 */
[----:B------:R-:W-:Y:S02]  /*ac20*/  SHF.R.S32.HI R5, RZ, 0x1f, R192 ;  /* 0x0000001fff057819 */ /* 0x000fe400000114c0 */
[----:B------:R-:W-:Y:S02]  /*ac30*/  ISETP.GE.AND P2, PT, R22, UR4, PT ;  /* 0x0000000416007c0c */ /* 0x000fe4000bf46270 */
[----:B------:R-:W-:-:S11]  /*ac40*/  ISETP.GE.AND P1, PT, R192, UR4, PT ;  /* 0x00000004c0007c0c */ /* 0x000fd6000bf26270 */
[----:B------:R-:W-:Y:S02]  /*ac50*/  @!P2 SHF.R.S32.HI R4, RZ, 0x1f, R22 ;  /* 0x0000001fff04a819 */ /* 0x000fe40000011416 */
[-C--:B-1----:R-:W-:Y:S02]  /*ac60*/  @!P2 IADD3 R20, P5, R22, R33.reuse, RZ ;  /* 0x000000211614a210 */ /* 0x082fe40007fbe0ff */
[----:B0-----:R-:W-:Y:S02]  /*ac70*/  @!P1 IADD3 R30, P3, R192, R33, RZ ;  /* 0x00000021c01e9210 */ /* 0x001fe40007f7e0ff */
[-C--:B--2---:R-:W-:Y:S01]  /*ac80*/  @!P2 IADD3 R28, P4, R22, R14.reuse, RZ ;  /* 0x0000000e161ca210 */ /* 0x084fe20007f9e0ff */
[--C-:B---3--:R-:W-:Y:S01]  /*ac90*/  @!P2 IMAD.X R21, R0, 0x1, R4.reuse, P5 ;  /* 0x000000010015a824 */ /* 0x108fe200028e0604 */
[----:B------:R-:W-:Y:S01]  /*aca0*/  @!P1 IADD3 R14, P5, R192, R14, RZ ;  /* 0x0000000ec00e9210 */ /* 0x000fe20007fbe0ff */
[----:B------:R-:W-:Y:S01]  /*acb0*/  @!P1 IMAD.X R31, R0, 0x1, R5, P3 ;  /* 0x00000001001f9824 */ /* 0x000fe200018e0605 */
[----:B------:R-:W-:Y:S01]  /*acc0*/  CS2R R8, SRZ ;  /* 0x0000000000087805 */ /* 0x000fe2000001ff00 */
[C---:B----4-:R-:W-:Y:S01]  /*acd0*/  @!P2 IMAD.X R29, R3.reuse, 0x1, R4, P4 ;  /* 0x00000001031da824 */ /* 0x050fe200020e0604 */
[----:B------:R-:W-:-:S02]  /*ace0*/  @!P1 IADD3.X R15, R3, R5, RZ, P5, !PT ;  /* 0x00000005030f9210 */ /* 0x000fc40002ffe4ff */
[----:B------:R-:W-:Y:S01]  /*acf0*/  CS2R R4, SRZ ;  /* 0x0000000000047805 */ /* 0x000fe2000001ff00 */
[----:B------:R0:W5:Y:S04]  /*ad00*/  @!P2 LD.E.64 R10, desc[UR36][R20.64] ;  /* 0x00000024140aa980 */ /* 0x000168000c101b00 */
[----:B------:R0:W5:Y:S04]  /*ad10*/  @!P2 LD.E.64 R6, desc[UR36][R28.64] ;  /* 0x000000241c06a980 */ /* 0x000168000c101b00 */
[----:B------:R0:W5:Y:S04]  /*ad20*/  @!P1 LD.E.64 R8, desc[UR36][R30.64] ;  /* 0x000000241e089980 */ /* 0x000168000c101b00 */
[----:B------:R0:W5:Y:S02]  /*ad30*/  @!P1 LD.E.64 R4, desc[UR36][R14.64] ;  /* 0x000000240e049980 */ /* 0x000164000c101b00 */
.L_x_7885:
[----:B------:R-:W-:Y:S05]  /*ad40*/  BSYNC B1 ;  /* 0x0000000000017941 */ /* 0x000fea0003800000 */
.L_x_7884:
[----:B------:R-:W-:Y:S01]  /*ad50*/  @P0 VIADD R12, R25, 0xffffffc0 ;  /* 0xffffffc0190c0836 */ /* 0x000fe20000000000 */
[----:B------:R-:W2:Y:S01]  /*ad60*/  SYNCS.PHASECHK.TRANS64.TRYWAIT P0, [R18+URZ+0x22800], R39 ;  /* 0x02280027120075a7 */ /* 0x000ea2000800017f */
[----:B---3-5:R-:W-:Y:S01]  /*ad70*/  SHF.R.U32.HI R0, RZ, 0x8, R10 ;  /* 0x00000008ff007819 */ /* 0x028fe2000001160a */
[----:B------:R-:W-:Y:S01]  /*ad80*/  BSSY B1, `(.L_x_7886) ;  /* 0x000002e000017945 */ /* 0x000fe20003800000 */
[----:B----4-:R-:W-:Y:S02]  /*ad90*/  SHF.R.U32.HI R3, RZ, 0x8, R8 ;  /* 0x00000008ff037819 */ /* 0x010fe40000011608 */
[----:B0-----:R-:W-:Y:S02]  /*ada0*/  SHF.R.U32.HI R28, RZ, 0x8, R9 ;  /* 0x00000008ff1c7819 */ /* 0x001fe40000011609 */
[----:B------:R-:W-:Y:S02]  /*adb0*/  LOP3.LUT R15, R0, 0xff, RZ, 0xc0, !PT ;  /* 0x000000ff000f7812 */ /* 0x000fe400078ec0ff */
[----:B------:R-:W-:-:S02]  /*adc0*/  LOP3.LUT R0, R3, 0xff, RZ, 0xc0, !PT ;  /* 0x000000ff03007812 */ /* 0x000fc400078ec0ff */
[----:B------:R-:W-:Y:S02]  /*add0*/  LOP3.LUT R26, R9, 0xff, RZ, 0xc0, !PT ;  /* 0x000000ff091a7812 */ /* 0x000fe400078ec0ff */
[----:B------:R-:W-:Y:S02]  /*ade0*/  LOP3.LUT R3, R28, 0xff, RZ, 0xc0, !PT ;  /* 0x000000ff1c037812 */ /* 0x000fe400078ec0ff */
[----:B------:R-:W-:Y:S02]  /*adf0*/  SHF.R.U32.HI R29, RZ, 0x8, R7 ;  /* 0x00000008ff1d7819 */ /* 0x000fe40000011607 */
[----:B------:R-:W-:Y:S02]  /*ae00*/  PRMT R26, R3, 0x7604, R26 ;  /* 0x00007604031a7816 */ /* 0x000fe4000000001a */
[----:B------:R-:W-:Y:S02]  /*ae10*/  SHF.R.U32.HI R3, RZ, 0x8, R4 ;  /* 0x00000008ff037819 */ /* 0x000fe40000011604 */
[----:B-1----:R-:W-:-:S02]  /*ae20*/  SHF.R.U32.HI R33, RZ, 0x8, R5 ;  /* 0x00000008ff217819 */ /* 0x002fc40000011605 */
[----:B------:R-:W-:Y:S02]  /*ae30*/  LOP3.LUT R30, R4, 0xff, RZ, 0xc0, !PT ;  /* 0x000000ff041e7812 */ /* 0x000fe400078ec0ff */
[----:B------:R-:W-:Y:S02]  /*ae40*/  LOP3.LUT R3, R3, 0xff, RZ, 0xc0, !PT ;  /* 0x000000ff03037812 */ /* 0x000fe400078ec0ff */
[----:B------:R-:W-:Y:S02]  /*ae50*/  SHF.R.U32.HI R21, RZ, 0x8, R11 ;  /* 0x00000008ff157819 */ /* 0x000fe4000001160b */
[----:B------:R-:W-:Y:S02]  /*ae60*/  LOP3.LUT R25, R8, 0xff, RZ, 0xc0, !PT ;  /* 0x000000ff08197812 */ /* 0x000fe400078ec0ff */
[----:B------:R-:W-:Y:S02]  /*ae70*/  LOP3.LUT R28, R7, 0xff, RZ, 0xc0, !PT ;  /* 0x000000ff071c7812 */ /* 0x000fe400078ec0ff */
[----:B------:R-:W-:-:S02]  /*ae80*/  LOP3.LUT R32, R5, 0xff, RZ, 0xc0, !PT ;  /* 0x000000ff05207812 */ /* 0x000fc400078ec0ff */
[----:B------:R-:W-:Y:S02]  /*ae90*/  LOP3.LUT R29, R29, 0xff, RZ, 0xc0, !PT ;  /* 0x000000ff1d1d7812 */ /* 0x000fe400078ec0ff */
[----:B------:R-:W-:Y:S02]  /*aea0*/  LOP3.LUT R33, R33, 0xff, RZ, 0xc0, !PT ;  /* 0x000000ff21217812 */ /* 0x000fe400078ec0ff */
[----:B------:R-:W-:Y:S02]  /*aeb0*/  PRMT R35, R3, 0x7604, R30 ;  /* 0x0000760403237816 */ /* 0x000fe4000000001e */
[----:B--2---:R-:W-:Y:S02]  /*aec0*/  LOP3.LUT R14, R10, 0xff, RZ, 0xc0, !PT ;  /* 0x000000ff0a0e7812 */ /* 0x004fe400078ec0ff */
        /* <DEDUP_REMOVED lines=9> */
[----:B------:R-:W-:-:S02]  /*af60*/  SHF.R.U32.HI R33, RZ, 0x10, R7 ;  /* 0x00000010ff217819 */ /* 0x000fc40000011607 */
[----:B------:R-:W-:Y:S01]  /*af70*/  SHF.R.U32.HI R37, RZ, 0x10, R5 ;  /* 0x00000010ff257819 */ /* 0x000fe20000011605 */
[----:B------:R-:W-:Y:S01]  /*af80*/  IMAD.U32 R29, R29, 0x10000, RZ ;  /* 0x000100001d1d7824 */ /* 0x000fe200078e00ff */
[----:B------:R-:W-:Y:S01]  /*af90*/  PRMT R15, R15, 0x7604, R14 ;  /* 0x000076040f0f7816 */ /* 0x000fe2000000000e */
[----:B------:R-:W-:Y:S01]  /*afa0*/  IMAD.U32 R33, R33, 0x10000, RZ ;  /* 0x0001000021217824 */ /* 0x000fe200078e00ff */
[----:B------:R-:W-:Y:S02]  /*afb0*/  PRMT R20, R21, 0x7604, R20 ;  /* 0x0000760415147816 */ /* 0x000fe40000000014 */
[----:B------:R-:W-:Y:S02]  /*afc0*/  LOP3.LUT R14, R6, 0xff, RZ, 0xc0, !PT ;  /* 0x000000ff060e7812 */ /* 0x000fe400078ec0ff */
[----:B------:R-:W-:Y:S02]  /*afd0*/  LOP3.LUT R21, R0, 0xff, RZ, 0xc0, !PT ;  /* 0x000000ff00157812 */ /* 0x000fe400078ec0ff */
[----:B------:R-:W-:-:S02]  /*afe0*/  SHF.L.U32 R37, R37, 0x10, RZ ;  /* 0x0000001025257819 */ /* 0x000fc400000006ff */
[----:B------:R-:W-:Y:S02]  /*aff0*/  PRMT R31, R21, 0x7604, R14 ;  /* 0x00007604151f7816 */ /* 0x000fe4000000000e */
[----:B------:R-:W-:Y:S02]  /*b000*/  LOP3.LUT R21, R20, 0xff0000, R3, 0xf8, !PT ;  /* 0x00ff000014157812 */ /* 0x000fe400078ef803 */
[----:B------:R-:W-:Y:S02]  /*b010*/  LOP3.LUT R29, R26, 0xff0000, R29, 0xf8, !PT ;  /* 0x00ff00001a1d7812 */ /* 0x000fe400078ef81d */
[----:B------:R-:W-:Y:S02]  /*b020*/  LOP3.LUT R33, R28, 0xff0000, R33, 0xf8, !PT ;  /* 0x00ff00001c217812 */ /* 0x000fe400078ef821 */
[----:B------:R-:W-:Y:S02]  /*b030*/  LOP3.LUT R37, R32, 0xff0000, R37, 0xf8, !PT ;  /* 0x00ff000020257812 */ /* 0x000fe400078ef825 */
[----:B------:R-:W-:Y:S01]  /*b040*/  LOP3.LUT R3, R15, 0xff0000, R10, 0xf8, !PT ;  /* 0x00ff00000f037812 */ /* 0x000fe200078ef80a */
[----:B------:R-:W-:Y:S06]  /*b050*/  @!P0 BRA `(.L_x_7887) ;  /* 0x0000018c009c8947 */ /* 0x000fec0003800000 */
.L_x_8140:
[----:B------:R-:W-:Y:S05]  /*b060*/  BSYNC B1 ;  /* 0x0000000000017941 */ /* 0x000fea0003800000 */
.L_x_7886:
        /* <DEDUP_REMOVED lines=15> */
[----:B------:R-:W1:Y:S01]  /*b160*/  LDC R5, c[0x0][0x3f4] ;  /* 0x0000fd00ff057b82 */ /* 0x000e620000000800 */
[----:B------:R-:W-:Y:S01]  /*b170*/  BSSY B2, `(.L_x_7890) ;  /* 0x000005e000027945 */ /* 0x000fe20003800000 */
[-C--:B-1----:R-:W-:Y:S02]  /*b180*/  ISETP.GE.AND P0, PT, R22, R5.reuse, PT ;  /* 0x000000051600720c */ /* 0x082fe40003f06270 */
[----:B------:R-:W-:-:S11]  /*b190*/  ISETP.GE.AND P1, PT, R192, R5, PT ;  /* 0x00000005c000720c */ /* 0x000fd60003f26270 */
[----:B------:R-:W-:Y:S05]  /*b1a0*/  @P0 BRA `(.L_x_7891) ;  /* 0x0000000400680947 */ /* 0x000fea0003800000 */
[----:B------:R-:W1:Y:S01]  /*b1b0*/  LDS.128 R4, [R13+0x14400] ;  /* 0x014400000d047984 */ /* 0x000e620000000c00 */
[----:B------:R-:W-:Y:S02]  /*b1c0*/  F2FP.F16.E4M3.UNPACK_B R30, R3 ;  /* 0x00000003ff1e723e */ /* 0x000fe400020006ff */
[----:B------:R-:W-:-:S03]  /*b1d0*/  F2FP.F16.E4M3.UNPACK_B R31, R14 ;  /* 0x0000000eff1f723e */ /* 0x000fc600020006ff */
[--C-:B------:R-:W-:Y:S02]  /*b1e0*/  HADD2.F32 R32, -RZ, R30.reuse.H1_H1 ;  /* 0x3000001eff207230 */ /* 0x100fe40000004100 */
[----:B------:R-:W-:Y:S02]  /*b1f0*/  HADD2.F32 R36, -RZ, R31.H1_H1 ;  /* 0x3000001fff247230 */ /* 0x000fe40000004100 */
        /* <DEDUP_REMOVED lines=13> */
[----:B0-----:R-:W-:Y:S01]  /*b2d0*/  FFMA.FTZ R39, R25, R36, R5 ;  /* 0x0000002419277223 */ /* 0x001fe20000010005 */
[----:B------:R-:W-:Y:S01]  /*b2e0*/  HADD2.F32 R32, -RZ, R31.H0_H0 ;  /* 0x2000001fff207230 */ /* 0x000fe20000004100 */
[----:B------:R-:W-:Y:S01]  /*b2f0*/  F2FP.F16.E4M3.UNPACK_B R31, R14.H1 ;  /* 0x0000000eff1f723e */ /* 0x000fe200030006ff */
[--C-:B------:R-:W-:Y:S01]  /*b300*/  HADD2.F32 R5, -RZ, R4.reuse.H1_H1 ;  /* 0x30000004ff057230 */ /* 0x100fe20000004100 */
[----:B------:R-:W-:Y:S01]  /*b310*/  F2FP.F16.E4M3.UNPACK_B R25, R3.H1 ;  /* 0x00000003ff19723e */ /* 0x000fe200030006ff */
[----:B------:R-:W-:Y:S01]  /*b320*/  HADD2.F32 R4, -RZ, R4.H0_H0 ;  /* 0x20000004ff047230 */ /* 0x000fe20000004100 */
[----:B------:R-:W-:Y:S01]  /*b330*/  F2FP.F16.E4M3.UNPACK_B R7, R7.H1 ;  /* 0x00000007ff07723e */ /* 0x000fe200030006ff */
[----:B------:R-:W-:-:S02]  /*b340*/  HADD2.F32 R33, -RZ, R31.H1_H1 ;  /* 0x3000001fff217230 */ /* 0x000fc40000004100 */
[C---:B------:R-:W-:Y:S01]  /*b350*/  FMUL.FTZ R35, R5.reuse, R32 ;  /* 0x0000002005237220 */ /* 0x040fe20000410000 */
[-C--:B------:R-:W-:Y:S01]  /*b360*/  FMUL.FTZ R37, R5, R30.reuse ;  /* 0x0000001e05257220 */ /* 0x080fe20000410000 */
[--C-:B------:R-:W-:Y:S02]  /*b370*/  HADD2.F32 R5, -RZ, R28.reuse.H1_H1 ;  /* 0x3000001cff057230 */ /* 0x100fe40000004100 */
[C---:B------:R-:W-:Y:S01]  /*b380*/  FFMA.FTZ R35, R4.reuse, R30, -R35 ;  /* 0x0000001e04237223 */ /* 0x040fe20000010823 */
[----:B------:R-:W-:Y:S01]  /*b390*/  FFMA.FTZ R36, R4, R32, R37 ;  /* 0x0000002004247223 */ /* 0x000fe20000010025 */
[----:B------:R-:W-:Y:S02]  /*b3a0*/  HADD2.F32 R30, -RZ, R25.H1_H1 ;  /* 0x30000019ff1e7230 */ /* 0x000fe40000004100 */
[----:B------:R-:W-:Y:S01]  /*b3b0*/  FMUL.FTZ R37, R5, R33 ;  /* 0x0000002105257220 */ /* 0x000fe20000410000 */
[----:B------:R-:W-:Y:S02]  /*b3c0*/  HADD2.F32 R28, -RZ, R28.H0_H0 ;  /* 0x2000001cff1c7230 */ /* 0x000fe40000004100 */
[----:B------:R-:W-:-:S02]  /*b3d0*/  HADD2.F32 R31, -RZ, R31.H0_H0 ;  /* 0x2000001fff1f7230 */ /* 0x000fc40000004100 */
[-C--:B------:R-:W-:Y:S01]  /*b3e0*/  FMUL.FTZ R41, R5, R30.reuse ;  /* 0x0000001e05297220 */ /* 0x080fe20000410000 */
[--C-:B------:R-:W-:Y:S02]  /*b3f0*/  HADD2.F32 R4, -RZ, R26.reuse.H1_H1 ;  /* 0x3000001aff047230 */ /* 0x100fe40000004100 */
[----:B------:R-:W-:Y:S01]  /*b400*/  FFMA.FTZ R37, R28, R30, -R37 ;  /* 0x0000001e1c257223 */ /* 0x000fe20000010825 */
[----:B------:R-:W-:Y:S01]  /*b410*/  HADD2.F32 R25, -RZ, R25.H0_H0 ;  /* 0x20000019ff197230 */ /* 0x000fe20000004100 */
[----:B------:R-:W-:Y:S01]  /*b420*/  F2FP.F16.E4M3.UNPACK_B R30, R20 ;  /* 0x00000014ff1e723e */ /* 0x000fe200020006ff */
[----:B------:R-:W-:Y:S02]  /*b430*/  HADD2.F32 R26, -RZ, R26.H0_H0 ;  /* 0x2000001aff1a7230 */ /* 0x000fe40000004100 */
[----:B------:R-:W-:Y:S01]  /*b440*/  FMUL.FTZ R5, R4, R31 ;  /* 0x0000001f04057220 */ /* 0x000fe20000410000 */
[----:B------:R-:W-:Y:S01]  /*b450*/  FFMA.FTZ R42, R28, R33, R41 ;  /* 0x000000211c2a7223 */ /* 0x000fe20000010029 */
[----:B------:R-:W-:Y:S01]  /*b460*/  F2FP.F16.E4M3.UNPACK_B R28, R10 ;  /* 0x0000000aff1c723e */ /* 0x000fe200020006ff */
[-C--:B------:R-:W-:Y:S01]  /*b470*/  FMUL.FTZ R4, R4, R25.reuse ;  /* 0x0000001904047220 */ /* 0x080fe20000410000 */
[----:B------:R-:W-:Y:S01]  /*b480*/  FFMA.FTZ R33, R26, R25, -R5 ;  /* 0x000000191a217223 */ /* 0x000fe20000010805 */
[----:B------:R-:W-:Y:S01]  /*b490*/  HADD2.F32 R32, -RZ, R30.H1_H1 ;  /* 0x3000001eff207230 */ /* 0x000fe20000004100 */
[----:B------:R-:W-:Y:S01]  /*b4a0*/  F2FP.SATFINITE.E4M3.F32.PACK_AB_MERGE_C R37, R42, R37, RZ ;  /* 0x000000252a25723e */ /* 0x000fe200048070ff */
[----:B------:R-:W-:-:S02]  /*b4b0*/  HADD2.F32 R5, -RZ, R6.H1_H1 ;  /* 0x30000006ff057230 */ /* 0x000fc40000004100 */
[----:B------:R-:W-:Y:S01]  /*b4c0*/  FFMA.FTZ R40, R26, R31, R4 ;  /* 0x0000001f1a287223 */ /* 0x000fe20000010004 */
[----:B------:R-:W-:Y:S02]  /*b4d0*/  HADD2.F32 R25, -RZ, R28.H1_H1 ;  /* 0x3000001cff197230 */ /* 0x000fe40000004100 */
[----:B------:R-:W-:Y:S02]  /*b4e0*/  HADD2.F32 R6, -RZ, R6.H0_H0 ;  /* 0x20000006ff067230 */ /* 0x000fe40000004100 */
[C---:B------:R-:W-:Y:S01]  /*b4f0*/  FMUL.FTZ R31, R5.reuse, R32 ;  /* 0x00000020051f7220 */ /* 0x040fe20000410000 */
[----:B------:R-:W-:Y:S02]  /*b500*/  HADD2.F32 R28, -RZ, R28.H0_H0 ;  /* 0x2000001cff1c7230 */ /* 0x000fe40000004100 */
[-C--:B------:R-:W-:Y:S01]  /*b510*/  FMUL.FTZ R43, R5, R25.reuse ;  /* 0x00000019052b7220 */ /* 0x080fe20000410000 */
[----:B------:R-:W-:Y:S02]  /*b520*/  HADD2.F32 R30, -RZ, R30.H0_H0 ;  /* 0x2000001eff1e7230 */ /* 0x000fe40000004100 */
[----:B------:R-:W-:Y:S01]  /*b530*/  FFMA.FTZ R41, R6, R25, -R31 ;  /* 0x0000001906297223 */ /* 0x000fe2000001081f */
[--C-:B------:R-:W-:Y:S01]  /*b540*/  HADD2.F32 R4, -RZ, R29.reuse.H1_H1 ;  /* 0x3000001dff047230 */ /* 0x100fe20000004100 */
[----:B------:R-:W-:Y:S01]  /*b550*/  F2FP.F16.E4M3.UNPACK_B R5, R10.H1 ;  /* 0x0000000aff05723e */ /* 0x000fe200030006ff */
[----:B------:R-:W-:-:S02]  /*b560*/  HADD2.F32 R29, -RZ, R29.H0_H0 ;  /* 0x2000001dff1d7230 */ /* 0x000fc40000004100 */
[----:B------:R-:W-:Y:S01]  /*b570*/  FFMA.FTZ R32, R6, R32, R43 ;  /* 0x0000002006207223 */ /* 0x000fe2000001002b */
[C---:B------:R-:W-:Y:S01]  /*b580*/  FMUL.FTZ R26, R4.reuse, R30 ;  /* 0x0000001e041a7220 */ /* 0x040fe20000410000 */
[----:B------:R-:W-:Y:S01]  /*b590*/  FMUL.FTZ R25, R4, R28 ;  /* 0x0000001c04197220 */ /* 0x000fe20000410000 */
[----:B------:R-:W-:Y:S01]  /*b5a0*/  F2FP.F16.E4M3.UNPACK_B R4, R20.H1 ;  /* 0x00000014ff04723e */ /* 0x000fe200030006ff */
[--C-:B------:R-:W-:Y:S02]  /*b5b0*/  HADD2.F32 R6, -RZ, R5.reuse.H0_H0 ;  /* 0x20000005ff067230 */ /* 0x100fe40000004100 */
[C---:B------:R-:W-:Y:S01]  /*b5c0*/  FFMA.FTZ R31, R29.reuse, R28, -R26 ;  /* 0x0000001c1d1f7223 */ /* 0x040fe2000001081a */
[----:B------:R-:W-:Y:S02]  /*b5d0*/  HADD2.F32 R26, -RZ, R5.H1_H1 ;  /* 0x30000005ff1a7230 */ /* 0x000fe40000004100 */
[----:B------:R-:W-:Y:S01]  /*b5e0*/  FFMA.FTZ R30, R29, R30, R25 ;  /* 0x0000001e1d1e7223 */ /* 0x000fe20000010019 */
[----:B------:R-:W-:-:S02]  /*b5f0*/  HADD2.F32 R28, -RZ, R4.H1_H1 ;  /* 0x30000004ff1c7230 */ /* 0x000fc40000004100 */
[----:B------:R-:W-:Y:S02]  /*b600*/  HADD2.F32 R5, -RZ, R7.H1_H1 ;  /* 0x30000007ff057230 */ /* 0x000fe40000004100 */
[----:B------:R-:W-:Y:S02]  /*b610*/  HADD2.F32 R25, -RZ, R4.H0_H0 ;  /* 0x20000004ff197230 */ /* 0x000fe40000004100 */
[----:B------:R-:W-:Y:S02]  /*b620*/  HADD2.F32 R4, -RZ, R21.H1_H1 ;  /* 0x30000015ff047230 */ /* 0x000fe40000004100 */
[C---:B------:R-:W-:Y:S01]  /*b630*/  FMUL.FTZ R46, R5.reuse, R28 ;  /* 0x0000001c052e7220 */ /* 0x040fe20000410000 */
[----:B------:R-:W-:Y:S02]  /*b640*/  HADD2.F32 R7, -RZ, R7.H0_H0 ;  /* 0x20000007ff077230 */ /* 0x000fe40000004100 */
[----:B------:R-:W-:Y:S01]  /*b650*/  FMUL.FTZ R5, R5, R26 ;  /* 0x0000001a05057220 */ /* 0x000fe20000410000 */
[----:B------:R-:W-:-:S02]  /*b660*/  HADD2.F32 R21, -RZ, R21.H0_H0 ;  /* 0x20000015ff157230 */ /* 0x000fc40000004100 */
[CC--:B------:R-:W-:Y:S01]  /*b670*/  FMUL.FTZ R44, R4.reuse, R25.reuse ;  /* 0x00000019042c7220 */ /* 0x0c0fe20000410000 */
        /* <DEDUP_REMOVED lines=13> */
.L_x_7891:
[----:B------:R-:W-:Y:S05]  /*b750*/  BSYNC B2 ;  /* 0x0000000000027941 */ /* 0x000fea0003800000 */
.L_x_7890:
[----:B------:R-:W-:Y:S05]  /*b760*/  @P1 BRA `(.L_x_7889) ;  /* 0x0000000400681947 */ /* 0x000fea0003800000 */
[----:B-1----:R-:W1:Y:S01]  /*b770*/  LDS.128 R4, [R12] ;  /* 0x000000000c047984 */ /* 0x002e620000000c00 */
        /* <DEDUP_REMOVED lines=61> */
[-C--:B------:R-:W-:Y:S01]  /*bb50*/  FMUL.FTZ R25, R4, R28.reuse ;  /* 0x0000001c04197220 */ /* 0x080fe20000410000 */
        /* <DEDUP_REMOVED lines=26> */
[----:B------:R2:W-:Y:S02]  /*bd00*/  STS.128 [R12], R4 ;  /* 0x000000040c007388 */ /* 0x0005e40000000c00 */
.L_x_7889:
[----:B------:R-:W-:Y:S05]  /*bd10*/  BSYNC B1 ;  /* 0x0000000000017941 */ /* 0x000fea0003800000 */
.L_x_7888:
[----:B-12---:R-:W-:-:S05]  /*bd20*/  VIADD R4, R190, 0x40 ;  /* 0x00000040be047836 */ /* 0x006fca0000000000 */
[----:B------:R-:W-:-:S13]  /*bd30*/  ISETP.GE.AND P0, PT, R4, R15, PT ;  /* 0x0000000f0400720c */ /* 0x000fda0003f06270 */
[----:B------:R-:W-:Y:S05]  /*bd40*/  @P0 BRA `(.L_x_7892) ;  /* 0x0000002800640947 */ /* 0x000fea0003800000 */
[----:B------:R-:W1:Y:S01]  /*bd50*/  LDC R5, c[0x0][0x3f4] ;  /* 0x0000fd00ff057b82 */ /* 0x000e620000000800 */
[----:B------:R-:W-:Y:S01]  /*bd60*/  BSSY B1, `(.L_x_7893) ;  /* 0x000005e000017945 */ /* 0x000fe20003800000 */
[-C--:B-1----:R-:W-:Y:S02]  /*bd70*/  ISETP.GE.AND P0, PT, R22, R5.reuse, PT ;  /* 0x000000051600720c */ /* 0x082fe40003f06270 */
[----:B------:R-:W-:-:S11]  /*bd80*/  ISETP.GE.AND P1, PT, R192, R5, PT ;  /* 0x00000005c000720c */ /* 0x000fd60003f26270 */
[----:B------:R-:W-:Y:S05]  /*bd90*/  @P0 BRA `(.L_x_7894) ;  /* 0x0000000400680947 */ /* 0x000fea0003800000 */
[----:B------:R-:W1:Y:S01]  /*bda0*/  LDS.128 R4, [R13+0x16400] ;  /* 0x016400000d047984 */ /* 0x000e620000000c00 */
[----:B------:R-:W-:Y:S02]  /*bdb0*/  F2FP.F16.E4M3.UNPACK_B R33, R14 ;  /* 0x0000000eff21723e */ /* 0x000fe400020006ff */
[----:B------:R-:W-:Y:S02]  /*bdc0*/  F2FP.F16.E4M3.UNPACK_B R31, R3 ;  /* 0x00000003ff1f723e */ /* 0x000fe400020006ff */
[-C--:B0-----:R-:W-:Y:S01]  /*bdd0*/  F2FP.F16.E4M3.UNPACK_B R39, R20.reuse ;  /* 0x00000014ff27723e */ /* 0x081fe200020006ff */
[----:B------:R-:W-:Y:S01]  /*bde0*/  HADD2.F32 R35, -RZ, R33.H1_H1 ;  /* 0x30000021ff237230 */ /* 0x000fe20000004100 */
[----:B------:R-:W-:Y:S01]  /*bdf0*/  F2FP.F16.E4M3.UNPACK_B R20, R20.H1 ;  /* 0x00000014ff14723e */ /* 0x000fe200030006ff */
[----:B------:R-:W-:Y:S02]  /*be00*/  HADD2.F32 R29, -RZ, R31.H1_H1 ;  /* 0x3000001fff1d7230 */ /* 0x000fe40000004100 */
[----:B------:R-:W-:Y:S01]  /*be10*/  HADD2.F32 R38, -RZ, R33.H0_H0 ;  /* 0x20000021ff267230 */ /* 0x000fe20000004100 */
[----:B------:R-:W-:Y:S01]  /*be20*/  F2FP.F16.E4M3.UNPACK_B R33, R14.H1 ;  /* 0x0000000eff21723e */ /* 0x000fe200030006ff */
[----:B------:R-:W-:-:S02]  /*be30*/  HADD2.F32 R36, -RZ, R31.H0_H0 ;  /* 0x2000001fff247230 */ /* 0x000fc40000004100 */
[----:B------:R-:W-:Y:S02]  /*be40*/  HADD2.F32 R42, -RZ, R39.H1_H1 ;  /* 0x30000027ff2a7230 */ /* 0x000fe40000004100 */
[--C-:B------:R-:W-:Y:S02]  /*be50*/  HADD2.F32 R40, -RZ, R33.reuse.H1_H1 ;  /* 0x30000021ff287230 */ /* 0x100fe40000004100 */
[----:B------:R-:W-:Y:S02]  /*be60*/  HADD2.F32 R37, -RZ, R33.H0_H0 ;  /* 0x20000021ff257230 */ /* 0x000fe40000004100 */
        /* <DEDUP_REMOVED lines=16> */
[----:B------:R-:W-:Y:S01]  /*bf70*/  F2FP.F16.E4M3.UNPACK_B R32, R3.H1 ;  /* 0x00000003ff20723e */ /* 0x000fe200030006ff */
[-C--:B------:R-:W-:Y:S01]  /*bf80*/  FMUL.FTZ R3, R38, R5.reuse ;  /* 0x0000000526037220 */ /* 0x080fe20000410000 */
[C---:B------:R-:W-:Y:S01]  /*bf90*/  FMUL.FTZ R21, R36.reuse, R5 ;  /* 0x0000000524157220 */ /* 0x040fe20000410000 */
[----:B------:R-:W-:Y:S01]  /*bfa0*/  HADD2.F32 R5, -RZ, R26.H1_H1 ;  /* 0x3000001aff057230 */ /* 0x000fe20000004100 */
[----:B------:R-:W-:Y:S01]  /*bfb0*/  F2FP.F16.E4M3.UNPACK_B R35, R10 ;  /* 0x0000000aff23723e */ /* 0x000fe200020006ff */
[-C--:B------:R-:W-:Y:S01]  /*bfc0*/  FFMA.FTZ R14, R36, R4.reuse, -R3 ;  /* 0x00000004240e7223 */ /* 0x080fe20000010803 */
[----:B------:R-:W-:Y:S01]  /*bfd0*/  FFMA.FTZ R21, R38, R4, R21 ;  /* 0x0000000426157223 */ /* 0x000fe20000010015 */
[----:B------:R-:W-:-:S02]  /*bfe0*/  HADD2.F32 R4, -RZ, R32.H1_H1 ;  /* 0x30000020ff047230 */ /* 0x000fc40000004100 */
[----:B------:R-:W-:Y:S01]  /*bff0*/  FMUL.FTZ R31, R40, R5 ;  /* 0x00000005281f7220 */ /* 0x000fe20000410000 */
[----:B------:R-:W-:Y:S01]  /*c000*/  HADD2.F32 R26, -RZ, R26.H0_H0 ;  /* 0x2000001aff1a7230 */ /* 0x000fe20000004100 */
[----:B------:R-:W-:Y:S01]  /*c010*/  F2FP.F16.E4M3.UNPACK_B R7, R7.H1 ;  /* 0x00000007ff07723e */ /* 0x000fe200030006ff */
[--C-:B------:R-:W-:Y:S02]  /*c020*/  HADD2.F32 R3, -RZ, R25.reuse.H1_H1 ;  /* 0x30000019ff037230 */ /* 0x100fe40000004100 */
[C---:B------:R-:W-:Y:S01]  /*c030*/  FMUL.FTZ R5, R4.reuse, R5 ;  /* 0x0000000504057220 */ /* 0x040fe20000410000 */
[----:B------:R-:W-:Y:S02]  /*c040*/  HADD2.F32 R33, -RZ, R32.H0_H0 ;  /* 0x20000020ff217230 */ /* 0x000fe40000004100 */
[-C--:B------:R-:W-:Y:S01]  /*c050*/  FFMA.FTZ R31, R4, R26.reuse, -R31 ;  /* 0x0000001a041f7223 */ /* 0x080fe2000001081f */
[----:B------:R-:W-:Y:S02]  /*c060*/  HADD2.F32 R25, -RZ, R25.H0_H0 ;  /* 0x20000019ff197230 */ /* 0x000fe40000004100 */
[-C--:B------:R-:W-:Y:S01]  /*c070*/  FMUL.FTZ R4, R37, R3.reuse ;  /* 0x0000000325047220 */ /* 0x080fe20000410000 */
[----:B------:R-:W-:Y:S01]  /*c080*/  FFMA.FTZ R32, R40, R26, R5 ;  /* 0x0000001a28207223 */ /* 0x000fe20000010005 */
[----:B------:R-:W-:Y:S01]  /*c090*/  FMUL.FTZ R26, R33, R3 ;  /* 0x00000003211a7220 */ /* 0x000fe20000410000 */
[----:B------:R-:W-:-:S02]  /*c0a0*/  HADD2.F32 R38, -RZ, R35.H1_H1 ;  /* 0x30000023ff267230 */ /* 0x000fc40000004100 */
[-C--:B------:R-:W-:Y:S01]  /*c0b0*/  FFMA.FTZ R5, R33, R25.reuse, -R4 ;  /* 0x0000001921057223 */ /* 0x080fe20000010804 */
[--C-:B------:R-:W-:Y:S02]  /*c0c0*/  HADD2.F32 R4, -RZ, R6.reuse.H1_H1 ;  /* 0x30000006ff047230 */ /* 0x100fe40000004100 */
[----:B------:R-:W-:Y:S01]  /*c0d0*/  FFMA.FTZ R26, R37, R25, R26 ;  /* 0x00000019251a7223 */ /* 0x000fe2000001001a */
[----:B------:R-:W-:Y:S01]  /*c0e0*/  HADD2.F32 R6, -RZ, R6.H0_H0 ;  /* 0x20000006ff067230 */ /* 0x000fe20000004100 */
[----:B------:R-:W-:Y:S01]  /*c0f0*/  F2FP.SATFINITE.E4M3.F32.PACK_AB_MERGE_C R31, R32, R31, RZ ;  /* 0x0000001f201f723e */ /* 0x000fe200048070ff */
[----:B------:R-:W-:Y:S02]  /*c100*/  HADD2.F32 R36, -RZ, R35.H0_H0 ;  /* 0x20000023ff247230 */ /* 0x000fe40000004100 */
[-C--:B------:R-:W-:Y:S01]  /*c110*/  FMUL.FTZ R25, R42, R4.reuse ;  /* 0x000000042a197220 */ /* 0x080fe20000410000 */
[----:B------:R-:W-:Y:S02]  /*c120*/  HADD2.F32 R40, -RZ, R39.H0_H0 ;  /* 0x20000027ff287230 */ /* 0x000fe40000004100 */
[C---:B------:R-:W-:Y:S01]  /*c130*/  FMUL.FTZ R35, R38.reuse, R4 ;  /* 0x0000000426237220 */ /* 0x040fe20000410000 */
[--C-:B------:R-:W-:Y:S01]  /*c140*/  HADD2.F32 R3, -RZ, R28.reuse.H1_H1 ;  /* 0x3000001cff037230 */ /* 0x100fe20000004100 */
[----:B------:R-:W-:Y:S01]  /*c150*/  F2FP.F16.E4M3.UNPACK_B R4, R10.H1 ;  /* 0x0000000aff04723e */ /* 0x000fe200030006ff */
[----:B------:R-:W-:Y:S01]  /*c160*/  FFMA.FTZ R33, R38, R6, -R25 ;  /* 0x0000000626217223 */ /* 0x000fe20000010819 */
[----:B------:R-:W-:-:S02]  /*c170*/  HADD2.F32 R28, -RZ, R28.H0_H0 ;  /* 0x2000001cff1c7230 */ /* 0x000fc40000004100 */
[----:B------:R-:W-:Y:S01]  /*c180*/  FFMA.FTZ R10, R42, R6, R35 ;  /* 0x000000062a0a7223 */ /* 0x000fe20000010023 */
[-C--:B------:R-:W-:Y:S01]  /*c190*/  FMUL.FTZ R25, R40, R3.reuse ;  /* 0x0000000328197220 */ /* 0x080fe20000410000 */
[----:B------:R-:W-:Y:S01]  /*c1a0*/  FMUL.FTZ R3, R36, R3 ;  /* 0x0000000324037220 */ /* 0x000fe20000410000 */
[--C-:B------:R-:W-:Y:S01]  /*c1b0*/  HADD2.F32 R37, -RZ, R4.reuse.H1_H1 ;  /* 0x30000004ff257230 */ /* 0x100fe20000004100 */
[----:B------:R-:W-:Y:S01]  /*c1c0*/  F2FP.SATFINITE.E4M3.F32.PACK_AB_MERGE_C R5, R26, R5, R31 ;  /* 0x000000051a05723e */ /* 0x000fe2000480701f */
[----:B------:R-:W-:Y:S02]  /*c1d0*/  HADD2.F32 R35, -RZ, R4.H0_H0 ;  /* 0x20000004ff237230 */ /* 0x000fe40000004100 */
[-C--:B------:R-:W-:Y:S01]  /*c1e0*/  FFMA.FTZ R6, R36, R28.reuse, -R25 ;  /* 0x0000001c24067223 */ /* 0x080fe20000010819 */
[----:B------:R-:W-:Y:S02]  /*c1f0*/  HADD2.F32 R4, -RZ, R7.H1_H1 ;  /* 0x30000007ff047230 */ /* 0x000fe40000004100 */
[----:B------:R-:W-:Y:S01]  /*c200*/  FFMA.FTZ R25, R40, R28, R3 ;  /* 0x0000001c28197223 */ /* 0x000fe20000010003 */
[----:B------:R-:W-:Y:S01]  /*c210*/  HADD2.F32 R39, -RZ, R20.H0_H0 ;  /* 0x20000014ff277230 */ /* 0x000fe20000004100 */
        /* <DEDUP_REMOVED lines=13> */
[----:B------:R-:W-:Y:S02]  /*c2f0*/  F2FP.SATFINITE.E4M3.F32.PACK_AB_MERGE_C R3, R3, R28, RZ ;  /* 0x0000001c0303723e */ /* 0x000fe400048070ff */
[----:B------:R-:W-:Y:S02]  /*c300*/  F2FP.SATFINITE.E4M3.F32.PACK_AB_MERGE_C R4, R21, R14, R4 ;  /* 0x0000000e1504723e */ /* 0x000fe40004807004 */
[----:B------:R-:W-:Y:S02]  /*c310*/  F2FP.SATFINITE.E4M3.F32.PACK_AB_MERGE_C R6, R25, R6, R10 ;  /* 0x000000061906723e */ /* 0x000fe4000480700a */
[----:B------:R-:W-:-:S05]  /*c320*/  F2FP.SATFINITE.E4M3.F32.PACK_AB_MERGE_C R7, R20, R7, R3 ;  /* 0x000000071407723e */ /* 0x000fca0004807003 */
[----:B------:R1:W-:Y:S02]  /*c330*/  STS.128 [R13+0x16400], R4 ;  /* 0x016400040d007388 */ /* 0x0003e40000000c00 */
.L_x_7894:
[----:B------:R-:W-:Y:S05]  /*c340*/  BSYNC B1 ;  /* 0x0000000000017941 */ /* 0x000fea0003800000 */
.L_x_7893:
[----:B------:R-:W-:Y:S05]  /*c350*/  @P1 BRA `(.L_x_7892) ;  /* 0x0000002000e01947 */ /* 0x000fea0003800000 */
[----:B-1----:R-:W1:Y:S01]  /*c360*/  LDS.128 R4, [R12+0x2000] ;  /* 0x002000000c047984 */ /* 0x002e620000000c00 */
[-C--:B------:R-:W-:Y:S02]  /*c370*/  F2FP.F16.E4M3.UNPACK_B R28, R9.reuse ;  /* 0x00000009ff1c723e */ /* 0x080fe400020006ff */
[----:B------:R-:W-:Y:S02]  /*c380*/  F2FP.F16.E4M3.UNPACK_B R26, R0 ;  /* 0x00000000ff1a723e */ /* 0x000fe400020006ff */
[----:B------:R-:W-:Y:S01]  /*c390*/  F2FP.F16.E4M3.UNPACK_B R29, R9.H1 ;  /* 0x00000009ff1d723e */ /* 0x000fe200030006ff */
[----:B------:R-:W-:Y:S01]  /*c3a0*/  HADD2.F32 R30, -RZ, R28.H1_H1 ;  /* 0x3000001cff1e7230 */ /* 0x000fe20000004100 */
[----:B------:R-:W-:Y:S01]  /*c3b0*/  F2FP.F16.E4M3.UNPACK_B R33, R11 ;  /* 0x0000000bff21723e */ /* 0x000fe200020006ff */
[--C-:B------:R-:W-:Y:S02]  /*c3c0*/  HADD2.F32 R20, -RZ, R26.reuse.H1_H1 ;  /* 0x3000001aff147230 */ /* 0x100fe40000004100 */
[----:B------:R-:W-:-:S02]  /*c3d0*/  HADD2.F32 R26, -RZ, R26.H0_H0 ;  /* 0x2000001aff1a7230 */ /* 0x000fc40000004100 */
[--C-:B------:R-:W-:Y:S02]  /*c3e0*/  HADD2.F32 R31, -RZ, R29.reuse.H1_H1 ;  /* 0x3000001dff1f7230 */ /* 0x100fe40000004100 */
[----:B------:R-:W-:Y:S02]  /*c3f0*/  HADD2.F32 R29, -RZ, R29.H0_H0 ;  /* 0x2000001dff1d7230 */ /* 0x000fe40000004100 */
        /* <DEDUP_REMOVED lines=17> */
[--C-:B------:R-:W-:Y:S01]  /*c510*/  HADD2.F32 R3, -RZ, R4.reuse.H1_H1 ;  /* 0x30000004ff037230 */ /* 0x100fe20000004100 */
[----:B------:R-:W-:Y:S01]  /*c520*/  F2FP.F16.E4M3.UNPACK_B R7, R7.H1 ;  /* 0x00000007ff07723e */ /* 0x000fe200030006ff */
[----:B------:R-:W-:Y:S01]  /*c530*/  HADD2.F32 R4, -RZ, R4.H0_H0 ;  /* 0x20000004ff047230 */ /* 0x000fe20000004100 */
[----:B------:R-:W-:Y:S01]  /*c540*/  F2FP.SATFINITE.E4M3.F32.PACK_AB_MERGE_C R20, R25, R20, RZ ;  /* 0x000000141914723e */ /* 0x000fe200048070ff */
[----:B------:R-:W-:-:S02]  /*c550*/  HADD2.F32 R0, -RZ, R13.H1_H1 ;  /* 0x3000000dff007230 */ /* 0x000fc40000004100 */
[-C--:B------:R-:W-:Y:S01]  /*c560*/  FMUL.FTZ R9, R10, R3.reuse ;  /* 0x000000030a097220 */ /* 0x080fe20000410000 */
[C---:B------:R-:W-:Y:S01]  /*c570*/  FMUL.FTZ R21, R26.reuse, R3 ;  /* 0x000000031a157220 */ /* 0x040fe20000410000 */
[--C-:B------:R-:W-:Y:S02]  /*c580*/  HADD2.F32 R3, -RZ, R5.reuse.H1_H1 ;  /* 0x30000005ff037230 */ /* 0x100fe40000004100 */
[-C--:B------:R-:W-:Y:S01]  /*c590*/  FFMA.FTZ R9, R26, R4.reuse, -R9 ;  /* 0x000000041a097223 */ /* 0x080fe20000010809 */
[----:B------:R-:W-:Y:S01]  /*c5a0*/  FFMA.FTZ R4, R10, R4, R21 ;  /* 0x000000040a047223 */ /* 0x000fe20000010015 */
[----:B------:R-:W-:Y:S02]  /*c5b0*/  HADD2.F32 R21, -RZ, R28.H1_H1 ;  /* 0x3000001cff157230 */ /* 0x000fe40000004100 */
[----:B------:R-:W-:Y:S01]  /*c5c0*/  FMUL.FTZ R10, R31, R3 ;  /* 0x000000031f0a7220 */ /* 0x000fe20000410000 */
[----:B------:R-:W-:Y:S02]  /*c5d0*/  HADD2.F32 R5, -RZ, R5.H0_H0 ;  /* 0x20000005ff057230 */ /* 0x000fe40000004100 */
[----:B------:R-:W-:-:S02]  /*c5e0*/  HADD2.F32 R13, -RZ, R13.H0_H0 ;  /* 0x2000000dff0d7230 */ /* 0x000fc40000004100 */
[C---:B------:R-:W-:Y:S01]  /*c5f0*/  FMUL.FTZ R26, R21.reuse, R3 ;  /* 0x00000003151a7220 */ /* 0x040fe20000410000 */
[----:B------:R-:W-:Y:S02]  /*c600*/  HADD2.F32 R3, -RZ, R28.H0_H0 ;  /* 0x2000001cff037230 */ /* 0x000fe40000004100 */
[-C--:B------:R-:W-:Y:S01]  /*c610*/  FFMA.FTZ R21, R21, R5.reuse, -R10 ;  /* 0x0000000515157223 */ /* 0x080fe2000001080a */
[----:B------:R-:W-:Y:S01]  /*c620*/  FMUL.FTZ R10, R29, R0 ;  /* 0x000000001d0a7220 */ /* 0x000fe20000410000 */
[----:B------:R-:W-:Y:S01]  /*c630*/  FFMA.FTZ R26, R31, R5, R26 ;  /* 0x000000051f1a7223 */ /* 0x000fe2000001001a */
[----:B------:R-:W-:Y:S01]  /*c640*/  F2FP.F16.E4M3.UNPACK_B R28, R8 ;  /* 0x00000008ff1c723e */ /* 0x000fe200020006ff */
[C---:B------:R-:W-:Y:S01]  /*c650*/  FMUL.FTZ R0, R3.reuse, R0 ;  /* 0x0000000003007220 */ /* 0x040fe20000410000 */
[-C--:B------:R-:W-:Y:S01]  /*c660*/  FFMA.FTZ R5, R3, R13.reuse, -R10 ;  /* 0x0000000d03057223 */ /* 0x080fe2000001080a */
[----:B------:R-:W-:Y:S01]  /*c670*/  HADD2.F32 R3, -RZ, R6.H1_H1 ;  /* 0x30000006ff037230 */ /* 0x000fe20000004100 */
[----:B------:R-:W-:Y:S01]  /*c680*/  F2FP.F16.E4M3.UNPACK_B R8, R8.H1 ;  /* 0x00000008ff08723e */ /* 0x000fe200030006ff */
[----:B------:R-:W-:Y:S01]  /*c690*/  FFMA.FTZ R10, R29, R13, R0 ;  /* 0x0000000d1d0a7223 */ /* 0x000fe20000010000 */
[----:B------:R-:W-:Y:S01]  /*c6a0*/  HADD2.F32 R32, -RZ, R28.H1_H1 ;  /* 0x3000001cff207230 */ /* 0x000fe20000004100 */
[----:B------:R-:W-:Y:S01]  /*c6b0*/  F2FP.SATFINITE.E4M3.F32.PACK_AB_MERGE_C R21, R26, R21, RZ ;  /* 0x000000151a15723e */ /* 0x000fe200048070ff */
[----:B------:R-:W-:-:S02]  /*c6c0*/  HADD2.F32 R6, -RZ, R6.H0_H0 ;  /* 0x20000006ff067230 */ /* 0x000fc40000004100 */
        /* <DEDUP_REMOVED lines=9> */
[C---:B------:R-:W-:Y:S01]  /*c760*/  FMUL.FTZ R13, R30.reuse, R0 ;  /* 0x000000001e0d7220 */ /* 0x040fe20000410000 */
[----:B------:R-:W-:Y:S01]  /*c770*/  F2FP.F16.E4M3.UNPACK_B R0, R11.H1 ;  /* 0x0000000bff00723e */ /* 0x000fe200030006ff */
[----:B------:R-:W-:Y:S02]  /*c780*/  HADD2.F32 R11, -RZ, R8.H0_H0 ;  /* 0x20000008ff0b7230 */ /* 0x000fe40000004100 */
[-C--:B------:R-:W-:Y:S01]  /*c790*/  FFMA.FTZ R6, R30, R14.reuse, -R3 ;  /* 0x0000000e1e067223 */ /* 0x080fe20000010803 */
[----:B------:R-:W-:Y:S02]  /*c7a0*/  HADD2.F32 R3, -RZ, R7.H1_H1 ;  /* 0x30000007ff037230 */ /* 0x000fe40000004100 */
[----:B------:R-:W-:Y:S01]  /*c7b0*/  FFMA.FTZ R13, R36, R14, R13 ;  /* 0x0000000e240d7223 */ /* 0x000fe2000001000d */
[--C-:B------:R-:W-:Y:S01]  /*c7c0*/  HADD2.F32 R35, -RZ, R0.reuse.H1_H1 ;  /* 0x30000000ff237230 */ /* 0x100fe20000004100 */
[----:B------:R-:W-:Y:S01]  /*c7d0*/  F2FP.SATFINITE.E4M3.F32.PACK_AB_MERGE_C R28, R29, R28, RZ ;  /* 0x0000001c1d1c723e */ /* 0x000fe200048070ff */
[----:B------:R-:W-:-:S02]  /*c7e0*/  HADD2.F32 R33, -RZ, R0.H0_H0 ;  /* 0x20000000ff217230 */ /* 0x000fc40000004100 */
[-C--:B------:R-:W-:Y:S01]  /*c7f0*/  FMUL.FTZ R30, R31, R3.reuse ;  /* 0x000000031f1e7220 */ /* 0x080fe20000410000 */
[----:B------:R-:W-:Y:S02]  /*c800*/  HADD2.F32 R0, -RZ, R15.H1_H1 ;  /* 0x3000000fff007230 */ /* 0x000fe40000004100 */
[----:B------:R-:W-:Y:S01]  /*c810*/  FMUL.FTZ R14, R35, R3 ;  /* 0x00000003230e7220 */ /* 0x000fe20000410000 */
        /* <DEDUP_REMOVED lines=10> */
[----:B------:R-:W-:Y:S02]  /*c8c0*/  F2FP.SATFINITE.E4M3.F32.PACK_AB_MERGE_C R3, R3, R14, RZ ;  /* 0x0000000e0303723e */ /* 0x000fe400048070ff */
[----:B------:R-:W-:Y:S02]  /*c8d0*/  F2FP.SATFINITE.E4M3.F32.PACK_AB_MERGE_C R6, R13, R6, R28 ;  /* 0x000000060d06723e */ /* 0x000fe4000480701c */
[----:B------:R-:W-:-:S05]  /*c8e0*/  F2FP.SATFINITE.E4M3.F32.PACK_AB_MERGE_C R7, R0, R7, R3 ;  /* 0x000000070007723e */ /* 0x000fca0004807003 */
[----:B------:R2:W-:Y:S01]  /*c8f0*/  STS.128 [R12+0x2000], R4 ;  /* 0x002000040c007388 */ /* 0x0005e20000000c00 */
[----:B------:R-:W-:Y:S05]  /*c900*/  BRA `(.L_x_7892) ;  /* 0x0000001c00747947 */ /* 0x000fea0003800000 */
.L_x_7882:
[----:B------:R-:W-:-:S03]  /*c910*/  UMOV UR4, 0xffffffff ;  /* 0xffffffff00047882 */ /* 0x000fc60000000000 */
[----:B------:R-:W-:Y:S05]  /*c920*/  BRA.DIV UR4, `(.L_x_7895) ;  /* 0x00000176047c7947 */ /* 0x000fea000b800000 */
[----:B------:R0:W1:Y:S04]  /*c930*/  SHFL.IDX PT, R33, R32, RZ, 0x1c1f ;  /* 0x001c1fff20217589 */ /* 0x00006800000e0000 */
[----:B------:R0:W2:Y:S04]  /*c940*/  SHFL.IDX PT, R14, R30, RZ, 0x1c1f ;  /* 0x001c1fff1e0e7589 */ /* 0x0000a800000e0000 */
[----:B------:R0:W3:Y:S04]  /*c950*/  SHFL.IDX PT, R3, R26, RZ, 0x1c1f ;  /* 0x001c1fff1a037589 */ /* 0x0000e800000e0000 */
[----:B------:R0:W4:Y:S02]  /*c960*/  SHFL.IDX PT, R21, R28, RZ, 0x1c1f ;  /* 0x001c1fff1c157589 */ /* 0x00012400000e0000 */
.L_x_8146:
[----:B------:R-:W-:Y:S01]  /*c970*/  ULDC UR4, c[0x0][0x448] ;  /* 0x0001120000047ab9 */ /* 0x000fe20000000800 */
[----:B------:R-:W-:Y:S01]  /*c980*/  BSSY B1, `(.L_x_7896) ;  /* 0x0000013000017945 */ /* 0x000fe20003800000 */
[----:B------:R-:W-:Y:S01]  /*c990*/  IMAD R25, R25, UR4, RZ ;  /* 0x0000000419197c24 */ /* 0x000fe2000f8e02ff */
[----:B------:R-:W-:Y:S02]  /*c9a0*/  LEA.HI R20, R212, R212, RZ, 0x1 ;  /* 0x000000d4d4147211 */ /* 0x000fe400078f08ff */
[----:B------:R-:W-:Y:S02]  /*c9b0*/  CS2R R6, SRZ ;  /* 0x0000000000067805 */ /* 0x000fe4000001ff00 */
[----:B------:R-:W-:Y:S02]  /*c9c0*/  CS2R R8, SRZ ;  /* 0x0000000000087805 */ /* 0x000fe4000001ff00 */
[----:B------:R-:W-:Y:S02]  /*c9d0*/  CS2R R10, SRZ ;  /* 0x00000000000a7805 */ /* 0x000fe4000001ff00 */
[----:B------:R-:W-:-:S02]  /*c9e0*/  ISETP.GE.AND P0, PT, R4, R25, PT ;  /* 0x000000190400720c */ /* 0x000fc40003f06270 */
[----:B------:R-:W-:-:S11]  /*c9f0*/  CS2R R4, SRZ ;  /* 0x0000000000047805 */ /* 0x000fd6000001ff00 */
        /* <DEDUP_REMOVED lines=11> */
.L_x_7897:
[----:B------:R-:W-:Y:S05]  /*cab0*/  BSYNC B1 ;  /* 0x0000000000017941 */ /* 0x000fea0003800000 */
.L_x_7896:
[----:B-1----:R-:W-:Y:S01]  /*cac0*/  LOP3.LUT R13, R20, 0xfffffffe, RZ, 0xc0, !PT ;  /* 0xfffffffe140d7812 */ /* 0x002fe200078ec0ff */
[----:B0-----:R-:W-:Y:S01]  /*cad0*/  IMAD R32, R29, -0x80, R25 ;  /* 0xffffff801d207824 */ /* 0x001fe200078e0219 */
[----:B-----5:R-:W-:Y:S01]  /*cae0*/  SHF.R.U32.HI R0, RZ, 0x8, R4 ;  /* 0x00000008ff007819 */ /* 0x020fe20000011604 */
[----:B------:R-:W-:Y:S01]  /*caf0*/  BSSY B1, `(.L_x_7898) ;  /* 0x0000034000017945 */ /* 0x000fe20003800000 */
[----:B---3--:R-:W-:Y:S01]  /*cb00*/  LOP3.LUT R3, R4, 0xff, RZ, 0xc0, !PT ;  /* 0x000000ff04037812 */ /* 0x008fe200078ec0ff */
[----:B------:R-:W-:Y:S01]  /*cb10*/  IMAD.IADD R37, R212, 0x1, -R13 ;  /* 0x00000001d4257824 */ /* 0x000fe200078e0a0d */
[----:B------:R-:W-:Y:S02]  /*cb20*/  LOP3.LUT R0, R0, 0xff, RZ, 0xc0, !PT ;  /* 0x000000ff00007812 */ /* 0x000fe400078ec0ff */
[----:B------:R-:W-:Y:S02]  /*cb30*/  SHF.R.U32.HI R25, RZ, 0x8, R7 ;  /* 0x00000008ff197819 */ /* 0x000fe40000011607 */
[----:B------:R-:W-:-:S02]  /*cb40*/  SHF.L.U32 R37, R37, 0x1f, RZ ;  /* 0x0000001f25257819 */ /* 0x000fc400000006ff */
[----:B------:R-:W-:Y:S02]  /*cb50*/  PRMT R13, R0, 0x7604, R3 ;  /* 0x00007604000d7816 */ /* 0x000fe40000000003 */
[----:B------:R-:W0:Y:S01]  /*cb60*/  SYNCS.PHASECHK.TRANS64.TRYWAIT P1, [R18+URZ+0x22800], R37 ;  /* 0x02280025120075a7 */ /* 0x000e22000802017f */
[----:B------:R-:W-:Y:S02]  /*cb70*/  SHF.R.U32.HI R0, RZ, 0x8, R6 ;  /* 0x00000008ff007819 */ /* 0x000fe40000011606 */
[----:B--2---:R-:W-:Y:S02]  /*cb80*/  LOP3.LUT R14, R6, 0xff, RZ, 0xc0, !PT ;  /* 0x000000ff060e7812 */ /* 0x004fe400078ec0ff */
[----:B------:R-:W-:Y:S02]  /*cb90*/  LOP3.LUT R20, R7, 0xff, RZ, 0xc0, !PT ;  /* 0x000000ff07147812 */ /* 0x000fe400078ec0ff */
[----:B----4-:R-:W-:Y:S02]  /*cba0*/  LOP3.LUT R21, R0, 0xff, RZ, 0xc0, !PT ;  /* 0x000000ff00157812 */ /* 0x010fe400078ec0ff */
[----:B------:R-:W-:-:S02]  /*cbb0*/  LOP3.LUT R25, R25, 0xff, RZ, 0xc0, !PT ;  /* 0x000000ff19197812 */ /* 0x000fc400078ec0ff */
[----:B------:R-:W-:Y:S02]  /*cbc0*/  SHF.R.U32.HI R0, RZ, 0x8, R8 ;  /* 0x00000008ff007819 */ /* 0x000fe40000011608 */
[----:B------:R-:W-:Y:S02]  /*cbd0*/  SHF.R.U32.HI R31, RZ, 0x8, R9 ;  /* 0x00000008ff1f7819 */ /* 0x000fe40000011609 */
[----:B------:R-:W-:Y:S01]  /*cbe0*/  SHF.R.U32.HI R35, RZ, 0x8, R11 ;  /* 0x00000008ff237819 */ /* 0x000fe2000001160b */
[----:B------:R-:W1:Y:S01]  /*cbf0*/  LDC R3, c[0x0][0x3f4] ;  /* 0x0000fd00ff037b82 */ /* 0x000e620000000800 */
[----:B------:R-:W-:Y:S02]  /*cc00*/  SHF.R.U32.HI R15, RZ, 0x8, R5 ;  /* 0x00000008ff0f7819 */ /* 0x000fe40000011605 */
[----:B------:R-:W-:Y:S02]  /*cc10*/  PRMT R21, R21, 0x7604, R14 ;  /* 0x0000760415157816 */ /* 0x000fe4000000000e */
[----:B------:R-:W-:-:S02]  /*cc20*/  PRMT R20, R25, 0x7604, R20 ;  /* 0x0000760419147816 */ /* 0x000fc40000000014 */
[----:B------:R-:W-:Y:S02]  /*cc30*/  LOP3.LUT R14, R8, 0xff, RZ, 0xc0, !PT ;  /* 0x000000ff080e7812 */ /* 0x000fe400078ec0ff */
[----:B------:R-:W-:Y:S02]  /*cc40*/  LOP3.LUT R26, R9, 0xff, RZ, 0xc0, !PT ;  /* 0x000000ff091a7812 */ /* 0x000fe400078ec0ff */
        /* <DEDUP_REMOVED lines=8> */
[----:B------:R-:W-:Y:S02]  /*ccd0*/  PRMT R30, R35, 0x7604, R30 ;  /* 0x00007604231e7816 */ /* 0x000fe4000000001e */
[----:B------:R-:W-:-:S02]  /*cce0*/  SHF.R.U32.HI R25, RZ, 0x10, R7 ;  /* 0x00000010ff197819 */ /* 0x000fc40000011607 */
[----:B------:R-:W-:Y:S02]  /*ccf0*/  SHF.R.U32.HI R31, RZ, 0x10, R9 ;  /* 0x00000010ff1f7819 */ /* 0x000fe40000011609 */
[----:B------:R-:W-:Y:S01]  /*cd00*/  SHF.R.U32.HI R35, RZ, 0x10, R11 ;  /* 0x00000010ff237819 */ /* 0x000fe2000001160b */
[----:B------:R-:W-:Y:S01]  /*cd10*/  IMAD.U32 R25, R25, 0x10000, RZ ;  /* 0x0001000019197824 */ /* 0x000fe200078e00ff */
[----:B------:R-:W-:Y:S01]  /*cd20*/  PRMT R15, R15, 0x7604, R12 ;  /* 0x000076040f0f7816 */ /* 0x000fe2000000000c */
[----:B------:R-:W-:Y:S01]  /*cd30*/  IMAD.U32 R31, R31, 0x10000, RZ ;  /* 0x000100001f1f7824 */ /* 0x000fe200078e00ff */
[----:B------:R-:W-:Y:S01]  /*cd40*/  SHF.R.U32.HI R12, RZ, 0x8, R10 ;  /* 0x00000008ff0c7819 */ /* 0x000fe2000001160a */
[----:B------:R-:W-:Y:S01]  /*cd50*/  IMAD.U32 R35, R35, 0x10000, RZ ;  /* 0x0001000023237824 */ /* 0x000fe200078e00ff */
[----:B------:R-:W-:Y:S02]  /*cd60*/  SHF.R.U32.HI R0, RZ, 0x10, R5 ;  /* 0x00000010ff007819 */ /* 0x000fe40000011605 */
[----:B------:R-:W-:-:S02]  /*cd70*/  LOP3.LUT R28, R10, 0xff, RZ, 0xc0, !PT ;  /* 0x000000ff0a1c7812 */ /* 0x000fc400078ec0ff */
[----:B------:R-:W-:Y:S02]  /*cd80*/  LOP3.LUT R33, R12, 0xff, RZ, 0xc0, !PT ;  /* 0x000000ff0c217812 */ /* 0x000fe400078ec0ff */
[----:B------:R-:W-:Y:S02]  /*cd90*/  SHF.L.U32 R0, R0, 0x10, RZ ;  /* 0x0000001000007819 */ /* 0x000fe400000006ff */
[----:B------:R-:W-:Y:S02]  /*cda0*/  PRMT R33, R33, 0x7604, R28 ;  /* 0x0000760421217816 */ /* 0x000fe4000000001c */
[----:B-1----:R-:W-:Y:S02]  /*cdb0*/  ISETP.GE.AND P0, PT, R16, R3, PT ;  /* 0x000000031000720c */ /* 0x002fe40003f06270 */
[----:B------:R-:W-:Y:S02]  /*cdc0*/  LOP3.LUT R15, R15, 0xff0000, R0, 0xf8, !PT ;  /* 0x00ff00000f0f7812 */ /* 0x000fe400078ef800 */
[----:B------:R-:W-:-:S02]  /*cdd0*/  LOP3.LUT R25, R20, 0xff0000, R25, 0xf8, !PT ;  /* 0x00ff000014197812 */ /* 0x000fc400078ef819 */
[----:B------:R-:W-:Y:S02]  /*cde0*/  LOP3.LUT R31, R26, 0xff0000, R31, 0xf8, !PT ;  /* 0x00ff00001a1f7812 */ /* 0x000fe400078ef81f */
[----:B------:R-:W-:Y:S02]  /*cdf0*/  LOP3.LUT R35, R30, 0xff0000, R35, 0xf8, !PT ;  /* 0x00ff00001e237812 */ /* 0x000fe400078ef823 */
[----:B------:R-:W-:Y:S02]  /*ce00*/  VIMNMX R39, R32, 0x80, PT ;  /* 0x0000008020277848 */ /* 0x000fe40003fe0100 */
[----:B------:R-:W-:Y:S01]  /*ce10*/  LOP3.LUT R13, R13, 0xff0000, R4, 0xf8, !PT ;  /* 0x00ff00000d0d7812 */ /* 0x000fe200078ef804 */
[----:B0-----:R-:W-:Y:S06]  /*ce20*/  @!P1 BRA `(.L_x_7899) ;  /* 0x0000017000ac9947 */ /* 0x001fec0003800000 */
.L_x_8147:
[----:B------:R-:W-:Y:S05]  /*ce30*/  BSYNC B1 ;  /* 0x0000000000017941 */ /* 0x000fea0003800000 */
.L_x_7898:
[CC--:B------:R-:W-:Y:S01]  /*ce40*/  ISETP.GE.OR P1, PT, R190.reuse, R39.reuse, P0 ;  /* 0x00000027be00720c */ /* 0x0c0fe20000726670 */
[----:B------:R-:W-:Y:S01]  /*ce50*/  VIADD R14, R190, 0x40 ;  /* 0x00000040be0e7836 */ /* 0x000fe20000000000 */
[----:B------:R-:W-:Y:S01]  /*ce60*/  LOP3.LUT R12, R13, 0xff000000, R4, 0xf8, !PT ;  /* 0xff0000000d0c7812 */ /* 0x000fe200078ef804 */
[----:B------:R-:W-:Y:S01]  /*ce70*/  BSSY B1, `(.L_x_7900) ;  /* 0x00000cb000017945 */ /* 0x000fe20003800000 */
[----:B------:R-:W-:Y:S02]  /*ce80*/  LOP3.LUT R13, R21, 0xff0000, R6, 0xf8, !PT ;  /* 0x00ff0000150d7812 */ /* 0x000fe400078ef806 */
[----:B------:R-:W-:Y:S02]  /*ce90*/  LOP3.LUT R21, R29, 0xff0000, R8, 0xf8, !PT ;  /* 0x00ff00001d157812 */ /* 0x000fe400078ef808 */
[----:B------:R-:W-:Y:S02]  /*cea0*/  LOP3.LUT R33, R33, 0xff0000, R10, 0xf8, !PT ;  /* 0x00ff000021217812 */ /* 0x000fe400078ef80a */
[----:B------:R-:W-:-:S02]  /*ceb0*/  ISETP.GE.OR P0, PT, R14, R39, P0 ;  /* 0x000000270e00720c */ /* 0x000fc40000706670 */
        /* <DEDUP_REMOVED lines=8> */
[----:B------:R-:W-:Y:S01]  /*cf40*/  SHF.L.U32 R4, R201, 0x7, RZ ;  /* 0x00000007c9047819 */ /* 0x000fe200000006ff */
[----:B------:R-:W-:Y:S01]  /*cf50*/  IMAD.IADD R6, R16, 0x1, R3 ;  /* 0x0000000110067824 */ /* 0x000fe200078e0203 */
[----:B------:R-:W-:Y:S02]  /*cf60*/  F2FP.F16.E4M3.UNPACK_B R45, R21.H1 ;  /* 0x00000015ff2d723e */ /* 0x000fe400030006ff */
[----:B------:R-:W-:Y:S02]  /*cf70*/  LOP3.LUT R7, R4, 0x380, RZ, 0xc0, !PT ;  /* 0x0000038004077812 */ /* 0x000fe400078ec0ff */
[----:B------:R-:W-:Y:S01]  /*cf80*/  F2FP.F16.E4M3.UNPACK_B R44, R12.H1 ;  /* 0x0000000cff2c723e */ /* 0x000fe200030006ff */
[--C-:B------:R-:W-:Y:S01]  /*cf90*/  HADD2.F32 R48, -RZ, R45.reuse.H0_H0 ;  /* 0x2000002dff307230 */ /* 0x100fe20000004100 */
[C---:B------:R-:W-:Y:S01]  /*cfa0*/  LOP3.LUT R4, R7.reuse, 0x70, R16, 0xf8, !PT ;  /* 0x0000007007047812 */ /* 0x040fe200078ef810 */
[----:B------:R-:W-:Y:S01]  /*cfb0*/  HADD2.F32 R47, -RZ, R45.H1_H1 ;  /* 0x3000002dff2f7230 */ /* 0x000fe20000004100 */
[----:B------:R-:W-:Y:S01]  /*cfc0*/  SHF.R.U32.HI R9, RZ, 0x3, R7 ;  /* 0x00000003ff097819 */ /* 0x000fe20000011607 */
[----:B------:R-:W-:Y:S01]  /*cfd0*/  HADD2.F32 R46, -RZ, R44.H0_H0 ;  /* 0x2000002cff2e7230 */ /* 0x000fe20000004100 */
[----:B------:R-:W-:-:S02]  /*cfe0*/  LOP3.LUT R6, R7, 0x70, R6, 0xf8, !PT ;  /* 0x0000007007067812 */ /* 0x000fc400078ef806 */
[-C--:B------:R-:W-:Y:S02]  /*cff0*/  LOP3.LUT R5, R4, R9.reuse, RZ, 0x3c, !PT ;  /* 0x0000000904057212 */ /* 0x080fe400078e3cff */
[----:B------:R-:W-:Y:S02]  /*d000*/  LOP3.LUT R9, R6, R9, RZ, 0x3c, !PT ;  /* 0x0000000906097212 */ /* 0x000fe400078e3cff */
[C-C-:B------:R-:W-:Y:S02]  /*d010*/  IADD3 R26, R18.reuse, R5, R200.reuse ;  /* 0x00000005121a7210 */ /* 0x140fe40007ffe0c8 */
[----:B------:R-:W-:-:S03]  /*d020*/  IADD3 R28, R18, R9, R200 ;  /* 0x00000009121c7210 */ /* 0x000fc60007ffe0c8 */
[----:B------:R-:W1:Y:S04]  /*d030*/  LDS.128 R4, [R26+0x14400] ;  /* 0x014400001a047984 */ /* 0x000e680000000c00 */
[----:B------:R-:W2:Y:S01]  /*d040*/  LDS.128 R8, [R28+0x14400] ;  /* 0x014400001c087984 */ /* 0x000ea20000000c00 */
[----:B-1----:R-:W-:Y:S02]  /*d050*/  F2FP.F16.E4M3.UNPACK_B R31, R4.H1 ;  /* 0x00000004ff1f723e */ /* 0x002fe400030006ff */
[-C--:B------:R-:W-:Y:S02]  /*d060*/  F2FP.F16.E4M3.UNPACK_B R33, R5.reuse ;  /* 0x00000005ff21723e */ /* 0x080fe400020006ff */
[----:B--2---:R-:W-:Y:S02]  /*d070*/  F2FP.F16.E4M3.UNPACK_B R32, R8.H1 ;  /* 0x00000008ff20723e */ /* 0x004fe400030006ff */
[----:B------:R-:W-:-:S02]  /*d080*/  F2FP.F16.E4M3.UNPACK_B R35, R5.H1 ;  /* 0x00000005ff23723e */ /* 0x000fc400030006ff */
[----:B------:R-:W-:Y:S01]  /*d090*/  F2FP.F16.E4M3.UNPACK_B R30, R4 ;  /* 0x00000004ff1e723e */ /* 0x000fe200020006ff */
[--C-:B------:R-:W-:Y:S01]  /*d0a0*/  HADD2.F32 R5, -RZ, R32.reuse.H0_H0 ;  /* 0x20000020ff057230 */ /* 0x100fe20000004100 */
[-C--:B------:R-:W-:Y:S01]  /*d0b0*/  F2FP.F16.E4M3.UNPACK_B R4, R7.reuse ;  /* 0x00000007ff04723e */ /* 0x080fe200020006ff */
[----:B------:R-:W-:Y:S01]  /*d0c0*/  HADD2.F32 R32, -RZ, R32.H1_H1 ;  /* 0x30000020ff207230 */ /* 0x000fe20000004100 */
[----:B------:R-:W-:Y:S01]  /*d0d0*/  F2FP.F16.E4M3.UNPACK_B R29, R7.H1 ;  /* 0x00000007ff1d723e */ /* 0x000fe200030006ff */
[----:B------:R-:W-:Y:S01]  /*d0e0*/  HADD2.F32 R7, -RZ, R31.H0_H0 ;  /* 0x2000001fff077230 */ /* 0x000fe20000004100 */
[----:B------:R-:W-:Y:S01]  /*d0f0*/  F2FP.F16.E4M3.UNPACK_B R38, R8 ;  /* 0x00000008ff26723e */ /* 0x000fe200020006ff */
[C---:B------:R-:W-:Y:S01]  /*d100*/  FMUL.FTZ R8, R5.reuse, R48 ;  /* 0x0000003005087220 */ /* 0x040fe20000410000 */
[----:B------:R-:W-:Y:S01]  /*d110*/  F2FP.F16.E4M3.UNPACK_B R39, R9 ;  /* 0x00000009ff27723e */ /* 0x000fe200020006ff */
[C---:B------:R-:W-:Y:S01]  /*d120*/  FMUL.FTZ R50, R32.reuse, R47 ;  /* 0x0000002f20327220 */ /* 0x040fe20000410000 */
[----:B------:R-:W-:Y:S01]  /*d130*/  F2FP.F16.E4M3.UNPACK_B R40, R9.H1 ;  /* 0x00000009ff28723e */ /* 0x000fe200030006ff */
[----:B------:R-:W-:Y:S01]  /*d140*/  FMUL.FTZ R9, R5, R46 ;  /* 0x0000002e05097220 */ /* 0x000fe20000410000 */
[----:B------:R-:W-:Y:S01]  /*d150*/  F2FP.F16.E4M3.UNPACK_B R41, R10 ;  /* 0x0000000aff29723e */ /* 0x000fe200020006ff */
[C---:B------:R-:W-:Y:S01]  /*d160*/  FFMA.FTZ R5, R7.reuse, R46, -R8 ;  /* 0x0000002e07057223 */ /* 0x040fe20000010808 */
[----:B------:R-:W-:Y:S01]  /*d170*/  F2FP.F16.E4M3.UNPACK_B R42, R10.H1 ;  /* 0x0000000aff2a723e */ /* 0x000fe200030006ff */
[----:B------:R-:W-:Y:S01]  /*d180*/  HADD2.F32 R10, -RZ, R44.H1_H1 ;  /* 0x3000002cff0a7230 */ /* 0x000fe20000004100 */
[----:B------:R-:W-:Y:S01]  /*d190*/  F2FP.F16.E4M3.UNPACK_B R46, R21 ;  /* 0x00000015ff2e723e */ /* 0x000fe200020006ff */
[----:B------:R-:W-:Y:S01]  /*d1a0*/  FFMA.FTZ R7, R7, R48, R9 ;  /* 0x0000003007077223 */ /* 0x000fe20000010009 */
[----:B------:R-:W-:Y:S01]  /*d1b0*/  F2FP.F16.E4M3.UNPACK_B R44, R12 ;  /* 0x0000000cff2c723e */ /* 0x000fe200020006ff */
[----:B------:R-:W-:Y:S01]  /*d1c0*/  HADD2.F32 R8, -RZ, R38.H0_H0 ;  /* 0x20000026ff087230 */ /* 0x000fe20000004100 */
[-C--:B------:R-:W-:Y:S01]  /*d1d0*/  F2FP.F16.E4M3.UNPACK_B R36, R6.reuse ;  /* 0x00000006ff24723e */ /* 0x080fe200020006ff */
[----:B------:R-:W-:Y:S01]  /*d1e0*/  HADD2.F32 R45, -RZ, R46.H0_H0 ;  /* 0x2000002eff2d7230 */ /* 0x000fe20000004100 */
[----:B0-----:R-:W-:Y:S01]  /*d1f0*/  F2FP.F16.E4M3.UNPACK_B R37, R6.H1 ;  /* 0x00000006ff25723e */ /* 0x001fe200030006ff */
[----:B------:R-:W-:Y:S01]  /*d200*/  HADD2.F32 R9, -RZ, R44.H0_H0 ;  /* 0x2000002cff097230 */ /* 0x000fe20000004100 */
[-C--:B------:R-:W-:Y:S01]  /*d210*/  F2FP.F16.E4M3.UNPACK_B R6, R11.reuse ;  /* 0x0000000bff06723e */ /* 0x080fe200020006ff */
[----:B------:R-:W-:Y:S01]  /*d220*/  FMUL.FTZ R52, R32, R10 ;  /* 0x0000000a20347220 */ /* 0x000fe20000410000 */
[----:B------:R-:W-:Y:S01]  /*d230*/  F2FP.F16.E4M3.UNPACK_B R43, R11.H1 ;  /* 0x0000000bff2b723e */ /* 0x000fe200030006ff */
[----:B------:R-:W-:-:S02]  /*d240*/  HADD2.F32 R11, -RZ, R30.H0_H0 ;  /* 0x2000001eff0b7230 */ /* 0x000fc40000004100 */
[C---:B------:R-:W-:Y:S01]  /*d250*/  FMUL.FTZ R32, R8.reuse, R45 ;  /* 0x0000002d08207220 */ /* 0x040fe20000410000 */
[-C--:B------:R-:W-:Y:S01]  /*d260*/  FMUL.FTZ R48, R8, R9.reuse ;  /* 0x0000000908307220 */ /* 0x080fe20000410000 */
[----:B------:R-:W-:Y:S02]  /*d270*/  HADD2.F32 R31, -RZ, R31.H1_H1 ;  /* 0x3000001fff1f7230 */ /* 0x000fe40000004100 */
[C---:B------:R-:W-:Y:S01]  /*d280*/  FFMA.FTZ R9, R11.reuse, R9, -R32 ;  /* 0x000000090b097223 */ /* 0x040fe20000010820 */
[----:B------:R-:W-:Y:S01]  /*d290*/  FFMA.FTZ R11, R11, R45, R48 ;  /* 0x0000002d0b0b7223 */ /* 0x000fe20000010030 */
[----:B------:R-:W-:Y:S02]  /*d2a0*/  HADD2.F32 R45, -RZ, R44.H1_H1 ;  /* 0x3000002cff2d7230 */ /* 0x000fe40000004100 */
[C---:B------:R-:W-:Y:S01]  /*d2b0*/  FFMA.FTZ R8, R31.reuse, R10, -R50 ;  /* 0x0000000a1f087223 */ /* 0x040fe20000010832 */
[----:B------:R-:W-:Y:S01]  /*d2c0*/  F2FP.F16.E4M3.UNPACK_B R48, R15.H1 ;  /* 0x0000000fff30723e */ /* 0x000fe200030006ff */
[----:B------:R-:W-:Y:S01]  /*d2d0*/  FFMA.FTZ R10, R31, R47, R52 ;  /* 0x0000002f1f0a7223 */ /* 0x000fe20000010034 */
[----:B------:R-:W-:Y:S01]  /*d2e0*/  F2FP.F16.E4M3.UNPACK_B R44, R0.H1 ;  /* 0x00000000ff2c723e */ /* 0x000fe200030006ff */
[----:B------:R-:W-:-:S02]  /*d2f0*/  HADD2.F32 R47, -RZ, R46.H1_H1 ;  /* 0x3000002eff2f7230 */ /* 0x000fc40000004100 */
[----:B------:R-:W-:Y:S02]  /*d300*/  HADD2.F32 R38, -RZ, R38.H1_H1 ;  /* 0x30000026ff267230 */ /* 0x000fe40000004100 */
[----:B------:R-:W-:Y:S02]  /*d310*/  HADD2.F32 R32, -RZ, R30.H1_H1 ;  /* 0x3000001eff207230 */ /* 0x000fe40000004100 */
[----:B------:R-:W-:Y:S02]  /*d320*/  HADD2.F32 R49, -RZ, R48.H0_H0 ;  /* 0x20000030ff317230 */ /* 0x000fe40000004100 */
[C---:B------:R-:W-:Y:S01]  /*d330*/  FMUL.FTZ R51, R38.reuse, R47 ;  /* 0x0000002f26337220 */ /* 0x040fe20000410000 */
[----:B------:R-:W-:Y:S02]  /*d340*/  HADD2.F32 R30, -RZ, R40.H0_H0 ;  /* 0x20000028ff1e7230 */ /* 0x000fe40000004100 */
[----:B------:R-:W-:Y:S01]  /*d350*/  FMUL.FTZ R38, R38, R45 ;  /* 0x0000002d26267220 */ /* 0x000fe20000410000 */
[----:B------:R-:W-:-:S02]  /*d360*/  HADD2.F32 R46, -RZ, R44.H0_H0 ;  /* 0x2000002cff2e7230 */ /* 0x000fc40000004100 */
[----:B------:R-:W-:Y:S02]  /*d370*/  HADD2.F32 R31, -RZ, R35.H0_H0 ;  /* 0x20000023ff1f7230 */ /* 0x000fe40000004100 */
[C---:B------:R-:W-:Y:S01]  /*d380*/  FMUL.FTZ R50, R30.reuse, R49 ;  /* 0x000000311e327220 */ /* 0x040fe20000410000 */
[----:B------:R-:W-:Y:S02]  /*d390*/  HADD2.F32 R40, -RZ, R40.H1_H1 ;  /* 0x30000028ff287230 */ /* 0x000fe40000004100 */
[-C--:B------:R-:W-:Y:S01]  /*d3a0*/  FMUL.FTZ R54, R30, R46.reuse ;  /* 0x0000002e1e367220 */ /* 0x080fe20000410000 */
[C---:B------:R-:W-:Y:S01]  /*d3b0*/  FFMA.FTZ R30, R32.reuse, R45, -R51 ;  /* 0x0000002d201e7223 */ /* 0x040fe20000010833 */
[----:B------:R-:W-:Y:S01]  /*d3c0*/  FFMA.FTZ R32, R32, R47, R38 ;  /* 0x0000002f20207223 */ /* 0x000fe20000010026 */
[----:B------:R-:W-:Y:S01]  /*d3d0*/  F2FP.F16.E4M3.UNPACK_B R47, R15 ;  /* 0x0000000fff2f723e */ /* 0x000fe200020006ff */
[C---:B------:R-:W-:Y:S01]  /*d3e0*/  FFMA.FTZ R52, R31.reuse, R46, -R50 ;  /* 0x0000002e1f347223 */ /* 0x040fe20000010832 */
[----:B------:R-:W-:Y:S01]  /*d3f0*/  FFMA.FTZ R54, R31, R49, R54 ;  /* 0x000000311f367223 */ /* 0x000fe20000010036 */
[----:B------:R-:W-:Y:S01]  /*d400*/  HADD2.F32 R46, -RZ, R44.H1_H1 ;  /* 0x3000002cff2e7230 */ /* 0x000fe20000004100 */
[----:B------:R-:W-:Y:S01]  /*d410*/  F2FP.F16.E4M3.UNPACK_B R44, R0 ;  /* 0x00000000ff2c723e */ /* 0x000fe200020006ff */
[----:B------:R-:W-:-:S02]  /*d420*/  HADD2.F32 R49, -RZ, R48.H1_H1 ;  /* 0x30000030ff317230 */ /* 0x000fc40000004100 */
[----:B------:R-:W-:Y:S02]  /*d430*/  HADD2.F32 R48, -RZ, R47.H0_H0 ;  /* 0x2000002fff307230 */ /* 0x000fe40000004100 */
[C---:B------:R-:W-:Y:S01]  /*d440*/  FMUL.FTZ R56, R40.reuse, R46 ;  /* 0x0000002e28387220 */ /* 0x040fe20000410000 */
[----:B------:R-:W-:Y:S02]  /*d450*/  HADD2.F32 R38, -RZ, R39.H0_H0 ;  /* 0x20000027ff267230 */ /* 0x000fe40000004100 */
[----:B------:R-:W-:Y:S01]  /*d460*/  FMUL.FTZ R50, R40, R49 ;  /* 0x0000003128327220 */ /* 0x000fe20000410000 */
[----:B------:R-:W-:Y:S02]  /*d470*/  HADD2.F32 R35, -RZ, R35.H1_H1 ;  /* 0x30000023ff237230 */ /* 0x000fe40000004100 */
[----:B------:R-:W-:Y:S02]  /*d480*/  HADD2.F32 R45, -RZ, R44.H0_H0 ;  /* 0x2000002cff2d7230 */ /* 0x000fe40000004100 */
[----:B------:R-:W-:Y:S01]  /*d490*/  FMUL.FTZ R40, R38, R48 ;  /* 0x0000003026287220 */ /* 0x000fe20000410000 */
[----:B------:R-:W-:-:S02]  /*d4a0*/  HADD2.F32 R31, -RZ, R33.H0_H0 ;  /* 0x20000021ff1f7230 */ /* 0x000fc40000004100 */
[C---:B------:R-:W-:Y:S01]  /*d4b0*/  FFMA.FTZ R55, R35.reuse, R49, R56 ;  /* 0x0000003123377223 */ /* 0x040fe20000010038 */
[----:B------:R-:W-:Y:S01]  /*d4c0*/  FFMA.FTZ R53, R35, R46, -R50 ;  /* 0x0000002e23357223 */ /* 0x000fe20000010832 */
[----:B------:R-:W-:Y:S01]  /*d4d0*/  FMUL.FTZ R51, R38, R45 ;  /* 0x0000002d26337220 */ /* 0x000fe20000410000 */
[----:B------:R-:W-:Y:S01]  /*d4e0*/  F2FP.F16.E4M3.UNPACK_B R38, R13.H1 ;  /* 0x0000000dff26723e */ /* 0x000fe200030006ff */
[C---:B------:R-:W-:Y:S01]  /*d4f0*/  FFMA.FTZ R49, R31.reuse, R45, -R40 ;  /* 0x0000002d1f317223 */ /* 0x040fe20000010828 */
[----:B------:R-:W-:Y:S01]  /*d500*/  F2FP.F16.E4M3.UNPACK_B R45, R20.H1 ;  /* 0x00000014ff2d723e */ /* 0x000fe200030006ff */
[----:B------:R-:W-:Y:S01]  /*d510*/  FFMA.FTZ R51, R31, R48, R51 ;  /* 0x000000301f337223 */ /* 0x000fe20000010033 */
[----:B------:R-:W-:Y:S01]  /*d520*/  HADD2.F32 R46, -RZ, R47.H1_H1 ;  /* 0x3000002fff2e7230 */ /* 0x000fe20000004100 */
[----:B------:R-:W-:Y:S01]  /*d530*/  F2FP.SATFINITE.E4M3.F32.PACK_AB_MERGE_C R54, R55, R54, RZ ;  /* 0x000000363736723e */ /* 0x000fe200048070ff */
[----:B------:R-:W-:Y:S02]  /*d540*/  HADD2.F32 R39, -RZ, R39.H1_H1 ;  /* 0x30000027ff277230 */ /* 0x000fe40000004100 */
[----:B------:R-:W-:-:S02]  /*d550*/  HADD2.F32 R48, -RZ, R45.H0_H0 ;  /* 0x2000002dff307230 */ /* 0x000fc40000004100 */
[----:B------:R-:W-:Y:S02]  /*d560*/  HADD2.F32 R35, -RZ, R42.H0_H0 ;  /* 0x2000002aff237230 */ /* 0x000fe40000004100 */
[----:B------:R-:W-:Y:S01]  /*d570*/  FMUL.FTZ R50, R39, R46 ;  /* 0x0000002e27327220 */ /* 0x000fe20000410000 */
[----:B------:R-:W-:Y:S02]  /*d580*/  HADD2.F32 R44, -RZ, R44.H1_H1 ;  /* 0x3000002cff2c7230 */ /* 0x000fe40000004100 */
        /* <DEDUP_REMOVED lines=9> */
[----:B------:R-:W-:Y:S01]  /*d620*/  FFMA.FTZ R46, R33, R46, R39 ;  /* 0x0000002e212e7223 */ /* 0x000fe20000010027 */
[C---:B------:R-:W-:Y:S01]  /*d630*/  FFMA.FTZ R47, R31.reuse, R48, R35 ;  /* 0x000000301f2f7223 */ /* 0x040fe20000010023 */
[----:B------:R-:W-:Y:S01]  /*d640*/  HADD2.F32 R38, -RZ, R38.H1_H1 ;  /* 0x30000026ff267230 */ /* 0x000fe20000004100 */
[----:B------:R-:W-:Y:S01]  /*d650*/  F2FP.F16.E4M3.UNPACK_B R39, R20 ;  /* 0x00000014ff27723e */ /* 0x000fe200020006ff */
[----:B------:R-:W-:Y:S01]  /*d660*/  HADD2.F32 R37, -RZ, R37.H1_H1 ;  /* 0x30000025ff257230 */ /* 0x000fe20000004100 */
[----:B------:R-:W-:Y:S01]  /*d670*/  F2FP.F16.E4M3.UNPACK_B R35, R13 ;  /* 0x0000000dff23723e */ /* 0x000fe200020006ff */
[C---:B------:R-:W-:Y:S01]  /*d680*/  FMUL.FTZ R44, R42.reuse, R45 ;  /* 0x0000002d2a2c7220 */ /* 0x040fe20000410000 */
[----:B------:R-:W-:Y:S01]  /*d690*/  FFMA.FTZ R56, R31, R40, -R56 ;  /* 0x000000281f387223 */ /* 0x000fe20000010838 */
[----:B------:R-:W-:Y:S01]  /*d6a0*/  FMUL.FTZ R42, R42, R38 ;  /* 0x000000262a2a7220 */ /* 0x000fe20000410000 */
[----:B------:R-:W-:-:S02]  /*d6b0*/  HADD2.F32 R40, -RZ, R39.H0_H0 ;  /* 0x20000027ff287230 */ /* 0x000fc40000004100 */
[C---:B------:R-:W-:Y:S01]  /*d6c0*/  FFMA.FTZ R57, R37.reuse, R38, -R44 ;  /* 0x0000002625397223 */ /* 0x040fe2000001082c */
[----:B------:R-:W-:Y:S02]  /*d6d0*/  HADD2.F32 R33, -RZ, R41.H0_H0 ;  /* 0x20000029ff217230 */ /* 0x000fe40000004100 */
[----:B------:R-:W-:Y:S01]  /*d6e0*/  FFMA.FTZ R58, R37, R45, R42 ;  /* 0x0000002d253a7223 */ /* 0x000fe2000001002a */
[----:B------:R-:W-:Y:S01]  /*d6f0*/  HADD2.F32 R38, -RZ, R35.H0_H0 ;  /* 0x20000023ff267230 */ /* 0x000fe20000004100 */
[----:B------:R-:W-:Y:S01]  /*d700*/  F2FP.F16.E4M3.UNPACK_B R37, R25.H1 ;  /* 0x00000019ff25723e */ /* 0x000fe200030006ff */
        /* <DEDUP_REMOVED lines=8> */
[----:B------:R-:W-:Y:S02]  /*d790*/  HADD2.F32 R36, -RZ, R36.H1_H1 ;  /* 0x30000024ff247230 */ /* 0x000fe40000004100 */
[C---:B------:R-:W-:Y:S01]  /*d7a0*/  FMUL.FTZ R33, R41.reuse, R39 ;  /* 0x0000002729217220 */ /* 0x040fe20000410000 */
[----:B------:R-:W-:Y:S01]  /*d7b0*/  F2FP.F16.E4M3.UNPACK_B R31, R14.H1 ;  /* 0x0000000eff1f723e */ /* 0x000fe200030006ff */
[-C--:B------:R-:W-:Y:S01]  /*d7c0*/  FMUL.FTZ R38, R41, R35.reuse ;  /* 0x0000002329267220 */ /* 0x080fe20000410000 */
[----:B------:R-:W-:Y:S02]  /*d7d0*/  HADD2.F32 R40, -RZ, R37.H0_H0 ;  /* 0x20000025ff287230 */ /* 0x000fe40000004100 */
[----:B------:R-:W-:Y:S01]  /*d7e0*/  FFMA.FTZ R41, R36, R35, -R33 ;  /* 0x0000002324297223 */ /* 0x000fe20000010821 */
[----:B------:R-:W-:-:S02]  /*d7f0*/  HADD2.F32 R33, -RZ, R43.H0_H0 ;  /* 0x2000002bff217230 */ /* 0x000fc40000004100 */
[----:B------:R-:W-:Y:S01]  /*d800*/  FFMA.FTZ R39, R36, R39, R38 ;  /* 0x0000002724277223 */ /* 0x000fe20000010026 */
[--C-:B------:R-:W-:Y:S02]  /*d810*/  HADD2.F32 R36, -RZ, R31.reuse.H0_H0 ;  /* 0x2000001fff247230 */ /* 0x100fe40000004100 */
[----:B------:R-:W-:Y:S02]  /*d820*/  HADD2.F32 R38, -RZ, R31.H1_H1 ;  /* 0x3000001fff267230 */ /* 0x000fe40000004100 */
[C---:B------:R-:W-:Y:S01]  /*d830*/  FMUL.FTZ R60, R33.reuse, R40 ;  /* 0x00000028213c7220 */ /* 0x040fe20000410000 */
[----:B------:R-:W-:Y:S02]  /*d840*/  HADD2.F32 R31, -RZ, R29.H0_H0 ;  /* 0x2000001dff1f7230 */ /* 0x000fe40000004100 */
[----:B------:R-:W-:Y:S01]  /*d850*/  FMUL.FTZ R62, R33, R36 ;  /* 0x00000024213e7220 */ /* 0x000fe20000410000 */
[----:B------:R-:W-:Y:S01]  /*d860*/  HADD2.F32 R42, -RZ, R37.H1_H1 ;  /* 0x30000025ff2a7230 */ /* 0x000fe20000004100 */
[----:B------:R-:W-:Y:S01]  /*d870*/  F2FP.F16.E4M3.UNPACK_B R33, R14 ;  /* 0x0000000eff21723e */ /* 0x000fe200020006ff */
        /* <DEDUP_REMOVED lines=11> */
[--C-:B------:R-:W-:Y:S02]  /*d930*/  HADD2.F32 R29, -RZ, R6.reuse.H0_H0 ;  /* 0x20000006ff1d7230 */ /* 0x100fe40000004100 */
        /* <DEDUP_REMOVED lines=9> */
[----:B------:R-:W-:Y:S01]  /*d9d0*/  FMUL.FTZ R38, R31, R33 ;  /* 0x000000211f267220 */ /* 0x000fe20000410000 */
[C---:B------:R-:W-:Y:S01]  /*d9e0*/  FFMA.FTZ R29, R6.reuse, R36, R29 ;  /* 0x00000024061d7223 */ /* 0x040fe2000001001d */
[----:B------:R-:W-:Y:S01]  /*d9f0*/  FFMA.FTZ R43, R6, R35, -R43 ;  /* 0x00000023062b7223 */ /* 0x000fe2000001082b */
[C---:B------:R-:W-:Y:S01]  /*da00*/  FFMA.FTZ R36, R4.reuse, R33, -R45 ;  /* 0x0000002104247223 */ /* 0x040fe2000001082d */
[----:B------:R-:W-:Y:S01]  /*da10*/  FFMA.FTZ R38, R4, R37, R38 ;  /* 0x0000002504267223 */ /* 0x000fe20000010026 */
[----:B------:R-:W-:Y:S02]  /*da20*/  F2FP.SATFINITE.E4M3.F32.PACK_AB_MERGE_C R4, R8, R5, RZ ;  /* 0x000000050804723e */ /* 0x000fe400048070ff */
        /* <DEDUP_REMOVED lines=15> */
.L_x_7901:
[----:B------:R-:W-:Y:S05]  /*db20*/  BSYNC B1 ;  /* 0x0000000000017941 */ /* 0x000fea0003800000 */
.L_x_7900:
[----:B------:R-:W-:Y:S05]  /*db30*/  @P0 BRA `(.L_x_7892) ;  /* 0x0000000800e80947 */ /* 0x000fea0003800000 */
[----:B------:R-:W2:Y:S01]  /*db40*/  LDL R51, [R1+0x60] ;  /* 0x0000600001337983 */ /* 0x000ea20000100800 */
[----:B-1----:R-:W-:Y:S01]  /*db50*/  IMAD.IADD R4, R16, 0x1, R3 ;  /* 0x0000000110047824 */ /* 0x002fe200078e0203 */
[----:B------:R-:W-:-:S04]  /*db60*/  SHF.R.U32.HI R5, RZ, 0x3, R197 ;  /* 0x00000003ff057819 */ /* 0x000fc800000116c5 */
[----:B------:R-:W-:-:S04]  /*db70*/  LOP3.LUT R3, R197, 0x70, R4, 0xf8, !PT ;  /* 0x00000070c5037812 */ /* 0x000fc800078ef804 */
[----:B------:R-:W-:-:S04]  /*db80*/  LOP3.LUT R3, R3, R5, RZ, 0x3c, !PT ;  /* 0x0000000503037212 */ /* 0x000fc800078e3cff */
[----:B------:R-:W-:-:S05]  /*db90*/  IADD3 R3, R18, R3, R204 ;  /* 0x0000000312037210 */ /* 0x000fca0007ffe0cc */
[----:B------:R-:W1:Y:S01]  /*dba0*/  LDS.128 R8, [R3+0x14400] ;  /* 0x0144000003087984 */ /* 0x000e620000000c00 */
[----:B------:R-:W-:Y:S02]  /*dbb0*/  F2FP.F16.E4M3.UNPACK_B R45, R21.H1 ;  /* 0x00000015ff2d723e */ /* 0x000fe400030006ff */
[----:B------:R-:W-:-:S03]  /*dbc0*/  F2FP.F16.E4M3.UNPACK_B R42, R12.H1 ;  /* 0x0000000cff2a723e */ /* 0x000fc600030006ff */
[----:B------:R-:W-:Y:S02]  /*dbd0*/  HADD2.F32 R47, -RZ, R45.H0_H0 ;  /* 0x2000002dff2f7230 */ /* 0x000fe40000004100 */
[----:B------:R-:W-:Y:S01]  /*dbe0*/  HADD2.F32 R43, -RZ, R42.H0_H0 ;  /* 0x2000002aff2b7230 */ /* 0x000fe20000004100 */
[----:B------:R-:W-:Y:S02]  /*dbf0*/  F2FP.F16.E4M3.UNPACK_B R44, R21 ;  /* 0x00000015ff2c723e */ /* 0x000fe400020006ff */
[----:B------:R-:W-:Y:S02]  /*dc00*/  F2FP.F16.E4M3.UNPACK_B R21, R12 ;  /* 0x0000000cff15723e */ /* 0x000fe400020006ff */
[----:B------:R-:W-:Y:S02]  /*dc10*/  F2FP.F16.E4M3.UNPACK_B R48, R15.H1 ;  /* 0x0000000fff30723e */ /* 0x000fe400030006ff */
[-C--:B-1----:R-:W-:Y:S02]  /*dc20*/  F2FP.F16.E4M3.UNPACK_B R36, R8.reuse.H1 ;  /* 0x00000008ff24723e */ /* 0x082fe400030006ff */
[----:B------:R-:W-:-:S02]  /*dc30*/  F2FP.F16.E4M3.UNPACK_B R35, R8 ;  /* 0x00000008ff23723e */ /* 0x000fc400020006ff */
[-C--:B------:R-:W-:Y:S02]  /*dc40*/  F2FP.F16.E4M3.UNPACK_B R39, R10.reuse ;  /* 0x0000000aff27723e */ /* 0x080fe400020006ff */
[----:B------:R-:W-:Y:S02]  /*dc50*/  F2FP.F16.E4M3.UNPACK_B R40, R10.H1 ;  /* 0x0000000aff28723e */ /* 0x000fe400030006ff */
[----:B------:R-:W-:Y:S02]  /*dc60*/  F2FP.F16.E4M3.UNPACK_B R41, R11.H1 ;  /* 0x0000000bff29723e */ /* 0x000fe400030006ff */
[-C--:B0-----:R-:W-:Y:S02]  /*dc70*/  F2FP.F16.E4M3.UNPACK_B R37, R9.reuse ;  /* 0x00000009ff25723e */ /* 0x081fe400020006ff */
[----:B------:R-:W-:Y:S01]  /*dc80*/  F2FP.F16.E4M3.UNPACK_B R38, R9.H1 ;  /* 0x00000009ff26723e */ /* 0x000fe200030006ff */
[----:B------:R-:W-:Y:S02]  /*dc90*/  HADD2.F32 R46, -RZ, R44.H1_H1 ;  /* 0x3000002cff2e7230 */ /* 0x000fe40000004100 */
[----:B------:R-:W-:-:S02]  /*dca0*/  HADD2.F32 R50, -RZ, R48.H0_H0 ;  /* 0x20000030ff327230 */ /* 0x000fc40000004100 */
[----:B------:R-:W-:Y:S01]  /*dcb0*/  HADD2.F32 R49, -RZ, R48.H1_H1 ;  /* 0x30000030ff317230 */ /* 0x000fe20000004100 */
[----:B--2---:R-:W0:Y:S02]  /*dcc0*/  LDS.128 R4, [R51+0x14400] ;  /* 0x0144000033047984 */ /* 0x004e240000000c00 */
[-C--:B0-----:R-:W-:Y:S02]  /*dcd0*/  F2FP.F16.E4M3.UNPACK_B R28, R4.reuse ;  /* 0x00000004ff1c723e */ /* 0x081fe400020006ff */
[----:B------:R-:W-:Y:S01]  /*dce0*/  F2FP.F16.E4M3.UNPACK_B R29, R4.H1 ;  /* 0x00000004ff1d723e */ /* 0x000fe200030006ff */
[----:B------:R-:W-:Y:S01]  /*dcf0*/  HADD2.F32 R4, -RZ, R36.H0_H0 ;  /* 0x20000024ff047230 */ /* 0x000fe20000004100 */
[-C--:B------:R-:W-:Y:S02]  /*dd00*/  F2FP.F16.E4M3.UNPACK_B R30, R5.reuse ;  /* 0x00000005ff1e723e */ /* 0x080fe400020006ff */
[----:B------:R-:W-:Y:S01]  /*dd10*/  F2FP.F16.E4M3.UNPACK_B R31, R5.H1 ;  /* 0x00000005ff1f723e */ /* 0x000fe200030006ff */
[----:B------:R-:W-:-:S02]  /*dd20*/  HADD2.F32 R5, -RZ, R29.H0_H0 ;  /* 0x2000001dff057230 */ /* 0x000fc40000004100 */
[-C--:B------:R-:W-:Y:S01]  /*dd30*/  FMUL.FTZ R8, R47, R4.reuse ;  /* 0x000000042f087220 */ /* 0x080fe20000410000 */
[C---:B------:R-:W-:Y:S01]  /*dd40*/  FMUL.FTZ R10, R43.reuse, R4 ;  /* 0x000000042b0a7220 */ /* 0x040fe20000410000 */
[-C--:B------:R-:W-:Y:S02]  /*dd50*/  F2FP.F16.E4M3.UNPACK_B R32, R6.reuse ;  /* 0x00000006ff20723e */ /* 0x080fe400020006ff */
[----:B------:R-:W-:Y:S01]  /*dd60*/  F2FP.F16.E4M3.UNPACK_B R33, R6.H1 ;  /* 0x00000006ff21723e */ /* 0x000fe200030006ff */
[----:B------:R-:W-:Y:S01]  /*dd70*/  FFMA.FTZ R4, R43, R5, -R8 ;  /* 0x000000052b047223 */ /* 0x000fe20000010808 */
[----:B------:R-:W-:Y:S01]  /*dd80*/  F2FP.F16.E4M3.UNPACK_B R6, R7 ;  /* 0x00000007ff06723e */ /* 0x000fe200020006ff */
[----:B------:R-:W-:Y:S01]  /*dd90*/  FFMA.FTZ R5, R47, R5, R10 ;  /* 0x000000052f057223 */ /* 0x000fe2000001000a */
[----:B------:R-:W-:Y:S01]  /*dda0*/  F2FP.F16.E4M3.UNPACK_B R26, R7.H1 ;  /* 0x00000007ff1a723e */ /* 0x000fe200030006ff */
[----:B------:R-:W-:Y:S01]  /*ddb0*/  HADD2.F32 R47, -RZ, R45.H1_H1 ;  /* 0x3000002dff2f7230 */ /* 0x000fe20000004100 */
[----:B------:R-:W-:Y:S01]  /*ddc0*/  F2FP.F16.E4M3.UNPACK_B R7, R11 ;  /* 0x0000000bff07723e */ /* 0x000fe200020006ff */
[----:B------:R-:W-:-:S02]  /*ddd0*/  HADD2.F32 R36, -RZ, R36.H1_H1 ;  /* 0x30000024ff247230 */ /* 0x000fc40000004100 */
[----:B------:R-:W-:Y:S02]  /*dde0*/  HADD2.F32 R11, -RZ, R42.H1_H1 ;  /* 0x3000002aff0b7230 */ /* 0x000fe40000004100 */
[----:B------:R-:W-:Y:S02]  /*ddf0*/  HADD2.F32 R45, -RZ, R44.H0_H0 ;  /* 0x2000002cff2d7230 */ /* 0x000fe40000004100 */
[----:B------:R-:W-:Y:S02]  /*de00*/  HADD2.F32 R8, -RZ, R35.H0_H0 ;  /* 0x20000023ff087230 */ /* 0x000fe40000004100 */
[-C--:B------:R-:W-:Y:S01]  /*de10*/  FMUL.FTZ R10, R47, R36.reuse ;  /* 0x000000242f0a7220 */ /* 0x080fe20000410000 */
[----:B------:R-:W-:Y:S02]  /*de20*/  HADD2.F32 R29, -RZ, R29.H1_H1 ;  /* 0x3000001dff1d7230 */ /* 0x000fe40000004100 */
[----:B------:R-:W-:Y:S02]  /*de30*/  HADD2.F32 R43, -RZ, R21.H0_H0 ;  /* 0x20000015ff2b7230 */ /* 0x000fe40000004100 */
[----:B------:R-:W-:Y:S01]  /*de40*/  FMUL.FTZ R42, R11, R36 ;  /* 0x000000240b2a7220 */ /* 0x000fe20000410000 */
[----:B------:R-:W-:-:S02]  /*de50*/  HADD2.F32 R9, -RZ, R28.H0_H0 ;  /* 0x2000001cff097230 */ /* 0x000fc40000004100 */
[-C--:B------:R-:W-:Y:S01]  /*de60*/  FMUL.FTZ R12, R45, R8.reuse ;  /* 0x000000082d0c7220 */ /* 0x080fe20000410000 */
[-C--:B------:R-:W-:Y:S01]  /*de70*/  FFMA.FTZ R11, R11, R29.reuse, -R10 ;  /* 0x0000001d0b0b7223 */ /* 0x080fe2000001080a */
[----:B------:R-:W-:Y:S01]  /*de80*/  FMUL.FTZ R36, R43, R8 ;  /* 0x000000082b247220 */ /* 0x000fe20000410000 */
[----:B------:R-:W-:Y:S01]  /*de90*/  FFMA.FTZ R10, R47, R29, R42 ;  /* 0x0000001d2f0a7223 */ /* 0x000fe2000001002a */
[----:B------:R-:W-:Y:S01]  /*dea0*/  F2FP.F16.E4M3.UNPACK_B R42, R0.H1 ;  /* 0x00000000ff2a723e */ /* 0x000fe200030006ff */
[-C--:B------:R-:W-:Y:S01]  /*deb0*/  FFMA.FTZ R8, R43, R9.reuse, -R12 ;  /* 0x000000092b087223 */ /* 0x080fe2000001080c */
[----:B------:R-:W-:Y:S01]  /*dec0*/  FFMA.FTZ R9, R45, R9, R36 ;  /* 0x000000092d097223 */ /* 0x000fe20000010024 */
[----:B------:R-:W-:Y:S02]  /*ded0*/  HADD2.F32 R35, -RZ, R35.H1_H1 ;  /* 0x30000023ff237230 */ /* 0x000fe40000004100 */
[----:B------:R-:W-:Y:S02]  /*dee0*/  HADD2.F32 R36, -RZ, R21.H1_H1 ;  /* 0x30000015ff247230 */ /* 0x000fe40000004100 */
[----:B------:R-:W-:-:S02]  /*def0*/  HADD2.F32 R21, -RZ, R38.H0_H0 ;  /* 0x20000026ff157230 */ /* 0x000fc40000004100 */
[----:B------:R-:W-:Y:S02]  /*df00*/  HADD2.F32 R44, -RZ, R42.H0_H0 ;  /* 0x2000002aff2c7230 */ /* 0x000fe40000004100 */
[-C--:B------:R-:W-:Y:S01]  /*df10*/  FMUL.FTZ R29, R46, R35.reuse ;  /* 0x000000232e1d7220 */ /* 0x080fe20000410000 */
[----:B------:R-:W-:Y:S02]  /*df20*/  HADD2.F32 R28, -RZ, R28.H1_H1 ;  /* 0x3000001cff1c7230 */ /* 0x000fe40000004100 */
[----:B------:R-:W-:Y:S01]  /*df30*/  FMUL.FTZ R35, R36, R35 ;  /* 0x0000002324237220 */ /* 0x000fe20000410000 */
[-C--:B------:R-:W-:Y:S01]  /*df40*/  FMUL.FTZ R43, R50, R21.reuse ;  /* 0x00000015322b7220 */ /* 0x080fe20000410000 */
[----:B------:R-:W-:Y:S01]  /*df50*/  FMUL.FTZ R45, R44, R21 ;  /* 0x000000152c2d7220 */ /* 0x000fe20000410000 */
[----:B------:R-:W-:Y:S02]  /*df60*/  HADD2.F32 R12, -RZ, R31.H0_H0 ;  /* 0x2000001fff0c7230 */ /* 0x000fe40000004100 */
[-C--:B------:R-:W-:Y:S01]  /*df70*/  FFMA.FTZ R21, R36, R28.reuse, -R29 ;  /* 0x0000001c24157223 */ /* 0x080fe2000001081d */
[----:B------:R-:W-:Y:S01]  /*df80*/  FFMA.FTZ R28, R46, R28, R35 ;  /* 0x0000001c2e1c7223 */ /* 0x000fe20000010023 */
[----:B------:R-:W-:Y:S01]  /*df90*/  F2FP.F16.E4M3.UNPACK_B R46, R15 ;  /* 0x0000000fff2e723e */ /* 0x000fe200020006ff */
[----:B------:R-:W-:Y:S01]  /*dfa0*/  HADD2.F32 R47, -RZ, R42.H1_H1 ;  /* 0x3000002aff2f7230 */ /* 0x000fe20000004100 */
[----:B------:R-:W-:Y:S01]  /*dfb0*/  F2FP.F16.E4M3.UNPACK_B R35, R0 ;  /* 0x00000000ff23723e */ /* 0x000fe200020006ff */
[----:B------:R-:W-:-:S02]  /*dfc0*/  HADD2.F32 R38, -RZ, R38.H1_H1 ;  /* 0x30000026ff267230 */ /* 0x000fc40000004100 */
[-C--:B------:R-:W-:Y:S01]  /*dfd0*/  FFMA.FTZ R43, R44, R12.reuse, -R43 ;  /* 0x0000000c2c2b7223 */ /* 0x080fe2000001082b */
[----:B------:R-:W-:Y:S01]  /*dfe0*/  FFMA.FTZ R45, R50, R12, R45 ;  /* 0x0000000c322d7223 */ /* 0x000fe2000001002d */
[----:B------:R-:W-:Y:S02]  /*dff0*/  HADD2.F32 R31, -RZ, R31.H1_H1 ;  /* 0x3000001fff1f7230 */ /* 0x000fe40000004100 */
[----:B------:R-:W-:Y:S02]  /*e000*/  HADD2.F32 R48, -RZ, R46.H0_H0 ;  /* 0x2000002eff307230 */ /* 0x000fe40000004100 */
[-C--:B------:R-:W-:Y:S01]  /*e010*/  FMUL.FTZ R42, R47, R38.reuse ;  /* 0x000000262f2a7220 */ /* 0x080fe20000410000 */
[----:B------:R-:W-:Y:S02]  /*e020*/  HADD2.F32 R12, -RZ, R37.H0_H0 ;  /* 0x20000025ff0c7230 */ /* 0x000fe40000004100 */
[----:B------:R-:W-:Y:S02]  /*e030*/  HADD2.F32 R44, -RZ, R35.H0_H0 ;  /* 0x20000023ff2c7230 */ /* 0x000fe40000004100 */
[----:B------:R-:W-:Y:S01]  /*e040*/  FMUL.FTZ R36, R49, R38 ;  /* 0x0000002631247220 */ /* 0x000fe20000410000 */
[----:B------:R-:W-:-:S02]  /*e050*/  HADD2.F32 R0, -RZ, R30.H0_H0 ;  /* 0x2000001eff007230 */ /* 0x000fc40000004100 */
[-C--:B------:R-:W-:Y:S01]  /*e060*/  FMUL.FTZ R15, R48, R12.reuse ;  /* 0x0000000c300f7220 */ /* 0x080fe20000410000 */
[----:B------:R-:W-:Y:S01]  /*e070*/  FFMA.FTZ R42, R49, R31, R42 ;  /* 0x0000001f312a7223 */ /* 0x000fe2000001002a */
[C---:B------:R-:W-:Y:S01]  /*e080*/  FMUL.FTZ R29, R44.reuse, R12 ;  /* 0x0000000c2c1d7220 */ /* 0x040fe20000410000 */
[----:B------:R-:W-:Y:S01]  /*e090*/  F2FP.F16.E4M3.UNPACK_B R49, R20.H1 ;  /* 0x00000014ff31723e */ /* 0x000fe200030006ff */
[-C--:B------:R-:W-:Y:S01]  /*e0a0*/  FFMA.FTZ R15, R44, R0.reuse, -R15 ;  /* 0x000000002c0f7223 */ /* 0x080fe2000001080f */
[----:B------:R-:W-:Y:S01]  /*e0b0*/  F2FP.F16.E4M3.UNPACK_B R44, R13.H1 ;  /* 0x0000000dff2c723e */ /* 0x000fe200030006ff */
[----:B------:R-:W-:Y:S01]  /*e0c0*/  FFMA.FTZ R29, R48, R0, R29 ;  /* 0x00000000301d7223 */ /* 0x000fe2000001001d */
[----:B------:R-:W-:Y:S02]  /*e0d0*/  HADD2.F32 R48, -RZ, R46.H1_H1 ;  /* 0x3000002eff307230 */ /* 0x000fe40000004100 */
[----:B------:R-:W-:Y:S02]  /*e0e0*/  HADD2.F32 R37, -RZ, R37.H1_H1 ;  /* 0x30000025ff257230 */ /* 0x000fe40000004100 */
[----:B------:R-:W-:Y:S01]  /*e0f0*/  FFMA.FTZ R38, R47, R31, -R36 ;  /* 0x0000001f2f267223 */ /* 0x000fe20000010824 */
[----:B------:R-:W-:-:S02]  /*e100*/  HADD2.F32 R50, -RZ, R49.H0_H0 ;  /* 0x20000031ff327230 */ /* 0x000fc40000004100 */
[----:B------:R-:W-:Y:S02]  /*e110*/  HADD2.F32 R12, -RZ, R40.H0_H0 ;  /* 0x20000028ff0c7230 */ /* 0x000fe40000004100 */
[----:B------:R-:W-:Y:S02]  /*e120*/  HADD2.F32 R36, -RZ, R35.H1_H1 ;  /* 0x30000023ff247230 */ /* 0x000fe40000004100 */
[----:B------:R-:W-:Y:S01]  /*e130*/  FMUL.FTZ R31, R48, R37 ;  /* 0x00000025301f7220 */ /* 0x000fe20000410000 */
[----:B------:R-:W-:Y:S02]  /*e140*/  HADD2.F32 R30, -RZ, R30.H1_H1 ;  /* 0x3000001eff1e7230 */ /* 0x000fe40000004100 */
[----:B------:R-:W-:Y:S01]  /*e150*/  FMUL.FTZ R35, R50, R12 ;  /* 0x0000000c32237220 */ /* 0x000fe20000410000 */
[----:B------:R-:W-:Y:S02]  /*e160*/  HADD2.F32 R46, -RZ, R44.H0_H0 ;  /* 0x2000002cff2e7230 */ /* 0x000fe40000004100 */
[----:B------:R-:W-:-:S02]  /*e170*/  HADD2.F32 R0, -RZ, R33.H0_H0 ;  /* 0x20000021ff007230 */ /* 0x000fc40000004100 */
[C---:B------:R-:W-:Y:S01]  /*e180*/  FMUL.FTZ R37, R36.reuse, R37 ;  /* 0x0000002524257220 */ /* 0x040fe20000410000 */
[----:B------:R-:W-:Y:S01]  /*e190*/  FFMA.FTZ R36, R36, R30, -R31 ;  /* 0x0000001e24247223 */ /* 0x000fe2000001081f */
[C---:B------:R-:W-:Y:S01]  /*e1a0*/  FMUL.FTZ R47, R46.reuse, R12 ;  /* 0x0000000c2e2f7220 */ /* 0x040fe20000410000 */
[----:B------:R-:W-:Y:S02]  /*e1b0*/  HADD2.F32 R49, -RZ, R49.H1_H1 ;  /* 0x30000031ff317230 */ /* 0x000fe40000004100 */
[----:B------:R-:W-:Y:S01]  /*e1c0*/  FFMA.FTZ R35, R46, R0, -R35 ;  /* 0x000000002e237223 */ /* 0x000fe20000010823 */
[----:B------:R-:W-:Y:S01]  /*e1d0*/  HADD2.F32 R40, -RZ, R40.H1_H1 ;  /* 0x30000028ff287230 */ /* 0x000fe20000004100 */
[----:B------:R-:W-:Y:S01]  /*e1e0*/  F2FP.F16.E4M3.UNPACK_B R46, R20 ;  /* 0x00000014ff2e723e */ /* 0x000fe200020006ff */
[----:B------:R-:W-:Y:S02]  /*e1f0*/  HADD2.F32 R31, -RZ, R44.H1_H1 ;  /* 0x3000002cff1f7230 */ /* 0x000fe40000004100 */
[----:B------:R-:W-:Y:S01]  /*e200*/  FFMA.FTZ R30, R48, R30, R37 ;  /* 0x0000001e301e7223 */ /* 0x000fe20000010025 */
[----:B------:R-:W-:Y:S01]  /*e210*/  FFMA.FTZ R47, R50, R0, R47 ;  /* 0x00000000322f7223 */ /* 0x000fe2000001002f */
[----:B------:R-:W-:Y:S01]  /*e220*/  HADD2.F32 R33, -RZ, R33.H1_H1 ;  /* 0x30000021ff217230 */ /* 0x000fe20000004100 */
        /* <DEDUP_REMOVED lines=8> */
[----:B------:R-:W-:Y:S02]  /*e2b0*/  HADD2.F32 R0, -RZ, R32.H0_H0 ;  /* 0x20000020ff007230 */ /* 0x000fe40000004100 */
[-C--:B------:R-:W-:Y:S01]  /*e2c0*/  FMUL.FTZ R13, R48, R12.reuse ;  /* 0x0000000c300d7220 */ /* 0x080fe20000410000 */
[----:B------:R-:W-:Y:S02]  /*e2d0*/  HADD2.F32 R46, -RZ, R46.H1_H1 ;  /* 0x3000002eff2e7230 */ /* 0x000fe40000004100 */
[----:B------:R-:W-:Y:S01]  /*e2e0*/  FMUL.FTZ R31, R20, R12 ;  /* 0x0000000c141f7220 */ /* 0x000fe20000410000 */
[----:B------:R-:W-:-:S02]  /*e2f0*/  HADD2.F32 R39, -RZ, R39.H1_H1 ;  /* 0x30000027ff277230 */ /* 0x000fc40000004100 */
[-C--:B------:R-:W-:Y:S01]  /*e300*/  FFMA.FTZ R13, R20, R0.reuse, -R13 ;  /* 0x00000000140d7223 */ /* 0x080fe2000001080d */
[----:B------:R-:W-:Y:S01]  /*e310*/  HADD2.F32 R20, -RZ, R37.H1_H1 ;  /* 0x30000025ff147230 */ /* 0x000fe20000004100 */
[----:B------:R-:W-:Y:S01]  /*e320*/  F2FP.F16.E4M3.UNPACK_B R37, R25.H1 ;  /* 0x00000019ff25723e */ /* 0x000fe200030006ff */
[----:B------:R-:W-:Y:S02]  /*e330*/  HADD2.F32 R32, -RZ, R32.H1_H1 ;  /* 0x30000020ff207230 */ /* 0x000fe40000004100 */
[-C--:B------:R-:W-:Y:S01]  /*e340*/  FMUL.FTZ R33, R46, R39.reuse ;  /* 0x000000272e217220 */ /* 0x080fe20000410000 */
[----:B------:R-:W-:Y:S01]  /*e350*/  FFMA.FTZ R31, R48, R0, R31 ;  /* 0x00000000301f7223 */ /* 0x000fe2000001001f */
[----:B------:R-:W-:Y:S01]  /*e360*/  F2FP.F16.E4M3.UNPACK_B R0, R14.H1 ;  /* 0x0000000eff00723e */ /* 0x000fe200030006ff */
[C---:B------:R-:W-:Y:S01]  /*e370*/  FMUL.FTZ R39, R20.reuse, R39 ;  /* 0x0000002714277220 */ /* 0x040fe20000410000 */
[----:B------:R-:W-:Y:S02]  /*e380*/  HADD2.F32 R50, -RZ, R37.H0_H0 ;  /* 0x20000025ff327230 */ /* 0x000fe40000004100 */
[----:B------:R-:W-:Y:S01]  /*e390*/  FFMA.FTZ R20, R20, R32, -R33 ;  /* 0x0000002014147223 */ /* 0x000fe20000010821 */
[----:B------:R-:W-:-:S02]  /*e3a0*/  HADD2.F32 R12, -RZ, R41.H0_H0 ;  /* 0x20000029ff0c7230 */ /* 0x000fc40000004100 */
[----:B------:R-:W-:Y:S01]  /*e3b0*/  FFMA.FTZ R32, R46, R32, R39 ;  /* 0x000000202e207223 */ /* 0x000fe20000010027 */
[--C-:B------:R-:W-:Y:S02]  /*e3c0*/  HADD2.F32 R46, -RZ, R0.reuse.H0_H0 ;  /* 0x20000000ff2e7230 */ /* 0x100fe40000004100 */
[----:B------:R-:W-:Y:S02]  /*e3d0*/  HADD2.F32 R48, -RZ, R0.H1_H1 ;  /* 0x30000000ff307230 */ /* 0x000fe40000004100 */
[----:B------:R-:W-:Y:S01]  /*e3e0*/  FMUL.FTZ R33, R50, R12 ;  /* 0x0000000c32217220 */ /* 0x000fe20000410000 */
[----:B------:R-:W-:Y:S02]  /*e3f0*/  HADD2.F32 R0, -RZ, R26.H0_H0 ;  /* 0x2000001aff007230 */ /* 0x000fe40000004100 */
[----:B------:R-:W-:Y:S02]  /*e400*/  HADD2.F32 R52, -RZ, R37.H1_H1 ;  /* 0x30000025ff347230 */ /* 0x000fe40000004100 */
[----:B------:R-:W-:-:S02]  /*e410*/  HADD2.F32 R41, -RZ, R41.H1_H1 ;  /* 0x30000029ff297230 */ /* 0x000fc40000004100 */
[C---:B------:R-:W-:Y:S01]  /*e420*/  FMUL.FTZ R37, R46.reuse, R12 ;  /* 0x0000000c2e257220 */ /* 0x040fe20000410000 */
[----:B------:R-:W-:Y:S01]  /*e430*/  FFMA.FTZ R46, R46, R0, -R33 ;  /* 0x000000002e2e7223 */ /* 0x000fe20000010821 */
[----:B------:R-:W-:Y:S01]  /*e440*/  HADD2.F32 R26, -RZ, R26.H1_H1 ;  /* 0x3000001aff1a7230 */ /* 0x000fe20000004100 */
[----:B------:R-:W-:Y:S01]  /*e450*/  F2FP.F16.E4M3.UNPACK_B R12, R14 ;  /* 0x0000000eff0c723e */ /* 0x000fe200020006ff */
[-C--:B------:R-:W-:Y:S01]  /*e460*/  FMUL.FTZ R33, R52, R41.reuse ;  /* 0x0000002934217220 */ /* 0x080fe20000410000 */
[----:B------:R-:W-:Y:S01]  /*e470*/  FMUL.FTZ R39, R48, R41 ;  /* 0x0000002930277220 */ /* 0x000fe20000410000 */
[----:B------:R-:W-:Y:S01]  /*e480*/  F2FP.F16.E4M3.UNPACK_B R25, R25 ;  /* 0x00000019ff19723e */ /* 0x000fe200020006ff */
[----:B------:R-:W-:Y:S01]  /*e490*/  FFMA.FTZ R14, R50, R0, R37 ;  /* 0x00000000320e7223 */ /* 0x000fe20000010025 */
[-C--:B------:R-:W-:Y:S01]  /*e4a0*/  FFMA.FTZ R41, R48, R26.reuse, -R33 ;  /* 0x0000001a30297223 */ /* 0x080fe20000010821 */
[----:B------:R-:W-:Y:S01]  /*e4b0*/  FFMA.FTZ R49, R52, R26, R39 ;  /* 0x0000001a34317223 */ /* 0x000fe20000010027 */
[----:B------:R-:W-:-:S02]  /*e4c0*/  HADD2.F32 R26, -RZ, R12.H0_H0 ;  /* 0x2000000cff1a7230 */ /* 0x000fc40000004100 */
[----:B------:R-:W-:Y:S02]  /*e4d0*/  HADD2.F32 R48, -RZ, R12.H1_H1 ;  /* 0x3000000cff307230 */ /* 0x000fe40000004100 */
[----:B------:R-:W-:Y:S02]  /*e4e0*/  HADD2.F32 R50, -RZ, R25.H0_H0 ;  /* 0x20000019ff327230 */ /* 0x000fe40000004100 */
[----:B------:R-:W-:Y:S02]  /*e4f0*/  HADD2.F32 R12, -RZ, R7.H0_H0 ;  /* 0x20000007ff0c7230 */ /* 0x000fe40000004100 */
[----:B------:R-:W-:Y:S02]  /*e500*/  HADD2.F32 R52, -RZ, R25.H1_H1 ;  /* 0x30000019ff347230 */ /* 0x000fe40000004100 */
[----:B------:R-:W-:Y:S02]  /*e510*/  HADD2.F32 R7, -RZ, R7.H1_H1 ;  /* 0x30000007ff077230 */ /* 0x000fe40000004100 */
[----:B------:R-:W-:Y:S01]  /*e520*/  FMUL.FTZ R25, R50, R12 ;  /* 0x0000000c32197220 */ /* 0x000fe20000410000 */
[----:B------:R-:W-:-:S02]  /*e530*/  HADD2.F32 R0, -RZ, R6.H0_H0 ;  /* 0x20000006ff007230 */ /* 0x000fc40000004100 */
[----:B------:R-:W-:Y:S01]  /*e540*/  FMUL.FTZ R33, R26, R12 ;  /* 0x0000000c1a217220 */ /* 0x000fe20000410000 */
[----:B------:R-:W-:Y:S02]  /*e550*/  HADD2.F32 R6, -RZ, R6.H1_H1 ;  /* 0x30000006ff067230 */ /* 0x000fe40000004100 */
[-C--:B------:R-:W-:Y:S01]  /*e560*/  FMUL.FTZ R37, R52, R7.reuse ;  /* 0x0000000734257220 */ /* 0x080fe20000410000 */
[----:B------:R-:W-:Y:S01]  /*e570*/  FMUL.FTZ R39, R48, R7 ;  /* 0x0000000730277220 */ /* 0x000fe20000410000 */
        /* <DEDUP_REMOVED lines=8> */
[----:B------:R-:W-:Y:S02]  /*e600*/  F2FP.SATFINITE.E4M3.F32.PACK_AB_MERGE_C R41, R41, R46, RZ ;  /* 0x0000002e2929723e */ /* 0x000fe400048070ff */
[----:B------:R-:W-:Y:S02]  /*e610*/  F2FP.SATFINITE.E4M3.F32.PACK_AB_MERGE_C R42, R42, R45, RZ ;  /* 0x0000002d2a2a723e */ /* 0x000fe400048070ff */
[----:B------:R-:W-:Y:S02]  /*e620*/  F2FP.SATFINITE.E4M3.F32.PACK_AB_MERGE_C R44, R44, R47, RZ ;  /* 0x0000002f2c2c723e */ /* 0x000fe400048070ff */
[----:B------:R-:W-:-:S02]  /*e630*/  F2FP.SATFINITE.E4M3.F32.PACK_AB_MERGE_C R11, R49, R14, RZ ;  /* 0x0000000e310b723e */ /* 0x000fc400048070ff */
[----:B------:R-:W-:Y:S02]  /*e640*/  F2FP.SATFINITE.E4M3.F32.PACK_AB_MERGE_C R4, R21, R8, R4 ;  /* 0x000000081504723e */ /* 0x000fe40004807004 */
[----:B------:R-:W-:Y:S02]  /*e650*/  F2FP.SATFINITE.E4M3.F32.PACK_AB_MERGE_C R8, R28, R9, R10 ;  /* 0x000000091c08723e */ /* 0x000fe4000480700a */
        /* <DEDUP_REMOVED lines=8> */
.L_x_7892:
[----:B------:R-:W-:Y:S05]  /*e6e0*/  BSYNC B0 ;  /* 0x0000000000007941 */ /* 0x000fea0003800000 */
.L_x_7881:
[----:B------:R-:W-:Y:S01]  /*e6f0*/  @!PT LDS RZ, [RZ] ;  /* 0x00000000fffff984 */ /* 0x000fe20000000800 */
[----:B------:R-:W-:Y:S01]  /*e700*/  @!PT LDS RZ, [RZ] ;  /* 0x00000000fffff984 */ /* 0x000fe20000000800 */
[----:B------:R-:W-:Y:S01]  /*e710*/  @!PT LDS RZ, [RZ] ;  /* 0x00000000fffff984 */ /* 0x000fe20000000800 */
[----:B------:R-:W-:Y:S01]  /*e720*/  @!PT LDS RZ, [RZ] ;  /* 0x00000000fffff984 */ /* 0x000fe20000000800 */
[----:B------:R4:W-:Y:S06]  /*e730*/  MEMBAR.ALL.CTA ;  /* 0x0000000000007992 */ /* 0x0009ec0000008000 */
[----:B----4-:R-:W4:Y:S01]  /*e740*/  FENCE.VIEW.ASYNC.S ;  /* 0x00000000000073c6 */ /* 0x010f220000000000 */
[----:B------:R-:W-:Y:S05]  /*e750*/  WARPSYNC.ALL ;  /* 0x0000000000007948 */ /* 0x000fea0003800000 */
[----:B----4-:R-:W-:Y:S06]  /*e760*/  BAR.SYNC.DEFER_BLOCKING 0xd, 0x100 ;  /* 0x0344000000007b1d */ /* 0x010fec0000010000 */
.L_x_7878:
[----:B------:R-:W-:-:S13]  /*e770*/  ISETP.NE.AND P0, PT, R195, 0x3, PT ;  /* 0x00000003c300780c */ /* 0x000fda0003f05270 */
[----:B------:R-:W-:Y:S05]  /*e780*/  @!P0 BRA `(.L_x_7902) ;  /* 0x0000000000048947 */ /* 0x000fea0003800000 */
[----:B------:R-:W-:Y:S01]  /*e790*/  BPT.TRAP 0x1 ;  /* 0x000000040000795c */ /* 0x000fe20000300000 */
.L_x_7902:
[----:B01-3--:R-:W-:Y:S01]  /*e7a0*/  IMAD R3, R194, 0x8, R18 ;  /* 0x00000008c2037824 */ /* 0x00bfe200078e0212 */
[----:B--2---:R-:W-:-:S04]  /*e7b0*/  SHF.L.U32 R4, R196, 0x1f, RZ ;  /* 0x0000001fc4047819 */ /* 0x004fc800000006ff */
[----:B------:R0:W1:Y:S01]  /*e7c0*/  SYNCS.PHASECHK.TRANS64.TRYWAIT P1, [R3+URZ+0x22830], R4 ;  /* 0x02283004030075a7 */ /* 0x000062000802017f */
[----:B------:R-:W-:Y:S05]  /*e7d0*/  @!P0 BRA `(.L_x_7903) ;  /* 0x0000000000048947 */ /* 0x000fea0003800000 */
[----:B------:R-:W-:Y:S01]  /*e7e0*/  BPT.TRAP 0x1 ;  /* 0x000000040000795c */ /* 0x000fe20000300000 */
.L_x_7903:
[----:B------:R-:W-:-:S05]  /*e7f0*/  VIADD R0, R18, 0x18400 ;  /* 0x0001840012007836 */ /* 0x000fca0000000000 */
[----:B------:R-:W-:-:S04]  /*e800*/  SHF.R.U32.HI R0, RZ, 0x4, R0 ;  /* 0x00000004ff007819 */ /* 0x000fc80000011600 */
[----:B------:R-:W-:-:S04]  /*e810*/  LOP3.LUT R0, R0, 0x3fff, RZ, 0xc0, !PT ;  /* 0x00003fff00007812 */ /* 0x000fc800078ec0ff */
[----:B------:R-:W-:-:S05]  /*e820*/  LOP3.LUT R0, R0, 0x10000, RZ, 0xfc, !PT ;  /* 0x0001000000007812 */ /* 0x000fca00078efcff */
[----:B------:R-:W-:Y:S01]  /*e830*/  IMAD R14, R194, 0x500, R0 ;  /* 0x00000500c20e7824 */ /* 0x000fe200078e0200 */
[----:B-1----:R-:W-:Y:S06]  /*e840*/  @P1 BRA `(.L_x_7904) ;  /* 0x0000000000081947 */ /* 0x002fec0003800000 */
[----:B------:R-:W1:Y:S02]  /*e850*/  SYNCS.PHASECHK.TRANS64.TRYWAIT P1, [R3+URZ+0x22830], R4 ;  /* 0x02283004030075a7 */ /* 0x000e64000802017f */
[----:B-1----:R-:W-:Y:S05]  /*e860*/  @!P1 BRA `(.L_x_7905) ;  /* 0x0000015800309947 */ /* 0x002fea0003800000 */
.L_x_7904:
[----:B01----:R-:W-:Y:S01]  /*e870*/  IMAD.MOV.U32 R4, RZ, RZ, R14 ;  /* 0x000000ffff047224 */ /* 0x003fe200078e000e */
[----:B------:R-:W-:Y:S05]  /*e880*/  WARPSYNC.ALL ;  /* 0x0000000000007948 */ /* 0x000fea0003800000 */
[----:B------:R-:W-:Y:S01]  /*e890*/  IMAD.MOV.U32 R5, RZ, RZ, 0x40000040 ;  /* 0x40000040ff057424 */ /* 0x000fe200078e00ff */
[----:B------:R-:W-:Y:S01]  /*e8a0*/  R2UR UR6, R4 ;  /* 0x00000000040672ca */ /* 0x000fe200000e0000 */
[----:B------:R-:W-:Y:S01]  /*e8b0*/  WARPGROUP.ARRIVE ;  /* 0x00000000000079c5 */ /* 0x000fe20000000000 */
[----:B------:R-:W-:Y:S01]  /*e8c0*/  LOP3.LUT R4, R34, 0x10000, RZ, 0xfc, !PT ;  /* 0x0001000022047812 */ /* 0x000fe200078efcff */
[----:B------:R-:W-:Y:S01]  /*e8d0*/  IMAD.MOV.U32 R7, RZ, RZ, 0x40000040 ;  /* 0x40000040ff077424 */ /* 0x000fe200078e00ff */
[C---:B------:R-:W-:Y:S01]  /*e8e0*/  R2UR UR7, R5.reuse ;  /* 0x00000000050772ca */ /* 0x040fe200000e0000 */
[----:B------:R-:W-:Y:S01]  /*e8f0*/  VIADD R8, R14, 0x200 ;  /* 0x000002000e087836 */ /* 0x000fe20000000000 */
[----:B------:R-:W-:Y:S01]  /*e900*/  R2UR UR4, R4 ;  /* 0x00000000040472ca */ /* 0x000fe200000e0000 */
[----:B------:R-:W-:Y:S01]  /*e910*/  IMAD.MOV.U32 R9, RZ, RZ, 0x40000040 ;  /* 0x40000040ff097424 */ /* 0x000fe200078e00ff */
[----:B------:R-:W-:Y:S01]  /*e920*/  R2UR UR5, R5 ;  /* 0x00000000050572ca */ /* 0x000fe200000e0000 */
[C---:B------:R-:W-:Y:S01]  /*e930*/  VIADD R10, R14.reuse, 0x400 ;  /* 0x000004000e0a7836 */ /* 0x040fe20000000000 */
[C---:B------:R-:W-:Y:S01]  /*e940*/  IADD3 R6, R14.reuse, 0x100, RZ ;  /* 0x000001000e067810 */ /* 0x040fe20007ffe0ff */
[----:B------:R-:W-:Y:S01]  /*e950*/  IMAD.MOV.U32 R11, RZ, RZ, 0x40000040 ;  /* 0x40000040ff0b7424 */ /* 0x000fe200078e00ff */
[----:B------:R-:W-:Y:S01]  /*e960*/  R2UR UR11, R7 ;  /* 0x00000000070b72ca */ /* 0x000fe200000e0000 */
[----:B------:R-:W-:Y:S01]  /*e970*/  VIADD R12, R14, 0x404 ;  /* 0x000004040e0c7836 */ /* 0x000fe20000000000 */
[----:B------:R-:W-:Y:S01]  /*e980*/  R2UR UR10, R6 ;  /* 0x00000000060a72ca */ /* 0x000fe200000e0000 */
[----:B------:R-:W-:Y:S01]  /*e990*/  IMAD.MOV.U32 R13, RZ, RZ, 0x40000040 ;  /* 0x40000040ff0d7424 */ /* 0x000fe200078e00ff */
[----:B------:R-:W-:Y:S01]  /*e9a0*/  R2UR UR8, R4 ;  /* 0x00000000040872ca */ /* 0x000fe200000e0000 */
[----:B------:R-:W-:Y:S01]  /*e9b0*/  IMAD.MOV.U32 R15, RZ, RZ, 0x40000040 ;  /* 0x40000040ff0f7424 */ /* 0x000fe200078e00ff */
[----:B------:R-:W-:-:S02]  /*e9c0*/  R2UR UR9, R5 ;  /* 0x00000000050972ca */ /* 0x000fc400000e0000 */
[----:B------:R-:W-:Y:S01]  /*e9d0*/  R2UR UR14, R8 ;  /* 0x00000000080e72ca */ /* 0x000fe200000e0000 */
[----:B------:R-:W-:Y:S01]  /*e9e0*/  QGMMA.64x32x32.F32.E4M3.E4M3 R92, gdesc[UR4], RZ, !UPT, gsb0 ;  /* 0x00600000045c79f3 */ /* 0x000fe2000c0008ff */
[----:B------:R-:W-:Y:S01]  /*e9f0*/  R2UR UR15, R9 ;  /* 0x00000000090f72ca */ /* 0x000fe200000e0000 */
[----:B------:R-:W-:Y:S01]  /*ea00*/  VIADD R8, R14, 0x2 ;  /* 0x000000020e087836 */ /* 0x000fe20000000000 */
[----:B------:R-:W-:Y:S01]  /*ea10*/  R2UR UR12, R4 ;  /* 0x00000000040c72ca */ /* 0x000fe200000e0000 */
[----:B------:R-:W-:Y:S01]  /*ea20*/  IMAD.MOV.U32 R9, RZ, RZ, 0x40000040 ;  /* 0x40000040ff097424 */ /* 0x000fe200078e00ff */
[----:B------:R-:W-:Y:S02]  /*ea30*/  R2UR UR13, R5 ;  /* 0x00000000050d72ca */ /* 0x000fe400000e0000 */
[----:B------:R-:W-:Y:S02]  /*ea40*/  IADD3 R6, R14, 0x300, RZ ;  /* 0x000003000e067810 */ /* 0x000fe40007ffe0ff */
[----:B------:R-:W-:Y:S01]  /*ea50*/  R2UR UR19, R7 ;  /* 0x00000000071372ca */ /* 0x000fe200000e0000 */
[----:B------:R-:W-:Y:S01]  /*ea60*/  IMAD.MOV.U32 R7, RZ, RZ, 0x40000040 ;  /* 0x40000040ff077424 */ /* 0x000fe200078e00ff */
[----:B------:R-:W-:-:S02]  /*ea70*/  R2UR UR18, R6 ;  /* 0x00000000061272ca */ /* 0x000fc400000e0000 */
[----:B------:R-:W-:Y:S02]  /*ea80*/  R2UR UR16, R4 ;  /* 0x00000000041072ca */ /* 0x000fe400000e0000 */
[----:B------:R-:W-:Y:S02]  /*ea90*/  R2UR UR17, R5 ;  /* 0x00000000051172ca */ /* 0x000fe400000e0000 */
[----:B------:R-:W-:Y:S01]  /*eaa0*/  R2UR UR22, R10 ;  /* 0x000000000a1672ca */ /* 0x000fe200000e0000 */
[----:B------:R-:W-:Y:S01]  /*eab0*/  VIADD R10, R14, 0x202 ;  /* 0x000002020e0a7836 */ /* 0x000fe20000000000 */
[----:B------:R-:W-:Y:S01]  /*eac0*/  R2UR UR23, R11 ;  /* 0x000000000b1772ca */ /* 0x000fe200000e0000 */
[----:B------:R-:W-:Y:S01]  /*ead0*/  IMAD.MOV.U32 R11, RZ, RZ, 0x40000040 ;  /* 0x40000040ff0b7424 */ /* 0x000fe200078e00ff */
[----:B------:R-:W-:Y:S02]  /*eae0*/  R2UR UR20, R4 ;  /* 0x00000000041472ca */ /* 0x000fe400000e0000 */
[----:B------:R-:W-:-:S02]  /*eaf0*/  R2UR UR21, R5 ;  /* 0x00000000051572ca */ /* 0x000fc400000e0000 */
[----:B------:R-:W-:Y:S02]  /*eb00*/  R2UR UR6, R8 ;  /* 0x00000000080672ca */ /* 0x000fe400000e0000 */
[----:B------:R-:W-:Y:S01]  /*eb10*/  R2UR UR7, R9 ;  /* 0x00000000090772ca */ /* 0x000fe200000e0000 */
[----:B------:R-:W-:Y:S01]  /*eb20*/  IMAD.MOV.U32 R9, RZ, RZ, 0x40000040 ;  /* 0x40000040ff097424 */ /* 0x000fe200078e00ff */
[C---:B------:R-:W-:Y:S02]  /*eb30*/  IADD3 R6, R14.reuse, 0x102, RZ ;  /* 0x000001020e067810 */ /* 0x040fe40007ffe0ff */
[----:B------:R-:W-:Y:S02]  /*eb40*/  IADD3 R8, R14, 0x402, RZ ;  /* 0x000004020e087810 */ /* 0x000fe40007ffe0ff */
[----:B------:R-:W-:Y:S01]  /*eb50*/  MOV R25, RZ ;  /* 0x000000ff00197202 */ /* 0x000fe20000000f00 */
[----:B------:R-:W-:Y:S02]  /*eb60*/  WARPGROUP.DEPBAR.LE gsb0, 0x0 ;  /* 0x00008000000079c5 */ /* 0x000fe40000010000 */
[----:B------:R-:W-:-:S06]  /*eb70*/  WARPGROUP.ARRIVE ;  /* 0x00000000000079c5 */ /* 0x000fcc0000000000 */
[----:B------:R-:W-:Y:S01]  /*eb80*/  QGMMA.64x32x32.F32.E4M3.E4M3 R76, gdesc[UR8], RZ, !UPT, gsb0 ;  /* 0x00600000084c79f3 */ /* 0x000fe2000c0008ff */
[----:B------:R-:W-:Y:S01]  /*eb90*/  R2UR UR10, R6 ;  /* 0x00000000060a72ca */ /* 0x000fe200000e0000 */
[----:B------:R-:W-:Y:S01]  /*eba0*/  VIADD R6, R14, 0x302 ;  /* 0x000003020e067836 */ /* 0x000fe20000000000 */
[----:B------:R-:W-:Y:S01]  /*ebb0*/  R2UR UR11, R7 ;  /* 0x00000000070b72ca */ /* 0x000fe200000e0000 */
[----:B------:R-:W-:Y:S01]  /*ebc0*/  IMAD.MOV.U32 R7, RZ, RZ, 0x40000040 ;  /* 0x40000040ff077424 */ /* 0x000fe200078e00ff */
[----:B------:R-:W-:Y:S02]  /*ebd0*/  WARPGROUP.DEPBAR.LE gsb0, 0x0 ;  /* 0x00008000000079c5 */ /* 0x000fe40000010000 */
[----:B------:R-:W-:-:S06]  /*ebe0*/  WARPGROUP.ARRIVE ;  /* 0x00000000000079c5 */ /* 0x000fcc0000000000 */
[----:B------:R-:W-:Y:S01]  /*ebf0*/  QGMMA.64x32x32.F32.E4M3.E4M3 R60, gdesc[UR12], RZ, !UPT, gsb0 ;  /* 0x006000000c3c79f3 */ /* 0x000fe2000c0008ff */
[----:B------:R-:W-:Y:S01]  /*ec00*/  R2UR UR14, R10 ;  /* 0x000000000a0e72ca */ /* 0x000fe200000e0000 */
[----:B------:R-:W-:Y:S01]  /*ec10*/  VIADD R10, R4, 0x2 ;  /* 0x00000002040a7836 */ /* 0x000fe20000000000 */
[----:B------:R-:W-:Y:S02]  /*ec20*/  R2UR UR15, R11 ;  /* 0x000000000b0f72ca */ /* 0x000fe400000e0000 */
[----:B------:R-:W-:Y:S02]  /*ec30*/  MOV R11, 0x40000040 ;  /* 0x40000040000b7802 */ /* 0x000fe40000000f00 */
[C---:B------:R-:W-:Y:S02]  /*ec40*/  R2UR UR4, R10.reuse ;  /* 0x000000000a0472ca */ /* 0x040fe400000e0000 */
[----:B------:R-:W-:Y:S02]  /*ec50*/  R2UR UR5, R11 ;  /* 0x000000000b0572ca */ /* 0x000fe400000e0000 */
[----:B------:R-:W-:-:S02]  /*ec60*/  R2UR UR8, R10 ;  /* 0x000000000a0872ca */ /* 0x000fc400000e0000 */
[C---:B------:R-:W-:Y:S02]  /*ec70*/  R2UR UR9, R11.reuse ;  /* 0x000000000b0972ca */ /* 0x040fe400000e0000 */
[----:B------:R-:W-:Y:S02]  /*ec80*/  R2UR UR12, R10 ;  /* 0x000000000a0c72ca */ /* 0x000fe400000e0000 */
[----:B------:R-:W-:Y:S01]  /*ec90*/  R2UR UR13, R11 ;  /* 0x000000000b0d72ca */ /* 0x000fe200000e0000 */
[----:B------:R-:W-:Y:S02]  /*eca0*/  WARPGROUP.DEPBAR.LE gsb0, 0x0 ;  /* 0x00008000000079c5 */ /* 0x000fe40000010000 */
[----:B------:R-:W-:-:S06]  /*ecb0*/  WARPGROUP.ARRIVE ;  /* 0x00000000000079c5 */ /* 0x000fcc0000000000 */
[----:B------:R-:W-:Y:S01]  /*ecc0*/  QGMMA.64x32x32.F32.E4M3.E4M3 R44, gdesc[UR16], RZ, !UPT, gsb0 ;  /* 0x00600000102c79f3 */ /* 0x000fe2000c0008ff */
[----:B------:R-:W-:Y:S01]  /*ecd0*/  R2UR UR18, R6 ;  /* 0x00000000061272ca */ /* 0x000fe200000e0000 */
[----:B------:R-:W-:Y:S01]  /*ece0*/  VIADD R6, R14, 0x104 ;  /* 0x000001040e067836 */ /* 0x000fe20000000000 */
[----:B------:R-:W-:Y:S02]  /*ecf0*/  R2UR UR19, R7 ;  /* 0x00000000071372ca */ /* 0x000fe400000e0000 */
[----:B------:R-:W-:Y:S02]  /*ed00*/  R2UR UR16, R10 ;  /* 0x000000000a1072ca */ /* 0x000fe400000e0000 */
[----:B------:R-:W-:Y:S02]  /*ed10*/  R2UR UR17, R11 ;  /* 0x000000000b1172ca */ /* 0x000fe400000e0000 */
[----:B------:R-:W-:Y:S01]  /*ed20*/  MOV R7, 0x40000040 ;  /* 0x4000004000077802 */ /* 0x000fe20000000f00 */
[----:B------:R-:W-:-:S02]  /*ed30*/  WARPGROUP.DEPBAR.LE gsb0, 0x0 ;  /* 0x00008000000079c5 */ /* 0x000fc40000010000 */
[----:B------:R-:W-:-:S06]  /*ed40*/  WARPGROUP.ARRIVE ;  /* 0x00000000000079c5 */ /* 0x000fcc0000000000 */
[----:B------:R-:W-:Y:S01]  /*ed50*/  QGMMA.64x32x32.F32.E4M3.E4M3 R28, gdesc[UR20], RZ, !UPT, gsb0 ;  /* 0x00600000141c79f3 */ /* 0x000fe2000c0008ff */
[----:B------:R-:W-:Y:S01]  /*ed60*/  R2UR UR22, R8 ;  /* 0x00000000081672ca */ /* 0x000fe200000e0000 */
[----:B------:R-:W-:Y:S01]  /*ed70*/  VIADD R8, R14, 0x4 ;  /* 0x000000040e087836 */ /* 0x000fe20000000000 */
[----:B------:R-:W-:Y:S01]  /*ed80*/  R2UR UR23, R9 ;  /* 0x00000000091772ca */ /* 0x000fe200000e0000 */
[----:B------:R-:W-:Y:S01]  /*ed90*/  IMAD.MOV.U32 R9, RZ, RZ, 0x40000040 ;  /* 0x40000040ff097424 */ /* 0x000fe200078e00ff */
[----:B------:R-:W-:Y:S02]  /*eda0*/  R2UR UR20, R10 ;  /* 0x000000000a1472ca */ /* 0x000fe400000e0000 */
[----:B------:R-:W-:Y:S01]  /*edb0*/  R2UR UR21, R11 ;  /* 0x000000000b1572ca */ /* 0x000fe200000e0000 */
[----:B------:R-:W-:Y:S02]  /*edc0*/  WARPGROUP.DEPBAR.LE gsb0, 0x0 ;  /* 0x00008000000079c5 */ /* 0x000fe40000010000 */
[----:B------:R-:W-:-:S06]  /*edd0*/  WARPGROUP.ARRIVE ;  /* 0x00000000000079c5 */ /* 0x000fcc0000000000 */
[----:B------:R-:W-:Y:S01]  /*ede0*/  QGMMA.64x32x32.F32.E4M3.E4M3 R92, gdesc[UR4], R92, gsb0 ;  /* 0x00600000045c79f3 */ /* 0x000fe2000800085c */
[----:B------:R-:W-:Y:S01]  /*edf0*/  R2UR UR6, R8 ;  /* 0x00000000080672ca */ /* 0x000fe200000e0000 */
[----:B------:R-:W-:Y:S01]  /*ee00*/  VIADD R8, R14, 0x204 ;  /* 0x000002040e087836 */ /* 0x000fe20000000000 */
[----:B------:R-:W-:Y:S01]  /*ee10*/  R2UR UR7, R9 ;  /* 0x00000000090772ca */ /* 0x000fe200000e0000 */
[----:B------:R-:W-:Y:S01]  /*ee20*/  IMAD.MOV.U32 R9, RZ, RZ, 0x40000040 ;  /* 0x40000040ff097424 */ /* 0x000fe200078e00ff */
[----:B------:R-:W-:Y:S02]  /*ee30*/  WARPGROUP.DEPBAR.LE gsb0, 0x0 ;  /* 0x00008000000079c5 */ /* 0x000fe40000010000 */
[----:B------:R-:W-:-:S06]  /*ee40*/  WARPGROUP.ARRIVE ;  /* 0x00000000000079c5 */ /* 0x000fcc0000000000 */
[----:B------:R-:W-:Y:S01]  /*ee50*/  QGMMA.64x32x32.F32.E4M3.E4M3 R76, gdesc[UR8], R76, gsb0 ;  /* 0x00600000084c79f3 */ /* 0x000fe2000800084c */
        /* <DEDUP_REMOVED lines=8> */
[----:B------:R-:W-:Y:S01]  /*eee0*/  VIADD R8, R4, 0x4 ;  /* 0x0000000404087836 */ /* 0x000fe20000000000 */
[----:B------:R-:W-:Y:S01]  /*eef0*/  R2UR UR15, R9 ;  /* 0x00000000090f72ca */ /* 0x000fe200000e0000 */
[----:B------:R-:W-:-:S03]  /*ef00*/  IMAD.MOV.U32 R9, RZ, RZ, 0x40000040 ;  /* 0x40000040ff097424 */ /* 0x000fc600078e00ff */
[C---:B------:R-:W-:Y:S02]  /*ef10*/  R2UR UR4, R8.reuse ;  /* 0x00000000080472ca */ /* 0x040fe400000e0000 */
[C---:B------:R-:W-:Y:S02]  /*ef20*/  R2UR UR5, R9.reuse ;  /* 0x00000000090572ca */ /* 0x040fe400000e0000 */
[C---:B------:R-:W-:Y:S02]  /*ef30*/  R2UR UR8, R8.reuse ;  /* 0x00000000080872ca */ /* 0x040fe400000e0000 */
[C---:B------:R-:W-:Y:S02]  /*ef40*/  R2UR UR9, R9.reuse ;  /* 0x00000000090972ca */ /* 0x040fe400000e0000 */
[----:B------:R-:W-:Y:S02]  /*ef50*/  R2UR UR12, R8 ;  /* 0x00000000080c72ca */ /* 0x000fe400000e0000 */
[----:B------:R-:W-:Y:S01]  /*ef60*/  R2UR UR13, R9 ;  /* 0x00000000090d72ca */ /* 0x000fe200000e0000 */
[----:B------:R-:W-:-:S02]  /*ef70*/  WARPGROUP.DEPBAR.LE gsb0, 0x0 ;  /* 0x00008000000079c5 */ /* 0x000fc40000010000 */
[----:B------:R-:W-:-:S06]  /*ef80*/  WARPGROUP.ARRIVE ;  /* 0x00000000000079c5 */ /* 0x000fcc0000000000 */
[----:B------:R-:W-:Y:S01]  /*ef90*/  QGMMA.64x32x32.F32.E4M3.E4M3 R44, gdesc[UR16], R44, gsb0 ;  /* 0x00600000102c79f3 */ /* 0x000fe2000800082c */
        /* <DEDUP_REMOVED lines=8> */
[----:B------:R-:W-:Y:S01]  /*f020*/  QGMMA.64x32x32.F32.E4M3.E4M3 R28, gdesc[UR20], R28, gsb0 ;  /* 0x00600000141c79f3 */ /* 0x000fe2000800081c */
        /* <DEDUP_REMOVED lines=17> */
[C---:B------:R-:W-:Y:S01]  /*f140*/  VIADD R12, R14.reuse, 0x306 ;  /* 0x000003060e0c7836 */ /* 0x040fe20000000000 */
[----:B------:R-:W-:Y:S01]  /*f150*/  R2UR UR11, R13 ;  /* 0x000000000d0b72ca */ /* 0x000fe200000e0000 */
[----:B------:R-:W-:Y:S02]  /*f160*/  IMAD.MOV.U32 R13, RZ, RZ, 0x40000040 ;  /* 0x40000040ff0d7424 */ /* 0x000fe400078e00ff */
[----:B------:R-:W-:Y:S01]  /*f170*/  VIADD R14, R14, 0x406 ;  /* 0x000004060e0e7836 */ /* 0x000fe20000000000 */
        /* <DEDUP_REMOVED lines=16> */
[----:B------:R-:W-:Y:S02]  /*f280*/  R2UR UR18, R12 ;  /* 0x000000000c1272ca */ /* 0x000fe400000e0000 */
[----:B------:R-:W-:Y:S02]  /*f290*/  R2UR UR19, R13 ;  /* 0x000000000d1372ca */ /* 0x000fe400000e0000 */
[----:B------:R-:W-:Y:S02]  /*f2a0*/  R2UR UR16, R6 ;  /* 0x00000000061072ca */ /* 0x000fe400000e0000 */
[----:B------:R-:W-:Y:S01]  /*f2b0*/  R2UR UR17, R7 ;  /* 0x00000000071172ca */ /* 0x000fe200000e0000 */
[----:B------:R-:W-:Y:S02]  /*f2c0*/  WARPGROUP.DEPBAR.LE gsb0, 0x0 ;  /* 0x00008000000079c5 */ /* 0x000fe40000010000 */
        /* <DEDUP_REMOVED lines=24> */
.L_x_7906:
[----:B------:R-:W2:Y:S01]  /*f450*/  LDL R108, [R1+0x28] ;  /* 0x00002800016c7983 */ /* 0x000ea20000100800 */
        /* <DEDUP_REMOVED lines=12> */
[C---:B-----5:R-:W-:Y:S01]  /*f520*/  FMUL.FTZ R26, R2.reuse, R98 ;  /* 0x00000062021a7220 */ /* 0x060fe20000410000 */
        /* <DEDUP_REMOVED lines=70> */
[----:B------:R-:W-:Y:S01]  /*f990*/  FMUL.FTZ R40, R2, R40 ;  /* 0x0000002802287220 */ /* 0x000fe20000410000 */
[----:B------:R-:W-:Y:S01]  /*f9a0*/  ULDC UR4, c[0x0][0x988] ;  /* 0x0002620000047ab9 */ /* 0x000fe20000000800 */
[----:B------:R-:W4:Y:S01]  /*f9b0*/  S2R R106, SR_CgaCtaId ;  /* 0x00000000006a7919 */ /* 0x000f220000008800 */
[----:B------:R-:W4:Y:S08]  /*f9c0*/  MUFU.TANH R92, R92 ;  /* 0x0000005c005c7308 */ /* 0x000f300000002400 */
        /* <DEDUP_REMOVED lines=25> */
[----:B------:R-:W4:Y:S01]  /*fb60*/  MUFU.TANH R62, R62 ;  /* 0x0000003e003e7308 */ /* 0x000f220000002400 */
[----:B--2---:R-:W-:-:S07]  /*fb70*/  IADD3 R104, R24, 0xa0, -R108 ;  /* 0x000000a018687810 */ /* 0x004fce0007ffe86c */
[----:B------:R-:W2:Y:S01]  /*fb80*/  MUFU.TANH R68, R68 ;  /* 0x0000004400447308 */ /* 0x000ea20000002400 */
[----:B------:R-:W-:-:S05]  /*fb90*/  IMAD R37, R27, -0xa0, R104 ;  /* 0xffffff601b257824 */ /* 0x000fca00078e0268 */
[C---:B------:R-:W-:Y:S02]  /*fba0*/  ISETP.GT.AND P1, PT, R37.reuse, RZ, PT ;  /* 0x000000ff2500720c */ /* 0x040fe40003f24270 */
[----:B------:R-:W2:Y:S01]  /*fbb0*/  MUFU.TANH R63, R63 ;  /* 0x0000003f003f7308 */ /* 0x000ea20000002400 */
[C---:B------:R-:W-:Y:S02]  /*fbc0*/  ISETP.GT.AND P2, PT, R37.reuse, 0x1, PT ;  /* 0x000000012500780c */ /* 0x040fe40003f44270 */
[----:B------:R-:W-:Y:S02]  /*fbd0*/  ISETP.GT.AND P3, PT, R37, 0x8, PT ;  /* 0x000000082500780c */ /* 0x000fe40003f64270 */
[----:B0-----:R-:W-:Y:S01]  /*fbe0*/  FSEL R101, R12, -INF , P1 ;  /* 0xff8000000c657808 */ /* 0x001fe20000800000 */
[----:B------:R-:W-:Y:S01]  /*fbf0*/  FMUL.FTZ R12, R2, R41 ;  /* 0x00000029020c7220 */ /* 0x000fe20000410000 */
[----:B-1----:R-:W-:Y:S01]  /*fc00*/  FSEL R13, R13, -INF , P2 ;  /* 0xff8000000d0d7808 */ /* 0x002fe20001000000 */
[----:B------:R-:W0:Y:S01]  /*fc10*/  MUFU.TANH R69, R69 ;  /* 0x0000004500457308 */ /* 0x000e220000002400 */
[----:B---3--:R-:W-:-:S02]  /*fc20*/  FSEL R41, R20, -INF , P3 ;  /* 0xff80000014297808 */ /* 0x008fc40001800000 */
[----:B------:R-:W-:Y:S02]  /*fc30*/  ISETP.GT.AND P4, PT, R37, 0x9, PT ;  /* 0x000000092500780c */ /* 0x000fe40003f84270 */
[----:B------:R-:W-:Y:S02]  /*fc40*/  FMNMX.FTZ R20, R101, R13, !PT ;  /* 0x0000000d65147209 */ /* 0x000fe40007810000 */
[----:B------:R-:W-:Y:S01]  /*fc50*/  ISETP.GT.AND P5, PT, R37, 0x10, PT ;  /* 0x000000102500780c */ /* 0x000fe20003fa4270 */
[----:B------:R-:W1:Y:S01]  /*fc60*/  MUFU.TANH R66, R66 ;  /* 0x0000004200427308 */ /* 0x000e620000002400 */
[----:B----4-:R-:W-:Y:S02]  /*fc70*/  FSEL R21, R21, -INF , P4 ;  /* 0xff80000015157808 */ /* 0x010fe40002000000 */
[----:B------:R-:W-:Y:S02]  /*fc80*/  FMNMX.FTZ R20, R41, R20, !PT ;  /* 0x0000001429147209 */ /* 0x000fe40007810000 */
[----:B------:R-:W-:-:S02]  /*fc90*/  FSEL R103, R14, -INF , P1 ;  /* 0xff8000000e677808 */ /* 0x000fc40000800000 */
[----:B------:R-:W-:Y:S01]  /*fca0*/  ISETP.GT.AND P1, PT, R37, 0x11, PT ;  /* 0x000000112500780c */ /* 0x000fe20003f24270 */
[----:B------:R-:W3:Y:S01]  /*fcb0*/  MUFU.TANH R72, R72 ;  /* 0x0000004800487308 */ /* 0x000ee20000002400 */
[----:B------:R-:W-:Y:S02]  /*fcc0*/  FSEL R93, R93, -INF , P5 ;  /* 0xff8000005d5d7808 */ /* 0x000fe40002800000 */
[----:B------:R-:W-:Y:S02]  /*fcd0*/  FMNMX.FTZ R20, R21, R20, !PT ;  /* 0x0000001415147209 */ /* 0x000fe40007810000 */
[----:B------:R-:W-:Y:S02]  /*fce0*/  FSEL R15, R15, -INF , P2 ;  /* 0xff8000000f0f7808 */ /* 0x000fe40001000000 */
[----:B------:R-:W-:Y:S01]  /*fcf0*/  ISETP.GT.AND P2, PT, R37, 0x18, PT ;  /* 0x000000182500780c */ /* 0x000fe20003f44270 */
[----:B------:R-:W4:Y:S01]  /*fd00*/  MUFU.TANH R67, R67 ;  /* 0x0000004300437308 */ /* 0x000f220000002400 */
[----:B------:R-:W-:-:S02]  /*fd10*/  FSEL R107, R94, -INF , P1 ;  /* 0xff8000005e6b7808 */ /* 0x000fc40000800000 */
[----:B------:R-:W-:Y:S02]  /*fd20*/  FMNMX.FTZ R20, R93, R20, !PT ;  /* 0x000000145d147209 */ /* 0x000fe40007810000 */
[----:B------:R-:W-:Y:S02]  /*fd30*/  FSEL R105, R26, -INF , P3 ;  /* 0xff8000001a697808 */ /* 0x000fe40001800000 */
[----:B------:R-:W-:Y:S01]  /*fd40*/  ISETP.GT.AND P3, PT, R37, 0x19, PT ;  /* 0x000000192500780c */ /* 0x000fe20003f64270 */
[----:B------:R-:W4:Y:S01]  /*fd50*/  MUFU.TANH R73, R73 ;  /* 0x0000004900497308 */ /* 0x000f220000002400 */
[----:B------:R-:W-:Y:S02]  /*fd60*/  FSEL R109, R97, -INF , P2 ;  /* 0xff800000616d7808 */ /* 0x000fe40001000000 */
[----:B------:R-:W-:Y:S02]  /*fd70*/  FMNMX.FTZ R20, R107, R20, !PT ;  /* 0x000000146b147209 */ /* 0x000fe40007810000 */
[----:B------:R-:W-:-:S02]  /*fd80*/  FSEL R97, R92, -INF , P4 ;  /* 0xff8000005c617808 */ /* 0x000fc40002000000 */
[----:B------:R-:W-:Y:S01]  /*fd90*/  ISETP.GT.AND P4, PT, R37, 0x20, PT ;  /* 0x000000202500780c */ /* 0x000fe20003f84270 */
[----:B------:R-:W4:Y:S01]  /*fda0*/  MUFU.TANH R70, R70 ;  /* 0x0000004600467308 */ /* 0x000f220000002400 */
        /* <DEDUP_REMOVED lines=52> */
[----:B------:R-:W-:Y:S01]  /*100f0*/  FSEL R61, R90, -INF , P5 ;  /* 0xff8000005a3d7808 */ /* 0x000fe20002800000 */
[----:B------:R-:W-:Y:S01]  /*10100*/  IMAD.U32 R90, RZ, RZ, UR4 ;  /* 0x00000004ff5a7e24 */ /* 0x000fe2000f8e00ff */
        /* <DEDUP_REMOVED lines=12> */
[----:B--2---:R-:W-:-:S02]  /*101d0*/  FSEL R139, R68, -INF , P1 ;  /* 0xff800000448b7808 */ /* 0x004fc40000800000 */
[----:B------:R-:W-:Y:S02]  /*101e0*/  FMNMX.FTZ R20, R91, R20, !PT ;  /* 0x000000145b147209 */ /* 0x000fe40007810000 */
[----:B------:R-:W-:Y:S02]  /*101f0*/  FSEL R63, R63, -INF , P3 ;  /* 0xff8000003f3f7808 */ /* 0x000fe40001800000 */
[----:B------:R-:W-:Y:S01]  /*10200*/  ISETP.GT.AND P3, PT, R37, 0x58, PT ;  /* 0x000000582500780c */ /* 0x000fe20003f64270 */
[----:B------:R-:W2:Y:S01]  /*10210*/  MUFU.TANH R50, R50 ;  /* 0x0000003200327308 */ /* 0x000ea20000002400 */
[----:B0-----:R-:W-:Y:S02]  /*10220*/  FSEL R141, R69, -INF , P2 ;  /* 0xff800000458d7808 */ /* 0x001fe40001000000 */
[----:B------:R-:W-:Y:S02]  /*10230*/  FMNMX.FTZ R20, R139, R20, !PT ;  /* 0x000000148b147209 */ /* 0x000fe40007810000 */
[----:B-1----:R-:W-:-:S02]  /*10240*/  FSEL R69, R66, -INF , P4 ;  /* 0xff80000042457808 */ /* 0x002fc40002000000 */
[----:B------:R-:W-:Y:S01]  /*10250*/  ISETP.GT.AND P4, PT, R37, 0x59, PT ;  /* 0x000000592500780c */ /* 0x000fe20003f84270 */
[----:B------:R-:W0:Y:S01]  /*10260*/  MUFU.TANH R56, R56 ;  /* 0x0000003800387308 */ /* 0x000e220000002400 */
[----:B---3--:R-:W-:Y:S02]  /*10270*/  FSEL R145, R72, -INF , P3 ;  /* 0xff80000048917808 */ /* 0x008fe40001800000 */
[----:B------:R-:W-:Y:S02]  /*10280*/  FMNMX.FTZ R20, R141, R20, !PT ;  /* 0x000000148d147209 */ /* 0x000fe40007810000 */
[----:B----4-:R-:W-:Y:S02]  /*10290*/  FSEL R67, R67, -INF , P5 ;  /* 0xff80000043437808 */ /* 0x010fe40002800000 */
[----:B------:R-:W-:Y:S01]  /*102a0*/  ISETP.GT.AND P5, PT, R37, 0x60, PT ;  /* 0x000000602500780c */ /* 0x000fe20003fa4270 */
[----:B------:R-:W1:Y:S01]  /*102b0*/  MUFU.TANH R57, R57 ;  /* 0x0000003900397308 */ /* 0x000e620000002400 */
[----:B------:R-:W-:-:S02]  /*102c0*/  FSEL R149, R73, -INF , P4 ;  /* 0xff80000049957808 */ /* 0x000fc40002000000 */
[----:B------:R-:W-:Y:S02]  /*102d0*/  FMNMX.FTZ R20, R145, R20, !PT ;  /* 0x0000001491147209 */ /* 0x000fe40007810000 */
[----:B------:R-:W-:Y:S02]  /*102e0*/  FSEL R73, R70, -INF , P1 ;  /* 0xff80000046497808 */ /* 0x000fe40000800000 */
[----:B------:R-:W-:Y:S01]  /*102f0*/  ISETP.GT.AND P1, PT, R37, 0x61, PT ;  /* 0x000000612500780c */ /* 0x000fe20003f24270 */
[----:B------:R-:W3:Y:S01]  /*10300*/  MUFU.TANH R54, R54 ;  /* 0x0000003600367308 */ /* 0x000ee20000002400 */
[----:B------:R-:W-:Y:S01]  /*10310*/  FSEL R143, R44, -INF , P5 ;  /* 0xff8000002c8f7808 */ /* 0x000fe20002800000 */
[----:B------:R-:W-:Y:S01]  /*10320*/  FMUL.FTZ R44, R2, R38 ;  /* 0x00000026022c7220 */ /* 0x000fe20000410000 */
        /* <DEDUP_REMOVED lines=9> */
[----:B------:R-:W-:Y:S01]  /*103c0*/  FSEL R151, R48, -INF , P2 ;  /* 0xff80000030977808 */ /* 0x000fe20001000000 */
[----:B------:R-:W-:Y:S01]  /*103d0*/  FMUL.FTZ R48, R2, R42 ;  /* 0x0000002a02307220 */ /* 0x000fe20000410000 */
[----:B------:R-:W-:-:S02]  /*103e0*/  FMNMX.FTZ R20, R147, R20, !PT ;  /* 0x0000001493147209 */ /* 0x000fc40007810000 */
[----:B------:R-:W-:Y:S02]  /*103f0*/  FMNMX.FTZ R26, R103, R15, !PT ;  /* 0x0000000f671a7209 */ /* 0x000fe40007810000 */
[----:B------:R-:W-:Y:S01]  /*10400*/  FSEL R75, R75, -INF , P4 ;  /* 0xff8000004b4b7808 */ /* 0x000fe20002000000 */
[----:B------:R-:W4:Y:S01]  /*10410*/  MUFU.TANH R58, R58 ;  /* 0x0000003a003a7308 */ /* 0x000f220000002400 */
[----:B------:R-:W-:Y:S02]  /*10420*/  ISETP.GT.AND P4, PT, R37, 0x70, PT ;  /* 0x000000702500780c */ /* 0x000fe40003f84270 */
[----:B------:R-:W-:Y:S02]  /*10430*/  FSEL R153, R49, -INF , P3 ;  /* 0xff80000031997808 */ /* 0x000fe40001800000 */
[----:B------:R-:W-:Y:S02]  /*10440*/  FMNMX.FTZ R20, R151, R20, !PT ;  /* 0x0000001497147209 */ /* 0x000fe40007810000 */
[----:B------:R-:W-:Y:S01]  /*10450*/  FSEL R51, R51, -INF , P3 ;  /* 0xff80000033337808 */ /* 0x000fe20001800000 */
[----:B------:R-:W4:Y:S01]  /*10460*/  MUFU.TANH R32, R32 ;  /* 0x0000002000207308 */ /* 0x000f220000002400 */
[----:B------:R-:W-:-:S02]  /*10470*/  ISETP.GT.AND P3, PT, R37, 0x80, PT ;  /* 0x000000802500780c */ /* 0x000fc40003f64270 */
[----:B------:R-:W-:Y:S02]  /*10480*/  FMNMX.FTZ R26, R105, R26, !PT ;  /* 0x0000001a691a7209 */ /* 0x000fe40007810000 */
[----:B------:R-:W-:Y:S01]  /*10490*/  FSEL R49, R46, -INF , P5 ;  /* 0xff8000002e317808 */ /* 0x000fe20002800000 */
[----:B------:R-:W-:Y:S01]  /*104a0*/  FMUL.FTZ R46, R2, R35 ;  /* 0x00000023022e7220 */ /* 0x000fe20000410000 */
[----:B------:R-:W-:Y:S01]  /*104b0*/  ISETP.GT.AND P5, PT, R37, 0x71, PT ;  /* 0x000000712500780c */ /* 0x000fe20003fa4270 */
[----:B------:R-:W4:Y:S01]  /*104c0*/  MUFU.TANH R59, R59 ;  /* 0x0000003b003b7308 */ /* 0x000f220000002400 */
[----:B------:R-:W-:Y:S01]  /*104d0*/  FSEL R155, R52, -INF , P4 ;  /* 0xff800000349b7808 */ /* 0x000fe20002000000 */
[----:B------:R-:W-:Y:S01]  /*104e0*/  FMUL.FTZ R52, R2, R43 ;  /* 0x0000002b02347220 */ /* 0x000fe20000410000 */
[----:B------:R-:W-:Y:S02]  /*104f0*/  FMNMX.FTZ R20, R153, R20, !PT ;  /* 0x0000001499147209 */ /* 0x000fe40007810000 */
[----:B------:R-:W-:-:S02]  /*10500*/  FSEL R163, R28, -INF , P3 ;  /* 0xff8000001ca37808 */ /* 0x000fc40001800000 */
[----:B------:R-:W-:Y:S01]  /*10510*/  FMNMX.FTZ R28, R97, R26, !PT ;  /* 0x0000001a611c7209 */ /* 0x000fe20007810000 */
[----:B------:R-:W4:Y:S01]  /*10520*/  MUFU.TANH R33, R33 ;  /* 0x0000002100217308 */ /* 0x000f220000002400 */
[----:B------:R-:W-:Y:S02]  /*10530*/  FSEL R47, R47, -INF , P1 ;  /* 0xff8000002f2f7808 */ /* 0x000fe40000800000 */
[----:B------:R-:W-:Y:S02]  /*10540*/  ISETP.GT.AND P1, PT, R37, 0x78, PT ;  /* 0x000000782500780c */ /* 0x000fe40003f24270 */
[----:B------:R-:W-:Y:S02]  /*10550*/  FSEL R157, R53, -INF , P5 ;  /* 0xff800000359d7808 */ /* 0x000fe40002800000 */
[----:B------:R-:W-:Y:S01]  /*10560*/  FMNMX.FTZ R20, R155, R20, !PT ;  /* 0x000000149b147209 */ /* 0x000fe20007810000 */
[----:B------:R-:W4:Y:S01]  /*10570*/  MUFU.TANH R30, R30 ;  /* 0x0000001e001e7308 */ /* 0x000f220000002400 */
[----:B------:R-:W-:-:S02]  /*10580*/  FMNMX.FTZ R28, R95, R28, !PT ;  /* 0x0000001c5f1c7209 */ /* 0x000fc40007810000 */
[----:B--2---:R-:W-:Y:S01]  /*10590*/  FSEL R53, R50, -INF , P2 ;  /* 0xff80000032357808 */ /* 0x004fe20001000000 */
[----:B------:R-:W-:Y:S01]  /*105a0*/  FMUL.FTZ R50, R2, R39 ;  /* 0x0000002702327220 */ /* 0x000fe20000410000 */
[----:B------:R-:W-:Y:S02]  /*105b0*/  ISETP.GT.AND P2, PT, R37, 0x79, PT ;  /* 0x000000792500780c */ /* 0x000fe40003f44270 */
[----:B0-----:R-:W-:Y:S01]  /*105c0*/  FSEL R159, R56, -INF , P1 ;  /* 0xff800000389f7808 */ /* 0x001fe20000800000 */
[----:B------:R-:W0:Y:S01]  /*105d0*/  MUFU.TANH R36, R36 ;  /* 0x0000002400247308 */ /* 0x000e220000002400 */
[----:B------:R-:W-:Y:S02]  /*105e0*/  FMNMX.FTZ R20, R157, R20, !PT ;  /* 0x000000149d147209 */ /* 0x000fe40007810000 */
[----:B------:R-:W-:Y:S02]  /*105f0*/  FMNMX.FTZ R28, R113, R28, !PT ;  /* 0x0000001c711c7209 */ /* 0x000fe40007810000 */
[----:B-1----:R-:W-:-:S02]  /*10600*/  FSEL R161, R57, -INF , P2 ;  /* 0xff80000039a17808 */ /* 0x002fc40001000000 */
[----:B------:R-:W-:Y:S01]  /*10610*/  FMNMX.FTZ R20, R159, R20, !PT ;  /* 0x000000149f147209 */ /* 0x000fe20007810000 */
[----:B------:R-:W1:Y:S01]  /*10620*/  MUFU.TANH R31, R31 ;  /* 0x0000001f001f7308 */ /* 0x000e620000002400 */
[----:B------:R-:W-:Y:S02]  /*10630*/  FMNMX.FTZ R28, R99, R28, !PT ;  /* 0x0000001c631c7209 */ /* 0x000fe40007810000 */
[----:B---3--:R-:W-:Y:S02]  /*10640*/  FSEL R57, R54, -INF , P4 ;  /* 0xff80000036397808 */ /* 0x008fe40002000000 */
[----:B------:R-:W-:Y:S02]  /*10650*/  ISETP.GT.AND P4, PT, R37, 0x81, PT ;  /* 0x000000812500780c */ /* 0x000fe40003f84270 */
[----:B------:R-:W-:Y:S01]  /*10660*/  FMNMX.FTZ R20, R161, R20, !PT ;  /* 0x00000014a1147209 */ /* 0x000fe20007810000 */
[----:B------:R-:W2:Y:S01]  /*10670*/  MUFU.TANH R24, R102 ;  /* 0x0000006600187308 */ /* 0x000ea20000002400 */
[----:B------:R-:W-:-:S02]  /*10680*/  FMNMX.FTZ R28, R117, R28, !PT ;  /* 0x0000001c751c7209 */ /* 0x000fc40007810000 */
[----:B----4-:R-:W-:Y:S02]  /*10690*/  FSEL R55, R55, -INF , P5 ;  /* 0xff80000037377808 */ /* 0x010fe40002800000 */
[----:B------:R-:W-:Y:S02]  /*106a0*/  ISETP.GT.AND P5, PT, R37, 0x88, PT ;  /* 0x000000882500780c */ /* 0x000fe40003fa4270 */
[----:B------:R-:W-:Y:S01]  /*106b0*/  FSEL R165, R29, -INF , P4 ;  /* 0xff8000001da57808 */ /* 0x000fe20002000000 */
[----:B------:R-:W3:Y:S01]  /*106c0*/  MUFU.TANH R34, R34 ;  /* 0x0000002200227308 */ /* 0x000ee20000002400 */
[----:B------:R-:W-:Y:S02]  /*106d0*/  FMNMX.FTZ R20, R163, R20, !PT ;  /* 0x00000014a3147209 */ /* 0x000fe40007810000 */
[----:B------:R-:W-:Y:S02]  /*106e0*/  FMNMX.FTZ R28, R81, R28, !PT ;  /* 0x0000001c511c7209 */ /* 0x000fe40007810000 */
[----:B------:R-:W-:-:S02]  /*106f0*/  FSEL R29, R58, -INF , P1 ;  /* 0xff8000003a1d7808 */ /* 0x000fc40000800000 */
[----:B------:R-:W-:Y:S01]  /*10700*/  ISETP.GT.AND P1, PT, R37, 0x89, PT ;  /* 0x000000892500780c */ /* 0x000fe20003f24270 */
[----:B------:R-:W4:Y:S01]  /*10710*/  MUFU.TANH R40, R40 ;  /* 0x0000002800287308 */ /* 0x000f220000002400 */
[----:B------:R-:W-:Y:S02]  /*10720*/  FSEL R169, R32, -INF , P5 ;  /* 0xff80000020a97808 */ /* 0x000fe40002800000 */
[----:B------:R-:W-:Y:S02]  /*10730*/  FMNMX.FTZ R20, R165, R20, !PT ;  /* 0x00000014a5147209 */ /* 0x000fe40007810000 */
[----:B------:R-:W-:Y:S02]  /*10740*/  FMNMX.FTZ R28, R79, R28, !PT ;  /* 0x0000001c4f1c7209 */ /* 0x000fe40007810000 */
[----:B------:R-:W-:Y:S01]  /*10750*/  FSEL R59, R59, -INF , P2 ;  /* 0xff8000003b3b7808 */ /* 0x000fe20001000000 */
[----:B------:R-:W4:Y:S01]  /*10760*/  MUFU.TANH R12, R12 ;  /* 0x0000000c000c7308 */ /* 0x000f220000002400 */
[----:B------:R-:W-:-:S02]  /*10770*/  ISETP.GT.AND P2, PT, R37, 0x90, PT ;  /* 0x000000902500780c */ /* 0x000fc40003f44270 */
[----:B------:R-:W-:Y:S02]  /*10780*/  FSEL R171, R33, -INF , P1 ;  /* 0xff80000021ab7808 */ /* 0x000fe40000800000 */
[----:B------:R-:W-:Y:S02]  /*10790*/  FMNMX.FTZ R20, R169, R20, !PT ;  /* 0x00000014a9147209 */ /* 0x000fe40007810000 */
[----:B------:R-:W-:Y:S01]  /*107a0*/  FMNMX.FTZ R28, R85, R28, !PT ;  /* 0x0000001c551c7209 */ /* 0x000fe20007810000 */
[----:B------:R-:W-:Y:S01]  /*107b0*/  MUFU.TANH R46, R46 ;  /* 0x0000002e002e7308 */ /* 0x000fe20000002400 */
[----:B------:R-:W-:Y:S02]  /*107c0*/  FSEL R33, R30, -INF , P3 ;  /* 0xff8000001e217808 */ /* 0x000fe40001800000 */
[----:B------:R-:W-:Y:S02]  /*107d0*/  ISETP.GT.AND P3, PT, R37, 0x91, PT ;  /* 0x000000912500780c */ /* 0x000fe40003f64270 */
[----:B0-----:R-:W-:-:S02]  /*107e0*/  FSEL R173, R36, -INF , P2 ;  /* 0xff80000024ad7808 */ /* 0x001fc40001000000 */
[----:B------:R-:W-:Y:S01]  /*107f0*/  FMNMX.FTZ R20, R171, R20, !PT ;  /* 0x00000014ab147209 */ /* 0x000fe20007810000 */
[----:B------:R-:W0:Y:S01]  /*10800*/  MUFU.TANH R44, R44 ;  /* 0x0000002c002c7308 */ /* 0x000e220000002400 */
[----:B------:R-:W-:Y:S02]  /*10810*/  FMNMX.FTZ R32, R83, R28, !PT ;  /* 0x0000001c53207209 */ /* 0x000fe40007810000 */
[----:B-1----:R-:W-:Y:S02]  /*10820*/  FSEL R31, R31, -INF , P4 ;  /* 0xff8000001f1f7808 */ /* 0x002fe40002000000 */
[----:B------:R-:W-:Y:S02]  /*10830*/  ISETP.GT.AND P4, PT, R37, 0x98, PT ;  /* 0x000000982500780c */ /* 0x000fe40003f84270 */
[----:B--2---:R-:W-:Y:S01]  /*10840*/  FSEL R175, R24, -INF , P3 ;  /* 0xff80000018af7808 */ /* 0x004fe20001800000 */
[----:B------:R-:W-:Y:S01]  /*10850*/  MUFU.TANH R50, R50 ;  /* 0x0000003200327308 */ /* 0x000fe20000002400 */
[----:B------:R-:W-:-:S02]  /*10860*/  FMNMX.FTZ R20, R173, R20, !PT ;  /* 0x00000014ad147209 */ /* 0x000fc40007810000 */
[----:B------:R-:W-:Y:S02]  /*10870*/  FMNMX.FTZ R32, R89, R32, !PT ;  /* 0x0000002059207209 */ /* 0x000fe40007810000 */
[----:B---3--:R-:W-:Y:S02]  /*10880*/  FSEL R167, R34, -INF , P5 ;  /* 0xff80000022a77808 */ /* 0x008fe40002800000 */
[----:B------:R-:W-:Y:S01]  /*10890*/  ISETP.GT.AND P5, PT, R37, 0x99, PT ;  /* 0x000000992500780c */ /* 0x000fe20003fa4270 */
[----:B------:R-:W1:Y:S01]  /*108a0*/  MUFU.TANH R48, R48 ;  /* 0x0000003000307308 */ /* 0x000e620000002400 */
[----:B----4-:R-:W-:Y:S02]  /*108b0*/  FSEL R179, R40, -INF , P4 ;  /* 0xff80000028b37808 */ /* 0x010fe40002000000 */
[----:B------:R-:W-:Y:S02]  /*108c0*/  FMNMX.FTZ R20, R175, R20, !PT ;  /* 0x00000014af147209 */ /* 0x000fe40007810000 */
[----:B------:R-:W-:-:S02]  /*108d0*/  FMNMX.FTZ R32, R87, R32, !PT ;  /* 0x0000002057207209 */ /* 0x000fc40007810000 */
[----:B------:R-:W-:Y:S01]  /*108e0*/  FSEL R177, R12, -INF , P5 ;  /* 0xff8000000cb17808 */ /* 0x000fe20002800000 */
[----:B------:R-:W2:Y:S01]  /*108f0*/  MUFU.TANH R52, R52 ;  /* 0x0000003400347308 */ /* 0x000ea20000002400 */
[----:B------:R-:W-:Y:S02]  /*10900*/  FMNMX.FTZ R20, R179, R20, !PT ;  /* 0x00000014b3147209 */ /* 0x000fe40007810000 */
[----:B------:R-:W-:Y:S02]  /*10910*/  FMNMX.FTZ R32, R61, R32, !PT ;  /* 0x000000203d207209 */ /* 0x000fe40007810000 */
[----:B------:R-:W-:Y:S02]  /*10920*/  FMNMX.FTZ R20, R177, R20, !PT ;  /* 0x00000014b1147209 */ /* 0x000fe40007810000 */
[----:B------:R-:W-:-:S03]  /*10930*/  FMNMX.FTZ R32, R135, R32, !PT ;  /* 0x0000002087207209 */ /* 0x000fc60007810000 */
[----:B------:R-:W3:Y:S01]  /*10940*/  SHFL.BFLY PT, R37, R20, 0x2, 0x1f ;  /* 0x0c401f0014257f89 */ /* 0x000ee200000e0000 */
[----:B------:R-:W-:-:S04]  /*10950*/  FMNMX.FTZ R32, R65, R32, !PT ;  /* 0x0000002041207209 */ /* 0x000fc80007810000 */
[----:B------:R-:W-:-:S04]  /*10960*/  FMNMX.FTZ R32, R63, R32, !PT ;  /* 0x000000203f207209 */ /* 0x000fc80007810000 */
[----:B------:R-:W-:-:S04]  /*10970*/  FMNMX.FTZ R32, R69, R32, !PT ;  /* 0x0000002045207209 */ /* 0x000fc80007810000 */
[----:B------:R-:W-:-:S04]  /*10980*/  FMNMX.FTZ R36, R67, R32, !PT ;  /* 0x0000002043247209 */ /* 0x000fc80007810000 */
[----:B------:R-:W-:-:S04]  /*10990*/  FMNMX.FTZ R36, R73, R36, !PT ;  /* 0x0000002449247209 */ /* 0x000fc80007810000 */
[----:B------:R-:W-:Y:S02]  /*109a0*/  FMNMX.FTZ R36, R71, R36, !PT ;  /* 0x0000002447247209 */ /* 0x000fe40007810000 */
[----:B---3--:R-:W-:Y:S02]  /*109b0*/  FMNMX.FTZ R37, R20, R37, !PT ;  /* 0x0000002514257209 */ /* 0x008fe40007810000 */
        /* <DEDUP_REMOVED lines=9> */
[----:B------:R-:W-:Y:S02]  /*10a50*/  FMNMX.FTZ R40, R55, R40, !PT ;  /* 0x0000002837287209 */ /* 0x000fe40007810000 */
[C---:B------:R-:W-:Y:S01]  /*10a60*/  FSETP.NEU.FTZ.AND P6, PT, R88.reuse, -INF , PT ;  /* 0xff8000005800780b */ /* 0x040fe20003fdd000 */
[----:B------:R-:W-:-:S01]  /*10a70*/  FFMA.FTZ R58, R88, R90, -8 ;  /* 0xc1000000583a7423 */ /* 0x000fc2000001005a */
[----:B------:R-:W-:-:S04]  /*10a80*/  FMNMX.FTZ R40, R29, R40, !PT ;  /* 0x000000281d287209 */ /* 0x000fc80007810000 */
[----:B------:R-:W-:Y:S02]  /*10a90*/  FMNMX.FTZ R42, R59, R40, !PT ;  /* 0x000000283b2a7209 */ /* 0x000fe40007810000 */
[----:B------:R-:W-:Y:S02]  /*10aa0*/  FSEL R58, R58, RZ, P6 ;  /* 0x000000ff3a3a7208 */ /* 0x000fe40003000000 */
[----:B------:R-:W-:-:S03]  /*10ab0*/  FMNMX.FTZ R42, R33, R42, !PT ;  /* 0x0000002a212a7209 */ /* 0x000fc60007810000 */
[--C-:B------:R-:W-:Y:S01]  /*10ac0*/  FFMA.FTZ R131, R131, R90, -R58.reuse ;  /* 0x0000005a83837223 */ /* 0x100fe2000001083a */
[----:B------:R-:W-:Y:S01]  /*10ad0*/  FMNMX.FTZ R42, R31, R42, !PT ;  /* 0x0000002a1f2a7209 */ /* 0x000fe20007810000 */
[-CC-:B------:R-:W-:Y:S01]  /*10ae0*/  FFMA.FTZ R39, R77, R90.reuse, -R58.reuse ;  /* 0x0000005a4d277223 */ /* 0x180fe2000001083a */
[----:B------:R-:W-:-:S01]  /*10af0*/  FFMA.FTZ R77, R133, R90, -R58 ;  /* 0x0000005a854d7223 */ /* 0x000fc2000001083a */
[----:B------:R3:W-:Y:S01]  /*10b00*/  MUFU.EX2 R32, R131 ;  /* 0x0000008300207308 */ /* 0x0007e20000000800 */
[----:B------:R-:W-:Y:S01]  /*10b10*/  FMNMX.FTZ R42, R167, R42, !PT ;  /* 0x0000002aa72a7209 */ /* 0x000fe20007810000 */
[-CC-:B------:R-:W-:Y:S01]  /*10b20*/  FFMA.FTZ R139, R139, R90.reuse, -R58.reuse ;  /* 0x0000005a8b8b7223 */ /* 0x180fe2000001083a */
[----:B0-----:R-:W-:Y:S01]  /*10b30*/  FSEL R133, R44, -INF , P2 ;  /* 0xff8000002c857808 */ /* 0x001fe20001000000 */
[-CC-:B------:R-:W-:Y:S01]  /*10b40*/  FFMA.FTZ R38, R137, R90.reuse, -R58.reuse ;  /* 0x0000005a89267223 */ /* 0x180fe2000001083a */
[----:B-1----:R-:W-:Y:S01]  /*10b50*/  FSEL R137, R48, -INF , P4 ;  /* 0xff80000030897808 */ /* 0x002fe20002000000 */
[-CC-:B------:R-:W-:Y:S01]  /*10b60*/  FFMA.FTZ R12, R101, R90.reuse, -R58.reuse ;  /* 0x0000005a650c7223 */ /* 0x180fe2000001083a */
[----:B------:R-:W-:-:S01]  /*10b70*/  FFMA.FTZ R101, R141, R90, -R58 ;  /* 0x0000005a8d657223 */ /* 0x000fc2000001083a */
[----:B------:R0:W-:Y:S01]  /*10b80*/  MUFU.EX2 R36, R139 ;  /* 0x0000008b00247308 */ /* 0x0001e20000000800 */
[----:B---3--:R-:W-:Y:S01]  /*10b90*/  FSEL R131, R46, -INF , P1 ;  /* 0xff8000002e837808 */ /* 0x008fe20000800000 */
[-CC-:B------:R-:W-:Y:S01]  /*10ba0*/  FFMA.FTZ R35, R107, R90.reuse, -R58.reuse ;  /* 0x0000005a6b237223 */ /* 0x180fe2000001083a */
[----:B--2---:R-:W-:Y:S01]  /*10bb0*/  FSEL R141, R52, -INF , P5 ;  /* 0xff800000348d7808 */ /* 0x004fe20002800000 */
[--C-:B------:R-:W-:Y:S01]  /*10bc0*/  FFMA.FTZ R107, R91, R90, -R58.reuse ;  /* 0x0000005a5b6b7223 */ /* 0x100fe2000001083a */
[----:B------:R-:W-:Y:S01]  /*10bd0*/  FMNMX.FTZ R44, R131, R42, !PT ;  /* 0x0000002a832c7209 */ /* 0x000fe20007810000 */
[-CC-:B------:R-:W-:Y:S01]  /*10be0*/  FFMA.FTZ R115, R115, R90.reuse, -R58.reuse ;  /* 0x0000005a73737223 */ /* 0x180fe2000001083a */
[----:B------:R-:W-:-:S01]  /*10bf0*/  FFMA.FTZ R123, R123, R90, -R58 ;  /* 0x0000005a7b7b7223 */ /* 0x000fc2000001083a */
[-CC-:B------:R-:W-:Y:S01]  /*10c00*/  FFMA.FTZ R14, R41, R90.reuse, -R58.reuse ;  /* 0x0000005a290e7223 */ /* 0x180fe2000001083a */
[----:B0-----:R-:W-:Y:S01]  /*10c10*/  FSEL R139, R50, -INF , P3 ;  /* 0xff800000328b7808 */ /* 0x001fe20001800000 */
[--C-:B------:R-:W-:Y:S01]  /*10c20*/  FFMA.FTZ R20, R93, R90, -R58.reuse ;  /* 0x0000005a5d147223 */ /* 0x100fe2000001083a */
[----:B------:R-:W-:Y:S01]  /*10c30*/  FMNMX.FTZ R44, R133, R44, !PT ;  /* 0x0000002c852c7209 */ /* 0x000fe20007810000 */
[-CC-:B------:R-:W-:Y:S01]  /*10c40*/  FFMA.FTZ R24, R109, R90.reuse, -R58.reuse ;  /* 0x0000005a6d187223 */ /* 0x180fe2000001083a */
[----:B------:R-:W-:-:S01]  /*10c50*/  FFMA.FTZ R37, R111, R90, -R58 ;  /* 0x0000005a6f257223 */ /* 0x000fc2000001083a */
[----:B------:R0:W-:Y:S01]  /*10c60*/  MUFU.EX2 R26, R115 ;  /* 0x00000073001a7308 */ /* 0x0001e20000000800 */
[----:B------:R-:W-:Y:S01]  /*10c70*/  FMNMX.FTZ R44, R139, R44, !PT ;  /* 0x0000002c8b2c7209 */ /* 0x000fe20007810000 */
[-CC-:B------:R-:W-:Y:S01]  /*10c80*/  FFMA.FTZ R30, R119, R90.reuse, -R58.reuse ;  /* 0x0000005a771e7223 */ /* 0x180fe2000001083a */
[----:B------:R-:W-:-:S01]  /*10c90*/  FFMA.FTZ R43, R121, R90, -R58 ;  /* 0x0000005a792b7223 */ /* 0x000fc2000001083a */
        /* <DEDUP_REMOVED lines=8> */
[-CC-:B------:R-:W-:Y:S01]  /*10d20*/  FFMA.FTZ R145, R145, R90.reuse, -R58.reuse ;  /* 0x0000005a91917223 */ /* 0x180fe2000001083a */
[----:B------:R-:W-:-:S01]  /*10d30*/  FFMA.FTZ R109, R149, R90, -R58 ;  /* 0x0000005a956d7223 */ /* 0x000fc2000001083a */
[----:B------:R-:W2:Y:S01]  /*10d40*/  SHFL.BFLY PT, R91, R48, 0x2, 0x1f ;  /* 0x0c401f00305b7f89 */ /* 0x000ea200000e0000 */
[----:B------:R-:W-:-:S01]  /*10d50*/  FFMA.FTZ R143, R143, R90, -R58 ;  /* 0x0000005a8f8f7223 */ /* 0x000fc2000001083a */
[-CC-:B------:R-:W-:Y:S01]  /*10d60*/  FFMA.FTZ R111, R147, R90.reuse, -R58.reuse ;  /* 0x0000005a936f7223 */ /* 0x180fe2000001083a */
[----:B------:R-:W-:-:S01]  /*10d70*/  FFMA.FTZ R151, R151, R90, -R58 ;  /* 0x0000005a97977223 */ /* 0x000fc2000001083a */
[-CC-:B------:R-:W-:Y:S01]  /*10d80*/  FFMA.FTZ R119, R153, R90.reuse, -R58.reuse ;  /* 0x0000005a99777223 */ /* 0x180fe2000001083a */
[----:B------:R-:W-:-:S01]  /*10d90*/  FFMA.FTZ R46, R155, R90, -R58 ;  /* 0x0000005a9b2e7223 */ /* 0x000fc2000001083a */
[-CC-:B0-----:R-:W-:Y:S01]  /*10da0*/  FFMA.FTZ R115, R157, R90.reuse, -R58.reuse ;  /* 0x0000005a9d737223 */ /* 0x181fe2000001083a */
[----:B------:R-:W-:-:S01]  /*10db0*/  FFMA.FTZ R121, R159, R90, -R58 ;  /* 0x0000005a9f797223 */ /* 0x000fc2000001083a */
[-CC-:B------:R-:W-:Y:S01]  /*10dc0*/  FFMA.FTZ R50, R161, R90.reuse, -R58.reuse ;  /* 0x0000005aa1327223 */ /* 0x180fe2000001083a */
[----:B-1----:R-:W-:-:S01]  /*10dd0*/  FFMA.FTZ R123, R165, R90, -R58 ;  /* 0x0000005aa57b7223 */ /* 0x002fc2000001083a */
[-CC-:B------:R-:W-:Y:S01]  /*10de0*/  FFMA.FTZ R52, R169, R90.reuse, -R58.reuse ;  /* 0x0000005aa9347223 */ /* 0x180fe2000001083a */
[----:B------:R-:W-:-:S01]  /*10df0*/  FFMA.FTZ R125, R171, R90, -R58 ;  /* 0x0000005aab7d7223 */ /* 0x000fc2000001083a */
[-CC-:B------:R-:W-:Y:S01]  /*10e00*/  FFMA.FTZ R54, R173, R90.reuse, -R58.reuse ;  /* 0x0000005aad367223 */ /* 0x180fe2000001083a */
[----:B------:R-:W-:-:S01]  /*10e10*/  FFMA.FTZ R127, R175, R90, -R58 ;  /* 0x0000005aaf7f7223 */ /* 0x000fc2000001083a */
[-CC-:B------:R-:W-:Y:S01]  /*10e20*/  FFMA.FTZ R129, R177, R90.reuse, -R58.reuse ;  /* 0x0000005ab1817223 */ /* 0x180fe2000001083a */
[----:B------:R-:W-:Y:S08]  /*10e30*/  MUFU.EX2 R12, R12 ;  /* 0x0000000c000c7308 */ /* 0x000ff00000000800 */
[----:B------:R-:W-:Y:S01]  /*10e40*/  MUFU.EX2 R13, R13 ;  /* 0x0000000d000d7308 */ /* 0x000fe20000000800 */
[----:B--2---:R-:W-:Y:S01]  /*10e50*/  FMNMX.FTZ R56, R48, R91, !PT ;  /* 0x0000005b30387209 */ /* 0x004fe20007810000 */
[----:B------:R-:W-:-:S04]  /*10e60*/  FFMA.FTZ R48, R163, R90, -R58 ;  /* 0x0000005aa3307223 */ /* 0x000fc8000001083a */
[----:B------:R-:W0:Y:S02]  /*10e70*/  SHFL.BFLY PT, R91, R56, 0x1, 0x1f ;  /* 0x0c201f00385b7f89 */ /* 0x000e2400000e0000 */
[----:B------:R-:W-:Y:S08]  /*10e80*/  MUFU.EX2 R14, R14 ;  /* 0x0000000e000e7308 */ /* 0x000ff00000000800 */
[----:B------:R-:W1:Y:S08]  /*10e90*/  MUFU.EX2 R21, R21 ;  /* 0x0000001500157308 */ /* 0x000e700000000800 */
[----:B------:R-:W-:Y:S01]  /*10ea0*/  MUFU.EX2 R20, R20 ;  /* 0x0000001400147308 */ /* 0x000fe20000000800 */
[----:B0-----:R-:W-:Y:S01]  /*10eb0*/  FMNMX.FTZ R91, R56, R91, !PT ;  /* 0x0000005b385b7209 */ /* 0x001fe20007810000 */
[----:B------:R-:W-:-:S06]  /*10ec0*/  FFMA.FTZ R56, R179, R90, -R58 ;  /* 0x0000005ab3387223 */ /* 0x000fcc000001083a */
[----:B------:R-:W-:Y:S01]  /*10ed0*/  MUFU.EX2 R35, R35 ;  /* 0x0000002300237308 */ /* 0x000fe20000000800 */
[----:B-1----:R-:W-:Y:S01]  /*10ee0*/  F2FP.SATFINITE.E4M3.F32.PACK_AB_MERGE_C R168, R21, R14, RZ ;  /* 0x0000000e15a8723e */ /* 0x002fe200048070ff */
[C---:B------:R-:W-:Y:S01]  /*10ef0*/  FFMA.FTZ R62, R91.reuse, R90, -8 ;  /* 0xc10000005b3e7423 */ /* 0x040fe2000001005a */
[----:B------:R-:W-:Y:S02]  /*10f00*/  FSETP.NEU.FTZ.AND P1, PT, R91, -INF , PT ;  /* 0xff8000005b00780b */ /* 0x000fe40003f3d000 */
[----:B------:R-:W-:Y:S02]  /*10f10*/  F2FP.SATFINITE.E4M3.F32.PACK_AB_MERGE_C R168, R13, R12, R168 ;  /* 0x0000000c0da8723e */ /* 0x000fe400048070a8 */
[----:B------:R-:W-:Y:S01]  /*10f20*/  FSEL R62, R62, RZ, P1 ;  /* 0x000000ff3e3e7208 */ /* 0x000fe20000800000 */
[----:B------:R-:W-:Y:S04]  /*10f30*/  MUFU.EX2 R24, R24 ;  /* 0x0000001800187308 */ /* 0x000fe80000000800 */
[----:B------:R-:W-:-:S01]  /*10f40*/  FFMA.FTZ R58, R103, R90, -R62 ;  /* 0x0000005a673a7223 */ /* 0x000fc2000001083e */
[-CC-:B------:R-:W-:Y:S01]  /*10f50*/  FFMA.FTZ R15, R15, R90.reuse, -R62.reuse ;  /* 0x0000005a0f0f7223 */ /* 0x180fe2000001083e */
[----:B------:R-:W-:-:S01]  /*10f60*/  FFMA.FTZ R66, R105, R90, -R62 ;  /* 0x0000005a69427223 */ /* 0x000fc2000001083e */
[-CC-:B------:R-:W-:Y:S01]  /*10f70*/  FFMA.FTZ R97, R97, R90.reuse, -R62.reuse ;  /* 0x0000005a61617223 */ /* 0x180fe2000001083e */
[----:B------:R-:W-:-:S01]  /*10f80*/  FFMA.FTZ R60, R95, R90, -R62 ;  /* 0x0000005a5f3c7223 */ /* 0x000fc2000001083e */
[-CC-:B------:R-:W-:Y:S01]  /*10f90*/  FFMA.FTZ R95, R113, R90.reuse, -R62.reuse ;  /* 0x0000005a715f7223 */ /* 0x180fe2000001083e */
[----:B------:R-:W-:Y:S01]  /*10fa0*/  MUFU.EX2 R58, R58 ;  /* 0x0000003a003a7308 */ /* 0x000fe20000000800 */
[----:B------:R-:W-:-:S01]  /*10fb0*/  FFMA.FTZ R70, R99, R90, -R62 ;  /* 0x0000005a63467223 */ /* 0x000fc2000001083e */
[-CC-:B------:R-:W-:Y:S01]  /*10fc0*/  FFMA.FTZ R78, R61, R90.reuse, -R62.reuse ;  /* 0x0000005a3d4e7223 */ /* 0x180fe2000001083e */
[----:B------:R-:W-:-:S01]  /*10fd0*/  FFMA.FTZ R61, R65, R90, -R62 ;  /* 0x0000005a413d7223 */ /* 0x000fc2000001083e */
[-CC-:B------:R-:W-:Y:S01]  /*10fe0*/  FFMA.FTZ R80, R67, R90.reuse, -R62.reuse ;  /* 0x0000005a43507223 */ /* 0x180fe2000001083e */
[----:B------:R-:W-:-:S01]  /*10ff0*/  FFMA.FTZ R65, R69, R90, -R62 ;  /* 0x0000005a45417223 */ /* 0x000fc2000001083e */
[----:B------:R-:W-:Y:S01]  /*11000*/  FADD.FTZ R67, R12, R13 ;  /* 0x0000000d0c437221 */ /* 0x000fe20000010000 */
[----:B------:R-:W-:-:S01]  /*11010*/  FFMA.FTZ R99, R117, R90, -R62 ;  /* 0x0000005a75637223 */ /* 0x000fc2000001083e */
[----:B------:R-:W0:Y:S01]  /*11020*/  MUFU.EX2 R15, R15 ;  /* 0x0000000f000f7308 */ /* 0x000e220000000800 */
[----:B------:R-:W-:-:S01]  /*11030*/  FFMA.FTZ R64, R81, R90, -R62 ;  /* 0x0000005a51407223 */ /* 0x000fc2000001083e */
[----:B------:R-:W-:Y:S01]  /*11040*/  FADD.FTZ R82, R14, R67 ;  /* 0x000000430e527221 */ /* 0x000fe20000010000 */
[----:B------:R-:W-:-:S01]  /*11050*/  FFMA.FTZ R67, R49, R90, -R62 ;  /* 0x0000005a31437223 */ /* 0x000fc2000001083e */
[----:B------:R-:W-:-:S02]  /*11060*/  VIADD R49, R3, 0x22840 ;  /* 0x0002284003317836 */ /* 0x000fc40000000000 */
[----:B------:R-:W-:-:S01]  /*11070*/  FFMA.FTZ R76, R71, R90, -R62 ;  /* 0x0000005a474c7223 */ /* 0x000fc2000001083e */
[-CC-:B------:R-:W-:Y:S01]  /*11080*/  FFMA.FTZ R79, R79, R90.reuse, -R62.reuse ;  /* 0x0000005a4f4f7223 */ /* 0x180fe2000001083e */
[----:B------:R-:W-:-:S01]  /*11090*/  FFMA.FTZ R72, R85, R90, -R62 ;  /* 0x0000005a55487223 */ /* 0x000fc2000001083e */
[----:B------:R-:W1:Y:S01]  /*110a0*/  MUFU.EX2 R66, R66 ;  /* 0x0000004200427308 */ /* 0x000e620000000800 */
[----:B------:R-:W-:Y:S01]  /*110b0*/  PRMT R49, R106, 0x654, R49 ;  /* 0x000006546a317816 */ /* 0x000fe20000000031 */
[-CC-:B------:R-:W-:Y:S01]  /*110c0*/  FFMA.FTZ R83, R83, R90.reuse, -R62.reuse ;  /* 0x0000005a53537223 */ /* 0x180fe2000001083e */
[----:B------:R-:W-:-:S01]  /*110d0*/  FFMA.FTZ R68, R89, R90, -R62 ;  /* 0x0000005a59447223 */ /* 0x000fc2000001083e */
[-CC-:B------:R-:W-:Y:S01]  /*110e0*/  FFMA.FTZ R81, R87, R90.reuse, -R62.reuse ;  /* 0x0000005a57517223 */ /* 0x180fe2000001083e */
[----:B------:R2:W-:Y:S01]  /*110f0*/  SYNCS.ARRIVE.TRANS64.RED.A1T0 RZ, [R49+URZ], RZ ;  /* 0x000000ff31ff79a7 */ /* 0x0005e2000810043f */
[----:B------:R-:W-:-:S01]  /*11100*/  FFMA.FTZ R85, R135, R90, -R62 ;  /* 0x0000005a87557223 */ /* 0x000fc2000001083e */
[----:B------:R-:W-:Y:S01]  /*11110*/  FFMA.FTZ R74, R63, R90, -R62 ;  /* 0x0000005a3f4a7223 */ /* 0x000fe2000001083e */
[----:B------:R-:W3:Y:S01]  /*11120*/  MUFU.EX2 R97, R97 ;  /* 0x0000006100617308 */ /* 0x000ee20000000800 */
        /* <DEDUP_REMOVED lines=9> */
[----:B------:R-:W-:Y:S01]  /*111c0*/  FADD.FTZ R69, R21, R82 ;  /* 0x0000005215457221 */ /* 0x000fe20000010000 */
[----:B------:R-:W-:-:S01]  /*111d0*/  FFMA.FTZ R82, R47, R90, -R62 ;  /* 0x0000005a2f527223 */ /* 0x000fc2000001083e */
[-CC-:B------:R-:W-:Y:S01]  /*111e0*/  FFMA.FTZ R33, R33, R90.reuse, -R62.reuse ;  /* 0x0000005a21217223 */ /* 0x180fe2000001083e */
[----:B------:R-:W-:-:S01]  /*111f0*/  FFMA.FTZ R167, R167, R90, -R62 ;  /* 0x0000005aa7a77223 */ /* 0x000fc2000001083e */
[-CC-:B------:R-:W-:Y:S01]  /*11200*/  FFMA.FTZ R131, R131, R90.reuse, -R62.reuse ;  /* 0x0000005a83837223 */ /* 0x180fe2000001083e */
[----:B------:R-:W-:-:S01]  /*11210*/  FFMA.FTZ R133, R133, R90, -R62 ;  /* 0x0000005a85857223 */ /* 0x000fc2000001083e */
[----:B------:R-:W2:Y:S01]  /*11220*/  MUFU.EX2 R95, R95 ;  /* 0x0000005f005f7308 */ /* 0x000ea20000000800 */
[----:B---3--:R-:W-:-:S01]  /*11230*/  FADD.FTZ R71, R97, R86 ;  /* 0x0000005661477221 */ /* 0x008fc20000010000 */
[----:B------:R-:W-:Y:S01]  /*11240*/  FADD.FTZ R86, R20, R69 ;  /* 0x0000004514567221 */ /* 0x000fe20000010000 */
[----:B------:R-:W-:Y:S01]  /*11250*/  F2FP.SATFINITE.E4M3.F32.PACK_AB_MERGE_C R169, R97, R66, RZ ;  /* 0x0000004261a9723e */ /* 0x000fe200048070ff */
[-CC-:B------:R-:W-:Y:S01]  /*11260*/  FFMA.FTZ R139, R139, R90.reuse, -R62.reuse ;  /* 0x0000005a8b8b7223 */ /* 0x180fe2000001083e */
[----:B------:R-:W-:-:S01]  /*11270*/  FFMA.FTZ R137, R137, R90, -R62 ;  /* 0x0000005a89897223 */ /* 0x000fc2000001083e */
[----:B------:R-:W-:Y:S01]  /*11280*/  FADD.FTZ R47, R35, R86 ;  /* 0x00000056232f7221 */ /* 0x000fe20000010000 */
[----:B------:R-:W-:-:S01]  /*11290*/  FFMA.FTZ R86, R51, R90, -R62 ;  /* 0x0000005a33567223 */ /* 0x000fc2000001083e */
[----:B------:R-:W1:Y:S01]  /*112a0*/  MUFU.EX2 R70, R70 ;  /* 0x0000004600467308 */ /* 0x000e620000000800 */
[----:B0-----:R-:W-:-:S01]  /*112b0*/  FADD.FTZ R92, R60, R71 ;  /* 0x000000473c5c7221 */ /* 0x001fc20000010000 */
[----:B------:R-:W-:Y:S01]  /*112c0*/  F2FP.SATFINITE.E4M3.F32.PACK_AB_MERGE_C R169, R15, R58, R169 ;  /* 0x0000003a0fa9723e */ /* 0x000fe200048070a9 */
[--C-:B------:R-:W-:Y:S01]  /*112d0*/  IMAD.MOV.U32 R58, RZ, RZ, R25.reuse ;  /* 0x000000ffff3a7224 */ /* 0x100fe200078e0019 */
[----:B------:R-:W-:Y:S01]  /*112e0*/  MOV R87, R25 ;  /* 0x0000001900577202 */ /* 0x000fe20000000f00 */
[----:B------:R-:W-:-:S02]  /*112f0*/  IMAD.MOV.U32 R66, RZ, RZ, R25 ;  /* 0x000000ffff427224 */ /* 0x000fc400078e0019 */
[----:B------:R-:W-:Y:S01]  /*11300*/  IMAD.MOV.U32 R69, RZ, RZ, R25 ;  /* 0x000000ffff457224 */ /* 0x000fe200078e0019 */
[----:B------:R-:W0:Y:S01]  /*11310*/  MUFU.EX2 R37, R37 ;  /* 0x0000002500257308 */ /* 0x000e220000000800 */
[----:B--2---:R-:W-:-:S01]  /*11320*/  FADD.FTZ R49, R95, R92 ;  /* 0x0000005c5f317221 */ /* 0x004fc20000010000 */
[----:B------:R-:W-:Y:S01]  /*11330*/  FADD.FTZ R92, R24, R47 ;  /* 0x0000002f185c7221 */ /* 0x000fe20000010000 */
[----:B------:R-:W-:-:S01]  /*11340*/  FFMA.FTZ R47, R53, R90, -R62 ;  /* 0x0000005a352f7223 */ /* 0x000fc2000001083e */
[--C-:B------:R-:W-:Y:S02]  /*11350*/  IMAD.MOV.U32 R71, RZ, RZ, R25.reuse ;  /* 0x000000ffff477224 */ /* 0x100fe400078e0019 */
[----:B------:R-:W-:Y:S02]  /*11360*/  IMAD.MOV.U32 R73, RZ, RZ, R25 ;  /* 0x000000ffff497224 */ /* 0x000fe400078e0019 */
[----:B------:R-:W2:Y:S01]  /*11370*/  MUFU.EX2 R99, R99 ;  /* 0x0000006300637308 */ /* 0x000ea20000000800 */
[----:B-1----:R-:W-:-:S01]  /*11380*/  FADD.FTZ R94, R70, R49 ;  /* 0x00000031465e7221 */ /* 0x002fc20000010000 */
[----:B------:R-:W-:-:S06]  /*11390*/  IMAD.MOV.U32 R75, RZ, RZ, R25 ;  /* 0x000000ffff4b7224 */ /* 0x000fcc00078e0019 */
[----:B------:R-:W1:Y:S01]  /*113a0*/  MUFU.EX2 R64, R64 ;  /* 0x0000004000407308 */ /* 0x000e620000000800 */
[----:B0-----:R-:W-:-:S01]  /*113b0*/  FADD.FTZ R49, R37, R92 ;  /* 0x0000005c25317221 */ /* 0x001fc20000010000 */
[----:B------:R-:W-:Y:S01]  /*113c0*/  F2FP.SATFINITE.E4M3.F32.PACK_AB_MERGE_C R170, R37, R24, RZ ;  /* 0x0000001825aa723e */ /* 0x000fe200048070ff */
[----:B------:R-:W-:-:S01]  /*113d0*/  FFMA.FTZ R92, R55, R90, -R62 ;  /* 0x0000005a375c7223 */ /* 0x000fc2000001083e */
[--C-:B------:R-:W-:Y:S02]  /*113e0*/  IMAD.MOV.U32 R55, RZ, RZ, R25.reuse ;  /* 0x000000ffff377224 */ /* 0x100fe400078e0019 */
[----:B------:R-:W-:Y:S01]  /*113f0*/  F2FP.SATFINITE.E4M3.F32.PACK_AB_MERGE_C R170, R35, R20, R170 ;  /* 0x0000001423aa723e */ /* 0x000fe200048070aa */
[----:B------:R-:W-:Y:S01]  /*11400*/  IMAD.MOV.U32 R35, RZ, RZ, R25 ;  /* 0x000000ffff237224 */ /* 0x000fe200078e0019 */
[----:B------:R-:W0:Y:S01]  /*11410*/  MUFU.EX2 R39, R39 ;  /* 0x0000002700277308 */ /* 0x000e220000000800 */
[----:B--2---:R-:W-:-:S01]  /*11420*/  FADD.FTZ R51, R99, R94 ;  /* 0x0000005e63337221 */ /* 0x004fc20000010000 */
[----:B------:R-:W-:Y:S01]  /*11430*/  FADD.FTZ R94, R26, R49 ;  /* 0x000000311a5e7221 */ /* 0x000fe20000010000 */
[----:B------:R-:W-:-:S01]  /*11440*/  FFMA.FTZ R49, R29, R90, -R62 ;  /* 0x0000005a1d317223 */ /* 0x000fc2000001083e */
[----:B------:R-:W-:Y:S01]  /*11450*/  FFMA.FTZ R62, R141, R90, -R62 ;  /* 0x0000005a8d3e7223 */ /* 0x000fe2000001083e */
[----:B------:R-:W-:-:S02]  /*11460*/  F2FP.SATFINITE.E4M3.F32.PACK_AB_MERGE_C R171, R99, R70, RZ ;  /* 0x0000004663ab723e */ /* 0x000fc400048070ff */
[----:B------:R-:W-:Y:S01]  /*11470*/  MOV R70, R25 ;  /* 0x0000001900467202 */ /* 0x000fe20000000f00 */
[----:B------:R-:W2:Y:S01]  /*11480*/  MUFU.EX2 R79, R79 ;  /* 0x0000004f004f7308 */ /* 0x000ea20000000800 */
[----:B-1----:R-:W-:-:S01]  /*11490*/  FADD.FTZ R96, R64, R51 ;  /* 0x0000003340607221 */ /* 0x002fc20000010000 */
[----:B------:R-:W-:Y:S02]  /*114a0*/  F2FP.SATFINITE.E4M3.F32.PACK_AB_MERGE_C R171, R95, R60, R171 ;  /* 0x0000003c5fab723e */ /* 0x000fe400048070ab */
[----:B------:R-:W-:-:S04]  /*114b0*/  MOV R60, R25 ;  /* 0x00000019003c7202 */ /* 0x000fc80000000f00 */
        /* <DEDUP_REMOVED lines=10> */
[----:B------:R-:W-:-:S03]  /*11560*/  F2FP.SATFINITE.E4M3.F32.PACK_AB_MERGE_C R172, R43, R30, RZ ;  /* 0x0000001e2bac723e */ /* 0x000fc600048070ff */
[----:B------:R-:W-:Y:S01]  /*11570*/  FADD.FTZ R94, R28, R51 ;  /* 0x000000331c5e7221 */ /* 0x000fe20000010000 */
[----:B------:R-:W-:Y:S01]  /*11580*/  F2FP.SATFINITE.E4M3.F32.PACK_AB_MERGE_C R172, R39, R26, R172 ;  /* 0x0000001a27ac723e */ /* 0x000fe200048070ac */
[----:B------:R-:W-:Y:S01]  /*11590*/  IMAD.MOV.U32 R39, RZ, RZ, R25 ;  /* 0x000000ffff277224 */ /* 0x000fe200078e0019 */
[----:B------:R-:W2:Y:S01]  /*115a0*/  MUFU.EX2 R41, R41 ;  /* 0x0000002900297308 */ /* 0x000ea20000000800 */
[----:B-1----:R-:W-:-:S01]  /*115b0*/  FADD.FTZ R53, R83, R96 ;  /* 0x0000006053357221 */ /* 0x002fc20000010000 */
[----:B------:R-:W-:Y:S01]  /*115c0*/  F2FP.SATFINITE.E4M3.F32.PACK_AB_MERGE_C R173, R83, R72, RZ ;  /* 0x0000004853ad723e */ /* 0x000fe200048070ff */
[--C-:B------:R-:W-:Y:S02]  /*115d0*/  IMAD.MOV.U32 R72, RZ, RZ, R25.reuse ;  /* 0x000000ffff487224 */ /* 0x100fe400078e0019 */
[----:B------:R-:W-:Y:S01]  /*115e0*/  IMAD.MOV.U32 R83, RZ, RZ, R25 ;  /* 0x000000ffff537224 */ /* 0x000fe200078e0019 */
[----:B------:R-:W-:Y:S01]  /*115f0*/  F2FP.SATFINITE.E4M3.F32.PACK_AB_MERGE_C R173, R79, R64, R173 ;  /* 0x000000404fad723e */ /* 0x000fe200048070ad */
[----:B------:R-:W-:Y:S01]  /*11600*/  IMAD.MOV.U32 R64, RZ, RZ, R25 ;  /* 0x000000ffff407224 */ /* 0x000fe200078e0019 */
[----:B------:R-:W1:Y:S01]  /*11610*/  MUFU.EX2 R81, R81 ;  /* 0x0000005100517308 */ /* 0x000e620000000800 */
[----:B0-----:R-:W-:-:S01]  /*11620*/  FADD.FTZ R96, R68, R53 ;  /* 0x0000003544607221 */ /* 0x001fc20000010000 */
[----:B------:R-:W-:-:S06]  /*11630*/  IMAD.MOV.U32 R79, RZ, RZ, R25 ;  /* 0x000000ffff4f7224 */ /* 0x000fcc00078e0019 */
        /* <DEDUP_REMOVED lines=8> */
[----:B------:R-:W-:-:S06]  /*116c0*/  IMAD.MOV.U32 R53, RZ, RZ, R25 ;  /* 0x000000ffff357224 */ /* 0x000fcc00078e0019 */
[----:B------:R-:W2:Y:S01]  /*116d0*/  MUFU.EX2 R61, R61 ;  /* 0x0000003d003d7308 */ /* 0x000ea20000000800 */
[----:B-1----:R-:W-:-:S01]  /*116e0*/  FADD.FTZ R51, R93, R94 ;  /* 0x0000005e5d337221 */ /* 0x002fc20000010000 */
[----:B------:R-:W-:-:S03]  /*116f0*/  F2FP.SATFINITE.E4M3.F32.PACK_AB_MERGE_C R174, R93, R34, RZ ;  /* 0x000000225dae723e */ /* 0x000fc600048070ff */
[----:B------:R-:W-:Y:S01]  /*11700*/  FADD.FTZ R94, R32, R51 ;  /* 0x00000033205e7221 */ /* 0x000fe20000010000 */
[----:B------:R-:W-:Y:S01]  /*11710*/  F2FP.SATFINITE.E4M3.F32.PACK_AB_MERGE_C R174, R41, R28, R174 ;  /* 0x0000001c29ae723e */ /* 0x000fe200048070ae */
[----:B------:R-:W-:Y:S01]  /*11720*/  IMAD.MOV.U32 R28, RZ, RZ, R25 ;  /* 0x000000ffff1c7224 */ /* 0x000fe200078e0019 */
[----:B------:R-:W1:Y:S01]  /*11730*/  MUFU.EX2 R77, R77 ;  /* 0x0000004d004d7308 */ /* 0x000e620000000800 */
[----:B0-----:R-:W-:-:S01]  /*11740*/  FADD.FTZ R96, R85, R96 ;  /* 0x0000006055607221 */ /* 0x001fc20000010000 */
[----:B------:R-:W-:Y:S01]  /*11750*/  F2FP.SATFINITE.E4M3.F32.PACK_AB_MERGE_C R175, R85, R78, RZ ;  /* 0x0000004e55af723e */ /* 0x000fe200048070ff */
[--C-:B------:R-:W-:Y:S02]  /*11760*/  IMAD.MOV.U32 R41, RZ, RZ, R25.reuse ;  /* 0x000000ffff297224 */ /* 0x100fe400078e0019 */
[----:B------:R-:W-:Y:S01]  /*11770*/  IMAD.MOV.U32 R51, RZ, RZ, R25 ;  /* 0x000000ffff337224 */ /* 0x000fe200078e0019 */
[----:B------:R-:W-:Y:S01]  /*11780*/  F2FP.SATFINITE.E4M3.F32.PACK_AB_MERGE_C R175, R81, R68, R175 ;  /* 0x0000004451af723e */ /* 0x000fe200048070af */
[----:B------:R-:W-:Y:S01]  /*11790*/  IMAD.MOV.U32 R68, RZ, RZ, R25 ;  /* 0x000000ffff447224 */ /* 0x000fe200078e0019 */
[----:B------:R-:W0:Y:S01]  /*117a0*/  MUFU.EX2 R74, R74 ;  /* 0x0000004a004a7308 */ /* 0x000e220000000800 */
[----:B--2---:R-:W-:-:S01]  /*117b0*/  FADD.FTZ R21, R61, R96 ;  /* 0x000000603d157221 */ /* 0x004fc20000010000 */
[----:B------:R-:W-:-:S02]  /*117c0*/  IMAD.MOV.U32 R78, RZ, RZ, R25 ;  /* 0x000000ffff4e7224 */ /* 0x000fc400078e0019 */
[--C-:B------:R-:W-:Y:S02]  /*117d0*/  IMAD.MOV.U32 R81, RZ, RZ, R25.reuse ;  /* 0x000000ffff517224 */ /* 0x100fe400078e0019 */
[----:B------:R-:W-:Y:S02]  /*117e0*/  IMAD.MOV.U32 R85, RZ, RZ, R25 ;  /* 0x000000ffff557224 */ /* 0x000fe400078e0019 */
        /* <DEDUP_REMOVED lines=9> */
[C---:B0-----:R-:W-:Y:S01]  /*11880*/  F2FP.SATFINITE.E4M3.F32.PACK_AB_MERGE_C R176, R107.reuse, R38, RZ ;  /* 0x000000266bb0723e */ /* 0x041fe200048070ff */
[----:B------:R-:W-:Y:S01]  /*11890*/  FADD.FTZ R107, R107, R30 ;  /* 0x0000001e6b6b7221 */ /* 0x000fe20000010000 */
[----:B------:R-:W-:Y:S02]  /*118a0*/  IMAD.MOV.U32 R38, RZ, RZ, R25 ;  /* 0x000000ffff267224 */ /* 0x000fe400078e0019 */
[----:B------:R-:W-:Y:S01]  /*118b0*/  F2FP.SATFINITE.E4M3.F32.PACK_AB_MERGE_C R176, R77, R32, R176 ;  /* 0x000000204db0723e */ /* 0x000fe200048070b0 */
[----:B------:R-:W-:-:S01]  /*118c0*/  FADD.FTZ R30, R36, R107 ;  /* 0x0000006b241e7221 */ /* 0x000fc20000010000 */
[----:B------:R-:W-:Y:S01]  /*118d0*/  IMAD.MOV.U32 R32, RZ, RZ, R25 ;  /* 0x000000ffff207224 */ /* 0x000fe200078e0019 */
[----:B------:R-:W0:Y:S01]  /*118e0*/  MUFU.EX2 R101, R101 ;  /* 0x0000006500657308 */ /* 0x000e220000000800 */
[----:B--2---:R-:W-:-:S01]  /*118f0*/  FADD.FTZ R24, R80, R21 ;  /* 0x0000001550187221 */ /* 0x004fc20000010000 */
[----:B------:R-:W-:Y:S01]  /*11900*/  F2FP.SATFINITE.E4M3.F32.PACK_AB_MERGE_C R177, R80, R65, RZ ;  /* 0x0000004150b1723e */ /* 0x000fe200048070ff */
[----:B------:R-:W-:Y:S01]  /*11910*/  IMAD.MOV.U32 R65, RZ, RZ, R25 ;  /* 0x000000ffff417224 */ /* 0x000fe200078e0019 */
[----:B------:R-:W-:-:S02]  /*11920*/  MOV R77, R25 ;  /* 0x00000019004d7202 */ /* 0x000fc40000000f00 */
[----:B------:R-:W-:Y:S01]  /*11930*/  F2FP.SATFINITE.E4M3.F32.PACK_AB_MERGE_C R177, R74, R61, R177 ;  /* 0x0000003d4ab1723e */ /* 0x000fe200048070b1 */
[----:B------:R-:W-:Y:S01]  /*11940*/  IMAD.MOV.U32 R61, RZ, RZ, R25 ;  /* 0x000000ffff3d7224 */ /* 0x000fe200078e0019 */
[----:B------:R-:W2:Y:S01]  /*11950*/  MUFU.EX2 R76, R76 ;  /* 0x0000004c004c7308 */ /* 0x000ea20000000800 */
[----:B-1----:R-:W-:-:S01]  /*11960*/  FADD.FTZ R37, R63, R24 ;  /* 0x000000183f257221 */ /* 0x002fc20000010000 */
[----:B------:R-:W-:Y:S01]  /*11970*/  IMAD.MOV.U32 R74, RZ, RZ, R25 ;  /* 0x000000ffff4a7224 */ /* 0x000fe200078e0019 */
[----:B------:R-:W-:-:S05]  /*11980*/  MOV R80, R25 ;  /* 0x0000001900507202 */ /* 0x000fca0000000f00 */
[----:B------:R-:W1:Y:S01]  /*11990*/  MUFU.EX2 R40, R145 ;  /* 0x0000009100287308 */ /* 0x000e620000000800 */
[----:B0-----:R-:W-:-:S07]  /*119a0*/  FADD.FTZ R43, R101, R30 ;  /* 0x0000001e652b7221 */ /* 0x001fce0000010000 */
[----:B------:R-:W0:Y:S01]  /*119b0*/  MUFU.EX2 R45, R45 ;  /* 0x0000002d002d7308 */ /* 0x000e220000000800 */
[----:B--2---:R-:W-:-:S01]  /*119c0*/  FADD.FTZ R30, R76, R37 ;  /* 0x000000254c1e7221 */ /* 0x004fc20000010000 */
[----:B------:R-:W-:-:S06]  /*119d0*/  MOV R37, R25 ;  /* 0x0000001900257202 */ /* 0x000fcc0000000f00 */
[----:B------:R-:W2:Y:S01]  /*119e0*/  MUFU.EX2 R109, R109 ;  /* 0x0000006d006d7308 */ /* 0x000ea20000000800 */
[----:B-1----:R-:W-:-:S01]  /*119f0*/  FADD.FTZ R34, R40, R43 ;  /* 0x0000002b28227221 */ /* 0x002fc20000010000 */
[----:B------:R-:W-:-:S06]  /*11a00*/  IMAD.MOV.U32 R43, RZ, RZ, R25 ;  /* 0x000000ffff2b7224 */ /* 0x000fcc00078e0019 */
[----:B------:R-:W1:Y:S01]  /*11a10*/  MUFU.EX2 R84, R84 ;  /* 0x0000005400547308 */ /* 0x000e620000000800 */
[----:B0-----:R-:W-:-:S01]  /*11a20*/  FADD.FTZ R13, R45, R30 ;  /* 0x0000001e2d0d7221 */ /* 0x001fc20000010000 */
[----:B------:R-:W-:-:S06]  /*11a30*/  MOV R30, R25 ;  /* 0x00000019001e7202 */ /* 0x000fcc0000000f00 */
[----:B------:R-:W0:Y:S01]  /*11a40*/  MUFU.EX2 R42, R143 ;  /* 0x0000008f002a7308 */ /* 0x000e220000000800 */
[C---:B--2---:R-:W-:Y:S01]  /*11a50*/  F2FP.SATFINITE.E4M3.F32.PACK_AB_MERGE_C R178, R109.reuse, R40, RZ ;  /* 0x000000286db2723e */ /* 0x044fe200048070ff */
[----:B------:R-:W-:Y:S01]  /*11a60*/  FADD.FTZ R109, R109, R34 ;  /* 0x000000226d6d7221 */ /* 0x000fe20000010000 */
[--C-:B------:R-:W-:Y:S01]  /*11a70*/  IMAD.MOV.U32 R34, RZ, RZ, R25.reuse ;  /* 0x000000ffff227224 */ /* 0x100fe200078e0019 */
[----:B------:R-:W-:Y:S02]  /*11a80*/  MOV R40, R25 ;  /* 0x0000001900287202 */ /* 0x000fe40000000f00 */
[----:B------:R-:W-:Y:S01]  /*11a90*/  F2FP.SATFINITE.E4M3.F32.PACK_AB_MERGE_C R178, R101, R36, R178 ;  /* 0x0000002465b2723e */ /* 0x000fe200048070b2 */
[----:B------:R-:W-:Y:S01]  /*11aa0*/  IMAD.MOV.U32 R36, RZ, RZ, R25 ;  /* 0x000000ffff247224 */ /* 0x000fe200078e0019 */
[----:B------:R2:W3:Y:S01]  /*11ab0*/  MUFU.EX2 R3, R67 ;  /* 0x0000004300037308 */ /* 0x0004e20000000800 */
[C---:B-1----:R-:W-:Y:S01]  /*11ac0*/  F2FP.SATFINITE.E4M3.F32.PACK_AB_MERGE_C R45, R84.reuse, R45, RZ ;  /* 0x0000002d542d723e */ /* 0x042fe200048070ff */
[----:B------:R-:W-:-:S03]  /*11ad0*/  FADD.FTZ R84, R84, R13 ;  /* 0x0000000d54547221 */ /* 0x000fc60000010000 */
[----:B------:R-:W-:Y:S01]  /*11ae0*/  F2FP.SATFINITE.E4M3.F32.PACK_AB_MERGE_C R179, R76, R63, R45 ;  /* 0x0000003f4cb3723e */ /* 0x000fe2000480702d */
[----:B------:R-:W-:Y:S02]  /*11af0*/  IMAD.MOV.U32 R45, RZ, RZ, R25 ;  /* 0x000000ffff2d7224 */ /* 0x000fe400078e0019 */
[----:B------:R-:W-:Y:S01]  /*11b00*/  MUFU.EX2 R111, R111 ;  /* 0x0000006f006f7308 */ /* 0x000fe20000000800 */
[----:B0-----:R-:W-:-:S01]  /*11b10*/  FADD.FTZ R12, R42, R109 ;  /* 0x0000006d2a0c7221 */ /* 0x001fc20000010000 */
[--C-:B------:R-:W-:Y:S01]  /*11b20*/  IMAD.MOV.U32 R63, RZ, RZ, R25.reuse ;  /* 0x000000ffff3f7224 */ /* 0x100fe200078e0019 */
[----:B--2---:R-:W-:Y:S01]  /*11b30*/  MOV R67, R25 ;  /* 0x0000001900437202 */ /* 0x004fe20000000f00 */
[----:B------:R-:W-:-:S04]  /*11b40*/  IMAD.MOV.U32 R76, RZ, RZ, R25 ;  /* 0x000000ffff4c7224 */ /* 0x000fc800078e0019 */
[----:B------:R-:W0:Y:S01]  /*11b50*/  MUFU.EX2 R82, R82 ;  /* 0x0000005200527308 */ /* 0x000e220000000800 */
[----:B---3--:R-:W-:-:S01]  /*11b60*/  FADD.FTZ R13, R3, R84 ;  /* 0x00000054030d7221 */ /* 0x008fc20000010000 */
[----:B------:R-:W-:-:S06]  /*11b70*/  IMAD.MOV.U32 R84, RZ, RZ, R25 ;  /* 0x000000ffff547224 */ /* 0x000fcc00078e0019 */
[----:B------:R-:W-:Y:S08]  /*11b80*/  MUFU.EX2 R44, R151 ;  /* 0x00000097002c7308 */ /* 0x000ff00000000800 */
[----:B------:R-:W1:Y:S01]  /*11b90*/  MUFU.EX2 R47, R47 ;  /* 0x0000002f002f7308 */ /* 0x000e620000000800 */
[----:B0-----:R-:W-:-:S07]  /*11ba0*/  FADD.FTZ R20, R82, R13 ;  /* 0x0000000d52147221 */ /* 0x001fce0000010000 */
[----:B------:R-:W0:Y:S08]  /*11bb0*/  MUFU.EX2 R119, R119 ;  /* 0x0000007700777308 */ /* 0x000e300000000800 */
[----:B------:R-:W2:Y:S01]  /*11bc0*/  MUFU.EX2 R86, R86 ;  /* 0x0000005600567308 */ /* 0x000ea20000000800 */
[----:B-1----:R-:W-:-:S07]  /*11bd0*/  FADD.FTZ R13, R47, R20 ;  /* 0x000000142f0d7221 */ /* 0x002fce0000010000 */
[----:B------:R-:W-:Y:S01]  /*11be0*/  MUFU.EX2 R46, R46 ;  /* 0x0000002e002e7308 */ /* 0x000fe20000000800 */
[----:B0-----:R-:W-:-:S04]  /*11bf0*/  F2FP.SATFINITE.E4M3.F32.PACK_AB_MERGE_C R180, R119, R44, RZ ;  /* 0x0000002c77b4723e */ /* 0x001fc800048070ff */
[----:B------:R-:W-:Y:S01]  /*11c00*/  F2FP.SATFINITE.E4M3.F32.PACK_AB_MERGE_C R180, R111, R42, R180 ;  /* 0x0000002a6fb4723e */ /* 0x000fe200048070b4 */
[----:B------:R-:W-:Y:S02]  /*11c10*/  IMAD.MOV.U32 R42, RZ, RZ, R25 ;  /* 0x000000ffff2a7224 */ /* 0x000fe400078e0019 */
[----:B------:R0:W1:Y:S01]  /*11c20*/  MUFU.EX2 R29, R57 ;  /* 0x00000039001d7308 */ /* 0x0000620000000800 */
[C---:B--2---:R-:W-:Y:S01]  /*11c30*/  F2FP.SATFINITE.E4M3.F32.PACK_AB_MERGE_C R47, R86.reuse, R47, RZ ;  /* 0x0000002f562f723e */ /* 0x044fe200048070ff */
[----:B------:R-:W-:-:S03]  /*11c40*/  FADD.FTZ R86, R86, R13 ;  /* 0x0000000d56567221 */ /* 0x000fc60000010000 */
[----:B------:R-:W-:Y:S01]  /*11c50*/  F2FP.SATFINITE.E4M3.F32.PACK_AB_MERGE_C R181, R82, R3, R47 ;  /* 0x0000000352b5723e */ /* 0x000fe2000480702f */
[----:B------:R-:W-:Y:S01]  /*11c60*/  IMAD.MOV.U32 R82, RZ, RZ, R25 ;  /* 0x000000ffff527224 */ /* 0x000fe200078e0019 */
[-C--:B------:R-:W-:Y:S01]  /*11c70*/  MOV R47, R25.reuse ;  /* 0x00000019002f7202 */ /* 0x080fe20000000f00 */
[----:B------:R-:W2:Y:S01]  /*11c80*/  MUFU.EX2 R115, R115 ;  /* 0x0000007300737308 */ /* 0x000ea20000000800 */
[----:B0-----:R-:W-:-:S07]  /*11c90*/  MOV R57, R25 ;  /* 0x0000001900397202 */ /* 0x001fce0000000f00 */
[----:B------:R0:W-:Y:S01]  /*11ca0*/  MUFU.EX2 R24, R31 ;  /* 0x0000001f00187308 */ /* 0x0001e20000000800 */
[----:B-1----:R-:W-:-:S01]  /*11cb0*/  FADD.FTZ R13, R29, R86 ;  /* 0x000000561d0d7221 */ /* 0x002fc20000010000 */
[----:B------:R-:W-:-:S06]  /*11cc0*/  IMAD.MOV.U32 R86, RZ, RZ, R25 ;  /* 0x000000ffff567224 */ /* 0x000fcc00078e0019 */
[----:B------:R-:W1:Y:S01]  /*11cd0*/  MUFU.EX2 R92, R92 ;  /* 0x0000005c005c7308 */ /* 0x000e620000000800 */
[----:B0-----:R-:W-:-:S04]  /*11ce0*/  FADD.FTZ R31, R111, R12 ;  /* 0x0000000c6f1f7221 */ /* 0x001fc80000010000 */
[----:B------:R-:W-:Y:S01]  /*11cf0*/  FADD.FTZ R26, R44, R31 ;  /* 0x0000001f2c1a7221 */ /* 0x000fe20000010000 */
[----:B------:R-:W-:Y:S02]  /*11d00*/  IMAD.MOV.U32 R31, RZ, RZ, R25 ;  /* 0x000000ffff1f7224 */ /* 0x000fe400078e0019 */
[----:B------:R-:W-:Y:S01]  /*11d10*/  MUFU.EX2 R121, R121 ;  /* 0x0000007900797308 */ /* 0x000fe20000000800 */
[----:B------:R-:W-:-:S01]  /*11d20*/  FADD.FTZ R119, R119, R26 ;  /* 0x0000001a77777221 */ /* 0x000fc20000010000 */
[----:B------:R-:W-:-:S03]  /*11d30*/  IMAD.MOV.U32 R44, RZ, RZ, R25 ;  /* 0x000000ffff2c7224 */ /* 0x000fc600078e0019 */
[----:B------:R-:W-:-:S03]  /*11d40*/  FADD.FTZ R20, R46, R119 ;  /* 0x000000772e147221 */ /* 0x000fc60000010000 */
[----:B------:R-:W0:Y:S01]  /*11d50*/  MUFU.EX2 R50, R50 ;  /* 0x0000003200327308 */ /* 0x000e220000000800 */
[----:B--2---:R-:W-:-:S01]  /*11d60*/  FADD.FTZ R26, R115, R20 ;  /* 0x00000014731a7221 */ /* 0x004fc20000010000 */
[----:B-1----:R-:W-:-:S06]  /*11d70*/  FADD.FTZ R13, R92, R13 ;  /* 0x0000000d5c0d7221 */ /* 0x002fcc0000010000 */
[----:B------:R1:W2:Y:S08]  /*11d80*/  MUFU.EX2 R14, R49 ;  /* 0x00000031000e7308 */ /* 0x0002b00000000800 */
[----:B------:R-:W3:Y:S01]  /*11d90*/  MUFU.EX2 R59, R59 ;  /* 0x0000003b003b7308 */ /* 0x000ee20000000800 */
[----:B0-----:R-:W-:Y:S01]  /*11da0*/  F2FP.SATFINITE.E4M3.F32.PACK_AB_MERGE_C R182, R50, R121, RZ ;  /* 0x0000007932b6723e */ /* 0x001fe200048070ff */
[----:B------:R-:W-:Y:S01]  /*11db0*/  FADD.FTZ R121, R121, R26 ;  /* 0x0000001a79797221 */ /* 0x000fe20000010000 */
[----:B-1----:R-:W-:-:S02]  /*11dc0*/  IMAD.MOV.U32 R49, RZ, RZ, R25 ;  /* 0x000000ffff317224 */ /* 0x002fc400078e0019 */
[----:B------:R-:W-:Y:S01]  /*11dd0*/  F2FP.SATFINITE.E4M3.F32.PACK_AB_MERGE_C R182, R115, R46, R182 ;  /* 0x0000002e73b6723e */ /* 0x000fe200048070b6 */
[----:B------:R-:W-:-:S01]  /*11de0*/  FADD.FTZ R121, R50, R121 ;  /* 0x0000007932797221 */ /* 0x000fc20000010000 */
[----:B------:R-:W-:Y:S01]  /*11df0*/  IMAD.MOV.U32 R46, RZ, RZ, R25 ;  /* 0x000000ffff2e7224 */ /* 0x000fe200078e0019 */
[----:B------:R-:W-:Y:S01]  /*11e00*/  MUFU.EX2 R52, R52 ;  /* 0x0000003400347308 */ /* 0x000fe20000000800 */
[----:B--2---:R-:W-:-:S01]  /*11e10*/  FADD.FTZ R26, R14, R13 ;  /* 0x0000000d0e1a7221 */ /* 0x004fc20000010000 */
[----:B------:R-:W-:-:S06]  /*11e20*/  MOV R50, R25 ;  /* 0x0000001900327202 */ /* 0x000fcc0000000f00 */
[----:B------:R-:W0:Y:S01]  /*11e30*/  MUFU.EX2 R125, R125 ;  /* 0x0000007d007d7308 */ /* 0x000e220000000800 */
[----:B---3--:R-:W-:-:S01]  /*11e40*/  FADD.FTZ R26, R59, R26 ;  /* 0x0000001a3b1a7221 */ /* 0x008fc20000010000 */
[----:B------:R-:W-:Y:S01]  /*11e50*/  F2FP.SATFINITE.E4M3.F32.PACK_AB_MERGE_C R15, R59, R14, RZ ;  /* 0x0000000e3b0f723e */ /* 0x000fe200048070ff */
[----:B------:R-:W-:-:S03]  /*11e60*/  IMAD.MOV.U32 R59, RZ, RZ, R25 ;  /* 0x000000ffff3b7224 */ /* 0x000fc600078e0019 */
[----:B------:R-:W-:Y:S01]  /*11e70*/  F2FP.SATFINITE.E4M3.F32.PACK_AB_MERGE_C R183, R92, R29, R15 ;  /* 0x0000001d5cb7723e */ /* 0x000fe2000480700f */
[----:B------:R-:W-:Y:S01]  /*11e80*/  IMAD.MOV.U32 R29, RZ, RZ, R25 ;  /* 0x000000ffff1d7224 */ /* 0x000fe200078e0019 */
[----:B------:R-:W1:Y:S08]  /*11e90*/  MUFU.EX2 R48, R48 ;  /* 0x0000003000307308 */ /* 0x000e700000000800 */
[----:B------:R2:W3:Y:S01]  /*11ea0*/  MUFU.EX2 R21, R33 ;  /* 0x0000002100157308 */ /* 0x0004e20000000800 */
[----:B0-----:R-:W-:-:S07]  /*11eb0*/  F2FP.SATFINITE.E4M3.F32.PACK_AB_MERGE_C R184, R125, R52, RZ ;  /* 0x000000347db8723e */ /* 0x001fce00048070ff */
[----:B------:R-:W0:Y:S01]  /*11ec0*/  MUFU.EX2 R123, R123 ;  /* 0x0000007b007b7308 */ /* 0x000e220000000800 */
[----:B-1----:R-:W-:-:S01]  /*11ed0*/  FADD.FTZ R14, R48, R121 ;  /* 0x00000079300e7221 */ /* 0x002fc20000010000 */
[----:B--2---:R-:W-:-:S06]  /*11ee0*/  IMAD.MOV.U32 R33, RZ, RZ, R25 ;  /* 0x000000ffff217224 */ /* 0x004fcc00078e0019 */
[----:B------:R-:W1:Y:S01]  /*11ef0*/  MUFU.EX2 R167, R167 ;  /* 0x000000a700a77308 */ /* 0x000e620000000800 */
[----:B---3--:R-:W-:-:S07]  /*11f00*/  FADD.FTZ R13, R21, R26 ;  /* 0x0000001a150d7221 */ /* 0x008fce0000010000 */
[----:B------:R-:W2:Y:S01]  /*11f10*/  MUFU.EX2 R12, R131 ;  /* 0x00000083000c7308 */ /* 0x000ea20000000800 */
[C---:B0-----:R-:W-:Y:S01]  /*11f20*/  F2FP.SATFINITE.E4M3.F32.PACK_AB_MERGE_C R184, R123.reuse, R48, R184 ;  /* 0x000000307bb8723e */ /* 0x041fe200048070b8 */
[----:B------:R-:W-:Y:S01]  /*11f30*/  FADD.FTZ R123, R123, R14 ;  /* 0x0000000e7b7b7221 */ /* 0x000fe20000010000 */
[----:B------:R-:W-:-:S01]  /*11f40*/  FADD.FTZ R14, R24, R13 ;  /* 0x0000000d180e7221 */ /* 0x000fc20000010000 */
[----:B------:R-:W-:Y:S02]  /*11f50*/  IMAD.MOV.U32 R48, RZ, RZ, R25 ;  /* 0x000000ffff307224 */ /* 0x000fe400078e0019 */
[----:B------:R-:W-:-:S02]  /*11f60*/  FADD.FTZ R52, R52, R123 ;  /* 0x0000007b34347221 */ /* 0x000fc40000010000 */
[----:B------:R-:W-:Y:S01]  /*11f70*/  MUFU.EX2 R56, R56 ;  /* 0x0000003800387308 */ /* 0x000fe20000000800 */
[----:B-1----:R-:W-:-:S01]  /*11f80*/  FADD.FTZ R13, R167, R14 ;  /* 0x0000000ea70d7221 */ /* 0x002fc20000010000 */
[----:B------:R-:W-:Y:S01]  /*11f90*/  FADD.FTZ R125, R125, R52 ;  /* 0x000000347d7d7221 */ /* 0x000fe20000010000 */
[----:B------:R-:W-:-:S05]  /*11fa0*/  IMAD.MOV.U32 R52, RZ, RZ, R25 ;  /* 0x000000ffff347224 */ /* 0x000fca00078e0019 */
[----:B------:R-:W0:Y:S01]  /*11fb0*/  MUFU.EX2 R129, R129 ;  /* 0x0000008100817308 */ /* 0x000e220000000800 */
[C---:B--2---:R-:W-:Y:S01]  /*11fc0*/  F2FP.SATFINITE.E4M3.F32.PACK_AB_MERGE_C R167, R12.reuse, R167, RZ ;  /* 0x000000a70ca7723e */ /* 0x044fe200048070ff */
[----:B------:R-:W-:-:S03]  /*11fd0*/  FADD.FTZ R12, R12, R13 ;  /* 0x0000000d0c0c7221 */ /* 0x000fc60000010000 */
[----:B------:R-:W-:Y:S01]  /*11fe0*/  F2FP.SATFINITE.E4M3.F32.PACK_AB_MERGE_C R185, R24, R21, R167 ;  /* 0x0000001518b9723e */ /* 0x000fe200048070a7 */
[----:B------:R-:W-:Y:S01]  /*11ff0*/  VIADD R21, R27, 0xfffffffe ;  /* 0xfffffffe1b157836 */ /* 0x000fe20000000000 */
[----:B------:R-:W-:Y:S01]  /*12000*/  MOV R27, R25 ;  /* 0x00000019001b7202 */ /* 0x000fe20000000f00 */
[----:B------:R-:W1:Y:S01]  /*12010*/  MUFU.EX2 R54, R54 ;  /* 0x0000003600367308 */ /* 0x000e620000000800 */
[----:B------:R-:W-:Y:S02]  /*12020*/  IMAD.MOV.U32 R24, RZ, RZ, R25 ;  /* 0x000000ffff187224 */ /* 0x000fe400078e0019 */
[----:B------:R-:W-:-:S05]  /*12030*/  ISETP.GE.AND P1, PT, R21, R202, PT ;  /* 0x000000ca1500720c */ /* 0x000fca0003f26270 */
[----:B------:R-:W2:Y:S01]  /*12040*/  MUFU.EX2 R133, R133 ;  /* 0x0000008500857308 */ /* 0x000ea20000000800 */
[----:B0-----:R-:W-:-:S07]  /*12050*/  F2FP.SATFINITE.E4M3.F32.PACK_AB_MERGE_C R26, R129, R56, RZ ;  /* 0x00000038811a723e */ /* 0x001fce00048070ff */
[----:B------:R-:W0:Y:S01]  /*12060*/  MUFU.EX2 R127, R127 ;  /* 0x0000007f007f7308 */ /* 0x000e220000000800 */
[----:B-1----:R-:W-:-:S07]  /*12070*/  FADD.FTZ R14, R54, R125 ;  /* 0x0000007d360e7221 */ /* 0x002fce0000010000 */
[----:B------:R-:W1:Y:S01]  /*12080*/  MUFU.EX2 R20, R139 ;  /* 0x0000008b00147308 */ /* 0x000e620000000800 */
[----:B--2---:R-:W-:-:S07]  /*12090*/  FADD.FTZ R13, R133, R12 ;  /* 0x0000000c850d7221 */ /* 0x004fce0000010000 */
[----:B------:R-:W-:Y:S01]  /*120a0*/  MUFU.EX2 R137, R137 ;  /* 0x0000008900897308 */ /* 0x000fe20000000800 */
[C---:B0-----:R-:W-:Y:S01]  /*120b0*/  F2FP.SATFINITE.E4M3.F32.PACK_AB_MERGE_C R186, R127.reuse, R54, R26 ;  /* 0x000000367fba723e */ /* 0x041fe2000480701a */
[----:B------:R-:W-:Y:S01]  /*120c0*/  FADD.FTZ R127, R127, R14 ;  /* 0x0000000e7f7f7221 */ /* 0x000fe20000010000 */
[--C-:B------:R-:W-:Y:S02]  /*120d0*/  IMAD.MOV.U32 R26, RZ, RZ, R25.reuse ;  /* 0x000000ffff1a7224 */ /* 0x100fe400078e0019 */
[----:B------:R-:W-:Y:S02]  /*120e0*/  IMAD.MOV.U32 R54, RZ, RZ, R25 ;  /* 0x000000ffff367224 */ /* 0x000fe400078e0019 */
[----:B------:R-:W-:-:S01]  /*120f0*/  FADD.FTZ R56, R56, R127 ;  /* 0x0000007f38387221 */ /* 0x000fc20000010000 */
[----:B------:R-:W0:Y:S01]  /*12100*/  MUFU.EX2 R62, R62 ;  /* 0x0000003e003e7308 */ /* 0x000e220000000800 */
[----:B-1----:R-:W-:-:S01]  /*12110*/  FADD.FTZ R12, R20, R13 ;  /* 0x0000000d140c7221 */ /* 0x002fc20000010000 */
[----:B0-----:R-:W-:-:S03]  /*12120*/  F2FP.SATFINITE.E4M3.F32.PACK_AB_MERGE_C R3, R62, R137, RZ ;  /* 0x000000893e03723e */ /* 0x001fc600048070ff */
[----:B------:R-:W-:Y:S01]  /*12130*/  FADD.FTZ R137, R137, R12 ;  /* 0x0000000c89897221 */ /* 0x000fe20000010000 */
[----:B------:R-:W-:Y:S01]  /*12140*/  F2FP.SATFINITE.E4M3.F32.PACK_AB_MERGE_C R187, R20, R133, R3 ;  /* 0x0000008514bb723e */ /* 0x000fe20004807003 */
[----:B------:R-:W-:Y:S02]  /*12150*/  FADD.FTZ R3, R129, R56 ;  /* 0x0000003881037221 */ /* 0x000fe40000010000 */
[----:B------:R-:W-:-:S01]  /*12160*/  FADD.FTZ R20, R62, R137 ;  /* 0x000000893e147221 */ /* 0x000fc20000010000 */
[--C-:B------:R-:W-:Y:S02]  /*12170*/  IMAD.MOV.U32 R56, RZ, RZ, R25.reuse ;  /* 0x000000ffff387224 */ /* 0x100fe400078e0019 */
[----:B------:R-:W-:Y:S01]  /*12180*/  IMAD.MOV.U32 R62, RZ, RZ, R25 ;  /* 0x000000ffff3e7224 */ /* 0x000fe200078e0019 */
[----:B------:R-:W-:Y:S06]  /*12190*/  @!P1 BRA `(.L_x_7907) ;  /* 0x0000003800989947 */ /* 0x000fec0003800000 */
[----:B------:R-:W-:Y:S01]  /*121a0*/  IMAD.MOV.U32 R217, RZ, RZ, R91 ;  /* 0x000000ffffd97224 */ /* 0x000fe200078e005b */
[----:B------:R-:W-:Y:S01]  /*121b0*/  MOV R219, R194 ;  /* 0x000000c200db7202 */ /* 0x000fe20000000f00 */
[----:B------:R-:W-:Y:S01]  /*121c0*/  IMAD.MOV.U32 R218, RZ, RZ, R88 ;  /* 0x000000ffffda7224 */ /* 0x000fe200078e0058 */
[----:B------:R-:W-:Y:S01]  /*121d0*/  CS2R R86, SRZ ;  /* 0x0000000000567805 */ /* 0x000fe2000001ff00 */
[----:B------:R-:W-:Y:S01]  /*121e0*/  IMAD.MOV.U32 R12, RZ, RZ, R196 ;  /* 0x000000ffff0c7224 */ /* 0x000fe200078e00c4 */
        /* <DEDUP_REMOVED lines=30> */
[----:B------:R-:W-:-:S07]  /*123d0*/  CS2R R24, SRZ ;  /* 0x0000000000187805 */ /* 0x000fce000001ff00 */
.L_x_7919:
        /* <DEDUP_REMOVED lines=8> */
.L_x_7909:
        /* <DEDUP_REMOVED lines=8> */
.L_x_7910:
[----:B------:R-:W-:Y:S04]  /*124e0*/  BSSY B0, `(.L_x_7908) ;  /* 0x0000004000007945 */ /* 0x000fe80003800000 */
[----:B-1----:R-:W-:Y:S05]  /*124f0*/  @P2 BRA `(.L_x_7911) ;  /* 0x0000000000082947 */ /* 0x002fea0003800000 */
[----:B------:R-:W1:Y:S02]  /*12500*/  SYNCS.PHASECHK.TRANS64.TRYWAIT P2, [R13+URZ+0x22830], R14 ;  /* 0x0228300e0d0075a7 */ /* 0x000e64000804017f */
[----:B-1----:R-:W-:Y:S05]  /*12510*/  @!P2 BRA `(.L_x_7912) ;  /* 0x0000011c0018a947 */ /* 0x002fea0003800000 */
.L_x_7911:
[----:B------:R-:W-:Y:S05]  /*12520*/  BSYNC B0 ;  /* 0x0000000000007941 */ /* 0x000fea0003800000 */
.L_x_7908:
[----:B01----:R-:W0:Y:S01]  /*12530*/  S2R R13, SR_TID.X ;  /* 0x00000000000d7919 */ /* 0x003e220000002100 */
[----:B------:R-:W-:Y:S01]  /*12540*/  VIADD R194, R219, 0x1 ;  /* 0x00000001dbc27836 */ /* 0x000fe20000000000 */
[----:B------:R-:W-:Y:S05]  /*12550*/  WARPSYNC.ALL ;  /* 0x0000000000007948 */ /* 0x000fea0003800000 */
[----:B------:R-:W-:Y:S01]  /*12560*/  ISETP.NE.AND P2, PT, R194, 0x2, PT ;  /* 0x00000002c200780c */ /* 0x000fe20003f45270 */
[----:B------:R-:W-:Y:S01]  /*12570*/  IMAD.MOV.U32 R89, RZ, RZ, 0x40000040 ;  /* 0x40000040ff597424 */ /* 0x000fe200078e00ff */
[----:B------:R-:W-:Y:S01]  /*12580*/  R2UR UR28, R4 ;  /* 0x00000000041c72ca */ /* 0x000fe200000e0000 */
[----:B------:R-:W-:Y:S01]  /*12590*/  IMAD.MOV.U32 R91, RZ, RZ, 0x40000040 ;  /* 0x40000040ff5b7424 */ /* 0x000fe200078e00ff */
[----:B------:R-:W-:Y:S01]  /*125a0*/  SEL R194, R194, RZ, P2 ;  /* 0x000000ffc2c27207 */ /* 0x000fe20001000000 */
[----:B------:R-:W-:Y:S01]  /*125b0*/  IMAD.MOV.U32 R15, RZ, RZ, 0x40000040 ;  /* 0x40000040ff0f7424 */ /* 0x000fe200078e00ff */
[----:B------:R-:W-:Y:S01]  /*125c0*/  R2UR UR31, R89 ;  /* 0x00000000591f72ca */ /* 0x000fe200000e0000 */
[----:B------:R-:W-:Y:S01]  /*125d0*/  IMAD.MOV.U32 R93, RZ, RZ, 0x40000040 ;  /* 0x40000040ff5d7424 */ /* 0x000fe200078e00ff */
[----:B------:R-:W-:Y:S01]  /*125e0*/  R2UR UR29, R5 ;  /* 0x00000000051d72ca */ /* 0x000fe200000e0000 */
[----:B------:R-:W-:Y:S01]  /*125f0*/  IMAD R88, R194, 0x500, R0 ;  /* 0x00000500c2587824 */ /* 0x000fe200078e0200 */
[----:B------:R-:W-:Y:S01]  /*12600*/  R2UR UR35, R91 ;  /* 0x000000005b2372ca */ /* 0x000fe200000e0000 */
[----:B------:R-:W-:Y:S01]  /*12610*/  IMAD.MOV.U32 R95, RZ, RZ, 0x40000040 ;  /* 0x40000040ff5f7424 */ /* 0x000fe200078e00ff */
[----:B------:R-:W-:Y:S01]  /*12620*/  R2UR UR32, R4 ;  /* 0x00000000042072ca */ /* 0x000fe200000e0000 */
[C---:B------:R-:W-:Y:S01]  /*12630*/  VIADD R14, R88.reuse, 0x200 ;  /* 0x00000200580e7836 */ /* 0x040fe20000000000 */
[C---:B------:R-:W-:Y:S01]  /*12640*/  R2UR UR30, R88.reuse ;  /* 0x00000000581e72ca */ /* 0x040fe200000e0000 */
[C---:B------:R-:W-:Y:S01]  /*12650*/  VIADD R92, R88.reuse, 0x300 ;  /* 0x00000300585c7836 */ /* 0x040fe20000000000 */
[----:B------:R-:W-:Y:S01]  /*12660*/  IADD3 R90, R88, 0x100, RZ ;  /* 0x00000100585a7810 */ /* 0x000fe20007ffe0ff */
[----:B------:R-:W-:Y:S01]  /*12670*/  IMAD.MOV.U32 R89, RZ, RZ, 0x40000040 ;  /* 0x40000040ff597424 */ /* 0x000fe200078e00ff */
[----:B------:R-:W-:-:S02]  /*12680*/  R2UR UR33, R5 ;  /* 0x00000000052172ca */ /* 0x000fc400000e0000 */
[----:B------:R-:W-:Y:S02]  /*12690*/  R2UR UR34, R90 ;  /* 0x000000005a2272ca */ /* 0x000fe400000e0000 */
[----:B------:R-:W-:Y:S01]  /*126a0*/  R2UR UR42, R14 ;  /* 0x000000000e2a72ca */ /* 0x000fe200000e0000 */
[----:B------:R-:W-:Y:S01]  /*126b0*/  VIADD R14, R88, 0x2 ;  /* 0x00000002580e7836 */ /* 0x000fe20000000000 */
[----:B------:R-:W-:Y:S02]  /*126c0*/  R2UR UR43, R15 ;  /* 0x000000000f2b72ca */ /* 0x000fe400000e0000 */
[----:B0-----:R-:W-:Y:S02]  /*126d0*/  SHF.R.U32.HI R13, RZ, 0x7, R13 ;  /* 0x00000007ff0d7819 */ /* 0x001fe4000001160d */
[----:B------:R-:W-:Y:S02]  /*126e0*/  R2UR UR40, R4 ;  /* 0x00000000042872ca */ /* 0x000fe400000e0000 */
[----:B------:R-:W-:Y:S01]  /*126f0*/  R2UR UR41, R5 ;  /* 0x00000000052972ca */ /* 0x000fe200000e0000 */
[----:B------:R-:W-:Y:S01]  /*12700*/  VIADD R94, R13, 0x8 ;  /* 0x000000080d5e7836 */ /* 0x000fe20000000000 */
[----:B------:R-:W-:-:S02]  /*12710*/  IADD3 R90, R88, 0x400, RZ ;  /* 0x00000400585a7810 */ /* 0x000fc40007ffe0ff */
[----:B------:R-:W-:Y:S02]  /*12720*/  R2UR UR51, R91 ;  /* 0x000000005b3372ca */ /* 0x000fe400000e0000 */
[----:B------:R0:W-:Y:S01]  /*12730*/  BAR.SYNC.DEFER_BLOCKING R94, 0x100 ;  /* 0x0004005e0000751d */ /* 0x0001e20000010000 */
[----:B------:R-:W-:Y:S02]  /*12740*/  R2UR UR8, R90 ;  /* 0x000000005a0872ca */ /* 0x000fe400000e0000 */
[----:B------:R-:W-:Y:S02]  /*12750*/  IADD3 R90, R88, 0x202, RZ ;  /* 0x00000202585a7810 */ /* 0x000fe40007ffe0ff */
[----:B------:R-:W-:Y:S01]  /*12760*/  R2UR UR6, R92 ;  /* 0x000000005c0672ca */ /* 0x000fe200000e0000 */
[----:B------:R-:W-:Y:S01]  /*12770*/  VIADD R92, R88, 0x102 ;  /* 0x00000102585c7836 */ /* 0x000fe20000000000 */
[----:B------:R-:W-:Y:S01]  /*12780*/  R2UR UR50, R90 ;  /* 0x000000005a3272ca */ /* 0x000fe200000e0000 */
[C---:B------:R-:W-:Y:S01]  /*12790*/  VIADD R90, R88.reuse, 0x402 ;  /* 0x00000402585a7836 */ /* 0x040fe20000000000 */
[----:B------:R-:W-:Y:S01]  /*127a0*/  R2UR UR7, R93 ;  /* 0x000000005d0772ca */ /* 0x000fe200000e0000 */
[----:B0-----:R-:W-:Y:S01]  /*127b0*/  VIADD R94, R88, 0x4 ;  /* 0x00000004585e7836 */ /* 0x001fe20000000000 */
[----:B------:R-:W-:-:S02]  /*127c0*/  R2UR UR48, R4 ;  /* 0x00000000043072ca */ /* 0x000fc400000e0000 */
[----:B------:R-:W-:Y:S02]  /*127d0*/  R2UR UR49, R5 ;  /* 0x00000000053172ca */ /* 0x000fe400000e0000 */
[----:B------:R-:W-:Y:S02]  /*127e0*/  MOV R13, UR38 ;  /* 0x00000026000d7c02 */ /* 0x000fe40008000f00 */
[----:B------:R-:W-:Y:S02]  /*127f0*/  R2UR UR38, R92 ;  /* 0x000000005c2672ca */ /* 0x000fe400000e0000 */
[----:B------:R-:W-:Y:S02]  /*12800*/  R2UR UR39, R93 ;  /* 0x000000005d2772ca */ /* 0x000fe400000e0000 */
[----:B------:R-:W-:Y:S01]  /*12810*/  MOV R92, UR51 ;  /* 0x00000033005c7c02 */ /* 0x000fe20008000f00 */
[----:B------:R-:W-:Y:S01]  /*12820*/  UMOV UR51, UR7 ;  /* 0x0000000700337c82 */ /* 0x000fe20008000000 */
[----:B------:R-:W-:Y:S01]  /*12830*/  MOV R93, UR50 ;  /* 0x00000032005d7c02 */ /* 0x000fe20008000f00 */
[----:B------:R-:W-:Y:S01]  /*12840*/  WARPGROUP.ARRIVE ;  /* 0x00000000000079c5 */ /* 0x000fe20000000000 */
[----:B------:R-:W-:Y:S01]  /*12850*/  UMOV UR50, UR6 ;  /* 0x0000000600327c82 */ /* 0x000fe20008000000 */
[----:B------:R-:W-:Y:S01]  /*12860*/  R2UR UR4, R14 ;  /* 0x000000000e0472ca */ /* 0x000fe200000e0000 */
[----:B------:R-:W-:Y:S01]  /*12870*/  VIADD R14, R88, 0x302 ;  /* 0x00000302580e7836 */ /* 0x000fe20000000000 */
[----:B------:R-:W-:-:S02]  /*12880*/  R2UR UR58, R90 ;  /* 0x000000005a3a72ca */ /* 0x000fc400000e0000 */
[----:B------:R-:W-:Y:S01]  /*12890*/  QGMMA.64x32x32.F32.E4M3.E4M3 R152, gdesc[UR28], RZ, !UPT, gsb0 ;  /* 0x006000001c9879f3 */ /* 0x000fe2000c0008ff */
[----:B------:R-:W-:Y:S02]  /*128a0*/  IADD3 R90, R88, 0x204, RZ ;  /* 0x00000204585a7810 */ /* 0x000fe40007ffe0ff */
[----:B------:R-:W-:Y:S01]  /*128b0*/  R2UR UR54, R14 ;  /* 0x000000000e3672ca */ /* 0x000fe200000e0000 */
[----:B------:R-:W-:Y:S01]  /*128c0*/  VIADD R14, R88, 0x104 ;  /* 0x00000104580e7836 */ /* 0x000fe20000000000 */
[----:B------:R-:W-:Y:S01]  /*128d0*/  R2UR UR14, R90 ;  /* 0x000000005a0e72ca */ /* 0x000fe200000e0000 */
[----:B------:R-:W-:Y:S01]  /*128e0*/  VIADD R90, R88, 0x404 ;  /* 0x00000404585a7836 */ /* 0x000fe20000000000 */
[----:B------:R-:W-:Y:S02]  /*128f0*/  R2UR UR9, R91 ;  /* 0x000000005b0972ca */ /* 0x000fe400000e0000 */
[----:B------:R-:W-:Y:S01]  /*12900*/  R2UR UR10, R14 ;  /* 0x000000000e0a72ca */ /* 0x000fe200000e0000 */
[----:B------:R-:W-:Y:S01]  /*12910*/  VIADD R14, R88, 0x304 ;  /* 0x00000304580e7836 */ /* 0x000fe20000000000 */
[----:B------:R-:W-:-:S02]  /*12920*/  MOV R220, UR37 ;  /* 0x0000002500dc7c02 */ /* 0x000fc40008000f00 */
[----:B------:R-:W-:Y:S02]  /*12930*/  MOV R221, UR36 ;  /* 0x0000002400dd7c02 */ /* 0x000fe40008000f00 */
[----:B------:R-:W-:Y:S02]  /*12940*/  R2UR UR18, R14 ;  /* 0x000000000e1272ca */ /* 0x000fe400000e0000 */
[----:B------:R-:W-:Y:S02]  /*12950*/  IADD3 R14, R88, 0x106, RZ ;  /* 0x00000106580e7810 */ /* 0x000fe40007ffe0ff */
[----:B------:R-:W-:Y:S01]  /*12960*/  R2UR UR6, R94 ;  /* 0x000000005e0672ca */ /* 0x000fe200000e0000 */
[----:B------:R-:W-:Y:S01]  /*12970*/  VIADD R94, R88, 0x6 ;  /* 0x00000006585e7836 */ /* 0x000fe20000000000 */
[----:B------:R-:W-:Y:S01]  /*12980*/  R2UR UR22, R90 ;  /* 0x000000005a1672ca */ /* 0x000fe200000e0000 */
[----:B------:R-:W-:Y:S01]  /*12990*/  VIADD R90, R88, 0x206 ;  /* 0x00000206585a7836 */ /* 0x000fe20000000000 */
[----:B------:R-:W-:Y:S01]  /*129a0*/  R2UR UR30, R14 ;  /* 0x000000000e1e72ca */ /* 0x000fe200000e0000 */
[C---:B------:R-:W-:Y:S01]  /*129b0*/  VIADD R14, R88.reuse, 0x306 ;  /* 0x00000306580e7836 */ /* 0x040fe20000000000 */
[C---:B------:R-:W-:Y:S01]  /*129c0*/  R2UR UR59, R91.reuse ;  /* 0x000000005b3b72ca */ /* 0x040fe200000e0000 */
[----:B------:R-:W-:Y:S01]  /*129d0*/  VIADD R88, R88, 0x406 ;  /* 0x0000040658587836 */ /* 0x000fe20000000000 */
[----:B------:R-:W-:-:S02]  /*129e0*/  R2UR UR15, R91 ;  /* 0x000000005b0f72ca */ /* 0x000fc400000e0000 */
[----:B------:R-:W-:Y:S01]  /*129f0*/  R2UR UR23, R91 ;  /* 0x000000005b1772ca */ /* 0x000fe200000e0000 */
[----:B------:R-:W-:Y:S01]  /*12a00*/  IMAD.MOV.U32 R91, RZ, RZ, 0x40000040 ;  /* 0x40000040ff5b7424 */ /* 0x000fe200078e00ff */
[----:B------:R-:W-:Y:S02]  /*12a10*/  R2UR UR36, R4 ;  /* 0x00000000042472ca */ /* 0x000fe400000e0000 */
[----:B------:R-:W-:Y:S02]  /*12a20*/  R2UR UR37, R5 ;  /* 0x00000000052572ca */ /* 0x000fe400000e0000 */
[C---:B------:R-:W-:Y:S02]  /*12a30*/  R2UR UR7, R95.reuse ;  /* 0x000000005f0772ca */ /* 0x040fe400000e0000 */
[----:B------:R-:W-:Y:S02]  /*12a40*/  R2UR UR26, R94 ;  /* 0x000000005e1a72ca */ /* 0x000fe400000e0000 */
[----:B------:R-:W-:-:S02]  /*12a50*/  R2UR UR27, R95 ;  /* 0x000000005f1b72ca */ /* 0x000fc400000e0000 */
[----:B------:R-:W-:Y:S02]  /*12a60*/  R2UR UR46, R88 ;  /* 0x00000000582e72ca */ /* 0x000fe400000e0000 */
[----:B------:R-:W-:Y:S02]  /*12a70*/  R2UR UR47, R89 ;  /* 0x00000000592f72ca */ /* 0x000fe400000e0000 */
[----:B------:R-:W-:Y:S01]  /*12a80*/  MOV R222, UR39 ;  /* 0x0000002700de7c02 */ /* 0x000fe20008000f00 */
[----:B------:R-:W-:Y:S01]  /*12a90*/  UMOV UR39, UR9 ;  /* 0x0000000900277c82 */ /* 0x000fe20008000000 */
[----:B------:R-:W-:Y:S01]  /*12aa0*/  MOV R223, UR38 ;  /* 0x0000002600df7c02 */ /* 0x000fe20008000f00 */
[----:B------:R-:W-:Y:S01]  /*12ab0*/  UMOV UR38, UR8 ;  /* 0x0000000800267c82 */ /* 0x000fe20008000000 */
[----:B------:R-:W-:Y:S02]  /*12ac0*/  R2UR UR5, R15 ;  /* 0x000000000f0572ca */ /* 0x000fe400000e0000 */
[----:B------:R-:W-:-:S02]  /*12ad0*/  MOV R224, UR7 ;  /* 0x0000000700e07c02 */ /* 0x000fc40008000f00 */
[----:B------:R-:W-:Y:S01]  /*12ae0*/  MOV R225, UR6 ;  /* 0x0000000600e17c02 */ /* 0x000fe20008000f00 */
[----:B------:R-:W-:Y:S01]  /*12af0*/  UMOV UR6, UR4 ;  /* 0x0000000400067c82 */ /* 0x000fe20008000000 */
[C---:B------:R-:W-:Y:S02]  /*12b00*/  R2UR UR4, R10.reuse ;  /* 0x000000000a0472ca */ /* 0x040fe400000e0000 */
[----:B------:R-:W-:Y:S02]  /*12b10*/  R2UR UR55, R15 ;  /* 0x000000000f3772ca */ /* 0x000fe400000e0000 */
[----:B------:R-:W-:Y:S01]  /*12b20*/  R2UR UR52, R10 ;  /* 0x000000000a3472ca */ /* 0x000fe200000e0000 */
[----:B------:R-:W-:Y:S02]  /*12b30*/  WARPGROUP.DEPBAR.LE gsb0, 0x0 ;  /* 0x00008000000079c5 */ /* 0x000fe40000010000 */
[----:B------:R-:W-:Y:S01]  /*12b40*/  WARPGROUP.ARRIVE ;  /* 0x00000000000079c5 */ /* 0x000fe20000000000 */
[----:B------:R-:W-:Y:S01]  /*12b50*/  UMOV UR7, UR5 ;  /* 0x0000000500077c82 */ /* 0x000fe20008000000 */
[----:B------:R-:W-:-:S02]  /*12b60*/  R2UR UR5, R11 ;  /* 0x000000000b0572ca */ /* 0x000fc400000e0000 */
[----:B------:R-:W-:Y:S02]  /*12b70*/  R2UR UR53, R11 ;  /* 0x000000000b3572ca */ /* 0x000fe400000e0000 */
[----:B------:R-:W-:Y:S01]  /*12b80*/  QGMMA.64x32x32.F32.E4M3.E4M3 R136, gdesc[UR32], RZ, !UPT, gsb0 ;  /* 0x00600000208879f3 */ /* 0x000fe2000c0008ff */
[----:B------:R-:W-:Y:S02]  /*12b90*/  R2UR UR34, R90 ;  /* 0x000000005a2272ca */ /* 0x000fe400000e0000 */
[----:B------:R-:W-:Y:S02]  /*12ba0*/  R2UR UR35, R91 ;  /* 0x000000005b2372ca */ /* 0x000fe400000e0000 */
[----:B------:R-:W-:Y:S02]  /*12bb0*/  R2UR UR56, R10 ;  /* 0x000000000a3872ca */ /* 0x000fe400000e0000 */
[----:B------:R-:W-:Y:S02]  /*12bc0*/  R2UR UR57, R11 ;  /* 0x000000000b3972ca */ /* 0x000fe400000e0000 */
[----:B------:R-:W-:-:S02]  /*12bd0*/  R2UR UR11, R15 ;  /* 0x000000000f0b72ca */ /* 0x000fc400000e0000 */
[C---:B------:R-:W-:Y:S02]  /*12be0*/  R2UR UR8, R8.reuse ;  /* 0x00000000080872ca */ /* 0x040fe400000e0000 */
[C---:B------:R-:W-:Y:S02]  /*12bf0*/  R2UR UR9, R9.reuse ;  /* 0x00000000090972ca */ /* 0x040fe400000e0000 */
[C---:B------:R-:W-:Y:S02]  /*12c00*/  R2UR UR12, R8.reuse ;  /* 0x00000000080c72ca */ /* 0x040fe400000e0000 */
[----:B------:R-:W-:Y:S02]  /*12c10*/  R2UR UR13, R9 ;  /* 0x00000000090d72ca */ /* 0x000fe400000e0000 */
[----:B------:R-:W-:Y:S02]  /*12c20*/  R2UR UR19, R15 ;  /* 0x000000000f1372ca */ /* 0x000fe400000e0000 */
[----:B------:R-:W-:-:S02]  /*12c30*/  R2UR UR16, R8 ;  /* 0x00000000081072ca */ /* 0x000fc400000e0000 */
[C---:B------:R-:W-:Y:S02]  /*12c40*/  R2UR UR17, R9.reuse ;  /* 0x00000000091172ca */ /* 0x040fe400000e0000 */
        /* <DEDUP_REMOVED lines=9> */
[----:B------:R-:W-:Y:S02]  /*12ce0*/  MOV R15, 0x40000040 ;  /* 0x40000040000f7802 */ /* 0x000fe40000000f00 */
[----:B------:R-:W-:-:S02]  /*12cf0*/  R2UR UR44, R6 ;  /* 0x00000000062c72ca */ /* 0x000fc400000e0000 */
[----:B------:R-:W-:Y:S01]  /*12d00*/  R2UR UR45, R7 ;  /* 0x00000000072d72ca */ /* 0x000fe200000e0000 */
[----:B------:R-:W-:Y:S02]  /*12d10*/  WARPGROUP.DEPBAR.LE gsb0, 0x0 ;  /* 0x00008000000079c5 */ /* 0x000fe40000010000 */
[----:B------:R-:W-:-:S06]  /*12d20*/  WARPGROUP.ARRIVE ;  /* 0x00000000000079c5 */ /* 0x000fcc0000000000 */
[----:B------:R-:W-:Y:S01]  /*12d30*/  QGMMA.64x32x32.F32.E4M3.E4M3 R120, gdesc[UR40], RZ, !UPT, gsb0 ;  /* 0x00600000287879f3 */ /* 0x000fe2000c0008ff */
[----:B------:R-:W-:Y:S02]  /*12d40*/  R2UR UR42, R14 ;  /* 0x000000000e2a72ca */ /* 0x000fe400000e0000 */
[----:B------:R-:W-:Y:S02]  /*12d50*/  R2UR UR43, R15 ;  /* 0x000000000f2b72ca */ /* 0x000fe400000e0000 */
[----:B------:R-:W-:Y:S02]  /*12d60*/  R2UR UR40, R6 ;  /* 0x00000000062872ca */ /* 0x000fe400000e0000 */
        /* <DEDUP_REMOVED lines=71> */
.L_x_7914:
[----:B------:R-:W-:Y:S01]  /*131e0*/  SHF.L.U32 R12, R12, 0x1f, RZ ;  /* 0x0000001f0c0c7819 */ /* 0x000fe200000006ff */
[----:B------:R-:W-:-:S04]  /*131f0*/  IMAD R13, R219, 0x8, R18 ;  /* 0x00000008db0d7824 */ /* 0x000fc800078e0212 */
[----:B------:R0:W1:Y:S01]  /*13200*/  SYNCS.PHASECHK.TRANS64.TRYWAIT P1, [R13+URZ+0x22850], R12 ;  /* 0x0228500c0d0075a7 */ /* 0x000062000802017f */
[----:B------:R-:W-:Y:S05]  /*13210*/  @!P0 BRA `(.L_x_7915) ;  /* 0x0000000000048947 */ /* 0x000fea0003800000 */
[----:B------:R-:W-:Y:S01]  /*13220*/  BPT.TRAP 0x1 ;  /* 0x000000040000795c */ /* 0x000fe20000300000 */
.L_x_7915:
[----:B-1----:R-:W-:Y:S05]  /*13230*/  @P1 BRA `(.L_x_7913) ;  /* 0x0000000000081947 */ /* 0x002fea0003800000 */
[----:B------:R-:W1:Y:S02]  /*13240*/  SYNCS.PHASECHK.TRANS64.TRYWAIT P1, [R13+URZ+0x22850], R12 ;  /* 0x0228500c0d0075a7 */ /* 0x000e64000802017f */
[----:B-1----:R-:W-:Y:S05]  /*13250*/  @!P1 BRA `(.L_x_7916) ;  /* 0x0000010c00dc9947 */ /* 0x002fea0003800000 */
.L_x_7913:
        /* <DEDUP_REMOVED lines=11> */
[----:B------:R-:W-:-:S05]  /*13310*/  IMAD R12, R219, 0x500, R12 ;  /* 0x00000500db0c7824 */ /* 0x000fca00078e020c */
[C---:B------:R-:W-:Y:S02]  /*13320*/  R2UR UR6, R12.reuse ;  /* 0x000000000c0672ca */ /* 0x040fe400000e0000 */
[----:B------:R-:W-:-:S11]  /*13330*/  IADD3 R14, R12, 0x100, RZ ;  /* 0x000001000c0e7810 */ /* 0x000fd60007ffe0ff */
[----:B------:R-:W-:Y:S01]  /*13340*/  QGMMA.64x128x32.F32.E4M3.E4M3 R24, R168, gdesc[UR4], R24, gsb0 ;  /* 0x01e00004a8187df3 */ /* 0x000fe20008000818 */
[----:B------:R-:W-:Y:S01]  /*13350*/  R2UR UR6, R14 ;  /* 0x000000000e0672ca */ /* 0x000fe200000e0000 */
[----:B------:R-:W-:Y:S01]  /*13360*/  VIADD R14, R12, 0x200 ;  /* 0x000002000c0e7836 */ /* 0x000fe20000000000 */
[----:B------:R-:W-:Y:S01]  /*13370*/  R2UR UR7, R15 ;  /* 0x000000000f0772ca */ /* 0x000fe200000e0000 */
[----:B------:R-:W-:Y:S01]  /*13380*/  IMAD.MOV.U32 R15, RZ, RZ, -0x3ffffff0 ;  /* 0xc0000010ff0f7424 */ /* 0x000fe200078e00ff */
[----:B0-----:R-:W-:Y:S01]  /*13390*/  SHF.R.U32.HI R220, RZ, 0x7, R220 ;  /* 0x00000007ffdc7819 */ /* 0x001fe200000116dc */
[----:B------:R-:W-:Y:S02]  /*133a0*/  WARPGROUP.DEPBAR.LE gsb0, 0x0 ;  /* 0x00008000000079c5 */ /* 0x000fe40000010000 */
[----:B------:R-:W-:-:S08]  /*133b0*/  WARPGROUP.ARRIVE ;  /* 0x00000000000079c5 */ /* 0x000fd00000000000 */
[----:B------:R-:W-:Y:S01]  /*133c0*/  QGMMA.64x128x32.F32.E4M3.E4M3 R24, R172, gdesc[UR4], R24, gsb0 ;  /* 0x01e00004ac187df3 */ /* 0x000fe20008000818 */
[----:B------:R-:W-:Y:S01]  /*133d0*/  R2UR UR6, R14 ;  /* 0x000000000e0672ca */ /* 0x000fe200000e0000 */
[C---:B------:R-:W-:Y:S01]  /*133e0*/  VIADD R14, R12.reuse, 0x300 ;  /* 0x000003000c0e7836 */ /* 0x040fe20000000000 */
[----:B------:R-:W-:Y:S01]  /*133f0*/  R2UR UR7, R15 ;  /* 0x000000000f0772ca */ /* 0x000fe200000e0000 */
[----:B------:R-:W-:Y:S01]  /*13400*/  VIADD R12, R12, 0x400 ;  /* 0x000004000c0c7836 */ /* 0x000fe20000000000 */
[----:B------:R-:W-:Y:S01]  /*13410*/  MOV R15, 0xc0000010 ;  /* 0xc0000010000f7802 */ /* 0x000fe20000000f00 */
[----:B------:R-:W-:Y:S02]  /*13420*/  WARPGROUP.DEPBAR.LE gsb0, 0x0 ;  /* 0x00008000000079c5 */ /* 0x000fe40000010000 */
[----:B------:R-:W-:-:S08]  /*13430*/  WARPGROUP.ARRIVE ;  /* 0x00000000000079c5 */ /* 0x000fd00000000000 */
[----:B------:R-:W-:Y:S01]  /*13440*/  QGMMA.64x128x32.F32.E4M3.E4M3 R24, R176, gdesc[UR4], R24, gsb0 ;  /* 0x01e00004b0187df3 */ /* 0x000fe20008000818 */
[----:B------:R-:W-:Y:S02]  /*13450*/  R2UR UR6, R14 ;  /* 0x000000000e0672ca */ /* 0x000fe400000e0000 */
[----:B------:R-:W-:Y:S01]  /*13460*/  R2UR UR7, R15 ;  /* 0x000000000f0772ca */ /* 0x000fe200000e0000 */
[----:B------:R-:W-:Y:S02]  /*13470*/  WARPGROUP.DEPBAR.LE gsb0, 0x0 ;  /* 0x00008000000079c5 */ /* 0x000fe40000010000 */
[----:B------:R-:W-:-:S10]  /*13480*/  WARPGROUP.ARRIVE ;  /* 0x00000000000079c5 */ /* 0x000fd40000000000 */
[----:B------:R-:W-:Y:S01]  /*13490*/  QGMMA.64x128x32.F32.E4M3.E4M3 R24, R180, gdesc[UR4], R24, gsb0 ;  /* 0x01e00004b4187df3 */ /* 0x000fe20008000818 */
[----:B------:R-:W-:Y:S02]  /*134a0*/  R2UR UR6, R12 ;  /* 0x000000000c0672ca */ /* 0x000fe400000e0000 */
[----:B------:R-:W-:Y:S02]  /*134b0*/  R2UR UR7, R13 ;  /* 0x000000000d0772ca */ /* 0x000fe400000e0000 */
[----:B------:R-:W-:Y:S01]  /*134c0*/  IADD3 R12, -R220, 0xb, RZ ;  /* 0x0000000bdc0c7810 */ /* 0x000fe20007ffe1ff */
[----:B------:R-:W-:Y:S02]  /*134d0*/  WARPGROUP.DEPBAR.LE gsb0, 0x0 ;  /* 0x00008000000079c5 */ /* 0x000fe40000010000 */
[----:B------:R-:W-:-:S08]  /*134e0*/  WARPGROUP.ARRIVE ;  /* 0x00000000000079c5 */ /* 0x000fd00000000000 */
[----:B------:R-:W-:Y:S03]  /*134f0*/  QGMMA.64x128x32.F32.E4M3.E4M3 R24, R184, gdesc[UR4], R24, gsb0 ;  /* 0x01e00004b8187df3 */ /* 0x000fe60008000818 */
[----:B------:R-:W-:Y:S02]  /*13500*/  WARPGROUP.DEPBAR.LE gsb0, 0x0 ;  /* 0x00008000000079c5 */ /* 0x000fe40000010000 */
[----:B------:R0:W-:Y:S06]  /*13510*/  BAR.ARV R12, 0x100 ;  /* 0x0004000c0000751d */ /* 0x0001ec0000002000 */
[----:B------:R-:W-:Y:S05]  /*13520*/  @!P0 BRA `(.L_x_7917) ;  /* 0x0000000000048947 */ /* 0x000fea0003800000 */
[----:B------:R-:W-:Y:S01]  /*13530*/  BPT.TRAP 0x1 ;  /* 0x000000040000795c */ /* 0x000fe20000300000 */
.L_x_7917:
[----:B------:R-:W1:Y:S01]  /*13540*/  S2R R170, SR_CgaCtaId ;  /* 0x0000000000aa7919 */ /* 0x000e620000008800 */
[C---:B0-----:R-:W-:Y:S01]  /*13550*/  FMUL.FTZ R12, R2.reuse, R152 ;  /* 0x00000098020c7220 */ /* 0x041fe20000410000 */
[C---:B------:R-:W-:Y:S01]  /*13560*/  FMUL.FTZ R13, R2.reuse, R153 ;  /* 0x00000099020d7220 */ /* 0x040fe20000410000 */
[C---:B------:R-:W-:Y:S01]  /*13570*/  FMUL.FTZ R152, R2.reuse, R156 ;  /* 0x0000009c02987220 */ /* 0x040fe20000410000 */
[C---:B------:R-:W-:Y:S01]  /*13580*/  FMUL.FTZ R156, R2.reuse, R160 ;  /* 0x000000a0029c7220 */ /* 0x040fe20000410000 */
[----:B------:R-:W-:Y:S01]  /*13590*/  FMUL.FTZ R160, R2, R164 ;  /* 0x000000a402a07220 */ /* 0x000fe20000410000 */
[----:B------:R-:W-:Y:S01]  /*135a0*/  IMAD R164, R194, 0x8, R18 ;  /* 0x00000008c2a47824 */ /* 0x000fe200078e0212 */
[----:B------:R-:W0:Y:S01]  /*135b0*/  MUFU.TANH R12, R12 ;  /* 0x0000000c000c7308 */ /* 0x000e220000002400 */
[C---:B------:R-:W-:Y:S01]  /*135c0*/  FMUL.FTZ R153, R2.reuse, R157 ;  /* 0x0000009d02997220 */ /* 0x040fe20000410000 */
[----:B------:R-:W-:Y:S01]  /*135d0*/  FMUL.FTZ R157, R2, R161 ;  /* 0x000000a1029d7220 */ /* 0x000fe20000410000 */
[----:B------:R-:W-:-:S02]  /*135e0*/  VIADD R164, R164, 0x22840 ;  /* 0x00022840a4a47836 */ /* 0x000fc40000000000 */
        /* <DEDUP_REMOVED lines=21> */
[----:B-1----:R-:W-:Y:S01]  /*13740*/  PRMT R164, R170, 0x654, R164 ;  /* 0x00000654aaa47816 */ /* 0x002fe200000000a4 */
[C---:B------:R-:W-:Y:S01]  /*13750*/  FMUL.FTZ R105, R2.reuse, R105 ;  /* 0x0000006902697220 */ /* 0x040fe20000410000 */
[C---:B------:R-:W-:Y:S01]  /*13760*/  FMUL.FTZ R108, R2.reuse, R108 ;  /* 0x0000006c026c7220 */ /* 0x040fe20000410000 */
[C---:B------:R-:W-:Y:S01]  /*13770*/  FMUL.FTZ R109, R2.reuse, R109 ;  /* 0x0000006d026d7220 */ /* 0x040fe20000410000 */
[----:B------:R0:W-:Y:S01]  /*13780*/  SYNCS.ARRIVE.TRANS64.RED.A1T0 RZ, [R164+URZ], RZ ;  /* 0x000000ffa4ff79a7 */ /* 0x0001e2000810043f */
[C---:B------:R-:W-:Y:S01]  /*13790*/  FMUL.FTZ R112, R2.reuse, R112 ;  /* 0x0000007002707220 */ /* 0x040fe20000410000 */
[C---:B------:R-:W-:Y:S01]  /*137a0*/  FMUL.FTZ R113, R2.reuse, R113 ;  /* 0x0000007102717220 */ /* 0x040fe20000410000 */
[----:B------:R-:W1:Y:S01]  /*137b0*/  MUFU.TANH R156, R156 ;  /* 0x0000009c009c7308 */ /* 0x000e620000002400 */
[C---:B------:R-:W-:Y:S01]  /*137c0*/  FMUL.FTZ R116, R2.reuse, R116 ;  /* 0x0000007402747220 */ /* 0x040fe20000410000 */
[C---:B------:R-:W-:Y:S01]  /*137d0*/  FMUL.FTZ R117, R2.reuse, R117 ;  /* 0x0000007502757220 */ /* 0x040fe20000410000 */
[C---:B------:R-:W-:Y:S01]  /*137e0*/  FMUL.FTZ R88, R2.reuse, R88 ;  /* 0x0000005802587220 */ /* 0x040fe20000410000 */
[----:B------:R-:W-:Y:S01]  /*137f0*/  FMUL.FTZ R89, R2, R89 ;  /* 0x0000005902597220 */ /* 0x000fe20000410000 */
[----:B0-----:R-:W-:Y:S01]  /*13800*/  FMNMX.FTZ R164, R12, R218, !PT ;  /* 0x000000da0ca47209 */ /* 0x001fe20007810000 */
[C---:B------:R-:W-:Y:S01]  /*13810*/  FMUL.FTZ R92, R2.reuse, R92 ;  /* 0x0000005c025c7220 */ /* 0x040fe20000410000 */
[C---:B------:R-:W-:Y:S01]  /*13820*/  FMUL.FTZ R93, R2.reuse, R93 ;  /* 0x0000005d025d7220 */ /* 0x040fe20000410000 */
[----:B------:R-:W0:Y:S01]  /*13830*/  MUFU.TANH R157, R157 ;  /* 0x0000009d009d7308 */ /* 0x000e220000002400 */
[----:B--2---:R-:W-:Y:S01]  /*13840*/  FMNMX.FTZ R164, R13, R164, !PT ;  /* 0x000000a40da47209 */ /* 0x004fe20007810000 */
[C---:B------:R-:W-:Y:S01]  /*13850*/  FMUL.FTZ R96, R2.reuse, R96 ;  /* 0x0000006002607220 */ /* 0x040fe20000410000 */
[C---:B------:R-:W-:Y:S01]  /*13860*/  FMUL.FTZ R97, R2.reuse, R97 ;  /* 0x0000006102617220 */ /* 0x040fe20000410000 */
[----:B------:R-:W-:Y:S01]  /*13870*/  FMUL.FTZ R100, R2, R100 ;  /* 0x0000006402647220 */ /* 0x000fe20000410000 */
[----:B---3--:R-:W-:Y:S01]  /*13880*/  FMNMX.FTZ R164, R152, R164, !PT ;  /* 0x000000a498a47209 */ /* 0x008fe20007810000 */
[C---:B------:R-:W-:Y:S01]  /*13890*/  FMUL.FTZ R101, R2.reuse, R101 ;  /* 0x0000006502657220 */ /* 0x040fe20000410000 */
[C---:B------:R-:W-:Y:S01]  /*138a0*/  FMUL.FTZ R14, R2.reuse, R154 ;  /* 0x0000009a020e7220 */ /* 0x040fe20000410000 */
[----:B------:R-:W2:Y:S01]  /*138b0*/  MUFU.TANH R160, R160 ;  /* 0x000000a000a07308 */ /* 0x000ea20000002400 */
[----:B----4-:R-:W-:Y:S01]  /*138c0*/  FMNMX.FTZ R164, R153, R164, !PT ;  /* 0x000000a499a47209 */ /* 0x010fe20007810000 */
[C---:B------:R-:W-:Y:S01]  /*138d0*/  FMUL.FTZ R15, R2.reuse, R155 ;  /* 0x0000009b020f7220 */ /* 0x040fe20000410000 */
[C---:B------:R-:W-:Y:S01]  /*138e0*/  FMUL.FTZ R154, R2.reuse, R158 ;  /* 0x0000009e029a7220 */ /* 0x040fe20000410000 */
[----:B------:R-:W-:Y:S01]  /*138f0*/  FMUL.FTZ R155, R2, R159 ;  /* 0x0000009f029b7220 */ /* 0x000fe20000410000 */
[----:B-1----:R-:W-:Y:S01]  /*13900*/  FMNMX.FTZ R164, R156, R164, !PT ;  /* 0x000000a49ca47209 */ /* 0x002fe20007810000 */
[C---:B------:R-:W-:Y:S01]  /*13910*/  FMUL.FTZ R158, R2.reuse, R162 ;  /* 0x000000a2029e7220 */ /* 0x040fe20000410000 */
[C---:B------:R-:W-:Y:S01]  /*13920*/  FMUL.FTZ R159, R2.reuse, R163 ;  /* 0x000000a3029f7220 */ /* 0x040fe20000410000 */
[----:B------:R-:W1:Y:S01]  /*13930*/  MUFU.TANH R161, R161 ;  /* 0x000000a100a17308 */ /* 0x000e620000002400 */
        /* <DEDUP_REMOVED lines=40> */
[----:B-1----:R-:W-:Y:S01]  /*13bc0*/  FMNMX.FTZ R164, R140, R164, !PT ;  /* 0x000000a48ca47209 */ /* 0x002fe20007810000 */
[C---:B------:R-:W-:Y:S01]  /*13bd0*/  FMUL.FTZ R98, R2.reuse, R98 ;  /* 0x0000006202627220 */ /* 0x040fe20000410000 */
[C---:B------:R-:W-:Y:S01]  /*13be0*/  FMUL.FTZ R99, R2.reuse, R99 ;  /* 0x0000006302637220 */ /* 0x040fe20000410000 */
[C---:B------:R-:W-:Y:S01]  /*13bf0*/  FMUL.FTZ R102, R2.reuse, R102 ;  /* 0x0000006602667220 */ /* 0x040fe20000410000 */
[----:B------:R-:W-:-:S03]  /*13c00*/  FMUL.FTZ R103, R2, R103 ;  /* 0x0000006702677220 */ /* 0x000fc60000410000 */
        /* <DEDUP_REMOVED lines=57> */
[----:B--2---:R-:W-:-:S05]  /*13fa0*/  FMNMX.FTZ R88, R101, R88, !PT ;  /* 0x0000005865587209 */ /* 0x004fca0007810000 */
[----:B------:R-:W2:Y:S02]  /*13fb0*/  SHFL.BFLY PT, R165, R88, 0x2, 0x1f ;  /* 0x0c401f0058a57f89 */ /* 0x000ea400000e0000 */
[----:B------:R-:W3:Y:S08]  /*13fc0*/  MUFU.TANH R154, R154 ;  /* 0x0000009a009a7308 */ /* 0x000ef00000002400 */
[----:B------:R-:W4:Y:S08]  /*13fd0*/  MUFU.TANH R155, R155 ;  /* 0x0000009b009b7308 */ /* 0x000f300000002400 */
[----:B------:R-:W5:Y:S01]  /*13fe0*/  MUFU.TANH R158, R158 ;  /* 0x0000009e009e7308 */ /* 0x000f620000002400 */
[----:B--2---:R-:W-:-:S07]  /*13ff0*/  FMNMX.FTZ R88, R88, R165, !PT ;  /* 0x000000a558587209 */ /* 0x004fce0007810000 */
[----:B------:R-:W2:Y:S01]  /*14000*/  MUFU.TANH R159, R159 ;  /* 0x0000009f009f7308 */ /* 0x000ea20000002400 */
[----:B------:R-:W1:Y:S07]  /*14010*/  SHFL.BFLY PT, R165, R88, 0x1, 0x1f ;  /* 0x0c201f0058a57f89 */ /* 0x000e6e00000e0000 */
[----:B------:R-:W2:Y:S08]  /*14020*/  MUFU.TANH R162, R162 ;  /* 0x000000a200a27308 */ /* 0x000eb00000002400 */
[----:B------:R-:W2:Y:S08]  /*14030*/  MUFU.TANH R163, R163 ;  /* 0x000000a300a37308 */ /* 0x000eb00000002400 */
[----:B------:R-:W2:Y:S01]  /*14040*/  MUFU.TANH R138, R138 ;  /* 0x0000008a008a7308 */ /* 0x000ea20000002400 */
[----:B-1----:R-:W-:-:S02]  /*14050*/  FMNMX.FTZ R88, R88, R165, !PT ;  /* 0x000000a558587209 */ /* 0x002fc40007810000 */
[----:B------:R-:W-:-:S05]  /*14060*/  FMNMX.FTZ R165, R14, R217, !PT ;  /* 0x000000d90ea57209 */ /* 0x000fca0007810000 */
[----:B------:R-:W1:Y:S01]  /*14070*/  MUFU.TANH R139, R139 ;  /* 0x0000008b008b7308 */ /* 0x000e620000002400 */
[----:B0-----:R-:W-:Y:S01]  /*14080*/  FMNMX.FTZ R165, R15, R165, !PT ;  /* 0x000000a50fa57209 */ /* 0x001fe20007810000 */
[----:B------:R-:W-:-:S03]  /*14090*/  FADD.FTZ R167, -R88, R218 ;  /* 0x000000da58a77221 */ /* 0x000fc60000010100 */
[----:B---3--:R-:W-:-:S03]  /*140a0*/  FMNMX.FTZ R165, R154, R165, !PT ;  /* 0x000000a59aa57209 */ /* 0x008fc60007810000 */
[----:B------:R-:W0:Y:S01]  /*140b0*/  MUFU.TANH R142, R142 ;  /* 0x0000008e008e7308 */ /* 0x000e220000002400 */
[----:B----4-:R-:W-:-:S04]  /*140c0*/  FMNMX.FTZ R165, R155, R165, !PT ;  /* 0x000000a59ba57209 */ /* 0x010fc80007810000 */
[----:B-----5:R-:W-:-:S03]  /*140d0*/  FMNMX.FTZ R165, R158, R165, !PT ;  /* 0x000000a59ea57209 */ /* 0x020fc60007810000 */
[----:B------:R-:W3:Y:S01]  /*140e0*/  MUFU.TANH R143, R143 ;  /* 0x0000008f008f7308 */ /* 0x000ee20000002400 */
[----:B--2---:R-:W-:-:S04]  /*140f0*/  FMNMX.FTZ R165, R159, R165, !PT ;  /* 0x000000a59fa57209 */ /* 0x004fc80007810000 */
[----:B------:R-:W-:-:S03]  /*14100*/  FMNMX.FTZ R165, R162, R165, !PT ;  /* 0x000000a5a2a57209 */ /* 0x000fc60007810000 */
[----:B------:R-:W2:Y:S01]  /*14110*/  MUFU.TANH R146, R146 ;  /* 0x0000009200927308 */ /* 0x000ea20000002400 */
[----:B------:R-:W-:-:S04]  /*14120*/  FMNMX.FTZ R165, R163, R165, !PT ;  /* 0x000000a5a3a57209 */ /* 0x000fc80007810000 */
[----:B------:R-:W-:-:S03]  /*14130*/  FMNMX.FTZ R165, R138, R165, !PT ;  /* 0x000000a58aa57209 */ /* 0x000fc60007810000 */
[----:B------:R-:W4:Y:S01]  /*14140*/  MUFU.TANH R147, R147 ;  /* 0x0000009300937308 */ /* 0x000f220000002400 */
[----:B-1----:R-:W-:-:S04]  /*14150*/  FMNMX.FTZ R165, R139, R165, !PT ;  /* 0x000000a58ba57209 */ /* 0x002fc80007810000 */
[----:B0-----:R-:W-:-:S03]  /*14160*/  FMNMX.FTZ R165, R142, R165, !PT ;  /* 0x000000a58ea57209 */ /* 0x001fc60007810000 */
[----:B------:R-:W0:Y:S01]  /*14170*/  MUFU.TANH R150, R150 ;  /* 0x0000009600967308 */ /* 0x000e220000002400 */
[----:B---3--:R-:W-:-:S04]  /*14180*/  FMNMX.FTZ R165, R143, R165, !PT ;  /* 0x000000a58fa57209 */ /* 0x008fc80007810000 */
[----:B--2---:R-:W-:-:S03]  /*14190*/  FMNMX.FTZ R165, R146, R165, !PT ;  /* 0x000000a592a57209 */ /* 0x004fc60007810000 */
        /* <DEDUP_REMOVED lines=18> */
[----:B------:R-:W1:Y:S08]  /*142c0*/  MUFU.TANH R106, R106 ;  /* 0x0000006a006a7308 */ /* 0x000e700000002400 */
[----:B------:R-:W3:Y:S08]  /*142d0*/  MUFU.TANH R107, R107 ;  /* 0x0000006b006b7308 */ /* 0x000ef00000002400 */
[----:B------:R-:W4:Y:S08]  /*142e0*/  MUFU.TANH R110, R110 ;  /* 0x0000006e006e7308 */ /* 0x000f300000002400 */
[----:B------:R2:W-:Y:S08]  /*142f0*/  MUFU.TANH R165, R90 ;  /* 0x0000005a00a57308 */ /* 0x0005f00000002400 */
[----:B------:R-:W5:Y:S01]  /*14300*/  MUFU.TANH R111, R111 ;  /* 0x0000006f006f7308 */ /* 0x000f620000002400 */
[----:B--2---:R-:W-:-:S04]  /*14310*/  FMNMX.FTZ R90, R134, R166, !PT ;  /* 0x000000a6865a7209 */ /* 0x004fc80007810000 */
[----:B0-----:R-:W-:-:S03]  /*14320*/  FMNMX.FTZ R90, R135, R90, !PT ;  /* 0x0000005a875a7209 */ /* 0x001fc60007810000 */
[----:B------:R-:W0:Y:S01]  /*14330*/  MUFU.TANH R114, R114 ;  /* 0x0000007200727308 */ /* 0x000e220000002400 */
[----:B-1----:R-:W-:-:S04]  /*14340*/  FMNMX.FTZ R90, R106, R90, !PT ;  /* 0x0000005a6a5a7209 */ /* 0x002fc80007810000 */
[----:B---3--:R-:W-:-:S03]  /*14350*/  FMNMX.FTZ R90, R107, R90, !PT ;  /* 0x0000005a6b5a7209 */ /* 0x008fc60007810000 */
        /* <DEDUP_REMOVED lines=10> */
[----:B0-----:R-:W-:-:S04]  /*14400*/  FMNMX.FTZ R90, R119, R90, !PT ;  /* 0x0000005a775a7209 */ /* 0x001fc80007810000 */
[----:B------:R-:W-:-:S03]  /*14410*/  FMNMX.FTZ R90, R165, R90, !PT ;  /* 0x0000005aa55a7209 */ /* 0x000fc60007810000 */
        /* <DEDUP_REMOVED lines=9> */
[----:B--2---:R-:W-:-:S04]  /*144b0*/  FMNMX.FTZ R90, R99, R90, !PT ;  /* 0x0000005a635a7209 */ /* 0x004fc80007810000 */
[----:B0-----:R-:W-:-:S04]  /*144c0*/  FMNMX.FTZ R90, R102, R90, !PT ;  /* 0x0000005a665a7209 */ /* 0x001fc80007810000 */
[----:B-1----:R-:W-:-:S05]  /*144d0*/  FMNMX.FTZ R90, R103, R90, !PT ;  /* 0x0000005a675a7209 */ /* 0x002fca0007810000 */
[----:B------:R-:W0:Y:S02]  /*144e0*/  SHFL.BFLY PT, R91, R90, 0x2, 0x1f ;  /* 0x0c401f005a5b7f89 */ /* 0x000e2400000e0000 */
[----:B0-----:R-:W-:-:S05]  /*144f0*/  FMNMX.FTZ R91, R90, R91, !PT ;  /* 0x0000005b5a5b7209 */ /* 0x001fca0007810000 */
[----:B------:R-:W0:Y:S02]  /*14500*/  SHFL.BFLY PT, R90, R91, 0x1, 0x1f ;  /* 0x0c201f005b5a7f89 */ /* 0x000e2400000e0000 */
[----:B0-----:R-:W-:Y:S02]  /*14510*/  FMNMX.FTZ R91, R91, R90, !PT ;  /* 0x0000005a5b5b7209 */ /* 0x001fe40007810000 */
[----:B------:R-:W0:Y:S03]  /*14520*/  LDC R90, c[0x0][0x988] ;  /* 0x00026200ff5a7b82 */ /* 0x000e260000000800 */
[----:B------:R-:W-:-:S01]  /*14530*/  FADD.FTZ R168, -R91, R217 ;  /* 0x000000d95ba87221 */ /* 0x000fc20000010100 */
[-C--:B0-----:R-:W-:Y:S01]  /*14540*/  FFMA.FTZ R169, R88, R90.reuse, -8 ;  /* 0xc100000058a97423 */ /* 0x081fe2000001005a */
[-C--:B------:R-:W-:Y:S02]  /*14550*/  FMUL.FTZ R167, R167, R90.reuse ;  /* 0x0000005aa7a77220 */ /* 0x080fe40000410000 */
[-C--:B------:R-:W-:Y:S01]  /*14560*/  FMUL.FTZ R168, R168, R90.reuse ;  /* 0x0000005aa8a87220 */ /* 0x080fe20000410000 */
[----:B------:R-:W-:-:S01]  /*14570*/  FFMA.FTZ R12, R12, R90, -R169 ;  /* 0x0000005a0c0c7223 */ /* 0x000fc200000108a9 */
[-CC-:B------:R-:W-:Y:S01]  /*14580*/  FFMA.FTZ R13, R13, R90.reuse, -R169.reuse ;  /* 0x0000005a0d0d7223 */ /* 0x180fe200000108a9 */
        /* <DEDUP_REMOVED lines=37> */
[-C--:B------:R-:W-:Y:S01]  /*147e0*/  FFMA.FTZ R101, R101, R90.reuse, -R169 ;  /* 0x0000005a65657223 */ /* 0x080fe200000108a9 */
[----:B------:R-:W-:-:S01]  /*147f0*/  FFMA.FTZ R169, R91, R90, -8 ;  /* 0xc10000005ba97423 */ /* 0x000fc2000001005a */
[----:B------:R-:W-:Y:S03]  /*14800*/  MUFU.EX2 R167, R167 ;  /* 0x000000a700a77308 */ /* 0x000fe60000000800 */
        /* <DEDUP_REMOVED lines=30> */
[----:B0-----:R-:W-:-:S01]  /*149f0*/  FFMA.FTZ R3, R167, R3, R12 ;  /* 0x00000003a7037223 */ /* 0x001fc2000001000c */
[-CC-:B------:R-:W-:Y:S01]  /*14a00*/  FFMA.FTZ R110, R110, R90.reuse, -R169.reuse ;  /* 0x0000005a6e6e7223 */ /* 0x180fe200000108a9 */
[----:B------:R-:W-:-:S01]  /*14a10*/  FFMA.FTZ R111, R111, R90, -R169 ;  /* 0x0000005a6f6f7223 */ /* 0x000fc200000108a9 */
[-CC-:B------:R-:W-:Y:S01]  /*14a20*/  FFMA.FTZ R114, R114, R90.reuse, -R169.reuse ;  /* 0x0000005a72727223 */ /* 0x180fe200000108a9 */
[----:B------:R-:W-:-:S01]  /*14a30*/  FFMA.FTZ R115, R115, R90, -R169 ;  /* 0x0000005a73737223 */ /* 0x000fc200000108a9 */
[-CC-:B------:R-:W-:Y:S01]  /*14a40*/  FFMA.FTZ R118, R118, R90.reuse, -R169.reuse ;  /* 0x0000005a76767223 */ /* 0x180fe200000108a9 */
[----:B------:R-:W-:-:S01]  /*14a50*/  FFMA.FTZ R119, R119, R90, -R169 ;  /* 0x0000005a77777223 */ /* 0x000fc200000108a9 */
[----:B------:R-:W0:Y:S01]  /*14a60*/  MUFU.EX2 R15, R15 ;  /* 0x0000000f000f7308 */ /* 0x000e220000000800 */
[----:B-1----:R-:W-:-:S01]  /*14a70*/  FFMA.FTZ R20, R168, R20, R14 ;  /* 0x00000014a8147223 */ /* 0x002fc2000001000e */
[-CC-:B------:R-:W-:Y:S01]  /*14a80*/  FFMA.FTZ R165, R165, R90.reuse, -R169.reuse ;  /* 0x0000005aa5a57223 */ /* 0x180fe200000108a9 */
[----:B------:R-:W-:-:S01]  /*14a90*/  FFMA.FTZ R166, R166, R90, -R169 ;  /* 0x0000005aa6a67223 */ /* 0x000fc200000108a9 */
[-CC-:B------:R-:W-:Y:S01]  /*14aa0*/  FFMA.FTZ R94, R94, R90.reuse, -R169.reuse ;  /* 0x0000005a5e5e7223 */ /* 0x180fe200000108a9 */
[----:B------:R-:W-:-:S01]  /*14ab0*/  FFMA.FTZ R95, R95, R90, -R169 ;  /* 0x0000005a5f5f7223 */ /* 0x000fc200000108a9 */
[-CC-:B------:R-:W-:Y:S01]  /*14ac0*/  FFMA.FTZ R98, R98, R90.reuse, -R169.reuse ;  /* 0x0000005a62627223 */ /* 0x180fe200000108a9 */
[----:B------:R-:W-:-:S01]  /*14ad0*/  FFMA.FTZ R99, R99, R90, -R169 ;  /* 0x0000005a63637223 */ /* 0x000fc200000108a9 */
        /* <DEDUP_REMOVED lines=158> */
.L_x_7918:
[----:B------:R-:W-:Y:S01]  /*154c0*/  LEA R169, R219, R18, 0x3 ;  /* 0x00000012dba97211 */ /* 0x000fe200078e18ff */
[----:B------:R-:W-:Y:S01]  /*154d0*/  FMUL.FTZ R26, R26, R168 ;  /* 0x000000a81a1a7220 */ /* 0x000fe20000410000 */
[----:B------:R-:W-:Y:S01]  /*154e0*/  ISETP.GT.AND P1, PT, R21, R202, PT ;  /* 0x000000ca1500720c */ /* 0x000fe20003f24270 */
[----:B------:R-:W-:Y:S01]  /*154f0*/  FMUL.FTZ R27, R27, R168 ;  /* 0x000000a81b1b7220 */ /* 0x000fe20000410000 */
[----:B------:R-:W-:Y:S01]  /*15500*/  F2FP.SATFINITE.E4M3.F32.PACK_AB_MERGE_C R152, R153, R152, RZ ;  /* 0x000000989998723e */ /* 0x000fe200048070ff */
[----:B------:R-:W-:Y:S01]  /*15510*/  VIADD R169, R169, 0x22860 ;  /* 0x00022860a9a97836 */ /* 0x000fe20000000000 */
[----:B------:R-:W-:Y:S01]  /*15520*/  F2FP.SATFINITE.E4M3.F32.PACK_AB_MERGE_C R154, R155, R154, RZ ;  /* 0x0000009a9b9a723e */ /* 0x000fe200048070ff */
[----:B------:R-:W-:Y:S01]  /*15530*/  FMUL.FTZ R30, R30, R168 ;  /* 0x000000a81e1e7220 */ /* 0x000fe20000410000 */
[----:B------:R-:W-:Y:S01]  /*15540*/  F2FP.SATFINITE.E4M3.F32.PACK_AB_MERGE_C R152, R13, R12, R152 ;  /* 0x0000000c0d98723e */ /* 0x000fe20004807098 */
[-C--:B------:R-:W-:Y:S01]  /*15550*/  FMUL.FTZ R31, R31, R168.reuse ;  /* 0x000000a81f1f7220 */ /* 0x080fe20000410000 */
[----:B------:R-:W-:Y:S01]  /*15560*/  PRMT R169, R170, 0x654, R169 ;  /* 0x00000654aaa97816 */ /* 0x000fe200000000a9 */
[----:B------:R-:W-:Y:S01]  /*15570*/  FMUL.FTZ R34, R34, R168 ;  /* 0x000000a822227220 */ /* 0x000fe20000410000 */
[----:B------:R-:W-:Y:S01]  /*15580*/  F2FP.SATFINITE.E4M3.F32.PACK_AB_MERGE_C R160, R161, R160, RZ ;  /* 0x000000a0a1a0723e */ /* 0x000fe200048070ff */
[----:B------:R-:W-:Y:S01]  /*15590*/  FMUL.FTZ R35, R35, R168 ;  /* 0x000000a823237220 */ /* 0x000fe20000410000 */
[----:B------:R-:W-:Y:S01]  /*155a0*/  F2FP.SATFINITE.E4M3.F32.PACK_AB_MERGE_C R162, R163, R162, RZ ;  /* 0x000000a2a3a2723e */ /* 0x000fe200048070ff */
[----:B------:R0:W-:Y:S01]  /*155b0*/  SYNCS.ARRIVE.TRANS64.RED.A1T0 RZ, [R169+URZ], RZ ;  /* 0x000000ffa9ff79a7 */ /* 0x0001e2000810043f */
        /* <DEDUP_REMOVED lines=42> */
[----:B0-----:R-:W-:Y:S01]  /*15860*/  F2FP.SATFINITE.E4M3.F32.PACK_AB_MERGE_C R169, R15, R14, R154 ;  /* 0x0000000e0fa9723e */ /* 0x001fe2000480709a */
        /* <DEDUP_REMOVED lines=51> */
[----:B------:R-:W-:Y:S01]  /*15ba0*/  MOV R12, R196 ;  /* 0x000000c4000c7202 */ /* 0x000fe20000000f00 */
[----:B------:R-:W-:-:S02]  /*15bb0*/  IMAD.MOV.U32 R217, RZ, RZ, R91 ;  /* 0x000000ffffd97224 */ /* 0x000fc400078e005b */
[----:B------:R-:W-:Y:S02]  /*15bc0*/  IMAD.MOV.U32 R218, RZ, RZ, R88 ;  /* 0x000000ffffda7224 */ /* 0x000fe400078e0058 */
[----:B------:R-:W-:Y:S02]  /*15bd0*/  IMAD.MOV.U32 R219, RZ, RZ, R194 ;  /* 0x000000ffffdb7224 */ /* 0x000fe400078e00c2 */
[----:B------:R-:W-:Y:S01]  /*15be0*/  IMAD.MOV.U32 R168, RZ, RZ, R152 ;  /* 0x000000ffffa87224 */ /* 0x000fe200078e0098 */
[----:B------:R-:W-:Y:S06]  /*15bf0*/  @P1 BRA `(.L_x_7919) ;  /* 0xffffffc400f81947 */ /* 0x000fec000383ffff */
.L_x_7907:
[----:B------:R-:W-:Y:S05]  /*15c00*/  WARPSYNC.ALL ;  /* 0x0000000000007948 */ /* 0x000fea0003800000 */
[----:B------:R-:W-:Y:S06]  /*15c10*/  BAR.ARV 0x8, 0x180 ;  /* 0x0206000000007b1d */ /* 0x000fec0000002000 */
[----:B------:R-:W-:Y:S05]  /*15c20*/  @!P0 BRA `(.L_x_7920) ;  /* 0x0000000000048947 */ /* 0x000fea0003800000 */
[----:B------:R-:W-:Y:S01]  /*15c30*/  BPT.TRAP 0x1 ;  /* 0x000000040000795c */ /* 0x000fe20000300000 */
.L_x_7920:
[----:B------:R-:W-:Y:S01]  /*15c40*/  IMAD R13, R194, 0x8, R18 ;  /* 0x00000008c20d7824 */ /* 0x000fe200078e0212 */
[----:B------:R-:W-:-:S04]  /*15c50*/  SHF.L.U32 R0, R196, 0x1f, RZ ;  /* 0x0000001fc4007819 */ /* 0x000fc800000006ff */
[----:B------:R0:W1:Y:S01]  /*15c60*/  SYNCS.PHASECHK.TRANS64.TRYWAIT P1, [R13+URZ+0x22850], R0 ;  /* 0x022850000d0075a7 */ /* 0x000062000802017f */
[----:B------:R-:W-:Y:S05]  /*15c70*/  @!P0 BRA `(.L_x_7921) ;  /* 0x0000000000048947 */ /* 0x000fea0003800000 */
[----:B------:R-:W-:Y:S01]  /*15c80*/  BPT.TRAP 0x1 ;  /* 0x000000040000795c */ /* 0x000fe20000300000 */
.L_x_7921:
[----:B------:R-:W-:-:S05]  /*15c90*/  VIADD R18, R18, 0x400 ;  /* 0x0000040012127836 */ /* 0x000fca0000000000 */
[----:B------:R-:W-:-:S04]  /*15ca0*/  SHF.R.U32.HI R18, RZ, 0x4, R18 ;  /* 0x00000004ff127819 */ /* 0x000fc80000011612 */
[----:B------:R-:W-:-:S04]  /*15cb0*/  LOP3.LUT R18, R18, 0x3fff, RZ, 0xc0, !PT ;  /* 0x00003fff12127812 */ /* 0x000fc800078ec0ff */
[----:B------:R-:W-:Y:S01]  /*15cc0*/  LOP3.LUT R5, R18, 0x10000, RZ, 0xfc, !PT ;  /* 0x0001000012057812 */ /* 0x000fe200078efcff */
[----:B-1----:R-:W-:Y:S06]  /*15cd0*/  @P1 BRA `(.L_x_7922) ;  /* 0x0000000000081947 */ /* 0x002fec0003800000 */
[----:B------:R-:W1:Y:S02]  /*15ce0*/  SYNCS.PHASECHK.TRANS64.TRYWAIT P1, [R13+URZ+0x22850], R0 ;  /* 0x022850000d0075a7 */ /* 0x000e64000802017f */
[----:B-1----:R-:W-:Y:S05]  /*15cf0*/  @!P1 BRA `(.L_x_7923) ;  /* 0x000000e400489947 */ /* 0x002fea0003800000 */
.L_x_7922:
[----:B------:R-:W-:Y:S01]  /*15d00*/  IMAD R4, R194, 0x500, R5 ;  /* 0x00000500c2047824 */ /* 0x000fe200078e0205 */
[----:B------:R-:W-:Y:S01]  /*15d10*/  MOV R5, 0xc0000010 ;  /* 0xc000001000057802 */ /* 0x000fe20000000f00 */
[----:B------:R-:W-:Y:S05]  /*15d20*/  WARPSYNC.ALL ;  /* 0x0000000000007948 */ /* 0x000fea0003800000 */
[C---:B------:R-:W-:Y:S01]  /*15d30*/  R2UR UR6, R4.reuse ;  /* 0x00000000040672ca */ /* 0x040fe200000e0000 */
[----:B------:R-:W-:Y:S01]  /*15d40*/  WARPGROUP.ARRIVE ;  /* 0x00000000000079c5 */ /* 0x000fe20000000000 */
[----:B------:R-:W-:Y:S01]  /*15d50*/  R2UR UR7, R5 ;  /* 0x00000000050772ca */ /* 0x000fe200000e0000 */
[C---:B------:R-:W-:Y:S01]  /*15d60*/  VIADD R6, R4.reuse, 0x100 ;  /* 0x0000010004067836 */ /* 0x040fe20000000000 */
[----:B------:R-:W-:Y:S01]  /*15d70*/  ULDC.64 UR4, c[0x0][0x9a0] ;  /* 0x0002680000047ab9 */ /* 0x000fe20000000a00 */
[----:B------:R-:W-:Y:S01]  /*15d80*/  IMAD.MOV.U32 R7, RZ, RZ, -0x3ffffff0 ;  /* 0xc0000010ff077424 */ /* 0x000fe200078e00ff */
[----:B------:R-:W-:Y:S01]  /*15d90*/  ISETP.NE.U32.AND P1, PT, RZ, UR4, PT ;  /* 0x00000004ff007c0c */ /* 0x000fe2000bf25070 */
[----:B------:R-:W-:-:S02]  /*15da0*/  VIADD R10, R4, 0x200 ;  /* 0x00000200040a7836 */ /* 0x000fc40000000000 */
[----:B------:R-:W-:Y:S01]  /*15db0*/  IMAD.MOV.U32 R11, RZ, RZ, -0x3ffffff0 ;  /* 0xc0000010ff0b7424 */ /* 0x000fe200078e00ff */
[----:B------:R-:W-:-:S05]  /*15dc0*/  ISETP.NE.AND.EX P1, PT, RZ, UR5, PT, P1 ;  /* 0x00000005ff007c0c */ /* 0x000fca000bf25310 */
[----:B------:R-:W-:Y:S01]  /*15dd0*/  QGMMA.64x128x32.F32.E4M3.E4M3 R24, R168, gdesc[UR4], R24, gsb0 ;  /* 0x01e00004a8187df3 */ /* 0x000fe20008000818 */
[----:B------:R-:W-:Y:S02]  /*15de0*/  R2UR UR6, R6 ;  /* 0x00000000060672ca */ /* 0x000fe400000e0000 */
[----:B------:R-:W-:-:S05]  /*15df0*/  R2UR UR7, R7 ;  /* 0x00000000070772ca */ /* 0x000fca00000e0000 */
[----:B------:R-:W0:Y:S08]  /*15e00*/  @P1 LDC.64 R6, c[0x0][0x9c8] ;  /* 0x00027200ff061b82 */ /* 0x000e300000000a00 */
[----:B------:R-:W2:Y:S01]  /*15e10*/  @P1 LDC.64 R8, c[0x0][0x9d0] ;  /* 0x00027400ff081b82 */ /* 0x000ea20000000a00 */
[----:B01----:R-:W-:-:S04]  /*15e20*/  @P1 IMAD R0, R213, R6, RZ ;  /* 0x00000006d5001224 */ /* 0x003fc800078e02ff */
[C---:B------:R-:W-:Y:S01]  /*15e30*/  @P1 IMAD R5, R206.reuse, R7, R0 ;  /* 0x00000007ce051224 */ /* 0x040fe200078e0200 */
[----:B------:R-:W-:Y:S01]  /*15e40*/  MOV R0, 0x3f800000 ;  /* 0x3f80000000007802 */ /* 0x000fe20000000f00 */
[----:B------:R-:W-:-:S04]  /*15e50*/  @P1 IMAD.WIDE.U32 R6, R206, R6, RZ ;  /* 0x00000006ce061225 */ /* 0x000fc800078e00ff */
[----:B------:R-:W-:Y:S02]  /*15e60*/  @P1 IMAD.IADD R7, R7, 0x1, R5 ;  /* 0x0000000107071824 */ /* 0x000fe400078e0205 */
[----:B--2---:R-:W-:-:S04]  /*15e70*/  @P1 IMAD.WIDE.U32 R6, R191, R8, R6 ;  /* 0x00000008bf061225 */ /* 0x004fc800078e0006 */
[----:B------:R-:W-:Y:S01]  /*15e80*/  @P1 IMAD R9, R191, R9, R7 ;  /* 0x00000009bf091224 */ /* 0x000fe200078e0207 */
[----:B------:R-:W-:-:S04]  /*15e90*/  @P1 LEA R8, P2, R6, UR4, 0x2 ;  /* 0x0000000406081c11 */ /* 0x000fc8000f8410ff */
[----:B------:R-:W-:-:S05]  /*15ea0*/  @P1 LEA.HI.X R9, R6, UR5, R9, 0x2, P2 ;  /* 0x0000000506091c11 */ /* 0x000fca00090f1409 */
[----:B------:R0:W2:Y:S01]  /*15eb0*/  @P1 LDG.E R0, desc[UR36][R8.64] ;  /* 0x0000002408001981 */ /* 0x0000a2000c1e1900 */
[----:B------:R-:W-:Y:S02]  /*15ec0*/  WARPGROUP.DEPBAR.LE gsb0, 0x0 ;  /* 0x00008000000079c5 */ /* 0x000fe40000010000 */
[----:B------:R-:W-:-:S06]  /*15ed0*/  WARPGROUP.ARRIVE ;  /* 0x00000000000079c5 */ /* 0x000fcc0000000000 */
[----:B------:R-:W-:Y:S01]  /*15ee0*/  QGMMA.64x128x32.F32.E4M3.E4M3 R24, R172, gdesc[UR4], R24, gsb0 ;  /* 0x01e00004ac187df3 */ /* 0x000fe20008000818 */
[----:B------:R-:W-:Y:S02]  /*15ef0*/  R2UR UR6, R10 ;  /* 0x000000000a0672ca */ /* 0x000fe400000e0000 */
[----:B------:R-:W-:Y:S01]  /*15f00*/  R2UR UR7, R11 ;  /* 0x000000000b0772ca */ /* 0x000fe200000e0000 */
[----:B------:R-:W-:Y:S02]  /*15f10*/  VIADD R6, R4, 0x300 ;  /* 0x0000030004067836 */ /* 0x000fe40000000000 */
[----:B------:R-:W-:Y:S01]  /*15f20*/  IMAD.MOV.U32 R7, RZ, RZ, -0x3ffffff0 ;  /* 0xc0000010ff077424 */ /* 0x000fe200078e00ff */
[----:B------:R-:W-:Y:S02]  /*15f30*/  WARPGROUP.DEPBAR.LE gsb0, 0x0 ;  /* 0x00008000000079c5 */ /* 0x000fe40000010000 */
[----:B------:R-:W-:-:S07]  /*15f40*/  WARPGROUP.ARRIVE ;  /* 0x00000000000079c5 */ /* 0x000fce0000000000 */
[----:B------:R-:W-:Y:S01]  /*15f50*/  QGMMA.64x128x32.F32.E4M3.E4M3 R24, R176, gdesc[UR4], R24, gsb0 ;  /* 0x01e00004b0187df3 */ /* 0x000fe20008000818 */
[----:B------:R-:W-:Y:S02]  /*15f60*/  R2UR UR6, R6 ;  /* 0x00000000060672ca */ /* 0x000fe400000e0000 */
[----:B------:R-:W-:Y:S01]  /*15f70*/  R2UR UR7, R7 ;  /* 0x00000000070772ca */ /* 0x000fe200000e0000 */
[----:B------:R-:W-:Y:S01]  /*15f80*/  VIADD R4, R4, 0x400 ;  /* 0x0000040004047836 */ /* 0x000fe20000000000 */
[----:B------:R-:W-:Y:S01]  /*15f90*/  MOV R5, 0xc0000010 ;  /* 0xc000001000057802 */ /* 0x000fe20000000f00 */
[----:B------:R-:W1:Y:S04]  /*15fa0*/  SHFL.BFLY PT, R2, R3, 0x2, 0x1f ;  /* 0x0c401f0003027f89 */ /* 0x000e6800000e0000 */
[----:B------:R-:W3:Y:S01]  /*15fb0*/  SHFL.BFLY PT, R7, R20, 0x2, 0x1f ;  /* 0x0c401f0014077f89 */ /* 0x000ee200000e0000 */
[----:B------:R-:W-:-:S02]  /*15fc0*/  WARPGROUP.DEPBAR.LE gsb0, 0x0 ;  /* 0x00008000000079c5 */ /* 0x000fc40000010000 */
[----:B------:R-:W-:-:S06]  /*15fd0*/  WARPGROUP.ARRIVE ;  /* 0x00000000000079c5 */ /* 0x000fcc0000000000 */
[----:B------:R-:W-:Y:S01]  /*15fe0*/  QGMMA.64x128x32.F32.E4M3.E4M3 R24, R180, gdesc[UR4], R24, gsb0 ;  /* 0x01e00004b4187df3 */ /* 0x000fe20008000818 */
[----:B------:R-:W-:Y:S02]  /*15ff0*/  R2UR UR6, R4 ;  /* 0x00000000040672ca */ /* 0x000fe400000e0000 */
[----:B------:R-:W-:Y:S01]  /*16000*/  R2UR UR7, R5 ;  /* 0x00000000050772ca */ /* 0x000fe200000e0000 */
[----:B-1----:R-:W-:-:S01]  /*16010*/  FADD.FTZ R2, R2, R3 ;  /* 0x0000000302027221 */ /* 0x002fc20000010000 */
[----:B---3--:R-:W-:-:S04]  /*16020*/  FADD.FTZ R7, R7, R20 ;  /* 0x0000001407077221 */ /* 0x008fc80000010000 */
[----:B------:R-:W1:Y:S04]  /*16030*/  SHFL.BFLY PT, R5, R2, 0x1, 0x1f ;  /* 0x0c201f0002057f89 */ /* 0x000e6800000e0000 */
[----:B------:R-:W0:Y:S01]  /*16040*/  SHFL.BFLY PT, R4, R7, 0x1, 0x1f ;  /* 0x0c201f0007047f89 */ /* 0x000e2200000e0000 */
        /* <DEDUP_REMOVED lines=17> */
[----:B------:R-:W-:Y:S01]  /*16160*/  @P3 FMUL.FTZ R11, R90, 0.69314718246459960938 ;  /* 0x3f3172185a0b3820 */ /* 0x000fe20000410000 */
[----:B0-----:R-:W-:Y:S01]  /*16170*/  @P3 FMUL.FTZ R4, R4, 0.69314718246459960938 ;  /* 0x3f31721804043820 */ /* 0x001fe20000410000 */
[----:B------:R-:W-:Y:S01]  /*16180*/  @P2 FMUL.FTZ R5, R90, 0.69314718246459960938 ;  /* 0x3f3172185a052820 */ /* 0x000fe20000410000 */
[----:B------:R-:W-:-:S02]  /*16190*/  IMAD.MOV.U32 R92, RZ, RZ, -0x800000 ;  /* 0xff800000ff5c7424 */ /* 0x000fc400078e00ff */
[----:B------:R-:W-:Y:S02]  /*161a0*/  IMAD.MOV.U32 R89, RZ, RZ, -0x800000 ;  /* 0xff800000ff597424 */ /* 0x000fe400078e00ff */
[----:B-1----:R-:W-:Y:S01]  /*161b0*/  @P2 FMUL.FTZ R2, R2, 0.69314718246459960938 ;  /* 0x3f31721802022820 */ /* 0x002fe20000410000 */
[----:B------:R-:W-:-:S01]  /*161c0*/  @P3 FFMA.FTZ R92, R11, R91, R4 ;  /* 0x0000005b0b5c3223 */ /* 0x000fc20000010004 */
[----:B--2---:R-:W-:Y:S02]  /*161d0*/  FMUL.FTZ R4, R3, R0 ;  /* 0x0000000003047220 */ /* 0x004fe40000410000 */
[----:B------:R-:W-:-:S01]  /*161e0*/  @P2 FFMA.FTZ R89, R5, R88, R2 ;  /* 0x0000005805592223 */ /* 0x000fc20000010002 */
[----:B---3--:R-:W-:Y:S01]  /*161f0*/  FMUL.FTZ R7, R7, R0 ;  /* 0x0000000007077220 */ /* 0x008fe20000410000 */
[----:B------:R-:W-:Y:S02]  /*16200*/  WARPGROUP.DEPBAR.LE gsb0, 0x0 ;  /* 0x00008000000079c5 */ /* 0x000fe40000010000 */
[----:B------:R-:W-:Y:S05]  /*16210*/  @!P0 BRA `(.L_x_7924) ;  /* 0x0000000000048947 */ /* 0x000fea0003800000 */
[----:B------:R-:W-:Y:S01]  /*16220*/  BPT.TRAP 0x1 ;  /* 0x000000040000795c */ /* 0x000fe20000300000 */
.L_x_7924:
[----:B------:R-:W0:Y:S01]  /*16230*/  S2R R3, SR_CgaCtaId ;  /* 0x0000000000037919 */ /* 0x000e220000008800 */
[----:B------:R-:W-:Y:S01]  /*16240*/  VIADD R194, R194, 0x1 ;  /* 0x00000001c2c27836 */ /* 0x000fe20000000000 */
[----:B------:R-:W-:Y:S01]  /*16250*/  IADD3 R0, R13, 0x22860, RZ ;  /* 0x000228600d007810 */ /* 0x000fe20007ffe0ff */
[-C--:B------:R-:W-:Y:S01]  /*16260*/  FMUL.FTZ R126, R56, R4.reuse ;  /* 0x00000004387e7220 */ /* 0x080fe20000410000 */
[-C--:B------:R-:W-:Y:S01]  /*16270*/  FMUL.FTZ R124, R69, R4.reuse ;  /* 0x00000004457c7220 */ /* 0x080fe20000410000 */
[-C--:B------:R-:W-:Y:S01]  /*16280*/  FMUL.FTZ R112, R53, R4.reuse ;  /* 0x0000000435707220 */ /* 0x080fe20000410000 */
[----:B------:R-:W-:Y:S01]  /*16290*/  ISETP.NE.AND P1, PT, R194, 0x2, PT ;  /* 0x00000002c200780c */ /* 0x000fe20003f25270 */
[-C--:B------:R-:W-:Y:S01]  /*162a0*/  FMUL.FTZ R132, R61, R4.reuse ;  /* 0x000000043d847220 */ /* 0x080fe20000410000 */
[-C--:B------:R-:W-:Y:S01]  /*162b0*/  FMUL.FTZ R122, R64, R4.reuse ;  /* 0x00000004407a7220 */ /* 0x080fe20000410000 */
[-C--:B------:R-:W-:Y:S01]  /*162c0*/  FMUL.FTZ R120, R77, R4.reuse ;  /* 0x000000044d787220 */ /* 0x080fe20000410000 */
        /* <DEDUP_REMOVED lines=22> */
[----:B0-----:R-:W-:Y:S01]  /*16430*/  PRMT R0, R3, 0x654, R0 ;  /* 0x0000065403007816 */ /* 0x001fe20000000000 */
        /* <DEDUP_REMOVED lines=40> */
[----:B------:R-:W-:Y:S01]  /*166c0*/  VIADD R212, R212, 0x1 ;  /* 0x00000001d4d47836 */ /* 0x000fe20000000000 */
[----:B------:R-:W-:-:S07]  /*166d0*/  SEL R194, R194, RZ, P1 ;  /* 0x000000ffc2c27207 */ /* 0x000fce0000800000 */
.L_x_7870:
[----:B------:R-:W-:Y:S05]  /*166e0*/  WARPSYNC.ALL ;  /* 0x0000000000007948 */ /* 0x000fea0003800000 */
[----:B------:R-:W0:Y:S01]  /*166f0*/  S2R R4, SR_CgaCtaId ;  /* 0x0000000000047919 */ /* 0x000e220000008800 */
[----:B------:R-:W-:Y:S01]  /*16700*/  BAR.SYNC.DEFER_BLOCKING 0x5, 0x180 ;  /* 0x0146000000007b1d */ /* 0x000fe20000010000 */
[----:B------:R-:W-:Y:S02]  /*16710*/  ISETP.NE.AND P1, PT, R209, RZ, PT ;  /* 0x000000ffd100720c */ /* 0x000fe40003f25270 */
[----:B------:R-:W-:-:S03]  /*16720*/  MOV R18, 0x400 ;  /* 0x0000040000127802 */ /* 0x000fc60000000f00 */
[----:B------:R-:W-:Y:S08]  /*16730*/  BSSY B0, `(.L_x_7925) ;  /* 0x0000432000007945 */ /* 0x000ff00003800000 */
[----:B------:R-:W1:Y:S01]  /*16740*/  @!P1 LDC R209, c[0x0][0xad4] ;  /* 0x0002b500ffd19b82 */ /* 0x000e620000000800 */
[----:B0-----:R-:W-:-:S05]  /*16750*/  LEA R18, R4, R18, 0x18 ;  /* 0x0000001204127211 */ /* 0x001fca00078ec0ff */
[----:B------:R0:W2:Y:S02]  /*16760*/  LDS.128 R28, [R18+0x228d0] ;  /* 0x0228d000121c7984 */ /* 0x0000a40000000c00 */
[----:B------:R-:W-:Y:S06]  /*16770*/  BAR.ARV 0x4, 0x180 ;  /* 0x0106000000007b1d */ /* 0x000fec0000002000 */
[----:B------:R-:W-:Y:S05]  /*16780*/  @P0 BRA `(.L_x_7926) ;  /* 0x00000034008c0947 */ /* 0x000fea0003800000 */
[----:B------:R-:W3:Y:S01]  /*16790*/  LDL R14, [R1+0x6c] ;  /* 0x00006c00010e7983 */ /* 0x000ee20000100800 */
[----:B------:R-:W-:Y:S01]  /*167a0*/  ULDC.64 UR4, c[0x4][0xa8] ;  /* 0x01002a0000047ab9 */ /* 0x000fe20000000a00 */
[----:B------:R-:W4:Y:S01]  /*167b0*/  S2R R10, SR_TID.X ;  /* 0x00000000000a7919 */ /* 0x000f220000002100 */
[----:B------:R-:W0:Y:S01]  /*167c0*/  S2R R15, SR_SWINHI ;  /* 0x00000000000f7919 */ /* 0x000e220000002f00 */
[----:B----4-:R-:W-:Y:S01]  /*167d0*/  IMAD.SHL.U32 R4, R10, 0x4, RZ ;  /* 0x000000040a047824 */ /* 0x010fe200078e00ff */
[----:B------:R-:W-:Y:S02]  /*167e0*/  MOV R62, R18 ;  /* 0x00000012003e7202 */ /* 0x000fe40000000f00 */
[----:B0-----:R-:W-:Y:S02]  /*167f0*/  MOV R63, R15 ;  /* 0x0000000f003f7202 */ /* 0x001fe40000000f00 */
[----:B------:R-:W-:-:S04]  /*16800*/  LOP3.LUT R4, R4, 0xc, RZ, 0xc0, !PT ;  /* 0x0000000c04047812 */ /* 0x000fc800078ec0ff */
[----:B------:R-:W-:-:S05]  /*16810*/  IADD3 R4, P0, R4, UR4, RZ ;  /* 0x0000000404047c10 */ /* 0x000fca000ff1e0ff */
[----:B------:R-:W-:Y:S01]  /*16820*/  IMAD.X R5, RZ, RZ, UR5, P0 ;  /* 0x00000005ff057e24 */ /* 0x000fe200080e06ff */
[----:B------:R-:W-:-:S04]  /*16830*/  LOP3.LUT P0, R10, R10, 0x3, RZ, 0xc0, !PT ;  /* 0x000000030a0a7812 */ /* 0x000fc8000780c0ff */
[----:B------:R0:W5:Y:S01]  /*16840*/  LDG.E.CONSTANT R7, desc[UR36][R4.64] ;  /* 0x0000002404077981 */ /* 0x000162000c1e9900 */
[----:B------:R-:W-:-:S04]  /*16850*/  ISETP.EQ.OR P0, PT, R10, 0x3, !P0 ;  /* 0x000000030a00780c */ /* 0x000fc80004702670 */
[----:B------:R-:W-:Y:S02]  /*16860*/  SEL R100, R2, R13, P0 ;  /* 0x0000000d02647207 */ /* 0x000fe40000000000 */
[----:B------:R-:W-:Y:S02]  /*16870*/  SEL R2, R13, R2, P0 ;  /* 0x000000020d027207 */ /* 0x000fe40000000000 */
[----:B------:R-:W-:Y:S02]  /*16880*/  SEL R13, R11, R102, P0 ;  /* 0x000000660b0d7207 */ /* 0x000fe40000000000 */
[----:B------:R-:W-:Y:S01]  /*16890*/  SEL R102, R102, R11, P0 ;  /* 0x0000000b66667207 */ /* 0x000fe20000000000 */
[----:B------:R-:W-:Y:S01]  /*168a0*/  UMOV UR4, 0xffffffff ;  /* 0xffffffff00047882 */ /* 0x000fe20000000000 */
[----:B---3--:R-:W-:-:S03]  /*168b0*/  IMAD.WIDE R32, R14, 0x2, R62 ;  /* 0x000000020e207825 */ /* 0x008fc600078e023e */
[C---:B------:R-:W-:Y:S02]  /*168c0*/  IADD3 R107, P5, R32.reuse, 0x4060, RZ ;  /* 0x00004060206b7810 */ /* 0x040fe40007fbe0ff */
[C---:B------:R-:W-:Y:S02]  /*168d0*/  IADD3 R27, P1, R32.reuse, 0x4040, RZ ;  /* 0x00004040201b7810 */ /* 0x040fe40007f3e0ff */
[----:B------:R-:W-:Y:S02]  /*168e0*/  LOP3.LUT R106, R107, 0x380, RZ, 0xc0, !PT ;  /* 0x000003806b6a7812 */ /* 0x000fe400078ec0ff */
[----:B-----5:R-:W-:Y:S02]  /*168f0*/  LOP3.LUT R26, R27, 0x380, RZ, 0xc0, !PT ;  /* 0x000003801b1a7812 */ /* 0x020fe400078ec0ff */
[----:B0-----:R-:W-:Y:S02]  /*16900*/  IADD3 R5, P3, R32, 0x4000, RZ ;  /* 0x0000400020057810 */ /* 0x001fe40007f7e0ff */
[----:B------:R-:W-:-:S02]  /*16910*/  SHF.R.U64 R106, R106, 0x3, RZ ;  /* 0x000000036a6a7819 */ /* 0x000fc400000012ff */
[----:B------:R-:W-:Y:S02]  /*16920*/  SHF.R.U64 R26, R26, 0x3, RZ ;  /* 0x000000031a1a7819 */ /* 0x000fe400000012ff */
[----:B------:R-:W-:Y:S02]  /*16930*/  LOP3.LUT R20, R5, 0x380, RZ, 0xc0, !PT ;  /* 0x0000038005147812 */ /* 0x000fe400078ec0ff */
[----:B------:R-:W-:Y:S02]  /*16940*/  LOP3.LUT R106, R106, R107, RZ, 0x3c, !PT ;  /* 0x0000006b6a6a7212 */ /* 0x000fe400078e3cff */
[----:B------:R-:W-:Y:S01]  /*16950*/  LOP3.LUT R26, R26, R27, RZ, 0x3c, !PT ;  /* 0x0000001b1a1a7212 */ /* 0x000fe200078e3cff */
[----:B------:R-:W-:Y:S01]  /*16960*/  IMAD.X R27, RZ, RZ, R33, P1 ;  /* 0x000000ffff1b7224 */ /* 0x000fe200008e0621 */
[----:B------:R-:W-:Y:S02]  /*16970*/  IADD3.X R107, RZ, R33, RZ, P5, !PT ;  /* 0x00000021ff6b7210 */ /* 0x000fe40002ffe4ff */
        /* <DEDUP_REMOVED lines=33> */
[----:B------:R-:W-:Y:S01]  /*16b90*/  MOV R107, R4 ;  /* 0x00000004006b7202 */ /* 0x000fe20000000f00 */
[----:B------:R-:W-:Y:S06]  /*16ba0*/  BRA.DIV UR4, `(.L_x_7927) ;  /* 0x000000d604b07947 */ /* 0x000fec000b800000 */
[----:B------:R-:W-:Y:S01]  /*16bb0*/  SEL R146, R3, R40, P0 ;  /* 0x0000002803927207 */ /* 0x000fe20000000000 */
[----:B------:R-:W-:Y:S01]  /*16bc0*/  SHFL.IDX PT, R98, R13, R7, 0x1c1f ;  /* 0x001c1f070d627589 */ /* 0x000fe200000e0000 */
[----:B------:R-:W-:Y:S02]  /*16bd0*/  SEL R20, R40, R3, P0 ;  /* 0x0000000328147207 */ /* 0x000fe40000000000 */
[----:B------:R-:W-:Y:S01]  /*16be0*/  SEL R40, R134, R91, P0 ;  /* 0x0000005b86287207 */ /* 0x000fe20000000000 */
[----:B------:R-:W-:Y:S01]  /*16bf0*/  SHFL.IDX PT, R3, R146, R7, 0x1c1f ;  /* 0x001c1f0792037589 */ /* 0x000fe200000e0000 */
[----:B------:R-:W-:Y:S02]  /*16c00*/  SEL R134, R91, R134, P0 ;  /* 0x000000865b867207 */ /* 0x000fe40000000000 */
[----:B------:R-:W-:Y:S01]  /*16c10*/  LOP3.LUT R5, R7, 0x2, RZ, 0x3c, !PT ;  /* 0x0000000207057812 */ /* 0x000fe200078e3cff */
        /* <DEDUP_REMOVED lines=19> */
[----:B--2---:R-:W-:-:S02]  /*16d50*/  SEL R28, R37, R72, P0 ;  /* 0x00000048251c7207 */ /* 0x004fc40000000000 */
        /* <DEDUP_REMOVED lines=31> */
[----:B------:R0:W-:Y:S01]  /*16f50*/  SHFL.IDX PT, R101, R28, R5, 0x1c1f ;  /* 0x001c1f051c657589 */ /* 0x0001e200000e0000 */
        /* <DEDUP_REMOVED lines=42> */
[----:B--2---:R-:W-:Y:S02]  /*17200*/  SEL R45, R46, R49, P0 ;  /* 0x000000312e2d7207 */ /* 0x004fe40000000000 */
[----:B------:R-:W-:Y:S01]  /*17210*/  SEL R84, R87, R84, P0 ;  /* 0x0000005457547207 */ /* 0x000fe20000000000 */
[----:B------:R-:W-:Y:S01]  /*17220*/  SHFL.IDX PT, R93, R68, R7, 0x1c1f ;  /* 0x001c1f07445d7589 */ /* 0x000fe200000e0000 */
[----:B---3--:R-:W-:Y:S02]  /*17230*/  SEL R47, R48, R51, P0 ;  /* 0x00000033302f7207 */ /* 0x008fe40000000000 */
        /* <DEDUP_REMOVED lines=8> */
[----:B------:R-:W-:-:S03]  /*172c0*/  IMAD.MOV.U32 R101, RZ, RZ, RZ ;  /* 0x000000ffff657224 */ /* 0x000fc600078e00ff */
[----:B------:R-:W2:Y:S04]  /*172d0*/  SHFL.IDX PT, R33, R102, R5, 0x1c1f ;  /* 0x001c1f0566217589 */ /* 0x000ea800000e0000 */
[----:B------:R3:W4:Y:S01]  /*172e0*/  SHFL.IDX PT, R37, R2, R5, 0x1c1f ;  /* 0x001c1f0502257589 */ /* 0x00072200000e0000 */
[----:B0-----:R-:W-:-:S03]  /*172f0*/  SEL R60, R61, R94, P0 ;  /* 0x0000005e3d3c7207 */ /* 0x001fc60000000000 */
[----:B------:R-:W0:Y:S01]  /*17300*/  SHFL.IDX PT, R27, R140, R5, 0x1c1f ;  /* 0x001c1f058c1b7589 */ /* 0x000e2200000e0000 */
[----:B------:R-:W-:-:S03]  /*17310*/  SEL R61, R94, R61, P0 ;  /* 0x0000003d5e3d7207 */ /* 0x000fc60000000000 */
[----:B------:R-:W5:Y:S01]  /*17320*/  SHFL.IDX PT, R35, R136, R5, 0x1c1f ;  /* 0x001c1f0588237589 */ /* 0x000f6200000e0000 */
[----:B---3--:R-:W-:-:S03]  /*17330*/  SEL R2, R3, R20, P0 ;  /* 0x0000001403027207 */ /* 0x008fc60000000000 */
[----:B------:R-:W3:Y:S01]  /*17340*/  SHFL.IDX PT, R25, R142, R5, 0x1c1f ;  /* 0x001c1f058e197589 */ /* 0x000ee200000e0000 */
[----:B------:R-:W-:-:S03]  /*17350*/  SEL R3, R20, R3, P0 ;  /* 0x0000000314037207 */ /* 0x000fc60000000000 */
[----:B------:R-:W1:Y:S04]  /*17360*/  SHFL.IDX PT, R112, R112, R5, 0x1c1f ;  /* 0x001c1f0570707589 */ /* 0x000e6800000e0000 */
[----:B------:R-:W1:Y:S01]  /*17370*/  SHFL.IDX PT, R65, R120, R5, 0x1c1f ;  /* 0x001c1f0578417589 */ /* 0x000e6200000e0000 */
[----:B--2---:R-:W-:Y:S02]  /*17380*/  SEL R99, R98, R33, P0 ;  /* 0x0000002162637207 */ /* 0x004fe40000000000 */
[----:B------:R-:W-:Y:S01]  /*17390*/  SEL R98, R33, R98, P0 ;  /* 0x0000006221627207 */ /* 0x000fe20000000000 */
[----:B------:R-:W2:Y:S01]  /*173a0*/  SHFL.IDX PT, R67, R118, R5, 0x1c1f ;  /* 0x001c1f0576437589 */ /* 0x000ea200000e0000 */
[----:B----4-:R-:W-:Y:S02]  /*173b0*/  SEL R102, R100, R37, P0 ;  /* 0x0000002564667207 */ /* 0x010fe40000000000 */
[----:B------:R-:W-:Y:S01]  /*173c0*/  SEL R100, R37, R100, P0 ;  /* 0x0000006425647207 */ /* 0x000fe20000000000 */
[----:B------:R-:W4:Y:S01]  /*173d0*/  SHFL.IDX PT, R110, R110, R5, 0x1c1f ;  /* 0x001c1f056e6e7589 */ /* 0x000f2200000e0000 */
[----:B0-----:R-:W-:-:S02]  /*173e0*/  SEL R77, R78, R27, P0 ;  /* 0x0000001b4e4d7207 */ /* 0x001fc40000000000 */
[----:B------:R-:W-:Y:S01]  /*173f0*/  SEL R78, R27, R78, P0 ;  /* 0x0000004e1b4e7207 */ /* 0x000fe20000000000 */
[----:B------:R-:W0:Y:S01]  /*17400*/  SHFL.IDX PT, R128, R44, R5, 0x1c1f ;  /* 0x001c1f052c807589 */ /* 0x000e2200000e0000 */
[----:B-----5:R-:W-:Y:S02]  /*17410*/  SEL R79, R80, R35, P0 ;  /* 0x00000023504f7207 */ /* 0x020fe40000000000 */
[----:B------:R-:W-:Y:S01]  /*17420*/  SEL R80, R35, R80, P0 ;  /* 0x0000005023507207 */ /* 0x000fe20000000000 */
[----:B------:R4:W-:Y:S01]  /*17430*/  SHFL.IDX PT, R130, R52, R5, 0x1c1f ;  /* 0x001c1f0534827589 */ /* 0x0009e200000e0000 */
[----:B---3--:R-:W-:Y:S02]  /*17440*/  SEL R81, R0, R25, P0 ;  /* 0x0000001900517207 */ /* 0x008fe40000000000 */
[----:B------:R-:W-:Y:S01]  /*17450*/  SEL R0, R25, R0, P0 ;  /* 0x0000000019007207 */ /* 0x000fe20000000000 */
[----:B------:R-:W3:Y:S01]  /*17460*/  SHFL.IDX PT, R64, R64, R5, 0x1c1f ;  /* 0x001c1f0540407589 */ /* 0x000ee200000e0000 */
[----:B-1----:R-:W-:-:S02]  /*17470*/  SEL R20, R21, R112, P0 ;  /* 0x0000007015147207 */ /* 0x002fc40000000000 */
[----:B------:R-:W-:Y:S01]  /*17480*/  SEL R21, R112, R21, P0 ;  /* 0x0000001570157207 */ /* 0x000fe20000000000 */
[----:B------:R-:W1:Y:S01]  /*17490*/  SHFL.IDX PT, R26, R26, R5, 0x1c1f ;  /* 0x001c1f051a1a7589 */ /* 0x000e6200000e0000 */
[----:B------:R-:W-:Y:S02]  /*174a0*/  SEL R49, R50, R65, P0 ;  /* 0x0000004132317207 */ /* 0x000fe40000000000 */
[----:B------:R-:W-:Y:S01]  /*174b0*/  SEL R50, R65, R50, P0 ;  /* 0x0000003241327207 */ /* 0x000fe20000000000 */
[----:B------:R-:W5:Y:S01]  /*174c0*/  SHFL.IDX PT, R24, R24, R5, 0x1c1f ;  /* 0x001c1f0518187589 */ /* 0x000f6200000e0000 */
[----:B--2---:R-:W-:Y:S02]  /*174d0*/  SEL R51, R82, R67, P0 ;  /* 0x0000004352337207 */ /* 0x004fe40000000000 */
[----:B------:R-:W-:Y:S01]  /*174e0*/  SEL R82, R67, R82, P0 ;  /* 0x0000005243527207 */ /* 0x000fe20000000000 */
[----:B------:R-:W2:Y:S01]  /*174f0*/  SHFL.IDX PT, R34, R34, R5, 0x1c1f ;  /* 0x001c1f0522227589 */ /* 0x000ea200000e0000 */
[----:B----4-:R-:W-:-:S02]  /*17500*/  SEL R52, R53, R110, P0 ;  /* 0x0000006e35347207 */ /* 0x010fc40000000000 */
[----:B------:R-:W-:Y:S01]  /*17510*/  SEL R53, R110, R53, P0 ;  /* 0x000000356e357207 */ /* 0x000fe20000000000 */
[----:B------:R-:W4:Y:S01]  /*17520*/  SHFL.IDX PT, R32, R32, R5, 0x1c1f ;  /* 0x001c1f0520207589 */ /* 0x000f2200000e0000 */
[----:B0-----:R-:W-:Y:S02]  /*17530*/  SEL R54, R55, R128, P0 ;  /* 0x0000008037367207 */ /* 0x001fe40000000000 */
[----:B------:R-:W-:Y:S01]  /*17540*/  SEL R55, R128, R55, P0 ;  /* 0x0000003780377207 */ /* 0x000fe20000000000 */
[----:B------:R-:W0:Y:S04]  /*17550*/  SHFL.IDX PT, R111, R38, R5, 0x1c1f ;  /* 0x001c1f05266f7589 */ /* 0x000e2800000e0000 */
[----:B------:R-:W0:Y:S01]  /*17560*/  SHFL.IDX PT, R36, R36, R5, 0x1c1f ;  /* 0x001c1f0524247589 */ /* 0x000e2200000e0000 */
[----:B---3--:R-:W-:-:S02]  /*17570*/  SEL R58, R59, R64, P0 ;  /* 0x000000403b3a7207 */ /* 0x008fc40000000000 */
[----:B------:R-:W-:Y:S01]  /*17580*/  SEL R59, R64, R59, P0 ;  /* 0x0000003b403b7207 */ /* 0x000fe20000000000 */
[----:B------:R3:W0:Y:S01]  /*17590*/  SHFL.IDX PT, R114, R56, R5, 0x1c1f ;  /* 0x001c1f0538727589 */ /* 0x00062200000e0000 */
[----:B-1----:R-:W-:Y:S02]  /*175a0*/  SEL R68, R69, R26, P0 ;  /* 0x0000001a45447207 */ /* 0x002fe40000000000 */
[----:B------:R-:W-:Y:S01]  /*175b0*/  SEL R69, R26, R69, P0 ;  /* 0x000000451a457207 */ /* 0x000fe20000000000 */
[----:B------:R-:W1:Y:S01]  /*175c0*/  SHFL.IDX PT, R10, R10, R5, 0x1c1f ;  /* 0x001c1f050a0a7589 */ /* 0x000e6200000e0000 */
[----:B-----5:R-:W-:Y:S02]  /*175d0*/  SEL R70, R71, R24, P0 ;  /* 0x0000001847467207 */ /* 0x020fe40000000000 */
[----:B------:R-:W-:Y:S01]  /*175e0*/  SEL R71, R24, R71, P0 ;  /* 0x0000004718477207 */ /* 0x000fe20000000000 */
[----:B------:R-:W-:Y:S01]  /*175f0*/  SHFL.IDX PT, R9, R144, R7, 0x1c1f ;  /* 0x001c1f0790097589 */ /* 0x000fe200000e0000 */
[----:B--2---:R-:W-:-:S02]  /*17600*/  SEL R72, R73, R34, P0 ;  /* 0x0000002249487207 */ /* 0x004fc40000000000 */
[----:B---3--:R-:W-:Y:S01]  /*17610*/  SEL R56, R57, R130, P0 ;  /* 0x0000008239387207 */ /* 0x008fe20000000000 */
[----:B------:R-:W2:Y:S01]  /*17620*/  SHFL.IDX PT, R126, R126, R5, 0x1c1f ;  /* 0x001c1f057e7e7589 */ /* 0x000ea200000e0000 */
[----:B----4-:R-:W-:Y:S02]  /*17630*/  SEL R74, R75, R32, P0 ;  /* 0x000000204b4a7207 */ /* 0x010fe40000000000 */
[----:B------:R-:W-:Y:S01]  /*17640*/  SEL R57, R130, R57, P0 ;  /* 0x0000003982397207 */ /* 0x000fe20000000000 */
[----:B------:R3:W4:Y:S01]  /*17650*/  SHFL.IDX PT, R66, R66, R7, 0x1c1f ;  /* 0x001c1f0742427589 */ /* 0x00072200000e0000 */
[----:B0-----:R-:W-:Y:S02]  /*17660*/  SEL R76, R90, R111, P0 ;  /* 0x0000006f5a4c7207 */ /* 0x001fe40000000000 */
[----:B------:R-:W-:Y:S01]  /*17670*/  SEL R75, R32, R75, P0 ;  /* 0x0000004b204b7207 */ /* 0x000fe20000000000 */
[----:B------:R3:W0:Y:S01]  /*17680*/  SHFL.IDX PT, R4, R4, R7, 0x1c1f ;  /* 0x001c1f0704047589 */ /* 0x00062200000e0000 */
[----:B------:R-:W-:-:S02]  /*17690*/  SEL R91, R93, R36, P0 ;  /* 0x000000245d5b7207 */ /* 0x000fc40000000000 */
[----:B------:R-:W-:Y:S01]  /*176a0*/  SEL R73, R34, R73, P0 ;  /* 0x0000004922497207 */ /* 0x000fe20000000000 */
[----:B------:R3:W0:Y:S01]  /*176b0*/  SHFL.IDX PT, R7, R8, R5, 0x1c1f ;  /* 0x001c1f0508077589 */ /* 0x00062200000e0000 */
[----:B------:R-:W-:Y:S02]  /*176c0*/  SEL R94, R95, R114, P0 ;  /* 0x000000725f5e7207 */ /* 0x000fe40000000000 */
[----:B------:R-:W-:Y:S01]  /*176d0*/  SEL R93, R36, R93, P0 ;  /* 0x0000005d245d7207 */ /* 0x000fe20000000000 */
[----:B------:R3:W0:Y:S01]  /*176e0*/  SHFL.IDX PT, R14, R6, R5, 0x1c1f ;  /* 0x001c1f05060e7589 */ /* 0x00062200000e0000 */
[----:B-1----:R-:W-:Y:S02]  /*176f0*/  SEL R96, R97, R10, P0 ;  /* 0x0000000a61607207 */ /* 0x002fe40000000000 */
[----:B------:R-:W-:Y:S02]  /*17700*/  SEL R90, R111, R90, P0 ;  /* 0x0000005a6f5a7207 */ /* 0x000fe40000000000 */
[----:B------:R-:W-:-:S02]  /*17710*/  SEL R97, R10, R97, P0 ;  /* 0x000000610a617207 */ /* 0x000fc40000000000 */
[----:B------:R-:W-:Y:S02]  /*17720*/  SEL R95, R114, R95, P0 ;  /* 0x0000005f725f7207 */ /* 0x000fe40000000000 */
[----:B--2---:R-:W-:Y:S02]  /*17730*/  SEL R43, R9, R126, P0 ;  /* 0x0000007e092b7207 */ /* 0x004fe40000000000 */
[----:B---3--:R-:W-:-:S07]  /*17740*/  SEL R44, R126, R9, P0 ;  /* 0x000000097e2c7207 */ /* 0x008fce0000000000 */
.L_x_8212:
[----:B------:R-:W-:Y:S05]  /*17750*/  WARPSYNC.ALL ;  /* 0x0000000000007948 */ /* 0x000fea0003800000 */
[----:B------:R-:W-:Y:S01]  /*17760*/  BAR.SYNC.DEFER_BLOCKING 0x1, 0x100 ;  /* 0x0044000000007b1d */ /* 0x000fe20000010000 */
[----:B0-----:R-:W-:Y:S02]  /*17770*/  SEL R65, R4, R7, P0 ;  /* 0x0000000704417207 */ /* 0x001fe40000000000 */
[----:B------:R-:W-:Y:S02]  /*17780*/  SEL R67, R7, R4, P0 ;  /* 0x0000000407437207 */ /* 0x000fe40000000000 */
[----:B------:R-:W-:Y:S01]  /*17790*/  F2FP.BF16.F32.PACK_AB R4, R99, R102 ;  /* 0x000000666304723e */ /* 0x000fe200000010ff */
[----:B------:R-:W-:Y:S01]  /*177a0*/  ULDC.64 UR6, c[0x0][0xc08] ;  /* 0x0003020000067ab9 */ /* 0x000fe20000000a00 */
[----:B------:R-:W-:Y:S01]  /*177b0*/  F2FP.BF16.F32.PACK_AB R5, R87, R52 ;  /* 0x000000345705723e */ /* 0x000fe200000010ff */
[----:B------:R-:W-:Y:S01]  /*177c0*/  ULDC.64 UR4, c[0x0][0xc00] ;  /* 0x0003000000047ab9 */ /* 0x000fe20000000a00 */
[----:B------:R-:W-:-:S02]  /*177d0*/  F2FP.BF16.F32.PACK_AB R6, R98, R100 ;  /* 0x000000646206723e */ /* 0x000fc400000010ff */
[----:B------:R-:W-:Y:S02]  /*177e0*/  F2FP.BF16.F32.PACK_AB R7, R88, R53 ;  /* 0x000000355807723e */ /* 0x000fe400000010ff */
[----:B----4-:R-:W-:Y:S02]  /*177f0*/  SEL R64, R66, R14, P0 ;  /* 0x0000000e42407207 */ /* 0x010fe40000000000 */
[----:B------:R-:W-:Y:S02]  /*17800*/  SEL R66, R14, R66, P0 ;  /* 0x000000420e427207 */ /* 0x000fe40000000000 */
[----:B------:R-:W-:Y:S02]  /*17810*/  F2FP.BF16.F32.PACK_AB R8, R77, R79 ;  /* 0x0000004f4d08723e */ /* 0x000fe400000010ff */
[----:B------:R-:W-:Y:S02]  /*17820*/  F2FP.BF16.F32.PACK_AB R9, R54, R56 ;  /* 0x000000383609723e */ /* 0x000fe400000010ff */
[----:B------:R-:W-:-:S02]  /*17830*/  F2FP.BF16.F32.PACK_AB R10, R78, R80 ;  /* 0x000000504e0a723e */ /* 0x000fc400000010ff */
[----:B------:R-:W-:Y:S01]  /*17840*/  F2FP.BF16.F32.PACK_AB R11, R55, R57 ;  /* 0x00000039370b723e */ /* 0x000fe200000010ff */
[----:B------:R-:W-:Y:S01]  /*17850*/  STSM.16.M88.4 [R39], R4 ;  /* 0x0000000427007844 */ /* 0x000fe20000000200 */
        /* <DEDUP_REMOVED lines=17> */
[----:B------:R-:W-:Y:S01]  /*17970*/  STSM.16.M88.4 [R103], R32 ;  /* 0x0000002067007844 */ /* 0x000fe20000000200 */
[----:B------:R-:W-:Y:S01]  /*17980*/  F2FP.BF16.F32.PACK_AB R38, R46, R48 ;  /* 0x000000302e26723e */ /* 0x000fe200000010ff */
[----:B0-----:R-:W0:Y:S01]  /*17990*/  LDC R14, c[0x0][0xbe8] ;  /* 0x0002fa00ff0e7b82 */ /* 0x001e220000000800 */
        /* <DEDUP_REMOVED lines=11> */
[----:B------:R-:W-:Y:S02]  /*17a50*/  ISETP.NE.U32.AND P3, PT, RZ, UR6, PT ;  /* 0x00000006ff007c0c */ /* 0x000fe4000bf65070 */
[----:B------:R-:W-:Y:S01]  /*17a60*/  ISETP.NE.U32.AND P0, PT, RZ, UR4, PT ;  /* 0x00000004ff007c0c */ /* 0x000fe2000bf05070 */
[----:B------:R2:W-:Y:S01]  /*17a70*/  STSM.16.M88.4 [R106], R8 ;  /* 0x000000086a007844 */ /* 0x0005e20000000200 */
[----:B------:R-:W-:Y:S01]  /*17a80*/  BAR.SYNC.DEFER_BLOCKING 0x1, 0x100 ;  /* 0x0044000000007b1d */ /* 0x000fe20000010000 */
[----:B------:R-:W-:Y:S02]  /*17a90*/  ISETP.NE.AND.EX P3, PT, RZ, UR7, PT, P3 ;  /* 0x00000007ff007c0c */ /* 0x000fe4000bf65330 */
[----:B------:R-:W-:Y:S02]  /*17aa0*/  IADD3 R12, P1, R210, UR4, RZ ;  /* 0x00000004d20c7c10 */ /* 0x000fe4000ff3e0ff */
[----:B------:R-:W-:-:S02]  /*17ab0*/  ISETP.NE.AND.EX P0, PT, RZ, UR5, PT, P0 ;  /* 0x00000005ff007c0c */ /* 0x000fc4000bf05300 */
[----:B------:R-:W-:-:S07]  /*17ac0*/  IADD3.X R13, R211, UR5, RZ, P1, !PT ;  /* 0x00000005d30d7c10 */ /* 0x000fce0008ffe4ff */
[----:B------:R-:W-:Y:S01]  /*17ad0*/  @P3 IADD3 R210, P1, R210, UR6, RZ ;  /* 0x00000006d2d23c10 */ /* 0x000fe2000ff3e0ff */
[----:B------:R-:W-:Y:S02]  /*17ae0*/  ULDC UR6, c[0x0][0xa88] ;  /* 0x0002a20000067ab9 */ /* 0x000fe40000000800 */
[----:B-1----:R-:W-:Y:S01]  /*17af0*/  IMAD.U32 R25, RZ, RZ, UR6 ;  /* 0x00000006ff197e24 */ /* 0x002fe2000f8e00ff */
[----:B------:R-:W-:Y:S01]  /*17b00*/  @P3 IADD3.X R211, R211, UR7, RZ, P1, !PT ;  /* 0x00000007d3d33c10 */ /* 0x000fe20008ffe4ff */
[----:B------:R1:W5:Y:S04]  /*17b10*/  @P0 LDG.E R101, desc[UR36][R12.64] ;  /* 0x000000240c650981 */ /* 0x000368000c1e1900 */
[----:B------:R1:W5:Y:S01]  /*17b20*/  @P3 LDG.E R25, desc[UR36][R210.64] ;  /* 0x00000024d2193981 */ /* 0x000362000c1e1900 */
[----:B--2---:R-:W-:Y:S01]  /*17b30*/  IMAD.MOV.U32 R10, RZ, RZ, 0x9b8 ;  /* 0x000009b8ff0a7424 */ /* 0x004fe200078e00ff */
[----:B------:R-:W-:-:S02]  /*17b40*/  ISETP.GT.AND P2, PT, R209, 0x1, PT ;  /* 0x00000001d100780c */ /* 0x000fc40003f44270 */
[----:B0-----:R-:W-:Y:S02]  /*17b50*/  ISETP.NE.AND P1, PT, R14, 0x1, PT ;  /* 0x000000010e00780c */ /* 0x001fe40003f25270 */
[----:B------:R-:W-:-:S04]  /*17b60*/  SEL R10, R10, 0x978, P2 ;  /* 0x000009780a0a7807 */ /* 0x000fc80001000000 */
[----:B------:R1:W0:Y:S08]  /*17b70*/  LDC.64 R4, c[0x0][R10+0x220] ;  /* 0x000088000a047b82 */ /* 0x0002300000000a00 */
[----:B------:R1:W2:Y:S08]  /*17b80*/  LDC.64 R6, c[0x0][R10+0x218] ;  /* 0x000086000a067b82 */ /* 0x0002b00000000a00 */
[----:B------:R1:W3:Y:S01]  /*17b90*/  LDC.64 R8, c[0x0][R10+0x228] ;  /* 0x00008a000a087b82 */ /* 0x0002e20000000a00 */
[----:B------:R-:W-:Y:S05]  /*17ba0*/  @P3 BRA `(.L_x_7928) ;  /* 0x0000000000103947 */ /* 0x000fea0003800000 */
[----:B------:R-:W-:Y:S05]  /*17bb0*/  @!P0 BRA `(.L_x_7928) ;  /* 0x00000000000c8947 */ /* 0x000fea0003800000 */
[----:B------:R-:W4:Y:S04]  /*17bc0*/  LDG.E R24, desc[UR36][R12.64] ;  /* 0x000000240c187981 */ /* 0x000f28000c1e1900 */
[----:B-----5:R-:W4:Y:S02]  /*17bd0*/  LDG.E R25, desc[UR36][R12.64+0x4] ;  /* 0x000004240c197981 */ /* 0x020f24000c1e1900 */
[----:B----4-:R-:W-:-:S07]  /*17be0*/  IADD3 R25, -R24, R25, RZ ;  /* 0x0000001918197210 */ /* 0x010fce0007ffe1ff */
.L_x_7928:
[----:B------:R-:W4:Y:S01]  /*17bf0*/  LDL R26, [R1+0x68] ;  /* 0x00006800011a7983 */ /* 0x000f220000100800 */
[----:B-1----:R-:W1:Y:S01]  /*17c00*/  LDC.64 R10, c[0x0][R10+0x210] ;  /* 0x000084000a0a7b82 */ /* 0x002e620000000a00 */
[----:B------:R-:W-:Y:S01]  /*17c10*/  ISETP.NE.U32.AND P0, PT, RZ, UR4, PT ;  /* 0x00000004ff007c0c */ /* 0x000fe2000bf05070 */
[-C--:B--2---:R-:W-:Y:S01]  /*17c20*/  IMAD R33, R7, R191.reuse, RZ ;  /* 0x000000bf07217224 */ /* 0x084fe200078e02ff */
[----:B------:R-:W2:Y:S01]  /*17c30*/  LDL R34, [R1+0x64] ;  /* 0x0000640001227983 */ /* 0x000ea20000100800 */
[----:B------:R-:W-:Y:S01]  /*17c40*/  IMAD.WIDE.U32 R6, R6, R191, RZ ;  /* 0x000000bf06067225 */ /* 0x000fe200078e00ff */
[----:B------:R-:W-:-:S03]  /*17c50*/  ISETP.NE.AND.EX P0, PT, RZ, UR5, PT, P0 ;  /* 0x00000005ff007c0c */ /* 0x000fc6000bf05300 */
[----:B------:R-:W3:Y:S01]  /*17c60*/  @P1 LDC R24, c[0x0][0xbec] ;  /* 0x0002fb00ff181b82 */ /* 0x000ee20000000800 */
[----:B------:R-:W-:Y:S02]  /*17c70*/  SEL R15, R206, RZ, !P0 ;  /* 0x000000ffce0f7207 */ /* 0x000fe40004000000 */
[----:B------:R-:W-:-:S05]  /*17c80*/  SEL R213, R213, RZ, !P0 ;  /* 0x000000ffd5d57207 */ /* 0x000fca0004000000 */
[----:B------:R-:W1:Y:S01]  /*17c90*/  @P1 LDC R35, c[0x0][0xbf0] ;  /* 0x0002fc00ff231b82 */ /* 0x000e620000000800 */
[----:B0-----:R-:W-:-:S07]  /*17ca0*/  IMAD R5, R5, R15, RZ ;  /* 0x0000000f05057224 */ /* 0x001fce00078e02ff */
[----:B------:R-:W0:Y:S01]  /*17cb0*/  LDC.64 R12, c[0x0][0xba8] ;  /* 0x0002ea00ff0c7b82 */ /* 0x000e220000000a00 */
[----:B------:R-:W3:Y:S01]  /*17cc0*/  S2R R32, SR_TID.X ;  /* 0x0000000000207919 */ /* 0x000ee20000002100 */
[C---:B------:R-:W-:Y:S02]  /*17cd0*/  IMAD R213, R4.reuse, R213, R5 ;  /* 0x000000d504d57224 */ /* 0x040fe400078e0205 */
[----:B------:R-:W-:Y:S01]  /*17ce0*/  IMAD.WIDE.U32 R4, R4, R15, RZ ;  /* 0x0000000f04047225 */ /* 0x000fe200078e00ff */
[----:B------:R-:W-:Y:S02]  /*17cf0*/  SEL R27, R215, RZ, P2 ;  /* 0x000000ffd71b7207 */ /* 0x000fe40001000000 */
[--C-:B-----5:R-:W-:Y:S02]  /*17d00*/  IADD3 R6, P0, P3, R4, R6, R101.reuse ;  /* 0x0000000604067210 */ /* 0x120fe40007b1e065 */
[----:B------:R-:W-:Y:S01]  /*17d10*/  SHF.R.S32.HI R103, RZ, 0x1f, R101 ;  /* 0x0000001fff677819 */ /* 0x000fe20000011465 */
[----:B0-----:R-:W0:Y:S08]  /*17d20*/  @!P2 LDC R12, c[0x0][0xb50] ;  /* 0x0002d400ff0cab82 */ /* 0x001e300000000800 */
[----:B------:R-:W0:Y:S01]  /*17d30*/  @!P2 LDC R13, c[0x0][0xb54] ;  /* 0x0002d500ff0dab82 */ /* 0x000e220000000800 */
[----:B---3--:R-:W-:-:S05]  /*17d40*/  VIADD R36, R32, 0xffffff80 ;  /* 0xffffff8020247836 */ /* 0x008fca0000000000 */
[----:B------:R-:W-:-:S04]  /*17d50*/  SHF.R.S32.HI R32, RZ, 0x1f, R36 ;  /* 0x0000001fff207819 */ /* 0x000fc80000011424 */
[----:B------:R-:W-:-:S04]  /*17d60*/  LEA.HI R32, R32, R36, RZ, 0x7 ;  /* 0x0000002420207211 */ /* 0x000fc800078f38ff */
[----:B------:R-:W-:-:S05]  /*17d70*/  LOP3.LUT R32, R32, 0xffffff80, RZ, 0xc0, !PT ;  /* 0xffffff8020207812 */ /* 0x000fca00078ec0ff */
[----:B------:R-:W-:Y:S02]  /*17d80*/  IMAD.IADD R32, R36, 0x1, -R32 ;  /* 0x0000000124207824 */ /* 0x000fe400078e0a20 */
[----:B----4-:R-:W-:Y:S02]  /*17d90*/  IMAD R37, R214, 0x80, R26 ;  /* 0x00000080d6257824 */ /* 0x010fe400078e021a */
[----:B------:R-:W-:Y:S02]  /*17da0*/  IMAD.IADD R26, R7, 0x1, R33 ;  /* 0x00000001071a7824 */ /* 0x000fe400078e0221 */
[----:B------:R-:W-:-:S04]  /*17db0*/  @P1 IMAD.HI.U32 R4, R37, R24, RZ ;  /* 0x0000001825041227 */ /* 0x000fc800078e00ff */
[----:B------:R-:W-:Y:S02]  /*17dc0*/  IMAD.IADD R7, R5, 0x1, R213 ;  /* 0x0000000105077824 */ /* 0x000fe400078e02d5 */
[----:B------:R-:W-:Y:S01]  /*17dd0*/  IMAD.MOV.U32 R5, RZ, RZ, R37 ;  /* 0x000000ffff057224 */ /* 0x000fe200078e0025 */
[----:B-1----:R-:W-:Y:S01]  /*17de0*/  @P1 SHF.R.U32.HI R5, RZ, R35, R4 ;  /* 0x00000023ff051219 */ /* 0x002fe20000011604 */
[-C--:B------:R-:W-:Y:S02]  /*17df0*/  IMAD R33, R9, R27.reuse, RZ ;  /* 0x0000001b09217224 */ /* 0x080fe400078e02ff */
[----:B------:R-:W-:Y:S01]  /*17e00*/  IMAD.WIDE.U32 R8, R8, R27, RZ ;  /* 0x0000001b08087225 */ /* 0x000fe200078e00ff */
[----:B------:R-:W-:Y:S02]  /*17e10*/  IADD3 R27, -R5, RZ, RZ ;  /* 0x000000ff051b7210 */ /* 0x000fe40007ffe1ff */
[----:B------:R-:W-:Y:S01]  /*17e20*/  IADD3.X R7, R7, R26, R103, P0, P3 ;  /* 0x0000001a07077210 */ /* 0x000fe200007e6467 */
[----:B------:R-:W-:Y:S01]  /*17e30*/  IMAD.IADD R33, R9, 0x1, R33 ;  /* 0x0000000109217824 */ /* 0x000fe200078e0221 */
[----:B------:R-:W-:-:S02]  /*17e40*/  IADD3 R8, P0, P3, R5, R6, R8 ;  /* 0x0000000605087210 */ /* 0x000fc40007b1e008 */
[----:B------:R-:W-:Y:S01]  /*17e50*/  SHF.R.S32.HI R4, RZ, 0x1f, R5 ;  /* 0x0000001fff047819 */ /* 0x000fe20000011405 */
[----:B------:R-:W-:-:S03]  /*17e60*/  IMAD R5, R14, R27, R37 ;  /* 0x0000001b0e057224 */ /* 0x000fc600078e0225 */
[----:B------:R-:W-:Y:S01]  /*17e70*/  IADD3.X R9, R4, R7, R33, P0, P3 ;  /* 0x0000000704097210 */ /* 0x000fe200007e6421 */
[-C--:B------:R-:W-:Y:S01]  /*17e80*/  IMAD R4, R11, R5.reuse, RZ ;  /* 0x000000050b047224 */ /* 0x080fe200078e02ff */
[----:B------:R-:W-:Y:S01]  /*17e90*/  SHF.R.S32.HI R7, RZ, 0x1f, R5 ;  /* 0x0000001fff077819 */ /* 0x000fe20000011405 */
[----:B------:R-:W-:-:S04]  /*17ea0*/  IMAD.WIDE.U32 R8, R10, R5, R8 ;  /* 0x000000050a087225 */ /* 0x000fc800078e0008 */
[----:B------:R-:W-:Y:S01]  /*17eb0*/  IMAD R7, R10, R7, R4 ;  /* 0x000000070a077224 */ /* 0x000fe200078e0204 */
[----:B0-----:R-:W-:-:S03]  /*17ec0*/  LEA R12, P0, R8, R12, 0x2 ;  /* 0x0000000c080c7211 */ /* 0x001fc600078010ff */
[----:B------:R-:W-:-:S05]  /*17ed0*/  IMAD.IADD R4, R9, 0x1, R7 ;  /* 0x0000000109047824 */ /* 0x000fca00078e0207 */
[----:B------:R-:W-:Y:S01]  /*17ee0*/  LEA.HI.X R13, R8, R13, R4, 0x2, P0 ;  /* 0x0000000d080d7211 */ /* 0x000fe200000f1404 */
[----:B------:R-:W-:Y:S01]  /*17ef0*/  SHFL.IDX PT, R6, R12, 0x1, 0x1c1f ;  /* 0x003c1f000c067f89 */ /* 0x000fe200000e0000 */
[----:B--2---:R-:W-:-:S03]  /*17f00*/  LEA R33, R214, R34, 0x7 ;  /* 0x00000022d6217211 */ /* 0x004fc600078e38ff */
        /* <DEDUP_REMOVED lines=11> */
[----:B------:R-:W1:Y:S01]  /*17fc0*/  S2R R32, SR_TID.X ;  /* 0x0000000000207919 */ /* 0x000e620000002100 */
[----:B------:R-:W2:Y:S01]  /*17fd0*/  @P1 LDC R11, c[0x0][0xbec] ;  /* 0x0002fb00ff0b1b82 */ /* 0x000ea20000000800 */
[----:B------:R-:W-:-:S07]  /*17fe0*/  ULDC.64 UR4, c[0x0][0xaa0] ;  /* 0x0002a80000047ab9 */ /* 0x000fce0000000a00 */
[----:B------:R-:W3:Y:S01]  /*17ff0*/  @P1 LDC R13, c[0x0][0xbf0] ;  /* 0x0002fc00ff0d1b82 */ /* 0x000ee20000000800 */
[----:B-1----:R-:W-:-:S05]  /*18000*/  VIADD R32, R32, 0xffffff80 ;  /* 0xffffff8020207836 */ /* 0x002fca0000000000 */
[----:B------:R-:W-:-:S04]  /*18010*/  SHF.R.S32.HI R104, RZ, 0x1f, R32 ;  /* 0x0000001fff687819 */ /* 0x000fc80000011420 */
[----:B------:R-:W-:-:S04]  /*18020*/  LEA.HI R104, R104, R32, RZ, 0x3 ;  /* 0x0000002068687211 */ /* 0x000fc800078f18ff */
[----:B------:R-:W-:-:S05]  /*18030*/  SHF.R.S32.HI R104, RZ, 0x3, R104 ;  /* 0x00000003ff687819 */ /* 0x000fca0000011468 */
[----:B------:R-:W-:-:S04]  /*18040*/  IMAD R3, R104, 0x40, R199 ;  /* 0x0000004068037824 */ /* 0x000fc800078e02c7 */
[----:B------:R-:W-:-:S03]  /*18050*/  IMAD.WIDE R62, R3, 0x2, R62 ;  /* 0x00000002033e7825 */ /* 0x000fc600078e023e */
[C---:B------:R-:W-:Y:S02]  /*18060*/  IADD3 R33, P0, R62.reuse, 0x2000, RZ ;  /* 0x000020003e217810 */ /* 0x040fe40007f1e0ff */
[----:B------:R-:W-:Y:S02]  /*18070*/  IADD3 R25, P5, R62, 0x1000, RZ ;  /* 0x000010003e197810 */ /* 0x000fe40007fbe0ff */
[----:B------:R-:W-:Y:S02]  /*18080*/  LOP3.LUT R32, R33, 0x380, RZ, 0xc0, !PT ;  /* 0x0000038021207812 */ /* 0x000fe400078ec0ff */
[----:B------:R-:W-:Y:S02]  /*18090*/  LOP3.LUT R24, R25, 0x380, RZ, 0xc0, !PT ;  /* 0x0000038019187812 */ /* 0x000fe400078ec0ff */
[----:B------:R-:W-:Y:S02]  /*180a0*/  SHF.R.U64 R32, R32, 0x3, RZ ;  /* 0x0000000320207819 */ /* 0x000fe400000012ff */
[----:B------:R-:W-:-:S02]  /*180b0*/  SHF.R.U64 R24, R24, 0x3, RZ ;  /* 0x0000000318187819 */ /* 0x000fc400000012ff */
[----:B------:R-:W-:Y:S02]  /*180c0*/  LOP3.LUT R32, R32, R33, RZ, 0x3c, !PT ;  /* 0x0000002120207212 */ /* 0x000fe400078e3cff */
[----:B------:R-:W-:Y:S02]  /*180d0*/  IADD3.X R33, RZ, R63, RZ, P0, !PT ;  /* 0x0000003fff217210 */ /* 0x000fe400007fe4ff */
[----:B------:R-:W-:Y:S02]  /*180e0*/  IADD3 R3, P0, R62, 0x7000, RZ ;  /* 0x000070003e037810 */ /* 0x000fe40007f1e0ff */
[----:B------:R-:W-:Y:S01]  /*180f0*/  LOP3.LUT R24, R24, R25, RZ, 0x3c, !PT ;  /* 0x0000001918187212 */ /* 0x000fe200078e3cff */
[----:B------:R-:W-:Y:S01]  /*18100*/  IMAD.X R25, RZ, RZ, R63, P5 ;  /* 0x000000ffff197224 */ /* 0x000fe200028e063f */
[----:B------:R-:W-:Y:S01]  /*18110*/  LOP3.LUT R0, R3, 0x380, RZ, 0xc0, !PT ;  /* 0x0000038003007812 */ /* 0x000fe200078ec0ff */
[----:B------:R-:W5:Y:S01]  /*18120*/  LD.E.128 R32, desc[UR36][R32.64] ;  /* 0x0000002420207980 */ /* 0x000f62000c101d00 */
[----:B------:R-:W-:-:S02]  /*18130*/  IADD3 R37, P2, R62, 0x3000, RZ ;  /* 0x000030003e257810 */ /* 0x000fc40007f5e0ff */
[C---:B------:R-:W-:Y:S01]  /*18140*/  IADD3 R41, P3, R62.reuse, 0x4000, RZ ;  /* 0x000040003e297810 */ /* 0x040fe20007f7e0ff */
[----:B------:R-:W5:Y:S01]  /*18150*/  LD.E.128 R24, desc[UR36][R24.64] ;  /* 0x0000002418187980 */ /* 0x000f62000c101d00 */
[C---:B------:R-:W-:Y:S02]  /*18160*/  IADD3 R45, P4, R62.reuse, 0x5000, RZ ;  /* 0x000050003e2d7810 */ /* 0x040fe40007f9e0ff */
[----:B------:R-:W-:Y:S02]  /*18170*/  IADD3 R49, P5, R62, 0x6000, RZ ;  /* 0x000060003e317810 */ /* 0x000fe40007fbe0ff */
[----:B------:R-:W-:Y:S02]  /*18180*/  SHF.R.U64 R0, R0, 0x3, RZ ;  /* 0x0000000300007819 */ /* 0x000fe400000012ff */
[----:B------:R-:W-:Y:S02]  /*18190*/  LOP3.LUT R36, R37, 0x380, RZ, 0xc0, !PT ;  /* 0x0000038025247812 */ /* 0x000fe400078ec0ff */
[----:B------:R-:W-:-:S02]  /*181a0*/  LOP3.LUT R40, R41, 0x380, RZ, 0xc0, !PT ;  /* 0x0000038029287812 */ /* 0x000fc400078ec0ff */
[----:B------:R-:W-:Y:S02]  /*181b0*/  LOP3.LUT R44, R45, 0x380, RZ, 0xc0, !PT ;  /* 0x000003802d2c7812 */ /* 0x000fe400078ec0ff */
[----:B------:R-:W-:Y:S02]  /*181c0*/  LOP3.LUT R48, R49, 0x380, RZ, 0xc0, !PT ;  /* 0x0000038031307812 */ /* 0x000fe400078ec0ff */
[----:B0-----:R-:W-:Y:S02]  /*181d0*/  LOP3.LUT R5, R62, 0x380, RZ, 0xc0, !PT ;  /* 0x000003803e057812 */ /* 0x001fe400078ec0ff */
[----:B------:R-:W-:Y:S01]  /*181e0*/  LOP3.LUT R52, R0, R3, RZ, 0x3c, !PT ;  /* 0x0000000300347212 */ /* 0x000fe200078e3cff */
[----:B------:R-:W-:Y:S01]  /*181f0*/  IMAD R0, R103, UR4, RZ ;  /* 0x0000000467007c24 */ /* 0x000fe2000f8e02ff */
[----:B------:R-:W-:Y:S02]  /*18200*/  SHF.R.U64 R36, R36, 0x3, RZ ;  /* 0x0000000324247819 */ /* 0x000fe400000012ff */
[----:B------:R-:W-:-:S02]  /*18210*/  SHF.R.U64 R40, R40, 0x3, RZ ;  /* 0x0000000328287819 */ /* 0x000fc400000012ff */
[----:B------:R-:W-:Y:S02]  /*18220*/  SHF.R.U64 R44, R44, 0x3, RZ ;  /* 0x000000032c2c7819 */ /* 0x000fe400000012ff */
[----:B------:R-:W-:Y:S01]  /*18230*/  SHF.R.U64 R48, R48, 0x3, RZ ;  /* 0x0000000330307819 */ /* 0x000fe200000012ff */
[----:B------:R-:W-:Y:S01]  /*18240*/  IMAD R9, R101, UR5, R0 ;  /* 0x0000000565097c24 */ /* 0x000fe2000f8e0200 */
[----:B------:R-:W-:Y:S01]  /*18250*/  SHF.R.U64 R5, R5, 0x3, RZ ;  /* 0x0000000305057819 */ /* 0x000fe200000012ff */
        /* <DEDUP_REMOVED lines=15> */
[----:B------:R-:W-:Y:S01]  /*18350*/  IMAD.WIDE.U32 R2, R191, UR4, R2 ;  /* 0x00000004bf027c25 */ /* 0x000fe2000f8e0002 */
[----:B------:R0:W5:Y:S01]  /*18360*/  LD.E.128 R4, desc[UR36][R62.64] ;  /* 0x000000243e047980 */ /* 0x000162000c101d00 */
[----:B------:R-:W-:-:S03]  /*18370*/  SHF.R.S32.HI R8, RZ, 0x1f, R15 ;  /* 0x0000001fff087819 */ /* 0x000fc6000001140f */
[----:B------:R-:W5:Y:S01]  /*18380*/  LD.E.128 R40, desc[UR36][R40.64] ;  /* 0x0000002428287980 */ /* 0x000f62000c101d00 */
[----:B------:R-:W-:-:S03]  /*18390*/  IMAD R12, R214, 0x80, R9 ;  /* 0x00000080d60c7824 */ /* 0x000fc600078e0209 */
[----:B------:R-:W5:Y:S04]  /*183a0*/  LD.E.128 R44, desc[UR36][R44.64] ;  /* 0x000000242c2c7980 */ /* 0x000f68000c101d00 */
[----:B------:R-:W5:Y:S04]  /*183b0*/  LD.E.128 R48, desc[UR36][R48.64] ;  /* 0x0000002430307980 */ /* 0x000f68000c101d00 */
[----:B------:R-:W5:Y:S01]  /*183c0*/  LD.E.128 R52, desc[UR36][R52.64] ;  /* 0x0000002434347980 */ /* 0x000f62000c101d00 */
[----:B------:R-:W-:Y:S01]  /*183d0*/  IMAD R3, R191, UR5, R3 ;  /* 0x00000005bf037c24 */ /* 0x000fe2000f8e0203 */
[----:B------:R-:W-:Y:S01]  /*183e0*/  ULDC.64 UR4, c[0x0][0xaf0] ;  /* 0x0002bc0000047ab9 */ /* 0x000fe20000000a00 */
[----:B------:R-:W-:Y:S01]  /*183f0*/  @!PT LDS RZ, [RZ] ;  /* 0x00000000fffff984 */ /* 0x000fe20000000800 */
[----:B------:R-:W-:Y:S01]  /*18400*/  @!PT LDS RZ, [RZ] ;  /* 0x00000000fffff984 */ /* 0x000fe20000000800 */
[----:B------:R-:W-:Y:S01]  /*18410*/  @!PT LDS RZ, [RZ] ;  /* 0x00000000fffff984 */ /* 0x000fe20000000800 */
[----:B------:R-:W-:Y:S01]  /*18420*/  @!PT LDS RZ, [RZ] ;  /* 0x00000000fffff984 */ /* 0x000fe20000000800 */
[----:B------:R1:W-:Y:S06]  /*18430*/  MEMBAR.ALL.CTA ;  /* 0x0000000000007992 */ /* 0x0003ec0000008000 */
[----:B-1----:R-:W1:Y:S01]  /*18440*/  FENCE.VIEW.ASYNC.S ;  /* 0x00000000000073c6 */ /* 0x002e620000000000 */
[----:B------:R-:W-:-:S02]  /*18450*/  IMAD R8, R8, UR4, RZ ;  /* 0x0000000408087c24 */ /* 0x000fc4000f8e02ff */
[----:B--2---:R-:W-:-:S04]  /*18460*/  @P1 IMAD.HI.U32 R0, R12, R11, RZ ;  /* 0x0000000b0c001227 */ /* 0x004fc800078e00ff */
[----:B------:R-:W-:Y:S01]  /*18470*/  IMAD.MOV.U32 R9, RZ, RZ, R12 ;  /* 0x000000ffff097224 */ /* 0x000fe200078e000c */
[----:B---3--:R-:W-:Y:S01]  /*18480*/  @P1 SHF.R.U32.HI R9, RZ, R13, R0 ;  /* 0x0000000dff091219 */ /* 0x008fe20000011600 */
[C---:B------:R-:W-:Y:S02]  /*18490*/  IMAD R11, R15.reuse, UR5, R8 ;  /* 0x000000050f0b7c24 */ /* 0x040fe4000f8e0208 */
[----:B------:R-:W-:Y:S01]  /*184a0*/  IMAD.WIDE.U32 R2, R15, UR4, R2 ;  /* 0x000000040f027c25 */ /* 0x000fe2000f8e0002 */
[--C-:B------:R-:W-:Y:S01]  /*184b0*/  SHF.R.S32.HI R8, RZ, 0x1f, R9.reuse ;  /* 0x0000001fff087819 */ /* 0x100fe20000011409 */
[----:B------:R-:W-:Y:S02]  /*184c0*/  ULDC.64 UR4, c[0x0][0xae0] ;  /* 0x0002b80000047ab9 */ /* 0x000fe40000000a00 */
[----:B------:R-:W-:Y:S01]  /*184d0*/  VIADD R0, R18, 0x22820 ;  /* 0x0002282012007836 */ /* 0x000fe20000000000 */
[----:B------:R-:W-:Y:S01]  /*184e0*/  IADD3 R3, R3, R11, RZ ;  /* 0x0000000b03037210 */ /* 0x000fe20007ffe0ff */
[----:B------:R-:W-:-:S02]  /*184f0*/  IMAD.MOV R11, RZ, RZ, -R9 ;  /* 0x000000ffff0b7224 */ /* 0x000fc400078e0a09 */
[----:B------:R-:W-:Y:S01]  /*18500*/  IMAD R8, R8, UR4, RZ ;  /* 0x0000000408087c24 */ /* 0x000fe2000f8e02ff */
[----:B------:R-:W-:Y:S01]  /*18510*/  PRMT R0, RZ, 0x654, R0 ;  /* 0x00000654ff007816 */ /* 0x000fe20000000000 */
[----:B------:R-:W-:Y:S02]  /*18520*/  IMAD R11, R14, R11, R12 ;  /* 0x0000000b0e0b7224 */ /* 0x000fe400078e020c */
[C---:B------:R-:W-:Y:S01]  /*18530*/  IMAD R13, R9.reuse, UR5, R8 ;  /* 0x00000005090d7c24 */ /* 0x040fe2000f8e0208 */
[----:B-1----:R1:W-:Y:S01]  /*18540*/  SYNCS.ARRIVE.TRANS64.RED.A1T0 RZ, [R0+URZ], RZ ;  /* 0x000000ff00ff79a7 */ /* 0x0023e2000810043f */
[----:B------:R-:W-:Y:S01]  /*18550*/  IMAD.WIDE.U32 R2, R9, UR4, R2 ;  /* 0x0000000409027c25 */ /* 0x000fe2000f8e0002 */
[----:B------:R-:W-:Y:S01]  /*18560*/  ULDC.64 UR4, c[0x0][0xad8] ;  /* 0x0002b60000047ab9 */ /* 0x000fe20000000a00 */
[----:B-1----:R-:W-:Y:S02]  /*18570*/  SHF.R.S32.HI R0, RZ, 0x1f, R11 ;  /* 0x0000001fff007819 */ /* 0x002fe4000001140b */
[----:B------:R-:W-:-:S03]  /*18580*/  IMAD.IADD R3, R3, 0x1, R13 ;  /* 0x0000000103037824 */ /* 0x000fc600078e020d */
        /* <DEDUP_REMOVED lines=11> */
.L_x_8215:
[----:B------:R-:W-:Y:S01]  /*18640*/  LEA R21, R214, R104, 0x7 ;  /* 0x00000068d6157211 */ /* 0x000fe200078e38ff */
[----:B------:R-:W-:Y:S03]  /*18650*/  BSSY B1, `(.L_x_7931) ;  /* 0x000000e000017945 */ /* 0x000fe60003800000 */
[----:B------:R-:W-:-:S13]  /*18660*/  ISETP.GE.AND P0, PT, R21, R10, PT ;  /* 0x0000000a1500720c */ /* 0x000fda0003f06270 */
[----:B------:R-:W-:Y:S05]  /*18670*/  @P0 BRA `(.L_x_7932) ;  /* 0x00000000002c0947 */ /* 0x000fea0003800000 */
[----:B------:R-:W-:Y:S01]  /*18680*/  ULDC UR4, c[0x0][0xac8] ;  /* 0x0002b20000047ab9 */ /* 0x000fe20000000800 */
[----:B------:R-:W-:Y:S02]  /*18690*/  SHF.R.S32.HI R12, RZ, 0x1f, R199 ;  /* 0x0000001fff0c7819 */ /* 0x000fe400000114c7 */
[----:B------:R-:W-:Y:S02]  /*186a0*/  ISETP.GE.AND P0, PT, R199, UR4, PT ;  /* 0x00000004c7007c0c */ /* 0x000fe4000bf06270 */
[----:B------:R-:W-:Y:S02]  /*186b0*/  ISETP.GE.AND P1, PT, R207, UR4, PT ;  /* 0x00000004cf007c0c */ /* 0x000fe4000bf26270 */
[----:B------:R-:W-:-:S09]  /*186c0*/  SHF.R.S32.HI R11, RZ, 0x1f, R207 ;  /* 0x0000001fff0b7819 */ /* 0x000fd200000114cf */
[-C--:B--2---:R-:W-:Y:S02]  /*186d0*/  @!P0 LEA R8, P2, R199, R14.reuse, 0x1 ;  /* 0x0000000ec7088211 */ /* 0x084fe400078408ff */
[----:B------:R-:W-:Y:S02]  /*186e0*/  @!P1 LEA R14, P3, R207, R14, 0x1 ;  /* 0x0000000ecf0e9211 */ /* 0x000fe400078608ff */
[-C--:B-1----:R-:W-:Y:S02]  /*186f0*/  @!P0 LEA.HI.X R9, R199, R0.reuse, R12, 0x1, P2 ;  /* 0x00000000c7098211 */ /* 0x082fe400010f0c0c */
[----:B------:R-:W-:-:S03]  /*18700*/  @!P1 LEA.HI.X R15, R207, R0, R11, 0x1, P3 ;  /* 0x00000000cf0f9211 */ /* 0x000fc600018f0c0b */
[----:B-----5:R3:W-:Y:S04]  /*18710*/  @!P0 ST.E.128 desc[UR36][R8.64], R4 ;  /* 0x0000000408008985 */ /* 0x0207e8000c101d24 */
[----:B------:R3:W-:Y:S02]  /*18720*/  @!P1 ST.E.128 desc[UR36][R14.64], R40 ;  /* 0x000000280e009985 */ /* 0x0007e4000c101d24 */
.L_x_7932:
[----:B------:R-:W-:Y:S05]  /*18730*/  BSYNC B1 ;  /* 0x0000000000017941 */ /* 0x000fea0003800000 */
.L_x_7931:
[----:B------:R-:W-:-:S03]  /*18740*/  UMOV UR4, 0xffffffff ;  /* 0xffffffff00047882 */ /* 0x000fc60000000000 */
[----:B------:R-:W-:Y:S05]  /*18750*/  BRA.DIV UR4, `(.L_x_7933) ;  /* 0x000000da04647947 */ /* 0x000fea000b800000 */
[----:B-1----:R1:W4:Y:S04]  /*18760*/  SHFL.IDX PT, R0, R3, 0x1, 0x181f ;  /* 0x00381f0003007f89 */ /* 0x00232800000e0000 */
[----:B--23--:R1:W2:Y:S02]  /*18770*/  SHFL.IDX PT, R14, R2, 0x1, 0x181f ;  /* 0x00381f00020e7f89 */ /* 0x00c2a400000e0000 */
.L_x_8219:
[----:B-----5:R-:W-:Y:S01]  /*18780*/  VIADD R5, R21, 0x20 ;  /* 0x0000002015057836 */ /* 0x020fe20000000000 */
[----:B------:R-:W-:Y:S04]  /*18790*/  BSSY B1, `(.L_x_7934) ;  /* 0x000000e000017945 */ /* 0x000fe80003800000 */
        /* <DEDUP_REMOVED lines=9> */
[-C--:B----4-:R-:W-:Y:S02]  /*18830*/  @!P2 LEA.HI.X R5, R199, R0.reuse, R7, 0x1, P0 ;  /* 0x00000000c705a211 */ /* 0x090fe400000f0c07 */
[----:B------:R-:W-:-:S03]  /*18840*/  @!P3 LEA.HI.X R15, R207, R0, R6, 0x1, P1 ;  /* 0x00000000cf0fb211 */ /* 0x000fc600008f0c06 */
[----:B------:R3:W-:Y:S04]  /*18850*/  @!P2 ST.E.128 desc[UR36][R4.64], R24 ;  /* 0x000000180400a985 */ /* 0x0007e8000c101d24 */
[----:B------:R3:W-:Y:S02]  /*18860*/  @!P3 ST.E.128 desc[UR36][R14.64], R44 ;  /* 0x0000002c0e00b985 */ /* 0x0007e4000c101d24 */
.L_x_7935:
[----:B------:R-:W-:Y:S05]  /*18870*/  BSYNC B1 ;  /* 0x0000000000017941 */ /* 0x000fea0003800000 */
.L_x_7934:
[----:B------:R-:W-:-:S03]  /*18880*/  UMOV UR4, 0xffffffff ;  /* 0xffffffff00047882 */ /* 0x000fc60000000000 */
[----:B------:R-:W-:Y:S05]  /*18890*/  BRA.DIV UR4, `(.L_x_7936) ;  /* 0x000000da045c7947 */ /* 0x000fea000b800000 */
[----:B----4-:R4:W0:Y:S04]  /*188a0*/  SHFL.IDX PT, R0, R3, 0x2, 0x181f ;  /* 0x00581f0003007f89 */ /* 0x01082800000e0000 */
[----:B--23--:R4:W2:Y:S02]  /*188b0*/  SHFL.IDX PT, R14, R2, 0x2, 0x181f ;  /* 0x00581f00020e7f89 */ /* 0x00c8a400000e0000 */
.L_x_8223:
[----:B------:R-:W-:Y:S01]  /*188c0*/  VIADD R5, R21, 0x40 ;  /* 0x0000004015057836 */ /* 0x000fe20000000000 */
        /* <DEDUP_REMOVED lines=10> */
[-C--:B0-----:R-:W-:Y:S02]  /*18970*/  @!P2 LEA.HI.X R5, R199, R0.reuse, R7, 0x1, P0 ;  /* 0x00000000c705a211 */ /* 0x081fe400000f0c07 */
[----:B------:R-:W-:-:S03]  /*18980*/  @!P3 LEA.HI.X R15, R207, R0, R6, 0x1, P1 ;  /* 0x00000000cf0fb211 */ /* 0x000fc600008f0c06 */
[----:B------:R3:W-:Y:S04]  /*18990*/  @!P2 ST.E.128 desc[UR36][R4.64], R32 ;  /* 0x000000200400a985 */ /* 0x0007e8000c101d24 */
[----:B------:R3:W-:Y:S02]  /*189a0*/  @!P3 ST.E.128 desc[UR36][R14.64], R48 ;  /* 0x000000300e00b985 */ /* 0x0007e4000c101d24 */
.L_x_7938:
[----:B------:R-:W-:Y:S05]  /*189b0*/  BSYNC B1 ;  /* 0x0000000000017941 */ /* 0x000fea0003800000 */
.L_x_7937:
[----:B------:R-:W-:-:S03]  /*189c0*/  UMOV UR4, 0xffffffff ;  /* 0xffffffff00047882 */ /* 0x000fc60000000000 */
[----:B------:R-:W-:Y:S05]  /*189d0*/  BRA.DIV UR4, `(.L_x_7939) ;  /* 0x000000da04547947 */ /* 0x000fea000b800000 */
[----:B0-----:R0:W0:Y:S04]  /*189e0*/  SHFL.IDX PT, R0, R3, 0x3, 0x181f ;  /* 0x00781f0003007f89 */ /* 0x00102800000e0000 */
[----:B--23--:R2:W3:Y:S02]  /*189f0*/  SHFL.IDX PT, R14, R2, 0x3, 0x181f ;  /* 0x00781f00020e7f89 */ /* 0x00c4e400000e0000 */
.L_x_8227:
[----:B01--4-:R-:W-:-:S05]  /*18a00*/  VIADD R3, R21, 0x60 ;  /* 0x0000006015037836 */ /* 0x013fca0000000000 */
[----:B------:R-:W-:-:S13]  /*18a10*/  ISETP.GE.AND P0, PT, R3, R10, PT ;  /* 0x0000000a0300720c */ /* 0x000fda0003f06270 */
[----:B------:R-:W-:Y:S05]  /*18a20*/  @P0 BRA `(.L_x_7940) ;  /* 0x0000002000080947 */ /* 0x000fea0003800000 */
[----:B------:R-:W-:Y:S01]  /*18a30*/  ULDC UR4, c[0x0][0xac8] ;  /* 0x0002b20000047ab9 */ /* 0x000fe20000000800 */
[----:B------:R-:W-:Y:S02]  /*18a40*/  SHF.R.S32.HI R4, RZ, 0x1f, R199 ;  /* 0x0000001fff047819 */ /* 0x000fe400000114c7 */
[----:B------:R-:W-:-:S13]  /*18a50*/  ISETP.GE.AND P1, PT, R199, UR4, PT ;  /* 0x00000004c7007c0c */ /* 0x000fda000bf26270 */
[----:B--23--:R-:W-:-:S04]  /*18a60*/  @!P1 LEA R2, P0, R199, R14, 0x1 ;  /* 0x0000000ec7029211 */ /* 0x00cfc800078008ff */
[----:B------:R-:W-:Y:S02]  /*18a70*/  @!P1 LEA.HI.X R3, R199, R0, R4, 0x1, P0 ;  /* 0x00000000c7039211 */ /* 0x000fe400000f0c04 */
[----:B------:R-:W-:-:S03]  /*18a80*/  ISETP.GE.AND P0, PT, R207, UR4, PT ;  /* 0x00000004cf007c0c */ /* 0x000fc6000bf06270 */
[----:B------:R4:W-:Y:S10]  /*18a90*/  @!P1 ST.E.128 desc[UR36][R2.64], R36 ;  /* 0x0000002402009985 */ /* 0x0009f4000c101d24 */
[----:B------:R-:W-:Y:S05]  /*18aa0*/  @P0 BRA `(.L_x_7940) ;  /* 0x0000001c00e80947 */ /* 0x000fea0003800000 */
[----:B------:R-:W-:Y:S02]  /*18ab0*/  SHF.R.S32.HI R4, RZ, 0x1f, R207 ;  /* 0x0000001fff047819 */ /* 0x000fe400000114cf */
[----:B------:R-:W-:-:S04]  /*18ac0*/  LEA R14, P0, R207, R14, 0x1 ;  /* 0x0000000ecf0e7211 */ /* 0x000fc800078008ff */
[----:B------:R-:W-:-:S05]  /*18ad0*/  LEA.HI.X R15, R207, R0, R4, 0x1, P0 ;  /* 0x00000000cf0f7211 */ /* 0x000fca00000f0c04 */
[----:B------:R0:W-:Y:S01]  /*18ae0*/  ST.E.128 desc[UR36][R14.64], R52 ;  /* 0x000000340e007985 */ /* 0x0001e2000c101d24 */
[----:B------:R-:W-:Y:S05]  /*18af0*/  BRA `(.L_x_7940) ;  /* 0x0000001c00d47947 */ /* 0x000fea0003800000 */
.L_x_7929:
[----:B------:R-:W-:Y:S01]  /*18b00*/  ULDC.64 UR4, c[0x0][0xb08] ;  /* 0x0002c20000047ab9 */ /* 0x000fe20000000a00 */
[----:B------:R-:W1:Y:S01]  /*18b10*/  @P1 LDC R8, c[0x0][0xbec] ;  /* 0x0002fb00ff081b82 */ /* 0x000e620000000800 */
[----:B0-----:R-:W-:Y:S01]  /*18b20*/  IMAD R6, R103, UR4, RZ ;  /* 0x0000000467067c24 */ /* 0x001fe2000f8e02ff */
[----:B------:R-:W-:Y:S01]  /*18b30*/  MOV R7, R37 ;  /* 0x0000002500077202 */ /* 0x000fe20000000f00 */
[----:B------:R-:W-:Y:S01]  /*18b40*/  IMAD.WIDE.U32 R4, R101, UR4, RZ ;  /* 0x0000000465047c25 */ /* 0x000fe2000f8e00ff */
[----:B------:R-:W-:-:S03]  /*18b50*/  SHF.R.S32.HI R32, RZ, 0x1f, R216 ;  /* 0x0000001fff207819 */ /* 0x000fc600000114d8 */
[----:B------:R-:W-:Y:S01]  /*18b60*/  IMAD R101, R101, UR5, R6 ;  /* 0x0000000565657c24 */ /* 0x000fe2000f8e0206 */
[----:B------:R-:W0:Y:S01]  /*18b70*/  @P1 LDC R11, c[0x0][0xbf0] ;  /* 0x0002fc00ff0b1b82 */ /* 0x000e220000000800 */
[----:B------:R-:W-:Y:S01]  /*18b80*/  ULDC.64 UR4, c[0x0][0xb38] ;  /* 0x0002ce0000047ab9 */ /* 0x000fe20000000a00 */
[----:B------:R-:W-:Y:S01]  /*18b90*/  SHF.R.S32.HI R6, RZ, 0x1f, R15 ;  /* 0x0000001fff067819 */ /* 0x000fe2000001140f */
        /* <DEDUP_REMOVED lines=31> */
[----:B------:R-:W-:Y:S01]  /*18d90*/  UMOV UR4, 0xffffffff ;  /* 0xffffffff00047882 */ /* 0x000fe20000000000 */
[----:B------:R-:W-:-:S04]  /*18da0*/  IADD3 R5, R5, R9, RZ ;  /* 0x0000000905057210 */ /* 0x000fc80007ffe0ff */
[----:B------:R-:W-:Y:S01]  /*18db0*/  LEA.HI.X R26, R4, UR5, R5, 0x2, P0 ;  /* 0x00000005041a7c11 */ /* 0x000fe200080f1405 */
[----:B0-----:R-:W-:Y:S06]  /*18dc0*/  BRA.DIV UR4, `(.L_x_7941) ;  /* 0x000000d604a07947 */ /* 0x001fec000b800000 */
[----:B------:R0:W1:Y:S04]  /*18dd0*/  SHFL.IDX PT, R27, R26, RZ, 0x1c1f ;  /* 0x001c1fff1a1b7589 */ /* 0x00006800000e0000 */
[----:B------:R0:W2:Y:S02]  /*18de0*/  SHFL.IDX PT, R14, R24, RZ, 0x1c1f ;  /* 0x001c1fff180e7589 */ /* 0x0000a400000e0000 */
.L_x_8230:
        /* <DEDUP_REMOVED lines=12> */
[----:B------:R-:W5:Y:S01]  /*18eb0*/  LDL R39, [R1+0x14] ;  /* 0x0000140001277983 */ /* 0x000f620000100800 */
[----:B------:R-:W-:-:S03]  /*18ec0*/  ISETP.GE.AND P3, PT, R216, UR4, PT ;  /* 0x00000004d8007c0c */ /* 0x000fc6000bf66270 */
[----:B------:R-:W5:Y:S04]  /*18ed0*/  LDL R92, [R1+0x54] ;  /* 0x00005400015c7983 */ /* 0x000f680000100800 */
[----:B------:R-:W5:Y:S04]  /*18ee0*/  LDL R37, [R1+0x10] ;  /* 0x0000100001257983 */ /* 0x000f680000100800 */
[----:B------:R-:W5:Y:S02]  /*18ef0*/  LDL R35, [R1+0xc] ;  /* 0x00000c0001237983 */ /* 0x000f640000100800 */
[----:B--2---:R-:W-:-:S02]  /*18f00*/  @!P3 LEA R4, P4, R216, R14, 0x2 ;  /* 0x0000000ed804b211 */ /* 0x004fc400078810ff */
[----:B------:R-:W2:Y:S04]  /*18f10*/  LDL R33, [R1+0x8] ;  /* 0x0000080001217983 */ /* 0x000ea80000100800 */
[----:B------:R-:W2:Y:S01]  /*18f20*/  LDL R62, [R1+0x4c] ;  /* 0x00004c00013e7983 */ /* 0x000ea20000100800 */
[----:B-1----:R-:W-:-:S03]  /*18f30*/  @!P3 LEA.HI.X R5, R216, R27, R32, 0x2, P4 ;  /* 0x0000001bd805b211 */ /* 0x002fc600020f1420 */
[----:B------:R-:W2:Y:S04]  /*18f40*/  LDL R11, [R1+0x4] ;  /* 0x00000400010b7983 */ /* 0x000ea80000100800 */
[----:B------:R-:W2:Y:S01]  /*18f50*/  LDL R38, [R1+0x48] ;  /* 0x0000480001267983 */ /* 0x000ea20000100800 */
[----:B---3--:R-:W-:Y:S02]  /*18f60*/  ISETP.GE.AND P0, PT, R8, UR4, PT ;  /* 0x0000000408007c0c */ /* 0x008fe4000bf06270 */
[----:B----4-:R-:W-:Y:S02]  /*18f70*/  ISETP.GE.AND P2, PT, R12, UR4, PT ;  /* 0x000000040c007c0c */ /* 0x010fe4000bf46270 */
[----:B-----5:R-:W-:-:S09]  /*18f80*/  ISETP.GE.AND P1, PT, R15, UR4, PT ;  /* 0x000000040f007c0c */ /* 0x020fd2000bf26270 */
[----:B------:R-:W-:Y:S02]  /*18f90*/  @!P0 IMAD.MOV.U32 R6, RZ, RZ, R14 ;  /* 0x000000ffff068224 */ /* 0x000fe400078e000e */
[----:B------:R-:W-:Y:S02]  /*18fa0*/  @!P0 IMAD.MOV.U32 R7, RZ, RZ, R27 ;  /* 0x000000ffff078224 */ /* 0x000fe400078e001b */
[----:B------:R-:W-:Y:S02]  /*18fb0*/  @!P0 IMAD.MOV.U32 R9, RZ, RZ, R99 ;  /* 0x000000ffff098224 */ /* 0x000fe400078e0063 */
[----:B------:R-:W-:-:S04]  /*18fc0*/  @!P0 IMAD.WIDE R6, R8, 0x4, R6 ;  /* 0x0000000408068825 */ /* 0x000fc800078e0206 */
[----:B------:R-:W-:-:S05]  /*18fd0*/  @!P0 IMAD.MOV.U32 R8, RZ, RZ, R102 ;  /* 0x000000ffff088224 */ /* 0x000fca00078e0066 */
[----:B------:R1:W-:Y:S02]  /*18fe0*/  @!P0 ST.E.64 desc[UR36][R6.64], R8 ;  /* 0x0000000806008985 */ /* 0x0003e4000c101b24 */
[----:B-1----:R-:W-:Y:S01]  /*18ff0*/  @!P3 MOV R6, R100 ;  /* 0x000000640006b202 */ /* 0x002fe20000000f00 */
[----:B------:R-:W-:Y:S01]  /*19000*/  @!P3 IMAD.MOV.U32 R7, RZ, RZ, R98 ;  /* 0x000000ffff07b224 */ /* 0x000fe200078e0062 */
[----:B------:R-:W-:-:S04]  /*19010*/  @!P2 LEA R8, P4, R12, R14, 0x2 ;  /* 0x0000000e0c08a211 */ /* 0x000fc800078810ff */
[----:B------:R1:W-:Y:S01]  /*19020*/  @!P3 ST.E.64 desc[UR36][R4.64], R6 ;  /* 0x000000060400b985 */ /* 0x0003e2000c101b24 */
[----:B------:R-:W-:Y:S02]  /*19030*/  @!P2 LEA.HI.X R9, R12, R27, R36, 0x2, P4 ;  /* 0x0000001b0c09a211 */ /* 0x000fe400020f1424 */
[----:B------:R-:W-:Y:S01]  /*19040*/  ISETP.GE.AND P3, PT, R13, UR4, PT ;  /* 0x000000040d007c0c */ /* 0x000fe2000bf66270 */
[----:B------:R-:W3:Y:S04]  /*19050*/  LDL R36, [R1+0x44] ;  /* 0x0000440001247983 */ /* 0x000ee80000100800 */
[----:B------:R-:W4:Y:S01]  /*19060*/  LDL R12, [R1] ;  /* 0x00000000010c7983 */ /* 0x000f220000100800 */
[----:B-1----:R-:W-:Y:S01]  /*19070*/  @!P1 LEA R4, P5, R15, R14, 0x2 ;  /* 0x0000000e0f049211 */ /* 0x002fe200078a10ff */
[----:B------:R-:W-:-:S03]  /*19080*/  @!P2 IMAD.MOV.U32 R6, RZ, RZ, R79 ;  /* 0x000000ffff06a224 */ /* 0x000fc600078e004f */
[----:B------:R-:W-:Y:S02]  /*19090*/  @!P1 LEA.HI.X R5, R15, R27, R34, 0x2, P5 ;  /* 0x0000001b0f059211 */ /* 0x000fe400028f1422 */
[----:B------:R-:W5:Y:S01]  /*190a0*/  LDL R34, [R1+0x40] ;  /* 0x0000400001227983 */ /* 0x000f620000100800 */
[----:B------:R-:W-:Y:S02]  /*190b0*/  @!P2 IMAD.MOV.U32 R7, RZ, RZ, R77 ;  /* 0x000000ffff07a224 */ /* 0x000fe400078e004d */
[----:B------:R-:W-:Y:S01]  /*190c0*/  @!P1 IMAD.MOV.U32 R79, RZ, RZ, R78 ;  /* 0x000000ffff4f9224 */ /* 0x000fe200078e004e */
[----:B------:R-:W-:Y:S01]  /*190d0*/  @!P1 MOV R78, R80 ;  /* 0x00000050004e9202 */ /* 0x000fe20000000f00 */
[----:B------:R-:W5:Y:S04]  /*190e0*/  LDL R15, [R1+0x3c] ;  /* 0x00003c00010f7983 */ /* 0x000f680000100800 */
[----:B------:R-:W-:Y:S04]  /*190f0*/  @!P2 ST.E.64 desc[UR36][R8.64], R6 ;  /* 0x000000060800a985 */ /* 0x000fe8000c101b24 */
[----:B------:R1:W-:Y:S02]  /*19100*/  @!P1 ST.E.64 desc[UR36][R4.64], R78 ;  /* 0x0000004e04009985 */ /* 0x0003e4000c101b24 */
[----:B-1----:R-:W-:-:S04]  /*19110*/  @!P3 LEA R4, P5, R13, R14, 0x2 ;  /* 0x0000000e0d04b211 */ /* 0x002fc800078a10ff */
[----:B------:R-:W-:Y:S02]  /*19120*/  @!P3 LEA.HI.X R5, R13, R27, R63, 0x2, P5 ;  /* 0x0000001b0d05b211 */ /* 0x000fe400028f143f */
[----:B------:R-:W5:Y:S01]  /*19130*/  LDL R13, [R1+0x38] ;  /* 0x00003800010d7983 */ /* 0x000f620000100800 */
[----:B------:R-:W-:Y:S02]  /*19140*/  ISETP.GE.AND P0, PT, R89, UR4, PT ;  /* 0x0000000459007c0c */ /* 0x000fe4000bf06270 */
[----:B------:R-:W-:Y:S02]  /*19150*/  ISETP.GE.AND P2, PT, R39, UR4, PT ;  /* 0x0000000427007c0c */ /* 0x000fe4000bf46270 */
[----:B------:R-:W-:-:S09]  /*19160*/  ISETP.GE.AND P1, PT, R37, UR4, PT ;  /* 0x0000000425007c0c */ /* 0x000fd2000bf26270 */
[C---:B------:R-:W-:Y:S01]  /*19170*/  @!P0 LEA R6, P4, R89.reuse, R14, 0x2 ;  /* 0x0000000e59068211 */ /* 0x040fe200078810ff */
[----:B------:R-:W-:Y:S02]  /*19180*/  @!P0 IMAD.MOV.U32 R8, RZ, RZ, R2 ;  /* 0x000000ffff088224 */ /* 0x000fe400078e0002 */
[----:B------:R-:W-:Y:S01]  /*19190*/  @!P0 IMAD.MOV.U32 R9, RZ, RZ, R81 ;  /* 0x000000ffff098224 */ /* 0x000fe200078e0051 */
[----:B------:R-:W-:Y:S01]  /*191a0*/  @!P0 LEA.HI.X R7, R89, R27, R92, 0x2, P4 ;  /* 0x0000001b59078211 */ /* 0x000fe200020f145c */
[----:B------:R-:W-:Y:S02]  /*191b0*/  @!P3 IMAD.MOV.U32 R2, RZ, RZ, R3 ;  /* 0x000000ffff02b224 */ /* 0x000fe400078e0003 */
[----:B------:R-:W-:Y:S02]  /*191c0*/  @!P3 IMAD.MOV.U32 R3, RZ, RZ, R0 ;  /* 0x000000ffff03b224 */ /* 0x000fe400078e0000 */
[----:B------:R1:W-:Y:S01]  /*191d0*/  @!P0 ST.E.64 desc[UR36][R6.64], R8 ;  /* 0x0000000806008985 */ /* 0x0003e2000c101b24 */
[----:B------:R-:W-:-:S03]  /*191e0*/  ISETP.GE.AND P0, PT, R35, UR4, PT ;  /* 0x0000000423007c0c */ /* 0x000fc6000bf06270 */
[----:B------:R0:W-:Y:S01]  /*191f0*/  @!P3 ST.E.64 desc[UR36][R4.64], R2 ;  /* 0x000000020400b985 */ /* 0x0001e2000c101b24 */
[----:B--2---:R-:W-:Y:S02]  /*19200*/  ISETP.GE.AND P3, PT, R33, UR4, PT ;  /* 0x0000000421007c0c */ /* 0x004fe4000bf66270 */
[----:B-1----:R-:W-:-:S04]  /*19210*/  @!P2 LEA R6, P5, R39, R14, 0x2 ;  /* 0x0000000e2706a211 */ /* 0x002fc800078a10ff */
[-C--:B------:R-:W-:Y:S01]  /*19220*/  @!P2 LEA.HI.X R7, R39, R27.reuse, R62, 0x2, P5 ;  /* 0x0000001b2707a211 */ /* 0x080fe200028f143e */
[----:B0-----:R-:W-:Y:S01]  /*19230*/  @!P2 IMAD.MOV.U32 R5, RZ, RZ, R20 ;  /* 0x000000ffff05a224 */ /* 0x001fe200078e0014 */
[----:B------:R-:W-:Y:S02]  /*19240*/  @!P2 MOV R4, R28 ;  /* 0x0000001c0004a202 */ /* 0x000fe40000000f00 */
[-C--:B------:R-:W-:Y:S02]  /*19250*/  @!P1 LEA R2, P4, R37, R14.reuse, 0x2 ;  /* 0x0000000e25029211 */ /* 0x080fe400078810ff */
[----:B------:R-:W-:Y:S01]  /*19260*/  ISETP.GE.AND P5, PT, R11, UR4, PT ;  /* 0x000000040b007c0c */ /* 0x000fe2000bfa6270 */
[----:B------:R0:W-:Y:S01]  /*19270*/  @!P2 ST.E.64 desc[UR36][R6.64], R4 ;  /* 0x000000040600a985 */ /* 0x0001e2000c101b24 */
[----:B------:R-:W-:Y:S01]  /*19280*/  @!P1 LEA.HI.X R3, R37, R27, R38, 0x2, P4 ;  /* 0x0000001b25039211 */ /* 0x000fe200020f1426 */
[----:B0-----:R-:W-:Y:S02]  /*19290*/  @!P1 IMAD.MOV.U32 R4, RZ, RZ, R40 ;  /* 0x000000ffff049224 */ /* 0x001fe400078e0028 */
[----:B------:R-:W-:Y:S01]  /*192a0*/  @!P1 IMAD.MOV.U32 R5, RZ, RZ, R21 ;  /* 0x000000ffff059224 */ /* 0x000fe200078e0015 */
[----:B------:R-:W-:-:S04]  /*192b0*/  @!P0 LEA R6, P2, R35, R14, 0x2 ;  /* 0x0000000e23068211 */ /* 0x000fc800078410ff */
[----:B------:R0:W-:Y:S02]  /*192c0*/  @!P1 ST.E.64 desc[UR36][R2.64], R4 ;  /* 0x0000000402009985 */ /* 0x0001e4000c101b24 */
[----:B0-----:R-:W-:Y:S01]  /*192d0*/  @!P3 LEA R2, P4, R33, R14, 0x2 ;  /* 0x0000000e2102b211 */ /* 0x001fe200078810ff */
[----:B------:R-:W-:Y:S01]  /*192e0*/  @!P0 IMAD.MOV.U32 R4, RZ, RZ, R43 ;  /* 0x000000ffff048224 */ /* 0x000fe200078e002b */
[----:B------:R-:W-:Y:S01]  /*192f0*/  @!P0 MOV R5, R41 ;  /* 0x0000002900058202 */ /* 0x000fe20000000f00 */
[----:B------:R-:W-:Y:S02]  /*19300*/  @!P3 IMAD.MOV.U32 R43, RZ, RZ, R42 ;  /* 0x000000ffff2bb224 */ /* 0x000fe400078e002a */
[----:B------:R-:W-:Y:S01]  /*19310*/  @!P3 IMAD.MOV.U32 R42, RZ, RZ, R44 ;  /* 0x000000ffff2ab224 */ /* 0x000fe200078e002c */
[----:B------:R-:W-:Y:S02]  /*19320*/  SHF.R.S32.HI R20, RZ, 0x1f, R228 ;  /* 0x0000001fff147819 */ /* 0x000fe400000114e4 */
[----:B------:R-:W-:-:S02]  /*19330*/  SHF.R.S32.HI R0, RZ, 0x1f, R226 ;  /* 0x0000001fff007819 */ /* 0x000fc400000114e2 */
[----:B---3--:R-:W-:Y:S02]  /*19340*/  @!P0 LEA.HI.X R7, R35, R27, R36, 0x2, P2 ;  /* 0x0000001b23078211 */ /* 0x008fe400010f1424 */
[----:B----4-:R-:W-:-:S03]  /*19350*/  ISETP.GE.AND P1, PT, R12, UR4, PT ;  /* 0x000000040c007c0c */ /* 0x010fc6000bf26270 */
[----:B------:R0:W-:Y:S01]  /*19360*/  @!P0 ST.E.64 desc[UR36][R6.64], R4 ;  /* 0x0000000406008985 */ /* 0x0001e2000c101b24 */
[----:B------:R-:W-:Y:S02]  /*19370*/  @!P5 LEA R8, P2, R11, R14, 0x2 ;  /* 0x0000000e0b08d211 */ /* 0x000fe400078410ff */
[----:B------:R-:W-:Y:S02]  /*19380*/  ISETP.GE.AND P0, PT, R229, UR4, PT ;  /* 0x00000004e5007c0c */ /* 0x000fe4000bf06270 */
[----:B-----5:R-:W-:-:S05]  /*19390*/  @!P3 LEA.HI.X R3, R33, R27, R34, 0x2, P4 ;  /* 0x0000001b2103b211 */ /* 0x020fca00020f1422 */
[----:B------:R1:W-:Y:S01]  /*193a0*/  @!P3 ST.E.64 desc[UR36][R2.64], R42 ;  /* 0x0000002a0200b985 */ /* 0x0003e2000c101b24 */
[----:B------:R-:W-:Y:S02]  /*193b0*/  @!P5 LEA.HI.X R9, R11, R27, R15, 0x2, P2 ;  /* 0x0000001b0b09d211 */ /* 0x000fe400010f140f */
[----:B0-----:R-:W-:Y:S02]  /*193c0*/  @!P1 LEA R4, P2, R12, R14, 0x2 ;  /* 0x0000000e0c049211 */ /* 0x001fe400078410ff */
[----:B------:R-:W-:Y:S02]  /*193d0*/  ISETP.GE.AND P3, PT, R228, UR4, PT ;  /* 0x00000004e4007c0c */ /* 0x000fe4000bf66270 */
[----:B------:R-:W-:Y:S01]  /*193e0*/  ISETP.GE.AND P4, PT, R226, UR4, PT ;  /* 0x00000004e2007c0c */ /* 0x000fe2000bf86270 */
[----:B-1----:R-:W-:Y:S02]  /*193f0*/  @!P5 IMAD.MOV.U32 R2, RZ, RZ, R47 ;  /* 0x000000ffff02d224 */ /* 0x002fe400078e002f */
[----:B------:R-:W-:Y:S01]  /*19400*/  @!P5 IMAD.MOV.U32 R3, RZ, RZ, R45 ;  /* 0x000000ffff03d224 */ /* 0x000fe200078e002d */
[----:B------:R-:W-:-:S04]  /*19410*/  SHF.R.S32.HI R11, RZ, 0x1f, R229 ;  /* 0x0000001fff0b7819 */ /* 0x000fc800000114e5 */
[----:B------:R0:W-:Y:S01]  /*19420*/  @!P5 ST.E.64 desc[UR36][R8.64], R2 ;  /* 0x000000020800d985 */ /* 0x0001e2000c101b24 */
[----:B------:R-:W-:Y:S02]  /*19430*/  ISETP.GE.AND P5, PT, R227, UR4, PT ;  /* 0x00000004e3007c0c */ /* 0x000fe4000bfa6270 */
[----:B------:R-:W-:Y:S02]  /*19440*/  @!P1 MOV R47, R46 ;  /* 0x0000002e002f9202 */ /* 0x000fe40000000f00 */
[-C--:B------:R-:W-:Y:S02]  /*19450*/  @!P1 LEA.HI.X R5, R12, R27.reuse, R13, 0x2, P2 ;  /* 0x0000001b0c059211 */ /* 0x080fe400010f140d */
[C---:B------:R-:W-:Y:S01]  /*19460*/  @!P0 LEA R6, P2, R229.reuse, R14, 0x2 ;  /* 0x0000000ee5068211 */ /* 0x040fe200078410ff */
[----:B------:R-:W-:Y:S02]  /*19470*/  @!P1 IMAD.MOV.U32 R46, RZ, RZ, R48 ;  /* 0x000000ffff2e9224 */ /* 0x000fe400078e0030 */
[----:B------:R-:W-:Y:S01]  /*19480*/  @!P0 IMAD.MOV.U32 R48, RZ, RZ, R51 ;  /* 0x000000ffff308224 */ /* 0x000fe200078e0033 */
[----:B------:R-:W-:-:S02]  /*19490*/  @!P0 LEA.HI.X R7, R229, R27, R11, 0x2, P2 ;  /* 0x0000001be5078211 */ /* 0x000fc400010f140b */
[----:B------:R3:W-:Y:S01]  /*194a0*/  @!P1 ST.E.64 desc[UR36][R4.64], R46 ;  /* 0x0000002e04009985 */ /* 0x0007e2000c101b24 */
[-C--:B------:R-:W-:Y:S01]  /*194b0*/  @!P3 LEA R12, P1, R228, R14.reuse, 0x2 ;  /* 0x0000000ee40cb211 */ /* 0x080fe200078210ff */
[----:B------:R-:W-:Y:S01]  /*194c0*/  @!P3 IMAD.MOV.U32 R51, RZ, RZ, R50 ;  /* 0x000000ffff33b224 */ /* 0x000fe200078e0032 */
[----:B------:R-:W-:Y:S01]  /*194d0*/  SHF.R.S32.HI R11, RZ, 0x1f, R227 ;  /* 0x0000001fff0b7819 */ /* 0x000fe200000114e3 */
[----:B------:R3:W-:Y:S01]  /*194e0*/  @!P0 ST.E.64 desc[UR36][R6.64], R48 ;  /* 0x0000003006008985 */ /* 0x0007e2000c101b24 */
[CC--:B0-----:R-:W-:Y:S01]  /*194f0*/  @!P5 LEA R2, P0, R227.reuse, R14.reuse, 0x2 ;  /* 0x0000000ee302d211 */ /* 0x0c1fe200078010ff */
[----:B------:R-:W-:Y:S01]  /*19500*/  @!P3 IMAD.MOV.U32 R50, RZ, RZ, R82 ;  /* 0x000000ffff32b224 */ /* 0x000fe200078e0052 */
[----:B------:R-:W-:Y:S02]  /*19510*/  @!P4 LEA R14, P2, R226, R14, 0x2 ;  /* 0x0000000ee20ec211 */ /* 0x000fe400078410ff */
[----:B------:R-:W-:Y:S02]  /*19520*/  @!P3 LEA.HI.X R13, R228, R27, R20, 0x2, P1 ;  /* 0x0000001be40db211 */ /* 0x000fe400008f1414 */
[----:B------:R-:W-:Y:S01]  /*19530*/  @!P5 MOV R82, R85 ;  /* 0x000000550052d202 */ /* 0x000fe20000000f00 */
[----:B------:R-:W-:Y:S01]  /*19540*/  @!P4 IMAD.MOV.U32 R85, RZ, RZ, R84 ;  /* 0x000000ffff55c224 */ /* 0x000fe200078e0054 */
[-C--:B------:R-:W-:Y:S01]  /*19550*/  @!P5 LEA.HI.X R3, R227, R27.reuse, R11, 0x2, P0 ;  /* 0x0000001be303d211 */ /* 0x080fe200000f140b */
[----:B------:R-:W-:Y:S01]  /*19560*/  @!P4 IMAD.MOV.U32 R84, RZ, RZ, R86 ;  /* 0x000000ffff54c224 */ /* 0x000fe200078e0056 */
[----:B------:R-:W-:Y:S01]  /*19570*/  @!P4 LEA.HI.X R15, R226, R27, R0, 0x2, P2 ;  /* 0x0000001be20fc211 */ /* 0x000fe200010f1400 */
[----:B------:R3:W-:Y:S04]  /*19580*/  @!P3 ST.E.64 desc[UR36][R12.64], R50 ;  /* 0x000000320c00b985 */ /* 0x0007e8000c101b24 */
[----:B------:R3:W-:Y:S04]  /*19590*/  @!P5 ST.E.64 desc[UR36][R2.64], R82 ;  /* 0x000000520200d985 */ /* 0x0007e8000c101b24 */
[----:B------:R3:W-:Y:S02]  /*195a0*/  @!P4 ST.E.64 desc[UR36][R14.64], R84 ;  /* 0x000000540e00c985 */ /* 0x0007e4000c101b24 */
.L_x_7943:
[----:B------:R-:W-:Y:S05]  /*195b0*/  BSYNC B1 ;  /* 0x0000000000017941 */ /* 0x000fea0003800000 */
.L_x_7942:
[----:B------:R-:W-:-:S03]  /*195c0*/  UMOV UR4, 0xffffffff ;  /* 0xffffffff00047882 */ /* 0x000fc60000000000 */
[----:B------:R-:W-:Y:S05]  /*195d0*/  BRA.DIV UR4, `(.L_x_7944) ;  /* 0x000000ce04d07947 */ /* 0x000fea000b800000 */
[----:B---3--:R3:W4:Y:S04]  /*195e0*/  SHFL.IDX PT, R3, R26, 0x1, 0x1c1f ;  /* 0x003c1f001a037f89 */ /* 0x00872800000e0000 */
[----:B--2---:R3:W2:Y:S02]  /*195f0*/  SHFL.IDX PT, R14, R24, 0x1, 0x1c1f ;  /* 0x003c1f00180e7f89 */ /* 0x0046a400000e0000 */
.L_x_8234:
[----:B------:R-:W-:-:S13]  /*19600*/  ISETP.GE.AND P0, PT, R25, R10, PT ;  /* 0x0000000a1900720c */ /* 0x000fda0003f06270 */
[----:B------:R-:W-:Y:S05]  /*19610*/  @P0 BRA `(.L_x_7940) ;  /* 0x00000014000c0947 */ /* 0x000fea0003800000 */
[----:B------:R-:W5:Y:S01]  /*19620*/  LDL R4, [R1+0x28] ;  /* 0x0000280001047983 */ /* 0x000f620000100800 */
[----:B------:R-:W-:-:S03]  /*19630*/  ULDC UR4, c[0x0][0xac8] ;  /* 0x0002b20000047ab9 */ /* 0x000fc60000000800 */
[----:B------:R-:W4:Y:S04]  /*19640*/  LDL R21, [R1+0x24] ;  /* 0x0000240001157983 */ /* 0x000f280000100800 */
[----:B------:R-:W2:Y:S04]  /*19650*/  LDL R41, [R1+0x20] ;  /* 0x0000200001297983 */ /* 0x000ea80000100800 */
[----:B------:R-:W2:Y:S04]  /*19660*/  LDL R39, [R1+0x1c] ;  /* 0x00001c0001277983 */ /* 0x000ea80000100800 */
[----:B------:R-:W2:Y:S04]  /*19670*/  LDL R6, [R1+0x50] ;  /* 0x0000500001067983 */ /* 0x000ea80000100800 */
[----:B------:R-:W1:Y:S04]  /*19680*/  LDL R8, [R1+0x8] ;  /* 0x0000080001087983 */ /* 0x000e680000100800 */
[----:B0--3--:R-:W3:Y:S04]  /*19690*/  LDL R24, [R1+0xc] ;  /* 0x00000c0001187983 */ /* 0x009ee80000100800 */
        /* <DEDUP_REMOVED lines=11> */
[----:B------:R-:W3:Y:S04]  /*19750*/  LDL R0, [R1] ;  /* 0x0000000001007983 */ /* 0x000ee80000100800 */
[----:B------:R-:W3:Y:S04]  /*19760*/  LDL R26, [R1+0x3c] ;  /* 0x00003c00011a7983 */ /* 0x000ee80000100800 */
[----:B------:R-:W3:Y:S01]  /*19770*/  LDL R15, [R1+0x38] ;  /* 0x00003800010f7983 */ /* 0x000ee20000100800 */
[----:B------:R-:W-:-:S13]  /*19780*/  ISETP.GE.AND P3, PT, R216, UR4, PT ;  /* 0x00000004d8007c0c */ /* 0x000fda000bf66270 */
[----:B------:R-:W-:Y:S01]  /*19790*/  @!P3 MOV R89, R88 ;  /* 0x000000580059b202 */ /* 0x000fe20000000f00 */
[----:B------:R-:W-:Y:S01]  /*197a0*/  @!P3 IMAD.MOV.U32 R88, RZ, RZ, R53 ;  /* 0x000000ffff58b224 */ /* 0x000fe200078e0035 */
[----:B-----5:R-:W-:Y:S02]  /*197b0*/  ISETP.GE.AND P1, PT, R4, UR4, PT ;  /* 0x0000000404007c0c */ /* 0x020fe4000bf26270 */
[----:B----4-:R-:W-:-:S11]  /*197c0*/  ISETP.GE.AND P2, PT, R21, UR4, PT ;  /* 0x0000000415007c0c */ /* 0x010fd6000bf46270 */
[----:B--2---:R-:W-:Y:S02]  /*197d0*/  @!P1 IMAD.MOV.U32 R2, RZ, RZ, R14 ;  /* 0x000000ffff029224 */ /* 0x004fe400078e000e */
[----:B------:R-:W-:Y:S02]  /*197e0*/  @!P1 IMAD.MOV.U32 R86, RZ, RZ, R52 ;  /* 0x000000ffff569224 */ /* 0x000fe400078e0034 */
[----:B------:R-:W-:Y:S01]  /*197f0*/  @!P1 IMAD.WIDE R4, R4, 0x4, R2 ;  /* 0x0000000404049825 */ /* 0x000fe200078e0202 */
[----:B------:R-:W-:-:S04]  /*19800*/  ISETP.GE.AND P0, PT, R41, UR4, PT ;  /* 0x0000000429007c0c */ /* 0x000fc8000bf06270 */
[----:B------:R0:W-:Y:S01]  /*19810*/  @!P1 ST.E.64 desc[UR36][R4.64], R86 ;  /* 0x0000005604009985 */ /* 0x0001e2000c101b24 */
[----:B------:R-:W-:Y:S01]  /*19820*/  ISETP.GE.AND P1, PT, R39, UR4, PT ;  /* 0x0000000427007c0c */ /* 0x000fe2000bf26270 */
[----:B------:R-:W-:Y:S01]  /*19830*/  IMAD.MOV.U32 R38, RZ, RZ, R6 ;  /* 0x000000ffff267224 */ /* 0x000fe200078e0006 */
[CC--:B------:R-:W-:Y:S01]  /*19840*/  @!P3 LEA R6, P4, R216.reuse, R14.reuse, 0x2 ;  /* 0x0000000ed806b211 */ /* 0x0c0fe200078810ff */
[----:B-1----:R-:W-:Y:S01]  /*19850*/  IMAD.MOV.U32 R27, RZ, RZ, R8 ;  /* 0x000000ffff1b7224 */ /* 0x002fe200078e0008 */
[----:B------:R-:W-:Y:S01]  /*19860*/  @!P2 LEA R8, P5, R21, R14, 0x2 ;  /* 0x0000000e1508a211 */ /* 0x000fe200078a10ff */
[----:B---3--:R-:W-:Y:S02]  /*19870*/  IMAD.MOV.U32 R33, RZ, RZ, R24 ;  /* 0x000000ffff217224 */ /* 0x008fe400078e0018 */
[----:B------:R-:W-:Y:S01]  /*19880*/  IMAD.MOV.U32 R36, RZ, RZ, R7 ;  /* 0x000000ffff247224 */ /* 0x000fe200078e0007 */
[----:B------:R-:W-:Y:S02]  /*19890*/  @!P3 LEA.HI.X R7, R216, R3, R32, 0x2, P4 ;  /* 0x00000003d807b211 */ /* 0x000fe400020f1420 */
[----:B------:R-:W-:-:S02]  /*198a0*/  MOV R24, R9 ;  /* 0x0000000900187202 */ /* 0x000fc40000000f00 */
[----:B------:R-:W-:Y:S01]  /*198b0*/  @!P2 LEA.HI.X R9, R21, R3, R28, 0x2, P5 ;  /* 0x000000031509a211 */ /* 0x000fe200028f141c */
[----:B0-----:R-:W-:Y:S01]  /*198c0*/  @!P2 IMAD.MOV.U32 R5, RZ, RZ, R54 ;  /* 0x000000ffff05a224 */ /* 0x001fe200078e0036 */
[----:B------:R-:W-:Y:S02]  /*198d0*/  @!P2 MOV R4, R56 ;  /* 0x000000380004a202 */ /* 0x000fe40000000f00 */
[----:B------:R-:W-:Y:S01]  /*198e0*/  ISETP.GE.AND P4, PT, R37, UR4, PT ;  /* 0x0000000425007c0c */ /* 0x000fe2000bf86270 */
[----:B------:R-:W-:Y:S01]  /*198f0*/  @!P3 ST.E.64 desc[UR36][R6.64], R88 ;  /* 0x000000580600b985 */ /* 0x000fe2000c101b24 */
[-C--:B------:R-:W-:Y:S01]  /*19900*/  @!P0 LEA R10, P5, R41, R14.reuse, 0x2 ;  /* 0x0000000e290a8211 */ /* 0x080fe200078a10ff */
[----:B------:R-:W-:Y:S02]  /*19910*/  IMAD.MOV.U32 R28, RZ, RZ, R12 ;  /* 0x000000ffff1c7224 */ /* 0x000fe400078e000c */
[----:B------:R0:W-:Y:S01]  /*19920*/  @!P2 ST.E.64 desc[UR36][R8.64], R4 ;  /* 0x000000040800a985 */ /* 0x0001e2000c101b24 */
[----:B------:R-:W-:-:S02]  /*19930*/  @!P1 LEA R12, P2, R39, R14, 0x2 ;  /* 0x0000000e270c9211 */ /* 0x000fc400078410ff */
[----:B------:R-:W-:Y:S01]  /*19940*/  ISETP.GE.AND P3, PT, R35, UR4, PT ;  /* 0x0000000423007c0c */ /* 0x000fe2000bf66270 */
[----:B------:R-:W-:Y:S02]  /*19950*/  @!P0 IMAD.MOV.U32 R54, RZ, RZ, R57 ;  /* 0x000000ffff368224 */ /* 0x000fe400078e0039 */
[----:B------:R-:W-:Y:S01]  /*19960*/  IMAD.MOV.U32 R34, RZ, RZ, R11 ;  /* 0x000000ffff227224 */ /* 0x000fe200078e000b */
[----:B------:R-:W-:Y:S01]  /*19970*/  @!P0 LEA.HI.X R11, R41, R3, R42, 0x2, P5 ;  /* 0x00000003290b8211 */ /* 0x000fe200028f142a */
[----:B------:R-:W-:-:S04]  /*19980*/  IMAD.MOV.U32 R21, RZ, RZ, R13 ;  /* 0x000000ffff157224 */ /* 0x000fc800078e000d */
[----:B------:R1:W-:Y:S01]  /*19990*/  @!P0 ST.E.64 desc[UR36][R10.64], R54 ;  /* 0x000000360a008985 */ /* 0x0003e2000c101b24 */
[----:B------:R-:W-:Y:S01]  /*199a0*/  @!P1 LEA.HI.X R13, R39, R3, R40, 0x2, P2 ;  /* 0x00000003270d9211 */ /* 0x000fe200010f1428 */
[----:B0-----:R-:W-:Y:S01]  /*199b0*/  @!P1 IMAD.MOV.U32 R4, RZ, RZ, R60 ;  /* 0x000000ffff049224 */ /* 0x001fe200078e003c */
[----:B------:R-:W-:Y:S01]  /*199c0*/  ISETP.GE.AND P2, PT, R20, UR4, PT ;  /* 0x0000000414007c0c */ /* 0x000fe2000bf46270 */
[----:B------:R-:W-:Y:S01]  /*199d0*/  @!P1 IMAD.MOV.U32 R5, RZ, RZ, R58 ;  /* 0x000000ffff059224 */ /* 0x000fe200078e003a */
[C---:B------:R-:W-:Y:S02]  /*199e0*/  @!P4 LEA R6, P0, R37.reuse, R14, 0x2 ;  /* 0x0000000e2506c211 */ /* 0x040fe400078010ff */
[----:B------:R-:W-:Y:S02]  /*199f0*/  @!P4 MOV R58, R61 ;  /* 0x0000003d003ac202 */ /* 0x000fe40000000f00 */
[----:B------:R0:W-:Y:S01]  /*19a00*/  @!P1 ST.E.64 desc[UR36][R12.64], R4 ;  /* 0x000000040c009985 */ /* 0x0001e2000c101b24 */
[----:B------:R-:W-:-:S02]  /*19a10*/  @!P4 LEA.HI.X R7, R37, R3, R38, 0x2, P0 ;  /* 0x000000032507c211 */ /* 0x000fc400000f1426 */
[----:B------:R-:W-:Y:S02]  /*19a20*/  ISETP.GE.AND P1, PT, R33, UR4, PT ;  /* 0x0000000421007c0c */ /* 0x000fe4000bf26270 */
[-C--:B------:R-:W-:Y:S01]  /*19a30*/  @!P3 LEA R8, P5, R35, R14.reuse, 0x2 ;  /* 0x0000000e2308b211 */ /* 0x080fe200078a10ff */
[----:B------:R-:W-:Y:S01]  /*19a40*/  @!P4 ST.E.64 desc[UR36][R6.64], R58 ;  /* 0x0000003a0600c985 */ /* 0x000fe2000c101b24 */
[----:B------:R-:W-:Y:S02]  /*19a50*/  ISETP.GE.AND P0, PT, R27, UR4, PT ;  /* 0x000000041b007c0c */ /* 0x000fe4000bf06270 */
[-C--:B------:R-:W-:Y:S02]  /*19a60*/  @!P3 LEA.HI.X R9, R35, R3.reuse, R36, 0x2, P5 ;  /* 0x000000032309b211 */ /* 0x080fe400028f1424 */
[C---:B-1----:R-:W-:Y:S01]  /*19a70*/  @!P2 LEA R10, P4, R20.reuse, R14, 0x2 ;  /* 0x0000000e140aa211 */ /* 0x042fe200078810ff */
[----:B0-----:R-:W-:Y:S02]  /*19a80*/  @!P3 IMAD.MOV.U32 R4, RZ, RZ, R70 ;  /* 0x000000ffff04b224 */ /* 0x001fe400078e0046 */
[----:B------:R-:W-:Y:S01]  /*19a90*/  @!P3 IMAD.MOV.U32 R5, RZ, RZ, R68 ;  /* 0x000000ffff05b224 */ /* 0x000fe200078e0044 */
[----:B------:R-:W-:Y:S01]  /*19aa0*/  @!P2 LEA.HI.X R11, R20, R3, R21, 0x2, P4 ;  /* 0x00000003140ba211 */ /* 0x000fe200020f1415 */
[----:B------:R-:W-:-:S03]  /*19ab0*/  @!P2 IMAD.MOV.U32 R68, RZ, RZ, R71 ;  /* 0x000000ffff44a224 */ /* 0x000fc600078e0047 */
[----:B------:R0:W-:Y:S01]  /*19ac0*/  @!P3 ST.E.64 desc[UR36][R8.64], R4 ;  /* 0x000000040800b985 */ /* 0x0001e2000c101b24 */
[----:B------:R-:W-:Y:S02]  /*19ad0*/  ISETP.GE.AND P3, PT, R24, UR4, PT ;  /* 0x0000000418007c0c */ /* 0x000fe4000bf66270 */
[-C--:B------:R-:W-:Y:S01]  /*19ae0*/  @!P1 LEA R12, P5, R33, R14.reuse, 0x2 ;  /* 0x0000000e210c9211 */ /* 0x080fe200078a10ff */
[----:B------:R1:W-:Y:S01]  /*19af0*/  @!P2 ST.E.64 desc[UR36][R10.64], R68 ;  /* 0x000000440a00a985 */ /* 0x0003e2000c101b24 */
[----:B------:R-:W-:Y:S02]  /*19b00*/  ISETP.GE.AND P2, PT, R0, UR4, PT ;  /* 0x0000000400007c0c */ /* 0x000fe4000bf46270 */
[----:B------:R-:W-:Y:S02]  /*19b10*/  @!P0 LEA R20, P4, R27, R14, 0x2 ;  /* 0x0000000e1b148211 */ /* 0x000fe400078810ff */
[-C--:B------:R-:W-:Y:S02]  /*19b20*/  @!P1 LEA.HI.X R13, R33, R3.reuse, R34, 0x2, P5 ;  /* 0x00000003210d9211 */ /* 0x080fe400028f1422 */
[----:B------:R-:W-:Y:S01]  /*19b30*/  @!P0 LEA.HI.X R21, R27, R3, R28, 0x2, P4 ;  /* 0x000000031b158211 */ /* 0x000fe200020f141c */
[----:B0-----:R-:W-:Y:S01]  /*19b40*/  @!P1 IMAD.MOV.U32 R4, RZ, RZ, R74 ;  /* 0x000000ffff049224 */ /* 0x001fe200078e004a */
[----:B------:R-:W-:Y:S01]  /*19b50*/  @!P1 MOV R5, R72 ;  /* 0x0000004800059202 */ /* 0x000fe20000000f00 */
[----:B------:R-:W-:Y:S01]  /*19b60*/  @!P0 IMAD.MOV.U32 R72, RZ, RZ, R75 ;  /* 0x000000ffff488224 */ /* 0x000fe200078e004b */
[----:B------:R-:W-:-:S03]  /*19b70*/  ISETP.GE.AND P4, PT, R229, UR4, PT ;  /* 0x00000004e5007c0c */ /* 0x000fc6000bf86270 */
[----:B------:R0:W-:Y:S01]  /*19b80*/  @!P1 ST.E.64 desc[UR36][R12.64], R4 ;  /* 0x000000040c009985 */ /* 0x0001e2000c101b24 */
[-C--:B------:R-:W-:Y:S02]  /*19b90*/  @!P3 LEA R6, P1, R24, R14.reuse, 0x2 ;  /* 0x0000000e1806b211 */ /* 0x080fe400078210ff */
[----:B------:R-:W-:Y:S01]  /*19ba0*/  ISETP.GE.AND P5, PT, R228, UR4, PT ;  /* 0x00000004e4007c0c */ /* 0x000fe2000bfa6270 */
[----:B------:R2:W-:Y:S01]  /*19bb0*/  @!P0 ST.E.64 desc[UR36][R20.64], R72 ;  /* 0x0000004814008985 */ /* 0x0005e2000c101b24 */
[----:B------:R-:W-:Y:S02]  /*19bc0*/  ISETP.GE.AND P0, PT, R227, UR4, PT ;  /* 0x00000004e3007c0c */ /* 0x000fe4000bf06270 */
[----:B------:R-:W-:Y:S01]  /*19bd0*/  @!P3 LEA.HI.X R7, R24, R3, R26, 0x2, P1 ;  /* 0x000000031807b211 */ /* 0x000fe200008f141a */
[----:B------:R-:W-:Y:S01]  /*19be0*/  @!P3 IMAD.MOV.U32 R77, RZ, RZ, R76 ;  /* 0x000000ffff4db224 */ /* 0x000fe200078e004c */
[----:B------:R-:W-:Y:S01]  /*19bf0*/  @!P2 LEA R8, P1, R0, R14, 0x2 ;  /* 0x0000000e0008a211 */ /* 0x000fe200078210ff */
[----:B------:R-:W-:-:S02]  /*19c00*/  @!P3 IMAD.MOV.U32 R76, RZ, RZ, R91 ;  /* 0x000000ffff4cb224 */ /* 0x000fc400078e005b */
[----:B------:R-:W-:Y:S01]  /*19c10*/  @!P2 IMAD.MOV.U32 R91, RZ, RZ, R90 ;  /* 0x000000ffff5ba224 */ /* 0x000fe200078e005a */
[----:B------:R-:W-:Y:S02]  /*19c20*/  @!P2 LEA.HI.X R9, R0, R3, R15, 0x2, P1 ;  /* 0x000000030009a211 */ /* 0x000fe400008f140f */
[----:B------:R-:W-:Y:S01]  /*19c30*/  @!P2 MOV R90, R93 ;  /* 0x0000005d005aa202 */ /* 0x000fe20000000f00 */
[----:B------:R3:W-:Y:S01]  /*19c40*/  @!P3 ST.E.64 desc[UR36][R6.64], R76 ;  /* 0x0000004c0600b985 */ /* 0x0007e2000c101b24 */
[-C--:B-1----:R-:W-:Y:S02]  /*19c50*/  @!P4 LEA R10, P1, R229, R14.reuse, 0x2 ;  /* 0x0000000ee50ac211 */ /* 0x082fe400078210ff */
[----:B------:R-:W-:Y:S01]  /*19c60*/  SHF.R.S32.HI R24, RZ, 0x1f, R229 ;  /* 0x0000001fff187819 */ /* 0x000fe200000114e5 */
[----:B------:R3:W-:Y:S01]  /*19c70*/  @!P2 ST.E.64 desc[UR36][R8.64], R90 ;  /* 0x0000005a0800a985 */ /* 0x0007e2000c101b24 */
[----:B0-----:R-:W-:Y:S02]  /*19c80*/  @!P5 LEA R12, P2, R228, R14, 0x2 ;  /* 0x0000000ee40cd211 */ /* 0x001fe400078410ff */
[----:B------:R-:W-:-:S02]  /*19c90*/  SHF.R.S32.HI R15, RZ, 0x1f, R228 ;  /* 0x0000001fff0f7819 */ /* 0x000fc400000114e4 */
[----:B--2---:R-:W-:Y:S02]  /*19ca0*/  @!P0 LEA R20, P3, R227, R14, 0x2 ;  /* 0x0000000ee3148211 */ /* 0x004fe400078610ff */
[----:B------:R-:W-:Y:S01]  /*19cb0*/  SHF.R.S32.HI R0, RZ, 0x1f, R227 ;  /* 0x0000001fff007819 */ /* 0x000fe200000114e3 */
[----:B------:R-:W-:Y:S01]  /*19cc0*/  @!P4 IMAD.MOV.U32 R4, RZ, RZ, R96 ;  /* 0x000000ffff04c224 */ /* 0x000fe200078e0060 */
[-C--:B------:R-:W-:Y:S01]  /*19cd0*/  @!P4 LEA.HI.X R11, R229, R3.reuse, R24, 0x2, P1 ;  /* 0x00000003e50bc211 */ /* 0x080fe200008f1418 */
[----:B------:R-:W-:Y:S01]  /*19ce0*/  @!P4 IMAD.MOV.U32 R5, RZ, RZ, R94 ;  /* 0x000000ffff05c224 */ /* 0x000fe200078e005e */
[-C--:B------:R-:W-:Y:S01]  /*19cf0*/  @!P5 LEA.HI.X R13, R228, R3.reuse, R15, 0x2, P2 ;  /* 0x00000003e40dd211 */ /* 0x080fe200010f140f */
[----:B------:R-:W-:Y:S01]  /*19d00*/  @!P5 IMAD.MOV.U32 R94, RZ, RZ, R97 ;  /* 0x000000ffff5ed224 */ /* 0x000fe200078e0061 */
[----:B------:R-:W-:Y:S02]  /*19d10*/  @!P0 LEA.HI.X R21, R227, R3, R0, 0x2, P3 ;  /* 0x00000003e3158211 */ /* 0x000fe400018f1400 */
[----:B------:R3:W-:Y:S04]  /*19d20*/  @!P4 ST.E.64 desc[UR36][R10.64], R4 ;  /* 0x000000040a00c985 */ /* 0x0007e8000c101b24 */
[----:B------:R3:W-:Y:S04]  /*19d30*/  @!P5 ST.E.64 desc[UR36][R12.64], R94 ;  /* 0x0000005e0c00d985 */ /* 0x0007e8000c101b24 */
[----:B------:R3:W-:Y:S01]  /*19d40*/  @!P0 ST.E.64 desc[UR36][R20.64], R64 ;  /* 0x0000004014008985 */ /* 0x0007e2000c101b24 */
[----:B------:R-:W-:-:S13]  /*19d50*/  ISETP.GE.AND P0, PT, R226, UR4, PT ;  /* 0x00000004e2007c0c */ /* 0x000fda000bf06270 */
[----:B---3--:R-:W-:Y:S05]  /*19d60*/  @P0 BRA `(.L_x_7940) ;  /* 0x0000000c00380947 */ /* 0x008fea0003800000 */
[----:B------:R-:W-:Y:S02]  /*19d70*/  SHF.R.S32.HI R0, RZ, 0x1f, R226 ;  /* 0x0000001fff007819 */ /* 0x000fe400000114e2 */
[----:B------:R-:W-:-:S04]  /*19d80*/  LEA R14, P0, R226, R14, 0x2 ;  /* 0x0000000ee20e7211 */ /* 0x000fc800078010ff */
[----:B------:R-:W-:-:S05]  /*19d90*/  LEA.HI.X R15, R226, R3, R0, 0x2, P0 ;  /* 0x00000003e20f7211 */ /* 0x000fca00000f1400 */
[----:B------:R0:W-:Y:S01]  /*19da0*/  ST.E.64 desc[UR36][R14.64], R66 ;  /* 0x000000420e007985 */ /* 0x0001e2000c101b24 */
[----:B------:R-:W-:Y:S05]  /*19db0*/  BRA `(.L_x_7940) ;  /* 0x0000000c00247947 */ /* 0x000fea0003800000 */
.L_x_7926:
[----:B------:R-:W-:Y:S01]  /*19dc0*/  ULDC.64 UR6, c[0x0][0xc08] ;  /* 0x0003020000067ab9 */ /* 0x000fe20000000a00 */
[----:B------:R-:W-:Y:S01]  /*19dd0*/  ULDC.64 UR4, c[0x0][0xc00] ;  /* 0x0003000000047ab9 */ /* 0x000fe20000000a00 */
[----:B------:R-:W-:Y:S01]  /*19de0*/  ISETP.NE.U32.AND P1, PT, RZ, UR6, PT ;  /* 0x00000006ff007c0c */ /* 0x000fe2000bf25070 */
[----:B------:R-:W-:Y:S01]  /*19df0*/  IMAD.MOV.U32 R13, RZ, RZ, RZ ;  /* 0x000000ffff0d7224 */ /* 0x000fe200078e00ff */
[----:B------:R-:W-:Y:S01]  /*19e00*/  ISETP.NE.U32.AND P0, PT, RZ, UR4, PT ;  /* 0x00000004ff007c0c */ /* 0x000fe2000bf05070 */
[----:B------:R-:W4:Y:S01]  /*19e10*/  S2R R0, SR_TID.X ;  /* 0x0000000000007919 */ /* 0x000f220000002100 */
[----:B------:R-:W-:Y:S02]  /*19e20*/  ISETP.NE.AND.EX P1, PT, RZ, UR7, PT, P1 ;  /* 0x00000007ff007c0c */ /* 0x000fe4000bf25310 */
[----:B------:R-:W-:Y:S02]  /*19e30*/  IADD3 R2, P2, R210, UR4, RZ ;  /* 0x00000004d2027c10 */ /* 0x000fe4000ff5e0ff */
[----:B------:R-:W-:-:S02]  /*19e40*/  ISETP.NE.AND.EX P0, PT, RZ, UR5, PT, P0 ;  /* 0x00000005ff007c0c */ /* 0x000fc4000bf05300 */
[----:B------:R-:W-:Y:S01]  /*19e50*/  IADD3.X R3, R211, UR5, RZ, P2, !PT ;  /* 0x00000005d3037c10 */ /* 0x000fe200097fe4ff */
[----:B------:R-:W-:Y:S02]  /*19e60*/  ULDC UR4, c[0x0][0xa88] ;  /* 0x0002a20000047ab9 */ /* 0x000fe40000000800 */
[----:B------:R-:W-:-:S04]  /*19e70*/  IMAD.U32 R20, RZ, RZ, UR4 ;  /* 0x00000004ff147e24 */ /* 0x000fc8000f8e00ff */
[----:B------:R-:W-:-:S04]  /*19e80*/  @P1 IADD3 R210, P2, R210, UR6, RZ ;  /* 0x00000006d2d21c10 */ /* 0x000fc8000ff5e0ff */
[----:B------:R-:W-:Y:S01]  /*19e90*/  @P1 IADD3.X R211, R211, UR7, RZ, P2, !PT ;  /* 0x00000007d3d31c10 */ /* 0x000fe200097fe4ff */
[----:B------:R0:W5:Y:S04]  /*19ea0*/  @P0 LDG.E R13, desc[UR36][R2.64] ;  /* 0x00000024020d0981 */ /* 0x000168000c1e1900 */
[----:B------:R0:W5:Y:S01]  /*19eb0*/  @P1 LDG.E R20, desc[UR36][R210.64] ;  /* 0x00000024d2141981 */ /* 0x000162000c1e1900 */
[----:B-1----:R-:W-:Y:S02]  /*19ec0*/  ISETP.GT.AND P2, PT, R209, 0x1, PT ;  /* 0x00000001d100780c */ /* 0x002fe40003f44270 */
[----:B----4-:R-:W-:-:S04]  /*19ed0*/  IADD3 R24, R0, -0x80, RZ ;  /* 0xffffff8000187810 */ /* 0x010fc80007ffe0ff */
[----:B------:R-:W-:Y:S01]  /*19ee0*/  ISETP.GT.AND P3, PT, R24, 0x7f, PT ;  /* 0x0000007f1800780c */ /* 0x000fe20003f64270 */
[----:B0-----:R-:W-:-:S12]  /*19ef0*/  @P1 BRA `(.L_x_7945) ;  /* 0x0000000000101947 */ /* 0x001fd80003800000 */
[----:B------:R-:W-:Y:S05]  /*19f00*/  @!P0 BRA `(.L_x_7945) ;  /* 0x00000000000c8947 */ /* 0x000fea0003800000 */
[----:B------:R-:W4:Y:S04]  /*19f10*/  LDG.E R5, desc[UR36][R2.64] ;  /* 0x0000002402057981 */ /* 0x000f28000c1e1900 */
[----:B-----5:R-:W4:Y:S02]  /*19f20*/  LDG.E R20, desc[UR36][R2.64+0x4] ;  /* 0x0000042402147981 */ /* 0x020f24000c1e1900 */
[----:B----4-:R-:W-:-:S07]  /*19f30*/  IMAD.IADD R20, R20, 0x1, -R5 ;  /* 0x0000000114147824 */ /* 0x010fce00078e0a05 */
.L_x_7945:
[----:B------:R-:W-:Y:S01]  /*19f40*/  BSSY B1, `(.L_x_7946) ;  /* 0x0000036000017945 */ /* 0x000fe20003800000 */
[----:B------:R-:W-:Y:S02]  /*19f50*/  SEL R21, R206, RZ, !P0 ;  /* 0x000000ffce157207 */ /* 0x000fe40004000000 */
[----:B------:R-:W-:Y:S02]  /*19f60*/  SEL R213, R213, RZ, !P0 ;  /* 0x000000ffd5d57207 */ /* 0x000fe40004000000 */
[----:B-----5:R-:W-:Y:S01]  /*19f70*/  SHF.R.S32.HI R12, RZ, 0x1f, R13 ;  /* 0x0000001fff0c7819 */ /* 0x020fe2000001140d */
[----:B------:R-:W-:Y:S06]  /*19f80*/  @P3 BRA `(.L_x_7947) ;  /* 0x0000000000c43947 */ /* 0x000fec0003800000 */
[----:B------:R-:W0:Y:S01]  /*19f90*/  LDC R27, c[0x0][0xbe8] ;  /* 0x0002fa00ff1b7b82 */ /* 0x000e220000000800 */
[----:B------:R-:W-:-:S04]  /*19fa0*/  IMAD R0, R214, 0x80, R0 ;  /* 0x00000080d6007824 */ /* 0x000fc800078e0200 */
[----:B------:R-:W-:Y:S02]  /*19fb0*/  VIADD R25, R0, 0xffffff80 ;  /* 0xffffff8000197836 */ /* 0x000fe40000000000 */
[----:B0-----:R-:W-:-:S05]  /*19fc0*/  IMAD R2, R20, R27, RZ ;  /* 0x0000001b14027224 */ /* 0x001fca00078e02ff */
[----:B------:R-:W-:-:S13]  /*19fd0*/  ISETP.GE.AND P0, PT, R25, R2, PT ;  /* 0x000000021900720c */ /* 0x000fda0003f06270 */
[----:B------:R-:W-:Y:S05]  /*19fe0*/  @P0 BRA `(.L_x_7947) ;  /* 0x0000000000ac0947 */ /* 0x000fea0003800000 */
[----:B------:R-:W-:Y:S01]  /*19ff0*/  ISETP.GT.AND P3, PT, R209, 0x1, PT ;  /* 0x00000001d100780c */ /* 0x000fe20003f64270 */
[----:B---3--:R-:W0:Y:S01]  /*1a000*/  LDC.64 R32, c[0x0][0xba8] ;  /* 0x0002ea00ff207b82 */ /* 0x008e220000000a00 */
[----:B------:R-:W-:Y:S01]  /*1a010*/  MOV R0, 0x9b8 ;  /* 0x000009b800007802 */ /* 0x000fe20000000f00 */
[----:B------:R-:W-:Y:S01]  /*1a020*/  IMAD.MOV.U32 R15, RZ, RZ, R25 ;  /* 0x000000ffff0f7224 */ /* 0x000fe200078e0019 */
[----:B------:R-:W-:Y:S02]  /*1a030*/  ISETP.NE.AND P0, PT, R27, 0x1, PT ;  /* 0x000000011b00780c */ /* 0x000fe40003f05270 */
[----:B------:R-:W-:Y:S02]  /*1a040*/  SEL R14, R0, 0x978, P3 ;  /* 0x00000978000e7807 */ /* 0x000fe40001800000 */
[----:B------:R-:W-:Y:S02]  /*1a050*/  SEL R215, R215, RZ, P3 ;  /* 0x000000ffd7d77207 */ /* 0x000fe40001800000 */
        /* <DEDUP_REMOVED lines=8> */
[----:B------:R-:W-:Y:S02]  /*1a0e0*/  IMAD R7, R6, R213, R7 ;  /* 0x000000d506077224 */ /* 0x000fe400078e0207 */
[----:B--2---:R-:W-:-:S05]  /*1a0f0*/  @P0 IMAD.HI.U32 R0, R25, R0, RZ ;  /* 0x0000000019000227 */ /* 0x004fca00078e00ff */
[----:B------:R-:W1:Y:S01]  /*1a100*/  @!P3 LDC R33, c[0x0][0xb54] ;  /* 0x0002d500ff21bb82 */ /* 0x000e620000000800 */
[-C--:B---3--:R-:W-:Y:S02]  /*1a110*/  IMAD R35, R3, R191.reuse, RZ ;  /* 0x000000bf03237224 */ /* 0x088fe400078e02ff */
[----:B------:R-:W-:Y:S01]  /*1a120*/  IMAD.WIDE.U32 R10, R2, R191, RZ ;  /* 0x000000bf020a7225 */ /* 0x000fe200078e00ff */
[----:B----4-:R-:W-:-:S03]  /*1a130*/  @P0 SHF.R.U32.HI R15, RZ, R37, R0 ;  /* 0x00000025ff0f0219 */ /* 0x010fc60000011600 */
[----:B------:R-:W-:-:S04]  /*1a140*/  IMAD.WIDE.U32 R2, R6, R21, RZ ;  /* 0x0000001506027225 */ /* 0x000fc800078e00ff */
[----:B------:R-:W-:Y:S01]  /*1a150*/  IMAD.IADD R11, R35, 0x1, R11 ;  /* 0x00000001230b7824 */ /* 0x000fe200078e020b */
[----:B------:R-:W-:Y:S01]  /*1a160*/  IADD3 R10, P0, P1, R2, R10, R13 ;  /* 0x0000000a020a7210 */ /* 0x000fe2000791e00d */
[----:B------:R-:W-:Y:S02]  /*1a170*/  IMAD.MOV R0, RZ, RZ, -R15 ;  /* 0x000000ffff007224 */ /* 0x000fe400078e0a0f */
[----:B------:R-:W-:Y:S02]  /*1a180*/  IMAD.IADD R6, R3, 0x1, R7 ;  /* 0x0000000103067824 */ /* 0x000fe400078e0207 */
[----:B------:R-:W-:-:S04]  /*1a190*/  IMAD.WIDE.U32 R2, R8, R215, RZ ;  /* 0x000000d708027225 */ /* 0x000fc800078e00ff */
[----:B------:R-:W-:Y:S02]  /*1a1a0*/  IMAD R9, R9, R215, RZ ;  /* 0x000000d709097224 */ /* 0x000fe400078e02ff */
[----:B------:R-:W-:Y:S01]  /*1a1b0*/  IMAD R7, R27, R0, R25 ;  /* 0x000000001b077224 */ /* 0x000fe200078e0219 */
[----:B------:R-:W-:Y:S02]  /*1a1c0*/  IADD3.X R0, R6, R11, R12, P0, P1 ;  /* 0x0000000b06007210 */ /* 0x000fe400007e240c */
[----:B------:R-:W-:Y:S02]  /*1a1d0*/  IADD3 R2, P0, P1, R15, R10, R2 ;  /* 0x0000000a0f027210 */ /* 0x000fe4000791e002 */
[----:B------:R-:W-:Y:S02]  /*1a1e0*/  IADD3 R3, R9, R3, RZ ;  /* 0x0000000309037210 */ /* 0x000fe40007ffe0ff */
[----:B------:R-:W-:Y:S02]  /*1a1f0*/  SHF.R.S32.HI R15, RZ, 0x1f, R15 ;  /* 0x0000001fff0f7819 */ /* 0x000fe4000001140f */
[----:B------:R-:W-:-:S02]  /*1a200*/  SHF.R.S32.HI R9, RZ, 0x1f, R7 ;  /* 0x0000001fff097819 */ /* 0x000fc40000011407 */
        /* <DEDUP_REMOVED lines=9> */
.L_x_7947:
[----:B------:R-:W-:Y:S05]  /*1a2a0*/  BSYNC B1 ;  /* 0x0000000000017941 */ /* 0x000fea0003800000 */
.L_x_7946:
[----:B------:R-:W-:Y:S05]  /*1a2b0*/  @P2 BRA `(.L_x_7940) ;  /* 0x0000000400e42947 */ /* 0x000fea0003800000 */
[----:B------:R-:W1:Y:S01]  /*1a2c0*/  LDC R25, c[0x0][0xbe8] ;  /* 0x0002fa00ff197b82 */ /* 0x000e620000000800 */
[----:B------:R-:W-:Y:S01]  /*1a2d0*/  SHF.R.S32.HI R6, RZ, 0x1f, R24 ;  /* 0x0000001fff067819 */ /* 0x000fe20000011418 */
[----:B------:R-:W-:Y:S01]  /*1a2e0*/  ULDC.64 UR4, c[0x0][0xaa0] ;  /* 0x0002a80000047ab9 */ /* 0x000fe20000000a00 */
[----:B------:R-:W-:Y:S01]  /*1a2f0*/  ULDC.64 UR6, c[0x0][0xaf0] ;  /* 0x0002bc0000067ab9 */ /* 0x000fe20000000a00 */
[----:B------:R-:W-:Y:S01]  /*1a300*/  IMAD R0, R12, UR4, RZ ;  /* 0x000000040c007c24 */ /* 0x000fe2000f8e02ff */
[----:B------:R-:W-:Y:S01]  /*1a310*/  LEA.HI R6, R6, R24, RZ, 0x3 ;  /* 0x0000001806067211 */ /* 0x000fe200078f18ff */
[----:B0-----:R-:W-:-:S03]  /*1a320*/  IMAD.WIDE.U32 R2, R13, UR4, RZ ;  /* 0x000000040d027c25 */ /* 0x001fc6000f8e00ff */
[----:B------:R-:W-:Y:S01]  /*1a330*/  SHF.R.S32.HI R6, RZ, 0x3, R6 ;  /* 0x00000003ff067819 */ /* 0x000fe20000011406 */
[----:B------:R-:W-:Y:S01]  /*1a340*/  IMAD R5, R13, UR5, R0 ;  /* 0x000000050d057c24 */ /* 0x000fe2000f8e0200 */
[----:B------:R-:W-:-:S03]  /*1a350*/  ULDC.64 UR4, c[0x0][0xae8] ;  /* 0x0002ba0000047ab9 */ /* 0x000fc60000000a00 */
[----:B------:R-:W-:Y:S02]  /*1a360*/  IMAD R7, R208, 0x20, R6 ;  /* 0x00000020d0077824 */ /* 0x000fe400078e0206 */
[----:B------:R-:W-:-:S03]  /*1a370*/  IMAD.IADD R3, R3, 0x1, R5 ;  /* 0x0000000103037824 */ /* 0x000fc600078e0205 */
[----:B------:R-:W-:Y:S01]  /*1a380*/  LEA R9, R214, R7, 0x7 ;  /* 0x00000007d6097211 */ /* 0x000fe200078e38ff */
[----:B------:R-:W-:Y:S01]  /*1a390*/  IMAD.WIDE.U32 R2, R191, UR4, R2 ;  /* 0x00000004bf027c25 */ /* 0x000fe2000f8e0002 */
[----:B-1----:R-:W-:-:S03]  /*1a3a0*/  ISETP.NE.AND P0, PT, R25, 0x1, PT ;  /* 0x000000011900780c */ /* 0x002fc60003f05270 */
[----:B------:R-:W-:Y:S02]  /*1a3b0*/  IMAD.MOV.U32 R5, RZ, RZ, R9 ;  /* 0x000000ffff057224 */ /* 0x000fe400078e0009 */
[----:B------:R-:W-:Y:S01]  /*1a3c0*/  IMAD R3, R191, UR5, R3 ;  /* 0x00000005bf037c24 */ /* 0x000fe2000f8e0203 */
[----:B------:R-:W-:Y:S01]  /*1a3d0*/  ULDC.64 UR4, c[0x0][0xae0] ;  /* 0x0002b80000047ab9 */ /* 0x000fe20000000a00 */
[----:B------:R-:W-:-:S06]  /*1a3e0*/  IMAD.WIDE.U32 R2, R21, UR6, R2 ;  /* 0x0000000615027c25 */ /* 0x000fcc000f8e0002 */
[----:B------:R-:W0:Y:S08]  /*1a3f0*/  @P0 LDC R4, c[0x0][0xbec] ;  /* 0x0002fb00ff040b82 */ /* 0x000e300000000800 */
[----:B------:R-:W1:Y:S01]  /*1a400*/  @P0 LDC R11, c[0x0][0xbf0] ;  /* 0x0002fc00ff0b0b82 */ /* 0x000e620000000800 */
[----:B0-----:R-:W-:-:S04]  /*1a410*/  @P0 IMAD.HI.U32 R0, R9, R4, RZ ;  /* 0x0000000409000227 */ /* 0x001fc800078e00ff */
[----:B------:R-:W-:Y:S01]  /*1a420*/  IMAD R4, R213, UR6, RZ ;  /* 0x00000006d5047c24 */ /* 0x000fe2000f8e02ff */
[----:B-1----:R-:W-:-:S03]  /*1a430*/  @P0 SHF.R.U32.HI R5, RZ, R11, R0 ;  /* 0x0000000bff050219 */ /* 0x002fc60000011600 */
[----:B------:R-:W-:Y:S01]  /*1a440*/  IMAD R7, R21, UR7, R4 ;  /* 0x0000000715077c24 */ /* 0x000fe2000f8e0204 */
[--C-:B------:R-:W-:Y:S01]  /*1a450*/  SHF.R.S32.HI R0, RZ, 0x1f, R5.reuse ;  /* 0x0000001fff007819 */ /* 0x100fe20000011405 */
[----:B------:R-:W-:Y:S02]  /*1a460*/  IMAD.MOV R4, RZ, RZ, -R5 ;  /* 0x000000ffff047224 */ /* 0x000fe400078e0a05 */
[----:B------:R-:W-:Y:S02]  /*1a470*/  IMAD.IADD R3, R3, 0x1, R7 ;  /* 0x0000000103037824 */ /* 0x000fe400078e0207 */
[----:B------:R-:W-:Y:S02]  /*1a480*/  IMAD R0, R0, UR4, RZ ;  /* 0x0000000400007c24 */ /* 0x000fe4000f8e02ff */
[----:B------:R-:W-:Y:S02]  /*1a490*/  IMAD R7, R25, R4, R9 ;  /* 0x0000000419077224 */ /* 0x000fe400078e0209 */
[----:B------:R-:W-:-:S02]  /*1a4a0*/  IMAD R9, R5, UR5, R0 ;  /* 0x0000000505097c24 */ /* 0x000fc4000f8e0200 */
[----:B------:R-:W-:Y:S01]  /*1a4b0*/  IMAD.WIDE.U32 R2, R5, UR4, R2 ;  /* 0x0000000405027c25 */ /* 0x000fe2000f8e0002 */
        /* <DEDUP_REMOVED lines=11> */
[----:B------:R-:W-:Y:S06]  /*1a570*/  BRA.DIV UR4, `(.L_x_7948) ;  /* 0x000000c204307947 */ /* 0x000fec000b800000 */
[----:B------:R0:W1:Y:S04]  /*1a580*/  SHFL.IDX PT, R0, R3, RZ, 0x181f ;  /* 0x00181fff03007589 */ /* 0x00006800000e0000 */
[----:B------:R0:W4:Y:S02]  /*1a590*/  SHFL.IDX PT, R14, R2, RZ, 0x181f ;  /* 0x00181fff020e7589 */ /* 0x00012400000e0000 */
.L_x_8237:
[----:B------:R-:W-:Y:S01]  /*1a5a0*/  IMAD R25, R20, R25, RZ ;  /* 0x0000001914197224 */ /* 0x000fe200078e02ff */
[----:B------:R-:W-:Y:S01]  /*1a5b0*/  BSSY B1, `(.L_x_7949) ;  /* 0x000000f000017945 */ /* 0x000fe20003800000 */
[----:B------:R-:W-:-:S05]  /*1a5c0*/  IMAD R6, R214, 0x80, R6 ;  /* 0x00000080d6067824 */ /* 0x000fca00078e0206 */
[----:B------:R-:W-:-:S13]  /*1a5d0*/  ISETP.GE.AND P0, PT, R6, R25, PT ;  /* 0x000000190600720c */ /* 0x000fda0003f06270 */
[----:B------:R-:W-:Y:S05]  /*1a5e0*/  @P0 BRA `(.L_x_7950) ;  /* 0x00000000002c0947 */ /* 0x000fea0003800000 */
[----:B------:R-:W-:Y:S01]  /*1a5f0*/  ULDC UR4, c[0x0][0xac8] ;  /* 0x0002b20000047ab9 */ /* 0x000fe20000000800 */
[----:B------:R-:W-:Y:S02]  /*1a600*/  SHF.R.S32.HI R8, RZ, 0x1f, R199 ;  /* 0x0000001fff087819 */ /* 0x000fe400000114c7 */
[----:B------:R-:W-:Y:S02]  /*1a610*/  ISETP.GE.AND P2, PT, R199, UR4, PT ;  /* 0x00000004c7007c0c */ /* 0x000fe4000bf46270 */
[----:B------:R-:W-:Y:S02]  /*1a620*/  ISETP.GE.AND P3, PT, R207, UR4, PT ;  /* 0x00000004cf007c0c */ /* 0x000fe4000bf66270 */
[----:B------:R-:W-:-:S09]  /*1a630*/  SHF.R.S32.HI R7, RZ, 0x1f, R207 ;  /* 0x0000001fff077819 */ /* 0x000fd200000114cf */
[-C--:B----4-:R-:W-:Y:S02]  /*1a640*/  @!P2 LEA R4, P0, R199, R14.reuse, 0x1 ;  /* 0x0000000ec704a211 */ /* 0x090fe400078008ff */
[----:B------:R-:W-:Y:S02]  /*1a650*/  @!P3 LEA R14, P1, R207, R14, 0x1 ;  /* 0x0000000ecf0eb211 */ /* 0x000fe400078208ff */
[-C--:B-1----:R-:W-:Y:S02]  /*1a660*/  @!P2 LEA.HI.X R5, R199, R0.reuse, R8, 0x1, P0 ;  /* 0x00000000c705a211 */ /* 0x082fe400000f0c08 */
[----:B------:R-:W-:-:S03]  /*1a670*/  @!P3 LEA.HI.X R15, R207, R0, R7, 0x1, P1 ;  /* 0x00000000cf0fb211 */ /* 0x000fc600008f0c07 */
[----:B------:R1:W-:Y:S04]  /*1a680*/  @!P2 ST.E.128 desc[UR36][R4.64], RZ ;  /* 0x000000ff0400a985 */ /* 0x0003e8000c101d24 */
[----:B------:R1:W-:Y:S02]  /*1a690*/  @!P3 ST.E.128 desc[UR36][R14.64], RZ ;  /* 0x000000ff0e00b985 */ /* 0x0003e4000c101d24 */
.L_x_7950:
[----:B------:R-:W-:Y:S05]  /*1a6a0*/  BSYNC B1 ;  /* 0x0000000000017941 */ /* 0x000fea0003800000 */
.L_x_7949:
[----:B------:R-:W-:-:S03]  /*1a6b0*/  UMOV UR4, 0xffffffff ;  /* 0xffffffff00047882 */ /* 0x000fc60000000000 */
[----:B------:R-:W-:Y:S05]  /*1a6c0*/  BRA.DIV UR4, `(.L_x_7951) ;  /* 0x000000c204107947 */ /* 0x000fea000b800000 */
[----:B-1----:R1:W0:Y:S04]  /*1a6d0*/  SHFL.IDX PT, R0, R3, 0x1, 0x181f ;  /* 0x00381f0003007f89 */ /* 0x00222800000e0000 */
[----:B----4-:R1:W4:Y:S02]  /*1a6e0*/  SHFL.IDX PT, R14, R2, 0x1, 0x181f ;  /* 0x00381f00020e7f89 */ /* 0x01032400000e0000 */
.L_x_8241:
        /* <DEDUP_REMOVED lines=11> */
[-C--:B0-----:R-:W-:Y:S02]  /*1a7a0*/  @!P2 LEA.HI.X R5, R199, R0.reuse, R8, 0x1, P0 ;  /* 0x00000000c705a211 */ /* 0x081fe400000f0c08 */
[----:B------:R-:W-:-:S03]  /*1a7b0*/  @!P3 LEA.HI.X R15, R207, R0, R7, 0x1, P1 ;  /* 0x00000000cf0fb211 */ /* 0x000fc600008f0c07 */
[----:B------:R0:W-:Y:S04]  /*1a7c0*/  @!P2 ST.E.128 desc[UR36][R4.64], RZ ;  /* 0x000000ff0400a985 */ /* 0x0001e8000c101d24 */
[----:B------:R0:W-:Y:S02]  /*1a7d0*/  @!P3 ST.E.128 desc[UR36][R14.64], RZ ;  /* 0x000000ff0e00b985 */ /* 0x0001e4000c101d24 */
.L_x_7953:
[----:B------:R-:W-:Y:S05]  /*1a7e0*/  BSYNC B1 ;  /* 0x0000000000017941 */ /* 0x000fea0003800000 */
.L_x_7952:
[----:B------:R-:W-:-:S03]  /*1a7f0*/  UMOV UR4, 0xffffffff ;  /* 0xffffffff00047882 */ /* 0x000fc60000000000 */
[----:B------:R-:W-:Y:S05]  /*1a800*/  BRA.DIV UR4, `(.L_x_7954) ;  /* 0x000000c204087947 */ /* 0x000fea000b800000 */
[----:B0-----:R0:W0:Y:S04]  /*1a810*/  SHFL.IDX PT, R0, R3, 0x2, 0x181f ;  /* 0x00581f0003007f89 */ /* 0x00102800000e0000 */
[----:B----4-:R4:W0:Y:S02]  /*1a820*/  SHFL.IDX PT, R14, R2, 0x2, 0x181f ;  /* 0x00581f00020e7f89 */ /* 0x01082400000e0000 */
.L_x_8245:
        /* <DEDUP_REMOVED lines=9> */
[-C--:B0-----:R-:W-:Y:S02]  /*1a8c0*/  @!P2 LEA R4, P0, R199, R14.reuse, 0x1 ;  /* 0x0000000ec704a211 */ /* 0x081fe400078008ff */
[----:B------:R-:W-:Y:S02]  /*1a8d0*/  @!P3 LEA R14, P1, R207, R14, 0x1 ;  /* 0x0000000ecf0eb211 */ /* 0x000fe400078208ff */
[-C--:B------:R-:W-:Y:S02]  /*1a8e0*/  @!P2 LEA.HI.X R5, R199, R0.reuse, R8, 0x1, P0 ;  /* 0x00000000c705a211 */ /* 0x080fe400000f0c08 */
[----:B------:R-:W-:-:S03]  /*1a8f0*/  @!P3 LEA.HI.X R15, R207, R0, R7, 0x1, P1 ;  /* 0x00000000cf0fb211 */ /* 0x000fc600008f0c07 */
[----:B------:R0:W-:Y:S04]  /*1a900*/  @!P2 ST.E.128 desc[UR36][R4.64], RZ ;  /* 0x000000ff0400a985 */ /* 0x0001e8000c101d24 */
[----:B------:R0:W-:Y:S02]  /*1a910*/  @!P3 ST.E.128 desc[UR36][R14.64], RZ ;  /* 0x000000ff0e00b985 */ /* 0x0001e4000c101d24 */
.L_x_7956:
[----:B------:R-:W-:Y:S05]  /*1a920*/  BSYNC B1 ;  /* 0x0000000000017941 */ /* 0x000fea0003800000 */
.L_x_7955:
[----:B------:R-:W-:-:S03]  /*1a930*/  UMOV UR4, 0xffffffff ;  /* 0xffffffff00047882 */ /* 0x000fc60000000000 */
[----:B------:R-:W-:Y:S05]  /*1a940*/  BRA.DIV UR4, `(.L_x_7957) ;  /* 0x000000c204007947 */ /* 0x000fea000b800000 */
[----:B0-----:R0:W0:Y:S04]  /*1a950*/  SHFL.IDX PT, R0, R3, 0x3, 0x181f ;  /* 0x00781f0003007f89 */ /* 0x00102800000e0000 */
[----:B------:R0:W0:Y:S02]  /*1a960*/  SHFL.IDX PT, R14, R2, 0x3, 0x181f ;  /* 0x00781f00020e7f89 */ /* 0x00002400000e0000 */
.L_x_8249:
[----:B01--4-:R-:W-:-:S05]  /*1a970*/  VIADD R2, R6, 0x60 ;  /* 0x0000006006027836 */ /* 0x013fca0000000000 */
[----:B------:R-:W-:-:S13]  /*1a980*/  ISETP.GE.AND P0, PT, R2, R25, PT ;  /* 0x000000190200720c */ /* 0x000fda0003f06270 */
[----:B------:R-:W-:Y:S05]  /*1a990*/  @P0 BRA `(.L_x_7940) ;  /* 0x00000000002c0947 */ /* 0x000fea0003800000 */
[----:B------:R-:W-:Y:S01]  /*1a9a0*/  ULDC UR4, c[0x0][0xac8] ;  /* 0x0002b20000047ab9 */ /* 0x000fe20000000800 */
[----:B------:R-:W-:Y:S02]  /*1a9b0*/  SHF.R.S32.HI R5, RZ, 0x1f, R199 ;  /* 0x0000001fff057819 */ /* 0x000fe400000114c7 */
[----:B------:R-:W-:Y:S02]  /*1a9c0*/  ISETP.GE.AND P2, PT, R199, UR4, PT ;  /* 0x00000004c7007c0c */ /* 0x000fe4000bf46270 */
[----:B------:R-:W-:Y:S02]  /*1a9d0*/  ISETP.GE.AND P3, PT, R207, UR4, PT ;  /* 0x00000004cf007c0c */ /* 0x000fe4000bf66270 */
[----:B------:R-:W-:-:S09]  /*1a9e0*/  SHF.R.S32.HI R4, RZ, 0x1f, R207 ;  /* 0x0000001fff047819 */ /* 0x000fd200000114cf */
[-C--:B------:R-:W-:Y:S02]  /*1a9f0*/  @!P2 LEA R2, P0, R199, R14.reuse, 0x1 ;  /* 0x0000000ec702a211 */ /* 0x080fe400078008ff */
[----:B------:R-:W-:Y:S02]  /*1aa00*/  @!P3 LEA R14, P1, R207, R14, 0x1 ;  /* 0x0000000ecf0eb211 */ /* 0x000fe400078208ff */
[-C--:B------:R-:W-:Y:S02]  /*1aa10*/  @!P2 LEA.HI.X R3, R199, R0.reuse, R5, 0x1, P0 ;  /* 0x00000000c703a211 */ /* 0x080fe400000f0c05 */
[----:B------:R-:W-:-:S03]  /*1aa20*/  @!P3 LEA.HI.X R15, R207, R0, R4, 0x1, P1 ;  /* 0x00000000cf0fb211 */ /* 0x000fc600008f0c04 */
[----:B------:R1:W-:Y:S04]  /*1aa30*/  @!P2 ST.E.128 desc[UR36][R2.64], RZ ;  /* 0x000000ff0200a985 */ /* 0x0003e8000c101d24 */
[----:B------:R1:W-:Y:S02]  /*1aa40*/  @!P3 ST.E.128 desc[UR36][R14.64], RZ ;  /* 0x000000ff0e00b985 */ /* 0x0003e4000c101d24 */
.L_x_7940:
[----:B------:R-:W-:Y:S05]  /*1aa50*/  BSYNC B0 ;  /* 0x0000000000007941 */ /* 0x000fea0003800000 */
.L_x_7925:
[----:B------:R-:W-:Y:S02]  /*1aa60*/  ULDC UR4, c[0x0][0xc3c] ;  /* 0x00030f0000047ab9 */ /* 0x000fe40000000800 */
[----:B--2---:R-:W-:-:S13]  /*1aa70*/  ISETP.GE.AND P0, PT, R31, UR4, PT ;  /* 0x000000041f007c0c */ /* 0x004fda000bf06270 */
[----:B------:R-:W-:Y:S05]  /*1aa80*/  @!P0 BRA `(.L_x_7958) ;  /* 0xfffffe6800388947 */ /* 0x000fea000383ffff */
[----:B------:R-:W-:Y:S05]  /*1aa90*/  BRA `(.L_x_7781) ;  /* 0x0000008400787947 */ /* 0x000fea0003800000 */
.L_x_7779:
[----:B------:R-:W-:-:S08]  /*1aaa0*/  NOP ;  /* 0x0000000000007918 */ /* 0x000fd00000000000 */
[----:B--2---:R-:W0:-:S00]  /*1aab0*/  USETMAXREG.DEALLOC.CTAPOOL 0x28 ;  /* 0x00000028000079c8 */ /* 0x004e0000080e0500 */
        /* <DEDUP_REMOVED lines=13> */
[----:B0-----:R-:W-:Y:S01]  /*1ab90*/  MOV R0, RZ ;  /* 0x000000ff00007202 */ /* 0x001fe20000000f00 */
[----:B------:R-:W-:Y:S01]  /*1aba0*/  IMAD.MOV.U32 R9, RZ, RZ, RZ ;  /* 0x000000ffff097224 */ /* 0x000fe200078e00ff */
[----:B------:R-:W0:Y:S01]  /*1abb0*/  S2UR UR6, SR_CTAID.X ;  /* 0x00000000000679c3 */ /* 0x000e220000002500 */
[----:B------:R-:W-:Y:S01]  /*1abc0*/  ULDC UR5, c[0x0][0xc38] ;  /* 0x00030e0000057ab9 */ /* 0x000fe20000000800 */
[----:B--2---:R-:W-:-:S04]  /*1abd0*/  LOP3.LUT R7, R2, 0x1f, RZ, 0xc0, !PT ;  /* 0x0000001f02077812 */ /* 0x004fc800078ec0ff */
[----:B------:R-:W-:-:S04]  /*1abe0*/  ISETP.NE.AND P0, PT, R7, 0x1f, PT ;  /* 0x0000001f0700780c */ /* 0x000fc80003f05270 */
[----:B------:R-:W-:-:S13]  /*1abf0*/  ISETP.GE.OR P1, PT, R7, UR4, !P0 ;  /* 0x0000000407007c0c */ /* 0x000fda000c726670 */
[----:B------:R-:W2:Y:S08]  /*1ac00*/  @!P1 LDC.64 R4, c[0x0][0xc80] ;  /* 0x00032000ff049b82 */ /* 0x000eb00000000a00 */
[----:B------:R-:W3:Y:S01]  /*1ac10*/  @!P1 LDC.64 R2, c[0x0][0xc78] ;  /* 0x00031e00ff029b82 */ /* 0x000ee20000000a00 */
[----:B--2---:R-:W-:-:S05]  /*1ac20*/  @!P1 IMAD.WIDE.U32 R4, R7, 0x4, R4 ;  /* 0x0000000407049825 */ /* 0x004fca00078e0004 */
[----:B------:R-:W2:Y:S01]  /*1ac30*/  @!P1 LDG.E R0, desc[UR36][R4.64] ;  /* 0x0000002404009981 */ /* 0x000ea2000c1e1900 */
[----:B---3--:R-:W-:-:S05]  /*1ac40*/  @!P1 IMAD.WIDE.U32 R2, R7, 0x4, R2 ;  /* 0x0000000407029825 */ /* 0x008fca00078e0002 */
        /* <DEDUP_REMOVED lines=17> */
[----:B------:R-:W2:Y:S02]  /*1ad60*/  SHFL.UP PT, R2, R3, 0x8, RZ ;  /* 0x0500000003027989 */ /* 0x000ea400000e00ff */
[----:B--2---:R-:W-:-:S04]  /*1ad70*/  SEL R2, R2, RZ, P4 ;  /* 0x000000ff02027207 */ /* 0x004fc80002000000 */
[----:B------:R-:W-:-:S05]  /*1ad80*/  IADD3 R2, R3, R2, RZ ;  /* 0x0000000203027210 */ /* 0x000fca0007ffe0ff */
[----:B------:R-:W2:Y:S02]  /*1ad90*/  SHFL.UP PT, R4, R2, 0x10, RZ ;  /* 0x0600000002047989 */ /* 0x000ea400000e00ff */
[----:B--2---:R-:W-:-:S05]  /*1ada0*/  SEL R5, R4, RZ, P5 ;  /* 0x000000ff04057207 */ /* 0x004fca0002800000 */
[----:B------:R-:W-:-:S05]  /*1adb0*/  IMAD.IADD R5, R2, 0x1, R5 ;  /* 0x0000000102057824 */ /* 0x000fca00078e0205 */
[----:B------:R-:W2:Y:S02]  /*1adc0*/  SHFL.IDX PT, R6, R5, 0x1f, 0x1f ;  /* 0x03e01f0005067f89 */ /* 0x000ea400000e0000 */
[----:B--2---:R-:W-:-:S05]  /*1add0*/  IMAD R6, R6, UR5, RZ ;  /* 0x0000000506067c24 */ /* 0x004fca000f8e02ff */
[----:B0-----:R-:W-:Y:S01]  /*1ade0*/  ISETP.GT.AND P6, PT, R6, UR6, PT ;  /* 0x0000000606007c0c */ /* 0x001fe2000bfc4270 */
[----:B------:R-:W-:-:S12]  /*1adf0*/  IMAD.MOV.U32 R3, RZ, RZ, R6 ;  /* 0x000000ffff037224 */ /* 0x000fd800078e0006 */
[----:B------:R-:W-:Y:S05]  /*1ae00*/  @P6 BRA `(.L_x_7960) ;  /* 0x0000000000a06947 */ /* 0x000fea0003800000 */
[----:B------:R-:W-:Y:S01]  /*1ae10*/  IMAD.MOV.U32 R6, RZ, RZ, R3 ;  /* 0x000000ffff067224 */ /* 0x000fe200078e0003 */
[----:B------:R-:W-:Y:S01]  /*1ae20*/  UMOV UR4, URZ ;  /* 0x0000003f00047c82 */ /* 0x000fe20008000000 */
[----:B------:R-:W-:-:S05]  /*1ae30*/  ULDC UR5, c[0x0][0xc38] ;  /* 0x00030e0000057ab9 */ /* 0x000fca0000000800 */
.L_x_7962:
[----:B------:R-:W0:Y:S01]  /*1ae40*/  LDC R0, c[0x0][0xc3c] ;  /* 0x00030f00ff007b82 */ /* 0x000e220000000800 */
[----:B------:R-:W-:Y:S01]  /*1ae50*/  UIADD3 UR4, UR4, 0x1f, URZ ;  /* 0x0000001f04047890 */ /* 0x000fe2000fffe03f */
[----:B------:R-:W-:Y:S02]  /*1ae60*/  ULDC UR7, c[0x0][0xc3c] ;  /* 0x00030f0000077ab9 */ /* 0x000fe40000000800 */
[----:B-1----:R-:W-:-:S03]  /*1ae70*/  IMAD.U32 R19, RZ, RZ, UR7 ;  /* 0x00000007ff137e24 */ /* 0x002fc6000f8e00ff */
[----:B0-----:R-:W-:-:S13]  /*1ae80*/  ISETP.LE.AND P6, PT, R0, UR4, PT ;  /* 0x0000000400007c0c */ /* 0x001fda000bfc3270 */
[----:B------:R-:W-:Y:S05]  /*1ae90*/  @P6 BRA `(.L_x_7961) ;  /* 0x0000000400a86947 */ /* 0x000fea0003800000 */
[----:B------:R-:W-:-:S04]  /*1aea0*/  IADD3 R9, R7, UR4, RZ ;  /* 0x0000000407097c10 */ /* 0x000fc8000fffe0ff */
        /* <DEDUP_REMOVED lines=30> */
.L_x_7960:
        /* <DEDUP_REMOVED lines=12> */
[----:B0-----:R-:W-:-:S06]  /*1b150*/  IADD3 R2, R8, 0xffffffe, RZ ;  /* 0x0ffffffe08027810 */ /* 0x001fcc0007ffe0ff */
[----:B------:R-:W0:Y:S02]  /*1b160*/  F2I.FTZ.U32.TRUNC.NTZ R3, R2 ;  /* 0x0000000200037305 */ /* 0x000e24000021f000 */
[----:B0-----:R-:W-:Y:S01]  /*1b170*/  IMAD.MOV R11, RZ, RZ, -R3 ;  /* 0x000000ffff0b7224 */ /* 0x001fe200078e0a03 */
[----:B-12---:R-:W-:Y:S06]  /*1b180*/  @!P0 BRA `(.L_x_7963) ;  /* 0x0000000000088947 */ /* 0x006fec0003800000 */
[----:B------:R-:W-:-:S06]  /*1b190*/  VIADD R16, R19, 0xffffffff ;  /* 0xffffffff13107836 */ /* 0x000fcc0000000000 */
[----:B------:R0:W1:Y:S02]  /*1b1a0*/  SHFL.IDX PT, R16, R5, R16, 0x1f ;  /* 0x00001f1005107589 */ /* 0x00006400000e0000 */
.L_x_7963:
[----:B-1----:R-:W-:Y:S01]  /*1b1b0*/  IMAD R16, R16, UR5, R10 ;  /* 0x0000000510107c24 */ /* 0x002fe2000f8e020a */
[----:B------:R-:W-:Y:S01]  /*1b1c0*/  IABS R10, R0 ;  /* 0x00000000000a7213 */ /* 0x000fe20000000000 */
[----:B------:R-:W-:Y:S01]  /*1b1d0*/  IMAD R11, R11, R4, RZ ;  /* 0x000000040b0b7224 */ /* 0x000fe200078e02ff */
[----:B0-----:R-:W-:Y:S01]  /*1b1e0*/  IABS R5, R9 ;  /* 0x0000000900057213 */ /* 0x001fe20000000000 */
[----:B------:R-:W-:Y:S01]  /*1b1f0*/  IMAD.MOV.U32 R2, RZ, RZ, RZ ;  /* 0x000000ffff027224 */ /* 0x000fe200078e00ff */
[----:B------:R-:W-:Y:S01]  /*1b200*/  IADD3 R17, -R16, UR6, RZ ;  /* 0x0000000610117c10 */ /* 0x000fe2000fffe1ff */
[----:B------:R-:W-:Y:S01]  /*1b210*/  VIADD R19, R19, UR4 ;  /* 0x0000000413137c36 */ /* 0x000fe20008000000 */
[----:B------:R-:W-:Y:S01]  /*1b220*/  IADD3 R10, RZ, -R10, RZ ;  /* 0x8000000aff0a7210 */ /* 0x000fe20007ffe0ff */
[----:B------:R-:W-:Y:S01]  /*1b230*/  IMAD.HI.U32 R2, R3, R11, R2 ;  /* 0x0000000b03027227 */ /* 0x000fe200078e0002 */
[----:B------:R-:W-:Y:S01]  /*1b240*/  IABS R8, R17 ;  /* 0x0000001100087213 */ /* 0x000fe20000000000 */
[----:B------:R-:W0:Y:S04]  /*1b250*/  I2F.RP R6, R5 ;  /* 0x0000000500067306 */ /* 0x000e280000209400 */
[----:B------:R-:W-:-:S02]  /*1b260*/  IMAD.MOV.U32 R3, RZ, RZ, R8 ;  /* 0x000000ffff037224 */ /* 0x000fc400078e0008 */
[----:B------:R-:W-:Y:S02]  /*1b270*/  IMAD.MOV.U32 R8, RZ, RZ, R10 ;  /* 0x000000ffff087224 */ /* 0x000fe400078e000a */
[----:B------:R-:W-:-:S04]  /*1b280*/  IMAD.HI.U32 R2, R2, R3, RZ ;  /* 0x0000000302027227 */ /* 0x000fc800078e00ff */
[----:B------:R-:W-:Y:S01]  /*1b290*/  IMAD R3, R2, R8, R3 ;  /* 0x0000000802037224 */ /* 0x000fe200078e0203 */
[----:B0-----:R-:W0:Y:S04]  /*1b2a0*/  MUFU.RCP R6, R6 ;  /* 0x0000000600067308 */ /* 0x001e280000001000 */
[----:B------:R-:W-:-:S13]  /*1b2b0*/  ISETP.GT.U32.AND P1, PT, R4, R3, PT ;  /* 0x000000030400720c */ /* 0x000fda0003f24070 */
[----:B------:R-:W-:Y:S01]  /*1b2c0*/  @!P1 IMAD.IADD R3, R3, 0x1, -R4 ;  /* 0x0000000103039824 */ /* 0x000fe200078e0a04 */
[----:B------:R-:W-:Y:S01]  /*1b2d0*/  @!P1 IADD3 R2, R2, 0x1, RZ ;  /* 0x0000000102029810 */ /* 0x000fe20007ffe0ff */
[----:B0-----:R-:W-:Y:S01]  /*1b2e0*/  VIADD R8, R6, 0xffffffe ;  /* 0x0ffffffe06087836 */ /* 0x001fe20000000000 */
[----:B------:R-:W-:Y:S02]  /*1b2f0*/  ISETP.NE.AND P1, PT, R0, RZ, PT ;  /* 0x000000ff0000720c */ /* 0x000fe40003f25270 */
[----:B------:R-:W-:Y:S02]  /*1b300*/  ISETP.GE.U32.AND P0, PT, R3, R4, PT ;  /* 0x000000040300720c */ /* 0x000fe40003f06070 */
[----:B------:R-:W-:Y:S01]  /*1b310*/  LOP3.LUT R4, R17, R0, RZ, 0x3c, !PT ;  /* 0x0000000011047212 */ /* 0x000fe200078e3cff */
[----:B------:R0:W1:Y:S03]  /*1b320*/  F2I.FTZ.U32.TRUNC.NTZ R3, R8 ;  /* 0x0000000800037305 */ /* 0x000066000021f000 */
[----:B------:R-:W-:-:S02]  /*1b330*/  ISETP.GE.AND P2, PT, R4, RZ, PT ;  /* 0x000000ff0400720c */ /* 0x000fc40003f46270 */
[----:B0-----:R-:W-:-:S05]  /*1b340*/  IABS R8, R9 ;  /* 0x0000000900087213 */ /* 0x001fca0000000000 */
[----:B------:R-:W-:Y:S01]  /*1b350*/  @P0 VIADD R2, R2, 0x1 ;  /* 0x0000000102020836 */ /* 0x000fe20000000000 */
[----:B------:R-:W-:-:S03]  /*1b360*/  IADD3 R8, RZ, -R8, RZ ;  /* 0x80000008ff087210 */ /* 0x000fc60007ffe0ff */
[----:B------:R-:W-:Y:S02]  /*1b370*/  IMAD.MOV.U32 R6, RZ, RZ, R2 ;  /* 0x000000ffff067224 */ /* 0x000fe400078e0002 */
[----:B-1----:R-:W-:Y:S02]  /*1b380*/  IMAD.MOV R2, RZ, RZ, -R3 ;  /* 0x000000ffff027224 */ /* 0x002fe400078e0a03 */
[----:B------:R-:W-:Y:S01]  /*1b390*/  @!P2 IMAD.MOV R6, RZ, RZ, -R6 ;  /* 0x000000ffff06a224 */ /* 0x000fe200078e0a06 */
[----:B------:R-:W-:Y:S01]  /*1b3a0*/  @!P1 LOP3.LUT R6, RZ, R0, RZ, 0x33, !PT ;  /* 0x00000000ff069212 */ /* 0x000fe200078e33ff */
[----:B------:R-:W-:Y:S02]  /*1b3b0*/  IMAD R11, R2, R5, RZ ;  /* 0x00000005020b7224 */ /* 0x000fe400078e02ff */
[----:B------:R-:W-:Y:S01]  /*1b3c0*/  IMAD.MOV.U32 R2, RZ, RZ, RZ ;  /* 0x000000ffff027224 */ /* 0x000fe200078e00ff */
[-C--:B------:R-:W-:Y:S01]  /*1b3d0*/  IABS R4, R6.reuse ;  /* 0x0000000600047213 */ /* 0x080fe20000000000 */
[----:B------:R-:W-:-:S02]  /*1b3e0*/  IMAD R0, R0, R6, RZ ;  /* 0x0000000600007224 */ /* 0x000fc400078e02ff */
        /* <DEDUP_REMOVED lines=21> */
.L_x_7961:
[----:B------:R-:W-:Y:S01]  /*1b540*/  IMAD.MOV.U32 R17, RZ, RZ, RZ ;  /* 0x000000ffff117224 */ /* 0x000fe200078e00ff */
[----:B------:R-:W-:Y:S01]  /*1b550*/  MOV R18, RZ ;  /* 0x000000ff00127202 */ /* 0x000fe20000000f00 */
[----:B------:R-:W-:-:S07]  /*1b560*/  IMAD.U32 R16, RZ, RZ, UR6 ;  /* 0x00000006ff107e24 */ /* 0x000fce000f8e00ff */
.L_x_7964:
[----:B------:R-:W-:-:S13]  /*1b570*/  ISETP.NE.AND P0, PT, R7, RZ, PT ;  /* 0x000000ff0700720c */ /* 0x000fda0003f05270 */
[----:B------:R-:W0:Y:S01]  /*1b580*/  @!P0 S2R R3, SR_CgaCtaId ;  /* 0x0000000000038919 */ /* 0x000e220000008800 */
[----:B------:R-:W-:-:S04]  /*1b590*/  @!P0 MOV R0, 0x400 ;  /* 0x0000040000008802 */ /* 0x000fc80000000f00 */
[----:B0-----:R-:W-:-:S05]  /*1b5a0*/  @!P0 LEA R0, R3, R0, 0x18 ;  /* 0x0000000003008211 */ /* 0x001fca00078ec0ff */
[----:B------:R2:W-:Y:S01]  /*1b5b0*/  @!P0 STS.128 [R0+0x228d0], R16 ;  /* 0x0228d01000008388 */ /* 0x0005e20000000c00 */
[----:B------:R-:W-:Y:S06]  /*1b5c0*/  BAR.ARV 0x5, 0x180 ;  /* 0x0146000000007b1d */ /* 0x000fec0000002000 */
.L_x_7959:
[----:B0-2---:R-:W-:Y:S01]  /*1b5d0*/  IMAD.MOV.U32 R0, RZ, RZ, 0x1 ;  /* 0x00000001ff007424 */ /* 0x005fe200078e00ff */
[----:B------:R-:W-:Y:S01]  /*1b5e0*/  ULDC UR4, c[0x0][0xc3c] ;  /* 0x00030f0000047ab9 */ /* 0x000fe20000000800 */
[----:B------:R-:W-:Y:S01]  /*1b5f0*/  IMAD.MOV.U32 R34, RZ, RZ, RZ ;  /* 0x000000ffff227224 */ /* 0x000fe200078e00ff */
[----:B-1----:R-:W-:Y:S02]  /*1b600*/  ISETP.GE.AND P0, PT, R19, UR4, PT ;  /* 0x0000000413007c0c */ /* 0x002fe4000bf06270 */
[----:B------:R0:W-:Y:S04]  /*1b610*/  STL [R1+0x4], R0 ;  /* 0x0000040001007387 */ /* 0x0001e80000100800 */
[----:B------:R0:W-:Y:S07]  /*1b620*/  STL [R1+0x4c], RZ ;  /* 0x00004cff01007387 */ /* 0x0001ee0000100800 */
[----:B------:R-:W-:Y:S05]  /*1b630*/  @P0 BRA `(.L_x_7965) ;  /* 0x00000074008c0947 */ /* 0x000fea0003800000 */
[----:B------:R-:W2:Y:S01]  /*1b640*/  LDL R12, [R1+0x20] ;  /* 0x00002000010c7983 */ /* 0x000ea20000100800 */
[----:B------:R-:W1:Y:S01]  /*1b650*/  S2R R14, SR_TID.X ;  /* 0x00000000000e7919 */ /* 0x000e620000002100 */
[----:B------:R-:W3:Y:S01]  /*1b660*/  S2UR UR4, SR_CgaCtaId ;  /* 0x00000000000479c3 */ /* 0x000ee20000008800 */
[----:B------:R-:W-:Y:S02]  /*1b670*/  MOV R22, 0x400 ;  /* 0x0000040000167802 */ /* 0x000fe40000000f00 */
[C---:B-1----:R-:W-:Y:S01]  /*1b680*/  LOP3.LUT R13, R14.reuse, 0x7f, RZ, 0xc0, !PT ;  /* 0x0000007f0e0d7812 */ /* 0x042fe200078ec0ff */
[C---:B------:R-:W-:Y:S02]  /*1b690*/  IMAD.SHL.U32 R27, R14.reuse, 0x80, RZ ;  /* 0x000000800e1b7824 */ /* 0x040fe400078e00ff */
[C---:B0-----:R-:W-:Y:S01]  /*1b6a0*/  IMAD.SHL.U32 R0, R14.reuse, 0x10, RZ ;  /* 0x000000100e007824 */ /* 0x041fe200078e00ff */
[----:B------:R-:W-:Y:S01]  /*1b6b0*/  SHF.L.U32 R6, R13, 0x4, RZ ;  /* 0x000000040d067819 */ /* 0x000fe200000006ff */
[C---:B------:R-:W-:Y:S01]  /*1b6c0*/  IMAD.SHL.U32 R4, R14.reuse, 0x20, RZ ;  /* 0x000000200e047824 */ /* 0x040fe200078e00ff */
[----:B------:R-:W-:Y:S01]  /*1b6d0*/  SHF.R.U32.HI R3, RZ, 0x1, R14 ;  /* 0x00000001ff037819 */ /* 0x000fe2000001160e */
[----:B------:R-:W-:Y:S01]  /*1b6e0*/  IMAD.SHL.U32 R9, R14, 0x2, RZ ;  /* 0x000000020e097824 */ /* 0x000fe200078e00ff */
[----:B------:R-:W-:-:S02]  /*1b6f0*/  LOP3.LUT R2, R27, 0x380, RZ, 0xc0, !PT ;  /* 0x000003801b027812 */ /* 0x000fc400078ec0ff */
[----:B------:R-:W-:Y:S02]  /*1b700*/  LOP3.LUT R8, R0, 0x3f0, RZ, 0xc0, !PT ;  /* 0x000003f000087812 */ /* 0x000fe400078ec0ff */
[----:B------:R-:W-:Y:S02]  /*1b710*/  LOP3.LUT R5, R4, 0x80, RZ, 0xc0, !PT ;  /* 0x0000008004057812 */ /* 0x000fe400078ec0ff */
[----:B------:R-:W-:Y:S01]  /*1b720*/  LOP3.LUT R7, R6, 0x600, RZ, 0xc0, !PT ;  /* 0x0000060006077812 */ /* 0x000fe200078ec0ff */
[----:B------:R-:W-:Y:S01]  /*1b730*/  IMAD.SHL.U32 R10, R14, 0x4, RZ ;  /* 0x000000040e0a7824 */ /* 0x000fe200078e00ff */
[----:B------:R-:W-:Y:S02]  /*1b740*/  LOP3.LUT R3, R2, 0x30, R3, 0xf8, !PT ;  /* 0x0000003002037812 */ /* 0x000fe400078ef803 */
[----:B------:R-:W-:Y:S02]  /*1b750*/  LOP3.LUT P0, RZ, R14, 0x4, RZ, 0xc0, !PT ;  /* 0x000000040eff7812 */ /* 0x000fe4000780c0ff */
        /* <DEDUP_REMOVED lines=8> */
[----:B------:R-:W-:Y:S01]  /*1b7e0*/  STL [R1+0x24], R11 ;  /* 0x0000240b01007387 */ /* 0x000fe20000100800 */
[----:B------:R-:W-:Y:S01]  /*1b7f0*/  LOP3.LUT R24, R24, R5, RZ, 0xfc, !PT ;  /* 0x0000000518187212 */ /* 0x000fe200078efcff */
[----:B---3--:R-:W-:Y:S01]  /*1b800*/  IMAD.U32 R4, RZ, RZ, UR4 ;  /* 0x00000004ff047e24 */ /* 0x008fe2000f8e00ff */
[----:B------:R-:W-:Y:S02]  /*1b810*/  SHF.R.U32.HI R2, RZ, 0x3, R13 ;  /* 0x00000003ff027819 */ /* 0x000fe4000001160d */
[----:B------:R-:W-:Y:S02]  /*1b820*/  LOP3.LUT R35, R0, 0x70, RZ, 0xc0, !PT ;  /* 0x0000007000237812 */ /* 0x000fe400078ec0ff */
[----:B------:R-:W-:Y:S01]  /*1b830*/  LOP3.LUT R2, R2, 0x70, R0, 0xf8, !PT ;  /* 0x0000007002027812 */ /* 0x000fe200078ef800 */
[----:B------:R-:W-:Y:S01]  /*1b840*/  IMAD.MOV.U32 R0, RZ, RZ, 0x1 ;  /* 0x00000001ff007424 */ /* 0x000fe200078e00ff */
[----:B------:R-:W-:Y:S01]  /*1b850*/  LEA R22, R4, R22, 0x18 ;  /* 0x0000001604167211 */ /* 0x000fe200078ec0ff */
[----:B------:R-:W-:Y:S01]  /*1b860*/  BSSY B7, `(.L_x_7965) ;  /* 0x0000740000077945 */ /* 0x000fe20003800000 */
[----:B------:R-:W-:-:S02]  /*1b870*/  IMAD.MOV.U32 R37, RZ, RZ, RZ ;  /* 0x000000ffff257224 */ /* 0x000fc400078e00ff */
[----:B------:R-:W-:Y:S01]  /*1b880*/  IMAD.MOV.U32 R34, RZ, RZ, RZ ;  /* 0x000000ffff227224 */ /* 0x000fe200078e00ff */
[----:B------:R-:W-:Y:S01]  /*1b890*/  ULDC.64 UR38, c[0x0][0x198] ;  /* 0x0000660000267ab9 */ /* 0x000fe20000000a00 */
[----:B------:R-:W-:Y:S01]  /*1b8a0*/  ULDC UR40, c[0x0][0xc] ;  /* 0x0000030000287ab9 */ /* 0x000fe20000000800 */
[C---:B--2---:R-:W-:Y:S02]  /*1b8b0*/  LOP3.LUT R3, R12.reuse, 0x2, RZ, 0xfc, !PT ;  /* 0x000000020c037812 */ /* 0x044fe400078efcff */
[----:B------:R-:W-:-:S03]  /*1b8c0*/  LOP3.LUT R5, R12, 0x1, RZ, 0xfc, !PT ;  /* 0x000000010c057812 */ /* 0x000fc600078efcff */
[----:B------:R0:W-:Y:S04]  /*1b8d0*/  STL [R1+0x58], R3 ;  /* 0x0000580301007387 */ /* 0x0001e80000100800 */
[----:B------:R-:W-:Y:S01]  /*1b8e0*/  STL [R1+0x3c], R5 ;  /* 0x00003c0501007387 */ /* 0x000fe20000100800 */
[C---:B0-----:R-:W-:Y:S01]  /*1b8f0*/  IADD3 R3, R27.reuse, 0x40, RZ ;  /* 0x000000401b037810 */ /* 0x041fe20007ffe0ff */
[----:B------:R-:W-:Y:S02]  /*1b900*/  @P0 VIADD R3, R27, 0xffffffc0 ;  /* 0xffffffc01b030836 */ /* 0x000fe40000000000 */
[----:B------:R-:W-:Y:S04]  /*1b910*/  STL [R1+0x18], R4 ;  /* 0x0000180401007387 */ /* 0x000fe80000100800 */
[----:B------:R0:W-:Y:S04]  /*1b920*/  STL [R1+0x1c], R3 ;  /* 0x00001c0301007387 */ /* 0x0001e80000100800 */
[----:B------:R-:W-:Y:S01]  /*1b930*/  STL [R1+0x8], R0 ;  /* 0x0000080001007387 */ /* 0x000fe20000100800 */
[----:B0-----:R-:W-:-:S02]  /*1b940*/  LOP3.LUT R3, R2, 0x80, RZ, 0xfc, !PT ;  /* 0x0000008002037812 */ /* 0x001fc400078efcff */
[----:B------:R-:W-:Y:S01]  /*1b950*/  IADD3 R2, R22, R11, RZ ;  /* 0x0000000b16027210 */ /* 0x000fe20007ffe0ff */
[----:B------:R-:W-:Y:S01]  /*1b960*/  STL [R1+0x4c], RZ ;  /* 0x00004cff01007387 */ /* 0x000fe20000100800 */
[----:B------:R-:W-:-:S03]  /*1b970*/  LOP3.LUT R3, R24, 0x2800, RZ, 0xfc, !PT ;  /* 0x0000280018037812 */ /* 0x000fc600078efcff */
[----:B------:R0:W-:Y:S04]  /*1b980*/  STL [R1+0x4], R0 ;  /* 0x0000040001007387 */ /* 0x0001e80000100800 */
[----:B------:R1:W-:Y:S01]  /*1b990*/  STL [R1+0x38], R2 ;  /* 0x0000380201007387 */ /* 0x0003e20000100800 */
[C---:B0-----:R-:W-:Y:S02]  /*1b9a0*/  LOP3.LUT R0, R24.reuse, 0x1800, RZ, 0xfc, !PT ;  /* 0x0000180018007812 */ /* 0x041fe400078efcff */
[C---:B------:R-:W-:Y:S02]  /*1b9b0*/  LOP3.LUT R0, R24.reuse, 0x4800, RZ, 0xfc, !PT ;  /* 0x0000480018007812 */ /* 0x040fe400078efcff */
[----:B-1----:R-:W-:-:S07]  /*1b9c0*/  LOP3.LUT R2, R24, 0x3800, RZ, 0xfc, !PT ;  /* 0x0000380018027812 */ /* 0x002fce00078efcff */
.L_x_8075:
[----:B0-2---:R-:W0:Y:S02]  /*1b9d0*/  LDC.64 R2, c[0x0][0xc88] ;  /* 0x00032200ff027b82 */ /* 0x005e240000000a00 */
[----:B0-----:R-:W-:-:S05]  /*1b9e0*/  IMAD.WIDE R2, R19, 0x4, R2 ;  /* 0x0000000413027825 */ /* 0x001fca00078e0202 */
[----:B-----5:R-:W2:Y:S01]  /*1b9f0*/  LDG.E R26, desc[UR36][R2.64] ;  /* 0x00000024021a7981 */ /* 0x020ea2000c1e1900 */
        /* <DEDUP_REMOVED lines=10> */
[----:B--23--:R-:W-:-:S05]  /*1baa0*/  SHF.R.S32.HI R0, RZ, 0x1f, R26 ;  /* 0x0000001fff007819 */ /* 0x00cfca000001141a */
[C---:B------:R-:W-:Y:S01]  /*1bab0*/  @P0 LEA R2, P1, R26.reuse, UR4, 0x2 ;  /* 0x000000041a020c11 */ /* 0x040fe2000f8210ff */
[C---:B------:R-:W-:Y:S01]  /*1bac0*/  IMAD.SHL.U32 R28, R26.reuse, 0x4, RZ ;  /* 0x000000041a1c7824 */ /* 0x040fe200078e00ff */
[C-C-:B------:R-:W-:Y:S01]  /*1bad0*/  SHF.L.U64.HI R29, R26.reuse, 0x2, R0.reuse ;  /* 0x000000021a1d7819 */ /* 0x140fe20000010200 */
[----:B------:R0:W-:Y:S01]  /*1bae0*/  STL [R1+0x40], R0 ;  /* 0x0000400001007387 */ /* 0x0001e20000100800 */
[----:B------:R-:W-:Y:S01]  /*1baf0*/  @P0 LEA.HI.X R3, R26, UR5, R0, 0x2, P1 ;  /* 0x000000051a030c11 */ /* 0x000fe200088f1400 */
[----:B------:R-:W-:Y:S01]  /*1bb00*/  ULDC.64 UR4, c[0x0][0xa00] ;  /* 0x0002800000047ab9 */ /* 0x000fe20000000a00 */
[----:B------:R-:W-:-:S03]  /*1bb10*/  ISETP.NE.U32.AND P1, PT, RZ, UR8, PT ;  /* 0x00000008ff007c0c */ /* 0x000fc6000bf25070 */
[----:B-1----:R1:W2:Y:S01]  /*1bb20*/  @P0 LDG.E R9, desc[UR36][R2.64] ;  /* 0x0000002402090981 */ /* 0x0022a2000c1e1900 */
[----:B------:R-:W-:Y:S02]  /*1bb30*/  ISETP.NE.AND.EX P1, PT, RZ, UR9, PT, P1 ;  /* 0x00000009ff007c0c */ /* 0x000fe4000bf25310 */
[----:B------:R-:W-:Y:S01]  /*1bb40*/  ISETP.NE.U32.AND P0, PT, RZ, UR4, PT ;  /* 0x00000004ff007c0c */ /* 0x000fe2000bf05070 */
[----:B0-----:R-:W-:Y:S01]  /*1bb50*/  IMAD.MOV.U32 R0, RZ, RZ, RZ ;  /* 0x000000ffff007224 */ /* 0x001fe200078e00ff */
[C---:B------:R-:W-:Y:S02]  /*1bb60*/  IADD3 R4, P4, R28.reuse, UR6, RZ ;  /* 0x000000061c047c10 */ /* 0x040fe4000ff9e0ff */
[----:B------:R-:W-:Y:S02]  /*1bb70*/  ISETP.NE.AND.EX P0, PT, RZ, UR5, PT, P0 ;  /* 0x00000005ff007c0c */ /* 0x000fe4000bf05300 */
[----:B------:R-:W-:Y:S02]  /*1bb80*/  IADD3.X R5, R29, UR7, RZ, P4, !PT ;  /* 0x000000071d057c10 */ /* 0x000fe4000a7fe4ff */
[----:B-1----:R-:W-:Y:S01]  /*1bb90*/  IADD3 R2, P3, R28, UR4, RZ ;  /* 0x000000041c027c10 */ /* 0x002fe2000ff7e0ff */
[----:B------:R-:W-:-:S02]  /*1bba0*/  ULDC UR4, c[0x0][0x288] ;  /* 0x0000a20000047ab9 */ /* 0x000fc40000000800 */
[----:B------:R-:W5:Y:S01]  /*1bbb0*/  @P2 LDG.E R0, desc[UR36][R4.64] ;  /* 0x0000002404002981 */ /* 0x000f62000c1e1900 */
[C---:B------:R-:W-:Y:S02]  /*1bbc0*/  IADD3.X R3, R29.reuse, UR5, RZ, P3, !PT ;  /* 0x000000051d037c10 */ /* 0x040fe40009ffe4ff */
[----:B------:R-:W-:Y:S02]  /*1bbd0*/  @P1 IADD3 R6, P3, R28, UR8, RZ ;  /* 0x000000081c061c10 */ /* 0x000fe4000ff7e0ff */
[----:B------:R-:W-:Y:S01]  /*1bbe0*/  MOV R8, UR4 ;  /* 0x0000000400087c02 */ /* 0x000fe20008000f00 */
[----:B------:R-:W5:Y:S01]  /*1bbf0*/  @P0 LDG.E R32, desc[UR36][R2.64] ;  /* 0x0000002402200981 */ /* 0x000f62000c1e1900 */
[----:B------:R-:W-:Y:S01]  /*1bc00*/  @P1 IADD3.X R7, R29, UR9, RZ, P3, !PT ;  /* 0x000000091d071c10 */ /* 0x000fe20009ffe4ff */
[----:B------:R-:W-:-:S04]  /*1bc10*/  ULDC.64 UR4, c[0x0][0x418] ;  /* 0x0001060000047ab9 */ /* 0x000fc80000000a00 */
        /* <DEDUP_REMOVED lines=18> */
.L_x_7966:
[----:B------:R-:W-:Y:S01]  /*1bd40*/  IMAD.MOV.U32 R11, RZ, RZ, R26 ;  /* 0x000000ffff0b7224 */ /* 0x000fe200078e001a */
[----:B------:R-:W-:Y:S01]  /*1bd50*/  ULDC.64 UR4, c[0x0][0xa20] ;  /* 0x0002880000047ab9 */ /* 0x000fe20000000a00 */
[C---:B------:R-:W-:Y:S02]  /*1bd60*/  LOP3.LUT R7, R18.reuse, 0xff000000, RZ, 0xc0, !PT ;  /* 0xff00000012077812 */ /* 0x040fe400078ec0ff */
[----:B------:R-:W-:Y:S01]  /*1bd70*/  ISETP.NE.U32.AND P0, PT, RZ, UR4, PT ;  /* 0x00000004ff007c0c */ /* 0x000fe2000bf05070 */
[----:B------:R1:W-:Y:S01]  /*1bd80*/  STL [R1], R11 ;  /* 0x0000000b01007387 */ /* 0x0003e20000100800 */
[----:B------:R-:W-:Y:S02]  /*1bd90*/  SHF.R.U32.HI R7, RZ, 0x8, R7 ;  /* 0x00000008ff077819 */ /* 0x000fe40000011607 */
[----:B------:R-:W-:Y:S02]  /*1bda0*/  ISETP.NE.AND.EX P0, PT, RZ, UR5, PT, P0 ;  /* 0x00000005ff007c0c */ /* 0x000fe4000bf05300 */
[----:B0-----:R-:W-:-:S02]  /*1bdb0*/  LOP3.LUT R2, R18, 0xff0000, RZ, 0xc0, !PT ;  /* 0x00ff000012027812 */ /* 0x001fc400078ec0ff */
[----:B------:R-:W-:Y:S02]  /*1bdc0*/  LOP3.LUT R18, R18, 0xffff, RZ, 0xc0, !PT ;  /* 0x0000ffff12127812 */ /* 0x000fe400078ec0ff */
[----:B------:R-:W-:-:S07]  /*1bdd0*/  LEA.HI R7, R2, R7, RZ, 0x10 ;  /* 0x0000000702077211 */ /* 0x000fce00078f80ff */
[----:B-1----:R-:W-:Y:S05]  /*1bde0*/  @!P0 BRA `(.L_x_7967) ;  /* 0x0000000000108947 */ /* 0x002fea0003800000 */
[----:B------:R-:W-:-:S04]  /*1bdf0*/  IADD3 R2, P0, R28, UR4, RZ ;  /* 0x000000041c027c10 */ /* 0x000fc8000ff1e0ff */
[----:B------:R-:W-:-:S05]  /*1be00*/  IADD3.X R3, R29, UR5, RZ, P0, !PT ;  /* 0x000000051d037c10 */ /* 0x000fca00087fe4ff */
[----:B------:R0:W5:Y:S01]  /*1be10*/  LDG.E R8, desc[UR36][R2.64] ;  /* 0x0000002402087981 */ /* 0x000162000c1e1900 */
[----:B------:R-:W-:Y:S05]  /*1be20*/  BRA `(.L_x_7968) ;  /* 0x0000000000247947 */ /* 0x000fea0003800000 */
.L_x_7967:
        /* <DEDUP_REMOVED lines=9> */
.L_x_7968:
[----:B0-----:R-:W2:Y:S04]  /*1bec0*/  @P2 LDG.E R2, desc[UR36][R4.64] ;  /* 0x0000002404022981 */ /* 0x001ea8000c1e1900 */
[----:B------:R0:W2:Y:S01]  /*1bed0*/  @P2 LDG.E R4, desc[UR36][R4.64+0x4] ;  /* 0x0000042404042981 */ /* 0x0000a2000c1e1900 */
[----:B------:R-:W-:Y:S01]  /*1bee0*/  BSSY B0, `(.L_x_7969) ;  /* 0x000002b000007945 */ /* 0x000fe20003800000 */
[----:B------:R-:W-:Y:S02]  /*1bef0*/  LOP3.LUT R21, R7, 0xff, RZ, 0xc0, !PT ;  /* 0x000000ff07157812 */ /* 0x000fe400078ec0ff */
[----:B------:R-:W-:Y:S01]  /*1bf00*/  MOV R3, RZ ;  /* 0x000000ff00037202 */ /* 0x000fe20000000f00 */
[----:B0----5:R-:W-:Y:S02]  /*1bf10*/  IMAD.IADD R5, R8, 0x1, -R9 ;  /* 0x0000000108057824 */ /* 0x021fe400078e0a09 */
[----:B--2---:R-:W-:Y:S01]  /*1bf20*/  @P2 IMAD.IADD R6, R4, 0x1, -R2 ;  /* 0x0000000104062824 */ /* 0x004fe200078e0a02 */
[----:B------:R-:W-:-:S03]  /*1bf30*/  SHF.R.U32.HI R4, RZ, 0x10, R7 ;  /* 0x00000010ff047819 */ /* 0x000fc60000011607 */
        /* <DEDUP_REMOVED lines=24> */
[----:B------:R-:W-:-:S05]  /*1c0c0*/  IMAD.MOV R2, RZ, RZ, -R2 ;  /* 0x000000ffff027224 */ /* 0x000fca00078e0a02 */
[----:B------:R-:W-:Y:S01]  /*1c0d0*/  MOV R9, R2 ;  /* 0x0000000200097202 */ /* 0x000fe20000000f00 */
        /* <DEDUP_REMOVED lines=11> */
.L_x_7970:
[----:B------:R-:W-:Y:S05]  /*1c190*/  BSYNC B0 ;  /* 0x0000000000007941 */ /* 0x000fea0003800000 */
.L_x_7969:
        /* <DEDUP_REMOVED lines=12> */
[----:B------:R-:W-:Y:S01]  /*1c260*/  @P0 SHF.R.U32.HI R6, RZ, 0x1f, R2 ;  /* 0x0000001fff060819 */ /* 0x000fe20000011602 */
[----:B------:R-:W-:-:S03]  /*1c270*/  IMAD.MOV.U32 R5, RZ, RZ, R3 ;  /* 0x000000ffff057224 */ /* 0x000fc600078e0003 */
        /* <DEDUP_REMOVED lines=11> */
.L_x_8252:
[----:B-1----:R-:W-:Y:S02]  /*1c330*/  ISETP.NE.AND P0, PT, R14, RZ, PT ;  /* 0x000000ff0e00720c */ /* 0x002fe40003f05270 */
[----:B------:R-:W-:-:S11]  /*1c340*/  PLOP3.LUT P6, PT, PT, PT, PT, 0x8, 0x0 ;  /* 0x000000000000781c */ /* 0x000fd60003fce170 */
[----:B------:R-:W-:Y:S05]  /*1c350*/  @P0 BRA `(.L_x_7974) ;  /* 0x00000000000c0947 */ /* 0x000fea0003800000 */
[----:B------:R-:W-:-:S03]  /*1c360*/  UMOV UR4, 0xffffffff ;  /* 0xffffffff00047882 */ /* 0x000fc60000000000 */
[----:B------:R-:W-:Y:S05]  /*1c370*/  BRA.DIV UR4, `(.L_x_7975) ;  /* 0x000000a604f07947 */ /* 0x000fea000b800000 */
[----:B------:R-:W-:-:S13]  /*1c380*/  ELECT P6, URZ, PT ;  /* 0x00000000003f782f */ /* 0x000fda00038c0000 */
.L_x_7974:
        /* <DEDUP_REMOVED lines=9> */
.L_x_8255:
[----:B------:R-:W-:Y:S05]  /*1c420*/  BSYNC B1 ;  /* 0x0000000000017941 */ /* 0x000fea0003800000 */
.L_x_7976:
[----:B------:R-:W-:Y:S04]  /*1c430*/  BSSY B1, `(.L_x_7978) ;  /* 0x000004e000017945 */ /* 0x000fe80003800000 */
[----:B------:R-:W-:Y:S05]  /*1c440*/  @!P6 BRA `(.L_x_7979) ;  /* 0x000000040030e947 */ /* 0x000fea0003800000 */
[----:B------:R-:W2:Y:S01]  /*1c450*/  LDL R8, [R1+0x8] ;  /* 0x0000080001087983 */ /* 0x000ea20000100800 */
[----:B0-----:R-:W-:Y:S01]  /*1c460*/  LEA R6, R37, R22, 0x3 ;  /* 0x0000001625067211 */ /* 0x001fe200078e18ff */
[----:B------:R-:W0:Y:S01]  /*1c470*/  S2R R7, SR_TID.X ;  /* 0x0000000000077919 */ /* 0x000e220000002100 */
[----:B------:R-:W-:Y:S01]  /*1c480*/  BSSY B2, `(.L_x_7980) ;  /* 0x0000006000027945 */ /* 0x000fe20003800000 */
[----:B0-----:R-:W-:-:S04]  /*1c490*/  LOP3.LUT R7, R7, 0x7f, RZ, 0xc0, !PT ;  /* 0x0000007f07077812 */ /* 0x001fc800078ec0ff */
[----:B------:R-:W-:Y:S02]  /*1c4a0*/  ISETP.NE.AND P2, PT, R7, RZ, PT ;  /* 0x000000ff0700720c */ /* 0x000fe40003f45270 */
[----:B--2---:R-:W-:-:S04]  /*1c4b0*/  SHF.L.U32 R10, R8, 0x1f, RZ ;  /* 0x0000001f080a7819 */ /* 0x004fc800000006ff */
[----:B------:R-:W0:Y:S02]  /*1c4c0*/  SYNCS.PHASECHK.TRANS64.TRYWAIT P0, [R6+URZ+0x228a0], R10 ;  /* 0x0228a00a060075a7 */ /* 0x000e24000800017f */
[----:B0-----:R-:W-:Y:S05]  /*1c4d0*/  @!P0 BRA `(.L_x_7981) ;  /* 0x000000a400cc8947 */ /* 0x001fea0003800000 */
.L_x_8256:
[----:B------:R-:W-:Y:S05]  /*1c4e0*/  BSYNC B2 ;  /* 0x0000000000027941 */ /* 0x000fea0003800000 */
.L_x_7980:
        /* <DEDUP_REMOVED lines=9> */
.L_x_7983:
[----:B------:R-:W-:Y:S05]  /*1c580*/  BSYNC B2 ;  /* 0x0000000000027941 */ /* 0x000fea0003800000 */
.L_x_7982:
        /* <DEDUP_REMOVED lines=8> */
[----:B------:R-:W-:Y:S01]  /*1c610*/  VIADD R7, R7, 0xffffff60 ;  /* 0xffffff6007077836 */ /* 0x000fe20000000000 */
[----:B------:R-:W-:Y:S01]  /*1c620*/  UIADD3.X UR5, URZ, UR39, URZ, UP0, !UPT ;  /* 0x000000273f057290 */ /* 0x000fe200087fe43f */
[----:B------:R-:W-:Y:S01]  /*1c630*/  UMOV UR6, 0x0 ;  /* 0x0000000000067882 */ /* 0x000fe20000000000 */
[----:B------:R-:W-:-:S10]  /*1c640*/  UMOV UR7, 0x12f00000 ;  /* 0x12f0000000077882 */ /* 0x000fd40000000000 */
.L_x_7984:
        /* <DEDUP_REMOVED lines=13> */
.L_x_8257:
[----:B------:R-:W-:Y:S05]  /*1c720*/  BSYNC B2 ;  /* 0x0000000000027941 */ /* 0x000fea0003800000 */
.L_x_7985:
[----:B------:R-:W-:Y:S01]  /*1c730*/  BSSY B2, `(.L_x_7987) ;  /* 0x000000b000027945 */ /* 0x000fe20003800000 */
[----:B------:R-:W-:Y:S02]  /*1c740*/  IMAD.MOV.U32 R8, RZ, RZ, 0x0 ;  /* 0x00000000ff087424 */ /* 0x000fe400078e00ff */
[----:B------:R-:W-:Y:S01]  /*1c750*/  IMAD.MOV.U32 R9, RZ, RZ, 0x12f00000 ;  /* 0x12f00000ff097424 */ /* 0x000fe200078e00ff */
[----:B------:R-:W-:Y:S06]  /*1c760*/  @P2 BRA `(.L_x_7988) ;  /* 0x00000000001c2947 */ /* 0x000fec0003800000 */
[----:B------:R-:W2:Y:S01]  /*1c770*/  S2R R13, SR_TID.X ;  /* 0x00000000000d7919 */ /* 0x000ea20000002100 */
[----:B01----:R-:W-:-:S04]  /*1c780*/  IMAD.MOV.U32 R10, RZ, RZ, 0x5000 ;  /* 0x00005000ff0a7424 */ /* 0x003fc800078e00ff */
[----:B------:R3:W-:Y:S01]  /*1c790*/  SYNCS.ARRIVE.TRANS64 RZ, [R6+URZ+0x228b0], R10 ;  /* 0x0228b00a06ff79a7 */ /* 0x0007e2000800003f */
[----:B--2---:R-:W-:-:S04]  /*1c7a0*/  LOP3.LUT R13, R13, 0x1f, RZ, 0xc0, !PT ;  /* 0x0000001f0d0d7812 */ /* 0x004fc800078ec0ff */
[----:B------:R-:W-:-:S13]  /*1c7b0*/  ISETP.NE.AND P0, PT, R13, RZ, PT ;  /* 0x000000ff0d00720c */ /* 0x000fda0003f05270 */
[----:B---3--:R-:W-:Y:S05]  /*1c7c0*/  @!P0 BRA `(.L_x_7988) ;  /* 0x0000000000048947 */ /* 0x008fea0003800000 */
[----:B------:R-:W-:Y:S01]  /*1c7d0*/  BPT.TRAP 0x1 ;  /* 0x000000040000795c */ /* 0x000fe20000300000 */
.L_x_7988:
[----:B------:R-:W-:Y:S05]  /*1c7e0*/  BSYNC B2 ;  /* 0x0000000000027941 */ /* 0x000fea0003800000 */
.L_x_7987:
        /* <DEDUP_REMOVED lines=8> */
.L_x_7989:
        /* <DEDUP_REMOVED lines=10> */
.L_x_7979:
[----:B------:R-:W-:Y:S05]  /*1c910*/  BSYNC B1 ;  /* 0x0000000000017941 */ /* 0x000fea0003800000 */
.L_x_7978:
[----:B------:R-:W2:Y:S01]  /*1c920*/  LDL.LU R8, [R1+0x8] ;  /* 0x0000080001087983 */ /* 0x000ea20000300800 */
[----:B------:R-:W-:Y:S01]  /*1c930*/  VIADD R37, R37, 0x1 ;  /* 0x0000000125257836 */ /* 0x000fe20000000000 */
[----:B------:R-:W-:Y:S01]  /*1c940*/  PLOP3.LUT P0, PT, PT, PT, PT, 0x8, 0x0 ;  /* 0x000000000000781c */ /* 0x000fe20003f0e170 */
[----:B------:R-:W-:-:S03]  /*1c950*/  VIADD R5, R5, 0xfffffffe ;  /* 0xfffffffe05057836 */ /* 0x000fc60000000000 */
[----:B------:R-:W-:Y:S02]  /*1c960*/  ISETP.NE.AND P2, PT, R37, 0x2, PT ;  /* 0x000000022500780c */ /* 0x000fe40003f45270 */
[----:B------:R-:W-:Y:S02]  /*1c970*/  ISETP.GE.AND P3, PT, R5, R3, PT ;  /* 0x000000030500720c */ /* 0x000fe40003f66270 */
[----:B0-----:R-:W-:Y:S02]  /*1c980*/  SEL R6, RZ, 0x1, P2 ;  /* 0x00000001ff067807 */ /* 0x001fe40001000000 */
[----:B------:R-:W-:Y:S02]  /*1c990*/  SEL R37, R37, RZ, P2 ;  /* 0x000000ff25257207 */ /* 0x000fe40001000000 */
[----:B--2---:R-:W-:-:S05]  /*1c9a0*/  LOP3.LUT R8, R8, R6, RZ, 0x3c, !PT ;  /* 0x0000000608087212 */ /* 0x004fca00078e3cff */
[----:B------:R0:W-:Y:S02]  /*1c9b0*/  STL [R1+0x8], R8 ;  /* 0x0000080801007387 */ /* 0x0001e40000100800 */
[----:B------:R-:W-:Y:S05]  /*1c9c0*/  @!P3 BRA `(.L_x_7972) ;  /* 0x000000040064b947 */ /* 0x000fea0003800000 */
.L_x_8002:
[----:B------:R-:W-:Y:S05]  /*1c9d0*/  YIELD ;  /* 0x0000000000007946 */ /* 0x000fea0003800000 */
[----:B------:R-:W-:Y:S04]  /*1c9e0*/  BSSY B1, `(.L_x_7990) ;  /* 0x000004d000017945 */ /* 0x000fe80003800000 */
[----:B-1----:R-:W-:Y:S05]  /*1c9f0*/  @!P6 BRA `(.L_x_7991) ;  /* 0x00000004002ce947 */ /* 0x002fea0003800000 */
[----:B------:R-:W2:Y:S01]  /*1ca00*/  LDL R7, [R1+0x8] ;  /* 0x0000080001077983 */ /* 0x000ea20000100800 */
[----:B------:R-:W0:Y:S02]  /*1ca10*/  S2R R6, SR_TID.X ;  /* 0x0000000000067919 */ /* 0x000e240000002100 */
[----:B0-----:R-:W-:Y:S01]  /*1ca20*/  LOP3.LUT R8, R6, 0x7f, RZ, 0xc0, !PT ;  /* 0x0000007f06087812 */ /* 0x001fe200078ec0ff */
[----:B------:R-:W-:Y:S01]  /*1ca30*/  IMAD R6, R37, 0x8, R22 ;  /* 0x0000000825067824 */ /* 0x000fe200078e0216 */
[----:B------:R-:W-:Y:S02]  /*1ca40*/  BSSY B2, `(.L_x_7992) ;  /* 0x0000005000027945 */ /* 0x000fe40003800000 */
[----:B------:R-:W-:Y:S02]  /*1ca50*/  ISETP.NE.AND P3, PT, R8, RZ, PT ;  /* 0x000000ff0800720c */ /* 0x000fe40003f65270 */
[----:B--2---:R-:W-:-:S04]  /*1ca60*/  SHF.L.U32 R7, R7, 0x1f, RZ ;  /* 0x0000001f07077819 */ /* 0x004fc800000006ff */
[----:B------:R-:W0:Y:S02]  /*1ca70*/  SYNCS.PHASECHK.TRANS64.TRYWAIT P2, [R6+URZ+0x228a0], R7 ;  /* 0x0228a007060075a7 */ /* 0x000e24000804017f */
[----:B0-----:R-:W-:Y:S05]  /*1ca80*/  @!P2 BRA `(.L_x_7993) ;  /* 0x000000a00088a947 */ /* 0x001fea0003800000 */
.L_x_8258:
[----:B------:R-:W-:Y:S05]  /*1ca90*/  BSYNC B2 ;  /* 0x0000000000027941 */ /* 0x000fea0003800000 */
.L_x_7992:
        /* <DEDUP_REMOVED lines=9> */
.L_x_7995:
[----:B------:R-:W-:Y:S05]  /*1cb30*/  BSYNC B2 ;  /* 0x0000000000027941 */ /* 0x000fea0003800000 */
.L_x_7994:
[----:B------:R-:W-:Y:S01]  /*1cb40*/  MOV R12, RZ ;  /* 0x000000ff000c7202 */ /* 0x000fe20000000f00 */
[----:B------:R-:W-:Y:S01]  /*1cb50*/  IMAD R8, R37, 0x5000, R22 ;  /* 0x0000500025087824 */ /* 0x000fe200078e0216 */
[----:B------:R-:W-:Y:S01]  /*1cb60*/  UIADD3 UR4, UP0, UR38, 0x570, URZ ;  /* 0x0000057026047890 */ /* 0x000fe2000ff1e03f */
        /* <DEDUP_REMOVED lines=8> */
.L_x_7996:
        /* <DEDUP_REMOVED lines=13> */
.L_x_8259:
[----:B------:R-:W-:Y:S05]  /*1ccc0*/  BSYNC B2 ;  /* 0x0000000000027941 */ /* 0x000fea0003800000 */
.L_x_7997:
[----:B------:R-:W-:Y:S01]  /*1ccd0*/  BSSY B2, `(.L_x_7999) ;  /* 0x000000b000027945 */ /* 0x000fe20003800000 */
[----:B------:R-:W-:Y:S02]  /*1cce0*/  IMAD.MOV.U32 R10, RZ, RZ, 0x0 ;  /* 0x00000000ff0a7424 */ /* 0x000fe400078e00ff */
[----:B------:R-:W-:Y:S01]  /*1ccf0*/  IMAD.MOV.U32 R11, RZ, RZ, 0x12f00000 ;  /* 0x12f00000ff0b7424 */ /* 0x000fe200078e00ff */
[----:B------:R-:W-:Y:S06]  /*1cd00*/  @P3 BRA `(.L_x_8000) ;  /* 0x00000000001c3947 */ /* 0x000fec0003800000 */
[----:B------:R-:W2:Y:S01]  /*1cd10*/  S2R R13, SR_TID.X ;  /* 0x00000000000d7919 */ /* 0x000ea20000002100 */
[----:B01----:R-:W-:-:S04]  /*1cd20*/  MOV R7, 0x5000 ;  /* 0x0000500000077802 */ /* 0x003fc80000000f00 */
[----:B------:R3:W-:Y:S01]  /*1cd30*/  SYNCS.ARRIVE.TRANS64 RZ, [R6+URZ+0x228b0], R7 ;  /* 0x0228b00706ff79a7 */ /* 0x0007e2000800003f */
[----:B--2---:R-:W-:-:S04]  /*1cd40*/  LOP3.LUT R13, R13, 0x1f, RZ, 0xc0, !PT ;  /* 0x0000001f0d0d7812 */ /* 0x004fc800078ec0ff */
[----:B------:R-:W-:-:S13]  /*1cd50*/  ISETP.NE.AND P2, PT, R13, RZ, PT ;  /* 0x000000ff0d00720c */ /* 0x000fda0003f45270 */
[----:B---3--:R-:W-:Y:S05]  /*1cd60*/  @!P2 BRA `(.L_x_8000) ;  /* 0x000000000004a947 */ /* 0x008fea0003800000 */
[----:B------:R-:W-:Y:S01]  /*1cd70*/  BPT.TRAP 0x1 ;  /* 0x000000040000795c */ /* 0x000fe20000300000 */
.L_x_8000:
[----:B------:R-:W-:Y:S05]  /*1cd80*/  BSYNC B2 ;  /* 0x0000000000027941 */ /* 0x000fea0003800000 */
.L_x_7999:
[----:B------:R-:W-:Y:S01]  /*1cd90*/  R2UR UR10, R12 ;  /* 0x000000000c0a72ca */ /* 0x000fe200000e0000 */
[----:B------:R-:W-:Y:S01]  /*1cda0*/  UIADD3 UR4, UP0, UR38, 0x670, URZ ;  /* 0x0000067026047890 */ /* 0x000fe2000ff1e03f */
[----:B------:R-:W-:Y:S01]  /*1cdb0*/  R2UR UR6, R10 ;  /* 0x000000000a0672ca */ /* 0x000fe200000e0000 */
[----:B------:R-:W-:Y:S01]  /*1cdc0*/  VIADD R8, R8, 0xa400 ;  /* 0x0000a40008087836 */ /* 0x000fe20000000000 */
[----:B------:R-:W-:Y:S01]  /*1cdd0*/  R2UR UR7, R11 ;  /* 0x000000000b0772ca */ /* 0x000fe200000e0000 */
[----:B01----:R-:W-:Y:S01]  /*1cde0*/  VIADD R6, R6, 0x228b0 ;  /* 0x000228b006067836 */ /* 0x003fe20000000000 */
[----:B------:R-:W-:Y:S01]  /*1cdf0*/  PLOP3.LUT P2, PT, PT, PT, PT, 0x80, 0x0 ;  /* 0x000000000000781c */ /* 0x000fe20003f4f070 */
[----:B------:R-:W-:-:S12]  /*1ce00*/  UIADD3.X UR5, URZ, UR39, URZ, UP0, !UPT ;  /* 0x000000273f057290 */ /* 0x000fd800087fe43f */
.L_x_8001:
        /* <DEDUP_REMOVED lines=10> */
.L_x_7991:
[----:B------:R-:W-:Y:S05]  /*1ceb0*/  BSYNC B1 ;  /* 0x0000000000017941 */ /* 0x000fea0003800000 */
.L_x_7990:
[----:B------:R-:W2:Y:S01]  /*1cec0*/  LDL.LU R7, [R1+0x8] ;  /* 0x0000080001077983 */ /* 0x000ea20000300800 */
[----:B------:R-:W-:Y:S01]  /*1ced0*/  VIADD R37, R37, 0x1 ;  /* 0x0000000125257836 */ /* 0x000fe20000000000 */
[C---:B------:R-:W-:Y:S01]  /*1cee0*/  ISETP.GT.AND P3, PT, R5.reuse, R3, PT ;  /* 0x000000030500720c */ /* 0x040fe20003f64270 */
[----:B------:R-:W-:-:S03]  /*1cef0*/  VIADD R5, R5, 0xffffffff ;  /* 0xffffffff05057836 */ /* 0x000fc60000000000 */
[----:B------:R-:W-:-:S04]  /*1cf00*/  ISETP.NE.AND P2, PT, R37, 0x2, PT ;  /* 0x000000022500780c */ /* 0x000fc80003f45270 */
[----:B------:R-:W-:Y:S02]  /*1cf10*/  SEL R6, RZ, 0x1, P2 ;  /* 0x00000001ff067807 */ /* 0x000fe40001000000 */
[----:B------:R-:W-:Y:S02]  /*1cf20*/  SEL R37, R37, RZ, P2 ;  /* 0x000000ff25257207 */ /* 0x000fe40001000000 */
[----:B--2---:R-:W-:-:S05]  /*1cf30*/  LOP3.LUT R7, R7, R6, RZ, 0x3c, !PT ;  /* 0x0000000607077212 */ /* 0x004fca00078e3cff */
[----:B------:R1:W-:Y:S01]  /*1cf40*/  STL [R1+0x8], R7 ;  /* 0x0000080701007387 */ /* 0x0003e20000100800 */
[----:B------:R-:W-:Y:S05]  /*1cf50*/  @P3 BRA `(.L_x_8002) ;  /* 0xfffffff8009c3947 */ /* 0x000fea000383ffff */
.L_x_7972:
[----:B------:R-:W-:Y:S05]  /*1cf60*/  BSYNC B0 ;  /* 0x0000000000007941 */ /* 0x000fea0003800000 */
.L_x_7971:
[----:B------:R-:W-:Y:S05]  /*1cf70*/  @!P0 WARPSYNC.ALL ;  /* 0x0000000000008948 */ /* 0x000fea0003800000 */
[----:B------:R-:W-:Y:S01]  /*1cf80*/  @!P0 BAR.SYNC.DEFER_BLOCKING 0xc, 0x180 ;  /* 0x0306000000008b1d */ /* 0x000fe20000010000 */
[----:B------:R-:W-:-:S05]  /*1cf90*/  MOV R31, RZ ;  /* 0x000000ff001f7202 */ /* 0x000fca0000000f00 */
[----:B------:R-:W-:Y:S04]  /*1cfa0*/  BSSY B0, `(.L_x_8003) ;  /* 0x000001e000007945 */ /* 0x000fe80003800000 */
[----:B------:R-:W-:Y:S05]  /*1cfb0*/  @!P1 BRA `(.L_x_8004) ;  /* 0x0000000000709947 */ /* 0x000fea0003800000 */
[----:B------:R-:W-:-:S13]  /*1cfc0*/  ISETP.NE.AND P0, PT, R4, RZ, PT ;  /* 0x000000ff0400720c */ /* 0x000fda0003f05270 */
[----:B------:R-:W2:Y:S02]  /*1cfd0*/  @!P0 LDC R4, c[0x0][0x9f0] ;  /* 0x00027c00ff048b82 */ /* 0x000ea40000000800 */
[-C--:B--2---:R-:W-:Y:S02]  /*1cfe0*/  IABS R0, R4.reuse ;  /* 0x0000000400007213 */ /* 0x084fe40000000000 */
[----:B------:R-:W-:Y:S02]  /*1cff0*/  IABS R6, R4 ;  /* 0x0000000400067213 */ /* 0x000fe40000000000 */
[----:B------:R-:W2:Y:S03]  /*1d000*/  I2F.RP R2, R0 ;  /* 0x0000000000027306 */ /* 0x000ea60000209400 */
[----:B------:R-:W-:-:S05]  /*1d010*/  IMAD.MOV R6, RZ, RZ, -R6 ;  /* 0x000000ffff067224 */ /* 0x000fca00078e0a06 */
[----:B--2---:R-:W2:Y:S02]  /*1d020*/  MUFU.RCP R2, R2 ;  /* 0x0000000200027308 */ /* 0x004ea40000001000 */
[----:B--2---:R-:W-:-:S06]  /*1d030*/  VIADD R2, R2, 0xffffffe ;  /* 0x0ffffffe02027836 */ /* 0x004fcc0000000000 */
        /* <DEDUP_REMOVED lines=20> */
.L_x_8004:
[----:B------:R-:W-:Y:S05]  /*1d180*/  BSYNC B0 ;  /* 0x0000000000007941 */ /* 0x000fea0003800000 */
.L_x_8003:
        /* <DEDUP_REMOVED lines=18> */
[----:B-1----:R-:W1:Y:S01]  /*1d2b0*/  POPC R7, R4 ;  /* 0x0000000400077309 */ /* 0x002e620000000000 */
[----:B--2---:R-:W1:Y:S02]  /*1d2c0*/  SHFL.IDX PT, R0, R3, R0, 0x1f ;  /* 0x00001f0003007589 */ /* 0x004e6400000e0000 */
[----:B-1----:R-:W-:Y:S01]  /*1d2d0*/  IADD3 R16, R0, UR40, R7 ;  /* 0x0000002800107c10 */ /* 0x002fe2000fffe007 */
[----:B------:R-:W-:Y:S06]  /*1d2e0*/  BRA `(.L_x_8006) ;  /* 0x0000004c00487947 */ /* 0x000fec0003800000 */
.L_x_8005:
        /* <DEDUP_REMOVED lines=19> */
[----:B--2---:R-:W-:Y:S05]  /*1d420*/  CALL.ABS.NOINC R2 ;  /* 0x0000000002007343 */ /* 0x004fea0003c00000 */
.L_x_8008:
[----:B------:R-:W-:Y:S05]  /*1d430*/  BSYNC B6 ;  /* 0x0000000000067941 */ /* 0x000fea0003800000 */
.L_x_8007:
[----:B------:R-:W-:Y:S01]  /*1d440*/  IADD3 R0, R22, 0xa400, RZ ;  /* 0x0000a40016007810 */ /* 0x000fe20007ffe0ff */
[----:B------:R-:W-:Y:S01]  /*1d450*/  BSSY B6, `(.L_x_8009) ;  /* 0x0000015000067945 */ /* 0x000fe20003800000 */
[----:B------:R-:W-:Y:S02]  /*1d460*/  LOP3.LUT R25, R25, 0xfffffffe, RZ, 0xc0, !PT ;  /* 0xfffffffe19197812 */ /* 0x000fe400078ec0ff */
        /* <DEDUP_REMOVED lines=19> */
.L_x_8010:
[----:B------:R-:W-:Y:S05]  /*1d5a0*/  BSYNC B6 ;  /* 0x0000000000067941 */ /* 0x000fea0003800000 */
.L_x_8009:
        /* <DEDUP_REMOVED lines=20> */
.L_x_8012:
[----:B------:R-:W-:Y:S05]  /*1d6f0*/  BSYNC B6 ;  /* 0x0000000000067941 */ /* 0x000fea0003800000 */
.L_x_8011:
        /* <DEDUP_REMOVED lines=9> */
[----:B------:R-:W2:Y:S01]  /*1d790*/  LDC.64 R2, c[0x4][R2] ;  /* 0x0100000002027b82 */ /* 0x000ea20000000a00 */
[----:B------:R-:W-:Y:S01]  /*1d7a0*/  IMAD.U32 R6, RZ, RZ, UR6 ;  /* 0x00000006ff067e24 */ /* 0x000fe2000f8e00ff */
[----:B------:R-:W-:Y:S01]  /*1d7b0*/  MOV R11, UR9 ;  /* 0x00000009000b7c02 */ /* 0x000fe20008000f00 */
[----:B-1----:R-:W-:Y:S02]  /*1d7c0*/  IMAD.U32 R7, RZ, RZ, UR7 ;  /* 0x00000007ff077e24 */ /* 0x002fe4000f8e00ff */
[----:B------:R-:W-:-:S02]  /*1d7d0*/  IMAD.U32 R10, RZ, RZ, UR8 ;  /* 0x00000008ff0a7e24 */ /* 0x000fc4000f8e00ff */
[----:B0-----:R-:W-:Y:S02]  /*1d7e0*/  IMAD.MOV.U32 R8, RZ, RZ, 0x70 ;  /* 0x00000070ff087424 */ /* 0x001fe400078e00ff */
[----:B------:R-:W-:Y:S02]  /*1d7f0*/  IMAD.MOV.U32 R12, RZ, RZ, 0x1 ;  /* 0x00000001ff0c7424 */ /* 0x000fe400078e00ff */
[----:B------:R-:W-:-:S07]  /*1d800*/  IMAD.MOV.U32 R13, RZ, RZ, RZ ;  /* 0x000000ffff0d7224 */ /* 0x000fce00078e00ff */
[----:B------:R-:W-:-:S07]  /*1d810*/  LEPC R20, `(.L_x_8014) ;  /* 0x000000001014794e */ /* 0x000fce0000000000 */
[----:B--2---:R-:W-:Y:S05]  /*1d820*/  CALL.ABS.NOINC R2 ;  /* 0x0000000002007343 */ /* 0x004fea0003c00000 */
.L_x_8014:
[----:B------:R-:W-:Y:S05]  /*1d830*/  BSYNC B6 ;  /* 0x0000000000067941 */ /* 0x000fea0003800000 */
.L_x_8013:
[----:B------:R2:W3:Y:S01]  /*1d840*/  LDL R21, [R1] ;  /* 0x0000000001157983 */ /* 0x0004e20000100800 */
[----:B------:R-:W-:Y:S01]  /*1d850*/  ULDC.64 UR4, c[0x0][0x9f8] ;  /* 0x00027e0000047ab9 */ /* 0x000fe20000000a00 */
[----:B------:R-:W4:Y:S01]  /*1d860*/  LDC R12, c[0x0][0x430] ;  /* 0x00010c00ff0c7b82 */ /* 0x000f220000000800 */
[----:B------:R-:W-:Y:S01]  /*1d870*/  ISETP.NE.U32.AND P0, PT, RZ, UR4, PT ;  /* 0x00000004ff007c0c */ /* 0x000fe2000bf05070 */
[----:B------:R-:W0:Y:S03]  /*1d880*/  LDL R33, [R1+0xc] ;  /* 0x00000c0001217983 */ /* 0x000e260000100800 */
[----:B------:R-:W-:-:S13]  /*1d890*/  ISETP.NE.AND.EX P0, PT, RZ, UR5, PT, P0 ;  /* 0x00000005ff007c0c */ /* 0x000fda000bf05300 */
[----:B------:R-:W-:-:S04]  /*1d8a0*/  @P0 IADD3 R28, P1, R28, UR4, RZ ;  /* 0x000000041c1c0c10 */ /* 0x000fc8000ff3e0ff */
[----:B------:R-:W-:-:S05]  /*1d8b0*/  @P0 IADD3.X R29, R29, UR5, RZ, P1, !PT ;  /* 0x000000051d1d0c10 */ /* 0x000fca0008ffe4ff */
[----:B---3--:R-:W3:Y:S01]  /*1d8c0*/  @P0 LDG.E R21, desc[UR36][R28.64] ;  /* 0x000000241c150981 */ /* 0x008ee2000c1e1900 */
[----:B------:R-:W1:Y:S01]  /*1d8d0*/  S2R R2, SR_TID.X ;  /* 0x0000000000027919 */ /* 0x000e620000002100 */
[----:B------:R-:W2:Y:S01]  /*1d8e0*/  S2R R0, SR_TID.X ;  /* 0x0000000000007919 */ /* 0x000ea20000002100 */
[----:B-1----:R-:W-:-:S04]  /*1d8f0*/  LOP3.LUT R2, R2, 0x7f, RZ, 0xc0, !PT ;  /* 0x0000007f02027812 */ /* 0x002fc800078ec0ff */
[----:B------:R-:W-:Y:S02]  /*1d900*/  SHF.R.U32.HI R20, RZ, 0x3, R2 ;  /* 0x00000003ff147819 */ /* 0x000fe40000011602 */
[----:B--2---:R-:W-:-:S04]  /*1d910*/  SHF.L.U32 R0, R0, 0x4, RZ ;  /* 0x0000000400007819 */ /* 0x004fc800000006ff */
[----:B------:R-:W-:Y:S02]  /*1d920*/  LOP3.LUT R0, R20, 0x70, R0, 0xf8, !PT ;  /* 0x0000007014007812 */ /* 0x000fe400078ef800 */
[----:B------:R-:W1:Y:S01]  /*1d930*/  S2R R20, SR_TID.X ;  /* 0x0000000000147919 */ /* 0x000e620000002100 */
[----:B------:R-:W-:-:S04]  /*1d940*/  IMAD.MOV.U32 R5, RZ, RZ, 0xa0 ;  /* 0x000000a0ff057424 */ /* 0x000fc800078e00ff */
[----:B------:R-:W-:-:S04]  /*1d950*/  IMAD R5, R31, R5, -0xa0 ;  /* 0xffffff601f057424 */ /* 0x000fc800078e0205 */
[----:B------:R-:W-:-:S05]  /*1d960*/  IMAD.IADD R0, R0, 0x1, R5 ;  /* 0x0000000100007824 */ /* 0x000fca00078e0205 */
[C---:B------:R-:W-:Y:S01]  /*1d970*/  ISETP.GE.AND P1, PT, R0.reuse, R30, PT ;  /* 0x0000001e0000720c */ /* 0x040fe20003f26270 */
[----:B0-----:R-:W-:Y:S01]  /*1d980*/  IMAD.IADD R8, R0, 0x1, R33 ;  /* 0x0000000100087824 */ /* 0x001fe200078e0221 */
[C---:B-1----:R-:W-:Y:S01]  /*1d990*/  LOP3.LUT R4, R20.reuse, 0x7f, RZ, 0xc0, !PT ;  /* 0x0000007f14047812 */ /* 0x042fe200078ec0ff */
[----:B------:R-:W-:-:S03]  /*1d9a0*/  IMAD.SHL.U32 R20, R20, 0x10, RZ ;  /* 0x0000001014147824 */ /* 0x000fc600078e00ff */
[----:B------:R-:W-:-:S04]  /*1d9b0*/  SHF.R.U32.HI R6, RZ, 0x3, R4 ;  /* 0x00000003ff067819 */ /* 0x000fc80000011604 */
[----:B------:R-:W-:Y:S01]  /*1d9c0*/  LOP3.LUT R20, R6, 0x70, R20, 0xf8, !PT ;  /* 0x0000007006147812 */ /* 0x000fe200078ef814 */
[----:B------:R-:W-:-:S03]  /*1d9d0*/  IMAD.MOV.U32 R4, RZ, RZ, R8 ;  /* 0x000000ffff047224 */ /* 0x000fc600078e0008 */
[----:B------:R-:W-:-:S04]  /*1d9e0*/  LOP3.LUT R20, R20, 0x80, RZ, 0xfc, !PT ;  /* 0x0000008014147812 */ /* 0x000fc800078efcff */
[----:B------:R-:W-:-:S05]  /*1d9f0*/  IADD3 R5, R20, R5, RZ ;  /* 0x0000000514057210 */ /* 0x000fca0007ffe0ff */
[----:B------:R-:W-:-:S04]  /*1da00*/  IMAD.IADD R9, R5, 0x1, R33 ;  /* 0x0000000105097824 */ /* 0x000fc800078e0221 */
[----:B------:R-:W-:Y:S01]  /*1da10*/  IMAD.MOV.U32 R0, RZ, RZ, R9 ;  /* 0x000000ffff007224 */ /* 0x000fe200078e0009 */
[----:B---3--:R0:W-:Y:S04]  /*1da20*/  @P0 STL [R1], R21 ;  /* 0x0000001501000387 */ /* 0x0081e80000100800 */
[----:B------:R-:W2:Y:S01]  /*1da30*/  LDL R13, [R1+0x58] ;  /* 0x00005800010d7983 */ /* 0x000ea20000100800 */
[----:B----4-:R-:W-:-:S13]  /*1da40*/  ISETP.NE.AND P0, PT, R12, 0x1, PT ;  /* 0x000000010c00780c */ /* 0x010fda0003f05270 */
[----:B------:R-:W1:Y:S08]  /*1da50*/  @P0 LDC R2, c[0x0][0x434] ;  /* 0x00010d00ff020b82 */ /* 0x000e700000000800 */
[----:B------:R-:W3:Y:S08]  /*1da60*/  @P0 LDC R3, c[0x0][0x438] ;  /* 0x00010e00ff030b82 */ /* 0x000ef00000000800 */
[----:B------:R-:W4:Y:S01]  /*1da70*/  @P0 LDC R6, c[0x0][0x434] ;  /* 0x00010d00ff060b82 */ /* 0x000f220000000800 */
[----:B-1----:R-:W-:-:S07]  /*1da80*/  @P0 IMAD.HI.U32 R2, R8, R2, RZ ;  /* 0x0000000208020227 */ /* 0x002fce00078e00ff */
[----:B------:R-:W1:Y:S01]  /*1da90*/  @P0 LDC R7, c[0x0][0x438] ;  /* 0x00010e00ff070b82 */ /* 0x000e620000000800 */
[----:B---3--:R-:W-:-:S07]  /*1daa0*/  @P0 SHF.R.U32.HI R4, RZ, R3, R2 ;  /* 0x00000003ff040219 */ /* 0x008fce0000011602 */
[----:B------:R-:W3:Y:S01]  /*1dab0*/  @!P1 LDC.64 R2, c[0x0][0x428] ;  /* 0x00010a00ff029b82 */ /* 0x000ee20000000a00 */
[----:B------:R-:W-:Y:S01]  /*1dac0*/  SHF.R.S32.HI R14, RZ, 0x1f, R21 ;  /* 0x0000001fff0e7819 */ /* 0x000fe20000011415 */
[----:B----4-:R-:W-:-:S05]  /*1dad0*/  @P0 IMAD.HI.U32 R6, R9, R6, RZ ;  /* 0x0000000609060227 */ /* 0x010fca00078e00ff */
[----:B-1----:R-:W-:Y:S02]  /*1dae0*/  @P0 SHF.R.U32.HI R0, RZ, R7, R6 ;  /* 0x00000007ff000219 */ /* 0x002fe40000011606 */
[----:B------:R-:W-:Y:S02]  /*1daf0*/  ISETP.GE.AND P0, PT, R5, R30, PT ;  /* 0x0000001e0500720c */ /* 0x000fe40003f06270 */
[----:B------:R-:W-:Y:S01]  /*1db00*/  @!P1 SHF.R.S32.HI R5, RZ, 0x1f, R4 ;  /* 0x0000001fff059819 */ /* 0x000fe20000011404 */
[----:B---3--:R-:W-:-:S04]  /*1db10*/  @!P1 IMAD R6, R14, R2, RZ ;  /* 0x000000020e069224 */ /* 0x008fc800078e02ff */
[C---:B------:R-:W-:Y:S02]  /*1db20*/  @!P1 IMAD R11, R21.reuse, R3, R6 ;  /* 0x00000003150b9224 */ /* 0x040fe400078e0206 */
[----:B------:R-:W-:Y:S02]  /*1db30*/  @!P1 IMAD.WIDE.U32 R6, R21, R2, R4 ;  /* 0x0000000215069225 */ /* 0x000fe400078e0004 */
[----:B------:R-:W1:Y:S01]  /*1db40*/  @!P1 LDC.64 R2, c[0x0][0x418] ;  /* 0x00010600ff029b82 */ /* 0x000e620000000a00 */
[----:B------:R-:W-:Y:S02]  /*1db50*/  ISETP.GT.U32.OR P0, PT, R20, 0x9f, P0 ;  /* 0x0000009f1400780c */ /* 0x000fe40000704470 */
[----:B-1----:R-:W-:Y:S01]  /*1db60*/  @!P1 LEA R10, P2, R6, R2, 0x2 ;  /* 0x00000002060a9211 */ /* 0x002fe200078410ff */
[----:B------:R-:W-:-:S05]  /*1db70*/  @!P1 IMAD.IADD R2, R7, 0x1, R11 ;  /* 0x0000000107029824 */ /* 0x000fca00078e020b */
[----:B------:R-:W-:Y:S01]  /*1db80*/  @!P1 LEA.HI.X R11, R6, R3, R2, 0x2, P2 ;  /* 0x00000003060b9211 */ /* 0x000fe200010f1402 */
[----:B------:R-:W-:-:S04]  /*1db90*/  IMAD.MOV R2, RZ, RZ, -R4 ;  /* 0x000000ffff027224 */ /* 0x000fc800078e0a04 */
[----:B------:R-:W1:Y:S01]  /*1dba0*/  @!P0 LDC.64 R4, c[0x0][0x418] ;  /* 0x00010600ff048b82 */ /* 0x000e620000000a00 */
[----:B------:R-:W-:Y:S01]  /*1dbb0*/  IMAD R8, R12, R2, R8 ;  /* 0x000000020c087224 */ /* 0x000fe200078e0208 */
[----:B------:R-:W-:-:S05]  /*1dbc0*/  IADD3 R2, -R0, RZ, RZ ;  /* 0x000000ff00027210 */ /* 0x000fca0007ffe1ff */
[----:B------:R-:W-:Y:S02]  /*1dbd0*/  IMAD R9, R12, R2, R9 ;  /* 0x000000020c097224 */ /* 0x000fe400078e0209 */
[----:B------:R-:W3:Y:S01]  /*1dbe0*/  @!P0 LDC.64 R2, c[0x0][0x428] ;  /* 0x00010a00ff028b82 */ /* 0x000ee20000000a00 */
[--C-:B------:R-:W-:Y:S01]  /*1dbf0*/  @!P0 SHF.R.S32.HI R7, RZ, 0x1f, R0.reuse ;  /* 0x0000001fff078819 */ /* 0x100fe20000011400 */
[----:B------:R-:W-:-:S06]  /*1dc00*/  @!P0 IMAD.MOV.U32 R6, RZ, RZ, R0 ;  /* 0x000000ffff068224 */ /* 0x000fcc00078e0000 */
[----:B------:R-:W4:Y:S01]  /*1dc10*/  LDC R12, c[0x0][0x2f4] ;  /* 0x0000bd00ff0c7b82 */ /* 0x000f220000000800 */
[----:B---3--:R-:W-:-:S04]  /*1dc20*/  @!P0 IMAD.WIDE.U32 R6, R21, R2, R6 ;  /* 0x0000000215068225 */ /* 0x008fc800078e0006 */
[----:B------:R-:W-:-:S04]  /*1dc30*/  @!P0 IMAD R2, R14, R2, RZ ;  /* 0x000000020e028224 */ /* 0x000fc800078e02ff */
[----:B------:R-:W-:Y:S01]  /*1dc40*/  @!P0 IMAD R0, R21, R3, R2 ;  /* 0x0000000315008224 */ /* 0x000fe200078e0202 */
[----:B-1----:R-:W-:-:S03]  /*1dc50*/  @!P0 LEA R2, P2, R6, R4, 0x2 ;  /* 0x0000000406028211 */ /* 0x002fc600078410ff */
[----:B------:R-:W-:-:S05]  /*1dc60*/  @!P0 IMAD.IADD R0, R0, 0x1, R7 ;  /* 0x0000000100008824 */ /* 0x000fca00078e0207 */
[----:B------:R-:W-:Y:S02]  /*1dc70*/  @!P0 LEA.HI.X R3, R6, R5, R0, 0x2, P2 ;  /* 0x0000000506038211 */ /* 0x000fe400010f1400 */
[----:B------:R-:W-:Y:S02]  /*1dc80*/  ISETP.GT.U32.AND P2, PT, R20, 0x9f, PT ;  /* 0x0000009f1400780c */ /* 0x000fe40003f44070 */
[----:B------:R-:W-:Y:S01]  /*1dc90*/  CS2R R4, SRZ ;  /* 0x0000000000047805 */ /* 0x000fe2000001ff00 */
[----:B------:R0:W-:Y:S01]  /*1dca0*/  STL [R1+0x10], R14 ;  /* 0x0000100e01007387 */ /* 0x0001e20000100800 */
[----:B------:R-:W-:-:S04]  /*1dcb0*/  LOP3.LUT R25, R25, 0xfffffffd, RZ, 0xc0, !PT ;  /* 0xfffffffd19197812 */ /* 0x000fc800078ec0ff */
[----:B------:R0:W5:Y:S01]  /*1dcc0*/  @!P1 LDG.E R4, desc[UR36][R10.64] ;  /* 0x000000240a049981 */ /* 0x000162000c1e1900 */
[----:B----4-:R-:W-:-:S03]  /*1dcd0*/  ISETP.GE.AND P1, PT, R35, R12, PT ;  /* 0x0000000c2300720c */ /* 0x010fc60003f26270 */
[----:B------:R0:W5:Y:S01]  /*1dce0*/  @!P0 LDG.E R5, desc[UR36][R2.64] ;  /* 0x0000002402058981 */ /* 0x000162000c1e1900 */
[----:B------:R-:W-:-:S04]  /*1dcf0*/  @P2 LOP3.LUT R25, R25, 0x2, RZ, 0xfc, !PT ;  /* 0x0000000219192812 */ /* 0x000fc800078efcff */
[----:B------:R-:W-:Y:S01]  /*1dd00*/  LOP3.LUT R25, R25, 0xfffffffb, RZ, 0xc0, !PT ;  /* 0xfffffffb19197812 */ /* 0x000fe200078ec0ff */
[----:B------:R-:W-:-:S03]  /*1dd10*/  UMOV UR4, 0xffffffff ;  /* 0xffffffff00047882 */ /* 0x000fc60000000000 */
[----:B------:R-:W-:-:S04]  /*1dd20*/  LOP3.LUT R25, R25, 0xfffffffe, RZ, 0xc0, !PT ;  /* 0xfffffffe19197812 */ /* 0x000fc800078ec0ff */
[----:B------:R-:W-:Y:S02]  /*1dd30*/  @P1 LOP3.LUT R25, R25, 0x1, RZ, 0xfc, !PT ;  /* 0x0000000119191812 */ /* 0x000fe400078efcff */
[----:B--2---:R-:W-:-:S13]  /*1dd40*/  ISETP.NE.AND P0, PT, R13, 0x3, PT ;  /* 0x000000030d00780c */ /* 0x004fda0003f05270 */
[----:B------:R-:W-:Y:S01]  /*1dd50*/  @P0 LOP3.LUT R25, R25, 0x4, RZ, 0xfc, !PT ;  /* 0x0000000419190812 */ /* 0x000fe200078efcff */
[----:B0-----:R-:W-:Y:S06]  /*1dd60*/  BRA.DIV UR4, `(.L_x_8015) ;  /* 0x0000008e04f87947 */ /* 0x001fec000b800000 */
.L_x_8262:
[----:B------:R-:W-:Y:S01]  /*1dd70*/  VIADD R7, R31, 0xffffffff ;  /* 0xffffffff1f077836 */ /* 0x000fe20000000000 */
[----:B------:R-:W-:Y:S06]  /*1dd80*/  @!P0 BRA `(.L_x_8016) ;  /* 0x0000000000048947 */ /* 0x000fec0003800000 */
[----:B------:R-:W-:Y:S01]  /*1dd90*/  BPT.TRAP 0x1 ;  /* 0x000000040000795c */ /* 0x000fe20000300000 */
.L_x_8016:
[----:B------:R-:W2:Y:S01]  /*1dda0*/  LDL R0, [R1+0x4] ;  /* 0x0000040001007983 */ /* 0x000ea20000100800 */
[----:B------:R-:W-:Y:S01]  /*1ddb0*/  IMAD R6, R34, 0x8, R22 ;  /* 0x0000000822067824 */ /* 0x000fe200078e0216 */
[----:B------:R-:W-:Y:S01]  /*1ddc0*/  BSSY B0, `(.L_x_8017) ;  /* 0x0000007000007945 */ /* 0x000fe20003800000 */
[----:B--2---:R-:W-:-:S04]  /*1ddd0*/  SHF.L.U32 R0, R0, 0x1f, RZ ;  /* 0x0000001f00007819 */ /* 0x004fc800000006ff */
[----:B------:R0:W1:Y:S01]  /*1dde0*/  SYNCS.PHASECHK.TRANS64.TRYWAIT P0, [R6+URZ+0x22880], R0 ;  /* 0x02288000060075a7 */ /* 0x000062000800017f */
[----:B------:R0:W-:Y:S02]  /*1ddf0*/  STL [R1+0x34], R0 ;  /* 0x0000340001007387 */ /* 0x0001e40000100800 */
[----:B0-----:R-:W-:-:S05]  /*1de00*/  SHF.R.S32.HI R0, RZ, 0x1f, R8 ;  /* 0x0000001fff007819 */ /* 0x001fca0000011408 */
[----:B------:R0:W-:Y:S02]  /*1de10*/  STL [R1+0x2c], R0 ;  /* 0x00002c0001007387 */ /* 0x0001e40000100800 */
[----:B01----:R-:W-:Y:S05]  /*1de20*/  @!P0 BRA `(.L_x_8018) ;  /* 0x0000008c00f88947 */ /* 0x003fea0003800000 */
.L_x_8263:
[----:B------:R-:W-:Y:S05]  /*1de30*/  BSYNC B0 ;  /* 0x0000000000007941 */ /* 0x000fea0003800000 */
.L_x_8017:
[----:B0-----:R-:W2:Y:S01]  /*1de40*/  LDL R0, [R1+0x2c] ;  /* 0x00002c0001007983 */ /* 0x001ea20000100800 */
[----:B------:R-:W-:-:S03]  /*1de50*/  ULDC.64 UR4, c[0x0][0x328] ;  /* 0x0000ca0000047ab9 */ /* 0x000fc60000000a00 */
[----:B------:R-:W3:Y:S01]  /*1de60*/  LDL R14, [R1+0x24] ;  /* 0x00002400010e7983 */ /* 0x000ee20000100800 */
[----:B------:R-:W-:Y:S01]  /*1de70*/  IMAD.WIDE.U32 R2, R8, UR4, RZ ;  /* 0x0000000408027c25 */ /* 0x000fe2000f8e00ff */
[----:B-----5:R-:W-:Y:S01]  /*1de80*/  SHF.R.S32.HI R33, RZ, 0x1f, R4 ;  /* 0x0000001fff217819 */ /* 0x020fe20000011404 */
[----:B------:R-:W-:Y:S01]  /*1de90*/  ULDC.64 UR6, c[0x0][0x338] ;  /* 0x0000ce0000067ab9 */ /* 0x000fe20000000a00 */
[----:B------:R-:W0:Y:S01]  /*1dea0*/  S2R R15, SR_TID.X ;  /* 0x00000000000f7919 */ /* 0x000e220000002100 */
[----:B------:R-:W1:Y:S01]  /*1deb0*/  LDC R11, c[0x0][0x2f4] ;  /* 0x0000bd00ff0b7b82 */ /* 0x000e620000000800 */
[----:B------:R-:W-:Y:S01]  /*1dec0*/  SHF.R.S32.HI R36, RZ, 0x1f, R5 ;  /* 0x0000001fff247819 */ /* 0x000fe20000011405 */
[----:B------:R-:W-:Y:S01]  /*1ded0*/  IMAD R7, R7, -0xa0, R30 ;  /* 0xffffff6007077824 */ /* 0x000fe200078e021e */
[----:B------:R-:W-:Y:S02]  /*1dee0*/  LOP3.LUT R25, R25, 0xffffffbf, RZ, 0xc0, !PT ;  /* 0xffffffbf19197812 */ /* 0x000fe400078ec0ff */
[----:B0-----:R-:W-:-:S04]  /*1def0*/  LOP3.LUT R15, R15, 0x7f, RZ, 0xc0, !PT ;  /* 0x0000007f0f0f7812 */ /* 0x001fc800078ec0ff */
[----:B------:R-:W-:Y:S02]  /*1df00*/  SHF.R.U32.HI R15, RZ, 0x3, R15 ;  /* 0x00000003ff0f7819 */ /* 0x000fe4000001160f */
[----:B-1----:R-:W-:-:S03]  /*1df10*/  ISETP.GE.AND P0, PT, R35, R11, PT ;  /* 0x0000000b2300720c */ /* 0x002fc60003f06270 */
[----:B------:R-:W-:-:S05]  /*1df20*/  IMAD.IADD R7, R7, 0x1, -R15 ;  /* 0x0000000107077824 */ /* 0x000fca00078e0a0f */
[----:B------:R-:W-:-:S13]  /*1df30*/  ISETP.GE.AND P2, PT, R7, 0x1, PT ;  /* 0x000000010700780c */ /* 0x000fda0003f46270 */
[----:B------:R-:W-:Y:S01]  /*1df40*/  @P2 LOP3.LUT R25, R25, 0x40, RZ, 0xfc, !PT ;  /* 0x0000004019192812 */ /* 0x000fe200078efcff */
[----:B--2---:R-:W-:-:S04]  /*1df50*/  IMAD R0, R0, UR4, RZ ;  /* 0x0000000400007c24 */ /* 0x004fc8000f8e02ff */
[----:B------:R-:W-:-:S05]  /*1df60*/  IMAD R0, R8, UR5, R0 ;  /* 0x0000000508007c24 */ /* 0x000fca000f8e0200 */
[----:B------:R-:W-:Y:S01]  /*1df70*/  IADD3 R3, R3, R0, RZ ;  /* 0x0000000003037210 */ /* 0x000fe20007ffe0ff */
[----:B------:R-:W-:-:S04]  /*1df80*/  IMAD R0, R33, UR6, RZ ;  /* 0x0000000621007c24 */ /* 0x000fc8000f8e02ff */
[C---:B------:R-:W-:Y:S02]  /*1df90*/  IMAD R0, R4.reuse, UR7, R0 ;  /* 0x0000000704007c24 */ /* 0x040fe4000f8e0200 */
[----:B------:R-:W-:-:S04]  /*1dfa0*/  IMAD.WIDE.U32 R2, R4, UR6, R2 ;  /* 0x0000000604027c25 */ /* 0x000fc8000f8e0002 */
[----:B------:R-:W-:Y:S01]  /*1dfb0*/  IMAD.IADD R13, R3, 0x1, R0 ;  /* 0x00000001030d7824 */ /* 0x000fe200078e0200 */
[----:B------:R-:W-:Y:S01]  /*1dfc0*/  SHF.R.S32.HI R0, RZ, 0x1f, R9 ;  /* 0x0000001fff007819 */ /* 0x000fe20000011409 */
[----:B------:R-:W-:-:S04]  /*1dfd0*/  IMAD.MOV.U32 R12, RZ, RZ, R2 ;  /* 0x000000ffff0c7224 */ /* 0x000fc800078e0002 */
[----:B------:R0:W-:Y:S01]  /*1dfe0*/  STL [R1+0x30], R0 ;  /* 0x0000300001007387 */ /* 0x0001e20000100800 */
[----:B------:R-:W-:-:S04]  /*1dff0*/  IMAD.WIDE.U32 R2, R9, UR4, RZ ;  /* 0x0000000409027c25 */ /* 0x000fc8000f8e00ff */
[----:B0-----:R-:W-:-:S04]  /*1e000*/  IMAD R0, R0, UR4, RZ ;  /* 0x0000000400007c24 */ /* 0x001fc8000f8e02ff */
[----:B------:R-:W-:Y:S01]  /*1e010*/  IMAD R0, R9, UR5, R0 ;  /* 0x0000000509007c24 */ /* 0x000fe2000f8e0200 */
[----:B------:R-:W-:-:S03]  /*1e020*/  ULDC.64 UR4, c[0x0][0x330] ;  /* 0x0000cc0000047ab9 */ /* 0x000fc60000000a00 */
[----:B------:R-:W-:Y:S02]  /*1e030*/  IMAD.IADD R3, R3, 0x1, R0 ;  /* 0x0000000103037824 */ /* 0x000fe400078e0200 */
[----:B------:R-:W-:Y:S02]  /*1e040*/  IMAD R0, R36, UR6, RZ ;  /* 0x0000000624007c24 */ /* 0x000fe4000f8e02ff */
[----:B------:R-:W-:-:S04]  /*1e050*/  IMAD.WIDE.U32 R2, R5, UR6, R2 ;  /* 0x0000000605027c25 */ /* 0x000fc8000f8e0002 */
[----:B------:R-:W-:Y:S01]  /*1e060*/  IMAD R0, R5, UR7, R0 ;  /* 0x0000000705007c24 */ /* 0x000fe2000f8e0200 */
[----:B------:R-:W-:Y:S01]  /*1e070*/  MOV R10, R2 ;  /* 0x00000002000a7202 */ /* 0x000fe20000000f00 */
[----:B------:R-:W-:Y:S02]  /*1e080*/  ULDC.64 UR6, c[0x0][0x318] ;  /* 0x0000c60000067ab9 */ /* 0x000fe40000000a00 */
[----:B------:R-:W-:Y:S02]  /*1e090*/  IMAD.IADD R11, R3, 0x1, R0 ;  /* 0x00000001030b7824 */ /* 0x000fe400078e0200 */
[----:B------:R-:W-:-:S04]  /*1e0a0*/  IMAD.WIDE.U32 R2, R18, UR4, R12 ;  /* 0x0000000412027c25 */ /* 0x000fc8000f8e000c */
[----:B------:R-:W-:Y:S01]  /*1e0b0*/  IMAD R12, R18, UR5, RZ ;  /* 0x00000005120c7c24 */ /* 0x000fe2000f8e02ff */
[----:B------:R-:W-:Y:S01]  /*1e0c0*/  IADD3 R0, P1, R2, UR6, RZ ;  /* 0x0000000602007c10 */ /* 0x000fe2000ff3e0ff */
[----:B------:R-:W-:-:S03]  /*1e0d0*/  IMAD.WIDE.U32 R10, R18, UR4, R10 ;  /* 0x00000004120a7c25 */ /* 0x000fc6000f8e000a */
[----:B------:R-:W-:Y:S02]  /*1e0e0*/  IADD3.X R2, R3, UR7, R12, P1, !PT ;  /* 0x0000000703027c10 */ /* 0x000fe40008ffe40c */
[----:B------:R-:W-:Y:S01]  /*1e0f0*/  IADD3 R20, P1, R10, UR6, RZ ;  /* 0x000000060a147c10 */ /* 0x000fe2000ff3e0ff */
[----:B------:R-:W-:-:S03]  /*1e100*/  UMOV UR4, 0xffffffff ;  /* 0xffffffff00047882 */ /* 0x000fc60000000000 */
[----:B------:R-:W-:Y:S01]  /*1e110*/  IADD3.X R10, R12, UR7, R11, P1, !PT ;  /* 0x000000070c0a7c10 */ /* 0x000fe20008ffe40b */
[----:B---3--:R-:W-:Y:S01]  /*1e120*/  IMAD R30, R34, 0x5000, R14 ;  /* 0x00005000221e7824 */ /* 0x008fe200078e020e */
[----:B------:R-:W-:Y:S07]  /*1e130*/  BRA.DIV UR4, `(.L_x_8019) ;  /* 0x0000008e044c7947 */ /* 0x000fee000b800000 */
[----:B------:R-:W0:Y:S01]  /*1e140*/  SHFL.IDX PT, R3, R0, RZ, 0x181f ;  /* 0x00181fff00037589 */ /* 0x000e2200000e0000 */
[----:B------:R-:W-:Y:S02]  /*1e150*/  ISETP.GE.AND P2, PT, R7, 0x21, PT ;  /* 0x000000210700780c */ /* 0x000fe40003f46270 */
[----:B------:R-:W-:Y:S01]  /*1e160*/  LOP3.LUT R25, R25, 0xffffffef, RZ, 0xc0, !PT ;  /* 0xffffffef19197812 */ /* 0x000fe200078ec0ff */
[----:B------:R-:W1:Y:S01]  /*1e170*/  SHFL.IDX PT, R21, R2, RZ, 0x181f ;  /* 0x00181fff02157589 */ /* 0x000e6200000e0000 */
[C---:B------:R-:W-:Y:S02]  /*1e180*/  ISETP.GE.AND P3, PT, R7.reuse, 0x91, PT ;  /* 0x000000910700780c */ /* 0x040fe40003f66270 */
[C---:B------:R-:W-:Y:S01]  /*1e190*/  ISETP.GE.AND P5, PT, R7.reuse, 0x31, PT ;  /* 0x000000310700780c */ /* 0x040fe20003fa6270 */
[----:B------:R-:W2:Y:S01]  /*1e1a0*/  SHFL.IDX PT, R11, R0, 0x1, 0x181f ;  /* 0x00381f00000b7f89 */ /* 0x000ea200000e0000 */
[----:B------:R-:W-:Y:S02]  /*1e1b0*/  ISETP.GE.AND P4, PT, R7, 0x61, PT ;  /* 0x000000610700780c */ /* 0x000fe40003f86270 */
[----:B0-----:R-:W-:Y:S01]  /*1e1c0*/  IADD3 R12, P1, R35, R3, RZ ;  /* 0x00000003230c7210 */ /* 0x001fe20007f3e0ff */
[----:B------:R-:W-:-:S04]  /*1e1d0*/  IMAD.IADD R3, R22, 0x1, R30 ;  /* 0x0000000116037824 */ /* 0x000fc800078e021e */
[----:B-1----:R-:W-:Y:S01]  /*1e1e0*/  IMAD.X R13, RZ, RZ, R21, P1 ;  /* 0x000000ffff0d7224 */ /* 0x002fe200008e0615 */
[----:B------:R-:W-:Y:S01]  /*1e1f0*/  ISETP.LT.OR P1, PT, R7, 0x1, P0 ;  /* 0x000000010700780c */ /* 0x000fe20000721670 */
[----:B------:R-:W0:-:S12]  /*1e200*/  SHFL.IDX PT, R21, R2, 0x1, 0x181f ;  /* 0x00381f0002157f89 */ /* 0x000e1800000e0000 */
[----:B------:R2:W-:Y:S02]  /*1e210*/  LDGSTS.E.BYPASS.LTC128B.128 [R3+0xa400], desc[UR36][R12.64], !P1 ;  /* 0x0a4000000c037fae */ /* 0x0005e4000c901d64 */
[----:B--2---:R-:W-:Y:S02]  /*1e220*/  IADD3 R12, P1, R35, R11, RZ ;  /* 0x0000000b230c7210 */ /* 0x004fe40007f3e0ff */
[----:B------:R-:W1:Y:S03]  /*1e230*/  SHFL.IDX PT, R11, R0, 0x2, 0x181f ;  /* 0x00581f00000b7f89 */ /* 0x000e6600000e0000 */
[----:B0-----:R-:W-:Y:S01]  /*1e240*/  IMAD.X R13, RZ, RZ, R21, P1 ;  /* 0x000000ffff0d7224 */ /* 0x001fe200008e0615 */
[----:B------:R-:W-:Y:S01]  /*1e250*/  ISETP.LT.OR P1, PT, R7, 0x11, P0 ;  /* 0x000000110700780c */ /* 0x000fe20000721670 */
[----:B------:R-:W0:-:S12]  /*1e260*/  SHFL.IDX PT, R21, R2, 0x2, 0x181f ;  /* 0x00581f0002157f89 */ /* 0x000e1800000e0000 */
[----:B------:R1:W-:Y:S02]  /*1e270*/  LDGSTS.E.BYPASS.LTC128B.128 [R3+0xac00], desc[UR36][R12.64], !P1 ;  /* 0x0ac000000c037fae */ /* 0x0003e4000c901d64 */
[----:B-1----:R-:W-:Y:S02]  /*1e280*/  IADD3 R12, P1, R35, R11, RZ ;  /* 0x0000000b230c7210 */ /* 0x002fe40007f3e0ff */
[----:B------:R-:W1:Y:S02]  /*1e290*/  SHFL.IDX PT, R11, R0, 0x3, 0x181f ;  /* 0x00781f00000b7f89 */ /* 0x000e6400000e0000 */
[----:B0-----:R-:W-:Y:S02]  /*1e2a0*/  IADD3.X R13, RZ, R21, RZ, P1, !PT ;  /* 0x00000015ff0d7210 */ /* 0x001fe40000ffe4ff */
[----:B------:R-:W0:Y:S01]  /*1e2b0*/  SHFL.IDX PT, R21, R2, 0x3, 0x181f ;  /* 0x00781f0002157f89 */ /* 0x000e2200000e0000 */
[----:B------:R-:W-:-:S13]  /*1e2c0*/  ISETP.LT.OR P1, PT, R7, 0x21, P0 ;  /* 0x000000210700780c */ /* 0x000fda0000721670 */
[----:B------:R1:W-:Y:S02]  /*1e2d0*/  LDGSTS.E.BYPASS.LTC128B.128 [R3+0xb400], desc[UR36][R12.64], !P1 ;  /* 0x0b4000000c037fae */ /* 0x0003e4000c901d64 */
[----:B-1----:R-:W-:Y:S02]  /*1e2e0*/  IADD3 R12, P1, R35, R11, RZ ;  /* 0x0000000b230c7210 */ /* 0x002fe40007f3e0ff */
[----:B------:R-:W1:Y:S03]  /*1e2f0*/  SHFL.IDX PT, R11, R0, 0x4, 0x181f ;  /* 0x00981f00000b7f89 */ /* 0x000e6600000e0000 */
[----:B0-----:R-:W-:Y:S01]  /*1e300*/  IMAD.X R13, RZ, RZ, R21, P1 ;  /* 0x000000ffff0d7224 */ /* 0x001fe200008e0615 */
[----:B------:R-:W-:Y:S01]  /*1e310*/  ISETP.LT.OR P1, PT, R7, 0x31, P0 ;  /* 0x000000310700780c */ /* 0x000fe20000721670 */
[----:B------:R-:W0:-:S12]  /*1e320*/  SHFL.IDX PT, R21, R2, 0x4, 0x181f ;  /* 0x00981f0002157f89 */ /* 0x000e1800000e0000 */
        /* <DEDUP_REMOVED lines=11> */
[----:B------:R-:W0:Y:S04]  /*1e3e0*/  SHFL.IDX PT, R21, R2, 0x6, 0x181f ;  /* 0x00d81f0002157f89 */ /* 0x000e2800000e0000 */
[----:B------:R-:W2:Y:S04]  /*1e3f0*/  SHFL.IDX PT, R0, R0, 0x7, 0x181f ;  /* 0x00f81f0000007f89 */ /* 0x000ea800000e0000 */
[----:B------:R-:W3:Y:S04]  /*1e400*/  SHFL.IDX PT, R2, R2, 0x7, 0x181f ;  /* 0x00f81f0002027f89 */ /* 0x000ee800000e0000 */
[----:B------:R1:W-:Y:S02]  /*1e410*/  LDGSTS.E.BYPASS.LTC128B.128 [R3+0xcc00], desc[UR36][R12.64], !P1 ;  /* 0x0cc000000c037fae */ /* 0x0003e4000c901d64 */
[----:B-1----:R-:W-:-:S05]  /*1e420*/  IADD3 R12, P1, R35, R11, RZ ;  /* 0x0000000b230c7210 */ /* 0x002fca0007f3e0ff */
[----:B0-----:R-:W-:Y:S01]  /*1e430*/  IMAD.X R13, RZ, RZ, R21, P1 ;  /* 0x000000ffff0d7224 */ /* 0x001fe200008e0615 */
[----:B------:R-:W-:-:S13]  /*1e440*/  ISETP.LT.OR P1, PT, R7, 0x61, P0 ;  /* 0x000000610700780c */ /* 0x000fda0000721670 */
[----:B------:R2:W-:Y:S02]  /*1e450*/  LDGSTS.E.BYPASS.LTC128B.128 [R3+0xd400], desc[UR36][R12.64], !P1 ;  /* 0x0d4000000c037fae */ /* 0x0005e4000c901d64 */
[----:B--2---:R-:W-:Y:S02]  /*1e460*/  IADD3 R12, P1, R35, R0, RZ ;  /* 0x00000000230c7210 */ /* 0x004fe40007f3e0ff */
[----:B------:R-:W0:Y:S02]  /*1e470*/  SHFL.IDX PT, R0, R20, RZ, 0x181f ;  /* 0x00181fff14007589 */ /* 0x000e2400000e0000 */
[----:B---3--:R-:W-:Y:S02]  /*1e480*/  IADD3.X R13, RZ, R2, RZ, P1, !PT ;  /* 0x00000002ff0d7210 */ /* 0x008fe40000ffe4ff */
[----:B------:R-:W1:Y:S01]  /*1e490*/  SHFL.IDX PT, R2, R10, RZ, 0x181f ;  /* 0x00181fff0a027589 */ /* 0x000e6200000e0000 */
[----:B------:R-:W-:-:S13]  /*1e4a0*/  ISETP.LT.OR P1, PT, R7, 0x71, P0 ;  /* 0x000000710700780c */ /* 0x000fda0000721670 */
[----:B------:R0:W-:Y:S02]  /*1e4b0*/  LDGSTS.E.BYPASS.LTC128B.128 [R3+0xdc00], desc[UR36][R12.64], !P1 ;  /* 0x0dc000000c037fae */ /* 0x0001e4000c901d64 */
[----:B0-----:R-:W-:Y:S02]  /*1e4c0*/  IADD3 R12, P1, R35, R0, RZ ;  /* 0x00000000230c7210 */ /* 0x001fe40007f3e0ff */
[----:B------:R0:W2:Y:S03]  /*1e4d0*/  SHFL.IDX PT, R0, R10, 0x1, 0x181f ;  /* 0x00381f000a007f89 */ /* 0x0000a600000e0000 */
[----:B-1----:R-:W-:Y:S01]  /*1e4e0*/  IMAD.X R13, RZ, RZ, R2, P1 ;  /* 0x000000ffff0d7224 */ /* 0x002fe200008e0602 */
[----:B------:R-:W-:Y:S01]  /*1e4f0*/  ISETP.LT.OR P1, PT, R7, 0x81, P0 ;  /* 0x000000810700780c */ /* 0x000fe20000721670 */
[----:B------:R0:W1:-:S12]  /*1e500*/  SHFL.IDX PT, R10, R20, 0x1, 0x181f ;  /* 0x00381f00140a7f89 */ /* 0x00005800000e0000 */
[----:B------:R0:W-:Y:S01]  /*1e510*/  LDGSTS.E.BYPASS.LTC128B.128 [R3+0xe400], desc[UR36][R12.64], !P1 ;  /* 0x0e4000000c037fae */ /* 0x0001e2000c901d64 */
[----:B------:R-:W-:-:S13]  /*1e520*/  ISETP.GE.AND P1, PT, R7, 0x11, PT ;  /* 0x000000110700780c */ /* 0x000fda0003f26270 */
        /* <DEDUP_REMOVED lines=12> */
[----:B012---:R-:W-:-:S07]  /*1e5f0*/  @P3 LOP3.LUT R25, R25, 0x100, RZ, 0xfc, !PT ;  /* 0x0000010019193812 */ /* 0x007fce00078efcff */
.L_x_8285:
        /* <DEDUP_REMOVED lines=9> */
.L_x_8020:
[----:B------:R-:W-:Y:S02]  /*1e690*/  PLOP3.LUT P3, PT, P3, P0, PT, 0xa2, 0x0 ;  /* 0x000000000000781c */ /* 0x000fe40001f61472 */
[----:B------:R-:W-:-:S08]  /*1e6a0*/  @P0 R2UR P3, UR4, R6 ;  /* 0x00000000060402ca */ /* 0x000fd00000060000 */
[----:B------:R-:W-:-:S05]  /*1e6b0*/  @P0 PLOP3.LUT P0, PT, P3, PT, PT, 0x80, 0x0 ;  /* 0x000000000000081c */ /* 0x000fca0001f0f070 */
[----:B------:R-:W-:Y:S01]  /*1e6c0*/  @!P3 SYNCS.ARRIVE.TRANS64.RED.A0T1 RZ, [UR4+0x22870], RZ ;  /* 0x022870ffffffb9a7 */ /* 0x000fe20008200404 */
[----:B------:R-:W-:Y:S07]  /*1e6d0*/  @!P3 ARRIVES.LDGSTSBAR.64.TRANSCNT [UR4+0x22870] ;  /* 0x02287000ff00b9b0 */ /* 0x000fee0008000a84 */
[----:B------:R-:W-:Y:S05]  /*1e6e0*/  @P0 BRA.U.ANY `(.L_x_8020) ;  /* 0xfffffffd00e80947 */ /* 0x000fea000393ffff */
[----:B------:R-:W-:Y:S01]  /*1e6f0*/  NOP ;  /* 0x0000000000007918 */ /* 0x000fe20000000000 */
[----:B------:R-:W2:Y:S02]  /*1e700*/  LDL R0, [R1+0x58] ;  /* 0x0000580001007983 */ /* 0x000ea40000100800 */
[----:B--2---:R-:W-:-:S13]  /*1e710*/  ISETP.NE.AND P6, PT, R0, 0x3, PT ;  /* 0x000000030000780c */ /* 0x004fda0003fc5270 */
[----:B------:R-:W-:Y:S05]  /*1e720*/  @!P6 BRA `(.L_x_8021) ;  /* 0x000000000004e947 */ /* 0x000fea0003800000 */
[----:B------:R-:W-:Y:S01]  /*1e730*/  BPT.TRAP 0x1 ;  /* 0x000000040000795c */ /* 0x000fe20000300000 */
.L_x_8021:
[----:B------:R1:W-:Y:S01]  /*1e740*/  SYNCS.ARRIVE.TRANS64.A1T0 RZ, [R6+URZ+0x22870], RZ ;  /* 0x022870ff06ff79a7 */ /* 0x0003e2000810003f */
[----:B------:R-:W-:Y:S05]  /*1e750*/  @!P6 BRA `(.L_x_8022) ;  /* 0x000000000004e947 */ /* 0x000fea0003800000 */
[----:B------:R-:W-:Y:S01]  /*1e760*/  BPT.TRAP 0x1 ;  /* 0x000000040000795c */ /* 0x000fe20000300000 */
.L_x_8022:
[----:B------:R-:W2:Y:S01]  /*1e770*/  LDL R0, [R1+0x34] ;  /* 0x0000340001007983 */ /* 0x000ea20000100800 */
[----:B------:R-:W-:Y:S01]  /*1e780*/  BSSY B0, `(.L_x_8023) ;  /* 0x0000003000007945 */ /* 0x000fe20003800000 */
[----:B--2---:R-:W2:Y:S03]  /*1e790*/  SYNCS.PHASECHK.TRANS64.TRYWAIT P0, [R6+URZ+0x22840], R0 ;  /* 0x02284000060075a7 */ /* 0x004ea6000800017f */
[----:B--2---:R-:W-:Y:S05]  /*1e7a0*/  @!P0 BRA `(.L_x_8024) ;  /* 0x0000009000ec8947 */ /* 0x004fea0003800000 */
.L_x_8286:
[----:B------:R-:W-:Y:S05]  /*1e7b0*/  BSYNC B0 ;  /* 0x0000000000007941 */ /* 0x000fea0003800000 */
.L_x_8023:
[----:B--2---:R-:W2:Y:S01]  /*1e7c0*/  LDL.LU R0, [R1+0x2c] ;  /* 0x00002c0001007983 */ /* 0x004ea20000300800 */
[----:B------:R-:W-:Y:S01]  /*1e7d0*/  ULDC.64 UR4, c[0x0][0x310] ;  /* 0x0000c40000047ab9 */ /* 0x000fe20000000a00 */
[----:B------:R-:W-:Y:S01]  /*1e7e0*/  ULDC.64 UR6, c[0x0][0x300] ;  /* 0x0000c00000067ab9 */ /* 0x000fe20000000a00 */
[----:B------:R-:W3:Y:S01]  /*1e7f0*/  LDC R12, c[0x0][0x2f4] ;  /* 0x0000bd00ff0c7b82 */ /* 0x000ee20000000800 */
[----:B------:R-:W4:Y:S01]  /*1e800*/  LDL.LU R2, [R1+0x30] ;  /* 0x0000300001027983 */ /* 0x000f220000300800 */
[----:B------:R-:W-:Y:S02]  /*1e810*/  IMAD R33, R33, UR4, RZ ;  /* 0x0000000421217c24 */ /* 0x000fe4000f8e02ff */
[----:B------:R-:W-:Y:S02]  /*1e820*/  IMAD R36, R36, UR4, RZ ;  /* 0x0000000424247c24 */ /* 0x000fe4000f8e02ff */
[C---:B------:R-:W-:Y:S02]  /*1e830*/  IMAD R33, R4.reuse, UR5, R33 ;  /* 0x0000000504217c24 */ /* 0x040fe4000f8e0221 */
[----:B0-----:R-:W-:-:S04]  /*1e840*/  IMAD.WIDE.U32 R10, R4, UR4, RZ ;  /* 0x00000004040a7c25 */ /* 0x001fc8000f8e00ff */
[----:B------:R-:W-:Y:S02]  /*1e850*/  IMAD R36, R5, UR5, R36 ;  /* 0x0000000505247c24 */ /* 0x000fe4000f8e0224 */
[----:B------:R-:W-:Y:S02]  /*1e860*/  IMAD.IADD R11, R11, 0x1, R33 ;  /* 0x000000010b0b7824 */ /* 0x000fe400078e0221 */
[----:B------:R-:W-:Y:S01]  /*1e870*/  IMAD.WIDE.U32 R4, R5, UR4, RZ ;  /* 0x0000000405047c25 */ /* 0x000fe2000f8e00ff */
[----:B------:R-:W-:-:S03]  /*1e880*/  ULDC.64 UR4, c[0x0][0x308] ;  /* 0x0000c20000047ab9 */ /* 0x000fc60000000a00 */
[----:B------:R-:W-:Y:S01]  /*1e890*/  IMAD.WIDE.U32 R10, R8, UR6, R10 ;  /* 0x00000006080a7c25 */ /* 0x000fe2000f8e000a */
[----:B------:R-:W-:-:S03]  /*1e8a0*/  IADD3 R5, R5, R36, RZ ;  /* 0x0000002405057210 */ /* 0x000fc60007ffe0ff */
[----:B------:R-:W-:Y:S01]  /*1e8b0*/  IMAD R7, R18, UR5, RZ ;  /* 0x0000000512077c24 */ /* 0x000fe2000f8e02ff */
[----:B---3--:R-:W-:Y:S01]  /*1e8c0*/  ISETP.GE.AND P3, PT, R35, R12, PT ;  /* 0x0000000c2300720c */ /* 0x008fe20003f66270 */
[----:B------:R-:W-:-:S04]  /*1e8d0*/  IMAD.WIDE.U32 R4, R9, UR6, R4 ;  /* 0x0000000609047c25 */ /* 0x000fc8000f8e0004 */
[----:B--2---:R-:W-:-:S04]  /*1e8e0*/  IMAD R0, R0, UR6, RZ ;  /* 0x0000000600007c24 */ /* 0x004fc8000f8e02ff */
[----:B------:R-:W-:Y:S02]  /*1e8f0*/  IMAD R8, R8, UR7, R0 ;  /* 0x0000000708087c24 */ /* 0x000fe4000f8e0200 */
[----:B----4-:R-:W-:Y:S02]  /*1e900*/  IMAD R0, R2, UR6, RZ ;  /* 0x0000000602007c24 */ /* 0x010fe4000f8e02ff */
[----:B------:R-:W-:Y:S02]  /*1e910*/  IMAD.IADD R11, R11, 0x1, R8 ;  /* 0x000000010b0b7824 */ /* 0x000fe400078e0208 */
[----:B------:R-:W-:Y:S01]  /*1e920*/  IMAD R8, R9, UR7, R0 ;  /* 0x0000000709087c24 */ /* 0x000fe2000f8e0200 */
[----:B------:R-:W-:Y:S01]  /*1e930*/  ULDC.64 UR6, c[0x0][0x2e8] ;  /* 0x0000ba0000067ab9 */ /* 0x000fe20000000a00 */
[----:B------:R-:W-:-:S04]  /*1e940*/  IMAD.WIDE.U32 R10, R18, UR4, R10 ;  /* 0x00000004120a7c25 */ /* 0x000fc8000f8e000a */
[----:B------:R-:W-:Y:S01]  /*1e950*/  IMAD.IADD R5, R5, 0x1, R8 ;  /* 0x0000000105057824 */ /* 0x000fe200078e0208 */
[----:B------:R-:W-:Y:S01]  /*1e960*/  IADD3 R2, P0, R10, UR6, RZ ;  /* 0x000000060a027c10 */ /* 0x000fe2000ff1e0ff */
[----:B------:R-:W-:-:S03]  /*1e970*/  IMAD.WIDE.U32 R8, R18, UR4, R4 ;  /* 0x0000000412087c25 */ /* 0x000fc6000f8e0004 */
[----:B------:R-:W-:Y:S01]  /*1e980*/  IADD3.X R0, R11, UR7, R7, P0, !PT ;  /* 0x000000070b007c10 */ /* 0x000fe200087fe407 */
[----:B------:R-:W-:Y:S01]  /*1e990*/  UMOV UR4, 0xffffffff ;  /* 0xffffffff00047882 */ /* 0x000fe20000000000 */
[----:B------:R-:W-:-:S04]  /*1e9a0*/  IADD3 R5, P0, R8, UR6, RZ ;  /* 0x0000000608057c10 */ /* 0x000fc8000ff1e0ff */
[----:B------:R-:W-:Y:S01]  /*1e9b0*/  IADD3.X R4, R7, UR7, R9, P0, !PT ;  /* 0x0000000707047c10 */ /* 0x000fe200087fe409 */
[----:B------:R-:W-:Y:S08]  /*1e9c0*/  BRA.DIV UR4, `(.L_x_8025) ;  /* 0x00000092047c7947 */ /* 0x000ff0000b800000 */
[----:B------:R-:W0:Y:S01]  /*1e9d0*/  SHFL.IDX PT, R8, R2, RZ, 0x181f ;  /* 0x00181fff02087589 */ /* 0x000e2200000e0000 */
[----:B------:R-:W-:-:S03]  /*1e9e0*/  LOP3.LUT R25, R25, 0xffffefff, RZ, 0xc0, !PT ;  /* 0xffffefff19197812 */ /* 0x000fc600078ec0ff */
[----:B------:R-:W2:Y:S01]  /*1e9f0*/  SHFL.IDX PT, R7, R0, RZ, 0x181f ;  /* 0x00181fff00077589 */ /* 0x000ea200000e0000 */
        /* <DEDUP_REMOVED lines=8> */
[----:B--2---:R-:W-:Y:S01]  /*1ea80*/  @P4 IMAD.X R7, RZ, RZ, R7, P0 ;  /* 0x000000ffff074224 */ /* 0x004fe200000e0607 */
[C---:B------:R-:W-:Y:S02]  /*1ea90*/  LOP3.LUT P2, RZ, R25.reuse, 0x8, RZ, 0xc0, !PT ;  /* 0x0000000819ff7812 */ /* 0x040fe4000784c0ff */
[C---:B------:R-:W-:Y:S01]  /*1eaa0*/  LOP3.LUT P6, RZ, R25.reuse, 0x80, RZ, 0xc0, !PT ;  /* 0x0000008019ff7812 */ /* 0x040fe200078cc0ff */
[----:B------:R-:W-:Y:S02]  /*1eab0*/  @P4 IMAD.MOV.U32 R9, RZ, RZ, R7 ;  /* 0x000000ffff094224 */ /* 0x000fe400078e0007 */
[----:B------:R-:W-:Y:S04]  /*1eac0*/  SHFL.IDX PT, R7, R0, 0x1, 0x181f ;  /* 0x00381f0000077f89 */ /* 0x000fe800000e0000 */
[----:B------:R0:W-:Y:S01]  /*1ead0*/  @P4 LDGSTS.E.BYPASS.LTC128B.128 [R3+0x18400], desc[UR36][R8.64], !P3 ;  /* 0x1840000008034fae */ /* 0x0001e2000d901d64 */
[----:B------:R-:W-:-:S03]  /*1eae0*/  LOP3.LUT P4, RZ, R25, 0x1000, RZ, 0xc0, !PT ;  /* 0x0000100019ff7812 */ /* 0x000fc6000788c0ff */
[----:B0-----:R-:W0:Y:S02]  /*1eaf0*/  SHFL.IDX PT, R8, R2, 0x1, 0x181f ;  /* 0x00381f0002087f89 */ /* 0x001e2400000e0000 */
[----:B0-----:R-:W-:-:S05]  /*1eb00*/  @P1 IADD3 R8, P0, R35, R8, RZ ;  /* 0x0000000823081210 */ /* 0x001fca0007f1e0ff */
[----:B------:R-:W-:-:S05]  /*1eb10*/  @P1 IMAD.X R7, RZ, RZ, R7, P0 ;  /* 0x000000ffff071224 */ /* 0x000fca00000e0607 */
[----:B------:R-:W-:Y:S02]  /*1eb20*/  @P1 MOV R9, R7 ;  /* 0x0000000700091202 */ /* 0x000fe40000000f00 */
[----:B------:R-:W-:Y:S04]  /*1eb30*/  SHFL.IDX PT, R7, R0, 0x2, 0x181f ;  /* 0x00581f0000077f89 */ /* 0x000fe800000e0000 */
[----:B------:R0:W-:Y:S01]  /*1eb40*/  @P1 LDGSTS.E.BYPASS.LTC128B.128 [R3+0x18c00], desc[UR36][R8.64], !P3 ;  /* 0x18c0000008031fae */ /* 0x0001e2000d901d64 */
[----:B------:R-:W-:-:S03]  /*1eb50*/  LOP3.LUT P1, RZ, R25, 0x800, RZ, 0xc0, !PT ;  /* 0x0000080019ff7812 */ /* 0x000fc6000782c0ff */
[----:B0-----:R-:W0:Y:S02]  /*1eb60*/  SHFL.IDX PT, R8, R2, 0x2, 0x181f ;  /* 0x00581f0002087f89 */ /* 0x001e2400000e0000 */
[----:B0-----:R-:W-:-:S05]  /*1eb70*/  @P2 IADD3 R8, P0, R35, R8, RZ ;  /* 0x0000000823082210 */ /* 0x001fca0007f1e0ff */
[----:B------:R-:W-:-:S04]  /*1eb80*/  @P2 IMAD.X R7, RZ, RZ, R7, P0 ;  /* 0x000000ffff072224 */ /* 0x000fc800000e0607 */
[----:B------:R-:W-:Y:S02]  /*1eb90*/  @P2 IMAD.MOV.U32 R9, RZ, RZ, R7 ;  /* 0x000000ffff092224 */ /* 0x000fe400078e0007 */
        /* <DEDUP_REMOVED lines=10> */
[----:B0-----:R-:W0:Y:S10]  /*1ec40*/  SHFL.IDX PT, R8, R2, 0x4, 0x181f ;  /* 0x00981f0002087f89 */ /* 0x001e3400000e0000 */
[----:B0-----:R-:W-:-:S04]  /*1ec50*/  @P5 IADD3 R8, P0, R35, R8, RZ ;  /* 0x0000000823085210 */ /* 0x001fc80007f1e0ff */
[----:B------:R-:W-:-:S05]  /*1ec60*/  @P5 IADD3.X R7, RZ, R7, RZ, P0, !PT ;  /* 0x00000007ff075210 */ /* 0x000fca00007fe4ff */
[----:B------:R-:W-:Y:S02]  /*1ec70*/  @P5 IMAD.MOV.U32 R9, RZ, RZ, R7 ;  /* 0x000000ffff095224 */ /* 0x000fe400078e0007 */
[----:B------:R-:W-:Y:S04]  /*1ec80*/  SHFL.IDX PT, R7, R0, 0x5, 0x181f ;  /* 0x00b81f0000077f89 */ /* 0x000fe800000e0000 */
[----:B------:R0:W-:Y:S04]  /*1ec90*/  @P5 LDGSTS.E.BYPASS.LTC128B.128 [R3+0x1a400], desc[UR36][R8.64], !P3 ;  /* 0x1a40000008035fae */ /* 0x0001e8000d901d64 */
[----:B0-----:R-:W0:Y:S02]  /*1eca0*/  SHFL.IDX PT, R8, R2, 0x5, 0x181f ;  /* 0x00b81f0002087f89 */ /* 0x001e2400000e0000 */
[----:B0-----:R-:W-:-:S05]  /*1ecb0*/  @P6 IADD3 R8, P0, R35, R8, RZ ;  /* 0x0000000823086210 */ /* 0x001fca0007f1e0ff */
[----:B------:R-:W-:-:S04]  /*1ecc0*/  @P6 IMAD.X R7, RZ, RZ, R7, P0 ;  /* 0x000000ffff076224 */ /* 0x000fc800000e0607 */
[----:B------:R-:W-:Y:S02]  /*1ecd0*/  @P6 IMAD.MOV.U32 R9, RZ, RZ, R7 ;  /* 0x000000ffff096224 */ /* 0x000fe400078e0007 */
[----:B------:R-:W-:Y:S04]  /*1ece0*/  SHFL.IDX PT, R7, R0, 0x6, 0x181f ;  /* 0x00d81f0000077f89 */ /* 0x000fe800000e0000 */
[----:B------:R0:W-:Y:S04]  /*1ecf0*/  @P6 LDGSTS.E.BYPASS.LTC128B.128 [R3+0x1ac00], desc[UR36][R8.64], !P3 ;  /* 0x1ac0000008036fae */ /* 0x0001e8000d901d64 */
[----:B------:R-:W-:Y:S04]  /*1ed00*/  SHFL.IDX PT, R0, R0, 0x7, 0x181f ;  /* 0x00f81f0000007f89 */ /* 0x000fe800000e0000 */
[----:B0-----:R-:W0:Y:S02]  /*1ed10*/  SHFL.IDX PT, R8, R2, 0x6, 0x181f ;  /* 0x00d81f0002087f89 */ /* 0x001e2400000e0000 */
[----:B0-----:R-:W-:-:S05]  /*1ed20*/  @P4 IADD3 R8, P0, R35, R8, RZ ;  /* 0x0000000823084210 */ /* 0x001fca0007f1e0ff */
[----:B------:R-:W-:-:S05]  /*1ed30*/  @P4 IMAD.X R7, RZ, RZ, R7, P0 ;  /* 0x000000ffff074224 */ /* 0x000fca00000e0607 */
[----:B------:R-:W-:-:S05]  /*1ed40*/  @P4 MOV R9, R7 ;  /* 0x0000000700094202 */ /* 0x000fca0000000f00 */
[----:B------:R0:W-:Y:S04]  /*1ed50*/  @P4 LDGSTS.E.BYPASS.LTC128B.128 [R3+0x1b400], desc[UR36][R8.64], !P3 ;  /* 0x1b40000008034fae */ /* 0x0001e8000d901d64 */
[----:B0-----:R-:W0:Y:S04]  /*1ed60*/  SHFL.IDX PT, R8, R2, 0x7, 0x181f ;  /* 0x00f81f0002087f89 */ /* 0x001e2800000e0000 */
[----:B------:R-:W2:Y:S04]  /*1ed70*/  SHFL.IDX PT, R2, R5, RZ, 0x181f ;  /* 0x00181fff05027589 */ /* 0x000ea800000e0000 */
[----:B------:R-:W-:Y:S01]  /*1ed80*/  SHFL.IDX PT, R5, R5, 0x1, 0x181f ;  /* 0x00381f0005057f89 */ /* 0x000fe200000e0000 */
[----:B0-----:R-:W-:-:S05]  /*1ed90*/  @P1 IADD3 R8, P0, R35, R8, RZ ;  /* 0x0000000823081210 */ /* 0x001fca0007f1e0ff */
[----:B------:R-:W-:Y:S01]  /*1eda0*/  @P1 IMAD.X R9, RZ, RZ, R0, P0 ;  /* 0x000000ffff091224 */ /* 0x000fe200000e0600 */
[----:B--2---:R-:W-:Y:S01]  /*1edb0*/  @P2 IADD3 R2, P0, R35, R2, RZ ;  /* 0x0000000223022210 */ /* 0x004fe20007f1e0ff */
[----:B------:R-:W0:Y:S04]  /*1edc0*/  SHFL.IDX PT, R0, R4, RZ, 0x181f ;  /* 0x00181fff04007589 */ /* 0x000e2800000e0000 */
[----:B------:R2:W-:Y:S04]  /*1edd0*/  @P1 LDGSTS.E.BYPASS.LTC128B.128 [R3+0x1bc00], desc[UR36][R8.64], !P3 ;  /* 0x1bc0000008031fae */ /* 0x0005e8000d901d64 */
[----:B------:R-:W3:Y:S01]  /*1ede0*/  SHFL.IDX PT, R4, R4, 0x1, 0x181f ;  /* 0x00381f0004047f89 */ /* 0x000ee200000e0000 */
[----:B--2---:R-:W-:-:S02]  /*1edf0*/  @P2 IMAD.MOV.U32 R8, RZ, RZ, R2 ;  /* 0x000000ffff082224 */ /* 0x004fc400078e0002 */
[----:B0-----:R-:W-:-:S04]  /*1ee00*/  @P2 IMAD.X R0, RZ, RZ, R0, P0 ;  /* 0x000000ffff002224 */ /* 0x001fc800000e0600 */
[----:B------:R-:W-:-:S05]  /*1ee10*/  @P2 IMAD.MOV.U32 R9, RZ, RZ, R0 ;  /* 0x000000ffff092224 */ /* 0x000fca00078e0000 */
[----:B---3--:R0:W-:Y:S02]  /*1ee20*/  @P2 LDGSTS.E.BYPASS.LTC128B.128 [R3+0x1c400], desc[UR36][R8.64], !P3 ;  /* 0x1c40000008032fae */ /* 0x0081e4000d901d64 */
.L_x_8308:
[----:B------:R-:W-:-:S13]  /*1ee30*/  LOP3.LUT P1, RZ, R25, 0x100, RZ, 0xc0, !PT ;  /* 0x0000010019ff7812 */ /* 0x000fda000782c0ff */
[----:B------:R-:W-:-:S04]  /*1ee40*/  @P1 IADD3 R5, P0, R35, R5, RZ ;  /* 0x0000000523051210 */ /* 0x000fc80007f1e0ff */
[----:B------:R-:W-:Y:S02]  /*1ee50*/  @P1 IADD3.X R4, RZ, R4, RZ, P0, !PT ;  /* 0x00000004ff041210 */ /* 0x000fe400007fe4ff */
[----:B------:R-:W-:Y:S02]  /*1ee60*/  PLOP3.LUT P0, PT, PT, PT, PT, 0x80, 0x0 ;  /* 0x000000000000781c */ /* 0x000fe40003f0f070 */
[----:B------:R-:W-:-:S04]  /*1ee70*/  @P1 LOP3.LUT R5, R5, R4, RZ, 0x3c, !PT ;  /* 0x0000000405051212 */ /* 0x000fc800078e3cff */
[----:B------:R-:W-:-:S04]  /*1ee80*/  @P1 LOP3.LUT R4, R5, R4, RZ, 0x3c, !PT ;  /* 0x0000000405041212 */ /* 0x000fc800078e3cff */
[----:B------:R-:W-:-:S05]  /*1ee90*/  @P1 LOP3.LUT R5, R5, R4, RZ, 0x3c, !PT ;  /* 0x0000000405051212 */ /* 0x000fca00078e3cff */
[----:B------:R-:W-:Y:S01]  /*1eea0*/  @!PT LDS RZ, [RZ] ;  /* 0x00000000fffff984 */ /* 0x000fe20000000800 */
[----:B------:R-:W-:Y:S01]  /*1eeb0*/  @!PT LDS RZ, [RZ] ;  /* 0x00000000fffff984 */ /* 0x000fe20000000800 */
[----:B------:R-:W-:Y:S01]  /*1eec0*/  @!PT LDS RZ, [RZ] ;  /* 0x00000000fffff984 */ /* 0x000fe20000000800 */
[----:B------:R2:W-:Y:S01]  /*1eed0*/  @P1 LDGSTS.E.BYPASS.LTC128B.128 [R3+0x1cc00], desc[UR36][R4.64], !P3 ;  /* 0x1cc0000004031fae */ /* 0x0005e2000d901d64 */
[----:B------:R-:W-:Y:S01]  /*1eee0*/  NOP ;  /* 0x0000000000007918 */ /* 0x000fe20000000000 */
.L_x_8026:
[----:B------:R-:W-:Y:S02]  /*1eef0*/  PLOP3.LUT P1, PT, P1, P0, PT, 0xa2, 0x0 ;  /* 0x000000000000781c */ /* 0x000fe40000f21472 */
[----:B------:R-:W-:-:S08]  /*1ef00*/  @P0 R2UR P1, UR4, R6 ;  /* 0x00000000060402ca */ /* 0x000fd00000020000 */
[----:B------:R-:W-:-:S05]  /*1ef10*/  @P0 PLOP3.LUT P0, PT, P1, PT, PT, 0x80, 0x0 ;  /* 0x000000000000081c */ /* 0x000fca0000f0f070 */
[----:B------:R-:W-:Y:S01]  /*1ef20*/  @!P1 SYNCS.ARRIVE.TRANS64.RED.A0T1 RZ, [UR4+0x22830], RZ ;  /* 0x022830ffffff99a7 */ /* 0x000fe20008200404 */
[----:B------:R-:W-:Y:S07]  /*1ef30*/  @!P1 ARRIVES.LDGSTSBAR.64.TRANSCNT [UR4+0x22830] ;  /* 0x02283000ff0099b0 */ /* 0x000fee0008000a84 */
[----:B------:R-:W-:Y:S05]  /*1ef40*/  @P0 BRA.U.ANY `(.L_x_8026) ;  /* 0xfffffffd00e80947 */ /* 0x000fea000393ffff */
[----:B------:R-:W-:Y:S01]  /*1ef50*/  NOP ;  /* 0x0000000000007918 */ /* 0x000fe20000000000 */
[----:B------:R-:W3:Y:S02]  /*1ef60*/  LDL R0, [R1+0x58] ;  /* 0x0000580001007983 */ /* 0x000ee40000100800 */
[----:B---3--:R-:W-:-:S13]  /*1ef70*/  ISETP.NE.AND P2, PT, R0, 0x3, PT ;  /* 0x000000030000780c */ /* 0x008fda0003f45270 */
[----:B------:R-:W-:Y:S05]  /*1ef80*/  @!P2 BRA `(.L_x_8027) ;  /* 0x000000000004a947 */ /* 0x000fea0003800000 */
[----:B------:R-:W-:Y:S01]  /*1ef90*/  BPT.TRAP 0x1 ;  /* 0x000000040000795c */ /* 0x000fe20000300000 */
.L_x_8027:
[----:B0-2---:R0:W5:Y:S01]  /*1efa0*/  LDL.LU R3, [R1+0x40] ;  /* 0x0000400001037983 */ /* 0x0051620000300800 */
        /* <DEDUP_REMOVED lines=13> */
[----:B------:R-:W-:-:S03]  /*1f080*/  IMAD R30, R32, UR5, R2 ;  /* 0x00000005201e7c24 */ /* 0x000fc6000f8e0202 */
        /* <DEDUP_REMOVED lines=8> */
[----:B------:R-:W-:Y:S01]  /*1f110*/  IMAD.U32 R4, RZ, RZ, UR4 ;  /* 0x00000004ff047e24 */ /* 0x000fe2000f8e00ff */
[----:B01----:R-:W-:Y:S01]  /*1f120*/  MOV R6, UR6 ;  /* 0x0000000600067c02 */ /* 0x003fe20008000f00 */
        /* <DEDUP_REMOVED lines=10> */
.L_x_8029:
[----:B------:R-:W-:Y:S05]  /*1f1d0*/  BSYNC B6 ;  /* 0x0000000000067941 */ /* 0x000fea0003800000 */
.L_x_8028:
[----:B------:R2:W5:Y:S01]  /*1f1e0*/  LDL R20, [R1+0x44] ;  /* 0x0000440001147983 */ /* 0x0005620000100800 */
[----:B------:R-:W3:Y:S01]  /*1f1f0*/  LDC R7, c[0x0][0x448] ;  /* 0x00011200ff077b82 */ /* 0x000ee20000000800 */
[----:B------:R-:W-:Y:S01]  /*1f200*/  IMAD.MOV.U32 R2, RZ, RZ, R28 ;  /* 0x000000ffff027224 */ /* 0x000fe200078e001c */
[----:B------:R-:W-:Y:S01]  /*1f210*/  ULDC.64 UR4, c[0x0][0x2d8] ;  /* 0x0000b60000047ab9 */ /* 0x000fe20000000a00 */
[----:B------:R2:W5:Y:S01]  /*1f220*/  LDL R9, [R1+0x38] ;  /* 0x0000380001097983 */ /* 0x0005620000100800 */
[----:B------:R-:W-:Y:S01]  /*1f230*/  IMAD.MOV.U32 R3, RZ, RZ, R30 ;  /* 0x000000ffff037224 */ /* 0x000fe200078e001e */
[----:B------:R-:W-:Y:S01]  /*1f240*/  ULDC.64 UR6, c[0x0][0x280] ;  /* 0x0000a00000067ab9 */ /* 0x000fe20000000a00 */
[----:B------:R-:W-:Y:S01]  /*1f250*/  IMAD.SHL.U32 R17, R17, 0x80, RZ ;  /* 0x0000008011117824 */ /* 0x000fe200078e00ff */
[----:B------:R-:W4:Y:S01]  /*1f260*/  S2R R21, SR_TID.X ;  /* 0x0000000000157919 */ /* 0x000f220000002100 */
[----:B------:R-:W-:-:S04]  /*1f270*/  IMAD.WIDE.U32 R2, R18, UR4, R2 ;  /* 0x0000000412027c25 */ /* 0x000fc8000f8e0002 */
[----:B------:R-:W-:Y:S01]  /*1f280*/  IMAD R3, R18, UR5, R3 ;  /* 0x0000000512037c24 */ /* 0x000fe2000f8e0203 */
[----:B------:R-:W-:Y:S02]  /*1f290*/  ULDC.64 UR4, c[0x0][0x2e0] ;  /* 0x0000b80000047ab9 */ /* 0x000fe40000000a00 */
[----:B------:R-:W-:Y:S02]  /*1f2a0*/  IMAD R0, R32, UR4, RZ ;  /* 0x0000000420007c24 */ /* 0x000fe4000f8e02ff */
[----:B------:R-:W-:-:S04]  /*1f2b0*/  IMAD.WIDE.U32 R2, R26, UR4, R2 ;  /* 0x000000041a027c25 */ /* 0x000fc8000f8e0002 */
[----:B------:R-:W-:Y:S01]  /*1f2c0*/  IMAD R0, R26, UR5, R0 ;  /* 0x000000051a007c24 */ /* 0x000fe2000f8e0200 */
[----:B------:R-:W-:Y:S01]  /*1f2d0*/  ULDC.64 UR4, c[0x0][0x2d0] ;  /* 0x0000b40000047ab9 */ /* 0x000fe20000000a00 */
[----:B---3--:R-:W-:Y:S02]  /*1f2e0*/  ISETP.NE.AND P0, PT, R7, 0x1, PT ;  /* 0x000000010700780c */ /* 0x008fe40003f05270 */
[----:B------:R-:W-:-:S11]  /*1f2f0*/  IMAD.IADD R3, R3, 0x1, R0 ;  /* 0x0000000103037824 */ /* 0x000fd600078e0200 */
[----:B------:R-:W3:Y:S01]  /*1f300*/  @P0 LDC R5, c[0x0][0x44c] ;  /* 0x00011300ff050b82 */ /* 0x000ee20000000800 */
[C---:B----4-:R-:W-:Y:S02]  /*1f310*/  LOP3.LUT R33, R21.reuse, 0x7f, RZ, 0xc0, !PT ;  /* 0x0000007f15217812 */ /* 0x050fe400078ec0ff */
[----:B------:R-:W-:Y:S02]  /*1f320*/  SHF.L.U32 R21, R21, 0x4, RZ ;  /* 0x0000000415157819 */ /* 0x000fe400000006ff */
[----:B------:R-:W-:-:S03]  /*1f330*/  SHF.R.U32.HI R33, RZ, 0x3, R33 ;  /* 0x00000003ff217819 */ /* 0x000fc60000011621 */
[----:B01----:R-:W0:Y:S01]  /*1f340*/  @P0 LDC R6, c[0x0][0x450] ;  /* 0x00011400ff060b82 */ /* 0x003e220000000800 */
[----:B------:R-:W-:-:S04]  /*1f350*/  LOP3.LUT R21, R33, 0x70, R21, 0xf8, !PT ;  /* 0x0000007021157812 */ /* 0x000fc800078ef815 */
[----:B------:R-:W-:-:S05]  /*1f360*/  LOP3.LUT R0, R21, R17, RZ, 0xfc, !PT ;  /* 0x0000001115007212 */ /* 0x000fca00078efcff */
[----:B------:R-:W-:Y:S02]  /*1f370*/  IMAD.MOV.U32 R4, RZ, RZ, R0 ;  /* 0x000000ffff047224 */ /* 0x000fe400078e0000 */
[----:B---3--:R-:W-:Y:S01]  /*1f380*/  @P0 IMAD.HI.U32 R5, R0, R5, RZ ;  /* 0x0000000500050227 */ /* 0x008fe200078e00ff */
[----:B------:R-:W1:Y:S04]  /*1f390*/  S2R R21, SR_TID.X ;  /* 0x0000000000157919 */ /* 0x000e680000002100 */
[----:B0-----:R-:W-:-:S05]  /*1f3a0*/  @P0 SHF.R.U32.HI R4, RZ, R6, R5 ;  /* 0x00000006ff040219 */ /* 0x001fca0000011605 */
        /* <DEDUP_REMOVED lines=14> */
[----:B------:R-:W-:Y:S01]  /*1f490*/  ISETP.GE.AND P0, PT, R35, UR4, PT ;  /* 0x0000000423007c0c */ /* 0x000fe2000bf06270 */
[----:B------:R-:W-:Y:S01]  /*1f4a0*/  UMOV UR4, 0xffffffff ;  /* 0xffffffff00047882 */ /* 0x000fe20000000000 */
[----:B-1----:R-:W-:Y:S02]  /*1f4b0*/  LOP3.LUT R21, R21, 0x7f, RZ, 0xc0, !PT ;  /* 0x0000007f15157812 */ /* 0x002fe400078ec0ff */
[----:B------:R-:W-:Y:S02]  /*1f4c0*/  IADD3.X R2, R3, UR7, R4, P1, !PT ;  /* 0x0000000703027c10 */ /* 0x000fe40008ffe404 */
[----:B------:R-:W-:Y:S01]  /*1f4d0*/  SHF.R.U32.HI R10, RZ, 0x3, R21 ;  /* 0x00000003ff0a7819 */ /* 0x000fe20000011615 */
[----:B--2---:R-:W-:Y:S06]  /*1f4e0*/  BRA.DIV UR4, `(.L_x_8030) ;  /* 0x00000092049c7947 */ /* 0x004fec000b800000 */
[----:B------:R-:W-:Y:S01]  /*1f4f0*/  IADD3 R17, R10, R17, RZ ;  /* 0x000000110a117210 */ /* 0x000fe20007ffe0ff */
[----:B-----5:R-:W-:Y:S01]  /*1f500*/  IMAD R3, R20, R7, RZ ;  /* 0x0000000714037224 */ /* 0x020fe200078e02ff */
[----:B------:R-:W0:Y:S03]  /*1f510*/  SHFL.IDX PT, R5, R0, RZ, 0x181f ;  /* 0x00181fff00057589 */ /* 0x000e2600000e0000 */
[C---:B------:R-:W-:Y:S01]  /*1f520*/  VIADD R4, R17.reuse, 0x10 ;  /* 0x0000001011047836 */ /* 0x040fe20000000000 */
[-C--:B------:R-:W-:Y:S01]  /*1f530*/  ISETP.GE.AND P2, PT, R17, R3.reuse, PT ;  /* 0x000000031100720c */ /* 0x080fe20003f46270 */
[----:B------:R-:W-:Y:S03]  /*1f540*/  SHFL.IDX PT, R6, R0, 0x1, 0x181f ;  /* 0x00381f0000067f89 */ /* 0x000fe600000e0000 */
[----:B------:R-:W-:-:S02]  /*1f550*/  ISETP.GE.AND P1, PT, R4, R3, PT ;  /* 0x000000030400720c */ /* 0x000fc40003f26270 */
[----:B------:R-:W1:Y:S07]  /*1f560*/  SHFL.IDX PT, R4, R2, RZ, 0x181f ;  /* 0x00181fff02047589 */ /* 0x000e6e00000e0000 */
[----:B0-----:R-:W-:-:S05]  /*1f570*/  @!P2 IADD3 R5, P3, R35, R5, RZ ;  /* 0x000000052305a210 */ /* 0x001fca0007f7e0ff */
[----:B-1----:R-:W-:Y:S01]  /*1f580*/  @!P2 IMAD.X R8, RZ, RZ, R4, P3 ;  /* 0x000000ffff08a224 */ /* 0x002fe200018e0604 */
[----:B------:R-:W-:Y:S01]  /*1f590*/  @!P1 IADD3 R6, P3, R35, R6, RZ ;  /* 0x0000000623069210 */ /* 0x000fe20007f7e0ff */
[----:B------:R-:W0:Y:S04]  /*1f5a0*/  SHFL.IDX PT, R4, R2, 0x1, 0x181f ;  /* 0x00381f0002047f89 */ /* 0x000e2800000e0000 */
[----:B0-----:R-:W-:Y:S02]  /*1f5b0*/  @!P1 IMAD.X R7, RZ, RZ, R4, P3 ;  /* 0x000000ffff079224 */ /* 0x001fe400018e0604 */
[----:B------:R-:W-:Y:S01]  /*1f5c0*/  @!P2 IMAD.MOV.U32 R4, RZ, RZ, R5 ;  /* 0x000000ffff04a224 */ /* 0x000fe200078e0005 */
[----:B------:R-:W-:-:S05]  /*1f5d0*/  @!P2 MOV R5, R8 ;  /* 0x000000080005a202 */ /* 0x000fca0000000f00 */
[----:B------:R0:W-:Y:S02]  /*1f5e0*/  @!P2 LDGSTS.E.BYPASS.LTC128B.128 [R9+0x14400], desc[UR36][R4.64], !P0 ;  /* 0x144000000409afae */ /* 0x0001e4000c101d64 */
[----:B0-----:R-:W-:Y:S02]  /*1f5f0*/  @!P1 IMAD.MOV.U32 R4, RZ, RZ, R6 ;  /* 0x000000ffff049224 */ /* 0x001fe400078e0006 */
[----:B------:R-:W-:-:S05]  /*1f600*/  @!P1 IMAD.MOV.U32 R5, RZ, RZ, R7 ;  /* 0x000000ffff059224 */ /* 0x000fca00078e0007 */
[----:B------:R0:W-:Y:S02]  /*1f610*/  @!P1 LDGSTS.E.BYPASS.LTC128B.128 [R9+0x14c00], desc[UR36][R4.64], !P0 ;  /* 0x14c0000004099fae */ /* 0x0001e4000c101d64 */
[----:B0-----:R-:W-:Y:S02]  /*1f620*/  VIADD R4, R17, 0x20 ;  /* 0x0000002011047836 */ /* 0x001fe40000000000 */
        /* <DEDUP_REMOVED lines=8> */
[----:B------:R0:W-:Y:S02]  /*1f6b0*/  @!P1 LDGSTS.E.BYPASS.LTC128B.128 [R9+0x15400], desc[UR36][R4.64], !P0 ;  /* 0x1540000004099fae */ /* 0x0001e4000c101d64 */
[----:B0-----:R-:W-:Y:S02]  /*1f6c0*/  IADD3 R4, R17, 0x30, RZ ;  /* 0x0000003011047810 */ /* 0x001fe40007ffe0ff */
[----:B------:R-:W0:Y:S02]  /*1f6d0*/  SHFL.IDX PT, R5, R0, 0x3, 0x181f ;  /* 0x00781f0000057f89 */ /* 0x000e2400000e0000 */
        /* <DEDUP_REMOVED lines=22> */
[----:B0-----:R-:W-:-:S04]  /*1f840*/  @!P1 IADD3 R5, P2, R35, R5, RZ ;  /* 0x0000000523059210 */ /* 0x001fc80007f5e0ff */
[----:B-1----:R-:W-:-:S04]  /*1f850*/  @!P1 IADD3.X R4, RZ, R4, RZ, P2, !PT ;  /* 0x00000004ff049210 */ /* 0x002fc800017fe4ff */
[----:B------:R-:W-:-:S04]  /*1f860*/  @!P1 LOP3.LUT R5, R5, R4, RZ, 0x3c, !PT ;  /* 0x0000000405059212 */ /* 0x000fc800078e3cff */
[----:B------:R-:W-:-:S04]  /*1f870*/  @!P1 LOP3.LUT R4, R5, R4, RZ, 0x3c, !PT ;  /* 0x0000000405049212 */ /* 0x000fc800078e3cff */
[----:B------:R-:W-:-:S05]  /*1f880*/  @!P1 LOP3.LUT R5, R5, R4, RZ, 0x3c, !PT ;  /* 0x0000000405059212 */ /* 0x000fca00078e3cff */
[----:B------:R0:W-:Y:S02]  /*1f890*/  @!P1 LDGSTS.E.BYPASS.LTC128B.128 [R9+0x16c00], desc[UR36][R4.64], !P0 ;  /* 0x16c0000004099fae */ /* 0x0001e4000c101d64 */
[----:B0-----:R-:W-:Y:S02]  /*1f8a0*/  VIADD R4, R17, 0x60 ;  /* 0x0000006011047836 */ /* 0x001fe40000000000 */
[----:B------:R-:W0:Y:S03]  /*1f8b0*/  SHFL.IDX PT, R5, R0, 0x6, 0x181f ;  /* 0x00d81f0000057f89 */ /* 0x000e2600000e0000 */
[----:B------:R-:W-:Y:S01]  /*1f8c0*/  ISETP.GE.AND P2, PT, R4, R3, PT ;  /* 0x000000030400720c */ /* 0x000fe20003f46270 */
[----:B------:R-:W-:Y:S04]  /*1f8d0*/  SHFL.IDX PT, R0, R0, 0x7, 0x181f ;  /* 0x00f81f0000007f89 */ /* 0x000fe800000e0000 */
[----:B------:R-:W1:Y:S08]  /*1f8e0*/  SHFL.IDX PT, R4, R2, 0x6, 0x181f ;  /* 0x00d81f0002047f89 */ /* 0x000e7000000e0000 */
[----:B0-----:R-:W-:-:S05]  /*1f8f0*/  @!P2 IADD3 R5, P1, R35, R5, RZ ;  /* 0x000000052305a210 */ /* 0x001fca0007f3e0ff */
[----:B-1----:R-:W-:-:S05]  /*1f900*/  @!P2 IMAD.X R4, RZ, RZ, R4, P1 ;  /* 0x000000ffff04a224 */ /* 0x002fca00008e0604 */
[----:B------:R-:W-:-:S04]  /*1f910*/  @!P2 LOP3.LUT R5, R5, R4, RZ, 0x3c, !PT ;  /* 0x000000040505a212 */ /* 0x000fc800078e3cff */
[----:B------:R-:W-:-:S04]  /*1f920*/  @!P2 LOP3.LUT R4, R5, R4, RZ, 0x3c, !PT ;  /* 0x000000040504a212 */ /* 0x000fc800078e3cff */
[----:B------:R-:W-:-:S05]  /*1f930*/  @!P2 LOP3.LUT R5, R5, R4, RZ, 0x3c, !PT ;  /* 0x000000040505a212 */ /* 0x000fca00078e3cff */
[----:B------:R0:W-:Y:S04]  /*1f940*/  @!P2 LDGSTS.E.BYPASS.LTC128B.128 [R9+0x17400], desc[UR36][R4.64], !P0 ;  /* 0x174000000409afae */ /* 0x0001e8000c101d64 */
[----:B0-----:R0:W1:Y:S02]  /*1f950*/  SHFL.IDX PT, R4, R2, 0x7, 0x181f ;  /* 0x00f81f0002047f89 */ /* 0x00106400000e0000 */
.L_x_8325:
[----:B------:R-:W-:-:S05]  /*1f960*/  VIADD R17, R17, 0x70 ;  /* 0x0000007011117836 */ /* 0x000fca0000000000 */
[----:B------:R-:W-:-:S13]  /*1f970*/  ISETP.GE.AND P1, PT, R17, R3, PT ;  /* 0x000000031100720c */ /* 0x000fda0003f26270 */
[----:B0-----:R-:W-:-:S05]  /*1f980*/  @!P1 IADD3 R2, P2, R35, R0, RZ ;  /* 0x0000000023029210 */ /* 0x001fca0007f5e0ff */
[----:B-1----:R-:W-:-:S05]  /*1f990*/  @!P1 IMAD.X R3, RZ, RZ, R4, P2 ;  /* 0x000000ffff039224 */ /* 0x002fca00010e0604 */
[----:B------:R-:W-:Y:S01]  /*1f9a0*/  @!PT LDS RZ, [RZ] ;  /* 0x00000000fffff984 */ /* 0x000fe20000000800 */
[----:B------:R-:W-:Y:S01]  /*1f9b0*/  @!PT LDS RZ, [RZ] ;  /* 0x00000000fffff984 */ /* 0x000fe20000000800 */
[----:B------:R-:W-:Y:S01]  /*1f9c0*/  @!PT LDS RZ, [RZ] ;  /* 0x00000000fffff984 */ /* 0x000fe20000000800 */
[----:B------:R0:W-:Y:S01]  /*1f9d0*/  @!P1 LDGSTS.E.BYPASS.LTC128B.128 [R9+0x17c00], desc[UR36][R2.64], !P0 ;  /* 0x17c0000002099fae */ /* 0x0001e2000c101d64 */
[----:B------:R-:W-:Y:S01]  /*1f9e0*/  PLOP3.LUT P0, PT, PT, PT, PT, 0x80, 0x0 ;  /* 0x000000000000781c */ /* 0x000fe20003f0f070 */
[----:B------:R-:W-:-:S12]  /*1f9f0*/  NOP ;  /* 0x0000000000007918 */ /* 0x000fd80000000000 */
.L_x_8031:
[----:B------:R-:W-:Y:S02]  /*1fa00*/  PLOP3.LUT P1, PT, P1, P0, PT, 0xa2, 0x0 ;  /* 0x000000000000781c */ /* 0x000fe40000f21472 */
[----:B------:R-:W-:-:S08]  /*1fa10*/  @P0 R2UR P1, UR4, R22 ;  /* 0x00000000160402ca */ /* 0x000fd00000020000 */
[----:B------:R-:W-:-:S05]  /*1fa20*/  @P0 PLOP3.LUT P0, PT, P1, PT, PT, 0x80, 0x0 ;  /* 0x000000000000081c */ /* 0x000fca0000f0f070 */
[----:B------:R-:W-:Y:S01]  /*1fa30*/  @!P1 SYNCS.ARRIVE.TRANS64.RED.A0T1 RZ, [UR4+0x22800], RZ ;  /* 0x022800ffffff99a7 */ /* 0x000fe20008200404 */
[----:B------:R-:W-:Y:S07]  /*1fa40*/  @!P1 ARRIVES.LDGSTSBAR.64.TRANSCNT [UR4+0x22800] ;  /* 0x02280000ff0099b0 */ /* 0x000fee0008000a84 */
[----:B------:R-:W-:Y:S05]  /*1fa50*/  @P0 BRA.U.ANY `(.L_x_8031) ;  /* 0xfffffffd00e80947 */ /* 0x000fea000393ffff */
[----:B0-----:R-:W2:Y:S02]  /*1fa60*/  LDL.LU R2, [R1+0x4c] ;  /* 0x00004c0001027983 */ /* 0x001ea40000300800 */
        /* <DEDUP_REMOVED lines=11> */
.L_x_8326:
[----:B------:R-:W-:Y:S05]  /*1fb20*/  BSYNC B0 ;  /* 0x0000000000007941 */ /* 0x000fea0003800000 */
.L_x_8032:
[----:B------:R-:W2:Y:S01]  /*1fb30*/  LDL R2, [R1+0x14] ;  /* 0x0000140001027983 */ /* 0x000ea20000100800 */
[----:B------:R-:W-:-:S05]  /*1fb40*/  VIADD R36, R31, 0xfffffffe ;  /* 0xfffffffe1f247836 */ /* 0x000fca0000000000 */
[----:B--2---:R-:W-:-:S13]  /*1fb50*/  ISETP.GE.AND P0, PT, R36, R2, PT ;  /* 0x000000022400720c */ /* 0x004fda0003f06270 */
[----:B------:R-:W-:Y:S05]  /*1fb60*/  @!P0 BRA `(.L_x_8034) ;  /* 0x0000001800a48947 */ /* 0x000fea0003800000 */
[----:B------:R1:W5:Y:S01]  /*1fb70*/  LDL.LU R26, [R1+0x4] ;  /* 0x00000400011a7983 */ /* 0x0003620000300800 */
[----:B------:R-:W-:-:S07]  /*1fb80*/  IMAD.MOV.U32 R21, RZ, RZ, R34 ;  /* 0x000000ffff157224 */ /* 0x000fce00078e0022 */
.L_x_8054:
[----:B0-----:R-:W2:Y:S01]  /*1fb90*/  LDL R0, [R1+0xc] ;  /* 0x00000c0001007983 */ /* 0x001ea20000100800 */
[----:B------:R-:W0:Y:S03]  /*1fba0*/  LDC R7, c[0x0][0x430] ;  /* 0x00010c00ff077b82 */ /* 0x000e260000000800 */
[----:B---3--:R-:W3:Y:S04]  /*1fbb0*/  LDL R13, [R1+0x10] ;  /* 0x00001000010d7983 */ /* 0x008ee80000100800 */
[----:B------:R-:W4:Y:S01]  /*1fbc0*/  LDL R9, [R1] ;  /* 0x0000000001097983 */ /* 0x000f220000100800 */
[----:B------:R-:W1:Y:S01]  /*1fbd0*/  S2R R2, SR_TID.X ;  /* 0x0000000000027919 */ /* 0x000e620000002100 */
[----:B------:R-:W1:Y:S02]  /*1fbe0*/  S2R R3, SR_TID.X ;  /* 0x0000000000037919 */ /* 0x000e640000002100 */
[----:B------:R-:W4:Y:S04]  /*1fbf0*/  LDL R12, [R1+0x14] ;  /* 0x00001400010c7983 */ /* 0x000f280000100800 */
[----:B------:R-:W4:Y:S01]  /*1fc00*/  LDL R11, [R1+0x58] ;  /* 0x00005800010b7983 */ /* 0x000f220000100800 */
[----:B0-----:R-:W-:Y:S01]  /*1fc10*/  ISETP.NE.AND P0, PT, R7, 0x1, PT ;  /* 0x000000010700780c */ /* 0x001fe20003f05270 */
[----:B------:R-:W0:-:S12]  /*1fc20*/  S2R R8, SR_TID.X ;  /* 0x0000000000087919 */ /* 0x000e180000002100 */
[----:B------:R-:W2:Y:S01]  /*1fc30*/  @P0 LDC R5, c[0x0][0x434] ;  /* 0x00010d00ff050b82 */ /* 0x000ea20000000800 */
[----:B-1----:R-:W-:-:S04]  /*1fc40*/  LOP3.LUT R2, R2, 0x7f, RZ, 0xc0, !PT ;  /* 0x0000007f02027812 */ /* 0x002fc800078ec0ff */
[----:B------:R-:W-:Y:S01]  /*1fc50*/  SHF.R.U32.HI R2, RZ, 0x3, R2 ;  /* 0x00000003ff027819 */ /* 0x000fe20000011602 */
[----:B------:R-:W-:Y:S02]  /*1fc60*/  IMAD.SHL.U32 R4, R3, 0x10, RZ ;  /* 0x0000001003047824 */ /* 0x000fe400078e00ff */
[----:B------:R-:W1:Y:S03]  /*1fc70*/  @P0 LDC R3, c[0x0][0x438] ;  /* 0x00010e00ff030b82 */ /* 0x000e660000000800 */
[----:B------:R-:W-:Y:S02]  /*1fc80*/  LOP3.LUT R4, R2, 0x70, R4, 0xf8, !PT ;  /* 0x0000007002047812 */ /* 0x000fe400078ef804 */
[----:B------:R-:W1:Y:S01]  /*1fc90*/  S2R R2, SR_TID.X ;  /* 0x0000000000027919 */ /* 0x000e620000002100 */
[----:B0-----:R-:W-:Y:S01]  /*1fca0*/  IMAD.SHL.U32 R10, R8, 0x10, RZ ;  /* 0x00000010080a7824 */ /* 0x001fe200078e00ff */
[----:B-1----:R-:W-:-:S04]  /*1fcb0*/  LOP3.LUT R2, R2, 0x7f, RZ, 0xc0, !PT ;  /* 0x0000007f02027812 */ /* 0x002fc800078ec0ff */
[----:B------:R-:W-:-:S04]  /*1fcc0*/  SHF.R.U32.HI R6, RZ, 0x3, R2 ;  /* 0x00000003ff067819 */ /* 0x000fc80000011602 */
[----:B------:R-:W-:-:S04]  /*1fcd0*/  LOP3.LUT R10, R6, 0x70, R10, 0xf8, !PT ;  /* 0x00000070060a7812 */ /* 0x000fc800078ef80a */
[----:B------:R-:W-:Y:S01]  /*1fce0*/  LOP3.LUT R10, R10, 0x80, RZ, 0xfc, !PT ;  /* 0x000000800a0a7812 */ /* 0x000fe200078efcff */
[----:B------:R-:W-:Y:S05]  /*1fcf0*/  YIELD ;  /* 0x0000000000007946 */ /* 0x000fea0003800000 */
[----:B------:R-:W-:Y:S01]  /*1fd00*/  ULDC.64 UR4, c[0x0][0x428] ;  /* 0x00010a0000047ab9 */ /* 0x000fe20000000a00 */
[----:B------:R-:W-:Y:S01]  /*1fd10*/  ULDC.64 UR6, c[0x0][0x418] ;  /* 0x0001060000067ab9 */ /* 0x000fe20000000a00 */
[----:B------:R-:W-:Y:S01]  /*1fd20*/  ISETP.GT.U32.AND P1, PT, R10, 0x9f, PT ;  /* 0x0000009f0a00780c */ /* 0x000fe20003f24070 */
[----:B--2---:R-:W-:-:S05]  /*1fd30*/  IMAD R0, R36, 0xa0, R0 ;  /* 0x000000a024007824 */ /* 0x004fca00078e0200 */
[----:B------:R-:W-:-:S05]  /*1fd40*/  IADD3 R4, R4, R0, RZ ;  /* 0x0000000004047210 */ /* 0x000fca0007ffe0ff */
[----:B------:R-:W-:-:S04]  /*1fd50*/  @P0 IMAD.HI.U32 R5, R4, R5, RZ ;  /* 0x0000000504050227 */ /* 0x000fc800078e00ff */
[----:B------:R-:W-:Y:S01]  /*1fd60*/  IMAD.MOV.U32 R2, RZ, RZ, R4 ;  /* 0x000000ffff027224 */ /* 0x000fe200078e0004 */
[----:B------:R-:W-:Y:S02]  /*1fd70*/  @P0 SHF.R.U32.HI R2, RZ, R3, R5 ;  /* 0x00000003ff020219 */ /* 0x000fe40000011605 */
[----:B------:R-:W0:Y:S08]  /*1fd80*/  @P0 LDC R5, c[0x0][0x434] ;  /* 0x00010d00ff050b82 */ /* 0x000e300000000800 */
[----:B------:R-:W1:Y:S01]  /*1fd90*/  @P0 LDC R3, c[0x0][0x438] ;  /* 0x00010e00ff030b82 */ /* 0x000e620000000800 */
[----:B------:R-:W-:-:S04]  /*1fda0*/  IMAD.IADD R0, R10, 0x1, R0 ;  /* 0x000000010a007824 */ /* 0x000fc800078e0200 */
[----:B------:R-:W-:Y:S01]  /*1fdb0*/  IMAD.MOV.U32 R6, RZ, RZ, R0 ;  /* 0x000000ffff067224 */ /* 0x000fe200078e0000 */
[----:B------:R-:W-:Y:S01]  /*1fdc0*/  IADD3 R8, -R2, RZ, RZ ;  /* 0x000000ff02087210 */ /* 0x000fe20007ffe1ff */
[----:B0-----:R-:W-:-:S05]  /*1fdd0*/  @P0 IMAD.HI.U32 R5, R0, R5, RZ ;  /* 0x0000000500050227 */ /* 0x001fca00078e00ff */
[----:B-1----:R-:W-:Y:S01]  /*1fde0*/  @P0 SHF.R.U32.HI R6, RZ, R3, R5 ;  /* 0x00000003ff060219 */ /* 0x002fe20000011605 */
[----:B------:R-:W-:-:S04]  /*1fdf0*/  IMAD R8, R7, R8, R4 ;  /* 0x0000000807087224 */ /* 0x000fc800078e0204 */
[----:B------:R-:W-:-:S04]  /*1fe00*/  IMAD.MOV R3, RZ, RZ, -R6 ;  /* 0x000000ffff037224 */ /* 0x000fc800078e0a06 */
[----:B------:R-:W-:Y:S01]  /*1fe10*/  IMAD R7, R7, R3, R0 ;  /* 0x0000000307077224 */ /* 0x000fe200078e0200 */
[----:B------:R-:W-:Y:S01]  /*1fe20*/  SHF.R.S32.HI R3, RZ, 0x1f, R2 ;  /* 0x0000001fff037819 */ /* 0x000fe20000011402 */
[----:B---3--:R-:W-:-:S04]  /*1fe30*/  IMAD R0, R13, UR4, RZ ;  /* 0x000000040d007c24 */ /* 0x008fc8000f8e02ff */
[C---:B----4-:R-:W-:Y:S02]  /*1fe40*/  IMAD R0, R9.reuse, UR5, R0 ;  /* 0x0000000509007c24 */ /* 0x050fe4000f8e0200 */
[----:B------:R-:W-:-:S04]  /*1fe50*/  IMAD.WIDE.U32 R2, R9, UR4, R2 ;  /* 0x0000000409027c25 */ /* 0x000fc8000f8e0002 */
[----:B------:R-:W-:Y:S01]  /*1fe60*/  IMAD.IADD R3, R0, 0x1, R3 ;  /* 0x0000000100037824 */ /* 0x000fe200078e0203 */
[----:B------:R-:W-:-:S04]  /*1fe70*/  LEA R4, P0, R2, UR6, 0x2 ;  /* 0x0000000602047c11 */ /* 0x000fc8000f8010ff */
[----:B------:R-:W-:-:S05]  /*1fe80*/  LEA.HI.X R5, R2, UR7, R3, 0x2, P0 ;  /* 0x0000000702057c11 */ /* 0x000fca00080f1403 */
[----:B------:R0:W2:Y:S01]  /*1fe90*/  LDG.E R10, desc[UR36][R4.64] ;  /* 0x00000024040a7981 */ /* 0x0000a2000c1e1900 */
[--C-:B------:R-:W-:Y:S01]  /*1fea0*/  @!P1 SHF.R.S32.HI R3, RZ, 0x1f, R6.reuse ;  /* 0x0000001fff039819 */ /* 0x100fe20000011406 */
[----:B------:R-:W-:-:S04]  /*1feb0*/  @!P1 IMAD.MOV.U32 R2, RZ, RZ, R6 ;  /* 0x000000ffff029224 */ /* 0x000fc800078e0006 */
[----:B------:R-:W-:-:S04]  /*1fec0*/  @!P1 IMAD.WIDE.U32 R2, R9, UR4, R2 ;  /* 0x0000000409029c25 */ /* 0x000fc8000f8e0002 */
[----:B------:R-:W-:Y:S01]  /*1fed0*/  @!P1 IMAD.IADD R0, R0, 0x1, R3 ;  /* 0x0000000100009824 */ /* 0x000fe200078e0203 */
[C---:B0-----:R-:W-:Y:S01]  /*1fee0*/  @!P1 LEA R4, P0, R2.reuse, UR6, 0x2 ;  /* 0x0000000602049c11 */ /* 0x041fe2000f8010ff */
[----:B------:R-:W-:Y:S01]  /*1fef0*/  VIADD R34, R21, 0x1 ;  /* 0x0000000115227836 */ /* 0x000fe20000000000 */
[----:B------:R-:W-:Y:S02]  /*1ff00*/  MOV R9, RZ ;  /* 0x000000ff00097202 */ /* 0x000fe40000000f00 */
[----:B------:R-:W-:Y:S01]  /*1ff10*/  @!P1 LEA.HI.X R5, R2, UR7, R0, 0x2, P0 ;  /* 0x0000000702059c11 */ /* 0x000fe200080f1400 */
[----:B------:R-:W-:Y:S01]  /*1ff20*/  IMAD.MOV.U32 R0, RZ, RZ, R36 ;  /* 0x000000ffff007224 */ /* 0x000fe200078e0024 */
[----:B------:R-:W-:-:S03]  /*1ff30*/  ISETP.NE.AND P0, PT, R34, 0x2, PT ;  /* 0x000000022200780c */ /* 0x000fc60003f05270 */
[----:B-----5:R0:W5:Y:S01]  /*1ff40*/  @!P1 LDG.E R9, desc[UR36][R4.64] ;  /* 0x0000002404099981 */ /* 0x020162000c1e1900 */
[----:B------:R-:W-:Y:S02]  /*1ff50*/  ISETP.GT.AND P1, PT, R0, R12, PT ;  /* 0x0000000c0000720c */ /* 0x000fe40003f24270 */
[----:B------:R-:W-:-:S04]  /*1ff60*/  SEL R0, RZ, 0x1, P0 ;  /* 0x00000001ff007807 */ /* 0x000fc80000000000 */
[----:B------:R-:W-:-:S05]  /*1ff70*/  LOP3.LUT R2, R26, R0, RZ, 0x3c, !PT ;  /* 0x000000001a027212 */ /* 0x000fca00078e3cff */
[----:B------:R0:W-:Y:S01]  /*1ff80*/  STL [R1+0x4], R2 ;  /* 0x0000040201007387 */ /* 0x0001e20000100800 */
[----:B------:R-:W-:Y:S01]  /*1ff90*/  ISETP.NE.AND P2, PT, R11, 0x3, PT ;  /* 0x000000030b00780c */ /* 0x000fe20003f45270 */
[----:B------:R-:W-:Y:S01]  /*1ffa0*/  VIADD R36, R36, 0xffffffff ;  /* 0xffffffff24247836 */ /* 0x000fe20000000000 */
[----:B------:R-:W-:Y:S02]  /*1ffb0*/  SEL R34, R34, RZ, P0 ;  /* 0x000000ff22227207 */ /* 0x000fe40000000000 */
[----:B--2---:R-:W-:-:S09]  /*1ffc0*/  SHF.R.S32.HI R28, RZ, 0x1f, R10 ;  /* 0x0000001fff1c7819 */ /* 0x004fd2000001140a */
[----:B0-----:R-:W-:Y:S05]  /*1ffd0*/  @!P2 BRA `(.L_x_8035) ;  /* 0x000000000004a947 */ /* 0x001fea0003800000 */
[----:B------:R-:W-:Y:S01]  /*1ffe0*/  BPT.TRAP 0x1 ;  /* 0x000000040000795c */ /* 0x000fe20000300000 */
.L_x_8035:
[----:B------:R-:W-:Y:S01]  /*1fff0*/  IMAD R0, R34, 0x8, R22 ;  /* 0x0000000822007824 */ /* 0x000fe200078e0216 */
[----:B------:R-:W-:Y:S01]  /*20000*/  SHF.L.U32 R32, R2, 0x1f, RZ ;  /* 0x0000001f02207819 */ /* 0x000fe200000006ff */
[----:B------:R-:W-:Y:S01]  /*20010*/  BSSY B0, `(.L_x_8036) ;  /* 0x0000004000007945 */ /* 0x000fe20003800000 */
[----:B------:R-:W-:Y:S02]  /*20020*/  SHF.R.S32.HI R31, RZ, 0x1f, R8 ;  /* 0x0000001fff1f7819 */ /* 0x000fe40000011408 */
[----:B------:R-:W0:Y:S02]  /*20030*/  SYNCS.PHASECHK.TRANS64.TRYWAIT P0, [R0+URZ+0x22880], R32 ;  /* 0x02288020000075a7 */ /* 0x000e24000800017f */
[----:B0-----:R-:W-:Y:S05]  /*20040*/  @!P0 BRA `(.L_x_8037) ;  /* 0x0000009000748947 */ /* 0x001fea0003800000 */
.L_x_8327:
[----:B------:R-:W-:Y:S05]  /*20050*/  BSYNC B0 ;  /* 0x0000000000007941 */ /* 0x000fea0003800000 */
.L_x_8036:
[----:B------:R-:W2:Y:S01]  /*20060*/  LDL R12, [R1+0x24] ;  /* 0x00002400010c7983 */ /* 0x000ea20000100800 */
[----:B------:R-:W-:Y:S01]  /*20070*/  ULDC.64 UR4, c[0x0][0x328] ;  /* 0x0000ca0000047ab9 */ /* 0x000fe20000000a00 */
[----:B------:R-:W-:Y:S01]  /*20080*/  ULDC.64 UR6, c[0x0][0x338] ;  /* 0x0000ce0000067ab9 */ /* 0x000fe20000000a00 */
[----:B------:R-:W-:Y:S01]  /*20090*/  IMAD R4, R31, UR4, RZ ;  /* 0x000000041f047c24 */ /* 0x000fe2000f8e02ff */
[----:B-----5:R-:W-:Y:S01]  /*200a0*/  SHF.R.S32.HI R29, RZ, 0x1f, R9 ;  /* 0x0000001fff1d7819 */ /* 0x020fe20000011409 */
[C---:B------:R-:W-:Y:S01]  /*200b0*/  IMAD.WIDE.U32 R2, R8.reuse, UR4, RZ ;  /* 0x0000000408027c25 */ /* 0x040fe2000f8e00ff */
[----:B------:R-:W-:Y:S01]  /*200c0*/  SHF.R.S32.HI R30, RZ, 0x1f, R7 ;  /* 0x0000001fff1e7819 */ /* 0x000fe20000011407 */
[----:B------:R-:W1:Y:S02]  /*200d0*/  LDC R11, c[0x0][0x2f4] ;  /* 0x0000bd00ff0b7b82 */ /* 0x000e640000000800 */
[----:B------:R-:W-:Y:S02]  /*200e0*/  IMAD R4, R8, UR5, R4 ;  /* 0x0000000508047c24 */ /* 0x000fe4000f8e0204 */
[----:B------:R-:W-:-:S03]  /*200f0*/  IMAD R6, R29, UR6, RZ ;  /* 0x000000061d067c24 */ /* 0x000fc6000f8e02ff */
[----:B------:R-:W-:Y:S01]  /*20100*/  IADD3 R3, R3, R4, RZ ;  /* 0x0000000403037210 */ /* 0x000fe20007ffe0ff */
[----:B------:R-:W-:Y:S02]  /*20110*/  IMAD R4, R28, UR6, RZ ;  /* 0x000000061c047c24 */ /* 0x000fe4000f8e02ff */
[----:B------:R-:W-:Y:S02]  /*20120*/  IMAD R6, R9, UR7, R6 ;  /* 0x0000000709067c24 */ /* 0x000fe4000f8e0206 */
[C---:B------:R-:W-:Y:S02]  /*20130*/  IMAD R4, R10.reuse, UR7, R4 ;  /* 0x000000070a047c24 */ /* 0x040fe4000f8e0204 */
[----:B------:R-:W-:-:S04]  /*20140*/  IMAD.WIDE.U32 R2, R10, UR6, R2 ;  /* 0x000000060a027c25 */ /* 0x000fc8000f8e0002 */
[----:B------:R-:W-:Y:S02]  /*20150*/  IMAD.IADD R5, R3, 0x1, R4 ;  /* 0x0000000103057824 */ /* 0x000fe400078e0204 */
[----:B------:R-:W-:Y:S02]  /*20160*/  IMAD.MOV.U32 R4, RZ, RZ, R2 ;  /* 0x000000ffff047224 */ /* 0x000fe400078e0002 */
[----:B------:R-:W-:Y:S01]  /*20170*/  IMAD.WIDE.U32 R2, R9, UR6, RZ ;  /* 0x0000000609027c25 */ /* 0x000fe2000f8e00ff */
[----:B------:R-:W-:Y:S01]  /*20180*/  ULDC.64 UR6, c[0x0][0x318] ;  /* 0x0000c60000067ab9 */ /* 0x000fe20000000a00 */
[----:B-1----:R-:W-:Y:S02]  /*20190*/  ISETP.GE.AND P2, PT, R35, R11, PT ;  /* 0x0000000b2300720c */ /* 0x002fe40003f46270 */
[----:B------:R-:W-:Y:S02]  /*201a0*/  IMAD.IADD R3, R3, 0x1, R6 ;  /* 0x0000000103037824 */ /* 0x000fe400078e0206 */
[----:B------:R-:W-:-:S02]  /*201b0*/  IMAD R6, R30, UR4, RZ ;  /* 0x000000041e067c24 */ /* 0x000fc4000f8e02ff */
[----:B------:R-:W-:-:S04]  /*201c0*/  IMAD.WIDE.U32 R2, R7, UR4, R2 ;  /* 0x0000000407027c25 */ /* 0x000fc8000f8e0002 */
[----:B------:R-:W-:Y:S01]  /*201d0*/  IMAD R6, R7, UR5, R6 ;  /* 0x0000000507067c24 */ /* 0x000fe2000f8e0206 */
[----:B------:R-:W-:Y:S02]  /*201e0*/  ULDC.64 UR4, c[0x0][0x330] ;  /* 0x0000cc0000047ab9 */ /* 0x000fe40000000a00 */
        /* <DEDUP_REMOVED lines=15> */
[----:B------:R-:W4:Y:S01]  /*202e0*/  SHFL.IDX PT, R33, R5, 0x1, 0x181f ;  /* 0x00381f0005217f89 */ /* 0x000f2200000e0000 */
[----:B-1----:R-:W-:-:S04]  /*202f0*/  IADD3 R2, P0, R35, R2, RZ ;  /* 0x0000000223027210 */ /* 0x002fc80007f1e0ff */
[----:B--2---:R-:W-:-:S05]  /*20300*/  IADD3.X R3, RZ, R3, RZ, P0, !PT ;  /* 0x00000003ff037210 */ /* 0x004fca00007fe4ff */
        /* <DEDUP_REMOVED lines=34> */
[----:B------:R-:W2:Y:S02]  /*20530*/  SHFL.IDX PT, R5, R17, RZ, 0x181f ;  /* 0x00181fff11057589 */ /* 0x000ea400000e0000 */
[----:B-1----:R-:W-:-:S05]  /*20540*/  IMAD.X R3, RZ, RZ, R3, P0 ;  /* 0x000000ffff037224 */ /* 0x002fca00000e0603 */
[----:B------:R2:W-:Y:S02]  /*20550*/  LDGSTS.E.BYPASS.LTC128B.128 [R6+0xdc00], desc[UR36][R2.64], !P2 ;  /* 0x0dc0000002067fae */ /* 0x0005e4000d101d64 */
[----:B--2---:R-:W-:-:S05]  /*20560*/  IADD3 R2, P0, R35, R5, RZ ;  /* 0x0000000523027210 */ /* 0x004fca0007f1e0ff */
[----:B------:R-:W-:-:S05]  /*20570*/  IMAD.X R3, RZ, RZ, R4, P0 ;  /* 0x000000ffff037224 */ /* 0x000fca00000e0604 */
[----:B------:R1:W-:Y:S04]  /*20580*/  LDGSTS.E.BYPASS.LTC128B.128 [R6+0xe400], desc[UR36][R2.64], !P2 ;  /* 0x0e40000002067fae */ /* 0x0003e8000d101d64 */
[----:B-1----:R1:W2:Y:S02]  /*20590*/  SHFL.IDX PT, R2, R17, 0x1, 0x181f ;  /* 0x00381f0011027f89 */ /* 0x0022a400000e0000 */
.L_x_8349:
[----:B--2---:R-:W-:-:S04]  /*205a0*/  IADD3 R2, P0, R35, R2, RZ ;  /* 0x0000000223027210 */ /* 0x004fc80007f1e0ff */
[----:B------:R-:W-:Y:S02]  /*205b0*/  IADD3.X R3, RZ, R20, RZ, P0, !PT ;  /* 0x00000014ff037210 */ /* 0x000fe400007fe4ff */
[----:B------:R-:W-:-:S03]  /*205c0*/  PLOP3.LUT P0, PT, PT, PT, PT, 0x80, 0x0 ;  /* 0x000000000000781c */ /* 0x000fc60003f0f070 */
[----:B------:R-:W-:Y:S01]  /*205d0*/  @!PT LDS RZ, [RZ] ;  /* 0x00000000fffff984 */ /* 0x000fe20000000800 */
[----:B------:R-:W-:Y:S01]  /*205e0*/  @!PT LDS RZ, [RZ] ;  /* 0x00000000fffff984 */ /* 0x000fe20000000800 */
[----:B------:R-:W-:Y:S01]  /*205f0*/  @!PT LDS RZ, [RZ] ;  /* 0x00000000fffff984 */ /* 0x000fe20000000800 */
[----:B------:R2:W-:Y:S01]  /*20600*/  LDGSTS.E.BYPASS.LTC128B.128 [R6+0xec00], desc[UR36][R2.64], !P2 ;  /* 0x0ec0000002067fae */ /* 0x0005e2000d101d64 */
[----:B------:R-:W-:-:S09]  /*20610*/  NOP ;  /* 0x0000000000007918 */ /* 0x000fd20000000000 */
.L_x_8039:
[----:B------:R-:W-:Y:S02]  /*20620*/  PLOP3.LUT P2, PT, P2, P0, PT, 0xa2, 0x0 ;  /* 0x000000000000781c */ /* 0x000fe40001741472 */
[----:B------:R-:W-:-:S08]  /*20630*/  @P0 R2UR P2, UR4, R0 ;  /* 0x00000000000402ca */ /* 0x000fd00000040000 */
[----:B------:R-:W-:-:S05]  /*20640*/  @P0 PLOP3.LUT P0, PT, P2, PT, PT, 0x80, 0x0 ;  /* 0x000000000000081c */ /* 0x000fca000170f070 */
[----:B------:R-:W-:Y:S01]  /*20650*/  @!P2 SYNCS.ARRIVE.TRANS64.RED.A0T1 RZ, [UR4+0x22870], RZ ;  /* 0x022870ffffffa9a7 */ /* 0x000fe20008200404 */
[----:B------:R-:W-:Y:S07]  /*20660*/  @!P2 ARRIVES.LDGSTSBAR.64.TRANSCNT [UR4+0x22870] ;  /* 0x02287000ff00a9b0 */ /* 0x000fee0008000a84 */
[----:B------:R-:W-:Y:S05]  /*20670*/  @P0 BRA.U.ANY `(.L_x_8039) ;  /* 0xfffffffd00e80947 */ /* 0x000fea000393ffff */
[----:B------:R-:W-:Y:S01]  /*20680*/  NOP ;  /* 0x0000000000007918 */ /* 0x000fe20000000000 */
[----:B--2---:R-:W2:Y:S02]  /*20690*/  LDL R2, [R1+0x58] ;  /* 0x0000580001027983 */ /* 0x004ea40000100800 */
[----:B--2---:R-:W-:-:S13]  /*206a0*/  ISETP.NE.AND P3, PT, R2, 0x3, PT ;  /* 0x000000030200780c */ /* 0x004fda0003f65270 */
[----:B------:R-:W-:Y:S05]  /*206b0*/  @!P3 BRA `(.L_x_8040) ;  /* 0x000000000004b947 */ /* 0x000fea0003800000 */
[----:B------:R-:W-:Y:S01]  /*206c0*/  BPT.TRAP 0x1 ;  /* 0x000000040000795c */ /* 0x000fe20000300000 */
.L_x_8040:
[----:B------:R2:W-:Y:S01]  /*206d0*/  SYNCS.ARRIVE.TRANS64.A1T0 RZ, [R0+URZ+0x22870], RZ ;  /* 0x022870ff00ff79a7 */ /* 0x0005e2000810003f */
[----:B------:R-:W-:Y:S05]  /*206e0*/  @!P3 BRA `(.L_x_8041) ;  /* 0x000000000004b947 */ /* 0x000fea0003800000 */
[----:B------:R-:W-:Y:S01]  /*206f0*/  BPT.TRAP 0x1 ;  /* 0x000000040000795c */ /* 0x000fe20000300000 */
.L_x_8041:
[----:B------:R-:W3:Y:S01]  /*20700*/  SYNCS.PHASECHK.TRANS64.TRYWAIT P0, [R0+URZ+0x22840], R32 ;  /* 0x02284020000075a7 */ /* 0x000ee2000800017f */
[----:B------:R-:W-:Y:S04]  /*20710*/  BSSY B0, `(.L_x_8042) ;  /* 0x0000002000007945 */ /* 0x000fe80003800000 */
[----:B---3--:R-:W-:Y:S05]  /*20720*/  @!P0 BRA `(.L_x_8043) ;  /* 0x00000094008c8947 */ /* 0x008fea0003800000 */
.L_x_8350:
[----:B------:R-:W-:Y:S05]  /*20730*/  BSYNC B0 ;  /* 0x0000000000007941 */ /* 0x000fea0003800000 */
.L_x_8042:
[----:B------:R-:W-:Y:S01]  /*20740*/  ULDC.64 UR4, c[0x0][0x310] ;  /* 0x0000c40000047ab9 */ /* 0x000fe20000000a00 */
[----:B------:R-:W-:Y:S01]  /*20750*/  ULDC.64 UR6, c[0x0][0x300] ;  /* 0x0000c00000067ab9 */ /* 0x000fe20000000a00 */
[----:B------:R-:W-:Y:S01]  /*20760*/  IMAD R4, R28, UR4, RZ ;  /* 0x000000041c047c24 */ /* 0x000fe2000f8e02ff */
[----:B------:R-:W4:Y:S01]  /*20770*/  LDC R11, c[0x0][0x2f4] ;  /* 0x0000bd00ff0b7b82 */ /* 0x000f220000000800 */
        /* <DEDUP_REMOVED lines=9> */
[----:B------:R-:W-:Y:S01]  /*20810*/  IMAD R8, R9, UR5, R8 ;  /* 0x0000000509087c24 */ /* 0x000fe2000f8e0208 */
[----:B----4-:R-:W-:Y:S01]  /*20820*/  ISETP.GE.AND P2, PT, R35, R11, PT ;  /* 0x0000000b2300720c */ /* 0x010fe20003f46270 */
        /* <DEDUP_REMOVED lines=9> */
[----:B------:R-:W-:Y:S01]  /*208c0*/  IMAD R8, R18, UR5, RZ ;  /* 0x0000000512087c24 */ /* 0x000fe2000f8e02ff */
[----:B------:R-:W-:Y:S01]  /*208d0*/  IADD3 R4, P0, R4, UR6, RZ ;  /* 0x0000000604047c10 */ /* 0x000fe2000ff1e0ff */
[----:B------:R-:W-:-:S03]  /*208e0*/  IMAD.WIDE.U32 R2, R18, UR4, R2 ;  /* 0x0000000412027c25 */ /* 0x000fc6000f8e0002 */
[----:B------:R-:W-:Y:S01]  /*208f0*/  IADD3.X R5, R8, UR7, R5, P0, !PT ;  /* 0x0000000708057c10 */ /* 0x000fe200087fe405 */
[----:B------:R-:W-:Y:S01]  /*20900*/  UMOV UR4, 0xffffffff ;  /* 0xffffffff00047882 */ /* 0x000fe20000000000 */
[----:B------:R-:W-:-:S04]  /*20910*/  IADD3 R7, P0, R2, UR6, RZ ;  /* 0x0000000602077c10 */ /* 0x000fc8000ff1e0ff */
[----:B------:R-:W-:Y:S01]  /*20920*/  IADD3.X R8, R8, UR7, R3, P0, !PT ;  /* 0x0000000708087c10 */ /* 0x000fe200087fe403 */
[----:B------:R-:W-:Y:S08]  /*20930*/  BRA.DIV UR4, `(.L_x_8044) ;  /* 0x00000096041c7947 */ /* 0x000ff0000b800000 */
[----:B------:R-:W4:Y:S04]  /*20940*/  SHFL.IDX PT, R2, R4, RZ, 0x181f ;  /* 0x00181fff04027589 */ /* 0x000f2800000e0000 */
[----:B------:R-:W5:Y:S04]  /*20950*/  SHFL.IDX PT, R3, R5, RZ, 0x181f ;  /* 0x00181fff05037589 */ /* 0x000f6800000e0000 */
[----:B------:R-:W0:Y:S04]  /*20960*/  SHFL.IDX PT, R10, R4, 0x1, 0x181f ;  /* 0x00381f00040a7f89 */ /* 0x000e2800000e0000 */
[----:B------:R-:W1:Y:S01]  /*20970*/  SHFL.IDX PT, R9, R5, 0x1, 0x181f ;  /* 0x00381f0005097f89 */ /* 0x000e6200000e0000 */
[----:B----4-:R-:W-:-:S05]  /*20980*/  IADD3 R2, P0, R35, R2, RZ ;  /* 0x0000000223027210 */ /* 0x010fca0007f1e0ff */
[----:B-----5:R-:W-:-:S05]  /*20990*/  IMAD.X R3, RZ, RZ, R3, P0 ;  /* 0x000000ffff037224 */ /* 0x020fca00000e0603 */
[----:B------:R0:W-:Y:S02]  /*209a0*/  LDGSTS.E.BYPASS.LTC128B.128 [R6+0x18400], desc[UR36][R2.64], !P2 ;  /* 0x1840000002067fae */ /* 0x0001e4000d101d64 */
[C---:B0-----:R-:W-:Y:S02]  /*209b0*/  IADD3 R2, P0, R35.reuse, R10, RZ ;  /* 0x0000000a23027210 */ /* 0x041fe40007f1e0ff */
[----:B------:R-:W-:Y:S03]  /*209c0*/  SHFL.IDX PT, R10, R4, 0x7, 0x181f ;  /* 0x00f81f00040a7f89 */ /* 0x000fe600000e0000 */
[----:B-1----:R-:W-:Y:S02]  /*209d0*/  IMAD.X R3, RZ, RZ, R9, P0 ;  /* 0x000000ffff037224 */ /* 0x002fe400000e0609 */
[----:B------:R-:W-:Y:S04]  /*209e0*/  SHFL.IDX PT, R9, R5, 0x6, 0x181f ;  /* 0x00d81f0005097f89 */ /* 0x000fe800000e0000 */
        /* <DEDUP_REMOVED lines=13> */
[----:B0-----:R-:W-:-:S04]  /*20ac0*/  IADD3 R2, P0, R35, R2, RZ ;  /* 0x0000000223027210 */ /* 0x001fc80007f1e0ff */
[----:B-1----:R-:W-:-:S05]  /*20ad0*/  IADD3.X R3, RZ, R3, RZ, P0, !PT ;  /* 0x00000003ff037210 */ /* 0x002fca00007fe4ff */
[----:B------:R0:W-:Y:S04]  /*20ae0*/  LDGSTS.E.BYPASS.LTC128B.128 [R6+0x1a400], desc[UR36][R2.64], !P2 ;  /* 0x1a40000002067fae */ /* 0x0001e8000d101d64 */
[----:B0-----:R-:W0:Y:S04]  /*20af0*/  SHFL.IDX PT, R2, R4, 0x5, 0x181f ;  /* 0x00b81f0004027f89 */ /* 0x001e2800000e0000 */
[----:B------:R-:W1:Y:S01]  /*20b00*/  SHFL.IDX PT, R3, R5, 0x5, 0x181f ;  /* 0x00b81f0005037f89 */ /* 0x000e6200000e0000 */
[----:B0-----:R-:W-:-:S05]  /*20b10*/  IADD3 R2, P0, R35, R2, RZ ;  /* 0x0000000223027210 */ /* 0x001fca0007f1e0ff */
[----:B-1----:R-:W-:-:S05]  /*20b20*/  IMAD.X R3, RZ, RZ, R3, P0 ;  /* 0x000000ffff037224 */ /* 0x002fca00000e0603 */
[----:B------:R0:W-:Y:S04]  /*20b30*/  LDGSTS.E.BYPASS.LTC128B.128 [R6+0x1ac00], desc[UR36][R2.64], !P2 ;  /* 0x1ac0000002067fae */ /* 0x0001e8000d101d64 */
[----:B0-----:R-:W0:Y:S04]  /*20b40*/  SHFL.IDX PT, R2, R4, 0x6, 0x181f ;  /* 0x00d81f0004027f89 */ /* 0x001e2800000e0000 */
[----:B------:R-:W-:Y:S04]  /*20b50*/  SHFL.IDX PT, R4, R8, RZ, 0x181f ;  /* 0x00181fff08047589 */ /* 0x000fe800000e0000 */
[----:B------:R-:W-:Y:S01]  /*20b60*/  SHFL.IDX PT, R8, R8, 0x1, 0x181f ;  /* 0x00381f0008087f89 */ /* 0x000fe200000e0000 */
[----:B0-----:R-:W-:-:S05]  /*20b70*/  IADD3 R2, P0, R35, R2, RZ ;  /* 0x0000000223027210 */ /* 0x001fca0007f1e0ff */
[----:B------:R-:W-:-:S05]  /*20b80*/  IMAD.X R3, RZ, RZ, R9, P0 ;  /* 0x000000ffff037224 */ /* 0x000fca00000e0609 */
[----:B------:R0:W-:Y:S04]  /*20b90*/  LDGSTS.E.BYPASS.LTC128B.128 [R6+0x1b400], desc[UR36][R2.64], !P2 ;  /* 0x1b40000002067fae */ /* 0x0001e8000d101d64 */
[----:B0-----:R-:W0:Y:S01]  /*20ba0*/  SHFL.IDX PT, R3, R5, 0x7, 0x181f ;  /* 0x00f81f0005037f89 */ /* 0x001e2200000e0000 */
[----:B------:R-:W-:-:S03]  /*20bb0*/  IADD3 R2, P0, R35, R10, RZ ;  /* 0x0000000a23027210 */ /* 0x000fc60007f1e0ff */
[----:B------:R-:W1:Y:S02]  /*20bc0*/  SHFL.IDX PT, R5, R7, RZ, 0x181f ;  /* 0x00181fff07057589 */ /* 0x000e6400000e0000 */
[----:B0-----:R-:W-:-:S05]  /*20bd0*/  IMAD.X R3, RZ, RZ, R3, P0 ;  /* 0x000000ffff037224 */ /* 0x001fca00000e0603 */
[----:B------:R1:W-:Y:S02]  /*20be0*/  LDGSTS.E.BYPASS.LTC128B.128 [R6+0x1bc00], desc[UR36][R2.64], !P2 ;  /* 0x1bc0000002067fae */ /* 0x0003e4000d101d64 */
[----:B-1----:R-:W-:-:S05]  /*20bf0*/  IADD3 R2, P0, R35, R5, RZ ;  /* 0x0000000523027210 */ /* 0x002fca0007f1e0ff */
[----:B------:R-:W-:-:S05]  /*20c00*/  IMAD.X R3, RZ, RZ, R4, P0 ;  /* 0x000000ffff037224 */ /* 0x000fca00000e0604 */
[----:B------:R0:W-:Y:S04]  /*20c10*/  LDGSTS.E.BYPASS.LTC128B.128 [R6+0x1c400], desc[UR36][R2.64], !P2 ;  /* 0x1c40000002067fae */ /* 0x0001e8000d101d64 */
[----:B0-----:R0:W1:Y:S02]  /*20c20*/  SHFL.IDX PT, R2, R7, 0x1, 0x181f ;  /* 0x00381f0007027f89 */ /* 0x00106400000e0000 */
.L_x_8372:
[----:B-1----:R-:W-:-:S04]  /*20c30*/  IADD3 R2, P0, R35, R2, RZ ;  /* 0x0000000223027210 */ /* 0x002fc80007f1e0ff */
[----:B------:R-:W-:Y:S02]  /*20c40*/  IADD3.X R3, RZ, R8, RZ, P0, !PT ;  /* 0x00000008ff037210 */ /* 0x000fe400007fe4ff */
[----:B------:R-:W-:-:S03]  /*20c50*/  PLOP3.LUT P0, PT, PT, PT, PT, 0x80, 0x0 ;  /* 0x000000000000781c */ /* 0x000fc60003f0f070 */
[----:B------:R-:W-:Y:S01]  /*20c60*/  @!PT LDS RZ, [RZ] ;  /* 0x00000000fffff984 */ /* 0x000fe20000000800 */
[----:B------:R-:W-:Y:S01]  /*20c70*/  @!PT LDS RZ, [RZ] ;  /* 0x00000000fffff984 */ /* 0x000fe20000000800 */
[----:B------:R-:W-:Y:S01]  /*20c80*/  @!PT LDS RZ, [RZ] ;  /* 0x00000000fffff984 */ /* 0x000fe20000000800 */
[----:B------:R1:W-:Y:S01]  /*20c90*/  LDGSTS.E.BYPASS.LTC128B.128 [R6+0x1cc00], desc[UR36][R2.64], !P2 ;  /* 0x1cc0000002067fae */ /* 0x0003e2000d101d64 */
[----:B------:R-:W-:-:S09]  /*20ca0*/  NOP ;  /* 0x0000000000007918 */ /* 0x000fd20000000000 */
.L_x_8045:
[----:B------:R-:W-:Y:S02]  /*20cb0*/  PLOP3.LUT P2, PT, P2, P0, PT, 0xa2, 0x0 ;  /* 0x000000000000781c */ /* 0x000fe40001741472 */
[----:B------:R-:W-:-:S08]  /*20cc0*/  @P0 R2UR P2, UR4, R0 ;  /* 0x00000000000402ca */ /* 0x000fd00000040000 */
[----:B------:R-:W-:-:S05]  /*20cd0*/  @P0 PLOP3.LUT P0, PT, P2, PT, PT, 0x80, 0x0 ;  /* 0x000000000000081c */ /* 0x000fca000170f070 */
[----:B------:R-:W-:Y:S01]  /*20ce0*/  @!P2 SYNCS.ARRIVE.TRANS64.RED.A0T1 RZ, [UR4+0x22830], RZ ;  /* 0x022830ffffffa9a7 */ /* 0x000fe20008200404 */
[----:B------:R-:W-:Y:S07]  /*20cf0*/  @!P2 ARRIVES.LDGSTSBAR.64.TRANSCNT [UR4+0x22830] ;  /* 0x02283000ff00a9b0 */ /* 0x000fee0008000a84 */
[----:B------:R-:W-:Y:S05]  /*20d00*/  @P0 BRA.U.ANY `(.L_x_8045) ;  /* 0xfffffffd00e80947 */ /* 0x000fea000393ffff */
[----:B------:R-:W-:Y:S01]  /*20d10*/  NOP ;  /* 0x0000000000007918 */ /* 0x000fe20000000000 */
[----:B-1----:R-:W4:Y:S02]  /*20d20*/  LDL R2, [R1+0x58] ;  /* 0x0000580001027983 */ /* 0x002f240000100800 */
[----:B----4-:R-:W-:-:S13]  /*20d30*/  ISETP.NE.AND P3, PT, R2, 0x3, PT ;  /* 0x000000030200780c */ /* 0x010fda0003f65270 */
[----:B------:R-:W-:Y:S05]  /*20d40*/  @!P3 BRA `(.L_x_8046) ;  /* 0x000000000004b947 */ /* 0x000fea0003800000 */
[----:B------:R-:W-:Y:S01]  /*20d50*/  BPT.TRAP 0x1 ;  /* 0x000000040000795c */ /* 0x000fe20000300000 */
.L_x_8046:
[----:B------:R-:W4:Y:S01]  /*20d60*/  LDL R2, [R1+0x3c] ;  /* 0x00003c0001027983 */ /* 0x000f220000100800 */
[----:B------:R1:W-:Y:S01]  /*20d70*/  SYNCS.ARRIVE.TRANS64.A1T0 RZ, [R0+URZ+0x22830], RZ ;  /* 0x022830ff00ff79a7 */ /* 0x0003e2000810003f */
[----:B----4-:R-:W-:-:S13]  /*20d80*/  ISETP.NE.AND P0, PT, R2, 0x3, PT ;  /* 0x000000030200780c */ /* 0x010fda0003f05270 */
[----:B-1----:R-:W-:Y:S05]  /*20d90*/  @!P0 BRA `(.L_x_8047) ;  /* 0x0000000000048947 */ /* 0x002fea0003800000 */
[----:B------:R-:W-:Y:S01]  /*20da0*/  BPT.TRAP 0x1 ;  /* 0x000000040000795c */ /* 0x000fe20000300000 */
.L_x_8047:
[----:B--23--:R-:W-:Y:S01]  /*20db0*/  LOP3.LUT R0, R26, 0x1, RZ, 0x3c, !PT ;  /* 0x000000011a007812 */ /* 0x00cfe200078e3cff */
[----:B------:R-:W-:Y:S01]  /*20dc0*/  IMAD R2, R21, 0x8, R22 ;  /* 0x0000000815027824 */ /* 0x000fe200078e0216 */
[----:B------:R-:W-:Y:S02]  /*20dd0*/  BSSY B0, `(.L_x_8048) ;  /* 0x0000004000007945 */ /* 0x000fe40003800000 */
[----:B------:R-:W-:-:S04]  /*20de0*/  SHF.L.U32 R0, R0, 0x1f, RZ ;  /* 0x0000001f00007819 */ /* 0x000fc800000006ff */
[----:B------:R-:W1:Y:S02]  /*20df0*/  SYNCS.PHASECHK.TRANS64.TRYWAIT P2, [R2+URZ+0x22870], R0 ;  /* 0x02287000020075a7 */ /* 0x000e64000804017f */
[----:B-1----:R-:W-:Y:S05]  /*20e00*/  @!P2 BRA `(.L_x_8049) ;  /* 0x000000980098a947 */ /* 0x002fea0003800000 */
.L_x_8373:
[----:B------:R-:W-:Y:S05]  /*20e10*/  BSYNC B0 ;  /* 0x0000000000007941 */ /* 0x000fea0003800000 */
.L_x_8048:
[----:B------:R-:W2:Y:S02]  /*20e20*/  LDL R3, [R1+0x58] ;  /* 0x0000580001037983 */ /* 0x000ea40000100800 */
[----:B--2---:R-:W-:-:S13]  /*20e30*/  ISETP.NE.AND P2, PT, R3, 0x3, PT ;  /* 0x000000030300780c */ /* 0x004fda0003f45270 */
[----:B------:R-:W-:Y:S05]  /*20e40*/  @!P2 BRA `(.L_x_8050) ;  /* 0x000000000004a947 */ /* 0x000fea0003800000 */
[----:B------:R-:W-:Y:S01]  /*20e50*/  BPT.TRAP 0x1 ;  /* 0x000000040000795c */ /* 0x000fe20000300000 */
.L_x_8050:
[----:B------:R-:W-:Y:S01]  /*20e60*/  SHF.L.U32 R3, R26, 0x1f, RZ ;  /* 0x0000001f1a037819 */ /* 0x000fe200000006ff */
[----:B-1----:R-:W-:-:S03]  /*20e70*/  IMAD R0, R21, 0x5000, RZ ;  /* 0x0000500015007824 */ /* 0x002fc600078e02ff */
[----:B------:R-:W1:Y:S02]  /*20e80*/  SYNCS.PHASECHK.TRANS64.TRYWAIT P2, [R2+URZ+0x22860], R3 ;  /* 0x02286003020075a7 */ /* 0x000e64000804017f */
[----:B-1----:R-:W-:Y:S05]  /*20e90*/  @!P2 BRA `(.L_x_8051) ;  /* 0x000000980088a947 */ /* 0x002fea0003800000 */
.L_x_8374:
[----:B------:R-:W2:Y:S01]  /*20ea0*/  LDL R12, [R1+0x1c] ;  /* 0x00001c00010c7983 */ /* 0x000ea20000100800 */
[----:B-1----:R-:W-:Y:S01]  /*20eb0*/  LOP3.LUT R3, R0, R27, RZ, 0xfc, !PT ;  /* 0x0000001b00037212 */ /* 0x002fe200078efcff */
[----:B------:R-:W-:Y:S05]  /*20ec0*/  WARPSYNC.ALL ;  /* 0x0000000000007948 */ /* 0x000fea0003800000 */
[----:B------:R-:W-:Y:S01]  /*20ed0*/  IMAD.IADD R3, R22, 0x1, R3 ;  /* 0x0000000116037824 */ /* 0x000fe200078e0203 */
[----:B------:R-:W-:Y:S01]  /*20ee0*/  LOP3.LUT R17, R24, 0x1800, RZ, 0xfc, !PT ;  /* 0x0000180018117812 */ /* 0x000fe200078efcff */
[----:B------:R-:W3:Y:S04]  /*20ef0*/  LDL R20, [R1+0x58] ;  /* 0x0000580001147983 */ /* 0x000ee80000100800 */
[----:B------:R-:W1:Y:S02]  /*20f00*/  LDSM.16.MT88.4 R8, [R3+0xa400] ;  /* 0x00a400000308783b */ /* 0x000e640000004200 */
[----:B-1----:R-:W-:-:S02]  /*20f10*/  PRMT R4, R8, 0x6420, R9 ;  /* 0x0000642008047816 */ /* 0x002fc40000000009 */
[----:B------:R-:W-:Y:S02]  /*20f20*/  PRMT R5, R8, 0x7531, R9 ;  /* 0x0000753108057816 */ /* 0x000fe40000000009 */
[C-C-:B------:R-:W-:Y:S02]  /*20f30*/  PRMT R6, R10.reuse, 0x6420, R11.reuse ;  /* 0x000064200a067816 */ /* 0x140fe4000000000b */
[----:B0-----:R-:W-:Y:S02]  /*20f40*/  PRMT R7, R10, 0x7531, R11 ;  /* 0x000075310a077816 */ /* 0x001fe4000000000b */
[----:B--2---:R-:W-:Y:S02]  /*20f50*/  IADD3 R3, R22, R12, R0 ;  /* 0x0000000c16037210 */ /* 0x004fe40007ffe000 */
[----:B------:R-:W-:-:S03]  /*20f60*/  LOP3.LUT R12, R0, R24, RZ, 0xfc, !PT ;  /* 0x00000018000c7212 */ /* 0x000fc600078efcff */
[----:B------:R-:W0:Y:S02]  /*20f70*/  LDSM.16.MT88.4 R8, [R3+0xa400] ;  /* 0x00a400000308783b */ /* 0x000e240000004200 */
[----:B------:R-:W-:-:S05]  /*20f80*/  IMAD.IADD R12, R23, 0x1, R12 ;  /* 0x00000001170c7824 */ /* 0x000fca00078e020c */
[----:B------:R1:W-:Y:S02]  /*20f90*/  STSM.16.M88.4 [R12], R4 ;  /* 0x000000040c007844 */ /* 0x0003e40000000200 */
[----:B-1----:R-:W-:-:S05]  /*20fa0*/  LOP3.LUT R4, R0, 0x800, R24, 0xfe, !PT ;  /* 0x0000080000047812 */ /* 0x002fca00078efe18 */
[----:B------:R-:W-:Y:S01]  /*20fb0*/  IMAD.IADD R4, R23, 0x1, R4 ;  /* 0x0000000117047824 */ /* 0x000fe200078e0204 */
[C-C-:B0-----:R-:W-:Y:S02]  /*20fc0*/  PRMT R12, R8.reuse, 0x6420, R9.reuse ;  /* 0x00006420080c7816 */ /* 0x141fe40000000009 */
[----:B------:R-:W-:Y:S02]  /*20fd0*/  PRMT R13, R8, 0x7531, R9 ;  /* 0x00007531080d7816 */ /* 0x000fe40000000009 */
[C-C-:B------:R-:W-:Y:S02]  /*20fe0*/  PRMT R14, R10.reuse, 0x6420, R11.reuse ;  /* 0x000064200a0e7816 */ /* 0x140fe4000000000b */
[----:B------:R-:W-:-:S05]  /*20ff0*/  PRMT R15, R10, 0x7531, R11 ;  /* 0x000075310a0f7816 */ /* 0x000fca000000000b */
[----:B------:R0:W-:Y:S02]  /*21000*/  STSM.16.M88.4 [R4], R12 ;  /* 0x0000000c04007844 */ /* 0x0001e40000000200 */
[----:B0-----:R-:W-:-:S04]  /*21010*/  IADD3 R12, R0, 0x1000, RZ ;  /* 0x00001000000c7810 */ /* 0x001fc80007ffe0ff */
        /* <DEDUP_REMOVED lines=11> */
[----:B-1----:R-:W-:-:S02]  /*210d0*/  IADD3 R4, R23, R17, R0 ;  /* 0x0000001117047210 */ /* 0x002fc40007ffe000 */
[----:B------:R-:W-:Y:S02]  /*210e0*/  LOP3.LUT R17, R24, 0x2800, RZ, 0xfc, !PT ;  /* 0x0000280018117812 */ /* 0x000fe400078efcff */
[C-C-:B0-----:R-:W-:Y:S02]  /*210f0*/  PRMT R12, R8.reuse, 0x6420, R9.reuse ;  /* 0x00006420080c7816 */ /* 0x141fe40000000009 */
[----:B------:R-:W-:Y:S02]  /*21100*/  PRMT R13, R8, 0x7531, R9 ;  /* 0x00007531080d7816 */ /* 0x000fe40000000009 */
[C-C-:B------:R-:W-:Y:S02]  /*21110*/  PRMT R14, R10.reuse, 0x6420, R11.reuse ;  /* 0x000064200a0e7816 */ /* 0x140fe4000000000b */
[----:B------:R-:W-:-:S05]  /*21120*/  PRMT R15, R10, 0x7531, R11 ;  /* 0x000075310a0f7816 */ /* 0x000fca000000000b */
[----:B------:R0:W-:Y:S02]  /*21130*/  STSM.16.M88.4 [R4], R12 ;  /* 0x0000000c04007844 */ /* 0x0001e40000000200 */
[----:B0-----:R-:W-:-:S05]  /*21140*/  VIADD R12, R0, 0x2000 ;  /* 0x00002000000c7836 */ /* 0x001fca0000000000 */
[C---:B------:R-:W-:Y:S02]  /*21150*/  LOP3.LUT R4, R12.reuse, R27, RZ, 0xfc, !PT ;  /* 0x0000001b0c047212 */ /* 0x040fe400078efcff */
[----:B------:R-:W-:-:S03]  /*21160*/  LOP3.LUT R12, R12, R24, RZ, 0xfc, !PT ;  /* 0x000000180c0c7212 */ /* 0x000fc600078efcff */
[----:B------:R-:W-:Y:S01]  /*21170*/  IMAD.IADD R4, R22, 0x1, R4 ;  /* 0x0000000116047824 */ /* 0x000fe200078e0204 */
[----:B------:R-:W-:-:S04]  /*21180*/  IADD3 R12, R23, R12, RZ ;  /* 0x0000000c170c7210 */ /* 0x000fc80007ffe0ff */
        /* <DEDUP_REMOVED lines=8> */
[C-C-:B0-----:R-:W-:Y:S02]  /*21210*/  PRMT R12, R8.reuse, 0x6420, R9.reuse ;  /* 0x00006420080c7816 */ /* 0x141fe40000000009 */
[----:B------:R-:W-:Y:S02]  /*21220*/  PRMT R13, R8, 0x7531, R9 ;  /* 0x00007531080d7816 */ /* 0x000fe40000000009 */
[C-C-:B------:R-:W-:Y:S02]  /*21230*/  PRMT R14, R10.reuse, 0x6420, R11.reuse ;  /* 0x000064200a0e7816 */ /* 0x140fe4000000000b */
[----:B------:R-:W-:-:S05]  /*21240*/  PRMT R15, R10, 0x7531, R11 ;  /* 0x000075310a0f7816 */ /* 0x000fca000000000b */
[----:B------:R0:W-:Y:S02]  /*21250*/  STSM.16.M88.4 [R4], R12 ;  /* 0x0000000c04007844 */ /* 0x0001e40000000200 */
[----:B0-----:R-:W-:-:S05]  /*21260*/  VIADD R12, R0, 0x3000 ;  /* 0x00003000000c7836 */ /* 0x001fca0000000000 */
[----:B------:R-:W-:-:S05]  /*21270*/  LOP3.LUT R4, R12, R27, RZ, 0xfc, !PT ;  /* 0x0000001b0c047212 */ /* 0x000fca00078efcff */
[----:B------:R-:W-:-:S05]  /*21280*/  IMAD.IADD R4, R22, 0x1, R4 ;  /* 0x0000000116047824 */ /* 0x000fca00078e0204 */
[----:B------:R-:W0:Y:S01]  /*21290*/  LDSM.16.MT88.4 R8, [R4+0xa400] ;  /* 0x00a400000408783b */ /* 0x000e220000004200 */
[----:B------:R-:W-:Y:S02]  /*212a0*/  LOP3.LUT R12, R12, R24, RZ, 0xfc, !PT ;  /* 0x000000180c0c7212 */ /* 0x000fe400078efcff */
[----:B------:R-:W-:Y:S02]  /*212b0*/  LOP3.LUT R17, R24, 0x3800, RZ, 0xfc, !PT ;  /* 0x0000380018117812 */ /* 0x000fe400078efcff */
[C-C-:B0-----:R-:W-:Y:S02]  /*212c0*/  PRMT R4, R8.reuse, 0x6420, R9.reuse ;  /* 0x0000642008047816 */ /* 0x141fe40000000009 */
[----:B------:R-:W-:Y:S02]  /*212d0*/  PRMT R5, R8, 0x7531, R9 ;  /* 0x0000753108057816 */ /* 0x000fe40000000009 */
[C-C-:B------:R-:W-:Y:S02]  /*212e0*/  PRMT R6, R10.reuse, 0x6420, R11.reuse ;  /* 0x000064200a067816 */ /* 0x140fe4000000000b */
[----:B------:R-:W-:-:S02]  /*212f0*/  PRMT R7, R10, 0x7531, R11 ;  /* 0x000075310a077816 */ /* 0x000fc4000000000b */
[----:B------:R-:W0:Y:S01]  /*21300*/  LDSM.16.MT88.4 R8, [R3+0xd400] ;  /* 0x00d400000308783b */ /* 0x000e220000004200 */
[----:B------:R-:W-:-:S05]  /*21310*/  IMAD.IADD R12, R23, 0x1, R12 ;  /* 0x00000001170c7824 */ /* 0x000fca00078e020c */
[----:B------:R1:W-:Y:S02]  /*21320*/  STSM.16.M88.4 [R12], R4 ;  /* 0x000000040c007844 */ /* 0x0003e40000000200 */
[----:B-1----:R-:W-:Y:S02]  /*21330*/  IADD3 R4, R23, R17, R0 ;  /* 0x0000001117047210 */ /* 0x002fe40007ffe000 */
        /* <DEDUP_REMOVED lines=9> */
[----:B------:R-:W-:Y:S02]  /*213d0*/  LOP3.LUT R12, R12, R24, RZ, 0xfc, !PT ;  /* 0x000000180c0c7212 */ /* 0x000fe400078efcff */
[----:B---3--:R-:W-:Y:S02]  /*213e0*/  ISETP.NE.AND P2, PT, R20, 0x3, PT ;  /* 0x000000031400780c */ /* 0x008fe40003f45270 */
[C-C-:B0-----:R-:W-:Y:S02]  /*213f0*/  PRMT R4, R8.reuse, 0x6420, R9.reuse ;  /* 0x0000642008047816 */ /* 0x141fe40000000009 */
[----:B------:R-:W-:Y:S02]  /*21400*/  PRMT R5, R8, 0x7531, R9 ;  /* 0x0000753108057816 */ /* 0x000fe40000000009 */
[C-C-:B------:R-:W-:Y:S02]  /*21410*/  PRMT R6, R10.reuse, 0x6420, R11.reuse ;  /* 0x000064200a067816 */ /* 0x140fe4000000000b */
[----:B------:R-:W-:-:S02]  /*21420*/  PRMT R7, R10, 0x7531, R11 ;  /* 0x000075310a077816 */ /* 0x000fc4000000000b */
[----:B------:R-:W0:Y:S01]  /*21430*/  LDSM.16.MT88.4 R8, [R3+0xe400] ;  /* 0x00e400000308783b */ /* 0x000e220000004200 */
[----:B------:R-:W-:Y:S01]  /*21440*/  IMAD.IADD R12, R23, 0x1, R12 ;  /* 0x00000001170c7824 */ /* 0x000fe200078e020c */
[----:B------:R-:W-:-:S04]  /*21450*/  LOP3.LUT R17, R24, 0x4800, RZ, 0xfc, !PT ;  /* 0x0000480018117812 */ /* 0x000fc800078efcff */
[----:B------:R0:W-:Y:S01]  /*21460*/  STSM.16.M88.4 [R12], R4 ;  /* 0x000000040c007844 */ /* 0x0001e20000000200 */
[----:B------:R-:W-:Y:S02]  /*21470*/  IADD3 R0, R23, R17, R0 ;  /* 0x0000001117007210 */ /* 0x000fe40007ffe000 */
[C-C-:B0-----:R-:W-:Y:S02]  /*21480*/  PRMT R4, R8.reuse, 0x6420, R9.reuse ;  /* 0x0000642008047816 */ /* 0x141fe40000000009 */
        /* <DEDUP_REMOVED lines=12> */
.L_x_8052:
[----:B-1----:R1:W-:Y:S01]  /*21550*/  SYNCS.ARRIVE.TRANS64.A1T0 RZ, [R2+URZ+0x22850], RZ ;  /* 0x022850ff02ff79a7 */ /* 0x0023e2000810003f */
[----:B------:R-:W-:Y:S06]  /*21560*/  BAR.SYNC.DEFER_BLOCKING 0x2, 0x80 ;  /* 0x0082000000007b1d */ /* 0x000fec0000010000 */
[----:B------:R-:W-:Y:S05]  /*21570*/  @!P0 BRA `(.L_x_8053) ;  /* 0x0000000000048947 */ /* 0x000fea0003800000 */
[----:B------:R-:W-:Y:S01]  /*21580*/  BPT.TRAP 0x1 ;  /* 0x000000040000795c */ /* 0x000fe20000300000 */
.L_x_8053:
[----:B0-----:R-:W2:Y:S01]  /*21590*/  LDL R0, [R1+0x18] ;  /* 0x0000180001007983 */ /* 0x001ea20000100800 */
[----:B-1----:R-:W-:Y:S02]  /*215a0*/  VIADD R2, R2, 0x22880 ;  /* 0x0002288002027836 */ /* 0x002fe40000000000 */
[----:B------:R-:W-:Y:S01]  /*215b0*/  IMAD.MOV.U32 R21, RZ, RZ, R34 ;  /* 0x000000ffff157224 */ /* 0x000fe200078e0022 */
[----:B------:R3:W5:Y:S02]  /*215c0*/  LDL R26, [R1+0x4] ;  /* 0x00000400011a7983 */ /* 0x0007640000100800 */
[----:B--2---:R-:W-:-:S04]  /*215d0*/  PRMT R2, R0, 0x654, R2 ;  /* 0x0000065400027816 */ /* 0x004fc80000000002 */
[----:B------:R3:W-:Y:S01]  /*215e0*/  SYNCS.ARRIVE.TRANS64.RED.A1T0 RZ, [R2+URZ], RZ ;  /* 0x000000ff02ff79a7 */ /* 0x0007e2000810043f */
[----:B------:R-:W-:Y:S05]  /*215f0*/  @P1 BRA `(.L_x_8054) ;  /* 0xffffffe400641947 */ /* 0x000fea000383ffff */
.L_x_8034:
[----:B0-----:R-:W3:Y:S02]  /*21600*/  S2R R0, SR_TID.X ;  /* 0x0000000000007919 */ /* 0x001ee40000002100 */
[----:B---3--:R-:W-:Y:S02]  /*21610*/  LOP3.LUT R2, R0, 0x7f, RZ, 0xc0, !PT ;  /* 0x0000007f00027812 */ /* 0x008fe400078ec0ff */
[----:B------:R-:W2:Y:S01]  /*21620*/  LDL R0, [R1+0x3c] ;  /* 0x00003c0001007983 */ /* 0x000ea20000100800 */
[----:B------:R-:W-:Y:S01]  /*21630*/  BSSY B0, `(.L_x_8055) ;  /* 0x0000010000007945 */ /* 0x000fe20003800000 */
[----:B------:R-:W-:Y:S02]  /*21640*/  ISETP.NE.AND P1, PT, R2, RZ, PT ;  /* 0x000000ff0200720c */ /* 0x000fe40003f25270 */
[----:B--2---:R-:W-:-:S11]  /*21650*/  ISETP.NE.AND P0, PT, R0, 0x3, PT ;  /* 0x000000030000780c */ /* 0x004fd60003f05270 */
        /* <DEDUP_REMOVED lines=13> */
.L_x_8056:
[----:B------:R-:W-:Y:S05]  /*21730*/  BSYNC B0 ;  /* 0x0000000000007941 */ /* 0x000fea0003800000 */
.L_x_8055:
[----:B------:R-:W-:Y:S05]  /*21740*/  @!P0 BRA `(.L_x_8057) ;  /* 0x0000000000048947 */ /* 0x000fea0003800000 */
[----:B------:R-:W-:Y:S01]  /*21750*/  BPT.TRAP 0x1 ;  /* 0x000000040000795c */ /* 0x000fe20000300000 */
.L_x_8057:
[----:B------:R-:W2:Y:S01]  /*21760*/  LDL R0, [R1+0x4] ;  /* 0x0000040001007983 */ /* 0x000ea20000100800 */
[----:B------:R-:W-:Y:S01]  /*21770*/  BSSY B0, `(.L_x_8058) ;  /* 0x0000006000007945 */ /* 0x000fe20003800000 */
[----:B--2---:R-:W-:Y:S01]  /*21780*/  LOP3.LUT R3, R0, 0x1, RZ, 0x3c, !PT ;  /* 0x0000000100037812 */ /* 0x004fe200078e3cff */
[----:B------:R-:W-:-:S03]  /*21790*/  IMAD R0, R34, 0x8, R22 ;  /* 0x0000000822007824 */ /* 0x000fc600078e0216 */
[----:B------:R-:W-:-:S04]  /*217a0*/  SHF.L.U32 R3, R3, 0x1f, RZ ;  /* 0x0000001f03037819 */ /* 0x000fc800000006ff */
[----:B------:R-:W0:Y:S02]  /*217b0*/  SYNCS.PHASECHK.TRANS64.TRYWAIT P1, [R0+URZ+0x22870], R3 ;  /* 0x02287003000075a7 */ /* 0x000e24000802017f */
[----:B0-----:R-:W-:Y:S05]  /*217c0*/  @!P1 BRA `(.L_x_8059) ;  /* 0x0000009000509947 */ /* 0x001fea0003800000 */
.L_x_8375:
[----:B------:R-:W-:Y:S05]  /*217d0*/  BSYNC B0 ;  /* 0x0000000000007941 */ /* 0x000fea0003800000 */
.L_x_8058:
[----:B------:R-:W2:Y:S02]  /*217e0*/  LDL R2, [R1+0x58] ;  /* 0x0000580001027983 */ /* 0x000ea40000100800 */
[----:B--2---:R-:W-:-:S13]  /*217f0*/  ISETP.NE.AND P1, PT, R2, 0x3, PT ;  /* 0x000000030200780c */ /* 0x004fda0003f25270 */
[----:B------:R-:W-:Y:S05]  /*21800*/  @!P1 BRA `(.L_x_8060) ;  /* 0x0000000000049947 */ /* 0x000fea0003800000 */
[----:B------:R-:W-:Y:S01]  /*21810*/  BPT.TRAP 0x1 ;  /* 0x000000040000795c */ /* 0x000fe20000300000 */
.L_x_8060:
[----:B------:R-:W0:Y:S02]  /*21820*/  LDL R2, [R1+0x4] ;  /* 0x0000040001027983 */ /* 0x000e240000100800 */
[----:B0-----:R-:W-:-:S04]  /*21830*/  SHF.L.U32 R3, R2, 0x1f, RZ ;  /* 0x0000001f02037819 */ /* 0x001fc800000006ff */
[----:B------:R-:W0:Y:S02]  /*21840*/  SYNCS.PHASECHK.TRANS64.TRYWAIT P1, [R0+URZ+0x22860], R3 ;  /* 0x02286003000075a7 */ /* 0x000e24000802017f */
[----:B0-----:R-:W-:Y:S05]  /*21850*/  @!P1 BRA `(.L_x_8061) ;  /* 0x0000009000409947 */ /* 0x001fea0003800000 */
.L_x_8376:
[----:B------:R-:W2:Y:S01]  /*21860*/  LDL R2, [R1+0x1c] ;  /* 0x00001c0001027983 */ /* 0x000ea20000100800 */
[----:B0-----:R-:W-:Y:S01]  /*21870*/  IMAD R3, R34, 0x5000, RZ ;  /* 0x0000500022037824 */ /* 0x001fe200078e02ff */
[----:B------:R-:W-:Y:S05]  /*21880*/  WARPSYNC.ALL ;  /* 0x0000000000007948 */ /* 0x000fea0003800000 */
[C---:B------:R-:W-:Y:S02]  /*21890*/  LOP3.LUT R5, R3.reuse, R27, RZ, 0xfc, !PT ;  /* 0x0000001b03057212 */ /* 0x040fe400078efcff */
[----:B------:R-:W-:Y:S02]  /*218a0*/  LOP3.LUT R12, R3, R24, RZ, 0xfc, !PT ;  /* 0x00000018030c7212 */ /* 0x000fe400078efcff */
[----:B------:R-:W-:-:S02]  /*218b0*/  IADD3 R13, R22, R5, RZ ;  /* 0x00000005160d7210 */ /* 0x000fc40007ffe0ff */
[----:B------:R-:W-:Y:S01]  /*218c0*/  LOP3.LUT R18, R24, 0x1800, RZ, 0xfc, !PT ;  /* 0x0000180018127812 */ /* 0x000fe200078efcff */
[----:B------:R-:W-:Y:S02]  /*218d0*/  IMAD.IADD R12, R23, 0x1, R12 ;  /* 0x00000001170c7824 */ /* 0x000fe400078e020c */
[----:B------:R-:W0:Y:S02]  /*218e0*/  LDSM.16.MT88.4 R4, [R13+0xa400] ;  /* 0x00a400000d04783b */ /* 0x000e240000004200 */
[C-C-:B0-----:R-:W-:Y:S02]  /*218f0*/  PRMT R8, R4.reuse, 0x6420, R5.reuse ;  /* 0x0000642004087816 */ /* 0x141fe40000000005 */
[----:B------:R-:W-:Y:S02]  /*21900*/  PRMT R9, R4, 0x7531, R5 ;  /* 0x0000753104097816 */ /* 0x000fe40000000005 */
[C-C-:B------:R-:W-:Y:S02]  /*21910*/  PRMT R10, R6.reuse, 0x6420, R7.reuse ;  /* 0x00006420060a7816 */ /* 0x140fe40000000007 */
[----:B------:R-:W-:-:S02]  /*21920*/  PRMT R11, R6, 0x7531, R7 ;  /* 0x00007531060b7816 */ /* 0x000fc40000000007 */
[----:B--2---:R-:W-:-:S05]  /*21930*/  IADD3 R2, R22, R2, R3 ;  /* 0x0000000216027210 */ /* 0x004fca0007ffe003 */
[----:B------:R-:W0:Y:S04]  /*21940*/  LDSM.16.MT88.4 R4, [R2+0xa400] ;  /* 0x00a400000204783b */ /* 0x000e280000004200 */
[----:B------:R0:W-:Y:S02]  /*21950*/  STSM.16.M88.4 [R12], R8 ;  /* 0x000000080c007844 */ /* 0x0001e40000000200 */
[C-C-:B0-----:R-:W-:Y:S02]  /*21960*/  PRMT R8, R4.reuse, 0x6420, R5.reuse ;  /* 0x0000642004087816 */ /* 0x141fe40000000005 */
[----:B------:R-:W-:Y:S02]  /*21970*/  PRMT R9, R4, 0x7531, R5 ;  /* 0x0000753104097816 */ /* 0x000fe40000000005 */
[----:B------:R-:W-:-:S02]  /*21980*/  LOP3.LUT R4, R3, 0x800, R24, 0xfe, !PT ;  /* 0x0000080003047812 */ /* 0x000fc400078efe18 */
[C-C-:B------:R-:W-:Y:S02]  /*21990*/  PRMT R10, R6.reuse, 0x6420, R7.reuse ;  /* 0x00006420060a7816 */ /* 0x140fe40000000007 */
[----:B------:R-:W-:Y:S01]  /*219a0*/  PRMT R11, R6, 0x7531, R7 ;  /* 0x00007531060b7816 */ /* 0x000fe20000000007 */
[----:B------:R-:W-:-:S05]  /*219b0*/  IMAD.IADD R4, R23, 0x1, R4 ;  /* 0x0000000117047824 */ /* 0x000fca00078e0204 */
        /* <DEDUP_REMOVED lines=14> */
[----:B------:R-:W-:Y:S02]  /*21aa0*/  PRMT R9, R4, 0x7531, R5 ;  /* 0x0000753104097816 */ /* 0x000fe40000000005 */
[C-C-:B------:R-:W-:Y:S02]  /*21ab0*/  PRMT R10, R6.reuse, 0x6420, R7.reuse ;  /* 0x00006420060a7816 */ /* 0x140fe40000000007 */
[----:B------:R-:W-:Y:S02]  /*21ac0*/  PRMT R11, R6, 0x7531, R7 ;  /* 0x00007531060b7816 */ /* 0x000fe40000000007 */
[----:B------:R-:W-:Y:S02]  /*21ad0*/  IADD3 R4, R23, R18, R3 ;  /* 0x0000001217047210 */ /* 0x000fe40007ffe003 */
[----:B------:R-:W-:-:S03]  /*21ae0*/  LOP3.LUT R18, R24, 0x2800, RZ, 0xfc, !PT ;  /* 0x0000280018127812 */ /* 0x000fc600078efcff */
        /* <DEDUP_REMOVED lines=15> */
[----:B------:R-:W-:Y:S02]  /*21be0*/  IADD3 R4, R23, R18, R3 ;  /* 0x0000001217047210 */ /* 0x000fe40007ffe003 */
[----:B------:R-:W2:Y:S01]  /*21bf0*/  LDL R18, [R1+0x58] ;  /* 0x0000580001127983 */ /* 0x000ea20000100800 */
        /* <DEDUP_REMOVED lines=8> */
[C-C-:B0-----:R-:W-:Y:S02]  /*21c80*/  PRMT R12, R4.reuse, 0x6420, R5.reuse ;  /* 0x00006420040c7816 */ /* 0x141fe40000000005 */
[----:B------:R-:W-:Y:S02]  /*21c90*/  PRMT R13, R4, 0x7531, R5 ;  /* 0x00007531040d7816 */ /* 0x000fe40000000005 */
[C-C-:B------:R-:W-:Y:S02]  /*21ca0*/  PRMT R14, R6.reuse, 0x6420, R7.reuse ;  /* 0x00006420060e7816 */ /* 0x140fe40000000007 */
[----:B------:R-:W-:Y:S02]  /*21cb0*/  PRMT R15, R6, 0x7531, R7 ;  /* 0x00007531060f7816 */ /* 0x000fe40000000007 */
[----:B------:R-:W0:Y:S01]  /*21cc0*/  LDSM.16.MT88.4 R4, [R2+0xd400] ;  /* 0x00d400000204783b */ /* 0x000e220000004200 */
[----:B------:R-:W-:Y:S01]  /*21cd0*/  IMAD.IADD R8, R23, 0x1, R8 ;  /* 0x0000000117087824 */ /* 0x000fe200078e0208 */
[----:B------:R-:W-:-:S04]  /*21ce0*/  LOP3.LUT R20, R24, 0x3800, RZ, 0xfc, !PT ;  /* 0x0000380018147812 */ /* 0x000fc800078efcff */
[----:B------:R0:W-:Y:S02]  /*21cf0*/  STSM.16.M88.4 [R8], R12 ;  /* 0x0000000c08007844 */ /* 0x0001e40000000200 */
[C-C-:B0-----:R-:W-:Y:S02]  /*21d00*/  PRMT R8, R4.reuse, 0x6420, R5.reuse ;  /* 0x0000642004087816 */ /* 0x141fe40000000005 */
[----:B------:R-:W-:Y:S02]  /*21d10*/  PRMT R9, R4, 0x7531, R5 ;  /* 0x0000753104097816 */ /* 0x000fe40000000005 */
[C-C-:B------:R-:W-:Y:S02]  /*21d20*/  PRMT R10, R6.reuse, 0x6420, R7.reuse ;  /* 0x00006420060a7816 */ /* 0x140fe40000000007 */
[----:B------:R-:W-:Y:S02]  /*21d30*/  PRMT R11, R6, 0x7531, R7 ;  /* 0x00007531060b7816 */ /* 0x000fe40000000007 */
[----:B------:R-:W-:-:S05]  /*21d40*/  IADD3 R4, R23, R20, R3 ;  /* 0x0000001417047210 */ /* 0x000fca0007ffe003 */
[----:B------:R0:W-:Y:S02]  /*21d50*/  STSM.16.M88.4 [R4], R8 ;  /* 0x0000000804007844 */ /* 0x0001e40000000200 */
[----:B0-----:R-:W-:-:S05]  /*21d60*/  VIADD R8, R3, 0x4000 ;  /* 0x0000400003087836 */ /* 0x001fca0000000000 */
[----:B------:R-:W-:-:S05]  /*21d70*/  LOP3.LUT R5, R8, R27, RZ, 0xfc, !PT ;  /* 0x0000001b08057212 */ /* 0x000fca00078efcff */
[----:B------:R-:W-:-:S05]  /*21d80*/  IMAD.IADD R17, R22, 0x1, R5 ;  /* 0x0000000116117824 */ /* 0x000fca00078e0205 */
[----:B------:R-:W0:Y:S01]  /*21d90*/  LDSM.16.MT88.4 R4, [R17+0xa400] ;  /* 0x00a400001104783b */ /* 0x000e220000004200 */
[----:B------:R-:W-:Y:S02]  /*21da0*/  LOP3.LUT R20, R24, 0x4800, RZ, 0xfc, !PT ;  /* 0x0000480018147812 */ /* 0x000fe400078efcff */
[----:B------:R-:W-:Y:S02]  /*21db0*/  LOP3.LUT R8, R8, R24, RZ, 0xfc, !PT ;  /* 0x0000001808087212 */ /* 0x000fe400078efcff */
[----:B------:R-:W-:-:S03]  /*21dc0*/  IADD3 R3, R23, R20, R3 ;  /* 0x0000001417037210 */ /* 0x000fc60007ffe003 */
[----:B------:R-:W-:Y:S01]  /*21dd0*/  IMAD.IADD R23, R23, 0x1, R8 ;  /* 0x0000000117177824 */ /* 0x000fe200078e0208 */
        /* <DEDUP_REMOVED lines=17> */
[----:B--2---:R-:W-:-:S13]  /*21ef0*/  ISETP.NE.AND P1, PT, R18, 0x3, PT ;  /* 0x000000031200780c */ /* 0x004fda0003f25270 */
[----:B01----:R-:W-:Y:S05]  /*21f00*/  @!P1 BRA `(.L_x_8062) ;  /* 0x0000000000049947 */ /* 0x003fea0003800000 */
[----:B------:R-:W-:Y:S01]  /*21f10*/  BPT.TRAP 0x1 ;  /* 0x000000040000795c */ /* 0x000fe20000300000 */
.L_x_8062:
[----:B------:R0:W-:Y:S01]  /*21f20*/  SYNCS.ARRIVE.TRANS64.A1T0 RZ, [R0+URZ+0x22850], RZ ;  /* 0x022850ff00ff79a7 */ /* 0x0001e2000810003f */
[----:B------:R-:W-:Y:S06]  /*21f30*/  BAR.SYNC.DEFER_BLOCKING 0x2, 0x80 ;  /* 0x0082000000007b1d */ /* 0x000fec0000010000 */
[----:B------:R-:W-:Y:S05]  /*21f40*/  @!P0 BRA `(.L_x_8063) ;  /* 0x0000000000048947 */ /* 0x000fea0003800000 */
[----:B------:R-:W-:Y:S01]  /*21f50*/  BPT.TRAP 0x1 ;  /* 0x000000040000795c */ /* 0x000fe20000300000 */
.L_x_8063:
[----:B------:R-:W2:Y:S04]  /*21f60*/  LDL R3, [R1+0x18] ;  /* 0x0000180001037983 */ /* 0x000ea80000100800 */
[----:B------:R-:W3:Y:S01]  /*21f70*/  LDL.LU R2, [R1+0x4] ;  /* 0x0000040001027983 */ /* 0x000ee20000300800 */
[----:B0-----:R-:W-:Y:S01]  /*21f80*/  IADD3 R0, R0, 0x22880, RZ ;  /* 0x0002288000007810 */ /* 0x001fe20007ffe0ff */
[----:B------:R-:W-:-:S05]  /*21f90*/  VIADD R34, R34, 0x1 ;  /* 0x0000000122227836 */ /* 0x000fca0000000000 */
[----:B------:R-:W-:-:S04]  /*21fa0*/  ISETP.NE.AND P0, PT, R34, 0x2, PT ;  /* 0x000000022200780c */ /* 0x000fc80003f05270 */
[----:B------:R-:W-:Y:S02]  /*21fb0*/  SEL R34, R34, RZ, P0 ;  /* 0x000000ff22227207 */ /* 0x000fe40000000000 */
[----:B--2---:R-:W-:-:S04]  /*21fc0*/  PRMT R0, R3, 0x654, R0 ;  /* 0x0000065403007816 */ /* 0x004fc80000000000 */
[----:B------:R0:W-:Y:S02]  /*21fd0*/  SYNCS.ARRIVE.TRANS64.RED.A1T0 RZ, [R0+URZ], RZ ;  /* 0x000000ff00ff79a7 */ /* 0x0001e4000810043f */
[----:B0-----:R-:W-:-:S04]  /*21fe0*/  SEL R0, RZ, 0x1, P0 ;  /* 0x00000001ff007807 */ /* 0x001fc80000000000 */
[----:B---3--:R-:W-:-:S05]  /*21ff0*/  LOP3.LUT R2, R2, R0, RZ, 0x3c, !PT ;  /* 0x0000000002027212 */ /* 0x008fca00078e3cff */
[----:B------:R2:W-:Y:S02]  /*22000*/  STL [R1+0x4], R2 ;  /* 0x0000040201007387 */ /* 0x0005e40000100800 */
.L_x_8006:
[----:B------:R-:W-:-:S13]  /*22010*/  LOP3.LUT P0, RZ, R25, 0x200, RZ, 0xc0, !PT ;  /* 0x0000020019ff7812 */ /* 0x000fda000780c0ff */
[----:B------:R-:W-:Y:S05]  /*22020*/  @!P0 BRA `(.L_x_8064) ;  /* 0x0000000000288947 */ /* 0x000fea0003800000 */
[----:B------:R-:W-:Y:S05]  /*22030*/  WARPSYNC.ALL ;  /* 0x0000000000007948 */ /* 0x000fea0003800000 */
[----:B------:R-:W3:Y:S08]  /*22040*/  S2UR UR4, SR_CgaCtaId ;  /* 0x00000000000479c3 */ /* 0x000ef00000008800 */
[----:B------:R-:W-:Y:S01]  /*22050*/  BAR.SYNC.DEFER_BLOCKING 0x5, 0x180 ;  /* 0x0146000000007b1d */ /* 0x000fe20000010000 */
[----:B------:R-:W-:Y:S01]  /*22060*/  MOV R22, 0x400 ;  /* 0x0000040000167802 */ /* 0x000fe20000000f00 */
[----:B---3--:R-:W-:-:S05]  /*22070*/  IMAD.U32 R0, RZ, RZ, UR4 ;  /* 0x00000004ff007e24 */ /* 0x008fca000f8e00ff */
[----:B------:R-:W-:Y:S01]  /*22080*/  LEA R22, R0, R22, 0x18 ;  /* 0x0000001600167211 */ /* 0x000fe200078ec0ff */
[----:B------:R3:W-:Y:S04]  /*22090*/  STL [R1+0x18], R0 ;  /* 0x0000180001007387 */ /* 0x0007e80000100800 */
[----:B------:R3:W4:Y:S01]  /*220a0*/  LDS.128 R16, [R22+0x228d0] ;  /* 0x0228d00016107984 */ /* 0x0007220000000c00 */
[----:B------:R-:W-:Y:S06]  /*220b0*/  BAR.ARV 0x4, 0x180 ;  /* 0x0106000000007b1d */ /* 0x000fec0000002000 */
[----:B------:R-:W-:Y:S05]  /*220c0*/  BRA `(.L_x_8065) ;  /* 0x0000000800d87947 */ /* 0x000fea0003800000 */
.L_x_8064:
[----:B------:R-:W3:Y:S01]  /*220d0*/  S2R R0, SR_TID.X ;  /* 0x0000000000007919 */ /* 0x000ee20000002100 */
[----:B------:R-:W-:Y:S01]  /*220e0*/  UMOV UR4, 0xffffffff ;  /* 0xffffffff00047882 */ /* 0x000fe20000000000 */
[----:B---3--:R-:W-:-:S04]  /*220f0*/  LOP3.LUT R10, R0, 0x1f, RZ, 0xc0, !PT ;  /* 0x0000001f000a7812 */ /* 0x008fc800078ec0ff */
[----:B------:R-:W-:Y:S01]  /*22100*/  ISETP.NE.AND P0, PT, R10, 0x1f, PT ;  /* 0x0000001f0a00780c */ /* 0x000fe20003f05270 */
[----:B------:R-:W-:-:S12]  /*22110*/  BRA.DIV UR4, `(.L_x_8066) ;  /* 0x0000008a04247947 */ /* 0x000fd8000b800000 */
[----:B------:R-:W-:Y:S01]  /*22120*/  IMAD.IADD R9, R19, 0x1, R10 ;  /* 0x0000000113097824 */ /* 0x000fe200078e020a */
[----:B------:R-:W-:-:S04]  /*22130*/  ULDC UR4, c[0x0][0xc3c] ;  /* 0x00030f0000047ab9 */ /* 0x000fc80000000800 */
[----:B------:R-:W-:-:S13]  /*22140*/  ISETP.GE.OR P1, PT, R9, UR4, !P0 ;  /* 0x0000000409007c0c */ /* 0x000fda000c726670 */
[----:B--2---:R-:W2:Y:S08]  /*22150*/  @!P1 LDC.64 R2, c[0x0][0xc80] ;  /* 0x00032000ff029b82 */ /* 0x004eb00000000a00 */
[----:B------:R-:W3:Y:S01]  /*22160*/  @!P1 LDC.64 R4, c[0x0][0xc78] ;  /* 0x00031e00ff049b82 */ /* 0x000ee20000000a00 */
[----:B--2---:R-:W-:-:S05]  /*22170*/  @!P1 IMAD.WIDE R2, R9, 0x4, R2 ;  /* 0x0000000409029825 */ /* 0x004fca00078e0202 */
[----:B-1----:R3:W2:Y:S02]  /*22180*/  @!P1 LDG.E R7, desc[UR36][R2.64] ;  /* 0x0000002402079981 */ /* 0x0026a4000c1e1900 */
[----:B---3--:R-:W-:-:S05]  /*22190*/  @!P1 IMAD.WIDE R2, R9, 0x4, R4 ;  /* 0x0000000409029825 */ /* 0x008fca00078e0204 */
[----:B------:R-:W3:Y:S01]  /*221a0*/  @!P1 LDG.E R5, desc[UR36][R2.64] ;  /* 0x0000002402059981 */ /* 0x000ee2000c1e1900 */
[----:B------:R-:W-:Y:S01]  /*221b0*/  IMAD.MOV.U32 R4, RZ, RZ, RZ ;  /* 0x000000ffff047224 */ /* 0x000fe200078e00ff */
[C---:B------:R-:W-:Y:S02]  /*221c0*/  ISETP.GE.U32.AND P2, PT, R10.reuse, 0x2, PT ;  /* 0x000000020a00780c */ /* 0x040fe40003f46070 */
[C---:B------:R-:W-:Y:S01]  /*221d0*/  ISETP.GE.U32.AND P3, PT, R10.reuse, 0x4, PT ;  /* 0x000000040a00780c */ /* 0x040fe20003f66070 */
[----:B------:R-:W-:Y:S01]  /*221e0*/  SHFL.IDX PT, R0, R16, RZ, 0x1f ;  /* 0x00001fff10007589 */ /* 0x000fe200000e0000 */
[C---:B------:R-:W-:Y:S02]  /*221f0*/  ISETP.GE.U32.AND P4, PT, R10.reuse, 0x8, PT ;  /* 0x000000080a00780c */ /* 0x040fe40003f86070 */
[----:B------:R-:W-:Y:S01]  /*22200*/  ISETP.GE.U32.AND P5, PT, R10, 0x10, PT ;  /* 0x000000100a00780c */ /* 0x000fe20003fa6070 */
[----:B------:R1:W-:Y:S02]  /*22210*/  SHFL.IDX PT, R6, R16, 0x1, 0x1f ;  /* 0x00201f0010067f89 */ /* 0x0003e400000e0000 */
[----:B-1----:R-:W-:Y:S01]  /*22220*/  IMAD.MOV.U32 R16, RZ, RZ, RZ ;  /* 0x000000ffff107224 */ /* 0x002fe200078e00ff */
[----:B--2---:R-:W-:Y:S01]  /*22230*/  @!P1 MOV R4, R7 ;  /* 0x0000000700049202 */ /* 0x004fe20000000f00 */
[----:B------:R-:W-:-:S02]  /*22240*/  IMAD.MOV.U32 R7, RZ, RZ, RZ ;  /* 0x000000ffff077224 */ /* 0x000fc400078e00ff */
        /* <DEDUP_REMOVED lines=10> */
[----:B-1----:R-:W-:-:S04]  /*222f0*/  SEL R3, R14, RZ, P3 ;  /* 0x000000ff0e037207 */ /* 0x002fc80001800000 */
[----:B------:R-:W-:-:S05]  /*22300*/  IADD3 R2, R2, R3, RZ ;  /* 0x0000000302027210 */ /* 0x000fca0007ffe0ff */
[----:B------:R-:W1:Y:S02]  /*22310*/  SHFL.UP PT, R14, R2, 0x8, RZ ;  /* 0x05000000020e7989 */ /* 0x000e6400000e00ff */
[----:B-1----:R-:W-:-:S05]  /*22320*/  SEL R3, R14, RZ, P4 ;  /* 0x000000ff0e037207 */ /* 0x002fca0002000000 */
[----:B------:R-:W-:-:S05]  /*22330*/  IMAD.IADD R2, R2, 0x1, R3 ;  /* 0x0000000102027824 */ /* 0x000fca00078e0203 */
[----:B------:R-:W1:Y:S02]  /*22340*/  SHFL.UP PT, R14, R2, 0x10, RZ ;  /* 0x06000000020e7989 */ /* 0x000e6400000e00ff */
[----:B-1----:R-:W-:-:S05]  /*22350*/  SEL R3, R14, RZ, P5 ;  /* 0x000000ff0e037207 */ /* 0x002fca0002800000 */
[----:B------:R-:W-:-:S05]  /*22360*/  IMAD.IADD R2, R2, 0x1, R3 ;  /* 0x0000000102027824 */ /* 0x000fca00078e0203 */
[----:B------:R1:W2:Y:S02]  /*22370*/  SHFL.IDX PT, R14, R2, 0x1f, 0x1f ;  /* 0x03e01f00020e7f89 */ /* 0x0002a400000e0000 */
.L_x_8386:
[----:B------:R-:W-:Y:S02]  /*22380*/  ULDC UR4, c[0x0][0xc38] ;  /* 0x00030e0000047ab9 */ /* 0x000fe40000000800 */
[----:B------:R-:W-:-:S04]  /*22390*/  IMAD.U32 R3, RZ, RZ, UR4 ;  /* 0x00000004ff037e24 */ /* 0x000fc8000f8e00ff */
[----:B0-2---:R-:W-:-:S05]  /*223a0*/  IMAD R8, R14, R3, RZ ;  /* 0x000000030e087224 */ /* 0x005fca00078e02ff */
[----:B------:R-:W-:-:S04]  /*223b0*/  IADD3 R6, R6, R8, RZ ;  /* 0x0000000806067210 */ /* 0x000fc80007ffe0ff */
[----:B------:R-:W-:-:S13]  /*223c0*/  ISETP.GT.AND P6, PT, R6, R0, PT ;  /* 0x000000000600720c */ /* 0x000fda0003fc4270 */
[----:B------:R-:W-:Y:S05]  /*223d0*/  @P6 BRA `(.L_x_8067) ;  /* 0x0000000000a46947 */ /* 0x000fea0003800000 */
.L_x_8070:
[----:B01----:R-:W0:Y:S01]  /*223e0*/  LDC R2, c[0x0][0xc3c] ;  /* 0x00030f00ff027b82 */ /* 0x003e220000000800 */
        /* <DEDUP_REMOVED lines=34> */
.L_x_8394:
[----:B------:R-:W-:Y:S02]  /*22610*/  ULDC UR4, c[0x0][0xc38] ;  /* 0x00030e0000047ab9 */ /* 0x000fe40000000800 */
[----:B------:R-:W-:-:S05]  /*22620*/  MOV R3, UR4 ;  /* 0x0000000400037c02 */ /* 0x000fca0008000f00 */
[----:B-1----:R-:W-:-:S04]  /*22630*/  IMAD R8, R14, R3, RZ ;  /* 0x000000030e087224 */ /* 0x002fc800078e02ff */
[----:B------:R-:W-:-:S05]  /*22640*/  IMAD.IADD R6, R8, 0x1, R6 ;  /* 0x0000000108067824 */ /* 0x000fca00078e0206 */
[----:B------:R-:W-:-:S13]  /*22650*/  ISETP.GT.AND P6, PT, R6, R0, PT ;  /* 0x000000000600720c */ /* 0x000fda0003fc4270 */
[----:B------:R-:W-:Y:S05]  /*22660*/  @!P6 BRA `(.L_x_8070) ;  /* 0xfffffffc005ce947 */ /* 0x000fea000383ffff */
.L_x_8067:
[----:B------:R-:W-:Y:S01]  /*22670*/  IMAD.IADD R8, R6, 0x1, -R8 ;  /* 0x0000000106087824 */ /* 0x000fe200078e0a08 */
[----:B------:R-:W-:-:S03]  /*22680*/  UMOV UR4, 0xffffffff ;  /* 0xffffffff00047882 */ /* 0x000fc60000000000 */
[----:B------:R-:W-:-:S05]  /*22690*/  IMAD R5, R2, R3, R8 ;  /* 0x0000000302057224 */ /* 0x000fca00078e0208 */
[----:B------:R-:W-:Y:S01]  /*226a0*/  ISETP.GT.AND P6, PT, R5, R0, PT ;  /* 0x000000000500720c */ /* 0x000fe20003fc4270 */
[----:B------:R-:W-:-:S12]  /*226b0*/  BRA.DIV UR4, `(.L_x_8071) ;  /* 0x0000008a04bc7947 */ /* 0x000fd8000b800000 */
[----:B------:R-:W-:-:S04]  /*226c0*/  VOTE.ANY R6, PT, !P6 ;  /* 0x0000000000067806 */ /* 0x000fc800070e0100 */
[----:B------:R-:W2:Y:S02]  /*226d0*/  POPC R5, R6 ;  /* 0x0000000600057309 */ /* 0x000ea40000000000 */
[----:B--2---:R2:W3:Y:S04]  /*226e0*/  SHFL.IDX PT, R4, R4, R5, 0x1f ;  /* 0x00001f0504047589 */ /* 0x0044e800000e0000 */
[----:B------:R2:W4:Y:S02]  /*226f0*/  SHFL.IDX PT, R7, R7, R5, 0x1f ;  /* 0x00001f0507077589 */ /* 0x00052400000e0000 */
.L_x_8399:
[----:B------:R-:W-:-:S13]  /*22700*/  ISETP.NE.AND P0, PT, R6, RZ, PT ;  /* 0x000000ff0600720c */ /* 0x000fda0003f05270 */
[----:B------:R-:W-:Y:S05]  /*22710*/  @!P0 BRA `(.L_x_8072) ;  /* 0x0000000000108947 */ /* 0x000fea0003800000 */
[----:B------:R-:W-:Y:S01]  /*22720*/  UMOV UR4, 0xffffffff ;  /* 0xffffffff00047882 */ /* 0x000fe20000000000 */
[----:B------:R-:W-:Y:S02]  /*22730*/  VIADD R12, R5, 0xffffffff ;  /* 0xffffffff050c7836 */ /* 0x000fe40000000000 */
[----:B------:R-:W-:Y:S05]  /*22740*/  BRA.DIV UR4, `(.L_x_8073) ;  /* 0x0000008a04f47947 */ /* 0x000fea000b800000 */
[----:B------:R0:W0:Y:S02]  /*22750*/  SHFL.IDX PT, R16, R2, R12, 0x1f ;  /* 0x00001f0c02107589 */ /* 0x00002400000e0000 */
.L_x_8072:
[----:B0-----:R-:W-:Y:S01]  /*22760*/  IMAD R16, R16, R3, R8 ;  /* 0x0000000310107224 */ /* 0x001fe200078e0208 */
[----:B---3--:R-:W-:Y:S01]  /*22770*/  IABS R8, R4 ;  /* 0x0000000400087213 */ /* 0x008fe20000000000 */
[----:B-1----:R-:W-:Y:S02]  /*22780*/  IMAD.MOV.U32 R2, RZ, RZ, RZ ;  /* 0x000000ffff027224 */ /* 0x002fe400078e00ff */
[----:B------:R-:W-:Y:S01]  /*22790*/  IMAD.IADD R17, R0, 0x1, -R16 ;  /* 0x0000000100117824 */ /* 0x000fe200078e0a10 */
[----:B------:R-:W0:Y:S01]  /*227a0*/  I2F.RP R6, R8 ;  /* 0x0000000800067306 */ /* 0x000e220000209400 */
[----:B------:R-:W-:-:S03]  /*227b0*/  IMAD.IADD R19, R5, 0x1, R19 ;  /* 0x0000000105137824 */ /* 0x000fc600078e0213 */
[----:B------:R-:W-:-:S04]  /*227c0*/  IABS R0, R17 ;  /* 0x0000001100007213 */ /* 0x000fc80000000000 */
[----:B0-----:R-:W0:Y:S02]  /*227d0*/  MUFU.RCP R6, R6 ;  /* 0x0000000600067308 */ /* 0x001e240000001000 */
[----:B0-----:R-:W-:-:S06]  /*227e0*/  VIADD R9, R6, 0xffffffe ;  /* 0x0ffffffe06097836 */ /* 0x001fcc0000000000 */
[----:B------:R-:W0:Y:S02]  /*227f0*/  F2I.FTZ.U32.TRUNC.NTZ R3, R9 ;  /* 0x0000000900037305 */ /* 0x000e24000021f000 */
[----:B0-----:R-:W-:-:S05]  /*22800*/  IADD3 R11, RZ, -R3, RZ ;  /* 0x80000003ff0b7210 */ /* 0x001fca0007ffe0ff */
[----:B------:R-:W-:-:S04]  /*22810*/  IMAD R11, R11, R8, RZ ;  /* 0x000000080b0b7224 */ /* 0x000fc800078e02ff */
[----:B------:R-:W-:Y:S01]  /*22820*/  IMAD.HI.U32 R2, R3, R11, R2 ;  /* 0x0000000b03027227 */ /* 0x000fe200078e0002 */
[----:B------:R-:W-:-:S05]  /*22830*/  IABS R3, R4 ;  /* 0x0000000400037213 */ /* 0x000fca0000000000 */
[----:B------:R-:W-:Y:S02]  /*22840*/  IMAD.MOV R3, RZ, RZ, -R3 ;  /* 0x000000ffff037224 */ /* 0x000fe400078e0a03 */
[----:B------:R-:W-:-:S04]  /*22850*/  IMAD.HI.U32 R6, R2, R0, RZ ;  /* 0x0000000002067227 */ /* 0x000fc800078e00ff */
[----:B------:R-:W-:Y:S01]  /*22860*/  IMAD R3, R6, R3, R0 ;  /* 0x0000000306037224 */ /* 0x000fe200078e0200 */
[----:B----4-:R-:W-:-:S04]  /*22870*/  IABS R0, R7 ;  /* 0x0000000700007213 */ /* 0x010fc80000000000 */
[----:B------:R-:W0:Y:S01]  /*22880*/  I2F.RP R9, R0 ;  /* 0x0000000000097306 */ /* 0x000e220000209400 */
[----:B------:R-:W-:-:S13]  /*22890*/  ISETP.GT.U32.AND P1, PT, R8, R3, PT ;  /* 0x000000030800720c */ /* 0x000fda0003f24070 */
[----:B------:R-:W-:Y:S01]  /*228a0*/  @!P1 IMAD.IADD R3, R3, 0x1, -R8 ;  /* 0x0000000103039824 */ /* 0x000fe200078e0a08 */
[----:B0-----:R-:W0:Y:S01]  /*228b0*/  MUFU.RCP R9, R9 ;  /* 0x0000000900097308 */ /* 0x001e220000001000 */
[----:B------:R-:W-:Y:S01]  /*228c0*/  @!P1 VIADD R6, R6, 0x1 ;  /* 0x0000000106069836 */ /* 0x000fe20000000000 */
[----:B------:R-:W-:Y:S02]  /*228d0*/  ISETP.NE.AND P1, PT, R4, RZ, PT ;  /* 0x000000ff0400720c */ /* 0x000fe40003f25270 */
[----:B------:R-:W-:Y:S02]  /*228e0*/  ISETP.GE.U32.AND P0, PT, R3, R8, PT ;  /* 0x000000080300720c */ /* 0x000fe40003f06070 */
[----:B0-----:R-:W-:-:S11]  /*228f0*/  IADD3 R10, R9, 0xffffffe, RZ ;  /* 0x0ffffffe090a7810 */ /* 0x001fd60007ffe0ff */
[----:B------:R-:W-:Y:S01]  /*22900*/  @P0 VIADD R6, R6, 0x1 ;  /* 0x0000000106060836 */ /* 0x000fe20000000000 */
[----:B------:R-:W0:Y:S02]  /*22910*/  F2I.FTZ.U32.TRUNC.NTZ R3, R10 ;  /* 0x0000000a00037305 */ /* 0x000e24000021f000 */
[----:B0-----:R-:W-:-:S04]  /*22920*/  IMAD.MOV R2, RZ, RZ, -R3 ;  /* 0x000000ffff027224 */ /* 0x001fc800078e0a03 */
[----:B------:R-:W-:Y:S02]  /*22930*/  IMAD R8, R2, R0, RZ ;  /* 0x0000000002087224 */ /* 0x000fe400078e02ff */
[----:B------:R-:W-:-:S04]  /*22940*/  IMAD.MOV.U32 R2, RZ, RZ, RZ ;  /* 0x000000ffff027224 */ /* 0x000fc800078e00ff */
[----:B------:R-:W-:Y:S01]  /*22950*/  IMAD.HI.U32 R2, R3, R8, R2 ;  /* 0x0000000803027227 */ /* 0x000fe200078e0002 */
[----:B------:R-:W-:Y:S02]  /*22960*/  LOP3.LUT R3, R17, R4, RZ, 0x3c, !PT ;  /* 0x0000000411037212 */ /* 0x000fe400078e3cff */
[----:B------:R-:W-:Y:S02]  /*22970*/  IABS R8, R7 ;  /* 0x0000000700087213 */ /* 0x000fe40000000000 */
[----:B------:R-:W-:-:S03]  /*22980*/  ISETP.GE.AND P2, PT, R3, RZ, PT ;  /* 0x000000ff0300720c */ /* 0x000fc60003f46270 */
[----:B------:R-:W-:-:S10]  /*22990*/  IMAD.MOV R8, RZ, RZ, -R8 ;  /* 0x000000ffff087224 */ /* 0x000fd400078e0a08 */
[----:B------:R-:W-:Y:S02]  /*229a0*/  @!P2 IADD3 R6, -R6, RZ, RZ ;  /* 0x000000ff0606a210 */ /* 0x000fe40007ffe1ff */
[----:B------:R-:W-:-:S04]  /*229b0*/  @!P1 LOP3.LUT R6, RZ, R4, RZ, 0x33, !PT ;  /* 0x00000004ff069212 */ /* 0x000fc800078e33ff */
[-C--:B------:R-:W-:Y:S01]  /*229c0*/  IABS R3, R6.reuse ;  /* 0x0000000600037213 */ /* 0x080fe20000000000 */
[----:B------:R-:W-:-:S04]  /*229d0*/  IMAD R4, R4, R6, RZ ;  /* 0x0000000604047224 */ /* 0x000fc800078e02ff */
[----:B------:R-:W-:-:S04]  /*229e0*/  IMAD.HI.U32 R2, R2, R3, RZ ;  /* 0x0000000302027227 */ /* 0x000fc800078e00ff */
[----:B------:R-:W-:Y:S02]  /*229f0*/  IMAD R3, R2, R8, R3 ;  /* 0x0000000802037224 */ /* 0x000fe400078e0203 */
[----:B------:R-:W-:-:S03]  /*22a00*/  IMAD.IADD R17, R17, 0x1, -R4 ;  /* 0x0000000111117824 */ /* 0x000fc600078e0a04 */
        /* <DEDUP_REMOVED lines=10> */
[----:B------:R-:W-:-:S04]  /*22ab0*/  IMAD.MOV R0, RZ, RZ, -R2 ;  /* 0x000000ffff007224 */ /* 0x000fc800078e0a02 */
[C---:B------:R-:W-:Y:S02]  /*22ac0*/  IMAD R6, R7.reuse, R0, R6 ;  /* 0x0000000007067224 */ /* 0x040fe400078e0206 */
[----:B------:R-:W-:-:S05]  /*22ad0*/  IMAD R7, R7, 0x1000000, R2 ;  /* 0x0100000007077824 */ /* 0x000fca00078e0202 */
[----:B------:R-:W-:Y:S01]  /*22ae0*/  LEA R18, R6, R7, 0x10 ;  /* 0x0000000706127211 */ /* 0x000fe200078e80ff */
[----:B------:R-:W-:Y:S06]  /*22af0*/  BRA `(.L_x_8074) ;  /* 0x00000000001c7947 */ /* 0x000fec0003800000 */
.L_x_8068:
[----:B------:R-:W-:Y:S01]  /*22b00*/  UMOV UR4, URZ ;  /* 0x0000003f00047c82 */ /* 0x000fe20008000000 */
[----:B------:R-:W-:Y:S01]  /*22b10*/  UMOV UR5, URZ ;  /* 0x0000003f00057c82 */ /* 0x000fe20008000000 */
[----:B------:R-:W-:Y:S01]  /*22b20*/  ULDC UR6, c[0x0][0xc3c] ;  /* 0x00030f0000067ab9 */ /* 0x000fe20000000800 */
[----:B------:R-:W-:Y:S02]  /*22b30*/  IMAD.MOV.U32 R16, RZ, RZ, R0 ;  /* 0x000000ffff107224 */ /* 0x000fe400078e0000 */
[----:B------:R-:W-:Y:S02]  /*22b40*/  IMAD.U32 R17, RZ, RZ, UR4 ;  /* 0x00000004ff117e24 */ /* 0x000fe4000f8e00ff */
[----:B------:R-:W-:Y:S02]  /*22b50*/  IMAD.U32 R18, RZ, RZ, UR5 ;  /* 0x00000005ff127e24 */ /* 0x000fe4000f8e00ff */
[----:B------:R-:W-:-:S07]  /*22b60*/  IMAD.U32 R19, RZ, RZ, UR6 ;  /* 0x00000006ff137e24 */ /* 0x000fce000f8e00ff */
.L_x_8074:
[----:B------:R0:W3:Y:S01]  /*22b70*/  LDL R2, [R1+0x18] ;  /* 0x0000180001027983 */ /* 0x0000e20000100800 */
[----:B------:R-:W1:Y:S01]  /*22b80*/  S2R R0, SR_TID.X ;  /* 0x0000000000007919 */ /* 0x000e620000002100 */
[----:B------:R-:W-:Y:S05]  /*22b90*/  WARPSYNC.ALL ;  /* 0x0000000000007948 */ /* 0x000fea0003800000 */
[----:B-1----:R-:W-:Y:S01]  /*22ba0*/  LOP3.LUT R0, R0, 0x1f, RZ, 0xc0, !PT ;  /* 0x0000001f00007812 */ /* 0x002fe200078ec0ff */
[----:B------:R-:W-:Y:S03]  /*22bb0*/  BAR.SYNC.DEFER_BLOCKING 0x4, 0x180 ;  /* 0x0106000000007b1d */ /* 0x000fe60000010000 */
[----:B------:R-:W-:-:S13]  /*22bc0*/  ISETP.NE.AND P0, PT, R0, RZ, PT ;  /* 0x000000ff0000720c */ /* 0x000fda0003f05270 */
[----:B------:R-:W-:Y:S01]  /*22bd0*/  @!P0 MOV R0, 0x400 ;  /* 0x0000040000008802 */ /* 0x000fe20000000f00 */
[----:B---3--:R-:W1:Y:S03]  /*22be0*/  @!P0 S2R R2, SR_CgaCtaId ;  /* 0x0000000000028919 */ /* 0x008e660000008800 */
[----:B-1----:R-:W-:Y:S01]  /*22bf0*/  @!P0 LEA R22, R2, R0, 0x18 ;  /* 0x0000000002168211 */ /* 0x002fe200078ec0ff */
[----:B------:R0:W-:Y:S04]  /*22c00*/  @!P0 STL [R1+0x18], R2 ;  /* 0x0000180201008387 */ /* 0x0001e80000100800 */
[----:B------:R0:W-:Y:S01]  /*22c10*/  @!P0 STS.128 [R22+0x228d0], R16 ;  /* 0x0228d01016008388 */ /* 0x0001e20000000c00 */
[----:B------:R-:W-:Y:S06]  /*22c20*/  BAR.ARV 0x5, 0x180 ;  /* 0x0146000000007b1d */ /* 0x000fec0000002000 */
.L_x_8065:
[----:B------:R-:W-:Y:S02]  /*22c30*/  ULDC UR4, c[0x0][0xc3c] ;  /* 0x00030f0000047ab9 */ /* 0x000fe40000000800 */
[----:B----4-:R-:W-:-:S13]  /*22c40*/  ISETP.GE.AND P0, PT, R19, UR4, PT ;  /* 0x0000000413007c0c */ /* 0x010fda000bf06270 */
[----:B------:R-:W-:Y:S05]  /*22c50*/  @!P0 BRA `(.L_x_8075) ;  /* 0xffffff8c005c8947 */ /* 0x000fea000383ffff */
[----:B------:R-:W-:Y:S05]  /*22c60*/  BSYNC B7 ;  /* 0x0000000000077941 */ /* 0x000fea0003800000 */
.L_x_7965:
[----:B0--3--:R-:W3:Y:S01]  /*22c70*/  LDL.LU R0, [R1+0x4c] ;  /* 0x00004c0001007983 */ /* 0x009ee20000300800 */
[----:B------:R-:W-:Y:S01]  /*22c80*/  BSSY B0, `(.L_x_8076) ;  /* 0x000000b000007945 */ /* 0x000fe20003800000 */
[----:B--2---:R-:W0:Y:S01]  /*22c90*/  S2R R5, SR_CgaCtaId ;  /* 0x0000000000057919 */ /* 0x004e220000008800 */
[----:B---3--:R-:W-:-:S04]  /*22ca0*/  IADD3 R0, R0, 0x1, RZ ;  /* 0x0000000100007810 */ /* 0x008fc80007ffe0ff */
        /* <DEDUP_REMOVED lines=8> */
.L_x_8402:
[----:B------:R-:W-:Y:S05]  /*22d30*/  BSYNC B0 ;  /* 0x0000000000007941 */ /* 0x000fea0003800000 */
.L_x_8076:
[----:B------:R-:W-:-:S03]  /*22d40*/  UMOV UR4, 0xffffffff ;  /* 0xffffffff00047882 */ /* 0x000fc60000000000 */
[----:B------:R-:W-:Y:S05]  /*22d50*/  BRA.DIV UR4, `(.L_x_8078) ;  /* 0x0000008604ac7947 */ /* 0x000fea000b800000 */
[----:B0-----:R-:W0:Y:S02]  /*22d60*/  S2R R0, SR_TID.X ;  /* 0x0000000000007919 */ /* 0x001e240000002100 */
[----:B0-----:R-:W-:-:S04]  /*22d70*/  SHF.R.U32.HI R0, RZ, 0x5, R0 ;  /* 0x00000005ff007819 */ /* 0x001fc80000011600 */
[----:B------:R-:W-:-:S05]  /*22d80*/  LOP3.LUT R0, R0, 0x3, RZ, 0xc0, !PT ;  /* 0x0000000300007812 */ /* 0x000fca00078ec0ff */
[----:B------:R0:W2:Y:S02]  /*22d90*/  SHFL.IDX PT, R14, R0, RZ, 0x1f ;  /* 0x00001fff000e7589 */ /* 0x0000a400000e0000 */
.L_x_8405:
[----:B--2---:R-:W-:-:S13]  /*22da0*/  ISETP.NE.AND P0, PT, R14, RZ, PT ;  /* 0x000000ff0e00720c */ /* 0x004fda0003f05270 */
[----:B------:R-:W-:Y:S05]  /*22db0*/  @P0 BRA `(.L_x_7781) ;  /* 0x0000000000b00947 */ /* 0x000fea0003800000 */
[----:B------:R-:W-:-:S03]  /*22dc0*/  UMOV UR4, 0xffffffff ;  /* 0xffffffff00047882 */ /* 0x000fc60000000000 */
[----:B------:R-:W-:Y:S05]  /*22dd0*/  BRA.DIV UR4, `(.L_x_8079) ;  /* 0x0000008604c07947 */ /* 0x000fea000b800000 */
[----:B------:R-:W-:-:S13]  /*22de0*/  ELECT P6, URZ, PT ;  /* 0x00000000003f782f */ /* 0x000fda00038c0000 */
.L_x_8408:
[----:B------:R-:W-:Y:S05]  /*22df0*/  @!P6 BRA `(.L_x_7781) ;  /* 0x0000000000a0e947 */ /* 0x000fea0003800000 */
[----:B0-----:R-:W2:Y:S02]  /*22e00*/  LDL.LU R0, [R1+0x20] ;  /* 0x0000200001007983 */ /* 0x001ea40000300800 */
[----:B--2---:R-:W-:-:S04]  /*22e10*/  LOP3.LUT R0, R0, 0x2, RZ, 0xfc, !PT ;  /* 0x0000000200007812 */ /* 0x004fc800078efcff */
[----:B------:R-:W-:-:S13]  /*22e20*/  ISETP.NE.AND P0, PT, R0, 0x3, PT ;  /* 0x000000030000780c */ /* 0x000fda0003f05270 */
[----:B------:R-:W-:Y:S05]  /*22e30*/  @!P0 BRA `(.L_x_8080) ;  /* 0x0000000000048947 */ /* 0x000fea0003800000 */
[----:B------:R-:W-:Y:S01]  /*22e40*/  BPT.TRAP 0x1 ;  /* 0x000000040000795c */ /* 0x000fe20000300000 */
.L_x_8080:
[----:B------:R-:W2:Y:S01]  /*22e50*/  LDL R0, [R1+0x4] ;  /* 0x0000040001007983 */ /* 0x000ea20000100800 */
[C---:B------:R-:W-:Y:S02]  /*22e60*/  IMAD R3, R34.reuse, 0x8, R5 ;  /* 0x0000000822037824 */ /* 0x040fe400078e0205 */
[----:B------:R-:W-:-:S05]  /*22e70*/  VIADD R34, R34, 0x1 ;  /* 0x0000000122227836 */ /* 0x000fca0000000000 */
[----:B------:R-:W-:Y:S02]  /*22e80*/  ISETP.NE.AND P2, PT, R34, 0x2, PT ;  /* 0x000000022200780c */ /* 0x000fe40003f45270 */
[----:B--2---:R-:W-:Y:S02]  /*22e90*/  SHF.L.U32 R2, R0, 0x1f, RZ ;  /* 0x0000001f00027819 */ /* 0x004fe400000006ff */
[----:B------:R-:W-:Y:S02]  /*22ea0*/  SEL R0, RZ, 0x1, P2 ;  /* 0x00000001ff007807 */ /* 0x000fe40001000000 */
[----:B------:R-:W0:Y:S02]  /*22eb0*/  SYNCS.PHASECHK.TRANS64.TRYWAIT P1, [R3+URZ+0x22840], R2 ;  /* 0x02284002030075a7 */ /* 0x000e24000802017f */
[----:B0-----:R-:W-:Y:S05]  /*22ec0*/  @!P1 BRA `(.L_x_8081) ;  /* 0x0000008400a49947 */ /* 0x001fea0003800000 */
.L_x_8409:
[----:B------:R-:W2:Y:S01]  /*22ed0*/  LDL.LU R4, [R1+0x4] ;  /* 0x0000040001047983 */ /* 0x000ea20000300800 */
[----:B------:R-:W-:Y:S02]  /*22ee0*/  SEL R34, R34, RZ, P2 ;  /* 0x000000ff22227207 */ /* 0x000fe40001000000 */
[----:B--2---:R-:W-:Y:S01]  /*22ef0*/  LOP3.LUT R0, R4, R0, RZ, 0x3c, !PT ;  /* 0x0000000004007212 */ /* 0x004fe200078e3cff */
[----:B------:R-:W-:Y:S06]  /*22f00*/  @!P0 BRA `(.L_x_8082) ;  /* 0x0000000000048947 */ /* 0x000fec0003800000 */
[----:B------:R-:W-:Y:S01]  /*22f10*/  BPT.TRAP 0x1 ;  /* 0x000000040000795c */ /* 0x000fe20000300000 */
.L_x_8082:
[----:B------:R-:W-:Y:S01]  /*22f20*/  IMAD R5, R34, 0x8, R5 ;  /* 0x0000000822057824 */ /* 0x000fe200078e0205 */
[----:B------:R-:W-:-:S04]  /*22f30*/  SHF.L.U32 R0, R0, 0x1f, RZ ;  /* 0x0000001f00007819 */ /* 0x000fc800000006ff */
[----:B------:R-:W2:Y:S02]  /*22f40*/  SYNCS.PHASECHK.TRANS64.TRYWAIT P1, [R5+URZ+0x22840], R0 ;  /* 0x02284000050075a7 */ /* 0x000ea4000802017f */
[----:B--2---:R-:W-:Y:S05]  /*22f50*/  @!P1 BRA `(.L_x_8083) ;  /* 0x0000008400949947 */ /* 0x004fea0003800000 */
.L_x_8410:
[----:B------:R-:W-:Y:S05]  /*22f60*/  @!P0 BRA `(.L_x_8084) ;  /* 0x0000000000048947 */ /* 0x000fea0003800000 */
[----:B------:R-:W-:Y:S01]  /*22f70*/  BPT.TRAP 0x1 ;  /* 0x000000040000795c */ /* 0x000fe20000300000 */
.L_x_8084:
[----:B------:R-:W3:Y:S02]  /*22f80*/  SYNCS.PHASECHK.TRANS64.TRYWAIT P1, [R3+URZ+0x22860], R2 ;  /* 0x02286002030075a7 */ /* 0x000ee4000802017f */
[----:B---3--:R-:W-:Y:S05]  /*22f90*/  @!P1 BRA `(.L_x_8085) ;  /* 0x0000008400989947 */ /* 0x008fea0003800000 */
.L_x_8411:
[----:B------:R-:W-:Y:S05]  /*22fa0*/  @!P0 BRA `(.L_x_8086) ;  /* 0x0000000000048947 */ /* 0x000fea0003800000 */
[----:B------:R-:W-:Y:S01]  /*22fb0*/  BPT.TRAP 0x1 ;  /* 0x000000040000795c */ /* 0x000fe20000300000 */
.L_x_8086:
[----:B------:R-:W4:Y:S02]  /*22fc0*/  SYNCS.PHASECHK.TRANS64.TRYWAIT P1, [R5+URZ+0x22860], R0 ;  /* 0x02286000050075a7 */ /* 0x000f24000802017f */
[----:B----4-:R-:W-:Y:S05]  /*22fd0*/  @!P1 BRA `(.L_x_8087) ;  /* 0x00000084009c9947 */ /* 0x010fea0003800000 */
.L_x_8412:
[----:B------:R-:W-:Y:S05]  /*22fe0*/  @!P0 BRA `(.L_x_8088) ;  /* 0x0000000000048947 */ /* 0x000fea0003800000 */
[----:B------:R-:W-:Y:S01]  /*22ff0*/  BPT.TRAP 0x1 ;  /* 0x000000040000795c */ /* 0x000fe20000300000 */
.L_x_8088:
[----:B------:R-:W0:Y:S02]  /*23000*/  SYNCS.PHASECHK.TRANS64.TRYWAIT P1, [R3+URZ+0x22880], R2 ;  /* 0x02288002030075a7 */ /* 0x000e24000802017f */
[----:B0-----:R-:W-:Y:S05]  /*23010*/  @!P1 BRA `(.L_x_8089) ;  /* 0x0000008400a09947 */ /* 0x001fea0003800000 */
.L_x_8413:
[----:B------:R-:W-:Y:S05]  /*23020*/  @!P0 BRA `(.L_x_8090) ;  /* 0x0000000000048947 */ /* 0x000fea0003800000 */
[----:B------:R-:W-:Y:S01]  /*23030*/  BPT.TRAP 0x1 ;  /* 0x000000040000795c */ /* 0x000fe20000300000 */
.L_x_8090:
[----:B------:R0:W0:Y:S02]  /*23040*/  SYNCS.PHASECHK.TRANS64.TRYWAIT P0, [R5+URZ+0x22880], R0 ;  /* 0x02288000050075a7 */ /* 0x000024000800017f */
[----:B0-----:R-:W-:Y:S05]  /*23050*/  @!P0 NANOSLEEP.SYNCS 0x989680 ;  /* 0x009896800000895d */ /* 0x001fea0003900000 */
[----:B------:R-:W0:Y:S02]  /*23060*/  @!P0 SYNCS.PHASECHK.TRANS64 P0, [R5+URZ+0x22880], R0 ;  /* 0x02288000050085a7 */ /* 0x000e24000800007f */
[----:B0-----:R-:W-:Y:S05]  /*23070*/  @!P0 BRA `(.L_x_8090) ;  /* 0xfffffffc00f08947 */ /* 0x001fea000383ffff */
.L_x_7781:
[----:B------:R-:W-:Y:S05]  /*23080*/  BSYNC B8 ;  /* 0x0000000000087941 */ /* 0x000fea0003800000 */
.L_x_7778:
[----:B------:R-:W-:Y:S05]  /*23090*/  EXIT ;  /* 0x000000000000794d */ /* 0x000fea0003800000 */
.L_x_7803:
[----:B-1----:R1:W2:Y:S02]  /*230a0*/  SYNCS.PHASECHK.TRANS64.TRYWAIT P6, [R88+URZ+0x22890], R100 ;  /* 0x02289064580075a7 */ /* 0x0022a400080c017f */
[----:B--2---:R-:W-:Y:S05]  /*230b0*/  @!P6 NANOSLEEP.SYNCS 0x989680 ;  /* 0x009896800000e95d */ /* 0x004fea0003900000 */
[----:B------:R-:W2:Y:S02]  /*230c0*/  @!P6 SYNCS.PHASECHK.TRANS64 P6, [R88+URZ+0x22890], R100 ;  /* 0x022890645800e5a7 */ /* 0x000ea400080c007f */
[----:B--2---:R-:W-:Y:S05]  /*230d0*/  @!P6 BRA `(.L_x_7803) ;  /* 0xfffffffc00f0e947 */ /* 0x004fea000383ffff */
[----:B------:R-:W-:Y:S05]  /*230e0*/  BRA `(.L_x_8091) ;  /* 0xfffffdfc00a87947 */ /* 0x000fea000383ffff */
.L_x_7804:
        /* <DEDUP_REMOVED lines=8> */
.L_x_8093:
[----:B------:R-:W-:Y:S05]  /*23170*/  BSYNC B1 ;  /* 0x0000000000017941 */ /* 0x000fea0003800000 */
.L_x_8092:
        /* <DEDUP_REMOVED lines=8> */
.L_x_8094:
[----:B------:R-:W-:Y:S05]  /*23200*/  BRA `(.L_x_8095) ;  /* 0xfffffdfc00747947 */ /* 0x000fea000383ffff */
.L_x_7813:
[----:B------:R-:W-:Y:S01]  /*23210*/  BSSY B1, `(.L_x_8096) ;  /* 0x0000008000017945 */ /* 0x000fe20003800000 */
[----:B------:R-:W-:Y:S01]  /*23220*/  IMAD.MOV.U32 R13, RZ, RZ, R103 ;  /* 0x000000ffff0d7224 */ /* 0x000fe200078e0067 */
[----:B------:R-:W-:Y:S01]  /*23230*/  MOV R12, 0x1 ;  /* 0x00000001000c7802 */ /* 0x000fe20000000f00 */
[----:B0-----:R-:W-:Y:S02]  /*23240*/  IMAD.MOV.U32 R11, RZ, RZ, 0x1c1f ;  /* 0x00001c1fff0b7424 */ /* 0x001fe400078e00ff */
[----:B------:R-:W-:-:S07]  /*23250*/  IMAD.MOV.U32 R15, RZ, RZ, -0x1 ;  /* 0xffffffffff0f7424 */ /* 0x000fce00078e00ff */
[----:B-1234-:R-:W-:Y:S05]  /*23260*/  WARPSYNC.COLLECTIVE R15, `(.L_x_8097) ;  /* 0x000000000f087348 */ /* 0x01efea0003c00000 */
[----:B----4-:R0:W4:Y:S02]  /*23270*/  SHFL.IDX P6, R14, R13, R12, R11 ;  /* 0x0000000c0d0e7389 */ /* 0x01012400000c000b */
[----:B01234-:R-:W-:Y:S01]  /*23280*/  ENDCOLLECTIVE ;  /* 0x000000000000791b */ /* 0x01ffe20003800000 */
.L_x_8097:
[----:B------:R-:W-:Y:S05]  /*23290*/  BSYNC B1 ;  /* 0x0000000000017941 */ /* 0x000fea0003800000 */
.L_x_8096:
        /* <DEDUP_REMOVED lines=8> */
.L_x_8098:
[----:B------:R-:W-:Y:S05]  /*23320*/  BRA `(.L_x_8099) ;  /* 0xfffffe0800f47947 */ /* 0x000fea000383ffff */
.L_x_7822:
[----:B------:R-:W-:Y:S01]  /*23330*/  BSSY B1, `(.L_x_8100) ;  /* 0x0000008000017945 */ /* 0x000fe20003800000 */
[----:B------:R-:W-:Y:S01]  /*23340*/  IMAD.MOV.U32 R13, RZ, RZ, R103 ;  /* 0x000000ffff0d7224 */ /* 0x000fe200078e0067 */
[----:B0-----:R-:W-:Y:S01]  /*23350*/  MOV R11, 0x1c1f ;  /* 0x00001c1f000b7802 */ /* 0x001fe20000000f00 */
[----:B------:R-:W-:Y:S02]  /*23360*/  IMAD.MOV.U32 R12, RZ, RZ, 0x2 ;  /* 0x00000002ff0c7424 */ /* 0x000fe400078e00ff */
[----:B------:R-:W-:-:S07]  /*23370*/  IMAD.MOV.U32 R15, RZ, RZ, -0x1 ;  /* 0xffffffffff0f7424 */ /* 0x000fce00078e00ff */
[----:B-1234-:R-:W-:Y:S05]  /*23380*/  WARPSYNC.COLLECTIVE R15, `(.L_x_8101) ;  /* 0x000000000f087348 */ /* 0x01efea0003c00000 */
[----:B------:R0:W0:Y:S02]  /*23390*/  SHFL.IDX P6, R14, R13, R12, R11 ;  /* 0x0000000c0d0e7389 */ /* 0x00002400000c000b */
[----:B01234-:R-:W-:Y:S01]  /*233a0*/  ENDCOLLECTIVE ;  /* 0x000000000000791b */ /* 0x01ffe20003800000 */
.L_x_8101:
[----:B------:R-:W-:Y:S05]  /*233b0*/  BSYNC B1 ;  /* 0x0000000000017941 */ /* 0x000fea0003800000 */
.L_x_8100:
        /* <DEDUP_REMOVED lines=8> */
.L_x_8102:
[----:B------:R-:W-:Y:S05]  /*23440*/  BRA `(.L_x_8103) ;  /* 0xfffffe1800747947 */ /* 0x000fea000383ffff */
.L_x_7832:
[----:B-1----:R1:W2:Y:S02]  /*23450*/  SYNCS.PHASECHK.TRANS64.TRYWAIT P3, [R88+URZ+0x22890], R100 ;  /* 0x02289064580075a7 */ /* 0x0022a4000806017f */
[----:B--2---:R-:W-:Y:S05]  /*23460*/  @!P3 NANOSLEEP.SYNCS 0x989680 ;  /* 0x009896800000b95d */ /* 0x004fea0003900000 */
[----:B------:R-:W2:Y:S02]  /*23470*/  @!P3 SYNCS.PHASECHK.TRANS64 P3, [R88+URZ+0x22890], R100 ;  /* 0x022890645800b5a7 */ /* 0x000ea4000806007f */
[----:B--2---:R-:W-:Y:S05]  /*23480*/  @!P3 BRA `(.L_x_7832) ;  /* 0xfffffffc00f0b947 */ /* 0x004fea000383ffff */
[----:B------:R-:W-:Y:S05]  /*23490*/  BRA `(.L_x_8104) ;  /* 0xfffffe2c00347947 */ /* 0x000fea000383ffff */
.L_x_7833:
        /* <DEDUP_REMOVED lines=8> */
.L_x_8106:
[----:B------:R-:W-:Y:S05]  /*23520*/  BSYNC B1 ;  /* 0x0000000000017941 */ /* 0x000fea0003800000 */
.L_x_8105:
        /* <DEDUP_REMOVED lines=8> */
.L_x_8107:
[----:B------:R-:W-:Y:S01]  /*235b0*/  IMAD.MOV.U32 R107, RZ, RZ, R14 ;  /* 0x000000ffff6b7224 */ /* 0x000fe200078e000e */
[----:B------:R-:W-:Y:S06]  /*235c0*/  BRA `(.L_x_8108) ;  /* 0xfffffe2c00007947 */ /* 0x000fec000383ffff */
.L_x_7838:
        /* <DEDUP_REMOVED lines=8> */
.L_x_8110:
[----:B------:R-:W-:Y:S05]  /*23650*/  BSYNC B1 ;  /* 0x0000000000017941 */ /* 0x000fea0003800000 */
.L_x_8109:
        /* <DEDUP_REMOVED lines=8> */
.L_x_8111:
[----:B------:R-:W-:Y:S05]  /*236e0*/  BRA `(.L_x_8112) ;  /* 0xfffffe3800907947 */ /* 0x000fea000383ffff */
.L_x_7843:
        /* <DEDUP_REMOVED lines=8> */
.L_x_8114:
[----:B------:R-:W-:Y:S05]  /*23770*/  BSYNC B1 ;  /* 0x0000000000017941 */ /* 0x000fea0003800000 */
.L_x_8113:
        /* <DEDUP_REMOVED lines=8> */
.L_x_8115:
[----:B------:R-:W-:Y:S05]  /*23800*/  BRA `(.L_x_8116) ;  /* 0xfffffe4800407947 */ /* 0x000fea000383ffff */
.L_x_7848:
[----:B0-----:R0:W1:Y:S02]  /*23810*/  SYNCS.PHASECHK.TRANS64.TRYWAIT P2, [R88+URZ+0x22890], R100 ;  /* 0x02289064580075a7 */ /* 0x001064000804017f */
[----:B-1----:R-:W-:Y:S05]  /*23820*/  @!P2 NANOSLEEP.SYNCS 0x989680 ;  /* 0x009896800000a95d */ /* 0x002fea0003900000 */
[----:B------:R-:W1:Y:S02]  /*23830*/  @!P2 SYNCS.PHASECHK.TRANS64 P2, [R88+URZ+0x22890], R100 ;  /* 0x022890645800a5a7 */ /* 0x000e64000804007f */
[----:B-1----:R-:W-:Y:S05]  /*23840*/  @!P2 BRA `(.L_x_7848) ;  /* 0xfffffffc00f0a947 */ /* 0x002fea000383ffff */
[----:B------:R-:W-:Y:S05]  /*23850*/  BRA `(.L_x_8117) ;  /* 0xfffffe5800287947 */ /* 0x000fea000383ffff */
.L_x_7849:
        /* <DEDUP_REMOVED lines=8> */
.L_x_8119:
[----:B------:R-:W-:Y:S05]  /*238e0*/  BSYNC B1 ;  /* 0x0000000000017941 */ /* 0x000fea0003800000 */
.L_x_8118:
        /* <DEDUP_REMOVED lines=8> */
.L_x_8120:
[----:B------:R-:W-:Y:S05]  /*23970*/  BRA `(.L_x_8121) ;  /* 0xfffffe5800487947 */ /* 0x000fea000383ffff */
.L_x_7852:
[----:B------:R-:W-:Y:S01]  /*23980*/  BSSY B1, `(.L_x_8122) ;  /* 0x0000008000017945 */ /* 0x000fe20003800000 */
[----:B------:R-:W-:Y:S01]  /*23990*/  IMAD.MOV.U32 R13, RZ, RZ, R33 ;  /* 0x000000ffff0d7224 */ /* 0x000fe200078e0021 */
[----:B------:R-:W-:Y:S01]  /*239a0*/  MOV R12, 0x1 ;  /* 0x00000001000c7802 */ /* 0x000fe20000000f00 */
[----:B------:R-:W-:Y:S02]  /*239b0*/  IMAD.MOV.U32 R11, RZ, RZ, 0x1c1f ;  /* 0x00001c1fff0b7424 */ /* 0x000fe400078e00ff */
[----:B------:R-:W-:-:S07]  /*239c0*/  IMAD.MOV.U32 R15, RZ, RZ, -0x1 ;  /* 0xffffffffff0f7424 */ /* 0x000fce00078e00ff */
[----:B01234-:R-:W-:Y:S05]  /*239d0*/  WARPSYNC.COLLECTIVE R15, `(.L_x_8123) ;  /* 0x000000000f087348 */ /* 0x01ffea0003c00000 */
[----:B---3--:R3:W0:Y:S02]  /*239e0*/  SHFL.IDX P6, R14, R13, R12, R11 ;  /* 0x0000000c0d0e7389 */ /* 0x00862400000c000b */
[----:B01234-:R-:W-:Y:S01]  /*239f0*/  ENDCOLLECTIVE ;  /* 0x000000000000791b */ /* 0x01ffe20003800000 */
.L_x_8123:
[----:B------:R-:W-:Y:S05]  /*23a00*/  BSYNC B1 ;  /* 0x0000000000017941 */ /* 0x000fea0003800000 */
.L_x_8122:
        /* <DEDUP_REMOVED lines=8> */
.L_x_8124:
[----:B------:R-:W-:Y:S05]  /*23a90*/  BRA `(.L_x_8125) ;  /* 0xfffffe5800487947 */ /* 0x000fea000383ffff */
.L_x_7855:
        /* <DEDUP_REMOVED lines=8> */
.L_x_8127:
[----:B------:R-:W-:Y:S05]  /*23b20*/  BSYNC B1 ;  /* 0x0000000000017941 */ /* 0x000fea0003800000 */
.L_x_8126:
        /* <DEDUP_REMOVED lines=8> */
.L_x_8128:
[----:B------:R-:W-:Y:S05]  /*23bb0*/  BRA `(.L_x_8129) ;  /* 0xfffffe58004c7947 */ /* 0x000fea000383ffff */
.L_x_7859:
[----:B------:R0:W0:Y:S02]  /*23bc0*/  SYNCS.PHASECHK.TRANS64.TRYWAIT P3, [R88+URZ+0x228b0], R100 ;  /* 0x0228b064580075a7 */ /* 0x000024000806017f */
[----:B0-----:R-:W-:Y:S05]  /*23bd0*/  @!P3 NANOSLEEP.SYNCS 0x989680 ;  /* 0x009896800000b95d */ /* 0x001fea0003900000 */
[----:B------:R-:W0:Y:S02]  /*23be0*/  @!P3 SYNCS.PHASECHK.TRANS64 P3, [R88+URZ+0x228b0], R100 ;  /* 0x0228b0645800b5a7 */ /* 0x000e24000806007f */
[----:B0-----:R-:W-:Y:S05]  /*23bf0*/  @!P3 BRA `(.L_x_7859) ;  /* 0xfffffffc00f0b947 */ /* 0x001fea000383ffff */
[----:B------:R-:W-:Y:S05]  /*23c00*/  BRA `(.L_x_8130) ;  /* 0xfffffe5800c47947 */ /* 0x000fea000383ffff */
.L_x_7871:
[----:B------:R-:W0:Y:S01]  /*23c10*/  S2R R4, SR_TID.X ;  /* 0x0000000000047919 */ /* 0x000e220000002100 */
[----:B------:R-:W-:Y:S01]  /*23c20*/  BSSY B0, `(.L_x_8131) ;  /* 0x000000c000007945 */ /* 0x000fe20003800000 */
[----:B------:R-:W-:Y:S01]  /*23c30*/  IMAD.MOV.U32 R12, RZ, RZ, RZ ;  /* 0x000000ffff0c7224 */ /* 0x000fe200078e00ff */
[----:B------:R-:W-:Y:S01]  /*23c40*/  MOV R11, 0x1f ;  /* 0x0000001f000b7802 */ /* 0x000fe20000000f00 */
[----:B------:R-:W-:Y:S02]  /*23c50*/  IMAD.MOV.U32 R15, RZ, RZ, -0x1 ;  /* 0xffffffffff0f7424 */ /* 0x000fe400078e00ff */
[----:B0-----:R-:W-:-:S05]  /*23c60*/  VIADD R5, R4, 0xffffff80 ;  /* 0xffffff8004057836 */ /* 0x001fca0000000000 */
[----:B------:R-:W-:-:S04]  /*23c70*/  SHF.R.S32.HI R4, RZ, 0x1f, R5 ;  /* 0x0000001fff047819 */ /* 0x000fc80000011405 */
[----:B------:R-:W-:-:S04]  /*23c80*/  LEA.HI R4, R4, R5, RZ, 0x7 ;  /* 0x0000000504047211 */ /* 0x000fc800078f38ff */
[----:B------:R-:W-:-:S05]  /*23c90*/  SHF.R.S32.HI R4, RZ, 0x7, R4 ;  /* 0x00000007ff047819 */ /* 0x000fca0000011404 */
[----:B------:R-:W-:-:S07]  /*23ca0*/  IMAD.MOV.U32 R13, RZ, RZ, R4 ;  /* 0x000000ffff0d7224 */ /* 0x000fce00078e0004 */
[----:B---3-5:R-:W-:Y:S05]  /*23cb0*/  WARPSYNC.COLLECTIVE R15, `(.L_x_8132) ;  /* 0x000000000f087348 */ /* 0x028fea0003c00000 */
[----:B------:R0:W1:Y:S02]  /*23cc0*/  SHFL.IDX P6, R14, R13, R12, R11 ;  /* 0x0000000c0d0e7389 */ /* 0x00006400000c000b */
[----:B01-3-5:R-:W-:Y:S01]  /*23cd0*/  ENDCOLLECTIVE ;  /* 0x000000000000791b */ /* 0x02bfe20003800000 */
.L_x_8132:
[----:B------:R-:W-:Y:S05]  /*23ce0*/  BSYNC B0 ;  /* 0x0000000000007941 */ /* 0x000fea0003800000 */
.L_x_8131:
[----:B------:R-:W-:Y:S01]  /*23cf0*/  IMAD.MOV.U32 R203, RZ, RZ, R14 ;  /* 0x000000ffffcb7224 */ /* 0x000fe200078e000e */
[----:B------:R-:W-:Y:S06]  /*23d00*/  BRA `(.L_x_8133) ;  /* 0xfffffe64007c7947 */ /* 0x000fec000383ffff */
.L_x_7883:
[----:B------:R-:W-:Y:S01]  /*23d10*/  BSSY B1, `(.L_x_8134) ;  /* 0x0000008000017945 */ /* 0x000fe20003800000 */
[----:B------:R-:W-:Y:S01]  /*23d20*/  IMAD.MOV.U32 R13, RZ, RZ, R26 ;  /* 0x000000ffff0d7224 */ /* 0x000fe200078e001a */
[----:B------:R-:W-:Y:S01]  /*23d30*/  MOV R11, 0x1c1f ;  /* 0x00001c1f000b7802 */ /* 0x000fe20000000f00 */
[----:B------:R-:W-:Y:S02]  /*23d40*/  IMAD.MOV.U32 R12, RZ, RZ, RZ ;  /* 0x000000ffff0c7224 */ /* 0x000fe400078e00ff */
[----:B------:R-:W-:-:S07]  /*23d50*/  IMAD.MOV.U32 R15, RZ, RZ, -0x1 ;  /* 0xffffffffff0f7424 */ /* 0x000fce00078e00ff */
[----:B------:R-:W-:Y:S05]  /*23d60*/  WARPSYNC.COLLECTIVE R15, `(.L_x_8135) ;  /* 0x000000000f087348 */ /* 0x000fea0003c00000 */
[----:B------:R0:W1:Y:S02]  /*23d70*/  SHFL.IDX P6, R14, R13, R12, R11 ;  /* 0x0000000c0d0e7389 */ /* 0x00006400000c000b */
[----:B01----:R-:W-:Y:S01]  /*23d80*/  ENDCOLLECTIVE ;  /* 0x000000000000791b */ /* 0x003fe20003800000 */
.L_x_8135:
[----:B------:R-:W-:Y:S05]  /*23d90*/  BSYNC B1 ;  /* 0x0000000000017941 */ /* 0x000fea0003800000 */
.L_x_8134:
        /* <DEDUP_REMOVED lines=8> */
.L_x_8136:
[----:B------:R-:W-:Y:S02]  /*23e20*/  IMAD.MOV.U32 R13, RZ, RZ, R28 ;  /* 0x000000ffff0d7224 */ /* 0x000fe400078e001c */
[----:B------:R-:W-:-:S07]  /*23e30*/  IMAD.MOV.U32 R33, RZ, RZ, R14 ;  /* 0x000000ffff217224 */ /* 0x000fce00078e000e */
[----:B------:R-:W-:Y:S05]  /*23e40*/  WARPSYNC.COLLECTIVE R15, `(.L_x_8137) ;  /* 0x000000000f087348 */ /* 0x000fea0003c00000 */
[----:B------:R0:W1:Y:S02]  /*23e50*/  SHFL.IDX P6, R14, R13, R12, R11 ;  /* 0x0000000c0d0e7389 */ /* 0x00006400000c000b */
[----:B01----:R-:W-:Y:S01]  /*23e60*/  ENDCOLLECTIVE ;  /* 0x000000000000791b */ /* 0x003fe20003800000 */
.L_x_8137:
[----:B------:R-:W-:Y:S01]  /*23e70*/  MOV R13, R30 ;  /* 0x0000001e000d7202 */ /* 0x000fe20000000f00 */
[----:B------:R-:W-:-:S07]  /*23e80*/  IMAD.MOV.U32 R3, RZ, RZ, R14 ;  /* 0x000000ffff037224 */ /* 0x000fce00078e000e */
[----:B------:R-:W-:Y:S05]  /*23e90*/  WARPSYNC.COLLECTIVE R15, `(.L_x_8138) ;  /* 0x000000000f087348 */ /* 0x000fea0003c00000 */
[----:B------:R0:W1:Y:S02]  /*23ea0*/  SHFL.IDX P6, R14, R13, R12, R11 ;  /* 0x0000000c0d0e7389 */ /* 0x00006400000c000b */
[----:B01----:R-:W-:Y:S01]  /*23eb0*/  ENDCOLLECTIVE ;  /* 0x000000000000791b */ /* 0x003fe20003800000 */
.L_x_8138:
[----:B------:R-:W-:Y:S05]  /*23ec0*/  BRA `(.L_x_8139) ;  /* 0xfffffe6800f47947 */ /* 0x000fea000383ffff */
.L_x_7887:
[----:B0-----:R0:W1:Y:S02]  /*23ed0*/  SYNCS.PHASECHK.TRANS64.TRYWAIT P0, [R18+URZ+0x22800], R39 ;  /* 0x02280027120075a7 */ /* 0x001064000800017f */
[----:B-1----:R-:W-:Y:S05]  /*23ee0*/  @!P0 NANOSLEEP.SYNCS 0x989680 ;  /* 0x009896800000895d */ /* 0x002fea0003900000 */
[----:B------:R-:W1:Y:S02]  /*23ef0*/  @!P0 SYNCS.PHASECHK.TRANS64 P0, [R18+URZ+0x22800], R39 ;  /* 0x02280027120085a7 */ /* 0x000e64000800007f */
[----:B-1----:R-:W-:Y:S05]  /*23f00*/  @!P0 BRA `(.L_x_7887) ;  /* 0xfffffffc00f08947 */ /* 0x002fea000383ffff */
[----:B------:R-:W-:Y:S05]  /*23f10*/  BRA `(.L_x_8140) ;  /* 0xfffffe7000507947 */ /* 0x000fea000383ffff */
.L_x_7895:
        /* <DEDUP_REMOVED lines=8> */
.L_x_8142:
[----:B------:R-:W-:Y:S05]  /*23fa0*/  BSYNC B1 ;  /* 0x0000000000017941 */ /* 0x000fea0003800000 */
.L_x_8141:
        /* <DEDUP_REMOVED lines=8> */
.L_x_8143:
[----:B------:R-:W-:Y:S01]  /*24030*/  IMAD.MOV.U32 R13, RZ, RZ, R28 ;  /* 0x000000ffff0d7224 */ /* 0x000fe200078e001c */
[----:B------:R-:W-:-:S07]  /*24040*/  MOV R33, R14 ;  /* 0x0000000e00217202 */ /* 0x000fce0000000f00 */
[----:B------:R-:W-:Y:S05]  /*24050*/  WARPSYNC.COLLECTIVE R15, `(.L_x_8144) ;  /* 0x000000000f087348 */ /* 0x000fea0003c00000 */
[----:B------:R0:W1:Y:S02]  /*24060*/  SHFL.IDX P6, R14, R13, R12, R11 ;  /* 0x0000000c0d0e7389 */ /* 0x00006400000c000b */
[----:B01----:R-:W-:Y:S01]  /*24070*/  ENDCOLLECTIVE ;  /* 0x000000000000791b */ /* 0x003fe20003800000 */
.L_x_8144:
[----:B------:R-:W-:Y:S02]  /*24080*/  IMAD.MOV.U32 R13, RZ, RZ, R30 ;  /* 0x000000ffff0d7224 */ /* 0x000fe400078e001e */
[----:B------:R-:W-:-:S07]  /*24090*/  IMAD.MOV.U32 R21, RZ, RZ, R14 ;  /* 0x000000ffff157224 */ /* 0x000fce00078e000e */
[----:B------:R-:W-:Y:S05]  /*240a0*/  WARPSYNC.COLLECTIVE R15, `(.L_x_8145) ;  /* 0x000000000f087348 */ /* 0x000fea0003c00000 */
[----:B------:R0:W1:Y:S02]  /*240b0*/  SHFL.IDX P6, R14, R13, R12, R11 ;  /* 0x0000000c0d0e7389 */ /* 0x00006400000c000b */
[----:B01----:R-:W-:Y:S01]  /*240c0*/  ENDCOLLECTIVE ;  /* 0x000000000000791b */ /* 0x003fe20003800000 */
.L_x_8145:
[----:B------:R-:W-:Y:S05]  /*240d0*/  BRA `(.L_x_8146) ;  /* 0xfffffe8800247947 */ /* 0x000fea000383ffff */
.L_x_7899:
[----:B0-----:R0:W1:Y:S02]  /*240e0*/  SYNCS.PHASECHK.TRANS64.TRYWAIT P1, [R18+URZ+0x22800], R37 ;  /* 0x02280025120075a7 */ /* 0x001064000802017f */
[----:B-1----:R-:W-:Y:S05]  /*240f0*/  @!P1 NANOSLEEP.SYNCS 0x989680 ;  /* 0x009896800000995d */ /* 0x002fea0003900000 */
[----:B------:R-:W1:Y:S02]  /*24100*/  @!P1 SYNCS.PHASECHK.TRANS64 P1, [R18+URZ+0x22800], R37 ;  /* 0x02280025120095a7 */ /* 0x000e64000802007f */
[----:B-1----:R-:W-:Y:S05]  /*24110*/  @!P1 BRA `(.L_x_7899) ;  /* 0xfffffffc00f09947 */ /* 0x002fea000383ffff */
[----:B------:R-:W-:Y:S05]  /*24120*/  BRA `(.L_x_8147) ;  /* 0xfffffe8c00407947 */ /* 0x000fea000383ffff */
.L_x_7905:
[----:B-1----:R1:W2:Y:S02]  /*24130*/  SYNCS.PHASECHK.TRANS64.TRYWAIT P1, [R3+URZ+0x22830], R4 ;  /* 0x02283004030075a7 */ /* 0x0022a4000802017f */
[----:B--2---:R-:W-:Y:S05]  /*24140*/  @!P1 NANOSLEEP.SYNCS 0x989680 ;  /* 0x009896800000995d */ /* 0x004fea0003900000 */
[----:B------:R-:W2:Y:S02]  /*24150*/  @!P1 SYNCS.PHASECHK.TRANS64 P1, [R3+URZ+0x22830], R4 ;  /* 0x02283004030095a7 */ /* 0x000ea4000802007f */
[----:B--2---:R-:W-:Y:S05]  /*24160*/  @!P1 BRA `(.L_x_7905) ;  /* 0xfffffffc00f09947 */ /* 0x004fea000383ffff */
[----:B------:R-:W-:Y:S05]  /*24170*/  BRA `(.L_x_7904) ;  /* 0xfffffea400bc7947 */ /* 0x000fea000383ffff */
.L_x_7912:
[----:B-1----:R1:W2:Y:S02]  /*24180*/  SYNCS.PHASECHK.TRANS64.TRYWAIT P2, [R13+URZ+0x22830], R14 ;  /* 0x0228300e0d0075a7 */ /* 0x0022a4000804017f */
[----:B--2---:R-:W-:Y:S05]  /*24190*/  @!P2 NANOSLEEP.SYNCS 0x989680 ;  /* 0x009896800000a95d */ /* 0x004fea0003900000 */
[----:B------:R-:W2:Y:S02]  /*241a0*/  @!P2 SYNCS.PHASECHK.TRANS64 P2, [R13+URZ+0x22830], R14 ;  /* 0x0228300e0d00a5a7 */ /* 0x000ea4000804007f */
[----:B--2---:R-:W-:Y:S05]  /*241b0*/  @!P2 BRA `(.L_x_7912) ;  /* 0xfffffffc00f0a947 */ /* 0x004fea000383ffff */
[----:B------:R-:W-:Y:S05]  /*241c0*/  BRA `(.L_x_7911) ;  /* 0xfffffee000d47947 */ /* 0x000fea000383ffff */
.L_x_7916:
[----:B-1----:R1:W2:Y:S02]  /*241d0*/  SYNCS.PHASECHK.TRANS64.TRYWAIT P1, [R13+URZ+0x22850], R12 ;  /* 0x0228500c0d0075a7 */ /* 0x0022a4000802017f */
[----:B--2---:R-:W-:Y:S05]  /*241e0*/  @!P1 NANOSLEEP.SYNCS 0x989680 ;  /* 0x009896800000995d */ /* 0x004fea0003900000 */
[----:B------:R-:W2:Y:S02]  /*241f0*/  @!P1 SYNCS.PHASECHK.TRANS64 P1, [R13+URZ+0x22850], R12 ;  /* 0x0228500c0d0095a7 */ /* 0x000ea4000802007f */
[----:B--2---:R-:W-:Y:S05]  /*24200*/  @!P1 BRA `(.L_x_7916) ;  /* 0xfffffffc00f09947 */ /* 0x004fea000383ffff */
[----:B------:R-:W-:Y:S05]  /*24210*/  BRA `(.L_x_7913) ;  /* 0xfffffef000107947 */ /* 0x000fea000383ffff */
.L_x_7923:
[----:B-1----:R1:W2:Y:S02]  /*24220*/  SYNCS.PHASECHK.TRANS64.TRYWAIT P1, [R13+URZ+0x22850], R0 ;  /* 0x022850000d0075a7 */ /* 0x0022a4000802017f */
[----:B--2---:R-:W-:Y:S05]  /*24230*/  @!P1 NANOSLEEP.SYNCS 0x989680 ;  /* 0x009896800000995d */ /* 0x004fea0003900000 */
[----:B------:R-:W2:Y:S02]  /*24240*/  @!P1 SYNCS.PHASECHK.TRANS64 P1, [R13+URZ+0x22850], R0 ;  /* 0x022850000d0095a7 */ /* 0x000ea4000802007f */
[----:B--2---:R-:W-:Y:S05]  /*24250*/  @!P1 BRA `(.L_x_7923) ;  /* 0xfffffffc00f09947 */ /* 0x004fea000383ffff */
[----:B------:R-:W-:Y:S05]  /*24260*/  BRA `(.L_x_7922) ;  /* 0xffffff1800a47947 */ /* 0x000fea000383ffff */
.L_x_7927:
[----:B------:R-:W-:Y:S01]  /*24270*/  SEL R96, R12, R87, P0 ;  /* 0x000000570c607207 */ /* 0x000fe20000000000 */
[----:B------:R-:W-:Y:S01]  /*24280*/  IMAD.MOV.U32 R15, RZ, RZ, -0x1 ;  /* 0xffffffffff0f7424 */ /* 0x000fe200078e00ff */
[----:B------:R-:W-:Y:S01]  /*24290*/  SEL R54, R87, R12, P0 ;  /* 0x0000000c57367207 */ /* 0x000fe20000000000 */
[----:B------:R-:W-:Y:S01]  /*242a0*/  IMAD.MOV.U32 R12, RZ, RZ, R7 ;  /* 0x000000ffff0c7224 */ /* 0x000fe200078e0007 */
[----:B------:R-:W-:Y:S02]  /*242b0*/  MOV R11, 0x1c1f ;  /* 0x00001c1f000b7802 */ /* 0x000fe40000000f00 */
[----:B------:R-:W-:Y:S02]  /*242c0*/  LOP3.LUT R5, R7, 0x2, RZ, 0x3c, !PT ;  /* 0x0000000207057812 */ /* 0x000fe400078e3cff */
[----:B------:R-:W-:-:S07]  /*242d0*/  SEL R78, R85, R140, P0 ;  /* 0x0000008c554e7207 */ /* 0x000fce0000000000 */
[----:B-12---:R-:W-:Y:S05]  /*242e0*/  WARPSYNC.COLLECTIVE R15, `(.L_x_8148) ;  /* 0x000000000f087348 */ /* 0x006fea0003c00000 */
[----:B------:R0:W3:Y:S02]  /*242f0*/  SHFL.IDX P6, R14, R13, R12, R11 ;  /* 0x0000000c0d0e7389 */ /* 0x0000e400000c000b */
[----:B0123--:R-:W-:Y:S01]  /*24300*/  ENDCOLLECTIVE ;  /* 0x000000000000791b */ /* 0x00ffe20003800000 */
.L_x_8148:
        /* <DEDUP_REMOVED lines=18> */
.L_x_8149:
        /* <DEDUP_REMOVED lines=18> */
.L_x_8150:
        /* <DEDUP_REMOVED lines=18> */
.L_x_8151:
        /* <DEDUP_REMOVED lines=18> */
.L_x_8152:
        /* <DEDUP_REMOVED lines=16> */
.L_x_8153:
[----:B------:R-:W-:Y:S01]  /*24890*/  MOV R13, R140 ;  /* 0x0000008c000d7202 */ /* 0x000fe20000000f00 */
[----:B------:R-:W-:Y:S02]  /*248a0*/  IMAD.MOV.U32 R12, RZ, RZ, R5 ;  /* 0x000000ffff0c7224 */ /* 0x000fe400078e0005 */
[----:B------:R-:W-:-:S07]  /*248b0*/  IMAD.MOV.U32 R80, RZ, RZ, R14 ;  /* 0x000000ffff507224 */ /* 0x000fce00078e000e */
[----:B------:R-:W-:Y:S05]  /*248c0*/  WARPSYNC.COLLECTIVE R15, `(.L_x_8154) ;  /* 0x000000000f087348 */ /* 0x000fea0003c00000 */
[----:B------:R0:W1:Y:S02]  /*248d0*/  SHFL.IDX P6, R14, R13, R12, R11 ;  /* 0x0000000c0d0e7389 */ /* 0x00006400000c000b */
[----:B01----:R-:W-:Y:S01]  /*248e0*/  ENDCOLLECTIVE ;  /* 0x000000000000791b */ /* 0x003fe20003800000 */
.L_x_8154:
[----:B------:R-:W-:Y:S02]  /*248f0*/  IMAD.MOV.U32 R13, RZ, RZ, R136 ;  /* 0x000000ffff0d7224 */ /* 0x000fe400078e0088 */
[----:B------:R-:W-:-:S07]  /*24900*/  IMAD.MOV.U32 R27, RZ, RZ, R14 ;  /* 0x000000ffff1b7224 */ /* 0x000fce00078e000e */
[----:B------:R-:W-:Y:S05]  /*24910*/  WARPSYNC.COLLECTIVE R15, `(.L_x_8155) ;  /* 0x000000000f087348 */ /* 0x000fea0003c00000 */
[----:B------:R0:W1:Y:S02]  /*24920*/  SHFL.IDX P6, R14, R13, R12, R11 ;  /* 0x0000000c0d0e7389 */ /* 0x00006400000c000b */
[----:B01----:R-:W-:Y:S01]  /*24930*/  ENDCOLLECTIVE ;  /* 0x000000000000791b */ /* 0x003fe20003800000 */
.L_x_8155:
        /* <DEDUP_REMOVED lines=8> */
.L_x_8156:
[----:B------:R-:W-:Y:S02]  /*249c0*/  SEL R79, R80, R35, P0 ;  /* 0x00000023504f7207 */ /* 0x000fe40000000000 */
[----:B------:R-:W-:Y:S01]  /*249d0*/  SEL R80, R35, R80, P0 ;  /* 0x0000005023507207 */ /* 0x000fe20000000000 */
[----:B------:R-:W-:Y:S02]  /*249e0*/  IMAD.MOV.U32 R13, RZ, RZ, R146 ;  /* 0x000000ffff0d7224 */ /* 0x000fe400078e0092 */
[----:B------:R-:W-:-:S07]  /*249f0*/  IMAD.MOV.U32 R0, RZ, RZ, R14 ;  /* 0x000000ffff007224 */ /* 0x000fce00078e000e */
[----:B------:R-:W-:Y:S05]  /*24a00*/  WARPSYNC.COLLECTIVE R15, `(.L_x_8157) ;  /* 0x000000000f087348 */ /* 0x000fea0003c00000 */
[----:B------:R0:W1:Y:S02]  /*24a10*/  SHFL.IDX P6, R14, R13, R12, R11 ;  /* 0x0000000c0d0e7389 */ /* 0x00006400000c000b */
[----:B01----:R-:W-:Y:S01]  /*24a20*/  ENDCOLLECTIVE ;  /* 0x000000000000791b */ /* 0x003fe20003800000 */
.L_x_8157:
[----:B------:R-:W-:Y:S01]  /*24a30*/  MOV R13, R142 ;  /* 0x0000008e000d7202 */ /* 0x000fe20000000f00 */
[----:B------:R-:W-:Y:S02]  /*24a40*/  IMAD.MOV.U32 R12, RZ, RZ, R5 ;  /* 0x000000ffff0c7224 */ /* 0x000fe400078e0005 */
[----:B------:R-:W-:-:S07]  /*24a50*/  IMAD.MOV.U32 R3, RZ, RZ, R14 ;  /* 0x000000ffff037224 */ /* 0x000fce00078e000e */
[----:B------:R-:W-:Y:S05]  /*24a60*/  WARPSYNC.COLLECTIVE R15, `(.L_x_8158) ;  /* 0x000000000f087348 */ /* 0x000fea0003c00000 */
[----:B------:R0:W1:Y:S02]  /*24a70*/  SHFL.IDX P6, R14, R13, R12, R11 ;  /* 0x0000000c0d0e7389 */ /* 0x00006400000c000b */
[----:B01----:R-:W-:Y:S01]  /*24a80*/  ENDCOLLECTIVE ;  /* 0x000000000000791b */ /* 0x003fe20003800000 */
.L_x_8158:
[----:B------:R-:W-:Y:S02]  /*24a90*/  IMAD.MOV.U32 R13, RZ, RZ, R20 ;  /* 0x000000ffff0d7224 */ /* 0x000fe400078e0014 */
[----:B------:R-:W-:-:S07]  /*24aa0*/  IMAD.MOV.U32 R25, RZ, RZ, R14 ;  /* 0x000000ffff197224 */ /* 0x000fce00078e000e */
[----:B------:R-:W-:Y:S05]  /*24ab0*/  WARPSYNC.COLLECTIVE R15, `(.L_x_8159) ;  /* 0x000000000f087348 */ /* 0x000fea0003c00000 */
[----:B------:R0:W1:Y:S02]  /*24ac0*/  SHFL.IDX P6, R14, R13, R12, R11 ;  /* 0x0000000c0d0e7389 */ /* 0x00006400000c000b */
[----:B01----:R-:W-:Y:S01]  /*24ad0*/  ENDCOLLECTIVE ;  /* 0x000000000000791b */ /* 0x003fe20003800000 */
.L_x_8159:
        /* <DEDUP_REMOVED lines=8> */
.L_x_8160:
[----:B------:R-:W-:Y:S02]  /*24b60*/  SEL R2, R3, R20, P0 ;  /* 0x0000001403027207 */ /* 0x000fe40000000000 */
[----:B------:R-:W-:Y:S01]  /*24b70*/  SEL R3, R20, R3, P0 ;  /* 0x0000000314037207 */ /* 0x000fe20000000000 */
[----:B------:R-:W-:Y:S02]  /*24b80*/  IMAD.MOV.U32 R13, RZ, RZ, R40 ;  /* 0x000000ffff0d7224 */ /* 0x000fe400078e0028 */
[----:B------:R-:W-:-:S07]  /*24b90*/  IMAD.MOV.U32 R21, RZ, RZ, R14 ;  /* 0x000000ffff157224 */ /* 0x000fce00078e000e */
[----:B------:R-:W-:Y:S05]  /*24ba0*/  WARPSYNC.COLLECTIVE R15, `(.L_x_8161) ;  /* 0x000000000f087348 */ /* 0x000fea0003c00000 */
[----:B------:R0:W1:Y:S02]  /*24bb0*/  SHFL.IDX P6, R14, R13, R12, R11 ;  /* 0x0000000c0d0e7389 */ /* 0x00006400000c000b */
[----:B01----:R-:W-:Y:S01]  /*24bc0*/  ENDCOLLECTIVE ;  /* 0x000000000000791b */ /* 0x003fe20003800000 */
.L_x_8161:
[----:B------:R-:W-:Y:S01]  /*24bd0*/  MOV R13, R112 ;  /* 0x00000070000d7202 */ /* 0x000fe20000000f00 */
[----:B------:R-:W-:Y:S02]  /*24be0*/  IMAD.MOV.U32 R12, RZ, RZ, R5 ;  /* 0x000000ffff0c7224 */ /* 0x000fe400078e0005 */
[----:B------:R-:W-:-:S07]  /*24bf0*/  IMAD.MOV.U32 R40, RZ, RZ, R14 ;  /* 0x000000ffff287224 */ /* 0x000fce00078e000e */
[----:B------:R-:W-:Y:S05]  /*24c00*/  WARPSYNC.COLLECTIVE R15, `(.L_x_8162) ;  /* 0x000000000f087348 */ /* 0x000fea0003c00000 */
[----:B------:R0:W1:Y:S02]  /*24c10*/  SHFL.IDX P6, R14, R13, R12, R11 ;  /* 0x0000000c0d0e7389 */ /* 0x00006400000c000b */
[----:B01----:R-:W-:Y:S01]  /*24c20*/  ENDCOLLECTIVE ;  /* 0x000000000000791b */ /* 0x003fe20003800000 */
.L_x_8162:
[----:B------:R-:W-:Y:S02]  /*24c30*/  IMAD.MOV.U32 R13, RZ, RZ, R134 ;  /* 0x000000ffff0d7224 */ /* 0x000fe400078e0086 */
[----:B------:R-:W-:-:S07]  /*24c40*/  IMAD.MOV.U32 R112, RZ, RZ, R14 ;  /* 0x000000ffff707224 */ /* 0x000fce00078e000e */
[----:B------:R-:W-:Y:S05]  /*24c50*/  WARPSYNC.COLLECTIVE R15, `(.L_x_8163) ;  /* 0x000000000f087348 */ /* 0x000fea0003c00000 */
[----:B------:R0:W1:Y:S02]  /*24c60*/  SHFL.IDX P6, R14, R13, R12, R11 ;  /* 0x0000000c0d0e7389 */ /* 0x00006400000c000b */
[----:B01----:R-:W-:Y:S01]  /*24c70*/  ENDCOLLECTIVE ;  /* 0x000000000000791b */ /* 0x003fe20003800000 */
.L_x_8163:
        /* <DEDUP_REMOVED lines=8> */
.L_x_8164:
[----:B------:R-:W-:Y:S02]  /*24d00*/  IMAD.MOV.U32 R13, RZ, RZ, R144 ;  /* 0x000000ffff0d7224 */ /* 0x000fe400078e0090 */
[----:B------:R-:W-:-:S07]  /*24d10*/  IMAD.MOV.U32 R42, RZ, RZ, R14 ;  /* 0x000000ffff2a7224 */ /* 0x000fce00078e000e */
[----:B------:R-:W-:Y:S05]  /*24d20*/  WARPSYNC.COLLECTIVE R15, `(.L_x_8165) ;  /* 0x000000000f087348 */ /* 0x000fea0003c00000 */
[----:B------:R0:W1:Y:S02]  /*24d30*/  SHFL.IDX P6, R14, R13, R12, R11 ;  /* 0x0000000c0d0e7389 */ /* 0x00006400000c000b */
[----:B01----:R-:W-:Y:S01]  /*24d40*/  ENDCOLLECTIVE ;  /* 0x000000000000791b */ /* 0x003fe20003800000 */
.L_x_8165:
[----:B------:R-:W-:Y:S01]  /*24d50*/  MOV R13, R132 ;  /* 0x00000084000d7202 */ /* 0x000fe20000000f00 */
[----:B------:R-:W-:Y:S02]  /*24d60*/  IMAD.MOV.U32 R12, RZ, RZ, R5 ;  /* 0x000000ffff0c7224 */ /* 0x000fe400078e0005 */
[----:B------:R-:W-:-:S07]  /*24d70*/  IMAD.MOV.U32 R9, RZ, RZ, R14 ;  /* 0x000000ffff097224 */ /* 0x000fce00078e000e */
[----:B------:R-:W-:Y:S05]  /*24d80*/  WARPSYNC.COLLECTIVE R15, `(.L_x_8166) ;  /* 0x000000000f087348 */ /* 0x000fea0003c00000 */
[----:B------:R0:W1:Y:S02]  /*24d90*/  SHFL.IDX P6, R14, R13, R12, R11 ;  /* 0x0000000c0d0e7389 */ /* 0x00006400000c000b */
[----:B01----:R-:W-:Y:S01]  /*24da0*/  ENDCOLLECTIVE ;  /* 0x000000000000791b */ /* 0x003fe20003800000 */
.L_x_8166:
[----:B------:R-:W-:Y:S02]  /*24db0*/  IMAD.MOV.U32 R13, RZ, RZ, R126 ;  /* 0x000000ffff0d7224 */ /* 0x000fe400078e007e */
[----:B------:R-:W-:-:S07]  /*24dc0*/  IMAD.MOV.U32 R45, RZ, RZ, R14 ;  /* 0x000000ffff2d7224 */ /* 0x000fce00078e000e */
[----:B------:R-:W-:Y:S05]  /*24dd0*/  WARPSYNC.COLLECTIVE R15, `(.L_x_8167) ;  /* 0x000000000f087348 */ /* 0x000fea0003c00000 */
[----:B------:R0:W1:Y:S02]  /*24de0*/  SHFL.IDX P6, R14, R13, R12, R11 ;  /* 0x0000000c0d0e7389 */ /* 0x00006400000c000b */
[----:B01----:R-:W-:Y:S01]  /*24df0*/  ENDCOLLECTIVE ;  /* 0x000000000000791b */ /* 0x003fe20003800000 */
.L_x_8167:
[----:B------:R-:W-:Y:S01]  /*24e00*/  MOV R13, R46 ;  /* 0x0000002e000d7202 */ /* 0x000fe20000000f00 */
[----:B------:R-:W-:Y:S02]  /*24e10*/  IMAD.MOV.U32 R12, RZ, RZ, R7 ;  /* 0x000000ffff0c7224 */ /* 0x000fe400078e0007 */
[----:B------:R-:W-:-:S07]  /*24e20*/  IMAD.MOV.U32 R126, RZ, RZ, R14 ;  /* 0x000000ffff7e7224 */ /* 0x000fce00078e000e */
[----:B------:R-:W-:Y:S05]  /*24e30*/  WARPSYNC.COLLECTIVE R15, `(.L_x_8168) ;  /* 0x000000000f087348 */ /* 0x000fea0003c00000 */
[----:B------:R0:W1:Y:S02]  /*24e40*/  SHFL.IDX P6, R14, R13, R12, R11 ;  /* 0x0000000c0d0e7389 */ /* 0x00006400000c000b */
[----:B01----:R-:W-:Y:S01]  /*24e50*/  ENDCOLLECTIVE ;  /* 0x000000000000791b */ /* 0x003fe20003800000 */
.L_x_8168:
[----:B------:R-:W-:Y:S01]  /*24e60*/  SEL R43, R9, R126, P0 ;  /* 0x0000007e092b7207 */ /* 0x000fe20000000000 */
[----:B------:R-:W-:Y:S02]  /*24e70*/  IMAD.MOV.U32 R13, RZ, RZ, R48 ;  /* 0x000000ffff0d7224 */ /* 0x000fe400078e0030 */
[----:B------:R-:W-:-:S07]  /*24e80*/  IMAD.MOV.U32 R46, RZ, RZ, R14 ;  /* 0x000000ffff2e7224 */ /* 0x000fce00078e000e */
[----:B------:R-:W-:Y:S05]  /*24e90*/  WARPSYNC.COLLECTIVE R15, `(.L_x_8169) ;  /* 0x000000000f087348 */ /* 0x000fea0003c00000 */
[----:B------:R0:W1:Y:S02]  /*24ea0*/  SHFL.IDX P6, R14, R13, R12, R11 ;  /* 0x0000000c0d0e7389 */ /* 0x00006400000c000b */
[----:B01----:R-:W-:Y:S01]  /*24eb0*/  ENDCOLLECTIVE ;  /* 0x000000000000791b */ /* 0x003fe20003800000 */
.L_x_8169:
[----:B------:R-:W-:Y:S01]  /*24ec0*/  MOV R13, R124 ;  /* 0x0000007c000d7202 */ /* 0x000fe20000000f00 */
[----:B------:R-:W-:Y:S02]  /*24ed0*/  IMAD.MOV.U32 R12, RZ, RZ, R5 ;  /* 0x000000ffff0c7224 */ /* 0x000fe400078e0005 */
[----:B------:R-:W-:-:S07]  /*24ee0*/  IMAD.MOV.U32 R48, RZ, RZ, R14 ;  /* 0x000000ffff307224 */ /* 0x000fce00078e000e */
[----:B------:R-:W-:Y:S05]  /*24ef0*/  WARPSYNC.COLLECTIVE R15, `(.L_x_8170) ;  /* 0x000000000f087348 */ /* 0x000fea0003c00000 */
[----:B------:R0:W1:Y:S02]  /*24f00*/  SHFL.IDX P6, R14, R13, R12, R11 ;  /* 0x0000000c0d0e7389 */ /* 0x00006400000c000b */
[----:B01----:R-:W-:Y:S01]  /*24f10*/  ENDCOLLECTIVE ;  /* 0x000000000000791b */ /* 0x003fe20003800000 */
.L_x_8170:
[----:B------:R-:W-:Y:S02]  /*24f20*/  IMAD.MOV.U32 R13, RZ, RZ, R122 ;  /* 0x000000ffff0d7224 */ /* 0x000fe400078e007a */
[----:B------:R-:W-:-:S07]  /*24f30*/  IMAD.MOV.U32 R49, RZ, RZ, R14 ;  /* 0x000000ffff317224 */ /* 0x000fce00078e000e */
[----:B------:R-:W-:Y:S05]  /*24f40*/  WARPSYNC.COLLECTIVE R15, `(.L_x_8171) ;  /* 0x000000000f087348 */ /* 0x000fea0003c00000 */
[----:B------:R0:W1:Y:S02]  /*24f50*/  SHFL.IDX P6, R14, R13, R12, R11 ;  /* 0x0000000c0d0e7389 */ /* 0x00006400000c000b */
[----:B01----:R-:W-:Y:S01]  /*24f60*/  ENDCOLLECTIVE ;  /* 0x000000000000791b */ /* 0x003fe20003800000 */
.L_x_8171:
[----:B------:R-:W-:Y:S01]  /*24f70*/  MOV R13, R50 ;  /* 0x00000032000d7202 */ /* 0x000fe20000000f00 */
[----:B------:R-:W-:Y:S02]  /*24f80*/  IMAD.MOV.U32 R12, RZ, RZ, R7 ;  /* 0x000000ffff0c7224 */ /* 0x000fe400078e0007 */
[----:B------:R-:W-:-:S07]  /*24f90*/  IMAD.MOV.U32 R51, RZ, RZ, R14 ;  /* 0x000000ffff337224 */ /* 0x000fce00078e000e */
[----:B------:R-:W-:Y:S05]  /*24fa0*/  WARPSYNC.COLLECTIVE R15, `(.L_x_8172) ;  /* 0x000000000f087348 */ /* 0x000fea0003c00000 */
[----:B------:R0:W1:Y:S02]  /*24fb0*/  SHFL.IDX P6, R14, R13, R12, R11 ;  /* 0x0000000c0d0e7389 */ /* 0x00006400000c000b */
[----:B01----:R-:W-:Y:S01]  /*24fc0*/  ENDCOLLECTIVE ;  /* 0x000000000000791b */ /* 0x003fe20003800000 */
.L_x_8172:
[----:B------:R-:W-:Y:S02]  /*24fd0*/  SEL R47, R48, R51, P0 ;  /* 0x00000033302f7207 */ /* 0x000fe40000000000 */
[----:B------:R-:W-:Y:S01]  /*24fe0*/  SEL R48, R51, R48, P0 ;  /* 0x0000003033307207 */ /* 0x000fe20000000000 */
[----:B------:R-:W-:Y:S02]  /*24ff0*/  IMAD.MOV.U32 R13, RZ, RZ, R82 ;  /* 0x000000ffff0d7224 */ /* 0x000fe400078e0052 */
[----:B------:R-:W-:-:S07]  /*25000*/  IMAD.MOV.U32 R50, RZ, RZ, R14 ;  /* 0x000000ffff327224 */ /* 0x000fce00078e000e */
[----:B------:R-:W-:Y:S05]  /*25010*/  WARPSYNC.COLLECTIVE R15, `(.L_x_8173) ;  /* 0x000000000f087348 */ /* 0x000fea0003c00000 */
[----:B------:R0:W1:Y:S02]  /*25020*/  SHFL.IDX P6, R14, R13, R12, R11 ;  /* 0x0000000c0d0e7389 */ /* 0x00006400000c000b */
[----:B01----:R-:W-:Y:S01]  /*25030*/  ENDCOLLECTIVE ;  /* 0x000000000000791b */ /* 0x003fe20003800000 */
.L_x_8173:
[----:B------:R-:W-:Y:S01]  /*25040*/  MOV R13, R120 ;  /* 0x00000078000d7202 */ /* 0x000fe20000000f00 */
[----:B------:R-:W-:Y:S02]  /*25050*/  IMAD.MOV.U32 R12, RZ, RZ, R5 ;  /* 0x000000ffff0c7224 */ /* 0x000fe400078e0005 */
[----:B------:R-:W-:-:S07]  /*25060*/  IMAD.MOV.U32 R82, RZ, RZ, R14 ;  /* 0x000000ffff527224 */ /* 0x000fce00078e000e */
[----:B------:R-:W-:Y:S05]  /*25070*/  WARPSYNC.COLLECTIVE R15, `(.L_x_8174) ;  /* 0x000000000f087348 */ /* 0x000fea0003c00000 */
[----:B------:R0:W1:Y:S02]  /*25080*/  SHFL.IDX P6, R14, R13, R12, R11 ;  /* 0x0000000c0d0e7389 */ /* 0x00006400000c000b */
[----:B01----:R-:W-:Y:S01]  /*25090*/  ENDCOLLECTIVE ;  /* 0x000000000000791b */ /* 0x003fe20003800000 */
.L_x_8174:
[----:B------:R-:W-:Y:S02]  /*250a0*/  IMAD.MOV.U32 R13, RZ, RZ, R118 ;  /* 0x000000ffff0d7224 */ /* 0x000fe400078e0076 */
[----:B------:R-:W-:-:S07]  /*250b0*/  IMAD.MOV.U32 R65, RZ, RZ, R14 ;  /* 0x000000ffff417224 */ /* 0x000fce00078e000e */
[----:B------:R-:W-:Y:S05]  /*250c0*/  WARPSYNC.COLLECTIVE R15, `(.L_x_8175) ;  /* 0x000000000f087348 */ /* 0x000fea0003c00000 */
[----:B------:R0:W1:Y:S02]  /*250d0*/  SHFL.IDX P6, R14, R13, R12, R11 ;  /* 0x0000000c0d0e7389 */ /* 0x00006400000c000b */
[----:B01----:R-:W-:Y:S01]  /*250e0*/  ENDCOLLECTIVE ;  /* 0x000000000000791b */ /* 0x003fe20003800000 */
.L_x_8175:
[----:B------:R-:W-:Y:S01]  /*250f0*/  MOV R13, R84 ;  /* 0x00000054000d7202 */ /* 0x000fe20000000f00 */
[----:B------:R-:W-:Y:S02]  /*25100*/  IMAD.MOV.U32 R12, RZ, RZ, R7 ;  /* 0x000000ffff0c7224 */ /* 0x000fe400078e0007 */
[----:B------:R-:W-:-:S07]  /*25110*/  IMAD.MOV.U32 R67, RZ, RZ, R14 ;  /* 0x000000ffff437224 */ /* 0x000fce00078e000e */
[----:B------:R-:W-:Y:S05]  /*25120*/  WARPSYNC.COLLECTIVE R15, `(.L_x_8176) ;  /* 0x000000000f087348 */ /* 0x000fea0003c00000 */
[----:B------:R0:W1:Y:S02]  /*25130*/  SHFL.IDX P6, R14, R13, R12, R11 ;  /* 0x0000000c0d0e7389 */ /* 0x00006400000c000b */
[----:B01----:R-:W-:Y:S01]  /*25140*/  ENDCOLLECTIVE ;  /* 0x000000000000791b */ /* 0x003fe20003800000 */
.L_x_8176:
[----:B------:R-:W-:Y:S02]  /*25150*/  SEL R51, R82, R67, P0 ;  /* 0x0000004352337207 */ /* 0x000fe40000000000 */
[----:B------:R-:W-:Y:S01]  /*25160*/  SEL R82, R67, R82, P0 ;  /* 0x0000005243527207 */ /* 0x000fe20000000000 */
[----:B------:R-:W-:Y:S02]  /*25170*/  IMAD.MOV.U32 R13, RZ, RZ, R86 ;  /* 0x000000ffff0d7224 */ /* 0x000fe400078e0056 */
[----:B------:R-:W-:-:S07]  /*25180*/  IMAD.MOV.U32 R84, RZ, RZ, R14 ;  /* 0x000000ffff547224 */ /* 0x000fce00078e000e */
[----:B------:R-:W-:Y:S05]  /*25190*/  WARPSYNC.COLLECTIVE R15, `(.L_x_8177) ;  /* 0x000000000f087348 */ /* 0x000fea0003c00000 */
[----:B------:R0:W1:Y:S02]  /*251a0*/  SHFL.IDX P6, R14, R13, R12, R11 ;  /* 0x0000000c0d0e7389 */ /* 0x00006400000c000b */
[----:B01----:R-:W-:Y:S01]  /*251b0*/  ENDCOLLECTIVE ;  /* 0x000000000000791b */ /* 0x003fe20003800000 */
.L_x_8177:
[----:B------:R-:W-:Y:S01]  /*251c0*/  MOV R13, R116 ;  /* 0x00000074000d7202 */ /* 0x000fe20000000f00 */
[----:B------:R-:W-:Y:S02]  /*251d0*/  IMAD.MOV.U32 R12, RZ, RZ, R5 ;  /* 0x000000ffff0c7224 */ /* 0x000fe400078e0005 */
[----:B------:R-:W-:-:S07]  /*251e0*/  IMAD.MOV.U32 R86, RZ, RZ, R14 ;  /* 0x000000ffff567224 */ /* 0x000fce00078e000e */
[----:B------:R-:W-:Y:S05]  /*251f0*/  WARPSYNC.COLLECTIVE R15, `(.L_x_8178) ;  /* 0x000000000f087348 */ /* 0x000fea0003c00000 */
[----:B------:R0:W1:Y:S02]  /*25200*/  SHFL.IDX P6, R14, R13, R12, R11 ;  /* 0x0000000c0d0e7389 */ /* 0x00006400000c000b */
[----:B01----:R-:W-:Y:S01]  /*25210*/  ENDCOLLECTIVE ;  /* 0x000000000000791b */ /* 0x003fe20003800000 */
.L_x_8178:
[----:B------:R-:W-:Y:S02]  /*25220*/  IMAD.MOV.U32 R13, RZ, RZ, R114 ;  /* 0x000000ffff0d7224 */ /* 0x000fe400078e0072 */
[----:B------:R-:W-:-:S07]  /*25230*/  IMAD.MOV.U32 R87, RZ, RZ, R14 ;  /* 0x000000ffff577224 */ /* 0x000fce00078e000e */
[----:B------:R-:W-:Y:S05]  /*25240*/  WARPSYNC.COLLECTIVE R15, `(.L_x_8179) ;  /* 0x000000000f087348 */ /* 0x000fea0003c00000 */
[----:B------:R0:W1:Y:S02]  /*25250*/  SHFL.IDX P6, R14, R13, R12, R11 ;  /* 0x0000000c0d0e7389 */ /* 0x00006400000c000b */
[----:B01----:R-:W-:Y:S01]  /*25260*/  ENDCOLLECTIVE ;  /* 0x000000000000791b */ /* 0x003fe20003800000 */
.L_x_8179:
        /* <DEDUP_REMOVED lines=8> */
.L_x_8180:
[----:B------:R-:W-:Y:S02]  /*252f0*/  SEL R85, R86, R91, P0 ;  /* 0x0000005b56557207 */ /* 0x000fe40000000000 */
[----:B------:R-:W-:Y:S01]  /*25300*/  SEL R86, R91, R86, P0 ;  /* 0x000000565b567207 */ /* 0x000fe20000000000 */
[----:B------:R-:W-:Y:S02]  /*25310*/  IMAD.MOV.U32 R13, RZ, RZ, R138 ;  /* 0x000000ffff0d7224 */ /* 0x000fe400078e008a */
[----:B------:R-:W-:-:S07]  /*25320*/  IMAD.MOV.U32 R88, RZ, RZ, R14 ;  /* 0x000000ffff587224 */ /* 0x000fce00078e000e */
[----:B------:R-:W-:Y:S05]  /*25330*/  WARPSYNC.COLLECTIVE R15, `(.L_x_8181) ;  /* 0x000000000f087348 */ /* 0x000fea0003c00000 */
[----:B------:R0:W1:Y:S02]  /*25340*/  SHFL.IDX P6, R14, R13, R12, R11 ;  /* 0x0000000c0d0e7389 */ /* 0x00006400000c000b */
[----:B01----:R-:W-:Y:S01]  /*25350*/  ENDCOLLECTIVE ;  /* 0x000000000000791b */ /* 0x003fe20003800000 */
.L_x_8181:
[----:B------:R-:W-:Y:S01]  /*25360*/  MOV R13, R28 ;  /* 0x0000001c000d7202 */ /* 0x000fe20000000f00 */
        /* <DEDUP_REMOVED lines=10> */
.L_x_8182:
        /* <DEDUP_REMOVED lines=8> */
.L_x_8183:
[----:B------:R-:W-:Y:S02]  /*25490*/  SEL R87, R88, R101, P0 ;  /* 0x0000006558577207 */ /* 0x000fe40000000000 */
[----:B------:R-:W-:Y:S02]  /*254a0*/  SEL R88, R101, R88, P0 ;  /* 0x0000005865587207 */ /* 0x000fe40000000000 */
[----:B------:R-:W-:Y:S02]  /*254b0*/  MOV R101, RZ ;  /* 0x000000ff00657202 */ /* 0x000fe40000000f00 */
[----:B------:R-:W-:Y:S01]  /*254c0*/  MOV R13, R130 ;  /* 0x00000082000d7202 */ /* 0x000fe20000000f00 */
[----:B------:R-:W-:Y:S02]  /*254d0*/  IMAD.MOV.U32 R12, RZ, RZ, R7 ;  /* 0x000000ffff0c7224 */ /* 0x000fe400078e0007 */
[----:B------:R-:W-:-:S07]  /*254e0*/  IMAD.MOV.U32 R110, RZ, RZ, R14 ;  /* 0x000000ffff6e7224 */ /* 0x000fce00078e000e */
[----:B------:R-:W-:Y:S05]  /*254f0*/  WARPSYNC.COLLECTIVE R15, `(.L_x_8184) ;  /* 0x000000000f087348 */ /* 0x000fea0003c00000 */
[----:B------:R0:W1:Y:S02]  /*25500*/  SHFL.IDX P6, R14, R13, R12, R11 ;  /* 0x0000000c0d0e7389 */ /* 0x00006400000c000b */
[----:B01----:R-:W-:Y:S01]  /*25510*/  ENDCOLLECTIVE ;  /* 0x000000000000791b */ /* 0x003fe20003800000 */
.L_x_8184:
[----:B------:R-:W-:Y:S02]  /*25520*/  IMAD.MOV.U32 R13, RZ, RZ, R128 ;  /* 0x000000ffff0d7224 */ /* 0x000fe400078e0080 */
[----:B------:R-:W-:-:S07]  /*25530*/  IMAD.MOV.U32 R55, RZ, RZ, R14 ;  /* 0x000000ffff377224 */ /* 0x000fce00078e000e */
[----:B------:R-:W-:Y:S05]  /*25540*/  WARPSYNC.COLLECTIVE R15, `(.L_x_8185) ;  /* 0x000000000f087348 */ /* 0x000fea0003c00000 */
[----:B------:R0:W1:Y:S02]  /*25550*/  SHFL.IDX P6, R14, R13, R12, R11 ;  /* 0x0000000c0d0e7389 */ /* 0x00006400000c000b */
[----:B01----:R-:W-:Y:S01]  /*25560*/  ENDCOLLECTIVE ;  /* 0x000000000000791b */ /* 0x003fe20003800000 */
.L_x_8185:
[----:B------:R-:W-:Y:S01]  /*25570*/  MOV R13, R44 ;  /* 0x0000002c000d7202 */ /* 0x000fe20000000f00 */
[----:B------:R-:W-:Y:S01]  /*25580*/  IMAD.MOV.U32 R12, RZ, RZ, R5 ;  /* 0x000000ffff0c7224 */ /* 0x000fe200078e0005 */
[----:B------:R-:W-:Y:S01]  /*25590*/  SEL R44, R126, R9, P0 ;  /* 0x000000097e2c7207 */ /* 0x000fe20000000000 */
[----:B------:R-:W-:-:S07]  /*255a0*/  IMAD.MOV.U32 R57, RZ, RZ, R14 ;  /* 0x000000ffff397224 */ /* 0x000fce00078e000e */
[----:B------:R-:W-:Y:S05]  /*255b0*/  WARPSYNC.COLLECTIVE R15, `(.L_x_8186) ;  /* 0x000000000f087348 */ /* 0x000fea0003c00000 */
[----:B------:R0:W1:Y:S02]  /*255c0*/  SHFL.IDX P6, R14, R13, R12, R11 ;  /* 0x0000000c0d0e7389 */ /* 0x00006400000c000b */
[----:B01----:R-:W-:Y:S01]  /*255d0*/  ENDCOLLECTIVE ;  /* 0x000000000000791b */ /* 0x003fe20003800000 */
.L_x_8186:
[----:B------:R-:W-:Y:S01]  /*255e0*/  IMAD.MOV.U32 R13, RZ, RZ, R52 ;  /* 0x000000ffff0d7224 */ /* 0x000fe200078e0034 */
[----:B------:R-:W-:Y:S02]  /*255f0*/  SEL R52, R53, R110, P0 ;  /* 0x0000006e35347207 */ /* 0x000fe40000000000 */
[----:B------:R-:W-:Y:S01]  /*25600*/  SEL R53, R110, R53, P0 ;  /* 0x000000356e357207 */ /* 0x000fe20000000000 */
[----:B------:R-:W-:-:S07]  /*25610*/  IMAD.MOV.U32 R128, RZ, RZ, R14 ;  /* 0x000000ffff807224 */ /* 0x000fce00078e000e */
[----:B------:R-:W-:Y:S05]  /*25620*/  WARPSYNC.COLLECTIVE R15, `(.L_x_8187) ;  /* 0x000000000f087348 */ /* 0x000fea0003c00000 */
[----:B------:R0:W1:Y:S02]  /*25630*/  SHFL.IDX P6, R14, R13, R12, R11 ;  /* 0x0000000c0d0e7389 */ /* 0x00006400000c000b */
[----:B01----:R-:W-:Y:S01]  /*25640*/  ENDCOLLECTIVE ;  /* 0x000000000000791b */ /* 0x003fe20003800000 */
.L_x_8187:
[----:B------:R-:W-:Y:S01]  /*25650*/  MOV R13, R94 ;  /* 0x0000005e000d7202 */ /* 0x000fe20000000f00 */
[----:B------:R-:W-:Y:S02]  /*25660*/  IMAD.MOV.U32 R12, RZ, RZ, R7 ;  /* 0x000000ffff0c7224 */ /* 0x000fe400078e0007 */
[----:B------:R-:W-:-:S07]  /*25670*/  IMAD.MOV.U32 R130, RZ, RZ, R14 ;  /* 0x000000ffff827224 */ /* 0x000fce00078e000e */
[----:B------:R-:W-:Y:S05]  /*25680*/  WARPSYNC.COLLECTIVE R15, `(.L_x_8188) ;  /* 0x000000000f087348 */ /* 0x000fea0003c00000 */
[----:B------:R0:W1:Y:S02]  /*25690*/  SHFL.IDX P6, R14, R13, R12, R11 ;  /* 0x0000000c0d0e7389 */ /* 0x00006400000c000b */
[----:B01----:R-:W-:Y:S01]  /*256a0*/  ENDCOLLECTIVE ;  /* 0x000000000000791b */ /* 0x003fe20003800000 */
.L_x_8188:
[----:B------:R-:W-:Y:S02]  /*256b0*/  IMAD.MOV.U32 R13, RZ, RZ, R96 ;  /* 0x000000ffff0d7224 */ /* 0x000fe400078e0060 */
[----:B------:R-:W-:-:S07]  /*256c0*/  IMAD.MOV.U32 R59, RZ, RZ, R14 ;  /* 0x000000ffff3b7224 */ /* 0x000fce00078e000e */
[----:B------:R-:W-:Y:S05]  /*256d0*/  WARPSYNC.COLLECTIVE R15, `(.L_x_8189) ;  /* 0x000000000f087348 */ /* 0x000fea0003c00000 */
[----:B------:R0:W1:Y:S02]  /*256e0*/  SHFL.IDX P6, R14, R13, R12, R11 ;  /* 0x0000000c0d0e7389 */ /* 0x00006400000c000b */
[----:B01----:R-:W-:Y:S01]  /*256f0*/  ENDCOLLECTIVE ;  /* 0x000000000000791b */ /* 0x003fe20003800000 */
.L_x_8189:
[----:B------:R-:W-:Y:S01]  /*25700*/  MOV R13, R64 ;  /* 0x00000040000d7202 */ /* 0x000fe20000000f00 */
[----:B------:R-:W-:Y:S02]  /*25710*/  IMAD.MOV.U32 R12, RZ, RZ, R5 ;  /* 0x000000ffff0c7224 */ /* 0x000fe400078e0005 */
[----:B------:R-:W-:-:S07]  /*25720*/  IMAD.MOV.U32 R61, RZ, RZ, R14 ;  /* 0x000000ffff3d7224 */ /* 0x000fce00078e000e */
[----:B------:R-:W-:Y:S05]  /*25730*/  WARPSYNC.COLLECTIVE R15, `(.L_x_8190) ;  /* 0x000000000f087348 */ /* 0x000fea0003c00000 */
[----:B------:R0:W1:Y:S02]  /*25740*/  SHFL.IDX P6, R14, R13, R12, R11 ;  /* 0x0000000c0d0e7389 */ /* 0x00006400000c000b */
[----:B01----:R-:W-:Y:S01]  /*25750*/  ENDCOLLECTIVE ;  /* 0x000000000000791b */ /* 0x003fe20003800000 */
.L_x_8190:
[----:B------:R-:W-:Y:S01]  /*25760*/  IMAD.MOV.U32 R13, RZ, RZ, R54 ;  /* 0x000000ffff0d7224 */ /* 0x000fe200078e0036 */
[----:B------:R-:W-:Y:S02]  /*25770*/  SEL R54, R55, R128, P0 ;  /* 0x0000008037367207 */ /* 0x000fe40000000000 */
[----:B------:R-:W-:Y:S01]  /*25780*/  SEL R55, R128, R55, P0 ;  /* 0x0000003780377207 */ /* 0x000fe20000000000 */
[----:B------:R-:W-:-:S07]  /*25790*/  IMAD.MOV.U32 R64, RZ, RZ, R14 ;  /* 0x000000ffff407224 */ /* 0x000fce00078e000e */
[----:B------:R-:W-:Y:S05]  /*257a0*/  WARPSYNC.COLLECTIVE R15, `(.L_x_8191) ;  /* 0x000000000f087348 */ /* 0x000fea0003c00000 */
[----:B------:R0:W1:Y:S02]  /*257b0*/  SHFL.IDX P6, R14, R13, R12, R11 ;  /* 0x0000000c0d0e7389 */ /* 0x00006400000c000b */
[----:B01----:R-:W-:Y:S01]  /*257c0*/  ENDCOLLECTIVE ;  /* 0x000000000000791b */ /* 0x003fe20003800000 */
.L_x_8191:
[----:B------:R-:W-:Y:S01]  /*257d0*/  MOV R13, R76 ;  /* 0x0000004c000d7202 */ /* 0x000fe20000000f00 */
[----:B------:R-:W-:Y:S02]  /*257e0*/  IMAD.MOV.U32 R12, RZ, RZ, R7 ;  /* 0x000000ffff0c7224 */ /* 0x000fe400078e0007 */
[----:B------:R-:W-:-:S07]  /*257f0*/  IMAD.MOV.U32 R94, RZ, RZ, R14 ;  /* 0x000000ffff5e7224 */ /* 0x000fce00078e000e */
[----:B------:R-:W-:Y:S05]  /*25800*/  WARPSYNC.COLLECTIVE R15, `(.L_x_8192) ;  /* 0x000000000f087348 */ /* 0x000fea0003c00000 */
[----:B------:R0:W1:Y:S02]  /*25810*/  SHFL.IDX P6, R14, R13, R12, R11 ;  /* 0x0000000c0d0e7389 */ /* 0x00006400000c000b */
[----:B01----:R-:W-:Y:S01]  /*25820*/  ENDCOLLECTIVE ;  /* 0x000000000000791b */ /* 0x003fe20003800000 */
.L_x_8192:
[----:B------:R-:W-:Y:S02]  /*25830*/  IMAD.MOV.U32 R13, RZ, RZ, R74 ;  /* 0x000000ffff0d7224 */ /* 0x000fe400078e004a */
[----:B------:R-:W-:-:S07]  /*25840*/  IMAD.MOV.U32 R69, RZ, RZ, R14 ;  /* 0x000000ffff457224 */ /* 0x000fce00078e000e */
[----:B------:R-:W-:Y:S05]  /*25850*/  WARPSYNC.COLLECTIVE R15, `(.L_x_8193) ;  /* 0x000000000f087348 */ /* 0x000fea0003c00000 */
[----:B------:R0:W1:Y:S02]  /*25860*/  SHFL.IDX P6, R14, R13, R12, R11 ;  /* 0x0000000c0d0e7389 */ /* 0x00006400000c000b */
[----:B01----:R-:W-:Y:S01]  /*25870*/  ENDCOLLECTIVE ;  /* 0x000000000000791b */ /* 0x003fe20003800000 */
.L_x_8193:
[----:B------:R-:W-:Y:S01]  /*25880*/  MOV R13, R26 ;  /* 0x0000001a000d7202 */ /* 0x000fe20000000f00 */
[----:B------:R-:W-:Y:S02]  /*25890*/  IMAD.MOV.U32 R12, RZ, RZ, R5 ;  /* 0x000000ffff0c7224 */ /* 0x000fe400078e0005 */
[----:B------:R-:W-:-:S07]  /*258a0*/  IMAD.MOV.U32 R71, RZ, RZ, R14 ;  /* 0x000000ffff477224 */ /* 0x000fce00078e000e */
[----:B------:R-:W-:Y:S05]  /*258b0*/  WARPSYNC.COLLECTIVE R15, `(.L_x_8194) ;  /* 0x000000000f087348 */ /* 0x000fea0003c00000 */
[----:B------:R0:W1:Y:S02]  /*258c0*/  SHFL.IDX P6, R14, R13, R12, R11 ;  /* 0x0000000c0d0e7389 */ /* 0x00006400000c000b */
[----:B01----:R-:W-:Y:S01]  /*258d0*/  ENDCOLLECTIVE ;  /* 0x000000000000791b */ /* 0x003fe20003800000 */
.L_x_8194:
[----:B------:R-:W-:Y:S02]  /*258e0*/  IMAD.MOV.U32 R13, RZ, RZ, R24 ;  /* 0x000000ffff0d7224 */ /* 0x000fe400078e0018 */
[----:B------:R-:W-:-:S07]  /*258f0*/  IMAD.MOV.U32 R26, RZ, RZ, R14 ;  /* 0x000000ffff1a7224 */ /* 0x000fce00078e000e */
[----:B------:R-:W-:Y:S05]  /*25900*/  WARPSYNC.COLLECTIVE R15, `(.L_x_8195) ;  /* 0x000000000f087348 */ /* 0x000fea0003c00000 */
[----:B------:R0:W1:Y:S02]  /*25910*/  SHFL.IDX P6, R14, R13, R12, R11 ;  /* 0x0000000c0d0e7389 */ /* 0x00006400000c000b */
[----:B01----:R-:W-:Y:S01]  /*25920*/  ENDCOLLECTIVE ;  /* 0x000000000000791b */ /* 0x003fe20003800000 */
.L_x_8195:
[----:B------:R-:W-:Y:S01]  /*25930*/  MOV R13, R72 ;  /* 0x00000048000d7202 */ /* 0x000fe20000000f00 */
[----:B------:R-:W-:Y:S02]  /*25940*/  IMAD.MOV.U32 R12, RZ, RZ, R7 ;  /* 0x000000ffff0c7224 */ /* 0x000fe400078e0007 */
[----:B------:R-:W-:-:S07]  /*25950*/  IMAD.MOV.U32 R24, RZ, RZ, R14 ;  /* 0x000000ffff187224 */ /* 0x000fce00078e000e */
[----:B------:R-:W-:Y:S05]  /*25960*/  WARPSYNC.COLLECTIVE R15, `(.L_x_8196) ;  /* 0x000000000f087348 */ /* 0x000fea0003c00000 */
[----:B------:R0:W1:Y:S02]  /*25970*/  SHFL.IDX P6, R14, R13, R12, R11 ;  /* 0x0000000c0d0e7389 */ /* 0x00006400000c000b */
[----:B01----:R-:W-:Y:S01]  /*25980*/  ENDCOLLECTIVE ;  /* 0x000000000000791b */ /* 0x003fe20003800000 */
.L_x_8196:
[----:B------:R-:W-:Y:S01]  /*25990*/  IMAD.MOV.U32 R13, RZ, RZ, R70 ;  /* 0x000000ffff0d7224 */ /* 0x000fe200078e0046 */
[----:B------:R-:W-:Y:S02]  /*259a0*/  SEL R70, R71, R24, P0 ;  /* 0x0000001847467207 */ /* 0x000fe40000000000 */
[----:B------:R-:W-:Y:S01]  /*259b0*/  SEL R71, R24, R71, P0 ;  /* 0x0000004718477207 */ /* 0x000fe20000000000 */
[----:B------:R-:W-:-:S07]  /*259c0*/  IMAD.MOV.U32 R73, RZ, RZ, R14 ;  /* 0x000000ffff497224 */ /* 0x000fce00078e000e */
[----:B------:R-:W-:Y:S05]  /*259d0*/  WARPSYNC.COLLECTIVE R15, `(.L_x_8197) ;  /* 0x000000000f087348 */ /* 0x000fea0003c00000 */
[----:B------:R0:W1:Y:S02]  /*259e0*/  SHFL.IDX P6, R14, R13, R12, R11 ;  /* 0x0000000c0d0e7389 */ /* 0x00006400000c000b */
[----:B01----:R-:W-:Y:S01]  /*259f0*/  ENDCOLLECTIVE ;  /* 0x000000000000791b */ /* 0x003fe20003800000 */
.L_x_8197:
[----:B------:R-:W-:Y:S01]  /*25a00*/  MOV R13, R34 ;  /* 0x00000022000d7202 */ /* 0x000fe20000000f00 */
[----:B------:R-:W-:Y:S02]  /*25a10*/  IMAD.MOV.U32 R12, RZ, RZ, R5 ;  /* 0x000000ffff0c7224 */ /* 0x000fe400078e0005 */
[----:B------:R-:W-:-:S07]  /*25a20*/  IMAD.MOV.U32 R75, RZ, RZ, R14 ;  /* 0x000000ffff4b7224 */ /* 0x000fce00078e000e */
[----:B------:R-:W-:Y:S05]  /*25a30*/  WARPSYNC.COLLECTIVE R15, `(.L_x_8198) ;  /* 0x000000000f087348 */ /* 0x000fea0003c00000 */
[----:B------:R0:W1:Y:S02]  /*25a40*/  SHFL.IDX P6, R14, R13, R12, R11 ;  /* 0x0000000c0d0e7389 */ /* 0x00006400000c000b */
[----:B01----:R-:W-:Y:S01]  /*25a50*/  ENDCOLLECTIVE ;  /* 0x000000000000791b */ /* 0x003fe20003800000 */
.L_x_8198:
[----:B------:R-:W-:Y:S02]  /*25a60*/  IMAD.MOV.U32 R13, RZ, RZ, R32 ;  /* 0x000000ffff0d7224 */ /* 0x000fe400078e0020 */
[----:B------:R-:W-:-:S07]  /*25a70*/  IMAD.MOV.U32 R34, RZ, RZ, R14 ;  /* 0x000000ffff227224 */ /* 0x000fce00078e000e */
[----:B------:R-:W-:Y:S05]  /*25a80*/  WARPSYNC.COLLECTIVE R15, `(.L_x_8199) ;  /* 0x000000000f087348 */ /* 0x000fea0003c00000 */
[----:B------:R0:W1:Y:S02]  /*25a90*/  SHFL.IDX P6, R14, R13, R12, R11 ;  /* 0x0000000c0d0e7389 */ /* 0x00006400000c000b */
[----:B01----:R-:W-:Y:S01]  /*25aa0*/  ENDCOLLECTIVE ;  /* 0x000000000000791b */ /* 0x003fe20003800000 */
.L_x_8199:
        /* <DEDUP_REMOVED lines=8> */
.L_x_8200:
[----:B------:R-:W-:Y:S02]  /*25b30*/  SEL R74, R75, R32, P0 ;  /* 0x000000204b4a7207 */ /* 0x000fe40000000000 */
        /* <DEDUP_REMOVED lines=8> */
.L_x_8201:
[----:B------:R-:W-:Y:S01]  /*25bc0*/  MOV R13, R38 ;  /* 0x00000026000d7202 */ /* 0x000fe20000000f00 */
[----:B------:R-:W-:Y:S02]  /*25bd0*/  IMAD.MOV.U32 R12, RZ, RZ, R5 ;  /* 0x000000ffff0c7224 */ /* 0x000fe400078e0005 */
[----:B------:R-:W-:-:S07]  /*25be0*/  IMAD.MOV.U32 R93, RZ, RZ, R14 ;  /* 0x000000ffff5d7224 */ /* 0x000fce00078e000e */
[----:B------:R-:W-:Y:S05]  /*25bf0*/  WARPSYNC.COLLECTIVE R15, `(.L_x_8202) ;  /* 0x000000000f087348 */ /* 0x000fea0003c00000 */
[----:B------:R0:W1:Y:S02]  /*25c00*/  SHFL.IDX P6, R14, R13, R12, R11 ;  /* 0x0000000c0d0e7389 */ /* 0x00006400000c000b */
[----:B01----:R-:W-:Y:S01]  /*25c10*/  ENDCOLLECTIVE ;  /* 0x000000000000791b */ /* 0x003fe20003800000 */
.L_x_8202:
[----:B------:R-:W-:Y:S02]  /*25c20*/  IMAD.MOV.U32 R13, RZ, RZ, R36 ;  /* 0x000000ffff0d7224 */ /* 0x000fe400078e0024 */
[----:B------:R-:W-:-:S07]  /*25c30*/  IMAD.MOV.U32 R111, RZ, RZ, R14 ;  /* 0x000000ffff6f7224 */ /* 0x000fce00078e000e */
[----:B------:R-:W-:Y:S05]  /*25c40*/  WARPSYNC.COLLECTIVE R15, `(.L_x_8203) ;  /* 0x000000000f087348 */ /* 0x000fea0003c00000 */
[----:B------:R0:W1:Y:S02]  /*25c50*/  SHFL.IDX P6, R14, R13, R12, R11 ;  /* 0x0000000c0d0e7389 */ /* 0x00006400000c000b */
[----:B01----:R-:W-:Y:S01]  /*25c60*/  ENDCOLLECTIVE ;  /* 0x000000000000791b */ /* 0x003fe20003800000 */
.L_x_8203:
[----:B------:R-:W-:Y:S02]  /*25c70*/  SEL R76, R90, R111, P0 ;  /* 0x0000006f5a4c7207 */ /* 0x000fe40000000000 */
[----:B------:R-:W-:Y:S02]  /*25c80*/  SEL R90, R111, R90, P0 ;  /* 0x0000005a6f5a7207 */ /* 0x000fe40000000000 */
[----:B------:R-:W-:Y:S01]  /*25c90*/  MOV R13, R60 ;  /* 0x0000003c000d7202 */ /* 0x000fe20000000f00 */
[----:B------:R-:W-:Y:S01]  /*25ca0*/  IMAD.MOV.U32 R12, RZ, RZ, R7 ;  /* 0x000000ffff0c7224 */ /* 0x000fe200078e0007 */
[----:B------:R-:W-:Y:S02]  /*25cb0*/  SEL R60, R61, R94, P0 ;  /* 0x0000005e3d3c7207 */ /* 0x000fe40000000000 */
[----:B------:R-:W-:Y:S01]  /*25cc0*/  SEL R61, R94, R61, P0 ;  /* 0x0000003d5e3d7207 */ /* 0x000fe20000000000 */
[----:B------:R-:W-:-:S07]  /*25cd0*/  IMAD.MOV.U32 R36, RZ, RZ, R14 ;  /* 0x000000ffff247224 */ /* 0x000fce00078e000e */
[----:B------:R-:W-:Y:S05]  /*25ce0*/  WARPSYNC.COLLECTIVE R15, `(.L_x_8204) ;  /* 0x000000000f087348 */ /* 0x000fea0003c00000 */
[----:B------:R0:W1:Y:S02]  /*25cf0*/  SHFL.IDX P6, R14, R13, R12, R11 ;  /* 0x0000000c0d0e7389 */ /* 0x00006400000c000b */
[----:B01----:R-:W-:Y:S01]  /*25d00*/  ENDCOLLECTIVE ;  /* 0x000000000000791b */ /* 0x003fe20003800000 */
.L_x_8204:
        /* <DEDUP_REMOVED lines=9> */
.L_x_8205:
        /* <DEDUP_REMOVED lines=8> */
.L_x_8206:
[----:B------:R-:W-:Y:S02]  /*25e20*/  IMAD.MOV.U32 R13, RZ, RZ, R10 ;  /* 0x000000ffff0d7224 */ /* 0x000fe400078e000a */
[----:B------:R-:W-:-:S07]  /*25e30*/  IMAD.MOV.U32 R114, RZ, RZ, R14 ;  /* 0x000000ffff727224 */ /* 0x000fce00078e000e */
[----:B------:R-:W-:Y:S05]  /*25e40*/  WARPSYNC.COLLECTIVE R15, `(.L_x_8207) ;  /* 0x000000000f087348 */ /* 0x000fea0003c00000 */
[----:B------:R0:W1:Y:S02]  /*25e50*/  SHFL.IDX P6, R14, R13, R12, R11 ;  /* 0x0000000c0d0e7389 */ /* 0x00006400000c000b */
[----:B01----:R-:W-:Y:S01]  /*25e60*/  ENDCOLLECTIVE ;  /* 0x000000000000791b */ /* 0x003fe20003800000 */
.L_x_8207:
        /* <DEDUP_REMOVED lines=8> */
.L_x_8208:
[----:B------:R-:W-:Y:S02]  /*25ef0*/  SEL R96, R97, R10, P0 ;  /* 0x0000000a61607207 */ /* 0x000fe40000000000 */
[----:B------:R-:W-:Y:S01]  /*25f00*/  SEL R97, R10, R97, P0 ;  /* 0x000000610a617207 */ /* 0x000fe20000000000 */
[----:B------:R-:W-:Y:S02]  /*25f10*/  IMAD.MOV.U32 R13, RZ, RZ, R66 ;  /* 0x000000ffff0d7224 */ /* 0x000fe400078e0042 */
[----:B------:R-:W-:-:S07]  /*25f20*/  IMAD.MOV.U32 R4, RZ, RZ, R14 ;  /* 0x000000ffff047224 */ /* 0x000fce00078e000e */
[----:B------:R-:W-:Y:S05]  /*25f30*/  WARPSYNC.COLLECTIVE R15, `(.L_x_8209) ;  /* 0x000000000f087348 */ /* 0x000fea0003c00000 */
[----:B------:R0:W1:Y:S02]  /*25f40*/  SHFL.IDX P6, R14, R13, R12, R11 ;  /* 0x0000000c0d0e7389 */ /* 0x00006400000c000b */
[----:B01----:R-:W-:Y:S01]  /*25f50*/  ENDCOLLECTIVE ;  /* 0x000000000000791b */ /* 0x003fe20003800000 */
.L_x_8209:
[----:B------:R-:W-:Y:S01]  /*25f60*/  MOV R13, R8 ;  /* 0x00000008000d7202 */ /* 0x000fe20000000f00 */
[----:B------:R-:W-:Y:S02]  /*25f70*/  IMAD.MOV.U32 R12, RZ, RZ, R5 ;  /* 0x000000ffff0c7224 */ /* 0x000fe400078e0005 */
[----:B------:R-:W-:-:S07]  /*25f80*/  IMAD.MOV.U32 R66, RZ, RZ, R14 ;  /* 0x000000ffff427224 */ /* 0x000fce00078e000e */
[----:B------:R-:W-:Y:S05]  /*25f90*/  WARPSYNC.COLLECTIVE R15, `(.L_x_8210) ;  /* 0x000000000f087348 */ /* 0x000fea0003c00000 */
[----:B------:R0:W1:Y:S02]  /*25fa0*/  SHFL.IDX P6, R14, R13, R12, R11 ;  /* 0x0000000c0d0e7389 */ /* 0x00006400000c000b */
[----:B01----:R-:W-:Y:S01]  /*25fb0*/  ENDCOLLECTIVE ;  /* 0x000000000000791b */ /* 0x003fe20003800000 */
.L_x_8210:
[----:B------:R-:W-:Y:S02]  /*25fc0*/  IMAD.MOV.U32 R13, RZ, RZ, R6 ;  /* 0x000000ffff0d7224 */ /* 0x000fe400078e0006 */
[----:B------:R-:W-:-:S07]  /*25fd0*/  IMAD.MOV.U32 R7, RZ, RZ, R14 ;  /* 0x000000ffff077224 */ /* 0x000fce00078e000e */
[----:B------:R-:W-:Y:S05]  /*25fe0*/  WARPSYNC.COLLECTIVE R15, `(.L_x_8211) ;  /* 0x000000000f087348 */ /* 0x000fea0003c00000 */
[----:B------:R0:W1:Y:S02]  /*25ff0*/  SHFL.IDX P6, R14, R13, R12, R11 ;  /* 0x0000000c0d0e7389 */ /* 0x00006400000c000b */
[----:B01----:R-:W-:Y:S01]  /*26000*/  ENDCOLLECTIVE ;  /* 0x000000000000791b */ /* 0x003fe20003800000 */
.L_x_8211:
[----:B------:R-:W-:Y:S05]  /*26010*/  BRA `(.L_x_8212) ;  /* 0xffffff1400cc7947 */ /* 0x000fea000383ffff */
.L_x_7930:
[----:B------:R-:W-:Y:S01]  /*26020*/  IMAD.MOV.U32 R13, RZ, RZ, R3 ;  /* 0x000000ffff0d7224 */ /* 0x000fe200078e0003 */
[----:B------:R-:W-:Y:S01]  /*26030*/  MOV R15, 0xffffffff ;  /* 0xffffffff000f7802 */ /* 0x000fe20000000f00 */
[----:B------:R-:W-:Y:S02]  /*26040*/  IMAD.MOV.U32 R12, RZ, RZ, RZ ;  /* 0x000000ffff0c7224 */ /* 0x000fe400078e00ff */
[----:B------:R-:W-:-:S07]  /*26050*/  IMAD.MOV.U32 R11, RZ, RZ, 0x181f ;  /* 0x0000181fff0b7424 */ /* 0x000fce00078e00ff */
[----:B-----5:R-:W-:Y:S05]  /*26060*/  WARPSYNC.COLLECTIVE R15, `(.L_x_8213) ;  /* 0x000000000f087348 */ /* 0x020fea0003c00000 */
[----:B------:R0:W1:Y:S02]  /*26070*/  SHFL.IDX P6, R14, R13, R12, R11 ;  /* 0x0000000c0d0e7389 */ /* 0x00006400000c000b */
[----:B01---5:R-:W-:Y:S01]  /*26080*/  ENDCOLLECTIVE ;  /* 0x000000000000791b */ /* 0x023fe20003800000 */
.L_x_8213:
[----:B------:R-:W-:Y:S02]  /*26090*/  IMAD.MOV.U32 R13, RZ, RZ, R2 ;  /* 0x000000ffff0d7224 */ /* 0x000fe400078e0002 */
[----:B------:R-:W-:-:S07]  /*260a0*/  IMAD.MOV.U32 R0, RZ, RZ, R14 ;  /* 0x000000ffff007224 */ /* 0x000fce00078e000e */
[----:B------:R-:W-:Y:S05]  /*260b0*/  WARPSYNC.COLLECTIVE R15, `(.L_x_8214) ;  /* 0x000000000f087348 */ /* 0x000fea0003c00000 */
[----:B------:R0:W1:Y:S02]  /*260c0*/  SHFL.IDX P6, R14, R13, R12, R11 ;  /* 0x0000000c0d0e7389 */ /* 0x00006400000c000b */
[----:B01----:R-:W-:Y:S01]  /*260d0*/  ENDCOLLECTIVE ;  /* 0x000000000000791b */ /* 0x003fe20003800000 */
.L_x_8214:
[----:B------:R-:W-:Y:S05]  /*260e0*/  BRA `(.L_x_8215) ;  /* 0xffffff2400547947 */ /* 0x000fea000383ffff */
.L_x_7933:
[----:B------:R-:W-:Y:S01]  /*260f0*/  BSSY B1, `(.L_x_8216) ;  /* 0x0000008000017945 */ /* 0x000fe20003800000 */
[----:B------:R-:W-:Y:S01]  /*26100*/  IMAD.MOV.U32 R13, RZ, RZ, R3 ;  /* 0x000000ffff0d7224 */ /* 0x000fe200078e0003 */
[----:B------:R-:W-:Y:S01]  /*26110*/  MOV R12, 0x1 ;  /* 0x00000001000c7802 */ /* 0x000fe20000000f00 */
[----:B------:R-:W-:Y:S02]  /*26120*/  IMAD.MOV.U32 R11, RZ, RZ, 0x181f ;  /* 0x0000181fff0b7424 */ /* 0x000fe400078e00ff */
[----:B---3--:R-:W-:-:S07]  /*26130*/  IMAD.MOV.U32 R15, RZ, RZ, -0x1 ;  /* 0xffffffffff0f7424 */ /* 0x008fce00078e00ff */
[----:B012--5:R-:W-:Y:S05]  /*26140*/  WARPSYNC.COLLECTIVE R15, `(.L_x_8217) ;  /* 0x000000000f087348 */ /* 0x027fea0003c00000 */
[----:B--2---:R2:W3:Y:S02]  /*26150*/  SHFL.IDX P6, R14, R13, R12, R11 ;  /* 0x0000000c0d0e7389 */ /* 0x0044e400000c000b */
[----:B0123-5:R-:W-:Y:S01]  /*26160*/  ENDCOLLECTIVE ;  /* 0x000000000000791b */ /* 0x02ffe20003800000 */
.L_x_8217:
[----:B------:R-:W-:Y:S05]  /*26170*/  BSYNC B1 ;  /* 0x0000000000017941 */ /* 0x000fea0003800000 */
.L_x_8216:
        /* <DEDUP_REMOVED lines=8> */
.L_x_8218:
[----:B------:R-:W-:Y:S05]  /*26200*/  BRA `(.L_x_8219) ;  /* 0xffffff24005c7947 */ /* 0x000fea000383ffff */
.L_x_7936:
[----:B------:R-:W-:Y:S01]  /*26210*/  BSSY B1, `(.L_x_8220) ;  /* 0x0000008000017945 */ /* 0x000fe20003800000 */
[----:B------:R-:W-:Y:S01]  /*26220*/  MOV R13, R3 ;  /* 0x00000003000d7202 */ /* 0x000fe20000000f00 */
[----:B------:R-:W-:Y:S02]  /*26230*/  IMAD.MOV.U32 R12, RZ, RZ, 0x2 ;  /* 0x00000002ff0c7424 */ /* 0x000fe400078e00ff */
[----:B------:R-:W-:Y:S02]  /*26240*/  IMAD.MOV.U32 R11, RZ, RZ, 0x181f ;  /* 0x0000181fff0b7424 */ /* 0x000fe400078e00ff */
[----:B---3--:R-:W-:-:S07]  /*26250*/  IMAD.MOV.U32 R15, RZ, RZ, -0x1 ;  /* 0xffffffffff0f7424 */ /* 0x008fce00078e00ff */
[----:B012-4-:R-:W-:Y:S05]  /*26260*/  WARPSYNC.COLLECTIVE R15, `(.L_x_8221) ;  /* 0x000000000f087348 */ /* 0x017fea0003c00000 */
[----:B--2---:R2:W3:Y:S02]  /*26270*/  SHFL.IDX P6, R14, R13, R12, R11 ;  /* 0x0000000c0d0e7389 */ /* 0x0044e400000c000b */
[----:B01234-:R-:W-:Y:S01]  /*26280*/  ENDCOLLECTIVE ;  /* 0x000000000000791b */ /* 0x01ffe20003800000 */
.L_x_8221:
[----:B------:R-:W-:Y:S05]  /*26290*/  BSYNC B1 ;  /* 0x0000000000017941 */ /* 0x000fea0003800000 */
.L_x_8220:
[----:B------:R-:W-:Y:S01]  /*262a0*/  IMAD.MOV.U32 R13, RZ, RZ, R2 ;  /* 0x000000ffff0d7224 */ /* 0x000fe200078e0002 */
[----:B------:R-:W-:Y:S01]  /*262b0*/  MOV R15, 0xffffffff ;  /* 0xffffffff000f7802 */ /* 0x000fe20000000f00 */
[----:B------:R-:W-:Y:S01]  /*262c0*/  IMAD.MOV.U32 R12, RZ, RZ, 0x2 ;  /* 0x00000002ff0c7424 */ /* 0x000fe200078e00ff */
[----:B------:R-:W-:Y:S01]  /*262d0*/  MOV R0, R14 ;  /* 0x0000000e00007202 */ /* 0x000fe20000000f00 */
[----:B------:R-:W-:-:S07]  /*262e0*/  IMAD.MOV.U32 R11, RZ, RZ, 0x181f ;  /* 0x0000181fff0b7424 */ /* 0x000fce00078e00ff */
[----:B------:R-:W-:Y:S05]  /*262f0*/  WARPSYNC.COLLECTIVE R15, `(.L_x_8222) ;  /* 0x000000000f087348 */ /* 0x000fea0003c00000 */
[----:B------:R0:W1:Y:S02]  /*26300*/  SHFL.IDX P6, R14, R13, R12, R11 ;  /* 0x0000000c0d0e7389 */ /* 0x00006400000c000b */
[----:B01----:R-:W-:Y:S01]  /*26310*/  ENDCOLLECTIVE ;  /* 0x000000000000791b */ /* 0x003fe20003800000 */
.L_x_8222:
[----:B------:R-:W-:Y:S05]  /*26320*/  BRA `(.L_x_8223) ;  /* 0xffffff2400647947 */ /* 0x000fea000383ffff */
.L_x_7939:
[----:B------:R-:W-:Y:S01]  /*26330*/  BSSY B1, `(.L_x_8224) ;  /* 0x0000008000017945 */ /* 0x000fe20003800000 */
[----:B------:R-:W-:Y:S01]  /*26340*/  IMAD.MOV.U32 R13, RZ, RZ, R3 ;  /* 0x000000ffff0d7224 */ /* 0x000fe200078e0003 */
[----:B---3--:R-:W-:Y:S01]  /*26350*/  MOV R15, 0xffffffff ;  /* 0xffffffff000f7802 */ /* 0x008fe20000000f00 */
[----:B------:R-:W-:Y:S02]  /*26360*/  IMAD.MOV.U32 R12, RZ, RZ, 0x3 ;  /* 0x00000003ff0c7424 */ /* 0x000fe400078e00ff */
[----:B------:R-:W-:-:S07]  /*26370*/  IMAD.MOV.U32 R11, RZ, RZ, 0x181f ;  /* 0x0000181fff0b7424 */ /* 0x000fce00078e00ff */
[----:B012-4-:R-:W-:Y:S05]  /*26380*/  WARPSYNC.COLLECTIVE R15, `(.L_x_8225) ;  /* 0x000000000f087348 */ /* 0x017fea0003c00000 */
[----:B--2---:R2:W3:Y:S02]  /*26390*/  SHFL.IDX P6, R14, R13, R12, R11 ;  /* 0x0000000c0d0e7389 */ /* 0x0044e400000c000b */
[----:B01234-:R-:W-:Y:S01]  /*263a0*/  ENDCOLLECTIVE ;  /* 0x000000000000791b */ /* 0x01ffe20003800000 */
.L_x_8225:
[----:B------:R-:W-:Y:S05]  /*263b0*/  BSYNC B1 ;  /* 0x0000000000017941 */ /* 0x000fea0003800000 */
.L_x_8224:
        /* <DEDUP_REMOVED lines=8> */
.L_x_8226:
[----:B------:R-:W-:Y:S05]  /*26440*/  BRA `(.L_x_8227) ;  /* 0xffffff24006c7947 */ /* 0x000fea000383ffff */
.L_x_7941:
[----:B------:R-:W-:Y:S01]  /*26450*/  IMAD.MOV.U32 R13, RZ, RZ, R26 ;  /* 0x000000ffff0d7224 */ /* 0x000fe200078e001a */
[----:B------:R-:W-:Y:S01]  /*26460*/  MOV R11, 0x1c1f ;  /* 0x00001c1f000b7802 */ /* 0x000fe20000000f00 */
[----:B------:R-:W-:Y:S02]  /*26470*/  IMAD.MOV.U32 R12, RZ, RZ, RZ ;  /* 0x000000ffff0c7224 */ /* 0x000fe400078e00ff */
[----:B------:R-:W-:-:S07]  /*26480*/  IMAD.MOV.U32 R15, RZ, RZ, -0x1 ;  /* 0xffffffffff0f7424 */ /* 0x000fce00078e00ff */
[----:B------:R-:W-:Y:S05]  /*26490*/  WARPSYNC.COLLECTIVE R15, `(.L_x_8228) ;  /* 0x000000000f087348 */ /* 0x000fea0003c00000 */
[----:B------:R0:W1:Y:S02]  /*264a0*/  SHFL.IDX P6, R14, R13, R12, R11 ;  /* 0x0000000c0d0e7389 */ /* 0x00006400000c000b */
[----:B01----:R-:W-:Y:S01]  /*264b0*/  ENDCOLLECTIVE ;  /* 0x000000000000791b */ /* 0x003fe20003800000 */
.L_x_8228:
[----:B------:R-:W-:Y:S02]  /*264c0*/  IMAD.MOV.U32 R13, RZ, RZ, R24 ;  /* 0x000000ffff0d7224 */ /* 0x000fe400078e0018 */
[----:B------:R-:W-:-:S07]  /*264d0*/  IMAD.MOV.U32 R27, RZ, RZ, R14 ;  /* 0x000000ffff1b7224 */ /* 0x000fce00078e000e */
[----:B------:R-:W-:Y:S05]  /*264e0*/  WARPSYNC.COLLECTIVE R15, `(.L_x_8229) ;  /* 0x000000000f087348 */ /* 0x000fea0003c00000 */
[----:B------:R0:W1:Y:S02]  /*264f0*/  SHFL.IDX P6, R14, R13, R12, R11 ;  /* 0x0000000c0d0e7389 */ /* 0x00006400000c000b */
[----:B01----:R-:W-:Y:S01]  /*26500*/  ENDCOLLECTIVE ;  /* 0x000000000000791b */ /* 0x003fe20003800000 */
.L_x_8229:
[----:B------:R-:W-:Y:S05]  /*26510*/  BRA `(.L_x_8230) ;  /* 0xffffff2800347947 */ /* 0x000fea000383ffff */
.L_x_7944:
[----:B------:R-:W-:Y:S01]  /*26520*/  BSSY B1, `(.L_x_8231) ;  /* 0x0000008000017945 */ /* 0x000fe20003800000 */
[----:B---3--:R-:W-:Y:S01]  /*26530*/  MOV R13, R26 ;  /* 0x0000001a000d7202 */ /* 0x008fe20000000f00 */
[----:B------:R-:W-:Y:S02]  /*26540*/  IMAD.MOV.U32 R12, RZ, RZ, 0x1 ;  /* 0x00000001ff0c7424 */ /* 0x000fe400078e00ff */
[----:B------:R-:W-:Y:S02]  /*26550*/  IMAD.MOV.U32 R11, RZ, RZ, 0x1c1f ;  /* 0x00001c1fff0b7424 */ /* 0x000fe400078e00ff */
[----:B------:R-:W-:-:S07]  /*26560*/  IMAD.MOV.U32 R15, RZ, RZ, -0x1 ;  /* 0xffffffffff0f7424 */ /* 0x000fce00078e00ff */
[----:B012---:R-:W-:Y:S05]  /*26570*/  WARPSYNC.COLLECTIVE R15, `(.L_x_8232) ;  /* 0x000000000f087348 */ /* 0x007fea0003c00000 */
[----:B--2---:R2:W3:Y:S02]  /*26580*/  SHFL.IDX P6, R14, R13, R12, R11 ;  /* 0x0000000c0d0e7389 */ /* 0x0044e400000c000b */
[----:B0123--:R-:W-:Y:S01]  /*26590*/  ENDCOLLECTIVE ;  /* 0x000000000000791b */ /* 0x00ffe20003800000 */
.L_x_8232:
[----:B------:R-:W-:Y:S05]  /*265a0*/  BSYNC B1 ;  /* 0x0000000000017941 */ /* 0x000fea0003800000 */
.L_x_8231:
        /* <DEDUP_REMOVED lines=8> */
.L_x_8233:
[----:B------:R-:W-:Y:S05]  /*26630*/  BRA `(.L_x_8234) ;  /* 0xffffff2c00f07947 */ /* 0x000fea000383ffff */
.L_x_7948:
[----:B------:R-:W-:Y:S01]  /*26640*/  IMAD.MOV.U32 R13, RZ, RZ, R3 ;  /* 0x000000ffff0d7224 */ /* 0x000fe200078e0003 */
[----:B------:R-:W-:Y:S01]  /*26650*/  MOV R15, 0xffffffff ;  /* 0xffffffff000f7802 */ /* 0x000fe20000000f00 */
[----:B------:R-:W-:Y:S02]  /*26660*/  IMAD.MOV.U32 R12, RZ, RZ, RZ ;  /* 0x000000ffff0c7224 */ /* 0x000fe400078e00ff */
[----:B------:R-:W-:-:S07]  /*26670*/  IMAD.MOV.U32 R11, RZ, RZ, 0x181f ;  /* 0x0000181fff0b7424 */ /* 0x000fce00078e00ff */
[----:B--23--:R-:W-:Y:S05]  /*26680*/  WARPSYNC.COLLECTIVE R15, `(.L_x_8235) ;  /* 0x000000000f087348 */ /* 0x00cfea0003c00000 */
[----:B------:R0:W1:Y:S02]  /*26690*/  SHFL.IDX P6, R14, R13, R12, R11 ;  /* 0x0000000c0d0e7389 */ /* 0x00006400000c000b */
[----:B0123--:R-:W-:Y:S01]  /*266a0*/  ENDCOLLECTIVE ;  /* 0x000000000000791b */ /* 0x00ffe20003800000 */
.L_x_8235:
[----:B------:R-:W-:Y:S02]  /*266b0*/  IMAD.MOV.U32 R13, RZ, RZ, R2 ;  /* 0x000000ffff0d7224 */ /* 0x000fe400078e0002 */
[----:B------:R-:W-:-:S07]  /*266c0*/  IMAD.MOV.U32 R0, RZ, RZ, R14 ;  /* 0x000000ffff007224 */ /* 0x000fce00078e000e */
[----:B------:R-:W-:Y:S05]  /*266d0*/  WARPSYNC.COLLECTIVE R15, `(.L_x_8236) ;  /* 0x000000000f087348 */ /* 0x000fea0003c00000 */
[----:B------:R0:W1:Y:S02]  /*266e0*/  SHFL.IDX P6, R14, R13, R12, R11 ;  /* 0x0000000c0d0e7389 */ /* 0x00006400000c000b */
[----:B01----:R-:W-:Y:S01]  /*266f0*/  ENDCOLLECTIVE ;  /* 0x000000000000791b */ /* 0x003fe20003800000 */
.L_x_8236:
[----:B------:R-:W-:Y:S05]  /*26700*/  BRA `(.L_x_8237) ;  /* 0xffffff3c00a47947 */ /* 0x000fea000383ffff */
.L_x_7951:
[----:B------:R-:W-:Y:S01]  /*26710*/  BSSY B1, `(.L_x_8238) ;  /* 0x0000008000017945 */ /* 0x000fe20003800000 */
[----:B------:R-:W-:Y:S01]  /*26720*/  IMAD.MOV.U32 R13, RZ, RZ, R3 ;  /* 0x000000ffff0d7224 */ /* 0x000fe200078e0003 */
[----:B------:R-:W-:Y:S01]  /*26730*/  MOV R12, 0x1 ;  /* 0x00000001000c7802 */ /* 0x000fe20000000f00 */
[----:B------:R-:W-:Y:S02]  /*26740*/  IMAD.MOV.U32 R11, RZ, RZ, 0x181f ;  /* 0x0000181fff0b7424 */ /* 0x000fe400078e00ff */
[----:B-1----:R-:W-:-:S07]  /*26750*/  IMAD.MOV.U32 R15, RZ, RZ, -0x1 ;  /* 0xffffffffff0f7424 */ /* 0x002fce00078e00ff */
[----:B0-234-:R-:W-:Y:S05]  /*26760*/  WARPSYNC.COLLECTIVE R15, `(.L_x_8239) ;  /* 0x000000000f087348 */ /* 0x01dfea0003c00000 */
[----:B----4-:R1:W4:Y:S02]  /*26770*/  SHFL.IDX P6, R14, R13, R12, R11 ;  /* 0x0000000c0d0e7389 */ /* 0x01032400000c000b */
[----:B01234-:R-:W-:Y:S01]  /*26780*/  ENDCOLLECTIVE ;  /* 0x000000000000791b */ /* 0x01ffe20003800000 */
.L_x_8239:
[----:B------:R-:W-:Y:S05]  /*26790*/  BSYNC B1 ;  /* 0x0000000000017941 */ /* 0x000fea0003800000 */
.L_x_8238:
        /* <DEDUP_REMOVED lines=8> */
.L_x_8240:
[----:B------:R-:W-:Y:S05]  /*26820*/  BRA `(.L_x_8241) ;  /* 0xffffff3c00b07947 */ /* 0x000fea000383ffff */
.L_x_7954:
        /* <DEDUP_REMOVED lines=8> */
.L_x_8243:
[----:B------:R-:W-:Y:S05]  /*268b0*/  BSYNC B1 ;  /* 0x0000000000017941 */ /* 0x000fea0003800000 */
.L_x_8242:
        /* <DEDUP_REMOVED lines=8> */
.L_x_8244:
[----:B------:R-:W-:Y:S05]  /*26940*/  BRA `(.L_x_8245) ;  /* 0xffffff3c00b87947 */ /* 0x000fea000383ffff */
.L_x_7957:
[----:B------:R-:W-:Y:S01]  /*26950*/  BSSY B1, `(.L_x_8246) ;  /* 0x0000008000017945 */ /* 0x000fe20003800000 */
[----:B------:R-:W-:Y:S01]  /*26960*/  IMAD.MOV.U32 R13, RZ, RZ, R3 ;  /* 0x000000ffff0d7224 */ /* 0x000fe200078e0003 */
[----:B0-----:R-:W-:Y:S01]  /*26970*/  MOV R15, 0xffffffff ;  /* 0xffffffff000f7802 */ /* 0x001fe20000000f00 */
[----:B------:R-:W-:Y:S02]  /*26980*/  IMAD.MOV.U32 R12, RZ, RZ, 0x3 ;  /* 0x00000003ff0c7424 */ /* 0x000fe400078e00ff */
[----:B------:R-:W-:-:S07]  /*26990*/  IMAD.MOV.U32 R11, RZ, RZ, 0x181f ;  /* 0x0000181fff0b7424 */ /* 0x000fce00078e00ff */
[----:B-1234-:R-:W-:Y:S05]  /*269a0*/  WARPSYNC.COLLECTIVE R15, `(.L_x_8247) ;  /* 0x000000000f087348 */ /* 0x01efea0003c00000 */
[----:B------:R0:W0:Y:S02]  /*269b0*/  SHFL.IDX P6, R14, R13, R12, R11 ;  /* 0x0000000c0d0e7389 */ /* 0x00002400000c000b */
[----:B01234-:R-:W-:Y:S01]  /*269c0*/  ENDCOLLECTIVE ;  /* 0x000000000000791b */ /* 0x01ffe20003800000 */
.L_x_8247:
[----:B------:R-:W-:Y:S05]  /*269d0*/  BSYNC B1 ;  /* 0x0000000000017941 */ /* 0x000fea0003800000 */
.L_x_8246:
        /* <DEDUP_REMOVED lines=8> */
.L_x_8248:
[----:B------:R-:W-:Y:S05]  /*26a60*/  BRA `(.L_x_8249) ;  /* 0xffffff3c00c07947 */ /* 0x000fea000383ffff */
.L_x_7973:
[----:B------:R-:W0:Y:S01]  /*26a70*/  S2R R7, SR_TID.X ;  /* 0x0000000000077919 */ /* 0x000e220000002100 */
[----:B------:R-:W-:Y:S01]  /*26a80*/  BSSY B1, `(.L_x_8250) ;  /* 0x000000a000017945 */ /* 0x000fe20003800000 */
[----:B------:R-:W-:Y:S01]  /*26a90*/  IMAD.MOV.U32 R12, RZ, RZ, RZ ;  /* 0x000000ffff0c7224 */ /* 0x000fe200078e00ff */
[----:B------:R-:W-:Y:S01]  /*26aa0*/  MOV R11, 0x1f ;  /* 0x0000001f000b7802 */ /* 0x000fe20000000f00 */
[----:B------:R-:W-:Y:S01]  /*26ab0*/  IMAD.MOV.U32 R15, RZ, RZ, -0x1 ;  /* 0xffffffffff0f7424 */ /* 0x000fe200078e00ff */
[----:B0-----:R-:W-:-:S04]  /*26ac0*/  SHF.R.U32.HI R7, RZ, 0x5, R7 ;  /* 0x00000005ff077819 */ /* 0x001fc80000011607 */
[----:B------:R-:W-:-:S05]  /*26ad0*/  LOP3.LUT R7, R7, 0x3, RZ, 0xc0, !PT ;  /* 0x0000000307077812 */ /* 0x000fca00078ec0ff */
[----:B------:R-:W-:-:S07]  /*26ae0*/  IMAD.MOV.U32 R13, RZ, RZ, R7 ;  /* 0x000000ffff0d7224 */ /* 0x000fce00078e0007 */
[----:B------:R-:W-:Y:S05]  /*26af0*/  WARPSYNC.COLLECTIVE R15, `(.L_x_8251) ;  /* 0x000000000f087348 */ /* 0x000fea0003c00000 */
[----:B------:R0:W1:Y:S02]  /*26b00*/  SHFL.IDX P6, R14, R13, R12, R11 ;  /* 0x0000000c0d0e7389 */ /* 0x00006400000c000b */
[----:B01----:R-:W-:Y:S01]  /*26b10*/  ENDCOLLECTIVE ;  /* 0x000000000000791b */ /* 0x003fe20003800000 */
.L_x_8251:
[----:B------:R-:W-:Y:S05]  /*26b20*/  BSYNC B1 ;  /* 0x0000000000017941 */ /* 0x000fea0003800000 */
.L_x_8250:
[----:B------:R-:W-:Y:S05]  /*26b30*/  BRA `(.L_x_8252) ;  /* 0xffffff5400fc7947 */ /* 0x000fea000383ffff */
.L_x_7975:
[----:B------:R-:W-:Y:S01]  /*26b40*/  BSSY B1, `(.L_x_8253) ;  /* 0x0000006000017945 */ /* 0x000fe20003800000 */
[----:B------:R-:W-:-:S07]  /*26b50*/  IMAD.MOV.U32 R15, RZ, RZ, -0x1 ;  /* 0xffffffffff0f7424 */ /* 0x000fce00078e00ff */
[----:B0-----:R-:W-:Y:S05]  /*26b60*/  WARPSYNC.COLLECTIVE R15, `(.L_x_8254) ;  /* 0x000000000f0c7348 */ /* 0x001fea0003c00000 */
[----:B------:R-:W-:Y:S02]  /*26b70*/  ELECT P6, UR62, PT ;  /* 0x00000000003e782f */ /* 0x000fe400038c0000 */
[----:B------:R-:W-:Y:S01]  /*26b80*/  MOV R14, UR62 ;  /* 0x0000003e000e7c02 */ /* 0x000fe20008000f00 */
[----:B0-----:R-:W-:Y:S10]  /*26b90*/  ENDCOLLECTIVE ;  /* 0x000000000000791b */ /* 0x001ff40003800000 */
.L_x_8254:
[----:B------:R-:W-:Y:S05]  /*26ba0*/  BSYNC B1 ;  /* 0x0000000000017941 */ /* 0x000fea0003800000 */
.L_x_8253:
[----:B------:R-:W-:Y:S05]  /*26bb0*/  BRA `(.L_x_7974) ;  /* 0xffffff5400f47947 */ /* 0x000fea000383ffff */
.L_x_7977:
[----:B0-----:R0:W1:Y:S02]  /*26bc0*/  SYNCS.PHASECHK.TRANS64.TRYWAIT P0, [R22+URZ+0x22820], R6 ;  /* 0x02282006160075a7 */ /* 0x001064000800017f */
[----:B-1----:R-:W-:Y:S05]  /*26bd0*/  @!P0 NANOSLEEP.SYNCS 0x989680 ;  /* 0x009896800000895d */ /* 0x002fea0003900000 */
[----:B------:R-:W1:Y:S02]  /*26be0*/  @!P0 SYNCS.PHASECHK.TRANS64 P0, [R22+URZ+0x22820], R6 ;  /* 0x02282006160085a7 */ /* 0x000e64000800007f */
[----:B-1----:R-:W-:Y:S05]  /*26bf0*/  @!P0 BRA `(.L_x_7977) ;  /* 0xfffffffc00f08947 */ /* 0x002fea000383ffff */
[----:B------:R-:W-:Y:S05]  /*26c00*/  BRA `(.L_x_8255) ;  /* 0xffffff5800047947 */ /* 0x000fea000383ffff */
.L_x_7981:
[----:B0-----:R0:W1:Y:S02]  /*26c10*/  SYNCS.PHASECHK.TRANS64.TRYWAIT P0, [R6+URZ+0x228a0], R10 ;  /* 0x0228a00a060075a7 */ /* 0x001064000800017f */
[----:B-1----:R-:W-:Y:S05]  /*26c20*/  @!P0 NANOSLEEP.SYNCS 0x989680 ;  /* 0x009896800000895d */ /* 0x002fea0003900000 */
[----:B------:R-:W1:Y:S02]  /*26c30*/  @!P0 SYNCS.PHASECHK.TRANS64 P0, [R6+URZ+0x228a0], R10 ;  /* 0x0228a00a060085a7 */ /* 0x000e64000800007f */
[----:B-1----:R-:W-:Y:S05]  /*26c40*/  @!P0 BRA `(.L_x_7981) ;  /* 0xfffffffc00f08947 */ /* 0x002fea000383ffff */
[----:B------:R-:W-:Y:S05]  /*26c50*/  BRA `(.L_x_8256) ;  /* 0xffffff5800207947 */ /* 0x000fea000383ffff */
.L_x_7986:
[----:B-1----:R1:W2:Y:S02]  /*26c60*/  SYNCS.PHASECHK.TRANS64.TRYWAIT P0, [R6+URZ+0x228c0], R10 ;  /* 0x0228c00a060075a7 */ /* 0x0022a4000800017f */
[----:B--2---:R-:W-:Y:S05]  /*26c70*/  @!P0 NANOSLEEP.SYNCS 0x989680 ;  /* 0x009896800000895d */ /* 0x004fea0003900000 */
[----:B------:R-:W2:Y:S02]  /*26c80*/  @!P0 SYNCS.PHASECHK.TRANS64 P0, [R6+URZ+0x228c0], R10 ;  /* 0x0228c00a060085a7 */ /* 0x000ea4000800007f */
[----:B--2---:R-:W-:Y:S05]  /*26c90*/  @!P0 BRA `(.L_x_7986) ;  /* 0xfffffffc00f08947 */ /* 0x004fea000383ffff */
[----:B------:R-:W-:Y:S05]  /*26ca0*/  BRA `(.L_x_8257) ;  /* 0xffffff58009c7947 */ /* 0x000fea000383ffff */
.L_x_7993:
[----:B0-----:R0:W1:Y:S02]  /*26cb0*/  SYNCS.PHASECHK.TRANS64.TRYWAIT P2, [R6+URZ+0x228a0], R7 ;  /* 0x0228a007060075a7 */ /* 0x001064000804017f */
[----:B-1----:R-:W-:Y:S05]  /*26cc0*/  @!P2 NANOSLEEP.SYNCS 0x989680 ;  /* 0x009896800000a95d */ /* 0x002fea0003900000 */
[----:B------:R-:W1:Y:S02]  /*26cd0*/  @!P2 SYNCS.PHASECHK.TRANS64 P2, [R6+URZ+0x228a0], R7 ;  /* 0x0228a0070600a5a7 */ /* 0x000e64000804007f */
[----:B-1----:R-:W-:Y:S05]  /*26ce0*/  @!P2 BRA `(.L_x_7993) ;  /* 0xfffffffc00f0a947 */ /* 0x002fea000383ffff */
[----:B------:R-:W-:Y:S05]  /*26cf0*/  BRA `(.L_x_8258) ;  /* 0xffffff5c00647947 */ /* 0x000fea000383ffff */
.L_x_7998:
[----:B-1----:R1:W2:Y:S02]  /*26d00*/  SYNCS.PHASECHK.TRANS64.TRYWAIT P2, [R6+URZ+0x228c0], R7 ;  /* 0x0228c007060075a7 */ /* 0x0022a4000804017f */
[----:B--2---:R-:W-:Y:S05]  /*26d10*/  @!P2 NANOSLEEP.SYNCS 0x989680 ;  /* 0x009896800000a95d */ /* 0x004fea0003900000 */
[----:B------:R-:W2:Y:S02]  /*26d20*/  @!P2 SYNCS.PHASECHK.TRANS64 P2, [R6+URZ+0x228c0], R7 ;  /* 0x0228c0070600a5a7 */ /* 0x000ea4000804007f */
[----:B--2---:R-:W-:Y:S05]  /*26d30*/  @!P2 BRA `(.L_x_7998) ;  /* 0xfffffffc00f0a947 */ /* 0x004fea000383ffff */
[----:B------:R-:W-:Y:S05]  /*26d40*/  BRA `(.L_x_8259) ;  /* 0xffffff5c00dc7947 */ /* 0x000fea000383ffff */
.L_x_8015:
[----:B------:R-:W0:Y:S01]  /*26d50*/  S2R R20, SR_TID.X ;  /* 0x0000000000147919 */ /* 0x000e220000002100 */
[----:B------:R-:W-:Y:S01]  /*26d60*/  BSSY B0, `(.L_x_8260) ;  /* 0x0000009000007945 */ /* 0x000fe20003800000 */
[----:B------:R-:W-:Y:S01]  /*26d70*/  IMAD.MOV.U32 R12, RZ, RZ, RZ ;  /* 0x000000ffff0c7224 */ /* 0x000fe200078e00ff */
[----:B------:R-:W-:Y:S01]  /*26d80*/  MOV R11, 0x1f ;  /* 0x0000001f000b7802 */ /* 0x000fe20000000f00 */
[----:B------:R-:W-:Y:S01]  /*26d90*/  IMAD.MOV.U32 R15, RZ, RZ, -0x1 ;  /* 0xffffffffff0f7424 */ /* 0x000fe200078e00ff */
[----:B0-----:R-:W-:-:S04]  /*26da0*/  SHF.R.U32.HI R13, RZ, 0x5, R20 ;  /* 0x00000005ff0d7819 */ /* 0x001fc80000011614 */
[----:B------:R-:W-:-:S07]  /*26db0*/  LOP3.LUT R13, R13, 0x3, RZ, 0xc0, !PT ;  /* 0x000000030d0d7812 */ /* 0x000fce00078ec0ff */
[----:B-----5:R-:W-:Y:S05]  /*26dc0*/  WARPSYNC.COLLECTIVE R15, `(.L_x_8261) ;  /* 0x000000000f087348 */ /* 0x020fea0003c00000 */
[----:B------:R0:W1:Y:S02]  /*26dd0*/  SHFL.IDX P6, R14, R13, R12, R11 ;  /* 0x0000000c0d0e7389 */ /* 0x00006400000c000b */
[----:B01---5:R-:W-:Y:S01]  /*26de0*/  ENDCOLLECTIVE ;  /* 0x000000000000791b */ /* 0x023fe20003800000 */
.L_x_8261:
[----:B------:R-:W-:Y:S05]  /*26df0*/  BSYNC B0 ;  /* 0x0000000000007941 */ /* 0x000fea0003800000 */
.L_x_8260:
[----:B------:R-:W-:Y:S05]  /*26e00*/  BRA `(.L_x_8262) ;  /* 0xffffff6c00d87947 */ /* 0x000fea000383ffff */
.L_x_8018:
[----:B0-----:R-:W2:Y:S02]  /*26e10*/  LDL R0, [R1+0x34] ;  /* 0x0000340001007983 */ /* 0x001ea40000100800 */
[----:B--2---:R0:W1:Y:S02]  /*26e20*/  SYNCS.PHASECHK.TRANS64.TRYWAIT P0, [R6+URZ+0x22880], R0 ;  /* 0x02288000060075a7 */ /* 0x004064000800017f */
[----:B-1----:R-:W-:Y:S05]  /*26e30*/  @!P0 NANOSLEEP.SYNCS 0x989680 ;  /* 0x009896800000895d */ /* 0x002fea0003900000 */
[----:B------:R-:W1:Y:S02]  /*26e40*/  @!P0 SYNCS.PHASECHK.TRANS64 P0, [R6+URZ+0x22880], R0 ;  /* 0x02288000060085a7 */ /* 0x000e64000800007f */
[----:B-1----:R-:W-:Y:S05]  /*26e50*/  @!P0 BRA `(.L_x_8018) ;  /* 0xfffffffc00ec8947 */ /* 0x002fea000383ffff */
[----:B------:R-:W-:Y:S05]  /*26e60*/  BRA `(.L_x_8263) ;  /* 0xffffff6c00f07947 */ /* 0x000fea000383ffff */
.L_x_8019:
        /* <DEDUP_REMOVED lines=8> */
.L_x_8265:
[----:B------:R-:W-:Y:S05]  /*26ef0*/  BSYNC B0 ;  /* 0x0000000000007941 */ /* 0x000fea0003800000 */
.L_x_8264:
[----:B------:R-:W-:Y:S01]  /*26f00*/  IMAD.MOV.U32 R13, RZ, RZ, R0 ;  /* 0x000000ffff0d7224 */ /* 0x000fe200078e0000 */
[----:B------:R-:W-:Y:S01]  /*26f10*/  MOV R12, RZ ;  /* 0x000000ff000c7202 */ /* 0x000fe20000000f00 */
[----:B------:R-:W-:Y:S01]  /*26f20*/  IMAD.MOV.U32 R11, RZ, RZ, 0x181f ;  /* 0x0000181fff0b7424 */ /* 0x000fe200078e00ff */
[----:B------:R-:W-:Y:S01]  /*26f30*/  ISETP.GE.AND P2, PT, R7, 0x21, PT ;  /* 0x000000210700780c */ /* 0x000fe20003f46270 */
[----:B------:R-:W-:Y:S01]  /*26f40*/  IMAD.MOV.U32 R15, RZ, RZ, -0x1 ;  /* 0xffffffffff0f7424 */ /* 0x000fe200078e00ff */
[----:B------:R-:W-:Y:S01]  /*26f50*/  LOP3.LUT R25, R25, 0xffffffef, RZ, 0xc0, !PT ;  /* 0xffffffef19197812 */ /* 0x000fe200078ec0ff */
[----:B------:R-:W-:Y:S01]  /*26f60*/  IMAD.MOV.U32 R21, RZ, RZ, R14 ;  /* 0x000000ffff157224 */ /* 0x000fe200078e000e */
[----:B------:R-:W-:-:S13]  /*26f70*/  ISETP.GE.AND P3, PT, R7, 0x91, PT ;  /* 0x000000910700780c */ /* 0x000fda0003f66270 */
[----:B------:R-:W-:Y:S05]  /*26f80*/  WARPSYNC.COLLECTIVE R15, `(.L_x_8266) ;  /* 0x000000000f087348 */ /* 0x000fea0003c00000 */
[----:B------:R0:W1:Y:S02]  /*26f90*/  SHFL.IDX P6, R14, R13, R12, R11 ;  /* 0x0000000c0d0e7389 */ /* 0x00006400000c000b */
[----:B01----:R-:W-:Y:S01]  /*26fa0*/  ENDCOLLECTIVE ;  /* 0x000000000000791b */ /* 0x003fe20003800000 */
.L_x_8266:
        /* <DEDUP_REMOVED lines=8> */
.L_x_8267:
[----:B------:R-:W-:Y:S01]  /*27030*/  IADD3 R28, P1, R35, R3, RZ ;  /* 0x00000003231c7210 */ /* 0x000fe20007f3e0ff */
[----:B------:R-:W-:-:S03]  /*27040*/  IMAD.IADD R3, R22, 0x1, R30 ;  /* 0x0000000116037824 */ /* 0x000fc600078e021e */
[----:B------:R-:W-:Y:S02]  /*27050*/  IADD3.X R29, RZ, R21, RZ, P1, !PT ;  /* 0x00000015ff1d7210 */ /* 0x000fe40000ffe4ff */
[----:B------:R-:W-:Y:S01]  /*27060*/  ISETP.LT.OR P1, PT, R7, 0x1, P0 ;  /* 0x000000010700780c */ /* 0x000fe20000721670 */
[----:B------:R-:W-:-:S12]  /*27070*/  IMAD.MOV.U32 R13, RZ, RZ, R0 ;  /* 0x000000ffff0d7224 */ /* 0x000fd800078e0000 */
[----:B------:R-:W-:Y:S01]  /*27080*/  @!PT LDS RZ, [RZ] ;  /* 0x00000000fffff984 */ /* 0x000fe20000000800 */
[----:B------:R-:W-:Y:S01]  /*27090*/  @!PT LDS RZ, [RZ] ;  /* 0x00000000fffff984 */ /* 0x000fe20000000800 */
[----:B------:R-:W-:Y:S01]  /*270a0*/  @!PT LDS RZ, [RZ] ;  /* 0x00000000fffff984 */ /* 0x000fe20000000800 */
[----:B------:R0:W-:Y:S01]  /*270b0*/  LDGSTS.E.BYPASS.LTC128B.128 [R3+0xa400], desc[UR36][R28.64], !P1 ;  /* 0x0a4000001c037fae */ /* 0x0001e2000c901d64 */
[----:B------:R-:W-:-:S07]  /*270c0*/  MOV R21, R14 ;  /* 0x0000000e00157202 */ /* 0x000fce0000000f00 */
[----:B0-----:R-:W-:Y:S05]  /*270d0*/  WARPSYNC.COLLECTIVE R15, `(.L_x_8268) ;  /* 0x000000000f087348 */ /* 0x001fea0003c00000 */
[----:B------:R1:W2:Y:S02]  /*270e0*/  SHFL.IDX P6, R14, R13, R12, R11 ;  /* 0x0000000c0d0e7389 */ /* 0x0002a400000c000b */
[----:B012---:R-:W-:Y:S01]  /*270f0*/  ENDCOLLECTIVE ;  /* 0x000000000000791b */ /* 0x007fe20003800000 */
.L_x_8268:
[----:B------:R-:W-:Y:S01]  /*27100*/  MOV R13, R2 ;  /* 0x00000002000d7202 */ /* 0x000fe20000000f00 */
        /* <DEDUP_REMOVED lines=8> */
.L_x_8269:
        /* <DEDUP_REMOVED lines=10> */
.L_x_8270:
[----:B------:R-:W-:Y:S01]  /*27230*/  IMAD.MOV.U32 R13, RZ, RZ, R2 ;  /* 0x000000ffff0d7224 */ /* 0x000fe200078e0002 */
[----:B------:R-:W-:Y:S01]  /*27240*/  MOV R12, 0x3 ;  /* 0x00000003000c7802 */ /* 0x000fe20000000f00 */
[----:B------:R-:W-:-:S05]  /*27250*/  IMAD.MOV.U32 R11, RZ, RZ, R14 ;  /* 0x000000ffff0b7224 */ /* 0x000fca00078e000e */
[----:B------:R-:W-:Y:S01]  /*27260*/  IADD3 R28, P1, R35, R11, RZ ;  /* 0x0000000b231c7210 */ /* 0x000fe20007f3e0ff */
[----:B------:R-:W-:-:S04]  /*27270*/  IMAD.MOV.U32 R11, RZ, RZ, 0x181f ;  /* 0x0000181fff0b7424 */ /* 0x000fc800078e00ff */
[----:B------:R-:W-:-:S08]  /*27280*/  IMAD.X R29, RZ, RZ, R21, P1 ;  /* 0x000000ffff1d7224 */ /* 0x000fd000008e0615 */
[----:B------:R-:W-:Y:S05]  /*27290*/  WARPSYNC.COLLECTIVE R15, `(.L_x_8271) ;  /* 0x000000000f087348 */ /* 0x000fea0003c00000 */
[----:B------:R0:W1:Y:S02]  /*272a0*/  SHFL.IDX P6, R14, R13, R12, R11 ;  /* 0x0000000c0d0e7389 */ /* 0x00006400000c000b */
[----:B01----:R-:W-:Y:S01]  /*272b0*/  ENDCOLLECTIVE ;  /* 0x000000000000791b */ /* 0x003fe20003800000 */
.L_x_8271:
[----:B------:R-:W-:Y:S01]  /*272c0*/  ISETP.LT.OR P1, PT, R7, 0x21, P0 ;  /* 0x000000210700780c */ /* 0x000fe20000721670 */
[----:B------:R-:W-:-:S12]  /*272d0*/  IMAD.MOV.U32 R13, RZ, RZ, R0 ;  /* 0x000000ffff0d7224 */ /* 0x000fd800078e0000 */
        /* <DEDUP_REMOVED lines=8> */
.L_x_8272:
[----:B------:R-:W-:Y:S02]  /*27360*/  IMAD.MOV.U32 R13, RZ, RZ, R2 ;  /* 0x000000ffff0d7224 */ /* 0x000fe400078e0002 */
[----:B------:R-:W-:Y:S01]  /*27370*/  IMAD.MOV.U32 R12, RZ, RZ, 0x4 ;  /* 0x00000004ff0c7424 */ /* 0x000fe200078e00ff */
[----:B------:R-:W-:-:S04]  /*27380*/  MOV R11, R14 ;  /* 0x0000000e000b7202 */ /* 0x000fc80000000f00 */
[----:B------:R-:W-:Y:S02]  /*27390*/  IADD3 R28, P1, R35, R11, RZ ;  /* 0x0000000b231c7210 */ /* 0x000fe40007f3e0ff */
[----:B------:R-:W-:-:S03]  /*273a0*/  MOV R11, 0x181f ;  /* 0x0000181f000b7802 */ /* 0x000fc60000000f00 */
[----:B------:R-:W-:Y:S01]  /*273b0*/  IMAD.X R29, RZ, RZ, R21, P1 ;  /* 0x000000ffff1d7224 */ /* 0x000fe200008e0615 */
[----:B------:R-:W-:-:S13]  /*273c0*/  ISETP.LT.OR P1, PT, R7, 0x31, P0 ;  /* 0x000000310700780c */ /* 0x000fda0000721670 */
[----:B------:R-:W-:Y:S05]  /*273d0*/  WARPSYNC.COLLECTIVE R15, `(.L_x_8273) ;  /* 0x000000000f087348 */ /* 0x000fea0003c00000 */
[----:B------:R0:W1:Y:S02]  /*273e0*/  SHFL.IDX P6, R14, R13, R12, R11 ;  /* 0x0000000c0d0e7389 */ /* 0x00006400000c000b */
[----:B01----:R-:W-:Y:S01]  /*273f0*/  ENDCOLLECTIVE ;  /* 0x000000000000791b */ /* 0x003fe20003800000 */
.L_x_8273:
        /* <DEDUP_REMOVED lines=9> */
.L_x_8274:
        /* <DEDUP_REMOVED lines=9> */
.L_x_8275:
        /* <DEDUP_REMOVED lines=10> */
.L_x_8276:
        /* <DEDUP_REMOVED lines=9> */
.L_x_8277:
        /* <DEDUP_REMOVED lines=10> */
.L_x_8278:
        /* <DEDUP_REMOVED lines=9> */
.L_x_8279:
        /* <DEDUP_REMOVED lines=10> */
.L_x_8280:
[----:B------:R-:W-:Y:S02]  /*27820*/  IMAD.MOV.U32 R13, RZ, RZ, R10 ;  /* 0x000000ffff0d7224 */ /* 0x000fe400078e000a */
[----:B------:R-:W-:Y:S01]  /*27830*/  IMAD.MOV.U32 R12, RZ, RZ, RZ ;  /* 0x000000ffff0c7224 */ /* 0x000fe200078e00ff */
[----:B------:R-:W-:-:S07]  /*27840*/  MOV R0, R14 ;  /* 0x0000000e00007202 */ /* 0x000fce0000000f00 */
[----:B------:R-:W-:Y:S05]  /*27850*/  WARPSYNC.COLLECTIVE R15, `(.L_x_8281) ;  /* 0x000000000f087348 */ /* 0x000fea0003c00000 */
[----:B------:R0:W1:Y:S02]  /*27860*/  SHFL.IDX P6, R14, R13, R12, R11 ;  /* 0x0000000c0d0e7389 */ /* 0x00006400000c000b */
[----:B01----:R-:W-:Y:S01]  /*27870*/  ENDCOLLECTIVE ;  /* 0x000000000000791b */ /* 0x003fe20003800000 */
.L_x_8281:
        /* <DEDUP_REMOVED lines=12> */
.L_x_8282:
[----:B------:R-:W-:Y:S01]  /*27940*/  MOV R13, R10 ;  /* 0x0000000a000d7202 */ /* 0x000fe20000000f00 */
[----:B------:R-:W-:Y:S02]  /*27950*/  IMAD.MOV.U32 R12, RZ, RZ, 0x1 ;  /* 0x00000001ff0c7424 */ /* 0x000fe400078e00ff */
[----:B------:R-:W-:-:S07]  /*27960*/  IMAD.MOV.U32 R0, RZ, RZ, R14 ;  /* 0x000000ffff007224 */ /* 0x000fce00078e000e */
[----:B------:R-:W-:Y:S05]  /*27970*/  WARPSYNC.COLLECTIVE R15, `(.L_x_8283) ;  /* 0x000000000f087348 */ /* 0x000fea0003c00000 */
[----:B------:R0:W1:Y:S02]  /*27980*/  SHFL.IDX P6, R14, R13, R12, R11 ;  /* 0x0000000c0d0e7389 */ /* 0x00006400000c000b */
[----:B01----:R-:W-:Y:S01]  /*27990*/  ENDCOLLECTIVE ;  /* 0x000000000000791b */ /* 0x003fe20003800000 */
.L_x_8283:
        /* <DEDUP_REMOVED lines=8> */
[----:B------:R-:W-:Y:S01]  /*27a20*/  ISETP.GE.AND P1, PT, R7, 0x11, PT ;  /* 0x000000110700780c */ /* 0x000fe20003f26270 */
[----:B------:R-:W-:-:S12]  /*27a30*/  IMAD.MOV.U32 R0, RZ, RZ, R14 ;  /* 0x000000ffff007224 */ /* 0x000fd800078e000e */
[----:B0-----:R-:W-:Y:S05]  /*27a40*/  WARPSYNC.COLLECTIVE R15, `(.L_x_8284) ;  /* 0x000000000f087348 */ /* 0x001fea0003c00000 */
[----:B------:R1:W2:Y:S02]  /*27a50*/  SHFL.IDX P6, R14, R13, R12, R11 ;  /* 0x0000000c0d0e7389 */ /* 0x0002a400000c000b */
[----:B012---:R-:W-:Y:S01]  /*27a60*/  ENDCOLLECTIVE ;  /* 0x000000000000791b */ /* 0x007fe20003800000 */
.L_x_8284:
[----:B------:R-:W-:Y:S02]  /*27a70*/  @P1 LOP3.LUT R25, R25, 0x10, RZ, 0xfc, !PT ;  /* 0x0000001019191812 */ /* 0x000fe400078efcff */
[----:B------:R-:W-:Y:S02]  /*27a80*/  ISETP.GE.AND P1, PT, R7, 0x41, PT ;  /* 0x000000410700780c */ /* 0x000fe40003f26270 */
[----:B------:R-:W-:-:S04]  /*27a90*/  LOP3.LUT R25, R25, 0xfffffff7, RZ, 0xc0, !PT ;  /* 0xfffffff719197812 */ /* 0x000fc800078ec0ff */
[----:B------:R-:W-:Y:S02]  /*27aa0*/  @P2 LOP3.LUT R25, R25, 0x8, RZ, 0xfc, !PT ;  /* 0x0000000819192812 */ /* 0x000fe400078efcff */
[----:B------:R-:W-:Y:S02]  /*27ab0*/  ISETP.GE.AND P2, PT, R7, 0x51, PT ;  /* 0x000000510700780c */ /* 0x000fe40003f46270 */
[----:B------:R-:W-:Y:S02]  /*27ac0*/  LOP3.LUT R25, R25, 0xffffffdf, RZ, 0xc0, !PT ;  /* 0xffffffdf19197812 */ /* 0x000fe400078ec0ff */
[----:B------:R-:W-:Y:S02]  /*27ad0*/  MOV R10, R14 ;  /* 0x0000000e000a7202 */ /* 0x000fe40000000f00 */
[----:B------:R-:W-:Y:S02]  /*27ae0*/  @P1 LOP3.LUT R25, R25, 0x20, RZ, 0xfc, !PT ;  /* 0x0000002019191812 */ /* 0x000fe400078efcff */
[----:B------:R-:W-:-:S02]  /*27af0*/  ISETP.GE.AND P1, PT, R7, 0x71, PT ;  /* 0x000000710700780c */ /* 0x000fc40003f26270 */
[----:B------:R-:W-:-:S04]  /*27b00*/  LOP3.LUT R25, R25, 0xffffff7f, RZ, 0xc0, !PT ;  /* 0xffffff7f19197812 */ /* 0x000fc800078ec0ff */
[----:B------:R-:W-:Y:S02]  /*27b10*/  @P2 LOP3.LUT R25, R25, 0x80, RZ, 0xfc, !PT ;  /* 0x0000008019192812 */ /* 0x000fe400078efcff */
[----:B------:R-:W-:Y:S02]  /*27b20*/  ISETP.GE.AND P2, PT, R7, 0x81, PT ;  /* 0x000000810700780c */ /* 0x000fe40003f46270 */
[----:B------:R-:W-:-:S04]  /*27b30*/  LOP3.LUT R25, R25, 0xfffffeff, RZ, 0xc0, !PT ;  /* 0xfffffeff19197812 */ /* 0x000fc800078ec0ff */
[----:B------:R-:W-:Y:S01]  /*27b40*/  @P3 LOP3.LUT R25, R25, 0x100, RZ, 0xfc, !PT ;  /* 0x0000010019193812 */ /* 0x000fe200078efcff */
[----:B------:R-:W-:Y:S06]  /*27b50*/  BRA `(.L_x_8285) ;  /* 0xffffff6800a87947 */ /* 0x000fec000383ffff */
.L_x_8024:
[----:B--2---:R-:W2:Y:S02]  /*27b60*/  LDL R0, [R1+0x34] ;  /* 0x0000340001007983 */ /* 0x004ea40000100800 */
[----:B--2---:R2:W3:Y:S02]  /*27b70*/  SYNCS.PHASECHK.TRANS64.TRYWAIT P0, [R6+URZ+0x22840], R0 ;  /* 0x02284000060075a7 */ /* 0x0044e4000800017f */
[----:B---3--:R-:W-:Y:S05]  /*27b80*/  @!P0 NANOSLEEP.SYNCS 0x989680 ;  /* 0x009896800000895d */ /* 0x008fea0003900000 */
[----:B------:R-:W3:Y:S02]  /*27b90*/  @!P0 SYNCS.PHASECHK.TRANS64 P0, [R6+URZ+0x22840], R0 ;  /* 0x02284000060085a7 */ /* 0x000ee4000800007f */
[----:B---3--:R-:W-:Y:S05]  /*27ba0*/  @!P0 BRA `(.L_x_8024) ;  /* 0xfffffffc00ec8947 */ /* 0x008fea000383ffff */
[----:B------:R-:W-:Y:S05]  /*27bb0*/  BRA `(.L_x_8286) ;  /* 0xffffff6800fc7947 */ /* 0x000fea000383ffff */
.L_x_8025:
        /* <DEDUP_REMOVED lines=8> */
.L_x_8288:
[----:B------:R-:W-:Y:S05]  /*27c40*/  BSYNC B0 ;  /* 0x0000000000007941 */ /* 0x000fea0003800000 */
.L_x_8287:
        /* <DEDUP_REMOVED lines=8> */
.L_x_8289:
[----:B------:R-:W-:Y:S02]  /*27cd0*/  IMAD.MOV.U32 R13, RZ, RZ, R0 ;  /* 0x000000ffff0d7224 */ /* 0x000fe400078e0000 */
[----:B------:R-:W-:Y:S01]  /*27ce0*/  IMAD.MOV.U32 R12, RZ, RZ, 0x1 ;  /* 0x00000001ff0c7424 */ /* 0x000fe200078e00ff */
[----:B------:R-:W-:Y:S01]  /*27cf0*/  LOP3.LUT P6, RZ, R25, 0x40, RZ, 0xc0, !PT ;  /* 0x0000004019ff7812 */ /* 0x000fe200078cc0ff */
[----:B------:R-:W-:-:S12]  /*27d00*/  IMAD.MOV.U32 R8, RZ, RZ, R14 ;  /* 0x000000ffff087224 */ /* 0x000fd800078e000e */
[----:B------:R-:W-:-:S05]  /*27d10*/  @P6 IADD3 R8, P0, R35, R8, RZ ;  /* 0x0000000823086210 */ /* 0x000fca0007f1e0ff */
[----:B------:R-:W-:-:S05]  /*27d20*/  @P6 IMAD.X R7, RZ, RZ, R7, P0 ;  /* 0x000000ffff076224 */ /* 0x000fca00000e0607 */
[----:B------:R-:W-:-:S05]  /*27d30*/  @P6 MOV R9, R7 ;  /* 0x0000000700096202 */ /* 0x000fca0000000f00 */
[----:B------:R-:W-:Y:S01]  /*27d40*/  @!PT LDS RZ, [RZ] ;  /* 0x00000000fffff984 */ /* 0x000fe20000000800 */
[----:B------:R-:W-:Y:S01]  /*27d50*/  @!PT LDS RZ, [RZ] ;  /* 0x00000000fffff984 */ /* 0x000fe20000000800 */
[----:B------:R-:W-:Y:S01]  /*27d60*/  @!PT LDS RZ, [RZ] ;  /* 0x00000000fffff984 */ /* 0x000fe20000000800 */
[----:B------:R0:W-:Y:S02]  /*27d70*/  @P6 LDGSTS.E.BYPASS.LTC128B.128 [R3+0x18400], desc[UR36][R8.64], !P3 ;  /* 0x1840000008036fae */ /* 0x0001e4000d901d64 */
[----:B0-----:R-:W-:Y:S05]  /*27d80*/  WARPSYNC.COLLECTIVE R15, `(.L_x_8290) ;  /* 0x000000000f087348 */ /* 0x001fea0003c00000 */
[----:B------:R1:W2:Y:S02]  /*27d90*/  SHFL.IDX P6, R14, R13, R12, R11 ;  /* 0x0000000c0d0e7389 */ /* 0x0002a400000c000b */
[----:B012---:R-:W-:Y:S01]  /*27da0*/  ENDCOLLECTIVE ;  /* 0x000000000000791b */ /* 0x007fe20003800000 */
.L_x_8290:
[----:B------:R-:W-:Y:S01]  /*27db0*/  MOV R13, R2 ;  /* 0x00000002000d7202 */ /* 0x000fe20000000f00 */
[----:B------:R-:W-:-:S07]  /*27dc0*/  IMAD.MOV.U32 R7, RZ, RZ, R14 ;  /* 0x000000ffff077224 */ /* 0x000fce00078e000e */
[----:B------:R-:W-:Y:S05]  /*27dd0*/  WARPSYNC.COLLECTIVE R15, `(.L_x_8291) ;  /* 0x000000000f087348 */ /* 0x000fea0003c00000 */
[----:B------:R0:W1:Y:S02]  /*27de0*/  SHFL.IDX P6, R14, R13, R12, R11 ;  /* 0x0000000c0d0e7389 */ /* 0x00006400000c000b */
[----:B01----:R-:W-:Y:S01]  /*27df0*/  ENDCOLLECTIVE ;  /* 0x000000000000791b */ /* 0x003fe20003800000 */
.L_x_8291:
[----:B------:R-:W-:Y:S01]  /*27e00*/  MOV R13, R0 ;  /* 0x00000000000d7202 */ /* 0x000fe20000000f00 */
[----:B------:R-:W-:Y:S01]  /*27e10*/  IMAD.MOV.U32 R12, RZ, RZ, 0x2 ;  /* 0x00000002ff0c7424 */ /* 0x000fe200078e00ff */
[----:B------:R-:W-:Y:S01]  /*27e20*/  LOP3.LUT P6, RZ, R25, 0x10, RZ, 0xc0, !PT ;  /* 0x0000001019ff7812 */ /* 0x000fe200078cc0ff */
[----:B------:R-:W-:-:S12]  /*27e30*/  IMAD.MOV.U32 R8, RZ, RZ, R14 ;  /* 0x000000ffff087224 */ /* 0x000fd800078e000e */
[----:B------:R-:W-:-:S05]  /*27e40*/  @P6 IADD3 R8, P0, R35, R8, RZ ;  /* 0x0000000823086210 */ /* 0x000fca0007f1e0ff */
[----:B------:R-:W-:-:S04]  /*27e50*/  @P6 IMAD.X R7, RZ, RZ, R7, P0 ;  /* 0x000000ffff076224 */ /* 0x000fc800000e0607 */
        /* <DEDUP_REMOVED lines=8> */
.L_x_8292:
[----:B------:R-:W-:Y:S02]  /*27ee0*/  IMAD.MOV.U32 R13, RZ, RZ, R2 ;  /* 0x000000ffff0d7224 */ /* 0x000fe400078e0002 */
[----:B------:R-:W-:-:S07]  /*27ef0*/  IMAD.MOV.U32 R7, RZ, RZ, R14 ;  /* 0x000000ffff077224 */ /* 0x000fce00078e000e */
[----:B------:R-:W-:Y:S05]  /*27f00*/  WARPSYNC.COLLECTIVE R15, `(.L_x_8293) ;  /* 0x000000000f087348 */ /* 0x000fea0003c00000 */
[----:B------:R0:W1:Y:S02]  /*27f10*/  SHFL.IDX P6, R14, R13, R12, R11 ;  /* 0x0000000c0d0e7389 */ /* 0x00006400000c000b */
[----:B01----:R-:W-:Y:S01]  /*27f20*/  ENDCOLLECTIVE ;  /* 0x000000000000791b */ /* 0x003fe20003800000 */
.L_x_8293:
[----:B------:R-:W-:Y:S01]  /*27f30*/  IMAD.MOV.U32 R13, RZ, RZ, R0 ;  /* 0x000000ffff0d7224 */ /* 0x000fe200078e0000 */
[----:B------:R-:W-:Y:S02]  /*27f40*/  MOV R12, 0x3 ;  /* 0x00000003000c7802 */ /* 0x000fe40000000f00 */
[----:B------:R-:W-:Y:S02]  /*27f50*/  LOP3.LUT P6, RZ, R25, 0x8, RZ, 0xc0, !PT ;  /* 0x0000000819ff7812 */ /* 0x000fe400078cc0ff */
[----:B------:R-:W-:-:S11]  /*27f60*/  MOV R8, R14 ;  /* 0x0000000e00087202 */ /* 0x000fd60000000f00 */
        /* <DEDUP_REMOVED lines=10> */
.L_x_8294:
[----:B------:R-:W-:Y:S02]  /*28010*/  IMAD.MOV.U32 R13, RZ, RZ, R2 ;  /* 0x000000ffff0d7224 */ /* 0x000fe400078e0002 */
[----:B------:R-:W-:-:S07]  /*28020*/  IMAD.MOV.U32 R7, RZ, RZ, R14 ;  /* 0x000000ffff077224 */ /* 0x000fce00078e000e */
[----:B------:R-:W-:Y:S05]  /*28030*/  WARPSYNC.COLLECTIVE R15, `(.L_x_8295) ;  /* 0x000000000f087348 */ /* 0x000fea0003c00000 */
[----:B------:R0:W1:Y:S02]  /*28040*/  SHFL.IDX P6, R14, R13, R12, R11 ;  /* 0x0000000c0d0e7389 */ /* 0x00006400000c000b */
[----:B01----:R-:W-:Y:S01]  /*28050*/  ENDCOLLECTIVE ;  /* 0x000000000000791b */ /* 0x003fe20003800000 */
.L_x_8295:
[----:B------:R-:W-:Y:S02]  /*28060*/  IMAD.MOV.U32 R13, RZ, RZ, R0 ;  /* 0x000000ffff0d7224 */ /* 0x000fe400078e0000 */
[----:B------:R-:W-:Y:S02]  /*28070*/  IMAD.MOV.U32 R12, RZ, RZ, 0x4 ;  /* 0x00000004ff0c7424 */ /* 0x000fe400078e00ff */
[----:B------:R-:W-:-:S07]  /*28080*/  IMAD.MOV.U32 R8, RZ, RZ, R14 ;  /* 0x000000ffff087224 */ /* 0x000fce00078e000e */
[----:B------:R-:W-:Y:S05]  /*28090*/  WARPSYNC.COLLECTIVE R15, `(.L_x_8296) ;  /* 0x000000000f087348 */ /* 0x000fea0003c00000 */
[----:B------:R0:W1:Y:S02]  /*280a0*/  SHFL.IDX P6, R14, R13, R12, R11 ;  /* 0x0000000c0d0e7389 */ /* 0x00006400000c000b */
[----:B01----:R-:W-:Y:S01]  /*280b0*/  ENDCOLLECTIVE ;  /* 0x000000000000791b */ /* 0x003fe20003800000 */
.L_x_8296:
[----:B------:R-:W-:-:S04]  /*280c0*/  @P5 IADD3 R8, P0, R35, R8, RZ ;  /* 0x0000000823085210 */ /* 0x000fc80007f1e0ff */
[----:B------:R-:W-:-:S05]  /*280d0*/  @P5 IADD3.X R7, RZ, R7, RZ, P0, !PT ;  /* 0x00000007ff075210 */ /* 0x000fca00007fe4ff */
[----:B------:R-:W-:Y:S02]  /*280e0*/  @P5 IMAD.MOV.U32 R9, RZ, RZ, R7 ;  /* 0x000000ffff095224 */ /* 0x000fe400078e0007 */
[----:B------:R-:W-:-:S03]  /*280f0*/  IMAD.MOV.U32 R13, RZ, RZ, R2 ;  /* 0x000000ffff0d7224 */ /* 0x000fc600078e0002 */
[----:B------:R-:W-:Y:S01]  /*28100*/  @!PT LDS RZ, [RZ] ;  /* 0x00000000fffff984 */ /* 0x000fe20000000800 */
[----:B------:R-:W-:Y:S01]  /*28110*/  @!PT LDS RZ, [RZ] ;  /* 0x00000000fffff984 */ /* 0x000fe20000000800 */
[----:B------:R-:W-:Y:S01]  /*28120*/  @!PT LDS RZ, [RZ] ;  /* 0x00000000fffff984 */ /* 0x000fe20000000800 */
[----:B------:R0:W-:Y:S01]  /*28130*/  @P5 LDGSTS.E.BYPASS.LTC128B.128 [R3+0x19c00], desc[UR36][R8.64], !P3 ;  /* 0x19c0000008035fae */ /* 0x0001e2000d901d64 */
[----:B------:R-:W-:Y:S02]  /*28140*/  LOP3.LUT P5, RZ, R25, 0x80, RZ, 0xc0, !PT ;  /* 0x0000008019ff7812 */ /* 0x000fe400078ac0ff */
[----:B------:R-:W-:-:S11]  /*28150*/  MOV R7, R14 ;  /* 0x0000000e00077202 */ /* 0x000fd60000000f00 */
[----:B0-----:R-:W-:Y:S05]  /*28160*/  WARPSYNC.COLLECTIVE R15, `(.L_x_8297) ;  /* 0x000000000f087348 */ /* 0x001fea0003c00000 */
[----:B------:R1:W2:Y:S02]  /*28170*/  SHFL.IDX P6, R14, R13, R12, R11 ;  /* 0x0000000c0d0e7389 */ /* 0x0002a400000c000b */
[----:B012---:R-:W-:Y:S01]  /*28180*/  ENDCOLLECTIVE ;  /* 0x000000000000791b */ /* 0x007fe20003800000 */
.L_x_8297:
        /* <DEDUP_REMOVED lines=14> */
.L_x_8298:
[----:B------:R-:W-:Y:S01]  /*28270*/  MOV R13, R2 ;  /* 0x00000002000d7202 */ /* 0x000fe20000000f00 */
[----:B------:R-:W-:-:S07]  /*28280*/  IMAD.MOV.U32 R7, RZ, RZ, R14 ;  /* 0x000000ffff077224 */ /* 0x000fce00078e000e */
[----:B------:R-:W-:Y:S05]  /*28290*/  WARPSYNC.COLLECTIVE R15, `(.L_x_8299) ;  /* 0x000000000f087348 */ /* 0x000fea0003c00000 */
[----:B------:R0:W1:Y:S02]  /*282a0*/  SHFL.IDX P6, R14, R13, R12, R11 ;  /* 0x0000000c0d0e7389 */ /* 0x00006400000c000b */
[----:B01----:R-:W-:Y:S01]  /*282b0*/  ENDCOLLECTIVE ;  /* 0x000000000000791b */ /* 0x003fe20003800000 */
.L_x_8299:
[----:B------:R-:W-:Y:S01]  /*282c0*/  MOV R13, R0 ;  /* 0x00000000000d7202 */ /* 0x000fe20000000f00 */
[----:B------:R-:W-:Y:S02]  /*282d0*/  IMAD.MOV.U32 R12, RZ, RZ, 0x6 ;  /* 0x00000006ff0c7424 */ /* 0x000fe400078e00ff */
[----:B------:R-:W-:-:S07]  /*282e0*/  IMAD.MOV.U32 R8, RZ, RZ, R14 ;  /* 0x000000ffff087224 */ /* 0x000fce00078e000e */
[----:B------:R-:W-:Y:S05]  /*282f0*/  WARPSYNC.COLLECTIVE R15, `(.L_x_8300) ;  /* 0x000000000f087348 */ /* 0x000fea0003c00000 */
[----:B------:R0:W1:Y:S02]  /*28300*/  SHFL.IDX P6, R14, R13, R12, R11 ;  /* 0x0000000c0d0e7389 */ /* 0x00006400000c000b */
[----:B01----:R-:W-:Y:S01]  /*28310*/  ENDCOLLECTIVE ;  /* 0x000000000000791b */ /* 0x003fe20003800000 */
.L_x_8300:
[----:B------:R-:W-:-:S05]  /*28320*/  @P5 IADD3 R8, P0, R35, R8, RZ ;  /* 0x0000000823085210 */ /* 0x000fca0007f1e0ff */
[----:B------:R-:W-:-:S04]  /*28330*/  @P5 IMAD.X R7, RZ, RZ, R7, P0 ;  /* 0x000000ffff075224 */ /* 0x000fc800000e0607 */
[----:B------:R-:W-:Y:S02]  /*28340*/  @P5 IMAD.MOV.U32 R9, RZ, RZ, R7 ;  /* 0x000000ffff095224 */ /* 0x000fe400078e0007 */
[----:B------:R-:W-:-:S03]  /*28350*/  IMAD.MOV.U32 R13, RZ, RZ, R2 ;  /* 0x000000ffff0d7224 */ /* 0x000fc600078e0002 */
[----:B------:R-:W-:Y:S01]  /*28360*/  @!PT LDS RZ, [RZ] ;  /* 0x00000000fffff984 */ /* 0x000fe20000000800 */
[----:B------:R-:W-:Y:S01]  /*28370*/  @!PT LDS RZ, [RZ] ;  /* 0x00000000fffff984 */ /* 0x000fe20000000800 */
[----:B------:R-:W-:Y:S01]  /*28380*/  @!PT LDS RZ, [RZ] ;  /* 0x00000000fffff984 */ /* 0x000fe20000000800 */
[----:B------:R0:W-:Y:S01]  /*28390*/  @P5 LDGSTS.E.BYPASS.LTC128B.128 [R3+0x1ac00], desc[UR36][R8.64], !P3 ;  /* 0x1ac0000008035fae */ /* 0x0001e2000d901d64 */
[----:B------:R-:W-:-:S07]  /*283a0*/  IMAD.MOV.U32 R7, RZ, RZ, R14 ;  /* 0x000000ffff077224 */ /* 0x000fce00078e000e */
[----:B0-----:R-:W-:Y:S05]  /*283b0*/  WARPSYNC.COLLECTIVE R15, `(.L_x_8301) ;  /* 0x000000000f087348 */ /* 0x001fea0003c00000 */
[----:B------:R1:W2:Y:S02]  /*283c0*/  SHFL.IDX P6, R14, R13, R12, R11 ;  /* 0x0000000c0d0e7389 */ /* 0x0002a400000c000b */
[----:B012---:R-:W-:Y:S01]  /*283d0*/  ENDCOLLECTIVE ;  /* 0x000000000000791b */ /* 0x007fe20003800000 */
.L_x_8301:
[----:B------:R-:W-:Y:S01]  /*283e0*/  IMAD.MOV.U32 R13, RZ, RZ, R0 ;  /* 0x000000ffff0d7224 */ /* 0x000fe200078e0000 */
[----:B------:R-:W-:Y:S02]  /*283f0*/  MOV R12, 0x7 ;  /* 0x00000007000c7802 */ /* 0x000fe40000000f00 */
[----:B------:R-:W-:-:S07]  /*28400*/  MOV R8, R14 ;  /* 0x0000000e00087202 */ /* 0x000fce0000000f00 */
[----:B------:R-:W-:Y:S05]  /*28410*/  WARPSYNC.COLLECTIVE R15, `(.L_x_8302) ;  /* 0x000000000f087348 */ /* 0x000fea0003c00000 */
[----:B------:R0:W1:Y:S02]  /*28420*/  SHFL.IDX P6, R14, R13, R12, R11 ;  /* 0x0000000c0d0e7389 */ /* 0x00006400000c000b */
[----:B01----:R-:W-:Y:S01]  /*28430*/  ENDCOLLECTIVE ;  /* 0x000000000000791b */ /* 0x003fe20003800000 */
.L_x_8302:
        /* <DEDUP_REMOVED lines=12> */
.L_x_8303:
[----:B------:R-:W-:Y:S02]  /*28500*/  IMAD.MOV.U32 R13, RZ, RZ, R4 ;  /* 0x000000ffff0d7224 */ /* 0x000fe400078e0004 */
[----:B------:R-:W-:Y:S02]  /*28510*/  IMAD.MOV.U32 R12, RZ, RZ, RZ ;  /* 0x000000ffff0c7224 */ /* 0x000fe400078e00ff */
[----:B------:R-:W-:-:S07]  /*28520*/  IMAD.MOV.U32 R8, RZ, RZ, R14 ;  /* 0x000000ffff087224 */ /* 0x000fce00078e000e */
[----:B------:R-:W-:Y:S05]  /*28530*/  WARPSYNC.COLLECTIVE R15, `(.L_x_8304) ;  /* 0x000000000f087348 */ /* 0x000fea0003c00000 */
[----:B------:R0:W1:Y:S02]  /*28540*/  SHFL.IDX P6, R14, R13, R12, R11 ;  /* 0x0000000c0d0e7389 */ /* 0x00006400000c000b */
[----:B01----:R-:W-:Y:S01]  /*28550*/  ENDCOLLECTIVE ;  /* 0x000000000000791b */ /* 0x003fe20003800000 */
.L_x_8304:
[----:B------:R-:W-:-:S04]  /*28560*/  @P1 IADD3 R8, P0, R35, R8, RZ ;  /* 0x0000000823081210 */ /* 0x000fc80007f1e0ff */
[----:B------:R-:W-:-:S05]  /*28570*/  @P1 IADD3.X R9, RZ, R0, RZ, P0, !PT ;  /* 0x00000000ff091210 */ /* 0x000fca00007fe4ff */
[----:B------:R-:W-:Y:S01]  /*28580*/  @!PT LDS RZ, [RZ] ;  /* 0x00000000fffff984 */ /* 0x000fe20000000800 */
[----:B------:R-:W-:Y:S01]  /*28590*/  @!PT LDS RZ, [RZ] ;  /* 0x00000000fffff984 */ /* 0x000fe20000000800 */
[----:B------:R-:W-:Y:S01]  /*285a0*/  @!PT LDS RZ, [RZ] ;  /* 0x00000000fffff984 */ /* 0x000fe20000000800 */
[----:B------:R0:W-:Y:S01]  /*285b0*/  @P1 LDGSTS.E.BYPASS.LTC128B.128 [R3+0x1bc00], desc[UR36][R8.64], !P3 ;  /* 0x1bc0000008031fae */ /* 0x0001e2000d901d64 */
[----:B------:R-:W-:Y:S01]  /*285c0*/  MOV R13, R5 ;  /* 0x00000005000d7202 */ /* 0x000fe20000000f00 */
[----:B------:R-:W-:-:S07]  /*285d0*/  IMAD.MOV.U32 R0, RZ, RZ, R14 ;  /* 0x000000ffff007224 */ /* 0x000fce00078e000e */
[----:B0-----:R-:W-:Y:S05]  /*285e0*/  WARPSYNC.COLLECTIVE R15, `(.L_x_8305) ;  /* 0x000000000f087348 */ /* 0x001fea0003c00000 */
[----:B------:R1:W2:Y:S02]  /*285f0*/  SHFL.IDX P6, R14, R13, R12, R11 ;  /* 0x0000000c0d0e7389 */ /* 0x0002a400000c000b */
[----:B012---:R-:W-:Y:S01]  /*28600*/  ENDCOLLECTIVE ;  /* 0x000000000000791b */ /* 0x007fe20003800000 */
.L_x_8305:
[----:B------:R-:W-:Y:S02]  /*28610*/  IMAD.MOV.U32 R13, RZ, RZ, R4 ;  /* 0x000000ffff0d7224 */ /* 0x000fe400078e0004 */
[----:B------:R-:W-:Y:S02]  /*28620*/  IMAD.MOV.U32 R12, RZ, RZ, 0x1 ;  /* 0x00000001ff0c7424 */ /* 0x000fe400078e00ff */
[----:B------:R-:W-:-:S07]  /*28630*/  IMAD.MOV.U32 R2, RZ, RZ, R14 ;  /* 0x000000ffff027224 */ /* 0x000fce00078e000e */
[----:B------:R-:W-:Y:S05]  /*28640*/  WARPSYNC.COLLECTIVE R15, `(.L_x_8306) ;  /* 0x000000000f087348 */ /* 0x000fea0003c00000 */
[----:B------:R0:W1:Y:S02]  /*28650*/  SHFL.IDX P6, R14, R13, R12, R11 ;  /* 0x0000000c0d0e7389 */ /* 0x00006400000c000b */
[----:B01----:R-:W-:Y:S01]  /*28660*/  ENDCOLLECTIVE ;  /* 0x000000000000791b */ /* 0x003fe20003800000 */
.L_x_8306:
[----:B------:R-:W-:-:S05]  /*28670*/  @P2 IADD3 R2, P0, R35, R2, RZ ;  /* 0x0000000223022210 */ /* 0x000fca0007f1e0ff */
[----:B------:R-:W-:Y:S02]  /*28680*/  @P2 IMAD.X R0, RZ, RZ, R0, P0 ;  /* 0x000000ffff002224 */ /* 0x000fe400000e0600 */
[----:B------:R-:W-:-:S03]  /*28690*/  @P2 IMAD.MOV.U32 R8, RZ, RZ, R2 ;  /* 0x000000ffff082224 */ /* 0x000fc600078e0002 */
[----:B------:R-:W-:Y:S02]  /*286a0*/  @P2 MOV R9, R0 ;  /* 0x0000000000092202 */ /* 0x000fe40000000f00 */
[----:B------:R-:W-:-:S03]  /*286b0*/  MOV R13, R5 ;  /* 0x00000005000d7202 */ /* 0x000fc60000000f00 */
        /* <DEDUP_REMOVED lines=8> */
.L_x_8307:
[----:B------:R-:W-:Y:S01]  /*28740*/  IMAD.MOV.U32 R5, RZ, RZ, R14 ;  /* 0x000000ffff057224 */ /* 0x000fe200078e000e */
[----:B------:R-:W-:Y:S06]  /*28750*/  BRA `(.L_x_8308) ;  /* 0xffffff6400b47947 */ /* 0x000fec000383ffff */
.L_x_8030:
[----:B------:R-:W-:Y:S01]  /*28760*/  IMAD.MOV.U32 R13, RZ, RZ, R2 ;  /* 0x000000ffff0d7224 */ /* 0x000fe200078e0002 */
[----:B------:R-:W-:Y:S01]  /*28770*/  MOV R11, 0x181f ;  /* 0x0000181f000b7802 */ /* 0x000fe20000000f00 */
[----:B------:R-:W-:Y:S02]  /*28780*/  IMAD.MOV.U32 R12, RZ, RZ, RZ ;  /* 0x000000ffff0c7224 */ /* 0x000fe400078e00ff */
[----:B------:R-:W-:Y:S02]  /*28790*/  IMAD.MOV.U32 R15, RZ, RZ, -0x1 ;  /* 0xffffffffff0f7424 */ /* 0x000fe400078e00ff */
[----:B-----5:R-:W-:Y:S02]  /*287a0*/  IMAD R3, R20, R7, RZ ;  /* 0x0000000714037224 */ /* 0x020fe400078e02ff */
[----:B------:R-:W-:-:S07]  /*287b0*/  IMAD.IADD R17, R10, 0x1, R17 ;  /* 0x000000010a117824 */ /* 0x000fce00078e0211 */
[----:B------:R-:W-:Y:S05]  /*287c0*/  WARPSYNC.COLLECTIVE R15, `(.L_x_8309) ;  /* 0x000000000f087348 */ /* 0x000fea0003c00000 */
[----:B------:R0:W1:Y:S02]  /*287d0*/  SHFL.IDX P6, R14, R13, R12, R11 ;  /* 0x0000000c0d0e7389 */ /* 0x00006400000c000b */
[----:B01----:R-:W-:Y:S01]  /*287e0*/  ENDCOLLECTIVE ;  /* 0x000000000000791b */ /* 0x003fe20003800000 */
.L_x_8309:
[----:B------:R-:W-:Y:S01]  /*287f0*/  ISETP.GE.AND P1, PT, R17, R3, PT ;  /* 0x000000031100720c */ /* 0x000fe20003f26270 */
[----:B------:R-:W-:Y:S02]  /*28800*/  IMAD.MOV.U32 R13, RZ, RZ, R0 ;  /* 0x000000ffff0d7224 */ /* 0x000fe400078e0000 */
[----:B------:R-:W-:-:S10]  /*28810*/  IMAD.MOV.U32 R4, RZ, RZ, R14 ;  /* 0x000000ffff047224 */ /* 0x000fd400078e000e */
[----:B------:R-:W-:Y:S05]  /*28820*/  WARPSYNC.COLLECTIVE R15, `(.L_x_8310) ;  /* 0x000000000f087348 */ /* 0x000fea0003c00000 */
[----:B------:R0:W1:Y:S02]  /*28830*/  SHFL.IDX P6, R14, R13, R12, R11 ;  /* 0x0000000c0d0e7389 */ /* 0x00006400000c000b */
[----:B01----:R-:W-:Y:S01]  /*28840*/  ENDCOLLECTIVE ;  /* 0x000000000000791b */ /* 0x003fe20003800000 */
.L_x_8310:
[----:B------:R-:W-:Y:S02]  /*28850*/  IMAD.MOV.U32 R13, RZ, RZ, R2 ;  /* 0x000000ffff0d7224 */ /* 0x000fe400078e0002 */
[----:B------:R-:W-:Y:S01]  /*28860*/  IMAD.MOV.U32 R12, RZ, RZ, 0x1 ;  /* 0x00000001ff0c7424 */ /* 0x000fe200078e00ff */
[----:B------:R-:W-:-:S07]  /*28870*/  MOV R5, R14 ;  /* 0x0000000e00057202 */ /* 0x000fce0000000f00 */
[----:B------:R-:W-:Y:S05]  /*28880*/  WARPSYNC.COLLECTIVE R15, `(.L_x_8311) ;  /* 0x000000000f087348 */ /* 0x000fea0003c00000 */
[----:B------:R0:W1:Y:S02]  /*28890*/  SHFL.IDX P6, R14, R13, R12, R11 ;  /* 0x0000000c0d0e7389 */ /* 0x00006400000c000b */
[----:B01----:R-:W-:Y:S01]  /*288a0*/  ENDCOLLECTIVE ;  /* 0x000000000000791b */ /* 0x003fe20003800000 */
.L_x_8311:
[----:B------:R-:W-:-:S05]  /*288b0*/  @!P1 IADD3 R5, P3, R35, R5, RZ ;  /* 0x0000000523059210 */ /* 0x000fca0007f7e0ff */
[----:B------:R-:W-:Y:S02]  /*288c0*/  @!P1 IMAD.X R8, RZ, RZ, R4, P3 ;  /* 0x000000ffff089224 */ /* 0x000fe400018e0604 */
[----:B------:R-:W-:-:S03]  /*288d0*/  @!P1 IMAD.MOV.U32 R4, RZ, RZ, R5 ;  /* 0x000000ffff049224 */ /* 0x000fc600078e0005 */
[----:B------:R-:W-:Y:S01]  /*288e0*/  @!P1 MOV R5, R8 ;  /* 0x0000000800059202 */ /* 0x000fe20000000f00 */
[----:B------:R-:W-:-:S04]  /*288f0*/  IMAD.MOV.U32 R13, RZ, RZ, R0 ;  /* 0x000000ffff0d7224 */ /* 0x000fc800078e0000 */
[----:B------:R-:W-:Y:S01]  /*28900*/  @!PT LDS RZ, [RZ] ;  /* 0x00000000fffff984 */ /* 0x000fe20000000800 */
[----:B------:R-:W-:Y:S01]  /*28910*/  @!PT LDS RZ, [RZ] ;  /* 0x00000000fffff984 */ /* 0x000fe20000000800 */
[----:B------:R-:W-:Y:S01]  /*28920*/  @!PT LDS RZ, [RZ] ;  /* 0x00000000fffff984 */ /* 0x000fe20000000800 */
[----:B------:R0:W-:Y:S02]  /*28930*/  @!P1 LDGSTS.E.BYPASS.LTC128B.128 [R9+0x14400], desc[UR36][R4.64], !P0 ;  /* 0x1440000004099fae */ /* 0x0001e4000c101d64 */
[----:B0-----:R-:W-:-:S05]  /*28940*/  VIADD R4, R17, 0x10 ;  /* 0x0000001011047836 */ /* 0x001fca0000000000 */
[----:B------:R-:W-:Y:S02]  /*28950*/  ISETP.GE.AND P1, PT, R4, R3, PT ;  /* 0x000000030400720c */ /* 0x000fe40003f26270 */
[----:B------:R-:W-:-:S11]  /*28960*/  MOV R4, R14 ;  /* 0x0000000e00047202 */ /* 0x000fd60000000f00 */
[----:B------:R-:W-:Y:S05]  /*28970*/  WARPSYNC.COLLECTIVE R15, `(.L_x_8312) ;  /* 0x000000000f087348 */ /* 0x000fea0003c00000 */
[----:B------:R0:W1:Y:S02]  /*28980*/  SHFL.IDX P6, R14, R13, R12, R11 ;  /* 0x0000000c0d0e7389 */ /* 0x00006400000c000b */
[----:B01----:R-:W-:Y:S01]  /*28990*/  ENDCOLLECTIVE ;  /* 0x000000000000791b */ /* 0x003fe20003800000 */
.L_x_8312:
[----:B------:R-:W-:Y:S01]  /*289a0*/  IMAD.MOV.U32 R13, RZ, RZ, R2 ;  /* 0x000000ffff0d7224 */ /* 0x000fe200078e0002 */
[----:B------:R-:W-:Y:S01]  /*289b0*/  MOV R12, 0x2 ;  /* 0x00000002000c7802 */ /* 0x000fe20000000f00 */
[----:B------:R-:W-:-:S07]  /*289c0*/  IMAD.MOV.U32 R6, RZ, RZ, R14 ;  /* 0x000000ffff067224 */ /* 0x000fce00078e000e */
[----:B------:R-:W-:Y:S05]  /*289d0*/  WARPSYNC.COLLECTIVE R15, `(.L_x_8313) ;  /* 0x000000000f087348 */ /* 0x000fea0003c00000 */
[----:B------:R0:W1:Y:S02]  /*289e0*/  SHFL.IDX P6, R14, R13, R12, R11 ;  /* 0x0000000c0d0e7389 */ /* 0x00006400000c000b */
[----:B01----:R-:W-:Y:S01]  /*289f0*/  ENDCOLLECTIVE ;  /* 0x000000000000791b */ /* 0x003fe20003800000 */
.L_x_8313:
[----:B------:R-:W-:-:S05]  /*28a00*/  @!P1 IADD3 R6, P3, R35, R6, RZ ;  /* 0x0000000623069210 */ /* 0x000fca0007f7e0ff */
[----:B------:R-:W-:Y:S01]  /*28a10*/  @!P1 IMAD.X R7, RZ, RZ, R4, P3 ;  /* 0x000000ffff079224 */ /* 0x000fe200018e0604 */
[----:B------:R-:W-:Y:S01]  /*28a20*/  @!P1 MOV R4, R6 ;  /* 0x0000000600049202 */ /* 0x000fe20000000f00 */
[----:B------:R-:W-:Y:S02]  /*28a30*/  VIADD R6, R17, 0x60 ;  /* 0x0000006011067836 */ /* 0x000fe40000000000 */
[----:B------:R-:W-:Y:S02]  /*28a40*/  @!P1 IMAD.MOV.U32 R5, RZ, RZ, R7 ;  /* 0x000000ffff059224 */ /* 0x000fe400078e0007 */
[----:B------:R-:W-:-:S03]  /*28a50*/  IMAD.MOV.U32 R13, RZ, RZ, R0 ;  /* 0x000000ffff0d7224 */ /* 0x000fc600078e0000 */
[----:B------:R-:W-:Y:S01]  /*28a60*/  @!PT LDS RZ, [RZ] ;  /* 0x00000000fffff984 */ /* 0x000fe20000000800 */
[----:B------:R-:W-:Y:S01]  /*28a70*/  @!PT LDS RZ, [RZ] ;  /* 0x00000000fffff984 */ /* 0x000fe20000000800 */
[----:B------:R-:W-:Y:S01]  /*28a80*/  @!PT LDS RZ, [RZ] ;  /* 0x00000000fffff984 */ /* 0x000fe20000000800 */
[----:B------:R0:W-:Y:S02]  /*28a90*/  @!P1 LDGSTS.E.BYPASS.LTC128B.128 [R9+0x14c00], desc[UR36][R4.64], !P0 ;  /* 0x14c0000004099fae */ /* 0x0001e4000c101d64 */
[----:B0-----:R-:W-:-:S05]  /*28aa0*/  VIADD R4, R17, 0x20 ;  /* 0x0000002011047836 */ /* 0x001fca0000000000 */
[----:B------:R-:W-:Y:S01]  /*28ab0*/  ISETP.GE.AND P1, PT, R4, R3, PT ;  /* 0x000000030400720c */ /* 0x000fe20003f26270 */
[----:B------:R-:W-:-:S12]  /*28ac0*/  IMAD.MOV.U32 R4, RZ, RZ, R14 ;  /* 0x000000ffff047224 */ /* 0x000fd800078e000e */
[----:B------:R-:W-:Y:S05]  /*28ad0*/  WARPSYNC.COLLECTIVE R15, `(.L_x_8314) ;  /* 0x000000000f087348 */ /* 0x000fea0003c00000 */
[----:B------:R0:W1:Y:S02]  /*28ae0*/  SHFL.IDX P6, R14, R13, R12, R11 ;  /* 0x0000000c0d0e7389 */ /* 0x00006400000c000b */
[----:B01----:R-:W-:Y:S01]  /*28af0*/  ENDCOLLECTIVE ;  /* 0x000000000000791b */ /* 0x003fe20003800000 */
.L_x_8314:
[----:B------:R-:W-:Y:S02]  /*28b00*/  IMAD.MOV.U32 R13, RZ, RZ, R2 ;  /* 0x000000ffff0d7224 */ /* 0x000fe400078e0002 */
[----:B------:R-:W-:Y:S02]  /*28b10*/  IMAD.MOV.U32 R12, RZ, RZ, 0x3 ;  /* 0x00000003ff0c7424 */ /* 0x000fe400078e00ff */
[----:B------:R-:W-:-:S07]  /*28b20*/  IMAD.MOV.U32 R5, RZ, RZ, R14 ;  /* 0x000000ffff057224 */ /* 0x000fce00078e000e */
[----:B------:R-:W-:Y:S05]  /*28b30*/  WARPSYNC.COLLECTIVE R15, `(.L_x_8315) ;  /* 0x000000000f087348 */ /* 0x000fea0003c00000 */
[----:B------:R0:W1:Y:S02]  /*28b40*/  SHFL.IDX P6, R14, R13, R12, R11 ;  /* 0x0000000c0d0e7389 */ /* 0x00006400000c000b */
[----:B01----:R-:W-:Y:S01]  /*28b50*/  ENDCOLLECTIVE ;  /* 0x000000000000791b */ /* 0x003fe20003800000 */
.L_x_8315:
        /* <DEDUP_REMOVED lines=16> */
.L_x_8316:
[----:B------:R-:W-:Y:S02]  /*28c60*/  IMAD.MOV.U32 R13, RZ, RZ, R2 ;  /* 0x000000ffff0d7224 */ /* 0x000fe400078e0002 */
[----:B------:R-:W-:Y:S02]  /*28c70*/  IMAD.MOV.U32 R12, RZ, RZ, 0x4 ;  /* 0x00000004ff0c7424 */ /* 0x000fe400078e00ff */
[----:B------:R-:W-:-:S07]  /*28c80*/  IMAD.MOV.U32 R5, RZ, RZ, R14 ;  /* 0x000000ffff057224 */ /* 0x000fce00078e000e */
[----:B------:R-:W-:Y:S05]  /*28c90*/  WARPSYNC.COLLECTIVE R15, `(.L_x_8317) ;  /* 0x000000000f087348 */ /* 0x000fea0003c00000 */
[----:B------:R0:W1:Y:S02]  /*28ca0*/  SHFL.IDX P6, R14, R13, R12, R11 ;  /* 0x0000000c0d0e7389 */ /* 0x00006400000c000b */
[----:B01----:R-:W-:Y:S01]  /*28cb0*/  ENDCOLLECTIVE ;  /* 0x000000000000791b */ /* 0x003fe20003800000 */
.L_x_8317:
        /* <DEDUP_REMOVED lines=9> */
[----:B------:R0:W-:Y:S02]  /*28d50*/  @!P1 LDGSTS.E.BYPASS.LTC128B.128 [R9+0x15c00], desc[UR36][R4.64], !P0 ;  /* 0x15c0000004099fae */ /* 0x0001e4000c101d64 */
[----:B0-----:R-:W-:-:S04]  /*28d60*/  IADD3 R4, R17, 0x40, RZ ;  /* 0x0000004011047810 */ /* 0x001fc80007ffe0ff */
[----:B------:R-:W-:Y:S01]  /*28d70*/  ISETP.GE.AND P1, PT, R4, R3, PT ;  /* 0x000000030400720c */ /* 0x000fe20003f26270 */
[----:B------:R-:W-:-:S12]  /*28d80*/  IMAD.MOV.U32 R4, RZ, RZ, R14 ;  /* 0x000000ffff047224 */ /* 0x000fd800078e000e */
[----:B------:R-:W-:Y:S05]  /*28d90*/  WARPSYNC.COLLECTIVE R15, `(.L_x_8318) ;  /* 0x000000000f087348 */ /* 0x000fea0003c00000 */
[----:B------:R0:W1:Y:S02]  /*28da0*/  SHFL.IDX P6, R14, R13, R12, R11 ;  /* 0x0000000c0d0e7389 */ /* 0x00006400000c000b */
[----:B01----:R-:W-:Y:S01]  /*28db0*/  ENDCOLLECTIVE ;  /* 0x000000000000791b */ /* 0x003fe20003800000 */
.L_x_8318:
[----:B------:R-:W-:Y:S01]  /*28dc0*/  MOV R13, R2 ;  /* 0x00000002000d7202 */ /* 0x000fe20000000f00 */
[----:B------:R-:W-:Y:S02]  /*28dd0*/  IMAD.MOV.U32 R12, RZ, RZ, 0x5 ;  /* 0x00000005ff0c7424 */ /* 0x000fe400078e00ff */
[----:B------:R-:W-:-:S07]  /*28de0*/  IMAD.MOV.U32 R5, RZ, RZ, R14 ;  /* 0x000000ffff057224 */ /* 0x000fce00078e000e */
[----:B------:R-:W-:Y:S05]  /*28df0*/  WARPSYNC.COLLECTIVE R15, `(.L_x_8319) ;  /* 0x000000000f087348 */ /* 0x000fea0003c00000 */
[----:B------:R0:W1:Y:S02]  /*28e00*/  SHFL.IDX P6, R14, R13, R12, R11 ;  /* 0x0000000c0d0e7389 */ /* 0x00006400000c000b */
[----:B01----:R-:W-:Y:S01]  /*28e10*/  ENDCOLLECTIVE ;  /* 0x000000000000791b */ /* 0x003fe20003800000 */
.L_x_8319:
        /* <DEDUP_REMOVED lines=16> */
.L_x_8320:
[----:B------:R-:W-:Y:S02]  /*28f20*/  IMAD.MOV.U32 R13, RZ, RZ, R2 ;  /* 0x000000ffff0d7224 */ /* 0x000fe400078e0002 */
[----:B------:R-:W-:Y:S01]  /*28f30*/  IMAD.MOV.U32 R12, RZ, RZ, 0x6 ;  /* 0x00000006ff0c7424 */ /* 0x000fe200078e00ff */
[----:B------:R-:W-:-:S07]  /*28f40*/  MOV R5, R14 ;  /* 0x0000000e00057202 */ /* 0x000fce0000000f00 */
[----:B------:R-:W-:Y:S05]  /*28f50*/  WARPSYNC.COLLECTIVE R15, `(.L_x_8321) ;  /* 0x000000000f087348 */ /* 0x000fea0003c00000 */
[----:B------:R0:W1:Y:S02]  /*28f60*/  SHFL.IDX P6, R14, R13, R12, R11 ;  /* 0x0000000c0d0e7389 */ /* 0x00006400000c000b */
[----:B01----:R-:W-:Y:S01]  /*28f70*/  ENDCOLLECTIVE ;  /* 0x000000000000791b */ /* 0x003fe20003800000 */
.L_x_8321:
[----:B------:R-:W-:-:S05]  /*28f80*/  @!P1 IADD3 R5, P2, R35, R5, RZ ;  /* 0x0000000523059210 */ /* 0x000fca0007f5e0ff */
[----:B------:R-:W-:Y:S01]  /*28f90*/  @!P1 IMAD.X R4, RZ, RZ, R4, P2 ;  /* 0x000000ffff049224 */ /* 0x000fe200010e0604 */
[----:B------:R-:W-:-:S04]  /*28fa0*/  ISETP.GE.AND P2, PT, R6, R3, PT ;  /* 0x000000030600720c */ /* 0x000fc80003f46270 */
        /* <DEDUP_REMOVED lines=8> */
[----:B0-----:R-:W-:-:S07]  /*29030*/  MOV R4, R14 ;  /* 0x0000000e00047202 */ /* 0x001fce0000000f00 */
[----:B------:R-:W-:Y:S05]  /*29040*/  WARPSYNC.COLLECTIVE R15, `(.L_x_8322) ;  /* 0x000000000f087348 */ /* 0x000fea0003c00000 */
[----:B------:R0:W1:Y:S02]  /*29050*/  SHFL.IDX P6, R14, R13, R12, R11 ;  /* 0x0000000c0d0e7389 */ /* 0x00006400000c000b */
[----:B01----:R-:W-:Y:S01]  /*29060*/  ENDCOLLECTIVE ;  /* 0x000000000000791b */ /* 0x003fe20003800000 */
.L_x_8322:
[----:B------:R-:W-:Y:S02]  /*29070*/  IMAD.MOV.U32 R13, RZ, RZ, R2 ;  /* 0x000000ffff0d7224 */ /* 0x000fe400078e0002 */
[----:B------:R-:W-:Y:S02]  /*29080*/  IMAD.MOV.U32 R12, RZ, RZ, 0x7 ;  /* 0x00000007ff0c7424 */ /* 0x000fe400078e00ff */
[----:B------:R-:W-:-:S07]  /*29090*/  IMAD.MOV.U32 R5, RZ, RZ, R14 ;  /* 0x000000ffff057224 */ /* 0x000fce00078e000e */
[----:B------:R-:W-:Y:S05]  /*290a0*/  WARPSYNC.COLLECTIVE R15, `(.L_x_8323) ;  /* 0x000000000f087348 */ /* 0x000fea0003c00000 */
[----:B------:R0:W1:Y:S02]  /*290b0*/  SHFL.IDX P6, R14, R13, R12, R11 ;  /* 0x0000000c0d0e7389 */ /* 0x00006400000c000b */
[----:B01----:R-:W-:Y:S01]  /*290c0*/  ENDCOLLECTIVE ;  /* 0x000000000000791b */ /* 0x003fe20003800000 */
.L_x_8323:
[----:B------:R-:W-:-:S04]  /*290d0*/  @!P2 IADD3 R5, P1, R35, R5, RZ ;  /* 0x000000052305a210 */ /* 0x000fc80007f3e0ff */
[----:B------:R-:W-:-:S04]  /*290e0*/  @!P2 IADD3.X R4, RZ, R4, RZ, P1, !PT ;  /* 0x00000004ff04a210 */ /* 0x000fc80000ffe4ff */
        /* <DEDUP_REMOVED lines=8> */
[----:B0-----:R-:W-:-:S07]  /*29170*/  IMAD.MOV.U32 R4, RZ, RZ, R14 ;  /* 0x000000ffff047224 */ /* 0x001fce00078e000e */
[----:B------:R-:W-:Y:S05]  /*29180*/  WARPSYNC.COLLECTIVE R15, `(.L_x_8324) ;  /* 0x000000000f087348 */ /* 0x000fea0003c00000 */
[----:B------:R0:W1:Y:S02]  /*29190*/  SHFL.IDX P6, R14, R13, R12, R11 ;  /* 0x0000000c0d0e7389 */ /* 0x00006400000c000b */
[----:B01----:R-:W-:Y:S01]  /*291a0*/  ENDCOLLECTIVE ;  /* 0x000000000000791b */ /* 0x003fe20003800000 */
.L_x_8324:
[----:B------:R-:W-:Y:S01]  /*291b0*/  IMAD.MOV.U32 R0, RZ, RZ, R14 ;  /* 0x000000ffff007224 */ /* 0x000fe200078e000e */
[----:B------:R-:W-:Y:S06]  /*291c0*/  BRA `(.L_x_8325) ;  /* 0xffffff6400e47947 */ /* 0x000fec000383ffff */
.L_x_8033:
[----:B0-----:R0:W1:Y:S02]  /*291d0*/  SYNCS.PHASECHK.TRANS64.TRYWAIT P0, [R22+URZ+0x22820], R0 ;  /* 0x02282000160075a7 */ /* 0x001064000800017f */
[----:B-1----:R-:W-:Y:S05]  /*291e0*/  @!P0 NANOSLEEP.SYNCS 0x989680 ;  /* 0x009896800000895d */ /* 0x002fea0003900000 */
[----:B------:R-:W1:Y:S02]  /*291f0*/  @!P0 SYNCS.PHASECHK.TRANS64 P0, [R22+URZ+0x22820], R0 ;  /* 0x02282000160085a7 */ /* 0x000e64000800007f */
[----:B-1----:R-:W-:Y:S05]  /*29200*/  @!P0 BRA `(.L_x_8033) ;  /* 0xfffffffc00f08947 */ /* 0x002fea000383ffff */
[----:B------:R-:W-:Y:S05]  /*29210*/  BRA `(.L_x_8326) ;  /* 0xffffff6800407947 */ /* 0x000fea000383ffff */
.L_x_8037:
[----:B0-----:R0:W1:Y:S02]  /*29220*/  SYNCS.PHASECHK.TRANS64.TRYWAIT P0, [R0+URZ+0x22880], R32 ;  /* 0x02288020000075a7 */ /* 0x001064000800017f */
[----:B-1----:R-:W-:Y:S05]  /*29230*/  @!P0 NANOSLEEP.SYNCS 0x989680 ;  /* 0x009896800000895d */ /* 0x002fea0003900000 */
[----:B------:R-:W1:Y:S02]  /*29240*/  @!P0 SYNCS.PHASECHK.TRANS64 P0, [R0+URZ+0x22880], R32 ;  /* 0x02288020000085a7 */ /* 0x000e64000800007f */
[----:B-1----:R-:W-:Y:S05]  /*29250*/  @!P0 BRA `(.L_x_8037) ;  /* 0xfffffffc00f08947 */ /* 0x002fea000383ffff */
[----:B------:R-:W-:Y:S05]  /*29260*/  BRA `(.L_x_8327) ;  /* 0xffffff6c00787947 */ /* 0x000fea000383ffff */
.L_x_8038:
        /* <DEDUP_REMOVED lines=8> */
.L_x_8329:
[----:B------:R-:W-:Y:S05]  /*292f0*/  BSYNC B0 ;  /* 0x0000000000007941 */ /* 0x000fea0003800000 */
.L_x_8328:
[----:B------:R-:W-:Y:S01]  /*29300*/  IMAD.MOV.U32 R13, RZ, RZ, R4 ;  /* 0x000000ffff0d7224 */ /* 0x000fe200078e0004 */
[----:B------:R-:W-:Y:S01]  /*29310*/  MOV R12, RZ ;  /* 0x000000ff000c7202 */ /* 0x000fe20000000f00 */
[----:B------:R-:W-:Y:S02]  /*29320*/  IMAD.MOV.U32 R11, RZ, RZ, 0x181f ;  /* 0x0000181fff0b7424 */ /* 0x000fe400078e00ff */
[----:B------:R-:W-:Y:S02]  /*29330*/  IMAD.MOV.U32 R15, RZ, RZ, -0x1 ;  /* 0xffffffffff0f7424 */ /* 0x000fe400078e00ff */
[----:B------:R-:W-:Y:S02]  /*29340*/  IMAD.MOV.U32 R3, RZ, RZ, R14 ;  /* 0x000000ffff037224 */ /* 0x000fe400078e000e */
[----:B------:R-:W-:-:S07]  /*29350*/  IMAD.IADD R6, R22, 0x1, R6 ;  /* 0x0000000116067824 */ /* 0x000fce00078e0206 */
[----:B------:R-:W-:Y:S05]  /*29360*/  WARPSYNC.COLLECTIVE R15, `(.L_x_8330) ;  /* 0x000000000f087348 */ /* 0x000fea0003c00000 */
[----:B------:R0:W1:Y:S02]  /*29370*/  SHFL.IDX P6, R14, R13, R12, R11 ;  /* 0x0000000c0d0e7389 */ /* 0x00006400000c000b */
[----:B01----:R-:W-:Y:S01]  /*29380*/  ENDCOLLECTIVE ;  /* 0x000000000000791b */ /* 0x003fe20003800000 */
.L_x_8330:
[----:B------:R-:W-:Y:S02]  /*29390*/  IMAD.MOV.U32 R13, RZ, RZ, R5 ;  /* 0x000000ffff0d7224 */ /* 0x000fe400078e0005 */
[----:B------:R-:W-:Y:S02]  /*293a0*/  IMAD.MOV.U32 R12, RZ, RZ, 0x1 ;  /* 0x00000001ff0c7424 */ /* 0x000fe400078e00ff */
[----:B------:R-:W-:-:S07]  /*293b0*/  IMAD.MOV.U32 R2, RZ, RZ, R14 ;  /* 0x000000ffff027224 */ /* 0x000fce00078e000e */
[----:B------:R-:W-:Y:S05]  /*293c0*/  WARPSYNC.COLLECTIVE R15, `(.L_x_8331) ;  /* 0x000000000f087348 */ /* 0x000fea0003c00000 */
[----:B------:R0:W1:Y:S02]  /*293d0*/  SHFL.IDX P6, R14, R13, R12, R11 ;  /* 0x0000000c0d0e7389 */ /* 0x00006400000c000b */
[----:B01----:R-:W-:Y:S01]  /*293e0*/  ENDCOLLECTIVE ;  /* 0x000000000000791b */ /* 0x003fe20003800000 */
.L_x_8331:
[----:B------:R-:W-:-:S04]  /*293f0*/  IADD3 R2, P0, R35, R2, RZ ;  /* 0x0000000223027210 */ /* 0x000fc80007f1e0ff */
[----:B------:R-:W-:-:S05]  /*29400*/  IADD3.X R3, RZ, R3, RZ, P0, !PT ;  /* 0x00000003ff037210 */ /* 0x000fca00007fe4ff */
        /* <DEDUP_REMOVED lines=9> */
.L_x_8332:
        /* <DEDUP_REMOVED lines=9> */
.L_x_8333:
[----:B------:R-:W-:Y:S01]  /*29530*/  @!PT LDS RZ, [RZ] ;  /* 0x00000000fffff984 */ /* 0x000fe20000000800 */
[----:B------:R-:W-:Y:S01]  /*29540*/  @!PT LDS RZ, [RZ] ;  /* 0x00000000fffff984 */ /* 0x000fe20000000800 */
[----:B------:R-:W-:Y:S01]  /*29550*/  @!PT LDS RZ, [RZ] ;  /* 0x00000000fffff984 */ /* 0x000fe20000000800 */
[----:B------:R0:W-:Y:S01]  /*29560*/  LDGSTS.E.BYPASS.LTC128B.128 [R6+0xac00], desc[UR36][R2.64], !P2 ;  /* 0x0ac0000002067fae */ /* 0x0001e2000d101d64 */
[----:B------:R-:W-:Y:S01]  /*29570*/  MOV R13, R4 ;  /* 0x00000004000d7202 */ /* 0x000fe20000000f00 */
[----:B0-----:R-:W-:-:S07]  /*29580*/  IMAD.MOV.U32 R3, RZ, RZ, R14 ;  /* 0x000000ffff037224 */ /* 0x001fce00078e000e */
[----:B------:R-:W-:Y:S05]  /*29590*/  WARPSYNC.COLLECTIVE R15, `(.L_x_8334) ;  /* 0x000000000f087348 */ /* 0x000fea0003c00000 */
[----:B------:R0:W1:Y:S02]  /*295a0*/  SHFL.IDX P6, R14, R13, R12, R11 ;  /* 0x0000000c0d0e7389 */ /* 0x00006400000c000b */
[----:B01----:R-:W-:Y:S01]  /*295b0*/  ENDCOLLECTIVE ;  /* 0x000000000000791b */ /* 0x003fe20003800000 */
.L_x_8334:
[----:B------:R-:W-:Y:S01]  /*295c0*/  IMAD.MOV.U32 R13, RZ, RZ, R5 ;  /* 0x000000ffff0d7224 */ /* 0x000fe200078e0005 */
[----:B------:R-:W-:Y:S01]  /*295d0*/  MOV R12, 0x3 ;  /* 0x00000003000c7802 */ /* 0x000fe20000000f00 */
[----:B------:R-:W-:-:S07]  /*295e0*/  IMAD.MOV.U32 R2, RZ, RZ, R14 ;  /* 0x000000ffff027224 */ /* 0x000fce00078e000e */
[----:B------:R-:W-:Y:S05]  /*295f0*/  WARPSYNC.COLLECTIVE R15, `(.L_x_8335) ;  /* 0x000000000f087348 */ /* 0x000fea0003c00000 */
[----:B------:R0:W1:Y:S02]  /*29600*/  SHFL.IDX P6, R14, R13, R12, R11 ;  /* 0x0000000c0d0e7389 */ /* 0x00006400000c000b */
[----:B01----:R-:W-:Y:S01]  /*29610*/  ENDCOLLECTIVE ;  /* 0x000000000000791b */ /* 0x003fe20003800000 */
.L_x_8335:
        /* <DEDUP_REMOVED lines=11> */
.L_x_8336:
[----:B------:R-:W-:Y:S02]  /*296d0*/  IMAD.MOV.U32 R13, RZ, RZ, R5 ;  /* 0x000000ffff0d7224 */ /* 0x000fe400078e0005 */
[----:B------:R-:W-:Y:S02]  /*296e0*/  IMAD.MOV.U32 R12, RZ, RZ, 0x4 ;  /* 0x00000004ff0c7424 */ /* 0x000fe400078e00ff */
[----:B------:R-:W-:-:S07]  /*296f0*/  IMAD.MOV.U32 R2, RZ, RZ, R14 ;  /* 0x000000ffff027224 */ /* 0x000fce00078e000e */
[----:B------:R-:W-:Y:S05]  /*29700*/  WARPSYNC.COLLECTIVE R15, `(.L_x_8337) ;  /* 0x000000000f087348 */ /* 0x000fea0003c00000 */
[----:B------:R0:W1:Y:S02]  /*29710*/  SHFL.IDX P6, R14, R13, R12, R11 ;  /* 0x0000000c0d0e7389 */ /* 0x00006400000c000b */
[----:B01----:R-:W-:Y:S01]  /*29720*/  ENDCOLLECTIVE ;  /* 0x000000000000791b */ /* 0x003fe20003800000 */
.L_x_8337:
[----:B------:R-:W-:-:S04]  /*29730*/  IADD3 R2, P0, R35, R2, RZ ;  /* 0x0000000223027210 */ /* 0x000fc80007f1e0ff */
[----:B------:R-:W-:-:S05]  /*29740*/  IADD3.X R3, RZ, R3, RZ, P0, !PT ;  /* 0x00000003ff037210 */ /* 0x000fca00007fe4ff */
        /* <DEDUP_REMOVED lines=9> */
.L_x_8338:
[----:B------:R-:W-:Y:S01]  /*297e0*/  IMAD.MOV.U32 R13, RZ, RZ, R5 ;  /* 0x000000ffff0d7224 */ /* 0x000fe200078e0005 */
[----:B------:R-:W-:Y:S01]  /*297f0*/  MOV R12, 0x5 ;  /* 0x00000005000c7802 */ /* 0x000fe20000000f00 */
[----:B------:R-:W-:-:S07]  /*29800*/  IMAD.MOV.U32 R2, RZ, RZ, R14 ;  /* 0x000000ffff027224 */ /* 0x000fce00078e000e */
[----:B------:R-:W-:Y:S05]  /*29810*/  WARPSYNC.COLLECTIVE R15, `(.L_x_8339) ;  /* 0x000000000f087348 */ /* 0x000fea0003c00000 */
[----:B------:R0:W1:Y:S02]  /*29820*/  SHFL.IDX P6, R14, R13, R12, R11 ;  /* 0x0000000c0d0e7389 */ /* 0x00006400000c000b */
[----:B01----:R-:W-:Y:S01]  /*29830*/  ENDCOLLECTIVE ;  /* 0x000000000000791b */ /* 0x003fe20003800000 */
.L_x_8339:
        /* <DEDUP_REMOVED lines=11> */
.L_x_8340:
[----:B------:R-:W-:Y:S02]  /*298f0*/  IMAD.MOV.U32 R13, RZ, RZ, R5 ;  /* 0x000000ffff0d7224 */ /* 0x000fe400078e0005 */
[----:B------:R-:W-:Y:S02]  /*29900*/  IMAD.MOV.U32 R12, RZ, RZ, 0x6 ;  /* 0x00000006ff0c7424 */ /* 0x000fe400078e00ff */
[----:B------:R-:W-:-:S07]  /*29910*/  IMAD.MOV.U32 R2, RZ, RZ, R14 ;  /* 0x000000ffff027224 */ /* 0x000fce00078e000e */
[----:B------:R-:W-:Y:S05]  /*29920*/  WARPSYNC.COLLECTIVE R15, `(.L_x_8341) ;  /* 0x000000000f087348 */ /* 0x000fea0003c00000 */
[----:B------:R0:W1:Y:S02]  /*29930*/  SHFL.IDX P6, R14, R13, R12, R11 ;  /* 0x0000000c0d0e7389 */ /* 0x00006400000c000b */
[----:B01----:R-:W-:Y:S01]  /*29940*/  ENDCOLLECTIVE ;  /* 0x000000000000791b */ /* 0x003fe20003800000 */
.L_x_8341:
        /* <DEDUP_REMOVED lines=11> */
.L_x_8342:
[----:B------:R-:W-:Y:S02]  /*29a00*/  IMAD.MOV.U32 R13, RZ, RZ, R5 ;  /* 0x000000ffff0d7224 */ /* 0x000fe400078e0005 */
[----:B------:R-:W-:Y:S02]  /*29a10*/  IMAD.MOV.U32 R12, RZ, RZ, 0x7 ;  /* 0x00000007ff0c7424 */ /* 0x000fe400078e00ff */
[----:B------:R-:W-:-:S07]  /*29a20*/  IMAD.MOV.U32 R2, RZ, RZ, R14 ;  /* 0x000000ffff027224 */ /* 0x000fce00078e000e */
[----:B------:R-:W-:Y:S05]  /*29a30*/  WARPSYNC.COLLECTIVE R15, `(.L_x_8343) ;  /* 0x000000000f087348 */ /* 0x000fea0003c00000 */
[----:B------:R0:W1:Y:S02]  /*29a40*/  SHFL.IDX P6, R14, R13, R12, R11 ;  /* 0x0000000c0d0e7389 */ /* 0x00006400000c000b */
[----:B01----:R-:W-:Y:S01]  /*29a50*/  ENDCOLLECTIVE ;  /* 0x000000000000791b */ /* 0x003fe20003800000 */
.L_x_8343:
[----:B------:R-:W-:Y:S01]  /*29a60*/  IMAD.MOV.U32 R13, RZ, RZ, R4 ;  /* 0x000000ffff0d7224 */ /* 0x000fe200078e0004 */
[----:B------:R-:W-:-:S05]  /*29a70*/  IADD3 R4, P0, R35, R2, RZ ;  /* 0x0000000223047210 */ /* 0x000fca0007f1e0ff */
[----:B------:R-:W-:Y:S01]  /*29a80*/  IMAD.X R5, RZ, RZ, R33, P0 ;  /* 0x000000ffff057224 */ /* 0x000fe200000e0621 */
[----:B------:R-:W-:-:S04]  /*29a90*/  MOV R3, R14 ;  /* 0x0000000e00037202 */ /* 0x000fc80000000f00 */
[----:B------:R-:W-:Y:S01]  /*29aa0*/  @!PT LDS RZ, [RZ] ;  /* 0x00000000fffff984 */ /* 0x000fe20000000800 */
[----:B------:R-:W-:Y:S01]  /*29ab0*/  @!PT LDS RZ, [RZ] ;  /* 0x00000000fffff984 */ /* 0x000fe20000000800 */
[----:B------:R-:W-:Y:S01]  /*29ac0*/  @!PT LDS RZ, [RZ] ;  /* 0x00000000fffff984 */ /* 0x000fe20000000800 */
[----:B------:R0:W-:Y:S03]  /*29ad0*/  LDGSTS.E.BYPASS.LTC128B.128 [R6+0xd400], desc[UR36][R4.64], !P2 ;  /* 0x0d40000004067fae */ /* 0x0001e6000d101d64 */
[----:B0-----:R-:W-:Y:S05]  /*29ae0*/  WARPSYNC.COLLECTIVE R15, `(.L_x_8344) ;  /* 0x000000000f087348 */ /* 0x001fea0003c00000 */
[----:B------:R1:W2:Y:S02]  /*29af0*/  SHFL.IDX P6, R14, R13, R12, R11 ;  /* 0x0000000c0d0e7389 */ /* 0x0002a400000c000b */
[----:B012---:R-:W-:Y:S01]  /*29b00*/  ENDCOLLECTIVE ;  /* 0x000000000000791b */ /* 0x007fe20003800000 */
.L_x_8344:
[----:B------:R-:W-:Y:S02]  /*29b10*/  IMAD.MOV.U32 R13, RZ, RZ, R20 ;  /* 0x000000ffff0d7224 */ /* 0x000fe400078e0014 */
[----:B------:R-:W-:Y:S02]  /*29b20*/  IMAD.MOV.U32 R12, RZ, RZ, RZ ;  /* 0x000000ffff0c7224 */ /* 0x000fe400078e00ff */
[----:B------:R-:W-:-:S05]  /*29b30*/  IMAD.MOV.U32 R11, RZ, RZ, R14 ;  /* 0x000000ffff0b7224 */ /* 0x000fca00078e000e */
[----:B------:R-:W-:Y:S01]  /*29b40*/  IADD3 R2, P0, R35, R11, RZ ;  /* 0x0000000b23027210 */ /* 0x000fe20007f1e0ff */
[----:B------:R-:W-:-:S03]  /*29b50*/  IMAD.MOV.U32 R11, RZ, RZ, 0x181f ;  /* 0x0000181fff0b7424 */ /* 0x000fc600078e00ff */
[----:B------:R-:W-:-:S09]  /*29b60*/  IADD3.X R3, RZ, R3, RZ, P0, !PT ;  /* 0x00000003ff037210 */ /* 0x000fd200007fe4ff */
[----:B------:R-:W-:Y:S05]  /*29b70*/  WARPSYNC.COLLECTIVE R15, `(.L_x_8345) ;  /* 0x000000000f087348 */ /* 0x000fea0003c00000 */
[----:B------:R0:W1:Y:S02]  /*29b80*/  SHFL.IDX P6, R14, R13, R12, R11 ;  /* 0x0000000c0d0e7389 */ /* 0x00006400000c000b */
[----:B01----:R-:W-:Y:S01]  /*29b90*/  ENDCOLLECTIVE ;  /* 0x000000000000791b */ /* 0x003fe20003800000 */
.L_x_8345:
        /* <DEDUP_REMOVED lines=9> */
.L_x_8346:
[----:B------:R-:W-:Y:S01]  /*29c30*/  MOV R13, R20 ;  /* 0x00000014000d7202 */ /* 0x000fe20000000f00 */
[----:B------:R-:W-:Y:S02]  /*29c40*/  IMAD.MOV.U32 R12, RZ, RZ, 0x1 ;  /* 0x00000001ff0c7424 */ /* 0x000fe400078e00ff */
[----:B------:R-:W-:-:S07]  /*29c50*/  IMAD.MOV.U32 R5, RZ, RZ, R14 ;  /* 0x000000ffff057224 */ /* 0x000fce00078e000e */
[----:B------:R-:W-:Y:S05]  /*29c60*/  WARPSYNC.COLLECTIVE R15, `(.L_x_8347) ;  /* 0x000000000f087348 */ /* 0x000fea0003c00000 */
[----:B------:R0:W1:Y:S02]  /*29c70*/  SHFL.IDX P6, R14, R13, R12, R11 ;  /* 0x0000000c0d0e7389 */ /* 0x00006400000c000b */
[----:B01----:R-:W-:Y:S01]  /*29c80*/  ENDCOLLECTIVE ;  /* 0x000000000000791b */ /* 0x003fe20003800000 */
.L_x_8347:
        /* <DEDUP_REMOVED lines=11> */
.L_x_8348:
[----:B------:R-:W-:Y:S01]  /*29d40*/  MOV R2, R14 ;  /* 0x0000000e00027202 */ /* 0x000fe20000000f00 */
[----:B------:R-:W-:Y:S06]  /*29d50*/  BRA `(.L_x_8349) ;  /* 0xffffff6800107947 */ /* 0x000fec000383ffff */
.L_x_8043:
[----:B---3--:R3:W4:Y:S02]  /*29d60*/  SYNCS.PHASECHK.TRANS64.TRYWAIT P0, [R0+URZ+0x22840], R32 ;  /* 0x02284020000075a7 */ /* 0x008724000800017f */
[----:B----4-:R-:W-:Y:S05]  /*29d70*/  @!P0 NANOSLEEP.SYNCS 0x989680 ;  /* 0x009896800000895d */ /* 0x010fea0003900000 */
[----:B------:R-:W4:Y:S02]  /*29d80*/  @!P0 SYNCS.PHASECHK.TRANS64 P0, [R0+URZ+0x22840], R32 ;  /* 0x02284020000085a7 */ /* 0x000f24000800007f */
[----:B----4-:R-:W-:Y:S05]  /*29d90*/  @!P0 BRA `(.L_x_8043) ;  /* 0xfffffffc00f08947 */ /* 0x010fea000383ffff */
[----:B------:R-:W-:Y:S05]  /*29da0*/  BRA `(.L_x_8350) ;  /* 0xffffff6800607947 */ /* 0x000fea000383ffff */
.L_x_8044:
[----:B------:R-:W-:Y:S01]  /*29db0*/  BSSY B0, `(.L_x_8351) ;  /* 0x0000008000007945 */ /* 0x000fe20003800000 */
[----:B------:R-:W-:Y:S01]  /*29dc0*/  IMAD.MOV.U32 R13, RZ, RZ, R5 ;  /* 0x000000ffff0d7224 */ /* 0x000fe200078e0005 */
[----:B------:R-:W-:Y:S01]  /*29dd0*/  MOV R15, 0xffffffff ;  /* 0xffffffff000f7802 */ /* 0x000fe20000000f00 */
[----:B------:R-:W-:Y:S02]  /*29de0*/  IMAD.MOV.U32 R12, RZ, RZ, RZ ;  /* 0x000000ffff0c7224 */ /* 0x000fe400078e00ff */
[----:B------:R-:W-:-:S07]  /*29df0*/  IMAD.MOV.U32 R11, RZ, RZ, 0x181f ;  /* 0x0000181fff0b7424 */ /* 0x000fce00078e00ff */
[----:B0123--:R-:W-:Y:S05]  /*29e00*/  WARPSYNC.COLLECTIVE R15, `(.L_x_8352) ;  /* 0x000000000f087348 */ /* 0x00ffea0003c00000 */
[----:B------:R4:W0:Y:S02]  /*29e10*/  SHFL.IDX P6, R14, R13, R12, R11 ;  /* 0x0000000c0d0e7389 */ /* 0x00082400000c000b */
[----:B01234-:R-:W-:Y:S01]  /*29e20*/  ENDCOLLECTIVE ;  /* 0x000000000000791b */ /* 0x01ffe20003800000 */
.L_x_8352:
[----:B------:R-:W-:Y:S05]  /*29e30*/  BSYNC B0 ;  /* 0x0000000000007941 */ /* 0x000fea0003800000 */
.L_x_8351:
        /* <DEDUP_REMOVED lines=8> */
.L_x_8353:
[----:B------:R-:W-:Y:S01]  /*29ec0*/  MOV R13, R5 ;  /* 0x00000005000d7202 */ /* 0x000fe20000000f00 */
[----:B------:R-:W-:Y:S02]  /*29ed0*/  IMAD.MOV.U32 R12, RZ, RZ, 0x1 ;  /* 0x00000001ff0c7424 */ /* 0x000fe400078e00ff */
[----:B------:R-:W-:-:S07]  /*29ee0*/  IMAD.MOV.U32 R2, RZ, RZ, R14 ;  /* 0x000000ffff027224 */ /* 0x000fce00078e000e */
[----:B------:R-:W-:Y:S05]  /*29ef0*/  WARPSYNC.COLLECTIVE R15, `(.L_x_8354) ;  /* 0x000000000f087348 */ /* 0x000fea0003c00000 */
[----:B------:R0:W1:Y:S02]  /*29f00*/  SHFL.IDX P6, R14, R13, R12, R11 ;  /* 0x0000000c0d0e7389 */ /* 0x00006400000c000b */
[----:B01----:R-:W-:Y:S01]  /*29f10*/  ENDCOLLECTIVE ;  /* 0x000000000000791b */ /* 0x003fe20003800000 */
.L_x_8354:
        /* <DEDUP_REMOVED lines=11> */
.L_x_8355:
[----:B------:R-:W-:Y:S02]  /*29fd0*/  IMAD.MOV.U32 R13, RZ, RZ, R5 ;  /* 0x000000ffff0d7224 */ /* 0x000fe400078e0005 */
[----:B------:R-:W-:Y:S01]  /*29fe0*/  IMAD.MOV.U32 R12, RZ, RZ, 0x2 ;  /* 0x00000002ff0c7424 */ /* 0x000fe200078e00ff */
[----:B------:R-:W-:-:S07]  /*29ff0*/  MOV R10, R14 ;  /* 0x0000000e000a7202 */ /* 0x000fce0000000f00 */
[----:B------:R-:W-:Y:S05]  /*2a000*/  WARPSYNC.COLLECTIVE R15, `(.L_x_8356) ;  /* 0x000000000f087348 */ /* 0x000fea0003c00000 */
[----:B------:R0:W1:Y:S02]  /*2a010*/  SHFL.IDX P6, R14, R13, R12, R11 ;  /* 0x0000000c0d0e7389 */ /* 0x00006400000c000b */
[----:B01----:R-:W-:Y:S01]  /*2a020*/  ENDCOLLECTIVE ;  /* 0x000000000000791b */ /* 0x003fe20003800000 */
.L_x_8356:
        /* <DEDUP_REMOVED lines=11> */
.L_x_8357:
[----:B------:R-:W-:Y:S01]  /*2a0e0*/  MOV R13, R5 ;  /* 0x00000005000d7202 */ /* 0x000fe20000000f00 */
[----:B------:R-:W-:Y:S02]  /*2a0f0*/  IMAD.MOV.U32 R12, RZ, RZ, 0x3 ;  /* 0x00000003ff0c7424 */ /* 0x000fe400078e00ff */
[----:B------:R-:W-:-:S07]  /*2a100*/  IMAD.MOV.U32 R2, RZ, RZ, R14 ;  /* 0x000000ffff027224 */ /* 0x000fce00078e000e */
[----:B------:R-:W-:Y:S05]  /*2a110*/  WARPSYNC.COLLECTIVE R15, `(.L_x_8358) ;  /* 0x000000000f087348 */ /* 0x000fea0003c00000 */
[----:B------:R0:W1:Y:S02]  /*2a120*/  SHFL.IDX P6, R14, R13, R12, R11 ;  /* 0x0000000c0d0e7389 */ /* 0x00006400000c000b */
[----:B01----:R-:W-:Y:S01]  /*2a130*/  ENDCOLLECTIVE ;  /* 0x000000000000791b */ /* 0x003fe20003800000 */
.L_x_8358:
        /* <DEDUP_REMOVED lines=11> */
.L_x_8359:
[----:B------:R-:W-:Y:S02]  /*2a1f0*/  IMAD.MOV.U32 R13, RZ, RZ, R5 ;  /* 0x000000ffff0d7224 */ /* 0x000fe400078e0005 */
[----:B------:R-:W-:Y:S01]  /*2a200*/  IMAD.MOV.U32 R12, RZ, RZ, 0x4 ;  /* 0x00000004ff0c7424 */ /* 0x000fe200078e00ff */
[----:B------:R-:W-:-:S07]  /*2a210*/  MOV R2, R14 ;  /* 0x0000000e00027202 */ /* 0x000fce0000000f00 */
[----:B------:R-:W-:Y:S05]  /*2a220*/  WARPSYNC.COLLECTIVE R15, `(.L_x_8360) ;  /* 0x000000000f087348 */ /* 0x000fea0003c00000 */
[----:B------:R0:W1:Y:S02]  /*2a230*/  SHFL.IDX P6, R14, R13, R12, R11 ;  /* 0x0000000c0d0e7389 */ /* 0x00006400000c000b */
[----:B01----:R-:W-:Y:S01]  /*2a240*/  ENDCOLLECTIVE ;  /* 0x000000000000791b */ /* 0x003fe20003800000 */
.L_x_8360:
        /* <DEDUP_REMOVED lines=11> */
.L_x_8361:
[----:B------:R-:W-:Y:S01]  /*2a300*/  MOV R13, R5 ;  /* 0x00000005000d7202 */ /* 0x000fe20000000f00 */
[----:B------:R-:W-:Y:S02]  /*2a310*/  IMAD.MOV.U32 R12, RZ, RZ, 0x5 ;  /* 0x00000005ff0c7424 */ /* 0x000fe400078e00ff */
[----:B------:R-:W-:-:S07]  /*2a320*/  IMAD.MOV.U32 R2, RZ, RZ, R14 ;  /* 0x000000ffff027224 */ /* 0x000fce00078e000e */
[----:B------:R-:W-:Y:S05]  /*2a330*/  WARPSYNC.COLLECTIVE R15, `(.L_x_8362) ;  /* 0x000000000f087348 */ /* 0x000fea0003c00000 */
[----:B------:R0:W1:Y:S02]  /*2a340*/  SHFL.IDX P6, R14, R13, R12, R11 ;  /* 0x0000000c0d0e7389 */ /* 0x00006400000c000b */
[----:B01----:R-:W-:Y:S01]  /*2a350*/  ENDCOLLECTIVE ;  /* 0x000000000000791b */ /* 0x003fe20003800000 */
.L_x_8362:
        /* <DEDUP_REMOVED lines=11> */
.L_x_8363:
[----:B------:R-:W-:Y:S02]  /*2a410*/  IMAD.MOV.U32 R13, RZ, RZ, R5 ;  /* 0x000000ffff0d7224 */ /* 0x000fe400078e0005 */
[----:B------:R-:W-:Y:S01]  /*2a420*/  IMAD.MOV.U32 R12, RZ, RZ, 0x6 ;  /* 0x00000006ff0c7424 */ /* 0x000fe200078e00ff */
[----:B------:R-:W-:-:S07]  /*2a430*/  MOV R2, R14 ;  /* 0x0000000e00027202 */ /* 0x000fce0000000f00 */
[----:B------:R-:W-:Y:S05]  /*2a440*/  WARPSYNC.COLLECTIVE R15, `(.L_x_8364) ;  /* 0x000000000f087348 */ /* 0x000fea0003c00000 */
[----:B------:R0:W1:Y:S02]  /*2a450*/  SHFL.IDX P6, R14, R13, R12, R11 ;  /* 0x0000000c0d0e7389 */ /* 0x00006400000c000b */
[----:B01----:R-:W-:Y:S01]  /*2a460*/  ENDCOLLECTIVE ;  /* 0x000000000000791b */ /* 0x003fe20003800000 */
.L_x_8364:
        /* <DEDUP_REMOVED lines=11> */
.L_x_8365:
[----:B------:R-:W-:Y:S01]  /*2a520*/  IMAD.MOV.U32 R13, RZ, RZ, R5 ;  /* 0x000000ffff0d7224 */ /* 0x000fe200078e0005 */
[----:B------:R-:W-:Y:S01]  /*2a530*/  MOV R12, 0x7 ;  /* 0x00000007000c7802 */ /* 0x000fe20000000f00 */
[----:B------:R-:W-:-:S07]  /*2a540*/  IMAD.MOV.U32 R2, RZ, RZ, R14 ;  /* 0x000000ffff027224 */ /* 0x000fce00078e000e */
[----:B------:R-:W-:Y:S05]  /*2a550*/  WARPSYNC.COLLECTIVE R15, `(.L_x_8366) ;  /* 0x000000000f087348 */ /* 0x000fea0003c00000 */
[----:B------:R0:W1:Y:S02]  /*2a560*/  SHFL.IDX P6, R14, R13, R12, R11 ;  /* 0x0000000c0d0e7389 */ /* 0x00006400000c000b */
[----:B01----:R-:W-:Y:S01]  /*2a570*/  ENDCOLLECTIVE ;  /* 0x000000000000791b */ /* 0x003fe20003800000 */
.L_x_8366:
        /* <DEDUP_REMOVED lines=11> */
.L_x_8367:
[----:B------:R-:W-:Y:S02]  /*2a630*/  IMAD.MOV.U32 R13, RZ, RZ, R8 ;  /* 0x000000ffff0d7224 */ /* 0x000fe400078e0008 */
[----:B------:R-:W-:Y:S02]  /*2a640*/  IMAD.MOV.U32 R12, RZ, RZ, RZ ;  /* 0x000000ffff0c7224 */ /* 0x000fe400078e00ff */
[----:B------:R-:W-:-:S07]  /*2a650*/  IMAD.MOV.U32 R10, RZ, RZ, R14 ;  /* 0x000000ffff0a7224 */ /* 0x000fce00078e000e */
[----:B------:R-:W-:Y:S05]  /*2a660*/  WARPSYNC.COLLECTIVE R15, `(.L_x_8368) ;  /* 0x000000000f087348 */ /* 0x000fea0003c00000 */
[----:B------:R0:W1:Y:S02]  /*2a670*/  SHFL.IDX P6, R14, R13, R12, R11 ;  /* 0x0000000c0d0e7389 */ /* 0x00006400000c000b */
[----:B01----:R-:W-:Y:S01]  /*2a680*/  ENDCOLLECTIVE ;  /* 0x000000000000791b */ /* 0x003fe20003800000 */
.L_x_8368:
        /* <DEDUP_REMOVED lines=11> */
.L_x_8369:
[----:B------:R-:W-:Y:S01]  /*2a740*/  MOV R13, R8 ;  /* 0x00000008000d7202 */ /* 0x000fe20000000f00 */
[----:B------:R-:W-:Y:S02]  /*2a750*/  IMAD.MOV.U32 R12, RZ, RZ, 0x1 ;  /* 0x00000001ff0c7424 */ /* 0x000fe400078e00ff */
[----:B------:R-:W-:-:S07]  /*2a760*/  IMAD.MOV.U32 R5, RZ, RZ, R14 ;  /* 0x000000ffff057224 */ /* 0x000fce00078e000e */
[----:B------:R-:W-:Y:S05]  /*2a770*/  WARPSYNC.COLLECTIVE R15, `(.L_x_8370) ;  /* 0x000000000f087348 */ /* 0x000fea0003c00000 */
[----:B------:R0:W1:Y:S02]  /*2a780*/  SHFL.IDX P6, R14, R13, R12, R11 ;  /* 0x0000000c0d0e7389 */ /* 0x00006400000c000b */
[----:B01----:R-:W-:Y:S01]  /*2a790*/  ENDCOLLECTIVE ;  /* 0x000000000000791b */ /* 0x003fe20003800000 */
.L_x_8370:
        /* <DEDUP_REMOVED lines=11> */
.L_x_8371:
[----:B------:R-:W-:Y:S01]  /*2a850*/  MOV R2, R14 ;  /* 0x0000000e00027202 */ /* 0x000fe20000000f00 */
[----:B------:R-:W-:Y:S06]  /*2a860*/  BRA `(.L_x_8372) ;  /* 0xffffff6000f07947 */ /* 0x000fec000383ffff */
.L_x_8049:
[----:B-1----:R1:W2:Y:S02]  /*2a870*/  SYNCS.PHASECHK.TRANS64.TRYWAIT P2, [R2+URZ+0x22870], R0 ;  /* 0x02287000020075a7 */ /* 0x0022a4000804017f */
[----:B--2---:R-:W-:Y:S05]  /*2a880*/  @!P2 NANOSLEEP.SYNCS 0x989680 ;  /* 0x009896800000a95d */ /* 0x004fea0003900000 */
[----:B------:R-:W2:Y:S02]  /*2a890*/  @!P2 SYNCS.PHASECHK.TRANS64 P2, [R2+URZ+0x22870], R0 ;  /* 0x022870000200a5a7 */ /* 0x000ea4000804007f */
[----:B--2---:R-:W-:Y:S05]  /*2a8a0*/  @!P2 BRA `(.L_x_8049) ;  /* 0xfffffffc00f0a947 */ /* 0x004fea000383ffff */
[----:B------:R-:W-:Y:S05]  /*2a8b0*/  BRA `(.L_x_8373) ;  /* 0xffffff6400547947 */ /* 0x000fea000383ffff */
.L_x_8051:
[----:B-1----:R1:W2:Y:S02]  /*2a8c0*/  SYNCS.PHASECHK.TRANS64.TRYWAIT P2, [R2+URZ+0x22860], R3 ;  /* 0x02286003020075a7 */ /* 0x0022a4000804017f */
[----:B--2---:R-:W-:Y:S05]  /*2a8d0*/  @!P2 NANOSLEEP.SYNCS 0x989680 ;  /* 0x009896800000a95d */ /* 0x004fea0003900000 */
[----:B------:R-:W2:Y:S02]  /*2a8e0*/  @!P2 SYNCS.PHASECHK.TRANS64 P2, [R2+URZ+0x22860], R3 ;  /* 0x022860030200a5a7 */ /* 0x000ea4000804007f */
[----:B--2---:R-:W-:Y:S05]  /*2a8f0*/  @!P2 BRA `(.L_x_8051) ;  /* 0xfffffffc00f0a947 */ /* 0x004fea000383ffff */
[----:B------:R-:W-:Y:S05]  /*2a900*/  BRA `(.L_x_8374) ;  /* 0xffffff6400647947 */ /* 0x000fea000383ffff */
.L_x_8059:
[----:B0-----:R0:W1:Y:S02]  /*2a910*/  SYNCS.PHASECHK.TRANS64.TRYWAIT P1, [R0+URZ+0x22870], R3 ;  /* 0x02287003000075a7 */ /* 0x001064000802017f */
[----:B-1----:R-:W-:Y:S05]  /*2a920*/  @!P1 NANOSLEEP.SYNCS 0x989680 ;  /* 0x009896800000995d */ /* 0x002fea0003900000 */
[----:B------:R-:W1:Y:S02]  /*2a930*/  @!P1 SYNCS.PHASECHK.TRANS64 P1, [R0+URZ+0x22870], R3 ;  /* 0x02287003000095a7 */ /* 0x000e64000802007f */
[----:B-1----:R-:W-:Y:S05]  /*2a940*/  @!P1 BRA `(.L_x_8059) ;  /* 0xfffffffc00f09947 */ /* 0x002fea000383ffff */
[----:B------:R-:W-:Y:S05]  /*2a950*/  BRA `(.L_x_8375) ;  /* 0xffffff6c009c7947 */ /* 0x000fea000383ffff */
.L_x_8061:
[----:B0-----:R0:W1:Y:S02]  /*2a960*/  SYNCS.PHASECHK.TRANS64.TRYWAIT P1, [R0+URZ+0x22860], R3 ;  /* 0x02286003000075a7 */ /* 0x001064000802017f */
[----:B-1----:R-:W-:Y:S05]  /*2a970*/  @!P1 NANOSLEEP.SYNCS 0x989680 ;  /* 0x009896800000995d */ /* 0x002fea0003900000 */
[----:B------:R-:W1:Y:S02]  /*2a980*/  @!P1 SYNCS.PHASECHK.TRANS64 P1, [R0+URZ+0x22860], R3 ;  /* 0x02286003000095a7 */ /* 0x000e64000802007f */
[----:B-1----:R-:W-:Y:S05]  /*2a990*/  @!P1 BRA `(.L_x_8061) ;  /* 0xfffffffc00f09947 */ /* 0x002fea000383ffff */
[----:B------:R-:W-:Y:S05]  /*2a9a0*/  BRA `(.L_x_8376) ;  /* 0xffffff6c00ac7947 */ /* 0x000fea000383ffff */
.L_x_8066:
[----:B------:R-:W-:Y:S01]  /*2a9b0*/  BSSY B0, `(.L_x_8377) ;  /* 0x0000008000007945 */ /* 0x000fe20003800000 */
[----:B------:R-:W-:Y:S01]  /*2a9c0*/  IMAD.MOV.U32 R13, RZ, RZ, R16 ;  /* 0x000000ffff0d7224 */ /* 0x000fe200078e0010 */
[----:B------:R-:W-:Y:S01]  /*2a9d0*/  MOV R15, 0xffffffff ;  /* 0xffffffff000f7802 */ /* 0x000fe20000000f00 */
[----:B------:R-:W-:Y:S02]  /*2a9e0*/  IMAD.MOV.U32 R12, RZ, RZ, RZ ;  /* 0x000000ffff0c7224 */ /* 0x000fe400078e00ff */
[----:B------:R-:W-:-:S07]  /*2a9f0*/  IMAD.MOV.U32 R11, RZ, RZ, 0x1f ;  /* 0x0000001fff0b7424 */ /* 0x000fce00078e00ff */
[----:B012--5:R-:W-:Y:S05]  /*2aa00*/  WARPSYNC.COLLECTIVE R15, `(.L_x_8378) ;  /* 0x000000000f087348 */ /* 0x027fea0003c00000 */
[----:B------:R3:W4:Y:S02]  /*2aa10*/  SHFL.IDX P6, R14, R13, R12, R11 ;  /* 0x0000000c0d0e7389 */ /* 0x00072400000c000b */
[----:B012345:R-:W-:Y:S01]  /*2aa20*/  ENDCOLLECTIVE ;  /* 0x000000000000791b */ /* 0x03ffe20003800000 */
.L_x_8378:
[----:B------:R-:W-:Y:S05]  /*2aa30*/  BSYNC B0 ;  /* 0x0000000000007941 */ /* 0x000fea0003800000 */
.L_x_8377:
        /* <DEDUP_REMOVED lines=9> */
.L_x_8379:
        /* <DEDUP_REMOVED lines=10> */
[----:B------:R-:W-:Y:S01]  /*2ab70*/  MOV R4, RZ ;  /* 0x000000ff00047202 */ /* 0x000fe20000000f00 */
[----:B------:R-:W-:Y:S01]  /*2ab80*/  IMAD.MOV.U32 R16, RZ, RZ, RZ ;  /* 0x000000ffff107224 */ /* 0x000fe200078e00ff */
[C---:B------:R-:W-:Y:S02]  /*2ab90*/  ISETP.GE.U32.AND P2, PT, R10.reuse, 0x2, PT ;  /* 0x000000020a00780c */ /* 0x040fe40003f46070 */
[C---:B------:R-:W-:Y:S02]  /*2aba0*/  ISETP.GE.U32.AND P3, PT, R10.reuse, 0x4, PT ;  /* 0x000000040a00780c */ /* 0x040fe40003f66070 */
[C---:B------:R-:W-:Y:S02]  /*2abb0*/  ISETP.GE.U32.AND P4, PT, R10.reuse, 0x8, PT ;  /* 0x000000080a00780c */ /* 0x040fe40003f86070 */
[----:B------:R-:W-:Y:S01]  /*2abc0*/  ISETP.GE.U32.AND P5, PT, R10, 0x10, PT ;  /* 0x000000100a00780c */ /* 0x000fe20003fa6070 */
[----:B--2---:R-:W-:-:S02]  /*2abd0*/  @!P1 IMAD.MOV.U32 R4, RZ, RZ, R7 ;  /* 0x000000ffff049224 */ /* 0x004fc400078e0007 */
[----:B------:R-:W-:Y:S02]  /*2abe0*/  IMAD.MOV.U32 R7, RZ, RZ, RZ ;  /* 0x000000ffff077224 */ /* 0x000fe400078e00ff */
[----:B---3--:R-:W-:Y:S01]  /*2abf0*/  @!P1 IMAD.MOV.U32 R7, RZ, RZ, R5 ;  /* 0x000000ffff079224 */ /* 0x008fe200078e0005 */
[----:B------:R-:W-:-:S03]  /*2ac00*/  ISETP.NE.AND P1, PT, R10, RZ, PT ;  /* 0x000000ff0a00720c */ /* 0x000fc60003f25270 */
[----:B------:R-:W-:-:S05]  /*2ac10*/  IMAD R2, R7, R4, RZ ;  /* 0x0000000407027224 */ /* 0x000fca00078e02ff */
[----:B------:R-:W-:-:S07]  /*2ac20*/  MOV R13, R2 ;  /* 0x00000002000d7202 */ /* 0x000fce0000000f00 */
[----:B------:R-:W-:Y:S05]  /*2ac30*/  WARPSYNC.COLLECTIVE R15, `(.L_x_8380) ;  /* 0x000000000f087348 */ /* 0x000fea0003c00000 */
[----:B------:R0:W1:Y:S02]  /*2ac40*/  SHFL.UP P6, R14, R13, R12, R11 ;  /* 0x0400000c0d0e7389 */ /* 0x00006400000c000b */
[----:B01----:R-:W-:Y:S01]  /*2ac50*/  ENDCOLLECTIVE ;  /* 0x000000000000791b */ /* 0x003fe20003800000 */
.L_x_8380:
[----:B------:R-:W-:Y:S02]  /*2ac60*/  MOV R12, 0x2 ;  /* 0x00000002000c7802 */ /* 0x000fe40000000f00 */
[----:B------:R-:W-:-:S05]  /*2ac70*/  SEL R3, R14, RZ, P1 ;  /* 0x000000ff0e037207 */ /* 0x000fca0000800000 */
[----:B------:R-:W-:-:S04]  /*2ac80*/  IMAD.IADD R2, R2, 0x1, R3 ;  /* 0x0000000102027824 */ /* 0x000fc800078e0203 */
[----:B------:R-:W-:-:S07]  /*2ac90*/  IMAD.MOV.U32 R13, RZ, RZ, R2 ;  /* 0x000000ffff0d7224 */ /* 0x000fce00078e0002 */
[----:B------:R-:W-:Y:S05]  /*2aca0*/  WARPSYNC.COLLECTIVE R15, `(.L_x_8381) ;  /* 0x000000000f087348 */ /* 0x000fea0003c00000 */
[----:B------:R0:W1:Y:S02]  /*2acb0*/  SHFL.UP P6, R14, R13, R12, R11 ;  /* 0x0400000c0d0e7389 */ /* 0x00006400000c000b */
[----:B01----:R-:W-:Y:S01]  /*2acc0*/  ENDCOLLECTIVE ;  /* 0x000000000000791b */ /* 0x003fe20003800000 */
.L_x_8381:
[----:B------:R-:W-:Y:S01]  /*2acd0*/  IMAD.MOV.U32 R12, RZ, RZ, 0x4 ;  /* 0x00000004ff0c7424 */ /* 0x000fe200078e00ff */
[----:B------:R-:W-:-:S05]  /*2ace0*/  SEL R3, R14, RZ, P2 ;  /* 0x000000ff0e037207 */ /* 0x000fca0001000000 */
[----:B------:R-:W-:-:S04]  /*2acf0*/  IMAD.IADD R2, R2, 0x1, R3 ;  /* 0x0000000102027824 */ /* 0x000fc800078e0203 */
[----:B------:R-:W-:-:S07]  /*2ad00*/  IMAD.MOV.U32 R13, RZ, RZ, R2 ;  /* 0x000000ffff0d7224 */ /* 0x000fce00078e0002 */
[----:B------:R-:W-:Y:S05]  /*2ad10*/  WARPSYNC.COLLECTIVE R15, `(.L_x_8382) ;  /* 0x000000000f087348 */ /* 0x000fea0003c00000 */
[----:B------:R0:W1:Y:S02]  /*2ad20*/  SHFL.UP P6, R14, R13, R12, R11 ;  /* 0x0400000c0d0e7389 */ /* 0x00006400000c000b */
[----:B01----:R-:W-:Y:S01]  /*2ad30*/  ENDCOLLECTIVE ;  /* 0x000000000000791b */ /* 0x003fe20003800000 */
.L_x_8382:
[----:B------:R-:W-:Y:S01]  /*2ad40*/  IMAD.MOV.U32 R12, RZ, RZ, 0x8 ;  /* 0x00000008ff0c7424 */ /* 0x000fe200078e00ff */
[----:B------:R-:W-:-:S04]  /*2ad50*/  SEL R3, R14, RZ, P3 ;  /* 0x000000ff0e037207 */ /* 0x000fc80001800000 */
[----:B------:R-:W-:-:S05]  /*2ad60*/  IADD3 R2, R2, R3, RZ ;  /* 0x0000000302027210 */ /* 0x000fca0007ffe0ff */
[----:B------:R-:W-:-:S07]  /*2ad70*/  IMAD.MOV.U32 R13, RZ, RZ, R2 ;  /* 0x000000ffff0d7224 */ /* 0x000fce00078e0002 */
[----:B------:R-:W-:Y:S05]  /*2ad80*/  WARPSYNC.COLLECTIVE R15, `(.L_x_8383) ;  /* 0x000000000f087348 */ /* 0x000fea0003c00000 */
[----:B------:R0:W1:Y:S02]  /*2ad90*/  SHFL.UP P6, R14, R13, R12, R11 ;  /* 0x0400000c0d0e7389 */ /* 0x00006400000c000b */
[----:B01----:R-:W-:Y:S01]  /*2ada0*/  ENDCOLLECTIVE ;  /* 0x000000000000791b */ /* 0x003fe20003800000 */
.L_x_8383:
[----:B------:R-:W-:Y:S01]  /*2adb0*/  IMAD.MOV.U32 R12, RZ, RZ, 0x10 ;  /* 0x00000010ff0c7424 */ /* 0x000fe200078e00ff */
[----:B------:R-:W-:-:S05]  /*2adc0*/  SEL R3, R14, RZ, P4 ;  /* 0x000000ff0e037207 */ /* 0x000fca0002000000 */
[----:B------:R-:W-:-:S05]  /*2add0*/  IMAD.IADD R2, R2, 0x1, R3 ;  /* 0x0000000102027824 */ /* 0x000fca00078e0203 */
[----:B------:R-:W-:-:S07]  /*2ade0*/  MOV R13, R2 ;  /* 0x00000002000d7202 */ /* 0x000fce0000000f00 */
[----:B------:R-:W-:Y:S05]  /*2adf0*/  WARPSYNC.COLLECTIVE R15, `(.L_x_8384) ;  /* 0x000000000f087348 */ /* 0x000fea0003c00000 */
[----:B------:R0:W1:Y:S02]  /*2ae00*/  SHFL.UP P6, R14, R13, R12, R11 ;  /* 0x0400000c0d0e7389 */ /* 0x00006400000c000b */
[----:B01----:R-:W-:Y:S01]  /*2ae10*/  ENDCOLLECTIVE ;  /* 0x000000000000791b */ /* 0x003fe20003800000 */
.L_x_8384:
        /* <DEDUP_REMOVED lines=8> */
.L_x_8385:
[----:B------:R-:W-:Y:S05]  /*2aea0*/  BRA `(.L_x_8386) ;  /* 0xffffff7400347947 */ /* 0x000fea000383ffff */
.L_x_8069:
[----:B------:R-:W-:Y:S01]  /*2aeb0*/  BSSY B0, `(.L_x_8387) ;  /* 0x0000008000007945 */ /* 0x000fe20003800000 */
[----:B------:R-:W-:Y:S01]  /*2aec0*/  IMAD.MOV.U32 R13, RZ, RZ, R2 ;  /* 0x000000ffff0d7224 */ /* 0x000fe200078e0002 */
[----:B------:R-:W-:Y:S01]  /*2aed0*/  MOV R12, 0x1 ;  /* 0x00000001000c7802 */ /* 0x000fe20000000f00 */
[----:B------:R-:W-:Y:S02]  /*2aee0*/  IMAD.MOV.U32 R11, RZ, RZ, RZ ;  /* 0x000000ffff0b7224 */ /* 0x000fe400078e00ff */
[----:B------:R-:W-:-:S07]  /*2aef0*/  IMAD.MOV.U32 R15, RZ, RZ, -0x1 ;  /* 0xffffffffff0f7424 */ /* 0x000fce00078e00ff */
[----:B-----5:R-:W-:Y:S05]  /*2af00*/  WARPSYNC.COLLECTIVE R15, `(.L_x_8388) ;  /* 0x000000000f087348 */ /* 0x020fea0003c00000 */
[----:B------:R0:W1:Y:S02]  /*2af10*/  SHFL.UP P6, R14, R13, R12, R11 ;  /* 0x0400000c0d0e7389 */ /* 0x00006400000c000b */
[----:B01---5:R-:W-:Y:S01]  /*2af20*/  ENDCOLLECTIVE ;  /* 0x000000000000791b */ /* 0x023fe20003800000 */
.L_x_8388:
[----:B------:R-:W-:Y:S05]  /*2af30*/  BSYNC B0 ;  /* 0x0000000000007941 */ /* 0x000fea0003800000 */
.L_x_8387:
[----:B------:R-:W-:Y:S01]  /*2af40*/  SEL R3, R14, RZ, P1 ;  /* 0x000000ff0e037207 */ /* 0x000fe20000800000 */
[----:B------:R-:W-:Y:S02]  /*2af50*/  IMAD.MOV.U32 R12, RZ, RZ, 0x2 ;  /* 0x00000002ff0c7424 */ /* 0x000fe400078e00ff */
[----:B------:R-:W-:Y:S02]  /*2af60*/  IMAD.MOV.U32 R11, RZ, RZ, RZ ;  /* 0x000000ffff0b7224 */ /* 0x000fe400078e00ff */
[----:B------:R-:W-:Y:S02]  /*2af70*/  IMAD.IADD R2, R2, 0x1, R3 ;  /* 0x0000000102027824 */ /* 0x000fe400078e0203 */
[----:B------:R-:W-:-:S03]  /*2af80*/  IMAD.MOV.U32 R15, RZ, RZ, -0x1 ;  /* 0xffffffffff0f7424 */ /* 0x000fc600078e00ff */
[----:B------:R-:W-:-:S07]  /*2af90*/  MOV R13, R2 ;  /* 0x00000002000d7202 */ /* 0x000fce0000000f00 */
[----:B------:R-:W-:Y:S05]  /*2afa0*/  WARPSYNC.COLLECTIVE R15, `(.L_x_8389) ;  /* 0x000000000f087348 */ /* 0x000fea0003c00000 */
[----:B------:R0:W1:Y:S02]  /*2afb0*/  SHFL.UP P6, R14, R13, R12, R11 ;  /* 0x0400000c0d0e7389 */ /* 0x00006400000c000b */
[----:B01----:R-:W-:Y:S01]  /*2afc0*/  ENDCOLLECTIVE ;  /* 0x000000000000791b */ /* 0x003fe20003800000 */
.L_x_8389:
[----:B------:R-:W-:Y:S01]  /*2afd0*/  IMAD.MOV.U32 R12, RZ, RZ, 0x4 ;  /* 0x00000004ff0c7424 */ /* 0x000fe200078e00ff */
[----:B------:R-:W-:-:S04]  /*2afe0*/  SEL R3, R14, RZ, P2 ;  /* 0x000000ff0e037207 */ /* 0x000fc80001000000 */
[----:B------:R-:W-:-:S05]  /*2aff0*/  IADD3 R2, R2, R3, RZ ;  /* 0x0000000302027210 */ /* 0x000fca0007ffe0ff */
[----:B------:R-:W-:-:S07]  /*2b000*/  IMAD.MOV.U32 R13, RZ, RZ, R2 ;  /* 0x000000ffff0d7224 */ /* 0x000fce00078e0002 */
[----:B------:R-:W-:Y:S05]  /*2b010*/  WARPSYNC.COLLECTIVE R15, `(.L_x_8390) ;  /* 0x000000000f087348 */ /* 0x000fea0003c00000 */
[----:B------:R0:W1:Y:S02]  /*2b020*/  SHFL.UP P6, R14, R13, R12, R11 ;  /* 0x0400000c0d0e7389 */ /* 0x00006400000c000b */
[----:B01----:R-:W-:Y:S01]  /*2b030*/  ENDCOLLECTIVE ;  /* 0x000000000000791b */ /* 0x003fe20003800000 */
.L_x_8390:
[----:B------:R-:W-:Y:S01]  /*2b040*/  IMAD.MOV.U32 R12, RZ, RZ, 0x8 ;  /* 0x00000008ff0c7424 */ /* 0x000fe200078e00ff */
[----:B------:R-:W-:-:S05]  /*2b050*/  SEL R3, R14, RZ, P3 ;  /* 0x000000ff0e037207 */ /* 0x000fca0001800000 */
[----:B------:R-:W-:-:S05]  /*2b060*/  IMAD.IADD R2, R2, 0x1, R3 ;  /* 0x0000000102027824 */ /* 0x000fca00078e0203 */
[----:B------:R-:W-:-:S07]  /*2b070*/  MOV R13, R2 ;  /* 0x00000002000d7202 */ /* 0x000fce0000000f00 */
[----:B------:R-:W-:Y:S05]  /*2b080*/  WARPSYNC.COLLECTIVE R15, `(.L_x_8391) ;  /* 0x000000000f087348 */ /* 0x000fea0003c00000 */
[----:B------:R0:W1:Y:S02]  /*2b090*/  SHFL.UP P6, R14, R13, R12, R11 ;  /* 0x0400000c0d0e7389 */ /* 0x00006400000c000b */
[----:B01----:R-:W-:Y:S01]  /*2b0a0*/  ENDCOLLECTIVE ;  /* 0x000000000000791b */ /* 0x003fe20003800000 */
.L_x_8391:
[----:B------:R-:W-:Y:S02]  /*2b0b0*/  MOV R12, 0x10 ;  /* 0x00000010000c7802 */ /* 0x000fe40000000f00 */
[----:B------:R-:W-:-:S05]  /*2b0c0*/  SEL R3, R14, RZ, P4 ;  /* 0x000000ff0e037207 */ /* 0x000fca0002000000 */
[----:B------:R-:W-:-:S04]  /*2b0d0*/  IMAD.IADD R2, R2, 0x1, R3 ;  /* 0x0000000102027824 */ /* 0x000fc800078e0203 */
[----:B------:R-:W-:-:S07]  /*2b0e0*/  IMAD.MOV.U32 R13, RZ, RZ, R2 ;  /* 0x000000ffff0d7224 */ /* 0x000fce00078e0002 */
[----:B------:R-:W-:Y:S05]  /*2b0f0*/  WARPSYNC.COLLECTIVE R15, `(.L_x_8392) ;  /* 0x000000000f087348 */ /* 0x000fea0003c00000 */
[----:B------:R0:W1:Y:S02]  /*2b100*/  SHFL.UP P6, R14, R13, R12, R11 ;  /* 0x0400000c0d0e7389 */ /* 0x00006400000c000b */
[----:B01----:R-:W-:Y:S01]  /*2b110*/  ENDCOLLECTIVE ;  /* 0x000000000000791b */ /* 0x003fe20003800000 */
.L_x_8392:
        /* <DEDUP_REMOVED lines=8> */
.L_x_8393:
[----:B------:R-:W-:Y:S05]  /*2b1a0*/  BRA `(.L_x_8394) ;  /* 0xffffff7400187947 */ /* 0x000fea000383ffff */
.L_x_8071:
[----:B------:R-:W-:Y:S01]  /*2b1b0*/  BSSY B0, `(.L_x_8395) ;  /* 0x0000006000007945 */ /* 0x000fe20003800000 */
[----:B------:R-:W-:Y:S01]  /*2b1c0*/  PLOP3.LUT P6, PT, P6, PT, PT, 0x8, 0x0 ;  /* 0x000000000000781c */ /* 0x000fe200037ce170 */
[----:B------:R-:W-:-:S12]  /*2b1d0*/  IMAD.MOV.U32 R15, RZ, RZ, -0x1 ;  /* 0xffffffffff0f7424 */ /* 0x000fd800078e00ff */
[----:B01---5:R-:W-:Y:S05]  /*2b1e0*/  WARPSYNC.COLLECTIVE R15, `(.L_x_8396) ;  /* 0x000000000f087348 */ /* 0x023fea0003c00000 */
[----:B------:R-:W-:Y:S01]  /*2b1f0*/  VOTE.ANY R14, PT, P6 ;  /* 0x00000000000e7806 */ /* 0x000fe200030e0100 */
[----:B01---5:R-:W-:Y:S06]  /*2b200*/  ENDCOLLECTIVE ;  /* 0x000000000000791b */ /* 0x023fec0003800000 */
.L_x_8396:
[----:B------:R-:W-:Y:S05]  /*2b210*/  BSYNC B0 ;  /* 0x0000000000007941 */ /* 0x000fea0003800000 */
.L_x_8395:
        /* <DEDUP_REMOVED lines=9> */
.L_x_8397:
[----:B------:R-:W-:Y:S01]  /*2b2b0*/  MOV R13, R7 ;  /* 0x00000007000d7202 */ /* 0x000fe20000000f00 */
[----:B------:R-:W-:-:S07]  /*2b2c0*/  IMAD.MOV.U32 R4, RZ, RZ, R14 ;  /* 0x000000ffff047224 */ /* 0x000fce00078e000e */
[----:B------:R-:W-:Y:S05]  /*2b2d0*/  WARPSYNC.COLLECTIVE R15, `(.L_x_8398) ;  /* 0x000000000f087348 */ /* 0x000fea0003c00000 */
[----:B------:R0:W1:Y:S02]  /*2b2e0*/  SHFL.IDX P6, R14, R13, R12, R11 ;  /* 0x0000000c0d0e7389 */ /* 0x00006400000c000b */
[----:B01----:R-:W-:Y:S01]  /*2b2f0*/  ENDCOLLECTIVE ;  /* 0x000000000000791b */ /* 0x003fe20003800000 */
.L_x_8398:
[----:B------:R-:W-:Y:S01]  /*2b300*/  IMAD.MOV.U32 R7, RZ, RZ, R14 ;  /* 0x000000ffff077224 */ /* 0x000fe200078e000e */
[----:B------:R-:W-:Y:S06]  /*2b310*/  BRA `(.L_x_8399) ;  /* 0xffffff7000f87947 */ /* 0x000fec000383ffff */
.L_x_8073:
[----:B------:R-:W-:Y:S01]  /*2b320*/  BSSY B0, `(.L_x_8400) ;  /* 0x0000007000007945 */ /* 0x000fe20003800000 */
[----:B------:R-:W-:Y:S01]  /*2b330*/  IMAD.MOV.U32 R13, RZ, RZ, R2 ;  /* 0x000000ffff0d7224 */ /* 0x000fe200078e0002 */
[----:B------:R-:W-:Y:S01]  /*2b340*/  MOV R15, 0xffffffff ;  /* 0xffffffff000f7802 */ /* 0x000fe20000000f00 */
[----:B------:R-:W-:-:S07]  /*2b350*/  IMAD.MOV.U32 R11, RZ, RZ, 0x1f ;  /* 0x0000001fff0b7424 */ /* 0x000fce00078e00ff */
[----:B012345:R-:W-:Y:S05]  /*2b360*/  WARPSYNC.COLLECTIVE R15, `(.L_x_8401) ;  /* 0x000000000f087348 */ /* 0x03ffea0003c00000 */
[----:B------:R0:W0:Y:S02]  /*2b370*/  SHFL.IDX P6, R14, R13, R12, R11 ;  /* 0x0000000c0d0e7389 */ /* 0x00002400000c000b */
[----:B012345:R-:W-:Y:S01]  /*2b380*/  ENDCOLLECTIVE ;  /* 0x000000000000791b */ /* 0x03ffe20003800000 */
.L_x_8401:
[----:B------:R-:W-:Y:S05]  /*2b390*/  BSYNC B0 ;  /* 0x0000000000007941 */ /* 0x000fea0003800000 */
.L_x_8400:
[----:B------:R-:W-:Y:S01]  /*2b3a0*/  IMAD.MOV.U32 R16, RZ, RZ, R14 ;  /* 0x000000ffff107224 */ /* 0x000fe200078e000e */
[----:B------:R-:W-:Y:S06]  /*2b3b0*/  BRA `(.L_x_8072) ;  /* 0xffffff7000e87947 */ /* 0x000fec000383ffff */
.L_x_8077:
[----:B0-----:R0:W2:Y:S02]  /*2b3c0*/  SYNCS.PHASECHK.TRANS64.TRYWAIT P0, [R5+URZ+0x22820], R0 ;  /* 0x02282000050075a7 */ /* 0x0010a4000800017f */
[----:B--2---:R-:W-:Y:S05]  /*2b3d0*/  @!P0 NANOSLEEP.SYNCS 0x989680 ;  /* 0x009896800000895d */ /* 0x004fea0003900000 */
[----:B------:R-:W2:Y:S02]  /*2b3e0*/  @!P0 SYNCS.PHASECHK.TRANS64 P0, [R5+URZ+0x22820], R0 ;  /* 0x02282000050085a7 */ /* 0x000ea4000800007f */
[----:B--2---:R-:W-:Y:S05]  /*2b3f0*/  @!P0 BRA `(.L_x_8077) ;  /* 0xfffffffc00f08947 */ /* 0x004fea000383ffff */
[----:B------:R-:W-:Y:S05]  /*2b400*/  BRA `(.L_x_8402) ;  /* 0xffffff7800487947 */ /* 0x000fea000383ffff */
.L_x_8078:
[----:B------:R-:W2:Y:S01]  /*2b410*/  S2R R2, SR_TID.X ;  /* 0x0000000000027919 */ /* 0x000ea20000002100 */
[----:B------:R-:W-:Y:S01]  /*2b420*/  BSSY B0, `(.L_x_8403) ;  /* 0x000000a000007945 */ /* 0x000fe20003800000 */
[----:B------:R-:W-:Y:S01]  /*2b430*/  IMAD.MOV.U32 R12, RZ, RZ, RZ ;  /* 0x000000ffff0c7224 */ /* 0x000fe200078e00ff */
[----:B------:R-:W-:Y:S01]  /*2b440*/  MOV R11, 0x1f ;  /* 0x0000001f000b7802 */ /* 0x000fe20000000f00 */
[----:B------:R-:W-:Y:S01]  /*2b450*/  IMAD.MOV.U32 R15, RZ, RZ, -0x1 ;  /* 0xffffffffff0f7424 */ /* 0x000fe200078e00ff */
[----:B--2---:R-:W-:-:S04]  /*2b460*/  SHF.R.U32.HI R2, RZ, 0x5, R2 ;  /* 0x00000005ff027819 */ /* 0x004fc80000011602 */
[----:B------:R-:W-:-:S05]  /*2b470*/  LOP3.LUT R2, R2, 0x3, RZ, 0xc0, !PT ;  /* 0x0000000302027812 */ /* 0x000fca00078ec0ff */
[----:B------:R-:W-:-:S07]  /*2b480*/  IMAD.MOV.U32 R13, RZ, RZ, R2 ;  /* 0x000000ffff0d7224 */ /* 0x000fce00078e0002 */
[----:B01---5:R-:W-:Y:S05]  /*2b490*/  WARPSYNC.COLLECTIVE R15, `(.L_x_8404) ;  /* 0x000000000f087348 */ /* 0x023fea0003c00000 */
[----:B------:R2:W3:Y:S02]  /*2b4a0*/  SHFL.IDX P6, R14, R13, R12, R11 ;  /* 0x0000000c0d0e7389 */ /* 0x0004e400000c000b */
[----:B0123-5:R-:W-:Y:S01]  /*2b4b0*/  ENDCOLLECTIVE ;  /* 0x000000000000791b */ /* 0x02ffe20003800000 */
.L_x_8404:
[----:B------:R-:W-:Y:S05]  /*2b4c0*/  BSYNC B0 ;  /* 0x0000000000007941 */ /* 0x000fea0003800000 */
.L_x_8403:
[----:B------:R-:W-:Y:S05]  /*2b4d0*/  BRA `(.L_x_8405) ;  /* 0xffffff7800307947 */ /* 0x000fea000383ffff */
.L_x_8079:
[----:B------:R-:W-:Y:S01]  /*2b4e0*/  BSSY B0, `(.L_x_8406) ;  /* 0x0000006000007945 */ /* 0x000fe20003800000 */
[----:B------:R-:W-:-:S07]  /*2b4f0*/  IMAD.MOV.U32 R15, RZ, RZ, -0x1 ;  /* 0xffffffffff0f7424 */ /* 0x000fce00078e00ff */
[----:B01---5:R-:W-:Y:S05]  /*2b500*/  WARPSYNC.COLLECTIVE R15, `(.L_x_8407) ;  /* 0x000000000f0c7348 */ /* 0x023fea0003c00000 */
[----:B------:R-:W-:Y:S02]  /*2b510*/  ELECT P6, UR62, PT ;  /* 0x00000000003e782f */ /* 0x000fe400038c0000 */
[----:B------:R-:W-:Y:S01]  /*2b520*/  MOV R14, UR62 ;  /* 0x0000003e000e7c02 */ /* 0x000fe20008000f00 */
[----:B01---5:R-:W-:Y:S10]  /*2b530*/  ENDCOLLECTIVE ;  /* 0x000000000000791b */ /* 0x023ff40003800000 */
.L_x_8407:
[----:B------:R-:W-:Y:S05]  /*2b540*/  BSYNC B0 ;  /* 0x0000000000007941 */ /* 0x000fea0003800000 */
.L_x_8406:
[----:B------:R-:W-:Y:S05]  /*2b550*/  BRA `(.L_x_8408) ;  /* 0xffffff7800247947 */ /* 0x000fea000383ffff */
.L_x_8081:
[----:B0-----:R0:W2:Y:S02]  /*2b560*/  SYNCS.PHASECHK.TRANS64.TRYWAIT P1, [R3+URZ+0x22840], R2 ;  /* 0x02284002030075a7 */ /* 0x0010a4000802017f */
[----:B--2---:R-:W-:Y:S05]  /*2b570*/  @!P1 NANOSLEEP.SYNCS 0x989680 ;  /* 0x009896800000995d */ /* 0x004fea0003900000 */
[----:B------:R-:W2:Y:S02]  /*2b580*/  @!P1 SYNCS.PHASECHK.TRANS64 P1, [R3+URZ+0x22840], R2 ;  /* 0x02284002030095a7 */ /* 0x000ea4000802007f */
[----:B--2---:R-:W-:Y:S05]  /*2b590*/  @!P1 BRA `(.L_x_8081) ;  /* 0xfffffffc00f09947 */ /* 0x004fea000383ffff */
[----:B------:R-:W-:Y:S05]  /*2b5a0*/  BRA `(.L_x_8409) ;  /* 0xffffff7800487947 */ /* 0x000fea000383ffff */
.L_x_8083:
[----:B--2---:R2:W3:Y:S02]  /*2b5b0*/  SYNCS.PHASECHK.TRANS64.TRYWAIT P1, [R5+URZ+0x22840], R0 ;  /* 0x02284000050075a7 */ /* 0x0044e4000802017f */
[----:B---3--:R-:W-:Y:S05]  /*2b5c0*/  @!P1 NANOSLEEP.SYNCS 0x989680 ;  /* 0x009896800000995d */ /* 0x008fea0003900000 */
[----:B------:R-:W3:Y:S02]  /*2b5d0*/  @!P1 SYNCS.PHASECHK.TRANS64 P1, [R5+URZ+0x22840], R0 ;  /* 0x02284000050095a7 */ /* 0x000ee4000802007f */
[----:B---3--:R-:W-:Y:S05]  /*2b5e0*/  @!P1 BRA `(.L_x_8083) ;  /* 0xfffffffc00f09947 */ /* 0x008fea000383ffff */
[----:B------:R-:W-:Y:S05]  /*2b5f0*/  BRA `(.L_x_8410) ;  /* 0xffffff7800587947 */ /* 0x000fea000383ffff */
.L_x_8085:
[----:B---3--:R3:W4:Y:S02]  /*2b600*/  SYNCS.PHASECHK.TRANS64.TRYWAIT P1, [R3+URZ+0x22860], R2 ;  /* 0x02286002030075a7 */ /* 0x008724000802017f */
[----:B----4-:R-:W-:Y:S05]  /*2b610*/  @!P1 NANOSLEEP.SYNCS 0x989680 ;  /* 0x009896800000995d */ /* 0x010fea0003900000 */
[----:B------:R-:W4:Y:S02]  /*2b620*/  @!P1 SYNCS.PHASECHK.TRANS64 P1, [R3+URZ+0x22860], R2 ;  /* 0x02286002030095a7 */ /* 0x000f24000802007f */
[----:B----4-:R-:W-:Y:S05]  /*2b630*/  @!P1 BRA `(.L_x_8085) ;  /* 0xfffffffc00f09947 */ /* 0x010fea000383ffff */
[----:B------:R-:W-:Y:S05]  /*2b640*/  BRA `(.L_x_8411) ;  /* 0xffffff7800547947 */ /* 0x000fea000383ffff */
.L_x_8087:
[----:B----4-:R4:W0:Y:S02]  /*2b650*/  SYNCS.PHASECHK.TRANS64.TRYWAIT P1, [R5+URZ+0x22860], R0 ;  /* 0x02286000050075a7 */ /* 0x010824000802017f */
[----:B0-----:R-:W-:Y:S05]  /*2b660*/  @!P1 NANOSLEEP.SYNCS 0x989680 ;  /* 0x009896800000995d */ /* 0x001fea0003900000 */
[----:B------:R-:W0:Y:S02]  /*2b670*/  @!P1 SYNCS.PHASECHK.TRANS64 P1, [R5+URZ+0x22860], R0 ;  /* 0x02286000050095a7 */ /* 0x000e24000802007f */
[----:B0-----:R-:W-:Y:S05]  /*2b680*/  @!P1 BRA `(.L_x_8087) ;  /* 0xfffffffc00f09947 */ /* 0x001fea000383ffff */
[----:B------:R-:W-:Y:S05]  /*2b690*/  BRA `(.L_x_8412) ;  /* 0xffffff7800507947 */ /* 0x000fea000383ffff */
.L_x_8089:
[----:B------:R0:W0:Y:S02]  /*2b6a0*/  SYNCS.PHASECHK.TRANS64.TRYWAIT P1, [R3+URZ+0x22880], R2 ;  /* 0x02288002030075a7 */ /* 0x000024000802017f */
[----:B0-----:R-:W-:Y:S05]  /*2b6b0*/  @!P1 NANOSLEEP.SYNCS 0x989680 ;  /* 0x009896800000995d */ /* 0x001fea0003900000 */
[----:B------:R-:W0:Y:S02]  /*2b6c0*/  @!P1 SYNCS.PHASECHK.TRANS64 P1, [R3+URZ+0x22880], R2 ;  /* 0x02288002030095a7 */ /* 0x000e24000802007f */
[----:B0-----:R-:W-:Y:S05]  /*2b6d0*/  @!P1 BRA `(.L_x_8089) ;  /* 0xfffffffc00f09947 */ /* 0x001fea000383ffff */
[----:B------:R-:W-:Y:S05]  /*2b6e0*/  BRA `(.L_x_8413) ;  /* 0xffffff78004c7947 */ /* 0x000fea000383ffff */
.L_x_8414:
        /* <DEDUP_REMOVED lines=9> */
.L_x_16286:


//--------------------- .text._ZN7cutlass13device_kernelIN5flash11enable_sm90INS1_16FlashAttnFwdSm90INS1_25CollectiveMainloopFwdSm90ILi2EN4cute5tupleIJNS5_1CILi1EEES8_S8_EEENS6_IJNS7_ILi128EEENS7_ILi160EEESA_EEELi128ENS_12float_e4m3_tEfNS_4arch4Sm90ELb0ELb1ELb1ELb0ELb1ELb0ELb0ELb1ELb1ELb1ELb1ELb0EEENS1_21CollectiveEpilogueFwdINS6_IJSA_SA_SB_EEES9_NS_10bfloat16_tESF_Li256ELb0ELb1ELb1ELb1EEENS1_19SingleTileSchedulerILb0ELb1ELb1ELi128EEEEEEEEEvNT_6ParamsE --------------------------
	.section	.text._ZN7cutlass13device_kernelIN5flash11enable_sm90INS1_16FlashAttnFwdSm90INS1_25CollectiveMainloopFwdSm90ILi2EN4cute5tupleIJNS5_1CILi1EEES8_S8_EEENS6_IJNS7_ILi128EEENS7_ILi160EEESA_EEELi128ENS_12float_e4m3_tEfNS_4arch4Sm90ELb0ELb1ELb1ELb0ELb1ELb0ELb0ELb1ELb1ELb1ELb1ELb0EEENS1_21CollectiveEpilogueFwdINS6_IJSA_SA_SB_EEES9_NS_10bfloat16_tESF_Li256ELb0ELb1ELb1ELb1EEENS1_19SingleTileSchedulerILb0ELb1ELb1ELi128EEEEEEEEEvNT_6ParamsE,"ax",@progbits
	.align	128
.text._ZN7cutlass13device_kernelIN5flash11enable_sm90INS1_16FlashAttnFwdSm90INS1_25CollectiveMainloopFwdSm90ILi2EN4cute5tupleIJNS5_1CILi1EEES8_S8_EEENS6_IJNS7_ILi128EEENS7_ILi160EEESA_EEELi128ENS_12float_e4m3_tEfNS_4arch4Sm90ELb0ELb1ELb1ELb0ELb1ELb0ELb0ELb1ELb1ELb1ELb1ELb0EEENS1_21CollectiveEpilogueFwdINS6_IJSA_SA_SB_EEES9_NS_10bfloat16_tESF_Li256ELb0ELb1ELb1ELb1EEENS1_19SingleTileSchedulerILb0ELb1ELb1ELi128EEEEEEEEEvNT_6ParamsE:
        .type           _ZN7cutlass13device_kernelIN5flash11enable_sm90INS1_16FlashAttnFwdSm90INS1_25CollectiveMainloopFwdSm90ILi2EN4cute5tupleIJNS5_1CILi1EEES8_S8_EEENS6_IJNS7_ILi128EEENS7_ILi160EEESA_EEELi128ENS_12float_e4m3_tEfNS_4arch4Sm90ELb0ELb1ELb1ELb0ELb1ELb0ELb0ELb1ELb1ELb1ELb1ELb0EEENS1_21CollectiveEpilogueFwdINS6_IJSA_SA_SB_EEES9_NS_10bfloat16_tESF_Li256ELb0ELb1ELb1ELb1EEENS1_19SingleTileSchedulerILb0ELb1ELb1ELi128EEEEEEEEEvNT_6ParamsE,@function
        .size           _ZN7cutlass13device_kernelIN5flash11enable_sm90INS1_16FlashAttnFwdSm90INS1_25CollectiveMainloopFwdSm90ILi2EN4cute5tupleIJNS5_1CILi1EEES8_S8_EEENS6_IJNS7_ILi128EEENS7_ILi160EEESA_EEELi128ENS_12float_e4m3_tEfNS_4arch4Sm90ELb0ELb1ELb1ELb0ELb1ELb0ELb0ELb1ELb1ELb1ELb1ELb0EEENS1_21CollectiveEpilogueFwdINS6_IJSA_SA_SB_EEES9_NS_10bfloat16_tESF_Li256ELb0ELb1ELb1ELb1EEENS1_19SingleTileSchedulerILb0ELb1ELb1ELi128EEEEEEEEEvNT_6ParamsE,(.L_x_16287 - _ZN7cutlass13device_kernelIN5flash11enable_sm90INS1_16FlashAttnFwdSm90INS1_25CollectiveMainloopFwdSm90ILi2EN4cute5tupleIJNS5_1CILi1EEES8_S8_EEENS6_IJNS7_ILi128EEENS7_ILi160EEESA_EEELi128ENS_12float_e4m3_tEfNS_4arch4Sm90ELb0ELb1ELb1ELb0ELb1ELb0ELb0ELb1ELb1ELb1ELb1ELb0EEENS1_21CollectiveEpilogueFwdINS6_IJSA_SA_SB_EEES9_NS_10bfloat16_tESF_Li256ELb0ELb1ELb1ELb1EEENS1_19SingleTileSchedulerILb0ELb1ELb1ELi128EEEEEEEEEvNT_6ParamsE)
        .other          _ZN7cutlass13device_kernelIN5flash11enable_sm90INS1_16FlashAttnFwdSm90INS1_25CollectiveMainloopFwdSm90ILi2EN4cute5tupleIJNS5_1CILi1EEES8_S8_EEENS6_IJNS7_ILi128EEENS7_ILi160EEESA_EEELi128ENS_12float_e4m3_tEfNS_4arch4Sm90ELb0ELb1ELb1ELb0ELb1ELb0ELb0ELb1ELb1ELb1ELb1ELb0EEENS1_21CollectiveEpilogueFwdINS6_IJSA_SA_SB_EEES9_NS_10bfloat16_tESF_Li256ELb0ELb1ELb1ELb1EEENS1_19SingleTileSchedulerILb0ELb1ELb1ELi128EEEEEEEEEvNT_6ParamsE,@"STO_CUDA_ENTRY STV_DEFAULT"
_ZN7cutlass13device_kernelIN5flash11enable_sm90INS1_16FlashAttnFwdSm90INS1_25CollectiveMainloopFwdSm90ILi2EN4cute5tupleIJNS5_1CILi1EEES8_S8_EEENS6_IJNS7_ILi128EEENS7_ILi160EEESA_EEELi128ENS_12float_e4m3_tEfNS_4arch4Sm90ELb0ELb1ELb1ELb0ELb1ELb0ELb0ELb1ELb1ELb1ELb1ELb0EEENS1_21CollectiveEpilogueFwdINS6_IJSA_SA_SB_EEES9_NS_10bfloat16_tESF_Li256ELb0ELb1ELb1ELb1EEENS1_19SingleTileSchedulerILb0ELb1ELb1ELi128EEEEEEEEEvNT_6ParamsE:
        /* <DEDUP_REMOVED lines=45> */
.L_x_8415:
        /* <DEDUP_REMOVED lines=22> */
.L_x_8416:
        /* <DEDUP_REMOVED lines=18> */
.L_x_8417:
        /* <DEDUP_REMOVED lines=22> */
.L_x_8418:
        /* <DEDUP_REMOVED lines=23> */
.L_x_8419:
        /* <DEDUP_REMOVED lines=9> */
.L_x_8422:
        /* <DEDUP_REMOVED lines=45> */
[CC--:B0-----:R-:W-:Y:S01]  /*0b80*/  IMAD R3, R16.reuse, R5.reuse, R3 ;  /* 0x0000000510037224 */ /* 0x0c1fe200078e0203 */
[----:B------:R-:W-:Y:S01]  /*0b90*/  PLOP3.LUT P0, PT, PT, PT, UP0, 0x40, 0x0 ;  /* 0x000000000000781c */ /* 0x000fe20003f0e808 */
[----:B------:R-:W-:-:S03]  /*0ba0*/  IMAD R18, R16, R5, RZ ;  /* 0x0000000510127224 */ /* 0x000fc600078e02ff */
        /* <DEDUP_REMOVED lines=15> */
.L_x_8425:
[----:B------:R-:W-:-:S11]  /*0ca0*/  UISETP.NE.AND UP0, UPT, UR5, 0x1, UPT ;  /* 0x000000010500788c */ /* 0x000fd6000bf05270 */
[----:B------:R-:W-:Y:S02]  /*0cb0*/  @UP0 ULDC.64 UR10, c[0x0][0x9e8] ;  /* 0x00027a00000a0ab9 */ /* 0x000fe40000000a00 */
[----:B------:R-:W-:-:S04]  /*0cc0*/  UIMAD.WIDE.U32 UR8, UR4, UR10, URZ ;  /* 0x0000000a040872a5 */ /* 0x000fc8000f8e003f */
[----:B------:R-:W-:-:S12]  /*0cd0*/  @UP0 USHF.R.U32.HI UR4, URZ, UR11, UR9 ;  /* 0x0000000b3f040299 */ /* 0x000fd80008011609 */
.L_x_8426:
[----:B------:R-:W-:-:S06]  /*0ce0*/  UIMAD UR4, UR4, UR5, UR5 ;  /* 0x00000005040472a4 */ /* 0x000fcc000f8e0205 */
[----:B------:R-:W-:-:S07]  /*0cf0*/  VIMNMX R0, R0, UR4, PT ;  /* 0x0000000400007c48 */ /* 0x000fce000bfe0100 */
.L_x_8424:
[----:B------:R-:W-:Y:S01]  /*0d00*/  UISETP.NE.AND UP0, UPT, UR44, URZ, UPT ;  /* 0x0000003f2c00728c */ /* 0x000fe2000bf05270 */
[-C--:B------:R-:W-:Y:S01]  /*0d10*/  IMAD R22, R16, R5.reuse, -R22 ;  /* 0x0000000510167224 */ /* 0x080fe200078e0a16 */
[----:B------:R-:W-:Y:S01]  /*0d20*/  UMOV UR4, UR46 ;  /* 0x0000002e00047c82 */ /* 0x000fe20008000000 */
[----:B------:R-:W-:Y:S02]  /*0d30*/  VIADD R2, R0, 0x9f ;  /* 0x0000009f00027836 */ /* 0x000fe40000000000 */
[----:B------:R-:W-:Y:S01]  /*0d40*/  IMAD R0, R16, R5, 0x9f ;  /* 0x0000009f10007424 */ /* 0x000fe200078e0205 */
[----:B------:R-:W-:Y:S01]  /*0d50*/  R2UR UR7, R22 ;  /* 0x00000000160772ca */ /* 0x000fe200000e0000 */
[----:B------:R-:W-:-:S04]  /*0d60*/  IMAD.HI R2, R2, 0x66666667, RZ ;  /* 0x6666666702027827 */ /* 0x000fc800078e02ff */
[----:B------:R-:W-:Y:S01]  /*0d70*/  @UP0 ULDC UR8, c[0x0][0x44c] ;  /* 0x0001130000080ab9 */ /* 0x000fe20000000800 */
[----:B------:R-:W-:Y:S01]  /*0d80*/  @UP0 ULDC UR10, c[0x0][0x450] ;  /* 0x00011400000a0ab9 */ /* 0x000fe20000000800 */
[----:B------:R-:W-:Y:S01]  /*0d90*/  UIMAD.WIDE.U32 UR8, UR46, UR8, URZ ;  /* 0x000000082e0872a5 */ /* 0x000fe2000f8e003f */
[----:B------:R-:W-:Y:S01]  /*0da0*/  IMAD.HI R0, R0, 0x66666667, RZ ;  /* 0x6666666700007827 */ /* 0x000fe200078e02ff */
[----:B------:R-:W-:Y:S02]  /*0db0*/  SHF.R.U32.HI R5, RZ, 0x1f, R2 ;  /* 0x0000001fff057819 */ /* 0x000fe40000011602 */
[----:B------:R-:W-:Y:S02]  /*0dc0*/  @UP0 USHF.R.U32.HI UR4, URZ, UR10, UR9 ;  /* 0x0000000a3f040299 */ /* 0x000fe40008011609 */
[----:B------:R-:W-:Y:S01]  /*0dd0*/  UISETP.GE.AND UP0, UPT, UR5, 0x1, UPT ;  /* 0x000000010500788c */ /* 0x000fe2000bf06270 */
[----:B------:R-:W-:Y:S01]  /*0de0*/  SHF.R.U32.HI R3, RZ, 0x1f, R0 ;  /* 0x0000001fff037819 */ /* 0x000fe20000011600 */
[----:B------:R-:W-:Y:S01]  /*0df0*/  UIADD3 UR4, UR7, UR4, URZ ;  /* 0x0000000407047290 */ /* 0x000fe2000fffe03f */
[----:B------:R-:W-:-:S02]  /*0e00*/  LEA.HI.SX32 R2, R2, R5, 0x1a ;  /* 0x0000000502027211 */ /* 0x000fc400078fd2ff */
[----:B------:R-:W-:Y:S01]  /*0e10*/  ULDC UR7, c[0x0][0x9dc] ;  /* 0x0002770000077ab9 */ /* 0x000fe20000000800 */
[----:B------:R-:W-:Y:S01]  /*0e20*/  PLOP3.LUT P0, PT, PT, PT, UP0, 0x40, 0x0 ;  /* 0x000000000000781c */ /* 0x000fe20003f0e808 */
[----:B------:R-:W-:Y:S01]  /*0e30*/  UIADD3 UR7, UR4, -UR7, URZ ;  /* 0x8000000704077290 */ /* 0x000fe2000fffe03f */
[----:B------:R-:W-:-:S04]  /*0e40*/  LEA.HI.SX32 R3, R0, R3, 0x1a ;  /* 0x0000000300037211 */ /* 0x000fc800078fd2ff */
[----:B------:R-:W-:-:S07]  /*0e50*/  VIMNMX R19, R3, R2, PT ;  /* 0x0000000203137248 */ /* 0x000fce0003fe0100 */
        /* <DEDUP_REMOVED lines=11> */
.L_x_8428:
[----:B------:R-:W-:-:S11]  /*0f10*/  UISETP.NE.AND UP0, UPT, UR5, 0x1, UPT ;  /* 0x000000010500788c */ /* 0x000fd6000bf05270 */
[----:B------:R-:W-:Y:S02]  /*0f20*/  @UP0 ULDC.64 UR10, c[0x0][0x9e8] ;  /* 0x00027a00000a0ab9 */ /* 0x000fe40000000a00 */
[----:B------:R-:W-:-:S04]  /*0f30*/  UIMAD.WIDE.U32 UR8, UR4, UR10, URZ ;  /* 0x0000000a040872a5 */ /* 0x000fc8000f8e003f */
[----:B------:R-:W-:-:S12]  /*0f40*/  @UP0 USHF.R.U32.HI UR4, URZ, UR11, UR9 ;  /* 0x0000000b3f040299 */ /* 0x000fd80008011609 */
.L_x_8429:
[----:B------:R-:W-:-:S04]  /*0f50*/  UIMAD UR4, UR4, UR5, URZ ;  /* 0x00000005040472a4 */ /* 0x000fc8000f8e023f */
[----:B------:R-:W-:-:S04]  /*0f60*/  UISETP.LT.AND UP0, UPT, UR7, UR4, UPT ;  /* 0x000000040700728c */ /* 0x000fc8000bf01270 */
[----:B------:R-:W-:-:S12]  /*0f70*/  USEL UR7, UR7, UR4, !UP0 ;  /* 0x0000000407077287 */ /* 0x000fd8000c000000 */
.L_x_8427:
[----:B------:R-:W-:Y:S02]  /*0f80*/  UIMAD.WIDE UR4, UR7, 0x66666667, URZ ;  /* 0x66666667070478a5 */ /* 0x000fe4000f8e023f */
[----:B------:R-:W-:Y:S02]  /*0f90*/  USHF.R.U32.HI UR10, URZ, 0x10, UR6 ;  /* 0x000000103f0a7899 */ /* 0x000fe40008011606 */
[----:B------:R-:W-:Y:S02]  /*0fa0*/  USHF.R.U32.HI UR4, URZ, 0x1f, UR5 ;  /* 0x0000001f3f047899 */ /* 0x000fe40008011605 */
[----:B------:R-:W-:Y:S02]  /*0fb0*/  ULOP3.LUT UR39, UR6, 0xffff, URZ, 0xc0, !UPT ;  /* 0x0000ffff06277892 */ /* 0x000fe4000f8ec03f */
[----:B------:R-:W-:-:S04]  /*0fc0*/  ULEA.HI.SX32 UR4, UR5, UR4, 0x1a ;  /* 0x0000000405047291 */ /* 0x000fc8000f8fd23f */
        /* <DEDUP_REMOVED lines=42> */
.L_x_8430:
        /* <DEDUP_REMOVED lines=74> */
.L_x_8432:
        /* <DEDUP_REMOVED lines=48> */
.L_x_8575:
[----:B------:R-:W-:-:S06]  /*1a10*/  ULOP3.LUT UR4, UR36, 0x1, URZ, 0xfc, !UPT ;  /* 0x0000000124047892 */ /* 0x000fcc000f8efc3f */
[----:B------:R-:W-:-:S05]  /*1a20*/  IMAD.U32 R0, RZ, RZ, UR4 ;  /* 0x00000004ff007e24 */ /* 0x000fca000f8e00ff */
[----:B------:R-:W-:-:S13]  /*1a30*/  ISETP.NE.AND P0, PT, R0, 0x3, PT ;  /* 0x000000030000780c */ /* 0x000fda0003f05270 */
[----:B------:R-:W-:Y:S05]  /*1a40*/  @!P0 BRA `(.L_x_8434) ;  /* 0x0000000000048947 */ /* 0x000fea0003800000 */
[----:B------:R-:W-:Y:S01]  /*1a50*/  BPT.TRAP 0x1 ;  /* 0x000000040000795c */ /* 0x000fe20000300000 */
.L_x_8434:
[----:B------:R1:W2:Y:S01]  /*1a60*/  SYNCS.PHASECHK.TRANS64.TRYWAIT P1, [UR41+0x22830], R8 ;  /* 0x02283008ff0075a7 */ /* 0x0002a20008020169 */
[----:B------:R-:W-:Y:S05]  /*1a70*/  @!P0 BRA `(.L_x_8435) ;  /* 0x0000000000048947 */ /* 0x000fea0003800000 */
[----:B------:R-:W-:Y:S01]  /*1a80*/  BPT.TRAP 0x1 ;  /* 0x000000040000795c */ /* 0x000fe20000300000 */
.L_x_8435:
[----:B------:R-:W-:-:S05]  /*1a90*/  IMAD.U32 R4, RZ, RZ, UR45 ;  /* 0x0000002dff047e24 */ /* 0x000fca000f8e00ff */
[----:B------:R-:W-:Y:S01]  /*1aa0*/  LOP3.LUT R4, R4, 0x10000, RZ, 0xfc, !PT ;  /* 0x0001000004047812 */ /* 0x000fe200078efcff */
[----:B--2---:R-:W-:Y:S06]  /*1ab0*/  @P1 BRA `(.L_x_8436) ;  /* 0x0000000000081947 */ /* 0x004fec0003800000 */
[----:B------:R-:W2:Y:S02]  /*1ac0*/  SYNCS.PHASECHK.TRANS64.TRYWAIT P1, [UR41+0x22830], R8 ;  /* 0x02283008ff0075a7 */ /* 0x000ea40008020169 */
[----:B--2---:R-:W-:Y:S05]  /*1ad0*/  @!P1 BRA `(.L_x_8437) ;  /* 0x000001a8003c9947 */ /* 0x004fea0003800000 */
.L_x_8436:
[----:B------:R-:W-:Y:S05]  /*1ae0*/  WARPSYNC.ALL ;  /* 0x0000000000007948 */ /* 0x000fea0003800000 */
[----:B------:R-:W-:Y:S01]  /*1af0*/  IMAD.MOV.U32 R5, RZ, RZ, 0x40000040 ;  /* 0x40000040ff057424 */ /* 0x000fe200078e00ff */
        /* <DEDUP_REMOVED lines=45> */
[----:B------:R-:W-:Y:S01]  /*1dd0*/  UMOV UR19, 0x40000040 ;  /* 0x4000004000137882 */ /* 0x000fe20000000000 */
[----:B------:R-:W-:Y:S02]  /*1de0*/  WARPGROUP.DEPBAR.LE gsb0, 0x0 ;  /* 0x00008000000079c5 */ /* 0x000fe40000010000 */
[----:B------:R-:W-:-:S06]  /*1df0*/  WARPGROUP.ARRIVE ;  /* 0x00000000000079c5 */ /* 0x000fcc0000000000 */
[----:B------:R-:W-:Y:S01]  /*1e00*/  QGMMA.64x32x32.F32.E4M3.E4M3 R24, gdesc[UR20], RZ, !UPT, gsb0 ;  /* 0x00600000141879f3 */ /* 0x000fe2000c0008ff */
[----:B------:R-:W-:Y:S01]  /*1e10*/  R2UR UR20, R4 ;  /* 0x00000000041472ca */ /* 0x000fe200000e0000 */
[----:B------:R-:W-:Y:S01]  /*1e20*/  UIADD3 UR22, UR45, 0x206, URZ ;  /* 0x000002062d167890 */ /* 0x000fe2000fffe03f */
[----:B------:R-:W-:-:S11]  /*1e30*/  UMOV UR23, 0x40000040 ;  /* 0x4000004000177882 */ /* 0x000fd60000000000 */
[----:B------:R-:W-:-:S07]  /*1e40*/  UIADD3 UR4, UR20, 0x2, URZ ;  /* 0x0000000214047890 */ /* 0x000fce000fffe03f */
[----:B------:R-:W-:Y:S01]  /*1e50*/  UMOV UR8, UR4 ;  /* 0x0000000400087c82 */ /* 0x000fe20008000000 */
[----:B------:R-:W-:Y:S01]  /*1e60*/  UMOV UR12, UR4 ;  /* 0x00000004000c7c82 */ /* 0x000fe20008000000 */
        /* <DEDUP_REMOVED lines=12> */
[----:B------:R-:W-:Y:S01]  /*1f30*/  UMOV UR17, UR9 ;  /* 0x0000000900117c82 */ /* 0x000fe20008000000 */
[----:B------:R-:W-:Y:S02]  /*1f40*/  WARPGROUP.DEPBAR.LE gsb0, 0x0 ;  /* 0x00008000000079c5 */ /* 0x000fe40000010000 */
[----:B------:R-:W-:-:S06]  /*1f50*/  WARPGROUP.ARRIVE ;  /* 0x00000000000079c5 */ /* 0x000fcc0000000000 */
[----:B------:R-:W-:Y:S01]  /*1f60*/  QGMMA.64x32x32.F32.E4M3.E4M3 R56, gdesc[UR12], R56, gsb0 ;  /* 0x006000000c3879f3 */ /* 0x000fe20008000838 */
[----:B------:R-:W-:Y:S01]  /*1f70*/  UIADD3 UR14, UR45, 0x104, URZ ;  /* 0x000001042d0e7890 */ /* 0x000fe2000fffe03f */
[----:B------:R-:W-:Y:S01]  /*1f80*/  UMOV UR13, UR9 ;  /* 0x00000009000d7c82 */ /* 0x000fe20008000000 */
[----:B------:R-:W-:Y:S01]  /*1f90*/  UMOV UR15, 0x40000040 ;  /* 0x40000040000f7882 */ /* 0x000fe20000000000 */
[----:B------:R-:W-:Y:S02]  /*1fa0*/  WARPGROUP.DEPBAR.LE gsb0, 0x0 ;  /* 0x00008000000079c5 */ /* 0x000fe40000010000 */
[----:B------:R-:W-:-:S06]  /*1fb0*/  WARPGROUP.ARRIVE ;  /* 0x00000000000079c5 */ /* 0x000fcc0000000000 */
[----:B------:R-:W-:Y:S01]  /*1fc0*/  QGMMA.64x32x32.F32.E4M3.E4M3 R40, gdesc[UR4], R40, gsb0 ;  /* 0x00600000042879f3 */ /* 0x000fe20008000828 */
[----:B------:R-:W-:Y:S01]  /*1fd0*/  UMOV UR6, UR8 ;  /* 0x0000000800067c82 */ /* 0x000fe20008000000 */
[----:B------:R-:W-:Y:S01]  /*1fe0*/  UMOV UR7, 0x40000040 ;  /* 0x4000004000077882 */ /* 0x000fe20000000000 */
[----:B------:R-:W-:-:S07]  /*1ff0*/  UIADD3 UR8, UR20, 0x4, URZ ;  /* 0x0000000414087890 */ /* 0x000fce000fffe03f */
[----:B------:R-:W-:Y:S01]  /*2000*/  UMOV UR12, UR8 ;  /* 0x00000008000c7c82 */ /* 0x000fe20008000000 */
[----:B------:R-:W-:Y:S01]  /*2010*/  UMOV UR16, UR8 ;  /* 0x0000000800107c82 */ /* 0x000fe20008000000 */
        /* <DEDUP_REMOVED lines=56> */
.L_x_8438:
[----:B01----:R-:W-:Y:S01]  /*23a0*/  LOP3.LUT R8, R105, 0xffffff80, RZ, 0xc0, !PT ;  /* 0xffffff8069087812 */ /* 0x003fe200078ec0ff */
[C---:B------:R-:W-:Y:S01]  /*23b0*/  FMUL.FTZ R3, R2.reuse, R91 ;  /* 0x0000005b02037220 */ /* 0x040fe20000410000 */
[C---:B------:R-:W-:Y:S01]  /*23c0*/  FMUL.FTZ R91, R2.reuse, R96 ;  /* 0x00000060025b7220 */ /* 0x040fe20000410000 */
[C---:B------:R-:W-:Y:S01]  /*23d0*/  FMUL.FTZ R96, R2.reuse, R73 ;  /* 0x0000004902607220 */ /* 0x040fe20000410000 */
[C---:B------:R-:W-:Y:S01]  /*23e0*/  FMUL.FTZ R73, R2.reuse, R82 ;  /* 0x0000005202497220 */ /* 0x040fe20000410000 */
[C---:B------:R-:W-:Y:S02]  /*23f0*/  IMAD.IADD R9, R23.reuse, 0x1, -R8 ;  /* 0x0000000117097824 */ /* 0x040fe400078e0a08 */
[C---:B------:R-:W-:Y:S01]  /*2400*/  FMUL.FTZ R82, R2.reuse, R56 ;  /* 0x0000003802527220 */ /* 0x040fe20000410000 */
[----:B------:R-:W-:Y:S01]  /*2410*/  FMUL.FTZ R56, R2, R58 ;  /* 0x0000003a02387220 */ /* 0x000fe20000410000 */
[----:B------:R-:W-:Y:S01]  /*2420*/  LEA.HI R106, R106, R23, RZ, 0x2 ;  /* 0x000000176a6a7211 */ /* 0x000fe200078f10ff */
[C---:B------:R-:W-:Y:S01]  /*2430*/  FMUL.FTZ R58, R2.reuse, R62 ;  /* 0x0000003e023a7220 */ /* 0x040fe20000410000 */
[C---:B------:R-:W-:Y:S01]  /*2440*/  FMUL.FTZ R62, R2.reuse, R70 ;  /* 0x00000046023e7220 */ /* 0x040fe20000410000 */
[C---:B------:R-:W-:Y:S01]  /*2450*/  FMUL.FTZ R70, R2.reuse, R49 ;  /* 0x0000003102467220 */ /* 0x040fe20000410000 */
[----:B------:R-:W-:Y:S01]  /*2460*/  SHF.R.S32.HI R8, RZ, 0x1f, R9 ;  /* 0x0000001fff087819 */ /* 0x000fe20000011409 */
[C---:B------:R-:W-:Y:S01]  /*2470*/  FMUL.FTZ R112, R2.reuse, R61 ;  /* 0x0000003d02707220 */ /* 0x040fe20000410000 */
[----:B------:R-:W-:Y:S01]  /*2480*/  FMUL.FTZ R49, R2, R52 ;  /* 0x0000003402317220 */ /* 0x000fe20000410000 */
[----:B------:R-:W-:Y:S01]  /*2490*/  LOP3.LUT R106, R106, 0xfffffffc, RZ, 0xc0, !PT ;  /* 0xfffffffc6a6a7812 */ /* 0x000fe200078ec0ff */
        /* <DEDUP_REMOVED lines=9> */
[----:B------:R-:W-:Y:S01]  /*2530*/  LEA.HI R30, R8, R9, RZ, 0x2 ;  /* 0x00000009081e7211 */ /* 0x000fe200078f10ff */
[C---:B------:R-:W-:Y:S01]  /*2540*/  FMUL.FTZ R75, R2.reuse, R86 ;  /* 0x00000056024b7220 */ /* 0x040fe20000410000 */
[C---:B------:R-:W-:Y:S01]  /*2550*/  FMUL.FTZ R84, R2.reuse, R60 ;  /* 0x0000003c02547220 */ /* 0x040fe20000410000 */
[C---:B------:R-:W-:Y:S01]  /*2560*/  FMUL.FTZ R43, R2.reuse, R47 ;  /* 0x0000002f022b7220 */ /* 0x040fe20000410000 */
[C---:B------:R-:W-:Y:S01]  /*2570*/  FMUL.FTZ R86, R2.reuse, R65 ;  /* 0x0000004102567220 */ /* 0x040fe20000410000 */
[C---:B------:R-:W-:Y:S01]  /*2580*/  FMUL.FTZ R60, R2.reuse, R66 ;  /* 0x00000042023c7220 */ /* 0x040fe20000410000 */
[----:B------:R-:W-:Y:S01]  /*2590*/  FMUL.FTZ R47, R2, R55 ;  /* 0x00000037022f7220 */ /* 0x000fe20000410000 */
[----:B------:R-:W-:-:S02]  /*25a0*/  IMAD.IADD R106, R23, 0x1, -R106 ;  /* 0x00000001176a7824 */ /* 0x000fc400078e0a6a */
[C---:B------:R-:W-:Y:S01]  /*25b0*/  FMUL.FTZ R65, R2.reuse, R69 ;  /* 0x0000004502417220 */ /* 0x040fe20000410000 */
[C---:B------:R-:W-:Y:S01]  /*25c0*/  FMUL.FTZ R66, R2.reuse, R40 ;  /* 0x0000002802427220 */ /* 0x040fe20000410000 */
[----:B------:R-:W-:Y:S01]  /*25d0*/  FMUL.FTZ R55, R2, R29 ;  /* 0x0000001d02377220 */ /* 0x000fe20000410000 */
[----:B------:R-:W-:Y:S01]  /*25e0*/  LEA.HI R23, R8, R9, RZ, 0x5 ;  /* 0x0000000908177211 */ /* 0x000fe200078f28ff */
[C---:B------:R-:W-:Y:S01]  /*25f0*/  FMUL.FTZ R40, R2.reuse, R42 ;  /* 0x0000002a02287220 */ /* 0x040fe20000410000 */
[C---:B------:R-:W-:Y:S01]  /*2600*/  FMUL.FTZ R69, R2.reuse, R45 ;  /* 0x0000002d02457220 */ /* 0x040fe20000410000 */
[--C-:B------:R-:W-:Y:S01]  /*2610*/  SHF.R.S32.HI R8, RZ, 0x2, R30.reuse ;  /* 0x00000002ff087819 */ /* 0x100fe2000001141e */
[C---:B------:R-:W-:Y:S01]  /*2620*/  FMUL.FTZ R15, R2.reuse, R74 ;  /* 0x0000004a020f7220 */ /* 0x040fe20000410000 */
[----:B------:R-:W-:Y:S01]  /*2630*/  SHF.R.S32.HI R29, RZ, 0x1f, R30 ;  /* 0x0000001fff1d7819 */ /* 0x000fe2000001141e */
        /* <DEDUP_REMOVED lines=11> */
[----:B------:R-:W-:Y:S01]  /*26f0*/  SHF.R.S32.HI R28, RZ, 0x5, R23 ;  /* 0x00000005ff1c7819 */ /* 0x000fe20000011417 */
[C---:B------:R-:W-:Y:S01]  /*2700*/  FMUL.FTZ R59, R2.reuse, R63 ;  /* 0x0000003f023b7220 */ /* 0x040fe20000410000 */
[----:B------:R-:W-:Y:S01]  /*2710*/  LEA.HI R29, R29, R8, RZ, 0x3 ;  /* 0x000000081d1d7211 */ /* 0x000fe200078f18ff */
[----:B------:R-:W-:Y:S01]  /*2720*/  FMUL.FTZ R63, R2, R71 ;  /* 0x00000047023f7220 */ /* 0x000fe20000410000 */
[----:B------:R-:W-:Y:S01]  /*2730*/  LEA.HI R31, R104, R104, RZ, 0x1 ;  /* 0x00000068681f7211 */ /* 0x000fe200078f08ff */
[----:B------:R-:W-:Y:S01]  /*2740*/  UISETP.NE.AND UP1, UPT, UR44, URZ, UPT ;  /* 0x0000003f2c00728c */ /* 0x000fe2000bf25270 */
[----:B------:R0:W1:Y:S01]  /*2750*/  MUFU.TANH R71, R32 ;  /* 0x0000002000477308 */ /* 0x0000620000002400 */
[----:B------:R-:W-:Y:S01]  /*2760*/  LOP3.LUT R29, R29, 0xfffffff8, RZ, 0xc0, !PT ;  /* 0xfffffff81d1d7812 */ /* 0x000fe200078ec0ff */
[C---:B------:R-:W-:Y:S01]  /*2770*/  FMUL.FTZ R0, R2.reuse, R90 ;  /* 0x0000005a02007220 */ /* 0x040fe20000410000 */
[----:B------:R-:W-:Y:S01]  /*2780*/  LOP3.LUT R31, R31, 0x3fffffe, RZ, 0xc0, !PT ;  /* 0x03fffffe1f1f7812 */ /* 0x000fe200078ec0ff */
[C---:B------:R-:W-:Y:S01]  /*2790*/  FMUL.FTZ R23, R2.reuse, R34 ;  /* 0x0000002202177220 */ /* 0x040fe20000410000 */
[----:B------:R-:W-:Y:S01]  /*27a0*/  PLOP3.LUT P1, PT, PT, PT, UP1, 0x80, 0x0 ;  /* 0x000000000000781c */ /* 0x000fe20003f2f018 */
[----:B------:R-:W-:Y:S01]  /*27b0*/  FMUL.FTZ R6, R2, R88 ;  /* 0x0000005802067220 */ /* 0x000fe20000410000 */
[----:B------:R-:W-:Y:S01]  /*27c0*/  PLOP3.LUT P2, PT, PT, PT, UP1, 0x80, 0x0 ;  /* 0x000000000000781c */ /* 0x000fe20003f4f018 */
[----:B------:R-:W-:Y:S01]  /*27d0*/  IMAD.IADD R31, R104, 0x1, -R31 ;  /* 0x00000001681f7824 */ /* 0x000fe200078e0a1f */
[----:B0-----:R-:W-:Y:S01]  /*27e0*/  LEA R32, R28, UR46, 0x4 ;  /* 0x0000002e1c207c11 */ /* 0x001fe2000f8e20ff */
[----:B------:R-:W-:Y:S01]  /*27f0*/  @UP1 ULDC UR6, c[0x0][0x44c] ;  /* 0x0001130000061ab9 */ /* 0x000fe20000000800 */
[----:B------:R-:W-:Y:S01]  /*2800*/  LEA.HI R28, R106, R106, RZ, 0x1 ;  /* 0x0000006a6a1c7211 */ /* 0x000fe200078f08ff */
[----:B------:R-:W-:Y:S01]  /*2810*/  FMUL.FTZ R90, R2, R93 ;  /* 0x0000005d025a7220 */ /* 0x000fe20000410000 */
[----:B------:R-:W-:Y:S01]  /*2820*/  IADD3 R32, R32, R8, -R29 ;  /* 0x0000000820207210 */ /* 0x000fe20007ffe81d */
[----:B------:R-:W-:Y:S01]  /*2830*/  IMAD.MOV.U32 R34, RZ, RZ, -0xa0 ;  /* 0xffffff60ff227424 */ /* 0x000fe200078e00ff */
[----:B------:R-:W-:Y:S01]  /*2840*/  LOP3.LUT R29, R28, 0x1ffffffe, RZ, 0xc0, !PT ;  /* 0x1ffffffe1c1d7812 */ /* 0x000fe200078ec0ff */
[C---:B------:R-:W-:Y:S01]  /*2850*/  FMUL.FTZ R28, R2.reuse, R35 ;  /* 0x00000023021c7220 */ /* 0x040fe20000410000 */
[----:B------:R-:W-:Y:S01]  /*2860*/  FMUL.FTZ R88, R2, R89 ;  /* 0x0000005902587220 */ /* 0x000fe20000410000 */
[----:B------:R-:W-:Y:S01]  /*2870*/  IMAD R31, R31, 0x40, R32 ;  /* 0x000000401f1f7824 */ /* 0x000fe200078e0220 */
[----:B------:R-:W-:Y:S01]  /*2880*/  LOP3.LUT R32, R30, 0x7ffffffc, RZ, 0xc0, !PT ;  /* 0x7ffffffc1e207812 */ /* 0x000fe200078ec0ff */
[----:B------:R-:W-:-:S02]  /*2890*/  IMAD.IADD R8, R106, 0x1, -R29 ;  /* 0x000000016a087824 */ /* 0x000fc400078e0a1d */
[C---:B------:R-:W-:Y:S01]  /*28a0*/  FMUL.FTZ R10, R2.reuse, R95 ;  /* 0x0000005f020a7220 */ /* 0x040fe20000410000 */
[----:B------:R-:W-:Y:S01]  /*28b0*/  FMUL.FTZ R93, R2, R100 ;  /* 0x00000064025d7220 */ /* 0x000fe20000410000 */
[----:B------:R-:W-:Y:S01]  /*28c0*/  UISETP.NE.AND UP0, UPT, UR43, URZ, UPT ;  /* 0x0000003f2b00728c */ /* 0x000fe2000bf05270 */
        /* <DEDUP_REMOVED lines=11> */
[C---:B------:R-:W-:Y:S01]  /*2980*/  FMUL.FTZ R64, R2.reuse, R68 ;  /* 0x0000004402407220 */ /* 0x040fe20000410000 */
[C---:B------:R-:W-:Y:S01]  /*2990*/  FMUL.FTZ R33, R2.reuse, R33 ;  /* 0x0000002102217220 */ /* 0x040fe20000410000 */
[C---:B------:R-:W-:Y:S01]  /*29a0*/  FMUL.FTZ R7, R2.reuse, R94 ;  /* 0x0000005e02077220 */ /* 0x040fe20000410000 */
[----:B------:R-:W0:Y:S01]  /*29b0*/  SHFL.IDX PT, R38, R35, RZ, 0x1c1f ;  /* 0x001c1fff23267589 */ /* 0x000e2200000e0000 */
[C---:B------:R-:W-:Y:S01]  /*29c0*/  FMUL.FTZ R97, R2.reuse, R76 ;  /* 0x0000004c02617220 */ /* 0x040fe20000410000 */
[C---:B------:R-:W-:Y:S01]  /*29d0*/  FMUL.FTZ R79, R2.reuse, R81 ;  /* 0x00000051024f7220 */ /* 0x040fe20000410000 */
[----:B------:R-:W-:Y:S01]  /*29e0*/  FMUL.FTZ R68, R2, R44 ;  /* 0x0000002c02447220 */ /* 0x000fe20000410000 */
[----:B------:R-:W-:-:S02]  /*29f0*/  IMAD.IADD R9, R9, 0x1, -R32 ;  /* 0x0000000109097824 */ /* 0x000fc400078e0a20 */
[C---:B------:R-:W-:Y:S01]  /*2a00*/  FMUL.FTZ R11, R2.reuse, R98 ;  /* 0x00000062020b7220 */ /* 0x040fe20000410000 */
[C---:B------:R-:W-:Y:S02]  /*2a10*/  IMAD R34, R19.reuse, R34, 0xa1 ;  /* 0x000000a113227424 */ /* 0x040fe400078e0222 */
        /* <DEDUP_REMOVED lines=12> */
[----:B------:R2:W3:Y:S01]  /*2ae0*/  MUFU.TANH R85, R33 ;  /* 0x0000002100557308 */ /* 0x0004e20000002400 */
[C---:B------:R-:W-:Y:S01]  /*2af0*/  FMUL.FTZ R36, R2.reuse, R36 ;  /* 0x0000002402247220 */ /* 0x040fe20000410000 */
[----:B------:R-:W-:Y:S01]  /*2b00*/  FMUL.FTZ R37, R2, R37 ;  /* 0x0000002502257220 */ /* 0x000fe20000410000 */
[----:B------:R-:W-:Y:S01]  /*2b10*/  UIADD3 UR6, UR41, 0x22840, URZ ;  /* 0x0002284029067890 */ /* 0x000fe2000fffe03f */
[----:B------:R-:W-:Y:S01]  /*2b20*/  IMAD R31, R19, -0xa0, R18 ;  /* 0xffffff60131f7824 */ /* 0x000fe200078e0212 */
[----:B------:R-:W-:Y:S01]  /*2b30*/  PLOP3.LUT P1, PT, PT, PT, UP0, 0x40, 0x0 ;  /* 0x000000000000781c */ /* 0x000fe20003f2e808 */
[----:B------:R-:W-:Y:S01]  /*2b40*/  ULDC UR53, c[0x0][0x288] ;  /* 0x0000a20000357ab9 */ /* 0x000fe20000000800 */
[----:B------:R-:W-:Y:S01]  /*2b50*/  UPRMT UR6, UR47, 0x654, UR6 ;  /* 0x000006542f067896 */ /* 0x000fe20008000006 */
[----:B------:R-:W4:Y:S01]  /*2b60*/  MUFU.TANH R6, R6 ;  /* 0x0000000600067308 */ /* 0x000f220000002400 */
[----:B--2---:R-:W-:Y:S01]  /*2b70*/  IMAD R33, R9, -0x2, R34 ;  /* 0xfffffffe09217824 */ /* 0x004fe200078e0222 */
[----:B------:R-:W-:Y:S01]  /*2b80*/  ULDC UR49, c[0x0][0x9dc] ;  /* 0x0002770000317ab9 */ /* 0x000fe20000000800 */
[----:B------:R-:W-:Y:S01]  /*2b90*/  VIADD R32, R31, 0xa0 ;  /* 0x000000a01f207836 */ /* 0x000fe20000000000 */
[----:B------:R-:W-:Y:S01]  /*2ba0*/  ULOP3.LUT UR49, URZ, UR49, URZ, 0x33, !UPT ;  /* 0x000000313f317292 */ /* 0x000fe2000f8e333f */
[C---:B------:R-:W-:Y:S01]  /*2bb0*/  VIADD R104, R33.reuse, 0xffffffff ;  /* 0xffffffff21687836 */ /* 0x040fe20000000000 */
[----:B------:R-:W-:Y:S01]  /*2bc0*/  IADD3 R31, R33, -UR53, R18 ;  /* 0x80000035211f7c10 */ /* 0x000fe2000fffe012 */
[----:B------:R-:W-:Y:S01]  /*2bd0*/  ULDC UR10, c[0x0][0x9e0] ;  /* 0x00027800000a7ab9 */ /* 0x000fe20000000800 */
[----:B------:R-:W2:Y:S01]  /*2be0*/  MUFU.TANH R88, R88 ;  /* 0x0000005800587308 */ /* 0x000ea20000002400 */
[----:B------:R-:W-:Y:S01]  /*2bf0*/  IMAD R39, R9, -0x2, R32 ;  /* 0xfffffffe09277824 */ /* 0x000fe200078e0220 */
[----:B------:R-:W-:Y:S01]  /*2c00*/  SYNCS.ARRIVE.TRANS64.RED.A1T0 RZ, [UR6], RZ ;  /* 0x000000ffffff79a7 */ /* 0x000fe20008100406 */
[----:B------:R-:W-:-:S02]  /*2c10*/  VIADD R102, R31, UR10 ;  /* 0x0000000a1f667c36 */ /* 0x000fc40008000000 */
[----:B------:R-:W-:Y:S02]  /*2c20*/  VIADD R99, R31, UR49 ;  /* 0x000000311f637c36 */ /* 0x000fe40008000000 */
[----:B------:R-:W-:Y:S01]  /*2c30*/  VIADD R101, R34, 0xffffffff ;  /* 0xffffffff22657836 */ /* 0x000fe20000000000 */
        /* <DEDUP_REMOVED lines=75> */
[----:B------:R0:W0:Y:S08]  /*30f0*/  MUFU.TANH R98, R37 ;  /* 0x0000002500627308 */ /* 0x0000300000002400 */
[----:B------:R-:W0:Y:S08]  /*3100*/  MUFU.TANH R29, R29 ;  /* 0x0000001d001d7308 */ /* 0x000e300000002400 */
[----:B------:R-:W0:Y:S01]  /*3110*/  MUFU.TANH R30, R30 ;  /* 0x0000001e001e7308 */ /* 0x000e220000002400 */
[----:B-1234-:R-:W-:Y:S05]  /*3120*/  @P1 BRA `(.L_x_8439) ;  /* 0x00000000005c1947 */ /* 0x01efea0003800000 */
[----:B0-----:R-:W-:Y:S01]  /*3130*/  IADD3 R37, R18, -UR53, R38 ;  /* 0x8000003512257c10 */ /* 0x001fe2000fffe026 */
[----:B------:R-:W-:Y:S03]  /*3140*/  BSSY B0, `(.L_x_8440) ;  /* 0x0000012000007945 */ /* 0x000fe60003800000 */
        /* <DEDUP_REMOVED lines=11> */
.L_x_8441:
[----:B------:R-:W-:Y:S02]  /*3200*/  ULDC UR6, c[0x0][0x9e4] ;  /* 0x0002790000067ab9 */ /* 0x000fe40000000800 */
[----:B------:R-:W-:-:S05]  /*3210*/  IMAD.U32 R34, RZ, RZ, UR6 ;  /* 0x00000006ff227e24 */ /* 0x000fca000f8e00ff */
[----:B------:R-:W-:-:S13]  /*3220*/  ISETP.NE.AND P1, PT, R34, 0x1, PT ;  /* 0x000000012200780c */ /* 0x000fda0003f25270 */
[----:B------:R-:W0:Y:S02]  /*3230*/  @P1 LDC.64 R106, c[0x0][0x9e8] ;  /* 0x00027a00ff6a1b82 */ /* 0x000e240000000a00 */
[----:B0-----:R-:W-:-:S05]  /*3240*/  @P1 IMAD.HI.U32 R32, R37, R106, RZ ;  /* 0x0000006a25201227 */ /* 0x001fca00078e00ff */
[----:B------:R-:W-:-:S07]  /*3250*/  @P1 SHF.R.U32.HI R37, RZ, R107, R32 ;  /* 0x0000006bff251219 */ /* 0x000fce0000011620 */
.L_x_8442:
[----:B------:R-:W-:Y:S05]  /*3260*/  BSYNC B0 ;  /* 0x0000000000007941 */ /* 0x000fea0003800000 */
.L_x_8440:
[----:B------:R-:W-:-:S05]  /*3270*/  IMAD R32, R37, R34, R104 ;  /* 0x0000002225207224 */ /* 0x000fca00078e0268 */
[----:B------:R-:W-:Y:S02]  /*3280*/  VIADDMNMX R31, R32, R34, R31, PT ;  /* 0x00000022201f7246 */ /* 0x000fe4000380011f */
[----:B------:R-:W-:-:S07]  /*3290*/  VIMNMX R33, R33, R32, !PT ;  /* 0x0000002021217248 */ /* 0x000fce0007fe0100 */
.L_x_8439:
[C---:B------:R-:W-:Y:S01]  /*32a0*/  ISETP.GE.AND P2, PT, R101.reuse, 0x9, PT ;  /* 0x000000096500780c */ /* 0x040fe20003f46270 */
[----:B------:R-:W1:Y:S01]  /*32b0*/  SHFL.IDX PT, R35, R35, 0x1, 0x1c1f ;  /* 0x003c1f0023237f89 */ /* 0x000e6200000e0000 */
[----:B------:R-:W-:Y:S01]  /*32c0*/  ISETP.GE.AND P1, PT, R101, 0x2, PT ;  /* 0x000000026500780c */ /* 0x000fe20003f26270 */
[----:B------:R-:W-:Y:S01]  /*32d0*/  UISETP.NE.AND UP0, UPT, UR43, URZ, UPT ;  /* 0x0000003f2b00728c */ /* 0x000fe2000bf05270 */
[----:B------:R-:W-:Y:S02]  /*32e0*/  P2R R103, PR, RZ, 0x4 ;  /* 0x00000004ff677803 */ /* 0x000fe40000000000 */
[C---:B------:R-:W-:Y:S02]  /*32f0*/  ISETP.GT.AND P2, PT, R33.reuse, 0x8, !P2 ;  /* 0x000000082100780c */ /* 0x040fe40005744270 */
[----:B------:R-:W-:Y:S02]  /*3300*/  ISETP.GT.AND P3, PT, R33, 0x1, !P1 ;  /* 0x000000012100780c */ /* 0x000fe40004f64270 */
[----:B------:R-:W-:-:S02]  /*3310*/  ISETP.LT.OR P2, PT, R31, 0x9, P2 ;  /* 0x000000091f00780c */ /* 0x000fc40001741670 */
[----:B------:R-:W-:Y:S02]  /*3320*/  ISETP.GE.AND P4, PT, R101, 0x11, PT ;  /* 0x000000116500780c */ /* 0x000fe40003f86270 */
[----:B0-----:R-:W-:Y:S02]  /*3330*/  FSEL R164, R89, -INF , !P2 ;  /* 0xff80000059a47808 */ /* 0x001fe40005000000 */
[----:B------:R-:W-:Y:S02]  /*3340*/  ISETP.LT.OR P3, PT, R31, 0x2, P3 ;  /* 0x000000021f00780c */ /* 0x000fe40001f61670 */
[----:B------:R-:W-:Y:S02]  /*3350*/  ISETP.GT.AND P2, PT, R33, 0x10, !P4 ;  /* 0x000000102100780c */ /* 0x000fe40006744270 */
[----:B------:R-:W-:Y:S02]  /*3360*/  ISETP.GE.AND P5, PT, R101, 0xa, PT ;  /* 0x0000000a6500780c */ /* 0x000fe40003fa6270 */
[----:B------:R-:W-:-:S02]  /*3370*/  FSEL R166, R88, -INF , !P3 ;  /* 0xff80000058a67808 */ /* 0x000fc40005800000 */
[----:B------:R-:W-:Y:S02]  /*3380*/  P2R R106, PR, RZ, 0x10 ;  /* 0x00000010ff6a7803 */ /* 0x000fe40000000000 */
[----:B------:R-:W-:Y:S02]  /*3390*/  ISETP.LT.OR P2, PT, R31, 0x11, P2 ;  /* 0x000000111f00780c */ /* 0x000fe40001741670 */
[----:B------:R-:W-:Y:S02]  /*33a0*/  ISETP.GT.AND P3, PT, R33, 0x9, !P5 ;  /* 0x000000092100780c */ /* 0x000fe40006f64270 */
[----:B------:R-:W-:Y:S02]  /*33b0*/  ISETP.GE.AND P4, PT, R101, 0x12, PT ;  /* 0x000000126500780c */ /* 0x000fe40003f86270 */
[----:B------:R-:W-:Y:S02]  /*33c0*/  FSEL R162, R91, -INF , !P2 ;  /* 0xff8000005ba27808 */ /* 0x000fe40005000000 */
[----:B------:R-:W-:-:S02]  /*33d0*/  ISETP.LT.OR P3, PT, R31, 0xa, P3 ;  /* 0x0000000a1f00780c */ /* 0x000fc40001f61670 */
[----:B------:R-:W-:Y:S02]  /*33e0*/  ISETP.GT.AND P2, PT, R33, 0x11, !P4 ;  /* 0x000000112100780c */ /* 0x000fe40006744270 */
[----:B------:R-:W-:Y:S02]  /*33f0*/  FSEL R152, R90, -INF , !P3 ;  /* 0xff8000005a987808 */ /* 0x000fe40005800000 */
        /* <DEDUP_REMOVED lines=179> */
[----:B------:R-:W-:Y:S01]  /*3f30*/  IADD3 R35, R18, -UR53, R35 ;  /* 0x8000003512237c10 */ /* 0x000fe2000fffe023 */
        /* <DEDUP_REMOVED lines=12> */
.L_x_8445:
[----:B------:R-:W-:Y:S02]  /*4000*/  ULDC UR6, c[0x0][0x9e4] ;  /* 0x0002790000067ab9 */ /* 0x000fe40000000800 */
[----:B------:R-:W-:-:S05]  /*4010*/  IMAD.U32 R37, RZ, RZ, UR6 ;  /* 0x00000006ff257e24 */ /* 0x000fca000f8e00ff */
[----:B------:R-:W-:-:S13]  /*4020*/  ISETP.NE.AND P6, PT, R37, 0x1, PT ;  /* 0x000000012500780c */ /* 0x000fda0003fc5270 */
[----:B------:R-:W0:Y:S02]  /*4030*/  @P6 LDC.64 R90, c[0x0][0x9e8] ;  /* 0x00027a00ff5a6b82 */ /* 0x000e240000000a00 */
[----:B0-----:R-:W-:-:S05]  /*4040*/  @P6 IMAD.HI.U32 R90, R35, R90, RZ ;  /* 0x0000005a235a6227 */ /* 0x001fca00078e00ff */
[----:B------:R-:W-:-:S07]  /*4050*/  @P6 SHF.R.U32.HI R35, RZ, R91, R90 ;  /* 0x0000005bff236219 */ /* 0x000fce000001165a */
.L_x_8446:
[----:B------:R-:W-:Y:S05]  /*4060*/  BSYNC B0 ;  /* 0x0000000000007941 */ /* 0x000fea0003800000 */
.L_x_8444:
[----:B------:R-:W-:-:S05]  /*4070*/  IMAD R90, R35, R37, R104 ;  /* 0x00000025235a7224 */ /* 0x000fca00078e0268 */
[----:B------:R-:W-:Y:S02]  /*4080*/  VIADDMNMX R31, R90, R37, R31, PT ;  /* 0x000000255a1f7246 */ /* 0x000fe4000380011f */
[----:B------:R-:W-:-:S07]  /*4090*/  VIMNMX R33, R33, R90, !PT ;  /* 0x0000005a21217248 */ /* 0x000fce0007fe0100 */
.L_x_8443:
[----:B------:R-:W-:Y:S01]  /*40a0*/  ISETP.GT.AND P1, PT, R33, 0x1, !P1 ;  /* 0x000000012100780c */ /* 0x000fe20004f24270 */
[----:B------:R-:W-:Y:S01]  /*40b0*/  ULDC UR6, c[0x0][0x988] ;  /* 0x0002620000067ab9 */ /* 0x000fe20000000800 */
[----:B------:R-:W-:Y:S01]  /*40c0*/  ISETP.NE.AND P6, PT, R92, RZ, PT ;  /* 0x000000ff5c00720c */ /* 0x000fe20003fc5270 */
[----:B------:R-:W-:Y:S01]  /*40d0*/  UISETP.NE.AND UP1, UPT, UR44, URZ, UPT ;  /* 0x0000003f2c00728c */ /* 0x000fe2000bf25270 */
[----:B------:R-:W-:Y:S01]  /*40e0*/  ISETP.LT.OR P1, PT, R31, 0x2, P1 ;  /* 0x000000021f00780c */ /* 0x000fe20000f21670 */
[----:B------:R-:W-:Y:S01]  /*40f0*/  UISETP.NE.AND UP0, UPT, UR43, URZ, UPT ;  /* 0x0000003f2b00728c */ /* 0x000fe2000bf05270 */
[----:B------:R-:W-:Y:S02]  /*4100*/  ISETP.GT.AND P2, PT, R33, 0x89, !P2 ;  /* 0x000000892100780c */ /* 0x000fe40005744270 */
[----:B------:R-:W-:Y:S02]  /*4110*/  FSEL R92, R3, -INF , !P1 ;  /* 0xff800000035c7808 */ /* 0x000fe40004800000 */
[----:B------:R-:W-:-:S02]  /*4120*/  ISETP.NE.AND P1, PT, R103, RZ, PT ;  /* 0x000000ff6700720c */ /* 0x000fc40003f25270 */
[----:B------:R-:W-:Y:S02]  /*4130*/  FMNMX.FTZ R3, R168, R166, !PT ;  /* 0x000000a6a8037209 */ /* 0x000fe40007810000 */
[----:B------:R-:W-:Y:S01]  /*4140*/  ISETP.GT.AND P1, PT, R33, 0x8, !P1 ;  /* 0x000000082100780c */ /* 0x000fe20004f24270 */
[----:B------:R-:W-:Y:S01]  /*4150*/  @UP1 ULDC UR14, c[0x0][0x450] ;  /* 0x00011400000e1ab9 */ /* 0x000fe20000000800 */
        /* <DEDUP_REMOVED lines=45> */
[----:B------:R-:W-:Y:S01]  /*4430*/  FSEL R106, R15, -INF , !P1 ;  /* 0xff8000000f6a7808 */ /* 0x000fe20004800000 */
[----:B------:R-:W-:Y:S01]  /*4440*/  IMAD.U32 R15, RZ, RZ, UR6 ;  /* 0x00000006ff0f7e24 */ /* 0x000fe2000f8e00ff */
[----:B------:R-:W-:Y:S01]  /*4450*/  ISETP.NE.AND P1, PT, R95, RZ, PT ;  /* 0x000000ff5f00720c */ /* 0x000fe20003f25270 */
[----:B------:R-:W-:Y:S01]  /*4460*/  @UP1 ULDC UR6, c[0x0][0x44c] ;  /* 0x0001130000061ab9 */ /* 0x000fe20000000800 */
[----:B------:R-:W-:Y:S01]  /*4470*/  FMNMX.FTZ R3, R84, R3, !PT ;  /* 0x0000000354037209 */ /* 0x000fe20007810000 */
[----:B------:R-:W-:Y:S01]  /*4480*/  UIMAD.WIDE.U32 UR6, UR46, UR6, URZ ;  /* 0x000000062e0672a5 */ /* 0x000fe2000f8e003f */
[----:B------:R-:W-:-:S02]  /*4490*/  ISETP.GT.AND P1, PT, R33, 0x21, !P1 ;  /* 0x000000212100780c */ /* 0x000fc40004f24270 */
[----:B------:R-:W-:Y:S01]  /*44a0*/  FMNMX.FTZ R3, R88, R3, !PT ;  /* 0x0000000358037209 */ /* 0x000fe20007810000 */
[----:B------:R-:W-:Y:S01]  /*44b0*/  @UP1 USHF.R.U32.HI UR46, URZ, UR14, UR7 ;  /* 0x0000000e3f2e1299 */ /* 0x000fe20008011607 */
        /* <DEDUP_REMOVED lines=10> */
[----:B------:R-:W-:-:S02]  /*4560*/  ISETP.GT.AND P1, PT, R33, 0x29, !P6 ;  /* 0x000000292100780c */ /* 0x000fc40007724270 */
[----:B------:R-:W-:Y:S02]  /*4570*/  ISETP.NE.AND P6, PT, R110, RZ, PT ;  /* 0x000000ff6e00720c */ /* 0x000fe40003fc5270 */
        /* <DEDUP_REMOVED lines=29> */
[----:B------:R-:W-:Y:S01]  /*4750*/  ISETP.GT.AND P3, PT, R33, 0x90, !P3 ;  /* 0x000000902100780c */ /* 0x000fe20005f64270 */
[----:B------:R-:W0:Y:S01]  /*4760*/  SHFL.BFLY PT, R14, R3, 0x2, 0x1f ;  /* 0x0c401f00030e7f89 */ /* 0x000e2200000e0000 */
[----:B------:R-:W-:Y:S02]  /*4770*/  FSEL R76, R76, -INF , !P1 ;  /* 0xff8000004c4c7808 */ /* 0x000fe40004800000 */
[----:B------:R-:W-:Y:S02]  /*4780*/  ISETP.NE.AND P1, PT, R81, RZ, PT ;  /* 0x000000ff5100720c */ /* 0x000fe40003f25270 */
[----:B------:R-:W-:Y:S02]  /*4790*/  ISETP.LT.OR P2, PT, R31, 0x8a, P2 ;  /* 0x0000008a1f00780c */ /* 0x000fe40001741670 */
[C---:B------:R-:W-:Y:S02]  /*47a0*/  ISETP.GT.AND P1, PT, R33.reuse, 0x40, !P1 ;  /* 0x000000402100780c */ /* 0x040fe40004f24270 */
[----:B------:R-:W-:-:S02]  /*47b0*/  ISETP.GT.AND P4, PT, R33, 0x91, !P4 ;  /* 0x000000912100780c */ /* 0x000fc40006784270 */
[C---:B------:R-:W-:Y:S02]  /*47c0*/  ISETP.LT.OR P1, PT, R31.reuse, 0x41, P1 ;  /* 0x000000411f00780c */ /* 0x040fe40000f21670 */
[----:B------:R-:W-:Y:S02]  /*47d0*/  ISETP.LT.OR P3, PT, R31, 0x91, P3 ;  /* 0x000000911f00780c */ /* 0x000fe40001f61670 */
[----:B------:R-:W-:Y:S02]  /*47e0*/  FSEL R114, R56, -INF , !P1 ;  /* 0xff80000038727808 */ /* 0x000fe40004800000 */
[----:B------:R-:W-:Y:S02]  /*47f0*/  ISETP.NE.AND P1, PT, R113, RZ, PT ;  /* 0x000000ff7100720c */ /* 0x000fe40003f25270 */
[C---:B------:R-:W-:Y:S02]  /*4800*/  ISETP.GT.AND P5, PT, R33.reuse, 0x98, !P5 ;  /* 0x000000982100780c */ /* 0x040fe40006fa4270 */
[----:B------:R-:W-:-:S02]  /*4810*/  ISETP.GT.AND P1, PT, R33, 0x41, !P1 ;  /* 0x000000412100780c */ /* 0x000fc40004f24270 */
[C---:B------:R-:W-:Y:S02]  /*4820*/  ISETP.LT.OR P4, PT, R31.reuse, 0x92, P4 ;  /* 0x000000921f00780c */ /* 0x040fe40002781670 */
[----:B------:R-:W-:Y:S02]  /*4830*/  ISETP.LT.OR P1, PT, R31, 0x42, P1 ;  /* 0x000000421f00780c */ /* 0x000fe40000f21670 */
[----:B0-----:R-:W-:Y:S02]  /*4840*/  FMNMX.FTZ R7, R3, R14, !PT ;  /* 0x0000000e03077209 */ /* 0x001fe40007810000 */
[----:B------:R-:W-:Y:S02]  /*4850*/  FSEL R56, R57, -INF , !P1 ;  /* 0xff80000039387808 */ /* 0x000fe40004800000 */
[----:B------:R-:W-:Y:S01]  /*4860*/  ISETP.NE.AND P1, PT, R83, RZ, PT ;  /* 0x000000ff5300720c */ /* 0x000fe20003f25270 */
[----:B------:R-:W0:Y:S01]  /*4870*/  SHFL.BFLY PT, R14, R7, 0x1, 0x1f ;  /* 0x0c201f00070e7f89 */ /* 0x000e2200000e0000 */
[----:B------:R-:W-:-:S02]  /*4880*/  ISETP.LT.OR P5, PT, R31, 0x99, P5 ;  /* 0x000000991f00780c */ /* 0x000fc40002fa1670 */
[----:B------:R-:W-:Y:S02]  /*4890*/  ISETP.GT.AND P1, PT, R33, 0x48, !P1 ;  /* 0x000000482100780c */ /* 0x000fe40004f24270 */
[----:B------:R-:W-:Y:S02]  /*48a0*/  R2UR UR11, R22 ;  /* 0x00000000160b72ca */ /* 0x000fe400000e0000 */
[----:B------:R-:W-:-:S04]  /*48b0*/  ISETP.LT.OR P1, PT, R31, 0x49, P1 ;  /* 0x000000491f00780c */ /* 0x000fc80000f21670 */
[----:B------:R-:W-:Y:S02]  /*48c0*/  FSEL R58, R58, -INF , !P1 ;  /* 0xff8000003a3a7808 */ /* 0x000fe40004800000 */
[----:B------:R-:W-:-:S04]  /*48d0*/  ISETP.NE.AND P1, PT, R115, RZ, PT ;  /* 0x000000ff7300720c */ /* 0x000fc80003f25270 */
[----:B------:R-:W-:Y:S01]  /*48e0*/  ISETP.GT.AND P1, PT, R33, 0x49, !P1 ;  /* 0x000000492100780c */ /* 0x000fe20004f24270 */
[----:B------:R-:W-:-:S03]  /*48f0*/  UIADD3 UR46, UR11, UR46, URZ ;  /* 0x0000002e0b2e7290 */ /* 0x000fc6000fffe03f */
[----:B------:R-:W-:Y:S01]  /*4900*/  ISETP.LT.OR P1, PT, R31, 0x4a, P1 ;  /* 0x0000004a1f00780c */ /* 0x000fe20000f21670 */
[----:B------:R-:W-:Y:S01]  /*4910*/  UIADD3 UR10, UR46, UR10, URZ ;  /* 0x0000000a2e0a7290 */ /* 0x000fe2000fffe03f */
[----:B0-----:R-:W-:Y:S02]  /*4920*/  FMNMX.FTZ R14, R7, R14, !PT ;  /* 0x0000000e070e7209 */ /* 0x001fe40007810000 */
        /* <DEDUP_REMOVED lines=62> */
[-CC-:B------:R-:W-:Y:S01]  /*4d10*/  FFMA.FTZ R86, R86, R15.reuse, -R55.reuse ;  /* 0x0000000f56567223 */ /* 0x180fe20000010837 */
[----:B------:R-:W-:Y:S01]  /*4d20*/  ISETP.LT.OR P1, PT, R31, 0x1, P1 ;  /* 0x000000011f00780c */ /* 0x000fe20000f21670 */
[-CC-:B------:R-:W-:Y:S01]  /*4d30*/  FFMA.FTZ R20, R84, R15.reuse, -R55.reuse ;  /* 0x0000000f54147223 */ /* 0x180fe20000010837 */
[-CC-:B------:R-:W-:Y:S01]  /*4d40*/  FFMA.FTZ R88, R88, R15.reuse, -R55.reuse ;  /* 0x0000000f58587223 */ /* 0x180fe20000010837 */
[----:B------:R-:W-:Y:S01]  /*4d50*/  ISETP.GT.AND P6, PT, R33, 0x99, !P6 ;  /* 0x000000992100780c */ /* 0x000fe200077c4270 */
[-CC-:B------:R-:W-:Y:S01]  /*4d60*/  FFMA.FTZ R3, R166, R15.reuse, -R55.reuse ;  /* 0x0000000fa6037223 */ /* 0x180fe20000010837 */
[----:B------:R-:W-:Y:S01]  /*4d70*/  FSEL R53, R0, -INF , !P1 ;  /* 0xff80000000357808 */ /* 0x000fe20004800000 */
[-CC-:B------:R-:W-:Y:S01]  /*4d80*/  FFMA.FTZ R0, R168, R15.reuse, -R55.reuse ;  /* 0x0000000fa8007223 */ /* 0x180fe20000010837 */
[----:B------:R-:W-:Y:S01]  /*4d90*/  ISETP.NE.AND P1, PT, R49, RZ, PT ;  /* 0x000000ff3100720c */ /* 0x000fe20003f25270 */
[-CC-:B------:R-:W-:Y:S01]  /*4da0*/  FFMA.FTZ R7, R164, R15.reuse, -R55.reuse ;  /* 0x0000000fa4077223 */ /* 0x180fe20000010837 */
[----:B------:R-:W-:Y:S01]  /*4db0*/  FMNMX.FTZ R21, R53, R92, !PT ;  /* 0x0000005c35157209 */ /* 0x000fe20007810000 */
[--C-:B------:R-:W-:Y:S01]  /*4dc0*/  FFMA.FTZ R49, R34, R15, -R55.reuse ;  /* 0x0000000f22317223 */ /* 0x100fe20000010837 */
[----:B------:R-:W-:Y:S01]  /*4dd0*/  ISETP.GT.AND P1, PT, R33, 0x88, !P1 ;  /* 0x000000882100780c */ /* 0x000fe20004f24270 */
[----:B------:R-:W-:Y:S01]  /*4de0*/  MUFU.EX2 R0, R0 ;  /* 0x0000000000007308 */ /* 0x000fe20000000800 */
[----:B------:R-:W-:Y:S01]  /*4df0*/  FMNMX.FTZ R27, R90, R21, !PT ;  /* 0x000000155a1b7209 */ /* 0x000fe20007810000 */
[-CC-:B------:R-:W-:Y:S01]  /*4e00*/  FFMA.FTZ R152, R152, R15.reuse, -R55.reuse ;  /* 0x0000000f98987223 */ /* 0x180fe20000010837 */
[C---:B------:R-:W-:Y:S01]  /*4e10*/  ISETP.LT.OR P1, PT, R31.reuse, 0x89, P1 ;  /* 0x000000891f00780c */ /* 0x040fe20000f21670 */
[--C-:B------:R-:W-:Y:S01]  /*4e20*/  FFMA.FTZ R11, R162, R15, -R55.reuse ;  /* 0x0000000fa20b7223 */ /* 0x100fe20000010837 */
[----:B------:R-:W-:Y:S01]  /*4e30*/  FMNMX.FTZ R27, R10, R27, !PT ;  /* 0x0000001b0a1b7209 */ /* 0x000fe20007810000 */
[--C-:B------:R-:W-:Y:S01]  /*4e40*/  FFMA.FTZ R154, R154, R15, -R55.reuse ;  /* 0x0000000f9a9a7223 */ /* 0x100fe20000010837 */
[----:B------:R-:W-:Y:S01]  /*4e50*/  FSEL R84, R24, -INF , !P1 ;  /* 0xff80000018547808 */ /* 0x000fe20004800000 */
[----:B------:R-:W0:Y:S01]  /*4e60*/  MUFU.EX2 R3, R3 ;  /* 0x0000000300037308 */ /* 0x000e220000000800 */
[----:B------:R-:W-:Y:S01]  /*4e70*/  FMNMX.FTZ R27, R96, R27, !PT ;  /* 0x0000001b601b7209 */ /* 0x000fe20007810000 */
[-CC-:B------:R-:W-:Y:S01]  /*4e80*/  FFMA.FTZ R13, R160, R15.reuse, -R55.reuse ;  /* 0x0000000fa00d7223 */ /* 0x180fe20000010837 */
[----:B------:R-:W-:Y:S01]  /*4e90*/  ISETP.LT.OR P6, PT, R31, 0x9a, P6 ;  /* 0x0000009a1f00780c */ /* 0x000fe200037c1670 */
[--C-:B------:R-:W-:Y:S01]  /*4ea0*/  FFMA.FTZ R156, R156, R15, -R55.reuse ;  /* 0x0000000f9c9c7223 */ /* 0x100fe20000010837 */
[----:B------:R-:W-:Y:S01]  /*4eb0*/  FMNMX.FTZ R27, R94, R27, !PT ;  /* 0x0000001b5e1b7209 */ /* 0x000fe20007810000 */
[--C-:B------:R-:W-:Y:S01]  /*4ec0*/  FFMA.FTZ R158, R158, R15, -R55.reuse ;  /* 0x0000000f9e9e7223 */ /* 0x100fe20000010837 */
[----:B------:R-:W-:Y:S01]  /*4ed0*/  FSEL R30, R30, -INF , !P6 ;  /* 0xff8000001e1e7808 */ /* 0x000fe20007000000 */
[----:B------:R1:W-:Y:S01]  /*4ee0*/  MUFU.EX2 R24, R88 ;  /* 0x0000005800187308 */ /* 0x0003e20000000800 */
[----:B------:R-:W-:Y:S01]  /*4ef0*/  FMNMX.FTZ R35, R12, R27, !PT ;  /* 0x0000001b0c237209 */ /* 0x000fe20007810000 */
[-CC-:B------:R-:W-:Y:S01]  /*4f00*/  FFMA.FTZ R33, R38, R15.reuse, -R55.reuse ;  /* 0x0000000f26217223 */ /* 0x180fe20000010837 */
[-CC-:B------:R-:W-:Y:S01]  /*4f10*/  FFMA.FTZ R150, R150, R15.reuse, -R55.reuse ;  /* 0x0000000f96967223 */ /* 0x180fe20000010837 */
[--C-:B------:R-:W-:Y:S01]  /*4f20*/  FFMA.FTZ R148, R148, R15, -R55.reuse ;  /* 0x0000000f94947223 */ /* 0x100fe20000010837 */
[----:B------:R-:W-:Y:S01]  /*4f30*/  FMNMX.FTZ R35, R98, R35, !PT ;  /* 0x0000002362237209 */ /* 0x000fe20007810000 */
[-CC-:B------:R-:W-:Y:S01]  /*4f40*/  FFMA.FTZ R146, R146, R15.reuse, -R55.reuse ;  /* 0x0000000f92927223 */ /* 0x180fe20000010837 */
[--C-:B------:R-:W-:Y:S01]  /*4f50*/  FFMA.FTZ R144, R144, R15, -R55.reuse ;  /* 0x0000000f90907223 */ /* 0x100fe20000010837 */
[----:B------:R-:W2:Y:S01]  /*4f60*/  MUFU.EX2 R7, R7 ;  /* 0x0000000700077308 */ /* 0x000ea20000000800 */
[----:B------:R-:W-:Y:S01]  /*4f70*/  FMNMX.FTZ R35, R106, R35, !PT ;  /* 0x000000236a237209 */ /* 0x000fe20007810000 */
[-CC-:B------:R-:W-:Y:S01]  /*4f80*/  FFMA.FTZ R142, R142, R15.reuse, -R55.reuse ;  /* 0x0000000f8e8e7223 */ /* 0x180fe20000010837 */
[----:B-1----:R-:W-:Y:S01]  /*4f90*/  FSEL R88, R28, -INF , !P4 ;  /* 0xff8000001c587808 */ /* 0x002fe20006000000 */
[--C-:B------:R-:W-:Y:S01]  /*4fa0*/  FFMA.FTZ R28, R80, R15, -R55.reuse ;  /* 0x0000000f501c7223 */ /* 0x100fe20000010837 */
[----:B------:R-:W-:Y:S01]  /*4fb0*/  FMNMX.FTZ R35, R104, R35, !PT ;  /* 0x0000002368237209 */ /* 0x000fe20007810000 */
[--C-:B------:R-:W-:Y:S01]  /*4fc0*/  FFMA.FTZ R140, R140, R15, -R55.reuse ;  /* 0x0000000f8c8c7223 */ /* 0x100fe20000010837 */
[----:B------:R-:W-:Y:S01]  /*4fd0*/  FSEL R80, R29, -INF , !P5 ;  /* 0xff8000001d507808 */ /* 0x000fe20006800000 */
        /* <DEDUP_REMOVED lines=8> */
[----:B------:R-:W3:Y:S01]  /*5060*/  MUFU.EX2 R11, R11 ;  /* 0x0000000b000b7308 */ /* 0x000ee20000000800 */
[----:B------:R-:W-:Y:S01]  /*5070*/  FMNMX.FTZ R37, R110, R37, !PT ;  /* 0x000000256e257209 */ /* 0x000fe20007810000 */
[-CC-:B------:R-:W-:Y:S01]  /*5080*/  FFMA.FTZ R112, R112, R15.reuse, -R55.reuse ;  /* 0x0000000f70707223 */ /* 0x180fe20000010837 */
[-CC-:B------:R-:W-:Y:S01]  /*5090*/  FFMA.FTZ R100, R100, R15.reuse, -R55.reuse ;  /* 0x0000000f64647223 */ /* 0x180fe20000010837 */
[--C-:B------:R-:W-:Y:S01]  /*50a0*/  FFMA.FTZ R50, R50, R15, -R55.reuse ;  /* 0x0000000f32327223 */ /* 0x100fe20000010837 */
[----:B------:R-:W-:Y:S01]  /*50b0*/  FMNMX.FTZ R37, R108, R37, !PT ;  /* 0x000000256c257209 */ /* 0x000fe20007810000 */
[-CC-:B------:R-:W-:Y:S01]  /*50c0*/  FFMA.FTZ R48, R70, R15.reuse, -R55.reuse ;  /* 0x0000000f46307223 */ /* 0x180fe20000010837 */
[--C-:B------:R-:W-:Y:S01]  /*50d0*/  FFMA.FTZ R31, R68, R15, -R55.reuse ;  /* 0x0000000f441f7223 */ /* 0x100fe20000010837 */
[----:B------:R-:W4:Y:S01]  /*50e0*/  MUFU.EX2 R154, R154 ;  /* 0x0000009a009a7308 */ /* 0x000f220000000800 */
[----:B------:R-:W-:Y:S01]  /*50f0*/  FMNMX.FTZ R39, R74, R37, !PT ;  /* 0x000000254a277209 */ /* 0x000fe20007810000 */
[-CC-:B------:R-:W-:Y:S01]  /*5100*/  FFMA.FTZ R66, R66, R15.reuse, -R55.reuse ;  /* 0x0000000f42427223 */ /* 0x180fe20000010837 */
[-CC-:B------:R-:W-:Y:S01]  /*5110*/  FFMA.FTZ R38, R64, R15.reuse, -R55.reuse ;  /* 0x0000000f40267223 */ /* 0x180fe20000010837 */
[--C-:B------:R-:W-:Y:S01]  /*5120*/  FFMA.FTZ R52, R52, R15, -R55.reuse ;  /* 0x0000000f34347223 */ /* 0x100fe20000010837 */
[----:B------:R-:W-:Y:S01]  /*5130*/  FMNMX.FTZ R39, R76, R39, !PT ;  /* 0x000000274c277209 */ /* 0x000fe20007810000 */
[-CC-:B------:R-:W-:Y:S01]  /*5140*/  FFMA.FTZ R36, R36, R15.reuse, -R55.reuse ;  /* 0x0000000f24247223 */ /* 0x180fe20000010837 */
[----:B------:R-:W-:Y:S01]  /*5150*/  FFMA.FTZ R32, R32, R15, -R55 ;  /* 0x0000000f20207223 */ /* 0x000fe20000010837 */
[----:B------:R-:W5:Y:S01]  /*5160*/  MUFU.EX2 R13, R13 ;  /* 0x0000000d000d7308 */ /* 0x000f620000000800 */
[----:B------:R-:W-:-:S04]  /*5170*/  FMNMX.FTZ R39, R114, R39, !PT ;  /* 0x0000002772277209 */ /* 0x000fc80007810000 */
[----:B------:R-:W-:-:S03]  /*5180*/  FMNMX.FTZ R39, R56, R39, !PT ;  /* 0x0000002738277209 */ /* 0x000fc60007810000 */
[----:B------:R-:W5:Y:S01]  /*5190*/  MUFU.EX2 R156, R156 ;  /* 0x0000009c009c7308 */ /* 0x000f620000000800 */
        /* <DEDUP_REMOVED lines=17> */
[----:B------:R0:W-:Y:S01]  /*52b0*/  MUFU.EX2 R41, R86 ;  /* 0x0000005600297308 */ /* 0x0001e20000000800 */
[----:B------:R-:W-:-:S04]  /*52c0*/  FMNMX.FTZ R47, R46, R45, !PT ;  /* 0x0000002d2e2f7209 */ /* 0x000fc80007810000 */
[----:B------:R-:W-:-:S03]  /*52d0*/  FMNMX.FTZ R47, R134, R47, !PT ;  /* 0x0000002f862f7209 */ /* 0x000fc60007810000 */
[----:B------:R2:W-:Y:S01]  /*52e0*/  MUFU.EX2 R45, R20 ;  /* 0x00000014002d7308 */ /* 0x0005e20000000800 */
[----:B------:R-:W-:Y:S02]  /*52f0*/  FMNMX.FTZ R47, R26, R47, !PT ;  /* 0x0000002f1a2f7209 */ /* 0x000fe40007810000 */
[----:B0-----:R-:W-:Y:S01]  /*5300*/  FSEL R86, R25, -INF , !P2 ;  /* 0xff80000019567808 */ /* 0x001fe20005000000 */
[----:B------:R-:W-:Y:S01]  /*5310*/  FFMA.FTZ R25, R78, R15, -R55 ;  /* 0x0000000f4e197223 */ /* 0x000fe20000010837 */
[----:B------:R-:W-:-:S03]  /*5320*/  FMNMX.FTZ R47, R136, R47, !PT ;  /* 0x0000002f882f7209 */ /* 0x000fc60007810000 */
[----:B------:R-:W-:Y:S01]  /*5330*/  MUFU.EX2 R142, R142 ;  /* 0x0000008e008e7308 */ /* 0x000fe20000000800 */
[----:B------:R-:W-:Y:S01]  /*5340*/  FMNMX.FTZ R47, R84, R47, !PT ;  /* 0x0000002f542f7209 */ /* 0x000fe20007810000 */
[----:B--2---:R-:W-:Y:S01]  /*5350*/  FFMA.FTZ R20, R82, R15, -R55 ;  /* 0x0000000f52147223 */ /* 0x004fe20000010837 */
[----:B------:R-:W-:Y:S02]  /*5360*/  FSEL R82, R23, -INF , !P3 ;  /* 0xff80000017527808 */ /* 0x000fe40005800000 */
[----:B------:R-:W-:-:S03]  /*5370*/  FMNMX.FTZ R47, R86, R47, !PT ;  /* 0x0000002f562f7209 */ /* 0x000fc60007810000 */
[----:B------:R0:W-:Y:S01]  /*5380*/  MUFU.EX2 R23, R20 ;  /* 0x0000001400177308 */ /* 0x0001e20000000800 */
[----:B------:R-:W-:-:S04]  /*5390*/  FMNMX.FTZ R47, R82, R47, !PT ;  /* 0x0000002f522f7209 */ /* 0x000fc80007810000 */
[----:B------:R-:W-:-:S03]  /*53a0*/  FMNMX.FTZ R47, R88, R47, !PT ;  /* 0x0000002f582f7209 */ /* 0x000fc60007810000 */
[----:B------:R-:W-:Y:S01]  /*53b0*/  MUFU.EX2 R37, R140 ;  /* 0x0000008c00257308 */ /* 0x000fe20000000800 */
[----:B------:R-:W-:-:S04]  /*53c0*/  FMNMX.FTZ R47, R80, R47, !PT ;  /* 0x0000002f502f7209 */ /* 0x000fc80007810000 */
[----:B------:R-:W-:-:S03]  /*53d0*/  FMNMX.FTZ R47, R30, R47, !PT ;  /* 0x0000002f1e2f7209 */ /* 0x000fc60007810000 */
[----:B------:R-:W-:Y:S02]  /*53e0*/  MUFU.EX2 R138, R138 ;  /* 0x0000008a008a7308 */ /* 0x000fe40000000800 */
[----:B0-----:R-:W0:Y:S06]  /*53f0*/  SHFL.BFLY PT, R20, R47, 0x2, 0x1f ;  /* 0x0c401f002f147f89 */ /* 0x001e2c00000e0000 */
[----:B------:R-:W-:Y:S08]  /*5400*/  MUFU.EX2 R39, R130 ;  /* 0x0000008200277308 */ /* 0x000ff00000000800 */
[----:B------:R-:W-:Y:S08]  /*5410*/  MUFU.EX2 R126, R126 ;  /* 0x0000007e007e7308 */ /* 0x000ff00000000800 */
[----:B------:R-:W-:Y:S01]  /*5420*/  MUFU.EX2 R43, R43 ;  /* 0x0000002b002b7308 */ /* 0x000fe20000000800 */
[----:B0-----:R-:W-:Y:S01]  /*5430*/  FMNMX.FTZ R51, R47, R20, !PT ;  /* 0x000000142f337209 */ /* 0x001fe20007810000 */
[----:B------:R-:W-:-:S04]  /*5440*/  FFMA.FTZ R47, R54, R15, -R55 ;  /* 0x0000000f362f7223 */ /* 0x000fc80000010837 */
[----:B------:R-:W0:Y:S02]  /*5450*/  SHFL.BFLY PT, R20, R51, 0x1, 0x1f ;  /* 0x0c201f0033147f89 */ /* 0x000e2400000e0000 */
[----:B------:R-:W-:Y:S08]  /*5460*/  MUFU.EX2 R112, R112 ;  /* 0x0000007000707308 */ /* 0x000ff00000000800 */
[----:B------:R-:W-:Y:S08]  /*5470*/  MUFU.EX2 R100, R100 ;  /* 0x0000006400647308 */ /* 0x000ff00000000800 */
[----:B------:R-:W-:Y:S01]  /*5480*/  MUFU.EX2 R25, R25 ;  /* 0x0000001900197308 */ /* 0x000fe20000000800 */
[----:B0-----:R-:W-:Y:S01]  /*5490*/  FMNMX.FTZ R20, R51, R20, !PT ;  /* 0x0000001433147209 */ /* 0x001fe20007810000 */
[----:B------:R-:W-:-:S06]  /*54a0*/  FFMA.FTZ R51, R6, R15, -R55 ;  /* 0x0000000f06337223 */ /* 0x000fcc0000010837 */
[----:B------:R-:W-:Y:S01]  /*54b0*/  MUFU.EX2 R50, R50 ;  /* 0x0000003200327308 */ /* 0x000fe20000000800 */
[C---:B------:R-:W-:Y:S01]  /*54c0*/  FSETP.NEU.FTZ.AND P1, PT, R20.reuse, -INF , PT ;  /* 0xff8000001400780b */ /* 0x040fe20003f3d000 */
[----:B------:R-:W-:-:S05]  /*54d0*/  FFMA.FTZ R34, R20, R15, -8 ;  /* 0xc100000014227423 */ /* 0x000fca000001000f */
[----:B------:R-:W-:Y:S01]  /*54e0*/  FSEL R63, R34, RZ, P1 ;  /* 0x000000ff223f7208 */ /* 0x000fe20000800000 */
[----:B------:R-:W-:Y:S01]  /*54f0*/  MUFU.EX2 R28, R28 ;  /* 0x0000001c001c7308 */ /* 0x000fe20000000800 */
[----:B------:R-:W-:-:S03]  /*5500*/  PLOP3.LUT P1, PT, PT, PT, UP0, 0x40, 0x0 ;  /* 0x000000000000781c */ /* 0x000fc60003f2e808 */
[-CC-:B------:R-:W-:Y:S01]  /*5510*/  FFMA.FTZ R6, R53, R15.reuse, -R63.reuse ;  /* 0x0000000f35067223 */ /* 0x180fe2000001083f */
[-CC-:B------:R-:W-:Y:S01]  /*5520*/  FFMA.FTZ R53, R92, R15.reuse, -R63.reuse ;  /* 0x0000000f5c357223 */ /* 0x180fe2000001083f */
[-CC-:B------:R-:W-:Y:S01]  /*5530*/  FFMA.FTZ R90, R90, R15.reuse, -R63.reuse ;  /* 0x0000000f5a5a7223 */ /* 0x180fe2000001083f */
[-C--:B------:R-:W-:Y:S01]  /*5540*/  FFMA.FTZ R61, R56, R15.reuse, -R63 ;  /* 0x0000000f383d7223 */ /* 0x080fe2000001083f */
[----:B------:R-:W-:Y:S01]  /*5550*/  FADD.FTZ R56, R0, R3 ;  /* 0x0000000300387221 */ /* 0x000fe20000010000 */
[-CC-:B------:R-:W-:Y:S01]  /*5560*/  FFMA.FTZ R34, R10, R15.reuse, -R63.reuse ;  /* 0x0000000f0a227223 */ /* 0x180fe2000001083f */
[----:B------:R-:W-:Y:S01]  /*5570*/  MUFU.EX2 R6, R6 ;  /* 0x0000000600067308 */ /* 0x000fe20000000800 */
[-CC-:B------:R-:W-:Y:S01]  /*5580*/  FFMA.FTZ R10, R96, R15.reuse, -R63.reuse ;  /* 0x0000000f600a7223 */ /* 0x180fe2000001083f */
[----:B------:R-:W-:Y:S01]  /*5590*/  FADD.FTZ R77, R7, R56 ;  /* 0x00000038074d7221 */ /* 0x000fe20000010000 */
[-CC-:B------:R-:W-:Y:S01]  /*55a0*/  FFMA.FTZ R55, R94, R15.reuse, -R63.reuse ;  /* 0x0000000f5e377223 */ /* 0x180fe2000001083f */
[-CC-:B------:R-:W-:Y:S01]  /*55b0*/  FFMA.FTZ R54, R12, R15.reuse, -R63.reuse ;  /* 0x0000000f0c367223 */ /* 0x180fe2000001083f */
[-C--:B------:R-:W-:Y:S01]  /*55c0*/  FFMA.FTZ R98, R98, R15.reuse, -R63 ;  /* 0x0000000f62627223 */ /* 0x080fe2000001083f */
[----:B-1----:R-:W-:Y:S01]  /*55d0*/  FADD.FTZ R56, R152, R77 ;  /* 0x0000004d98387221 */ /* 0x002fe20000010000 */
[-CC-:B------:R-:W-:Y:S01]  /*55e0*/  FFMA.FTZ R12, R106, R15.reuse, -R63.reuse ;  /* 0x0000000f6a0c7223 */ /* 0x180fe2000001083f */
[----:B------:R-:W0:Y:S01]  /*55f0*/  MUFU.EX2 R53, R53 ;  /* 0x0000003500357308 */ /* 0x000e220000000800 */
[-CC-:B------:R-:W-:Y:S01]  /*5600*/  FFMA.FTZ R57, R104, R15.reuse, -R63.reuse ;  /* 0x0000000f68397223 */ /* 0x180fe2000001083f */
[----:B---3--:R-:W-:Y:S01]  /*5610*/  FADD.FTZ R77, R11, R56 ;  /* 0x000000380b4d7221 */ /* 0x008fe20000010000 */
[-CC-:B------:R-:W-:Y:S01]  /*5620*/  FFMA.FTZ R102, R102, R15.reuse, -R63.reuse ;  /* 0x0000000f66667223 */ /* 0x180fe2000001083f */
[----:B------:R-:W-:Y:S01]  /*5630*/  FFMA.FTZ R72, R72, R15, -R63 ;  /* 0x0000000f48487223 */ /* 0x000fe2000001083f */
[----:B------:R-:W-:Y:S01]  /*5640*/  F2FP.SATFINITE.E4M3.F32.PACK_AB_MERGE_C R152, R152, R7, RZ ;  /* 0x000000079898723e */ /* 0x000fe200048070ff */
[----:B----4-:R-:W-:Y:S01]  /*5650*/  FADD.FTZ R56, R154, R77 ;  /* 0x0000004d9a387221 */ /* 0x010fe20000010000 */
[-CC-:B------:R-:W-:Y:S01]  /*5660*/  FFMA.FTZ R59, R108, R15.reuse, -R63.reuse ;  /* 0x0000000f6c3b7223 */ /* 0x180fe2000001083f */
[----:B------:R-:W1:Y:S01]  /*5670*/  MUFU.EX2 R90, R90 ;  /* 0x0000005a005a7308 */ /* 0x000e620000000800 */
[----:B------:R-:W-:Y:S01]  /*5680*/  F2FP.SATFINITE.E4M3.F32.PACK_AB_MERGE_C R184, R3, R0, R152 ;  /* 0x0000000003b8723e */ /* 0x000fe20004807098 */
[----:B-----5:R-:W-:Y:S01]  /*5690*/  FADD.FTZ R81, R13, R56 ;  /* 0x000000380d517221 */ /* 0x020fe20000010000 */
[-CC-:B------:R-:W-:Y:S01]  /*56a0*/  FFMA.FTZ R74, R74, R15.reuse, -R63.reuse ;  /* 0x0000000f4a4a7223 */ /* 0x180fe2000001083f */
[-CC-:B------:R-:W-:Y:S01]  /*56b0*/  FFMA.FTZ R76, R76, R15.reuse, -R63.reuse ;  /* 0x0000000f4c4c7223 */ /* 0x180fe2000001083f */
[----:B------:R-:W-:Y:S01]  /*56c0*/  FFMA.FTZ R58, R58, R15, -R63 ;  /* 0x0000000f3a3a7223 */ /* 0x000fe2000001083f */
[C---:B------:R-:W-:Y:S01]  /*56d0*/  FADD.FTZ R68, R156.reuse, R81 ;  /* 0x000000519c447221 */ /* 0x040fe20000010000 */
[----:B------:R-:W-:Y:S01]  /*56e0*/  F2FP.SATFINITE.E4M3.F32.PACK_AB_MERGE_C R156, R156, R13, RZ ;  /* 0x0000000d9c9c723e */ /* 0x000fe200048070ff */
[----:B------:R2:W3:Y:S01]  /*56f0*/  MUFU.EX2 R65, R34 ;  /* 0x0000002200417308 */ /* 0x0004e20000000800 */
[----:B0-----:R-:W-:Y:S01]  /*5700*/  FADD.FTZ R79, R6, R53 ;  /* 0x00000035064f7221 */ /* 0x001fe20000010000 */
[----:B------:R-:W-:Y:S01]  /*5710*/  FADD.FTZ R81, R21, R68 ;  /* 0x0000004415517221 */ /* 0x000fe20000010000 */
[----:B------:R-:W-:Y:S01]  /*5720*/  F2FP.SATFINITE.E4M3.F32.PACK_AB_MERGE_C R186, R154, R11, R156 ;  /* 0x0000000b9aba723e */ /* 0x000fe2000480709c */
[-CC-:B------:R-:W-:Y:S01]  /*5730*/  FFMA.FTZ R116, R116, R15.reuse, -R63.reuse ;  /* 0x0000000f74747223 */ /* 0x180fe2000001083f */
[-CC-:B------:R-:W-:Y:S01]  /*5740*/  FFMA.FTZ R60, R60, R15.reuse, -R63.reuse ;  /* 0x0000000f3c3c7223 */ /* 0x180fe2000001083f */
[-CC-:B------:R-:W-:Y:S01]  /*5750*/  FFMA.FTZ R118, R118, R15.reuse, -R63.reuse ;  /* 0x0000000f76767223 */ /* 0x180fe2000001083f */
[-C--:B------:R-:W-:Y:S01]  /*5760*/  FFMA.FTZ R62, R62, R15.reuse, -R63 ;  /* 0x0000000f3e3e7223 */ /* 0x080fe2000001083f */
[----:B------:R-:W0:Y:S01]  /*5770*/  MUFU.EX2 R10, R10 ;  /* 0x0000000a000a7308 */ /* 0x000e220000000800 */
[----:B-1----:R-:W-:Y:S01]  /*5780*/  FADD.FTZ R56, R90, R79 ;  /* 0x0000004f5a387221 */ /* 0x002fe20000010000 */
[-CC-:B--2---:R-:W-:Y:S01]  /*5790*/  FFMA.FTZ R34, R110, R15.reuse, -R63.reuse ;  /* 0x0000000f6e227223 */ /* 0x184fe2000001083f */
[-CC-:B------:R-:W-:Y:S01]  /*57a0*/  FFMA.FTZ R122, R122, R15.reuse, -R63.reuse ;  /* 0x0000000f7a7a7223 */ /* 0x180fe2000001083f */
[-CC-:B------:R-:W-:Y:S01]  /*57b0*/  FFMA.FTZ R40, R40, R15.reuse, -R63.reuse ;  /* 0x0000000f28287223 */ /* 0x180fe2000001083f */
[-CC-:B------:R-:W-:Y:S01]  /*57c0*/  FFMA.FTZ R124, R124, R15.reuse, -R63.reuse ;  /* 0x0000000f7c7c7223 */ /* 0x180fe2000001083f */
[-CC-:B------:R-:W-:Y:S01]  /*57d0*/  FFMA.FTZ R42, R42, R15.reuse, -R63.reuse ;  /* 0x0000000f2a2a7223 */ /* 0x180fe2000001083f */
[-C--:B------:R-:W-:Y:S01]  /*57e0*/  FFMA.FTZ R128, R128, R15.reuse, -R63 ;  /* 0x0000000f80807223 */ /* 0x080fe2000001083f */
[----:B------:R-:W1:Y:S01]  /*57f0*/  MUFU.EX2 R55, R55 ;  /* 0x0000003700377308 */ /* 0x000e620000000800 */
[----:B---3--:R-:W-:Y:S01]  /*5800*/  FADD.FTZ R79, R65, R56 ;  /* 0x00000038414f7221 */ /* 0x008fe20000010000 */
[----:B------:R-:W-:Y:S01]  /*5810*/  FADD.FTZ R56, R150, R81 ;  /* 0x0000005196387221 */ /* 0x000fe20000010000 */
[-CC-:B------:R-:W-:Y:S01]  /*5820*/  FFMA.FTZ R44, R44, R15.reuse, -R63.reuse ;  /* 0x0000000f2c2c7223 */ /* 0x180fe2000001083f */
[-CC-:B------:R-:W-:Y:S01]  /*5830*/  FFMA.FTZ R132, R132, R15.reuse, -R63.reuse ;  /* 0x0000000f84847223 */ /* 0x180fe2000001083f */
[-CC-:B------:R-:W-:Y:S01]  /*5840*/  FFMA.FTZ R46, R46, R15.reuse, -R63.reuse ;  /* 0x0000000f2e2e7223 */ /* 0x180fe2000001083f */
[-CC-:B------:R-:W-:Y:S01]  /*5850*/  FFMA.FTZ R134, R134, R15.reuse, -R63.reuse ;  /* 0x0000000f86867223 */ /* 0x180fe2000001083f */
[----:B------:R-:W-:Y:S01]  /*5860*/  FFMA.FTZ R26, R26, R15, -R63 ;  /* 0x0000000f1a1a7223 */ /* 0x000fe2000001083f */
[----:B------:R2:W3:Y:S01]  /*5870*/  MUFU.EX2 R64, R54 ;  /* 0x0000003600407308 */ /* 0x0004e20000000800 */
[----:B0-----:R-:W-:Y:S01]  /*5880*/  FADD.FTZ R22, R10, R79 ;  /* 0x0000004f0a167221 */ /* 0x001fe20000010000 */
[----:B------:R-:W-:Y:S01]  /*5890*/  FADD.FTZ R79, R27, R56 ;  /* 0x000000381b4f7221 */ /* 0x000fe20000010000 */
[----:B------:R-:W-:Y:S01]  /*58a0*/  F2FP.SATFINITE.E4M3.F32.PACK_AB_MERGE_C R27, R146, R27, RZ ;  /* 0x0000001b921b723e */ /* 0x000fe200048070ff */
[-CC-:B------:R-:W-:Y:S01]  /*58b0*/  FFMA.FTZ R136, R136, R15.reuse, -R63.reuse ;  /* 0x0000000f88887223 */ /* 0x180fe2000001083f */
[----:B------:R-:W-:Y:S01]  /*58c0*/  FFMA.FTZ R84, R84, R15, -R63 ;  /* 0x0000000f54547223 */ /* 0x000fe2000001083f */
[----:B------:R-:W-:Y:S01]  /*58d0*/  FADD.FTZ R146, R146, R79 ;  /* 0x0000004f92927221 */ /* 0x000fe20000010000 */
[----:B------:R-:W-:Y:S01]  /*58e0*/  F2FP.SATFINITE.E4M3.F32.PACK_AB_MERGE_C R180, R150, R21, R27 ;  /* 0x0000001596b4723e */ /* 0x000fe2000480701b */
[----:B------:R-:W0:Y:S01]  /*58f0*/  MUFU.EX2 R67, R98 ;  /* 0x0000006200437308 */ /* 0x000e220000000800 */
[----:B-1----:R-:W-:Y:S01]  /*5900*/  FADD.FTZ R13, R55, R22 ;  /* 0x00000016370d7221 */ /* 0x002fe20000010000 */
[--C-:B--2---:R-:W-:Y:S01]  /*5910*/  FFMA.FTZ R54, R114, R15, -R63.reuse ;  /* 0x0000000f72367223 */ /* 0x104fe2000001083f */
[----:B------:R-:W-:Y:S01]  /*5920*/  F2FP.SATFINITE.E4M3.F32.PACK_AB_MERGE_C R21, R112, R43, RZ ;  /* 0x0000002b7015723e */ /* 0x000fe200048070ff */
[-CC-:B------:R-:W-:Y:S01]  /*5930*/  FFMA.FTZ R86, R86, R15.reuse, -R63.reuse ;  /* 0x0000000f56567223 */ /* 0x180fe2000001083f */
[----:B------:R-:W-:Y:S01]  /*5940*/  F2FP.SATFINITE.E4M3.F32.PACK_AB_MERGE_C R65, R65, R90, RZ ;  /* 0x0000005a4141723e */ /* 0x000fe200048070ff */
[----:B------:R-:W-:Y:S01]  /*5950*/  FFMA.FTZ R82, R82, R15, -R63 ;  /* 0x0000000f52527223 */ /* 0x000fe2000001083f */
[----:B------:R-:W-:Y:S01]  /*5960*/  F2FP.SATFINITE.E4M3.F32.PACK_AB_MERGE_C R176, R126, R39, R21 ;  /* 0x000000277eb0723e */ /* 0x000fe20004807015 */
[----:B------:R-:W1:Y:S01]  /*5970*/  MUFU.EX2 R12, R12 ;  /* 0x0000000c000c7308 */ /* 0x000e620000000800 */
[----:B---3--:R-:W-:Y:S01]  /*5980*/  FADD.FTZ R22, R64, R13 ;  /* 0x0000000d40167221 */ /* 0x008fe20000010000 */
[----:B------:R-:W-:Y:S01]  /*5990*/  FADD.FTZ R13, R35, R146 ;  /* 0x00000092230d7221 */ /* 0x000fe20000010000 */
[----:B------:R-:W-:Y:S01]  /*59a0*/  F2FP.SATFINITE.E4M3.F32.PACK_AB_MERGE_C R21, R24, R45, RZ ;  /* 0x0000002d1815723e */ /* 0x000fe200048070ff */
[-C--:B------:R-:W-:Y:S01]  /*59b0*/  FFMA.FTZ R88, R88, R15.reuse, -R63 ;  /* 0x0000000f58587223 */ /* 0x080fe2000001083f */
[----:B------:R-:W-:Y:S01]  /*59c0*/  F2FP.SATFINITE.E4M3.F32.PACK_AB_MERGE_C R185, R53, R6, R65 ;  /* 0x0000000635b9723e */ /* 0x000fe20004807041 */
[-C--:B------:R-:W-:Y:S01]  /*59d0*/  FFMA.FTZ R80, R80, R15.reuse, -R63 ;  /* 0x0000000f50507223 */ /* 0x080fe2000001083f */
[----:B------:R-:W-:Y:S01]  /*59e0*/  F2FP.SATFINITE.E4M3.F32.PACK_AB_MERGE_C R178, R41, R100, R21 ;  /* 0x0000006429b2723e */ /* 0x000fe20004807015 */
[----:B------:R-:W2:Y:S01]  /*59f0*/  MUFU.EX2 R57, R57 ;  /* 0x0000003900397308 */ /* 0x000ea20000000800 */
[C---:B0-----:R-:W-:Y:S01]  /*5a00*/  FADD.FTZ R3, R67.reuse, R22 ;  /* 0x0000001643037221 */ /* 0x041fe20000010000 */
[----:B------:R-:W-:Y:S01]  /*5a10*/  FADD.FTZ R22, R142, R13 ;  /* 0x0000000d8e167221 */ /* 0x000fe20000010000 */
[----:B------:R-:W-:Y:S01]  /*5a20*/  FFMA.FTZ R30, R30, R15, -R63 ;  /* 0x0000000f1e1e7223 */ /* 0x000fe2000001083f */
[----:B------:R-:W-:-:S02]  /*5a30*/  F2FP.SATFINITE.E4M3.F32.PACK_AB_MERGE_C R64, R67, R64, RZ ;  /* 0x000000404340723e */ /* 0x000fc400048070ff */
[----:B------:R-:W-:Y:S01]  /*5a40*/  FADD.FTZ R13, R37, R22 ;  /* 0x00000016250d7221 */ /* 0x000fe20000010000 */
[----:B------:R-:W-:Y:S01]  /*5a50*/  F2FP.SATFINITE.E4M3.F32.PACK_AB_MERGE_C R37, R138, R37, RZ ;  /* 0x000000258a25723e */ /* 0x000fe200048070ff */
[----:B------:R-:W0:Y:S01]  /*5a60*/  MUFU.EX2 R102, R102 ;  /* 0x0000006600667308 */ /* 0x000e220000000800 */
[----:B-1----:R-:W-:Y:S01]  /*5a70*/  FADD.FTZ R0, R12, R3 ;  /* 0x000000030c007221 */ /* 0x002fe20000010000 */
[----:B------:R-:W-:Y:S01]  /*5a80*/  FADD.FTZ R138, R138, R13 ;  /* 0x0000000d8a8a7221 */ /* 0x000fe20000010000 */
[----:B------:R-:W-:Y:S02]  /*5a90*/  F2FP.SATFINITE.E4M3.F32.PACK_AB_MERGE_C R182, R142, R35, R37 ;  /* 0x000000238eb6723e */ /* 0x000fe40004807025 */
[----:B------:R-:W-:Y:S01]  /*5aa0*/  F2FP.SATFINITE.E4M3.F32.PACK_AB_MERGE_C R187, R55, R10, R64 ;  /* 0x0000000a37bb723e */ /* 0x000fe20004807040 */
[----:B------:R-:W-:Y:S02]  /*5ab0*/  FADD.FTZ R13, R39, R138 ;  /* 0x0000008a270d7221 */ /* 0x000fe40000010000 */
[----:B------:R-:W1:Y:S01]  /*5ac0*/  MUFU.EX2 R69, R72 ;  /* 0x0000004800457308 */ /* 0x000e620000000800 */
[----:B--2---:R-:W-:Y:S01]  /*5ad0*/  FADD.FTZ R11, R57, R0 ;  /* 0x00000000390b7221 */ /* 0x004fe20000010000 */
[----:B------:R-:W-:-:S04]  /*5ae0*/  FADD.FTZ R22, R126, R13 ;  /* 0x0000000d7e167221 */ /* 0x000fc80000010000 */
[----:B------:R-:W-:Y:S01]  /*5af0*/  FADD.FTZ R43, R43, R22 ;  /* 0x000000162b2b7221 */ /* 0x000fe20000010000 */
[----:B------:R-:W-:Y:S01]  /*5b00*/  F2FP.SATFINITE.E4M3.F32.PACK_AB_MERGE_C R22, R50, R25, RZ ;  /* 0x000000193216723e */ /* 0x000fe200048070ff */
[----:B------:R-:W2:Y:S01]  /*5b10*/  MUFU.EX2 R34, R34 ;  /* 0x0000002200227308 */ /* 0x000ea20000000800 */
[----:B0-----:R-:W-:Y:S01]  /*5b20*/  FADD.FTZ R0, R102, R11 ;  /* 0x0000000b66007221 */ /* 0x001fe20000010000 */
[----:B------:R-:W-:Y:S01]  /*5b30*/  FADD.FTZ R43, R112, R43 ;  /* 0x0000002b702b7221 */ /* 0x000fe20000010000 */
[----:B------:R-:W-:-:S03]  /*5b40*/  F2FP.SATFINITE.E4M3.F32.PACK_AB_MERGE_C R172, R28, R23, R22 ;  /* 0x000000171cac723e */ /* 0x000fc60004807016 */
[----:B------:R-:W-:Y:S02]  /*5b50*/  FADD.FTZ R100, R100, R43 ;  /* 0x0000002b64647221 */ /* 0x000fe40000010000 */
        /* <DEDUP_REMOVED lines=8> */
[----:B------:R-:W-:Y:S01]  /*5be0*/  FADD.FTZ R24, R24, R45 ;  /* 0x0000002d18187221 */ /* 0x000fe20000010000 */
[----:B------:R-:W-:-:S05]  /*5bf0*/  VIADD R12, R19, 0xfffffffe ;  /* 0xfffffffe130c7836 */ /* 0x000fca0000000000 */
        /* <DEDUP_REMOVED lines=23> */
[----:B0-----:R-:W-:Y:S01]  /*5d70*/  FADD.FTZ R0, R62, R27 ;  /* 0x0000001b3e007221 */ /* 0x001fe20000010000 */
[----:B------:R-:W-:-:S04]  /*5d80*/  FADD.FTZ R27, R23, R24 ;  /* 0x00000018171b7221 */ /* 0x000fc80000010000 */
        /* <DEDUP_REMOVED lines=8> */
[----:B--2---:R-:W-:-:S07]  /*5e10*/  FADD.FTZ R0, R40, R23 ;  /* 0x0000001728007221 */ /* 0x004fce0000010000 */
[----:B------:R-:W-:Y:S01]  /*5e20*/  MUFU.EX2 R31, R31 ;  /* 0x0000001f001f7308 */ /* 0x000fe20000000800 */
[----:B0-----:R-:W-:-:S07]  /*5e30*/  FADD.FTZ R25, R7, R0 ;  /* 0x0000000007197221 */ /* 0x001fce0000010000 */
        /* <DEDUP_REMOVED lines=15> */
[----:B-1----:R-:W-:Y:S01]  /*5f30*/  FADD.FTZ R0, R44, R3 ;  /* 0x000000032c007221 */ /* 0x002fe20000010000 */
        /* <DEDUP_REMOVED lines=10> */
[C---:B0-----:R-:W-:Y:S01]  /*5fe0*/  F2FP.SATFINITE.E4M3.F32.PACK_AB_MERGE_C R46, R13.reuse, R46, RZ ;  /* 0x0000002e0d2e723e */ /* 0x041fe200048070ff */
[----:B------:R-:W-:-:S03]  /*5ff0*/  FADD.FTZ R13, R13, R0 ;  /* 0x000000000d0d7221 */ /* 0x000fc60000010000 */
[----:B------:R-:W-:-:S03]  /*6000*/  F2FP.SATFINITE.E4M3.F32.PACK_AB_MERGE_C R175, R11, R44, R46 ;  /* 0x0000002c0baf723e */ /* 0x000fc6000480702e */
        /* <DEDUP_REMOVED lines=27> */
[----:B------:R-:W-:-:S06]  /*61c0*/  FADD.FTZ R32, R32, R49 ;  /* 0x0000003120207221 */ /* 0x000fcc0000010000 */
[----:B------:R-:W1:Y:S01]  /*61d0*/  MUFU.EX2 R13, R30 ;  /* 0x0000001e000d7308 */ /* 0x000e620000000800 */
[----:B--2---:R-:W-:-:S04]  /*61e0*/  FADD.FTZ R7, R3, R0 ;  /* 0x0000000003077221 */ /* 0x004fc80000010000 */
[----:B0-----:R-:W-:Y:S01]  /*61f0*/  FADD.FTZ R6, R80, R7 ;  /* 0x0000000750067221 */ /* 0x001fe20000010000 */
[----:B------:R-:W-:Y:S01]  /*6200*/  FADD.FTZ R7, R51, R32 ;  /* 0x0000002033077221 */ /* 0x000fe20000010000 */
[C---:B-1----:R-:W-:Y:S02]  /*6210*/  F2FP.SATFINITE.E4M3.F32.PACK_AB_MERGE_C R0, R13.reuse, R80, RZ ;  /* 0x000000500d00723e */ /* 0x042fe400048070ff */
[----:B------:R-:W-:Y:S02]  /*6220*/  FADD.FTZ R6, R13, R6 ;  /* 0x000000060d067221 */ /* 0x000fe40000010000 */
[----:B------:R-:W-:Y:S01]  /*6230*/  F2FP.SATFINITE.E4M3.F32.PACK_AB_MERGE_C R171, R3, R82, R0 ;  /* 0x0000005203ab723e */ /* 0x000fe20004807000 */
        /* <DEDUP_REMOVED lines=12> */
.L_x_8448:
[----:B------:R-:W-:Y:S02]  /*6300*/  ULDC UR14, c[0x0][0x9e4] ;  /* 0x00027900000e7ab9 */ /* 0x000fe40000000800 */
[----:B------:R-:W-:-:S11]  /*6310*/  UISETP.NE.AND UP0, UPT, UR14, 0x1, UPT ;  /* 0x000000010e00788c */ /* 0x000fd6000bf05270 */
[----:B------:R-:W-:Y:S02]  /*6320*/  @UP0 ULDC.64 UR16, c[0x0][0x9e8] ;  /* 0x00027a0000100ab9 */ /* 0x000fe40000000a00 */
[----:B------:R-:W-:-:S04]  /*6330*/  UIMAD.WIDE.U32 UR6, UR11, UR16, URZ ;  /* 0x000000100b0672a5 */ /* 0x000fc8000f8e003f */
[----:B------:R-:W-:-:S12]  /*6340*/  @UP0 USHF.R.U32.HI UR11, URZ, UR17, UR7 ;  /* 0x000000113f0b0299 */ /* 0x000fd80008011607 */
.L_x_8449:
[----:B------:R-:W-:-:S04]  /*6350*/  UIMAD UR11, UR11, UR14, UR14 ;  /* 0x0000000e0b0b72a4 */ /* 0x000fc8000f8e020e */
[----:B------:R-:W-:-:S04]  /*6360*/  UISETP.LT.AND UP0, UPT, UR10, UR11, UPT ;  /* 0x0000000b0a00728c */ /* 0x000fc8000bf01270 */
[----:B------:R-:W-:-:S12]  /*6370*/  USEL UR10, UR10, UR11, UP0 ;  /* 0x0000000b0a0a7287 */ /* 0x000fd80008000000 */
.L_x_8447:
[----:B------:R-:W-:Y:S01]  /*6380*/  UIMAD.WIDE UR6, UR10, 0x66666667, URZ ;  /* 0x666666670a0678a5 */ /* 0x000fe2000f8e023f */
[----:B------:R-:W0:Y:S01]  /*6390*/  S2UR UR46, SR_CgaCtaId ;  /* 0x00000000002e79c3 */ /* 0x000e220000008800 */
[----:B------:R-:W-:Y:S01]  /*63a0*/  UMOV UR48, URZ ;  /* 0x0000003f00307c82 */ /* 0x000fe20008000000 */
[----:B------:R-:W-:Y:S01]  /*63b0*/  UMOV UR47, URZ ;  /* 0x0000003f002f7c82 */ /* 0x000fe20008000000 */
[----:B------:R-:W-:Y:S01]  /*63c0*/  USHF.R.U32.HI UR6, URZ, 0x1f, UR7 ;  /* 0x0000001f3f067899 */ /* 0x000fe20008011607 */
[----:B------:R-:W-:Y:S02]  /*63d0*/  CS2R R24, SRZ ;  /* 0x0000000000187805 */ /* 0x000fe4000001ff00 */
[----:B------:R-:W-:Y:S02]  /*63e0*/  CS2R R26, SRZ ;  /* 0x00000000001a7805 */ /* 0x000fe4000001ff00 */
[----:B------:R-:W-:Y:S01]  /*63f0*/  CS2R R28, SRZ ;  /* 0x00000000001c7805 */ /* 0x000fe2000001ff00 */
[----:B------:R-:W-:Y:S01]  /*6400*/  ULEA.HI.SX32 UR6, UR7, UR6, 0x1a ;  /* 0x0000000607067291 */ /* 0x000fe2000f8fd23f */
        /* <DEDUP_REMOVED lines=73> */
.L_x_8469:
[----:B------:R-:W-:Y:S01]  /*68a0*/  ISETP.NE.AND P2, PT, RZ, UR40, PT ;  /* 0x00000028ff007c0c */ /* 0x000fe2000bf45270 */
[----:B------:R-:W-:-:S04]  /*68b0*/  UISETP.NE.AND UP0, UPT, UR57, 0x1, UPT ;  /* 0x000000013900788c */ /* 0x000fc8000bf05270 */
[----:B------:R-:W-:-:S04]  /*68c0*/  USEL UR47, URZ, 0x1, UP0 ;  /* 0x000000013f2f7887 */ /* 0x000fc80008000000 */
[----:B------:R-:W-:-:S04]  /*68d0*/  ULOP3.LUT UR47, UR58, UR47, URZ, 0x3c, !UPT ;  /* 0x0000002f3a2f7292 */ /* 0x000fc8000f8e3c3f */
[----:B------:R-:W-:Y:S08]  /*68e0*/  @P2 BRA `(.L_x_8451) ;  /* 0x0000000000382947 */ /* 0x000ff00003800000 */
[----:B------:R-:W-:Y:S05]  /*68f0*/  @!P0 BRA `(.L_x_8452) ;  /* 0x0000000000048947 */ /* 0x000fea0003800000 */
[----:B------:R-:W-:Y:S01]  /*6900*/  BPT.TRAP 0x1 ;  /* 0x000000040000795c */ /* 0x000fe20000300000 */
.L_x_8452:
        /* <DEDUP_REMOVED lines=9> */
.L_x_8453:
[----:B-1----:R-:W-:Y:S05]  /*69a0*/  @P1 BRA `(.L_x_8451) ;  /* 0x0000000000081947 */ /* 0x002fea0003800000 */
[----:B------:R-:W1:Y:S02]  /*69b0*/  SYNCS.PHASECHK.TRANS64.TRYWAIT P1, [UR6+0x22830], R13 ;  /* 0x0228300dff0075a7 */ /* 0x000e640008020146 */
[----:B-1----:R-:W-:Y:S05]  /*69c0*/  @!P1 BRA `(.L_x_8454) ;  /* 0x0000015800989947 */ /* 0x002fea0003800000 */
.L_x_8451:
        /* <DEDUP_REMOVED lines=35> */
[----:B------:R-:W-:Y:S02]  /*6c00*/  UIADD3 UR11, UR59, 0x302, URZ ;  /* 0x000003023b0b7890 */ /* 0x000fe4000fffe03f */
[----:B------:R-:W-:Y:S01]  /*6c10*/  UIADD3 UR14, UR59, 0x6, URZ ;  /* 0x000000063b0e7890 */ /* 0x000fe2000fffe03f */
        /* <DEDUP_REMOVED lines=97> */
.L_x_8456:
[----:B------:R-:W-:Y:S01]  /*7230*/  ULEA UR6, UR57, UR41, 0x3 ;  /* 0x0000002939067291 */ /* 0x000fe2000f8e183f */
[----:B------:R-:W-:-:S05]  /*7240*/  IMAD.U32 R13, RZ, RZ, UR58 ;  /* 0x0000003aff0d7e24 */ /* 0x000fca000f8e00ff */
[----:B------:R-:W-:-:S04]  /*7250*/  SHF.L.U32 R13, R13, 0x1f, RZ ;  /* 0x0000001f0d0d7819 */ /* 0x000fc800000006ff */
[----:B------:R0:W1:Y:S01]  /*7260*/  SYNCS.PHASECHK.TRANS64.TRYWAIT P1, [UR6+0x22850], R13 ;  /* 0x0228500dff0075a7 */ /* 0x0000620008020146 */
[----:B------:R-:W-:Y:S05]  /*7270*/  @!P0 BRA `(.L_x_8457) ;  /* 0x0000000000048947 */ /* 0x000fea0003800000 */
[----:B------:R-:W-:Y:S01]  /*7280*/  BPT.TRAP 0x1 ;  /* 0x000000040000795c */ /* 0x000fe20000300000 */
.L_x_8457:
[----:B-1----:R-:W-:Y:S05]  /*7290*/  @P1 BRA `(.L_x_8455) ;  /* 0x0000000000081947 */ /* 0x002fea0003800000 */
[----:B------:R-:W1:Y:S02]  /*72a0*/  SYNCS.PHASECHK.TRANS64.TRYWAIT P1, [UR6+0x22850], R13 ;  /* 0x0228500dff0075a7 */ /* 0x000e640008020146 */
[----:B-1----:R-:W-:Y:S05]  /*72b0*/  @!P1 BRA `(.L_x_8458) ;  /* 0x0000015000749947 */ /* 0x002fea0003800000 */
.L_x_8455:
        /* <DEDUP_REMOVED lines=34> */
.L_x_8459:
[----:B------:R-:W-:Y:S01]  /*74e0*/  UISETP.NE.AND UP1, UPT, UR44, URZ, UPT ;  /* 0x0000003f2c00728c */ /* 0x000fe2000bf25270 */
[C---:B------:R-:W-:Y:S01]  /*74f0*/  FMUL.FTZ R188, R2.reuse, R88 ;  /* 0x0000005802bc7220 */ /* 0x040fe20000410000 */
[C---:B------:R-:W-:Y:S01]  /*7500*/  FMUL.FTZ R186, R2.reuse, R117 ;  /* 0x0000007502ba7220 */ /* 0x040fe20000410000 */
[----:B------:R-:W-:Y:S02]  /*7510*/  IMAD.MOV.U32 R117, RZ, RZ, R8 ;  /* 0x000000ffff757224 */ /* 0x000fe400078e0008 */
[C---:B0-----:R-:W-:Y:S01]  /*7520*/  FMUL.FTZ R13, R2.reuse, R154 ;  /* 0x0000009a020d7220 */ /* 0x041fe20000410000 */
[C---:B------:R-:W-:Y:S01]  /*7530*/  FMUL.FTZ R154, R2.reuse, R157 ;  /* 0x0000009d029a7220 */ /* 0x040fe20000410000 */
[----:B------:R-:W-:Y:S01]  /*7540*/  PLOP3.LUT P1, PT, PT, PT, UP1, 0x80, 0x0 ;  /* 0x000000000000781c */ /* 0x000fe20003f2f018 */
[C---:B------:R-:W-:Y:S01]  /*7550*/  FMUL.FTZ R157, R2.reuse, R160 ;  /* 0x000000a0029d7220 */ /* 0x040fe20000410000 */
        /* <DEDUP_REMOVED lines=9> */
[----:B------:R-:W-:Y:S01]  /*75f0*/  FMUL.FTZ R162, R2, R141 ;  /* 0x0000008d02a27220 */ /* 0x000fe20000410000 */
[----:B------:R-:W-:-:S02]  /*7600*/  IMAD R115, R12, -0xa0, RZ ;  /* 0xffffff600c737824 */ /* 0x000fc400078e02ff */
        /* <DEDUP_REMOVED lines=30> */
[----:B------:R-:W-:Y:S01]  /*77f0*/  ULEA UR6, UR48, UR41, 0x3 ;  /* 0x0000002930067291 */ /* 0x000fe2000f8e183f */
[----:B------:R-:W-:-:S02]  /*7800*/  VIADD R88, R115, 0x1 ;  /* 0x0000000173587836 */ /* 0x000fc40000000000 */
        /* <DEDUP_REMOVED lines=44> */
[----:B------:R-:W1:Y:S01]  /*7ad0*/  MUFU.TANH R15, R15 ;  /* 0x0000000f000f7308 */ /* 0x000e620000002400 */
[----:B------:R-:W-:Y:S01]  /*7ae0*/  UPRMT UR6, UR46, 0x654, UR6 ;  /* 0x000006542e067896 */ /* 0x000fe20008000006 */
[----:B------:R-:W-:-:S02]  /*7af0*/  IMAD R88, R16, UR55, R99 ;  /* 0x0000003710587c24 */ /* 0x000fc4000f8e0263 */
[----:B------:R-:W-:Y:S01]  /*7b00*/  FMUL.FTZ R101, R2, R101 ;  /* 0x0000006502657220 */ /* 0x000fe20000410000 */
[----:B------:R-:W-:Y:S02]  /*7b10*/  VIADD R99, R99, 0xffffffff ;  /* 0xffffffff63637836 */ /* 0x000fe40000000000 */
[----:B------:R-:W-:Y:S01]  /*7b20*/  VIADD R88, R88, -UR53 ;  /* 0x8000003558587c36 */ /* 0x000fe20008000000 */
[----:B------:R-:W2:Y:S03]  /*7b30*/  MUFU.TANH R153, R153 ;  /* 0x0000009900997308 */ /* 0x000ea60000002400 */
[C---:B------:R-:W-:Y:S01]  /*7b40*/  VIADD R103, R88.reuse, UR54 ;  /* 0x0000003658677c36 */ /* 0x040fe20008000000 */
[----:B------:R-:W-:Y:S01]  /*7b50*/  SYNCS.ARRIVE.TRANS64.RED.A1T0 RZ, [UR6], RZ ;  /* 0x000000ffffff79a7 */ /* 0x000fe20008100406 */
[----:B------:R-:W-:Y:S02]  /*7b60*/  VIADD R119, R88, UR49 ;  /* 0x0000003158777c36 */ /* 0x000fe40008000000 */
[--C-:B0-----:R-:W-:Y:S01]  /*7b70*/  IMAD.IADD R95, R103, 0x1, R96.reuse ;  /* 0x00000001675f7824 */ /* 0x101fe200078e0260 */
[----:B------:R-:W0:Y:S08]  /*7b80*/  MUFU.TANH R13, R13 ;  /* 0x0000000d000d7308 */ /* 0x000e300000002400 */
        /* <DEDUP_REMOVED lines=78> */
[----:B-1234-:R-:W-:Y:S06]  /*8070*/  @P1 BRA `(.L_x_8460) ;  /* 0x0000000000581947 */ /* 0x01efec0003800000 */
        /* <DEDUP_REMOVED lines=13> */
.L_x_8462:
[----:B------:R-:W-:-:S05]  /*8150*/  IMAD.U32 R98, RZ, RZ, UR52 ;  /* 0x00000034ff627e24 */ /* 0x000fca000f8e00ff */
[----:B------:R-:W-:-:S13]  /*8160*/  ISETP.NE.AND P1, PT, R98, 0x1, PT ;  /* 0x000000016200780c */ /* 0x000fda0003f25270 */
[----:B------:R-:W1:Y:S02]  /*8170*/  @P1 LDC.64 R88, c[0x0][0x9e8] ;  /* 0x00027a00ff581b82 */ /* 0x000e640000000a00 */
[----:B-1----:R-:W-:-:S05]  /*8180*/  @P1 IMAD.HI.U32 R88, R96, R88, RZ ;  /* 0x0000005860581227 */ /* 0x002fca00078e00ff */
[----:B------:R-:W-:-:S07]  /*8190*/  @P1 SHF.R.U32.HI R96, RZ, R89, R88 ;  /* 0x00000059ff601219 */ /* 0x000fce0000011658 */
.L_x_8463:
[----:B------:R-:W-:Y:S05]  /*81a0*/  BSYNC B0 ;  /* 0x0000000000007941 */ /* 0x000fea0003800000 */
.L_x_8461:
[----:B------:R-:W-:-:S05]  /*81b0*/  IMAD R96, R96, R98, R99 ;  /* 0x0000006260607224 */ /* 0x000fca00078e0263 */
[----:B------:R-:W-:Y:S02]  /*81c0*/  VIADDMNMX R95, R96, R98, R95, PT ;  /* 0x00000062605f7246 */ /* 0x000fe4000380015f */
[----:B------:R-:W-:-:S07]  /*81d0*/  VIMNMX R101, R101, R96, !PT ;  /* 0x0000006065657248 */ /* 0x000fce0007fe0100 */
.L_x_8460:
[C---:B------:R-:W-:Y:S01]  /*81e0*/  ISETP.GE.AND P2, PT, R115.reuse, 0x9, PT ;  /* 0x000000097300780c */ /* 0x040fe20003f46270 */
[----:B------:R-:W1:Y:S01]  /*81f0*/  SHFL.IDX PT, R88, R117, 0x1, 0x1c1f ;  /* 0x003c1f0075587f89 */ /* 0x000e6200000e0000 */
[C---:B------:R-:W-:Y:S01]  /*8200*/  ISETP.GE.AND P1, PT, R115.reuse, 0x2, PT ;  /* 0x000000027300780c */ /* 0x040fe20003f26270 */
[----:B------:R-:W-:Y:S01]  /*8210*/  UISETP.NE.AND UP0, UPT, UR43, URZ, UPT ;  /* 0x0000003f2b00728c */ /* 0x000fe2000bf05270 */
[----:B------:R-:W-:Y:S02]  /*8220*/  ISETP.GE.AND P5, PT, R115, 0xa, PT ;  /* 0x0000000a7300780c */ /* 0x000fe40003fa6270 */
[----:B------:R-:W-:Y:S02]  /*8230*/  LOP3.LUT R0, R0, 0xfffffffd, RZ, 0xc0, !PT ;  /* 0xfffffffd00007812 */ /* 0x000fe400078ec0ff */
[----:B------:R-:W-:Y:S02]  /*8240*/  ISETP.GT.AND P3, PT, R101, 0x1, !P1 ;  /* 0x000000016500780c */ /* 0x000fe40004f64270 */
[----:B------:R-:W-:-:S02]  /*8250*/  ISETP.GE.AND P4, PT, R115, 0x11, PT ;  /* 0x000000117300780c */ /* 0x000fc40003f86270 */
[----:B------:R-:W-:Y:S02]  /*8260*/  ISETP.LT.OR P3, PT, R95, 0x2, P3 ;  /* 0x000000025f00780c */ /* 0x000fe40001f61670 */
[----:B------:R-:W-:Y:S02]  /*8270*/  @P2 LOP3.LUT R0, R0, 0x2, RZ, 0xfc, !PT ;  /* 0x0000000200002812 */ /* 0x000fe400078efcff */
[----:B------:R-:W-:Y:S02]  /*8280*/  ISETP.GT.AND P2, PT, R101, 0x8, !P2 ;  /* 0x000000086500780c */ /* 0x000fe40005744270 */
[----:B------:R-:W-:Y:S02]  /*8290*/  LOP3.LUT R0, R0, 0xfffffffb, RZ, 0xc0, !PT ;  /* 0xfffffffb00007812 */ /* 0x000fe400078ec0ff */
[----:B------:R-:W-:Y:S02]  /*82a0*/  ISETP.LT.OR P2, PT, R95, 0x9, P2 ;  /* 0x000000095f00780c */ /* 0x000fe40001741670 */
[----:B------:R-:W-:-:S02]  /*82b0*/  FSEL R96, R153, -INF , !P3 ;  /* 0xff80000099607808 */ /* 0x000fc40005800000 */
[----:B------:R-:W-:Y:S02]  /*82c0*/  @P5 LOP3.LUT R0, R0, 0x4, RZ, 0xfc, !PT ;  /* 0x0000000400005812 */ /* 0x000fe400078efcff */
[----:B------:R-:W-:Y:S02]  /*82d0*/  ISETP.GT.AND P3, PT, R101, 0x9, !P5 ;  /* 0x000000096500780c */ /* 0x000fe40006f64270 */
[----:B------:R-:W-:Y:S02]  /*82e0*/  FSEL R98, R155, -INF , !P2 ;  /* 0xff8000009b627808 */ /* 0x000fe40005000000 */
[----:B------:R-:W-:Y:S02]  /*82f0*/  LOP3.LUT R0, R0, 0xfffffff7, RZ, 0xc0, !PT ;  /* 0xfffffff700007812 */ /* 0x000fe400078ec0ff */
[----:B------:R-:W-:Y:S02]  /*8300*/  ISETP.GT.AND P2, PT, R101, 0x10, !P4 ;  /* 0x000000106500780c */ /* 0x000fe40006744270 */
[----:B------:R-:W-:-:S02]  /*8310*/  ISETP.LT.OR P3, PT, R95, 0xa, P3 ;  /* 0x0000000a5f00780c */ /* 0x000fc40001f61670 */
[----:B------:R-:W-:Y:S02]  /*8320*/  @P4 LOP3.LUT R0, R0, 0x8, RZ, 0xfc, !PT ;  /* 0x0000000800004812 */ /* 0x000fe400078efcff */
[----:B------:R-:W-:Y:S02]  /*8330*/  ISETP.LT.OR P2, PT, R95, 0x11, P2 ;  /* 0x000000115f00780c */ /* 0x000fe40001741670 */
[----:B0-----:R-:W-:Y:S02]  /*8340*/  FSEL R154, R154, -INF , !P3 ;  /* 0xff8000009a9a7808 */ /* 0x001fe40005800000 */
[C---:B------:R-:W-:Y:S02]  /*8350*/  ISETP.GE.AND P4, PT, R115.reuse, 0x12, PT ;  /* 0x000000127300780c */ /* 0x040fe40003f86270 */
[----:B------:R-:W-:Y:S02]  /*8360*/  ISETP.GE.AND P3, PT, R115, 0x19, PT ;  /* 0x000000197300780c */ /* 0x000fe40003f66270 */
[----:B------:R-:W-:-:S02]  /*8370*/  FSEL R100, R157, -INF , !P2 ;  /* 0xff8000009d647808 */ /* 0x000fc40005000000 */
[----:B------:R-:W-:Y:S02]  /*8380*/  ISETP.GT.AND P2, PT, R101, 0x11, !P4 ;  /* 0x000000116500780c */ /* 0x000fe40006744270 */
[----:B------:R-:W-:Y:S02]  /*8390*/  LOP3.LUT R3, R3, 0xfffffffd, RZ, 0xc0, !PT ;  /* 0xfffffffd03037812 */ /* 0x000fe400078ec0ff */
[----:B------:R-:W-:Y:S02]  /*83a0*/  ISETP.LT.OR P2, PT, R95, 0x12, P2 ;  /* 0x000000125f00780c */ /* 0x000fe40001741670 */
[----:B------:R-:W-:Y:S02]  /*83b0*/  LOP3.LUT R0, R0, 0xffffffef, RZ, 0xc0, !PT ;  /* 0xffffffef00007812 */ /* 0x000fe400078ec0ff */
[----:B------:R-:W-:Y:S02]  /*83c0*/  FSEL R102, R156, -INF , !P2 ;  /* 0xff8000009c667808 */ /* 0x000fe40005000000 */
[----:B------:R-:W-:-:S02]  /*83d0*/  @P3 LOP3.LUT R3, R3, 0x2, RZ, 0xfc, !PT ;  /* 0x0000000203033812 */ /* 0x000fc400078efcff */
[----:B------:R-:W-:Y:S02]  /*83e0*/  ISETP.GT.AND P2, PT, R101, 0x18, !P3 ;  /* 0x000000186500780c */ /* 0x000fe40005f44270 */
[----:B------:R-:W-:Y:S02]  /*83f0*/  ISETP.GE.AND P3, PT, R115, 0x1a, PT ;  /* 0x0000001a7300780c */ /* 0x000fe40003f66270 */
[----:B------:R-:W-:Y:S02]  /*8400*/  ISETP.LT.OR P2, PT, R95, 0x19, P2 ;  /* 0x000000195f00780c */ /* 0x000fe40001741670 */
[----:B------:R-:W-:Y:S02]  /*8410*/  LOP3.LUT R3, R3, 0xfffffffe, RZ, 0xc0, !PT ;  /* 0xfffffffe03037812 */ /* 0x000fe400078ec0ff */
[----:B------:R-:W-:Y:S02]  /*8420*/  FSEL R116, R159, -INF , !P2 ;  /* 0xff8000009f747808 */ /* 0x000fe40005000000 */
[----:B------:R-:W-:-:S02]  /*8430*/  ISETP.GT.AND P2, PT, R101, 0x19, !P3 ;  /* 0x000000196500780c */ /* 0x000fc40005f44270 */
[----:B------:R-:W-:Y:S02]  /*8440*/  @P4 LOP3.LUT R0, R0, 0x10, RZ, 0xfc, !PT ;  /* 0x0000001000004812 */ /* 0x000fe400078efcff */
[----:B------:R-:W-:Y:S02]  /*8450*/  ISETP.LT.OR P2, PT, R95, 0x1a, P2 ;  /* 0x0000001a5f00780c */ /* 0x000fe40001741670 */
[----:B------:R-:W-:Y:S02]  /*8460*/  @P3 LOP3.LUT R3, R3, 0x1, RZ, 0xfc, !PT ;  /* 0x0000000103033812 */ /* 0x000fe400078efcff */
[----:B------:R-:W-:Y:S02]  /*8470*/  ISETP.GE.AND P3, PT, R115, 0x21, PT ;  /* 0x000000217300780c */ /* 0x000fe40003f66270 */
[----:B------:R-:W-:Y:S02]  /*8480*/  LOP3.LUT R0, R0, 0x7fffffff, RZ, 0xc0, !PT ;  /* 0x7fffffff00007812 */ /* 0x000fe400078ec0ff */
[----:B------:R-:W-:-:S02]  /*8490*/  FSEL R118, R158, -INF , !P2 ;  /* 0xff8000009e767808 */ /* 0x000fc40005000000 */
[----:B------:R-:W-:Y:S02]  /*84a0*/  ISETP.GT.AND P2, PT, R101, 0x20, !P3 ;  /* 0x000000206500780c */ /* 0x000fe40005f44270 */
[----:B------:R-:W-:Y:S02]  /*84b0*/  LOP3.LUT R3, R3, 0xfffffffb, RZ, 0xc0, !PT ;  /* 0xfffffffb03037812 */ /* 0x000fe400078ec0ff */
[----:B------:R-:W-:-:S03]  /*84c0*/  ISETP.LT.OR P2, PT, R95, 0x21, P2 ;  /* 0x000000215f00780c */ /* 0x000fc60001741670 */
[----:B------:R-:W-:Y:S02]  /*84d0*/  @P3 LOP3.LUT R0, R0, 0x80000000, RZ, 0xfc, !PT ;  /* 0x8000000000003812 */ /* 0x000fe400078efcff */
[----:B------:R-:W-:Y:S02]  /*84e0*/  ISETP.GE.AND P3, PT, R115, 0x22, PT ;  /* 0x000000227300780c */ /* 0x000fe40003f66270 */
[----:B------:R-:W-:Y:S02]  /*84f0*/  LOP3.LUT R0, R0, 0xbfffffff, RZ, 0xc0, !PT ;  /* 0xbfffffff00007812 */ /* 0x000fe400078ec0ff */
[----:B------:R-:W-:Y:S02]  /*8500*/  FSEL R128, R161, -INF , !P2 ;  /* 0xff800000a1807808 */ /* 0x000fe40005000000 */
[----:B------:R-:W-:-:S04]  /*8510*/  ISETP.GT.AND P2, PT, R101, 0x21, !P3 ;  /* 0x000000216500780c */ /* 0x000fc80005f44270 */
        /* <DEDUP_REMOVED lines=141> */
[----:B------:R-:W-:Y:S02]  /*8df0*/  FSEL R188, R188, -INF , !P2 ;  /* 0xff800000bcbc7808 */ /* 0x000fe40005000000 */
[----:B------:R-:W-:Y:S02]  /*8e00*/  LOP3.LUT R0, R0, 0xffffffbf, RZ, 0xc0, !PT ;  /* 0xffffffbf00007812 */ /* 0x000fe400078ec0ff */
[----:B------:R-:W-:-:S04]  /*8e10*/  ISETP.GT.AND P2, PT, R101, 0x81, !P3 ;  /* 0x000000816500780c */ /* 0x000fc80005f44270 */
[----:B------:R-:W-:-:S03]  /*8e20*/  ISETP.LT.OR P2, PT, R95, 0x82, P2 ;  /* 0x000000825f00780c */ /* 0x000fc60001741670 */
[----:B------:R-:W-:Y:S02]  /*8e30*/  @P3 LOP3.LUT R0, R0, 0x40, RZ, 0xfc, !PT ;  /* 0x0000004000003812 */ /* 0x000fe400078efcff */
[----:B------:R-:W-:Y:S02]  /*8e40*/  ISETP.GE.AND P3, PT, R115, 0x89, PT ;  /* 0x000000897300780c */ /* 0x000fe40003f66270 */
[----:B------:R-:W-:Y:S02]  /*8e50*/  FSEL R190, R190, -INF , !P2 ;  /* 0xff800000bebe7808 */ /* 0x000fe40005000000 */
[----:B------:R-:W-:Y:S02]  /*8e60*/  ISETP.GT.AND P2, PT, R101, 0x88, !P3 ;  /* 0x000000886500780c */ /* 0x000fe40005f44270 */
[----:B------:R-:W-:Y:S02]  /*8e70*/  LOP3.LUT R0, R0, 0xffffffdf, RZ, 0xc0, !PT ;  /* 0xffffffdf00007812 */ /* 0x000fe400078ec0ff */
[----:B------:R-:W-:-:S04]  /*8e80*/  ISETP.LT.OR P2, PT, R95, 0x89, P2 ;  /* 0x000000895f00780c */ /* 0x000fc80001741670 */
[----:B------:R-:W-:Y:S02]  /*8e90*/  FSEL R192, R192, -INF , !P2 ;  /* 0xff800000c0c07808 */ /* 0x000fe40005000000 */
[----:B------:R-:W-:Y:S02]  /*8ea0*/  ISETP.GE.AND P2, PT, R115, 0x8a, PT ;  /* 0x0000008a7300780c */ /* 0x000fe40003f46270 */
[----:B------:R-:W-:Y:S02]  /*8eb0*/  @P3 LOP3.LUT R0, R0, 0x20, RZ, 0xfc, !PT ;  /* 0x0000002000003812 */ /* 0x000fe400078efcff */
[----:B------:R-:W-:Y:S02]  /*8ec0*/  ISETP.GT.AND P3, PT, R101, 0x89, !P2 ;  /* 0x000000896500780c */ /* 0x000fe40005764270 */
[----:B------:R-:W-:Y:S02]  /*8ed0*/  LOP3.LUT R0, R0, 0xfffffffe, RZ, 0xc0, !PT ;  /* 0xfffffffe00007812 */ /* 0x000fe400078ec0ff */
        /* <DEDUP_REMOVED lines=14> */
[----:B------:R-:W-:-:S13]  /*8fc0*/  ISETP.GE.AND P6, PT, R115, 0x1, PT ;  /* 0x000000017300780c */ /* 0x000fda0003fc6270 */
[----:B------:R-:W-:Y:S02]  /*8fd0*/  @P6 LOP3.LUT R0, R0, 0x1, RZ, 0xfc, !PT ;  /* 0x0000000100006812 */ /* 0x000fe400078efcff */
[----:B------:R-:W-:-:S04]  /*8fe0*/  ISETP.GT.AND P6, PT, R101, RZ, !P6 ;  /* 0x000000ff6500720c */ /* 0x000fc800077c4270 */
[----:B------:R-:W-:-:S04]  /*8ff0*/  ISETP.LT.OR P6, PT, R95, 0x1, P6 ;  /* 0x000000015f00780c */ /* 0x000fc800037c1670 */
[----:B------:R-:W-:Y:S02]  /*9000*/  FSEL R97, R15, -INF , !P6 ;  /* 0xff8000000f617808 */ /* 0x000fe40007000000 */
[----:B------:R-:W-:Y:S01]  /*9010*/  ISETP.GE.AND P6, PT, R115, 0x9a, PT ;  /* 0x0000009a7300780c */ /* 0x000fe20003fc6270 */
[----:B-1----:R-:W-:-:S12]  /*9020*/  IMAD.IADD R115, R119, 0x1, R88 ;  /* 0x0000000177737824 */ /* 0x002fd800078e0258 */
[----:B------:R-:W-:Y:S02]  /*9030*/  @P6 LOP3.LUT R3, R3, 0x4, RZ, 0xfc, !PT ;  /* 0x0000000403036812 */ /* 0x000fe400078efcff */
[----:B------:R-:W-:-:S04]  /*9040*/  ISETP.GT.AND P6, PT, R101, 0x99, !P6 ;  /* 0x000000996500780c */ /* 0x000fc800077c4270 */
[----:B------:R-:W-:Y:S01]  /*9050*/  ISETP.LT.OR P6, PT, R95, 0x9a, P6 ;  /* 0x0000009a5f00780c */ /* 0x000fe200037c1670 */
[----:B------:R-:W-:-:S03]  /*9060*/  IMAD.IADD R95, R103, 0x1, R88 ;  /* 0x00000001675f7824 */ /* 0x000fc600078e0258 */
[----:B------:R-:W-:Y:S02]  /*9070*/  FSEL R202, R202, -INF , !P6 ;  /* 0xff800000caca7808 */ /* 0x000fe40007000000 */
[----:B------:R-:W-:-:S13]  /*9080*/  PLOP3.LUT P6, PT, PT, PT, UP0, 0x40, 0x0 ;  /* 0x000000000000781c */ /* 0x000fda0003fce808 */
        /* <DEDUP_REMOVED lines=14> */
.L_x_8466:
[----:B------:R-:W-:-:S05]  /*9170*/  IMAD.U32 R204, RZ, RZ, UR52 ;  /* 0x00000034ffcc7e24 */ /* 0x000fca000f8e00ff */
[----:B------:R-:W-:-:S13]  /*9180*/  ISETP.NE.AND P6, PT, R204, 0x1, PT ;  /* 0x00000001cc00780c */ /* 0x000fda0003fc5270 */
[----:B------:R-:W0:Y:S02]  /*9190*/  @P6 LDC.64 R88, c[0x0][0x9e8] ;  /* 0x00027a00ff586b82 */ /* 0x000e240000000a00 */
[----:B0-----:R-:W-:-:S05]  /*91a0*/  @P6 IMAD.HI.U32 R88, R15, R88, RZ ;  /* 0x000000580f586227 */ /* 0x001fca00078e00ff */
[----:B------:R-:W-:-:S07]  /*91b0*/  @P6 SHF.R.U32.HI R15, RZ, R89, R88 ;  /* 0x00000059ff0f6219 */ /* 0x000fce0000011658 */
.L_x_8467:
[----:B------:R-:W-:Y:S05]  /*91c0*/  BSYNC B0 ;  /* 0x0000000000007941 */ /* 0x000fea0003800000 */
.L_x_8465:
[----:B------:R-:W-:-:S05]  /*91d0*/  IMAD R88, R15, R204, R99 ;  /* 0x000000cc0f587224 */ /* 0x000fca00078e0263 */
[----:B------:R-:W-:Y:S02]  /*91e0*/  VIADDMNMX R95, R88, R204, R95, PT ;  /* 0x000000cc585f7246 */ /* 0x000fe4000380015f */
[----:B------:R-:W-:-:S07]  /*91f0*/  VIMNMX R115, R115, R88, !PT ;  /* 0x0000005873737248 */ /* 0x000fce0007fe0100 */
.L_x_8464:
[----:B------:R-:W-:Y:S02]  /*9200*/  ISETP.GT.AND P1, PT, R115, 0x1, !P1 ;  /* 0x000000017300780c */ /* 0x000fe40004f24270 */
[----:B------:R-:W-:Y:S02]  /*9210*/  LOP3.LUT P6, RZ, R0, 0x8000000, RZ, 0xc0, !PT ;  /* 0x0800000000ff7812 */ /* 0x000fe400078cc0ff */
[----:B------:R-:W-:Y:S02]  /*9220*/  ISETP.LT.OR P1, PT, R95, 0x2, P1 ;  /* 0x000000025f00780c */ /* 0x000fe40000f21670 */
[----:B------:R-:W-:Y:S02]  /*9230*/  FMNMX.FTZ R15, R97, R11, !PT ;  /* 0x0000000b610f7209 */ /* 0x000fe40007810000 */
[----:B------:R-:W-:Y:S02]  /*9240*/  FSEL R88, R14, -INF , !P1 ;  /* 0xff8000000e587808 */ /* 0x000fe40004800000 */
[----:B------:R-:W-:-:S02]  /*9250*/  LOP3.LUT P1, RZ, R0, 0x2, RZ, 0xc0, !PT ;  /* 0x0000000200ff7812 */ /* 0x000fc4000782c0ff */
[----:B------:R-:W-:Y:S02]  /*9260*/  FMNMX.FTZ R15, R96, R15, !PT ;  /* 0x0000000f600f7209 */ /* 0x000fe40007810000 */
[----:B------:R-:W-:Y:S02]  /*9270*/  ISETP.GT.AND P1, PT, R115, 0x8, !P1 ;  /* 0x000000087300780c */ /* 0x000fe40004f24270 */
[----:B------:R-:W-:Y:S02]  /*9280*/  FMNMX.FTZ R15, R98, R15, !PT ;  /* 0x0000000f620f7209 */ /* 0x000fe40007810000 */
[----:B------:R-:W-:Y:S02]  /*9290*/  ISETP.LT.OR P1, PT, R95, 0x9, P1 ;  /* 0x000000095f00780c */ /* 0x000fe40000f21670 */
[----:B------:R-:W-:Y:S02]  /*92a0*/  FMNMX.FTZ R15, R154, R15, !PT ;  /* 0x0000000f9a0f7209 */ /* 0x000fe40007810000 */
[----:B------:R-:W-:-:S02]  /*92b0*/  FSEL R204, R19, -INF , !P1 ;  /* 0xff80000013cc7808 */ /* 0x000fc40004800000 */
[----:B------:R-:W-:Y:S02]  /*92c0*/  LOP3.LUT P1, RZ, R0, 0x4, RZ, 0xc0, !PT ;  /* 0x0000000400ff7812 */ /* 0x000fe4000782c0ff */
[----:B------:R-:W-:Y:S02]  /*92d0*/  FMNMX.FTZ R15, R100, R15, !PT ;  /* 0x0000000f640f7209 */ /* 0x000fe40007810000 */
[----:B------:R-:W-:Y:S02]  /*92e0*/  ISETP.GT.AND P1, PT, R115, 0x9, !P1 ;  /* 0x000000097300780c */ /* 0x000fe40004f24270 */
[----:B------:R-:W-:Y:S02]  /*92f0*/  FMNMX.FTZ R15, R102, R15, !PT ;  /* 0x0000000f660f7209 */ /* 0x000fe40007810000 */
[----:B------:R-:W-:Y:S02]  /*9300*/  ISETP.LT.OR P1, PT, R95, 0xa, P1 ;  /* 0x0000000a5f00780c */ /* 0x000fe40000f21670 */
[----:B------:R-:W-:-:S02]  /*9310*/  FMNMX.FTZ R15, R116, R15, !PT ;  /* 0x0000000f740f7209 */ /* 0x000fc40007810000 */
[----:B------:R-:W-:Y:S02]  /*9320*/  FSEL R206, R20, -INF , !P1 ;  /* 0xff80000014ce7808 */ /* 0x000fe40004800000 */
[----:B------:R-:W-:Y:S02]  /*9330*/  LOP3.LUT P1, RZ, R0, 0x8, RZ, 0xc0, !PT ;  /* 0x0000000800ff7812 */ /* 0x000fe4000782c0ff */
[----:B------:R-:W-:Y:S02]  /*9340*/  FMNMX.FTZ R15, R118, R15, !PT ;  /* 0x0000000f760f7209 */ /* 0x000fe40007810000 */
[----:B------:R-:W-:Y:S02]  /*9350*/  ISETP.GT.AND P1, PT, R115, 0x10, !P1 ;  /* 0x000000107300780c */ /* 0x000fe40004f24270 */
[----:B------:R-:W-:Y:S02]  /*9360*/  FMNMX.FTZ R15, R128, R15, !PT ;  /* 0x0000000f800f7209 */ /* 0x000fe40007810000 */
[----:B------:R-:W-:-:S02]  /*9370*/  ISETP.LT.OR P1, PT, R95, 0x11, P1 ;  /* 0x000000115f00780c */ /* 0x000fc40000f21670 */
[----:B------:R-:W-:Y:S02]  /*9380*/  FMNMX.FTZ R15, R130, R15, !PT ;  /* 0x0000000f820f7209 */ /* 0x000fe40007810000 */
[----:B------:R-:W-:Y:S02]  /*9390*/  FSEL R208, R21, -INF , !P1 ;  /* 0xff80000015d07808 */ /* 0x000fe40004800000 */
[----:B------:R-:W-:Y:S02]  /*93a0*/  LOP3.LUT P1, RZ, R0, 0x10, RZ, 0xc0, !PT ;  /* 0x0000001000ff7812 */ /* 0x000fe4000782c0ff */
[----:B------:R-:W-:Y:S02]  /*93b0*/  FMNMX.FTZ R15, R132, R15, !PT ;  /* 0x0000000f840f7209 */ /* 0x000fe40007810000 */
[----:B------:R-:W-:Y:S02]  /*93c0*/  ISETP.GT.AND P1, PT, R115, 0x11, !P1 ;  /* 0x000000117300780c */ /* 0x000fe40004f24270 */
[----:B------:R-:W-:-:S02]  /*93d0*/  FMNMX.FTZ R15, R134, R15, !PT ;  /* 0x0000000f860f7209 */ /* 0x000fc40007810000 */
[----:B------:R-:W-:Y:S02]  /*93e0*/  ISETP.LT.OR P1, PT, R95, 0x12, P1 ;  /* 0x000000125f00780c */ /* 0x000fe40000f21670 */
[----:B------:R-:W-:Y:S02]  /*93f0*/  FMNMX.FTZ R15, R144, R15, !PT ;  /* 0x0000000f900f7209 */ /* 0x000fe40007810000 */
[----:B------:R-:W-:Y:S02]  /*9400*/  FSEL R22, R22, -INF , !P1 ;  /* 0xff80000016167808 */ /* 0x000fe40004800000 */
[----:B------:R-:W-:Y:S02]  /*9410*/  LOP3.LUT P1, RZ, R3, 0x2, RZ, 0xc0, !PT ;  /* 0x0000000203ff7812 */ /* 0x000fe4000782c0ff */
[----:B------:R-:W-:Y:S02]  /*9420*/  FMNMX.FTZ R15, R146, R15, !PT ;  /* 0x0000000f920f7209 */ /* 0x000fe40007810000 */
[----:B------:R-:W-:-:S02]  /*9430*/  ISETP.GT.AND P1, PT, R115, 0x18, !P1 ;  /* 0x000000187300780c */ /* 0x000fc40004f24270 */
[----:B------:R-:W-:Y:S02]  /*9440*/  FMNMX.FTZ R15, R148, R15, !PT ;  /* 0x0000000f940f7209 */ /* 0x000fe40007810000 */
[----:B------:R-:W-:Y:S02]  /*9450*/  ISETP.LT.OR P1, PT, R95, 0x19, P1 ;  /* 0x000000195f00780c */ /* 0x000fe40000f21670 */
[----:B------:R-:W-:Y:S02]  /*9460*/  FMNMX.FTZ R15, R150, R15, !PT ;  /* 0x0000000f960f7209 */ /* 0x000fe40007810000 */
[----:B------:R-:W-:Y:S02]  /*9470*/  FSEL R210, R23, -INF , !P1 ;  /* 0xff80000017d27808 */ /* 0x000fe40004800000 */
[----:B------:R-:W-:Y:S02]  /*9480*/  LOP3.LUT P1, RZ, R3, 0x1, RZ, 0xc0, !PT ;  /* 0x0000000103ff7812 */ /* 0x000fe4000782c0ff */
[----:B------:R-:W-:-:S02]  /*9490*/  FMNMX.FTZ R15, R156, R15, !PT ;  /* 0x0000000f9c0f7209 */ /* 0x000fc40007810000 */
[----:B------:R-:W-:Y:S02]  /*94a0*/  ISETP.GT.AND P1, PT, R115, 0x19, !P1 ;  /* 0x000000197300780c */ /* 0x000fe40004f24270 */
[----:B------:R-:W-:Y:S02]  /*94b0*/  FMNMX.FTZ R15, R158, R15, !PT ;  /* 0x0000000f9e0f7209 */ /* 0x000fe40007810000 */
        /* <DEDUP_REMOVED lines=31> */
[----:B------:R-:W-:Y:S02]  /*96b0*/  ISETP.GT.AND P1, PT, R115, 0x30, !P6 ;  /* 0x000000307300780c */ /* 0x000fe40007724270 */
[----:B------:R-:W-:Y:S02]  /*96c0*/  LOP3.LUT P6, RZ, R0, 0x10000, RZ, 0xc0, !PT ;  /* 0x0001000000ff7812 */ /* 0x000fe400078cc0ff */
        /* <DEDUP_REMOVED lines=21> */
[----:B------:R-:W-:Y:S01]  /*9820*/  ISETP.LT.OR P1, PT, R95, 0x3a, P1 ;  /* 0x0000003a5f00780c */ /* 0x000fe20000f21670 */
[----:B------:R-:W0:Y:S01]  /*9830*/  LDC R15, c[0x0][0x988] ;  /* 0x00026200ff0f7b82 */ /* 0x000e220000000800 */
[----:B------:R-:W-:Y:S01]  /*9840*/  ISETP.GT.AND P2, PT, R115, 0x89, !P2 ;  /* 0x000000897300780c */ /* 0x000fe20005744270 */
[----:B------:R-:W1:Y:S01]  /*9850*/  SHFL.BFLY PT, R14, R19, 0x2, 0x1f ;  /* 0x0c401f00130e7f89 */ /* 0x000e6200000e0000 */
[----:B------:R-:W-:Y:S02]  /*9860*/  FSEL R218, R143, -INF , !P1 ;  /* 0xff8000008fda7808 */ /* 0x000fe40004800000 */
[----:B------:R-:W-:-:S02]  /*9870*/  LOP3.LUT P1, RZ, R0, 0x800000, RZ, 0xc0, !PT ;  /* 0x0080000000ff7812 */ /* 0x000fc4000782c0ff */
[C---:B------:R-:W-:Y:S02]  /*9880*/  ISETP.GT.AND P3, PT, R115.reuse, 0x90, !P3 ;  /* 0x000000907300780c */ /* 0x040fe40005f64270 */
[C---:B------:R-:W-:Y:S02]  /*9890*/  ISETP.GT.AND P1, PT, R115.reuse, 0x40, !P1 ;  /* 0x000000407300780c */ /* 0x040fe40004f24270 */
[----:B------:R-:W-:Y:S02]  /*98a0*/  ISETP.GT.AND P4, PT, R115, 0x91, !P4 ;  /* 0x000000917300780c */ /* 0x000fe40006784270 */
[----:B------:R-:W-:Y:S02]  /*98b0*/  ISETP.LT.OR P1, PT, R95, 0x41, P1 ;  /* 0x000000415f00780c */ /* 0x000fe40000f21670 */
[----:B------:R-:W-:Y:S02]  /*98c0*/  ISETP.GT.AND P5, PT, R115, 0x98, !P5 ;  /* 0x000000987300780c */ /* 0x000fe40006fa4270 */
[----:B------:R-:W-:-:S02]  /*98d0*/  FSEL R120, R120, -INF , !P1 ;  /* 0xff80000078787808 */ /* 0x000fc40004800000 */
[----:B------:R-:W-:Y:S02]  /*98e0*/  LOP3.LUT P1, RZ, R0, 0x400000, RZ, 0xc0, !PT ;  /* 0x0040000000ff7812 */ /* 0x000fe4000782c0ff */
[----:B------:R-:W-:Y:S02]  /*98f0*/  ISETP.LT.OR P2, PT, R95, 0x8a, P2 ;  /* 0x0000008a5f00780c */ /* 0x000fe40001741670 */
[----:B------:R-:W-:Y:S02]  /*9900*/  ISETP.GT.AND P1, PT, R115, 0x41, !P1 ;  /* 0x000000417300780c */ /* 0x000fe40004f24270 */
[C---:B------:R-:W-:Y:S02]  /*9910*/  ISETP.LT.OR P3, PT, R95.reuse, 0x91, P3 ;  /* 0x000000915f00780c */ /* 0x040fe40001f61670 */
[----:B------:R-:W-:Y:S02]  /*9920*/  ISETP.LT.OR P1, PT, R95, 0x42, P1 ;  /* 0x000000425f00780c */ /* 0x000fe40000f21670 */
[----:B-1----:R-:W-:-:S02]  /*9930*/  FMNMX.FTZ R20, R19, R14, !PT ;  /* 0x0000000e13147209 */ /* 0x002fc40007810000 */
[----:B------:R-:W-:Y:S02]  /*9940*/  FSEL R220, R121, -INF , !P1 ;  /* 0xff80000079dc7808 */ /* 0x000fe40004800000 */
[----:B------:R-:W-:Y:S01]  /*9950*/  LOP3.LUT P1, RZ, R0, 0x200000, RZ, 0xc0, !PT ;  /* 0x0020000000ff7812 */ /* 0x000fe2000782c0ff */
[----:B------:R-:W1:Y:S01]  /*9960*/  SHFL.BFLY PT, R21, R20, 0x1, 0x1f ;  /* 0x0c201f0014157f89 */ /* 0x000e6200000e0000 */
[----:B------:R-:W-:Y:S02]  /*9970*/  ISETP.LT.OR P4, PT, R95, 0x92, P4 ;  /* 0x000000925f00780c */ /* 0x000fe40002781670 */
[----:B------:R-:W-:Y:S02]  /*9980*/  ISETP.GT.AND P1, PT, R115, 0x48, !P1 ;  /* 0x000000487300780c */ /* 0x000fe40004f24270 */
[C---:B------:R-:W-:Y:S02]  /*9990*/  ISETP.LT.OR P5, PT, R95.reuse, 0x99, P5 ;  /* 0x000000995f00780c */ /* 0x040fe40002fa1670 */
[----:B------:R-:W-:-:S02]  /*99a0*/  ISETP.LT.OR P1, PT, R95, 0x49, P1 ;  /* 0x000000495f00780c */ /* 0x000fc40000f21670 */
[----:B------:R-:W-:Y:S02]  /*99b0*/  FSEL R92, R92, -INF , !P4 ;  /* 0xff8000005c5c7808 */ /* 0x000fe40006000000 */
[----:B------:R-:W-:Y:S02]  /*99c0*/  FSEL R122, R122, -INF , !P1 ;  /* 0xff8000007a7a7808 */ /* 0x000fe40004800000 */
[----:B------:R-:W-:-:S04]  /*99d0*/  LOP3.LUT P1, RZ, R0, 0x100000, RZ, 0xc0, !PT ;  /* 0x0010000000ff7812 */ /* 0x000fc8000782c0ff */
[----:B------:R-:W-:-:S04]  /*99e0*/  ISETP.GT.AND P1, PT, R115, 0x49, !P1 ;  /* 0x000000497300780c */ /* 0x000fc80004f24270 */
[----:B------:R-:W-:Y:S02]  /*99f0*/  ISETP.LT.OR P1, PT, R95, 0x4a, P1 ;  /* 0x0000004a5f00780c */ /* 0x000fe40000f21670 */
[----:B-1----:R-:W-:Y:S02]  /*9a00*/  FMNMX.FTZ R14, R20, R21, !PT ;  /* 0x00000015140e7209 */ /* 0x002fe40007810000 */
[----:B------:R-:W-:Y:S02]  /*9a10*/  FSEL R222, R123, -INF , !P1 ;  /* 0xff8000007bde7808 */ /* 0x000fe40004800000 */
[----:B------:R-:W-:Y:S01]  /*9a20*/  LOP3.LUT P1, RZ, R0, 0x80000, RZ, 0xc0, !PT ;  /* 0x0008000000ff7812 */ /* 0x000fe2000782c0ff */
[----:B0-----:R-:W-:-:S03]  /*9a30*/  FFMA.FTZ R117, R14, R15, -8 ;  /* 0xc10000000e757423 */ /* 0x001fc6000001000f */
[----:B------:R-:W-:-:S04]  /*9a40*/  ISETP.GT.AND P1, PT, R115, 0x50, !P1 ;  /* 0x000000507300780c */ /* 0x000fc80004f24270 */
[----:B------:R-:W-:-:S04]  /*9a50*/  ISETP.LT.OR P1, PT, R95, 0x51, P1 ;  /* 0x000000515f00780c */ /* 0x000fc80000f21670 */
[----:B------:R-:W-:Y:S02]  /*9a60*/  FSEL R124, R124, -INF , !P1 ;  /* 0xff8000007c7c7808 */ /* 0x000fe40004800000 */
[----:B------:R-:W-:-:S04]  /*9a70*/  LOP3.LUT P1, RZ, R0, 0x40000, RZ, 0xc0, !PT ;  /* 0x0004000000ff7812 */ /* 0x000fc8000782c0ff */
[----:B------:R-:W-:-:S04]  /*9a80*/  ISETP.GT.AND P1, PT, R115, 0x51, !P1 ;  /* 0x000000517300780c */ /* 0x000fc80004f24270 */
[----:B------:R-:W-:-:S04]  /*9a90*/  ISETP.LT.OR P1, PT, R95, 0x52, P1 ;  /* 0x000000525f00780c */ /* 0x000fc80000f21670 */
[----:B------:R-:W-:Y:S02]  /*9aa0*/  FSEL R224, R125, -INF , !P1 ;  /* 0xff8000007de07808 */ /* 0x000fe40004800000 */
[----:B------:R-:W-:-:S04]  /*9ab0*/  LOP3.LUT P1, RZ, R0, 0x20000, RZ, 0xc0, !PT ;  /* 0x0002000000ff7812 */ /* 0x000fc8000782c0ff */
[----:B------:R-:W-:-:S04]  /*9ac0*/  ISETP.GT.AND P1, PT, R115, 0x58, !P1 ;  /* 0x000000587300780c */ /* 0x000fc80004f24270 */
[----:B------:R-:W-:-:S04]  /*9ad0*/  ISETP.LT.OR P1, PT, R95, 0x59, P1 ;  /* 0x000000595f00780c */ /* 0x000fc80000f21670 */
[----:B------:R-:W-:Y:S02]  /*9ae0*/  FSEL R126, R126, -INF , !P1 ;  /* 0xff8000007e7e7808 */ /* 0x000fe40004800000 */
[----:B------:R-:W-:Y:S02]  /*9af0*/  ISETP.GT.AND P1, PT, R115, 0x59, !P6 ;  /* 0x000000597300780c */ /* 0x000fe40007724270 */
[----:B------:R-:W-:Y:S02]  /*9b00*/  LOP3.LUT P6, RZ, R0, 0x20, RZ, 0xc0, !PT ;  /* 0x0000002000ff7812 */ /* 0x000fe400078cc0ff */
        /* <DEDUP_REMOVED lines=46> */
[----:B------:R-:W-:Y:S02]  /*9df0*/  ISETP.GT.AND P1, PT, R115, RZ, !P6 ;  /* 0x000000ff7300720c */ /* 0x000fe40007724270 */
[----:B------:R-:W-:Y:S02]  /*9e00*/  LOP3.LUT P6, RZ, R3, 0x4, RZ, 0xc0, !PT ;  /* 0x0000000403ff7812 */ /* 0x000fe400078cc0ff */
[----:B------:R-:W-:Y:S02]  /*9e10*/  ISETP.LT.OR P1, PT, R95, 0x1, P1 ;  /* 0x000000015f00780c */ /* 0x000fe40000f21670 */
[----:B------:R-:W-:Y:S02]  /*9e20*/  ISETP.GT.AND P6, PT, R115, 0x99, !P6 ;  /* 0x000000997300780c */ /* 0x000fe400077c4270 */
[----:B------:R-:W-:-:S02]  /*9e30*/  FSEL R105, R13, -INF , !P1 ;  /* 0xff8000000d697808 */ /* 0x000fc40004800000 */
[----:B------:R-:W-:Y:S02]  /*9e40*/  FSETP.NEU.FTZ.AND P1, PT, R14, -INF , PT ;  /* 0xff8000000e00780b */ /* 0x000fe40003f3d000 */
[----:B------:R-:W-:Y:S02]  /*9e50*/  FMNMX.FTZ R89, R105, R10, !PT ;  /* 0x0000000a69597209 */ /* 0x000fe40007810000 */
[----:B------:R-:W-:Y:S02]  /*9e60*/  FSEL R117, R117, RZ, P1 ;  /* 0x000000ff75757208 */ /* 0x000fe40000800000 */
[----:B------:R-:W-:-:S03]  /*9e70*/  ISETP.LT.OR P6, PT, R95, 0x9a, P6 ;  /* 0x0000009a5f00780c */ /* 0x000fc600037c1670 */
[--C-:B------:R-:W-:Y:S01]  /*9e80*/  FFMA.FTZ R13, R97, R15, -R117.reuse ;  /* 0x0000000f610d7223 */ /* 0x100fe20000010875 */
[----:B------:R-:W-:Y:S01]  /*9e90*/  FMNMX.FTZ R97, R88, R89, !PT ;  /* 0x0000005958617209 */ /* 0x000fe20007810000 */
[-CC-:B------:R-:W-:Y:S01]  /*9ea0*/  FFMA.FTZ R148, R148, R15.reuse, -R117.reuse ;  /* 0x0000000f94947223 */ /* 0x180fe20000010875 */
[----:B------:R-:W-:-:S01]  /*9eb0*/  FFMA.FTZ R23, R116, R15, -R117 ;  /* 0x0000000f74177223 */ /* 0x000fc20000010875 */
[--C-:B------:R-:W-:Y:S01]  /*9ec0*/  FFMA.FTZ R116, R130, R15, -R117.reuse ;  /* 0x0000000f82747223 */ /* 0x100fe20000010875 */
[----:B------:R-:W-:Y:S01]  /*9ed0*/  FMNMX.FTZ R97, R204, R97, !PT ;  /* 0x00000061cc617209 */ /* 0x000fe20007810000 */
[-CC-:B------:R-:W-:Y:S01]  /*9ee0*/  FFMA.FTZ R130, R150, R15.reuse, -R117.reuse ;  /* 0x0000000f96827223 */ /* 0x180fe20000010875 */
[----:B------:R-:W-:Y:S01]  /*9ef0*/  FSEL R150, R91, -INF , !P3 ;  /* 0xff8000005b967808 */ /* 0x000fe20005800000 */
[--C-:B------:R-:W-:Y:S01]  /*9f00*/  FFMA.FTZ R19, R98, R15, -R117.reuse ;  /* 0x0000000f62137223 */ /* 0x100fe20000010875 */
[----:B------:R-:W-:Y:S01]  /*9f10*/  FMNMX.FTZ R97, R206, R97, !PT ;  /* 0x00000061ce617209 */ /* 0x000fe20007810000 */
[-CC-:B------:R-:W-:Y:S01]  /*9f20*/  FFMA.FTZ R98, R154, R15.reuse, -R117.reuse ;  /* 0x0000000f9a627223 */ /* 0x180fe20000010875 */
[----:B------:R-:W-:Y:S01]  /*9f30*/  FSEL R154, R93, -INF , !P5 ;  /* 0xff8000005d9a7808 */ /* 0x000fe20006800000 */
[--C-:B------:R-:W-:Y:S01]  /*9f40*/  FFMA.FTZ R128, R128, R15, -R117.reuse ;  /* 0x0000000f80807223 */ /* 0x100fe20000010875 */
[----:B------:R-:W-:Y:S01]  /*9f50*/  FMNMX.FTZ R97, R208, R97, !PT ;  /* 0x00000061d0617209 */ /* 0x000fe20007810000 */
[--C-:B------:R-:W-:Y:S01]  /*9f60*/  FFMA.FTZ R132, R132, R15, -R117.reuse ;  /* 0x0000000f84847223 */ /* 0x100fe20000010875 */
[----:B------:R-:W-:Y:S01]  /*9f70*/  FSEL R94, R94, -INF , !P6 ;  /* 0xff8000005e5e7808 */ /* 0x000fe20007000000 */
        /* <DEDUP_REMOVED lines=8> */
[--C-:B------:R-:W-:Y:S01]  /*a000*/  FFMA.FTZ R96, R96, R15, -R117.reuse ;  /* 0x0000000f60607223 */ /* 0x100fe20000010875 */
[----:B------:R-:W-:Y:S01]  /*a010*/  FMNMX.FTZ R99, R152, R99, !PT ;  /* 0x0000006398637209 */ /* 0x000fe20007810000 */
[-CC-:B0-----:R-:W-:Y:S01]  /*a020*/  FFMA.FTZ R128, R146, R15.reuse, -R117.reuse ;  /* 0x0000000f92807223 */ /* 0x181fe20000010875 */
[----:B------:R-:W-:-:S01]  /*a030*/  FFMA.FTZ R146, R170, R15, -R117 ;  /* 0x0000000faa927223 */ /* 0x000fc20000010875 */
[--C-:B------:R-:W-:Y:S01]  /*a040*/  FFMA.FTZ R100, R102, R15, -R117.reuse ;  /* 0x0000000f66647223 */ /* 0x100fe20000010875 */
[----:B------:R-:W-:Y:S01]  /*a050*/  FMNMX.FTZ R99, R136, R99, !PT ;  /* 0x0000006388637209 */ /* 0x000fe20007810000 */
[-CC-:B------:R-:W-:Y:S01]  /*a060*/  FFMA.FTZ R102, R118, R15.reuse, -R117.reuse ;  /* 0x0000000f76667223 */ /* 0x180fe20000010875 */
[----:B------:R-:W-:Y:S01]  /*a070*/  MUFU.EX2 R13, R13 ;  /* 0x0000000d000d7308 */ /* 0x000fe20000000800 */
[----:B------:R-:W-:-:S01]  /*a080*/  FFMA.FTZ R118, R134, R15, -R117 ;  /* 0x0000000f86767223 */ /* 0x000fc20000010875 */
[----:B------:R-:W-:Y:S01]  /*a090*/  FMNMX.FTZ R101, R212, R99, !PT ;  /* 0x00000063d4657209 */ /* 0x000fe20007810000 */
[----:B------:R-:W-:-:S01]  /*a0a0*/  FFMA.FTZ R134, R162, R15, -R117 ;  /* 0x0000000fa2867223 */ /* 0x000fc20000010875 */
[-CC-:B------:R-:W-:Y:S01]  /*a0b0*/  FFMA.FTZ R172, R172, R15.reuse, -R117.reuse ;  /* 0x0000000facac7223 */ /* 0x180fe20000010875 */
[----:B------:R-:W-:-:S01]  /*a0c0*/  FFMA.FTZ R91, R174, R15, -R117 ;  /* 0x0000000fae5b7223 */ /* 0x000fc20000010875 */
[----:B------:R-:W-:Y:S01]  /*a0d0*/  FMNMX.FTZ R101, R138, R101, !PT ;  /* 0x000000658a657209 */ /* 0x000fe20007810000 */
[----:B------:R-:W-:-:S01]  /*a0e0*/  FFMA.FTZ R93, R176, R15, -R117 ;  /* 0x0000000fb05d7223 */ /* 0x000fc20000010875 */
[----:B------:R0:W-:Y:S01]  /*a0f0*/  MUFU.EX2 R97, R132 ;  /* 0x0000008400617308 */ /* 0x0001e20000000800 */
[----:B------:R-:W-:-:S01]  /*a100*/  FFMA.FTZ R95, R180, R15, -R117 ;  /* 0x0000000fb45f7223 */ /* 0x000fc20000010875 */
[----:B------:R-:W-:Y:S01]  /*a110*/  FMNMX.FTZ R101, R214, R101, !PT ;  /* 0x00000065d6657209 */ /* 0x000fe20007810000 */
[----:B------:R-:W-:-:S01]  /*a120*/  FFMA.FTZ R162, R190, R15, -R117 ;  /* 0x0000000fbea27223 */ /* 0x000fc20000010875 */
[-CC-:B------:R-:W-:Y:S01]  /*a130*/  FFMA.FTZ R129, R198, R15.reuse, -R117.reuse ;  /* 0x0000000fc6817223 */ /* 0x180fe20000010875 */
[----:B------:R-:W-:-:S01]  /*a140*/  FFMA.FTZ R194, R194, R15, -R117 ;  /* 0x0000000fc2c27223 */ /* 0x000fc20000010875 */
[----:B------:R-:W-:-:S02]  /*a150*/  FMNMX.FTZ R101, R140, R101, !PT ;  /* 0x000000658c657209 */ /* 0x000fc40007810000 */
[----:B------:R1:W-:Y:S01]  /*a160*/  MUFU.EX2 R99, R144 ;  /* 0x0000009000637308 */ /* 0x0003e20000000800 */
[----:B0-----:R-:W-:-:S01]  /*a170*/  FFMA.FTZ R132, R158, R15, -R117 ;  /* 0x0000000f9e847223 */ /* 0x001fc20000010875 */
[----:B------:R-:W-:Y:S01]  /*a180*/  FMNMX.FTZ R103, R216, R101, !PT ;  /* 0x00000065d8677209 */ /* 0x000fe20007810000 */
[----:B------:R-:W-:-:S03]  /*a190*/  FFMA.FTZ R158, R182, R15, -R117 ;  /* 0x0000000fb69e7223 */ /* 0x000fc60000010875 */
[----:B------:R-:W-:Y:S02]  /*a1a0*/  FMNMX.FTZ R103, R142, R103, !PT ;  /* 0x000000678e677209 */ /* 0x000fe40007810000 */
[----:B------:R0:W-:Y:S01]  /*a1b0*/  MUFU.EX2 R101, R148 ;  /* 0x0000009400657308 */ /* 0x0001e20000000800 */
[----:B-1----:R-:W-:-:S01]  /*a1c0*/  FFMA.FTZ R144, R166, R15, -R117 ;  /* 0x0000000fa6907223 */ /* 0x002fc20000010875 */
[----:B------:R-:W-:Y:S01]  /*a1d0*/  FMNMX.FTZ R103, R218, R103, !PT ;  /* 0x00000067da677209 */ /* 0x000fe20007810000 */
[----:B------:R-:W-:-:S03]  /*a1e0*/  FFMA.FTZ R166, R200, R15, -R117 ;  /* 0x0000000fc8a67223 */ /* 0x000fc60000010875 */
[----:B------:R-:W-:Y:S02]  /*a1f0*/  FMNMX.FTZ R103, R120, R103, !PT ;  /* 0x0000006778677209 */ /* 0x000fe40007810000 */
[----:B------:R-:W-:Y:S01]  /*a200*/  MUFU.EX2 R96, R96 ;  /* 0x0000006000607308 */ /* 0x000fe20000000800 */
[----:B0-----:R-:W-:Y:S02]  /*a210*/  FSEL R148, R90, -INF , !P2 ;  /* 0xff8000005a947808 */ /* 0x001fe40005000000 */
[----:B------:R-:W-:-:S04]  /*a220*/  FMNMX.FTZ R119, R220, R103, !PT ;  /* 0x00000067dc777209 */ /* 0x000fc80007810000 */
[----:B------:R-:W-:Y:S01]  /*a230*/  FMNMX.FTZ R119, R122, R119, !PT ;  /* 0x000000777a777209 */ /* 0x000fe20007810000 */
[----:B------:R0:W-:Y:S03]  /*a240*/  MUFU.EX2 R103, R156 ;  /* 0x0000009c00677308 */ /* 0x0001e60000000800 */
[----:B------:R-:W-:-:S04]  /*a250*/  FMNMX.FTZ R119, R222, R119, !PT ;  /* 0x00000077de777209 */ /* 0x000fc80007810000 */
[----:B------:R-:W-:Y:S01]  /*a260*/  FMNMX.FTZ R119, R124, R119, !PT ;  /* 0x000000777c777209 */ /* 0x000fe20007810000 */
[----:B------:R-:W-:Y:S01]  /*a270*/  MUFU.EX2 R90, R172 ;  /* 0x000000ac005a7308 */ /* 0x000fe20000000800 */
[----:B0-----:R-:W-:-:S02]  /*a280*/  FFMA.FTZ R156, R178, R15, -R117 ;  /* 0x0000000fb29c7223 */ /* 0x001fc40000010875 */
        /* <DEDUP_REMOVED lines=12> */
[----:B------:R-:W-:-:S01]  /*a350*/  FFMA.FTZ R123, R168, R15, -R117 ;  /* 0x0000000fa87b7223 */ /* 0x000fc20000010875 */
[----:B------:R-:W-:Y:S01]  /*a360*/  FSEL R168, R14, RZ, P1 ;  /* 0x000000ff0ea87208 */ /* 0x000fe20000800000 */
[----:B0-----:R-:W-:-:S01]  /*a370*/  FFMA.FTZ R164, R196, R15, -R117 ;  /* 0x0000000fc4a47223 */ /* 0x001fc20000010875 */
[----:B------:R-:W-:Y:S01]  /*a380*/  FMNMX.FTZ R125, R109, R20, !PT ;  /* 0x000000146d7d7209 */ /* 0x000fe20007810000 */
[----:B------:R-:W-:Y:S02]  /*a390*/  MUFU.EX2 R98, R98 ;  /* 0x0000006200627308 */ /* 0x000fe40000000800 */
[----:B------:R-:W-:-:S01]  /*a3a0*/  FADD.FTZ R170, -R168, R11 ;  /* 0x0000000ba8aa7221 */ /* 0x000fc20000010100 */
[----:B------:R-:W-:Y:S01]  /*a3b0*/  FMNMX.FTZ R20, R110, R125, !PT ;  /* 0x0000007d6e147209 */ /* 0x000fe20007810000 */
[----:B------:R-:W-:-:S02]  /*a3c0*/  FFMA.FTZ R168, R202, R15, -R117 ;  /* 0x0000000fcaa87223 */ /* 0x000fc40000010875 */
[----:B------:R-:W-:Y:S01]  /*a3d0*/  FMUL.FTZ R170, R170, R15 ;  /* 0x0000000faaaa7220 */ /* 0x000fe20000410000 */
[----:B------:R-:W-:Y:S01]  /*a3e0*/  FMNMX.FTZ R125, R111, R20, !PT ;  /* 0x000000146f7d7209 */ /* 0x000fe20007810000 */
[----:B------:R-:W-:Y:S03]  /*a3f0*/  MUFU.EX2 R21, R21 ;  /* 0x0000001500157308 */ /* 0x000fe60000000800 */
[----:B------:R-:W-:Y:S01]  /*a400*/  FMNMX.FTZ R20, R112, R125, !PT ;  /* 0x0000007d70147209 */ /* 0x000fe20007810000 */
[----:B------:R-:W-:-:S03]  /*a410*/  FFMA.FTZ R125, R188, R15, -R117 ;  /* 0x0000000fbc7d7223 */ /* 0x000fc60000010875 */
[----:B------:R-:W-:Y:S01]  /*a420*/  FMNMX.FTZ R115, R113, R20, !PT ;  /* 0x0000001471737209 */ /* 0x000fe20007810000 */
[----:B------:R-:W0:Y:S03]  /*a430*/  MUFU.EX2 R170, R170 ;  /* 0x000000aa00aa7308 */ /* 0x000e260000000800 */
[----:B------:R-:W-:-:S04]  /*a440*/  FMNMX.FTZ R115, R114, R115, !PT ;  /* 0x0000007372737209 */ /* 0x000fc80007810000 */
[----:B------:R-:W-:Y:S01]  /*a450*/  FMNMX.FTZ R115, R148, R115, !PT ;  /* 0x0000007394737209 */ /* 0x000fe20007810000 */
[----:B------:R-:W-:Y:S03]  /*a460*/  MUFU.EX2 R100, R100 ;  /* 0x0000006400647308 */ /* 0x000fe60000000800 */
[----:B------:R-:W-:-:S04]  /*a470*/  FMNMX.FTZ R115, R150, R115, !PT ;  /* 0x0000007396737209 */ /* 0x000fc80007810000 */
[----:B------:R-:W-:Y:S01]  /*a480*/  FMNMX.FTZ R115, R92, R115, !PT ;  /* 0x000000735c737209 */ /* 0x000fe20007810000 */
[----:B------:R-:W-:Y:S01]  /*a490*/  MUFU.EX2 R23, R23 ;  /* 0x0000001700177308 */ /* 0x000fe20000000800 */
[----:B0-----:R-:W-:-:S02]  /*a4a0*/  FFMA.FTZ R7, R170, R7, R13 ;  /* 0x00000007aa077223 */ /* 0x001fc4000001000d */
[----:B------:R-:W-:-:S04]  /*a4b0*/  FMNMX.FTZ R115, R154, R115, !PT ;  /* 0x000000739a737209 */ /* 0x000fc80007810000 */
[----:B------:R-:W-:Y:S01]  /*a4c0*/  FMNMX.FTZ R20, R94, R115, !PT ;  /* 0x000000735e147209 */ /* 0x000fe20007810000 */
[----:B------:R-:W-:-:S01]  /*a4d0*/  FFMA.FTZ R115, R184, R15, -R117 ;  /* 0x0000000fb8737223 */ /* 0x000fc20000010875 */
[----:B------:R-:W-:Y:S03]  /*a4e0*/  MUFU.EX2 R102, R102 ;  /* 0x0000006600667308 */ /* 0x000fe60000000800 */
[----:B------:R-:W0:Y:S05]  /*a4f0*/  SHFL.BFLY PT, R127, R20, 0x2, 0x1f ;  /* 0x0c401f00147f7f89 */ /* 0x000e2a00000e0000 */
        /* <DEDUP_REMOVED lines=15> */
[----:B------:R-:W-:-:S05]  /*a5f0*/  FSEL R11, R11, RZ, P1 ;  /* 0x000000ff0b0b7208 */ /* 0x000fca0000800000 */
[----:B------:R-:W-:Y:S01]  /*a600*/  FFMA.FTZ R151, R122, R15, -R11 ;  /* 0x0000000f7a977223 */ /* 0x000fe2000001080b */
[----:B------:R-:W-:-:S01]  /*a610*/  FADD.FTZ R122, -R147, R10 ;  /* 0x0000000a937a7221 */ /* 0x000fc20000010100 */
[-CC-:B------:R-:W-:Y:S01]  /*a620*/  FFMA.FTZ R105, R105, R15.reuse, -R11.reuse ;  /* 0x0000000f69697223 */ /* 0x180fe2000001080b */
[----:B------:R-:W-:-:S01]  /*a630*/  FFMA.FTZ R88, R88, R15, -R11 ;  /* 0x0000000f58587223 */ /* 0x000fc2000001080b */
[-CC-:B------:R-:W-:Y:S01]  /*a640*/  FFMA.FTZ R117, R204, R15.reuse, -R11.reuse ;  /* 0x0000000fcc757223 */ /* 0x180fe2000001080b */
[-C--:B------:R-:W-:Y:S01]  /*a650*/  FMUL.FTZ R122, R122, R15.reuse ;  /* 0x0000000f7a7a7220 */ /* 0x080fe20000410000 */
        /* <DEDUP_REMOVED lines=30> */
[-CC-:B------:R-:W-:Y:S01]  /*a840*/  FFMA.FTZ R148, R148, R15.reuse, -R11.reuse ;  /* 0x0000000f94947223 */ /* 0x180fe2000001080b */
[----:B------:R-:W-:-:S01]  /*a850*/  FFMA.FTZ R92, R92, R15, -R11 ;  /* 0x0000000f5c5c7223 */ /* 0x000fc2000001080b */
[----:B------:R-:W-:-:S02]  /*a860*/  FFMA.FTZ R154, R154, R15, -R11 ;  /* 0x0000000f9a9a7223 */ /* 0x000fc4000001080b */
[----:B------:R-:W3:Y:S08]  /*a870*/  MUFU.EX2 R172, R172 ;  /* 0x000000ac00ac7308 */ /* 0x000ef00000000800 */
[----:B------:R-:W4:Y:S08]  /*a880*/  MUFU.EX2 R133, R133 ;  /* 0x0000008500857308 */ /* 0x000f300000000800 */
[----:B------:R0:W-:Y:S08]  /*a890*/  MUFU.EX2 R10, R151 ;  /* 0x00000097000a7308 */ /* 0x0001f00000000800 */
[----:B------:R-:W5:Y:S01]  /*a8a0*/  MUFU.EX2 R22, R22 ;  /* 0x0000001600167308 */ /* 0x000f620000000800 */
[----:B0-----:R-:W-:-:S01]  /*a8b0*/  FFMA.FTZ R151, R122, R6, R105 ;  /* 0x000000067a977223 */ /* 0x001fc20000010069 */
[----:B------:R-:W-:-:S03]  /*a8c0*/  FADD.FTZ R6, R96, R7 ;  /* 0x0000000760067221 */ /* 0x000fc60000010000 */
[----:B-1----:R-:W-:Y:S01]  /*a8d0*/  FADD.FTZ R174, R88, R151 ;  /* 0x0000009758ae7221 */ /* 0x002fe20000010000 */
[----:B------:R-:W-:-:S01]  /*a8e0*/  FADD.FTZ R7, R19, R6 ;  /* 0x0000000613077221 */ /* 0x000fc20000010000 */
[----:B------:R-:W-:Y:S01]  /*a8f0*/  FFMA.FTZ R151, R226, R15, -R11 ;  /* 0x0000000fe2977223 */ /* 0x000fe2000001080b */
[----:B------:R-:W0:Y:S01]  /*a900*/  MUFU.EX2 R135, R135 ;  /* 0x0000008700877308 */ /* 0x000e220000000800 */
[----:B--2---:R-:W-:-:S01]  /*a910*/  FADD.FTZ R153, R117, R174 ;  /* 0x000000ae75997221 */ /* 0x004fc20000010000 */
[----:B------:R-:W-:-:S03]  /*a920*/  FADD.FTZ R6, R98, R7 ;  /* 0x0000000762067221 */ /* 0x000fc60000010000 */
[----:B---3--:R-:W-:Y:S01]  /*a930*/  FADD.FTZ R174, R172, R153 ;  /* 0x00000099acae7221 */ /* 0x008fe20000010000 */
[----:B------:R-:W-:-:S02]  /*a940*/  FADD.FTZ R7, R21, R6 ;  /* 0x0000000615077221 */ /* 0x000fc40000010000 */
[----:B------:R-:W1:Y:S01]  /*a950*/  MUFU.EX2 R152, R152 ;  /* 0x0000009800987308 */ /* 0x000e620000000800 */
[----:B----4-:R-:W-:-:S01]  /*a960*/  FADD.FTZ R153, R133, R174 ;  /* 0x000000ae85997221 */ /* 0x010fc20000010000 */
[----:B------:R-:W-:-:S03]  /*a970*/  FADD.FTZ R6, R100, R7 ;  /* 0x0000000764067221 */ /* 0x000fc60000010000 */
[----:B-----5:R-:W-:Y:S01]  /*a980*/  FADD.FTZ R174, R22, R153 ;  /* 0x0000009916ae7221 */ /* 0x020fe20000010000 */
[----:B------:R-:W-:-:S01]  /*a990*/  FADD.FTZ R7, R23, R6 ;  /* 0x0000000617077221 */ /* 0x000fc20000010000 */
[----:B------:R-:W-:Y:S01]  /*a9a0*/  FFMA.FTZ R153, R228, R15, -R11 ;  /* 0x0000000fe4997223 */ /* 0x000fe2000001080b */
        /* <DEDUP_REMOVED lines=22> */
[----:B------:R-:W-:Y:S01]  /*ab10*/  FADD.FTZ R174, R132, R155 ;  /* 0x0000009b84ae7221 */ /* 0x000fe20000010000 */
[----:B------:R-:W-:-:S01]  /*ab20*/  FFMA.FTZ R155, R111, R15, -R11 ;  /* 0x0000000f6f9b7223 */ /* 0x000fc2000001080b */
[----:B------:R-:W2:Y:S01]  /*ab30*/  MUFU.EX2 R142, R142 ;  /* 0x0000008e008e7308 */ /* 0x000ea20000000800 */
[----:B0-----:R-:W-:-:S01]  /*ab40*/  FADD.FTZ R6, R140, R7 ;  /* 0x000000078c067221 */ /* 0x001fc20000010000 */
[----:B------:R-:W-:-:S04]  /*ab50*/  FADD.FTZ R111, R119, R174 ;  /* 0x000000ae776f7221 */ /* 0x000fc80000010000 */
[----:B------:R-:W-:Y:S01]  /*ab60*/  FADD.FTZ R174, R134, R111 ;  /* 0x0000006f86ae7221 */ /* 0x000fe20000010000 */
[----:B------:R-:W-:-:S01]  /*ab70*/  FFMA.FTZ R111, R112, R15, -R11 ;  /* 0x0000000f706f7223 */ /* 0x000fc2000001080b */
[----:B------:R-:W0:Y:S01]  /*ab80*/  MUFU.EX2 R143, R143 ;  /* 0x0000008f008f7308 */ /* 0x000e220000000800 */
[----:B-1----:R-:W-:-:S01]  /*ab90*/  FADD.FTZ R7, R141, R6 ;  /* 0x000000068d077221 */ /* 0x002fc20000010000 */
[----:B------:R-:W-:Y:S01]  /*aba0*/  FADD.FTZ R157, R121, R174 ;  /* 0x000000ae799d7221 */ /* 0x000fe20000010000 */
[----:B------:R-:W-:-:S03]  /*abb0*/  FFMA.FTZ R112, R113, R15, -R11 ;  /* 0x0000000f71707223 */ /* 0x000fc6000001080b */
        /* <DEDUP_REMOVED lines=40> */
[----:B------:R-:W-:Y:S01]  /*ae40*/  MUFU.EX2 R158, R158 ;  /* 0x0000009e009e7308 */ /* 0x000fe20000000800 */
[----:B-1----:R-:W-:-:S07]  /*ae50*/  FADD.FTZ R157, R95, R174 ;  /* 0x000000ae5f9d7221 */ /* 0x002fce0000010000 */
[----:B------:R-:W0:Y:S01]  /*ae60*/  MUFU.EX2 R109, R109 ;  /* 0x0000006d006d7308 */ /* 0x000e220000000800 */
[----:B--2---:R-:W-:-:S07]  /*ae70*/  FADD.FTZ R6, R108, R7 ;  /* 0x000000076c067221 */ /* 0x004fce0000010000 */
        /* <DEDUP_REMOVED lines=9> */
[----:B------:R-:W-:Y:S08]  /*af10*/  MUFU.EX2 R162, R162 ;  /* 0x000000a200a27308 */ /* 0x000ff00000000800 */
[----:B------:R-:W0:Y:S08]  /*af20*/  MUFU.EX2 R112, R112 ;  /* 0x0000007000707308 */ /* 0x000e300000000800 */
[----:B------:R2:W3:Y:S08]  /*af30*/  MUFU.EX2 R176, R114 ;  /* 0x0000007200b07308 */ /* 0x0004f00000000800 */
[----:B------:R-:W4:Y:S01]  /*af40*/  MUFU.EX2 R127, R127 ;  /* 0x0000007f007f7308 */ /* 0x000f220000000800 */
[----:B--2---:R-:W-:-:S04]  /*af50*/  FADD.FTZ R114, R158, R157 ;  /* 0x0000009d9e727221 */ /* 0x004fc80000010000 */
[----:B------:R-:W-:-:S03]  /*af60*/  FADD.FTZ R157, R115, R114 ;  /* 0x00000072739d7221 */ /* 0x000fc60000010000 */
[----:B------:R-:W2:Y:S01]  /*af70*/  MUFU.EX2 R164, R164 ;  /* 0x000000a400a47308 */ /* 0x000ea20000000800 */
[----:B------:R-:W-:-:S01]  /*af80*/  FADD.FTZ R114, R160, R157 ;  /* 0x0000009da0727221 */ /* 0x000fc20000010000 */
[----:B-1----:R-:W-:-:S03]  /*af90*/  FADD.FTZ R157, R111, R6 ;  /* 0x000000066f9d7221 */ /* 0x002fc60000010000 */
[----:B------:R-:W-:Y:S01]  /*afa0*/  FADD.FTZ R7, R125, R114 ;  /* 0x000000727d077221 */ /* 0x000fe20000010000 */
[----:B0-----:R-:W-:-:S02]  /*afb0*/  FADD.FTZ R157, R112, R157 ;  /* 0x0000009d709d7221 */ /* 0x001fc40000010000 */
[----:B------:R-:W-:Y:S01]  /*afc0*/  MUFU.EX2 R148, R148 ;  /* 0x0000009400947308 */ /* 0x000fe20000000800 */
[----:B------:R-:W-:-:S01]  /*afd0*/  FADD.FTZ R6, R162, R7 ;  /* 0x00000007a2067221 */ /* 0x000fc20000010000 */
[----:B---3--:R-:W-:-:S03]  /*afe0*/  FADD.FTZ R157, R176, R157 ;  /* 0x0000009db09d7221 */ /* 0x008fc60000010000 */
[----:B----4-:R-:W-:-:S03]  /*aff0*/  FADD.FTZ R7, R127, R6 ;  /* 0x000000067f077221 */ /* 0x010fc60000010000 */
[----:B------:R-:W0:Y:S01]  /*b000*/  MUFU.EX2 R129, R129 ;  /* 0x0000008100817308 */ /* 0x000e220000000800 */
[----:B--2---:R-:W-:-:S07]  /*b010*/  FADD.FTZ R6, R164, R7 ;  /* 0x00000007a4067221 */ /* 0x004fce0000010000 */
[----:B------:R-:W-:Y:S08]  /*b020*/  MUFU.EX2 R113, R113 ;  /* 0x0000007100717308 */ /* 0x000ff00000000800 */
[----:B------:R-:W1:Y:S01]  /*b030*/  MUFU.EX2 R166, R166 ;  /* 0x000000a600a67308 */ /* 0x000e620000000800 */
[----:B0-----:R-:W-:-:S07]  /*b040*/  FADD.FTZ R7, R129, R6 ;  /* 0x0000000681077221 */ /* 0x001fce0000010000 */
[----:B------:R0:W2:Y:S08]  /*b050*/  MUFU.EX2 R171, R92 ;  /* 0x0000005c00ab7308 */ /* 0x0000b00000000800 */
[----:B------:R-:W3:Y:S01]  /*b060*/  MUFU.EX2 R131, R194 ;  /* 0x000000c200837308 */ /* 0x000ee20000000800 */
[----:B0-----:R-:W-:-:S01]  /*b070*/  FADD.FTZ R92, R148, R157 ;  /* 0x0000009d945c7221 */ /* 0x001fc20000010000 */
[----:B-1----:R-:W-:-:S03]  /*b080*/  FADD.FTZ R6, R166, R7 ;  /* 0x00000007a6067221 */ /* 0x002fc60000010000 */
[----:B------:R-:W-:-:S03]  /*b090*/  FADD.FTZ R92, R113, R92 ;  /* 0x0000005c715c7221 */ /* 0x000fc60000010000 */
[----:B------:R-:W0:Y:S01]  /*b0a0*/  MUFU.EX2 R159, R154 ;  /* 0x0000009a009f7308 */ /* 0x000e220000000800 */
[----:B--2---:R-:W-:-:S07]  /*b0b0*/  FADD.FTZ R92, R171, R92 ;  /* 0x0000005cab5c7221 */ /* 0x004fce0000010000 */
[----:B------:R-:W1:Y:S01]  /*b0c0*/  MUFU.EX2 R168, R168 ;  /* 0x000000a800a87308 */ /* 0x000e620000000800 */
[----:B---3--:R-:W-:-:S07]  /*b0d0*/  FADD.FTZ R7, R131, R6 ;  /* 0x0000000683077221 */ /* 0x008fce0000010000 */
[----:B------:R-:W2:Y:S01]  /*b0e0*/  MUFU.EX2 R94, R11 ;  /* 0x0000000b005e7308 */ /* 0x000ea20000000800 */
[----:B0-----:R-:W-:-:S01]  /*b0f0*/  FADD.FTZ R92, R159, R92 ;  /* 0x0000005c9f5c7221 */ /* 0x001fc20000010000 */
[----:B-1----:R-:W-:-:S03]  /*b100*/  FADD.FTZ R7, R168, R7 ;  /* 0x00000007a8077221 */ /* 0x002fc60000010000 */
[----:B--2---:R-:W-:Y:S01]  /*b110*/  FADD.FTZ R6, R94, R92 ;  /* 0x0000005c5e067221 */ /* 0x004fe20000010000 */
[----:B------:R-:W-:Y:S06]  /*b120*/  @!P0 BRA `(.L_x_8468) ;  /* 0x0000000000048947 */ /* 0x000fec0003800000 */
[----:B------:R-:W-:Y:S01]  /*b130*/  BPT.TRAP 0x1 ;  /* 0x000000040000795c */ /* 0x000fe20000300000 */
.L_x_8468:
        /* <DEDUP_REMOVED lines=9> */
[----:B------:R-:W-:Y:S01]  /*b1d0*/  F2FP.SATFINITE.E4M3.F32.PACK_AB_MERGE_C R131, R166, R129, R131 ;  /* 0x00000081a683723e */ /* 0x000fe20004807083 */
        /* <DEDUP_REMOVED lines=103> */
[----:B------:R-:W-:Y:S02]  /*b850*/  IMAD.MOV.U32 R11, RZ, RZ, R14 ;  /* 0x000000ffff0b7224 */ /* 0x000fe400078e000e */
[----:B------:R-:W-:Y:S01]  /*b860*/  IMAD.MOV.U32 R170, RZ, RZ, R131 ;  /* 0x000000ffffaa7224 */ /* 0x000fe200078e0083 */
[----:B------:R-:W-:Y:S06]  /*b870*/  @P1 BRA `(.L_x_8469) ;  /* 0xffffffb000081947 */ /* 0x000fec000383ffff */
.L_x_8450:
[----:B------:R-:W0:Y:S01]  /*b880*/  LDC R11, c[0x0][0x2f0] ;  /* 0x0000bc00ff0b7b82 */ /* 0x000e220000000800 */
[----:B------:R-:W-:Y:S02]  /*b890*/  UIADD3 UR53, -UR53, 0x1, URZ ;  /* 0x0000000135357890 */ /* 0x000fe4000fffe13f */
[----:B------:R-:W-:Y:S02]  /*b8a0*/  UISETP.NE.AND UP1, UPT, UR44, URZ, UPT ;  /* 0x0000003f2c00728c */ /* 0x000fe4000bf25270 */
[----:B------:R-:W-:-:S03]  /*b8b0*/  UISETP.NE.AND UP0, UPT, UR43, URZ, UPT ;  /* 0x0000003f2b00728c */ /* 0x000fc6000bf05270 */
[----:B------:R-:W1:Y:S03]  /*b8c0*/  S2UR UR6, SR_CTAID.X ;  /* 0x00000000000679c3 */ /* 0x000e660000002500 */
[----:B------:R-:W-:-:S03]  /*b8d0*/  PLOP3.LUT P1, PT, PT, PT, UP0, 0x40, 0x0 ;  /* 0x000000000000781c */ /* 0x000fc60003f2e808 */
[----:B------:R-:W-:Y:S01]  /*b8e0*/  @UP1 ULDC UR14, c[0x0][0x450] ;  /* 0x00011400000e1ab9 */ /* 0x000fe20000000800 */
[----:B0-----:R-:W-:-:S05]  /*b8f0*/  IMAD R11, R16, R11, UR53 ;  /* 0x00000035100b7e24 */ /* 0x001fca000f8e020b */
[----:B------:R-:W-:Y:S01]  /*b900*/  R2UR UR11, R11 ;  /* 0x000000000b0b72ca */ /* 0x000fe200000e0000 */
[----:B-1----:R-:W-:-:S03]  /*b910*/  ULEA UR10, UR6, 0x7f, 0x7 ;  /* 0x0000007f060a7891 */ /* 0x002fc6000f8e383f */
        /* <DEDUP_REMOVED lines=18> */
.L_x_8471:
[----:B------:R-:W-:Y:S02]  /*ba40*/  ULDC UR14, c[0x0][0x9e4] ;  /* 0x00027900000e7ab9 */ /* 0x000fe40000000800 */
[----:B------:R-:W-:-:S11]  /*ba50*/  UISETP.NE.AND UP0, UPT, UR14, 0x1, UPT ;  /* 0x000000010e00788c */ /* 0x000fd6000bf05270 */
[----:B------:R-:W-:Y:S02]  /*ba60*/  @UP0 ULDC.64 UR16, c[0x0][0x9e8] ;  /* 0x00027a0000100ab9 */ /* 0x000fe40000000a00 */
[----:B------:R-:W-:-:S04]  /*ba70*/  UIMAD.WIDE.U32 UR6, UR10, UR16, URZ ;  /* 0x000000100a0672a5 */ /* 0x000fc8000f8e003f */
[----:B------:R-:W-:-:S12]  /*ba80*/  @UP0 USHF.R.U32.HI UR10, URZ, UR17, UR7 ;  /* 0x000000113f0a0299 */ /* 0x000fd80008011607 */
.L_x_8472:
[----:B------:R-:W-:-:S04]  /*ba90*/  UIMAD UR10, UR10, UR14, URZ ;  /* 0x0000000e0a0a72a4 */ /* 0x000fc8000f8e023f */
[----:B------:R-:W-:-:S04]  /*baa0*/  UISETP.LT.AND UP0, UPT, UR11, UR10, UPT ;  /* 0x0000000a0b00728c */ /* 0x000fc8000bf01270 */
[----:B------:R-:W-:-:S12]  /*bab0*/  USEL UR11, UR11, UR10, !UP0 ;  /* 0x0000000a0b0b7287 */ /* 0x000fd8000c000000 */
.L_x_8470:
[----:B------:R-:W-:-:S04]  /*bac0*/  UIADD3 UR6, UR11, 0x9f, URZ ;  /* 0x0000009f0b067890 */ /* 0x000fc8000fffe03f */
[----:B------:R-:W-:-:S04]  /*bad0*/  UIMAD.WIDE UR6, UR6, 0x66666667, URZ ;  /* 0x66666667060678a5 */ /* 0x000fc8000f8e023f */
[----:B------:R-:W-:-:S04]  /*bae0*/  USHF.R.U32.HI UR6, URZ, 0x1f, UR7 ;  /* 0x0000001f3f067899 */ /* 0x000fc80008011607 */
[----:B------:R-:W-:-:S04]  /*baf0*/  ULEA.HI.SX32 UR6, UR7, UR6, 0x1a ;  /* 0x0000000607067291 */ /* 0x000fc8000f8fd23f */
[----:B------:R-:W-:-:S04]  /*bb00*/  UISETP.LT.AND UP0, UPT, UR39, UR6, UPT ;  /* 0x000000062700728c */ /* 0x000fc8000bf01270 */
[----:B------:R-:W-:-:S06]  /*bb10*/  USEL UR52, UR39, UR6, !UP0 ;  /* 0x0000000627347287 */ /* 0x000fcc000c000000 */
[----:B------:R-:W-:-:S13]  /*bb20*/  ISETP.GE.AND P1, PT, R12, UR52, PT ;  /* 0x000000340c007c0c */ /* 0x000fda000bf26270 */
[----:B------:R-:W-:Y:S05]  /*bb30*/  @!P1 BRA `(.L_x_8473) ;  /* 0x0000003000cc9947 */ /* 0x000fea0003800000 */
[----:B------:R-:W-:Y:S01]  /*bb40*/  IMAD.MOV.U32 R10, RZ, RZ, R20 ;  /* 0x000000ffff0a7224 */ /* 0x000fe200078e0014 */
[----:B------:R-:W-:Y:S01]  /*bb50*/  UMOV UR54, UR47 ;  /* 0x0000002f00367c82 */ /* 0x000fe20008000000 */
[----:B------:R-:W-:Y:S01]  /*bb60*/  IMAD.MOV.U32 R11, RZ, RZ, R14 ;  /* 0x000000ffff0b7224 */ /* 0x000fe200078e000e */
[----:B------:R-:W-:-:S06]  /*bb70*/  UMOV UR53, UR48 ;  /* 0x0000003000357c82 */ /* 0x000fcc0008000000 */
.L_x_8484:
[----:B------:R-:W-:Y:S01]  /*bb80*/  ISETP.NE.AND P2, PT, RZ, UR40, PT ;  /* 0x00000028ff007c0c */ /* 0x000fe2000bf45270 */
[----:B------:R-:W-:-:S04]  /*bb90*/  UISETP.NE.AND UP0, UPT, UR53, 0x1, UPT ;  /* 0x000000013500788c */ /* 0x000fc8000bf05270 */
[----:B------:R-:W-:-:S04]  /*bba0*/  USEL UR47, URZ, 0x1, UP0 ;  /* 0x000000013f2f7887 */ /* 0x000fc80008000000 */
[----:B------:R-:W-:-:S04]  /*bbb0*/  ULOP3.LUT UR47, UR54, UR47, URZ, 0x3c, !UPT ;  /* 0x0000002f362f7292 */ /* 0x000fc8000f8e3c3f */
[----:B------:R-:W-:Y:S08]  /*bbc0*/  @P2 BRA `(.L_x_8474) ;  /* 0x0000000000382947 */ /* 0x000ff00003800000 */
[----:B------:R-:W-:Y:S05]  /*bbd0*/  @!P0 BRA `(.L_x_8475) ;  /* 0x0000000000048947 */ /* 0x000fea0003800000 */
[----:B------:R-:W-:Y:S01]  /*bbe0*/  BPT.TRAP 0x1 ;  /* 0x000000040000795c */ /* 0x000fe20000300000 */
.L_x_8475:
        /* <DEDUP_REMOVED lines=9> */
.L_x_8476:
[----:B-1----:R-:W-:Y:S05]  /*bc80*/  @P1 BRA `(.L_x_8474) ;  /* 0x0000000000081947 */ /* 0x002fea0003800000 */
[----:B------:R-:W1:Y:S02]  /*bc90*/  SYNCS.PHASECHK.TRANS64.TRYWAIT P1, [UR6+0x22830], R13 ;  /* 0x0228300dff0075a7 */ /* 0x000e640008020146 */
[----:B-1----:R-:W-:Y:S05]  /*bca0*/  @!P1 BRA `(.L_x_8477) ;  /* 0x0000010800109947 */ /* 0x002fea0003800000 */
.L_x_8474:
        /* <DEDUP_REMOVED lines=134> */
.L_x_8479:
[----:B------:R-:W-:Y:S01]  /*c510*/  ULEA UR6, UR53, UR41, 0x3 ;  /* 0x0000002935067291 */ /* 0x000fe2000f8e183f */
[----:B------:R-:W-:-:S05]  /*c520*/  IMAD.U32 R13, RZ, RZ, UR54 ;  /* 0x00000036ff0d7e24 */ /* 0x000fca000f8e00ff */
[----:B------:R-:W-:-:S04]  /*c530*/  SHF.L.U32 R13, R13, 0x1f, RZ ;  /* 0x0000001f0d0d7819 */ /* 0x000fc800000006ff */
[----:B------:R0:W1:Y:S01]  /*c540*/  SYNCS.PHASECHK.TRANS64.TRYWAIT P1, [UR6+0x22850], R13 ;  /* 0x0228500dff0075a7 */ /* 0x0000620008020146 */
[----:B------:R-:W-:Y:S05]  /*c550*/  @!P0 BRA `(.L_x_8480) ;  /* 0x0000000000048947 */ /* 0x000fea0003800000 */
[----:B------:R-:W-:Y:S01]  /*c560*/  BPT.TRAP 0x1 ;  /* 0x000000040000795c */ /* 0x000fe20000300000 */
.L_x_8480:
[----:B-1----:R-:W-:Y:S05]  /*c570*/  @P1 BRA `(.L_x_8478) ;  /* 0x0000000000081947 */ /* 0x002fea0003800000 */
[----:B------:R-:W1:Y:S02]  /*c580*/  SYNCS.PHASECHK.TRANS64.TRYWAIT P1, [UR6+0x22850], R13 ;  /* 0x0228500dff0075a7 */ /* 0x000e640008020146 */
[----:B-1----:R-:W-:Y:S05]  /*c590*/  @!P1 BRA `(.L_x_8481) ;  /* 0x000000fc00ec9947 */ /* 0x002fea0003800000 */
.L_x_8478:
        /* <DEDUP_REMOVED lines=34> */
.L_x_8482:
        /* <DEDUP_REMOVED lines=110> */
[----:B0-----:R-:W-:Y:S02]  /*cea0*/  FMNMX.FTZ R19, R158, R19, !PT ;  /* 0x000000139e137209 */ /* 0x001fe40007810000 */
        /* <DEDUP_REMOVED lines=144> */
[-C--:B------:R-:W-:Y:S01]  /*d7b0*/  FMUL.FTZ R91, R11, R15.reuse ;  /* 0x0000000f0b5b7220 */ /* 0x080fe20000410000 */
[-CC-:B------:R-:W-:Y:S01]  /*d7c0*/  FFMA.FTZ R200, R97, R15.reuse, -R115.reuse ;  /* 0x0000000f61c87223 */ /* 0x180fe20000010873 */
[----:B------:R-:W-:-:S01]  /*d7d0*/  FFMA.FTZ R19, R168, R15, -R115 ;  /* 0x0000000fa8137223 */ /* 0x000fc20000010873 */
        /* <DEDUP_REMOVED lines=11> */
[-C--:B------:R-:W-:Y:S01]  /*d890*/  FFMA.FTZ R95, R99, R15.reuse, -R115 ;  /* 0x0000000f635f7223 */ /* 0x080fe20000010873 */
[-C--:B------:R-:W-:Y:S01]  /*d8a0*/  FMUL.FTZ R11, R11, R15.reuse ;  /* 0x0000000f0b0b7220 */ /* 0x080fe20000410000 */
[-CC-:B------:R-:W-:Y:S01]  /*d8b0*/  FFMA.FTZ R204, R13, R15.reuse, -R97.reuse ;  /* 0x0000000f0dcc7223 */ /* 0x180fe20000010861 */
[----:B------:R-:W-:-:S01]  /*d8c0*/  FFMA.FTZ R13, R22, R15, -R97 ;  /* 0x0000000f160d7223 */ /* 0x000fc20000010861 */
[----:B------:R-:W0:Y:S01]  /*d8d0*/  MUFU.EX2 R10, R91 ;  /* 0x0000005b000a7308 */ /* 0x000e220000000800 */
[----:B------:R-:W-:-:S01]  /*d8e0*/  FFMA.FTZ R22, R152, R15, -R97 ;  /* 0x0000000f98167223 */ /* 0x000fc20000010861 */
[-C--:B------:R-:W-:Y:S01]  /*d8f0*/  FFMA.FTZ R23, R160, R15.reuse, -R115 ;  /* 0x0000000fa0177223 */ /* 0x080fe20000010873 */
[----:B------:R-:W-:-:S01]  /*d900*/  FFMA.FTZ R99, R154, R15, -R97 ;  /* 0x0000000f9a637223 */ /* 0x000fc20000010861 */
[-CC-:B------:R-:W-:Y:S01]  /*d910*/  FFMA.FTZ R160, R176, R15.reuse, -R115.reuse ;  /* 0x0000000fb0a07223 */ /* 0x180fe20000010873 */
[----:B------:R-:W-:-:S01]  /*d920*/  FFMA.FTZ R176, R202, R15, -R115 ;  /* 0x0000000fcab07223 */ /* 0x000fc20000010873 */
[-C--:B------:R-:W-:Y:S01]  /*d930*/  FFMA.FTZ R202, R101, R15.reuse, -R115 ;  /* 0x0000000f65ca7223 */ /* 0x080fe20000010873 */
        /* <DEDUP_REMOVED lines=10> */
[----:B0-----:R-:W-:-:S01]  /*d9e0*/  FFMA.FTZ R7, R10, R7, R19 ;  /* 0x000000070a077223 */ /* 0x001fc20000010013 */
[-CC-:B------:R-:W-:Y:S01]  /*d9f0*/  FFMA.FTZ R122, R124, R15.reuse, -R97.reuse ;  /* 0x0000000f7c7a7223 */ /* 0x180fe20000010861 */
[----:B------:R-:W-:-:S01]  /*da00*/  FFMA.FTZ R124, R128, R15, -R97 ;  /* 0x0000000f807c7223 */ /* 0x000fc20000010861 */
[-C--:B------:R-:W-:Y:S01]  /*da10*/  FFMA.FTZ R164, R178, R15.reuse, -R115 ;  /* 0x0000000fb2a47223 */ /* 0x080fe20000010873 */
        /* <DEDUP_REMOVED lines=20> */
[----:B0-----:R-:W-:-:S01]  /*db60*/  FADD.FTZ R128, R168, R7 ;  /* 0x00000007a8807221 */ /* 0x001fc20000010000 */
[-CC-:B------:R-:W-:Y:S01]  /*db70*/  FFMA.FTZ R127, R220, R15.reuse, -R115.reuse ;  /* 0x0000000fdc7f7223 */ /* 0x180fe20000010873 */
[----:B------:R-:W-:-:S01]  /*db80*/  FFMA.FTZ R192, R222, R15, -R115 ;  /* 0x0000000fdec07223 */ /* 0x000fc20000010873 */
[-CC-:B------:R-:W-:Y:S01]  /*db90*/  FFMA.FTZ R129, R224, R15.reuse, -R115.reuse ;  /* 0x0000000fe0817223 */ /* 0x180fe20000010873 */
[----:B------:R-:W-:-:S01]  /*dba0*/  FFMA.FTZ R194, R226, R15, -R115 ;  /* 0x0000000fe2c27223 */ /* 0x000fc20000010873 */
[-C--:B------:R-:W-:Y:S01]  /*dbb0*/  FFMA.FTZ R131, R228, R15.reuse, -R115 ;  /* 0x0000000fe4837223 */ /* 0x080fe20000010873 */
        /* <DEDUP_REMOVED lines=9> */
[----:B------:R-:W2:Y:S01]  /*dc50*/  MUFU.EX2 R170, R170 ;  /* 0x000000aa00aa7308 */ /* 0x000ea20000000800 */
[----:B-1----:R-:W-:-:S01]  /*dc60*/  FADD.FTZ R147, R21, R128 ;  /* 0x0000008015937221 */ /* 0x002fc20000010000 */
        /* <DEDUP_REMOVED lines=15> */
[----:B--2---:R-:W-:-:S01]  /*dd60*/  FADD.FTZ R128, R170, R147 ;  /* 0x00000093aa807221 */ /* 0x004fc20000010000 */
[----:B------:R-:W-:-:S06]  /*dd70*/  FFMA.FTZ R100, R100, R15, -R97 ;  /* 0x0000000f64647223 */ /* 0x000fcc0000010861 */
        /* <DEDUP_REMOVED lines=10> */
[-CC-:B------:R-:W-:Y:S01]  /*de20*/  FFMA.FTZ R147, R106, R15.reuse, -R97.reuse ;  /* 0x0000000f6a937223 */ /* 0x180fe20000010861 */
[----:B------:R-:W-:-:S05]  /*de30*/  FFMA.FTZ R106, R108, R15, -R97 ;  /* 0x0000000f6c6a7223 */ /* 0x000fca0000010861 */
        /* <DEDUP_REMOVED lines=16> */
[----:B------:R-:W-:-:S06]  /*df40*/  FFMA.FTZ R149, R110, R15, -R97 ;  /* 0x0000000f6e957223 */ /* 0x000fcc0000010861 */
[----:B------:R-:W1:Y:S01]  /*df50*/  MUFU.EX2 R140, R140 ;  /* 0x0000008c008c7308 */ /* 0x000e620000000800 */
[----:B0-----:R-:W-:-:S07]  /*df60*/  FADD.FTZ R7, R103, R6 ;  /* 0x0000000667077221 */ /* 0x001fce0000010000 */
        /* <DEDUP_REMOVED lines=19> */
[----:B0-----:R-:W-:-:S01]  /*e0a0*/  FADD.FTZ R153, R137, R110 ;  /* 0x0000006e89997221 */ /* 0x001fc20000010000 */
[----:B------:R-:W-:-:S06]  /*e0b0*/  FFMA.FTZ R110, R116, R15, -R97 ;  /* 0x0000000f746e7223 */ /* 0x000fcc0000010861 */
        /* <DEDUP_REMOVED lines=47> */
[-CC-:B------:R-:W-:Y:S01]  /*e3b0*/  FFMA.FTZ R90, R96, R15.reuse, -R97.reuse ;  /* 0x0000000f605a7223 */ /* 0x180fe20000010861 */
[----:B------:R-:W-:-:S05]  /*e3c0*/  FFMA.FTZ R97, R102, R15, -R97 ;  /* 0x0000000f66617223 */ /* 0x000fca0000010861 */
[----:B------:R-:W1:Y:S01]  /*e3d0*/  MUFU.EX2 R149, R149 ;  /* 0x0000009500957308 */ /* 0x000e620000000800 */
[----:B0-----:R-:W-:-:S07]  /*e3e0*/  FADD.FTZ R6, R106, R7 ;  /* 0x000000076a067221 */ /* 0x001fce0000010000 */
[----:B------:R-:W0:Y:S01]  /*e3f0*/  MUFU.EX2 R127, R127 ;  /* 0x0000007f007f7308 */ /* 0x000e220000000800 */
[----:B--2---:R-:W-:-:S07]  /*e400*/  FADD.FTZ R112, R188, R157 ;  /* 0x0000009dbc707221 */ /* 0x004fce0000010000 */
[----:B------:R-:W2:Y:S01]  /*e410*/  MUFU.EX2 R108, R108 ;  /* 0x0000006c006c7308 */ /* 0x000ea20000000800 */
[----:B-1----:R-:W-:-:S07]  /*e420*/  FADD.FTZ R7, R149, R6 ;  /* 0x0000000695077221 */ /* 0x002fce0000010000 */
[----:B------:R-:W-:Y:S01]  /*e430*/  MUFU.EX2 R192, R192 ;  /* 0x000000c000c07308 */ /* 0x000fe20000000800 */
[----:B0-----:R-:W-:-:S07]  /*e440*/  FADD.FTZ R157, R127, R112 ;  /* 0x000000707f9d7221 */ /* 0x001fce0000010000 */
        /* <DEDUP_REMOVED lines=11> */
[----:B------:R-:W0:Y:S08]  /*e500*/  MUFU.EX2 R196, R196 ;  /* 0x000000c400c47308 */ /* 0x000e300000000800 */
[----:B------:R2:W-:Y:S01]  /*e510*/  MUFU.EX2 R159, R92 ;  /* 0x0000005c009f7308 */ /* 0x0005e20000000800 */
[----:B-1----:R-:W-:-:S07]  /*e520*/  FADD.FTZ R6, R88, R7 ;  /* 0x0000000758067221 */ /* 0x002fce0000010000 */
[----:B------:R-:W1:Y:S01]  /*e530*/  MUFU.EX2 R153, R153 ;  /* 0x0000009900997308 */ /* 0x000e620000000800 */
[----:B--2---:R-:W-:-:S04]  /*e540*/  FADD.FTZ R92, R192, R157 ;  /* 0x0000009dc05c7221 */ /* 0x004fc80000010000 */
[----:B------:R-:W-:-:S03]  /*e550*/  FADD.FTZ R157, R129, R92 ;  /* 0x0000005c819d7221 */ /* 0x000fc60000010000 */
[----:B------:R-:W2:Y:S01]  /*e560*/  MUFU.EX2 R105, R105 ;  /* 0x0000006900697308 */ /* 0x000ea20000000800 */
[----:B------:R-:W-:-:S04]  /*e570*/  FADD.FTZ R92, R194, R157 ;  /* 0x0000009dc25c7221 */ /* 0x000fc80000010000 */
[----:B------:R-:W-:-:S03]  /*e580*/  FADD.FTZ R157, R131, R92 ;  /* 0x0000005c839d7221 */ /* 0x000fc60000010000 */
[----:B------:R-:W3:Y:S01]  /*e590*/  MUFU.EX2 R198, R198 ;  /* 0x000000c600c67308 */ /* 0x000ee20000000800 */
[----:B0-----:R-:W-:-:S01]  /*e5a0*/  FADD.FTZ R92, R196, R157 ;  /* 0x0000009dc45c7221 */ /* 0x001fc20000010000 */
[----:B-1----:R-:W-:-:S04]  /*e5b0*/  FADD.FTZ R6, R153, R6 ;  /* 0x0000000699067221 */ /* 0x002fc80000010000 */
[----:B------:R-:W-:Y:S02]  /*e5c0*/  FADD.FTZ R6, R159, R6 ;  /* 0x000000069f067221 */ /* 0x000fe40000010000 */
[----:B------:R-:W0:Y:S01]  /*e5d0*/  MUFU.EX2 R94, R94 ;  /* 0x0000005e005e7308 */ /* 0x000e220000000800 */
[----:B--2---:R-:W-:-:S07]  /*e5e0*/  FADD.FTZ R7, R105, R92 ;  /* 0x0000005c69077221 */ /* 0x004fce0000010000 */
        /* <DEDUP_REMOVED lines=20> */
.L_x_8483:
        /* <DEDUP_REMOVED lines=116> */
.L_x_8473:
        /* <DEDUP_REMOVED lines=12> */
.L_x_8504:
        /* <DEDUP_REMOVED lines=9> */
.L_x_8487:
[----:B------:R-:W-:Y:S01]  /*efc0*/  ULEA UR6, UR48, UR41, 0x3 ;  /* 0x0000002930067291 */ /* 0x000fe2000f8e183f */
[----:B------:R-:W-:-:S05]  /*efd0*/  IMAD.U32 R14, RZ, RZ, UR47 ;  /* 0x0000002fff0e7e24 */ /* 0x000fca000f8e00ff */
[----:B------:R-:W-:-:S04]  /*efe0*/  SHF.L.U32 R14, R14, 0x1f, RZ ;  /* 0x0000001f0e0e7819 */ /* 0x000fc800000006ff */
[----:B------:R0:W1:Y:S01]  /*eff0*/  SYNCS.PHASECHK.TRANS64.TRYWAIT P1, [UR6+0x22830], R14 ;  /* 0x0228300eff0075a7 */ /* 0x0000620008020146 */
[----:B------:R-:W-:Y:S05]  /*f000*/  @!P0 BRA `(.L_x_8488) ;  /* 0x0000000000048947 */ /* 0x000fea0003800000 */
[----:B------:R-:W-:Y:S01]  /*f010*/  BPT.TRAP 0x1 ;  /* 0x000000040000795c */ /* 0x000fe20000300000 */
.L_x_8488:
[----:B-1----:R-:W-:Y:S05]  /*f020*/  @P1 BRA `(.L_x_8486) ;  /* 0x0000000000081947 */ /* 0x002fea0003800000 */
[----:B------:R-:W1:Y:S02]  /*f030*/  SYNCS.PHASECHK.TRANS64.TRYWAIT P1, [UR6+0x22830], R14 ;  /* 0x0228300eff0075a7 */ /* 0x000e640008020146 */
[----:B-1----:R-:W-:Y:S05]  /*f040*/  @!P1 BRA `(.L_x_8489) ;  /* 0x000000d400589947 */ /* 0x002fea0003800000 */
.L_x_8486:
        /* <DEDUP_REMOVED lines=130> */
.L_x_8491:
[----:B------:R-:W-:Y:S01]  /*f870*/  ULEA UR6, UR56, UR41, 0x3 ;  /* 0x0000002938067291 */ /* 0x000fe2000f8e183f */
[----:B01----:R-:W-:-:S05]  /*f880*/  IMAD.U32 R14, RZ, RZ, UR57 ;  /* 0x00000039ff0e7e24 */ /* 0x003fca000f8e00ff */
[----:B------:R-:W-:-:S04]  /*f890*/  SHF.L.U32 R14, R14, 0x1f, RZ ;  /* 0x0000001f0e0e7819 */ /* 0x000fc800000006ff */
[----:B------:R0:W1:Y:S01]  /*f8a0*/  SYNCS.PHASECHK.TRANS64.TRYWAIT P1, [UR6+0x22850], R14 ;  /* 0x0228500eff0075a7 */ /* 0x0000620008020146 */
[----:B------:R-:W-:Y:S05]  /*f8b0*/  @!P0 BRA `(.L_x_8492) ;  /* 0x0000000000048947 */ /* 0x000fea0003800000 */
[----:B------:R-:W-:Y:S01]  /*f8c0*/  BPT.TRAP 0x1 ;  /* 0x000000040000795c */ /* 0x000fe20000300000 */
.L_x_8492:
[----:B-1----:R-:W-:Y:S05]  /*f8d0*/  @P1 BRA `(.L_x_8490) ;  /* 0x0000000000081947 */ /* 0x002fea0003800000 */
[----:B------:R-:W1:Y:S02]  /*f8e0*/  SYNCS.PHASECHK.TRANS64.TRYWAIT P1, [UR6+0x22850], R14 ;  /* 0x0228500eff0075a7 */ /* 0x000e640008020146 */
[----:B-1----:R-:W-:Y:S05]  /*f8f0*/  @!P1 BRA `(.L_x_8493) ;  /* 0x000000cc00449947 */ /* 0x002fea0003800000 */
.L_x_8490:
        /* <DEDUP_REMOVED lines=33> */
.L_x_8494:
[----:B------:R-:W-:Y:S01]  /*fb10*/  UISETP.NE.AND UP1, UPT, UR44, URZ, UPT ;  /* 0x0000003f2c00728c */ /* 0x000fe2000bf25270 */
[C---:B------:R-:W-:Y:S01]  /*fb20*/  FMUL.FTZ R188, R2.reuse, R88 ;  /* 0x0000005802bc7220 */ /* 0x040fe20000410000 */
[C---:B------:R-:W-:Y:S01]  /*fb30*/  FMUL.FTZ R178, R2.reuse, R109 ;  /* 0x0000006d02b27220 */ /* 0x040fe20000410000 */
[C---:B------:R-:W-:Y:S01]  /*fb40*/  FMUL.FTZ R109, R2.reuse, R115 ;  /* 0x00000073026d7220 */ /* 0x040fe20000410000 */
[----:B------:R-:W-:Y:S02]  /*fb50*/  IMAD.MOV.U32 R115, RZ, RZ, R8 ;  /* 0x000000ffff737224 */ /* 0x000fe400078e0008 */
[C---:B01----:R-:W-:Y:S01]  /*fb60*/  FMUL.FTZ R14, R2.reuse, R155 ;  /* 0x0000009b020e7220 */ /* 0x043fe20000410000 */
        /* <DEDUP_REMOVED lines=27> */
[----:B------:R-:W-:Y:S01]  /*fd20*/  IMAD R117, R12, -0xa0, RZ ;  /* 0xffffff600c757824 */ /* 0x000fe200078e02ff */
        /* <DEDUP_REMOVED lines=55> */
[----:B------:R-:W-:-:S02]  /*100a0*/  VIADD R88, R117, 0x1 ;  /* 0x0000000175587836 */ /* 0x000fc40000000000 */
[C---:B------:R-:W-:Y:S01]  /*100b0*/  FMUL.FTZ R94, R2.reuse, R103 ;  /* 0x00000067025e7220 */ /* 0x040fe20000410000 */
[C---:B------:R-:W-:Y:S01]  /*100c0*/  FMUL.FTZ R100, R2.reuse, R100 ;  /* 0x0000006402647220 */ /* 0x040fe20000410000 */
[----:B------:R-:W-:Y:S01]  /*100d0*/  UIADD3 UR6, UR6, 0x22840, URZ ;  /* 0x0002284006067890 */ /* 0x000fe2000fffe03f */
[----:B------:R-:W-:Y:S01]  /*100e0*/  PLOP3.LUT P1, PT, PT, PT, UP0, 0x40, 0x0 ;  /* 0x000000000000781c */ /* 0x000fe20003f2e808 */
[----:B------:R-:W-:Y:S01]  /*100f0*/  IMAD R99, R9, -0x2, R88 ;  /* 0xfffffffe09637824 */ /* 0x000fe200078e0258 */
[----:B------:R-:W1:Y:S01]  /*10100*/  MUFU.TANH R15, R15 ;  /* 0x0000000f000f7308 */ /* 0x000e620000002400 */
[----:B------:R-:W-:Y:S01]  /*10110*/  UPRMT UR6, UR46, 0x654, UR6 ;  /* 0x000006542e067896 */ /* 0x000fe20008000006 */
[----:B------:R-:W-:Y:S02]  /*10120*/  FMUL.FTZ R101, R2, R101 ;  /* 0x0000006502657220 */ /* 0x000fe40000410000 */
[C---:B------:R-:W-:Y:S01]  /*10130*/  IADD3 R88, R99.reuse, -UR55, R18 ;  /* 0x8000003763587c10 */ /* 0x040fe2000fffe012 */
[----:B------:R-:W-:-:S03]  /*10140*/  VIADD R99, R99, 0xffffffff ;  /* 0xffffffff63637836 */ /* 0x000fc60000000000 */
[----:B------:R-:W3:Y:S01]  /*10150*/  MUFU.TANH R168, R168 ;  /* 0x000000a800a87308 */ /* 0x000ee20000002400 */
[C---:B------:R-:W-:Y:S01]  /*10160*/  VIADD R103, R88.reuse, UR54 ;  /* 0x0000003658677c36 */ /* 0x040fe20008000000 */
[----:B------:R-:W-:Y:S01]  /*10170*/  SYNCS.ARRIVE.TRANS64.RED.A1T0 RZ, [UR6], RZ ;  /* 0x000000ffffff79a7 */ /* 0x000fe20008100406 */
[----:B------:R-:W-:Y:S02]  /*10180*/  VIADD R119, R88, UR49 ;  /* 0x0000003158777c36 */ /* 0x000fe40008000000 */
[----:B0-----:R-:W-:-:S03]  /*10190*/  IMAD.IADD R95, R103, 0x1, R96 ;  /* 0x00000001675f7824 */ /* 0x001fc600078e0260 */
        /* <DEDUP_REMOVED lines=79> */
[----:B-1-34-:R-:W-:Y:S06]  /*10690*/  @P1 BRA `(.L_x_8495) ;  /* 0x0000000000581947 */ /* 0x01afec0003800000 */
        /* <DEDUP_REMOVED lines=13> */
.L_x_8497:
[----:B------:R-:W-:-:S05]  /*10770*/  IMAD.U32 R98, RZ, RZ, UR52 ;  /* 0x00000034ff627e24 */ /* 0x000fca000f8e00ff */
[----:B------:R-:W-:-:S13]  /*10780*/  ISETP.NE.AND P1, PT, R98, 0x1, PT ;  /* 0x000000016200780c */ /* 0x000fda0003f25270 */
[----:B------:R-:W1:Y:S02]  /*10790*/  @P1 LDC.64 R88, c[0x0][0x9e8] ;  /* 0x00027a00ff581b82 */ /* 0x000e640000000a00 */
[----:B-1----:R-:W-:-:S05]  /*107a0*/  @P1 IMAD.HI.U32 R88, R96, R88, RZ ;  /* 0x0000005860581227 */ /* 0x002fca00078e00ff */
[----:B------:R-:W-:-:S07]  /*107b0*/  @P1 SHF.R.U32.HI R96, RZ, R89, R88 ;  /* 0x00000059ff601219 */ /* 0x000fce0000011658 */
.L_x_8498:
[----:B------:R-:W-:Y:S05]  /*107c0*/  BSYNC B0 ;  /* 0x0000000000007941 */ /* 0x000fea0003800000 */
.L_x_8496:
[----:B------:R-:W-:-:S05]  /*107d0*/  IMAD R96, R96, R98, R99 ;  /* 0x0000006260607224 */ /* 0x000fca00078e0263 */
[----:B------:R-:W-:Y:S02]  /*107e0*/  VIADDMNMX R95, R96, R98, R95, PT ;  /* 0x00000062605f7246 */ /* 0x000fe4000380015f */
[----:B------:R-:W-:-:S07]  /*107f0*/  VIMNMX R101, R101, R96, !PT ;  /* 0x0000006065657248 */ /* 0x000fce0007fe0100 */
.L_x_8495:
        /* <DEDUP_REMOVED lines=16> */
[----:B0-----:R-:W-:Y:S02]  /*10900*/  FSEL R96, R155, -INF , !P2 ;  /* 0xff8000009b607808 */ /* 0x001fe40005000000 */
[----:B------:R-:W-:Y:S02]  /*10910*/  LOP3.LUT R0, R0, 0xfffffff7, RZ, 0xc0, !PT ;  /* 0xfffffff700007812 */ /* 0x000fe400078ec0ff */
[----:B------:R-:W-:Y:S02]  /*10920*/  ISETP.GT.AND P2, PT, R101, 0x10, !P4 ;  /* 0x000000106500780c */ /* 0x000fe40006744270 */
[----:B------:R-:W-:-:S02]  /*10930*/  ISETP.LT.OR P3, PT, R95, 0xa, P3 ;  /* 0x0000000a5f00780c */ /* 0x000fc40001f61670 */
[----:B------:R-:W-:Y:S02]  /*10940*/  @P4 LOP3.LUT R0, R0, 0x8, RZ, 0xfc, !PT ;  /* 0x0000000800004812 */ /* 0x000fe400078efcff */
[----:B------:R-:W-:Y:S02]  /*10950*/  ISETP.LT.OR P2, PT, R95, 0x11, P2 ;  /* 0x000000115f00780c */ /* 0x000fe40001741670 */
[----:B------:R-:W-:Y:S02]  /*10960*/  FSEL R154, R154, -INF , !P3 ;  /* 0xff8000009a9a7808 */ /* 0x000fe40005800000 */
        /* <DEDUP_REMOVED lines=226> */
.L_x_8501:
[----:B------:R-:W-:-:S05]  /*11790*/  IMAD.U32 R204, RZ, RZ, UR52 ;  /* 0x00000034ffcc7e24 */ /* 0x000fca000f8e00ff */
[----:B------:R-:W-:-:S13]  /*117a0*/  ISETP.NE.AND P6, PT, R204, 0x1, PT ;  /* 0x00000001cc00780c */ /* 0x000fda0003fc5270 */
[----:B------:R-:W0:Y:S02]  /*117b0*/  @P6 LDC.64 R88, c[0x0][0x9e8] ;  /* 0x00027a00ff586b82 */ /* 0x000e240000000a00 */
[----:B0-----:R-:W-:-:S05]  /*117c0*/  @P6 IMAD.HI.U32 R88, R15, R88, RZ ;  /* 0x000000580f586227 */ /* 0x001fca00078e00ff */
[----:B------:R-:W-:-:S07]  /*117d0*/  @P6 SHF.R.U32.HI R15, RZ, R89, R88 ;  /* 0x00000059ff0f6219 */ /* 0x000fce0000011658 */
.L_x_8502:
[----:B------:R-:W-:Y:S05]  /*117e0*/  BSYNC B0 ;  /* 0x0000000000007941 */ /* 0x000fea0003800000 */
.L_x_8500:
[----:B------:R-:W-:-:S05]  /*117f0*/  IMAD R88, R15, R204, R99 ;  /* 0x000000cc0f587224 */ /* 0x000fca00078e0263 */
[----:B------:R-:W-:Y:S02]  /*11800*/  VIADDMNMX R95, R88, R204, R95, PT ;  /* 0x000000cc585f7246 */ /* 0x000fe4000380015f */
[----:B------:R-:W-:-:S07]  /*11810*/  VIMNMX R117, R117, R88, !PT ;  /* 0x0000005875757248 */ /* 0x000fce0007fe0100 */
.L_x_8499:
        /* <DEDUP_REMOVED lines=99> */
[----:B------:R-:W-:Y:S01]  /*11e50*/  ISETP.GT.AND P2, PT, R117, 0x89, !P2 ;  /* 0x000000897500780c */ /* 0x000fe20005744270 */
[----:B------:R-:W0:Y:S01]  /*11e60*/  SHFL.BFLY PT, R15, R20, 0x2, 0x1f ;  /* 0x0c401f00140f7f89 */ /* 0x000e2200000e0000 */
        /* <DEDUP_REMOVED lines=13> */
[----:B0-----:R-:W-:-:S02]  /*11f40*/  FMNMX.FTZ R21, R20, R15, !PT ;  /* 0x0000000f14157209 */ /* 0x001fc40007810000 */
[----:B------:R-:W-:Y:S01]  /*11f50*/  FSEL R220, R121, -INF , !P1 ;  /* 0xff80000079dc7808 */ /* 0x000fe20004800000 */
[----:B------:R-:W0:Y:S01]  /*11f60*/  LDC R15, c[0x0][0x988] ;  /* 0x00026200ff0f7b82 */ /* 0x000e220000000800 */
        /* <DEDUP_REMOVED lines=80> */
[----:B------:R-:W-:Y:S02]  /*12470*/  ISETP.LT.OR P6, PT, R95, 0x9a, P6 ;  /* 0x0000009a5f00780c */ /* 0x000fe400037c1670 */
[----:B------:R-:W-:Y:S02]  /*12480*/  FSEL R121, R121, RZ, P1 ;  /* 0x000000ff79797208 */ /* 0x000fe40000800000 */
[----:B------:R-:W-:-:S03]  /*12490*/  FSEL R94, R94, -INF , !P6 ;  /* 0xff8000005e5e7808 */ /* 0x000fc60007000000 */
[-CC-:B------:R-:W-:Y:S01]  /*124a0*/  FFMA.FTZ R19, R97, R15.reuse, -R121.reuse ;  /* 0x0000000f61137223 */ /* 0x180fe20000010879 */
        /* <DEDUP_REMOVED lines=10> */
[----:B------:R-:W-:-:S01]  /*12550*/  FFMA.FTZ R130, R130, R15, -R121 ;  /* 0x0000000f82827223 */ /* 0x000fc20000010879 */
[--C-:B------:R-:W-:Y:S01]  /*12560*/  FFMA.FTZ R134, R134, R15, -R121.reuse ;  /* 0x0000000f86867223 */ /* 0x100fe20000010879 */
[----:B------:R-:W-:Y:S01]  /*12570*/  FMNMX.FTZ R99, R206, R99, !PT ;  /* 0x00000063ce637209 */ /* 0x000fe20007810000 */
[----:B------:R0:W-:Y:S01]  /*12580*/  MUFU.EX2 R97, R118 ;  /* 0x0000007600617308 */ /* 0x0001e20000000800 */
[----:B------:R-:W-:-:S01]  /*12590*/  FFMA.FTZ R23, R98, R15, -R121 ;  /* 0x0000000f62177223 */ /* 0x000fc20000010879 */
[--C-:B------:R-:W-:Y:S01]  /*125a0*/  FFMA.FTZ R158, R158, R15, -R121.reuse ;  /* 0x0000000f9e9e7223 */ /* 0x100fe20000010879 */
[----:B------:R-:W-:Y:S01]  /*125b0*/  FMNMX.FTZ R99, R22, R99, !PT ;  /* 0x0000006316637209 */ /* 0x000fe20007810000 */
[-CC-:B------:R-:W-:Y:S01]  /*125c0*/  FFMA.FTZ R162, R162, R15.reuse, -R121.reuse ;  /* 0x0000000fa2a27223 */ /* 0x180fe20000010879 */
[----:B------:R-:W-:-:S01]  /*125d0*/  FFMA.FTZ R168, R168, R15, -R121 ;  /* 0x0000000fa8a87223 */ /* 0x000fc20000010879 */
[--C-:B------:R-:W-:Y:S01]  /*125e0*/  FFMA.FTZ R98, R100, R15, -R121.reuse ;  /* 0x0000000f64627223 */ /* 0x100fe20000010879 */
[----:B------:R-:W-:Y:S01]  /*125f0*/  FMNMX.FTZ R101, R208, R99, !PT ;  /* 0x00000063d0657209 */ /* 0x000fe20007810000 */
[-CC-:B------:R-:W-:Y:S01]  /*12600*/  FFMA.FTZ R100, R116, R15.reuse, -R121.reuse ;  /* 0x0000000f74647223 */ /* 0x180fe20000010879 */
[----:B0-----:R-:W-:-:S01]  /*12610*/  FFMA.FTZ R118, R144, R15, -R121 ;  /* 0x0000000f90767223 */ /* 0x001fc20000010879 */
[--C-:B------:R-:W-:Y:S01]  /*12620*/  FFMA.FTZ R144, R170, R15, -R121.reuse ;  /* 0x0000000faa907223 */ /* 0x100fe20000010879 */
[----:B------:R-:W-:Y:S01]  /*12630*/  FMNMX.FTZ R101, R152, R101, !PT ;  /* 0x0000006598657209 */ /* 0x000fe20007810000 */
[----:B------:R-:W-:Y:S01]  /*12640*/  MUFU.EX2 R19, R19 ;  /* 0x0000001300137308 */ /* 0x000fe20000000800 */
[----:B------:R-:W-:-:S01]  /*12650*/  FFMA.FTZ R21, R96, R15, -R121 ;  /* 0x0000000f60157223 */ /* 0x000fc20000010879 */
        /* <DEDUP_REMOVED lines=15> */
[----:B0-----:R-:W-:-:S01]  /*12750*/  FFMA.FTZ R130, R156, R15, -R121 ;  /* 0x0000000f9c827223 */ /* 0x001fc20000010879 */
[--C-:B------:R-:W-:Y:S01]  /*12760*/  FFMA.FTZ R156, R182, R15, -R121.reuse ;  /* 0x0000000fb69c7223 */ /* 0x100fe20000010879 */
[----:B------:R-:W-:Y:S01]  /*12770*/  FMNMX.FTZ R103, R214, R103, !PT ;  /* 0x00000067d6677209 */ /* 0x000fe20007810000 */
[----:B------:R-:W-:-:S03]  /*12780*/  FFMA.FTZ R194, R194, R15, -R121 ;  /* 0x0000000fc2c27223 */ /* 0x000fc60000010879 */
[----:B------:R-:W-:Y:S01]  /*12790*/  FMNMX.FTZ R103, R140, R103, !PT ;  /* 0x000000678c677209 */ /* 0x000fe20007810000 */
[----:B------:R-:W-:Y:S01]  /*127a0*/  MUFU.EX2 R168, R168 ;  /* 0x000000a800a87308 */ /* 0x000fe20000000800 */
[----:B-1----:R-:W-:-:S01]  /*127b0*/  FFMA.FTZ R134, R164, R15, -R121 ;  /* 0x0000000fa4867223 */ /* 0x002fc20000010879 */
[----:B------:R-:W-:Y:S01]  /*127c0*/  FFMA.FTZ R164, R196, R15, -R121 ;  /* 0x0000000fc4a47223 */ /* 0x000fe20000010879 */
[----:B------:R-:W-:-:S04]  /*127d0*/  FMNMX.FTZ R105, R216, R103, !PT ;  /* 0x00000067d8697209 */ /* 0x000fc80007810000 */
[----:B------:R-:W-:Y:S01]  /*127e0*/  FMNMX.FTZ R105, R142, R105, !PT ;  /* 0x000000698e697209 */ /* 0x000fe20007810000 */
[----:B------:R0:W-:Y:S03]  /*127f0*/  MUFU.EX2 R103, R146 ;  /* 0x0000009200677308 */ /* 0x0001e60000000800 */
[----:B------:R-:W-:-:S04]  /*12800*/  FMNMX.FTZ R105, R218, R105, !PT ;  /* 0x00000069da697209 */ /* 0x000fc80007810000 */
[----:B------:R-:W-:Y:S01]  /*12810*/  FMNMX.FTZ R105, R120, R105, !PT ;  /* 0x0000006978697209 */ /* 0x000fe20007810000 */
        /* <DEDUP_REMOVED lines=8> */
[----:B0-----:R-:W-:Y:S01]  /*128a0*/  FSEL R150, R93, -INF , !P5 ;  /* 0xff8000005d967808 */ /* 0x001fe20006800000 */
[----:B------:R-:W-:Y:S01]  /*128b0*/  FFMA.FTZ R93, R176, R15, -R121 ;  /* 0x0000000fb05d7223 */ /* 0x000fe20000010879 */
        /* <DEDUP_REMOVED lines=87> */
[----:B------:R-:W3:Y:S01]  /*12e30*/  MUFU.EX2 R121, R121 ;  /* 0x0000007900797308 */ /* 0x000ee20000000800 */
[----:B------:R-:W-:-:S01]  /*12e40*/  FFMA.FTZ R109, R109, R15, -R11 ;  /* 0x0000000f6d6d7223 */ /* 0x000fc2000001080b */
[-CC-:B------:R-:W-:Y:S01]  /*12e50*/  FFMA.FTZ R110, R110, R15.reuse, -R11.reuse ;  /* 0x0000000f6e6e7223 */ /* 0x180fe2000001080b */
[----:B------:R-:W-:-:S01]  /*12e60*/  FFMA.FTZ R114, R114, R15, -R11 ;  /* 0x0000000f72727223 */ /* 0x000fc2000001080b */
[-CC-:B------:R-:W-:Y:S01]  /*12e70*/  FFMA.FTZ R146, R146, R15.reuse, -R11.reuse ;  /* 0x0000000f92927223 */ /* 0x180fe2000001080b */
[----:B------:R-:W-:-:S01]  /*12e80*/  FFMA.FTZ R92, R92, R15, -R11 ;  /* 0x0000000f5c5c7223 */ /* 0x000fc2000001080b */
[----:B------:R-:W-:-:S02]  /*12e90*/  FFMA.FTZ R150, R150, R15, -R11 ;  /* 0x0000000f96967223 */ /* 0x000fc4000001080b */
[----:B------:R-:W4:Y:S08]  /*12ea0*/  MUFU.EX2 R172, R172 ;  /* 0x000000ac00ac7308 */ /* 0x000f300000000800 */
[----:B------:R-:W5:Y:S08]  /*12eb0*/  MUFU.EX2 R22, R22 ;  /* 0x0000001600167308 */ /* 0x000f700000000800 */
[----:B------:R0:W-:Y:S08]  /*12ec0*/  MUFU.EX2 R10, R153 ;  /* 0x00000099000a7308 */ /* 0x0001f00000000800 */
[----:B------:R-:W2:Y:S01]  /*12ed0*/  MUFU.EX2 R135, R135 ;  /* 0x0000008700877308 */ /* 0x000ea20000000800 */
[----:B0-----:R-:W-:-:S01]  /*12ee0*/  FFMA.FTZ R153, R122, R6, R119 ;  /* 0x000000067a997223 */ /* 0x001fc20000010077 */
[----:B------:R-:W-:-:S03]  /*12ef0*/  FADD.FTZ R6, R168, R7 ;  /* 0x00000007a8067221 */ /* 0x000fc60000010000 */
[----:B-1----:R-:W-:Y:S01]  /*12f00*/  FADD.FTZ R174, R88, R153 ;  /* 0x0000009958ae7221 */ /* 0x002fe20000010000 */
[----:B------:R-:W-:-:S01]  /*12f10*/  FADD.FTZ R7, R21, R6 ;  /* 0x0000000615077221 */ /* 0x000fc20000010000 */
[----:B------:R-:W-:Y:S01]  /*12f20*/  FFMA.FTZ R153, R226, R15, -R11 ;  /* 0x0000000fe2997223 */ /* 0x000fe2000001080b */
[----:B------:R-:W0:Y:S01]  /*12f30*/  MUFU.EX2 R137, R137 ;  /* 0x0000008900897308 */ /* 0x000e220000000800 */
[----:B---3--:R-:W-:-:S01]  /*12f40*/  FADD.FTZ R155, R121, R174 ;  /* 0x000000ae799b7221 */ /* 0x008fc20000010000 */
[----:B------:R-:W-:-:S03]  /*12f50*/  FADD.FTZ R6, R96, R7 ;  /* 0x0000000760067221 */ /* 0x000fc60000010000 */
[----:B----4-:R-:W-:Y:S01]  /*12f60*/  FADD.FTZ R155, R172, R155 ;  /* 0x0000009bac9b7221 */ /* 0x010fe20000010000 */
[----:B------:R-:W-:-:S02]  /*12f70*/  FADD.FTZ R7, R23, R6 ;  /* 0x0000000617077221 */ /* 0x000fc40000010000 */
[----:B------:R-:W1:Y:S01]  /*12f80*/  MUFU.EX2 R152, R152 ;  /* 0x0000009800987308 */ /* 0x000e620000000800 */
[----:B-----5:R-:W-:-:S01]  /*12f90*/  FADD.FTZ R6, R22, R155 ;  /* 0x0000009b16067221 */ /* 0x020fc20000010000 */
[----:B------:R-:W-:Y:S01]  /*12fa0*/  FADD.FTZ R174, R98, R7 ;  /* 0x0000000762ae7221 */ /* 0x000fe20000010000 */
[----:B------:R-:W-:-:S02]  /*12fb0*/  FFMA.FTZ R155, R228, R15, -R11 ;  /* 0x0000000fe49b7223 */ /* 0x000fc4000001080b */
[----:B--2---:R-:W-:Y:S01]  /*12fc0*/  FADD.FTZ R6, R135, R6 ;  /* 0x0000000687067221 */ /* 0x004fe20000010000 */
[----:B------:R-:W-:-:S02]  /*12fd0*/  FADD.FTZ R7, R89, R174 ;  /* 0x000000ae59077221 */ /* 0x000fc40000010000 */
        /* <DEDUP_REMOVED lines=36> */
[----:B------:R-:W-:-:S04]  /*13220*/  FADD.FTZ R113, R125, R174 ;  /* 0x000000ae7d717221 */ /* 0x000fc80000010000 */
[----:B------:R-:W-:Y:S02]  /*13230*/  FADD.FTZ R113, R144, R113 ;  /* 0x0000007190717221 */ /* 0x000fe40000010000 */
        /* <DEDUP_REMOVED lines=30> */
[-CC-:B------:R-:W-:Y:S01]  /*13420*/  FFMA.FTZ R113, R148, R15.reuse, -R11.reuse ;  /* 0x0000000f94717223 */ /* 0x180fe2000001080b */
[----:B------:R-:W-:-:S05]  /*13430*/  FFMA.FTZ R11, R94, R15, -R11 ;  /* 0x0000000f5e0b7223 */ /* 0x000fca000001080b */
[----:B------:R-:W1:Y:S01]  /*13440*/  MUFU.EX2 R108, R108 ;  /* 0x0000006c006c7308 */ /* 0x000e620000000800 */
[----:B--2---:R-:W-:-:S07]  /*13450*/  FADD.FTZ R7, R107, R6 ;  /* 0x000000066b077221 */ /* 0x004fce0000010000 */
[----:B------:R-:W-:Y:S01]  /*13460*/  MUFU.EX2 R156, R156 ;  /* 0x0000009c009c7308 */ /* 0x000fe20000000800 */
[----:B0-----:R-:W-:-:S07]  /*13470*/  FADD.FTZ R159, R95, R174 ;  /* 0x000000ae5f9f7221 */ /* 0x001fce0000010000 */
        /* <DEDUP_REMOVED lines=46> */
.L_x_8503:
        /* <DEDUP_REMOVED lines=11> */
[----:B------:R-:W-:Y:S01]  /*13810*/  F2FP.SATFINITE.E4M3.F32.PACK_AB_MERGE_C R133, R164, R131, R133 ;  /* 0x00000083a485723e */ /* 0x000fe20004807085 */
        /* <DEDUP_REMOVED lines=104> */
.L_x_8485:
[----:B------:R-:W-:Y:S06]  /*13ea0*/  BAR.ARV 0x8, 0x180 ;  /* 0x0206000000007b1d */ /* 0x000fec0000002000 */
[----:B------:R-:W-:Y:S05]  /*13eb0*/  @!P0 BRA `(.L_x_8505) ;  /* 0x0000000000048947 */ /* 0x000fea0003800000 */
[----:B------:R-:W-:Y:S01]  /*13ec0*/  BPT.TRAP 0x1 ;  /* 0x000000040000795c */ /* 0x000fe20000300000 */
.L_x_8505:
[----:B------:R-:W-:Y:S01]  /*13ed0*/  ULEA UR12, UR48, UR41, 0x3 ;  /* 0x00000029300c7291 */ /* 0x000fe2000f8e183f */
[----:B------:R-:W-:-:S05]  /*13ee0*/  IMAD.U32 R0, RZ, RZ, UR47 ;  /* 0x0000002fff007e24 */ /* 0x000fca000f8e00ff */
[----:B------:R-:W-:-:S04]  /*13ef0*/  SHF.L.U32 R0, R0, 0x1f, RZ ;  /* 0x0000001f00007819 */ /* 0x000fc800000006ff */
[----:B------:R0:W1:Y:S01]  /*13f00*/  SYNCS.PHASECHK.TRANS64.TRYWAIT P1, [UR12+0x22850], R0 ;  /* 0x02285000ff0075a7 */ /* 0x000062000802014c */
[----:B------:R-:W-:Y:S05]  /*13f10*/  @!P0 BRA `(.L_x_8506) ;  /* 0x0000000000048947 */ /* 0x000fea0003800000 */
[----:B------:R-:W-:Y:S01]  /*13f20*/  BPT.TRAP 0x1 ;  /* 0x000000040000795c */ /* 0x000fe20000300000 */
.L_x_8506:
[----:B-1----:R-:W-:Y:S05]  /*13f30*/  @P1 BRA `(.L_x_8507) ;  /* 0x0000000000081947 */ /* 0x002fea0003800000 */
[----:B------:R-:W1:Y:S02]  /*13f40*/  SYNCS.PHASECHK.TRANS64.TRYWAIT P1, [UR12+0x22850], R0 ;  /* 0x02285000ff0075a7 */ /* 0x000e64000802014c */
[----:B-1----:R-:W-:Y:S05]  /*13f50*/  @!P1 BRA `(.L_x_8508) ;  /* 0x0000008400c49947 */ /* 0x002fea0003800000 */
.L_x_8507:
        /* <DEDUP_REMOVED lines=14> */
[----:B------:R-:W-:-:S06]  /*14040*/  UMOV UR6, UR48 ;  /* 0x0000003000067c82 */ /* 0x000fcc0008000000 */
[----:B------:R-:W-:Y:S01]  /*14050*/  QGMMA.64x128x32.F32.E4M3.E4M3 R24, R184, gdesc[UR4], R24, gsb0 ;  /* 0x01e00004b8187df3 */ /* 0x000fe20008000818 */
[----:B------:R-:W-:Y:S01]  /*14060*/  UMOV UR7, 0xc0000010 ;  /* 0xc000001000077882 */ /* 0x000fe20000000000 */
[----:B------:R-:W-:Y:S01]  /*14070*/  UMOV UR6, UR4 ;  /* 0x0000000400067c82 */ /* 0x000fe20008000000 */
        /* <DEDUP_REMOVED lines=16> */
[----:B------:R-:W-:-:S03]  /*14180*/  IMAD.U32 R2, RZ, RZ, UR6 ;  /* 0x00000006ff027e24 */ /* 0x000fc6000f8e00ff */
[----:B-1----:R-:W-:Y:S01]  /*14190*/  IMAD.U32 R3, RZ, RZ, UR7 ;  /* 0x00000007ff037e24 */ /* 0x002fe2000f8e00ff */
[----:B------:R-:W-:Y:S02]  /*141a0*/  UMOV UR7, 0xc0000010 ;  /* 0xc000001000077882 */ /* 0x000fe40000000000 */
[----:B------:R-:W-:Y:S02]  /*141b0*/  UMOV UR6, UR4 ;  /* 0x0000000400067c82 */ /* 0x000fe40008000000 */
[----:B------:R1:W2:Y:S01]  /*141c0*/  @P1 LDG.E R4, desc[UR50][R2.64] ;  /* 0x0000003202041981 */ /* 0x0002a2000c1e1900 */
[----:B------:R-:W-:Y:S01]  /*141d0*/  UIADD3 UR4, UR48, 0x300, URZ ;  /* 0x0000030030047890 */ /* 0x000fe2000fffe03f */
[----:B------:R-:W-:Y:S02]  /*141e0*/  WARPGROUP.DEPBAR.LE gsb0, 0x0 ;  /* 0x00008000000079c5 */ /* 0x000fe40000010000 */
[----:B------:R-:W-:-:S06]  /*141f0*/  WARPGROUP.ARRIVE ;  /* 0x00000000000079c5 */ /* 0x000fcc0000000000 */
[----:B------:R-:W-:Y:S01]  /*14200*/  QGMMA.64x128x32.F32.E4M3.E4M3 R24, R176, gdesc[UR4], R24, gsb0 ;  /* 0x01e00004b0187df3 */ /* 0x000fe20008000818 */
[----:B------:R-:W-:Y:S01]  /*14210*/  UMOV UR6, UR4 ;  /* 0x0000000400067c82 */ /* 0x000fe20008000000 */
[----:B------:R-:W-:Y:S01]  /*14220*/  UMOV UR7, 0xc0000010 ;  /* 0xc000001000077882 */ /* 0x000fe20000000000 */
[----:B------:R-:W-:Y:S01]  /*14230*/  UIADD3 UR48, UR48, 0x400, URZ ;  /* 0x0000040030307890 */ /* 0x000fe2000fffe03f */
[----:B0-----:R-:W0:Y:S04]  /*14240*/  SHFL.BFLY PT, R0, R7, 0x2, 0x1f ;  /* 0x0c401f0007007f89 */ /* 0x001e2800000e0000 */
[----:B------:R-:W3:Y:S01]  /*14250*/  SHFL.BFLY PT, R5, R6, 0x2, 0x1f ;  /* 0x0c401f0006057f89 */ /* 0x000ee200000e0000 */
[----:B------:R-:W-:Y:S02]  /*14260*/  WARPGROUP.DEPBAR.LE gsb0, 0x0 ;  /* 0x00008000000079c5 */ /* 0x000fe40000010000 */
[----:B------:R-:W-:-:S06]  /*14270*/  WARPGROUP.ARRIVE ;  /* 0x00000000000079c5 */ /* 0x000fcc0000000000 */
[----:B------:R-:W-:Y:S01]  /*14280*/  QGMMA.64x128x32.F32.E4M3.E4M3 R24, R172, gdesc[UR4], R24, gsb0 ;  /* 0x01e00004ac187df3 */ /* 0x000fe20008000818 */
[----:B------:R-:W-:Y:S01]  /*14290*/  UMOV UR6, UR48 ;  /* 0x0000003000067c82 */ /* 0x000fe20008000000 */
[----:B------:R-:W-:Y:S01]  /*142a0*/  UMOV UR7, 0xc0000010 ;  /* 0xc000001000077882 */ /* 0x000fe20000000000 */
[----:B0-----:R-:W-:Y:S01]  /*142b0*/  FADD.FTZ R0, R0, R7 ;  /* 0x0000000700007221 */ /* 0x001fe20000010000 */
[----:B---3--:R-:W-:-:S04]  /*142c0*/  FADD.FTZ R5, R5, R6 ;  /* 0x0000000605057221 */ /* 0x008fc80000010000 */
[----:B-1----:R-:W0:Y:S04]  /*142d0*/  SHFL.BFLY PT, R3, R0, 0x1, 0x1f ;  /* 0x0c201f0000037f89 */ /* 0x002e2800000e0000 */
[----:B------:R-:W1:Y:S01]  /*142e0*/  SHFL.BFLY PT, R2, R5, 0x1, 0x1f ;  /* 0x0c201f0005027f89 */ /* 0x000e6200000e0000 */
[----:B0-----:R-:W-:Y:S01]  /*142f0*/  FADD.FTZ R9, R0, R3 ;  /* 0x0000000300097221 */ /* 0x001fe20000010000 */
[----:B-1----:R-:W-:-:S04]  /*14300*/  FADD.FTZ R10, R5, R2 ;  /* 0x00000002050a7221 */ /* 0x002fc80000010000 */
        /* <DEDUP_REMOVED lines=15> */
[C---:B------:R-:W-:Y:S01]  /*14400*/  @P2 FMUL.FTZ R5, R15.reuse, 0.69314718246459960938 ;  /* 0x3f3172180f052820 */ /* 0x040fe20000410000 */
[----:B------:R-:W-:Y:S01]  /*14410*/  @P3 FMUL.FTZ R12, R15, 0.69314718246459960938 ;  /* 0x3f3172180f0c3820 */ /* 0x000fe20000410000 */
[----:B0-----:R-:W-:Y:S01]  /*14420*/  @P2 FMUL.FTZ R6, R6, 0.69314718246459960938 ;  /* 0x3f31721806062820 */ /* 0x001fe20000410000 */
[----:B------:R-:W-:-:S02]  /*14430*/  IMAD.MOV.U32 R0, RZ, RZ, -0x800000 ;  /* 0xff800000ff007424 */ /* 0x000fc400078e00ff */
[----:B--2---:R-:W-:Y:S01]  /*14440*/  FMUL.FTZ R3, R3, R4 ;  /* 0x0000000403037220 */ /* 0x004fe20000410000 */
[----:B------:R-:W-:Y:S02]  /*14450*/  IMAD.MOV.U32 R2, RZ, RZ, -0x800000 ;  /* 0xff800000ff027424 */ /* 0x000fe400078e00ff */
[----:B-1----:R-:W-:Y:S01]  /*14460*/  @P3 FMUL.FTZ R9, R8, 0.69314718246459960938 ;  /* 0x3f31721808093820 */ /* 0x002fe20000410000 */
[----:B------:R-:W-:-:S03]  /*14470*/  @P2 FFMA.FTZ R0, R5, R14, R6 ;  /* 0x0000000e05002223 */ /* 0x000fc60000010006 */
[----:B------:R-:W-:Y:S01]  /*14480*/  @P3 FFMA.FTZ R2, R12, R20, R9 ;  /* 0x000000140c023223 */ /* 0x000fe20000010009 */
[----:B---3--:R-:W-:Y:S01]  /*14490*/  FMUL.FTZ R7, R7, R4 ;  /* 0x0000000407077220 */ /* 0x008fe20000410000 */
[----:B------:R-:W-:Y:S02]  /*144a0*/  WARPGROUP.DEPBAR.LE gsb0, 0x0 ;  /* 0x00008000000079c5 */ /* 0x000fe40000010000 */
[----:B------:R-:W-:Y:S05]  /*144b0*/  @!P0 BRA `(.L_x_8509) ;  /* 0x0000000000048947 */ /* 0x000fea0003800000 */
[----:B------:R-:W-:Y:S01]  /*144c0*/  BPT.TRAP 0x1 ;  /* 0x000000040000795c */ /* 0x000fe20000300000 */
.L_x_8509:
        /* <DEDUP_REMOVED lines=68> */
.L_x_8431:
        /* <DEDUP_REMOVED lines=20> */
[----:B0-----:R-:W-:Y:S01]  /*14a50*/  VIADD R4, R6, 0xffffff80 ;  /* 0xffffff8006047836 */ /* 0x001fe20000000000 */
[----:B------:R-:W-:Y:S01]  /*14a60*/  SEL R97, R65, R64, P0 ;  /* 0x0000004041617207 */ /* 0x000fe20000000000 */
[----:B------:R-:W-:Y:S01]  /*14a70*/  UIADD3 UR9, UR5, UR9, URZ ;  /* 0x0000000905097290 */ /* 0x000fe2000fffe03f */
[----:B------:R-:W-:Y:S01]  /*14a80*/  SEL R92, R68, R69, P0 ;  /* 0x00000045445c7207 */ /* 0x000fe20000000000 */
[----:B------:R-:W-:Y:S01]  /*14a90*/  UIMAD.WIDE.U32 UR6, UR42, UR10, URZ ;  /* 0x0000000a2a0672a5 */ /* 0x000fe2000f8e003f */
[----:B------:R-:W-:Y:S01]  /*14aa0*/  SHF.R.S32.HI R3, RZ, 0x1f, R4 ;  /* 0x0000001fff037819 */ /* 0x000fe20000011404 */
[----:B------:R-:W-:Y:S01]  /*14ab0*/  UIMAD UR8, UR42, UR11, UR8 ;  /* 0x0000000b2a0872a4 */ /* 0x000fe2000f8e0208 */
[----:B------:R-:W-:-:S02]  /*14ac0*/  SEL R99, R69, R68, P0 ;  /* 0x0000004445637207 */ /* 0x000fc40000000000 */
[----:B------:R-:W-:Y:S01]  /*14ad0*/  LEA.HI R9, R3, R4, RZ, 0x7 ;  /* 0x0000000403097211 */ /* 0x000fe200078f38ff */
[----:B------:R-:W-:Y:S01]  /*14ae0*/  UIADD3 UR8, UR7, UR8, URZ ;  /* 0x0000000807087290 */ /* 0x000fe2000fffe03f */
[----:B------:R-:W-:Y:S02]  /*14af0*/  SEL R64, R42, R43, P0 ;  /* 0x0000002b2a407207 */ /* 0x000fe40000000000 */
[----:B------:R-:W-:Y:S02]  /*14b00*/  LOP3.LUT R13, R9, 0xffffff80, RZ, 0xc0, !PT ;  /* 0xffffff80090d7812 */ /* 0x000fe400078ec0ff */
[----:B------:R-:W-:Y:S01]  /*14b10*/  SEL R69, R43, R42, P0 ;  /* 0x0000002a2b457207 */ /* 0x000fe20000000000 */
[----:B------:R-:W-:Y:S01]  /*14b20*/  IMAD.U32 R43, RZ, RZ, UR7 ;  /* 0x00000007ff2b7e24 */ /* 0x000fe2000f8e00ff */
[----:B------:R-:W-:Y:S01]  /*14b30*/  SEL R102, R28, R29, P0 ;  /* 0x0000001d1c667207 */ /* 0x000fe20000000000 */
[----:B------:R-:W-:Y:S01]  /*14b40*/  IMAD.IADD R13, R4, 0x1, -R13 ;  /* 0x00000001040d7824 */ /* 0x000fe200078e0a0d */
[----:B------:R-:W-:Y:S01]  /*14b50*/  SEL R109, R29, R28, P0 ;  /* 0x0000001c1d6d7207 */ /* 0x000fe20000000000 */
[----:B------:R-:W-:Y:S01]  /*14b60*/  IMAD.U32 R43, RZ, RZ, UR8 ;  /* 0x00000008ff2b7e24 */ /* 0x000fe2000f8e00ff */
[----:B------:R-:W-:-:S02]  /*14b70*/  SEL R28, R56, R57, P0 ;  /* 0x00000039381c7207 */ /* 0x000fc40000000000 */
[----:B------:R-:W-:Y:S02]  /*14b80*/  SHF.R.S32.HI R42, RZ, 0x1f, R13 ;  /* 0x0000001fff2a7819 */ /* 0x000fe4000001140d */
[----:B------:R-:W-:Y:S02]  /*14b90*/  SEL R29, R57, R56, P0 ;  /* 0x00000038391d7207 */ /* 0x000fe40000000000 */
[----:B------:R-:W-:Y:S02]  /*14ba0*/  SEL R56, R30, R31, P0 ;  /* 0x0000001f1e387207 */ /* 0x000fe40000000000 */
[----:B------:R-:W-:Y:S01]  /*14bb0*/  SEL R89, R31, R30, P0 ;  /* 0x0000001e1f597207 */ /* 0x000fe20000000000 */
[----:B------:R-:W-:Y:S01]  /*14bc0*/  IMAD.U32 R31, RZ, RZ, UR5 ;  /* 0x00000005ff1f7e24 */ /* 0x000fe2000f8e00ff */
[----:B------:R-:W-:Y:S01]  /*14bd0*/  SEL R88, R72, R73, P0 ;  /* 0x0000004948587207 */ /* 0x000fe20000000000 */
[----:B------:R-:W-:Y:S01]  /*14be0*/  IMAD.U32 R31, RZ, RZ, UR9 ;  /* 0x00000009ff1f7e24 */ /* 0x000fe2000f8e00ff */
[----:B------:R-:W-:Y:S01]  /*14bf0*/  SEL R93, R73, R72, P0 ;  /* 0x00000048495d7207 */ /* 0x000fe20000000000 */
[----:B------:R-:W-:Y:S01]  /*14c00*/  ULDC.64 UR8, c[0x0][0xb28] ;  /* 0x0002ca0000087ab9 */ /* 0x000fe20000000a00 */
[----:B------:R-:W-:Y:S01]  /*14c10*/  SHF.R.S32.HI R30, RZ, 0x7, R9 ;  /* 0x00000007ff1e7819 */ /* 0x000fe20000011409 */
[----:B------:R-:W0:Y:S01]  /*14c20*/  S2R R73, SR_CTAID.X ;  /* 0x0000000000497919 */ /* 0x000e220000002500 */
[----:B------:R-:W-:-:S02]  /*14c30*/  LEA.HI R17, R42, R13, RZ, 0x2 ;  /* 0x0000000d2a117211 */ /* 0x000fc400078f10ff */
[----:B------:R-:W-:Y:S02]  /*14c40*/  LEA.HI R23, R3, R4, RZ, 0x2 ;  /* 0x0000000403177211 */ /* 0x000fe400078f10ff */
[----:B------:R-:W-:Y:S02]  /*14c50*/  SEL R18, R46, R47, P0 ;  /* 0x0000002f2e127207 */ /* 0x000fe40000000000 */
[----:B------:R-:W-:Y:S02]  /*14c60*/  SEL R65, R47, R46, P0 ;  /* 0x0000002e2f417207 */ /* 0x000fe40000000000 */
[----:B------:R-:W-:Y:S02]  /*14c70*/  LEA.HI R3, R9, R30, RZ, 0x1 ;  /* 0x0000001e09037211 */ /* 0x000fe400078f08ff */
[--C-:B------:R-:W-:Y:S02]  /*14c80*/  SHF.R.S32.HI R9, RZ, 0x2, R17.reuse ;  /* 0x00000002ff097819 */ /* 0x100fe40000011411 */
[----:B------:R-:W-:-:S02]  /*14c90*/  SHF.R.S32.HI R46, RZ, 0x1f, R17 ;  /* 0x0000001fff2e7819 */ /* 0x000fc40000011411 */
[----:B------:R-:W-:Y:S02]  /*14ca0*/  LOP3.LUT R23, R23, 0xfffffffc, RZ, 0xc0, !PT ;  /* 0xfffffffc17177812 */ /* 0x000fe400078ec0ff */
[----:B------:R-:W-:Y:S02]  /*14cb0*/  LEA.HI R46, R46, R9, RZ, 0x3 ;  /* 0x000000092e2e7211 */ /* 0x000fe400078f18ff */
[----:B------:R-:W-:Y:S01]  /*14cc0*/  LEA.HI R42, R42, R13, RZ, 0x5 ;  /* 0x0000000d2a2a7211 */ /* 0x000fe200078f28ff */
[----:B------:R-:W-:Y:S01]  /*14cd0*/  IMAD.IADD R23, R4, 0x1, -R23 ;  /* 0x0000000104177824 */ /* 0x000fe200078e0a17 */
[----:B------:R-:W-:Y:S02]  /*14ce0*/  LOP3.LUT R4, R46, 0xfffffff8, RZ, 0xc0, !PT ;  /* 0xfffffff82e047812 */ /* 0x000fe400078ec0ff */
[----:B------:R-:W-:Y:S02]  /*14cf0*/  SEL R8, R24, R25, P0 ;  /* 0x0000001918087207 */ /* 0x000fe40000000000 */
[----:B------:R-:W-:Y:S01]  /*14d00*/  SEL R7, R25, R24, P0 ;  /* 0x0000001819077207 */ /* 0x000fe20000000000 */
[----:B------:R-:W-:Y:S01]  /*14d10*/  IMAD.IADD R4, R9, 0x1, -R4 ;  /* 0x0000000109047824 */ /* 0x000fe200078e0a04 */
[----:B------:R-:W-:-:S02]  /*14d20*/  LOP3.LUT R3, R3, 0x3fffffe, RZ, 0xc0, !PT ;  /* 0x03fffffe03037812 */ /* 0x000fc400078ec0ff */
[----:B------:R-:W-:Y:S01]  /*14d30*/  SHF.R.S32.HI R9, RZ, 0x5, R42 ;  /* 0x00000005ff097819 */ /* 0x000fe2000001142a */
[----:B------:R-:W-:Y:S01]  /*14d40*/  IMAD.U32 R42, RZ, RZ, UR6 ;  /* 0x00000006ff2a7e24 */ /* 0x000fe2000f8e00ff */
[----:B------:R-:W-:Y:S01]  /*14d50*/  LEA.HI R25, R23, R23, RZ, 0x1 ;  /* 0x0000001717197211 */ /* 0x000fe200078f08ff */
[----:B------:R-:W-:Y:S01]  /*14d60*/  IMAD.IADD R3, R30, 0x1, -R3 ;  /* 0x000000011e037824 */ /* 0x000fe200078e0a03 */
        /* <DEDUP_REMOVED lines=9> */
[----:B------:R-:W1:Y:S01]  /*14e00*/  S2UR UR4, SR_CTAID.Y ;  /* 0x00000000000479c3 */ /* 0x000e620000002600 */
[----:B------:R-:W-:Y:S01]  /*14e10*/  SEL R11, R51, R50, P0 ;  /* 0x00000032330b7207 */ /* 0x000fe20000000000 */
[----:B------:R-:W-:Y:S01]  /*14e20*/  IMAD R4, R46, 0x8, R3 ;  /* 0x000000082e047824 */ /* 0x000fe200078e0203 */
[----:B------:R-:W-:Y:S01]  /*14e30*/  SEL R60, R80, R81, P0 ;  /* 0x00000051503c7207 */ /* 0x000fe20000000000 */
[----:B------:R-:W-:Y:S01]  /*14e40*/  ULDC.64 UR6, c[0x0][0xb48] ;  /* 0x0002d20000067ab9 */ /* 0x000fe20000000a00 */
[----:B------:R-:W-:-:S02]  /*14e50*/  SEL R91, R81, R80, P0 ;  /* 0x00000050515b7207 */ /* 0x000fc40000000000 */
[----:B------:R-:W-:Y:S01]  /*14e60*/  SEL R6, R86, R87, P0 ;  /* 0x0000005756067207 */ /* 0x000fe20000000000 */
[----:B------:R-:W3:Y:S01]  /*14e70*/  LDC R80, c[0x0][0xbe8] ;  /* 0x0002fa00ff507b82 */ /* 0x000ee20000000800 */
[----:B------:R-:W-:Y:S02]  /*14e80*/  SEL R87, R87, R86, P0 ;  /* 0x0000005657577207 */ /* 0x000fe40000000000 */
[----:B------:R-:W-:Y:S02]  /*14e90*/  SEL R20, R40, R41, P0 ;  /* 0x0000002928147207 */ /* 0x000fe40000000000 */
[----:B------:R-:W-:Y:S02]  /*14ea0*/  SEL R21, R41, R40, P0 ;  /* 0x0000002829157207 */ /* 0x000fe40000000000 */
[----:B------:R-:W-:Y:S02]  /*14eb0*/  SEL R24, R38, R39, P0 ;  /* 0x0000002726187207 */ /* 0x000fe40000000000 */
[----:B------:R-:W-:-:S02]  /*14ec0*/  SEL R57, R39, R38, P0 ;  /* 0x0000002627397207 */ /* 0x000fc40000000000 */
[----:B------:R-:W-:Y:S02]  /*14ed0*/  SEL R38, R70, R71, P0 ;  /* 0x0000004746267207 */ /* 0x000fe40000000000 */
[----:B------:R-:W-:Y:S01]  /*14ee0*/  SEL R41, R71, R70, P0 ;  /* 0x0000004647297207 */ /* 0x000fe20000000000 */
[C---:B0-----:R-:W-:Y:S01]  /*14ef0*/  IMAD R70, R73.reuse, 0x80, R3 ;  /* 0x0000008049467824 */ /* 0x041fe200078e0203 */
        /* <DEDUP_REMOVED lines=20> */
[----:B------:R-:W-:Y:S01]  /*15040*/  IMAD.IADD R68, R13, 0x1, -R68 ;  /* 0x000000010d447824 */ /* 0x000fe200078e0a44 */
[----:B------:R-:W-:Y:S02]  /*15050*/  SEL R98, R44, R45, P0 ;  /* 0x0000002d2c627207 */ /* 0x000fe40000000000 */
[----:B------:R-:W-:Y:S02]  /*15060*/  SEL R105, R45, R44, P0 ;  /* 0x0000002c2d697207 */ /* 0x000fe40000000000 */
[----:B------:R-:W-:-:S02]  /*15070*/  SEL R44, R62, R63, P0 ;  /* 0x0000003f3e2c7207 */ /* 0x000fc40000000000 */
[----:B------:R-:W-:Y:S02]  /*15080*/  SEL R53, R63, R62, P0 ;  /* 0x0000003e3f357207 */ /* 0x000fe40000000000 */
[----:B------:R-:W-:Y:S02]  /*15090*/  LOP3.LUT P1, RZ, R13, 0x3, RZ, 0xc0, !PT ;  /* 0x000000030dff7812 */ /* 0x000fe4000782c0ff */
[----:B------:R-:W-:Y:S02]  /*150a0*/  SEL R81, R35, R34, P0 ;  /* 0x0000002223517207 */ /* 0x000fe40000000000 */
[----:B------:R-:W-:Y:S02]  /*150b0*/  SEL R26, R78, R79, P0 ;  /* 0x0000004f4e1a7207 */ /* 0x000fe40000000000 */
[----:B------:R-:W-:Y:S02]  /*150c0*/  SEL R35, R79, R78, P0 ;  /* 0x0000004e4f237207 */ /* 0x000fe40000000000 */
[----:B------:R-:W-:-:S02]  /*150d0*/  SEL R40, R66, R67, P0 ;  /* 0x0000004342287207 */ /* 0x000fc40000000000 */
[----:B------:R-:W-:Y:S02]  /*150e0*/  SEL R36, R74, R75, P0 ;  /* 0x0000004b4a247207 */ /* 0x000fe40000000000 */
[----:B------:R-:W-:Y:S02]  /*150f0*/  SEL R34, R82, R83, P0 ;  /* 0x0000005352227207 */ /* 0x000fe40000000000 */
[----:B------:R-:W-:Y:S02]  /*15100*/  SEL R45, R67, R66, P0 ;  /* 0x00000042432d7207 */ /* 0x000fe40000000000 */
[----:B---3--:R-:W-:Y:S02]  /*15110*/  ISETP.NE.AND P2, PT, R80, 0x1, PT ;  /* 0x000000015000780c */ /* 0x008fe40003f45270 */
[----:B------:R-:W-:Y:S02]  /*15120*/  SEL R39, R75, R74, P0 ;  /* 0x0000004a4b277207 */ /* 0x000fe40000000000 */
[----:B------:R-:W-:-:S09]  /*15130*/  SEL R37, R83, R82, P0 ;  /* 0x0000005253257207 */ /* 0x000fd20000000000 */
[----:B------:R-:W0:Y:S08]  /*15140*/  @P2 LDC R82, c[0x0][0xbec] ;  /* 0x0002fb00ff522b82 */ /* 0x000e300000000800 */
[----:B------:R-:W3:Y:S01]  /*15150*/  @P2 LDC R75, c[0x0][0xbf0] ;  /* 0x0002fc00ff4b2b82 */ /* 0x000ee20000000800 */
[----:B--2---:R2:W-:Y:S04]  /*15160*/  SHFL.IDX PT, R50, R12, R5, 0x1c1f ;  /* 0x001c1f050c327589 */ /* 0x0045e800000e0000 */
[----:B------:R-:W-:Y:S04]  /*15170*/  SHFL.IDX PT, R3, R6, R5, 0x1c1f ;  /* 0x001c1f0506037589 */ /* 0x000fe800000e0000 */
[----:B------:R-:W-:Y:S01]  /*15180*/  SHFL.IDX PT, R8, R8, R5, 0x1c1f ;  /* 0x001c1f0508087589 */ /* 0x000fe200000e0000 */
[----:B--2---:R-:W-:-:S03]  /*15190*/  LOP3.LUT R12, R5, 0x2, RZ, 0x3c, !PT ;  /* 0x00000002050c7812 */ /* 0x004fc600078e3cff */
[----:B------:R-:W-:Y:S04]  /*151a0*/  SHFL.IDX PT, R58, R10, R5, 0x1c1f ;  /* 0x001c1f050a3a7589 */ /* 0x000fe800000e0000 */
[----:B------:R2:W-:Y:S04]  /*151b0*/  SHFL.IDX PT, R6, R87, R12, 0x1c1f ;  /* 0x001c1f0c57067589 */ /* 0x0005e800000e0000 */
[----:B------:R-:W-:Y:S04]  /*151c0*/  SHFL.IDX PT, R7, R7, R12, 0x1c1f ;  /* 0x001c1f0c07077589 */ /* 0x000fe800000e0000 */
[----:B------:R-:W-:Y:S01]  /*151d0*/  SHFL.IDX PT, R9, R102, R5, 0x1c1f ;  /* 0x001c1f0566097589 */ /* 0x000fe200000e0000 */
[----:B--2---:R-:W2:Y:S03]  /*151e0*/  LDC.64 R86, c[0x0][0xb40] ;  /* 0x0002d000ff567b82 */ /* 0x004ea60000000a00 */
[----:B------:R-:W-:Y:S04]  /*151f0*/  SHFL.IDX PT, R10, R109, R12, 0x1c1f ;  /* 0x001c1f0c6d0a7589 */ /* 0x000fe800000e0000 */
[----:B------:R-:W-:Y:S04]  /*15200*/  SHFL.IDX PT, R14, R14, R5, 0x1c1f ;  /* 0x001c1f050e0e7589 */ /* 0x000fe800000e0000 */
[----:B------:R-:W-:Y:S04]  /*15210*/  SHFL.IDX PT, R15, R15, R12, 0x1c1f ;  /* 0x001c1f0c0f0f7589 */ /* 0x000fe800000e0000 */
[----:B------:R-:W-:Y:S04]  /*15220*/  SHFL.IDX PT, R20, R20, R5, 0x1c1f ;  /* 0x001c1f0514147589 */ /* 0x000fe800000e0000 */
[----:B------:R-:W-:Y:S04]  /*15230*/  SHFL.IDX PT, R54, R16, R5, 0x1c1f ;  /* 0x001c1f0510367589 */ /* 0x000fe800000e0000 */
[----:B------:R-:W-:Y:S01]  /*15240*/  SHFL.IDX PT, R21, R21, R12, 0x1c1f ;  /* 0x001c1f0c15157589 */ /* 0x000fe200000e0000 */
[----:B--2---:R-:W-:-:S03]  /*15250*/  IMAD.WIDE.U32 R42, R86, UR37, R42 ;  /* 0x00000025562a7c25 */ /* 0x004fc6000f8e002a */
        /* <DEDUP_REMOVED lines=11> */
[----:B------:R-:W4:Y:S04]  /*15310*/  SHFL.IDX PT, R32, R101, R12, 0x1c1f ;  /* 0x001c1f0c65207589 */ /* 0x000f2800000e0000 */
[----:B------:R5:W-:Y:S04]  /*15320*/  SHFL.IDX PT, R79, R85, R12, 0x1c1f ;  /* 0x001c1f0c554f7589 */ /* 0x000be800000e0000 */
[----:B------:R-:W-:Y:S04]  /*15330*/  SHFL.IDX PT, R51, R24, R5, 0x1c1f ;  /* 0x001c1f0518337589 */ /* 0x000fe800000e0000 */
[----:B------:R-:W-:Y:S01]  /*15340*/  SHFL.IDX PT, R23, R96, R5, 0x1c1f ;  /* 0x001c1f0560177589 */ /* 0x000fe200000e0000 */
[----:B-----5:R-:W5:Y:S03]  /*15350*/  LDC.64 R84, c[0x0][0xbd8] ;  /* 0x0002f600ff547b82 */ /* 0x020f660000000a00 */
[----:B------:R-:W-:Y:S04]  /*15360*/  SHFL.IDX PT, R24, R103, R12, 0x1c1f ;  /* 0x001c1f0c67187589 */ /* 0x000fe800000e0000 */
[----:B------:R-:W-:Y:S04]  /*15370*/  SHFL.IDX PT, R47, R56, R5, 0x1c1f ;  /* 0x001c1f05382f7589 */ /* 0x000fe800000e0000 */
[----:B------:R1:W-:Y:S04]  /*15380*/  SHFL.IDX PT, R49, R90, R5, 0x1c1f ;  /* 0x001c1f055a317589 */ /* 0x0003e800000e0000 */
[----:B------:R-:W-:Y:S04]  /*15390*/  SHFL.IDX PT, R56, R97, R12, 0x1c1f ;  /* 0x001c1f0c61387589 */ /* 0x000fe800000e0000 */
[----:B------:R0:W-:Y:S01]  /*153a0*/  SHFL.IDX PT, R66, R88, R5, 0x1c1f ;  /* 0x001c1f0558427589 */ /* 0x0001e200000e0000 */
[----:B-1----:R-:W1:Y:S03]  /*153b0*/  @P2 LDC R90, c[0x0][0xbec] ;  /* 0x0002fb00ff5a2b82 */ /* 0x002e660000000800 */
[----:B------:R-:W-:Y:S04]  /*153c0*/  SHFL.IDX PT, R67, R93, R12, 0x1c1f ;  /* 0x001c1f0c5d437589 */ /* 0x000fe800000e0000 */
[----:B------:R-:W-:Y:S01]  /*153d0*/  SHFL.IDX PT, R33, R92, R5, 0x1c1f ;  /* 0x001c1f055c217589 */ /* 0x000fe200000e0000 */
[----:B0-----:R-:W0:Y:S03]  /*153e0*/  LDC R88, c[0x0][0xc50] ;  /* 0x00031400ff587b82 */ /* 0x001e260000000800 */
[----:B------:R-:W-:Y:S04]  /*153f0*/  SHFL.IDX PT, R61, R72, R5, 0x1c1f ;  /* 0x001c1f05483d7589 */ /* 0x000fe800000e0000 */
[----:B------:R-:W-:Y:S04]  /*15400*/  SHFL.IDX PT, R71, R60, R5, 0x1c1f ;  /* 0x001c1f053c477589 */ /* 0x000fe800000e0000 */
[----:B------:R-:W-:Y:S04]  /*15410*/  SHFL.IDX PT, R48, R48, R5, 0x1c1f ;  /* 0x001c1f0530307589 */ /* 0x000fe800000e0000 */
[----:B------:R-:W-:Y:S01]  /*15420*/  SHFL.IDX PT, R64, R64, R5, 0x1c1f ;  /* 0x001c1f0540407589 */ /* 0x000fe200000e0000 */
[----:B-1----:R-:W-:-:S03]  /*15430*/  @P2 IMAD.HI.U32 R90, R73, R90, RZ ;  /* 0x0000005a495a2227 */ /* 0x002fc600078e00ff */
[----:B------:R-:W-:Y:S04]  /*15440*/  SHFL.IDX PT, R52, R52, R5, 0x1c1f ;  /* 0x001c1f0534347589 */ /* 0x000fe800000e0000 */
[----:B------:R-:W-:Y:S04]  /*15450*/  SHFL.IDX PT, R44, R44, R5, 0x1c1f ;  /* 0x001c1f052c2c7589 */ /* 0x000fe800000e0000 */
[----:B------:R-:W-:Y:S04]  /*15460*/  SHFL.IDX PT, R40, R40, R5, 0x1c1f ;  /* 0x001c1f0528287589 */ /* 0x000fe800000e0000 */
[----:B------:R-:W-:Y:S04]  /*15470*/  SHFL.IDX PT, R38, R38, R5, 0x1c1f ;  /* 0x001c1f0526267589 */ /* 0x000fe800000e0000 */
[----:B------:R-:W-:Y:S04]  /*15480*/  SHFL.IDX PT, R36, R36, R5, 0x1c1f ;  /* 0x001c1f0524247589 */ /* 0x000fe800000e0000 */
[----:B------:R2:W-:Y:S04]  /*15490*/  SHFL.IDX PT, R4, R26, R5, 0x1c1f ;  /* 0x001c1f051a047589 */ /* 0x0005e800000e0000 */
[----:B------:R1:W-:Y:S04]  /*154a0*/  SHFL.IDX PT, R34, R34, R5, 0x1c1f ;  /* 0x001c1f0522227589 */ /* 0x0003e800000e0000 */
[----:B------:R-:W3:Y:S01]  /*154b0*/  SHFL.IDX PT, R60, R99, R12, 0x1c1f ;  /* 0x001c1f0c633c7589 */ /* 0x000ee200000e0000 */
[----:B--2---:R-:W-:-:S03]  /*154c0*/  SEL R26, R28, R29, P0 ;  /* 0x0000001d1c1a7207 */ /* 0x004fc60000000000 */
[----:B------:R-:W2:Y:S01]  /*154d0*/  SHFL.IDX PT, R72, R95, R12, 0x1c1f ;  /* 0x001c1f0c5f487589 */ /* 0x000ea200000e0000 */
[----:B------:R-:W-:Y:S02]  /*154e0*/  SEL R28, R29, R28, P0 ;  /* 0x0000001c1d1c7207 */ /* 0x000fe40000000000 */
[----:B-1----:R-:W-:Y:S01]  /*154f0*/  SEL R5, R3, R6, P0 ;  /* 0x0000000603057207 */ /* 0x002fe20000000000 */
[----:B------:R-:W-:Y:S01]  /*15500*/  SHFL.IDX PT, R77, R77, R12, 0x1c1f ;  /* 0x001c1f0c4d4d7589 */ /* 0x000fe200000e0000 */
[----:B------:R-:W-:Y:S02]  /*15510*/  SEL R3, R6, R3, P0 ;  /* 0x0000000306037207 */ /* 0x000fe40000000000 */
[----:B------:R-:W-:Y:S01]  /*15520*/  SEL R6, R8, R7, P0 ;  /* 0x0000000708067207 */ /* 0x000fe20000000000 */
[----:B------:R-:W1:Y:S01]  /*15530*/  SHFL.IDX PT, R74, R91, R12, 0x1c1f ;  /* 0x001c1f0c5b4a7589 */ /* 0x000e6200000e0000 */
[----:B------:R-:W-:Y:S02]  /*15540*/  SEL R8, R7, R8, P0 ;  /* 0x0000000807087207 */ /* 0x000fe40000000000 */
[----:B------:R-:W-:Y:S01]  /*15550*/  SEL R7, R9, R10, P0 ;  /* 0x0000000a09077207 */ /* 0x000fe20000000000 */
[----:B------:R-:W1:Y:S01]  /*15560*/  SHFL.IDX PT, R76, R89, R12, 0x1c1f ;  /* 0x001c1f0c594c7589 */ /* 0x000e6200000e0000 */
[----:B------:R-:W-:-:S02]  /*15570*/  SEL R9, R10, R9, P0 ;  /* 0x000000090a097207 */ /* 0x000fc40000000000 */
[----:B------:R-:W-:Y:S01]  /*15580*/  SEL R10, R14, R15, P0 ;  /* 0x0000000f0e0a7207 */ /* 0x000fe20000000000 */
[----:B------:R-:W-:Y:S01]  /*15590*/  SHFL.IDX PT, R78, R57, R12, 0x1c1f ;  /* 0x001c1f0c394e7589 */ /* 0x000fe200000e0000 */
[----:B------:R-:W-:Y:S02]  /*155a0*/  SEL R14, R15, R14, P0 ;  /* 0x0000000e0f0e7207 */ /* 0x000fe40000000000 */
[----:B------:R-:W-:Y:S01]  /*155b0*/  SEL R15, R16, R13, P0 ;  /* 0x0000000d100f7207 */ /* 0x000fe20000000000 */
[----:B------:R-:W1:Y:S01]  /*155c0*/  SHFL.IDX PT, R81, R81, R12, 0x1c1f ;  /* 0x001c1f0c51517589 */ /* 0x000e6200000e0000 */
[----:B----4-:R-:W-:-:S03]  /*155d0*/  SEL R29, R32, R25, P0 ;  /* 0x00000019201d7207 */ /* 0x010fc60000000000 */
[----:B------:R-:W-:Y:S04]  /*155e0*/  SHFL.IDX PT, R65, R65, R12, 0x1c1f ;  /* 0x001c1f0c41417589 */ /* 0x000fe800000e0000 */
[----:B------:R-:W-:Y:S04]  /*155f0*/  SHFL.IDX PT, R69, R69, R12, 0x1c1f ;  /* 0x001c1f0c45457589 */ /* 0x000fe800000e0000 */
[----:B------:R4:W-:Y:S04]  /*15600*/  SHFL.IDX PT, R59, R27, R12, 0x1c1f ;  /* 0x001c1f0c1b3b7589 */ /* 0x0009e800000e0000 */
[----:B------:R0:W-:Y:S04]  /*15610*/  SHFL.IDX PT, R63, R11, R12, 0x1c1f ;  /* 0x001c1f0c0b3f7589 */ /* 0x0001e800000e0000 */
[----:B------:R-:W-:Y:S01]  /*15620*/  SHFL.IDX PT, R53, R53, R12, 0x1c1f ;  /* 0x001c1f0c35357589 */ /* 0x000fe200000e0000 */
[----:B----4-:R-:W-:Y:S01]  /*15630*/  SEL R27, R25, R32, P0 ;  /* 0x00000020191b7207 */ /* 0x010fe20000000000 */
[----:B-----5:R-:W-:-:S02]  /*15640*/  IMAD R32, R84, UR38, RZ ;  /* 0x0000002654207c24 */ /* 0x020fc4000f8e02ff */
[----:B------:R-:W-:Y:S01]  /*15650*/  SHFL.IDX PT, R55, R55, R12, 0x1c1f ;  /* 0x001c1f0c37377589 */ /* 0x000fe200000e0000 */
[----:B---3--:R-:W-:Y:S02]  /*15660*/  SEL R25, R60, R33, P0 ;  /* 0x000000213c197207 */ /* 0x008fe40000000000 */
[----:B0-----:R-:W-:Y:S01]  /*15670*/  SEL R11, R13, R16, P0 ;  /* 0x000000100d0b7207 */ /* 0x001fe20000000000 */
[----:B------:R-:W-:Y:S01]  /*15680*/  SHFL.IDX PT, R41, R41, R12, 0x1c1f ;  /* 0x001c1f0c29297589 */ /* 0x000fe200000e0000 */
[----:B------:R-:W-:Y:S02]  /*15690*/  SEL R13, R17, R18, P0 ;  /* 0x00000012110d7207 */ /* 0x000fe40000000000 */
[----:B------:R-:W-:Y:S01]  /*156a0*/  SEL R16, R49, R56, P0 ;  /* 0x0000003831107207 */ /* 0x000fe20000000000 */
[----:B------:R-:W-:Y:S04]  /*156b0*/  SHFL.IDX PT, R45, R45, R12, 0x1c1f ;  /* 0x001c1f0c2d2d7589 */ /* 0x000fe800000e0000 */
[----:B------:R-:W-:Y:S04]  /*156c0*/  SHFL.IDX PT, R35, R35, R12, 0x1c1f ;  /* 0x001c1f0c23237589 */ /* 0x000fe800000e0000 */
[----:B------:R-:W-:Y:S04]  /*156d0*/  SHFL.IDX PT, R39, R39, R12, 0x1c1f ;  /* 0x001c1f0c27277589 */ /* 0x000fe800000e0000 */
[----:B------:R0:W-:Y:S02]  /*156e0*/  SHFL.IDX PT, R37, R37, R12, 0x1c1f ;  /* 0x001c1f0c25257589 */ /* 0x0001e400000e0000 */
[----:B0-----:R-:W-:-:S02]  /*156f0*/  SEL R12, R20, R21, P0 ;  /* 0x00000015140c7207 */ /* 0x001fc40000000000 */
        /* <DEDUP_REMOVED lines=9> */
[----:B------:R-:W0:Y:S01]  /*15790*/  @P2 LDC R85, c[0x0][0xbf0] ;  /* 0x0002fc00ff552b82 */ /* 0x000e220000000800 */
[----:B------:R-:W-:Y:S01]  /*157a0*/  IMAD.WIDE.U32 R56, R84, UR37, R30 ;  /* 0x0000002554387c25 */ /* 0x000fe2000f8e001e */
[----:B------:R-:W-:Y:S02]  /*157b0*/  SEL R30, R66, R67, P0 ;  /* 0x00000043421e7207 */ /* 0x000fe40000000000 */
[----:B------:R-:W-:Y:S01]  /*157c0*/  SEL R17, R33, R60, P0 ;  /* 0x0000003c21117207 */ /* 0x000fe20000000000 */
[----:B------:R-:W-:Y:S01]  /*157d0*/  IMAD R67, RZ, RZ, -UR42 ;  /* 0x8000002aff437e24 */ /* 0x000fe2000f8e02ff */
[----:B--2---:R-:W-:Y:S01]  /*157e0*/  SEL R31, R61, R72, P0 ;  /* 0x000000483d1f7207 */ /* 0x004fe20000000000 */
[----:B------:R-:W-:Y:S01]  /*157f0*/  IMAD R66, R86, UR38, RZ ;  /* 0x0000002656427c24 */ /* 0x000fe2000f8e02ff */
[----:B------:R-:W-:Y:S01]  /*15800*/  SEL R33, R72, R61, P0 ;  /* 0x0000003d48217207 */ /* 0x000fe20000000000 */
[----:B------:R-:W-:Y:S01]  /*15810*/  IMAD R83, R88, R67, UR4 ;  /* 0x0000000458537e24 */ /* 0x000fe2000f8e0243 */
[----:B------:R-:W-:Y:S01]  /*15820*/  ULDC.64 UR4, c[0x0][0xbe0] ;  /* 0x0002f80000047ab9 */ /* 0x000fe20000000a00 */
[----:B------:R-:W-:-:S02]  /*15830*/  IMAD R61, R87, UR37, R66 ;  /* 0x00000025573d7c24 */ /* 0x000fc4000f8e0242 */
[----:B------:R-:W-:Y:S01]  /*15840*/  @P2 IMAD.HI.U32 R60, R73, R82, RZ ;  /* 0x00000052493c2227 */ /* 0x000fe200078e00ff */
[----:B------:R-:W-:-:S03]  /*15850*/  SHF.R.S32.HI R72, RZ, 0x1f, R83 ;  /* 0x0000001fff487819 */ /* 0x000fc60000011453 */
[----:B------:R-:W-:Y:S02]  /*15860*/  IMAD.IADD R61, R43, 0x1, R61 ;  /* 0x000000012b3d7824 */ /* 0x000fe400078e023d */
[----:B------:R-:W-:Y:S02]  /*15870*/  IMAD R43, R72, UR4, RZ ;  /* 0x00000004482b7c24 */ /* 0x000fe4000f8e02ff */
[----:B------:R-:W-:Y:S02]  /*15880*/  IMAD.IADD R57, R57, 0x1, R49 ;  /* 0x0000000139397824 */ /* 0x000fe400078e0231 */
[----:B------:R-:W-:Y:S01]  /*15890*/  IMAD.MOV.U32 R49, RZ, RZ, R73 ;  /* 0x000000ffff317224 */ /* 0x000fe200078e0049 */
[----:B------:R-:W-:Y:S01]  /*158a0*/  @P2 SHF.R.U32.HI R49, RZ, R75, R60 ;  /* 0x0000004bff312219 */ /* 0x000fe2000001163c */
[----:B------:R-:W-:Y:S02]  /*158b0*/  IMAD.MOV.U32 R60, RZ, RZ, R42 ;  /* 0x000000ffff3c7224 */ /* 0x000fe400078e002a */
[----:B------:R-:W-:-:S02]  /*158c0*/  IMAD R66, R83, UR5, R43 ;  /* 0x0000000553427c24 */ /* 0x000fc4000f8e022b */
[----:B------:R-:W-:Y:S01]  /*158d0*/  IMAD.MOV.U32 R67, RZ, RZ, R73 ;  /* 0x000000ffff437224 */ /* 0x000fe200078e0049 */
[----:B0-----:R-:W-:Y:S01]  /*158e0*/  @P2 SHF.R.U32.HI R67, RZ, R85, R90 ;  /* 0x00000055ff432219 */ /* 0x001fe2000001165a */
[----:B------:R-:W-:Y:S01]  /*158f0*/  IMAD.WIDE.U32 R42, R83, UR4, R56 ;  /* 0x00000004532a7c25 */ /* 0x000fe2000f8e0038 */
[----:B------:R-:W-:-:S03]  /*15900*/  ULDC.64 UR4, c[0x0][0xb30] ;  /* 0x0002cc0000047ab9 */ /* 0x000fc60000000a00 */
[----:B------:R-:W-:Y:S01]  /*15910*/  IMAD R72, R72, UR6, RZ ;  /* 0x0000000648487c24 */ /* 0x000fe2000f8e02ff */
[----:B------:R-:W-:Y:S01]  /*15920*/  IADD3 R42, P2, R49, R42, RZ ;  /* 0x0000002a312a7210 */ /* 0x000fe20007f5e0ff */
[----:B------:R-:W-:Y:S01]  /*15930*/  IMAD.WIDE.U32 R56, R83, UR6, R60 ;  /* 0x0000000653387c25 */ /* 0x000fe2000f8e003c */
[----:B------:R-:W-:Y:S02]  /*15940*/  SHF.R.S32.HI R61, RZ, 0x1f, R49 ;  /* 0x0000001fff3d7819 */ /* 0x000fe40000011431 */
[----:B------:R-:W-:Y:S01]  /*15950*/  SHF.R.S32.HI R60, RZ, 0x1f, R67 ;  /* 0x0000001fff3c7819 */ /* 0x000fe20000011443 */
[----:B------:R-:W-:Y:S01]  /*15960*/  IMAD.MOV R49, RZ, RZ, -R49 ;  /* 0x000000ffff317224 */ /* 0x000fe200078e0a31 */
[----:B------:R-:W-:Y:S01]  /*15970*/  IADD3.X R43, R61, R43, R66, P2, !PT ;  /* 0x0000002b3d2b7210 */ /* 0x000fe200017fe442 */
[----:B------:R-:W-:Y:S01]  /*15980*/  IMAD R75, R83, UR7, R72 ;  /* 0x00000007534b7c24 */ /* 0x000fe2000f8e0248 */
[----:B------:R-:W-:Y:S01]  /*15990*/  ULDC.64 UR6, c[0x0][0xbc8] ;  /* 0x0002f20000067ab9 */ /* 0x000fe20000000a00 */
[----:B------:R-:W-:-:S02]  /*159a0*/  IMAD.MOV R72, RZ, RZ, -R67 ;  /* 0x000000ffff487224 */ /* 0x000fc400078e0a43 */
[----:B------:R-:W-:Y:S02]  /*159b0*/  IMAD R60, R60, UR4, RZ ;  /* 0x000000043c3c7c24 */ /* 0x000fe4000f8e02ff */
[C-C-:B------:R-:W-:Y:S02]  /*159c0*/  IMAD R49, R80.reuse, R49, R73.reuse ;  /* 0x0000003150317224 */ /* 0x140fe400078e0249 */
[----:B------:R-:W-:Y:S02]  /*159d0*/  IMAD R61, R80, R72, R73 ;  /* 0x00000048503d7224 */ /* 0x000fe400078e0249 */
[----:B------:R-:W-:Y:S01]  /*159e0*/  IMAD R73, R67, UR5, R60 ;  /* 0x0000000543497c24 */ /* 0x000fe2000f8e023c */
[----:B------:R-:W-:Y:S01]  /*159f0*/  SHF.R.S32.HI R60, RZ, 0x1f, R49 ;  /* 0x0000001fff3c7819 */ /* 0x000fe20000011431 */
[----:B------:R-:W-:Y:S01]  /*15a00*/  IMAD.IADD R57, R57, 0x1, R75 ;  /* 0x0000000139397824 */ /* 0x000fe200078e024b */
[----:B------:R-:W-:Y:S01]  /*15a10*/  SHF.R.S32.HI R66, RZ, 0x1f, R61 ;  /* 0x0000001fff427819 */ /* 0x000fe2000001143d */
[----:B------:R-:W0:Y:S01]  /*15a20*/  S2UR UR5, SR_CgaCtaId ;  /* 0x00000000000579c3 */ /* 0x000e220000008800 */
[----:B------:R-:W-:-:S04]  /*15a30*/  IMAD.WIDE.U32 R42, R49, UR6, R42 ;  /* 0x00000006312a7c25 */ /* 0x000fc8000f8e002a */
[----:B------:R-:W-:Y:S01]  /*15a40*/  IMAD.WIDE.U32 R56, R67, UR4, R56 ;  /* 0x0000000443387c25 */ /* 0x000fe2000f8e0038 */
[----:B------:R-:W-:-:S03]  /*15a50*/  UMOV UR4, 0x400 ;  /* 0x0000040000047882 */ /* 0x000fc60000000000 */
[----:B------:R-:W-:Y:S02]  /*15a60*/  IMAD R60, R60, UR6, RZ ;  /* 0x000000063c3c7c24 */ /* 0x000fe4000f8e02ff */
[----:B------:R-:W-:Y:S02]  /*15a70*/  IMAD R66, R66, UR8, RZ ;  /* 0x0000000842427c24 */ /* 0x000fe4000f8e02ff */
[----:B------:R-:W-:Y:S02]  /*15a80*/  IMAD.IADD R57, R57, 0x1, R73 ;  /* 0x0000000139397824 */ /* 0x000fe400078e0249 */
[----:B------:R-:W-:Y:S01]  /*15a90*/  IMAD R73, R49, UR7, R60 ;  /* 0x0000000731497c24 */ /* 0x000fe2000f8e023c */
[----:B------:R-:W-:Y:S01]  /*15aa0*/  ULDC.64 UR6, c[0x0][0xba8] ;  /* 0x0002ea0000067ab9 */ /* 0x000fe20000000a00 */
[C---:B------:R-:W-:Y:S01]  /*15ab0*/  IMAD R75, R61.reuse, UR9, R66 ;  /* 0x000000093d4b7c24 */ /* 0x040fe2000f8e0242 */
[----:B-1----:R-:W-:Y:S01]  /*15ac0*/  SEL R60, R74, R71, P0 ;  /* 0x000000474a3c7207 */ /* 0x002fe20000000000 */
[----:B------:R-:W-:Y:S01]  /*15ad0*/  IMAD.WIDE.U32 R66, R61, UR8, R56 ;  /* 0x000000083d427c25 */ /* 0x000fe2000f8e0038 */
[----:B------:R-:W-:Y:S01]  /*15ae0*/  SEL R56, R71, R74, P0 ;  /* 0x0000004a47387207 */ /* 0x000fe20000000000 */
[----:B------:R-:W-:Y:S01]  /*15af0*/  ULDC.64 UR8, c[0x0][0xb00] ;  /* 0x0002c00000087ab9 */ /* 0x000fe20000000a00 */
[C---:B------:R-:W-:Y:S01]  /*15b00*/  LEA R71, P2, R42.reuse, UR6, 0x2 ;  /* 0x000000062a477c11 */ /* 0x040fe2000f8410ff */
[----:B------:R-:W-:Y:S01]  /*15b10*/  IMAD.IADD R49, R43, 0x1, R73 ;  /* 0x000000012b317824 */ /* 0x000fe200078e0249 */
[----:B------:R-:W-:Y:S01]  /*15b20*/  ULDC UR6, c[0x0][0xa88] ;  /* 0x0002a20000067ab9 */ /* 0x000fe20000000800 */
[----:B------:R-:W-:Y:S01]  /*15b30*/  IMAD.IADD R43, R67, 0x1, R75 ;  /* 0x00000001432b7824 */ /* 0x000fe200078e024b */
[----:B0-----:R-:W-:Y:S01]  /*15b40*/  ULEA UR4, UR5, UR4, 0x18 ;  /* 0x0000000405047291 */ /* 0x001fe2000f8ec03f */
[----:B------:R-:W-:Y:S01]  /*15b50*/  SHFL.IDX PT, R72, R71, RZ, 0x1c1f ;  /* 0x001c1fff47487589 */ /* 0x000fe200000e0000 */
[----:B------:R-:W-:Y:S01]  /*15b60*/  LEA.HI.X R49, R42, UR7, R49, 0x2, P2 ;  /* 0x000000072a317c11 */ /* 0x000fe200090f1431 */
[----:B------:R-:W-:Y:S01]  /*15b70*/  IMAD R83, R80, UR6, RZ ;  /* 0x0000000650537c24 */ /* 0x000fe2000f8e02ff */
[----:B------:R-:W-:Y:S01]  /*15b80*/  UIADD3 UR4, UR4, 0x22820, URZ ;  /* 0x0002282004047890 */ /* 0x000fe2000fffe03f */
[----:B------:R0:W-:Y:S01]  /*15b90*/  SHFL.IDX PT, R74, R71, 0x1, 0x1c1f ;  /* 0x003c1f00474a7f89 */ /* 0x0001e200000e0000 */
[----:B------:R-:W-:Y:S01]  /*15ba0*/  VIADD R80, R70, 0x8 ;  /* 0x0000000846507836 */ /* 0x000fe20000000000 */
[----:B------:R-:W-:Y:S01]  /*15bb0*/  LEA R82, P3, R66, UR8, 0x2 ;  /* 0x0000000842527c11 */ /* 0x000fe2000f8610ff */
[----:B------:R-:W-:Y:S01]  /*15bc0*/  UPRMT UR4, URZ, 0x654, UR4 ;  /* 0x000006543f047896 */ /* 0x000fe20008000004 */
[----:B------:R-:W1:Y:S01]  /*15bd0*/  SHFL.IDX PT, R73, R49, RZ, 0x1c1f ;  /* 0x001c1fff31497589 */ /* 0x000e6200000e0000 */
[----:B------:R-:W-:-:S02]  /*15be0*/  ISETP.GE.OR P2, PT, R70, R83, P1 ;  /* 0x000000534600720c */ /* 0x000fc40000f46670 */
[-C--:B------:R-:W-:Y:S01]  /*15bf0*/  ISETP.GE.OR P1, PT, R80, R83.reuse, P1 ;  /* 0x000000535000720c */ /* 0x080fe20000f26670 */
[----:B------:R2:W3:Y:S01]  /*15c00*/  SHFL.IDX PT, R75, R49, 0x1, 0x1c1f ;  /* 0x003c1f00314b7f89 */ /* 0x0004e200000e0000 */
[----:B------:R-:W-:Y:S01]  /*15c10*/  LEA.HI.X R84, R66, UR9, R43, 0x2, P3 ;  /* 0x0000000942547c11 */ /* 0x000fe200098f142b */
[----:B0-----:R-:W-:Y:S01]  /*15c20*/  IMAD.SHL.U32 R71, R68, 0x2, RZ ;  /* 0x0000000244477824 */ /* 0x001fe200078e00ff */
[----:B------:R-:W-:Y:S01]  /*15c30*/  ISETP.GE.AND P3, PT, R70, R83, PT ;  /* 0x000000534600720c */ /* 0x000fe20003f66270 */
[----:B------:R-:W-:Y:S01]  /*15c40*/  SYNCS.ARRIVE.TRANS64.RED.A1T0 RZ, [UR4], RZ ;  /* 0x000000ffffff79a7 */ /* 0x000fe20008100404 */
[----:B------:R0:W4:Y:S01]  /*15c50*/  SHFL.IDX PT, R66, R82, RZ, 0x1c1f ;  /* 0x001c1fff52427589 */ /* 0x00012200000e0000 */
[----:B------:R-:W-:Y:S02]  /*15c60*/  SEL R57, R48, R77, P0 ;  /* 0x0000004d30397207 */ /* 0x000fe40000000000 */
[----:B------:R-:W-:Y:S01]  /*15c70*/  SEL R61, R77, R48, P0 ;  /* 0x000000304d3d7207 */ /* 0x000fe20000000000 */
[----:B------:R0:W0:Y:S01]  /*15c80*/  SHFL.IDX PT, R67, R84, RZ, 0x1c1f ;  /* 0x001c1fff54437589 */ /* 0x00002200000e0000 */
[----:B------:R-:W-:-:S02]  /*15c90*/  SEL R42, R46, R79, P0 ;  /* 0x0000004f2e2a7207 */ /* 0x000fc40000000000 */
[----:B------:R-:W-:Y:S02]  /*15ca0*/  SEL R43, R47, R76, P0 ;  /* 0x0000004c2f2b7207 */ /* 0x000fe40000000000 */
[----:B------:R-:W-:Y:S02]  /*15cb0*/  SEL R48, R50, R81, P0 ;  /* 0x0000005132307207 */ /* 0x000fe40000000000 */
[----:B--2---:R-:W-:Y:S02]  /*15cc0*/  SEL R49, R51, R78, P0 ;  /* 0x0000004e33317207 */ /* 0x004fe40000000000 */
[----:B------:R-:W-:Y:S01]  /*15cd0*/  SEL R46, R79, R46, P0 ;  /* 0x0000002e4f2e7207 */ /* 0x000fe20000000000 */
[----:B-1----:R1:W-:Y:S01]  /*15ce0*/  @!P2 ST.E desc[UR50][R72.64], R0 ;  /* 0x000000004800a985 */ /* 0x0023e2000c101932 */
[----:B------:R-:W-:Y:S02]  /*15cf0*/  SEL R47, R76, R47, P0 ;  /* 0x0000002f4c2f7207 */ /* 0x000fe40000000000 */
[----:B------:R-:W-:Y:S01]  /*15d00*/  SEL R50, R81, R50, P0 ;  /* 0x0000003251327207 */ /* 0x000fe20000000000 */
[----:B---3--:R1:W-:Y:S01]  /*15d10*/  @!P1 ST.E desc[UR50][R74.64], R2 ;  /* 0x000000024a009985 */ /* 0x0083e2000c101932 */
[----:B------:R-:W-:Y:S01]  /*15d20*/  SEL R51, R78, R51, P0 ;  /* 0x000000334e337207 */ /* 0x000fe20000000000 */
[----:B------:R-:W-:Y:S06]  /*15d30*/  @P3 BRA `(.L_x_8512) ;  /* 0x0000000400783947 */ /* 0x000fec0003800000 */
[C---:B-1----:R-:W-:Y:S01]  /*15d40*/  VIADD R0, R71.reuse, 0x8 ;  /* 0x0000000847007836 */ /* 0x042fe20000000000 */
        /* <DEDUP_REMOVED lines=8> */
[----:B------:R-:W-:-:S04]  /*15dd0*/  ISETP.GE.AND P1, PT, R70, UR4, PT ;  /* 0x0000000446007c0c */ /* 0x000fc8000bf26270 */
[----:B------:R-:W-:-:S03]  /*15de0*/  ISETP.GE.AND P5, PT, R79, UR4, PT ;  /* 0x000000044f007c0c */ /* 0x000fc6000bfa6270 */
[C-C-:B0---4-:R-:W-:Y:S02]  /*15df0*/  @!P2 IMAD.WIDE R72, R71.reuse, 0x4, R66.reuse ;  /* 0x000000044748a825 */ /* 0x151fe400078e0242 */
[----:B------:R-:W-:Y:S02]  /*15e00*/  @!P3 LEA.HI R0, R0, R0, RZ, 0x1 ;  /* 0x000000000000b211 */ /* 0x000fe400078f08ff */
[----:B------:R-:W-:Y:S01]  /*15e10*/  @!P4 LEA.HI R68, R68, R68, RZ, 0x1 ;  /* 0x000000444444c211 */ /* 0x000fe200078f08ff */
[----:B------:R0:W-:Y:S01]  /*15e20*/  @!P2 ST.E.64 desc[UR50][R72.64], R6 ;  /* 0x000000064800a985 */ /* 0x0001e2000c101b32 */
[----:B------:R-:W-:Y:S01]  /*15e30*/  @!P3 LOP3.LUT R75, R0, 0xfffffffe, RZ, 0xc0, !PT ;  /* 0xfffffffe004bb812 */ /* 0x000fe200078ec0ff */
[----:B------:R-:W-:Y:S01]  /*15e40*/  VIADD R0, R71, 0x28 ;  /* 0x0000002847007836 */ /* 0x000fe20000000000 */
[----:B------:R-:W-:Y:S02]  /*15e50*/  @!P1 LEA.HI R70, R70, R70, RZ, 0x1 ;  /* 0x0000004646469211 */ /* 0x000fe400078f08ff */
[----:B------:R-:W-:Y:S01]  /*15e60*/  @!P4 LOP3.LUT R77, R68, 0xfffffffe, RZ, 0xc0, !PT ;  /* 0xfffffffe444dc812 */ /* 0x000fe200078ec0ff */
[----:B------:R-:W-:Y:S01]  /*15e70*/  @!P3 IMAD.WIDE R74, R75, 0x4, R66 ;  /* 0x000000044b4ab825 */ /* 0x000fe200078e0242 */
[----:B------:R-:W-:-:S02]  /*15e80*/  ISETP.GE.AND P2, PT, R78, UR4, PT ;  /* 0x000000044e007c0c */ /* 0x000fc4000bf46270 */
[----:B------:R-:W-:Y:S01]  /*15e90*/  @!P5 LEA.HI R79, R79, R79, RZ, 0x1 ;  /* 0x0000004f4f4fd211 */ /* 0x000fe200078f08ff */
[----:B------:R-:W-:Y:S01]  /*15ea0*/  VIADD R68, R71, 0x30 ;  /* 0x0000003047447836 */ /* 0x000fe20000000000 */
[----:B------:R1:W-:Y:S01]  /*15eb0*/  @!P3 ST.E.64 desc[UR50][R74.64], R8 ;  /* 0x000000084a00b985 */ /* 0x0003e2000c101b32 */
[--C-:B------:R-:W-:Y:S01]  /*15ec0*/  @!P4 IMAD.WIDE R76, R77, 0x4, R66.reuse ;  /* 0x000000044d4cc825 */ /* 0x100fe200078e0242 */
[----:B------:R-:W-:Y:S02]  /*15ed0*/  ISETP.GE.AND P3, PT, R0, UR4, PT ;  /* 0x0000000400007c0c */ /* 0x000fe4000bf66270 */
[----:B0-----:R-:W-:Y:S01]  /*15ee0*/  @!P1 LOP3.LUT R7, R70, 0xfffffffe, RZ, 0xc0, !PT ;  /* 0xfffffffe46079812 */ /* 0x001fe200078ec0ff */
[C---:B------:R-:W-:Y:S01]  /*15ef0*/  VIADD R72, R71.reuse, 0x40 ;  /* 0x0000004047487836 */ /* 0x040fe20000000000 */
[----:B------:R-:W-:Y:S01]  /*15f00*/  ISETP.GE.AND P6, PT, R68, UR4, PT ;  /* 0x0000000444007c0c */ /* 0x000fe2000bfc6270 */
[----:B------:R-:W-:Y:S01]  /*15f10*/  VIADD R70, R71, 0x48 ;  /* 0x0000004847467836 */ /* 0x000fe20000000000 */
[----:B------:R0:W-:Y:S01]  /*15f20*/  @!P4 ST.E.64 desc[UR50][R76.64], R10 ;  /* 0x0000000a4c00c985 */ /* 0x0001e2000c101b32 */
[----:B------:R-:W-:Y:S01]  /*15f30*/  @!P1 IMAD.WIDE R6, R7, 0x4, R66 ;  /* 0x0000000407069825 */ /* 0x000fe200078e0242 */
[----:B------:R-:W-:-:S02]  /*15f40*/  ISETP.GE.AND P4, PT, R72, UR4, PT ;  /* 0x0000000448007c0c */ /* 0x000fc4000bf86270 */
[----:B------:R-:W-:Y:S02]  /*15f50*/  @!P2 LEA.HI R78, R78, R78, RZ, 0x1 ;  /* 0x0000004e4e4ea211 */ /* 0x000fe400078f08ff */
[----:B------:R2:W-:Y:S01]  /*15f60*/  @!P1 ST.E.64 desc[UR50][R6.64], R14 ;  /* 0x0000000e06009985 */ /* 0x0005e2000c101b32 */
[----:B------:R-:W-:Y:S02]  /*15f70*/  ISETP.GE.AND P1, PT, R70, UR4, PT ;  /* 0x0000000446007c0c */ /* 0x000fe4000bf26270 */
[----:B-1----:R-:W-:Y:S02]  /*15f80*/  @!P2 LOP3.LUT R9, R78, 0xfffffffe, RZ, 0xc0, !PT ;  /* 0xfffffffe4e09a812 */ /* 0x002fe400078ec0ff */
[----:B------:R-:W-:Y:S02]  /*15f90*/  @!P6 LEA.HI R68, R68, R68, RZ, 0x1 ;  /* 0x000000444444e211 */ /* 0x000fe400078f08ff */
[----:B------:R-:W-:Y:S01]  /*15fa0*/  @!P3 LEA.HI R0, R0, R0, RZ, 0x1 ;  /* 0x000000000000b211 */ /* 0x000fe200078f08ff */
[----:B------:R-:W-:Y:S01]  /*15fb0*/  @!P2 IMAD.WIDE R8, R9, 0x4, R66 ;  /* 0x000000040908a825 */ /* 0x000fe200078e0242 */
[----:B------:R-:W-:-:S02]  /*15fc0*/  @!P6 LOP3.LUT R73, R68, 0xfffffffe, RZ, 0xc0, !PT ;  /* 0xfffffffe4449e812 */ /* 0x000fc400078ec0ff */
        /* <DEDUP_REMOVED lines=14> */
[----:B------:R-:W-:Y:S02]  /*160b0*/  @!P5 ST.E.64 desc[UR50][R14.64], R22 ;  /* 0x000000160e00d985 */ /* 0x000fe4000c101b32 */
[----:B------:R-:W-:-:S02]  /*160c0*/  VIADD R12, R71, 0x58 ;  /* 0x00000058470c7836 */ /* 0x000fc40000000000 */
[----:B------:R0:W-:Y:S01]  /*160d0*/  @!P4 ST.E.64 desc[UR50][R8.64], R26 ;  /* 0x0000001a0800c985 */ /* 0x0001e2000c101b32 */
[----:B-1----:R-:W-:Y:S02]  /*160e0*/  @!P1 IMAD.WIDE R10, R13, 0x4, R66 ;  /* 0x000000040d0a9825 */ /* 0x002fe400078e0242 */
[----:B------:R-:W-:Y:S02]  /*160f0*/  ISETP.GE.AND P2, PT, R12, UR4, PT ;  /* 0x000000040c007c0c */ /* 0x000fe4000bf46270 */
[C---:B------:R-:W-:Y:S01]  /*16100*/  VIADD R13, R71.reuse, 0x60 ;  /* 0x00000060470d7836 */ /* 0x040fe20000000000 */
[----:B------:R1:W-:Y:S01]  /*16110*/  @!P1 ST.E.64 desc[UR50][R10.64], R28 ;  /* 0x0000001c0a009985 */ /* 0x0003e2000c101b32 */
[C---:B------:R-:W-:Y:S01]  /*16120*/  VIADD R20, R71.reuse, 0x68 ;  /* 0x0000006847147836 */ /* 0x040fe20000000000 */
[----:B------:R-:W-:Y:S01]  /*16130*/  ISETP.GE.AND P1, PT, R0, UR4, PT ;  /* 0x0000000400007c0c */ /* 0x000fe2000bf26270 */
[----:B--2---:R-:W-:Y:S01]  /*16140*/  VIADD R7, R71, 0x78 ;  /* 0x0000007847077836 */ /* 0x004fe20000000000 */
[----:B------:R-:W-:Y:S01]  /*16150*/  ISETP.GE.AND P3, PT, R13, UR4, PT ;  /* 0x000000040d007c0c */ /* 0x000fe2000bf66270 */
[----:B------:R-:W-:Y:S01]  /*16160*/  VIADD R6, R71, 0x70 ;  /* 0x0000007047067836 */ /* 0x000fe20000000000 */
[----:B------:R-:W-:-:S02]  /*16170*/  ISETP.GE.AND P4, PT, R20, UR4, PT ;  /* 0x0000000414007c0c */ /* 0x000fc4000bf86270 */
[----:B------:R-:W-:Y:S02]  /*16180*/  ISETP.GE.AND P6, PT, R7, UR4, PT ;  /* 0x0000000407007c0c */ /* 0x000fe4000bfc6270 */
[----:B------:R-:W-:Y:S02]  /*16190*/  ISETP.GE.AND P5, PT, R6, UR4, PT ;  /* 0x0000000406007c0c */ /* 0x000fe4000bfa6270 */
[----:B------:R-:W-:-:S03]  /*161a0*/  @!P2 LEA.HI R12, R12, R12, RZ, 0x1 ;  /* 0x0000000c0c0ca211 */ /* 0x000fc600078f08ff */
[----:B------:R-:W-:Y:S02]  /*161b0*/  @!P1 LEA.HI R0, R0, R0, RZ, 0x1 ;  /* 0x0000000000009211 */ /* 0x000fe400078f08ff */
[----:B------:R-:W-:Y:S02]  /*161c0*/  @!P3 LEA.HI R13, R13, R13, RZ, 0x1 ;  /* 0x0000000d0d0db211 */ /* 0x000fe400078f08ff */
[----:B------:R-:W-:Y:S02]  /*161d0*/  @!P4 LEA.HI R20, R20, R20, RZ, 0x1 ;  /* 0x000000141414c211 */ /* 0x000fe400078f08ff */
[----:B0-----:R-:W-:Y:S02]  /*161e0*/  @!P6 LEA.HI R8, R7, R7, RZ, 0x1 ;  /* 0x000000070708e211 */ /* 0x001fe400078f08ff */
[----:B------:R-:W-:Y:S02]  /*161f0*/  @!P5 LEA.HI R6, R6, R6, RZ, 0x1 ;  /* 0x000000060606d211 */ /* 0x000fe400078f08ff */
[----:B------:R-:W-:-:S02]  /*16200*/  @!P1 LOP3.LUT R7, R0, 0xfffffffe, RZ, 0xc0, !PT ;  /* 0xfffffffe00079812 */ /* 0x000fc400078ec0ff */
        /* <DEDUP_REMOVED lines=17> */
.L_x_8512:
[----:B------:R-:W-:Y:S05]  /*16320*/  BSYNC B0 ;  /* 0x0000000000007941 */ /* 0x000fea0003800000 */
.L_x_8511:
[----:B------:R-:W-:Y:S01]  /*16330*/  ISETP.GE.AND P1, PT, R80, R83, PT ;  /* 0x000000535000720c */ /* 0x000fe20003f26270 */
[----:B------:R3:W0:Y:S01]  /*16340*/  SHFL.IDX PT, R27, R84, 0x1, 0x1c1f ;  /* 0x003c1f00541b7f89 */ /* 0x00062200000e0000 */
[----:B--2---:R-:W-:Y:S02]  /*16350*/  SEL R14, R64, R69, P0 ;  /* 0x00000045400e7207 */ /* 0x004fe40000000000 */
        /* <DEDUP_REMOVED lines=21> */
[----:B-1----:R-:W-:Y:S01]  /*164b0*/  SEL R2, R37, R34, P0 ;  /* 0x0000002225027207 */ /* 0x002fe20000000000 */
        /* <DEDUP_REMOVED lines=11> */
[C---:B------:R-:W-:Y:S01]  /*16570*/  VIADD R29, R71.reuse, 0x30 ;  /* 0x00000030471d7836 */ /* 0x040fe20000000000 */
[----:B------:R-:W-:Y:S01]  /*16580*/  ISETP.GE.AND P3, PT, R12, UR4, PT ;  /* 0x000000040c007c0c */ /* 0x000fe2000bf66270 */
[----:B------:R-:W-:Y:S01]  /*16590*/  VIADD R30, R71, 0x38 ;  /* 0x00000038471e7836 */ /* 0x000fe20000000000 */
[----:B------:R-:W-:-:S03]  /*165a0*/  ISETP.GE.AND P5, PT, R28, UR4, PT ;  /* 0x000000041c007c0c */ /* 0x000fc6000bfa6270 */
[--C-:B------:R-:W-:Y:S02]  /*165b0*/  @!P0 IMAD.WIDE R6, R71, 0x4, R26.reuse ;  /* 0x0000000447068825 */ /* 0x100fe400078e021a */
[----:B------:R-:W-:Y:S02]  /*165c0*/  @!P4 LEA.HI R0, R0, R0, RZ, 0x1 ;  /* 0x000000000000c211 */ /* 0x000fe400078f08ff */
[----:B------:R-:W-:Y:S01]  /*165d0*/  @!P1 LEA.HI R10, R10, R10, RZ, 0x1 ;  /* 0x0000000a0a0a9211 */ /* 0x000fe200078f08ff */
[----:B------:R0:W-:Y:S01]  /*165e0*/  @!P0 ST.E.64 desc[UR50][R6.64], R42 ;  /* 0x0000002a06008985 */ /* 0x0001e2000c101b32 */
[----:B------:R-:W-:Y:S02]  /*165f0*/  @!P4 LOP3.LUT R9, R0, 0xfffffffe, RZ, 0xc0, !PT ;  /* 0xfffffffe0009c812 */ /* 0x000fe400078ec0ff */
[----:B------:R-:W-:Y:S02]  /*16600*/  ISETP.GE.AND P0, PT, R30, UR4, PT ;  /* 0x000000041e007c0c */ /* 0x000fe4000bf06270 */
[----:B------:R-:W-:Y:S01]  /*16610*/  @!P2 LEA.HI R0, R11, R11, RZ, 0x1 ;  /* 0x0000000b0b00a211 */ /* 0x000fe200078f08ff */
[----:B------:R-:W-:Y:S01]  /*16620*/  @!P4 IMAD.WIDE R8, R9, 0x4, R26 ;  /* 0x000000040908c825 */ /* 0x000fe200078e021a */
[----:B------:R-:W-:-:S02]  /*16630*/  @!P1 LOP3.LUT R11, R10, 0xfffffffe, RZ, 0xc0, !PT ;  /* 0xfffffffe0a0b9812 */ /* 0x000fc400078ec0ff */
[----:B------:R-:W-:Y:S01]  /*16640*/  @!P2 LOP3.LUT R13, R0, 0xfffffffe, RZ, 0xc0, !PT ;  /* 0xfffffffe000da812 */ /* 0x000fe200078ec0ff */
[----:B------:R-:W-:Y:S01]  /*16650*/  VIADD R0, R71, 0x40 ;  /* 0x0000004047007836 */ /* 0x000fe20000000000 */
[----:B------:R1:W-:Y:S01]  /*16660*/  @!P4 ST.E.64 desc[UR50][R8.64], R46 ;  /* 0x0000002e0800c985 */ /* 0x0003e2000c101b32 */
[----:B------:R-:W-:Y:S02]  /*16670*/  ISETP.GE.AND P4, PT, R29, UR4, PT ;  /* 0x000000041d007c0c */ /* 0x000fe4000bf86270 */
[----:B------:R-:W-:Y:S01]  /*16680*/  @!P3 LEA.HI R12, R12, R12, RZ, 0x1 ;  /* 0x0000000c0c0cb211 */ /* 0x000fe200078f08ff */
[--C-:B0-----:R-:W-:Y:S01]  /*16690*/  @!P1 IMAD.WIDE R6, R11, 0x4, R26.reuse ;  /* 0x000000040b069825 */ /* 0x101fe200078e021a */
[----:B------:R-:W-:Y:S02]  /*166a0*/  @!P5 LEA.HI R28, R28, R28, RZ, 0x1 ;  /* 0x0000001c1c1cd211 */ /* 0x000fe400078f08ff */
[----:B------:R-:W-:Y:S02]  /*166b0*/  @!P3 LOP3.LUT R11, R12, 0xfffffffe, RZ, 0xc0, !PT ;  /* 0xfffffffe0c0bb812 */ /* 0x000fe400078ec0ff */
[----:B------:R-:W-:Y:S01]  /*166c0*/  @!P0 LEA.HI R30, R30, R30, RZ, 0x1 ;  /* 0x0000001e1e1e8211 */ /* 0x000fe200078f08ff */
[----:B------:R0:W-:Y:S01]  /*166d0*/  @!P1 ST.E.64 desc[UR50][R6.64], R48 ;  /* 0x0000003006009985 */ /* 0x0001e2000c101b32 */
[----:B------:R-:W-:Y:S01]  /*166e0*/  ISETP.GE.AND P1, PT, R0, UR4, PT ;  /* 0x0000000400007c0c */ /* 0x000fe2000bf26270 */
[----:B------:R-:W-:Y:S01]  /*166f0*/  @!P3 IMAD.WIDE R10, R11, 0x4, R26 ;  /* 0x000000040b0ab825 */ /* 0x000fe200078e021a */
[----:B------:R-:W-:-:S02]  /*16700*/  @!P0 LOP3.LUT R31, R30, 0xfffffffe, RZ, 0xc0, !PT ;  /* 0xfffffffe1e1f8812 */ /* 0x000fc400078ec0ff */
[----:B------:R-:W-:Y:S01]  /*16710*/  @!P4 LEA.HI R29, R29, R29, RZ, 0x1 ;  /* 0x0000001d1d1dc211 */ /* 0x000fe200078f08ff */
[--C-:B-1----:R-:W-:Y:S01]  /*16720*/  @!P2 IMAD.WIDE R8, R13, 0x4, R26.reuse ;  /* 0x000000040d08a825 */ /* 0x102fe200078e021a */
[----:B------:R-:W-:Y:S02]  /*16730*/  @!P5 LOP3.LUT R13, R28, 0xfffffffe, RZ, 0xc0, !PT ;  /* 0xfffffffe1c0dd812 */ /* 0x000fe400078ec0ff */
[----:B------:R-:W-:Y:S01]  /*16740*/  @!P4 LOP3.LUT R29, R29, 0xfffffffe, RZ, 0xc0, !PT ;  /* 0xfffffffe1d1dc812 */ /* 0x000fe200078ec0ff */
[----:B------:R-:W-:Y:S01]  /*16750*/  VIADD R28, R71, 0x48 ;  /* 0x00000048471c7836 */ /* 0x000fe20000000000 */
[----:B------:R1:W-:Y:S01]  /*16760*/  @!P2 ST.E.64 desc[UR50][R8.64], R50 ;  /* 0x000000320800a985 */ /* 0x0003e2000c101b32 */
[--C-:B------:R-:W-:Y:S02]  /*16770*/  @!P5 IMAD.WIDE R12, R13, 0x4, R26.reuse ;  /* 0x000000040d0cd825 */ /* 0x100fe400078e021a */
[----:B------:R-:W-:Y:S01]  /*16780*/  @!P1 LEA.HI R0, R0, R0, RZ, 0x1 ;  /* 0x0000000000009211 */ /* 0x000fe200078f08ff */
[----:B------:R2:W-:Y:S01]  /*16790*/  @!P3 ST.E.64 desc[UR50][R10.64], R14 ;  /* 0x0000000e0a00b985 */ /* 0x0005e2000c101b32 */
[----:B0-----:R-:W-:Y:S01]  /*167a0*/  @!P4 IMAD.WIDE R6, R29, 0x4, R26 ;  /* 0x000000041d06c825 */ /* 0x001fe200078e021a */
[----:B------:R-:W-:-:S02]  /*167b0*/  ISETP.GE.AND P2, PT, R28, UR4, PT ;  /* 0x000000041c007c0c */ /* 0x000fc4000bf46270 */
[----:B------:R0:W-:Y:S04]  /*167c0*/  @!P5 ST.E.64 desc[UR50][R12.64], R64 ;  /* 0x000000400c00d985 */ /* 0x0001e8000c101b32 */
[----:B------:R-:W-:Y:S01]  /*167d0*/  @!P4 ST.E.64 desc[UR50][R6.64], R16 ;  /* 0x000000100600c985 */ /* 0x000fe2000c101b32 */
[----:B-1----:R-:W-:-:S04]  /*167e0*/  @!P0 IMAD.WIDE R8, R31, 0x4, R26 ;  /* 0x000000041f088825 */ /* 0x002fc800078e021a */
[C---:B--2---:R-:W-:Y:S01]  /*167f0*/  VIADD R10, R71.reuse, 0x50 ;  /* 0x00000050470a7836 */ /* 0x044fe20000000000 */
[----:B------:R1:W-:Y:S01]  /*16800*/  @!P0 ST.E.64 desc[UR50][R8.64], R58 ;  /* 0x0000003a08008985 */ /* 0x0003e2000c101b32 */
[C---:B------:R-:W-:Y:S01]  /*16810*/  VIADD R14, R71.reuse, 0x68 ;  /* 0x00000068470e7836 */ /* 0x040fe20000000000 */
[----:B------:R-:W-:Y:S01]  /*16820*/  @!P2 LEA.HI R28, R28, R28, RZ, 0x1 ;  /* 0x0000001c1c1ca211 */ /* 0x000fe200078f08ff */
[C---:B0-----:R-:W-:Y:S01]  /*16830*/  VIADD R12, R71.reuse, 0x58 ;  /* 0x00000058470c7836 */ /* 0x041fe20000000000 */
[----:B------:R-:W-:Y:S01]  /*16840*/  ISETP.GE.AND P3, PT, R10, UR4, PT ;  /* 0x000000040a007c0c */ /* 0x000fe2000bf66270 */
[C---:B------:R-:W-:Y:S01]  /*16850*/  VIADD R13, R71.reuse, 0x60 ;  /* 0x00000060470d7836 */ /* 0x040fe20000000000 */
[----:B------:R-:W-:Y:S01]  /*16860*/  ISETP.GE.AND P5, PT, R14, UR4, PT ;  /* 0x000000040e007c0c */ /* 0x000fe2000bfa6270 */
[C---:B------:R-:W-:Y:S01]  /*16870*/  VIADD R15, R71.reuse, 0x70 ;  /* 0x00000070470f7836 */ /* 0x040fe20000000000 */
[----:B------:R-:W-:Y:S01]  /*16880*/  ISETP.GE.AND P0, PT, R12, UR4, PT ;  /* 0x000000040c007c0c */ /* 0x000fe2000bf06270 */
[----:B------:R-:W-:Y:S01]  /*16890*/  VIADD R71, R71, 0x78 ;  /* 0x0000007847477836 */ /* 0x000fe20000000000 */
[----:B------:R-:W-:-:S02]  /*168a0*/  ISETP.GE.AND P4, PT, R13, UR4, PT ;  /* 0x000000040d007c0c */ /* 0x000fc4000bf86270 */
[----:B------:R-:W-:Y:S02]  /*168b0*/  ISETP.GE.AND P6, PT, R15, UR4, PT ;  /* 0x000000040f007c0c */ /* 0x000fe4000bfc6270 */
[----:B------:R-:W-:Y:S02]  /*168c0*/  @!P1 LOP3.LUT R11, R0, 0xfffffffe, RZ, 0xc0, !PT ;  /* 0xfffffffe000b9812 */ /* 0x000fe400078ec0ff */
[----:B-1----:R-:W-:Y:S02]  /*168d0*/  @!P2 LOP3.LUT R9, R28, 0xfffffffe, RZ, 0xc0, !PT ;  /* 0xfffffffe1c09a812 */ /* 0x002fe400078ec0ff */
[----:B------:R-:W-:Y:S01]  /*168e0*/  @!P3 LEA.HI R10, R10, R10, RZ, 0x1 ;  /* 0x0000000a0a0ab211 */ /* 0x000fe200078f08ff */
[--C-:B------:R-:W-:Y:S01]  /*168f0*/  @!P1 IMAD.WIDE R6, R11, 0x4, R26.reuse ;  /* 0x000000040b069825 */ /* 0x100fe200078e021a */
[----:B------:R-:W-:Y:S02]  /*16900*/  @!P5 LEA.HI R14, R14, R14, RZ, 0x1 ;  /* 0x0000000e0e0ed211 */ /* 0x000fe400078f08ff */
[----:B------:R-:W-:Y:S01]  /*16910*/  @!P0 LEA.HI R12, R12, R12, RZ, 0x1 ;  /* 0x0000000c0c0c8211 */ /* 0x000fe200078f08ff */
[----:B------:R-:W-:Y:S01]  /*16920*/  @!P2 IMAD.WIDE R8, R9, 0x4, R26 ;  /* 0x000000040908a825 */ /* 0x000fe200078e021a */
[----:B------:R-:W-:Y:S01]  /*16930*/  @!P4 LEA.HI R0, R13, R13, RZ, 0x1 ;  /* 0x0000000d0d00c211 */ /* 0x000fe200078f08ff */
[----:B------:R0:W-:Y:S01]  /*16940*/  @!P1 ST.E.64 desc[UR50][R6.64], R18 ;  /* 0x0000001206009985 */ /* 0x0001e2000c101b32 */
[----:B------:R-:W-:-:S02]  /*16950*/  @!P3 LOP3.LUT R11, R10, 0xfffffffe, RZ, 0xc0, !PT ;  /* 0xfffffffe0a0bb812 */ /* 0x000fc400078ec0ff */
[----:B------:R-:W-:Y:S01]  /*16960*/  @!P6 LEA.HI R16, R15, R15, RZ, 0x1 ;  /* 0x0000000f0f10e211 */ /* 0x000fe200078f08ff */
[----:B------:R1:W-:Y:S01]  /*16970*/  @!P2 ST.E.64 desc[UR50][R8.64], R52 ;  /* 0x000000340800a985 */ /* 0x0003e2000c101b32 */
[----:B------:R-:W-:Y:S01]  /*16980*/  @!P0 LOP3.LUT R13, R12, 0xfffffffe, RZ, 0xc0, !PT ;  /* 0xfffffffe0c0d8812 */ /* 0x000fe200078ec0ff */
[--C-:B------:R-:W-:Y:S01]  /*16990*/  @!P3 IMAD.WIDE R10, R11, 0x4, R26.reuse ;  /* 0x000000040b0ab825 */ /* 0x100fe200078e021a */
[----:B------:R-:W-:Y:S02]  /*169a0*/  @!P4 LOP3.LUT R15, R0, 0xfffffffe, RZ, 0xc0, !PT ;  /* 0xfffffffe000fc812 */ /* 0x000fe400078ec0ff */
[----:B------:R-:W-:Y:S01]  /*169b0*/  @!P5 LOP3.LUT R17, R14, 0xfffffffe, RZ, 0xc0, !PT ;  /* 0xfffffffe0e11d812 */ /* 0x000fe200078ec0ff */
[--C-:B------:R-:W-:Y:S01]  /*169c0*/  @!P0 IMAD.WIDE R12, R13, 0x4, R26.reuse ;  /* 0x000000040d0c8825 */ /* 0x100fe200078e021a */
[----:B------:R2:W-:Y:S01]  /*169d0*/  @!P3 ST.E.64 desc[UR50][R10.64], R20 ;  /* 0x000000140a00b985 */ /* 0x0005e2000c101b32 */
[----:B0-----:R-:W-:Y:S02]  /*169e0*/  @!P6 LOP3.LUT R19, R16, 0xfffffffe, RZ, 0xc0, !PT ;  /* 0xfffffffe1013e812 */ /* 0x001fe400078ec0ff */
        /* <DEDUP_REMOVED lines=14> */
.L_x_8510:
        /* <DEDUP_REMOVED lines=58> */
.L_x_8421:
        /* <DEDUP_REMOVED lines=18> */
.L_x_8513:
[----:B------:R-:W-:Y:S01]  /*16f90*/  ULDC UR7, c[0x0][0xc50] ;  /* 0x0003140000077ab9 */ /* 0x000fe20000000800 */
[----:B------:R-:W-:Y:S01]  /*16fa0*/  UMOV UR40, UR6 ;  /* 0x0000000600287c82 */ /* 0x000fe20008000000 */
[----:B------:R-:W-:-:S11]  /*16fb0*/  UISETP.NE.AND UP0, UPT, UR7, 0x1, UPT ;  /* 0x000000010700788c */ /* 0x000fd6000bf05270 */
[----:B------:R-:W-:Y:S01]  /*16fc0*/  @UP0 ULDC UR4, c[0x0][0xc54] ;  /* 0x0003150000040ab9 */ /* 0x000fe20000000800 */
[----:B------:R-:W-:Y:S01]  /*16fd0*/  @UP0 ULDC UR8, c[0x0][0xc58] ;  /* 0x0003160000080ab9 */ /* 0x000fe20000000800 */
[----:B------:R-:W-:-:S04]  /*16fe0*/  UIMAD.WIDE.U32 UR4, UR6, UR4, URZ ;  /* 0x00000004060472a5 */ /* 0x000fc8000f8e003f */
[----:B------:R-:W-:-:S12]  /*16ff0*/  @UP0 USHF.R.U32.HI UR40, URZ, UR8, UR5 ;  /* 0x000000083f280299 */ /* 0x000fd80008011605 */
.L_x_8514:
        /* <DEDUP_REMOVED lines=18> */
[----:B------:R-:W-:-:S03]  /*17120*/  UISETP.NE.AND UP1, UPT, UR4, 0x1, UPT ;  /* 0x000000010400788c */ /* 0x000fc6000bf25270 */
[----:B------:R-:W-:Y:S01]  /*17130*/  ULDC.64 UR4, c[0x0][0x418] ;  /* 0x0001060000047ab9 */ /* 0x000fe20000000a00 */
[----:B------:R-:W-:Y:S02]  /*17140*/  UP2UR UR48, UPR, URZ, 0x2 ;  /* 0x000000023f307883 */ /* 0x000fe40008000000 */
[----:B------:R-:W-:-:S03]  /*17150*/  UISETP.NE.U32.AND UP0, UPT, UR4, URZ, UPT ;  /* 0x0000003f0400728c */ /* 0x000fc6000bf05070 */
[----:B------:R-:W-:Y:S01]  /*17160*/  ULDC UR4, c[0x0][0x424] ;  /* 0x0001090000047ab9 */ /* 0x000fe20000000800 */
[----:B------:R-:W-:Y:S01]  /*17170*/  UISETP.NE.AND.EX UP0, UPT, UR5, URZ, UPT, UP0 ;  /* 0x0000003f0500728c */ /* 0x000fe2000bf05300 */
[----:B------:R-:W-:Y:S02]  /*17180*/  @UP1 ULDC UR9, c[0x0][0x450] ;  /* 0x0001140000091ab9 */ /* 0x000fe40000000800 */
[----:B------:R-:W-:Y:S01]  /*17190*/  @UP1 ULDC UR5, c[0x0][0x44c] ;  /* 0x0001130000051ab9 */ /* 0x000fe20000000800 */
[----:B------:R-:W-:-:S04]  /*171a0*/  USEL UR38, UR4, 0x1, UP0 ;  /* 0x0000000104267887 */ /* 0x000fc80008000000 */
[----:B------:R-:W-:Y:S02]  /*171b0*/  UIMAD UR7, UR38, UR6, 0x9f ;  /* 0x0000009f260774a4 */ /* 0x000fe4000f8e0206 */
[----:B------:R-:W-:Y:S02]  /*171c0*/  UIMAD UR38, UR38, UR6, URZ ;  /* 0x00000006262672a4 */ /* 0x000fe4000f8e023f */
[----:B------:R-:W-:Y:S02]  /*171d0*/  UIMAD.WIDE UR6, UR7, 0x66666667, URZ ;  /* 0x66666667070678a5 */ /* 0x000fe4000f8e023f */
[----:B-1----:R-:W-:Y:S02]  /*171e0*/  USHF.L.U32 UR41, UR41, 0x7, URZ ;  /* 0x0000000729297899 */ /* 0x002fe4000800063f */
[----:B------:R-:W-:Y:S02]  /*171f0*/  USHF.R.U32.HI UR42, URZ, 0x1f, UR7 ;  /* 0x0000001f3f2a7899 */ /* 0x000fe40008011607 */
[----:B------:R-:W-:-:S02]  /*17200*/  UIADD3 UR8, UR41, 0x7f, URZ ;  /* 0x0000007f29087890 */ /* 0x000fc4000fffe03f */
[----:B------:R-:W-:Y:S02]  /*17210*/  ULEA.HI.SX32 UR42, UR7, UR42, 0x1a ;  /* 0x0000002a072a7291 */ /* 0x000fe4000f8fd23f */
[----:B------:R-:W-:-:S04]  /*17220*/  UIMAD.WIDE.U32 UR4, UR8, UR5, URZ ;  /* 0x00000005080472a5 */ /* 0x000fc8000f8e003f */
[----:B------:R-:W-:Y:S02]  /*17230*/  @UP1 USHF.R.U32.HI UR8, URZ, UR9, UR5 ;  /* 0x000000093f081299 */ /* 0x000fe40008011605 */
[----:B------:R-:W-:Y:S01]  /*17240*/  UIADD3 UR9, UR38, 0x1, -UR10 ;  /* 0x0000000126097890 */ /* 0x000fe2000fffe80a */
[----:B------:R-:W-:Y:S02]  /*17250*/  ULDC.64 UR4, c[0x0][0x9e0] ;  /* 0x0002780000047ab9 */ /* 0x000fe40000000a00 */
[----:B------:R-:W-:Y:S02]  /*17260*/  UISETP.GE.AND UP0, UPT, UR5, 0x1, UPT ;  /* 0x000000010500788c */ /* 0x000fe4000bf06270 */
[----:B------:R-:W-:-:S04]  /*17270*/  UIADD3 UR9, UR9, UR8, URZ ;  /* 0x0000000809097290 */ /* 0x000fc8000fffe03f */
[----:B------:R-:W-:Y:S01]  /*17280*/  PLOP3.LUT P1, PT, PT, PT, UP0, 0x80, 0x0 ;  /* 0x000000000000781c */ /* 0x000fe20003f2f008 */
[----:B------:R-:W-:-:S12]  /*17290*/  UIADD3 UR4, UR9, UR4, URZ ;  /* 0x0000000409047290 */ /* 0x000fd8000fffe03f */
[----:B0-----:R-:W-:Y:S05]  /*172a0*/  @!P1 BRA `(.L_x_8516) ;  /* 0x0000000000449947 */ /* 0x001fea0003800000 */
        /* <DEDUP_REMOVED lines=10> */
.L_x_8517:
[----:B------:R-:W-:-:S11]  /*17350*/  UISETP.NE.AND UP0, UPT, UR5, 0x1, UPT ;  /* 0x000000010500788c */ /* 0x000fd6000bf05270 */
[----:B------:R-:W-:Y:S02]  /*17360*/  @UP0 ULDC.64 UR12, c[0x0][0x9e8] ;  /* 0x00027a00000c0ab9 */ /* 0x000fe40000000a00 */
[----:B------:R-:W-:-:S04]  /*17370*/  UIMAD.WIDE.U32 UR6, UR8, UR12, URZ ;  /* 0x0000000c080672a5 */ /* 0x000fc8000f8e003f */
[----:B------:R-:W-:-:S12]  /*17380*/  @UP0 USHF.R.U32.HI UR8, URZ, UR13, UR7 ;  /* 0x0000000d3f080299 */ /* 0x000fd80008011607 */
.L_x_8518:
[----:B------:R-:W-:-:S04]  /*17390*/  UIMAD UR8, UR8, UR5, UR5 ;  /* 0x00000005080872a4 */ /* 0x000fc8000f8e0205 */
[----:B------:R-:W-:-:S04]  /*173a0*/  UISETP.LT.AND UP0, UPT, UR4, UR8, UPT ;  /* 0x000000080400728c */ /* 0x000fc8000bf01270 */
[----:B------:R-:W-:-:S12]  /*173b0*/  USEL UR4, UR4, UR8, UP0 ;  /* 0x0000000804047287 */ /* 0x000fd80008000000 */
.L_x_8516:
[----:B------:R-:W-:Y:S02]  /*173c0*/  UISETP.NE.AND UP0, UPT, UR48, URZ, UPT ;  /* 0x0000003f3000728c */ /* 0x000fe4000bf05270 */
[----:B------:R-:W-:-:S03]  /*173d0*/  UIADD3 UR6, UR4, 0x9f, URZ ;  /* 0x0000009f04067890 */ /* 0x000fc6000fffe03f */
[----:B------:R-:W-:Y:S01]  /*173e0*/  UMOV UR4, UR41 ;  /* 0x0000002900047c82 */ /* 0x000fe20008000000 */
[----:B------:R-:W-:-:S04]  /*173f0*/  UIMAD.WIDE UR6, UR6, 0x66666667, URZ ;  /* 0x66666667060678a5 */ /* 0x000fc8000f8e023f */
[----:B------:R-:W-:Y:S01]  /*17400*/  USHF.R.U32.HI UR43, URZ, 0x1f, UR7 ;  /* 0x0000001f3f2b7899 */ /* 0x000fe20008011607 */
[----:B------:R-:W-:Y:S02]  /*17410*/  @UP0 ULDC UR8, c[0x0][0x44c] ;  /* 0x0001130000080ab9 */ /* 0x000fe40000000800 */
[----:B------:R-:W-:Y:S01]  /*17420*/  @UP0 ULDC UR6, c[0x0][0x450] ;  /* 0x0001140000060ab9 */ /* 0x000fe20000000800 */
[----:B------:R-:W-:Y:S02]  /*17430*/  UIMAD.WIDE.U32 UR8, UR41, UR8, URZ ;  /* 0x00000008290872a5 */ /* 0x000fe4000f8e003f */
[----:B------:R-:W-:Y:S02]  /*17440*/  ULEA.HI.SX32 UR43, UR7, UR43, 0x1a ;  /* 0x0000002b072b7291 */ /* 0x000fe4000f8fd23f */
        /* <DEDUP_REMOVED lines=17> */
.L_x_8520:
[----:B------:R-:W-:-:S11]  /*17560*/  UISETP.NE.AND UP0, UPT, UR5, 0x1, UPT ;  /* 0x000000010500788c */ /* 0x000fd6000bf05270 */
[----:B------:R-:W-:Y:S02]  /*17570*/  @UP0 ULDC.64 UR10, c[0x0][0x9e8] ;  /* 0x00027a00000a0ab9 */ /* 0x000fe40000000a00 */
[----:B------:R-:W-:-:S04]  /*17580*/  UIMAD.WIDE.U32 UR6, UR4, UR10, URZ ;  /* 0x0000000a040672a5 */ /* 0x000fc8000f8e003f */
[----:B------:R-:W-:-:S12]  /*17590*/  @UP0 USHF.R.U32.HI UR4, URZ, UR11, UR7 ;  /* 0x0000000b3f040299 */ /* 0x000fd80008011607 */
.L_x_8521:
[----:B------:R-:W-:-:S04]  /*175a0*/  UIMAD UR4, UR4, UR5, URZ ;  /* 0x00000005040472a4 */ /* 0x000fc8000f8e023f */
[----:B------:R-:W-:-:S04]  /*175b0*/  UISETP.LT.AND UP0, UPT, UR8, UR4, UPT ;  /* 0x000000040800728c */ /* 0x000fc8000bf01270 */
[----:B------:R-:W-:-:S12]  /*175c0*/  USEL UR8, UR8, UR4, !UP0 ;  /* 0x0000000408087287 */ /* 0x000fd8000c000000 */
.L_x_8519:
[----:B------:R-:W-:Y:S02]  /*175d0*/  UIMAD.WIDE UR4, UR8, 0x66666667, URZ ;  /* 0x66666667080478a5 */ /* 0x000fe4000f8e023f */
[----:B------:R-:W-:Y:S02]  /*175e0*/  USHF.R.U32.HI UR9, URZ, 0x10, UR45 ;  /* 0x000000103f097899 */ /* 0x000fe4000801162d */
[----:B------:R-:W-:Y:S02]  /*175f0*/  USHF.R.U32.HI UR4, URZ, 0x1f, UR5 ;  /* 0x0000001f3f047899 */ /* 0x000fe40008011605 */
[----:B------:R-:W-:Y:S02]  /*17600*/  ULOP3.LUT UR45, UR45, 0xffff, URZ, 0xc0, !UPT ;  /* 0x0000ffff2d2d7892 */ /* 0x000fe4000f8ec03f */
[----:B------:R-:W-:Y:S01]  /*17610*/  ULEA.HI.SX32 UR4, UR5, UR4, 0x1a ;  /* 0x0000000405047291 */ /* 0x000fe2000f8fd23f */
        /* <DEDUP_REMOVED lines=39> */
.L_x_8522:
[----:B------:R-:W-:Y:S02]  /*17890*/  UIMAD UR49, UR45, UR37, UR44 ;  /* 0x000000252d3172a4 */ /* 0x000fe4000f8e022c */
[----:B------:R-:W-:Y:S02]  /*178a0*/  IMAD.U32 R3, RZ, RZ, UR37 ;  /* 0x00000025ff037e24 */ /* 0x000fe4000f8e00ff */
[----:B------:R-:W-:Y:S02]  /*178b0*/  IMAD.MOV.U32 R31, RZ, RZ, 0x1 ;  /* 0x00000001ff1f7424 */ /* 0x000fe400078e00ff */
[----:B------:R-:W-:Y:S02]  /*178c0*/  IMAD.MOV.U32 R2, RZ, RZ, 0x1 ;  /* 0x00000001ff027424 */ /* 0x000fe400078e00ff */
[----:B------:R-:W-:-:S05]  /*178d0*/  IMAD.U32 R0, RZ, RZ, UR49 ;  /* 0x00000031ff007e24 */ /* 0x000fca000f8e00ff */
[----:B------:R-:W-:-:S04]  /*178e0*/  VIADDMNMX R0, R0, R3, UR12, PT ;  /* 0x0000000c00007e46 */ /* 0x000fc8000b800103 */
        /* <DEDUP_REMOVED lines=29> */
.L_x_8523:
        /* <DEDUP_REMOVED lines=20> */
.L_x_8524:
        /* <DEDUP_REMOVED lines=20> */
.L_x_8525:
        /* <DEDUP_REMOVED lines=18> */
.L_x_8526:
        /* <DEDUP_REMOVED lines=14> */
.L_x_8577:
        /* <DEDUP_REMOVED lines=14> */
[----:B------:R-:W-:Y:S01]  /*18020*/  IMAD.IADD R13, R13, 0x1, R18 ;  /* 0x000000010d0d7824 */ /* 0x000fe200078e0212 */
[----:B------:R-:W-:Y:S01]  /*18030*/  @P3 LOP3.LUT R0, R0, 0x8, RZ, 0xfc, !PT ;  /* 0x0000000800003812 */ /* 0x000fe200078efcff */
[----:B------:R-:W-:Y:S01]  /*18040*/  IMAD.MOV.U32 R12, RZ, RZ, R11 ;  /* 0x000000ffff0c7224 */ /* 0x000fe200078e000b */
[----:B------:R-:W-:Y:S01]  /*18050*/  ISETP.GT.U32.OR P0, PT, R16, 0x9f, P0 ;  /* 0x0000009f1000780c */ /* 0x000fe20000704470 */
[----:B------:R-:W-:-:S03]  /*18060*/  IMAD.MOV.U32 R15, RZ, RZ, R13 ;  /* 0x000000ffff0f7224 */ /* 0x000fc600078e000d */
[----:B------:R-:W1:Y:S08]  /*18070*/  @P3 LDC R3, c[0x0][0x438] ;  /* 0x00010e00ff033b82 */ /* 0x000e700000000800 */
        /* <DEDUP_REMOVED lines=15> */
[----:B------:R-:W-:Y:S01]  /*18170*/  IMAD.SHL.U32 R28, R19, 0x80, RZ ;  /* 0x00000080131c7824 */ /* 0x000fe200078e00ff */
[----:B------:R-:W-:Y:S01]  /*18180*/  ULOP3.LUT UR4, UR36, 0x2, URZ, 0xfc, !UPT ;  /* 0x0000000224047892 */ /* 0x000fe2000f8efc3f */
[----:B------:R-:W-:Y:S02]  /*18190*/  LOP3.LUT R0, R0, 0xfffffffd, RZ, 0xc0, !PT ;  /* 0xfffffffd00007812 */ /* 0x000fe400078ec0ff */
        /* <DEDUP_REMOVED lines=11> */
[----:B------:R-:W-:Y:S01]  /*18250*/  @!P0 LEA.HI.X R5, R2, R5, R3, 0x2, P2 ;  /* 0x0000000502058211 */ /* 0x000fe200010f1403 */
[C---:B------:R-:W-:Y:S02]  /*18260*/  IMAD.SHL.U32 R2, R19.reuse, 0x20, RZ ;  /* 0x0000002013027824 */ /* 0x040fe400078e00ff */
[----:B------:R-:W-:-:S03]  /*18270*/  IMAD.SHL.U32 R9, R19, 0x4, RZ ;  /* 0x0000000413097824 */ /* 0x000fc600078e00ff */
[----:B------:R-:W-:-:S04]  /*18280*/  LOP3.LUT R14, R2, 0x80, RZ, 0xc0, !PT ;  /* 0x00000080020e7812 */ /* 0x000fc800078ec0ff */
[----:B------:R-:W-:Y:S02]  /*18290*/  LOP3.LUT R14, R14, 0x10, R19, 0xf8, !PT ;  /* 0x000000100e0e7812 */ /* 0x000fe400078ef813 */
[----:B------:R-:W-:Y:S02]  /*182a0*/  SHF.R.U32.HI R3, RZ, 0x5, R26 ;  /* 0x00000005ff037819 */ /* 0x000fe4000001161a */
[----:B------:R-:W-:Y:S02]  /*182b0*/  LOP3.LUT R9, R14, 0x10, R9, 0x78, !PT ;  /* 0x000000100e097812 */ /* 0x000fe400078e7809 */
        /* <DEDUP_REMOVED lines=21> */
[----:B------:R-:W-:Y:S01]  /*18410*/  IMAD.U32 R34, RZ, RZ, UR40 ;  /* 0x00000028ff227e24 */ /* 0x000fe2000f8e00ff */
[----:B------:R-:W-:Y:S01]  /*18420*/  LOP3.LUT R0, R0, 0xfffffffb, RZ, 0xc0, !PT ;  /* 0xfffffffb00007812 */ /* 0x000fe200078ec0ff */
[----:B------:R-:W-:Y:S02]  /*18430*/  IMAD R6, R20, R6, R11 ;  /* 0x0000000614067224 */ /* 0x000fe400078e020b */
[----:B------:R-:W-:Y:S01]  /*18440*/  IMAD.U32 R11, RZ, RZ, UR52 ;  /* 0x00000034ff0b7e24 */ /* 0x000fe2000f8e00ff */
[----:B------:R-:W-:Y:S02]  /*18450*/  LOP3.LUT R28, R3, 0xc00, R28, 0xf8, !PT ;  /* 0x00000c00031c7812 */ /* 0x000fe400078ef81c */
[----:B------:R-:W-:Y:S01]  /*18460*/  SHF.R.U32.HI R12, RZ, 0x3, R19 ;  /* 0x00000003ff0c7819 */ /* 0x000fe20000011613 */
[----:B------:R-:W-:Y:S01]  /*18470*/  VIADD R11, R11, 0xffffffff ;  /* 0xffffffff0b0b7836 */ /* 0x000fe20000000000 */
[----:B------:R-:W-:-:S02]  /*18480*/  @P1 LOP3.LUT R0, R0, 0x4, RZ, 0xfc, !PT ;  /* 0x0000000400001812 */ /* 0x000fc400078efcff */
[----:B------:R-:W-:Y:S01]  /*18490*/  SHF.R.S32.HI R34, RZ, 0x1f, R34 ;  /* 0x0000001fff227819 */ /* 0x000fe20000011422 */
[----:B0-----:R-:W-:Y:S06]  /*184a0*/  @!P1 BRA `(.L_x_8528) ;  /* 0x0000000000049947 */ /* 0x001fec0003800000 */
[----:B------:R-:W-:Y:S01]  /*184b0*/  BPT.TRAP 0x1 ;  /* 0x000000040000795c */ /* 0x000fe20000300000 */
.L_x_8528:
[----:B------:R-:W-:-:S05]  /*184c0*/  IMAD.MOV.U32 R31, RZ, RZ, 0x1 ;  /* 0x00000001ff1f7424 */ /* 0x000fca00078e00ff */
[----:B------:R-:W-:-:S04]  /*184d0*/  SHF.L.U32 R31, R31, 0x1f, RZ ;  /* 0x0000001f1f1f7819 */ /* 0x000fc800000006ff */
[----:B------:R-:W0:Y:S02]  /*184e0*/  SYNCS.PHASECHK.TRANS64.TRYWAIT P0, [UR46+0x22880], R31 ;  /* 0x0228801fff0075a7 */ /* 0x000e24000800016e */
[----:B0-----:R-:W-:Y:S05]  /*184f0*/  @!P0 BRA `(.L_x_8529) ;  /* 0x0000004000948947 */ /* 0x001fea0003800000 */
.L_x_8578:
[----:B------:R-:W-:Y:S01]  /*18500*/  SHF.R.S32.HI R20, RZ, 0x1f, R6 ;  /* 0x0000001fff147819 */ /* 0x000fe20000011406 */
[----:B------:R-:W-:Y:S01]  /*18510*/  ULDC.64 UR4, c[0x0][0x328] ;  /* 0x0000ca0000047ab9 */ /* 0x000fe20000000a00 */
[----:B------:R-:W-:Y:S01]  /*18520*/  SHF.R.S32.HI R22, RZ, 0x1f, R9 ;  /* 0x0000001fff167819 */ /* 0x000fe20000011409 */
[----:B------:R-:W-:Y:S01]  /*18530*/  IMAD.WIDE.U32 R4, R6, UR4, RZ ;  /* 0x0000000406047c25 */ /* 0x000fe2000f8e00ff */
[----:B-----5:R-:W-:Y:S01]  /*18540*/  SHF.R.S32.HI R21, RZ, 0x1f, R8 ;  /* 0x0000001fff157819 */ /* 0x020fe20000011408 */
[----:B------:R-:W1:Y:S01]  /*18550*/  LDC R14, c[0x0][0x2f4] ;  /* 0x0000bd00ff0e7b82 */ /* 0x000e620000000800 */
[----:B------:R-:W-:Y:S01]  /*18560*/  SHF.R.S32.HI R19, RZ, 0x1f, R10 ;  /* 0x0000001fff137819 */ /* 0x000fe2000001140a */
[----:B------:R-:W-:Y:S01]  /*18570*/  IMAD R3, R20, UR4, RZ ;  /* 0x0000000414037c24 */ /* 0x000fe2000f8e02ff */
[----:B------:R-:W-:Y:S01]  /*18580*/  R2UR UR6, R34 ;  /* 0x00000000220672ca */ /* 0x000fe200000e0000 */
[----:B------:R-:W-:Y:S01]  /*18590*/  IMAD R2, R22, UR4, RZ ;  /* 0x0000000416027c24 */ /* 0x000fe2000f8e02ff */
[----:B------:R-:W-:Y:S01]  /*185a0*/  LOP3.LUT R0, R0, 0xffffff7f, RZ, 0xc0, !PT ;  /* 0xffffff7f00007812 */ /* 0x000fe200078ec0ff */
[----:B------:R-:W-:-:S02]  /*185b0*/  IMAD R7, R6, UR5, R3 ;  /* 0x0000000506077c24 */ /* 0x000fc4000f8e0203 */
[C---:B------:R-:W-:Y:S02]  /*185c0*/  IMAD R13, R9.reuse, UR5, R2 ;  /* 0x00000005090d7c24 */ /* 0x040fe4000f8e0202 */
[----:B------:R-:W-:Y:S01]  /*185d0*/  IMAD.WIDE.U32 R2, R9, UR4, RZ ;  /* 0x0000000409027c25 */ /* 0x000fe2000f8e00ff */
[----:B------:R-:W-:-:S03]  /*185e0*/  ULDC.64 UR4, c[0x0][0x338] ;  /* 0x0000ce0000047ab9 */ /* 0x000fc60000000a00 */
[----:B------:R-:W-:Y:S02]  /*185f0*/  IMAD.IADD R5, R5, 0x1, R7 ;  /* 0x0000000105057824 */ /* 0x000fe400078e0207 */
[----:B------:R-:W-:Y:S02]  /*18600*/  IMAD.IADD R3, R3, 0x1, R13 ;  /* 0x0000000103037824 */ /* 0x000fe400078e020d */
[----:B------:R-:W-:Y:S02]  /*18610*/  IMAD R7, R21, UR4, RZ ;  /* 0x0000000415077c24 */ /* 0x000fe4000f8e02ff */
[----:B------:R-:W-:Y:S02]  /*18620*/  IMAD R13, R19, UR4, RZ ;  /* 0x00000004130d7c24 */ /* 0x000fe4000f8e02ff */
[C---:B------:R-:W-:Y:S02]  /*18630*/  IMAD R7, R8.reuse, UR5, R7 ;  /* 0x0000000508077c24 */ /* 0x040fe4000f8e0207 */
[----:B------:R-:W-:Y:S01]  /*18640*/  IMAD.WIDE.U32 R2, R8, UR4, R2 ;  /* 0x0000000408027c25 */ /* 0x000fe2000f8e0002 */
[----:B-1----:R-:W-:-:S03]  /*18650*/  ISETP.GE.AND P2, PT, R30, R14, PT ;  /* 0x0000000e1e00720c */ /* 0x002fc60003f46270 */
[C---:B------:R-:W-:Y:S02]  /*18660*/  IMAD R13, R10.reuse, UR5, R13 ;  /* 0x000000050a0d7c24 */ /* 0x040fe4000f8e020d */
[----:B------:R-:W-:Y:S01]  /*18670*/  IMAD.WIDE.U32 R4, R10, UR4, R4 ;  /* 0x000000040a047c25 */ /* 0x000fe2000f8e0004 */
[----:B------:R-:W-:-:S03]  /*18680*/  ULDC.64 UR4, c[0x0][0x330] ;  /* 0x0000cc0000047ab9 */ /* 0x000fc60000000a00 */
[----:B------:R-:W-:Y:S02]  /*18690*/  IMAD.IADD R3, R3, 0x1, R7 ;  /* 0x0000000103037824 */ /* 0x000fe400078e0207 */
[----:B------:R-:W-:Y:S02]  /*186a0*/  IMAD.IADD R5, R5, 0x1, R13 ;  /* 0x0000000105057824 */ /* 0x000fe400078e020d */
[----:B------:R-:W-:Y:S01]  /*186b0*/  IMAD.U32 R7, RZ, RZ, UR4 ;  /* 0x00000004ff077e24 */ /* 0x000fe2000f8e00ff */
[----:B------:R-:W-:Y:S01]  /*186c0*/  UIMAD UR4, UR6, UR4, URZ ;  /* 0x00000004060472a4 */ /* 0x000fe2000f8e023f */
[----:B------:R-:W-:Y:S02]  /*186d0*/  IMAD.SHL.U32 R35, R26, 0x10, RZ ;  /* 0x000000101a237824 */ /* 0x000fe400078e00ff */
[----:B------:R-:W-:Y:S01]  /*186e0*/  IMAD.WIDE.U32 R4, R7, UR40, R4 ;  /* 0x0000002807047c25 */ /* 0x000fe2000f8e0004 */
[----:B------:R-:W-:Y:S01]  /*186f0*/  ULDC.64 UR6, c[0x0][0x318] ;  /* 0x0000c60000067ab9 */ /* 0x000fe20000000a00 */
[----:B------:R-:W-:-:S02]  /*18700*/  UIMAD UR4, UR40, UR5, UR4 ;  /* 0x00000005280472a4 */ /* 0x000fc4000f8e0204 */
[----:B------:R-:W-:Y:S01]  /*18710*/  IMAD.WIDE.U32 R2, R7, UR40, R2 ;  /* 0x0000002807027c25 */ /* 0x000fe2000f8e0002 */
[----:B------:R-:W-:-:S03]  /*18720*/  IADD3 R16, P0, R4, UR6, RZ ;  /* 0x0000000604107c10 */ /* 0x000fc6000ff1e0ff */
[----:B------:R-:W-:-:S05]  /*18730*/  IMAD.U32 R7, RZ, RZ, UR7 ;  /* 0x00000007ff077e24 */ /* 0x000fca000f8e00ff */
[----:B------:R-:W-:Y:S02]  /*18740*/  IADD3.X R17, R7, UR4, R5, P0, !PT ;  /* 0x0000000407117c10 */ /* 0x000fe400087fe405 */
[----:B------:R-:W-:Y:S01]  /*18750*/  IADD3 R4, P0, R2, UR6, RZ ;  /* 0x0000000602047c10 */ /* 0x000fe2000ff1e0ff */
[----:B------:R-:W-:-:S03]  /*18760*/  IMAD.MOV.U32 R2, RZ, RZ, -0xa0 ;  /* 0xffffff60ff027424 */ /* 0x000fc600078e00ff */
[----:B------:R-:W-:Y:S01]  /*18770*/  IADD3.X R7, R7, UR4, R3, P0, !PT ;  /* 0x0000000407077c10 */ /* 0x000fe200087fe403 */
[----:B------:R-:W-:Y:S01]  /*18780*/  IMAD R5, R11, R2, UR38 ;  /* 0x000000260b057e24 */ /* 0x000fe2000f8e0202 */
[----:B------:R-:W-:Y:S01]  /*18790*/  UMOV UR4, 0xffffffff ;  /* 0xffffffff00047882 */ /* 0x000fe20000000000 */
[C---:B------:R-:W-:Y:S02]  /*187a0*/  IMAD.SHL.U32 R3, R12.reuse, 0x80, RZ ;  /* 0x000000800c037824 */ /* 0x040fe400078e00ff */
[----:B------:R-:W-:Y:S02]  /*187b0*/  IMAD.IADD R5, R5, 0x1, -R24 ;  /* 0x0000000105057824 */ /* 0x000fe400078e0a18 */
[----:B------:R-:W-:Y:S01]  /*187c0*/  IMAD.SHL.U32 R12, R12, 0x10, RZ ;  /* 0x000000100c0c7824 */ /* 0x000fe200078e00ff */
[----:B------:R-:W-:Y:S02]  /*187d0*/  LOP3.LUT R3, R30, 0x380, R3, 0xf8, !PT ;  /* 0x000003801e037812 */ /* 0x000fe400078ef803 */
[----:B------:R-:W-:-:S02]  /*187e0*/  ISETP.GE.AND P0, PT, R5, 0x1, PT ;  /* 0x000000010500780c */ /* 0x000fc40003f06270 */
[----:B------:R-:W-:-:S04]  /*187f0*/  LOP3.LUT R12, R3, 0x70, R12, 0x78, !PT ;  /* 0x00000070030c7812 */ /* 0x000fc800078e780c */
[----:B------:R-:W-:-:S07]  /*18800*/  LOP3.LUT R35, R12, 0x400, R35, 0xf8, !PT ;  /* 0x000004000c237812 */ /* 0x000fce00078ef823 */
[----:B------:R-:W-:Y:S01]  /*18810*/  @P0 LOP3.LUT R0, R0, 0x80, RZ, 0xfc, !PT ;  /* 0x0000008000000812 */ /* 0x000fe200078efcff */
[----:B------:R-:W-:Y:S06]  /*18820*/  BRA.DIV UR4, `(.L_x_8530) ;  /* 0x0000003e04dc7947 */ /* 0x000fec000b800000 */
[----:B------:R-:W1:Y:S01]  /*18830*/  SHFL.IDX PT, R14, R16, RZ, 0x181f ;  /* 0x00181fff100e7589 */ /* 0x000e6200000e0000 */
[----:B------:R-:W-:Y:S01]  /*18840*/  ISETP.LT.OR P0, PT, R5, 0x1, P2 ;  /* 0x000000010500780c */ /* 0x000fe20001701670 */
[----:B------:R-:W-:Y:S01]  /*18850*/  VIADD R29, R35, UR46 ;  /* 0x0000002e231d7c36 */ /* 0x000fe20008000000 */
[----:B------:R-:W-:Y:S01]  /*18860*/  LOP3.LUT R0, R0, 0xffffffdf, RZ, 0xc0, !PT ;  /* 0xffffffdf00007812 */ /* 0x000fe200078ec0ff */
[----:B------:R-:W2:Y:S01]  /*18870*/  SHFL.IDX PT, R3, R17, RZ, 0x181f ;  /* 0x00181fff11037589 */ /* 0x000ea200000e0000 */
[C---:B------:R-:W-:Y:S02]  /*18880*/  ISETP.GE.AND P6, PT, R5.reuse, 0x61, PT ;  /* 0x000000610500780c */ /* 0x040fe40003fc6270 */
[C---:B------:R-:W-:Y:S01]  /*18890*/  ISETP.GE.AND P5, PT, R5.reuse, 0x31, PT ;  /* 0x000000310500780c */ /* 0x040fe20003fa6270 */
[----:B------:R-:W-:Y:S01]  /*188a0*/  SHFL.IDX PT, R11, R16, 0x7, 0x181f ;  /* 0x00f81f00100b7f89 */ /* 0x000fe200000e0000 */
[C---:B------:R-:W-:Y:S02]  /*188b0*/  ISETP.GE.AND P4, PT, R5.reuse, 0x41, PT ;  /* 0x000000410500780c */ /* 0x040fe40003f86270 */
[----:B------:R-:W-:Y:S01]  /*188c0*/  ISETP.GE.AND P3, PT, R5, 0x51, PT ;  /* 0x000000510500780c */ /* 0x000fe20003f66270 */
[----:B------:R-:W-:Y:S01]  /*188d0*/  SHFL.IDX PT, R12, R4, RZ, 0x181f ;  /* 0x00181fff040c7589 */ /* 0x000fe200000e0000 */
[----:B-1----:R-:W-:-:S03]  /*188e0*/  IADD3 R2, P1, R30, R14, RZ ;  /* 0x0000000e1e027210 */ /* 0x002fc60007f3e0ff */
[----:B------:R-:W-:Y:S02]  /*188f0*/  SHFL.IDX PT, R14, R4, 0x1, 0x181f ;  /* 0x00381f00040e7f89 */ /* 0x000fe400000e0000 */
        /* <DEDUP_REMOVED lines=34> */
[----:B------:R-:W2:Y:S04]  /*18b20*/  SHFL.IDX PT, R3, R17, 0x6, 0x181f ;  /* 0x00d81f0011037f89 */ /* 0x000ea800000e0000 */
[----:B------:R-:W3:Y:S04]  /*18b30*/  SHFL.IDX PT, R17, R17, 0x7, 0x181f ;  /* 0x00f81f0011117f89 */ /* 0x000ee800000e0000 */
[----:B------:R-:W4:Y:S04]  /*18b40*/  SHFL.IDX PT, R16, R7, RZ, 0x181f ;  /* 0x00181fff07107589 */ /* 0x000f2800000e0000 */
[----:B------:R-:W0:Y:S01]  /*18b50*/  SHFL.IDX PT, R7, R7, 0x1, 0x181f ;  /* 0x00381f0007077f89 */ /* 0x000e2200000e0000 */
[----:B-1----:R-:W-:-:S05]  /*18b60*/  IADD3 R2, P1, R30, R2, RZ ;  /* 0x000000021e027210 */ /* 0x002fca0007f3e0ff */
[----:B--2---:R-:W-:-:S05]  /*18b70*/  IMAD.X R3, RZ, RZ, R3, P1 ;  /* 0x000000ffff037224 */ /* 0x004fca00008e0603 */
[----:B------:R1:W-:Y:S01]  /*18b80*/  LDGSTS.E.BYPASS.LTC128B.128 [R29+0xd400], desc[UR50][R2.64], !P0 ;  /* 0x0d400000021d7fae */ /* 0x0003e2000c101d72 */
[----:B------:R-:W-:Y:S02]  /*18b90*/  ISETP.LT.OR P0, PT, R5, 0x71, P2 ;  /* 0x000000710500780c */ /* 0x000fe40001701670 */
[----:B-1----:R-:W-:-:S05]  /*18ba0*/  IADD3 R2, P1, R30, R11, RZ ;  /* 0x0000000b1e027210 */ /* 0x002fca0007f3e0ff */
[----:B---3--:R-:W-:-:S06]  /*18bb0*/  IMAD.X R3, RZ, RZ, R17, P1 ;  /* 0x000000ffff037224 */ /* 0x008fcc00008e0611 */
[----:B------:R1:W-:Y:S01]  /*18bc0*/  LDGSTS.E.BYPASS.LTC128B.128 [R29+0xdc00], desc[UR50][R2.64], !P0 ;  /* 0x0dc00000021d7fae */ /* 0x0003e2000c101d72 */
[----:B------:R-:W-:Y:S02]  /*18bd0*/  ISETP.LT.OR P0, PT, R5, 0x81, P2 ;  /* 0x000000810500780c */ /* 0x000fe40001701670 */
[----:B-1----:R-:W-:-:S05]  /*18be0*/  IADD3 R2, P1, R30, R12, RZ ;  /* 0x0000000c1e027210 */ /* 0x002fca0007f3e0ff */
[----:B----4-:R-:W-:Y:S01]  /*18bf0*/  IMAD.X R3, RZ, RZ, R16, P1 ;  /* 0x000000ffff037224 */ /* 0x010fe200008e0610 */
[----:B------:R-:W-:-:S05]  /*18c00*/  ISETP.GE.AND P1, PT, R5, 0x11, PT ;  /* 0x000000110500780c */ /* 0x000fca0003f26270 */
[----:B------:R1:W-:Y:S01]  /*18c10*/  LDGSTS.E.BYPASS.LTC128B.128 [R29+0xe400], desc[UR50][R2.64], !P0 ;  /* 0x0e400000021d7fae */ /* 0x0003e2000c101d72 */
[----:B------:R-:W-:-:S07]  /*18c20*/  ISETP.GE.AND P0, PT, R5, 0x21, PT ;  /* 0x000000210500780c */ /* 0x000fce0003f06270 */
        /* <DEDUP_REMOVED lines=9> */
[----:B01----:R-:W-:-:S07]  /*18cc0*/  @P6 LOP3.LUT R0, R0, 0x100, RZ, 0xfc, !PT ;  /* 0x0000010000006812 */ /* 0x003fce00078efcff */
.L_x_8600:
        /* <DEDUP_REMOVED lines=16> */
.L_x_8531:
[----:B------:R-:W-:Y:S01]  /*18dd0*/  SYNCS.ARRIVE.TRANS64.A1T0 RZ, [UR46+0x22870], RZ ;  /* 0x022870ffffff79a7 */ /* 0x000fe2000810002e */
[----:B------:R-:W-:Y:S05]  /*18de0*/  @!P6 BRA `(.L_x_8532) ;  /* 0x000000000004e947 */ /* 0x000fea0003800000 */
[----:B------:R-:W-:Y:S01]  /*18df0*/  BPT.TRAP 0x1 ;  /* 0x000000040000795c */ /* 0x000fe20000300000 */
.L_x_8532:
[----:B------:R-:W0:Y:S02]  /*18e00*/  SYNCS.PHASECHK.TRANS64.TRYWAIT P2, [UR46+0x22840], R31 ;  /* 0x0228401fff0075a7 */ /* 0x000e24000804016e */
[----:B0-----:R-:W-:Y:S05]  /*18e10*/  @!P2 BRA `(.L_x_8533) ;  /* 0x000000440078a947 */ /* 0x001fea0003800000 */
.L_x_8601:
[----:B------:R-:W-:Y:S01]  /*18e20*/  ULDC.64 UR8, c[0x0][0x300] ;  /* 0x0000c00000087ab9 */ /* 0x000fe20000000a00 */
[----:B------:R-:W-:Y:S01]  /*18e30*/  ULDC.64 UR10, c[0x0][0x310] ;  /* 0x0000c400000a7ab9 */ /* 0x000fe20000000a00 */
[----:B------:R-:W-:Y:S01]  /*18e40*/  IMAD R3, R20, UR8, RZ ;  /* 0x0000000814037c24 */ /* 0x000fe2000f8e02ff */
[----:B------:R-:W-:Y:S01]  /*18e50*/  R2UR UR6, R34 ;  /* 0x00000000220672ca */ /* 0x000fe200000e0000 */
[----:B------:R-:W-:Y:S01]  /*18e60*/  IMAD R19, R19, UR10, RZ ;  /* 0x0000000a13137c24 */ /* 0x000fe2000f8e02ff */
[----:B------:R-:W-:Y:S01]  /*18e70*/  ULDC.64 UR4, c[0x0][0x308] ;  /* 0x0000c20000047ab9 */ /* 0x000fe20000000a00 */
[C---:B------:R-:W-:Y:S01]  /*18e80*/  IMAD R5, R6.reuse, UR9, R3 ;  /* 0x0000000906057c24 */ /* 0x040fe2000f8e0203 */
[----:B------:R-:W1:Y:S01]  /*18e90*/  LDC R16, c[0x0][0x2f4] ;  /* 0x0000bd00ff107b82 */ /* 0x000e620000000800 */
        /* <DEDUP_REMOVED lines=25> */
[----:B------:R-:W-:Y:S01]  /*19030*/  UMOV UR4, 0xffffffff ;  /* 0xffffffff00047882 */ /* 0x000fe20000000000 */
[----:B-1----:R-:W-:-:S13]  /*19040*/  ISETP.GE.AND P2, PT, R30, R16, PT ;  /* 0x000000101e00720c */ /* 0x002fda0003f46270 */
[----:B------:R-:W-:Y:S01]  /*19050*/  @P2 LOP3.LUT R0, R0, 0x1, RZ, 0xfc, !PT ;  /* 0x0000000100002812 */ /* 0x000fe200078efcff */
[----:B------:R-:W-:Y:S06]  /*19060*/  BRA.DIV UR4, `(.L_x_8534) ;  /* 0x0000004204f87947 */ /* 0x000fec000b800000 */
[----:B------:R-:W1:Y:S01]  /*19070*/  SHFL.IDX PT, R14, R7, RZ, 0x181f ;  /* 0x00181fff070e7589 */ /* 0x000e6200000e0000 */
[----:B------:R-:W-:Y:S02]  /*19080*/  P2R R10, PR, RZ, 0x8 ;  /* 0x00000008ff0a7803 */ /* 0x000fe40000000000 */
[----:B------:R-:W-:Y:S01]  /*19090*/  LOP3.LUT P3, RZ, R0, 0x80, RZ, 0xc0, !PT ;  /* 0x0000008000ff7812 */ /* 0x000fe2000786c0ff */
[----:B------:R-:W2:Y:S01]  /*190a0*/  SHFL.IDX PT, R2, R6, RZ, 0x181f ;  /* 0x00181fff06027589 */ /* 0x000ea200000e0000 */
[----:B------:R-:W-:Y:S02]  /*190b0*/  ISETP.GE.AND P6, PT, R30, R16, PT ;  /* 0x000000101e00720c */ /* 0x000fe40003fc6270 */
[----:B------:R-:W-:Y:S02]  /*190c0*/  P2R R9, PR, RZ, 0x1 ;  /* 0x00000001ff097803 */ /* 0x000fe40000000000 */
[----:B------:R-:W-:Y:S02]  /*190d0*/  LOP3.LUT P0, RZ, R0, 0x20, RZ, 0xc0, !PT ;  /* 0x0000002000ff7812 */ /* 0x000fe4000780c0ff */
[----:B------:R-:W-:-:S02]  /*190e0*/  P2R R8, PR, RZ, 0x2 ;  /* 0x00000002ff087803 */ /* 0x000fc40000000000 */
[----:B------:R-:W-:-:S03]  /*190f0*/  LOP3.LUT P1, RZ, R0, 0x10, RZ, 0xc0, !PT ;  /* 0x0000001000ff7812 */ /* 0x000fc6000782c0ff */
[----:B-1----:R-:W-:-:S05]  /*19100*/  @P3 IADD3 R14, P2, R30, R14, RZ ;  /* 0x0000000e1e0e3210 */ /* 0x002fca0007f5e0ff */
[----:B--2---:R-:W-:Y:S02]  /*19110*/  @P3 IMAD.X R3, RZ, RZ, R2, P2 ;  /* 0x000000ffff033224 */ /* 0x004fe400010e0602 */
[----:B------:R-:W-:Y:S02]  /*19120*/  @P3 IMAD.MOV.U32 R2, RZ, RZ, R14 ;  /* 0x000000ffff023224 */ /* 0x000fe400078e000e */
[----:B------:R-:W1:Y:S04]  /*19130*/  SHFL.IDX PT, R14, R7, 0x1, 0x181f ;  /* 0x00381f00070e7f89 */ /* 0x000e6800000e0000 */
[----:B------:R1:W-:Y:S01]  /*19140*/  @P3 LDGSTS.E.BYPASS.LTC128B.128 [R29+0x18400], desc[UR50][R2.64], !P6 ;  /* 0x18400000021d3fae */ /* 0x0003e2000f101d72 */
[----:B------:R-:W-:-:S03]  /*19150*/  ISETP.NE.AND P3, PT, R10, RZ, PT ;  /* 0x000000ff0a00720c */ /* 0x000fc60003f65270 */
[----:B------:R-:W2:Y:S01]  /*19160*/  SHFL.IDX PT, R10, R6, 0x1, 0x181f ;  /* 0x00381f00060a7f89 */ /* 0x000ea200000e0000 */
[----:B-1----:R-:W-:-:S03]  /*19170*/  @P0 IADD3 R2, P2, R30, R14, RZ ;  /* 0x0000000e1e020210 */ /* 0x002fc60007f5e0ff */
[----:B------:R-:W1:Y:S02]  /*19180*/  SHFL.IDX PT, R14, R7, 0x2, 0x181f ;  /* 0x00581f00070e7f89 */ /* 0x000e6400000e0000 */
[----:B--2---:R-:W-:-:S05]  /*19190*/  @P0 IMAD.X R3, RZ, RZ, R10, P2 ;  /* 0x000000ffff030224 */ /* 0x004fca00010e060a */
[----:B------:R2:W-:Y:S01]  /*191a0*/  @P0 LDGSTS.E.BYPASS.LTC128B.128 [R29+0x18c00], desc[UR50][R2.64], !P6 ;  /* 0x18c00000021d0fae */ /* 0x0005e2000f101d72 */
[----:B------:R-:W-:-:S03]  /*191b0*/  ISETP.NE.AND P0, PT, R9, RZ, PT ;  /* 0x000000ff0900720c */ /* 0x000fc60003f05270 */
[----:B------:R-:W3:Y:S01]  /*191c0*/  SHFL.IDX PT, R9, R6, 0x2, 0x181f ;  /* 0x00581f0006097f89 */ /* 0x000ee200000e0000 */
[----:B-1----:R-:W-:-:S05]  /*191d0*/  @P1 IADD3 R14, P2, R30, R14, RZ ;  /* 0x0000000e1e0e1210 */ /* 0x002fca0007f5e0ff */
[----:B--2---:R-:W-:Y:S02]  /*191e0*/  @P1 IMAD.MOV.U32 R2, RZ, RZ, R14 ;  /* 0x000000ffff021224 */ /* 0x004fe400078e000e */
[----:B------:R-:W1:Y:S01]  /*191f0*/  SHFL.IDX PT, R14, R7, 0x3, 0x181f ;  /* 0x00781f00070e7f89 */ /* 0x000e6200000e0000 */
[----:B---3--:R-:W-:-:S04]  /*19200*/  @P1 IMAD.X R9, RZ, RZ, R9, P2 ;  /* 0x000000ffff091224 */ /* 0x008fc800010e0609 */
[----:B------:R-:W-:-:S05]  /*19210*/  @P1 IMAD.MOV.U32 R3, RZ, RZ, R9 ;  /* 0x000000ffff031224 */ /* 0x000fca00078e0009 */
[----:B------:R2:W-:Y:S01]  /*19220*/  @P1 LDGSTS.E.BYPASS.LTC128B.128 [R29+0x19400], desc[UR50][R2.64], !P6 ;  /* 0x19400000021d1fae */ /* 0x0005e2000f101d72 */
[----:B------:R-:W-:-:S03]  /*19230*/  ISETP.NE.AND P1, PT, R8, RZ, PT ;  /* 0x000000ff0800720c */ /* 0x000fc60003f25270 */
[----:B------:R-:W3:Y:S01]  /*19240*/  SHFL.IDX PT, R8, R6, 0x3, 0x181f ;  /* 0x00781f0006087f89 */ /* 0x000ee200000e0000 */
[----:B-1----:R-:W-:-:S05]  /*19250*/  @P5 IADD3 R14, P2, R30, R14, RZ ;  /* 0x0000000e1e0e5210 */ /* 0x002fca0007f5e0ff */
[----:B--2---:R-:W-:Y:S02]  /*19260*/  @P5 IMAD.MOV.U32 R2, RZ, RZ, R14 ;  /* 0x000000ffff025224 */ /* 0x004fe400078e000e */
[----:B------:R-:W1:Y:S01]  /*19270*/  SHFL.IDX PT, R14, R7, 0x4, 0x181f ;  /* 0x00981f00070e7f89 */ /* 0x000e6200000e0000 */
[----:B---3--:R-:W-:-:S03]  /*19280*/  @P5 IMAD.X R9, RZ, RZ, R8, P2 ;  /* 0x000000ffff095224 */ /* 0x008fc600010e0608 */
[----:B------:R-:W2:Y:S01]  /*19290*/  SHFL.IDX PT, R8, R6, 0x4, 0x181f ;  /* 0x00981f0006087f89 */ /* 0x000ea200000e0000 */
[----:B------:R-:W-:-:S05]  /*192a0*/  @P5 IMAD.MOV.U32 R3, RZ, RZ, R9 ;  /* 0x000000ffff035224 */ /* 0x000fca00078e0009 */
[----:B------:R3:W-:Y:S01]  /*192b0*/  @P5 LDGSTS.E.BYPASS.LTC128B.128 [R29+0x19c00], desc[UR50][R2.64], !P6 ;  /* 0x19c00000021d5fae */ /* 0x0007e2000f101d72 */
[----:B-1----:R-:W-:Y:S02]  /*192c0*/  @P4 IADD3 R14, P2, R30, R14, RZ ;  /* 0x0000000e1e0e4210 */ /* 0x002fe40007f5e0ff */
[----:B------:R-:W-:-:S03]  /*192d0*/  LOP3.LUT P5, RZ, R0, 0x40, RZ, 0xc0, !PT ;  /* 0x0000004000ff7812 */ /* 0x000fc600078ac0ff */
[----:B---3--:R-:W-:Y:S02]  /*192e0*/  @P4 IMAD.MOV.U32 R2, RZ, RZ, R14 ;  /* 0x000000ffff024224 */ /* 0x008fe400078e000e */
[----:B------:R-:W1:Y:S01]  /*192f0*/  SHFL.IDX PT, R14, R7, 0x5, 0x181f ;  /* 0x00b81f00070e7f89 */ /* 0x000e6200000e0000 */
[----:B--2---:R-:W-:-:S03]  /*19300*/  @P4 IMAD.X R9, RZ, RZ, R8, P2 ;  /* 0x000000ffff094224 */ /* 0x004fc600010e0608 */
[----:B------:R-:W2:Y:S01]  /*19310*/  SHFL.IDX PT, R8, R6, 0x5, 0x181f ;  /* 0x00b81f0006087f89 */ /* 0x000ea200000e0000 */
[----:B------:R-:W-:-:S05]  /*19320*/  @P4 IMAD.MOV.U32 R3, RZ, RZ, R9 ;  /* 0x000000ffff034224 */ /* 0x000fca00078e0009 */
[----:B------:R3:W-:Y:S01]  /*19330*/  @P4 LDGSTS.E.BYPASS.LTC128B.128 [R29+0x1a400], desc[UR50][R2.64], !P6 ;  /* 0x1a400000021d4fae */ /* 0x0007e2000f101d72 */
[----:B-1----:R-:W-:-:S05]  /*19340*/  @P3 IADD3 R14, P2, R30, R14, RZ ;  /* 0x0000000e1e0e3210 */ /* 0x002fca0007f5e0ff */
        /* <DEDUP_REMOVED lines=11> */
[----:B------:R-:W-:-:S03]  /*19400*/  @P5 IMAD.MOV.U32 R3, RZ, RZ, R9 ;  /* 0x000000ffff035224 */ /* 0x000fc600078e0009 */
[----:B------:R-:W-:Y:S04]  /*19410*/  SHFL.IDX PT, R6, R4, 0x1, 0x181f ;  /* 0x00381f0004067f89 */ /* 0x000fe800000e0000 */
[----:B------:R3:W-:Y:S01]  /*19420*/  @P5 LDGSTS.E.BYPASS.LTC128B.128 [R29+0x1b400], desc[UR50][R2.64], !P6 ;  /* 0x1b400000021d5fae */ /* 0x0007e2000f101d72 */
[----:B-1----:R-:W-:-:S03]  /*19430*/  @P0 IADD3 R9, P2, R30, R14, RZ ;  /* 0x0000000e1e090210 */ /* 0x002fc60007f5e0ff */
[----:B------:R-:W1:Y:S02]  /*19440*/  SHFL.IDX PT, R14, R5, RZ, 0x181f ;  /* 0x00181fff050e7589 */ /* 0x000e6400000e0000 */
[----:B--2---:R-:W-:Y:S02]  /*19450*/  @P0 IMAD.X R10, RZ, RZ, R8, P2 ;  /* 0x000000ffff0a0224 */ /* 0x004fe400010e0608 */
[----:B------:R-:W2:Y:S01]  /*19460*/  SHFL.IDX PT, R8, R4, RZ, 0x181f ;  /* 0x00181fff04087589 */ /* 0x000ea200000e0000 */
[----:B---3--:R-:W-:Y:S02]  /*19470*/  @P0 IMAD.MOV.U32 R2, RZ, RZ, R9 ;  /* 0x000000ffff020224 */ /* 0x008fe400078e0009 */
[----:B------:R-:W-:-:S05]  /*19480*/  @P0 IMAD.MOV.U32 R3, RZ, RZ, R10 ;  /* 0x000000ffff030224 */ /* 0x000fca00078e000a */
[----:B------:R3:W-:Y:S01]  /*19490*/  @P0 LDGSTS.E.BYPASS.LTC128B.128 [R29+0x1bc00], desc[UR50][R2.64], !P6 ;  /* 0x1bc00000021d0fae */ /* 0x0007e2000f101d72 */
[----:B-1----:R-:W-:-:S05]  /*194a0*/  @P1 IADD3 R14, P0, R30, R14, RZ ;  /* 0x0000000e1e0e1210 */ /* 0x002fca0007f1e0ff */
[----:B--2---:R-:W-:Y:S02]  /*194b0*/  @P1 IMAD.X R9, RZ, RZ, R8, P0 ;  /* 0x000000ffff091224 */ /* 0x004fe400000e0608 */
[----:B---3--:R-:W-:Y:S02]  /*194c0*/  @P1 IMAD.MOV.U32 R2, RZ, RZ, R14 ;  /* 0x000000ffff021224 */ /* 0x008fe400078e000e */
[----:B------:R-:W-:Y:S01]  /*194d0*/  @P1 IMAD.MOV.U32 R3, RZ, RZ, R9 ;  /* 0x000000ffff031224 */ /* 0x000fe200078e0009 */
[----:B------:R1:W2:Y:S04]  /*194e0*/  SHFL.IDX PT, R14, R5, 0x1, 0x181f ;  /* 0x00381f00050e7f89 */ /* 0x0002a800000e0000 */
[----:B------:R1:W-:Y:S02]  /*194f0*/  @P1 LDGSTS.E.BYPASS.LTC128B.128 [R29+0x1c400], desc[UR50][R2.64], !P6 ;  /* 0x1c400000021d1fae */ /* 0x0003e4000f101d72 */
.L_x_8623:
[----:B------:R-:W-:Y:S02]  /*19500*/  LOP3.LUT P2, RZ, R0, 0x100, RZ, 0xc0, !PT ;  /* 0x0000010000ff7812 */ /* 0x000fe4000784c0ff */
[----:B------:R-:W-:-:S11]  /*19510*/  ISETP.GE.AND P1, PT, R30, R16, PT ;  /* 0x000000101e00720c */ /* 0x000fd60003f26270 */
[----:B-12---:R-:W-:-:S05]  /*19520*/  @P2 IADD3 R2, P0, R30, R14, RZ ;  /* 0x0000000e1e022210 */ /* 0x006fca0007f1e0ff */
        /* <DEDUP_REMOVED lines=14> */
.L_x_8535:
        /* <DEDUP_REMOVED lines=30> */
.L_x_8536:
[----:B------:R-:W-:Y:S01]  /*197f0*/  UISETP.NE.AND UP0, UPT, UR48, URZ, UPT ;  /* 0x0000003f3000728c */ /* 0x000fe2000bf05270 */
[----:B------:R-:W-:Y:S01]  /*19800*/  IMAD.U32 R4, RZ, RZ, UR38 ;  /* 0x00000026ff047e24 */ /* 0x000fe2000f8e00ff */
[----:B------:R-:W-:Y:S01]  /*19810*/  ULDC.64 UR4, c[0x0][0x2e0] ;  /* 0x0000b80000047ab9 */ /* 0x000fe20000000a00 */
[----:B------:R-:W-:Y:S01]  /*19820*/  IMAD.U32 R3, RZ, RZ, UR47 ;  /* 0x0000002fff037e24 */ /* 0x000fe2000f8e00ff */
[----:B------:R-:W-:Y:S01]  /*19830*/  ULDC UR6, c[0x0][0x2b8] ;  /* 0x0000ae0000067ab9 */ /* 0x000fe20000000800 */
[----:B------:R-:W-:Y:S01]  /*19840*/  IMAD.U32 R5, RZ, RZ, UR39 ;  /* 0x00000027ff057e24 */ /* 0x000fe2000f8e00ff */
[----:B------:R-:W-:Y:S01]  /*19850*/  PLOP3.LUT P0, PT, PT, PT, UP0, 0x80, 0x0 ;  /* 0x000000000000781c */ /* 0x000fe20003f0f008 */
[----:B------:R-:W-:Y:S01]  /*19860*/  IMAD.MOV.U32 R2, RZ, RZ, R4 ;  /* 0x000000ffff027224 */ /* 0x000fe200078e0004 */
[----:B------:R-:W-:Y:S01]  /*19870*/  PLOP3.LUT P1, PT, PT, PT, UP0, 0x80, 0x0 ;  /* 0x000000000000781c */ /* 0x000fe20003f2f008 */
[----:B------:R-:W-:Y:S02]  /*19880*/  VIADD R0, R23, UR41 ;  /* 0x0000002917007c36 */ /* 0x000fe40008000000 */
[----:B------:R-:W-:Y:S01]  /*19890*/  IMAD R16, R16, UR4, RZ ;  /* 0x0000000410107c24 */ /* 0x000fe2000f8e02ff */
[----:B------:R-:W1:Y:S01]  /*198a0*/  LDC R5, c[0x0][0x448] ;  /* 0x00011200ff057b82 */ /* 0x000e620000000800 */
[----:B------:R-:W-:Y:S01]  /*198b0*/  IMAD.WIDE.U32 R2, R27, UR4, R2 ;  /* 0x000000041b027c25 */ /* 0x000fe2000f8e0002 */
[----:B------:R-:W-:-:S03]  /*198c0*/  @UP0 ULDC UR4, c[0x0][0x44c] ;  /* 0x0001130000040ab9 */ /* 0x000fc60000000800 */
[----:B------:R-:W-:Y:S01]  /*198d0*/  IMAD R9, R27, UR5, R16 ;  /* 0x000000051b097c24 */ /* 0x000fe2000f8e0210 */
[----:B------:R-:W-:Y:S01]  /*198e0*/  @UP0 ULDC UR5, c[0x0][0x450] ;  /* 0x0001140000050ab9 */ /* 0x000fe20000000800 */
[----:B------:R-:W-:Y:S01]  /*198f0*/  @P0 IMAD.HI.U32 R4, R0, UR4, RZ ;  /* 0x0000000400040c27 */ /* 0x000fe2000f8e00ff */
[----:B------:R-:W-:-:S03]  /*19900*/  ISETP.GE.AND P0, PT, R30, UR6, PT ;  /* 0x000000061e007c0c */ /* 0x000fc6000bf06270 */
[----:B------:R-:W-:Y:S01]  /*19910*/  IMAD.MOV.U32 R7, RZ, RZ, R0 ;  /* 0x000000ffff077224 */ /* 0x000fe200078e0000 */
[----:B------:R-:W-:Y:S01]  /*19920*/  @P1 SHF.R.U32.HI R7, RZ, UR5, R4 ;  /* 0x00000005ff071c19 */ /* 0x000fe20008011604 */
[----:B------:R-:W-:Y:S01]  /*19930*/  ULDC.64 UR4, c[0x0][0x2d0] ;  /* 0x0000b40000047ab9 */ /* 0x000fe20000000a00 */
[----:B------:R-:W-:Y:S02]  /*19940*/  IMAD.IADD R3, R3, 0x1, R9 ;  /* 0x0000000103037824 */ /* 0x000fe400078e0209 */
        /* <DEDUP_REMOVED lines=17> */
[----:B------:R-:W1:Y:S01]  /*19a60*/  SHFL.IDX PT, R14, R0, RZ, 0x181f ;  /* 0x00181fff000e7589 */ /* 0x000e6200000e0000 */
[----:B------:R-:W-:Y:S01]  /*19a70*/  ULDC UR4, c[0x0][0x288] ;  /* 0x0000a20000047ab9 */ /* 0x000fe20000000800 */
[----:B------:R-:W-:Y:S02]  /*19a80*/  VIADD R6, R24, UR41 ;  /* 0x0000002918067c36 */ /* 0x000fe40008000000 */
[----:B------:R-:W2:Y:S01]  /*19a90*/  SHFL.IDX PT, R2, R4, RZ, 0x181f ;  /* 0x00181fff04027589 */ /* 0x000ea200000e0000 */
[----:B------:R-:W-:Y:S02]  /*19aa0*/  IMAD R5, R5, UR4, RZ ;  /* 0x0000000405057c24 */ /* 0x000fe4000f8e02ff */
[C---:B------:R-:W-:Y:S01]  /*19ab0*/  VIADD R8, R6.reuse, 0x10 ;  /* 0x0000001006087836 */ /* 0x040fe20000000000 */
[----:B------:R-:W3:Y:S01]  /*19ac0*/  SHFL.IDX PT, R3, R0, 0x1, 0x181f ;  /* 0x00381f0000037f89 */ /* 0x000ee200000e0000 */
[C---:B------:R-:W-:Y:S01]  /*19ad0*/  VIADD R12, R6.reuse, 0x20 ;  /* 0x00000020060c7836 */ /* 0x040fe20000000000 */
[----:B------:R-:W-:-:S02]  /*19ae0*/  ISETP.GE.AND P1, PT, R6, R5, PT ;  /* 0x000000050600720c */ /* 0x000fc40003f26270 */
[----:B------:R-:W4:Y:S11]  /*19af0*/  SHFL.IDX PT, R7, R4, 0x1, 0x181f ;  /* 0x00381f0004077f89 */ /* 0x000f3600000e0000 */
[----:B-1----:R-:W-:-:S05]  /*19b00*/  @!P1 IADD3 R14, P2, R30, R14, RZ ;  /* 0x0000000e1e0e9210 */ /* 0x002fca0007f5e0ff */
[----:B--2---:R-:W-:Y:S01]  /*19b10*/  @!P1 IMAD.X R17, RZ, RZ, R2, P2 ;  /* 0x000000ffff119224 */ /* 0x004fe200010e0602 */
[----:B------:R-:W-:Y:S01]  /*19b20*/  ISETP.GE.AND P2, PT, R8, R5, PT ;  /* 0x000000050800720c */ /* 0x000fe20003f46270 */
[----:B------:R-:W-:Y:S01]  /*19b30*/  @!P1 IMAD.MOV.U32 R2, RZ, RZ, R14 ;  /* 0x000000ffff029224 */ /* 0x000fe200078e000e */
[----:B------:R-:W-:Y:S04]  /*19b40*/  SHFL.IDX PT, R8, R4, 0x2, 0x181f ;  /* 0x00581f0004087f89 */ /* 0x000fe800000e0000 */
[----:B------:R-:W1:Y:S07]  /*19b50*/  SHFL.IDX PT, R14, R0, 0x2, 0x181f ;  /* 0x00581f00000e7f89 */ /* 0x000e6e00000e0000 */
[----:B---3--:R-:W-:Y:S01]  /*19b60*/  @!P2 IADD3 R9, P3, R30, R3, RZ ;  /* 0x000000031e09a210 */ /* 0x008fe20007f7e0ff */
[----:B------:R-:W-:-:S04]  /*19b70*/  @!P1 IMAD.MOV.U32 R3, RZ, RZ, R17 ;  /* 0x000000ffff039224 */ /* 0x000fc800078e0011 */
[----:B----4-:R-:W-:Y:S01]  /*19b80*/  @!P2 IMAD.X R10, RZ, RZ, R7, P3 ;  /* 0x000000ffff0aa224 */ /* 0x010fe200018e0607 */
[----:B------:R2:W-:Y:S01]  /*19b90*/  @!P1 LDGSTS.E.BYPASS.LTC128B.128 [R29+0x14400], desc[UR50][R2.64], !P0 ;  /* 0x14400000021d9fae */ /* 0x0005e2000c101d72 */
[----:B------:R-:W-:-:S03]  /*19ba0*/  ISETP.GE.AND P1, PT, R12, R5, PT ;  /* 0x000000050c00720c */ /* 0x000fc60003f26270 */
[----:B------:R-:W-:Y:S01]  /*19bb0*/  SHFL.IDX PT, R7, R4, 0x3, 0x181f ;  /* 0x00781f0004077f89 */ /* 0x000fe200000e0000 */
[----:B--2---:R-:W-:Y:S02]  /*19bc0*/  @!P2 IMAD.MOV.U32 R2, RZ, RZ, R9 ;  /* 0x000000ffff02a224 */ /* 0x004fe400078e0009 */
[----:B------:R-:W-:Y:S01]  /*19bd0*/  @!P2 IMAD.MOV.U32 R3, RZ, RZ, R10 ;  /* 0x000000ffff03a224 */ /* 0x000fe200078e000a */
[----:B------:R-:W2:Y:S01]  /*19be0*/  SHFL.IDX PT, R9, R0, 0x3, 0x181f ;  /* 0x00781f0000097f89 */ /* 0x000ea200000e0000 */
[----:B------:R-:W-:-:S03]  /*19bf0*/  VIADD R10, R6, 0x30 ;  /* 0x00000030060a7836 */ /* 0x000fc60000000000 */
[----:B------:R3:W-:Y:S02]  /*19c00*/  @!P2 LDGSTS.E.BYPASS.LTC128B.128 [R29+0x14c00], desc[UR50][R2.64], !P0 ;  /* 0x14c00000021dafae */ /* 0x0007e4000c101d72 */
[----:B-1----:R-:W-:-:S05]  /*19c10*/  @!P1 IADD3 R14, P2, R30, R14, RZ ;  /* 0x0000000e1e0e9210 */ /* 0x002fca0007f5e0ff */
[----:B---3--:R-:W-:Y:S01]  /*19c20*/  @!P1 IMAD.X R3, RZ, RZ, R8, P2 ;  /* 0x000000ffff039224 */ /* 0x008fe200010e0608 */
[----:B------:R-:W-:Y:S01]  /*19c30*/  ISETP.GE.AND P2, PT, R10, R5, PT ;  /* 0x000000050a00720c */ /* 0x000fe20003f46270 */
[----:B------:R-:W-:Y:S01]  /*19c40*/  @!P1 IMAD.MOV.U32 R2, RZ, RZ, R14 ;  /* 0x000000ffff029224 */ /* 0x000fe200078e000e */
[----:B------:R-:W-:Y:S01]  /*19c50*/  SHFL.IDX PT, R8, R4, 0x4, 0x181f ;  /* 0x00981f0004087f89 */ /* 0x000fe200000e0000 */
[----:B------:R-:W-:-:S03]  /*19c60*/  VIADD R10, R6, 0x40 ;  /* 0x00000040060a7836 */ /* 0x000fc60000000000 */
[----:B------:R-:W1:Y:S04]  /*19c70*/  SHFL.IDX PT, R14, R0, 0x4, 0x181f ;  /* 0x00981f00000e7f89 */ /* 0x000e6800000e0000 */
[----:B------:R2:W-:Y:S03]  /*19c80*/  @!P1 LDGSTS.E.BYPASS.LTC128B.128 [R29+0x15400], desc[UR50][R2.64], !P0 ;  /* 0x15400000021d9fae */ /* 0x0005e6000c101d72 */
[----:B--2---:R-:W-:Y:S02]  /*19c90*/  @!P2 IADD3 R2, P1, R30, R9, RZ ;  /* 0x000000091e02a210 */ /* 0x004fe40007f3e0ff */
[----:B------:R-:W2:Y:S03]  /*19ca0*/  SHFL.IDX PT, R9, R0, 0x5, 0x181f ;  /* 0x00b81f0000097f89 */ /* 0x000ea600000e0000 */
[----:B------:R-:W-:Y:S01]  /*19cb0*/  @!P2 IMAD.X R3, RZ, RZ, R7, P1 ;  /* 0x000000ffff03a224 */ /* 0x000fe200008e0607 */
[----:B------:R-:W-:Y:S01]  /*19cc0*/  ISETP.GE.AND P1, PT, R10, R5, PT ;  /* 0x000000050a00720c */ /* 0x000fe20003f26270 */
[----:B------:R-:W3:Y:S01]  /*19cd0*/  SHFL.IDX PT, R7, R4, 0x5, 0x181f ;  /* 0x00b81f0004077f89 */ /* 0x000ee200000e0000 */
[----:B------:R-:W-:-:S03]  /*19ce0*/  VIADD R10, R6, 0x50 ;  /* 0x00000050060a7836 */ /* 0x000fc60000000000 */
[----:B------:R1:W-:Y:S08]  /*19cf0*/  @!P2 LDGSTS.E.BYPASS.LTC128B.128 [R29+0x15c00], desc[UR50][R2.64], !P0 ;  /* 0x15c00000021dafae */ /* 0x0003f0000c101d72 */
[----:B-1----:R-:W-:Y:S02]  /*19d00*/  @!P1 IADD3 R2, P2, R30, R14, RZ ;  /* 0x0000000e1e029210 */ /* 0x002fe40007f5e0ff */
[----:B------:R-:W1:Y:S03]  /*19d10*/  SHFL.IDX PT, R14, R0, 0x6, 0x181f ;  /* 0x00d81f00000e7f89 */ /* 0x000e6600000e0000 */
[----:B------:R-:W-:Y:S01]  /*19d20*/  @!P1 IMAD.X R3, RZ, RZ, R8, P2 ;  /* 0x000000ffff039224 */ /* 0x000fe200010e0608 */
[----:B------:R-:W-:Y:S01]  /*19d30*/  ISETP.GE.AND P2, PT, R10, R5, PT ;  /* 0x000000050a00720c */ /* 0x000fe20003f46270 */
[----:B------:R-:W4:Y:S01]  /*19d40*/  SHFL.IDX PT, R8, R4, 0x6, 0x181f ;  /* 0x00d81f0004087f89 */ /* 0x000f2200000e0000 */
[----:B------:R-:W-:-:S03]  /*19d50*/  VIADD R10, R6, 0x60 ;  /* 0x00000060060a7836 */ /* 0x000fc60000000000 */
[----:B------:R2:W-:Y:S04]  /*19d60*/  @!P1 LDGSTS.E.BYPASS.LTC128B.128 [R29+0x16400], desc[UR50][R2.64], !P0 ;  /* 0x16400000021d9fae */ /* 0x0005e8000c101d72 */
[----:B------:R-:W0:Y:S04]  /*19d70*/  SHFL.IDX PT, R4, R4, 0x7, 0x181f ;  /* 0x00f81f0004047f89 */ /* 0x000e2800000e0000 */
[----:B--2---:R-:W-:-:S05]  /*19d80*/  @!P2 IADD3 R2, P1, R30, R9, RZ ;  /* 0x000000091e02a210 */ /* 0x004fca0007f3e0ff */
[----:B---3--:R-:W-:Y:S01]  /*19d90*/  @!P2 IMAD.X R3, RZ, RZ, R7, P1 ;  /* 0x000000ffff03a224 */ /* 0x008fe200008e0607 */
[----:B------:R-:W-:-:S04]  /*19da0*/  ISETP.GE.AND P1, PT, R10, R5, PT ;  /* 0x000000050a00720c */ /* 0x000fc80003f26270 */
[----:B------:R2:W-:Y:S09]  /*19db0*/  @!P2 LDGSTS.E.BYPASS.LTC128B.128 [R29+0x16c00], desc[UR50][R2.64], !P0 ;  /* 0x16c00000021dafae */ /* 0x0005f2000c101d72 */
[----:B-1----:R-:W-:-:S05]  /*19dc0*/  @!P1 IADD3 R14, P2, R30, R14, RZ ;  /* 0x0000000e1e0e9210 */ /* 0x002fca0007f5e0ff */
[----:B----4-:R-:W-:Y:S02]  /*19dd0*/  @!P1 IMAD.X R7, RZ, RZ, R8, P2 ;  /* 0x000000ffff079224 */ /* 0x010fe400010e0608 */
[----:B--2---:R-:W-:Y:S02]  /*19de0*/  @!P1 IMAD.MOV.U32 R2, RZ, RZ, R14 ;  /* 0x000000ffff029224 */ /* 0x004fe400078e000e */
[----:B------:R-:W-:Y:S01]  /*19df0*/  @!P1 IMAD.MOV.U32 R3, RZ, RZ, R7 ;  /* 0x000000ffff039224 */ /* 0x000fe200078e0007 */
[----:B------:R1:W2:Y:S04]  /*19e00*/  SHFL.IDX PT, R14, R0, 0x7, 0x181f ;  /* 0x00f81f00000e7f89 */ /* 0x0002a800000e0000 */
[----:B0-----:R1:W-:Y:S02]  /*19e10*/  @!P1 LDGSTS.E.BYPASS.LTC128B.128 [R29+0x17400], desc[UR50][R2.64], !P0 ;  /* 0x17400000021d9fae */ /* 0x0013e4000c101d72 */
.L_x_8640:
[----:B------:R-:W-:Y:S02]  /*19e20*/  VIADD R6, R6, 0x70 ;  /* 0x0000007006067836 */ /* 0x000fe40000000000 */
[----:B-1----:R-:W-:-:S03]  /*19e30*/  IMAD.MOV.U32 R0, RZ, RZ, 0x1 ;  /* 0x00000001ff007424 */ /* 0x002fc600078e00ff */
[----:B------:R-:W-:Y:S02]  /*19e40*/  ISETP.GE.AND P1, PT, R6, R5, PT ;  /* 0x000000050600720c */ /* 0x000fe40003f26270 */
[----:B------:R-:W-:-:S11]  /*19e50*/  SHF.L.U32 R0, R0, 0x1f, RZ ;  /* 0x0000001f00007819 */ /* 0x000fd600000006ff */
[----:B--2---:R-:W-:-:S05]  /*19e60*/  @!P1 IADD3 R2, P2, R30, R14, RZ ;  /* 0x0000000e1e029210 */ /* 0x004fca0007f5e0ff */
        /* <DEDUP_REMOVED lines=10> */
[----:B------:R-:W1:Y:S02]  /*19f10*/  SYNCS.PHASECHK.TRANS64.TRYWAIT P0, [UR46+0x22820], R0 ;  /* 0x02282000ff0075a7 */ /* 0x000e64000800016e */
[----:B01----:R-:W-:Y:S05]  /*19f20*/  @!P0 BRA `(.L_x_8538) ;  /* 0x00000048009c8947 */ /* 0x003fea0003800000 */
.L_x_8641:
[----:B------:R-:W-:Y:S01]  /*19f30*/  UIADD3 UR4, UR52, -0x2, URZ ;  /* 0xfffffffe34047890 */ /* 0x000fe2000fffe03f */
[----:B------:R-:W-:-:S03]  /*19f40*/  IMAD.MOV.U32 R31, RZ, RZ, 0x1 ;  /* 0x00000001ff1f7424 */ /* 0x000fc600078e00ff */
[----:B------:R-:W-:-:S06]  /*19f50*/  UISETP.GE.AND UP0, UPT, UR4, UR49, UPT ;  /* 0x000000310400728c */ /* 0x000fcc000bf06270 */
[----:B------:R-:W-:-:S13]  /*19f60*/  PLOP3.LUT P0, PT, PT, PT, UP0, 0x80, 0x0 ;  /* 0x000000000000781c */ /* 0x000fda0003f0f008 */
[----:B------:R-:W-:Y:S05]  /*19f70*/  @!P0 BRA `(.L_x_8539) ;  /* 0x0000001800408947 */ /* 0x000fea0003800000 */
[----:B------:R-:W2:Y:S01]  /*19f80*/  LDL R4, [R1+0x8] ;  /* 0x0000080001047983 */ /* 0x000ea20000100800 */
[----:B------:R-:W-:Y:S01]  /*19f90*/  UIADD3 UR4, UR45, 0x1, URZ ;  /* 0x000000012d047890 */ /* 0x000fe2000fffe03f */
[----:B------:R-:W-:Y:S01]  /*19fa0*/  LOP3.LUT R3, RZ, UR43, RZ, 0x33, !PT ;  /* 0x0000002bff037c12 */ /* 0x000fe2000f8e33ff */
[----:B------:R-:W-:Y:S01]  /*19fb0*/  IMAD.MOV.U32 R21, RZ, RZ, 0x1 ;  /* 0x00000001ff157424 */ /* 0x000fe200078e00ff */
[----:B------:R-:W-:Y:S01]  /*19fc0*/  LOP3.LUT R5, RZ, UR42, RZ, 0x33, !PT ;  /* 0x0000002aff057c12 */ /* 0x000fe2000f8e33ff */
[----:B------:R-:W-:Y:S01]  /*19fd0*/  UIMAD UR4, UR4, UR37, URZ ;  /* 0x00000025040472a4 */ /* 0x000fe2000f8e023f */
[----:B------:R-:W-:Y:S01]  /*19fe0*/  IADD3 R18, R30, R18, R24 ;  /* 0x000000121e127210 */ /* 0x000fe20007ffe018 */
[----:B------:R-:W-:-:S04]  /*19ff0*/  IMAD.MOV.U32 R20, RZ, RZ, RZ ;  /* 0x000000ffff147224 */ /* 0x000fc800078e00ff */
[----:B0-----:R-:W-:Y:S01]  /*1a000*/  LOP3.LUT R0, RZ, UR4, RZ, 0x33, !PT ;  /* 0x00000004ff007c12 */ /* 0x001fe2000f8e33ff */
[----:B------:R-:W-:-:S03]  /*1a010*/  VIADD R18, R18, 0xfffffe20 ;  /* 0xfffffe2012127836 */ /* 0x000fc60000000000 */
[----:B------:R-:W-:-:S04]  /*1a020*/  VIADDMNMX R0, R0, -UR44, R3, !PT ;  /* 0x8000002c00007c46 */ /* 0x000fc8000f800103 */
[----:B------:R-:W-:-:S04]  /*1a030*/  VIMNMX R5, R0, R5, !PT ;  /* 0x0000000500057248 */ /* 0x000fc80007fe0100 */
[----:B------:R-:W-:Y:S01]  /*1a040*/  IADD3 R33, -R5, -0x2, RZ ;  /* 0xfffffffe05217810 */ /* 0x000fe20007ffe1ff */
[----:B--2---:R-:W-:-:S05]  /*1a050*/  IMAD.IADD R0, R4, 0x1, R28 ;  /* 0x0000000104007824 */ /* 0x004fca00078e021c */
[----:B------:R0:W-:Y:S02]  /*1a060*/  STL [R1+0x4], R0 ;  /* 0x0000040001007387 */ /* 0x0001e40000100800 */
[----:B0-----:R-:W-:-:S07]  /*1a070*/  IMAD R0, R5, -0xa0, R18 ;  /* 0xffffff6005007824 */ /* 0x001fce00078e0212 */
.L_x_8554:
[----:B0-----:R-:W0:Y:S01]  /*1a080*/  LDC R2, c[0x0][0x430] ;  /* 0x00010c00ff027b82 */ /* 0x001e220000000800 */
[----:B------:R-:W1:Y:S01]  /*1a090*/  S2R R6, SR_TID.X ;  /* 0x0000000000067919 */ /* 0x000e620000002100 */
[----:B------:R-:W-:Y:S01]  /*1a0a0*/  VIADD R10, R0, 0x80 ;  /* 0x00000080000a7836 */ /* 0x000fe20000000000 */
[----:B------:R-:W-:Y:S01]  /*1a0b0*/  ULDC.64 UR4, c[0x0][0x428] ;  /* 0x00010a0000047ab9 */ /* 0x000fe20000000a00 */
[----:B------:R-:W-:Y:S01]  /*1a0c0*/  IMAD.MOV.U32 R9, RZ, RZ, R0 ;  /* 0x000000ffff097224 */ /* 0x000fe200078e0000 */
        /* <DEDUP_REMOVED lines=25> */
[----:B------:R-:W-:-:S02]  /*1a260*/  @!P1 IMAD.IADD R3, R11, 0x1, R3 ;  /* 0x000000010b039824 */ /* 0x000fc400078e0203 */
        /* <DEDUP_REMOVED lines=18> */
.L_x_8540:
[----:B------:R-:W-:Y:S02]  /*1a390*/  LEA R3, R2, UR46, 0x3 ;  /* 0x0000002e02037c11 */ /* 0x000fe4000f8e18ff */
[----:B------:R-:W-:-:S04]  /*1a3a0*/  SHF.L.U32 R26, R31, 0x1f, RZ ;  /* 0x0000001f1f1a7819 */ /* 0x000fc800000006ff */
[----:B------:R-:W0:Y:S02]  /*1a3b0*/  SYNCS.PHASECHK.TRANS64.TRYWAIT P1, [R3+URZ+0x22880], R26 ;  /* 0x0228801a030075a7 */ /* 0x000e24000802017f */
[----:B0-----:R-:W-:Y:S05]  /*1a3c0*/  @!P1 BRA `(.L_x_8541) ;  /* 0x0000004400889947 */ /* 0x001fea0003800000 */
.L_x_8642:
        /* <DEDUP_REMOVED lines=15> */
[----:B------:R-:W-:Y:S01]  /*1a4c0*/  IMAD.IADD R5, R5, 0x1, R7 ;  /* 0x0000000105057824 */ /* 0x000fe200078e0207 */
[----:B-1----:R-:W-:Y:S01]  /*1a4d0*/  ISETP.GE.AND P2, PT, R30, R12, PT ;  /* 0x0000000c1e00720c */ /* 0x002fe20003f46270 */
[----:B------:R-:W-:Y:S02]  /*1a4e0*/  IMAD R7, R23, UR8, RZ ;  /* 0x0000000817077c24 */ /* 0x000fe4000f8e02ff */
[----:B------:R-:W-:-:S04]  /*1a4f0*/  IMAD.WIDE.U32 R4, R16, UR8, R4 ;  /* 0x0000000810047c25 */ /* 0x000fc8000f8e0004 */
[----:B------:R-:W-:Y:S02]  /*1a500*/  IMAD R7, R16, UR9, R7 ;  /* 0x0000000910077c24 */ /* 0x000fe4000f8e0207 */
[----:B------:R-:W-:Y:S02]  /*1a510*/  IMAD R11, R24, UR6, RZ ;  /* 0x00000006180b7c24 */ /* 0x000fe4000f8e02ff */
[----:B------:R-:W-:Y:S02]  /*1a520*/  IMAD.IADD R7, R5, 0x1, R7 ;  /* 0x0000000105077824 */ /* 0x000fe400078e0207 */
[----:B------:R-:W-:Y:S02]  /*1a530*/  IMAD.MOV.U32 R6, RZ, RZ, R4 ;  /* 0x000000ffff067224 */ /* 0x000fe400078e0004 */
[C---:B------:R-:W-:Y:S02]  /*1a540*/  IMAD R11, R10.reuse, UR7, R11 ;  /* 0x000000070a0b7c24 */ /* 0x040fe4000f8e020b */
[----:B------:R-:W-:Y:S01]  /*1a550*/  IMAD.WIDE.U32 R4, R10, UR6, RZ ;  /* 0x000000060a047c25 */ /* 0x000fe2000f8e00ff */
[----:B------:R-:W-:-:S03]  /*1a560*/  R2UR UR6, R34 ;  /* 0x00000000220672ca */ /* 0x000fc600000e0000 */
[----:B------:R-:W-:Y:S02]  /*1a570*/  IMAD.IADD R5, R5, 0x1, R11 ;  /* 0x0000000105057824 */ /* 0x000fe400078e020b */
[----:B------:R-:W-:Y:S02]  /*1a580*/  IMAD R11, R22, UR8, RZ ;  /* 0x00000008160b7c24 */ /* 0x000fe4000f8e02ff */
[----:B------:R-:W-:-:S04]  /*1a590*/  IMAD.WIDE.U32 R4, R8, UR8, R4 ;  /* 0x0000000808047c25 */ /* 0x000fc8000f8e0004 */
[----:B------:R-:W-:-:S04]  /*1a5a0*/  IMAD R11, R8, UR9, R11 ;  /* 0x00000009080b7c24 */ /* 0x000fc8000f8e020b */
[----:B------:R-:W-:Y:S02]  /*1a5b0*/  IMAD.IADD R5, R5, 0x1, R11 ;  /* 0x0000000105057824 */ /* 0x000fe400078e020b */
        /* <DEDUP_REMOVED lines=60> */
[----:B------:R1:W-:Y:S03]  /*1a980*/  LDGSTS.E.BYPASS.LTC128B.128 [R17+0xe400], desc[UR50][R4.64], !P2 ;  /* 0x0e40000004117fae */ /* 0x0003e6000d101d72 */
.L_x_8664:
        /* <DEDUP_REMOVED lines=16> */
.L_x_8543:
[----:B------:R1:W-:Y:S01]  /*1aa90*/  SYNCS.ARRIVE.TRANS64.A1T0 RZ, [R3+URZ+0x22870], RZ ;  /* 0x022870ff03ff79a7 */ /* 0x0003e2000810003f */
[----:B------:R-:W-:Y:S05]  /*1aaa0*/  @!P2 BRA `(.L_x_8544) ;  /* 0x000000000004a947 */ /* 0x000fea0003800000 */
[----:B------:R-:W-:Y:S01]  /*1aab0*/  BPT.TRAP 0x1 ;  /* 0x000000040000795c */ /* 0x000fe20000300000 */
.L_x_8544:
[----:B------:R-:W2:Y:S02]  /*1aac0*/  SYNCS.PHASECHK.TRANS64.TRYWAIT P1, [R3+URZ+0x22840], R26 ;  /* 0x0228401a030075a7 */ /* 0x000ea4000802017f */
[----:B--2---:R-:W-:Y:S05]  /*1aad0*/  @!P1 BRA `(.L_x_8545) ;  /* 0x0000004800909947 */ /* 0x004fea0003800000 */
.L_x_8665:
        /* <DEDUP_REMOVED lines=15> */
[----:B------:R-:W-:Y:S02]  /*1abd0*/  IMAD.IADD R5, R5, 0x1, R13 ;  /* 0x0000000105057824 */ /* 0x000fe400078e020d */
[----:B------:R-:W-:Y:S02]  /*1abe0*/  IMAD R9, R24, UR6, RZ ;  /* 0x0000000618097c24 */ /* 0x000fe4000f8e02ff */
[----:B------:R-:W-:Y:S01]  /*1abf0*/  IMAD.WIDE.U32 R4, R10, UR6, R4 ;  /* 0x000000060a047c25 */ /* 0x000fe2000f8e0004 */
[----:B------:R-:W-:-:S03]  /*1ac00*/  R2UR UR6, R34 ;  /* 0x00000000220672ca */ /* 0x000fc600000e0000 */
[----:B------:R-:W-:Y:S02]  /*1ac10*/  IMAD R9, R10, UR7, R9 ;  /* 0x000000070a097c24 */ /* 0x000fe4000f8e0209 */
[----:B------:R-:W-:Y:S02]  /*1ac20*/  IMAD.IADD R7, R7, 0x1, R11 ;  /* 0x0000000107077824 */ /* 0x000fe400078e020b */
[----:B------:R-:W-:Y:S02]  /*1ac30*/  IMAD.IADD R5, R5, 0x1, R9 ;  /* 0x0000000105057824 */ /* 0x000fe400078e0209 */
[----:B------:R-:W-:-:S04]  /*1ac40*/  IMAD.U32 R9, RZ, RZ, UR4 ;  /* 0x00000004ff097e24 */ /* 0x000fc8000f8e00ff */
[----:B------:R-:W-:Y:S01]  /*1ac50*/  UIMAD UR4, UR6, UR4, URZ ;  /* 0x00000004060472a4 */ /* 0x000fe2000f8e023f */
[C---:B------:R-:W-:Y:S02]  /*1ac60*/  IMAD.WIDE.U32 R6, R9.reuse, UR40, R6 ;  /* 0x0000002809067c25 */ /* 0x040fe4000f8e0006 */
[----:B------:R-:W-:Y:S01]  /*1ac70*/  ULDC.64 UR6, c[0x0][0x2e8] ;  /* 0x0000ba0000067ab9 */ /* 0x000fe20000000a00 */
[----:B------:R-:W-:Y:S01]  /*1ac80*/  UIMAD UR4, UR40, UR5, UR4 ;  /* 0x00000005280472a4 */ /* 0x000fe2000f8e0204 */
        /* <DEDUP_REMOVED lines=17> */
[----:B------:R-:W-:Y:S04]  /*1ada0*/  SHFL.IDX PT, R18, R7, 0x5, 0x181f ;  /* 0x00b81f0007127f89 */ /* 0x000fe800000e0000 */
[----:B------:R-:W3:Y:S01]  /*1adb0*/  SHFL.IDX PT, R14, R6, 0x1, 0x181f ;  /* 0x00381f00060e7f89 */ /* 0x000ee200000e0000 */
[----:B----4-:R-:W-:-:S03]  /*1adc0*/  IMAD.X R5, RZ, RZ, R5, P1 ;  /* 0x000000ffff057224 */ /* 0x010fc600008e0605 */
[----:B------:R-:W-:Y:S04]  /*1add0*/  SHFL.IDX PT, R11, R6, 0x7, 0x181f ;  /* 0x00f81f00060b7f89 */ /* 0x000fe800000e0000 */
[----:B------:R3:W-:Y:S02]  /*1ade0*/  LDGSTS.E.BYPASS.LTC128B.128 [R8+0x18400], desc[UR50][R4.64], !P2 ;  /* 0x1840000004087fae */ /* 0x0007e4000d101d72 */
[----:B---3--:R-:W-:Y:S02]  /*1adf0*/  IADD3 R4, P1, R30, R14, RZ ;  /* 0x0000000e1e047210 */ /* 0x008fe40007f3e0ff */
[----:B------:R-:W3:Y:S03]  /*1ae00*/  SHFL.IDX PT, R14, R6, 0x3, 0x181f ;  /* 0x00781f00060e7f89 */ /* 0x000ee600000e0000 */
[----:B------:R-:W-:-:S02]  /*1ae10*/  IMAD.X R5, RZ, RZ, R17, P1 ;  /* 0x000000ffff057224 */ /* 0x000fc400008e0611 */
[----:B------:R-:W4:Y:S04]  /*1ae20*/  SHFL.IDX PT, R17, R7, 0x3, 0x181f ;  /* 0x00781f0007117f89 */ /* 0x000f2800000e0000 */
[----:B------:R5:W-:Y:S02]  /*1ae30*/  LDGSTS.E.BYPASS.LTC128B.128 [R8+0x18c00], desc[UR50][R4.64], !P2 ;  /* 0x18c0000004087fae */ /* 0x000be4000d101d72 */
[----:B-----5:R-:W-:Y:S02]  /*1ae40*/  IADD3 R4, P1, R30, R19, RZ ;  /* 0x000000131e047210 */ /* 0x020fe40007f3e0ff */
[----:B------:R-:W5:Y:S03]  /*1ae50*/  SHFL.IDX PT, R19, R6, 0x4, 0x181f ;  /* 0x00981f0006137f89 */ /* 0x000f6600000e0000 */
[----:B------:R-:W-:-:S02]  /*1ae60*/  IMAD.X R5, RZ, RZ, R16, P1 ;  /* 0x000000ffff057224 */ /* 0x000fc400008e0610 */
[----:B------:R-:W0:Y:S04]  /*1ae70*/  SHFL.IDX PT, R16, R7, 0x4, 0x181f ;  /* 0x00981f0007107f89 */ /* 0x000e2800000e0000 */
[----:B------:R3:W-:Y:S02]  /*1ae80*/  LDGSTS.E.BYPASS.LTC128B.128 [R8+0x19400], desc[UR50][R4.64], !P2 ;  /* 0x1940000004087fae */ /* 0x0007e4000d101d72 */
[----:B---3--:R-:W-:Y:S02]  /*1ae90*/  IADD3 R4, P1, R30, R14, RZ ;  /* 0x0000000e1e047210 */ /* 0x008fe40007f3e0ff */
[----:B------:R-:W-:Y:S03]  /*1aea0*/  SHFL.IDX PT, R14, R9, 0x1, 0x181f ;  /* 0x00381f00090e7f89 */ /* 0x000fe600000e0000 */
[----:B----4-:R-:W-:-:S02]  /*1aeb0*/  IMAD.X R5, RZ, RZ, R17, P1 ;  /* 0x000000ffff057224 */ /* 0x010fc400008e0611 */
[----:B------:R-:W-:Y:S04]  /*1aec0*/  SHFL.IDX PT, R17, R7, 0x6, 0x181f ;  /* 0x00d81f0007117f89 */ /* 0x000fe800000e0000 */
[----:B------:R5:W-:Y:S02]  /*1aed0*/  LDGSTS.E.BYPASS.LTC128B.128 [R8+0x19c00], desc[UR50][R4.64], !P2 ;  /* 0x19c0000004087fae */ /* 0x000be4000d101d72 */
[C---:B-----5:R-:W-:Y:S02]  /*1aee0*/  IADD3 R4, P1, R30.reuse, R19, RZ ;  /* 0x000000131e047210 */ /* 0x060fe40007f3e0ff */
[----:B------:R-:W3:Y:S03]  /*1aef0*/  SHFL.IDX PT, R19, R6, 0x6, 0x181f ;  /* 0x00d81f0006137f89 */ /* 0x000ee600000e0000 */
[----:B0-----:R-:W-:Y:S01]  /*1af00*/  IMAD.X R5, RZ, RZ, R16, P1 ;  /* 0x000000ffff057224 */ /* 0x001fe200008e0610 */
[----:B------:R-:W-:Y:S04]  /*1af10*/  SHFL.IDX PT, R6, R10, RZ, 0x181f ;  /* 0x00181fff0a067589 */ /* 0x000fe800000e0000 */
[----:B------:R0:W-:Y:S04]  /*1af20*/  LDGSTS.E.BYPASS.LTC128B.128 [R8+0x1a400], desc[UR50][R4.64], !P2 ;  /* 0x1a40000004087fae */ /* 0x0001e8000d101d72 */
[----:B------:R-:W4:Y:S04]  /*1af30*/  SHFL.IDX PT, R16, R7, 0x7, 0x181f ;  /* 0x00f81f0007107f89 */ /* 0x000f2800000e0000 */
[----:B------:R-:W5:Y:S01]  /*1af40*/  SHFL.IDX PT, R7, R9, RZ, 0x181f ;  /* 0x00181fff09077589 */ /* 0x000f6200000e0000 */
[----:B0-----:R-:W-:-:S05]  /*1af50*/  IADD3 R4, P1, R30, R12, RZ ;  /* 0x0000000c1e047210 */ /* 0x001fca0007f3e0ff */
[----:B------:R-:W-:-:S05]  /*1af60*/  IMAD.X R5, RZ, RZ, R18, P1 ;  /* 0x000000ffff057224 */ /* 0x000fca00008e0612 */
[----:B------:R3:W-:Y:S02]  /*1af70*/  LDGSTS.E.BYPASS.LTC128B.128 [R8+0x1ac00], desc[UR50][R4.64], !P2 ;  /* 0x1ac0000004087fae */ /* 0x0007e4000d101d72 */
[----:B---3--:R-:W-:-:S05]  /*1af80*/  IADD3 R4, P1, R30, R19, RZ ;  /* 0x000000131e047210 */ /* 0x008fca0007f3e0ff */
[----:B------:R-:W-:-:S05]  /*1af90*/  IMAD.X R5, RZ, RZ, R17, P1 ;  /* 0x000000ffff057224 */ /* 0x000fca00008e0611 */
[----:B------:R0:W-:Y:S02]  /*1afa0*/  LDGSTS.E.BYPASS.LTC128B.128 [R8+0x1b400], desc[UR50][R4.64], !P2 ;  /* 0x1b40000004087fae */ /* 0x0001e4000d101d72 */
[----:B0-----:R-:W-:-:S05]  /*1afb0*/  IADD3 R4, P1, R30, R11, RZ ;  /* 0x0000000b1e047210 */ /* 0x001fca0007f3e0ff */
[----:B----4-:R-:W-:-:S05]  /*1afc0*/  IMAD.X R5, RZ, RZ, R16, P1 ;  /* 0x000000ffff057224 */ /* 0x010fca00008e0610 */
[----:B------:R5:W-:Y:S02]  /*1afd0*/  LDGSTS.E.BYPASS.LTC128B.128 [R8+0x1bc00], desc[UR50][R4.64], !P2 ;  /* 0x1bc0000004087fae */ /* 0x000be4000d101d72 */
[----:B-----5:R-:W-:-:S05]  /*1afe0*/  IADD3 R4, P1, R30, R7, RZ ;  /* 0x000000071e047210 */ /* 0x020fca0007f3e0ff */
[----:B------:R-:W-:Y:S02]  /*1aff0*/  IMAD.X R5, RZ, RZ, R6, P1 ;  /* 0x000000ffff057224 */ /* 0x000fe400008e0606 */
[----:B------:R0:W3:Y:S04]  /*1b000*/  SHFL.IDX PT, R6, R10, 0x1, 0x181f ;  /* 0x00381f000a067f89 */ /* 0x0000e800000e0000 */
[----:B------:R0:W-:Y:S02]  /*1b010*/  LDGSTS.E.BYPASS.LTC128B.128 [R8+0x1c400], desc[UR50][R4.64], !P2 ;  /* 0x1c40000004087fae */ /* 0x0001e4000d101d72 */
.L_x_8687:
[----:B------:R-:W-:Y:S02]  /*1b020*/  R2UR UR4, R3 ;  /* 0x00000000030472ca */ /* 0x000fe400000e0000 */
[----:B0-----:R-:W-:-:S05]  /*1b030*/  IADD3 R4, P1, R30, R14, RZ ;  /* 0x0000000e1e047210 */ /* 0x001fca0007f3e0ff */
[----:B---3--:R-:W-:-:S05]  /*1b040*/  IMAD.X R5, RZ, RZ, R6, P1 ;  /* 0x000000ffff057224 */ /* 0x008fca00008e0606 */
        /* <DEDUP_REMOVED lines=13> */
.L_x_8547:
[----:B------:R-:W-:Y:S01]  /*1b120*/  IMAD.U32 R4, RZ, RZ, UR36 ;  /* 0x00000024ff047e24 */ /* 0x000fe2000f8e00ff */
[----:B------:R0:W-:Y:S04]  /*1b130*/  SYNCS.ARRIVE.TRANS64.A1T0 RZ, [R3+URZ+0x22830], RZ ;  /* 0x022830ff03ff79a7 */ /* 0x0001e8000810003f */
[----:B------:R-:W-:-:S04]  /*1b140*/  LOP3.LUT R4, R4, 0x1, RZ, 0xfc, !PT ;  /* 0x0000000104047812 */ /* 0x000fc800078efcff */
[----:B------:R-:W-:-:S13]  /*1b150*/  ISETP.NE.AND P1, PT, R4, 0x3, PT ;  /* 0x000000030400780c */ /* 0x000fda0003f25270 */
[----:B0-----:R-:W-:Y:S05]  /*1b160*/  @!P1 BRA `(.L_x_8548) ;  /* 0x0000000000049947 */ /* 0x001fea0003800000 */
[----:B------:R-:W-:Y:S01]  /*1b170*/  BPT.TRAP 0x1 ;  /* 0x000000040000795c */ /* 0x000fe20000300000 */
.L_x_8548:
[----:B-12---:R-:W-:Y:S02]  /*1b180*/  LOP3.LUT R3, R21, 0x1, RZ, 0x3c, !PT ;  /* 0x0000000115037812 */ /* 0x006fe400078e3cff */
[----:B------:R-:W-:Y:S02]  /*1b190*/  LEA R6, R20, UR46, 0x3 ;  /* 0x0000002e14067c11 */ /* 0x000fe4000f8e18ff */
[----:B------:R-:W-:-:S04]  /*1b1a0*/  SHF.L.U32 R3, R3, 0x1f, RZ ;  /* 0x0000001f03037819 */ /* 0x000fc800000006ff */
[----:B------:R-:W0:Y:S02]  /*1b1b0*/  SYNCS.PHASECHK.TRANS64.TRYWAIT P2, [R6+URZ+0x22870], R3 ;  /* 0x02287003060075a7 */ /* 0x000e24000804017f */
[----:B0-----:R-:W-:Y:S05]  /*1b1c0*/  @!P2 BRA `(.L_x_8549) ;  /* 0x0000004c0094a947 */ /* 0x001fea0003800000 */
.L_x_8688:
[----:B------:R-:W-:-:S06]  /*1b1d0*/  ULOP3.LUT UR4, UR36, 0x2, URZ, 0xfc, !UPT ;  /* 0x0000000224047892 */ /* 0x000fcc000f8efc3f */
[----:B------:R-:W-:-:S05]  /*1b1e0*/  IMAD.U32 R4, RZ, RZ, UR4 ;  /* 0x00000004ff047e24 */ /* 0x000fca000f8e00ff */
[----:B------:R-:W-:-:S13]  /*1b1f0*/  ISETP.NE.AND P2, PT, R4, 0x3, PT ;  /* 0x000000030400780c */ /* 0x000fda0003f45270 */
[----:B------:R-:W-:Y:S05]  /*1b200*/  @!P2 BRA `(.L_x_8550) ;  /* 0x000000000004a947 */ /* 0x000fea0003800000 */
[----:B------:R-:W-:Y:S01]  /*1b210*/  BPT.TRAP 0x1 ;  /* 0x000000040000795c */ /* 0x000fe20000300000 */
.L_x_8550:
[----:B0-----:R-:W-:Y:S01]  /*1b220*/  SHF.L.U32 R3, R21, 0x1f, RZ ;  /* 0x0000001f15037819 */ /* 0x001fe200000006ff */
[----:B------:R-:W-:-:S03]  /*1b230*/  IMAD R4, R20, 0x5000, RZ ;  /* 0x0000500014047824 */ /* 0x000fc600078e02ff */
[----:B------:R-:W0:Y:S02]  /*1b240*/  SYNCS.PHASECHK.TRANS64.TRYWAIT P2, [R6+URZ+0x22860], R3 ;  /* 0x02286003060075a7 */ /* 0x000e24000804017f */
[----:B0-----:R-:W-:Y:S05]  /*1b250*/  @!P2 BRA `(.L_x_8551) ;  /* 0x0000004c0084a947 */ /* 0x001fea0003800000 */
.L_x_8689:
        /* <DEDUP_REMOVED lines=85> */
.L_x_8552:
[----:B-1----:R1:W-:Y:S01]  /*1b7b0*/  SYNCS.ARRIVE.TRANS64.A1T0 RZ, [R6+URZ+0x22850], RZ ;  /* 0x022850ff06ff79a7 */ /* 0x0023e2000810003f */
[----:B------:R-:W-:Y:S06]  /*1b7c0*/  BAR.SYNC.DEFER_BLOCKING 0x2, 0x80 ;  /* 0x0082000000007b1d */ /* 0x000fec0000010000 */
[----:B------:R-:W-:Y:S05]  /*1b7d0*/  @!P1 BRA `(.L_x_8553) ;  /* 0x0000000000049947 */ /* 0x000fea0003800000 */
[----:B------:R-:W-:Y:S01]  /*1b7e0*/  BPT.TRAP 0x1 ;  /* 0x000000040000795c */ /* 0x000fe20000300000 */
.L_x_8553:
        /* <DEDUP_REMOVED lines=9> */
.L_x_8539:
[----:B------:R-:W-:-:S07]  /*1b880*/  IMAD.MOV.U32 R2, RZ, RZ, RZ ;  /* 0x000000ffff027224 */ /* 0x000fce00078e00ff */
.L_x_8555:
[----:B------:R-:W-:-:S06]  /*1b890*/  ULOP3.LUT UR4, UR36, 0x1, URZ, 0xfc, !UPT ;  /* 0x0000000124047892 */ /* 0x000fcc000f8efc3f */
[----:B0-----:R-:W-:-:S05]  /*1b8a0*/  IMAD.U32 R0, RZ, RZ, UR4 ;  /* 0x00000004ff007e24 */ /* 0x001fca000f8e00ff */
[----:B------:R-:W-:-:S13]  /*1b8b0*/  ISETP.NE.AND P1, PT, R0, 0x3, PT ;  /* 0x000000030000780c */ /* 0x000fda0003f25270 */
[----:B------:R-:W-:Y:S05]  /*1b8c0*/  @!P1 BRA `(.L_x_8556) ;  /* 0x0000000000049947 */ /* 0x000fea0003800000 */
[----:B------:R-:W-:Y:S01]  /*1b8d0*/  BPT.TRAP 0x1 ;  /* 0x000000040000795c */ /* 0x000fe20000300000 */
.L_x_8556:
[----:B------:R-:W-:Y:S01]  /*1b8e0*/  LOP3.LUT R3, R31, 0x1, RZ, 0x3c, !PT ;  /* 0x000000011f037812 */ /* 0x000fe200078e3cff */
[----:B------:R-:W-:Y:S01]  /*1b8f0*/  BSSY B0, `(.L_x_8557) ;  /* 0x0000005000007945 */ /* 0x000fe20003800000 */
[----:B------:R-:W-:Y:S02]  /*1b900*/  LEA R16, R2, UR46, 0x3 ;  /* 0x0000002e02107c11 */ /* 0x000fe4000f8e18ff */
[----:B------:R-:W-:-:S04]  /*1b910*/  SHF.L.U32 R3, R3, 0x1f, RZ ;  /* 0x0000001f03037819 */ /* 0x000fc800000006ff */
[----:B------:R-:W0:Y:S02]  /*1b920*/  SYNCS.PHASECHK.TRANS64.TRYWAIT P0, [R16+URZ+0x22870], R3 ;  /* 0x02287003100075a7 */ /* 0x000e24000800017f */
[----:B0-----:R-:W-:Y:S05]  /*1b930*/  @!P0 BRA `(.L_x_8558) ;  /* 0x0000004400e08947 */ /* 0x001fea0003800000 */
.L_x_8690:
[----:B------:R-:W-:Y:S05]  /*1b940*/  BSYNC B0 ;  /* 0x0000000000007941 */ /* 0x000fea0003800000 */
.L_x_8557:
[----:B------:R-:W-:-:S06]  /*1b950*/  ULOP3.LUT UR4, UR36, 0x2, URZ, 0xfc, !UPT ;  /* 0x0000000224047892 */ /* 0x000fcc000f8efc3f */
[----:B------:R-:W-:-:S05]  /*1b960*/  IMAD.U32 R0, RZ, RZ, UR4 ;  /* 0x00000004ff007e24 */ /* 0x000fca000f8e00ff */
[----:B------:R-:W-:-:S13]  /*1b970*/  ISETP.NE.AND P0, PT, R0, 0x3, PT ;  /* 0x000000030000780c */ /* 0x000fda0003f05270 */
[----:B------:R-:W-:Y:S05]  /*1b980*/  @!P0 BRA `(.L_x_8559) ;  /* 0x0000000000048947 */ /* 0x000fea0003800000 */
[----:B------:R-:W-:Y:S01]  /*1b990*/  BPT.TRAP 0x1 ;  /* 0x000000040000795c */ /* 0x000fe20000300000 */
.L_x_8559:
[----:B0-----:R-:W2:Y:S01]  /*1b9a0*/  LDL.LU R3, [R1+0x8] ;  /* 0x0000080001037983 */ /* 0x001ea20000300800 */
[----:B------:R-:W-:Y:S01]  /*1b9b0*/  SHF.L.U32 R5, R31, 0x1f, RZ ;  /* 0x0000001f1f057819 */ /* 0x000fe200000006ff */
[----:B------:R-:W-:-:S03]  /*1b9c0*/  IMAD R0, R2, 0x5000, RZ ;  /* 0x0000500002007824 */ /* 0x000fc600078e02ff */
[----:B------:R-:W0:Y:S02]  /*1b9d0*/  SYNCS.PHASECHK.TRANS64.TRYWAIT P0, [R16+URZ+0x22860], R5 ;  /* 0x02286005100075a7 */ /* 0x000e24000800017f */
[CC--:B------:R-:W-:Y:S02]  /*1b9e0*/  LOP3.LUT R11, R0.reuse, R28.reuse, RZ, 0xfc, !PT ;  /* 0x0000001c000b7212 */ /* 0x0c0fe400078efcff */
[----:B--2---:R-:W-:Y:S01]  /*1b9f0*/  IADD3 R3, R0, R28, R3 ;  /* 0x0000001c00037210 */ /* 0x004fe20007ffe003 */
[----:B0-----:R-:W-:Y:S06]  /*1ba00*/  @!P0 BRA `(.L_x_8560) ;  /* 0x0000004400c08947 */ /* 0x001fec0003800000 */
.L_x_8691:
[----:B------:R-:W2:Y:S01]  /*1ba10*/  LDL.LU R12, [R1] ;  /* 0x00000000010c7983 */ /* 0x000ea20000300800 */
[----:B------:R-:W-:Y:S05]  /*1ba20*/  WARPSYNC.ALL ;  /* 0x0000000000007948 */ /* 0x000fea0003800000 */
[----:B------:R-:W1:Y:S01]  /*1ba30*/  LDSM.16.MT88.4 R8, [R11+UR46+0xa400] ;  /* 0x00a4002e0b08783b */ /* 0x000e620008004200 */
[C---:B------:R-:W-:Y:S01]  /*1ba40*/  VIADD R17, R0.reuse, 0x1000 ;  /* 0x0000100000117836 */ /* 0x040fe20000000000 */
[----:B------:R-:W-:Y:S01]  /*1ba50*/  ULOP3.LUT UR4, UR36, 0x2, URZ, 0xfc, !UPT ;  /* 0x0000000224047892 */ /* 0x000fe2000f8efc3f */
[----:B------:R-:W-:Y:S01]  /*1ba60*/  VIADD R19, R0, 0x2000 ;  /* 0x0000200000137836 */ /* 0x000fe20000000000 */
[----:B0-----:R-:W0:Y:S02]  /*1ba70*/  LDSM.16.MT88.4 R4, [R3+UR46+0xa400] ;  /* 0x00a4002e0304783b */ /* 0x001e240008004200 */
[----:B------:R-:W-:-:S02]  /*1ba80*/  LOP3.LUT R17, R17, R28, RZ, 0xfc, !PT ;  /* 0x0000001c11117212 */ /* 0x000fc400078efcff */
[----:B------:R-:W-:Y:S01]  /*1ba90*/  LOP3.LUT R19, R19, R28, RZ, 0xfc, !PT ;  /* 0x0000001c13137212 */ /* 0x000fe200078efcff */
[----:B------:R-:W-:-:S05]  /*1baa0*/  IMAD.U32 R18, RZ, RZ, UR4 ;  /* 0x00000004ff127e24 */ /* 0x000fca000f8e00ff */
[----:B------:R-:W-:Y:S02]  /*1bab0*/  ISETP.NE.AND P0, PT, R18, 0x3, PT ;  /* 0x000000031200780c */ /* 0x000fe40003f05270 */
[----:B-1----:R-:W-:Y:S02]  /*1bac0*/  PRMT R13, R8, 0x7531, R9 ;  /* 0x00007531080d7816 */ /* 0x002fe40000000009 */
        /* <DEDUP_REMOVED lines=10> */
[----:B------:R0:W1:Y:S04]  /*1bb70*/  LDSM.16.MT88.4 R12, [R17+UR46+0xa400] ;  /* 0x00a4002e110c783b */ /* 0x0000680008004200 */
[----:B------:R-:W2:Y:S01]  /*1bb80*/  LDSM.16.MT88.4 R8, [R3+UR46+0xb400] ;  /* 0x00b4002e0308783b */ /* 0x000ea20008004200 */
        /* <DEDUP_REMOVED lines=58> */
.L_x_8561:
[----:B-1----:R1:W-:Y:S01]  /*1bf30*/  SYNCS.ARRIVE.TRANS64.A1T0 RZ, [R16+URZ+0x22850], RZ ;  /* 0x022850ff10ff79a7 */ /* 0x0023e2000810003f */
[----:B------:R-:W-:Y:S06]  /*1bf40*/  BAR.SYNC.DEFER_BLOCKING 0x2, 0x80 ;  /* 0x0082000000007b1d */ /* 0x000fec0000010000 */
[----:B------:R-:W-:Y:S05]  /*1bf50*/  @!P1 BRA `(.L_x_8562) ;  /* 0x0000000000049947 */ /* 0x000fea0003800000 */
[----:B------:R-:W-:Y:S01]  /*1bf60*/  BPT.TRAP 0x1 ;  /* 0x000000040000795c */ /* 0x000fe20000300000 */
.L_x_8562:
[----:B------:R-:W2:Y:S01]  /*1bf70*/  S2R R0, SR_CgaCtaId ;  /* 0x0000000000007919 */ /* 0x000ea20000008800 */
[----:B-1----:R-:W-:-:S05]  /*1bf80*/  VIADD R16, R16, 0x22880 ;  /* 0x0002288010107836 */ /* 0x002fca0000000000 */
[----:B--2---:R-:W-:Y:S01]  /*1bf90*/  PRMT R16, R0, 0x654, R16 ;  /* 0x0000065400107816 */ /* 0x004fe20000000010 */
[----:B------:R-:W-:Y:S02]  /*1bfa0*/  VIADD R0, R2, 0x1 ;  /* 0x0000000102007836 */ /* 0x000fe40000000000 */
[----:B------:R-:W-:Y:S01]  /*1bfb0*/  IMAD.MOV.U32 R2, RZ, RZ, RZ ;  /* 0x000000ffff027224 */ /* 0x000fe200078e00ff */
[----:B------:R1:W-:Y:S02]  /*1bfc0*/  SYNCS.ARRIVE.TRANS64.RED.A1T0 RZ, [R16+URZ], RZ ;  /* 0x000000ff10ff79a7 */ /* 0x0003e4000810043f */
[----:B------:R-:W-:-:S04]  /*1bfd0*/  ISETP.NE.AND P0, PT, R0, 0x2, PT ;  /* 0x000000020000780c */ /* 0x000fc80003f05270 */
[----:B0-----:R-:W-:Y:S02]  /*1bfe0*/  SEL R4, RZ, 0x1, P0 ;  /* 0x00000001ff047807 */ /* 0x001fe40000000000 */
[----:B------:R-:W-:Y:S02]  /*1bff0*/  SEL R0, R0, RZ, P0 ;  /* 0x000000ff00007207 */ /* 0x000fe40000000000 */
[----:B-1----:R-:W-:-:S07]  /*1c000*/  LOP3.LUT R31, R31, R4, RZ, 0x3c, !PT ;  /* 0x000000041f1f7212 */ /* 0x002fce00078e3cff */
.L_x_8515:
[----:B------:R-:W0:Y:S01]  /*1c010*/  S2R R4, SR_CgaCtaId ;  /* 0x0000000000047919 */ /* 0x000e220000008800 */
[----:B------:R-:W-:Y:S02]  /*1c020*/  MOV R3, 0x400 ;  /* 0x0000040000037802 */ /* 0x000fe40000000f00 */
[----:B------:R-:W-:Y:S02]  /*1c030*/  SHF.L.U32 R2, R2, 0x1f, RZ ;  /* 0x0000001f02027819 */ /* 0x000fe400000006ff */
[----:B0-----:R-:W-:-:S04]  /*1c040*/  LEA R5, R4, R3, 0x18 ;  /* 0x0000000304057211 */ /* 0x001fc800078ec0ff */
[----:B------:R-:W0:Y:S02]  /*1c050*/  SYNCS.PHASECHK.TRANS64.TRYWAIT P0, [R5+URZ+0x22820], R2 ;  /* 0x02282002050075a7 */ /* 0x000e24000800017f */
[----:B0-----:R-:W-:Y:S05]  /*1c060*/  @!P0 BRA `(.L_x_8563) ;  /* 0x00000040003c8947 */ /* 0x001fea0003800000 */
.L_x_8692:
        /* <DEDUP_REMOVED lines=13> */
.L_x_8564:
[C---:B------:R-:W-:Y:S01]  /*1c140*/  IMAD R4, R0.reuse, 0x8, R5 ;  /* 0x0000000800047824 */ /* 0x040fe200078e0205 */
[----:B------:R-:W-:Y:S01]  /*1c150*/  SHF.L.U32 R3, R31, 0x1f, RZ ;  /* 0x0000001f1f037819 */ /* 0x000fe200000006ff */
[----:B------:R-:W-:-:S03]  /*1c160*/  VIADD R0, R0, 0x1 ;  /* 0x0000000100007836 */ /* 0x000fc60000000000 */
[----:B------:R-:W0:Y:S02]  /*1c170*/  SYNCS.PHASECHK.TRANS64.TRYWAIT P1, [R4+URZ+0x22840], R3 ;  /* 0x02284003040075a7 */ /* 0x000e24000802017f */
[----:B------:R-:W-:-:S04]  /*1c180*/  ISETP.NE.AND P2, PT, R0, 0x2, PT ;  /* 0x000000020000780c */ /* 0x000fc80003f45270 */
[----:B------:R-:W-:Y:S01]  /*1c190*/  SEL R2, RZ, 0x1, P2 ;  /* 0x00000001ff027807 */ /* 0x000fe20001000000 */
[----:B0-----:R-:W-:Y:S08]  /*1c1a0*/  @!P1 BRA `(.L_x_8565) ;  /* 0x0000004000009947 */ /* 0x001ff00003800000 */
.L_x_8693:
[----:B------:R-:W-:Y:S02]  /*1c1b0*/  SEL R0, R0, RZ, P2 ;  /* 0x000000ff00007207 */ /* 0x000fe40001000000 */
[----:B------:R-:W-:Y:S01]  /*1c1c0*/  LOP3.LUT R2, R31, R2, RZ, 0x3c, !PT ;  /* 0x000000021f027212 */ /* 0x000fe200078e3cff */
[----:B------:R-:W-:Y:S06]  /*1c1d0*/  @!P0 BRA `(.L_x_8566) ;  /* 0x0000000000048947 */ /* 0x000fec0003800000 */
[----:B------:R-:W-:Y:S01]  /*1c1e0*/  BPT.TRAP 0x1 ;  /* 0x000000040000795c */ /* 0x000fe20000300000 */
.L_x_8566:
[----:B------:R-:W-:Y:S01]  /*1c1f0*/  IMAD R5, R0, 0x8, R5 ;  /* 0x0000000800057824 */ /* 0x000fe200078e0205 */
[----:B------:R-:W-:-:S04]  /*1c200*/  SHF.L.U32 R0, R2, 0x1f, RZ ;  /* 0x0000001f02007819 */ /* 0x000fc800000006ff */
[----:B------:R-:W1:Y:S02]  /*1c210*/  SYNCS.PHASECHK.TRANS64.TRYWAIT P1, [R5+URZ+0x22840], R0 ;  /* 0x02284000050075a7 */ /* 0x000e64000802017f */
[----:B-1----:R-:W-:Y:S05]  /*1c220*/  @!P1 BRA `(.L_x_8567) ;  /* 0x0000003c00f49947 */ /* 0x002fea0003800000 */
.L_x_8694:
[----:B------:R-:W-:Y:S05]  /*1c230*/  @!P0 BRA `(.L_x_8568) ;  /* 0x0000000000048947 */ /* 0x000fea0003800000 */
[----:B------:R-:W-:Y:S01]  /*1c240*/  BPT.TRAP 0x1 ;  /* 0x000000040000795c */ /* 0x000fe20000300000 */
.L_x_8568:
[----:B------:R-:W2:Y:S02]  /*1c250*/  SYNCS.PHASECHK.TRANS64.TRYWAIT P1, [R4+URZ+0x22860], R3 ;  /* 0x02286003040075a7 */ /* 0x000ea4000802017f */
[----:B--2---:R-:W-:Y:S05]  /*1c260*/  @!P1 BRA `(.L_x_8569) ;  /* 0x0000003c00f89947 */ /* 0x004fea0003800000 */
.L_x_8695:
[----:B------:R-:W-:Y:S05]  /*1c270*/  @!P0 BRA `(.L_x_8570) ;  /* 0x0000000000048947 */ /* 0x000fea0003800000 */
[----:B------:R-:W-:Y:S01]  /*1c280*/  BPT.TRAP 0x1 ;  /* 0x000000040000795c */ /* 0x000fe20000300000 */
.L_x_8570:
[----:B------:R-:W3:Y:S02]  /*1c290*/  SYNCS.PHASECHK.TRANS64.TRYWAIT P1, [R5+URZ+0x22860], R0 ;  /* 0x02286000050075a7 */ /* 0x000ee4000802017f */
[----:B---3--:R-:W-:Y:S05]  /*1c2a0*/  @!P1 BRA `(.L_x_8571) ;  /* 0x0000003c00fc9947 */ /* 0x008fea0003800000 */
.L_x_8696:
[----:B------:R-:W-:Y:S05]  /*1c2b0*/  @!P0 BRA `(.L_x_8572) ;  /* 0x0000000000048947 */ /* 0x000fea0003800000 */
[----:B------:R-:W-:Y:S01]  /*1c2c0*/  BPT.TRAP 0x1 ;  /* 0x000000040000795c */ /* 0x000fe20000300000 */
.L_x_8572:
[----:B------:R-:W4:Y:S02]  /*1c2d0*/  SYNCS.PHASECHK.TRANS64.TRYWAIT P1, [R4+URZ+0x22880], R3 ;  /* 0x02288003040075a7 */ /* 0x000f24000802017f */
[----:B----4-:R-:W-:Y:S05]  /*1c2e0*/  @!P1 BRA `(.L_x_8573) ;  /* 0x0000004000009947 */ /* 0x010fea0003800000 */
.L_x_8697:
[----:B------:R-:W-:Y:S05]  /*1c2f0*/  @!P0 BRA `(.L_x_8574) ;  /* 0x0000000000048947 */ /* 0x000fea0003800000 */
[----:B------:R-:W-:Y:S01]  /*1c300*/  BPT.TRAP 0x1 ;  /* 0x000000040000795c */ /* 0x000fe20000300000 */
.L_x_8574:
[----:B------:R0:W0:Y:S02]  /*1c310*/  SYNCS.PHASECHK.TRANS64.TRYWAIT P0, [R5+URZ+0x22880], R0 ;  /* 0x02288000050075a7 */ /* 0x000024000800017f */
[----:B0-----:R-:W-:Y:S05]  /*1c320*/  @!P0 NANOSLEEP.SYNCS 0x989680 ;  /* 0x009896800000895d */ /* 0x001fea0003900000 */
[----:B------:R-:W0:Y:S02]  /*1c330*/  @!P0 SYNCS.PHASECHK.TRANS64 P0, [R5+URZ+0x22880], R0 ;  /* 0x02288000050085a7 */ /* 0x000e24000800007f */
[----:B0-----:R-:W-:Y:S05]  /*1c340*/  @!P0 BRA `(.L_x_8574) ;  /* 0xfffffffc00f08947 */ /* 0x001fea000383ffff */
.L_x_8423:
[----:B------:R-:W-:Y:S05]  /*1c350*/  BSYNC B6 ;  /* 0x0000000000067941 */ /* 0x000fea0003800000 */
.L_x_8420:
[----:B------:R-:W-:Y:S05]  /*1c360*/  EXIT ;  /* 0x000000000000794d */ /* 0x000fea0003800000 */
.L_x_8433:
[----:B0-----:R-:W-:-:S04]  /*1c370*/  IMAD.U32 R3, RZ, RZ, UR41 ;  /* 0x00000029ff037e24 */ /* 0x001fc8000f8e00ff */
[----:B------:R0:W1:Y:S03]  /*1c380*/  SYNCS.PHASECHK.TRANS64.TRYWAIT P0, [R3+URZ+0x22800], R8 ;  /* 0x02280008030075a7 */ /* 0x000066000800017f */
[----:B-1----:R-:W-:Y:S05]  /*1c390*/  @!P0 NANOSLEEP.SYNCS 0x989680 ;  /* 0x009896800000895d */ /* 0x002fea0003900000 */
[----:B------:R-:W1:Y:S02]  /*1c3a0*/  @!P0 SYNCS.PHASECHK.TRANS64 P0, [R3+URZ+0x22800], R8 ;  /* 0x02280008030085a7 */ /* 0x000e64000800007f */
[----:B-1----:R-:W-:Y:S05]  /*1c3b0*/  @!P0 BRA `(.L_x_8433) ;  /* 0xfffffffc00ec8947 */ /* 0x002fea000383ffff */
[----:B------:R-:W-:Y:S05]  /*1c3c0*/  BRA `(.L_x_8575) ;  /* 0xfffffe5400907947 */ /* 0x000fea000383ffff */
.L_x_8437:
[----:B0-----:R-:W-:-:S04]  /*1c3d0*/  IMAD.U32 R3, RZ, RZ, UR41 ;  /* 0x00000029ff037e24 */ /* 0x001fc8000f8e00ff */
[----:B------:R0:W2:Y:S03]  /*1c3e0*/  SYNCS.PHASECHK.TRANS64.TRYWAIT P1, [R3+URZ+0x22830], R8 ;  /* 0x02283008030075a7 */ /* 0x0000a6000802017f */
[----:B--2---:R-:W-:Y:S05]  /*1c3f0*/  @!P1 NANOSLEEP.SYNCS 0x989680 ;  /* 0x009896800000995d */ /* 0x004fea0003900000 */
[----:B------:R-:W2:Y:S02]  /*1c400*/  @!P1 SYNCS.PHASECHK.TRANS64 P1, [R3+URZ+0x22830], R8 ;  /* 0x02283008030095a7 */ /* 0x000ea4000802007f */
[----:B--2---:R-:W-:Y:S05]  /*1c410*/  @!P1 BRA `(.L_x_8437) ;  /* 0xfffffffc00ec9947 */ /* 0x004fea000383ffff */
[----:B------:R-:W-:Y:S05]  /*1c420*/  BRA `(.L_x_8436) ;  /* 0xfffffe5400ac7947 */ /* 0x000fea000383ffff */
.L_x_8454:
[----:B-1----:R-:W-:-:S04]  /*1c430*/  IMAD.U32 R14, RZ, RZ, UR6 ;  /* 0x00000006ff0e7e24 */ /* 0x002fc8000f8e00ff */
[----:B------:R1:W2:Y:S03]  /*1c440*/  SYNCS.PHASECHK.TRANS64.TRYWAIT P1, [R14+URZ+0x22830], R13 ;  /* 0x0228300d0e0075a7 */ /* 0x0002a6000802017f */
[----:B--2---:R-:W-:Y:S05]  /*1c450*/  @!P1 NANOSLEEP.SYNCS 0x989680 ;  /* 0x009896800000995d */ /* 0x004fea0003900000 */
[----:B------:R-:W2:Y:S02]  /*1c460*/  @!P1 SYNCS.PHASECHK.TRANS64 P1, [R14+URZ+0x22830], R13 ;  /* 0x0228300d0e0095a7 */ /* 0x000ea4000802007f */
[----:B--2---:R-:W-:Y:S05]  /*1c470*/  @!P1 BRA `(.L_x_8454) ;  /* 0xfffffffc00ec9947 */ /* 0x004fea000383ffff */
[----:B------:R-:W-:Y:S05]  /*1c480*/  BRA `(.L_x_8451) ;  /* 0xfffffea400507947 */ /* 0x000fea000383ffff */
.L_x_8458:
[----:B-1----:R-:W-:-:S04]  /*1c490*/  IMAD.U32 R14, RZ, RZ, UR6 ;  /* 0x00000006ff0e7e24 */ /* 0x002fc8000f8e00ff */
[----:B------:R1:W2:Y:S03]  /*1c4a0*/  SYNCS.PHASECHK.TRANS64.TRYWAIT P1, [R14+URZ+0x22850], R13 ;  /* 0x0228500d0e0075a7 */ /* 0x0002a6000802017f */
[----:B--2---:R-:W-:Y:S05]  /*1c4b0*/  @!P1 NANOSLEEP.SYNCS 0x989680 ;  /* 0x009896800000995d */ /* 0x004fea0003900000 */
[----:B------:R-:W2:Y:S02]  /*1c4c0*/  @!P1 SYNCS.PHASECHK.TRANS64 P1, [R14+URZ+0x22850], R13 ;  /* 0x0228500d0e0095a7 */ /* 0x000ea4000802007f */
[----:B--2---:R-:W-:Y:S05]  /*1c4d0*/  @!P1 BRA `(.L_x_8458) ;  /* 0xfffffffc00ec9947 */ /* 0x004fea000383ffff */
[----:B------:R-:W-:Y:S05]  /*1c4e0*/  BRA `(.L_x_8455) ;  /* 0xfffffeac00747947 */ /* 0x000fea000383ffff */
.L_x_8477:
[----:B-1----:R-:W-:-:S04]  /*1c4f0*/  IMAD.U32 R14, RZ, RZ, UR6 ;  /* 0x00000006ff0e7e24 */ /* 0x002fc8000f8e00ff */
[----:B------:R1:W2:Y:S03]  /*1c500*/  SYNCS.PHASECHK.TRANS64.TRYWAIT P1, [R14+URZ+0x22830], R13 ;  /* 0x0228300d0e0075a7 */ /* 0x0002a6000802017f */
[----:B--2---:R-:W-:Y:S05]  /*1c510*/  @!P1 NANOSLEEP.SYNCS 0x989680 ;  /* 0x009896800000995d */ /* 0x004fea0003900000 */
[----:B------:R-:W2:Y:S02]  /*1c520*/  @!P1 SYNCS.PHASECHK.TRANS64 P1, [R14+URZ+0x22830], R13 ;  /* 0x0228300d0e0095a7 */ /* 0x000ea4000802007f */
[----:B--2---:R-:W-:Y:S05]  /*1c530*/  @!P1 BRA `(.L_x_8477) ;  /* 0xfffffffc00ec9947 */ /* 0x004fea000383ffff */
[----:B------:R-:W-:Y:S05]  /*1c540*/  BRA `(.L_x_8474) ;  /* 0xfffffef400d87947 */ /* 0x000fea000383ffff */
.L_x_8481:
[----:B-1----:R-:W-:-:S04]  /*1c550*/  IMAD.U32 R14, RZ, RZ, UR6 ;  /* 0x00000006ff0e7e24 */ /* 0x002fc8000f8e00ff */
[----:B------:R1:W2:Y:S03]  /*1c560*/  SYNCS.PHASECHK.TRANS64.TRYWAIT P1, [R14+URZ+0x22850], R13 ;  /* 0x0228500d0e0075a7 */ /* 0x0002a6000802017f */
[----:B--2---:R-:W-:Y:S05]  /*1c570*/  @!P1 NANOSLEEP.SYNCS 0x989680 ;  /* 0x009896800000995d */ /* 0x004fea0003900000 */
[----:B------:R-:W2:Y:S02]  /*1c580*/  @!P1 SYNCS.PHASECHK.TRANS64 P1, [R14+URZ+0x22850], R13 ;  /* 0x0228500d0e0095a7 */ /* 0x000ea4000802007f */
[----:B--2---:R-:W-:Y:S05]  /*1c590*/  @!P1 BRA `(.L_x_8481) ;  /* 0xfffffffc00ec9947 */ /* 0x004fea000383ffff */
[----:B------:R-:W-:Y:S05]  /*1c5a0*/  BRA `(.L_x_8478) ;  /* 0xfffffefc00fc7947 */ /* 0x000fea000383ffff */
.L_x_8489:
[----:B-1----:R-:W-:-:S04]  /*1c5b0*/  IMAD.U32 R15, RZ, RZ, UR6 ;  /* 0x00000006ff0f7e24 */ /* 0x002fc8000f8e00ff */
[----:B------:R1:W2:Y:S03]  /*1c5c0*/  SYNCS.PHASECHK.TRANS64.TRYWAIT P1, [R15+URZ+0x22830], R14 ;  /* 0x0228300e0f0075a7 */ /* 0x0002a6000802017f */
[----:B--2---:R-:W-:Y:S05]  /*1c5d0*/  @!P1 NANOSLEEP.SYNCS 0x989680 ;  /* 0x009896800000995d */ /* 0x004fea0003900000 */
[----:B------:R-:W2:Y:S02]  /*1c5e0*/  @!P1 SYNCS.PHASECHK.TRANS64 P1, [R15+URZ+0x22830], R14 ;  /* 0x0228300e0f0095a7 */ /* 0x000ea4000802007f */
[----:B--2---:R-:W-:Y:S05]  /*1c5f0*/  @!P1 BRA `(.L_x_8489) ;  /* 0xfffffffc00ec9947 */ /* 0x004fea000383ffff */
[----:B------:R-:W-:Y:S05]  /*1c600*/  BRA `(.L_x_8486) ;  /* 0xffffff2800907947 */ /* 0x000fea000383ffff */
.L_x_8493:
[----:B-1----:R-:W-:-:S04]  /*1c610*/  IMAD.U32 R15, RZ, RZ, UR6 ;  /* 0x00000006ff0f7e24 */ /* 0x002fc8000f8e00ff */
[----:B------:R1:W2:Y:S03]  /*1c620*/  SYNCS.PHASECHK.TRANS64.TRYWAIT P1, [R15+URZ+0x22850], R14 ;  /* 0x0228500e0f0075a7 */ /* 0x0002a6000802017f */
[----:B--2---:R-:W-:Y:S05]  /*1c630*/  @!P1 NANOSLEEP.SYNCS 0x989680 ;  /* 0x009896800000995d */ /* 0x004fea0003900000 */
[----:B------:R-:W2:Y:S02]  /*1c640*/  @!P1 SYNCS.PHASECHK.TRANS64 P1, [R15+URZ+0x22850], R14 ;  /* 0x0228500e0f0095a7 */ /* 0x000ea4000802007f */
[----:B--2---:R-:W-:Y:S05]  /*1c650*/  @!P1 BRA `(.L_x_8493) ;  /* 0xfffffffc00ec9947 */ /* 0x004fea000383ffff */
[----:B------:R-:W-:Y:S05]  /*1c660*/  BRA `(.L_x_8490) ;  /* 0xffffff3000a47947 */ /* 0x000fea000383ffff */
.L_x_8508:
[----:B-1----:R-:W-:-:S04]  /*1c670*/  IMAD.U32 R3, RZ, RZ, UR12 ;  /* 0x0000000cff037e24 */ /* 0x002fc8000f8e00ff */
[----:B------:R1:W2:Y:S03]  /*1c680*/  SYNCS.PHASECHK.TRANS64.TRYWAIT P1, [R3+URZ+0x22850], R0 ;  /* 0x02285000030075a7 */ /* 0x0002a6000802017f */
[----:B--2---:R-:W-:Y:S05]  /*1c690*/  @!P1 NANOSLEEP.SYNCS 0x989680 ;  /* 0x009896800000995d */ /* 0x004fea0003900000 */
[----:B------:R-:W2:Y:S02]  /*1c6a0*/  @!P1 SYNCS.PHASECHK.TRANS64 P1, [R3+URZ+0x22850], R0 ;  /* 0x02285000030095a7 */ /* 0x000ea4000802007f */
[----:B--2---:R-:W-:Y:S05]  /*1c6b0*/  @!P1 BRA `(.L_x_8508) ;  /* 0xfffffffc00ec9947 */ /* 0x004fea000383ffff */
[----:B------:R-:W-:Y:S05]  /*1c6c0*/  BRA `(.L_x_8507) ;  /* 0xffffff7800247947 */ /* 0x000fea000383ffff */
.L_x_8527:
[----:B------:R-:W-:Y:S02]  /*1c6d0*/  IMAD.MOV.U32 R13, RZ, RZ, R17 ;  /* 0x000000ffff0d7224 */ /* 0x000fe400078e0011 */
[----:B------:R-:W-:Y:S02]  /*1c6e0*/  IMAD.MOV.U32 R12, RZ, RZ, RZ ;  /* 0x000000ffff0c7224 */ /* 0x000fe400078e00ff */
[----:B------:R-:W-:Y:S02]  /*1c6f0*/  IMAD.MOV.U32 R11, RZ, RZ, 0x1f ;  /* 0x0000001fff0b7424 */ /* 0x000fe400078e00ff */
[----:B------:R-:W-:-:S07]  /*1c700*/  IMAD.MOV.U32 R15, RZ, RZ, -0x1 ;  /* 0xffffffffff0f7424 */ /* 0x000fce00078e00ff */
[----:B0----5:R-:W-:Y:S05]  /*1c710*/  WARPSYNC.COLLECTIVE R15, `(.L_x_8576) ;  /* 0x000000000f087348 */ /* 0x021fea0003c00000 */
[----:B------:R1:W2:Y:S02]  /*1c720*/  SHFL.IDX P6, R14, R13, R12, R11 ;  /* 0x0000000c0d0e7389 */ /* 0x0002a400000c000b */
[----:B012--5:R-:W-:Y:S01]  /*1c730*/  ENDCOLLECTIVE ;  /* 0x000000000000791b */ /* 0x027fe20003800000 */
.L_x_8576:
[----:B------:R-:W-:Y:S05]  /*1c740*/  BRA `(.L_x_8577) ;  /* 0xffffffb400fc7947 */ /* 0x000fea000383ffff */
.L_x_8529:
[----:B0-----:R0:W1:Y:S02]  /*1c750*/  SYNCS.PHASECHK.TRANS64.TRYWAIT P0, [R25+URZ+0x22880], R31 ;  /* 0x0228801f190075a7 */ /* 0x001064000800017f */
[----:B-1----:R-:W-:Y:S05]  /*1c760*/  @!P0 NANOSLEEP.SYNCS 0x989680 ;  /* 0x009896800000895d */ /* 0x002fea0003900000 */
[----:B------:R-:W1:Y:S02]  /*1c770*/  @!P0 SYNCS.PHASECHK.TRANS64 P0, [R25+URZ+0x22880], R31 ;  /* 0x0228801f190085a7 */ /* 0x000e64000800007f */
[----:B-1----:R-:W-:Y:S05]  /*1c780*/  @!P0 BRA `(.L_x_8529) ;  /* 0xfffffffc00f08947 */ /* 0x002fea000383ffff */
[----:B------:R-:W-:Y:S05]  /*1c790*/  BRA `(.L_x_8578) ;  /* 0xffffffbc00587947 */ /* 0x000fea000383ffff */
.L_x_8530:
        /* <DEDUP_REMOVED lines=8> */
.L_x_8580:
[----:B------:R-:W-:Y:S05]  /*1c820*/  BSYNC B0 ;  /* 0x0000000000007941 */ /* 0x000fea0003800000 */
.L_x_8579:
[----:B------:R-:W-:Y:S01]  /*1c830*/  IMAD.MOV.U32 R13, RZ, RZ, R16 ;  /* 0x000000ffff0d7224 */ /* 0x000fe200078e0010 */
[C---:B------:R-:W-:Y:S01]  /*1c840*/  ISETP.LT.OR P1, PT, R5.reuse, 0x1, P2 ;  /* 0x000000010500780c */ /* 0x040fe20001721670 */
[----:B------:R-:W-:Y:S01]  /*1c850*/  IMAD.MOV.U32 R12, RZ, RZ, RZ ;  /* 0x000000ffff0c7224 */ /* 0x000fe200078e00ff */
[----:B------:R-:W-:Y:S01]  /*1c860*/  LOP3.LUT R0, R0, 0xffffffdf, RZ, 0xc0, !PT ;  /* 0xffffffdf00007812 */ /* 0x000fe200078ec0ff */
[----:B------:R-:W-:Y:S01]  /*1c870*/  IMAD.MOV.U32 R11, RZ, RZ, 0x181f ;  /* 0x0000181fff0b7424 */ /* 0x000fe200078e00ff */
[C---:B------:R-:W-:Y:S01]  /*1c880*/  ISETP.GE.AND P5, PT, R5.reuse, 0x31, PT ;  /* 0x000000310500780c */ /* 0x040fe20003fa6270 */
[----:B------:R-:W-:Y:S01]  /*1c890*/  IMAD.MOV.U32 R15, RZ, RZ, -0x1 ;  /* 0xffffffffff0f7424 */ /* 0x000fe200078e00ff */
[C---:B------:R-:W-:Y:S01]  /*1c8a0*/  ISETP.GE.AND P4, PT, R5.reuse, 0x41, PT ;  /* 0x000000410500780c */ /* 0x040fe20003f86270 */
[----:B------:R-:W-:Y:S01]  /*1c8b0*/  IMAD.MOV.U32 R3, RZ, RZ, R14 ;  /* 0x000000ffff037224 */ /* 0x000fe200078e000e */
[----:B------:R-:W-:Y:S01]  /*1c8c0*/  ISETP.GE.AND P3, PT, R5, 0x51, PT ;  /* 0x000000510500780c */ /* 0x000fe20003f66270 */
[----:B------:R-:W-:-:S12]  /*1c8d0*/  VIADD R29, R35, UR46 ;  /* 0x0000002e231d7c36 */ /* 0x000fd80008000000 */
[----:B------:R-:W-:Y:S05]  /*1c8e0*/  WARPSYNC.COLLECTIVE R15, `(.L_x_8581) ;  /* 0x000000000f087348 */ /* 0x000fea0003c00000 */
[----:B------:R0:W1:Y:S02]  /*1c8f0*/  SHFL.IDX P6, R14, R13, R12, R11 ;  /* 0x0000000c0d0e7389 */ /* 0x00006400000c000b */
[----:B01----:R-:W-:Y:S01]  /*1c900*/  ENDCOLLECTIVE ;  /* 0x000000000000791b */ /* 0x003fe20003800000 */
.L_x_8581:
[----:B------:R-:W-:Y:S02]  /*1c910*/  IMAD.MOV.U32 R13, RZ, RZ, R17 ;  /* 0x000000ffff0d7224 */ /* 0x000fe400078e0011 */
[----:B------:R-:W-:Y:S01]  /*1c920*/  IMAD.MOV.U32 R12, RZ, RZ, 0x1 ;  /* 0x00000001ff0c7424 */ /* 0x000fe200078e00ff */
[----:B------:R-:W-:-:S13]  /*1c930*/  IADD3 R2, P0, R30, R14, RZ ;  /* 0x0000000e1e027210 */ /* 0x000fda0007f1e0ff */
[----:B------:R-:W-:Y:S05]  /*1c940*/  WARPSYNC.COLLECTIVE R15, `(.L_x_8582) ;  /* 0x000000000f087348 */ /* 0x000fea0003c00000 */
[----:B------:R0:W1:Y:S02]  /*1c950*/  SHFL.IDX P6, R14, R13, R12, R11 ;  /* 0x0000000c0d0e7389 */ /* 0x00006400000c000b */
[----:B01----:R-:W-:Y:S01]  /*1c960*/  ENDCOLLECTIVE ;  /* 0x000000000000791b */ /* 0x003fe20003800000 */
.L_x_8582:
[----:B------:R-:W-:-:S05]  /*1c970*/  IMAD.X R3, RZ, RZ, R3, P0 ;  /* 0x000000ffff037224 */ /* 0x000fca00000e0603 */
        /* <DEDUP_REMOVED lines=10> */
.L_x_8583:
[----:B------:R-:W-:Y:S02]  /*1ca20*/  IMAD.MOV.U32 R13, RZ, RZ, R17 ;  /* 0x000000ffff0d7224 */ /* 0x000fe400078e0011 */
[----:B------:R-:W-:Y:S02]  /*1ca30*/  IMAD.MOV.U32 R12, RZ, RZ, 0x2 ;  /* 0x00000002ff0c7424 */ /* 0x000fe400078e00ff */
[----:B------:R-:W-:-:S07]  /*1ca40*/  IMAD.MOV.U32 R2, RZ, RZ, R14 ;  /* 0x000000ffff027224 */ /* 0x000fce00078e000e */
[----:B------:R-:W-:Y:S05]  /*1ca50*/  WARPSYNC.COLLECTIVE R15, `(.L_x_8584) ;  /* 0x000000000f087348 */ /* 0x000fea0003c00000 */
[----:B------:R0:W1:Y:S02]  /*1ca60*/  SHFL.IDX P6, R14, R13, R12, R11 ;  /* 0x0000000c0d0e7389 */ /* 0x00006400000c000b */
[----:B01----:R-:W-:Y:S01]  /*1ca70*/  ENDCOLLECTIVE ;  /* 0x000000000000791b */ /* 0x003fe20003800000 */
.L_x_8584:
        /* <DEDUP_REMOVED lines=12> */
.L_x_8585:
[----:B------:R-:W-:Y:S02]  /*1cb40*/  IMAD.MOV.U32 R13, RZ, RZ, R17 ;  /* 0x000000ffff0d7224 */ /* 0x000fe400078e0011 */
[----:B------:R-:W-:Y:S02]  /*1cb50*/  IMAD.MOV.U32 R12, RZ, RZ, 0x3 ;  /* 0x00000003ff0c7424 */ /* 0x000fe400078e00ff */
[----:B------:R-:W-:-:S07]  /*1cb60*/  IMAD.MOV.U32 R2, RZ, RZ, R14 ;  /* 0x000000ffff027224 */ /* 0x000fce00078e000e */
[----:B------:R-:W-:Y:S05]  /*1cb70*/  WARPSYNC.COLLECTIVE R15, `(.L_x_8586) ;  /* 0x000000000f087348 */ /* 0x000fea0003c00000 */
[----:B------:R0:W1:Y:S02]  /*1cb80*/  SHFL.IDX P6, R14, R13, R12, R11 ;  /* 0x0000000c0d0e7389 */ /* 0x00006400000c000b */
[----:B01----:R-:W-:Y:S01]  /*1cb90*/  ENDCOLLECTIVE ;  /* 0x000000000000791b */ /* 0x003fe20003800000 */
.L_x_8586:
        /* <DEDUP_REMOVED lines=12> */
.L_x_8587:
[----:B------:R-:W-:Y:S02]  /*1cc60*/  IMAD.MOV.U32 R13, RZ, RZ, R17 ;  /* 0x000000ffff0d7224 */ /* 0x000fe400078e0011 */
[----:B------:R-:W-:Y:S02]  /*1cc70*/  IMAD.MOV.U32 R12, RZ, RZ, 0x4 ;  /* 0x00000004ff0c7424 */ /* 0x000fe400078e00ff */
[----:B------:R-:W-:-:S07]  /*1cc80*/  IMAD.MOV.U32 R2, RZ, RZ, R14 ;  /* 0x000000ffff027224 */ /* 0x000fce00078e000e */
[----:B------:R-:W-:Y:S05]  /*1cc90*/  WARPSYNC.COLLECTIVE R15, `(.L_x_8588) ;  /* 0x000000000f087348 */ /* 0x000fea0003c00000 */
[----:B------:R0:W1:Y:S02]  /*1cca0*/  SHFL.IDX P6, R14, R13, R12, R11 ;  /* 0x0000000c0d0e7389 */ /* 0x00006400000c000b */
[----:B01----:R-:W-:Y:S01]  /*1ccb0*/  ENDCOLLECTIVE ;  /* 0x000000000000791b */ /* 0x003fe20003800000 */
.L_x_8588:
        /* <DEDUP_REMOVED lines=12> */
.L_x_8589:
[----:B------:R-:W-:Y:S02]  /*1cd80*/  IMAD.MOV.U32 R13, RZ, RZ, R17 ;  /* 0x000000ffff0d7224 */ /* 0x000fe400078e0011 */
[----:B------:R-:W-:Y:S02]  /*1cd90*/  IMAD.MOV.U32 R12, RZ, RZ, 0x5 ;  /* 0x00000005ff0c7424 */ /* 0x000fe400078e00ff */
[----:B------:R-:W-:-:S07]  /*1cda0*/  IMAD.MOV.U32 R2, RZ, RZ, R14 ;  /* 0x000000ffff027224 */ /* 0x000fce00078e000e */
[----:B------:R-:W-:Y:S05]  /*1cdb0*/  WARPSYNC.COLLECTIVE R15, `(.L_x_8590) ;  /* 0x000000000f087348 */ /* 0x000fea0003c00000 */
[----:B------:R0:W1:Y:S02]  /*1cdc0*/  SHFL.IDX P6, R14, R13, R12, R11 ;  /* 0x0000000c0d0e7389 */ /* 0x00006400000c000b */
[----:B01----:R-:W-:Y:S01]  /*1cdd0*/  ENDCOLLECTIVE ;  /* 0x000000000000791b */ /* 0x003fe20003800000 */
.L_x_8590:
        /* <DEDUP_REMOVED lines=12> */
.L_x_8591:
[----:B------:R-:W-:Y:S02]  /*1cea0*/  IMAD.MOV.U32 R13, RZ, RZ, R17 ;  /* 0x000000ffff0d7224 */ /* 0x000fe400078e0011 */
[----:B------:R-:W-:Y:S02]  /*1ceb0*/  IMAD.MOV.U32 R12, RZ, RZ, 0x6 ;  /* 0x00000006ff0c7424 */ /* 0x000fe400078e00ff */
[----:B------:R-:W-:-:S07]  /*1cec0*/  IMAD.MOV.U32 R2, RZ, RZ, R14 ;  /* 0x000000ffff027224 */ /* 0x000fce00078e000e */
[----:B------:R-:W-:Y:S05]  /*1ced0*/  WARPSYNC.COLLECTIVE R15, `(.L_x_8592) ;  /* 0x000000000f087348 */ /* 0x000fea0003c00000 */
[----:B------:R0:W1:Y:S02]  /*1cee0*/  SHFL.IDX P6, R14, R13, R12, R11 ;  /* 0x0000000c0d0e7389 */ /* 0x00006400000c000b */
[----:B01----:R-:W-:Y:S01]  /*1cef0*/  ENDCOLLECTIVE ;  /* 0x000000000000791b */ /* 0x003fe20003800000 */
.L_x_8592:
        /* <DEDUP_REMOVED lines=12> */
.L_x_8593:
[----:B------:R-:W-:Y:S02]  /*1cfc0*/  IMAD.MOV.U32 R13, RZ, RZ, R17 ;  /* 0x000000ffff0d7224 */ /* 0x000fe400078e0011 */
[----:B------:R-:W-:Y:S02]  /*1cfd0*/  IMAD.MOV.U32 R12, RZ, RZ, 0x7 ;  /* 0x00000007ff0c7424 */ /* 0x000fe400078e00ff */
[----:B------:R-:W-:-:S07]  /*1cfe0*/  IMAD.MOV.U32 R2, RZ, RZ, R14 ;  /* 0x000000ffff027224 */ /* 0x000fce00078e000e */
[----:B------:R-:W-:Y:S05]  /*1cff0*/  WARPSYNC.COLLECTIVE R15, `(.L_x_8594) ;  /* 0x000000000f087348 */ /* 0x000fea0003c00000 */
[----:B------:R0:W1:Y:S02]  /*1d000*/  SHFL.IDX P6, R14, R13, R12, R11 ;  /* 0x0000000c0d0e7389 */ /* 0x00006400000c000b */
[----:B01----:R-:W-:Y:S01]  /*1d010*/  ENDCOLLECTIVE ;  /* 0x000000000000791b */ /* 0x003fe20003800000 */
.L_x_8594:
        /* <DEDUP_REMOVED lines=12> */
.L_x_8595:
[----:B------:R-:W-:Y:S02]  /*1d0e0*/  IMAD.MOV.U32 R13, RZ, RZ, R7 ;  /* 0x000000ffff0d7224 */ /* 0x000fe400078e0007 */
[----:B------:R-:W-:Y:S02]  /*1d0f0*/  IMAD.MOV.U32 R12, RZ, RZ, RZ ;  /* 0x000000ffff0c7224 */ /* 0x000fe400078e00ff */
[----:B------:R-:W-:-:S05]  /*1d100*/  IMAD.MOV.U32 R11, RZ, RZ, R14 ;  /* 0x000000ffff0b7224 */ /* 0x000fca00078e000e */
[----:B------:R-:W-:Y:S01]  /*1d110*/  IADD3 R2, P0, R30, R11, RZ ;  /* 0x0000000b1e027210 */ /* 0x000fe20007f1e0ff */
[----:B------:R-:W-:-:S04]  /*1d120*/  IMAD.MOV.U32 R11, RZ, RZ, 0x181f ;  /* 0x0000181fff0b7424 */ /* 0x000fc800078e00ff */
[----:B------:R-:W-:-:S08]  /*1d130*/  IMAD.X R3, RZ, RZ, R17, P0 ;  /* 0x000000ffff037224 */ /* 0x000fd000000e0611 */
[----:B------:R-:W-:Y:S05]  /*1d140*/  WARPSYNC.COLLECTIVE R15, `(.L_x_8596) ;  /* 0x000000000f087348 */ /* 0x000fea0003c00000 */
[----:B------:R0:W1:Y:S02]  /*1d150*/  SHFL.IDX P6, R14, R13, R12, R11 ;  /* 0x0000000c0d0e7389 */ /* 0x00006400000c000b */
[----:B01----:R-:W-:Y:S01]  /*1d160*/  ENDCOLLECTIVE ;  /* 0x000000000000791b */ /* 0x003fe20003800000 */
.L_x_8596:
[----:B------:R-:W-:Y:S01]  /*1d170*/  @!PT LDS RZ, [RZ] ;  /* 0x00000000fffff984 */ /* 0x000fe20000000800 */
[----:B------:R-:W-:Y:S01]  /*1d180*/  @!PT LDS RZ, [RZ] ;  /* 0x00000000fffff984 */ /* 0x000fe20000000800 */
[----:B------:R-:W-:Y:S01]  /*1d190*/  @!PT LDS RZ, [RZ] ;  /* 0x00000000fffff984 */ /* 0x000fe20000000800 */
[----:B------:R0:W-:Y:S01]  /*1d1a0*/  LDGSTS.E.BYPASS.LTC128B.128 [R29+0xdc00], desc[UR50][R2.64], !P1 ;  /* 0x0dc00000021d7fae */ /* 0x0001e2000c901d72 */
[----:B------:R-:W-:Y:S01]  /*1d1b0*/  ISETP.LT.OR P1, PT, R5, 0x81, P2 ;  /* 0x000000810500780c */ /* 0x000fe20001721670 */
[----:B------:R-:W-:Y:S02]  /*1d1c0*/  IMAD.MOV.U32 R13, RZ, RZ, R4 ;  /* 0x000000ffff0d7224 */ /* 0x000fe400078e0004 */
[----:B------:R-:W-:-:S10]  /*1d1d0*/  IMAD.MOV.U32 R16, RZ, RZ, R14 ;  /* 0x000000ffff107224 */ /* 0x000fd400078e000e */
[----:B0-----:R-:W-:Y:S05]  /*1d1e0*/  WARPSYNC.COLLECTIVE R15, `(.L_x_8597) ;  /* 0x000000000f087348 */ /* 0x001fea0003c00000 */
[----:B------:R1:W2:Y:S02]  /*1d1f0*/  SHFL.IDX P6, R14, R13, R12, R11 ;  /* 0x0000000c0d0e7389 */ /* 0x0002a400000c000b */
[----:B012---:R-:W-:Y:S01]  /*1d200*/  ENDCOLLECTIVE ;  /* 0x000000000000791b */ /* 0x007fe20003800000 */
.L_x_8597:
        /* <DEDUP_REMOVED lines=8> */
.L_x_8598:
[C---:B------:R-:W-:Y:S01]  /*1d290*/  ISETP.GE.AND P0, PT, R5.reuse, 0x21, PT ;  /* 0x000000210500780c */ /* 0x040fe20003f06270 */
[----:B------:R-:W-:Y:S01]  /*1d2a0*/  @!PT LDS RZ, [RZ] ;  /* 0x00000000fffff984 */ /* 0x000fe20000000800 */
[----:B------:R-:W-:Y:S01]  /*1d2b0*/  @!PT LDS RZ, [RZ] ;  /* 0x00000000fffff984 */ /* 0x000fe20000000800 */
[----:B------:R-:W-:Y:S01]  /*1d2c0*/  @!PT LDS RZ, [RZ] ;  /* 0x00000000fffff984 */ /* 0x000fe20000000800 */
[----:B------:R0:W-:Y:S01]  /*1d2d0*/  LDGSTS.E.BYPASS.LTC128B.128 [R29+0xe400], desc[UR50][R2.64], !P1 ;  /* 0x0e400000021d7fae */ /* 0x0001e2000c901d72 */
[----:B------:R-:W-:Y:S01]  /*1d2e0*/  ISETP.GE.AND P1, PT, R5, 0x11, PT ;  /* 0x000000110500780c */ /* 0x000fe20003f26270 */
[----:B------:R-:W-:-:S12]  /*1d2f0*/  IMAD.MOV.U32 R13, RZ, RZ, R4 ;  /* 0x000000ffff0d7224 */ /* 0x000fd800078e0004 */
[----:B------:R-:W-:Y:S02]  /*1d300*/  @P1 LOP3.LUT R0, R0, 0x20, RZ, 0xfc, !PT ;  /* 0x0000002000001812 */ /* 0x000fe400078efcff */
[----:B------:R-:W-:Y:S02]  /*1d310*/  ISETP.GE.AND P1, PT, R5, 0x81, PT ;  /* 0x000000810500780c */ /* 0x000fe40003f26270 */
[----:B------:R-:W-:Y:S01]  /*1d320*/  LOP3.LUT R0, R0, 0xffffffef, RZ, 0xc0, !PT ;  /* 0xffffffef00007812 */ /* 0x000fe200078ec0ff */
[----:B0-----:R-:W-:-:S10]  /*1d330*/  IMAD.MOV.U32 R7, RZ, RZ, R14 ;  /* 0x000000ffff077224 */ /* 0x001fd400078e000e */
[----:B------:R-:W-:Y:S05]  /*1d340*/  WARPSYNC.COLLECTIVE R15, `(.L_x_8599) ;  /* 0x000000000f087348 */ /* 0x000fea0003c00000 */
[----:B------:R0:W1:Y:S02]  /*1d350*/  SHFL.IDX P6, R14, R13, R12, R11 ;  /* 0x0000000c0d0e7389 */ /* 0x00006400000c000b */
[----:B01----:R-:W-:Y:S01]  /*1d360*/  ENDCOLLECTIVE ;  /* 0x000000000000791b */ /* 0x003fe20003800000 */
.L_x_8599:
        /* <DEDUP_REMOVED lines=9> */
.L_x_8533:
[----:B0-----:R0:W1:Y:S02]  /*1d400*/  SYNCS.PHASECHK.TRANS64.TRYWAIT P2, [R25+URZ+0x22840], R31 ;  /* 0x0228401f190075a7 */ /* 0x001064000804017f */
[----:B-1----:R-:W-:Y:S05]  /*1d410*/  @!P2 NANOSLEEP.SYNCS 0x989680 ;  /* 0x009896800000a95d */ /* 0x002fea0003900000 */
[----:B------:R-:W1:Y:S02]  /*1d420*/  @!P2 SYNCS.PHASECHK.TRANS64 P2, [R25+URZ+0x22840], R31 ;  /* 0x0228401f1900a5a7 */ /* 0x000e64000804007f */
[----:B-1----:R-:W-:Y:S05]  /*1d430*/  @!P2 BRA `(.L_x_8533) ;  /* 0xfffffffc00f0a947 */ /* 0x002fea000383ffff */
[----:B------:R-:W-:Y:S05]  /*1d440*/  BRA `(.L_x_8601) ;  /* 0xffffffb800747947 */ /* 0x000fea000383ffff */
.L_x_8534:
        /* <DEDUP_REMOVED lines=8> */
.L_x_8603:
[----:B------:R-:W-:Y:S05]  /*1d4d0*/  BSYNC B0 ;  /* 0x0000000000007941 */ /* 0x000fea0003800000 */
.L_x_8602:
[----:B------:R-:W-:Y:S01]  /*1d4e0*/  IMAD.MOV.U32 R13, RZ, RZ, R7 ;  /* 0x000000ffff0d7224 */ /* 0x000fe200078e0007 */
[----:B------:R-:W-:Y:S01]  /*1d4f0*/  P2R R8, PR, RZ, 0x2 ;  /* 0x00000002ff087803 */ /* 0x000fe20000000000 */
[----:B------:R-:W-:Y:S01]  /*1d500*/  IMAD.MOV.U32 R12, RZ, RZ, RZ ;  /* 0x000000ffff0c7224 */ /* 0x000fe200078e00ff */
[----:B------:R-:W-:Y:S01]  /*1d510*/  ISETP.GE.AND P1, PT, R30, R16, PT ;  /* 0x000000101e00720c */ /* 0x000fe20003f26270 */
[----:B------:R-:W-:Y:S01]  /*1d520*/  IMAD.MOV.U32 R11, RZ, RZ, 0x181f ;  /* 0x0000181fff0b7424 */ /* 0x000fe200078e00ff */
[----:B------:R-:W-:Y:S01]  /*1d530*/  P2R R9, PR, RZ, 0x1 ;  /* 0x00000001ff097803 */ /* 0x000fe20000000000 */
[----:B------:R-:W-:Y:S01]  /*1d540*/  IMAD.MOV.U32 R15, RZ, RZ, -0x1 ;  /* 0xffffffffff0f7424 */ /* 0x000fe200078e00ff */
[----:B------:R-:W-:Y:S01]  /*1d550*/  LOP3.LUT P0, RZ, R0, 0x20, RZ, 0xc0, !PT ;  /* 0x0000002000ff7812 */ /* 0x000fe2000780c0ff */
[----:B------:R-:W-:-:S12]  /*1d560*/  IMAD.MOV.U32 R2, RZ, RZ, R14 ;  /* 0x000000ffff027224 */ /* 0x000fd800078e000e */
[----:B------:R-:W-:Y:S05]  /*1d570*/  WARPSYNC.COLLECTIVE R15, `(.L_x_8604) ;  /* 0x000000000f087348 */ /* 0x000fea0003c00000 */
[----:B------:R0:W1:Y:S02]  /*1d580*/  SHFL.IDX P6, R14, R13, R12, R11 ;  /* 0x0000000c0d0e7389 */ /* 0x00006400000c000b */
[----:B01----:R-:W-:Y:S01]  /*1d590*/  ENDCOLLECTIVE ;  /* 0x000000000000791b */ /* 0x003fe20003800000 */
.L_x_8604:
        /* <DEDUP_REMOVED lines=14> */
.L_x_8605:
[----:B------:R-:W-:Y:S02]  /*1d680*/  IMAD.MOV.U32 R13, RZ, RZ, R7 ;  /* 0x000000ffff0d7224 */ /* 0x000fe400078e0007 */
[----:B------:R-:W-:-:S07]  /*1d690*/  IMAD.MOV.U32 R10, RZ, RZ, R14 ;  /* 0x000000ffff0a7224 */ /* 0x000fce00078e000e */
[----:B------:R-:W-:Y:S05]  /*1d6a0*/  WARPSYNC.COLLECTIVE R15, `(.L_x_8606) ;  /* 0x000000000f087348 */ /* 0x000fea0003c00000 */
[----:B------:R0:W1:Y:S02]  /*1d6b0*/  SHFL.IDX P6, R14, R13, R12, R11 ;  /* 0x0000000c0d0e7389 */ /* 0x00006400000c000b */
[----:B01----:R-:W-:Y:S01]  /*1d6c0*/  ENDCOLLECTIVE ;  /* 0x000000000000791b */ /* 0x003fe20003800000 */
.L_x_8606:
[----:B------:R-:W-:Y:S02]  /*1d6d0*/  IMAD.MOV.U32 R13, RZ, RZ, R6 ;  /* 0x000000ffff0d7224 */ /* 0x000fe400078e0006 */
[----:B------:R-:W-:Y:S01]  /*1d6e0*/  IMAD.MOV.U32 R12, RZ, RZ, 0x2 ;  /* 0x00000002ff0c7424 */ /* 0x000fe200078e00ff */
[C---:B------:R-:W-:Y:S02]  /*1d6f0*/  ISETP.GE.AND P6, PT, R30.reuse, R16, PT ;  /* 0x000000101e00720c */ /* 0x040fe40003fc6270 */
[----:B------:R-:W-:-:S05]  /*1d700*/  @P0 IADD3 R2, P2, R30, R14, RZ ;  /* 0x0000000e1e020210 */ /* 0x000fca0007f5e0ff */
[----:B------:R-:W-:-:S06]  /*1d710*/  @P0 IMAD.X R3, RZ, RZ, R10, P2 ;  /* 0x000000ffff030224 */ /* 0x000fcc00010e060a */
        /* <DEDUP_REMOVED lines=8> */
.L_x_8607:
[----:B------:R-:W-:Y:S02]  /*1d7a0*/  IMAD.MOV.U32 R13, RZ, RZ, R7 ;  /* 0x000000ffff0d7224 */ /* 0x000fe400078e0007 */
[----:B------:R-:W-:-:S07]  /*1d7b0*/  IMAD.MOV.U32 R9, RZ, RZ, R14 ;  /* 0x000000ffff097224 */ /* 0x000fce00078e000e */
[----:B------:R-:W-:Y:S05]  /*1d7c0*/  WARPSYNC.COLLECTIVE R15, `(.L_x_8608) ;  /* 0x000000000f087348 */ /* 0x000fea0003c00000 */
[----:B------:R0:W1:Y:S02]  /*1d7d0*/  SHFL.IDX P6, R14, R13, R12, R11 ;  /* 0x0000000c0d0e7389 */ /* 0x00006400000c000b */
[----:B01----:R-:W-:Y:S01]  /*1d7e0*/  ENDCOLLECTIVE ;  /* 0x000000000000791b */ /* 0x003fe20003800000 */
.L_x_8608:
        /* <DEDUP_REMOVED lines=15> */
.L_x_8609:
[----:B------:R-:W-:Y:S02]  /*1d8e0*/  IMAD.MOV.U32 R13, RZ, RZ, R7 ;  /* 0x000000ffff0d7224 */ /* 0x000fe400078e0007 */
[----:B------:R-:W-:-:S07]  /*1d8f0*/  IMAD.MOV.U32 R8, RZ, RZ, R14 ;  /* 0x000000ffff087224 */ /* 0x000fce00078e000e */
[----:B------:R-:W-:Y:S05]  /*1d900*/  WARPSYNC.COLLECTIVE R15, `(.L_x_8610) ;  /* 0x000000000f087348 */ /* 0x000fea0003c00000 */
[----:B------:R0:W1:Y:S02]  /*1d910*/  SHFL.IDX P6, R14, R13, R12, R11 ;  /* 0x0000000c0d0e7389 */ /* 0x00006400000c000b */
[----:B01----:R-:W-:Y:S01]  /*1d920*/  ENDCOLLECTIVE ;  /* 0x000000000000791b */ /* 0x003fe20003800000 */
.L_x_8610:
        /* <DEDUP_REMOVED lines=15> */
.L_x_8611:
[----:B------:R-:W-:Y:S02]  /*1da20*/  IMAD.MOV.U32 R13, RZ, RZ, R7 ;  /* 0x000000ffff0d7224 */ /* 0x000fe400078e0007 */
[----:B------:R-:W-:-:S07]  /*1da30*/  IMAD.MOV.U32 R8, RZ, RZ, R14 ;  /* 0x000000ffff087224 */ /* 0x000fce00078e000e */
[----:B------:R-:W-:Y:S05]  /*1da40*/  WARPSYNC.COLLECTIVE R15, `(.L_x_8612) ;  /* 0x000000000f087348 */ /* 0x000fea0003c00000 */
[----:B------:R0:W1:Y:S02]  /*1da50*/  SHFL.IDX P6, R14, R13, R12, R11 ;  /* 0x0000000c0d0e7389 */ /* 0x00006400000c000b */
[----:B01----:R-:W-:Y:S01]  /*1da60*/  ENDCOLLECTIVE ;  /* 0x000000000000791b */ /* 0x003fe20003800000 */
.L_x_8612:
[----:B------:R-:W-:Y:S02]  /*1da70*/  IMAD.MOV.U32 R13, RZ, RZ, R6 ;  /* 0x000000ffff0d7224 */ /* 0x000fe400078e0006 */
[----:B------:R-:W-:Y:S01]  /*1da80*/  IMAD.MOV.U32 R12, RZ, RZ, 0x5 ;  /* 0x00000005ff0c7424 */ /* 0x000fe200078e00ff */
[----:B------:R-:W-:-:S05]  /*1da90*/  @P4 IADD3 R14, P2, R30, R14, RZ ;  /* 0x0000000e1e0e4210 */ /* 0x000fca0007f5e0ff */
[----:B------:R-:W-:-:S08]  /*1daa0*/  @P4 IMAD.MOV.U32 R2, RZ, RZ, R14 ;  /* 0x000000ffff024224 */ /* 0x000fd000078e000e */
[----:B------:R-:W-:Y:S05]  /*1dab0*/  WARPSYNC.COLLECTIVE R15, `(.L_x_8613) ;  /* 0x000000000f087348 */ /* 0x000fea0003c00000 */
[----:B------:R0:W1:Y:S02]  /*1dac0*/  SHFL.IDX P6, R14, R13, R12, R11 ;  /* 0x0000000c0d0e7389 */ /* 0x00006400000c000b */
[----:B01----:R-:W-:Y:S01]  /*1dad0*/  ENDCOLLECTIVE ;  /* 0x000000000000791b */ /* 0x003fe20003800000 */
.L_x_8613:
[----:B------:R-:W-:-:S04]  /*1dae0*/  @P4 IMAD.X R9, RZ, RZ, R8, P2 ;  /* 0x000000ffff094224 */ /* 0x000fc800010e0608 */
[----:B------:R-:W-:-:S05]  /*1daf0*/  @P4 IMAD.MOV.U32 R3, RZ, RZ, R9 ;  /* 0x000000ffff034224 */ /* 0x000fca00078e0009 */
[----:B------:R-:W-:Y:S01]  /*1db00*/  @!PT LDS RZ, [RZ] ;  /* 0x00000000fffff984 */ /* 0x000fe20000000800 */
[----:B------:R-:W-:Y:S01]  /*1db10*/  @!PT LDS RZ, [RZ] ;  /* 0x00000000fffff984 */ /* 0x000fe20000000800 */
[----:B------:R-:W-:Y:S01]  /*1db20*/  @!PT LDS RZ, [RZ] ;  /* 0x00000000fffff984 */ /* 0x000fe20000000800 */
[----:B------:R0:W-:Y:S01]  /*1db30*/  @P4 LDGSTS.E.BYPASS.LTC128B.128 [R29+0x1a400], desc[UR50][R2.64], !P5 ;  /* 0x1a400000021d4fae */ /* 0x0001e2000e901d72 */
[----:B------:R-:W-:Y:S01]  /*1db40*/  LOP3.LUT P4, RZ, R0, 0x40, RZ, 0xc0, !PT ;  /* 0x0000004000ff7812 */ /* 0x000fe2000788c0ff */
[----:B------:R-:W-:Y:S02]  /*1db50*/  IMAD.MOV.U32 R13, RZ, RZ, R7 ;  /* 0x000000ffff0d7224 */ /* 0x000fe400078e0007 */
[----:B------:R-:W-:-:S10]  /*1db60*/  IMAD.MOV.U32 R8, RZ, RZ, R14 ;  /* 0x000000ffff087224 */ /* 0x000fd400078e000e */
[----:B0-----:R-:W-:Y:S05]  /*1db70*/  WARPSYNC.COLLECTIVE R15, `(.L_x_8614) ;  /* 0x000000000f087348 */ /* 0x001fea0003c00000 */
[----:B------:R1:W2:Y:S02]  /*1db80*/  SHFL.IDX P6, R14, R13, R12, R11 ;  /* 0x0000000c0d0e7389 */ /* 0x0002a400000c000b */
[----:B012---:R-:W-:Y:S01]  /*1db90*/  ENDCOLLECTIVE ;  /* 0x000000000000791b */ /* 0x007fe20003800000 */
.L_x_8614:
[----:B------:R-:W-:Y:S02]  /*1dba0*/  IMAD.MOV.U32 R13, RZ, RZ, R6 ;  /* 0x000000ffff0d7224 */ /* 0x000fe400078e0006 */
[----:B------:R-:W-:Y:S01]  /*1dbb0*/  IMAD.MOV.U32 R12, RZ, RZ, 0x6 ;  /* 0x00000006ff0c7424 */ /* 0x000fe200078e00ff */
[----:B------:R-:W-:-:S05]  /*1dbc0*/  @P3 IADD3 R14, P2, R30, R14, RZ ;  /* 0x0000000e1e0e3210 */ /* 0x000fca0007f5e0ff */
[----:B------:R-:W-:-:S08]  /*1dbd0*/  @P3 IMAD.MOV.U32 R2, RZ, RZ, R14 ;  /* 0x000000ffff023224 */ /* 0x000fd000078e000e */
[----:B------:R-:W-:Y:S05]  /*1dbe0*/  WARPSYNC.COLLECTIVE R15, `(.L_x_8615) ;  /* 0x000000000f087348 */ /* 0x000fea0003c00000 */
[----:B------:R0:W1:Y:S02]  /*1dbf0*/  SHFL.IDX P6, R14, R13, R12, R11 ;  /* 0x0000000c0d0e7389 */ /* 0x00006400000c000b */
[----:B01----:R-:W-:Y:S01]  /*1dc00*/  ENDCOLLECTIVE ;  /* 0x000000000000791b */ /* 0x003fe20003800000 */
.L_x_8615:
        /* <DEDUP_REMOVED lines=11> */
.L_x_8616:
[----:B------:R-:W-:Y:S02]  /*1dcc0*/  IMAD.MOV.U32 R13, RZ, RZ, R6 ;  /* 0x000000ffff0d7224 */ /* 0x000fe400078e0006 */
[----:B------:R-:W-:Y:S01]  /*1dcd0*/  IMAD.MOV.U32 R12, RZ, RZ, 0x7 ;  /* 0x00000007ff0c7424 */ /* 0x000fe200078e00ff */
[----:B------:R-:W-:-:S05]  /*1dce0*/  @P4 IADD3 R14, P2, R30, R14, RZ ;  /* 0x0000000e1e0e4210 */ /* 0x000fca0007f5e0ff */
[----:B------:R-:W-:-:S08]  /*1dcf0*/  @P4 IMAD.MOV.U32 R2, RZ, RZ, R14 ;  /* 0x000000ffff024224 */ /* 0x000fd000078e000e */
[----:B------:R-:W-:Y:S05]  /*1dd00*/  WARPSYNC.COLLECTIVE R15, `(.L_x_8617) ;  /* 0x000000000f087348 */ /* 0x000fea0003c00000 */
[----:B------:R0:W1:Y:S02]  /*1dd10*/  SHFL.IDX P6, R14, R13, R12, R11 ;  /* 0x0000000c0d0e7389 */ /* 0x00006400000c000b */
[----:B01----:R-:W-:Y:S01]  /*1dd20*/  ENDCOLLECTIVE ;  /* 0x000000000000791b */ /* 0x003fe20003800000 */
.L_x_8617:
        /* <DEDUP_REMOVED lines=11> */
.L_x_8618:
[----:B------:R-:W-:Y:S02]  /*1dde0*/  IMAD.MOV.U32 R13, RZ, RZ, R4 ;  /* 0x000000ffff0d7224 */ /* 0x000fe400078e0004 */
[----:B------:R-:W-:Y:S01]  /*1ddf0*/  IMAD.MOV.U32 R12, RZ, RZ, RZ ;  /* 0x000000ffff0c7224 */ /* 0x000fe200078e00ff */
[----:B------:R-:W-:-:S13]  /*1de00*/  @P0 IADD3 R9, P2, R30, R14, RZ ;  /* 0x0000000e1e090210 */ /* 0x000fda0007f5e0ff */
[----:B------:R-:W-:Y:S05]  /*1de10*/  WARPSYNC.COLLECTIVE R15, `(.L_x_8619) ;  /* 0x000000000f087348 */ /* 0x000fea0003c00000 */
[----:B------:R0:W1:Y:S02]  /*1de20*/  SHFL.IDX P6, R14, R13, R12, R11 ;  /* 0x0000000c0d0e7389 */ /* 0x00006400000c000b */
[----:B01----:R-:W-:Y:S01]  /*1de30*/  ENDCOLLECTIVE ;  /* 0x000000000000791b */ /* 0x003fe20003800000 */
.L_x_8619:
        /* <DEDUP_REMOVED lines=12> */
.L_x_8620:
[----:B------:R-:W-:Y:S02]  /*1df00*/  IMAD.MOV.U32 R13, RZ, RZ, R4 ;  /* 0x000000ffff0d7224 */ /* 0x000fe400078e0004 */
[----:B------:R-:W-:Y:S01]  /*1df10*/  IMAD.MOV.U32 R12, RZ, RZ, 0x1 ;  /* 0x00000001ff0c7424 */ /* 0x000fe200078e00ff */
[----:B------:R-:W-:-:S05]  /*1df20*/  @P1 IADD3 R14, P0, R30, R14, RZ ;  /* 0x0000000e1e0e1210 */ /* 0x000fca0007f1e0ff */
[----:B------:R-:W-:-:S08]  /*1df30*/  @P1 IMAD.MOV.U32 R2, RZ, RZ, R14 ;  /* 0x000000ffff021224 */ /* 0x000fd000078e000e */
[----:B------:R-:W-:Y:S05]  /*1df40*/  WARPSYNC.COLLECTIVE R15, `(.L_x_8621) ;  /* 0x000000000f087348 */ /* 0x000fea0003c00000 */
[----:B------:R0:W1:Y:S02]  /*1df50*/  SHFL.IDX P6, R14, R13, R12, R11 ;  /* 0x0000000c0d0e7389 */ /* 0x00006400000c000b */
[----:B01----:R-:W-:Y:S01]  /*1df60*/  ENDCOLLECTIVE ;  /* 0x000000000000791b */ /* 0x003fe20003800000 */
.L_x_8621:
        /* <DEDUP_REMOVED lines=11> */
.L_x_8622:
[----:B------:R-:W-:Y:S05]  /*1e020*/  BRA `(.L_x_8623) ;  /* 0xffffffb400347947 */ /* 0x000fea000383ffff */
.L_x_8537:
[----:B------:R-:W-:Y:S02]  /*1e030*/  IMAD.MOV.U32 R13, RZ, RZ, R4 ;  /* 0x000000ffff0d7224 */ /* 0x000fe400078e0004 */
[----:B------:R-:W-:Y:S02]  /*1e040*/  IMAD.MOV.U32 R12, RZ, RZ, RZ ;  /* 0x000000ffff0c7224 */ /* 0x000fe400078e00ff */
[----:B------:R-:W-:Y:S02]  /*1e050*/  IMAD.MOV.U32 R11, RZ, RZ, 0x181f ;  /* 0x0000181fff0b7424 */ /* 0x000fe400078e00ff */
[----:B------:R-:W-:Y:S02]  /*1e060*/  IMAD.MOV.U32 R15, RZ, RZ, -0x1 ;  /* 0xffffffffff0f7424 */ /* 0x000fe400078e00ff */
[----:B------:R-:W-:-:S07]  /*1e070*/  VIADD R6, R24, UR41 ;  /* 0x0000002918067c36 */ /* 0x000fce0008000000 */
[----:B0-----:R-:W-:Y:S05]  /*1e080*/  WARPSYNC.COLLECTIVE R15, `(.L_x_8624) ;  /* 0x000000000f087348 */ /* 0x001fea0003c00000 */
[----:B------:R1:W2:Y:S02]  /*1e090*/  SHFL.IDX P6, R14, R13, R12, R11 ;  /* 0x0000000c0d0e7389 */ /* 0x0002a400000c000b */
[----:B012---:R-:W-:Y:S01]  /*1e0a0*/  ENDCOLLECTIVE ;  /* 0x000000000000791b */ /* 0x007fe20003800000 */
.L_x_8624:
[----:B------:R-:W-:Y:S02]  /*1e0b0*/  VIADD R8, R6, 0x10 ;  /* 0x0000001006087836 */ /* 0x000fe40000000000 */
[----:B------:R-:W-:Y:S02]  /*1e0c0*/  IMAD.MOV.U32 R13, RZ, RZ, R0 ;  /* 0x000000ffff0d7224 */ /* 0x000fe400078e0000 */
[----:B------:R-:W-:-:S07]  /*1e0d0*/  IMAD.MOV.U32 R2, RZ, RZ, R14 ;  /* 0x000000ffff027224 */ /* 0x000fce00078e000e */
[----:B------:R-:W-:Y:S05]  /*1e0e0*/  WARPSYNC.COLLECTIVE R15, `(.L_x_8625) ;  /* 0x000000000f087348 */ /* 0x000fea0003c00000 */
[----:B------:R0:W1:Y:S02]  /*1e0f0*/  SHFL.IDX P6, R14, R13, R12, R11 ;  /* 0x0000000c0d0e7389 */ /* 0x00006400000c000b */
[----:B01----:R-:W-:Y:S01]  /*1e100*/  ENDCOLLECTIVE ;  /* 0x000000000000791b */ /* 0x003fe20003800000 */
.L_x_8625:
        /* <DEDUP_REMOVED lines=11> */
.L_x_8626:
        /* <DEDUP_REMOVED lines=12> */
.L_x_8627:
[----:B------:R-:W-:Y:S02]  /*1e280*/  IMAD.MOV.U32 R13, RZ, RZ, R4 ;  /* 0x000000ffff0d7224 */ /* 0x000fe400078e0004 */
[----:B------:R-:W-:Y:S02]  /*1e290*/  IMAD.MOV.U32 R12, RZ, RZ, 0x2 ;  /* 0x00000002ff0c7424 */ /* 0x000fe400078e00ff */
[----:B------:R-:W-:-:S07]  /*1e2a0*/  IMAD.MOV.U32 R3, RZ, RZ, R14 ;  /* 0x000000ffff037224 */ /* 0x000fce00078e000e */
[----:B------:R-:W-:Y:S05]  /*1e2b0*/  WARPSYNC.COLLECTIVE R15, `(.L_x_8628) ;  /* 0x000000000f087348 */ /* 0x000fea0003c00000 */
[----:B------:R0:W1:Y:S02]  /*1e2c0*/  SHFL.IDX P6, R14, R13, R12, R11 ;  /* 0x0000000c0d0e7389 */ /* 0x00006400000c000b */
[----:B01----:R-:W-:Y:S01]  /*1e2d0*/  ENDCOLLECTIVE ;  /* 0x000000000000791b */ /* 0x003fe20003800000 */
.L_x_8628:
[----:B------:R-:W-:-:S05]  /*1e2e0*/  @!P1 IADD3 R9, P3, R30, R3, RZ ;  /* 0x000000031e099210 */ /* 0x000fca0007f7e0ff */
[----:B------:R-:W-:Y:S02]  /*1e2f0*/  @!P1 IMAD.X R10, RZ, RZ, R7, P3 ;  /* 0x000000ffff0a9224 */ /* 0x000fe400018e0607 */
[----:B------:R-:W-:Y:S02]  /*1e300*/  @!P1 IMAD.MOV.U32 R2, RZ, RZ, R9 ;  /* 0x000000ffff029224 */ /* 0x000fe400078e0009 */
        /* <DEDUP_REMOVED lines=11> */
.L_x_8629:
[----:B------:R-:W-:Y:S02]  /*1e3c0*/  IMAD.MOV.U32 R13, RZ, RZ, R4 ;  /* 0x000000ffff0d7224 */ /* 0x000fe400078e0004 */
[----:B------:R-:W-:Y:S01]  /*1e3d0*/  IMAD.MOV.U32 R12, RZ, RZ, 0x3 ;  /* 0x00000003ff0c7424 */ /* 0x000fe200078e00ff */
[----:B------:R-:W-:-:S05]  /*1e3e0*/  @!P1 IADD3 R14, P2, R30, R14, RZ ;  /* 0x0000000e1e0e9210 */ /* 0x000fca0007f5e0ff */
[----:B------:R-:W-:-:S08]  /*1e3f0*/  @!P1 IMAD.MOV.U32 R2, RZ, RZ, R14 ;  /* 0x000000ffff029224 */ /* 0x000fd000078e000e */
[----:B------:R-:W-:Y:S05]  /*1e400*/  WARPSYNC.COLLECTIVE R15, `(.L_x_8630) ;  /* 0x000000000f087348 */ /* 0x000fea0003c00000 */
[----:B------:R0:W1:Y:S02]  /*1e410*/  SHFL.IDX P6, R14, R13, R12, R11 ;  /* 0x0000000c0d0e7389 */ /* 0x00006400000c000b */
[----:B01----:R-:W-:Y:S01]  /*1e420*/  ENDCOLLECTIVE ;  /* 0x000000000000791b */ /* 0x003fe20003800000 */
.L_x_8630:
[----:B------:R-:W-:Y:S02]  /*1e430*/  @!P1 IMAD.X R3, RZ, RZ, R8, P2 ;  /* 0x000000ffff039224 */ /* 0x000fe400010e0608 */
[----:B------:R-:W-:-:S03]  /*1e440*/  VIADD R8, R6, 0x30 ;  /* 0x0000003006087836 */ /* 0x000fc60000000000 */
[----:B------:R-:W-:Y:S01]  /*1e450*/  @!PT LDS RZ, [RZ] ;  /* 0x00000000fffff984 */ /* 0x000fe20000000800 */
[----:B------:R-:W-:Y:S01]  /*1e460*/  @!PT LDS RZ, [RZ] ;  /* 0x00000000fffff984 */ /* 0x000fe20000000800 */
[----:B------:R-:W-:Y:S01]  /*1e470*/  @!PT LDS RZ, [RZ] ;  /* 0x00000000fffff984 */ /* 0x000fe20000000800 */
[----:B------:R0:W-:Y:S02]  /*1e480*/  @!P1 LDGSTS.E.BYPASS.LTC128B.128 [R29+0x15400], desc[UR50][R2.64], !P0 ;  /* 0x15400000021d9fae */ /* 0x0001e4000c101d72 */
[----:B------:R-:W-:Y:S01]  /*1e490*/  ISETP.GE.AND P2, PT, R8, R5, PT ;  /* 0x000000050800720c */ /* 0x000fe20003f46270 */
[----:B------:R-:W-:Y:S02]  /*1e4a0*/  VIADD R8, R6, 0x40 ;  /* 0x0000004006087836 */ /* 0x000fe40000000000 */
[----:B------:R-:W-:Y:S02]  /*1e4b0*/  IMAD.MOV.U32 R13, RZ, RZ, R0 ;  /* 0x000000ffff0d7224 */ /* 0x000fe400078e0000 */
[----:B------:R-:W-:-:S08]  /*1e4c0*/  IMAD.MOV.U32 R7, RZ, RZ, R14 ;  /* 0x000000ffff077224 */ /* 0x000fd000078e000e */
[----:B0-----:R-:W-:Y:S05]  /*1e4d0*/  WARPSYNC.COLLECTIVE R15, `(.L_x_8631) ;  /* 0x000000000f087348 */ /* 0x001fea0003c00000 */
[----:B------:R1:W2:Y:S02]  /*1e4e0*/  SHFL.IDX P6, R14, R13, R12, R11 ;  /* 0x0000000c0d0e7389 */ /* 0x0002a400000c000b */
[----:B012---:R-:W-:Y:S01]  /*1e4f0*/  ENDCOLLECTIVE ;  /* 0x000000000000791b */ /* 0x007fe20003800000 */
.L_x_8631:
[----:B------:R-:W-:Y:S02]  /*1e500*/  IMAD.MOV.U32 R13, RZ, RZ, R4 ;  /* 0x000000ffff0d7224 */ /* 0x000fe400078e0004 */
[----:B------:R-:W-:Y:S02]  /*1e510*/  IMAD.MOV.U32 R12, RZ, RZ, 0x4 ;  /* 0x00000004ff0c7424 */ /* 0x000fe400078e00ff */
[----:B------:R-:W-:-:S07]  /*1e520*/  IMAD.MOV.U32 R9, RZ, RZ, R14 ;  /* 0x000000ffff097224 */ /* 0x000fce00078e000e */
[----:B------:R-:W-:Y:S05]  /*1e530*/  WARPSYNC.COLLECTIVE R15, `(.L_x_8632) ;  /* 0x000000000f087348 */ /* 0x000fea0003c00000 */
[----:B------:R0:W1:Y:S02]  /*1e540*/  SHFL.IDX P6, R14, R13, R12, R11 ;  /* 0x0000000c0d0e7389 */ /* 0x00006400000c000b */
[----:B01----:R-:W-:Y:S01]  /*1e550*/  ENDCOLLECTIVE ;  /* 0x000000000000791b */ /* 0x003fe20003800000 */
.L_x_8632:
        /* <DEDUP_REMOVED lines=12> */
.L_x_8633:
[----:B------:R-:W-:Y:S02]  /*1e620*/  IMAD.MOV.U32 R13, RZ, RZ, R4 ;  /* 0x000000ffff0d7224 */ /* 0x000fe400078e0004 */
[----:B------:R-:W-:Y:S01]  /*1e630*/  IMAD.MOV.U32 R12, RZ, RZ, 0x5 ;  /* 0x00000005ff0c7424 */ /* 0x000fe200078e00ff */
[----:B------:R-:W-:-:S13]  /*1e640*/  @!P1 IADD3 R2, P2, R30, R14, RZ ;  /* 0x0000000e1e029210 */ /* 0x000fda0007f5e0ff */
[----:B------:R-:W-:Y:S05]  /*1e650*/  WARPSYNC.COLLECTIVE R15, `(.L_x_8634) ;  /* 0x000000000f087348 */ /* 0x000fea0003c00000 */
[----:B------:R0:W1:Y:S02]  /*1e660*/  SHFL.IDX P6, R14, R13, R12, R11 ;  /* 0x0000000c0d0e7389 */ /* 0x00006400000c000b */
[----:B01----:R-:W-:Y:S01]  /*1e670*/  ENDCOLLECTIVE ;  /* 0x000000000000791b */ /* 0x003fe20003800000 */
.L_x_8634:
[----:B------:R-:W-:Y:S02]  /*1e680*/  @!P1 IMAD.X R3, RZ, RZ, R8, P2 ;  /* 0x000000ffff039224 */ /* 0x000fe400010e0608 */
[----:B------:R-:W-:-:S03]  /*1e690*/  VIADD R8, R6, 0x50 ;  /* 0x0000005006087836 */ /* 0x000fc60000000000 */
[----:B------:R-:W-:Y:S01]  /*1e6a0*/  @!PT LDS RZ, [RZ] ;  /* 0x00000000fffff984 */ /* 0x000fe20000000800 */
[----:B------:R-:W-:Y:S01]  /*1e6b0*/  @!PT LDS RZ, [RZ] ;  /* 0x00000000fffff984 */ /* 0x000fe20000000800 */
[----:B------:R-:W-:Y:S01]  /*1e6c0*/  @!PT LDS RZ, [RZ] ;  /* 0x00000000fffff984 */ /* 0x000fe20000000800 */
[----:B------:R0:W-:Y:S02]  /*1e6d0*/  @!P1 LDGSTS.E.BYPASS.LTC128B.128 [R29+0x16400], desc[UR50][R2.64], !P0 ;  /* 0x16400000021d9fae */ /* 0x0001e4000c101d72 */
[----:B------:R-:W-:Y:S01]  /*1e6e0*/  ISETP.GE.AND P2, PT, R8, R5, PT ;  /* 0x000000050800720c */ /* 0x000fe20003f46270 */
[----:B------:R-:W-:Y:S02]  /*1e6f0*/  IMAD.MOV.U32 R13, RZ, RZ, R0 ;  /* 0x000000ffff0d7224 */ /* 0x000fe400078e0000 */
[----:B------:R-:W-:-:S10]  /*1e700*/  IMAD.MOV.U32 R7, RZ, RZ, R14 ;  /* 0x000000ffff077224 */ /* 0x000fd400078e000e */
[----:B0-----:R-:W-:Y:S05]  /*1e710*/  WARPSYNC.COLLECTIVE R15, `(.L_x_8635) ;  /* 0x000000000f087348 */ /* 0x001fea0003c00000 */
[----:B------:R1:W2:Y:S02]  /*1e720*/  SHFL.IDX P6, R14, R13, R12, R11 ;  /* 0x0000000c0d0e7389 */ /* 0x0002a400000c000b */
[----:B012---:R-:W-:Y:S01]  /*1e730*/  ENDCOLLECTIVE ;  /* 0x000000000000791b */ /* 0x007fe20003800000 */
.L_x_8635:
[----:B------:R-:W-:Y:S02]  /*1e740*/  IMAD.MOV.U32 R13, RZ, RZ, R4 ;  /* 0x000000ffff0d7224 */ /* 0x000fe400078e0004 */
[----:B------:R-:W-:Y:S02]  /*1e750*/  IMAD.MOV.U32 R12, RZ, RZ, 0x6 ;  /* 0x00000006ff0c7424 */ /* 0x000fe400078e00ff */
[----:B------:R-:W-:-:S07]  /*1e760*/  IMAD.MOV.U32 R9, RZ, RZ, R14 ;  /* 0x000000ffff097224 */ /* 0x000fce00078e000e */
[----:B------:R-:W-:Y:S05]  /*1e770*/  WARPSYNC.COLLECTIVE R15, `(.L_x_8636) ;  /* 0x000000000f087348 */ /* 0x000fea0003c00000 */
[----:B------:R0:W1:Y:S02]  /*1e780*/  SHFL.IDX P6, R14, R13, R12, R11 ;  /* 0x0000000c0d0e7389 */ /* 0x00006400000c000b */
[----:B01----:R-:W-:Y:S01]  /*1e790*/  ENDCOLLECTIVE ;  /* 0x000000000000791b */ /* 0x003fe20003800000 */
.L_x_8636:
[----:B------:R-:W-:-:S05]  /*1e7a0*/  @!P2 IADD3 R2, P1, R30, R9, RZ ;  /* 0x000000091e02a210 */ /* 0x000fca0007f3e0ff */
[----:B------:R-:W-:-:S05]  /*1e7b0*/  @!P2 IMAD.X R3, RZ, RZ, R7, P1 ;  /* 0x000000ffff03a224 */ /* 0x000fca00008e0607 */
        /* <DEDUP_REMOVED lines=9> */
.L_x_8637:
[----:B------:R-:W-:-:S05]  /*1e850*/  VIADD R2, R6, 0x60 ;  /* 0x0000006006027836 */ /* 0x000fca0000000000 */
[----:B------:R-:W-:Y:S01]  /*1e860*/  ISETP.GE.AND P1, PT, R2, R5, PT ;  /* 0x000000050200720c */ /* 0x000fe20003f26270 */
[----:B------:R-:W-:Y:S02]  /*1e870*/  IMAD.MOV.U32 R13, RZ, RZ, R4 ;  /* 0x000000ffff0d7224 */ /* 0x000fe400078e0004 */
[----:B------:R-:W-:-:S10]  /*1e880*/  IMAD.MOV.U32 R12, RZ, RZ, 0x7 ;  /* 0x00000007ff0c7424 */ /* 0x000fd400078e00ff */
[----:B------:R-:W-:-:S05]  /*1e890*/  @!P1 IADD3 R14, P2, R30, R14, RZ ;  /* 0x0000000e1e0e9210 */ /* 0x000fca0007f5e0ff */
[----:B------:R-:W-:-:S08]  /*1e8a0*/  @!P1 IMAD.MOV.U32 R2, RZ, RZ, R14 ;  /* 0x000000ffff029224 */ /* 0x000fd000078e000e */
[----:B------:R-:W-:Y:S05]  /*1e8b0*/  WARPSYNC.COLLECTIVE R15, `(.L_x_8638) ;  /* 0x000000000f087348 */ /* 0x000fea0003c00000 */
[----:B------:R0:W1:Y:S02]  /*1e8c0*/  SHFL.IDX P6, R14, R13, R12, R11 ;  /* 0x0000000c0d0e7389 */ /* 0x00006400000c000b */
[----:B01----:R-:W-:Y:S01]  /*1e8d0*/  ENDCOLLECTIVE ;  /* 0x000000000000791b */ /* 0x003fe20003800000 */
.L_x_8638:
        /* <DEDUP_REMOVED lines=11> */
.L_x_8639:
[----:B------:R-:W-:Y:S05]  /*1e990*/  BRA `(.L_x_8640) ;  /* 0xffffffb400207947 */ /* 0x000fea000383ffff */
.L_x_8538:
[----:B0-----:R0:W1:Y:S02]  /*1e9a0*/  SYNCS.PHASECHK.TRANS64.TRYWAIT P0, [R25+URZ+0x22820], R0 ;  /* 0x02282000190075a7 */ /* 0x001064000800017f */
[----:B-1----:R-:W-:Y:S05]  /*1e9b0*/  @!P0 NANOSLEEP.SYNCS 0x989680 ;  /* 0x009896800000895d */ /* 0x002fea0003900000 */
[----:B------:R-:W1:Y:S02]  /*1e9c0*/  @!P0 SYNCS.PHASECHK.TRANS64 P0, [R25+URZ+0x22820], R0 ;  /* 0x02282000190085a7 */ /* 0x000e64000800007f */
[----:B-1----:R-:W-:Y:S05]  /*1e9d0*/  @!P0 BRA `(.L_x_8538) ;  /* 0xfffffffc00f08947 */ /* 0x002fea000383ffff */
[----:B------:R-:W-:Y:S05]  /*1e9e0*/  BRA `(.L_x_8641) ;  /* 0xffffffb400507947 */ /* 0x000fea000383ffff */
.L_x_8541:
[----:B0-----:R0:W1:Y:S02]  /*1e9f0*/  SYNCS.PHASECHK.TRANS64.TRYWAIT P1, [R3+URZ+0x22880], R26 ;  /* 0x0228801a030075a7 */ /* 0x001064000802017f */
[----:B-1----:R-:W-:Y:S05]  /*1ea00*/  @!P1 NANOSLEEP.SYNCS 0x989680 ;  /* 0x009896800000995d */ /* 0x002fea0003900000 */
[----:B------:R-:W1:Y:S02]  /*1ea10*/  @!P1 SYNCS.PHASECHK.TRANS64 P1, [R3+URZ+0x22880], R26 ;  /* 0x0228801a030095a7 */ /* 0x000e64000802007f */
[----:B-1----:R-:W-:Y:S05]  /*1ea20*/  @!P1 BRA `(.L_x_8541) ;  /* 0xfffffffc00f09947 */ /* 0x002fea000383ffff */
[----:B------:R-:W-:Y:S05]  /*1ea30*/  BRA `(.L_x_8642) ;  /* 0xffffffb800647947 */ /* 0x000fea000383ffff */
.L_x_8542:
        /* <DEDUP_REMOVED lines=8> */
.L_x_8644:
[----:B------:R-:W-:Y:S05]  /*1eac0*/  BSYNC B0 ;  /* 0x0000000000007941 */ /* 0x000fea0003800000 */
.L_x_8643:
        /* <DEDUP_REMOVED lines=9> */
.L_x_8645:
[----:B------:R-:W-:Y:S02]  /*1eb60*/  IMAD.MOV.U32 R13, RZ, RZ, R7 ;  /* 0x000000ffff0d7224 */ /* 0x000fe400078e0007 */
[----:B------:R-:W-:Y:S02]  /*1eb70*/  IMAD.MOV.U32 R12, RZ, RZ, 0x1 ;  /* 0x00000001ff0c7424 */ /* 0x000fe400078e00ff */
[----:B------:R-:W-:-:S07]  /*1eb80*/  IMAD.MOV.U32 R4, RZ, RZ, R14 ;  /* 0x000000ffff047224 */ /* 0x000fce00078e000e */
[----:B------:R-:W-:Y:S05]  /*1eb90*/  WARPSYNC.COLLECTIVE R15, `(.L_x_8646) ;  /* 0x000000000f087348 */ /* 0x000fea0003c00000 */
[----:B------:R0:W1:Y:S02]  /*1eba0*/  SHFL.IDX P6, R14, R13, R12, R11 ;  /* 0x0000000c0d0e7389 */ /* 0x00006400000c000b */
[----:B01----:R-:W-:Y:S01]  /*1ebb0*/  ENDCOLLECTIVE ;  /* 0x000000000000791b */ /* 0x003fe20003800000 */
.L_x_8646:
        /* <DEDUP_REMOVED lines=11> */
.L_x_8647:
        /* <DEDUP_REMOVED lines=9> */
.L_x_8648:
        /* <DEDUP_REMOVED lines=9> */
.L_x_8649:
[----:B------:R-:W-:Y:S02]  /*1ed90*/  IMAD.MOV.U32 R13, RZ, RZ, R7 ;  /* 0x000000ffff0d7224 */ /* 0x000fe400078e0007 */
[----:B------:R-:W-:Y:S02]  /*1eda0*/  IMAD.MOV.U32 R12, RZ, RZ, 0x3 ;  /* 0x00000003ff0c7424 */ /* 0x000fe400078e00ff */
[----:B------:R-:W-:-:S07]  /*1edb0*/  IMAD.MOV.U32 R4, RZ, RZ, R14 ;  /* 0x000000ffff047224 */ /* 0x000fce00078e000e */
[----:B------:R-:W-:Y:S05]  /*1edc0*/  WARPSYNC.COLLECTIVE R15, `(.L_x_8650) ;  /* 0x000000000f087348 */ /* 0x000fea0003c00000 */
[----:B------:R0:W1:Y:S02]  /*1edd0*/  SHFL.IDX P6, R14, R13, R12, R11 ;  /* 0x0000000c0d0e7389 */ /* 0x00006400000c000b */
[----:B01----:R-:W-:Y:S01]  /*1ede0*/  ENDCOLLECTIVE ;  /* 0x000000000000791b */ /* 0x003fe20003800000 */
.L_x_8650:
        /* <DEDUP_REMOVED lines=11> */
.L_x_8651:
[----:B------:R-:W-:Y:S02]  /*1eea0*/  IMAD.MOV.U32 R13, RZ, RZ, R7 ;  /* 0x000000ffff0d7224 */ /* 0x000fe400078e0007 */
[----:B------:R-:W-:Y:S02]  /*1eeb0*/  IMAD.MOV.U32 R12, RZ, RZ, 0x4 ;  /* 0x00000004ff0c7424 */ /* 0x000fe400078e00ff */
[----:B------:R-:W-:-:S07]  /*1eec0*/  IMAD.MOV.U32 R4, RZ, RZ, R14 ;  /* 0x000000ffff047224 */ /* 0x000fce00078e000e */
[----:B------:R-:W-:Y:S05]  /*1eed0*/  WARPSYNC.COLLECTIVE R15, `(.L_x_8652) ;  /* 0x000000000f087348 */ /* 0x000fea0003c00000 */
[----:B------:R0:W1:Y:S02]  /*1eee0*/  SHFL.IDX P6, R14, R13, R12, R11 ;  /* 0x0000000c0d0e7389 */ /* 0x00006400000c000b */
[----:B01----:R-:W-:Y:S01]  /*1eef0*/  ENDCOLLECTIVE ;  /* 0x000000000000791b */ /* 0x003fe20003800000 */
.L_x_8652:
        /* <DEDUP_REMOVED lines=11> */
.L_x_8653:
[----:B------:R-:W-:Y:S02]  /*1efb0*/  IMAD.MOV.U32 R13, RZ, RZ, R7 ;  /* 0x000000ffff0d7224 */ /* 0x000fe400078e0007 */
[----:B------:R-:W-:Y:S02]  /*1efc0*/  IMAD.MOV.U32 R12, RZ, RZ, 0x5 ;  /* 0x00000005ff0c7424 */ /* 0x000fe400078e00ff */
[----:B------:R-:W-:-:S07]  /*1efd0*/  IMAD.MOV.U32 R4, RZ, RZ, R14 ;  /* 0x000000ffff047224 */ /* 0x000fce00078e000e */
[----:B------:R-:W-:Y:S05]  /*1efe0*/  WARPSYNC.COLLECTIVE R15, `(.L_x_8654) ;  /* 0x000000000f087348 */ /* 0x000fea0003c00000 */
[----:B------:R0:W1:Y:S02]  /*1eff0*/  SHFL.IDX P6, R14, R13, R12, R11 ;  /* 0x0000000c0d0e7389 */ /* 0x00006400000c000b */
[----:B01----:R-:W-:Y:S01]  /*1f000*/  ENDCOLLECTIVE ;  /* 0x000000000000791b */ /* 0x003fe20003800000 */
.L_x_8654:
        /* <DEDUP_REMOVED lines=11> */
.L_x_8655:
[----:B------:R-:W-:Y:S02]  /*1f0c0*/  IMAD.MOV.U32 R13, RZ, RZ, R7 ;  /* 0x000000ffff0d7224 */ /* 0x000fe400078e0007 */
[----:B------:R-:W-:Y:S02]  /*1f0d0*/  IMAD.MOV.U32 R12, RZ, RZ, 0x6 ;  /* 0x00000006ff0c7424 */ /* 0x000fe400078e00ff */
[----:B------:R-:W-:-:S07]  /*1f0e0*/  IMAD.MOV.U32 R4, RZ, RZ, R14 ;  /* 0x000000ffff047224 */ /* 0x000fce00078e000e */
[----:B------:R-:W-:Y:S05]  /*1f0f0*/  WARPSYNC.COLLECTIVE R15, `(.L_x_8656) ;  /* 0x000000000f087348 */ /* 0x000fea0003c00000 */
[----:B------:R0:W1:Y:S02]  /*1f100*/  SHFL.IDX P6, R14, R13, R12, R11 ;  /* 0x0000000c0d0e7389 */ /* 0x00006400000c000b */
[----:B01----:R-:W-:Y:S01]  /*1f110*/  ENDCOLLECTIVE ;  /* 0x000000000000791b */ /* 0x003fe20003800000 */
.L_x_8656:
        /* <DEDUP_REMOVED lines=11> */
.L_x_8657:
[----:B------:R-:W-:Y:S02]  /*1f1d0*/  IMAD.MOV.U32 R13, RZ, RZ, R7 ;  /* 0x000000ffff0d7224 */ /* 0x000fe400078e0007 */
[----:B------:R-:W-:Y:S02]  /*1f1e0*/  IMAD.MOV.U32 R12, RZ, RZ, 0x7 ;  /* 0x00000007ff0c7424 */ /* 0x000fe400078e00ff */
[----:B------:R-:W-:-:S07]  /*1f1f0*/  IMAD.MOV.U32 R4, RZ, RZ, R14 ;  /* 0x000000ffff047224 */ /* 0x000fce00078e000e */
[----:B------:R-:W-:Y:S05]  /*1f200*/  WARPSYNC.COLLECTIVE R15, `(.L_x_8658) ;  /* 0x000000000f087348 */ /* 0x000fea0003c00000 */
[----:B------:R0:W1:Y:S02]  /*1f210*/  SHFL.IDX P6, R14, R13, R12, R11 ;  /* 0x0000000c0d0e7389 */ /* 0x00006400000c000b */
[----:B01----:R-:W-:Y:S01]  /*1f220*/  ENDCOLLECTIVE ;  /* 0x000000000000791b */ /* 0x003fe20003800000 */
.L_x_8658:
[----:B------:R-:W-:Y:S01]  /*1f230*/  IMAD.MOV.U32 R13, RZ, RZ, R6 ;  /* 0x000000ffff0d7224 */ /* 0x000fe200078e0006 */
[----:B------:R-:W-:-:S05]  /*1f240*/  IADD3 R6, P1, R30, R4, RZ ;  /* 0x000000041e067210 */ /* 0x000fca0007f3e0ff */
[----:B------:R-:W-:Y:S02]  /*1f250*/  IMAD.X R7, RZ, RZ, R27, P1 ;  /* 0x000000ffff077224 */ /* 0x000fe400008e061b */
[----:B------:R-:W-:-:S03]  /*1f260*/  IMAD.MOV.U32 R5, RZ, RZ, R14 ;  /* 0x000000ffff057224 */ /* 0x000fc600078e000e */
[----:B------:R-:W-:Y:S01]  /*1f270*/  @!PT LDS RZ, [RZ] ;  /* 0x00000000fffff984 */ /* 0x000fe20000000800 */
[----:B------:R-:W-:Y:S01]  /*1f280*/  @!PT LDS RZ, [RZ] ;  /* 0x00000000fffff984 */ /* 0x000fe20000000800 */
[----:B------:R-:W-:Y:S01]  /*1f290*/  @!PT LDS RZ, [RZ] ;  /* 0x00000000fffff984 */ /* 0x000fe20000000800 */
[----:B------:R0:W-:Y:S04]  /*1f2a0*/  LDGSTS.E.BYPASS.LTC128B.128 [R17+0xd400], desc[UR50][R6.64], !P2 ;  /* 0x0d40000006117fae */ /* 0x0001e8000d101d72 */
[----:B0-----:R-:W-:Y:S05]  /*1f2b0*/  WARPSYNC.COLLECTIVE R15, `(.L_x_8659) ;  /* 0x000000000f087348 */ /* 0x001fea0003c00000 */
[----:B------:R1:W2:Y:S02]  /*1f2c0*/  SHFL.IDX P6, R14, R13, R12, R11 ;  /* 0x0000000c0d0e7389 */ /* 0x0002a400000c000b */
[----:B012---:R-:W-:Y:S01]  /*1f2d0*/  ENDCOLLECTIVE ;  /* 0x000000000000791b */ /* 0x007fe20003800000 */
.L_x_8659:
        /* <DEDUP_REMOVED lines=9> */
.L_x_8660:
        /* <DEDUP_REMOVED lines=9> */
.L_x_8661:
[----:B------:R-:W-:Y:S02]  /*1f400*/  IMAD.MOV.U32 R13, RZ, RZ, R19 ;  /* 0x000000ffff0d7224 */ /* 0x000fe400078e0013 */
[----:B------:R-:W-:Y:S02]  /*1f410*/  IMAD.MOV.U32 R12, RZ, RZ, 0x1 ;  /* 0x00000001ff0c7424 */ /* 0x000fe400078e00ff */
[----:B------:R-:W-:-:S07]  /*1f420*/  IMAD.MOV.U32 R7, RZ, RZ, R14 ;  /* 0x000000ffff077224 */ /* 0x000fce00078e000e */
[----:B------:R-:W-:Y:S05]  /*1f430*/  WARPSYNC.COLLECTIVE R15, `(.L_x_8662) ;  /* 0x000000000f087348 */ /* 0x000fea0003c00000 */
[----:B------:R0:W1:Y:S02]  /*1f440*/  SHFL.IDX P6, R14, R13, R12, R11 ;  /* 0x0000000c0d0e7389 */ /* 0x00006400000c000b */
[----:B01----:R-:W-:Y:S01]  /*1f450*/  ENDCOLLECTIVE ;  /* 0x000000000000791b */ /* 0x003fe20003800000 */
.L_x_8662:
        /* <DEDUP_REMOVED lines=11> */
.L_x_8663:
[----:B------:R-:W-:Y:S05]  /*1f510*/  BRA `(.L_x_8664) ;  /* 0xffffffb4001c7947 */ /* 0x000fea000383ffff */
.L_x_8545:
[----:B--2---:R2:W3:Y:S02]  /*1f520*/  SYNCS.PHASECHK.TRANS64.TRYWAIT P1, [R3+URZ+0x22840], R26 ;  /* 0x0228401a030075a7 */ /* 0x0044e4000802017f */
[----:B---3--:R-:W-:Y:S05]  /*1f530*/  @!P1 NANOSLEEP.SYNCS 0x989680 ;  /* 0x009896800000995d */ /* 0x008fea0003900000 */
[----:B------:R-:W3:Y:S02]  /*1f540*/  @!P1 SYNCS.PHASECHK.TRANS64 P1, [R3+URZ+0x22840], R26 ;  /* 0x0228401a030095a7 */ /* 0x000ee4000802007f */
[----:B---3--:R-:W-:Y:S05]  /*1f550*/  @!P1 BRA `(.L_x_8545) ;  /* 0xfffffffc00f09947 */ /* 0x008fea000383ffff */
[----:B------:R-:W-:Y:S05]  /*1f560*/  BRA `(.L_x_8665) ;  /* 0xffffffb4005c7947 */ /* 0x000fea000383ffff */
.L_x_8546:
        /* <DEDUP_REMOVED lines=8> */
.L_x_8667:
[----:B------:R-:W-:Y:S05]  /*1f5f0*/  BSYNC B0 ;  /* 0x0000000000007941 */ /* 0x000fea0003800000 */
.L_x_8666:
        /* <DEDUP_REMOVED lines=9> */
.L_x_8668:
[----:B------:R-:W-:Y:S02]  /*1f690*/  VIADD R8, R8, UR46 ;  /* 0x0000002e08087c36 */ /* 0x000fe40008000000 */
[----:B------:R-:W-:Y:S02]  /*1f6a0*/  IMAD.MOV.U32 R13, RZ, RZ, R7 ;  /* 0x000000ffff0d7224 */ /* 0x000fe400078e0007 */
[----:B------:R-:W-:Y:S01]  /*1f6b0*/  IMAD.MOV.U32 R12, RZ, RZ, 0x1 ;  /* 0x00000001ff0c7424 */ /* 0x000fe200078e00ff */
[----:B------:R-:W-:-:S13]  /*1f6c0*/  IADD3 R4, P1, R30, R14, RZ ;  /* 0x0000000e1e047210 */ /* 0x000fda0007f3e0ff */
[----:B------:R-:W-:Y:S05]  /*1f6d0*/  WARPSYNC.COLLECTIVE R15, `(.L_x_8669) ;  /* 0x000000000f087348 */ /* 0x000fea0003c00000 */
[----:B------:R0:W1:Y:S02]  /*1f6e0*/  SHFL.IDX P6, R14, R13, R12, R11 ;  /* 0x0000000c0d0e7389 */ /* 0x00006400000c000b */
[----:B01----:R-:W-:Y:S01]  /*1f6f0*/  ENDCOLLECTIVE ;  /* 0x000000000000791b */ /* 0x003fe20003800000 */
.L_x_8669:
        /* <DEDUP_REMOVED lines=10> */
.L_x_8670:
[----:B------:R-:W-:Y:S02]  /*1f7a0*/  IMAD.MOV.U32 R13, RZ, RZ, R7 ;  /* 0x000000ffff0d7224 */ /* 0x000fe400078e0007 */
[----:B------:R-:W-:Y:S01]  /*1f7b0*/  IMAD.MOV.U32 R12, RZ, RZ, 0x2 ;  /* 0x00000002ff0c7424 */ /* 0x000fe200078e00ff */
[----:B------:R-:W-:-:S13]  /*1f7c0*/  IADD3 R4, P1, R30, R14, RZ ;  /* 0x0000000e1e047210 */ /* 0x000fda0007f3e0ff */
[----:B------:R-:W-:Y:S05]  /*1f7d0*/  WARPSYNC.COLLECTIVE R15, `(.L_x_8671) ;  /* 0x000000000f087348 */ /* 0x000fea0003c00000 */
[----:B------:R0:W1:Y:S02]  /*1f7e0*/  SHFL.IDX P6, R14, R13, R12, R11 ;  /* 0x0000000c0d0e7389 */ /* 0x00006400000c000b */
[----:B01----:R-:W-:Y:S01]  /*1f7f0*/  ENDCOLLECTIVE ;  /* 0x000000000000791b */ /* 0x003fe20003800000 */
.L_x_8671:
        /* <DEDUP_REMOVED lines=10> */
.L_x_8672:
[----:B------:R-:W-:Y:S02]  /*1f8a0*/  IMAD.MOV.U32 R13, RZ, RZ, R7 ;  /* 0x000000ffff0d7224 */ /* 0x000fe400078e0007 */
[----:B------:R-:W-:Y:S02]  /*1f8b0*/  IMAD.MOV.U32 R12, RZ, RZ, 0x3 ;  /* 0x00000003ff0c7424 */ /* 0x000fe400078e00ff */
[----:B------:R-:W-:-:S07]  /*1f8c0*/  IMAD.MOV.U32 R19, RZ, RZ, R14 ;  /* 0x000000ffff137224 */ /* 0x000fce00078e000e */
[----:B------:R-:W-:Y:S05]  /*1f8d0*/  WARPSYNC.COLLECTIVE R15, `(.L_x_8673) ;  /* 0x000000000f087348 */ /* 0x000fea0003c00000 */
[----:B------:R0:W1:Y:S02]  /*1f8e0*/  SHFL.IDX P6, R14, R13, R12, R11 ;  /* 0x0000000c0d0e7389 */ /* 0x00006400000c000b */
[----:B01----:R-:W-:Y:S01]  /*1f8f0*/  ENDCOLLECTIVE ;  /* 0x000000000000791b */ /* 0x003fe20003800000 */
.L_x_8673:
        /* <DEDUP_REMOVED lines=11> */
.L_x_8674:
[----:B------:R-:W-:Y:S02]  /*1f9b0*/  IMAD.MOV.U32 R13, RZ, RZ, R7 ;  /* 0x000000ffff0d7224 */ /* 0x000fe400078e0007 */
[----:B------:R-:W-:Y:S01]  /*1f9c0*/  IMAD.MOV.U32 R12, RZ, RZ, 0x4 ;  /* 0x00000004ff0c7424 */ /* 0x000fe200078e00ff */
[----:B------:R-:W-:-:S13]  /*1f9d0*/  IADD3 R4, P1, R30, R14, RZ ;  /* 0x0000000e1e047210 */ /* 0x000fda0007f3e0ff */
[----:B------:R-:W-:Y:S05]  /*1f9e0*/  WARPSYNC.COLLECTIVE R15, `(.L_x_8675) ;  /* 0x000000000f087348 */ /* 0x000fea0003c00000 */
[----:B------:R0:W1:Y:S02]  /*1f9f0*/  SHFL.IDX P6, R14, R13, R12, R11 ;  /* 0x0000000c0d0e7389 */ /* 0x00006400000c000b */
[----:B01----:R-:W-:Y:S01]  /*1fa00*/  ENDCOLLECTIVE ;  /* 0x000000000000791b */ /* 0x003fe20003800000 */
.L_x_8675:
        /* <DEDUP_REMOVED lines=10> */
.L_x_8676:
[----:B------:R-:W-:Y:S02]  /*1fab0*/  IMAD.MOV.U32 R13, RZ, RZ, R7 ;  /* 0x000000ffff0d7224 */ /* 0x000fe400078e0007 */
[----:B------:R-:W-:Y:S02]  /*1fac0*/  IMAD.MOV.U32 R12, RZ, RZ, 0x5 ;  /* 0x00000005ff0c7424 */ /* 0x000fe400078e00ff */
[----:B------:R-:W-:-:S07]  /*1fad0*/  IMAD.MOV.U32 R19, RZ, RZ, R14 ;  /* 0x000000ffff137224 */ /* 0x000fce00078e000e */
[----:B------:R-:W-:Y:S05]  /*1fae0*/  WARPSYNC.COLLECTIVE R15, `(.L_x_8677) ;  /* 0x000000000f087348 */ /* 0x000fea0003c00000 */
[----:B------:R0:W1:Y:S02]  /*1faf0*/  SHFL.IDX P6, R14, R13, R12, R11 ;  /* 0x0000000c0d0e7389 */ /* 0x00006400000c000b */
[----:B01----:R-:W-:Y:S01]  /*1fb00*/  ENDCOLLECTIVE ;  /* 0x000000000000791b */ /* 0x003fe20003800000 */
.L_x_8677:
        /* <DEDUP_REMOVED lines=11> */
.L_x_8678:
        /* <DEDUP_REMOVED lines=8> */
.L_x_8679:
        /* <DEDUP_REMOVED lines=9> */
.L_x_8680:
[----:B------:R-:W-:Y:S02]  /*1fcd0*/  IMAD.MOV.U32 R13, RZ, RZ, R7 ;  /* 0x000000ffff0d7224 */ /* 0x000fe400078e0007 */
[----:B------:R-:W-:Y:S02]  /*1fce0*/  IMAD.MOV.U32 R12, RZ, RZ, 0x7 ;  /* 0x00000007ff0c7424 */ /* 0x000fe400078e00ff */
[----:B------:R-:W-:-:S07]  /*1fcf0*/  IMAD.MOV.U32 R19, RZ, RZ, R14 ;  /* 0x000000ffff137224 */ /* 0x000fce00078e000e */
[----:B------:R-:W-:Y:S05]  /*1fd00*/  WARPSYNC.COLLECTIVE R15, `(.L_x_8681) ;  /* 0x000000000f087348 */ /* 0x000fea0003c00000 */
[----:B------:R0:W1:Y:S02]  /*1fd10*/  SHFL.IDX P6, R14, R13, R12, R11 ;  /* 0x0000000c0d0e7389 */ /* 0x00006400000c000b */
[----:B01----:R-:W-:Y:S01]  /*1fd20*/  ENDCOLLECTIVE ;  /* 0x000000000000791b */ /* 0x003fe20003800000 */
.L_x_8681:
        /* <DEDUP_REMOVED lines=11> */
.L_x_8682:
        /* <DEDUP_REMOVED lines=9> */
.L_x_8683:
        /* <DEDUP_REMOVED lines=9> */
.L_x_8684:
[----:B------:R-:W-:Y:S02]  /*1ff00*/  IMAD.MOV.U32 R13, RZ, RZ, R10 ;  /* 0x000000ffff0d7224 */ /* 0x000fe400078e000a */
[----:B------:R-:W-:Y:S02]  /*1ff10*/  IMAD.MOV.U32 R12, RZ, RZ, 0x1 ;  /* 0x00000001ff0c7424 */ /* 0x000fe400078e00ff */
[----:B------:R-:W-:-:S07]  /*1ff20*/  IMAD.MOV.U32 R7, RZ, RZ, R14 ;  /* 0x000000ffff077224 */ /* 0x000fce00078e000e */
[----:B------:R-:W-:Y:S05]  /*1ff30*/  WARPSYNC.COLLECTIVE R15, `(.L_x_8685) ;  /* 0x000000000f087348 */ /* 0x000fea0003c00000 */
[----:B------:R0:W1:Y:S02]  /*1ff40*/  SHFL.IDX P6, R14, R13, R12, R11 ;  /* 0x0000000c0d0e7389 */ /* 0x00006400000c000b */
[----:B01----:R-:W-:Y:S01]  /*1ff50*/  ENDCOLLECTIVE ;  /* 0x000000000000791b */ /* 0x003fe20003800000 */
.L_x_8685:
        /* <DEDUP_REMOVED lines=11> */
.L_x_8686:
[----:B------:R-:W-:Y:S05]  /*20010*/  BRA `(.L_x_8687) ;  /* 0xffffffb000007947 */ /* 0x000fea000383ffff */
.L_x_8549:
[----:B0-----:R0:W1:Y:S02]  /*20020*/  SYNCS.PHASECHK.TRANS64.TRYWAIT P2, [R6+URZ+0x22870], R3 ;  /* 0x02287003060075a7 */ /* 0x001064000804017f */
[----:B-1----:R-:W-:Y:S05]  /*20030*/  @!P2 NANOSLEEP.SYNCS 0x989680 ;  /* 0x009896800000a95d */ /* 0x002fea0003900000 */
[----:B------:R-:W1:Y:S02]  /*20040*/  @!P2 SYNCS.PHASECHK.TRANS64 P2, [R6+URZ+0x22870], R3 ;  /* 0x022870030600a5a7 */ /* 0x000e64000804007f */
[----:B-1----:R-:W-:Y:S05]  /*20050*/  @!P2 BRA `(.L_x_8549) ;  /* 0xfffffffc00f0a947 */ /* 0x002fea000383ffff */
[----:B------:R-:W-:Y:S05]  /*20060*/  BRA `(.L_x_8688) ;  /* 0xffffffb000587947 */ /* 0x000fea000383ffff */
.L_x_8551:
[----:B0-----:R0:W1:Y:S02]  /*20070*/  SYNCS.PHASECHK.TRANS64.TRYWAIT P2, [R6+URZ+0x22860], R3 ;  /* 0x02286003060075a7 */ /* 0x001064000804017f */
[----:B-1----:R-:W-:Y:S05]  /*20080*/  @!P2 NANOSLEEP.SYNCS 0x989680 ;  /* 0x009896800000a95d */ /* 0x002fea0003900000 */
[----:B------:R-:W1:Y:S02]  /*20090*/  @!P2 SYNCS.PHASECHK.TRANS64 P2, [R6+URZ+0x22860], R3 ;  /* 0x022860030600a5a7 */ /* 0x000e64000804007f */
[----:B-1----:R-:W-:Y:S05]  /*200a0*/  @!P2 BRA `(.L_x_8551) ;  /* 0xfffffffc00f0a947 */ /* 0x002fea000383ffff */
[----:B------:R-:W-:Y:S05]  /*200b0*/  BRA `(.L_x_8689) ;  /* 0xffffffb000687947 */ /* 0x000fea000383ffff */
.L_x_8558:
[----:B0-----:R0:W1:Y:S02]  /*200c0*/  SYNCS.PHASECHK.TRANS64.TRYWAIT P0, [R16+URZ+0x22870], R3 ;  /* 0x02287003100075a7 */ /* 0x001064000800017f */
[----:B-1----:R-:W-:Y:S05]  /*200d0*/  @!P0 NANOSLEEP.SYNCS 0x989680 ;  /* 0x009896800000895d */ /* 0x002fea0003900000 */
[----:B------:R-:W1:Y:S02]  /*200e0*/  @!P0 SYNCS.PHASECHK.TRANS64 P0, [R16+URZ+0x22870], R3 ;  /* 0x02287003100085a7 */ /* 0x000e64000800007f */
[----:B-1----:R-:W-:Y:S05]  /*200f0*/  @!P0 BRA `(.L_x_8558) ;  /* 0xfffffffc00f08947 */ /* 0x002fea000383ffff */
[----:B------:R-:W-:Y:S05]  /*20100*/  BRA `(.L_x_8690) ;  /* 0xffffffb8000c7947 */ /* 0x000fea000383ffff */
.L_x_8560:
[----:B0-----:R0:W1:Y:S02]  /*20110*/  SYNCS.PHASECHK.TRANS64.TRYWAIT P0, [R16+URZ+0x22860], R5 ;  /* 0x02286005100075a7 */ /* 0x001064000800017f */
[----:B-1----:R-:W-:Y:S05]  /*20120*/  @!P0 NANOSLEEP.SYNCS 0x989680 ;  /* 0x009896800000895d */ /* 0x002fea0003900000 */
[----:B------:R-:W1:Y:S02]  /*20130*/  @!P0 SYNCS.PHASECHK.TRANS64 P0, [R16+URZ+0x22860], R5 ;  /* 0x02286005100085a7 */ /* 0x000e64000800007f */
[----:B-1----:R-:W-:Y:S05]  /*20140*/  @!P0 BRA `(.L_x_8560) ;  /* 0xfffffffc00f08947 */ /* 0x002fea000383ffff */
[----:B------:R-:W-:Y:S05]  /*20150*/  BRA `(.L_x_8691) ;  /* 0xffffffb8002c7947 */ /* 0x000fea000383ffff */
.L_x_8563:
[----:B0-----:R0:W1:Y:S02]  /*20160*/  SYNCS.PHASECHK.TRANS64.TRYWAIT P0, [R5+URZ+0x22820], R2 ;  /* 0x02282002050075a7 */ /* 0x001064000800017f */
[----:B-1----:R-:W-:Y:S05]  /*20170*/  @!P0 NANOSLEEP.SYNCS 0x989680 ;  /* 0x009896800000895d */ /* 0x002fea0003900000 */
[----:B------:R-:W1:Y:S02]  /*20180*/  @!P0 SYNCS.PHASECHK.TRANS64 P0, [R5+URZ+0x22820], R2 ;  /* 0x02282002050085a7 */ /* 0x000e64000800007f */
[----:B-1----:R-:W-:Y:S05]  /*20190*/  @!P0 BRA `(.L_x_8563) ;  /* 0xfffffffc00f08947 */ /* 0x002fea000383ffff */
[----:B------:R-:W-:Y:S05]  /*201a0*/  BRA `(.L_x_8692) ;  /* 0xffffffbc00b07947 */ /* 0x000fea000383ffff */
.L_x_8565:
[----:B0-----:R0:W1:Y:S02]  /*201b0*/  SYNCS.PHASECHK.TRANS64.TRYWAIT P1, [R4+URZ+0x22840], R3 ;  /* 0x02284003040075a7 */ /* 0x001064000802017f */
[----:B-1----:R-:W-:Y:S05]  /*201c0*/  @!P1 NANOSLEEP.SYNCS 0x989680 ;  /* 0x009896800000995d */ /* 0x002fea0003900000 */
[----:B------:R-:W1:Y:S02]  /*201d0*/  @!P1 SYNCS.PHASECHK.TRANS64 P1, [R4+URZ+0x22840], R3 ;  /* 0x02284003040095a7 */ /* 0x000e64000802007f */
[----:B-1----:R-:W-:Y:S05]  /*201e0*/  @!P1 BRA `(.L_x_8565) ;  /* 0xfffffffc00f09947 */ /* 0x002fea000383ffff */
[----:B------:R-:W-:Y:S05]  /*201f0*/  BRA `(.L_x_8693) ;  /* 0xffffffbc00ec7947 */ /* 0x000fea000383ffff */
.L_x_8567:
[----:B-1----:R1:W2:Y:S02]  /*20200*/  SYNCS.PHASECHK.TRANS64.TRYWAIT P1, [R5+URZ+0x22840], R0 ;  /* 0x02284000050075a7 */ /* 0x0022a4000802017f */
[----:B--2---:R-:W-:Y:S05]  /*20210*/  @!P1 NANOSLEEP.SYNCS 0x989680 ;  /* 0x009896800000995d */ /* 0x004fea0003900000 */
[----:B------:R-:W2:Y:S02]  /*20220*/  @!P1 SYNCS.PHASECHK.TRANS64 P1, [R5+URZ+0x22840], R0 ;  /* 0x02284000050095a7 */ /* 0x000ea4000802007f */
[----:B--2---:R-:W-:Y:S05]  /*20230*/  @!P1 BRA `(.L_x_8567) ;  /* 0xfffffffc00f09947 */ /* 0x004fea000383ffff */
[----:B------:R-:W-:Y:S05]  /*20240*/  BRA `(.L_x_8694) ;  /* 0xffffffbc00f87947 */ /* 0x000fea000383ffff */
.L_x_8569:
[----:B--2---:R2:W3:Y:S02]  /*20250*/  SYNCS.PHASECHK.TRANS64.TRYWAIT P1, [R4+URZ+0x22860], R3 ;  /* 0x02286003040075a7 */ /* 0x0044e4000802017f */
[----:B---3--:R-:W-:Y:S05]  /*20260*/  @!P1 NANOSLEEP.SYNCS 0x989680 ;  /* 0x009896800000995d */ /* 0x008fea0003900000 */
[----:B------:R-:W3:Y:S02]  /*20270*/  @!P1 SYNCS.PHASECHK.TRANS64 P1, [R4+URZ+0x22860], R3 ;  /* 0x02286003040095a7 */ /* 0x000ee4000802007f */
[----:B---3--:R-:W-:Y:S05]  /*20280*/  @!P1 BRA `(.L_x_8569) ;  /* 0xfffffffc00f09947 */ /* 0x008fea000383ffff */
[----:B------:R-:W-:Y:S05]  /*20290*/  BRA `(.L_x_8695) ;  /* 0xffffffbc00f47947 */ /* 0x000fea000383ffff */
.L_x_8571:
[----:B---3--:R3:W4:Y:S02]  /*202a0*/  SYNCS.PHASECHK.TRANS64.TRYWAIT P1, [R5+URZ+0x22860], R0 ;  /* 0x02286000050075a7 */ /* 0x008724000802017f */
[----:B----4-:R-:W-:Y:S05]  /*202b0*/  @!P1 NANOSLEEP.SYNCS 0x989680 ;  /* 0x009896800000995d */ /* 0x010fea0003900000 */
[----:B------:R-:W4:Y:S02]  /*202c0*/  @!P1 SYNCS.PHASECHK.TRANS64 P1, [R5+URZ+0x22860], R0 ;  /* 0x02286000050095a7 */ /* 0x000f24000802007f */
[----:B----4-:R-:W-:Y:S05]  /*202d0*/  @!P1 BRA `(.L_x_8571) ;  /* 0xfffffffc00f09947 */ /* 0x010fea000383ffff */
[----:B------:R-:W-:Y:S05]  /*202e0*/  BRA `(.L_x_8696) ;  /* 0xffffffbc00f07947 */ /* 0x000fea000383ffff */
.L_x_8573:
[----:B----4-:R4:W0:Y:S02]  /*202f0*/  SYNCS.PHASECHK.TRANS64.TRYWAIT P1, [R4+URZ+0x22880], R3 ;  /* 0x02288003040075a7 */ /* 0x010824000802017f */
[----:B0-----:R-:W-:Y:S05]  /*20300*/  @!P1 NANOSLEEP.SYNCS 0x989680 ;  /* 0x009896800000995d */ /* 0x001fea0003900000 */
[----:B------:R-:W0:Y:S02]  /*20310*/  @!P1 SYNCS.PHASECHK.TRANS64 P1, [R4+URZ+0x22880], R3 ;  /* 0x02288003040095a7 */ /* 0x000e24000802007f */
[----:B0-----:R-:W-:Y:S05]  /*20320*/  @!P1 BRA `(.L_x_8573) ;  /* 0xfffffffc00f09947 */ /* 0x001fea000383ffff */
[----:B------:R-:W-:Y:S05]  /*20330*/  BRA `(.L_x_8697) ;  /* 0xffffffbc00ec7947 */ /* 0x000fea000383ffff */
.L_x_8698:
        /* <DEDUP_REMOVED lines=12> */
.L_x_16287:


//--------------------- .text._ZN7cutlass13device_kernelIN5flash11enable_sm90INS1_16FlashAttnFwdSm90INS1_25CollectiveMainloopFwdSm90ILi2EN4cute5tupleIJNS5_1CILi1EEES8_S8_EEENS6_IJNS7_ILi128EEENS7_ILi160EEESA_EEELi128ENS_12float_e4m3_tEfNS_4arch4Sm90ELb0ELb1ELb1ELb1ELb1ELb0ELb0ELb1ELb1ELb1ELb1ELb0EEENS1_21CollectiveEpilogueFwdINS6_IJSA_SA_SB_EEES9_NS_10bfloat16_tESF_Li256ELb1ELb1ELb1ELb1EEENS1_36VarlenDynamicPersistentTileSchedulerILi128ELi160ELi256ELi128ELb1ELb1ELb1ELb1ELb0ELb1EEEEEEEEEvNT_6ParamsE --------------------------
	.section	.text._ZN7cutlass13device_kernelIN5flash11enable_sm90INS1_16FlashAttnFwdSm90INS1_25CollectiveMainloopFwdSm90ILi2EN4cute5tupleIJNS5_1CILi1EEES8_S8_EEENS6_IJNS7_ILi128EEENS7_ILi160EEESA_EEELi128ENS_12float_e4m3_tEfNS_4arch4Sm90ELb0ELb1ELb1ELb1ELb1ELb0ELb0ELb1ELb1ELb1ELb1ELb0EEENS1_21CollectiveEpilogueFwdINS6_IJSA_SA_SB_EEES9_NS_10bfloat16_tESF_Li256ELb1ELb1ELb1ELb1EEENS1_36VarlenDynamicPersistentTileSchedulerILi128ELi160ELi256ELi128ELb1ELb1ELb1ELb1ELb0ELb1EEEEEEEEEvNT_6ParamsE,"ax",@progbits
	.align	128
.text._ZN7cutlass13device_kernelIN5flash11enable_sm90INS1_16FlashAttnFwdSm90INS1_25CollectiveMainloopFwdSm90ILi2EN4cute5tupleIJNS5_1CILi1EEES8_S8_EEENS6_IJNS7_ILi128EEENS7_ILi160EEESA_EEELi128ENS_12float_e4m3_tEfNS_4arch4Sm90ELb0ELb1ELb1ELb1ELb1ELb0ELb0ELb1ELb1ELb1ELb1ELb0EEENS1_21CollectiveEpilogueFwdINS6_IJSA_SA_SB_EEES9_NS_10bfloat16_tESF_Li256ELb1ELb1ELb1ELb1EEENS1_36VarlenDynamicPersistentTileSchedulerILi128ELi160ELi256ELi128ELb1ELb1ELb1ELb1ELb0ELb1EEEEEEEEEvNT_6ParamsE:
        .type           _ZN7cutlass13device_kernelIN5flash11enable_sm90INS1_16FlashAttnFwdSm90INS1_25CollectiveMainloopFwdSm90ILi2EN4cute5tupleIJNS5_1CILi1EEES8_S8_EEENS6_IJNS7_ILi128EEENS7_ILi160EEESA_EEELi128ENS_12float_e4m3_tEfNS_4arch4Sm90ELb0ELb1ELb1ELb1ELb1ELb0ELb0ELb1ELb1ELb1ELb1ELb0EEENS1_21CollectiveEpilogueFwdINS6_IJSA_SA_SB_EEES9_NS_10bfloat16_tESF_Li256ELb1ELb1ELb1ELb1EEENS1_36VarlenDynamicPersistentTileSchedulerILi128ELi160ELi256ELi128ELb1ELb1ELb1ELb1ELb0ELb1EEEEEEEEEvNT_6ParamsE,@function
        .size           _ZN7cutlass13device_kernelIN5flash11enable_sm90INS1_16FlashAttnFwdSm90INS1_25CollectiveMainloopFwdSm90ILi2EN4cute5tupleIJNS5_1CILi1EEES8_S8_EEENS6_IJNS7_ILi128EEENS7_ILi160EEESA_EEELi128ENS_12float_e4m3_tEfNS_4arch4Sm90ELb0ELb1ELb1ELb1ELb1ELb0ELb0ELb1ELb1ELb1ELb1ELb0EEENS1_21CollectiveEpilogueFwdINS6_IJSA_SA_SB_EEES9_NS_10bfloat16_tESF_Li256ELb1ELb1ELb1ELb1EEENS1_36VarlenDynamicPersistentTileSchedulerILi128ELi160ELi256ELi128ELb1ELb1ELb1ELb1ELb0ELb1EEEEEEEEEvNT_6ParamsE,(.L_x_16288 - _ZN7cutlass13device_kernelIN5flash11enable_sm90INS1_16FlashAttnFwdSm90INS1_25CollectiveMainloopFwdSm90ILi2EN4cute5tupleIJNS5_1CILi1EEES8_S8_EEENS6_IJNS7_ILi128EEENS7_ILi160EEESA_EEELi128ENS_12float_e4m3_tEfNS_4arch4Sm90ELb0ELb1ELb1ELb1ELb1ELb0ELb0ELb1ELb1ELb1ELb1ELb0EEENS1_21CollectiveEpilogueFwdINS6_IJSA_SA_SB_EEES9_NS_10bfloat16_tESF_Li256ELb1ELb1ELb1ELb1EEENS1_36VarlenDynamicPersistentTileSchedulerILi128ELi160ELi256ELi128ELb1ELb1ELb1ELb1ELb0ELb1EEEEEEEEEvNT_6ParamsE)
        .other          _ZN7cutlass13device_kernelIN5flash11enable_sm90INS1_16FlashAttnFwdSm90INS1_25CollectiveMainloopFwdSm90ILi2EN4cute5tupleIJNS5_1CILi1EEES8_S8_EEENS6_IJNS7_ILi128EEENS7_ILi160EEESA_EEELi128ENS_12float_e4m3_tEfNS_4arch4Sm90ELb0ELb1ELb1ELb1ELb1ELb0ELb0ELb1ELb1ELb1ELb1ELb0EEENS1_21CollectiveEpilogueFwdINS6_IJSA_SA_SB_EEES9_NS_10bfloat16_tESF_Li256ELb1ELb1ELb1ELb1EEENS1_36VarlenDynamicPersistentTileSchedulerILi128ELi160ELi256ELi128ELb1ELb1ELb1ELb1ELb0ELb1EEEEEEEEEvNT_6ParamsE,@"STO_CUDA_ENTRY STV_DEFAULT"
_ZN7cutlass13device_kernelIN5flash11enable_sm90INS1_16FlashAttnFwdSm90INS1_25CollectiveMainloopFwdSm90ILi2EN4cute5tupleIJNS5_1CILi1EEES8_S8_EEENS6_IJNS7_ILi128EEENS7_ILi160EEESA_EEELi128ENS_12float_e4m3_tEfNS_4arch4Sm90ELb0ELb1ELb1ELb1ELb1ELb0ELb0ELb1ELb1ELb1ELb1ELb0EEENS1_21CollectiveEpilogueFwdINS6_IJSA_SA_SB_EEES9_NS_10bfloat16_tESF_Li256ELb1ELb1ELb1ELb1EEENS1_36VarlenDynamicPersistentTileSchedulerILi128ELi160ELi256ELi128ELb1ELb1ELb1ELb1ELb0ELb1EEEEEEEEEvNT_6ParamsE:
        /* <DEDUP_REMOVED lines=45> */
.L_x_8699:
        /* <DEDUP_REMOVED lines=22> */
.L_x_8700:
        /* <DEDUP_REMOVED lines=18> */
.L_x_8701:
        /* <DEDUP_REMOVED lines=22> */
.L_x_8702:
        /* <DEDUP_REMOVED lines=24> */
.L_x_8703:
        /* <DEDUP_REMOVED lines=8> */
.L_x_8705:
        /* <DEDUP_REMOVED lines=30> */
[----:B------:R-:W-:Y:S02]  /*0a90*/  LEA.HI R4, R3, R218, RZ, 0x5 ;  /* 0x000000da03047211 */ /* 0x000fe400078f28ff */
[----:B------:R-:W-:Y:S01]  /*0aa0*/  SHF.R.S32.HI R7, RZ, 0x4, R2 ;  /* 0x00000004ff077819 */ /* 0x000fe20000011402 */
[----:B------:R-:W-:Y:S01]  /*0ab0*/  IMAD.IADD R202, R218, 0x1, -R5 ;  /* 0x00000001daca7824 */ /* 0x000fe200078e0a05 */
[----:B------:R-:W-:Y:S01]  /*0ac0*/  LOP3.LUT R5, R2, 0x3fffff0, RZ, 0xc0, !PT ;  /* 0x03fffff002057812 */ /* 0x000fe200078ec0ff */
[----:B------:R-:W-:Y:S01]  /*0ad0*/  IMAD.SHL.U32 R4, R4, 0x20, RZ ;  /* 0x0000002004047824 */ /* 0x000fe200078e00ff */
[----:B------:R-:W-:Y:S02]  /*0ae0*/  LEA.HI R2, R2, R7, RZ, 0x1 ;  /* 0x0000000702027211 */ /* 0x000fe400078f08ff */
[----:B------:R-:W-:Y:S01]  /*0af0*/  SHF.R.S32.HI R9, RZ, 0x1f, R202 ;  /* 0x0000001fff097819 */ /* 0x000fe200000114ca */
[----:B------:R-:W-:Y:S01]  /*0b00*/  IMAD.IADD R5, R218, 0x1, -R5 ;  /* 0x00000001da057824 */ /* 0x000fe200078e0a05 */
[----:B------:R-:W-:-:S02]  /*0b10*/  LOP3.LUT R4, R4, 0xfffffc00, RZ, 0xc0, !PT ;  /* 0xfffffc0004047812 */ /* 0x000fc400078ec0ff */
[----:B------:R-:W-:Y:S02]  /*0b20*/  LOP3.LUT R2, R2, 0x1ffffffe, RZ, 0xc0, !PT ;  /* 0x1ffffffe02027812 */ /* 0x000fe400078ec0ff */
[----:B------:R-:W-:Y:S01]  /*0b30*/  LEA.HI R6, R9, R202, RZ, 0x2 ;  /* 0x000000ca09067211 */ /* 0x000fe200078f10ff */
[----:B------:R-:W-:Y:S01]  /*0b40*/  IMAD R5, R5, 0x40, R4 ;  /* 0x0000004005057824 */ /* 0x000fe200078e0204 */
[----:B------:R-:W-:Y:S01]  /*0b50*/  LEA.HI R4, R3, R218, RZ, 0x2 ;  /* 0x000000da03047211 */ /* 0x000fe200078f10ff */
[----:B------:R-:W-:Y:S01]  /*0b60*/  IMAD.IADD R2, R7, 0x1, -R2 ;  /* 0x0000000107027824 */ /* 0x000fe200078e0a02 */
[--C-:B------:R-:W-:Y:S02]  /*0b70*/  SHF.R.S32.HI R8, RZ, 0x2, R6.reuse ;  /* 0x00000002ff087819 */ /* 0x100fe40000011406 */
[----:B------:R-:W-:Y:S01]  /*0b80*/  SHF.R.S32.HI R11, RZ, 0x1f, R6 ;  /* 0x0000001fff0b7819 */ /* 0x000fe20000011406 */
[----:B------:R-:W-:Y:S01]  /*0b90*/  IMAD R215, R2, 0x8, R5 ;  /* 0x0000000802d77824 */ /* 0x000fe200078e0205 */
[----:B------:R-:W-:-:S02]  /*0ba0*/  LOP3.LUT R5, R4, 0xfffffffc, RZ, 0xc0, !PT ;  /* 0xfffffffc04057812 */ /* 0x000fc400078ec0ff */
[----:B------:R-:W-:Y:S02]  /*0bb0*/  LEA.HI R3, R3, R218, RZ, 0x3 ;  /* 0x000000da03037211 */ /* 0x000fe400078f18ff */
[----:B------:R-:W-:Y:S01]  /*0bc0*/  LEA.HI R11, R11, R8, RZ, 0x3 ;  /* 0x000000080b0b7211 */ /* 0x000fe200078f18ff */
[----:B------:R-:W-:Y:S01]  /*0bd0*/  IMAD.IADD R5, R218, 0x1, -R5 ;  /* 0x00000001da057824 */ /* 0x000fe200078e0a05 */
[----:B------:R-:W-:Y:S02]  /*0be0*/  SHF.R.S32.HI R213, RZ, 0x7, R0 ;  /* 0x00000007ffd57819 */ /* 0x000fe40000011400 */
        /* <DEDUP_REMOVED lines=8> */
[----:B------:R-:W-:Y:S01]  /*0c70*/  SHF.R.S32.HI R9, RZ, 0x5, R9 ;  /* 0x00000005ff097819 */ /* 0x000fe20000011409 */
[----:B------:R-:W-:Y:S01]  /*0c80*/  IMAD.SHL.U32 R23, R189, 0x8, RZ ;  /* 0x00000008bd177824 */ /* 0x000fe200078e00ff */
[----:B------:R-:W-:Y:S01]  /*0c90*/  LEA.HI R2, R5, R5, RZ, 0x1 ;  /* 0x0000000505027211 */ /* 0x000fe200078f08ff */
[----:B------:R-:W-:Y:S01]  /*0ca0*/  IMAD.SHL.U32 R19, R7, 0x2, RZ ;  /* 0x0000000207137824 */ /* 0x000fe200078e00ff */
[----:B------:R-:W-:Y:S01]  /*0cb0*/  LOP3.LUT R0, R0, 0x3fffffe, RZ, 0xc0, !PT ;  /* 0x03fffffe00007812 */ /* 0x000fe200078ec0ff */
[----:B------:R-:W-:Y:S01]  /*0cc0*/  IMAD R9, R9, 0x10, R8 ;  /* 0x0000001009097824 */ /* 0x000fe200078e0208 */
[----:B------:R-:W-:Y:S01]  /*0cd0*/  LOP3.LUT R2, R2, 0x1ffffffe, RZ, 0xc0, !PT ;  /* 0x1ffffffe02027812 */ /* 0x000fe200078ec0ff */
[----:B------:R-:W-:Y:S01]  /*0ce0*/  VIADD R188, R23, 0x40 ;  /* 0x0000004017bc7836 */ /* 0x000fe20000000000 */
[----:B------:R-:W-:Y:S01]  /*0cf0*/  SHF.R.S32.HI R201, RZ, 0x3, R3 ;  /* 0x00000003ffc97819 */ /* 0x000fe20000011403 */
[----:B------:R-:W-:Y:S01]  /*0d00*/  IMAD.IADD R0, R213, 0x1, -R0 ;  /* 0x00000001d5007824 */ /* 0x000fe200078e0a00 */
[----:B------:R-:W-:Y:S01]  /*0d10*/  SHF.R.S32.HI R217, RZ, 0x1f, R23 ;  /* 0x0000001fffd97819 */ /* 0x000fe20000011417 */
[C---:B------:R-:W-:Y:S01]  /*0d20*/  VIADD R200, R19.reuse, 0x30 ;  /* 0x0000003013c87836 */ /* 0x040fe20000000000 */
[----:B------:R-:W-:Y:S01]  /*0d30*/  SHF.R.S32.HI R216, RZ, 0x1f, R188 ;  /* 0x0000001fffd87819 */ /* 0x000fe200000114bc */
[----:B------:R-:W-:-:S02]  /*0d40*/  VIADD R199, R19, 0x38 ;  /* 0x0000003813c77836 */ /* 0x000fc40000000000 */
        /* <DEDUP_REMOVED lines=16> */
[----:B------:R-:W-:Y:S01]  /*0e50*/  IMAD.IADD R5, R5, 0x1, -R2 ;  /* 0x0000000105057824 */ /* 0x000fe200078e0a02 */
[----:B------:R-:W-:Y:S01]  /*0e60*/  SHF.R.S32.HI R204, RZ, 0x1f, R192 ;  /* 0x0000001fffcc7819 */ /* 0x000fe200000114c0 */
[----:B------:R-:W-:Y:S01]  /*0e70*/  IMAD R214, R0, 0x40, R9 ;  /* 0x0000004000d67824 */ /* 0x000fe200078e0209 */
[----:B------:R-:W-:Y:S01]  /*0e80*/  SHF.R.S32.HI R203, RZ, 0x1f, R191 ;  /* 0x0000001fffcb7819 */ /* 0x000fe200000114bf */
[----:B------:R-:W-:-:S02]  /*0e90*/  VIADD R190, R19, 0x28 ;  /* 0x0000002813be7836 */ /* 0x000fc40000000000 */
[----:B------:R-:W-:-:S07]  /*0ea0*/  IMAD R22, R5, 0x8, R214 ;  /* 0x0000000805167824 */ /* 0x000fce00078e02d6 */
.L_x_8817:
[----:B01-3--:R-:W0:Y:S01]  /*0eb0*/  LDC.64 R6, c[0x0][0xa18] ;  /* 0x00028600ff067b82 */ /* 0x00be220000000a00 */
[----:B--2---:R-:W-:Y:S01]  /*0ec0*/  IMAD.U32 R3, RZ, RZ, UR50 ;  /* 0x00000032ff037e24 */ /* 0x004fe2000f8e00ff */
[----:B------:R-:W-:Y:S01]  /*0ed0*/  ULDC.64 UR8, c[0x0][0xa20] ;  /* 0x0002880000087ab9 */ /* 0x000fe20000000a00 */
[----:B----4-:R-:W-:-:S05]  /*0ee0*/  IMAD.MOV.U32 R8, RZ, RZ, RZ ;  /* 0x000000ffff087224 */ /* 0x010fca00078e00ff */
[----:B------:R-:W1:Y:S08]  /*0ef0*/  LDC.64 R4, c[0x0][0xa28] ;  /* 0x00028a00ff047b82 */ /* 0x000e700000000a00 */
[----:B------:R-:W2:Y:S01]  /*0f00*/  LDC.64 R10, c[0x0][0x418] ;  /* 0x00010600ff0a7b82 */ /* 0x000ea20000000a00 */
[----:B0-----:R-:W-:-:S07]  /*0f10*/  ISETP.NE.U32.AND P1, PT, R6, RZ, PT ;  /* 0x000000ff0600720c */ /* 0x001fce0003f25070 */
[----:B------:R-:W0:Y:S01]  /*0f20*/  LDC R0, c[0x0][0x424] ;  /* 0x00010900ff007b82 */ /* 0x000e220000000800 */
[----:B------:R-:W-:Y:S02]  /*0f30*/  ISETP.NE.AND.EX P1, PT, R7, RZ, PT, P1 ;  /* 0x000000ff0700720c */ /* 0x000fe40003f25310 */
[----:B-1----:R-:W-:-:S05]  /*0f40*/  ISETP.NE.U32.AND P0, PT, R4, RZ, PT ;  /* 0x000000ff0400720c */ /* 0x002fca0003f05070 */
[----:B------:R-:W1:Y:S01]  /*0f50*/  LDC R17, c[0x0][0x2f0] ;  /* 0x0000bc00ff117b82 */ /* 0x000e620000000800 */
[----:B------:R-:W-:-:S07]  /*0f60*/  ISETP.NE.AND.EX P0, PT, R5, RZ, PT, P0 ;  /* 0x000000ff0500720c */ /* 0x000fce0003f05300 */
[----:B------:R-:W3:Y:S08]  /*0f70*/  @P1 LDC.64 R6, c[0x0][0xa18] ;  /* 0x00028600ff061b82 */ /* 0x000ef00000000a00 */
[----:B------:R-:W4:Y:S01]  /*0f80*/  @P0 LDC.64 R4, c[0x0][0xa28] ;  /* 0x00028a00ff040b82 */ /* 0x000f220000000a00 */
[----:B---3--:R-:W-:-:S05]  /*0f90*/  @P1 IMAD.WIDE R6, R3, 0x4, R6 ;  /* 0x0000000403061825 */ /* 0x008fca00078e0206 */
[----:B------:R3:W5:Y:S01]  /*0fa0*/  @P1 LDG.E R18, desc[UR54][R6.64] ;  /* 0x0000003606121981 */ /* 0x000762000c1e1900 */
[----:B----4-:R-:W-:Y:S01]  /*0fb0*/  @P0 IMAD.WIDE R4, R3, 0x4, R4 ;  /* 0x0000000403040825 */ /* 0x010fe200078e0204 */
[----:B------:R-:W-:-:S04]  /*0fc0*/  ISETP.NE.U32.AND P2, PT, RZ, UR8, PT ;  /* 0x00000008ff007c0c */ /* 0x000fc8000bf45070 */
[----:B------:R3:W5:Y:S01]  /*0fd0*/  @P0 LDG.E R8, desc[UR54][R4.64] ;  /* 0x0000003604080981 */ /* 0x000762000c1e1900 */
[----:B--2---:R-:W-:Y:S01]  /*0fe0*/  ISETP.NE.U32.AND P0, PT, R10, RZ, PT ;  /* 0x000000ff0a00720c */ /* 0x004fe20003f05070 */
[----:B------:R-:W-:Y:S01]  /*0ff0*/  ULOP3.LUT UR37, UR5, 0xffff, URZ, 0xc0, !UPT ;  /* 0x0000ffff05257892 */ /* 0x000fe2000f8ec03f */
[----:B------:R-:W-:Y:S02]  /*1000*/  ISETP.NE.AND.EX P2, PT, RZ, UR9, PT, P2 ;  /* 0x00000009ff007c0c */ /* 0x000fe4000bf45320 */
[----:B------:R-:W-:-:S04]  /*1010*/  ISETP.NE.AND.EX P0, PT, R11, RZ, PT, P0 ;  /* 0x000000ff0b00720c */ /* 0x000fc80003f05300 */
[----:B0-----:R-:W-:Y:S01]  /*1020*/  SEL R0, R0, 0x1, P0 ;  /* 0x0000000100007807 */ /* 0x001fe20000000000 */
[----:B-1-3--:R-:W-:Y:S08]  /*1030*/  @P1 BRA `(.L_x_8706) ;  /* 0x00000000002c1947 */ /* 0x00aff00003800000 */
[----:B------:R-:W-:Y:S01]  /*1040*/  ULDC.64 UR8, c[0x0][0xa00] ;  /* 0x0002800000087ab9 */ /* 0x000fe20000000a00 */
[----:B-----5:R-:W0:Y:S01]  /*1050*/  LDC R18, c[0x0][0x288] ;  /* 0x0000a200ff127b82 */ /* 0x020e220000000800 */
[----:B------:R-:W-:-:S04]  /*1060*/  ISETP.NE.U32.AND P0, PT, RZ, UR8, PT ;  /* 0x00000008ff007c0c */ /* 0x000fc8000bf05070 */
[----:B------:R-:W-:-:S13]  /*1070*/  ISETP.NE.AND.EX P0, PT, RZ, UR9, PT, P0 ;  /* 0x00000009ff007c0c */ /* 0x000fda000bf05300 */
[----:B------:R-:W-:Y:S05]  /*1080*/  @!P0 BRA `(.L_x_8706) ;  /* 0x0000000000188947 */ /* 0x000fea0003800000 */
[----:B------:R-:W1:Y:S01]  /*1090*/  LDC.64 R4, c[0x0][0xa00] ;  /* 0x00028000ff047b82 */ /* 0x000e620000000a00 */
[----:B------:R-:W-:-:S04]  /*10a0*/  IMAD.U32 R3, RZ, RZ, UR50 ;  /* 0x00000032ff037e24 */ /* 0x000fc8000f8e00ff */
[----:B-1----:R-:W-:-:S05]  /*10b0*/  IMAD.WIDE R4, R3, 0x4, R4 ;  /* 0x0000000403047825 */ /* 0x002fca00078e0204 */
[----:B0-----:R-:W2:Y:S04]  /*10c0*/  LDG.E R18, desc[UR54][R4.64] ;  /* 0x0000003604127981 */ /* 0x001ea8000c1e1900 */
[----:B------:R-:W2:Y:S02]  /*10d0*/  LDG.E R3, desc[UR54][R4.64+0x4] ;  /* 0x0000043604037981 */ /* 0x000ea4000c1e1900 */
[----:B--2---:R-:W-:-:S07]  /*10e0*/  IMAD.IADD R18, R3, 0x1, -R18 ;  /* 0x0000000103127824 */ /* 0x004fce00078e0a12 */
.L_x_8706:
[----:B------:R-:W-:Y:S01]  /*10f0*/  UMOV UR38, UR50 ;  /* 0x0000003200267c82 */ /* 0x000fe20008000000 */
[----:B------:R-:W-:Y:S01]  /*1100*/  IMAD R17, R0, R17, RZ ;  /* 0x0000001100117224 */ /* 0x000fe200078e02ff */
[----:B------:R-:W-:Y:S06]  /*1110*/  @!P2 BRA `(.L_x_8707) ;  /* 0x000000000018a947 */ /* 0x000fec0003800000 */
[----:B------:R-:W-:Y:S02]  /*1120*/  ULDC.64 UR8, c[0x0][0xa20] ;  /* 0x0002880000087ab9 */ /* 0x000fe40000000a00 */
[----:B------:R-:W-:-:S06]  /*1130*/  UIMAD.WIDE UR8, UR50, 0x4, UR8 ;  /* 0x00000004320878a5 */ /* 0x000fcc000f8e0208 */
[----:B------:R-:W-:Y:S02]  /*1140*/  IMAD.U32 R4, RZ, RZ, UR8 ;  /* 0x00000008ff047e24 */ /* 0x000fe4000f8e00ff */
[----:B------:R-:W-:-:S05]  /*1150*/  IMAD.U32 R5, RZ, RZ, UR9 ;  /* 0x00000009ff057e24 */ /* 0x000fca000f8e00ff */
[----:B------:R1:W5:Y:S01]  /*1160*/  LDG.E R17, desc[UR54][R4.64] ;  /* 0x0000003604117981 */ /* 0x000362000c1e1900 */
[----:B------:R-:W-:Y:S05]  /*1170*/  BRA `(.L_x_8708) ;  /* 0x0000000000287947 */ /* 0x000fea0003800000 */
.L_x_8707:
[----:B------:R-:W-:Y:S02]  /*1180*/  ULDC.64 UR8, c[0x0][0xa08] ;  /* 0x0002820000087ab9 */ /* 0x000fe40000000a00 */
[----:B------:R-:W-:-:S04]  /*1190*/  ISETP.NE.U32.AND P0, PT, RZ, UR8, PT ;  /* 0x00000008ff007c0c */ /* 0x000fc8000bf05070 */
[----:B------:R-:W-:-:S13]  /*11a0*/  ISETP.NE.AND.EX P0, PT, RZ, UR9, PT, P0 ;  /* 0x00000009ff007c0c */ /* 0x000fda000bf05300 */
[----:B------:R-:W-:Y:S05]  /*11b0*/  @!P0 BRA `(.L_x_8708) ;  /* 0x0000000000188947 */ /* 0x000fea0003800000 */
[----:B------:R-:W1:Y:S01]  /*11c0*/  LDC.64 R4, c[0x0][0xa08] ;  /* 0x00028200ff047b82 */ /* 0x000e620000000a00 */
[----:B------:R-:W-:-:S04]  /*11d0*/  IMAD.U32 R3, RZ, RZ, UR50 ;  /* 0x00000032ff037e24 */ /* 0x000fc8000f8e00ff */
[----:B-1----:R-:W-:-:S05]  /*11e0*/  IMAD.WIDE R4, R3, 0x4, R4 ;  /* 0x0000000403047825 */ /* 0x002fca00078e0204 */
[----:B------:R-:W2:Y:S04]  /*11f0*/  LDG.E R17, desc[UR54][R4.64] ;  /* 0x0000003604117981 */ /* 0x000ea8000c1e1900 */
[----:B------:R-:W2:Y:S02]  /*1200*/  LDG.E R0, desc[UR54][R4.64+0x4] ;  /* 0x0000043604007981 */ /* 0x000ea4000c1e1900 */
[----:B--2---:R-:W-:-:S07]  /*1210*/  IMAD.IADD R17, R0, 0x1, -R17 ;  /* 0x0000000100117824 */ /* 0x004fce00078e0a11 */
.L_x_8708:
[----:B------:R-:W-:Y:S01]  /*1220*/  ULDC UR4, c[0x0][0x448] ;  /* 0x0001120000047ab9 */ /* 0x000fe20000000800 */
[----:B-----5:R-:W-:Y:S01]  /*1230*/  IMAD.IADD R17, R17, 0x1, -R8 ;  /* 0x0000000111117824 */ /* 0x020fe200078e0a08 */
[----:B------:R-:W-:Y:S02]  /*1240*/  UISETP.NE.AND UP0, UPT, UR4, 0x1, UPT ;  /* 0x000000010400788c */ /* 0x000fe4000bf05270 */
[----:B------:R-:W-:Y:S02]  /*1250*/  USHF.L.U32 UR39, UR6, 0x7, URZ ;  /* 0x0000000706277899 */ /* 0x000fe4000800063f */
[----:B0-----:R-:W-:Y:S01]  /*1260*/  IADD3 R0, R17, 0x1, -R18 ;  /* 0x0000000111007810 */ /* 0x001fe20007ffe812 */
[----:B------:R-:W-:Y:S01]  /*1270*/  ULDC.64 UR6, c[0x0][0x9e0] ;  /* 0x0002780000067ab9 */ /* 0x000fe20000000a00 */
[----:B------:R-:W-:Y:S02]  /*1280*/  UIADD3 UR4, UR39, 0x7f, URZ ;  /* 0x0000007f27047890 */ /* 0x000fe4000fffe03f */
[----:B------:R-:W-:Y:S01]  /*1290*/  R2UR UR10, R0 ;  /* 0x00000000000a72ca */ /* 0x000fe200000e0000 */
[----:B------:R-:W-:-:S02]  /*12a0*/  UP2UR UR52, UPR, URZ, 0x1 ;  /* 0x000000013f347883 */ /* 0x000fc40008000000 */
[----:B------:R-:W-:Y:S01]  /*12b0*/  @UP0 ULDC UR8, c[0x0][0x44c] ;  /* 0x0001130000080ab9 */ /* 0x000fe20000000800 */
[----:B------:R-:W-:Y:S01]  /*12c0*/  @UP0 ULDC UR11, c[0x0][0x450] ;  /* 0x00011400000b0ab9 */ /* 0x000fe20000000800 */
[----:B------:R-:W-:-:S04]  /*12d0*/  UIMAD.WIDE.U32 UR8, UR4, UR8, URZ ;  /* 0x00000008040872a5 */ /* 0x000fc8000f8e003f */
[----:B------:R-:W-:Y:S02]  /*12e0*/  @UP0 USHF.R.U32.HI UR4, URZ, UR11, UR9 ;  /* 0x0000000b3f040299 */ /* 0x000fe40008011609 */
[----:B------:R-:W-:Y:S02]  /*12f0*/  UISETP.GE.AND UP0, UPT, UR7, 0x1, UPT ;  /* 0x000000010700788c */ /* 0x000fe4000bf06270 */
[----:B------:R-:W-:Y:S02]  /*1300*/  UIADD3 UR8, UR10, UR4, URZ ;  /* 0x000000040a087290 */ /* 0x000fe4000fffe03f */
[----:B------:R-:W-:Y:S02]  /*1310*/  UP2UR UR51, UPR, URZ, 0x1 ;  /* 0x000000013f337883 */ /* 0x000fe40008000000 */
[----:B------:R-:W-:Y:S01]  /*1320*/  PLOP3.LUT P0, PT, PT, PT, UP0, 0x40, 0x0 ;  /* 0x000000000000781c */ /* 0x000fe20003f0e808 */
[----:B------:R-:W-:-:S06]  /*1330*/  UIADD3 UR6, UR8, UR6, URZ ;  /* 0x0000000608067290 */ /* 0x000fcc000fffe03f */
[----:B------:R-:W-:-:S06]  /*1340*/  IMAD.U32 R0, RZ, RZ, UR6 ;  /* 0x00000006ff007e24 */ /* 0x000fcc000f8e00ff */
        /* <DEDUP_REMOVED lines=11> */
.L_x_8710:
[----:B------:R-:W-:-:S11]  /*1400*/  UISETP.NE.AND UP0, UPT, UR7, 0x1, UPT ;  /* 0x000000010700788c */ /* 0x000fd6000bf05270 */
[----:B------:R-:W-:Y:S02]  /*1410*/  @UP0 ULDC.64 UR10, c[0x0][0x9e8] ;  /* 0x00027a00000a0ab9 */ /* 0x000fe40000000a00 */
[----:B------:R-:W-:-:S04]  /*1420*/  UIMAD.WIDE.U32 UR8, UR4, UR10, URZ ;  /* 0x0000000a040872a5 */ /* 0x000fc8000f8e003f */
[----:B------:R-:W-:-:S12]  /*1430*/  @UP0 USHF.R.U32.HI UR4, URZ, UR11, UR9 ;  /* 0x0000000b3f040299 */ /* 0x000fd80008011609 */
.L_x_8711:
[----:B------:R-:W-:-:S06]  /*1440*/  UIMAD UR4, UR4, UR7, UR7 ;  /* 0x00000007040472a4 */ /* 0x000fcc000f8e0207 */
[----:B------:R-:W-:-:S07]  /*1450*/  VIMNMX R0, R0, UR4, PT ;  /* 0x0000000400007c48 */ /* 0x000fce000bfe0100 */
.L_x_8709:
[----:B------:R-:W-:Y:S01]  /*1460*/  UISETP.NE.AND UP0, UPT, UR52, URZ, UPT ;  /* 0x0000003f3400728c */ /* 0x000fe2000bf05270 */
[C---:B------:R-:W-:Y:S01]  /*1470*/  IMAD.IADD R106, R17.reuse, 0x1, -R18 ;  /* 0x00000001116a7824 */ /* 0x040fe200078e0a12 */
[----:B------:R-:W-:Y:S01]  /*1480*/  UMOV UR4, UR39 ;  /* 0x0000002700047c82 */ /* 0x000fe20008000000 */
[----:B------:R-:W-:Y:S02]  /*1490*/  VIADD R3, R0, 0x9f ;  /* 0x0000009f00037836 */ /* 0x000fe40000000000 */
[----:B------:R-:W-:Y:S01]  /*14a0*/  VIADD R0, R17, 0x9f ;  /* 0x0000009f11007836 */ /* 0x000fe20000000000 */
[----:B------:R-:W-:Y:S01]  /*14b0*/  R2UR UR6, R106 ;  /* 0x000000006a0672ca */ /* 0x000fe200000e0000 */
[----:B-1----:R-:W-:-:S04]  /*14c0*/  IMAD.HI R4, R3, 0x66666667, RZ ;  /* 0x6666666703047827 */ /* 0x002fc800078e02ff */
        /* <DEDUP_REMOVED lines=26> */
.L_x_8713:
[----:B------:R-:W-:-:S11]  /*1670*/  UISETP.NE.AND UP0, UPT, UR7, 0x1, UPT ;  /* 0x000000010700788c */ /* 0x000fd6000bf05270 */
[----:B------:R-:W-:Y:S02]  /*1680*/  @UP0 ULDC.64 UR10, c[0x0][0x9e8] ;  /* 0x00027a00000a0ab9 */ /* 0x000fe40000000a00 */
[----:B------:R-:W-:-:S04]  /*1690*/  UIMAD.WIDE.U32 UR8, UR4, UR10, URZ ;  /* 0x0000000a040872a5 */ /* 0x000fc8000f8e003f */
[----:B------:R-:W-:-:S12]  /*16a0*/  @UP0 USHF.R.U32.HI UR4, URZ, UR11, UR9 ;  /* 0x0000000b3f040299 */ /* 0x000fd80008011609 */
.L_x_8714:
[----:B------:R-:W-:-:S04]  /*16b0*/  UIMAD UR4, UR4, UR7, URZ ;  /* 0x00000007040472a4 */ /* 0x000fc8000f8e023f */
[----:B------:R-:W-:-:S04]  /*16c0*/  UISETP.LT.AND UP0, UPT, UR6, UR4, UPT ;  /* 0x000000040600728c */ /* 0x000fc8000bf01270 */
[----:B------:R-:W-:-:S12]  /*16d0*/  USEL UR6, UR6, UR4, !UP0 ;  /* 0x0000000406067287 */ /* 0x000fd8000c000000 */
.L_x_8712:
[----:B------:R-:W-:-:S04]  /*16e0*/  UIMAD.WIDE UR6, UR6, 0x66666667, URZ ;  /* 0x66666667060678a5 */ /* 0x000fc8000f8e023f */
[----:B------:R-:W-:-:S04]  /*16f0*/  USHF.R.U32.HI UR4, URZ, 0x1f, UR7 ;  /* 0x0000001f3f047899 */ /* 0x000fc80008011607 */
[----:B------:R-:W-:Y:S02]  /*1700*/  ULEA.HI.SX32 UR7, UR7, UR4, 0x1a ;  /* 0x0000000407077291 */ /* 0x000fe4000f8fd23f */
[----:B------:R-:W-:Y:S02]  /*1710*/  ULOP3.LUT UR4, UR5, 0xff000000, URZ, 0xc0, !UPT ;  /* 0xff00000005047892 */ /* 0x000fe4000f8ec03f */
[----:B------:R-:W-:Y:S02]  /*1720*/  UISETP.LT.AND UP0, UPT, URZ, UR7, UPT ;  /* 0x000000073f00728c */ /* 0x000fe4000bf01270 */
[----:B------:R-:W-:Y:S02]  /*1730*/  ULOP3.LUT UR5, UR5, 0xff0000, URZ, 0xc0, !UPT ;  /* 0x00ff000005057892 */ /* 0x000fe4000f8ec03f */
[----:B------:R-:W-:Y:S02]  /*1740*/  USEL UR41, URZ, UR7, !UP0 ;  /* 0x000000073f297287 */ /* 0x000fe4000c000000 */
[----:B------:R-:W-:-:S04]  /*1750*/  USHF.R.U32.HI UR4, URZ, 0x8, UR4 ;  /* 0x000000083f047899 */ /* 0x000fc80008011604 */
[----:B------:R-:W-:Y:S01]  /*1760*/  ISETP.GT.AND P0, PT, R104, UR41, PT ;  /* 0x0000002968007c0c */ /* 0x000fe2000bf04270 */
[----:B------:R-:W-:-:S03]  /*1770*/  ULEA.HI UR5, UR5, UR4, URZ, 0x10 ;  /* 0x0000000405057291 */ /* 0x000fc6000f8f803f */
[----:B------:R-:W-:Y:S01]  /*1780*/  UMOV UR4, URZ ;  /* 0x0000003f00047c82 */ /* 0x000fe20008000000 */
[----:B------:R-:W-:Y:S02]  /*1790*/  ULOP3.LUT UR40, UR5, 0xff, URZ, 0xc0, !UPT ;  /* 0x000000ff05287892 */ /* 0x000fe4000f8ec03f */
[----:B------:R-:W-:-:S06]  /*17a0*/  USHF.R.U32.HI UR45, URZ, 0x10, UR5 ;  /* 0x000000103f2d7899 */ /* 0x000fcc0008011605 */
[----:B------:R-:W-:Y:S06]  /*17b0*/  @!P0 BRA `(.L_x_8715) ;  /* 0x0000000000988947 */ /* 0x000fec0003800000 */
[----:B------:R-:W-:Y:S01]  /*17c0*/  UISETP.NE.AND UP0, UPT, UR45, URZ, UPT ;  /* 0x0000003f2d00728c */ /* 0x000fe2000bf05270 */
[----:B------:R-:W-:-:S03]  /*17d0*/  ULDC UR4, c[0x0][0x9f0] ;  /* 0x00027c0000047ab9 */ /* 0x000fc60000000800 */
[----:B------:R-:W-:-:S03]  /*17e0*/  USEL UR9, UR45, UR4, UP0 ;  /* 0x000000042d097287 */ /* 0x000fc60008000000 */
[----:B------:R-:W-:-:S03]  /*17f0*/  UMOV UR4, URZ ;  /* 0x0000003f00047c82 */ /* 0x000fc60008000000 */
[----:B------:R-:W-:-:S05]  /*1800*/  IMAD.U32 R5, RZ, RZ, UR9 ;  /* 0x00000009ff057e24 */ /* 0x000fca000f8e00ff */
        /* <DEDUP_REMOVED lines=33> */
.L_x_8715:
        /* <DEDUP_REMOVED lines=10> */
[----:B------:R-:W-:-:S02]  /*1ac0*/  ISETP.GT.AND P1, PT, R104, UR41, PT ;  /* 0x0000002968007c0c */ /* 0x000fc4000bf24270 */
        /* <DEDUP_REMOVED lines=61> */
.L_x_8717:
        /* <DEDUP_REMOVED lines=16> */
[----:B------:R-:W-:Y:S02]  /*1fa0*/  @UP0 UIMAD UR14, UR50, UR17, UR10 ;  /* 0x00000011320e02a4 */ /* 0x000fe4000f8e020a */
[----:B------:R-:W-:-:S02]  /*1fb0*/  @UP1 UIMAD UR13, UR50, UR13, UR15 ;  /* 0x0000000d320d12a4 */ /* 0x000fc4000f8e020f */
[----:B------:R-:W-:Y:S02]  /*1fc0*/  @UP0 UIMAD.WIDE.U32 UR8, UR50, UR16, URZ ;  /* 0x00000010320802a5 */ /* 0x000fe4000f8e003f */
        /* <DEDUP_REMOVED lines=31> */
.L_x_8924:
[----:B------:R-:W-:Y:S05]  /*21c0*/  @!P0 BRA `(.L_x_8719) ;  /* 0x0000000000048947 */ /* 0x000fea0003800000 */
[----:B------:R-:W-:Y:S01]  /*21d0*/  BPT.TRAP 0x1 ;  /* 0x000000040000795c */ /* 0x000fe20000300000 */
.L_x_8719:
[----:B------:R-:W-:Y:S02]  /*21e0*/  IMAD.U32 R105, RZ, RZ, UR46 ;  /* 0x0000002eff697e24 */ /* 0x000fe4000f8e00ff */
[----:B------:R-:W-:-:S03]  /*21f0*/  IMAD.U32 R4, RZ, RZ, UR47 ;  /* 0x0000002fff047e24 */ /* 0x000fc6000f8e00ff */
[----:B------:R-:W-:Y:S02]  /*2200*/  LEA R105, R105, UR43, 0x3 ;  /* 0x0000002b69697c11 */ /* 0x000fe4000f8e18ff */
[----:B------:R-:W-:-:S04]  /*2210*/  SHF.L.U32 R4, R4, 0x1f, RZ ;  /* 0x0000001f04047819 */ /* 0x000fc800000006ff */
[----:B------:R1:W2:Y:S01]  /*2220*/  SYNCS.PHASECHK.TRANS64.TRYWAIT P1, [R105+URZ+0x22830], R4 ;  /* 0x02283004690075a7 */ /* 0x0002a2000802017f */
[----:B------:R-:W-:Y:S05]  /*2230*/  @!P0 BRA `(.L_x_8720) ;  /* 0x0000000000048947 */ /* 0x000fea0003800000 */
[----:B------:R-:W-:Y:S01]  /*2240*/  BPT.TRAP 0x1 ;  /* 0x000000040000795c */ /* 0x000fe20000300000 */
.L_x_8720:
[----:B--2---:R-:W-:Y:S05]  /*2250*/  @P1 BRA `(.L_x_8721) ;  /* 0x0000000000081947 */ /* 0x004fea0003800000 */
[----:B------:R-:W2:Y:S02]  /*2260*/  SYNCS.PHASECHK.TRANS64.TRYWAIT P1, [R105+URZ+0x22830], R4 ;  /* 0x02283004690075a7 */ /* 0x000ea4000802017f */
[----:B--2---:R-:W-:Y:S05]  /*2270*/  @!P1 BRA `(.L_x_8722) ;  /* 0x000001e8004c9947 */ /* 0x004fea0003800000 */
.L_x_8721:
[----:B------:R-:W-:-:S04]  /*2280*/  UIADD3 UR4, UR43, 0x18400, URZ ;  /* 0x000184002b047890 */ /* 0x000fc8000fffe03f */
[----:B------:R-:W-:-:S04]  /*2290*/  USHF.R.U32.HI UR4, URZ, 0x4, UR4 ;  /* 0x000000043f047899 */ /* 0x000fc80008011604 */
[----:B------:R-:W-:-:S06]  /*22a0*/  ULOP3.LUT UR4, UR4, 0x3fff, URZ, 0xc0, !UPT ;  /* 0x00003fff04047892 */ /* 0x000fcc000f8ec03f */
[----:B------:R-:W-:Y:S01]  /*22b0*/  IMAD.U32 R5, RZ, RZ, UR4 ;  /* 0x00000004ff057e24 */ /* 0x000fe2000f8e00ff */
        /* <DEDUP_REMOVED lines=131> */
.L_x_8723:
[----:B------:R-:W-:Y:S01]  /*2af0*/  UISETP.NE.AND UP1, UPT, UR52, URZ, UPT ;  /* 0x0000003f3400728c */ /* 0x000fe2000bf25270 */
[C---:B-12---:R-:W-:Y:S01]  /*2b00*/  FMUL.FTZ R4, R0.reuse, R91 ;  /* 0x0000005b00047220 */ /* 0x046fe20000410000 */
[C---:B------:R-:W-:Y:S01]  /*2b10*/  FMUL.FTZ R91, R0.reuse, R97 ;  /* 0x00000061005b7220 */ /* 0x040fe20000410000 */
[C---:B------:R-:W-:Y:S01]  /*2b20*/  FMUL.FTZ R12, R0.reuse, R103 ;  /* 0x00000067000c7220 */ /* 0x040fe20000410000 */
[----:B------:R-:W-:Y:S01]  /*2b30*/  FMUL.FTZ R97, R0, R77 ;  /* 0x0000004d00617220 */ /* 0x000fe20000410000 */
[----:B------:R-:W-:Y:S01]  /*2b40*/  VIADD R103, R22, UR39 ;  /* 0x0000002716677c36 */ /* 0x000fe20008000000 */
[----:B------:R-:W-:Y:S01]  /*2b50*/  PLOP3.LUT P1, PT, PT, PT, UP1, 0x80, 0x0 ;  /* 0x000000000000781c */ /* 0x000fe20003f2f018 */
[C---:B------:R-:W-:Y:S01]  /*2b60*/  FMUL.FTZ R77, R0.reuse, R86 ;  /* 0x00000056004d7220 */ /* 0x040fe20000410000 */
[----:B------:R-:W-:Y:S01]  /*2b70*/  PLOP3.LUT P2, PT, PT, PT, UP1, 0x80, 0x0 ;  /* 0x000000000000781c */ /* 0x000fe20003f4f018 */
[C---:B------:R-:W-:Y:S01]  /*2b80*/  FMUL.FTZ R86, R0.reuse, R48 ;  /* 0x0000003000567220 */ /* 0x040fe20000410000 */
[----:B------:R-:W-:Y:S01]  /*2b90*/  R2UR UR6, R105 ;  /* 0x00000000690672ca */ /* 0x000fe200000e0000 */
[----:B------:R-:W-:Y:S01]  /*2ba0*/  @UP1 ULDC UR7, c[0x0][0x44c] ;  /* 0x0001130000071ab9 */ /* 0x000fe20000000800 */
[C---:B------:R-:W-:Y:S01]  /*2bb0*/  FMUL.FTZ R48, R0.reuse, R26 ;  /* 0x0000001a00307220 */ /* 0x040fe20000410000 */
[C---:B------:R-:W-:Y:S01]  /*2bc0*/  FMUL.FTZ R9, R0.reuse, R94 ;  /* 0x0000005e00097220 */ /* 0x040fe20000410000 */
[C---:B------:R-:W-:Y:S01]  /*2bd0*/  FMUL.FTZ R94, R0.reuse, R72 ;  /* 0x00000048005e7220 */ /* 0x040fe20000410000 */
[C---:B0-----:R-:W-:Y:S01]  /*2be0*/  FMUL.FTZ R8, R0.reuse, R95 ;  /* 0x0000005f00087220 */ /* 0x041fe20000410000 */
        /* <DEDUP_REMOVED lines=28> */
[----:B------:R-:W-:Y:S01]  /*2db0*/  FMUL.FTZ R68, R0, R40 ;  /* 0x0000002800447220 */ /* 0x000fe20000410000 */
[----:B------:R-:W-:-:S02]  /*2dc0*/  IMAD.MOV.U32 R29, RZ, RZ, -0xa0 ;  /* 0xffffff60ff1d7424 */ /* 0x000fc400078e00ff */
        /* <DEDUP_REMOVED lines=50> */
[----:B------:R-:W1:Y:S01]  /*30f0*/  MUFU.TANH R6, R6 ;  /* 0x0000000600067308 */ /* 0x000e620000002400 */
[----:B------:R-:W-:Y:S01]  /*3100*/  IADD3 R29, R17, R30, -R19 ;  /* 0x0000001e111d7210 */ /* 0x000fe20007ffe813 */
[----:B------:R-:W-:Y:S01]  /*3110*/  ULDC UR30, c[0x0][0x9dc] ;  /* 0x00027700001e7ab9 */ /* 0x000fe20000000800 */
[----:B------:R-:W-:Y:S01]  /*3120*/  SYNCS.ARRIVE.TRANS64.RED.A1T0 RZ, [UR6], RZ ;  /* 0x000000ffffff79a7 */ /* 0x000fe20008100406 */
[----:B------:R-:W-:Y:S01]  /*3130*/  ULOP3.LUT UR6, URZ, UR30, URZ, 0x33, !UPT ;  /* 0x0000001e3f067292 */ /* 0x000fe2000f8e333f */
[----:B------:R-:W-:Y:S01]  /*3140*/  IMAD R28, R104, -0xa0, R17 ;  /* 0xffffff60681c7824 */ /* 0x000fe200078e0211 */
[----:B------:R-:W-:Y:S01]  /*3150*/  ULDC UR14, c[0x0][0x9e0] ;  /* 0x00027800000e7ab9 */ /* 0x000fe20000000800 */
[----:B------:R-:W-:Y:S01]  /*3160*/  IMAD.IADD R29, R29, 0x1, -R18 ;  /* 0x000000011d1d7824 */ /* 0x000fe200078e0a12 */
[----:B------:R-:W2:Y:S01]  /*3170*/  MUFU.TANH R7, R7 ;  /* 0x0000000700077308 */ /* 0x000ea20000002400 */
[----:B------:R-:W-:Y:S01]  /*3180*/  VIADD R116, R30, 0xffffffff ;  /* 0xffffffff1e747836 */ /* 0x000fe20000000000 */
[----:B------:R-:W-:Y:S01]  /*3190*/  IADD3 R112, -R19, 0xa0, R28 ;  /* 0x000000a013707810 */ /* 0x000fe20007ffe11c */
[----:B------:R-:W-:-:S02]  /*31a0*/  VIADD R113, R29, UR14 ;  /* 0x0000000e1d717c36 */ /* 0x000fc40008000000 */
[----:B------:R-:W-:Y:S02]  /*31b0*/  VIADD R114, R29, UR6 ;  /* 0x000000061d727c36 */ /* 0x000fe40008000000 */
[----:B------:R-:W-:Y:S01]  /*31c0*/  IMAD.IADD R105, R116, 0x1, -R19 ;  /* 0x0000000174697824 */ /* 0x000fe200078e0a13 */
[----:B------:R-:W3:Y:S01]  /*31d0*/  MUFU.TANH R3, R3 ;  /* 0x0000000300037308 */ /* 0x000ee20000002400 */
[----:B0-----:R-:W-:Y:S01]  /*31e0*/  VIADDMNMX R108, R31, R113, R112, PT ;  /* 0x000000711f6c7246 */ /* 0x001fe20003800170 */
[----:B------:R-:W-:-:S06]  /*31f0*/  IMAD.IADD R109, R114, 0x1, R31 ;  /* 0x00000001726d7824 */ /* 0x000fcc00078e021f */
        /* <DEDUP_REMOVED lines=78> */
[----:B------:R-:W-:Y:S01]  /*36e0*/  IADD3 R30, -R18, R17, R31 ;  /* 0x00000011121e7210 */ /* 0x000fe20007ffe11f */
[----:B------:R-:W-:Y:S03]  /*36f0*/  BSSY B0, `(.L_x_8725) ;  /* 0x0000012000007945 */ /* 0x000fe60003800000 */
        /* <DEDUP_REMOVED lines=11> */
.L_x_8726:
[----:B------:R-:W-:Y:S02]  /*37b0*/  ULDC UR6, c[0x0][0x9e4] ;  /* 0x0002790000067ab9 */ /* 0x000fe40000000800 */
[----:B------:R-:W-:-:S05]  /*37c0*/  IMAD.U32 R35, RZ, RZ, UR6 ;  /* 0x00000006ff237e24 */ /* 0x000fca000f8e00ff */
[----:B------:R-:W-:-:S13]  /*37d0*/  ISETP.NE.AND P1, PT, R35, 0x1, PT ;  /* 0x000000012300780c */ /* 0x000fda0003f25270 */
[----:B------:R-:W1:Y:S02]  /*37e0*/  @P1 LDC.64 R28, c[0x0][0x9e8] ;  /* 0x00027a00ff1c1b82 */ /* 0x000e640000000a00 */
[----:B-1----:R-:W-:-:S05]  /*37f0*/  @P1 IMAD.HI.U32 R28, R30, R28, RZ ;  /* 0x0000001c1e1c1227 */ /* 0x002fca00078e00ff */
[----:B------:R-:W-:-:S07]  /*3800*/  @P1 SHF.R.U32.HI R30, RZ, R29, R28 ;  /* 0x0000001dff1e1219 */ /* 0x000fce000001161c */
.L_x_8727:
[----:B------:R-:W-:Y:S05]  /*3810*/  BSYNC B0 ;  /* 0x0000000000007941 */ /* 0x000fea0003800000 */
.L_x_8725:
[----:B------:R-:W-:-:S05]  /*3820*/  IMAD R30, R30, R35, R105 ;  /* 0x000000231e1e7224 */ /* 0x000fca00078e0269 */
[----:B------:R-:W-:Y:S02]  /*3830*/  VIADDMNMX R108, R30, R35, R108, PT ;  /* 0x000000231e6c7246 */ /* 0x000fe4000380016c */
[----:B------:R-:W-:-:S07]  /*3840*/  VIMNMX R109, R109, R30, !PT ;  /* 0x0000001e6d6d7248 */ /* 0x000fce0007fe0100 */
.L_x_8724:
        /* <DEDUP_REMOVED lines=9> */
[----:B------:R-:W-:Y:S02]  /*38e0*/  FSEL R88, R88, -INF , !P2 ;  /* 0xff80000058587808 */ /* 0x000fe40005000000 */
        /* <DEDUP_REMOVED lines=8> */
[----:B0-----:R-:W-:Y:S02]  /*3970*/  FSEL R90, R90, -INF , !P2 ;  /* 0xff8000005a5a7808 */ /* 0x001fe40005000000 */
        /* <DEDUP_REMOVED lines=100> */
[----:B------:R-:W-:Y:S01]  /*3fc0*/  FSEL R53, R68, -INF , !P2 ;  /* 0xff80000044357808 */ /* 0x000fe20005000000 */
[----:B-1----:R-:W-:Y:S01]  /*3fd0*/  IMAD.IADD R68, R114, 0x1, R103 ;  /* 0x0000000172447824 */ /* 0x002fe200078e0267 */
        /* <DEDUP_REMOVED lines=93> */
.L_x_8730:
[----:B------:R-:W-:Y:S02]  /*45b0*/  ULDC UR6, c[0x0][0x9e4] ;  /* 0x0002790000067ab9 */ /* 0x000fe40000000800 */
[----:B------:R-:W-:-:S05]  /*45c0*/  IMAD.U32 R86, RZ, RZ, UR6 ;  /* 0x00000006ff567e24 */ /* 0x000fca000f8e00ff */
[----:B------:R-:W-:-:S13]  /*45d0*/  ISETP.NE.AND P6, PT, R86, 0x1, PT ;  /* 0x000000015600780c */ /* 0x000fda0003fc5270 */
[----:B------:R-:W0:Y:S02]  /*45e0*/  @P6 LDC.64 R6, c[0x0][0x9e8] ;  /* 0x00027a00ff066b82 */ /* 0x000e240000000a00 */
[----:B0-----:R-:W-:-:S05]  /*45f0*/  @P6 IMAD.HI.U32 R6, R70, R6, RZ ;  /* 0x0000000646066227 */ /* 0x001fca00078e00ff */
[----:B------:R-:W-:-:S07]  /*4600*/  @P6 SHF.R.U32.HI R70, RZ, R7, R6 ;  /* 0x00000007ff466219 */ /* 0x000fce0000011606 */
.L_x_8731:
[----:B------:R-:W-:Y:S05]  /*4610*/  BSYNC B0 ;  /* 0x0000000000007941 */ /* 0x000fea0003800000 */
.L_x_8729:
[----:B------:R-:W-:-:S05]  /*4620*/  IMAD R105, R70, R86, R105 ;  /* 0x0000005646697224 */ /* 0x000fca00078e0269 */
[----:B------:R-:W-:Y:S02]  /*4630*/  VIADDMNMX R54, R105, R86, R54, PT ;  /* 0x0000005669367246 */ /* 0x000fe40003800136 */
[----:B------:R-:W-:-:S07]  /*4640*/  VIMNMX R68, R68, R105, !PT ;  /* 0x0000006944447248 */ /* 0x000fce0007fe0100 */
.L_x_8728:
[----:B------:R-:W-:Y:S01]  /*4650*/  ISETP.GT.AND P1, PT, R68, 0x1, !P1 ;  /* 0x000000014400780c */ /* 0x000fe20004f24270 */
[----:B------:R-:W-:Y:S01]  /*4660*/  ULDC UR28, c[0x0][0x988] ;  /* 0x00026200001c7ab9 */ /* 0x000fe20000000800 */
[----:B------:R-:W-:Y:S01]  /*4670*/  ISETP.NE.AND P6, PT, R125, RZ, PT ;  /* 0x000000ff7d00720c */ /* 0x000fe20003fc5270 */
[----:B------:R-:W-:Y:S01]  /*4680*/  UISETP.NE.AND UP1, UPT, UR52, URZ, UPT ;  /* 0x0000003f3400728c */ /* 0x000fe2000bf25270 */
[----:B------:R-:W-:Y:S01]  /*4690*/  ISETP.LT.OR P1, PT, R54, 0x2, P1 ;  /* 0x000000023600780c */ /* 0x000fe20000f21670 */
[----:B------:R-:W-:Y:S01]  /*46a0*/  UISETP.NE.AND UP0, UPT, UR51, URZ, UPT ;  /* 0x0000003f3300728c */ /* 0x000fe2000bf05270 */
[----:B------:R-:W-:Y:S01]  /*46b0*/  FMNMX.FTZ R7, R69, R55, !PT ;  /* 0x0000003745077209 */ /* 0x000fe20007810000 */
[----:B------:R-:W-:Y:S01]  /*46c0*/  UMOV UR10, UR39 ;  /* 0x00000027000a7c82 */ /* 0x000fe20008000000 */
[----:B------:R-:W-:Y:S02]  /*46d0*/  FSEL R6, R4, -INF , !P1 ;  /* 0xff80000004067808 */ /* 0x000fe40004800000 */
[----:B------:R-:W-:-:S02]  /*46e0*/  ISETP.NE.AND P1, PT, R115, RZ, PT ;  /* 0x000000ff7300720c */ /* 0x000fc40003f25270 */
[----:B------:R-:W-:Y:S02]  /*46f0*/  FMNMX.FTZ R70, R88, R7, !PT ;  /* 0x0000000758467209 */ /* 0x000fe40007810000 */
[----:B------:R-:W-:Y:S01]  /*4700*/  ISETP.GT.AND P1, PT, R68, 0x8, !P1 ;  /* 0x000000084400780c */ /* 0x000fe20004f24270 */
[----:B------:R-:W-:Y:S01]  /*4710*/  @UP1 ULDC UR6, c[0x0][0x44c] ;  /* 0x0001130000061ab9 */ /* 0x000fe20000000800 */
[----:B------:R-:W-:Y:S01]  /*4720*/  FMNMX.FTZ R7, R89, R70, !PT ;  /* 0x0000004659077209 */ /* 0x000fe20007810000 */
[----:B------:R-:W-:Y:S01]  /*4730*/  UIMAD.WIDE.U32 UR6, UR39, UR6, URZ ;  /* 0x00000006270672a5 */ /* 0x000fe2000f8e003f */
[----:B------:R-:W-:Y:S01]  /*4740*/  ISETP.LT.OR P1, PT, R54, 0x9, P1 ;  /* 0x000000093600780c */ /* 0x000fe20000f21670 */
[----:B------:R-:W-:Y:S01]  /*4750*/  @UP1 ULDC UR15, c[0x0][0x450] ;  /* 0x00011400000f1ab9 */ /* 0x000fe20000000800 */
[----:B------:R-:W-:Y:S01]  /*4760*/  FMNMX.FTZ R70, R90, R7, !PT ;  /* 0x000000075a467209 */ /* 0x000fe20007810000 */
[----:B------:R-:W-:Y:S01]  /*4770*/  @UP1 USHF.R.U32.HI UR10, URZ, UR15, UR7 ;  /* 0x0000000f3f0a1299 */ /* 0x000fe20008011607 */
        /* <DEDUP_REMOVED lines=57> */
[----:B------:R-:W-:Y:S02]  /*4b10*/  ISETP.GT.AND P1, PT, R68, 0x29, !P6 ;  /* 0x000000294400780c */ /* 0x000fe40007724270 */
[----:B------:R-:W-:Y:S02]  /*4b20*/  ISETP.NE.AND P6, PT, R136, RZ, PT ;  /* 0x000000ff8800720c */ /* 0x000fe40003fc5270 */
        /* <DEDUP_REMOVED lines=26> */
[C---:B------:R-:W-:Y:S02]  /*4cd0*/  ISETP.GT.AND P1, PT, R68.reuse, 0x39, !P1 ;  /* 0x000000394400780c */ /* 0x040fe40004f24270 */
[----:B------:R-:W-:Y:S01]  /*4ce0*/  ISETP.GT.AND P2, PT, R68, 0x89, !P2 ;  /* 0x000000894400780c */ /* 0x000fe20005744270 */
[----:B------:R-:W0:Y:S01]  /*4cf0*/  SHFL.BFLY PT, R7, R70, 0x2, 0x1f ;  /* 0x0c401f0046077f89 */ /* 0x000e2200000e0000 */
[----:B------:R-:W-:Y:S02]  /*4d00*/  ISETP.LT.OR P1, PT, R54, 0x3a, P1 ;  /* 0x0000003a3600780c */ /* 0x000fe40000f21670 */
[----:B------:R-:W-:Y:S02]  /*4d10*/  ISETP.GT.AND P3, PT, R68, 0x90, !P3 ;  /* 0x000000904400780c */ /* 0x000fe40005f64270 */
        /* <DEDUP_REMOVED lines=9> */
[----:B------:R-:W-:Y:S02]  /*4db0*/  ISETP.LT.OR P3, PT, R54, 0x91, P3 ;  /* 0x000000913600780c */ /* 0x000fe40001f61670 */
[----:B------:R-:W-:Y:S02]  /*4dc0*/  ISETP.GT.AND P1, PT, R68, 0x41, !P1 ;  /* 0x000000414400780c */ /* 0x000fe40004f24270 */
[----:B0-----:R-:W-:Y:S02]  /*4dd0*/  FMNMX.FTZ R7, R70, R7, !PT ;  /* 0x0000000746077209 */ /* 0x001fe40007810000 */
[----:B------:R-:W-:Y:S02]  /*4de0*/  ISETP.LT.OR P1, PT, R54, 0x42, P1 ;  /* 0x000000423600780c */ /* 0x000fe40000f21670 */
[----:B------:R-:W-:Y:S01]  /*4df0*/  FSEL R14, R14, -INF , !P2 ;  /* 0xff8000000e0e7808 */ /* 0x000fe20005000000 */
[----:B------:R-:W0:Y:S01]  /*4e00*/  SHFL.BFLY PT, R86, R7, 0x1, 0x1f ;  /* 0x0c201f0007567f89 */ /* 0x000e2200000e0000 */
[----:B------:R-:W-:-:S02]  /*4e10*/  FSEL R56, R56, -INF , !P1 ;  /* 0xff80000038387808 */ /* 0x000fc40004800000 */
[----:B------:R-:W-:Y:S02]  /*4e20*/  ISETP.NE.AND P1, PT, R132, RZ, PT ;  /* 0x000000ff8400720c */ /* 0x000fe40003f25270 */
[----:B------:R-:W-:Y:S02]  /*4e30*/  ISETP.LT.OR P4, PT, R54, 0x92, P4 ;  /* 0x000000923600780c */ /* 0x000fe40002781670 */
[----:B------:R-:W-:Y:S02]  /*4e40*/  ISETP.GT.AND P1, PT, R68, 0x48, !P1 ;  /* 0x000000484400780c */ /* 0x000fe40004f24270 */
[----:B------:R-:W-:Y:S02]  /*4e50*/  FSEL R24, R24, -INF , !P3 ;  /* 0xff80000018187808 */ /* 0x000fe40005800000 */
[C---:B------:R-:W-:Y:S02]  /*4e60*/  ISETP.LT.OR P1, PT, R54.reuse, 0x49, P1 ;  /* 0x000000493600780c */ /* 0x040fe40000f21670 */
[----:B------:R-:W-:-:S02]  /*4e70*/  ISETP.LT.OR P5, PT, R54, 0x99, P5 ;  /* 0x000000993600780c */ /* 0x000fc40002fa1670 */
[----:B------:R-:W-:Y:S02]  /*4e80*/  FSEL R59, R59, -INF , !P1 ;  /* 0xff8000003b3b7808 */ /* 0x000fe40004800000 */
[----:B------:R-:W-:Y:S02]  /*4e90*/  ISETP.NE.AND P1, PT, R133, RZ, PT ;  /* 0x000000ff8500720c */ /* 0x000fe40003f25270 */
[----:B------:R-:W-:Y:S02]  /*4ea0*/  FSEL R25, R25, -INF , !P4 ;  /* 0xff80000019197808 */ /* 0x000fe40006000000 */
[----:B------:R-:W-:Y:S02]  /*4eb0*/  ISETP.GT.AND P1, PT, R68, 0x49, !P1 ;  /* 0x000000494400780c */ /* 0x000fe40004f24270 */
[----:B------:R-:W-:Y:S02]  /*4ec0*/  FSEL R27, R27, -INF , !P5 ;  /* 0xff8000001b1b7808 */ /* 0x000fe40006800000 */
[----:B------:R-:W-:-:S02]  /*4ed0*/  ISETP.LT.OR P1, PT, R54, 0x4a, P1 ;  /* 0x0000004a3600780c */ /* 0x000fc40000f21670 */
[----:B0-----:R-:W-:Y:S02]  /*4ee0*/  FMNMX.FTZ R9, R7, R86, !PT ;  /* 0x0000005607097209 */ /* 0x001fe40007810000 */
[----:B------:R-:W-:Y:S02]  /*4ef0*/  FSEL R58, R58, -INF , !P1 ;  /* 0xff8000003a3a7808 */ /* 0x000fe40004800000 */
[----:B------:R-:W-:Y:S02]  /*4f00*/  ISETP.NE.AND P1, PT, R134, RZ, PT ;  /* 0x000000ff8600720c */ /* 0x000fe40003f25270 */
[----:B------:R-:W-:Y:S02]  /*4f10*/  R2UR UR11, R106 ;  /* 0x000000006a0b72ca */ /* 0x000fe400000e0000 */
[----:B------:R-:W-:-:S04]  /*4f20*/  ISETP.GT.AND P1, PT, R68, 0x50, !P1 ;  /* 0x000000504400780c */ /* 0x000fc80004f24270 */
[----:B------:R-:W-:-:S04]  /*4f30*/  ISETP.LT.OR P1, PT, R54, 0x51, P1 ;  /* 0x000000513600780c */ /* 0x000fc80000f21670 */
[----:B------:R-:W-:Y:S02]  /*4f40*/  FSEL R61, R61, -INF , !P1 ;  /* 0xff8000003d3d7808 */ /* 0x000fe40004800000 */
[----:B------:R-:W-:Y:S01]  /*4f50*/  ISETP.NE.AND P1, PT, R135, RZ, PT ;  /* 0x000000ff8700720c */ /* 0x000fe20003f25270 */
[----:B------:R-:W-:-:S03]  /*4f60*/  UIADD3 UR6, UR11, UR10, URZ ;  /* 0x0000000a0b067290 */ /* 0x000fc6000fffe03f */
[----:B------:R-:W-:Y:S01]  /*4f70*/  ISETP.GT.AND P1, PT, R68, 0x51, !P1 ;  /* 0x000000514400780c */ /* 0x000fe20004f24270 */
[----:B------:R-:W-:-:S03]  /*4f80*/  UIADD3 UR14, UR6, UR14, URZ ;  /* 0x0000000e060e7290 */ /* 0x000fc6000fffe03f */
        /* <DEDUP_REMOVED lines=47> */
[----:B------:R-:W-:Y:S01]  /*5280*/  ISETP.NE.AND P6, PT, R98, RZ, PT ;  /* 0x000000ff6200720c */ /* 0x000fe20003fc5270 */
[----:B------:R-:W-:Y:S01]  /*5290*/  IMAD.U32 R98, RZ, RZ, UR28 ;  /* 0x0000001cff627e24 */ /* 0x000fe2000f8e00ff */
[----:B------:R-:W-:-:S03]  /*52a0*/  ISETP.LT.OR P1, PT, R54, 0x82, P1 ;  /* 0x000000823600780c */ /* 0x000fc60000f21670 */
[----:B------:R-:W-:Y:S01]  /*52b0*/  FFMA.FTZ R98, R9, R98, -8 ;  /* 0xc100000009627423 */ /* 0x000fe20000010062 */
        /* <DEDUP_REMOVED lines=19> */
[----:B------:R-:W-:Y:S01]  /*53f0*/  MUFU.EX2 R3, R3 ;  /* 0x0000000300037308 */ /* 0x000fe20000000800 */
[----:B------:R-:W-:Y:S01]  /*5400*/  ISETP.NE.AND P1, PT, R99, RZ, PT ;  /* 0x000000ff6300720c */ /* 0x000fe20003f25270 */
[--C-:B------:R-:W-:Y:S01]  /*5410*/  FFMA.FTZ R95, R95, UR28, -R98.reuse ;  /* 0x0000001c5f5f7c23 */ /* 0x100fe20008010862 */
[----:B------:R-:W-:Y:S01]  /*5420*/  FMNMX.FTZ R92, R8, R89, !PT ;  /* 0x00000059085c7209 */ /* 0x000fe20007810000 */
[--C-:B------:R-:W-:Y:S01]  /*5430*/  FFMA.FTZ R78, R78, UR28, -R98.reuse ;  /* 0x0000001c4e4e7c23 */ /* 0x100fe20008010862 */
[C---:B------:R-:W-:Y:S01]  /*5440*/  ISETP.GT.AND P1, PT, R68.reuse, 0x88, !P1 ;  /* 0x000000884400780c */ /* 0x040fe20004f24270 */
[--C-:B------:R-:W-:Y:S01]  /*5450*/  FFMA.FTZ R79, R79, UR28, -R98.reuse ;  /* 0x0000001c4f4f7c23 */ /* 0x100fe20008010862 */
[----:B------:R-:W-:Y:S01]  /*5460*/  FMNMX.FTZ R89, R11, R92, !PT ;  /* 0x0000005c0b597209 */ /* 0x000fe20007810000 */
[----:B------:R-:W-:Y:S01]  /*5470*/  MUFU.EX2 R71, R93 ;  /* 0x0000005d00477308 */ /* 0x000fe20000000800 */
[----:B------:R-:W-:Y:S01]  /*5480*/  ISETP.GT.AND P6, PT, R68, 0x99, !P6 ;  /* 0x000000994400780c */ /* 0x000fe200077c4270 */
[--C-:B------:R-:W-:Y:S01]  /*5490*/  FFMA.FTZ R80, R80, UR28, -R98.reuse ;  /* 0x0000001c50507c23 */ /* 0x100fe20008010862 */
[----:B------:R-:W-:Y:S01]  /*54a0*/  FMNMX.FTZ R94, R10, R89, !PT ;  /* 0x000000590a5e7209 */ /* 0x000fe20007810000 */
[--C-:B------:R-:W-:Y:S01]  /*54b0*/  FFMA.FTZ R81, R81, UR28, -R98.reuse ;  /* 0x0000001c51517c23 */ /* 0x100fe20008010862 */
[----:B------:R-:W-:Y:S01]  /*54c0*/  ISETP.LT.OR P1, PT, R54, 0x89, P1 ;  /* 0x000000893600780c */ /* 0x000fe20000f21670 */
[--C-:B------:R-:W-:Y:S01]  /*54d0*/  FFMA.FTZ R82, R82, UR28, -R98.reuse ;  /* 0x0000001c52527c23 */ /* 0x100fe20008010862 */
[----:B------:R-:W-:Y:S01]  /*54e0*/  FMNMX.FTZ R89, R13, R94, !PT ;  /* 0x0000005e0d597209 */ /* 0x000fe20007810000 */
[----:B------:R-:W-:Y:S01]  /*54f0*/  MUFU.EX2 R70, R70 ;  /* 0x0000004600467308 */ /* 0x000fe20000000800 */
[----:B------:R-:W-:Y:S01]  /*5500*/  FSEL R21, R21, -INF , !P1 ;  /* 0xff80000015157808 */ /* 0x000fe20004800000 */
        /* <DEDUP_REMOVED lines=10> */
[----:B------:R-:W-:Y:S01]  /*55b0*/  IMAD.U32 R50, RZ, RZ, UR28 ;  /* 0x0000001cff327e24 */ /* 0x000fe2000f8e00ff */
        /* <DEDUP_REMOVED lines=8> */
[----:B------:R-:W0:Y:S01]  /*5640*/  MUFU.EX2 R86, R86 ;  /* 0x0000005600567308 */ /* 0x000e220000000800 */
        /* <DEDUP_REMOVED lines=16> */
[----:B0-----:R-:W-:Y:S01]  /*5750*/  F2FP.SATFINITE.E4M3.F32.PACK_AB_MERGE_C R184, R86, R7, RZ ;  /* 0x0000000756b8723e */ /* 0x001fe200048070ff */
[--C-:B------:R-:W-:Y:S01]  /*5760*/  FFMA.FTZ R28, R28, UR28, -R98.reuse ;  /* 0x0000001c1c1c7c23 */ /* 0x100fe20008010862 */
[----:B------:R-:W-:Y:S01]  /*5770*/  FMNMX.FTZ R89, R57, R96, !PT ;  /* 0x0000006039597209 */ /* 0x000fe20007810000 */
[----:B------:R-:W-:Y:S01]  /*5780*/  FFMA.FTZ R29, R29, UR28, -R98 ;  /* 0x0000001c1d1d7c23 */ /* 0x000fe20008010862 */
[----:B------:R-:W-:Y:S01]  /*5790*/  F2FP.SATFINITE.E4M3.F32.PACK_AB_MERGE_C R184, R70, R3, R184 ;  /* 0x0000000346b8723e */ /* 0x000fe200048070b8 */
[--C-:B------:R-:W-:Y:S01]  /*57a0*/  FFMA.FTZ R34, R34, UR28, -R98.reuse ;  /* 0x0000001c22227c23 */ /* 0x100fe20008010862 */
[----:B------:R-:W-:Y:S01]  /*57b0*/  FMNMX.FTZ R96, R56, R89, !PT ;  /* 0x0000005938607209 */ /* 0x000fe20007810000 */
[----:B------:R-:W-:Y:S01]  /*57c0*/  MUFU.EX2 R92, R95 ;  /* 0x0000005f005c7308 */ /* 0x000fe20000000800 */
[----:B------:R-:W-:-:S02]  /*57d0*/  FFMA.FTZ R33, R33, UR28, -R98 ;  /* 0x0000001c21217c23 */ /* 0x000fc40008010862 */
[----:B------:R-:W-:-:S04]  /*57e0*/  FMNMX.FTZ R89, R59, R96, !PT ;  /* 0x000000603b597209 */ /* 0x000fc80007810000 */
[----:B------:R-:W-:Y:S01]  /*57f0*/  FMNMX.FTZ R96, R58, R89, !PT ;  /* 0x000000593a607209 */ /* 0x000fe20007810000 */
[----:B------:R-:W-:Y:S03]  /*5800*/  MUFU.EX2 R69, R69 ;  /* 0x0000004500457308 */ /* 0x000fe60000000800 */
[----:B------:R-:W-:-:S04]  /*5810*/  FMNMX.FTZ R89, R61, R96, !PT ;  /* 0x000000603d597209 */ /* 0x000fc80007810000 */
[----:B------:R-:W-:Y:S01]  /*5820*/  FMNMX.FTZ R89, R60, R89, !PT ;  /* 0x000000593c597209 */ /* 0x000fe20007810000 */
[----:B------:R-:W0:Y:S03]  /*5830*/  MUFU.EX2 R90, R90 ;  /* 0x0000005a005a7308 */ /* 0x000e260000000800 */
[----:B------:R-:W-:-:S04]  /*5840*/  FMNMX.FTZ R96, R62, R89, !PT ;  /* 0x000000593e607209 */ /* 0x000fc80007810000 */
[----:B------:R-:W-:Y:S01]  /*5850*/  FMNMX.FTZ R89, R63, R96, !PT ;  /* 0x000000603f597209 */ /* 0x000fe20007810000 */
[----:B------:R-:W-:Y:S03]  /*5860*/  MUFU.EX2 R91, R91 ;  /* 0x0000005b005b7308 */ /* 0x000fe60000000800 */
[----:B------:R-:W-:-:S04]  /*5870*/  FMNMX.FTZ R96, R40, R89, !PT ;  /* 0x0000005928607209 */ /* 0x000fc80007810000 */
[----:B------:R-:W-:Y:S01]  /*5880*/  FMNMX.FTZ R89, R41, R96, !PT ;  /* 0x0000006029597209 */ /* 0x000fe20007810000 */
[----:B------:R-:W1:Y:S01]  /*5890*/  MUFU.EX2 R94, R94 ;  /* 0x0000005e005e7308 */ /* 0x000e620000000800 */
[----:B0-----:R-:W-:Y:S02]  /*58a0*/  F2FP.SATFINITE.E4M3.F32.PACK_AB_MERGE_C R186, R90, R69, RZ ;  /* 0x000000455aba723e */ /* 0x001fe400048070ff */
[----:B------:R-:W-:Y:S02]  /*58b0*/  FMNMX.FTZ R96, R42, R89, !PT ;  /* 0x000000592a607209 */ /* 0x000fe40007810000 */
[----:B------:R-:W-:Y:S02]  /*58c0*/  F2FP.SATFINITE.E4M3.F32.PACK_AB_MERGE_C R186, R88, R55, R186 ;  /* 0x0000003758ba723e */ /* 0x000fe400048070ba */
[----:B------:R-:W-:Y:S01]  /*58d0*/  FMNMX.FTZ R89, R43, R96, !PT ;  /* 0x000000602b597209 */ /* 0x000fe20007810000 */
[----:B------:R-:W-:Y:S03]  /*58e0*/  MUFU.EX2 R78, R78 ;  /* 0x0000004e004e7308 */ /* 0x000fe60000000800 */
[----:B------:R-:W-:-:S04]  /*58f0*/  FMNMX.FTZ R96, R44, R89, !PT ;  /* 0x000000592c607209 */ /* 0x000fc80007810000 */
[----:B------:R-:W-:Y:S01]  /*5900*/  FMNMX.FTZ R89, R45, R96, !PT ;  /* 0x000000602d597209 */ /* 0x000fe20007810000 */
[----:B------:R-:W-:Y:S01]  /*5910*/  MUFU.EX2 R79, R79 ;  /* 0x0000004f004f7308 */ /* 0x000fe20000000800 */
[----:B-1----:R-:W-:Y:S02]  /*5920*/  F2FP.SATFINITE.E4M3.F32.PACK_AB_MERGE_C R180, R94, R91, RZ ;  /* 0x0000005b5eb4723e */ /* 0x002fe400048070ff */
[----:B------:R-:W-:Y:S02]  /*5930*/  FMNMX.FTZ R96, R46, R89, !PT ;  /* 0x000000592e607209 */ /* 0x000fe40007810000 */
[----:B------:R-:W-:Y:S02]  /*5940*/  F2FP.SATFINITE.E4M3.F32.PACK_AB_MERGE_C R180, R92, R71, R180 ;  /* 0x000000475cb4723e */ /* 0x000fe400048070b4 */
        /* <DEDUP_REMOVED lines=13> */
[----:B------:R-:W-:Y:S04]  /*5a20*/  MUFU.EX2 R84, R84 ;  /* 0x0000005400547308 */ /* 0x000fe80000000800 */
[----:B------:R-:W0:Y:S04]  /*5a30*/  SHFL.BFLY PT, R68, R89, 0x2, 0x1f ;  /* 0x0c401f0059447f89 */ /* 0x000e2800000e0000 */
[----:B------:R-:W1:Y:S08]  /*5a40*/  MUFU.EX2 R85, R85 ;  /* 0x0000005500557308 */ /* 0x000e700000000800 */
        /* <DEDUP_REMOVED lines=10> */
[----:B------:R-:W-:-:S02]  /*5af0*/  FFMA.FTZ R93, R89, R50, -8 ;  /* 0xc1000000595d7423 */ /* 0x000fc40000010032 */
[----:B------:R-:W-:Y:S03]  /*5b00*/  MUFU.EX2 R53, R53 ;  /* 0x0000003500357308 */ /* 0x000fe60000000800 */
[----:B------:R-:W-:Y:S02]  /*5b10*/  FSEL R93, R93, RZ, P1 ;  /* 0x000000ff5d5d7208 */ /* 0x000fe40000800000 */
[----:B------:R-:W-:-:S03]  /*5b20*/  PLOP3.LUT P1, PT, PT, PT, UP0, 0x40, 0x0 ;  /* 0x000000000000781c */ /* 0x000fc60003f2e808 */
        /* <DEDUP_REMOVED lines=10> */
[----:B------:R-:W-:Y:S01]  /*5bd0*/  FADD.FTZ R76, R3, R70 ;  /* 0x00000046034c7221 */ /* 0x000fe20000010000 */
[----:B------:R-:W-:-:S01]  /*5be0*/  FFMA.FTZ R20, R57, UR28, -R93 ;  /* 0x0000001c39147c23 */ /* 0x000fc2000801085d */
[--C-:B------:R-:W-:Y:S01]  /*5bf0*/  FFMA.FTZ R95, R8, UR28, -R93.reuse ;  /* 0x0000001c085f7c23 */ /* 0x100fe2000801085d */
        /* <DEDUP_REMOVED lines=12> */
[----:B------:R-:W-:-:S01]  /*5cc0*/  FFMA.FTZ R68, R73, UR28, -R93 ;  /* 0x0000001c49447c23 */ /* 0x000fc2000801085d */
[----:B------:R-:W-:Y:S01]  /*5cd0*/  FADD.FTZ R61, R55, R60 ;  /* 0x0000003c373d7221 */ /* 0x000fe20000010000 */
[----:B------:R-:W-:-:S01]  /*5ce0*/  FFMA.FTZ R73, R72, UR28, -R93 ;  /* 0x0000001c48497c23 */ /* 0x000fc2000801085d */
[--C-:B------:R-:W-:Y:S01]  /*5cf0*/  FFMA.FTZ R72, R77, UR28, -R93.reuse ;  /* 0x0000001c4d487c23 */ /* 0x100fe2000801085d */
[----:B------:R-:W-:-:S01]  /*5d00*/  FFMA.FTZ R41, R41, UR28, -R93 ;  /* 0x0000001c29297c23 */ /* 0x000fc2000801085d */
[--C-:B------:R-:W-:Y:S01]  /*5d10*/  FFMA.FTZ R62, R62, UR28, -R93.reuse ;  /* 0x0000001c3e3e7c23 */ /* 0x100fe2000801085d */
[----:B------:R-:W-:-:S01]  /*5d20*/  FFMA.FTZ R63, R63, UR28, -R93 ;  /* 0x0000001c3f3f7c23 */ /* 0x000fc2000801085d */
[----:B------:R-:W3:Y:S01]  /*5d30*/  MUFU.EX2 R95, R95 ;  /* 0x0000005f005f7308 */ /* 0x000ee20000000800 */
[----:B-1----:R-:W-:Y:S01]  /*5d40*/  F2FP.SATFINITE.E4M3.F32.PACK_AB_MERGE_C R55, R85, R84, RZ ;  /* 0x000000545537723e */ /* 0x002fe200048070ff */
        /* <DEDUP_REMOVED lines=16> */
[----:B------:R-:W-:Y:S01]  /*5e50*/  FFMA.FTZ R26, R26, UR28, -R93 ;  /* 0x0000001c1a1a7c23 */ /* 0x000fe2000801085d */
[----:B------:R-:W-:-:S05]  /*5e60*/  F2FP.SATFINITE.E4M3.F32.PACK_AB_MERGE_C R176, R83, R82, R55 ;  /* 0x0000005253b0723e */ /* 0x000fca0004807037 */
[----:B------:R-:W5:Y:S01]  /*5e70*/  MUFU.EX2 R11, R11 ;  /* 0x0000000b000b7308 */ /* 0x000f620000000800 */
[----:B----4-:R-:W-:-:S01]  /*5e80*/  FADD.FTZ R58, R88, R61 ;  /* 0x0000003d583a7221 */ /* 0x010fc20000010000 */
[----:B0-----:R-:W-:-:S03]  /*5e90*/  FADD.FTZ R61, R50, R87 ;  /* 0x00000057323d7221 */ /* 0x001fc60000010000 */
[----:B------:R-:W-:Y:S01]  /*5ea0*/  FADD.FTZ R99, R69, R58 ;  /* 0x0000003a45637221 */ /* 0x000fe20000010000 */
[----:B--2---:R-:W-:-:S02]  /*5eb0*/  FADD.FTZ R58, R4, R61 ;  /* 0x0000003d043a7221 */ /* 0x004fc40000010000 */
[----:B------:R-:W0:Y:S01]  /*5ec0*/  MUFU.EX2 R8, R8 ;  /* 0x0000000800087308 */ /* 0x000e220000000800 */
[----:B------:R-:W-:-:S01]  /*5ed0*/  FADD.FTZ R60, R90, R99 ;  /* 0x000000635a3c7221 */ /* 0x000fc20000010000 */
[C---:B---3--:R-:W-:Y:S01]  /*5ee0*/  FADD.FTZ R61, R95.reuse, R58 ;  /* 0x0000003a5f3d7221 */ /* 0x048fe20000010000 */
[----:B------:R-:W-:Y:S02]  /*5ef0*/  F2FP.SATFINITE.E4M3.F32.PACK_AB_MERGE_C R95, R95, R4, RZ ;  /* 0x000000045f5f723e */ /* 0x000fe400048070ff */
[----:B------:R-:W-:Y:S01]  /*5f00*/  FADD.FTZ R99, R71, R60 ;  /* 0x0000003c47637221 */ /* 0x000fe20000010000 */
[----:B-1----:R-:W-:-:S01]  /*5f10*/  FADD.FTZ R58, R6, R61 ;  /* 0x0000003d063a7221 */ /* 0x002fc20000010000 */
[----:B------:R-:W-:Y:S01]  /*5f20*/  F2FP.SATFINITE.E4M3.F32.PACK_AB_MERGE_C R185, R87, R50, R95 ;  /* 0x0000003257b9723e */ /* 0x000fe2000480705f */
        /* <DEDUP_REMOVED lines=10> */
[----:B------:R-:W-:-:S04]  /*5fd0*/  F2FP.SATFINITE.E4M3.F32.PACK_AB_MERGE_C R8, R97, R8, RZ ;  /* 0x000000086108723e */ /* 0x000fc800048070ff */
[----:B------:R-:W-:Y:S01]  /*5fe0*/  F2FP.SATFINITE.E4M3.F32.PACK_AB_MERGE_C R187, R11, R6, R8 ;  /* 0x000000060bbb723e */ /* 0x000fe20004807008 */
[----:B------:R-:W-:Y:S01]  /*5ff0*/  VIADD R8, R104, 0xfffffffe ;  /* 0xfffffffe68087836 */ /* 0x000fe20000000000 */
        /* <DEDUP_REMOVED lines=20> */
[----:B------:R0:W-:Y:S01]  /*6140*/  MUFU.EX2 R7, R41 ;  /* 0x0000002900077308 */ /* 0x0001e20000000800 */
[----:B-1----:R-:W-:-:S07]  /*6150*/  FADD.FTZ R58, R20, R3 ;  /* 0x00000003143a7221 */ /* 0x002fce0000010000 */
[----:B------:R-:W1:Y:S01]  /*6160*/  MUFU.EX2 R74, R74 ;  /* 0x0000004a004a7308 */ /* 0x000e620000000800 */
[----:B0-----:R-:W-:-:S01]  /*6170*/  FADD.FTZ R41, R79, R60 ;  /* 0x0000003c4f297221 */ /* 0x001fc20000010000 */
[----:B--2---:R-:W-:-:S03]  /*6180*/  FADD.FTZ R3, R57, R58 ;  /* 0x0000003a39037221 */ /* 0x004fc60000010000 */
[----:B------:R-:W-:Y:S01]  /*6190*/  FADD.FTZ R60, R80, R41 ;  /* 0x00000029503c7221 */ /* 0x000fe20000010000 */
[C---:B------:R-:W-:Y:S02]  /*61a0*/  F2FP.SATFINITE.E4M3.F32.PACK_AB_MERGE_C R80, R81.reuse, R80, RZ ;  /* 0x000000505150723e */ /* 0x040fe400048070ff */
[----:B------:R-:W0:Y:S01]  /*61b0*/  MUFU.EX2 R56, R56 ;  /* 0x0000003800387308 */ /* 0x000e220000000800 */
[----:B------:R-:W-:-:S01]  /*61c0*/  FADD.FTZ R81, R81, R60 ;  /* 0x0000003c51517221 */ /* 0x000fc20000010000 */
[----:B------:R-:W-:-:S03]  /*61d0*/  F2FP.SATFINITE.E4M3.F32.PACK_AB_MERGE_C R182, R79, R78, R80 ;  /* 0x0000004e4fb6723e */ /* 0x000fc60004807050 */
[----:B------:R-:W-:-:S03]  /*61e0*/  FADD.FTZ R60, R82, R81 ;  /* 0x00000051523c7221 */ /* 0x000fc60000010000 */
[----:B------:R-:W2:Y:S01]  /*61f0*/  MUFU.EX2 R59, R59 ;  /* 0x0000003b003b7308 */ /* 0x000ea20000000800 */
[----:B------:R-:W-:-:S01]  /*6200*/  FADD.FTZ R41, R83, R60 ;  /* 0x0000003c53297221 */ /* 0x000fc20000010000 */
[----:B-1----:R-:W-:Y:S01]  /*6210*/  FADD.FTZ R58, R74, R3 ;  /* 0x000000034a3a7221 */ /* 0x002fe20000010000 */
[C---:B------:R-:W-:Y:S02]  /*6220*/  F2FP.SATFINITE.E4M3.F32.PACK_AB_MERGE_C R74, R77.reuse, R74, RZ ;  /* 0x0000004a4d4a723e */ /* 0x040fe400048070ff */
[----:B------:R-:W-:Y:S01]  /*6230*/  FADD.FTZ R84, R84, R41 ;  /* 0x0000002954547221 */ /* 0x000fe20000010000 */
[----:B------:R-:W-:-:S01]  /*6240*/  FADD.FTZ R3, R77, R58 ;  /* 0x0000003a4d037221 */ /* 0x000fc20000010000 */
[----:B------:R-:W-:Y:S01]  /*6250*/  F2FP.SATFINITE.E4M3.F32.PACK_AB_MERGE_C R41, R67, R66, RZ ;  /* 0x000000424329723e */ /* 0x000fe200048070ff */
[----:B------:R-:W1:Y:S01]  /*6260*/  MUFU.EX2 R62, R62 ;  /* 0x0000003e003e7308 */ /* 0x000e620000000800 */
[----:B------:R-:W-:-:S01]  /*6270*/  FADD.FTZ R85, R85, R84 ;  /* 0x0000005455557221 */ /* 0x000fc20000010000 */
[----:B0-----:R-:W-:Y:S01]  /*6280*/  FADD.FTZ R4, R56, R3 ;  /* 0x0000000338047221 */ /* 0x001fe20000010000 */
[----:B------:R-:W-:-:S02]  /*6290*/  F2FP.SATFINITE.E4M3.F32.PACK_AB_MERGE_C R178, R65, R64, R41 ;  /* 0x0000004041b2723e */ /* 0x000fc40004807029 */
[----:B------:R-:W-:Y:S01]  /*62a0*/  FADD.FTZ R60, R64, R85 ;  /* 0x00000055403c7221 */ /* 0x000fe20000010000 */
[----:B------:R-:W-:Y:S02]  /*62b0*/  F2FP.SATFINITE.E4M3.F32.PACK_AB_MERGE_C R41, R54, R51, RZ ;  /* 0x000000333629723e */ /* 0x000fe400048070ff */
[----:B------:R-:W0:Y:S01]  /*62c0*/  MUFU.EX2 R63, R63 ;  /* 0x0000003f003f7308 */ /* 0x000e220000000800 */
[----:B------:R-:W-:-:S01]  /*62d0*/  FADD.FTZ R65, R65, R60 ;  /* 0x0000003c41417221 */ /* 0x000fc20000010000 */
[----:B--2---:R-:W-:Y:S01]  /*62e0*/  FADD.FTZ R3, R59, R4 ;  /* 0x000000043b037221 */ /* 0x004fe20000010000 */
[----:B------:R-:W-:Y:S02]  /*62f0*/  F2FP.SATFINITE.E4M3.F32.PACK_AB_MERGE_C R177, R57, R20, R74 ;  /* 0x0000001439b1723e */ /* 0x000fe4000480704a */
[----:B------:R-:W-:-:S03]  /*6300*/  FADD.FTZ R66, R66, R65 ;  /* 0x0000004142427221 */ /* 0x000fc60000010000 */
[----:B------:R-:W2:Y:S01]  /*6310*/  MUFU.EX2 R52, R52 ;  /* 0x0000003400347308 */ /* 0x000ea20000000800 */
[----:B-1----:R-:W-:-:S01]  /*6320*/  FADD.FTZ R4, R62, R3 ;  /* 0x000000033e047221 */ /* 0x002fc20000010000 */
[----:B------:R-:W-:-:S06]  /*6330*/  FADD.FTZ R66, R67, R66 ;  /* 0x0000004243427221 */ /* 0x000fcc0000010000 */
[----:B------:R-:W1:Y:S01]  /*6340*/  MUFU.EX2 R40, R40 ;  /* 0x0000002800287308 */ /* 0x000e620000000800 */
[----:B0-----:R-:W-:-:S01]  /*6350*/  FADD.FTZ R3, R63, R4 ;  /* 0x000000043f037221 */ /* 0x001fc20000010000 */
[----:B------:R-:W-:-:S04]  /*6360*/  F2FP.SATFINITE.E4M3.F32.PACK_AB_MERGE_C R62, R63, R62, RZ ;  /* 0x0000003e3f3e723e */ /* 0x000fc800048070ff */
[----:B------:R-:W-:Y:S02]  /*6370*/  F2FP.SATFINITE.E4M3.F32.PACK_AB_MERGE_C R179, R59, R56, R62 ;  /* 0x000000383bb3723e */ /* 0x000fe4000480703e */
[----:B------:R-:W0:Y:S01]  /*6380*/  MUFU.EX2 R42, R42 ;  /* 0x0000002a002a7308 */ /* 0x000e220000000800 */
[----:B--2---:R-:W-:Y:S01]  /*6390*/  F2FP.SATFINITE.E4M3.F32.PACK_AB_MERGE_C R172, R52, R53, R41 ;  /* 0x0000003534ac723e */ /* 0x004fe20004807029 */
[----:B------:R-:W-:-:S04]  /*63a0*/  FADD.FTZ R53, R53, R66 ;  /* 0x0000004235357221 */ /* 0x000fc80000010000 */
[----:B------:R-:W-:Y:S02]  /*63b0*/  FADD.FTZ R52, R52, R53 ;  /* 0x0000003534347221 */ /* 0x000fe40000010000 */
[----:B------:R-:W-:Y:S01]  /*63c0*/  MUFU.EX2 R39, R39 ;  /* 0x0000002700277308 */ /* 0x000fe20000000800 */
[----:B-1----:R-:W-:-:S01]  /*63d0*/  FADD.FTZ R4, R40, R3 ;  /* 0x0000000328047221 */ /* 0x002fc20000010000 */
[----:B------:R-:W-:-:S03]  /*63e0*/  FADD.FTZ R51, R51, R52 ;  /* 0x0000003433337221 */ /* 0x000fc60000010000 */
[----:B------:R-:W-:Y:S01]  /*63f0*/  FADD.FTZ R3, R7, R4 ;  /* 0x0000000407037221 */ /* 0x000fe20000010000 */
[----:B------:R-:W-:-:S02]  /*6400*/  FADD.FTZ R54, R54, R51 ;  /* 0x0000003336367221 */ /* 0x000fc40000010000 */
        /* <DEDUP_REMOVED lines=9> */
[----:B------:R-:W-:Y:S08]  /*64a0*/  MUFU.EX2 R36, R36 ;  /* 0x0000002400247308 */ /* 0x000ff00000000800 */
[----:B------:R-:W0:Y:S01]  /*64b0*/  MUFU.EX2 R35, R35 ;  /* 0x0000002300237308 */ /* 0x000e220000000800 */
[----:B-1----:R-:W-:Y:S01]  /*64c0*/  F2FP.SATFINITE.E4M3.F32.PACK_AB_MERGE_C R174, R32, R31, R41 ;  /* 0x0000001f20ae723e */ /* 0x002fe20004807029 */
[----:B------:R-:W-:-:S04]  /*64d0*/  FADD.FTZ R31, R31, R54 ;  /* 0x000000361f1f7221 */ /* 0x000fc80000010000 */
[----:B------:R-:W-:Y:S02]  /*64e0*/  FADD.FTZ R32, R32, R31 ;  /* 0x0000001f20207221 */ /* 0x000fe40000010000 */
[----:B------:R-:W1:Y:S02]  /*64f0*/  MUFU.EX2 R44, R44 ;  /* 0x0000002c002c7308 */ /* 0x000e640000000800 */
[----:B------:R-:W-:-:S04]  /*6500*/  FADD.FTZ R39, R39, R32 ;  /* 0x0000002027277221 */ /* 0x000fc80000010000 */
[----:B------:R-:W-:Y:S02]  /*6510*/  FADD.FTZ R39, R38, R39 ;  /* 0x0000002726277221 */ /* 0x000fe40000010000 */
[----:B------:R-:W-:Y:S01]  /*6520*/  MUFU.EX2 R30, R30 ;  /* 0x0000001e001e7308 */ /* 0x000fe20000000800 */
[----:B0-----:R-:W-:-:S07]  /*6530*/  F2FP.SATFINITE.E4M3.F32.PACK_AB_MERGE_C R3, R35, R36, RZ ;  /* 0x000000242303723e */ /* 0x001fce00048070ff */
[----:B------:R-:W0:Y:S01]  /*6540*/  MUFU.EX2 R37, R37 ;  /* 0x0000002500257308 */ /* 0x000e220000000800 */
[----:B-1----:R-:W-:-:S07]  /*6550*/  FADD.FTZ R4, R44, R43 ;  /* 0x0000002b2c047221 */ /* 0x002fce0000010000 */
        /* <DEDUP_REMOVED lines=9> */
[----:B------:R-:W1:Y:S01]  /*65f0*/  MUFU.EX2 R48, R48 ;  /* 0x0000003000307308 */ /* 0x000e620000000800 */
[----:B--2---:R-:W-:-:S07]  /*6600*/  FADD.FTZ R4, R46, R3 ;  /* 0x000000032e047221 */ /* 0x004fce0000010000 */
[----:B------:R-:W-:Y:S01]  /*6610*/  MUFU.EX2 R28, R28 ;  /* 0x0000001c001c7308 */ /* 0x000fe20000000800 */
[C---:B0-----:R-:W-:Y:S01]  /*6620*/  F2FP.SATFINITE.E4M3.F32.PACK_AB_MERGE_C R46, R47.reuse, R46, RZ ;  /* 0x0000002e2f2e723e */ /* 0x041fe200048070ff */
[----:B------:R-:W-:-:S03]  /*6630*/  FADD.FTZ R47, R47, R4 ;  /* 0x000000042f2f7221 */ /* 0x000fc60000010000 */
[----:B------:R-:W-:-:S03]  /*6640*/  F2FP.SATFINITE.E4M3.F32.PACK_AB_MERGE_C R175, R45, R44, R46 ;  /* 0x0000002c2daf723e */ /* 0x000fc6000480702e */
[----:B------:R-:W0:Y:S01]  /*6650*/  MUFU.EX2 R29, R29 ;  /* 0x0000001d001d7308 */ /* 0x000e220000000800 */
[----:B-1----:R-:W-:-:S07]  /*6660*/  FADD.FTZ R4, R48, R47 ;  /* 0x0000002f30047221 */ /* 0x002fce0000010000 */
[----:B------:R-:W1:Y:S08]  /*6670*/  MUFU.EX2 R49, R49 ;  /* 0x0000003100317308 */ /* 0x000e700000000800 */
        /* <DEDUP_REMOVED lines=11> */
[----:B------:R-:W-:-:S06]  /*6730*/  FADD.FTZ R28, R28, R33 ;  /* 0x000000211c1c7221 */ /* 0x000fcc0000010000 */
[----:B------:R-:W1:Y:S01]  /*6740*/  MUFU.EX2 R25, R25 ;  /* 0x0000001900197308 */ /* 0x000e620000000800 */
[----:B--2---:R-:W-:-:S01]  /*6750*/  FADD.FTZ R3, R14, R3 ;  /* 0x000000030e037221 */ /* 0x004fc20000010000 */
[----:B------:R-:W-:-:S04]  /*6760*/  F2FP.SATFINITE.E4M3.F32.PACK_AB_MERGE_C R21, R14, R21, RZ ;  /* 0x000000150e15723e */ /* 0x000fc800048070ff */
[----:B------:R-:W-:Y:S02]  /*6770*/  F2FP.SATFINITE.E4M3.F32.PACK_AB_MERGE_C R169, R49, R48, R21 ;  /* 0x0000003031a9723e */ /* 0x000fe40004807015 */
[----:B------:R-:W2:Y:S01]  /*6780*/  MUFU.EX2 R27, R27 ;  /* 0x0000001b001b7308 */ /* 0x000ea20000000800 */
[----:B0-----:R-:W-:-:S07]  /*6790*/  FADD.FTZ R4, R24, R3 ;  /* 0x0000000318047221 */ /* 0x001fce0000010000 */
[----:B------:R-:W0:Y:S01]  /*67a0*/  MUFU.EX2 R26, R26 ;  /* 0x0000001a001a7308 */ /* 0x000e220000000800 */
[----:B-1----:R-:W-:-:S04]  /*67b0*/  FADD.FTZ R4, R25, R4 ;  /* 0x0000000419047221 */ /* 0x002fc80000010000 */
[----:B--2---:R-:W-:Y:S01]  /*67c0*/  FADD.FTZ R3, R27, R4 ;  /* 0x000000041b037221 */ /* 0x004fe20000010000 */
[----:B------:R-:W-:-:S01]  /*67d0*/  FADD.FTZ R4, R29, R28 ;  /* 0x0000001c1d047221 */ /* 0x000fc20000010000 */
[C---:B0-----:R-:W-:Y:S02]  /*67e0*/  F2FP.SATFINITE.E4M3.F32.PACK_AB_MERGE_C R6, R26.reuse, R27, RZ ;  /* 0x0000001b1a06723e */ /* 0x041fe400048070ff */
[----:B------:R-:W-:-:S02]  /*67f0*/  FADD.FTZ R3, R26, R3 ;  /* 0x000000031a037221 */ /* 0x000fc40000010000 */
        /* <DEDUP_REMOVED lines=13> */
.L_x_8733:
[----:B------:R-:W-:Y:S02]  /*68d0*/  ULDC UR18, c[0x0][0x9e4] ;  /* 0x0002790000127ab9 */ /* 0x000fe40000000800 */
[----:B------:R-:W-:-:S11]  /*68e0*/  UISETP.NE.AND UP0, UPT, UR18, 0x1, UPT ;  /* 0x000000011200788c */ /* 0x000fd6000bf05270 */
[----:B------:R-:W-:Y:S02]  /*68f0*/  @UP0 ULDC.64 UR6, c[0x0][0x9e8] ;  /* 0x00027a0000060ab9 */ /* 0x000fe40000000a00 */
[----:B------:R-:W-:-:S04]  /*6900*/  UIMAD.WIDE.U32 UR10, UR15, UR6, URZ ;  /* 0x000000060f0a72a5 */ /* 0x000fc8000f8e003f */
[----:B------:R-:W-:-:S12]  /*6910*/  @UP0 USHF.R.U32.HI UR15, URZ, UR7, UR11 ;  /* 0x000000073f0f0299 */ /* 0x000fd8000801160b */
.L_x_8734:
[----:B------:R-:W-:-:S04]  /*6920*/  UIMAD UR15, UR15, UR18, UR18 ;  /* 0x000000120f0f72a4 */ /* 0x000fc8000f8e0212 */
[----:B------:R-:W-:-:S04]  /*6930*/  UISETP.LT.AND UP0, UPT, UR14, UR15, UPT ;  /* 0x0000000f0e00728c */ /* 0x000fc8000bf01270 */
[----:B------:R-:W-:-:S12]  /*6940*/  USEL UR14, UR14, UR15, UP0 ;  /* 0x0000000f0e0e7287 */ /* 0x000fd80008000000 */
.L_x_8732:
[----:B------:R-:W-:Y:S01]  /*6950*/  UIMAD.WIDE UR6, UR14, 0x66666667, URZ ;  /* 0x666666670e0678a5 */ /* 0x000fe2000f8e023f */
[----:B------:R-:W-:Y:S02]  /*6960*/  CS2R R24, SRZ ;  /* 0x0000000000187805 */ /* 0x000fe4000001ff00 */
[----:B------:R-:W-:Y:S02]  /*6970*/  CS2R R26, SRZ ;  /* 0x00000000001a7805 */ /* 0x000fe4000001ff00 */
[----:B------:R-:W-:Y:S01]  /*6980*/  CS2R R28, SRZ ;  /* 0x00000000001c7805 */ /* 0x000fe2000001ff00 */
        /* <DEDUP_REMOVED lines=75> */
.L_x_8754:
[----:B------:R-:W-:Y:S01]  /*6e40*/  ISETP.NE.AND P2, PT, RZ, UR44, PT ;  /* 0x0000002cff007c0c */ /* 0x000fe2000bf45270 */
[----:B------:R-:W-:-:S04]  /*6e50*/  UISETP.NE.AND UP0, UPT, UR33, 0x1, UPT ;  /* 0x000000012100788c */ /* 0x000fc8000bf05270 */
[----:B------:R-:W-:-:S04]  /*6e60*/  USEL UR47, URZ, 0x1, UP0 ;  /* 0x000000013f2f7887 */ /* 0x000fc80008000000 */
[----:B------:R-:W-:-:S04]  /*6e70*/  ULOP3.LUT UR47, UR34, UR47, URZ, 0x3c, !UPT ;  /* 0x0000002f222f7292 */ /* 0x000fc8000f8e3c3f */
[----:B------:R-:W-:Y:S08]  /*6e80*/  @P2 BRA `(.L_x_8736) ;  /* 0x0000000000382947 */ /* 0x000ff00003800000 */
[----:B------:R-:W-:Y:S05]  /*6e90*/  @!P0 BRA `(.L_x_8737) ;  /* 0x0000000000048947 */ /* 0x000fea0003800000 */
[----:B------:R-:W-:Y:S01]  /*6ea0*/  BPT.TRAP 0x1 ;  /* 0x000000040000795c */ /* 0x000fe20000300000 */
.L_x_8737:
        /* <DEDUP_REMOVED lines=9> */
.L_x_8738:
[----:B-1----:R-:W-:Y:S05]  /*6f40*/  @P1 BRA `(.L_x_8736) ;  /* 0x0000000000081947 */ /* 0x002fea0003800000 */
[----:B------:R-:W1:Y:S02]  /*6f50*/  SYNCS.PHASECHK.TRANS64.TRYWAIT P1, [UR6+0x22830], R9 ;  /* 0x02283009ff0075a7 */ /* 0x000e640008020146 */
[----:B-1----:R-:W-:Y:S05]  /*6f60*/  @!P1 BRA `(.L_x_8739) ;  /* 0x0000019c00249947 */ /* 0x002fea0003800000 */
.L_x_8736:
        /* <DEDUP_REMOVED lines=132> */
.L_x_8741:
[----:B------:R-:W-:Y:S01]  /*77b0*/  ULEA UR6, UR33, UR43, 0x3 ;  /* 0x0000002b21067291 */ /* 0x000fe2000f8e183f */
[----:B------:R-:W-:-:S05]  /*77c0*/  IMAD.U32 R9, RZ, RZ, UR34 ;  /* 0x00000022ff097e24 */ /* 0x000fca000f8e00ff */
[----:B------:R-:W-:-:S04]  /*77d0*/  SHF.L.U32 R9, R9, 0x1f, RZ ;  /* 0x0000001f09097819 */ /* 0x000fc800000006ff */
[----:B------:R0:W1:Y:S01]  /*77e0*/  SYNCS.PHASECHK.TRANS64.TRYWAIT P1, [UR6+0x22850], R9 ;  /* 0x02285009ff0075a7 */ /* 0x0000620008020146 */
[----:B------:R-:W-:Y:S05]  /*77f0*/  @!P0 BRA `(.L_x_8742) ;  /* 0x0000000000048947 */ /* 0x000fea0003800000 */
[----:B------:R-:W-:Y:S01]  /*7800*/  BPT.TRAP 0x1 ;  /* 0x000000040000795c */ /* 0x000fe20000300000 */
.L_x_8742:
[----:B-1----:R-:W-:Y:S05]  /*7810*/  @P1 BRA `(.L_x_8740) ;  /* 0x0000000000081947 */ /* 0x002fea0003800000 */
[----:B------:R-:W1:Y:S02]  /*7820*/  SYNCS.PHASECHK.TRANS64.TRYWAIT P1, [UR6+0x22850], R9 ;  /* 0x02285009ff0075a7 */ /* 0x000e640008020146 */
[----:B-1----:R-:W-:Y:S05]  /*7830*/  @!P1 BRA `(.L_x_8743) ;  /* 0x0000019400089947 */ /* 0x002fea0003800000 */
.L_x_8740:
        /* <DEDUP_REMOVED lines=12> */
[----:B-1----:R-:W-:-:S04]  /*7900*/  SHF.R.U32.HI R10, RZ, 0x7, R10 ;  /* 0x00000007ff0a7819 */ /* 0x002fc8000001160a */
[----:B0-----:R-:W-:Y:S01]  /*7910*/  IADD3 R9, -R10, 0xb, RZ ;  /* 0x0000000b0a097810 */ /* 0x001fe20007ffe1ff */
[----:B------:R-:W-:Y:S02]  /*7920*/  WARPGROUP.DEPBAR.LE gsb0, 0x0 ;  /* 0x00008000000079c5 */ /* 0x000fe40000010000 */
[----:B------:R-:W-:-:S06]  /*7930*/  WARPGROUP.ARRIVE ;  /* 0x00000000000079c5 */ /* 0x000fcc0000000000 */
        /* <DEDUP_REMOVED lines=20> */
.L_x_8744:
        /* <DEDUP_REMOVED lines=11> */
[C---:B------:R-:W-:Y:S01]  /*7b30*/  FMUL.FTZ R136, R0.reuse, R138 ;  /* 0x0000008a00887220 */ /* 0x040fe20000410000 */
[C---:B------:R-:W-:Y:S01]  /*7b40*/  FMUL.FTZ R162, R0.reuse, R137 ;  /* 0x0000008900a27220 */ /* 0x040fe20000410000 */
[C---:B------:R-:W-:Y:S01]  /*7b50*/  FMUL.FTZ R138, R0.reuse, R142 ;  /* 0x0000008e008a7220 */ /* 0x040fe20000410000 */
[----:B------:R-:W-:Y:S01]  /*7b60*/  @UP1 ULDC UR7, c[0x0][0x44c] ;  /* 0x0001130000071ab9 */ /* 0x000fe20000000800 */
[C---:B------:R-:W-:Y:S01]  /*7b70*/  FMUL.FTZ R137, R0.reuse, R139 ;  /* 0x0000008b00897220 */ /* 0x040fe20000410000 */
[C---:B------:R-:W-:Y:S01]  /*7b80*/  FMUL.FTZ R142, R0.reuse, R146 ;  /* 0x00000092008e7220 */ /* 0x040fe20000410000 */
[C---:B------:R-:W-:Y:S01]  /*7b90*/  FMUL.FTZ R139, R0.reuse, R143 ;  /* 0x0000008f008b7220 */ /* 0x040fe20000410000 */
[----:B------:R-:W-:Y:S01]  /*7ba0*/  FMUL.FTZ R146, R0, R150 ;  /* 0x0000009600927220 */ /* 0x000fe20000410000 */
[----:B------:R-:W-:-:S04]  /*7bb0*/  @P1 IMAD.HI.U32 R10, R164, UR7, RZ ;  /* 0x00000007a40a1c27 */ /* 0x000fc8000f8e00ff */
[C---:B------:R-:W-:Y:S01]  /*7bc0*/  FMUL.FTZ R143, R0.reuse, R147 ;  /* 0x00000093008f7220 */ /* 0x040fe20000410000 */
[C---:B------:R-:W-:Y:S01]  /*7bd0*/  FMUL.FTZ R150, R0.reuse, R120 ;  /* 0x0000007800967220 */ /* 0x040fe20000410000 */
        /* <DEDUP_REMOVED lines=8> */
[C---:B------:R-:W-:Y:S01]  /*7c60*/  FMUL.FTZ R130, R0.reuse, R134 ;  /* 0x0000008600827220 */ /* 0x040fe20000410000 */
[----:B------:R-:W-:Y:S01]  /*7c70*/  @P2 SHF.R.U32.HI R164, RZ, UR7, R10 ;  /* 0x00000007ffa42c19 */ /* 0x000fe2000801160a */
        /* <DEDUP_REMOVED lines=12> */
[----:B------:R-:W1:Y:S01]  /*7d40*/  SHFL.IDX PT, R168, R164, RZ, 0x1c1f ;  /* 0x001c1fffa4a87589 */ /* 0x000e6200000e0000 */
        /* <DEDUP_REMOVED lines=9> */
[C---:B0-----:R-:W-:Y:S01]  /*7de0*/  FMUL.FTZ R9, R0.reuse, R152 ;  /* 0x0000009800097220 */ /* 0x041fe20000410000 */
        /* <DEDUP_REMOVED lines=39> */
[----:B------:R-:W-:Y:S01]  /*8060*/  PLOP3.LUT P1, PT, PT, PT, UP0, 0x40, 0x0 ;  /* 0x000000000000781c */ /* 0x000fe20003f2e808 */
[----:B------:R-:W0:Y:S01]  /*8070*/  MUFU.TANH R9, R9 ;  /* 0x0000000900097308 */ /* 0x000e220000002400 */
[----:B------:R-:W-:Y:S01]  /*8080*/  SYNCS.ARRIVE.TRANS64.RED.A1T0 RZ, [UR6], RZ ;  /* 0x000000ffffff79a7 */ /* 0x000fe20008100406 */
[----:B------:R-:W-:Y:S01]  /*8090*/  IADD3 R10, -R19, 0x1, R102 ;  /* 0x00000001130a7810 */ /* 0x000fe20007ffe166 */
[----:B------:R-:W-:Y:S01]  /*80a0*/  ULOP3.LUT UR6, URZ, UR30, URZ, 0x33, !UPT ;  /* 0x0000001e3f067292 */ /* 0x000fe2000f8e333f */
[----:B------:R-:W-:Y:S02]  /*80b0*/  IMAD.IADD R99, R102, 0x1, -R19 ;  /* 0x0000000166637824 */ /* 0x000fe400078e0a13 */
[----:B------:R-:W-:Y:S02]  /*80c0*/  IADD3 R10, -R18, R10, R17 ;  /* 0x0000000a120a7210 */ /* 0x000fe40007ffe111 */
[----:B------:R-:W2:Y:S03]  /*80d0*/  MUFU.TANH R14, R14 ;  /* 0x0000000e000e7308 */ /* 0x000ea60000002400 */
[----:B------:R-:W-:-:S02]  /*80e0*/  VIADD R167, R10, UR31 ;  /* 0x0000001f0aa77c36 */ /* 0x000fc40008000000 */
[----:B------:R-:W-:Y:S02]  /*80f0*/  VIADD R166, R10, UR6 ;  /* 0x000000060aa67c36 */ /* 0x000fe40008000000 */
[--C-:B-1----:R-:W-:Y:S01]  /*8100*/  IMAD.IADD R165, R167, 0x1, R168.reuse ;  /* 0x00000001a7a57824 */ /* 0x102fe200078e02a8 */
[----:B------:R-:W1:Y:S01]  /*8110*/  MUFU.TANH R12, R12 ;  /* 0x0000000c000c7308 */ /* 0x000e620000002400 */
        /* <DEDUP_REMOVED lines=91> */
.L_x_8747:
[----:B------:R-:W-:-:S05]  /*86d0*/  IMAD.U32 R170, RZ, RZ, UR29 ;  /* 0x0000001dffaa7e24 */ /* 0x000fca000f8e00ff */
[----:B------:R-:W-:-:S13]  /*86e0*/  ISETP.NE.AND P1, PT, R170, 0x1, PT ;  /* 0x00000001aa00780c */ /* 0x000fda0003f25270 */
[----:B------:R-:W1:Y:S02]  /*86f0*/  @P1 LDC.64 R10, c[0x0][0x9e8] ;  /* 0x00027a00ff0a1b82 */ /* 0x000e640000000a00 */
[----:B-1----:R-:W-:-:S05]  /*8700*/  @P1 IMAD.HI.U32 R10, R168, R10, RZ ;  /* 0x0000000aa80a1227 */ /* 0x002fca00078e00ff */
[----:B------:R-:W-:-:S07]  /*8710*/  @P1 SHF.R.U32.HI R168, RZ, R11, R10 ;  /* 0x0000000bffa81219 */ /* 0x000fce000001160a */
.L_x_8748:
[----:B------:R-:W-:Y:S05]  /*8720*/  BSYNC B0 ;  /* 0x0000000000007941 */ /* 0x000fea0003800000 */
.L_x_8746:
[----:B------:R-:W-:-:S05]  /*8730*/  IMAD R168, R168, R170, R99 ;  /* 0x000000aaa8a87224 */ /* 0x000fca00078e0263 */
[----:B------:R-:W-:Y:S02]  /*8740*/  VIADDMNMX R165, R168, R170, R165, PT ;  /* 0x000000aaa8a57246 */ /* 0x000fe400038001a5 */
[----:B------:R-:W-:-:S07]  /*8750*/  VIMNMX R103, R103, R168, !PT ;  /* 0x000000a867677248 */ /* 0x000fce0007fe0100 */
.L_x_8745:
[C---:B------:R-:W-:Y:S01]  /*8760*/  ISETP.GE.AND P2, PT, R102.reuse, 0x9, PT ;  /* 0x000000096600780c */ /* 0x040fe20003f46270 */
[----:B------:R-:W-:Y:S01]  /*8770*/  UISETP.NE.AND UP0, UPT, UR51, URZ, UPT ;  /* 0x0000003f3300728c */ /* 0x000fe2000bf05270 */
[C---:B------:R-:W-:Y:S02]  /*8780*/  ISETP.GE.AND P1, PT, R102.reuse, 0x2, PT ;  /* 0x000000026600780c */ /* 0x040fe40003f26270 */
        /* <DEDUP_REMOVED lines=224> */
[----:B------:R-:W0:-:S12]  /*9590*/  SHFL.IDX PT, R9, R164, 0x1, 0x1c1f ;  /* 0x003c1f00a4097f89 */ /* 0x000e1800000e0000 */
[----:B------:R-:W-:Y:S02]  /*95a0*/  @P6 LOP3.LUT R2, R2, 0x4, RZ, 0xfc, !PT ;  /* 0x0000000402026812 */ /* 0x000fe400078efcff */
[----:B------:R-:W-:-:S04]  /*95b0*/  ISETP.GT.AND P6, PT, R103, 0x99, !P6 ;  /* 0x000000996700780c */ /* 0x000fc800077c4270 */
[----:B------:R-:W-:-:S04]  /*95c0*/  ISETP.LT.OR P6, PT, R165, 0x9a, P6 ;  /* 0x0000009aa500780c */ /* 0x000fc800037c1670 */
[----:B------:R-:W-:Y:S02]  /*95d0*/  FSEL R101, R101, -INF , !P6 ;  /* 0xff80000065657808 */ /* 0x000fe40007000000 */
[----:B------:R-:W-:Y:S01]  /*95e0*/  PLOP3.LUT P6, PT, PT, PT, UP0, 0x40, 0x0 ;  /* 0x000000000000781c */ /* 0x000fe20003fce808 */
[--C-:B0-----:R-:W-:Y:S02]  /*95f0*/  IMAD.IADD R167, R167, 0x1, R9.reuse ;  /* 0x00000001a7a77824 */ /* 0x101fe400078e0209 */
[----:B------:R-:W-:-:S10]  /*9600*/  IMAD.IADD R166, R166, 0x1, R9 ;  /* 0x00000001a6a67824 */ /* 0x000fd400078e0209 */
[----:B------:R-:W-:Y:S05]  /*9610*/  @P6 BRA `(.L_x_8749) ;  /* 0x0000000000546947 */ /* 0x000fea0003800000 */
        /* <DEDUP_REMOVED lines=12> */
.L_x_8751:
[----:B------:R-:W-:-:S05]  /*96e0*/  IMAD.U32 R102, RZ, RZ, UR29 ;  /* 0x0000001dff667e24 */ /* 0x000fca000f8e00ff */
[----:B------:R-:W-:-:S13]  /*96f0*/  ISETP.NE.AND P6, PT, R102, 0x1, PT ;  /* 0x000000016600780c */ /* 0x000fda0003fc5270 */
[----:B------:R-:W0:Y:S02]  /*9700*/  @P6 LDC.64 R10, c[0x0][0x9e8] ;  /* 0x00027a00ff0a6b82 */ /* 0x000e240000000a00 */
[----:B0-----:R-:W-:-:S05]  /*9710*/  @P6 IMAD.HI.U32 R10, R9, R10, RZ ;  /* 0x0000000a090a6227 */ /* 0x001fca00078e00ff */
[----:B------:R-:W-:-:S07]  /*9720*/  @P6 SHF.R.U32.HI R9, RZ, R11, R10 ;  /* 0x0000000bff096219 */ /* 0x000fce000001160a */
.L_x_8752:
[----:B------:R-:W-:Y:S05]  /*9730*/  BSYNC B0 ;  /* 0x0000000000007941 */ /* 0x000fea0003800000 */
.L_x_8750:
[----:B------:R-:W-:-:S05]  /*9740*/  IMAD R9, R9, R102, R99 ;  /* 0x0000006609097224 */ /* 0x000fca00078e0263 */
[----:B------:R-:W-:Y:S02]  /*9750*/  VIADDMNMX R167, R9, R102, R167, PT ;  /* 0x0000006609a77246 */ /* 0x000fe400038001a7 */
[----:B------:R-:W-:-:S07]  /*9760*/  VIMNMX R166, R166, R9, !PT ;  /* 0x00000009a6a67248 */ /* 0x000fce0007fe0100 */
.L_x_8749:
[----:B------:R-:W-:Y:S02]  /*9770*/  ISETP.GT.AND P1, PT, R166, 0x1, !P1 ;  /* 0x00000001a600780c */ /* 0x000fe40004f24270 */
[C---:B------:R-:W-:Y:S02]  /*9780*/  LOP3.LUT P6, RZ, R16.reuse, 0x8000000, RZ, 0xc0, !PT ;  /* 0x0800000010ff7812 */ /* 0x040fe400078cc0ff */
        /* <DEDUP_REMOVED lines=94> */
[C---:B------:R-:W-:Y:S02]  /*9d70*/  ISETP.GT.AND P1, PT, R166.reuse, 0x39, !P1 ;  /* 0x00000039a600780c */ /* 0x040fe40004f24270 */
        /* <DEDUP_REMOVED lines=8> */
[C---:B------:R-:W-:Y:S02]  /*9e00*/  ISETP.LT.OR P2, PT, R167.reuse, 0x8a, P2 ;  /* 0x0000008aa700780c */ /* 0x040fe40001741670 */
[----:B------:R-:W-:Y:S02]  /*9e10*/  ISETP.LT.OR P1, PT, R167, 0x41, P1 ;  /* 0x00000041a700780c */ /* 0x000fe40000f21670 */
[----:B------:R-:W-:Y:S02]  /*9e20*/  ISETP.GT.AND P4, PT, R166, 0x91, !P4 ;  /* 0x00000091a600780c */ /* 0x000fe40006784270 */
[----:B------:R-:W-:-:S02]  /*9e30*/  FSEL R120, R120, -INF , !P1 ;  /* 0xff80000078787808 */ /* 0x000fc40004800000 */
[----:B------:R-:W-:Y:S02]  /*9e40*/  LOP3.LUT P1, RZ, R16, 0x400000, RZ, 0xc0, !PT ;  /* 0x0040000010ff7812 */ /* 0x000fe4000782c0ff */
[C---:B------:R-:W-:Y:S02]  /*9e50*/  ISETP.LT.OR P3, PT, R167.reuse, 0x91, P3 ;  /* 0x00000091a700780c */ /* 0x040fe40001f61670 */
[----:B------:R-:W-:Y:S02]  /*9e60*/  ISETP.GT.AND P1, PT, R166, 0x41, !P1 ;  /* 0x00000041a600780c */ /* 0x000fe40004f24270 */
[----:B------:R-:W-:Y:S02]  /*9e70*/  FSEL R90, R90, -INF , !P2 ;  /* 0xff8000005a5a7808 */ /* 0x000fe40005000000 */
[----:B------:R-:W-:Y:S02]  /*9e80*/  ISETP.LT.OR P1, PT, R167, 0x42, P1 ;  /* 0x00000042a700780c */ /* 0x000fe40000f21670 */
[----:B0-----:R-:W-:-:S02]  /*9e90*/  FMNMX.FTZ R11, R102, R9, !PT ;  /* 0x00000009660b7209 */ /* 0x001fc40007810000 */
[----:B------:R-:W-:Y:S02]  /*9ea0*/  FSEL R121, R121, -INF , !P1 ;  /* 0xff80000079797808 */ /* 0x000fe40004800000 */
[----:B------:R-:W-:Y:S01]  /*9eb0*/  LOP3.LUT P1, RZ, R16, 0x200000, RZ, 0xc0, !PT ;  /* 0x0020000010ff7812 */ /* 0x000fe2000782c0ff */
[----:B------:R-:W0:Y:S01]  /*9ec0*/  SHFL.BFLY PT, R164, R11, 0x1, 0x1f ;  /* 0x0c201f000ba47f89 */ /* 0x000e2200000e0000 */
[C---:B------:R-:W-:Y:S02]  /*9ed0*/  ISETP.GT.AND P5, PT, R166.reuse, 0x98, !P5 ;  /* 0x00000098a600780c */ /* 0x040fe40006fa4270 */
[----:B------:R-:W-:Y:S02]  /*9ee0*/  ISETP.GT.AND P1, PT, R166, 0x48, !P1 ;  /* 0x00000048a600780c */ /* 0x000fe40004f24270 */
[C---:B------:R-:W-:Y:S02]  /*9ef0*/  ISETP.LT.OR P4, PT, R167.reuse, 0x92, P4 ;  /* 0x00000092a700780c */ /* 0x040fe40002781670 */
[----:B------:R-:W-:-:S02]  /*9f00*/  ISETP.LT.OR P1, PT, R167, 0x49, P1 ;  /* 0x00000049a700780c */ /* 0x000fc40000f21670 */
[----:B------:R-:W-:Y:S02]  /*9f10*/  FSEL R93, R93, -INF , !P3 ;  /* 0xff8000005d5d7808 */ /* 0x000fe40005800000 */
[----:B------:R-:W-:Y:S02]  /*9f20*/  FSEL R122, R122, -INF , !P1 ;  /* 0xff8000007a7a7808 */ /* 0x000fe40004800000 */
[----:B------:R-:W-:Y:S02]  /*9f30*/  LOP3.LUT P1, RZ, R16, 0x100000, RZ, 0xc0, !PT ;  /* 0x0010000010ff7812 */ /* 0x000fe4000782c0ff */
[----:B------:R-:W-:Y:S02]  /*9f40*/  ISETP.LT.OR P5, PT, R167, 0x99, P5 ;  /* 0x00000099a700780c */ /* 0x000fe40002fa1670 */
[----:B------:R-:W-:Y:S02]  /*9f50*/  ISETP.GT.AND P1, PT, R166, 0x49, !P1 ;  /* 0x00000049a600780c */ /* 0x000fe40004f24270 */
[----:B------:R-:W-:-:S02]  /*9f60*/  FSEL R96, R96, -INF , !P5 ;  /* 0xff80000060607808 */ /* 0x000fc40006800000 */
[----:B------:R-:W-:Y:S02]  /*9f70*/  ISETP.LT.OR P1, PT, R167, 0x4a, P1 ;  /* 0x0000004aa700780c */ /* 0x000fe40000f21670 */
[----:B0-----:R-:W-:Y:S01]  /*9f80*/  FMNMX.FTZ R9, R11, R164, !PT ;  /* 0x000000a40b097209 */ /* 0x001fe20007810000 */
[----:B------:R-:W-:Y:S01]  /*9f90*/  IMAD.U32 R164, RZ, RZ, UR28 ;  /* 0x0000001cffa47e24 */ /* 0x000fe2000f8e00ff */
        /* <DEDUP_REMOVED lines=56> */
[----:B------:R-:W-:Y:S01]  /*a320*/  FSEL R10, R89, -INF , !P1 ;  /* 0xff800000590a7808 */ /* 0x000fe20004800000 */
[----:B------:R-:W-:-:S01]  /*a330*/  FFMA.FTZ R89, R9, R164, -8 ;  /* 0xc100000009597423 */ /* 0x000fc200000100a4 */
        /* <DEDUP_REMOVED lines=12> */
[----:B------:R-:W-:Y:S02]  /*a400*/  FMNMX.FTZ R164, R13, R164, !PT ;  /* 0x000000a40da47209 */ /* 0x000fe40007810000 */
[----:B------:R-:W-:Y:S01]  /*a410*/  ISETP.LT.OR P6, PT, R167, 0x9a, P6 ;  /* 0x0000009aa700780c */ /* 0x000fe200037c1670 */
[----:B------:R-:W-:-:S01]  /*a420*/  FFMA.FTZ R103, R159, UR28, -R102 ;  /* 0x0000001c9f677c23 */ /* 0x000fc20008010866 */
[----:B------:R-:W-:Y:S01]  /*a430*/  FMNMX.FTZ R89, R15, R164, !PT ;  /* 0x000000a40f597209 */ /* 0x000fe20007810000 */
[----:B------:R-:W-:-:S01]  /*a440*/  FFMA.FTZ R159, R108, UR28, -R102 ;  /* 0x0000001c6c9f7c23 */ /* 0x000fc20008010866 */
[----:B------:R-:W-:Y:S01]  /*a450*/  FSEL R108, R94, -INF , !P4 ;  /* 0xff8000005e6c7808 */ /* 0x000fe20006000000 */
[----:B------:R-:W-:-:S01]  /*a460*/  FFMA.FTZ R99, R155, UR28, -R102 ;  /* 0x0000001c9b637c23 */ /* 0x000fc20008010866 */
[----:B------:R-:W-:Y:S01]  /*a470*/  FMNMX.FTZ R164, R20, R89, !PT ;  /* 0x0000005914a47209 */ /* 0x000fe20007810000 */
[----:B------:R-:W-:-:S01]  /*a480*/  FFMA.FTZ R155, R161, UR28, -R102 ;  /* 0x0000001ca19b7c23 */ /* 0x000fc20008010866 */
[----:B------:R-:W-:Y:S01]  /*a490*/  FSEL R98, R98, -INF , !P6 ;  /* 0xff80000062627808 */ /* 0x000fe20007000000 */
        /* <DEDUP_REMOVED lines=43> */
[----:B0-----:R-:W-:-:S01]  /*a750*/  FFMA.FTZ R159, R163, UR28, -R102 ;  /* 0x0000001ca39f7c23 */ /* 0x001fc20008010866 */
[----:B------:R-:W-:Y:S01]  /*a760*/  FFMA.FTZ R95, R95, UR28, -R102 ;  /* 0x0000001c5f5f7c23 */ /* 0x000fe20008010866 */
        /* <DEDUP_REMOVED lines=39> */
[----:B------:R-:W-:Y:S08]  /*a9e0*/  MUFU.EX2 R145, R145 ;  /* 0x0000009100917308 */ /* 0x000ff00000000800 */
[----:B------:R-:W-:Y:S08]  /*a9f0*/  MUFU.EX2 R148, R148 ;  /* 0x0000009400947308 */ /* 0x000ff00000000800 */
[----:B------:R-:W-:Y:S01]  /*aa00*/  MUFU.EX2 R149, R149 ;  /* 0x0000009500957308 */ /* 0x000fe20000000800 */
[----:B0-----:R-:W-:Y:S01]  /*aa10*/  FMNMX.FTZ R161, R89, R164, !PT ;  /* 0x000000a459a17209 */ /* 0x001fe20007810000 */
[--C-:B------:R-:W-:Y:S01]  /*aa20*/  FFMA.FTZ R164, R97, UR28, -R102.reuse ;  /* 0x0000001c61a47c23 */ /* 0x100fe20008010866 */
[----:B------:R-:W-:-:S01]  /*aa30*/  FFMA.FTZ R97, R100, UR28, -R102 ;  /* 0x0000001c64617c23 */ /* 0x000fc20008010866 */
[----:B------:R-:W-:Y:S01]  /*aa40*/  FFMA.FTZ R100, R101, UR28, -R102 ;  /* 0x0000001c65647c23 */ /* 0x000fe20008010866 */
[----:B------:R-:W-:Y:S01]  /*aa50*/  FSEL R101, R9, RZ, P1 ;  /* 0x000000ff09657208 */ /* 0x000fe20000800000 */
[----:B------:R-:W0:Y:S01]  /*aa60*/  SHFL.BFLY PT, R166, R161, 0x1, 0x1f ;  /* 0x0c201f00a1a67f89 */ /* 0x000e2200000e0000 */
[----:B------:R-:W-:Y:S01]  /*aa70*/  IMAD.U32 R102, RZ, RZ, UR28 ;  /* 0x0000001cff667e24 */ /* 0x000fe2000f8e00ff */
[----:B------:R-:W-:Y:S02]  /*aa80*/  MUFU.EX2 R150, R150 ;  /* 0x0000009600967308 */ /* 0x000fe40000000800 */
[----:B------:R-:W-:-:S04]  /*aa90*/  FADD.FTZ R101, -R101, R6 ;  /* 0x0000000665657221 */ /* 0x000fc80000010100 */
[----:B------:R-:W-:Y:S02]  /*aaa0*/  FMUL.FTZ R6, R101, UR28 ;  /* 0x0000001c65067c20 */ /* 0x000fe40008410000 */
[----:B------:R-:W-:Y:S08]  /*aab0*/  MUFU.EX2 R151, R151 ;  /* 0x0000009700977308 */ /* 0x000ff00000000800 */
[----:B------:R-:W1:Y:S01]  /*aac0*/  MUFU.EX2 R6, R6 ;  /* 0x0000000600067308 */ /* 0x000e620000000800 */
[----:B0-----:R-:W-:-:S07]  /*aad0*/  FMNMX.FTZ R89, R161, R166, !PT ;  /* 0x000000a6a1597209 */ /* 0x001fce0007810000 */
[----:B------:R-:W-:Y:S01]  /*aae0*/  MUFU.EX2 R124, R124 ;  /* 0x0000007c007c7308 */ /* 0x000fe20000000800 */
[C---:B------:R-:W-:Y:S01]  /*aaf0*/  FSETP.NEU.FTZ.AND P1, PT, R89.reuse, -INF , PT ;  /* 0xff8000005900780b */ /* 0x040fe20003f3d000 */
[----:B------:R-:W-:-:S05]  /*ab00*/  FFMA.FTZ R102, R89, R102, -8 ;  /* 0xc100000059667423 */ /* 0x000fca0000010066 */
[----:B------:R-:W-:Y:S01]  /*ab10*/  FSEL R101, R102, RZ, P1 ;  /* 0x000000ff66657208 */ /* 0x000fe20000800000 */
[----:B-1----:R-:W-:-:S01]  /*ab20*/  FFMA.FTZ R165, R6, R4, R11 ;  /* 0x0000000406a57223 */ /* 0x002fc2000001000b */
[----:B------:R-:W-:Y:S03]  /*ab30*/  MUFU.EX2 R125, R125 ;  /* 0x0000007d007d7308 */ /* 0x000fe60000000800 */
[----:B------:R-:W-:-:S01]  /*ab40*/  FFMA.FTZ R102, R153, UR28, -R101 ;  /* 0x0000001c99667c23 */ /* 0x000fc20008010865 */
[--C-:B------:R-:W-:Y:S01]  /*ab50*/  FFMA.FTZ R153, R154, UR28, -R101.reuse ;  /* 0x0000001c9a997c23 */ /* 0x100fe20008010865 */
[----:B------:R-:W-:-:S01]  /*ab60*/  FFMA.FTZ R154, R157, UR28, -R101 ;  /* 0x0000001c9d9a7c23 */ /* 0x000fc20008010865 */
        /* <DEDUP_REMOVED lines=23> */
[----:B------:R0:W1:Y:S01]  /*ace0*/  MUFU.EX2 R161, R158 ;  /* 0x0000009e00a17308 */ /* 0x0000620000000800 */
        /* <DEDUP_REMOVED lines=17> */
[----:B------:R-:W-:Y:S01]  /*ae00*/  FADD.FTZ R3, R21, R158 ;  /* 0x0000009e15037221 */ /* 0x000fe20000010000 */
[----:B------:R-:W-:-:S05]  /*ae10*/  FFMA.FTZ R98, R98, UR28, -R101 ;  /* 0x0000001c62627c23 */ /* 0x000fca0008010865 */
[----:B------:R-:W1:Y:S01]  /*ae20*/  MUFU.EX2 R20, R20 ;  /* 0x0000001400147308 */ /* 0x000e620000000800 */
[----:B--2---:R-:W-:-:S07]  /*ae30*/  FADD.FTZ R4, R13, R4 ;  /* 0x000000040d047221 */ /* 0x004fce0000010000 */
[----:B------:R-:W2:Y:S01]  /*ae40*/  MUFU.EX2 R153, R153 ;  /* 0x0000009900997308 */ /* 0x000ea20000000800 */
[----:B0-----:R-:W-:-:S01]  /*ae50*/  FADD.FTZ R131, R15, R4 ;  /* 0x000000040f837221 */ /* 0x001fc20000010000 */
[----:B------:R-:W-:-:S04]  /*ae60*/  FADD.FTZ R4, R152, R3 ;  /* 0x0000000398047221 */ /* 0x000fc80000010000 */
[----:B------:R-:W-:Y:S02]  /*ae70*/  FADD.FTZ R3, R99, R4 ;  /* 0x0000000463037221 */ /* 0x000fe40000010000 */
[----:B------:R-:W0:Y:S01]  /*ae80*/  MUFU.EX2 R154, R154 ;  /* 0x0000009a009a7308 */ /* 0x000e220000000800 */
[----:B-1----:R-:W-:-:S01]  /*ae90*/  FADD.FTZ R131, R20, R131 ;  /* 0x0000008314837221 */ /* 0x002fc20000010000 */
[----:B------:R-:W-:-:S03]  /*aea0*/  FADD.FTZ R158, R156, R3 ;  /* 0x000000039c9e7221 */ /* 0x000fc60000010000 */
        /* <DEDUP_REMOVED lines=14> */
[----:B0-----:R-:W-:-:S01]  /*af90*/  FADD.FTZ R3, R137, R4 ;  /* 0x0000000489037221 */ /* 0x001fc20000010000 */
[----:B------:R-:W-:-:S06]  /*afa0*/  FADD.FTZ R4, R140, R131 ;  /* 0x000000838c047221 */ /* 0x000fcc0000010000 */
        /* <DEDUP_REMOVED lines=63> */
[--C-:B------:R-:W-:Y:S01]  /*b3a0*/  FFMA.FTZ R90, R93, UR28, -R101.reuse ;  /* 0x0000001c5d5a7c23 */ /* 0x100fe20008010865 */
[----:B------:R-:W-:-:S05]  /*b3b0*/  FFMA.FTZ R93, R108, UR28, -R101 ;  /* 0x0000001c6c5d7c23 */ /* 0x000fca0008010865 */
        /* <DEDUP_REMOVED lines=32> */
[----:B------:R-:W-:Y:S01]  /*b5c0*/  MUFU.EX2 R164, R164 ;  /* 0x000000a400a47308 */ /* 0x000fe20000000800 */
[----:B0-----:R-:W-:-:S07]  /*b5d0*/  FADD.FTZ R101, R95, R4 ;  /* 0x000000045f657221 */ /* 0x001fce0000010000 */
[----:B------:R-:W0:Y:S01]  /*b5e0*/  MUFU.EX2 R93, R93 ;  /* 0x0000005d005d7308 */ /* 0x000e220000000800 */
[----:B-1----:R-:W-:-:S07]  /*b5f0*/  FADD.FTZ R4, R90, R3 ;  /* 0x000000035a047221 */ /* 0x002fce0000010000 */
[----:B------:R-:W1:Y:S08]  /*b600*/  MUFU.EX2 R97, R97 ;  /* 0x0000006100617308 */ /* 0x000e700000000800 */
[----:B------:R2:W3:Y:S01]  /*b610*/  MUFU.EX2 R165, R96 ;  /* 0x0000006000a57308 */ /* 0x0004e20000000800 */
[----:B0-----:R-:W-:-:S07]  /*b620*/  FADD.FTZ R4, R93, R4 ;  /* 0x000000045d047221 */ /* 0x001fce0000010000 */
[----:B------:R-:W0:Y:S01]  /*b630*/  MUFU.EX2 R100, R100 ;  /* 0x0000006400647308 */ /* 0x000e220000000800 */
[----:B--2---:R-:W-:-:S04]  /*b640*/  FADD.FTZ R96, R164, R101 ;  /* 0x00000065a4607221 */ /* 0x004fc80000010000 */
[----:B-1----:R-:W-:-:S03]  /*b650*/  FADD.FTZ R3, R97, R96 ;  /* 0x0000006061037221 */ /* 0x002fc60000010000 */
[----:B------:R-:W1:Y:S01]  /*b660*/  MUFU.EX2 R98, R98 ;  /* 0x0000006200627308 */ /* 0x000e620000000800 */
[----:B---3--:R-:W-:-:S01]  /*b670*/  FADD.FTZ R96, R165, R4 ;  /* 0x00000004a5607221 */ /* 0x008fc20000010000 */
[----:B0-----:R-:W-:-:S03]  /*b680*/  FADD.FTZ R4, R100, R3 ;  /* 0x0000000364047221 */ /* 0x001fc60000010000 */
[----:B-1----:R-:W-:Y:S01]  /*b690*/  FADD.FTZ R3, R98, R96 ;  /* 0x0000006062037221 */ /* 0x002fe20000010000 */
[----:B------:R-:W-:Y:S06]  /*b6a0*/  @!P0 BRA `(.L_x_8753) ;  /* 0x0000000000048947 */ /* 0x000fec0003800000 */
[----:B------:R-:W-:Y:S01]  /*b6b0*/  BPT.TRAP 0x1 ;  /* 0x000000040000795c */ /* 0x000fe20000300000 */
.L_x_8753:
        /* <DEDUP_REMOVED lines=115> */
.L_x_8735:
[----:B------:R-:W-:Y:S01]  /*bdf0*/  UISETP.NE.AND UP1, UPT, UR52, URZ, UPT ;  /* 0x0000003f3400728c */ /* 0x000fe2000bf25270 */
[----:B------:R-:W-:Y:S01]  /*be00*/  IADD3 R6, R17, 0x1, -R18 ;  /* 0x0000000111067810 */ /* 0x000fe20007ffe812 */
[----:B------:R-:W-:Y:S02]  /*be10*/  UISETP.NE.AND UP0, UPT, UR51, URZ, UPT ;  /* 0x0000003f3300728c */ /* 0x000fe4000bf05270 */
[----:B------:R-:W-:Y:S01]  /*be20*/  UIADD3 UR10, UR39, 0x7f, URZ ;  /* 0x0000007f270a7890 */ /* 0x000fe2000fffe03f */
[----:B------:R-:W-:-:S03]  /*be30*/  R2UR UR11, R6 ;  /* 0x00000000060b72ca */ /* 0x000fc600000e0000 */
        /* <DEDUP_REMOVED lines=19> */
.L_x_8756:
[----:B------:R-:W-:Y:S02]  /*bf70*/  ULDC UR11, c[0x0][0x9e4] ;  /* 0x00027900000b7ab9 */ /* 0x000fe40000000800 */
[----:B------:R-:W-:-:S11]  /*bf80*/  UISETP.NE.AND UP0, UPT, UR11, 0x1, UPT ;  /* 0x000000010b00788c */ /* 0x000fd6000bf05270 */
[----:B------:R-:W-:Y:S02]  /*bf90*/  @UP0 ULDC.64 UR14, c[0x0][0x9e8] ;  /* 0x00027a00000e0ab9 */ /* 0x000fe40000000a00 */
[----:B------:R-:W-:-:S04]  /*bfa0*/  UIMAD.WIDE.U32 UR6, UR10, UR14, URZ ;  /* 0x0000000e0a0672a5 */ /* 0x000fc8000f8e003f */
[----:B------:R-:W-:-:S12]  /*bfb0*/  @UP0 USHF.R.U32.HI UR10, URZ, UR15, UR7 ;  /* 0x0000000f3f0a0299 */ /* 0x000fd80008011607 */
.L_x_8757:
[----:B------:R-:W-:-:S04]  /*bfc0*/  UIMAD UR10, UR10, UR11, URZ ;  /* 0x0000000b0a0a72a4 */ /* 0x000fc8000f8e023f */
[----:B------:R-:W-:-:S04]  /*bfd0*/  UISETP.LT.AND UP0, UPT, UR30, UR10, UPT ;  /* 0x0000000a1e00728c */ /* 0x000fc8000bf01270 */
[----:B------:R-:W-:-:S12]  /*bfe0*/  USEL UR30, UR30, UR10, !UP0 ;  /* 0x0000000a1e1e7287 */ /* 0x000fd8000c000000 */
.L_x_8755:
        /* <DEDUP_REMOVED lines=13> */
.L_x_8769:
[----:B------:R-:W-:Y:S01]  /*c0c0*/  ISETP.NE.AND P2, PT, RZ, UR44, PT ;  /* 0x0000002cff007c0c */ /* 0x000fe2000bf45270 */
[----:B------:R-:W-:-:S04]  /*c0d0*/  UISETP.NE.AND UP0, UPT, UR30, 0x1, UPT ;  /* 0x000000011e00788c */ /* 0x000fc8000bf05270 */
[----:B------:R-:W-:-:S04]  /*c0e0*/  USEL UR47, URZ, 0x1, UP0 ;  /* 0x000000013f2f7887 */ /* 0x000fc80008000000 */
[----:B------:R-:W-:-:S04]  /*c0f0*/  ULOP3.LUT UR47, UR31, UR47, URZ, 0x3c, !UPT ;  /* 0x0000002f1f2f7292 */ /* 0x000fc8000f8e3c3f */
[----:B------:R-:W-:Y:S08]  /*c100*/  @P2 BRA `(.L_x_8759) ;  /* 0x0000000000382947 */ /* 0x000ff00003800000 */
[----:B------:R-:W-:Y:S05]  /*c110*/  @!P0 BRA `(.L_x_8760) ;  /* 0x0000000000048947 */ /* 0x000fea0003800000 */
[----:B------:R-:W-:Y:S01]  /*c120*/  BPT.TRAP 0x1 ;  /* 0x000000040000795c */ /* 0x000fe20000300000 */
.L_x_8760:
        /* <DEDUP_REMOVED lines=9> */
.L_x_8761:
[----:B-1----:R-:W-:Y:S05]  /*c1c0*/  @P1 BRA `(.L_x_8759) ;  /* 0x0000000000081947 */ /* 0x002fea0003800000 */
[----:B------:R-:W1:Y:S02]  /*c1d0*/  SYNCS.PHASECHK.TRANS64.TRYWAIT P1, [UR6+0x22830], R7 ;  /* 0x02283007ff0075a7 */ /* 0x000e640008020146 */
[----:B-1----:R-:W-:Y:S05]  /*c1e0*/  @!P1 BRA `(.L_x_8762) ;  /* 0x0000014800b49947 */ /* 0x002fea0003800000 */
.L_x_8759:
[----:B------:R-:W2:Y:S01]  /*c1f0*/  S2R R9, SR_TID.X ;  /* 0x0000000000097919 */ /* 0x000ea20000002100 */
        /* <DEDUP_REMOVED lines=21> */
[----:B--2---:R-:W-:-:S05]  /*c350*/  SHF.R.U32.HI R9, RZ, 0x7, R9 ;  /* 0x00000007ff097819 */ /* 0x004fca0000011609 */
[----:B01----:R-:W-:-:S05]  /*c360*/  VIADD R7, R9, 0x8 ;  /* 0x0000000809077836 */ /* 0x003fca0000000000 */
        /* <DEDUP_REMOVED lines=108> */
.L_x_8764:
[----:B------:R-:W-:Y:S01]  /*ca30*/  ULEA UR6, UR30, UR43, 0x3 ;  /* 0x0000002b1e067291 */ /* 0x000fe2000f8e183f */
[----:B------:R-:W-:-:S05]  /*ca40*/  IMAD.U32 R7, RZ, RZ, UR31 ;  /* 0x0000001fff077e24 */ /* 0x000fca000f8e00ff */
[----:B------:R-:W-:-:S04]  /*ca50*/  SHF.L.U32 R7, R7, 0x1f, RZ ;  /* 0x0000001f07077819 */ /* 0x000fc800000006ff */
[----:B------:R0:W1:Y:S01]  /*ca60*/  SYNCS.PHASECHK.TRANS64.TRYWAIT P1, [UR6+0x22850], R7 ;  /* 0x02285007ff0075a7 */ /* 0x0000620008020146 */
[----:B------:R-:W-:Y:S05]  /*ca70*/  @!P0 BRA `(.L_x_8765) ;  /* 0x0000000000048947 */ /* 0x000fea0003800000 */
[----:B------:R-:W-:Y:S01]  /*ca80*/  BPT.TRAP 0x1 ;  /* 0x000000040000795c */ /* 0x000fe20000300000 */
.L_x_8765:
[----:B-1----:R-:W-:Y:S05]  /*ca90*/  @P1 BRA `(.L_x_8763) ;  /* 0x0000000000081947 */ /* 0x002fea0003800000 */
[----:B------:R-:W1:Y:S02]  /*caa0*/  SYNCS.PHASECHK.TRANS64.TRYWAIT P1, [UR6+0x22850], R7 ;  /* 0x02285007ff0075a7 */ /* 0x000e640008020146 */
[----:B-1----:R-:W-:Y:S05]  /*cab0*/  @!P1 BRA `(.L_x_8766) ;  /* 0x0000014000989947 */ /* 0x002fea0003800000 */
.L_x_8763:
[----:B------:R-:W-:Y:S01]  /*cac0*/  UIADD3 UR6, UR43, 0x400, URZ ;  /* 0x000004002b067890 */ /* 0x000fe2000fffe03f */
[----:B------:R-:W-:Y:S01]  /*cad0*/  WARPGROUP.ARRIVE ;  /* 0x00000000000079c5 */ /* 0x000fe20000000000 */
[----:B------:R-:W-:-:S05]  /*cae0*/  UMOV UR7, 0xc0000010 ;  /* 0xc000001000077882 */ /* 0x000fca0000000000 */
[----:B------:R-:W2:Y:S01]  /*caf0*/  S2R R9, SR_TID.X ;  /* 0x0000000000097919 */ /* 0x000ea20000002100 */
        /* <DEDUP_REMOVED lines=8> */
[----:B--2---:R-:W-:-:S04]  /*cb80*/  SHF.R.U32.HI R9, RZ, 0x7, R9 ;  /* 0x00000007ff097819 */ /* 0x004fc80000011609 */
[----:B01----:R-:W-:Y:S01]  /*cb90*/  IADD3 R7, -R9, 0xb, RZ ;  /* 0x0000000b09077810 */ /* 0x003fe20007ffe1ff */
        /* <DEDUP_REMOVED lines=22> */
.L_x_8767:
        /* <DEDUP_REMOVED lines=101> */
[----:B------:R-:W-:Y:S01]  /*d350*/  ULEA UR6, UR46, UR43, 0x3 ;  /* 0x0000002b2e067291 */ /* 0x000fe2000f8e183f */
        /* <DEDUP_REMOVED lines=134> */
[----:B--2---:R-:W-:-:S07]  /*dbc0*/  FMNMX.FTZ R164, R94, R89, !PT ;  /* 0x000000595ea47209 */ /* 0x004fce0007810000 */
[----:B------:R-:W2:Y:S01]  /*dbd0*/  MUFU.TANH R99, R99 ;  /* 0x0000006300637308 */ /* 0x000ea20000002400 */
[----:B0-----:R-:W-:-:S07]  /*dbe0*/  FMNMX.FTZ R89, R95, R164, !PT ;  /* 0x000000a45f597209 */ /* 0x001fce0007810000 */
[----:B------:R-:W0:Y:S01]  /*dbf0*/  MUFU.TANH R102, R102 ;  /* 0x0000006600667308 */ /* 0x000e220000002400 */
[----:B---3--:R-:W-:Y:S02]  /*dc00*/  FMNMX.FTZ R164, R98, R89, !PT ;  /* 0x0000005962a47209 */ /* 0x008fe40007810000 */
[----:B-1----:R-:W-:-:S05]  /*dc10*/  FMNMX.FTZ R163, R162, R9, !PT ;  /* 0x00000009a2a37209 */ /* 0x002fca0007810000 */
[----:B------:R-:W1:Y:S01]  /*dc20*/  MUFU.TANH R103, R103 ;  /* 0x0000006700677308 */ /* 0x000e620000002400 */
[----:B--2---:R-:W-:Y:S01]  /*dc30*/  FMNMX.FTZ R89, R99, R164, !PT ;  /* 0x000000a463597209 */ /* 0x004fe20007810000 */
[----:B------:R-:W2:Y:S03]  /*dc40*/  SHFL.BFLY PT, R166, R163, 0x1, 0x1f ;  /* 0x0c201f00a3a67f89 */ /* 0x000ea600000e0000 */
[----:B0-----:R-:W-:-:S04]  /*dc50*/  FMNMX.FTZ R164, R102, R89, !PT ;  /* 0x0000005966a47209 */ /* 0x001fc80007810000 */
[----:B-1----:R-:W-:-:S05]  /*dc60*/  FMNMX.FTZ R164, R103, R164, !PT ;  /* 0x000000a467a47209 */ /* 0x002fca0007810000 */
[----:B------:R-:W0:Y:S01]  /*dc70*/  SHFL.BFLY PT, R89, R164, 0x2, 0x1f ;  /* 0x0c401f00a4597f89 */ /* 0x000e2200000e0000 */
[----:B--2---:R-:W-:Y:S01]  /*dc80*/  FMNMX.FTZ R9, R163, R166, !PT ;  /* 0x000000a6a3097209 */ /* 0x004fe20007810000 */
[----:B------:R-:W-:-:S04]  /*dc90*/  IMAD.U32 R166, RZ, RZ, UR28 ;  /* 0x0000001cffa67e24 */ /* 0x000fc8000f8e00ff */
[----:B------:R-:W-:-:S04]  /*dca0*/  FADD.FTZ R10, -R9, R10 ;  /* 0x0000000a090a7221 */ /* 0x000fc80000010100 */
[----:B------:R-:W-:Y:S01]  /*dcb0*/  FMUL.FTZ R161, R10, UR28 ;  /* 0x0000001c0aa17c20 */ /* 0x000fe20008410000 */
[----:B------:R-:W-:-:S04]  /*dcc0*/  FFMA.FTZ R10, R9, R166, -8 ;  /* 0xc1000000090a7423 */ /* 0x000fc800000100a6 */
[--C-:B------:R-:W-:Y:S01]  /*dcd0*/  FFMA.FTZ R162, R7, UR28, -R10.reuse ;  /* 0x0000001c07a27c23 */ /* 0x100fe2000801080a */
[----:B------:R-:W-:-:S01]  /*dce0*/  FFMA.FTZ R7, R11, UR28, -R10 ;  /* 0x0000001c0b077c23 */ /* 0x000fc2000801080a */
[--C-:B------:R-:W-:Y:S01]  /*dcf0*/  FFMA.FTZ R11, R14, UR28, -R10.reuse ;  /* 0x0000001c0e0b7c23 */ /* 0x100fe2000801080a */
[----:B------:R-:W-:-:S01]  /*dd00*/  FFMA.FTZ R14, R15, UR28, -R10 ;  /* 0x0000001c0f0e7c23 */ /* 0x000fc2000801080a */
[--C-:B------:R-:W-:Y:S01]  /*dd10*/  FFMA.FTZ R15, R152, UR28, -R10.reuse ;  /* 0x0000001c980f7c23 */ /* 0x100fe2000801080a */
[----:B0-----:R-:W-:Y:S01]  /*dd20*/  FMNMX.FTZ R165, R164, R89, !PT ;  /* 0x00000059a4a57209 */ /* 0x001fe20007810000 */
[--C-:B------:R-:W-:Y:S01]  /*dd30*/  FFMA.FTZ R152, R153, UR28, -R10.reuse ;  /* 0x0000001c99987c23 */ /* 0x100fe2000801080a */
[----:B------:R-:W-:-:S01]  /*dd40*/  FFMA.FTZ R153, R156, UR28, -R10 ;  /* 0x0000001c9c997c23 */ /* 0x000fc2000801080a */
[--C-:B------:R-:W-:Y:S01]  /*dd50*/  FFMA.FTZ R156, R157, UR28, -R10.reuse ;  /* 0x0000001c9d9c7c23 */ /* 0x100fe2000801080a */
[----:B------:R-:W-:-:S01]  /*dd60*/  FFMA.FTZ R157, R160, UR28, -R10 ;  /* 0x0000001ca09d7c23 */ /* 0x000fc2000801080a */
[----:B------:R-:W0:Y:S01]  /*dd70*/  SHFL.BFLY PT, R168, R165, 0x1, 0x1f ;  /* 0x0c201f00a5a87f89 */ /* 0x000e2200000e0000 */
[----:B------:R-:W-:-:S02]  /*dd80*/  IMAD.U32 R160, RZ, RZ, UR28 ;  /* 0x0000001cffa07e24 */ /* 0x000fc4000f8e00ff */
        /* <DEDUP_REMOVED lines=22> */
[----:B0-----:R-:W-:Y:S01]  /*def0*/  FMNMX.FTZ R89, R165, R168, !PT ;  /* 0x000000a8a5597209 */ /* 0x001fe20007810000 */
        /* <DEDUP_REMOVED lines=211> */
[----:B--2---:R-:W-:-:S01]  /*ec30*/  FADD.FTZ R102, R165, R102 ;  /* 0x00000066a5667221 */ /* 0x004fc20000010000 */
[----:B---3--:R-:W-:-:S03]  /*ec40*/  FADD.FTZ R4, R101, R4 ;  /* 0x0000000465047221 */ /* 0x008fc60000010000 */
[----:B0-----:R-:W-:Y:S01]  /*ec50*/  FADD.FTZ R3, R10, R102 ;  /* 0x000000660a037221 */ /* 0x001fe20000010000 */
[----:B------:R-:W-:Y:S06]  /*ec60*/  @!P0 BRA `(.L_x_8768) ;  /* 0x0000000000048947 */ /* 0x000fec0003800000 */
[----:B------:R-:W-:Y:S01]  /*ec70*/  BPT.TRAP 0x1 ;  /* 0x000000040000795c */ /* 0x000fe20000300000 */
.L_x_8768:
        /* <DEDUP_REMOVED lines=115> */
.L_x_8758:
        /* <DEDUP_REMOVED lines=10> */
.L_x_8789:
[----:B------:R-:W-:Y:S01]  /*f450*/  ISETP.NE.AND P2, PT, RZ, UR44, PT ;  /* 0x0000002cff007c0c */ /* 0x000fe2000bf45270 */
[----:B------:R-:W-:-:S04]  /*f460*/  UISETP.NE.AND UP0, UPT, UR32, 0x1, UPT ;  /* 0x000000012000788c */ /* 0x000fc8000bf05270 */
[----:B------:R-:W-:-:S04]  /*f470*/  USEL UR47, URZ, 0x1, UP0 ;  /* 0x000000013f2f7887 */ /* 0x000fc80008000000 */
[----:B------:R-:W-:-:S04]  /*f480*/  ULOP3.LUT UR47, UR33, UR47, URZ, 0x3c, !UPT ;  /* 0x0000002f212f7292 */ /* 0x000fc8000f8e3c3f */
[----:B------:R-:W-:Y:S08]  /*f490*/  @P2 BRA `(.L_x_8771) ;  /* 0x0000000000382947 */ /* 0x000ff00003800000 */
[----:B------:R-:W-:Y:S05]  /*f4a0*/  @!P0 BRA `(.L_x_8772) ;  /* 0x0000000000048947 */ /* 0x000fea0003800000 */
[----:B------:R-:W-:Y:S01]  /*f4b0*/  BPT.TRAP 0x1 ;  /* 0x000000040000795c */ /* 0x000fe20000300000 */
.L_x_8772:
        /* <DEDUP_REMOVED lines=9> */
.L_x_8773:
[----:B-1----:R-:W-:Y:S05]  /*f550*/  @P1 BRA `(.L_x_8771) ;  /* 0x0000000000081947 */ /* 0x002fea0003800000 */
[----:B------:R-:W1:Y:S02]  /*f560*/  SYNCS.PHASECHK.TRANS64.TRYWAIT P1, [UR6+0x22830], R9 ;  /* 0x02283009ff0075a7 */ /* 0x000e640008020146 */
[----:B-1----:R-:W-:Y:S05]  /*f570*/  @!P1 BRA `(.L_x_8774) ;  /* 0x0000011800009947 */ /* 0x002fea0003800000 */
.L_x_8771:
        /* <DEDUP_REMOVED lines=132> */
.L_x_8776:
[----:B------:R-:W-:Y:S01]  /*fdc0*/  ULEA UR6, UR32, UR43, 0x3 ;  /* 0x0000002b20067291 */ /* 0x000fe2000f8e183f */
[----:B------:R-:W-:-:S05]  /*fdd0*/  IMAD.U32 R9, RZ, RZ, UR33 ;  /* 0x00000021ff097e24 */ /* 0x000fca000f8e00ff */
[----:B------:R-:W-:-:S04]  /*fde0*/  SHF.L.U32 R9, R9, 0x1f, RZ ;  /* 0x0000001f09097819 */ /* 0x000fc800000006ff */
[----:B------:R0:W1:Y:S01]  /*fdf0*/  SYNCS.PHASECHK.TRANS64.TRYWAIT P1, [UR6+0x22850], R9 ;  /* 0x02285009ff0075a7 */ /* 0x0000620008020146 */
[----:B------:R-:W-:Y:S05]  /*fe00*/  @!P0 BRA `(.L_x_8777) ;  /* 0x0000000000048947 */ /* 0x000fea0003800000 */
[----:B------:R-:W-:Y:S01]  /*fe10*/  BPT.TRAP 0x1 ;  /* 0x000000040000795c */ /* 0x000fe20000300000 */
.L_x_8777:
[----:B-1----:R-:W-:Y:S05]  /*fe20*/  @P1 BRA `(.L_x_8775) ;  /* 0x0000000000081947 */ /* 0x002fea0003800000 */
[----:B------:R-:W1:Y:S02]  /*fe30*/  SYNCS.PHASECHK.TRANS64.TRYWAIT P1, [UR6+0x22850], R9 ;  /* 0x02285009ff0075a7 */ /* 0x000e640008020146 */
[----:B-1----:R-:W-:Y:S05]  /*fe40*/  @!P1 BRA `(.L_x_8778) ;  /* 0x0000010c00e49947 */ /* 0x002fea0003800000 */
.L_x_8775:
        /* <DEDUP_REMOVED lines=36> */
.L_x_8779:
        /* <DEDUP_REMOVED lines=197> */
.L_x_8782:
[----:B------:R-:W-:-:S05]  /*10ce0*/  IMAD.U32 R170, RZ, RZ, UR29 ;  /* 0x0000001dffaa7e24 */ /* 0x000fca000f8e00ff */
[----:B------:R-:W-:-:S13]  /*10cf0*/  ISETP.NE.AND P1, PT, R170, 0x1, PT ;  /* 0x00000001aa00780c */ /* 0x000fda0003f25270 */
[----:B------:R-:W1:Y:S02]  /*10d00*/  @P1 LDC.64 R10, c[0x0][0x9e8] ;  /* 0x00027a00ff0a1b82 */ /* 0x000e640000000a00 */
[----:B-1----:R-:W-:-:S05]  /*10d10*/  @P1 IMAD.HI.U32 R10, R168, R10, RZ ;  /* 0x0000000aa80a1227 */ /* 0x002fca00078e00ff */
[----:B------:R-:W-:-:S07]  /*10d20*/  @P1 SHF.R.U32.HI R168, RZ, R11, R10 ;  /* 0x0000000bffa81219 */ /* 0x000fce000001160a */
.L_x_8783:
[----:B------:R-:W-:Y:S05]  /*10d30*/  BSYNC B0 ;  /* 0x0000000000007941 */ /* 0x000fea0003800000 */
.L_x_8781:
[----:B------:R-:W-:-:S05]  /*10d40*/  IMAD R168, R168, R170, R99 ;  /* 0x000000aaa8a87224 */ /* 0x000fca00078e0263 */
[----:B------:R-:W-:Y:S02]  /*10d50*/  VIADDMNMX R165, R168, R170, R165, PT ;  /* 0x000000aaa8a57246 */ /* 0x000fe400038001a5 */
[----:B------:R-:W-:-:S07]  /*10d60*/  VIMNMX R103, R103, R168, !PT ;  /* 0x000000a867677248 */ /* 0x000fce0007fe0100 */
.L_x_8780:
        /* <DEDUP_REMOVED lines=248> */
.L_x_8786:
[----:B------:R-:W-:-:S05]  /*11cf0*/  IMAD.U32 R102, RZ, RZ, UR29 ;  /* 0x0000001dff667e24 */ /* 0x000fca000f8e00ff */
[----:B------:R-:W-:-:S13]  /*11d00*/  ISETP.NE.AND P6, PT, R102, 0x1, PT ;  /* 0x000000016600780c */ /* 0x000fda0003fc5270 */
[----:B------:R-:W0:Y:S02]  /*11d10*/  @P6 LDC.64 R10, c[0x0][0x9e8] ;  /* 0x00027a00ff0a6b82 */ /* 0x000e240000000a00 */
[----:B0-----:R-:W-:-:S05]  /*11d20*/  @P6 IMAD.HI.U32 R10, R9, R10, RZ ;  /* 0x0000000a090a6227 */ /* 0x001fca00078e00ff */
[----:B------:R-:W-:-:S07]  /*11d30*/  @P6 SHF.R.U32.HI R9, RZ, R11, R10 ;  /* 0x0000000bff096219 */ /* 0x000fce000001160a */
.L_x_8787:
[----:B------:R-:W-:Y:S05]  /*11d40*/  BSYNC B0 ;  /* 0x0000000000007941 */ /* 0x000fea0003800000 */
.L_x_8785:
[----:B------:R-:W-:-:S05]  /*11d50*/  IMAD R9, R9, R102, R99 ;  /* 0x0000006609097224 */ /* 0x000fca00078e0263 */
[----:B------:R-:W-:Y:S02]  /*11d60*/  VIADDMNMX R167, R9, R102, R167, PT ;  /* 0x0000006609a77246 */ /* 0x000fe400038001a7 */
[----:B------:R-:W-:-:S07]  /*11d70*/  VIMNMX R166, R166, R9, !PT ;  /* 0x00000009a6a67248 */ /* 0x000fce0007fe0100 */
.L_x_8784:
        /* <DEDUP_REMOVED lines=501> */
.L_x_8788:
        /* <DEDUP_REMOVED lines=115> */
.L_x_8770:
[----:B------:R-:W-:Y:S06]  /*14400*/  BAR.ARV 0x8, 0x180 ;  /* 0x0206000000007b1d */ /* 0x000fec0000002000 */
[----:B------:R-:W-:Y:S05]  /*14410*/  @!P0 BRA `(.L_x_8790) ;  /* 0x0000000000048947 */ /* 0x000fea0003800000 */
[----:B------:R-:W-:Y:S01]  /*14420*/  BPT.TRAP 0x1 ;  /* 0x000000040000795c */ /* 0x000fe20000300000 */
.L_x_8790:
[----:B------:R-:W-:Y:S01]  /*14430*/  ULEA UR9, UR46, UR43, 0x3 ;  /* 0x0000002b2e097291 */ /* 0x000fe2000f8e183f */
[----:B------:R-:W-:-:S05]  /*14440*/  IMAD.U32 R0, RZ, RZ, UR47 ;  /* 0x0000002fff007e24 */ /* 0x000fca000f8e00ff */
[----:B------:R-:W-:-:S04]  /*14450*/  SHF.L.U32 R0, R0, 0x1f, RZ ;  /* 0x0000001f00007819 */ /* 0x000fc800000006ff */
[----:B------:R0:W1:Y:S01]  /*14460*/  SYNCS.PHASECHK.TRANS64.TRYWAIT P1, [UR9+0x22850], R0 ;  /* 0x02285000ff0075a7 */ /* 0x0000620008020149 */
[----:B------:R-:W-:Y:S05]  /*14470*/  @!P0 BRA `(.L_x_8791) ;  /* 0x0000000000048947 */ /* 0x000fea0003800000 */
[----:B------:R-:W-:Y:S01]  /*14480*/  BPT.TRAP 0x1 ;  /* 0x000000040000795c */ /* 0x000fe20000300000 */
.L_x_8791:
[----:B-1----:R-:W-:Y:S05]  /*14490*/  @P1 BRA `(.L_x_8792) ;  /* 0x0000000000081947 */ /* 0x002fea0003800000 */
[----:B------:R-:W1:Y:S02]  /*144a0*/  SYNCS.PHASECHK.TRANS64.TRYWAIT P1, [UR9+0x22850], R0 ;  /* 0x02285000ff0075a7 */ /* 0x000e640008020149 */
[----:B-1----:R-:W-:Y:S05]  /*144b0*/  @!P1 BRA `(.L_x_8793) ;  /* 0x000000c800609947 */ /* 0x002fea0003800000 */
.L_x_8792:
        /* <DEDUP_REMOVED lines=15> */
[----:B------:R-:W-:Y:S01]  /*145b0*/  QGMMA.64x128x32.F32.E4M3.E4M3 R24, R184, gdesc[UR4], R24, gsb0 ;  /* 0x01e00004b8187df3 */ /* 0x000fe20008000818 */
[----:B------:R-:W-:Y:S01]  /*145c0*/  UIADD3 UR6, UR8, 0x100, URZ ;  /* 0x0000010008067890 */ /* 0x000fe2000fffe03f */
[----:B------:R-:W-:Y:S01]  /*145d0*/  UMOV UR7, 0xc0000010 ;  /* 0xc000001000077882 */ /* 0x000fe20000000000 */
[----:B------:R-:W-:Y:S02]  /*145e0*/  WARPGROUP.DEPBAR.LE gsb0, 0x0 ;  /* 0x00008000000079c5 */ /* 0x000fe40000010000 */
[----:B------:R-:W-:-:S07]  /*145f0*/  WARPGROUP.ARRIVE ;  /* 0x00000000000079c5 */ /* 0x000fce0000000000 */
[----:B------:R-:W-:Y:S01]  /*14600*/  QGMMA.64x128x32.F32.E4M3.E4M3 R24, R180, gdesc[UR4], R24, gsb0 ;  /* 0x01e00004b4187df3 */ /* 0x000fe20008000818 */
[----:B------:R-:W-:-:S04]  /*14610*/  @UP0 USHF.R.S32.HI UR6, URZ, 0x1f, UR50 ;  /* 0x0000001f3f060899 */ /* 0x000fc80008011432 */
[----:B------:R-:W-:-:S04]  /*14620*/  @UP0 UIMAD UR6, UR6, UR12, URZ ;  /* 0x0000000c060602a4 */ /* 0x000fc8000f8e023f */
[----:B------:R-:W-:-:S04]  /*14630*/  @UP0 UIMAD UR6, UR50, UR13, UR6 ;  /* 0x0000000d320602a4 */ /* 0x000fc8000f8e0206 */
[----:B------:R-:W-:-:S03]  /*14640*/  @UP0 UIADD3 UR5, UR5, UR6, URZ ;  /* 0x0000000605050290 */ /* 0x000fc6000fffe03f */
[----:B------:R-:W-:Y:S02]  /*14650*/  @UP0 ULDC.64 UR6, c[0x0][0x9d0] ;  /* 0x0002740000060ab9 */ /* 0x000fe40000000a00 */
[----:B------:R-:W-:-:S04]  /*14660*/  @UP0 UIMAD.WIDE.U32 UR4, UR37, UR6, UR4 ;  /* 0x00000006250402a5 */ /* 0x000fc8000f8e0004 */
[----:B------:R-:W-:Y:S02]  /*14670*/  @UP0 ULEA UR6, UP1, UR4, UR10, 0x2 ;  /* 0x0000000a04060291 */ /* 0x000fe4000f82103f */
[----:B------:R-:W-:-:S04]  /*14680*/  @UP0 UIMAD UR5, UR37, UR7, UR5 ;  /* 0x00000007250502a4 */ /* 0x000fc8000f8e0205 */
[----:B------:R-:W-:Y:S01]  /*14690*/  IMAD.U32 R6, RZ, RZ, UR6 ;  /* 0x00000006ff067e24 */ /* 0x000fe2000f8e00ff */
[----:B------:R-:W-:Y:S02]  /*146a0*/  @UP0 ULEA.HI.X UR7, UR4, UR11, UR5, 0x2, UP1 ;  /* 0x0000000b04070291 */ /* 0x000fe400088f1405 */
[----:B------:R-:W-:-:S04]  /*146b0*/  UIADD3 UR6, UR8, 0x200, URZ ;  /* 0x0000020008067890 */ /* 0x000fc8000fffe03f */
[----:B------:R-:W-:Y:S01]  /*146c0*/  IMAD.U32 R7, RZ, RZ, UR7 ;  /* 0x00000007ff077e24 */ /* 0x000fe2000f8e00ff */
        /* <DEDUP_REMOVED lines=8> */
[----:B------:R-:W3:Y:S04]  /*14750*/  SHFL.BFLY PT, R11, R4, 0x2, 0x1f ;  /* 0x0c401f00040b7f89 */ /* 0x000ee800000e0000 */
[----:B------:R-:W4:Y:S01]  /*14760*/  SHFL.BFLY PT, R8, R3, 0x2, 0x1f ;  /* 0x0c401f0003087f89 */ /* 0x000f2200000e0000 */
[----:B------:R-:W-:Y:S02]  /*14770*/  WARPGROUP.DEPBAR.LE gsb0, 0x0 ;  /* 0x00008000000079c5 */ /* 0x000fe40000010000 */
[----:B------:R-:W-:-:S06]  /*14780*/  WARPGROUP.ARRIVE ;  /* 0x00000000000079c5 */ /* 0x000fcc0000000000 */
[----:B------:R-:W-:Y:S01]  /*14790*/  QGMMA.64x128x32.F32.E4M3.E4M3 R24, R172, gdesc[UR4], R24, gsb0 ;  /* 0x01e00004ac187df3 */ /* 0x000fe20008000818 */
[----:B------:R-:W-:Y:S01]  /*147a0*/  UMOV UR6, UR8 ;  /* 0x0000000800067c82 */ /* 0x000fe20008000000 */
[----:B------:R-:W-:Y:S01]  /*147b0*/  UMOV UR7, 0xc0000010 ;  /* 0xc000001000077882 */ /* 0x000fe20000000000 */
[----:B---3--:R-:W-:-:S01]  /*147c0*/  FADD.FTZ R11, R11, R4 ;  /* 0x000000040b0b7221 */ /* 0x008fc20000010000 */
        /* <DEDUP_REMOVED lines=30> */
[----:B------:R-:W-:-:S01]  /*149b0*/  @P3 FFMA.FTZ R0, R11, R89, R10 ;  /* 0x000000590b003223 */ /* 0x000fc2000001000a */
[----:B---3--:R-:W-:Y:S01]  /*149c0*/  FMUL.FTZ R5, R8, R5 ;  /* 0x0000000508057220 */ /* 0x008fe20000410000 */
[----:B------:R-:W-:-:S02]  /*149d0*/  WARPGROUP.DEPBAR.LE gsb0, 0x0 ;  /* 0x00008000000079c5 */ /* 0x000fc40000010000 */
[----:B------:R-:W-:Y:S05]  /*149e0*/  @!P0 BRA `(.L_x_8794) ;  /* 0x0000000000048947 */ /* 0x000fea0003800000 */
[----:B------:R-:W-:Y:S01]  /*149f0*/  BPT.TRAP 0x1 ;  /* 0x000000040000795c */ /* 0x000fe20000300000 */
.L_x_8794:
        /* <DEDUP_REMOVED lines=74> */
.L_x_8716:
        /* <DEDUP_REMOVED lines=9> */
[----:B------:R-:W-:Y:S02]  /*14f30*/  R2UR UR5, R14 ;  /* 0x000000000e0572ca */ /* 0x000fe400000e0000 */
        /* <DEDUP_REMOVED lines=37> */
[----:B------:R-:W-:Y:S02]  /*15190*/  SEL R133, R11, R88, P0 ;  /* 0x000000580b857207 */ /* 0x000fe40000000000 */
[----:B------:R-:W-:Y:S02]  /*151a0*/  SEL R32, R88, R11, P0 ;  /* 0x0000000b58207207 */ /* 0x000fe40000000000 */
[----:B------:R-:W-:Y:S02]  /*151b0*/  SEL R91, R7, R10, P0 ;  /* 0x0000000a075b7207 */ /* 0x000fe40000000000 */
[----:B------:R-:W-:Y:S01]  /*151c0*/  SEL R43, R10, R7, P0 ;  /* 0x000000070a2b7207 */ /* 0x000fe20000000000 */
[----:B------:R-:W-:Y:S01]  /*151d0*/  IMAD.WIDE R10, R215, 0x2, R20 ;  /* 0x00000002d70a7825 */ /* 0x000fe200078e0214 */
        /* <DEDUP_REMOVED lines=16> */
[C---:B------:R-:W-:Y:S02]  /*152e0*/  IADD3 R51, P6, R10.reuse, 0x20, RZ ;  /* 0x000000200a337810 */ /* 0x040fe40007fde0ff */
[----:B------:R-:W-:Y:S02]  /*152f0*/  IADD3 R71, P1, R10, 0x40, RZ ;  /* 0x000000400a477810 */ /* 0x000fe40007f3e0ff */
[----:B------:R-:W-:Y:S01]  /*15300*/  SEL R139, R6, R25, P0 ;  /* 0x00000019068b7207 */ /* 0x000fe20000000000 */
[--C-:B------:R-:W-:Y:S01]  /*15310*/  IMAD.X R99, RZ, RZ, R11.reuse, P6 ;  /* 0x000000ffff637224 */ /* 0x100fe200030e060b */
[----:B------:R-:W-:Y:S01]  /*15320*/  SEL R25, R25, R6, P0 ;  /* 0x0000000619197207 */ /* 0x000fe20000000000 */
[----:B------:R-:W-:Y:S01]  /*15330*/  IMAD.X R15, RZ, RZ, R11, P1 ;  /* 0x000000ffff0f7224 */ /* 0x000fe200008e060b */
[----:B------:R-:W-:-:S02]  /*15340*/  SEL R115, R72, R73, P0 ;  /* 0x0000004948737207 */ /* 0x000fc40000000000 */
[----:B------:R-:W-:Y:S02]  /*15350*/  SEL R36, R73, R72, P0 ;  /* 0x0000004849247207 */ /* 0x000fe40000000000 */
[----:B------:R-:W-:Y:S02]  /*15360*/  LOP3.LUT R4, R51, 0x380, RZ, 0xc0, !PT ;  /* 0x0000038033047812 */ /* 0x000fe400078ec0ff */
[----:B------:R-:W-:Y:S02]  /*15370*/  LOP3.LUT R6, R71, 0x380, RZ, 0xc0, !PT ;  /* 0x0000038047067812 */ /* 0x000fe400078ec0ff */
        /* <DEDUP_REMOVED lines=12> */
[----:B------:R-:W-:Y:S01]  /*15440*/  SHF.R.U64 R6, R6, 0x3, RZ ;  /* 0x0000000306067819 */ /* 0x000fe200000012ff */
[----:B------:R-:W-:Y:S01]  /*15450*/  IMAD.X R13, RZ, RZ, R11, P2 ;  /* 0x000000ffff0d7224 */ /* 0x000fe200010e060b */
[C---:B------:R-:W-:Y:S02]  /*15460*/  IADD3 R95, P3, R10.reuse, 0x4000, RZ ;  /* 0x000040000a5f7810 */ /* 0x040fe40007f7e0ff */
[----:B------:R-:W-:-:S02]  /*15470*/  IADD3 R97, P4, R10, 0x4020, RZ ;  /* 0x000040200a617810 */ /* 0x000fc40007f9e0ff */
[----:B------:R-:W-:Y:S01]  /*15480*/  SEL R127, R89, R56, P0 ;  /* 0x00000038597f7207 */ /* 0x000fe20000000000 */
[--C-:B------:R-:W-:Y:S01]  /*15490*/  IMAD.X R93, RZ, RZ, R11.reuse, P3 ;  /* 0x000000ffff5d7224 */ /* 0x100fe200018e060b */
[----:B------:R-:W-:Y:S02]  /*154a0*/  SEL R30, R56, R89, P0 ;  /* 0x00000059381e7207 */ /* 0x000fe40000000000 */
[----:B------:R-:W-:Y:S02]  /*154b0*/  IADD3 R143, P5, R10, 0x4040, RZ ;  /* 0x000040400a8f7810 */ /* 0x000fe40007fbe0ff */
[----:B------:R-:W-:Y:S02]  /*154c0*/  SEL R89, R8, R9, P0 ;  /* 0x0000000908597207 */ /* 0x000fe40000000000 */
[----:B------:R-:W-:Y:S01]  /*154d0*/  SEL R42, R9, R8, P0 ;  /* 0x00000008092a7207 */ /* 0x000fe20000000000 */
[--C-:B------:R-:W-:Y:S01]  /*154e0*/  IMAD.X R7, RZ, RZ, R11.reuse, P5 ;  /* 0x000000ffff077224 */ /* 0x100fe200028e060b */
[----:B------:R-:W-:Y:S01]  /*154f0*/  LOP3.LUT R8, R87, 0x380, RZ, 0xc0, !PT ;  /* 0x0000038057087812 */ /* 0x000fe200078ec0ff */
[----:B------:R-:W-:Y:S01]  /*15500*/  IMAD.X R9, RZ, RZ, R11, P4 ;  /* 0x000000ffff097224 */ /* 0x000fe200020e060b */
[----:B------:R-:W-:-:S02]  /*15510*/  LOP3.LUT R98, R4, R51, RZ, 0x3c, !PT ;  /* 0x0000003304627212 */ /* 0x000fc400078e3cff */
[----:B------:R-:W-:Y:S02]  /*15520*/  LOP3.LUT R14, R6, R71, RZ, 0x3c, !PT ;  /* 0x00000047060e7212 */ /* 0x000fe400078e3cff */
[----:B------:R-:W-:Y:S02]  /*15530*/  LOP3.LUT R4, R95, 0x380, RZ, 0xc0, !PT ;  /* 0x000003805f047812 */ /* 0x000fe400078ec0ff */
[----:B------:R-:W-:Y:S02]  /*15540*/  LOP3.LUT R6, R97, 0x380, RZ, 0xc0, !PT ;  /* 0x0000038061067812 */ /* 0x000fe400078ec0ff */
[----:B------:R-:W-:Y:S02]  /*15550*/  LOP3.LUT R18, R143, 0x380, RZ, 0xc0, !PT ;  /* 0x000003808f127812 */ /* 0x000fe400078ec0ff */
[----:B------:R-:W-:Y:S02]  /*15560*/  IADD3 R145, P6, R10, 0x4060, RZ ;  /* 0x000040600a917810 */ /* 0x000fe40007fde0ff */
[----:B------:R-:W-:-:S02]  /*15570*/  SHF.R.U64 R8, R8, 0x3, RZ ;  /* 0x0000000308087819 */ /* 0x000fc400000012ff */
[----:B------:R-:W-:Y:S02]  /*15580*/  SHF.R.U64 R4, R4, 0x3, RZ ;  /* 0x0000000304047819 */ /* 0x000fe400000012ff */
[----:B------:R-:W-:Y:S02]  /*15590*/  SHF.R.U64 R6, R6, 0x3, RZ ;  /* 0x0000000306067819 */ /* 0x000fe400000012ff */
[----:B------:R-:W-:Y:S02]  /*155a0*/  LOP3.LUT R5, R10, 0x380, RZ, 0xc0, !PT ;  /* 0x000003800a057812 */ /* 0x000fe400078ec0ff */
[----:B------:R-:W-:Y:S02]  /*155b0*/  SHF.R.U64 R18, R18, 0x3, RZ ;  /* 0x0000000312127819 */ /* 0x000fe400000012ff */
[----:B------:R-:W-:Y:S02]  /*155c0*/  LOP3.LUT R50, R145, 0x380, RZ, 0xc0, !PT ;  /* 0x0000038091327812 */ /* 0x000fe400078ec0ff */
[----:B------:R-:W-:-:S02]  /*155d0*/  LOP3.LUT R12, R8, R87, RZ, 0x3c, !PT ;  /* 0x00000057080c7212 */ /* 0x000fc400078e3cff */
[----:B------:R-:W-:Y:S02]  /*155e0*/  LOP3.LUT R92, R4, R95, RZ, 0x3c, !PT ;  /* 0x0000005f045c7212 */ /* 0x000fe400078e3cff */
[----:B------:R-:W-:Y:S02]  /*155f0*/  LOP3.LUT R8, R6, R97, RZ, 0x3c, !PT ;  /* 0x0000006106087212 */ /* 0x000fe400078e3cff */
[----:B------:R-:W-:Y:S02]  /*15600*/  SHF.R.U64 R5, R5, 0x3, RZ ;  /* 0x0000000305057819 */ /* 0x000fe400000012ff */
[----:B------:R-:W-:Y:S02]  /*15610*/  LOP3.LUT R6, R18, R143, RZ, 0x3c, !PT ;  /* 0x0000008f12067212 */ /* 0x000fe400078e3cff */
[----:B------:R-:W-:Y:S02]  /*15620*/  SHF.R.U64 R50, R50, 0x3, RZ ;  /* 0x0000000332327819 */ /* 0x000fe400000012ff */
[----:B------:R-:W-:-:S02]  /*15630*/  MOV R92, R92 ;  /* 0x0000005c005c7202 */ /* 0x000fc40000000f00 */
[----:B------:R-:W-:Y:S01]  /*15640*/  LOP3.LUT R10, R5, R10, RZ, 0x3c, !PT ;  /* 0x0000000a050a7212 */ /* 0x000fe200078e3cff */
[----:B------:R-:W-:Y:S01]  /*15650*/  IMAD.X R5, RZ, RZ, R11, P6 ;  /* 0x000000ffff057224 */ /* 0x000fe200030e060b */
[----:B------:R-:W-:Y:S02]  /*15660*/  MOV R93, R6 ;  /* 0x00000006005d7202 */ /* 0x000fe40000000f00 */
[----:B------:R-:W-:Y:S02]  /*15670*/  LOP3.LUT R4, R50, R145, RZ, 0x3c, !PT ;  /* 0x0000009132047212 */ /* 0x000fe400078e3cff */
[----:B------:R-:W-:Y:S02]  /*15680*/  SEL R123, R90, R57, P0 ;  /* 0x000000395a7b7207 */ /* 0x000fe40000000000 */
[----:B------:R-:W-:Y:S02]  /*15690*/  SEL R31, R57, R90, P0 ;  /* 0x0000005a391f7207 */ /* 0x000fe40000000000 */
[----:B------:R-:W-:-:S02]  /*156a0*/  SEL R57, R49, R60, P0 ;  /* 0x0000003c31397207 */ /* 0x000fc40000000000 */
[----:B------:R-:W-:Y:S02]  /*156b0*/  SEL R49, R60, R49, P0 ;  /* 0x000000313c317207 */ /* 0x000fe40000000000 */
[----:B------:R-:W-:Y:S02]  /*156c0*/  SEL R103, R78, R79, P0 ;  /* 0x0000004f4e677207 */ /* 0x000fe40000000000 */
[----:B------:R-:W-:Y:S02]  /*156d0*/  SEL R107, R82, R83, P0 ;  /* 0x00000053526b7207 */ /* 0x000fe40000000000 */
[----:B------:R-:W-:Y:S02]  /*156e0*/  MOV R94, R4 ;  /* 0x00000004005e7202 */ /* 0x000fe40000000f00 */
[----:B------:R-:W-:Y:S02]  /*156f0*/  MOV R98, R98 ;  /* 0x0000006200627202 */ /* 0x000fe40000000f00 */
[----:B------:R-:W-:-:S02]  /*15700*/  MOV R18, R8 ;  /* 0x0000000800127202 */ /* 0x000fc40000000f00 */
[----:B------:R-:W-:Y:S02]  /*15710*/  MOV R97, R10 ;  /* 0x0000000a00617202 */ /* 0x000fe40000000f00 */
[----:B------:R-:W-:Y:S02]  /*15720*/  MOV R96, R12 ;  /* 0x0000000c00607202 */ /* 0x000fe40000000f00 */
[----:B------:R-:W-:Y:S02]  /*15730*/  SEL R79, R79, R78, P0 ;  /* 0x0000004e4f4f7207 */ /* 0x000fe40000000000 */
[----:B------:R-:W-:Y:S02]  /*15740*/  MOV R95, R14 ;  /* 0x0000000e005f7202 */ /* 0x000fe40000000f00 */
[----:B------:R-:W-:Y:S02]  /*15750*/  SEL R83, R83, R82, P0 ;  /* 0x0000005253537207 */ /* 0x000fe40000000000 */
[----:B--2---:R-:W-:Y:S01]  /*15760*/  LOP3.LUT R6, R24, 0x2, RZ, 0x3c, !PT ;  /* 0x0000000218067812 */ /* 0x004fe200078e3cff */
[----:B------:R-:W-:Y:S04]  /*15770*/  SHFL.IDX PT, R52, R85, R24, 0x1c1f ;  /* 0x001c1f1855347589 */ /* 0x000fe800000e0000 */
[----:B------:R-:W-:Y:S04]  /*15780*/  SHFL.IDX PT, R88, R139, R24, 0x1c1f ;  /* 0x001c1f188b587589 */ /* 0x000fe800000e0000 */
[----:B------:R-:W-:Y:S04]  /*15790*/  SHFL.IDX PT, R84, R135, R24, 0x1c1f ;  /* 0x001c1f1887547589 */ /* 0x000fe800000e0000 */
[----:B------:R-:W-:Y:S04]  /*157a0*/  SHFL.IDX PT, R54, R81, R24, 0x1c1f ;  /* 0x001c1f1851367589 */ /* 0x000fe800000e0000 */
[----:B------:R-:W0:Y:S04]  /*157b0*/  SHFL.IDX PT, R25, R25, R6, 0x1c1f ;  /* 0x001c1f0619197589 */ /* 0x000e2800000e0000 */
[----:B------:R-:W1:Y:S04]  /*157c0*/  SHFL.IDX PT, R85, R26, R6, 0x1c1f ;  /* 0x001c1f061a557589 */ /* 0x000e6800000e0000 */
[----:B------:R-:W-:Y:S04]  /*157d0*/  SHFL.IDX PT, R4, R141, R24, 0x1c1f ;  /* 0x001c1f188d047589 */ /* 0x000fe800000e0000 */
[----:B------:R-:W-:Y:S04]  /*157e0*/  SHFL.IDX PT, R80, R131, R24, 0x1c1f ;  /* 0x001c1f1883507589 */ /* 0x000fe800000e0000 */
[----:B------:R-:W-:Y:S04]  /*157f0*/  SHFL.IDX PT, R51, R89, R24, 0x1c1f ;  /* 0x001c1f1859337589 */ /* 0x000fe800000e0000 */
[----:B------:R-:W-:Y:S04]  /*15800*/  SHFL.IDX PT, R50, R91, R24, 0x1c1f ;  /* 0x001c1f185b327589 */ /* 0x000fe800000e0000 */
[----:B------:R-:W-:Y:S01]  /*15810*/  SHFL.IDX PT, R58, R77, R24, 0x1c1f ;  /* 0x001c1f184d3a7589 */ /* 0x000fe200000e0000 */
[----:B0-----:R-:W-:-:S02]  /*15820*/  SEL R90, R88, R25, P0 ;  /* 0x00000019585a7207 */ /* 0x001fc40000000000 */
[----:B------:R-:W-:Y:S01]  /*15830*/  SEL R88, R25, R88, P0 ;  /* 0x0000005819587207 */ /* 0x000fe20000000000 */
[----:B------:R-:W0:Y:S01]  /*15840*/  SHFL.IDX PT, R27, R27, R6, 0x1c1f ;  /* 0x001c1f061b1b7589 */ /* 0x000e2200000e0000 */
[----:B-1----:R-:W-:Y:S02]  /*15850*/  SEL R86, R84, R85, P0 ;  /* 0x0000005554567207 */ /* 0x002fe40000000000 */
[----:B------:R-:W-:Y:S01]  /*15860*/  SEL R84, R85, R84, P0 ;  /* 0x0000005455547207 */ /* 0x000fe20000000000 */
        /* <DEDUP_REMOVED lines=8> */
[----:B------:R-:W-:Y:S01]  /*158f0*/  SHFL.IDX PT, R62, R73, R24, 0x1c1f ;  /* 0x001c1f18493e7589 */ /* 0x000fe200000e0000 */
[----:B-1----:R-:W-:Y:S02]  /*15900*/  SEL R82, R80, R81, P0 ;  /* 0x0000005150527207 */ /* 0x002fe40000000000 */
[----:B------:R-:W-:Y:S01]  /*15910*/  SEL R80, R81, R80, P0 ;  /* 0x0000005051507207 */ /* 0x000fe20000000000 */
[----:B------:R-:W-:Y:S01]  /*15920*/  SHFL.IDX PT, R99, R67, R24, 0x1c1f ;  /* 0x001c1f1843637589 */ /* 0x000fe200000e0000 */
[----:B------:R-:W-:-:S03]  /*15930*/  F2FP.BF16.F32.PACK_AB R4, R91, R90 ;  /* 0x0000005a5b04723e */ /* 0x000fc600000010ff */
        /* <DEDUP_REMOVED lines=14> */
[----:B------:R-:W-:Y:S04]  /*15a20*/  SHFL.IDX PT, R104, R63, R24, 0x1c1f ;  /* 0x001c1f183f687589 */ /* 0x000fe800000e0000 */
[----:B------:R-:W-:Y:S04]  /*15a30*/  SHFL.IDX PT, R70, R59, R24, 0x1c1f ;  /* 0x001c1f183b467589 */ /* 0x000fe800000e0000 */
[----:B------:R0:W1:Y:S04]  /*15a40*/  SHFL.IDX PT, R10, R32, R6, 0x1c1f ;  /* 0x001c1f06200a7589 */ /* 0x00006800000e0000 */
[----:B------:R-:W2:Y:S04]  /*15a50*/  SHFL.IDX PT, R75, R75, R6, 0x1c1f ;  /* 0x001c1f064b4b7589 */ /* 0x000ea800000e0000 */
[----:B------:R3:W4:Y:S01]  /*15a60*/  SHFL.IDX PT, R73, R31, R6, 0x1c1f ;  /* 0x001c1f061f497589 */ /* 0x00072200000e0000 */
[----:B0-----:R-:W-:-:S03]  /*15a70*/  SEL R32, R51, R42, P0 ;  /* 0x0000002a33207207 */ /* 0x001fc60000000000 */
[----:B------:R-:W0:Y:S04]  /*15a80*/  SHFL.IDX PT, R47, R47, R6, 0x1c1f ;  /* 0x001c1f062f2f7589 */ /* 0x000e2800000e0000 */
[----:B------:R-:W-:Y:S04]  /*15a90*/  SHFL.IDX PT, R44, R44, R6, 0x1c1f ;  /* 0x001c1f062c2c7589 */ /* 0x000fe800000e0000 */
[----:B------:R-:W-:Y:S04]  /*15aa0*/  SHFL.IDX PT, R67, R111, R6, 0x1c1f ;  /* 0x001c1f066f437589 */ /* 0x000fe800000e0000 */
[----:B------:R-:W0:Y:S01]  /*15ab0*/  SHFL.IDX PT, R71, R48, R6, 0x1c1f ;  /* 0x001c1f0630477589 */ /* 0x000e2200000e0000 */
[----:B-1----:R-:W-:-:S03]  /*15ac0*/  SEL R81, R10, R7, P0 ;  /* 0x000000070a517207 */ /* 0x002fc60000000000 */
[----:B------:R-:W-:Y:S01]  /*15ad0*/  SHFL.IDX PT, R9, R129, R24, 0x1c1f ;  /* 0x001c1f1881097589 */ /* 0x000fe200000e0000 */
[----:B--2---:R-:W-:Y:S02]  /*15ae0*/  SEL R29, R70, R75, P0 ;  /* 0x0000004b461d7207 */ /* 0x004fe40000000000 */
[----:B---3--:R-:W-:Y:S01]  /*15af0*/  SEL R31, R75, R70, P0 ;  /* 0x000000464b1f7207 */ /* 0x008fe20000000000 */
[----:B------:R-:W-:Y:S01]  /*15b00*/  SHFL.IDX PT, R68, R119, R24, 0x1c1f ;  /* 0x001c1f1877447589 */ /* 0x000fe200000e0000 */
[----:B----4-:R-:W-:Y:S02]  /*15b10*/  SEL R74, R72, R73, P0 ;  /* 0x00000049484a7207 */ /* 0x010fe40000000000 */
[----:B------:R-:W-:Y:S01]  /*15b20*/  SEL R72, R73, R72, P0 ;  /* 0x0000004849487207 */ /* 0x000fe20000000000 */
[----:B------:R-:W-:Y:S01]  /*15b30*/  SHFL.IDX PT, R64, R115, R24, 0x1c1f ;  /* 0x001c1f1873407589 */ /* 0x000fe200000e0000 */
[----:B0-----:R-:W-:-:S03]  /*15b40*/  SEL R41, R54, R47, P0 ;  /* 0x0000002f36297207 */ /* 0x001fc60000000000 */
[----:B------:R-:W-:Y:S04]  /*15b50*/  SHFL.IDX PT, R60, R113, R24, 0x1c1f ;  /* 0x001c1f18713c7589 */ /* 0x000fe800000e0000 */
[----:B------:R-:W-:Y:S04]  /*15b60*/  SHFL.IDX PT, R57, R57, R24, 0x1c1f ;  /* 0x001c1f1839397589 */ /* 0x000fe800000e0000 */
[----:B------:R0:W1:Y:S01]  /*15b70*/  SHFL.IDX PT, R12, R34, R6, 0x1c1f ;  /* 0x001c1f06220c7589 */ /* 0x00006200000e0000 */
[----:B------:R-:W-:-:S03]  /*15b80*/  SEL R48, R66, R71, P0 ;  /* 0x0000004742307207 */ /* 0x000fc60000000000 */
[----:B------:R2:W3:Y:S04]  /*15b90*/  SHFL.IDX PT, R69, R33, R6, 0x1c1f ;  /* 0x001c1f0621457589 */ /* 0x0004e800000e0000 */
[----:B------:R4:W-:Y:S01]  /*15ba0*/  SHFL.IDX PT, R65, R36, R6, 0x1c1f ;  /* 0x001c1f0624417589 */ /* 0x0009e200000e0000 */
[----:B0-----:R-:W-:-:S03]  /*15bb0*/  SEL R34, R42, R51, P0 ;  /* 0x000000332a227207 */ /* 0x001fc60000000000 */
[----:B------:R0:W3:Y:S01]  /*15bc0*/  SHFL.IDX PT, R63, R37, R6, 0x1c1f ;  /* 0x001c1f06253f7589 */ /* 0x0000e200000e0000 */
[----:B------:R-:W-:Y:S02]  /*15bd0*/  SEL R42, R44, R55, P0 ;  /* 0x000000372c2a7207 */ /* 0x000fe40000000000 */
[----:B--2---:R-:W-:Y:S01]  /*15be0*/  SEL R33, R50, R43, P0 ;  /* 0x0000002b32217207 */ /* 0x004fe20000000000 */
[----:B------:R2:W-:Y:S01]  /*15bf0*/  SHFL.IDX PT, R30, R49, R6, 0x1c1f ;  /* 0x001c1f06311e7589 */ /* 0x0005e200000e0000 */
[----:B------:R-:W-:Y:S02]  /*15c00*/  SEL R51, R67, R62, P0 ;  /* 0x0000003e43337207 */ /* 0x000fe40000000000 */
[----:B----4-:R-:W-:Y:S01]  /*15c10*/  SEL R36, R53, R28, P0 ;  /* 0x0000001c35247207 */ /* 0x010fe20000000000 */
[----:B------:R-:W4:Y:S01]  /*15c20*/  SHFL.IDX PT, R59, R46, R6, 0x1c1f ;  /* 0x001c1f062e3b7589 */ /* 0x000f2200000e0000 */
[----:B------:R-:W-:Y:S02]  /*15c30*/  F2FP.BF16.F32.PACK_AB R5, R33, R32 ;  /* 0x000000202105723e */ /* 0x000fe400000010ff */
[----:B0-----:R-:W-:Y:S01]  /*15c40*/  SEL R37, R52, R45, P0 ;  /* 0x0000002d34257207 */ /* 0x001fe20000000000 */
[----:B------:R-:W-:Y:S01]  /*15c50*/  SHFL.IDX PT, R11, R125, R24, 0x1c1f ;  /* 0x001c1f187d0b7589 */ /* 0x000fe200000e0000 */
[----:B-1----:R-:W-:-:S02]  /*15c60*/  SEL R77, R12, R9, P0 ;  /* 0x000000090c4d7207 */ /* 0x002fc40000000000 */
[----:B--2---:R-:W-:Y:S01]  /*15c70*/  SEL R49, R62, R67, P0 ;  /* 0x000000433e317207 */ /* 0x004fe20000000000 */
[----:B------:R-:W-:Y:S01]  /*15c80*/  SHFL.IDX PT, R13, R121, R24, 0x1c1f ;  /* 0x001c1f18790d7589 */ /* 0x000fe200000e0000 */
[----:B---3--:R-:W-:Y:S02]  /*15c90*/  SEL R70, R68, R69, P0 ;  /* 0x0000004544467207 */ /* 0x008fe40000000000 */
[----:B------:R-:W-:Y:S01]  /*15ca0*/  SEL R68, R69, R68, P0 ;  /* 0x0000004445447207 */ /* 0x000fe20000000000 */
[----:B------:R-:W-:Y:S04]  /*15cb0*/  SHFL.IDX PT, R15, R117, R24, 0x1c1f ;  /* 0x001c1f18750f7589 */ /* 0x000fe800000e0000 */
[----:B------:R-:W-:Y:S01]  /*15cc0*/  SHFL.IDX PT, R61, R61, R24, 0x1c1f ;  /* 0x001c1f183d3d7589 */ /* 0x000fe200000e0000 */
[----:B------:R-:W-:-:S02]  /*15cd0*/  SEL R62, R60, R63, P0 ;  /* 0x0000003f3c3e7207 */ /* 0x000fc40000000000 */
[----:B------:R-:W-:Y:S01]  /*15ce0*/  SEL R60, R63, R60, P0 ;  /* 0x0000003c3f3c7207 */ /* 0x000fe20000000000 */
[----:B------:R-:W-:Y:S04]  /*15cf0*/  SHFL.IDX PT, R103, R103, R24, 0x1c1f ;  /* 0x001c1f1867677589 */ /* 0x000fe800000e0000 */
[----:B------:R-:W-:Y:S01]  /*15d00*/  SHFL.IDX PT, R107, R107, R24, 0x1c1f ;  /* 0x001c1f186b6b7589 */ /* 0x000fe200000e0000 */
[----:B----4-:R-:W-:-:S03]  /*15d10*/  SEL R46, R59, R58, P0 ;  /* 0x0000003a3b2e7207 */ /* 0x010fc60000000000 */
[----:B------:R0:W1:Y:S04]  /*15d20*/  SHFL.IDX PT, R14, R35, R6, 0x1c1f ;  /* 0x001c1f06230e7589 */ /* 0x00006800000e0000 */
[----:B------:R2:W3:Y:S04]  /*15d30*/  SHFL.IDX PT, R24, R38, R6, 0x1c1f ;  /* 0x001c1f0626187589 */ /* 0x0004e800000e0000 */
[----:B------:R4:W3:Y:S01]  /*15d40*/  SHFL.IDX PT, R56, R39, R6, 0x1c1f ;  /* 0x001c1f0627387589 */ /* 0x0008e200000e0000 */
[----:B0-----:R-:W-:-:S03]  /*15d50*/  SEL R35, R43, R50, P0 ;  /* 0x000000322b237207 */ /* 0x001fc60000000000 */
[----:B------:R0:W3:Y:S01]  /*15d60*/  SHFL.IDX PT, R26, R40, R6, 0x1c1f ;  /* 0x001c1f06281a7589 */ /* 0x0000e200000e0000 */
[----:B------:R-:W-:Y:S02]  /*15d70*/  SEL R43, R47, R54, P0 ;  /* 0x000000362f2b7207 */ /* 0x000fe40000000000 */
[----:B--2---:R-:W-:Y:S01]  /*15d80*/  SEL R38, R28, R53, P0 ;  /* 0x000000351c267207 */ /* 0x004fe20000000000 */
[----:B------:R-:W-:Y:S01]  /*15d90*/  SHFL.IDX PT, R102, R109, R6, 0x1c1f ;  /* 0x001c1f066d667589 */ /* 0x000fe200000e0000 */
[----:B------:R-:W-:Y:S02]  /*15da0*/  SEL R50, R71, R66, P0 ;  /* 0x0000004247327207 */ /* 0x000fe40000000000 */
[----:B----4-:R-:W-:Y:S01]  /*15db0*/  SEL R39, R45, R52, P0 ;  /* 0x000000342d277207 */ /* 0x010fe20000000000 */
[----:B------:R-:W2:Y:S01]  /*15dc0*/  SHFL.IDX PT, R101, R101, R6, 0x1c1f ;  /* 0x001c1f0665657589 */ /* 0x000ea200000e0000 */
[----:B------:R-:W-:Y:S02]  /*15dd0*/  SEL R45, R57, R30, P0 ;  /* 0x0000001e392d7207 */ /* 0x000fe40000000000 */
[----:B0-----:R-:W-:Y:S01]  /*15de0*/  SEL R40, R55, R44, P0 ;  /* 0x0000002c37287207 */ /* 0x001fe20000000000 */
[----:B------:R0:W-:Y:S01]  /*15df0*/  SHFL.IDX PT, R106, R79, R6, 0x1c1f ;  /* 0x001c1f064f6a7589 */ /* 0x0001e200000e0000 */
[----:B------:R-:W-:-:S02]  /*15e00*/  SEL R44, R58, R59, P0 ;  /* 0x0000003b3a2c7207 */ /* 0x000fc40000000000 */
[----:B------:R-:W-:Y:S01]  /*15e10*/  SEL R47, R30, R57, P0 ;  /* 0x000000391e2f7207 */ /* 0x000fe20000000000 */
[----:B------:R-:W4:Y:S01]  /*15e20*/  SHFL.IDX PT, R105, R105, R6, 0x1c1f ;  /* 0x001c1f0669697589 */ /* 0x000f2200000e0000 */
[----:B------:R-:W-:Y:S02]  /*15e30*/  SEL R66, R64, R65, P0 ;  /* 0x0000004140427207 */ /* 0x000fe40000000000 */
[----:B-1----:R-:W-:Y:S01]  /*15e40*/  SEL R75, R11, R14, P0 ;  /* 0x0000000e0b4b7207 */ /* 0x002fe20000000000 */
[----:B------:R1:W4:Y:S01]  /*15e50*/  SHFL.IDX PT, R108, R83, R6, 0x1c1f ;  /* 0x001c1f06536c7589 */ /* 0x00032200000e0000 */
[----:B------:R-:W-:Y:S02]  /*15e60*/  SEL R73, R14, R11, P0 ;  /* 0x0000000b0e497207 */ /* 0x000fe40000000000 */
[----:B0-----:R-:W-:Y:S02]  /*15e70*/  SEL R79, R9, R12, P0 ;  /* 0x0000000c094f7207 */ /* 0x001fe40000000000 */
[----:B------:R-:W-:-:S02]  /*15e80*/  SEL R64, R65, R64, P0 ;  /* 0x0000004041407207 */ /* 0x000fc40000000000 */
[----:B---3--:R-:W-:Y:S02]  /*15e90*/  SEL R71, R13, R24, P0 ;  /* 0x000000180d477207 */ /* 0x008fe40000000000 */
[----:B------:R-:W-:Y:S02]  /*15ea0*/  SEL R69, R24, R13, P0 ;  /* 0x0000000d18457207 */ /* 0x000fe40000000000 */
[----:B-1----:R-:W-:Y:S02]  /*15eb0*/  SEL R83, R7, R10, P0 ;  /* 0x0000000a07537207 */ /* 0x002fe40000000000 */
[----:B------:R-:W-:Y:S02]  /*15ec0*/  F2FP.BF16.F32.PACK_AB R6, R89, R88 ;  /* 0x000000585906723e */ /* 0x000fe400000010ff */
[----:B------:R-:W-:Y:S02]  /*15ed0*/  F2FP.BF16.F32.PACK_AB R7, R35, R34 ;  /* 0x000000222307723e */ /* 0x000fe400000010ff */
[----:B------:R-:W-:-:S02]  /*15ee0*/  SEL R67, R15, R56, P0 ;  /* 0x000000380f437207 */ /* 0x000fc40000000000 */
[----:B------:R-:W-:Y:S01]  /*15ef0*/  SEL R65, R56, R15, P0 ;  /* 0x0000000f38417207 */ /* 0x000fe20000000000 */
[----:B------:R0:W-:Y:S01]  /*15f00*/  STSM.16.M88.4 [R97], R4 ;  /* 0x0000000461007844 */ /* 0x0001e20000000200 */
[----:B------:R-:W-:Y:S02]  /*15f10*/  SEL R63, R61, R26, P0 ;  /* 0x0000001a3d3f7207 */ /* 0x000fe40000000000 */
[----:B------:R-:W-:Y:S02]  /*15f20*/  F2FP.BF16.F32.PACK_AB R9, R37, R36 ;  /* 0x000000242509723e */ /* 0x000fe400000010ff */
[----:B------:R-:W-:Y:S02]  /*15f30*/  F2FP.BF16.F32.PACK_AB R10, R85, R84 ;  /* 0x00000054550a723e */ /* 0x000fe400000010ff */
[----:B------:R-:W-:Y:S02]  /*15f40*/  F2FP.BF16.F32.PACK_AB R11, R39, R38 ;  /* 0x00000026270b723e */ /* 0x000fe400000010ff */
[----:B------:R-:W-:-:S02]  /*15f50*/  SEL R61, R26, R61, P0 ;  /* 0x0000003d1a3d7207 */ /* 0x000fc40000000000 */
[----:B------:R-:W-:Y:S01]  /*15f60*/  F2FP.BF16.F32.PACK_AB R12, R83, R82 ;  /* 0x00000052530c723e */ /* 0x000fe200000010ff */
[----:B------:R1:W-:Y:S01]  /*15f70*/  STSM.16.M88.4 [R98], R8 ;  /* 0x0000000862007844 */ /* 0x0003e20000000200 */
[----:B------:R-:W-:Y:S02]  /*15f80*/  F2FP.BF16.F32.PACK_AB R13, R41, R40 ;  /* 0x00000028290d723e */ /* 0x000fe400000010ff */
[----:B------:R-:W-:Y:S01]  /*15f90*/  F2FP.BF16.F32.PACK_AB R14, R81, R80 ;  /* 0x00000050510e723e */ /* 0x000fe200000010ff */
[----:B0-----:R-:W-:Y:S01]  /*15fa0*/  IMAD.U32 R97, RZ, RZ, UR9 ;  /* 0x00000009ff617e24 */ /* 0x001fe2000f8e00ff */
[----:B------:R-:W-:Y:S02]  /*15fb0*/  F2FP.BF16.F32.PACK_AB R15, R43, R42 ;  /* 0x0000002a2b0f723e */ /* 0x000fe400000010ff */
[----:B--2---:R-:W-:Y:S02]  /*15fc0*/  SEL R52, R100, R101, P0 ;  /* 0x0000006564347207 */ /* 0x004fe40000000000 */
[----:B------:R-:W-:Y:S01]  /*15fd0*/  SEL R54, R101, R100, P0 ;  /* 0x0000006465367207 */ /* 0x000fe20000000000 */
[----:B------:R-:W-:Y:S01]  /*15fe0*/  STSM.16.M88.4 [R95], R12 ;  /* 0x0000000c5f007844 */ /* 0x000fe20000000200 */
[----:B------:R-:W-:-:S02]  /*15ff0*/  SEL R53, R99, R102, P0 ;  /* 0x0000006663357207 */ /* 0x000fc40000000000 */
[----:B------:R-:W-:Y:S02]  /*16000*/  SEL R55, R102, R99, P0 ;  /* 0x0000006366377207 */ /* 0x000fe40000000000 */
[----:B------:R-:W-:Y:S01]  /*16010*/  F2FP.BF16.F32.PACK_AB R24, R79, R78 ;  /* 0x0000004e4f18723e */ /* 0x000fe200000010ff */
[----:B-1----:R-:W0:Y:S01]  /*16020*/  LDC.64 R98, c[0x0][0xc08] ;  /* 0x00030200ff627b82 */ /* 0x002e220000000a00 */
[----:B------:R-:W-:Y:S02]  /*16030*/  F2FP.BF16.F32.PACK_AB R25, R45, R44 ;  /* 0x0000002c2d19723e */ /* 0x000fe400000010ff */
[----:B------:R-:W-:Y:S02]  /*16040*/  F2FP.BF16.F32.PACK_AB R26, R77, R76 ;  /* 0x0000004c4d1a723e */ /* 0x000fe400000010ff */
[----:B------:R-:W-:Y:S02]  /*16050*/  F2FP.BF16.F32.PACK_AB R27, R47, R46 ;  /* 0x0000002e2f1b723e */ /* 0x000fe400000010ff */
[----:B----4-:R-:W-:-:S02]  /*16060*/  SEL R56, R104, R105, P0 ;  /* 0x0000006968387207 */ /* 0x010fc40000000000 */
[----:B------:R-:W-:Y:S01]  /*16070*/  SEL R58, R105, R104, P0 ;  /* 0x00000068693a7207 */ /* 0x000fe20000000000 */
[----:B------:R1:W-:Y:S01]  /*16080*/  STSM.16.M88.4 [R96], R24 ;  /* 0x0000001860007844 */ /* 0x0003e20000000200 */
[----:B------:R-:W-:Y:S02]  /*16090*/  SEL R57, R103, R106, P0 ;  /* 0x0000006a67397207 */ /* 0x000fe40000000000 */
[----:B------:R-:W-:Y:S02]  /*160a0*/  SEL R59, R106, R103, P0 ;  /* 0x000000676a3b7207 */ /* 0x000fe40000000000 */
[----:B------:R-:W-:Y:S02]  /*160b0*/  SEL R28, R107, R108, P0 ;  /* 0x0000006c6b1c7207 */ /* 0x000fe40000000000 */
[----:B------:R-:W-:Y:S02]  /*160c0*/  SEL R30, R108, R107, P0 ;  /* 0x0000006b6c1e7207 */ /* 0x000fe40000000000 */
[----:B------:R-:W-:-:S02]  /*160d0*/  F2FP.BF16.F32.PACK_AB R4, R75, R74 ;  /* 0x0000004a4b04723e */ /* 0x000fc400000010ff */
[----:B------:R-:W-:Y:S02]  /*160e0*/  F2FP.BF16.F32.PACK_AB R5, R49, R48 ;  /* 0x000000303105723e */ /* 0x000fe400000010ff */
[----:B------:R-:W-:Y:S02]  /*160f0*/  F2FP.BF16.F32.PACK_AB R6, R73, R72 ;  /* 0x000000484906723e */ /* 0x000fe400000010ff */
[----:B------:R-:W-:Y:S01]  /*16100*/  F2FP.BF16.F32.PACK_AB R7, R51, R50 ;  /* 0x000000323307723e */ /* 0x000fe200000010ff */
[----:B-1----:R-:W-:Y:S01]  /*16110*/  IMAD.U32 R96, RZ, RZ, UR8 ;  /* 0x00000008ff607e24 */ /* 0x002fe2000f8e00ff */
        /* <DEDUP_REMOVED lines=11> */
[----:B------:R-:W-:Y:S01]  /*161d0*/  F2FP.BF16.F32.PACK_AB R25, R29, R28 ;  /* 0x0000001c1d19723e */ /* 0x000fe200000010ff */
[----:B------:R3:W-:Y:S01]  /*161e0*/  STSM.16.M88.4 [R93], R12 ;  /* 0x0000000c5d007844 */ /* 0x0007e20000000200 */
[----:B------:R-:W-:Y:S01]  /*161f0*/  F2FP.BF16.F32.PACK_AB R26, R61, R60 ;  /* 0x0000003c3d1a723e */ /* 0x000fe200000010ff */
[----:B-1----:R-:W1:Y:S01]  /*16200*/  LDC R92, c[0x0][0xbe8] ;  /* 0x0002fa00ff5c7b82 */ /* 0x002e620000000800 */
[----:B------:R-:W-:Y:S02]  /*16210*/  F2FP.BF16.F32.PACK_AB R27, R31, R30 ;  /* 0x0000001e1f1b723e */ /* 0x000fe400000010ff */
[----:B------:R-:W-:-:S03]  /*16220*/  ISETP.NE.U32.AND P0, PT, RZ, UR10, PT ;  /* 0x0000000aff007c0c */ /* 0x000fc6000bf05070 */
[----:B------:R4:W-:Y:S02]  /*16230*/  STSM.16.M88.4 [R94], R24 ;  /* 0x000000185e007844 */ /* 0x0009e40000000200 */
[----:B------:R-:W-:Y:S01]  /*16240*/  BAR.SYNC.DEFER_BLOCKING 0x1, 0x100 ;  /* 0x0044000000007b1d */ /* 0x000fe20000010000 */
[----:B------:R-:W-:-:S13]  /*16250*/  ISETP.NE.AND.EX P0, PT, RZ, UR11, PT, P0 ;  /* 0x0000000bff007c0c */ /* 0x000fda000bf05300 */
[----:B------:R-:W4:Y:S01]  /*16260*/  @P0 LDG.E R95, desc[UR54][R96.64] ;  /* 0x00000036605f0981 */ /* 0x000f22000c1e1900 */
[----:B0-----:R-:W-:Y:S02]  /*16270*/  ISETP.NE.U32.AND P1, PT, R98, RZ, PT ;  /* 0x000000ff6200720c */ /* 0x001fe40003f25070 */
[----:B------:R-:W-:-:S11]  /*16280*/  R2UR UR4, R99 ;  /* 0x00000000630472ca */ /* 0x000fd600000e0000 */
[----:B------:R-:W-:Y:S01]  /*16290*/  VOTEU.ANY UP0, P1 ;  /* 0x00000000003f7886 */ /* 0x000fe20000800100 */
[----:B-1----:R-:W-:Y:S01]  /*162a0*/  ISETP.NE.AND P1, PT, R92, 0x1, PT ;  /* 0x000000015c00780c */ /* 0x002fe20003f25270 */
[----:B------:R-:W-:Y:S02]  /*162b0*/  UISETP.NE.AND.EX UP0, UPT, UR4, URZ, UPT, UP0 ;  /* 0x0000003f0400728c */ /* 0x000fe4000bf05300 */
[----:B------:R-:W-:Y:S01]  /*162c0*/  UISETP.GT.AND UP1, UPT, UR45, 0x1, UPT ;  /* 0x000000012d00788c */ /* 0x000fe2000bf24270 */
[----:B------:R-:W-:Y:S01]  /*162d0*/  UMOV UR18, 0x9b8 ;  /* 0x000009b800127882 */ /* 0x000fe20000000000 */
[----:B------:R-:W-:Y:S02]  /*162e0*/  ULDC UR4, c[0x0][0xa88] ;  /* 0x0002a20000047ab9 */ /* 0x000fe40000000800 */
[----:B------:R-:W-:Y:S01]  /*162f0*/  USEL UR18, UR18, 0x978, UP1 ;  /* 0x0000097812127887 */ /* 0x000fe20008800000 */
[----:B------:R-:W-:Y:S01]  /*16300*/  PLOP3.LUT P4, PT, PT, PT, UP0, 0x80, 0x0 ;  /* 0x000000000000781c */ /* 0x000fe20003f8f008 */
[----:B--2---:R-:W-:-:S03]  /*16310*/  IMAD.U32 R9, RZ, RZ, UR4 ;  /* 0x00000004ff097e24 */ /* 0x004fc6000f8e00ff */
[----:B------:R-:W-:Y:S01]  /*16320*/  @UP0 ULDC.64 UR8, c[0x0][0xc08] ;  /* 0x0003020000080ab9 */ /* 0x000fe20000000a00 */
[----:B------:R-:W0:Y:S01]  /*16330*/  @P1 LDC R6, c[0x0][0xbec] ;  /* 0x0002fb00ff061b82 */ /* 0x000e220000000800 */
[----:B------:R-:W-:-:S07]  /*16340*/  @UP0 UIMAD.WIDE UR8, UR38, 0x4, UR8 ;  /* 0x00000004260808a5 */ /* 0x000fce000f8e0208 */
[----:B------:R-:W1:Y:S01]  /*16350*/  @P1 LDC R11, c[0x0][0xbf0] ;  /* 0x0002fc00ff0b1b82 */ /* 0x000e620000000800 */
[----:B------:R-:W-:Y:S01]  /*16360*/  UISETP.NE.U32.AND UP0, UPT, UR10, URZ, UPT ;  /* 0x0000003f0a00728c */ /* 0x000fe2000bf05070 */
[----:B------:R-:W-:Y:S01]  /*16370*/  IMAD.U32 R4, RZ, RZ, UR8 ;  /* 0x00000008ff047e24 */ /* 0x000fe2000f8e00ff */
[----:B------:R-:W-:Y:S01]  /*16380*/  ULDC.64 UR12, c[0x0][UR18+0x218] ;  /* 0x00008600120c7abb */ /* 0x000fe20008000a00 */
[----:B------:R-:W-:Y:S01]  /*16390*/  IMAD.U32 R5, RZ, RZ, UR9 ;  /* 0x00000009ff057e24 */ /* 0x000fe2000f8e00ff */
[----:B------:R-:W-:Y:S02]  /*163a0*/  UISETP.NE.AND.EX UP0, UPT, UR11, URZ, UPT, UP0 ;  /* 0x0000003f0b00728c */ /* 0x000fe4000bf05300 */
[----:B------:R-:W-:Y:S01]  /*163b0*/  USEL UR16, UR40, URZ, UP1 ;  /* 0x0000003f28107287 */ /* 0x000fe20008800000 */
[----:B---3--:R-:W-:Y:S01]  /*163c0*/  VIADD R13, R22, UR39 ;  /* 0x00000027160d7c36 */ /* 0x008fe20008000000 */
[----:B------:R-:W-:Y:S01]  /*163d0*/  UMOV UR4, URZ ;  /* 0x0000003f00047c82 */ /* 0x000fe20008000000 */
[----:B------:R-:W-:Y:S01]  /*163e0*/  UIMAD.WIDE.U32 UR8, UR12, UR37, URZ ;  /* 0x000000250c0872a5 */ /* 0x000fe2000f8e003f */
[----:B------:R0:W5:Y:S01]  /*163f0*/  @P4 LDG.E R9, desc[UR54][R4.64] ;  /* 0x0000003604094981 */ /* 0x000162000c1e1900 */
[----:B------:R-:W-:Y:S01]  /*16400*/  ULDC.64 UR14, c[0x0][UR18+0x228] ;  /* 0x00008a00120e7abb */ /* 0x000fe20008000a00 */
[----:B------:R-:W-:Y:S01]  /*16410*/  UIMAD UR12, UR13, UR37, URZ ;  /* 0x000000250d0c72a4 */ /* 0x000fe2000f8e023f */
[----:B------:R-:W-:Y:S01]  /*16420*/  IMAD.MOV.U32 R7, RZ, RZ, R13 ;  /* 0x000000ffff077224 */ /* 0x000fe200078e000d */
[----:B------:R-:W-:-:S02]  /*16430*/  USHF.R.S32.HI UR17, URZ, 0x1f, UR38 ;  /* 0x0000001f3f117899 */ /* 0x000fc40008011426 */
[----:B------:R-:W-:Y:S02]  /*16440*/  USEL UR7, UR38, URZ, !UP0 ;  /* 0x0000003f26077287 */ /* 0x000fe4000c000000 */
[----:B------:R-:W-:Y:S01]  /*16450*/  UIMAD.WIDE.U32 UR20, UR14, UR16, URZ ;  /* 0x000000100e1472a5 */ /* 0x000fe2000f8e003f */
[----:B------:R-:W-:Y:S01]  /*16460*/  ULDC.64 UR10, c[0x0][UR18+0x220] ;  /* 0x00008800120a7abb */ /* 0x000fe20008000a00 */
[----:B------:R-:W-:Y:S01]  /*16470*/  UIMAD UR14, UR15, UR16, URZ ;  /* 0x000000100f0e72a4 */ /* 0x000fe2000f8e023f */
[----:B0-----:R-:W-:Y:S01]  /*16480*/  @P1 IMAD.HI.U32 R4, R13, R6, RZ ;  /* 0x000000060d041227 */ /* 0x001fe200078e00ff */
[----:B------:R-:W-:Y:S02]  /*16490*/  UIADD3 UR15, UR9, UR12, URZ ;  /* 0x0000000c090f7290 */ /* 0x000fe4000fffe03f */
[----:B------:R-:W-:Y:S01]  /*164a0*/  USEL UR17, UR17, URZ, !UP0 ;  /* 0x0000003f11117287 */ /* 0x000fe2000c000000 */
[----:B------:R-:W-:Y:S01]  /*164b0*/  IMAD.U32 R5, RZ, RZ, UR21 ;  /* 0x00000015ff057e24 */ /* 0x000fe2000f8e00ff */
[----:B------:R-:W-:Y:S01]  /*164c0*/  UIMAD UR9, UR11, UR7, URZ ;  /* 0x000000070b0972a4 */ /* 0x000fe2000f8e023f */
[----:B-1----:R-:W-:Y:S01]  /*164d0*/  @P1 SHF.R.U32.HI R7, RZ, R11, R4 ;  /* 0x0000000bff071219 */ /* 0x002fe20000011604 */
[----:B------:R-:W-:Y:S01]  /*164e0*/  UIMAD.WIDE.U32 UR12, UR10, UR7, URZ ;  /* 0x000000070a0c72a5 */ /* 0x000fe2000f8e003f */
[----:B------:R-:W-:Y:S01]  /*164f0*/  IMAD.U32 R4, RZ, RZ, UR20 ;  /* 0x00000014ff047e24 */ /* 0x000fe2000f8e00ff */
[----:B------:R-:W-:Y:S01]  /*16500*/  UIMAD UR9, UR10, UR17, UR9 ;  /* 0x000000110a0972a4 */ /* 0x000fe2000f8e0209 */
[--C-:B------:R-:W-:Y:S01]  /*16510*/  SHF.R.S32.HI R5, RZ, 0x1f, R7.reuse ;  /* 0x0000001fff057819 */ /* 0x100fe20000011407 */
[----:B------:R-:W-:Y:S01]  /*16520*/  UIADD3 UR14, UR21, UR14, URZ ;  /* 0x0000000e150e7290 */ /* 0x000fe2000fffe03f */
[----:B------:R-:W-:Y:S01]  /*16530*/  IMAD.MOV R11, RZ, RZ, -R7 ;  /* 0x000000ffff0b7224 */ /* 0x000fe200078e0a07 */
[----:B------:R-:W-:-:S03]  /*16540*/  UIADD3 UR9, UR13, UR9, URZ ;  /* 0x000000090d097290 */ /* 0x000fc6000fffe03f */
[----:B------:R-:W-:Y:S02]  /*16550*/  IMAD R11, R92, R11, R13 ;  /* 0x0000000b5c0b7224 */ /* 0x000fe400078e020d */
[----:B------:R-:W-:-:S03]  /*16560*/  IMAD.U32 R8, RZ, RZ, UR14 ;  /* 0x0000000eff087e24 */ /* 0x000fc6000f8e00ff */
        /* <DEDUP_REMOVED lines=22> */
.L_x_8797:
[----:B------:R-:W-:Y:S01]  /*166d0*/  SHFL.IDX PT, R4, R8, RZ, 0x1c1f ;  /* 0x001c1fff08047589 */ /* 0x000fe200000e0000 */
[----:B------:R-:W-:Y:S01]  /*166e0*/  VIADD R11, R214, UR39 ;  /* 0x00000027d60b7c36 */ /* 0x000fe20008000000 */
[----:B------:R-:W-:Y:S01]  /*166f0*/  LOP3.LUT P0, RZ, R202, 0x3, RZ, 0xc0, !PT ;  /* 0x00000003caff7812 */ /* 0x000fe2000780c0ff */
[----:B-----5:R-:W-:Y:S01]  /*16700*/  IMAD R18, R9, R92, RZ ;  /* 0x0000005c09127224 */ /* 0x020fe200078e02ff */
[----:B------:R-:W0:Y:S01]  /*16710*/  SHFL.IDX PT, R5, R10, RZ, 0x1c1f ;  /* 0x001c1fff0a057589 */ /* 0x000e2200000e0000 */
[C---:B------:R-:W-:Y:S01]  /*16720*/  VIADD R9, R11.reuse, 0x8 ;  /* 0x000000080b097836 */ /* 0x040fe20000000000 */
[----:B------:R-:W-:Y:S02]  /*16730*/  PLOP3.LUT P3, PT, PT, PT, UP1, 0x80, 0x0 ;  /* 0x000000000000781c */ /* 0x000fe40003f6f018 */
[----:B------:R-:W-:Y:S01]  /*16740*/  SHFL.IDX PT, R6, R8, 0x1, 0x1c1f ;  /* 0x003c1f0008067f89 */ /* 0x000fe200000e0000 */
[-C--:B------:R-:W-:Y:S02]  /*16750*/  ISETP.GE.OR P2, PT, R11, R18.reuse, P0 ;  /* 0x000000120b00720c */ /* 0x080fe40000746670 */
[-C--:B------:R-:W-:Y:S01]  /*16760*/  ISETP.GE.OR P0, PT, R9, R18.reuse, P0 ;  /* 0x000000120900720c */ /* 0x080fe20000706670 */
[----:B------:R-:W1:Y:S10]  /*16770*/  SHFL.IDX PT, R7, R10, 0x1, 0x1c1f ;  /* 0x003c1f000a077f89 */ /* 0x000e7400000e0000 */
[----:B0-----:R0:W-:Y:S01]  /*16780*/  @!P2 ST.E desc[UR54][R4.64], R3 ;  /* 0x000000030400a985 */ /* 0x0011e2000c101936 */
[----:B------:R-:W-:-:S03]  /*16790*/  ISETP.GE.AND P2, PT, R11, R18, PT ;  /* 0x000000120b00720c */ /* 0x000fc60003f46270 */
[----:B-1----:R0:W-:Y:S01]  /*167a0*/  @!P0 ST.E desc[UR54][R6.64], R0 ;  /* 0x0000000006008985 */ /* 0x0021e2000c101936 */
[----:B------:R-:W-:Y:S01]  /*167b0*/  ISETP.GE.AND P0, PT, R9, R18, PT ;  /* 0x000000120900720c */ /* 0x000fe20003f06270 */
[----:B------:R-:W-:-:S12]  /*167c0*/  @P3 BRA `(.L_x_8798) ;  /* 0x0000000800883947 */ /* 0x000fd80003800000 */
[----:B0-----:R-:W-:Y:S01]  /*167d0*/  IMAD R3, R201, 0x40, R23 ;  /* 0x00000040c9037824 */ /* 0x001fe200078e0217 */
[----:B------:R-:W-:Y:S01]  /*167e0*/  ULDC.64 UR12, c[0x0][0xaa0] ;  /* 0x0002a800000c7ab9 */ /* 0x000fe20000000a00 */
[----:B------:R-:W0:Y:S02]  /*167f0*/  @P1 LDC R45, c[0x0][0xbf0] ;  /* 0x0002fc00ff2d1b82 */ /* 0x000e240000000800 */
        /* <DEDUP_REMOVED lines=39> */
[----:B------:R1:W5:Y:S01]  /*16a70*/  LD.E.128 R4, desc[UR54][R20.64] ;  /* 0x0000003614047980 */ /* 0x000362000c101d00 */
[----:B------:R-:W-:Y:S01]  /*16a80*/  LOP3.LUT R0, R3, 0x380, RZ, 0xc0, !PT ;  /* 0x0000038003007812 */ /* 0x000fe200078ec0ff */
[----:B------:R-:W-:-:S02]  /*16a90*/  UIMAD UR10, UR4, UR13, UR10 ;  /* 0x0000000d040a72a4 */ /* 0x000fc4000f8e020a */
[----:B------:R-:W5:Y:S01]  /*16aa0*/  LD.E.128 R12, desc[UR54][R12.64] ;  /* 0x000000360c0c7980 */ /* 0x000f62000c101d00 */
[----:B------:R-:W-:-:S03]  /*16ab0*/  SHF.R.U64 R0, R0, 0x3, RZ ;  /* 0x0000000300007819 */ /* 0x000fc600000012ff */
[----:B------:R-:W5:Y:S01]  /*16ac0*/  LD.E.128 R24, desc[UR54][R24.64] ;  /* 0x0000003618187980 */ /* 0x000f62000c101d00 */
[----:B------:R-:W-:Y:S01]  /*16ad0*/  LOP3.LUT R40, R0, R3, RZ, 0x3c, !PT ;  /* 0x0000000300287212 */ /* 0x000fe200078e3cff */
[----:B-1----:R-:W1:Y:S01]  /*16ae0*/  @P1 LDC R21, c[0x0][0xbec] ;  /* 0x0002fb00ff151b82 */ /* 0x002e620000000800 */
[----:B------:R-:W-:Y:S01]  /*16af0*/  UIADD3 UR9, UR9, UR10, URZ ;  /* 0x0000000a09097290 */ /* 0x000fe2000fffe03f */
[----:B------:R-:W-:Y:S01]  /*16b00*/  IMAD R0, R189, 0x20, R201 ;  /* 0x00000020bd007824 */ /* 0x000fe200078e02c9 */
[----:B------:R-:W5:Y:S01]  /*16b10*/  LD.E.128 R28, desc[UR54][R28.64] ;  /* 0x000000361c1c7980 */ /* 0x000f62000c101d00 */
[----:B------:R-:W-:Y:S02]  /*16b20*/  ULDC.64 UR10, c[0x0][0xae8] ;  /* 0x0002ba00000a7ab9 */ /* 0x000fe40000000a00 */
[----:B------:R-:W-:Y:S01]  /*16b30*/  UIMAD.WIDE.U32 UR8, UR37, UR10, UR8 ;  /* 0x0000000a250872a5 */ /* 0x000fe2000f8e0008 */
[----:B------:R-:W-:Y:S01]  /*16b40*/  VIADD R44, R0, UR39 ;  /* 0x00000027002c7c36 */ /* 0x000fe20008000000 */
[----:B------:R-:W-:Y:S01]  /*16b50*/  USHF.R.S32.HI UR4, URZ, 0x1f, UR7 ;  /* 0x0000001f3f047899 */ /* 0x000fe20008011407 */
[----:B------:R-:W5:Y:S01]  /*16b60*/  LD.E.128 R32, desc[UR54][R32.64] ;  /* 0x0000003620207980 */ /* 0x000f62000c101d00 */
[----:B------:R-:W-:-:S03]  /*16b70*/  UIMAD UR9, UR37, UR11, UR9 ;  /* 0x0000000b250972a4 */ /* 0x000fc6000f8e0209 */
[----:B------:R-:W-:Y:S01]  /*16b80*/  ULDC.64 UR10, c[0x0][0xaf0] ;  /* 0x0002bc00000a7ab9 */ /* 0x000fe20000000a00 */
[----:B------:R-:W5:Y:S01]  /*16b90*/  LD.E.128 R36, desc[UR54][R36.64] ;  /* 0x0000003624247980 */ /* 0x000f62000c101d00 */
[----:B------:R-:W-:Y:S01]  /*16ba0*/  UIMAD UR4, UR4, UR10, URZ ;  /* 0x0000000a040472a4 */ /* 0x000fe2000f8e023f */
[----:B------:R-:W-:Y:S01]  /*16bb0*/  IMAD.MOV.U32 R3, RZ, RZ, R44 ;  /* 0x000000ffff037224 */ /* 0x000fe200078e002c */
[----:B------:R-:W-:Y:S01]  /*16bc0*/  UIMAD.WIDE.U32 UR8, UR7, UR10, UR8 ;  /* 0x0000000a070872a5 */ /* 0x000fe2000f8e0008 */
[----:B------:R-:W5:Y:S01]  /*16bd0*/  LD.E.128 R40, desc[UR54][R40.64] ;  /* 0x0000003628287980 */ /* 0x000f62000c101d00 */
[----:B-1----:R-:W-:Y:S01]  /*16be0*/  @P1 IMAD.HI.U32 R0, R44, R21, RZ ;  /* 0x000000152c001227 */ /* 0x002fe200078e00ff */
[----:B------:R-:W-:Y:S01]  /*16bf0*/  UIMAD UR4, UR7, UR11, UR4 ;  /* 0x0000000b070472a4 */ /* 0x000fe2000f8e0204 */
[----:B------:R-:W-:Y:S01]  /*16c00*/  @!PT LDS RZ, [RZ] ;  /* 0x00000000fffff984 */ /* 0x000fe20000000800 */
[----:B------:R-:W-:Y:S01]  /*16c10*/  @!PT LDS RZ, [RZ] ;  /* 0x00000000fffff984 */ /* 0x000fe20000000800 */
[----:B------:R-:W-:Y:S01]  /*16c20*/  @!PT LDS RZ, [RZ] ;  /* 0x00000000fffff984 */ /* 0x000fe20000000800 */
[----:B------:R-:W-:Y:S01]  /*16c30*/  @!PT LDS RZ, [RZ] ;  /* 0x00000000fffff984 */ /* 0x000fe20000000800 */
[----:B------:R1:W-:Y:S06]  /*16c40*/  MEMBAR.ALL.CTA ;  /* 0x0000000000007992 */ /* 0x0003ec0000008000 */
[----:B-1----:R-:W1:Y:S01]  /*16c50*/  FENCE.VIEW.ASYNC.S ;  /* 0x00000000000073c6 */ /* 0x002e620000000000 */
[----:B------:R-:W-:Y:S01]  /*16c60*/  ULDC.64 UR10, c[0x0][0xae0] ;  /* 0x0002b800000a7ab9 */ /* 0x000fe20000000a00 */
[----:B0-----:R-:W-:Y:S01]  /*16c70*/  @P1 SHF.R.U32.HI R3, RZ, R45, R0 ;  /* 0x0000002dff031219 */ /* 0x001fe20000011600 */
[----:B------:R-:W-:-:S03]  /*16c80*/  UIADD3 UR4, UR9, UR4, URZ ;  /* 0x0000000409047290 */ /* 0x000fc6000fffe03f */
[--C-:B------:R-:W-:Y:S01]  /*16c90*/  SHF.R.S32.HI R0, RZ, 0x1f, R3.reuse ;  /* 0x0000001fff007819 */ /* 0x100fe20000011403 */
[----:B------:R-:W-:Y:S02]  /*16ca0*/  IMAD.MOV R45, RZ, RZ, -R3 ;  /* 0x000000ffff2d7224 */ /* 0x000fe400078e0a03 */
[----:B------:R-:W-:Y:S02]  /*16cb0*/  IMAD.U32 R21, RZ, RZ, UR9 ;  /* 0x00000009ff157e24 */ /* 0x000fe4000f8e00ff */
[----:B------:R-:W-:Y:S02]  /*16cc0*/  IMAD R0, R0, UR10, RZ ;  /* 0x0000000a00007c24 */ /* 0x000fe4000f8e02ff */
[----:B------:R-:W-:Y:S02]  /*16cd0*/  IMAD R45, R92, R45, R44 ;  /* 0x0000002d5c2d7224 */ /* 0x000fe400078e022c */
[----:B------:R-:W-:Y:S01]  /*16ce0*/  IMAD.U32 R20, RZ, RZ, UR8 ;  /* 0x00000008ff147e24 */ /* 0x000fe2000f8e00ff */
[----:B------:R-:W-:Y:S01]  /*16cf0*/  ULDC.64 UR8, c[0x0][0xad8] ;  /* 0x0002b60000087ab9 */ /* 0x000fe20000000a00 */
[----:B------:R-:W-:-:S02]  /*16d00*/  IMAD.U32 R21, RZ, RZ, UR4 ;  /* 0x00000004ff157e24 */ /* 0x000fc4000f8e00ff */
[C---:B------:R-:W-:Y:S01]  /*16d10*/  IMAD R47, R3.reuse, UR11, R0 ;  /* 0x0000000b032f7c24 */ /* 0x040fe2000f8e0200 */
[----:B------:R-:W-:Y:S01]  /*16d20*/  SHF.R.S32.HI R0, RZ, 0x1f, R45 ;  /* 0x0000001fff007819 */ /* 0x000fe2000001142d */
[----:B------:R-:W-:-:S04]  /*16d30*/  IMAD.WIDE.U32 R20, R3, UR10, R20 ;  /* 0x0000000a03147c25 */ /* 0x000fc8000f8e0014 */
[----:B------:R-:W-:Y:S02]  /*16d40*/  IMAD.IADD R21, R21, 0x1, R47 ;  /* 0x0000000115157824 */ /* 0x000fe400078e022f */
[----:B------:R-:W-:Y:S02]  /*16d50*/  IMAD R0, R0, UR8, RZ ;  /* 0x0000000800007c24 */ /* 0x000fe4000f8e02ff */
[----:B------:R-:W-:Y:S02]  /*16d60*/  VIADD R49, R201, UR39 ;  /* 0x00000027c9317c36 */ /* 0x000fe40008000000 */
[C---:B------:R-:W-:Y:S02]  /*16d70*/  IMAD R47, R45.reuse, UR9, R0 ;  /* 0x000000092d2f7c24 */ /* 0x040fe4000f8e0200 */
[----:B------:R-:W-:Y:S01]  /*16d80*/  IMAD.WIDE.U32 R20, R45, UR8, R20 ;  /* 0x000000082d147c25 */ /* 0x000fe2000f8e0014 */
[----:B------:R-:W-:Y:S01]  /*16d90*/  ISETP.GE.AND P2, PT, R49, R18, PT ;  /* 0x000000123100720c */ /* 0x000fe20003f46270 */
[----:B------:R-:W-:-:S02]  /*16da0*/  ULDC.64 UR8, c[0x0][0xa80] ;  /* 0x0002a00000087ab9 */ /* 0x000fc40000000a00 */
[----:B------:R-:W-:Y:S01]  /*16db0*/  VIADD R3, R49, 0x20 ;  /* 0x0000002031037836 */ /* 0x000fe20000000000 */
[C---:B------:R-:W-:Y:S01]  /*16dc0*/  LEA R0, P3, R20.reuse, UR8, 0x1 ;  /* 0x0000000814007c11 */ /* 0x040fe2000f8608ff */
[----:B------:R-:W-:Y:S02]  /*16dd0*/  IMAD.IADD R21, R21, 0x1, R47 ;  /* 0x0000000115157824 */ /* 0x000fe400078e022f */
[----:B------:R-:W-:Y:S01]  /*16de0*/  VIADD R17, R17, 0x22820 ;  /* 0x0002282011117836 */ /* 0x000fe20000000000 */
[-C--:B------:R-:W-:Y:S01]  /*16df0*/  ISETP.GE.AND P0, PT, R3, R18.reuse, PT ;  /* 0x000000120300720c */ /* 0x080fe20003f06270 */
[----:B------:R-:W-:Y:S01]  /*16e00*/  VIADD R3, R49, 0x40 ;  /* 0x0000004031037836 */ /* 0x000fe20000000000 */
[----:B------:R-:W-:Y:S02]  /*16e10*/  LEA.HI.X R46, R20, UR9, R21, 0x1, P3 ;  /* 0x00000009142e7c11 */ /* 0x000fe400098f0c15 */
[----:B------:R-:W-:Y:S01]  /*16e20*/  PRMT R17, RZ, 0x654, R17 ;  /* 0x00000654ff117816 */ /* 0x000fe20000000011 */
[----:B-1----:R0:W1:Y:S01]  /*16e30*/  SHFL.IDX PT, R44, R0, RZ, 0x181f ;  /* 0x00181fff002c7589 */ /* 0x00206200000e0000 */
        /* <DEDUP_REMOVED lines=8> */
[CC--:B-1----:R-:W-:Y:S02]  /*16ec0*/  @!P2 LEA R20, P4, R23.reuse, R44.reuse, 0x1 ;  /* 0x0000002c1714a211 */ /* 0x0c2fe400078808ff */
[C---:B------:R-:W-:Y:S02]  /*16ed0*/  @!P3 LEA R44, P5, R188.reuse, R44, 0x1 ;  /* 0x0000002cbc2cb211 */ /* 0x040fe400078a08ff */
[-C--:B--2---:R-:W-:Y:S02]  /*16ee0*/  @!P2 LEA.HI.X R21, R23, R3.reuse, R217, 0x1, P4 ;  /* 0x000000031715a211 */ /* 0x084fe400020f0cd9 */
[----:B------:R-:W-:-:S03]  /*16ef0*/  @!P3 LEA.HI.X R45, R188, R3, R216, 0x1, P5 ;  /* 0x00000003bc2db211 */ /* 0x000fc600028f0cd8 */
[----:B-----5:R3:W-:Y:S04]  /*16f00*/  @!P2 ST.E.128 desc[UR54][R20.64], R4 ;  /* 0x000000041400a985 */ /* 0x0207e8000c101d36 */
[----:B------:R3:W-:Y:S02]  /*16f10*/  @!P3 ST.E.128 desc[UR54][R44.64], R28 ;  /* 0x0000001c2c00b985 */ /* 0x0007e4000c101d36 */
.L_x_8800:
[----:B------:R-:W-:Y:S05]  /*16f20*/  BSYNC B1 ;  /* 0x0000000000017941 */ /* 0x000fea0003800000 */
.L_x_8799:
[----:B--2---:R2:W4:Y:S01]  /*16f30*/  SHFL.IDX PT, R3, R46, 0x1, 0x181f ;  /* 0x00381f002e037f89 */ /* 0x00452200000e0000 */
[----:B------:R-:W-:Y:S03]  /*16f40*/  BSSY B1, `(.L_x_8801) ;  /* 0x000000c000017945 */ /* 0x000fe60003800000 */
[----:B---3-5:R2:W3:Y:S01]  /*16f50*/  SHFL.IDX PT, R6, R0, 0x1, 0x181f ;  /* 0x00381f0000067f89 */ /* 0x0284e200000e0000 */
[----:B------:R-:W-:Y:S05]  /*16f60*/  @P0 BRA `(.L_x_8802) ;  /* 0x0000000000240947 */ /* 0x000fea0003800000 */
[----:B------:R-:W-:Y:S02]  /*16f70*/  ULDC UR4, c[0x0][0xac8] ;  /* 0x0002b20000047ab9 */ /* 0x000fe40000000800 */
[----:B------:R-:W-:Y:S02]  /*16f80*/  ISETP.GE.AND P3, PT, R23, UR4, PT ;  /* 0x0000000417007c0c */ /* 0x000fe4000bf66270 */
[----:B------:R-:W-:-:S11]  /*16f90*/  ISETP.GE.AND P4, PT, R188, UR4, PT ;  /* 0x00000004bc007c0c */ /* 0x000fd6000bf86270 */
[CC--:B---3--:R-:W-:Y:S02]  /*16fa0*/  @!P3 LEA R4, P0, R23.reuse, R6.reuse, 0x1 ;  /* 0x000000061704b211 */ /* 0x0c8fe400078008ff */
[C---:B------:R-:W-:Y:S02]  /*16fb0*/  @!P4 LEA R6, P2, R188.reuse, R6, 0x1 ;  /* 0x00000006bc06c211 */ /* 0x040fe400078408ff */
[-C--:B----4-:R-:W-:Y:S02]  /*16fc0*/  @!P3 LEA.HI.X R5, R23, R3.reuse, R217, 0x1, P0 ;  /* 0x000000031705b211 */ /* 0x090fe400000f0cd9 */
[----:B------:R-:W-:-:S03]  /*16fd0*/  @!P4 LEA.HI.X R7, R188, R3, R216, 0x1, P2 ;  /* 0x00000003bc07c211 */ /* 0x000fc600010f0cd8 */
[----:B------:R3:W-:Y:S04]  /*16fe0*/  @!P3 ST.E.128 desc[UR54][R4.64], R8 ;  /* 0x000000080400b985 */ /* 0x0007e8000c101d36 */
[----:B------:R3:W-:Y:S02]  /*16ff0*/  @!P4 ST.E.128 desc[UR54][R6.64], R32 ;  /* 0x000000200600c985 */ /* 0x0007e4000c101d36 */
.L_x_8802:
[----:B------:R-:W-:Y:S05]  /*17000*/  BSYNC B1 ;  /* 0x0000000000017941 */ /* 0x000fea0003800000 */
.L_x_8801:
[----:B----4-:R4:W0:Y:S01]  /*17010*/  SHFL.IDX PT, R3, R46, 0x2, 0x181f ;  /* 0x00581f002e037f89 */ /* 0x01082200000e0000 */
[----:B------:R-:W-:Y:S03]  /*17020*/  BSSY B1, `(.L_x_8803) ;  /* 0x000000c000017945 */ /* 0x000fe60003800000 */
[----:B---3--:R4:W3:Y:S01]  /*17030*/  SHFL.IDX PT, R6, R0, 0x2, 0x181f ;  /* 0x00581f0000067f89 */ /* 0x0088e200000e0000 */
[----:B------:R-:W-:Y:S05]  /*17040*/  @P1 BRA `(.L_x_8804) ;  /* 0x0000000000241947 */ /* 0x000fea0003800000 */
[----:B------:R-:W-:Y:S02]  /*17050*/  ULDC UR4, c[0x0][0xac8] ;  /* 0x0002b20000047ab9 */ /* 0x000fe40000000800 */
[----:B------:R-:W-:Y:S02]  /*17060*/  ISETP.GE.AND P2, PT, R23, UR4, PT ;  /* 0x0000000417007c0c */ /* 0x000fe4000bf46270 */
[----:B------:R-:W-:-:S11]  /*17070*/  ISETP.GE.AND P3, PT, R188, UR4, PT ;  /* 0x00000004bc007c0c */ /* 0x000fd6000bf66270 */
[CC--:B---3--:R-:W-:Y:S02]  /*17080*/  @!P2 LEA R4, P0, R23.reuse, R6.reuse, 0x1 ;  /* 0x000000061704a211 */ /* 0x0c8fe400078008ff */
[C---:B------:R-:W-:Y:S02]  /*17090*/  @!P3 LEA R6, P1, R188.reuse, R6, 0x1 ;  /* 0x00000006bc06b211 */ /* 0x040fe400078208ff */
[-C--:B0-----:R-:W-:Y:S02]  /*170a0*/  @!P2 LEA.HI.X R5, R23, R3.reuse, R217, 0x1, P0 ;  /* 0x000000031705a211 */ /* 0x081fe400000f0cd9 */
[----:B------:R-:W-:-:S03]  /*170b0*/  @!P3 LEA.HI.X R7, R188, R3, R216, 0x1, P1 ;  /* 0x00000003bc07b211 */ /* 0x000fc600008f0cd8 */
[----:B------:R0:W-:Y:S04]  /*170c0*/  @!P2 ST.E.128 desc[UR54][R4.64], R12 ;  /* 0x0000000c0400a985 */ /* 0x0001e8000c101d36 */
[----:B------:R0:W-:Y:S02]  /*170d0*/  @!P3 ST.E.128 desc[UR54][R6.64], R36 ;  /* 0x000000240600b985 */ /* 0x0001e4000c101d36 */
.L_x_8804:
[----:B------:R-:W-:Y:S05]  /*170e0*/  BSYNC B1 ;  /* 0x0000000000017941 */ /* 0x000fea0003800000 */
.L_x_8803:
[----:B0-----:R-:W-:Y:S01]  /*170f0*/  VIADD R3, R49, 0x60 ;  /* 0x0000006031037836 */ /* 0x001fe20000000000 */
[----:B--2-4-:R-:W0:Y:S04]  /*17100*/  SHFL.IDX PT, R46, R46, 0x3, 0x181f ;  /* 0x00781f002e2e7f89 */ /* 0x014e2800000e0000 */
[----:B------:R-:W-:Y:S01]  /*17110*/  ISETP.GE.AND P0, PT, R3, R18, PT ;  /* 0x000000120300720c */ /* 0x000fe20003f06270 */
[----:B------:R-:W2:-:S12]  /*17120*/  SHFL.IDX PT, R0, R0, 0x3, 0x181f ;  /* 0x00781f0000007f89 */ /* 0x000e9800000e0000 */
[----:B------:R-:W-:Y:S05]  /*17130*/  @P0 BRA `(.L_x_8805) ;  /* 0x0000001800580947 */ /* 0x000fea0003800000 */
[----:B------:R-:W-:Y:S02]  /*17140*/  ULDC UR4, c[0x0][0xac8] ;  /* 0x0002b20000047ab9 */ /* 0x000fe40000000800 */
[----:B------:R-:W-:-:S13]  /*17150*/  ISETP.GE.AND P1, PT, R23, UR4, PT ;  /* 0x0000000417007c0c */ /* 0x000fda000bf26270 */
[----:B--2---:R-:W-:-:S04]  /*17160*/  @!P1 LEA R4, P0, R23, R0, 0x1 ;  /* 0x0000000017049211 */ /* 0x004fc800078008ff */
[----:B0-----:R-:W-:Y:S02]  /*17170*/  @!P1 LEA.HI.X R5, R23, R46, R217, 0x1, P0 ;  /* 0x0000002e17059211 */ /* 0x001fe400000f0cd9 */
[----:B------:R-:W-:-:S03]  /*17180*/  ISETP.GE.AND P0, PT, R188, UR4, PT ;  /* 0x00000004bc007c0c */ /* 0x000fc6000bf06270 */
[----:B------:R4:W-:Y:S10]  /*17190*/  @!P1 ST.E.128 desc[UR54][R4.64], R24 ;  /* 0x0000001804009985 */ /* 0x0009f4000c101d36 */
[----:B------:R-:W-:Y:S05]  /*171a0*/  @P0 BRA `(.L_x_8805) ;  /* 0x00000018003c0947 */ /* 0x000fea0003800000 */
[----:B----4-:R-:W-:-:S04]  /*171b0*/  LEA R4, P0, R188, R0, 0x1 ;  /* 0x00000000bc047211 */ /* 0x010fc800078008ff */
[----:B------:R-:W-:-:S05]  /*171c0*/  LEA.HI.X R5, R188, R46, R216, 0x1, P0 ;  /* 0x0000002ebc057211 */ /* 0x000fca00000f0cd8 */
[----:B------:R0:W-:Y:S01]  /*171d0*/  ST.E.128 desc[UR54][R4.64], R40 ;  /* 0x0000002804007985 */ /* 0x0001e2000c101d36 */
[----:B------:R-:W-:Y:S05]  /*171e0*/  BRA `(.L_x_8805) ;  /* 0x00000018002c7947 */ /* 0x000fea0003800000 */
.L_x_8798:
[----:B------:R-:W-:Y:S01]  /*171f0*/  ULDC.64 UR12, c[0x0][0xb08] ;  /* 0x0002c200000c7ab9 */ /* 0x000fe20000000a00 */
[----:B0-----:R-:W0:Y:S01]  /*17200*/  @P1 LDC R0, c[0x0][0xbec] ;  /* 0x0002fb00ff001b82 */ /* 0x001e220000000800 */
[----:B------:R-:W-:Y:S01]  /*17210*/  UIMAD UR10, UR11, UR12, URZ ;  /* 0x0000000c0b0a72a4 */ /* 0x000fe2000f8e023f */
[----:B------:R-:W-:Y:S01]  /*17220*/  IMAD.MOV.U32 R3, RZ, RZ, R13 ;  /* 0x000000ffff037224 */ /* 0x000fe200078e000d */
[----:B------:R-:W-:Y:S01]  /*17230*/  UIMAD.WIDE.U32 UR8, UR4, UR12, URZ ;  /* 0x0000000c040872a5 */ /* 0x000fe2000f8e003f */
[----:B------:R-:W-:Y:S01]  /*17240*/  VIADD R17, R17, 0x22820 ;  /* 0x0002282011117836 */ /* 0x000fe20000000000 */
[----:B------:R-:W-:Y:S01]  /*17250*/  UIMAD UR10, UR4, UR13, UR10 ;  /* 0x0000000d040a72a4 */ /* 0x000fe2000f8e020a */
[C---:B------:R-:W-:Y:S01]  /*17260*/  VIADD R21, R19.reuse, 0x10 ;  /* 0x0000001013157836 */ /* 0x040fe20000000000 */
[----:B------:R-:W-:Y:S01]  /*17270*/  USHF.R.S32.HI UR4, URZ, 0x1f, UR7 ;  /* 0x0000001f3f047899 */ /* 0x000fe20008011407 */
[----:B------:R-:W1:Y:S01]  /*17280*/  @P1 LDC R5, c[0x0][0xbf0] ;  /* 0x0002fc00ff051b82 */ /* 0x000e620000000800 */
[----:B------:R-:W-:Y:S01]  /*17290*/  UIADD3 UR9, UR9, UR10, URZ ;  /* 0x0000000a09097290 */ /* 0x000fe2000fffe03f */
[----:B------:R-:W-:Y:S01]  /*172a0*/  PRMT R17, RZ, 0x654, R17 ;  /* 0x00000654ff117816 */ /* 0x000fe20000000011 */
[C---:B------:R-:W-:Y:S01]  /*172b0*/  VIADD R25, R19.reuse, 0x18 ;  /* 0x0000001813197836 */ /* 0x040fe20000000000 */
[----:B------:R-:W-:Y:S01]  /*172c0*/  ULDC.64 UR10, c[0x0][0xb38] ;  /* 0x0002ce00000a7ab9 */ /* 0x000fe20000000a00 */
[----:B------:R-:W-:Y:S01]  /*172d0*/  VIADD R27, R19, 0x20 ;  /* 0x00000020131b7836 */ /* 0x000fe20000000000 */
[----:B------:R-:W-:Y:S01]  /*172e0*/  UIMAD.WIDE.U32 UR8, UR37, UR10, UR8 ;  /* 0x0000000a250872a5 */ /* 0x000fe2000f8e0008 */
[----:B------:R-:W-:Y:S01]  /*172f0*/  BSSY B1, `(.L_x_8806) ;  /* 0x000006a000017945 */ /* 0x000fe20003800000 */
[----:B------:R2:W-:Y:S01]  /*17300*/  SYNCS.ARRIVE.TRANS64.RED.A1T0 RZ, [R17+URZ], RZ ;  /* 0x000000ff11ff79a7 */ /* 0x0005e2000810043f */
[----:B------:R-:W-:Y:S01]  /*17310*/  SHF.R.S32.HI R93, RZ, 0x1f, R190 ;  /* 0x0000001fff5d7819 */ /* 0x000fe200000114be */
[----:B------:R-:W-:Y:S01]  /*17320*/  UIMAD UR9, UR37, UR11, UR9 ;  /* 0x0000000b250972a4 */ /* 0x000fe2000f8e0209 */
[----:B------:R-:W-:-:S02]  /*17330*/  SHF.R.S32.HI R20, RZ, 0x1f, R21 ;  /* 0x0000001fff147819 */ /* 0x000fc40000011415 */
[----:B------:R-:W-:Y:S01]  /*17340*/  ULDC.64 UR10, c[0x0][0xb40] ;  /* 0x0002d000000a7ab9 */ /* 0x000fe20000000a00 */
[----:B------:R-:W-:Y:S01]  /*17350*/  SHF.R.S32.HI R24, RZ, 0x1f, R25 ;  /* 0x0000001fff187819 */ /* 0x000fe20000011419 */
[----:B------:R-:W-:Y:S01]  /*17360*/  UIMAD UR4, UR4, UR10, URZ ;  /* 0x0000000a040472a4 */ /* 0x000fe2000f8e023f */
[----:B0-----:R-:W-:Y:S01]  /*17370*/  @P1 IMAD.HI.U32 R0, R13, R0, RZ ;  /* 0x000000000d001227 */ /* 0x001fe200078e00ff */
[----:B------:R-:W-:Y:S01]  /*17380*/  UIMAD.WIDE.U32 UR8, UR7, UR10, UR8 ;  /* 0x0000000a070872a5 */ /* 0x000fe2000f8e0008 */
[----:B------:R-:W-:Y:S01]  /*17390*/  SHF.R.S32.HI R26, RZ, 0x1f, R27 ;  /* 0x0000001fff1a7819 */ /* 0x000fe2000001141b */
[----:B------:R-:W-:Y:S01]  /*173a0*/  UIMAD UR4, UR7, UR11, UR4 ;  /* 0x0000000b070472a4 */ /* 0x000fe2000f8e0204 */
[----:B--2---:R-:W-:Y:S02]  /*173b0*/  VIADD R17, R19, 0x8 ;  /* 0x0000000813117836 */ /* 0x004fe40000000000 */
[----:B------:R-:W-:Y:S01]  /*173c0*/  ULDC.64 UR10, c[0x0][0xb48] ;  /* 0x0002d200000a7ab9 */ /* 0x000fe20000000a00 */
[----:B------:R-:W-:Y:S01]  /*173d0*/  UIADD3 UR9, UR9, UR4, URZ ;  /* 0x0000000409097290 */ /* 0x000fe2000fffe03f */
[----:B-1----:R-:W-:-:S02]  /*173e0*/  @P1 SHF.R.U32.HI R3, RZ, R5, R0 ;  /* 0x00000005ff031219 */ /* 0x002fc40000011600 */
[----:B------:R-:W-:Y:S01]  /*173f0*/  SHF.R.S32.HI R18, RZ, 0x1f, R17 ;  /* 0x0000001fff127819 */ /* 0x000fe20000011411 */
[----:B------:R-:W-:Y:S01]  /*17400*/  UIMAD.WIDE.U32 UR8, UR40, UR10, UR8 ;  /* 0x0000000a280872a5 */ /* 0x000fe2000f8e0008 */
[--C-:B------:R-:W-:Y:S01]  /*17410*/  SHF.R.S32.HI R0, RZ, 0x1f, R3.reuse ;  /* 0x0000001fff007819 */ /* 0x100fe20000011403 */
[----:B------:R-:W-:Y:S02]  /*17420*/  IMAD.MOV R7, RZ, RZ, -R3 ;  /* 0x000000ffff077224 */ /* 0x000fe400078e0a03 */
[----:B------:R-:W-:Y:S02]  /*17430*/  UIMAD UR40, UR40, UR11, UR9 ;  /* 0x0000000b282872a4 */ /* 0x000fe4000f8e0209 */
[----:B------:R-:W-:Y:S01]  /*17440*/  IMAD R7, R92, R7, R13 ;  /* 0x000000075c077224 */ /* 0x000fe200078e020d */
[----:B------:R-:W-:Y:S01]  /*17450*/  ULDC.64 UR10, c[0x0][0xb30] ;  /* 0x0002cc00000a7ab9 */ /* 0x000fe20000000a00 */
[----:B------:R-:W-:Y:S02]  /*17460*/  IMAD.U32 R5, RZ, RZ, UR9 ;  /* 0x00000009ff057e24 */ /* 0x000fe4000f8e00ff */
        /* <DEDUP_REMOVED lines=23> */
[----:B-12---:R-:W-:Y:S02]  /*175e0*/  @!P1 IMAD.WIDE R4, R19, 0x4, R6 ;  /* 0x0000000413049825 */ /* 0x006fe400078e0206 */
[----:B------:R-:W-:-:S03]  /*175f0*/  @!P4 LEA R8, P5, R17, R6, 0x2 ;  /* 0x000000061108c211 */ /* 0x000fc600078a10ff */
[----:B------:R1:W-:Y:S01]  /*17600*/  @!P1 ST.E.64 desc[UR54][R4.64], R90 ;  /* 0x0000005a04009985 */ /* 0x0003e2000c101b36 */
[----:B------:R-:W-:Y:S02]  /*17610*/  ISETP.GE.AND P1, PT, R27, UR4, PT ;  /* 0x000000041b007c0c */ /* 0x000fe4000bf26270 */
[-C--:B------:R-:W-:Y:S02]  /*17620*/  @!P4 LEA.HI.X R9, R17, R7.reuse, R18, 0x2, P5 ;  /* 0x000000071109c211 */ /* 0x080fe400028f1412 */
[-C--:B------:R-:W-:Y:S02]  /*17630*/  @!P3 LEA R10, P5, R21, R6.reuse, 0x2 ;  /* 0x00000006150ab211 */ /* 0x080fe400078a10ff */
[----:B------:R-:W-:Y:S01]  /*17640*/  @!P2 LEA R12, P6, R25, R6, 0x2 ;  /* 0x00000006190ca211 */ /* 0x000fe200078c10ff */
[----:B------:R2:W-:Y:S01]  /*17650*/  @!P4 ST.E.64 desc[UR54][R8.64], R88 ;  /* 0x000000580800c985 */ /* 0x0005e2000c101b36 */
[----:B------:R-:W-:Y:S02]  /*17660*/  @!P3 LEA.HI.X R11, R21, R7, R20, 0x2, P5 ;  /* 0x00000007150bb211 */ /* 0x000fe400028f1414 */
[----:B------:R-:W-:-:S02]  /*17670*/  ISETP.GE.AND P4, PT, R190, UR4, PT ;  /* 0x00000004be007c0c */ /* 0x000fc4000bf86270 */
[-C--:B------:R-:W-:Y:S01]  /*17680*/  @!P2 LEA.HI.X R13, R25, R7.reuse, R24, 0x2, P6 ;  /* 0x00000007190da211 */ /* 0x080fe200030f1418 */
[----:B------:R3:W-:Y:S01]  /*17690*/  @!P3 ST.E.64 desc[UR54][R10.64], R86 ;  /* 0x000000560a00b985 */ /* 0x0007e2000c101b36 */
[----:B------:R-:W-:Y:S02]  /*176a0*/  ISETP.GE.AND P3, PT, R200, UR4, PT ;  /* 0x00000004c8007c0c */ /* 0x000fe4000bf66270 */
[----:B------:R-:W-:Y:S01]  /*176b0*/  @!P1 LEA R14, P5, R27, R6, 0x2 ;  /* 0x000000061b0e9211 */ /* 0x000fe200078a10ff */
[----:B------:R4:W-:Y:S01]  /*176c0*/  @!P2 ST.E.64 desc[UR54][R12.64], R84 ;  /* 0x000000540c00a985 */ /* 0x0009e2000c101b36 */
[----:B------:R-:W-:Y:S02]  /*176d0*/  ISETP.GE.AND P2, PT, R199, UR4, PT ;  /* 0x00000004c7007c0c */ /* 0x000fe4000bf46270 */
[----:B------:R-:W-:-:S03]  /*176e0*/  @!P1 LEA.HI.X R15, R27, R7, R26, 0x2, P5 ;  /* 0x000000071b0f9211 */ /* 0x000fc600028f141a */
[-C--:B-1----:R-:W-:Y:S02]  /*176f0*/  @!P4 LEA R4, P6, R190, R6.reuse, 0x2 ;  /* 0x00000006be04c211 */ /* 0x082fe400078c10ff */
[----:B------:R1:W-:Y:S01]  /*17700*/  @!P1 ST.E.64 desc[UR54][R14.64], R82 ;  /* 0x000000520e009985 */ /* 0x0003e2000c101b36 */
[----:B------:R-:W-:Y:S02]  /*17710*/  ISETP.GE.AND P1, PT, R198, UR4, PT ;  /* 0x00000004c6007c0c */ /* 0x000fe4000bf26270 */
[-C--:B------:R-:W-:Y:S02]  /*17720*/  @!P4 LEA.HI.X R5, R190, R7.reuse, R93, 0x2, P6 ;  /* 0x00000007be05c211 */ /* 0x080fe400030f145d */
[CC--:B--2---:R-:W-:Y:S02]  /*17730*/  @!P3 LEA R8, P6, R200.reuse, R6.reuse, 0x2 ;  /* 0x00000006c808b211 */ /* 0x0c4fe400078c10ff */
        /* <DEDUP_REMOVED lines=11> */
[CC--:B-1----:R-:W-:Y:S01]  /*177f0*/  @!P4 LEA R14, P5, R197.reuse, R6.reuse, 0x2 ;  /* 0x00000006c50ec211 */ /* 0x0c2fe200078a10ff */
[----:B------:R1:W-:Y:S01]  /*17800*/  @!P1 ST.E.64 desc[UR54][R12.64], R74 ;  /* 0x0000004a0c009985 */ /* 0x0003e2000c101b36 */
[----:B--2---:R-:W-:Y:S02]  /*17810*/  @!P6 LEA R4, P3, R196, R6, 0x2 ;  /* 0x00000006c404e211 */ /* 0x004fe400078610ff */
        /* <DEDUP_REMOVED lines=13> */
[-C--:B-1----:R-:W-:Y:S02]  /*178f0*/  @!P4 LEA R12, P2, R193, R6.reuse, 0x2 ;  /* 0x00000006c10cc211 */ /* 0x082fe400078410ff */
[----:B------:R3:W-:Y:S01]  /*17900*/  @!P1 ST.E.64 desc[UR54][R10.64], R66 ;  /* 0x000000420a009985 */ /* 0x0007e2000c101b36 */
[CC--:B--2---:R-:W-:Y:S02]  /*17910*/  @!P6 LEA R14, P1, R192.reuse, R6.reuse, 0x2 ;  /* 0x00000006c00ee211 */ /* 0x0c4fe400078210ff */
[----:B------:R-:W-:Y:S02]  /*17920*/  @!P5 LEA R6, P3, R191, R6, 0x2 ;  /* 0x00000006bf06d211 */ /* 0x000fe400078610ff */
[-C--:B------:R-:W-:Y:S02]  /*17930*/  @!P4 LEA.HI.X R13, R193, R7.reuse, R205, 0x2, P2 ;  /* 0x00000007c10dc211 */ /* 0x080fe400010f14cd */
[-C--:B------:R-:W-:Y:S02]  /*17940*/  @!P6 LEA.HI.X R15, R192, R7.reuse, R204, 0x2, P1 ;  /* 0x00000007c00fe211 */ /* 0x080fe400008f14cc */
[----:B------:R-:W-:Y:S01]  /*17950*/  @!P5 LEA.HI.X R7, R191, R7, R203, 0x2, P3 ;  /* 0x00000007bf07d211 */ /* 0x000fe200018f14cb */
[----:B------:R3:W-:Y:S04]  /*17960*/  @!P4 ST.E.64 desc[UR54][R12.64], R64 ;  /* 0x000000400c00c985 */ /* 0x0007e8000c101b36 */
[----:B------:R3:W-:Y:S04]  /*17970*/  @!P6 ST.E.64 desc[UR54][R14.64], R62 ;  /* 0x0000003e0e00e985 */ /* 0x0007e8000c101b36 */
[----:B------:R3:W-:Y:S02]  /*17980*/  @!P5 ST.E.64 desc[UR54][R6.64], R60 ;  /* 0x0000003c0600d985 */ /* 0x0007e4000c101b36 */
.L_x_8807:
[----:B------:R-:W-:Y:S05]  /*17990*/  BSYNC B1 ;  /* 0x0000000000017941 */ /* 0x000fea0003800000 */
.L_x_8806:
[----:B--23--:R2:W3:Y:S04]  /*179a0*/  SHFL.IDX PT, R7, R3, 0x1, 0x1c1f ;  /* 0x003c1f0003077f89 */ /* 0x00c4e800000e0000 */
[----:B-1----:R2:W1:Y:S01]  /*179b0*/  SHFL.IDX PT, R6, R0, 0x1, 0x1c1f ;  /* 0x003c1f0000067f89 */ /* 0x00246200000e0000 */
[----:B------:R-:W-:Y:S05]  /*179c0*/  @P0 BRA `(.L_x_8805) ;  /* 0x0000001000340947 */ /* 0x000fea0003800000 */
[----:B------:R-:W-:Y:S02]  /*179d0*/  ULDC UR4, c[0x0][0xac8] ;  /* 0x0002b20000047ab9 */ /* 0x000fe40000000800 */
[----:B------:R-:W-:Y:S02]  /*179e0*/  ISETP.GE.AND P5, PT, R17, UR4, PT ;  /* 0x0000000411007c0c */ /* 0x000fe4000bfa6270 */
[----:B------:R-:W-:Y:S02]  /*179f0*/  ISETP.GE.AND P2, PT, R25, UR4, PT ;  /* 0x0000000419007c0c */ /* 0x000fe4000bf46270 */
[----:B------:R-:W-:Y:S02]  /*17a00*/  ISETP.GE.AND P1, PT, R21, UR4, PT ;  /* 0x0000000415007c0c */ /* 0x000fe4000bf26270 */
[----:B------:R-:W-:Y:S02]  /*17a10*/  ISETP.GE.AND P0, PT, R19, UR4, PT ;  /* 0x0000000413007c0c */ /* 0x000fe4000bf06270 */
[----:B------:R-:W-:-:S05]  /*17a20*/  ISETP.GE.AND P3, PT, R27, UR4, PT ;  /* 0x000000041b007c0c */ /* 0x000fca000bf66270 */
[----:B-1----:R-:W-:-:S04]  /*17a30*/  @!P5 LEA R8, P4, R17, R6, 0x2 ;  /* 0x000000061108d211 */ /* 0x002fc800078810ff */
[-C--:B---3--:R-:W-:Y:S02]  /*17a40*/  @!P5 LEA.HI.X R9, R17, R7.reuse, R18, 0x2, P4 ;  /* 0x000000071109d211 */ /* 0x088fe400020f1412 */
[-C--:B------:R-:W-:Y:S01]  /*17a50*/  @!P2 LEA R12, P4, R25, R6.reuse, 0x2 ;  /* 0x00000006190ca211 */ /* 0x080fe200078810ff */
[----:B------:R-:W-:Y:S01]  /*17a60*/  @!P0 IMAD.WIDE R4, R19, 0x4, R6 ;  /* 0x0000000413048825 */ /* 0x000fe200078e0206 */
[----:B------:R-:W-:Y:S02]  /*17a70*/  @!P1 LEA R10, P6, R21, R6, 0x2 ;  /* 0x00000006150a9211 */ /* 0x000fe400078c10ff */
[-C--:B------:R-:W-:Y:S02]  /*17a80*/  @!P2 LEA.HI.X R13, R25, R7.reuse, R24, 0x2, P4 ;  /* 0x00000007190da211 */ /* 0x080fe400020f1418 */
[----:B------:R-:W-:Y:S01]  /*17a90*/  ISETP.GE.AND P4, PT, R190, UR4, PT ;  /* 0x00000004be007c0c */ /* 0x000fe2000bf86270 */
[----:B------:R1:W-:Y:S01]  /*17aa0*/  @!P0 ST.E.64 desc[UR54][R4.64], R32 ;  /* 0x0000002004008985 */ /* 0x0003e2000c101b36 */
[----:B------:R-:W-:-:S02]  /*17ab0*/  @!P1 LEA.HI.X R11, R21, R7, R20, 0x2, P6 ;  /* 0x00000007150b9211 */ /* 0x000fc400030f1414 */
[----:B------:R-:W-:Y:S01]  /*17ac0*/  ISETP.GE.AND P0, PT, R200, UR4, PT ;  /* 0x00000004c8007c0c */ /* 0x000fe2000bf06270 */
[----:B------:R3:W-:Y:S01]  /*17ad0*/  @!P5 ST.E.64 desc[UR54][R8.64], R34 ;  /* 0x000000220800d985 */ /* 0x0007e2000c101b36 */
[----:B------:R-:W-:-:S03]  /*17ae0*/  @!P3 LEA R14, P6, R27, R6, 0x2 ;  /* 0x000000061b0eb211 */ /* 0x000fc600078c10ff */
[----:B------:R4:W-:Y:S01]  /*17af0*/  @!P1 ST.E.64 desc[UR54][R10.64], R36 ;  /* 0x000000240a009985 */ /* 0x0009e2000c101b36 */
[----:B------:R-:W-:Y:S02]  /*17b00*/  ISETP.GE.AND P1, PT, R199, UR4, PT ;  /* 0x00000004c7007c0c */ /* 0x000fe4000bf26270 */
[-C--:B------:R-:W-:Y:S01]  /*17b10*/  @!P3 LEA.HI.X R15, R27, R7.reuse, R26, 0x2, P6 ;  /* 0x000000071b0fb211 */ /* 0x080fe200030f141a */
[----:B------:R5:W-:Y:S01]  /*17b20*/  @!P2 ST.E.64 desc[UR54][R12.64], R38 ;  /* 0x000000260c00a985 */ /* 0x000be2000c101b36 */
[-C--:B------:R-:W-:Y:S02]  /*17b30*/  @!P4 LEA R20, P5, R190, R6.reuse, 0x2 ;  /* 0x00000006be14c211 */ /* 0x080fe400078a10ff */
[----:B------:R-:W-:Y:S01]  /*17b40*/  ISETP.GE.AND P2, PT, R198, UR4, PT ;  /* 0x00000004c6007c0c */ /* 0x000fe2000bf46270 */
[----:B------:R-:W-:Y:S01]  /*17b50*/  @!P3 ST.E.64 desc[UR54][R14.64], R40 ;  /* 0x000000280e00b985 */ /* 0x000fe2000c101b36 */
[----:B------:R-:W-:Y:S02]  /*17b60*/  @!P4 LEA.HI.X R21, R190, R7, R93, 0x2, P5 ;  /* 0x00000007be15c211 */ /* 0x000fe400028f145d */
[----:B------:R-:W-:-:S03]  /*17b70*/  @!P0 LEA R24, P3, R200, R6, 0x2 ;  /* 0x00000006c8188211 */ /* 0x000fc600078610ff */
[----:B------:R-:W-:Y:S01]  /*17b80*/  @!P4 ST.E.64 desc[UR54][R20.64], R42 ;  /* 0x0000002a1400c985 */ /* 0x000fe2000c101b36 */
[----:B------:R-:W-:Y:S02]  /*17b90*/  ISETP.GE.AND P4, PT, R197, UR4, PT ;  /* 0x00000004c5007c0c */ /* 0x000fe4000bf86270 */
[CC--:B-1----:R-:W-:Y:S02]  /*17ba0*/  @!P1 LEA R4, P5, R199.reuse, R6.reuse, 0x2 ;  /* 0x00000006c7049211 */ /* 0x0c2fe400078a10ff */
[-C--:B------:R-:W-:Y:S02]  /*17bb0*/  @!P0 LEA.HI.X R25, R200, R7.reuse, R212, 0x2, P3 ;  /* 0x00000007c8198211 */ /* 0x080fe400018f14d4 */
[----:B------:R-:W-:Y:S02]  /*17bc0*/  ISETP.GE.AND P3, PT, R196, UR4, PT ;  /* 0x00000004c4007c0c */ /* 0x000fe4000bf66270 */
[----:B---3--:R-:W-:Y:S01]  /*17bd0*/  @!P2 LEA R8, P6, R198, R6, 0x2 ;  /* 0x00000006c608a211 */ /* 0x008fe200078c10ff */
[----:B------:R-:W-:Y:S01]  /*17be0*/  @!P0 ST.E.64 desc[UR54][R24.64], R44 ;  /* 0x0000002c18008985 */ /* 0x000fe2000c101b36 */
[----:B------:R-:W-:-:S02]  /*17bf0*/  @!P1 LEA.HI.X R5, R199, R7, R211, 0x2, P5 ;  /* 0x00000007c7059211 */ /* 0x000fc400028f14d3 */
[-C--:B------:R-:W-:Y:S02]  /*17c00*/  @!P2 LEA.HI.X R9, R198, R7.reuse, R210, 0x2, P6 ;  /* 0x00000007c609a211 */ /* 0x080fe400030f14d2 */
[----:B------:R-:W-:Y:S01]  /*17c10*/  ISETP.GE.AND P0, PT, R195, UR4, PT ;  /* 0x00000004c3007c0c */ /* 0x000fe2000bf06270 */
[----:B------:R1:W-:Y:S01]  /*17c20*/  @!P1 ST.E.64 desc[UR54][R4.64], R46 ;  /* 0x0000002e04009985 */ /* 0x0003e2000c101b36 */
        /* <DEDUP_REMOVED lines=8> */
[C---:B-1----:R-:W-:Y:S02]  /*17cb0*/  @!P0 LEA R4, P4, R195.reuse, R6, 0x2 ;  /* 0x00000006c3048211 */ /* 0x042fe400078810ff */
[-C--:B------:R-:W-:Y:S02]  /*17cc0*/  @!P3 LEA.HI.X R13, R196, R7.reuse, R208, 0x2, P6 ;  /* 0x00000007c40db211 */ /* 0x080fe400030f14d0 */
[----:B------:R-:W-:-:S03]  /*17cd0*/  @!P0 LEA.HI.X R5, R195, R7, R207, 0x2, P4 ;  /* 0x00000007c3058211 */ /* 0x000fc600020f14cf */
[CC--:B---3--:R-:W-:Y:S01]  /*17ce0*/  @!P2 LEA R8, P4, R193.reuse, R6.reuse, 0x2 ;  /* 0x00000006c108a211 */ /* 0x0c8fe200078810ff */
[----:B------:R4:W-:Y:S01]  /*17cf0*/  @!P3 ST.E.64 desc[UR54][R12.64], R52 ;  /* 0x000000340c00b985 */ /* 0x0009e2000c101b36 */
[-C--:B------:R-:W-:Y:S02]  /*17d00*/  @!P5 LEA R14, P3, R194, R6.reuse, 0x2 ;  /* 0x00000006c20ed211 */ /* 0x080fe400078610ff */
[----:B------:R-:W-:Y:S01]  /*17d10*/  @!P1 LEA R20, P6, R192, R6, 0x2 ;  /* 0x00000006c0149211 */ /* 0x000fe200078c10ff */
        /* <DEDUP_REMOVED lines=13> */
.L_x_8796:
[----:B------:R-:W0:Y:S01]  /*17df0*/  LDC.64 R4, c[0x0][0xc00] ;  /* 0x00030000ff047b82 */ /* 0x000e220000000a00 */
[----:B------:R-:W-:Y:S01]  /*17e00*/  ULDC.64 UR8, c[0x0][0xc00] ;  /* 0x0003000000087ab9 */ /* 0x000fe20000000a00 */
[----:B------:R-:W-:Y:S01]  /*17e10*/  IMAD.MOV.U32 R3, RZ, RZ, RZ ;  /* 0x000000ffff037224 */ /* 0x000fe200078e00ff */
[----:B------:R-:W-:-:S05]  /*17e20*/  UIMAD.WIDE UR8, UR38, 0x4, UR8 ;  /* 0x00000004260878a5 */ /* 0x000fca000f8e0208 */
[----:B------:R-:W1:Y:S01]  /*17e30*/  LDC.64 R6, c[0x0][0xc08] ;  /* 0x00030200ff067b82 */ /* 0x000e620000000a00 */
[----:B0-----:R-:W-:Y:S01]  /*17e40*/  ISETP.NE.U32.AND P0, PT, R4, RZ, PT ;  /* 0x000000ff0400720c */ /* 0x001fe20003f05070 */
[----:B------:R-:W-:Y:S01]  /*17e50*/  IMAD.U32 R4, RZ, RZ, UR8 ;  /* 0x00000008ff047e24 */ /* 0x000fe2000f8e00ff */
[----:B------:R-:W-:Y:S01]  /*17e60*/  R2UR UR4, R5 ;  /* 0x00000000050472ca */ /* 0x000fe200000e0000 */
[----:B------:R-:W-:Y:S01]  /*17e70*/  IMAD.U32 R5, RZ, RZ, UR9 ;  /* 0x00000009ff057e24 */ /* 0x000fe2000f8e00ff */
[----:B-1----:R-:W-:-:S09]  /*17e80*/  ISETP.NE.U32.AND P1, PT, R6, RZ, PT ;  /* 0x000000ff0600720c */ /* 0x002fd20003f25070 */
[----:B------:R-:W-:Y:S02]  /*17e90*/  VOTEU.ANY UP0, P0 ;  /* 0x00000000003f7886 */ /* 0x000fe40000000100 */
[----:B------:R-:W-:Y:S01]  /*17ea0*/  UISETP.NE.AND.EX UP0, UPT, UR4, URZ, UPT, UP0 ;  /* 0x0000003f0400728c */ /* 0x000fe2000bf05300 */
[----:B------:R-:W-:Y:S01]  /*17eb0*/  R2UR UR4, R7 ;  /* 0x00000000070472ca */ /* 0x000fe200000e0000 */
[----:B------:R-:W-:-:S04]  /*17ec0*/  VOTEU.ANY UP1, P1 ;  /* 0x00000000003f7886 */ /* 0x000fc80000820100 */
[----:B------:R-:W-:-:S08]  /*17ed0*/  PLOP3.LUT P0, PT, PT, PT, UP0, 0x80, 0x0 ;  /* 0x000000000000781c */ /* 0x000fd00003f0f008 */
[----:B------:R-:W-:-:S06]  /*17ee0*/  UISETP.NE.AND.EX UP1, UPT, UR4, URZ, UPT, UP1 ;  /* 0x0000003f0400728c */ /* 0x000fcc000bf25310 */
[----:B------:R-:W-:Y:S01]  /*17ef0*/  PLOP3.LUT P1, PT, PT, PT, UP1, 0x80, 0x0 ;  /* 0x000000000000781c */ /* 0x000fe20003f2f018 */
[----:B------:R0:W5:Y:S01]  /*17f00*/  @P0 LDG.E R3, desc[UR54][R4.64] ;  /* 0x0000003604030981 */ /* 0x000162000c1e1900 */
[----:B------:R-:W-:Y:S02]  /*17f10*/  ULDC UR4, c[0x0][0xa88] ;  /* 0x0002a20000047ab9 */ /* 0x000fe40000000800 */
[----:B------:R-:W-:Y:S01]  /*17f20*/  IMAD.U32 R0, RZ, RZ, UR4 ;  /* 0x00000004ff007e24 */ /* 0x000fe2000f8e00ff */
[----:B------:R-:W-:Y:S02]  /*17f30*/  @UP1 ULDC.64 UR8, c[0x0][0xc08] ;  /* 0x0003020000081ab9 */ /* 0x000fe40000000a00 */
[----:B------:R-:W-:-:S06]  /*17f40*/  @UP1 UIMAD.WIDE UR8, UR38, 0x4, UR8 ;  /* 0x00000004260818a5 */ /* 0x000fcc000f8e0208 */
[----:B------:R-:W-:Y:S02]  /*17f50*/  IMAD.U32 R6, RZ, RZ, UR8 ;  /* 0x00000008ff067e24 */ /* 0x000fe4000f8e00ff */
[----:B------:R-:W-:-:S05]  /*17f60*/  IMAD.U32 R7, RZ, RZ, UR9 ;  /* 0x00000009ff077e24 */ /* 0x000fca000f8e00ff */
[----:B------:R0:W5:Y:S01]  /*17f70*/  @P1 LDG.E R0, desc[UR54][R6.64] ;  /* 0x0000003606001981 */ /* 0x000162000c1e1900 */
[----:B------:R-:W-:Y:S05]  /*17f80*/  @P1 BRA `(.L_x_8808) ;  /* 0x0000000000101947 */ /* 0x000fea0003800000 */
[----:B------:R-:W-:Y:S05]  /*17f90*/  @!P0 BRA `(.L_x_8808) ;  /* 0x00000000000c8947 */ /* 0x000fea0003800000 */
[----:B0-----:R-:W2:Y:S04]  /*17fa0*/  LDG.E R7, desc[UR54][R4.64] ;  /* 0x0000003604077981 */ /* 0x001ea8000c1e1900 */
[----:B-----5:R-:W2:Y:S02]  /*17fb0*/  LDG.E R0, desc[UR54][R4.64+0x4] ;  /* 0x0000043604007981 */ /* 0x020ea4000c1e1900 */
[----:B--2---:R-:W-:-:S07]  /*17fc0*/  IMAD.IADD R0, R0, 0x1, -R7 ;  /* 0x0000000100007824 */ /* 0x004fce00078e0a07 */
.L_x_8808:
[----:B-----5:R-:W-:Y:S01]  /*17fd0*/  R2UR UR16, R3 ;  /* 0x00000000031072ca */ /* 0x020fe200000e0000 */
[----:B------:R-:W-:Y:S01]  /*17fe0*/  USHF.R.S32.HI UR7, URZ, 0x1f, UR38 ;  /* 0x0000001f3f077899 */ /* 0x000fe20008011426 */
[----:B------:R-:W-:Y:S01]  /*17ff0*/  ISETP.GT.AND P0, PT, R218, 0x7f, PT ;  /* 0x0000007fda00780c */ /* 0x000fe20003f04270 */
[----:B------:R-:W-:Y:S01]  /*18000*/  USEL UR4, UR38, URZ, !UP0 ;  /* 0x0000003f26047287 */ /* 0x000fe2000c000000 */
[----:B------:R-:W-:Y:S01]  /*18010*/  BSSY B1, `(.L_x_8809) ;  /* 0x000003a000017945 */ /* 0x000fe20003800000 */
[----:B------:R-:W-:-:S08]  /*18020*/  USEL UR7, UR7, URZ, !UP0 ;  /* 0x0000003f07077287 */ /* 0x000fd0000c000000 */
[----:B------:R-:W-:Y:S02]  /*18030*/  USHF.R.S32.HI UR16, URZ, 0x1f, UR16 ;  /* 0x0000001f3f107899 */ /* 0x000fe40008011410 */
[----:B------:R-:W-:Y:S10]  /*18040*/  @P0 BRA `(.L_x_8810) ;  /* 0x0000000000d80947 */ /* 0x000ff40003800000 */
[----:B0-----:R-:W0:Y:S01]  /*18050*/  S2R R5, SR_TID.X ;  /* 0x0000000000057919 */ /* 0x001e220000002100 */
[----:B------:R-:W1:Y:S01]  /*18060*/  LDC R9, c[0x0][0xbe8] ;  /* 0x0002fa00ff097b82 */ /* 0x000e620000000800 */
[----:B------:R-:W-:Y:S02]  /*18070*/  IMAD.U32 R8, RZ, RZ, UR39 ;  /* 0x00000027ff087e24 */ /* 0x000fe4000f8e00ff */
[----:B-1----:R-:W-:-:S03]  /*18080*/  IMAD R4, R0, R9, RZ ;  /* 0x0000000900047224 */ /* 0x002fc600078e02ff */
        /* <DEDUP_REMOVED lines=12> */
[----:B------:R-:W-:Y:S02]  /*18150*/  UIMAD.WIDE.U32 UR14, UR8, UR37, URZ ;  /* 0x00000025080e72a5 */ /* 0x000fe4000f8e003f */
[----:B------:R-:W1:Y:S01]  /*18160*/  @P0 LDC R10, c[0x0][0xbf0] ;  /* 0x0002fc00ff0a0b82 */ /* 0x000e620000000800 */
[----:B------:R-:W-:Y:S02]  /*18170*/  UIMAD UR18, UR9, UR37, URZ ;  /* 0x00000025091272a4 */ /* 0x000fe4000f8e023f */
[----:B------:R-:W-:Y:S01]  /*18180*/  UIMAD UR11, UR11, UR4, URZ ;  /* 0x000000040b0b72a4 */ /* 0x000fe2000f8e023f */
[----:B------:R-:W-:Y:S01]  /*18190*/  IMAD.U32 R4, RZ, RZ, UR14 ;  /* 0x0000000eff047e24 */ /* 0x000fe2000f8e00ff */
[----:B------:R-:W-:Y:S01]  /*181a0*/  UIMAD.WIDE.U32 UR8, UR10, UR4, URZ ;  /* 0x000000040a0872a5 */ /* 0x000fe2000f8e003f */
[----:B------:R-:W-:Y:S01]  /*181b0*/  IMAD.U32 R5, RZ, RZ, UR15 ;  /* 0x0000000fff057e24 */ /* 0x000fe2000f8e00ff */
[----:B------:R-:W-:-:S02]  /*181c0*/  UIADD3 UR14, UR18, UR15, URZ ;  /* 0x0000000f120e7290 */ /* 0x000fc4000fffe03f */
[----:B------:R-:W-:Y:S01]  /*181d0*/  UIMAD UR11, UR10, UR7, UR11 ;  /* 0x000000070a0b72a4 */ /* 0x000fe2000f8e020b */
[----:B------:R-:W-:-:S03]  /*181e0*/  ULDC.64 UR12, c[0x0][UR17+0x228] ;  /* 0x00008a00110c7abb */ /* 0x000fc60008000a00 */
[----:B------:R-:W-:Y:S01]  /*181f0*/  UIADD3 UR11, UR9, UR11, URZ ;  /* 0x0000000b090b7290 */ /* 0x000fe2000fffe03f */
[----:B------:R-:W-:Y:S01]  /*18200*/  IMAD.U32 R11, RZ, RZ, UR14 ;  /* 0x0000000eff0b7e24 */ /* 0x000fe2000f8e00ff */
[----:B------:R-:W-:Y:S01]  /*18210*/  UIMAD.WIDE.U32 UR20, UR12, UR19, URZ ;  /* 0x000000130c1472a5 */ /* 0x000fe2000f8e003f */
[----:B0-----:R-:W-:Y:S01]  /*18220*/  @P0 IMAD.HI.U32 R7, R8, R7, RZ ;  /* 0x0000000708070227 */ /* 0x001fe200078e00ff */
[----:B------:R-:W-:-:S04]  /*18230*/  UIMAD UR10, UR13, UR19, URZ ;  /* 0x000000130d0a72a4 */ /* 0x000fc8000f8e023f */
[----:B------:R-:W-:Y:S01]  /*18240*/  UIADD3 UR10, UR10, UR21, URZ ;  /* 0x000000150a0a7290 */ /* 0x000fe2000fffe03f */
[----:B-1----:R-:W-:Y:S02]  /*18250*/  @P0 SHF.R.U32.HI R6, RZ, R10, R7 ;  /* 0x0000000aff060219 */ /* 0x002fe40000011607 */
[----:B------:R-:W-:Y:S01]  /*18260*/  IADD3 R5, P0, P1, R4, UR8, R3 ;  /* 0x0000000804057c10 */ /* 0x000fe2000f91e003 */
[----:B------:R-:W-:Y:S01]  /*18270*/  IMAD.U32 R4, RZ, RZ, UR16 ;  /* 0x00000010ff047e24 */ /* 0x000fe2000f8e00ff */
[----:B------:R-:W-:Y:S01]  /*18280*/  ULDC.64 UR8, c[0x0][UR17+0x210] ;  /* 0x0000840011087abb */ /* 0x000fe20008000a00 */
[----:B------:R-:W-:-:S04]  /*18290*/  IMAD.MOV R7, RZ, RZ, -R6 ;  /* 0x000000ffff077224 */ /* 0x000fc800078e0a06 */
[----:B------:R-:W-:Y:S01]  /*182a0*/  IMAD R7, R9, R7, R8 ;  /* 0x0000000709077224 */ /* 0x000fe200078e0208 */
[----:B------:R-:W-:Y:S02]  /*182b0*/  IADD3.X R8, R11, UR11, R4, P0, P1 ;  /* 0x0000000b0b087c10 */ /* 0x000fe400087e2404 */
[----:B------:R-:W-:Y:S01]  /*182c0*/  IADD3 R4, P0, P1, R6, UR20, R5 ;  /* 0x0000001406047c10 */ /* 0x000fe2000f91e005 */
[----:B------:R-:W-:Y:S01]  /*182d0*/  IMAD R9, R7, UR9, RZ ;  /* 0x0000000907097c24 */ /* 0x000fe2000f8e02ff */
[----:B------:R-:W-:Y:S02]  /*182e0*/  SHF.R.S32.HI R5, RZ, 0x1f, R6 ;  /* 0x0000001fff057819 */ /* 0x000fe40000011406 */
[----:B------:R-:W-:Y:S02]  /*182f0*/  SHF.R.S32.HI R6, RZ, 0x1f, R7 ;  /* 0x0000001fff067819 */ /* 0x000fe40000011407 */
[----:B------:R-:W-:Y:S01]  /*18300*/  IADD3.X R5, R5, UR10, R8, P0, P1 ;  /* 0x0000000a05057c10 */ /* 0x000fe200087e2408 */
[----:B------:R-:W-:Y:S01]  /*18310*/  ULDC.64 UR10, c[0x0][0xba8] ;  /* 0x0002ea00000a7ab9 */ /* 0x000fe20000000a00 */
[----:B------:R-:W-:Y:S01]  /*18320*/  @!UP0 ULDC UR10, c[0x0][0xb50] ;  /* 0x0002d400000a8ab9 */ /* 0x000fe20000000800 */
[----:B------:R-:W-:Y:S01]  /*18330*/  IMAD R9, R6, UR8, R9 ;  /* 0x0000000806097c24 */ /* 0x000fe2000f8e0209 */
[----:B------:R-:W-:Y:S01]  /*18340*/  @!UP0 ULDC UR11, c[0x0][0xb54] ;  /* 0x0002d500000b8ab9 */ /* 0x000fe20000000800 */
[----:B------:R-:W-:-:S04]  /*18350*/  IMAD.WIDE.U32 R4, R7, UR8, R4 ;  /* 0x0000000807047c25 */ /* 0x000fc8000f8e0004 */
[----:B------:R-:W-:Y:S01]  /*18360*/  IMAD.IADD R5, R5, 0x1, R9 ;  /* 0x0000000105057824 */ /* 0x000fe200078e0209 */
[----:B------:R-:W-:-:S04]  /*18370*/  LEA R6, P0, R4, UR10, 0x2 ;  /* 0x0000000a04067c11 */ /* 0x000fc8000f8010ff */
[----:B------:R-:W-:Y:S01]  /*18380*/  LEA.HI.X R7, R4, UR11, R5, 0x2, P0 ;  /* 0x0000000b04077c11 */ /* 0x000fe200080f1405 */
[----:B------:R-:W-:-:S05]  /*18390*/  IMAD.MOV.U32 R5, RZ, RZ, -0x800000 ;  /* 0xff800000ff057424 */ /* 0x000fca00078e00ff */
[----:B------:R1:W-:Y:S03]  /*183a0*/  STG.E desc[UR54][R6.64], R5 ;  /* 0x0000000506007986 */ /* 0x0003e6000c101936 */
.L_x_8810:
[----:B------:R-:W-:Y:S05]  /*183b0*/  BSYNC B1 ;  /* 0x0000000000017941 */ /* 0x000fea0003800000 */
.L_x_8809:
[----:B------:R-:W-:-:S06]  /*183c0*/  UISETP.GT.AND UP0, UPT, UR45, 0x1, UPT ;  /* 0x000000012d00788c */ /* 0x000fcc000bf04270 */
[----:B------:R-:W-:-:S13]  /*183d0*/  PLOP3.LUT P0, PT, PT, PT, UP0, 0x80, 0x0 ;  /* 0x000000000000781c */ /* 0x000fda0003f0f008 */
[----:B------:R-:W-:Y:S05]  /*183e0*/  @P0 BRA `(.L_x_8805) ;  /* 0x0000000400ac0947 */ /* 0x000fea0003800000 */
[----:B------:R-:W2:Y:S01]  /*183f0*/  LDC R11, c[0x0][0xbe8] ;  /* 0x0002fa00ff0b7b82 */ /* 0x000ea20000000800 */
[C---:B------:R-:W-:Y:S01]  /*18400*/  R2UR UR11, R3.reuse ;  /* 0x00000000030b72ca */ /* 0x040fe200000e0000 */
[----:B------:R-:W-:Y:S01]  /*18410*/  ULDC.64 UR12, c[0x0][0xaa0] ;  /* 0x0002a800000c7ab9 */ /* 0x000fe20000000a00 */
[----:B------:R-:W-:Y:S01]  /*18420*/  R2UR UR8, R3 ;  /* 0x00000000030872ca */ /* 0x000fe200000e0000 */
[----:B------:R-:W-:Y:S01]  /*18430*/  UIMAD UR10, UR16, UR12, URZ ;  /* 0x0000000c100a72a4 */ /* 0x000fe2000f8e023f */
[----:B------:R-:W-:Y:S01]  /*18440*/  IMAD R3, R189, 0x20, R201 ;  /* 0x00000020bd037824 */ /* 0x000fe200078e02c9 */
[----:B------:R-:W-:Y:S03]  /*18450*/  BSSY B1, `(.L_x_8811) ;  /* 0x000003a000017945 */ /* 0x000fe60003800000 */
[----:B------:R-:W-:-:S04]  /*18460*/  VIADD R8, R3, UR39 ;  /* 0x0000002703087c36 */ /* 0x000fc80008000000 */
[----:B------:R-:W-:Y:S01]  /*18470*/  IMAD.MOV.U32 R3, RZ, RZ, R8 ;  /* 0x000000ffff037224 */ /* 0x000fe200078e0008 */
[----:B------:R-:W-:Y:S02]  /*18480*/  UIMAD UR10, UR11, UR13, UR10 ;  /* 0x0000000d0b0a72a4 */ /* 0x000fe4000f8e020a */
[----:B------:R-:W-:-:S04]  /*18490*/  UIMAD.WIDE.U32 UR8, UR8, UR12, URZ ;  /* 0x0000000c080872a5 */ /* 0x000fc8000f8e003f */
[----:B------:R-:W-:-:S03]  /*184a0*/  UIADD3 UR9, UR9, UR10, URZ ;  /* 0x0000000a09097290 */ /* 0x000fc6000fffe03f */
[----:B------:R-:W-:Y:S01]  /*184b0*/  ULDC.64 UR10, c[0x0][0xae8] ;  /* 0x0002ba00000a7ab9 */ /* 0x000fe20000000a00 */
[----:B--2---:R-:W-:Y:S01]  /*184c0*/  ISETP.NE.AND P0, PT, R11, 0x1, PT ;  /* 0x000000010b00780c */ /* 0x004fe20003f05270 */
[----:B------:R-:W-:-:S04]  /*184d0*/  UIMAD.WIDE.U32 UR8, UR37, UR10, UR8 ;  /* 0x0000000a250872a5 */ /* 0x000fc8000f8e0008 */
[----:B------:R-:W-:-:S03]  /*184e0*/  UIMAD UR9, UR37, UR11, UR9 ;  /* 0x0000000b250972a4 */ /* 0x000fc6000f8e0209 */
[----:B------:R-:W-:Y:S02]  /*184f0*/  ULDC.64 UR10, c[0x0][0xaf0] ;  /* 0x0002bc00000a7ab9 */ /* 0x000fe40000000a00 */
[----:B------:R-:W-:Y:S02]  /*18500*/  UIMAD UR7, UR7, UR10, URZ ;  /* 0x0000000a070772a4 */ /* 0x000fe4000f8e023f */
[----:B------:R-:W-:Y:S01]  /*18510*/  UIMAD.WIDE.U32 UR8, UR4, UR10, UR8 ;  /* 0x0000000a040872a5 */ /* 0x000fe2000f8e0008 */
[----:B01----:R-:W0:Y:S01]  /*18520*/  @P0 LDC R5, c[0x0][0xbec] ;  /* 0x0002fb00ff050b82 */ /* 0x003e220000000800 */
[----:B------:R-:W-:-:S03]  /*18530*/  UIMAD UR7, UR4, UR11, UR7 ;  /* 0x0000000b040772a4 */ /* 0x000fc6000f8e0207 */
[----:B------:R-:W-:Y:S01]  /*18540*/  ULDC.64 UR10, c[0x0][0xae0] ;  /* 0x0002b800000a7ab9 */ /* 0x000fe20000000a00 */
[----:B------:R-:W-:-:S03]  /*18550*/  UIADD3 UR4, UR9, UR7, URZ ;  /* 0x0000000709047290 */ /* 0x000fc6000fffe03f */
        /* <DEDUP_REMOVED lines=16> */
[----:B------:R-:W-:Y:S02]  /*18660*/  VIADD R8, R201, UR39 ;  /* 0x00000027c9087c36 */ /* 0x000fe40008000000 */
[----:B------:R-:W-:Y:S02]  /*18670*/  IMAD R11, R0, R11, RZ ;  /* 0x0000000b000b7224 */ /* 0x000fe400078e02ff */
[C---:B------:R-:W-:Y:S02]  /*18680*/  IMAD R3, R7.reuse, UR9, R6 ;  /* 0x0000000907037c24 */ /* 0x040fe4000f8e0206 */
[----:B------:R-:W-:Y:S01]  /*18690*/  IMAD.WIDE.U32 R4, R7, UR8, R4 ;  /* 0x0000000807047c25 */ /* 0x000fe2000f8e0004 */
[----:B------:R-:W-:Y:S01]  /*186a0*/  ISETP.GE.AND P2, PT, R8, R11, PT ;  /* 0x0000000b0800720c */ /* 0x000fe20003f46270 */
[----:B------:R-:W-:-:S02]  /*186b0*/  ULDC.64 UR8, c[0x0][0xa80] ;  /* 0x0002a00000087ab9 */ /* 0x000fc40000000a00 */
[----:B------:R-:W-:Y:S01]  /*186c0*/  VIADD R0, R8, 0x20 ;  /* 0x0000002008007836 */ /* 0x000fe20000000000 */
[----:B------:R-:W-:Y:S01]  /*186d0*/  LEA R6, P3, R4, UR8, 0x1 ;  /* 0x0000000804067c11 */ /* 0x000fe2000f8608ff */
[----:B------:R-:W-:-:S03]  /*186e0*/  IMAD.IADD R3, R5, 0x1, R3 ;  /* 0x0000000105037824 */ /* 0x000fc600078e0203 */
[-C--:B------:R-:W-:Y:S01]  /*186f0*/  ISETP.GE.AND P1, PT, R0, R11.reuse, PT ;  /* 0x0000000b0000720c */ /* 0x080fe20003f26270 */
[----:B------:R-:W-:Y:S01]  /*18700*/  VIADD R0, R8, 0x40 ;  /* 0x0000004008007836 */ /* 0x000fe20000000000 */
[----:B------:R-:W-:Y:S02]  /*18710*/  LEA.HI.X R3, R4, UR9, R3, 0x1, P3 ;  /* 0x0000000904037c11 */ /* 0x000fe400098f0c03 */
[----:B------:R0:W1:Y:S02]  /*18720*/  SHFL.IDX PT, R4, R6, RZ, 0x181f ;  /* 0x00181fff06047589 */ /* 0x00006400000e0000 */
[----:B------:R-:W-:Y:S02]  /*18730*/  ISETP.GE.AND P0, PT, R0, R11, PT ;  /* 0x0000000b0000720c */ /* 0x000fe40003f06270 */
[----:B------:R0:W2:Y:S01]  /*18740*/  SHFL.IDX PT, R0, R3, RZ, 0x181f ;  /* 0x00181fff03007589 */ /* 0x0000a200000e0000 */
[----:B------:R-:W-:Y:S10]  /*18750*/  @P2 BRA `(.L_x_8812) ;  /* 0x0000000000242947 */ /* 0x000ff40003800000 */
[----:B------:R-:W-:Y:S02]  /*18760*/  ULDC UR4, c[0x0][0xac8] ;  /* 0x0002b20000047ab9 */ /* 0x000fe40000000800 */
[----:B------:R-:W-:Y:S02]  /*18770*/  ISETP.GE.AND P4, PT, R23, UR4, PT ;  /* 0x0000000417007c0c */ /* 0x000fe4000bf86270 */
[----:B------:R-:W-:-:S11]  /*18780*/  ISETP.GE.AND P5, PT, R188, UR4, PT ;  /* 0x00000004bc007c0c */ /* 0x000fd6000bfa6270 */
[CC--:B-1----:R-:W-:Y:S02]  /*18790*/  @!P4 LEA R12, P2, R23.reuse, R4.reuse, 0x1 ;  /* 0x00000004170cc211 */ /* 0x0c2fe400078408ff */
[C---:B------:R-:W-:Y:S02]  /*187a0*/  @!P5 LEA R4, P3, R188.reuse, R4, 0x1 ;  /* 0x00000004bc04d211 */ /* 0x040fe400078608ff */
[-C--:B--2---:R-:W-:Y:S02]  /*187b0*/  @!P4 LEA.HI.X R13, R23, R0.reuse, R217, 0x1, P2 ;  /* 0x00000000170dc211 */ /* 0x084fe400010f0cd9 */
[----:B------:R-:W-:-:S03]  /*187c0*/  @!P5 LEA.HI.X R5, R188, R0, R216, 0x1, P3 ;  /* 0x00000000bc05d211 */ /* 0x000fc600018f0cd8 */
[----:B------:R3:W-:Y:S04]  /*187d0*/  @!P4 ST.E.128 desc[UR54][R12.64], RZ ;  /* 0x000000ff0c00c985 */ /* 0x0007e8000c101d36 */
[----:B------:R3:W-:Y:S02]  /*187e0*/  @!P5 ST.E.128 desc[UR54][R4.64], RZ ;  /* 0x000000ff0400d985 */ /* 0x0007e4000c101d36 */
.L_x_8812:
[----:B------:R-:W-:Y:S05]  /*187f0*/  BSYNC B1 ;  /* 0x0000000000017941 */ /* 0x000fea0003800000 */
.L_x_8811:
[----:B--2---:R2:W4:Y:S01]  /*18800*/  SHFL.IDX PT, R0, R3, 0x1, 0x181f ;  /* 0x00381f0003007f89 */ /* 0x00452200000e0000 */
[----:B------:R-:W-:Y:S03]  /*18810*/  BSSY B1, `(.L_x_8813) ;  /* 0x000000c000017945 */ /* 0x000fe60003800000 */
[----:B-1-3--:R2:W1:Y:S01]  /*18820*/  SHFL.IDX PT, R4, R6, 0x1, 0x181f ;  /* 0x00381f0006047f89 */ /* 0x00a46200000e0000 */
[----:B------:R-:W-:Y:S05]  /*18830*/  @P1 BRA `(.L_x_8814) ;  /* 0x0000000000241947 */ /* 0x000fea0003800000 */
[----:B------:R-:W-:Y:S02]  /*18840*/  ULDC UR4, c[0x0][0xac8] ;  /* 0x0002b20000047ab9 */ /* 0x000fe40000000800 */
[----:B------:R-:W-:Y:S02]  /*18850*/  ISETP.GE.AND P3, PT, R23, UR4, PT ;  /* 0x0000000417007c0c */ /* 0x000fe4000bf66270 */
[----:B------:R-:W-:-:S11]  /*18860*/  ISETP.GE.AND P4, PT, R188, UR4, PT ;  /* 0x00000004bc007c0c */ /* 0x000fd6000bf86270 */
[CC--:B-1----:R-:W-:Y:S02]  /*18870*/  @!P3 LEA R12, P1, R23.reuse, R4.reuse, 0x1 ;  /* 0x00000004170cb211 */ /* 0x0c2fe400078208ff */
[C---:B------:R-:W-:Y:S02]  /*18880*/  @!P4 LEA R4, P2, R188.reuse, R4, 0x1 ;  /* 0x00000004bc04c211 */ /* 0x040fe400078408ff */
[-C--:B----4-:R-:W-:Y:S02]  /*18890*/  @!P3 LEA.HI.X R13, R23, R0.reuse, R217, 0x1, P1 ;  /* 0x00000000170db211 */ /* 0x090fe400008f0cd9 */
[----:B------:R-:W-:-:S03]  /*188a0*/  @!P4 LEA.HI.X R5, R188, R0, R216, 0x1, P2 ;  /* 0x00000000bc05c211 */ /* 0x000fc600010f0cd8 */
[----:B------:R3:W-:Y:S04]  /*188b0*/  @!P3 ST.E.128 desc[UR54][R12.64], RZ ;  /* 0x000000ff0c00b985 */ /* 0x0007e8000c101d36 */
[----:B------:R3:W-:Y:S02]  /*188c0*/  @!P4 ST.E.128 desc[UR54][R4.64], RZ ;  /* 0x000000ff0400c985 */ /* 0x0007e4000c101d36 */
.L_x_8814:
[----:B------:R-:W-:Y:S05]  /*188d0*/  BSYNC B1 ;  /* 0x0000000000017941 */ /* 0x000fea0003800000 */
.L_x_8813:
[----:B----4-:R4:W0:Y:S01]  /*188e0*/  SHFL.IDX PT, R0, R3, 0x2, 0x181f ;  /* 0x00581f0003007f89 */ /* 0x01082200000e0000 */
        /* <DEDUP_REMOVED lines=8> */
[-C--:B0-----:R-:W-:Y:S02]  /*18970*/  @!P2 LEA.HI.X R13, R23, R0.reuse, R217, 0x1, P0 ;  /* 0x00000000170da211 */ /* 0x081fe400000f0cd9 */
[----:B------:R-:W-:-:S03]  /*18980*/  @!P3 LEA.HI.X R5, R188, R0, R216, 0x1, P1 ;  /* 0x00000000bc05b211 */ /* 0x000fc600008f0cd8 */
[----:B------:R3:W-:Y:S04]  /*18990*/  @!P2 ST.E.128 desc[UR54][R12.64], RZ ;  /* 0x000000ff0c00a985 */ /* 0x0007e8000c101d36 */
[----:B------:R3:W-:Y:S02]  /*189a0*/  @!P3 ST.E.128 desc[UR54][R4.64], RZ ;  /* 0x000000ff0400b985 */ /* 0x0007e4000c101d36 */
.L_x_8816:
[----:B------:R-:W-:Y:S05]  /*189b0*/  BSYNC B1 ;  /* 0x0000000000017941 */ /* 0x000fea0003800000 */
.L_x_8815:
[----:B0-----:R-:W-:Y:S01]  /*189c0*/  VIADD R0, R8, 0x60 ;  /* 0x0000006008007836 */ /* 0x001fe20000000000 */
[----:B--2-4-:R-:W0:Y:S04]  /*189d0*/  SHFL.IDX PT, R3, R3, 0x3, 0x181f ;  /* 0x00781f0003037f89 */ /* 0x014e2800000e0000 */
[----:B------:R-:W-:Y:S01]  /*189e0*/  ISETP.GE.AND P0, PT, R0, R11, PT ;  /* 0x0000000b0000720c */ /* 0x000fe20003f06270 */
[----:B-1-3--:R1:W2:-:S12]  /*189f0*/  SHFL.IDX PT, R4, R6, 0x3, 0x181f ;  /* 0x00781f0006047f89 */ /* 0x00a29800000e0000 */
[----:B-1----:R-:W-:Y:S05]  /*18a00*/  @P0 BRA `(.L_x_8805) ;  /* 0x0000000000240947 */ /* 0x002fea0003800000 */
[----:B------:R-:W-:Y:S02]  /*18a10*/  ULDC UR4, c[0x0][0xac8] ;  /* 0x0002b20000047ab9 */ /* 0x000fe40000000800 */
[----:B------:R-:W-:Y:S02]  /*18a20*/  ISETP.GE.AND P2, PT, R23, UR4, PT ;  /* 0x0000000417007c0c */ /* 0x000fe4000bf46270 */
[----:B------:R-:W-:-:S11]  /*18a30*/  ISETP.GE.AND P3, PT, R188, UR4, PT ;  /* 0x00000004bc007c0c */ /* 0x000fd6000bf66270 */
[CC--:B--2---:R-:W-:Y:S02]  /*18a40*/  @!P2 LEA R6, P0, R23.reuse, R4.reuse, 0x1 ;  /* 0x000000041706a211 */ /* 0x0c4fe400078008ff */
[C---:B------:R-:W-:Y:S02]  /*18a50*/  @!P3 LEA R4, P1, R188.reuse, R4, 0x1 ;  /* 0x00000004bc04b211 */ /* 0x040fe400078208ff */
[-C--:B0-----:R-:W-:Y:S02]  /*18a60*/  @!P2 LEA.HI.X R7, R23, R3.reuse, R217, 0x1, P0 ;  /* 0x000000031707a211 */ /* 0x081fe400000f0cd9 */
[----:B------:R-:W-:-:S03]  /*18a70*/  @!P3 LEA.HI.X R5, R188, R3, R216, 0x1, P1 ;  /* 0x00000003bc05b211 */ /* 0x000fc600008f0cd8 */
[----:B------:R0:W-:Y:S04]  /*18a80*/  @!P2 ST.E.128 desc[UR54][R6.64], RZ ;  /* 0x000000ff0600a985 */ /* 0x0001e8000c101d36 */
[----:B------:R0:W-:Y:S02]  /*18a90*/  @!P3 ST.E.128 desc[UR54][R4.64], RZ ;  /* 0x000000ff0400b985 */ /* 0x0001e4000c101d36 */
.L_x_8805:
[----:B------:R-:W-:Y:S05]  /*18aa0*/  BSYNC B0 ;  /* 0x0000000000007941 */ /* 0x000fea0003800000 */
.L_x_8795:
[----:B------:R-:W-:Y:S02]  /*18ab0*/  ULDC UR4, c[0x0][0xc3c] ;  /* 0x00030f0000047ab9 */ /* 0x000fe40000000800 */
[----:B------:R-:W-:-:S06]  /*18ac0*/  UISETP.GE.AND UP0, UPT, UR50, UR4, UPT ;  /* 0x000000043200728c */ /* 0x000fcc000bf06270 */
[----:B------:R-:W-:-:S13]  /*18ad0*/  PLOP3.LUT P0, PT, PT, PT, UP0, 0x80, 0x0 ;  /* 0x000000000000781c */ /* 0x000fda0003f0f008 */
[----:B------:R-:W-:Y:S05]  /*18ae0*/  @!P0 BRA `(.L_x_8817) ;  /* 0xfffffe8000f08947 */ /* 0x000fea000383ffff */
[----:B------:R-:W-:Y:S05]  /*18af0*/  EXIT ;  /* 0x000000000000794d */ /* 0x000fea0003800000 */
.L_x_8704:
        /* <DEDUP_REMOVED lines=62> */
.L_x_8821:
        /* <DEDUP_REMOVED lines=36> */
.L_x_8819:
        /* <DEDUP_REMOVED lines=17> */
.L_x_8822:
        /* <DEDUP_REMOVED lines=63> */
.L_x_8823:
        /* <DEDUP_REMOVED lines=64> */
.L_x_8824:
[----:B01----:R-:W-:-:S05]  /*19a20*/  LOP3.LUT R3, RZ, R2, RZ, 0x33, !PT ;  /* 0x00000002ff037212 */ /* 0x003fca00078e33ff */
[----:B------:R-:W-:-:S05]  /*19a30*/  IMAD.IADD R0, R0, 0x1, R3 ;  /* 0x0000000100007824 */ /* 0x000fca00078e0203 */
[----:B------:R0:W-:Y:S01]  /*19a40*/  STL [R1+0x4], R0 ;  /* 0x0000040001007387 */ /* 0x0001e20000100800 */
[----:B------:R-:W-:Y:S05]  /*19a50*/  BRA `(.L_x_8825) ;  /* 0x0000000000107947 */ /* 0x000fea0003800000 */
.L_x_8820:
[----:B------:R1:W-:Y:S01]  /*19a60*/  STL [R1], R6 ;  /* 0x0000000601007387 */ /* 0x0003e20000100800 */
[----:B------:R-:W-:-:S03]  /*19a70*/  ULDC UR41, c[0x0][0xc3c] ;  /* 0x00030f0000297ab9 */ /* 0x000fc60000000800 */
[----:B------:R1:W-:Y:S04]  /*19a80*/  STL [R1+0x4], RZ ;  /* 0x000004ff01007387 */ /* 0x0003e80000100800 */
[----:B------:R1:W-:Y:S02]  /*19a90*/  STL [R1+0x8], RZ ;  /* 0x000008ff01007387 */ /* 0x0003e40000100800 */
.L_x_8825:
[----:B------:R-:W2:Y:S04]  /*19aa0*/  LDL R8, [R1] ;  /* 0x0000000001087983 */ /* 0x000ea80000100800 */
[----:B------:R-:W2:Y:S04]  /*19ab0*/  LDL R9, [R1+0x4] ;  /* 0x0000040001097983 */ /* 0x000ea80000100800 */
[----:B------:R-:W2:Y:S01]  /*19ac0*/  LDL R10, [R1+0x8] ;  /* 0x00000800010a7983 */ /* 0x000ea20000100800 */
[----:B------:R-:W-:Y:S01]  /*19ad0*/  ISETP.NE.AND P0, PT, R7, RZ, PT ;  /* 0x000000ff0700720c */ /* 0x000fe20003f05270 */
[----:B------:R-:W-:-:S12]  /*19ae0*/  IMAD.U32 R2, RZ, RZ, UR41 ;  /* 0x00000029ff027e24 */ /* 0x000fd8000f8e00ff */
[----:B------:R-:W3:Y:S01]  /*19af0*/  @!P0 S2R R3, SR_CgaCtaId ;  /* 0x0000000000038919 */ /* 0x000ee20000008800 */
[----:B0-----:R-:W-:Y:S01]  /*19b00*/  @!P0 MOV R0, 0x400 ;  /* 0x0000040000008802 */ /* 0x001fe20000000f00 */
[----:B------:R-:W-:-:S03]  /*19b10*/  @!P0 IMAD.MOV.U32 R11, RZ, RZ, R2 ;  /* 0x000000ffff0b8224 */ /* 0x000fc600078e0002 */
[----:B---3--:R-:W-:-:S05]  /*19b20*/  @!P0 LEA R0, R3, R0, 0x18 ;  /* 0x0000000003008211 */ /* 0x008fca00078ec0ff */
[----:B--2---:R2:W-:Y:S01]  /*19b30*/  @!P0 STS.128 [R0+0x228d0], R8 ;  /* 0x0228d00800008388 */ /* 0x0045e20000000c00 */
[----:B------:R-:W-:Y:S06]  /*19b40*/  BAR.ARV 0x5, 0x180 ;  /* 0x0146000000007b1d */ /* 0x000fec0000002000 */
.L_x_8818:
        /* <DEDUP_REMOVED lines=11> */
[----:B------:R-:W-:Y:S01]  /*19c00*/  ULOP3.LUT UR44, UR36, 0x2, URZ, 0xfc, !UPT ;  /* 0x00000002242c7892 */ /* 0x000fe2000f8efc3f */
[----:B------:R-:W-:Y:S01]  /*19c10*/  IMAD.MOV.U32 R31, RZ, RZ, RZ ;  /* 0x000000ffff1f7224 */ /* 0x000fe200078e00ff */
        /* <DEDUP_REMOVED lines=39> */
.L_x_8906:
        /* <DEDUP_REMOVED lines=21> */
[----:B012---:R-:W-:-:S02]  /*19fe0*/  IMAD.U32 R2, RZ, RZ, UR4 ;  /* 0x00000004ff027e24 */ /* 0x007fc4000f8e00ff */
[----:B------:R-:W-:Y:S01]  /*19ff0*/  IMAD.U32 R3, RZ, RZ, UR5 ;  /* 0x00000005ff037e24 */ /* 0x000fe2000f8e00ff */
[----:B------:R-:W-:-:S04]  /*1a000*/  @UP2 ULDC.64 UR4, c[0x0][0xa18] ;  /* 0x0002860000042ab9 */ /* 0x000fc80000000a00 */
[----:B------:R0:W2:Y:S01]  /*1a010*/  @P0 LDG.E R0, desc[UR54][R2.64] ;  /* 0x0000003602000981 */ /* 0x0000a2000c1e1900 */
        /* <DEDUP_REMOVED lines=31> */
.L_x_8827:
        /* <DEDUP_REMOVED lines=8> */
.L_x_8828:
        /* <DEDUP_REMOVED lines=13> */
.L_x_8829:
[----:B------:R-:W2:Y:S01]  /*1a360*/  LDL.LU R0, [R1+0x4] ;  /* 0x0000040001007983 */ /* 0x000ea20000300800 */
[----:B------:R-:W-:Y:S01]  /*1a370*/  ULDC UR4, c[0x0][0x448] ;  /* 0x0001120000047ab9 */ /* 0x000fe20000000800 */
[----:B------:R-:W-:Y:S02]  /*1a380*/  UIADD3 UR38, -UR37, UR38, URZ ;  /* 0x0000002625267290 */ /* 0x000fe4000fffe13f */
[----:B------:R-:W-:Y:S02]  /*1a390*/  UISETP.NE.AND UP0, UPT, UR4, 0x1, UPT ;  /* 0x000000010400788c */ /* 0x000fe4000bf05270 */
[----:B------:R-:W-:Y:S02]  /*1a3a0*/  UIADD3 UR6, UR38, 0x1, -UR42 ;  /* 0x0000000126067890 */ /* 0x000fe4000fffe82a */
[----:B------:R-:W-:Y:S02]  /*1a3b0*/  UP2UR UR49, UPR, URZ, 0x1 ;  /* 0x000000013f317883 */ /* 0x000fe40008000000 */
[----:B------:R-:W-:-:S02]  /*1a3c0*/  PLOP3.LUT P0, PT, PT, PT, UP0, 0x80, 0x0 ;  /* 0x000000000000781c */ /* 0x000fc40003f0f008 */
[----:B------:R-:W-:-:S03]  /*1a3d0*/  PLOP3.LUT P1, PT, PT, PT, UP0, 0x80, 0x0 ;  /* 0x000000000000781c */ /* 0x000fc60003f2f008 */
[----:B------:R-:W-:Y:S01]  /*1a3e0*/  @UP0 ULDC UR4, c[0x0][0x44c] ;  /* 0x0001130000040ab9 */ /* 0x000fe20000000800 */
[----:B--2---:R-:W-:-:S04]  /*1a3f0*/  IMAD.SHL.U32 R19, R0, 0x80, RZ ;  /* 0x0000008000137824 */ /* 0x004fc800078e00ff */
[----:B------:R-:W-:-:S04]  /*1a400*/  VIADD R0, R19, 0x7f ;  /* 0x0000007f13007836 */ /* 0x000fc80000000000 */
        /* <DEDUP_REMOVED lines=21> */
.L_x_8831:
[----:B------:R-:W-:-:S11]  /*1a560*/  UISETP.NE.AND UP0, UPT, UR5, 0x1, UPT ;  /* 0x000000010500788c */ /* 0x000fd6000bf05270 */
[----:B------:R-:W-:Y:S02]  /*1a570*/  @UP0 ULDC.64 UR8, c[0x0][0x9e8] ;  /* 0x00027a0000080ab9 */ /* 0x000fe40000000a00 */
[----:B------:R-:W-:-:S04]  /*1a580*/  UIMAD.WIDE.U32 UR6, UR4, UR8, URZ ;  /* 0x00000008040672a5 */ /* 0x000fc8000f8e003f */
[----:B------:R-:W-:-:S12]  /*1a590*/  @UP0 USHF.R.U32.HI UR4, URZ, UR9, UR7 ;  /* 0x000000093f040299 */ /* 0x000fd80008011607 */
.L_x_8832:
[----:B------:R-:W-:-:S06]  /*1a5a0*/  UIMAD UR4, UR4, UR5, UR5 ;  /* 0x00000005040472a4 */ /* 0x000fcc000f8e0205 */
[----:B------:R-:W-:-:S07]  /*1a5b0*/  VIMNMX R0, R0, UR4, PT ;  /* 0x0000000400007c48 */ /* 0x000fce000bfe0100 */
.L_x_8830:
[----:B------:R-:W-:Y:S01]  /*1a5c0*/  UISETP.NE.AND UP0, UPT, UR49, URZ, UPT ;  /* 0x0000003f3100728c */ /* 0x000fe2000bf05270 */
[----:B------:R-:W-:Y:S01]  /*1a5d0*/  R2UR UR10, R19 ;  /* 0x00000000130a72ca */ /* 0x000fe200000e0000 */
[----:B------:R-:W-:Y:S01]  /*1a5e0*/  UIADD3 UR6, UR38, 0x9f, URZ ;  /* 0x0000009f26067890 */ /* 0x000fe2000fffe03f */
[----:B------:R-:W-:-:S03]  /*1a5f0*/  VIADD R0, R0, 0x9f ;  /* 0x0000009f00007836 */ /* 0x000fc60000000000 */
[----:B------:R-:W-:Y:S01]  /*1a600*/  UIMAD.WIDE UR6, UR6, 0x66666667, URZ ;  /* 0x66666667060678a5 */ /* 0x000fe2000f8e023f */
[----:B------:R-:W-:-:S04]  /*1a610*/  IMAD.HI R0, R0, 0x66666667, RZ ;  /* 0x6666666700007827 */ /* 0x000fc800078e02ff */
[----:B------:R-:W-:Y:S01]  /*1a620*/  @UP0 ULDC UR8, c[0x0][0x44c] ;  /* 0x0001130000080ab9 */ /* 0x000fe20000000800 */
[----:B------:R-:W-:Y:S01]  /*1a630*/  @UP0 ULDC UR4, c[0x0][0x450] ;  /* 0x0001140000040ab9 */ /* 0x000fe20000000800 */
[----:B------:R-:W-:Y:S01]  /*1a640*/  SHF.R.U32.HI R3, RZ, 0x1f, R0 ;  /* 0x0000001fff037819 */ /* 0x000fe20000011600 */
[----:B------:R-:W-:-:S03]  /*1a650*/  UIMAD.WIDE.U32 UR8, UR10, UR8, URZ ;  /* 0x000000080a0872a5 */ /* 0x000fc6000f8e003f */
[----:B------:R-:W-:Y:S01]  /*1a660*/  LEA.HI.SX32 R3, R0, R3, 0x1a ;  /* 0x0000000300037211 */ /* 0x000fe200078fd2ff */
[----:B------:R-:W-:Y:S02]  /*1a670*/  @UP0 USHF.R.U32.HI UR10, URZ, UR4, UR9 ;  /* 0x000000043f0a0299 */ /* 0x000fe40008011609 */
[----:B------:R-:W-:Y:S02]  /*1a680*/  USHF.R.U32.HI UR4, URZ, 0x1f, UR7 ;  /* 0x0000001f3f047899 */ /* 0x000fe40008011607 */
[----:B------:R-:W-:Y:S02]  /*1a690*/  UIADD3 UR10, UR10, UR38, -UR42 ;  /* 0x000000260a0a7290 */ /* 0x000fe4000fffe82a */
[----:B------:R-:W-:Y:S01]  /*1a6a0*/  ULEA.HI.SX32 UR4, UR7, UR4, 0x1a ;  /* 0x0000000407047291 */ /* 0x000fe2000f8fd23f */
[----:B------:R-:W-:Y:S02]  /*1a6b0*/  ULDC UR8, c[0x0][0x9dc] ;  /* 0x0002770000087ab9 */ /* 0x000fe40000000800 */
[----:B------:R-:W-:-:S03]  /*1a6c0*/  UIADD3 UR8, UR10, -UR8, URZ ;  /* 0x800000080a087290 */ /* 0x000fc6000fffe03f */
[----:B------:R-:W-:Y:S01]  /*1a6d0*/  VIMNMX R4, R3, UR4, PT ;  /* 0x0000000403047c48 */ /* 0x000fe2000bfe0100 */
[----:B------:R-:W-:Y:S08]  /*1a6e0*/  @!P1 BRA `(.L_x_8833) ;  /* 0x0000000000449947 */ /* 0x000ff00003800000 */
        /* <DEDUP_REMOVED lines=10> */
.L_x_8834:
[----:B------:R-:W-:-:S11]  /*1a790*/  UISETP.NE.AND UP0, UPT, UR5, 0x1, UPT ;  /* 0x000000010500788c */ /* 0x000fd6000bf05270 */
[----:B------:R-:W-:Y:S02]  /*1a7a0*/  @UP0 ULDC.64 UR12, c[0x0][0x9e8] ;  /* 0x00027a00000c0ab9 */ /* 0x000fe40000000a00 */
[----:B------:R-:W-:-:S04]  /*1a7b0*/  UIMAD.WIDE.U32 UR6, UR10, UR12, URZ ;  /* 0x0000000c0a0672a5 */ /* 0x000fc8000f8e003f */
[----:B------:R-:W-:-:S12]  /*1a7c0*/  @UP0 USHF.R.U32.HI UR10, URZ, UR13, UR7 ;  /* 0x0000000d3f0a0299 */ /* 0x000fd80008011607 */
.L_x_8835:
[----:B------:R-:W-:-:S04]  /*1a7d0*/  UIMAD UR5, UR10, UR5, URZ ;  /* 0x000000050a0572a4 */ /* 0x000fc8000f8e023f */
[----:B------:R-:W-:-:S04]  /*1a7e0*/  UISETP.LT.AND UP0, UPT, UR8, UR5, UPT ;  /* 0x000000050800728c */ /* 0x000fc8000bf01270 */
[----:B------:R-:W-:-:S12]  /*1a7f0*/  USEL UR8, UR8, UR5, !UP0 ;  /* 0x0000000508087287 */ /* 0x000fd8000c000000 */
.L_x_8833:
[----:B------:R-:W2:Y:S01]  /*1a800*/  LDL R18, [R1+0x8] ;  /* 0x0000080001127983 */ /* 0x000ea20000100800 */
[----:B------:R-:W-:-:S04]  /*1a810*/  UIMAD.WIDE UR4, UR8, 0x66666667, URZ ;  /* 0x66666667080478a5 */ /* 0x000fc8000f8e023f */
[----:B------:R-:W-:-:S04]  /*1a820*/  USHF.R.U32.HI UR4, URZ, 0x1f, UR5 ;  /* 0x0000001f3f047899 */ /* 0x000fc80008011605 */
[----:B------:R-:W-:-:S04]  /*1a830*/  ULEA.HI.SX32 UR6, UR5, UR4, 0x1a ;  /* 0x0000000405067291 */ /* 0x000fc8000f8fd23f */
[----:B------:R-:W-:-:S04]  /*1a840*/  UISETP.LT.AND UP0, UPT, URZ, UR6, UPT ;  /* 0x000000063f00728c */ /* 0x000fc8000bf01270 */
[----:B------:R-:W-:-:S06]  /*1a850*/  USEL UR11, URZ, UR6, !UP0 ;  /* 0x000000063f0b7287 */ /* 0x000fcc000c000000 */
[----:B------:R-:W-:Y:S02]  /*1a860*/  ISETP.GT.AND P0, PT, R4, UR11, PT ;  /* 0x0000000b04007c0c */ /* 0x000fe4000bf04270 */
[----:B--2---:R-:W-:-:S13]  /*1a870*/  R2UR UR7, R18 ;  /* 0x00000000120772ca */ /* 0x004fda00000e0000 */
[----:B------:R-:W-:Y:S02]  /*1a880*/  ULOP3.LUT UR5, UR7, 0xff000000, URZ, 0xc0, !UPT ;  /* 0xff00000007057892 */ /* 0x000fe4000f8ec03f */
[----:B------:R-:W-:Y:S02]  /*1a890*/  ULOP3.LUT UR4, UR7, 0xff0000, URZ, 0xc0, !UPT ;  /* 0x00ff000007047892 */ /* 0x000fe4000f8ec03f */
[----:B------:R-:W-:-:S04]  /*1a8a0*/  USHF.R.U32.HI UR5, URZ, 0x8, UR5 ;  /* 0x000000083f057899 */ /* 0x000fc80008011605 */
[----:B------:R-:W-:-:S03]  /*1a8b0*/  ULEA.HI UR5, UR4, UR5, URZ, 0x10 ;  /* 0x0000000504057291 */ /* 0x000fc6000f8f803f */
[----:B------:R-:W-:Y:S01]  /*1a8c0*/  UMOV UR4, URZ ;  /* 0x0000003f00047c82 */ /* 0x000fe20008000000 */
[----:B------:R-:W-:Y:S01]  /*1a8d0*/  ULOP3.LUT UR43, UR5, 0xff, URZ, 0xc0, !UPT ;  /* 0x000000ff052b7892 */ /* 0x000fe2000f8ec03f */
[----:B------:R-:W-:Y:S11]  /*1a8e0*/  @!P0 BRA `(.L_x_8836) ;  /* 0x0000000000908947 */ /* 0x000ff60003800000 */
[----:B------:R-:W-:Y:S01]  /*1a8f0*/  USHF.R.U32.HI UR6, URZ, 0x10, UR5 ;  /* 0x000000103f067899 */ /* 0x000fe20008011605 */
[----:B------:R-:W-:-:S03]  /*1a900*/  UMOV UR4, URZ ;  /* 0x0000003f00047c82 */ /* 0x000fc60008000000 */
[----:B------:R-:W-:-:S11]  /*1a910*/  UISETP.NE.AND UP0, UPT, UR6, URZ, UPT ;  /* 0x0000003f0600728c */ /* 0x000fd6000bf05270 */
[----:B------:R-:W-:Y:S02]  /*1a920*/  @!UP0 ULDC UR6, c[0x0][0x9f0] ;  /* 0x00027c0000068ab9 */ /* 0x000fe40000000800 */
[----:B------:R-:W-:Y:S01]  /*1a930*/  IABS R0, UR6 ;  /* 0x0000000600007c13 */ /* 0x000fe20008000000 */
[----:B------:R-:W-:-:S03]  /*1a940*/  IMAD.U32 R5, RZ, RZ, UR6 ;  /* 0x00000006ff057e24 */ /* 0x000fc6000f8e00ff */
[----:B------:R-:W-:Y:S02]  /*1a950*/  R2UR UR12, R0 ;  /* 0x00000000000c72ca */ /* 0x000fe400000e0000 */
[----:B------:R-:W-:-:S04]  /*1a960*/  IADD3 R0, R5, -0x1, R4 ;  /* 0xffffffff05007810 */ /* 0x000fc80007ffe004 */
[----:B------:R-:W-:Y:S02]  /*1a970*/  R2UR UR7, R0 ;  /* 0x00000000000772ca */ /* 0x000fe400000e0000 */
[----:B------:R-:W-:-:S05]  /*1a980*/  IABS R0, UR6 ;  /* 0x0000000600007c13 */ /* 0x000fca0008000000 */
[----:B------:R-:W0:Y:S06]  /*1a990*/  I2F.RP R2, UR12 ;  /* 0x0000000c00027d06 */ /* 0x000e2c0008209400 */
[----:B------:R-:W-:Y:S02]  /*1a9a0*/  UIADD3 UR7, -UR11, UR7, URZ ;  /* 0x000000070b077290 */ /* 0x000fe4000fffe13f */
        /* <DEDUP_REMOVED lines=24> */
.L_x_8836:
[----:B------:R-:W-:Y:S01]  /*1ab30*/  UIMAD UR43, UR43, UR4, UR11 ;  /* 0x000000042b2b72a4 */ /* 0x000fe2000f8e020b */
[----:B------:R-:W-:Y:S05]  /*1ab40*/  BSSY B7, `(.L_x_8837) ;  /* 0x00004ae000077945 */ /* 0x000fea0003800000 */
[----:B------:R-:W-:-:S05]  /*1ab50*/  IMAD.U32 R3, RZ, RZ, UR43 ;  /* 0x0000002bff037e24 */ /* 0x000fca000f8e00ff */
[----:B------:R-:W-:-:S04]  /*1ab60*/  VIADDMNMX R4, R3, UR4, R4, PT ;  /* 0x0000000403047c46 */ /* 0x000fc8000b800104 */
[----:B------:R-:W-:-:S13]  /*1ab70*/  R2UR UR50, R4 ;  /* 0x00000000043272ca */ /* 0x000fda00000e0000 */
[----:B------:R-:W-:-:S06]  /*1ab80*/  UISETP.GT.AND UP0, UPT, UR50, UR43, UPT ;  /* 0x0000002b3200728c */ /* 0x000fcc000bf04270 */
[----:B------:R-:W-:-:S13]  /*1ab90*/  PLOP3.LUT P0, PT, PT, PT, UP0, 0x80, 0x0 ;  /* 0x000000000000781c */ /* 0x000fda0003f0f008 */
        /* <DEDUP_REMOVED lines=19> */
.L_x_8838:
        /* <DEDUP_REMOVED lines=20> */
.L_x_8841:
[----:B------:R-:W-:Y:S05]  /*1ae10*/  BSYNC B6 ;  /* 0x0000000000067941 */ /* 0x000fea0003800000 */
.L_x_8840:
        /* <DEDUP_REMOVED lines=22> */
.L_x_8843:
[----:B------:R-:W-:Y:S05]  /*1af80*/  BSYNC B6 ;  /* 0x0000000000067941 */ /* 0x000fea0003800000 */
.L_x_8842:
        /* <DEDUP_REMOVED lines=20> */
.L_x_8845:
[----:B------:R-:W-:Y:S05]  /*1b0d0*/  BSYNC B6 ;  /* 0x0000000000067941 */ /* 0x000fea0003800000 */
.L_x_8844:
        /* <DEDUP_REMOVED lines=19> */
.L_x_8847:
[----:B------:R-:W-:Y:S05]  /*1b210*/  BSYNC B6 ;  /* 0x0000000000067941 */ /* 0x000fea0003800000 */
.L_x_8846:
[----:B------:R-:W-:Y:S01]  /*1b220*/  ULDC.64 UR4, c[0x0][0x9f8] ;  /* 0x00027e0000047ab9 */ /* 0x000fe20000000a00 */
[----:B------:R-:W-:Y:S01]  /*1b230*/  IMAD.U32 R34, RZ, RZ, UR41 ;  /* 0x00000029ff227e24 */ /* 0x000fe2000f8e00ff */
[----:B------:R-:W-:Y:S01]  /*1b240*/  UISETP.NE.U32.AND UP0, UPT, UR4, URZ, UPT ;  /* 0x0000003f0400728c */ /* 0x000fe2000bf05070 */
[----:B------:R-:W0:Y:S03]  /*1b250*/  LDC R20, c[0x0][0x430] ;  /* 0x00010c00ff147b82 */ /* 0x000e260000000800 */
[----:B------:R-:W-:-:S06]  /*1b260*/  UISETP.NE.AND.EX UP0, UPT, UR5, URZ, UPT, UP0 ;  /* 0x0000003f0500728c */ /* 0x000fcc000bf05300 */
[----:B------:R-:W-:-:S05]  /*1b270*/  PLOP3.LUT P0, PT, PT, PT, UP0, 0x80, 0x0 ;  /* 0x000000000000781c */ /* 0x000fca0003f0f008 */
[----:B------:R-:W-:Y:S02]  /*1b280*/  @UP0 ULDC.64 UR4, c[0x0][0x9f8] ;  /* 0x00027e0000040ab9 */ /* 0x000fe40000000a00 */
[----:B------:R-:W-:-:S06]  /*1b290*/  @UP0 UIMAD.WIDE UR4, UR41, 0x4, UR4 ;  /* 0x00000004290408a5 */ /* 0x000fcc000f8e0204 */
[----:B------:R-:W-:Y:S02]  /*1b2a0*/  IMAD.U32 R2, RZ, RZ, UR4 ;  /* 0x00000004ff027e24 */ /* 0x000fe4000f8e00ff */
[----:B------:R-:W-:-:S05]  /*1b2b0*/  IMAD.U32 R3, RZ, RZ, UR5 ;  /* 0x00000005ff037e24 */ /* 0x000fca000f8e00ff */
[----:B------:R1:W5:Y:S01]  /*1b2c0*/  @P0 LDG.E R34, desc[UR54][R2.64] ;  /* 0x0000003602220981 */ /* 0x000362000c1e1900 */
[----:B0-----:R-:W-:Y:S01]  /*1b2d0*/  ISETP.NE.AND P2, PT, R20, 0x1, PT ;  /* 0x000000011400780c */ /* 0x001fe20003f45270 */
[----:B------:R-:W-:Y:S01]  /*1b2e0*/  UMOV UR4, 0xffffffff ;  /* 0xffffffff00047882 */ /* 0x000fe20000000000 */
[----:B------:R-:W-:-:S11]  /*1b2f0*/  LOP3.LUT R16, R16, 0xfffffff7, RZ, 0xc0, !PT ;  /* 0xfffffff710107812 */ /* 0x000fd600078ec0ff */
[----:B------:R-:W-:Y:S01]  /*1b300*/  @P2 LOP3.LUT R16, R16, 0x8, RZ, 0xfc, !PT ;  /* 0x0000000810102812 */ /* 0x000fe200078efcff */
[----:B-1----:R-:W-:Y:S06]  /*1b310*/  BRA.DIV UR4, `(.L_x_8848) ;  /* 0x0000005a04e07947 */ /* 0x002fec000b800000 */
.L_x_8926:
        /* <DEDUP_REMOVED lines=16> */
[----:B------:R-:W-:-:S04]  /*1b420*/  LOP3.LUT R12, R8, 0x70, R12, 0xf8, !PT ;  /* 0x00000070080c7812 */ /* 0x000fc800078ef80c */
[C---:B------:R-:W-:Y:S01]  /*1b430*/  ISETP.GE.AND P1, PT, R10.reuse, UR38, PT ;  /* 0x000000260a007c0c */ /* 0x040fe2000bf26270 */
[----:B------:R-:W-:Y:S01]  /*1b440*/  VIADD R10, R10, UR37 ;  /* 0x000000250a0a7c36 */ /* 0x000fe20008000000 */
[----:B------:R-:W-:-:S03]  /*1b450*/  LOP3.LUT R12, R12, 0x80, RZ, 0xfc, !PT ;  /* 0x000000800c0c7812 */ /* 0x000fc600078efcff */
[----:B-1----:R-:W-:-:S04]  /*1b460*/  @P2 IMAD.HI.U32 R2, R10, R3, RZ ;  /* 0x000000030a022227 */ /* 0x002fc800078e00ff */
[----:B------:R-:W-:Y:S01]  /*1b470*/  IMAD.MOV.U32 R0, RZ, RZ, R10 ;  /* 0x000000ffff007224 */ /* 0x000fe200078e000a */
[----:B----4-:R-:W-:-:S03]  /*1b480*/  @P2 SHF.R.U32.HI R0, RZ, R5, R2 ;  /* 0x00000005ff002219 */ /* 0x010fc60000011602 */
[----:B------:R-:W0:Y:S01]  /*1b490*/  @!P1 LDC.64 R6, c[0x0][0x428] ;  /* 0x00010a00ff069b82 */ /* 0x000e220000000a00 */
[----:B------:R-:W-:-:S07]  /*1b4a0*/  @!P1 SHF.R.S32.HI R3, RZ, 0x1f, R0 ;  /* 0x0000001fff039819 */ /* 0x000fce0000011400 */
[----:B------:R-:W1:Y:S01]  /*1b4b0*/  @!P1 LDC.64 R4, c[0x0][0x418] ;  /* 0x00010600ff049b82 */ /* 0x000e620000000a00 */
[----:B0-----:R-:W-:-:S04]  /*1b4c0*/  @!P1 IMAD R2, R36, R6, RZ ;  /* 0x0000000624029224 */ /* 0x001fc800078e02ff */
[----:B------:R-:W-:Y:S02]  /*1b4d0*/  @!P1 IMAD R7, R34, R7, R2 ;  /* 0x0000000722079224 */ /* 0x000fe400078e0202 */
[----:B------:R-:W-:-:S04]  /*1b4e0*/  @!P1 IMAD.MOV.U32 R2, RZ, RZ, R0 ;  /* 0x000000ffff029224 */ /* 0x000fc800078e0000 */
[----:B------:R-:W-:-:S04]  /*1b4f0*/  @!P1 IMAD.WIDE.U32 R2, R34, R6, R2 ;  /* 0x0000000622029225 */ /* 0x000fc800078e0002 */
[----:B------:R-:W-:Y:S01]  /*1b500*/  @!P1 IMAD.IADD R3, R3, 0x1, R7 ;  /* 0x0000000103039824 */ /* 0x000fe200078e0207 */
[----:B-1----:R-:W-:Y:S01]  /*1b510*/  @!P1 LEA R8, P0, R2, R4, 0x2 ;  /* 0x0000000402089211 */ /* 0x002fe200078010ff */
[----:B------:R-:W-:-:S03]  /*1b520*/  VIADD R4, R12, UR4 ;  /* 0x000000040c047c36 */ /* 0x000fc60008000000 */
[----:B------:R-:W-:Y:S02]  /*1b530*/  @!P1 LEA.HI.X R9, R2, R5, R3, 0x2, P0 ;  /* 0x0000000502099211 */ /* 0x000fe400000f1403 */
[C---:B------:R-:W-:Y:S01]  /*1b540*/  ISETP.GE.AND P0, PT, R4.reuse, UR38, PT ;  /* 0x0000002604007c0c */ /* 0x040fe2000bf06270 */
[----:B------:R-:W0:Y:S01]  /*1b550*/  @P2 LDC R3, c[0x0][0x434] ;  /* 0x00010d00ff032b82 */ /* 0x000e220000000800 */
[----:B------:R-:W-:Y:S02]  /*1b560*/  VIADD R4, R4, UR37 ;  /* 0x0000002504047c36 */ /* 0x000fe40008000000 */
[----:B------:R-:W-:Y:S02]  /*1b570*/  ISETP.GT.U32.OR P0, PT, R12, 0x9f, P0 ;  /* 0x0000009f0c00780c */ /* 0x000fe40000704470 */
[----:B------:R-:W-:-:S03]  /*1b580*/  IMAD.MOV.U32 R11, RZ, RZ, R4 ;  /* 0x000000ffff0b7224 */ /* 0x000fc600078e0004 */
[----:B------:R-:W1:Y:S08]  /*1b590*/  @P2 LDC R5, c[0x0][0x438] ;  /* 0x00010e00ff052b82 */ /* 0x000e700000000800 */
[----:B------:R-:W2:Y:S01]  /*1b5a0*/  @!P0 LDC.64 R6, c[0x0][0x428] ;  /* 0x00010a00ff068b82 */ /* 0x000ea20000000a00 */
[----:B0-----:R-:W-:-:S05]  /*1b5b0*/  @P2 IMAD.HI.U32 R2, R4, R3, RZ ;  /* 0x0000000304022227 */ /* 0x001fca00078e00ff */
[----:B-1----:R-:W-:Y:S01]  /*1b5c0*/  @P2 SHF.R.U32.HI R11, RZ, R5, R2 ;  /* 0x00000005ff0b2219 */ /* 0x002fe20000011602 */
[----:B------:R-:W-:-:S03]  /*1b5d0*/  IMAD.MOV.U32 R5, RZ, RZ, RZ ;  /* 0x000000ffff057224 */ /* 0x000fc600078e00ff */
[----:B------:R-:W-:-:S03]  /*1b5e0*/  @!P0 SHF.R.S32.HI R3, RZ, 0x1f, R11 ;  /* 0x0000001fff038819 */ /* 0x000fc6000001140b */
[----:B------:R0:W5:Y:S01]  /*1b5f0*/  @!P1 LDG.E R5, desc[UR54][R8.64] ;  /* 0x0000003608059981 */ /* 0x000162000c1e1900 */
[----:B--2---:R-:W-:-:S04]  /*1b600*/  @!P0 IMAD R2, R36, R6, RZ ;  /* 0x0000000624028224 */ /* 0x004fc800078e02ff */
[----:B0-----:R-:W-:Y:S02]  /*1b610*/  @!P0 IMAD R8, R34, R7, R2 ;  /* 0x0000000722088224 */ /* 0x001fe400078e0202 */
[----:B------:R-:W-:-:S04]  /*1b620*/  @!P0 IMAD.MOV.U32 R2, RZ, RZ, R11 ;  /* 0x000000ffff028224 */ /* 0x000fc800078e000b */
[----:B------:R-:W-:Y:S02]  /*1b630*/  @!P0 IMAD.WIDE.U32 R2, R34, R6, R2 ;  /* 0x0000000622028225 */ /* 0x000fe400078e0002 */
[----:B------:R-:W0:Y:S02]  /*1b640*/  @!P0 LDC.64 R6, c[0x0][0x418] ;  /* 0x00010600ff068b82 */ /* 0x000e240000000a00 */
[----:B------:R-:W-:Y:S01]  /*1b650*/  @!P0 IMAD.IADD R3, R8, 0x1, R3 ;  /* 0x0000000108038824 */ /* 0x000fe200078e0203 */
[----:B------:R-:W-:Y:S02]  /*1b660*/  LOP3.LUT R16, R16, 0xfffffffd, RZ, 0xc0, !PT ;  /* 0xfffffffd10107812 */ /* 0x000fe400078ec0ff */
[----:B0-----:R-:W-:Y:S01]  /*1b670*/  @!P0 LEA R8, P1, R2, R6, 0x2 ;  /* 0x0000000602088211 */ /* 0x001fe200078210ff */
[----:B------:R-:W-:-:S03]  /*1b680*/  IMAD.MOV.U32 R6, RZ, RZ, RZ ;  /* 0x000000ffff067224 */ /* 0x000fc600078e00ff */
[----:B------:R-:W-:Y:S01]  /*1b690*/  @!P0 LEA.HI.X R9, R2, R7, R3, 0x2, P1 ;  /* 0x0000000702098211 */ /* 0x000fe200008f1403 */
[----:B------:R-:W-:Y:S02]  /*1b6a0*/  IMAD.MOV R3, RZ, RZ, -R0 ;  /* 0x000000ffff037224 */ /* 0x000fe400078e0a00 */
[----:B------:R-:W-:Y:S02]  /*1b6b0*/  IMAD.U32 R0, RZ, RZ, UR44 ;  /* 0x0000002cff007e24 */ /* 0x000fe4000f8e00ff */
[----:B------:R0:W5:Y:S01]  /*1b6c0*/  @!P0 LDG.E R6, desc[UR54][R8.64] ;  /* 0x0000003608068981 */ /* 0x000162000c1e1900 */
[----:B------:R-:W-:Y:S01]  /*1b6d0*/  ISETP.GT.U32.AND P0, PT, R12, 0x9f, PT ;  /* 0x0000009f0c00780c */ /* 0x000fe20003f04070 */
[----:B------:R-:W-:Y:S01]  /*1b6e0*/  IMAD.MOV R7, RZ, RZ, -R11 ;  /* 0x000000ffff077224 */ /* 0x000fe200078e0a0b */
[----:B------:R-:W-:Y:S01]  /*1b6f0*/  ISETP.NE.AND P2, PT, R0, 0x3, PT ;  /* 0x000000030000780c */ /* 0x000fe20003f45270 */
[----:B------:R-:W-:Y:S01]  /*1b700*/  IMAD R10, R20, R3, R10 ;  /* 0x00000003140a7224 */ /* 0x000fe200078e020a */
[----:B------:R-:W-:Y:S01]  /*1b710*/  LOP3.LUT R18, R18, 0xffff, RZ, 0xc0, !PT ;  /* 0x0000ffff12127812 */ /* 0x000fe200078ec0ff */
[----:B------:R-:W-:-:S02]  /*1b720*/  IMAD R7, R20, R7, R4 ;  /* 0x0000000714077224 */ /* 0x000fc400078e0204 */
[----:B------:R-:W-:-:S04]  /*1b730*/  IMAD.U32 R4, RZ, RZ, UR50 ;  /* 0x00000032ff047e24 */ /* 0x000fc8000f8e00ff */
[----:B------:R-:W-:Y:S02]  /*1b740*/  VIADD R4, R4, 0xffffffff ;  /* 0xffffffff04047836 */ /* 0x000fe40000000000 */
[----:B------:R-:W-:-:S04]  /*1b750*/  @P0 LOP3.LUT R16, R16, 0x2, RZ, 0xfc, !PT ;  /* 0x0000000210100812 */ /* 0x000fc800078efcff */
[----:B------:R-:W-:-:S04]  /*1b760*/  LOP3.LUT R16, R16, 0xfffffffb, RZ, 0xc0, !PT ;  /* 0xfffffffb10107812 */ /* 0x000fc800078ec0ff */
[----:B------:R-:W-:Y:S01]  /*1b770*/  @P2 LOP3.LUT R16, R16, 0x4, RZ, 0xfc, !PT ;  /* 0x0000000410102812 */ /* 0x000fe200078efcff */
[----:B0-----:R-:W-:Y:S06]  /*1b780*/  @!P2 BRA `(.L_x_8849) ;  /* 0x000000000004a947 */ /* 0x001fec0003800000 */
[----:B------:R-:W-:Y:S01]  /*1b790*/  BPT.TRAP 0x1 ;  /* 0x000000040000795c */ /* 0x000fe20000300000 */
.L_x_8849:
[----:B------:R-:W-:Y:S01]  /*1b7a0*/  IMAD R0, R31, 0x8, R17 ;  /* 0x000000081f007824 */ /* 0x000fe200078e0211 */
[----:B------:R-:W-:Y:S01]  /*1b7b0*/  SHF.L.U32 R26, R35, 0x1f, RZ ;  /* 0x0000001f231a7819 */ /* 0x000fe200000006ff */
[----:B------:R-:W-:Y:S01]  /*1b7c0*/  BSSY B0, `(.L_x_8850) ;  /* 0x0000004000007945 */ /* 0x000fe20003800000 */
[----:B------:R-:W-:Y:S02]  /*1b7d0*/  SHF.R.S32.HI R23, RZ, 0x1f, R10 ;  /* 0x0000001fff177819 */ /* 0x000fe4000001140a */
[----:B------:R-:W0:Y:S02]  /*1b7e0*/  SYNCS.PHASECHK.TRANS64.TRYWAIT P0, [R0+URZ+0x22880], R26 ;  /* 0x0228801a000075a7 */ /* 0x000e24000800017f */
[----:B0-----:R-:W-:Y:S05]  /*1b7f0*/  @!P0 BRA `(.L_x_8851) ;  /* 0x0000005400d48947 */ /* 0x001fea0003800000 */
.L_x_8927:
[----:B------:R-:W-:Y:S05]  /*1b800*/  BSYNC B0 ;  /* 0x0000000000007941 */ /* 0x000fea0003800000 */
.L_x_8850:
[----:B------:R-:W2:Y:S01]  /*1b810*/  LDL R12, [R1+0x14] ;  /* 0x00001400010c7983 */ /* 0x000ea20000100800 */
[----:B------:R-:W1:Y:S01]  /*1b820*/  LDC R11, c[0x0][0x2f4] ;  /* 0x0000bd00ff0b7b82 */ /* 0x000e620000000800 */
[----:B------:R-:W-:Y:S01]  /*1b830*/  ULDC.64 UR4, c[0x0][0x328] ;  /* 0x0000ca0000047ab9 */ /* 0x000fe20000000a00 */
[----:B-----5:R-:W-:Y:S01]  /*1b840*/  SHF.R.S32.HI R25, RZ, 0x1f, R5 ;  /* 0x0000001fff197819 */ /* 0x020fe20000011405 */
[----:B------:R-:W-:Y:S01]  /*1b850*/  IMAD R3, R23, UR4, RZ ;  /* 0x0000000417037c24 */ /* 0x000fe2000f8e02ff */
[----:B------:R-:W-:Y:S01]  /*1b860*/  ULDC.64 UR6, c[0x0][0x338] ;  /* 0x0000ce0000067ab9 */ /* 0x000fe20000000a00 */
[----:B------:R-:W3:Y:S01]  /*1b870*/  S2R R13, SR_TID.X ;  /* 0x00000000000d7919 */ /* 0x000ee20000002100 */
[----:B------:R-:W-:Y:S01]  /*1b880*/  SHF.R.S32.HI R27, RZ, 0x1f, R7 ;  /* 0x0000001fff1b7819 */ /* 0x000fe20000011407 */
[C---:B------:R-:W-:Y:S01]  /*1b890*/  IMAD R9, R10.reuse, UR5, R3 ;  /* 0x000000050a097c24 */ /* 0x040fe2000f8e0203 */
[----:B------:R-:W-:Y:S01]  /*1b8a0*/  SHF.R.S32.HI R28, RZ, 0x1f, R6 ;  /* 0x0000001fff1c7819 */ /* 0x000fe20000011406 */
[----:B------:R-:W-:Y:S01]  /*1b8b0*/  IMAD.WIDE.U32 R2, R10, UR4, RZ ;  /* 0x000000040a027c25 */ /* 0x000fe2000f8e00ff */
[----:B------:R-:W-:-:S03]  /*1b8c0*/  LOP3.LUT R16, R16, 0xfffffffe, RZ, 0xc0, !PT ;  /* 0xfffffffe10107812 */ /* 0x000fc600078ec0ff */
[----:B------:R-:W-:Y:S02]  /*1b8d0*/  IMAD.IADD R3, R3, 0x1, R9 ;  /* 0x0000000103037824 */ /* 0x000fe400078e0209 */
[----:B------:R-:W-:Y:S02]  /*1b8e0*/  IMAD R8, R25, UR6, RZ ;  /* 0x0000000619087c24 */ /* 0x000fe4000f8e02ff */
[----:B------:R-:W-:-:S04]  /*1b8f0*/  IMAD.WIDE.U32 R2, R5, UR6, R2 ;  /* 0x0000000605027c25 */ /* 0x000fc8000f8e0002 */
[----:B------:R-:W-:Y:S01]  /*1b900*/  IMAD R8, R5, UR7, R8 ;  /* 0x0000000705087c24 */ /* 0x000fe2000f8e0208 */
[----:B-1----:R-:W-:-:S03]  /*1b910*/  ISETP.GE.AND P1, PT, R30, R11, PT ;  /* 0x0000000b1e00720c */ /* 0x002fc60003f26270 */
[----:B------:R-:W-:Y:S01]  /*1b920*/  IMAD.IADD R9, R3, 0x1, R8 ;  /* 0x0000000103097824 */ /* 0x000fe200078e0208 */
[----:B------:R-:W-:Y:S01]  /*1b930*/  ISETP.GE.AND P0, PT, R30, R11, PT ;  /* 0x0000000b1e00720c */ /* 0x000fe20003f06270 */
[----:B------:R-:W-:Y:S02]  /*1b940*/  IMAD R11, R27, UR4, RZ ;  /* 0x000000041b0b7c24 */ /* 0x000fe4000f8e02ff */
[----:B------:R-:W-:Y:S02]  /*1b950*/  IMAD.MOV.U32 R8, RZ, RZ, R2 ;  /* 0x000000ffff087224 */ /* 0x000fe400078e0002 */
[C---:B------:R-:W-:Y:S02]  /*1b960*/  IMAD R11, R7.reuse, UR5, R11 ;  /* 0x00000005070b7c24 */ /* 0x040fe4000f8e020b */
[----:B------:R-:W-:Y:S01]  /*1b970*/  IMAD.WIDE.U32 R2, R7, UR4, RZ ;  /* 0x0000000407027c25 */ /* 0x000fe2000f8e00ff */
[----:B------:R-:W-:-:S03]  /*1b980*/  ULDC.64 UR4, c[0x0][0x330] ;  /* 0x0000cc0000047ab9 */ /* 0x000fc60000000a00 */
[----:B------:R-:W-:Y:S01]  /*1b990*/  IMAD.IADD R3, R3, 0x1, R11 ;  /* 0x0000000103037824 */ /* 0x000fe200078e020b */
[----:B------:R-:W-:Y:S01]  /*1b9a0*/  @P1 LOP3.LUT R16, R16, 0x1, RZ, 0xfc, !PT ;  /* 0x0000000110101812 */ /* 0x000fe200078efcff */
[----:B------:R-:W-:Y:S01]  /*1b9b0*/  IMAD R11, R28, UR6, RZ ;  /* 0x000000061c0b7c24 */ /* 0x000fe2000f8e02ff */
[----:B---3--:R-:W-:Y:S01]  /*1b9c0*/  LOP3.LUT R13, R13, 0x7f, RZ, 0xc0, !PT ;  /* 0x0000007f0d0d7812 */ /* 0x008fe200078ec0ff */
[----:B------:R-:W-:Y:S01]  /*1b9d0*/  IMAD.WIDE.U32 R2, R6, UR6, R2 ;  /* 0x0000000606027c25 */ /* 0x000fe2000f8e0002 */
[----:B------:R-:W-:Y:S02]  /*1b9e0*/  LOP3.LUT R16, R16, 0xffffff7f, RZ, 0xc0, !PT ;  /* 0xffffff7f10107812 */ /* 0x000fe400078ec0ff */
[----:B------:R-:W-:Y:S01]  /*1b9f0*/  SHF.R.U32.HI R13, RZ, 0x3, R13 ;  /* 0x00000003ff0d7819 */ /* 0x000fe2000001160d */
        /* <DEDUP_REMOVED lines=9> */
[----:B------:R-:W-:Y:S01]  /*1ba90*/  IADD3 R8, P1, R2, UR6, RZ ;  /* 0x0000000602087c10 */ /* 0x000fe2000ff3e0ff */
[----:B------:R-:W-:-:S03]  /*1baa0*/  IMAD.MOV.U32 R2, RZ, RZ, -0xa0 ;  /* 0xffffff60ff027424 */ /* 0x000fc600078e00ff */
[----:B------:R-:W-:Y:S01]  /*1bab0*/  IADD3.X R21, R21, UR7, R3, P1, !PT ;  /* 0x0000000715157c10 */ /* 0x000fe20008ffe403 */
[----:B------:R-:W-:-:S04]  /*1bac0*/  IMAD R4, R4, R2, UR38 ;  /* 0x0000002604047e24 */ /* 0x000fc8000f8e0202 */
        /* <DEDUP_REMOVED lines=82> */
.L_x_8949:
        /* <DEDUP_REMOVED lines=9> */
.L_x_8853:
        /* <DEDUP_REMOVED lines=11> */
.L_x_8854:
[----:B------:R1:W-:Y:S01]  /*1c130*/  SYNCS.ARRIVE.TRANS64.A1T0 RZ, [R0+URZ+0x22870], RZ ;  /* 0x022870ff00ff79a7 */ /* 0x0003e2000810003f */
[----:B------:R-:W-:Y:S05]  /*1c140*/  @!P6 BRA `(.L_x_8855) ;  /* 0x000000000004e947 */ /* 0x000fea0003800000 */
[----:B------:R-:W-:Y:S01]  /*1c150*/  BPT.TRAP 0x1 ;  /* 0x000000040000795c */ /* 0x000fe20000300000 */
.L_x_8855:
[----:B------:R-:W2:Y:S01]  /*1c160*/  SYNCS.PHASECHK.TRANS64.TRYWAIT P0, [R0+URZ+0x22840], R26 ;  /* 0x0228401a000075a7 */ /* 0x000ea2000800017f */
[----:B------:R-:W-:Y:S04]  /*1c170*/  BSSY B0, `(.L_x_8856) ;  /* 0x0000002000007945 */ /* 0x000fe80003800000 */
[----:B--2---:R-:W-:Y:S05]  /*1c180*/  @!P0 BRA `(.L_x_8857) ;  /* 0x0000005800a88947 */ /* 0x004fea0003800000 */
.L_x_8950:
[----:B------:R-:W-:Y:S05]  /*1c190*/  BSYNC B0 ;  /* 0x0000000000007941 */ /* 0x000fea0003800000 */
.L_x_8856:
[----:B------:R-:W-:Y:S01]  /*1c1a0*/  ULDC.64 UR4, c[0x0][0x300] ;  /* 0x0000c00000047ab9 */ /* 0x000fe20000000a00 */
[----:B------:R-:W-:Y:S01]  /*1c1b0*/  ULDC.64 UR6, c[0x0][0x310] ;  /* 0x0000c40000067ab9 */ /* 0x000fe20000000a00 */
[----:B------:R-:W-:Y:S01]  /*1c1c0*/  IMAD R23, R23, UR4, RZ ;  /* 0x0000000417177c24 */ /* 0x000fe2000f8e02ff */
[----:B------:R-:W-:Y:S01]  /*1c1d0*/  ULDC.64 UR8, c[0x0][0x308] ;  /* 0x0000c20000087ab9 */ /* 0x000fe20000000a00 */
[C---:B------:R-:W-:Y:S01]  /*1c1e0*/  IMAD.WIDE.U32 R2, R10.reuse, UR4, RZ ;  /* 0x000000040a027c25 */ /* 0x040fe2000f8e00ff */
[----:B------:R-:W-:Y:S01]  /*1c1f0*/  ULDC.64 UR10, c[0x0][0x2e8] ;  /* 0x0000ba00000a7ab9 */ /* 0x000fe20000000a00 */
[----:B------:R-:W3:Y:S02]  /*1c200*/  LDC R11, c[0x0][0x2f4] ;  /* 0x0000bd00ff0b7b82 */ /* 0x000ee40000000800 */
[----:B------:R-:W-:Y:S02]  /*1c210*/  IMAD R8, R10, UR5, R23 ;  /* 0x000000050a087c24 */ /* 0x000fe4000f8e0217 */
[----:B------:R-:W-:-:S02]  /*1c220*/  IMAD R25, R25, UR6, RZ ;  /* 0x0000000619197c24 */ /* 0x000fc4000f8e02ff */
[----:B------:R-:W-:Y:S02]  /*1c230*/  IMAD.IADD R3, R3, 0x1, R8 ;  /* 0x0000000103037824 */ /* 0x000fe400078e0208 */
[C---:B------:R-:W-:Y:S02]  /*1c240*/  IMAD R25, R5.reuse, UR7, R25 ;  /* 0x0000000705197c24 */ /* 0x040fe4000f8e0219 */
[----:B------:R-:W-:-:S04]  /*1c250*/  IMAD.WIDE.U32 R2, R5, UR6, R2 ;  /* 0x0000000605027c25 */ /* 0x000fc8000f8e0002 */
[----:B------:R-:W-:Y:S02]  /*1c260*/  IMAD.IADD R3, R3, 0x1, R25 ;  /* 0x0000000103037824 */ /* 0x000fe400078e0219 */
[C---:B------:R-:W-:Y:S02]  /*1c270*/  IMAD R9, R18.reuse, UR9, RZ ;  /* 0x0000000912097c24 */ /* 0x040fe4000f8e02ff */
[----:B------:R-:W-:-:S04]  /*1c280*/  IMAD.WIDE.U32 R2, R18, UR8, R2 ;  /* 0x0000000812027c25 */ /* 0x000fc8000f8e0002 */
[----:B------:R-:W-:Y:S01]  /*1c290*/  IMAD R10, R27, UR4, RZ ;  /* 0x000000041b0a7c24 */ /* 0x000fe2000f8e02ff */
[----:B------:R-:W-:Y:S01]  /*1c2a0*/  IADD3 R8, P0, R2, UR10, RZ ;  /* 0x0000000a02087c10 */ /* 0x000fe2000ff1e0ff */
[----:B------:R-:W-:Y:S01]  /*1c2b0*/  IMAD R28, R28, UR6, RZ ;  /* 0x000000061c1c7c24 */ /* 0x000fe2000f8e02ff */
[----:B---3--:R-:W-:Y:S01]  /*1c2c0*/  ISETP.GE.AND P2, PT, R30, R11, PT ;  /* 0x0000000b1e00720c */ /* 0x008fe20003f46270 */
[----:B------:R-:W-:Y:S01]  /*1c2d0*/  IMAD R10, R7, UR5, R10 ;  /* 0x00000005070a7c24 */ /* 0x000fe2000f8e020a */
[----:B------:R-:W-:Y:S01]  /*1c2e0*/  IADD3.X R5, R3, UR11, R9, P0, !PT ;  /* 0x0000000b03057c10 */ /* 0x000fe200087fe409 */
[----:B------:R-:W-:Y:S01]  /*1c2f0*/  IMAD.WIDE.U32 R2, R7, UR4, RZ ;  /* 0x0000000407027c25 */ /* 0x000fe2000f8e00ff */
[----:B------:R-:W-:-:S03]  /*1c300*/  UMOV UR4, 0xffffffff ;  /* 0xffffffff00047882 */ /* 0x000fc60000000000 */
[----:B------:R-:W-:Y:S02]  /*1c310*/  IMAD.IADD R3, R3, 0x1, R10 ;  /* 0x0000000103037824 */ /* 0x000fe400078e020a */
[C---:B------:R-:W-:Y:S02]  /*1c320*/  IMAD R28, R6.reuse, UR7, R28 ;  /* 0x00000007061c7c24 */ /* 0x040fe4000f8e021c */
[----:B------:R-:W-:-:S04]  /*1c330*/  IMAD.WIDE.U32 R2, R6, UR6, R2 ;  /* 0x0000000606027c25 */ /* 0x000fc8000f8e0002 */
[----:B------:R-:W-:Y:S02]  /*1c340*/  IMAD.IADD R3, R3, 0x1, R28 ;  /* 0x0000000103037824 */ /* 0x000fe400078e021c */
[----:B------:R-:W-:-:S03]  /*1c350*/  IMAD.WIDE.U32 R2, R18, UR8, R2 ;  /* 0x0000000812027c25 */ /* 0x000fc6000f8e0002 */
[----:B------:R-:W-:-:S04]  /*1c360*/  IADD3 R7, P0, R2, UR10, RZ ;  /* 0x0000000a02077c10 */ /* 0x000fc8000ff1e0ff */
[----:B------:R-:W-:Y:S01]  /*1c370*/  IADD3.X R6, R9, UR11, R3, P0, !PT ;  /* 0x0000000b09067c10 */ /* 0x000fe200087fe403 */
[----:B------:R-:W-:Y:S08]  /*1c380*/  BRA.DIV UR4, `(.L_x_8858) ;  /* 0x0000005a043c7947 */ /* 0x000ff0000b800000 */
[----:B------:R-:W3:Y:S01]  /*1c390*/  SHFL.IDX PT, R14, R8, RZ, 0x181f ;  /* 0x00181fff080e7589 */ /* 0x000ee200000e0000 */
[C---:B------:R-:W-:Y:S02]  /*1c3a0*/  LOP3.LUT P6, RZ, R16.reuse, 0x80, RZ, 0xc0, !PT ;  /* 0x0000008010ff7812 */ /* 0x040fe400078cc0ff */
[----:B------:R-:W-:Y:S01]  /*1c3b0*/  P2R R9, PR, RZ, 0x2 ;  /* 0x00000002ff097803 */ /* 0x000fe20000000000 */
[----:B------:R-:W4:Y:S01]  /*1c3c0*/  SHFL.IDX PT, R2, R5, RZ, 0x181f ;  /* 0x00181fff05027589 */ /* 0x000f2200000e0000 */
[----:B------:R-:W-:-:S09]  /*1c3d0*/  LOP3.LUT P1, RZ, R16, 0x10, RZ, 0xc0, !PT ;  /* 0x0000001010ff7812 */ /* 0x000fd2000782c0ff */
[----:B---3--:R-:W-:-:S05]  /*1c3e0*/  @P6 IADD3 R14, P0, R30, R14, RZ ;  /* 0x0000000e1e0e6210 */ /* 0x008fca0007f1e0ff */
[----:B----4-:R-:W-:Y:S02]  /*1c3f0*/  @P6 IMAD.X R3, RZ, RZ, R2, P0 ;  /* 0x000000ffff036224 */ /* 0x010fe400000e0602 */
[----:B------:R-:W-:Y:S02]  /*1c400*/  @P6 IMAD.MOV.U32 R2, RZ, RZ, R14 ;  /* 0x000000ffff026224 */ /* 0x000fe400078e000e */
[----:B------:R-:W3:Y:S04]  /*1c410*/  SHFL.IDX PT, R14, R8, 0x1, 0x181f ;  /* 0x00381f00080e7f89 */ /* 0x000ee800000e0000 */
[----:B------:R4:W-:Y:S01]  /*1c420*/  @P6 LDGSTS.E.BYPASS.LTC128B.128 [R4+0x18400], desc[UR54][R2.64], !P2 ;  /* 0x1840000002046fae */ /* 0x0009e2000d101d76 */
[----:B------:R-:W-:-:S03]  /*1c430*/  LOP3.LUT P6, RZ, R16, 0x100, RZ, 0xc0, !PT ;  /* 0x0000010010ff7812 */ /* 0x000fc600078cc0ff */
[----:B----4-:R-:W4:Y:S01]  /*1c440*/  SHFL.IDX PT, R2, R5, 0x1, 0x181f ;  /* 0x00381f0005027f89 */ /* 0x010f2200000e0000 */
[----:B---3--:R-:W-:-:S05]  /*1c450*/  @P1 IADD3 R14, P0, R30, R14, RZ ;  /* 0x0000000e1e0e1210 */ /* 0x008fca0007f1e0ff */
[----:B----4-:R-:W-:Y:S02]  /*1c460*/  @P1 IMAD.X R3, RZ, RZ, R2, P0 ;  /* 0x000000ffff031224 */ /* 0x010fe400000e0602 */
[----:B------:R-:W-:Y:S02]  /*1c470*/  @P1 IMAD.MOV.U32 R2, RZ, RZ, R14 ;  /* 0x000000ffff021224 */ /* 0x000fe400078e000e */
[----:B------:R-:W3:Y:S04]  /*1c480*/  SHFL.IDX PT, R14, R8, 0x2, 0x181f ;  /* 0x00581f00080e7f89 */ /* 0x000ee800000e0000 */
[----:B------:R4:W-:Y:S01]  /*1c490*/  @P1 LDGSTS.E.BYPASS.LTC128B.128 [R4+0x18c00], desc[UR54][R2.64], !P2 ;  /* 0x18c0000002041fae */ /* 0x0009e2000d101d76 */
[----:B------:R-:W-:-:S03]  /*1c4a0*/  ISETP.NE.AND P1, PT, R9, RZ, PT ;  /* 0x000000ff0900720c */ /* 0x000fc60003f25270 */
[----:B----4-:R-:W4:Y:S01]  /*1c4b0*/  SHFL.IDX PT, R2, R5, 0x2, 0x181f ;  /* 0x00581f0005027f89 */ /* 0x010f2200000e0000 */
[----:B---3--:R-:W-:-:S05]  /*1c4c0*/  @P5 IADD3 R14, P0, R30, R14, RZ ;  /* 0x0000000e1e0e5210 */ /* 0x008fca0007f1e0ff */
[----:B----4-:R-:W-:Y:S02]  /*1c4d0*/  @P5 IMAD.X R9, RZ, RZ, R2, P0 ;  /* 0x000000ffff095224 */ /* 0x010fe400000e0602 */
[----:B------:R-:W-:Y:S02]  /*1c4e0*/  @P5 IMAD.MOV.U32 R2, RZ, RZ, R14 ;  /* 0x000000ffff025224 */ /* 0x000fe400078e000e */
[----:B------:R-:W-:Y:S01]  /*1c4f0*/  @P5 IMAD.MOV.U32 R3, RZ, RZ, R9 ;  /* 0x000000ffff035224 */ /* 0x000fe200078e0009 */
[----:B------:R-:W3:Y:S04]  /*1c500*/  SHFL.IDX PT, R14, R8, 0x3, 0x181f ;  /* 0x00781f00080e7f89 */ /* 0x000ee800000e0000 */
[----:B------:R4:W-:Y:S01]  /*1c510*/  @P5 LDGSTS.E.BYPASS.LTC128B.128 [R4+0x19400], desc[UR54][R2.64], !P2 ;  /* 0x1940000002045fae */ /* 0x0009e2000d101d76 */
[----:B------:R-:W-:-:S03]  /*1c520*/  LOP3.LUT P5, RZ, R16, 0x40, RZ, 0xc0, !PT ;  /* 0x0000004010ff7812 */ /* 0x000fc600078ac0ff */
        /* <DEDUP_REMOVED lines=8> */
[----:B----4-:R-:W4:Y:S10]  /*1c5b0*/  SHFL.IDX PT, R2, R5, 0x4, 0x181f ;  /* 0x00981f0005027f89 */ /* 0x010f3400000e0000 */
[----:B---3--:R-:W-:-:S05]  /*1c5c0*/  @P4 IADD3 R14, P0, R30, R14, RZ ;  /* 0x0000000e1e0e4210 */ /* 0x008fca0007f1e0ff */
[----:B----4-:R-:W-:Y:S02]  /*1c5d0*/  @P4 IMAD.X R9, RZ, RZ, R2, P0 ;  /* 0x000000ffff094224 */ /* 0x010fe400000e0602 */
[----:B------:R-:W-:Y:S02]  /*1c5e0*/  @P4 IMAD.MOV.U32 R2, RZ, RZ, R14 ;  /* 0x000000ffff024224 */ /* 0x000fe400078e000e */
[----:B------:R-:W-:Y:S01]  /*1c5f0*/  @P4 IMAD.MOV.U32 R3, RZ, RZ, R9 ;  /* 0x000000ffff034224 */ /* 0x000fe200078e0009 */
[----:B------:R-:W3:Y:S04]  /*1c600*/  SHFL.IDX PT, R14, R8, 0x5, 0x181f ;  /* 0x00b81f00080e7f89 */ /* 0x000ee800000e0000 */
[----:B------:R4:W-:Y:S04]  /*1c610*/  @P4 LDGSTS.E.BYPASS.LTC128B.128 [R4+0x1a400], desc[UR54][R2.64], !P2 ;  /* 0x1a40000002044fae */ /* 0x0009e8000d101d76 */
[----:B----4-:R-:W4:Y:S01]  /*1c620*/  SHFL.IDX PT, R2, R5, 0x5, 0x181f ;  /* 0x00b81f0005027f89 */ /* 0x010f2200000e0000 */
[----:B---3--:R-:W-:-:S05]  /*1c630*/  @P5 IADD3 R14, P0, R30, R14, RZ ;  /* 0x0000000e1e0e5210 */ /* 0x008fca0007f1e0ff */
[----:B----4-:R-:W-:Y:S02]  /*1c640*/  @P5 IMAD.X R9, RZ, RZ, R2, P0 ;  /* 0x000000ffff095224 */ /* 0x010fe400000e0602 */
[----:B------:R-:W-:Y:S02]  /*1c650*/  @P5 IMAD.MOV.U32 R2, RZ, RZ, R14 ;  /* 0x000000ffff025224 */ /* 0x000fe400078e000e */
[----:B------:R-:W-:Y:S01]  /*1c660*/  @P5 IMAD.MOV.U32 R3, RZ, RZ, R9 ;  /* 0x000000ffff035224 */ /* 0x000fe200078e0009 */
[----:B------:R-:W3:Y:S04]  /*1c670*/  SHFL.IDX PT, R14, R8, 0x6, 0x181f ;  /* 0x00d81f00080e7f89 */ /* 0x000ee800000e0000 */
[----:B------:R4:W-:Y:S04]  /*1c680*/  @P5 LDGSTS.E.BYPASS.LTC128B.128 [R4+0x1ac00], desc[UR54][R2.64], !P2 ;  /* 0x1ac0000002045fae */ /* 0x0009e8000d101d76 */
[----:B----4-:R-:W4:Y:S04]  /*1c690*/  SHFL.IDX PT, R2, R5, 0x6, 0x181f ;  /* 0x00d81f0005027f89 */ /* 0x010f2800000e0000 */
[----:B------:R-:W-:Y:S01]  /*1c6a0*/  SHFL.IDX PT, R5, R5, 0x7, 0x181f ;  /* 0x00f81f0005057f89 */ /* 0x000fe200000e0000 */
[----:B---3--:R-:W-:-:S05]  /*1c6b0*/  @P6 IADD3 R14, P0, R30, R14, RZ ;  /* 0x0000000e1e0e6210 */ /* 0x008fca0007f1e0ff */
[----:B----4-:R-:W-:Y:S02]  /*1c6c0*/  @P6 IMAD.X R9, RZ, RZ, R2, P0 ;  /* 0x000000ffff096224 */ /* 0x010fe400000e0602 */
[----:B------:R-:W-:Y:S02]  /*1c6d0*/  @P6 IMAD.MOV.U32 R2, RZ, RZ, R14 ;  /* 0x000000ffff026224 */ /* 0x000fe400078e000e */
[----:B------:R-:W3:Y:S01]  /*1c6e0*/  SHFL.IDX PT, R14, R8, 0x7, 0x181f ;  /* 0x00f81f00080e7f89 */ /* 0x000ee200000e0000 */
[----:B------:R-:W-:-:S05]  /*1c6f0*/  @P6 IMAD.MOV.U32 R3, RZ, RZ, R9 ;  /* 0x000000ffff036224 */ /* 0x000fca00078e0009 */
[----:B------:R4:W-:Y:S01]  /*1c700*/  @P6 LDGSTS.E.BYPASS.LTC128B.128 [R4+0x1b400], desc[UR54][R2.64], !P2 ;  /* 0x1b40000002046fae */ /* 0x0009e2000d101d76 */
[----:B---3--:R-:W-:-:S05]  /*1c710*/  @P3 IADD3 R14, P0, R30, R14, RZ ;  /* 0x0000000e1e0e3210 */ /* 0x008fca0007f1e0ff */
[----:B------:R-:W-:Y:S02]  /*1c720*/  @P3 IMAD.X R9, RZ, RZ, R5, P0 ;  /* 0x000000ffff093224 */ /* 0x000fe400000e0605 */
[----:B----4-:R-:W-:Y:S01]  /*1c730*/  @P3 IMAD.MOV.U32 R2, RZ, RZ, R14 ;  /* 0x000000ffff023224 */ /* 0x010fe200078e000e */
[----:B------:R-:W-:Y:S01]  /*1c740*/  SHFL.IDX PT, R5, R6, 0x1, 0x181f ;  /* 0x00381f0006057f89 */ /* 0x000fe200000e0000 */
[----:B------:R-:W-:-:S03]  /*1c750*/  @P3 IMAD.MOV.U32 R3, RZ, RZ, R9 ;  /* 0x000000ffff033224 */ /* 0x000fc600078e0009 */
[----:B------:R-:W3:Y:S04]  /*1c760*/  SHFL.IDX PT, R14, R7, RZ, 0x181f ;  /* 0x00181fff070e7589 */ /* 0x000ee800000e0000 */
[----:B------:R-:W4:Y:S04]  /*1c770*/  SHFL.IDX PT, R9, R6, RZ, 0x181f ;  /* 0x00181fff06097589 */ /* 0x000f2800000e0000 */
[----:B------:R5:W-:Y:S01]  /*1c780*/  @P3 LDGSTS.E.BYPASS.LTC128B.128 [R4+0x1bc00], desc[UR54][R2.64], !P2 ;  /* 0x1bc0000002043fae */ /* 0x000be2000d101d76 */
[----:B---3--:R-:W-:-:S05]  /*1c790*/  @P1 IADD3 R14, P0, R30, R14, RZ ;  /* 0x0000000e1e0e1210 */ /* 0x008fca0007f1e0ff */
[----:B----4-:R-:W-:Y:S02]  /*1c7a0*/  @P1 IMAD.X R9, RZ, RZ, R9, P0 ;  /* 0x000000ffff091224 */ /* 0x010fe400000e0609 */
[----:B-----5:R-:W-:Y:S02]  /*1c7b0*/  @P1 IMAD.MOV.U32 R2, RZ, RZ, R14 ;  /* 0x000000ffff021224 */ /* 0x020fe400078e000e */
[----:B------:R-:W-:Y:S01]  /*1c7c0*/  @P1 IMAD.MOV.U32 R3, RZ, RZ, R9 ;  /* 0x000000ffff031224 */ /* 0x000fe200078e0009 */
[----:B------:R3:W4:Y:S04]  /*1c7d0*/  SHFL.IDX PT, R14, R7, 0x1, 0x181f ;  /* 0x00381f00070e7f89 */ /* 0x00072800000e0000 */
[----:B------:R3:W-:Y:S02]  /*1c7e0*/  @P1 LDGSTS.E.BYPASS.LTC128B.128 [R4+0x1c400], desc[UR54][R2.64], !P2 ;  /* 0x1c40000002041fae */ /* 0x0007e4000d101d76 */
.L_x_8972:
        /* <DEDUP_REMOVED lines=9> */
.L_x_8859:
        /* <DEDUP_REMOVED lines=11> */
.L_x_8860:
[----:B------:R3:W-:Y:S02]  /*1c930*/  SYNCS.ARRIVE.TRANS64.A1T0 RZ, [R0+URZ+0x22830], RZ ;  /* 0x022830ff00ff79a7 */ /* 0x0007e4000810003f */
[----:B------:R-:W-:Y:S05]  /*1c940*/  WARPSYNC.ALL ;  /* 0x0000000000007948 */ /* 0x000fea0003800000 */
[----:B0123--:R-:W-:Y:S01]  /*1c950*/  VIADD R0, R17, 0x14400 ;  /* 0x0001440011007836 */ /* 0x00ffe20000000000 */
        /* <DEDUP_REMOVED lines=26> */
.L_x_8862:
[----:B------:R-:W-:Y:S05]  /*1cb00*/  BSYNC B6 ;  /* 0x0000000000067941 */ /* 0x000fea0003800000 */
.L_x_8861:
[----:B------:R0:W5:Y:S01]  /*1cb10*/  LDL R8, [R1+0x1c] ;  /* 0x00001c0001087983 */ /* 0x0001620000100800 */
[----:B------:R-:W-:Y:S01]  /*1cb20*/  UISETP.NE.AND UP0, UPT, UR49, URZ, UPT ;  /* 0x0000003f3100728c */ /* 0x000fe2000bf05270 */
[C---:B------:R-:W-:Y:S01]  /*1cb30*/  R2UR UR8, R18.reuse ;  /* 0x00000000120872ca */ /* 0x040fe200000e0000 */
[----:B------:R-:W-:Y:S01]  /*1cb40*/  ULDC.64 UR6, c[0x0][0x2d8] ;  /* 0x0000b60000067ab9 */ /* 0x000fe20000000a00 */
[----:B------:R-:W1:Y:S01]  /*1cb50*/  S2R R20, SR_TID.X ;  /* 0x0000000000147919 */ /* 0x000e620000002100 */
[----:B------:R-:W-:Y:S01]  /*1cb60*/  R2UR UR9, R18 ;  /* 0x00000000120972ca */ /* 0x000fe200000e0000 */
[----:B------:R-:W-:Y:S01]  /*1cb70*/  UMOV UR4, UR38 ;  /* 0x0000002600047c82 */ /* 0x000fe20008000000 */
[----:B------:R-:W-:Y:S01]  /*1cb80*/  PLOP3.LUT P0, PT, PT, PT, UP0, 0x80, 0x0 ;  /* 0x000000000000781c */ /* 0x000fe20003f0f008 */
[----:B------:R-:W-:Y:S01]  /*1cb90*/  UMOV UR5, UR45 ;  /* 0x0000002d00057c82 */ /* 0x000fe20008000000 */
[----:B------:R-:W-:Y:S01]  /*1cba0*/  PLOP3.LUT P1, PT, PT, PT, UP0, 0x80, 0x0 ;  /* 0x000000000000781c */ /* 0x000fe20003f2f008 */
[----:B------:R-:W-:Y:S01]  /*1cbb0*/  UISETP.NE.AND UP1, UPT, UR48, URZ, UPT ;  /* 0x0000003f3000728c */ /* 0x000fe2000bf25270 */
[----:B------:R-:W2:Y:S01]  /*1cbc0*/  LDC R6, c[0x0][0x448] ;  /* 0x00011200ff067b82 */ /* 0x000ea20000000800 */
[----:B------:R-:W-:-:S03]  /*1cbd0*/  @UP0 ULDC UR10, c[0x0][0x44c] ;  /* 0x00011300000a0ab9 */ /* 0x000fc60000000800 */
[----:B------:R-:W-:Y:S02]  /*1cbe0*/  UIMAD.WIDE.U32 UR4, UR8, UR6, UR4 ;  /* 0x00000006080472a5 */ /* 0x000fe4000f8e0004 */
[----:B------:R-:W-:Y:S02]  /*1cbf0*/  USHF.R.S32.HI UR6, URZ, 0x1f, UR41 ;  /* 0x0000001f3f067899 */ /* 0x000fe40008011429 */
[----:B------:R-:W-:Y:S02]  /*1cc00*/  UIMAD UR5, UR9, UR7, UR5 ;  /* 0x00000007090572a4 */ /* 0x000fe4000f8e0205 */
[----:B------:R-:W-:Y:S01]  /*1cc10*/  USEL UR6, UR6, URZ, !UP1 ;  /* 0x0000003f06067287 */ /* 0x000fe2000c800000 */
[----:B------:R-:W-:Y:S01]  /*1cc20*/  ULDC.64 UR8, c[0x0][0x2e0] ;  /* 0x0000b80000087ab9 */ /* 0x000fe20000000a00 */
[----:B------:R-:W-:Y:S01]  /*1cc30*/  USEL UR7, UR41, URZ, !UP1 ;  /* 0x0000003f29077287 */ /* 0x000fe2000c800000 */
[C---:B-1----:R-:W-:Y:S01]  /*1cc40*/  LOP3.LUT R21, R20.reuse, 0x7f, RZ, 0xc0, !PT ;  /* 0x0000007f14157812 */ /* 0x042fe200078ec0ff */
[----:B------:R-:W-:-:S03]  /*1cc50*/  IMAD.SHL.U32 R20, R20, 0x10, RZ ;  /* 0x0000001014147824 */ /* 0x000fc600078e00ff */
[----:B------:R-:W-:-:S04]  /*1cc60*/  SHF.R.U32.HI R21, RZ, 0x3, R21 ;  /* 0x00000003ff157819 */ /* 0x000fc80000011615 */
[----:B------:R-:W-:-:S05]  /*1cc70*/  LOP3.LUT R20, R21, 0x70, R20, 0xf8, !PT ;  /* 0x0000007015147812 */ /* 0x000fca00078ef814 */
[----:B------:R-:W-:-:S04]  /*1cc80*/  IMAD.IADD R9, R20, 0x1, R19 ;  /* 0x0000000114097824 */ /* 0x000fc800078e0213 */
[----:B------:R-:W-:Y:S01]  /*1cc90*/  @P0 IMAD.HI.U32 R0, R9, UR10, RZ ;  /* 0x0000000a09000c27 */ /* 0x000fe2000f8e00ff */
[----:B------:R-:W-:-:S03]  /*1cca0*/  @UP0 ULDC UR10, c[0x0][0x450] ;  /* 0x00011400000a0ab9 */ /* 0x000fc60000000800 */
[----:B------:R-:W-:Y:S01]  /*1ccb0*/  IMAD.MOV.U32 R7, RZ, RZ, R9 ;  /* 0x000000ffff077224 */ /* 0x000fe200078e0009 */
[----:B------:R-:W-:Y:S01]  /*1ccc0*/  @P1 SHF.R.U32.HI R7, RZ, UR10, R0 ;  /* 0x0000000aff071c19 */ /* 0x000fe20008011600 */
[----:B------:R-:W-:-:S03]  /*1ccd0*/  UIMAD UR6, UR6, UR8, URZ ;  /* 0x00000008060672a4 */ /* 0x000fc6000f8e023f */
[----:B------:R-:W-:Y:S01]  /*1cce0*/  SHF.R.S32.HI R0, RZ, 0x1f, R7 ;  /* 0x0000001fff007819 */ /* 0x000fe20000011407 */
[----:B------:R-:W-:Y:S02]  /*1ccf0*/  UIMAD UR6, UR7, UR9, UR6 ;  /* 0x00000009070672a4 */ /* 0x000fe4000f8e0206 */
[----:B------:R-:W-:-:S03]  /*1cd00*/  UIMAD.WIDE.U32 UR4, UR7, UR8, UR4 ;  /* 0x00000008070472a5 */ /* 0x000fc6000f8e0004 */
[----:B------:R-:W-:Y:S01]  /*1cd10*/  ULDC.64 UR8, c[0x0][0x2d0] ;  /* 0x0000b40000087ab9 */ /* 0x000fe20000000a00 */
[----:B------:R-:W1:Y:S01]  /*1cd20*/  S2R R20, SR_TID.X ;  /* 0x0000000000147919 */ /* 0x000e620000002100 */
[----:B------:R-:W-:Y:S01]  /*1cd30*/  IMAD R0, R0, UR8, RZ ;  /* 0x0000000800007c24 */ /* 0x000fe2000f8e02ff */
[----:B------:R-:W-:Y:S02]  /*1cd40*/  UIADD3 UR6, UR5, UR6, URZ ;  /* 0x0000000605067290 */ /* 0x000fe4000fffe03f */
[----:B------:R-:W-:Y:S02]  /*1cd50*/  IMAD.U32 R5, RZ, RZ, UR5 ;  /* 0x00000005ff057e24 */ /* 0x000fe4000f8e00ff */
[----:B------:R-:W-:Y:S02]  /*1cd60*/  IMAD R5, R7, UR9, R0 ;  /* 0x0000000907057c24 */ /* 0x000fe4000f8e0200 */
[----:B------:R-:W-:Y:S01]  /*1cd70*/  IMAD.U32 R4, RZ, RZ, UR4 ;  /* 0x00000004ff047e24 */ /* 0x000fe2000f8e00ff */
[----:B------:R-:W-:Y:S01]  /*1cd80*/  ULDC.64 UR4, c[0x0][0x2c8] ;  /* 0x0000b20000047ab9 */ /* 0x000fe20000000a00 */
[----:B------:R-:W-:-:S02]  /*1cd90*/  IMAD.MOV R0, RZ, RZ, -R7 ;  /* 0x000000ffff007224 */ /* 0x000fc400078e0a07 */
[----:B------:R-:W-:Y:S02]  /*1cda0*/  IMAD.U32 R3, RZ, RZ, UR6 ;  /* 0x00000006ff037e24 */ /* 0x000fe4000f8e00ff */
[----:B------:R-:W-:Y:S02]  /*1cdb0*/  IMAD.MOV.U32 R2, RZ, RZ, R4 ;  /* 0x000000ffff027224 */ /* 0x000fe400078e0004 */
[----:B--2---:R-:W-:Y:S02]  /*1cdc0*/  IMAD R9, R6, R0, R9 ;  /* 0x0000000006097224 */ /* 0x004fe400078e0209 */
[----:B------:R-:W-:-:S03]  /*1cdd0*/  IMAD.WIDE.U32 R2, R7, UR8, R2 ;  /* 0x0000000807027c25 */ /* 0x000fc6000f8e0002 */
[----:B------:R-:W-:Y:S01]  /*1cde0*/  SHF.R.S32.HI R0, RZ, 0x1f, R9 ;  /* 0x0000001fff007819 */ /* 0x000fe20000011409 */
[----:B------:R-:W-:-:S04]  /*1cdf0*/  IMAD.IADD R3, R3, 0x1, R5 ;  /* 0x0000000103037824 */ /* 0x000fc800078e0205 */
        /* <DEDUP_REMOVED lines=9> */
[----:B-1----:R-:W-:-:S04]  /*1ce90*/  LOP3.LUT R20, R20, 0x7f, RZ, 0xc0, !PT ;  /* 0x0000007f14147812 */ /* 0x002fc800078ec0ff */
[----:B------:R-:W-:Y:S01]  /*1cea0*/  SHF.R.U32.HI R10, RZ, 0x3, R20 ;  /* 0x00000003ff0a7819 */ /* 0x000fe20000011614 */
[----:B0-----:R-:W-:Y:S06]  /*1ceb0*/  BRA.DIV UR4, `(.L_x_8863) ;  /* 0x0000005a044c7947 */ /* 0x001fec000b800000 */
[----:B------:R-:W0:Y:S01]  /*1cec0*/  SHFL.IDX PT, R14, R0, RZ, 0x181f ;  /* 0x00181fff000e7589 */ /* 0x000e2200000e0000 */
[----:B------:R-:W-:Y:S02]  /*1ced0*/  IMAD R4, R6, UR42, RZ ;  /* 0x0000002a06047c24 */ /* 0x000fe4000f8e02ff */
[----:B------:R-:W-:Y:S01]  /*1cee0*/  IMAD.IADD R19, R10, 0x1, R19 ;  /* 0x000000010a137824 */ /* 0x000fe200078e0213 */
[----:B------:R-:W1:Y:S03]  /*1cef0*/  SHFL.IDX PT, R2, R5, RZ, 0x181f ;  /* 0x00181fff05027589 */ /* 0x000e6600000e0000 */
[C---:B------:R-:W-:Y:S01]  /*1cf00*/  VIADD R7, R19.reuse, 0x10 ;  /* 0x0000001013077836 */ /* 0x040fe20000000000 */
[----:B------:R-:W-:Y:S01]  /*1cf10*/  ISETP.GE.AND P2, PT, R19, R4, PT ;  /* 0x000000041300720c */ /* 0x000fe20003f46270 */
[----:B------:R-:W-:-:S12]  /*1cf20*/  SHFL.IDX PT, R6, R5, 0x1, 0x181f ;  /* 0x00381f0005067f89 */ /* 0x000fd800000e0000 */
[----:B0-----:R-:W-:-:S05]  /*1cf30*/  @!P2 IADD3 R14, P1, R30, R14, RZ ;  /* 0x0000000e1e0ea210 */ /* 0x001fca0007f3e0ff */
[----:B-1----:R-:W-:Y:S02]  /*1cf40*/  @!P2 IMAD.X R3, RZ, RZ, R2, P1 ;  /* 0x000000ffff03a224 */ /* 0x002fe400008e0602 */
[----:B------:R-:W-:Y:S02]  /*1cf50*/  @!P2 IMAD.MOV.U32 R2, RZ, RZ, R14 ;  /* 0x000000ffff02a224 */ /* 0x000fe400078e000e */
[----:B------:R-:W0:Y:S04]  /*1cf60*/  SHFL.IDX PT, R14, R0, 0x1, 0x181f ;  /* 0x00381f00000e7f89 */ /* 0x000e2800000e0000 */
[----:B-----5:R0:W-:Y:S01]  /*1cf70*/  @!P2 LDGSTS.E.BYPASS.LTC128B.128 [R8+0x14400], desc[UR54][R2.64], !P0 ;  /* 0x144000000208afae */ /* 0x0201e2000c101d76 */
[----:B------:R-:W-:Y:S01]  /*1cf80*/  ISETP.GE.AND P2, PT, R7, R4, PT ;  /* 0x000000040700720c */ /* 0x000fe20003f46270 */
[----:B------:R-:W-:-:S12]  /*1cf90*/  VIADD R7, R19, 0x20 ;  /* 0x0000002013077836 */ /* 0x000fd80000000000 */
[----:B0-----:R-:W-:Y:S02]  /*1cfa0*/  @!P2 IADD3 R2, P1, R30, R14, RZ ;  /* 0x0000000e1e02a210 */ /* 0x001fe40007f3e0ff */
[----:B------:R-:W0:Y:S03]  /*1cfb0*/  SHFL.IDX PT, R14, R0, 0x2, 0x181f ;  /* 0x00581f00000e7f89 */ /* 0x000e2600000e0000 */
[----:B------:R-:W-:Y:S02]  /*1cfc0*/  @!P2 IMAD.X R3, RZ, RZ, R6, P1 ;  /* 0x000000ffff03a224 */ /* 0x000fe400008e0606 */
[----:B------:R-:W1:Y:S04]  /*1cfd0*/  SHFL.IDX PT, R6, R5, 0x2, 0x181f ;  /* 0x00581f0005067f89 */ /* 0x000e6800000e0000 */
[----:B------:R0:W-:Y:S01]  /*1cfe0*/  @!P2 LDGSTS.E.BYPASS.LTC128B.128 [R8+0x14c00], desc[UR54][R2.64], !P0 ;  /* 0x14c000000208afae */ /* 0x0001e2000c101d76 */
[----:B------:R-:W-:Y:S01]  /*1cff0*/  ISETP.GE.AND P2, PT, R7, R4, PT ;  /* 0x000000040700720c */ /* 0x000fe20003f46270 */
[----:B------:R-:W-:-:S12]  /*1d000*/  VIADD R7, R19, 0x30 ;  /* 0x0000003013077836 */ /* 0x000fd80000000000 */
[----:B0-----:R-:W-:Y:S02]  /*1d010*/  @!P2 IADD3 R2, P1, R30, R14, RZ ;  /* 0x0000000e1e02a210 */ /* 0x001fe40007f3e0ff */
[----:B------:R-:W0:Y:S03]  /*1d020*/  SHFL.IDX PT, R14, R0, 0x3, 0x181f ;  /* 0x00781f00000e7f89 */ /* 0x000e2600000e0000 */
[----:B-1----:R-:W-:Y:S02]  /*1d030*/  @!P2 IMAD.X R3, RZ, RZ, R6, P1 ;  /* 0x000000ffff03a224 */ /* 0x002fe400008e0606 */
        /* <DEDUP_REMOVED lines=23> */
[----:B------:R-:W-:-:S13]  /*1d1b0*/  ISETP.GE.AND P2, PT, R7, R4, PT ;  /* 0x000000040700720c */ /* 0x000fda0003f46270 */
[----:B0-----:R-:W-:Y:S02]  /*1d1c0*/  @!P2 IADD3 R2, P1, R30, R14, RZ ;  /* 0x0000000e1e02a210 */ /* 0x001fe40007f3e0ff */
[----:B------:R0:W2:Y:S03]  /*1d1d0*/  SHFL.IDX PT, R14, R0, 0x7, 0x181f ;  /* 0x00f81f00000e7f89 */ /* 0x0000a600000e0000 */
[----:B-1----:R-:W-:Y:S02]  /*1d1e0*/  @!P2 IMAD.X R3, RZ, RZ, R6, P1 ;  /* 0x000000ffff03a224 */ /* 0x002fe400008e0606 */
[----:B------:R0:W1:Y:S04]  /*1d1f0*/  SHFL.IDX PT, R6, R5, 0x7, 0x181f ;  /* 0x00f81f0005067f89 */ /* 0x00006800000e0000 */
[----:B------:R0:W-:Y:S02]  /*1d200*/  @!P2 LDGSTS.E.BYPASS.LTC128B.128 [R8+0x17400], desc[UR54][R2.64], !P0 ;  /* 0x174000000208afae */ /* 0x0001e4000c101d76 */
.L_x_8989:
[----:B------:R-:W-:-:S05]  /*1d210*/  VIADD R19, R19, 0x70 ;  /* 0x0000007013137836 */ /* 0x000fca0000000000 */
[----:B------:R-:W-:-:S13]  /*1d220*/  ISETP.GE.AND P1, PT, R19, R4, PT ;  /* 0x000000041300720c */ /* 0x000fda0003f26270 */
[----:B0-2---:R-:W-:-:S05]  /*1d230*/  @!P1 IADD3 R2, P2, R30, R14, RZ ;  /* 0x0000000e1e029210 */ /* 0x005fca0007f5e0ff */
[----:B-1----:R-:W-:-:S05]  /*1d240*/  @!P1 IMAD.X R3, RZ, RZ, R6, P2 ;  /* 0x000000ffff039224 */ /* 0x002fca00010e0606 */
[----:B------:R-:W-:Y:S01]  /*1d250*/  @!PT LDS RZ, [RZ] ;  /* 0x00000000fffff984 */ /* 0x000fe20000000800 */
[----:B------:R-:W-:Y:S01]  /*1d260*/  @!PT LDS RZ, [RZ] ;  /* 0x00000000fffff984 */ /* 0x000fe20000000800 */
[----:B------:R-:W-:Y:S01]  /*1d270*/  @!PT LDS RZ, [RZ] ;  /* 0x00000000fffff984 */ /* 0x000fe20000000800 */
[----:B------:R0:W-:Y:S01]  /*1d280*/  @!P1 LDGSTS.E.BYPASS.LTC128B.128 [R8+0x17c00], desc[UR54][R2.64], !P0 ;  /* 0x17c0000002089fae */ /* 0x0001e2000c101d76 */
[----:B------:R-:W-:Y:S01]  /*1d290*/  PLOP3.LUT P0, PT, PT, PT, PT, 0x80, 0x0 ;  /* 0x000000000000781c */ /* 0x000fe20003f0f070 */
[----:B------:R-:W-:-:S12]  /*1d2a0*/  NOP ;  /* 0x0000000000007918 */ /* 0x000fd80000000000 */
.L_x_8864:
        /* <DEDUP_REMOVED lines=18> */
.L_x_8990:
[----:B------:R-:W-:Y:S05]  /*1d3d0*/  BSYNC B0 ;  /* 0x0000000000007941 */ /* 0x000fea0003800000 */
.L_x_8865:
[----:B------:R-:W-:-:S04]  /*1d3e0*/  UIADD3 UR4, UR50, -0x2, URZ ;  /* 0xfffffffe32047890 */ /* 0x000fc8000fffe03f */
[----:B------:R-:W-:-:S06]  /*1d3f0*/  UISETP.GE.AND UP0, UPT, UR4, UR43, UPT ;  /* 0x0000002b0400728c */ /* 0x000fcc000bf06270 */
[----:B------:R-:W-:-:S13]  /*1d400*/  PLOP3.LUT P0, PT, PT, PT, UP0, 0x80, 0x0 ;  /* 0x000000000000781c */ /* 0x000fda0003f0f008 */
[----:B------:R-:W-:Y:S05]  /*1d410*/  @!P0 BRA `(.L_x_8867) ;  /* 0x0000001800508947 */ /* 0x000fea0003800000 */
[----:B------:R-:W-:Y:S02]  /*1d420*/  IMAD.MOV.U32 R22, RZ, RZ, R31 ;  /* 0x000000ffff167224 */ /* 0x000fe400078e001f */
[----:B------:R-:W-:Y:S02]  /*1d430*/  IMAD.MOV.U32 R23, RZ, RZ, R35 ;  /* 0x000000ffff177224 */ /* 0x000fe400078e0023 */
[----:B------:R-:W-:-:S07]  /*1d440*/  IMAD.U32 R32, RZ, RZ, UR4 ;  /* 0x00000004ff207e24 */ /* 0x000fce000f8e00ff */
.L_x_8887:
[----:B-1----:R-:W1:Y:S01]  /*1d450*/  S2R R2, SR_TID.X ;  /* 0x0000000000027919 */ /* 0x002e620000002100 */
[----:B0-----:R-:W0:Y:S01]  /*1d460*/  LDC R0, c[0x0][0x430] ;  /* 0x00010c00ff007b82 */ /* 0x001e220000000800 */
[----:B------:R-:W-:Y:S01]  /*1d470*/  IMAD.MOV.U32 R3, RZ, RZ, 0xa0 ;  /* 0x000000a0ff037424 */ /* 0x000fe200078e00ff */
[----:B------:R-:W-:Y:S05]  /*1d480*/  YIELD ;  /* 0x0000000000007946 */ /* 0x000fea0003800000 */
[----:B------:R-:W2:Y:S01]  /*1d490*/  S2R R7, SR_TID.X ;  /* 0x0000000000077919 */ /* 0x000ea20000002100 */
[----:B------:R-:W-:Y:S01]  /*1d4a0*/  IMAD R8, R32, R3, UR37 ;  /* 0x0000002520087e24 */ /* 0x000fe2000f8e0203 */
[----:B------:R-:W-:Y:S01]  /*1d4b0*/  ULDC.64 UR4, c[0x0][0x428] ;  /* 0x00010a0000047ab9 */ /* 0x000fe20000000a00 */
[----:B0-----:R-:W-:-:S02]  /*1d4c0*/  ISETP.NE.AND P0, PT, R0, 0x1, PT ;  /* 0x000000010000780c */ /* 0x001fc40003f05270 */
[----:B-1----:R-:W-:-:S04]  /*1d4d0*/  LOP3.LUT R2, R2, 0x7f, RZ, 0xc0, !PT ;  /* 0x0000007f02027812 */ /* 0x002fc800078ec0ff */
[----:B------:R-:W-:-:S07]  /*1d4e0*/  SHF.R.U32.HI R6, RZ, 0x3, R2 ;  /* 0x00000003ff067819 */ /* 0x000fce0000011602 */
[----:B------:R-:W0:Y:S01]  /*1d4f0*/  @P0 LDC R0, c[0x0][0x434] ;  /* 0x00010d00ff000b82 */ /* 0x000e220000000800 */
[C---:B--2---:R-:W-:Y:S01]  /*1d500*/  IMAD.SHL.U32 R9, R7.reuse, 0x10, RZ ;  /* 0x0000001007097824 */ /* 0x044fe200078e00ff */
[----:B------:R-:W-:-:S04]  /*1d510*/  LOP3.LUT R2, R7, 0x7f, RZ, 0xc0, !PT ;  /* 0x0000007f07027812 */ /* 0x000fc800078ec0ff */
[----:B------:R-:W-:Y:S02]  /*1d520*/  LOP3.LUT R9, R6, 0x70, R9, 0xf8, !PT ;  /* 0x0000007006097812 */ /* 0x000fe400078ef809 */
[----:B------:R-:W1:Y:S01]  /*1d530*/  @P0 LDC R4, c[0x0][0x438] ;  /* 0x00010e00ff040b82 */ /* 0x000e620000000800 */
[----:B------:R-:W2:Y:S01]  /*1d540*/  S2R R6, SR_TID.X ;  /* 0x0000000000067919 */ /* 0x000ea20000002100 */
[----:B------:R-:W-:Y:S01]  /*1d550*/  SHF.R.U32.HI R7, RZ, 0x3, R2 ;  /* 0x00000003ff077819 */ /* 0x000fe20000011602 */
[----:B------:R-:W-:-:S05]  /*1d560*/  IMAD.IADD R9, R9, 0x1, R8 ;  /* 0x0000000109097824 */ /* 0x000fca00078e0208 */
[----:B------:R-:W3:Y:S08]  /*1d570*/  @P0 LDC R5, c[0x0][0x434] ;  /* 0x00010d00ff050b82 */ /* 0x000ef00000000800 */
[----:B------:R-:W4:Y:S01]  /*1d580*/  @P0 LDC R2, c[0x0][0x438] ;  /* 0x00010e00ff020b82 */ /* 0x000f220000000800 */
[----:B0-----:R-:W-:-:S04]  /*1d590*/  @P0 IMAD.HI.U32 R3, R9, R0, RZ ;  /* 0x0000000009030227 */ /* 0x001fc800078e00ff */
[----:B------:R-:W-:Y:S01]  /*1d5a0*/  IMAD.MOV.U32 R0, RZ, RZ, R9 ;  /* 0x000000ffff007224 */ /* 0x000fe200078e0009 */
[----:B-1----:R-:W-:-:S05]  /*1d5b0*/  @P0 SHF.R.U32.HI R0, RZ, R4, R3 ;  /* 0x00000004ff000219 */ /* 0x002fca0000011603 */
[----:B------:R-:W-:Y:S02]  /*1d5c0*/  IMAD.MOV.U32 R4, RZ, RZ, R0 ;  /* 0x000000ffff047224 */ /* 0x000fe400078e0000 */
[----:B--2---:R-:W-:-:S05]  /*1d5d0*/  IMAD.SHL.U32 R6, R6, 0x10, RZ ;  /* 0x0000001006067824 */ /* 0x004fca00078e00ff */
[----:B------:R-:W-:-:S04]  /*1d5e0*/  LOP3.LUT R6, R7, 0x70, R6, 0xf8, !PT ;  /* 0x0000007007067812 */ /* 0x000fc800078ef806 */
[----:B------:R-:W-:-:S04]  /*1d5f0*/  LOP3.LUT R6, R6, 0x80, RZ, 0xfc, !PT ;  /* 0x0000008006067812 */ /* 0x000fc800078efcff */
[C---:B------:R-:W-:Y:S01]  /*1d600*/  ISETP.GT.U32.AND P1, PT, R6.reuse, 0x9f, PT ;  /* 0x0000009f0600780c */ /* 0x040fe20003f24070 */
[----:B------:R-:W-:-:S04]  /*1d610*/  IMAD.IADD R8, R6, 0x1, R8 ;  /* 0x0000000106087824 */ /* 0x000fc800078e0208 */
[----:B---3--:R-:W-:Y:S01]  /*1d620*/  @P0 IMAD.HI.U32 R3, R8, R5, RZ ;  /* 0x0000000508030227 */ /* 0x008fe200078e00ff */
[----:B------:R-:W-:-:S03]  /*1d630*/  SHF.R.S32.HI R5, RZ, 0x1f, R0 ;  /* 0x0000001fff057819 */ /* 0x000fc60000011400 */
[----:B------:R-:W-:Y:S01]  /*1d640*/  IMAD.MOV.U32 R11, RZ, RZ, R8 ;  /* 0x000000ffff0b7224 */ /* 0x000fe200078e0008 */
[----:B----4-:R-:W-:Y:S01]  /*1d650*/  @P0 SHF.R.U32.HI R11, RZ, R2, R3 ;  /* 0x00000002ff0b0219 */ /* 0x010fe20000011603 */
[----:B------:R-:W-:Y:S02]  /*1d660*/  IMAD R3, R36, UR4, RZ ;  /* 0x0000000424037c24 */ /* 0x000fe4000f8e02ff */
[----:B------:R-:W-:-:S04]  /*1d670*/  IMAD.WIDE.U32 R4, R34, UR4, R4 ;  /* 0x0000000422047c25 */ /* 0x000fc8000f8e0004 */
[----:B------:R-:W-:Y:S01]  /*1d680*/  IMAD R10, R34, UR5, R3 ;  /* 0x00000005220a7c24 */ /* 0x000fe2000f8e0203 */
[--C-:B------:R-:W-:Y:S01]  /*1d690*/  @!P1 SHF.R.S32.HI R3, RZ, 0x1f, R11.reuse ;  /* 0x0000001fff039819 */ /* 0x100fe2000001140b */
[----:B------:R-:W-:Y:S02]  /*1d6a0*/  @!P1 IMAD.MOV.U32 R2, RZ, RZ, R11 ;  /* 0x000000ffff029224 */ /* 0x000fe400078e000b */
[----:B------:R-:W-:Y:S02]  /*1d6b0*/  IMAD.IADD R5, R10, 0x1, R5 ;  /* 0x000000010a057824 */ /* 0x000fe400078e0205 */
[----:B------:R-:W-:Y:S01]  /*1d6c0*/  @!P1 IMAD.WIDE.U32 R2, R34, UR4, R2 ;  /* 0x0000000422029c25 */ /* 0x000fe2000f8e0002 */
[----:B------:R-:W-:Y:S02]  /*1d6d0*/  ULDC.64 UR4, c[0x0][0x418] ;  /* 0x0001060000047ab9 */ /* 0x000fe40000000a00 */
[----:B------:R-:W-:Y:S01]  /*1d6e0*/  LEA R6, P0, R4, UR4, 0x2 ;  /* 0x0000000404067c11 */ /* 0x000fe2000f8010ff */
[----:B------:R-:W-:-:S03]  /*1d6f0*/  @!P1 IMAD.IADD R10, R10, 0x1, R3 ;  /* 0x000000010a0a9824 */ /* 0x000fc600078e0203 */
[----:B------:R-:W-:Y:S02]  /*1d700*/  LEA.HI.X R7, R4, UR5, R5, 0x2, P0 ;  /* 0x0000000504077c11 */ /* 0x000fe400080f1405 */
[C---:B------:R-:W-:Y:S01]  /*1d710*/  @!P1 LEA R4, P0, R2.reuse, UR4, 0x2 ;  /* 0x0000000402049c11 */ /* 0x040fe2000f8010ff */
[----:B------:R-:W-:Y:S01]  /*1d720*/  IMAD.U32 R12, RZ, RZ, UR44 ;  /* 0x0000002cff0c7e24 */ /* 0x000fe2000f8e00ff */
[----:B------:R-:W-:Y:S02]  /*1d730*/  ULDC UR4, c[0x0][0x430] ;  /* 0x00010c0000047ab9 */ /* 0x000fe40000000800 */
[----:B------:R-:W-:Y:S02]  /*1d740*/  @!P1 LEA.HI.X R5, R2, UR5, R10, 0x2, P0 ;  /* 0x0000000502059c11 */ /* 0x000fe400080f140a */
[----:B------:R0:W2:Y:S01]  /*1d750*/  LDG.E R10, desc[UR54][R6.64] ;  /* 0x00000036060a7981 */ /* 0x0000a2000c1e1900 */
[----:B------:R-:W-:Y:S01]  /*1d760*/  ISETP.NE.AND P2, PT, R12, 0x3, PT ;  /* 0x000000030c00780c */ /* 0x000fe20003f45270 */
[----:B------:R-:W-:-:S02]  /*1d770*/  VIADD R31, R22, 0x1 ;  /* 0x00000001161f7836 */ /* 0x000fc40000000000 */
[----:B------:R-:W-:Y:S02]  /*1d780*/  IMAD.MOV R0, RZ, RZ, -R0 ;  /* 0x000000ffff007224 */ /* 0x000fe400078e0a00 */
[----:B------:R-:W-:Y:S01]  /*1d790*/  IMAD.MOV R3, RZ, RZ, -R11 ;  /* 0x000000ffff037224 */ /* 0x000fe200078e0a0b */
[----:B------:R-:W-:Y:S01]  /*1d7a0*/  ISETP.NE.AND P0, PT, R31, 0x2, PT ;  /* 0x000000021f00780c */ /* 0x000fe20003f05270 */
[----:B0-----:R-:W-:Y:S02]  /*1d7b0*/  IMAD.MOV.U32 R7, RZ, RZ, RZ ;  /* 0x000000ffff077224 */ /* 0x001fe400078e00ff */
[----:B------:R-:W-:Y:S01]  /*1d7c0*/  IMAD R9, R0, UR4, R9 ;  /* 0x0000000400097c24 */ /* 0x000fe2000f8e0209 */
[----:B------:R-:W-:Y:S01]  /*1d7d0*/  SEL R0, RZ, 0x1, P0 ;  /* 0x00000001ff007807 */ /* 0x000fe20000000000 */
[----:B------:R-:W-:Y:S02]  /*1d7e0*/  IMAD R8, R3, UR4, R8 ;  /* 0x0000000403087c24 */ /* 0x000fe4000f8e0208 */
[----:B------:R0:W5:Y:S01]  /*1d7f0*/  @!P1 LDG.E R7, desc[UR54][R4.64] ;  /* 0x0000003604079981 */ /* 0x000162000c1e1900 */
[C---:B------:R-:W-:Y:S01]  /*1d800*/  ISETP.GT.AND P1, PT, R32.reuse, UR43, PT ;  /* 0x0000002b20007c0c */ /* 0x040fe2000bf24270 */
[----:B------:R-:W-:Y:S01]  /*1d810*/  VIADD R32, R32, 0xffffffff ;  /* 0xffffffff20207836 */ /* 0x000fe20000000000 */
[----:B------:R-:W-:-:S02]  /*1d820*/  SEL R31, R31, RZ, P0 ;  /* 0x000000ff1f1f7207 */ /* 0x000fc40000000000 */
[----:B------:R-:W-:Y:S02]  /*1d830*/  LOP3.LUT R35, R23, R0, RZ, 0x3c, !PT ;  /* 0x0000000017237212 */ /* 0x000fe400078e3cff */
[----:B--2---:R-:W-:Y:S01]  /*1d840*/  SHF.R.S32.HI R26, RZ, 0x1f, R10 ;  /* 0x0000001fff1a7819 */ /* 0x004fe2000001140a */
[----:B0-----:R-:W-:Y:S06]  /*1d850*/  @!P2 BRA `(.L_x_8868) ;  /* 0x000000000004a947 */ /* 0x001fec0003800000 */
[----:B------:R-:W-:Y:S01]  /*1d860*/  BPT.TRAP 0x1 ;  /* 0x000000040000795c */ /* 0x000fe20000300000 */
.L_x_8868:
[----:B------:R-:W-:Y:S01]  /*1d870*/  IMAD R0, R31, 0x8, R17 ;  /* 0x000000081f007824 */ /* 0x000fe200078e0211 */
[----:B------:R-:W-:Y:S01]  /*1d880*/  SHF.L.U32 R28, R35, 0x1f, RZ ;  /* 0x0000001f231c7819 */ /* 0x000fe200000006ff */
[----:B------:R-:W-:Y:S01]  /*1d890*/  BSSY B0, `(.L_x_8869) ;  /* 0x0000004000007945 */ /* 0x000fe20003800000 */
[----:B------:R-:W-:Y:S02]  /*1d8a0*/  SHF.R.S32.HI R27, RZ, 0x1f, R9 ;  /* 0x0000001fff1b7819 */ /* 0x000fe40000011409 */
[----:B------:R-:W0:Y:S02]  /*1d8b0*/  SYNCS.PHASECHK.TRANS64.TRYWAIT P0, [R0+URZ+0x22880], R28 ;  /* 0x0228801c000075a7 */ /* 0x000e24000800017f */
[----:B0-----:R-:W-:Y:S05]  /*1d8c0*/  @!P0 BRA `(.L_x_8870) ;  /* 0x0000005800108947 */ /* 0x001fea0003800000 */
.L_x_8991:
[----:B------:R-:W-:Y:S05]  /*1d8d0*/  BSYNC B0 ;  /* 0x0000000000007941 */ /* 0x000fea0003800000 */
.L_x_8869:
        /* <DEDUP_REMOVED lines=14> */
[C---:B------:R-:W-:Y:S02]  /*1d9c0*/  IMAD R6, R8.reuse, UR5, R6 ;  /* 0x0000000508067c24 */ /* 0x040fe4000f8e0206 */
        /* <DEDUP_REMOVED lines=31> */
[----:B---3--:R-:W-:-:S05]  /*1dbc0*/  IADD3 R2, P0, R30, R12, RZ ;  /* 0x0000000c1e027210 */ /* 0x008fca0007f1e0ff */
[----:B----4-:R-:W-:Y:S02]  /*1dbd0*/  IMAD.X R3, RZ, RZ, R33, P0 ;  /* 0x000000ffff037224 */ /* 0x010fe400000e0621 */
        /* <DEDUP_REMOVED lines=36> */
.L_x_9013:
        /* <DEDUP_REMOVED lines=8> */
.L_x_8872:
        /* <DEDUP_REMOVED lines=11> */
.L_x_8873:
[----:B------:R1:W-:Y:S01]  /*1df50*/  SYNCS.ARRIVE.TRANS64.A1T0 RZ, [R0+URZ+0x22870], RZ ;  /* 0x022870ff00ff79a7 */ /* 0x0003e2000810003f */
[----:B------:R-:W-:Y:S05]  /*1df60*/  @!P3 BRA `(.L_x_8874) ;  /* 0x000000000004b947 */ /* 0x000fea0003800000 */
[----:B------:R-:W-:Y:S01]  /*1df70*/  BPT.TRAP 0x1 ;  /* 0x000000040000795c */ /* 0x000fe20000300000 */
.L_x_8874:
[----:B------:R-:W2:Y:S01]  /*1df80*/  SYNCS.PHASECHK.TRANS64.TRYWAIT P0, [R0+URZ+0x22840], R28 ;  /* 0x0228401c000075a7 */ /* 0x000ea2000800017f */
[----:B------:R-:W-:Y:S04]  /*1df90*/  BSSY B0, `(.L_x_8875) ;  /* 0x0000002000007945 */ /* 0x000fe80003800000 */
[----:B--2---:R-:W-:Y:S05]  /*1dfa0*/  @!P0 BRA `(.L_x_8876) ;  /* 0x0000005c00248947 */ /* 0x004fea0003800000 */
.L_x_9014:
[----:B------:R-:W-:Y:S05]  /*1dfb0*/  BSYNC B0 ;  /* 0x0000000000007941 */ /* 0x000fea0003800000 */
.L_x_8875:
        /* <DEDUP_REMOVED lines=13> */
[C---:B------:R-:W-:Y:S01]  /*1e090*/  IMAD R25, R7.reuse, UR5, R25 ;  /* 0x0000000507197c24 */ /* 0x040fe2000f8e0219 */
[----:B---3--:R-:W-:Y:S01]  /*1e0a0*/  ISETP.GE.AND P2, PT, R30, R11, PT ;  /* 0x0000000b1e00720c */ /* 0x008fe20003f46270 */
        /* <DEDUP_REMOVED lines=24> */
[----:B------:R-:W3:Y:S02]  /*1e230*/  SHFL.IDX PT, R14, R9, 0x3, 0x181f ;  /* 0x00781f00090e7f89 */ /* 0x000ee400000e0000 */
        /* <DEDUP_REMOVED lines=10> */
[----:B0-----:R-:W0:Y:S01]  /*1e2e0*/  SHFL.IDX PT, R3, R4, 0x3, 0x181f ;  /* 0x00781f0004037f89 */ /* 0x001e2200000e0000 */
[----:B---3--:R-:W-:-:S03]  /*1e2f0*/  IADD3 R2, P0, R30, R14, RZ ;  /* 0x0000000e1e027210 */ /* 0x008fc60007f1e0ff */
[----:B------:R-:W1:Y:S02]  /*1e300*/  SHFL.IDX PT, R14, R9, 0x4, 0x181f ;  /* 0x00981f00090e7f89 */ /* 0x000e6400000e0000 */
[----:B0-----:R-:W-:-:S05]  /*1e310*/  IMAD.X R3, RZ, RZ, R3, P0 ;  /* 0x000000ffff037224 */ /* 0x001fca00000e0603 */
[----:B------:R0:W-:Y:S04]  /*1e320*/  LDGSTS.E.BYPASS.LTC128B.128 [R6+0x19c00], desc[UR54][R2.64], !P2 ;  /* 0x19c0000002067fae */ /* 0x0001e8000d101d76 */
[----:B0-----:R-:W0:Y:S01]  /*1e330*/  SHFL.IDX PT, R3, R4, 0x4, 0x181f ;  /* 0x00981f0004037f89 */ /* 0x001e2200000e0000 */
[----:B-1----:R-:W-:-:S03]  /*1e340*/  IADD3 R2, P0, R30, R14, RZ ;  /* 0x0000000e1e027210 */ /* 0x002fc60007f1e0ff */
[----:B------:R-:W1:Y:S02]  /*1e350*/  SHFL.IDX PT, R14, R9, 0x5, 0x181f ;  /* 0x00b81f00090e7f89 */ /* 0x000e6400000e0000 */
[----:B0-----:R-:W-:-:S05]  /*1e360*/  IMAD.X R3, RZ, RZ, R3, P0 ;  /* 0x000000ffff037224 */ /* 0x001fca00000e0603 */
[----:B------:R0:W-:Y:S04]  /*1e370*/  LDGSTS.E.BYPASS.LTC128B.128 [R6+0x1a400], desc[UR54][R2.64], !P2 ;  /* 0x1a40000002067fae */ /* 0x0001e8000d101d76 */
[----:B0-----:R-:W0:Y:S01]  /*1e380*/  SHFL.IDX PT, R3, R4, 0x5, 0x181f ;  /* 0x00b81f0004037f89 */ /* 0x001e2200000e0000 */
[----:B-1----:R-:W-:-:S03]  /*1e390*/  IADD3 R2, P0, R30, R14, RZ ;  /* 0x0000000e1e027210 */ /* 0x002fc60007f1e0ff */
[----:B------:R-:W-:Y:S02]  /*1e3a0*/  SHFL.IDX PT, R14, R7, 0x1, 0x181f ;  /* 0x00381f00070e7f89 */ /* 0x000fe400000e0000 */
[----:B0-----:R-:W-:-:S05]  /*1e3b0*/  IMAD.X R3, RZ, RZ, R3, P0 ;  /* 0x000000ffff037224 */ /* 0x001fca00000e0603 */
        /* <DEDUP_REMOVED lines=14> */
[----:B----4-:R0:W-:Y:S03]  /*1e4a0*/  LDGSTS.E.BYPASS.LTC128B.128 [R6+0x1c400], desc[UR54][R2.64], !P2 ;  /* 0x1c40000002067fae */ /* 0x0101e6000d101d76 */
.L_x_9036:
        /* <DEDUP_REMOVED lines=8> */
.L_x_8878:
        /* <DEDUP_REMOVED lines=11> */
.L_x_8879:
[----:B------:R0:W-:Y:S02]  /*1e5e0*/  SYNCS.ARRIVE.TRANS64.A1T0 RZ, [R0+URZ+0x22830], RZ ;  /* 0x022830ff00ff79a7 */ /* 0x0001e4000810003f */
[----:B0-----:R-:W-:-:S05]  /*1e5f0*/  IMAD.U32 R0, RZ, RZ, UR46 ;  /* 0x0000002eff007e24 */ /* 0x001fca000f8e00ff */
[----:B------:R-:W-:-:S13]  /*1e600*/  ISETP.NE.AND P0, PT, R0, 0x3, PT ;  /* 0x000000030000780c */ /* 0x000fda0003f05270 */
[----:B------:R-:W-:Y:S05]  /*1e610*/  @!P0 BRA `(.L_x_8880) ;  /* 0x0000000000048947 */ /* 0x000fea0003800000 */
[----:B------:R-:W-:Y:S01]  /*1e620*/  BPT.TRAP 0x1 ;  /* 0x000000040000795c */ /* 0x000fe20000300000 */
.L_x_8880:
[----:B------:R-:W-:Y:S01]  /*1e630*/  LOP3.LUT R0, R23, 0x1, RZ, 0x3c, !PT ;  /* 0x0000000117007812 */ /* 0x000fe200078e3cff */
[----:B------:R-:W-:Y:S01]  /*1e640*/  IMAD R3, R22, 0x8, R17 ;  /* 0x0000000816037824 */ /* 0x000fe200078e0211 */
[----:B------:R-:W-:Y:S02]  /*1e650*/  BSSY B0, `(.L_x_8881) ;  /* 0x0000004000007945 */ /* 0x000fe40003800000 */
[----:B------:R-:W-:-:S04]  /*1e660*/  SHF.L.U32 R0, R0, 0x1f, RZ ;  /* 0x0000001f00007819 */ /* 0x000fc800000006ff */
[----:B------:R-:W0:Y:S02]  /*1e670*/  SYNCS.PHASECHK.TRANS64.TRYWAIT P2, [R3+URZ+0x22870], R0 ;  /* 0x02287000030075a7 */ /* 0x000e24000804017f */
[----:B0-----:R-:W-:Y:S05]  /*1e680*/  @!P2 BRA `(.L_x_8882) ;  /* 0x000000600024a947 */ /* 0x001fea0003800000 */
.L_x_9037:
[----:B------:R-:W-:Y:S05]  /*1e690*/  BSYNC B0 ;  /* 0x0000000000007941 */ /* 0x000fea0003800000 */
.L_x_8881:
[----:B------:R-:W-:-:S05]  /*1e6a0*/  IMAD.U32 R2, RZ, RZ, UR44 ;  /* 0x0000002cff027e24 */ /* 0x000fca000f8e00ff */
[----:B------:R-:W-:-:S13]  /*1e6b0*/  ISETP.NE.AND P2, PT, R2, 0x3, PT ;  /* 0x000000030200780c */ /* 0x000fda0003f45270 */
[----:B------:R-:W-:Y:S05]  /*1e6c0*/  @!P2 BRA `(.L_x_8883) ;  /* 0x000000000004a947 */ /* 0x000fea0003800000 */
[----:B------:R-:W-:Y:S01]  /*1e6d0*/  BPT.TRAP 0x1 ;  /* 0x000000040000795c */ /* 0x000fe20000300000 */
.L_x_8883:
[----:B0-----:R-:W-:Y:S01]  /*1e6e0*/  SHF.L.U32 R0, R23, 0x1f, RZ ;  /* 0x0000001f17007819 */ /* 0x001fe200000006ff */
[----:B------:R-:W-:-:S03]  /*1e6f0*/  IMAD R2, R22, 0x5000, RZ ;  /* 0x0000500016027824 */ /* 0x000fc600078e02ff */
[----:B------:R-:W0:Y:S02]  /*1e700*/  SYNCS.PHASECHK.TRANS64.TRYWAIT P2, [R3+URZ+0x22860], R0 ;  /* 0x02286000030075a7 */ /* 0x000e24000804017f */
[----:B0-----:R-:W-:Y:S05]  /*1e710*/  @!P2 BRA `(.L_x_8884) ;  /* 0x000000600014a947 */ /* 0x001fea0003800000 */
.L_x_9038:
[----:B------:R-:W2:Y:S04]  /*1e720*/  LDL R13, [R1+0x10] ;  /* 0x00001000010d7983 */ /* 0x000ea80000100800 */
        /* <DEDUP_REMOVED lines=11> */
[----:B--2---:R-:W-:Y:S02]  /*1e7e0*/  IADD3 R19, R17, R13, R2 ;  /* 0x0000000d11137210 */ /* 0x004fe40007ffe002 */
[----:B---3--:R-:W-:-:S03]  /*1e7f0*/  IADD3 R0, R37, R2, R12 ;  /* 0x0000000225007210 */ /* 0x008fc60007ffe00c */
[----:B------:R-:W0:Y:S04]  /*1e800*/  LDSM.16.MT88.4 R4, [R19+0xa400] ;  /* 0x00a400001304783b */ /* 0x000e280000004200 */
[----:B------:R-:W-:Y:S01]  /*1e810*/  STSM.16.M88.4 [R0], R8 ;  /* 0x0000000800007844 */ /* 0x000fe20000000200 */
[C-C-:B0-----:R-:W-:Y:S02]  /*1e820*/  PRMT R12, R4.reuse, 0x6420, R5.reuse ;  /* 0x00006420040c7816 */ /* 0x141fe40000000005 */
[----:B------:R-:W-:Y:S01]  /*1e830*/  PRMT R13, R4, 0x7531, R5 ;  /* 0x00007531040d7816 */ /* 0x000fe20000000005 */
[----:B------:R-:W-:Y:S01]  /*1e840*/  VIADD R5, R2, 0x1000 ;  /* 0x0000100002057836 */ /* 0x000fe20000000000 */
[C-C-:B------:R-:W-:Y:S02]  /*1e850*/  PRMT R14, R6.reuse, 0x6420, R7.reuse ;  /* 0x00006420060e7816 */ /* 0x140fe40000000007 */
[----:B------:R-:W-:-:S02]  /*1e860*/  PRMT R15, R6, 0x7531, R7 ;  /* 0x00007531060f7816 */ /* 0x000fc40000000007 */
        /* <DEDUP_REMOVED lines=53> */
[----:B------:R-:W-:-:S05]  /*1ebc0*/  PRMT R7, R10, 0x7531, R11 ;  /* 0x000075310a077816 */ /* 0x000fca000000000b */
        /* <DEDUP_REMOVED lines=14> */
.L_x_8885:
[----:B-1----:R1:W-:Y:S01]  /*1ecb0*/  SYNCS.ARRIVE.TRANS64.A1T0 RZ, [R3+URZ+0x22850], RZ ;  /* 0x022850ff03ff79a7 */ /* 0x0023e2000810003f */
[----:B------:R-:W-:Y:S06]  /*1ecc0*/  BAR.SYNC.DEFER_BLOCKING 0x2, 0x80 ;  /* 0x0082000000007b1d */ /* 0x000fec0000010000 */
[----:B------:R-:W-:Y:S05]  /*1ecd0*/  @!P0 BRA `(.L_x_8886) ;  /* 0x0000000000048947 */ /* 0x000fea0003800000 */
[----:B------:R-:W-:Y:S01]  /*1ece0*/  BPT.TRAP 0x1 ;  /* 0x000000040000795c */ /* 0x000fe20000300000 */
.L_x_8886:
[----:B0-----:R-:W2:Y:S01]  /*1ecf0*/  LDL R0, [R1+0xc] ;  /* 0x00000c0001007983 */ /* 0x001ea20000100800 */
[----:B-1----:R-:W-:Y:S02]  /*1ed00*/  VIADD R3, R3, 0x22880 ;  /* 0x0002288003037836 */ /* 0x002fe40000000000 */
[----:B------:R-:W-:Y:S02]  /*1ed10*/  IMAD.MOV.U32 R22, RZ, RZ, R31 ;  /* 0x000000ffff167224 */ /* 0x000fe400078e001f */
[----:B------:R-:W-:Y:S01]  /*1ed20*/  IMAD.MOV.U32 R23, RZ, RZ, R35 ;  /* 0x000000ffff177224 */ /* 0x000fe200078e0023 */
[----:B--2---:R-:W-:-:S04]  /*1ed30*/  PRMT R3, R0, 0x654, R3 ;  /* 0x0000065400037816 */ /* 0x004fc80000000003 */
[----:B------:R1:W-:Y:S01]  /*1ed40*/  SYNCS.ARRIVE.TRANS64.RED.A1T0 RZ, [R3+URZ], RZ ;  /* 0x000000ff03ff79a7 */ /* 0x0003e2000810043f */
[----:B------:R-:W-:Y:S05]  /*1ed50*/  @P1 BRA `(.L_x_8887) ;  /* 0xffffffe400bc1947 */ /* 0x000fea000383ffff */
.L_x_8867:
[----:B0-----:R-:W0:Y:S01]  /*1ed60*/  S2R R0, SR_TID.X ;  /* 0x0000000000007919 */ /* 0x001e220000002100 */
        /* <DEDUP_REMOVED lines=8> */
[----:B-1----:R-:W1:Y:S01]  /*1edf0*/  LDC.64 R2, c[0x0][0xc60] ;  /* 0x00031800ff027b82 */ /* 0x002e620000000a00 */
        /* <DEDUP_REMOVED lines=9> */
[----:B------:R0:W-:Y:S02]  /*1ee90*/  STL [R1], R0 ;  /* 0x0000000001007387 */ /* 0x0001e40000100800 */
.L_x_8889:
[----:B------:R-:W-:Y:S05]  /*1eea0*/  BSYNC B0 ;  /* 0x0000000000007941 */ /* 0x000fea0003800000 */
.L_x_8888:
[----:B------:R-:W-:Y:S05]  /*1eeb0*/  @!P0 BRA `(.L_x_8890) ;  /* 0x0000000000048947 */ /* 0x000fea0003800000 */
[----:B------:R-:W-:Y:S01]  /*1eec0*/  BPT.TRAP 0x1 ;  /* 0x000000040000795c */ /* 0x000fe20000300000 */
.L_x_8890:
[----:B-1----:R-:W-:Y:S01]  /*1eed0*/  LOP3.LUT R3, R35, 0x1, RZ, 0x3c, !PT ;  /* 0x0000000123037812 */ /* 0x002fe200078e3cff */
[----:B------:R-:W-:Y:S01]  /*1eee0*/  IMAD R2, R31, 0x8, R17 ;  /* 0x000000081f027824 */ /* 0x000fe200078e0211 */
[----:B------:R-:W-:Y:S02]  /*1eef0*/  BSSY B0, `(.L_x_8891) ;  /* 0x0000004000007945 */ /* 0x000fe40003800000 */
[----:B------:R-:W-:-:S04]  /*1ef00*/  SHF.L.U32 R3, R3, 0x1f, RZ ;  /* 0x0000001f03037819 */ /* 0x000fc800000006ff */
[----:B------:R-:W1:Y:S02]  /*1ef10*/  SYNCS.PHASECHK.TRANS64.TRYWAIT P1, [R2+URZ+0x22870], R3 ;  /* 0x02287003020075a7 */ /* 0x000e64000802017f */
[----:B-1----:R-:W-:Y:S05]  /*1ef20*/  @!P1 BRA `(.L_x_8892) ;  /* 0x0000005800249947 */ /* 0x002fea0003800000 */
.L_x_9039:
[----:B------:R-:W-:Y:S05]  /*1ef30*/  BSYNC B0 ;  /* 0x0000000000007941 */ /* 0x000fea0003800000 */
.L_x_8891:
[----:B0-----:R-:W-:-:S05]  /*1ef40*/  IMAD.U32 R0, RZ, RZ, UR44 ;  /* 0x0000002cff007e24 */ /* 0x001fca000f8e00ff */
[----:B------:R-:W-:-:S13]  /*1ef50*/  ISETP.NE.AND P1, PT, R0, 0x3, PT ;  /* 0x000000030000780c */ /* 0x000fda0003f25270 */
[----:B------:R-:W-:Y:S05]  /*1ef60*/  @!P1 BRA `(.L_x_8893) ;  /* 0x0000000000049947 */ /* 0x000fea0003800000 */
[----:B------:R-:W-:Y:S01]  /*1ef70*/  BPT.TRAP 0x1 ;  /* 0x000000040000795c */ /* 0x000fe20000300000 */
.L_x_8893:
[----:B-1----:R-:W-:-:S04]  /*1ef80*/  SHF.L.U32 R3, R35, 0x1f, RZ ;  /* 0x0000001f23037819 */ /* 0x002fc800000006ff */
[----:B------:R-:W0:Y:S02]  /*1ef90*/  SYNCS.PHASECHK.TRANS64.TRYWAIT P1, [R2+URZ+0x22860], R3 ;  /* 0x02286003020075a7 */ /* 0x000e24000802017f */
[----:B0-----:R-:W-:Y:S05]  /*1efa0*/  @!P1 BRA `(.L_x_8894) ;  /* 0x0000005800189947 */ /* 0x001fea0003800000 */
.L_x_9040:
[----:B------:R-:W0:Y:S04]  /*1efb0*/  LDL R4, [R1+0x10] ;  /* 0x0000100001047983 */ /* 0x000e280000100800 */
[----:B------:R-:W2:Y:S01]  /*1efc0*/  LDL R19, [R1+0x18] ;  /* 0x0000180001137983 */ /* 0x000ea20000100800 */
[----:B------:R-:W-:Y:S01]  /*1efd0*/  IMAD R18, R31, 0x5000, RZ ;  /* 0x000050001f127824 */ /* 0x000fe200078e02ff */
[----:B------:R-:W-:Y:S05]  /*1efe0*/  WARPSYNC.ALL ;  /* 0x0000000000007948 */ /* 0x000fea0003800000 */
[----:B------:R-:W-:Y:S01]  /*1eff0*/  LOP3.LUT R0, R18, R24, RZ, 0xfc, !PT ;  /* 0x0000001812007212 */ /* 0x000fe200078efcff */
[----:B------:R-:W-:-:S04]  /*1f000*/  IMAD.U32 R20, RZ, RZ, UR44 ;  /* 0x0000002cff147e24 */ /* 0x000fc8000f8e00ff */
[----:B------:R-:W-:Y:S01]  /*1f010*/  IMAD.IADD R10, R17, 0x1, R0 ;  /* 0x00000001110a7824 */ /* 0x000fe200078e0200 */
[----:B------:R-:W-:-:S05]  /*1f020*/  ISETP.NE.AND P1, PT, R20, 0x3, PT ;  /* 0x000000031400780c */ /* 0x000fca0003f25270 */
[----:B------:R-:W1:Y:S02]  /*1f030*/  LDSM.16.MT88.4 R8, [R10+0xa400] ;  /* 0x00a400000a08783b */ /* 0x000e640000004200 */
[C-C-:B-1----:R-:W-:Y:S02]  /*1f040*/  PRMT R12, R8.reuse, 0x6420, R9.reuse ;  /* 0x00006420080c7816 */ /* 0x142fe40000000009 */
[----:B------:R-:W-:Y:S02]  /*1f050*/  PRMT R13, R8, 0x7531, R9 ;  /* 0x00007531080d7816 */ /* 0x000fe40000000009 */
[C-C-:B------:R-:W-:Y:S02]  /*1f060*/  PRMT R14, R10.reuse, 0x6420, R11.reuse ;  /* 0x000064200a0e7816 */ /* 0x140fe4000000000b */
[----:B------:R-:W-:Y:S02]  /*1f070*/  PRMT R15, R10, 0x7531, R11 ;  /* 0x000075310a0f7816 */ /* 0x000fe4000000000b */
[----:B0-----:R-:W-:-:S02]  /*1f080*/  IADD3 R3, R17, R4, R18 ;  /* 0x0000000411037210 */ /* 0x001fc40007ffe012 */
[----:B--2---:R-:W-:-:S03]  /*1f090*/  IADD3 R0, R37, R18, R19 ;  /* 0x0000001225007210 */ /* 0x004fc60007ffe013 */
        /* <DEDUP_REMOVED lines=75> */
.L_x_8895:
[----:B-1----:R1:W-:Y:S01]  /*1f550*/  SYNCS.ARRIVE.TRANS64.A1T0 RZ, [R2+URZ+0x22850], RZ ;  /* 0x022850ff02ff79a7 */ /* 0x0023e2000810003f */
[----:B------:R-:W-:Y:S06]  /*1f560*/  BAR.SYNC.DEFER_BLOCKING 0x2, 0x80 ;  /* 0x0082000000007b1d */ /* 0x000fec0000010000 */
[----:B------:R-:W-:Y:S05]  /*1f570*/  @!P0 BRA `(.L_x_8896) ;  /* 0x0000000000048947 */ /* 0x000fea0003800000 */
[----:B------:R-:W-:Y:S01]  /*1f580*/  BPT.TRAP 0x1 ;  /* 0x000000040000795c */ /* 0x000fe20000300000 */
.L_x_8896:
[----:B0-----:R-:W2:Y:S01]  /*1f590*/  LDL R0, [R1+0xc] ;  /* 0x00000c0001007983 */ /* 0x001ea20000100800 */
[----:B-1----:R-:W-:Y:S02]  /*1f5a0*/  VIADD R2, R2, 0x22880 ;  /* 0x0002288002027836 */ /* 0x002fe40000000000 */
[----:B------:R-:W-:-:S05]  /*1f5b0*/  VIADD R31, R31, 0x1 ;  /* 0x000000011f1f7836 */ /* 0x000fca0000000000 */
[----:B------:R-:W-:-:S04]  /*1f5c0*/  ISETP.NE.AND P0, PT, R31, 0x2, PT ;  /* 0x000000021f00780c */ /* 0x000fc80003f05270 */
[----:B------:R-:W-:Y:S02]  /*1f5d0*/  SEL R31, R31, RZ, P0 ;  /* 0x000000ff1f1f7207 */ /* 0x000fe40000000000 */
[----:B--2---:R-:W-:Y:S02]  /*1f5e0*/  PRMT R2, R0, 0x654, R2 ;  /* 0x0000065400027816 */ /* 0x004fe40000000002 */
[----:B------:R-:W-:Y:S02]  /*1f5f0*/  SEL R0, RZ, 0x1, P0 ;  /* 0x00000001ff007807 */ /* 0x000fe40000000000 */
[----:B------:R0:W-:Y:S02]  /*1f600*/  SYNCS.ARRIVE.TRANS64.RED.A1T0 RZ, [R2+URZ], RZ ;  /* 0x000000ff02ff79a7 */ /* 0x0001e4000810043f */
[----:B------:R-:W-:-:S07]  /*1f610*/  LOP3.LUT R35, R35, R0, RZ, 0x3c, !PT ;  /* 0x0000000023237212 */ /* 0x000fce00078e3cff */
.L_x_8839:
[----:B------:R-:W-:Y:S05]  /*1f620*/  BSYNC B7 ;  /* 0x0000000000077941 */ /* 0x000fea0003800000 */
.L_x_8837:
        /* <DEDUP_REMOVED lines=15> */
.L_x_8897:
[----:B-1----:R-:W2:Y:S01]  /*1f720*/  LDL.LU R0, [R1] ;  /* 0x0000000001007983 */ /* 0x002ea20000300800 */
[----:B------:R-:W-:Y:S01]  /*1f730*/  ULDC UR4, c[0x0][0xc3c] ;  /* 0x00030f0000047ab9 */ /* 0x000fe20000000800 */
[----:B0-----:R-:W0:Y:S02]  /*1f740*/  S2R R2, SR_TID.X ;  /* 0x0000000000027919 */ /* 0x001e240000002100 */
[----:B0-----:R-:W-:-:S04]  /*1f750*/  LOP3.LUT R9, R2, 0x1f, RZ, 0xc0, !PT ;  /* 0x0000001f02097812 */ /* 0x001fc800078ec0ff */
[C---:B------:R-:W-:Y:S01]  /*1f760*/  ISETP.NE.AND P0, PT, R9.reuse, 0x1f, PT ;  /* 0x0000001f0900780c */ /* 0x040fe20003f05270 */
[----:B------:R-:W-:-:S05]  /*1f770*/  VIADD R7, R9, UR41 ;  /* 0x0000002909077c36 */ /* 0x000fca0008000000 */
[----:B------:R-:W-:Y:S01]  /*1f780*/  ISETP.GE.OR P1, PT, R7, UR4, !P0 ;  /* 0x0000000407007c0c */ /* 0x000fe2000c726670 */
[----:B------:R-:W-:-:S12]  /*1f790*/  ULDC UR4, c[0x0][0xc3c] ;  /* 0x00030f0000047ab9 */ /* 0x000fd80000000800 */
[----:B------:R-:W0:Y:S08]  /*1f7a0*/  @!P1 LDC.64 R2, c[0x0][0xc80] ;  /* 0x00032000ff029b82 */ /* 0x000e300000000a00 */
[----:B------:R-:W1:Y:S01]  /*1f7b0*/  @!P1 LDC.64 R4, c[0x0][0xc78] ;  /* 0x00031e00ff049b82 */ /* 0x000e620000000a00 */
[----:B0-----:R-:W-:-:S04]  /*1f7c0*/  @!P1 IMAD.WIDE R2, R7, 0x4, R2 ;  /* 0x0000000407029825 */ /* 0x001fc800078e0202 */
[----:B--2---:R-:W-:Y:S02]  /*1f7d0*/  IMAD.MOV.U32 R10, RZ, RZ, R0 ;  /* 0x000000ffff0a7224 */ /* 0x004fe400078e0000 */
[----:B------:R-:W-:-:S06]  /*1f7e0*/  IMAD.MOV.U32 R0, RZ, RZ, RZ ;  /* 0x000000ffff007224 */ /* 0x000fcc00078e00ff */
        /* <DEDUP_REMOVED lines=8> */
[----:B------:R-:W-:Y:S02]  /*1f870*/  ISETP.GE.U32.AND P5, PT, R9, 0x10, PT ;  /* 0x000000100900780c */ /* 0x000fe40003fa6070 */
[----:B------:R-:W-:Y:S01]  /*1f880*/  SHFL.IDX PT, R9, R10, 0x1, 0x1f ;  /* 0x00201f000a097f89 */ /* 0x000fe200000e0000 */
        /* <DEDUP_REMOVED lines=15> */
[----:B0-----:R-:W-:Y:S02]  /*1f980*/  SEL R7, R4, RZ, P5 ;  /* 0x000000ff04077207 */ /* 0x001fe40002800000 */
[----:B------:R-:W0:Y:S03]  /*1f990*/  LDC R4, c[0x0][0xc38] ;  /* 0x00030e00ff047b82 */ /* 0x000e260000000800 */
[----:B------:R-:W-:-:S05]  /*1f9a0*/  IMAD.IADD R11, R2, 0x1, R7 ;  /* 0x00000001020b7824 */ /* 0x000fca00078e0207 */
[----:B------:R-:W0:Y:S02]  /*1f9b0*/  SHFL.IDX PT, R7, R11, 0x1f, 0x1f ;  /* 0x03e01f000b077f89 */ /* 0x000e2400000e0000 */
[----:B0-----:R-:W-:Y:S02]  /*1f9c0*/  IMAD R8, R7, R4, RZ ;  /* 0x0000000407087224 */ /* 0x001fe400078e02ff */
[----:B------:R-:W-:Y:S02]  /*1f9d0*/  IMAD.MOV.U32 R7, RZ, RZ, RZ ;  /* 0x000000ffff077224 */ /* 0x000fe400078e00ff */
[----:B------:R-:W-:-:S05]  /*1f9e0*/  IMAD.IADD R9, R9, 0x1, R8 ;  /* 0x0000000109097824 */ /* 0x000fca00078e0208 */
[----:B------:R-:W-:-:S13]  /*1f9f0*/  ISETP.GT.AND P6, PT, R9, R6, PT ;  /* 0x000000060900720c */ /* 0x000fda0003fc4270 */
[----:B------:R-:W-:Y:S05]  /*1fa00*/  @P6 BRA `(.L_x_8899) ;  /* 0x00000000009c6947 */ /* 0x000fea0003800000 */
.L_x_8901:
        /* <DEDUP_REMOVED lines=39> */
.L_x_8899:
        /* <DEDUP_REMOVED lines=14> */
.L_x_8902:
[----:B---34-:R-:W-:Y:S01]  /*1fd60*/  IMAD R2, R7, R4, R9 ;  /* 0x0000000407027224 */ /* 0x018fe200078e0209 */
[----:B-1----:R-:W-:Y:S01]  /*1fd70*/  ISETP.NE.AND P0, PT, R8, 0x1, PT ;  /* 0x000000010800780c */ /* 0x002fe20003f05270 */
[----:B------:R-:W-:Y:S02]  /*1fd80*/  UIADD3 UR41, UR4, UR41, URZ ;  /* 0x0000002904297290 */ /* 0x000fe4000fffe03f */
[----:B0-----:R-:W-:Y:S01]  /*1fd90*/  IMAD.IADD R5, R6, 0x1, -R2 ;  /* 0x0000000106057824 */ /* 0x001fe200078e0a02 */
[----:B------:R0:W-:Y:S09]  /*1fda0*/  STL [R1], R2 ;  /* 0x0000000201007387 */ /* 0x0001f20000100800 */
[----:B------:R-:W-:Y:S05]  /*1fdb0*/  @!P0 BRA `(.L_x_8903) ;  /* 0x0000000000e48947 */ /* 0x000fea0003800000 */
[----:B--2---:R-:W-:Y:S02]  /*1fdc0*/  IABS R6, R0 ;  /* 0x0000000000067213 */ /* 0x004fe40000000000 */
[----:B------:R-:W-:Y:S02]  /*1fdd0*/  IABS R4, R8 ;  /* 0x0000000800047213 */ /* 0x000fe40000000000 */
[----:B------:R-:W1:Y:S08]  /*1fde0*/  I2F.RP R7, R6 ;  /* 0x0000000600077306 */ /* 0x000e700000209400 */
        /* <DEDUP_REMOVED lines=28> */
[----:B------:R-:W-:Y:S01]  /*1ffb0*/  IABS R2, R8 ;  /* 0x0000000800027213 */ /* 0x000fe20000000000 */
[----:B------:R-:W-:-:S04]  /*1ffc0*/  IMAD.MOV.U32 R9, RZ, RZ, R7 ;  /* 0x000000ffff097224 */ /* 0x000fc800078e0007 */
        /* <DEDUP_REMOVED lines=8> */
[----:B------:R-:W-:Y:S01]  /*20050*/  ISETP.GE.AND P2, PT, R2, RZ, PT ;  /* 0x000000ff0200720c */ /* 0x000fe20003f46270 */
[----:B------:R-:W-:-:S04]  /*20060*/  IMAD.MOV R2, RZ, RZ, -R9 ;  /* 0x000000ffff027224 */ /* 0x000fc800078e0a09 */
[----:B------:R-:W-:-:S06]  /*20070*/  IMAD R2, R0, R2, R5 ;  /* 0x0000000200027224 */ /* 0x000fcc00078e0205 */
        /* <DEDUP_REMOVED lines=10> */
[----:B------:R-:W-:-:S05]  /*20120*/  IMAD R3, R8, 0x10000, R3 ;  /* 0x0001000008037824 */ /* 0x000fca00078e0203 */
[----:B------:R0:W-:Y:S01]  /*20130*/  STL [R1+0x8], R3 ;  /* 0x0000080301007387 */ /* 0x0001e20000100800 */
[----:B------:R-:W-:Y:S05]  /*20140*/  BRA `(.L_x_8904) ;  /* 0x0000000000fc7947 */ /* 0x000fea0003800000 */
.L_x_8903:
[----:B------:R-:W-:Y:S02]  /*20150*/  ULDC.64 UR4, c[0x0][0xc90] ;  /* 0x0003240000047ab9 */ /* 0x000fe40000000a00 */
[----:B------:R-:W-:-:S06]  /*20160*/  UIMAD.WIDE UR4, UR41, 0x4, UR4 ;  /* 0x00000004290478a5 */ /* 0x000fcc000f8e0204 */
[----:B0-----:R-:W-:Y:S02]  /*20170*/  IMAD.U32 R2, RZ, RZ, UR4 ;  /* 0x00000004ff027e24 */ /* 0x001fe4000f8e00ff */
        /* <DEDUP_REMOVED lines=60> */
.L_x_8904:
[----:B01----:R-:W-:-:S05]  /*20540*/  LOP3.LUT R3, RZ, R2, RZ, 0x33, !PT ;  /* 0x00000002ff037212 */ /* 0x003fca00078e33ff */
[----:B------:R-:W-:-:S05]  /*20550*/  IMAD.IADD R0, R0, 0x1, R3 ;  /* 0x0000000100007824 */ /* 0x000fca00078e0203 */
[----:B------:R1:W-:Y:S01]  /*20560*/  STL [R1+0x4], R0 ;  /* 0x0000040001007387 */ /* 0x0003e20000100800 */
[----:B------:R-:W-:Y:S05]  /*20570*/  BRA `(.L_x_8905) ;  /* 0x0000000000107947 */ /* 0x000fea0003800000 */
.L_x_8900:
[----:B------:R0:W-:Y:S01]  /*20580*/  STL [R1], R6 ;  /* 0x0000000601007387 */ /* 0x0001e20000100800 */
[----:B------:R-:W-:-:S03]  /*20590*/  ULDC UR41, c[0x0][0xc3c] ;  /* 0x00030f0000297ab9 */ /* 0x000fc60000000800 */
[----:B------:R0:W-:Y:S04]  /*205a0*/  STL [R1+0x4], RZ ;  /* 0x000004ff01007387 */ /* 0x0001e80000100800 */
[----:B------:R0:W-:Y:S02]  /*205b0*/  STL [R1+0x8], RZ ;  /* 0x000008ff01007387 */ /* 0x0001e40000100800 */
.L_x_8905:
[----:B------:R-:W2:Y:S04]  /*205c0*/  LDL R3, [R1+0x4] ;  /* 0x0000040001037983 */ /* 0x000ea80000100800 */
[----:B------:R-:W3:Y:S04]  /*205d0*/  LDL R2, [R1+0x8] ;  /* 0x0000080001027983 */ /* 0x000ee80000100800 */
[----:B------:R-:W4:Y:S01]  /*205e0*/  LDL R4, [R1] ;  /* 0x0000000001047983 */ /* 0x000f220000100800 */
[----:B-1----:R-:W1:Y:S01]  /*205f0*/  S2R R0, SR_TID.X ;  /* 0x0000000000007919 */ /* 0x002e620000002100 */
[----:B------:R-:W-:Y:S01]  /*20600*/  BAR.SYNC.DEFER_BLOCKING 0x4, 0x180 ;  /* 0x0106000000007b1d */ /* 0x000fe20000010000 */
[----:B--2---:R-:W-:-:S02]  /*20610*/  IMAD.MOV.U32 R5, RZ, RZ, R3 ;  /* 0x000000ffff057224 */ /* 0x004fc400078e0003 */
[----:B---3--:R-:W-:-:S03]  /*20620*/  IMAD.MOV.U32 R3, RZ, RZ, R2 ;  /* 0x000000ffff037224 */ /* 0x008fc600078e0002 */
[----:B------:R2:W3:Y:S01]  /*20630*/  LDL R2, [R1+0xc] ;  /* 0x00000c0001027983 */ /* 0x0004e20000100800 */
[----:B-1----:R-:W-:Y:S01]  /*20640*/  LOP3.LUT R0, R0, 0x1f, RZ, 0xc0, !PT ;  /* 0x0000001f00007812 */ /* 0x002fe200078ec0ff */
[----:B0-----:R-:W-:-:S03]  /*20650*/  IMAD.MOV.U32 R6, RZ, RZ, R3 ;  /* 0x000000ffff067224 */ /* 0x001fc600078e0003 */
[----:B------:R-:W-:-:S13]  /*20660*/  ISETP.NE.AND P0, PT, R0, RZ, PT ;  /* 0x000000ff0000720c */ /* 0x000fda0003f05270 */
[----:B------:R-:W-:Y:S01]  /*20670*/  @!P0 MOV R0, 0x400 ;  /* 0x0000040000008802 */ /* 0x000fe20000000f00 */
[----:B---3--:R-:W0:Y:S03]  /*20680*/  @!P0 S2R R2, SR_CgaCtaId ;  /* 0x0000000000028919 */ /* 0x008e260000008800 */
[----:B0-----:R-:W-:Y:S01]  /*20690*/  @!P0 LEA R17, R2, R0, 0x18 ;  /* 0x0000000002118211 */ /* 0x001fe200078ec0ff */
[----:B------:R-:W-:Y:S01]  /*206a0*/  IMAD.U32 R0, RZ, RZ, UR41 ;  /* 0x00000029ff007e24 */ /* 0x000fe2000f8e00ff */
[----:B------:R2:W-:Y:S03]  /*206b0*/  @!P0 STL [R1+0xc], R2 ;  /* 0x00000c0201008387 */ /* 0x0005e60000100800 */
[----:B------:R-:W-:-:S05]  /*206c0*/  @!P0 IMAD.MOV.U32 R7, RZ, RZ, R0 ;  /* 0x000000ffff078224 */ /* 0x000fca00078e0000 */
[----:B----4-:R2:W-:Y:S01]  /*206d0*/  @!P0 STS.128 [R17+0x228d0], R4 ;  /* 0x0228d00411008388 */ /* 0x0105e20000000c00 */
[----:B------:R-:W-:Y:S06]  /*206e0*/  BAR.ARV 0x5, 0x180 ;  /* 0x0146000000007b1d */ /* 0x000fec0000002000 */
.L_x_8898:
[----:B------:R-:W-:Y:S02]  /*206f0*/  ULDC UR4, c[0x0][0xc3c] ;  /* 0x00030f0000047ab9 */ /* 0x000fe40000000800 */
[----:B------:R-:W-:-:S06]  /*20700*/  UISETP.GE.AND UP0, UPT, UR41, UR4, UPT ;  /* 0x000000042900728c */ /* 0x000fcc000bf06270 */
[----:B------:R-:W-:-:S13]  /*20710*/  PLOP3.LUT P0, PT, PT, PT, UP0, 0x80, 0x0 ;  /* 0x000000000000781c */ /* 0x000fda0003f0f008 */
[----:B------:R-:W-:Y:S05]  /*20720*/  @!P0 BRA `(.L_x_8906) ;  /* 0xffffff9400d88947 */ /* 0x000fea000383ffff */
.L_x_8826:
        /* <DEDUP_REMOVED lines=12> */
.L_x_9041:
[----:B------:R-:W-:Y:S05]  /*207f0*/  BSYNC B0 ;  /* 0x0000000000007941 */ /* 0x000fea0003800000 */
.L_x_8907:
[----:B------:R-:W-:-:S03]  /*20800*/  UMOV UR4, 0xffffffff ;  /* 0xffffffff00047882 */ /* 0x000fc60000000000 */
[----:B------:R-:W-:Y:S05]  /*20810*/  BRA.DIV UR4, `(.L_x_8909) ;  /* 0x0000004204247947 */ /* 0x000fea000b800000 */
[----:B0-----:R-:W0:Y:S02]  /*20820*/  S2R R0, SR_TID.X ;  /* 0x0000000000007919 */ /* 0x001e240000002100 */
[----:B0-----:R-:W-:-:S04]  /*20830*/  SHF.R.U32.HI R0, RZ, 0x5, R0 ;  /* 0x00000005ff007819 */ /* 0x001fc80000011600 */
[----:B------:R-:W-:-:S05]  /*20840*/  LOP3.LUT R0, R0, 0x3, RZ, 0xc0, !PT ;  /* 0x0000000300007812 */ /* 0x000fca00078ec0ff */
[----:B------:R0:W1:Y:S02]  /*20850*/  SHFL.IDX PT, R14, R0, RZ, 0x1f ;  /* 0x00001fff000e7589 */ /* 0x00006400000e0000 */
.L_x_9044:
[----:B-1----:R-:W-:Y:S01]  /*20860*/  ISETP.NE.AND P0, PT, R14, RZ, PT ;  /* 0x000000ff0e00720c */ /* 0x002fe20003f05270 */
[----:B------:R-:W-:-:S12]  /*20870*/  BSSY B0, `(.L_x_8910) ;  /* 0x000002c000007945 */ /* 0x000fd80003800000 */
[----:B------:R-:W-:Y:S05]  /*20880*/  @P0 BRA `(.L_x_8911) ;  /* 0x0000000000a80947 */ /* 0x000fea0003800000 */
[----:B------:R-:W-:-:S03]  /*20890*/  UMOV UR4, 0xffffffff ;  /* 0xffffffff00047882 */ /* 0x000fc60000000000 */
[----:B------:R-:W-:Y:S05]  /*208a0*/  BRA.DIV UR4, `(.L_x_8912) ;  /* 0x0000004204347947 */ /* 0x000fea000b800000 */
[----:B------:R-:W-:-:S13]  /*208b0*/  ELECT P6, URZ, PT ;  /* 0x00000000003f782f */ /* 0x000fda00038c0000 */
.L_x_9047:
[----:B------:R-:W-:Y:S05]  /*208c0*/  @!P6 BRA `(.L_x_8911) ;  /* 0x000000000098e947 */ /* 0x000fea0003800000 */
[----:B------:R-:W-:-:S06]  /*208d0*/  ULOP3.LUT UR4, UR36, 0x2, URZ, 0xfc, !UPT ;  /* 0x0000000224047892 */ /* 0x000fcc000f8efc3f */
[----:B0-----:R-:W-:-:S05]  /*208e0*/  IMAD.U32 R0, RZ, RZ, UR4 ;  /* 0x00000004ff007e24 */ /* 0x001fca000f8e00ff */
[----:B------:R-:W-:-:S13]  /*208f0*/  ISETP.NE.AND P0, PT, R0, 0x3, PT ;  /* 0x000000030000780c */ /* 0x000fda0003f05270 */
[----:B------:R-:W-:Y:S05]  /*20900*/  @!P0 BRA `(.L_x_8913) ;  /* 0x0000000000048947 */ /* 0x000fea0003800000 */
[----:B------:R-:W-:Y:S01]  /*20910*/  BPT.TRAP 0x1 ;  /* 0x000000040000795c */ /* 0x000fe20000300000 */
.L_x_8913:
[----:B------:R-:W-:Y:S01]  /*20920*/  IMAD R3, R31, 0x8, R5 ;  /* 0x000000081f037824 */ /* 0x000fe200078e0205 */
[----:B------:R-:W-:Y:S01]  /*20930*/  SHF.L.U32 R2, R35, 0x1f, RZ ;  /* 0x0000001f23027819 */ /* 0x000fe200000006ff */
[----:B------:R-:W-:-:S03]  /*20940*/  VIADD R31, R31, 0x1 ;  /* 0x000000011f1f7836 */ /* 0x000fc60000000000 */
[----:B------:R-:W0:Y:S02]  /*20950*/  SYNCS.PHASECHK.TRANS64.TRYWAIT P1, [R3+URZ+0x22840], R2 ;  /* 0x02284002030075a7 */ /* 0x000e24000802017f */
[----:B------:R-:W-:-:S04]  /*20960*/  ISETP.NE.AND P2, PT, R31, 0x2, PT ;  /* 0x000000021f00780c */ /* 0x000fc80003f45270 */
[----:B------:R-:W-:Y:S01]  /*20970*/  SEL R0, RZ, 0x1, P2 ;  /* 0x00000001ff007807 */ /* 0x000fe20001000000 */
[----:B0-----:R-:W-:Y:S08]  /*20980*/  @!P1 BRA `(.L_x_8914) ;  /* 0x00000040001c9947 */ /* 0x001ff00003800000 */
.L_x_9048:
[----:B------:R-:W-:Y:S02]  /*20990*/  SEL R31, R31, RZ, P2 ;  /* 0x000000ff1f1f7207 */ /* 0x000fe40001000000 */
[----:B------:R-:W-:Y:S01]  /*209a0*/  LOP3.LUT R0, R35, R0, RZ, 0x3c, !PT ;  /* 0x0000000023007212 */ /* 0x000fe200078e3cff */
[----:B------:R-:W-:Y:S06]  /*209b0*/  @!P0 BRA `(.L_x_8915) ;  /* 0x0000000000048947 */ /* 0x000fec0003800000 */
[----:B------:R-:W-:Y:S01]  /*209c0*/  BPT.TRAP 0x1 ;  /* 0x000000040000795c */ /* 0x000fe20000300000 */
.L_x_8915:
[----:B------:R-:W-:Y:S01]  /*209d0*/  IMAD R31, R31, 0x8, R5 ;  /* 0x000000081f1f7824 */ /* 0x000fe200078e0205 */
[----:B------:R-:W-:-:S04]  /*209e0*/  SHF.L.U32 R0, R0, 0x1f, RZ ;  /* 0x0000001f00007819 */ /* 0x000fc800000006ff */
[----:B------:R-:W1:Y:S02]  /*209f0*/  SYNCS.PHASECHK.TRANS64.TRYWAIT P1, [R31+URZ+0x22840], R0 ;  /* 0x022840001f0075a7 */ /* 0x000e64000802017f */
[----:B-1----:R-:W-:Y:S05]  /*20a00*/  @!P1 BRA `(.L_x_8916) ;  /* 0x0000004000109947 */ /* 0x002fea0003800000 */
.L_x_9049:
[----:B------:R-:W-:Y:S05]  /*20a10*/  @!P0 BRA `(.L_x_8917) ;  /* 0x0000000000048947 */ /* 0x000fea0003800000 */
[----:B------:R-:W-:Y:S01]  /*20a20*/  BPT.TRAP 0x1 ;  /* 0x000000040000795c */ /* 0x000fe20000300000 */
.L_x_8917:
[----:B------:R-:W2:Y:S02]  /*20a30*/  SYNCS.PHASECHK.TRANS64.TRYWAIT P1, [R3+URZ+0x22860], R2 ;  /* 0x02286002030075a7 */ /* 0x000ea4000802017f */
[----:B--2---:R-:W-:Y:S05]  /*20a40*/  @!P1 BRA `(.L_x_8918) ;  /* 0x0000004000149947 */ /* 0x004fea0003800000 */
.L_x_9050:
[----:B------:R-:W-:Y:S05]  /*20a50*/  @!P0 BRA `(.L_x_8919) ;  /* 0x0000000000048947 */ /* 0x000fea0003800000 */
[----:B------:R-:W-:Y:S01]  /*20a60*/  BPT.TRAP 0x1 ;  /* 0x000000040000795c */ /* 0x000fe20000300000 */
.L_x_8919:
[----:B------:R-:W3:Y:S02]  /*20a70*/  SYNCS.PHASECHK.TRANS64.TRYWAIT P1, [R31+URZ+0x22860], R0 ;  /* 0x022860001f0075a7 */ /* 0x000ee4000802017f */
[----:B---3--:R-:W-:Y:S05]  /*20a80*/  @!P1 BRA `(.L_x_8920) ;  /* 0x0000004000189947 */ /* 0x008fea0003800000 */
.L_x_9051:
[----:B------:R-:W-:Y:S05]  /*20a90*/  @!P0 BRA `(.L_x_8921) ;  /* 0x0000000000048947 */ /* 0x000fea0003800000 */
[----:B------:R-:W-:Y:S01]  /*20aa0*/  BPT.TRAP 0x1 ;  /* 0x000000040000795c */ /* 0x000fe20000300000 */
.L_x_8921:
[----:B------:R-:W4:Y:S02]  /*20ab0*/  SYNCS.PHASECHK.TRANS64.TRYWAIT P1, [R3+URZ+0x22880], R2 ;  /* 0x02288002030075a7 */ /* 0x000f24000802017f */
[----:B----4-:R-:W-:Y:S05]  /*20ac0*/  @!P1 BRA `(.L_x_8922) ;  /* 0x00000040001c9947 */ /* 0x010fea0003800000 */
.L_x_9052:
[----:B------:R-:W-:Y:S05]  /*20ad0*/  @!P0 BRA `(.L_x_8923) ;  /* 0x0000000000048947 */ /* 0x000fea0003800000 */
[----:B------:R-:W-:Y:S01]  /*20ae0*/  BPT.TRAP 0x1 ;  /* 0x000000040000795c */ /* 0x000fe20000300000 */
.L_x_8923:
[----:B------:R0:W0:Y:S02]  /*20af0*/  SYNCS.PHASECHK.TRANS64.TRYWAIT P0, [R31+URZ+0x22880], R0 ;  /* 0x022880001f0075a7 */ /* 0x000024000800017f */
[----:B0-----:R-:W-:Y:S05]  /*20b00*/  @!P0 NANOSLEEP.SYNCS 0x989680 ;  /* 0x009896800000895d */ /* 0x001fea0003900000 */
[----:B------:R-:W0:Y:S02]  /*20b10*/  @!P0 SYNCS.PHASECHK.TRANS64 P0, [R31+URZ+0x22880], R0 ;  /* 0x022880001f0085a7 */ /* 0x000e24000800007f */
[----:B0-----:R-:W-:Y:S05]  /*20b20*/  @!P0 BRA `(.L_x_8923) ;  /* 0xfffffffc00f08947 */ /* 0x001fea000383ffff */
.L_x_8911:
[----:B------:R-:W-:Y:S05]  /*20b30*/  BSYNC B0 ;  /* 0x0000000000007941 */ /* 0x000fea0003800000 */
.L_x_8910:
[----:B------:R-:W-:Y:S05]  /*20b40*/  EXIT ;  /* 0x000000000000794d */ /* 0x000fea0003800000 */
.L_x_8718:
[----:B0-----:R-:W-:-:S04]  /*20b50*/  IMAD.U32 R3, RZ, RZ, UR43 ;  /* 0x0000002bff037e24 */ /* 0x001fc8000f8e00ff */
[----:B------:R0:W1:Y:S03]  /*20b60*/  SYNCS.PHASECHK.TRANS64.TRYWAIT P1, [R3+URZ+0x22800], R8 ;  /* 0x02280008030075a7 */ /* 0x000066000802017f */
[----:B-1----:R-:W-:Y:S05]  /*20b70*/  @!P1 NANOSLEEP.SYNCS 0x989680 ;  /* 0x009896800000995d */ /* 0x002fea0003900000 */
[----:B------:R-:W1:Y:S02]  /*20b80*/  @!P1 SYNCS.PHASECHK.TRANS64 P1, [R3+URZ+0x22800], R8 ;  /* 0x02280008030095a7 */ /* 0x000e64000802007f */
[----:B-1----:R-:W-:Y:S05]  /*20b90*/  @!P1 BRA `(.L_x_8718) ;  /* 0xfffffffc00ec9947 */ /* 0x002fea000383ffff */
[----:B------:R-:W-:Y:S05]  /*20ba0*/  BRA `(.L_x_8924) ;  /* 0xfffffe1400847947 */ /* 0x000fea000383ffff */
.L_x_8722:
[----:B--2---:R2:W3:Y:S02]  /*20bb0*/  SYNCS.PHASECHK.TRANS64.TRYWAIT P1, [R105+URZ+0x22830], R4 ;  /* 0x02283004690075a7 */ /* 0x0044e4000802017f */
[----:B---3--:R-:W-:Y:S05]  /*20bc0*/  @!P1 NANOSLEEP.SYNCS 0x989680 ;  /* 0x009896800000995d */ /* 0x008fea0003900000 */
[----:B------:R-:W3:Y:S02]  /*20bd0*/  @!P1 SYNCS.PHASECHK.TRANS64 P1, [R105+URZ+0x22830], R4 ;  /* 0x02283004690095a7 */ /* 0x000ee4000802007f */
[----:B---3--:R-:W-:Y:S05]  /*20be0*/  @!P1 BRA `(.L_x_8722) ;  /* 0xfffffffc00f09947 */ /* 0x008fea000383ffff */
[----:B------:R-:W-:Y:S05]  /*20bf0*/  BRA `(.L_x_8721) ;  /* 0xfffffe1400a07947 */ /* 0x000fea000383ffff */
.L_x_8739:
[----:B-1----:R-:W-:-:S04]  /*20c00*/  IMAD.U32 R10, RZ, RZ, UR6 ;  /* 0x00000006ff0a7e24 */ /* 0x002fc8000f8e00ff */
[----:B------:R1:W2:Y:S03]  /*20c10*/  SYNCS.PHASECHK.TRANS64.TRYWAIT P1, [R10+URZ+0x22830], R9 ;  /* 0x022830090a0075a7 */ /* 0x0002a6000802017f */
[----:B--2---:R-:W-:Y:S05]  /*20c20*/  @!P1 NANOSLEEP.SYNCS 0x989680 ;  /* 0x009896800000995d */ /* 0x004fea0003900000 */
[----:B------:R-:W2:Y:S02]  /*20c30*/  @!P1 SYNCS.PHASECHK.TRANS64 P1, [R10+URZ+0x22830], R9 ;  /* 0x022830090a0095a7 */ /* 0x000ea4000802007f */
[----:B--2---:R-:W-:Y:S05]  /*20c40*/  @!P1 BRA `(.L_x_8739) ;  /* 0xfffffffc00ec9947 */ /* 0x004fea000383ffff */
[----:B------:R-:W-:Y:S05]  /*20c50*/  BRA `(.L_x_8736) ;  /* 0xfffffe6000c47947 */ /* 0x000fea000383ffff */
.L_x_8743:
[----:B-1----:R-:W-:-:S04]  /*20c60*/  IMAD.U32 R10, RZ, RZ, UR6 ;  /* 0x00000006ff0a7e24 */ /* 0x002fc8000f8e00ff */
[----:B------:R1:W2:Y:S03]  /*20c70*/  SYNCS.PHASECHK.TRANS64.TRYWAIT P1, [R10+URZ+0x22850], R9 ;  /* 0x022850090a0075a7 */ /* 0x0002a6000802017f */
[----:B--2---:R-:W-:Y:S05]  /*20c80*/  @!P1 NANOSLEEP.SYNCS 0x989680 ;  /* 0x009896800000995d */ /* 0x004fea0003900000 */
[----:B------:R-:W2:Y:S02]  /*20c90*/  @!P1 SYNCS.PHASECHK.TRANS64 P1, [R10+URZ+0x22850], R9 ;  /* 0x022850090a0095a7 */ /* 0x000ea4000802007f */
[----:B--2---:R-:W-:Y:S05]  /*20ca0*/  @!P1 BRA `(.L_x_8743) ;  /* 0xfffffffc00ec9947 */ /* 0x004fea000383ffff */
[----:B------:R-:W-:Y:S05]  /*20cb0*/  BRA `(.L_x_8740) ;  /* 0xfffffe6800e07947 */ /* 0x000fea000383ffff */
.L_x_8762:
[----:B-1----:R-:W-:-:S04]  /*20cc0*/  IMAD.U32 R12, RZ, RZ, UR6 ;  /* 0x00000006ff0c7e24 */ /* 0x002fc8000f8e00ff */
[----:B------:R1:W2:Y:S03]  /*20cd0*/  SYNCS.PHASECHK.TRANS64.TRYWAIT P1, [R12+URZ+0x22830], R7 ;  /* 0x022830070c0075a7 */ /* 0x0002a6000802017f */
[----:B--2---:R-:W-:Y:S05]  /*20ce0*/  @!P1 NANOSLEEP.SYNCS 0x989680 ;  /* 0x009896800000995d */ /* 0x004fea0003900000 */
[----:B------:R-:W2:Y:S02]  /*20cf0*/  @!P1 SYNCS.PHASECHK.TRANS64 P1, [R12+URZ+0x22830], R7 ;  /* 0x022830070c0095a7 */ /* 0x000ea4000802007f */
[----:B--2---:R-:W-:Y:S05]  /*20d00*/  @!P1 BRA `(.L_x_8762) ;  /* 0xfffffffc00ec9947 */ /* 0x004fea000383ffff */
[----:B------:R-:W-:Y:S05]  /*20d10*/  BRA `(.L_x_8759) ;  /* 0xfffffeb400347947 */ /* 0x000fea000383ffff */
.L_x_8766:
[----:B-1----:R-:W-:-:S04]  /*20d20*/  IMAD.U32 R12, RZ, RZ, UR6 ;  /* 0x00000006ff0c7e24 */ /* 0x002fc8000f8e00ff */
[----:B------:R1:W2:Y:S03]  /*20d30*/  SYNCS.PHASECHK.TRANS64.TRYWAIT P1, [R12+URZ+0x22850], R7 ;  /* 0x022850070c0075a7 */ /* 0x0002a6000802017f */
[----:B--2---:R-:W-:Y:S05]  /*20d40*/  @!P1 NANOSLEEP.SYNCS 0x989680 ;  /* 0x009896800000995d */ /* 0x004fea0003900000 */
[----:B------:R-:W2:Y:S02]  /*20d50*/  @!P1 SYNCS.PHASECHK.TRANS64 P1, [R12+URZ+0x22850], R7 ;  /* 0x022850070c0095a7 */ /* 0x000ea4000802007f */
[----:B--2---:R-:W-:Y:S05]  /*20d60*/  @!P1 BRA `(.L_x_8766) ;  /* 0xfffffffc00ec9947 */ /* 0x004fea000383ffff */
[----:B------:R-:W-:Y:S05]  /*20d70*/  BRA `(.L_x_8763) ;  /* 0xfffffebc00507947 */ /* 0x000fea000383ffff */
.L_x_8774:
[----:B-1----:R-:W-:-:S04]  /*20d80*/  IMAD.U32 R10, RZ, RZ, UR6 ;  /* 0x00000006ff0a7e24 */ /* 0x002fc8000f8e00ff */
[----:B------:R1:W2:Y:S03]  /*20d90*/  SYNCS.PHASECHK.TRANS64.TRYWAIT P1, [R10+URZ+0x22830], R9 ;  /* 0x022830090a0075a7 */ /* 0x0002a6000802017f */
[----:B--2---:R-:W-:Y:S05]  /*20da0*/  @!P1 NANOSLEEP.SYNCS 0x989680 ;  /* 0x009896800000995d */ /* 0x004fea0003900000 */
[----:B------:R-:W2:Y:S02]  /*20db0*/  @!P1 SYNCS.PHASECHK.TRANS64 P1, [R10+URZ+0x22830], R9 ;  /* 0x022830090a0095a7 */ /* 0x000ea4000802007f */
[----:B--2---:R-:W-:Y:S05]  /*20dc0*/  @!P1 BRA `(.L_x_8774) ;  /* 0xfffffffc00ec9947 */ /* 0x004fea000383ffff */
[----:B------:R-:W-:Y:S05]  /*20dd0*/  BRA `(.L_x_8771) ;  /* 0xfffffee400e87947 */ /* 0x000fea000383ffff */
.L_x_8778:
[----:B-1----:R-:W-:-:S04]  /*20de0*/  IMAD.U32 R10, RZ, RZ, UR6 ;  /* 0x00000006ff0a7e24 */ /* 0x002fc8000f8e00ff */
[----:B------:R1:W2:Y:S03]  /*20df0*/  SYNCS.PHASECHK.TRANS64.TRYWAIT P1, [R10+URZ+0x22850], R9 ;  /* 0x022850090a0075a7 */ /* 0x0002a6000802017f */
[----:B--2---:R-:W-:Y:S05]  /*20e00*/  @!P1 NANOSLEEP.SYNCS 0x989680 ;  /* 0x009896800000995d */ /* 0x004fea0003900000 */
[----:B------:R-:W2:Y:S02]  /*20e10*/  @!P1 SYNCS.PHASECHK.TRANS64 P1, [R10+URZ+0x22850], R9 ;  /* 0x022850090a0095a7 */ /* 0x000ea4000802007f */
[----:B--2---:R-:W-:Y:S05]  /*20e20*/  @!P1 BRA `(.L_x_8778) ;  /* 0xfffffffc00ec9947 */ /* 0x004fea000383ffff */
[----:B------:R-:W-:Y:S05]  /*20e30*/  BRA `(.L_x_8775) ;  /* 0xfffffef000047947 */ /* 0x000fea000383ffff */
.L_x_8793:
[----:B-1----:R-:W-:-:S04]  /*20e40*/  IMAD.U32 R5, RZ, RZ, UR9 ;  /* 0x00000009ff057e24 */ /* 0x002fc8000f8e00ff */
[----:B------:R1:W2:Y:S03]  /*20e50*/  SYNCS.PHASECHK.TRANS64.TRYWAIT P1, [R5+URZ+0x22850], R0 ;  /* 0x02285000050075a7 */ /* 0x0002a6000802017f */
[----:B--2---:R-:W-:Y:S05]  /*20e60*/  @!P1 NANOSLEEP.SYNCS 0x989680 ;  /* 0x009896800000995d */ /* 0x004fea0003900000 */
[----:B------:R-:W2:Y:S02]  /*20e70*/  @!P1 SYNCS.PHASECHK.TRANS64 P1, [R5+URZ+0x22850], R0 ;  /* 0x02285000050095a7 */ /* 0x000ea4000802007f */
[----:B--2---:R-:W-:Y:S05]  /*20e80*/  @!P1 BRA `(.L_x_8793) ;  /* 0xfffffffc00ec9947 */ /* 0x004fea000383ffff */
[----:B------:R-:W-:Y:S05]  /*20e90*/  BRA `(.L_x_8792) ;  /* 0xffffff3400887947 */ /* 0x000fea000383ffff */
.L_x_8848:
        /* <DEDUP_REMOVED lines=10> */
.L_x_8925:
[----:B------:R-:W-:Y:S05]  /*20f40*/  BRA `(.L_x_8926) ;  /* 0xffffffa000f47947 */ /* 0x000fea000383ffff */
.L_x_8851:
[----:B0-----:R0:W1:Y:S02]  /*20f50*/  SYNCS.PHASECHK.TRANS64.TRYWAIT P0, [R0+URZ+0x22880], R26 ;  /* 0x0228801a000075a7 */ /* 0x001064000800017f */
[----:B-1----:R-:W-:Y:S05]  /*20f60*/  @!P0 NANOSLEEP.SYNCS 0x989680 ;  /* 0x009896800000895d */ /* 0x002fea0003900000 */
[----:B------:R-:W1:Y:S02]  /*20f70*/  @!P0 SYNCS.PHASECHK.TRANS64 P0, [R0+URZ+0x22880], R26 ;  /* 0x0228801a000085a7 */ /* 0x000e64000800007f */
[----:B-1----:R-:W-:Y:S05]  /*20f80*/  @!P0 BRA `(.L_x_8851) ;  /* 0xfffffffc00f08947 */ /* 0x002fea000383ffff */
[----:B------:R-:W-:Y:S05]  /*20f90*/  BRA `(.L_x_8927) ;  /* 0xffffffa800187947 */ /* 0x000fea000383ffff */
.L_x_8852:
        /* <DEDUP_REMOVED lines=8> */
.L_x_8929:
[----:B------:R-:W-:Y:S05]  /*21020*/  BSYNC B0 ;  /* 0x0000000000007941 */ /* 0x000fea0003800000 */
.L_x_8928:
[----:B------:R-:W-:Y:S01]  /*21030*/  IMAD.MOV.U32 R13, RZ, RZ, R20 ;  /* 0x000000ffff0d7224 */ /* 0x000fe200078e0014 */
[C---:B------:R-:W-:Y:S01]  /*21040*/  ISETP.GE.AND P3, PT, R9.reuse, 0x41, PT ;  /* 0x000000410900780c */ /* 0x040fe20003f66270 */
        /* <DEDUP_REMOVED lines=12> */
.L_x_8930:
[----:B------:R-:W-:Y:S02]  /*21110*/  IMAD.MOV.U32 R13, RZ, RZ, R22 ;  /* 0x000000ffff0d7224 */ /* 0x000fe400078e0016 */
[----:B------:R-:W-:Y:S02]  /*21120*/  IMAD.MOV.U32 R12, RZ, RZ, 0x1 ;  /* 0x00000001ff0c7424 */ /* 0x000fe400078e00ff */
[----:B------:R-:W-:-:S07]  /*21130*/  IMAD.MOV.U32 R2, RZ, RZ, R14 ;  /* 0x000000ffff027224 */ /* 0x000fce00078e000e */
[----:B------:R-:W-:Y:S05]  /*21140*/  WARPSYNC.COLLECTIVE R15, `(.L_x_8931) ;  /* 0x000000000f087348 */ /* 0x000fea0003c00000 */
[----:B------:R0:W1:Y:S02]  /*21150*/  SHFL.IDX P6, R14, R13, R12, R11 ;  /* 0x0000000c0d0e7389 */ /* 0x00006400000c000b */
[----:B01----:R-:W-:Y:S01]  /*21160*/  ENDCOLLECTIVE ;  /* 0x000000000000791b */ /* 0x003fe20003800000 */
.L_x_8931:
        /* <DEDUP_REMOVED lines=12> */
.L_x_8932:
[----:B------:R-:W-:Y:S02]  /*21230*/  IMAD.MOV.U32 R13, RZ, RZ, R22 ;  /* 0x000000ffff0d7224 */ /* 0x000fe400078e0016 */
[----:B------:R-:W-:Y:S02]  /*21240*/  IMAD.MOV.U32 R12, RZ, RZ, 0x2 ;  /* 0x00000002ff0c7424 */ /* 0x000fe400078e00ff */
[----:B------:R-:W-:-:S07]  /*21250*/  IMAD.MOV.U32 R2, RZ, RZ, R14 ;  /* 0x000000ffff027224 */ /* 0x000fce00078e000e */
[----:B------:R-:W-:Y:S05]  /*21260*/  WARPSYNC.COLLECTIVE R15, `(.L_x_8933) ;  /* 0x000000000f087348 */ /* 0x000fea0003c00000 */
[----:B------:R0:W1:Y:S02]  /*21270*/  SHFL.IDX P6, R14, R13, R12, R11 ;  /* 0x0000000c0d0e7389 */ /* 0x00006400000c000b */
[----:B01----:R-:W-:Y:S01]  /*21280*/  ENDCOLLECTIVE ;  /* 0x000000000000791b */ /* 0x003fe20003800000 */
.L_x_8933:
        /* <DEDUP_REMOVED lines=12> */
.L_x_8934:
[----:B------:R-:W-:Y:S02]  /*21350*/  IMAD.MOV.U32 R13, RZ, RZ, R22 ;  /* 0x000000ffff0d7224 */ /* 0x000fe400078e0016 */
[----:B------:R-:W-:Y:S02]  /*21360*/  IMAD.MOV.U32 R12, RZ, RZ, 0x3 ;  /* 0x00000003ff0c7424 */ /* 0x000fe400078e00ff */
[----:B------:R-:W-:-:S07]  /*21370*/  IMAD.MOV.U32 R2, RZ, RZ, R14 ;  /* 0x000000ffff027224 */ /* 0x000fce00078e000e */
[----:B------:R-:W-:Y:S05]  /*21380*/  WARPSYNC.COLLECTIVE R15, `(.L_x_8935) ;  /* 0x000000000f087348 */ /* 0x000fea0003c00000 */
[----:B------:R0:W1:Y:S02]  /*21390*/  SHFL.IDX P6, R14, R13, R12, R11 ;  /* 0x0000000c0d0e7389 */ /* 0x00006400000c000b */
[----:B01----:R-:W-:Y:S01]  /*213a0*/  ENDCOLLECTIVE ;  /* 0x000000000000791b */ /* 0x003fe20003800000 */
.L_x_8935:
        /* <DEDUP_REMOVED lines=12> */
.L_x_8936:
[----:B------:R-:W-:Y:S02]  /*21470*/  IMAD.MOV.U32 R13, RZ, RZ, R22 ;  /* 0x000000ffff0d7224 */ /* 0x000fe400078e0016 */
[----:B------:R-:W-:Y:S02]  /*21480*/  IMAD.MOV.U32 R12, RZ, RZ, 0x4 ;  /* 0x00000004ff0c7424 */ /* 0x000fe400078e00ff */
[----:B------:R-:W-:-:S07]  /*21490*/  IMAD.MOV.U32 R2, RZ, RZ, R14 ;  /* 0x000000ffff027224 */ /* 0x000fce00078e000e */
[----:B------:R-:W-:Y:S05]  /*214a0*/  WARPSYNC.COLLECTIVE R15, `(.L_x_8937) ;  /* 0x000000000f087348 */ /* 0x000fea0003c00000 */
[----:B------:R0:W1:Y:S02]  /*214b0*/  SHFL.IDX P6, R14, R13, R12, R11 ;  /* 0x0000000c0d0e7389 */ /* 0x00006400000c000b */
[----:B01----:R-:W-:Y:S01]  /*214c0*/  ENDCOLLECTIVE ;  /* 0x000000000000791b */ /* 0x003fe20003800000 */
.L_x_8937:
        /* <DEDUP_REMOVED lines=12> */
.L_x_8938:
[----:B------:R-:W-:Y:S02]  /*21590*/  IMAD.MOV.U32 R13, RZ, RZ, R22 ;  /* 0x000000ffff0d7224 */ /* 0x000fe400078e0016 */
[----:B------:R-:W-:Y:S02]  /*215a0*/  IMAD.MOV.U32 R12, RZ, RZ, 0x5 ;  /* 0x00000005ff0c7424 */ /* 0x000fe400078e00ff */
[----:B------:R-:W-:-:S07]  /*215b0*/  IMAD.MOV.U32 R2, RZ, RZ, R14 ;  /* 0x000000ffff027224 */ /* 0x000fce00078e000e */
[----:B------:R-:W-:Y:S05]  /*215c0*/  WARPSYNC.COLLECTIVE R15, `(.L_x_8939) ;  /* 0x000000000f087348 */ /* 0x000fea0003c00000 */
[----:B------:R0:W1:Y:S02]  /*215d0*/  SHFL.IDX P6, R14, R13, R12, R11 ;  /* 0x0000000c0d0e7389 */ /* 0x00006400000c000b */
[----:B01----:R-:W-:Y:S01]  /*215e0*/  ENDCOLLECTIVE ;  /* 0x000000000000791b */ /* 0x003fe20003800000 */
.L_x_8939:
        /* <DEDUP_REMOVED lines=12> */
.L_x_8940:
[----:B------:R-:W-:Y:S02]  /*216b0*/  IMAD.MOV.U32 R13, RZ, RZ, R22 ;  /* 0x000000ffff0d7224 */ /* 0x000fe400078e0016 */
[----:B------:R-:W-:Y:S02]  /*216c0*/  IMAD.MOV.U32 R12, RZ, RZ, 0x6 ;  /* 0x00000006ff0c7424 */ /* 0x000fe400078e00ff */
[----:B------:R-:W-:-:S07]  /*216d0*/  IMAD.MOV.U32 R2, RZ, RZ, R14 ;  /* 0x000000ffff027224 */ /* 0x000fce00078e000e */
[----:B------:R-:W-:Y:S05]  /*216e0*/  WARPSYNC.COLLECTIVE R15, `(.L_x_8941) ;  /* 0x000000000f087348 */ /* 0x000fea0003c00000 */
[----:B------:R0:W1:Y:S02]  /*216f0*/  SHFL.IDX P6, R14, R13, R12, R11 ;  /* 0x0000000c0d0e7389 */ /* 0x00006400000c000b */
[----:B01----:R-:W-:Y:S01]  /*21700*/  ENDCOLLECTIVE ;  /* 0x000000000000791b */ /* 0x003fe20003800000 */
.L_x_8941:
        /* <DEDUP_REMOVED lines=12> */
.L_x_8942:
[----:B------:R-:W-:Y:S02]  /*217d0*/  IMAD.MOV.U32 R13, RZ, RZ, R22 ;  /* 0x000000ffff0d7224 */ /* 0x000fe400078e0016 */
[----:B------:R-:W-:Y:S02]  /*217e0*/  IMAD.MOV.U32 R12, RZ, RZ, 0x7 ;  /* 0x00000007ff0c7424 */ /* 0x000fe400078e00ff */
[----:B------:R-:W-:-:S07]  /*217f0*/  IMAD.MOV.U32 R2, RZ, RZ, R14 ;  /* 0x000000ffff027224 */ /* 0x000fce00078e000e */
[----:B------:R-:W-:Y:S05]  /*21800*/  WARPSYNC.COLLECTIVE R15, `(.L_x_8943) ;  /* 0x000000000f087348 */ /* 0x000fea0003c00000 */
[----:B------:R0:W1:Y:S02]  /*21810*/  SHFL.IDX P6, R14, R13, R12, R11 ;  /* 0x0000000c0d0e7389 */ /* 0x00006400000c000b */
[----:B01----:R-:W-:Y:S01]  /*21820*/  ENDCOLLECTIVE ;  /* 0x000000000000791b */ /* 0x003fe20003800000 */
.L_x_8943:
        /* <DEDUP_REMOVED lines=12> */
.L_x_8944:
[----:B------:R-:W-:Y:S02]  /*218f0*/  IMAD.MOV.U32 R13, RZ, RZ, R21 ;  /* 0x000000ffff0d7224 */ /* 0x000fe400078e0015 */
[----:B------:R-:W-:Y:S02]  /*21900*/  IMAD.MOV.U32 R12, RZ, RZ, RZ ;  /* 0x000000ffff0c7224 */ /* 0x000fe400078e00ff */
[----:B------:R-:W-:-:S07]  /*21910*/  IMAD.MOV.U32 R2, RZ, RZ, R14 ;  /* 0x000000ffff027224 */ /* 0x000fce00078e000e */
[----:B------:R-:W-:Y:S05]  /*21920*/  WARPSYNC.COLLECTIVE R15, `(.L_x_8945) ;  /* 0x000000000f087348 */ /* 0x000fea0003c00000 */
[----:B------:R0:W1:Y:S02]  /*21930*/  SHFL.IDX P6, R14, R13, R12, R11 ;  /* 0x0000000c0d0e7389 */ /* 0x00006400000c000b */
[----:B01----:R-:W-:Y:S01]  /*21940*/  ENDCOLLECTIVE ;  /* 0x000000000000791b */ /* 0x003fe20003800000 */
.L_x_8945:
        /* <DEDUP_REMOVED lines=12> */
.L_x_8946:
[----:B------:R-:W-:Y:S02]  /*21a10*/  IMAD.MOV.U32 R13, RZ, RZ, R21 ;  /* 0x000000ffff0d7224 */ /* 0x000fe400078e0015 */
[----:B------:R-:W-:Y:S02]  /*21a20*/  IMAD.MOV.U32 R12, RZ, RZ, 0x1 ;  /* 0x00000001ff0c7424 */ /* 0x000fe400078e00ff */
[----:B------:R-:W-:-:S07]  /*21a30*/  IMAD.MOV.U32 R2, RZ, RZ, R14 ;  /* 0x000000ffff027224 */ /* 0x000fce00078e000e */
[----:B------:R-:W-:Y:S05]  /*21a40*/  WARPSYNC.COLLECTIVE R15, `(.L_x_8947) ;  /* 0x000000000f087348 */ /* 0x000fea0003c00000 */
[----:B------:R0:W1:Y:S02]  /*21a50*/  SHFL.IDX P6, R14, R13, R12, R11 ;  /* 0x0000000c0d0e7389 */ /* 0x00006400000c000b */
[----:B01----:R-:W-:Y:S01]  /*21a60*/  ENDCOLLECTIVE ;  /* 0x000000000000791b */ /* 0x003fe20003800000 */
.L_x_8947:
        /* <DEDUP_REMOVED lines=13> */
.L_x_8948:
        /* <DEDUP_REMOVED lines=15> */
.L_x_8857:
[----:B--2---:R2:W3:Y:S02]  /*21c30*/  SYNCS.PHASECHK.TRANS64.TRYWAIT P0, [R0+URZ+0x22840], R26 ;  /* 0x0228401a000075a7 */ /* 0x0044e4000800017f */
[----:B---3--:R-:W-:Y:S05]  /*21c40*/  @!P0 NANOSLEEP.SYNCS 0x989680 ;  /* 0x009896800000895d */ /* 0x008fea0003900000 */
[----:B------:R-:W3:Y:S02]  /*21c50*/  @!P0 SYNCS.PHASECHK.TRANS64 P0, [R0+URZ+0x22840], R26 ;  /* 0x0228401a000085a7 */ /* 0x000ee4000800007f */
[----:B---3--:R-:W-:Y:S05]  /*21c60*/  @!P0 BRA `(.L_x_8857) ;  /* 0xfffffffc00f08947 */ /* 0x008fea000383ffff */
[----:B------:R-:W-:Y:S05]  /*21c70*/  BRA `(.L_x_8950) ;  /* 0xffffffa400447947 */ /* 0x000fea000383ffff */
.L_x_8858:
        /* <DEDUP_REMOVED lines=8> */
.L_x_8952:
[----:B------:R-:W-:Y:S05]  /*21d00*/  BSYNC B0 ;  /* 0x0000000000007941 */ /* 0x000fea0003800000 */
.L_x_8951:
        /* <DEDUP_REMOVED lines=8> */
.L_x_8953:
        /* <DEDUP_REMOVED lines=13> */
.L_x_8954:
[----:B------:R-:W-:Y:S02]  /*21e60*/  IMAD.MOV.U32 R13, RZ, RZ, R8 ;  /* 0x000000ffff0d7224 */ /* 0x000fe400078e0008 */
[----:B------:R-:W-:-:S07]  /*21e70*/  IMAD.MOV.U32 R2, RZ, RZ, R14 ;  /* 0x000000ffff027224 */ /* 0x000fce00078e000e */
[----:B------:R-:W-:Y:S05]  /*21e80*/  WARPSYNC.COLLECTIVE R15, `(.L_x_8955) ;  /* 0x000000000f087348 */ /* 0x000fea0003c00000 */
[----:B------:R0:W1:Y:S02]  /*21e90*/  SHFL.IDX P6, R14, R13, R12, R11 ;  /* 0x0000000c0d0e7389 */ /* 0x00006400000c000b */
[----:B01----:R-:W-:Y:S01]  /*21ea0*/  ENDCOLLECTIVE ;  /* 0x000000000000791b */ /* 0x003fe20003800000 */
.L_x_8955:
        /* <DEDUP_REMOVED lines=13> */
.L_x_8956:
[----:B------:R-:W-:Y:S02]  /*21f80*/  IMAD.MOV.U32 R13, RZ, RZ, R8 ;  /* 0x000000ffff0d7224 */ /* 0x000fe400078e0008 */
[----:B------:R-:W-:-:S07]  /*21f90*/  IMAD.MOV.U32 R2, RZ, RZ, R14 ;  /* 0x000000ffff027224 */ /* 0x000fce00078e000e */
[----:B------:R-:W-:Y:S05]  /*21fa0*/  WARPSYNC.COLLECTIVE R15, `(.L_x_8957) ;  /* 0x000000000f087348 */ /* 0x000fea0003c00000 */
[----:B------:R0:W1:Y:S02]  /*21fb0*/  SHFL.IDX P6, R14, R13, R12, R11 ;  /* 0x0000000c0d0e7389 */ /* 0x00006400000c000b */
[----:B01----:R-:W-:Y:S01]  /*21fc0*/  ENDCOLLECTIVE ;  /* 0x000000000000791b */ /* 0x003fe20003800000 */
.L_x_8957:
        /* <DEDUP_REMOVED lines=8> */
.L_x_8958:
        /* <DEDUP_REMOVED lines=11> */
.L_x_8959:
        /* <DEDUP_REMOVED lines=8> */
.L_x_8960:
        /* <DEDUP_REMOVED lines=11> */
.L_x_8961:
        /* <DEDUP_REMOVED lines=8> */
.L_x_8962:
        /* <DEDUP_REMOVED lines=11> */
.L_x_8963:
        /* <DEDUP_REMOVED lines=8> */
.L_x_8964:
        /* <DEDUP_REMOVED lines=10> */
.L_x_8965:
        /* <DEDUP_REMOVED lines=8> */
.L_x_8966:
        /* <DEDUP_REMOVED lines=10> */
.L_x_8967:
[----:B------:R-:W-:Y:S02]  /*225a0*/  IMAD.MOV.U32 R13, RZ, RZ, R6 ;  /* 0x000000ffff0d7224 */ /* 0x000fe400078e0006 */
[----:B------:R-:W-:Y:S01]  /*225b0*/  IMAD.MOV.U32 R12, RZ, RZ, RZ ;  /* 0x000000ffff0c7224 */ /* 0x000fe200078e00ff */
[----:B------:R-:W-:-:S05]  /*225c0*/  @P3 IADD3 R14, P0, R30, R14, RZ ;  /* 0x0000000e1e0e3210 */ /* 0x000fca0007f1e0ff */
[----:B------:R-:W-:-:S08]  /*225d0*/  @P3 IMAD.MOV.U32 R2, RZ, RZ, R14 ;  /* 0x000000ffff023224 */ /* 0x000fd000078e000e */
[----:B------:R-:W-:Y:S05]  /*225e0*/  WARPSYNC.COLLECTIVE R15, `(.L_x_8968) ;  /* 0x000000000f087348 */ /* 0x000fea0003c00000 */
[----:B------:R0:W1:Y:S02]  /*225f0*/  SHFL.IDX P6, R14, R13, R12, R11 ;  /* 0x0000000c0d0e7389 */ /* 0x00006400000c000b */
[----:B01----:R-:W-:Y:S01]  /*22600*/  ENDCOLLECTIVE ;  /* 0x000000000000791b */ /* 0x003fe20003800000 */
.L_x_8968:
        /* <DEDUP_REMOVED lines=11> */
.L_x_8969:
[----:B------:R-:W-:Y:S02]  /*226c0*/  IMAD.MOV.U32 R13, RZ, RZ, R6 ;  /* 0x000000ffff0d7224 */ /* 0x000fe400078e0006 */
[----:B------:R-:W-:Y:S01]  /*226d0*/  IMAD.MOV.U32 R12, RZ, RZ, 0x1 ;  /* 0x00000001ff0c7424 */ /* 0x000fe200078e00ff */
[----:B------:R-:W-:-:S05]  /*226e0*/  @P1 IADD3 R14, P0, R30, R14, RZ ;  /* 0x0000000e1e0e1210 */ /* 0x000fca0007f1e0ff */
[----:B------:R-:W-:-:S08]  /*226f0*/  @P1 IMAD.MOV.U32 R2, RZ, RZ, R14 ;  /* 0x000000ffff021224 */ /* 0x000fd000078e000e */
[----:B------:R-:W-:Y:S05]  /*22700*/  WARPSYNC.COLLECTIVE R15, `(.L_x_8970) ;  /* 0x000000000f087348 */ /* 0x000fea0003c00000 */
[----:B------:R0:W1:Y:S02]  /*22710*/  SHFL.IDX P6, R14, R13, R12, R11 ;  /* 0x0000000c0d0e7389 */ /* 0x00006400000c000b */
[----:B01----:R-:W-:Y:S01]  /*22720*/  ENDCOLLECTIVE ;  /* 0x000000000000791b */ /* 0x003fe20003800000 */
.L_x_8970:
        /* <DEDUP_REMOVED lines=11> */
.L_x_8971:
[----:B------:R-:W-:Y:S05]  /*227e0*/  BRA `(.L_x_8972) ;  /* 0xffffffa000007947 */ /* 0x000fea000383ffff */
.L_x_8863:
        /* <DEDUP_REMOVED lines=9> */
.L_x_8973:
[C---:B------:R-:W-:Y:S01]  /*22880*/  VIADD R7, R19.reuse, 0x10 ;  /* 0x0000001013077836 */ /* 0x040fe20000000000 */
[----:B------:R-:W-:Y:S01]  /*22890*/  ISETP.GE.AND P2, PT, R19, R4, PT ;  /* 0x000000041300720c */ /* 0x000fe20003f46270 */
[----:B------:R-:W-:Y:S02]  /*228a0*/  IMAD.MOV.U32 R13, RZ, RZ, R0 ;  /* 0x000000ffff0d7224 */ /* 0x000fe400078e0000 */
[----:B------:R-:W-:-:S10]  /*228b0*/  IMAD.MOV.U32 R2, RZ, RZ, R14 ;  /* 0x000000ffff027224 */ /* 0x000fd400078e000e */
[----:B------:R-:W-:Y:S05]  /*228c0*/  WARPSYNC.COLLECTIVE R15, `(.L_x_8974) ;  /* 0x000000000f087348 */ /* 0x000fea0003c00000 */
[----:B------:R0:W1:Y:S02]  /*228d0*/  SHFL.IDX P6, R14, R13, R12, R11 ;  /* 0x0000000c0d0e7389 */ /* 0x00006400000c000b */
[----:B01----:R-:W-:Y:S01]  /*228e0*/  ENDCOLLECTIVE ;  /* 0x000000000000791b */ /* 0x003fe20003800000 */
.L_x_8974:
        /* <DEDUP_REMOVED lines=8> */
.L_x_8975:
        /* <DEDUP_REMOVED lines=11> */
.L_x_8976:
[----:B------:R-:W-:Y:S02]  /*22a20*/  IMAD.MOV.U32 R13, RZ, RZ, R5 ;  /* 0x000000ffff0d7224 */ /* 0x000fe400078e0005 */
[----:B------:R-:W-:Y:S01]  /*22a30*/  IMAD.MOV.U32 R12, RZ, RZ, 0x2 ;  /* 0x00000002ff0c7424 */ /* 0x000fe200078e00ff */
[----:B------:R-:W-:-:S13]  /*22a40*/  @!P2 IADD3 R2, P1, R30, R14, RZ ;  /* 0x0000000e1e02a210 */ /* 0x000fda0007f3e0ff */
[----:B------:R-:W-:Y:S05]  /*22a50*/  WARPSYNC.COLLECTIVE R15, `(.L_x_8977) ;  /* 0x000000000f087348 */ /* 0x000fea0003c00000 */
[----:B------:R0:W1:Y:S02]  /*22a60*/  SHFL.IDX P6, R14, R13, R12, R11 ;  /* 0x0000000c0d0e7389 */ /* 0x00006400000c000b */
[----:B01----:R-:W-:Y:S01]  /*22a70*/  ENDCOLLECTIVE ;  /* 0x000000000000791b */ /* 0x003fe20003800000 */
.L_x_8977:
[----:B------:R-:W-:-:S05]  /*22a80*/  @!P2 IMAD.X R3, RZ, RZ, R6, P1 ;  /* 0x000000ffff03a224 */ /* 0x000fca00008e0606 */
        /* <DEDUP_REMOVED lines=11> */
.L_x_8978:
[----:B------:R-:W-:Y:S02]  /*22b40*/  IMAD.MOV.U32 R13, RZ, RZ, R5 ;  /* 0x000000ffff0d7224 */ /* 0x000fe400078e0005 */
[----:B------:R-:W-:Y:S01]  /*22b50*/  IMAD.MOV.U32 R12, RZ, RZ, 0x3 ;  /* 0x00000003ff0c7424 */ /* 0x000fe200078e00ff */
[----:B------:R-:W-:-:S13]  /*22b60*/  @!P2 IADD3 R2, P1, R30, R14, RZ ;  /* 0x0000000e1e02a210 */ /* 0x000fda0007f3e0ff */
[----:B------:R-:W-:Y:S05]  /*22b70*/  WARPSYNC.COLLECTIVE R15, `(.L_x_8979) ;  /* 0x000000000f087348 */ /* 0x000fea0003c00000 */
[----:B------:R0:W1:Y:S02]  /*22b80*/  SHFL.IDX P6, R14, R13, R12, R11 ;  /* 0x0000000c0d0e7389 */ /* 0x00006400000c000b */
[----:B01----:R-:W-:Y:S01]  /*22b90*/  ENDCOLLECTIVE ;  /* 0x000000000000791b */ /* 0x003fe20003800000 */
.L_x_8979:
        /* <DEDUP_REMOVED lines=12> */
.L_x_8980:
[----:B------:R-:W-:Y:S02]  /*22c60*/  IMAD.MOV.U32 R13, RZ, RZ, R5 ;  /* 0x000000ffff0d7224 */ /* 0x000fe400078e0005 */
[----:B------:R-:W-:Y:S01]  /*22c70*/  IMAD.MOV.U32 R12, RZ, RZ, 0x4 ;  /* 0x00000004ff0c7424 */ /* 0x000fe200078e00ff */
[----:B------:R-:W-:-:S13]  /*22c80*/  @!P2 IADD3 R2, P1, R30, R14, RZ ;  /* 0x0000000e1e02a210 */ /* 0x000fda0007f3e0ff */
[----:B------:R-:W-:Y:S05]  /*22c90*/  WARPSYNC.COLLECTIVE R15, `(.L_x_8981) ;  /* 0x000000000f087348 */ /* 0x000fea0003c00000 */
[----:B------:R0:W1:Y:S02]  /*22ca0*/  SHFL.IDX P6, R14, R13, R12, R11 ;  /* 0x0000000c0d0e7389 */ /* 0x00006400000c000b */
[----:B01----:R-:W-:Y:S01]  /*22cb0*/  ENDCOLLECTIVE ;  /* 0x000000000000791b */ /* 0x003fe20003800000 */
.L_x_8981:
        /* <DEDUP_REMOVED lines=12> */
.L_x_8982:
[----:B------:R-:W-:Y:S02]  /*22d80*/  IMAD.MOV.U32 R13, RZ, RZ, R5 ;  /* 0x000000ffff0d7224 */ /* 0x000fe400078e0005 */
[----:B------:R-:W-:Y:S01]  /*22d90*/  IMAD.MOV.U32 R12, RZ, RZ, 0x5 ;  /* 0x00000005ff0c7424 */ /* 0x000fe200078e00ff */
[----:B------:R-:W-:-:S13]  /*22da0*/  @!P2 IADD3 R2, P1, R30, R14, RZ ;  /* 0x0000000e1e02a210 */ /* 0x000fda0007f3e0ff */
[----:B------:R-:W-:Y:S05]  /*22db0*/  WARPSYNC.COLLECTIVE R15, `(.L_x_8983) ;  /* 0x000000000f087348 */ /* 0x000fea0003c00000 */
[----:B------:R0:W1:Y:S02]  /*22dc0*/  SHFL.IDX P6, R14, R13, R12, R11 ;  /* 0x0000000c0d0e7389 */ /* 0x00006400000c000b */
[----:B01----:R-:W-:Y:S01]  /*22dd0*/  ENDCOLLECTIVE ;  /* 0x000000000000791b */ /* 0x003fe20003800000 */
.L_x_8983:
[----:B------:R-:W-:-:S05]  /*22de0*/  @!P2 IMAD.X R3, RZ, RZ, R6, P1 ;  /* 0x000000ffff03a224 */ /* 0x000fca00008e0606 */
[----:B------:R-:W-:Y:S01]  /*22df0*/  @!PT LDS RZ, [RZ] ;  /* 0x00000000fffff984 */ /* 0x000fe20000000800 */
[----:B------:R-:W-:Y:S01]  /*22e00*/  @!PT LDS RZ, [RZ] ;  /* 0x00000000fffff984 */ /* 0x000fe20000000800 */
[----:B------:R-:W-:Y:S01]  /*22e10*/  @!PT LDS RZ, [RZ] ;  /* 0x00000000fffff984 */ /* 0x000fe20000000800 */
[----:B------:R0:W-:Y:S01]  /*22e20*/  @!P2 LDGSTS.E.BYPASS.LTC128B.128 [R8+0x16400], desc[UR54][R2.64], !P0 ;  /* 0x164000000208afae */ /* 0x0001e2000c101d76 */
[----:B------:R-:W-:Y:S01]  /*22e30*/  ISETP.GE.AND P2, PT, R7, R4, PT ;  /* 0x000000040700720c */ /* 0x000fe20003f46270 */
[----:B------:R-:W-:Y:S02]  /*22e40*/  IMAD.MOV.U32 R13, RZ, RZ, R0 ;  /* 0x000000ffff0d7224 */ /* 0x000fe400078e0000 */
[----:B------:R-:W-:-:S10]  /*22e50*/  IMAD.MOV.U32 R6, RZ, RZ, R14 ;  /* 0x000000ffff067224 */ /* 0x000fd400078e000e */
[----:B0-----:R-:W-:Y:S05]  /*22e60*/  WARPSYNC.COLLECTIVE R15, `(.L_x_8984) ;  /* 0x000000000f087348 */ /* 0x001fea0003c00000 */
[----:B------:R1:W2:Y:S02]  /*22e70*/  SHFL.IDX P6, R14, R13, R12, R11 ;  /* 0x0000000c0d0e7389 */ /* 0x0002a400000c000b */
[----:B012---:R-:W-:Y:S01]  /*22e80*/  ENDCOLLECTIVE ;  /* 0x000000000000791b */ /* 0x007fe20003800000 */
.L_x_8984:
[----:B------:R-:W-:Y:S02]  /*22e90*/  IMAD.MOV.U32 R13, RZ, RZ, R5 ;  /* 0x000000ffff0d7224 */ /* 0x000fe400078e0005 */
[----:B------:R-:W-:Y:S01]  /*22ea0*/  IMAD.MOV.U32 R12, RZ, RZ, 0x6 ;  /* 0x00000006ff0c7424 */ /* 0x000fe200078e00ff */
[----:B------:R-:W-:-:S13]  /*22eb0*/  @!P2 IADD3 R2, P1, R30, R14, RZ ;  /* 0x0000000e1e02a210 */ /* 0x000fda0007f3e0ff */
[----:B------:R-:W-:Y:S05]  /*22ec0*/  WARPSYNC.COLLECTIVE R15, `(.L_x_8985) ;  /* 0x000000000f087348 */ /* 0x000fea0003c00000 */
[----:B------:R0:W1:Y:S02]  /*22ed0*/  SHFL.IDX P6, R14, R13, R12, R11 ;  /* 0x0000000c0d0e7389 */ /* 0x00006400000c000b */
[----:B01----:R-:W-:Y:S01]  /*22ee0*/  ENDCOLLECTIVE ;  /* 0x000000000000791b */ /* 0x003fe20003800000 */
.L_x_8985:
[----:B------:R-:W-:-:S05]  /*22ef0*/  @!P2 IMAD.X R3, RZ, RZ, R6, P1 ;  /* 0x000000ffff03a224 */ /* 0x000fca00008e0606 */
[----:B------:R-:W-:Y:S01]  /*22f00*/  @!PT LDS RZ, [RZ] ;  /* 0x00000000fffff984 */ /* 0x000fe20000000800 */
[----:B------:R-:W-:Y:S01]  /*22f10*/  @!PT LDS RZ, [RZ] ;  /* 0x00000000fffff984 */ /* 0x000fe20000000800 */
[----:B------:R-:W-:Y:S01]  /*22f20*/  @!PT LDS RZ, [RZ] ;  /* 0x00000000fffff984 */ /* 0x000fe20000000800 */
[----:B------:R0:W-:Y:S01]  /*22f30*/  @!P2 LDGSTS.E.BYPASS.LTC128B.128 [R8+0x16c00], desc[UR54][R2.64], !P0 ;  /* 0x16c000000208afae */ /* 0x0001e2000c101d76 */
[----:B------:R-:W-:Y:S02]  /*22f40*/  IMAD.MOV.U32 R13, RZ, RZ, R0 ;  /* 0x000000ffff0d7224 */ /* 0x000fe400078e0000 */
[----:B0-----:R-:W-:Y:S02]  /*22f50*/  VIADD R3, R19, 0x60 ;  /* 0x0000006013037836 */ /* 0x001fe40000000000 */
[----:B------:R-:W-:-:S03]  /*22f60*/  IMAD.MOV.U32 R6, RZ, RZ, R14 ;  /* 0x000000ffff067224 */ /* 0x000fc600078e000e */
[----:B------:R-:W-:-:S13]  /*22f70*/  ISETP.GE.AND P2, PT, R3, R4, PT ;  /* 0x000000040300720c */ /* 0x000fda0003f46270 */
[----:B------:R-:W-:Y:S05]  /*22f80*/  WARPSYNC.COLLECTIVE R15, `(.L_x_8986) ;  /* 0x000000000f087348 */ /* 0x000fea0003c00000 */
[----:B------:R0:W1:Y:S02]  /*22f90*/  SHFL.IDX P6, R14, R13, R12, R11 ;  /* 0x0000000c0d0e7389 */ /* 0x00006400000c000b */
[----:B01----:R-:W-:Y:S01]  /*22fa0*/  ENDCOLLECTIVE ;  /* 0x000000000000791b */ /* 0x003fe20003800000 */
.L_x_8986:
[----:B------:R-:W-:Y:S02]  /*22fb0*/  IMAD.MOV.U32 R13, RZ, RZ, R5 ;  /* 0x000000ffff0d7224 */ /* 0x000fe400078e0005 */
[----:B------:R-:W-:Y:S01]  /*22fc0*/  IMAD.MOV.U32 R12, RZ, RZ, 0x7 ;  /* 0x00000007ff0c7424 */ /* 0x000fe200078e00ff */
[----:B------:R-:W-:-:S13]  /*22fd0*/  @!P2 IADD3 R2, P1, R30, R14, RZ ;  /* 0x0000000e1e02a210 */ /* 0x000fda0007f3e0ff */
[----:B------:R-:W-:Y:S05]  /*22fe0*/  WARPSYNC.COLLECTIVE R15, `(.L_x_8987) ;  /* 0x000000000f087348 */ /* 0x000fea0003c00000 */
[----:B------:R0:W1:Y:S02]  /*22ff0*/  SHFL.IDX P6, R14, R13, R12, R11 ;  /* 0x0000000c0d0e7389 */ /* 0x00006400000c000b */
[----:B01----:R-:W-:Y:S01]  /*23000*/  ENDCOLLECTIVE ;  /* 0x000000000000791b */ /* 0x003fe20003800000 */
.L_x_8987:
        /* <DEDUP_REMOVED lines=10> */
.L_x_8988:
[----:B------:R-:W-:Y:S05]  /*230b0*/  BRA `(.L_x_8989) ;  /* 0xffffffa000547947 */ /* 0x000fea000383ffff */
.L_x_8866:
[----:B0-----:R0:W1:Y:S02]  /*230c0*/  SYNCS.PHASECHK.TRANS64.TRYWAIT P0, [R17+URZ+0x22820], R0 ;  /* 0x02282000110075a7 */ /* 0x001064000800017f */
[----:B-1----:R-:W-:Y:S05]  /*230d0*/  @!P0 NANOSLEEP.SYNCS 0x989680 ;  /* 0x009896800000895d */ /* 0x002fea0003900000 */
[----:B------:R-:W1:Y:S02]  /*230e0*/  @!P0 SYNCS.PHASECHK.TRANS64 P0, [R17+URZ+0x22820], R0 ;  /* 0x02282000110085a7 */ /* 0x000e64000800007f */
[----:B-1----:R-:W-:Y:S05]  /*230f0*/  @!P0 BRA `(.L_x_8866) ;  /* 0xfffffffc00f08947 */ /* 0x002fea000383ffff */
[----:B------:R-:W-:Y:S05]  /*23100*/  BRA `(.L_x_8990) ;  /* 0xffffffa000b07947 */ /* 0x000fea000383ffff */
.L_x_8870:
[----:B0-----:R0:W1:Y:S02]  /*23110*/  SYNCS.PHASECHK.TRANS64.TRYWAIT P0, [R0+URZ+0x22880], R28 ;  /* 0x0228801c000075a7 */ /* 0x001064000800017f */
[----:B-1----:R-:W-:Y:S05]  /*23120*/  @!P0 NANOSLEEP.SYNCS 0x989680 ;  /* 0x009896800000895d */ /* 0x002fea0003900000 */
[----:B------:R-:W1:Y:S02]  /*23130*/  @!P0 SYNCS.PHASECHK.TRANS64 P0, [R0+URZ+0x22880], R28 ;  /* 0x0228801c000085a7 */ /* 0x000e64000800007f */
[----:B-1----:R-:W-:Y:S05]  /*23140*/  @!P0 BRA `(.L_x_8870) ;  /* 0xfffffffc00f08947 */ /* 0x002fea000383ffff */
[----:B------:R-:W-:Y:S05]  /*23150*/  BRA `(.L_x_8991) ;  /* 0xffffffa400dc7947 */ /* 0x000fea000383ffff */
.L_x_8871:
        /* <DEDUP_REMOVED lines=8> */
.L_x_8993:
[----:B------:R-:W-:Y:S05]  /*231e0*/  BSYNC B0 ;  /* 0x0000000000007941 */ /* 0x000fea0003800000 */
.L_x_8992:
        /* <DEDUP_REMOVED lines=9> */
.L_x_8994:
[----:B------:R-:W-:Y:S02]  /*23280*/  IMAD.MOV.U32 R13, RZ, RZ, R4 ;  /* 0x000000ffff0d7224 */ /* 0x000fe400078e0004 */
[----:B------:R-:W-:Y:S02]  /*23290*/  IMAD.MOV.U32 R12, RZ, RZ, 0x1 ;  /* 0x00000001ff0c7424 */ /* 0x000fe400078e00ff */
[----:B------:R-:W-:-:S07]  /*232a0*/  IMAD.MOV.U32 R2, RZ, RZ, R14 ;  /* 0x000000ffff027224 */ /* 0x000fce00078e000e */
[----:B------:R-:W-:Y:S05]  /*232b0*/  WARPSYNC.COLLECTIVE R15, `(.L_x_8995) ;  /* 0x000000000f087348 */ /* 0x000fea0003c00000 */
[----:B------:R0:W1:Y:S02]  /*232c0*/  SHFL.IDX P6, R14, R13, R12, R11 ;  /* 0x0000000c0d0e7389 */ /* 0x00006400000c000b */
[----:B01----:R-:W-:Y:S01]  /*232d0*/  ENDCOLLECTIVE ;  /* 0x000000000000791b */ /* 0x003fe20003800000 */
.L_x_8995:
        /* <DEDUP_REMOVED lines=11> */
.L_x_8996:
        /* <DEDUP_REMOVED lines=8> */
.L_x_8997:
        /* <DEDUP_REMOVED lines=9> */
.L_x_8998:
        /* <DEDUP_REMOVED lines=9> */
.L_x_8999:
        /* <DEDUP_REMOVED lines=9> */
.L_x_9000:
[----:B------:R-:W-:Y:S02]  /*235c0*/  IMAD.MOV.U32 R13, RZ, RZ, R4 ;  /* 0x000000ffff0d7224 */ /* 0x000fe400078e0004 */
[----:B------:R-:W-:Y:S02]  /*235d0*/  IMAD.MOV.U32 R12, RZ, RZ, 0x4 ;  /* 0x00000004ff0c7424 */ /* 0x000fe400078e00ff */
[----:B------:R-:W-:-:S07]  /*235e0*/  IMAD.MOV.U32 R2, RZ, RZ, R14 ;  /* 0x000000ffff027224 */ /* 0x000fce00078e000e */
[----:B------:R-:W-:Y:S05]  /*235f0*/  WARPSYNC.COLLECTIVE R15, `(.L_x_9001) ;  /* 0x000000000f087348 */ /* 0x000fea0003c00000 */
[----:B------:R0:W1:Y:S02]  /*23600*/  SHFL.IDX P6, R14, R13, R12, R11 ;  /* 0x0000000c0d0e7389 */ /* 0x00006400000c000b */
[----:B01----:R-:W-:Y:S01]  /*23610*/  ENDCOLLECTIVE ;  /* 0x000000000000791b */ /* 0x003fe20003800000 */
.L_x_9001:
        /* <DEDUP_REMOVED lines=11> */
.L_x_9002:
[----:B------:R-:W-:Y:S02]  /*236d0*/  IMAD.MOV.U32 R13, RZ, RZ, R4 ;  /* 0x000000ffff0d7224 */ /* 0x000fe400078e0004 */
[----:B------:R-:W-:Y:S02]  /*236e0*/  IMAD.MOV.U32 R12, RZ, RZ, 0x5 ;  /* 0x00000005ff0c7424 */ /* 0x000fe400078e00ff */
[----:B------:R-:W-:-:S07]  /*236f0*/  IMAD.MOV.U32 R2, RZ, RZ, R14 ;  /* 0x000000ffff027224 */ /* 0x000fce00078e000e */
[----:B------:R-:W-:Y:S05]  /*23700*/  WARPSYNC.COLLECTIVE R15, `(.L_x_9003) ;  /* 0x000000000f087348 */ /* 0x000fea0003c00000 */
[----:B------:R0:W1:Y:S02]  /*23710*/  SHFL.IDX P6, R14, R13, R12, R11 ;  /* 0x0000000c0d0e7389 */ /* 0x00006400000c000b */
[----:B01----:R-:W-:Y:S01]  /*23720*/  ENDCOLLECTIVE ;  /* 0x000000000000791b */ /* 0x003fe20003800000 */
.L_x_9003:
        /* <DEDUP_REMOVED lines=11> */
.L_x_9004:
[----:B------:R-:W-:Y:S02]  /*237e0*/  IMAD.MOV.U32 R13, RZ, RZ, R4 ;  /* 0x000000ffff0d7224 */ /* 0x000fe400078e0004 */
[----:B------:R-:W-:Y:S02]  /*237f0*/  IMAD.MOV.U32 R12, RZ, RZ, 0x6 ;  /* 0x00000006ff0c7424 */ /* 0x000fe400078e00ff */
[----:B------:R-:W-:-:S07]  /*23800*/  IMAD.MOV.U32 R2, RZ, RZ, R14 ;  /* 0x000000ffff027224 */ /* 0x000fce00078e000e */
[----:B------:R-:W-:Y:S05]  /*23810*/  WARPSYNC.COLLECTIVE R15, `(.L_x_9005) ;  /* 0x000000000f087348 */ /* 0x000fea0003c00000 */
[----:B------:R0:W1:Y:S02]  /*23820*/  SHFL.IDX P6, R14, R13, R12, R11 ;  /* 0x0000000c0d0e7389 */ /* 0x00006400000c000b */
[----:B01----:R-:W-:Y:S01]  /*23830*/  ENDCOLLECTIVE ;  /* 0x000000000000791b */ /* 0x003fe20003800000 */
.L_x_9005:
        /* <DEDUP_REMOVED lines=11> */
.L_x_9006:
[----:B------:R-:W-:Y:S02]  /*238f0*/  IMAD.MOV.U32 R13, RZ, RZ, R4 ;  /* 0x000000ffff0d7224 */ /* 0x000fe400078e0004 */
[----:B------:R-:W-:Y:S02]  /*23900*/  IMAD.MOV.U32 R12, RZ, RZ, 0x7 ;  /* 0x00000007ff0c7424 */ /* 0x000fe400078e00ff */
[----:B------:R-:W-:-:S07]  /*23910*/  IMAD.MOV.U32 R2, RZ, RZ, R14 ;  /* 0x000000ffff027224 */ /* 0x000fce00078e000e */
[----:B------:R-:W-:Y:S05]  /*23920*/  WARPSYNC.COLLECTIVE R15, `(.L_x_9007) ;  /* 0x000000000f087348 */ /* 0x000fea0003c00000 */
[----:B------:R0:W1:Y:S02]  /*23930*/  SHFL.IDX P6, R14, R13, R12, R11 ;  /* 0x0000000c0d0e7389 */ /* 0x00006400000c000b */
[----:B01----:R-:W-:Y:S01]  /*23940*/  ENDCOLLECTIVE ;  /* 0x000000000000791b */ /* 0x003fe20003800000 */
.L_x_9007:
        /* <DEDUP_REMOVED lines=11> */
.L_x_9008:
[----:B------:R-:W-:Y:S02]  /*23a00*/  IMAD.MOV.U32 R13, RZ, RZ, R20 ;  /* 0x000000ffff0d7224 */ /* 0x000fe400078e0014 */
[----:B------:R-:W-:Y:S02]  /*23a10*/  IMAD.MOV.U32 R12, RZ, RZ, RZ ;  /* 0x000000ffff0c7224 */ /* 0x000fe400078e00ff */
[----:B------:R-:W-:-:S07]  /*23a20*/  IMAD.MOV.U32 R21, RZ, RZ, R14 ;  /* 0x000000ffff157224 */ /* 0x000fce00078e000e */
[----:B------:R-:W-:Y:S05]  /*23a30*/  WARPSYNC.COLLECTIVE R15, `(.L_x_9009) ;  /* 0x000000000f087348 */ /* 0x000fea0003c00000 */
[----:B------:R0:W1:Y:S02]  /*23a40*/  SHFL.IDX P6, R14, R13, R12, R11 ;  /* 0x0000000c0d0e7389 */ /* 0x00006400000c000b */
[----:B01----:R-:W-:Y:S01]  /*23a50*/  ENDCOLLECTIVE ;  /* 0x000000000000791b */ /* 0x003fe20003800000 */
.L_x_9009:
        /* <DEDUP_REMOVED lines=11> */
.L_x_9010:
[----:B------:R-:W-:Y:S02]  /*23b10*/  IMAD.MOV.U32 R13, RZ, RZ, R20 ;  /* 0x000000ffff0d7224 */ /* 0x000fe400078e0014 */
[----:B------:R-:W-:Y:S02]  /*23b20*/  IMAD.MOV.U32 R12, RZ, RZ, 0x1 ;  /* 0x00000001ff0c7424 */ /* 0x000fe400078e00ff */
[----:B------:R-:W-:-:S07]  /*23b30*/  IMAD.MOV.U32 R5, RZ, RZ, R14 ;  /* 0x000000ffff057224 */ /* 0x000fce00078e000e */
[----:B------:R-:W-:Y:S05]  /*23b40*/  WARPSYNC.COLLECTIVE R15, `(.L_x_9011) ;  /* 0x000000000f087348 */ /* 0x000fea0003c00000 */
[----:B------:R0:W1:Y:S02]  /*23b50*/  SHFL.IDX P6, R14, R13, R12, R11 ;  /* 0x0000000c0d0e7389 */ /* 0x00006400000c000b */
[----:B01----:R-:W-:Y:S01]  /*23b60*/  ENDCOLLECTIVE ;  /* 0x000000000000791b */ /* 0x003fe20003800000 */
.L_x_9011:
        /* <DEDUP_REMOVED lines=11> */
.L_x_9012:
[----:B------:R-:W-:Y:S01]  /*23c20*/  IMAD.MOV.U32 R2, RZ, RZ, R14 ;  /* 0x000000ffff027224 */ /* 0x000fe200078e000e */
[----:B------:R-:W-:Y:S06]  /*23c30*/  BRA `(.L_x_9013) ;  /* 0xffffffa000787947 */ /* 0x000fec000383ffff */
.L_x_8876:
[----:B--2---:R2:W3:Y:S02]  /*23c40*/  SYNCS.PHASECHK.TRANS64.TRYWAIT P0, [R0+URZ+0x22840], R28 ;  /* 0x0228401c000075a7 */ /* 0x0044e4000800017f */
[----:B---3--:R-:W-:Y:S05]  /*23c50*/  @!P0 NANOSLEEP.SYNCS 0x989680 ;  /* 0x009896800000895d */ /* 0x008fea0003900000 */
[----:B------:R-:W3:Y:S02]  /*23c60*/  @!P0 SYNCS.PHASECHK.TRANS64 P0, [R0+URZ+0x22840], R28 ;  /* 0x0228401c000085a7 */ /* 0x000ee4000800007f */
[----:B---3--:R-:W-:Y:S05]  /*23c70*/  @!P0 BRA `(.L_x_8876) ;  /* 0xfffffffc00f08947 */ /* 0x008fea000383ffff */
[----:B------:R-:W-:Y:S05]  /*23c80*/  BRA `(.L_x_9014) ;  /* 0xffffffa000c87947 */ /* 0x000fea000383ffff */
.L_x_8877:
        /* <DEDUP_REMOVED lines=8> */
.L_x_9016:
[----:B------:R-:W-:Y:S05]  /*23d10*/  BSYNC B0 ;  /* 0x0000000000007941 */ /* 0x000fea0003800000 */
.L_x_9015:
        /* <DEDUP_REMOVED lines=8> */
.L_x_9017:
[----:B------:R-:W-:Y:S02]  /*23da0*/  IMAD.MOV.U32 R13, RZ, RZ, R4 ;  /* 0x000000ffff0d7224 */ /* 0x000fe400078e0004 */
[----:B------:R-:W-:Y:S02]  /*23db0*/  IMAD.MOV.U32 R12, RZ, RZ, 0x1 ;  /* 0x00000001ff0c7424 */ /* 0x000fe400078e00ff */
[----:B------:R-:W-:-:S07]  /*23dc0*/  IMAD.MOV.U32 R2, RZ, RZ, R14 ;  /* 0x000000ffff027224 */ /* 0x000fce00078e000e */
[----:B------:R-:W-:Y:S05]  /*23dd0*/  WARPSYNC.COLLECTIVE R15, `(.L_x_9018) ;  /* 0x000000000f087348 */ /* 0x000fea0003c00000 */
[----:B------:R0:W1:Y:S02]  /*23de0*/  SHFL.IDX P6, R14, R13, R12, R11 ;  /* 0x0000000c0d0e7389 */ /* 0x00006400000c000b */
[----:B01----:R-:W-:Y:S01]  /*23df0*/  ENDCOLLECTIVE ;  /* 0x000000000000791b */ /* 0x003fe20003800000 */
.L_x_9018:
        /* <DEDUP_REMOVED lines=11> */
.L_x_9019:
        /* <DEDUP_REMOVED lines=8> */
.L_x_9020:
        /* <DEDUP_REMOVED lines=9> */
.L_x_9021:
        /* <DEDUP_REMOVED lines=9> */
.L_x_9022:
        /* <DEDUP_REMOVED lines=9> */
.L_x_9023:
[----:B------:R-:W-:Y:S02]  /*240e0*/  IMAD.MOV.U32 R13, RZ, RZ, R4 ;  /* 0x000000ffff0d7224 */ /* 0x000fe400078e0004 */
[----:B------:R-:W-:Y:S01]  /*240f0*/  IMAD.MOV.U32 R12, RZ, RZ, 0x4 ;  /* 0x00000004ff0c7424 */ /* 0x000fe200078e00ff */
[----:B------:R-:W-:-:S13]  /*24100*/  IADD3 R2, P0, R30, R14, RZ ;  /* 0x0000000e1e027210 */ /* 0x000fda0007f1e0ff */
[----:B------:R-:W-:Y:S05]  /*24110*/  WARPSYNC.COLLECTIVE R15, `(.L_x_9024) ;  /* 0x000000000f087348 */ /* 0x000fea0003c00000 */
[----:B------:R0:W1:Y:S02]  /*24120*/  SHFL.IDX P6, R14, R13, R12, R11 ;  /* 0x0000000c0d0e7389 */ /* 0x00006400000c000b */
[----:B01----:R-:W-:Y:S01]  /*24130*/  ENDCOLLECTIVE ;  /* 0x000000000000791b */ /* 0x003fe20003800000 */
.L_x_9024:
        /* <DEDUP_REMOVED lines=10> */
.L_x_9025:
[----:B------:R-:W-:Y:S02]  /*241e0*/  IMAD.MOV.U32 R13, RZ, RZ, R4 ;  /* 0x000000ffff0d7224 */ /* 0x000fe400078e0004 */
[----:B------:R-:W-:Y:S01]  /*241f0*/  IMAD.MOV.U32 R12, RZ, RZ, 0x5 ;  /* 0x00000005ff0c7424 */ /* 0x000fe200078e00ff */
[----:B------:R-:W-:-:S13]  /*24200*/  IADD3 R2, P0, R30, R14, RZ ;  /* 0x0000000e1e027210 */ /* 0x000fda0007f1e0ff */
[----:B------:R-:W-:Y:S05]  /*24210*/  WARPSYNC.COLLECTIVE R15, `(.L_x_9026) ;  /* 0x000000000f087348 */ /* 0x000fea0003c00000 */
[----:B------:R0:W1:Y:S02]  /*24220*/  SHFL.IDX P6, R14, R13, R12, R11 ;  /* 0x0000000c0d0e7389 */ /* 0x00006400000c000b */
[----:B01----:R-:W-:Y:S01]  /*24230*/  ENDCOLLECTIVE ;  /* 0x000000000000791b */ /* 0x003fe20003800000 */
.L_x_9026:
        /* <DEDUP_REMOVED lines=10> */
.L_x_9027:
[----:B------:R-:W-:Y:S02]  /*242e0*/  IMAD.MOV.U32 R13, RZ, RZ, R4 ;  /* 0x000000ffff0d7224 */ /* 0x000fe400078e0004 */
[----:B------:R-:W-:Y:S01]  /*242f0*/  IMAD.MOV.U32 R12, RZ, RZ, 0x6 ;  /* 0x00000006ff0c7424 */ /* 0x000fe200078e00ff */
[----:B------:R-:W-:-:S13]  /*24300*/  IADD3 R2, P0, R30, R14, RZ ;  /* 0x0000000e1e027210 */ /* 0x000fda0007f1e0ff */
[----:B------:R-:W-:Y:S05]  /*24310*/  WARPSYNC.COLLECTIVE R15, `(.L_x_9028) ;  /* 0x000000000f087348 */ /* 0x000fea0003c00000 */
[----:B------:R0:W1:Y:S02]  /*24320*/  SHFL.IDX P6, R14, R13, R12, R11 ;  /* 0x0000000c0d0e7389 */ /* 0x00006400000c000b */
[----:B01----:R-:W-:Y:S01]  /*24330*/  ENDCOLLECTIVE ;  /* 0x000000000000791b */ /* 0x003fe20003800000 */
.L_x_9028:
        /* <DEDUP_REMOVED lines=10> */
.L_x_9029:
[----:B------:R-:W-:Y:S02]  /*243e0*/  IMAD.MOV.U32 R13, RZ, RZ, R4 ;  /* 0x000000ffff0d7224 */ /* 0x000fe400078e0004 */
[----:B------:R-:W-:Y:S02]  /*243f0*/  IMAD.MOV.U32 R12, RZ, RZ, 0x7 ;  /* 0x00000007ff0c7424 */ /* 0x000fe400078e00ff */
[----:B------:R-:W-:-:S07]  /*24400*/  IMAD.MOV.U32 R2, RZ, RZ, R14 ;  /* 0x000000ffff027224 */ /* 0x000fce00078e000e */
[----:B------:R-:W-:Y:S05]  /*24410*/  WARPSYNC.COLLECTIVE R15, `(.L_x_9030) ;  /* 0x000000000f087348 */ /* 0x000fea0003c00000 */
[----:B------:R0:W1:Y:S02]  /*24420*/  SHFL.IDX P6, R14, R13, R12, R11 ;  /* 0x0000000c0d0e7389 */ /* 0x00006400000c000b */
[----:B01----:R-:W-:Y:S01]  /*24430*/  ENDCOLLECTIVE ;  /* 0x000000000000791b */ /* 0x003fe20003800000 */
.L_x_9030:
        /* <DEDUP_REMOVED lines=11> */
.L_x_9031:
[----:B------:R-:W-:Y:S02]  /*244f0*/  IMAD.MOV.U32 R13, RZ, RZ, R8 ;  /* 0x000000ffff0d7224 */ /* 0x000fe400078e0008 */
[----:B------:R-:W-:Y:S02]  /*24500*/  IMAD.MOV.U32 R12, RZ, RZ, RZ ;  /* 0x000000ffff0c7224 */ /* 0x000fe400078e00ff */
[----:B------:R-:W-:-:S07]  /*24510*/  IMAD.MOV.U32 R9, RZ, RZ, R14 ;  /* 0x000000ffff097224 */ /* 0x000fce00078e000e */
[----:B------:R-:W-:Y:S05]  /*24520*/  WARPSYNC.COLLECTIVE R15, `(.L_x_9032) ;  /* 0x000000000f087348 */ /* 0x000fea0003c00000 */
[----:B------:R0:W1:Y:S02]  /*24530*/  SHFL.IDX P6, R14, R13, R12, R11 ;  /* 0x0000000c0d0e7389 */ /* 0x00006400000c000b */
[----:B01----:R-:W-:Y:S01]  /*24540*/  ENDCOLLECTIVE ;  /* 0x000000000000791b */ /* 0x003fe20003800000 */
.L_x_9032:
        /* <DEDUP_REMOVED lines=11> */
.L_x_9033:
[----:B------:R-:W-:Y:S02]  /*24600*/  IMAD.MOV.U32 R13, RZ, RZ, R8 ;  /* 0x000000ffff0d7224 */ /* 0x000fe400078e0008 */
[----:B------:R-:W-:Y:S02]  /*24610*/  IMAD.MOV.U32 R12, RZ, RZ, 0x1 ;  /* 0x00000001ff0c7424 */ /* 0x000fe400078e00ff */
[----:B------:R-:W-:-:S07]  /*24620*/  IMAD.MOV.U32 R5, RZ, RZ, R14 ;  /* 0x000000ffff057224 */ /* 0x000fce00078e000e */
[----:B------:R-:W-:Y:S05]  /*24630*/  WARPSYNC.COLLECTIVE R15, `(.L_x_9034) ;  /* 0x000000000f087348 */ /* 0x000fea0003c00000 */
[----:B------:R0:W1:Y:S02]  /*24640*/  SHFL.IDX P6, R14, R13, R12, R11 ;  /* 0x0000000c0d0e7389 */ /* 0x00006400000c000b */
[----:B01----:R-:W-:Y:S01]  /*24650*/  ENDCOLLECTIVE ;  /* 0x000000000000791b */ /* 0x003fe20003800000 */
.L_x_9034:
        /* <DEDUP_REMOVED lines=11> */
.L_x_9035:
[----:B------:R-:W-:Y:S05]  /*24710*/  BRA `(.L_x_9036) ;  /* 0xffffff9c00647947 */ /* 0x000fea000383ffff */
.L_x_8882:
[----:B0-----:R0:W1:Y:S02]  /*24720*/  SYNCS.PHASECHK.TRANS64.TRYWAIT P2, [R3+URZ+0x22870], R0 ;  /* 0x02287000030075a7 */ /* 0x001064000804017f */
[----:B-1----:R-:W-:Y:S05]  /*24730*/  @!P2 NANOSLEEP.SYNCS 0x989680 ;  /* 0x009896800000a95d */ /* 0x002fea0003900000 */
[----:B------:R-:W1:Y:S02]  /*24740*/  @!P2 SYNCS.PHASECHK.TRANS64 P2, [R3+URZ+0x22870], R0 ;  /* 0x022870000300a5a7 */ /* 0x000e64000804007f */
[----:B-1----:R-:W-:Y:S05]  /*24750*/  @!P2 BRA `(.L_x_8882) ;  /* 0xfffffffc00f0a947 */ /* 0x002fea000383ffff */
[----:B------:R-:W-:Y:S05]  /*24760*/  BRA `(.L_x_9037) ;  /* 0xffffff9c00c87947 */ /* 0x000fea000383ffff */
.L_x_8884:
[----:B0-----:R0:W1:Y:S02]  /*24770*/  SYNCS.PHASECHK.TRANS64.TRYWAIT P2, [R3+URZ+0x22860], R0 ;  /* 0x02286000030075a7 */ /* 0x001064000804017f */
[----:B-1----:R-:W-:Y:S05]  /*24780*/  @!P2 NANOSLEEP.SYNCS 0x989680 ;  /* 0x009896800000a95d */ /* 0x002fea0003900000 */
[----:B------:R-:W1:Y:S02]  /*24790*/  @!P2 SYNCS.PHASECHK.TRANS64 P2, [R3+URZ+0x22860], R0 ;  /* 0x022860000300a5a7 */ /* 0x000e64000804007f */
[----:B-1----:R-:W-:Y:S05]  /*247a0*/  @!P2 BRA `(.L_x_8884) ;  /* 0xfffffffc00f0a947 */ /* 0x002fea000383ffff */
[----:B------:R-:W-:Y:S05]  /*247b0*/  BRA `(.L_x_9038) ;  /* 0xffffff9c00d87947 */ /* 0x000fea000383ffff */
.L_x_8892:
[----:B-1----:R1:W2:Y:S02]  /*247c0*/  SYNCS.PHASECHK.TRANS64.TRYWAIT P1, [R2+URZ+0x22870], R3 ;  /* 0x02287003020075a7 */ /* 0x0022a4000802017f */
[----:B--2---:R-:W-:Y:S05]  /*247d0*/  @!P1 NANOSLEEP.SYNCS 0x989680 ;  /* 0x009896800000995d */ /* 0x004fea0003900000 */
[----:B------:R-:W2:Y:S02]  /*247e0*/  @!P1 SYNCS.PHASECHK.TRANS64 P1, [R2+URZ+0x22870], R3 ;  /* 0x02287003020095a7 */ /* 0x000ea4000802007f */
[----:B--2---:R-:W-:Y:S05]  /*247f0*/  @!P1 BRA `(.L_x_8892) ;  /* 0xfffffffc00f09947 */ /* 0x004fea000383ffff */
[----:B------:R-:W-:Y:S05]  /*24800*/  BRA `(.L_x_9039) ;  /* 0xffffffa400c87947 */ /* 0x000fea000383ffff */
.L_x_8894:
[----:B0-----:R0:W1:Y:S02]  /*24810*/  SYNCS.PHASECHK.TRANS64.TRYWAIT P1, [R2+URZ+0x22860], R3 ;  /* 0x02286003020075a7 */ /* 0x001064000802017f */
[----:B-1----:R-:W-:Y:S05]  /*24820*/  @!P1 NANOSLEEP.SYNCS 0x989680 ;  /* 0x009896800000995d */ /* 0x002fea0003900000 */
[----:B------:R-:W1:Y:S02]  /*24830*/  @!P1 SYNCS.PHASECHK.TRANS64 P1, [R2+URZ+0x22860], R3 ;  /* 0x02286003020095a7 */ /* 0x000e64000802007f */
[----:B-1----:R-:W-:Y:S05]  /*24840*/  @!P1 BRA `(.L_x_8894) ;  /* 0xfffffffc00f09947 */ /* 0x002fea000383ffff */
[----:B------:R-:W-:Y:S05]  /*24850*/  BRA `(.L_x_9040) ;  /* 0xffffffa400d47947 */ /* 0x000fea000383ffff */
.L_x_8908:
[----:B0-----:R0:W1:Y:S02]  /*24860*/  SYNCS.PHASECHK.TRANS64.TRYWAIT P0, [R5+URZ+0x22820], R0 ;  /* 0x02282000050075a7 */ /* 0x001064000800017f */
[----:B-1----:R-:W-:Y:S05]  /*24870*/  @!P0 NANOSLEEP.SYNCS 0x989680 ;  /* 0x009896800000895d */ /* 0x002fea0003900000 */
[----:B------:R-:W1:Y:S02]  /*24880*/  @!P0 SYNCS.PHASECHK.TRANS64 P0, [R5+URZ+0x22820], R0 ;  /* 0x02282000050085a7 */ /* 0x000e64000800007f */
[----:B-1----:R-:W-:Y:S05]  /*24890*/  @!P0 BRA `(.L_x_8908) ;  /* 0xfffffffc00f08947 */ /* 0x002fea000383ffff */
[----:B------:R-:W-:Y:S05]  /*248a0*/  BRA `(.L_x_9041) ;  /* 0xffffffbc00d07947 */ /* 0x000fea000383ffff */
.L_x_8909:
        /* <DEDUP_REMOVED lines=11> */
.L_x_9043:
[----:B------:R-:W-:Y:S05]  /*24960*/  BSYNC B0 ;  /* 0x0000000000007941 */ /* 0x000fea0003800000 */
.L_x_9042:
[----:B------:R-:W-:Y:S05]  /*24970*/  BRA `(.L_x_9044) ;  /* 0xffffffbc00b87947 */ /* 0x000fea000383ffff */
.L_x_8912:
[----:B------:R-:W-:Y:S01]  /*24980*/  BSSY B1, `(.L_x_9045) ;  /* 0x0000006000017945 */ /* 0x000fe20003800000 */
[----:B------:R-:W-:-:S07]  /*24990*/  IMAD.MOV.U32 R15, RZ, RZ, -0x1 ;  /* 0xffffffffff0f7424 */ /* 0x000fce00078e00ff */
[----:B0-----:R-:W-:Y:S05]  /*249a0*/  WARPSYNC.COLLECTIVE R15, `(.L_x_9046) ;  /* 0x000000000f0c7348 */ /* 0x001fea0003c00000 */
[----:B------:R-:W-:Y:S02]  /*249b0*/  ELECT P6, UR62, PT ;  /* 0x00000000003e782f */ /* 0x000fe400038c0000 */
[----:B------:R-:W-:Y:S01]  /*249c0*/  MOV R14, UR62 ;  /* 0x0000003e000e7c02 */ /* 0x000fe20008000f00 */
[----:B0-----:R-:W-:Y:S10]  /*249d0*/  ENDCOLLECTIVE ;  /* 0x000000000000791b */ /* 0x001ff40003800000 */
.L_x_9046:
[----:B------:R-:W-:Y:S05]  /*249e0*/  BSYNC B1 ;  /* 0x0000000000017941 */ /* 0x000fea0003800000 */
.L_x_9045:
[----:B------:R-:W-:Y:S05]  /*249f0*/  BRA `(.L_x_9047) ;  /* 0xffffffbc00b07947 */ /* 0x000fea000383ffff */
.L_x_8914:
[----:B0-----:R0:W1:Y:S02]  /*24a00*/  SYNCS.PHASECHK.TRANS64.TRYWAIT P1, [R3+URZ+0x22840], R2 ;  /* 0x02284002030075a7 */ /* 0x001064000802017f */
[----:B-1----:R-:W-:Y:S05]  /*24a10*/  @!P1 NANOSLEEP.SYNCS 0x989680 ;  /* 0x009896800000995d */ /* 0x002fea0003900000 */
[----:B------:R-:W1:Y:S02]  /*24a20*/  @!P1 SYNCS.PHASECHK.TRANS64 P1, [R3+URZ+0x22840], R2 ;  /* 0x02284002030095a7 */ /* 0x000e64000802007f */
[----:B-1----:R-:W-:Y:S05]  /*24a30*/  @!P1 BRA `(.L_x_8914) ;  /* 0xfffffffc00f09947 */ /* 0x002fea000383ffff */
[----:B------:R-:W-:Y:S05]  /*24a40*/  BRA `(.L_x_9048) ;  /* 0xffffffbc00d07947 */ /* 0x000fea000383ffff */
.L_x_8916:
[----:B-1----:R1:W2:Y:S02]  /*24a50*/  SYNCS.PHASECHK.TRANS64.TRYWAIT P1, [R31+URZ+0x22840], R0 ;  /* 0x022840001f0075a7 */ /* 0x0022a4000802017f */
[----:B--2---:R-:W-:Y:S05]  /*24a60*/  @!P1 NANOSLEEP.SYNCS 0x989680 ;  /* 0x009896800000995d */ /* 0x004fea0003900000 */
[----:B------:R-:W2:Y:S02]  /*24a70*/  @!P1 SYNCS.PHASECHK.TRANS64 P1, [R31+URZ+0x22840], R0 ;  /* 0x022840001f0095a7 */ /* 0x000ea4000802007f */
[----:B--2---:R-:W-:Y:S05]  /*24a80*/  @!P1 BRA `(.L_x_8916) ;  /* 0xfffffffc00f09947 */ /* 0x004fea000383ffff */
[----:B------:R-:W-:Y:S05]  /*24a90*/  BRA `(.L_x_9049) ;  /* 0xffffffbc00dc7947 */ /* 0x000fea000383ffff */
.L_x_8918:
[----:B--2---:R2:W3:Y:S02]  /*24aa0*/  SYNCS.PHASECHK.TRANS64.TRYWAIT P1, [R3+URZ+0x22860], R2 ;  /* 0x02286002030075a7 */ /* 0x0044e4000802017f */
[----:B---3--:R-:W-:Y:S05]  /*24ab0*/  @!P1 NANOSLEEP.SYNCS 0x989680 ;  /* 0x009896800000995d */ /* 0x008fea0003900000 */
[----:B------:R-:W3:Y:S02]  /*24ac0*/  @!P1 SYNCS.PHASECHK.TRANS64 P1, [R3+URZ+0x22860], R2 ;  /* 0x02286002030095a7 */ /* 0x000ee4000802007f */
[----:B---3--:R-:W-:Y:S05]  /*24ad0*/  @!P1 BRA `(.L_x_8918) ;  /* 0xfffffffc00f09947 */ /* 0x008fea000383ffff */
[----:B------:R-:W-:Y:S05]  /*24ae0*/  BRA `(.L_x_9050) ;  /* 0xffffffbc00d87947 */ /* 0x000fea000383ffff */
.L_x_8920:
[----:B---3--:R3:W4:Y:S02]  /*24af0*/  SYNCS.PHASECHK.TRANS64.TRYWAIT P1, [R31+URZ+0x22860], R0 ;  /* 0x022860001f0075a7 */ /* 0x008724000802017f */
[----:B----4-:R-:W-:Y:S05]  /*24b00*/  @!P1 NANOSLEEP.SYNCS 0x989680 ;  /* 0x009896800000995d */ /* 0x010fea0003900000 */
[----:B------:R-:W4:Y:S02]  /*24b10*/  @!P1 SYNCS.PHASECHK.TRANS64 P1, [R31+URZ+0x22860], R0 ;  /* 0x022860001f0095a7 */ /* 0x000f24000802007f */
[----:B----4-:R-:W-:Y:S05]  /*24b20*/  @!P1 BRA `(.L_x_8920) ;  /* 0xfffffffc00f09947 */ /* 0x010fea000383ffff */
[----:B------:R-:W-:Y:S05]  /*24b30*/  BRA `(.L_x_9051) ;  /* 0xffffffbc00d47947 */ /* 0x000fea000383ffff */
.L_x_8922:
[----:B----4-:R4:W0:Y:S02]  /*24b40*/  SYNCS.PHASECHK.TRANS64.TRYWAIT P1, [R3+URZ+0x22880], R2 ;  /* 0x02288002030075a7 */ /* 0x010824000802017f */
[----:B0-----:R-:W-:Y:S05]  /*24b50*/  @!P1 NANOSLEEP.SYNCS 0x989680 ;  /* 0x009896800000995d */ /* 0x001fea0003900000 */
[----:B------:R-:W0:Y:S02]  /*24b60*/  @!P1 SYNCS.PHASECHK.TRANS64 P1, [R3+URZ+0x22880], R2 ;  /* 0x02288002030095a7 */ /* 0x000e24000802007f */
[----:B0-----:R-:W-:Y:S05]  /*24b70*/  @!P1 BRA `(.L_x_8922) ;  /* 0xfffffffc00f09947 */ /* 0x001fea000383ffff */
[----:B------:R-:W-:Y:S05]  /*24b80*/  BRA `(.L_x_9052) ;  /* 0xffffffbc00d07947 */ /* 0x000fea000383ffff */
.L_x_9053:
        /* <DEDUP_REMOVED lines=15> */
.L_x_16288:


//--------------------- .text._ZN7cutlass13device_kernelIN5flash11enable_sm90INS1_16FlashAttnFwdSm90INS1_25CollectiveMainloopFwdSm90ILi2EN4cute5tupleIJNS5_1CILi1EEES8_S8_EEENS6_IJNS7_ILi128EEENS7_ILi160EEESA_EEELi128ENS_12float_e4m3_tEfNS_4arch4Sm90ELb0ELb1ELb1ELb1ELb1ELb1ELb0ELb1ELb1ELb1ELb1ELb0EEENS1_21CollectiveEpilogueFwdINS6_IJSA_SA_SB_EEES9_NS_10bfloat16_tESF_Li256ELb1ELb1ELb1ELb1EEENS1_36VarlenDynamicPersistentTileSchedulerILi128ELi160ELi256ELi128ELb1ELb1ELb1ELb1ELb0ELb1EEEEEEEEEvNT_6ParamsE --------------------------
	.section	.text._ZN7cutlass13device_kernelIN5flash11enable_sm90INS1_16FlashAttnFwdSm90INS1_25CollectiveMainloopFwdSm90ILi2EN4cute5tupleIJNS5_1CILi1EEES8_S8_EEENS6_IJNS7_ILi128EEENS7_ILi160EEESA_EEELi128ENS_12float_e4m3_tEfNS_4arch4Sm90ELb0ELb1ELb1ELb1ELb1ELb1ELb0ELb1ELb1ELb1ELb1ELb0EEENS1_21CollectiveEpilogueFwdINS6_IJSA_SA_SB_EEES9_NS_10bfloat16_tESF_Li256ELb1ELb1ELb1ELb1EEENS1_36VarlenDynamicPersistentTileSchedulerILi128ELi160ELi256ELi128ELb1ELb1ELb1ELb1ELb0ELb1EEEEEEEEEvNT_6ParamsE,"ax",@progbits
	.align	128
.text._ZN7cutlass13device_kernelIN5flash11enable_sm90INS1_16FlashAttnFwdSm90INS1_25CollectiveMainloopFwdSm90ILi2EN4cute5tupleIJNS5_1CILi1EEES8_S8_EEENS6_IJNS7_ILi128EEENS7_ILi160EEESA_EEELi128ENS_12float_e4m3_tEfNS_4arch4Sm90ELb0ELb1ELb1ELb1ELb1ELb1ELb0ELb1ELb1ELb1ELb1ELb0EEENS1_21CollectiveEpilogueFwdINS6_IJSA_SA_SB_EEES9_NS_10bfloat16_tESF_Li256ELb1ELb1ELb1ELb1EEENS1_36VarlenDynamicPersistentTileSchedulerILi128ELi160ELi256ELi128ELb1ELb1ELb1ELb1ELb0ELb1EEEEEEEEEvNT_6ParamsE:
        .type           _ZN7cutlass13device_kernelIN5flash11enable_sm90INS1_16FlashAttnFwdSm90INS1_25CollectiveMainloopFwdSm90ILi2EN4cute5tupleIJNS5_1CILi1EEES8_S8_EEENS6_IJNS7_ILi128EEENS7_ILi160EEESA_EEELi128ENS_12float_e4m3_tEfNS_4arch4Sm90ELb0ELb1ELb1ELb1ELb1ELb1ELb0ELb1ELb1ELb1ELb1ELb0EEENS1_21CollectiveEpilogueFwdINS6_IJSA_SA_SB_EEES9_NS_10bfloat16_tESF_Li256ELb1ELb1ELb1ELb1EEENS1_36VarlenDynamicPersistentTileSchedulerILi128ELi160ELi256ELi128ELb1ELb1ELb1ELb1ELb0ELb1EEEEEEEEEvNT_6ParamsE,@function
        .size           _ZN7cutlass13device_kernelIN5flash11enable_sm90INS1_16FlashAttnFwdSm90INS1_25CollectiveMainloopFwdSm90ILi2EN4cute5tupleIJNS5_1CILi1EEES8_S8_EEENS6_IJNS7_ILi128EEENS7_ILi160EEESA_EEELi128ENS_12float_e4m3_tEfNS_4arch4Sm90ELb0ELb1ELb1ELb1ELb1ELb1ELb0ELb1ELb1ELb1ELb1ELb0EEENS1_21CollectiveEpilogueFwdINS6_IJSA_SA_SB_EEES9_NS_10bfloat16_tESF_Li256ELb1ELb1ELb1ELb1EEENS1_36VarlenDynamicPersistentTileSchedulerILi128ELi160ELi256ELi128ELb1ELb1ELb1ELb1ELb0ELb1EEEEEEEEEvNT_6ParamsE,(.L_x_16289 - _ZN7cutlass13device_kernelIN5flash11enable_sm90INS1_16FlashAttnFwdSm90INS1_25CollectiveMainloopFwdSm90ILi2EN4cute5tupleIJNS5_1CILi1EEES8_S8_EEENS6_IJNS7_ILi128EEENS7_ILi160EEESA_EEELi128ENS_12float_e4m3_tEfNS_4arch4Sm90ELb0ELb1ELb1ELb1ELb1ELb1ELb0ELb1ELb1ELb1ELb1ELb0EEENS1_21CollectiveEpilogueFwdINS6_IJSA_SA_SB_EEES9_NS_10bfloat16_tESF_Li256ELb1ELb1ELb1ELb1EEENS1_36VarlenDynamicPersistentTileSchedulerILi128ELi160ELi256ELi128ELb1ELb1ELb1ELb1ELb0ELb1EEEEEEEEEvNT_6ParamsE)
        .other          _ZN7cutlass13device_kernelIN5flash11enable_sm90INS1_16FlashAttnFwdSm90INS1_25CollectiveMainloopFwdSm90ILi2EN4cute5tupleIJNS5_1CILi1EEES8_S8_EEENS6_IJNS7_ILi128EEENS7_ILi160EEESA_EEELi128ENS_12float_e4m3_tEfNS_4arch4Sm90ELb0ELb1ELb1ELb1ELb1ELb1ELb0ELb1ELb1ELb1ELb1ELb0EEENS1_21CollectiveEpilogueFwdINS6_IJSA_SA_SB_EEES9_NS_10bfloat16_tESF_Li256ELb1ELb1ELb1ELb1EEENS1_36VarlenDynamicPersistentTileSchedulerILi128ELi160ELi256ELi128ELb1ELb1ELb1ELb1ELb0ELb1EEEEEEEEEvNT_6ParamsE,@"STO_CUDA_ENTRY STV_DEFAULT"
_ZN7cutlass13device_kernelIN5flash11enable_sm90INS1_16FlashAttnFwdSm90INS1_25CollectiveMainloopFwdSm90ILi2EN4cute5tupleIJNS5_1CILi1EEES8_S8_EEENS6_IJNS7_ILi128EEENS7_ILi160EEESA_EEELi128ENS_12float_e4m3_tEfNS_4arch4Sm90ELb0ELb1ELb1ELb1ELb1ELb1ELb0ELb1ELb1ELb1ELb1ELb0EEENS1_21CollectiveEpilogueFwdINS6_IJSA_SA_SB_EEES9_NS_10bfloat16_tESF_Li256ELb1ELb1ELb1ELb1EEENS1_36VarlenDynamicPersistentTileSchedulerILi128ELi160ELi256ELi128ELb1ELb1ELb1ELb1ELb0ELb1EEEEEEEEEvNT_6ParamsE:
        /* <DEDUP_REMOVED lines=17> */
.L_x_9055:
[----:B------:R-:W-:Y:S05]  /*0110*/  BSYNC B0 ;  /* 0x0000000000007941 */ /* 0x000fea0003800000 */
.L_x_9054:
        /* <DEDUP_REMOVED lines=40> */
.L_x_9056:
        /* <DEDUP_REMOVED lines=22> */
.L_x_9057:
        /* <DEDUP_REMOVED lines=18> */
.L_x_9058:
        /* <DEDUP_REMOVED lines=22> */
.L_x_9059:
        /* <DEDUP_REMOVED lines=23> */
.L_x_9060:
        /* <DEDUP_REMOVED lines=9> */
.L_x_9063:
[----:B------:R-:W-:-:S08]  /*0980*/  NOP ;  /* 0x0000000000007918 */ /* 0x000fd00000000000 */
[----:B------:R-:W0:Y:S02]  /*0990*/  USETMAXREG.TRY_ALLOC.CTAPOOL UP0, 0xe8 ;  /* 0x000000e8000079c8 */ /* 0x000e240008000600 */
[----:B0-----:R-:W-:-:S13]  /*09a0*/  PLOP3.LUT P0, PT, PT, PT, UP0, 0x80, 0x0 ;  /* 0x000000000000781c */ /* 0x001fda0003f0f008 */
[----:B------:R-:W-:Y:S05]  /*09b0*/  @!P0 BRA `(.L_x_9063) ;  /* 0xfffffffc00f08947 */ /* 0x000fea000383ffff */
[----:B------:R-:W2:Y:S01]  /*09c0*/  S2R R0, SR_TID.X ;  /* 0x0000000000007919 */ /* 0x000ea20000002100 */
[----:B------:R-:W-:Y:S01]  /*09d0*/  MOV R17, 0x400 ;  /* 0x0000040000117802 */ /* 0x000fe20000000f00 */
[----:B------:R-:W-:Y:S01]  /*09e0*/  ULDC UR4, c[0x0][0xc3c] ;  /* 0x00030f0000047ab9 */ /* 0x000fe20000000800 */
[----:B------:R-:W-:Y:S02]  /*09f0*/  LOP3.LUT R22, R22, 0xffffffdf, RZ, 0xc0, !PT ;  /* 0xffffffdf16167812 */ /* 0x000fe400078ec0ff */
[----:B--2---:R-:W-:Y:S02]  /*0a00*/  SHF.R.U32.HI R2, RZ, 0x7, R0 ;  /* 0x00000007ff027819 */ /* 0x004fe40000011600 */
[----:B------:R-:W0:Y:S01]  /*0a10*/  S2R R0, SR_CgaCtaId ;  /* 0x0000000000007919 */ /* 0x000e220000008800 */
[----:B------:R-:W-:Y:S06]  /*0a20*/  BAR.ARV 0x8, 0x180 ;  /* 0x0206000000007b1d */ /* 0x000fec0000002000 */
[----:B------:R-:W-:-:S13]  /*0a30*/  ISETP.NE.AND P0, PT, R2, 0x1, PT ;  /* 0x000000010200780c */ /* 0x000fda0003f05270 */
[----:B------:R-:W-:Y:S06]  /*0a40*/  @!P0 BAR.ARV 0x9, 0x100 ;  /* 0x0244000000008b1d */ /* 0x000fec0000002000 */
[----:B------:R-:W-:Y:S02]  /*0a50*/  @P0 LOP3.LUT R22, R22, 0x20, RZ, 0xfc, !PT ;  /* 0x0000002016160812 */ /* 0x000fe400078efcff */
        /* <DEDUP_REMOVED lines=24> */
[----:B------:R-:W-:Y:S01]  /*0be0*/  SHF.R.S32.HI R7, RZ, 0x4, R4 ;  /* 0x00000004ff077819 */ /* 0x000fe20000011404 */
[----:B------:R-:W-:Y:S01]  /*0bf0*/  IMAD.IADD R9, R5, 0x1, -R10 ;  /* 0x0000000105097824 */ /* 0x000fe200078e0a0a */
[----:B------:R-:W-:Y:S02]  /*0c00*/  SHF.R.S32.HI R6, RZ, 0x5, R6 ;  /* 0x00000005ff067819 */ /* 0x000fe40000011406 */
[----:B------:R-:W-:Y:S01]  /*0c10*/  LOP3.LUT R2, R2, 0x3fffffe, RZ, 0xc0, !PT ;  /* 0x03fffffe02027812 */ /* 0x000fe200078ec0ff */
[----:B------:R-:W-:Y:S01]  /*0c20*/  IMAD.SHL.U32 R3, R3, 0x20, RZ ;  /* 0x0000002003037824 */ /* 0x000fe200078e00ff */
[----:B------:R-:W-:-:S02]  /*0c30*/  LOP3.LUT R5, R4, 0x3fffff0, RZ, 0xc0, !PT ;  /* 0x03fffff004057812 */ /* 0x000fc400078ec0ff */
[----:B------:R-:W-:Y:S01]  /*0c40*/  LEA.HI R4, R4, R7, RZ, 0x1 ;  /* 0x0000000704047211 */ /* 0x000fe200078f08ff */
[----:B------:R-:W-:Y:S02]  /*0c50*/  IMAD R9, R6, 0x10, R9 ;  /* 0x0000001006097824 */ /* 0x000fe400078e0209 */
[----:B------:R-:W-:Y:S01]  /*0c60*/  IMAD.IADD R2, R14, 0x1, -R2 ;  /* 0x000000010e027824 */ /* 0x000fe200078e0a02 */
[----:B------:R-:W-:Y:S01]  /*0c70*/  LOP3.LUT R4, R4, 0x1ffffffe, RZ, 0xc0, !PT ;  /* 0x1ffffffe04047812 */ /* 0x000fe200078ec0ff */
[----:B------:R-:W-:Y:S01]  /*0c80*/  IMAD.IADD R5, R12, 0x1, -R5 ;  /* 0x000000010c057824 */ /* 0x000fe200078e0a05 */
[----:B------:R-:W-:Y:S01]  /*0c90*/  LOP3.LUT R212, R3, 0xfffffc00, RZ, 0xc0, !PT ;  /* 0xfffffc0003d47812 */ /* 0x000fe200078ec0ff */
[----:B------:R-:W-:Y:S01]  /*0ca0*/  IMAD R6, R2, 0x40, R9 ;  /* 0x0000004002067824 */ /* 0x000fe200078e0209 */
[----:B------:R-:W-:Y:S01]  /*0cb0*/  LEA.HI R2, R0, R12, RZ, 0x2 ;  /* 0x0000000c00027211 */ /* 0x000fe200078f10ff */
[----:B------:R-:W-:Y:S02]  /*0cc0*/  IMAD.IADD R4, R7, 0x1, -R4 ;  /* 0x0000000107047824 */ /* 0x000fe400078e0a04 */
        /* <DEDUP_REMOVED lines=8> */
[----:B------:R-:W-:Y:S01]  /*0d50*/  IMAD.IADD R5, R12, 0x1, -R0 ;  /* 0x000000010c057824 */ /* 0x000fe200078e0a00 */
[----:B0-----:R-:W-:Y:S02]  /*0d60*/  SHF.R.S32.HI R3, RZ, 0x1f, R2 ;  /* 0x0000001fff037819 */ /* 0x001fe40000011402 */
[----:B------:R-:W-:-:S02]  /*0d70*/  SHF.R.S32.HI R2, RZ, 0x3, R4 ;  /* 0x00000003ff027819 */ /* 0x000fc40000011404 */
[----:B------:R-:W-:Y:S01]  /*0d80*/  SHF.R.S32.HI R2, RZ, 0x1f, R9 ;  /* 0x0000001fff027819 */ /* 0x000fe20000011409 */
[----:B------:R-:W-:Y:S01]  /*0d90*/  IMAD.IADD R222, R12, 0x1, -R222 ;  /* 0x000000010cde7824 */ /* 0x000fe200078e0ade */
[----:B------:R-:W-:Y:S01]  /*0da0*/  LEA.HI R3, R3, R194, RZ, 0x3 ;  /* 0x000000c203037211 */ /* 0x000fe200078f18ff */
[----:B------:R-:W-:Y:S01]  /*0db0*/  IMAD.SHL.U32 R209, R9, 0x80, RZ ;  /* 0x0000008009d17824 */ /* 0x000fe200078e00ff */
[----:B------:R-:W-:Y:S02]  /*0dc0*/  LEA.HI R0, R5, R5, RZ, 0x1 ;  /* 0x0000000505007211 */ /* 0x000fe400078f08ff */
[----:B------:R-:W-:Y:S01]  /*0dd0*/  LEA.HI R2, R2, R9, RZ, 0x3 ;  /* 0x0000000902027211 */ /* 0x000fe200078f18ff */
[----:B------:R-:W-:Y:S01]  /*0de0*/  IMAD.SHL.U32 R211, R222, 0x8, RZ ;  /* 0x00000008ded37824 */ /* 0x000fe200078e00ff */
[----:B------:R-:W-:Y:S01]  /*0df0*/  LOP3.LUT R3, R3, 0xfffffff8, RZ, 0xc0, !PT ;  /* 0xfffffff803037812 */ /* 0x000fe200078ec0ff */
[----:B------:R-:W-:Y:S01]  /*0e00*/  VIADD R7, R194, 0x80 ;  /* 0x00000080c2077836 */ /* 0x000fe20000000000 */
[----:B------:R-:W-:Y:S01]  /*0e10*/  LOP3.LUT R0, R0, 0x1ffffffe, RZ, 0xc0, !PT ;  /* 0x1ffffffe00007812 */ /* 0x000fe200078ec0ff */
[----:B------:R-:W-:Y:S01]  /*0e20*/  IMAD.SHL.U32 R18, R5, 0x10, RZ ;  /* 0x0000001005127824 */ /* 0x000fe200078e00ff */
[----:B------:R-:W-:Y:S01]  /*0e30*/  LOP3.LUT R209, R209, 0x380, RZ, 0xc0, !PT ;  /* 0x00000380d1d17812 */ /* 0x000fe200078ec0ff */
[----:B------:R-:W-:Y:S01]  /*0e40*/  IMAD.SHL.U32 R2, R2, 0x80, RZ ;  /* 0x0000008002027824 */ /* 0x000fe200078e00ff */
[----:B------:R-:W-:Y:S01]  /*0e50*/  LOP3.LUT R8, R8, 0x7ffffffc, RZ, 0xc0, !PT ;  /* 0x7ffffffc08087812 */ /* 0x000fe200078ec0ff */
[----:B------:R-:W-:Y:S01]  /*0e60*/  IMAD.IADD R213, R194, 0x1, -R3 ;  /* 0x00000001c2d57824 */ /* 0x000fe200078e0a03 */
[----:B------:R-:W-:Y:S01]  /*0e70*/  SHF.R.S32.HI R3, RZ, 0x1f, R211 ;  /* 0x0000001fff037819 */ /* 0x000fe200000114d3 */
[C---:B------:R-:W-:Y:S01]  /*0e80*/  IMAD.SHL.U32 R188, R5.reuse, 0x8, RZ ;  /* 0x0000000805bc7824 */ /* 0x040fe200078e00ff */
[----:B------:R-:W-:Y:S01]  /*0e90*/  SHF.R.S32.HI R4, RZ, 0x1f, R7 ;  /* 0x0000001fff047819 */ /* 0x000fe20000011407 */
[----:B------:R-:W-:Y:S01]  /*0ea0*/  IMAD.IADD R0, R5, 0x1, -R0 ;  /* 0x0000000105007824 */ /* 0x000fe200078e0a00 */
[----:B------:R-:W-:-:S02]  /*0eb0*/  SHF.R.U32.HI R5, RZ, 0x3, R209 ;  /* 0x00000003ff057819 */ /* 0x000fc400000116d1 */
[----:B------:R-:W-:Y:S02]  /*0ec0*/  LOP3.LUT R3, R209, 0x70, R18, 0xf8, !PT ;  /* 0x00000070d1037812 */ /* 0x000fe400078ef812 */
[----:B------:R-:W-:Y:S01]  /*0ed0*/  LOP3.LUT R214, R2, 0xfffffc00, RZ, 0xc0, !PT ;  /* 0xfffffc0002d67812 */ /* 0x000fe200078ec0ff */
[----:B------:R-:W-:Y:S01]  /*0ee0*/  IMAD.IADD R8, R11, 0x1, -R8 ;  /* 0x000000010b087824 */ /* 0x000fe200078e0a08 */
[----:B------:R-:W-:Y:S02]  /*0ef0*/  LEA.HI R4, R4, R7, RZ, 0x3 ;  /* 0x0000000704047211 */ /* 0x000fe400078f18ff */
[----:B------:R-:W-:Y:S01]  /*0f00*/  LOP3.LUT R2, R214, R3, R5, 0xf6, !PT ;  /* 0x00000003d6027212 */ /* 0x000fe200078ef605 */
[----:B------:R-:W-:Y:S02]  /*0f10*/  IMAD.SHL.U32 R200, R8, 0x2, RZ ;  /* 0x0000000208c87824 */ /* 0x000fe400078e00ff */
[----:B------:R-:W-:Y:S02]  /*0f20*/  IMAD.SHL.U32 R4, R4, 0x80, RZ ;  /* 0x0000008004047824 */ /* 0x000fe400078e00ff */
[----:B------:R-:W-:-:S02]  /*0f30*/  IMAD.IADD R2, R17, 0x1, R2 ;  /* 0x0000000111027824 */ /* 0x000fc400078e0202 */
[----:B------:R-:W-:Y:S02]  /*0f40*/  IMAD.SHL.U32 R210, R7, 0x80, RZ ;  /* 0x0000008007d27824 */ /* 0x000fe400078e00ff */
[----:B------:R-:W-:Y:S02]  /*0f50*/  VIADD R23, R18, 0x40 ;  /* 0x0000004012177836 */ /* 0x000fe40000000000 */
[----:B------:R-:W-:Y:S02]  /*0f60*/  VIADD R216, R211, 0x40 ;  /* 0x00000040d3d87836 */ /* 0x000fe40000000000 */
[----:B------:R-:W-:Y:S01]  /*0f70*/  VIADD R3, R200, 0x78 ;  /* 0x00000078c8037836 */ /* 0x000fe20000000000 */
[----:B------:R-:W-:Y:S01]  /*0f80*/  STL [R1+0x2c], R6 ;  /* 0x00002c0601007387 */ /* 0x000fe20000100800 */
[----:B------:R-:W-:Y:S01]  /*0f90*/  LOP3.LUT R215, R4, 0xfffffc00, RZ, 0xc0, !PT ;  /* 0xfffffc0004d77812 */ /* 0x000fe200078ec0ff */
[----:B------:R-:W-:Y:S01]  /*0fa0*/  IMAD.MOV.U32 R228, RZ, RZ, RZ ;  /* 0x000000ffffe47224 */ /* 0x000fe200078e00ff */
[----:B------:R-:W-:Y:S01]  /*0fb0*/  CS2R R190, SRZ ;  /* 0x0000000000be7805 */ /* 0x000fe2000001ff00 */
[----:B------:R0:W-:Y:S01]  /*0fc0*/  STL [R1+0x20], R2 ;  /* 0x0000200201007387 */ /* 0x0001e20000100800 */
[----:B------:R-:W-:Y:S01]  /*0fd0*/  IMAD.MOV.U32 R201, RZ, RZ, RZ ;  /* 0x000000ffffc97224 */ /* 0x000fe200078e00ff */
[----:B------:R-:W-:Y:S01]  /*0fe0*/  LOP3.LUT R210, R210, 0x380, RZ, 0xc0, !PT ;  /* 0x00000380d2d27812 */ /* 0x000fe200078ec0ff */
[----:B------:R-:W-:Y:S01]  /*0ff0*/  IMAD.MOV.U32 R192, RZ, RZ, RZ ;  /* 0x000000ffffc07224 */ /* 0x000fe200078e00ff */
[----:B------:R-:W-:Y:S01]  /*1000*/  SHF.R.S32.HI R19, RZ, 0x1f, R18 ;  /* 0x0000001fff137819 */ /* 0x000fe20000011412 */
[----:B------:R-:W-:Y:S01]  /*1010*/  VIADD R196, R188, 0x20 ;  /* 0x00000020bcc47836 */ /* 0x000fe20000000000 */
[----:B------:R-:W-:Y:S01]  /*1020*/  SHF.R.S32.HI R193, RZ, 0x1f, R23 ;  /* 0x0000001fffc17819 */ /* 0x000fe20000011417 */
[----:B------:R-:W-:Y:S01]  /*1030*/  VIADD R4, R200, 0x70 ;  /* 0x00000070c8047836 */ /* 0x000fe20000000000 */
[----:B------:R-:W-:Y:S01]  /*1040*/  SHF.R.S32.HI R5, RZ, 0x1f, R216 ;  /* 0x0000001fff057819 */ /* 0x000fe200000114d8 */
[----:B------:R-:W-:Y:S01]  /*1050*/  IMAD R208, R0, 0x8, R6 ;  /* 0x0000000800d07824 */ /* 0x000fe200078e0206 */
[----:B0-----:R-:W-:-:S02]  /*1060*/  SHF.R.S32.HI R2, RZ, 0x1f, R3 ;  /* 0x0000001fff027819 */ /* 0x001fc40000011403 */
[----:B--2---:R-:W-:-:S07]  /*1070*/  LOP3.LUT R198, R13, 0x1, RZ, 0xfc, !PT ;  /* 0x000000010dc67812 */ /* 0x004fce00078efcff */
.L_x_9318:
[----:B------:R-:W-:Y:S05]  /*1080*/  YIELD ;  /* 0x0000000000007946 */ /* 0x000fea0003800000 */
[----:B------:R-:W-:Y:S01]  /*1090*/  ULDC.64 UR4, c[0x0][0xa28] ;  /* 0x00028a0000047ab9 */ /* 0x000fe20000000a00 */
[----:B012-4-:R-:W0:Y:S01]  /*10a0*/  LDC.64 R4, c[0x0][0xa08] ;  /* 0x00028200ff047b82 */ /* 0x017e220000000a00 */
        /* <DEDUP_REMOVED lines=30> */
[----:B-1----:R-:W-:Y:S06]  /*1290*/  @P2 BRA `(.L_x_9065) ;  /* 0x0000000000242947 */ /* 0x002fec0003800000 */
        /* <DEDUP_REMOVED lines=9> */
.L_x_9065:
        /* <DEDUP_REMOVED lines=11> */
[----:B0-----:R-:W-:-:S05]  /*13e0*/  IMAD.WIDE R4, R207, 0x4, R4 ;  /* 0x00000004cf047825 */ /* 0x001fca00078e0204 */
[----:B------:R0:W5:Y:S01]  /*13f0*/  LDG.E R28, desc[UR60][R4.64] ;  /* 0x0000003c041c7981 */ /* 0x000162000c1e1900 */
[----:B------:R-:W-:Y:S05]  /*1400*/  BRA `(.L_x_9067) ;  /* 0x0000000000107947 */ /* 0x000fea0003800000 */
.L_x_9066:
[----:B------:R-:W-:Y:S05]  /*1410*/  @!P0 BRA `(.L_x_9067) ;  /* 0x00000000000c8947 */ /* 0x000fea0003800000 */
[----:B------:R-:W2:Y:S04]  /*1420*/  LDG.E R3, desc[UR60][R8.64] ;  /* 0x0000003c08037981 */ /* 0x000ea8000c1e1900 */
[----:B------:R-:W2:Y:S02]  /*1430*/  LDG.E R28, desc[UR60][R8.64+0x4] ;  /* 0x0000043c081c7981 */ /* 0x000ea4000c1e1900 */
[----:B--2---:R-:W-:-:S07]  /*1440*/  IMAD.IADD R28, R28, 0x1, -R3 ;  /* 0x000000011c1c7824 */ /* 0x004fce00078e0a03 */
.L_x_9067:
[----:B------:R-:W-:Y:S01]  /*1450*/  ULDC.64 UR4, c[0x0][0xa10] ;  /* 0x0002840000047ab9 */ /* 0x000fe20000000a00 */
[----:B------:R-:W1:Y:S01]  /*1460*/  LDC R8, c[0x0][0x448] ;  /* 0x00011200ff087b82 */ /* 0x000e620000000800 */
[----:B------:R-:W-:-:S04]  /*1470*/  ISETP.NE.U32.AND P0, PT, RZ, UR4, PT ;  /* 0x00000004ff007c0c */ /* 0x000fc8000bf05070 */
[----:B------:R-:W-:Y:S01]  /*1480*/  ISETP.NE.AND.EX P0, PT, RZ, UR5, PT, P0 ;  /* 0x00000005ff007c0c */ /* 0x000fe2000bf05300 */
[----:B------:R-:W-:Y:S02]  /*1490*/  ULDC.64 UR4, c[0x0][0xa30] ;  /* 0x00028c0000047ab9 */ /* 0x000fe40000000a00 */
[----:B------:R-:W-:Y:S01]  /*14a0*/  ISETP.NE.U32.AND P1, PT, RZ, UR4, PT ;  /* 0x00000004ff007c0c */ /* 0x000fe2000bf25070 */
[----:B-----5:R-:W-:Y:S01]  /*14b0*/  IMAD.MOV.U32 R24, RZ, RZ, R28 ;  /* 0x000000ffff187224 */ /* 0x020fe200078e001c */
[----:B------:R-:W2:Y:S02]  /*14c0*/  LDC.64 R12, c[0x0][0x9e0] ;  /* 0x00027800ff0c7b82 */ /* 0x000ea40000000a00 */
[----:B------:R-:W-:-:S06]  /*14d0*/  ISETP.NE.AND.EX P1, PT, RZ, UR5, PT, P1 ;  /* 0x00000005ff007c0c */ /* 0x000fcc000bf25310 */
[----:B0-----:R-:W0:Y:S08]  /*14e0*/  @P0 LDC.64 R4, c[0x0][0xa10] ;  /* 0x00028400ff040b82 */ /* 0x001e300000000a00 */
[----:B------:R-:W3:Y:S01]  /*14f0*/  @P1 LDC.64 R6, c[0x0][0xa30] ;  /* 0x00028c00ff061b82 */ /* 0x000ee20000000a00 */
[----:B0-----:R-:W-:-:S05]  /*1500*/  @P0 IMAD.WIDE R4, R207, 0x4, R4 ;  /* 0x00000004cf040825 */ /* 0x001fca00078e0204 */
[----:B------:R-:W4:Y:S04]  /*1510*/  @P0 LDG.E R0, desc[UR60][R4.64] ;  /* 0x0000003c04000981 */ /* 0x000f28000c1e1900 */
[----:B------:R-:W4:Y:S01]  /*1520*/  @P0 LDG.E R3, desc[UR60][R4.64+0x4] ;  /* 0x0000043c04030981 */ /* 0x000f22000c1e1900 */
[----:B---3--:R-:W-:-:S05]  /*1530*/  @P1 IMAD.WIDE R6, R207, 0x4, R6 ;  /* 0x00000004cf061825 */ /* 0x008fca00078e0206 */
[----:B------:R0:W5:Y:S01]  /*1540*/  @P1 LDG.E R24, desc[UR60][R6.64] ;  /* 0x0000003c06181981 */ /* 0x000162000c1e1900 */
[----:B-1----:R-:W-:Y:S01]  /*1550*/  ISETP.NE.AND P1, PT, R8, 0x1, PT ;  /* 0x000000010800780c */ /* 0x002fe20003f25270 */
[----:B------:R-:W-:Y:S01]  /*1560*/  IMAD.SHL.U32 R202, R205, 0x80, RZ ;  /* 0x00000080cdca7824 */ /* 0x000fe200078e00ff */
[----:B--2---:R-:W-:Y:S01]  /*1570*/  ISETP.GE.AND P2, PT, R13, 0x1, PT ;  /* 0x000000010d00780c */ /* 0x004fe20003f46270 */
[----:B------:R-:W-:-:S10]  /*1580*/  IMAD.IADD R11, R28, 0x1, -R11 ;  /* 0x000000011c0b7824 */ /* 0x000fd400078e0a0b */
[----:B------:R-:W1:Y:S08]  /*1590*/  @P1 LDC R8, c[0x0][0x44c] ;  /* 0x00011300ff081b82 */ /* 0x000e700000000800 */
[----:B------:R-:W2:Y:S01]  /*15a0*/  @P1 LDC R9, c[0x0][0x450] ;  /* 0x00011400ff091b82 */ /* 0x000ea20000000800 */
[----:B----4-:R-:W-:Y:S02]  /*15b0*/  @P0 IMAD.IADD R2, R3, 0x1, -R0 ;  /* 0x0000000103020824 */ /* 0x010fe400078e0a00 */
[----:B------:R-:W-:-:S02]  /*15c0*/  VIADD R3, R202, 0x7f ;  /* 0x0000007fca037836 */ /* 0x000fc40000000000 */
[----:B------:R-:W-:Y:S02]  /*15d0*/  IMAD.IADD R199, R11, 0x1, R2 ;  /* 0x000000010bc77824 */ /* 0x000fe400078e0202 */
[----:B-1----:R-:W-:-:S04]  /*15e0*/  @P1 IMAD.HI.U32 R4, R3, R8, RZ ;  /* 0x0000000803041227 */ /* 0x002fc800078e00ff */
[C---:B------:R-:W-:Y:S01]  /*15f0*/  VIADD R0, R199.reuse, 0x9f ;  /* 0x0000009fc7007836 */ /* 0x040fe20000000000 */
[----:B--2---:R-:W-:Y:S02]  /*1600*/  @P1 SHF.R.U32.HI R3, RZ, R9, R4 ;  /* 0x00000009ff031219 */ /* 0x004fe40000011604 */
[----:B------:R-:W-:Y:S01]  /*1610*/  IADD3 R4, R199, 0x1, -R197 ;  /* 0x00000001c7047810 */ /* 0x000fe20007ffe8c5 */
[----:B------:R-:W-:-:S04]  /*1620*/  IMAD.HI R0, R0, 0x66666667, RZ ;  /* 0x6666666700007827 */ /* 0x000fc800078e02ff */
[----:B0-----:R-:W-:Y:S01]  /*1630*/  IMAD.IADD R7, R4, 0x1, R3 ;  /* 0x0000000104077824 */ /* 0x001fe200078e0203 */
[----:B------:R-:W-:-:S04]  /*1640*/  SHF.R.U32.HI R27, RZ, 0x1f, R0 ;  /* 0x0000001fff1b7819 */ /* 0x000fc80000011600 */
[----:B------:R-:W-:Y:S01]  /*1650*/  LEA.HI.SX32 R27, R0, R27, 0x1a ;  /* 0x0000001b001b7211 */ /* 0x000fe200078fd2ff */
        /* <DEDUP_REMOVED lines=13> */
.L_x_9070:
[----:B------:R-:W-:-:S13]  /*1730*/  ISETP.NE.AND P0, PT, R13, 0x1, PT ;  /* 0x000000010d00780c */ /* 0x000fda0003f05270 */
[----:B------:R-:W0:Y:S02]  /*1740*/  @P0 LDC.64 R4, c[0x0][0x9e8] ;  /* 0x00027a00ff040b82 */ /* 0x000e240000000a00 */
[----:B0-----:R-:W-:-:S05]  /*1750*/  @P0 IMAD.HI.U32 R4, R3, R4, RZ ;  /* 0x0000000403040227 */ /* 0x001fca00078e00ff */
[----:B------:R-:W-:-:S07]  /*1760*/  @P0 SHF.R.U32.HI R3, RZ, R5, R4 ;  /* 0x00000005ff030219 */ /* 0x000fce0000011604 */
.L_x_9071:
[----:B------:R-:W-:Y:S05]  /*1770*/  BSYNC B0 ;  /* 0x0000000000007941 */ /* 0x000fea0003800000 */
.L_x_9069:
[----:B------:R-:W-:-:S05]  /*1780*/  IMAD R3, R3, R13, R13 ;  /* 0x0000000d03037224 */ /* 0x000fca00078e020d */
[----:B------:R-:W-:-:S07]  /*1790*/  VIMNMX R0, R0, R3, PT ;  /* 0x0000000300007248 */ /* 0x000fce0003fe0100 */
.L_x_9068:
[----:B------:R-:W0:Y:S01]  /*17a0*/  @P1 LDC R3, c[0x0][0x44c] ;  /* 0x00011300ff031b82 */ /* 0x000e220000000800 */
[----:B------:R-:W-:Y:S01]  /*17b0*/  VIADD R0, R0, 0x9f ;  /* 0x0000009f00007836 */ /* 0x000fe20000000000 */
[----:B------:R-:W-:Y:S01]  /*17c0*/  ULDC UR4, c[0x0][0x9dc] ;  /* 0x0002770000047ab9 */ /* 0x000fe20000000800 */
[----:B------:R-:W-:Y:S02]  /*17d0*/  IMAD.MOV.U32 R5, RZ, RZ, R202 ;  /* 0x000000ffff057224 */ /* 0x000fe400078e00ca */
[----:B------:R-:W-:-:S03]  /*17e0*/  IMAD.HI R0, R0, 0x66666667, RZ ;  /* 0x6666666700007827 */ /* 0x000fc600078e02ff */
[----:B------:R-:W1:Y:S01]  /*17f0*/  @P1 LDC R7, c[0x0][0x450] ;  /* 0x00011400ff071b82 */ /* 0x000e620000000800 */
[----:B------:R-:W-:Y:S02]  /*1800*/  IMAD.IADD R104, R199, 0x1, -R197 ;  /* 0x00000001c7687824 */ /* 0x000fe400078e0ac5 */
[----:B0-----:R-:W-:Y:S01]  /*1810*/  @P1 IMAD.HI.U32 R4, R202, R3, RZ ;  /* 0x00000003ca041227 */ /* 0x001fe200078e00ff */
[----:B------:R-:W-:-:S04]  /*1820*/  SHF.R.U32.HI R3, RZ, 0x1f, R0 ;  /* 0x0000001fff037819 */ /* 0x000fc80000011600 */
[----:B------:R-:W-:Y:S02]  /*1830*/  LEA.HI.SX32 R0, R0, R3, 0x1a ;  /* 0x0000000300007211 */ /* 0x000fe400078fd2ff */
[----:B-1----:R-:W-:Y:S02]  /*1840*/  @P1 SHF.R.U32.HI R5, RZ, R7, R4 ;  /* 0x00000007ff051219 */ /* 0x002fe40000011604 */
[----:B------:R-:W-:-:S03]  /*1850*/  VIMNMX R8, R27, R0, PT ;  /* 0x000000001b087248 */ /* 0x000fc60003fe0100 */
        /* <DEDUP_REMOVED lines=13> */
.L_x_9074:
[----:B------:R-:W-:-:S13]  /*1930*/  ISETP.NE.AND P0, PT, R13, 0x1, PT ;  /* 0x000000010d00780c */ /* 0x000fda0003f05270 */
[----:B------:R-:W0:Y:S02]  /*1940*/  @P0 LDC.64 R4, c[0x0][0x9e8] ;  /* 0x00027a00ff040b82 */ /* 0x000e240000000a00 */
[----:B0-----:R-:W-:-:S05]  /*1950*/  @P0 IMAD.HI.U32 R4, R3, R4, RZ ;  /* 0x0000000403040227 */ /* 0x001fca00078e00ff */
[----:B------:R-:W-:-:S07]  /*1960*/  @P0 SHF.R.U32.HI R3, RZ, R5, R4 ;  /* 0x00000005ff030219 */ /* 0x000fce0000011604 */
.L_x_9075:
[----:B------:R-:W-:Y:S05]  /*1970*/  BSYNC B0 ;  /* 0x0000000000007941 */ /* 0x000fea0003800000 */
.L_x_9073:
[----:B------:R-:W-:-:S05]  /*1980*/  IMAD R3, R3, R13, RZ ;  /* 0x0000000d03037224 */ /* 0x000fca00078e02ff */
[----:B------:R-:W-:-:S07]  /*1990*/  VIMNMX R0, R0, R3, !PT ;  /* 0x0000000300007248 */ /* 0x000fce0007fe0100 */
.L_x_9072:
[----:B------:R-:W-:Y:S01]  /*19a0*/  IMAD.HI R0, R0, 0x66666667, RZ ;  /* 0x6666666700007827 */ /* 0x000fe200078e02ff */
[----:B------:R-:W-:Y:S01]  /*19b0*/  BSSY B0, `(.L_x_9076) ;  /* 0x0000028000007945 */ /* 0x000fe20003800000 */
[----:B------:R-:W-:Y:S02]  /*19c0*/  LOP3.LUT R229, R226, 0xff, RZ, 0xc0, !PT ;  /* 0x000000ffe2e57812 */ /* 0x000fe400078ec0ff */
[----:B------:R-:W-:Y:S02]  /*19d0*/  SHF.R.U32.HI R226, RZ, 0x10, R226 ;  /* 0x00000010ffe27819 */ /* 0x000fe400000116e2 */
[----:B------:R-:W-:-:S04]  /*19e0*/  SHF.R.U32.HI R3, RZ, 0x1f, R0 ;  /* 0x0000001fff037819 */ /* 0x000fc80000011600 */
[----:B------:R-:W-:Y:S01]  /*19f0*/  LEA.HI.SX32 R3, R0, R3, 0x1a ;  /* 0x0000000300037211 */ /* 0x000fe200078fd2ff */
[----:B------:R-:W-:-:S03]  /*1a00*/  IMAD.MOV.U32 R0, RZ, RZ, RZ ;  /* 0x000000ffff007224 */ /* 0x000fc600078e00ff */
[----:B------:R-:W-:-:S04]  /*1a10*/  VIMNMX R9, RZ, R3, !PT ;  /* 0x00000003ff097248 */ /* 0x000fc80007fe0100 */
        /* <DEDUP_REMOVED lines=33> */
.L_x_9077:
[----:B------:R-:W-:Y:S05]  /*1c30*/  BSYNC B0 ;  /* 0x0000000000007941 */ /* 0x000fea0003800000 */
.L_x_9076:
[----:B------:R-:W-:-:S05]  /*1c40*/  IMAD R3, R229, R0, R9 ;  /* 0x00000000e5037224 */ /* 0x000fca00078e0209 */
        /* <DEDUP_REMOVED lines=36> */
.L_x_9080:
[----:B------:R-:W-:Y:S05]  /*1e90*/  BSYNC B6 ;  /* 0x0000000000067941 */ /* 0x000fea0003800000 */
.L_x_9079:
        /* <DEDUP_REMOVED lines=20> */
.L_x_9082:
[----:B------:R-:W-:Y:S05]  /*1fe0*/  BSYNC B6 ;  /* 0x0000000000067941 */ /* 0x000fea0003800000 */
.L_x_9081:
[----:B------:R-:W-:Y:S01]  /*1ff0*/  ULDC.64 UR4, c[0x0][0x9f8] ;  /* 0x00027e0000047ab9 */ /* 0x000fe20000000a00 */
[----:B------:R-:W-:Y:S01]  /*2000*/  IMAD.MOV.U32 R85, RZ, RZ, R207 ;  /* 0x000000ffff557224 */ /* 0x000fe200078e00cf */
[----:B------:R-:W-:Y:S01]  /*2010*/  ISETP.NE.U32.AND P0, PT, RZ, UR4, PT ;  /* 0x00000004ff007c0c */ /* 0x000fe2000bf05070 */
[----:B------:R-:W0:Y:S03]  /*2020*/  LDC.64 R50, c[0x0][0x3f8] ;  /* 0x0000fe00ff327b82 */ /* 0x000e260000000a00 */
[----:B------:R-:W-:-:S05]  /*2030*/  ISETP.NE.AND.EX P0, PT, RZ, UR5, PT, P0 ;  /* 0x00000005ff007c0c */ /* 0x000fca000bf05300 */
[----:B------:R-:W1:Y:S08]  /*2040*/  LDC.64 R56, c[0x0][0x408] ;  /* 0x00010200ff387b82 */ /* 0x000e700000000a00 */
[----:B------:R-:W2:Y:S08]  /*2050*/  @P0 LDC.64 R4, c[0x0][0x9f8] ;  /* 0x00027e00ff040b82 */ /* 0x000eb00000000a00 */
[----:B------:R-:W3:Y:S01]  /*2060*/  LDC R31, c[0x0][0x3f4] ;  /* 0x0000fd00ff1f7b82 */ /* 0x000ee20000000800 */
[----:B--2---:R-:W-:-:S05]  /*2070*/  @P0 IMAD.WIDE R4, R207, 0x4, R4 ;  /* 0x00000004cf040825 */ /* 0x004fca00078e0204 */
[----:B------:R2:W4:Y:S01]  /*2080*/  @P0 LDG.E R85, desc[UR60][R4.64] ;  /* 0x0000003c04550981 */ /* 0x000522000c1e1900 */
[----:B------:R-:W-:Y:S01]  /*2090*/  SHF.R.S32.HI R3, RZ, 0x1f, R194 ;  /* 0x0000001fff037819 */ /* 0x000fe200000114c2 */
[-C--:B0-----:R-:W-:Y:S01]  /*20a0*/  IMAD.WIDE.U32 R8, R194, R50.reuse, R18 ;  /* 0x00000032c2087225 */ /* 0x081fe200078e0012 */
[----:B------:R-:W-:Y:S01]  /*20b0*/  SHF.R.S32.HI R189, RZ, 0x1f, R188 ;  /* 0x0000001fffbd7819 */ /* 0x000fe200000114bc */
[----:B------:R-:W0:Y:S01]  /*20c0*/  S2R R30, SR_TID.X ;  /* 0x00000000001e7919 */ /* 0x000e220000002100 */
[----:B---3--:R-:W-:Y:S01]  /*20d0*/  ISETP.GE.AND P0, PT, R18, R31, PT ;  /* 0x0000001f1200720c */ /* 0x008fe20003f06270 */
[C---:B------:R-:W-:Y:S01]  /*20e0*/  IMAD R0, R3.reuse, R50, RZ ;  /* 0x0000003203007224 */ /* 0x040fe200078e02ff */
[C-C-:B-1----:R-:W-:Y:S01]  /*20f0*/  SHF.L.U64.HI R79, R56.reuse, 0x6, R57.reuse ;  /* 0x00000006384f7819 */ /* 0x142fe20000010239 */
[----:B------:R-:W-:Y:S01]  /*2100*/  IMAD R3, R3, R56, RZ ;  /* 0x0000003803037224 */ /* 0x000fe200078e02ff */
[----:B------:R-:W-:Y:S01]  /*2110*/  SHF.L.U64.HI R78, R56, 0x7, R57 ;  /* 0x00000007384e7819 */ /* 0x000fe20000010239 */
[C---:B------:R-:W-:Y:S01]  /*2120*/  IMAD R13, R194.reuse, R51, R0 ;  /* 0x00000033c20d7224 */ /* 0x040fe200078e0200 */
[----:B------:R-:W-:Y:S01]  /*2130*/  SHF.R.U32.HI R74, RZ, 0x3, R210 ;  /* 0x00000003ff4a7819 */ /* 0x000fe200000116d2 */
[----:B------:R-:W-:Y:S01]  /*2140*/  IMAD.WIDE.U32 R6, R194, R50, R188 ;  /* 0x00000032c2067225 */ /* 0x000fe200078e00bc */
[----:B------:R-:W-:-:S02]  /*2150*/  SHF.L.U64.HI R83, R50, 0x6, R51 ;  /* 0x0000000632537819 */ /* 0x000fc40000010233 */
[----:B------:R-:W-:Y:S01]  /*2160*/  SHF.L.U64.HI R82, R50, 0x7, R51 ;  /* 0x0000000732527819 */ /* 0x000fe20000010233 */
[C---:B------:R-:W-:Y:S01]  /*2170*/  IMAD R15, R194.reuse, R57, R3 ;  /* 0x00000039c20f7224 */ /* 0x040fe200078e0203 */
[----:B------:R-:W-:Y:S01]  /*2180*/  SEL R3, R31, RZ, P0 ;  /* 0x000000ff1f037207 */ /* 0x000fe20000000000 */
[----:B------:R-:W-:Y:S01]  /*2190*/  IMAD.IADD R7, R7, 0x1, R13 ;  /* 0x0000000107077824 */ /* 0x000fe200078e020d */
[----:B------:R-:W-:Y:S01]  /*21a0*/  LOP3.LUT P1, RZ, R213, 0x4, RZ, 0xc0, !PT ;  /* 0x00000004d5ff7812 */ /* 0x000fe2000782c0ff */
[----:B------:R-:W-:Y:S01]  /*21b0*/  IMAD.IADD R9, R13, 0x1, R9 ;  /* 0x000000010d097824 */ /* 0x000fe200078e0209 */
[----:B-----5:R-:W-:Y:S01]  /*21c0*/  SHF.R.S32.HI R13, RZ, 0x1f, R24 ;  /* 0x0000001fff0d7819 */ /* 0x020fe20000011418 */
[----:B--2---:R-:W-:-:S04]  /*21d0*/  IMAD.WIDE.U32 R4, R194, R56, R188 ;  /* 0x00000038c2047225 */ /* 0x004fc800078e00bc */
[----:B------:R-:W-:Y:S02]  /*21e0*/  IMAD.SHL.U32 R75, R213, 0x80, RZ ;  /* 0x00000080d54b7824 */ /* 0x000fe400078e00ff */
[----:B------:R-:W-:-:S03]  /*21f0*/  IMAD.WIDE.U32 R10, R194, R56, R18 ;  /* 0x00000038c20a7225 */ /* 0x000fc600078e0012 */
[----:B------:R-:W-:Y:S01]  /*2200*/  LOP3.LUT R75, R75, 0x380, RZ, 0xc0, !PT ;  /* 0x000003804b4b7812 */ /* 0x000fe200078ec0ff */
[----:B------:R-:W-:Y:S02]  /*2210*/  IMAD.IADD R3, R18, 0x1, R3 ;  /* 0x0000000112037824 */ /* 0x000fe400078e0203 */
[----:B------:R-:W-:Y:S01]  /*2220*/  IMAD.IADD R5, R5, 0x1, R15 ;  /* 0x0000000105057824 */ /* 0x000fe200078e020f */
[----:B------:R-:W-:Y:S01]  /*2230*/  SHF.R.U32.HI R71, RZ, 0x3, R75 ;  /* 0x00000003ff477819 */ /* 0x000fe2000001164b */
[----:B0-----:R-:W-:Y:S01]  /*2240*/  VIADD R33, R30, 0xffffff80 ;  /* 0xffffff801e217836 */ /* 0x001fe20000000000 */
[----:B------:R-:W-:Y:S01]  /*2250*/  SHF.R.U32.HI R30, RZ, 0x7, R30 ;  /* 0x00000007ff1e7819 */ /* 0x000fe2000001161e */
[----:B------:R-:W-:Y:S01]  /*2260*/  IMAD R12, R13, R50, RZ ;  /* 0x000000320d0c7224 */ /* 0x000fe200078e02ff */
[----:B------:R-:W-:Y:S01]  /*2270*/  SHF.R.S32.HI R0, RZ, 0x1f, R3 ;  /* 0x0000001fff007819 */ /* 0x000fe20000011403 */
[----:B------:R-:W-:Y:S01]  /*2280*/  IMAD.IADD R11, R15, 0x1, R11 ;  /* 0x000000010f0b7824 */ /* 0x000fe200078e020b */
[----:B------:R-:W-:Y:S01]  /*2290*/  ISETP.NE.AND P6, PT, R30, 0x1, PT ;  /* 0x000000011e00780c */ /* 0x000fe20003fc5270 */
[----:B------:R-:W-:Y:S01]  /*22a0*/  IMAD R13, R13, R56, RZ ;  /* 0x000000380d0d7224 */ /* 0x000fe200078e02ff */
[----:B------:R-:W-:Y:S01]  /*22b0*/  SHF.R.S32.HI R32, RZ, 0x1f, R33 ;  /* 0x0000001fff207819 */ /* 0x000fe20000011421 */
[----:B------:R-:W-:Y:S01]  /*22c0*/  IMAD.WIDE.U32 R20, R24, R50, R6 ;  /* 0x0000003218147225 */ /* 0x000fe200078e0006 */
[----:B------:R-:W-:-:S02]  /*22d0*/  LEA.HI R0, R0, R3, RZ, 0x4 ;  /* 0x0000000300007211 */ /* 0x000fc400078f20ff */
[----:B------:R-:W-:Y:S01]  /*22e0*/  LEA.HI R32, R32, R33, RZ, 0x2 ;  /* 0x0000002120207211 */ /* 0x000fe200078f10ff */
[-C--:B------:R-:W-:Y:S01]  /*22f0*/  IMAD.WIDE.U32 R52, R24, R56.reuse, R4 ;  /* 0x0000003818347225 */ /* 0x080fe200078e0004 */
[----:B------:R-:W-:Y:S02]  /*2300*/  LOP3.LUT R4, R75, 0x30, R18, 0xf8, !PT ;  /* 0x000000304b047812 */ /* 0x000fe400078ef812 */
[----:B------:R-:W-:Y:S01]  /*2310*/  LOP3.LUT R32, R32, 0xfffffffc, RZ, 0xc0, !PT ;  /* 0xfffffffc20207812 */ /* 0x000fe200078ec0ff */
[----:B------:R-:W-:Y:S01]  /*2320*/  IMAD R13, R24, R57, R13 ;  /* 0x00000039180d7224 */ /* 0x000fe200078e020d */
[----:B------:R-:W-:Y:S01]  /*2330*/  LOP3.LUT R67, R4, R71, RZ, 0x3c, !PT ;  /* 0x0000004704437212 */ /* 0x000fe200078e3cff */
[----:B------:R-:W-:Y:S05]  /*2340*/  @!P6 WARPSYNC.ALL ;  /* 0x000000000000e948 */ /* 0x000fea0003800000 */
[----:B------:R-:W-:Y:S01]  /*2350*/  IMAD R7, R57, 0xa0, RZ ;  /* 0x000000a039077824 */ /* 0x000fe200078e02ff */
[--C-:B------:R-:W-:Y:S01]  /*2360*/  LOP3.LUT R4, R75, 0x70, R0.reuse, 0xf8, !PT ;  /* 0x000000704b047812 */ /* 0x100fe200078ef800 */
[C---:B------:R-:W-:Y:S01]  /*2370*/  IMAD.SHL.U32 R77, R56.reuse, 0x40, RZ ;  /* 0x00000040384d7824 */ /* 0x040fe200078e00ff */
[----:B------:R-:W-:Y:S01]  /*2380*/  LOP3.LUT R5, R209, 0x70, R0, 0xf8, !PT ;  /* 0x00000070d1057812 */ /* 0x000fe200078ef800 */
[----:B------:R-:W-:Y:S01]  /*2390*/  IMAD.SHL.U32 R76, R56, 0x80, RZ ;  /* 0x00000080384c7824 */ /* 0x000fe200078e00ff */
[----:B------:R-:W-:Y:S01]  /*23a0*/  ULDC UR4, c[0x0][0x2f4] ;  /* 0x0000bd0000047ab9 */ /* 0x000fe20000000800 */
[----:B------:R-:W-:Y:S01]  /*23b0*/  IMAD.WIDE.U32 R54, R24, R56, R10 ;  /* 0x0000003818367225 */ /* 0x000fe200078e000a */
[----:B------:R-:W-:-:S02]  /*23c0*/  SHF.R.S32.HI R61, RZ, 0x4, R0 ;  /* 0x00000004ff3d7819 */ /* 0x000fc40000011400 */
[----:B------:R-:W-:Y:S01]  /*23d0*/  LOP3.LUT R60, R0, 0xfffffff0, RZ, 0xc0, !PT ;  /* 0xfffffff0003c7812 */ /* 0x000fe200078ec0ff */
[----:B------:R-:W-:Y:S01]  /*23e0*/  IMAD.WIDE.U32 R56, R56, 0xa0, RZ ;  /* 0x000000a038387825 */ /* 0x000fe200078e00ff */
[----:B------:R-:W-:Y:S02]  /*23f0*/  ISETP.GE.AND P2, PT, R23, UR4, PT ;  /* 0x0000000417007c0c */ /* 0x000fe4000bf46270 */
[----:B------:R-:W-:Y:S01]  /*2400*/  ISETP.GE.AND P1, PT, R18, UR4, PT ;  /* 0x0000000412007c0c */ /* 0x000fe2000bf26270 */
[C---:B------:R-:W-:Y:S01]  /*2410*/  IMAD R3, R24.reuse, R51, R12 ;  /* 0x0000003318037224 */ /* 0x040fe200078e020c */
[----:B------:R-:W-:Y:S01]  /*2420*/  P2R R87, PR, RZ, 0x4 ;  /* 0x00000004ff577803 */ /* 0x000fe20000000000 */
[----:B------:R-:W-:Y:S01]  /*2430*/  IMAD.WIDE.U32 R48, R24, R50, R8 ;  /* 0x0000003218307225 */ /* 0x000fe200078e0008 */
[----:B------:R-:W-:-:S03]  /*2440*/  SHF.R.S32.HI R59, RZ, 0x1f, R60 ;  /* 0x0000001fff3b7819 */ /* 0x000fc6000001143c */
[----:B------:R-:W-:Y:S01]  /*2450*/  VIADD R73, R30, 0x8 ;  /* 0x000000081e497836 */ /* 0x000fe20000000000 */
[----:B------:R-:W-:Y:S01]  /*2460*/  SHF.R.U32.HI R30, RZ, 0x3, R209 ;  /* 0x00000003ff1e7819 */ /* 0x000fe200000116d1 */
[----:B------:R-:W-:Y:S01]  /*2470*/  IMAD.IADD R68, R57, 0x1, R7 ;  /* 0x0000000139447824 */ /* 0x000fe200078e0207 */
[----:B------:R-:W-:Y:S01]  /*2480*/  LOP3.LUT R7, R210, 0x70, R0, 0xf8, !PT ;  /* 0x00000070d2077812 */ /* 0x000fe200078ef800 */
[----:B------:R-:W-:Y:S01]  /*2490*/  IMAD.IADD R65, R21, 0x1, R3 ;  /* 0x0000000115417824 */ /* 0x000fe200078e0203 */
[----:B------:R-:W-:Y:S01]  /*24a0*/  LOP3.LUT R5, R5, R30, RZ, 0x3c, !PT ;  /* 0x0000001e05057212 */ /* 0x000fe200078e3cff */
[----:B------:R-:W-:Y:S01]  /*24b0*/  IMAD.IADD R64, R3, 0x1, R49 ;  /* 0x0000000103407824 */ /* 0x000fe200078e0231 */
[----:B------:R-:W-:Y:S01]  /*24c0*/  LOP3.LUT R3, R4, R71, RZ, 0x3c, !PT ;  /* 0x0000004704037212 */ /* 0x000fe200078e3cff */
[----:B------:R-:W-:Y:S01]  /*24d0*/  IMAD R69, R51, 0xa0, RZ ;  /* 0x000000a033457824 */ /* 0x000fe200078e02ff */
[----:B------:R-:W-:Y:S01]  /*24e0*/  LOP3.LUT R0, R7, R74, RZ, 0x3c, !PT ;  /* 0x0000004a07007212 */ /* 0x000fe200078e3cff */
[----:B------:R-:W-:-:S02]  /*24f0*/  IMAD.SHL.U32 R81, R50, 0x40, RZ ;  /* 0x0000004032517824 */ /* 0x000fc400078e00ff */
[C---:B------:R-:W-:Y:S02]  /*2500*/  IMAD.SHL.U32 R80, R50.reuse, 0x80, RZ ;  /* 0x0000008032507824 */ /* 0x040fe400078e00ff */
[----:B------:R-:W-:-:S04]  /*2510*/  IMAD.WIDE.U32 R50, R50, 0xa0, RZ ;  /* 0x000000a032327825 */ /* 0x000fc800078e00ff */
[----:B------:R-:W-:Y:S02]  /*2520*/  IMAD.IADD R32, R33, 0x1, -R32 ;  /* 0x0000000121207824 */ /* 0x000fe400078e0a20 */
[----:B------:R-:W-:Y:S02]  /*2530*/  IMAD.IADD R58, R212, 0x1, R3 ;  /* 0x00000001d43a7824 */ /* 0x000fe400078e0203 */
[----:B------:R-:W-:Y:S02]  /*2540*/  IMAD.IADD R84, R29, 0x1, R28 ;  /* 0x000000011d547824 */ /* 0x000fe400078e021c */
[----:B------:R-:W-:Y:S02]  /*2550*/  IMAD R72, R32, 0x40, R194 ;  /* 0x0000004020487824 */ /* 0x000fe400078e02c2 */
[----:B------:R-:W-:Y:S02]  /*2560*/  IMAD.SHL.U32 R70, R31, 0x2, RZ ;  /* 0x000000021f467824 */ /* 0x000fe400078e00ff */
[----:B------:R-:W-:-:S02]  /*2570*/  IMAD.IADD R69, R51, 0x1, R69 ;  /* 0x0000000133457824 */ /* 0x000fc400078e0245 */
[----:B------:R-:W-:Y:S02]  /*2580*/  IMAD.IADD R67, R212, 0x1, R67 ;  /* 0x00000001d4437824 */ /* 0x000fe400078e0243 */
[----:B------:R-:W-:Y:S02]  /*2590*/  IMAD.IADD R63, R53, 0x1, R13 ;  /* 0x00000001353f7824 */ /* 0x000fe400078e020d */
[----:B------:R-:W-:Y:S02]  /*25a0*/  IMAD.IADD R62, R13, 0x1, R55 ;  /* 0x000000010d3e7824 */ /* 0x000fe400078e0237 */
[----:B------:R-:W-:Y:S02]  /*25b0*/  IMAD.IADD R3, R214, 0x1, R5 ;  /* 0x00000001d6037824 */ /* 0x000fe400078e0205 */
[----:B------:R-:W-:Y:S01]  /*25c0*/  IMAD.IADD R0, R215, 0x1, R0 ;  /* 0x00000001d7007824 */ /* 0x000fe200078e0200 */
[----:B----4-:R-:W-:Y:S01]  /*25d0*/  SHF.R.S32.HI R66, RZ, 0x1f, R85 ;  /* 0x0000001fff427819 */ /* 0x010fe20000011455 */
[----:B------:R-:W-:Y:S06]  /*25e0*/  @!P6 BAR.SYNC.DEFER_BLOCKING 0x9, 0x100 ;  /* 0x024400000000eb1d */ /* 0x000fec0000010000 */
.L_x_9157:
[----:B0-----:R-:W0:Y:S01]  /*25f0*/  LDC R92, c[0x0][0x430] ;  /* 0x00010c00ff5c7b82 */ /* 0x001e220000000800 */
[----:B------:R-:W-:Y:S02]  /*2600*/  VIADD R25, R25, 0xffffffff ;  /* 0xffffffff19197836 */ /* 0x000fe40000000000 */
[----:B------:R-:W-:Y:S02]  /*2610*/  IMAD.MOV.U32 R91, RZ, RZ, RZ ;  /* 0x000000ffff5b7224 */ /* 0x000fe400078e00ff */
[----:B--23--:R-:W-:-:S03]  /*2620*/  IMAD R9, R25, 0xa0, R72 ;  /* 0x000000a019097824 */ /* 0x00cfc600078e0248 */
[----:B------:R-:W1:Y:S01]  /*2630*/  LDC R101, c[0x0][0x3f4] ;  /* 0x0000fd00ff657b82 */ /* 0x000e620000000800 */
[----:B------:R-:W-:Y:S01]  /*2640*/  IMAD.IADD R11, R84, 0x1, R9 ;  /* 0x00000001540b7824 */ /* 0x000fe200078e0209 */
[----:B------:R-:W-:-:S03]  /*2650*/  ISETP.GE.AND P2, PT, R9, R2, PT ;  /* 0x000000020900720c */ /* 0x000fc60003f46270 */
[----:B------:R-:W-:Y:S01]  /*2660*/  IMAD.MOV.U32 R9, RZ, RZ, R11 ;  /* 0x000000ffff097224 */ /* 0x000fe200078e000b */
[----:B------:R-:W-:Y:S02]  /*2670*/  ISETP.GT.OR P2, PT, R72, 0x9f, P2 ;  /* 0x0000009f4800780c */ /* 0x000fe40001744670 */
[----:B0-----:R-:W-:-:S11]  /*2680*/  ISETP.NE.AND P3, PT, R92, 0x1, PT ;  /* 0x000000015c00780c */ /* 0x001fd60003f65270 */
[----:B------:R-:W0:Y:S08]  /*2690*/  @!P2 LDC.64 R6, c[0x0][0x428] ;  /* 0x00010a00ff06ab82 */ /* 0x000e300000000a00 */
[----:B------:R-:W2:Y:S08]  /*26a0*/  @!P2 LDC.64 R12, c[0x0][0x418] ;  /* 0x00010600ff0cab82 */ /* 0x000eb00000000a00 */
[----:B------:R-:W3:Y:S08]  /*26b0*/  @P3 LDC R4, c[0x0][0x434] ;  /* 0x00010d00ff043b82 */ /* 0x000ef00000000800 */
[----:B------:R-:W4:Y:S01]  /*26c0*/  @P3 LDC R5, c[0x0][0x438] ;  /* 0x00010e00ff053b82 */ /* 0x000f220000000800 */
[----:B---3--:R-:W-:-:S05]  /*26d0*/  @P3 IMAD.HI.U32 R4, R11, R4, RZ ;  /* 0x000000040b043227 */ /* 0x008fca00078e00ff */
[----:B----4-:R-:W-:Y:S01]  /*26e0*/  @P3 SHF.R.U32.HI R9, RZ, R5, R4 ;  /* 0x00000005ff093219 */ /* 0x010fe20000011604 */
[----:B0-----:R-:W-:-:S03]  /*26f0*/  @!P2 IMAD R4, R66, R6, RZ ;  /* 0x000000064204a224 */ /* 0x001fc600078e02ff */
[--C-:B------:R-:W-:Y:S01]  /*2700*/  @!P2 SHF.R.S32.HI R5, RZ, 0x1f, R9.reuse ;  /* 0x0000001fff05a819 */ /* 0x100fe20000011409 */
[----:B------:R-:W-:Y:S02]  /*2710*/  @!P2 IMAD R7, R85, R7, R4 ;  /* 0x000000075507a224 */ /* 0x000fe400078e0204 */
[----:B------:R-:W-:-:S04]  /*2720*/  @!P2 IMAD.MOV.U32 R4, RZ, RZ, R9 ;  /* 0x000000ffff04a224 */ /* 0x000fc800078e0009 */
[----:B------:R-:W-:-:S04]  /*2730*/  @!P2 IMAD.WIDE.U32 R4, R85, R6, R4 ;  /* 0x000000065504a225 */ /* 0x000fc800078e0004 */
[----:B------:R-:W-:Y:S01]  /*2740*/  @!P2 IMAD.IADD R5, R5, 0x1, R7 ;  /* 0x000000010505a824 */ /* 0x000fe200078e0207 */
        /* <DEDUP_REMOVED lines=12> */
[----:B------:R-:W-:-:S02]  /*2810*/  IMAD R92, R92, R5, R11 ;  /* 0x000000055c5c7224 */ /* 0x000fc400078e020b */
        /* <DEDUP_REMOVED lines=24> */
[-C--:B------:R-:W-:Y:S01]  /*29a0*/  IMAD R5, R68, R25.reuse, RZ ;  /* 0x0000001944057224 */ /* 0x080fe200078e02ff */
[----:B------:R-:W-:Y:S01]  /*29b0*/  IADD3 R99, P2, R4, UR4, RZ ;  /* 0x0000000404637c10 */ /* 0x000fe2000ff5e0ff */
[----:B------:R-:W-:Y:S01]  /*29c0*/  ULDC.U8 UR4, c[0x0][0x410] ;  /* 0x0001040000047ab9 */ /* 0x000fe20000000000 */
[C---:B------:R-:W-:Y:S02]  /*29d0*/  IMAD R9, R7.reuse, R50, R6 ;  /* 0x0000003207097224 */ /* 0x040fe400078e0206 */
        /* <DEDUP_REMOVED lines=39> */
.L_x_9087:
[----:B------:R-:W-:Y:S05]  /*2c50*/  BSYNC B1 ;  /* 0x0000000000017941 */ /* 0x000fea0003800000 */
.L_x_9086:
        /* <DEDUP_REMOVED lines=26> */
.L_x_9089:
[----:B------:R-:W-:Y:S05]  /*2e00*/  BSYNC B1 ;  /* 0x0000000000017941 */ /* 0x000fea0003800000 */
.L_x_9088:
        /* <DEDUP_REMOVED lines=22> */
.L_x_9091:
[----:B------:R-:W-:Y:S05]  /*2f70*/  BSYNC B1 ;  /* 0x0000000000017941 */ /* 0x000fea0003800000 */
.L_x_9090:
[----:B------:R-:W-:Y:S01]  /*2f80*/  ISETP.NE.AND P5, PT, R198, 0x3, PT ;  /* 0x00000003c600780c */ /* 0x000fe20003fa5270 */
[----:B------:R-:W-:Y:S02]  /*2f90*/  IMAD.MOV.U32 R113, RZ, RZ, R42 ;  /* 0x000000ffff717224 */ /* 0x000fe400078e002a */
[----:B------:R-:W-:Y:S02]  /*2fa0*/  IMAD.MOV.U32 R121, RZ, RZ, R46 ;  /* 0x000000ffff797224 */ /* 0x000fe400078e002e */
[----:B-----5:R-:W-:Y:S02]  /*2fb0*/  IMAD.MOV.U32 R108, RZ, RZ, R34 ;  /* 0x000000ffff6c7224 */ /* 0x020fe400078e0022 */
[----:B------:R-:W-:Y:S02]  /*2fc0*/  IMAD.MOV.U32 R111, RZ, RZ, R38 ;  /* 0x000000ffff6f7224 */ /* 0x000fe400078e0026 */
[----:B------:R-:W-:Y:S02]  /*2fd0*/  IMAD.MOV.U32 R109, RZ, RZ, R36 ;  /* 0x000000ffff6d7224 */ /* 0x000fe400078e0024 */
[----:B------:R-:W-:-:S02]  /*2fe0*/  IMAD.MOV.U32 R112, RZ, RZ, R40 ;  /* 0x000000ffff707224 */ /* 0x000fc400078e0028 */
[----:B------:R-:W-:Y:S02]  /*2ff0*/  IMAD.MOV.U32 R103, RZ, RZ, R8 ;  /* 0x000000ffff677224 */ /* 0x000fe400078e0008 */
[----:B------:R-:W-:Y:S02]  /*3000*/  IMAD.MOV.U32 R106, RZ, RZ, R30 ;  /* 0x000000ffff6a7224 */ /* 0x000fe400078e001e */
[----:B------:R-:W-:Y:S02]  /*3010*/  IMAD.MOV.U32 R105, RZ, RZ, R28 ;  /* 0x000000ffff697224 */ /* 0x000fe400078e001c */
[----:B------:R-:W-:Y:S01]  /*3020*/  IMAD.MOV.U32 R107, RZ, RZ, R32 ;  /* 0x000000ffff6b7224 */ /* 0x000fe200078e0020 */
[----:B------:R-:W-:Y:S06]  /*3030*/  @!P5 BRA `(.L_x_9092) ;  /* 0x000000000004d947 */ /* 0x000fec0003800000 */
[----:B------:R-:W-:Y:S01]  /*3040*/  BPT.TRAP 0x1 ;  /* 0x000000040000795c */ /* 0x000fe20000300000 */
.L_x_9092:
[----:B------:R-:W-:Y:S01]  /*3050*/  IMAD R86, R191, 0x8, R17 ;  /* 0x00000008bf567824 */ /* 0x000fe200078e0211 */
[----:B------:R-:W-:Y:S01]  /*3060*/  SHF.L.U32 R98, R201, 0x1f, RZ ;  /* 0x0000001fc9627819 */ /* 0x000fe200000006ff */
[----:B------:R-:W-:Y:S03]  /*3070*/  BSSY B1, `(.L_x_9093) ;  /* 0x0000003000017945 */ /* 0x000fe60003800000 */
[----:B------:R-:W1:Y:S02]  /*3080*/  SYNCS.PHASECHK.TRANS64.TRYWAIT P6, [R86+URZ+0x22890], R98 ;  /* 0x02289062560075a7 */ /* 0x000e6400080c017f */
[----:B-1----:R-:W-:Y:S05]  /*3090*/  @!P6 BRA `(.L_x_9094) ;  /* 0x000002dc00fce947 */ /* 0x002fea0003800000 */
.L_x_9471:
[----:B------:R-:W-:Y:S05]  /*30a0*/  BSYNC B1 ;  /* 0x0000000000017941 */ /* 0x000fea0003800000 */
.L_x_9093:
[----:B------:R-:W-:-:S03]  /*30b0*/  UMOV UR4, 0xffffffff ;  /* 0xffffffff00047882 */ /* 0x000fc60000000000 */
[----:B------:R-:W-:Y:S05]  /*30c0*/  BRA.DIV UR4, `(.L_x_9095) ;  /* 0x000002e204047947 */ /* 0x000fea000b800000 */
[----:B------:R2:W3:Y:S04]  /*30d0*/  SHFL.IDX PT, R102, R100, RZ, 0x1c1f ;  /* 0x001c1fff64667589 */ /* 0x0004e800000e0000 */
[----:B------:R2:W4:Y:S02]  /*30e0*/  SHFL.IDX PT, R14, R99, RZ, 0x1c1f ;  /* 0x001c1fff630e7589 */ /* 0x00052400000e0000 */
.L_x_9475:
        /* <DEDUP_REMOVED lines=10> */
[----:B------:R-:W-:Y:S02]  /*3190*/  SHF.R.U32.HI R116, RZ, 0x8, R97 ;  /* 0x00000008ff747819 */ /* 0x000fe40000011661 */
[----:B------:R-:W-:Y:S02]  /*31a0*/  LOP3.LUT R13, R47, 0xff, RZ, 0xc0, !PT ;  /* 0x000000ff2f0d7812 */ /* 0x000fe400078ec0ff */
[----:B------:R-:W-:Y:S02]  /*31b0*/  SHF.R.U32.HI R96, RZ, 0x18, R47 ;  /* 0x00000018ff607819 */ /* 0x000fe4000001162f */
[----:B------:R-:W-:Y:S02]  /*31c0*/  LOP3.LUT R12, R97, 0xff, RZ, 0xc0, !PT ;  /* 0x000000ff610c7812 */ /* 0x000fe400078ec0ff */
[----:B------:R-:W-:Y:S02]  /*31d0*/  SHF.R.U32.HI R115, RZ, 0x18, R97 ;  /* 0x00000018ff737819 */ /* 0x000fe40000011661 */
[----:B------:R-:W-:-:S02]  /*31e0*/  SHF.R.U32.HI R15, RZ, 0x8, R47 ;  /* 0x00000008ff0f7819 */ /* 0x000fc4000001162f */
[----:B------:R-:W-:Y:S01]  /*31f0*/  PRMT R96, R96, 0x654, R13 ;  /* 0x0000065460607816 */ /* 0x000fe2000000000d */
[----:B------:R-:W-:Y:S01]  /*3200*/  IMAD.SHL.U32 R13, R116, 0x100, RZ ;  /* 0x00000100740d7824 */ /* 0x000fe200078e00ff */
[----:B------:R-:W-:Y:S01]  /*3210*/  SHF.R.U32.HI R117, RZ, 0x10, R97 ;  /* 0x00000010ff757819 */ /* 0x000fe20000011661 */
[----:B------:R-:W-:Y:S01]  /*3220*/  IMAD.SHL.U32 R15, R15, 0x100, RZ ;  /* 0x000001000f0f7824 */ /* 0x000fe200078e00ff */
[----:B------:R-:W-:Y:S02]  /*3230*/  SHF.R.U32.HI R97, RZ, 0x10, R47 ;  /* 0x00000010ff617819 */ /* 0x000fe4000001162f */
[----:B------:R-:W-:Y:S01]  /*3240*/  PRMT R46, R115, 0x654, R12 ;  /* 0x00000654732e7816 */ /* 0x000fe2000000000c */
        /* <DEDUP_REMOVED lines=33> */
[----:B------:R-:W-:Y:S01]  /*3460*/  HADD2.F32 R46, -RZ, R13.H1_H1 ;  /* 0x3000000dff2e7230 */ /* 0x000fe20000004100 */
[----:B------:R-:W-:Y:S01]  /*3470*/  F2FP.SATFINITE.E4M3.F32.PACK_AB_MERGE_C R124, R121, R120, RZ ;  /* 0x00000078797c723e */ /* 0x000fe200048070ff */
[--C-:B------:R-:W-:Y:S02]  /*3480*/  HADD2.F32 R13, -RZ, R12.reuse.H0_H0 ;  /* 0x2000000cff0d7230 */ /* 0x100fe40000004100 */
[-C--:B------:R-:W-:Y:S01]  /*3490*/  FMUL.FTZ R119, R15, R96.reuse ;  /* 0x000000600f777220 */ /* 0x080fe20000410000 */
[----:B------:R-:W-:Y:S02]  /*34a0*/  HADD2.F32 R115, -RZ, R115.H0_H0 ;  /* 0x20000073ff737230 */ /* 0x000fe40000004100 */
[----:B------:R-:W-:Y:S01]  /*34b0*/  FMUL.FTZ R116, R46, R96 ;  /* 0x000000602e747220 */ /* 0x000fe20000410000 */
[----:B------:R-:W-:Y:S01]  /*34c0*/  HADD2.F32 R12, -RZ, R12.H1_H1 ;  /* 0x3000000cff0c7230 */ /* 0x000fe20000004100 */
[----:B------:R-:W-:Y:S01]  /*34d0*/  F2FP.SATFINITE.E4M3.F32.PACK_AB_MERGE_C R5, R5, R4, R124 ;  /* 0x000000040505723e */ /* 0x000fe2000480707c */
[----:B------:R-:W-:-:S02]  /*34e0*/  HADD2.F32 R47, -RZ, R114.H1_H1 ;  /* 0x30000072ff2f7230 */ /* 0x000fc40000004100 */
[----:B------:R-:W-:Y:S02]  /*34f0*/  HADD2.F32 R114, -RZ, R114.H0_H0 ;  /* 0x20000072ff727230 */ /* 0x000fe40000004100 */
[-C--:B------:R-:W-:Y:S01]  /*3500*/  FMUL.FTZ R96, R12, R115.reuse ;  /* 0x000000730c607220 */ /* 0x080fe20000410000 */
[----:B------:R-:W-:Y:S01]  /*3510*/  FMUL.FTZ R115, R13, R115 ;  /* 0x000000730d737220 */ /* 0x000fe20000410000 */
[-C--:B------:R-:W-:Y:S01]  /*3520*/  FFMA.FTZ R116, R15, R47.reuse, -R116 ;  /* 0x0000002f0f747223 */ /* 0x080fe20000010874 */
[----:B------:R-:W-:Y:S01]  /*3530*/  FFMA.FTZ R47, R46, R47, R119 ;  /* 0x0000002f2e2f7223 */ /* 0x000fe20000010077 */
[-C--:B------:R-:W-:Y:S01]  /*3540*/  FFMA.FTZ R118, R13, R114.reuse, -R96 ;  /* 0x000000720d767223 */ /* 0x080fe20000010860 */
[----:B------:R-:W-:Y:S01]  /*3550*/  FFMA.FTZ R119, R12, R114, R115 ;  /* 0x000000720c777223 */ /* 0x000fe20000010073 */
[----:B------:R-:W-:Y:S02]  /*3560*/  F2FP.F16.E4M3.UNPACK_B R13, R7.H1 ;  /* 0x00000007ff0d723e */ /* 0x000fe400030006ff */
        /* <DEDUP_REMOVED lines=45> */
.L_x_9101:
[----:B------:R-:W-:Y:S05]  /*3840*/  BSYNC B3 ;  /* 0x0000000000037941 */ /* 0x000fea0003800000 */
.L_x_9100:
[----:B0-----:R0:W-:Y:S02]  /*3850*/  ST.E.128 desc[UR60][R10.64], R4 ;  /* 0x000000040a007985 */ /* 0x0011e4000c101d3c */
.L_x_9099:
[----:B------:R-:W-:Y:S05]  /*3860*/  BSYNC B2 ;  /* 0x0000000000027941 */ /* 0x000fea0003800000 */
.L_x_9098:
        /* <DEDUP_REMOVED lines=9> */
[----:B------:R-:W-:Y:S02]  /*3900*/  SHF.R.U32.HI R46, RZ, 0x8, R45 ;  /* 0x00000008ff2e7819 */ /* 0x000fe4000001162d */
[----:B------:R-:W-:Y:S01]  /*3910*/  SHF.R.U32.HI R14, RZ, 0x18, R43 ;  /* 0x00000018ff0e7819 */ /* 0x000fe2000001162b */
[----:B------:R-:W-:Y:S01]  /*3920*/  IMAD.SHL.U32 R15, R15, 0x100, RZ ;  /* 0x000001000f0f7824 */ /* 0x000fe200078e00ff */
[----:B------:R-:W-:Y:S02]  /*3930*/  LOP3.LUT R13, R43, 0xff, RZ, 0xc0, !PT ;  /* 0x000000ff2b0d7812 */ /* 0x000fe400078ec0ff */
[----:B------:R-:W-:Y:S02]  /*3940*/  SHF.R.U32.HI R47, RZ, 0x18, R45 ;  /* 0x00000018ff2f7819 */ /* 0x000fe4000001162d */
[----:B------:R-:W-:-:S02]  /*3950*/  LOP3.LUT R12, R45, 0xff, RZ, 0xc0, !PT ;  /* 0x000000ff2d0c7812 */ /* 0x000fc400078ec0ff */
[----:B------:R-:W-:Y:S02]  /*3960*/  SHF.R.U32.HI R44, RZ, 0x10, R43 ;  /* 0x00000010ff2c7819 */ /* 0x000fe4000001162b */
[----:B------:R-:W-:Y:S01]  /*3970*/  PRMT R14, R14, 0x654, R13 ;  /* 0x000006540e0e7816 */ /* 0x000fe2000000000d */
[----:B------:R-:W-:Y:S01]  /*3980*/  IMAD.SHL.U32 R13, R46, 0x100, RZ ;  /* 0x000001002e0d7824 */ /* 0x000fe200078e00ff */
[----:B------:R-:W-:Y:S01]  /*3990*/  SHF.R.U32.HI R42, RZ, 0x10, R45 ;  /* 0x00000010ff2a7819 */ /* 0x000fe2000001162d */
[----:B------:R-:W-:Y:S01]  /*39a0*/  IMAD.U32 R44, R44, 0x10000, RZ ;  /* 0x000100002c2c7824 */ /* 0x000fe200078e00ff */
[----:B------:R-:W-:Y:S02]  /*39b0*/  PRMT R12, R47, 0x654, R12 ;  /* 0x000006542f0c7816 */ /* 0x000fe4000000000c */
[----:B------:R-:W-:Y:S01]  /*39c0*/  LOP3.LUT R15, R14, 0xff00, R15, 0xf8, !PT ;  /* 0x0000ff000e0f7812 */ /* 0x000fe200078ef80f */
[----:B------:R-:W-:Y:S01]  /*39d0*/  IMAD.U32 R14, R42, 0x10000, RZ ;  /* 0x000100002a0e7824 */ /* 0x000fe200078e00ff */
[----:B------:R-:W-:-:S02]  /*39e0*/  LOP3.LUT R13, R12, 0xff00, R13, 0xf8, !PT ;  /* 0x0000ff000c0d7812 */ /* 0x000fc400078ef80d */
[----:B------:R-:W-:Y:S02]  /*39f0*/  F2FP.F16.E4M3.UNPACK_B R42, R113.H1 ;  /* 0x00000071ff2a723e */ /* 0x000fe400030006ff */
[-C--:B0-----:R-:W-:Y:S02]  /*3a00*/  F2FP.F16.E4M3.UNPACK_B R12, R5.reuse ;  /* 0x00000005ff0c723e */ /* 0x081fe400020006ff */
[----:B------:R-:W-:Y:S01]  /*3a10*/  LOP3.LUT R46, R15, 0xff0000, R44, 0xf8, !PT ;  /* 0x00ff00000f2e7812 */ /* 0x000fe200078ef82c */
[----:B------:R-:W-:Y:S01]  /*3a20*/  HADD2.F32 R44, -RZ, R42.H0_H0 ;  /* 0x2000002aff2c7230 */ /* 0x000fe20000004100 */
[----:B------:R-:W-:Y:S01]  /*3a30*/  LOP3.LUT R43, R13, 0xff0000, R14, 0xf8, !PT ;  /* 0x00ff00000d2b7812 */ /* 0x000fe200078ef80e */
[----:B------:R-:W-:Y:S01]  /*3a40*/  HADD2.F32 R13, -RZ, R12.H1_H1 ;  /* 0x3000000cff0d7230 */ /* 0x000fe20000004100 */
[----:B------:R-:W-:Y:S01]  /*3a50*/  F2FP.F16.E4M3.UNPACK_B R15, R110.H1 ;  /* 0x0000006eff0f723e */ /* 0x000fe200030006ff */
[----:B------:R-:W-:Y:S01]  /*3a60*/  HADD2.F32 R45, -RZ, R42.H1_H1 ;  /* 0x3000002aff2d7230 */ /* 0x000fe20000004100 */
[----:B------:R-:W-:Y:S01]  /*3a70*/  F2FP.F16.E4M3.UNPACK_B R5, R5.H1 ;  /* 0x00000005ff05723e */ /* 0x000fe200030006ff */
[----:B------:R-:W-:-:S02]  /*3a80*/  HADD2.F32 R12, -RZ, R12.H0_H0 ;  /* 0x2000000cff0c7230 */ /* 0x000fc40000004100 */
[CC--:B------:R-:W-:Y:S01]  /*3a90*/  FMUL.FTZ R47, R13.reuse, R44.reuse ;  /* 0x0000002c0d2f7220 */ /* 0x0c0fe20000410000 */
[----:B------:R-:W-:Y:S01]  /*3aa0*/  HADD2.F32 R42, -RZ, R15.H0_H0 ;  /* 0x2000000fff2a7230 */ /* 0x000fe20000004100 */
[----:B------:R-:W-:Y:S01]  /*3ab0*/  F2FP.F16.E4M3.UNPACK_B R113, R113 ;  /* 0x00000071ff71723e */ /* 0x000fe200020006ff */
[--C-:B------:R-:W-:Y:S02]  /*3ac0*/  HADD2.F32 R14, -RZ, R5.reuse.H1_H1 ;  /* 0x30000005ff0e7230 */ /* 0x100fe40000004100 */
[C---:B------:R-:W-:Y:S01]  /*3ad0*/  FMUL.FTZ R44, R12.reuse, R44 ;  /* 0x0000002c0c2c7220 */ /* 0x040fe20000410000 */
[----:B------:R-:W-:Y:S02]  /*3ae0*/  HADD2.F32 R5, -RZ, R5.H0_H0 ;  /* 0x20000005ff057230 */ /* 0x000fe40000004100 */
[-C--:B------:R-:W-:Y:S01]  /*3af0*/  FFMA.FTZ R96, R12, R42.reuse, -R47 ;  /* 0x0000002a0c607223 */ /* 0x080fe2000001082f */
[----:B------:R-:W-:Y:S02]  /*3b00*/  HADD2.F32 R15, -RZ, R15.H1_H1 ;  /* 0x3000000fff0f7230 */ /* 0x000fe40000004100 */
[CC--:B------:R-:W-:Y:S01]  /*3b10*/  FMUL.FTZ R12, R14.reuse, R45.reuse ;  /* 0x0000002d0e0c7220 */ /* 0x0c0fe20000410000 */
[----:B------:R-:W-:Y:S01]  /*3b20*/  FFMA.FTZ R97, R13, R42, R44 ;  /* 0x0000002a0d617223 */ /* 0x000fe2000001002c */
[C---:B------:R-:W-:Y:S01]  /*3b30*/  FMUL.FTZ R45, R5.reuse, R45 ;  /* 0x0000002d052d7220 */ /* 0x040fe20000410000 */
[----:B------:R-:W-:Y:S01]  /*3b40*/  F2FP.F16.E4M3.UNPACK_B R110, R110 ;  /* 0x0000006eff6e723e */ /* 0x000fe200020006ff */
[-C--:B------:R-:W-:Y:S01]  /*3b50*/  FFMA.FTZ R102, R5, R15.reuse, -R12 ;  /* 0x0000000f05667223 */ /* 0x080fe2000001080c */
[-C--:B------:R-:W-:Y:S01]  /*3b60*/  F2FP.F16.E4M3.UNPACK_B R5, R4.reuse.H1 ;  /* 0x00000004ff05723e */ /* 0x080fe200030006ff */
[----:B------:R-:W-:Y:S01]  /*3b70*/  FFMA.FTZ R115, R14, R15, R45 ;  /* 0x0000000f0e737223 */ /* 0x000fe2000001002d */
[----:B------:R-:W-:Y:S01]  /*3b80*/  F2FP.F16.E4M3.UNPACK_B R4, R4 ;  /* 0x00000004ff04723e */ /* 0x000fe200020006ff */
[----:B------:R-:W-:-:S02]  /*3b90*/  HADD2.F32 R15, -RZ, R113.H1_H1 ;  /* 0x30000071ff0f7230 */ /* 0x000fc40000004100 */
[--C-:B------:R-:W-:Y:S01]  /*3ba0*/  HADD2.F32 R12, -RZ, R5.reuse.H0_H0 ;  /* 0x20000005ff0c7230 */ /* 0x100fe20000004100 */
[----:B------:R-:W-:Y:S01]  /*3bb0*/  F2FP.SATFINITE.E4M3.F32.PACK_AB_MERGE_C R115, R115, R102, RZ ;  /* 0x000000667373723e */ /* 0x000fe200048070ff */
[----:B------:R-:W-:Y:S02]  /*3bc0*/  HADD2.F32 R13, -RZ, R5.H1_H1 ;  /* 0x30000005ff0d7230 */ /* 0x000fe40000004100 */
[--C-:B------:R-:W-:Y:S02]  /*3bd0*/  HADD2.F32 R5, -RZ, R4.reuse.H0_H0 ;  /* 0x20000004ff057230 */ /* 0x100fe40000004100 */
[-C--:B------:R-:W-:Y:S01]  /*3be0*/  FMUL.FTZ R44, R12, R15.reuse ;  /* 0x0000000f0c2c7220 */ /* 0x080fe20000410000 */
[----:B------:R-:W-:Y:S02]  /*3bf0*/  HADD2.F32 R113, -RZ, R113.H0_H0 ;  /* 0x20000071ff717230 */ /* 0x000fe40000004100 */
[----:B------:R-:W-:Y:S01]  /*3c00*/  FMUL.FTZ R45, R13, R15 ;  /* 0x0000000f0d2d7220 */ /* 0x000fe20000410000 */
[----:B------:R-:W-:-:S02]  /*3c10*/  HADD2.F32 R4, -RZ, R4.H1_H1 ;  /* 0x30000004ff047230 */ /* 0x000fc40000004100 */
[--C-:B------:R-:W-:Y:S02]  /*3c20*/  HADD2.F32 R14, -RZ, R110.reuse.H1_H1 ;  /* 0x3000006eff0e7230 */ /* 0x100fe40000004100 */
        /* <DEDUP_REMOVED lines=11> */
[-C--:B------:R-:W-:Y:S01]  /*3ce0*/  F2FP.F16.E4M3.UNPACK_B R14, R43.reuse.H1 ;  /* 0x0000002bff0e723e */ /* 0x080fe200030006ff */
        /* <DEDUP_REMOVED lines=20> */
[----:B------:R-:W-:-:S02]  /*3e30*/  HADD2.F32 R5, -RZ, R7.H0_H0 ;  /* 0x20000007ff057230 */ /* 0x000fc40000004100 */
[----:B------:R-:W-:Y:S01]  /*3e40*/  HADD2.F32 R4, -RZ, R6.H0_H0 ;  /* 0x20000006ff047230 */ /* 0x000fe20000004100 */
[----:B------:R-:W-:Y:S01]  /*3e50*/  F2FP.SATFINITE.E4M3.F32.PACK_AB_MERGE_C R102, R102, R113, RZ ;  /* 0x000000716666723e */ /* 0x000fe200048070ff */
[----:B------:R-:W-:Y:S01]  /*3e60*/  HADD2.F32 R7, -RZ, R7.H1_H1 ;  /* 0x30000007ff077230 */ /* 0x000fe20000004100 */
[----:B------:R-:W-:Y:S01]  /*3e70*/  F2FP.SATFINITE.E4M3.F32.PACK_AB_MERGE_C R44, R44, R45, RZ ;  /* 0x0000002d2c2c723e */ /* 0x000fe200048070ff */
[----:B------:R-:W-:Y:S02]  /*3e80*/  HADD2.F32 R42, -RZ, R42.H0_H0 ;  /* 0x2000002aff2a7230 */ /* 0x000fe40000004100 */
[----:B------:R-:W-:Y:S02]  /*3e90*/  HADD2.F32 R6, -RZ, R6.H1_H1 ;  /* 0x30000006ff067230 */ /* 0x000fe40000004100 */
[----:B------:R-:W-:Y:S02]  /*3ea0*/  HADD2.F32 R13, -RZ, R46.H0_H0 ;  /* 0x2000002eff0d7230 */ /* 0x000fe40000004100 */
        /* <DEDUP_REMOVED lines=10> */
[----:B------:R-:W-:Y:S02]  /*3f50*/  F2FP.SATFINITE.E4M3.F32.PACK_AB_MERGE_C R5, R97, R96, R115 ;  /* 0x000000606105723e */ /* 0x000fe40004807073 */
[----:B------:R-:W-:-:S02]  /*3f60*/  F2FP.SATFINITE.E4M3.F32.PACK_AB_MERGE_C R4, R110, R47, R114 ;  /* 0x0000002f6e04723e */ /* 0x000fc40004807072 */
[----:B------:R-:W-:Y:S02]  /*3f70*/  F2FP.SATFINITE.E4M3.F32.PACK_AB_MERGE_C R6, R6, R15, R44 ;  /* 0x0000000f0606723e */ /* 0x000fe4000480702c */
[----:B------:R-:W-:-:S07]  /*3f80*/  F2FP.SATFINITE.E4M3.F32.PACK_AB_MERGE_C R7, R7, R12, R102 ;  /* 0x0000000c0707723e */ /* 0x000fce0004807066 */
.L_x_9103:
[----:B------:R-:W-:Y:S05]  /*3f90*/  BSYNC B2 ;  /* 0x0000000000027941 */ /* 0x000fea0003800000 */
.L_x_9102:
[----:B0-----:R0:W-:Y:S02]  /*3fa0*/  ST.E.128 desc[UR60][R10.64], R4 ;  /* 0x000000040a007985 */ /* 0x0011e4000c101d3c */
.L_x_9097:
[----:B------:R-:W-:Y:S05]  /*3fb0*/  BSYNC B1 ;  /* 0x0000000000017941 */ /* 0x000fea0003800000 */
.L_x_9096:
[----:B------:R-:W-:-:S03]  /*3fc0*/  UMOV UR4, 0xffffffff ;  /* 0xffffffff00047882 */ /* 0x000fc60000000000 */
[----:B------:R-:W-:Y:S05]  /*3fd0*/  BRA.DIV UR4, `(.L_x_9104) ;  /* 0x000002d204887947 */ /* 0x000fea000b800000 */
[----:B------:R0:W0:Y:S04]  /*3fe0*/  SHFL.IDX PT, R42, R100, 0x1, 0x1c1f ;  /* 0x003c1f00642a7f89 */ /* 0x00002800000e0000 */
[----:B----4-:R4:W0:Y:S02]  /*3ff0*/  SHFL.IDX PT, R14, R99, 0x1, 0x1c1f ;  /* 0x003c1f00630e7f89 */ /* 0x01082400000e0000 */
.L_x_9479:
        /* <DEDUP_REMOVED lines=12> */
[----:B------:R-:W-:Y:S01]  /*40c0*/  LOP3.LUT R12, R39, 0xff, RZ, 0xc0, !PT ;  /* 0x000000ff270c7812 */ /* 0x000fe200078ec0ff */
[----:B------:R-:W-:Y:S01]  /*40d0*/  IMAD.MOV.U32 R13, RZ, RZ, R6 ;  /* 0x000000ffff0d7224 */ /* 0x000fe200078e0006 */
[--C-:B------:R-:W-:Y:S02]  /*40e0*/  SHF.R.U32.HI R44, RZ, 0x8, R39.reuse ;  /* 0x00000008ff2c7819 */ /* 0x100fe40000011627 */
[----:B------:R-:W-:Y:S02]  /*40f0*/  SHF.R.U32.HI R40, RZ, 0x10, R39 ;  /* 0x00000010ff287819 */ /* 0x000fe40000011627 */
[--C-:B------:R-:W-:Y:S01]  /*4100*/  SHF.R.U32.HI R39, RZ, 0x8, R41.reuse ;  /* 0x00000008ff277819 */ /* 0x100fe20000011629 */
[----:B------:R-:W-:Y:S01]  /*4110*/  IMAD.SHL.U32 R7, R44, 0x100, RZ ;  /* 0x000001002c077824 */ /* 0x000fe200078e00ff */
[----:B------:R-:W-:-:S02]  /*4120*/  SHF.R.U32.HI R43, RZ, 0x18, R41 ;  /* 0x00000018ff2b7819 */ /* 0x000fc40000011629 */
[----:B------:R-:W-:Y:S01]  /*4130*/  LOP3.LUT R38, R41, 0xff, RZ, 0xc0, !PT ;  /* 0x000000ff29267812 */ /* 0x000fe200078ec0ff */
[----:B------:R-:W-:Y:S01]  /*4140*/  IMAD.SHL.U32 R39, R39, 0x100, RZ ;  /* 0x0000010027277824 */ /* 0x000fe200078e00ff */
[----:B------:R-:W-:Y:S02]  /*4150*/  SHF.R.U32.HI R41, RZ, 0x10, R41 ;  /* 0x00000010ff297819 */ /* 0x000fe40000011629 */
[----:B------:R-:W-:Y:S02]  /*4160*/  PRMT R12, R45, 0x654, R12 ;  /* 0x000006542d0c7816 */ /* 0x000fe4000000000c */
[----:B------:R-:W-:Y:S01]  /*4170*/  PRMT R38, R43, 0x654, R38 ;  /* 0x000006542b267816 */ /* 0x000fe20000000026 */
[----:B------:R-:W-:Y:S01]  /*4180*/  IMAD.U32 R41, R41, 0x10000, RZ ;  /* 0x0001000029297824 */ /* 0x000fe200078e00ff */
[----:B------:R-:W-:Y:S01]  /*4190*/  LOP3.LUT R7, R12, 0xff00, R7, 0xf8, !PT ;  /* 0x0000ff000c077812 */ /* 0x000fe200078ef807 */
[----:B------:R-:W-:Y:S01]  /*41a0*/  IMAD.U32 R12, R40, 0x10000, RZ ;  /* 0x00010000280c7824 */ /* 0x000fe200078e00ff */
[----:B------:R-:W-:-:S02]  /*41b0*/  LOP3.LUT R38, R38, 0xff00, R39, 0xf8, !PT ;  /* 0x0000ff0026267812 */ /* 0x000fc400078ef827 */
[----:B------:R-:W-:Y:S02]  /*41c0*/  F2FP.F16.E4M3.UNPACK_B R39, R112.H1 ;  /* 0x00000070ff27723e */ /* 0x000fe400030006ff */
        /* <DEDUP_REMOVED lines=8> */
[----:B------:R-:W-:-:S02]  /*4250*/  HADD2.F32 R6, -RZ, R6.H0_H0 ;  /* 0x20000006ff067230 */ /* 0x000fc40000004100 */
[CC--:B------:R-:W-:Y:S01]  /*4260*/  FMUL.FTZ R45, R7.reuse, R41.reuse ;  /* 0x00000029072d7220 */ /* 0x0c0fe20000410000 */
[--C-:B------:R-:W-:Y:S01]  /*4270*/  HADD2.F32 R39, -RZ, R38.reuse.H0_H0 ;  /* 0x20000026ff277230 */ /* 0x100fe20000004100 */
[----:B------:R-:W-:Y:S01]  /*4280*/  F2FP.F16.E4M3.UNPACK_B R112, R112 ;  /* 0x00000070ff70723e */ /* 0x000fe200020006ff */
[--C-:B------:R-:W-:Y:S02]  /*4290*/  HADD2.F32 R12, -RZ, R5.reuse.H1_H1 ;  /* 0x30000005ff0c7230 */ /* 0x100fe40000004100 */
[C---:B------:R-:W-:Y:S01]  /*42a0*/  FMUL.FTZ R46, R6.reuse, R41 ;  /* 0x00000029062e7220 */ /* 0x040fe20000410000 */
[----:B------:R-:W-:Y:S02]  /*42b0*/  HADD2.F32 R5, -RZ, R5.H0_H0 ;  /* 0x20000005ff057230 */ /* 0x000fe40000004100 */
[----:B------:R-:W-:Y:S01]  /*42c0*/  FFMA.FTZ R47, R6, R39, -R45 ;  /* 0x00000027062f7223 */ /* 0x000fe2000001082d */
[----:B------:R-:W-:Y:S02]  /*42d0*/  HADD2.F32 R38, -RZ, R38.H1_H1 ;  /* 0x30000026ff267230 */ /* 0x000fe40000004100 */
[C---:B------:R-:W-:Y:S01]  /*42e0*/  FMUL.FTZ R6, R12.reuse, R43 ;  /* 0x0000002b0c067220 */ /* 0x040fe20000410000 */
[----:B------:R-:W-:Y:S01]  /*42f0*/  FFMA.FTZ R96, R7, R39, R46 ;  /* 0x0000002707607223 */ /* 0x000fe2000001002e */
[C---:B------:R-:W-:Y:S01]  /*4300*/  FMUL.FTZ R41, R5.reuse, R43 ;  /* 0x0000002b05297220 */ /* 0x040fe20000410000 */
[----:B------:R-:W-:Y:S01]  /*4310*/  F2FP.F16.E4M3.UNPACK_B R111, R111 ;  /* 0x0000006fff6f723e */ /* 0x000fe200020006ff */
[----:B------:R-:W-:Y:S01]  /*4320*/  FFMA.FTZ R43, R5, R38, -R6 ;  /* 0x00000026052b7223 */ /* 0x000fe20000010806 */
[----:B------:R-:W-:Y:S01]  /*4330*/  F2FP.F16.E4M3.UNPACK_B R5, R4.H1 ;  /* 0x00000004ff05723e */ /* 0x000fe200030006ff */
[----:B---3--:R-:W-:Y:S01]  /*4340*/  FFMA.FTZ R102, R12, R38, R41 ;  /* 0x000000260c667223 */ /* 0x008fe20000010029 */
[----:B------:R-:W-:Y:S01]  /*4350*/  F2FP.F16.E4M3.UNPACK_B R4, R4 ;  /* 0x00000004ff04723e */ /* 0x000fe200020006ff */
[----:B------:R-:W-:-:S02]  /*4360*/  HADD2.F32 R38, -RZ, R112.H1_H1 ;  /* 0x30000070ff267230 */ /* 0x000fc40000004100 */
[--C-:B------:R-:W-:Y:S02]  /*4370*/  HADD2.F32 R6, -RZ, R5.reuse.H0_H0 ;  /* 0x20000005ff067230 */ /* 0x100fe40000004100 */
[----:B------:R-:W-:Y:S02]  /*4380*/  HADD2.F32 R7, -RZ, R5.H1_H1 ;  /* 0x30000005ff077230 */ /* 0x000fe40000004100 */
[----:B------:R-:W-:Y:S02]  /*4390*/  HADD2.F32 R5, -RZ, R4.H0_H0 ;  /* 0x20000004ff057230 */ /* 0x000fe40000004100 */
[-C--:B------:R-:W-:Y:S01]  /*43a0*/  FMUL.FTZ R46, R6, R38.reuse ;  /* 0x00000026062e7220 */ /* 0x080fe20000410000 */
[----:B------:R-:W-:Y:S02]  /*43b0*/  HADD2.F32 R112, -RZ, R112.H0_H0 ;  /* 0x20000070ff707230 */ /* 0x000fe40000004100 */
[----:B------:R-:W-:Y:S01]  /*43c0*/  FMUL.FTZ R41, R7, R38 ;  /* 0x0000002607297220 */ /* 0x000fe20000410000 */
[----:B------:R-:W-:-:S02]  /*43d0*/  HADD2.F32 R4, -RZ, R4.H1_H1 ;  /* 0x30000004ff047230 */ /* 0x000fc40000004100 */
[--C-:B------:R-:W-:Y:S02]  /*43e0*/  HADD2.F32 R12, -RZ, R111.reuse.H1_H1 ;  /* 0x3000006fff0c7230 */ /* 0x100fe40000004100 */
[-C--:B------:R-:W-:Y:S01]  /*43f0*/  FMUL.FTZ R39, R5, R112.reuse ;  /* 0x0000007005277220 */ /* 0x080fe20000410000 */
[----:B------:R-:W-:Y:S02]  /*4400*/  HADD2.F32 R111, -RZ, R111.H0_H0 ;  /* 0x2000006fff6f7230 */ /* 0x000fe40000004100 */
[----:B------:R-:W-:Y:S01]  /*4410*/  FMUL.FTZ R38, R4, R112 ;  /* 0x0000007004267220 */ /* 0x000fe20000410000 */
[----:B------:R-:W-:Y:S01]  /*4420*/  F2FP.SATFINITE.E4M3.F32.PACK_AB_MERGE_C R112, R102, R43, RZ ;  /* 0x0000002b6670723e */ /* 0x000fe200048070ff */
[-C--:B------:R-:W-:Y:S01]  /*4430*/  FFMA.FTZ R41, R6, R12.reuse, -R41 ;  /* 0x0000000c06297223 */ /* 0x080fe20000010829 */
[----:B------:R-:W-:Y:S01]  /*4440*/  FFMA.FTZ R12, R7, R12, R46 ;  /* 0x0000000c070c7223 */ /* 0x000fe2000001002e */
[-C--:B------:R-:W-:Y:S01]  /*4450*/  FFMA.FTZ R45, R5, R111.reuse, -R38 ;  /* 0x0000006f052d7223 */ /* 0x080fe20000010826 */
[----:B------:R-:W-:Y:S01]  /*4460*/  FFMA.FTZ R46, R4, R111, R39 ;  /* 0x0000006f042e7223 */ /* 0x000fe20000010027 */
[----:B------:R-:W-:-:S02]  /*4470*/  F2FP.F16.E4M3.UNPACK_B R5, R15.H1 ;  /* 0x0000000fff05723e */ /* 0x000fc400030006ff */
[----:B------:R-:W-:Y:S02]  /*4480*/  F2FP.F16.E4M3.UNPACK_B R39, R44.H1 ;  /* 0x0000002cff27723e */ /* 0x000fe400030006ff */
[----:B------:R-:W-:Y:S01]  /*4490*/  F2FP.SATFINITE.E4M3.F32.PACK_AB_MERGE_C R111, R12, R41, RZ ;  /* 0x000000290c6f723e */ /* 0x000fe200048070ff */
[----:B------:R-:W-:Y:S01]  /*44a0*/  HADD2.F32 R7, -RZ, R5.H1_H1 ;  /* 0x30000005ff077230 */ /* 0x000fe20000004100 */
        /* <DEDUP_REMOVED lines=23> */
[----:B------:R-:W-:Y:S01]  /*4620*/  FFMA.FTZ R110, R7, R38, R110 ;  /* 0x00000026076e7223 */ /* 0x000fe2000001006e */
[----:B------:R-:W-:Y:S02]  /*4630*/  HADD2.F32 R13, -RZ, R13.H1_H1 ;  /* 0x3000000dff0d7230 */ /* 0x000fe40000004100 */
[----:B------:R-:W-:Y:S01]  /*4640*/  HADD2.F32 R15, -RZ, R15.H1_H1 ;  /* 0x3000000fff0f7230 */ /* 0x000fe20000004100 */
[----:B------:R-:W-:Y:S01]  /*4650*/  F2FP.SATFINITE.E4M3.F32.PACK_AB_MERGE_C R43, R102, R43, RZ ;  /* 0x0000002b662b723e */ /* 0x000fe200048070ff */
[----:B------:R-:W-:-:S02]  /*4660*/  HADD2.F32 R6, -RZ, R39.H0_H0 ;  /* 0x20000027ff067230 */ /* 0x000fc40000004100 */
[-C--:B------:R-:W-:Y:S01]  /*4670*/  FMUL.FTZ R7, R13, R44.reuse ;  /* 0x0000002c0d077220 */ /* 0x080fe20000410000 */
[----:B------:R-:W-:Y:S02]  /*4680*/  HADD2.F32 R40, -RZ, R40.H0_H0 ;  /* 0x20000028ff287230 */ /* 0x000fe40000004100 */
[C---:B------:R-:W-:Y:S01]  /*4690*/  FMUL.FTZ R44, R4.reuse, R44 ;  /* 0x0000002c042c7220 */ /* 0x040fe20000410000 */
        /* <DEDUP_REMOVED lines=12> */
.L_x_9110:
[----:B------:R-:W-:Y:S05]  /*4760*/  BSYNC B3 ;  /* 0x0000000000037941 */ /* 0x000fea0003800000 */
.L_x_9109:
[----:B0-----:R0:W-:Y:S02]  /*4770*/  ST.E.128 desc[UR60][R10.64], R4 ;  /* 0x000000040a007985 */ /* 0x0011e4000c101d3c */
.L_x_9108:
[----:B------:R-:W-:Y:S05]  /*4780*/  BSYNC B2 ;  /* 0x0000000000027941 */ /* 0x000fea0003800000 */
.L_x_9107:
        /* <DEDUP_REMOVED lines=8> */
[--C-:B------:R-:W-:Y:S01]  /*4810*/  SHF.R.U32.HI R40, RZ, 0x10, R35.reuse ;  /* 0x00000010ff287819 */ /* 0x100fe20000011623 */
[----:B0-----:R-:W-:Y:S01]  /*4820*/  IMAD.MOV.U32 R13, RZ, RZ, R6 ;  /* 0x000000ffff0d7224 */ /* 0x001fe200078e0006 */
[----:B------:R-:W-:Y:S01]  /*4830*/  SHF.R.U32.HI R36, RZ, 0x8, R35 ;  /* 0x00000008ff247819 */ /* 0x000fe20000011623 */
[----:B------:R-:W-:Y:S01]  /*4840*/  IMAD.MOV.U32 R14, RZ, RZ, R7 ;  /* 0x000000ffff0e7224 */ /* 0x000fe200078e0007 */
[----:B------:R-:W-:Y:S02]  /*4850*/  LOP3.LUT R12, R35, 0xff, RZ, 0xc0, !PT ;  /* 0x000000ff230c7812 */ /* 0x000fe400078ec0ff */
[----:B------:R-:W-:Y:S01]  /*4860*/  SHF.R.U32.HI R39, RZ, 0x18, R35 ;  /* 0x00000018ff277819 */ /* 0x000fe20000011623 */
[----:B------:R-:W-:Y:S01]  /*4870*/  IMAD.SHL.U32 R6, R36, 0x100, RZ ;  /* 0x0000010024067824 */ /* 0x000fe200078e00ff */
[----:B------:R-:W-:Y:S02]  /*4880*/  SHF.R.U32.HI R35, RZ, 0x8, R37 ;  /* 0x00000008ff237819 */ /* 0x000fe40000011625 */
[----:B------:R-:W-:-:S02]  /*4890*/  LOP3.LUT R15, R37, 0xff, RZ, 0xc0, !PT ;  /* 0x000000ff250f7812 */ /* 0x000fc400078ec0ff */
[--C-:B------:R-:W-:Y:S02]  /*48a0*/  SHF.R.U32.HI R34, RZ, 0x18, R37.reuse ;  /* 0x00000018ff227819 */ /* 0x100fe40000011625 */
[----:B------:R-:W-:Y:S02]  /*48b0*/  SHF.R.U32.HI R38, RZ, 0x10, R37 ;  /* 0x00000010ff267819 */ /* 0x000fe40000011625 */
[----:B------:R-:W-:Y:S01]  /*48c0*/  PRMT R34, R34, 0x654, R15 ;  /* 0x0000065422227816 */ /* 0x000fe2000000000f */
[----:B------:R-:W-:Y:S01]  /*48d0*/  IMAD.SHL.U32 R15, R35, 0x100, RZ ;  /* 0x00000100230f7824 */ /* 0x000fe200078e00ff */
[----:B------:R-:W-:-:S04]  /*48e0*/  PRMT R7, R39, 0x654, R12 ;  /* 0x0000065427077816 */ /* 0x000fc8000000000c */
[----:B------:R-:W-:Y:S01]  /*48f0*/  LOP3.LUT R36, R34, 0xff00, R15, 0xf8, !PT ;  /* 0x0000ff0022247812 */ /* 0x000fe200078ef80f */
[----:B------:R-:W-:Y:S01]  /*4900*/  IMAD.U32 R15, R38, 0x10000, RZ ;  /* 0x00010000260f7824 */ /* 0x000fe200078e00ff */
[----:B------:R-:W-:Y:S01]  /*4910*/  LOP3.LUT R12, R7, 0xff00, R6, 0xf8, !PT ;  /* 0x0000ff00070c7812 */ /* 0x000fe200078ef806 */
[----:B------:R-:W-:Y:S01]  /*4920*/  IMAD.U32 R7, R40, 0x10000, RZ ;  /* 0x0001000028077824 */ /* 0x000fe200078e00ff */
[----:B------:R-:W-:Y:S02]  /*4930*/  F2FP.F16.E4M3.UNPACK_B R34, R109.H1 ;  /* 0x0000006dff22723e */ /* 0x000fe400030006ff */
[-C--:B------:R-:W-:Y:S02]  /*4940*/  F2FP.F16.E4M3.UNPACK_B R6, R5.reuse ;  /* 0x00000005ff06723e */ /* 0x080fe400020006ff */
        /* <DEDUP_REMOVED lines=86> */
[----:B------:R-:W-:Y:S01]  /*4eb0*/  F2FP.SATFINITE.E4M3.F32.PACK_AB_MERGE_C R5, R41, R40, R45 ;  /* 0x000000282905723e */ /* 0x000fe2000480702d */
[----:B------:R-:W-:Y:S01]  /*4ec0*/  IMAD.MOV.U32 R6, RZ, RZ, R36 ;  /* 0x000000ffff067224 */ /* 0x000fe200078e0024 */
[----:B------:R-:W-:-:S07]  /*4ed0*/  F2FP.SATFINITE.E4M3.F32.PACK_AB_MERGE_C R4, R108, R39, R44 ;  /* 0x000000276c04723e */ /* 0x000fce000480702c */
.L_x_9112:
[----:B------:R-:W-:Y:S05]  /*4ee0*/  BSYNC B2 ;  /* 0x0000000000027941 */ /* 0x000fea0003800000 */
.L_x_9111:
[----:B0-----:R0:W-:Y:S02]  /*4ef0*/  ST.E.128 desc[UR60][R10.64], R4 ;  /* 0x000000040a007985 */ /* 0x0011e4000c101d3c */
.L_x_9106:
[----:B------:R-:W-:Y:S05]  /*4f00*/  BSYNC B1 ;  /* 0x0000000000017941 */ /* 0x000fea0003800000 */
.L_x_9105:
[----:B------:R-:W-:-:S03]  /*4f10*/  UMOV UR4, 0xffffffff ;  /* 0xffffffff00047882 */ /* 0x000fc60000000000 */
[----:B------:R-:W-:Y:S05]  /*4f20*/  BRA.DIV UR4, `(.L_x_9113) ;  /* 0x000002c204fc7947 */ /* 0x000fea000b800000 */
[----:B0-2---:R-:W0:Y:S04]  /*4f30*/  SHFL.IDX PT, R100, R100, 0x2, 0x1c1f ;  /* 0x005c1f0064647f89 */ /* 0x005e2800000e0000 */
[----:B------:R2:W0:Y:S02]  /*4f40*/  SHFL.IDX PT, R14, R99, 0x2, 0x1c1f ;  /* 0x005c1f00630e7f89 */ /* 0x00042400000e0000 */
.L_x_9483:
[----:B------:R-:W-:Y:S05]  /*4f50*/  @P4 BRA `(.L_x_9114) ;  /* 0x0000004400f44947 */ /* 0x000fea0003800000 */
[----:B------:R-:W-:Y:S04]  /*4f60*/  BSSY B1, `(.L_x_9115) ;  /* 0x0000076000017945 */ /* 0x000fe80003800000 */
[----:B------:R-:W-:Y:S05]  /*4f70*/  @P1 BRA `(.L_x_9116) ;  /* 0x0000000400d01947 */ /* 0x000fea0003800000 */
[----:B------:R1:W1:Y:S01]  /*4f80*/  LDS.128 R4, [R90+0x1c400] ;  /* 0x01c400005a047984 */ /* 0x0002620000000c00 */
[----:B0-----:R-:W-:Y:S01]  /*4f90*/  IADD3 R10, P2, R18, R14, RZ ;  /* 0x0000000e120a7210 */ /* 0x001fe20007f5e0ff */
[----:B------:R-:W-:Y:S04]  /*4fa0*/  BSSY B2, `(.L_x_9117) ;  /* 0x0000070000027945 */ /* 0x000fe80003800000 */
[----:B------:R-:W-:Y:S01]  /*4fb0*/  IMAD.X R11, R100, 0x1, R19, P2 ;  /* 0x00000001640b7824 */ /* 0x000fe200010e0613 */
[----:B------:R-:W-:-:S13]  /*4fc0*/  ISETP.GE.AND P2, PT, R188, R101, PT ;  /* 0x00000065bc00720c */ /* 0x000fda0003f46270 */
[----:B------:R-:W-:Y:S05]  /*4fd0*/  @P2 BRA `(.L_x_9118) ;  /* 0x0000000400b02947 */ /* 0x000fea0003800000 */
[--C-:B------:R-:W-:Y:S01]  /*4fe0*/  SHF.R.U32.HI R37, RZ, 0x10, R31.reuse ;  /* 0x00000010ff257819 */ /* 0x100fe2000001161f */
[----:B-1----:R-:W-:Y:S01]  /*4ff0*/  IMAD.MOV.U32 R13, RZ, RZ, R6 ;  /* 0x000000ffff0d7224 */ /* 0x002fe200078e0006 */
        /* <DEDUP_REMOVED lines=26> */
[C---:B------:R-:W-:Y:S01]  /*51a0*/  FMUL.FTZ R37, R7.reuse, R33 ;  /* 0x0000002107257220 */ /* 0x040fe20000410000 */
[--C-:B------:R-:W-:Y:S01]  /*51b0*/  HADD2.F32 R31, -RZ, R30.reuse.H0_H0 ;  /* 0x2000001eff1f7230 */ /* 0x100fe20000004100 */
        /* <DEDUP_REMOVED lines=10> */
[----:B------:R-:W-:Y:S01]  /*5260*/  FFMA.FTZ R33, R5, R30, -R6 ;  /* 0x0000001e05217223 */ /* 0x000fe20000010806 */
[----:B------:R-:W-:Y:S01]  /*5270*/  F2FP.F16.E4M3.UNPACK_B R5, R4.H1 ;  /* 0x00000004ff05723e */ /* 0x000fe200030006ff */
        /* <DEDUP_REMOVED lines=24> */
[----:B------:R-:W-:Y:S01]  /*5400*/  F2FP.F16.E4M3.UNPACK_B R31, R35.H1 ;  /* 0x00000023ff1f723e */ /* 0x000fe200030006ff */
[----:B------:R-:W-:Y:S01]  /*5410*/  HADD2.F32 R12, -RZ, R12.H0_H0 ;  /* 0x2000000cff0c7230 */ /* 0x000fe20000004100 */
        /* <DEDUP_REMOVED lines=17> */
[----:B------:R-:W-:Y:S01]  /*5530*/  FFMA.FTZ R42, R7, R30, R40 ;  /* 0x0000001e072a7223 */ /* 0x000fe20000010028 */
[-C--:B------:R-:W-:Y:S01]  /*5540*/  FFMA.FTZ R39, R4, R6.reuse, -R39 ;  /* 0x0000000604277223 */ /* 0x080fe20000010827 */
[----:B------:R-:W-:Y:S02]  /*5550*/  HADD2.F32 R4, -RZ, R13.H0_H0 ;  /* 0x2000000dff047230 */ /* 0x000fe40000004100 */
[----:B------:R-:W-:Y:S01]  /*5560*/  FFMA.FTZ R34, R5, R6, R34 ;  /* 0x0000000605227223 */ /* 0x000fe20000010022 */
[--C-:B------:R-:W-:Y:S01]  /*5570*/  HADD2.F32 R5, -RZ, R15.reuse.H0_H0 ;  /* 0x2000000fff057230 */ /* 0x100fe20000004100 */
[----:B------:R-:W-:Y:S01]  /*5580*/  F2FP.SATFINITE.E4M3.F32.PACK_AB_MERGE_C R41, R42, R41, RZ ;  /* 0x000000292a29723e */ /* 0x000fe200048070ff */
[----:B------:R-:W-:Y:S02]  /*5590*/  HADD2.F32 R15, -RZ, R15.H1_H1 ;  /* 0x3000000fff0f7230 */ /* 0x000fe40000004100 */
[----:B------:R-:W-:Y:S01]  /*55a0*/  HADD2.F32 R6, -RZ, R31.H0_H0 ;  /* 0x2000001fff067230 */ /* 0x000fe20000004100 */
[----:B------:R-:W-:Y:S01]  /*55b0*/  F2FP.SATFINITE.E4M3.F32.PACK_AB_MERGE_C R34, R34, R39, RZ ;  /* 0x000000272222723e */ /* 0x000fe200048070ff */
[----:B------:R-:W-:-:S02]  /*55c0*/  HADD2.F32 R13, -RZ, R13.H1_H1 ;  /* 0x3000000dff0d7230 */ /* 0x000fc40000004100 */
[----:B------:R-:W-:Y:S02]  /*55d0*/  HADD2.F32 R32, -RZ, R32.H0_H0 ;  /* 0x20000020ff207230 */ /* 0x000fe40000004100 */
[-C--:B------:R-:W-:Y:S01]  /*55e0*/  FMUL.FTZ R30, R15, R6.reuse ;  /* 0x000000060f1e7220 */ /* 0x080fe20000410000 */
[----:B------:R-:W-:Y:S01]  /*55f0*/  FMUL.FTZ R40, R5, R6 ;  /* 0x0000000605287220 */ /* 0x000fe20000410000 */
        /* <DEDUP_REMOVED lines=10> */
.L_x_9118:
[----:B------:R-:W-:Y:S05]  /*56a0*/  BSYNC B2 ;  /* 0x0000000000027941 */ /* 0x000fea0003800000 */
.L_x_9117:
[----:B-1----:R0:W-:Y:S02]  /*56b0*/  ST.E.128 desc[UR60][R10.64], R4 ;  /* 0x000000040a007985 */ /* 0x0021e4000c101d3c */
.L_x_9116:
[----:B------:R-:W-:Y:S05]  /*56c0*/  BSYNC B1 ;  /* 0x0000000000017941 */ /* 0x000fea0003800000 */
.L_x_9115:
        /* <DEDUP_REMOVED lines=11> */
[--C-:B------:R-:W-:Y:S01]  /*5780*/  SHF.R.U32.HI R31, RZ, 0x18, R9.reuse ;  /* 0x00000018ff1f7819 */ /* 0x100fe20000011609 */
[----:B------:R-:W-:Y:S01]  /*5790*/  IMAD.SHL.U32 R7, R30, 0x100, RZ ;  /* 0x000001001e077824 */ /* 0x000fe200078e00ff */
[----:B------:R-:W-:Y:S02]  /*57a0*/  LOP3.LUT R8, R9, 0xff, RZ, 0xc0, !PT ;  /* 0x000000ff09087812 */ /* 0x000fe400078ec0ff */
[----:B------:R-:W-:Y:S01]  /*57b0*/  SHF.R.U32.HI R13, RZ, 0x10, R9 ;  /* 0x00000010ff0d7819 */ /* 0x000fe20000011609 */
[----:B------:R-:W-:Y:S01]  /*57c0*/  IMAD.MOV.U32 R9, RZ, RZ, R6 ;  /* 0x000000ffff097224 */ /* 0x000fe200078e0006 */
[----:B------:R-:W-:Y:S01]  /*57d0*/  SHF.R.U32.HI R28, RZ, 0x10, R29 ;  /* 0x00000010ff1c7819 */ /* 0x000fe2000001161d */
[----:B------:R-:W-:Y:S01]  /*57e0*/  IMAD.SHL.U32 R6, R12, 0x100, RZ ;  /* 0x000001000c067824 */ /* 0x000fe200078e00ff */
[----:B------:R-:W-:-:S02]  /*57f0*/  PRMT R8, R31, 0x654, R8 ;  /* 0x000006541f087816 */ /* 0x000fc40000000008 */
[----:B------:R-:W-:Y:S01]  /*5800*/  LOP3.LUT R11, R29, 0xff0000ff, RZ, 0xc0, !PT ;  /* 0xff0000ff1d0b7812 */ /* 0x000fe200078ec0ff */
[----:B------:R-:W-:Y:S01]  /*5810*/  IMAD.U32 R28, R28, 0x10000, RZ ;  /* 0x000100001c1c7824 */ /* 0x000fe200078e00ff */
[----:B------:R-:W-:Y:S01]  /*5820*/  LOP3.LUT R7, R8, 0xff00, R7, 0xf8, !PT ;  /* 0x0000ff0008077812 */ /* 0x000fe200078ef807 */
[----:B------:R-:W-:Y:S01]  /*5830*/  IMAD.U32 R8, R13, 0x10000, RZ ;  /* 0x000100000d087824 */ /* 0x000fe200078e00ff */
[----:B------:R-:W-:Y:S02]  /*5840*/  LOP3.LUT R11, R11, 0xff00, R6, 0xf8, !PT ;  /* 0x0000ff000b0b7812 */ /* 0x000fe400078ef806 */
[----:B------:R-:W-:Y:S02]  /*5850*/  F2FP.F16.E4M3.UNPACK_B R12, R105.H1 ;  /* 0x00000069ff0c723e */ /* 0x000fe400030006ff */
[----:B------:R-:W-:Y:S02]  /*5860*/  F2FP.F16.E4M3.UNPACK_B R6, R5 ;  /* 0x00000005ff06723e */ /* 0x000fe400020006ff */
        /* <DEDUP_REMOVED lines=89> */
.L_x_9120:
[----:B------:R-:W-:Y:S05]  /*5e00*/  BSYNC B1 ;  /* 0x0000000000017941 */ /* 0x000fea0003800000 */
.L_x_9119:
[----:B0-----:R0:W-:Y:S01]  /*5e10*/  ST.E.128 desc[UR60][R14.64], R4 ;  /* 0x000000040e007985 */ /* 0x0011e2000c101d3c */
[----:B------:R-:W-:Y:S05]  /*5e20*/  BRA `(.L_x_9114) ;  /* 0x0000003800407947 */ /* 0x000fea0003800000 */
.L_x_9085:
        /* <DEDUP_REMOVED lines=31> */
[----:B0-----:R-:W-:-:S05]  /*6020*/  @!P3 IADD3 R14, P5, R9, R14, RZ ;  /* 0x0000000e090eb210 */ /* 0x001fca0007fbe0ff */
[----:B------:R-:W-:Y:S02]  /*6030*/  @!P3 IMAD.X R15, R8, 0x1, R15, P5 ;  /* 0x00000001080fb824 */ /* 0x000fe400028e060f */
        /* <DEDUP_REMOVED lines=20> */
[----:B------:R-:W-:Y:S01]  /*6180*/  ISETP.GE.AND P2, PT, R18, R101, PT ;  /* 0x000000651200720c */ /* 0x000fe20003f46270 */
[----:B--2---:R-:W-:Y:S02]  /*6190*/  IMAD.MOV.U32 R116, RZ, RZ, R30 ;  /* 0x000000ffff747224 */ /* 0x004fe400078e001e */
[----:B------:R-:W-:Y:S02]  /*61a0*/  IMAD.MOV.U32 R118, RZ, RZ, R28 ;  /* 0x000000ffff767224 */ /* 0x000fe400078e001c */
[----:B---3--:R-:W-:Y:S02]  /*61b0*/  IMAD.MOV.U32 R112, RZ, RZ, R38 ;  /* 0x000000ffff707224 */ /* 0x008fe400078e0026 */
[----:B------:R-:W-:-:S02]  /*61c0*/  IMAD.MOV.U32 R113, RZ, RZ, R36 ;  /* 0x000000ffff717224 */ /* 0x000fc400078e0024 */
[----:B----4-:R-:W-:Y:S02]  /*61d0*/  IMAD.MOV.U32 R103, RZ, RZ, R42 ;  /* 0x000000ffff677224 */ /* 0x010fe400078e002a */
[----:B------:R-:W-:Y:S02]  /*61e0*/  IMAD.MOV.U32 R105, RZ, RZ, R40 ;  /* 0x000000ffff697224 */ /* 0x000fe400078e0028 */
[----:B-----5:R-:W-:Y:S02]  /*61f0*/  IMAD.MOV.U32 R106, RZ, RZ, R46 ;  /* 0x000000ffff6a7224 */ /* 0x020fe400078e002e */
[----:B------:R-:W-:Y:S02]  /*6200*/  IMAD.MOV.U32 R107, RZ, RZ, R44 ;  /* 0x000000ffff6b7224 */ /* 0x000fe400078e002c */
[----:B------:R-:W-:Y:S02]  /*6210*/  IMAD.MOV.U32 R115, RZ, RZ, R6 ;  /* 0x000000ffff737224 */ /* 0x000fe400078e0006 */
[----:B------:R-:W-:-:S02]  /*6220*/  IMAD.MOV.U32 R117, RZ, RZ, R4 ;  /* 0x000000ffff757224 */ /* 0x000fc400078e0004 */
[----:B------:R-:W-:Y:S02]  /*6230*/  IMAD.MOV.U32 R108, RZ, RZ, R34 ;  /* 0x000000ffff6c7224 */ /* 0x000fe400078e0022 */
[----:B------:R-:W-:Y:S01]  /*6240*/  IMAD.MOV.U32 R110, RZ, RZ, R32 ;  /* 0x000000ffff6e7224 */ /* 0x000fe200078e0020 */
[----:B------:R-:W-:Y:S06]  /*6250*/  @!P5 BRA `(.L_x_9121) ;  /* 0x000000000004d947 */ /* 0x000fec0003800000 */
[----:B------:R-:W-:Y:S01]  /*6260*/  BPT.TRAP 0x1 ;  /* 0x000000040000795c */ /* 0x000fe20000300000 */
.L_x_9121:
[----:B------:R-:W-:Y:S01]  /*6270*/  IMAD R86, R191, 0x8, R17 ;  /* 0x00000008bf567824 */ /* 0x000fe200078e0211 */
[----:B------:R-:W-:Y:S01]  /*6280*/  SHF.L.U32 R98, R201, 0x1f, RZ ;  /* 0x0000001fc9627819 */ /* 0x000fe200000006ff */
[----:B------:R-:W0:Y:S01]  /*6290*/  LDC R109, c[0x0][0x2f4] ;  /* 0x0000bd00ff6d7b82 */ /* 0x000e220000000800 */
[----:B------:R-:W-:Y:S02]  /*62a0*/  BSSY B1, `(.L_x_9122) ;  /* 0x0000003000017945 */ /* 0x000fe40003800000 */
[----:B------:R-:W1:Y:S02]  /*62b0*/  SYNCS.PHASECHK.TRANS64.TRYWAIT P3, [R86+URZ+0x22890], R98 ;  /* 0x02289062560075a7 */ /* 0x000e64000806017f */
[----:B-1----:R-:W-:Y:S05]  /*62c0*/  @!P3 BRA `(.L_x_9123) ;  /* 0x000002b0005cb947 */ /* 0x002fea0003800000 */
.L_x_9484:
[----:B------:R-:W-:Y:S05]  /*62d0*/  BSYNC B1 ;  /* 0x0000000000017941 */ /* 0x000fea0003800000 */
.L_x_9122:
[----:B------:R-:W-:Y:S01]  /*62e0*/  UMOV UR4, 0xffffffff ;  /* 0xffffffff00047882 */ /* 0x000fe20000000000 */
[----:B0-----:R-:W-:Y:S02]  /*62f0*/  IMAD.IADD R111, R109, 0x1, -R70 ;  /* 0x000000016d6f7824 */ /* 0x001fe400078e0a46 */
[----:B------:R-:W-:Y:S05]  /*6300*/  BRA.DIV UR4, `(.L_x_9124) ;  /* 0x000002b204607947 */ /* 0x000fea000b800000 */
[----:B------:R0:W2:Y:S04]  /*6310*/  SHFL.IDX PT, R102, R100, RZ, 0x1c1f ;  /* 0x001c1fff64667589 */ /* 0x0000a800000e0000 */
[----:B------:R0:W3:Y:S02]  /*6320*/  SHFL.IDX PT, R101, R99, RZ, 0x1c1f ;  /* 0x001c1fff63657589 */ /* 0x0000e400000e0000 */
.L_x_9488:
        /* <DEDUP_REMOVED lines=32> */
[----:B------:R-:W-:Y:S02]  /*6530*/  SHF.R.U32.HI R121, RZ, 0x10, R29 ;  /* 0x00000010ff797819 */ /* 0x000fe4000001161d */
[----:B------:R-:W-:Y:S01]  /*6540*/  SHF.R.U32.HI R126, RZ, 0x10, R5 ;  /* 0x00000010ff7e7819 */ /* 0x000fe20000011605 */
[----:B------:R-:W-:Y:S01]  /*6550*/  IMAD.SHL.U32 R5, R128, 0x100, RZ ;  /* 0x0000010080057824 */ /* 0x000fe200078e00ff */
[----:B------:R-:W-:-:S02]  /*6560*/  SHF.R.U32.HI R30, RZ, 0x18, R31 ;  /* 0x00000018ff1e7819 */ /* 0x000fc4000001161f */
[----:B------:R-:W-:Y:S02]  /*6570*/  LOP3.LUT R29, R31, 0xff, RZ, 0xc0, !PT ;  /* 0x000000ff1f1d7812 */ /* 0x000fe400078ec0ff */
[--C-:B------:R-:W-:Y:S02]  /*6580*/  SHF.R.U32.HI R119, RZ, 0x8, R31.reuse ;  /* 0x00000008ff777819 */ /* 0x100fe4000001161f */
[----:B------:R-:W-:Y:S01]  /*6590*/  SHF.R.U32.HI R124, RZ, 0x10, R31 ;  /* 0x00000010ff7c7819 */ /* 0x000fe2000001161f */
[----:B---3--:R-:W-:Y:S01]  /*65a0*/  IMAD.MOV.U32 R31, RZ, RZ, R12 ;  /* 0x000000ffff1f7224 */ /* 0x008fe200078e000c */
[----:B------:R-:W-:Y:S01]  /*65b0*/  PRMT R4, R129, 0x654, R4 ;  /* 0x0000065481047816 */ /* 0x000fe20000000004 */
[----:B------:R-:W-:Y:S01]  /*65c0*/  IMAD.SHL.U32 R119, R119, 0x100, RZ ;  /* 0x0000010077777824 */ /* 0x000fe200078e00ff */
[----:B------:R-:W-:Y:S01]  /*65d0*/  PRMT R12, R30, 0x654, R29 ;  /* 0x000006541e0c7816 */ /* 0x000fe2000000001d */
[----:B------:R-:W-:Y:S01]  /*65e0*/  IMAD.SHL.U32 R29, R120, 0x100, RZ ;  /* 0x00000100781d7824 */ /* 0x000fe200078e00ff */
[----:B------:R-:W-:Y:S01]  /*65f0*/  PRMT R8, R122, 0x654, R7 ;  /* 0x000006547a087816 */ /* 0x000fe20000000007 */
[----:B------:R-:W-:Y:S01]  /*6600*/  IMAD.SHL.U32 R7, R123, 0x100, RZ ;  /* 0x000001007b077824 */ /* 0x000fe200078e00ff */
[----:B------:R-:W-:Y:S01]  /*6610*/  LOP3.LUT R4, R4, 0xff00, R5, 0xf8, !PT ;  /* 0x0000ff0004047812 */ /* 0x000fe200078ef805 */
[----:B------:R-:W-:Y:S01]  /*6620*/  IMAD.U32 R5, R126, 0x10000, RZ ;  /* 0x000100007e057824 */ /* 0x000fe200078e00ff */
[----:B------:R-:W-:Y:S01]  /*6630*/  PRMT R6, R127, 0x654, R6 ;  /* 0x000006547f067816 */ /* 0x000fe20000000006 */
[----:B------:R-:W-:Y:S01]  /*6640*/  IMAD.U32 R124, R124, 0x10000, RZ ;  /* 0x000100007c7c7824 */ /* 0x000fe200078e00ff */
[----:B------:R-:W-:-:S02]  /*6650*/  LOP3.LUT R120, R8, 0xff00, R29, 0xf8, !PT ;  /* 0x0000ff0008787812 */ /* 0x000fc400078ef81d */
[----:B------:R-:W-:Y:S02]  /*6660*/  LOP3.LUT R123, R12, 0xff00, R119, 0xf8, !PT ;  /* 0x0000ff000c7b7812 */ /* 0x000fe400078ef877 */
[----:B------:R-:W-:Y:S02]  /*6670*/  LOP3.LUT R7, R6, 0xff00, R7, 0xf8, !PT ;  /* 0x0000ff0006077812 */ /* 0x000fe400078ef807 */
[----:B------:R-:W-:Y:S02]  /*6680*/  F2FP.F16.E4M3.UNPACK_B R122, R118.H1 ;  /* 0x00000076ff7a723e */ /* 0x000fe400030006ff */
[----:B------:R-:W-:Y:S02]  /*6690*/  F2FP.F16.E4M3.UNPACK_B R119, R31.H1 ;  /* 0x0000001fff77723e */ /* 0x000fe400030006ff */
[-C--:B------:R-:W-:Y:S02]  /*66a0*/  F2FP.F16.E4M3.UNPACK_B R29, R28.reuse.H1 ;  /* 0x0000001cff1d723e */ /* 0x080fe400030006ff */
[----:B------:R-:W-:Y:S01]  /*66b0*/  LOP3.LUT R6, R4, 0xff0000, R5, 0xf8, !PT ;  /* 0x00ff000004067812 */ /* 0x000fe200078ef805 */
[----:B------:R-:W-:Y:S01]  /*66c0*/  IMAD.U32 R4, R125, 0x10000, RZ ;  /* 0x000100007d047824 */ /* 0x000fe200078e00ff */
[----:B------:R-:W-:Y:S01]  /*66d0*/  F2FP.F16.E4M3.UNPACK_B R30, R117.H1 ;  /* 0x00000075ff1e723e */ /* 0x000fe200030006ff */
[----:B------:R-:W-:Y:S01]  /*66e0*/  HADD2.F32 R5, -RZ, R122.H0_H0 ;  /* 0x2000007aff057230 */ /* 0x000fe20000004100 */
[----:B------:R-:W-:Y:S01]  /*66f0*/  F2FP.F16.E4M3.UNPACK_B R28, R28 ;  /* 0x0000001cff1c723e */ /* 0x000fe200020006ff */
[----:B------:R-:W-:Y:S01]  /*6700*/  HADD2.F32 R12, -RZ, R119.H0_H0 ;  /* 0x20000077ff0c7230 */ /* 0x000fe20000004100 */
[----:B------:R-:W-:Y:S01]  /*6710*/  LOP3.LUT R4, R7, 0xff0000, R4, 0xf8, !PT ;  /* 0x00ff000007047812 */ /* 0x000fe200078ef804 */
[----:B------:R-:W-:Y:S01]  /*6720*/  HADD2.F32 R8, -RZ, R29.H0_H0 ;  /* 0x2000001dff087230 */ /* 0x000fe20000004100 */
[----:B------:R-:W-:Y:S01]  /*6730*/  F2FP.F16.E4M3.UNPACK_B R31, R31 ;  /* 0x0000001fff1f723e */ /* 0x000fe200020006ff */
[----:B------:R-:W-:-:S02]  /*6740*/  IMAD.U32 R7, R121, 0x10000, RZ ;  /* 0x0001000079077824 */ /* 0x000fc400078e00ff */
[-C--:B------:R-:W-:Y:S01]  /*6750*/  FMUL.FTZ R125, R12, R5.reuse ;  /* 0x000000050c7d7220 */ /* 0x080fe20000410000 */
[----:B------:R-:W-:Y:S02]  /*6760*/  HADD2.F32 R121, -RZ, R30.H0_H0 ;  /* 0x2000001eff797230 */ /* 0x000fe40000004100 */
[----:B------:R-:W-:Y:S01]  /*6770*/  FMUL.FTZ R127, R8, R5 ;  /* 0x00000005087f7220 */ /* 0x000fe20000410000 */
[----:B------:R-:W-:Y:S01]  /*6780*/  LOP3.LUT R5, R123, 0xff0000, R124, 0xf8, !PT ;  /* 0x00ff00007b057812 */ /* 0x000fe200078ef87c */
[----:B------:R-:W-:Y:S01]  /*6790*/  HADD2.F32 R123, -RZ, R122.H1_H1 ;  /* 0x3000007aff7b7230 */ /* 0x000fe20000004100 */
[----:B------:R-:W-:Y:S01]  /*67a0*/  LOP3.LUT R7, R120, 0xff0000, R7, 0xf8, !PT ;  /* 0x00ff000078077812 */ /* 0x000fe200078ef807 */
[-C--:B------:R-:W-:Y:S01]  /*67b0*/  FFMA.FTZ R8, R8, R121.reuse, -R125 ;  /* 0x0000007908087223 */ /* 0x080fe2000001087d */
[----:B------:R-:W-:Y:S01]  /*67c0*/  FFMA.FTZ R12, R12, R121, R127 ;  /* 0x000000790c0c7223 */ /* 0x000fe2000001007f */
[----:B------:R-:W-:Y:S01]  /*67d0*/  HADD2.F32 R120, -RZ, R30.H1_H1 ;  /* 0x3000001eff787230 */ /* 0x000fe20000004100 */
[----:B------:R-:W-:Y:S01]  /*67e0*/  F2FP.F16.E4M3.UNPACK_B R121, R118 ;  /* 0x00000076ff79723e */ /* 0x000fe200020006ff */
[----:B------:R-:W-:Y:S01]  /*67f0*/  HADD2.F32 R119, -RZ, R119.H1_H1 ;  /* 0x30000077ff777230 */ /* 0x000fe20000004100 */
[----:B------:R-:W-:Y:S01]  /*6800*/  F2FP.F16.E4M3.UNPACK_B R118, R117 ;  /* 0x00000075ff76723e */ /* 0x000fe200020006ff */
[----:B------:R-:W-:-:S02]  /*6810*/  HADD2.F32 R30, -RZ, R29.H1_H1 ;  /* 0x3000001dff1e7230 */ /* 0x000fc40000004100 */
[----:B------:R-:W-:Y:S02]  /*6820*/  HADD2.F32 R122, -RZ, R121.H0_H0 ;  /* 0x20000079ff7a7230 */ /* 0x000fe40000004100 */
[CC--:B------:R-:W-:Y:S01]  /*6830*/  FMUL.FTZ R125, R119.reuse, R123.reuse ;  /* 0x0000007b777d7220 */ /* 0x0c0fe20000410000 */
[----:B------:R-:W-:Y:S02]  /*6840*/  HADD2.F32 R29, -RZ, R28.H0_H0 ;  /* 0x2000001cff1d7230 */ /* 0x000fe40000004100 */
[C---:B------:R-:W-:Y:S01]  /*6850*/  FMUL.FTZ R124, R30.reuse, R123 ;  /* 0x0000007b1e7c7220 */ /* 0x040fe20000410000 */
[----:B------:R-:W-:Y:S02]  /*6860*/  HADD2.F32 R117, -RZ, R31.H0_H0 ;  /* 0x2000001fff757230 */ /* 0x000fe40000004100 */
[-C--:B------:R-:W-:Y:S01]  /*6870*/  FFMA.FTZ R125, R30, R120.reuse, -R125 ;  /* 0x000000781e7d7223 */ /* 0x080fe2000001087d */
[----:B------:R-:W-:Y:S02]  /*6880*/  HADD2.F32 R30, -RZ, R118.H0_H0 ;  /* 0x20000076ff1e7230 */ /* 0x000fe40000004100 */
[----:B------:R-:W-:Y:S01]  /*6890*/  FFMA.FTZ R127, R119, R120, R124 ;  /* 0x00000078777f7223 */ /* 0x000fe2000001007c */
[----:B------:R-:W-:Y:S01]  /*68a0*/  FMUL.FTZ R124, R29, R122 ;  /* 0x0000007a1d7c7220 */ /* 0x000fe20000410000 */
[----:B------:R-:W-:-:S02]  /*68b0*/  HADD2.F32 R121, -RZ, R121.H1_H1 ;  /* 0x30000079ff797230 */ /* 0x000fc40000004100 */
[C---:B------:R-:W-:Y:S01]  /*68c0*/  FMUL.FTZ R120, R117.reuse, R122 ;  /* 0x0000007a75787220 */ /* 0x040fe20000410000 */
[----:B------:R-:W-:Y:S02]  /*68d0*/  HADD2.F32 R31, -RZ, R31.H1_H1 ;  /* 0x3000001fff1f7230 */ /* 0x000fe40000004100 */
[-C--:B------:R-:W-:Y:S01]  /*68e0*/  FFMA.FTZ R124, R117, R30.reuse, R124 ;  /* 0x0000001e757c7223 */ /* 0x080fe2000001007c */
[----:B------:R-:W-:Y:S02]  /*68f0*/  HADD2.F32 R28, -RZ, R28.H1_H1 ;  /* 0x3000001cff1c7230 */ /* 0x000fe40000004100 */
[----:B------:R-:W-:Y:S01]  /*6900*/  FFMA.FTZ R122, R29, R30, -R120 ;  /* 0x0000001e1d7a7223 */ /* 0x000fe20000010878 */
        /* <DEDUP_REMOVED lines=20> */
[-C--:B------:R-:W-:Y:S01]  /*6a50*/  FFMA.FTZ R126, R29, R118.reuse, -R126 ;  /* 0x000000761d7e7223 */ /* 0x080fe2000001087e */
[----:B------:R-:W-:Y:S02]  /*6a60*/  HADD2.F32 R119, -RZ, R119.H1_H1 ;  /* 0x30000077ff777230 */ /* 0x000fe40000004100 */
[----:B------:R-:W-:Y:S01]  /*6a70*/  FMUL.FTZ R29, R30, R31 ;  /* 0x0000001f1e1d7220 */ /* 0x000fe20000410000 */
[----:B------:R-:W-:Y:S01]  /*6a80*/  F2FP.F16.E4M3.UNPACK_B R115, R115 ;  /* 0x00000073ff73723e */ /* 0x000fe200020006ff */
[C---:B------:R-:W-:Y:S01]  /*6a90*/  FMUL.FTZ R31, R28.reuse, R31 ;  /* 0x0000001f1c1f7220 */ /* 0x040fe20000410000 */
[----:B------:R-:W-:Y:S01]  /*6aa0*/  FFMA.FTZ R118, R117, R118, R120 ;  /* 0x0000007675767223 */ /* 0x000fe20000010078 */
[-C--:B------:R-:W-:Y:S01]  /*6ab0*/  FFMA.FTZ R133, R28, R119.reuse, -R29 ;  /* 0x000000771c857223 */ /* 0x080fe2000001081d */
[----:B------:R-:W-:Y:S01]  /*6ac0*/  F2FP.F16.E4M3.UNPACK_B R28, R14 ;  /* 0x0000000eff1c723e */ /* 0x000fe200020006ff */
[----:B------:R-:W-:Y:S01]  /*6ad0*/  FFMA.FTZ R135, R30, R119, R31 ;  /* 0x000000771e877223 */ /* 0x000fe2000001001f */
[----:B------:R-:W-:Y:S01]  /*6ae0*/  HADD2.F32 R31, -RZ, R116.H0_H0 ;  /* 0x20000074ff1f7230 */ /* 0x000fe20000004100 */
[----:B------:R-:W-:Y:S01]  /*6af0*/  F2FP.SATFINITE.E4M3.F32.PACK_AB_MERGE_C R8, R125, R8, RZ ;  /* 0x000000087d08723e */ /* 0x000fe200048070ff */
[----:B------:R-:W-:Y:S01]  /*6b00*/  HADD2.F32 R14, -RZ, R10.H0_H0 ;  /* 0x2000000aff0e7230 */ /* 0x000fe20000004100 */
[----:B------:R-:W-:Y:S01]  /*6b10*/  F2FP.SATFINITE.E4M3.F32.PACK_AB_MERGE_C R12, R127, R12, RZ ;  /* 0x0000000c7f0c723e */ /* 0x000fe200048070ff */
[----:B------:R-:W-:Y:S01]  /*6b20*/  HADD2.F32 R29, -RZ, R28.H0_H0 ;  /* 0x2000001cff1d7230 */ /* 0x000fe20000004100 */
[----:B------:R-:W-:Y:S01]  /*6b30*/  F2FP.SATFINITE.E4M3.F32.PACK_AB_MERGE_C R135, R135, R118, RZ ;  /* 0x000000768787723e */ /* 0x000fe200048070ff */
[----:B------:R-:W-:-:S02]  /*6b40*/  HADD2.F32 R117, -RZ, R116.H1_H1 ;  /* 0x30000074ff757230 */ /* 0x000fc40000004100 */
[-C--:B------:R-:W-:Y:S01]  /*6b50*/  FMUL.FTZ R116, R14, R31.reuse ;  /* 0x0000001f0e747220 */ /* 0x080fe20000410000 */
[----:B------:R-:W-:Y:S02]  /*6b60*/  HADD2.F32 R10, -RZ, R10.H1_H1 ;  /* 0x3000000aff0a7230 */ /* 0x000fe40000004100 */
[----:B------:R-:W-:Y:S01]  /*6b70*/  FMUL.FTZ R119, R29, R31 ;  /* 0x0000001f1d777220 */ /* 0x000fe20000410000 */
[----:B------:R-:W-:Y:S01]  /*6b80*/  HADD2.F32 R28, -RZ, R28.H1_H1 ;  /* 0x3000001cff1c7230 */ /* 0x000fe20000004100 */
[----:B------:R-:W-:Y:S01]  /*6b90*/  F2FP.F16.E4M3.UNPACK_B R118, R7 ;  /* 0x00000007ff76723e */ /* 0x000fe200020006ff */
[--C-:B------:R-:W-:Y:S02]  /*6ba0*/  HADD2.F32 R30, -RZ, R115.reuse.H0_H0 ;  /* 0x20000073ff1e7230 */ /* 0x100fe40000004100 */
[-C--:B------:R-:W-:Y:S01]  /*6bb0*/  FMUL.FTZ R131, R10, R117.reuse ;  /* 0x000000750a837220 */ /* 0x080fe20000410000 */
[----:B------:R-:W-:Y:S02]  /*6bc0*/  HADD2.F32 R115, -RZ, R115.H1_H1 ;  /* 0x30000073ff737230 */ /* 0x000fe40000004100 */
[----:B------:R-:W-:Y:S01]  /*6bd0*/  FMUL.FTZ R31, R28, R117 ;  /* 0x000000751c1f7220 */ /* 0x000fe20000410000 */
[----:B------:R-:W-:Y:S01]  /*6be0*/  F2FP.SATFINITE.E4M3.F32.PACK_AB_MERGE_C R8, R121, R122, R8 ;  /* 0x0000007a7908723e */ /* 0x000fe20004807008 */
[-C--:B------:R-:W-:Y:S01]  /*6bf0*/  FFMA.FTZ R117, R29, R30.reuse, R116 ;  /* 0x0000001e1d757223 */ /* 0x080fe20000010074 */
[----:B------:R-:W-:Y:S01]  /*6c00*/  F2FP.F16.E4M3.UNPACK_B R29, R9 ;  /* 0x00000009ff1d723e */ /* 0x000fe200020006ff */
[----:B------:R-:W-:Y:S01]  /*6c10*/  FFMA.FTZ R14, R14, R30, -R119 ;  /* 0x0000001e0e0e7223 */ /* 0x000fe20000010877 */
[-C--:B------:R-:W-:Y:S01]  /*6c20*/  FFMA.FTZ R129, R10, R115.reuse, -R31 ;  /* 0x000000730a817223 */ /* 0x080fe2000001081f */
[----:B------:R-:W-:Y:S01]  /*6c30*/  FFMA.FTZ R120, R28, R115, R131 ;  /* 0x000000731c787223 */ /* 0x000fe20000010083 */
[----:B------:R-:W-:Y:S01]  /*6c40*/  F2FP.SATFINITE.E4M3.F32.PACK_AB_MERGE_C R10, R133, R126, RZ ;  /* 0x0000007e850a723e */ /* 0x000fe200048070ff */
[--C-:B------:R-:W-:Y:S01]  /*6c50*/  HADD2.F32 R119, -RZ, R118.reuse.H0_H0 ;  /* 0x20000076ff777230 */ /* 0x100fe20000004100 */
[----:B------:R-:W-:Y:S01]  /*6c60*/  F2FP.F16.E4M3.UNPACK_B R30, R13 ;  /* 0x0000000dff1e723e */ /* 0x000fe200020006ff */
[----:B------:R-:W-:Y:S01]  /*6c70*/  HADD2.F32 R28, -RZ, R29.H0_H0 ;  /* 0x2000001dff1c7230 */ /* 0x000fe20000004100 */
[----:B------:R-:W-:Y:S01]  /*6c80*/  F2FP.F16.E4M3.UNPACK_B R116, R6 ;  /* 0x00000006ff74723e */ /* 0x000fe200020006ff */
[----:B------:R-:W-:Y:S01]  /*6c90*/  HADD2.F32 R118, -RZ, R118.H1_H1 ;  /* 0x30000076ff767230 */ /* 0x000fe20000004100 */
[----:B------:R-:W-:Y:S01]  /*6ca0*/  F2FP.SATFINITE.E4M3.F32.PACK_AB_MERGE_C R10, R129, R14, R10 ;  /* 0x0000000e810a723e */ /* 0x000fe2000480700a */
[----:B------:R-:W-:Y:S01]  /*6cb0*/  HADD2.F32 R31, -RZ, R30.H0_H0 ;  /* 0x2000001eff1f7230 */ /* 0x000fe20000004100 */
[----:B------:R-:W-:Y:S01]  /*6cc0*/  F2FP.SATFINITE.E4M3.F32.PACK_AB_MERGE_C R14, R120, R117, R135 ;  /* 0x00000075780e723e */ /* 0x000fe20004807087 */
[----:B------:R-:W-:-:S02]  /*6cd0*/  HADD2.F32 R117, -RZ, R116.H0_H0 ;  /* 0x20000074ff757230 */ /* 0x000fc40000004100 */
[CC--:B------:R-:W-:Y:S01]  /*6ce0*/  FMUL.FTZ R120, R28.reuse, R119.reuse ;  /* 0x000000771c787220 */ /* 0x0c0fe20000410000 */
[----:B------:R-:W-:Y:S02]  /*6cf0*/  HADD2.F32 R115, -RZ, R30.H1_H1 ;  /* 0x3000001eff737230 */ /* 0x000fe40000004100 */
[C---:B------:R-:W-:Y:S01]  /*6d00*/  FMUL.FTZ R121, R31.reuse, R119 ;  /* 0x000000771f797220 */ /* 0x040fe20000410000 */
[----:B------:R-:W-:Y:S02]  /*6d10*/  HADD2.F32 R30, -RZ, R29.H1_H1 ;  /* 0x3000001dff1e7230 */ /* 0x000fe40000004100 */
[-C--:B------:R-:W-:Y:S01]  /*6d20*/  FFMA.FTZ R29, R31, R117.reuse, R120 ;  /* 0x000000751f1d7223 */ /* 0x080fe20000010078 */
[----:B------:R-:W-:Y:S02]  /*6d30*/  HADD2.F32 R116, -RZ, R116.H1_H1 ;  /* 0x30000074ff747230 */ /* 0x000fe40000004100 */
[CC--:B------:R-:W-:Y:S01]  /*6d40*/  FMUL.FTZ R31, R115.reuse, R118.reuse ;  /* 0x00000076731f7220 */ /* 0x0c0fe20000410000 */
[----:B------:R-:W-:Y:S01]  /*6d50*/  FFMA.FTZ R28, R28, R117, -R121 ;  /* 0x000000751c1c7223 */ /* 0x000fe20000010879 */
[C---:B------:R-:W-:Y:S01]  /*6d60*/  FMUL.FTZ R118, R30.reuse, R118 ;  /* 0x000000761e767220 */ /* 0x040fe20000410000 */
[----:B------:R-:W-:Y:S01]  /*6d70*/  F2FP.F16.E4M3.UNPACK_B R13, R13.H1 ;  /* 0x0000000dff0d723e */ /* 0x000fe200030006ff */
[-C--:B------:R-:W-:Y:S01]  /*6d80*/  FFMA.FTZ R121, R30, R116.reuse, -R31 ;  /* 0x000000741e797223 */ /* 0x080fe2000001081f */
[----:B------:R-:W-:Y:S01]  /*6d90*/  F2FP.F16.E4M3.UNPACK_B R31, R7.H1 ;  /* 0x00000007ff1f723e */ /* 0x000fe200030006ff */
[----:B------:R-:W-:Y:S01]  /*6da0*/  FFMA.FTZ R122, R115, R116, R118 ;  /* 0x00000074737a7223 */ /* 0x000fe20000010076 */
[----:B------:R-:W-:Y:S01]  /*6db0*/  F2FP.F16.E4M3.UNPACK_B R9, R9.H1 ;  /* 0x00000009ff09723e */ /* 0x000fe200030006ff */
[----:B------:R-:W-:Y:S01]  /*6dc0*/  HADD2.F32 R30, -RZ, R13.H0_H0 ;  /* 0x2000000dff1e7230 */ /* 0x000fe20000004100 */
[----:B------:R-:W-:Y:S01]  /*6dd0*/  F2FP.F16.E4M3.UNPACK_B R6, R6.H1 ;  /* 0x00000006ff06723e */ /* 0x000fe200030006ff */
[----:B------:R-:W-:Y:S01]  /*6de0*/  HADD2.F32 R115, -RZ, R31.H0_H0 ;  /* 0x2000001fff737230 */ /* 0x000fe20000004100 */
[----:B------:R-:W-:Y:S01]  /*6df0*/  F2FP.SATFINITE.E4M3.F32.PACK_AB_MERGE_C R12, R123, R124, R12 ;  /* 0x0000007c7b0c723e */ /* 0x000fe2000480700c */
[----:B------:R-:W-:Y:S01]  /*6e00*/  HADD2.F32 R7, -RZ, R9.H0_H0 ;  /* 0x20000009ff077230 */ /* 0x000fe20000004100 */
[----:B------:R-:W-:Y:S01]  /*6e10*/  F2FP.F16.E4M3.UNPACK_B R117, R5 ;  /* 0x00000005ff75723e */ /* 0x000fe200020006ff */
[----:B------:R-:W-:-:S02]  /*6e20*/  HADD2.F32 R13, -RZ, R13.H1_H1 ;  /* 0x3000000dff0d7230 */ /* 0x000fc40000004100 */
[CC--:B------:R-:W-:Y:S01]  /*6e30*/  FMUL.FTZ R120, R30.reuse, R115.reuse ;  /* 0x000000731e787220 */ /* 0x0c0fe20000410000 */
        /* <DEDUP_REMOVED lines=10> */
[----:B------:R-:W-:Y:S01]  /*6ee0*/  FFMA.FTZ R125, R13, R116, R118 ;  /* 0x000000740d7d7223 */ /* 0x000fe20000010076 */
[----:B------:R-:W-:Y:S01]  /*6ef0*/  F2FP.F16.E4M3.UNPACK_B R6, R11 ;  /* 0x0000000bff06723e */ /* 0x000fe200020006ff */
[----:B------:R-:W-:Y:S01]  /*6f00*/  FFMA.FTZ R123, R7, R31, -R120 ;  /* 0x0000001f077b7223 */ /* 0x000fe20000010878 */
[----:B------:R-:W-:Y:S01]  /*6f10*/  F2FP.F16.E4M3.UNPACK_B R15, R15.H1 ;  /* 0x0000000fff0f723e */ /* 0x000fe200030006ff */
        /* <DEDUP_REMOVED lines=12> */
[----:B------:R-:W-:Y:S02]  /*6fe0*/  HADD2.F32 R116, -RZ, R5.H0_H0 ;  /* 0x20000005ff747230 */ /* 0x000fe40000004100 */
[-C--:B------:R-:W-:Y:S01]  /*6ff0*/  FMUL.FTZ R130, R4, R119.reuse ;  /* 0x0000007704827220 */ /* 0x080fe20000410000 */
[----:B------:R-:W-:Y:S02]  /*7000*/  HADD2.F32 R115, -RZ, R31.H0_H0 ;  /* 0x2000001fff737230 */ /* 0x000fe40000004100 */
[----:B------:R-:W-:Y:S01]  /*7010*/  FMUL.FTZ R119, R9, R119 ;  /* 0x0000007709777220 */ /* 0x000fe20000410000 */
[----:B------:R-:W-:-:S02]  /*7020*/  HADD2.F32 R15, -RZ, R15.H1_H1 ;  /* 0x3000000fff0f7230 */ /* 0x000fc40000004100 */
[-C--:B------:R-:W-:Y:S01]  /*7030*/  FFMA.FTZ R128, R7, R116.reuse, -R128 ;  /* 0x0000007407807223 */ /* 0x080fe20000010880 */
[----:B------:R-:W-:Y:S02]  /*7040*/  HADD2.F32 R118, -RZ, R118.H1_H1 ;  /* 0x30000076ff767230 */ /* 0x000fe40000004100 */
[----:B------:R-:W-:Y:S01]  /*7050*/  FFMA.FTZ R120, R13, R116, R120 ;  /* 0x000000740d787223 */ /* 0x000fe20000010078 */
[----:B------:R-:W-:Y:S02]  /*7060*/  HADD2.F32 R11, -RZ, R11.H1_H1 ;  /* 0x3000000bff0b7230 */ /* 0x000fe40000004100 */
[----:B------:R-:W-:Y:S01]  /*7070*/  FFMA.FTZ R119, R4, R115, R119 ;  /* 0x0000007304777223 */ /* 0x000fe20000010077 */
[----:B------:R-:W-:Y:S02]  /*7080*/  HADD2.F32 R30, -RZ, R30.H1_H1 ;  /* 0x3000001eff1e7230 */ /* 0x000fe40000004100 */
[----:B------:R-:W-:Y:S01]  /*7090*/  FMUL.FTZ R116, R15, R118 ;  /* 0x000000760f747220 */ /* 0x000fe20000410000 */
[----:B------:R-:W-:-:S02]  /*70a0*/  HADD2.F32 R117, -RZ, R117.H1_H1 ;  /* 0x30000075ff757230 */ /* 0x000fc40000004100 */
[----:B------:R-:W-:Y:S01]  /*70b0*/  FMUL.FTZ R118, R11, R118 ;  /* 0x000000760b767220 */ /* 0x000fe20000410000 */
[----:B------:R-:W-:Y:S02]  /*70c0*/  HADD2.F32 R6, -RZ, R6.H1_H1 ;  /* 0x30000006ff067230 */ /* 0x000fe40000004100 */
[----:B------:R-:W-:Y:S01]  /*70d0*/  FFMA.FTZ R130, R9, R115, -R130 ;  /* 0x0000007309827223 */ /* 0x000fe20000010882 */
[----:B------:R-:W-:Y:S02]  /*70e0*/  HADD2.F32 R4, -RZ, R31.H1_H1 ;  /* 0x3000001fff047230 */ /* 0x000fe40000004100 */
[-C--:B------:R-:W-:Y:S01]  /*70f0*/  FMUL.FTZ R7, R30, R117.reuse ;  /* 0x000000751e077220 */ /* 0x080fe20000410000 */
[----:B------:R-:W-:Y:S02]  /*7100*/  HADD2.F32 R5, -RZ, R5.H1_H1 ;  /* 0x30000005ff057230 */ /* 0x000fe40000004100 */
[----:B------:R-:W-:Y:S01]  /*7110*/  FMUL.FTZ R117, R6, R117 ;  /* 0x0000007506757220 */ /* 0x000fe20000410000 */
[----:B------:R-:W-:Y:S01]  /*7120*/  F2FP.SATFINITE.E4M3.F32.PACK_AB_MERGE_C R123, R126, R123, RZ ;  /* 0x0000007b7e7b723e */ /* 0x000fe200048070ff */
[-C--:B------:R-:W-:Y:S01]  /*7130*/  FFMA.FTZ R11, R11, R4.reuse, -R116 ;  /* 0x000000040b0b7223 */ /* 0x080fe20000010874 */
[----:B------:R-:W-:Y:S01]  /*7140*/  FFMA.FTZ R118, R15, R4, R118 ;  /* 0x000000040f767223 */ /* 0x000fe20000010076 */
[-C--:B------:R-:W-:Y:S01]  /*7150*/  FFMA.FTZ R7, R6, R5.reuse, -R7 ;  /* 0x0000000506077223 */ /* 0x080fe20000010807 */
[----:B------:R-:W-:Y:S01]  /*7160*/  FFMA.FTZ R117, R30, R5, R117 ;  /* 0x000000051e757223 */ /* 0x000fe20000010075 */
[----:B------:R-:W-:-:S02]  /*7170*/  F2FP.SATFINITE.E4M3.F32.PACK_AB_MERGE_C R124, R125, R124, RZ ;  /* 0x0000007c7d7c723e */ /* 0x000fc400048070ff */
[----:B------:R-:W-:Y:S02]  /*7180*/  F2FP.SATFINITE.E4M3.F32.PACK_AB_MERGE_C R11, R11, R130, RZ ;  /* 0x000000820b0b723e */ /* 0x000fe400048070ff */
[----:B------:R-:W-:Y:S02]  /*7190*/  F2FP.SATFINITE.E4M3.F32.PACK_AB_MERGE_C R118, R118, R119, RZ ;  /* 0x000000777676723e */ /* 0x000fe400048070ff */
[----:B------:R-:W-:Y:S02]  /*71a0*/  F2FP.SATFINITE.E4M3.F32.PACK_AB_MERGE_C R9, R121, R28, R123 ;  /* 0x0000001c7909723e */ /* 0x000fe4000480707b */
[----:B------:R-:W-:Y:S02]  /*71b0*/  F2FP.SATFINITE.E4M3.F32.PACK_AB_MERGE_C R11, R7, R128, R11 ;  /* 0x00000080070b723e */ /* 0x000fe4000480700b */
[----:B------:R-:W-:Y:S02]  /*71c0*/  F2FP.SATFINITE.E4M3.F32.PACK_AB_MERGE_C R13, R122, R29, R124 ;  /* 0x0000001d7a0d723e */ /* 0x000fe4000480707c */
[----:B------:R-:W-:-:S07]  /*71d0*/  F2FP.SATFINITE.E4M3.F32.PACK_AB_MERGE_C R15, R117, R120, R118 ;  /* 0x00000078750f723e */ /* 0x000fce0004807076 */
.L_x_9128:
[----:B------:R-:W-:Y:S05]  /*71e0*/  BSYNC B2 ;  /* 0x0000000000027941 */ /* 0x000fea0003800000 */
.L_x_9127:
[----:B------:R-:W-:Y:S01]  /*71f0*/  ISETP.GE.AND P3, PT, R114, R109, PT ;  /* 0x0000006d7200720c */ /* 0x000fe20003f66270 */
[----:B--2---:R4:W-:-:S12]  /*7200*/  ST.E.128 desc[UR60][R96.64], R8 ;  /* 0x0000000860007985 */ /* 0x0049d8000c101d3c */
[----:B------:R-:W-:-:S04]  /*7210*/  @!P3 IADD3 R4, P4, R101, R114, RZ ;  /* 0x000000726504b210 */ /* 0x000fc80007f9e0ff */
[----:B------:R-:W-:-:S05]  /*7220*/  @!P3 LEA.HI.X.SX32 R5, R114, R102, 0x1, P4 ;  /* 0x000000667205b211 */ /* 0x000fca00020f0eff */
[----:B---3--:R4:W-:Y:S04]  /*7230*/  @!P3 ST.E.128 desc[UR60][R4.64], R12 ;  /* 0x0000000c0400b985 */ /* 0x0089e8000c101d3c */
.L_x_9126:
[----:B------:R-:W-:Y:S05]  /*7240*/  BSYNC B1 ;  /* 0x0000000000017941 */ /* 0x000fea0003800000 */
.L_x_9125:
[----:B------:R-:W-:-:S03]  /*7250*/  UMOV UR4, 0xffffffff ;  /* 0xffffffff00047882 */ /* 0x000fc60000000000 */
[----:B------:R-:W-:Y:S05]  /*7260*/  BRA.DIV UR4, `(.L_x_9129) ;  /* 0x000002a204d47947 */ /* 0x000fea000b800000 */
[----:B------:R0:W0:Y:S04]  /*7270*/  SHFL.IDX PT, R28, R100, 0x1, 0x1c1f ;  /* 0x003c1f00641c7f89 */ /* 0x00002800000e0000 */
[----:B----4-:R4:W0:Y:S02]  /*7280*/  SHFL.IDX PT, R14, R99, 0x1, 0x1c1f ;  /* 0x003c1f00630e7f89 */ /* 0x01082400000e0000 */
.L_x_9492:
        /* <DEDUP_REMOVED lines=28> */
[----:B------:R-:W-:Y:S01]  /*7450*/  IMAD.SHL.U32 R4, R118, 0x100, RZ ;  /* 0x0000010076047824 */ /* 0x000fe200078e00ff */
[----:B------:R-:W-:Y:S01]  /*7460*/  SHF.R.U32.HI R33, RZ, 0x18, R33 ;  /* 0x00000018ff217819 */ /* 0x000fe20000011621 */
[----:B------:R-:W-:Y:S01]  /*7470*/  IMAD.MOV.U32 R34, RZ, RZ, R8 ;  /* 0x000000ffff227224 */ /* 0x000fe200078e0008 */
[--C-:B------:R-:W-:Y:S01]  /*7480*/  SHF.R.U32.HI R116, RZ, 0x8, R35.reuse ;  /* 0x00000008ff747819 */ /* 0x100fe20000011623 */
[----:B------:R-:W-:Y:S01]  /*7490*/  IMAD.MOV.U32 R30, RZ, RZ, R10 ;  /* 0x000000ffff1e7224 */ /* 0x000fe200078e000a */
[----:B------:R-:W-:Y:S01]  /*74a0*/  PRMT R33, R33, 0x654, R32 ;  /* 0x0000065421217816 */ /* 0x000fe20000000020 */
[----:B------:R-:W-:Y:S01]  /*74b0*/  IMAD.U32 R8, R119, 0x10000, RZ ;  /* 0x0001000077087824 */ /* 0x000fe200078e00ff */
[----:B------:R-:W-:-:S02]  /*74c0*/  SHF.R.U32.HI R117, RZ, 0x10, R35 ;  /* 0x00000010ff757819 */ /* 0x000fc40000011623 */
[----:B------:R-:W-:Y:S02]  /*74d0*/  LOP3.LUT R36, R35, 0xff, RZ, 0xc0, !PT ;  /* 0x000000ff23247812 */ /* 0x000fe400078ec0ff */
[----:B------:R-:W-:Y:S02]  /*74e0*/  SHF.R.U32.HI R35, RZ, 0x18, R35 ;  /* 0x00000018ff237819 */ /* 0x000fe40000011623 */
[--C-:B------:R-:W-:Y:S02]  /*74f0*/  SHF.R.U32.HI R114, RZ, 0x8, R37.reuse ;  /* 0x00000008ff727819 */ /* 0x100fe40000011625 */
[--C-:B------:R-:W-:Y:S02]  /*7500*/  SHF.R.U32.HI R115, RZ, 0x10, R37.reuse ;  /* 0x00000010ff737819 */ /* 0x100fe40000011625 */
[----:B------:R-:W-:Y:S01]  /*7510*/  LOP3.LUT R38, R37, 0xff, RZ, 0xc0, !PT ;  /* 0x000000ff25267812 */ /* 0x000fe200078ec0ff */
[----:B------:R-:W-:Y:S01]  /*7520*/  IMAD.SHL.U32 R6, R114, 0x100, RZ ;  /* 0x0000010072067824 */ /* 0x000fe200078e00ff */
[----:B---3--:R-:W-:-:S02]  /*7530*/  SHF.R.U32.HI R101, RZ, 0x18, R37 ;  /* 0x00000018ff657819 */ /* 0x008fc40000011625 */
[----:B------:R-:W-:Y:S01]  /*7540*/  LOP3.LUT R33, R33, 0xff00, R4, 0xf8, !PT ;  /* 0x0000ff0021217812 */ /* 0x000fe200078ef804 */
[----:B------:R-:W-:Y:S01]  /*7550*/  IMAD.SHL.U32 R4, R116, 0x100, RZ ;  /* 0x0000010074047824 */ /* 0x000fe200078e00ff */
[----:B------:R-:W-:Y:S02]  /*7560*/  LOP3.LUT R37, R39, 0xff, RZ, 0xc0, !PT ;  /* 0x000000ff27257812 */ /* 0x000fe400078ec0ff */
[--C-:B------:R-:W-:Y:S02]  /*7570*/  SHF.R.U32.HI R96, RZ, 0x18, R39.reuse ;  /* 0x00000018ff607819 */ /* 0x100fe40000011627 */
[--C-:B------:R-:W-:Y:S02]  /*7580*/  SHF.R.U32.HI R97, RZ, 0x8, R39.reuse ;  /* 0x00000008ff617819 */ /* 0x100fe40000011627 */
[----:B------:R-:W-:Y:S02]  /*7590*/  PRMT R35, R35, 0x654, R36 ;  /* 0x0000065423237816 */ /* 0x000fe40000000024 */
[----:B--2---:R-:W-:Y:S01]  /*75a0*/  SHF.R.U32.HI R102, RZ, 0x10, R39 ;  /* 0x00000010ff667819 */ /* 0x004fe20000011627 */
[----:B------:R-:W-:Y:S01]  /*75b0*/  IMAD.SHL.U32 R10, R97, 0x100, RZ ;  /* 0x00000100610a7824 */ /* 0x000fe200078e00ff */
[----:B------:R-:W-:-:S02]  /*75c0*/  PRMT R39, R101, 0x654, R38 ;  /* 0x0000065465277816 */ /* 0x000fc40000000026 */
[----:B------:R-:W-:Y:S01]  /*75d0*/  PRMT R101, R96, 0x654, R37 ;  /* 0x0000065460657816 */ /* 0x000fe20000000025 */
[----:B------:R-:W-:Y:S01]  /*75e0*/  IMAD.U32 R96, R102, 0x10000, RZ ;  /* 0x0001000066607824 */ /* 0x000fe200078e00ff */
[----:B------:R-:W-:Y:S01]  /*75f0*/  LOP3.LUT R37, R35, 0xff00, R4, 0xf8, !PT ;  /* 0x0000ff0023257812 */ /* 0x000fe200078ef804 */
[----:B------:R-:W-:Y:S01]  /*7600*/  IMAD.U32 R4, R117, 0x10000, RZ ;  /* 0x0001000075047824 */ /* 0x000fe200078e00ff */
[----:B------:R-:W-:Y:S02]  /*7610*/  LOP3.LUT R97, R39, 0xff00, R6, 0xf8, !PT ;  /* 0x0000ff0027617812 */ /* 0x000fe400078ef806 */
[----:B------:R-:W-:Y:S02]  /*7620*/  F2FP.F16.E4M3.UNPACK_B R39, R113.H1 ;  /* 0x00000071ff27723e */ /* 0x000fe400030006ff */
[----:B------:R-:W-:Y:S02]  /*7630*/  F2FP.F16.E4M3.UNPACK_B R32, R31.H1 ;  /* 0x0000001fff20723e */ /* 0x000fe400030006ff */
[----:B------:R-:W-:Y:S01]  /*7640*/  F2FP.F16.E4M3.UNPACK_B R35, R34.H1 ;  /* 0x00000022ff23723e */ /* 0x000fe200030006ff */
[--C-:B------:R-:W-:Y:S01]  /*7650*/  HADD2.F32 R6, -RZ, R39.reuse.H0_H0 ;  /* 0x20000027ff067230 */ /* 0x100fe20000004100 */
[----:B------:R-:W-:Y:S01]  /*7660*/  LOP3.LUT R4, R37, 0xff0000, R4, 0xf8, !PT ;  /* 0x00ff000025047812 */ /* 0x000fe200078ef804 */
[----:B------:R-:W-:Y:S01]  /*7670*/  HADD2.F32 R39, -RZ, R39.H1_H1 ;  /* 0x30000027ff277230 */ /* 0x000fe20000004100 */
[----:B------:R-:W-:Y:S01]  /*7680*/  LOP3.LUT R8, R33, 0xff0000, R8, 0xf8, !PT ;  /* 0x00ff000021087812 */ /* 0x000fe200078ef808 */
[----:B------:R-:W-:Y:S01]  /*7690*/  HADD2.F32 R33, -RZ, R32.H0_H0 ;  /* 0x20000020ff217230 */ /* 0x000fe20000004100 */
[----:B------:R-:W-:Y:S01]  /*76a0*/  F2FP.F16.E4M3.UNPACK_B R37, R110.H1 ;  /* 0x0000006eff25723e */ /* 0x000fe200030006ff */
[----:B------:R-:W-:Y:S01]  /*76b0*/  HADD2.F32 R36, -RZ, R35.H0_H0 ;  /* 0x20000023ff247230 */ /* 0x000fe20000004100 */
[----:B------:R-:W-:Y:S01]  /*76c0*/  LOP3.LUT R101, R101, 0xff00, R10, 0xf8, !PT ;  /* 0x0000ff0065657812 */ /* 0x000fe200078ef80a */
[----:B------:R-:W-:-:S02]  /*76d0*/  IMAD.U32 R10, R115, 0x10000, RZ ;  /* 0x00010000730a7824 */ /* 0x000fc400078e00ff */
[-C--:B------:R-:W-:Y:S01]  /*76e0*/  FMUL.FTZ R115, R33, R6.reuse ;  /* 0x0000000621737220 */ /* 0x080fe20000410000 */
[--C-:B------:R-:W-:Y:S02]  /*76f0*/  HADD2.F32 R38, -RZ, R37.reuse.H0_H0 ;  /* 0x20000025ff267230 */ /* 0x100fe40000004100 */
[C---:B------:R-:W-:Y:S01]  /*7700*/  FMUL.FTZ R102, R36.reuse, R6 ;  /* 0x0000000624667220 */ /* 0x040fe20000410000 */
[----:B------:R-:W-:Y:S01]  /*7710*/  F2FP.F16.E4M3.UNPACK_B R113, R113 ;  /* 0x00000071ff71723e */ /* 0x000fe200020006ff */
[----:B------:R-:W-:Y:S01]  /*7720*/  HADD2.F32 R37, -RZ, R37.H1_H1 ;  /* 0x30000025ff257230 */ /* 0x000fe20000004100 */
[----:B------:R-:W-:Y:S01]  /*7730*/  LOP3.LUT R10, R97, 0xff0000, R10, 0xf8, !PT ;  /* 0x00ff0000610a7812 */ /* 0x000fe200078ef80a */
[-C--:B------:R-:W-:Y:S01]  /*7740*/  FFMA.FTZ R115, R36, R38.reuse, R115 ;  /* 0x0000002624737223 */ /* 0x080fe20000010073 */
[----:B------:R-:W-:Y:S01]  /*7750*/  FFMA.FTZ R97, R33, R38, -R102 ;  /* 0x0000002621617223 */ /* 0x000fe20000010866 */
[----:B------:R-:W-:Y:S01]  /*7760*/  HADD2.F32 R36, -RZ, R35.H1_H1 ;  /* 0x30000023ff247230 */ /* 0x000fe20000004100 */
[----:B------:R-:W-:Y:S01]  /*7770*/  F2FP.F16.E4M3.UNPACK_B R34, R34 ;  /* 0x00000022ff22723e */ /* 0x000fe200020006ff */
[----:B------:R-:W-:Y:S01]  /*7780*/  HADD2.F32 R33, -RZ, R32.H1_H1 ;  /* 0x30000020ff217230 */ /* 0x000fe20000004100 */
[----:B------:R-:W-:Y:S01]  /*7790*/  F2FP.F16.E4M3.UNPACK_B R31, R31 ;  /* 0x0000001fff1f723e */ /* 0x000fe200020006ff */
[----:B------:R-:W-:Y:S01]  /*77a0*/  HADD2.F32 R38, -RZ, R113.H0_H0 ;  /* 0x20000071ff267230 */ /* 0x000fe20000004100 */
[----:B------:R-:W-:Y:S01]  /*77b0*/  LOP3.LUT R6, R101, 0xff0000, R96, 0xf8, !PT ;  /* 0x00ff000065067812 */ /* 0x000fe200078ef860 */
        /* <DEDUP_REMOVED lines=40> */
[--C-:B------:R-:W-:Y:S02]  /*7a40*/  HADD2.F32 R35, -RZ, R112.reuse.H0_H0 ;  /* 0x20000070ff237230 */ /* 0x100fe40000004100 */
[----:B------:R-:W-:Y:S01]  /*7a50*/  FFMA.FTZ R117, R31, R36, -R32 ;  /* 0x000000241f757223 */ /* 0x000fe20000010820 */
[----:B------:R-:W-:Y:S01]  /*7a60*/  F2FP.F16.E4M3.UNPACK_B R31, R30 ;  /* 0x0000001eff1f723e */ /* 0x000fe200020006ff */
[----:B------:R-:W-:Y:S01]  /*7a70*/  HADD2.F32 R30, -RZ, R29.H0_H0 ;  /* 0x2000001dff1e7230 */ /* 0x000fe20000004100 */
[----:B------:R-:W-:Y:S01]  /*7a80*/  F2FP.F16.E4M3.UNPACK_B R108, R108 ;  /* 0x0000006cff6c723e */ /* 0x000fe200020006ff */
[----:B------:R-:W-:Y:S01]  /*7a90*/  FFMA.FTZ R119, R33, R36, R38 ;  /* 0x0000002421777223 */ /* 0x000fe20000010026 */
[----:B------:R-:W-:Y:S01]  /*7aa0*/  HADD2.F32 R112, -RZ, R112.H1_H1 ;  /* 0x30000070ff707230 */ /* 0x000fe20000004100 */
[----:B------:R-:W-:Y:S01]  /*7ab0*/  F2FP.F16.E4M3.UNPACK_B R38, R10 ;  /* 0x0000000aff26723e */ /* 0x000fe200020006ff */
[--C-:B------:R-:W-:Y:S01]  /*7ac0*/  HADD2.F32 R32, -RZ, R31.reuse.H0_H0 ;  /* 0x2000001fff207230 */ /* 0x100fe20000004100 */
[----:B------:R-:W-:Y:S01]  /*7ad0*/  F2FP.SATFINITE.E4M3.F32.PACK_AB_MERGE_C R110, R117, R110, RZ ;  /* 0x0000006e756e723e */ /* 0x000fe200048070ff */
[----:B------:R-:W-:Y:S01]  /*7ae0*/  HADD2.F32 R31, -RZ, R31.H1_H1 ;  /* 0x3000001fff1f7230 */ /* 0x000fe20000004100 */
[----:B------:R-:W-:Y:S01]  /*7af0*/  F2FP.SATFINITE.E4M3.F32.PACK_AB_MERGE_C R118, R119, R118, RZ ;  /* 0x000000767776723e */ /* 0x000fe200048070ff */
[----:B------:R-:W-:-:S02]  /*7b00*/  HADD2.F32 R33, -RZ, R108.H0_H0 ;  /* 0x2000006cff217230 */ /* 0x000fc40000004100 */
[-C--:B------:R-:W-:Y:S01]  /*7b10*/  FMUL.FTZ R37, R32, R35.reuse ;  /* 0x0000002320257220 */ /* 0x080fe20000410000 */
[----:B------:R-:W-:Y:S02]  /*7b20*/  HADD2.F32 R29, -RZ, R29.H1_H1 ;  /* 0x3000001dff1d7230 */ /* 0x000fe40000004100 */
[C---:B------:R-:W-:Y:S01]  /*7b30*/  FMUL.FTZ R35, R30.reuse, R35 ;  /* 0x000000231e237220 */ /* 0x040fe20000410000 */
[----:B------:R-:W-:Y:S02]  /*7b40*/  HADD2.F32 R108, -RZ, R108.H1_H1 ;  /* 0x3000006cff6c7230 */ /* 0x000fe40000004100 */
[-C--:B------:R-:W-:Y:S01]  /*7b50*/  FMUL.FTZ R34, R31, R112.reuse ;  /* 0x000000701f227220 */ /* 0x080fe20000410000 */
[-C--:B------:R-:W-:Y:S01]  /*7b60*/  FFMA.FTZ R30, R30, R33.reuse, -R37 ;  /* 0x000000211e1e7223 */ /* 0x080fe20000010825 */
[----:B------:R-:W-:Y:S01]  /*7b70*/  FFMA.FTZ R101, R32, R33, R35 ;  /* 0x0000002120657223 */ /* 0x000fe20000010023 */
[C---:B------:R-:W-:Y:S01]  /*7b80*/  FMUL.FTZ R112, R29.reuse, R112 ;  /* 0x000000701d707220 */ /* 0x040fe20000410000 */
[----:B------:R-:W-:Y:S01]  /*7b90*/  F2FP.F16.E4M3.UNPACK_B R35, R9 ;  /* 0x00000009ff23723e */ /* 0x000fe200020006ff */
[-C--:B------:R-:W-:Y:S01]  /*7ba0*/  FFMA.FTZ R29, R29, R108.reuse, -R34 ;  /* 0x0000006c1d1d7223 */ /* 0x080fe20000010822 */
[----:B------:R-:W-:Y:S01]  /*7bb0*/  F2FP.F16.E4M3.UNPACK_B R33, R5 ;  /* 0x00000005ff21723e */ /* 0x000fe200020006ff */
[----:B------:R-:W-:Y:S01]  /*7bc0*/  FFMA.FTZ R112, R31, R108, R112 ;  /* 0x0000006c1f707223 */ /* 0x000fe20000010070 */
[----:B------:R-:W-:Y:S01]  /*7bd0*/  F2FP.SATFINITE.E4M3.F32.PACK_AB_MERGE_C R32, R114, R97, RZ ;  /* 0x000000617220723e */ /* 0x000fe200048070ff */
[----:B------:R-:W-:Y:S01]  /*7be0*/  HADD2.F32 R36, -RZ, R35.H0_H0 ;  /* 0x20000023ff247230 */ /* 0x000fe20000004100 */
[----:B------:R-:W-:Y:S01]  /*7bf0*/  F2FP.F16.E4M3.UNPACK_B R37, R8 ;  /* 0x00000008ff25723e */ /* 0x000fe200020006ff */
[----:B------:R-:W-:Y:S01]  /*7c00*/  HADD2.F32 R97, -RZ, R38.H0_H0 ;  /* 0x20000026ff617230 */ /* 0x000fe20000004100 */
[----:B------:R-:W-:Y:S01]  /*7c10*/  F2FP.SATFINITE.E4M3.F32.PACK_AB_MERGE_C R30, R29, R30, R110 ;  /* 0x0000001e1d1e723e */ /* 0x000fe2000480706e */
[----:B------:R-:W-:Y:S01]  /*7c20*/  HADD2.F32 R34, -RZ, R33.H0_H0 ;  /* 0x20000021ff227230 */ /* 0x000fe20000004100 */
[----:B------:R-:W-:Y:S01]  /*7c30*/  F2FP.SATFINITE.E4M3.F32.PACK_AB_MERGE_C R32, R102, R39, R32 ;  /* 0x000000276620723e */ /* 0x000fe20004807020 */
[----:B------:R-:W-:Y:S01]  /*7c40*/  HADD2.F32 R39, -RZ, R37.H0_H0 ;  /* 0x20000025ff277230 */ /* 0x000fe20000004100 */
[----:B------:R-:W-:Y:S01]  /*7c50*/  F2FP.SATFINITE.E4M3.F32.PACK_AB_MERGE_C R29, R112, R101, R118 ;  /* 0x00000065701d723e */ /* 0x000fe20004807076 */
[-C--:B------:R-:W-:Y:S01]  /*7c60*/  FMUL.FTZ R101, R36, R97.reuse ;  /* 0x0000006124657220 */ /* 0x080fe20000410000 */
[----:B------:R-:W-:Y:S01]  /*7c70*/  FMUL.FTZ R97, R34, R97 ;  /* 0x0000006122617220 */ /* 0x000fe20000410000 */
[----:B------:R-:W-:Y:S01]  /*7c80*/  F2FP.SATFINITE.E4M3.F32.PACK_AB_MERGE_C R31, R116, R115, RZ ;  /* 0x00000073741f723e */ /* 0x000fe200048070ff */
[----:B------:R-:W-:-:S02]  /*7c90*/  HADD2.F32 R35, -RZ, R35.H1_H1 ;  /* 0x30000023ff237230 */ /* 0x000fc40000004100 */
[-C--:B------:R-:W-:Y:S01]  /*7ca0*/  FFMA.FTZ R101, R34, R39.reuse, -R101 ;  /* 0x0000002722657223 */ /* 0x080fe20000010865 */
[----:B------:R-:W-:Y:S02]  /*7cb0*/  HADD2.F32 R38, -RZ, R38.H1_H1 ;  /* 0x30000026ff267230 */ /* 0x000fe40000004100 */
[----:B------:R-:W-:Y:S01]  /*7cc0*/  FFMA.FTZ R97, R36, R39, R97 ;  /* 0x0000002724617223 */ /* 0x000fe20000010061 */
[----:B------:R-:W-:Y:S01]  /*7cd0*/  F2FP.SATFINITE.E4M3.F32.PACK_AB_MERGE_C R31, R113, R96, R31 ;  /* 0x00000060711f723e */ /* 0x000fe2000480701f */
[----:B------:R-:W-:Y:S01]  /*7ce0*/  HADD2.F32 R33, -RZ, R33.H1_H1 ;  /* 0x30000021ff217230 */ /* 0x000fe20000004100 */
[----:B------:R-:W-:Y:S01]  /*7cf0*/  F2FP.F16.E4M3.UNPACK_B R34, R9.H1 ;  /* 0x00000009ff22723e */ /* 0x000fe200030006ff */
[----:B------:R-:W-:Y:S02]  /*7d00*/  HADD2.F32 R36, -RZ, R37.H1_H1 ;  /* 0x30000025ff247230 */ /* 0x000fe40000004100 */
[-C--:B------:R-:W-:Y:S01]  /*7d10*/  FMUL.FTZ R96, R35, R38.reuse ;  /* 0x0000002623607220 */ /* 0x080fe20000410000 */
[----:B------:R-:W-:Y:S01]  /*7d20*/  F2FP.F16.E4M3.UNPACK_B R5, R5.H1 ;  /* 0x00000005ff05723e */ /* 0x000fe200030006ff */
[C---:B------:R-:W-:Y:S01]  /*7d30*/  FMUL.FTZ R38, R33.reuse, R38 ;  /* 0x0000002621267220 */ /* 0x040fe20000410000 */
[----:B------:R-:W-:Y:S01]  /*7d40*/  F2FP.F16.E4M3.UNPACK_B R8, R8.H1 ;  /* 0x00000008ff08723e */ /* 0x000fe200030006ff */
[----:B------:R-:W-:Y:S01]  /*7d50*/  FFMA.FTZ R102, R33, R36, -R96 ;  /* 0x0000002421667223 */ /* 0x000fe20000010860 */
[----:B------:R-:W-:Y:S01]  /*7d60*/  F2FP.F16.E4M3.UNPACK_B R33, R10.H1 ;  /* 0x0000000aff21723e */ /* 0x000fe200030006ff */
[----:B------:R-:W-:Y:S01]  /*7d70*/  FFMA.FTZ R108, R35, R36, R38 ;  /* 0x00000024236c7223 */ /* 0x000fe20000010026 */
[----:B------:R-:W-:Y:S01]  /*7d80*/  HADD2.F32 R10, -RZ, R34.H0_H0 ;  /* 0x20000022ff0a7230 */ /* 0x000fe20000004100 */
[----:B------:R-:W-:Y:S01]  /*7d90*/  F2FP.F16.E4M3.UNPACK_B R37, R6 ;  /* 0x00000006ff25723e */ /* 0x000fe200020006ff */
[----:B------:R-:W-:-:S02]  /*7da0*/  HADD2.F32 R9, -RZ, R5.H0_H0 ;  /* 0x20000005ff097230 */ /* 0x000fc40000004100 */
[--C-:B------:R-:W-:Y:S02]  /*7db0*/  HADD2.F32 R35, -RZ, R33.reuse.H0_H0 ;  /* 0x20000021ff237230 */ /* 0x100fe40000004100 */
[----:B------:R-:W-:Y:S02]  /*7dc0*/  HADD2.F32 R34, -RZ, R34.H1_H1 ;  /* 0x30000022ff227230 */ /* 0x000fe40000004100 */
[----:B------:R-:W-:Y:S02]  /*7dd0*/  HADD2.F32 R36, -RZ, R33.H1_H1 ;  /* 0x30000021ff247230 */ /* 0x000fe40000004100 */
[-C--:B------:R-:W-:Y:S01]  /*7de0*/  FMUL.FTZ R38, R10, R35.reuse ;  /* 0x000000230a267220 */ /* 0x080fe20000410000 */
[----:B------:R-:W-:Y:S02]  /*7df0*/  HADD2.F32 R33, -RZ, R8.H0_H0 ;  /* 0x20000008ff217230 */ /* 0x000fe40000004100 */
[----:B------:R-:W-:Y:S01]  /*7e00*/  FMUL.FTZ R35, R9, R35 ;  /* 0x0000002309237220 */ /* 0x000fe20000410000 */
[----:B------:R-:W-:-:S02]  /*7e10*/  HADD2.F32 R5, -RZ, R5.H1_H1 ;  /* 0x30000005ff057230 */ /* 0x000fc40000004100 */
[-C--:B------:R-:W-:Y:S01]  /*7e20*/  FMUL.FTZ R96, R34, R36.reuse ;  /* 0x0000002422607220 */ /* 0x080fe20000410000 */
[----:B------:R-:W-:Y:S02]  /*7e30*/  HADD2.F32 R8, -RZ, R8.H1_H1 ;  /* 0x30000008ff087230 */ /* 0x000fe40000004100 */
[----:B------:R-:W-:Y:S01]  /*7e40*/  FFMA.FTZ R112, R10, R33, R35 ;  /* 0x000000210a707223 */ /* 0x000fe20000010023 */
[----:B------:R-:W-:Y:S01]  /*7e50*/  F2FP.F16.E4M3.UNPACK_B R10, R11 ;  /* 0x0000000bff0a723e */ /* 0x000fe200020006ff */
[----:B------:R-:W-:Y:S01]  /*7e60*/  FFMA.FTZ R110, R9, R33, -R38 ;  /* 0x00000021096e7223 */ /* 0x000fe20000010826 */
[C---:B------:R-:W-:Y:S01]  /*7e70*/  FMUL.FTZ R9, R5.reuse, R36 ;  /* 0x0000002405097220 */ /* 0x040fe20000410000 */
[----:B------:R-:W-:Y:S01]  /*7e80*/  FFMA.FTZ R113, R5, R8, -R96 ;  /* 0x0000000805717223 */ /* 0x000fe20000010860 */
[-C--:B------:R-:W-:Y:S01]  /*7e90*/  F2FP.F16.E4M3.UNPACK_B R5, R7.reuse ;  /* 0x00000007ff05723e */ /* 0x080fe200020006ff */
[----:B------:R-:W-:Y:S01]  /*7ea0*/  HADD2.F32 R33, -RZ, R10.H0_H0 ;  /* 0x2000000aff217230 */ /* 0x000fe20000004100 */
[----:B------:R-:W-:Y:S01]  /*7eb0*/  F2FP.F16.E4M3.UNPACK_B R38, R6.H1 ;  /* 0x00000006ff26723e */ /* 0x000fe200030006ff */
[----:B------:R-:W-:Y:S01]  /*7ec0*/  HADD2.F32 R39, -RZ, R37.H0_H0 ;  /* 0x20000025ff277230 */ /* 0x000fe20000004100 */
[----:B------:R-:W-:Y:S01]  /*7ed0*/  F2FP.F16.E4M3.UNPACK_B R7, R7.H1 ;  /* 0x00000007ff07723e */ /* 0x000fe200030006ff */
[----:B------:R-:W-:Y:S01]  /*7ee0*/  FFMA.FTZ R115, R34, R8, R9 ;  /* 0x0000000822737223 */ /* 0x000fe20000010009 */
        /* <DEDUP_REMOVED lines=8> */
[C---:B------:R-:W-:Y:S01]  /*7f70*/  FMUL.FTZ R114, R8.reuse, R39 ;  /* 0x0000002708727220 */ /* 0x040fe20000410000 */
[----:B------:R-:W-:Y:S01]  /*7f80*/  HADD2.F32 R35, -RZ, R6.H0_H0 ;  /* 0x20000006ff237230 */ /* 0x000fe20000004100 */
[----:B------:R-:W-:Y:S01]  /*7f90*/  F2FP.SATFINITE.E4M3.F32.PACK_AB_MERGE_C R110, R113, R110, RZ ;  /* 0x0000006e716e723e */ /* 0x000fe200048070ff */
[----:B------:R-:W-:Y:S02]  /*7fa0*/  HADD2.F32 R11, -RZ, R11.H1_H1 ;  /* 0x3000000bff0b7230 */ /* 0x000fe40000004100 */
[----:B------:R-:W-:Y:S01]  /*7fb0*/  FMUL.FTZ R39, R9, R96 ;  /* 0x0000006009277220 */ /* 0x000fe20000410000 */
[----:B------:R-:W-:Y:S02]  /*7fc0*/  HADD2.F32 R38, -RZ, R38.H1_H1 ;  /* 0x30000026ff267230 */ /* 0x000fe40000004100 */
[----:B------:R-:W-:Y:S01]  /*7fd0*/  FFMA.FTZ R117, R8, R35, -R117 ;  /* 0x0000002308757223 */ /* 0x000fe20000010875 */
[----:B------:R-:W-:-:S02]  /*7fe0*/  HADD2.F32 R7, -RZ, R7.H1_H1 ;  /* 0x30000007ff077230 */ /* 0x000fc40000004100 */
[C---:B------:R-:W-:Y:S01]  /*7ff0*/  FMUL.FTZ R116, R4.reuse, R96 ;  /* 0x0000006004747220 */ /* 0x040fe20000410000 */
        /* <DEDUP_REMOVED lines=9> */
[CC--:B------:R-:W-:Y:S01]  /*8090*/  FMUL.FTZ R4, R10.reuse, R37.reuse ;  /* 0x000000250a047220 */ /* 0x0c0fe20000410000 */
[----:B------:R-:W-:Y:S02]  /*80a0*/  HADD2.F32 R6, -RZ, R6.H1_H1 ;  /* 0x30000006ff067230 */ /* 0x000fe40000004100 */
[-C--:B------:R-:W-:Y:S01]  /*80b0*/  FFMA.FTZ R7, R7, R34.reuse, -R8 ;  /* 0x0000002207077223 */ /* 0x080fe20000010808 */
[----:B------:R-:W-:Y:S01]  /*80c0*/  FFMA.FTZ R38, R11, R34, R38 ;  /* 0x000000220b267223 */ /* 0x000fe20000010026 */
[----:B------:R-:W-:Y:S01]  /*80d0*/  FMUL.FTZ R37, R5, R37 ;  /* 0x0000002505257220 */ /* 0x000fe20000410000 */
[----:B------:R-:W-:Y:S01]  /*80e0*/  FFMA.FTZ R114, R33, R35, R114 ;  /* 0x0000002321727223 */ /* 0x000fe20000010072 */
[----:B------:R-:W-:Y:S01]  /*80f0*/  FFMA.FTZ R4, R5, R6, -R4 ;  /* 0x0000000605047223 */ /* 0x000fe20000010804 */
[----:B------:R-:W-:Y:S01]  /*8100*/  F2FP.SATFINITE.E4M3.F32.PACK_AB_MERGE_C R7, R7, R116, RZ ;  /* 0x000000740707723e */ /* 0x000fe200048070ff */
[----:B------:R-:W-:Y:S01]  /*8110*/  FFMA.FTZ R37, R10, R6, R37 ;  /* 0x000000060a257223 */ /* 0x000fe20000010025 */
[----:B------:R-:W-:Y:S01]  /*8120*/  F2FP.SATFINITE.E4M3.F32.PACK_AB_MERGE_C R112, R115, R112, RZ ;  /* 0x000000707370723e */ /* 0x000fe200048070ff */
[----:B------:R-:W-:Y:S01]  /*8130*/  IMAD.MOV.U32 R8, RZ, RZ, R31 ;  /* 0x000000ffff087224 */ /* 0x000fe200078e001f */
        /* <DEDUP_REMOVED lines=8> */
.L_x_9133:
[----:B------:R-:W-:Y:S05]  /*81c0*/  BSYNC B2 ;  /* 0x0000000000027941 */ /* 0x000fea0003800000 */
.L_x_9132:
[----:B------:R-:W-:Y:S01]  /*81d0*/  ISETP.GE.AND P3, PT, R15, R109, PT ;  /* 0x0000006d0f00720c */ /* 0x000fe20003f66270 */
[----:B0-----:R0:W-:-:S12]  /*81e0*/  ST.E.128 desc[UR60][R12.64], R4 ;  /* 0x000000040c007985 */ /* 0x0011d8000c101d3c */
[----:B------:R-:W-:-:S04]  /*81f0*/  @!P3 IADD3 R14, P4, R15, R14, RZ ;  /* 0x0000000e0f0eb210 */ /* 0x000fc80007f9e0ff */
[----:B------:R-:W-:-:S05]  /*8200*/  @!P3 LEA.HI.X.SX32 R15, R15, R28, 0x1, P4 ;  /* 0x0000001c0f0fb211 */ /* 0x000fca00020f0eff */
[----:B------:R0:W-:Y:S04]  /*8210*/  @!P3 ST.E.128 desc[UR60][R14.64], R8 ;  /* 0x000000080e00b985 */ /* 0x0001e8000c101d3c */
.L_x_9131:
[----:B------:R-:W-:Y:S05]  /*8220*/  BSYNC B1 ;  /* 0x0000000000017941 */ /* 0x000fea0003800000 */
.L_x_9130:
[----:B------:R-:W-:-:S03]  /*8230*/  UMOV UR4, 0xffffffff ;  /* 0xffffffff00047882 */ /* 0x000fc60000000000 */
[----:B------:R-:W-:Y:S05]  /*8240*/  BRA.DIV UR4, `(.L_x_9134) ;  /* 0x0000029604247947 */ /* 0x000fea000b800000 */
[----:B0-----:R-:W0:Y:S04]  /*8250*/  SHFL.IDX PT, R100, R100, 0x2, 0x1c1f ;  /* 0x005c1f0064647f89 */ /* 0x001e2800000e0000 */
[----:B------:R0:W0:Y:S02]  /*8260*/  SHFL.IDX PT, R14, R99, 0x2, 0x1c1f ;  /* 0x005c1f00630e7f89 */ /* 0x00002400000e0000 */
.L_x_9496:
[----:B------:R-:W-:-:S05]  /*8270*/  VIADD R4, R194, 0x80 ;  /* 0x00000080c2047836 */ /* 0x000fca0000000000 */
[----:B------:R-:W-:-:S13]  /*8280*/  ISETP.GE.OR P3, PT, R4, R95, P1 ;  /* 0x0000005f0400720c */ /* 0x000fda0000f66670 */
[----:B------:R-:W-:Y:S05]  /*8290*/  @P3 BRA `(.L_x_9114) ;  /* 0x0000001400243947 */ /* 0x000fea0003800000 */
[----:B------:R-:W-:Y:S01]  /*82a0*/  SEL R111, R70, R111, !P0 ;  /* 0x0000006f466f7207 */ /* 0x000fe20004000000 */
[----:B------:R-:W-:Y:S01]  /*82b0*/  BSSY B1, `(.L_x_9135) ;  /* 0x00000eb000017945 */ /* 0x000fe20003800000 */
[----:B0-----:R-:W-:Y:S02]  /*82c0*/  IADD3 R12, P3, R60, R14, RZ ;  /* 0x0000000e3c0c7210 */ /* 0x001fe40007f7e0ff */
[----:B------:R-:W-:-:S03]  /*82d0*/  SHF.R.S32.HI R4, RZ, 0x1f, R111 ;  /* 0x0000001fff047819 */ /* 0x000fc6000001146f */
[----:B------:R-:W-:Y:S01]  /*82e0*/  IMAD.X R13, R100, 0x1, R59, P3 ;  /* 0x00000001640d7824 */ /* 0x000fe200018e063b */
[----:B------:R-:W-:-:S04]  /*82f0*/  LEA.HI R4, R4, R111, RZ, 0x5 ;  /* 0x0000006f04047211 */ /* 0x000fc800078f28ff */
[----:B------:R-:W-:-:S05]  /*8300*/  LEA.HI.SX32 R4, R4, R61, 0x1b ;  /* 0x0000003d04047211 */ /* 0x000fca00078fdaff */
[----:B------:R-:W-:-:S05]  /*8310*/  IMAD.SHL.U32 R15, R4, 0x10, RZ ;  /* 0x00000010040f7824 */ /* 0x000fca00078e00ff */
[----:B------:R-:W-:-:S04]  /*8320*/  LOP3.LUT R5, R210, 0x70, R15, 0xf8, !PT ;  /* 0x00000070d2057812 */ /* 0x000fc800078ef80f */
[----:B------:R-:W-:-:S05]  /*8330*/  LOP3.LUT R4, R5, R74, RZ, 0x3c, !PT ;  /* 0x0000004a05047212 */ /* 0x000fca00078e3cff */
[----:B------:R-:W-:Y:S02]  /*8340*/  IMAD.IADD R6, R215, 0x1, R4 ;  /* 0x00000001d7067824 */ /* 0x000fe400078e0204 */
[C---:B------:R-:W-:Y:S02]  /*8350*/  IMAD R4, R191.reuse, 0x5000, R0 ;  /* 0x00005000bf047824 */ /* 0x040fe400078e0200 */
[----:B------:R-:W-:Y:S02]  /*8360*/  IMAD R6, R191, 0x5000, R6 ;  /* 0x00005000bf067824 */ /* 0x000fe400078e0206 */
[C---:B------:R-:W-:Y:S02]  /*8370*/  IMAD.IADD R4, R17.reuse, 0x1, R4 ;  /* 0x0000000111047824 */ /* 0x040fe400078e0204 */
[----:B------:R-:W-:-:S04]  /*8380*/  IMAD.IADD R8, R17, 0x1, R6 ;  /* 0x0000000111087824 */ /* 0x000fc800078e0206 */
[----:B------:R-:W0:Y:S04]  /*8390*/  LDS.128 R4, [R4+0x18400] ;  /* 0x0184000004047984 */ /* 0x000e280000000c00 */
[----:B------:R-:W0:Y:S01]  /*83a0*/  LDS.128 R8, [R8+0x18400] ;  /* 0x0184000008087984 */ /* 0x000e220000000c00 */
[----:B------:R-:W-:Y:S05]  /*83b0*/  @P2 BRA `(.L_x_9136) ;  /* 0x0000000c00682947 */ /* 0x000fea0003800000 */
[--C-:B------:R-:W-:Y:S01]  /*83c0*/  SHF.R.U32.HI R35, RZ, 0x8, R41.reuse ;  /* 0x00000008ff237819 */ /* 0x100fe20000011629 */
[----:B0-----:R-:W-:Y:S01]  /*83d0*/  IMAD.MOV.U32 R28, RZ, RZ, R4 ;  /* 0x000000ffff1c7224 */ /* 0x001fe200078e0004 */
[----:B------:R-:W-:Y:S01]  /*83e0*/  SHF.R.U32.HI R44, RZ, 0x18, R41 ;  /* 0x00000018ff2c7819 */ /* 0x000fe20000011629 */
[----:B------:R-:W-:Y:S01]  /*83f0*/  IMAD.MOV.U32 R31, RZ, RZ, R6 ;  /* 0x000000ffff1f7224 */ /* 0x000fe200078e0006 */
[----:B------:R-:W-:Y:S01]  /*8400*/  LOP3.LUT R29, R41, 0xff, RZ, 0xc0, !PT ;  /* 0x000000ff291d7812 */ /* 0x000fe200078ec0ff */
[----:B------:R-:W-:Y:S01]  /*8410*/  IMAD.SHL.U32 R4, R35, 0x100, RZ ;  /* 0x0000010023047824 */ /* 0x000fe200078e00ff */
[----:B------:R-:W-:Y:S01]  /*8420*/  SHF.R.U32.HI R37, RZ, 0x8, R45 ;  /* 0x00000008ff257819 */ /* 0x000fe2000001162d */
[----:B------:R-:W-:Y:S01]  /*8430*/  IMAD.MOV.U32 R32, RZ, RZ, R8 ;  /* 0x000000ffff207224 */ /* 0x000fe200078e0008 */
[----:B------:R-:W-:Y:S01]  /*8440*/  SHF.R.U32.HI R40, RZ, 0x8, R43 ;  /* 0x00000008ff287819 */ /* 0x000fe2000001162b */
[----:B------:R-:W-:Y:S01]  /*8450*/  IMAD.MOV.U32 R35, RZ, RZ, R10 ;  /* 0x000000ffff237224 */ /* 0x000fe200078e000a */
[----:B------:R-:W-:Y:S01]  /*8460*/  SHF.R.U32.HI R36, RZ, 0x18, R45 ;  /* 0x00000018ff247819 */ /* 0x000fe2000001162d */
[----:B------:R-:W-:Y:S01]  /*8470*/  IMAD.SHL.U32 R37, R37, 0x100, RZ ;  /* 0x0000010025257824 */ /* 0x000fe200078e00ff */
[----:B------:R-:W-:-:S02]  /*8480*/  LOP3.LUT R33, R45, 0xff, RZ, 0xc0, !PT ;  /* 0x000000ff2d217812 */ /* 0x000fc400078ec0ff */
[----:B------:R-:W-:Y:S02]  /*8490*/  SHF.R.U32.HI R42, RZ, 0x10, R41 ;  /* 0x00000010ff2a7819 */ /* 0x000fe40000011629 */
[----:B------:R-:W-:Y:S02]  /*84a0*/  PRMT R29, R44, 0x654, R29 ;  /* 0x000006542c1d7816 */ /* 0x000fe4000000001d */
[----:B------:R-:W-:Y:S02]  /*84b0*/  SHF.R.U32.HI R97, RZ, 0x18, R43 ;  /* 0x00000018ff617819 */ /* 0x000fe4000001162b */
[----:B------:R-:W-:Y:S02]  /*84c0*/  LOP3.LUT R30, R43, 0xff, RZ, 0xc0, !PT ;  /* 0x000000ff2b1e7812 */ /* 0x000fe400078ec0ff */
[----:B------:R-:W-:Y:S01]  /*84d0*/  PRMT R6, R36, 0x654, R33 ;  /* 0x0000065424067816 */ /* 0x000fe20000000021 */
[----:B------:R-:W-:Y:S01]  /*84e0*/  IMAD.SHL.U32 R33, R40, 0x100, RZ ;  /* 0x0000010028217824 */ /* 0x000fe200078e00ff */
[----:B------:R-:W-:-:S02]  /*84f0*/  SHF.R.U32.HI R38, RZ, 0x10, R43 ;  /* 0x00000010ff267819 */ /* 0x000fc4000001162b */
[----:B------:R-:W-:Y:S02]  /*8500*/  SHF.R.U32.HI R39, RZ, 0x8, R47 ;  /* 0x00000008ff277819 */ /* 0x000fe4000001162f */
[----:B------:R-:W-:Y:S01]  /*8510*/  LOP3.LUT R4, R29, 0xff00, R4, 0xf8, !PT ;  /* 0x0000ff001d047812 */ /* 0x000fe200078ef804 */
[----:B------:R-:W-:Y:S01]  /*8520*/  IMAD.U32 R29, R42, 0x10000, RZ ;  /* 0x000100002a1d7824 */ /* 0x000fe200078e00ff */
[----:B------:R-:W-:Y:S01]  /*8530*/  PRMT R30, R97, 0x654, R30 ;  /* 0x00000654611e7816 */ /* 0x000fe2000000001e */
[----:B------:R-:W-:Y:S01]  /*8540*/  IMAD.SHL.U32 R39, R39, 0x100, RZ ;  /* 0x0000010027277824 */ /* 0x000fe200078e00ff */
[----:B------:R-:W-:Y:S01]  /*8550*/  LOP3.LUT R6, R6, 0xff00, R37, 0xf8, !PT ;  /* 0x0000ff0006067812 */ /* 0x000fe200078ef825 */
[----:B------:R-:W-:Y:S01]  /*8560*/  IMAD.U32 R37, R38, 0x10000, RZ ;  /* 0x0001000026257824 */ /* 0x000fe200078e00ff */
[----:B------:R-:W-:Y:S02]  /*8570*/  LOP3.LUT R30, R30, 0xff00, R33, 0xf8, !PT ;  /* 0x0000ff001e1e7812 */ /* 0x000fe400078ef821 */
[----:B------:R-:W-:-:S02]  /*8580*/  LOP3.LUT R34, R47, 0xff0000ff, RZ, 0xc0, !PT ;  /* 0xff0000ff2f227812 */ /* 0x000fc400078ec0ff */
        /* <DEDUP_REMOVED lines=10> */
[----:B------:R-:W-:-:S02]  /*8630*/  SHF.R.U32.HI R41, RZ, 0x10, R45 ;  /* 0x00000010ff297819 */ /* 0x000fc4000001162d */
[-C--:B------:R-:W-:Y:S01]  /*8640*/  FMUL.FTZ R45, R34, R39.reuse ;  /* 0x00000027222d7220 */ /* 0x080fe20000410000 */
[----:B------:R-:W-:Y:S02]  /*8650*/  HADD2.F32 R37, -RZ, R36.H0_H0 ;  /* 0x20000024ff257230 */ /* 0x000fe40000004100 */
[----:B------:R-:W-:Y:S01]  /*8660*/  FMUL.FTZ R39, R30, R39 ;  /* 0x000000271e277220 */ /* 0x000fe20000410000 */
[----:B------:R-:W-:Y:S01]  /*8670*/  SHF.R.U32.HI R43, RZ, 0x10, R47 ;  /* 0x00000010ff2b7819 */ /* 0x000fe2000001162f */
[----:B------:R-:W-:Y:S01]  /*8680*/  IMAD.U32 R41, R41, 0x10000, RZ ;  /* 0x0001000029297824 */ /* 0x000fe200078e00ff */
[----:B------:R-:W-:Y:S01]  /*8690*/  F2FP.F16.E4M3.UNPACK_B R107, R107 ;  /* 0x0000006bff6b723e */ /* 0x000fe200020006ff */
[-C--:B------:R-:W-:Y:S01]  /*86a0*/  FFMA.FTZ R42, R34, R37.reuse, R39 ;  /* 0x00000025222a7223 */ /* 0x080fe20000010027 */
[----:B------:R-:W-:Y:S01]  /*86b0*/  FFMA.FTZ R45, R30, R37, -R45 ;  /* 0x000000251e2d7223 */ /* 0x000fe2000001082d */
[----:B------:R-:W-:Y:S01]  /*86c0*/  HADD2.F32 R39, -RZ, R38.H1_H1 ;  /* 0x30000026ff277230 */ /* 0x000fe20000004100 */
[----:B------:R-:W-:Y:S01]  /*86d0*/  F2FP.F16.E4M3.UNPACK_B R32, R32 ;  /* 0x00000020ff20723e */ /* 0x000fe200020006ff */
[----:B------:R-:W-:Y:S01]  /*86e0*/  HADD2.F32 R34, -RZ, R33.H1_H1 ;  /* 0x30000021ff227230 */ /* 0x000fe20000004100 */
[----:B------:R-:W-:Y:S01]  /*86f0*/  F2FP.F16.E4M3.UNPACK_B R28, R28 ;  /* 0x0000001cff1c723e */ /* 0x000fe200020006ff */
[----:B------:R-:W-:Y:S01]  /*8700*/  HADD2.F32 R30, -RZ, R29.H1_H1 ;  /* 0x3000001dff1e7230 */ /* 0x000fe20000004100 */
[----:B------:R-:W-:Y:S01]  /*8710*/  LOP3.LUT R10, R6, 0xff0000, R41, 0xf8, !PT ;  /* 0x00ff0000060a7812 */ /* 0x000fe200078ef829 */
[----:B------:R-:W-:-:S02]  /*8720*/  IMAD.U32 R43, R43, 0x10000, RZ ;  /* 0x000100002b2b7824 */ /* 0x000fc400078e00ff */
[----:B------:R-:W-:Y:S01]  /*8730*/  FMUL.FTZ R41, R34, R39 ;  /* 0x0000002722297220 */ /* 0x000fe20000410000 */
[----:B------:R-:W-:Y:S01]  /*8740*/  HADD2.F32 R37, -RZ, R36.H1_H1 ;  /* 0x30000024ff257230 */ /* 0x000fe20000004100 */
[----:B------:R-:W-:Y:S01]  /*8750*/  F2FP.F16.E4M3.UNPACK_B R105, R105 ;  /* 0x00000069ff69723e */ /* 0x000fe200020006ff */
[----:B------:R-:W-:Y:S02]  /*8760*/  HADD2.F32 R36, -RZ, R107.H0_H0 ;  /* 0x2000006bff247230 */ /* 0x000fe40000004100 */
        /* <DEDUP_REMOVED lines=8> */
[----:B------:R-:W-:Y:S01]  /*87f0*/  FMUL.FTZ R36, R29, R36 ;  /* 0x000000241d247220 */ /* 0x000fe20000410000 */
[----:B------:R-:W-:Y:S01]  /*8800*/  HADD2.F32 R107, -RZ, R107.H1_H1 ;  /* 0x3000006bff6b7230 */ /* 0x000fe20000004100 */
[----:B------:R-:W-:Y:S01]  /*8810*/  F2FP.SATFINITE.E4M3.F32.PACK_AB_MERGE_C R42, R43, R42, RZ ;  /* 0x0000002a2b2a723e */ /* 0x000fe200048070ff */
[----:B------:R-:W-:Y:S02]  /*8820*/  HADD2.F32 R32, -RZ, R32.H1_H1 ;  /* 0x30000020ff207230 */ /* 0x000fe40000004100 */
[-C--:B------:R-:W-:Y:S01]  /*8830*/  FFMA.FTZ R39, R33, R30.reuse, R36 ;  /* 0x0000001e21277223 */ /* 0x080fe20000010024 */
[----:B------:R-:W-:Y:S02]  /*8840*/  HADD2.F32 R28, -RZ, R28.H1_H1 ;  /* 0x3000001cff1c7230 */ /* 0x000fe40000004100 */
[----:B------:R-:W-:Y:S01]  /*8850*/  FFMA.FTZ R38, R29, R30, -R34 ;  /* 0x0000001e1d267223 */ /* 0x000fe20000010822 */
[----:B------:R-:W-:-:S02]  /*8860*/  HADD2.F32 R105, -RZ, R105.H1_H1 ;  /* 0x30000069ff697230 */ /* 0x000fc40000004100 */
[-C--:B------:R-:W-:Y:S01]  /*8870*/  FMUL.FTZ R33, R32, R107.reuse ;  /* 0x0000006b20217220 */ /* 0x080fe20000410000 */
[-C--:B------:R-:W-:Y:S01]  /*8880*/  F2FP.F16.E4M3.UNPACK_B R29, R106.reuse.H1 ;  /* 0x0000006aff1d723e */ /* 0x080fe200030006ff */
[C---:B------:R-:W-:Y:S01]  /*8890*/  FMUL.FTZ R107, R28.reuse, R107 ;  /* 0x0000006b1c6b7220 */ /* 0x040fe20000410000 */
[----:B------:R-:W-:Y:S01]  /*88a0*/  F2FP.F16.E4M3.UNPACK_B R30, R35.H1 ;  /* 0x00000023ff1e723e */ /* 0x000fe200030006ff */
[----:B------:R-:W-:Y:S01]  /*88b0*/  FFMA.FTZ R41, R28, R105, -R33 ;  /* 0x000000691c297223 */ /* 0x000fe20000010821 */
[----:B------:R-:W-:Y:S01]  /*88c0*/  F2FP.F16.E4M3.UNPACK_B R34, R103.H1 ;  /* 0x00000067ff22723e */ /* 0x000fe200030006ff */
[--C-:B------:R-:W-:Y:S01]  /*88d0*/  HADD2.F32 R36, -RZ, R29.reuse.H0_H0 ;  /* 0x2000001dff247230 */ /* 0x100fe20000004100 */
[----:B------:R-:W-:Y:S01]  /*88e0*/  F2FP.F16.E4M3.UNPACK_B R28, R31.H1 ;  /* 0x0000001fff1c723e */ /* 0x000fe200030006ff */
[----:B------:R-:W-:Y:S02]  /*88f0*/  HADD2.F32 R33, -RZ, R30.H0_H0 ;  /* 0x2000001eff217230 */ /* 0x000fe40000004100 */
[----:B------:R-:W-:Y:S01]  /*8900*/  FFMA.FTZ R40, R32, R105, R107 ;  /* 0x0000006920287223 */ /* 0x000fe2000001006b */
[----:B------:R-:W-:Y:S01]  /*8910*/  HADD2.F32 R37, -RZ, R29.H1_H1 ;  /* 0x3000001dff257230 */ /* 0x000fe20000004100 */
[----:B------:R-:W-:Y:S01]  /*8920*/  F2FP.F16.E4M3.UNPACK_B R106, R106 ;  /* 0x0000006aff6a723e */ /* 0x000fe200020006ff */
[----:B------:R-:W-:-:S02]  /*8930*/  HADD2.F32 R29, -RZ, R28.H0_H0 ;  /* 0x2000001cff1d7230 */ /* 0x000fc40000004100 */
[-C--:B------:R-:W-:Y:S01]  /*8940*/  FMUL.FTZ R46, R33, R36.reuse ;  /* 0x00000024212e7220 */ /* 0x080fe20000410000 */
[----:B------:R-:W-:Y:S01]  /*8950*/  HADD2.F32 R32, -RZ, R34.H0_H0 ;  /* 0x20000022ff207230 */ /* 0x000fe20000004100 */
[----:B------:R-:W-:Y:S01]  /*8960*/  F2FP.F16.E4M3.UNPACK_B R31, R31 ;  /* 0x0000001fff1f723e */ /* 0x000fe200020006ff */
[----:B------:R-:W-:Y:S02]  /*8970*/  HADD2.F32 R30, -RZ, R30.H1_H1 ;  /* 0x3000001eff1e7230 */ /* 0x000fe40000004100 */
[C---:B------:R-:W-:Y:S01]  /*8980*/  FMUL.FTZ R36, R29.reuse, R36 ;  /* 0x000000241d247220 */ /* 0x040fe20000410000 */
[----:B------:R-:W-:Y:S02]  /*8990*/  HADD2.F32 R28, -RZ, R28.H1_H1 ;  /* 0x3000001cff1c7230 */ /* 0x000fe40000004100 */
[-C--:B------:R-:W-:Y:S01]  /*89a0*/  FFMA.FTZ R47, R29, R32.reuse, -R46 ;  /* 0x000000201d2f7223 */ /* 0x080fe2000001082e */
[----:B------:R-:W-:Y:S02]  /*89b0*/  HADD2.F32 R29, -RZ, R34.H1_H1 ;  /* 0x30000022ff1d7230 */ /* 0x000fe40000004100 */
[----:B------:R-:W-:Y:S01]  /*89c0*/  FMUL.FTZ R97, R30, R37 ;  /* 0x000000251e617220 */ /* 0x000fe20000410000 */
[----:B------:R-:W-:Y:S01]  /*89d0*/  F2FP.F16.E4M3.UNPACK_B R35, R35 ;  /* 0x00000023ff23723e */ /* 0x000fe200020006ff */
[C---:B------:R-:W-:Y:S01]  /*89e0*/  FMUL.FTZ R37, R28.reuse, R37 ;  /* 0x000000251c257220 */ /* 0x040fe20000410000 */
[----:B------:R-:W-:Y:S01]  /*89f0*/  FFMA.FTZ R96, R33, R32, R36 ;  /* 0x0000002021607223 */ /* 0x000fe20000010024 */
[----:B--2---:R-:W-:Y:S01]  /*8a00*/  FFMA.FTZ R102, R28, R29, -R97 ;  /* 0x0000001d1c667223 */ /* 0x004fe20000010861 */
[----:B------:R-:W-:Y:S01]  /*8a10*/  F2FP.F16.E4M3.UNPACK_B R103, R103 ;  /* 0x00000067ff67723e */ /* 0x000fe200020006ff */
[----:B------:R-:W-:Y:S01]  /*8a20*/  FFMA.FTZ R97, R30, R29, R37 ;  /* 0x0000001d1e617223 */ /* 0x000fe20000010025 */
[--C-:B------:R-:W-:Y:S01]  /*8a30*/  HADD2.F32 R33, -RZ, R106.reuse.H0_H0 ;  /* 0x2000006aff217230 */ /* 0x100fe20000004100 */
[----:B------:R-:W-:Y:S01]  /*8a40*/  F2FP.SATFINITE.E4M3.F32.PACK_AB_MERGE_C R44, R44, R45, RZ ;  /* 0x0000002d2c2c723e */ /* 0x000fe200048070ff */
[----:B------:R-:W-:Y:S01]  /*8a50*/  HADD2.F32 R28, -RZ, R31.H0_H0 ;  /* 0x2000001fff1c7230 */ /* 0x000fe20000004100 */
[----:B------:R-:W-:Y:S01]  /*8a60*/  F2FP.SATFINITE.E4M3.F32.PACK_AB_MERGE_C R47, R102, R47, RZ ;  /* 0x0000002f662f723e */ /* 0x000fe200048070ff */
[----:B------:R-:W-:Y:S01]  /*8a70*/  HADD2.F32 R29, -RZ, R35.H0_H0 ;  /* 0x20000023ff1d7230 */ /* 0x000fe20000004100 */
[----:B------:R-:W-:Y:S01]  /*8a80*/  F2FP.SATFINITE.E4M3.F32.PACK_AB_MERGE_C R43, R97, R96, RZ ;  /* 0x00000060612b723e */ /* 0x000fe200048070ff */
[----:B------:R-:W-:-:S02]  /*8a90*/  HADD2.F32 R106, -RZ, R106.H1_H1 ;  /* 0x3000006aff6a7230 */ /* 0x000fc40000004100 */
[CC--:B------:R-:W-:Y:S01]  /*8aa0*/  FMUL.FTZ R34, R28.reuse, R33.reuse ;  /* 0x000000211c227220 */ /* 0x0c0fe20000410000 */
        /* <DEDUP_REMOVED lines=11> */
[-C--:B------:R-:W-:Y:S01]  /*8b60*/  FFMA.FTZ R46, R31, R32.reuse, -R36 ;  /* 0x000000201f2e7223 */ /* 0x080fe20000010824 */
[----:B------:R-:W-:Y:S01]  /*8b70*/  F2FP.F16.E4M3.UNPACK_B R28, R5 ;  /* 0x00000005ff1c723e */ /* 0x000fe200020006ff */
[----:B------:R-:W-:Y:S01]  /*8b80*/  FFMA.FTZ R35, R35, R32, R106 ;  /* 0x0000002023237223 */ /* 0x000fe2000001006a */
[----:B------:R-:W-:Y:S01]  /*8b90*/  F2FP.F16.E4M3.UNPACK_B R32, R8 ;  /* 0x00000008ff20723e */ /* 0x000fe200020006ff */
[----:B------:R-:W-:Y:S01]  /*8ba0*/  HADD2.F32 R31, -RZ, R30.H0_H0 ;  /* 0x2000001eff1f7230 */ /* 0x000fe20000004100 */
[----:B------:R-:W-:Y:S01]  /*8bb0*/  F2FP.SATFINITE.E4M3.F32.PACK_AB_MERGE_C R96, R41, R38, R44 ;  /* 0x000000262960723e */ /* 0x000fe2000480702c */
[----:B------:R-:W-:Y:S01]  /*8bc0*/  HADD2.F32 R36, -RZ, R33.H0_H0 ;  /* 0x20000021ff247230 */ /* 0x000fe20000004100 */
[----:B----4-:R-:W-:Y:S01]  /*8bd0*/  F2FP.SATFINITE.E4M3.F32.PACK_AB_MERGE_C R99, R35, R34, R43 ;  /* 0x000000222363723e */ /* 0x010fe2000480702b */
[----:B------:R-:W-:Y:S01]  /*8be0*/  HADD2.F32 R29, -RZ, R28.H0_H0 ;  /* 0x2000001cff1d7230 */ /* 0x000fe20000004100 */
[----:B------:R-:W-:Y:S01]  /*8bf0*/  F2FP.SATFINITE.E4M3.F32.PACK_AB_MERGE_C R46, R46, R37, R47 ;  /* 0x000000252e2e723e */ /* 0x000fe2000480702f */
        /* <DEDUP_REMOVED lines=9> */
[----:B------:R-:W-:Y:S01]  /*8c90*/  FMUL.FTZ R35, R30, R33 ;  /* 0x000000211e237220 */ /* 0x000fe20000410000 */
[----:B------:R-:W-:Y:S01]  /*8ca0*/  F2FP.F16.E4M3.UNPACK_B R5, R5.H1 ;  /* 0x00000005ff05723e */ /* 0x000fe200030006ff */
[C---:B------:R-:W-:Y:S01]  /*8cb0*/  FMUL.FTZ R33, R28.reuse, R33 ;  /* 0x000000211c217220 */ /* 0x040fe20000410000 */
[----:B------:R-:W-:Y:S01]  /*8cc0*/  F2FP.F16.E4M3.UNPACK_B R29, R9.H1 ;  /* 0x00000009ff1d723e */ /* 0x000fe200030006ff */
[----:B------:R-:W-:Y:S01]  /*8cd0*/  FFMA.FTZ R37, R28, R31, -R35 ;  /* 0x0000001f1c257223 */ /* 0x000fe20000010823 */
[----:B------:R-:W-:Y:S01]  /*8ce0*/  F2FP.F16.E4M3.UNPACK_B R28, R10.H1 ;  /* 0x0000000aff1c723e */ /* 0x000fe200030006ff */
[----:B------:R-:W-:Y:S01]  /*8cf0*/  HADD2.F32 R9, -RZ, R5.H0_H0 ;  /* 0x20000005ff097230 */ /* 0x000fe20000004100 */
[----:B------:R-:W-:Y:S01]  /*8d00*/  F2FP.SATFINITE.E4M3.F32.PACK_AB_MERGE_C R97, R40, R39, R42 ;  /* 0x000000272861723e */ /* 0x000fe2000480702a */
[----:B------:R-:W-:Y:S01]  /*8d10*/  FFMA.FTZ R39, R30, R31, R33 ;  /* 0x0000001f1e277223 */ /* 0x000fe20000010021 */
[--C-:B------:R-:W-:Y:S01]  /*8d20*/  HADD2.F32 R10, -RZ, R29.reuse.H0_H0 ;  /* 0x2000001dff0a7230 */ /* 0x100fe20000004100 */
[----:B------:R-:W-:Y:S01]  /*8d30*/  F2FP.F16.E4M3.UNPACK_B R8, R8.H1 ;  /* 0x00000008ff08723e */ /* 0x000fe200030006ff */
[----:B------:R-:W-:Y:S01]  /*8d40*/  HADD2.F32 R30, -RZ, R28.H0_H0 ;  /* 0x2000001cff1e7230 */ /* 0x000fe20000004100 */
[----:B------:R-:W-:Y:S01]  /*8d50*/  F2FP.F16.E4M3.UNPACK_B R33, R6.H1 ;  /* 0x00000006ff21723e */ /* 0x000fe200030006ff */
[----:B------:R-:W-:-:S02]  /*8d60*/  HADD2.F32 R29, -RZ, R29.H1_H1 ;  /* 0x3000001dff1d7230 */ /* 0x000fc40000004100 */
[----:B------:R-:W-:Y:S02]  /*8d70*/  HADD2.F32 R32, -RZ, R28.H1_H1 ;  /* 0x3000001cff207230 */ /* 0x000fe40000004100 */
[CC--:B------:R-:W-:Y:S01]  /*8d80*/  FMUL.FTZ R34, R10.reuse, R30.reuse ;  /* 0x0000001e0a227220 */ /* 0x0c0fe20000410000 */
[----:B------:R-:W-:Y:S02]  /*8d90*/  HADD2.F32 R5, -RZ, R5.H1_H1 ;  /* 0x30000005ff057230 */ /* 0x000fe40000004100 */
[----:B------:R-:W-:Y:S01]  /*8da0*/  FMUL.FTZ R31, R9, R30 ;  /* 0x0000001e091f7220 */ /* 0x000fe20000410000 */
[--C-:B------:R-:W-:Y:S02]  /*8db0*/  HADD2.F32 R28, -RZ, R8.reuse.H0_H0 ;  /* 0x20000008ff1c7230 */ /* 0x100fe40000004100 */
[-C--:B------:R-:W-:Y:S01]  /*8dc0*/  FMUL.FTZ R30, R29, R32.reuse ;  /* 0x000000201d1e7220 */ /* 0x080fe20000410000 */
[----:B------:R-:W-:Y:S02]  /*8dd0*/  HADD2.F32 R8, -RZ, R8.H1_H1 ;  /* 0x30000008ff087230 */ /* 0x000fe40000004100 */
[----:B------:R-:W-:Y:S01]  /*8de0*/  FMUL.FTZ R32, R5, R32 ;  /* 0x0000002005207220 */ /* 0x000fe20000410000 */
[----:B------:R-:W-:Y:S01]  /*8df0*/  FFMA.FTZ R41, R10, R28, R31 ;  /* 0x0000001c0a297223 */ /* 0x000fe2000001001f */
[----:B------:R-:W-:-:S02]  /*8e00*/  F2FP.F16.E4M3.UNPACK_B R10, R11 ;  /* 0x0000000bff0a723e */ /* 0x000fc400020006ff */
[----:B------:R-:W-:Y:S01]  /*8e10*/  FFMA.FTZ R42, R29, R8, R32 ;  /* 0x000000081d2a7223 */ /* 0x000fe20000010020 */
[----:B------:R-:W-:Y:S01]  /*8e20*/  F2FP.F16.E4M3.UNPACK_B R32, R6 ;  /* 0x00000006ff20723e */ /* 0x000fe200020006ff */
[----:B------:R-:W-:Y:S01]  /*8e30*/  FFMA.FTZ R43, R5, R8, -R30 ;  /* 0x00000008052b7223 */ /* 0x000fe2000001081e */
[-C--:B------:R-:W-:Y:S01]  /*8e40*/  F2FP.F16.E4M3.UNPACK_B R5, R7.reuse ;  /* 0x00000007ff05723e */ /* 0x080fe200020006ff */
        /* <DEDUP_REMOVED lines=14> */
[----:B------:R-:W-:Y:S02]  /*8f30*/  HADD2.F32 R4, -RZ, R11.H0_H0 ;  /* 0x2000000bff047230 */ /* 0x000fe40000004100 */
[----:B------:R-:W-:Y:S01]  /*8f40*/  FMUL.FTZ R47, R9, R34 ;  /* 0x00000022092f7220 */ /* 0x000fe20000410000 */
[----:B------:R-:W-:Y:S02]  /*8f50*/  HADD2.F32 R30, -RZ, R29.H0_H0 ;  /* 0x2000001dff1e7230 */ /* 0x000fe40000004100 */
[----:B------:R-:W-:Y:S01]  /*8f60*/  FFMA.FTZ R45, R8, R31, -R45 ;  /* 0x0000001f082d7223 */ /* 0x000fe2000001082d */
[----:B------:R-:W-:-:S02]  /*8f70*/  HADD2.F32 R11, -RZ, R11.H1_H1 ;  /* 0x3000000bff0b7230 */ /* 0x000fc40000004100 */
[C---:B------:R-:W-:Y:S01]  /*8f80*/  FMUL.FTZ R44, R4.reuse, R34 ;  /* 0x00000022042c7220 */ /* 0x040fe20000410000 */
[----:B------:R-:W-:Y:S02]  /*8f90*/  HADD2.F32 R8, -RZ, R33.H1_H1 ;  /* 0x30000021ff087230 */ /* 0x000fe40000004100 */
[-C--:B------:R-:W-:Y:S01]  /*8fa0*/  FFMA.FTZ R47, R4, R30.reuse, R47 ;  /* 0x0000001e042f7223 */ /* 0x080fe2000001002f */
[----:B------:R-:W-:Y:S02]  /*8fb0*/  HADD2.F32 R7, -RZ, R7.H1_H1 ;  /* 0x30000007ff077230 */ /* 0x000fe40000004100 */
[----:B------:R-:W-:Y:S01]  /*8fc0*/  FFMA.FTZ R35, R28, R31, R35 ;  /* 0x0000001f1c237223 */ /* 0x000fe20000010023 */
[----:B------:R-:W-:Y:S02]  /*8fd0*/  HADD2.F32 R10, -RZ, R10.H1_H1 ;  /* 0x3000000aff0a7230 */ /* 0x000fe40000004100 */
[----:B------:R-:W-:Y:S01]  /*8fe0*/  FFMA.FTZ R44, R9, R30, -R44 ;  /* 0x0000001e092c7223 */ /* 0x000fe2000001082c */
[----:B------:R-:W-:-:S02]  /*8ff0*/  HADD2.F32 R32, -RZ, R32.H1_H1 ;  /* 0x30000020ff207230 */ /* 0x000fc40000004100 */
[-C--:B------:R-:W-:Y:S01]  /*9000*/  FMUL.FTZ R28, R11, R8.reuse ;  /* 0x000000080b1c7220 */ /* 0x080fe20000410000 */
[----:B------:R-:W-:Y:S02]  /*9010*/  HADD2.F32 R5, -RZ, R5.H1_H1 ;  /* 0x30000005ff057230 */ /* 0x000fe40000004100 */
[----:B------:R-:W-:Y:S01]  /*9020*/  FMUL.FTZ R30, R7, R8 ;  /* 0x00000008071e7220 */ /* 0x000fe20000410000 */
        /* <DEDUP_REMOVED lines=13> */
[----:B------:R-:W-:-:S02]  /*9100*/  F2FP.SATFINITE.E4M3.F32.PACK_AB_MERGE_C R30, R30, R47, RZ ;  /* 0x0000002f1e1e723e */ /* 0x000fc400048070ff */
[----:B------:R-:W-:Y:S01]  /*9110*/  F2FP.SATFINITE.E4M3.F32.PACK_AB_MERGE_C R7, R8, R45, R7 ;  /* 0x0000002d0807723e */ /* 0x000fe20004807007 */
[----:B------:R-:W-:Y:S01]  /*9120*/  IMAD.MOV.U32 R8, RZ, RZ, R97 ;  /* 0x000000ffff087224 */ /* 0x000fe200078e0061 */
[----:B------:R-:W-:Y:S01]  /*9130*/  F2FP.SATFINITE.E4M3.F32.PACK_AB_MERGE_C R11, R6, R35, R30 ;  /* 0x00000023060b723e */ /* 0x000fe2000480701e */
[----:B------:R-:W-:Y:S01]  /*9140*/  IMAD.MOV.U32 R6, RZ, RZ, R46 ;  /* 0x000000ffff067224 */ /* 0x000fe200078e002e */
[----:B------:R-:W-:-:S07]  /*9150*/  F2FP.SATFINITE.E4M3.F32.PACK_AB_MERGE_C R9, R39, R36, R41 ;  /* 0x000000242709723e */ /* 0x000fce0004807029 */
.L_x_9136:
[----:B------:R-:W-:Y:S05]  /*9160*/  BSYNC B1 ;  /* 0x0000000000017941 */ /* 0x000fea0003800000 */
.L_x_9135:
[----:B0-----:R0:W-:Y:S01]  /*9170*/  ST.E.128 desc[UR60][R12.64], R4 ;  /* 0x000000040c007985 */ /* 0x0011e2000c101d3c */
[----:B------:R-:W-:-:S13]  /*9180*/  ISETP.GE.AND P2, PT, R15, R109, PT ;  /* 0x0000006d0f00720c */ /* 0x000fda0003f46270 */
[----:B------:R-:W-:Y:S05]  /*9190*/  @P2 BRA `(.L_x_9114) ;  /* 0x0000000400642947 */ /* 0x000fea0003800000 */
[----:B------:R-:W-:-:S04]  /*91a0*/  IADD3 R14, P2, R15, R14, RZ ;  /* 0x0000000e0f0e7210 */ /* 0x000fc80007f5e0ff */
[----:B------:R-:W-:-:S05]  /*91b0*/  LEA.HI.X.SX32 R15, R15, R100, 0x1, P2 ;  /* 0x000000640f0f7211 */ /* 0x000fca00010f0eff */
[----:B------:R0:W-:Y:S01]  /*91c0*/  ST.E.128 desc[UR60][R14.64], R8 ;  /* 0x000000080e007985 */ /* 0x0001e2000c101d3c */
[----:B------:R-:W-:Y:S05]  /*91d0*/  BRA `(.L_x_9114) ;  /* 0x0000000400547947 */ /* 0x000fea0003800000 */
.L_x_9084:
[----:B------:R-:W-:-:S13]  /*91e0*/  ISETP.NE.AND P5, PT, R198, 0x3, PT ;  /* 0x00000003c600780c */ /* 0x000fda0003fa5270 */
[----:B------:R-:W-:Y:S05]  /*91f0*/  @!P5 BRA `(.L_x_9137) ;  /* 0x000000000004d947 */ /* 0x000fea0003800000 */
[----:B------:R-:W-:Y:S01]  /*9200*/  BPT.TRAP 0x1 ;  /* 0x000000040000795c */ /* 0x000fe20000300000 */
.L_x_9137:
[----:B------:R-:W-:Y:S01]  /*9210*/  IMAD R86, R191, 0x8, R17 ;  /* 0x00000008bf567824 */ /* 0x000fe200078e0211 */
[----:B------:R-:W-:Y:S01]  /*9220*/  SHF.L.U32 R98, R201, 0x1f, RZ ;  /* 0x0000001fc9627819 */ /* 0x000fe200000006ff */
[----:B------:R-:W-:Y:S01]  /*9230*/  BSSY B1, `(.L_x_9138) ;  /* 0x0000004000017945 */ /* 0x000fe20003800000 */
[----:B------:R-:W-:Y:S02]  /*9240*/  SHF.R.S32.HI R93, RZ, 0x1f, R92 ;  /* 0x0000001fff5d7819 */ /* 0x000fe4000001145c */
[----:B------:R-:W0:Y:S02]  /*9250*/  SYNCS.PHASECHK.TRANS64.TRYWAIT P2, [R86+URZ+0x22890], R98 ;  /* 0x02289062560075a7 */ /* 0x000e24000804017f */
[----:B0-----:R-:W-:Y:S05]  /*9260*/  @!P2 BRA `(.L_x_9139) ;  /* 0x000002840064a947 */ /* 0x001fea0003800000 */
.L_x_9497:
[----:B------:R-:W-:Y:S05]  /*9270*/  BSYNC B1 ;  /* 0x0000000000017941 */ /* 0x000fea0003800000 */
.L_x_9138:
        /* <DEDUP_REMOVED lines=25> */
.L_x_9501:
[----:B------:R-:W-:Y:S04]  /*9410*/  BSSY B1, `(.L_x_9141) ;  /* 0x000000d000017945 */ /* 0x000fe80003800000 */
[----:B------:R-:W-:Y:S05]  /*9420*/  @!P2 BRA `(.L_x_9142) ;  /* 0x00000000002ca947 */ /* 0x000fea0003800000 */
[----:B------:R-:W-:Y:S02]  /*9430*/  ULDC UR4, c[0x0][0x2f4] ;  /* 0x0000bd0000047ab9 */ /* 0x000fe40000000800 */
[----:B------:R-:W-:-:S13]  /*9440*/  ISETP.GE.AND P2, PT, R18, UR4, PT ;  /* 0x0000000412007c0c */ /* 0x000fda000bf46270 */
[----:B---3--:R-:W-:-:S05]  /*9450*/  @!P2 IADD3 R10, P3, R18, R14, RZ ;  /* 0x0000000e120aa210 */ /* 0x008fca0007f7e0ff */
[----:B--2---:R-:W-:Y:S01]  /*9460*/  @!P2 IMAD.X R11, R4, 0x1, R19, P3 ;  /* 0x00000001040ba824 */ /* 0x004fe200018e0613 */
[----:B------:R-:W-:-:S13]  /*9470*/  ISETP.GE.AND P3, PT, R23, UR4, PT ;  /* 0x0000000417007c0c */ /* 0x000fda000bf66270 */
[----:B------:R-:W-:-:S05]  /*9480*/  @!P3 IADD3 R14, P4, R23, R14, RZ ;  /* 0x0000000e170eb210 */ /* 0x000fca0007f9e0ff */
[----:B------:R-:W-:Y:S02]  /*9490*/  @!P3 IMAD.X R15, R4, 0x1, R193, P4 ;  /* 0x00000001040fb824 */ /* 0x000fe400020e06c1 */
[----:B------:R-:W2:Y:S04]  /*94a0*/  @!P2 LDS.128 R4, [R90+0x18400] ;  /* 0x018400005a04a984 */ /* 0x000ea80000000c00 */
[----:B--2---:R-:W-:Y:S04]  /*94b0*/  @!P2 ST.E.128 desc[UR60][R10.64], R4 ;  /* 0x000000040a00a985 */ /* 0x004fe8000c101d3c */
[----:B------:R-:W2:Y:S04]  /*94c0*/  @!P3 LDS.128 R4, [R89+0x18400] ;  /* 0x018400005904b984 */ /* 0x000ea80000000c00 */
[----:B--2---:R4:W-:Y:S02]  /*94d0*/  @!P3 ST.E.128 desc[UR60][R14.64], R4 ;  /* 0x000000040e00b985 */ /* 0x0049e4000c101d3c */
.L_x_9142:
[----:B------:R-:W-:Y:S05]  /*94e0*/  BSYNC B1 ;  /* 0x0000000000017941 */ /* 0x000fea0003800000 */
.L_x_9141:
[----:B------:R-:W-:-:S03]  /*94f0*/  UMOV UR4, 0xffffffff ;  /* 0xffffffff00047882 */ /* 0x000fc60000000000 */
[----:B------:R-:W-:Y:S05]  /*9500*/  BRA.DIV UR4, `(.L_x_9143) ;  /* 0x0000028604187947 */ /* 0x000fea000b800000 */
[----:B--2-4-:R2:W4:Y:S04]  /*9510*/  SHFL.IDX PT, R4, R9, 0x1, 0x1c1f ;  /* 0x003c1f0009047f89 */ /* 0x01452800000e0000 */
[----:B---3--:R2:W3:Y:S02]  /*9520*/  SHFL.IDX PT, R14, R8, 0x1, 0x1c1f ;  /* 0x003c1f00080e7f89 */ /* 0x0084e400000e0000 */
.L_x_9505:
        /* <DEDUP_REMOVED lines=14> */
.L_x_9145:
[----:B------:R-:W-:Y:S05]  /*9610*/  BSYNC B1 ;  /* 0x0000000000017941 */ /* 0x000fea0003800000 */
.L_x_9144:
[----:B------:R-:W-:-:S03]  /*9620*/  UMOV UR4, 0xffffffff ;  /* 0xffffffff00047882 */ /* 0x000fc60000000000 */
[----:B------:R-:W-:Y:S05]  /*9630*/  BRA.DIV UR4, `(.L_x_9146) ;  /* 0x0000028604147947 */ /* 0x000fea000b800000 */
[----:B---34-:R3:W4:Y:S04]  /*9640*/  SHFL.IDX PT, R4, R9, 0x2, 0x1c1f ;  /* 0x005c1f0009047f89 */ /* 0x01872800000e0000 */
[----:B------:R3:W0:Y:S02]  /*9650*/  SHFL.IDX PT, R14, R8, 0x2, 0x1c1f ;  /* 0x005c1f00080e7f89 */ /* 0x00062400000e0000 */
.L_x_9509:
[----:B------:R-:W-:-:S13]  /*9660*/  ISETP.GE.AND P2, PT, R28, 0x81, PT ;  /* 0x000000811c00780c */ /* 0x000fda0003f46270 */
[----:B------:R-:W-:Y:S05]  /*9670*/  @!P2 BRA `(.L_x_9114) ;  /* 0x00000000002ca947 */ /* 0x000fea0003800000 */
[----:B------:R-:W-:Y:S02]  /*9680*/  ULDC UR4, c[0x0][0x2f4] ;  /* 0x0000bd0000047ab9 */ /* 0x000fe40000000800 */
[----:B------:R-:W-:-:S13]  /*9690*/  ISETP.GE.AND P2, PT, R18, UR4, PT ;  /* 0x0000000412007c0c */ /* 0x000fda000bf46270 */
[----:B0123--:R-:W-:-:S05]  /*96a0*/  @!P2 IADD3 R8, P3, R18, R14, RZ ;  /* 0x0000000e1208a210 */ /* 0x00ffca0007f7e0ff */
        /* <DEDUP_REMOVED lines=8> */
.L_x_9114:
[----:B------:R-:W-:Y:S05]  /*9730*/  BSYNC B0 ;  /* 0x0000000000007941 */ /* 0x000fea0003800000 */
.L_x_9083:
        /* <DEDUP_REMOVED lines=16> */
.L_x_9148:
[----:B------:R-:W-:Y:S05]  /*9840*/  BSYNC B0 ;  /* 0x0000000000007941 */ /* 0x000fea0003800000 */
.L_x_9147:
[----:B------:R-:W0:Y:S01]  /*9850*/  SYNCS.PHASECHK.TRANS64.TRYWAIT P3, [R86+URZ+0x228b0], R98 ;  /* 0x0228b062560075a7 */ /* 0x000e22000806017f */
[----:B------:R-:W-:Y:S04]  /*9860*/  BSSY B0, `(.L_x_9149) ;  /* 0x0000002000007945 */ /* 0x000fe80003800000 */
[----:B0-----:R-:W-:Y:S05]  /*9870*/  @!P3 BRA `(.L_x_9150) ;  /* 0x0000028000ccb947 */ /* 0x001fea0003800000 */
.L_x_9510:
[----:B------:R-:W-:Y:S05]  /*9880*/  BSYNC B0 ;  /* 0x0000000000007941 */ /* 0x000fea0003800000 */
.L_x_9149:
        /* <DEDUP_REMOVED lines=22> */
[----:B------:R-:W-:Y:S02]  /*99f0*/  ULDC UR4, c[0x0][0x2f4] ;  /* 0x0000bd0000047ab9 */ /* 0x000fe40000000800 */
[----:B------:R-:W-:-:S13]  /*9a00*/  ISETP.GE.AND P3, PT, R18, UR4, PT ;  /* 0x0000000412007c0c */ /* 0x000fda000bf66270 */
[----:B-1234-:R-:W-:-:S05]  /*9a10*/  @!P3 IADD3 R8, P4, R18, R10, RZ ;  /* 0x0000000a1208b210 */ /* 0x01efca0007f9e0ff */
        /* <DEDUP_REMOVED lines=8> */
.L_x_9152:
[----:B------:R-:W-:Y:S05]  /*9aa0*/  BSYNC B0 ;  /* 0x0000000000007941 */ /* 0x000fea0003800000 */
.L_x_9151:
[----:B------:R-:W-:Y:S01]  /*9ab0*/  ISETP.GE.AND P3, PT, R95, 0x41, PT ;  /* 0x000000415f00780c */ /* 0x000fe20003f66270 */
[----:B0-----:R0:W0:Y:S01]  /*9ac0*/  SHFL.IDX PT, R4, R13, 0x1, 0x1c1f ;  /* 0x003c1f000d047f89 */ /* 0x00102200000e0000 */
[----:B------:R-:W-:Y:S03]  /*9ad0*/  BSSY B0, `(.L_x_9153) ;  /* 0x000000e000007945 */ /* 0x000fe60003800000 */
[----:B----4-:R4:W0:Y:S08]  /*9ae0*/  SHFL.IDX PT, R10, R12, 0x1, 0x1c1f ;  /* 0x003c1f000c0a7f89 */ /* 0x01083000000e0000 */
[----:B----4-:R-:W-:Y:S05]  /*9af0*/  @!P3 BRA `(.L_x_9154) ;  /* 0x00000000002cb947 */ /* 0x010fea0003800000 */
[----:B------:R-:W-:Y:S02]  /*9b00*/  ULDC UR4, c[0x0][0x2f4] ;  /* 0x0000bd0000047ab9 */ /* 0x000fe40000000800 */
[----:B------:R-:W-:-:S13]  /*9b10*/  ISETP.GE.AND P3, PT, R18, UR4, PT ;  /* 0x0000000412007c0c */ /* 0x000fda000bf66270 */
[----:B0123--:R-:W-:-:S05]  /*9b20*/  @!P3 IADD3 R8, P4, R18, R10, RZ ;  /* 0x0000000a1208b210 */ /* 0x00ffca0007f9e0ff */
        /* <DEDUP_REMOVED lines=8> */
.L_x_9154:
[----:B------:R-:W-:Y:S05]  /*9bb0*/  BSYNC B0 ;  /* 0x0000000000007941 */ /* 0x000fea0003800000 */
.L_x_9153:
[----:B------:R-:W-:Y:S01]  /*9bc0*/  ISETP.GE.AND P3, PT, R95, 0x81, PT ;  /* 0x000000815f00780c */ /* 0x000fe20003f66270 */
[----:B0-----:R-:W0:Y:S01]  /*9bd0*/  SHFL.IDX PT, R13, R13, 0x2, 0x1c1f ;  /* 0x005c1f000d0d7f89 */ /* 0x001e2200000e0000 */
[----:B------:R-:W-:Y:S03]  /*9be0*/  BSSY B0, `(.L_x_9155) ;  /* 0x000000e000007945 */ /* 0x000fe60003800000 */
[----:B----4-:R4:W0:Y:S08]  /*9bf0*/  SHFL.IDX PT, R10, R12, 0x2, 0x1c1f ;  /* 0x005c1f000c0a7f89 */ /* 0x01083000000e0000 */
[----:B----4-:R-:W-:Y:S05]  /*9c00*/  @!P3 BRA `(.L_x_9156) ;  /* 0x00000000002cb947 */ /* 0x010fea0003800000 */
[----:B------:R-:W-:Y:S02]  /*9c10*/  ULDC UR4, c[0x0][0x2f4] ;  /* 0x0000bd0000047ab9 */ /* 0x000fe40000000800 */
[----:B------:R-:W-:-:S13]  /*9c20*/  ISETP.GE.AND P3, PT, R18, UR4, PT ;  /* 0x0000000412007c0c */ /* 0x000fda000bf66270 */
[----:B------:R-:W4:Y:S01]  /*9c30*/  @!P3 LDS.128 R4, [R90+0xe400] ;  /* 0x00e400005a04b984 */ /* 0x000f220000000c00 */
[----:B0123--:R-:W-:-:S05]  /*9c40*/  @!P3 IADD3 R8, P4, R18, R10, RZ ;  /* 0x0000000a1208b210 */ /* 0x00ffca0007f9e0ff */
[----:B------:R-:W-:Y:S01]  /*9c50*/  @!P3 IMAD.X R9, R13, 0x1, R19, P4 ;  /* 0x000000010d09b824 */ /* 0x000fe200020e0613 */
[----:B------:R-:W-:-:S13]  /*9c60*/  ISETP.GE.AND P4, PT, R23, UR4, PT ;  /* 0x0000000417007c0c */ /* 0x000fda000bf86270 */
[----:B------:R-:W-:-:S05]  /*9c70*/  @!P4 IADD3 R10, P5, R23, R10, RZ ;  /* 0x0000000a170ac210 */ /* 0x000fca0007fbe0ff */
[----:B------:R-:W-:Y:S01]  /*9c80*/  @!P4 IMAD.X R11, R13, 0x1, R193, P5 ;  /* 0x000000010d0bc824 */ /* 0x000fe200028e06c1 */
[----:B----4-:R-:W-:Y:S04]  /*9c90*/  @!P3 ST.E.128 desc[UR60][R8.64], R4 ;  /* 0x000000040800b985 */ /* 0x010fe8000c101d3c */
[----:B------:R-:W0:Y:S04]  /*9ca0*/  @!P4 LDS.128 R4, [R89+0xe400] ;  /* 0x00e400005904c984 */ /* 0x000e280000000c00 */
[----:B0-----:R4:W-:Y:S02]  /*9cb0*/  @!P4 ST.E.128 desc[UR60][R10.64], R4 ;  /* 0x000000040a00c985 */ /* 0x0019e4000c101d3c */
.L_x_9156:
[----:B------:R-:W-:Y:S05]  /*9cc0*/  BSYNC B0 ;  /* 0x0000000000007941 */ /* 0x000fea0003800000 */
.L_x_9155:
[----:B------:R-:W-:Y:S01]  /*9cd0*/  @!PT LDS RZ, [RZ] ;  /* 0x00000000fffff984 */ /* 0x000fe20000000800 */
[----:B------:R-:W-:Y:S01]  /*9ce0*/  @!PT LDS RZ, [RZ] ;  /* 0x00000000fffff984 */ /* 0x000fe20000000800 */
[----:B------:R-:W-:Y:S01]  /*9cf0*/  @!PT LDS RZ, [RZ] ;  /* 0x00000000fffff984 */ /* 0x000fe20000000800 */
[----:B------:R-:W-:Y:S01]  /*9d00*/  @!PT LDS RZ, [RZ] ;  /* 0x00000000fffff984 */ /* 0x000fe20000000800 */
[----:B------:R5:W-:Y:S06]  /*9d10*/  MEMBAR.ALL.CTA ;  /* 0x0000000000007992 */ /* 0x000bec0000008000 */
[----:B-----5:R-:W5:Y:S01]  /*9d20*/  FENCE.VIEW.ASYNC.S ;  /* 0x00000000000073c6 */ /* 0x020f620000000000 */
[----:B-1----:R-:W-:Y:S01]  /*9d30*/  @!P2 VIADD R86, R86, 0x228c0 ;  /* 0x000228c05656a836 */ /* 0x002fe20000000000 */
[----:B-----5:R1:W-:Y:S01]  /*9d40*/  BAR.SYNC.DEFER_BLOCKING R73, 0x80 ;  /* 0x000200490000751d */ /* 0x0203e20000010000 */
[----:B------:R-:W-:Y:S01]  /*9d50*/  ISETP.NE.AND P3, PT, R88, RZ, PT ;  /* 0x000000ff5800720c */ /* 0x000fe20003f65270 */
[----:B------:R-:W-:-:S02]  /*9d60*/  VIADD R191, R191, 0x1 ;  /* 0x00000001bfbf7836 */ /* 0x000fc40000000000 */
        /* <DEDUP_REMOVED lines=12> */
.L_x_9078:
[----:B------:R-:W1:Y:S01]  /*9e30*/  LDC R0, c[0x0][0x448] ;  /* 0x00011200ff007b82 */ /* 0x000e620000000800 */
[----:B------:R-:W-:-:S07]  /*9e40*/  IADD3 R5, R199, 0x1, -R197 ;  /* 0x00000001c7057810 */ /* 0x000fce0007ffe8c5 */
[----:B------:R-:W4:Y:S01]  /*9e50*/  LDC.64 R6, c[0x0][0x9e0] ;  /* 0x00027800ff067b82 */ /* 0x000f220000000a00 */
[----:B-1----:R-:W-:Y:S01]  /*9e60*/  ISETP.NE.AND P1, PT, R0, 0x1, PT ;  /* 0x000000010000780c */ /* 0x002fe20003f25270 */
[----:B------:R-:W-:Y:S01]  /*9e70*/  VIADD R0, R202, 0x7f ;  /* 0x0000007fca007836 */ /* 0x000fe20000000000 */
[----:B----4-:R-:W-:-:S11]  /*9e80*/  ISETP.GE.AND P2, PT, R7, 0x1, PT ;  /* 0x000000010700780c */ /* 0x010fd60003f46270 */
[----:B------:R-:W1:Y:S08]  /*9e90*/  @P1 LDC R3, c[0x0][0x44c] ;  /* 0x00011300ff031b82 */ /* 0x000e700000000800 */
[----:B------:R-:W4:Y:S01]  /*9ea0*/  @P1 LDC R2, c[0x0][0x450] ;  /* 0x00011400ff021b82 */ /* 0x000f220000000800 */
[----:B-1----:R-:W-:-:S05]  /*9eb0*/  @P1 IMAD.HI.U32 R3, R0, R3, RZ ;  /* 0x0000000300031227 */ /* 0x002fca00078e00ff */
[----:B----4-:R-:W-:-:S05]  /*9ec0*/  @P1 SHF.R.U32.HI R0, RZ, R2, R3 ;  /* 0x00000002ff001219 */ /* 0x010fca0000011603 */
[----:B------:R-:W-:Y:S01]  /*9ed0*/  IMAD.IADD R3, R5, 0x1, R0 ;  /* 0x0000000105037824 */ /* 0x000fe200078e0200 */
[----:B------:R-:W-:Y:S06]  /*9ee0*/  @P0 BRA `(.L_x_9158) ;  /* 0x00000000000c0947 */ /* 0x000fec0003800000 */
[----:B------:R-:W1:Y:S01]  /*9ef0*/  FENCE.VIEW.ASYNC.G ;  /* 0x00000000000073c6 */ /* 0x000e620000000100 */
[----:B------:R-:W-:Y:S05]  /*9f00*/  WARPSYNC.ALL ;  /* 0x0000000000007948 */ /* 0x000fea0003800000 */
[----:B-1----:R-:W-:Y:S06]  /*9f10*/  BAR.ARV 0xc, 0x180 ;  /* 0x0306000000007b1d */ /* 0x002fec0000002000 */
.L_x_9158:
        /* <DEDUP_REMOVED lines=13> */
.L_x_9161:
[----:B------:R-:W-:-:S13]  /*9ff0*/  ISETP.NE.AND P0, PT, R7, 0x1, PT ;  /* 0x000000010700780c */ /* 0x000fda0003f05270 */
[----:B------:R-:W1:Y:S02]  /*a000*/  @P0 LDC.64 R4, c[0x0][0x9e8] ;  /* 0x00027a00ff040b82 */ /* 0x000e640000000a00 */
[----:B-1----:R-:W-:-:S05]  /*a010*/  @P0 IMAD.HI.U32 R4, R2, R4, RZ ;  /* 0x0000000402040227 */ /* 0x002fca00078e00ff */
[----:B------:R-:W-:-:S07]  /*a020*/  @P0 SHF.R.U32.HI R2, RZ, R5, R4 ;  /* 0x00000005ff020219 */ /* 0x000fce0000011604 */
.L_x_9162:
[----:B------:R-:W-:Y:S05]  /*a030*/  BSYNC B0 ;  /* 0x0000000000007941 */ /* 0x000fea0003800000 */
.L_x_9160:
[----:B------:R-:W-:-:S05]  /*a040*/  IMAD R3, R2, R7, R7 ;  /* 0x0000000702037224 */ /* 0x000fca00078e0207 */
[----:B------:R-:W-:-:S07]  /*a050*/  VIMNMX R0, R0, R3, PT ;  /* 0x0000000300007248 */ /* 0x000fce0003fe0100 */
.L_x_9159:
[----:B------:R-:W1:Y:S01]  /*a060*/  @P1 LDC R3, c[0x0][0x44c] ;  /* 0x00011300ff031b82 */ /* 0x000e620000000800 */
[----:B------:R-:W-:Y:S01]  /*a070*/  VIADD R0, R0, 0x9f ;  /* 0x0000009f00007836 */ /* 0x000fe20000000000 */
[----:B------:R-:W-:Y:S01]  /*a080*/  ULDC UR4, c[0x0][0x9dc] ;  /* 0x0002770000047ab9 */ /* 0x000fe20000000800 */
[----:B------:R-:W-:Y:S02]  /*a090*/  IMAD.MOV.U32 R5, RZ, RZ, R202 ;  /* 0x000000ffff057224 */ /* 0x000fe400078e00ca */
[----:B------:R-:W-:-:S03]  /*a0a0*/  IMAD.HI R0, R0, 0x66666667, RZ ;  /* 0x6666666700007827 */ /* 0x000fc600078e02ff */
[----:B--23--:R-:W2:Y:S01]  /*a0b0*/  @P1 LDC R9, c[0x0][0x450] ;  /* 0x00011400ff091b82 */ /* 0x00cea20000000800 */
[----:B-1----:R-:W-:Y:S01]  /*a0c0*/  @P1 IMAD.HI.U32 R2, R202, R3, RZ ;  /* 0x00000003ca021227 */ /* 0x002fe200078e00ff */
[----:B------:R-:W-:-:S04]  /*a0d0*/  SHF.R.U32.HI R3, RZ, 0x1f, R0 ;  /* 0x0000001fff037819 */ /* 0x000fc80000011600 */
[----:B------:R-:W-:Y:S02]  /*a0e0*/  LEA.HI.SX32 R0, R0, R3, 0x1a ;  /* 0x0000000300007211 */ /* 0x000fe400078fd2ff */
[----:B--2---:R-:W-:Y:S02]  /*a0f0*/  @P1 SHF.R.U32.HI R5, RZ, R9, R2 ;  /* 0x00000009ff051219 */ /* 0x004fe40000011602 */
        /* <DEDUP_REMOVED lines=14> */
.L_x_9165:
[----:B------:R-:W-:-:S13]  /*a1e0*/  ISETP.NE.AND P0, PT, R7, 0x1, PT ;  /* 0x000000010700780c */ /* 0x000fda0003f05270 */
[----:B------:R-:W1:Y:S02]  /*a1f0*/  @P0 LDC.64 R4, c[0x0][0x9e8] ;  /* 0x00027a00ff040b82 */ /* 0x000e640000000a00 */
[----:B-1----:R-:W-:-:S05]  /*a200*/  @P0 IMAD.HI.U32 R4, R2, R4, RZ ;  /* 0x0000000402040227 */ /* 0x002fca00078e00ff */
[----:B------:R-:W-:-:S07]  /*a210*/  @P0 SHF.R.U32.HI R2, RZ, R5, R4 ;  /* 0x00000005ff020219 */ /* 0x000fce0000011604 */
.L_x_9166:
[----:B------:R-:W-:Y:S05]  /*a220*/  BSYNC B0 ;  /* 0x0000000000007941 */ /* 0x000fea0003800000 */
.L_x_9164:
[----:B------:R-:W-:-:S05]  /*a230*/  IMAD R3, R2, R7, RZ ;  /* 0x0000000702037224 */ /* 0x000fca00078e02ff */
[----:B------:R-:W-:-:S07]  /*a240*/  VIMNMX R0, R0, R3, !PT ;  /* 0x0000000300007248 */ /* 0x000fce0007fe0100 */
.L_x_9163:
[----:B------:R-:W-:Y:S01]  /*a250*/  IMAD.HI R0, R0, 0x66666667, RZ ;  /* 0x6666666700007827 */ /* 0x000fe200078e02ff */
[----:B------:R-:W-:Y:S04]  /*a260*/  BSSY B0, `(.L_x_9167) ;  /* 0x0000026000007945 */ /* 0x000fe80003800000 */
        /* <DEDUP_REMOVED lines=13> */
[----:B------:R-:W-:-:S05]  /*a340*/  IMAD.IADD R0, R0, 0x1, -R205 ;  /* 0x0000000100007824 */ /* 0x000fca00078e0acd */
[----:B-1----:R-:W1:Y:S02]  /*a350*/  MUFU.RCP R4, R4 ;  /* 0x0000000400047308 */ /* 0x002e640000001000 */
[----:B-1----:R-:W-:Y:S02]  /*a360*/  VIADD R2, R4, 0xffffffe ;  /* 0x0ffffffe04027836 */ /* 0x002fe40000000000 */
[----:B------:R-:W-:-:S04]  /*a370*/  IMAD.MOV R4, RZ, RZ, -R9 ;  /* 0x000000ffff047224 */ /* 0x000fc800078e0a09 */
[----:B------:R1:W2:Y:S02]  /*a380*/  F2I.FTZ.U32.TRUNC.NTZ R3, R2 ;  /* 0x0000000200037305 */ /* 0x0002a4000021f000 */
[----:B-1----:R-:W-:Y:S02]  /*a390*/  IMAD.MOV.U32 R2, RZ, RZ, RZ ;  /* 0x000000ffff027224 */ /* 0x002fe400078e00ff */
[----:B--2---:R-:W-:-:S04]  /*a3a0*/  IMAD.MOV R8, RZ, RZ, -R3 ;  /* 0x000000ffff087224 */ /* 0x004fc800078e0a03 */
        /* <DEDUP_REMOVED lines=17> */
.L_x_9168:
[----:B------:R-:W-:Y:S05]  /*a4c0*/  BSYNC B0 ;  /* 0x0000000000007941 */ /* 0x000fea0003800000 */
.L_x_9167:
[-C--:B------:R-:W-:Y:S01]  /*a4d0*/  IMAD R205, R229, R0.reuse, R205 ;  /* 0x00000000e5cd7224 */ /* 0x080fe200078e02cd */
[----:B------:R-:W-:Y:S02]  /*a4e0*/  PLOP3.LUT P0, PT, PT, PT, PT, 0x80, 0x0 ;  /* 0x000000000000781c */ /* 0x000fe40003f0f070 */
[----:B------:R-:W-:Y:S02]  /*a4f0*/  CS2R R2, SRZ ;  /* 0x0000000000027805 */ /* 0x000fe4000001ff00 */
[----:B------:R-:W-:Y:S01]  /*a500*/  CS2R R88, SRZ ;  /* 0x0000000000587805 */ /* 0x000fe2000001ff00 */
[----:B------:R-:W-:Y:S01]  /*a510*/  IMAD.MOV.U32 R71, RZ, RZ, RZ ;  /* 0x000000ffff477224 */ /* 0x000fe200078e00ff */
[----:B------:R-:W-:Y:S01]  /*a520*/  VIADDMNMX R105, R205, R0, R27, PT ;  /* 0x00000000cd697246 */ /* 0x000fe2000380011b */
[----:B------:R-:W-:Y:S01]  /*a530*/  IMAD.MOV.U32 R0, RZ, RZ, RZ ;  /* 0x000000ffff007224 */ /* 0x000fe200078e00ff */
[----:B------:R-:W-:Y:S01]  /*a540*/  CS2R R48, SRZ ;  /* 0x0000000000307805 */ /* 0x000fe2000001ff00 */
[----:B------:R-:W-:Y:S01]  /*a550*/  IMAD.MOV.U32 R29, RZ, RZ, RZ ;  /* 0x000000ffff1d7224 */ /* 0x000fe200078e00ff */
[----:B------:R-:W-:Y:S01]  /*a560*/  ISETP.GT.AND P1, PT, R105, R205, PT ;  /* 0x000000cd6900720c */ /* 0x000fe20003f24270 */
[----:B------:R-:W-:Y:S01]  /*a570*/  IMAD.MOV.U32 R25, RZ, RZ, RZ ;  /* 0x000000ffff197224 */ /* 0x000fe200078e00ff */
[----:B------:R-:W-:Y:S01]  /*a580*/  CS2R R42, SRZ ;  /* 0x00000000002a7805 */ /* 0x000fe2000001ff00 */
[----:B------:R-:W-:Y:S01]  /*a590*/  IMAD.MOV.U32 R112, RZ, RZ, RZ ;  /* 0x000000ffff707224 */ /* 0x000fe200078e00ff */
[----:B------:R-:W-:Y:S01]  /*a5a0*/  CS2R R20, SRZ ;  /* 0x0000000000147805 */ /* 0x000fe2000001ff00 */
[----:B------:R-:W-:Y:S01]  /*a5b0*/  IMAD.MOV.U32 R107, RZ, RZ, RZ ;  /* 0x000000ffff6b7224 */ /* 0x000fe200078e00ff */
[----:B------:R-:W-:-:S02]  /*a5c0*/  CS2R R66, SRZ ;  /* 0x0000000000427805 */ /* 0x000fc4000001ff00 */
        /* <DEDUP_REMOVED lines=28> */
[----:B------:R-:W-:Y:S02]  /*a790*/  IMAD.MOV.U32 R79, RZ, RZ, RZ ;  /* 0x000000ffff4f7224 */ /* 0x000fe400078e00ff */
[----:B------:R-:W-:Y:S02]  /*a7a0*/  IMAD.MOV.U32 R80, RZ, RZ, RZ ;  /* 0x000000ffff507224 */ /* 0x000fe400078e00ff */
[----:B------:R-:W-:Y:S02]  /*a7b0*/  IMAD.MOV.U32 R6, RZ, RZ, RZ ;  /* 0x000000ffff067224 */ /* 0x000fe400078e00ff */
[----:B------:R-:W-:Y:S01]  /*a7c0*/  IMAD.MOV.U32 R110, RZ, RZ, RZ ;  /* 0x000000ffff6e7224 */ /* 0x000fe200078e00ff */
[----:B------:R-:W-:Y:S06]  /*a7d0*/  @!P1 BRA `(.L_x_9169) ;  /* 0x0000019000bc9947 */ /* 0x000fec0003800000 */
[----:B------:R-:W-:-:S03]  /*a7e0*/  UMOV UR4, 0xffffffff ;  /* 0xffffffff00047882 */ /* 0x000fc60000000000 */
[----:B------:R-:W-:Y:S05]  /*a7f0*/  BRA.DIV UR4, `(.L_x_9170) ;  /* 0x0000027604007947 */ /* 0x000fea000b800000 */
[----:B------:R-:W1:Y:S02]  /*a800*/  S2R R0, SR_TID.X ;  /* 0x0000000000007919 */ /* 0x000e640000002100 */
[----:B-1----:R-:W-:-:S05]  /*a810*/  VIADD R2, R0, 0xffffff80 ;  /* 0xffffff8000027836 */ /* 0x002fca0000000000 */
[----:B------:R-:W-:-:S04]  /*a820*/  SHF.R.S32.HI R0, RZ, 0x1f, R2 ;  /* 0x0000001fff007819 */ /* 0x000fc80000011402 */
[----:B------:R-:W-:-:S04]  /*a830*/  LEA.HI R0, R0, R2, RZ, 0x7 ;  /* 0x0000000200007211 */ /* 0x000fc800078f38ff */
[----:B------:R-:W-:-:S05]  /*a840*/  SHF.R.S32.HI R0, RZ, 0x7, R0 ;  /* 0x00000007ff007819 */ /* 0x000fca0000011400 */
[----:B------:R1:W2:Y:S02]  /*a850*/  SHFL.IDX PT, R203, R0, RZ, 0x1f ;  /* 0x00001fff00cb7589 */ /* 0x0002a400000e0000 */
.L_x_9513:
[----:B-12---:R-:W-:Y:S01]  /*a860*/  LEA.HI R0, R203, R203, RZ, 0x1 ;  /* 0x000000cbcb007211 */ /* 0x006fe200078f08ff */
[----:B------:R-:W-:Y:S01]  /*a870*/  VIADD R25, R17, 0x14400 ;  /* 0x0001440011197836 */ /* 0x000fe20000000000 */
[----:B------:R-:W-:Y:S02]  /*a880*/  BSSY B6, `(.L_x_9171) ;  /* 0x0000018000067945 */ /* 0x000fe40003800000 */
[----:B------:R-:W-:Y:S02]  /*a890*/  LOP3.LUT R0, R0, 0x1e, RZ, 0xc0, !PT ;  /* 0x0000001e00007812 */ /* 0x000fe400078ec0ff */
[----:B------:R-:W-:-:S03]  /*a8a0*/  LOP3.LUT P0, RZ, R25, 0x9f, RZ, 0xc0, !PT ;  /* 0x0000009f19ff7812 */ /* 0x000fc6000780c0ff */
        /* <DEDUP_REMOVED lines=14> */
[----:B0-----:R-:W-:-:S02]  /*a990*/  IMAD.U32 R10, RZ, RZ, UR4 ;  /* 0x00000004ff0a7e24 */ /* 0x001fc4000f8e00ff */
[----:B------:R-:W-:Y:S02]  /*a9a0*/  IMAD.U32 R11, RZ, RZ, UR5 ;  /* 0x00000005ff0b7e24 */ /* 0x000fe4000f8e00ff */
[----:B------:R-:W-:Y:S02]  /*a9b0*/  IMAD.MOV.U32 R8, RZ, RZ, 0x70 ;  /* 0x00000070ff087424 */ /* 0x000fe400078e00ff */
[----:B------:R-:W-:Y:S02]  /*a9c0*/  IMAD.MOV.U32 R12, RZ, RZ, 0x1 ;  /* 0x00000001ff0c7424 */ /* 0x000fe400078e00ff */
[----:B-1----:R-:W-:-:S07]  /*a9d0*/  IMAD.MOV.U32 R13, RZ, RZ, RZ ;  /* 0x000000ffff0d7224 */ /* 0x002fce00078e00ff */
[----:B------:R-:W-:-:S07]  /*a9e0*/  LEPC R20, `(.L_x_9172) ;  /* 0x000000001014794e */ /* 0x000fce0000000000 */
[----:B--2--5:R-:W-:Y:S05]  /*a9f0*/  CALL.ABS.NOINC R2 ;  /* 0x0000000002007343 */ /* 0x024fea0003c00000 */
.L_x_9172:
[----:B------:R-:W-:Y:S05]  /*aa00*/  BSYNC B6 ;  /* 0x0000000000067941 */ /* 0x000fea0003800000 */
.L_x_9171:
        /* <DEDUP_REMOVED lines=10> */
[----:B0-----:R-:W0:Y:S08]  /*aab0*/  @P0 LDC.64 R10, c[0x0][0x9b0] ;  /* 0x00026c00ff0a0b82 */ /* 0x001e300000000a00 */
[----:B------:R-:W3:Y:S01]  /*aac0*/  @P1 LDC.64 R12, c[0x0][0x9c0] ;  /* 0x00027000ff0c1b82 */ /* 0x000ee20000000a00 */
        /* <DEDUP_REMOVED lines=9> */
[----:B0-----:R-:W-:-:S04]  /*ab60*/  @P0 IMAD.WIDE.U32 R2, R195, R10, R2 ;  /* 0x0000000ac3020225 */ /* 0x001fc800078e0002 */
[C---:B---3--:R-:W-:Y:S01]  /*ab70*/  @P1 IMAD.WIDE.U32 R6, R195.reuse, R12, R4 ;  /* 0x0000000cc3061225 */ /* 0x048fe200078e0004 */
        /* <DEDUP_REMOVED lines=24> */
.L_x_9176:
[----:B-1----:R1:W2:Y:S02]  /*ad00*/  SYNCS.PHASECHK.TRANS64.TRYWAIT P0, [R17+URZ+0x22800], R0 ;  /* 0x02280000110075a7 */ /* 0x0022a4000800017f */
[----:B--2---:R-:W-:Y:S05]  /*ad10*/  @!P0 NANOSLEEP.SYNCS 0x989680 ;  /* 0x009896800000895d */ /* 0x004fea0003900000 */
[----:B------:R-:W2:Y:S02]  /*ad20*/  @!P0 SYNCS.PHASECHK.TRANS64 P0, [R17+URZ+0x22800], R0 ;  /* 0x02280000110085a7 */ /* 0x000ea4000800007f */
[----:B--2---:R-:W-:Y:S05]  /*ad30*/  @!P0 BRA `(.L_x_9176) ;  /* 0xfffffffc00f08947 */ /* 0x004fea000383ffff */
.L_x_9175:
[----:B------:R-:W-:Y:S05]  /*ad40*/  BSYNC B0 ;  /* 0x0000000000007941 */ /* 0x000fea0003800000 */
.L_x_9174:
[----:B------:R-:W-:Y:S05]  /*ad50*/  BRA `(.L_x_9177) ;  /* 0x0000004c00cc7947 */ /* 0x000fea0003800000 */
.L_x_9173:
[----:B------:R-:W-:Y:S01]  /*ad60*/  LOP3.LUT P0, RZ, R25, 0x3ff, RZ, 0xc0, !PT ;  /* 0x000003ff19ff7812 */ /* 0x000fe2000780c0ff */
        /* <DEDUP_REMOVED lines=29> */
.L_x_9179:
[----:B------:R-:W-:Y:S05]  /*af40*/  BSYNC B6 ;  /* 0x0000000000067941 */ /* 0x000fea0003800000 */
.L_x_9178:
[----:B------:R-:W-:Y:S01]  /*af50*/  ULDC.U8 UR4, c[0x0][0x410] ;  /* 0x0001040000047ab9 */ /* 0x000fe20000000000 */
[----:B------:R-:W-:Y:S01]  /*af60*/  BSSY B0, `(.L_x_9180) ;  /* 0x00004ca000007945 */ /* 0x000fe20003800000 */
[----:B------:R-:W-:Y:S01]  /*af70*/  ISETP.NE.AND P0, PT, RZ, UR4, PT ;  /* 0x00000004ff007c0c */ /* 0x000fe2000bf05270 */
[----:B------:R-:W-:-:S12]  /*af80*/  IMAD.IADD R36, R194, 0x1, R202 ;  /* 0x00000001c2247824 */ /* 0x000fd800078e02ca */
[----:B------:R-:W-:Y:S05]  /*af90*/  @!P0 BRA `(.L_x_9181) ;  /* 0x0000002400c08947 */ /* 0x000fea0003800000 */
[----:B------:R-:W0:Y:S01]  /*afa0*/  S2R R20, SR_TID.X ;  /* 0x0000000000147919 */ /* 0x000e220000002100 */
[----:B------:R-:W-:Y:S01]  /*afb0*/  IMAD.MOV.U32 R8, RZ, RZ, R26 ;  /* 0x000000ffff087224 */ /* 0x000fe200078e001a */
[----:B------:R-:W-:Y:S01]  /*afc0*/  ULDC.64 UR4, c[0x0][0x3f8] ;  /* 0x0000fe0000047ab9 */ /* 0x000fe20000000a00 */
[----:B------:R-:W-:Y:S01]  /*afd0*/  IMAD.MOV.U32 R9, RZ, RZ, R29 ;  /* 0x000000ffff097224 */ /* 0x000fe200078e001d */
[----:B------:R-:W-:Y:S01]  /*afe0*/  ULDC.64 UR6, c[0x0][0x408] ;  /* 0x0001020000067ab9 */ /* 0x000fe20000000a00 */
[----:B------:R-:W-:Y:S01]  /*aff0*/  IMAD.MOV.U32 R10, RZ, RZ, R24 ;  /* 0x000000ffff0a7224 */ /* 0x000fe200078e0018 */
[----:B------:R-:W-:Y:S01]  /*b000*/  ULDC.64 UR8, c[0x0][0x400] ;  /* 0x0001000000087ab9 */ /* 0x000fe20000000a00 */
[----:B------:R-:W-:Y:S01]  /*b010*/  IMAD.MOV.U32 R11, RZ, RZ, R31 ;  /* 0x000000ffff0b7224 */ /* 0x000fe200078e001f */
[----:B------:R-:W-:Y:S01]  /*b020*/  SHF.R.S32.HI R39, RZ, 0x1f, R196 ;  /* 0x0000001fff277819 */ /* 0x000fe200000114c4 */
[----:B0-----:R-:W-:Y:S02]  /*b030*/  VIADD R28, R20, 0xffffff80 ;  /* 0xffffff80141c7836 */ /* 0x001fe40000000000 */
[----:B------:R-:W0:Y:S03]  /*b040*/  LDC R20, c[0x0][0x448] ;  /* 0x00011200ff147b82 */ /* 0x000e260000000800 */
[----:B------:R-:W-:-:S04]  /*b050*/  SHF.R.S32.HI R21, RZ, 0x1f, R28 ;  /* 0x0000001fff157819 */ /* 0x000fc8000001141c */
[----:B------:R-:W-:-:S04]  /*b060*/  LEA.HI R21, R21, R28, RZ, 0x2 ;  /* 0x0000001c15157211 */ /* 0x000fc800078f10ff */
[----:B------:R-:W-:-:S05]  /*b070*/  LOP3.LUT R21, R21, 0xfffffffc, RZ, 0xc0, !PT ;  /* 0xfffffffc15157812 */ /* 0x000fca00078ec0ff */
[----:B------:R-:W-:-:S04]  /*b080*/  IMAD.IADD R21, R28, 0x1, -R21 ;  /* 0x000000011c157824 */ /* 0x000fc800078e0a15 */
[----:B------:R-:W-:Y:S01]  /*b090*/  IMAD R3, R21, 0x40, R36 ;  /* 0x0000004015037824 */ /* 0x000fe200078e0224 */
        /* <DEDUP_REMOVED lines=20> */
[----:B------:R0:W2:Y:S04]  /*b1e0*/  SHFL.IDX PT, R3, R5, RZ, 0x1c1f ;  /* 0x001c1fff05037589 */ /* 0x0000a800000e0000 */
[----:B------:R0:W3:Y:S04]  /*b1f0*/  SHFL.IDX PT, R4, R8, RZ, 0x1c1f ;  /* 0x001c1fff08047589 */ /* 0x0000e800000e0000 */
[----:B------:R0:W4:Y:S02]  /*b200*/  SHFL.IDX PT, R14, R7, RZ, 0x1c1f ;  /* 0x001c1fff070e7589 */ /* 0x00012400000e0000 */
.L_x_9519:
        /* <DEDUP_REMOVED lines=11> */
[----:B------:R-:W-:-:S11]  /*b2c0*/  ISETP.GE.AND P3, PT, R188, UR4, PT ;  /* 0x00000004bc007c0c */ /* 0x000fd6000bf66270 */
[----:B--2---:R-:W-:Y:S02]  /*b2d0*/  @!P4 IADD3 R24, P0, R196, R3, RZ ;  /* 0x00000003c418c210 */ /* 0x004fe40007f1e0ff */
[----:B----4-:R-:W-:-:S03]  /*b2e0*/  @!P3 IADD3 R12, P1, R188, R14, RZ ;  /* 0x0000000ebc0cb210 */ /* 0x010fc60007f3e0ff */
[----:B-1----:R-:W-:Y:S01]  /*b2f0*/  @!P4 IMAD.X R25, R0, 0x1, R39, P0 ;  /* 0x000000010019c824 */ /* 0x002fe200000e0627 */
[----:B------:R-:W-:Y:S02]  /*b300*/  @!P3 IADD3 R10, P0, R188, R3, RZ ;  /* 0x00000003bc0ab210 */ /* 0x000fe40007f1e0ff */
[----:B------:R-:W-:Y:S02]  /*b310*/  @!P3 SHF.R.S32.HI R3, RZ, 0x1f, R188 ;  /* 0x0000001fff03b819 */ /* 0x000fe400000114bc */
[----:B------:R-:W-:Y:S02]  /*b320*/  @!P4 IADD3 R14, P2, R196, R14, RZ ;  /* 0x0000000ec40ec210 */ /* 0x000fe40007f5e0ff */
[----:B------:R-:W-:Y:S02]  /*b330*/  CS2R R30, SRZ ;  /* 0x00000000001e7805 */ /* 0x000fe4000001ff00 */
[----:B------:R-:W-:Y:S02]  /*b340*/  CS2R R28, SRZ ;  /* 0x00000000001c7805 */ /* 0x000fe4000001ff00 */
[----:B------:R-:W-:Y:S01]  /*b350*/  CS2R R26, SRZ ;  /* 0x00000000001a7805 */ /* 0x000fe2000001ff00 */
[--C-:B------:R-:W-:Y:S01]  /*b360*/  @!P3 IMAD.X R11, R0, 0x1, R3.reuse, P0 ;  /* 0x00000001000bb824 */ /* 0x100fe200000e0603 */
[----:B------:R1:W5:Y:S01]  /*b370*/  @!P4 LD.E.64 R20, desc[UR60][R24.64] ;  /* 0x0000003c1814c980 */ /* 0x000362000c101b00 */
[----:B---3--:R-:W-:-:S02]  /*b380*/  @!P3 IMAD.X R13, R4, 0x1, R3, P1 ;  /* 0x00000001040db824 */ /* 0x008fc400008e0603 */
[----:B------:R-:W-:Y:S01]  /*b390*/  @!P4 IMAD.X R15, R4, 0x1, R39, P2 ;  /* 0x00000001040fc824 */ /* 0x000fe200010e0627 */
[----:B------:R1:W5:Y:S04]  /*b3a0*/  @!P3 LD.E.64 R30, desc[UR60][R10.64] ;  /* 0x0000003c0a1eb980 */ /* 0x000368000c101b00 */
[----:B------:R1:W5:Y:S04]  /*b3b0*/  @!P3 LD.E.64 R28, desc[UR60][R12.64] ;  /* 0x0000003c0c1cb980 */ /* 0x000368000c101b00 */
[----:B------:R1:W5:Y:S02]  /*b3c0*/  @!P4 LD.E.64 R26, desc[UR60][R14.64] ;  /* 0x0000003c0e1ac980 */ /* 0x000364000c101b00 */
.L_x_9184:
[----:B------:R-:W-:Y:S05]  /*b3d0*/  BSYNC B1 ;  /* 0x0000000000017941 */ /* 0x000fea0003800000 */
.L_x_9183:
[----:B------:R-:W-:Y:S01]  /*b3e0*/  UMOV UR4, 0xffffffff ;  /* 0xffffffff00047882 */ /* 0x000fe20000000000 */
[----:B-1----:R-:W-:Y:S02]  /*b3f0*/  CS2R R24, SRZ ;  /* 0x0000000000187805 */ /* 0x002fe4000001ff00 */
[----:B------:R-:W-:Y:S05]  /*b400*/  BRA.DIV UR4, `(.L_x_9185) ;  /* 0x0000026a04ac7947 */ /* 0x000fea000b800000 */
[----:B------:R1:W0:Y:S04]  /*b410*/  SHFL.IDX PT, R0, R6, 0x1, 0x1c1f ;  /* 0x003c1f0006007f89 */ /* 0x00022800000e0000 */
[----:B--2---:R1:W2:Y:S04]  /*b420*/  SHFL.IDX PT, R3, R5, 0x1, 0x1c1f ;  /* 0x003c1f0005037f89 */ /* 0x0042a800000e0000 */
[----:B---3--:R1:W3:Y:S04]  /*b430*/  SHFL.IDX PT, R4, R8, 0x1, 0x1c1f ;  /* 0x003c1f0008047f89 */ /* 0x0082e800000e0000 */
[----:B----4-:R1:W4:Y:S02]  /*b440*/  SHFL.IDX PT, R14, R7, 0x1, 0x1c1f ;  /* 0x003c1f00070e7f89 */ /* 0x01032400000e0000 */
.L_x_9525:
[----:B01----:R-:W-:Y:S01]  /*b450*/  VIADD R5, R36, 0x40 ;  /* 0x0000004024057836 */ /* 0x003fe20000000000 */
        /* <DEDUP_REMOVED lines=14> */
[----:B------:R-:W-:Y:S02]  /*b540*/  ISETP.GE.AND P5, PT, R196, UR4, PT ;  /* 0x00000004c4007c0c */ /* 0x000fe4000bfa6270 */
[----:B------:R-:W-:Y:S02]  /*b550*/  CS2R R12, SRZ ;  /* 0x00000000000c7805 */ /* 0x000fe4000001ff00 */
[----:B------:R-:W-:-:S05]  /*b560*/  CS2R R8, SRZ ;  /* 0x0000000000087805 */ /* 0x000fca000001ff00 */
[----:B--2---:R-:W-:-:S04]  /*b570*/  @!P4 IADD3 R6, P0, R188, R3, RZ ;  /* 0x00000003bc06c210 */ /* 0x004fc80007f1e0ff */
[----:B------:R-:W-:Y:S02]  /*b580*/  @!P5 IADD3 R36, P2, R196, R3, RZ ;  /* 0x00000003c424d210 */ /* 0x000fe40007f5e0ff */
[-C--:B----4-:R-:W-:Y:S02]  /*b590*/  @!P4 IADD3 R32, P1, R188, R14.reuse, RZ ;  /* 0x0000000ebc20c210 */ /* 0x090fe40007f3e0ff */
[----:B------:R-:W-:Y:S01]  /*b5a0*/  @!P4 SHF.R.S32.HI R3, RZ, 0x1f, R188 ;  /* 0x0000001fff03c819 */ /* 0x000fe200000114bc */
[----:B------:R-:W-:Y:S01]  /*b5b0*/  @!P5 IMAD.X R37, R0, 0x1, R39, P2 ;  /* 0x000000010025d824 */ /* 0x000fe200010e0627 */
[----:B------:R-:W-:-:S03]  /*b5c0*/  @!P5 IADD3 R14, P3, R196, R14, RZ ;  /* 0x0000000ec40ed210 */ /* 0x000fc60007f7e0ff */
[--C-:B------:R-:W-:Y:S01]  /*b5d0*/  @!P4 IMAD.X R7, R0, 0x1, R3.reuse, P0 ;  /* 0x000000010007c824 */ /* 0x100fe200000e0603 */
[----:B------:R0:W5:Y:S01]  /*b5e0*/  @!P5 LD.E.64 R24, desc[UR60][R36.64] ;  /* 0x0000003c2418d980 */ /* 0x000162000c101b00 */
[C---:B---3--:R-:W-:Y:S02]  /*b5f0*/  @!P4 IMAD.X R33, R4.reuse, 0x1, R3, P1 ;  /* 0x000000010421c824 */ /* 0x048fe400008e0603 */
[----:B------:R-:W-:Y:S01]  /*b600*/  @!P5 IMAD.X R15, R4, 0x1, R39, P3 ;  /* 0x00000001040fd824 */ /* 0x000fe200018e0627 */
[----:B------:R0:W5:Y:S04]  /*b610*/  @!P4 LD.E.64 R10, desc[UR60][R6.64] ;  /* 0x0000003c060ac980 */ /* 0x000168000c101b00 */
[----:B------:R0:W5:Y:S04]  /*b620*/  @!P4 LD.E.64 R12, desc[UR60][R32.64] ;  /* 0x0000003c200cc980 */ /* 0x000168000c101b00 */
[----:B------:R0:W5:Y:S02]  /*b630*/  @!P5 LD.E.64 R8, desc[UR60][R14.64] ;  /* 0x0000003c0e08d980 */ /* 0x000164000c101b00 */
.L_x_9187:
[----:B------:R-:W-:Y:S05]  /*b640*/  BSYNC B1 ;  /* 0x0000000000017941 */ /* 0x000fea0003800000 */
.L_x_9186:
[----:B------:R-:W1:Y:S01]  /*b650*/  SYNCS.PHASECHK.TRANS64.TRYWAIT P0, [R17+URZ+0x22800], R38 ;  /* 0x02280026110075a7 */ /* 0x000e62000800017f */
[----:B------:R-:W-:Y:S01]  /*b660*/  IMAD.SHL.U32 R0, R213, 0x80, RZ ;  /* 0x00000080d5007824 */ /* 0x000fe200078e00ff */
[----:B0-----:R-:W-:Y:S01]  /*b670*/  VIADDMNMX R15, R35, -R202, 0x80, PT ;  /* 0x00000080230f7446 */ /* 0x001fe200038009ca */
[----:B------:R-:W-:Y:S01]  /*b680*/  BSSY B1, `(.L_x_9188) ;  /* 0x000000b000017945 */ /* 0x000fe20003800000 */
[----:B------:R-:W-:Y:S02]  /*b690*/  LOP3.LUT P2, RZ, R213, 0x4, RZ, 0xc0, !PT ;  /* 0x00000004d5ff7812 */ /* 0x000fe4000784c0ff */
[----:B--2---:R-:W-:Y:S02]  /*b6a0*/  LOP3.LUT R3, R0, 0x380, RZ, 0xc0, !PT ;  /* 0x0000038000037812 */ /* 0x004fe400078ec0ff */
[----:B------:R-:W-:Y:S02]  /*b6b0*/  ISETP.GE.AND P1, PT, R194, R15, PT ;  /* 0x0000000fc200720c */ /* 0x000fe40003f26270 */
[----:B------:R-:W-:-:S02]  /*b6c0*/  LOP3.LUT R0, R3, 0x30, R18, 0xf8, !PT ;  /* 0x0000003003007812 */ /* 0x000fc400078ef812 */
[----:B------:R-:W-:-:S04]  /*b6d0*/  SHF.R.U32.HI R3, RZ, 0x3, R3 ;  /* 0x00000003ff037819 */ /* 0x000fc80000011603 */
[----:B------:R-:W-:-:S04]  /*b6e0*/  LOP3.LUT R3, R0, R3, RZ, 0x3c, !PT ;  /* 0x0000000300037212 */ /* 0x000fc800078e3cff */
[----:B------:R-:W-:-:S05]  /*b6f0*/  IADD3 R3, R17, R3, R212 ;  /* 0x0000000311037210 */ /* 0x000fca0007ffe0d4 */
[C---:B---3--:R-:W-:Y:S02]  /*b700*/  VIADD R4, R3.reuse, 0x14400 ;  /* 0x0001440003047836 */ /* 0x048fe40000000000 */
[----:B------:R-:W-:Y:S01]  /*b710*/  VIADD R0, R3, 0x14440 ;  /* 0x0001444003007836 */ /* 0x000fe20000000000 */
[----:B-1----:R-:W-:Y:S06]  /*b720*/  @!P0 BRA `(.L_x_9189) ;  /* 0x0000026800548947 */ /* 0x002fec0003800000 */
.L_x_9526:
[----:B------:R-:W-:Y:S05]  /*b730*/  BSYNC B1 ;  /* 0x0000000000017941 */ /* 0x000fea0003800000 */
.L_x_9188:
[----:B------:R-:W-:Y:S01]  /*b740*/  BSSY B1, `(.L_x_9190) ;  /* 0x00000fa000017945 */ /* 0x000fe20003800000 */
[----:B------:R-:W-:-:S03]  /*b750*/  @P2 VIADD R0, R4, 0xffffffc0 ;  /* 0xffffffc004002836 */ /* 0x000fc60000000000 */
[----:B------:R-:W-:Y:S05]  /*b760*/  @P1 BRA `(.L_x_9191) ;  /* 0x0000000c00dc1947 */ /* 0x000fea0003800000 */
[----:B------:R-:W1:Y:S01]  /*b770*/  LDC R5, c[0x0][0x3f4] ;  /* 0x0000fd00ff057b82 */ /* 0x000e620000000800 */
[----:B------:R-:W-:Y:S01]  /*b780*/  BSSY B2, `(.L_x_9192) ;  /* 0x000007a000027945 */ /* 0x000fe20003800000 */
[-C--:B-1----:R-:W-:Y:S02]  /*b790*/  ISETP.GE.AND P0, PT, R188, R5.reuse, PT ;  /* 0x00000005bc00720c */ /* 0x082fe40003f06270 */
[----:B------:R-:W-:-:S11]  /*b7a0*/  ISETP.GE.AND P1, PT, R196, R5, PT ;  /* 0x00000005c400720c */ /* 0x000fd60003f26270 */
[----:B------:R-:W-:Y:S05]  /*b7b0*/  @P0 BRA `(.L_x_9193) ;  /* 0x0000000400d80947 */ /* 0x000fea0003800000 */
[----:B------:R-:W1:Y:S01]  /*b7c0*/  LDS.128 R4, [R3+0x14400] ;  /* 0x0144000003047984 */ /* 0x000e620000000c00 */
[----:B-----5:R-:W-:Y:S02]  /*b7d0*/  SHF.R.U32.HI R32, RZ, 0x8, R30 ;  /* 0x00000008ff207819 */ /* 0x020fe4000001161e */
[----:B------:R-:W-:Y:S02]  /*b7e0*/  SHF.R.U32.HI R36, RZ, 0x8, R31 ;  /* 0x00000008ff247819 */ /* 0x000fe4000001161f */
[----:B------:R-:W-:Y:S02]  /*b7f0*/  LOP3.LUT R33, R32, 0xff, RZ, 0xc0, !PT ;  /* 0x000000ff20217812 */ /* 0x000fe400078ec0ff */
[----:B------:R-:W-:Y:S02]  /*b800*/  LOP3.LUT R35, R31, 0xff, RZ, 0xc0, !PT ;  /* 0x000000ff1f237812 */ /* 0x000fe400078ec0ff */
[----:B------:R-:W-:Y:S02]  /*b810*/  LOP3.LUT R32, R36, 0xff, RZ, 0xc0, !PT ;  /* 0x000000ff24207812 */ /* 0x000fe400078ec0ff */
[----:B------:R-:W-:-:S02]  /*b820*/  SHF.R.U32.HI R39, RZ, 0x8, R29 ;  /* 0x00000008ff277819 */ /* 0x000fc4000001161d */
[----:B------:R-:W-:Y:S02]  /*b830*/  PRMT R32, R32, 0x7604, R35 ;  /* 0x0000760420207816 */ /* 0x000fe40000000023 */
[----:B------:R-:W-:Y:S02]  /*b840*/  SHF.R.U32.HI R40, RZ, 0x10, R31 ;  /* 0x00000010ff287819 */ /* 0x000fe4000001161f */
[----:B------:R-:W-:Y:S02]  /*b850*/  SHF.R.U32.HI R35, RZ, 0x8, R28 ;  /* 0x00000008ff237819 */ /* 0x000fe4000001161c */
[----:B------:R-:W-:Y:S02]  /*b860*/  LOP3.LUT R36, R29, 0xff, RZ, 0xc0, !PT ;  /* 0x000000ff1d247812 */ /* 0x000fe400078ec0ff */
[----:B------:R-:W-:Y:S02]  /*b870*/  LOP3.LUT R39, R39, 0xff, RZ, 0xc0, !PT ;  /* 0x000000ff27277812 */ /* 0x000fe400078ec0ff */
[----:B0-----:R-:W-:-:S02]  /*b880*/  SHF.R.U32.HI R38, RZ, 0x10, R29 ;  /* 0x00000010ff267819 */ /* 0x001fc4000001161d */
[----:B------:R-:W-:Y:S01]  /*b890*/  LOP3.LUT R37, R35, 0xff, RZ, 0xc0, !PT ;  /* 0x000000ff23257812 */ /* 0x000fe200078ec0ff */
[----:B------:R-:W-:Y:S01]  /*b8a0*/  IMAD.U32 R35, R40, 0x10000, RZ ;  /* 0x0001000028237824 */ /* 0x000fe200078e00ff */
[----:B------:R-:W-:Y:S01]  /*b8b0*/  PRMT R36, R39, 0x7604, R36 ;  /* 0x0000760427247816 */ /* 0x000fe20000000024 */
[----:B------:R-:W-:Y:S01]  /*b8c0*/  IMAD.U32 R39, R38, 0x10000, RZ ;  /* 0x0001000026277824 */ /* 0x000fe200078e00ff */
[----:B----4-:R-:W-:Y:S02]  /*b8d0*/  LOP3.LUT R14, R30, 0xff, RZ, 0xc0, !PT ;  /* 0x000000ff1e0e7812 */ /* 0x010fe400078ec0ff */
[----:B------:R-:W-:Y:S02]  /*b8e0*/  LOP3.LUT R35, R32, 0xff0000, R35, 0xf8, !PT ;  /* 0x00ff000020237812 */ /* 0x000fe400078ef823 */
[----:B------:R-:W-:Y:S02]  /*b8f0*/  PRMT R33, R33, 0x7604, R14 ;  /* 0x0000760421217816 */ /* 0x000fe4000000000e */
[----:B------:R-:W-:-:S02]  /*b900*/  LOP3.LUT R14, R28, 0xff, RZ, 0xc0, !PT ;  /* 0x000000ff1c0e7812 */ /* 0x000fc400078ec0ff */
[----:B------:R-:W-:Y:S02]  /*b910*/  LOP3.LUT R39, R36, 0xff0000, R39, 0xf8, !PT ;  /* 0x00ff000024277812 */ /* 0x000fe400078ef827 */
[----:B------:R-:W-:Y:S02]  /*b920*/  PRMT R37, R37, 0x7604, R14 ;  /* 0x0000760425257816 */ /* 0x000fe4000000000e */
[----:B------:R-:W-:Y:S02]  /*b930*/  LOP3.LUT R39, R39, 0xff000000, R29, 0xf8, !PT ;  /* 0xff00000027277812 */ /* 0x000fe400078ef81d */
[----:B------:R-:W-:Y:S02]  /*b940*/  LOP3.LUT R35, R35, 0xff000000, R31, 0xf8, !PT ;  /* 0xff00000023237812 */ /* 0x000fe400078ef81f */
[----:B------:R-:W-:Y:S02]  /*b950*/  LOP3.LUT R33, R33, 0xff0000, R30, 0xf8, !PT ;  /* 0x00ff000021217812 */ /* 0x000fe400078ef81e */
[----:B-1----:R-:W-:-:S02]  /*b960*/  F2FP.F16.E4M3.UNPACK_B R14, R6.H1 ;  /* 0x00000006ff0e723e */ /* 0x002fc400030006ff */
[----:B------:R-:W-:Y:S02]  /*b970*/  LOP3.LUT R37, R37, 0xff0000, R28, 0xf8, !PT ;  /* 0x00ff000025257812 */ /* 0x000fe400078ef81c */
[----:B------:R-:W-:Y:S02]  /*b980*/  F2FP.F16.E4M3.UNPACK_B R38, R39 ;  /* 0x00000027ff26723e */ /* 0x000fe400020006ff */
[----:B------:R-:W-:Y:S02]  /*b990*/  F2FP.F16.E4M3.UNPACK_B R32, R35 ;  /* 0x00000023ff20723e */ /* 0x000fe400020006ff */
[----:B------:R-:W-:Y:S01]  /*b9a0*/  LOP3.LUT R33, R33, 0xff000000, R30, 0xf8, !PT ;  /* 0xff00000021217812 */ /* 0x000fe200078ef81e */
[--C-:B------:R-:W-:Y:S01]  /*b9b0*/  HADD2.F32 R30, -RZ, R14.reuse.H0_H0 ;  /* 0x2000000eff1e7230 */ /* 0x100fe20000004100 */
[----:B------:R-:W-:Y:S01]  /*b9c0*/  LOP3.LUT R36, R37, 0xff000000, R28, 0xf8, !PT ;  /* 0xff00000025247812 */ /* 0x000fe200078ef81c */
        /* <DEDUP_REMOVED lines=10> */
[----:B------:R-:W-:Y:S01]  /*ba70*/  F2FP.F16.E4M3.UNPACK_B R14, R5 ;  /* 0x00000005ff0e723e */ /* 0x000fe200020006ff */
[--C-:B------:R-:W-:Y:S01]  /*ba80*/  HADD2.F32 R5, -RZ, R29.reuse.H1_H1 ;  /* 0x3000001dff057230 */ /* 0x100fe20000004100 */
[----:B------:R-:W-:Y:S01]  /*ba90*/  F2FP.F16.E4M3.UNPACK_B R39, R39.H1 ;  /* 0x00000027ff27723e */ /* 0x000fe200030006ff */
[C---:B------:R-:W-:Y:S01]  /*baa0*/  FFMA.FTZ R43, R30.reuse, R37, -R43 ;  /* 0x000000251e2b7223 */ /* 0x040fe2000001082b */
        /* <DEDUP_REMOVED lines=51> */
[C---:B------:R-:W-:Y:S01]  /*bde0*/  FMUL.FTZ R37, R5.reuse, R29 ;  /* 0x0000001d05257220 */ /* 0x040fe20000410000 */
[--C-:B------:R-:W-:Y:S02]  /*bdf0*/  HADD2.F32 R4, -RZ, R14.reuse.H1_H1 ;  /* 0x3000000eff047230 */ /* 0x100fe40000004100 */
[-C--:B------:R-:W-:Y:S01]  /*be00*/  FMUL.FTZ R32, R5, R6.reuse ;  /* 0x0000000605207220 */ /* 0x080fe20000410000 */
[----:B------:R-:W-:Y:S02]  /*be10*/  HADD2.F32 R33, -RZ, R33.H0_H0 ;  /* 0x20000021ff217230 */ /* 0x000fe40000004100 */
[----:B------:R-:W-:Y:S01]  /*be20*/  FFMA.FTZ R37, R28, R6, -R37 ;  /* 0x000000061c257223 */ /* 0x000fe20000010825 */
[----:B------:R-:W-:Y:S02]  /*be30*/  HADD2.F32 R14, -RZ, R14.H0_H0 ;  /* 0x2000000eff0e7230 */ /* 0x000fe40000004100 */
[----:B------:R-:W-:Y:S01]  /*be40*/  FMUL.FTZ R5, R4, R7 ;  /* 0x0000000704057220 */ /* 0x000fe20000410000 */
[----:B------:R-:W-:Y:S01]  /*be50*/  FFMA.FTZ R32, R28, R29, R32 ;  /* 0x0000001d1c207223 */ /* 0x000fe20000010020 */
[----:B------:R-:W-:Y:S01]  /*be60*/  FMUL.FTZ R4, R4, R33 ;  /* 0x0000002104047220 */ /* 0x000fe20000410000 */
[----:B------:R-:W-:Y:S01]  /*be70*/  F2FP.SATFINITE.E4M3.F32.PACK_AB_MERGE_C R6, R44, R43, RZ ;  /* 0x0000002b2c06723e */ /* 0x000fe200048070ff */
[----:B------:R-:W-:-:S02]  /*be80*/  FFMA.FTZ R5, R14, R33, -R5 ;  /* 0x000000210e057223 */ /* 0x000fc40000010805 */
[----:B------:R-:W-:Y:S01]  /*be90*/  FFMA.FTZ R14, R14, R7, R4 ;  /* 0x000000070e0e7223 */ /* 0x000fe20000010004 */
        /* <DEDUP_REMOVED lines=8> */
.L_x_9193:
[----:B------:R-:W-:Y:S05]  /*bf20*/  BSYNC B2 ;  /* 0x0000000000027941 */ /* 0x000fea0003800000 */
.L_x_9192:
[----:B------:R-:W-:Y:S05]  /*bf30*/  @P1 BRA `(.L_x_9191) ;  /* 0x0000000400e81947 */ /* 0x000fea0003800000 */
[----:B-1----:R-:W1:Y:S01]  /*bf40*/  LDS.128 R4, [R0] ;  /* 0x0000000000047984 */ /* 0x002e620000000c00 */
[----:B-----5:R-:W-:Y:S02]  /*bf50*/  SHF.R.U32.HI R28, RZ, 0x8, R21 ;  /* 0x00000008ff1c7819 */ /* 0x020fe40000011615 */
[----:B------:R-:W-:Y:S02]  /*bf60*/  SHF.R.U32.HI R32, RZ, 0x8, R27 ;  /* 0x00000008ff207819 */ /* 0x000fe4000001161b */
[----:B------:R-:W-:Y:S02]  /*bf70*/  LOP3.LUT R31, R21, 0xff, RZ, 0xc0, !PT ;  /* 0x000000ff151f7812 */ /* 0x000fe400078ec0ff */
[----:B------:R-:W-:Y:S02]  /*bf80*/  LOP3.LUT R35, R27, 0xff, RZ, 0xc0, !PT ;  /* 0x000000ff1b237812 */ /* 0x000fe400078ec0ff */
[----:B------:R-:W-:Y:S02]  /*bf90*/  LOP3.LUT R28, R28, 0xff, RZ, 0xc0, !PT ;  /* 0x000000ff1c1c7812 */ /* 0x000fe400078ec0ff */
[----:B------:R-:W-:-:S02]  /*bfa0*/  LOP3.LUT R32, R32, 0xff, RZ, 0xc0, !PT ;  /* 0x000000ff20207812 */ /* 0x000fc400078ec0ff */
[----:B----4-:R-:W-:Y:S02]  /*bfb0*/  SHF.R.U32.HI R14, RZ, 0x8, R20 ;  /* 0x00000008ff0e7819 */ /* 0x010fe40000011614 */
        /* <DEDUP_REMOVED lines=23> */
[-C--:B-1----:R-:W-:Y:S02]  /*c130*/  F2FP.F16.E4M3.UNPACK_B R14, R6.reuse.H1 ;  /* 0x00000006ff0e723e */ /* 0x082fe400030006ff */
        /* <DEDUP_REMOVED lines=29> */
[----:B0-----:R-:W-:Y:S01]  /*c310*/  FFMA.FTZ R38, R21, R32, R33 ;  /* 0x0000002015267223 */ /* 0x001fe20000010021 */
        /* <DEDUP_REMOVED lines=59> */
[----:B------:R2:W-:Y:S02]  /*c6d0*/  STS.128 [R0], R4 ;  /* 0x0000000400007388 */ /* 0x0005e40000000c00 */
.L_x_9191:
[----:B------:R-:W-:Y:S05]  /*c6e0*/  BSYNC B1 ;  /* 0x0000000000017941 */ /* 0x000fea0003800000 */
.L_x_9190:
        /* <DEDUP_REMOVED lines=38> */
[----:B-1----:R-:W-:-:S02]  /*c950*/  F2FP.F16.E4M3.UNPACK_B R14, R6.H1 ;  /* 0x00000006ff0e723e */ /* 0x002fc400030006ff */
        /* <DEDUP_REMOVED lines=21> */
[----:B0-----:R-:W-:Y:S01]  /*cab0*/  FFMA.FTZ R38, R13, R31, R14 ;  /* 0x0000001f0d267223 */ /* 0x001fe2000001000e */
        /* <DEDUP_REMOVED lines=69> */
.L_x_9196:
[----:B------:R-:W-:Y:S05]  /*cf10*/  BSYNC B1 ;  /* 0x0000000000017941 */ /* 0x000fea0003800000 */
.L_x_9195:
[----:B------:R-:W-:Y:S05]  /*cf20*/  @P1 BRA `(.L_x_9194) ;  /* 0x0000002c00341947 */ /* 0x000fea0003800000 */
[----:B-1----:R-:W1:Y:S01]  /*cf30*/  LDS.128 R4, [R0+0x2000] ;  /* 0x0020000000047984 */ /* 0x002e620000000c00 */
        /* <DEDUP_REMOVED lines=10> */
[----:B------:R-:W-:Y:S02]  /*cfe0*/  SHF.R.U32.HI R21, RZ, 0x10, R9 ;  /* 0x00000010ff157819 */ /* 0x000fe40000011609 */
[----:B----4-:R-:W-:-:S02]  /*cff0*/  LOP3.LUT R14, R9, 0xff, RZ, 0xc0, !PT ;  /* 0x000000ff090e7812 */ /* 0x010fc400078ec0ff */
        /* <DEDUP_REMOVED lines=10> */
[--C-:B------:R-:W-:Y:S02]  /*d0a0*/  LOP3.LUT R11, R3, 0xff0000, R24.reuse, 0xf8, !PT ;  /* 0x00ff0000030b7812 */ /* 0x100fe400078ef818 */
[----:B------:R-:W-:Y:S02]  /*d0b0*/  LOP3.LUT R21, R21, 0xff000000, R9, 0xf8, !PT ;  /* 0xff00000015157812 */ /* 0x000fe400078ef809 */
[----:B------:R-:W-:Y:S02]  /*d0c0*/  LOP3.LUT R13, R13, 0xff000000, R25, 0xf8, !PT ;  /* 0xff0000000d0d7812 */ /* 0x000fe400078ef819 */
[----:B------:R-:W-:-:S02]  /*d0d0*/  LOP3.LUT R12, R11, 0xff000000, R24, 0xf8, !PT ;  /* 0xff0000000b0c7812 */ /* 0x000fc400078ef818 */
[-C--:B-1----:R-:W-:Y:S02]  /*d0e0*/  F2FP.F16.E4M3.UNPACK_B R3, R6.reuse.H1 ;  /* 0x00000006ff03723e */ /* 0x082fe400030006ff */
[--C-:B------:R-:W-:Y:S02]  /*d0f0*/  LOP3.LUT R15, R15, 0xff0000, R8.reuse, 0xf8, !PT ;  /* 0x00ff00000f0f7812 */ /* 0x100fe400078ef808 */
[----:B------:R-:W-:Y:S01]  /*d100*/  F2FP.F16.E4M3.UNPACK_B R24, R21 ;  /* 0x00000015ff18723e */ /* 0x000fe200020006ff */
[--C-:B------:R-:W-:Y:S01]  /*d110*/  HADD2.F32 R9, -RZ, R3.reuse.H0_H0 ;  /* 0x20000003ff097230 */ /* 0x100fe20000004100 */
[----:B------:R-:W-:Y:S02]  /*d120*/  F2FP.F16.E4M3.UNPACK_B R14, R13 ;  /* 0x0000000dff0e723e */ /* 0x000fe400020006ff */
[----:B------:R-:W-:Y:S01]  /*d130*/  LOP3.LUT R20, R15, 0xff000000, R8, 0xf8, !PT ;  /* 0xff0000000f147812 */ /* 0x000fe200078ef808 */
[----:B------:R-:W-:Y:S01]  /*d140*/  HADD2.F32 R8, -RZ, R3.H1_H1 ;  /* 0x30000003ff087230 */ /* 0x000fe20000004100 */
[----:B------:R-:W-:Y:S01]  /*d150*/  F2FP.F16.E4M3.UNPACK_B R6, R6 ;  /* 0x00000006ff06723e */ /* 0x000fe200020006ff */
[----:B------:R-:W-:Y:S01]  /*d160*/  HADD2.F32 R25, -RZ, R24.H1_H1 ;  /* 0x30000018ff197230 */ /* 0x000fe20000004100 */
[-C--:B------:R-:W-:Y:S01]  /*d170*/  F2FP.F16.E4M3.UNPACK_B R10, R7.reuse ;  /* 0x00000007ff0a723e */ /* 0x080fe200020006ff */
[----:B------:R-:W-:Y:S01]  /*d180*/  HADD2.F32 R15, -RZ, R14.H1_H1 ;  /* 0x3000000eff0f7230 */ /* 0x000fe20000004100 */
[----:B------:R-:W-:Y:S01]  /*d190*/  F2FP.F16.E4M3.UNPACK_B R11, R7.H1 ;  /* 0x00000007ff0b723e */ /* 0x000fe200030006ff */
[----:B------:R-:W-:-:S02]  /*d1a0*/  HADD2.F32 R24, -RZ, R24.H0_H0 ;  /* 0x20000018ff187230 */ /* 0x000fc40000004100 */
[C---:B------:R-:W-:Y:S01]  /*d1b0*/  FMUL.FTZ R26, R8.reuse, R25 ;  /* 0x00000019081a7220 */ /* 0x040fe20000410000 */
[----:B------:R-:W-:Y:S01]  /*d1c0*/  F2FP.F16.E4M3.UNPACK_B R7, R5 ;  /* 0x00000005ff07723e */ /* 0x000fe200020006ff */
[----:B------:R-:W-:Y:S01]  /*d1d0*/  FMUL.FTZ R30, R8, R15 ;  /* 0x0000000f081e7220 */ /* 0x000fe20000410000 */
[----:B------:R-:W-:Y:S01]  /*d1e0*/  F2FP.F16.E4M3.UNPACK_B R8, R5.H1 ;  /* 0x00000005ff08723e */ /* 0x000fe200030006ff */
[----:B------:R-:W-:Y:S02]  /*d1f0*/  HADD2.F32 R5, -RZ, R6.H1_H1 ;  /* 0x30000006ff057230 */ /* 0x000fe40000004100 */
[C---:B------:R-:W-:Y:S01]  /*d200*/  FFMA.FTZ R28, R9.reuse, R15, -R26 ;  /* 0x0000000f091c7223 */ /* 0x040fe2000001081a */
[----:B------:R-:W-:Y:S02]  /*d210*/  HADD2.F32 R14, -RZ, R14.H0_H0 ;  /* 0x2000000eff0e7230 */ /* 0x000fe40000004100 */
[----:B------:R-:W-:Y:S01]  /*d220*/  FFMA.FTZ R29, R9, R25, R30 ;  /* 0x00000019091d7223 */ /* 0x000fe2000001001e */
[----:B------:R-:W-:Y:S01]  /*d230*/  HADD2.F32 R6, -RZ, R6.H0_H0 ;  /* 0x20000006ff067230 */ /* 0x000fe20000004100 */
[----:B------:R-:W-:Y:S01]  /*d240*/  F2FP.F16.E4M3.UNPACK_B R21, R21.H1 ;  /* 0x00000015ff15723e */ /* 0x000fe200030006ff */
[C---:B------:R-:W-:Y:S01]  /*d250*/  FMUL.FTZ R9, R5.reuse, R24 ;  /* 0x0000001805097220 */ /* 0x040fe20000410000 */
[----:B------:R-:W-:Y:S01]  /*d260*/  F2FP.F16.E4M3.UNPACK_B R13, R13.H1 ;  /* 0x0000000dff0d723e */ /* 0x000fe200030006ff */
[----:B------:R-:W-:Y:S01]  /*d270*/  FMUL.FTZ R27, R5, R14 ;  /* 0x0000000e051b7220 */ /* 0x000fe20000410000 */
[----:B------:R-:W-:-:S02]  /*d280*/  HADD2.F32 R5, -RZ, R10.H1_H1 ;  /* 0x3000000aff057230 */ /* 0x000fc40000004100 */
[C---:B------:R-:W-:Y:S01]  /*d290*/  FFMA.FTZ R25, R6.reuse, R14, -R9 ;  /* 0x0000000e06197223 */ /* 0x040fe20000010809 */
[----:B------:R-:W-:Y:S02]  /*d2a0*/  HADD2.F32 R15, -RZ, R21.H0_H0 ;  /* 0x20000015ff0f7230 */ /* 0x000fe40000004100 */
        /* <DEDUP_REMOVED lines=23> */
[----:B------:R-:W-:Y:S01]  /*d420*/  HADD2.F32 R6, -RZ, R4.H1_H1 ;  /* 0x30000004ff067230 */ /* 0x000fe20000004100 */
[----:B------:R-:W-:Y:S01]  /*d430*/  F2FP.SATFINITE.E4M3.F32.PACK_AB_MERGE_C R28, R29, R28, RZ ;  /* 0x0000001c1d1c723e */ /* 0x000fe200048070ff */
[----:B------:R-:W-:-:S02]  /*d440*/  HADD2.F32 R10, -RZ, R9.H1_H1 ;  /* 0x30000009ff0a7230 */ /* 0x000fc40000004100 */
[----:B------:R-:W-:Y:S02]  /*d450*/  HADD2.F32 R5, -RZ, R4.H0_H0 ;  /* 0x20000004ff057230 */ /* 0x000fe40000004100 */
[C---:B------:R-:W-:Y:S01]  /*d460*/  FMUL.FTZ R14, R6.reuse, R13 ;  /* 0x0000000d060e7220 */ /* 0x040fe20000410000 */
[----:B------:R-:W-:Y:S02]  /*d470*/  HADD2.F32 R4, -RZ, R3.H1_H1 ;  /* 0x30000003ff047230 */ /* 0x000fe40000004100 */
[-C--:B------:R-:W-:Y:S01]  /*d480*/  FMUL.FTZ R24, R6, R10.reuse ;  /* 0x0000000a06187220 */ /* 0x080fe20000410000 */
[----:B------:R-:W-:Y:S02]  /*d490*/  HADD2.F32 R9, -RZ, R9.H0_H0 ;  /* 0x20000009ff097230 */ /* 0x000fe40000004100 */
[C---:B------:R-:W-:Y:S01]  /*d4a0*/  FFMA.FTZ R14, R5.reuse, R10, -R14 ;  /* 0x0000000a050e7223 */ /* 0x040fe2000001080e */
[----:B------:R-:W-:Y:S02]  /*d4b0*/  HADD2.F32 R3, -RZ, R3.H0_H0 ;  /* 0x20000003ff037230 */ /* 0x000fe40000004100 */
[C---:B------:R-:W-:Y:S01]  /*d4c0*/  FMUL.FTZ R6, R4.reuse, R11 ;  /* 0x0000000b04067220 */ /* 0x040fe20000410000 */
[----:B------:R-:W-:Y:S01]  /*d4d0*/  FFMA.FTZ R13, R5, R13, R24 ;  /* 0x0000000d050d7223 */ /* 0x000fe20000010018 */
[----:B------:R-:W-:Y:S01]  /*d4e0*/  FMUL.FTZ R4, R4, R9 ;  /* 0x0000000904047220 */ /* 0x000fe20000410000 */
[----:B------:R-:W-:-:S02]  /*d4f0*/  HADD2.F32 R5, -RZ, R12.H1_H1 ;  /* 0x3000000cff057230 */ /* 0x000fc40000004100 */
[C---:B------:R-:W-:Y:S01]  /*d500*/  FFMA.FTZ R10, R3.reuse, R9, -R6 ;  /* 0x00000009030a7223 */ /* 0x040fe20000010806 */
[----:B------:R-:W-:Y:S02]  /*d510*/  HADD2.F32 R9, -RZ, R20.H1_H1 ;  /* 0x30000014ff097230 */ /* 0x000fe40000004100 */
[----:B------:R-:W-:Y:S01]  /*d520*/  FFMA.FTZ R11, R3, R11, R4 ;  /* 0x0000000b030b7223 */ /* 0x000fe20000010004 */
[----:B------:R-:W-:Y:S02]  /*d530*/  HADD2.F32 R4, -RZ, R8.H1_H1 ;  /* 0x30000008ff047230 */ /* 0x000fe40000004100 */
[----:B------:R-:W-:Y:S02]  /*d540*/  HADD2.F32 R20, -RZ, R20.H0_H0 ;  /* 0x20000014ff147230 */ /* 0x000fe40000004100 */
[----:B------:R-:W-:Y:S02]  /*d550*/  HADD2.F32 R3, -RZ, R7.H1_H1 ;  /* 0x30000007ff037230 */ /* 0x000fe40000004100 */
[----:B------:R-:W-:Y:S01]  /*d560*/  FMUL.FTZ R15, R4, R9 ;  /* 0x00000009040f7220 */ /* 0x000fe20000410000 */
[----:B------:R-:W-:-:S02]  /*d570*/  HADD2.F32 R12, -RZ, R12.H0_H0 ;  /* 0x2000000cff0c7230 */ /* 0x000fc40000004100 */
        /* <DEDUP_REMOVED lines=18> */
.L_x_9181:
[----:B------:R-:W0:Y:S01]  /*d6a0*/  S2R R0, SR_TID.X ;  /* 0x0000000000007919 */ /* 0x000e220000002100 */
[----:B------:R-:W1:Y:S01]  /*d6b0*/  LDC R10, c[0x0][0x448] ;  /* 0x00011200ff0a7b82 */ /* 0x000e620000000800 */
[----:B------:R-:W-:Y:S01]  /*d6c0*/  IMAD.MOV.U32 R4, RZ, RZ, R26 ;  /* 0x000000ffff047224 */ /* 0x000fe200078e001a */
[----:B------:R-:W-:Y:S01]  /*d6d0*/  ULDC.64 UR4, c[0x0][0x3f8] ;  /* 0x0000fe0000047ab9 */ /* 0x000fe20000000a00 */
[----:B------:R-:W-:Y:S01]  /*d6e0*/  IMAD.MOV.U32 R6, RZ, RZ, R24 ;  /* 0x000000ffff067224 */ /* 0x000fe200078e0018 */
[----:B------:R-:W-:Y:S01]  /*d6f0*/  ULDC.64 UR6, c[0x0][0x408] ;  /* 0x0001020000067ab9 */ /* 0x000fe20000000a00 */
[----:B------:R-:W-:Y:S01]  /*d700*/  IMAD.MOV.U32 R7, RZ, RZ, R31 ;  /* 0x000000ffff077224 */ /* 0x000fe200078e001f */
[----:B------:R-:W-:Y:S01]  /*d710*/  ULDC.64 UR8, c[0x0][0x400] ;  /* 0x0001000000087ab9 */ /* 0x000fe20000000a00 */
[----:B-1----:R-:W-:Y:S01]  /*d720*/  ISETP.NE.AND P0, PT, R10, 0x1, PT ;  /* 0x000000010a00780c */ /* 0x002fe20003f05270 */
[----:B0-----:R-:W-:-:S05]  /*d730*/  VIADD R0, R0, 0xffffff80 ;  /* 0xffffff8000007836 */ /* 0x001fca0000000000 */
[----:B------:R-:W-:-:S07]  /*d740*/  SHF.R.S32.HI R3, RZ, 0x1f, R0 ;  /* 0x0000001fff037819 */ /* 0x000fce0000011400 */
[----:B------:R-:W0:Y:S01]  /*d750*/  @P0 LDC R5, c[0x0][0x450] ;  /* 0x00011400ff050b82 */ /* 0x000e220000000800 */
[----:B------:R-:W-:-:S04]  /*d760*/  LEA.HI R3, R3, R0, RZ, 0x2 ;  /* 0x0000000003037211 */ /* 0x000fc800078f10ff */
[----:B------:R-:W-:-:S05]  /*d770*/  LOP3.LUT R3, R3, 0xfffffffc, RZ, 0xc0, !PT ;  /* 0xfffffffc03037812 */ /* 0x000fca00078ec0ff */
[----:B------:R-:W-:Y:S02]  /*d780*/  IMAD.IADD R3, R0, 0x1, -R3 ;  /* 0x0000000100037824 */ /* 0x000fe400078e0a03 */
[----:B------:R-:W1:Y:S02]  /*d790*/  @P0 LDC R0, c[0x0][0x44c] ;  /* 0x00011300ff000b82 */ /* 0x000e640000000800 */
[----:B------:R-:W-:-:S04]  /*d7a0*/  IMAD R3, R3, 0x40, R36 ;  /* 0x0000004003037824 */ /* 0x000fc800078e0224 */
[----:B-1----:R-:W-:-:S05]  /*d7b0*/  @P0 IMAD.HI.U32 R0, R3, R0, RZ ;  /* 0x0000000003000227 */ /* 0x002fca00078e00ff */
[----:B0-----:R-:W-:Y:S01]  /*d7c0*/  @P0 SHF.R.U32.HI R3, RZ, R5, R0 ;  /* 0x00000005ff030219 */ /* 0x001fe20000011600 */
        /* <DEDUP_REMOVED lines=26> */
[----:B----4-:R-:W-:Y:S02]  /*d970*/  @!P1 IMAD.X R3, R7, 0x1, R19, P3 ;  /* 0x0000000107039824 */ /* 0x010fe400018e0613 */
[----:B------:R-:W-:Y:S02]  /*d980*/  @!P1 IMAD.MOV.U32 R4, RZ, RZ, R0 ;  /* 0x000000ffff049224 */ /* 0x000fe400078e0000 */
[----:B------:R-:W-:Y:S02]  /*d990*/  @!P1 IMAD.MOV.U32 R24, RZ, RZ, R14 ;  /* 0x000000ffff189224 */ /* 0x000fe400078e000e */
[----:B------:R-:W-:Y:S02]  /*d9a0*/  @!P1 IMAD.MOV.U32 R25, RZ, RZ, R3 ;  /* 0x000000ffff199224 */ /* 0x000fe400078e0003 */
[----:B------:R-:W2:Y:S04]  /*d9b0*/  @!P1 LD.E.128 R4, desc[UR60][R4.64] ;  /* 0x0000003c04049980 */ /* 0x000ea8000c101d00 */
[----:B------:R-:W3:Y:S01]  /*d9c0*/  @!P1 LD.E.128 R24, desc[UR60][R24.64] ;  /* 0x0000003c18189980 */ /* 0x000ee2000c101d00 */
[----:B------:R-:W-:-:S02]  /*d9d0*/  CS2R R32, SRZ ;  /* 0x0000000000207805 */ /* 0x000fc4000001ff00 */
[----:B------:R-:W-:Y:S02]  /*d9e0*/  CS2R R30, SRZ ;  /* 0x00000000001e7805 */ /* 0x000fe4000001ff00 */
[----:B------:R-:W-:Y:S01]  /*d9f0*/  CS2R R28, SRZ ;  /* 0x00000000001c7805 */ /* 0x000fe2000001ff00 */
[----:B------:R-:W0:Y:S01]  /*da00*/  SHFL.IDX PT, R35, R35, 0x1, 0x1c1f ;  /* 0x003c1f0023237f89 */ /* 0x000e2200000e0000 */
[----:B------:R-:W-:-:S03]  /*da10*/  CS2R R20, SRZ ;  /* 0x0000000000147805 */ /* 0x000fc6000001ff00 */
[----:B------:R1:W4:Y:S04]  /*da20*/  SHFL.IDX PT, R3, R8, 0x1, 0x1c1f ;  /* 0x003c1f0008037f89 */ /* 0x00032800000e0000 */
[----:B------:R1:W0:Y:S04]  /*da30*/  SHFL.IDX PT, R14, R9, 0x1, 0x1c1f ;  /* 0x003c1f00090e7f89 */ /* 0x00022800000e0000 */
[----:B------:R-:W0:Y:S01]  /*da40*/  SHFL.IDX PT, R37, R37, 0x1, 0x1c1f ;  /* 0x003c1f0025257f89 */ /* 0x000e2200000e0000 */
        /* <DEDUP_REMOVED lines=9> */
.L_x_9536:
[----:B------:R-:W-:Y:S01]  /*dae0*/  VIADD R36, R36, 0x40 ;  /* 0x0000004024247836 */ /* 0x000fe20000000000 */
[----:B------:R-:W-:Y:S01]  /*daf0*/  LEA.HI R0, R228, R228, RZ, 0x1 ;  /* 0x000000e4e4007211 */ /* 0x000fe200078f08ff */
[----:B------:R-:W-:Y:S01]  /*db00*/  BSSY B1, `(.L_x_9198) ;  /* 0x0000013000017945 */ /* 0x000fe20003800000 */
[----:B------:R-:W-:Y:S02]  /*db10*/  CS2R R8, SRZ ;  /* 0x0000000000087805 */ /* 0x000fe4000001ff00 */
[----:B------:R-:W-:Y:S02]  /*db20*/  CS2R R10, SRZ ;  /* 0x00000000000a7805 */ /* 0x000fe4000001ff00 */
[----:B------:R-:W-:Y:S02]  /*db30*/  ISETP.GE.AND P1, PT, R36, R39, PT ;  /* 0x000000272400720c */ /* 0x000fe40003f26270 */
[----:B------:R-:W-:-:S05]  /*db40*/  LOP3.LUT R7, R0, 0xfffffffe, RZ, 0xc0, !PT ;  /* 0xfffffffe00077812 */ /* 0x000fca00078ec0ff */
[----:B------:R-:W-:Y:S01]  /*db50*/  IMAD.IADD R0, R228, 0x1, -R7 ;  /* 0x00000001e4007824 */ /* 0x000fe200078e0a07 */
[----:B------:R-:W-:-:S04]  /*db60*/  CS2R R6, SRZ ;  /* 0x0000000000067805 */ /* 0x000fc8000001ff00 */
        /* <DEDUP_REMOVED lines=12> */
.L_x_9199:
[----:B------:R-:W-:Y:S05]  /*dc30*/  BSYNC B1 ;  /* 0x0000000000017941 */ /* 0x000fea0003800000 */
.L_x_9198:
[----:B------:R-:W0:Y:S01]  /*dc40*/  SYNCS.PHASECHK.TRANS64.TRYWAIT P1, [R17+URZ+0x22800], R0 ;  /* 0x02280000110075a7 */ /* 0x000e22000802017f */
[C---:B------:R-:W-:Y:S01]  /*dc50*/  VIADD R3, R194.reuse, 0x40 ;  /* 0x00000040c2037836 */ /* 0x040fe20000000000 */
[----:B------:R-:W-:Y:S01]  /*dc60*/  VIADDMNMX R39, R39, -R202, 0x80, PT ;  /* 0x0000008027277446 */ /* 0x000fe200038009ca */
[----:B------:R-:W-:Y:S03]  /*dc70*/  BSSY B1, `(.L_x_9200) ;  /* 0x0000004000017945 */ /* 0x000fe60003800000 */
[-C--:B------:R-:W-:Y:S02]  /*dc80*/  ISETP.GE.OR P2, PT, R194, R39.reuse, P0 ;  /* 0x00000027c200720c */ /* 0x080fe40000746670 */
[----:B------:R-:W-:Y:S01]  /*dc90*/  ISETP.GE.OR P0, PT, R3, R39, P0 ;  /* 0x000000270300720c */ /* 0x000fe20000706670 */
[----:B0-----:R-:W-:-:S12]  /*dca0*/  @!P1 BRA `(.L_x_9201) ;  /* 0x0000024800309947 */ /* 0x001fd80003800000 */
.L_x_9537:
[----:B------:R-:W-:Y:S05]  /*dcb0*/  BSYNC B1 ;  /* 0x0000000000017941 */ /* 0x000fea0003800000 */
.L_x_9200:
[----:B------:R-:W-:Y:S04]  /*dcc0*/  BSSY B1, `(.L_x_9202) ;  /* 0x0000100000017945 */ /* 0x000fe80003800000 */
[----:B------:R-:W-:Y:S05]  /*dcd0*/  @P2 BRA `(.L_x_9203) ;  /* 0x0000000c00f82947 */ /* 0x000fea0003800000 */
[----:B0-----:R-:W-:Y:S02]  /*dce0*/  SHF.R.U32.HI R0, RZ, 0x8, R32 ;  /* 0x00000008ff007819 */ /* 0x001fe40000011620 */
[----:B------:R-:W-:Y:S02]  /*dcf0*/  LOP3.LUT R3, R32, 0xff, RZ, 0xc0, !PT ;  /* 0x000000ff20037812 */ /* 0x000fe400078ec0ff */
[----:B------:R-:W-:Y:S02]  /*dd00*/  LOP3.LUT R0, R0, 0xff, RZ, 0xc0, !PT ;  /* 0x000000ff00007812 */ /* 0x000fe400078ec0ff */
[----:B------:R-:W-:Y:S02]  /*dd10*/  SHF.R.U32.HI R12, RZ, 0x8, R33 ;  /* 0x00000008ff0c7819 */ /* 0x000fe40000011621 */
[----:B------:R-:W-:Y:S01]  /*dd20*/  PRMT R36, R0, 0x7604, R3 ;  /* 0x0000760400247816 */ /* 0x000fe20000000003 */
[----:B------:R-:W-:Y:S01]  /*dd30*/  IMAD.SHL.U32 R3, R213, 0x80, RZ ;  /* 0x00000080d5037824 */ /* 0x000fe200078e00ff */
[----:B------:R-:W-:-:S02]  /*dd40*/  LOP3.LUT R13, R33, 0xff, RZ, 0xc0, !PT ;  /* 0x000000ff210d7812 */ /* 0x000fc400078ec0ff */
[----:B------:R-:W-:Y:S02]  /*dd50*/  LOP3.LUT R12, R12, 0xff, RZ, 0xc0, !PT ;  /* 0x000000ff0c0c7812 */ /* 0x000fe400078ec0ff */
[----:B------:R-:W-:Y:S02]  /*dd60*/  SHF.R.U32.HI R14, RZ, 0x8, R30 ;  /* 0x00000008ff0e7819 */ /* 0x000fe4000001161e */
[----:B------:R-:W-:Y:S02]  /*dd70*/  PRMT R38, R12, 0x7604, R13 ;  /* 0x000076040c267816 */ /* 0x000fe4000000000d */
[----:B------:R-:W-:Y:S02]  /*dd80*/  SHF.R.U32.HI R12, RZ, 0x8, R31 ;  /* 0x00000008ff0c7819 */ /* 0x000fe4000001161f */
[----:B------:R-:W-:Y:S01]  /*dd90*/  LOP3.LUT R24, R3, 0x380, RZ, 0xc0, !PT ;  /* 0x0000038003187812 */ /* 0x000fe200078ec0ff */
[----:B------:R-:W-:Y:S01]  /*dda0*/  IMAD.IADD R3, R18, 0x1, R41 ;  /* 0x0000000112037824 */ /* 0x000fe200078e0229 */
[----:B------:R-:W-:-:S02]  /*ddb0*/  LOP3.LUT R15, R30, 0xff, RZ, 0xc0, !PT ;  /* 0x000000ff1e0f7812 */ /* 0x000fc400078ec0ff */
[----:B------:R-:W-:Y:S02]  /*ddc0*/  LOP3.LUT R14, R14, 0xff, RZ, 0xc0, !PT ;  /* 0x000000ff0e0e7812 */ /* 0x000fe400078ec0ff */
[----:B------:R-:W-:Y:S02]  /*ddd0*/  SHF.R.U32.HI R0, RZ, 0x8, R28 ;  /* 0x00000008ff007819 */ /* 0x000fe4000001161c */
[----:B------:R-:W-:Y:S02]  /*dde0*/  LOP3.LUT R13, R31, 0xff, RZ, 0xc0, !PT ;  /* 0x000000ff1f0d7812 */ /* 0x000fe400078ec0ff */
[----:B------:R-:W-:Y:S02]  /*ddf0*/  LOP3.LUT R12, R12, 0xff, RZ, 0xc0, !PT ;  /* 0x000000ff0c0c7812 */ /* 0x000fe400078ec0ff */
[----:B------:R-:W-:Y:S02]  /*de00*/  PRMT R40, R14, 0x7604, R15 ;  /* 0x000076040e287816 */ /* 0x000fe4000000000f */
[----:B------:R-:W-:-:S02]  /*de10*/  SHF.R.U32.HI R25, RZ, 0x3, R24 ;  /* 0x00000003ff197819 */ /* 0x000fc40000011618 */
[----:B------:R-:W-:Y:S02]  /*de20*/  LOP3.LUT R3, R24, 0x70, R3, 0xf8, !PT ;  /* 0x0000007018037812 */ /* 0x000fe400078ef803 */
[----:B------:R-:W-:Y:S02]  /*de30*/  LOP3.LUT R14, R0, 0xff, RZ, 0xc0, !PT ;  /* 0x000000ff000e7812 */ /* 0x000fe400078ec0ff */
[----:B------:R-:W-:Y:S02]  /*de40*/  LOP3.LUT R0, R24, 0x70, R18, 0xf8, !PT ;  /* 0x0000007018007812 */ /* 0x000fe400078ef812 */
[----:B------:R-:W-:Y:S02]  /*de50*/  PRMT R43, R12, 0x7604, R13 ;  /* 0x000076040c2b7816 */ /* 0x000fe4000000000d */
[----:B------:R-:W-:Y:S02]  /*de60*/  SHF.R.U32.HI R24, RZ, 0x8, R29 ;  /* 0x00000008ff187819 */ /* 0x000fe4000001161d */
[----:B------:R-:W-:-:S02]  /*de70*/  SHF.R.U32.HI R12, RZ, 0x8, R20 ;  /* 0x00000008ff0c7819 */ /* 0x000fc40000011614 */
[-C--:B------:R-:W-:Y:S02]  /*de80*/  LOP3.LUT R3, R3, R25.reuse, RZ, 0x3c, !PT ;  /* 0x0000001903037212 */ /* 0x080fe400078e3cff */
[----:B------:R-:W-:Y:S02]  /*de90*/  LOP3.LUT R0, R0, R25, RZ, 0x3c, !PT ;  /* 0x0000001900007212 */ /* 0x000fe400078e3cff */
[----:B------:R-:W-:Y:S02]  /*dea0*/  LOP3.LUT R25, R29, 0xff, RZ, 0xc0, !PT ;  /* 0x000000ff1d197812 */ /* 0x000fe400078ec0ff */
[----:B------:R-:W-:Y:S02]  /*deb0*/  LOP3.LUT R27, R20, 0xff, RZ, 0xc0, !PT ;  /* 0x000000ff141b7812 */ /* 0x000fe400078ec0ff */
[----:B------:R-:W-:Y:S02]  /*dec0*/  LOP3.LUT R24, R24, 0xff, RZ, 0xc0, !PT ;  /* 0x000000ff18187812 */ /* 0x000fe400078ec0ff */
[----:B------:R-:W-:-:S02]  /*ded0*/  LOP3.LUT R26, R12, 0xff, RZ, 0xc0, !PT ;  /* 0x000000ff0c1a7812 */ /* 0x000fc400078ec0ff */
[C-C-:B------:R-:W-:Y:S02]  /*dee0*/  IADD3 R3, R17.reuse, R3, R212.reuse ;  /* 0x0000000311037210 */ /* 0x140fe40007ffe0d4 */
[----:B------:R-:W-:Y:S02]  /*def0*/  LOP3.LUT R15, R28, 0xff, RZ, 0xc0, !PT ;  /* 0x000000ff1c0f7812 */ /* 0x000fe400078ec0ff */
[----:B------:R-:W-:Y:S02]  /*df00*/  IADD3 R0, R17, R0, R212 ;  /* 0x0000000011007210 */ /* 0x000fe40007ffe0d4 */
[----:B------:R-:W-:Y:S02]  /*df10*/  PRMT R49, R24, 0x7604, R25 ;  /* 0x0000760418317816 */ /* 0x000fe40000000019 */
[----:B------:R-:W-:Y:S02]  /*df20*/  PRMT R51, R26, 0x7604, R27 ;  /* 0x000076041a337816 */ /* 0x000fe4000000001b */
[----:B------:R-:W0:Y:S01]  /*df30*/  LDS.128 R24, [R3+0x14400] ;  /* 0x0144000003187984 */ /* 0x000e220000000c00 */
[----:B------:R-:W-:-:S02]  /*df40*/  PRMT R47, R14, 0x7604, R15 ;  /* 0x000076040e2f7816 */ /* 0x000fc4000000000f */
[----:B------:R-:W-:Y:S01]  /*df50*/  SHF.R.U32.HI R35, RZ, 0x8, R21 ;  /* 0x00000008ff237819 */ /* 0x000fe20000011615 */
[----:B------:R-:W1:Y:S01]  /*df60*/  LDS.128 R12, [R0+0x14400] ;  /* 0x01440000000c7984 */ /* 0x000e620000000c00 */
[----:B------:R-:W-:Y:S02]  /*df70*/  SHF.R.U32.HI R37, RZ, 0x10, R33 ;  /* 0x00000010ff257819 */ /* 0x000fe40000011621 */
[----:B------:R-:W-:Y:S02]  /*df80*/  LOP3.LUT R42, R21, 0xff, RZ, 0xc0, !PT ;  /* 0x000000ff152a7812 */ /* 0x000fe400078ec0ff */
[----:B------:R-:W-:Y:S02]  /*df90*/  LOP3.LUT R35, R35, 0xff, RZ, 0xc0, !PT ;  /* 0x000000ff23237812 */ /* 0x000fe400078ec0ff */
[----:B------:R-:W-:Y:S02]  /*dfa0*/  LOP3.LUT R37, R37, 0xff, RZ, 0xc0, !PT ;  /* 0x000000ff25257812 */ /* 0x000fe400078ec0ff */
[----:B------:R-:W-:-:S02]  /*dfb0*/  PRMT R53, R35, 0x7604, R42 ;  /* 0x0000760423357816 */ /* 0x000fc4000000002a */
[----:B------:R-:W-:Y:S02]  /*dfc0*/  SHF.R.U32.HI R35, RZ, 0x10, R32 ;  /* 0x00000010ff237819 */ /* 0x000fe40000011620 */
[----:B------:R-:W-:Y:S02]  /*dfd0*/  SHF.R.U32.HI R42, RZ, 0x10, R31 ;  /* 0x00000010ff2a7819 */ /* 0x000fe4000001161f */
[----:B------:R-:W-:Y:S02]  /*dfe0*/  SHF.R.U32.HI R39, RZ, 0x10, R30 ;  /* 0x00000010ff277819 */ /* 0x000fe4000001161e */
[----:B------:R-:W-:Y:S02]  /*dff0*/  PRMT R37, R37, 0x7054, R38 ;  /* 0x0000705425257816 */ /* 0x000fe40000000026 */
[----:B------:R-:W-:Y:S02]  /*e000*/  SHF.R.U32.HI R38, RZ, 0x10, R29 ;  /* 0x00000010ff267819 */ /* 0x000fe4000001161d */
[----:B------:R-:W-:-:S02]  /*e010*/  LOP3.LUT R35, R35, 0xff, RZ, 0xc0, !PT ;  /* 0x000000ff23237812 */ /* 0x000fc400078ec0ff */
[----:B------:R-:W-:Y:S02]  /*e020*/  LOP3.LUT R42, R42, 0xff, RZ, 0xc0, !PT ;  /* 0x000000ff2a2a7812 */ /* 0x000fe400078ec0ff */
[----:B------:R-:W-:Y:S02]  /*e030*/  LOP3.LUT R39, R39, 0xff, RZ, 0xc0, !PT ;  /* 0x000000ff27277812 */ /* 0x000fe400078ec0ff */
[----:B------:R-:W-:Y:S02]  /*e040*/  LOP3.LUT R38, R38, 0xff, RZ, 0xc0, !PT ;  /* 0x000000ff26267812 */ /* 0x000fe400078ec0ff */
[----:B------:R-:W-:Y:S02]  /*e050*/  PRMT R35, R35, 0x7054, R36 ;  /* 0x0000705423237816 */ /* 0x000fe40000000024 */
[----:B------:R-:W-:Y:S02]  /*e060*/  PRMT R45, R42, 0x7054, R43 ;  /* 0x000070542a2d7816 */ /* 0x000fe4000000002b */
[----:B------:R-:W-:-:S02]  /*e070*/  PRMT R39, R39, 0x7054, R40 ;  /* 0x0000705427277816 */ /* 0x000fc40000000028 */
[----:B------:R-:W-:Y:S02]  /*e080*/  SHF.R.U32.HI R36, RZ, 0x10, R28 ;  /* 0x00000010ff247819 */ /* 0x000fe4000001161c */
[----:B------:R-:W-:Y:S02]  /*e090*/  SHF.R.U32.HI R42, RZ, 0x10, R21 ;  /* 0x00000010ff2a7819 */ /* 0x000fe40000011615 */
[----:B------:R-:W-:Y:S02]  /*e0a0*/  SHF.R.U32.HI R40, RZ, 0x10, R20 ;  /* 0x00000010ff287819 */ /* 0x000fe40000011614 */
[----:B------:R-:W-:Y:S02]  /*e0b0*/  PRMT R49, R38, 0x7054, R49 ;  /* 0x0000705426317816 */ /* 0x000fe40000000031 */
[----:B------:R-:W-:Y:S02]  /*e0c0*/  LOP3.LUT R36, R36, 0xff, RZ, 0xc0, !PT ;  /* 0x000000ff24247812 */ /* 0x000fe400078ec0ff */
[----:B------:R-:W-:-:S02]  /*e0d0*/  LOP3.LUT R42, R42, 0xff, RZ, 0xc0, !PT ;  /* 0x000000ff2a2a7812 */ /* 0x000fc400078ec0ff */
[----:B------:R-:W-:Y:S02]  /*e0e0*/  LOP3.LUT R40, R40, 0xff, RZ, 0xc0, !PT ;  /* 0x000000ff28287812 */ /* 0x000fe400078ec0ff */
[----:B------:R-:W-:Y:S02]  /*e0f0*/  LOP3.LUT R49, R49, 0xff000000, R29, 0xf8, !PT ;  /* 0xff00000031317812 */ /* 0x000fe400078ef81d */
[----:B------:R-:W-:Y:S02]  /*e100*/  LOP3.LUT R43, R37, 0xff000000, R33, 0xf8, !PT ;  /* 0xff000000252b7812 */ /* 0x000fe400078ef821 */
[----:B------:R-:W-:Y:S02]  /*e110*/  PRMT R47, R36, 0x7054, R47 ;  /* 0x00007054242f7816 */ /* 0x000fe4000000002f */
[----:B------:R-:W-:Y:S02]  /*e120*/  PRMT R53, R42, 0x7054, R53 ;  /* 0x000070542a357816 */ /* 0x000fe40000000035 */
[----:B------:R-:W-:-:S02]  /*e130*/  PRMT R51, R40, 0x7054, R51 ;  /* 0x0000705428337816 */ /* 0x000fc40000000033 */
[----:B------:R-:W-:Y:S02]  /*e140*/  F2FP.F16.E4M3.UNPACK_B R48, R49.H1 ;  /* 0x00000031ff30723e */ /* 0x000fe400030006ff */
[----:B0-----:R-:W-:Y:S02]  /*e150*/  F2FP.F16.E4M3.UNPACK_B R36, R25.H1 ;  /* 0x00000019ff24723e */ /* 0x001fe400030006ff */
[----:B------:R-:W-:Y:S02]  /*e160*/  F2FP.F16.E4M3.UNPACK_B R44, R43.H1 ;  /* 0x0000002bff2c723e */ /* 0x000fe400030006ff */
[----:B------:R-:W-:Y:S02]  /*e170*/  LOP3.LUT R42, R35, 0xff000000, R32, 0xf8, !PT ;  /* 0xff000000232a7812 */ /* 0x000fe400078ef820 */
[----:B------:R-:W-:Y:S02]  /*e180*/  LOP3.LUT R53, R53, 0xff000000, R21, 0xf8, !PT ;  /* 0xff00000035357812 */ /* 0x000fe400078ef815 */
[----:B-1----:R-:W-:-:S02]  /*e190*/  F2FP.F16.E4M3.UNPACK_B R32, R15 ;  /* 0x0000000fff20723e */ /* 0x002fc400020006ff */
[----:B------:R-:W-:Y:S02]  /*e1a0*/  F2FP.F16.E4M3.UNPACK_B R33, R15.H1 ;  /* 0x0000000fff21723e */ /* 0x000fe400030006ff */
[----:B------:R-:W-:Y:S01]  /*e1b0*/  LOP3.LUT R20, R51, 0xff000000, R20, 0xf8, !PT ;  /* 0xff00000033147812 */ /* 0x000fe200078ef814 */
[--C-:B------:R-:W-:Y:S01]  /*e1c0*/  HADD2.F32 R51, -RZ, R48.reuse.H0_H0 ;  /* 0x20000030ff337230 */ /* 0x100fe20000004100 */
[-C--:B------:R-:W-:Y:S01]  /*e1d0*/  F2FP.F16.E4M3.UNPACK_B R29, R13.reuse.H1 ;  /* 0x0000000dff1d723e */ /* 0x080fe200030006ff */
[----:B------:R-:W-:Y:S01]  /*e1e0*/  HADD2.F32 R48, -RZ, R48.H1_H1 ;  /* 0x30000030ff307230 */ /* 0x000fe20000004100 */
[-C--:B------:R-:W-:Y:S02]  /*e1f0*/  F2FP.F16.E4M3.UNPACK_B R15, R12.reuse ;  /* 0x0000000cff0f723e */ /* 0x080fe400020006ff */
[----:B------:R-:W-:Y:S01]  /*e200*/  F2FP.F16.E4M3.UNPACK_B R21, R12.H1 ;  /* 0x0000000cff15723e */ /* 0x000fe200030006ff */
[----:B------:R-:W-:Y:S01]  /*e210*/  HADD2.F32 R12, -RZ, R36.H0_H0 ;  /* 0x20000024ff0c7230 */ /* 0x000fe20000004100 */
[----:B------:R-:W-:Y:S01]  /*e220*/  LOP3.LUT R46, R45, 0xff000000, R31, 0xf8, !PT ;  /* 0xff0000002d2e7812 */ /* 0x000fe200078ef81f */
[--C-:B------:R-:W-:Y:S01]  /*e230*/  HADD2.F32 R45, -RZ, R44.reuse.H0_H0 ;  /* 0x2000002cff2d7230 */ /* 0x100fe20000004100 */
[----:B------:R-:W-:Y:S01]  /*e240*/  LOP3.LUT R47, R47, 0xff000000, R28, 0xf8, !PT ;  /* 0xff0000002f2f7812 */ /* 0x000fe200078ef81c */
[----:B------:R-:W-:Y:S01]  /*e250*/  HADD2.F32 R44, -RZ, R44.H1_H1 ;  /* 0x3000002cff2c7230 */ /* 0x000fe20000004100 */
[----:B------:R-:W-:Y:S01]  /*e260*/  F2FP.F16.E4M3.UNPACK_B R28, R13 ;  /* 0x0000000dff1c723e */ /* 0x000fe200020006ff */
[----:B------:R-:W-:Y:S01]  /*e270*/  FMUL.FTZ R55, R12, R51 ;  /* 0x000000330c377220 */ /* 0x000fe20000410000 */
[----:B------:R-:W-:Y:S01]  /*e280*/  LOP3.LUT R30, R39, 0xff000000, R30, 0xf8, !PT ;  /* 0xff000000271e7812 */ /* 0x000fe200078ef81e */
[----:B------:R-:W-:Y:S01]  /*e290*/  HADD2.F32 R36, -RZ, R36.H1_H1 ;  /* 0x30000024ff247230 */ /* 0x000fe20000004100 */
[----:B------:R-:W-:-:S02]  /*e2a0*/  F2FP.F16.E4M3.UNPACK_B R13, R14 ;  /* 0x0000000eff0d723e */ /* 0x000fc400020006ff */
[----:B------:R-:W-:Y:S01]  /*e2b0*/  F2FP.F16.E4M3.UNPACK_B R31, R14.H1 ;  /* 0x0000000eff1f723e */ /* 0x000fe200030006ff */
[--C-:B------:R-:W-:Y:S01]  /*e2c0*/  HADD2.F32 R14, -RZ, R29.reuse.H0_H0 ;  /* 0x2000001dff0e7230 */ /* 0x100fe20000004100 */
[----:B------:R-:W-:Y:S01]  /*e2d0*/  F2FP.F16.E4M3.UNPACK_B R35, R25 ;  /* 0x00000019ff23723e */ /* 0x000fe200020006ff */
[----:B------:R-:W-:Y:S01]  /*e2e0*/  HADD2.F32 R29, -RZ, R29.H1_H1 ;  /* 0x3000001dff1d7230 */ /* 0x000fe20000004100 */
[-C--:B------:R-:W-:Y:S01]  /*e2f0*/  F2FP.F16.E4M3.UNPACK_B R39, R27.reuse ;  /* 0x0000001bff27723e */ /* 0x080fe200020006ff */
[C---:B------:R-:W-:Y:S01]  /*e300*/  FMUL.FTZ R50, R36.reuse, R48 ;  /* 0x0000003024327220 */ /* 0x040fe20000410000 */
[----:B------:R-:W-:Y:S01]  /*e310*/  F2FP.F16.E4M3.UNPACK_B R40, R27.H1 ;  /* 0x0000001bff28723e */ /* 0x000fe200030006ff */
[----:B------:R-:W-:Y:S01]  /*e320*/  FMUL.FTZ R57, R36, R44 ;  /* 0x0000002c24397220 */ /* 0x000fe20000410000 */
[----:B------:R-:W-:Y:S01]  /*e330*/  F2FP.F16.E4M3.UNPACK_B R25, R24 ;  /* 0x00000018ff19723e */ /* 0x000fe200020006ff */
[----:B------:R-:W-:Y:S01]  /*e340*/  FFMA.FTZ R59, R29, R44, -R50 ;  /* 0x0000002c1d3b7223 */ /* 0x000fe20000010832 */
[----:B------:R-:W-:Y:S01]  /*e350*/  F2FP.F16.E4M3.UNPACK_B R27, R24.H1 ;  /* 0x00000018ff1b723e */ /* 0x000fe200030006ff */
[----:B------:R-:W-:Y:S01]  /*e360*/  FMUL.FTZ R24, R12, R45 ;  /* 0x0000002d0c187220 */ /* 0x000fe20000410000 */
[----:B------:R-:W-:Y:S01]  /*e370*/  F2FP.F16.E4M3.UNPACK_B R49, R49 ;  /* 0x00000031ff31723e */ /* 0x000fe200020006ff */
[C---:B------:R-:W-:Y:S01]  /*e380*/  FFMA.FTZ R12, R14.reuse, R45, -R55 ;  /* 0x0000002d0e0c7223 */ /* 0x040fe20000010837 */
[----:B------:R-:W-:Y:S01]  /*e390*/  F2FP.F16.E4M3.UNPACK_B R43, R43 ;  /* 0x0000002bff2b723e */ /* 0x000fe200020006ff */
[----:B------:R-:W-:Y:S01]  /*e3a0*/  FFMA.FTZ R14, R14, R51, R24 ;  /* 0x000000330e0e7223 */ /* 0x000fe20000010018 */
[-C--:B------:R-:W-:Y:S01]  /*e3b0*/  F2FP.F16.E4M3.UNPACK_B R37, R26.reuse ;  /* 0x0000001aff25723e */ /* 0x080fe200020006ff */
[----:B------:R-:W-:Y:S01]  /*e3c0*/  HADD2.F32 R51, -RZ, R49.H0_H0 ;  /* 0x20000031ff337230 */ /* 0x000fe20000004100 */
[----:B------:R-:W-:Y:S01]  /*e3d0*/  F2FP.F16.E4M3.UNPACK_B R38, R26.H1 ;  /* 0x0000001aff26723e */ /* 0x000fe200030006ff */
[----:B------:R-:W-:-:S02]  /*e3e0*/  HADD2.F32 R26, -RZ, R35.H0_H0 ;  /* 0x20000023ff1a7230 */ /* 0x000fc40000004100 */
[----:B------:R-:W-:Y:S01]  /*e3f0*/  FFMA.FTZ R61, R29, R48, R57 ;  /* 0x000000301d3d7223 */ /* 0x000fe20000010039 */
[--C-:B------:R-:W-:Y:S01]  /*e400*/  HADD2.F32 R45, -RZ, R43.reuse.H0_H0 ;  /* 0x2000002bff2d7230 */ /* 0x100fe20000004100 */
[----:B------:R-:W-:Y:S01]  /*e410*/  F2FP.F16.E4M3.UNPACK_B R36, R53.H1 ;  /* 0x00000035ff24723e */ /* 0x000fe200030006ff */
[----:B------:R-:W-:Y:S02]  /*e420*/  HADD2.F32 R24, -RZ, R28.H0_H0 ;  /* 0x2000001cff187230 */ /* 0x000fe40000004100 */
[C---:B------:R-:W-:Y:S01]  /*e430*/  FMUL.FTZ R55, R26.reuse, R51 ;  /* 0x000000331a377220 */ /* 0x040fe20000410000 */
[----:B------:R-:W-:Y:S01]  /*e440*/  F2FP.F16.E4M3.UNPACK_B R29, R46.H1 ;  /* 0x0000002eff1d723e */ /* 0x000fe200030006ff */
[-C--:B------:R-:W-:Y:S01]  /*e450*/  FMUL.FTZ R26, R26, R45.reuse ;  /* 0x0000002d1a1a7220 */ /* 0x080fe20000410000 */
[----:B------:R-:W-:Y:S02]  /*e460*/  HADD2.F32 R43, -RZ, R43.H1_H1 ;  /* 0x3000002bff2b7230 */ /* 0x000fe40000004100 */
[----:B------:R-:W-:Y:S01]  /*e470*/  FFMA.FTZ R55, R24, R45, -R55 ;  /* 0x0000002d18377223 */ /* 0x000fe20000010837 */
[----:B------:R-:W-:-:S02]  /*e480*/  HADD2.F32 R49, -RZ, R49.H1_H1 ;  /* 0x30000031ff317230 */ /* 0x000fc40000004100 */
[----:B------:R-:W-:Y:S01]  /*e490*/  FFMA.FTZ R44, R24, R51, R26 ;  /* 0x00000033182c7223 */ /* 0x000fe2000001001a */
[----:B------:R-:W-:Y:S01]  /*e4a0*/  HADD2.F32 R35, -RZ, R35.H1_H1 ;  /* 0x30000023ff237230 */ /* 0x000fe20000004100 */
[----:B------:R-:W-:Y:S01]  /*e4b0*/  F2FP.F16.E4M3.UNPACK_B R53, R53 ;  /* 0x00000035ff35723e */ /* 0x000fe200020006ff */
[----:B------:R-:W-:Y:S01]  /*e4c0*/  HADD2.F32 R51, -RZ, R36.H0_H0 ;  /* 0x20000024ff337230 */ /* 0x000fe20000004100 */
[----:B------:R-:W-:Y:S01]  /*e4d0*/  F2FP.F16.E4M3.UNPACK_B R46, R46 ;  /* 0x0000002eff2e723e */ /* 0x000fe200020006ff */
[----:B------:R-:W-:Y:S02]  /*e4e0*/  HADD2.F32 R26, -RZ, R40.H0_H0 ;  /* 0x20000028ff1a7230 */ /* 0x000fe40000004100 */
[C---:B------:R-:W-:Y:S01]  /*e4f0*/  FMUL.FTZ R57, R35.reuse, R49 ;  /* 0x0000003123397220 */ /* 0x040fe20000410000 */
[----:B------:R-:W-:Y:S02]  /*e500*/  HADD2.F32 R28, -RZ, R28.H1_H1 ;  /* 0x3000001cff1c7230 */ /* 0x000fe40000004100 */
[----:B------:R-:W-:Y:S01]  /*e510*/  FMUL.FTZ R50, R35, R43 ;  /* 0x0000002b23327220 */ /* 0x000fe20000410000 */
[----:B------:R-:W-:-:S02]  /*e520*/  HADD2.F32 R45, -RZ, R29.H0_H0 ;  /* 0x2000001dff2d7230 */ /* 0x000fc40000004100 */
[----:B------:R-:W-:Y:S01]  /*e530*/  FMUL.FTZ R35, R26, R51 ;  /* 0x000000331a237220 */ /* 0x000fe20000410000 */
[----:B------:R-:W-:Y:S02]  /*e540*/  HADD2.F32 R24, -RZ, R33.H0_H0 ;  /* 0x20000021ff187230 */ /* 0x000fe40000004100 */
[C---:B------:R-:W-:Y:S01]  /*e550*/  FFMA.FTZ R48, R28.reuse, R43, -R57 ;  /* 0x0000002b1c307223 */ /* 0x040fe20000010839 */
[----:B------:R-:W-:Y:S01]  /*e560*/  FFMA.FTZ R49, R28, R49, R50 ;  /* 0x000000311c317223 */ /* 0x000fe20000010032 */
[-C--:B------:R-:W-:Y:S01]  /*e570*/  FMUL.FTZ R26, R26, R45.reuse ;  /* 0x0000002d1a1a7220 */ /* 0x080fe20000410000 */
[----:B------:R-:W-:Y:S02]  /*e580*/  HADD2.F32 R28, -RZ, R29.H1_H1 ;  /* 0x3000001dff1c7230 */ /* 0x000fe40000004100 */
[C---:B------:R-:W-:Y:S01]  /*e590*/  FFMA.FTZ R56, R24.reuse, R45, -R35 ;  /* 0x0000002d18387223 */ /* 0x040fe20000010823 */
[----:B------:R-:W-:Y:S02]  /*e5a0*/  HADD2.F32 R36, -RZ, R36.H1_H1 ;  /* 0x30000024ff247230 */ /* 0x000fe40000004100 */
[----:B------:R-:W-:Y:S01]  /*e5b0*/  FFMA.FTZ R57, R24, R51, R26 ;  /* 0x0000003318397223 */ /* 0x000fe2000001001a */
[----:B------:R-:W-:-:S02]  /*e5c0*/  HADD2.F32 R40, -RZ, R40.H1_H1 ;  /* 0x30000028ff287230 */ /* 0x000fc40000004100 */
[----:B------:R-:W-:Y:S02]  /*e5d0*/  HADD2.F32 R33, -RZ, R33.H1_H1 ;  /* 0x30000021ff217230 */ /* 0x000fe40000004100 */
[----:B------:R-:W-:Y:S02]  /*e5e0*/  HADD2.F32 R35, -RZ, R53.H0_H0 ;  /* 0x20000035ff237230 */ /* 0x000fe40000004100 */
[C---:B------:R-:W-:Y:S01]  /*e5f0*/  FMUL.FTZ R50, R40.reuse, R36 ;  /* 0x0000002428327220 */ /* 0x040fe20000410000 */
[----:B------:R-:W-:Y:S02]  /*e600*/  HADD2.F32 R26, -RZ, R39.H0_H0 ;  /* 0x20000027ff1a7230 */ /* 0x000fe40000004100 */
[-C--:B------:R-:W-:Y:S01]  /*e610*/  FMUL.FTZ R45, R40, R28.reuse ;  /* 0x0000001c282d7220 */ /* 0x080fe20000410000 */
[----:B------:R-:W-:Y:S02]  /*e620*/  HADD2.F32 R29, -RZ, R46.H0_H0 ;  /* 0x2000002eff1d7230 */ /* 0x000fe40000004100 */
[----:B------:R-:W-:Y:S01]  /*e630*/  FFMA.FTZ R63, R33, R28, -R50 ;  /* 0x0000001c213f7223 */ /* 0x000fe20000010832 */
[----:B------:R-:W-:-:S02]  /*e640*/  HADD2.F32 R24, -RZ, R32.H0_H0 ;  /* 0x20000020ff187230 */ /* 0x000fc40000004100 */
[C---:B------:R-:W-:Y:S01]  /*e650*/  FMUL.FTZ R43, R26.reuse, R35 ;  /* 0x000000231a2b7220 */ /* 0x040fe20000410000 */
[----:B------:R-:W-:Y:S01]  /*e660*/  FFMA.FTZ R58, R33, R36, R45 ;  /* 0x00000024213a7223 */ /* 0x000fe2000001002d */
[----:B------:R-:W-:Y:S01]  /*e670*/  FMUL.FTZ R26, R26, R29 ;  /* 0x0000001d1a1a7220 */ /* 0x000fe20000410000 */
[----:B------:R-:W-:Y:S01]  /*e680*/  F2FP.F16.E4M3.UNPACK_B R33, R47.H1 ;  /* 0x0000002fff21723e */ /* 0x000fe200030006ff */
[----:B------:R-:W-:Y:S01]  /*e690*/  HADD2.F32 R46, -RZ, R46.H1_H1 ;  /* 0x3000002eff2e7230 */ /* 0x000fe20000004100 */
[-C--:B------:R-:W-:Y:S01]  /*e6a0*/  F2FP.F16.E4M3.UNPACK_B R28, R42.reuse.H1 ;  /* 0x0000002aff1c723e */ /* 0x080fe200030006ff */
[C---:B------:R-:W-:Y:S01]  /*e6b0*/  FFMA.FTZ R51, R24.reuse, R35, R26 ;  /* 0x0000002318337223 */ /* 0x040fe2000001001a */
[----:B------:R-:W-:Y:S02]  /*e6c0*/  HADD2.F32 R53, -RZ, R53.H1_H1 ;  /* 0x30000035ff357230 */ /* 0x000fe40000004100 */
[----:B------:R-:W-:Y:S01]  /*e6d0*/  FFMA.FTZ R45, R24, R29, -R43 ;  /* 0x0000001d182d7223 */ /* 0x000fe2000001082b */
[----:B------:R-:W-:Y:S01]  /*e6e0*/  HADD2.F32 R39, -RZ, R39.H1_H1 ;  /* 0x30000027ff277230 */ /* 0x000fe20000004100 */
[----:B------:R-:W-:Y:S01]  /*e6f0*/  F2FP.F16.E4M3.UNPACK_B R47, R47 ;  /* 0x0000002fff2f723e */ /* 0x000fe200020006ff */
[----:B------:R-:W-:Y:S01]  /*e700*/  HADD2.F32 R35, -RZ, R33.H0_H0 ;  /* 0x20000021ff237230 */ /* 0x000fe20000004100 */
[----:B------:R-:W-:Y:S01]  /*e710*/  F2FP.F16.E4M3.UNPACK_B R42, R42 ;  /* 0x0000002aff2a723e */ /* 0x000fe200020006ff */
        /* <DEDUP_REMOVED lines=9> */
[----:B------:R-:W-:Y:S01]  /*e7b0*/  FFMA.FTZ R54, R32, R53, R36 ;  /* 0x0000003520367223 */ /* 0x000fe20000010024 */
[----:B------:R-:W-:Y:S02]  /*e7c0*/  HADD2.F32 R28, -RZ, R28.H1_H1 ;  /* 0x3000001cff1c7230 */ /* 0x000fe40000004100 */
[C---:B------:R-:W-:Y:S01]  /*e7d0*/  FFMA.FTZ R36, R24.reuse, R35, R26 ;  /* 0x0000002318247223 */ /* 0x040fe2000001001a */
[----:B------:R-:W-:Y:S02]  /*e7e0*/  HADD2.F32 R26, -RZ, R33.H1_H1 ;  /* 0x30000021ff1a7230 */ /* 0x000fe40000004100 */
[----:B------:R-:W-:Y:S01]  /*e7f0*/  FFMA.FTZ R39, R24, R29, -R39 ;  /* 0x0000001d18277223 */ /* 0x000fe20000010827 */
[----:B------:R-:W-:Y:S02]  /*e800*/  HADD2.F32 R21, -RZ, R21.H1_H1 ;  /* 0x30000015ff157230 */ /* 0x000fe40000004100 */
[C---:B------:R-:W-:Y:S01]  /*e810*/  FMUL.FTZ R29, R27.reuse, R28 ;  /* 0x0000001c1b1d7220 */ /* 0x040fe20000410000 */
[----:B------:R-:W-:Y:S01]  /*e820*/  FFMA.FTZ R52, R32, R46, -R43 ;  /* 0x0000002e20347223 */ /* 0x000fe2000001082b */
[----:B------:R-:W-:Y:S01]  /*e830*/  FMUL.FTZ R32, R27, R26 ;  /* 0x0000001a1b207220 */ /* 0x000fe20000410000 */
[----:B------:R-:W-:-:S02]  /*e840*/  HADD2.F32 R27, -RZ, R47.H0_H0 ;  /* 0x2000002fff1b7230 */ /* 0x000fc40000004100 */
[C---:B------:R-:W-:Y:S01]  /*e850*/  FFMA.FTZ R43, R21.reuse, R26, R29 ;  /* 0x0000001a152b7223 */ /* 0x040fe2000001001d */
[----:B------:R-:W-:Y:S02]  /*e860*/  HADD2.F32 R24, -RZ, R25.H0_H0 ;  /* 0x20000019ff187230 */ /* 0x000fe40000004100 */
[----:B------:R-:W-:Y:S01]  /*e870*/  FFMA.FTZ R40, R21, R28, -R32 ;  /* 0x0000001c15287223 */ /* 0x000fe20000010820 */
        /* <DEDUP_REMOVED lines=29> */
[CC--:B------:R-:W-:Y:S01]  /*ea50*/  FMUL.FTZ R26, R38.reuse, R29.reuse ;  /* 0x0000001d261a7220 */ /* 0x0c0fe20000410000 */
[----:B------:R-:W-:Y:S01]  /*ea60*/  F2FP.F16.E4M3.UNPACK_B R15, R20 ;  /* 0x00000014ff0f723e */ /* 0x000fe200020006ff */
[-C--:B------:R-:W-:Y:S01]  /*ea70*/  FMUL.FTZ R38, R38, R24.reuse ;  /* 0x0000001826267220 */ /* 0x080fe20000410000 */
[----:B------:R-:W-:Y:S02]  /*ea80*/  HADD2.F32 R20, -RZ, R37.H0_H0 ;  /* 0x20000025ff147230 */ /* 0x000fe40000004100 */
[C---:B------:R-:W-:Y:S01]  /*ea90*/  FFMA.FTZ R27, R31.reuse, R24, -R26 ;  /* 0x000000181f1b7223 */ /* 0x040fe2000001081a */
[----:B------:R-:W-:Y:S02]  /*eaa0*/  HADD2.F32 R21, -RZ, R30.H0_H0 ;  /* 0x2000001eff157230 */ /* 0x000fe40000004100 */
[----:B------:R-:W-:Y:S01]  /*eab0*/  FFMA.FTZ R29, R31, R29, R38 ;  /* 0x0000001d1f1d7223 */ /* 0x000fe20000010026 */
[--C-:B------:R-:W-:Y:S01]  /*eac0*/  HADD2.F32 R24, -RZ, R15.reuse.H0_H0 ;  /* 0x2000000fff187230 */ /* 0x100fe20000004100 */
[----:B------:R-:W-:Y:S01]  /*ead0*/  F2FP.SATFINITE.E4M3.F32.PACK_AB_MERGE_C R57, R58, R57, RZ ;  /* 0x000000393a39723e */ /* 0x000fe200048070ff */
[----:B------:R-:W-:-:S02]  /*eae0*/  HADD2.F32 R26, -RZ, R15.H1_H1 ;  /* 0x3000000fff1a7230 */ /* 0x000fc40000004100 */
[CC--:B------:R-:W-:Y:S01]  /*eaf0*/  FMUL.FTZ R25, R20.reuse, R21.reuse ;  /* 0x0000001514197220 */ /* 0x0c0fe20000410000 */
[----:B------:R-:W-:Y:S02]  /*eb00*/  HADD2.F32 R37, -RZ, R37.H1_H1 ;  /* 0x30000025ff257230 */ /* 0x000fe40000004100 */
[----:B------:R-:W-:Y:S01]  /*eb10*/  FMUL.FTZ R32, R20, R24 ;  /* 0x0000001814207220 */ /* 0x000fe20000410000 */
[----:B------:R-:W-:Y:S02]  /*eb20*/  HADD2.F32 R30, -RZ, R30.H1_H1 ;  /* 0x3000001eff1e7230 */ /* 0x000fe40000004100 */
[--C-:B------:R-:W-:Y:S02]  /*eb30*/  HADD2.F32 R15, -RZ, R13.reuse.H0_H0 ;  /* 0x2000000dff0f7230 */ /* 0x100fe40000004100 */
[C---:B------:R-:W-:Y:S01]  /*eb40*/  FMUL.FTZ R38, R37.reuse, R26 ;  /* 0x0000001a25267220 */ /* 0x040fe20000410000 */
[----:B------:R-:W-:Y:S02]  /*eb50*/  HADD2.F32 R13, -RZ, R13.H1_H1 ;  /* 0x3000000dff0d7230 */ /* 0x000fe40000004100 */
        /* <DEDUP_REMOVED lines=22> */
.L_x_9203:
[----:B------:R-:W-:Y:S05]  /*ecc0*/  BSYNC B1 ;  /* 0x0000000000017941 */ /* 0x000fea0003800000 */
.L_x_9202:
[----:B------:R-:W-:Y:S05]  /*ecd0*/  @P0 BRA `(.L_x_9194) ;  /* 0x0000000c00c80947 */ /* 0x000fea0003800000 */
[----:B------:R-:W2:Y:S01]  /*ece0*/  LDL R49, [R1+0x20] ;  /* 0x0000200001317983 */ /* 0x000ea20000100800 */
[----:B-1---5:R-:W-:Y:S01]  /*ecf0*/  SHF.R.U32.HI R13, RZ, 0x8, R9 ;  /* 0x00000008ff0d7819 */ /* 0x022fe20000011609 */
[----:B------:R-:W-:Y:S01]  /*ed00*/  IMAD.IADD R24, R18, 0x1, R41 ;  /* 0x0000000112187824 */ /* 0x000fe200078e0229 */
[----:B------:R-:W-:Y:S02]  /*ed10*/  SHF.R.U32.HI R3, RZ, 0x8, R8 ;  /* 0x00000008ff037819 */ /* 0x000fe40000011608 */
[----:B------:R-:W-:Y:S02]  /*ed20*/  LOP3.LUT R12, R9, 0xff, RZ, 0xc0, !PT ;  /* 0x000000ff090c7812 */ /* 0x000fe400078ec0ff */
[----:B------:R-:W-:Y:S02]  /*ed30*/  LOP3.LUT R13, R13, 0xff, RZ, 0xc0, !PT ;  /* 0x000000ff0d0d7812 */ /* 0x000fe400078ec0ff */
[----:B0-----:R-:W-:Y:S02]  /*ed40*/  LOP3.LUT R0, R8, 0xff, RZ, 0xc0, !PT ;  /* 0x000000ff08007812 */ /* 0x001fe400078ec0ff */
[----:B------:R-:W-:-:S02]  /*ed50*/  LOP3.LUT R3, R3, 0xff, RZ, 0xc0, !PT ;  /* 0x000000ff03037812 */ /* 0x000fc400078ec0ff */
[----:B------:R-:W-:Y:S02]  /*ed60*/  PRMT R20, R13, 0x7604, R12 ;  /* 0x000076040d147816 */ /* 0x000fe4000000000c */
[----:B------:R-:W-:Y:S02]  /*ed70*/  SHF.R.U32.HI R12, RZ, 0x8, R10 ;  /* 0x00000008ff0c7819 */ /* 0x000fe4000001160a */
[----:B------:R-:W-:Y:S02]  /*ed80*/  PRMT R3, R3, 0x7604, R0 ;  /* 0x0000760403037816 */ /* 0x000fe40000000000 */
[----:B------:R-:W-:Y:S02]  /*ed90*/  LOP3.LUT R0, R10, 0xff, RZ, 0xc0, !PT ;  /* 0x000000ff0a007812 */ /* 0x000fe400078ec0ff */
[----:B------:R-:W-:Y:S02]  /*eda0*/  LOP3.LUT R13, R12, 0xff, RZ, 0xc0, !PT ;  /* 0x000000ff0c0d7812 */ /* 0x000fe400078ec0ff */
[----:B------:R-:W-:-:S02]  /*edb0*/  SHF.R.U32.HI R25, RZ, 0x3, R209 ;  /* 0x00000003ff197819 */ /* 0x000fc400000116d1 */
[----:B------:R-:W-:Y:S02]  /*edc0*/  PRMT R29, R13, 0x7604, R0 ;  /* 0x000076040d1d7816 */ /* 0x000fe40000000000 */
[----:B------:R-:W-:Y:S02]  /*edd0*/  LOP3.LUT R0, R209, 0x70, R24, 0xf8, !PT ;  /* 0x00000070d1007812 */ /* 0x000fe400078ef818 */
[----:B------:R-:W-:Y:S02]  /*ede0*/  SHF.R.U32.HI R15, RZ, 0x8, R11 ;  /* 0x00000008ff0f7819 */ /* 0x000fe4000001160b */
[----:B------:R-:W-:Y:S02]  /*edf0*/  LOP3.LUT R0, R0, R25, RZ, 0x3c, !PT ;  /* 0x0000001900007212 */ /* 0x000fe400078e3cff */
[----:B------:R-:W-:Y:S02]  /*ee00*/  SHF.R.U32.HI R21, RZ, 0x8, R4 ;  /* 0x00000008ff157819 */ /* 0x000fe40000011604 */
[----:B------:R-:W-:-:S02]  /*ee10*/  IADD3 R0, R17, R0, R214 ;  /* 0x0000000011007210 */ /* 0x000fc40007ffe0d6 */
[----:B------:R-:W-:Y:S02]  /*ee20*/  LOP3.LUT R14, R11, 0xff, RZ, 0xc0, !PT ;  /* 0x000000ff0b0e7812 */ /* 0x000fe400078ec0ff */
[----:B------:R-:W-:Y:S01]  /*ee30*/  LOP3.LUT R12, R4, 0xff, RZ, 0xc0, !PT ;  /* 0x000000ff040c7812 */ /* 0x000fe200078ec0ff */
[----:B------:R-:W0:Y:S01]  /*ee40*/  LDS.128 R24, [R0+0x14400] ;  /* 0x0144000000187984 */ /* 0x000e220000000c00 */
[----:B------:R-:W-:Y:S02]  /*ee50*/  LOP3.LUT R15, R15, 0xff, RZ, 0xc0, !PT ;  /* 0x000000ff0f0f7812 */ /* 0x000fe400078ec0ff */
[----:B------:R-:W-:Y:S02]  /*ee60*/  LOP3.LUT R21, R21, 0xff, RZ, 0xc0, !PT ;  /* 0x000000ff15157812 */ /* 0x000fe400078ec0ff */
[----:B------:R-:W-:Y:S02]  /*ee70*/  PRMT R28, R15, 0x7604, R14 ;  /* 0x000076040f1c7816 */ /* 0x000fe4000000000e */
        /* <DEDUP_REMOVED lines=8> */
[----:B------:R-:W-:Y:S02]  /*ef00*/  SHF.R.U32.HI R37, RZ, 0x10, R5 ;  /* 0x00000010ff257819 */ /* 0x000fe40000011605 */
[----:B------:R-:W-:Y:S02]  /*ef10*/  SHF.R.U32.HI R21, RZ, 0x10, R9 ;  /* 0x00000010ff157819 */ /* 0x000fe40000011609 */
[----:B------:R-:W-:Y:S01]  /*ef20*/  PRMT R39, R32, 0x7604, R31 ;  /* 0x0000760420277816 */ /* 0x000fe2000000001f */
[----:B------:R-:W-:Y:S01]  /*ef30*/  IMAD.U32 R37, R37, 0x10000, RZ ;  /* 0x0001000025257824 */ /* 0x000fe200078e00ff */
[----:B------:R-:W-:Y:S01]  /*ef40*/  SHF.R.U32.HI R31, RZ, 0x10, R11 ;  /* 0x00000010ff1f7819 */ /* 0x000fe2000001160b */
[----:B------:R-:W-:Y:S01]  /*ef50*/  IMAD.U32 R21, R21, 0x10000, RZ ;  /* 0x0001000015157824 */ /* 0x000fe200078e00ff */
[----:B------:R-:W-:-:S02]  /*ef60*/  SHF.R.U32.HI R36, RZ, 0x8, R7 ;  /* 0x00000008ff247819 */ /* 0x000fc40000011607 */
[----:B------:R-:W-:Y:S01]  /*ef70*/  LOP3.LUT R33, R7, 0xff, RZ, 0xc0, !PT ;  /* 0x000000ff07217812 */ /* 0x000fe200078ec0ff */
[----:B------:R-:W-:Y:S01]  /*ef80*/  IMAD.U32 R31, R31, 0x10000, RZ ;  /* 0x000100001f1f7824 */ /* 0x000fe200078e00ff */
[----:B------:R-:W-:Y:S02]  /*ef90*/  LOP3.LUT R36, R36, 0xff, RZ, 0xc0, !PT ;  /* 0x000000ff24247812 */ /* 0x000fe400078ec0ff */
[----:B------:R-:W-:Y:S02]  /*efa0*/  SHF.R.U32.HI R41, RZ, 0x10, R7 ;  /* 0x00000010ff297819 */ /* 0x000fe40000011607 */
[----:B------:R-:W-:Y:S02]  /*efb0*/  LOP3.LUT R37, R30, 0xff0000, R37, 0xf8, !PT ;  /* 0x00ff00001e257812 */ /* 0x000fe400078ef825 */
[----:B------:R-:W-:Y:S01]  /*efc0*/  LOP3.LUT R21, R20, 0xff0000, R21, 0xf8, !PT ;  /* 0x00ff000014157812 */ /* 0x000fe200078ef815 */
[----:B------:R-:W-:Y:S01]  /*efd0*/  IMAD.U32 R41, R41, 0x10000, RZ ;  /* 0x0001000029297824 */ /* 0x000fe200078e00ff */
[----:B------:R-:W-:-:S02]  /*efe0*/  LOP3.LUT R3, R3, 0xff0000, R8, 0xf8, !PT ;  /* 0x00ff000003037812 */ /* 0x000fc400078ef808 */
[----:B------:R-:W-:Y:S02]  /*eff0*/  PRMT R36, R36, 0x7604, R33 ;  /* 0x0000760424247816 */ /* 0x000fe40000000021 */
[----:B------:R-:W-:Y:S02]  /*f000*/  LOP3.LUT R33, R28, 0xff0000, R31, 0xf8, !PT ;  /* 0x00ff00001c217812 */ /* 0x000fe400078ef81f */
        /* <DEDUP_REMOVED lines=11> */
[----:B------:R-:W-:Y:S01]  /*f0c0*/  HADD2.F32 R38, -RZ, R33.H0_H0 ;  /* 0x20000021ff267230 */ /* 0x000fe20000004100 */
[----:B------:R-:W-:Y:S01]  /*f0d0*/  LOP3.LUT R41, R36, 0xff0000, R41, 0xf8, !PT ;  /* 0x00ff000024297812 */ /* 0x000fe200078ef829 */
[----:B------:R-:W-:Y:S01]  /*f0e0*/  HADD2.F32 R5, -RZ, R6.H0_H0 ;  /* 0x20000006ff057230 */ /* 0x000fe20000004100 */
[----:B------:R-:W-:Y:S01]  /*f0f0*/  LOP3.LUT R36, R3, 0xff000000, R4, 0xf8, !PT ;  /* 0xff00000003247812 */ /* 0x000fe200078ef804 */
[----:B------:R-:W-:Y:S01]  /*f100*/  HADD2.F32 R30, -RZ, R11.H0_H0 ;  /* 0x2000000bff1e7230 */ /* 0x000fe20000004100 */
[----:B------:R-:W-:Y:S02]  /*f110*/  LOP3.LUT R32, R31, 0xff000000, R10, 0xf8, !PT ;  /* 0xff0000001f207812 */ /* 0x000fe400078ef80a */
[C---:B------:R-:W-:Y:S01]  /*f120*/  FMUL.FTZ R42, R5.reuse, R38 ;  /* 0x00000026052a7220 */ /* 0x040fe20000410000 */
[----:B------:R-:W-:Y:S01]  /*f130*/  F2FP.F16.E4M3.UNPACK_B R25, R25.H1 ;  /* 0x00000019ff19723e */ /* 0x000fe200030006ff */
[----:B------:R-:W-:Y:S01]  /*f140*/  FMUL.FTZ R31, R5, R30 ;  /* 0x0000001e051f7220 */ /* 0x000fe20000410000 */
[----:B------:R-:W-:-:S02]  /*f150*/  F2FP.F16.E4M3.UNPACK_B R37, R37.H1 ;  /* 0x00000025ff25723e */ /* 0x000fc400030006ff */
[----:B------:R-:W-:Y:S02]  /*f160*/  LOP3.LUT R41, R41, 0xff000000, R7, 0xf8, !PT ;  /* 0xff00000029297812 */ /* 0x000fe400078ef807 */
[-C--:B------:R-:W-:Y:S01]  /*f170*/  F2FP.F16.E4M3.UNPACK_B R28, R27.reuse ;  /* 0x0000001bff1c723e */ /* 0x080fe200020006ff */
[----:B------:R-:W-:Y:S01]  /*f180*/  HADD2.F32 R39, -RZ, R37.H0_H0 ;  /* 0x20000025ff277230 */ /* 0x000fe20000004100 */
[----:B------:R-:W-:Y:S02]  /*f190*/  F2FP.F16.E4M3.UNPACK_B R27, R27.H1 ;  /* 0x0000001bff1b723e */ /* 0x000fe400030006ff */
[-C--:B------:R-:W-:Y:S02]  /*f1a0*/  F2FP.F16.E4M3.UNPACK_B R10, R24.reuse ;  /* 0x00000018ff0a723e */ /* 0x080fe400020006ff */
[----:B------:R-:W-:Y:S02]  /*f1b0*/  F2FP.F16.E4M3.UNPACK_B R24, R24.H1 ;  /* 0x00000018ff18723e */ /* 0x000fe400030006ff */
[----:B------:R-:W-:-:S02]  /*f1c0*/  F2FP.F16.E4M3.UNPACK_B R21, R26 ;  /* 0x0000001aff15723e */ /* 0x000fc400020006ff */
[----:B------:R-:W-:Y:S01]  /*f1d0*/  F2FP.F16.E4M3.UNPACK_B R26, R26.H1 ;  /* 0x0000001aff1a723e */ /* 0x000fe200030006ff */
[----:B--2---:R-:W0:Y:S02]  /*f1e0*/  LDS.128 R12, [R49+0x14400] ;  /* 0x01440000310c7984 */ /* 0x004e240000000c00 */
[-C--:B0-----:R-:W-:Y:S02]  /*f1f0*/  F2FP.F16.E4M3.UNPACK_B R4, R13.reuse ;  /* 0x0000000dff04723e */ /* 0x081fe400020006ff */
[----:B------:R-:W-:Y:S02]  /*f200*/  F2FP.F16.E4M3.UNPACK_B R13, R13.H1 ;  /* 0x0000000dff0d723e */ /* 0x000fe400030006ff */
[-C--:B------:R-:W-:Y:S01]  /*f210*/  F2FP.F16.E4M3.UNPACK_B R8, R15.reuse ;  /* 0x0000000fff08723e */ /* 0x080fe200020006ff */
[--C-:B------:R-:W-:Y:S01]  /*f220*/  HADD2.F32 R9, -RZ, R4.reuse.H0_H0 ;  /* 0x20000004ff097230 */ /* 0x100fe20000004100 */
[----:B------:R-:W-:Y:S01]  /*f230*/  F2FP.F16.E4M3.UNPACK_B R15, R15.H1 ;  /* 0x0000000fff0f723e */ /* 0x000fe200030006ff */
[----:B------:R-:W-:Y:S01]  /*f240*/  HADD2.F32 R4, -RZ, R4.H1_H1 ;  /* 0x30000004ff047230 */ /* 0x000fe20000004100 */
[----:B------:R-:W-:-:S02]  /*f250*/  F2FP.F16.E4M3.UNPACK_B R3, R12 ;  /* 0x0000000cff03723e */ /* 0x000fc400020006ff */
[C---:B------:R-:W-:Y:S01]  /*f260*/  FFMA.FTZ R5, R9.reuse, R30, -R42 ;  /* 0x0000001e09057223 */ /* 0x040fe2000001082a */
[----:B------:R-:W-:Y:S01]  /*f270*/  FFMA.FTZ R9, R9, R38, R31 ;  /* 0x0000002609097223 */ /* 0x000fe2000001001f */
[----:B------:R-:W-:Y:S01]  /*f280*/  HADD2.F32 R31, -RZ, R11.H1_H1 ;  /* 0x3000000bff1f7230 */ /* 0x000fe20000004100 */
[----:B------:R-:W-:Y:S01]  /*f290*/  F2FP.F16.E4M3.UNPACK_B R30, R20.H1 ;  /* 0x00000014ff1e723e */ /* 0x000fe200030006ff */
[----:B------:R-:W-:Y:S01]  /*f2a0*/  HADD2.F32 R38, -RZ, R33.H1_H1 ;  /* 0x30000021ff267230 */ /* 0x000fe20000004100 */
[----:B------:R-:W-:Y:S01]  /*f2b0*/  F2FP.F16.E4M3.UNPACK_B R12, R12.H1 ;  /* 0x0000000cff0c723e */ /* 0x000fe200030006ff */
[----:B------:R-:W-:Y:S01]  /*f2c0*/  HADD2.F32 R11, -RZ, R6.H1_H1 ;  /* 0x30000006ff0b7230 */ /* 0x000fe20000004100 */
[-C--:B------:R-:W-:Y:S01]  /*f2d0*/  F2FP.F16.E4M3.UNPACK_B R7, R14.reuse ;  /* 0x0000000eff07723e */ /* 0x080fe200020006ff */
[----:B------:R-:W-:Y:S01]  /*f2e0*/  HADD2.F32 R20, -RZ, R25.H0_H0 ;  /* 0x20000019ff147230 */ /* 0x000fe20000004100 */
[----:B------:R-:W-:Y:S01]  /*f2f0*/  F2FP.F16.E4M3.UNPACK_B R14, R14.H1 ;  /* 0x0000000eff0e723e */ /* 0x000fe200030006ff */
[----:B------:R-:W-:-:S02]  /*f300*/  HADD2.F32 R33, -RZ, R30.H0_H0 ;  /* 0x2000001eff217230 */ /* 0x000fc40000004100 */
[CC--:B------:R-:W-:Y:S01]  /*f310*/  FMUL.FTZ R43, R11.reuse, R38.reuse ;  /* 0x000000260b2b7220 */ /* 0x0c0fe20000410000 */
[----:B------:R-:W-:Y:S02]  /*f320*/  HADD2.F32 R6, -RZ, R13.H0_H0 ;  /* 0x2000000dff067230 */ /* 0x000fe40000004100 */
[C---:B------:R-:W-:Y:S01]  /*f330*/  FMUL.FTZ R45, R20.reuse, R39 ;  /* 0x00000027142d7220 */ /* 0x040fe20000410000 */
[----:B------:R-:W-:Y:S01]  /*f340*/  FMUL.FTZ R11, R11, R31 ;  /* 0x0000001f0b0b7220 */ /* 0x000fe20000410000 */
[----:B------:R-:W-:Y:S01]  /*f350*/  FMUL.FTZ R20, R20, R33 ;  /* 0x0000002114147220 */ /* 0x000fe20000410000 */
[----:B------:R-:W-:Y:S01]  /*f360*/  FFMA.FTZ R42, R4, R31, -R43 ;  /* 0x0000001f042a7223 */ /* 0x000fe2000001082b */
[----:B------:R-:W-:Y:S01]  /*f370*/  FFMA.FTZ R45, R6, R33, -R45 ;  /* 0x00000021062d7223 */ /* 0x000fe2000001082d */
[----:B------:R-:W-:Y:S01]  /*f380*/  FFMA.FTZ R38, R4, R38, R11 ;  /* 0x0000002604267223 */ /* 0x000fe2000001000b */
[----:B------:R-:W-:Y:S01]  /*f390*/  F2FP.F16.E4M3.UNPACK_B R33, R41 ;  /* 0x00000029ff21723e */ /* 0x000fe200020006ff */
[----:B------:R-:W-:Y:S01]  /*f3a0*/  FFMA.FTZ R39, R6, R39, R20 ;  /* 0x0000002706277223 */ /* 0x000fe20000010014 */
[----:B------:R-:W-:Y:S01]  /*f3b0*/  F2FP.F16.E4M3.UNPACK_B R11, R35 ;  /* 0x00000023ff0b723e */ /* 0x000fe200020006ff */
[----:B------:R-:W-:Y:S01]  /*f3c0*/  HADD2.F32 R20, -RZ, R37.H1_H1 ;  /* 0x30000025ff147230 */ /* 0x000fe20000004100 */
[----:B------:R-:W-:Y:S01]  /*f3d0*/  F2FP.F16.E4M3.UNPACK_B R41, R41.H1 ;  /* 0x00000029ff29723e */ /* 0x000fe200030006ff */
[----:B------:R-:W-:Y:S01]  /*f3e0*/  HADD2.F32 R25, -RZ, R25.H1_H1 ;  /* 0x30000019ff197230 */ /* 0x000fe20000004100 */
[----:B------:R-:W-:Y:S01]  /*f3f0*/  F2FP.F16.E4M3.UNPACK_B R35, R35.H1 ;  /* 0x00000023ff23723e */ /* 0x000fe200030006ff */
[----:B------:R-:W-:-:S02]  /*f400*/  HADD2.F32 R37, -RZ, R33.H0_H0 ;  /* 0x20000021ff257230 */ /* 0x000fc40000004100 */
[----:B------:R-:W-:Y:S02]  /*f410*/  HADD2.F32 R6, -RZ, R28.H0_H0 ;  /* 0x2000001cff067230 */ /* 0x000fe40000004100 */
[C---:B------:R-:W-:Y:S01]  /*f420*/  FMUL.FTZ R44, R25.reuse, R20 ;  /* 0x00000014192c7220 */ /* 0x040fe20000410000 */
        /* <DEDUP_REMOVED lines=11> */
[----:B------:R-:W-:Y:S02]  /*f4e0*/  HADD2.F32 R25, -RZ, R41.H0_H0 ;  /* 0x20000029ff197230 */ /* 0x000fe40000004100 */
[----:B------:R-:W-:Y:S01]  /*f4f0*/  FFMA.FTZ R43, R4, R31, -R43 ;  /* 0x0000001f042b7223 */ /* 0x000fe2000001082b */
[----:B------:R-:W-:Y:S01]  /*f500*/  HADD2.F32 R6, -RZ, R27.H0_H0 ;  /* 0x2000001bff067230 */ /* 0x000fe20000004100 */
[----:B------:R-:W-:Y:S01]  /*f510*/  F2FP.SATFINITE.E4M3.F32.PACK_AB_MERGE_C R44, R44, R45, RZ ;  /* 0x0000002d2c2c723e */ /* 0x000fe200048070ff */
[----:B------:R-:W-:Y:S01]  /*f520*/  HADD2.F32 R28, -RZ, R28.H1_H1 ;  /* 0x3000001cff1c7230 */ /* 0x000fe20000004100 */
[----:B------:R-:W-:Y:S01]  /*f530*/  F2FP.SATFINITE.E4M3.F32.PACK_AB_MERGE_C R30, R30, R39, RZ ;  /* 0x000000271e1e723e */ /* 0x000fe200048070ff */
[----:B------:R-:W-:-:S02]  /*f540*/  HADD2.F32 R11, -RZ, R11.H1_H1 ;  /* 0x3000000bff0b7230 */ /* 0x000fc40000004100 */
[----:B------:R-:W-:Y:S01]  /*f550*/  FMUL.FTZ R47, R6, R25 ;  /* 0x00000019062f7220 */ /* 0x000fe20000410000 */
[----:B------:R-:W-:Y:S02]  /*f560*/  HADD2.F32 R13, -RZ, R35.H0_H0 ;  /* 0x20000023ff0d7230 */ /* 0x000fe40000004100 */
[C---:B------:R-:W-:Y:S01]  /*f570*/  FMUL.FTZ R31, R28.reuse, R33 ;  /* 0x000000211c1f7220 */ /* 0x040fe20000410000 */
[----:B------:R-:W-:Y:S02]  /*f580*/  HADD2.F32 R4, -RZ, R15.H0_H0 ;  /* 0x2000000fff047230 */ /* 0x000fe40000004100 */
[----:B------:R-:W-:Y:S01]  /*f590*/  FMUL.FTZ R28, R28, R11 ;  /* 0x0000000b1c1c7220 */ /* 0x000fe20000410000 */
[----:B------:R-:W-:Y:S02]  /*f5a0*/  HADD2.F32 R8, -RZ, R8.H1_H1 ;  /* 0x30000008ff087230 */ /* 0x000fe40000004100 */
[----:B------:R-:W-:Y:S01]  /*f5b0*/  FMUL.FTZ R6, R6, R13 ;  /* 0x0000000d06067220 */ /* 0x000fe20000410000 */
[----:B------:R-:W-:-:S02]  /*f5c0*/  HADD2.F32 R20, -RZ, R35.H1_H1 ;  /* 0x30000023ff147230 */ /* 0x000fc40000004100 */
[----:B------:R-:W-:Y:S01]  /*f5d0*/  FFMA.FTZ R47, R4, R13, -R47 ;  /* 0x0000000d042f7223 */ /* 0x000fe2000001082f */
[-C--:B------:R-:W-:Y:S01]  /*f5e0*/  F2FP.F16.E4M3.UNPACK_B R13, R36.reuse.H1 ;  /* 0x00000024ff0d723e */ /* 0x080fe200030006ff */
[C---:B------:R-:W-:Y:S01]  /*f5f0*/  FFMA.FTZ R46, R8.reuse, R11, -R31 ;  /* 0x0000000b082e7223 */ /* 0x040fe2000001081f */
[----:B------:R-:W-:Y:S01]  /*f600*/  FFMA.FTZ R48, R8, R33, R28 ;  /* 0x0000002108307223 */ /* 0x000fe2000001001c */
[----:B------:R-:W-:Y:S01]  /*f610*/  HADD2.F32 R28, -RZ, R41.H1_H1 ;  /* 0x30000029ff1c7230 */ /* 0x000fe20000004100 */
[----:B------:R-:W-:Y:S01]  /*f620*/  F2FP.F16.E4M3.UNPACK_B R8, R29.H1 ;  /* 0x0000001dff08723e */ /* 0x000fe200030006ff */
[----:B------:R-:W-:Y:S02]  /*f630*/  HADD2.F32 R27, -RZ, R27.H1_H1 ;  /* 0x3000001bff1b7230 */ /* 0x000fe40000004100 */
[----:B------:R-:W-:Y:S01]  /*f640*/  FFMA.FTZ R33, R4, R25, R6 ;  /* 0x0000001904217223 */ /* 0x000fe20000010006 */
        /* <DEDUP_REMOVED lines=18> */
[----:B------:R-:W-:Y:S02]  /*f770*/  HADD2.F32 R12, -RZ, R12.H1_H1 ;  /* 0x3000000cff0c7230 */ /* 0x000fe40000004100 */
[C---:B------:R-:W-:Y:S01]  /*f780*/  FMUL.FTZ R25, R24.reuse, R15 ;  /* 0x0000000f18197220 */ /* 0x040fe20000410000 */
[----:B------:R-:W-:Y:S02]  /*f790*/  HADD2.F32 R13, -RZ, R36.H0_H0 ;  /* 0x20000024ff0d7230 */ /* 0x000fe40000004100 */
[----:B------:R-:W-:Y:S01]  /*f7a0*/  FMUL.FTZ R4, R24, R11 ;  /* 0x0000000b18047220 */ /* 0x000fe20000410000 */
        /* <DEDUP_REMOVED lines=8> */
[----:B------:R-:W-:Y:S01]  /*f830*/  HADD2.F32 R10, -RZ, R10.H1_H1 ;  /* 0x3000000aff0a7230 */ /* 0x000fe20000004100 */
[----:B------:R-:W-:Y:S01]  /*f840*/  F2FP.F16.E4M3.UNPACK_B R12, R40.H1 ;  /* 0x00000028ff0c723e */ /* 0x000fe200030006ff */
[----:B------:R-:W-:-:S02]  /*f850*/  HADD2.F32 R29, -RZ, R29.H1_H1 ;  /* 0x3000001dff1d7230 */ /* 0x000fc40000004100 */
[----:B------:R-:W-:Y:S01]  /*f860*/  FFMA.FTZ R15, R4, R11, -R15 ;  /* 0x0000000b040f7223 */ /* 0x000fe2000001080f */
[----:B------:R-:W-:Y:S02]  /*f870*/  HADD2.F32 R3, -RZ, R3.H1_H1 ;  /* 0x30000003ff037230 */ /* 0x000fe40000004100 */
[----:B------:R-:W-:Y:S01]  /*f880*/  FMUL.FTZ R8, R10, R36 ;  /* 0x000000240a087220 */ /* 0x000fe20000410000 */
[----:B------:R-:W-:Y:S01]  /*f890*/  FFMA.FTZ R25, R4, R13, R25 ;  /* 0x0000000d04197223 */ /* 0x000fe20000010019 */
        /* <DEDUP_REMOVED lines=17> */
[C---:B------:R-:W-:Y:S01]  /*f9b0*/  FMUL.FTZ R6, R26.reuse, R11 ;  /* 0x0000000b1a067220 */ /* 0x040fe20000410000 */
[----:B------:R-:W-:Y:S02]  /*f9c0*/  HADD2.F32 R8, -RZ, R40.H0_H0 ;  /* 0x20000028ff087230 */ /* 0x000fe40000004100 */
[-C--:B------:R-:W-:Y:S01]  /*f9d0*/  FMUL.FTZ R29, R26, R13.reuse ;  /* 0x0000000d1a1d7220 */ /* 0x080fe20000410000 */
[----:B------:R-:W-:Y:S01]  /*f9e0*/  FFMA.FTZ R26, R3, R10, R4 ;  /* 0x0000000a031a7223 */ /* 0x000fe20000010004 */
[C---:B------:R-:W-:Y:S01]  /*f9f0*/  FFMA.FTZ R13, R14.reuse, R13, R6 ;  /* 0x0000000d0e0d7223 */ /* 0x040fe20000010006 */
[----:B------:R-:W-:Y:S02]  /*fa00*/  HADD2.F32 R6, -RZ, R32.H0_H0 ;  /* 0x20000020ff067230 */ /* 0x000fe40000004100 */
[----:B------:R-:W-:Y:S01]  /*fa10*/  FFMA.FTZ R29, R14, R11, -R29 ;  /* 0x0000000b0e1d7223 */ /* 0x000fe2000001081d */
[--C-:B------:R-:W-:Y:S01]  /*fa20*/  HADD2.F32 R4, -RZ, R21.reuse.H0_H0 ;  /* 0x20000015ff047230 */ /* 0x100fe20000004100 */
[----:B------:R-:W-:Y:S01]  /*fa30*/  F2FP.SATFINITE.E4M3.F32.PACK_AB_MERGE_C R5, R42, R5, R44 ;  /* 0x000000052a05723e */ /* 0x000fe2000480702c */
[----:B------:R-:W-:Y:S01]  /*fa40*/  HADD2.F32 R40, -RZ, R40.H1_H1 ;  /* 0x30000028ff287230 */ /* 0x000fe20000004100 */
[----:B------:R-:W-:Y:S01]  /*fa50*/  F2FP.SATFINITE.E4M3.F32.PACK_AB_MERGE_C R13, R13, R26, RZ ;  /* 0x0000001a0d0d723e */ /* 0x000fe200048070ff */
[----:B------:R-:W-:-:S02]  /*fa60*/  HADD2.F32 R21, -RZ, R21.H1_H1 ;  /* 0x30000015ff157230 */ /* 0x000fc40000004100 */
[C---:B------:R-:W-:Y:S01]  /*fa70*/  FMUL.FTZ R10, R4.reuse, R8 ;  /* 0x00000008040a7220 */ /* 0x040fe20000410000 */
[----:B------:R-:W-:Y:S02]  /*fa80*/  HADD2.F32 R32, -RZ, R32.H1_H1 ;  /* 0x30000020ff207230 */ /* 0x000fe40000004100 */
[----:B------:R-:W-:Y:S01]  /*fa90*/  FMUL.FTZ R11, R4, R6 ;  /* 0x00000006040b7220 */ /* 0x000fe20000410000 */
[--C-:B------:R-:W-:Y:S02]  /*faa0*/  HADD2.F32 R3, -RZ, R7.reuse.H0_H0 ;  /* 0x20000007ff037230 */ /* 0x100fe40000004100 */
[C---:B------:R-:W-:Y:S01]  /*fab0*/  FMUL.FTZ R4, R21.reuse, R40 ;  /* 0x0000002815047220 */ /* 0x040fe20000410000 */
[----:B------:R-:W-:Y:S02]  /*fac0*/  HADD2.F32 R7, -RZ, R7.H1_H1 ;  /* 0x30000007ff077230 */ /* 0x000fe40000004100 */
[----:B------:R-:W-:Y:S01]  /*fad0*/  FMUL.FTZ R21, R21, R32 ;  /* 0x0000002015157220 */ /* 0x000fe20000410000 */
[----:B------:R-:W-:Y:S01]  /*fae0*/  F2FP.SATFINITE.E4M3.F32.PACK_AB_MERGE_C R12, R29, R12, RZ ;  /* 0x0000000c1d0c723e */ /* 0x000fe200048070ff */
        /* <DEDUP_REMOVED lines=12> */
[----:B------:R-:W-:Y:S01]  /*fbb0*/  F2FP.SATFINITE.E4M3.F32.PACK_AB_MERGE_C R11, R48, R37, R11 ;  /* 0x00000025300b723e */ /* 0x000fe2000480700b */
[----:B------:R3:W-:Y:S01]  /*fbc0*/  STS.128 [R49+0x14400], R4 ;  /* 0x0144000431007388 */ /* 0x0007e20000000c00 */
[----:B------:R-:W-:Y:S02]  /*fbd0*/  F2FP.SATFINITE.E4M3.F32.PACK_AB_MERGE_C R8, R36, R25, R8 ;  /* 0x000000192408723e */ /* 0x000fe40004807008 */
[----:B------:R-:W-:-:S05]  /*fbe0*/  F2FP.SATFINITE.E4M3.F32.PACK_AB_MERGE_C R10, R21, R10, R13 ;  /* 0x0000000a150a723e */ /* 0x000fca000480700d */
[----:B------:R3:W-:Y:S02]  /*fbf0*/  STS.128 [R0+0x14400], R8 ;  /* 0x0144000800007388 */ /* 0x0007e40000000c00 */
.L_x_9194:
[----:B------:R-:W-:Y:S05]  /*fc00*/  BSYNC B0 ;  /* 0x0000000000007941 */ /* 0x000fea0003800000 */
.L_x_9180:
        /* <DEDUP_REMOVED lines=8> */
.L_x_9177:
[----:B------:R-:W-:-:S13]  /*fc90*/  ISETP.NE.AND P0, PT, R198, 0x3, PT ;  /* 0x00000003c600780c */ /* 0x000fda0003f05270 */
[----:B------:R-:W-:Y:S05]  /*fca0*/  @!P0 BRA `(.L_x_9204) ;  /* 0x0000000000048947 */ /* 0x000fea0003800000 */
[----:B------:R-:W-:Y:S01]  /*fcb0*/  BPT.TRAP 0x1 ;  /* 0x000000040000795c */ /* 0x000fe20000300000 */
.L_x_9204:
[----:B-1--4-:R-:W-:Y:S01]  /*fcc0*/  IMAD R14, R190, 0x8, R17 ;  /* 0x00000008be0e7824 */ /* 0x012fe200078e0211 */
[----:B------:R-:W-:-:S04]  /*fcd0*/  SHF.L.U32 R3, R192, 0x1f, RZ ;  /* 0x0000001fc0037819 */ /* 0x000fc800000006ff */
[----:B------:R1:W4:Y:S01]  /*fce0*/  SYNCS.PHASECHK.TRANS64.TRYWAIT P1, [R14+URZ+0x22830], R3 ;  /* 0x022830030e0075a7 */ /* 0x000322000802017f */
[----:B------:R-:W-:Y:S05]  /*fcf0*/  @!P0 BRA `(.L_x_9205) ;  /* 0x0000000000048947 */ /* 0x000fea0003800000 */
[----:B------:R-:W-:Y:S01]  /*fd00*/  BPT.TRAP 0x1 ;  /* 0x000000040000795c */ /* 0x000fe20000300000 */
.L_x_9205:
[----:B0-23--:R-:W-:-:S05]  /*fd10*/  VIADD R0, R17, 0x18400 ;  /* 0x0001840011007836 */ /* 0x00dfca0000000000 */
[----:B------:R-:W-:-:S04]  /*fd20*/  SHF.R.U32.HI R0, RZ, 0x4, R0 ;  /* 0x00000004ff007819 */ /* 0x000fc80000011600 */
[----:B------:R-:W-:-:S04]  /*fd30*/  LOP3.LUT R0, R0, 0x3fff, RZ, 0xc0, !PT ;  /* 0x00003fff00007812 */ /* 0x000fc800078ec0ff */
[----:B-----5:R-:W-:-:S05]  /*fd40*/  LOP3.LUT R13, R0, 0x10000, RZ, 0xfc, !PT ;  /* 0x00010000000d7812 */ /* 0x020fca00078efcff */
[----:B------:R-:W-:Y:S01]  /*fd50*/  IMAD R4, R190, 0x500, R13 ;  /* 0x00000500be047824 */ /* 0x000fe200078e020d */
[----:B----4-:R-:W-:Y:S06]  /*fd60*/  @P1 BRA `(.L_x_9206) ;  /* 0x0000000000081947 */ /* 0x010fec0003800000 */
[----:B------:R-:W0:Y:S02]  /*fd70*/  SYNCS.PHASECHK.TRANS64.TRYWAIT P1, [R14+URZ+0x22830], R3 ;  /* 0x022830030e0075a7 */ /* 0x000e24000802017f */
[----:B0-----:R-:W-:Y:S05]  /*fd80*/  @!P1 BRA `(.L_x_9207) ;  /* 0x00000228000c9947 */ /* 0x001fea0003800000 */
.L_x_9206:
[----:B------:R-:W-:Y:S01]  /*fd90*/  IMAD.MOV.U32 R5, RZ, RZ, 0x40000040 ;  /* 0x40000040ff057424 */ /* 0x000fe200078e00ff */
[----:B------:R-:W-:Y:S01]  /*fda0*/  LOP3.LUT R10, R34, 0x10000, RZ, 0xfc, !PT ;  /* 0x00010000220a7812 */ /* 0x000fe200078efcff */
[----:B------:R-:W-:Y:S01]  /*fdb0*/  IMAD.MOV.U32 R11, RZ, RZ, 0x40000040 ;  /* 0x40000040ff0b7424 */ /* 0x000fe200078e00ff */
[----:B------:R-:W-:Y:S05]  /*fdc0*/  WARPSYNC.ALL ;  /* 0x0000000000007948 */ /* 0x000fea0003800000 */
[C---:B------:R-:W-:Y:S01]  /*fdd0*/  R2UR UR6, R4.reuse ;  /* 0x00000000040672ca */ /* 0x040fe200000e0000 */
[----:B------:R-:W-:Y:S01]  /*fde0*/  WARPGROUP.ARRIVE ;  /* 0x00000000000079c5 */ /* 0x000fe20000000000 */
[----:B------:R-:W-:Y:S01]  /*fdf0*/  R2UR UR7, R5 ;  /* 0x00000000050772ca */ /* 0x000fe200000e0000 */
[----:B------:R-:W-:Y:S01]  /*fe00*/  VIADD R6, R4, 0x100 ;  /* 0x0000010004067836 */ /* 0x000fe20000000000 */
[----:B------:R-:W-:Y:S01]  /*fe10*/  R2UR UR4, R10 ;  /* 0x000000000a0472ca */ /* 0x000fe200000e0000 */
[----:B------:R-:W-:Y:S01]  /*fe20*/  IMAD.MOV.U32 R7, RZ, RZ, 0x40000040 ;  /* 0x40000040ff077424 */ /* 0x000fe200078e00ff */
[----:B------:R-:W-:Y:S01]  /*fe30*/  R2UR UR5, R11 ;  /* 0x000000000b0572ca */ /* 0x000fe200000e0000 */
[----:B------:R-:W-:Y:S01]  /*fe40*/  VIADD R8, R4, 0x200 ;  /* 0x0000020004087836 */ /* 0x000fe20000000000 */
        /* <DEDUP_REMOVED lines=8> */
[----:B------:R-:W-:Y:S01]  /*fed0*/  R2UR UR14, R8 ;  /* 0x00000000080e72ca */ /* 0x000fe200000e0000 */
[----:B------:R-:W-:Y:S01]  /*fee0*/  VIADD R8, R4, 0x102 ;  /* 0x0000010204087836 */ /* 0x000fe20000000000 */
[----:B------:R-:W-:Y:S01]  /*fef0*/  R2UR UR15, R9 ;  /* 0x00000000090f72ca */ /* 0x000fe200000e0000 */
[----:B------:R-:W-:Y:S01]  /*ff00*/  QGMMA.64x32x32.F32.E4M3.E4M3 R88, gdesc[UR4], RZ, !UPT, gsb0 ;  /* 0x00600000045879f3 */ /* 0x000fe2000c0008ff */
        /* <DEDUP_REMOVED lines=24> */
[----:B------:R-:W-:-:S02]  /*10090*/  WARPGROUP.DEPBAR.LE gsb0, 0x0 ;  /* 0x00008000000079c5 */ /* 0x000fc40000010000 */
[----:B------:R-:W-:-:S06]  /*100a0*/  WARPGROUP.ARRIVE ;  /* 0x00000000000079c5 */ /* 0x000fcc0000000000 */
[----:B------:R-:W-:Y:S01]  /*100b0*/  QGMMA.64x32x32.F32.E4M3.E4M3 R72, gdesc[UR8], RZ, !UPT, gsb0 ;  /* 0x00600000084879f3 */ /* 0x000fe2000c0008ff */
[----:B------:R-:W-:Y:S01]  /*100c0*/  R2UR UR10, R8 ;  /* 0x00000000080a72ca */ /* 0x000fe200000e0000 */
[----:B------:R-:W-:Y:S01]  /*100d0*/  VIADD R8, R10, 0x2 ;  /* 0x000000020a087836 */ /* 0x000fe20000000000 */
[----:B------:R-:W-:Y:S01]  /*100e0*/  R2UR UR11, R9 ;  /* 0x00000000090b72ca */ /* 0x000fe200000e0000 */
[----:B------:R-:W-:-:S03]  /*100f0*/  IMAD.MOV.U32 R9, RZ, RZ, 0x40000040 ;  /* 0x40000040ff097424 */ /* 0x000fc600078e00ff */
[C---:B------:R-:W-:Y:S02]  /*10100*/  R2UR UR4, R8.reuse ;  /* 0x00000000080472ca */ /* 0x040fe400000e0000 */
        /* <DEDUP_REMOVED lines=82> */
[----:B------:R-:W-:Y:S01]  /*10630*/  R2UR UR5, R5 ;  /* 0x00000000050572ca */ /* 0x000fe200000e0000 */
[----:B------:R-:W-:Y:S02]  /*10640*/  WARPGROUP.DEPBAR.LE gsb0, 0x0 ;  /* 0x00008000000079c5 */ /* 0x000fe40000010000 */
[----:B------:R-:W-:-:S06]  /*10650*/  WARPGROUP.ARRIVE ;  /* 0x00000000000079c5 */ /* 0x000fcc0000000000 */
[----:B------:R-:W-:Y:S01]  /*10660*/  QGMMA.64x32x32.F32.E4M3.E4M3 R72, gdesc[UR8], R72, gsb0 ;  /* 0x00600000084879f3 */ /* 0x000fe20008000848 */
[----:B------:R-:W-:Y:S01]  /*10670*/  R2UR UR10, R106 ;  /* 0x000000006a0a72ca */ /* 0x000fe200000e0000 */
[----:B------:R-:W-:Y:S01]  /*10680*/  VIADD R106, R4, 0x306 ;  /* 0x00000306046a7836 */ /* 0x000fe20000000000 */
[----:B------:R-:W-:Y:S01]  /*10690*/  R2UR UR11, R107 ;  /* 0x000000006b0b72ca */ /* 0x000fe200000e0000 */
[----:B------:R-:W-:Y:S01]  /*106a0*/  VIADD R4, R10, 0x6 ;  /* 0x000000060a047836 */ /* 0x000fe20000000000 */
[----:B------:R-:W-:Y:S01]  /*106b0*/  R2UR UR9, R5 ;  /* 0x00000000050972ca */ /* 0x000fe200000e0000 */
[----:B------:R-:W-:-:S03]  /*106c0*/  IMAD.MOV.U32 R107, RZ, RZ, 0x40000040 ;  /* 0x40000040ff6b7424 */ /* 0x000fc600078e00ff */
[C---:B------:R-:W-:Y:S02]  /*106d0*/  R2UR UR4, R4.reuse ;  /* 0x00000000040472ca */ /* 0x040fe400000e0000 */
        /* <DEDUP_REMOVED lines=40> */
.L_x_9208:
[----:B------:R-:W2:Y:S01]  /*10960*/  LDC R148, c[0x0][0x448] ;  /* 0x00011200ff947b82 */ /* 0x000ea20000000800 */
[C---:B------:R-:W-:Y:S01]  /*10970*/  FMUL.FTZ R112, R2.reuse, R24 ;  /* 0x0000001802707220 */ /* 0x040fe20000410000 */
[C---:B------:R-:W-:Y:S01]  /*10980*/  FMUL.FTZ R24, R2.reuse, R26 ;  /* 0x0000001a02187220 */ /* 0x040fe20000410000 */
[C---:B------:R-:W-:Y:S01]  /*10990*/  FMUL.FTZ R26, R2.reuse, R30 ;  /* 0x0000001e021a7220 */ /* 0x040fe20000410000 */
[----:B------:R-:W3:Y:S01]  /*109a0*/  S2R R109, SR_CgaCtaId ;  /* 0x00000000006d7919 */ /* 0x000ee20000008800 */
[C---:B------:R-:W-:Y:S01]  /*109b0*/  FMUL.FTZ R114, R2.reuse, R29 ;  /* 0x0000001d02727220 */ /* 0x040fe20000410000 */
[----:B------:R-:W-:Y:S01]  /*109c0*/  FMUL.FTZ R29, R2, R34 ;  /* 0x00000022021d7220 */ /* 0x000fe20000410000 */
[----:B------:R-:W-:Y:S01]  /*109d0*/  IMAD.IADD R34, R208, 0x1, R202 ;  /* 0x00000001d0227824 */ /* 0x000fe200078e02ca */
[----:B------:R-:W4:Y:S01]  /*109e0*/  LDC.64 R20, c[0x0][0x9e0] ;  /* 0x00027800ff147b82 */ /* 0x000f220000000a00 */
[C---:B------:R-:W-:Y:S01]  /*109f0*/  FMUL.FTZ R108, R2.reuse, R92 ;  /* 0x0000005c026c7220 */ /* 0x040fe20000410000 */
[C---:B------:R-:W-:Y:S01]  /*10a00*/  FMUL.FTZ R92, R2.reuse, R102 ;  /* 0x00000066025c7220 */ /* 0x040fe20000410000 */
[C---:B------:R-:W-:Y:S01]  /*10a10*/  FMUL.FTZ R106, R2.reuse, R89 ;  /* 0x00000059026a7220 */ /* 0x040fe20000410000 */
[C---:B------:R-:W-:Y:S01]  /*10a20*/  FMUL.FTZ R102, R2.reuse, R80 ;  /* 0x0000005002667220 */ /* 0x040fe20000410000 */
[C---:B01----:R-:W-:Y:S01]  /*10a30*/  FMUL.FTZ R3, R2.reuse, R91 ;  /* 0x0000005b02037220 */ /* 0x043fe20000410000 */
        /* <DEDUP_REMOVED lines=10> */
[----:B--2---:R-:W-:Y:S01]  /*10ae0*/  ISETP.NE.AND P1, PT, R148, 0x1, PT ;  /* 0x000000019400780c */ /* 0x004fe20003f25270 */
        /* <DEDUP_REMOVED lines=19> */
[----:B------:R-:W-:Y:S01]  /*10c20*/  FMUL.FTZ R118, R2, R32 ;  /* 0x0000002002767220 */ /* 0x000fe20000410000 */
[----:B------:R-:W1:Y:S01]  /*10c30*/  @P1 LDC R30, c[0x0][0x450] ;  /* 0x00011400ff1e1b82 */ /* 0x000e620000000800 */
[----:B------:R-:W-:-:S02]  /*10c40*/  VIADD R14, R14, 0x22840 ;  /* 0x000228400e0e7836 */ /* 0x000fc40000000000 */
[C---:B------:R-:W-:Y:S01]  /*10c50*/  FMUL.FTZ R94, R2.reuse, R97 ;  /* 0x00000061025e7220 */ /* 0x040fe20000410000 */
[C---:B------:R-:W-:Y:S01]  /*10c60*/  FMUL.FTZ R87, R2.reuse, R56 ;  /* 0x0000003802577220 */ /* 0x040fe20000410000 */
[C---:B------:R-:W-:Y:S01]  /*10c70*/  FMUL.FTZ R57, R2.reuse, R59 ;  /* 0x0000003b02397220 */ /* 0x040fe20000410000 */
[C---:B------:R-:W-:Y:S01]  /*10c80*/  FMUL.FTZ R60, R2.reuse, R66 ;  /* 0x00000042023c7220 */ /* 0x040fe20000410000 */
[C---:B------:R-:W-:Y:S01]  /*10c90*/  FMUL.FTZ R42, R2.reuse, R46 ;  /* 0x0000002e022a7220 */ /* 0x040fe20000410000 */
[----:B------:R-:W-:Y:S02]  /*10ca0*/  IMAD.MOV.U32 R32, RZ, RZ, -0xa0 ;  /* 0xffffff60ff207424 */ /* 0x000fe400078e00ff */
        /* <DEDUP_REMOVED lines=8> */
[----:B0-----:R-:W-:-:S04]  /*10d30*/  @P1 IMAD.HI.U32 R15, R34, R15, RZ ;  /* 0x0000000f220f1227 */ /* 0x001fc800078e00ff */
[C---:B------:R-:W-:Y:S01]  /*10d40*/  FMUL.FTZ R68, R2.reuse, R41 ;  /* 0x0000002902447220 */ /* 0x040fe20000410000 */
[C---:B------:R-:W-:Y:S01]  /*10d50*/  FMUL.FTZ R54, R2.reuse, R25 ;  /* 0x0000001902367220 */ /* 0x040fe20000410000 */
[C---:B------:R-:W-:Y:S01]  /*10d60*/  FMUL.FTZ R77, R2.reuse, R83 ;  /* 0x00000053024d7220 */ /* 0x040fe20000410000 */
[C---:B------:R-:W-:Y:S01]  /*10d70*/  FMUL.FTZ R62, R2.reuse, R70 ;  /* 0x00000046023e7220 */ /* 0x040fe20000410000 */
[C---:B------:R-:W-:Y:S01]  /*10d80*/  FMUL.FTZ R41, R2.reuse, R43 ;  /* 0x0000002b02297220 */ /* 0x040fe20000410000 */
[C---:B------:R-:W-:Y:S01]  /*10d90*/  FMUL.FTZ R71, R2.reuse, R44 ;  /* 0x0000002c02477220 */ /* 0x040fe20000410000 */
[C---:B------:R-:W-:Y:S01]  /*10da0*/  FMUL.FTZ R25, R2.reuse, R27 ;  /* 0x0000001b02197220 */ /* 0x040fe20000410000 */
[----:B-1----:R-:W-:Y:S01]  /*10db0*/  @P1 SHF.R.U32.HI R34, RZ, R30, R15 ;  /* 0x0000001eff221219 */ /* 0x002fe2000001160f */
[----:B------:R-:W-:Y:S01]  /*10dc0*/  FMUL.FTZ R107, R2, R93 ;  /* 0x0000005d026b7220 */ /* 0x000fe20000410000 */
[----:B------:R-:W-:Y:S01]  /*10dd0*/  LOP3.LUT R22, R22, 0xffffffef, RZ, 0xc0, !PT ;  /* 0xffffffef16167812 */ /* 0x000fe200078ec0ff */
        /* <DEDUP_REMOVED lines=8> */
[----:B------:R-:W-:Y:S01]  /*10e60*/  FMUL.FTZ R120, R2, R36 ;  /* 0x0000002402787220 */ /* 0x000fe20000410000 */
[----:B---3--:R-:W-:Y:S01]  /*10e70*/  PRMT R14, R109, 0x654, R14 ;  /* 0x000006546d0e7816 */ /* 0x008fe2000000000e */
        /* <DEDUP_REMOVED lines=13> */
[----:B------:R-:W-:Y:S01]  /*10f50*/  @P1 LOP3.LUT R22, R22, 0x10, RZ, 0xfc, !PT ;  /* 0x0000001016161812 */ /* 0x000fe200078efcff */
[----:B------:R1:W-:Y:S01]  /*10f60*/  SYNCS.ARRIVE.TRANS64.RED.A1T0 RZ, [R14+URZ], RZ ;  /* 0x000000ff0eff79a7 */ /* 0x0003e2000810043f */
[----:B----4-:R-:W-:Y:S01]  /*10f70*/  ISETP.GE.AND P1, PT, R21, 0x1, PT ;  /* 0x000000011500780c */ /* 0x010fe20003f26270 */
[----:B------:R-:W2:Y:S01]  /*10f80*/  MUFU.TANH R12, R12 ;  /* 0x0000000c000c7308 */ /* 0x000ea20000002400 */
[----:B------:R-:W-:Y:S01]  /*10f90*/  ULDC UR4, c[0x0][0x9dc] ;  /* 0x0002770000047ab9 */ /* 0x000fe20000000800 */
[----:B------:R-:W-:Y:S01]  /*10fa0*/  IMAD R125, R105, -0xa0, R199 ;  /* 0xffffff60697d7824 */ /* 0x000fe200078e02c7 */
[----:B------:R-:W-:Y:S01]  /*10fb0*/  ULOP3.LUT UR5, URZ, UR4, URZ, 0x33, !UPT ;  /* 0x000000043f057292 */ /* 0x000fe2000f8e333f */
[----:B------:R-:W-:-:S02]  /*10fc0*/  LOP3.LUT R22, R22, 0xfffffff7, RZ, 0xc0, !PT ;  /* 0xfffffff716167812 */ /* 0x000fc400078ec0ff */
[--C-:B-1----:R-:W-:Y:S01]  /*10fd0*/  IADD3 R14, R199, R129, -R200.reuse ;  /* 0x00000081c70e7210 */ /* 0x102fe20007ffe8c8 */
[----:B------:R-:W-:Y:S01]  /*10fe0*/  VIADD R129, R129, 0xffffffff ;  /* 0xffffffff81817836 */ /* 0x000fe20000000000 */
[----:B------:R-:W1:Y:S01]  /*10ff0*/  MUFU.TANH R106, R106 ;  /* 0x0000006a006a7308 */ /* 0x000e620000002400 */
[----:B------:R-:W-:Y:S01]  /*11000*/  IADD3 R125, -R200, 0xa0, R125 ;  /* 0x000000a0c87d7810 */ /* 0x000fe20007ffe17d */
[----:B------:R-:W-:Y:S02]  /*11010*/  IMAD.U32 R204, RZ, RZ, UR5 ;  /* 0x00000005ffcc7e24 */ /* 0x000fe4000f8e00ff */
[----:B------:R-:W-:Y:S01]  /*11020*/  IMAD.IADD R15, R14, 0x1, -R197 ;  /* 0x000000010e0f7824 */ /* 0x000fe200078e0ac5 */
[----:B------:R-:W-:Y:S01]  /*11030*/  @P1 LOP3.LUT R22, R22, 0x8, RZ, 0xfc, !PT ;  /* 0x0000000816161812 */ /* 0x000fe200078efcff */
[----:B------:R-:W-:Y:S02]  /*11040*/  IMAD.IADD R32, R129, 0x1, -R200 ;  /* 0x0000000181207824 */ /* 0x000fe400078e0ac8 */
[----:B------:R-:W3:Y:S01]  /*11050*/  MUFU.TANH R0, R0 ;  /* 0x0000000000007308 */ /* 0x000ee20000002400 */
[----:B------:R-:W-:-:S02]  /*11060*/  IMAD.IADD R122, R15, 0x1, R20 ;  /* 0x000000010f7a7824 */ /* 0x000fc400078e0214 */
[----:B------:R-:W-:-:S03]  /*11070*/  VIADD R38, R15, UR5 ;  /* 0x000000050f267c36 */ /* 0x000fc60008000000 */
[----:B0-----:R-:W-:Y:S01]  /*11080*/  VIADDMNMX R124, R128, R122, R125, PT ;  /* 0x0000007a807c7246 */ /* 0x001fe2000380017d */
        /* <DEDUP_REMOVED lines=90> */
.L_x_9211:
[----:B------:R-:W-:-:S13]  /*11630*/  ISETP.NE.AND P1, PT, R21, 0x1, PT ;  /* 0x000000011500780c */ /* 0x000fda0003f25270 */
[----:B------:R-:W1:Y:S02]  /*11640*/  @P1 LDC.64 R14, c[0x0][0x9e8] ;  /* 0x00027a00ff0e1b82 */ /* 0x000e640000000a00 */
[----:B-1----:R-:W-:-:S05]  /*11650*/  @P1 IMAD.HI.U32 R14, R33, R14, RZ ;  /* 0x0000000e210e1227 */ /* 0x002fca00078e00ff */
[----:B------:R-:W-:-:S07]  /*11660*/  @P1 SHF.R.U32.HI R33, RZ, R15, R14 ;  /* 0x0000000fff211219 */ /* 0x000fce000001160e */
.L_x_9212:
[----:B------:R-:W-:Y:S05]  /*11670*/  BSYNC B0 ;  /* 0x0000000000007941 */ /* 0x000fea0003800000 */
.L_x_9210:
[----:B------:R-:W-:-:S05]  /*11680*/  IMAD R33, R33, R21, R32 ;  /* 0x0000001521217224 */ /* 0x000fca00078e0220 */
[----:B------:R-:W-:Y:S02]  /*11690*/  VIMNMX R126, R126, R33, !PT ;  /* 0x000000217e7e7248 */ /* 0x000fe40007fe0100 */
[----:B------:R-:W-:-:S07]  /*116a0*/  VIADDMNMX R124, R33, R21, R124, PT ;  /* 0x00000015217c7246 */ /* 0x000fce000380017c */
.L_x_9209:
[C---:B------:R-:W-:Y:S01]  /*116b0*/  ISETP.GE.AND P1, PT, R129.reuse, 0x2, PT ;  /* 0x000000028100780c */ /* 0x040fe20003f26270 */
[----:B------:R-:W1:Y:S01]  /*116c0*/  SHFL.IDX PT, R34, R34, 0x1, 0x1c1f ;  /* 0x003c1f0022227f89 */ /* 0x000e6200000e0000 */
[C---:B------:R-:W-:Y:S02]  /*116d0*/  ISETP.GE.AND P5, PT, R129.reuse, 0x11, PT ;  /* 0x000000118100780c */ /* 0x040fe40003fa6270 */
[----:B------:R-:W-:Y:S02]  /*116e0*/  ISETP.GT.AND P2, PT, R126, 0x1, !P1 ;  /* 0x000000017e00780c */ /* 0x000fe40004f44270 */
[----:B------:R-:W-:Y:S02]  /*116f0*/  P2R R136, PR, RZ, 0x20 ;  /* 0x00000020ff887803 */ /* 0x000fe40000000000 */
[----:B------:R-:W-:Y:S02]  /*11700*/  ISETP.LT.OR P3, PT, R124, 0x2, P2 ;  /* 0x000000027c00780c */ /* 0x000fe40001761670 */
[----:B------:R-:W-:-:S02]  /*11710*/  ISETP.GE.AND P2, PT, R129, 0x9, PT ;  /* 0x000000098100780c */ /* 0x000fc40003f46270 */
[----:B------:R-:W-:Y:S02]  /*11720*/  FSEL R33, R106, -INF , !P3 ;  /* 0xff8000006a217808 */ /* 0x000fe40005800000 */
[----:B------:R-:W-:-:S04]  /*11730*/  ISETP.GT.AND P3, PT, R126, 0x8, !P2 ;  /* 0x000000087e00780c */ /* 0x000fc80005764270 */
[----:B------:R-:W-:-:S04]  /*11740*/  ISETP.LT.OR P3, PT, R124, 0x9, P3 ;  /* 0x000000097c00780c */ /* 0x000fc80001f61670 */
[----:B------:R-:W-:Y:S02]  /*11750*/  FSEL R35, R108, -INF , !P3 ;  /* 0xff8000006c237808 */ /* 0x000fe40005800000 */
[----:B------:R-:W-:Y:S01]  /*11760*/  ISETP.GE.AND P3, PT, R129, 0xa, PT ;  /* 0x0000000a8100780c */ /* 0x000fe20003f66270 */
[----:B-1----:R-:W-:Y:S01]  /*11770*/  IMAD.IADD R38, R38, 0x1, R34 ;  /* 0x0000000126267824 */ /* 0x002fe200078e0222 */
[----:B------:R-:W-:Y:S02]  /*11780*/  VIADDMNMX R122, R34, R122, R125, PT ;  /* 0x0000007a227a7246 */ /* 0x000fe4000380017d */
[----:B------:R-:W-:-:S04]  /*11790*/  ISETP.GT.AND P4, PT, R126, 0x9, !P3 ;  /* 0x000000097e00780c */ /* 0x000fc80005f84270 */
[----:B------:R-:W-:-:S04]  /*117a0*/  ISETP.LT.OR P4, PT, R124, 0xa, P4 ;  /* 0x0000000a7c00780c */ /* 0x000fc80002781670 */
[----:B0-----:R-:W-:Y:S02]  /*117b0*/  FSEL R107, R107, -INF , !P4 ;  /* 0xff8000006b6b7808 */ /* 0x001fe40006000000 */
        /* <DEDUP_REMOVED lines=37> */
[----:B------:R-:W-:-:S04]  /*11a10*/  ISETP.LT.OR P4, PT, R124, 0x2a, P4 ;  /* 0x0000002a7c00780c */ /* 0x000fc80002781670 */
        /* <DEDUP_REMOVED lines=54> */
[C---:B------:R-:W-:Y:S02]  /*11d80*/  ISETP.GE.AND P5, PT, R129.reuse, 0x5a, PT ;  /* 0x0000005a8100780c */ /* 0x040fe40003fa6270 */
        /* <DEDUP_REMOVED lines=88> */
[----:B------:R-:W-:-:S13]  /*12310*/  ISETP.GE.AND P6, PT, R21, 0x1, PT ;  /* 0x000000011500780c */ /* 0x000fda0003fc6270 */
[----:B------:R-:W-:Y:S05]  /*12320*/  @!P6 BRA `(.L_x_9213) ;  /* 0x00000000004ce947 */ /* 0x000fea0003800000 */
        /* <DEDUP_REMOVED lines=11> */
.L_x_9215:
[----:B------:R-:W-:-:S13]  /*123e0*/  ISETP.NE.AND P6, PT, R21, 0x1, PT ;  /* 0x000000011500780c */ /* 0x000fda0003fc5270 */
[----:B------:R-:W0:Y:S02]  /*123f0*/  @P6 LDC.64 R14, c[0x0][0x9e8] ;  /* 0x00027a00ff0e6b82 */ /* 0x000e240000000a00 */
[----:B0-----:R-:W-:-:S05]  /*12400*/  @P6 IMAD.HI.U32 R14, R125, R14, RZ ;  /* 0x0000000e7d0e6227 */ /* 0x001fca00078e00ff */
[----:B------:R-:W-:-:S07]  /*12410*/  @P6 SHF.R.U32.HI R125, RZ, R15, R14 ;  /* 0x0000000fff7d6219 */ /* 0x000fce000001160e */
.L_x_9216:
[----:B------:R-:W-:Y:S05]  /*12420*/  BSYNC B0 ;  /* 0x0000000000007941 */ /* 0x000fea0003800000 */
.L_x_9214:
[----:B------:R-:W-:-:S05]  /*12430*/  IMAD R125, R125, R21, R32 ;  /* 0x000000157d7d7224 */ /* 0x000fca00078e0220 */
[----:B------:R-:W-:Y:S02]  /*12440*/  VIMNMX R38, R38, R125, !PT ;  /* 0x0000007d26267248 */ /* 0x000fe40007fe0100 */
[----:B------:R-:W-:-:S07]  /*12450*/  VIADDMNMX R122, R125, R21, R122, PT ;  /* 0x000000157d7a7246 */ /* 0x000fce000380017a */
.L_x_9213:
[----:B------:R-:W-:Y:S01]  /*12460*/  ISETP.GT.AND P1, PT, R38, 0x1, !P1 ;  /* 0x000000012600780c */ /* 0x000fe20004f24270 */
[----:B------:R-:W-:Y:S01]  /*12470*/  ULDC UR4, c[0x0][0x988] ;  /* 0x0002620000047ab9 */ /* 0x000fe20000000800 */
[----:B------:R-:W-:Y:S02]  /*12480*/  ISETP.NE.AND P6, PT, R138, RZ, PT ;  /* 0x000000ff8a00720c */ /* 0x000fe40003fc5270 */
[----:B------:R-:W-:Y:S02]  /*12490*/  ISETP.LT.OR P1, PT, R122, 0x2, P1 ;  /* 0x000000027a00780c */ /* 0x000fe40000f21670 */
[----:B------:R-:W-:Y:S02]  /*124a0*/  ISETP.GT.AND P2, PT, R38, 0x8, !P2 ;  /* 0x000000082600780c */ /* 0x000fe40005744270 */
[----:B------:R-:W-:Y:S02]  /*124b0*/  FSEL R3, R3, -INF , !P1 ;  /* 0xff80000003037808 */ /* 0x000fe40004800000 */
[----:B------:R-:W-:-:S02]  /*124c0*/  ISETP.NE.AND P1, PT, R136, RZ, PT ;  /* 0x000000ff8800720c */ /* 0x000fc40003f25270 */
[----:B------:R-:W-:Y:S02]  /*124d0*/  ISETP.LT.OR P2, PT, R122, 0x9, P2 ;  /* 0x000000097a00780c */ /* 0x000fe40001741670 */
[----:B------:R-:W-:Y:S02]  /*124e0*/  ISETP.GT.AND P1, PT, R38, 0x10, !P1 ;  /* 0x000000102600780c */ /* 0x000fe40004f24270 */
[----:B------:R-:W-:Y:S02]  /*124f0*/  FSEL R15, R88, -INF , !P2 ;  /* 0xff800000580f7808 */ /* 0x000fe40005000000 */
[----:B------:R-:W-:Y:S02]  /*12500*/  ISETP.LT.OR P1, PT, R122, 0x11, P1 ;  /* 0x000000117a00780c */ /* 0x000fe40000f21670 */
[----:B------:R-:W-:Y:S02]  /*12510*/  ISETP.NE.AND P2, PT, R147, RZ, PT ;  /* 0x000000ff9300720c */ /* 0x000fe40003f45270 */
[----:B------:R-:W-:-:S02]  /*12520*/  FSEL R125, R90, -INF , !P1 ;  /* 0xff8000005a7d7808 */ /* 0x000fc40004800000 */
[----:B------:R-:W-:Y:S02]  /*12530*/  ISETP.GT.AND P1, PT, R38, 0x11, !P6 ;  /* 0x000000112600780c */ /* 0x000fe40007724270 */
        /* <DEDUP_REMOVED lines=53> */
[----:B------:R-:W-:Y:S02]  /*12890*/  ISETP.GT.AND P1, PT, R38, 0x31, !P3 ;  /* 0x000000312600780c */ /* 0x000fe40005f24270 */
[----:B------:R-:W-:Y:S02]  /*128a0*/  ISETP.NE.AND P3, PT, R146, RZ, PT ;  /* 0x000000ff9200720c */ /* 0x000fe40003f65270 */
        /* <DEDUP_REMOVED lines=8> */
[----:B------:R-:W-:Y:S02]  /*12930*/  ISETP.GT.AND P1, PT, R38, 0x39, !P6 ;  /* 0x000000392600780c */ /* 0x000fe40007724270 */
[----:B------:R-:W-:-:S02]  /*12940*/  ISETP.NE.AND P6, PT, R142, RZ, PT ;  /* 0x000000ff8e00720c */ /* 0x000fc40003fc5270 */
        /* <DEDUP_REMOVED lines=43> */
[----:B------:R-:W-:Y:S02]  /*12c00*/  ISETP.GT.AND P4, PT, R38, 0x91, !P4 ;  /* 0x000000912600780c */ /* 0x000fe40006784270 */
[----:B------:R-:W-:Y:S02]  /*12c10*/  FSEL R61, R61, -INF , !P1 ;  /* 0xff8000003d3d7808 */ /* 0x000fe40004800000 */
[----:B------:R-:W-:Y:S02]  /*12c20*/  ISETP.NE.AND P1, PT, R80, RZ, PT ;  /* 0x000000ff5000720c */ /* 0x000fe40003f25270 */
[C---:B------:R-:W-:Y:S02]  /*12c30*/  ISETP.GT.AND P5, PT, R38.reuse, 0x98, !P5 ;  /* 0x000000982600780c */ /* 0x040fe40006fa4270 */
[----:B------:R-:W-:-:S02]  /*12c40*/  ISETP.GT.AND P1, PT, R38, 0x58, !P1 ;  /* 0x000000582600780c */ /* 0x000fc40004f24270 */
[C---:B------:R-:W-:Y:S02]  /*12c50*/  ISETP.LT.OR P4, PT, R122.reuse, 0x92, P4 ;  /* 0x000000927a00780c */ /* 0x040fe40002781670 */
[C---:B------:R-:W-:Y:S02]  /*12c60*/  ISETP.LT.OR P1, PT, R122.reuse, 0x59, P1 ;  /* 0x000000597a00780c */ /* 0x040fe40000f21670 */
[----:B------:R-:W-:Y:S02]  /*12c70*/  ISETP.LT.OR P5, PT, R122, 0x99, P5 ;  /* 0x000000997a00780c */ /* 0x000fe40002fa1670 */
[----:B------:R-:W-:Y:S02]  /*12c80*/  FSEL R161, R62, -INF , !P1 ;  /* 0xff8000003ea17808 */ /* 0x000fe40004800000 */
[----:B------:R-:W-:Y:S02]  /*12c90*/  ISETP.GT.AND P1, PT, R38, 0x59, !P3 ;  /* 0x000000592600780c */ /* 0x000fe40005f24270 */
[----:B------:R-:W-:-:S02]  /*12ca0*/  ISETP.NE.AND P3, PT, R110, RZ, PT ;  /* 0x000000ff6e00720c */ /* 0x000fc40003f65270 */
[----:B------:R-:W-:-:S04]  /*12cb0*/  ISETP.LT.OR P1, PT, R122, 0x5a, P1 ;  /* 0x0000005a7a00780c */ /* 0x000fc80000f21670 */
[----:B------:R-:W-:Y:S02]  /*12cc0*/  FSEL R63, R63, -INF , !P1 ;  /* 0xff8000003f3f7808 */ /* 0x000fe40004800000 */
[----:B------:R-:W-:Y:S02]  /*12cd0*/  ISETP.GT.AND P1, PT, R38, 0x60, !P2 ;  /* 0x000000602600780c */ /* 0x000fe40005724270 */
[----:B------:R-:W-:Y:S02]  /*12ce0*/  ISETP.NE.AND P2, PT, R54, RZ, PT ;  /* 0x000000ff3600720c */ /* 0x000fe40003f45270 */
        /* <DEDUP_REMOVED lines=34> */
[----:B------:R-:W-:Y:S02]  /*12f10*/  FMNMX.FTZ R24, R129, R14, !PT ;  /* 0x0000000e81187209 */ /* 0x000fe40007810000 */
[----:B------:R-:W-:-:S03]  /*12f20*/  ISETP.NE.AND P1, PT, R102, RZ, PT ;  /* 0x000000ff6600720c */ /* 0x000fc60003f25270 */
[----:B------:R-:W0:Y:S01]  /*12f30*/  SHFL.BFLY PT, R175, R24, 0x2, 0x1f ;  /* 0x0c401f0018af7f89 */ /* 0x000e2200000e0000 */
[----:B------:R-:W-:-:S04]  /*12f40*/  ISETP.GT.AND P1, PT, R38, 0x81, !P1 ;  /* 0x000000812600780c */ /* 0x000fc80004f24270 */
[----:B------:R-:W-:-:S04]  /*12f50*/  ISETP.LT.OR P1, PT, R122, 0x82, P1 ;  /* 0x000000827a00780c */ /* 0x000fc80000f21670 */
[----:B------:R-:W-:Y:S02]  /*12f60*/  FSEL R25, R25, -INF , !P1 ;  /* 0xff80000019197808 */ /* 0x000fe40004800000 */
[----:B------:R-:W-:-:S04]  /*12f70*/  ISETP.GT.AND P1, PT, R38, 0x88, !P3 ;  /* 0x000000882600780c */ /* 0x000fc80005f24270 */
[----:B------:R-:W-:-:S04]  /*12f80*/  ISETP.LT.OR P1, PT, R122, 0x89, P1 ;  /* 0x000000897a00780c */ /* 0x000fc80000f21670 */
[----:B------:R-:W-:Y:S02]  /*12f90*/  FSEL R173, R26, -INF , !P1 ;  /* 0xff8000001aad7808 */ /* 0x000fe40004800000 */
[----:B------:R-:W-:Y:S02]  /*12fa0*/  ISETP.GT.AND P1, PT, R38, 0x89, !P2 ;  /* 0x000000892600780c */ /* 0x000fe40005724270 */
[----:B0-----:R-:W-:Y:S02]  /*12fb0*/  FMNMX.FTZ R175, R24, R175, !PT ;  /* 0x000000af18af7209 */ /* 0x001fe40007810000 */
[----:B------:R-:W-:-:S03]  /*12fc0*/  ISETP.LT.OR P1, PT, R122, 0x8a, P1 ;  /* 0x0000008a7a00780c */ /* 0x000fc60000f21670 */
[----:B------:R-:W0:Y:S01]  /*12fd0*/  SHFL.BFLY PT, R14, R175, 0x1, 0x1f ;  /* 0x0c201f00af0e7f89 */ /* 0x000e2200000e0000 */
[----:B------:R-:W-:Y:S02]  /*12fe0*/  FSEL R27, R27, -INF , !P1 ;  /* 0xff8000001b1b7808 */ /* 0x000fe40004800000 */
[----:B------:R-:W-:Y:S02]  /*12ff0*/  ISETP.GT.AND P1, PT, R38, 0x90, !P6 ;  /* 0x000000902600780c */ /* 0x000fe40007724270 */
[----:B------:R-:W-:Y:S02]  /*13000*/  ISETP.NE.AND P6, PT, R114, RZ, PT ;  /* 0x000000ff7200720c */ /* 0x000fe40003fc5270 */
[----:B------:R-:W-:-:S04]  /*13010*/  ISETP.LT.OR P1, PT, R122, 0x91, P1 ;  /* 0x000000917a00780c */ /* 0x000fc80000f21670 */
[----:B------:R-:W-:Y:S02]  /*13020*/  FSEL R29, R29, -INF , !P1 ;  /* 0xff8000001d1d7808 */ /* 0x000fe40004800000 */
[----:B0-----:R-:W-:Y:S01]  /*13030*/  FMNMX.FTZ R221, R175, R14, !PT ;  /* 0x0000000eafdd7209 */ /* 0x001fe20007810000 */
[----:B------:R-:W-:-:S03]  /*13040*/  IMAD.U32 R14, RZ, RZ, UR4 ;  /* 0x00000004ff0e7e24 */ /* 0x000fc6000f8e00ff */
[C---:B------:R-:W-:Y:S01]  /*13050*/  FSETP.NEU.FTZ.AND P1, PT, R221.reuse, -INF , PT ;  /* 0xff800000dd00780b */ /* 0x040fe20003f3d000 */
[----:B------:R-:W-:-:S05]  /*13060*/  FFMA.FTZ R42, R221, R14, -8 ;  /* 0xc1000000dd2a7423 */ /* 0x000fca000001000e */
[----:B------:R-:W-:Y:S02]  /*13070*/  FSEL R42, R42, RZ, P1 ;  /* 0x000000ff2a2a7208 */ /* 0x000fe40000800000 */
[----:B------:R-:W-:Y:S02]  /*13080*/  ISETP.GT.AND P1, PT, R38, RZ, !P6 ;  /* 0x000000ff2600720c */ /* 0x000fe40007724270 */
[----:B------:R-:W-:Y:S01]  /*13090*/  ISETP.NE.AND P6, PT, R116, RZ, PT ;  /* 0x000000ff7400720c */ /* 0x000fe20003fc5270 */
[----:B------:R-:W-:-:S01]  /*130a0*/  FFMA.FTZ R67, R67, R14, -R42 ;  /* 0x0000000e43437223 */ /* 0x000fc2000001082a */
[----:B------:R-:W-:Y:S01]  /*130b0*/  ISETP.LT.OR P1, PT, R122, 0x1, P1 ;  /* 0x000000017a00780c */ /* 0x000fe20000f21670 */
[----:B------:R-:W-:-:S01]  /*130c0*/  FFMA.FTZ R56, R69, R14, -R42 ;  /* 0x0000000e45387223 */ /* 0x000fc2000001082a */
[----:B------:R-:W-:Y:S01]  /*130d0*/  FSEL R69, R28, -INF , !P4 ;  /* 0xff8000001c457808 */ /* 0x000fe20006000000 */
[----:B------:R-:W-:-:S01]  /*130e0*/  FFMA.FTZ R26, R97, R14, -R42 ;  /* 0x0000000e611a7223 */ /* 0x000fc2000001082a */
[----:B------:R-:W-:Y:S01]  /*130f0*/  FSEL R44, R0, -INF , !P1 ;  /* 0xff800000002c7808 */ /* 0x000fe20004800000 */
[----:B------:R-:W-:-:S01]  /*13100*/  FFMA.FTZ R24, R35, R14, -R42 ;  /* 0x0000000e23187223 */ /* 0x000fc2000001082a */
[----:B------:R-:W-:Y:S01]  /*13110*/  ISETP.GT.AND P1, PT, R38, 0x99, !P6 ;  /* 0x000000992600780c */ /* 0x000fe20007724270 */
[----:B------:R-:W-:-:S01]  /*13120*/  FFMA.FTZ R35, R37, R14, -R42 ;  /* 0x0000000e25237223 */ /* 0x000fc2000001082a */
[----:B------:R-:W-:Y:S01]  /*13130*/  FMNMX.FTZ R32, R44, R3, !PT ;  /* 0x000000032c207209 */ /* 0x000fe20007810000 */
[----:B------:R-:W-:Y:S01]  /*13140*/  MUFU.EX2 R38, R56 ;  /* 0x0000003800267308 */ /* 0x000fe20000000800 */
[----:B------:R-:W-:Y:S01]  /*13150*/  ISETP.LT.OR P1, PT, R122, 0x9a, P1 ;  /* 0x0000009a7a00780c */ /* 0x000fe20000f21670 */
        /* <DEDUP_REMOVED lines=36> */
[----:B------:R-:W-:Y:S01]  /*133a0*/  FFMA.FTZ R60, R139, R14, -R42 ;  /* 0x0000000e8b3c7223 */ /* 0x000fe2000001082a */
[----:B------:R-:W-:Y:S01]  /*133b0*/  FMNMX.FTZ R40, R75, R40, !PT ;  /* 0x000000284b287209 */ /* 0x000fe20007810000 */
[----:B------:R-:W-:Y:S01]  /*133c0*/  MUFU.EX2 R36, R53 ;  /* 0x0000003500247308 */ /* 0x000fe20000000800 */
[----:B------:R-:W-:-:S02]  /*133d0*/  ISETP.NE.AND P6, PT, R148, 0x1, PT ;  /* 0x000000019400780c */ /* 0x000fc40003fc5270 */
[----:B------:R-:W-:-:S04]  /*133e0*/  FMNMX.FTZ R40, R151, R40, !PT ;  /* 0x0000002897287209 */ /* 0x000fc80007810000 */
[----:B------:R-:W-:Y:S01]  /*133f0*/  FMNMX.FTZ R40, R77, R40, !PT ;  /* 0x000000284d287209 */ /* 0x000fe20007810000 */
[----:B------:R0:W-:Y:S03]  /*13400*/  MUFU.EX2 R32, R99 ;  /* 0x0000006300207308 */ /* 0x0001e60000000800 */
[----:B------:R-:W-:-:S04]  /*13410*/  FMNMX.FTZ R46, R153, R40, !PT ;  /* 0x00000028992e7209 */ /* 0x000fc80007810000 */
[----:B------:R-:W-:Y:S01]  /*13420*/  FMNMX.FTZ R46, R79, R46, !PT ;  /* 0x0000002e4f2e7209 */ /* 0x000fe20007810000 */
[----:B------:R1:W-:Y:S01]  /*13430*/  MUFU.EX2 R40, R67 ;  /* 0x0000004300287308 */ /* 0x0003e20000000800 */
[----:B0-----:R-:W-:-:S02]  /*13440*/  FFMA.FTZ R99, R137, R14, -R42 ;  /* 0x0000000e89637223 */ /* 0x001fc4000001082a */
[----:B------:R-:W-:-:S04]  /*13450*/  FMNMX.FTZ R46, R155, R46, !PT ;  /* 0x0000002e9b2e7209 */ /* 0x000fc80007810000 */
[----:B------:R-:W-:Y:S01]  /*13460*/  FMNMX.FTZ R46, R57, R46, !PT ;  /* 0x0000002e392e7209 */ /* 0x000fe20007810000 */
[----:B------:R0:W-:Y:S01]  /*13470*/  MUFU.EX2 R34, R101 ;  /* 0x0000006500227308 */ /* 0x0001e20000000800 */
[----:B-1----:R-:W-:-:S01]  /*13480*/  FFMA.FTZ R67, R83, R14, -R42 ;  /* 0x0000000e53437223 */ /* 0x002fc2000001082a */
[----:B------:R-:W-:Y:S01]  /*13490*/  FSEL R83, R30, -INF , !P5 ;  /* 0xff8000001e537808 */ /* 0x000fe20006800000 */
[----:B------:R-:W-:-:S01]  /*134a0*/  FFMA.FTZ R30, R121, R14, -R42 ;  /* 0x0000000e791e7223 */ /* 0x000fc2000001082a */
[----:B------:R-:W-:-:S04]  /*134b0*/  FMNMX.FTZ R48, R157, R46, !PT ;  /* 0x0000002e9d307209 */ /* 0x000fc80007810000 */
[----:B------:R-:W-:Y:S01]  /*134c0*/  FMNMX.FTZ R48, R59, R48, !PT ;  /* 0x000000303b307209 */ /* 0x000fe20007810000 */
[----:B------:R1:W2:Y:S01]  /*134d0*/  MUFU.EX2 R53, R81 ;  /* 0x0000005100357308 */ /* 0x0002a20000000800 */
[----:B0-----:R-:W-:-:S02]  /*134e0*/  FFMA.FTZ R101, R143, R14, -R42 ;  /* 0x0000000e8f657223 */ /* 0x001fc4000001082a */
[----:B------:R-:W-:-:S04]  /*134f0*/  FMNMX.FTZ R48, R159, R48, !PT ;  /* 0x000000309f307209 */ /* 0x000fc80007810000 */
[----:B------:R-:W-:Y:S01]  /*13500*/  FMNMX.FTZ R48, R61, R48, !PT ;  /* 0x000000303d307209 */ /* 0x000fe20007810000 */
[----:B------:R0:W-:Y:S01]  /*13510*/  MUFU.EX2 R46, R87 ;  /* 0x00000057002e7308 */ /* 0x0001e20000000800 */
[----:B-1----:R-:W-:-:S02]  /*13520*/  FFMA.FTZ R81, R111, R14, -R42 ;  /* 0x0000000e6f517223 */ /* 0x002fc4000001082a */
[----:B------:R-:W-:-:S04]  /*13530*/  FMNMX.FTZ R50, R161, R48, !PT ;  /* 0x00000030a1327209 */ /* 0x000fc80007810000 */
[----:B------:R-:W-:Y:S01]  /*13540*/  FMNMX.FTZ R50, R63, R50, !PT ;  /* 0x000000323f327209 */ /* 0x000fe20007810000 */
[----:B------:R-:W1:Y:S01]  /*13550*/  MUFU.EX2 R107, R107 ;  /* 0x0000006b006b7308 */ /* 0x000e620000000800 */
[----:B0-----:R-:W-:-:S01]  /*13560*/  FFMA.FTZ R87, R123, R14, -R42 ;  /* 0x0000000e7b577223 */ /* 0x001fc2000001082a */
[----:B--2---:R-:W-:Y:S02]  /*13570*/  F2FP.SATFINITE.E4M3.F32.PACK_AB_MERGE_C R182, R53, R40, RZ ;  /* 0x0000002835b6723e */ /* 0x004fe400048070ff */
[----:B------:R-:W-:-:S04]  /*13580*/  FMNMX.FTZ R50, R163, R50, !PT ;  /* 0x00000032a3327209 */ /* 0x000fc80007810000 */
[----:B------:R-:W-:Y:S01]  /*13590*/  FMNMX.FTZ R50, R41, R50, !PT ;  /* 0x0000003229327209 */ /* 0x000fe20007810000 */
[----:B------:R-:W-:Y:S03]  /*135a0*/  MUFU.EX2 R12, R12 ;  /* 0x0000000c000c7308 */ /* 0x000fe60000000800 */
[----:B------:R-:W-:-:S04]  /*135b0*/  FMNMX.FTZ R52, R165, R50, !PT ;  /* 0x00000032a5347209 */ /* 0x000fc80007810000 */
[----:B------:R-:W-:Y:S01]  /*135c0*/  FMNMX.FTZ R52, R43, R52, !PT ;  /* 0x000000342b347209 */ /* 0x000fe20007810000 */
[----:B------:R0:W-:Y:S01]  /*135d0*/  MUFU.EX2 R50, R85 ;  /* 0x0000005500327308 */ /* 0x0001e20000000800 */
[----:B-1----:R-:W-:Y:S02]  /*135e0*/  F2FP.SATFINITE.E4M3.F32.PACK_AB_MERGE_C R184, R107, R24, RZ ;  /* 0x000000186bb8723e */ /* 0x002fe400048070ff */
[----:B------:R-:W-:Y:S02]  /*135f0*/  FMNMX.FTZ R52, R167, R52, !PT ;  /* 0x00000034a7347209 */ /* 0x000fe40007810000 */
[----:B------:R-:W-:Y:S02]  /*13600*/  F2FP.SATFINITE.E4M3.F32.PACK_AB_MERGE_C R184, R33, R0, R184 ;  /* 0x0000000021b8723e */ /* 0x000fe400048070b8 */
[----:B------:R-:W-:Y:S01]  /*13610*/  FMNMX.FTZ R52, R45, R52, !PT ;  /* 0x000000342d347209 */ /* 0x000fe20007810000 */
[----:B------:R-:W-:Y:S01]  /*13620*/  MUFU.EX2 R35, R35 ;  /* 0x0000002300237308 */ /* 0x000fe20000000800 */
[----:B0-----:R-:W-:-:S02]  /*13630*/  FFMA.FTZ R85, R117, R14, -R42 ;  /* 0x0000000e75557223 */ /* 0x001fc4000001082a */
        /* <DEDUP_REMOVED lines=12> */
[----:B0-----:R-:W-:Y:S02]  /*13700*/  F2FP.SATFINITE.E4M3.F32.PACK_AB_MERGE_C R186, R37, R26, RZ ;  /* 0x0000001a25ba723e */ /* 0x001fe400048070ff */
[----:B------:R-:W-:Y:S02]  /*13710*/  FMNMX.FTZ R54, R83, R54, !PT ;  /* 0x0000003653367209 */ /* 0x000fe40007810000 */
[----:B------:R-:W-:Y:S02]  /*13720*/  F2FP.SATFINITE.E4M3.F32.PACK_AB_MERGE_C R186, R35, R12, R186 ;  /* 0x0000000c23ba723e */ /* 0x000fe400048070ba */
[----:B------:R-:W-:Y:S01]  /*13730*/  FMNMX.FTZ R56, R31, R54, !PT ;  /* 0x000000361f387209 */ /* 0x000fe20007810000 */
[----:B------:R-:W-:-:S01]  /*13740*/  FFMA.FTZ R54, R127, R14, -R42 ;  /* 0x0000000e7f367223 */ /* 0x000fc2000001082a */
[----:B------:R-:W0:Y:S03]  /*13750*/  MUFU.EX2 R49, R49 ;  /* 0x0000003100317308 */ /* 0x000e260000000800 */
[----:B------:R-:W1:Y:S05]  /*13760*/  SHFL.BFLY PT, R97, R56, 0x2, 0x1f ;  /* 0x0c401f0038617f89 */ /* 0x000e6a00000e0000 */
[----:B------:R-:W2:Y:S08]  /*13770*/  MUFU.EX2 R51, R51 ;  /* 0x0000003300337308 */ /* 0x000eb00000000800 */
[----:B------:R-:W-:Y:S01]  /*13780*/  MUFU.EX2 R55, R55 ;  /* 0x0000003700377308 */ /* 0x000fe20000000800 */
[----:B0-----:R-:W-:-:S04]  /*13790*/  F2FP.SATFINITE.E4M3.F32.PACK_AB_MERGE_C R180, R49, R34, RZ ;  /* 0x0000002231b4723e */ /* 0x001fc800048070ff */
[----:B------:R-:W-:-:S03]  /*137a0*/  F2FP.SATFINITE.E4M3.F32.PACK_AB_MERGE_C R180, R39, R32, R180 ;  /* 0x0000002027b4723e */ /* 0x000fc600048070b4 */
[----:B------:R-:W0:Y:S01]  /*137b0*/  MUFU.EX2 R67, R67 ;  /* 0x0000004300437308 */ /* 0x000e220000000800 */
[----:B--2---:R-:W-:Y:S02]  /*137c0*/  F2FP.SATFINITE.E4M3.F32.PACK_AB_MERGE_C R182, R51, R36, R182 ;  /* 0x0000002433b6723e */ /* 0x004fe400048070b6 */
[----:B-1----:R-:W-:Y:S01]  /*137d0*/  FMNMX.FTZ R62, R56, R97, !PT ;  /* 0x00000061383e7209 */ /* 0x002fe20007810000 */
[----:B------:R-:W-:-:S04]  /*137e0*/  FFMA.FTZ R97, R135, R14, -R42 ;  /* 0x0000000e87617223 */ /* 0x000fc8000001082a */
[----:B------:R-:W1:Y:S01]  /*137f0*/  SHFL.BFLY PT, R103, R62, 0x1, 0x1f ;  /* 0x0c201f003e677f89 */ /* 0x000e6200000e0000 */
[----:B------:R-:W-:Y:S08]  /*13800*/  MUFU.EX2 R52, R113 ;  /* 0x0000007100347308 */ /* 0x000ff00000000800 */
[----:B------:R-:W2:Y:S01]  /*13810*/  MUFU.EX2 R65, R65 ;  /* 0x0000004100417308 */ /* 0x000ea20000000800 */
[----:B0-----:R-:W-:-:S04]  /*13820*/  F2FP.SATFINITE.E4M3.F32.PACK_AB_MERGE_C R176, R67, R48, RZ ;  /* 0x0000003043b0723e */ /* 0x001fc800048070ff */
[----:B------:R-:W-:-:S03]  /*13830*/  F2FP.SATFINITE.E4M3.F32.PACK_AB_MERGE_C R176, R55, R46, R176 ;  /* 0x0000002e37b0723e */ /* 0x000fc600048070b0 */
[----:B------:R-:W0:Y:S01]  /*13840*/  MUFU.EX2 R81, R81 ;  /* 0x0000005100517308 */ /* 0x000e220000000800 */
[----:B-1----:R-:W-:Y:S01]  /*13850*/  FMNMX.FTZ R220, R62, R103, !PT ;  /* 0x000000673edc7209 */ /* 0x002fe20007810000 */
[-CC-:B------:R-:W-:Y:S01]  /*13860*/  FFMA.FTZ R62, R141, R14.reuse, -R42.reuse ;  /* 0x0000000e8d3e7223 */ /* 0x180fe2000001082a */
[----:B------:R-:W-:-:S01]  /*13870*/  FFMA.FTZ R103, R129, R14, -R42 ;  /* 0x0000000e81677223 */ /* 0x000fc2000001082a */
[----:B--2---:R-:W-:-:S04]  /*13880*/  F2FP.SATFINITE.E4M3.F32.PACK_AB_MERGE_C R178, R65, R52, RZ ;  /* 0x0000003441b2723e */ /* 0x004fc800048070ff */
[----:B------:R-:W-:Y:S01]  /*13890*/  MUFU.EX2 R28, R28 ;  /* 0x0000001c001c7308 */ /* 0x000fe20000000800 */
[----:B------:R-:W-:-:S01]  /*138a0*/  FFMA.FTZ R64, R220, R14, -8 ;  /* 0xc1000000dc407423 */ /* 0x000fc2000001000e */
[----:B------:R-:W-:-:S04]  /*138b0*/  FSETP.NEU.FTZ.AND P1, PT, R220, -INF , PT ;  /* 0xff800000dc00780b */ /* 0x000fc80003f3d000 */
[----:B------:R-:W-:Y:S02]  /*138c0*/  FSEL R42, R64, RZ, P1 ;  /* 0x000000ff402a7208 */ /* 0x000fe40000800000 */
[----:B0-----:R-:W-:Y:S01]  /*138d0*/  F2FP.SATFINITE.E4M3.F32.PACK_AB_MERGE_C R178, R81, R50, R178 ;  /* 0x0000003251b2723e */ /* 0x001fe200048070b2 */
[----:B------:R-:W-:Y:S02]  /*138e0*/  MUFU.EX2 R71, R71 ;  /* 0x0000004700477308 */ /* 0x000fe40000000800 */
[----:B------:R-:W-:-:S01]  /*138f0*/  FFMA.FTZ R44, R44, R14, -R42 ;  /* 0x0000000e2c2c7223 */ /* 0x000fc2000001082a */
[-CC-:B------:R-:W-:Y:S01]  /*13900*/  FFMA.FTZ R3, R3, R14.reuse, -R42.reuse ;  /* 0x0000000e03037223 */ /* 0x180fe2000001082a */
[----:B------:R-:W-:-:S01]  /*13910*/  FFMA.FTZ R15, R15, R14, -R42 ;  /* 0x0000000e0f0f7223 */ /* 0x000fc2000001082a */
[----:B------:R-:W-:Y:S01]  /*13920*/  FFMA.FTZ R80, R61, R14, -R42 ;  /* 0x0000000e3d507223 */ /* 0x000fe2000001082a */
[----:B------:R-:W-:-:S01]  /*13930*/  FADD.FTZ R61, R0, R33 ;  /* 0x00000021003d7221 */ /* 0x000fc20000010000 */
[-CC-:B------:R-:W-:Y:S01]  /*13940*/  FFMA.FTZ R66, R89, R14.reuse, -R42.reuse ;  /* 0x0000000e59427223 */ /* 0x180fe2000001082a */
[----:B------:R-:W-:Y:S01]  /*13950*/  MUFU.EX2 R44, R44 ;  /* 0x0000002c002c7308 */ /* 0x000fe20000000800 */
[----:B------:R-:W-:-:S01]  /*13960*/  FFMA.FTZ R64, R125, R14, -R42 ;  /* 0x0000000e7d407223 */ /* 0x000fc2000001082a */
[----:B------:R-:W-:Y:S01]  /*13970*/  FADD.FTZ R84, R24, R61 ;  /* 0x0000003d18547221 */ /* 0x000fe20000010000 */
        /* <DEDUP_REMOVED lines=9> */
[-CC-:B------:R-:W-:Y:S01]  /*13a10*/  FFMA.FTZ R72, R149, R14.reuse, -R42.reuse ;  /* 0x0000000e95487223 */ /* 0x180fe2000001082a */
[----:B------:R-:W-:-:S01]  /*13a20*/  FFMA.FTZ R93, R75, R14, -R42 ;  /* 0x0000000e4b5d7223 */ /* 0x000fc2000001082a */
[----:B------:R-:W-:Y:S01]  /*13a30*/  FADD.FTZ R63, R35, R86 ;  /* 0x00000056233f7221 */ /* 0x000fe20000010000 */
[----:B------:R-:W-:-:S01]  /*13a40*/  FFMA.FTZ R74, R151, R14, -R42 ;  /* 0x0000000e974a7223 */ /* 0x000fc2000001082a */
[----:B------:R-:W1:Y:S01]  /*13a50*/  MUFU.EX2 R15, R15 ;  /* 0x0000000f000f7308 */ /* 0x000e620000000800 */
[----:B------:R-:W-:-:S01]  /*13a60*/  FFMA.FTZ R75, R77, R14, -R42 ;  /* 0x0000000e4d4b7223 */ /* 0x000fc2000001082a */
[----:B------:R-:W-:Y:S01]  /*13a70*/  FADD.FTZ R88, R26, R63 ;  /* 0x0000003f1a587221 */ /* 0x000fe20000010000 */
[----:B------:R-:W-:-:S01]  /*13a80*/  FFMA.FTZ R76, R153, R14, -R42 ;  /* 0x0000000e994c7223 */ /* 0x000fc2000001082a */
[-CC-:B------:R-:W-:Y:S01]  /*13a90*/  FFMA.FTZ R79, R79, R14.reuse, -R42.reuse ;  /* 0x0000000e4f4f7223 */ /* 0x180fe2000001082a */
[----:B------:R-:W-:-:S01]  /*13aa0*/  FFMA.FTZ R77, R155, R14, -R42 ;  /* 0x0000000e9b4d7223 */ /* 0x000fc2000001082a */
[----:B------:R-:W-:Y:S01]  /*13ab0*/  FADD.FTZ R111, R37, R88 ;  /* 0x00000058256f7221 */ /* 0x000fe20000010000 */
[----:B------:R-:W-:-:S01]  /*13ac0*/  FFMA.FTZ R78, R57, R14, -R42 ;  /* 0x0000000e394e7223 */ /* 0x000fc2000001082a */
[----:B------:R-:W2:Y:S01]  /*13ad0*/  MUFU.EX2 R66, R66 ;  /* 0x0000004200427308 */ /* 0x000ea20000000800 */
[----:B0-----:R-:W-:-:S01]  /*13ae0*/  FADD.FTZ R86, R44, R3 ;  /* 0x000000032c567221 */ /* 0x001fc20000010000 */
[----:B------:R-:W-:Y:S01]  /*13af0*/  FADD.FTZ R88, R32, R111 ;  /* 0x0000006f20587221 */ /* 0x000fe20000010000 */
        /* <DEDUP_REMOVED lines=15> */
[----:B------:R-:W-:Y:S01]  /*13bf0*/  F2FP.SATFINITE.E4M3.F32.PACK_AB_MERGE_C R66, R66, R15, RZ ;  /* 0x0000000f4242723e */ /* 0x000fe200048070ff */
[----:B------:R-:W-:-:S01]  /*13c00*/  FFMA.FTZ R171, R171, R14, -R42 ;  /* 0x0000000eabab7223 */ /* 0x000fc2000001082a */
[-CC-:B------:R-:W-:Y:S01]  /*13c10*/  FFMA.FTZ R27, R27, R14.reuse, -R42.reuse ;  /* 0x0000000e1b1b7223 */ /* 0x180fe2000001082a */
[----:B------:R-:W-:-:S01]  /*13c20*/  FFMA.FTZ R173, R173, R14, -R42 ;  /* 0x0000000eadad7223 */ /* 0x000fc2000001082a */
[----:B------:R-:W-:Y:S01]  /*13c30*/  F2FP.SATFINITE.E4M3.F32.PACK_AB_MERGE_C R185, R3, R44, R66 ;  /* 0x0000002c03b9723e */ /* 0x000fe20004807042 */
[----:B------:R-:W-:-:S01]  /*13c40*/  FFMA.FTZ R29, R29, R14, -R42 ;  /* 0x0000000e1d1d7223 */ /* 0x000fc2000001082a */
[----:B------:R-:W2:Y:S01]  /*13c50*/  MUFU.EX2 R68, R68 ;  /* 0x0000004400447308 */ /* 0x000ea20000000800 */
[----:B0-----:R-:W-:-:S01]  /*13c60*/  FADD.FTZ R86, R64, R109 ;  /* 0x0000006d40567221 */ /* 0x001fc20000010000 */
[----:B------:R-:W-:Y:S01]  /*13c70*/  FADD.FTZ R109, R39, R88 ;  /* 0x00000058276d7221 */ /* 0x000fe20000010000 */
[----:B------:R-:W-:-:S01]  /*13c80*/  FFMA.FTZ R69, R69, R14, -R42 ;  /* 0x0000000e45457223 */ /* 0x000fc2000001082a */
[-CC-:B------:R-:W-:Y:S01]  /*13c90*/  FFMA.FTZ R83, R83, R14.reuse, -R42.reuse ;  /* 0x0000000e53537223 */ /* 0x180fe2000001082a */
[----:B------:R-:W-:-:S01]  /*13ca0*/  FFMA.FTZ R31, R31, R14, -R42 ;  /* 0x0000000e1f1f7223 */ /* 0x000fc2000001082a */
[----:B------:R-:W-:-:S02]  /*13cb0*/  FADD.FTZ R88, R34, R109 ;  /* 0x0000006d22587221 */ /* 0x000fc40000010000 */
[----:B------:R-:W0:Y:S01]  /*13cc0*/  MUFU.EX2 R91, R91 ;  /* 0x0000005b005b7308 */ /* 0x000e220000000800 */
[----:B-1----:R-:W-:-:S07]  /*13cd0*/  FADD.FTZ R107, R89, R86 ;  /* 0x00000056596b7221 */ /* 0x002fce0000010000 */
[----:B------:R-:W1:Y:S01]  /*13ce0*/  MUFU.EX2 R70, R70 ;  /* 0x0000004600467308 */ /* 0x000e620000000800 */
[----:B--2---:R-:W-:-:S01]  /*13cf0*/  FADD.FTZ R86, R68, R107 ;  /* 0x0000006b44567221 */ /* 0x004fc20000010000 */
[----:B------:R-:W-:-:S04]  /*13d00*/  FADD.FTZ R107, R49, R88 ;  /* 0x00000058316b7221 */ /* 0x000fc80000010000 */
[----:B------:R-:W-:Y:S01]  /*13d10*/  FADD.FTZ R34, R36, R107 ;  /* 0x0000006b24227221 */ /* 0x000fe20000010000 */
[----:B------:R-:W-:Y:S01]  /*13d20*/  F2FP.SATFINITE.E4M3.F32.PACK_AB_MERGE_C R36, R71, R28, RZ ;  /* 0x0000001c4724723e */ /* 0x000fe200048070ff */
[----:B------:R-:W2:Y:S01]  /*13d30*/  MUFU.EX2 R73, R73 ;  /* 0x0000004900497308 */ /* 0x000ea20000000800 */
[----:B0-----:R-:W-:-:S01]  /*13d40*/  FADD.FTZ R37, R91, R86 ;  /* 0x000000565b257221 */ /* 0x001fc20000010000 */
[----:B------:R-:W-:-:S04]  /*13d50*/  F2FP.SATFINITE.E4M3.F32.PACK_AB_MERGE_C R68, R91, R68, RZ ;  /* 0x000000445b44723e */ /* 0x000fc800048070ff */
[----:B------:R-:W-:Y:S02]  /*13d60*/  F2FP.SATFINITE.E4M3.F32.PACK_AB_MERGE_C R187, R89, R64, R68 ;  /* 0x0000004059bb723e */ /* 0x000fe40004807044 */
[----:B------:R-:W0:Y:S01]  /*13d70*/  MUFU.EX2 R72, R72 ;  /* 0x0000004800487308 */ /* 0x000e220000000800 */
[----:B-1----:R-:W-:-:S01]  /*13d80*/  FADD.FTZ R0, R70, R37 ;  /* 0x0000002546007221 */ /* 0x002fc20000010000 */
[----:B------:R-:W-:-:S04]  /*13d90*/  FADD.FTZ R37, R51, R34 ;  /* 0x0000002233257221 */ /* 0x000fc80000010000 */
[----:B------:R-:W-:Y:S02]  /*13da0*/  FADD.FTZ R34, R40, R37 ;  /* 0x0000002528227221 */ /* 0x000fe40000010000 */
[----:B------:R-:W1:Y:S01]  /*13db0*/  MUFU.EX2 R93, R93 ;  /* 0x0000005d005d7308 */ /* 0x000e620000000800 */
[----:B--2---:R-:W-:-:S01]  /*13dc0*/  FADD.FTZ R33, R73, R0 ;  /* 0x0000000049217221 */ /* 0x004fc20000010000 */
[----:B------:R-:W-:Y:S01]  /*13dd0*/  FADD.FTZ R53, R53, R34 ;  /* 0x0000002235357221 */ /* 0x000fe20000010000 */
[----:B------:R-:W-:-:S03]  /*13de0*/  FFMA.FTZ R0, R167, R14, -R42 ;  /* 0x0000000ea7007223 */ /* 0x000fc6000001082a */
[----:B------:R-:W-:Y:S02]  /*13df0*/  FADD.FTZ R32, R46, R53 ;  /* 0x000000352e207221 */ /* 0x000fe40000010000 */
[----:B------:R-:W2:Y:S01]  /*13e00*/  MUFU.EX2 R74, R74 ;  /* 0x0000004a004a7308 */ /* 0x000ea20000000800 */
[----:B0-----:R-:W-:-:S01]  /*13e10*/  FADD.FTZ R12, R72, R33 ;  /* 0x00000021480c7221 */ /* 0x001fc20000010000 */
[----:B------:R-:W-:-:S04]  /*13e20*/  FADD.FTZ R37, R55, R32 ;  /* 0x0000002037257221 */ /* 0x000fc80000010000 */
[----:B------:R-:W-:Y:S02]  /*13e30*/  FADD.FTZ R48, R48, R37 ;  /* 0x0000002530307221 */ /* 0x000fe40000010000 */
        /* <DEDUP_REMOVED lines=9> */
[----:B------:R-:W-:-:S03]  /*13ed0*/  FFMA.FTZ R33, R45, R14, -R42 ;  /* 0x0000000e2d217223 */ /* 0x000fc6000001082a */
        /* <DEDUP_REMOVED lines=27> */
[----:B-1----:R-:W-:Y:S01]  /*14090*/  F2FP.SATFINITE.E4M3.F32.PACK_AB_MERGE_C R172, R85, R38, R36 ;  /* 0x0000002655ac723e */ /* 0x002fe20004807024 */
[----:B------:R-:W-:-:S04]  /*140a0*/  FADD.FTZ R38, R38, R65 ;  /* 0x0000004126267221 */ /* 0x000fc80000010000 */
[----:B------:R-:W-:Y:S02]  /*140b0*/  FADD.FTZ R85, R85, R38 ;  /* 0x0000002655557221 */ /* 0x000fe40000010000 */
        /* <DEDUP_REMOVED lines=8> */
[----:B------:R-:W-:Y:S01]  /*14140*/  MUFU.EX2 R54, R54 ;  /* 0x0000003600367308 */ /* 0x000fe20000000800 */
[----:B-1----:R-:W-:-:S07]  /*14150*/  FADD.FTZ R15, R24, R15 ;  /* 0x0000000f180f7221 */ /* 0x002fce0000010000 */
[----:B------:R-:W-:Y:S01]  /*14160*/  MUFU.EX2 R95, R95 ;  /* 0x0000005f005f7308 */ /* 0x000fe20000000800 */
[----:B--2---:R-:W-:-:S07]  /*14170*/  FADD.FTZ R34, R26, R15 ;  /* 0x0000000f1a227221 */ /* 0x004fce0000010000 */
[----:B------:R-:W0:Y:S08]  /*14180*/  MUFU.EX2 R43, R43 ;  /* 0x0000002b002b7308 */ /* 0x000e300000000800 */
[----:B------:R-:W-:Y:S08]  /*14190*/  MUFU.EX2 R30, R30 ;  /* 0x0000001e001e7308 */ /* 0x000ff00000000800 */
[----:B------:R-:W-:Y:S01]  /*141a0*/  MUFU.EX2 R87, R87 ;  /* 0x0000005700577308 */ /* 0x000fe20000000800 */
[C---:B0-----:R-:W-:Y:S01]  /*141b0*/  F2FP.SATFINITE.E4M3.F32.PACK_AB_MERGE_C R15, R43.reuse, R26, RZ ;  /* 0x0000001a2b0f723e */ /* 0x041fe200048070ff */
[----:B------:R-:W-:-:S02]  /*141c0*/  FADD.FTZ R43, R43, R34 ;  /* 0x000000222b2b7221 */ /* 0x000fc40000010000 */
[----:B------:R-:W0:Y:S01]  /*141d0*/  @P6 LDC R34, c[0x0][0x450] ;  /* 0x00011400ff226b82 */ /* 0x000e220000000800 */
[----:B------:R-:W-:-:S03]  /*141e0*/  F2FP.SATFINITE.E4M3.F32.PACK_AB_MERGE_C R15, R24, R63, R15 ;  /* 0x0000003f180f723e */ /* 0x000fc6000480700f */
[----:B------:R-:W1:Y:S08]  /*141f0*/  MUFU.EX2 R0, R0 ;  /* 0x0000000000007308 */ /* 0x000e700000000800 */
[----:B------:R-:W2:Y:S08]  /*14200*/  MUFU.EX2 R33, R33 ;  /* 0x0000002100217308 */ /* 0x000eb00000000800 */
[----:B------:R-:W3:Y:S01]  /*14210*/  MUFU.EX2 R169, R169 ;  /* 0x000000a900a97308 */ /* 0x000ee20000000800 */
[----:B-1----:R-:W-:-:S07]  /*14220*/  FADD.FTZ R26, R0, R43 ;  /* 0x0000002b001a7221 */ /* 0x002fce0000010000 */
[----:B------:R1:W-:Y:S08]  /*14230*/  MUFU.EX2 R32, R25 ;  /* 0x0000001900207308 */ /* 0x0003f00000000800 */
[----:B------:R-:W-:Y:S01]  /*14240*/  MUFU.EX2 R58, R58 ;  /* 0x0000003a003a7308 */ /* 0x000fe20000000800 */
[----:B-1----:R-:W-:-:S04]  /*14250*/  F2FP.SATFINITE.E4M3.F32.PACK_AB_MERGE_C R25, R95, R54, RZ ;  /* 0x000000365f19723e */ /* 0x002fc800048070ff */
[----:B------:R-:W-:Y:S01]  /*14260*/  F2FP.SATFINITE.E4M3.F32.PACK_AB_MERGE_C R174, R87, R30, R25 ;  /* 0x0000001e57ae723e */ /* 0x000fe20004807019 */
[----:B------:R-:W-:-:S02]  /*14270*/  FADD.FTZ R30, R30, R71 ;  /* 0x000000471e1e7221 */ /* 0x000fc40000010000 */
[----:B------:R-:W1:Y:S02]  /*14280*/  MUFU.EX2 R99, R99 ;  /* 0x0000006300637308 */ /* 0x000e640000000800 */
[----:B------:R-:W-:-:S01]  /*14290*/  FADD.FTZ R87, R87, R30 ;  /* 0x0000001e57577221 */ /* 0x000fc20000010000 */
[----:B--2---:R-:W-:-:S03]  /*142a0*/  FADD.FTZ R30, R33, R26 ;  /* 0x0000001a211e7221 */ /* 0x004fc60000010000 */
[----:B------:R-:W-:Y:S01]  /*142b0*/  FADD.FTZ R54, R54, R87 ;  /* 0x0000005736367221 */ /* 0x000fe20000010000 */
[----:B---3--:R-:W-:-:S01]  /*142c0*/  FADD.FTZ R3, R169, R30 ;  /* 0x0000001ea9037221 */ /* 0x008fc20000010000 */
[----:B------:R-:W2:Y:S02]  /*142d0*/  MUFU.EX2 R12, R47 ;  /* 0x0000002f000c7308 */ /* 0x000ea40000000800 */
[----:B------:R-:W-:-:S06]  /*142e0*/  FADD.FTZ R95, R95, R54 ;  /* 0x000000365f5f7221 */ /* 0x000fcc0000010000 */
[----:B------:R-:W-:Y:S01]  /*142f0*/  MUFU.EX2 R56, R133 ;  /* 0x0000008500387308 */ /* 0x000fe20000000800 */
[----:B-1----:R-:W-:-:S07]  /*14300*/  F2FP.SATFINITE.E4M3.F32.PACK_AB_MERGE_C R25, R99, R58, RZ ;  /* 0x0000003a6319723e */ /* 0x002fce00048070ff */
[----:B------:R-:W1:Y:S01]  /*14310*/  MUFU.EX2 R97, R97 ;  /* 0x0000006100617308 */ /* 0x000e620000000800 */
[C---:B--2---:R-:W-:Y:S01]  /*14320*/  F2FP.SATFINITE.E4M3.F32.PACK_AB_MERGE_C R169, R12.reuse, R169, RZ ;  /* 0x000000a90ca9723e */ /* 0x044fe200048070ff */
[----:B------:R-:W-:-:S03]  /*14330*/  FADD.FTZ R12, R12, R3 ;  /* 0x000000030c0c7221 */ /* 0x000fc60000010000 */
[----:B------:R-:W-:-:S03]  /*14340*/  F2FP.SATFINITE.E4M3.F32.PACK_AB_MERGE_C R175, R33, R0, R169 ;  /* 0x0000000021af723e */ /* 0x000fc600048070a9 */
[----:B------:R2:W-:Y:S08]  /*14350*/  MUFU.EX2 R28, R27 ;  /* 0x0000001b001c7308 */ /* 0x0005f00000000800 */
[----:B------:R-:W3:Y:S01]  /*14360*/  MUFU.EX2 R171, R171 ;  /* 0x000000ab00ab7308 */ /* 0x000ee20000000800 */
[----:B--2---:R-:W2:Y:S01]  /*14370*/  @P6 LDC R27, c[0x0][0x44c] ;  /* 0x00011300ff1b6b82 */ /* 0x004ea20000000800 */
[----:B-1----:R-:W-:Y:S01]  /*14380*/  F2FP.SATFINITE.E4M3.F32.PACK_AB_MERGE_C R168, R97, R56, R25 ;  /* 0x0000003861a8723e */ /* 0x002fe20004807019 */
[----:B------:R-:W-:Y:S01]  /*14390*/  FADD.FTZ R56, R56, R95 ;  /* 0x0000005f38387221 */ /* 0x000fe20000010000 */
[----:B------:R-:W-:-:S03]  /*143a0*/  IMAD.MOV.U32 R25, RZ, RZ, R202 ;  /* 0x000000ffff197224 */ /* 0x000fc600078e00ca */
[----:B------:R-:W-:Y:S01]  /*143b0*/  FADD.FTZ R97, R97, R56 ;  /* 0x0000003861617221 */ /* 0x000fe20000010000 */
[----:B------:R-:W1:Y:S03]  /*143c0*/  MUFU.EX2 R173, R173 ;  /* 0x000000ad00ad7308 */ /* 0x000e660000000800 */
[----:B------:R-:W-:-:S04]  /*143d0*/  FADD.FTZ R58, R58, R97 ;  /* 0x000000613a3a7221 */ /* 0x000fc80000010000 */
[----:B------:R-:W-:Y:S01]  /*143e0*/  FADD.FTZ R99, R99, R58 ;  /* 0x0000003a63637221 */ /* 0x000fe20000010000 */
[----:B------:R-:W-:Y:S01]  /*143f0*/  MUFU.EX2 R62, R62 ;  /* 0x0000003e003e7308 */ /* 0x000fe20000000800 */
[----:B---3--:R-:W-:-:S04]  /*14400*/  FADD.FTZ R3, R171, R12 ;  /* 0x0000000cab037221 */ /* 0x008fc80000010000 */
[----:B------:R-:W-:-:S03]  /*14410*/  FADD.FTZ R12, R32, R3 ;  /* 0x00000003200c7221 */ /* 0x000fc60000010000 */
[----:B------:R-:W3:Y:S01]  /*14420*/  MUFU.EX2 R103, R103 ;  /* 0x0000006700677308 */ /* 0x000ee20000000800 */
[----:B--2---:R-:W-:-:S04]  /*14430*/  @P6 IMAD.HI.U32 R27, R202, R27, RZ ;  /* 0x0000001bca1b6227 */ /* 0x004fc800078e00ff */
[----:B-1----:R-:W-:Y:S01]  /*14440*/  FADD.FTZ R3, R173, R12 ;  /* 0x0000000cad037221 */ /* 0x002fe20000010000 */
[----:B------:R-:W-:-:S03]  /*14450*/  F2FP.SATFINITE.E4M3.F32.PACK_AB_MERGE_C R173, R28, R173, RZ ;  /* 0x000000ad1cad723e */ /* 0x000fc600048070ff */
[----:B------:R-:W-:Y:S01]  /*14460*/  FADD.FTZ R28, R28, R3 ;  /* 0x000000031c1c7221 */ /* 0x000fe20000010000 */
[----:B0-----:R-:W-:Y:S01]  /*14470*/  @P6 SHF.R.U32.HI R25, RZ, R34, R27 ;  /* 0x00000022ff196219 */ /* 0x001fe2000001161b */
[----:B------:R-:W-:Y:S01]  /*14480*/  MUFU.EX2 R60, R60 ;  /* 0x0000003c003c7308 */ /* 0x000fe20000000800 */
[----:B------:R-:W-:Y:S02]  /*14490*/  ISETP.GE.AND P6, PT, R21, 0x1, PT ;  /* 0x000000011500780c */ /* 0x000fe40003fc6270 */
[----:B------:R-:W-:Y:S01]  /*144a0*/  F2FP.SATFINITE.E4M3.F32.PACK_AB_MERGE_C R169, R32, R171, R173 ;  /* 0x000000ab20a9723e */ /* 0x000fe200048070ad */
[----:B------:R-:W-:Y:S02]  /*144b0*/  IMAD.IADD R25, R104, 0x1, R25 ;  /* 0x0000000168197824 */ /* 0x000fe400078e0219 */
[----:B------:R-:W-:Y:S02]  /*144c0*/  IMAD.MOV.U32 R173, RZ, RZ, R15 ;  /* 0x000000ffffad7224 */ /* 0x000fe400078e000f */
[----:B------:R-:W0:Y:S01]  /*144d0*/  MUFU.EX2 R101, R101 ;  /* 0x0000006500657308 */ /* 0x000e220000000800 */
[----:B---3--:R-:W-:Y:S01]  /*144e0*/  F2FP.SATFINITE.E4M3.F32.PACK_AB_MERGE_C R0, R103, R62, RZ ;  /* 0x0000003e6700723e */ /* 0x008fe200048070ff */
[----:B------:R-:W-:-:S06]  /*144f0*/  IMAD.IADD R20, R25, 0x1, R20 ;  /* 0x0000000119147824 */ /* 0x000fcc00078e0214 */
        /* <DEDUP_REMOVED lines=10> */
[----:B--2---:R-:W-:-:S04]  /*145a0*/  FADD.FTZ R0, R26, R3 ;  /* 0x000000031a007221 */ /* 0x004fc80000010000 */
[----:B0-----:R-:W-:Y:S01]  /*145b0*/  FADD.FTZ R3, R83, R0 ;  /* 0x0000000053037221 */ /* 0x001fe20000010000 */
[----:B------:R-:W-:Y:S01]  /*145c0*/  VIADD R0, R105, 0xfffffffe ;  /* 0xfffffffe69007836 */ /* 0x000fe20000000000 */
[C---:B-1----:R-:W-:Y:S02]  /*145d0*/  F2FP.SATFINITE.E4M3.F32.PACK_AB_MERGE_C R24, R30.reuse, R83, RZ ;  /* 0x000000531e18723e */ /* 0x042fe400048070ff */
[----:B------:R-:W-:-:S02]  /*145e0*/  FADD.FTZ R3, R30, R3 ;  /* 0x000000031e037221 */ /* 0x000fc40000010000 */
[----:B------:R-:W-:Y:S01]  /*145f0*/  F2FP.SATFINITE.E4M3.F32.PACK_AB_MERGE_C R171, R26, R29, R24 ;  /* 0x0000001d1aab723e */ /* 0x000fe20004807018 */
        /* <DEDUP_REMOVED lines=12> */
.L_x_9219:
[----:B------:R-:W-:-:S13]  /*146c0*/  ISETP.NE.AND P1, PT, R21, 0x1, PT ;  /* 0x000000011500780c */ /* 0x000fda0003f25270 */
[----:B------:R-:W0:Y:S02]  /*146d0*/  @P1 LDC.64 R24, c[0x0][0x9e8] ;  /* 0x00027a00ff181b82 */ /* 0x000e240000000a00 */
[----:B0-----:R-:W-:-:S05]  /*146e0*/  @P1 IMAD.HI.U32 R24, R15, R24, RZ ;  /* 0x000000180f181227 */ /* 0x001fca00078e00ff */
[----:B------:R-:W-:-:S07]  /*146f0*/  @P1 SHF.R.U32.HI R15, RZ, R25, R24 ;  /* 0x00000019ff0f1219 */ /* 0x000fce0000011618 */
.L_x_9220:
[----:B------:R-:W-:Y:S05]  /*14700*/  BSYNC B0 ;  /* 0x0000000000007941 */ /* 0x000fea0003800000 */
.L_x_9218:
[----:B------:R-:W-:-:S05]  /*14710*/  IMAD R15, R15, R21, R21 ;  /* 0x000000150f0f7224 */ /* 0x000fca00078e0215 */
[----:B------:R-:W-:-:S07]  /*14720*/  VIMNMX R20, R20, R15, PT ;  /* 0x0000000f14147248 */ /* 0x000fce0003fe0100 */
.L_x_9217:
[----:B------:R-:W-:Y:S01]  /*14730*/  IMAD.HI R20, R20, 0x66666667, RZ ;  /* 0x6666666714147827 */ /* 0x000fe200078e02ff */
[----:B------:R-:W-:Y:S02]  /*14740*/  CS2R R24, SRZ ;  /* 0x0000000000187805 */ /* 0x000fe4000001ff00 */
[----:B------:R-:W-:Y:S02]  /*14750*/  CS2R R26, SRZ ;  /* 0x00000000001a7805 */ /* 0x000fe4000001ff00 */
[----:B------:R-:W-:Y:S02]  /*14760*/  CS2R R28, SRZ ;  /* 0x00000000001c7805 */ /* 0x000fe4000001ff00 */
[----:B------:R-:W-:Y:S02]  /*14770*/  CS2R R30, SRZ ;  /* 0x00000000001e7805 */ /* 0x000fe4000001ff00 */
[----:B------:R-:W-:Y:S02]  /*14780*/  SHF.R.U32.HI R15, RZ, 0x1f, R20 ;  /* 0x0000001fff0f7819 */ /* 0x000fe40000011614 */
[----:B------:R-:W-:-:S02]  /*14790*/  CS2R R32, SRZ ;  /* 0x0000000000207805 */ /* 0x000fc4000001ff00 */
[----:B------:R-:W-:Y:S02]  /*147a0*/  CS2R R34, SRZ ;  /* 0x0000000000227805 */ /* 0x000fe4000001ff00 */
[----:B------:R-:W-:Y:S02]  /*147b0*/  CS2R R36, SRZ ;  /* 0x0000000000247805 */ /* 0x000fe4000001ff00 */
[----:B------:R-:W-:Y:S02]  /*147c0*/  LEA.HI.SX32 R206, R20, R15, 0x1a ;  /* 0x0000000f14ce7211 */ /* 0x000fe400078fd2ff */
[----:B------:R-:W-:Y:S02]  /*147d0*/  CS2R R38, SRZ ;  /* 0x0000000000267805 */ /* 0x000fe4000001ff00 */
[----:B------:R-:W-:Y:S02]  /*147e0*/  CS2R R40, SRZ ;  /* 0x0000000000287805 */ /* 0x000fe4000001ff00 */
[----:B------:R-:W-:-:S02]  /*147f0*/  CS2R R42, SRZ ;  /* 0x00000000002a7805 */ /* 0x000fc4000001ff00 */
[----:B------:R-:W-:Y:S02]  /*14800*/  VIMNMX R206, R205, R206, !PT ;  /* 0x000000cecdce7248 */ /* 0x000fe40007fe0100 */
        /* <DEDUP_REMOVED lines=55> */
[----:B------:R-:W-:-:S07]  /*14b80*/  CS2R R24, SRZ ;  /* 0x0000000000187805 */ /* 0x000fce000001ff00 */
.L_x_9241:
        /* <DEDUP_REMOVED lines=10> */
.L_x_9223:
[----:B------:R-:W-:Y:S01]  /*14c30*/  IMAD R15, R217, 0x8, R17 ;  /* 0x00000008d90f7824 */ /* 0x000fe200078e0211 */
[----:B------:R-:W-:-:S04]  /*14c40*/  SHF.L.U32 R14, R218, 0x1f, RZ ;  /* 0x0000001fda0e7819 */ /* 0x000fc800000006ff */
[----:B------:R0:W1:Y:S01]  /*14c50*/  SYNCS.PHASECHK.TRANS64.TRYWAIT P2, [R15+URZ+0x22830], R14 ;  /* 0x0228300e0f0075a7 */ /* 0x000062000804017f */
[----:B------:R-:W-:Y:S05]  /*14c60*/  @!P0 BRA `(.L_x_9224) ;  /* 0x0000000000048947 */ /* 0x000fea0003800000 */
[----:B------:R-:W-:Y:S01]  /*14c70*/  BPT.TRAP 0x1 ;  /* 0x000000040000795c */ /* 0x000fe20000300000 */
.L_x_9224:
[----:B------:R-:W-:Y:S04]  /*14c80*/  BSSY B0, `(.L_x_9222) ;  /* 0x0000004000007945 */ /* 0x000fe80003800000 */
[----:B-1----:R-:W-:Y:S05]  /*14c90*/  @P2 BRA `(.L_x_9225) ;  /* 0x0000000000082947 */ /* 0x002fea0003800000 */
[----:B------:R-:W1:Y:S02]  /*14ca0*/  SYNCS.PHASECHK.TRANS64.TRYWAIT P2, [R15+URZ+0x22830], R14 ;  /* 0x0228300e0f0075a7 */ /* 0x000e64000804017f */
[----:B-1----:R-:W-:Y:S05]  /*14cb0*/  @!P2 BRA `(.L_x_9226) ;  /* 0x000001d80054a947 */ /* 0x002fea0003800000 */
.L_x_9225:
[----:B------:R-:W-:Y:S05]  /*14cc0*/  BSYNC B0 ;  /* 0x0000000000007941 */ /* 0x000fea0003800000 */
.L_x_9222:
[----:B01----:R-:W0:Y:S01]  /*14cd0*/  S2R R14, SR_TID.X ;  /* 0x00000000000e7919 */ /* 0x003e220000002100 */
[----:B------:R-:W-:Y:S05]  /*14ce0*/  WARPSYNC.ALL ;  /* 0x0000000000007948 */ /* 0x000fea0003800000 */
[----:B------:R-:W-:Y:S01]  /*14cf0*/  IMAD R20, R217, 0x500, R13 ;  /* 0x00000500d9147824 */ /* 0x000fe200078e020d */
[----:B------:R-:W-:Y:S01]  /*14d00*/  R2UR UR28, R10 ;  /* 0x000000000a1c72ca */ /* 0x000fe200000e0000 */
[----:B------:R-:W-:Y:S01]  /*14d10*/  IMAD.MOV.U32 R21, RZ, RZ, 0x40000040 ;  /* 0x40000040ff157424 */ /* 0x000fe200078e00ff */
[----:B------:R-:W-:Y:S01]  /*14d20*/  R2UR UR29, R11 ;  /* 0x000000000b1d72ca */ /* 0x000fe200000e0000 */
[C---:B------:R-:W-:Y:S01]  /*14d30*/  VIADD R88, R20.reuse, 0x100 ;  /* 0x0000010014587836 */ /* 0x040fe20000000000 */
[----:B------:R-:W-:Y:S01]  /*14d40*/  R2UR UR30, R20 ;  /* 0x00000000141e72ca */ /* 0x000fe200000e0000 */
[----:B------:R-:W-:Y:S01]  /*14d50*/  IMAD.MOV.U32 R89, RZ, RZ, 0x40000040 ;  /* 0x40000040ff597424 */ /* 0x000fe200078e00ff */
[----:B------:R-:W-:Y:S01]  /*14d60*/  R2UR UR31, R21 ;  /* 0x00000000151f72ca */ /* 0x000fe200000e0000 */
[----:B------:R-:W-:Y:S01]  /*14d70*/  IMAD.MOV.U32 R15, RZ, RZ, 0x40000040 ;  /* 0x40000040ff0f7424 */ /* 0x000fe200078e00ff */
[----:B------:R-:W-:Y:S01]  /*14d80*/  R2UR UR34, R88 ;  /* 0x00000000582272ca */ /* 0x000fe200000e0000 */
[C---:B------:R-:W-:Y:S01]  /*14d90*/  VIADD R88, R20.reuse, 0x400 ;  /* 0x0000040014587836 */ /* 0x040fe20000000000 */
[----:B------:R-:W-:Y:S01]  /*14da0*/  R2UR UR35, R89 ;  /* 0x00000000592372ca */ /* 0x000fe200000e0000 */
[----:B------:R-:W-:Y:S01]  /*14db0*/  VIADD R90, R20, 0x300 ;  /* 0x00000300145a7836 */ /* 0x000fe20000000000 */
[C---:B------:R-:W-:Y:S01]  /*14dc0*/  R2UR UR32, R10.reuse ;  /* 0x000000000a2072ca */ /* 0x040fe200000e0000 */
[----:B------:R-:W-:Y:S01]  /*14dd0*/  IMAD.MOV.U32 R91, RZ, RZ, 0x40000040 ;  /* 0x40000040ff5b7424 */ /* 0x000fe200078e00ff */
[----:B------:R-:W-:Y:S01]  /*14de0*/  R2UR UR33, R11 ;  /* 0x000000000b2172ca */ /* 0x000fe200000e0000 */
[----:B------:R-:W-:Y:S01]  /*14df0*/  IMAD.MOV.U32 R93, RZ, RZ, 0x40000040 ;  /* 0x40000040ff5d7424 */ /* 0x000fe200078e00ff */
[----:B------:R-:W-:Y:S01]  /*14e00*/  R2UR UR39, R15 ;  /* 0x000000000f2772ca */ /* 0x000fe200000e0000 */
[----:B------:R-:W-:Y:S01]  /*14e10*/  IMAD.MOV.U32 R21, RZ, RZ, 0x40000040 ;  /* 0x40000040ff157424 */ /* 0x000fe200078e00ff */
[----:B------:R-:W-:-:S02]  /*14e20*/  R2UR UR36, R10 ;  /* 0x000000000a2472ca */ /* 0x000fc400000e0000 */
[----:B------:R-:W-:Y:S02]  /*14e30*/  R2UR UR37, R11 ;  /* 0x000000000b2572ca */ /* 0x000fe400000e0000 */
[----:B------:R-:W-:Y:S01]  /*14e40*/  R2UR UR8, R88 ;  /* 0x00000000580872ca */ /* 0x000fe200000e0000 */
[----:B------:R-:W-:Y:S01]  /*14e50*/  VIADD R88, R20, 0x202 ;  /* 0x0000020214587836 */ /* 0x000fe20000000000 */
[----:B------:R-:W-:Y:S02]  /*14e60*/  R2UR UR51, R89 ;  /* 0x00000000593372ca */ /* 0x000fe400000e0000 */
[----:B0-----:R-:W-:Y:S02]  /*14e70*/  SHF.R.U32.HI R14, RZ, 0x7, R14 ;  /* 0x00000007ff0e7819 */ /* 0x001fe4000001160e */
[----:B------:R-:W-:Y:S01]  /*14e80*/  R2UR UR50, R88 ;  /* 0x00000000583272ca */ /* 0x000fe200000e0000 */
[----:B------:R-:W-:Y:S01]  /*14e90*/  VIADD R88, R20, 0x402 ;  /* 0x0000040214587836 */ /* 0x000fe20000000000 */
[----:B------:R-:W-:Y:S01]  /*14ea0*/  R2UR UR6, R90 ;  /* 0x000000005a0672ca */ /* 0x000fe200000e0000 */
[----:B------:R-:W-:Y:S01]  /*14eb0*/  VIADD R92, R14, 0x8 ;  /* 0x000000080e5c7836 */ /* 0x000fe20000000000 */
[----:B------:R-:W-:Y:S01]  /*14ec0*/  R2UR UR7, R91 ;  /* 0x000000005b0772ca */ /* 0x000fe200000e0000 */
[----:B------:R-:W-:Y:S01]  /*14ed0*/  VIADD R14, R20, 0x200 ;  /* 0x00000200140e7836 */ /* 0x000fe20000000000 */
[----:B------:R-:W-:Y:S01]  /*14ee0*/  R2UR UR48, R10 ;  /* 0x000000000a3072ca */ /* 0x000fe200000e0000 */
[----:B------:R-:W-:Y:S01]  /*14ef0*/  VIADD R90, R20, 0x102 ;  /* 0x00000102145a7836 */ /* 0x000fe20000000000 */
[----:B------:R0:W-:Y:S01]  /*14f00*/  BAR.SYNC.DEFER_BLOCKING R92, 0x100 ;  /* 0x0004005c0000751d */ /* 0x0001e20000010000 */
[----:B------:R-:W-:-:S02]  /*14f10*/  R2UR UR49, R11 ;  /* 0x000000000b3172ca */ /* 0x000fc400000e0000 */
[----:B------:R-:W-:Y:S01]  /*14f20*/  R2UR UR38, R14 ;  /* 0x000000000e2672ca */ /* 0x000fe200000e0000 */
[----:B------:R-:W-:Y:S01]  /*14f30*/  VIADD R14, R20, 0x2 ;  /* 0x00000002140e7836 */ /* 0x000fe20000000000 */
[----:B------:R-:W-:Y:S02]  /*14f40*/  R2UR UR46, R90 ;  /* 0x000000005a2e72ca */ /* 0x000fe400000e0000 */
[----:B------:R-:W-:Y:S01]  /*14f50*/  R2UR UR47, R91 ;  /* 0x000000005b2f72ca */ /* 0x000fe200000e0000 */
[----:B0-----:R-:W-:Y:S01]  /*14f60*/  VIADD R92, R20, 0x4 ;  /* 0x00000004145c7836 */ /* 0x001fe20000000000 */
[----:B------:R-:W-:Y:S01]  /*14f70*/  MOV R90, UR51 ;  /* 0x00000033005a7c02 */ /* 0x000fe20008000f00 */
[----:B------:R-:W-:Y:S01]  /*14f80*/  UMOV UR51, UR7 ;  /* 0x0000000700337c82 */ /* 0x000fe20008000000 */
[----:B------:R-:W-:Y:S01]  /*14f90*/  MOV R91, UR50 ;  /* 0x00000032005b7c02 */ /* 0x000fe20008000f00 */
[----:B------:R-:W-:Y:S01]  /*14fa0*/  UMOV UR50, UR6 ;  /* 0x0000000600327c82 */ /* 0x000fe20008000000 */
[----:B------:R-:W-:Y:S01]  /*14fb0*/  R2UR UR58, R88 ;  /* 0x00000000583a72ca */ /* 0x000fe200000e0000 */
[----:B------:R-:W-:Y:S01]  /*14fc0*/  VIADD R88, R20, 0x204 ;  /* 0x0000020414587836 */ /* 0x000fe20000000000 */
[----:B------:R-:W-:-:S02]  /*14fd0*/  R2UR UR9, R89 ;  /* 0x00000000590972ca */ /* 0x000fc400000e0000 */
[C---:B------:R-:W-:Y:S02]  /*14fe0*/  R2UR UR59, R89.reuse ;  /* 0x00000000593b72ca */ /* 0x040fe400000e0000 */
[----:B------:R-:W-:Y:S01]  /*14ff0*/  R2UR UR14, R88 ;  /* 0x00000000580e72ca */ /* 0x000fe200000e0000 */
[----:B------:R-:W-:Y:S01]  /*15000*/  VIADD R88, R20, 0x404 ;  /* 0x0000040414587836 */ /* 0x000fe20000000000 */
[----:B------:R-:W-:Y:S01]  /*15010*/  R2UR UR6, R92 ;  /* 0x000000005c0672ca */ /* 0x000fe200000e0000 */
[----:B------:R-:W-:Y:S01]  /*15020*/  VIADD R92, R20, 0x6 ;  /* 0x00000006145c7836 */ /* 0x000fe20000000000 */
[C---:B------:R-:W-:Y:S01]  /*15030*/  R2UR UR15, R89.reuse ;  /* 0x00000000590f72ca */ /* 0x040fe200000e0000 */
[----:B------:R-:W-:Y:S01]  /*15040*/  WARPGROUP.ARRIVE ;  /* 0x00000000000079c5 */ /* 0x000fe20000000000 */
[----:B------:R-:W-:Y:S01]  /*15050*/  R2UR UR22, R88 ;  /* 0x00000000581672ca */ /* 0x000fe200000e0000 */
[----:B------:R-:W-:Y:S01]  /*15060*/  VIADD R88, R20, 0x206 ;  /* 0x0000020614587836 */ /* 0x000fe20000000000 */
[----:B------:R-:W-:Y:S01]  /*15070*/  R2UR UR23, R89 ;  /* 0x00000000591772ca */ /* 0x000fe200000e0000 */
[----:B------:R-:W-:Y:S01]  /*15080*/  IMAD.MOV.U32 R89, RZ, RZ, 0x40000040 ;  /* 0x40000040ff597424 */ /* 0x000fe200078e00ff */
[----:B------:R-:W-:Y:S01]  /*15090*/  R2UR UR44, R10 ;  /* 0x000000000a2c72ca */ /* 0x000fe200000e0000 */
[----:B------:R-:W-:Y:S01]  /*150a0*/  QGMMA.64x32x32.F32.E4M3.E4M3 R152, gdesc[UR28], RZ, !UPT, gsb0 ;  /* 0x006000001c9879f3 */ /* 0x000fe2000c0008ff */
[----:B------:R-:W-:-:S02]  /*150b0*/  R2UR UR45, R11 ;  /* 0x000000000b2d72ca */ /* 0x000fc400000e0000 */
[C---:B------:R-:W-:Y:S02]  /*150c0*/  R2UR UR7, R93.reuse ;  /* 0x000000005d0772ca */ /* 0x040fe400000e0000 */
[----:B------:R-:W-:Y:S02]  /*150d0*/  R2UR UR26, R92 ;  /* 0x000000005c1a72ca */ /* 0x000fe400000e0000 */
[----:B------:R-:W-:Y:S02]  /*150e0*/  R2UR UR27, R93 ;  /* 0x000000005d1b72ca */ /* 0x000fe400000e0000 */
[----:B------:R-:W-:Y:S01]  /*150f0*/  MOV R219, UR47 ;  /* 0x0000002f00db7c02 */ /* 0x000fe20008000f00 */
[----:B------:R-:W-:Y:S01]  /*15100*/  UMOV UR47, UR9 ;  /* 0x00000009002f7c82 */ /* 0x000fe20008000000 */
[----:B------:R-:W-:Y:S01]  /*15110*/  MOV R223, UR46 ;  /* 0x0000002e00df7c02 */ /* 0x000fe20008000f00 */
[----:B------:R-:W-:Y:S01]  /*15120*/  UMOV UR46, UR8 ;  /* 0x00000008002e7c82 */ /* 0x000fe20008000000 */
[----:B------:R-:W-:Y:S01]  /*15130*/  R2UR UR4, R14 ;  /* 0x000000000e0472ca */ /* 0x000fe200000e0000 */
[----:B------:R-:W-:Y:S01]  /*15140*/  VIADD R14, R20, 0x302 ;  /* 0x00000302140e7836 */ /* 0x000fe20000000000 */
[----:B------:R-:W-:-:S02]  /*15150*/  R2UR UR5, R15 ;  /* 0x000000000f0572ca */ /* 0x000fc400000e0000 */
[----:B------:R-:W-:Y:S02]  /*15160*/  MOV R224, UR7 ;  /* 0x0000000700e07c02 */ /* 0x000fe40008000f00 */
[----:B------:R-:W-:Y:S02]  /*15170*/  MOV R225, UR6 ;  /* 0x0000000600e17c02 */ /* 0x000fe40008000f00 */
[----:B------:R-:W-:Y:S01]  /*15180*/  R2UR UR54, R14 ;  /* 0x000000000e3672ca */ /* 0x000fe200000e0000 */
[----:B------:R-:W-:Y:S01]  /*15190*/  VIADD R14, R20, 0x104 ;  /* 0x00000104140e7836 */ /* 0x000fe20000000000 */
[----:B------:R-:W-:Y:S02]  /*151a0*/  R2UR UR55, R15 ;  /* 0x000000000f3772ca */ /* 0x000fe400000e0000 */
[C---:B------:R-:W-:Y:S01]  /*151b0*/  R2UR UR52, R8.reuse ;  /* 0x00000000083472ca */ /* 0x040fe200000e0000 */
[----:B------:R-:W-:Y:S01]  /*151c0*/  UMOV UR6, UR4 ;  /* 0x0000000400067c82 */ /* 0x000fe20008000000 */
[----:B------:R-:W-:Y:S01]  /*151d0*/  R2UR UR4, R8 ;  /* 0x00000000080472ca */ /* 0x000fe200000e0000 */
[----:B------:R-:W-:Y:S01]  /*151e0*/  UMOV UR7, UR5 ;  /* 0x0000000500077c82 */ /* 0x000fe20008000000 */
[----:B------:R-:W-:-:S02]  /*151f0*/  R2UR UR5, R9 ;  /* 0x00000000090572ca */ /* 0x000fc400000e0000 */
[C---:B------:R-:W-:Y:S02]  /*15200*/  R2UR UR53, R9.reuse ;  /* 0x00000000093572ca */ /* 0x040fe400000e0000 */
[----:B------:R-:W-:Y:S02]  /*15210*/  R2UR UR56, R8 ;  /* 0x00000000083872ca */ /* 0x000fe400000e0000 */
[----:B------:R-:W-:Y:S02]  /*15220*/  R2UR UR57, R9 ;  /* 0x00000000093972ca */ /* 0x000fe400000e0000 */
[----:B------:R-:W-:Y:S01]  /*15230*/  R2UR UR10, R14 ;  /* 0x000000000e0a72ca */ /* 0x000fe200000e0000 */
[----:B------:R-:W-:Y:S01]  /*15240*/  VIADD R14, R20, 0x304 ;  /* 0x00000304140e7836 */ /* 0x000fe20000000000 */
[----:B------:R-:W-:Y:S02]  /*15250*/  R2UR UR11, R15 ;  /* 0x000000000f0b72ca */ /* 0x000fe400000e0000 */
        /* <DEDUP_REMOVED lines=10> */
[----:B------:R-:W-:Y:S01]  /*15300*/  R2UR UR21, R7 ;  /* 0x00000000071572ca */ /* 0x000fe200000e0000 */
[----:B------:R-:W-:Y:S02]  /*15310*/  WARPGROUP.DEPBAR.LE gsb0, 0x0 ;  /* 0x00008000000079c5 */ /* 0x000fe40000010000 */
[----:B------:R-:W-:Y:S01]  /*15320*/  WARPGROUP.ARRIVE ;  /* 0x00000000000079c5 */ /* 0x000fe20000000000 */
[----:B------:R-:W-:Y:S02]  /*15330*/  R2UR UR24, R4 ;  /* 0x00000000041872ca */ /* 0x000fe400000e0000 */
[----:B------:R-:W-:-:S02]  /*15340*/  R2UR UR25, R5 ;  /* 0x00000000051972ca */ /* 0x000fc400000e0000 */
[----:B------:R-:W-:Y:S01]  /*15350*/  R2UR UR30, R14 ;  /* 0x000000000e1e72ca */ /* 0x000fe200000e0000 */
[----:B------:R-:W-:Y:S01]  /*15360*/  QGMMA.64x32x32.F32.E4M3.E4M3 R136, gdesc[UR32], RZ, !UPT, gsb0 ;  /* 0x00600000208879f3 */ /* 0x000fe2000c0008ff */
[----:B------:R-:W-:Y:S01]  /*15370*/  R2UR UR34, R88 ;  /* 0x00000000582272ca */ /* 0x000fe200000e0000 */
[C---:B------:R-:W-:Y:S01]  /*15380*/  VIADD R14, R20.reuse, 0x306 ;  /* 0x00000306140e7836 */ /* 0x040fe20000000000 */
[----:B------:R-:W-:Y:S01]  /*15390*/  R2UR UR35, R89 ;  /* 0x00000000592372ca */ /* 0x000fe200000e0000 */
[----:B------:R-:W-:Y:S01]  /*153a0*/  VIADD R20, R20, 0x406 ;  /* 0x0000040614147836 */ /* 0x000fe20000000000 */
[----:B------:R-:W-:Y:S01]  /*153b0*/  R2UR UR31, R15 ;  /* 0x000000000f1f72ca */ /* 0x000fe200000e0000 */
[----:B------:R-:W-:Y:S01]  /*153c0*/  IMAD.MOV.U32 R15, RZ, RZ, 0x40000040 ;  /* 0x40000040ff0f7424 */ /* 0x000fe200078e00ff */
[----:B------:R-:W-:Y:S02]  /*153d0*/  R2UR UR28, R4 ;  /* 0x00000000041c72ca */ /* 0x000fe400000e0000 */
[----:B------:R-:W-:-:S02]  /*153e0*/  R2UR UR29, R5 ;  /* 0x00000000051d72ca */ /* 0x000fc400000e0000 */
[----:B------:R-:W-:Y:S02]  /*153f0*/  R2UR UR32, R4 ;  /* 0x00000000042072ca */ /* 0x000fe400000e0000 */
[----:B------:R-:W-:Y:S02]  /*15400*/  R2UR UR33, R5 ;  /* 0x00000000052172ca */ /* 0x000fe400000e0000 */
[----:B------:R-:W-:Y:S02]  /*15410*/  R2UR UR42, R20 ;  /* 0x00000000142a72ca */ /* 0x000fe400000e0000 */
[----:B------:R-:W-:Y:S02]  /*15420*/  R2UR UR43, R21 ;  /* 0x00000000152b72ca */ /* 0x000fe400000e0000 */
[----:B------:R-:W-:Y:S02]  /*15430*/  R2UR UR40, R4 ;  /* 0x00000000042872ca */ /* 0x000fe400000e0000 */
[----:B------:R-:W-:Y:S01]  /*15440*/  R2UR UR41, R5 ;  /* 0x00000000052972ca */ /* 0x000fe200000e0000 */
[----:B------:R-:W-:-:S02]  /*15450*/  WARPGROUP.DEPBAR.LE gsb0, 0x0 ;  /* 0x00008000000079c5 */ /* 0x000fc40000010000 */
        /* <DEDUP_REMOVED lines=73> */
.L_x_9228:
[----:B------:R-:W-:Y:S01]  /*158f0*/  SHF.L.U32 R14, R192, 0x1f, RZ ;  /* 0x0000001fc00e7819 */ /* 0x000fe200000006ff */
[----:B------:R-:W-:-:S04]  /*15900*/  IMAD R15, R190, 0x8, R17 ;  /* 0x00000008be0f7824 */ /* 0x000fc800078e0211 */
[----:B------:R0:W1:Y:S01]  /*15910*/  SYNCS.PHASECHK.TRANS64.TRYWAIT P1, [R15+URZ+0x22850], R14 ;  /* 0x0228500e0f0075a7 */ /* 0x000062000802017f */
[----:B------:R-:W-:Y:S05]  /*15920*/  @!P0 BRA `(.L_x_9229) ;  /* 0x0000000000048947 */ /* 0x000fea0003800000 */
[----:B------:R-:W-:Y:S01]  /*15930*/  BPT.TRAP 0x1 ;  /* 0x000000040000795c */ /* 0x000fe20000300000 */
.L_x_9229:
[----:B-1----:R-:W-:Y:S05]  /*15940*/  @P1 BRA `(.L_x_9227) ;  /* 0x0000000000081947 */ /* 0x002fea0003800000 */
[----:B------:R-:W1:Y:S02]  /*15950*/  SYNCS.PHASECHK.TRANS64.TRYWAIT P1, [R15+URZ+0x22850], R14 ;  /* 0x0228500e0f0075a7 */ /* 0x000e64000802017f */
[----:B-1----:R-:W-:Y:S05]  /*15960*/  @!P1 BRA `(.L_x_9230) ;  /* 0x000001cc003c9947 */ /* 0x002fea0003800000 */
.L_x_9227:
        /* <DEDUP_REMOVED lines=26> */
[----:B------:R-:W-:Y:S02]  /*15b10*/  IMAD.MOV.U32 R21, RZ, RZ, -0x3ffffff0 ;  /* 0xc0000010ff157424 */ /* 0x000fe400078e00ff */
[----:B------:R-:W-:Y:S01]  /*15b20*/  VIADD R14, R14, 0x400 ;  /* 0x000004000e0e7836 */ /* 0x000fe20000000000 */
[----:B------:R-:W-:Y:S02]  /*15b30*/  WARPGROUP.DEPBAR.LE gsb0, 0x0 ;  /* 0x00008000000079c5 */ /* 0x000fe40000010000 */
[----:B------:R-:W-:-:S07]  /*15b40*/  WARPGROUP.ARRIVE ;  /* 0x00000000000079c5 */ /* 0x000fce0000000000 */
        /* <DEDUP_REMOVED lines=16> */
.L_x_9231:
[----:B0-----:R-:W0:Y:S01]  /*15c50*/  LDC R14, c[0x0][0x448] ;  /* 0x00011200ff0e7b82 */ /* 0x001e220000000800 */
[----:B------:R-:W1:Y:S01]  /*15c60*/  S2R R192, SR_CgaCtaId ;  /* 0x0000000000c07919 */ /* 0x000e620000008800 */
        /* <DEDUP_REMOVED lines=23> */
[----:B------:R-:W-:-:S02]  /*15de0*/  IMAD.IADD R14, R208, 0x1, R202 ;  /* 0x00000001d00e7824 */ /* 0x000fc400078e02ca */
        /* <DEDUP_REMOVED lines=19> */
[----:B------:R-:W2:Y:S01]  /*15f20*/  @P1 LDC R20, c[0x0][0x450] ;  /* 0x00011400ff141b82 */ /* 0x000ea20000000800 */
        /* <DEDUP_REMOVED lines=12> */
[----:B------:R-:W-:Y:S01]  /*15ff0*/  R2UR UR4, R204 ;  /* 0x00000000cc0472ca */ /* 0x000fe200000e0000 */
[----:B------:R-:W3:Y:S01]  /*16000*/  MUFU.TANH R21, R21 ;  /* 0x0000001500157308 */ /* 0x000ee20000002400 */
[----:B------:R-:W-:Y:S01]  /*16010*/  ULDC UR5, c[0x0][0x9e0] ;  /* 0x0002780000057ab9 */ /* 0x000fe20000000800 */
[----:B0-----:R-:W-:-:S06]  /*16020*/  @P1 IMAD.HI.U32 R15, R14, R15, RZ ;  /* 0x0000000f0e0f1227 */ /* 0x001fcc00078e00ff */
[----:B------:R-:W0:Y:S01]  /*16030*/  MUFU.TANH R154, R154 ;  /* 0x0000009a009a7308 */ /* 0x000e220000002400 */
[----:B--2---:R-:W-:Y:S01]  /*16040*/  @P1 SHF.R.U32.HI R14, RZ, R20, R15 ;  /* 0x00000014ff0e1219 */ /* 0x004fe2000001160f */
        /* <DEDUP_REMOVED lines=20> */
[----:B------:R-:W-:-:S02]  /*16190*/  IMAD R88, R217, 0x8, R17 ;  /* 0x00000008d9587824 */ /* 0x000fc400078e0211 */
[C---:B------:R-:W-:Y:S01]  /*161a0*/  FMUL.FTZ R155, R2.reuse, R158 ;  /* 0x0000009e029b7220 */ /* 0x040fe20000410000 */
[C---:B------:R-:W-:Y:S01]  /*161b0*/  FMUL.FTZ R158, R2.reuse, R161 ;  /* 0x000000a1029e7220 */ /* 0x040fe20000410000 */
[C---:B------:R-:W-:Y:S01]  /*161c0*/  FMUL.FTZ R161, R2.reuse, R164 ;  /* 0x000000a402a17220 */ /* 0x040fe20000410000 */
[----:B------:R-:W2:Y:S01]  /*161d0*/  SHFL.IDX PT, R173, R14, RZ, 0x1c1f ;  /* 0x001c1fff0ead7589 */ /* 0x000ea200000e0000 */
[----:B------:R-:W-:Y:S01]  /*161e0*/  FMUL.FTZ R164, R2, R167 ;  /* 0x000000a702a47220 */ /* 0x000fe20000410000 */
[----:B------:R-:W-:Y:S02]  /*161f0*/  VIADD R88, R88, 0x22840 ;  /* 0x0002284058587836 */ /* 0x000fe40000000000 */
[C---:B------:R-:W-:Y:S01]  /*16200*/  FMUL.FTZ R167, R2.reuse, R92 ;  /* 0x0000005c02a77220 */ /* 0x040fe20000410000 */
[C---:B------:R-:W-:Y:S01]  /*16210*/  FMUL.FTZ R92, R2.reuse, R94 ;  /* 0x0000005e025c7220 */ /* 0x040fe20000410000 */
[C---:B------:R-:W-:Y:S01]  /*16220*/  FMUL.FTZ R94, R2.reuse, R98 ;  /* 0x00000062025e7220 */ /* 0x040fe20000410000 */
[----:B------:R-:W-:Y:S01]  /*16230*/  FMUL.FTZ R98, R2, R102 ;  /* 0x0000006602627220 */ /* 0x000fe20000410000 */
[----:B-1----:R-:W-:Y:S01]  /*16240*/  PRMT R88, R192, 0x654, R88 ;  /* 0x00000654c0587816 */ /* 0x002fe20000000058 */
[----:B------:R-:W-:Y:S01]  /*16250*/  IMAD R102, R0, -0xa0, RZ ;  /* 0xffffff6000667824 */ /* 0x000fe200078e02ff */
[----:B------:R-:W-:Y:S01]  /*16260*/  LOP3.LUT P1, RZ, R22, 0x8, RZ, 0xc0, !PT ;  /* 0x0000000816ff7812 */ /* 0x000fe2000782c0ff */
[----:B------:R-:W1:Y:S01]  /*16270*/  MUFU.TANH R15, R15 ;  /* 0x0000000f000f7308 */ /* 0x000e620000002400 */
[----:B------:R4:W-:Y:S01]  /*16280*/  SYNCS.ARRIVE.TRANS64.RED.A1T0 RZ, [R88+URZ], RZ ;  /* 0x000000ff58ff79a7 */ /* 0x0009e2000810043f */
[----:B------:R-:W-:-:S06]  /*16290*/  IMAD.IADD R99, R102, 0x1, -R200 ;  /* 0x0000000166637824 */ /* 0x000fcc00078e0ac8 */
[----:B------:R-:W0:Y:S01]  /*162a0*/  MUFU.TANH R20, R20 ;  /* 0x0000001400147308 */ /* 0x000e220000002400 */
[----:B----4-:R-:W-:-:S04]  /*162b0*/  IADD3 R88, -R200, 0x1, R102 ;  /* 0x00000001c8587810 */ /* 0x010fc80007ffe166 */
[----:B------:R-:W-:-:S03]  /*162c0*/  IADD3 R88, -R197, R88, R199 ;  /* 0x00000058c5587210 */ /* 0x000fc60007ffe1c7 */
[----:B------:R-:W4:Y:S02]  /*162d0*/  MUFU.TANH R152, R152 ;  /* 0x0000009800987308 */ /* 0x000f240000002400 */
[C---:B------:R-:W-:Y:S02]  /*162e0*/  VIADD R103, R88.reuse, UR5 ;  /* 0x0000000558677c36 */ /* 0x040fe40008000000 */
[----:B------:R-:W-:Y:S02]  /*162f0*/  VIADD R170, R88, UR4 ;  /* 0x0000000458aa7c36 */ /* 0x000fe40008000000 */
[--C-:B--2---:R-:W-:Y:S02]  /*16300*/  IMAD.IADD R171, R103, 0x1, R173.reuse ;  /* 0x0000000167ab7824 */ /* 0x104fe400078e02ad */
[----:B------:R-:W2:Y:S01]  /*16310*/  MUFU.TANH R153, R153 ;  /* 0x0000009900997308 */ /* 0x000ea20000002400 */
[----:B------:R-:W-:-:S07]  /*16320*/  IMAD.IADD R172, R170, 0x1, R173 ;  /* 0x00000001aaac7824 */ /* 0x000fce00078e02ad */
        /* <DEDUP_REMOVED lines=88> */
.L_x_9234:
[----:B------:R-:W-:Y:S02]  /*168b0*/  ULDC UR4, c[0x0][0x9e4] ;  /* 0x0002790000047ab9 */ /* 0x000fe40000000800 */
[----:B------:R-:W-:-:S05]  /*168c0*/  IMAD.U32 R174, RZ, RZ, UR4 ;  /* 0x00000004ffae7e24 */ /* 0x000fca000f8e00ff */
[----:B------:R-:W-:-:S13]  /*168d0*/  ISETP.NE.AND P1, PT, R174, 0x1, PT ;  /* 0x00000001ae00780c */ /* 0x000fda0003f25270 */
[----:B------:R-:W1:Y:S02]  /*168e0*/  @P1 LDC.64 R88, c[0x0][0x9e8] ;  /* 0x00027a00ff581b82 */ /* 0x000e640000000a00 */
[----:B-1----:R-:W-:-:S05]  /*168f0*/  @P1 IMAD.HI.U32 R88, R173, R88, RZ ;  /* 0x00000058ad581227 */ /* 0x002fca00078e00ff */
[----:B------:R-:W-:-:S07]  /*16900*/  @P1 SHF.R.U32.HI R173, RZ, R89, R88 ;  /* 0x00000059ffad1219 */ /* 0x000fce0000011658 */
.L_x_9235:
[----:B------:R-:W-:Y:S05]  /*16910*/  BSYNC B0 ;  /* 0x0000000000007941 */ /* 0x000fea0003800000 */
.L_x_9233:
[----:B------:R-:W-:-:S05]  /*16920*/  IMAD R173, R173, R174, R99 ;  /* 0x000000aeadad7224 */ /* 0x000fca00078e0263 */
[----:B------:R-:W-:Y:S02]  /*16930*/  VIADDMNMX R171, R173, R174, R171, PT ;  /* 0x000000aeadab7246 */ /* 0x000fe400038001ab */
[----:B------:R-:W-:-:S07]  /*16940*/  VIMNMX R172, R172, R173, !PT ;  /* 0x000000adacac7248 */ /* 0x000fce0007fe0100 */
.L_x_9232:
[C---:B------:R-:W-:Y:S01]  /*16950*/  ISETP.GE.AND P1, PT, R102.reuse, 0x2, PT ;  /* 0x000000026600780c */ /* 0x040fe20003f26270 */
[----:B------:R-:W1:Y:S01]  /*16960*/  SHFL.IDX PT, R14, R14, 0x1, 0x1c1f ;  /* 0x003c1f000e0e7f89 */ /* 0x000e6200000e0000 */
[----:B------:R-:W-:Y:S02]  /*16970*/  ISETP.GE.AND P3, PT, R102, 0x9, PT ;  /* 0x000000096600780c */ /* 0x000fe40003f66270 */
[----:B------:R-:W-:Y:S02]  /*16980*/  ISETP.GT.AND P2, PT, R172, 0x1, !P1 ;  /* 0x00000001ac00780c */ /* 0x000fe40004f44270 */
[----:B------:R-:W-:Y:S02]  /*16990*/  LOP3.LUT R16, R16, 0xfffffffd, RZ, 0xc0, !PT ;  /* 0xfffffffd10107812 */ /* 0x000fe400078ec0ff */
[----:B------:R-:W-:Y:S02]  /*169a0*/  ISETP.LT.OR P2, PT, R171, 0x2, P2 ;  /* 0x00000002ab00780c */ /* 0x000fe40001741670 */
[----:B------:R-:W-:-:S02]  /*169b0*/  LOP3.LUT R22, R22, 0xfffffffd, RZ, 0xc0, !PT ;  /* 0xfffffffd16167812 */ /* 0x000fc400078ec0ff */
[----:B0-----:R-:W-:Y:S02]  /*169c0*/  FSEL R20, R20, -INF , !P2 ;  /* 0xff80000014147808 */ /* 0x001fe40005000000 */
[----:B------:R-:W-:Y:S02]  /*169d0*/  ISETP.GT.AND P2, PT, R172, 0x8, !P3 ;  /* 0x00000008ac00780c */ /* 0x000fe40005f44270 */
[----:B------:R-:W-:Y:S02]  /*169e0*/  @P3 LOP3.LUT R16, R16, 0x2, RZ, 0xfc, !PT ;  /* 0x0000000210103812 */ /* 0x000fe400078efcff */
[----:B------:R-:W-:Y:S02]  /*169f0*/  ISETP.GE.AND P3, PT, R102, 0xa, PT ;  /* 0x0000000a6600780c */ /* 0x000fe40003f66270 */
[----:B------:R-:W-:Y:S02]  /*16a00*/  ISETP.LT.OR P2, PT, R171, 0x9, P2 ;  /* 0x00000009ab00780c */ /* 0x000fe40001741670 */
[----:B------:R-:W-:-:S02]  /*16a10*/  LOP3.LUT R16, R16, 0xfffffffb, RZ, 0xc0, !PT ;  /* 0xfffffffb10107812 */ /* 0x000fc400078ec0ff */
[----:B------:R-:W-:Y:S01]  /*16a20*/  FSEL R153, R153, -INF , !P2 ;  /* 0xff80000099997808 */ /* 0x000fe20005000000 */
[--C-:B-1----:R-:W-:Y:S01]  /*16a30*/  IMAD.IADD R103, R103, 0x1, R14.reuse ;  /* 0x0000000167677824 */ /* 0x102fe200078e020e */
[----:B------:R-:W-:Y:S01]  /*16a40*/  ISETP.GT.AND P2, PT, R172, 0x9, !P3 ;  /* 0x00000009ac00780c */ /* 0x000fe20005f44270 */
[----:B------:R-:W-:-:S03]  /*16a50*/  IMAD.IADD R170, R170, 0x1, R14 ;  /* 0x00000001aaaa7824 */ /* 0x000fc600078e020e */
[----:B------:R-:W-:Y:S02]  /*16a60*/  ISETP.LT.OR P2, PT, R171, 0xa, P2 ;  /* 0x0000000aab00780c */ /* 0x000fe40001741670 */
        /* <DEDUP_REMOVED lines=19> */
[----:B------:R-:W-:Y:S02]  /*16ba0*/  @P3 LOP3.LUT R22, R22, 0x2, RZ, 0xfc, !PT ;  /* 0x0000000216163812 */ /* 0x000fe400078efcff */
[----:B------:R-:W-:Y:S02]  /*16bb0*/  ISETP.GE.AND P3, PT, R102, 0x1a, PT ;  /* 0x0000001a6600780c */ /* 0x000fe40003f66270 */
[----:B------:R-:W-:Y:S02]  /*16bc0*/  LOP3.LUT R22, R22, 0xfffffffe, RZ, 0xc0, !PT ;  /* 0xfffffffe16167812 */ /* 0x000fe400078ec0ff */
[----:B------:R-:W-:-:S04]  /*16bd0*/  ISETP.GT.AND P2, PT, R172, 0x19, !P3 ;  /* 0x00000019ac00780c */ /* 0x000fc80005f44270 */
        /* <DEDUP_REMOVED lines=187> */
[----:B------:R-:W-:-:S13]  /*17790*/  ISETP.GE.AND P6, PT, R102, 0x9a, PT ;  /* 0x0000009a6600780c */ /* 0x000fda0003fc6270 */
[----:B------:R-:W-:Y:S02]  /*177a0*/  @P6 LOP3.LUT R22, R22, 0x4, RZ, 0xfc, !PT ;  /* 0x0000000416166812 */ /* 0x000fe400078efcff */
[----:B------:R-:W-:-:S04]  /*177b0*/  ISETP.GT.AND P6, PT, R172, 0x99, !P6 ;  /* 0x00000099ac00780c */ /* 0x000fc800077c4270 */
[----:B------:R-:W-:-:S04]  /*177c0*/  ISETP.LT.OR P6, PT, R171, 0x9a, P6 ;  /* 0x0000009aab00780c */ /* 0x000fc800037c1670 */
[----:B------:R-:W-:Y:S02]  /*177d0*/  FSEL R101, R101, -INF , !P6 ;  /* 0xff80000065657808 */ /* 0x000fe40007000000 */
[----:B------:R-:W-:-:S13]  /*177e0*/  LOP3.LUT P6, RZ, R22, 0x8, RZ, 0xc0, !PT ;  /* 0x0000000816ff7812 */ /* 0x000fda00078cc0ff */
[----:B------:R-:W-:Y:S05]  /*177f0*/  @!P6 BRA `(.L_x_9236) ;  /* 0x00000000005ce947 */ /* 0x000fea0003800000 */
        /* <DEDUP_REMOVED lines=13> */
.L_x_9238:
[----:B------:R-:W-:Y:S02]  /*178d0*/  ULDC UR4, c[0x0][0x9e4] ;  /* 0x0002790000047ab9 */ /* 0x000fe40000000800 */
[----:B------:R-:W-:-:S05]  /*178e0*/  IMAD.U32 R102, RZ, RZ, UR4 ;  /* 0x00000004ff667e24 */ /* 0x000fca000f8e00ff */
[----:B------:R-:W-:-:S13]  /*178f0*/  ISETP.NE.AND P6, PT, R102, 0x1, PT ;  /* 0x000000016600780c */ /* 0x000fda0003fc5270 */
[----:B------:R-:W0:Y:S02]  /*17900*/  @P6 LDC.64 R14, c[0x0][0x9e8] ;  /* 0x00027a00ff0e6b82 */ /* 0x000e240000000a00 */
[----:B0-----:R-:W-:-:S05]  /*17910*/  @P6 IMAD.HI.U32 R14, R89, R14, RZ ;  /* 0x0000000e590e6227 */ /* 0x001fca00078e00ff */
[----:B------:R-:W-:-:S07]  /*17920*/  @P6 SHF.R.U32.HI R89, RZ, R15, R14 ;  /* 0x0000000fff596219 */ /* 0x000fce000001160e */
.L_x_9239:
[----:B------:R-:W-:Y:S05]  /*17930*/  BSYNC B0 ;  /* 0x0000000000007941 */ /* 0x000fea0003800000 */
.L_x_9237:
[----:B------:R-:W-:-:S05]  /*17940*/  IMAD R89, R89, R102, R99 ;  /* 0x0000006659597224 */ /* 0x000fca00078e0263 */
[----:B------:R-:W-:Y:S02]  /*17950*/  VIADDMNMX R103, R89, R102, R103, PT ;  /* 0x0000006659677246 */ /* 0x000fe40003800167 */
[----:B------:R-:W-:-:S07]  /*17960*/  VIMNMX R170, R170, R89, !PT ;  /* 0x00000059aaaa7248 */ /* 0x000fce0007fe0100 */
.L_x_9236:
[----:B------:R-:W-:Y:S02]  /*17970*/  ISETP.GT.AND P1, PT, R170, 0x1, !P1 ;  /* 0x00000001aa00780c */ /* 0x000fe40004f24270 */
[----:B------:R-:W-:Y:S02]  /*17980*/  LOP3.LUT P6, RZ, R16, 0x8000000, RZ, 0xc0, !PT ;  /* 0x0800000010ff7812 */ /* 0x000fe400078cc0ff */
[----:B------:R-:W-:Y:S02]  /*17990*/  ISETP.LT.OR P1, PT, R103, 0x2, P1 ;  /* 0x000000026700780c */ /* 0x000fe40000f21670 */
[----:B------:R-:W-:Y:S02]  /*179a0*/  ISETP.GT.AND P2, PT, R170, 0x89, !P2 ;  /* 0x00000089aa00780c */ /* 0x000fe40005744270 */
[----:B------:R-:W-:Y:S02]  /*179b0*/  FSEL R15, R152, -INF , !P1 ;  /* 0xff800000980f7808 */ /* 0x000fe40004800000 */
[----:B------:R-:W-:-:S02]  /*179c0*/  LOP3.LUT P1, RZ, R16, 0x2, RZ, 0xc0, !PT ;  /* 0x0000000210ff7812 */ /* 0x000fc4000782c0ff */
[----:B------:R-:W-:Y:S02]  /*179d0*/  ISETP.LT.OR P2, PT, R103, 0x8a, P2 ;  /* 0x0000008a6700780c */ /* 0x000fe40001741670 */
[C---:B------:R-:W-:Y:S02]  /*179e0*/  ISETP.GT.AND P1, PT, R170.reuse, 0x8, !P1 ;  /* 0x00000008aa00780c */ /* 0x040fe40004f24270 */
[----:B------:R-:W-:Y:S02]  /*179f0*/  FSEL R93, R93, -INF , !P2 ;  /* 0xff8000005d5d7808 */ /* 0x000fe40005000000 */
[----:B------:R-:W-:Y:S02]  /*17a00*/  ISETP.LT.OR P1, PT, R103, 0x9, P1 ;  /* 0x000000096700780c */ /* 0x000fe40000f21670 */
[----:B------:R-:W-:Y:S02]  /*17a10*/  ISETP.GT.AND P3, PT, R170, 0x90, !P3 ;  /* 0x00000090aa00780c */ /* 0x000fe40005f64270 */
[----:B------:R-:W-:-:S02]  /*17a20*/  FSEL R155, R155, -INF , !P1 ;  /* 0xff8000009b9b7808 */ /* 0x000fc40004800000 */
[----:B------:R-:W-:Y:S02]  /*17a30*/  LOP3.LUT P1, RZ, R16, 0x4, RZ, 0xc0, !PT ;  /* 0x0000000410ff7812 */ /* 0x000fe4000782c0ff */
[C---:B------:R-:W-:Y:S02]  /*17a40*/  ISETP.GT.AND P4, PT, R170.reuse, 0x91, !P4 ;  /* 0x00000091aa00780c */ /* 0x040fe40006784270 */
[C---:B------:R-:W-:Y:S02]  /*17a50*/  ISETP.GT.AND P1, PT, R170.reuse, 0x9, !P1 ;  /* 0x00000009aa00780c */ /* 0x040fe40004f24270 */
[----:B------:R-:W-:Y:S02]  /*17a60*/  ISETP.GT.AND P5, PT, R170, 0x98, !P5 ;  /* 0x00000098aa00780c */ /* 0x000fe40006fa4270 */
[C---:B------:R-:W-:Y:S02]  /*17a70*/  ISETP.LT.OR P1, PT, R103.reuse, 0xa, P1 ;  /* 0x0000000a6700780c */ /* 0x040fe40000f21670 */
[----:B------:R-:W-:-:S02]  /*17a80*/  ISETP.LT.OR P3, PT, R103, 0x91, P3 ;  /* 0x000000916700780c */ /* 0x000fc40001f61670 */
[----:B------:R-:W-:Y:S02]  /*17a90*/  FSEL R89, R156, -INF , !P1 ;  /* 0xff8000009c597808 */ /* 0x000fe40004800000 */
[----:B------:R-:W-:Y:S02]  /*17aa0*/  LOP3.LUT P1, RZ, R16, 0x8, RZ, 0xc0, !PT ;  /* 0x0000000810ff7812 */ /* 0x000fe4000782c0ff */
[C---:B------:R-:W-:Y:S02]  /*17ab0*/  ISETP.LT.OR P4, PT, R103.reuse, 0x92, P4 ;  /* 0x000000926700780c */ /* 0x040fe40002781670 */
[----:B------:R-:W-:Y:S02]  /*17ac0*/  ISETP.GT.AND P1, PT, R170, 0x10, !P1 ;  /* 0x00000010aa00780c */ /* 0x000fe40004f24270 */
[C---:B------:R-:W-:Y:S02]  /*17ad0*/  ISETP.LT.OR P5, PT, R103.reuse, 0x99, P5 ;  /* 0x000000996700780c */ /* 0x040fe40002fa1670 */
[----:B------:R-:W-:-:S02]  /*17ae0*/  ISETP.LT.OR P1, PT, R103, 0x11, P1 ;  /* 0x000000116700780c */ /* 0x000fc40000f21670 */
[----:B------:R-:W-:Y:S02]  /*17af0*/  FSEL R94, R94, -INF , !P3 ;  /* 0xff8000005e5e7808 */ /* 0x000fe40005800000 */
[----:B------:R-:W-:Y:S02]  /*17b00*/  FSEL R159, R159, -INF , !P1 ;  /* 0xff8000009f9f7808 */ /* 0x000fe40004800000 */
[----:B------:R-:W-:Y:S02]  /*17b10*/  LOP3.LUT P1, RZ, R16, 0x10, RZ, 0xc0, !PT ;  /* 0x0000001010ff7812 */ /* 0x000fe4000782c0ff */
[----:B------:R-:W-:Y:S02]  /*17b20*/  FSEL R95, R95, -INF , !P4 ;  /* 0xff8000005f5f7808 */ /* 0x000fe40006000000 */
        /* <DEDUP_REMOVED lines=115> */
[----:B------:R-:W-:Y:S02]  /*18260*/  FMNMX.FTZ R91, R88, R221, !PT ;  /* 0x000000dd585b7209 */ /* 0x000fe40007810000 */
[----:B------:R-:W-:Y:S02]  /*18270*/  ISETP.GT.AND P1, PT, R170, 0x88, !P6 ;  /* 0x00000088aa00780c */ /* 0x000fe40007724270 */
[----:B------:R-:W-:Y:S02]  /*18280*/  FMNMX.FTZ R14, R20, R91, !PT ;  /* 0x0000005b140e7209 */ /* 0x000fe40007810000 */
[----:B------:R-:W-:Y:S02]  /*18290*/  ISETP.LT.OR P1, PT, R103, 0x89, P1 ;  /* 0x000000896700780c */ /* 0x000fe40000f21670 */
[----:B------:R-:W-:-:S02]  /*182a0*/  FMNMX.FTZ R91, R153, R14, !PT ;  /* 0x0000000e995b7209 */ /* 0x000fc40007810000 */
[----:B------:R-:W-:Y:S02]  /*182b0*/  FSEL R92, R92, -INF , !P1 ;  /* 0xff8000005c5c7808 */ /* 0x000fe40004800000 */
[----:B------:R-:W-:Y:S02]  /*182c0*/  FMNMX.FTZ R14, R154, R91, !PT ;  /* 0x0000005b9a0e7209 */ /* 0x000fe40007810000 */
[----:B------:R-:W-:Y:S02]  /*182d0*/  LOP3.LUT P1, RZ, R16, 0x1, RZ, 0xc0, !PT ;  /* 0x0000000110ff7812 */ /* 0x000fe4000782c0ff */
[----:B------:R-:W-:Y:S02]  /*182e0*/  FMNMX.FTZ R91, R157, R14, !PT ;  /* 0x0000000e9d5b7209 */ /* 0x000fe40007810000 */
[----:B------:R-:W-:Y:S02]  /*182f0*/  ISETP.GT.AND P1, PT, R170, RZ, !P1 ;  /* 0x000000ffaa00720c */ /* 0x000fe40004f24270 */
[----:B------:R-:W-:-:S02]  /*18300*/  FMNMX.FTZ R14, R158, R91, !PT ;  /* 0x0000005b9e0e7209 */ /* 0x000fc40007810000 */
[----:B------:R-:W-:Y:S02]  /*18310*/  ISETP.LT.OR P1, PT, R103, 0x1, P1 ;  /* 0x000000016700780c */ /* 0x000fe40000f21670 */
[----:B------:R-:W-:Y:S02]  /*18320*/  FMNMX.FTZ R91, R161, R14, !PT ;  /* 0x0000000ea15b7209 */ /* 0x000fe40007810000 */
[----:B------:R-:W-:Y:S02]  /*18330*/  FSEL R21, R21, -INF , !P1 ;  /* 0xff80000015157808 */ /* 0x000fe40004800000 */
[----:B------:R-:W-:Y:S02]  /*18340*/  FMNMX.FTZ R91, R162, R91, !PT ;  /* 0x0000005ba25b7209 */ /* 0x000fe40007810000 */
[----:B------:R-:W-:Y:S02]  /*18350*/  FMNMX.FTZ R122, R21, R220, !PT ;  /* 0x000000dc157a7209 */ /* 0x000fe40007810000 */
[----:B------:R-:W-:-:S02]  /*18360*/  FMNMX.FTZ R14, R136, R91, !PT ;  /* 0x0000005b880e7209 */ /* 0x000fc40007810000 */
[----:B------:R-:W-:Y:S02]  /*18370*/  FMNMX.FTZ R122, R15, R122, !PT ;  /* 0x0000007a0f7a7209 */ /* 0x000fe40007810000 */
[----:B------:R-:W-:Y:S02]  /*18380*/  FMNMX.FTZ R91, R137, R14, !PT ;  /* 0x0000000e895b7209 */ /* 0x000fe40007810000 */
[----:B------:R-:W-:Y:S02]  /*18390*/  FMNMX.FTZ R126, R155, R122, !PT ;  /* 0x0000007a9b7e7209 */ /* 0x000fe40007810000 */
[----:B------:R-:W-:Y:S02]  /*183a0*/  FMNMX.FTZ R14, R140, R91, !PT ;  /* 0x0000005b8c0e7209 */ /* 0x000fe40007810000 */
[----:B------:R-:W-:Y:S02]  /*183b0*/  FMNMX.FTZ R126, R89, R126, !PT ;  /* 0x0000007e597e7209 */ /* 0x000fe40007810000 */
[----:B------:R-:W-:-:S02]  /*183c0*/  FMNMX.FTZ R91, R141, R14, !PT ;  /* 0x0000000e8d5b7209 */ /* 0x000fc40007810000 */
[----:B------:R-:W-:Y:S02]  /*183d0*/  FMNMX.FTZ R130, R159, R126, !PT ;  /* 0x0000007e9f827209 */ /* 0x000fe40007810000 */
[----:B------:R-:W-:Y:S02]  /*183e0*/  FMNMX.FTZ R14, R144, R91, !PT ;  /* 0x0000005b900e7209 */ /* 0x000fe40007810000 */
[----:B------:R-:W-:Y:S02]  /*183f0*/  LOP3.LUT P6, RZ, R22, 0x4, RZ, 0xc0, !PT ;  /* 0x0000000416ff7812 */ /* 0x000fe400078cc0ff */
[----:B------:R-:W-:Y:S02]  /*18400*/  FMNMX.FTZ R14, R145, R14, !PT ;  /* 0x0000000e910e7209 */ /* 0x000fe40007810000 */
[----:B------:R-:W-:Y:S02]  /*18410*/  FMNMX.FTZ R130, R99, R130, !PT ;  /* 0x0000008263827209 */ /* 0x000fe40007810000 */
[----:B------:R-:W-:-:S02]  /*18420*/  FMNMX.FTZ R91, R165, R14, !PT ;  /* 0x0000000ea55b7209 */ /* 0x000fc40007810000 */
[----:B------:R-:W-:Y:S02]  /*18430*/  ISETP.GT.AND P2, PT, R170, 0x99, !P6 ;  /* 0x00000099aa00780c */ /* 0x000fe40007744270 */
[----:B------:R-:W-:Y:S02]  /*18440*/  FMNMX.FTZ R91, R166, R91, !PT ;  /* 0x0000005ba65b7209 */ /* 0x000fe40007810000 */
[----:B------:R-:W-:Y:S02]  /*18450*/  FMNMX.FTZ R130, R163, R130, !PT ;  /* 0x00000082a3827209 */ /* 0x000fe40007810000 */
[----:B------:R-:W-:Y:S02]  /*18460*/  FMNMX.FTZ R14, R150, R91, !PT ;  /* 0x0000005b960e7209 */ /* 0x000fe40007810000 */
[----:B------:R-:W-:Y:S02]  /*18470*/  ISETP.LT.OR P2, PT, R103, 0x9a, P2 ;  /* 0x0000009a6700780c */ /* 0x000fe40001741670 */
[----:B------:R-:W-:-:S02]  /*18480*/  FMNMX.FTZ R91, R151, R14, !PT ;  /* 0x0000000e975b7209 */ /* 0x000fc40007810000 */
[----:B------:R-:W-:Y:S02]  /*18490*/  FMNMX.FTZ R130, R171, R130, !PT ;  /* 0x00000082ab827209 */ /* 0x000fe40007810000 */
[----:B------:R-:W-:Y:S02]  /*184a0*/  FMNMX.FTZ R14, R124, R91, !PT ;  /* 0x0000005b7c0e7209 */ /* 0x000fe40007810000 */
        /* <DEDUP_REMOVED lines=22> */
[----:B------:R-:W0:Y:S03]  /*18610*/  LDC R14, c[0x0][0x988] ;  /* 0x00026200ff0e7b82 */ /* 0x000e260000000800 */
[----:B------:R-:W1:Y:S02]  /*18620*/  SHFL.BFLY PT, R91, R106, 0x2, 0x1f ;  /* 0x0c401f006a5b7f89 */ /* 0x000e6400000e0000 */
[----:B-1----:R-:W-:-:S05]  /*18630*/  FMNMX.FTZ R110, R106, R91, !PT ;  /* 0x0000005b6a6e7209 */ /* 0x002fca0007810000 */
[----:B------:R-:W1:Y:S02]  /*18640*/  SHFL.BFLY PT, R91, R110, 0x1, 0x1f ;  /* 0x0c201f006e5b7f89 */ /* 0x000e6400000e0000 */
[----:B-1----:R-:W-:-:S04]  /*18650*/  FMNMX.FTZ R91, R110, R91, !PT ;  /* 0x0000005b6e5b7209 */ /* 0x002fc80007810000 */
[C---:B------:R-:W-:Y:S01]  /*18660*/  FSETP.NEU.FTZ.AND P1, PT, R91.reuse, -INF , PT ;  /* 0xff8000005b00780b */ /* 0x040fe20003f3d000 */
[----:B0-----:R-:W-:-:S05]  /*18670*/  FFMA.FTZ R104, R91, R14, -8 ;  /* 0xc10000005b687423 */ /* 0x001fca000001000e */
[----:B------:R-:W-:-:S05]  /*18680*/  FSEL R104, R104, RZ, P1 ;  /* 0x000000ff68687208 */ /* 0x000fca0000800000 */
[-CC-:B------:R-:W-:Y:S01]  /*18690*/  FFMA.FTZ R103, R136, R14.reuse, -R104.reuse ;  /* 0x0000000e88677223 */ /* 0x180fe20000010868 */
[----:B------:R-:W-:-:S01]  /*186a0*/  FFMA.FTZ R136, R137, R14, -R104 ;  /* 0x0000000e89887223 */ /* 0x000fc20000010868 */
[-CC-:B------:R-:W-:Y:S01]  /*186b0*/  FFMA.FTZ R140, R140, R14.reuse, -R104.reuse ;  /* 0x0000000e8c8c7223 */ /* 0x180fe20000010868 */
[----:B------:R-:W-:-:S01]  /*186c0*/  FFMA.FTZ R165, R165, R14, -R104 ;  /* 0x0000000ea5a57223 */ /* 0x000fc20000010868 */
[-CC-:B------:R-:W-:Y:S01]  /*186d0*/  FFMA.FTZ R144, R144, R14.reuse, -R104.reuse ;  /* 0x0000000e90907223 */ /* 0x180fe20000010868 */
[----:B------:R0:W-:Y:S01]  /*186e0*/  MUFU.EX2 R122, R136 ;  /* 0x00000088007a7308 */ /* 0x0001e20000000800 */
        /* <DEDUP_REMOVED lines=8> */
[----:B0-----:R-:W-:Y:S01]  /*18770*/  FMNMX.FTZ R136, R173, R130, !PT ;  /* 0x00000082ad887209 */ /* 0x001fe20007810000 */
        /* <DEDUP_REMOVED lines=17> */
[----:B------:R0:W-:Y:S01]  /*18890*/  MUFU.EX2 R136, R165 ;  /* 0x000000a500887308 */ /* 0x0001e20000000800 */
[----:B------:R-:W-:-:S01]  /*188a0*/  FFMA.FTZ R133, R133, R14, -R104 ;  /* 0x0000000e85857223 */ /* 0x000fc20000010868 */
[----:B------:R-:W-:Y:S01]  /*188b0*/  FMNMX.FTZ R138, R147, R138, !PT ;  /* 0x0000008a938a7209 */ /* 0x000fe20007810000 */
[----:B------:R-:W-:-:S01]  /*188c0*/  FFMA.FTZ R134, R134, R14, -R104 ;  /* 0x0000000e86867223 */ /* 0x000fc20000010868 */
[-CC-:B------:R-:W-:Y:S01]  /*188d0*/  FFMA.FTZ R135, R135, R14.reuse, -R104.reuse ;  /* 0x0000000e87877223 */ /* 0x180fe20000010868 */
        /* <DEDUP_REMOVED lines=29> */
[----:B0-----:R-:W-:-:S04]  /*18ab0*/  FMNMX.FTZ R165, R111, R140, !PT ;  /* 0x0000008c6fa57209 */ /* 0x001fc80007810000 */
        /* <DEDUP_REMOVED lines=10> */
[----:B------:R-:W-:Y:S01]  /*18b60*/  MUFU.EX2 R103, R103 ;  /* 0x0000006700677308 */ /* 0x000fe20000000800 */
[----:B------:R-:W-:Y:S02]  /*18b70*/  FSEL R165, R98, -INF , !P5 ;  /* 0xff80000062a57808 */ /* 0x000fe40006800000 */
[----:B------:R-:W-:-:S04]  /*18b80*/  FMNMX.FTZ R108, R95, R108, !PT ;  /* 0x0000006c5f6c7209 */ /* 0x000fc80007810000 */
[----:B------:R-:W-:Y:S01]  /*18b90*/  FMNMX.FTZ R108, R165, R108, !PT ;  /* 0x0000006ca56c7209 */ /* 0x000fe20007810000 */
[----:B------:R0:W-:Y:S03]  /*18ba0*/  MUFU.EX2 R98, R144 ;  /* 0x0000009000627308 */ /* 0x0001e60000000800 */
[----:B------:R-:W-:Y:S01]  /*18bb0*/  FMNMX.FTZ R140, R100, R108, !PT ;  /* 0x0000006c648c7209 */ /* 0x000fe20007810000 */
[-CC-:B------:R-:W-:Y:S01]  /*18bc0*/  FFMA.FTZ R108, R112, R14.reuse, -R104.reuse ;  /* 0x0000000e706c7223 */ /* 0x180fe20000010868 */
[----:B------:R-:W-:-:S01]  /*18bd0*/  FFMA.FTZ R112, R116, R14, -R104 ;  /* 0x0000000e74707223 */ /* 0x000fc20000010868 */
[-CC-:B------:R-:W-:Y:S01]  /*18be0*/  FFMA.FTZ R116, R118, R14.reuse, -R104.reuse ;  /* 0x0000000e76747223 */ /* 0x180fe20000010868 */
[----:B------:R-:W-:-:S01]  /*18bf0*/  FFMA.FTZ R118, R167, R14, -R104 ;  /* 0x0000000ea7767223 */ /* 0x000fc20000010868 */
[----:B------:R-:W1:Y:S01]  /*18c00*/  SHFL.BFLY PT, R142, R140, 0x2, 0x1f ;  /* 0x0c401f008c8e7f89 */ /* 0x000e6200000e0000 */
[----:B------:R-:W-:-:S01]  /*18c10*/  FFMA.FTZ R167, R168, R14, -R104 ;  /* 0x0000000ea8a77223 */ /* 0x000fc20000010868 */
[----:B------:R-:W-:Y:S08]  /*18c20*/  MUFU.EX2 R137, R137 ;  /* 0x0000008900897308 */ /* 0x000ff00000000800 */
[----:B------:R-:W-:Y:S08]  /*18c30*/  MUFU.EX2 R141, R141 ;  /* 0x0000008d008d7308 */ /* 0x000ff00000000800 */
[----:B------:R-:W-:Y:S01]  /*18c40*/  MUFU.EX2 R145, R145 ;  /* 0x0000009100917308 */ /* 0x000fe20000000800 */
[----:B-1----:R-:W-:Y:S01]  /*18c50*/  FMNMX.FTZ R142, R140, R142, !PT ;  /* 0x0000008e8c8e7209 */ /* 0x002fe20007810000 */
[----:B------:R-:W-:Y:S01]  /*18c60*/  FFMA.FTZ R140, R97, R14, -R104 ;  /* 0x0000000e618c7223 */ /* 0x000fe20000010868 */
[----:B------:R-:W-:-:S05]  /*18c70*/  FSEL R104, R91, RZ, P1 ;  /* 0x000000ff5b687208 */ /* 0x000fca0000800000 */
[----:B------:R-:W-:Y:S01]  /*18c80*/  MUFU.EX2 R151, R151 ;  /* 0x0000009700977308 */ /* 0x000fe20000000800 */
[----:B0-----:R-:W0:Y:S01]  /*18c90*/  SHFL.BFLY PT, R144, R142, 0x1, 0x1f ;  /* 0x0c201f008e907f89 */ /* 0x001e2200000e0000 */
[----:B------:R-:W-:-:S04]  /*18ca0*/  FADD.FTZ R169, -R104, R221 ;  /* 0x000000dd68a97221 */ /* 0x000fc80000010100 */
[----:B------:R-:W-:Y:S02]  /*18cb0*/  FMUL.FTZ R169, R169, R14 ;  /* 0x0000000ea9a97220 */ /* 0x000fe40000410000 */
[----:B------:R1:W-:Y:S08]  /*18cc0*/  MUFU.EX2 R104, R148 ;  /* 0x0000009400687308 */ /* 0x0003f00000000800 */
[----:B------:R-:W2:Y:S08]  /*18cd0*/  MUFU.EX2 R169, R169 ;  /* 0x000000a900a97308 */ /* 0x000eb00000000800 */
[----:B------:R-:W-:Y:S01]  /*18ce0*/  MUFU.EX2 R124, R124 ;  /* 0x0000007c007c7308 */ /* 0x000fe20000000800 */
[----:B0-----:R-:W-:-:S04]  /*18cf0*/  FMNMX.FTZ R97, R142, R144, !PT ;  /* 0x000000908e617209 */ /* 0x001fc80007810000 */
[C---:B------:R-:W-:Y:S01]  /*18d00*/  FSETP.NEU.FTZ.AND P1, PT, R97.reuse, -INF , PT ;  /* 0xff8000006100780b */ /* 0x040fe20003f3d000 */
[----:B------:R-:W-:-:S02]  /*18d10*/  FFMA.FTZ R142, R97, R14, -8 ;  /* 0xc1000000618e7423 */ /* 0x000fc4000001000e */
[----:B------:R-:W-:Y:S03]  /*18d20*/  MUFU.EX2 R125, R125 ;  /* 0x0000007d007d7308 */ /* 0x000fe60000000800 */
[----:B------:R-:W-:-:S05]  /*18d30*/  FSEL R142, R142, RZ, P1 ;  /* 0x000000ff8e8e7208 */ /* 0x000fca0000800000 */
[-CC-:B------:R-:W-:Y:S01]  /*18d40*/  FFMA.FTZ R146, R89, R14.reuse, -R142.reuse ;  /* 0x0000000e59927223 */ /* 0x180fe2000001088e */
[----:B------:R-:W-:-:S01]  /*18d50*/  FFMA.FTZ R89, R159, R14, -R142 ;  /* 0x0000000e9f597223 */ /* 0x000fc2000001088e */
[----:B------:R-:W-:Y:S01]  /*18d60*/  FSEL R159, R97, RZ, P1 ;  /* 0x000000ff619f7208 */ /* 0x000fe20000800000 */
[----:B------:R-:W-:-:S01]  /*18d70*/  FFMA.FTZ R162, R123, R14, -R142 ;  /* 0x0000000e7ba27223 */ /* 0x000fc2000001088e */
[-CC-:B------:R-:W-:Y:S01]  /*18d80*/  FFMA.FTZ R144, R21, R14.reuse, -R142.reuse ;  /* 0x0000000e15907223 */ /* 0x180fe2000001088e */
[----:B------:R-:W-:-:S01]  /*18d90*/  FFMA.FTZ R15, R15, R14, -R142 ;  /* 0x0000000e0f0f7223 */ /* 0x000fc2000001088e */
[----:B------:R-:W-:Y:S01]  /*18da0*/  FFMA.FTZ R21, R155, R14, -R142 ;  /* 0x0000000e9b157223 */ /* 0x000fe2000001088e */
[----:B------:R-:W-:-:S01]  /*18db0*/  FADD.FTZ R159, -R159, R220 ;  /* 0x000000dc9f9f7221 */ /* 0x000fc20000010100 */
[----:B------:R-:W-:Y:S01]  /*18dc0*/  MUFU.EX2 R146, R146 ;  /* 0x0000009200927308 */ /* 0x000fe20000000800 */
[----:B-1----:R-:W-:-:S01]  /*18dd0*/  FFMA.FTZ R148, R99, R14, -R142 ;  /* 0x0000000e63947223 */ /* 0x002fc2000001088e */
[-C--:B------:R-:W-:Y:S01]  /*18de0*/  FFMA.FTZ R99, R163, R14.reuse, -R142 ;  /* 0x0000000ea3637223 */ /* 0x080fe2000001088e */
[----:B------:R-:W-:Y:S01]  /*18df0*/  FMUL.FTZ R123, R159, R14 ;  /* 0x0000000e9f7b7220 */ /* 0x000fe20000410000 */
[----:B--2---:R-:W-:Y:S01]  /*18e00*/  FFMA.FTZ R159, R169, R12, R88 ;  /* 0x0000000ca99f7223 */ /* 0x004fe20000010058 */
[----:B------:R-:W-:-:S01]  /*18e10*/  FFMA.FTZ R150, R171, R14, -R142 ;  /* 0x0000000eab967223 */ /* 0x000fc2000001088e */
[-CC-:B------:R-:W-:Y:S01]  /*18e20*/  FFMA.FTZ R127, R127, R14.reuse, -R142.reuse ;  /* 0x0000000e7f7f7223 */ /* 0x180fe2000001088e */
[----:B------:R-:W-:-:S01]  /*18e30*/  FFMA.FTZ R152, R173, R14, -R142 ;  /* 0x0000000ead987223 */ /* 0x000fc2000001088e */
[----:B------:R-:W-:Y:S01]  /*18e40*/  MUFU.EX2 R144, R144 ;  /* 0x0000009000907308 */ /* 0x000fe20000000800 */
[----:B------:R-:W-:-:S01]  /*18e50*/  FADD.FTZ R159, R20, R159 ;  /* 0x0000009f149f7221 */ /* 0x000fc20000010000 */
[-CC-:B------:R-:W-:Y:S01]  /*18e60*/  FFMA.FTZ R139, R139, R14.reuse, -R142.reuse ;  /* 0x0000000e8b8b7223 */ /* 0x180fe2000001088e */
[----:B------:R-:W-:-:S01]  /*18e70*/  FFMA.FTZ R154, R175, R14, -R142 ;  /* 0x0000000eaf9a7223 */ /* 0x000fc2000001088e */
[----:B------:R-:W-:Y:S01]  /*18e80*/  FFMA.FTZ R143, R143, R14, -R142 ;  /* 0x0000000e8f8f7223 */ /* 0x000fe2000001088e */
[----:B------:R-:W-:-:S01]  /*18e90*/  FADD.FTZ R166, R106, R159 ;  /* 0x0000009f6aa67221 */ /* 0x000fc20000010000 */
        /* <DEDUP_REMOVED lines=33> */
[----:B--2---:R-:W-:-:S04]  /*190b0*/  FADD.FTZ R3, R21, R12 ;  /* 0x0000000c15037221 */ /* 0x004fc80000010000 */
[----:B------:R-:W-:-:S03]  /*190c0*/  FADD.FTZ R12, R146, R3 ;  /* 0x00000003920c7221 */ /* 0x000fc60000010000 */
[----:B------:R-:W2:Y:S01]  /*190d0*/  MUFU.EX2 R99, R99 ;  /* 0x0000006300637308 */ /* 0x000ea20000000800 */
[----:B0-----:R-:W-:-:S07]  /*190e0*/  FADD.FTZ R3, R89, R12 ;  /* 0x0000000c59037221 */ /* 0x001fce0000010000 */
[----:B------:R0:W-:Y:S01]  /*190f0*/  MUFU.EX2 R164, R127 ;  /* 0x0000007f00a47308 */ /* 0x0001e20000000800 */
[----:B-1----:R-:W-:-:S07]  /*19100*/  FADD.FTZ R12, R148, R3 ;  /* 0x00000003940c7221 */ /* 0x002fce0000010000 */
[----:B------:R-:W1:Y:S01]  /*19110*/  MUFU.EX2 R150, R150 ;  /* 0x0000009600967308 */ /* 0x000e620000000800 */
[----:B0-----:R-:W-:-:S01]  /*19120*/  FADD.FTZ R127, R153, R166 ;  /* 0x000000a6997f7221 */ /* 0x001fc20000010000 */
[----:B--2---:R-:W-:-:S03]  /*19130*/  FADD.FTZ R3, R99, R12 ;  /* 0x0000000c63037221 */ /* 0x004fc60000010000 */
[----:B------:R-:W-:-:S03]  /*19140*/  FADD.FTZ R166, R110, R127 ;  /* 0x0000007f6ea67221 */ /* 0x000fc60000010000 */
[----:B------:R-:W0:Y:S01]  /*19150*/  MUFU.EX2 R152, R152 ;  /* 0x0000009800987308 */ /* 0x000e220000000800 */
[----:B------:R-:W-:-:S04]  /*19160*/  FADD.FTZ R127, R157, R166 ;  /* 0x000000a69d7f7221 */ /* 0x000fc80000010000 */
[----:B------:R-:W-:-:S03]  /*19170*/  FADD.FTZ R168, R120, R127 ;  /* 0x0000007f78a87221 */ /* 0x000fc60000010000 */
[----:B------:R-:W2:Y:S01]  /*19180*/  MUFU.EX2 R139, R139 ;  /* 0x0000008b008b7308 */ /* 0x000ea20000000800 */
[----:B------:R-:W-:-:S01]  /*19190*/  FADD.FTZ R168, R161, R168 ;  /* 0x000000a8a1a87221 */ /* 0x000fc20000010000 */
[----:B-1----:R-:W-:-:S03]  /*191a0*/  FADD.FTZ R3, R150, R3 ;  /* 0x0000000396037221 */ /* 0x002fc60000010000 */
[----:B------:R-:W-:-:S03]  /*191b0*/  FADD.FTZ R127, R103, R168 ;  /* 0x000000a8677f7221 */ /* 0x000fc60000010000 */
[----:B------:R-:W1:Y:S01]  /*191c0*/  MUFU.EX2 R154, R154 ;  /* 0x0000009a009a7308 */ /* 0x000e620000000800 */
[----:B0-----:R-:W-:-:S01]  /*191d0*/  FADD.FTZ R12, R152, R3 ;  /* 0x00000003980c7221 */ /* 0x001fc20000010000 */
[----:B------:R-:W-:-:S06]  /*191e0*/  FADD.FTZ R127, R122, R127 ;  /* 0x0000007f7a7f7221 */ /* 0x000fcc0000010000 */
[----:B------:R-:W0:Y:S01]  /*191f0*/  MUFU.EX2 R143, R143 ;  /* 0x0000008f008f7308 */ /* 0x000e220000000800 */
[----:B--2---:R-:W-:-:S01]  /*19200*/  FADD.FTZ R3, R139, R12 ;  /* 0x0000000c8b037221 */ /* 0x004fc20000010000 */
[----:B------:R-:W-:-:S06]  /*19210*/  FADD.FTZ R12, R126, R127 ;  /* 0x0000007f7e0c7221 */ /* 0x000fcc0000010000 */
[----:B------:R-:W2:Y:S01]  /*19220*/  MUFU.EX2 R155, R155 ;  /* 0x0000009b009b7308 */ /* 0x000ea20000000800 */
[----:B-1----:R-:W-:-:S01]  /*19230*/  FADD.FTZ R170, R154, R3 ;  /* 0x000000039aaa7221 */ /* 0x002fc20000010000 */
[----:B------:R-:W-:-:S04]  /*19240*/  FADD.FTZ R3, R137, R12 ;  /* 0x0000000c89037221 */ /* 0x000fc80000010000 */
[----:B------:R-:W-:Y:S02]  /*19250*/  FADD.FTZ R12, R130, R3 ;  /* 0x00000003820c7221 */ /* 0x000fe40000010000 */
[----:B------:R-:W1:Y:S01]  /*19260*/  MUFU.EX2 R156, R156 ;  /* 0x0000009c009c7308 */ /* 0x000e620000000800 */
[----:B0-----:R-:W-:-:S07]  /*19270*/  FADD.FTZ R170, R143, R170 ;  /* 0x000000aa8faa7221 */ /* 0x001fce0000010000 */
[----:B------:R-:W0:Y:S01]  /*19280*/  MUFU.EX2 R147, R147 ;  /* 0x0000009300937308 */ /* 0x000e220000000800 */
[----:B--2---:R-:W-:-:S07]  /*19290*/  FADD.FTZ R3, R155, R170 ;  /* 0x000000aa9b037221 */ /* 0x004fce0000010000 */
[----:B------:R-:W2:Y:S08]  /*192a0*/  MUFU.EX2 R158, R158 ;  /* 0x0000009e009e7308 */ /* 0x000eb00000000800 */
[----:B------:R-:W3:Y:S08]  /*192b0*/  MUFU.EX2 R149, R149 ;  /* 0x0000009500957308 */ /* 0x000ef00000000800 */
[----:B------:R4:W-:Y:S08]  /*192c0*/  MUFU.EX2 R166, R105 ;  /* 0x0000006900a67308 */ /* 0x0009f00000000800 */
[----:B------:R-:W5:Y:S01]  /*192d0*/  MUFU.EX2 R160, R160 ;  /* 0x000000a000a07308 */ /* 0x000f620000000800 */
[----:B----4-:R-:W-:-:S01]  /*192e0*/  FADD.FTZ R105, R141, R12 ;  /* 0x0000000c8d697221 */ /* 0x010fc20000010000 */
[----:B-1----:R-:W-:-:S03]  /*192f0*/  FADD.FTZ R12, R156, R3 ;  /* 0x000000039c0c7221 */ /* 0x002fc60000010000 */
[----:B------:R-:W-:Y:S01]  /*19300*/  FADD.FTZ R172, R136, R105 ;  /* 0x0000006988ac7221 */ /* 0x000fe20000010000 */
[----:B0-----:R-:W-:-:S02]  /*19310*/  FADD.FTZ R3, R147, R12 ;  /* 0x0000000c93037221 */ /* 0x001fc40000010000 */
[----:B------:R-:W0:Y:S01]  /*19320*/  MUFU.EX2 R121, R121 ;  /* 0x0000007900797308 */ /* 0x000e220000000800 */
[----:B------:R-:W-:-:S01]  /*19330*/  FADD.FTZ R105, R145, R172 ;  /* 0x000000ac91697221 */ /* 0x000fc20000010000 */
[----:B--2---:R-:W-:-:S03]  /*19340*/  FADD.FTZ R12, R158, R3 ;  /* 0x000000039e0c7221 */ /* 0x004fc60000010000 */
[----:B------:R-:W-:Y:S01]  /*19350*/  FADD.FTZ R172, R138, R105 ;  /* 0x000000698aac7221 */ /* 0x000fe20000010000 */
[----:B---3--:R-:W-:-:S02]  /*19360*/  FADD.FTZ R3, R149, R12 ;  /* 0x0000000c95037221 */ /* 0x008fc40000010000 */
[----:B------:R-:W1:Y:S01]  /*19370*/  MUFU.EX2 R162, R162 ;  /* 0x000000a200a27308 */ /* 0x000e620000000800 */
[----:B------:R-:W-:-:S01]  /*19380*/  FADD.FTZ R105, R151, R172 ;  /* 0x000000ac97697221 */ /* 0x000fc20000010000 */
[----:B-----5:R-:W-:-:S03]  /*19390*/  FADD.FTZ R12, R160, R3 ;  /* 0x00000003a00c7221 */ /* 0x020fc60000010000 */
[----:B------:R-:W-:-:S03]  /*193a0*/  FADD.FTZ R172, R124, R105 ;  /* 0x000000697cac7221 */ /* 0x000fc60000010000 */
        /* <DEDUP_REMOVED lines=12> */
[----:B------:R-:W-:Y:S01]  /*19470*/  MUFU.EX2 R133, R133 ;  /* 0x0000008500857308 */ /* 0x000fe20000000800 */
[----:B--2---:R-:W-:-:S07]  /*19480*/  FADD.FTZ R172, R132, R105 ;  /* 0x0000006984ac7221 */ /* 0x004fce0000010000 */
[----:B------:R-:W1:Y:S01]  /*19490*/  MUFU.EX2 R142, R131 ;  /* 0x00000083008e7308 */ /* 0x000e620000000800 */
[----:B0-----:R-:W-:-:S07]  /*194a0*/  FADD.FTZ R3, R187, R12 ;  /* 0x0000000cbb037221 */ /* 0x001fce0000010000 */
[----:B------:R-:W-:Y:S08]  /*194b0*/  MUFU.EX2 R134, R134 ;  /* 0x0000008600867308 */ /* 0x000ff00000000800 */
[----:B------:R-:W0:Y:S01]  /*194c0*/  MUFU.EX2 R219, R219 ;  /* 0x000000db00db7308 */ /* 0x000e220000000800 */
[----:B-1----:R-:W-:-:S07]  /*194d0*/  FADD.FTZ R12, R142, R3 ;  /* 0x000000038e0c7221 */ /* 0x002fce0000010000 */
[----:B------:R-:W-:Y:S08]  /*194e0*/  MUFU.EX2 R135, R135 ;  /* 0x0000008700877308 */ /* 0x000ff00000000800 */
[----:B------:R-:W1:Y:S01]  /*194f0*/  MUFU.EX2 R223, R223 ;  /* 0x000000df00df7308 */ /* 0x000e620000000800 */
[----:B0-----:R-:W-:-:S04]  /*19500*/  FADD.FTZ R3, R219, R12 ;  /* 0x0000000cdb037221 */ /* 0x001fc80000010000 */
[----:B------:R-:W-:-:S03]  /*19510*/  FADD.FTZ R12, R166, R3 ;  /* 0x00000003a60c7221 */ /* 0x000fc60000010000 */
[----:B------:R-:W-:Y:S08]  /*19520*/  MUFU.EX2 R109, R109 ;  /* 0x0000006d006d7308 */ /* 0x000ff00000000800 */
[----:B------:R0:W2:Y:S01]  /*19530*/  MUFU.EX2 R168, R107 ;  /* 0x0000006b00a87308 */ /* 0x0000a20000000800 */
[----:B-1----:R-:W-:-:S07]  /*19540*/  FADD.FTZ R3, R223, R12 ;  /* 0x0000000cdf037221 */ /* 0x002fce0000010000 */
[----:B------:R-:W-:Y:S01]  /*19550*/  MUFU.EX2 R108, R108 ;  /* 0x0000006c006c7308 */ /* 0x000fe20000000800 */
[----:B0-----:R-:W-:-:S04]  /*19560*/  FADD.FTZ R107, R133, R172 ;  /* 0x000000ac856b7221 */ /* 0x001fc80000010000 */
[----:B------:R-:W-:-:S03]  /*19570*/  FADD.FTZ R172, R134, R107 ;  /* 0x0000006b86ac7221 */ /* 0x000fc60000010000 */
[----:B------:R-:W0:Y:S01]  /*19580*/  MUFU.EX2 R225, R225 ;  /* 0x000000e100e17308 */ /* 0x000e220000000800 */
[----:B------:R-:W-:-:S01]  /*19590*/  FADD.FTZ R107, R135, R172 ;  /* 0x000000ac876b7221 */ /* 0x000fc20000010000 */
[----:B--2---:R-:W-:-:S03]  /*195a0*/  FADD.FTZ R12, R168, R3 ;  /* 0x00000003a80c7221 */ /* 0x004fc60000010000 */
[----:B------:R-:W-:-:S03]  /*195b0*/  FADD.FTZ R172, R98, R107 ;  /* 0x0000006b62ac7221 */ /* 0x000fc60000010000 */
[----:B------:R-:W-:Y:S01]  /*195c0*/  MUFU.EX2 R113, R113 ;  /* 0x0000007100717308 */ /* 0x000fe20000000800 */
[----:B------:R-:W-:-:S07]  /*195d0*/  FADD.FTZ R107, R109, R172 ;  /* 0x000000ac6d6b7221 */ /* 0x000fce0000010000 */
[----:B------:R-:W1:Y:S01]  /*195e0*/  MUFU.EX2 R170, R111 ;  /* 0x0000006f00aa7308 */ /* 0x000e620000000800 */
[----:B0-----:R-:W-:-:S07]  /*195f0*/  FADD.FTZ R3, R225, R12 ;  /* 0x0000000ce1037221 */ /* 0x001fce0000010000 */
[----:B------:R-:W-:Y:S08]  /*19600*/  MUFU.EX2 R112, R112 ;  /* 0x0000007000707308 */ /* 0x000ff00000000800 */
[----:B------:R-:W0:Y:S01]  /*19610*/  MUFU.EX2 R114, R114 ;  /* 0x0000007200727308 */ /* 0x000e220000000800 */
[----:B-1----:R-:W-:-:S07]  /*19620*/  FADD.FTZ R3, R170, R3 ;  /* 0x00000003aa037221 */ /* 0x002fce0000010000 */
[----:B------:R-:W-:Y:S08]  /*19630*/  MUFU.EX2 R117, R117 ;  /* 0x0000007500757308 */ /* 0x000ff00000000800 */
        /* <DEDUP_REMOVED lines=13> */
[----:B----4-:R-:W-:-:S04]  /*19710*/  FADD.FTZ R102, R90, R107 ;  /* 0x0000006b5a667221 */ /* 0x010fc80000010000 */
[----:B------:R-:W-:Y:S02]  /*19720*/  FADD.FTZ R107, R105, R102 ;  /* 0x00000066696b7221 */ /* 0x000fe40000010000 */
        /* <DEDUP_REMOVED lines=18> */
[----:B--2---:R-:W-:-:S04]  /*19850*/  FADD.FTZ R12, R95, R12 ;  /* 0x0000000c5f0c7221 */ /* 0x004fc80000010000 */
[----:B0-----:R-:W-:Y:S01]  /*19860*/  FADD.FTZ R107, R165, R12 ;  /* 0x0000000ca56b7221 */ /* 0x001fe20000010000 */
[----:B------:R-:W-:-:S03]  /*19870*/  FADD.FTZ R12, R104, R3 ;  /* 0x00000003680c7221 */ /* 0x000fc60000010000 */
[----:B-1----:R-:W-:Y:S01]  /*19880*/  FADD.FTZ R3, R100, R107 ;  /* 0x0000006b64037221 */ /* 0x002fe20000010000 */
[----:B------:R-:W-:Y:S06]  /*19890*/  @!P0 BRA `(.L_x_9240) ;  /* 0x0000000000048947 */ /* 0x000fec0003800000 */
[----:B------:R-:W-:Y:S01]  /*198a0*/  BPT.TRAP 0x1 ;  /* 0x000000040000795c */ /* 0x000fe20000300000 */
.L_x_9240:
[----:B------:R-:W-:Y:S01]  /*198b0*/  F2FP.SATFINITE.E4M3.F32.PACK_AB_MERGE_C R21, R146, R21, RZ ;  /* 0x000000159215723e */ /* 0x000fe200048070ff */
[-C--:B------:R-:W-:Y:S01]  /*198c0*/  FMUL.FTZ R24, R24, R169.reuse ;  /* 0x000000a918187220 */ /* 0x080fe20000410000 */
[----:B------:R-:W-:Y:S01]  /*198d0*/  ISETP.GT.AND P1, PT, R0, R206, PT ;  /* 0x000000ce0000720c */ /* 0x000fe20003f24270 */
[-C--:B------:R-:W-:Y:S01]  /*198e0*/  FMUL.FTZ R25, R25, R169.reuse ;  /* 0x000000a919197220 */ /* 0x080fe20000410000 */
[----:B------:R-:W-:Y:S01]  /*198f0*/  F2FP.SATFINITE.E4M3.F32.PACK_AB_MERGE_C R21, R15, R144, R21 ;  /* 0x000000900f15723e */ /* 0x000fe20004807015 */
[----:B------:R-:W-:Y:S01]  /*19900*/  IMAD R15, R190, 0x8, R17 ;  /* 0x00000008be0f7824 */ /* 0x000fe200078e0211 */
[----:B------:R-:W-:Y:S01]  /*19910*/  F2FP.SATFINITE.E4M3.F32.PACK_AB_MERGE_C R92, R93, R92, RZ ;  /* 0x0000005c5d5c723e */ /* 0x000fe200048070ff */
[----:B------:R-:W-:Y:S01]  /*19920*/  FMUL.FTZ R28, R28, R169 ;  /* 0x000000a91c1c7220 */ /* 0x000fe20000410000 */
[----:B------:R-:W-:Y:S01]  /*19930*/  F2FP.SATFINITE.E4M3.F32.PACK_AB_MERGE_C R142, R142, R187, RZ ;  /* 0x000000bb8e8e723e */ /* 0x000fe200048070ff */
[----:B------:R-:W-:Y:S01]  /*19940*/  VIADD R15, R15, 0x22860 ;  /* 0x000228600f0f7836 */ /* 0x000fe20000000000 */
        /* <DEDUP_REMOVED lines=8> */
[----:B------:R-:W-:Y:S01]  /*199d0*/  F2FP.SATFINITE.E4M3.F32.PACK_AB_MERGE_C R153, R153, R106, RZ ;  /* 0x0000006a9999723e */ /* 0x000fe200048070ff */
[----:B------:R0:W-:Y:S01]  /*199e0*/  SYNCS.ARRIVE.TRANS64.RED.A1T0 RZ, [R15+URZ], RZ ;  /* 0x000000ff0fff79a7 */ /* 0x0001e2000810043f */
        /* <DEDUP_REMOVED lines=93> */
[----:B------:R-:W-:Y:S02]  /*19fc0*/  IMAD.MOV.U32 R190, RZ, RZ, R217 ;  /* 0x000000ffffbe7224 */ /* 0x000fe400078e00d9 */
[----:B------:R-:W-:Y:S02]  /*19fd0*/  IMAD.MOV.U32 R185, RZ, RZ, R21 ;  /* 0x000000ffffb97224 */ /* 0x000fe400078e0015 */
[----:B------:R-:W-:Y:S01]  /*19fe0*/  IMAD.MOV.U32 R169, RZ, RZ, R92 ;  /* 0x000000ffffa97224 */ /* 0x000fe200078e005c */
[----:B0-----:R-:W-:Y:S06]  /*19ff0*/  @P1 BRA `(.L_x_9241) ;  /* 0xffffffa800e41947 */ /* 0x001fec000383ffff */
[----:B------:R-:W-:Y:S02]  /*1a000*/  IMAD.MOV.U32 R220, RZ, RZ, R97 ;  /* 0x000000ffffdc7224 */ /* 0x000fe400078e0061 */
[----:B------:R-:W-:Y:S02]  /*1a010*/  IMAD.MOV.U32 R221, RZ, RZ, R91 ;  /* 0x000000ffffdd7224 */ /* 0x000fe400078e005b */
[----:B------:R-:W-:Y:S02]  /*1a020*/  IMAD.MOV.U32 R190, RZ, RZ, R217 ;  /* 0x000000ffffbe7224 */ /* 0x000fe400078e00d9 */
[----:B------:R-:W-:-:S07]  /*1a030*/  IMAD.MOV.U32 R192, RZ, RZ, R218 ;  /* 0x000000ffffc07224 */ /* 0x000fce00078e00da */
.L_x_9221:
[----:B------:R-:W0:Y:S01]  /*1a040*/  LDC R15, c[0x0][0x448] ;  /* 0x00011200ff0f7b82 */ /* 0x000e220000000800 */
[----:B------:R-:W-:Y:S01]  /*1a050*/  LOP3.LUT R22, R22, 0xfffffff7, RZ, 0xc0, !PT ;  /* 0xfffffff716167812 */ /* 0x000fe200078ec0ff */
[----:B------:R-:W-:Y:S01]  /*1a060*/  ULDC UR4, c[0x0][0x9dc] ;  /* 0x0002770000047ab9 */ /* 0x000fe20000000800 */
[----:B------:R-:W-:-:S05]  /*1a070*/  IADD3 R88, R199, 0x1, -R197 ;  /* 0x00000001c7587810 */ /* 0x000fca0007ffe8c5 */
[----:B------:R-:W1:Y:S01]  /*1a080*/  LDC R89, c[0x0][0x9e4] ;  /* 0x00027900ff597b82 */ /* 0x000e620000000800 */
[----:B0-----:R-:W-:Y:S01]  /*1a090*/  ISETP.NE.AND P1, PT, R15, 0x1, PT ;  /* 0x000000010f00780c */ /* 0x001fe20003f25270 */
[----:B------:R-:W-:-:S12]  /*1a0a0*/  VIADD R15, R202, 0x7f ;  /* 0x0000007fca0f7836 */ /* 0x000fd80000000000 */
[----:B------:R-:W0:Y:S01]  /*1a0b0*/  @P1 LDC R20, c[0x0][0x44c] ;  /* 0x00011300ff141b82 */ /* 0x000e220000000800 */
[----:B------:R-:W-:-:S04]  /*1a0c0*/  @P1 LOP3.LUT R22, R22, 0x8, RZ, 0xfc, !PT ;  /* 0x0000000816161812 */ /* 0x000fc800078efcff */
[----:B------:R-:W-:-:S03]  /*1a0d0*/  LOP3.LUT R22, R22, 0xffffffef, RZ, 0xc0, !PT ;  /* 0xffffffef16167812 */ /* 0x000fc600078ec0ff */
[----:B------:R-:W2:Y:S01]  /*1a0e0*/  @P1 LDC R21, c[0x0][0x450] ;  /* 0x00011400ff151b82 */ /* 0x000ea20000000800 */
[----:B0-----:R-:W-:-:S05]  /*1a0f0*/  @P1 IMAD.HI.U32 R20, R15, R20, RZ ;  /* 0x000000140f141227 */ /* 0x001fca00078e00ff */
[----:B--2---:R-:W-:Y:S02]  /*1a100*/  @P1 SHF.R.U32.HI R15, RZ, R21, R20 ;  /* 0x00000015ff0f1219 */ /* 0x004fe40000011614 */
[----:B-1----:R-:W-:-:S03]  /*1a110*/  ISETP.GE.AND P1, PT, R89, 0x1, PT ;  /* 0x000000015900780c */ /* 0x002fc60003f26270 */
[----:B------:R-:W-:-:S04]  /*1a120*/  IMAD.IADD R15, R88, 0x1, R15 ;  /* 0x00000001580f7824 */ /* 0x000fc800078e020f */
[----:B------:R-:W-:-:S06]  /*1a130*/  VIADD R88, R15, -UR4 ;  /* 0x800000040f587c36 */ /* 0x000fcc0008000000 */
[----:B------:R-:W-:Y:S01]  /*1a140*/  @P1 LOP3.LUT R22, R22, 0x10, RZ, 0xfc, !PT ;  /* 0x0000001016161812 */ /* 0x000fe200078efcff */
        /* <DEDUP_REMOVED lines=11> */
.L_x_9244:
[----:B------:R-:W-:-:S13]  /*1a200*/  ISETP.NE.AND P1, PT, R89, 0x1, PT ;  /* 0x000000015900780c */ /* 0x000fda0003f25270 */
[----:B------:R-:W0:Y:S02]  /*1a210*/  @P1 LDC.64 R20, c[0x0][0x9e8] ;  /* 0x00027a00ff141b82 */ /* 0x000e240000000a00 */
[----:B0-----:R-:W-:-:S05]  /*1a220*/  @P1 IMAD.HI.U32 R20, R15, R20, RZ ;  /* 0x000000140f141227 */ /* 0x001fca00078e00ff */
[----:B------:R-:W-:-:S07]  /*1a230*/  @P1 SHF.R.U32.HI R15, RZ, R21, R20 ;  /* 0x00000015ff0f1219 */ /* 0x000fce0000011614 */
.L_x_9245:
[----:B------:R-:W-:Y:S05]  /*1a240*/  BSYNC B0 ;  /* 0x0000000000007941 */ /* 0x000fea0003800000 */
.L_x_9243:
[----:B------:R-:W-:-:S05]  /*1a250*/  IMAD R15, R15, R89, RZ ;  /* 0x000000590f0f7224 */ /* 0x000fca00078e02ff */
[----:B------:R-:W-:-:S07]  /*1a260*/  VIMNMX R88, R88, R15, !PT ;  /* 0x0000000f58587248 */ /* 0x000fce0007fe0100 */
.L_x_9242:
[----:B------:R-:W-:-:S04]  /*1a270*/  VIADD R88, R88, 0x9f ;  /* 0x0000009f58587836 */ /* 0x000fc80000000000 */
[----:B------:R-:W-:-:S05]  /*1a280*/  IMAD.HI R88, R88, 0x66666667, RZ ;  /* 0x6666666758587827 */ /* 0x000fca00078e02ff */
[----:B------:R-:W-:-:S04]  /*1a290*/  SHF.R.U32.HI R15, RZ, 0x1f, R88 ;  /* 0x0000001fff0f7819 */ /* 0x000fc80000011658 */
[----:B------:R-:W-:-:S04]  /*1a2a0*/  LEA.HI.SX32 R218, R88, R15, 0x1a ;  /* 0x0000000f58da7211 */ /* 0x000fc800078fd2ff */
[----:B------:R-:W-:-:S04]  /*1a2b0*/  VIMNMX R218, R205, R218, !PT ;  /* 0x000000dacdda7248 */ /* 0x000fc80007fe0100 */
[----:B------:R-:W-:-:S13]  /*1a2c0*/  ISETP.GE.AND P1, PT, R0, R218, PT ;  /* 0x000000da0000720c */ /* 0x000fda0003f26270 */
[----:B------:R-:W-:Y:S05]  /*1a2d0*/  @!P1 BRA `(.L_x_9246) ;  /* 0x0000003400fc9947 */ /* 0x000fea0003800000 */
[----:B------:R-:W-:Y:S02]  /*1a2e0*/  IMAD.MOV.U32 R217, RZ, RZ, R220 ;  /* 0x000000ffffd97224 */ /* 0x000fe400078e00dc */
[----:B------:R-:W-:Y:S02]  /*1a2f0*/  IMAD.MOV.U32 R206, RZ, RZ, R221 ;  /* 0x000000ffffce7224 */ /* 0x000fe400078e00dd */
[----:B------:R-:W-:Y:S02]  /*1a300*/  IMAD.MOV.U32 R223, RZ, RZ, R192 ;  /* 0x000000ffffdf7224 */ /* 0x000fe400078e00c0 */
[----:B------:R-:W-:-:S07]  /*1a310*/  IMAD.MOV.U32 R219, RZ, RZ, R190 ;  /* 0x000000ffffdb7224 */ /* 0x000fce00078e00be */
.L_x_9258:
        /* <DEDUP_REMOVED lines=8> */
.L_x_9248:
        /* <DEDUP_REMOVED lines=8> */
.L_x_9249:
[----:B------:R-:W-:Y:S04]  /*1a420*/  BSSY B0, `(.L_x_9247) ;  /* 0x0000004000007945 */ /* 0x000fe80003800000 */
[----:B-1----:R-:W-:Y:S05]  /*1a430*/  @P2 BRA `(.L_x_9250) ;  /* 0x0000000000082947 */ /* 0x002fea0003800000 */
[----:B------:R-:W1:Y:S02]  /*1a440*/  SYNCS.PHASECHK.TRANS64.TRYWAIT P2, [R14+URZ+0x22830], R15 ;  /* 0x0228300f0e0075a7 */ /* 0x000e64000804017f */
[----:B-1----:R-:W-:Y:S05]  /*1a450*/  @!P2 BRA `(.L_x_9251) ;  /* 0x000001800094a947 */ /* 0x002fea0003800000 */
.L_x_9250:
[----:B------:R-:W-:Y:S05]  /*1a460*/  BSYNC B0 ;  /* 0x0000000000007941 */ /* 0x000fea0003800000 */
.L_x_9247:
        /* <DEDUP_REMOVED lines=18> */
[----:B------:R-:W-:Y:S01]  /*1a590*/  VIADD R90, R20, 0x300 ;  /* 0x00000300145a7836 */ /* 0x000fe20000000000 */
[----:B------:R-:W-:Y:S01]  /*1a5a0*/  R2UR UR33, R11 ;  /* 0x000000000b2172ca */ /* 0x000fe200000e0000 */
[----:B------:R-:W-:Y:S01]  /*1a5b0*/  IMAD.MOV.U32 R21, RZ, RZ, 0x40000040 ;  /* 0x40000040ff157424 */ /* 0x000fe200078e00ff */
[----:B------:R-:W-:Y:S01]  /*1a5c0*/  R2UR UR34, R88 ;  /* 0x00000000582272ca */ /* 0x000fe200000e0000 */
[----:B------:R-:W-:Y:S01]  /*1a5d0*/  VIADD R88, R20, 0x400 ;  /* 0x0000040014587836 */ /* 0x000fe20000000000 */
[----:B------:R-:W-:-:S02]  /*1a5e0*/  R2UR UR39, R15 ;  /* 0x000000000f2772ca */ /* 0x000fc400000e0000 */
[----:B------:R-:W-:Y:S02]  /*1a5f0*/  R2UR UR36, R10 ;  /* 0x000000000a2472ca */ /* 0x000fe400000e0000 */
        /* <DEDUP_REMOVED lines=9> */
[C---:B------:R-:W-:Y:S01]  /*1a690*/  VIADD R90, R20.reuse, 0x102 ;  /* 0x00000102145a7836 */ /* 0x040fe20000000000 */
[----:B------:R0:W-:Y:S01]  /*1a6a0*/  BAR.SYNC.DEFER_BLOCKING R92, 0x100 ;  /* 0x0004005c0000751d */ /* 0x0001e20000010000 */
[----:B------:R-:W-:Y:S01]  /*1a6b0*/  R2UR UR7, R91 ;  /* 0x000000005b0772ca */ /* 0x000fe200000e0000 */
[----:B------:R-:W-:Y:S01]  /*1a6c0*/  VIADD R88, R20, 0x402 ;  /* 0x0000040214587836 */ /* 0x000fe20000000000 */
[----:B------:R-:W-:Y:S01]  /*1a6d0*/  R2UR UR38, R14 ;  /* 0x000000000e2672ca */ /* 0x000fe200000e0000 */
[----:B------:R-:W-:Y:S01]  /*1a6e0*/  VIADD R14, R20, 0x2 ;  /* 0x00000002140e7836 */ /* 0x000fe20000000000 */
[----:B------:R-:W-:-:S02]  /*1a6f0*/  R2UR UR48, R10 ;  /* 0x000000000a3072ca */ /* 0x000fc400000e0000 */
[----:B------:R-:W-:Y:S01]  /*1a700*/  R2UR UR49, R11 ;  /* 0x000000000b3172ca */ /* 0x000fe200000e0000 */
[----:B0-----:R-:W-:Y:S01]  /*1a710*/  VIADD R92, R20, 0x4 ;  /* 0x00000004145c7836 */ /* 0x001fe20000000000 */
        /* <DEDUP_REMOVED lines=11> */
[----:B------:R-:W-:Y:S01]  /*1a7d0*/  WARPGROUP.ARRIVE ;  /* 0x00000000000079c5 */ /* 0x000fe20000000000 */
[----:B------:R-:W-:Y:S01]  /*1a7e0*/  VIADD R88, R20, 0x404 ;  /* 0x0000040414587836 */ /* 0x000fe20000000000 */
[----:B------:R-:W-:Y:S01]  /*1a7f0*/  R2UR UR6, R92 ;  /* 0x000000005c0672ca */ /* 0x000fe200000e0000 */
[----:B------:R-:W-:Y:S01]  /*1a800*/  VIADD R92, R20, 0x6 ;  /* 0x00000006145c7836 */ /* 0x000fe20000000000 */
[C---:B------:R-:W-:Y:S02]  /*1a810*/  R2UR UR15, R89.reuse ;  /* 0x00000000590f72ca */ /* 0x040fe400000e0000 */
[----:B------:R-:W-:Y:S01]  /*1a820*/  QGMMA.64x32x32.F32.E4M3.E4M3 R152, gdesc[UR28], RZ, !UPT, gsb0 ;  /* 0x006000001c9879f3 */ /* 0x000fe2000c0008ff */
[----:B------:R-:W-:Y:S01]  /*1a830*/  R2UR UR22, R88 ;  /* 0x00000000581672ca */ /* 0x000fe200000e0000 */
[----:B------:R-:W-:Y:S01]  /*1a840*/  VIADD R88, R20, 0x206 ;  /* 0x0000020614587836 */ /* 0x000fe20000000000 */
[----:B------:R-:W-:Y:S01]  /*1a850*/  R2UR UR23, R89 ;  /* 0x00000000591772ca */ /* 0x000fe200000e0000 */
[----:B------:R-:W-:Y:S01]  /*1a860*/  IMAD.MOV.U32 R89, RZ, RZ, 0x40000040 ;  /* 0x40000040ff597424 */ /* 0x000fe200078e00ff */
[----:B------:R-:W-:-:S02]  /*1a870*/  R2UR UR44, R10 ;  /* 0x000000000a2c72ca */ /* 0x000fc400000e0000 */
[----:B------:R-:W-:Y:S02]  /*1a880*/  R2UR UR45, R11 ;  /* 0x000000000b2d72ca */ /* 0x000fe400000e0000 */
        /* <DEDUP_REMOVED lines=33> */
[----:B------:R-:W-:Y:S01]  /*1aaa0*/  R2UR UR16, R6 ;  /* 0x00000000061072ca */ /* 0x000fe200000e0000 */
[----:B------:R-:W-:-:S02]  /*1aab0*/  WARPGROUP.DEPBAR.LE gsb0, 0x0 ;  /* 0x00008000000079c5 */ /* 0x000fc40000010000 */
[----:B------:R-:W-:Y:S01]  /*1aac0*/  WARPGROUP.ARRIVE ;  /* 0x00000000000079c5 */ /* 0x000fe20000000000 */
[C---:B------:R-:W-:Y:S02]  /*1aad0*/  R2UR UR17, R7.reuse ;  /* 0x00000000071172ca */ /* 0x040fe400000e0000 */
[----:B------:R-:W-:Y:S02]  /*1aae0*/  R2UR UR20, R6 ;  /* 0x00000000061472ca */ /* 0x000fe400000e0000 */
[----:B------:R-:W-:Y:S01]  /*1aaf0*/  R2UR UR21, R7 ;  /* 0x00000000071572ca */ /* 0x000fe200000e0000 */
[----:B------:R-:W-:Y:S01]  /*1ab00*/  QGMMA.64x32x32.F32.E4M3.E4M3 R136, gdesc[UR32], RZ, !UPT, gsb0 ;  /* 0x00600000208879f3 */ /* 0x000fe2000c0008ff */
[----:B------:R-:W-:Y:S02]  /*1ab10*/  R2UR UR34, R88 ;  /* 0x00000000582272ca */ /* 0x000fe400000e0000 */
[----:B------:R-:W-:Y:S02]  /*1ab20*/  R2UR UR35, R89 ;  /* 0x00000000592372ca */ /* 0x000fe400000e0000 */
[----:B------:R-:W-:-:S02]  /*1ab30*/  R2UR UR24, R4 ;  /* 0x00000000041872ca */ /* 0x000fc400000e0000 */
[----:B------:R-:W-:Y:S02]  /*1ab40*/  R2UR UR25, R5 ;  /* 0x00000000051972ca */ /* 0x000fe400000e0000 */
[----:B------:R-:W-:Y:S01]  /*1ab50*/  R2UR UR30, R14 ;  /* 0x000000000e1e72ca */ /* 0x000fe200000e0000 */
[----:B------:R-:W-:Y:S01]  /*1ab60*/  VIADD R14, R20, 0x306 ;  /* 0x00000306140e7836 */ /* 0x000fe20000000000 */
[----:B------:R-:W-:Y:S01]  /*1ab70*/  R2UR UR31, R15 ;  /* 0x000000000f1f72ca */ /* 0x000fe200000e0000 */
[----:B------:R-:W-:Y:S01]  /*1ab80*/  IMAD.MOV.U32 R15, RZ, RZ, 0x40000040 ;  /* 0x40000040ff0f7424 */ /* 0x000fe200078e00ff */
[----:B------:R-:W-:Y:S01]  /*1ab90*/  R2UR UR28, R4 ;  /* 0x00000000041c72ca */ /* 0x000fe200000e0000 */
[----:B------:R-:W-:Y:S01]  /*1aba0*/  VIADD R20, R20, 0x406 ;  /* 0x0000040614147836 */ /* 0x000fe20000000000 */
[----:B------:R-:W-:Y:S02]  /*1abb0*/  R2UR UR29, R5 ;  /* 0x00000000051d72ca */ /* 0x000fe400000e0000 */
[----:B------:R-:W-:-:S02]  /*1abc0*/  R2UR UR32, R4 ;  /* 0x00000000042072ca */ /* 0x000fc400000e0000 */
[----:B------:R-:W-:Y:S02]  /*1abd0*/  R2UR UR33, R5 ;  /* 0x00000000052172ca */ /* 0x000fe400000e0000 */
        /* <DEDUP_REMOVED lines=78> */
.L_x_9253:
[----:B------:R-:W-:Y:S01]  /*1b0c0*/  SHF.L.U32 R14, R223, 0x1f, RZ ;  /* 0x0000001fdf0e7819 */ /* 0x000fe200000006ff */
[----:B------:R-:W-:-:S04]  /*1b0d0*/  IMAD R15, R219, 0x8, R17 ;  /* 0x00000008db0f7824 */ /* 0x000fc800078e0211 */
[----:B------:R0:W1:Y:S01]  /*1b0e0*/  SYNCS.PHASECHK.TRANS64.TRYWAIT P1, [R15+URZ+0x22850], R14 ;  /* 0x0228500e0f0075a7 */ /* 0x000062000802017f */
[----:B------:R-:W-:Y:S05]  /*1b0f0*/  @!P0 BRA `(.L_x_9254) ;  /* 0x0000000000048947 */ /* 0x000fea0003800000 */
[----:B------:R-:W-:Y:S01]  /*1b100*/  BPT.TRAP 0x1 ;  /* 0x000000040000795c */ /* 0x000fe20000300000 */
.L_x_9254:
[----:B-1----:R-:W-:Y:S05]  /*1b110*/  @P1 BRA `(.L_x_9252) ;  /* 0x0000000000081947 */ /* 0x002fea0003800000 */
[----:B------:R-:W1:Y:S02]  /*1b120*/  SYNCS.PHASECHK.TRANS64.TRYWAIT P1, [R15+URZ+0x22850], R14 ;  /* 0x0228500e0f0075a7 */ /* 0x000e64000802017f */
[----:B-1----:R-:W-:Y:S05]  /*1b130*/  @!P1 BRA `(.L_x_9255) ;  /* 0x0000017400709947 */ /* 0x002fea0003800000 */
.L_x_9252:
        /* <DEDUP_REMOVED lines=46> */
.L_x_9256:
        /* <DEDUP_REMOVED lines=104> */
[----:B------:R-:W1:Y:S06]  /*1baa0*/  S2R R170, SR_CgaCtaId ;  /* 0x0000000000aa7919 */ /* 0x000e6c0000008800 */
[----:B------:R-:W3:Y:S01]  /*1bab0*/  MUFU.TANH R177, R177 ;  /* 0x000000b100b17308 */ /* 0x000ee20000002400 */
[----:B--2---:R-:W-:-:S07]  /*1bac0*/  FMNMX.FTZ R14, R163, R14, !PT ;  /* 0x0000000ea30e7209 */ /* 0x004fce0007810000 */
[----:B------:R-:W2:Y:S01]  /*1bad0*/  MUFU.TANH R165, R165 ;  /* 0x000000a500a57308 */ /* 0x000ea20000002400 */
[----:B0-----:R-:W-:-:S07]  /*1bae0*/  FMNMX.FTZ R138, R175, R138, !PT ;  /* 0x0000008aaf8a7209 */ /* 0x001fce0007810000 */
[----:B------:R-:W0:Y:S01]  /*1baf0*/  MUFU.TANH R167, R167 ;  /* 0x000000a700a77308 */ /* 0x000e220000002400 */
[----:B---3--:R-:W-:-:S07]  /*1bb00*/  FMNMX.FTZ R14, R177, R14, !PT ;  /* 0x0000000eb10e7209 */ /* 0x008fce0007810000 */
        /* <DEDUP_REMOVED lines=127> */
[----:B--2---:R-:W-:-:S05]  /*1c300*/  FMNMX.FTZ R138, R101, R138, !PT ;  /* 0x0000008a658a7209 */ /* 0x004fca0007810000 */
[----:B------:R-:W2:Y:S01]  /*1c310*/  SHFL.BFLY PT, R221, R138, 0x2, 0x1f ;  /* 0x0c401f008add7f89 */ /* 0x000ea200000e0000 */
[----:B0-----:R-:W-:-:S04]  /*1c320*/  FMNMX.FTZ R14, R102, R14, !PT ;  /* 0x0000000e660e7209 */ /* 0x001fc80007810000 */
[----:B---3--:R-:W-:-:S05]  /*1c330*/  FMNMX.FTZ R140, R103, R14, !PT ;  /* 0x0000000e678c7209 */ /* 0x008fca0007810000 */
[----:B------:R-:W0:Y:S01]  /*1c340*/  SHFL.BFLY PT, R14, R140, 0x2, 0x1f ;  /* 0x0c401f008c0e7f89 */ /* 0x000e2200000e0000 */
[----:B--2---:R-:W-:-:S05]  /*1c350*/  FMNMX.FTZ R142, R138, R221, !PT ;  /* 0x000000dd8a8e7209 */ /* 0x004fca0007810000 */
[----:B------:R-:W2:Y:S01]  /*1c360*/  SHFL.BFLY PT, R221, R142, 0x1, 0x1f ;  /* 0x0c201f008edd7f89 */ /* 0x000ea200000e0000 */
[----:B0-----:R-:W-:Y:S02]  /*1c370*/  FMNMX.FTZ R144, R140, R14, !PT ;  /* 0x0000000e8c907209 */ /* 0x001fe40007810000 */
[----:B------:R-:W0:Y:S03]  /*1c380*/  LDC R14, c[0x0][0x988] ;  /* 0x00026200ff0e7b82 */ /* 0x000e260000000800 */
[----:B------:R-:W3:Y:S01]  /*1c390*/  SHFL.BFLY PT, R220, R144, 0x1, 0x1f ;  /* 0x0c201f0090dc7f89 */ /* 0x000ee200000e0000 */
[----:B--2---:R-:W-:-:S05]  /*1c3a0*/  FMNMX.FTZ R221, R142, R221, !PT ;  /* 0x000000dd8edd7209 */ /* 0x004fca0007810000 */
[C---:B------:R-:W-:Y:S01]  /*1c3b0*/  FADD.FTZ R146, -R221.reuse, R206 ;  /* 0x000000cedd927221 */ /* 0x040fe20000010100 */
[----:B0-----:R-:W-:-:S03]  /*1c3c0*/  FFMA.FTZ R140, R221, R14, -8 ;  /* 0xc1000000dd8c7423 */ /* 0x001fc6000001000e */
[----:B------:R-:W-:Y:S01]  /*1c3d0*/  FMUL.FTZ R146, R146, R14 ;  /* 0x0000000e92927220 */ /* 0x000fe20000410000 */
[----:B---3--:R-:W-:Y:S01]  /*1c3e0*/  FMNMX.FTZ R220, R144, R220, !PT ;  /* 0x000000dc90dc7209 */ /* 0x008fe20007810000 */
[-CC-:B------:R-:W-:Y:S01]  /*1c3f0*/  FFMA.FTZ R142, R15, R14.reuse, -R140.reuse ;  /* 0x0000000e0f8e7223 */ /* 0x180fe2000001088c */
[----:B------:R-:W-:-:S01]  /*1c400*/  FFMA.FTZ R15, R21, R14, -R140 ;  /* 0x0000000e150f7223 */ /* 0x000fc2000001088c */
[-CC-:B------:R-:W-:Y:S01]  /*1c410*/  FFMA.FTZ R21, R155, R14.reuse, -R140.reuse ;  /* 0x0000000e9b157223 */ /* 0x180fe2000001088c */
[----:B------:R-:W-:-:S01]  /*1c420*/  FFMA.FTZ R155, R161, R14, -R140 ;  /* 0x0000000ea19b7223 */ /* 0x000fc2000001088c */
[C---:B------:R-:W-:Y:S01]  /*1c430*/  FADD.FTZ R138, -R220.reuse, R217 ;  /* 0x000000d9dc8a7221 */ /* 0x040fe20000010100 */
[----:B------:R-:W-:-:S01]  /*1c440*/  FFMA.FTZ R161, R220, R14, -8 ;  /* 0xc1000000dca17423 */ /* 0x000fc2000001000e */
[-CC-:B------:R-:W-:Y:S01]  /*1c450*/  FFMA.FTZ R144, R157, R14.reuse, -R140.reuse ;  /* 0x0000000e9d907223 */ /* 0x180fe2000001088c */
[----:B------:R-:W-:-:S01]  /*1c460*/  FFMA.FTZ R157, R165, R14, -R140 ;  /* 0x0000000ea59d7223 */ /* 0x000fc2000001088c */
[-C--:B------:R-:W-:Y:S01]  /*1c470*/  FMUL.FTZ R138, R138, R14.reuse ;  /* 0x0000000e8a8a7220 */ /* 0x080fe20000410000 */
[----:B------:R-:W-:-:S01]  /*1c480*/  FFMA.FTZ R165, R20, R14, -R161 ;  /* 0x0000000e14a57223 */ /* 0x000fc200000108a1 */
[-C--:B------:R-:W-:Y:S01]  /*1c490*/  FFMA.FTZ R20, R153, R14.reuse, -R161 ;  /* 0x0000000e99147223 */ /* 0x080fe200000108a1 */
        /* <DEDUP_REMOVED lines=9> */
[----:B0-----:R-:W-:-:S01]  /*1c530*/  FFMA.FTZ R146, R171, R14, -R140 ;  /* 0x0000000eab927223 */ /* 0x001fc2000001088c */
        /* <DEDUP_REMOVED lines=29> */
[----:B------:R-:W3:Y:S01]  /*1c710*/  MUFU.EX2 R15, R15 ;  /* 0x0000000f000f7308 */ /* 0x000ee20000000800 */
[----:B------:R-:W-:-:S01]  /*1c720*/  FFMA.FTZ R153, R159, R14, -R161 ;  /* 0x0000000e9f997223 */ /* 0x000fc200000108a1 */
[-CC-:B------:R-:W-:Y:S01]  /*1c730*/  FFMA.FTZ R158, R173, R14.reuse, -R161.reuse ;  /* 0x0000000ead9e7223 */ /* 0x180fe200000108a1 */
[----:B------:R-:W-:-:S01]  /*1c740*/  FFMA.FTZ R159, R163, R14, -R161 ;  /* 0x0000000ea39f7223 */ /* 0x000fc200000108a1 */
[----:B--2---:R-:W-:Y:S01]  /*1c750*/  FFMA.FTZ R12, R217, R12, R142 ;  /* 0x0000000cd90c7223 */ /* 0x004fe2000001008e */
[----:B0-----:R-:W-:-:S01]  /*1c760*/  FFMA.FTZ R3, R138, R3, R165 ;  /* 0x000000038a037223 */ /* 0x001fc200000100a5 */
        /* <DEDUP_REMOVED lines=11> */
[----:B---3--:R-:W-:-:S01]  /*1c820*/  FADD.FTZ R12, R15, R12 ;  /* 0x0000000c0f0c7221 */ /* 0x008fc20000010000 */
[-CC-:B------:R-:W-:Y:S01]  /*1c830*/  FFMA.FTZ R151, R151, R14.reuse, -R161.reuse ;  /* 0x0000000e97977223 */ /* 0x180fe200000108a1 */
[----:B------:R-:W-:-:S01]  /*1c840*/  FFMA.FTZ R122, R122, R14, -R161 ;  /* 0x0000000e7a7a7223 */ /* 0x000fc200000108a1 */
[-CC-:B------:R-:W-:Y:S01]  /*1c850*/  FFMA.FTZ R123, R123, R14.reuse, -R161.reuse ;  /* 0x0000000e7b7b7223 */ /* 0x180fe200000108a1 */
[----:B------:R-:W-:-:S01]  /*1c860*/  FFMA.FTZ R126, R126, R14, -R161 ;  /* 0x0000000e7e7e7223 */ /* 0x000fc200000108a1 */
[-CC-:B------:R-:W-:Y:S01]  /*1c870*/  FFMA.FTZ R127, R127, R14.reuse, -R161.reuse ;  /* 0x0000000e7f7f7223 */ /* 0x180fe200000108a1 */
[----:B------:R-:W-:-:S01]  /*1c880*/  FFMA.FTZ R130, R130, R14, -R161 ;  /* 0x0000000e82827223 */ /* 0x000fc200000108a1 */
        /* <DEDUP_REMOVED lines=16> */
[----:B------:R-:W4:Y:S01]  /*1c990*/  MUFU.EX2 R153, R153 ;  /* 0x0000009900997308 */ /* 0x000f220000000800 */
[----:B------:R-:W-:-:S01]  /*1c9a0*/  FFMA.FTZ R94, R94, R14, -R161 ;  /* 0x0000000e5e5e7223 */ /* 0x000fc200000108a1 */
[-CC-:B------:R-:W-:Y:S01]  /*1c9b0*/  FFMA.FTZ R95, R95, R14.reuse, -R161.reuse ;  /* 0x0000000e5f5f7223 */ /* 0x180fe200000108a1 */
[----:B------:R-:W-:-:S01]  /*1c9c0*/  FFMA.FTZ R98, R98, R14, -R161 ;  /* 0x0000000e62627223 */ /* 0x000fc200000108a1 */
[-CC-:B------:R-:W-:Y:S01]  /*1c9d0*/  FFMA.FTZ R99, R99, R14.reuse, -R161.reuse ;  /* 0x0000000e63637223 */ /* 0x180fe200000108a1 */
[----:B------:R-:W-:-:S01]  /*1c9e0*/  FFMA.FTZ R102, R102, R14, -R161 ;  /* 0x0000000e66667223 */ /* 0x000fc200000108a1 */
[----:B------:R-:W-:Y:S01]  /*1c9f0*/  FFMA.FTZ R103, R103, R14, -R161 ;  /* 0x0000000e67677223 */ /* 0x000fe200000108a1 */
[----:B--2---:R-:W-:-:S01]  /*1ca00*/  FADD.FTZ R161, R21, R12 ;  /* 0x0000000c15a17221 */ /* 0x004fc20000010000 */
[----:B------:R-:W2:Y:S01]  /*1ca10*/  MUFU.EX2 R146, R146 ;  /* 0x0000009200927308 */ /* 0x000ea20000000800 */
[----:B---3--:R-:W-:-:S01]  /*1ca20*/  FADD.FTZ R12, R140, R3 ;  /* 0x000000038c0c7221 */ /* 0x008fc20000010000 */
[----:B------:R-:W-:-:S02]  /*1ca30*/  IMAD R167, R190, 0x8, R17 ;  /* 0x00000008bea77824 */ /* 0x000fc400078e0211 */
[----:B0-----:R-:W-:-:S02]  /*1ca40*/  FADD.FTZ R161, R144, R161 ;  /* 0x000000a190a17221 */ /* 0x001fc40000010000 */
[----:B------:R-:W-:Y:S02]  /*1ca50*/  VIADD R167, R167, 0x22840 ;  /* 0x00022840a7a77836 */ /* 0x000fe40000000000 */
[----:B------:R-:W0:Y:S01]  /*1ca60*/  MUFU.EX2 R158, R158 ;  /* 0x0000009e009e7308 */ /* 0x000e220000000800 */
[----:B----4-:R-:W-:-:S02]  /*1ca70*/  FADD.FTZ R3, R153, R12 ;  /* 0x0000000c99037221 */ /* 0x010fc40000010000 */
[----:B-1----:R-:W-:-:S04]  /*1ca80*/  PRMT R167, R170, 0x654, R167 ;  /* 0x00000654aaa77816 */ /* 0x002fc800000000a7 */
[----:B------:R1:W-:Y:S01]  /*1ca90*/  SYNCS.ARRIVE.TRANS64.RED.A1T0 RZ, [R167+URZ], RZ ;  /* 0x000000ffa7ff79a7 */ /* 0x0003e2000810043f */
[----:B------:R-:W3:Y:S01]  /*1caa0*/  MUFU.EX2 R155, R155 ;  /* 0x0000009b009b7308 */ /* 0x000ee20000000800 */
[----:B--2---:R-:W-:-:S07]  /*1cab0*/  FADD.FTZ R12, R146, R161 ;  /* 0x000000a1920c7221 */ /* 0x004fce0000010000 */
[----:B------:R-:W2:Y:S01]  /*1cac0*/  MUFU.EX2 R159, R159 ;  /* 0x0000009f009f7308 */ /* 0x000ea20000000800 */
[----:B0-----:R-:W-:-:S07]  /*1cad0*/  FADD.FTZ R168, R158, R3 ;  /* 0x000000039ea87221 */ /* 0x001fce0000010000 */
[----:B------:R-:W0:Y:S01]  /*1cae0*/  MUFU.EX2 R148, R148 ;  /* 0x0000009400947308 */ /* 0x000e220000000800 */
[----:B---3--:R-:W-:-:S07]  /*1caf0*/  FADD.FTZ R3, R155, R12 ;  /* 0x0000000c9b037221 */ /* 0x008fce0000010000 */
        /* <DEDUP_REMOVED lines=133> */
[----:B--2---:R-:W-:-:S01]  /*1d350*/  FADD.FTZ R168, R102, R161 ;  /* 0x000000a166a87221 */ /* 0x004fc20000010000 */
[----:B0-----:R-:W-:-:S03]  /*1d360*/  FADD.FTZ R12, R101, R12 ;  /* 0x0000000c650c7221 */ /* 0x001fc60000010000 */
[----:B---3--:R-:W-:Y:S01]  /*1d370*/  FADD.FTZ R3, R103, R168 ;  /* 0x000000a867037221 */ /* 0x008fe20000010000 */
[----:B-1----:R-:W-:Y:S06]  /*1d380*/  @!P0 BRA `(.L_x_9257) ;  /* 0x0000000000048947 */ /* 0x002fec0003800000 */
[----:B------:R-:W-:Y:S01]  /*1d390*/  BPT.TRAP 0x1 ;  /* 0x000000040000795c */ /* 0x000fe20000300000 */
.L_x_9257:
[----:B------:R-:W-:Y:S01]  /*1d3a0*/  F2FP.SATFINITE.E4M3.F32.PACK_AB_MERGE_C R21, R144, R21, RZ ;  /* 0x000000159015723e */ /* 0x000fe200048070ff */
[-C--:B------:R-:W-:Y:S01]  /*1d3b0*/  FMUL.FTZ R24, R24, R217.reuse ;  /* 0x000000d918187220 */ /* 0x080fe20000410000 */
[----:B------:R-:W-:Y:S01]  /*1d3c0*/  ISETP.GT.AND P1, PT, R0, R218, PT ;  /* 0x000000da0000720c */ /* 0x000fe20003f24270 */
[-C--:B------:R-:W-:Y:S01]  /*1d3d0*/  FMUL.FTZ R25, R25, R217.reuse ;  /* 0x000000d919197220 */ /* 0x080fe20000410000 */
[----:B------:R-:W-:Y:S01]  /*1d3e0*/  F2FP.SATFINITE.E4M3.F32.PACK_AB_MERGE_C R184, R15, R142, R21 ;  /* 0x0000008e0fb8723e */ /* 0x000fe20004807015 */
[----:B------:R-:W-:Y:S01]  /*1d3f0*/  IMAD R15, R219, 0x8, R17 ;  /* 0x00000008db0f7824 */ /* 0x000fe200078e0211 */
[----:B------:R-:W-:Y:S01]  /*1d400*/  F2FP.SATFINITE.E4M3.F32.PACK_AB_MERGE_C R140, R153, R140, RZ ;  /* 0x0000008c998c723e */ /* 0x000fe200048070ff */
[-C--:B------:R-:W-:Y:S01]  /*1d410*/  FMUL.FTZ R28, R28, R217.reuse ;  /* 0x000000d91c1c7220 */ /* 0x080fe20000410000 */
        /* <DEDUP_REMOVED lines=8> */
[----:B------:R-:W-:Y:S01]  /*1d4a0*/  F2FP.SATFINITE.E4M3.F32.PACK_AB_MERGE_C R143, R143, R164, RZ ;  /* 0x000000a48f8f723e */ /* 0x000fe200048070ff */
[-C--:B------:R-:W-:Y:S01]  /*1d4b0*/  FMUL.FTZ R36, R36, R217.reuse ;  /* 0x000000d924247220 */ /* 0x080fe20000410000 */
[----:B------:R-:W-:Y:S01]  /*1d4c0*/  F2FP.SATFINITE.E4M3.F32.PACK_AB_MERGE_C R149, R149, R156, RZ ;  /* 0x0000009c9595723e */ /* 0x000fe200048070ff */
[----:B------:R0:W-:Y:S01]  /*1d4d0*/  SYNCS.ARRIVE.TRANS64.RED.A1T0 RZ, [R15+URZ], RZ ;  /* 0x000000ff0fff79a7 */ /* 0x0001e2000810043f */
        /* <DEDUP_REMOVED lines=93> */
[----:B------:R-:W-:Y:S01]  /*1dab0*/  IMAD.MOV.U32 R219, RZ, RZ, R190 ;  /* 0x000000ffffdb7224 */ /* 0x000fe200078e00be */
[----:B0-----:R-:W-:Y:S06]  /*1dac0*/  @P1 BRA `(.L_x_9258) ;  /* 0xffffffc800141947 */ /* 0x001fec000383ffff */
.L_x_9246:
[----:B------:R-:W-:-:S13]  /*1dad0*/  ISETP.GE.AND P1, PT, R0, R205, PT ;  /* 0x000000cd0000720c */ /* 0x000fda0003f26270 */
[----:B------:R-:W-:Y:S05]  /*1dae0*/  @!P1 BRA `(.L_x_9259) ;  /* 0x00000054003c9947 */ /* 0x000fea0003800000 */
[----:B------:R-:W-:Y:S02]  /*1daf0*/  IMAD.MOV.U32 R206, RZ, RZ, R220 ;  /* 0x000000ffffce7224 */ /* 0x000fe400078e00dc */
[----:B------:R-:W-:Y:S02]  /*1db00*/  IMAD.MOV.U32 R217, RZ, RZ, R221 ;  /* 0x000000ffffd97224 */ /* 0x000fe400078e00dd */
[----:B------:R-:W-:Y:S02]  /*1db10*/  IMAD.MOV.U32 R219, RZ, RZ, R192 ;  /* 0x000000ffffdb7224 */ /* 0x000fe400078e00c0 */
[----:B------:R-:W-:-:S07]  /*1db20*/  IMAD.MOV.U32 R218, RZ, RZ, R190 ;  /* 0x000000ffffda7224 */ /* 0x000fce00078e00be */
.L_x_9279:
        /* <DEDUP_REMOVED lines=8> */
.L_x_9261:
        /* <DEDUP_REMOVED lines=8> */
.L_x_9262:
[----:B------:R-:W-:Y:S04]  /*1dc30*/  BSSY B0, `(.L_x_9260) ;  /* 0x0000004000007945 */ /* 0x000fe80003800000 */
[----:B-1----:R-:W-:Y:S05]  /*1dc40*/  @P2 BRA `(.L_x_9263) ;  /* 0x0000000000082947 */ /* 0x002fea0003800000 */
[----:B------:R-:W1:Y:S02]  /*1dc50*/  SYNCS.PHASECHK.TRANS64.TRYWAIT P2, [R14+URZ+0x22830], R15 ;  /* 0x0228300f0e0075a7 */ /* 0x000e64000804017f */
[----:B-1----:R-:W-:Y:S05]  /*1dc60*/  @!P2 BRA `(.L_x_9264) ;  /* 0x0000014800b8a947 */ /* 0x002fea0003800000 */
.L_x_9263:
[----:B------:R-:W-:Y:S05]  /*1dc70*/  BSYNC B0 ;  /* 0x0000000000007941 */ /* 0x000fea0003800000 */
.L_x_9260:
        /* <DEDUP_REMOVED lines=197> */
.L_x_9266:
[----:B------:R-:W-:Y:S01]  /*1e8d0*/  SHF.L.U32 R14, R219, 0x1f, RZ ;  /* 0x0000001fdb0e7819 */ /* 0x000fe200000006ff */
[----:B------:R-:W-:-:S04]  /*1e8e0*/  IMAD R15, R218, 0x8, R17 ;  /* 0x00000008da0f7824 */ /* 0x000fc800078e0211 */
[----:B------:R0:W1:Y:S01]  /*1e8f0*/  SYNCS.PHASECHK.TRANS64.TRYWAIT P1, [R15+URZ+0x22850], R14 ;  /* 0x0228500e0f0075a7 */ /* 0x000062000802017f */
[----:B------:R-:W-:Y:S05]  /*1e900*/  @!P0 BRA `(.L_x_9267) ;  /* 0x0000000000048947 */ /* 0x000fea0003800000 */
[----:B------:R-:W-:Y:S01]  /*1e910*/  BPT.TRAP 0x1 ;  /* 0x000000040000795c */ /* 0x000fe20000300000 */
.L_x_9267:
[----:B-1----:R-:W-:Y:S05]  /*1e920*/  @P1 BRA `(.L_x_9265) ;  /* 0x0000000000081947 */ /* 0x002fea0003800000 */
[----:B------:R-:W1:Y:S02]  /*1e930*/  SYNCS.PHASECHK.TRANS64.TRYWAIT P1, [R15+URZ+0x22850], R14 ;  /* 0x0228500e0f0075a7 */ /* 0x000e64000802017f */
[----:B-1----:R-:W-:Y:S05]  /*1e940*/  @!P1 BRA `(.L_x_9268) ;  /* 0x0000013c00949947 */ /* 0x002fea0003800000 */
.L_x_9265:
        /* <DEDUP_REMOVED lines=46> */
.L_x_9269:
        /* <DEDUP_REMOVED lines=8> */
[----:B------:R-:W2:Y:S01]  /*1ecb0*/  LDC R175, c[0x0][0x9e4] ;  /* 0x00027900ffaf7b82 */ /* 0x000ea20000000800 */
        /* <DEDUP_REMOVED lines=36> */
[----:B------:R-:W3:Y:S01]  /*1ef00*/  @P1 LDC R20, c[0x0][0x450] ;  /* 0x00011400ff141b82 */ /* 0x000ee20000000800 */
        /* <DEDUP_REMOVED lines=13> */
[----:B------:R-:W-:Y:S01]  /*1efe0*/  IMAD R102, R0, -0xa0, RZ ;  /* 0xffffff6000667824 */ /* 0x000fe200078e02ff */
[----:B------:R-:W-:Y:S01]  /*1eff0*/  R2UR UR4, R204 ;  /* 0x00000000cc0472ca */ /* 0x000fe200000e0000 */
[----:B0-----:R-:W-:Y:S01]  /*1f000*/  @P1 IMAD.HI.U32 R15, R14, R15, RZ ;  /* 0x0000000f0e0f1227 */ /* 0x001fe200078e00ff */
[----:B------:R-:W0:Y:S01]  /*1f010*/  MUFU.TANH R21, R21 ;  /* 0x0000001500157308 */ /* 0x000e220000002400 */
[----:B------:R-:W-:-:S02]  /*1f020*/  ULDC UR5, c[0x0][0x9e0] ;  /* 0x0002780000057ab9 */ /* 0x000fc40000000800 */
[----:B------:R-:W-:Y:S01]  /*1f030*/  IMAD.IADD R99, R102, 0x1, -R200 ;  /* 0x0000000166637824 */ /* 0x000fe200078e0ac8 */
[----:B---3--:R-:W-:Y:S01]  /*1f040*/  @P1 SHF.R.U32.HI R14, RZ, R20, R15 ;  /* 0x00000014ff0e1219 */ /* 0x008fe2000001160f */
        /* <DEDUP_REMOVED lines=23> */
[----:B------:R-:W3:Y:S01]  /*1f1c0*/  SHFL.IDX PT, R173, R14, RZ, 0x1c1f ;  /* 0x001c1fff0ead7589 */ /* 0x000ee200000e0000 */
[----:B------:R-:W-:Y:S01]  /*1f1d0*/  FMUL.FTZ R161, R2, R164 ;  /* 0x000000a402a17220 */ /* 0x000fe20000410000 */
[----:B------:R-:W-:Y:S02]  /*1f1e0*/  VIADD R88, R88, 0x22840 ;  /* 0x0002284058587836 */ /* 0x000fe40000000000 */
[C---:B------:R-:W-:Y:S01]  /*1f1f0*/  FMUL.FTZ R164, R2.reuse, R167 ;  /* 0x000000a702a47220 */ /* 0x040fe20000410000 */
[C---:B------:R-:W-:Y:S01]  /*1f200*/  FMUL.FTZ R167, R2.reuse, R92 ;  /* 0x0000005c02a77220 */ /* 0x040fe20000410000 */
[C---:B------:R-:W-:Y:S01]  /*1f210*/  FMUL.FTZ R92, R2.reuse, R94 ;  /* 0x0000005e025c7220 */ /* 0x040fe20000410000 */
[----:B------:R-:W-:Y:S01]  /*1f220*/  FMUL.FTZ R94, R2, R98 ;  /* 0x00000062025e7220 */ /* 0x000fe20000410000 */
[----:B-1----:R-:W-:Y:S01]  /*1f230*/  PRMT R88, R224, 0x654, R88 ;  /* 0x00000654e0587816 */ /* 0x002fe20000000058 */
[----:B------:R-:W-:Y:S01]  /*1f240*/  FMUL.FTZ R98, R2, R103 ;  /* 0x0000006702627220 */ /* 0x000fe20000410000 */
[----:B--2---:R-:W-:Y:S01]  /*1f250*/  ISETP.GE.AND P1, PT, R175, 0x1, PT ;  /* 0x00000001af00780c */ /* 0x004fe20003f26270 */
[----:B------:R-:W1:Y:S01]  /*1f260*/  MUFU.TANH R15, R15 ;  /* 0x0000000f000f7308 */ /* 0x000e620000002400 */
[----:B------:R2:W-:Y:S07]  /*1f270*/  SYNCS.ARRIVE.TRANS64.RED.A1T0 RZ, [R88+URZ], RZ ;  /* 0x000000ff58ff79a7 */ /* 0x0005ee000810043f */
[----:B------:R-:W4:Y:S01]  /*1f280*/  MUFU.TANH R20, R20 ;  /* 0x0000001400147308 */ /* 0x000f220000002400 */
[----:B--2---:R-:W-:-:S04]  /*1f290*/  IADD3 R88, -R200, 0x1, R102 ;  /* 0x00000001c8587810 */ /* 0x004fc80007ffe166 */
[----:B------:R-:W-:-:S03]  /*1f2a0*/  IADD3 R88, -R197, R88, R199 ;  /* 0x00000058c5587210 */ /* 0x000fc60007ffe1c7 */
[----:B------:R-:W2:Y:S02]  /*1f2b0*/  MUFU.TANH R152, R152 ;  /* 0x0000009800987308 */ /* 0x000ea40000002400 */
[C---:B------:R-:W-:Y:S02]  /*1f2c0*/  VIADD R103, R88.reuse, UR5 ;  /* 0x0000000558677c36 */ /* 0x040fe40008000000 */
[----:B------:R-:W-:Y:S02]  /*1f2d0*/  VIADD R170, R88, UR4 ;  /* 0x0000000458aa7c36 */ /* 0x000fe40008000000 */
[--C-:B---3--:R-:W-:Y:S02]  /*1f2e0*/  IMAD.IADD R171, R103, 0x1, R173.reuse ;  /* 0x0000000167ab7824 */ /* 0x108fe400078e02ad */
[----:B------:R-:W3:Y:S01]  /*1f2f0*/  MUFU.TANH R153, R153 ;  /* 0x0000009900997308 */ /* 0x000ee20000002400 */
        /* <DEDUP_REMOVED lines=90> */
.L_x_9272:
[----:B------:R-:W-:Y:S02]  /*1f8a0*/  ULDC UR4, c[0x0][0x9e4] ;  /* 0x0002790000047ab9 */ /* 0x000fe40000000800 */
[----:B------:R-:W-:-:S05]  /*1f8b0*/  IMAD.U32 R174, RZ, RZ, UR4 ;  /* 0x00000004ffae7e24 */ /* 0x000fca000f8e00ff */
[----:B------:R-:W-:-:S13]  /*1f8c0*/  ISETP.NE.AND P1, PT, R174, 0x1, PT ;  /* 0x00000001ae00780c */ /* 0x000fda0003f25270 */
[----:B------:R-:W1:Y:S02]  /*1f8d0*/  @P1 LDC.64 R88, c[0x0][0x9e8] ;  /* 0x00027a00ff581b82 */ /* 0x000e640000000a00 */
[----:B-1----:R-:W-:-:S05]  /*1f8e0*/  @P1 IMAD.HI.U32 R88, R173, R88, RZ ;  /* 0x00000058ad581227 */ /* 0x002fca00078e00ff */
[----:B------:R-:W-:-:S07]  /*1f8f0*/  @P1 SHF.R.U32.HI R173, RZ, R89, R88 ;  /* 0x00000059ffad1219 */ /* 0x000fce0000011658 */
.L_x_9273:
[----:B------:R-:W-:Y:S05]  /*1f900*/  BSYNC B0 ;  /* 0x0000000000007941 */ /* 0x000fea0003800000 */
.L_x_9271:
[----:B------:R-:W-:-:S05]  /*1f910*/  IMAD R173, R173, R174, R99 ;  /* 0x000000aeadad7224 */ /* 0x000fca00078e0263 */
[----:B------:R-:W-:Y:S02]  /*1f920*/  VIADDMNMX R171, R173, R174, R171, PT ;  /* 0x000000aeadab7246 */ /* 0x000fe400038001ab */
[----:B------:R-:W-:-:S07]  /*1f930*/  VIMNMX R172, R172, R173, !PT ;  /* 0x000000adacac7248 */ /* 0x000fce0007fe0100 */
.L_x_9270:
[C---:B------:R-:W-:Y:S01]  /*1f940*/  ISETP.GE.AND P1, PT, R102.reuse, 0x2, PT ;  /* 0x000000026600780c */ /* 0x040fe20003f26270 */
[----:B------:R-:W1:Y:S01]  /*1f950*/  SHFL.IDX PT, R14, R14, 0x1, 0x1c1f ;  /* 0x003c1f000e0e7f89 */ /* 0x000e6200000e0000 */
[----:B------:R-:W-:Y:S02]  /*1f960*/  ISETP.GE.AND P3, PT, R102, 0x9, PT ;  /* 0x000000096600780c */ /* 0x000fe40003f66270 */
[----:B------:R-:W-:Y:S02]  /*1f970*/  ISETP.GT.AND P2, PT, R172, 0x1, !P1 ;  /* 0x00000001ac00780c */ /* 0x000fe40004f44270 */
[----:B------:R-:W-:Y:S02]  /*1f980*/  LOP3.LUT R16, R16, 0xfffffffd, RZ, 0xc0, !PT ;  /* 0xfffffffd10107812 */ /* 0x000fe400078ec0ff */
[----:B------:R-:W-:Y:S02]  /*1f990*/  ISETP.LT.OR P2, PT, R171, 0x2, P2 ;  /* 0x00000002ab00780c */ /* 0x000fe40001741670 */
[----:B------:R-:W-:-:S02]  /*1f9a0*/  LOP3.LUT R22, R22, 0xfffffffd, RZ, 0xc0, !PT ;  /* 0xfffffffd16167812 */ /* 0x000fc400078ec0ff */
[----:B------:R-:W-:Y:S02]  /*1f9b0*/  FSEL R20, R20, -INF , !P2 ;  /* 0xff80000014147808 */ /* 0x000fe40005000000 */
        /* <DEDUP_REMOVED lines=13> */
[----:B0-----:R-:W-:Y:S02]  /*1fa90*/  FSEL R154, R154, -INF , !P2 ;  /* 0xff8000009a9a7808 */ /* 0x001fe40005000000 */
        /* <DEDUP_REMOVED lines=226> */
.L_x_9276:
[----:B------:R-:W-:Y:S02]  /*208c0*/  ULDC UR4, c[0x0][0x9e4] ;  /* 0x0002790000047ab9 */ /* 0x000fe40000000800 */
[----:B------:R-:W-:-:S05]  /*208d0*/  IMAD.U32 R102, RZ, RZ, UR4 ;  /* 0x00000004ff667e24 */ /* 0x000fca000f8e00ff */
[----:B------:R-:W-:-:S13]  /*208e0*/  ISETP.NE.AND P6, PT, R102, 0x1, PT ;  /* 0x000000016600780c */ /* 0x000fda0003fc5270 */
[----:B------:R-:W0:Y:S02]  /*208f0*/  @P6 LDC.64 R14, c[0x0][0x9e8] ;  /* 0x00027a00ff0e6b82 */ /* 0x000e240000000a00 */
[----:B0-----:R-:W-:-:S05]  /*20900*/  @P6 IMAD.HI.U32 R14, R89, R14, RZ ;  /* 0x0000000e590e6227 */ /* 0x001fca00078e00ff */
[----:B------:R-:W-:-:S07]  /*20910*/  @P6 SHF.R.U32.HI R89, RZ, R15, R14 ;  /* 0x0000000fff596219 */ /* 0x000fce000001160e */
.L_x_9277:
[----:B------:R-:W-:Y:S05]  /*20920*/  BSYNC B0 ;  /* 0x0000000000007941 */ /* 0x000fea0003800000 */
.L_x_9275:
[----:B------:R-:W-:-:S05]  /*20930*/  IMAD R89, R89, R102, R99 ;  /* 0x0000006659597224 */ /* 0x000fca00078e0263 */
[----:B------:R-:W-:Y:S02]  /*20940*/  VIADDMNMX R103, R89, R102, R103, PT ;  /* 0x0000006659677246 */ /* 0x000fe40003800167 */
[----:B------:R-:W-:-:S07]  /*20950*/  VIMNMX R170, R170, R89, !PT ;  /* 0x00000059aaaa7248 */ /* 0x000fce0007fe0100 */
.L_x_9274:
        /* <DEDUP_REMOVED lines=97> */
[----:B------:R-:W-:Y:S02]  /*20f70*/  ISETP.GT.AND P2, PT, R170, 0x89, !P2 ;  /* 0x00000089aa00780c */ /* 0x000fe40005744270 */
[C---:B------:R-:W-:Y:S02]  /*20f80*/  ISETP.LT.OR P1, PT, R103.reuse, 0x3a, P1 ;  /* 0x0000003a6700780c */ /* 0x040fe40000f21670 */
[----:B------:R-:W-:Y:S02]  /*20f90*/  ISETP.LT.OR P2, PT, R103, 0x8a, P2 ;  /* 0x0000008a6700780c */ /* 0x000fe40001741670 */
[----:B------:R-:W-:Y:S02]  /*20fa0*/  FSEL R149, R149, -INF , !P1 ;  /* 0xff80000095957808 */ /* 0x000fe40004800000 */
[----:B------:R-:W-:-:S02]  /*20fb0*/  LOP3.LUT P1, RZ, R16, 0x800000, RZ, 0xc0, !PT ;  /* 0x0080000010ff7812 */ /* 0x000fc4000782c0ff */
[----:B------:R-:W-:Y:S02]  /*20fc0*/  FSEL R93, R93, -INF , !P2 ;  /* 0xff8000005d5d7808 */ /* 0x000fe40005000000 */
[C---:B------:R-:W-:Y:S02]  /*20fd0*/  ISETP.GT.AND P1, PT, R170.reuse, 0x40, !P1 ;  /* 0x00000040aa00780c */ /* 0x040fe40004f24270 */
[C---:B------:R-:W-:Y:S02]  /*20fe0*/  ISETP.GT.AND P3, PT, R170.reuse, 0x90, !P3 ;  /* 0x00000090aa00780c */ /* 0x040fe40005f64270 */
[----:B------:R-:W-:Y:S02]  /*20ff0*/  ISETP.LT.OR P1, PT, R103, 0x41, P1 ;  /* 0x000000416700780c */ /* 0x000fe40000f21670 */
[----:B------:R-:W-:Y:S02]  /*21000*/  ISETP.GT.AND P4, PT, R170, 0x91, !P4 ;  /* 0x00000091aa00780c */ /* 0x000fe40006784270 */
[----:B------:R-:W-:-:S02]  /*21010*/  FSEL R181, R120, -INF , !P1 ;  /* 0xff80000078b57808 */ /* 0x000fc40004800000 */
[----:B------:R-:W-:Y:S02]  /*21020*/  LOP3.LUT P1, RZ, R16, 0x400000, RZ, 0xc0, !PT ;  /* 0x0040000010ff7812 */ /* 0x000fe4000782c0ff */
[C---:B------:R-:W-:Y:S02]  /*21030*/  ISETP.GT.AND P5, PT, R170.reuse, 0x98, !P5 ;  /* 0x00000098aa00780c */ /* 0x040fe40006fa4270 */
[----:B------:R-:W-:Y:S02]  /*21040*/  ISETP.GT.AND P1, PT, R170, 0x41, !P1 ;  /* 0x00000041aa00780c */ /* 0x000fe40004f24270 */
[C---:B------:R-:W-:Y:S02]  /*21050*/  ISETP.LT.OR P3, PT, R103.reuse, 0x91, P3 ;  /* 0x000000916700780c */ /* 0x040fe40001f61670 */
[C---:B------:R-:W-:Y:S02]  /*21060*/  ISETP.LT.OR P1, PT, R103.reuse, 0x42, P1 ;  /* 0x000000426700780c */ /* 0x040fe40000f21670 */
[----:B------:R-:W-:-:S02]  /*21070*/  ISETP.LT.OR P4, PT, R103, 0x92, P4 ;  /* 0x000000926700780c */ /* 0x000fc40002781670 */
[----:B------:R-:W-:Y:S02]  /*21080*/  FSEL R121, R121, -INF , !P1 ;  /* 0xff80000079797808 */ /* 0x000fe40004800000 */
[----:B------:R-:W-:Y:S02]  /*21090*/  LOP3.LUT P1, RZ, R16, 0x200000, RZ, 0xc0, !PT ;  /* 0x0020000010ff7812 */ /* 0x000fe4000782c0ff */
[C---:B------:R-:W-:Y:S02]  /*210a0*/  ISETP.LT.OR P5, PT, R103.reuse, 0x99, P5 ;  /* 0x000000996700780c */ /* 0x040fe40002fa1670 */
[----:B------:R-:W-:Y:S02]  /*210b0*/  ISETP.GT.AND P1, PT, R170, 0x48, !P1 ;  /* 0x00000048aa00780c */ /* 0x000fe40004f24270 */
[----:B------:R-:W-:Y:S02]  /*210c0*/  FSEL R94, R94, -INF , !P3 ;  /* 0xff8000005e5e7808 */ /* 0x000fe40005800000 */
[----:B------:R-:W-:-:S02]  /*210d0*/  ISETP.LT.OR P1, PT, R103, 0x49, P1 ;  /* 0x000000496700780c */ /* 0x000fc40000f21670 */
[----:B------:R-:W-:Y:S02]  /*210e0*/  FSEL R95, R95, -INF , !P4 ;  /* 0xff8000005f5f7808 */ /* 0x000fe40006000000 */
        /* <DEDUP_REMOVED lines=25> */
[----:B------:R-:W-:Y:S02]  /*21280*/  LOP3.LUT P1, RZ, R16, 0x4000, RZ, 0xc0, !PT ;  /* 0x0000400010ff7812 */ /* 0x000fe4000782c0ff */
[----:B------:R-:W-:Y:S02]  /*21290*/  FMNMX.FTZ R104, R101, R14, !PT ;  /* 0x0000000e65687209 */ /* 0x000fe40007810000 */
[----:B------:R-:W-:Y:S01]  /*212a0*/  ISETP.GT.AND P1, PT, R170, 0x61, !P1 ;  /* 0x00000061aa00780c */ /* 0x000fe20004f24270 */
[----:B------:R-:W0:Y:S02]  /*212b0*/  LDC R14, c[0x0][0x988] ;  /* 0x00026200ff0e7b82 */ /* 0x000e240000000800 */
[----:B------:R-:W1:Y:S01]  /*212c0*/  SHFL.BFLY PT, R221, R104, 0x2, 0x1f ;  /* 0x0c401f0068dd7f89 */ /* 0x000e6200000e0000 */
[----:B------:R-:W-:-:S04]  /*212d0*/  ISETP.LT.OR P1, PT, R103, 0x62, P1 ;  /* 0x000000626700780c */ /* 0x000fc80000f21670 */
[----:B------:R-:W-:Y:S02]  /*212e0*/  FSEL R105, R105, -INF , !P1 ;  /* 0xff80000069697808 */ /* 0x000fe40004800000 */
[----:B------:R-:W-:-:S04]  /*212f0*/  LOP3.LUT P1, RZ, R16, 0x2000, RZ, 0xc0, !PT ;  /* 0x0000200010ff7812 */ /* 0x000fc8000782c0ff */
[----:B------:R-:W-:-:S04]  /*21300*/  ISETP.GT.AND P1, PT, R170, 0x68, !P1 ;  /* 0x00000068aa00780c */ /* 0x000fc80004f24270 */
[----:B------:R-:W-:-:S04]  /*21310*/  ISETP.LT.OR P1, PT, R103, 0x69, P1 ;  /* 0x000000696700780c */ /* 0x000fc80000f21670 */
[----:B------:R-:W-:Y:S02]  /*21320*/  FSEL R223, R106, -INF , !P1 ;  /* 0xff8000006adf7808 */ /* 0x000fe40004800000 */
[----:B------:R-:W-:Y:S02]  /*21330*/  LOP3.LUT P1, RZ, R16, 0x1000, RZ, 0xc0, !PT ;  /* 0x0000100010ff7812 */ /* 0x000fe4000782c0ff */
[----:B-1----:R-:W-:Y:S02]  /*21340*/  FMNMX.FTZ R106, R104, R221, !PT ;  /* 0x000000dd686a7209 */ /* 0x002fe40007810000 */
[----:B------:R-:W-:-:S03]  /*21350*/  ISETP.GT.AND P1, PT, R170, 0x69, !P1 ;  /* 0x00000069aa00780c */ /* 0x000fc60004f24270 */
        /* <DEDUP_REMOVED lines=10> */
[----:B0-----:R-:W-:Y:S01]  /*21400*/  FFMA.FTZ R102, R221, R14, -8 ;  /* 0xc1000000dd667423 */ /* 0x001fe2000001000e */
        /* <DEDUP_REMOVED lines=20> */
[----:B------:R-:W-:Y:S02]  /*21550*/  ISETP.LT.OR P1, PT, R103, 0x89, P1 ;  /* 0x000000896700780c */ /* 0x000fe40000f21670 */
[----:B------:R-:W-:Y:S02]  /*21560*/  ISETP.GT.AND P2, PT, R170, 0x99, !P6 ;  /* 0x00000099aa00780c */ /* 0x000fe40007744270 */
[----:B------:R-:W-:-:S02]  /*21570*/  FSEL R92, R92, -INF , !P1 ;  /* 0xff8000005c5c7808 */ /* 0x000fc40004800000 */
[----:B------:R-:W-:Y:S02]  /*21580*/  LOP3.LUT P1, RZ, R16, 0x1, RZ, 0xc0, !PT ;  /* 0x0000000110ff7812 */ /* 0x000fe4000782c0ff */
[C---:B------:R-:W-:Y:S02]  /*21590*/  ISETP.LT.OR P2, PT, R103.reuse, 0x9a, P2 ;  /* 0x0000009a6700780c */ /* 0x040fe40001741670 */
[----:B------:R-:W-:Y:S02]  /*215a0*/  ISETP.GT.AND P1, PT, R170, RZ, !P1 ;  /* 0x000000ffaa00720c */ /* 0x000fe40004f24270 */
[----:B------:R-:W-:Y:S02]  /*215b0*/  FSEL R98, R98, -INF , !P2 ;  /* 0xff80000062627808 */ /* 0x000fe40005000000 */
[----:B------:R-:W-:-:S04]  /*215c0*/  ISETP.LT.OR P1, PT, R103, 0x1, P1 ;  /* 0x000000016700780c */ /* 0x000fc80000f21670 */
[----:B------:R-:W-:Y:S02]  /*215d0*/  FSEL R21, R21, -INF , !P1 ;  /* 0xff80000015157808 */ /* 0x000fe40004800000 */
[----:B------:R-:W-:Y:S02]  /*215e0*/  FSETP.NEU.FTZ.AND P1, PT, R221, -INF , PT ;  /* 0xff800000dd00780b */ /* 0x000fe40003f3d000 */
        /* <DEDUP_REMOVED lines=15> */
[----:B------:R-:W-:Y:S01]  /*216e0*/  MUFU.EX2 R122, R140 ;  /* 0x0000008c007a7308 */ /* 0x000fe20000000800 */
        /* <DEDUP_REMOVED lines=12> */
[----:B0-----:R-:W-:Y:S01]  /*217b0*/  FMNMX.FTZ R130, R173, R126, !PT ;  /* 0x0000007ead827209 */ /* 0x001fe20007810000 */
[-CC-:B------:R-:W-:Y:S01]  /*217c0*/  FFMA.FTZ R150, R150, R14.reuse, -R102.reuse ;  /* 0x0000000e96967223 */ /* 0x180fe20000010866 */
        /* <DEDUP_REMOVED lines=9> */
[----:B0-----:R-:W-:-:S01]  /*21860*/  FFMA.FTZ R144, R109, R14, -R102 ;  /* 0x0000000e6d907223 */ /* 0x001fc20000010866 */
        /* <DEDUP_REMOVED lines=32> */
[----:B0-----:R-:W-:-:S04]  /*21a70*/  FMNMX.FTZ R165, R111, R138, !PT ;  /* 0x0000008a6fa57209 */ /* 0x001fc80007810000 */
        /* <DEDUP_REMOVED lines=10> */
[----:B------:R-:W-:Y:S01]  /*21b20*/  FSEL R165, R97, -INF , !P5 ;  /* 0xff80000061a57808 */ /* 0x000fe20006800000 */
[----:B------:R-:W-:Y:S01]  /*21b30*/  MUFU.EX2 R141, R141 ;  /* 0x0000008d008d7308 */ /* 0x000fe20000000800 */
[----:B------:R-:W-:-:S04]  /*21b40*/  FMNMX.FTZ R108, R95, R108, !PT ;  /* 0x0000006c5f6c7209 */ /* 0x000fc80007810000 */
[----:B------:R-:W-:-:S03]  /*21b50*/  FMNMX.FTZ R109, R165, R108, !PT ;  /* 0x0000006ca56d7209 */ /* 0x000fc60007810000 */
[----:B------:R0:W-:Y:S01]  /*21b60*/  MUFU.EX2 R97, R142 ;  /* 0x0000008e00617308 */ /* 0x0001e20000000800 */
[----:B------:R-:W-:Y:S01]  /*21b70*/  FMNMX.FTZ R138, R98, R109, !PT ;  /* 0x0000006d628a7209 */ /* 0x000fe20007810000 */
[-CC-:B------:R-:W-:Y:S01]  /*21b80*/  FFMA.FTZ R109, R112, R14.reuse, -R102.reuse ;  /* 0x0000000e706d7223 */ /* 0x180fe20000010866 */
[----:B------:R-:W-:-:S01]  /*21b90*/  FFMA.FTZ R112, R113, R14, -R102 ;  /* 0x0000000e71707223 */ /* 0x000fc20000010866 */
[-CC-:B------:R-:W-:Y:S01]  /*21ba0*/  FFMA.FTZ R113, R116, R14.reuse, -R102.reuse ;  /* 0x0000000e74717223 */ /* 0x180fe20000010866 */
[----:B------:R-:W-:-:S01]  /*21bb0*/  FFMA.FTZ R116, R117, R14, -R102 ;  /* 0x0000000e75747223 */ /* 0x000fc20000010866 */
[----:B------:R-:W1:Y:S01]  /*21bc0*/  SHFL.BFLY PT, R140, R138, 0x2, 0x1f ;  /* 0x0c401f008a8c7f89 */ /* 0x000e6200000e0000 */
[----:B------:R-:W-:-:S01]  /*21bd0*/  FFMA.FTZ R117, R118, R14, -R102 ;  /* 0x0000000e76757223 */ /* 0x000fc20000010866 */
[-CC-:B------:R-:W-:Y:S01]  /*21be0*/  FFMA.FTZ R118, R119, R14.reuse, -R102.reuse ;  /* 0x0000000e77767223 */ /* 0x180fe20000010866 */
[----:B------:R-:W-:-:S01]  /*21bf0*/  FFMA.FTZ R119, R167, R14, -R102 ;  /* 0x0000000ea7777223 */ /* 0x000fc20000010866 */
[-CC-:B------:R-:W-:Y:S01]  /*21c00*/  FFMA.FTZ R167, R169, R14.reuse, -R102.reuse ;  /* 0x0000000ea9a77223 */ /* 0x180fe20000010866 */
[----:B------:R-:W-:-:S01]  /*21c10*/  FFMA.FTZ R169, R101, R14, -R102 ;  /* 0x0000000e65a97223 */ /* 0x000fc20000010866 */
[----:B------:R2:W-:Y:S08]  /*21c20*/  MUFU.EX2 R108, R144 ;  /* 0x00000090006c7308 */ /* 0x0005f00000000800 */
[----:B------:R-:W-:Y:S08]  /*21c30*/  MUFU.EX2 R145, R145 ;  /* 0x0000009100917308 */ /* 0x000ff00000000800 */
[----:B------:R-:W-:Y:S01]  /*21c40*/  MUFU.EX2 R151, R151 ;  /* 0x0000009700977308 */ /* 0x000fe20000000800 */
[----:B-1----:R-:W-:Y:S01]  /*21c50*/  FMNMX.FTZ R140, R138, R140, !PT ;  /* 0x0000008c8a8c7209 */ /* 0x002fe20007810000 */
[----:B------:R-:W-:Y:S01]  /*21c60*/  FFMA.FTZ R138, R168, R14, -R102 ;  /* 0x0000000ea88a7223 */ /* 0x000fe20000010866 */
[----:B------:R-:W-:-:S03]  /*21c70*/  FSEL R102, R221, RZ, P1 ;  /* 0x000000ffdd667208 */ /* 0x000fc60000800000 */
[----:B------:R-:W1:Y:S02]  /*21c80*/  SHFL.BFLY PT, R220, R140, 0x1, 0x1f ;  /* 0x0c201f008cdc7f89 */ /* 0x000e6400000e0000 */
[----:B------:R-:W-:Y:S01]  /*21c90*/  MUFU.EX2 R124, R124 ;  /* 0x0000007c007c7308 */ /* 0x000fe20000000800 */
[----:B------:R-:W-:-:S04]  /*21ca0*/  FADD.FTZ R101, -R102, R217 ;  /* 0x000000d966657221 */ /* 0x000fc80000010100 */
[----:B------:R-:W-:-:S03]  /*21cb0*/  FMUL.FTZ R101, R101, R14 ;  /* 0x0000000e65657220 */ /* 0x000fc60000410000 */
[----:B------:R-:W-:Y:S08]  /*21cc0*/  MUFU.EX2 R125, R125 ;  /* 0x0000007d007d7308 */ /* 0x000ff00000000800 */
[----:B------:R-:W3:Y:S01]  /*21cd0*/  MUFU.EX2 R101, R101 ;  /* 0x0000006500657308 */ /* 0x000ee20000000800 */
[----:B-1----:R-:W-:-:S07]  /*21ce0*/  FMNMX.FTZ R220, R140, R220, !PT ;  /* 0x000000dc8cdc7209 */ /* 0x002fce0007810000 */
[----:B------:R-:W-:Y:S01]  /*21cf0*/  MUFU.EX2 R128, R128 ;  /* 0x0000008000807308 */ /* 0x000fe20000000800 */
[C---:B------:R-:W-:Y:S01]  /*21d00*/  FSETP.NEU.FTZ.AND P1, PT, R220.reuse, -INF , PT ;  /* 0xff800000dc00780b */ /* 0x040fe20003f3d000 */
[----:B------:R-:W-:-:S06]  /*21d10*/  FFMA.FTZ R102, R220, R14, -8 ;  /* 0xc1000000dc667423 */ /* 0x000fcc000001000e */
[----:B------:R-:W-:Y:S01]  /*21d20*/  MUFU.EX2 R129, R129 ;  /* 0x0000008100817308 */ /* 0x000fe20000000800 */
[----:B------:R-:W-:-:S05]  /*21d30*/  FSEL R102, R102, RZ, P1 ;  /* 0x000000ff66667208 */ /* 0x000fca0000800000 */
[-CC-:B0-----:R-:W-:Y:S01]  /*21d40*/  FFMA.FTZ R142, R89, R14.reuse, -R102.reuse ;  /* 0x0000000e598e7223 */ /* 0x181fe20000010866 */
        /* <DEDUP_REMOVED lines=8> */
[----:B--2---:R-:W-:-:S01]  /*21dd0*/  FFMA.FTZ R144, R99, R14, -R102 ;  /* 0x0000000e63907223 */ /* 0x004fc20000010866 */
[-C--:B------:R-:W-:Y:S01]  /*21de0*/  FFMA.FTZ R99, R163, R14.reuse, -R102 ;  /* 0x0000000ea3637223 */ /* 0x080fe20000010866 */
[----:B------:R-:W-:Y:S01]  /*21df0*/  FMUL.FTZ R123, R159, R14 ;  /* 0x0000000e9f7b7220 */ /* 0x000fe20000410000 */
[----:B---3--:R-:W-:Y:S01]  /*21e00*/  FFMA.FTZ R159, R101, R12, R88 ;  /* 0x0000000c659f7223 */ /* 0x008fe20000010058 */
        /* <DEDUP_REMOVED lines=69> */
[----:B------:R-:W1:Y:S02]  /*22260*/  MUFU.EX2 R147, R147 ;  /* 0x0000009300937308 */ /* 0x000e640000000800 */
[----:B------:R-:W-:-:S04]  /*22270*/  FADD.FTZ R3, R141, R12 ;  /* 0x0000000c8d037221 */ /* 0x000fc80000010000 */
[----:B------:R-:W-:Y:S02]  /*22280*/  FADD.FTZ R12, R130, R3 ;  /* 0x00000003820c7221 */ /* 0x000fe40000010000 */
[----:B------:R-:W3:Y:S02]  /*22290*/  MUFU.EX2 R154, R154 ;  /* 0x0000009a009a7308 */ /* 0x000ee40000000800 */
[----:B------:R-:W-:-:S04]  /*222a0*/  FADD.FTZ R3, R145, R12 ;  /* 0x0000000c91037221 */ /* 0x000fc80000010000 */
[----:B------:R-:W-:Y:S02]  /*222b0*/  FADD.FTZ R12, R136, R3 ;  /* 0x00000003880c7221 */ /* 0x000fe40000010000 */
[----:B------:R-:W4:Y:S08]  /*222c0*/  MUFU.EX2 R149, R149 ;  /* 0x0000009500957308 */ /* 0x000f300000000800 */
[----:B------:R0:W-:Y:S08]  /*222d0*/  MUFU.EX2 R162, R105 ;  /* 0x0000006900a27308 */ /* 0x0001f00000000800 */
[----:B------:R-:W5:Y:S01]  /*222e0*/  MUFU.EX2 R155, R155 ;  /* 0x0000009b009b7308 */ /* 0x000f620000000800 */
[----:B0-----:R-:W-:-:S04]  /*222f0*/  FADD.FTZ R105, R143, R166 ;  /* 0x000000a68f697221 */ /* 0x001fc80000010000 */
[----:B--2---:R-:W-:-:S03]  /*22300*/  FADD.FTZ R166, R152, R105 ;  /* 0x0000006998a67221 */ /* 0x004fc60000010000 */
[----:B------:R-:W0:Y:S01]  /*22310*/  MUFU.EX2 R156, R156 ;  /* 0x0000009c009c7308 */ /* 0x000e220000000800 */
[----:B-1----:R-:W-:-:S04]  /*22320*/  FADD.FTZ R105, R147, R166 ;  /* 0x000000a693697221 */ /* 0x002fc80000010000 */
[----:B---3--:R-:W-:Y:S01]  /*22330*/  FADD.FTZ R168, R154, R105 ;  /* 0x000000699aa87221 */ /* 0x008fe20000010000 */
[----:B------:R-:W-:-:S02]  /*22340*/  FADD.FTZ R105, R151, R12 ;  /* 0x0000000c97697221 */ /* 0x000fc40000010000 */
[----:B------:R-:W1:Y:S01]  /*22350*/  MUFU.EX2 R121, R121 ;  /* 0x0000007900797308 */ /* 0x000e620000000800 */
[----:B----4-:R-:W-:-:S04]  /*22360*/  FADD.FTZ R168, R149, R168 ;  /* 0x000000a895a87221 */ /* 0x010fc80000010000 */
[----:B-----5:R-:W-:Y:S01]  /*22370*/  FADD.FTZ R3, R155, R168 ;  /* 0x000000a89b037221 */ /* 0x020fe20000010000 */
        /* <DEDUP_REMOVED lines=27> */
[----:B-1----:R-:W-:-:S04]  /*22530*/  FADD.FTZ R168, R135, R168 ;  /* 0x000000a887a87221 */ /* 0x002fc80000010000 */
[----:B------:R-:W-:-:S03]  /*22540*/  FADD.FTZ R3, R97, R168 ;  /* 0x000000a861037221 */ /* 0x000fc60000010000 */
        /* <DEDUP_REMOVED lines=53> */
.L_x_9278:
[----:B------:R-:W-:Y:S01]  /*228a0*/  F2FP.SATFINITE.E4M3.F32.PACK_AB_MERGE_C R21, R142, R21, RZ ;  /* 0x000000158e15723e */ /* 0x000fe200048070ff */
[----:B------:R-:W-:Y:S01]  /*228b0*/  FMUL.FTZ R24, R24, R101 ;  /* 0x0000006518187220 */ /* 0x000fe20000410000 */
[----:B------:R-:W-:Y:S01]  /*228c0*/  ISETP.GT.AND P1, PT, R0, R205, PT ;  /* 0x000000cd0000720c */ /* 0x000fe20003f24270 */
[----:B------:R-:W-:Y:S01]  /*228d0*/  FMUL.FTZ R25, R25, R101 ;  /* 0x0000006519197220 */ /* 0x000fe20000410000 */
        /* <DEDUP_REMOVED lines=11> */
[----:B------:R-:W-:Y:S01]  /*22990*/  FMUL.FTZ R33, R33, R101 ;  /* 0x0000006521217220 */ /* 0x000fe20000410000 */
        /* <DEDUP_REMOVED lines=98> */
[----:B------:R-:W-:Y:S01]  /*22fc0*/  IMAD.MOV.U32 R185, RZ, RZ, R21 ;  /* 0x000000ffffb97224 */ /* 0x000fe200078e0015 */
[----:B0-----:R-:W-:Y:S06]  /*22fd0*/  @P1 BRA `(.L_x_9279) ;  /* 0xffffffa800d41947 */ /* 0x001fec000383ffff */
.L_x_9259:
[----:B------:R-:W-:Y:S05]  /*22fe0*/  WARPSYNC.ALL ;  /* 0x0000000000007948 */ /* 0x000fea0003800000 */
[----:B------:R-:W-:Y:S06]  /*22ff0*/  BAR.ARV 0x8, 0x180 ;  /* 0x0206000000007b1d */ /* 0x000fec0000002000 */
[----:B------:R-:W-:Y:S05]  /*23000*/  @!P0 BRA `(.L_x_9280) ;  /* 0x0000000000048947 */ /* 0x000fea0003800000 */
[----:B------:R-:W-:Y:S01]  /*23010*/  BPT.TRAP 0x1 ;  /* 0x000000040000795c */ /* 0x000fe20000300000 */
.L_x_9280:
[----:B------:R-:W-:Y:S01]  /*23020*/  IMAD R11, R190, 0x8, R17 ;  /* 0x00000008be0b7824 */ /* 0x000fe200078e0211 */
[----:B------:R-:W-:-:S04]  /*23030*/  SHF.L.U32 R0, R192, 0x1f, RZ ;  /* 0x0000001fc0007819 */ /* 0x000fc800000006ff */
[----:B------:R0:W1:Y:S01]  /*23040*/  SYNCS.PHASECHK.TRANS64.TRYWAIT P1, [R11+URZ+0x22850], R0 ;  /* 0x022850000b0075a7 */ /* 0x000062000802017f */
[----:B------:R-:W-:Y:S05]  /*23050*/  @!P0 BRA `(.L_x_9281) ;  /* 0x0000000000048947 */ /* 0x000fea0003800000 */
[----:B------:R-:W-:Y:S01]  /*23060*/  BPT.TRAP 0x1 ;  /* 0x000000040000795c */ /* 0x000fe20000300000 */
.L_x_9281:
[----:B------:R-:W-:-:S05]  /*23070*/  VIADD R17, R17, 0x400 ;  /* 0x0000040011117836 */ /* 0x000fca0000000000 */
[----:B------:R-:W-:-:S04]  /*23080*/  SHF.R.U32.HI R17, RZ, 0x4, R17 ;  /* 0x00000004ff117819 */ /* 0x000fc80000011611 */
[----:B------:R-:W-:-:S04]  /*23090*/  LOP3.LUT R17, R17, 0x3fff, RZ, 0xc0, !PT ;  /* 0x00003fff11117812 */ /* 0x000fc800078ec0ff */
[----:B------:R-:W-:Y:S01]  /*230a0*/  LOP3.LUT R17, R17, 0x10000, RZ, 0xfc, !PT ;  /* 0x0001000011117812 */ /* 0x000fe200078efcff */
[----:B-1----:R-:W-:Y:S06]  /*230b0*/  @P1 BRA `(.L_x_9282) ;  /* 0x0000000000081947 */ /* 0x002fec0003800000 */
[----:B------:R-:W1:Y:S02]  /*230c0*/  SYNCS.PHASECHK.TRANS64.TRYWAIT P1, [R11+URZ+0x22850], R0 ;  /* 0x022850000b0075a7 */ /* 0x000e64000802017f */
[----:B-1----:R-:W-:Y:S05]  /*230d0*/  @!P1 BRA `(.L_x_9283) ;  /* 0x000000f400c49947 */ /* 0x002fea0003800000 */
.L_x_9282:
[----:B------:R-:W-:Y:S01]  /*230e0*/  IMAD R4, R190, 0x500, R17 ;  /* 0x00000500be047824 */ /* 0x000fe200078e0211 */
[----:B------:R-:W-:Y:S05]  /*230f0*/  WARPSYNC.ALL ;  /* 0x0000000000007948 */ /* 0x000fea0003800000 */
[----:B------:R-:W-:Y:S01]  /*23100*/  IMAD.MOV.U32 R5, RZ, RZ, -0x3ffffff0 ;  /* 0xc0000010ff057424 */ /* 0x000fe200078e00ff */
[C---:B------:R-:W-:Y:S01]  /*23110*/  R2UR UR6, R4.reuse ;  /* 0x00000000040672ca */ /* 0x040fe200000e0000 */
[----:B------:R-:W-:Y:S01]  /*23120*/  WARPGROUP.ARRIVE ;  /* 0x00000000000079c5 */ /* 0x000fe20000000000 */
[C---:B------:R-:W-:Y:S01]  /*23130*/  VIADD R6, R4.reuse, 0x100 ;  /* 0x0000010004067836 */ /* 0x040fe20000000000 */
[----:B------:R-:W-:Y:S01]  /*23140*/  ULDC.64 UR4, c[0x0][0x9a0] ;  /* 0x0002680000047ab9 */ /* 0x000fe20000000a00 */
[----:B------:R-:W-:Y:S01]  /*23150*/  R2UR UR7, R5 ;  /* 0x00000000050772ca */ /* 0x000fe200000e0000 */
[----:B------:R-:W-:Y:S01]  /*23160*/  IMAD.MOV.U32 R7, RZ, RZ, -0x3ffffff0 ;  /* 0xc0000010ff077424 */ /* 0x000fe200078e00ff */
[----:B------:R-:W-:Y:S01]  /*23170*/  ISETP.NE.U32.AND P1, PT, RZ, UR4, PT ;  /* 0x00000004ff007c0c */ /* 0x000fe2000bf25070 */
[----:B------:R-:W-:-:S02]  /*23180*/  VIADD R20, R4, 0x200 ;  /* 0x0000020004147836 */ /* 0x000fc40000000000 */
[----:B------:R-:W-:Y:S01]  /*23190*/  IMAD.MOV.U32 R21, RZ, RZ, -0x3ffffff0 ;  /* 0xc0000010ff157424 */ /* 0x000fe200078e00ff */
[----:B------:R-:W-:-:S07]  /*231a0*/  ISETP.NE.AND.EX P1, PT, RZ, UR5, PT, P1 ;  /* 0x00000005ff007c0c */ /* 0x000fce000bf25310 */
[----:B------:R-:W-:Y:S01]  /*231b0*/  QGMMA.64x128x32.F32.E4M3.E4M3 R24, R184, gdesc[UR4], R24, gsb0 ;  /* 0x01e00004b8187df3 */ /* 0x000fe20008000818 */
[----:B------:R-:W-:Y:S02]  /*231c0*/  R2UR UR6, R6 ;  /* 0x00000000060672ca */ /* 0x000fe400000e0000 */
[----:B------:R-:W-:-:S03]  /*231d0*/  R2UR UR7, R7 ;  /* 0x00000000070772ca */ /* 0x000fc600000e0000 */
[----:B------:R-:W0:Y:S01]  /*231e0*/  @P1 LDC.64 R6, c[0x0][0x9c8] ;  /* 0x00027200ff061b82 */ /* 0x000e220000000a00 */
[----:B------:R-:W-:-:S07]  /*231f0*/  @P1 SHF.R.S32.HI R5, RZ, 0x1f, R207 ;  /* 0x0000001fff051819 */ /* 0x000fce00000114cf */
[----:B------:R-:W2:Y:S01]  /*23200*/  @P1 LDC.64 R8, c[0x0][0x9d0] ;  /* 0x00027400ff081b82 */ /* 0x000ea20000000a00 */
[----:B01----:R-:W-:-:S04]  /*23210*/  @P1 IMAD R0, R5, R6, RZ ;  /* 0x0000000605001224 */ /* 0x003fc800078e02ff */
[C---:B------:R-:W-:Y:S02]  /*23220*/  @P1 IMAD R5, R207.reuse, R7, R0 ;  /* 0x00000007cf051224 */ /* 0x040fe400078e0200 */
[----:B------:R-:W-:-:S04]  /*23230*/  @P1 IMAD.WIDE.U32 R6, R207, R6, RZ ;  /* 0x00000006cf061225 */ /* 0x000fc800078e00ff */
[----:B------:R-:W-:Y:S02]  /*23240*/  @P1 IMAD.IADD R7, R7, 0x1, R5 ;  /* 0x0000000107071824 */ /* 0x000fe400078e0205 */
[----:B------:R-:W-:Y:S02]  /*23250*/  IMAD.MOV.U32 R0, RZ, RZ, 0x3f800000 ;  /* 0x3f800000ff007424 */ /* 0x000fe400078e00ff */
        /* <DEDUP_REMOVED lines=17> */
[----:B------:R-:W-:Y:S02]  /*23370*/  VIADD R4, R4, 0x400 ;  /* 0x0000040004047836 */ /* 0x000fe40000000000 */
[----:B------:R-:W-:Y:S01]  /*23380*/  IMAD.MOV.U32 R5, RZ, RZ, -0x3ffffff0 ;  /* 0xc0000010ff057424 */ /* 0x000fe200078e00ff */
[----:B------:R-:W1:Y:S01]  /*23390*/  SHFL.BFLY PT, R7, R12, 0x2, 0x1f ;  /* 0x0c401f000c077f89 */ /* 0x000e6200000e0000 */
[----:B------:R-:W-:Y:S02]  /*233a0*/  WARPGROUP.DEPBAR.LE gsb0, 0x0 ;  /* 0x00008000000079c5 */ /* 0x000fe40000010000 */
[----:B------:R-:W-:-:S06]  /*233b0*/  WARPGROUP.ARRIVE ;  /* 0x00000000000079c5 */ /* 0x000fcc0000000000 */
[----:B------:R-:W-:Y:S01]  /*233c0*/  QGMMA.64x128x32.F32.E4M3.E4M3 R24, R172, gdesc[UR4], R24, gsb0 ;  /* 0x01e00004ac187df3 */ /* 0x000fe20008000818 */
[----:B------:R-:W-:Y:S02]  /*233d0*/  R2UR UR6, R4 ;  /* 0x00000000040672ca */ /* 0x000fe400000e0000 */
[----:B------:R-:W-:Y:S01]  /*233e0*/  R2UR UR7, R5 ;  /* 0x00000000050772ca */ /* 0x000fe200000e0000 */
[----:B------:R-:W3:Y:S01]  /*233f0*/  SHFL.BFLY PT, R4, R3, 0x2, 0x1f ;  /* 0x0c401f0003047f89 */ /* 0x000ee200000e0000 */
[----:B-1----:R-:W-:-:S05]  /*23400*/  FADD.FTZ R7, R7, R12 ;  /* 0x0000000c07077221 */ /* 0x002fca0000010000 */
[----:B------:R-:W1:Y:S01]  /*23410*/  SHFL.BFLY PT, R2, R7, 0x1, 0x1f ;  /* 0x0c201f0007027f89 */ /* 0x000e6200000e0000 */
[----:B---3--:R-:W-:-:S05]  /*23420*/  FADD.FTZ R4, R4, R3 ;  /* 0x0000000304047221 */ /* 0x008fca0000010000 */
[----:B------:R-:W0:Y:S01]  /*23430*/  SHFL.BFLY PT, R5, R4, 0x1, 0x1f ;  /* 0x0c201f0004057f89 */ /* 0x000e2200000e0000 */
[----:B-1----:R-:W-:-:S05]  /*23440*/  FADD.FTZ R6, R7, R2 ;  /* 0x0000000207067221 */ /* 0x002fca0000010000 */
[C---:B------:R-:W-:Y:S01]  /*23450*/  FSETP.NE.FTZ.AND P1, PT, R6.reuse, RZ, PT ;  /* 0x000000ff0600720b */ /* 0x040fe20003f35000 */
[----:B------:R-:W-:Y:S01]  /*23460*/  FMUL.FTZ R10, R6, 0.00390625 ;  /* 0x3b800000060a7820 */ /* 0x000fe20000410000 */
[----:B------:R-:W-:-:S04]  /*23470*/  IMAD.MOV.U32 R3, RZ, RZ, RZ ;  /* 0x000000ffff037224 */ /* 0x000fc800078e00ff */
[----:B------:R-:W-:Y:S01]  /*23480*/  FSETP.NE.FTZ.AND P2, PT, R10, RZ, PT ;  /* 0x000000ff0a00720b */ /* 0x000fe20003f55000 */
[----:B0-----:R-:W-:-:S04]  /*23490*/  FADD.FTZ R8, R4, R5 ;  /* 0x0000000504087221 */ /* 0x001fc80000010000 */
[----:B------:R-:W-:Y:S02]  /*234a0*/  FMUL.FTZ R12, R8, 0.00390625 ;  /* 0x3b800000080c7820 */ /* 0x000fe40000410000 */
[----:B------:R-:W-:Y:S03]  /*234b0*/  @P1 MUFU.RCP R3, R6 ;  /* 0x0000000600031308 */ /* 0x000fe60000001000 */
[----:B------:R-:W-:Y:S01]  /*234c0*/  FSETP.NE.FTZ.AND P3, PT, R12, RZ, PT ;  /* 0x000000ff0c00720b */ /* 0x000fe20003f75000 */
[----:B------:R-:W-:Y:S02]  /*234d0*/  WARPGROUP.DEPBAR.LE gsb0, 0x0 ;  /* 0x00008000000079c5 */ /* 0x000fe40000010000 */
[----:B------:R-:W-:-:S06]  /*234e0*/  WARPGROUP.ARRIVE ;  /* 0x00000000000079c5 */ /* 0x000fcc0000000000 */
[----:B------:R-:W-:Y:S01]  /*234f0*/  QGMMA.64x128x32.F32.E4M3.E4M3 R24, R168, gdesc[UR4], R24, gsb0 ;  /* 0x01e00004a8187df3 */ /* 0x000fe20008000818 */
[----:B------:R-:W-:Y:S01]  /*23500*/  FSETP.NE.FTZ.AND P1, PT, R8, RZ, PT ;  /* 0x000000ff0800720b */ /* 0x000fe20003f35000 */
[----:B------:R-:W-:Y:S01]  /*23510*/  IMAD.MOV.U32 R7, RZ, RZ, RZ ;  /* 0x000000ffff077224 */ /* 0x000fe200078e00ff */
[----:B------:R-:W0:Y:S08]  /*23520*/  @P2 MUFU.LG2 R5, R10 ;  /* 0x0000000a00052308 */ /* 0x000e300000000c00 */
[----:B------:R-:W1:Y:S08]  /*23530*/  @P3 MUFU.LG2 R4, R12 ;  /* 0x0000000c00043308 */ /* 0x000e700000000c00 */
[----:B------:R-:W3:Y:S01]  /*23540*/  @P1 MUFU.RCP R7, R8 ;  /* 0x0000000800071308 */ /* 0x000ee20000001000 */
[C---:B------:R-:W-:Y:S01]  /*23550*/  @P2 FMUL.FTZ R2, R14.reuse, 0.69314718246459960938 ;  /* 0x3f3172180e022820 */ /* 0x040fe20000410000 */
[----:B------:R-:W-:Y:S01]  /*23560*/  @P3 FMUL.FTZ R14, R14, 0.69314718246459960938 ;  /* 0x3f3172180e0e3820 */ /* 0x000fe20000410000 */
[----:B0-----:R-:W-:Y:S01]  /*23570*/  @P2 FMUL.FTZ R5, R5, 0.69314718246459960938 ;  /* 0x3f31721805052820 */ /* 0x001fe20000410000 */
        /* <DEDUP_REMOVED lines=10> */
.L_x_9284:
[----:B------:R-:W0:Y:S01]  /*23620*/  S2R R3, SR_CgaCtaId ;  /* 0x0000000000037919 */ /* 0x000e220000008800 */
[----:B------:R-:W-:Y:S02]  /*23630*/  VIADD R190, R190, 0x1 ;  /* 0x00000001bebe7836 */ /* 0x000fe40000000000 */
[-C--:B------:R-:W-:Y:S01]  /*23640*/  FMUL.FTZ R96, R40, R4.reuse ;  /* 0x0000000428607220 */ /* 0x080fe20000410000 */
[----:B------:R-:W-:Y:S02]  /*23650*/  VIADD R2, R11, 0x22860 ;  /* 0x000228600b027836 */ /* 0x000fe40000000000 */
        /* <DEDUP_REMOVED lines=66> */
[-C--:B0-----:R-:W-:Y:S01]  /*23a80*/  FMUL.FTZ R3, R86, R7.reuse ;  /* 0x0000000756037220 */ /* 0x081fe20000410000 */
[----:B------:R-:W-:Y:S01]  /*23a90*/  FMUL.FTZ R9, R83, R7 ;  /* 0x0000000753097220 */ /* 0x000fe20000410000 */
[----:B------:R-:W-:Y:S01]  /*23aa0*/  LOP3.LUT R192, R192, R5, RZ, 0x3c, !PT ;  /* 0x00000005c0c07212 */ /* 0x000fe200078e3cff */
[----:B------:R-:W-:Y:S01]  /*23ab0*/  VIADD R228, R228, 0x1 ;  /* 0x00000001e4e47836 */ /* 0x000fe20000000000 */
[----:B------:R-:W-:-:S07]  /*23ac0*/  SEL R190, R190, RZ, P1 ;  /* 0x000000ffbebe7207 */ /* 0x000fce0000800000 */
.L_x_9169:
[----:B------:R-:W-:Y:S05]  /*23ad0*/  WARPSYNC.ALL ;  /* 0x0000000000007948 */ /* 0x000fea0003800000 */
[----:B------:R-:W1:Y:S01]  /*23ae0*/  S2R R4, SR_CgaCtaId ;  /* 0x0000000000047919 */ /* 0x000e620000008800 */
[----:B------:R-:W-:Y:S01]  /*23af0*/  BAR.SYNC.DEFER_BLOCKING 0x5, 0x180 ;  /* 0x0146000000007b1d */ /* 0x000fe20000010000 */
[----:B------:R-:W-:Y:S02]  /*23b00*/  ISETP.NE.AND P1, PT, R226, RZ, PT ;  /* 0x000000ffe200720c */ /* 0x000fe40003f25270 */
[----:B------:R-:W-:-:S03]  /*23b10*/  MOV R17, 0x400 ;  /* 0x0000040000117802 */ /* 0x000fc60000000f00 */
[----:B------:R-:W-:Y:S08]  /*23b20*/  BSSY B0, `(.L_x_9285) ;  /* 0x00003fa000007945 */ /* 0x000ff00003800000 */
[----:B------:R-:W2:Y:S01]  /*23b30*/  @!P1 LDC R226, c[0x0][0xad4] ;  /* 0x0002b500ffe29b82 */ /* 0x000ea20000000800 */
[----:B-1----:R-:W-:-:S05]  /*23b40*/  LEA R17, R4, R17, 0x18 ;  /* 0x0000001104117211 */ /* 0x002fca00078ec0ff */
[----:B------:R1:W3:Y:S02]  /*23b50*/  LDS.128 R204, [R17+0x228d0] ;  /* 0x0228d00011cc7984 */ /* 0x0002e40000000c00 */
[----:B------:R-:W-:Y:S06]  /*23b60*/  BAR.ARV 0x4, 0x180 ;  /* 0x0106000000007b1d */ /* 0x000fec0000002000 */
[----:B------:R-:W-:Y:S05]  /*23b70*/  @P0 BRA `(.L_x_9286) ;  /* 0x0000003000ac0947 */ /* 0x000fea0003800000 */
[----:B------:R-:W4:Y:S01]  /*23b80*/  LDL R11, [R1+0x30] ;  /* 0x00003000010b7983 */ /* 0x000f220000100800 */
[----:B------:R-:W-:Y:S01]  /*23b90*/  ULDC.64 UR4, c[0x4][0xa8] ;  /* 0x01002a0000047ab9 */ /* 0x000fe20000000a00 */
[----:B0-----:R-:W0:Y:S01]  /*23ba0*/  S2R R10, SR_TID.X ;  /* 0x00000000000a7919 */ /* 0x001e220000002100 */
[----:B------:R-:W1:Y:S01]  /*23bb0*/  S2R R14, SR_SWINHI ;  /* 0x00000000000e7919 */ /* 0x000e620000002f00 */
[----:B0-----:R-:W-:Y:S01]  /*23bc0*/  IMAD.SHL.U32 R4, R10, 0x4, RZ ;  /* 0x000000040a047824 */ /* 0x001fe200078e00ff */
[----:B------:R-:W-:Y:S02]  /*23bd0*/  MOV R62, R17 ;  /* 0x00000011003e7202 */ /* 0x000fe40000000f00 */
[----:B-1----:R-:W-:Y:S02]  /*23be0*/  MOV R63, R14 ;  /* 0x0000000e003f7202 */ /* 0x002fe40000000f00 */
        /* <DEDUP_REMOVED lines=8> */
[----:B------:R-:W-:Y:S01]  /*23c70*/  SEL R13, R2, R29, P0 ;  /* 0x0000001d020d7207 */ /* 0x000fe20000000000 */
[----:B------:R-:W-:Y:S01]  /*23c80*/  UMOV UR4, 0xffffffff ;  /* 0xffffffff00047882 */ /* 0x000fe20000000000 */
[----:B------:R-:W-:Y:S01]  /*23c90*/  SEL R2, R29, R2, P0 ;  /* 0x000000021d027207 */ /* 0x000fe20000000000 */
[----:B----4-:R-:W-:-:S03]  /*23ca0*/  IMAD.WIDE R36, R11, 0x2, R62 ;  /* 0x000000020b247825 */ /* 0x010fc600078e023e */
[C---:B------:R-:W-:Y:S02]  /*23cb0*/  IADD3 R35, P5, R36.reuse, 0x4060, RZ ;  /* 0x0000406024237810 */ /* 0x040fe40007fbe0ff */
[C---:B------:R-:W-:Y:S02]  /*23cc0*/  IADD3 R31, P1, R36.reuse, 0x4040, RZ ;  /* 0x00004040241f7810 */ /* 0x040fe40007f3e0ff */
[----:B------:R-:W-:Y:S02]  /*23cd0*/  IADD3 R11, P2, R36, 0x4020, RZ ;  /* 0x00004020240b7810 */ /* 0x000fe40007f5e0ff */
[----:B------:R-:W-:Y:S02]  /*23ce0*/  LOP3.LUT R34, R35, 0x380, RZ, 0xc0, !PT ;  /* 0x0000038023227812 */ /* 0x000fe400078ec0ff */
[----:B------:R-:W-:Y:S02]  /*23cf0*/  LOP3.LUT R30, R31, 0x380, RZ, 0xc0, !PT ;  /* 0x000003801f1e7812 */ /* 0x000fe400078ec0ff */
[----:B------:R-:W-:-:S02]  /*23d00*/  LOP3.LUT R28, R11, 0x380, RZ, 0xc0, !PT ;  /* 0x000003800b1c7812 */ /* 0x000fc400078ec0ff */
[----:B0-----:R-:W-:Y:S02]  /*23d10*/  IADD3 R5, P3, R36, 0x4000, RZ ;  /* 0x0000400024057810 */ /* 0x001fe40007f7e0ff */
[----:B------:R-:W-:Y:S02]  /*23d20*/  SHF.R.U64 R34, R34, 0x3, RZ ;  /* 0x0000000322227819 */ /* 0x000fe400000012ff */
[----:B------:R-:W-:Y:S02]  /*23d30*/  SHF.R.U64 R30, R30, 0x3, RZ ;  /* 0x000000031e1e7819 */ /* 0x000fe400000012ff */
[----:B------:R-:W-:Y:S02]  /*23d40*/  SHF.R.U64 R28, R28, 0x3, RZ ;  /* 0x000000031c1c7819 */ /* 0x000fe400000012ff */
[----:B-----5:R-:W-:Y:S02]  /*23d50*/  LOP3.LUT R24, R5, 0x380, RZ, 0xc0, !PT ;  /* 0x0000038005187812 */ /* 0x020fe400078ec0ff */
[----:B------:R-:W-:Y:S01]  /*23d60*/  LOP3.LUT R34, R34, R35, RZ, 0x3c, !PT ;  /* 0x0000002322227212 */ /* 0x000fe200078e3cff */
[--C-:B------:R-:W-:Y:S01]  /*23d70*/  IMAD.X R35, RZ, RZ, R37.reuse, P5 ;  /* 0x000000ffff237224 */ /* 0x100fe200028e0625 */
[----:B------:R-:W-:Y:S01]  /*23d80*/  LOP3.LUT R30, R30, R31, RZ, 0x3c, !PT ;  /* 0x0000001f1e1e7212 */ /* 0x000fe200078e3cff */
[----:B------:R-:W-:Y:S01]  /*23d90*/  IMAD.X R31, RZ, RZ, R37, P1 ;  /* 0x000000ffff1f7224 */ /* 0x000fe200008e0625 */
[----:B------:R-:W-:-:S02]  /*23da0*/  LOP3.LUT R28, R28, R11, RZ, 0x3c, !PT ;  /* 0x0000000b1c1c7212 */ /* 0x000fc400078e3cff */
[----:B------:R-:W-:Y:S02]  /*23db0*/  SHF.R.U64 R24, R24, 0x3, RZ ;  /* 0x0000000318187819 */ /* 0x000fe400000012ff */
        /* <DEDUP_REMOVED lines=8> */
[----:B------:R-:W-:Y:S02]  /*23e40*/  SHF.R.U64 R14, R14, 0x3, RZ ;  /* 0x000000030e0e7819 */ /* 0x000fe400000012ff */
[----:B------:R-:W-:Y:S02]  /*23e50*/  SHF.R.U64 R10, R10, 0x3, RZ ;  /* 0x000000030a0a7819 */ /* 0x000fe400000012ff */
[----:B------:R-:W-:-:S02]  /*23e60*/  SHF.R.U64 R4, R4, 0x3, RZ ;  /* 0x0000000304047819 */ /* 0x000fc400000012ff */
[----:B------:R-:W-:Y:S01]  /*23e70*/  SHF.R.U64 R5, R5, 0x3, RZ ;  /* 0x0000000305057819 */ /* 0x000fe200000012ff */
        /* <DEDUP_REMOVED lines=18> */
[----:B------:R-:W-:Y:S01]  /*23fa0*/  SEL R132, R44, R61, P0 ;  /* 0x0000003d2c847207 */ /* 0x000fe20000000000 */
[----:B------:R-:W-:Y:S01]  /*23fb0*/  SHFL.IDX PT, R90, R90, R7, 0x1c1f ;  /* 0x001c1f075a5a7589 */ /* 0x000fe200000e0000 */
[----:B------:R-:W-:Y:S02]  /*23fc0*/  SEL R84, R61, R44, P0 ;  /* 0x0000002c3d547207 */ /* 0x000fe40000000000 */
[----:B------:R-:W-:Y:S02]  /*23fd0*/  SEL R108, R72, R73, P0 ;  /* 0x00000049486c7207 */ /* 0x000fe40000000000 */
[----:B------:R-:W-:Y:S02]  /*23fe0*/  SEL R128, R45, R110, P0 ;  /* 0x0000006e2d807207 */ /* 0x000fe40000000000 */
[----:B------:R-:W-:Y:S02]  /*23ff0*/  SEL R136, R21, R100, P0 ;  /* 0x0000006415887207 */ /* 0x000fe40000000000 */
        /* <DEDUP_REMOVED lines=80> */
[----:B------:R-:W5:Y:S01]  /*24500*/  SHFL.IDX PT, R102, R38, R5, 0x1c1f ;  /* 0x001c1f0526667589 */ /* 0x000f6200000e0000 */
[----:B------:R-:W-:-:S02]  /*24510*/  SEL R6, R9, R6, P0 ;  /* 0x0000000609067207 */ /* 0x000fc40000000000 */
[----:B------:R-:W-:Y:S01]  /*24520*/  SEL R8, R8, R3, P0 ;  /* 0x0000000308087207 */ /* 0x000fe20000000000 */
[----:B------:R-:W2:Y:S01]  /*24530*/  SHFL.IDX PT, R59, R126, R7, 0x1c1f ;  /* 0x001c1f077e3b7589 */ /* 0x000ea200000e0000 */
[----:B0-----:R-:W-:Y:S02]  /*24540*/  SEL R48, R55, R108, P0 ;  /* 0x0000006c37307207 */ /* 0x001fe40000000000 */
        /* <DEDUP_REMOVED lines=8> */
[----:B-1----:R-:W-:Y:S02]  /*245d0*/  SEL R64, R114, R65, P0 ;  /* 0x0000004172407207 */ /* 0x002fe40000000000 */
[----:B----4-:R-:W-:Y:S01]  /*245e0*/  SEL R55, R67, R116, P0 ;  /* 0x0000007443377207 */ /* 0x010fe20000000000 */
[----:B------:R-:W-:Y:S01]  /*245f0*/  SHFL.IDX PT, R72, R72, R7, 0x1c1f ;  /* 0x001c1f0748487589 */ /* 0x000fe200000e0000 */
[----:B------:R-:W-:Y:S02]  /*24600*/  SEL R57, R116, R67, P0 ;  /* 0x0000004374397207 */ /* 0x000fe40000000000 */
[----:B------:R-:W-:Y:S01]  /*24610*/  SEL R3, R21, R2, P0 ;  /* 0x0000000215037207 */ /* 0x000fe20000000000 */
[----:B------:R-:W-:Y:S01]  /*24620*/  SHFL.IDX PT, R68, R68, R7, 0x1c1f ;  /* 0x001c1f0744447589 */ /* 0x000fe200000e0000 */
[----:B-----5:R-:W-:-:S02]  /*24630*/  SEL R42, R47, R102, P0 ;  /* 0x000000662f2a7207 */ /* 0x020fc40000000000 */
[----:B------:R-:W-:Y:S01]  /*24640*/  SEL R44, R102, R47, P0 ;  /* 0x0000002f662c7207 */ /* 0x000fe20000000000 */
[----:B------:R-:W-:Y:S01]  /*24650*/  SHFL.IDX PT, R28, R28, R7, 0x1c1f ;  /* 0x001c1f071c1c7589 */ /* 0x000fe200000e0000 */
[----:B------:R-:W-:Y:S02]  /*24660*/  SEL R40, R51, R106, P0 ;  /* 0x0000006a33287207 */ /* 0x000fe40000000000 */
[----:B------:R-:W-:Y:S01]  /*24670*/  SEL R46, R106, R51, P0 ;  /* 0x000000336a2e7207 */ /* 0x000fe20000000000 */
[----:B------:R-:W1:Y:S01]  /*24680*/  SHFL.IDX PT, R27, R0, R5, 0x1c1f ;  /* 0x001c1f05001b7589 */ /* 0x000e6200000e0000 */
[----:B------:R-:W-:Y:S02]  /*24690*/  SEL R47, R49, R104, P0 ;  /* 0x00000068312f7207 */ /* 0x000fe40000000000 */
[----:B--2---:R-:W-:Y:S01]  /*246a0*/  SEL R84, R59, R80, P0 ;  /* 0x000000503b547207 */ /* 0x004fe20000000000 */
[----:B------:R-:W-:Y:S01]  /*246b0*/  SHFL.IDX PT, R82, R82, R5, 0x1c1f ;  /* 0x001c1f0552527589 */ /* 0x000fe200000e0000 */
[----:B0-----:R-:W-:-:S02]  /*246c0*/  SEL R67, R75, R74, P0 ;  /* 0x0000004a4b437207 */ /* 0x001fc40000000000 */
[----:B------:R-:W-:Y:S01]  /*246d0*/  SEL R21, R2, R21, P0 ;  /* 0x0000001502157207 */ /* 0x000fe20000000000 */
[----:B------:R-:W0:Y:S01]  /*246e0*/  SHFL.IDX PT, R94, R94, R5, 0x1c1f ;  /* 0x001c1f055e5e7589 */ /* 0x000e2200000e0000 */
[----:B------:R-:W-:Y:S02]  /*246f0*/  SEL R49, R104, R49, P0 ;  /* 0x0000003168317207 */ /* 0x000fe40000000000 */
[----:B------:R-:W-:Y:S01]  /*24700*/  SEL R80, R80, R59, P0 ;  /* 0x0000003b50507207 */ /* 0x000fe20000000000 */
[----:B------:R-:W2:Y:S04]  /*24710*/  SHFL.IDX PT, R98, R98, R5, 0x1c1f ;  /* 0x001c1f0562627589 */ /* 0x000ea800000e0000 */
[----:B------:R-:W4:Y:S04]  /*24720*/  SHFL.IDX PT, R86, R86, R5, 0x1c1f ;  /* 0x001c1f0556567589 */ /* 0x000f2800000e0000 */
[----:B------:R-:W5:Y:S04]  /*24730*/  SHFL.IDX PT, R112, R112, R5, 0x1c1f ;  /* 0x001c1f0570707589 */ /* 0x000f6800000e0000 */
[----:B------:R-:W3:Y:S01]  /*24740*/  SHFL.IDX PT, R77, R52, R5, 0x1c1f ;  /* 0x001c1f05344d7589 */ /* 0x000ee200000e0000 */
[----:B-1----:R-:W-:-:S02]  /*24750*/  SEL R118, R90, R27, P0 ;  /* 0x0000001b5a767207 */ /* 0x002fc40000000000 */
[----:B------:R-:W-:Y:S01]  /*24760*/  SEL R90, R27, R90, P0 ;  /* 0x0000005a1b5a7207 */ /* 0x000fe20000000000 */
[----:B------:R1:W-:Y:S04]  /*24770*/  SHFL.IDX PT, R103, R50, R5, 0x1c1f ;  /* 0x001c1f0532677589 */ /* 0x0003e800000e0000 */
[----:B------:R-:W3:Y:S01]  /*24780*/  SHFL.IDX PT, R105, R24, R5, 0x1c1f ;  /* 0x001c1f0518697589 */ /* 0x000ee200000e0000 */
[----:B0-----:R-:W-:Y:S02]  /*24790*/  SEL R93, R37, R94, P0 ;  /* 0x0000005e255d7207 */ /* 0x001fe40000000000 */
[----:B------:R-:W-:Y:S01]  /*247a0*/  SEL R37, R94, R37, P0 ;  /* 0x000000255e257207 */ /* 0x000fe20000000000 */
[----:B------:R-:W-:Y:S01]  /*247b0*/  SHFL.IDX PT, R29, R138, R7, 0x1c1f ;  /* 0x001c1f078a1d7589 */ /* 0x000fe200000e0000 */
[----:B--2---:R-:W-:-:S02]  /*247c0*/  SEL R39, R41, R98, P0 ;  /* 0x0000006229277207 */ /* 0x004fc40000000000 */
[----:B-1----:R-:W-:Y:S01]  /*247d0*/  SEL R50, R73, R76, P0 ;  /* 0x0000004c49327207 */ /* 0x002fe20000000000 */
[----:B------:R0:W-:Y:S01]  /*247e0*/  SHFL.IDX PT, R33, R120, R7, 0x1c1f ;  /* 0x001c1f0778217589 */ /* 0x0001e200000e0000 */
[----:B----4-:R-:W-:Y:S02]  /*247f0*/  SEL R51, R53, R86, P0 ;  /* 0x0000005635337207 */ /* 0x010fe40000000000 */
[----:B------:R-:W-:Y:S01]  /*24800*/  SEL R41, R98, R41, P0 ;  /* 0x0000002962297207 */ /* 0x000fe20000000000 */
[----:B------:R-:W-:Y:S01]  /*24810*/  SHFL.IDX PT, R78, R78, R7, 0x1c1f ;  /* 0x001c1f074e4e7589 */ /* 0x000fe200000e0000 */
[----:B-----5:R-:W-:Y:S02]  /*24820*/  SEL R111, R61, R112, P0 ;  /* 0x000000703d6f7207 */ /* 0x020fe40000000000 */
[----:B------:R-:W-:Y:S01]  /*24830*/  SEL R115, R112, R61, P0 ;  /* 0x0000003d70737207 */ /* 0x000fe20000000000 */
[----:B------:R-:W-:Y:S01]  /*24840*/  SHFL.IDX PT, R79, R66, R7, 0x1c1f ;  /* 0x001c1f07424f7589 */ /* 0x000fe200000e0000 */
[----:B---3--:R-:W-:-:S02]  /*24850*/  SEL R52, R72, R77, P0 ;  /* 0x0000004d48347207 */ /* 0x008fc40000000000 */
        /* <DEDUP_REMOVED lines=9> */
[----:B------:R-:W0:Y:S04]  /*248f0*/  SHFL.IDX PT, R92, R92, R5, 0x1c1f ;  /* 0x001c1f055c5c7589 */ /* 0x000e2800000e0000 */
[----:B------:R-:W1:Y:S04]  /*24900*/  SHFL.IDX PT, R96, R96, R5, 0x1c1f ;  /* 0x001c1f0560607589 */ /* 0x000e6800000e0000 */
[----:B------:R-:W2:Y:S04]  /*24910*/  SHFL.IDX PT, R100, R36, R5, 0x1c1f ;  /* 0x001c1f0524647589 */ /* 0x000ea800000e0000 */
[----:B------:R-:W3:Y:S04]  /*24920*/  SHFL.IDX PT, R70, R70, R5, 0x1c1f ;  /* 0x001c1f0546467589 */ /* 0x000ee800000e0000 */
[----:B------:R4:W5:Y:S04]  /*24930*/  SHFL.IDX PT, R71, R60, R5, 0x1c1f ;  /* 0x001c1f053c477589 */ /* 0x00096800000e0000 */
[----:B------:R-:W5:Y:S04]  /*24940*/  SHFL.IDX PT, R34, R34, R5, 0x1c1f ;  /* 0x001c1f0522227589 */ /* 0x000f6800000e0000 */
[----:B------:R-:W-:Y:S01]  /*24950*/  SHFL.IDX PT, R32, R32, R5, 0x1c1f ;  /* 0x001c1f0520207589 */ /* 0x000fe200000e0000 */
[----:B0-----:R-:W-:-:S02]  /*24960*/  SEL R121, R29, R92, P0 ;  /* 0x0000005c1d797207 */ /* 0x001fc40000000000 */
[----:B----4-:R-:W-:Y:S01]  /*24970*/  SEL R60, R65, R114, P0 ;  /* 0x00000072413c7207 */ /* 0x010fe20000000000 */
[----:B------:R-:W0:Y:S01]  /*24980*/  SHFL.IDX PT, R26, R26, R5, 0x1c1f ;  /* 0x001c1f051a1a7589 */ /* 0x000e2200000e0000 */
[----:B------:R-:W-:Y:S02]  /*24990*/  SEL R65, R74, R75, P0 ;  /* 0x0000004b4a417207 */ /* 0x000fe40000000000 */
[----:B------:R-:W-:Y:S01]  /*249a0*/  SEL R75, R103, R68, P0 ;  /* 0x00000044674b7207 */ /* 0x000fe20000000000 */
[----:B------:R4:W0:Y:S01]  /*249b0*/  SHFL.IDX PT, R107, R20, R5, 0x1c1f ;  /* 0x001c1f05146b7589 */ /* 0x00082200000e0000 */
[----:B------:R-:W-:Y:S02]  /*249c0*/  SEL R91, R92, R29, P0 ;  /* 0x0000001d5c5b7207 */ /* 0x000fe40000000000 */
[----:B-1----:R-:W-:Y:S01]  /*249d0*/  SEL R0, R33, R96, P0 ;  /* 0x0000006021007207 */ /* 0x002fe20000000000 */
[----:B------:R1:W1:Y:S01]  /*249e0*/  SHFL.IDX PT, R4, R4, R7, 0x1c1f ;  /* 0x001c1f0704047589 */ /* 0x00026200000e0000 */
[----:B------:R-:W-:-:S02]  /*249f0*/  SEL R36, R96, R33, P0 ;  /* 0x0000002160247207 */ /* 0x000fc40000000000 */
[----:B--2---:R-:W-:Y:S01]  /*24a00*/  SEL R38, R35, R100, P0 ;  /* 0x0000006423267207 */ /* 0x004fe20000000000 */
[----:B------:R2:W1:Y:S01]  /*24a10*/  SHFL.IDX PT, R10, R10, R7, 0x1c1f ;  /* 0x001c1f070a0a7589 */ /* 0x00046200000e0000 */
[----:B------:R-:W-:Y:S02]  /*24a20*/  SEL R2, R100, R35, P0 ;  /* 0x0000002364027207 */ /* 0x000fe40000000000 */
[----:B----4-:R-:W-:Y:S01]  /*24a30*/  SEL R20, R76, R73, P0 ;  /* 0x000000494c147207 */ /* 0x010fe20000000000 */
[----:B------:R2:W4:Y:S01]  /*24a40*/  SHFL.IDX PT, R7, R8, R5, 0x1c1f ;  /* 0x001c1f0508077589 */ /* 0x00052200000e0000 */
[----:B------:R-:W-:Y:S01]  /*24a50*/  SEL R73, R68, R103, P0 ;  /* 0x0000006744497207 */ /* 0x000fe20000000000 */
[----:B------:R-:W-:Y:S01]  /*24a60*/  IMAD.MOV.U32 R103, RZ, RZ, RZ ;  /* 0x000000ffff677224 */ /* 0x000fe200078e00ff */
[----:B---3--:R-:W-:Y:S01]  /*24a70*/  SEL R54, R69, R70, P0 ;  /* 0x0000004645367207 */ /* 0x008fe20000000000 */
[----:B------:R2:W3:Y:S01]  /*24a80*/  SHFL.IDX PT, R14, R6, R5, 0x1c1f ;  /* 0x001c1f05060e7589 */ /* 0x0004e200000e0000 */
[----:B------:R-:W-:-:S02]  /*24a90*/  SEL R56, R70, R69, P0 ;  /* 0x0000004546387207 */ /* 0x000fc40000000000 */
[----:B-----5:R-:W-:Y:S02]  /*24aa0*/  SEL R59, R78, R71, P0 ;  /* 0x000000474e3b7207 */ /* 0x020fe40000000000 */
        /* <DEDUP_REMOVED lines=8> */
[----:B-12-4-:R-:W-:-:S07]  /*24b30*/  SEL R104, R107, R30, P0 ;  /* 0x0000001e6b687207 */ /* 0x016fce0000000000 */
.L_x_9602:
[----:B------:R-:W-:Y:S05]  /*24b40*/  WARPSYNC.ALL ;  /* 0x0000000000007948 */ /* 0x000fea0003800000 */
[----:B------:R-:W-:Y:S01]  /*24b50*/  BAR.SYNC.DEFER_BLOCKING 0x1, 0x100 ;  /* 0x0044000000007b1d */ /* 0x000fe20000010000 */
[----:B---3--:R-:W-:Y:S02]  /*24b60*/  SEL R68, R4, R14, P0 ;  /* 0x0000000e04447207 */ /* 0x008fe40000000000 */
[----:B------:R-:W-:Y:S02]  /*24b70*/  SEL R70, R14, R4, P0 ;  /* 0x000000040e467207 */ /* 0x000fe40000000000 */
[----:B------:R-:W-:Y:S01]  /*24b80*/  SEL R69, R10, R7, P0 ;  /* 0x000000070a457207 */ /* 0x000fe20000000000 */
[----:B------:R-:W-:Y:S01]  /*24b90*/  ULDC.64 UR6, c[0x0][0xc08] ;  /* 0x0003020000067ab9 */ /* 0x000fe20000000a00 */
[----:B------:R-:W-:Y:S01]  /*24ba0*/  SEL R71, R7, R10, P0 ;  /* 0x0000000a07477207 */ /* 0x000fe20000000000 */
[----:B------:R-:W0:Y:S01]  /*24bb0*/  LDC.64 R78, c[0x0][0xc00] ;  /* 0x00030000ff4e7b82 */ /* 0x000e220000000a00 */
[----:B------:R-:W-:Y:S01]  /*24bc0*/  ISETP.NE.U32.AND P0, PT, RZ, UR6, PT ;  /* 0x00000006ff007c0c */ /* 0x000fe2000bf05070 */
[----:B------:R-:W-:Y:S01]  /*24bd0*/  ULDC.64 UR4, c[0x0][0xc00] ;  /* 0x0003000000047ab9 */ /* 0x000fe20000000a00 */
[----:B------:R-:W-:-:S02]  /*24be0*/  F2FP.BF16.F32.PACK_AB R4, R3, R118 ;  /* 0x000000760304723e */ /* 0x000fc400000010ff */
[----:B------:R-:W-:Y:S02]  /*24bf0*/  ISETP.NE.AND.EX P0, PT, RZ, UR7, PT, P0 ;  /* 0x00000007ff007c0c */ /* 0x000fe4000bf05300 */
[----:B------:R-:W-:Y:S02]  /*24c00*/  F2FP.BF16.F32.PACK_AB R5, R111, R60 ;  /* 0x0000003c6f05723e */ /* 0x000fe400000010ff */
[----:B------:R-:W-:Y:S02]  /*24c10*/  F2FP.BF16.F32.PACK_AB R6, R21, R90 ;  /* 0x0000005a1506723e */ /* 0x000fe400000010ff */
[----:B------:R-:W-:Y:S02]  /*24c20*/  F2FP.BF16.F32.PACK_AB R7, R115, R64 ;  /* 0x000000407307723e */ /* 0x000fe400000010ff */
        /* <DEDUP_REMOVED lines=8> */
[----:B------:R-:W-:Y:S01]  /*24cb0*/  F2FP.BF16.F32.PACK_AB R14, R37, R36 ;  /* 0x00000024250e723e */ /* 0x000fe200000010ff */
[----:B0-----:R-:W-:Y:S01]  /*24cc0*/  IMAD.WIDE R78, R227, 0x4, R78 ;  /* 0x00000004e34e7825 */ /* 0x001fe200078e024e */
        /* <DEDUP_REMOVED lines=13> */
[----:B0-----:R-:W0:Y:S01]  /*24da0*/  @P0 LDC.64 R12, c[0x0][0xc08] ;  /* 0x00030200ff0c0b82 */ /* 0x001e220000000a00 */
[----:B------:R-:W-:Y:S01]  /*24db0*/  F2FP.BF16.F32.PACK_AB R34, R49, R46 ;  /* 0x0000002e3122723e */ /* 0x000fe200000010ff */
[----:B------:R-:W-:Y:S01]  /*24dc0*/  STSM.16.M88.4 [R81], R28 ;  /* 0x0000001c51007844 */ /* 0x000fe20000000200 */
[----:B------:R-:W-:Y:S02]  /*24dd0*/  F2FP.BF16.F32.PACK_AB R35, R117, R72 ;  /* 0x000000487523723e */ /* 0x000fe400000010ff */
[----:B------:R-:W-:-:S02]  /*24de0*/  F2FP.BF16.F32.PACK_AB R4, R51, R48 ;  /* 0x000000303304723e */ /* 0x000fc400000010ff */
[----:B------:R-:W-:Y:S01]  /*24df0*/  F2FP.BF16.F32.PACK_AB R5, R123, R122 ;  /* 0x0000007a7b05723e */ /* 0x000fe200000010ff */
[----:B------:R-:W-:Y:S01]  /*24e00*/  STSM.16.M88.4 [R83], R32 ;  /* 0x0000002053007844 */ /* 0x000fe20000000200 */
[----:B------:R-:W-:Y:S01]  /*24e10*/  F2FP.BF16.F32.PACK_AB R6, R53, R108 ;  /* 0x0000006c3506723e */ /* 0x000fe200000010ff */
[----:B------:R-:W-:Y:S01]  /*24e20*/  ULDC UR6, c[0x0][0xa88] ;  /* 0x0002a20000067ab9 */ /* 0x000fe20000000800 */
[----:B------:R-:W-:Y:S01]  /*24e30*/  F2FP.BF16.F32.PACK_AB R7, R105, R104 ;  /* 0x000000686907723e */ /* 0x000fe200000010ff */
[----:B------:R-:W2:Y:S01]  /*24e40*/  LDC R14, c[0x0][0xbe8] ;  /* 0x0002fa00ff0e7b82 */ /* 0x000ea20000000800 */
[----:B------:R-:W-:Y:S02]  /*24e50*/  F2FP.BF16.F32.PACK_AB R8, R109, R84 ;  /* 0x000000546d08723e */ /* 0x000fe400000010ff */
[----:B------:R-:W-:Y:S01]  /*24e60*/  F2FP.BF16.F32.PACK_AB R10, R113, R80 ;  /* 0x00000050710a723e */ /* 0x000fe200000010ff */
[----:B------:R-:W-:Y:S01]  /*24e70*/  STSM.16.M88.4 [R85], R4 ;  /* 0x0000000455007844 */ /* 0x000fe20000000200 */
[----:B------:R-:W-:-:S02]  /*24e80*/  F2FP.BF16.F32.PACK_AB R9, R69, R68 ;  /* 0x000000444509723e */ /* 0x000fc400000010ff */
[----:B------:R-:W-:Y:S02]  /*24e90*/  F2FP.BF16.F32.PACK_AB R11, R71, R70 ;  /* 0x00000046470b723e */ /* 0x000fe400000010ff */
[----:B------:R-:W-:-:S03]  /*24ea0*/  ISETP.NE.U32.AND P3, PT, RZ, UR4, PT ;  /* 0x00000004ff007c0c */ /* 0x000fc6000bf65070 */
[----:B------:R3:W-:Y:S01]  /*24eb0*/  STSM.16.M88.4 [R87], R8 ;  /* 0x0000000857007844 */ /* 0x0007e20000000200 */
[----:B------:R-:W-:Y:S01]  /*24ec0*/  BAR.SYNC.DEFER_BLOCKING 0x1, 0x100 ;  /* 0x0044000000007b1d */ /* 0x000fe20000010000 */
[----:B------:R-:W-:Y:S01]  /*24ed0*/  ISETP.NE.AND.EX P3, PT, RZ, UR5, PT, P3 ;  /* 0x00000005ff007c0c */ /* 0x000fe2000bf65330 */
[----:B-1----:R-:W-:Y:S02]  /*24ee0*/  IMAD.U32 R25, RZ, RZ, UR6 ;  /* 0x00000006ff197e24 */ /* 0x002fe4000f8e00ff */
[----:B0-----:R-:W-:-:S10]  /*24ef0*/  @P0 IMAD.WIDE R12, R227, 0x4, R12 ;  /* 0x00000004e30c0825 */ /* 0x001fd400078e020c */
[----:B------:R0:W5:Y:S04]  /*24f00*/  @P3 LDG.E R103, desc[UR60][R78.64] ;  /* 0x0000003c4e673981 */ /* 0x000168000c1e1900 */
[----:B------:R0:W5:Y:S01]  /*24f10*/  @P0 LDG.E R25, desc[UR60][R12.64] ;  /* 0x0000003c0c190981 */ /* 0x000162000c1e1900 */
[----:B---3--:R-:W-:Y:S01]  /*24f20*/  IMAD.MOV.U32 R10, RZ, RZ, 0x9b8 ;  /* 0x000009b8ff0a7424 */ /* 0x008fe200078e00ff */
[----:B------:R-:W-:Y:S02]  /*24f30*/  ISETP.GT.AND P1, PT, R226, 0x1, PT ;  /* 0x00000001e200780c */ /* 0x000fe40003f24270 */
[----:B--2---:R-:W-:Y:S02]  /*24f40*/  ISETP.NE.AND P2, PT, R14, 0x1, PT ;  /* 0x000000010e00780c */ /* 0x004fe40003f45270 */
[----:B------:R-:W-:-:S04]  /*24f50*/  SEL R10, R10, 0x978, P1 ;  /* 0x000009780a0a7807 */ /* 0x000fc80000800000 */
[----:B------:R0:W1:Y:S08]  /*24f60*/  LDC.64 R4, c[0x0][R10+0x220] ;  /* 0x000088000a047b82 */ /* 0x0000700000000a00 */
[----:B------:R0:W2:Y:S08]  /*24f70*/  LDC.64 R6, c[0x0][R10+0x218] ;  /* 0x000086000a067b82 */ /* 0x0000b00000000a00 */
[----:B------:R0:W3:Y:S01]  /*24f80*/  LDC.64 R8, c[0x0][R10+0x228] ;  /* 0x00008a000a087b82 */ /* 0x0000e20000000a00 */
[----:B------:R-:W-:Y:S05]  /*24f90*/  @P0 BRA `(.L_x_9288) ;  /* 0x0000000000100947 */ /* 0x000fea0003800000 */
[----:B------:R-:W-:Y:S05]  /*24fa0*/  @!P3 BRA `(.L_x_9288) ;  /* 0x00000000000cb947 */ /* 0x000fea0003800000 */
[----:B0-----:R-:W4:Y:S04]  /*24fb0*/  LDG.E R12, desc[UR60][R78.64] ;  /* 0x0000003c4e0c7981 */ /* 0x001f28000c1e1900 */
[----:B-----5:R-:W4:Y:S02]  /*24fc0*/  LDG.E R25, desc[UR60][R78.64+0x4] ;  /* 0x0000043c4e197981 */ /* 0x020f24000c1e1900 */
[----:B----4-:R-:W-:-:S07]  /*24fd0*/  IMAD.IADD R25, R25, 0x1, -R12 ;  /* 0x0000000119197824 */ /* 0x010fce00078e0a0c */
.L_x_9288:
[----:B------:R-:W4:Y:S01]  /*24fe0*/  LDL R30, [R1+0x2c] ;  /* 0x00002c00011e7983 */ /* 0x000f220000100800 */
[----:B0-----:R-:W0:Y:S01]  /*24ff0*/  LDC.64 R10, c[0x0][R10+0x210] ;  /* 0x000084000a0a7b82 */ /* 0x001e220000000a00 */
[----:B------:R-:W-:Y:S01]  /*25000*/  ISETP.NE.U32.AND P0, PT, RZ, UR4, PT ;  /* 0x00000004ff007c0c */ /* 0x000fe2000bf05070 */
[-C--:B--2---:R-:W-:Y:S01]  /*25010*/  IMAD R29, R7, R195.reuse, RZ ;  /* 0x000000c3071d7224 */ /* 0x084fe200078e02ff */
[----:B------:R-:W-:Y:S01]  /*25020*/  SHF.R.S32.HI R27, RZ, 0x1f, R227 ;  /* 0x0000001fff1b7819 */ /* 0x000fe200000114e3 */
[----:B------:R-:W2:Y:S01]  /*25030*/  S2R R28, SR_TID.X ;  /* 0x00000000001c7919 */ /* 0x000ea20000002100 */
[----:B------:R-:W-:Y:S01]  /*25040*/  ISETP.NE.AND.EX P0, PT, RZ, UR5, PT, P0 ;  /* 0x00000005ff007c0c */ /* 0x000fe2000bf05300 */
[----:B------:R-:W-:Y:S01]  /*25050*/  IMAD.WIDE.U32 R6, R6, R195, RZ ;  /* 0x000000c306067225 */ /* 0x000fe200078e00ff */
[----:B-----5:R-:W-:Y:S01]  /*25060*/  SHF.R.S32.HI R79, RZ, 0x1f, R103 ;  /* 0x0000001fff4f7819 */ /* 0x020fe20000011467 */
[----:B------:R-:W2:Y:S01]  /*25070*/  @P2 LDC R24, c[0x0][0xbec] ;  /* 0x0002fb00ff182b82 */ /* 0x000ea20000000800 */
[----:B------:R-:W-:Y:S01]  /*25080*/  SEL R15, R227, RZ, !P0 ;  /* 0x000000ffe30f7207 */ /* 0x000fe20004000000 */
[----:B------:R-:W-:Y:S01]  /*25090*/  IMAD.IADD R35, R208, 0x1, R202 ;  /* 0x00000001d0237824 */ /* 0x000fe200078e02ca */
[----:B------:R-:W-:Y:S01]  /*250a0*/  SEL R27, R27, RZ, !P0 ;  /* 0x000000ff1b1b7207 */ /* 0x000fe20004000000 */
[----:B------:R-:W-:-:S02]  /*250b0*/  IMAD.IADD R26, R7, 0x1, R29 ;  /* 0x00000001071a7824 */ /* 0x000fc400078e021d */
[----:B-1----:R-:W-:Y:S02]  /*250c0*/  IMAD R5, R5, R15, RZ ;  /* 0x0000000f05057224 */ /* 0x002fe400078e02ff */
[----:B------:R-:W1:Y:S01]  /*250d0*/  @P2 LDC R33, c[0x0][0xbf0] ;  /* 0x0002fc00ff212b82 */ /* 0x000e620000000800 */
[----:B------:R-:W-:Y:S02]  /*250e0*/  IMAD R78, R25, R14, RZ ;  /* 0x0000000e194e7224 */ /* 0x000fe400078e02ff */
[C---:B------:R-:W-:Y:S01]  /*250f0*/  IMAD R31, R4.reuse, R27, R5 ;  /* 0x0000001b041f7224 */ /* 0x040fe200078e0205 */
[----:B------:R-:W-:Y:S01]  /*25100*/  SEL R27, R229, RZ, P1 ;  /* 0x000000ffe51b7207 */ /* 0x000fe20000800000 */
[----:B------:R-:W-:-:S03]  /*25110*/  IMAD.WIDE.U32 R4, R4, R15, RZ ;  /* 0x0000000f04047225 */ /* 0x000fc600078e00ff */
[----:B------:R-:W0:Y:S01]  /*25120*/  LDC.64 R12, c[0x0][0xba8] ;  /* 0x0002ea00ff0c7b82 */ /* 0x000e220000000a00 */
[----:B------:R-:W-:Y:S01]  /*25130*/  IMAD.IADD R7, R5, 0x1, R31 ;  /* 0x0000000105077824 */ /* 0x000fe200078e021f */
[----:B------:R-:W-:Y:S01]  /*25140*/  IADD3 R6, P0, P3, R4, R6, R103 ;  /* 0x0000000604067210 */ /* 0x000fe20007b1e067 */
[----:B------:R-:W-:Y:S02]  /*25150*/  IMAD.MOV.U32 R5, RZ, RZ, R35 ;  /* 0x000000ffff057224 */ /* 0x000fe400078e0023 */
[-C--:B---3--:R-:W-:Y:S01]  /*25160*/  IMAD R29, R9, R27.reuse, RZ ;  /* 0x0000001b091d7224 */ /* 0x088fe200078e02ff */
[----:B------:R-:W-:Y:S01]  /*25170*/  IADD3.X R7, R7, R26, R79, P0, P3 ;  /* 0x0000001a07077210 */ /* 0x000fe200007e644f */
[----:B------:R-:W-:-:S04]  /*25180*/  IMAD.WIDE.U32 R8, R8, R27, RZ ;  /* 0x0000001b08087225 */ /* 0x000fc800078e00ff */
[----:B--2---:R-:W-:-:S04]  /*25190*/  @P2 IMAD.HI.U32 R4, R35, R24, RZ ;  /* 0x0000001823042227 */ /* 0x004fc800078e00ff */
[----:B------:R-:W-:Y:S01]  /*251a0*/  IMAD.IADD R29, R9, 0x1, R29 ;  /* 0x00000001091d7824 */ /* 0x000fe200078e021d */
[----:B-1----:R-:W-:Y:S01]  /*251b0*/  @P2 SHF.R.U32.HI R5, RZ, R33, R4 ;  /* 0x00000021ff052219 */ /* 0x002fe20000011604 */
[----:B------:R-:W-:-:S03]  /*251c0*/  VIADD R32, R28, 0xffffff80 ;  /* 0xffffff801c207836 */ /* 0x000fc60000000000 */
[----:B------:R-:W-:Y:S01]  /*251d0*/  IADD3 R8, P0, P3, R5, R6, R8 ;  /* 0x0000000605087210 */ /* 0x000fe20007b1e008 */
[--C-:B------:R-:W-:Y:S01]  /*251e0*/  IMAD.MOV R27, RZ, RZ, -R5.reuse ;  /* 0x000000ffff1b7224 */ /* 0x100fe200078e0a05 */
[----:B------:R-:W-:Y:S01]  /*251f0*/  SHF.R.S32.HI R4, RZ, 0x1f, R5 ;  /* 0x0000001fff047819 */ /* 0x000fe20000011405 */
[----:B0-----:R-:W0:Y:S02]  /*25200*/  @!P1 LDC R12, c[0x0][0xb50] ;  /* 0x0002d400ff0c9b82 */ /* 0x001e240000000800 */
[----:B------:R-:W-:Y:S01]  /*25210*/  IMAD R5, R14, R27, R35 ;  /* 0x0000001b0e057224 */ /* 0x000fe200078e0223 */
[----:B------:R-:W-:Y:S02]  /*25220*/  IADD3.X R9, R4, R7, R29, P0, P3 ;  /* 0x0000000704097210 */ /* 0x000fe400007e641d */
[----:B------:R-:W-:Y:S01]  /*25230*/  SHF.R.S32.HI R28, RZ, 0x1f, R32 ;  /* 0x0000001fff1c7819 */ /* 0x000fe20000011420 */
[-C--:B------:R-:W-:Y:S01]  /*25240*/  IMAD R4, R11, R5.reuse, RZ ;  /* 0x000000050b047224 */ /* 0x080fe200078e02ff */
[----:B------:R-:W-:Y:S01]  /*25250*/  SHF.R.S32.HI R7, RZ, 0x1f, R5 ;  /* 0x0000001fff077819 */ /* 0x000fe20000011405 */
[----:B------:R-:W-:Y:S01]  /*25260*/  IMAD.WIDE.U32 R8, R10, R5, R8 ;  /* 0x000000050a087225 */ /* 0x000fe200078e0008 */
[----:B------:R-:W1:Y:S01]  /*25270*/  @!P1 LDC R13, c[0x0][0xb54] ;  /* 0x0002d500ff0d9b82 */ /* 0x000e620000000800 */
[----:B------:R-:W-:-:S02]  /*25280*/  LEA.HI R28, R28, R32, RZ, 0x7 ;  /* 0x000000201c1c7211 */ /* 0x000fc400078f38ff */
[----:B------:R-:W-:Y:S02]  /*25290*/  IMAD R7, R10, R7, R4 ;  /* 0x000000070a077224 */ /* 0x000fe400078e0204 */
[----:B------:R-:W-:Y:S02]  /*252a0*/  LOP3.LUT R28, R28, 0xffffff80, RZ, 0xc0, !PT ;  /* 0xffffff801c1c7812 */ /* 0x000fe400078ec0ff */
[----:B------:R-:W-:-:S03]  /*252b0*/  IMAD.IADD R4, R9, 0x1, R7 ;  /* 0x0000000109047824 */ /* 0x000fc600078e0207 */
[----:B------:R-:W-:Y:S01]  /*252c0*/  IMAD.IADD R28, R32, 0x1, -R28 ;  /* 0x00000001201c7824 */ /* 0x000fe200078e0a1c */
[----:B0-----:R-:W-:-:S05]  /*252d0*/  LEA R12, P0, R8, R12, 0x2 ;  /* 0x0000000c080c7211 */ /* 0x001fca00078010ff */
[----:B------:R-:W-:Y:S01]  /*252e0*/  SHFL.IDX PT, R6, R12, 0x1, 0x1c1f ;  /* 0x003c1f000c067f89 */ /* 0x000fe200000e0000 */
[----:B-1----:R-:W-:-:S03]  /*252f0*/  LEA.HI.X R13, R8, R13, R4, 0x2, P0 ;  /* 0x0000000d080d7211 */ /* 0x002fc600000f1404 */
[----:B------:R-:W-:Y:S01]  /*25300*/  SHFL.IDX PT, R4, R12, RZ, 0x1c1f ;  /* 0x001c1fff0c047589 */ /* 0x000fe200000e0000 */
[----:B------:R-:W-:-:S03]  /*25310*/  LOP3.LUT P0, RZ, R28, 0x3, RZ, 0xc0, !PT ;  /* 0x000000031cff7812 */ /* 0x000fc6000780c0ff */
[----:B------:R-:W0:Y:S04]  /*25320*/  SHFL.IDX PT, R5, R13, RZ, 0x1c1f ;  /* 0x001c1fff0d057589 */ /* 0x000e2800000e0000 */
[----:B------:R-:W1:Y:S01]  /*25330*/  SHFL.IDX PT, R7, R13, 0x1, 0x1c1f ;  /* 0x003c1f000d077f89 */ /* 0x000e6200000e0000 */
[----:B----4-:R-:W-:-:S04]  /*25340*/  IMAD.IADD R27, R30, 0x1, R202 ;  /* 0x000000011e1b7824 */ /* 0x010fc800078e02ca */
        /* <DEDUP_REMOVED lines=24> */
[----:B------:R-:W-:Y:S02]  /*254d0*/  IADD3 R3, P0, R62, 0x7000, RZ ;  /* 0x000070003e037810 */ /* 0x000fe40007f1e0ff */
        /* <DEDUP_REMOVED lines=10> */
[----:B------:R-:W-:Y:S02]  /*25580*/  SHF.R.U64 R0, R0, 0x3, RZ ;  /* 0x0000000300007819 */ /* 0x000fe400000012ff */
[----:B------:R-:W-:Y:S02]  /*25590*/  LOP3.LUT R32, R33, 0x380, RZ, 0xc0, !PT ;  /* 0x0000038021207812 */ /* 0x000fe400078ec0ff */
[----:B------:R-:W-:Y:S02]  /*255a0*/  LOP3.LUT R36, R37, 0x380, RZ, 0xc0, !PT ;  /* 0x0000038025247812 */ /* 0x000fe400078ec0ff */
[----:B------:R-:W-:-:S02]  /*255b0*/  LOP3.LUT R40, R41, 0x380, RZ, 0xc0, !PT ;  /* 0x0000038029287812 */ /* 0x000fc400078ec0ff */
[----:B------:R-:W-:Y:S02]  /*255c0*/  LOP3.LUT R44, R45, 0x380, RZ, 0xc0, !PT ;  /* 0x000003802d2c7812 */ /* 0x000fe400078ec0ff */
[----:B0-----:R-:W-:Y:S02]  /*255d0*/  LOP3.LUT R5, R62, 0x380, RZ, 0xc0, !PT ;  /* 0x000003803e057812 */ /* 0x001fe400078ec0ff */
[----:B------:R-:W-:Y:S01]  /*255e0*/  LOP3.LUT R48, R0, R3, RZ, 0x3c, !PT ;  /* 0x0000000300307212 */ /* 0x000fe200078e3cff */
[----:B------:R-:W-:Y:S01]  /*255f0*/  IMAD R0, R79, UR4, RZ ;  /* 0x000000044f007c24 */ /* 0x000fe2000f8e02ff */
[----:B------:R-:W-:Y:S02]  /*25600*/  SHF.R.U64 R32, R32, 0x3, RZ ;  /* 0x0000000320207819 */ /* 0x000fe400000012ff */
[----:B------:R-:W-:Y:S02]  /*25610*/  SHF.R.U64 R36, R36, 0x3, RZ ;  /* 0x0000000324247819 */ /* 0x000fe400000012ff */
[----:B------:R-:W-:-:S02]  /*25620*/  SHF.R.U64 R40, R40, 0x3, RZ ;  /* 0x0000000328287819 */ /* 0x000fc400000012ff */
[----:B------:R-:W-:Y:S02]  /*25630*/  SHF.R.U64 R44, R44, 0x3, RZ ;  /* 0x000000032c2c7819 */ /* 0x000fe400000012ff */
[----:B------:R-:W-:Y:S01]  /*25640*/  SHF.R.U64 R5, R5, 0x3, RZ ;  /* 0x0000000305057819 */ /* 0x000fe200000012ff */
[C---:B------:R-:W-:Y:S01]  /*25650*/  IMAD R9, R103.reuse, UR5, R0 ;  /* 0x0000000567097c24 */ /* 0x040fe2000f8e0200 */
        /* <DEDUP_REMOVED lines=10> */
[----:B------:R-:W5:Y:S01]  /*25700*/  LD.E.128 R48, desc[UR60][R48.64] ;  /* 0x0000003c30307980 */ /* 0x000f62000c101d00 */
[----:B------:R-:W-:-:S02]  /*25710*/  IMAD.X R45, RZ, RZ, R63, P5 ;  /* 0x000000ffff2d7224 */ /* 0x000fc400028e063f */
[----:B------:R-:W-:Y:S01]  /*25720*/  IMAD.IADD R3, R3, 0x1, R9 ;  /* 0x0000000103037824 */ /* 0x000fe200078e0209 */
[----:B------:R0:W5:Y:S01]  /*25730*/  LD.E.128 R4, desc[UR60][R62.64] ;  /* 0x0000003c3e047980 */ /* 0x000162000c101d00 */
[----:B------:R-:W-:Y:S02]  /*25740*/  IMAD R9, R222, 0x20, R81 ;  /* 0x00000020de097824 */ /* 0x000fe400078e0251 */
[----:B------:R-:W-:Y:S01]  /*25750*/  IMAD.WIDE.U32 R2, R195, UR4, R2 ;  /* 0x00000004c3027c25 */ /* 0x000fe2000f8e0002 */
[----:B------:R-:W5:Y:S01]  /*25760*/  LD.E.128 R32, desc[UR60][R32.64] ;  /* 0x0000003c20207980 */ /* 0x000f62000c101d00 */
[----:B------:R-:W-:-:S03]  /*25770*/  SHF.R.S32.HI R8, RZ, 0x1f, R15 ;  /* 0x0000001fff087819 */ /* 0x000fc6000001140f */
[----:B------:R-:W5:Y:S01]  /*25780*/  LD.E.128 R36, desc[UR60][R36.64] ;  /* 0x0000003c24247980 */ /* 0x000f62000c101d00 */
[----:B------:R-:W-:-:S03]  /*25790*/  IMAD.IADD R10, R202, 0x1, R9 ;  /* 0x00000001ca0a7824 */ /* 0x000fc600078e0209 */
        /* <DEDUP_REMOVED lines=13> */
[----:B---3--:R-:W-:Y:S01]  /*25870*/  @P2 SHF.R.U32.HI R9, RZ, R13, R0 ;  /* 0x0000000dff092219 */ /* 0x008fe20000011600 */
[C---:B------:R-:W-:Y:S02]  /*25880*/  IMAD R11, R15.reuse, UR5, R8 ;  /* 0x000000050f0b7c24 */ /* 0x040fe4000f8e0208 */
[----:B------:R-:W-:Y:S01]  /*25890*/  IMAD.WIDE.U32 R2, R15, UR4, R2 ;  /* 0x000000040f027c25 */ /* 0x000fe2000f8e0002 */
[----:B------:R-:W-:Y:S01]  /*258a0*/  SHF.R.S32.HI R8, RZ, 0x1f, R9 ;  /* 0x0000001fff087819 */ /* 0x000fe20000011409 */
[----:B------:R-:W-:Y:S02]  /*258b0*/  ULDC.64 UR4, c[0x0][0xae0] ;  /* 0x0002b80000047ab9 */ /* 0x000fe40000000a00 */
[----:B------:R-:W-:-:S02]  /*258c0*/  IMAD.IADD R3, R3, 0x1, R11 ;  /* 0x0000000103037824 */ /* 0x000fc400078e020b */
[----:B------:R-:W-:Y:S02]  /*258d0*/  VIADD R0, R17, 0x22820 ;  /* 0x0002282011007836 */ /* 0x000fe40000000000 */
[----:B------:R-:W-:Y:S02]  /*258e0*/  IMAD.MOV R11, RZ, RZ, -R9 ;  /* 0x000000ffff0b7224 */ /* 0x000fe400078e0a09 */
[----:B------:R-:W-:Y:S01]  /*258f0*/  IMAD R8, R8, UR4, RZ ;  /* 0x0000000408087c24 */ /* 0x000fe2000f8e02ff */
[----:B------:R-:W-:Y:S01]  /*25900*/  PRMT R0, RZ, 0x654, R0 ;  /* 0x00000654ff007816 */ /* 0x000fe20000000000 */
[----:B------:R-:W-:Y:S02]  /*25910*/  IMAD R11, R14, R11, R10 ;  /* 0x0000000b0e0b7224 */ /* 0x000fe400078e020a */
[C---:B------:R-:W-:Y:S01]  /*25920*/  IMAD R13, R9.reuse, UR5, R8 ;  /* 0x00000005090d7c24 */ /* 0x040fe2000f8e0208 */
[----:B-1----:R1:W-:Y:S01]  /*25930*/  SYNCS.ARRIVE.TRANS64.RED.A1T0 RZ, [R0+URZ], RZ ;  /* 0x000000ff00ff79a7 */ /* 0x0023e2000810043f */
[----:B------:R-:W-:Y:S01]  /*25940*/  IMAD.WIDE.U32 R2, R9, UR4, R2 ;  /* 0x0000000409027c25 */ /* 0x000fe2000f8e0002 */
[----:B------:R-:W-:Y:S01]  /*25950*/  ULDC.64 UR4, c[0x0][0xad8] ;  /* 0x0002b60000047ab9 */ /* 0x000fe20000000a00 */
[----:B-1----:R-:W-:-:S02]  /*25960*/  SHF.R.S32.HI R0, RZ, 0x1f, R11 ;  /* 0x0000001fff007819 */ /* 0x002fc4000001140b */
        /* <DEDUP_REMOVED lines=12> */
.L_x_9605:
[----:B------:R-:W-:Y:S01]  /*25a30*/  IMAD.IADD R21, R81, 0x1, R202 ;  /* 0x0000000151157824 */ /* 0x000fe200078e02ca */
        /* <DEDUP_REMOVED lines=8> */
[CC--:B--2---:R-:W-:Y:S02]  /*25ac0*/  @!P0 LEA R8, P2, R211.reuse, R14.reuse, 0x1 ;  /* 0x0000000ed3088211 */ /* 0x0c4fe400078408ff */
[C---:B------:R-:W-:Y:S02]  /*25ad0*/  @!P1 LEA R14, P3, R216.reuse, R14, 0x1 ;  /* 0x0000000ed80e9211 */ /* 0x040fe400078608ff */
[-C--:B-1----:R-:W-:Y:S02]  /*25ae0*/  @!P0 LEA.HI.X R9, R211, R0.reuse, R11, 0x1, P2 ;  /* 0x00000000d3098211 */ /* 0x082fe400010f0c0b */
[----:B------:R-:W-:-:S03]  /*25af0*/  @!P1 LEA.HI.X R15, R216, R0, R10, 0x1, P3 ;  /* 0x00000000d80f9211 */ /* 0x000fc600018f0c0a */
[----:B-----5:R3:W-:Y:S04]  /*25b00*/  @!P0 ST.E.128 desc[UR60][R8.64], R4 ;  /* 0x0000000408008985 */ /* 0x0207e8000c101d3c */
[----:B------:R3:W-:Y:S02]  /*25b10*/  @!P1 ST.E.128 desc[UR60][R14.64], R36 ;  /* 0x000000240e009985 */ /* 0x0007e4000c101d3c */
.L_x_9292:
[----:B------:R-:W-:Y:S05]  /*25b20*/  BSYNC B1 ;  /* 0x0000000000017941 */ /* 0x000fea0003800000 */
.L_x_9291:
[----:B------:R-:W-:-:S03]  /*25b30*/  UMOV UR4, 0xffffffff ;  /* 0xffffffff00047882 */ /* 0x000fc60000000000 */
[----:B------:R-:W-:Y:S05]  /*25b40*/  BRA.DIV UR4, `(.L_x_9293) ;  /* 0x000000ea04dc7947 */ /* 0x000fea000b800000 */
[----:B-1----:R1:W4:Y:S04]  /*25b50*/  SHFL.IDX PT, R0, R3, 0x1, 0x181f ;  /* 0x00381f0003007f89 */ /* 0x00232800000e0000 */
[----:B--23--:R1:W2:Y:S02]  /*25b60*/  SHFL.IDX PT, R14, R2, 0x1, 0x181f ;  /* 0x00381f00020e7f89 */ /* 0x00c2a400000e0000 */
.L_x_9609:
        /* <DEDUP_REMOVED lines=11> */
[-C--:B----4-:R-:W-:Y:S02]  /*25c20*/  @!P2 LEA.HI.X R5, R211, R0.reuse, R7, 0x1, P0 ;  /* 0x00000000d305a211 */ /* 0x090fe400000f0c07 */
[----:B------:R-:W-:-:S03]  /*25c30*/  @!P3 LEA.HI.X R15, R216, R0, R6, 0x1, P1 ;  /* 0x00000000d80fb211 */ /* 0x000fc600008f0c06 */
[----:B------:R3:W-:Y:S04]  /*25c40*/  @!P2 ST.E.128 desc[UR60][R4.64], R24 ;  /* 0x000000180400a985 */ /* 0x0007e8000c101d3c */
[----:B------:R3:W-:Y:S02]  /*25c50*/  @!P3 ST.E.128 desc[UR60][R14.64], R40 ;  /* 0x000000280e00b985 */ /* 0x0007e4000c101d3c */
.L_x_9295:
[----:B------:R-:W-:Y:S05]  /*25c60*/  BSYNC B1 ;  /* 0x0000000000017941 */ /* 0x000fea0003800000 */
.L_x_9294:
[----:B------:R-:W-:-:S03]  /*25c70*/  UMOV UR4, 0xffffffff ;  /* 0xffffffff00047882 */ /* 0x000fc60000000000 */
[----:B------:R-:W-:Y:S05]  /*25c80*/  BRA.DIV UR4, `(.L_x_9296) ;  /* 0x000000ea04d47947 */ /* 0x000fea000b800000 */
[----:B----4-:R4:W0:Y:S04]  /*25c90*/  SHFL.IDX PT, R0, R3, 0x2, 0x181f ;  /* 0x00581f0003007f89 */ /* 0x01082800000e0000 */
[----:B--23--:R4:W2:Y:S02]  /*25ca0*/  SHFL.IDX PT, R14, R2, 0x2, 0x181f ;  /* 0x00581f00020e7f89 */ /* 0x00c8a400000e0000 */
.L_x_9613:
        /* <DEDUP_REMOVED lines=11> */
[-C--:B0-----:R-:W-:Y:S02]  /*25d60*/  @!P2 LEA.HI.X R5, R211, R0.reuse, R7, 0x1, P0 ;  /* 0x00000000d305a211 */ /* 0x081fe400000f0c07 */
[----:B------:R-:W-:-:S03]  /*25d70*/  @!P3 LEA.HI.X R15, R216, R0, R6, 0x1, P1 ;  /* 0x00000000d80fb211 */ /* 0x000fc600008f0c06 */
[----:B------:R3:W-:Y:S04]  /*25d80*/  @!P2 ST.E.128 desc[UR60][R4.64], R28 ;  /* 0x0000001c0400a985 */ /* 0x0007e8000c101d3c */
[----:B------:R3:W-:Y:S02]  /*25d90*/  @!P3 ST.E.128 desc[UR60][R14.64], R44 ;  /* 0x0000002c0e00b985 */ /* 0x0007e4000c101d3c */
.L_x_9298:
[----:B------:R-:W-:Y:S05]  /*25da0*/  BSYNC B1 ;  /* 0x0000000000017941 */ /* 0x000fea0003800000 */
.L_x_9297:
[----:B------:R-:W-:-:S03]  /*25db0*/  UMOV UR4, 0xffffffff ;  /* 0xffffffff00047882 */ /* 0x000fc60000000000 */
[----:B------:R-:W-:Y:S05]  /*25dc0*/  BRA.DIV UR4, `(.L_x_9299) ;  /* 0x000000ea04cc7947 */ /* 0x000fea000b800000 */
[----:B0-----:R0:W0:Y:S04]  /*25dd0*/  SHFL.IDX PT, R0, R3, 0x3, 0x181f ;  /* 0x00781f0003007f89 */ /* 0x00102800000e0000 */
[----:B--23--:R2:W3:Y:S02]  /*25de0*/  SHFL.IDX PT, R14, R2, 0x3, 0x181f ;  /* 0x00781f00020e7f89 */ /* 0x00c4e400000e0000 */
.L_x_9617:
        /* <DEDUP_REMOVED lines=16> */
.L_x_9289:
[----:B------:R-:W1:Y:S01]  /*25ef0*/  @P2 LDC R8, c[0x0][0xbec] ;  /* 0x0002fb00ff082b82 */ /* 0x000e620000000800 */
[----:B------:R-:W-:Y:S01]  /*25f00*/  ULDC.64 UR4, c[0x0][0xb08] ;  /* 0x0002c20000047ab9 */ /* 0x000fe20000000a00 */
[----:B0-----:R-:W-:Y:S01]  /*25f10*/  IMAD.MOV.U32 R7, RZ, RZ, R35 ;  /* 0x000000ffff077224 */ /* 0x001fe200078e0023 */
[----:B------:R-:W-:Y:S01]  /*25f20*/  ULDC.64 UR6, c[0x0][0xb30] ;  /* 0x0002cc0000067ab9 */ /* 0x000fe20000000a00 */
[----:B------:R-:W-:Y:S02]  /*25f30*/  IMAD R6, R79, UR4, RZ ;  /* 0x000000044f067c24 */ /* 0x000fe4000f8e02ff */
[C---:B------:R-:W-:Y:S02]  /*25f40*/  IMAD.WIDE.U32 R4, R103.reuse, UR4, RZ ;  /* 0x0000000467047c25 */ /* 0x040fe4000f8e00ff */
[----:B------:R-:W0:Y:S02]  /*25f50*/  @P2 LDC R11, c[0x0][0xbf0] ;  /* 0x0002fc00ff0b2b82 */ /* 0x000e240000000800 */
[----:B------:R-:W-:Y:S01]  /*25f60*/  IMAD R103, R103, UR5, R6 ;  /* 0x0000000567677c24 */ /* 0x000fe2000f8e0206 */
[----:B------:R-:W-:Y:S01]  /*25f70*/  ULDC.64 UR4, c[0x0][0xb38] ;  /* 0x0002ce0000047ab9 */ /* 0x000fe20000000a00 */
[----:B------:R-:W-:Y:S01]  /*25f80*/  SHF.R.S32.HI R6, RZ, 0x1f, R15 ;  /* 0x0000001fff067819 */ /* 0x000fe2000001140f */
[----:B------:R-:W-:-:S02]  /*25f90*/  VIADD R97, R200, 0x8 ;  /* 0x00000008c8617836 */ /* 0x000fc40000000000 */
[----:B------:R-:W-:Y:S02]  /*25fa0*/  IMAD.IADD R5, R5, 0x1, R103 ;  /* 0x0000000105057824 */ /* 0x000fe400078e0267 */
[----:B------:R-:W-:Y:S01]  /*25fb0*/  VIADD R99, R200, 0x10 ;  /* 0x00000010c8637836 */ /* 0x000fe20000000000 */
[----:B------:R-:W-:Y:S01]  /*25fc0*/  SHF.R.S32.HI R106, RZ, 0x1f, R97 ;  /* 0x0000001fff6a7819 */ /* 0x000fe20000011461 */
[----:B------:R-:W-:-:S03]  /*25fd0*/  IMAD.WIDE.U32 R4, R195, UR4, R4 ;  /* 0x00000004c3047c25 */ /* 0x000fc6000f8e0004 */
[----:B------:R-:W-:Y:S01]  /*25fe0*/  SHF.R.S32.HI R110, RZ, 0x1f, R99 ;  /* 0x0000001fff6e7819 */ /* 0x000fe20000011463 */
[----:B------:R-:W-:Y:S01]  /*25ff0*/  IMAD R5, R195, UR5, R5 ;  /* 0x00000005c3057c24 */ /* 0x000fe2000f8e0205 */
[----:B------:R-:W-:Y:S01]  /*26000*/  ULDC.64 UR4, c[0x0][0xb40] ;  /* 0x0002d00000047ab9 */ /* 0x000fe20000000a00 */
[----:B-1----:R-:W-:-:S04]  /*26010*/  @P2 IMAD.HI.U32 R8, R35, R8, RZ ;  /* 0x0000000823082227 */ /* 0x002fc800078e00ff */
[----:B------:R-:W-:Y:S02]  /*26020*/  IMAD R6, R6, UR4, RZ ;  /* 0x0000000406067c24 */ /* 0x000fe4000f8e02ff */
[----:B------:R-:W-:Y:S01]  /*26030*/  IMAD.WIDE.U32 R4, R15, UR4, R4 ;  /* 0x000000040f047c25 */ /* 0x000fe2000f8e0004 */
[----:B0-----:R-:W-:-:S03]  /*26040*/  @P2 SHF.R.U32.HI R7, RZ, R11, R8 ;  /* 0x0000000bff072219 */ /* 0x001fc60000011608 */
[----:B------:R-:W-:Y:S01]  /*26050*/  IMAD R9, R15, UR5, R6 ;  /* 0x000000050f097c24 */ /* 0x000fe2000f8e0206 */
[----:B------:R-:W-:Y:S01]  /*26060*/  SHF.R.S32.HI R6, RZ, 0x1f, R7 ;  /* 0x0000001fff067819 */ /* 0x000fe20000011407 */
[----:B------:R-:W-:Y:S01]  /*26070*/  ULDC.64 UR4, c[0x0][0xb48] ;  /* 0x0002d20000047ab9 */ /* 0x000fe20000000a00 */
[----:B------:R-:W-:Y:S02]  /*26080*/  VIADD R8, R17, 0x22820 ;  /* 0x0002282011087836 */ /* 0x000fe40000000000 */
[----:B------:R-:W-:Y:S02]  /*26090*/  IMAD.IADD R5, R5, 0x1, R9 ;  /* 0x0000000105057824 */ /* 0x000fe400078e0209 */
[----:B------:R-:W-:Y:S01]  /*260a0*/  IMAD.MOV R9, RZ, RZ, -R7 ;  /* 0x000000ffff097224 */ /* 0x000fe200078e0a07 */
[----:B------:R-:W-:Y:S01]  /*260b0*/  PRMT R8, RZ, 0x654, R8 ;  /* 0x00000654ff087816 */ /* 0x000fe20000000008 */
[----:B------:R-:W-:-:S03]  /*260c0*/  IMAD.WIDE.U32 R4, R229, UR4, R4 ;  /* 0x00000004e5047c25 */ /* 0x000fc6000f8e0004 */
[----:B------:R0:W-:Y:S01]  /*260d0*/  SYNCS.ARRIVE.TRANS64.RED.A1T0 RZ, [R8+URZ], RZ ;  /* 0x000000ff08ff79a7 */ /* 0x0001e2000810043f */
[----:B------:R-:W-:Y:S02]  /*260e0*/  IMAD R9, R14, R9, R35 ;  /* 0x000000090e097224 */ /* 0x000fe400078e0223 */
[----:B------:R-:W-:Y:S02]  /*260f0*/  IMAD R6, R6, UR6, RZ ;  /* 0x0000000606067c24 */ /* 0x000fe4000f8e02ff */
[----:B------:R-:W-:Y:S01]  /*26100*/  IMAD R5, R229, UR5, R5 ;  /* 0x00000005e5057c24 */ /* 0x000fe2000f8e0205 */
[----:B------:R-:W-:Y:S01]  /*26110*/  ULDC.64 UR4, c[0x0][0xb28] ;  /* 0x0002ca0000047ab9 */ /* 0x000fe20000000a00 */
        /* <DEDUP_REMOVED lines=9> */
[----:B------:R-:W-:Y:S01]  /*261b0*/  LEA R4, P0, R6, UR4, 0x2 ;  /* 0x0000000406047c11 */ /* 0x000fe2000f8010ff */
[C---:B------:R-:W-:Y:S01]  /*261c0*/  VIADD R95, R200.reuse, 0x18 ;  /* 0x00000018c85f7836 */ /* 0x040fe20000000000 */
[----:B------:R-:W-:Y:S01]  /*261d0*/  UMOV UR4, 0xffffffff ;  /* 0xffffffff00047882 */ /* 0x000fe20000000000 */
[----:B------:R-:W-:Y:S01]  /*261e0*/  VIADD R89, R200, 0x20 ;  /* 0x00000020c8597836 */ /* 0x000fe20000000000 */
[----:B------:R-:W-:Y:S01]  /*261f0*/  LEA.HI.X R6, R6, UR5, R5, 0x2, P0 ;  /* 0x0000000506067c11 */ /* 0x000fe200080f1405 */
        /* <DEDUP_REMOVED lines=21> */
[----:B------:R-:W-:Y:S01]  /*26350*/  SHF.R.S32.HI R30, RZ, 0x1f, R7 ;  /* 0x0000001fff1e7819 */ /* 0x000fe20000011407 */
[----:B0-----:R-:W-:Y:S06]  /*26360*/  BRA.DIV UR4, `(.L_x_9301) ;  /* 0x000000e604ac7947 */ /* 0x001fec000b800000 */
[----:B------:R0:W1:Y:S04]  /*26370*/  SHFL.IDX PT, R5, R6, RZ, 0x1c1f ;  /* 0x001c1fff06057589 */ /* 0x00006800000e0000 */
[----:B------:R0:W2:Y:S02]  /*26380*/  SHFL.IDX PT, R14, R4, RZ, 0x1c1f ;  /* 0x001c1fff040e7589 */ /* 0x0000a400000e0000 */
.L_x_9620:
[----:B------:R-:W-:Y:S01]  /*26390*/  ISETP.GE.AND P0, PT, R27, R78, PT ;  /* 0x0000004e1b00720c */ /* 0x000fe20003f06270 */
[----:B------:R-:W-:-:S12]  /*263a0*/  BSSY B1, `(.L_x_9302) ;  /* 0x0000054000017945 */ /* 0x000fd80003800000 */
[----:B------:R-:W-:Y:S05]  /*263b0*/  @P0 BRA `(.L_x_9303) ;  /* 0x0000000400480947 */ /* 0x000fea0003800000 */
[----:B------:R-:W-:Y:S01]  /*263c0*/  ULDC UR4, c[0x0][0xac8] ;  /* 0x0002b20000047ab9 */ /* 0x000fe20000000800 */
[C---:B------:R-:W-:Y:S01]  /*263d0*/  VIADD R103, R200.reuse, 0x78 ;  /* 0x00000078c8677836 */ /* 0x040fe20000000000 */
[C---:B------:R-:W-:Y:S01]  /*263e0*/  ISETP.GE.AND P0, PT, R200.reuse, UR4, PT ;  /* 0x00000004c8007c0c */ /* 0x040fe2000bf06270 */
[----:B------:R-:W-:Y:S01]  /*263f0*/  VIADD R107, R200, 0x78 ;  /* 0x00000078c86b7836 */ /* 0x000fe20000000000 */
[----:B------:R-:W-:Y:S02]  /*26400*/  ISETP.GE.AND P3, PT, R97, UR4, PT ;  /* 0x0000000461007c0c */ /* 0x000fe4000bf66270 */
[----:B------:R-:W-:Y:S02]  /*26410*/  ISETP.GE.AND P2, PT, R99, UR4, PT ;  /* 0x0000000463007c0c */ /* 0x000fe4000bf46270 */
[----:B------:R-:W-:Y:S02]  /*26420*/  ISETP.GE.AND P1, PT, R95, UR4, PT ;  /* 0x000000045f007c0c */ /* 0x000fe4000bf26270 */
[----:B------:R-:W-:-:S05]  /*26430*/  SHF.R.S32.HI R107, RZ, 0x1f, R107 ;  /* 0x0000001fff6b7819 */ /* 0x000fca000001146b */
[----:B-1----:R-:W-:Y:S02]  /*26440*/  @!P0 IMAD.MOV.U32 R15, RZ, RZ, R5 ;  /* 0x000000ffff0f8224 */ /* 0x002fe400078e0005 */
[----:B------:R-:W-:Y:S01]  /*26450*/  @!P0 IMAD.MOV.U32 R119, RZ, RZ, R3 ;  /* 0x000000ffff778224 */ /* 0x000fe200078e0003 */
[-C--:B--2---:R-:W-:Y:S01]  /*26460*/  @!P3 LEA R8, P4, R97, R14.reuse, 0x2 ;  /* 0x0000000e6108b211 */ /* 0x084fe200078810ff */
[----:B------:R-:W-:Y:S02]  /*26470*/  @!P0 IMAD.WIDE R10, R200, 0x4, R14 ;  /* 0x00000004c80a8825 */ /* 0x000fe400078e020e */
[-C--:B------:R-:W-:Y:S02]  /*26480*/  @!P1 LEA R24, P5, R95, R14.reuse, 0x2 ;  /* 0x0000000e5f189211 */ /* 0x080fe400078a10ff */
[----:B------:R-:W-:Y:S01]  /*26490*/  @!P3 LEA.HI.X R9, R97, R5, R106, 0x2, P4 ;  /* 0x000000056109b211 */ /* 0x000fe200020f146a */
[----:B------:R1:W-:Y:S01]  /*264a0*/  @!P0 ST.E.64 desc[UR60][R10.64], R118 ;  /* 0x000000760a008985 */ /* 0x0003e2000c101b3c */
[----:B------:R-:W-:Y:S01]  /*264b0*/  ISETP.GE.AND P0, PT, R89, UR4, PT ;  /* 0x0000000459007c0c */ /* 0x000fe2000bf06270 */
[----:B------:R-:W-:Y:S01]  /*264c0*/  @!P1 IMAD.MOV.U32 R83, RZ, RZ, R91 ;  /* 0x000000ffff539224 */ /* 0x000fe200078e005b */
[----:B------:R-:W-:-:S02]  /*264d0*/  @!P2 LEA R12, P4, R99, R14, 0x2 ;  /* 0x0000000e630ca211 */ /* 0x000fc400078810ff */
[-C--:B------:R-:W-:Y:S02]  /*264e0*/  @!P1 LEA.HI.X R25, R95, R5.reuse, R102, 0x2, P5 ;  /* 0x000000055f199211 */ /* 0x080fe400028f1466 */
[----:B------:R-:W-:Y:S01]  /*264f0*/  @!P2 LEA.HI.X R13, R99, R5, R110, 0x2, P4 ;  /* 0x00000005630da211 */ /* 0x000fe200020f146e */
[----:B-1----:R-:W-:-:S06]  /*26500*/  @!P3 IMAD.MOV.U32 R10, RZ, RZ, R90 ;  /* 0x000000ffff0ab224 */ /* 0x002fcc00078e005a */
[C---:B------:R-:W-:Y:S01]  /*26510*/  @!P0 LEA R26, P4, R89.reuse, R14, 0x2 ;  /* 0x0000000e591a8211 */ /* 0x040fe200078810ff */
[----:B------:R-:W-:Y:S02]  /*26520*/  @!P3 IMAD.MOV.U32 R11, RZ, RZ, R21 ;  /* 0x000000ffff0bb224 */ /* 0x000fe400078e0015 */
[----:B------:R-:W-:Y:S01]  /*26530*/  @!P0 IMAD.MOV.U32 R92, RZ, RZ, R0 ;  /* 0x000000ffff5c8224 */ /* 0x000fe200078e0000 */
[----:B------:R-:W-:Y:S02]  /*26540*/  @!P0 LEA.HI.X R27, R89, R5, R100, 0x2, P4 ;  /* 0x00000005591b8211 */ /* 0x000fe400020f1464 */
[----:B------:R1:W-:Y:S01]  /*26550*/  @!P3 ST.E.64 desc[UR60][R8.64], R10 ;  /* 0x0000000a0800b985 */ /* 0x0003e2000c101b3c */
[----:B------:R-:W-:-:S03]  /*26560*/  ISETP.GE.AND P3, PT, R87, UR4, PT ;  /* 0x0000000457007c0c */ /* 0x000fc6000bf66270 */
[----:B------:R2:W-:Y:S01]  /*26570*/  @!P2 ST.E.64 desc[UR60][R12.64], R120 ;  /* 0x000000780c00a985 */ /* 0x0005e2000c101b3c */
[----:B------:R-:W-:-:S03]  /*26580*/  ISETP.GE.AND P2, PT, R85, UR4, PT ;  /* 0x0000000455007c0c */ /* 0x000fc6000bf46270 */
[----:B------:R-:W-:Y:S01]  /*26590*/  @!P1 ST.E.64 desc[UR60][R24.64], R82 ;  /* 0x0000005218009985 */ /* 0x000fe2000c101b3c */
[----:B------:R-:W-:-:S03]  /*265a0*/  ISETP.GE.AND P1, PT, R81, UR4, PT ;  /* 0x0000000451007c0c */ /* 0x000fc6000bf26270 */
[----:B------:R-:W-:Y:S01]  /*265b0*/  @!P0 ST.E.64 desc[UR60][R26.64], R92 ;  /* 0x0000005c1a008985 */ /* 0x000fe2000c101b3c */
[----:B------:R-:W-:Y:S02]  /*265c0*/  ISETP.GE.AND P0, PT, R79, UR4, PT ;  /* 0x000000044f007c0c */ /* 0x000fe4000bf06270 */
[----:B-1----:R-:W-:-:S04]  /*265d0*/  @!P3 LEA R8, P5, R87, R14, 0x2 ;  /* 0x0000000e5708b211 */ /* 0x002fc800078a10ff */
[-C--:B------:R-:W-:Y:S02]  /*265e0*/  @!P3 LEA.HI.X R9, R87, R5.reuse, R98, 0x2, P5 ;  /* 0x000000055709b211 */ /* 0x080fe400028f1462 */
[-C--:B------:R-:W-:Y:S02]  /*265f0*/  @!P2 LEA R10, P5, R85, R14.reuse, 0x2 ;  /* 0x0000000e550aa211 */ /* 0x080fe400078a10ff */
[----:B--2---:R-:W-:Y:S01]  /*26600*/  @!P1 LEA R12, P4, R81, R14, 0x2 ;  /* 0x0000000e510c9211 */ /* 0x004fe200078810ff */
[----:B------:R1:W-:Y:S01]  /*26610*/  @!P3 ST.E.64 desc[UR60][R8.64], R36 ;  /* 0x000000240800b985 */ /* 0x0003e2000c101b3c */
[-C--:B------:R-:W-:Y:S02]  /*26620*/  @!P2 LEA.HI.X R11, R85, R5.reuse, R96, 0x2, P5 ;  /* 0x00000005550ba211 */ /* 0x080fe400028f1460 */
[----:B------:R-:W-:Y:S02]  /*26630*/  ISETP.GE.AND P3, PT, R63, UR4, PT ;  /* 0x000000043f007c0c */ /* 0x000fe4000bf66270 */
[----:B------:R-:W-:Y:S01]  /*26640*/  ISETP.GE.AND P5, PT, R35, UR4, PT ;  /* 0x0000000423007c0c */ /* 0x000fe2000bfa6270 */
[----:B------:R2:W-:Y:S01]  /*26650*/  @!P2 ST.E.64 desc[UR60][R10.64], R38 ;  /* 0x000000260a00a985 */ /* 0x0005e2000c101b3c */
[----:B------:R-:W-:-:S09]  /*26660*/  @!P1 LEA.HI.X R13, R81, R5, R94, 0x2, P4 ;  /* 0x00000005510d9211 */ /* 0x000fd200020f145e */
[-C--:B-1----:R-:W-:Y:S01]  /*26670*/  @!P3 LEA R8, P4, R63, R14.reuse, 0x2 ;  /* 0x0000000e3f08b211 */ /* 0x082fe200078810ff */
[----:B--2---:R-:W-:Y:S01]  /*26680*/  @!P1 IMAD.MOV.U32 R10, RZ, RZ, R2 ;  /* 0x000000ffff0a9224 */ /* 0x004fe200078e0002 */
[-C--:B------:R-:W-:Y:S01]  /*26690*/  @!P0 LEA R2, P2, R79, R14.reuse, 0x2 ;  /* 0x0000000e4f028211 */ /* 0x080fe200078410ff */
[----:B------:R-:W-:Y:S01]  /*266a0*/  @!P1 IMAD.MOV.U32 R11, RZ, RZ, R41 ;  /* 0x000000ffff0b9224 */ /* 0x000fe200078e0029 */
[-C--:B------:R-:W-:Y:S01]  /*266b0*/  @!P3 LEA.HI.X R9, R63, R5.reuse, R86, 0x2, P4 ;  /* 0x000000053f09b211 */ /* 0x080fe200020f1456 */
[----:B------:R-:W-:Y:S01]  /*266c0*/  @!P5 IMAD.MOV.U32 R41, RZ, RZ, R47 ;  /* 0x000000ffff29d224 */ /* 0x000fe200078e002f */
[----:B------:R-:W-:Y:S02]  /*266d0*/  @!P0 LEA.HI.X R3, R79, R5, R88, 0x2, P2 ;  /* 0x000000054f038211 */ /* 0x000fe400010f1458 */
[----:B------:R1:W-:Y:S01]  /*266e0*/  @!P1 ST.E.64 desc[UR60][R12.64], R10 ;  /* 0x0000000a0c009985 */ /* 0x0003e2000c101b3c */
[----:B------:R-:W-:Y:S02]  /*266f0*/  ISETP.GE.AND P1, PT, R33, UR4, PT ;  /* 0x0000000421007c0c */ /* 0x000fe4000bf26270 */
[----:B------:R-:W-:Y:S01]  /*26700*/  @!P5 LEA R24, P2, R35, R14, 0x2 ;  /* 0x0000000e2318d211 */ /* 0x000fe200078410ff */
[----:B------:R2:W-:Y:S01]  /*26710*/  @!P0 ST.E.64 desc[UR60][R2.64], R42 ;  /* 0x0000002a02008985 */ /* 0x0005e2000c101b3c */
[----:B------:R-:W-:-:S02]  /*26720*/  ISETP.GE.AND P0, PT, R31, UR4, PT ;  /* 0x000000041f007c0c */ /* 0x000fc4000bf06270 */
[----:B------:R-:W-:Y:S01]  /*26730*/  @!P5 LEA.HI.X R25, R35, R5, R62, 0x2, P2 ;  /* 0x000000052319d211 */ /* 0x000fe200010f143e */
[----:B------:R3:W-:Y:S01]  /*26740*/  @!P3 ST.E.64 desc[UR60][R8.64], R44 ;  /* 0x0000002c0800b985 */ /* 0x0007e2000c101b3c */
[----:B------:R-:W-:Y:S02]  /*26750*/  ISETP.GE.AND P3, PT, R7, UR4, PT ;  /* 0x0000000407007c0c */ /* 0x000fe4000bf66270 */
[----:B------:R-:W-:Y:S01]  /*26760*/  ISETP.GE.AND P4, PT, R103, UR4, PT ;  /* 0x0000000467007c0c */ /* 0x000fe2000bf86270 */
[----:B------:R-:W-:Y:S01]  /*26770*/  @!P5 ST.E.64 desc[UR60][R24.64], R40 ;  /* 0x000000281800d985 */ /* 0x000fe2000c101b3c */
[----:B------:R-:W-:Y:S01]  /*26780*/  ISETP.GE.AND P5, PT, R101, UR4, PT ;  /* 0x0000000465007c0c */ /* 0x000fe2000bfa6270 */
[----:B------:R-:W-:Y:S01]  /*26790*/  @!P1 IMAD.MOV.U32 R47, RZ, RZ, R49 ;  /* 0x000000ffff2f9224 */ /* 0x000fe200078e0031 */
[----:B-1----:R-:W-:-:S03]  /*267a0*/  @!P1 LEA R10, P2, R33, R14, 0x2 ;  /* 0x0000000e210a9211 */ /* 0x002fc600078410ff */
[----:B------:R-:W-:Y:S01]  /*267b0*/  @!P0 IMAD.MOV.U32 R49, RZ, RZ, R51 ;  /* 0x000000ffff318224 */ /* 0x000fe200078e0033 */
[----:B------:R-:W-:Y:S02]  /*267c0*/  @!P1 LEA.HI.X R11, R33, R5, R28, 0x2, P2 ;  /* 0x00000005210b9211 */ /* 0x000fe400010f141c */
[----:B--2---:R-:W-:-:S03]  /*267d0*/  @!P0 LEA R2, P2, R31, R14, 0x2 ;  /* 0x0000000e1f028211 */ /* 0x004fc600078410ff */
[----:B------:R-:W-:Y:S01]  /*267e0*/  @!P1 ST.E.64 desc[UR60][R10.64], R46 ;  /* 0x0000002e0a009985 */ /* 0x000fe2000c101b3c */
[----:B------:R-:W-:Y:S01]  /*267f0*/  @!P0 LEA.HI.X R3, R31, R5, R34, 0x2, P2 ;  /* 0x000000051f038211 */ /* 0x000fe200010f1422 */
[----:B------:R-:W-:Y:S01]  /*26800*/  @!P4 IMAD.MOV.U32 R112, RZ, RZ, R80 ;  /* 0x000000ffff70c224 */ /* 0x000fe200078e0050 */
[----:B---3--:R-:W-:-:S03]  /*26810*/  @!P3 LEA R8, P1, R7, R14, 0x2 ;  /* 0x0000000e0708b211 */ /* 0x008fc600078210ff */
[----:B------:R1:W-:Y:S01]  /*26820*/  @!P0 ST.E.64 desc[UR60][R2.64], R48 ;  /* 0x0000003002008985 */ /* 0x0003e2000c101b3c */
[-C--:B------:R-:W-:Y:S02]  /*26830*/  @!P5 LEA R12, P0, R101, R14.reuse, 0x2 ;  /* 0x0000000e650cd211 */ /* 0x080fe400078010ff */
[----:B------:R-:W-:Y:S02]  /*26840*/  @!P4 LEA R14, P2, R103, R14, 0x2 ;  /* 0x0000000e670ec211 */ /* 0x000fe400078410ff */
[-C--:B------:R-:W-:Y:S02]  /*26850*/  @!P3 LEA.HI.X R9, R7, R5.reuse, R30, 0x2, P1 ;  /* 0x000000050709b211 */ /* 0x080fe400008f141e */
[-C--:B------:R-:W-:Y:S02]  /*26860*/  @!P5 LEA.HI.X R13, R101, R5.reuse, R32, 0x2, P0 ;  /* 0x00000005650dd211 */ /* 0x080fe400000f1420 */
[----:B------:R-:W-:Y:S01]  /*26870*/  @!P4 LEA.HI.X R15, R103, R5, R107, 0x2, P2 ;  /* 0x00000005670fc211 */ /* 0x000fe200010f146b */
[----:B-1----:R-:W-:-:S02]  /*26880*/  @!P3 IMAD.MOV.U32 R2, RZ, RZ, R108 ;  /* 0x000000ffff02b224 */ /* 0x002fc400078e006c */
[----:B------:R-:W-:Y:S02]  /*26890*/  @!P3 IMAD.MOV.U32 R3, RZ, RZ, R53 ;  /* 0x000000ffff03b224 */ /* 0x000fe400078e0035 */
[----:B------:R-:W-:-:S03]  /*268a0*/  @!P5 IMAD.MOV.U32 R108, RZ, RZ, R84 ;  /* 0x000000ffff6cd224 */ /* 0x000fc600078e0054 */
[----:B------:R3:W-:Y:S04]  /*268b0*/  @!P3 ST.E.64 desc[UR60][R8.64], R2 ;  /* 0x000000020800b985 */ /* 0x0007e8000c101b3c */
[----:B------:R3:W-:Y:S04]  /*268c0*/  @!P5 ST.E.64 desc[UR60][R12.64], R108 ;  /* 0x0000006c0c00d985 */ /* 0x0007e8000c101b3c */
[----:B------:R3:W-:Y:S02]  /*268d0*/  @!P4 ST.E.64 desc[UR60][R14.64], R112 ;  /* 0x000000700e00c985 */ /* 0x0007e4000c101b3c */
.L_x_9303:
[----:B------:R-:W-:Y:S05]  /*268e0*/  BSYNC B1 ;  /* 0x0000000000017941 */ /* 0x000fea0003800000 */
.L_x_9302:
[----:B------:R-:W-:-:S03]  /*268f0*/  UMOV UR4, 0xffffffff ;  /* 0xffffffff00047882 */ /* 0x000fc60000000000 */
[----:B------:R-:W-:Y:S05]  /*26900*/  BRA.DIV UR4, `(.L_x_9304) ;  /* 0x000000e204787947 */ /* 0x000fea000b800000 */
[----:B---3--:R3:W4:Y:S04]  /*26910*/  SHFL.IDX PT, R3, R6, 0x1, 0x1c1f ;  /* 0x003c1f0006037f89 */ /* 0x00872800000e0000 */
[----:B--2---:R3:W2:Y:S02]  /*26920*/  SHFL.IDX PT, R14, R4, 0x1, 0x1c1f ;  /* 0x003c1f00040e7f89 */ /* 0x0046a400000e0000 */
.L_x_9624:
[----:B------:R-:W-:-:S13]  /*26930*/  ISETP.GE.AND P0, PT, R29, R78, PT ;  /* 0x0000004e1d00720c */ /* 0x000fda0003f06270 */
[----:B------:R-:W-:Y:S05]  /*26940*/  @P0 BRA `(.L_x_9300) ;  /* 0x00000010005c0947 */ /* 0x000fea0003800000 */
[----:B------:R-:W-:Y:S01]  /*26950*/  ULDC UR4, c[0x0][0xac8] ;  /* 0x0002b20000047ab9 */ /* 0x000fe20000000800 */
[C---:B------:R-:W-:Y:S01]  /*26960*/  VIADD R0, R200.reuse, 0x78 ;  /* 0x00000078c8007836 */ /* 0x040fe20000000000 */
[----:B------:R-:W-:Y:S02]  /*26970*/  ISETP.GE.AND P1, PT, R99, UR4, PT ;  /* 0x0000000463007c0c */ /* 0x000fe4000bf26270 */
[----:B------:R-:W-:Y:S02]  /*26980*/  ISETP.GE.AND P0, PT, R97, UR4, PT ;  /* 0x0000000461007c0c */ /* 0x000fe4000bf06270 */
[----:B------:R-:W-:Y:S02]  /*26990*/  ISETP.GE.AND P2, PT, R200, UR4, PT ;  /* 0x00000004c8007c0c */ /* 0x000fe4000bf46270 */
[----:B------:R-:W-:-:S07]  /*269a0*/  ISETP.GE.AND P3, PT, R95, UR4, PT ;  /* 0x000000045f007c0c */ /* 0x000fce000bf66270 */
[-C--:B0-23--:R-:W-:Y:S02]  /*269b0*/  @!P1 LEA R4, P5, R99, R14.reuse, 0x2 ;  /* 0x0000000e63049211 */ /* 0x08dfe400078a10ff */
[-C--:B------:R-:W-:Y:S01]  /*269c0*/  @!P0 LEA R10, P4, R97, R14.reuse, 0x2 ;  /* 0x0000000e610a8211 */ /* 0x080fe200078810ff */
[----:B------:R-:W-:Y:S01]  /*269d0*/  @!P0 IMAD.MOV.U32 R114, RZ, RZ, R64 ;  /* 0x000000ffff728224 */ /* 0x000fe200078e0040 */
[-C--:B-1--4-:R-:W-:Y:S01]  /*269e0*/  @!P1 LEA.HI.X R5, R99, R3.reuse, R110, 0x2, P5 ;  /* 0x0000000363059211 */ /* 0x092fe200028f146e */
[----:B------:R-:W-:Y:S01]  /*269f0*/  @!P2 IMAD.MOV.U32 R2, RZ, RZ, R14 ;  /* 0x000000ffff02a224 */ /* 0x000fe200078e000e */
[----:B------:R-:W-:Y:S01]  /*26a00*/  @!P0 LEA.HI.X R11, R97, R3, R106, 0x2, P4 ;  /* 0x00000003610b8211 */ /* 0x000fe200020f146a */
[----:B------:R-:W-:Y:S01]  /*26a10*/  @!P2 IMAD.MOV.U32 R110, RZ, RZ, R60 ;  /* 0x000000ffff6ea224 */ /* 0x000fe200078e003c */
[----:B------:R-:W-:Y:S01]  /*26a20*/  ISETP.GE.AND P4, PT, R89, UR4, PT ;  /* 0x0000000459007c0c */ /* 0x000fe2000bf86270 */
[----:B------:R-:W-:Y:S01]  /*26a30*/  @!P2 IMAD.WIDE R8, R200, 0x4, R2 ;  /* 0x00000004c808a825 */ /* 0x000fe200078e0202 */
[----:B------:R-:W-:-:S04]  /*26a40*/  @!P3 LEA R12, P5, R95, R14, 0x2 ;  /* 0x0000000e5f0cb211 */ /* 0x000fc800078a10ff */
[----:B------:R0:W-:Y:S01]  /*26a50*/  @!P2 ST.E.64 desc[UR60][R8.64], R110 ;  /* 0x0000006e0800a985 */ /* 0x0001e2000c101b3c */
[----:B------:R-:W-:Y:S02]  /*26a60*/  ISETP.GE.AND P2, PT, R87, UR4, PT ;  /* 0x0000000457007c0c */ /* 0x000fe4000bf46270 */
[-C--:B------:R-:W-:Y:S01]  /*26a70*/  @!P3 LEA.HI.X R13, R95, R3.reuse, R102, 0x2, P5 ;  /* 0x000000035f0db211 */ /* 0x080fe200028f1466 */
[----:B------:R1:W-:Y:S01]  /*26a80*/  @!P0 ST.E.64 desc[UR60][R10.64], R114 ;  /* 0x000000720a008985 */ /* 0x0003e2000c101b3c */
[----:B------:R-:W-:Y:S02]  /*26a90*/  ISETP.GE.AND P0, PT, R85, UR4, PT ;  /* 0x0000000455007c0c */ /* 0x000fe4000bf06270 */
[-C--:B------:R-:W-:Y:S01]  /*26aa0*/  @!P4 LEA R24, P5, R89, R14.reuse, 0x2 ;  /* 0x0000000e5918c211 */ /* 0x080fe200078a10ff */
[----:B------:R2:W-:Y:S01]  /*26ab0*/  @!P1 ST.E.64 desc[UR60][R4.64], R54 ;  /* 0x0000003604009985 */ /* 0x0005e2000c101b3c */
[----:B------:R-:W-:Y:S01]  /*26ac0*/  ISETP.GE.AND P1, PT, R81, UR4, PT ;  /* 0x0000000451007c0c */ /* 0x000fe2000bf26270 */
[----:B------:R-:W-:Y:S01]  /*26ad0*/  @!P4 IMAD.MOV.U32 R21, RZ, RZ, R59 ;  /* 0x000000ffff15c224 */ /* 0x000fe200078e003b */
[-C--:B------:R-:W-:Y:S01]  /*26ae0*/  @!P4 LEA.HI.X R25, R89, R3.reuse, R100, 0x2, P5 ;  /* 0x000000035919c211 */ /* 0x080fe200028f1464 */
[----:B------:R3:W-:Y:S01]  /*26af0*/  @!P3 ST.E.64 desc[UR60][R12.64], R56 ;  /* 0x000000380c00b985 */ /* 0x0007e2000c101b3c */
[----:B------:R-:W-:Y:S01]  /*26b00*/  ISETP.GE.AND P3, PT, R79, UR4, PT ;  /* 0x000000044f007c0c */ /* 0x000fe2000bf66270 */
[----:B------:R-:W-:Y:S01]  /*26b10*/  @!P2 IMAD.MOV.U32 R51, RZ, RZ, R61 ;  /* 0x000000ffff33a224 */ /* 0x000fe200078e003d */
[----:B------:R-:W-:Y:S01]  /*26b20*/  @!P2 LEA R26, P5, R87, R14, 0x2 ;  /* 0x0000000e571aa211 */ /* 0x000fe200078a10ff */
[----:B------:R4:W-:Y:S01]  /*26b30*/  @!P4 ST.E.64 desc[UR60][R24.64], R20 ;  /* 0x000000141800c985 */ /* 0x0009e2000c101b3c */
[----:B------:R-:W-:Y:S01]  /*26b40*/  ISETP.GE.AND P4, PT, R63, UR4, PT ;  /* 0x000000043f007c0c */ /* 0x000fe2000bf86270 */
[----:B------:R-:W-:Y:S01]  /*26b50*/  @!P0 IMAD.MOV.U32 R53, RZ, RZ, R65 ;  /* 0x000000ffff358224 */ /* 0x000fe200078e0041 */
[----:B------:R-:W-:-:S02]  /*26b60*/  @!P2 LEA.HI.X R27, R87, R3, R98, 0x2, P5 ;  /* 0x00000003571ba211 */ /* 0x000fc400028f1462 */
[CC--:B0-----:R-:W-:Y:S01]  /*26b70*/  @!P0 LEA R8, P5, R85.reuse, R14.reuse, 0x2 ;  /* 0x0000000e55088211 */ /* 0x0c1fe200078a10ff */
[----:B------:R-:W-:Y:S02]  /*26b80*/  @!P1 IMAD.MOV.U32 R59, RZ, RZ, R67 ;  /* 0x000000ffff3b9224 */ /* 0x000fe400078e0043 */
[----:B------:R-:W-:Y:S01]  /*26b90*/  @!P2 ST.E.64 desc[UR60][R26.64], R50 ;  /* 0x000000321a00a985 */ /* 0x000fe2000c101b3c */
[-C--:B------:R-:W-:Y:S01]  /*26ba0*/  @!P0 LEA.HI.X R9, R85, R3.reuse, R96, 0x2, P5 ;  /* 0x0000000355098211 */ /* 0x080fe200028f1460 */
[----:B------:R-:W-:Y:S01]  /*26bb0*/  @!P3 IMAD.MOV.U32 R67, RZ, RZ, R73 ;  /* 0x000000ffff43b224 */ /* 0x000fe200078e0049 */
[----:B-1----:R-:W-:Y:S02]  /*26bc0*/  @!P1 LEA R10, P5, R81, R14, 0x2 ;  /* 0x0000000e510a9211 */ /* 0x002fe400078a10ff */
[----:B------:R-:W-:Y:S01]  /*26bd0*/  ISETP.GE.AND P2, PT, R35, UR4, PT ;  /* 0x0000000423007c0c */ /* 0x000fe2000bf46270 */
[----:B------:R0:W-:Y:S01]  /*26be0*/  @!P0 ST.E.64 desc[UR60][R8.64], R52 ;  /* 0x0000003408008985 */ /* 0x0001e2000c101b3c */
[----:B------:R-:W-:-:S02]  /*26bf0*/  @!P1 LEA.HI.X R11, R81, R3, R94, 0x2, P5 ;  /* 0x00000003510b9211 */ /* 0x000fc400028f145e */
[-C--:B--2---:R-:W-:Y:S02]  /*26c00*/  @!P3 LEA R4, P5, R79, R14.reuse, 0x2 ;  /* 0x0000000e4f04b211 */ /* 0x084fe400078a10ff */
[----:B------:R-:W-:Y:S01]  /*26c10*/  ISETP.GE.AND P0, PT, R33, UR4, PT ;  /* 0x0000000421007c0c */ /* 0x000fe2000bf06270 */
[----:B------:R-:W-:Y:S01]  /*26c20*/  @!P1 ST.E.64 desc[UR60][R10.64], R58 ;  /* 0x0000003a0a009985 */ /* 0x000fe2000c101b3c */
[-C--:B------:R-:W-:Y:S02]  /*26c30*/  @!P3 LEA.HI.X R5, R79, R3.reuse, R88, 0x2, P5 ;  /* 0x000000034f05b211 */ /* 0x080fe400028f1458 */
[----:B---3--:R-:W-:Y:S02]  /*26c40*/  @!P4 LEA R12, P5, R63, R14, 0x2 ;  /* 0x0000000e3f0cc211 */ /* 0x008fe400078a10ff */
[----:B------:R-:W-:Y:S01]  /*26c50*/  ISETP.GE.AND P1, PT, R31, UR4, PT ;  /* 0x000000041f007c0c */ /* 0x000fe2000bf26270 */
[----:B------:R1:W-:Y:S01]  /*26c60*/  @!P3 ST.E.64 desc[UR60][R4.64], R66 ;  /* 0x000000420400b985 */ /* 0x0003e2000c101b3c */
[----:B------:R-:W-:-:S02]  /*26c70*/  @!P4 LEA.HI.X R13, R63, R3, R86, 0x2, P5 ;  /* 0x000000033f0dc211 */ /* 0x000fc400028f1456 */
[-C--:B----4-:R-:W-:Y:S02]  /*26c80*/  @!P2 LEA R20, P5, R35, R14.reuse, 0x2 ;  /* 0x0000000e2314a211 */ /* 0x090fe400078a10ff */
[----:B------:R-:W-:Y:S01]  /*26c90*/  ISETP.GE.AND P3, PT, R7, UR4, PT ;  /* 0x0000000407007c0c */ /* 0x000fe2000bf66270 */
[----:B------:R2:W-:Y:S01]  /*26ca0*/  @!P4 ST.E.64 desc[UR60][R12.64], R74 ;  /* 0x0000004a0c00c985 */ /* 0x0005e2000c101b3c */
[----:B------:R-:W-:Y:S01]  /*26cb0*/  ISETP.GE.AND P4, PT, R101, UR4, PT ;  /* 0x0000000465007c0c */ /* 0x000fe2000bf86270 */
[----:B------:R-:W-:Y:S01]  /*26cc0*/  @!P0 IMAD.MOV.U32 R73, RZ, RZ, R117 ;  /* 0x000000ffff498224 */ /* 0x000fe200078e0075 */
[----:B------:R-:W-:Y:S02]  /*26cd0*/  @!P2 LEA.HI.X R21, R35, R3, R62, 0x2, P5 ;  /* 0x000000032315a211 */ /* 0x000fe400028f143e */
[----:B------:R-:W-:-:S03]  /*26ce0*/  @!P0 LEA R24, P5, R33, R14, 0x2 ;  /* 0x0000000e21188211 */ /* 0x000fc600078a10ff */
[----:B------:R2:W-:Y:S01]  /*26cf0*/  @!P2 ST.E.64 desc[UR60][R20.64], R76 ;  /* 0x0000004c1400a985 */ /* 0x0005e2000c101b3c */
[----:B------:R-:W-:Y:S02]  /*26d00*/  @!P0 LEA.HI.X R25, R33, R3, R28, 0x2, P5 ;  /* 0x0000000321198211 */ /* 0x000fe400028f141c */
[----:B0-----:R-:W-:-:S03]  /*26d10*/  @!P1 LEA R8, P5, R31, R14, 0x2 ;  /* 0x0000000e1f089211 */ /* 0x001fc600078a10ff */
[-C--:B-1----:R-:W-:Y:S01]  /*26d20*/  @!P4 LEA R4, P2, R101, R14.reuse, 0x2 ;  /* 0x0000000e6504c211 */ /* 0x082fe200078410ff */
[----:B------:R2:W-:Y:S01]  /*26d30*/  @!P0 ST.E.64 desc[UR60][R24.64], R72 ;  /* 0x0000004818008985 */ /* 0x0005e2000c101b3c */
[-C--:B------:R-:W-:Y:S02]  /*26d40*/  @!P1 LEA.HI.X R9, R31, R3.reuse, R34, 0x2, P5 ;  /* 0x000000031f099211 */ /* 0x080fe400028f1422 */
[----:B------:R-:W-:Y:S02]  /*26d50*/  @!P3 LEA R6, P5, R7, R14, 0x2 ;  /* 0x0000000e0706b211 */ /* 0x000fe400078a10ff */
[-C--:B------:R-:W-:Y:S01]  /*26d60*/  @!P4 LEA.HI.X R5, R101, R3.reuse, R32, 0x2, P2 ;  /* 0x000000036505c211 */ /* 0x080fe200010f1420 */
[----:B------:R2:W-:Y:S01]  /*26d70*/  @!P1 ST.E.64 desc[UR60][R8.64], R122 ;  /* 0x0000007a08009985 */ /* 0x0005e2000c101b3c */
[----:B------:R-:W-:Y:S02]  /*26d80*/  @!P3 LEA.HI.X R7, R7, R3, R30, 0x2, P5 ;  /* 0x000000030707b211 */ /* 0x000fe400028f141e */
[----:B------:R-:W-:-:S03]  /*26d90*/  ISETP.GE.AND P0, PT, R0, UR4, PT ;  /* 0x0000000400007c0c */ /* 0x000fc6000bf06270 */
[----:B------:R2:W-:Y:S04]  /*26da0*/  @!P3 ST.E.64 desc[UR60][R6.64], R104 ;  /* 0x000000680600b985 */ /* 0x0005e8000c101b3c */
[----:B------:R2:W-:Y:S06]  /*26db0*/  @!P4 ST.E.64 desc[UR60][R4.64], R68 ;  /* 0x000000440400c985 */ /* 0x0005ec000c101b3c */
[----:B------:R-:W-:Y:S05]  /*26dc0*/  @P0 BRA `(.L_x_9300) ;  /* 0x0000000c003c0947 */ /* 0x000fea0003800000 */
[----:B------:R-:W-:Y:S01]  /*26dd0*/  VIADD R36, R200, 0x78 ;  /* 0x00000078c8247836 */ /* 0x000fe20000000000 */
[----:B------:R-:W-:-:S04]  /*26de0*/  LEA R14, P0, R0, R14, 0x2 ;  /* 0x0000000e000e7211 */ /* 0x000fc800078010ff */
[----:B------:R-:W-:-:S04]  /*26df0*/  SHF.R.S32.HI R36, RZ, 0x1f, R36 ;  /* 0x0000001fff247819 */ /* 0x000fc80000011424 */
[----:B------:R-:W-:-:S05]  /*26e00*/  LEA.HI.X R15, R0, R3, R36, 0x2, P0 ;  /* 0x00000003000f7211 */ /* 0x000fca00000f1424 */
[----:B------:R0:W-:Y:S01]  /*26e10*/  ST.E.64 desc[UR60][R14.64], R70 ;  /* 0x000000460e007985 */ /* 0x0001e2000c101b3c */
[----:B------:R-:W-:Y:S05]  /*26e20*/  BRA `(.L_x_9300) ;  /* 0x0000000c00247947 */ /* 0x000fea0003800000 */
.L_x_9286:
[----:B------:R-:W-:Y:S01]  /*26e30*/  ULDC.64 UR4, c[0x0][0xc08] ;  /* 0x0003020000047ab9 */ /* 0x000fe20000000a00 */
[----:B------:R-:W4:Y:S01]  /*26e40*/  LDC.64 R2, c[0x0][0xc00] ;  /* 0x00030000ff027b82 */ /* 0x000f220000000a00 */
[----:B------:R-:W-:Y:S01]  /*26e50*/  ISETP.NE.U32.AND P0, PT, RZ, UR4, PT ;  /* 0x00000004ff007c0c */ /* 0x000fe2000bf05070 */
[----:B0-----:R-:W-:Y:S01]  /*26e60*/  IMAD.MOV.U32 R13, RZ, RZ, RZ ;  /* 0x000000ffff0d7224 */ /* 0x001fe200078e00ff */
[----:B------:R-:W0:Y:S02]  /*26e70*/  S2R R6, SR_TID.X ;  /* 0x0000000000067919 */ /* 0x000e240000002100 */
[----:B------:R-:W-:Y:S01]  /*26e80*/  ISETP.NE.AND.EX P1, PT, RZ, UR5, PT, P0 ;  /* 0x00000005ff007c0c */ /* 0x000fe2000bf25300 */
[----:B------:R-:W-:Y:S02]  /*26e90*/  ULDC.64 UR4, c[0x0][0xc00] ;  /* 0x0003000000047ab9 */ /* 0x000fe40000000a00 */
[----:B------:R-:W-:-:S04]  /*26ea0*/  ISETP.NE.U32.AND P0, PT, RZ, UR4, PT ;  /* 0x00000004ff007c0c */ /* 0x000fc8000bf05070 */
[----:B------:R-:W-:-:S06]  /*26eb0*/  ISETP.NE.AND.EX P0, PT, RZ, UR5, PT, P0 ;  /* 0x00000005ff007c0c */ /* 0x000fcc000bf05300 */
[----:B------:R-:W1:Y:S01]  /*26ec0*/  @P1 LDC.64 R4, c[0x0][0xc08] ;  /* 0x00030200ff041b82 */ /* 0x000e620000000a00 */
[----:B------:R-:W-:Y:S02]  /*26ed0*/  ULDC UR4, c[0x0][0xa88] ;  /* 0x0002a20000047ab9 */ /* 0x000fe40000000800 */
[----:B------:R-:W-:Y:S02]  /*26ee0*/  IMAD.U32 R20, RZ, RZ, UR4 ;  /* 0x00000004ff147e24 */ /* 0x000fe4000f8e00ff */
[----:B----4-:R-:W-:-:S05]  /*26ef0*/  IMAD.WIDE R2, R227, 0x4, R2 ;  /* 0x00000004e3027825 */ /* 0x010fca00078e0202 */
[----:B------:R4:W5:Y:S01]  /*26f00*/  @P0 LDG.E R13, desc[UR60][R2.64] ;  /* 0x0000003c020d0981 */ /* 0x000962000c1e1900 */
[----:B--2---:R-:W-:Y:S01]  /*26f10*/  ISETP.GT.AND P2, PT, R226, 0x1, PT ;  /* 0x00000001e200780c */ /* 0x004fe20003f44270 */
[----:B0-----:R-:W-:Y:S02]  /*26f20*/  VIADD R26, R6, 0xffffff80 ;  /* 0xffffff80061a7836 */ /* 0x001fe40000000000 */
[----:B-1----:R-:W-:-:S05]  /*26f30*/  @P1 IMAD.WIDE R4, R227, 0x4, R4 ;  /* 0x00000004e3041825 */ /* 0x002fca00078e0204 */
[----:B------:R4:W5:Y:S01]  /*26f40*/  @P1 LDG.E R20, desc[UR60][R4.64] ;  /* 0x0000003c04141981 */ /* 0x000962000c1e1900 */
[----:B------:R-:W-:Y:S02]  /*26f50*/  ISETP.GT.AND P3, PT, R26, 0x7f, PT ;  /* 0x0000007f1a00780c */ /* 0x000fe40003f64270 */
[----:B------:R-:W-:Y:S01]  /*26f60*/  SHF.R.S32.HI R14, RZ, 0x1f, R227 ;  /* 0x0000001fff0e7819 */ /* 0x000fe200000114e3 */
[----:B------:R-:W-:Y:S10]  /*26f70*/  @P1 BRA `(.L_x_9305) ;  /* 0x0000000000101947 */ /* 0x000ff40003800000 */
[----:B------:R-:W-:Y:S05]  /*26f80*/  @!P0 BRA `(.L_x_9305) ;  /* 0x00000000000c8947 */ /* 0x000fea0003800000 */
[----:B----4-:R-:W2:Y:S04]  /*26f90*/  LDG.E R5, desc[UR60][R2.64] ;  /* 0x0000003c02057981 */ /* 0x010ea8000c1e1900 */
[----:B-----5:R-:W2:Y:S02]  /*26fa0*/  LDG.E R20, desc[UR60][R2.64+0x4] ;  /* 0x0000043c02147981 */ /* 0x020ea4000c1e1900 */
[----:B--2---:R-:W-:-:S07]  /*26fb0*/  IMAD.IADD R20, R20, 0x1, -R5 ;  /* 0x0000000114147824 */ /* 0x004fce00078e0a05 */
.L_x_9305:
        /* <DEDUP_REMOVED lines=13> */
[----:B------:R-:W-:Y:S01]  /*27090*/  ISETP.NE.AND P0, PT, R27, 0x1, PT ;  /* 0x000000011b00780c */ /* 0x000fe20003f05270 */
[----:B------:R-:W-:Y:S01]  /*270a0*/  IMAD.MOV.U32 R15, RZ, RZ, R25 ;  /* 0x000000ffff0f7224 */ /* 0x000fe200078e0019 */
[----:B------:R-:W-:Y:S02]  /*270b0*/  SEL R24, R0, 0x978, P3 ;  /* 0x0000097800187807 */ /* 0x000fe40001800000 */
[----:B------:R-:W-:-:S03]  /*270c0*/  SEL R229, R229, RZ, P3 ;  /* 0x000000ffe5e57207 */ /* 0x000fc60001800000 */
[----:B------:R-:W1:Y:S08]  /*270d0*/  LDC.64 R6, c[0x0][R24+0x220] ;  /* 0x0000880018067b82 */ /* 0x000e700000000a00 */
[----:B----4-:R-:W2:Y:S08]  /*270e0*/  LDC.64 R2, c[0x0][R24+0x218] ;  /* 0x0000860018027b82 */ /* 0x010eb00000000a00 */
[----:B------:R-:W4:Y:S08]  /*270f0*/  LDC.64 R8, c[0x0][R24+0x228] ;  /* 0x00008a0018087b82 */ /* 0x000f300000000a00 */
[----:B------:R-:W5:Y:S08]  /*27100*/  LDC.64 R4, c[0x0][R24+0x210] ;  /* 0x0000840018047b82 */ /* 0x000f700000000a00 */
[----:B------:R-:W3:Y:S08]  /*27110*/  @P0 LDC R0, c[0x0][0xbec] ;  /* 0x0002fb00ff000b82 */ /* 0x000ef00000000800 */
[----:B------:R-:W4:Y:S01]  /*27120*/  @P0 LDC R33, c[0x0][0xbf0] ;  /* 0x0002fc00ff210b82 */ /* 0x000f220000000800 */
[----:B-1----:R-:W-:-:S07]  /*27130*/  IMAD R7, R7, R21, RZ ;  /* 0x0000001507077224 */ /* 0x002fce00078e02ff */
[----:B0-----:R-:W0:Y:S01]  /*27140*/  @!P3 LDC R28, c[0x0][0xb50] ;  /* 0x0002d400ff1cbb82 */ /* 0x001e220000000800 */
[----:B------:R-:W-:Y:S02]  /*27150*/  IMAD R7, R6, R14, R7 ;  /* 0x0000000e06077224 */ /* 0x000fe400078e0207 */
[----:B---3--:R-:W-:-:S05]  /*27160*/  @P0 IMAD.HI.U32 R0, R25, R0, RZ ;  /* 0x0000000019000227 */ /* 0x008fca00078e00ff */
[----:B------:R-:W1:Y:S01]  /*27170*/  @!P3 LDC R29, c[0x0][0xb54] ;  /* 0x0002d500ff1dbb82 */ /* 0x000e620000000800 */
[-C--:B--2---:R-:W-:Y:S02]  /*27180*/  IMAD R31, R3, R195.reuse, RZ ;  /* 0x000000c3031f7224 */ /* 0x084fe400078e02ff */
        /* <DEDUP_REMOVED lines=24> */
.L_x_9307:
[----:B------:R-:W-:Y:S05]  /*27310*/  BSYNC B1 ;  /* 0x0000000000017941 */ /* 0x000fea0003800000 */
.L_x_9306:
[----:B------:R-:W-:Y:S05]  /*27320*/  @P2 BRA `(.L_x_9300) ;  /* 0x0000000400e42947 */ /* 0x000fea0003800000 */
[----:B------:R-:W1:Y:S01]  /*27330*/  LDC R25, c[0x0][0xbe8] ;  /* 0x0002fa00ff197b82 */ /* 0x000e620000000800 */
[----:B------:R-:W-:Y:S01]  /*27340*/  SHF.R.S32.HI R6, RZ, 0x1f, R26 ;  /* 0x0000001fff067819 */ /* 0x000fe2000001141a */
[----:B------:R-:W-:Y:S01]  /*27350*/  ULDC.64 UR4, c[0x0][0xaa0] ;  /* 0x0002a80000047ab9 */ /* 0x000fe20000000a00 */
[----:B------:R-:W-:Y:S01]  /*27360*/  ULDC.64 UR6, c[0x0][0xaf0] ;  /* 0x0002bc0000067ab9 */ /* 0x000fe20000000a00 */
[----:B------:R-:W-:Y:S01]  /*27370*/  IMAD R0, R12, UR4, RZ ;  /* 0x000000040c007c24 */ /* 0x000fe2000f8e02ff */
[----:B------:R-:W-:Y:S01]  /*27380*/  LEA.HI R6, R6, R26, RZ, 0x3 ;  /* 0x0000001a06067211 */ /* 0x000fe200078f18ff */
[----:B0---4-:R-:W-:-:S03]  /*27390*/  IMAD.WIDE.U32 R2, R13, UR4, RZ ;  /* 0x000000040d027c25 */ /* 0x011fc6000f8e00ff */
[----:B------:R-:W-:Y:S01]  /*273a0*/  SHF.R.S32.HI R6, RZ, 0x3, R6 ;  /* 0x00000003ff067819 */ /* 0x000fe20000011406 */
[----:B------:R-:W-:Y:S01]  /*273b0*/  IMAD R5, R13, UR5, R0 ;  /* 0x000000050d057c24 */ /* 0x000fe2000f8e0200 */
[----:B------:R-:W-:-:S03]  /*273c0*/  ULDC.64 UR4, c[0x0][0xae8] ;  /* 0x0002ba0000047ab9 */ /* 0x000fc60000000a00 */
[----:B------:R-:W-:Y:S02]  /*273d0*/  IMAD R7, R222, 0x20, R6 ;  /* 0x00000020de077824 */ /* 0x000fe400078e0206 */
[----:B------:R-:W-:Y:S02]  /*273e0*/  IMAD.IADD R3, R3, 0x1, R5 ;  /* 0x0000000103037824 */ /* 0x000fe400078e0205 */
[----:B------:R-:W-:Y:S02]  /*273f0*/  IMAD.IADD R9, R202, 0x1, R7 ;  /* 0x00000001ca097824 */ /* 0x000fe400078e0207 */
        /* <DEDUP_REMOVED lines=33> */
.L_x_9627:
[----:B------:R-:W-:Y:S01]  /*27610*/  IMAD R25, R20, R25, RZ ;  /* 0x0000001914197224 */ /* 0x000fe200078e02ff */
[----:B------:R-:W-:Y:S01]  /*27620*/  BSSY B1, `(.L_x_9309) ;  /* 0x000000f000017945 */ /* 0x000fe20003800000 */
[----:B------:R-:W-:-:S05]  /*27630*/  IMAD.IADD R202, R6, 0x1, R202 ;  /* 0x0000000106ca7824 */ /* 0x000fca00078e02ca */
        /* <DEDUP_REMOVED lines=11> */
[----:B------:R4:W-:Y:S04]  /*276f0*/  @!P2 ST.E.128 desc[UR60][R4.64], RZ ;  /* 0x000000ff0400a985 */ /* 0x0009e8000c101d3c */
[----:B------:R4:W-:Y:S02]  /*27700*/  @!P3 ST.E.128 desc[UR60][R14.64], RZ ;  /* 0x000000ff0e00b985 */ /* 0x0009e4000c101d3c */
.L_x_9310:
[----:B------:R-:W-:Y:S05]  /*27710*/  BSYNC B1 ;  /* 0x0000000000017941 */ /* 0x000fea0003800000 */
.L_x_9309:
[----:B------:R-:W-:-:S03]  /*27720*/  UMOV UR4, 0xffffffff ;  /* 0xffffffff00047882 */ /* 0x000fc60000000000 */
[----:B------:R-:W-:Y:S05]  /*27730*/  BRA.DIV UR4, `(.L_x_9311) ;  /* 0x000000d604687947 */ /* 0x000fea000b800000 */
[----:B-1----:R1:W0:Y:S04]  /*27740*/  SHFL.IDX PT, R0, R3, 0x1, 0x181f ;  /* 0x00381f0003007f89 */ /* 0x00222800000e0000 */
[----:B--2-4-:R1:W2:Y:S02]  /*27750*/  SHFL.IDX PT, R14, R2, 0x1, 0x181f ;  /* 0x00381f00020e7f89 */ /* 0x0142a400000e0000 */
.L_x_9631:
        /* <DEDUP_REMOVED lines=13> */
[----:B------:R4:W-:Y:S04]  /*27830*/  @!P2 ST.E.128 desc[UR60][R4.64], RZ ;  /* 0x000000ff0400a985 */ /* 0x0009e8000c101d3c */
[----:B------:R4:W-:Y:S02]  /*27840*/  @!P3 ST.E.128 desc[UR60][R14.64], RZ ;  /* 0x000000ff0e00b985 */ /* 0x0009e4000c101d3c */
.L_x_9313:
[----:B------:R-:W-:Y:S05]  /*27850*/  BSYNC B1 ;  /* 0x0000000000017941 */ /* 0x000fea0003800000 */
.L_x_9312:
[----:B------:R-:W-:-:S03]  /*27860*/  UMOV UR4, 0xffffffff ;  /* 0xffffffff00047882 */ /* 0x000fc60000000000 */
[----:B------:R-:W-:Y:S05]  /*27870*/  BRA.DIV UR4, `(.L_x_9314) ;  /* 0x000000d604607947 */ /* 0x000fea000b800000 */
[----:B0-----:R0:W0:Y:S04]  /*27880*/  SHFL.IDX PT, R0, R3, 0x2, 0x181f ;  /* 0x00581f0003007f89 */ /* 0x00102800000e0000 */
[----:B--2-4-:R2:W4:Y:S02]  /*27890*/  SHFL.IDX PT, R14, R2, 0x2, 0x181f ;  /* 0x00581f00020e7f89 */ /* 0x01452400000e0000 */
.L_x_9635:
        /* <DEDUP_REMOVED lines=9> */
[CC--:B----4-:R-:W-:Y:S02]  /*27930*/  @!P2 LEA R4, P0, R211.reuse, R14.reuse, 0x1 ;  /* 0x0000000ed304a211 */ /* 0x0d0fe400078008ff */
[C---:B------:R-:W-:Y:S02]  /*27940*/  @!P3 LEA R14, P1, R216.reuse, R14, 0x1 ;  /* 0x0000000ed80eb211 */ /* 0x040fe400078208ff */
[-C--:B0-----:R-:W-:Y:S02]  /*27950*/  @!P2 LEA.HI.X R5, R211, R0.reuse, R7, 0x1, P0 ;  /* 0x00000000d305a211 */ /* 0x081fe400000f0c07 */
[----:B------:R-:W-:-:S03]  /*27960*/  @!P3 LEA.HI.X R15, R216, R0, R6, 0x1, P1 ;  /* 0x00000000d80fb211 */ /* 0x000fc600008f0c06 */
[----:B------:R0:W-:Y:S04]  /*27970*/  @!P2 ST.E.128 desc[UR60][R4.64], RZ ;  /* 0x000000ff0400a985 */ /* 0x0001e8000c101d3c */
[----:B------:R0:W-:Y:S02]  /*27980*/  @!P3 ST.E.128 desc[UR60][R14.64], RZ ;  /* 0x000000ff0e00b985 */ /* 0x0001e4000c101d3c */
.L_x_9316:
[----:B------:R-:W-:Y:S05]  /*27990*/  BSYNC B1 ;  /* 0x0000000000017941 */ /* 0x000fea0003800000 */
.L_x_9315:
[----:B------:R-:W-:-:S03]  /*279a0*/  UMOV UR4, 0xffffffff ;  /* 0xffffffff00047882 */ /* 0x000fc60000000000 */
[----:B------:R-:W-:Y:S05]  /*279b0*/  BRA.DIV UR4, `(.L_x_9317) ;  /* 0x000000d604587947 */ /* 0x000fea000b800000 */
[----:B0-----:R0:W0:Y:S04]  /*279c0*/  SHFL.IDX PT, R0, R3, 0x3, 0x181f ;  /* 0x00781f0003007f89 */ /* 0x00102800000e0000 */
[----:B----4-:R4:W0:Y:S02]  /*279d0*/  SHFL.IDX PT, R14, R2, 0x3, 0x181f ;  /* 0x00781f00020e7f89 */ /* 0x01082400000e0000 */
.L_x_9639:
[----:B-12-4-:R-:W-:-:S05]  /*279e0*/  VIADD R2, R202, 0x60 ;  /* 0x00000060ca027836 */ /* 0x016fca0000000000 */
[----:B------:R-:W-:-:S13]  /*279f0*/  ISETP.GE.AND P0, PT, R2, R25, PT ;  /* 0x000000190200720c */ /* 0x000fda0003f06270 */
[----:B------:R-:W-:Y:S05]  /*27a00*/  @P0 BRA `(.L_x_9300) ;  /* 0x00000000002c0947 */ /* 0x000fea0003800000 */
[----:B------:R-:W-:Y:S01]  /*27a10*/  ULDC UR4, c[0x0][0xac8] ;  /* 0x0002b20000047ab9 */ /* 0x000fe20000000800 */
[----:B------:R-:W-:Y:S02]  /*27a20*/  SHF.R.S32.HI R5, RZ, 0x1f, R211 ;  /* 0x0000001fff057819 */ /* 0x000fe400000114d3 */
[----:B------:R-:W-:Y:S02]  /*27a30*/  ISETP.GE.AND P2, PT, R211, UR4, PT ;  /* 0x00000004d3007c0c */ /* 0x000fe4000bf46270 */
[----:B------:R-:W-:Y:S02]  /*27a40*/  ISETP.GE.AND P3, PT, R216, UR4, PT ;  /* 0x00000004d8007c0c */ /* 0x000fe4000bf66270 */
[----:B------:R-:W-:-:S09]  /*27a50*/  SHF.R.S32.HI R4, RZ, 0x1f, R216 ;  /* 0x0000001fff047819 */ /* 0x000fd200000114d8 */
[CC--:B0-----:R-:W-:Y:S02]  /*27a60*/  @!P2 LEA R2, P0, R211.reuse, R14.reuse, 0x1 ;  /* 0x0000000ed302a211 */ /* 0x0c1fe400078008ff */
[C---:B------:R-:W-:Y:S02]  /*27a70*/  @!P3 LEA R14, P1, R216.reuse, R14, 0x1 ;  /* 0x0000000ed80eb211 */ /* 0x040fe400078208ff */
[-C--:B------:R-:W-:Y:S02]  /*27a80*/  @!P2 LEA.HI.X R3, R211, R0.reuse, R5, 0x1, P0 ;  /* 0x00000000d303a211 */ /* 0x080fe400000f0c05 */
[----:B------:R-:W-:-:S03]  /*27a90*/  @!P3 LEA.HI.X R15, R216, R0, R4, 0x1, P1 ;  /* 0x00000000d80fb211 */ /* 0x000fc600008f0c04 */
[----:B------:R1:W-:Y:S04]  /*27aa0*/  @!P2 ST.E.128 desc[UR60][R2.64], RZ ;  /* 0x000000ff0200a985 */ /* 0x0003e8000c101d3c */
[----:B------:R1:W-:Y:S02]  /*27ab0*/  @!P3 ST.E.128 desc[UR60][R14.64], RZ ;  /* 0x000000ff0e00b985 */ /* 0x0003e4000c101d3c */
.L_x_9300:
[----:B------:R-:W-:Y:S05]  /*27ac0*/  BSYNC B0 ;  /* 0x0000000000007941 */ /* 0x000fea0003800000 */
.L_x_9285:
[----:B------:R-:W-:Y:S02]  /*27ad0*/  ULDC UR4, c[0x0][0xc3c] ;  /* 0x00030f0000047ab9 */ /* 0x000fe40000000800 */
[----:B---3--:R-:W-:-:S13]  /*27ae0*/  ISETP.GE.AND P0, PT, R207, UR4, PT ;  /* 0x00000004cf007c0c */ /* 0x008fda000bf06270 */
[----:B------:R-:W-:Y:S05]  /*27af0*/  @!P0 BRA `(.L_x_9318) ;  /* 0xfffffd9400608947 */ /* 0x000fea000383ffff */
[----:B------:R-:W-:Y:S05]  /*27b00*/  BRA `(.L_x_9064) ;  /* 0x0000009400587947 */ /* 0x000fea0003800000 */
.L_x_9062:
        /* <DEDUP_REMOVED lines=13> */
[----:B------:R-:W0:Y:S01]  /*27be0*/  S2R R2, SR_TID.X ;  /* 0x0000000000027919 */ /* 0x000e220000002100 */
[----:B------:R-:W-:Y:S01]  /*27bf0*/  ULDC UR4, c[0x0][0xc3c] ;  /* 0x00030f0000047ab9 */ /* 0x000fe20000000800 */
[----:B------:R-:W-:Y:S01]  /*27c00*/  CS2R R6, SRZ ;  /* 0x0000000000067805 */ /* 0x000fe2000001ff00 */
[----:B------:R-:W2:Y:S01]  /*27c10*/  S2UR UR6, SR_CTAID.X ;  /* 0x00000000000679c3 */ /* 0x000ea20000002500 */
[----:B------:R-:W-:Y:S01]  /*27c20*/  ULDC UR5, c[0x0][0xc38] ;  /* 0x00030e0000057ab9 */ /* 0x000fe20000000800 */
[----:B0-----:R-:W-:-:S04]  /*27c30*/  LOP3.LUT R0, R2, 0x1f, RZ, 0xc0, !PT ;  /* 0x0000001f02007812 */ /* 0x001fc800078ec0ff */
[----:B------:R-:W-:-:S04]  /*27c40*/  ISETP.NE.AND P0, PT, R0, 0x1f, PT ;  /* 0x0000001f0000780c */ /* 0x000fc80003f05270 */
[----:B------:R-:W-:-:S13]  /*27c50*/  ISETP.GE.OR P1, PT, R0, UR4, !P0 ;  /* 0x0000000400007c0c */ /* 0x000fda000c726670 */
[----:B------:R-:W0:Y:S08]  /*27c60*/  @!P1 LDC.64 R4, c[0x0][0xc80] ;  /* 0x00032000ff049b82 */ /* 0x000e300000000a00 */
[----:B------:R-:W3:Y:S01]  /*27c70*/  @!P1 LDC.64 R2, c[0x0][0xc78] ;  /* 0x00031e00ff029b82 */ /* 0x000ee20000000a00 */
[----:B0-----:R-:W-:-:S05]  /*27c80*/  @!P1 IMAD.WIDE.U32 R4, R0, 0x4, R4 ;  /* 0x0000000400049825 */ /* 0x001fca00078e0004 */
[----:B------:R-:W4:Y:S01]  /*27c90*/  @!P1 LDG.E R6, desc[UR60][R4.64] ;  /* 0x0000003c04069981 */ /* 0x000f22000c1e1900 */
[----:B---3--:R-:W-:-:S05]  /*27ca0*/  @!P1 IMAD.WIDE.U32 R2, R0, 0x4, R2 ;  /* 0x0000000400029825 */ /* 0x008fca00078e0002 */
[----:B------:R-:W4:Y:S01]  /*27cb0*/  @!P1 LDG.E R7, desc[UR60][R2.64] ;  /* 0x0000003c02079981 */ /* 0x000f22000c1e1900 */
[C---:B------:R-:W-:Y:S02]  /*27cc0*/  ISETP.NE.AND P1, PT, R0.reuse, RZ, PT ;  /* 0x000000ff0000720c */ /* 0x040fe40003f25270 */
[C---:B------:R-:W-:Y:S02]  /*27cd0*/  ISETP.GE.U32.AND P2, PT, R0.reuse, 0x2, PT ;  /* 0x000000020000780c */ /* 0x040fe40003f46070 */
[C---:B------:R-:W-:Y:S02]  /*27ce0*/  ISETP.GE.U32.AND P3, PT, R0.reuse, 0x4, PT ;  /* 0x000000040000780c */ /* 0x040fe40003f66070 */
[C---:B------:R-:W-:Y:S02]  /*27cf0*/  ISETP.GE.U32.AND P4, PT, R0.reuse, 0x8, PT ;  /* 0x000000080000780c */ /* 0x040fe40003f86070 */
[----:B------:R-:W-:Y:S01]  /*27d00*/  ISETP.GE.U32.AND P5, PT, R0, 0x10, PT ;  /* 0x000000100000780c */ /* 0x000fe20003fa6070 */
[----:B------:R-:W-:Y:S01]  /*27d10*/  UMOV UR4, URZ ;  /* 0x0000003f00047c82 */ /* 0x000fe20008000000 */
[----:B----4-:R-:W-:-:S05]  /*27d20*/  IMAD R8, R6, R7, RZ ;  /* 0x0000000706087224 */ /* 0x010fca00078e02ff */
        /* <DEDUP_REMOVED lines=17> */
[----:B--2---:R-:W-:Y:S01]  /*27e40*/  ISETP.GT.AND P6, PT, R8, UR6, PT ;  /* 0x0000000608007c0c */ /* 0x004fe2000bfc4270 */
[----:B------:R-:W-:-:S12]  /*27e50*/  IMAD.MOV.U32 R3, RZ, RZ, R8 ;  /* 0x000000ffff037224 */ /* 0x000fd800078e0008 */
[----:B------:R-:W-:Y:S05]  /*27e60*/  @P6 BRA `(.L_x_9320) ;  /* 0x00000000009c6947 */ /* 0x000fea0003800000 */
[----:B------:R-:W-:Y:S01]  /*27e70*/  IMAD.MOV.U32 R8, RZ, RZ, R3 ;  /* 0x000000ffff087224 */ /* 0x000fe200078e0003 */
[----:B------:R-:W-:Y:S01]  /*27e80*/  UMOV UR4, URZ ;  /* 0x0000003f00047c82 */ /* 0x000fe20008000000 */
[----:B------:R-:W-:-:S05]  /*27e90*/  ULDC UR5, c[0x0][0xc38] ;  /* 0x00030e0000057ab9 */ /* 0x000fca0000000800 */
.L_x_9322:
[----:B------:R-:W0:Y:S01]  /*27ea0*/  LDC R2, c[0x0][0xc3c] ;  /* 0x00030f00ff027b82 */ /* 0x000e220000000800 */
[----:B------:R-:W-:Y:S01]  /*27eb0*/  UIADD3 UR4, UR4, 0x1f, URZ ;  /* 0x0000001f04047890 */ /* 0x000fe2000fffe03f */
[----:B------:R-:W-:Y:S02]  /*27ec0*/  ULDC UR7, c[0x0][0xc3c] ;  /* 0x00030f0000077ab9 */ /* 0x000fe40000000800 */
[----:B-1----:R-:W-:-:S03]  /*27ed0*/  IMAD.U32 R27, RZ, RZ, UR7 ;  /* 0x00000007ff1b7e24 */ /* 0x002fc6000f8e00ff */
        /* <DEDUP_REMOVED lines=32> */
.L_x_9320:
        /* <DEDUP_REMOVED lines=13> */
.L_x_9323:
        /* <DEDUP_REMOVED lines=13> */
[----:B0-----:R-:W-:Y:S02]  /*28280*/  IMAD.MOV.U32 R2, RZ, RZ, RZ ;  /* 0x000000ffff027224 */ /* 0x001fe400078e00ff */
        /* <DEDUP_REMOVED lines=48> */
.L_x_9324:
        /* <DEDUP_REMOVED lines=61> */
.L_x_9325:
[----:B------:R-:W-:-:S05]  /*28960*/  LOP3.LUT R25, RZ, R2, RZ, 0x33, !PT ;  /* 0x00000002ff197212 */ /* 0x000fca00078e33ff */
[----:B------:R-:W-:Y:S01]  /*28970*/  IMAD.IADD R25, R6, 0x1, R25 ;  /* 0x0000000106197824 */ /* 0x000fe200078e0219 */
[----:B------:R-:W-:Y:S06]  /*28980*/  BRA `(.L_x_9326) ;  /* 0x00000000000c7947 */ /* 0x000fec0003800000 */
.L_x_9321:
[----:B------:R-:W-:Y:S02]  /*28990*/  IMAD.MOV.U32 R25, RZ, RZ, RZ ;  /* 0x000000ffff197224 */ /* 0x000fe400078e00ff */
[----:B------:R-:W-:Y:S02]  /*289a0*/  IMAD.U32 R24, RZ, RZ, UR6 ;  /* 0x00000006ff187e24 */ /* 0x000fe4000f8e00ff */
[----:B------:R-:W-:-:S07]  /*289b0*/  IMAD.MOV.U32 R26, RZ, RZ, RZ ;  /* 0x000000ffff1a7224 */ /* 0x000fce00078e00ff */
.L_x_9326:
[----:B------:R-:W-:-:S13]  /*289c0*/  ISETP.NE.AND P0, PT, R0, RZ, PT ;  /* 0x000000ff0000720c */ /* 0x000fda0003f05270 */
[----:B------:R-:W0:Y:S01]  /*289d0*/  @!P0 S2R R3, SR_CgaCtaId ;  /* 0x0000000000038919 */ /* 0x000e220000008800 */
[----:B------:R-:W-:-:S04]  /*289e0*/  @!P0 MOV R0, 0x400 ;  /* 0x0000040000008802 */ /* 0x000fc80000000f00 */
[----:B0-----:R-:W-:-:S05]  /*289f0*/  @!P0 LEA R0, R3, R0, 0x18 ;  /* 0x0000000003008211 */ /* 0x001fca00078ec0ff */
[----:B------:R2:W-:Y:S01]  /*28a00*/  @!P0 STS.128 [R0+0x228d0], R24 ;  /* 0x0228d01800008388 */ /* 0x0005e20000000c00 */
[----:B------:R-:W-:Y:S06]  /*28a10*/  BAR.ARV 0x5, 0x180 ;  /* 0x0146000000007b1d */ /* 0x000fec0000002000 */
.L_x_9319:
        /* <DEDUP_REMOVED lines=12> */
[C---:B------:R-:W-:Y:S01]  /*28ae0*/  IMAD.SHL.U32 R28, R14.reuse, 0x80, RZ ;  /* 0x000000800e1c7824 */ /* 0x040fe200078e00ff */
[----:B------:R-:W-:Y:S01]  /*28af0*/  SHF.R.U32.HI R3, RZ, 0x1, R14 ;  /* 0x00000001ff037819 */ /* 0x000fe2000001160e */
[----:B------:R-:W-:Y:S02]  /*28b00*/  IMAD.SHL.U32 R4, R14, 0x20, RZ ;  /* 0x000000200e047824 */ /* 0x000fe400078e00ff */
[----:B------:R-:W-:Y:S01]  /*28b10*/  IMAD.SHL.U32 R6, R13, 0x10, RZ ;  /* 0x000000100d067824 */ /* 0x000fe200078e00ff */
[----:B------:R-:W-:Y:S01]  /*28b20*/  LOP3.LUT R2, R28, 0x380, RZ, 0xc0, !PT ;  /* 0x000003801c027812 */ /* 0x000fe200078ec0ff */
[----:B0-----:R-:W-:Y:S01]  /*28b30*/  IMAD.SHL.U32 R0, R14, 0x10, RZ ;  /* 0x000000100e007824 */ /* 0x001fe200078e00ff */
[----:B------:R-:W-:Y:S01]  /*28b40*/  LOP3.LUT R5, R4, 0x80, RZ, 0xc0, !PT ;  /* 0x0000008004057812 */ /* 0x000fe200078ec0ff */
[----:B------:R-:W-:Y:S01]  /*28b50*/  IMAD.SHL.U32 R9, R14, 0x2, RZ ;  /* 0x000000020e097824 */ /* 0x000fe200078e00ff */
[----:B------:R-:W-:-:S02]  /*28b60*/  LOP3.LUT R7, R6, 0x600, RZ, 0xc0, !PT ;  /* 0x0000060006077812 */ /* 0x000fc400078ec0ff */
[----:B------:R-:W-:Y:S02]  /*28b70*/  LOP3.LUT R8, R0, 0x3f0, RZ, 0xc0, !PT ;  /* 0x000003f000087812 */ /* 0x000fe400078ec0ff */
[----:B------:R-:W-:Y:S01]  /*28b80*/  LOP3.LUT R3, R2, 0x30, R3, 0xf8, !PT ;  /* 0x0000003002037812 */ /* 0x000fe200078ef803 */
[C---:B------:R-:W-:Y:S01]  /*28b90*/  IMAD.SHL.U32 R10, R14.reuse, 0x4, RZ ;  /* 0x000000040e0a7824 */ /* 0x040fe200078e00ff */
[----:B------:R-:W-:Y:S02]  /*28ba0*/  LOP3.LUT P0, RZ, R14, 0x4, RZ, 0xc0, !PT ;  /* 0x000000040eff7812 */ /* 0x000fe4000780c0ff */
        /* <DEDUP_REMOVED lines=8> */
[----:B------:R-:W-:Y:S01]  /*28c30*/  LOP3.LUT R23, R4, R5, RZ, 0xfc, !PT ;  /* 0x0000000504177212 */ /* 0x000fe200078efcff */
[----:B------:R-:W-:Y:S01]  /*28c40*/  STL [R1+0x28], R11 ;  /* 0x0000280b01007387 */ /* 0x000fe20000100800 */
[----:B---3--:R-:W-:Y:S01]  /*28c50*/  IMAD.U32 R4, RZ, RZ, UR4 ;  /* 0x00000004ff047e24 */ /* 0x008fe2000f8e00ff */
[----:B------:R-:W-:-:S02]  /*28c60*/  SHF.R.U32.HI R2, RZ, 0x3, R13 ;  /* 0x00000003ff027819 */ /* 0x000fc4000001160d */
[----:B------:R-:W-:Y:S02]  /*28c70*/  LOP3.LUT R36, R0, 0x70, RZ, 0xc0, !PT ;  /* 0x0000007000247812 */ /* 0x000fe400078ec0ff */
[----:B------:R-:W-:Y:S01]  /*28c80*/  LOP3.LUT R2, R2, 0x70, R0, 0xf8, !PT ;  /* 0x0000007002027812 */ /* 0x000fe200078ef800 */
[----:B------:R-:W-:Y:S01]  /*28c90*/  IMAD.MOV.U32 R0, RZ, RZ, 0x1 ;  /* 0x00000001ff007424 */ /* 0x000fe200078e00ff */
[----:B------:R-:W-:Y:S01]  /*28ca0*/  LEA R17, R4, R17, 0x18 ;  /* 0x0000001104117211 */ /* 0x000fe200078ec0ff */
[----:B------:R-:W-:Y:S01]  /*28cb0*/  BSSY B7, `(.L_x_9327) ;  /* 0x00007fa000077945 */ /* 0x000fe20003800000 */
[----:B------:R-:W-:Y:S01]  /*28cc0*/  IMAD.MOV.U32 R35, RZ, RZ, RZ ;  /* 0x000000ffff237224 */ /* 0x000fe200078e00ff */
[----:B------:R-:W-:Y:S01]  /*28cd0*/  ULDC.64 UR36, c[0x0][0x198] ;  /* 0x0000660000247ab9 */ /* 0x000fe20000000a00 */
[----:B------:R-:W-:Y:S01]  /*28ce0*/  ULDC UR38, c[0x0][0xc] ;  /* 0x0000030000267ab9 */ /* 0x000fe20000000800 */
[C---:B--2---:R-:W-:Y:S02]  /*28cf0*/  LOP3.LUT R3, R12.reuse, 0x2, RZ, 0xfc, !PT ;  /* 0x000000020c037812 */ /* 0x044fe400078efcff */
[----:B------:R-:W-:-:S03]  /*28d00*/  LOP3.LUT R5, R12, 0x1, RZ, 0xfc, !PT ;  /* 0x000000010c057812 */ /* 0x000fc600078efcff */
[----:B------:R0:W-:Y:S04]  /*28d10*/  STL [R1+0x4c], R3 ;  /* 0x00004c0301007387 */ /* 0x0001e80000100800 */
[----:B------:R-:W-:Y:S01]  /*28d20*/  STL [R1+0x44], R5 ;  /* 0x0000440501007387 */ /* 0x000fe20000100800 */
[C---:B0-----:R-:W-:Y:S02]  /*28d30*/  VIADD R3, R28.reuse, 0x40 ;  /* 0x000000401c037836 */ /* 0x041fe40000000000 */
[----:B------:R-:W-:Y:S01]  /*28d40*/  @P0 VIADD R3, R28, 0xffffffc0 ;  /* 0xffffffc01c030836 */ /* 0x000fe20000000000 */
[----:B------:R-:W-:Y:S04]  /*28d50*/  STL [R1+0x1c], R4 ;  /* 0x00001c0401007387 */ /* 0x000fe80000100800 */
[----:B------:R0:W-:Y:S04]  /*28d60*/  STL [R1+0x20], R3 ;  /* 0x0000200301007387 */ /* 0x0001e80000100800 */
[----:B------:R-:W-:Y:S01]  /*28d70*/  STL [R1+0xc], R0 ;  /* 0x00000c0001007387 */ /* 0x000fe20000100800 */
[----:B0-----:R-:W-:Y:S01]  /*28d80*/  LOP3.LUT R3, R2, 0x80, RZ, 0xfc, !PT ;  /* 0x0000008002037812 */ /* 0x001fe200078efcff */
[----:B------:R-:W-:-:S02]  /*28d90*/  IMAD.IADD R2, R17, 0x1, R11 ;  /* 0x0000000111027824 */ /* 0x000fc400078e020b */
[----:B------:R-:W-:Y:S01]  /*28da0*/  STL [R1+0x48], RZ ;  /* 0x000048ff01007387 */ /* 0x000fe20000100800 */
[----:B------:R-:W-:-:S03]  /*28db0*/  LOP3.LUT R3, R23, 0x2800, RZ, 0xfc, !PT ;  /* 0x0000280017037812 */ /* 0x000fc600078efcff */
[----:B------:R-:W-:Y:S04]  /*28dc0*/  STL [R1], RZ ;  /* 0x000000ff01007387 */ /* 0x000fe80000100800 */
[----:B------:R0:W-:Y:S04]  /*28dd0*/  STL [R1+0x8], R0 ;  /* 0x0000080001007387 */ /* 0x0001e80000100800 */
[----:B------:R1:W-:Y:S01]  /*28de0*/  STL [R1+0x40], R2 ;  /* 0x0000400201007387 */ /* 0x0003e20000100800 */
[C---:B0-----:R-:W-:Y:S02]  /*28df0*/  LOP3.LUT R0, R23.reuse, 0x1800, RZ, 0xfc, !PT ;  /* 0x0000180017007812 */ /* 0x041fe400078efcff */
[----:B------:R-:W-:-:S02]  /*28e00*/  LOP3.LUT R0, R23, 0x4800, RZ, 0xfc, !PT ;  /* 0x0000480017007812 */ /* 0x000fc400078efcff */
[----:B-1----:R-:W-:-:S07]  /*28e10*/  LOP3.LUT R2, R23, 0x3800, RZ, 0xfc, !PT ;  /* 0x0000380017027812 */ /* 0x002fce00078efcff */
.L_x_9455:
        /* <DEDUP_REMOVED lines=11> */
[----:B------:R1:W2:Y:S01]  /*28ed0*/  @P0 LDG.E R10, desc[UR60][R2.64] ;  /* 0x0000003c020a0981 */ /* 0x0002a2000c1e1900 */
[----:B------:R-:W-:Y:S01]  /*28ee0*/  ISETP.NE.U32.AND P0, PT, RZ, UR4, PT ;  /* 0x00000004ff007c0c */ /* 0x000fe2000bf05070 */
[----:B------:R-:W-:Y:S01]  /*28ef0*/  IMAD.MOV.U32 R33, RZ, RZ, RZ ;  /* 0x000000ffff217224 */ /* 0x000fe200078e00ff */
[----:B------:R-:W-:Y:S01]  /*28f00*/  ISETP.NE.AND.EX P1, PT, RZ, UR7, PT, P1 ;  /* 0x00000007ff007c0c */ /* 0x000fe2000bf25310 */
[----:B------:R-:W-:Y:S01]  /*28f10*/  IMAD.MOV.U32 R6, RZ, RZ, RZ ;  /* 0x000000ffff067224 */ /* 0x000fe200078e00ff */
[----:B------:R-:W-:Y:S01]  /*28f20*/  ISETP.NE.AND.EX P2, PT, RZ, UR5, PT, P0 ;  /* 0x00000005ff007c0c */ /* 0x000fe2000bf45300 */
[----:B------:R-:W-:Y:S01]  /*28f30*/  ULDC.64 UR4, c[0x0][0xa00] ;  /* 0x0002800000047ab9 */ /* 0x000fe20000000a00 */
[----:B0-----:R-:W-:Y:S01]  /*28f40*/  IMAD.WIDE R4, R27, 0x4, R4 ;  /* 0x000000041b047825 */ /* 0x001fe200078e0204 */
[----:B------:R-:W-:Y:S01]  /*28f50*/  ISETP.NE.U32.AND P0, PT, RZ, UR4, PT ;  /* 0x00000004ff007c0c */ /* 0x000fe2000bf05070 */
[----:B-1----:R-:W0:Y:S03]  /*28f60*/  LDC.64 R2, c[0x0][0xa10] ;  /* 0x00028400ff027b82 */ /* 0x002e260000000a00 */
[----:B------:R-:W-:-:S06]  /*28f70*/  ISETP.NE.AND.EX P0, PT, RZ, UR5, PT, P0 ;  /* 0x00000005ff007c0c */ /* 0x000fcc000bf05300 */
[----:B------:R-:W1:Y:S07]  /*28f80*/  @P2 LDC.64 R8, c[0x0][0xa18] ;  /* 0x00028600ff082b82 */ /* 0x000e6e0000000a00 */
[----:B------:R-:W5:Y:S01]  /*28f90*/  @P0 LDG.E R33, desc[UR60][R4.64] ;  /* 0x0000003c04210981 */ /* 0x000f62000c1e1900 */
        /* <DEDUP_REMOVED lines=21> */
[----:B--2---:R-:W-:-:S07]  /*290f0*/  IMAD.IADD R29, R4, 0x1, -R29 ;  /* 0x00000001041d7824 */ /* 0x004fce00078e0a1d */
.L_x_9328:
        /* <DEDUP_REMOVED lines=13> */
.L_x_9329:
        /* <DEDUP_REMOVED lines=9> */
.L_x_9330:
[----:B-1----:R-:W2:Y:S04]  /*29260*/  @P1 LDG.E R4, desc[UR60][R2.64] ;  /* 0x0000003c02041981 */ /* 0x002ea8000c1e1900 */
[----:B------:R1:W2:Y:S01]  /*29270*/  @P1 LDG.E R5, desc[UR60][R2.64+0x4] ;  /* 0x0000043c02051981 */ /* 0x0002a2000c1e1900 */
[----:B-----5:R-:W-:Y:S02]  /*29280*/  IMAD.IADD R7, R7, 0x1, -R10 ;  /* 0x0000000107077824 */ /* 0x020fe400078e0a0a */
[----:B------:R-:W-:-:S04]  /*29290*/  IMAD.SHL.U32 R25, R25, 0x80, RZ ;  /* 0x0000008019197824 */ /* 0x000fc800078e00ff */
[----:B------:R-:W-:Y:S01]  /*292a0*/  VIADD R9, R25, 0x7f ;  /* 0x0000007f19097836 */ /* 0x000fe20000000000 */
[----:B-1----:R-:W1:Y:S02]  /*292b0*/  LDC R2, c[0x0][0x448] ;  /* 0x00011200ff027b82 */ /* 0x002e640000000800 */
[----:B-1----:R-:W-:-:S13]  /*292c0*/  ISETP.NE.AND P2, PT, R2, 0x1, PT ;  /* 0x000000010200780c */ /* 0x002fda0003f45270 */
[----:B------:R-:W1:Y:S08]  /*292d0*/  @P2 LDC R3, c[0x0][0x44c] ;  /* 0x00011300ff032b82 */ /* 0x000e700000000800 */
[----:B------:R-:W3:Y:S01]  /*292e0*/  @P2 LDC R2, c[0x0][0x450] ;  /* 0x00011400ff022b82 */ /* 0x000ee20000000800 */
[----:B-1----:R-:W-:-:S05]  /*292f0*/  @P2 IMAD.HI.U32 R3, R9, R3, RZ ;  /* 0x0000000309032227 */ /* 0x002fca00078e00ff */
[----:B---3--:R-:W-:Y:S01]  /*29300*/  @P2 SHF.R.U32.HI R9, RZ, R2, R3 ;  /* 0x00000002ff092219 */ /* 0x008fe20000011603 */
[----:B--2---:R-:W-:-:S04]  /*29310*/  @P1 IMAD.IADD R8, R5, 0x1, -R4 ;  /* 0x0000000105081824 */ /* 0x004fc800078e0a04 */
[----:B------:R-:W-:-:S04]  /*29320*/  IMAD.IADD R26, R7, 0x1, R8 ;  /* 0x00000001071a7824 */ /* 0x000fc800078e0208 */
[C---:B------:R-:W-:Y:S01]  /*29330*/  VIADD R21, R26.reuse, 0x9f ;  /* 0x0000009f1a157836 */ /* 0x040fe20000000000 */
[----:B------:R-:W-:-:S03]  /*29340*/  IADD3 R19, R26, 0x1, -R29 ;  /* 0x000000011a137810 */ /* 0x000fc60007ffe81d */
[----:B------:R-:W-:-:S04]  /*29350*/  IMAD.HI R21, R21, 0x66666667, RZ ;  /* 0x6666666715157827 */ /* 0x000fc800078e02ff */
[----:B------:R-:W-:Y:S01]  /*29360*/  IMAD.IADD R9, R19, 0x1, R9 ;  /* 0x0000000113097824 */ /* 0x000fe200078e0209 */
[----:B------:R-:W-:-:S04]  /*29370*/  SHF.R.U32.HI R2, RZ, 0x1f, R21 ;  /* 0x0000001fff027819 */ /* 0x000fc80000011615 */
[----:B------:R-:W-:Y:S02]  /*29380*/  LEA.HI.SX32 R21, R21, R2, 0x1a ;  /* 0x0000000215157211 */ /* 0x000fe400078fd2ff */
[----:B------:R-:W1:Y:S02]  /*29390*/  LDC.64 R2, c[0x0][0x9e0] ;  /* 0x00027800ff027b82 */ /* 0x000e640000000a00 */
[----:B-1----:R-:W-:Y:S01]  /*293a0*/  ISETP.GE.AND P3, PT, R3, 0x1, PT ;  /* 0x000000010300780c */ /* 0x002fe20003f66270 */
[----:B------:R-:W-:-:S12]  /*293b0*/  IMAD.IADD R2, R9, 0x1, R2 ;  /* 0x0000000109027824 */ /* 0x000fd800078e0202 */
[----:B------:R-:W-:Y:S05]  /*293c0*/  @!P3 BRA `(.L_x_9331) ;  /* 0x000000000048b947 */ /* 0x000fea0003800000 */
[C---:B------:R-:W-:Y:S01]  /*293d0*/  ISETP.GT.AND P0, PT, R9.reuse, RZ, PT ;  /* 0x000000ff0900720c */ /* 0x040fe20003f04270 */
[----:B------:R-:W-:Y:S01]  /*293e0*/  BSSY B0, `(.L_x_9332) ;  /* 0x000000e000007945 */ /* 0x000fe20003800000 */
[----:B0-----:R-:W-:-:S11]  /*293f0*/  VIADD R10, R9, 0xffffffff ;  /* 0xffffffff090a7836 */ /* 0x001fd60000000000 */
        /* <DEDUP_REMOVED lines=8> */
.L_x_9333:
[----:B------:R-:W-:-:S13]  /*29480*/  ISETP.NE.AND P0, PT, R3, 0x1, PT ;  /* 0x000000010300780c */ /* 0x000fda0003f05270 */
[----:B------:R-:W0:Y:S02]  /*29490*/  @P0 LDC.64 R4, c[0x0][0x9e8] ;  /* 0x00027a00ff040b82 */ /* 0x000e240000000a00 */
[----:B0-----:R-:W-:-:S05]  /*294a0*/  @P0 IMAD.HI.U32 R4, R10, R4, RZ ;  /* 0x000000040a040227 */ /* 0x001fca00078e00ff */
[----:B------:R-:W-:-:S07]  /*294b0*/  @P0 SHF.R.U32.HI R10, RZ, R5, R4 ;  /* 0x00000005ff0a0219 */ /* 0x000fce0000011604 */
.L_x_9334:
[----:B------:R-:W-:Y:S05]  /*294c0*/  BSYNC B0 ;  /* 0x0000000000007941 */ /* 0x000fea0003800000 */
.L_x_9332:
[----:B------:R-:W-:-:S05]  /*294d0*/  IMAD R10, R10, R3, R3 ;  /* 0x000000030a0a7224 */ /* 0x000fca00078e0203 */
[----:B------:R-:W-:-:S07]  /*294e0*/  VIMNMX R2, R2, R10, PT ;  /* 0x0000000a02027248 */ /* 0x000fce0003fe0100 */
.L_x_9331:
[----:B------:R-:W1:Y:S01]  /*294f0*/  @P2 LDC R5, c[0x0][0x44c] ;  /* 0x00011300ff052b82 */ /* 0x000e620000000800 */
[----:B------:R-:W-:Y:S01]  /*29500*/  VIADD R2, R2, 0x9f ;  /* 0x0000009f02027836 */ /* 0x000fe20000000000 */
[----:B------:R-:W-:Y:S01]  /*29510*/  ULDC UR4, c[0x0][0x9dc] ;  /* 0x0002770000047ab9 */ /* 0x000fe20000000800 */
[----:B------:R-:W-:Y:S02]  /*29520*/  IMAD.MOV.U32 R4, RZ, RZ, R25 ;  /* 0x000000ffff047224 */ /* 0x000fe400078e0019 */
[----:B------:R-:W-:-:S03]  /*29530*/  IMAD.HI R2, R2, 0x66666667, RZ ;  /* 0x6666666702027827 */ /* 0x000fc600078e02ff */
[----:B------:R-:W2:Y:S01]  /*29540*/  @P2 LDC R9, c[0x0][0x450] ;  /* 0x00011400ff092b82 */ /* 0x000ea20000000800 */
[----:B------:R-:W-:Y:S02]  /*29550*/  IMAD.IADD R20, R26, 0x1, -R29 ;  /* 0x000000011a147824 */ /* 0x000fe400078e0a1d */
[----:B-1----:R-:W-:-:S05]  /*29560*/  @P2 IMAD.HI.U32 R5, R25, R5, RZ ;  /* 0x0000000519052227 */ /* 0x002fca00078e00ff */
[----:B--2---:R-:W-:Y:S02]  /*29570*/  @P2 SHF.R.U32.HI R4, RZ, R9, R5 ;  /* 0x00000009ff042219 */ /* 0x004fe40000011605 */
[----:B------:R-:W-:-:S03]  /*29580*/  SHF.R.U32.HI R9, RZ, 0x1f, R2 ;  /* 0x0000001fff097819 */ /* 0x000fc60000011602 */
[----:B0-----:R-:W-:Y:S01]  /*29590*/  IMAD.IADD R10, R20, 0x1, R4 ;  /* 0x00000001140a7824 */ /* 0x001fe200078e0204 */
[----:B------:R-:W-:-:S03]  /*295a0*/  LEA.HI.SX32 R9, R2, R9, 0x1a ;  /* 0x0000000902097211 */ /* 0x000fc600078fd2ff */
[----:B------:R-:W-:Y:S01]  /*295b0*/  VIADD R2, R10, -UR4 ;  /* 0x800000040a027c36 */ /* 0x000fe20008000000 */
        /* <DEDUP_REMOVED lines=12> */
.L_x_9337:
[----:B------:R-:W-:-:S13]  /*29680*/  ISETP.NE.AND P0, PT, R3, 0x1, PT ;  /* 0x000000010300780c */ /* 0x000fda0003f05270 */
[----:B------:R-:W0:Y:S02]  /*29690*/  @P0 LDC.64 R4, c[0x0][0x9e8] ;  /* 0x00027a00ff040b82 */ /* 0x000e240000000a00 */
[----:B0-----:R-:W-:-:S05]  /*296a0*/  @P0 IMAD.HI.U32 R4, R10, R4, RZ ;  /* 0x000000040a040227 */ /* 0x001fca00078e00ff */
[----:B------:R-:W-:-:S07]  /*296b0*/  @P0 SHF.R.U32.HI R10, RZ, R5, R4 ;  /* 0x00000005ff0a0219 */ /* 0x000fce0000011604 */
.L_x_9338:
[----:B------:R-:W-:Y:S05]  /*296c0*/  BSYNC B0 ;  /* 0x0000000000007941 */ /* 0x000fea0003800000 */
.L_x_9336:
[----:B------:R-:W-:-:S05]  /*296d0*/  IMAD R3, R10, R3, RZ ;  /* 0x000000030a037224 */ /* 0x000fca00078e02ff */
[----:B------:R-:W-:-:S07]  /*296e0*/  VIMNMX R2, R2, R3, !PT ;  /* 0x0000000302027248 */ /* 0x000fce0007fe0100 */
.L_x_9335:
        /* <DEDUP_REMOVED lines=40> */
.L_x_9340:
[----:B------:R-:W-:Y:S05]  /*29970*/  BSYNC B0 ;  /* 0x0000000000007941 */ /* 0x000fea0003800000 */
.L_x_9339:
[-C--:B------:R-:W-:Y:S01]  /*29980*/  IMAD R4, R10, R2.reuse, R4 ;  /* 0x000000020a047224 */ /* 0x080fe200078e0204 */
[----:B------:R-:W-:Y:S04]  /*29990*/  BSSY B0, `(.L_x_9341) ;  /* 0x00000e3000007945 */ /* 0x000fe80003800000 */
        /* <DEDUP_REMOVED lines=23> */
.L_x_9642:
[----:B-1----:R-:W-:Y:S02]  /*29b10*/  ISETP.NE.AND P0, PT, R14, RZ, PT ;  /* 0x000000ff0e00720c */ /* 0x002fe40003f05270 */
[----:B------:R-:W-:-:S11]  /*29b20*/  PLOP3.LUT P6, PT, PT, PT, PT, 0x8, 0x0 ;  /* 0x000000000000781c */ /* 0x000fd60003fce170 */
[----:B------:R-:W-:Y:S05]  /*29b30*/  @P0 BRA `(.L_x_9344) ;  /* 0x00000000000c0947 */ /* 0x000fea0003800000 */
[----:B------:R-:W-:-:S03]  /*29b40*/  UMOV UR4, 0xffffffff ;  /* 0xffffffff00047882 */ /* 0x000fc60000000000 */
[----:B------:R-:W-:Y:S05]  /*29b50*/  BRA.DIV UR4, `(.L_x_9345) ;  /* 0x000000b6046c7947 */ /* 0x000fea000b800000 */
[----:B------:R-:W-:-:S13]  /*29b60*/  ELECT P6, URZ, PT ;  /* 0x00000000003f782f */ /* 0x000fda00038c0000 */
.L_x_9344:
        /* <DEDUP_REMOVED lines=9> */
.L_x_9645:
[----:B------:R-:W-:Y:S05]  /*29c00*/  BSYNC B1 ;  /* 0x0000000000017941 */ /* 0x000fea0003800000 */
.L_x_9346:
[----:B------:R-:W-:Y:S04]  /*29c10*/  BSSY B1, `(.L_x_9348) ;  /* 0x0000050000017945 */ /* 0x000fe80003800000 */
[----:B------:R-:W-:Y:S05]  /*29c20*/  @!P6 BRA `(.L_x_9349) ;  /* 0x000000040038e947 */ /* 0x000fea0003800000 */
[----:B------:R-:W0:Y:S04]  /*29c30*/  LDL R9, [R1] ;  /* 0x0000000001097983 */ /* 0x000e280000100800 */
[----:B------:R-:W2:Y:S01]  /*29c40*/  LDL R7, [R1+0xc] ;  /* 0x00000c0001077983 */ /* 0x000ea20000100800 */
[----:B------:R-:W1:Y:S01]  /*29c50*/  S2R R8, SR_TID.X ;  /* 0x0000000000087919 */ /* 0x000e620000002100 */
[----:B------:R-:W-:Y:S01]  /*29c60*/  BSSY B2, `(.L_x_9350) ;  /* 0x0000007000027945 */ /* 0x000fe20003800000 */
[----:B-1----:R-:W-:-:S04]  /*29c70*/  LOP3.LUT R8, R8, 0x7f, RZ, 0xc0, !PT ;  /* 0x0000007f08087812 */ /* 0x002fc800078ec0ff */
[----:B------:R-:W-:Y:S01]  /*29c80*/  ISETP.NE.AND P1, PT, R8, RZ, PT ;  /* 0x000000ff0800720c */ /* 0x000fe20003f25270 */
[----:B0-----:R-:W-:Y:S01]  /*29c90*/  IMAD R5, R9, 0x8, R17 ;  /* 0x0000000809057824 */ /* 0x001fe200078e0211 */
[----:B--2---:R-:W-:-:S04]  /*29ca0*/  SHF.L.U32 R7, R7, 0x1f, RZ ;  /* 0x0000001f07077819 */ /* 0x004fc800000006ff */
[----:B------:R-:W0:Y:S02]  /*29cb0*/  SYNCS.PHASECHK.TRANS64.TRYWAIT P0, [R5+URZ+0x228a0], R7 ;  /* 0x0228a007050075a7 */ /* 0x000e24000800017f */
[----:B0-----:R-:W-:Y:S05]  /*29cc0*/  @!P0 BRA `(.L_x_9351) ;  /* 0x000000b400448947 */ /* 0x001fea0003800000 */
.L_x_9646:
[----:B------:R-:W-:Y:S05]  /*29cd0*/  BSYNC B2 ;  /* 0x0000000000027941 */ /* 0x000fea0003800000 */
.L_x_9350:
        /* <DEDUP_REMOVED lines=9> */
.L_x_9353:
[----:B------:R-:W-:Y:S05]  /*29d70*/  BSYNC B2 ;  /* 0x0000000000027941 */ /* 0x000fea0003800000 */
.L_x_9352:
[----:B------:R-:W2:Y:S01]  /*29d80*/  LDL R8, [R1] ;  /* 0x0000000001087983 */ /* 0x000ea20000100800 */
[----:B------:R-:W-:Y:S01]  /*29d90*/  IMAD.MOV.U32 R13, RZ, RZ, RZ ;  /* 0x000000ffff0d7224 */ /* 0x000fe200078e00ff */
[----:B------:R-:W-:Y:S01]  /*29da0*/  UIADD3 UR4, UP0, UR36, 0x570, URZ ;  /* 0x0000057024047890 */ /* 0x000fe2000ff1e03f */
[----:B------:R-:W-:Y:S01]  /*29db0*/  IMAD R9, R3, 0xa0, R6 ;  /* 0x000000a003097824 */ /* 0x000fe200078e0206 */
[----:B------:R-:W-:Y:S01]  /*29dc0*/  PLOP3.LUT P0, PT, PT, PT, PT, 0x80, 0x0 ;  /* 0x000000000000781c */ /* 0x000fe20003f0f070 */
[----:B------:R-:W-:Y:S01]  /*29dd0*/  VIADD R11, R5, 0x22890 ;  /* 0x00022890050b7836 */ /* 0x000fe20000000000 */
[----:B------:R-:W-:Y:S01]  /*29de0*/  R2UR UR10, R13 ;  /* 0x000000000d0a72ca */ /* 0x000fe200000e0000 */
[----:B------:R-:W-:Y:S01]  /*29df0*/  VIADD R9, R9, 0xffffff60 ;  /* 0xffffff6009097836 */ /* 0x000fe20000000000 */
[----:B------:R-:W-:Y:S01]  /*29e00*/  UIADD3.X UR5, URZ, UR37, URZ, UP0, !UPT ;  /* 0x000000253f057290 */ /* 0x000fe200087fe43f */
[----:B------:R-:W-:Y:S01]  /*29e10*/  UMOV UR6, 0x0 ;  /* 0x0000000000067882 */ /* 0x000fe20000000000 */
[----:B------:R-:W-:Y:S01]  /*29e20*/  UMOV UR7, 0x12f00000 ;  /* 0x12f0000000077882 */ /* 0x000fe20000000000 */
[----:B--2---:R-:W-:-:S04]  /*29e30*/  IMAD R8, R8, 0x5000, R17 ;  /* 0x0000500008087824 */ /* 0x004fc800078e0211 */
[----:B------:R-:W-:-:S07]  /*29e40*/  VIADD R12, R8, 0x18400 ;  /* 0x00018400080c7836 */ /* 0x000fce0000000000 */
.L_x_9354:
        /* <DEDUP_REMOVED lines=13> */
.L_x_9647:
[----:B------:R-:W-:Y:S05]  /*29f20*/  BSYNC B2 ;  /* 0x0000000000027941 */ /* 0x000fea0003800000 */
.L_x_9355:
        /* <DEDUP_REMOVED lines=11> */
.L_x_9358:
[----:B------:R-:W-:Y:S05]  /*29fe0*/  BSYNC B2 ;  /* 0x0000000000027941 */ /* 0x000fea0003800000 */
.L_x_9357:
        /* <DEDUP_REMOVED lines=8> */
.L_x_9359:
        /* <DEDUP_REMOVED lines=10> */
.L_x_9349:
[----:B------:R-:W-:Y:S05]  /*2a110*/  BSYNC B1 ;  /* 0x0000000000017941 */ /* 0x000fea0003800000 */
.L_x_9348:
[----:B------:R-:W0:Y:S04]  /*2a120*/  LDL.LU R7, [R1] ;  /* 0x0000000001077983 */ /* 0x000e280000300800 */
[----:B------:R-:W2:Y:S01]  /*2a130*/  LDL.LU R11, [R1+0xc] ;  /* 0x00000c00010b7983 */ /* 0x000ea20000300800 */
[----:B------:R-:W-:Y:S01]  /*2a140*/  VIADD R3, R3, 0xfffffffe ;  /* 0xfffffffe03037836 */ /* 0x000fe20000000000 */
[----:B------:R-:W-:-:S04]  /*2a150*/  PLOP3.LUT P0, PT, PT, PT, PT, 0x8, 0x0 ;  /* 0x000000000000781c */ /* 0x000fc80003f0e170 */
[----:B------:R-:W-:Y:S01]  /*2a160*/  ISETP.GE.AND P2, PT, R3, R4, PT ;  /* 0x000000040300720c */ /* 0x000fe20003f46270 */
[----:B0-----:R-:W-:-:S05]  /*2a170*/  VIADD R5, R7, 0x1 ;  /* 0x0000000107057836 */ /* 0x001fca0000000000 */
[----:B------:R-:W-:-:S04]  /*2a180*/  ISETP.NE.AND P1, PT, R5, 0x2, PT ;  /* 0x000000020500780c */ /* 0x000fc80003f25270 */
[----:B------:R-:W-:Y:S02]  /*2a190*/  SEL R7, RZ, 0x1, P1 ;  /* 0x00000001ff077807 */ /* 0x000fe40000800000 */
[----:B------:R-:W-:Y:S02]  /*2a1a0*/  SEL R5, R5, RZ, P1 ;  /* 0x000000ff05057207 */ /* 0x000fe40000800000 */
[----:B--2---:R-:W-:-:S03]  /*2a1b0*/  LOP3.LUT R11, R11, R7, RZ, 0x3c, !PT ;  /* 0x000000070b0b7212 */ /* 0x004fc600078e3cff */
[----:B------:R0:W-:Y:S04]  /*2a1c0*/  STL [R1], R5 ;  /* 0x0000000501007387 */ /* 0x0001e80000100800 */
[----:B------:R0:W-:Y:S01]  /*2a1d0*/  STL [R1+0xc], R11 ;  /* 0x00000c0b01007387 */ /* 0x0001e20000100800 */
[----:B------:R-:W-:Y:S05]  /*2a1e0*/  @!P2 BRA `(.L_x_9342) ;  /* 0x000000040074a947 */ /* 0x000fea0003800000 */
.L_x_9372:
[----:B------:R-:W-:Y:S05]  /*2a1f0*/  YIELD ;  /* 0x0000000000007946 */ /* 0x000fea0003800000 */
[----:B------:R-:W-:Y:S04]  /*2a200*/  BSSY B1, `(.L_x_9360) ;  /* 0x000004f000017945 */ /* 0x000fe80003800000 */
[----:B-1----:R-:W-:Y:S05]  /*2a210*/  @!P6 BRA `(.L_x_9361) ;  /* 0x000000040034e947 */ /* 0x002fea0003800000 */
[----:B0-----:R-:W2:Y:S04]  /*2a220*/  LDL R5, [R1] ;  /* 0x0000000001057983 */ /* 0x001ea80000100800 */
[----:B------:R-:W3:Y:S01]  /*2a230*/  LDL R7, [R1+0xc] ;  /* 0x00000c0001077983 */ /* 0x000ee20000100800 */
[----:B------:R-:W0:Y:S01]  /*2a240*/  S2R R8, SR_TID.X ;  /* 0x0000000000087919 */ /* 0x000e220000002100 */
[----:B------:R-:W-:Y:S01]  /*2a250*/  BSSY B2, `(.L_x_9362) ;  /* 0x0000007000027945 */ /* 0x000fe20003800000 */
[----:B0-----:R-:W-:-:S04]  /*2a260*/  LOP3.LUT R8, R8, 0x7f, RZ, 0xc0, !PT ;  /* 0x0000007f08087812 */ /* 0x001fc800078ec0ff */
[----:B------:R-:W-:Y:S01]  /*2a270*/  ISETP.NE.AND P2, PT, R8, RZ, PT ;  /* 0x000000ff0800720c */ /* 0x000fe20003f45270 */
[----:B--2---:R-:W-:Y:S01]  /*2a280*/  IMAD R5, R5, 0x8, R17 ;  /* 0x0000000805057824 */ /* 0x004fe200078e0211 */
[----:B---3--:R-:W-:-:S04]  /*2a290*/  SHF.L.U32 R7, R7, 0x1f, RZ ;  /* 0x0000001f07077819 */ /* 0x008fc800000006ff */
[----:B------:R-:W0:Y:S02]  /*2a2a0*/  SYNCS.PHASECHK.TRANS64.TRYWAIT P1, [R5+URZ+0x228a0], R7 ;  /* 0x0228a007050075a7 */ /* 0x000e24000802017f */
[----:B0-----:R-:W-:Y:S05]  /*2a2b0*/  @!P1 BRA `(.L_x_9363) ;  /* 0x000000ac00f09947 */ /* 0x001fea0003800000 */
.L_x_9648:
[----:B------:R-:W-:Y:S05]  /*2a2c0*/  BSYNC B2 ;  /* 0x0000000000027941 */ /* 0x000fea0003800000 */
.L_x_9362:
        /* <DEDUP_REMOVED lines=9> */
.L_x_9365:
[----:B------:R-:W-:Y:S05]  /*2a360*/  BSYNC B2 ;  /* 0x0000000000027941 */ /* 0x000fea0003800000 */
.L_x_9364:
[----:B------:R-:W2:Y:S01]  /*2a370*/  LDL R8, [R1] ;  /* 0x0000000001087983 */ /* 0x000ea20000100800 */
[----:B------:R-:W-:Y:S01]  /*2a380*/  IMAD.MOV.U32 R13, RZ, RZ, RZ ;  /* 0x000000ffff0d7224 */ /* 0x000fe200078e00ff */
[----:B------:R-:W-:Y:S01]  /*2a390*/  UIADD3 UR4, UP0, UR36, 0x570, URZ ;  /* 0x0000057024047890 */ /* 0x000fe2000ff1e03f */
[----:B------:R-:W-:Y:S01]  /*2a3a0*/  PLOP3.LUT P1, PT, PT, PT, PT, 0x80, 0x0 ;  /* 0x000000000000781c */ /* 0x000fe20003f2f070 */
[----:B------:R-:W-:Y:S01]  /*2a3b0*/  IMAD R9, R3, 0xa0, R6 ;  /* 0x000000a003097824 */ /* 0x000fe200078e0206 */
[----:B------:R-:W-:Y:S01]  /*2a3c0*/  UMOV UR6, 0x0 ;  /* 0x0000000000067882 */ /* 0x000fe20000000000 */
[----:B------:R-:W-:Y:S01]  /*2a3d0*/  R2UR UR10, R13 ;  /* 0x000000000d0a72ca */ /* 0x000fe200000e0000 */
[----:B------:R-:W-:Y:S01]  /*2a3e0*/  VIADD R11, R5, 0x22890 ;  /* 0x00022890050b7836 */ /* 0x000fe20000000000 */
[----:B------:R-:W-:Y:S01]  /*2a3f0*/  UIADD3.X UR5, URZ, UR37, URZ, UP0, !UPT ;  /* 0x000000253f057290 */ /* 0x000fe200087fe43f */
[----:B------:R-:W-:Y:S01]  /*2a400*/  UMOV UR7, 0x12f00000 ;  /* 0x12f0000000077882 */ /* 0x000fe20000000000 */
[----:B--2---:R-:W-:-:S04]  /*2a410*/  IMAD R8, R8, 0x5000, R17 ;  /* 0x0000500008087824 */ /* 0x004fc800078e0211 */
[----:B------:R-:W-:-:S07]  /*2a420*/  VIADD R12, R8, 0x18400 ;  /* 0x00018400080c7836 */ /* 0x000fce0000000000 */
.L_x_9366:
        /* <DEDUP_REMOVED lines=13> */
.L_x_9649:
[----:B------:R-:W-:Y:S05]  /*2a500*/  BSYNC B2 ;  /* 0x0000000000027941 */ /* 0x000fea0003800000 */
.L_x_9367:
        /* <DEDUP_REMOVED lines=11> */
.L_x_9370:
[----:B------:R-:W-:Y:S05]  /*2a5c0*/  BSYNC B2 ;  /* 0x0000000000027941 */ /* 0x000fea0003800000 */
.L_x_9369:
        /* <DEDUP_REMOVED lines=8> */
.L_x_9371:
        /* <DEDUP_REMOVED lines=10> */
.L_x_9361:
[----:B------:R-:W-:Y:S05]  /*2a6f0*/  BSYNC B1 ;  /* 0x0000000000017941 */ /* 0x000fea0003800000 */
.L_x_9360:
[----:B------:R-:W2:Y:S04]  /*2a700*/  LDL.LU R7, [R1] ;  /* 0x0000000001077983 */ /* 0x000ea80000300800 */
[----:B0-----:R-:W3:Y:S01]  /*2a710*/  LDL.LU R11, [R1+0xc] ;  /* 0x00000c00010b7983 */ /* 0x001ee20000300800 */
[C---:B------:R-:W-:Y:S01]  /*2a720*/  ISETP.GT.AND P2, PT, R3.reuse, R4, PT ;  /* 0x000000040300720c */ /* 0x040fe20003f44270 */
[----:B------:R-:W-:Y:S02]  /*2a730*/  VIADD R3, R3, 0xffffffff ;  /* 0xffffffff03037836 */ /* 0x000fe40000000000 */
[----:B--2---:R-:W-:-:S05]  /*2a740*/  VIADD R5, R7, 0x1 ;  /* 0x0000000107057836 */ /* 0x004fca0000000000 */
[----:B------:R-:W-:-:S04]  /*2a750*/  ISETP.NE.AND P1, PT, R5, 0x2, PT ;  /* 0x000000020500780c */ /* 0x000fc80003f25270 */
[----:B------:R-:W-:Y:S02]  /*2a760*/  SEL R7, RZ, 0x1, P1 ;  /* 0x00000001ff077807 */ /* 0x000fe40000800000 */
[----:B------:R-:W-:Y:S02]  /*2a770*/  SEL R5, R5, RZ, P1 ;  /* 0x000000ff05057207 */ /* 0x000fe40000800000 */
[----:B---3--:R-:W-:-:S05]  /*2a780*/  LOP3.LUT R11, R11, R7, RZ, 0x3c, !PT ;  /* 0x000000070b0b7212 */ /* 0x008fca00078e3cff */
[----:B------:R1:W-:Y:S04]  /*2a790*/  STL [R1+0xc], R11 ;  /* 0x00000c0b01007387 */ /* 0x0003e80000100800 */
[----:B------:R1:W-:Y:S01]  /*2a7a0*/  STL [R1], R5 ;  /* 0x0000000501007387 */ /* 0x0003e20000100800 */
[----:B------:R-:W-:Y:S05]  /*2a7b0*/  @P2 BRA `(.L_x_9372) ;  /* 0xfffffff8008c2947 */ /* 0x000fea000383ffff */
.L_x_9342:
[----:B------:R-:W-:Y:S05]  /*2a7c0*/  BSYNC B0 ;  /* 0x0000000000007941 */ /* 0x000fea0003800000 */
.L_x_9341:
[----:B------:R-:W2:Y:S01]  /*2a7d0*/  LDC R2, c[0x0][0x448] ;  /* 0x00011200ff027b82 */ /* 0x000ea20000000800 */
[----:B------:R-:W-:Y:S07]  /*2a7e0*/  @!P0 WARPSYNC.ALL ;  /* 0x0000000000008948 */ /* 0x000fee0003800000 */
[----:B------:R-:W-:Y:S01]  /*2a7f0*/  @!P0 BAR.SYNC.DEFER_BLOCKING 0xc, 0x180 ;  /* 0x0306000000008b1d */ /* 0x000fe20000010000 */
[----:B--2---:R-:W-:Y:S01]  /*2a800*/  ISETP.NE.AND P1, PT, R2, 0x1, PT ;  /* 0x000000010200780c */ /* 0x004fe20003f25270 */
[----:B------:R-:W-:-:S12]  /*2a810*/  VIADD R2, R25, 0x7f ;  /* 0x0000007f19027836 */ /* 0x000fd80000000000 */
[----:B------:R-:W2:Y:S08]  /*2a820*/  @P1 LDC R3, c[0x0][0x44c] ;  /* 0x00011300ff031b82 */ /* 0x000eb00000000800 */
[----:B------:R-:W3:Y:S01]  /*2a830*/  @P1 LDC R4, c[0x0][0x450] ;  /* 0x00011400ff041b82 */ /* 0x000ee20000000800 */
[----:B--2---:R-:W-:-:S05]  /*2a840*/  @P1 IMAD.HI.U32 R3, R2, R3, RZ ;  /* 0x0000000302031227 */ /* 0x004fca00078e00ff */
[----:B---3--:R-:W-:-:S05]  /*2a850*/  @P1 SHF.R.U32.HI R2, RZ, R4, R3 ;  /* 0x00000004ff021219 */ /* 0x008fca0000011603 */
[----:B------:R-:W-:Y:S02]  /*2a860*/  IMAD.IADD R19, R19, 0x1, R2 ;  /* 0x0000000113137824 */ /* 0x000fe400078e0202 */
        /* <DEDUP_REMOVED lines=10> */
[----:B01----:R-:W0:Y:S02]  /*2a910*/  @P0 LDC.64 R4, c[0x0][0x9e8] ;  /* 0x00027a00ff040b82 */ /* 0x003e240000000a00 */
[----:B0-----:R-:W-:-:S05]  /*2a920*/  @P0 IMAD.HI.U32 R4, R6, R4, RZ ;  /* 0x0000000406040227 */ /* 0x001fca00078e00ff */
[----:B------:R-:W-:-:S04]  /*2a930*/  @P0 SHF.R.U32.HI R6, RZ, R5, R4 ;  /* 0x00000005ff060219 */ /* 0x000fc80000011604 */
[----:B------:R-:W-:Y:S01]  /*2a940*/  LOP3.LUT R6, RZ, R6, RZ, 0x33, !PT ;  /* 0x00000006ff067212 */ /* 0x000fe200078e33ff */
[----:B------:R-:W-:Y:S06]  /*2a950*/  BRA `(.L_x_9376) ;  /* 0x0000000000107947 */ /* 0x000fec0003800000 */
.L_x_9375:
[----:B------:R-:W-:-:S13]  /*2a960*/  ISETP.NE.AND P0, PT, R3, 0x1, PT ;  /* 0x000000010300780c */ /* 0x000fda0003f05270 */
[----:B01----:R-:W0:Y:S02]  /*2a970*/  @P0 LDC.64 R4, c[0x0][0x9e8] ;  /* 0x00027a00ff040b82 */ /* 0x003e240000000a00 */
[----:B0-----:R-:W-:-:S05]  /*2a980*/  @P0 IMAD.HI.U32 R4, R6, R4, RZ ;  /* 0x0000000406040227 */ /* 0x001fca00078e00ff */
[----:B------:R-:W-:-:S07]  /*2a990*/  @P0 SHF.R.U32.HI R6, RZ, R5, R4 ;  /* 0x00000005ff060219 */ /* 0x000fce0000011604 */
.L_x_9376:
[----:B------:R-:W-:Y:S05]  /*2a9a0*/  BSYNC B0 ;  /* 0x0000000000007941 */ /* 0x000fea0003800000 */
.L_x_9374:
[----:B------:R-:W-:-:S05]  /*2a9b0*/  IMAD R6, R6, R3, R3 ;  /* 0x0000000306067224 */ /* 0x000fca00078e0203 */
[----:B------:R-:W-:-:S07]  /*2a9c0*/  VIMNMX R2, R2, R6, PT ;  /* 0x0000000602027248 */ /* 0x000fce0003fe0100 */
.L_x_9373:
[----:B------:R-:W-:Y:S01]  /*2a9d0*/  VIADD R2, R2, 0x9f ;  /* 0x0000009f02027836 */ /* 0x000fe20000000000 */
[----:B------:R-:W-:Y:S01]  /*2a9e0*/  ULDC UR4, c[0x0][0x9dc] ;  /* 0x0002770000047ab9 */ /* 0x000fe20000000800 */
[----:B01----:R-:W-:Y:S02]  /*2a9f0*/  IMAD.MOV.U32 R5, RZ, RZ, R25 ;  /* 0x000000ffff057224 */ /* 0x003fe400078e0019 */
[----:B------:R-:W-:-:S05]  /*2aa00*/  IMAD.HI R2, R2, 0x66666667, RZ ;  /* 0x6666666702027827 */ /* 0x000fca00078e02ff */
[----:B------:R-:W-:-:S04]  /*2aa10*/  SHF.R.U32.HI R4, RZ, 0x1f, R2 ;  /* 0x0000001fff047819 */ /* 0x000fc80000011602 */
[----:B------:R-:W-:Y:S02]  /*2aa20*/  LEA.HI.SX32 R4, R2, R4, 0x1a ;  /* 0x0000000402047211 */ /* 0x000fe400078fd2ff */
[----:B------:R-:W0:Y:S02]  /*2aa30*/  @P1 LDC R2, c[0x0][0x450] ;  /* 0x00011400ff021b82 */ /* 0x000e240000000800 */
[----:B------:R-:W-:-:S06]  /*2aa40*/  VIMNMX R21, R21, R4, PT ;  /* 0x0000000415157248 */ /* 0x000fcc0003fe0100 */
[----:B------:R-:W1:Y:S02]  /*2aa50*/  @P1 LDC R4, c[0x0][0x44c] ;  /* 0x00011300ff041b82 */ /* 0x000e640000000800 */
[----:B-1----:R-:W-:-:S05]  /*2aa60*/  @P1 IMAD.HI.U32 R4, R25, R4, RZ ;  /* 0x0000000419041227 */ /* 0x002fca00078e00ff */
[----:B0-----:R-:W-:-:S05]  /*2aa70*/  @P1 SHF.R.U32.HI R5, RZ, R2, R4 ;  /* 0x00000002ff051219 */ /* 0x001fca0000011604 */
        /* <DEDUP_REMOVED lines=13> */
.L_x_9379:
[----:B------:R-:W-:-:S13]  /*2ab50*/  ISETP.NE.AND P0, PT, R3, 0x1, PT ;  /* 0x000000010300780c */ /* 0x000fda0003f05270 */
[----:B------:R-:W0:Y:S02]  /*2ab60*/  @P0 LDC.64 R4, c[0x0][0x9e8] ;  /* 0x00027a00ff040b82 */ /* 0x000e240000000a00 */
[----:B0-----:R-:W-:-:S05]  /*2ab70*/  @P0 IMAD.HI.U32 R4, R6, R4, RZ ;  /* 0x0000000406040227 */ /* 0x001fca00078e00ff */
[----:B------:R-:W-:-:S07]  /*2ab80*/  @P0 SHF.R.U32.HI R6, RZ, R5, R4 ;  /* 0x00000005ff060219 */ /* 0x000fce0000011604 */
.L_x_9380:
[----:B------:R-:W-:Y:S05]  /*2ab90*/  BSYNC B0 ;  /* 0x0000000000007941 */ /* 0x000fea0003800000 */
.L_x_9378:
[----:B------:R-:W-:-:S05]  /*2aba0*/  IMAD R3, R6, R3, RZ ;  /* 0x0000000306037224 */ /* 0x000fca00078e02ff */
[----:B------:R-:W-:-:S07]  /*2abb0*/  VIMNMX R2, R2, R3, !PT ;  /* 0x0000000302027248 */ /* 0x000fce0007fe0100 */
.L_x_9377:
[----:B------:R-:W-:Y:S01]  /*2abc0*/  ISETP.NE.AND P1, PT, R0, RZ, PT ;  /* 0x000000ff0000720c */ /* 0x000fe20003f25270 */
[----:B------:R-:W-:Y:S01]  /*2abd0*/  IMAD.HI R2, R2, 0x66666667, RZ ;  /* 0x6666666702027827 */ /* 0x000fe200078e02ff */
[----:B------:R-:W-:Y:S03]  /*2abe0*/  BSSY B0, `(.L_x_9381) ;  /* 0x0000023000007945 */ /* 0x000fe60003800000 */
[----:B------:R-:W-:Y:S01]  /*2abf0*/  IMAD.MOV.U32 R32, RZ, RZ, RZ ;  /* 0x000000ffff207224 */ /* 0x000fe200078e00ff */
[----:B------:R-:W-:-:S04]  /*2ac00*/  SHF.R.U32.HI R3, RZ, 0x1f, R2 ;  /* 0x0000001fff037819 */ /* 0x000fc80000011602 */
[----:B------:R-:W-:-:S03]  /*2ac10*/  LEA.HI.SX32 R3, R2, R3, 0x1a ;  /* 0x0000000302037211 */ /* 0x000fc600078fd2ff */
[----:B------:R-:W0:Y:S01]  /*2ac20*/  @!P1 LDC R0, c[0x0][0x9f0] ;  /* 0x00027c00ff009b82 */ /* 0x000e220000000800 */
[----:B------:R-:W-:-:S04]  /*2ac30*/  VIMNMX R4, RZ, R3, !PT ;  /* 0x00000003ff047248 */ /* 0x000fc80007fe0100 */
[----:B------:R-:W-:-:S13]  /*2ac40*/  ISETP.GT.AND P0, PT, R21, R4, PT ;  /* 0x000000041500720c */ /* 0x000fda0003f04270 */
[----:B------:R-:W-:Y:S05]  /*2ac50*/  @!P0 BRA `(.L_x_9382) ;  /* 0x00000000006c8947 */ /* 0x000fea0003800000 */
[-C--:B0-----:R-:W-:Y:S02]  /*2ac60*/  IABS R5, R0.reuse ;  /* 0x0000000000057213 */ /* 0x081fe40000000000 */
[----:B------:R-:W-:Y:S02]  /*2ac70*/  IABS R7, R0 ;  /* 0x0000000000077213 */ /* 0x000fe40000000000 */
[----:B------:R-:W0:Y:S03]  /*2ac80*/  I2F.RP R2, R5 ;  /* 0x0000000500027306 */ /* 0x000e260000209400 */
[----:B------:R-:W-:-:S05]  /*2ac90*/  IMAD.MOV R7, RZ, RZ, -R7 ;  /* 0x000000ffff077224 */ /* 0x000fca00078e0a07 */
[----:B0-----:R-:W0:Y:S02]  /*2aca0*/  MUFU.RCP R2, R2 ;  /* 0x0000000200027308 */ /* 0x001e240000001000 */
[----:B0-----:R-:W-:-:S06]  /*2acb0*/  VIADD R2, R2, 0xffffffe ;  /* 0x0ffffffe02027836 */ /* 0x001fcc0000000000 */
[----:B------:R-:W0:Y:S02]  /*2acc0*/  F2I.FTZ.U32.TRUNC.NTZ R3, R2 ;  /* 0x0000000200037305 */ /* 0x000e24000021f000 */
[----:B0-----:R-:W-:-:S04]  /*2acd0*/  IMAD.MOV R2, RZ, RZ, -R3 ;  /* 0x000000ffff027224 */ /* 0x001fc800078e0a03 */
        /* <DEDUP_REMOVED lines=19> */
.L_x_9382:
[----:B------:R-:W-:Y:S05]  /*2ae10*/  BSYNC B0 ;  /* 0x0000000000007941 */ /* 0x000fea0003800000 */
.L_x_9381:
[----:B0-----:R-:W-:-:S05]  /*2ae20*/  IMAD R0, R10, R32, R4 ;  /* 0x000000200a007224 */ /* 0x001fca00078e0204 */
        /* <DEDUP_REMOVED lines=21> */
.L_x_9383:
        /* <DEDUP_REMOVED lines=20> */
.L_x_9386:
[----:B------:R-:W-:Y:S05]  /*2b0c0*/  BSYNC B6 ;  /* 0x0000000000067941 */ /* 0x000fea0003800000 */
.L_x_9385:
        /* <DEDUP_REMOVED lines=22> */
.L_x_9388:
[----:B------:R-:W-:Y:S05]  /*2b230*/  BSYNC B6 ;  /* 0x0000000000067941 */ /* 0x000fea0003800000 */
.L_x_9387:
        /* <DEDUP_REMOVED lines=20> */
.L_x_9390:
[----:B------:R-:W-:Y:S05]  /*2b380*/  BSYNC B6 ;  /* 0x0000000000067941 */ /* 0x000fea0003800000 */
.L_x_9389:
        /* <DEDUP_REMOVED lines=19> */
.L_x_9392:
[----:B------:R-:W-:Y:S05]  /*2b4c0*/  BSYNC B6 ;  /* 0x0000000000067941 */ /* 0x000fea0003800000 */
.L_x_9391:
[----:B------:R-:W-:Y:S01]  /*2b4d0*/  ULDC.64 UR4, c[0x0][0x9f8] ;  /* 0x00027e0000047ab9 */ /* 0x000fe20000000a00 */
[----:B------:R-:W2:Y:S01]  /*2b4e0*/  LDL R21, [R1+0x10] ;  /* 0x0000100001157983 */ /* 0x000ea20000100800 */
[----:B------:R-:W-:Y:S01]  /*2b4f0*/  ISETP.NE.U32.AND P0, PT, RZ, UR4, PT ;  /* 0x00000004ff007c0c */ /* 0x000fe2000bf05070 */
[----:B------:R-:W-:Y:S01]  /*2b500*/  IMAD.MOV.U32 R14, RZ, RZ, R27 ;  /* 0x000000ffff0e7224 */ /* 0x000fe200078e001b */
[----:B------:R-:W0:Y:S01]  /*2b510*/  LDC R12, c[0x0][0x430] ;  /* 0x00010c00ff0c7b82 */ /* 0x000e220000000800 */
[----:B------:R-:W3:Y:S01]  /*2b520*/  LDL R13, [R1+0x4c] ;  /* 0x00004c00010d7983 */ /* 0x000ee20000100800 */
[----:B------:R-:W-:Y:S01]  /*2b530*/  ISETP.NE.AND.EX P0, PT, RZ, UR5, PT, P0 ;  /* 0x00000005ff007c0c */ /* 0x000fe2000bf05300 */
[----:B------:R-:W1:-:S12]  /*2b540*/  S2R R20, SR_TID.X ;  /* 0x0000000000147919 */ /* 0x000e580000002100 */
[----:B------:R-:W4:Y:S02]  /*2b550*/  @P0 LDC.64 R2, c[0x0][0x9f8] ;  /* 0x00027e00ff020b82 */ /* 0x000f240000000a00 */
[----:B----4-:R-:W-:-:S05]  /*2b560*/  @P0 IMAD.WIDE R2, R27, 0x4, R2 ;  /* 0x000000041b020825 */ /* 0x010fca00078e0202 */
[----:B------:R4:W3:Y:S01]  /*2b570*/  @P0 LDG.E R14, desc[UR60][R2.64] ;  /* 0x0000003c020e0981 */ /* 0x0008e2000c1e1900 */
[----:B-1----:R-:W-:Y:S01]  /*2b580*/  LOP3.LUT R20, R20, 0x7f, RZ, 0xc0, !PT ;  /* 0x0000007f14147812 */ /* 0x002fe200078ec0ff */
[----:B------:R-:W-:Y:S01]  /*2b590*/  IMAD.MOV.U32 R5, RZ, RZ, 0xa0 ;  /* 0x000000a0ff057424 */ /* 0x000fe200078e00ff */
[----:B0-----:R-:W-:Y:S01]  /*2b5a0*/  ISETP.NE.AND P0, PT, R12, 0x1, PT ;  /* 0x000000010c00780c */ /* 0x001fe20003f05270 */
[----:B------:R-:W0:Y:S01]  /*2b5b0*/  S2R R30, SR_TID.X ;  /* 0x00000000001e7919 */ /* 0x000e220000002100 */
[----:B------:R-:W-:Y:S01]  /*2b5c0*/  SHF.R.U32.HI R20, RZ, 0x3, R20 ;  /* 0x00000003ff147819 */ /* 0x000fe20000011614 */
[----:B------:R-:W-:-:S10]  /*2b5d0*/  IMAD R5, R32, R5, -0xa0 ;  /* 0xffffff6020057424 */ /* 0x000fd400078e0205 */
[----:B----4-:R-:W1:Y:S08]  /*2b5e0*/  @P0 LDC R2, c[0x0][0x434] ;  /* 0x00010d00ff020b82 */ /* 0x010e700000000800 */
[----:B------:R-:W4:Y:S08]  /*2b5f0*/  @P0 LDC R3, c[0x0][0x438] ;  /* 0x00010e00ff030b82 */ /* 0x000f300000000800 */
[----:B------:R-:W4:Y:S01]  /*2b600*/  @P0 LDC R6, c[0x0][0x434] ;  /* 0x00010d00ff060b82 */ /* 0x000f220000000800 */
[----:B0-----:R-:W-:-:S07]  /*2b610*/  IMAD.SHL.U32 R30, R30, 0x10, RZ ;  /* 0x000000101e1e7824 */ /* 0x001fce00078e00ff */
[----:B------:R-:W0:Y:S01]  /*2b620*/  @P0 LDC R7, c[0x0][0x438] ;  /* 0x00010e00ff070b82 */ /* 0x000e220000000800 */
[----:B------:R-:W-:Y:S02]  /*2b630*/  LOP3.LUT R30, R20, 0x70, R30, 0xf8, !PT ;  /* 0x00000070141e7812 */ /* 0x000fe400078ef81e */
[----:B------:R-:W1:Y:S03]  /*2b640*/  S2R R20, SR_TID.X ;  /* 0x0000000000147919 */ /* 0x000e660000002100 */
[----:B------:R-:W-:-:S05]  /*2b650*/  IMAD.IADD R0, R30, 0x1, R5 ;  /* 0x000000011e007824 */ /* 0x000fca00078e0205 */
[----:B------:R-:W-:Y:S02]  /*2b660*/  ISETP.GE.AND P1, PT, R0, R26, PT ;  /* 0x0000001a0000720c */ /* 0x000fe40003f26270 */
[C---:B-1----:R-:W-:Y:S01]  /*2b670*/  LOP3.LUT R30, R20.reuse, 0x7f, RZ, 0xc0, !PT ;  /* 0x0000007f141e7812 */ /* 0x042fe200078ec0ff */
[----:B------:R-:W-:-:S03]  /*2b680*/  IMAD.SHL.U32 R20, R20, 0x10, RZ ;  /* 0x0000001014147824 */ /* 0x000fc600078e00ff */
[----:B------:R-:W-:-:S04]  /*2b690*/  SHF.R.U32.HI R30, RZ, 0x3, R30 ;  /* 0x00000003ff1e7819 */ /* 0x000fc8000001161e */
[----:B------:R-:W-:-:S04]  /*2b6a0*/  LOP3.LUT R20, R30, 0x70, R20, 0xf8, !PT ;  /* 0x000000701e147812 */ /* 0x000fc800078ef814 */
[----:B------:R-:W-:-:S05]  /*2b6b0*/  LOP3.LUT R20, R20, 0x80, RZ, 0xfc, !PT ;  /* 0x0000008014147812 */ /* 0x000fca00078efcff */
[----:B------:R-:W-:Y:S01]  /*2b6c0*/  IMAD.IADD R5, R20, 0x1, R5 ;  /* 0x0000000114057824 */ /* 0x000fe200078e0205 */
[----:B------:R-:W-:Y:S01]  /*2b6d0*/  LOP3.LUT R16, R16, 0xfffffffd, RZ, 0xc0, !PT ;  /* 0xfffffffd10107812 */ /* 0x000fe200078ec0ff */
[----:B------:R-:W-:Y:S01]  /*2b6e0*/  UMOV UR4, 0xffffffff ;  /* 0xffffffff00047882 */ /* 0x000fe20000000000 */
[--C-:B--2---:R-:W-:Y:S02]  /*2b6f0*/  IMAD.IADD R8, R0, 0x1, R21.reuse ;  /* 0x0000000100087824 */ /* 0x104fe400078e0215 */
[----:B------:R-:W-:Y:S02]  /*2b700*/  IMAD.IADD R9, R5, 0x1, R21 ;  /* 0x0000000105097824 */ /* 0x000fe400078e0215 */
[----:B------:R-:W-:-:S04]  /*2b710*/  @P0 IMAD.HI.U32 R2, R8, R2, RZ ;  /* 0x0000000208020227 */ /* 0x000fc800078e00ff */
[----:B------:R-:W-:Y:S01]  /*2b720*/  IMAD.MOV.U32 R4, RZ, RZ, R8 ;  /* 0x000000ffff047224 */ /* 0x000fe200078e0008 */
[----:B----4-:R-:W-:Y:S02]  /*2b730*/  @P0 SHF.R.U32.HI R4, RZ, R3, R2 ;  /* 0x00000003ff040219 */ /* 0x010fe40000011602 */
[----:B------:R-:W1:Y:S01]  /*2b740*/  @!P1 LDC.64 R2, c[0x0][0x428] ;  /* 0x00010a00ff029b82 */ /* 0x000e620000000a00 */
[----:B------:R-:W-:-:S04]  /*2b750*/  @P0 IMAD.HI.U32 R6, R9, R6, RZ ;  /* 0x0000000609060227 */ /* 0x000fc800078e00ff */
[----:B------:R-:W-:Y:S01]  /*2b760*/  IMAD.MOV.U32 R0, RZ, RZ, R9 ;  /* 0x000000ffff007224 */ /* 0x000fe200078e0009 */
[----:B0-----:R-:W-:Y:S02]  /*2b770*/  @P0 SHF.R.U32.HI R0, RZ, R7, R6 ;  /* 0x00000007ff000219 */ /* 0x001fe40000011606 */
[----:B------:R-:W-:Y:S02]  /*2b780*/  ISETP.GE.AND P0, PT, R5, R26, PT ;  /* 0x0000001a0500720c */ /* 0x000fe40003f06270 */
[----:B------:R-:W-:Y:S02]  /*2b790*/  @!P1 SHF.R.S32.HI R5, RZ, 0x1f, R4 ;  /* 0x0000001fff059819 */ /* 0x000fe40000011404 */
[----:B---3--:R-:W-:-:S05]  /*2b7a0*/  SHF.R.S32.HI R15, RZ, 0x1f, R14 ;  /* 0x0000001fff0f7819 */ /* 0x008fca000001140e */
[----:B-1----:R-:W-:-:S04]  /*2b7b0*/  @!P1 IMAD R6, R15, R2, RZ ;  /* 0x000000020f069224 */ /* 0x002fc800078e02ff */
[C---:B------:R-:W-:Y:S02]  /*2b7c0*/  @!P1 IMAD R10, R14.reuse, R3, R6 ;  /* 0x000000030e0a9224 */ /* 0x040fe400078e0206 */
[----:B------:R-:W-:Y:S02]  /*2b7d0*/  @!P1 IMAD.WIDE.U32 R6, R14, R2, R4 ;  /* 0x000000020e069225 */ /* 0x000fe400078e0004 */
[----:B------:R-:W0:Y:S01]  /*2b7e0*/  @!P1 LDC.64 R2, c[0x0][0x418] ;  /* 0x00010600ff029b82 */ /* 0x000e220000000a00 */
[----:B------:R-:W-:Y:S01]  /*2b7f0*/  ISETP.GT.U32.OR P0, PT, R20, 0x9f, P0 ;  /* 0x0000009f1400780c */ /* 0x000fe20000704470 */
[----:B------:R-:W-:Y:S01]  /*2b800*/  @!P1 IMAD.IADD R5, R7, 0x1, R10 ;  /* 0x0000000107059824 */ /* 0x000fe200078e020a */
[----:B0-----:R-:W-:Y:S01]  /*2b810*/  @!P1 LEA R10, P2, R6, R2, 0x2 ;  /* 0x00000002060a9211 */ /* 0x001fe200078410ff */
[----:B------:R-:W-:-:S03]  /*2b820*/  IMAD.MOV R2, RZ, RZ, -R4 ;  /* 0x000000ffff027224 */ /* 0x000fc600078e0a04 */
[----:B------:R-:W-:Y:S01]  /*2b830*/  @!P1 LEA.HI.X R11, R6, R3, R5, 0x2, P2 ;  /* 0x00000003060b9211 */ /* 0x000fe200010f1405 */
[----:B------:R-:W-:-:S06]  /*2b840*/  IMAD R8, R12, R2, R8 ;  /* 0x000000020c087224 */ /* 0x000fcc00078e0208 */
[----:B------:R-:W0:Y:S01]  /*2b850*/  @!P0 LDC.64 R2, c[0x0][0x428] ;  /* 0x00010a00ff028b82 */ /* 0x000e220000000a00 */
[----:B------:R-:W-:-:S04]  /*2b860*/  IMAD.MOV R4, RZ, RZ, -R0 ;  /* 0x000000ffff047224 */ /* 0x000fc800078e0a00 */
[----:B------:R-:W-:-:S03]  /*2b870*/  IMAD R9, R12, R4, R9 ;  /* 0x000000040c097224 */ /* 0x000fc600078e0209 */
[----:B------:R-:W1:Y:S01]  /*2b880*/  @!P0 LDC.64 R4, c[0x0][0x418] ;  /* 0x00010600ff048b82 */ /* 0x000e620000000a00 */
[--C-:B------:R-:W-:Y:S01]  /*2b890*/  @!P0 SHF.R.S32.HI R7, RZ, 0x1f, R0.reuse ;  /* 0x0000001fff078819 */ /* 0x100fe20000011400 */
[----:B------:R-:W-:-:S06]  /*2b8a0*/  @!P0 IMAD.MOV.U32 R6, RZ, RZ, R0 ;  /* 0x000000ffff068224 */ /* 0x000fcc00078e0000 */
[----:B------:R-:W2:Y:S01]  /*2b8b0*/  LDC R0, c[0x0][0x2f4] ;  /* 0x0000bd00ff007b82 */ /* 0x000ea20000000800 */
[----:B0-----:R-:W-:-:S04]  /*2b8c0*/  @!P0 IMAD.WIDE.U32 R6, R14, R2, R6 ;  /* 0x000000020e068225 */ /* 0x001fc800078e0006 */
[----:B------:R-:W-:-:S04]  /*2b8d0*/  @!P0 IMAD R2, R15, R2, RZ ;  /* 0x000000020f028224 */ /* 0x000fc800078e02ff */
[----:B------:R-:W-:Y:S01]  /*2b8e0*/  @!P0 IMAD R3, R14, R3, R2 ;  /* 0x000000030e038224 */ /* 0x000fe200078e0202 */
[----:B-1----:R-:W-:-:S03]  /*2b8f0*/  @!P0 LEA R2, P2, R6, R4, 0x2 ;  /* 0x0000000406028211 */ /* 0x002fc600078410ff */
[----:B------:R-:W-:-:S05]  /*2b900*/  @!P0 IMAD.IADD R3, R3, 0x1, R7 ;  /* 0x0000000103038824 */ /* 0x000fca00078e0207 */
[----:B------:R-:W-:Y:S02]  /*2b910*/  @!P0 LEA.HI.X R3, R6, R5, R3, 0x2, P2 ;  /* 0x0000000506038211 */ /* 0x000fe400010f1403 */
[----:B------:R-:W-:Y:S01]  /*2b920*/  ISETP.GT.U32.AND P2, PT, R20, 0x9f, PT ;  /* 0x0000009f1400780c */ /* 0x000fe20003f44070 */
[----:B------:R-:W-:Y:S01]  /*2b930*/  IMAD.MOV.U32 R6, RZ, RZ, RZ ;  /* 0x000000ffff067224 */ /* 0x000fe200078e00ff */
[----:B------:R0:W-:Y:S01]  /*2b940*/  STL [R1+0x4], R14 ;  /* 0x0000040e01007387 */ /* 0x0001e20000100800 */
[----:B------:R-:W-:-:S03]  /*2b950*/  IMAD.MOV.U32 R5, RZ, RZ, RZ ;  /* 0x000000ffff057224 */ /* 0x000fc600078e00ff */
[----:B------:R0:W-:Y:S04]  /*2b960*/  STL [R1+0x14], R15 ;  /* 0x0000140f01007387 */ /* 0x0001e80000100800 */
[----:B------:R0:W5:Y:S01]  /*2b970*/  @!P1 LDG.E R6, desc[UR60][R10.64] ;  /* 0x0000003c0a069981 */ /* 0x000162000c1e1900 */
[----:B--2---:R-:W-:Y:S02]  /*2b980*/  ISETP.GE.AND P1, PT, R36, R0, PT ;  /* 0x000000002400720c */ /* 0x004fe40003f26270 */
[----:B------:R-:W-:Y:S01]  /*2b990*/  @P2 LOP3.LUT R16, R16, 0x2, RZ, 0xfc, !PT ;  /* 0x0000000210102812 */ /* 0x000fe200078efcff */
[----:B------:R0:W5:Y:S01]  /*2b9a0*/  @!P0 LDG.E R5, desc[UR60][R2.64] ;  /* 0x0000003c02058981 */ /* 0x000162000c1e1900 */
[----:B------:R-:W-:Y:S02]  /*2b9b0*/  ISETP.NE.AND P0, PT, R13, 0x3, PT ;  /* 0x000000030d00780c */ /* 0x000fe40003f05270 */
[----:B------:R-:W-:-:S04]  /*2b9c0*/  LOP3.LUT R16, R16, 0xfffffffb, RZ, 0xc0, !PT ;  /* 0xfffffffb10107812 */ /* 0x000fc800078ec0ff */
[----:B------:R-:W-:-:S04]  /*2b9d0*/  LOP3.LUT R16, R16, 0xfffffffe, RZ, 0xc0, !PT ;  /* 0xfffffffe10107812 */ /* 0x000fc800078ec0ff */
[----:B------:R-:W-:-:S04]  /*2b9e0*/  @P1 LOP3.LUT R16, R16, 0x1, RZ, 0xfc, !PT ;  /* 0x0000000110101812 */ /* 0x000fc800078efcff */
[----:B------:R-:W-:Y:S01]  /*2b9f0*/  @P0 LOP3.LUT R16, R16, 0x4, RZ, 0xfc, !PT ;  /* 0x0000000410100812 */ /* 0x000fe200078efcff */
[----:B0-----:R-:W-:Y:S06]  /*2ba00*/  BRA.DIV UR4, `(.L_x_9393) ;  /* 0x0000009a04447947 */ /* 0x001fec000b800000 */
.L_x_9652:
[----:B------:R-:W-:Y:S01]  /*2ba10*/  VIADD R7, R32, 0xffffffff ;  /* 0xffffffff20077836 */ /* 0x000fe20000000000 */
[----:B------:R-:W-:Y:S06]  /*2ba20*/  @!P0 BRA `(.L_x_9394) ;  /* 0x0000000000048947 */ /* 0x000fec0003800000 */
[----:B------:R-:W-:Y:S01]  /*2ba30*/  BPT.TRAP 0x1 ;  /* 0x000000040000795c */ /* 0x000fe20000300000 */
.L_x_9394:
        /* <DEDUP_REMOVED lines=9> */
.L_x_9653:
[----:B------:R-:W-:Y:S05]  /*2bad0*/  BSYNC B0 ;  /* 0x0000000000007941 */ /* 0x000fea0003800000 */
.L_x_9395:
[----:B0-----:R-:W2:Y:S01]  /*2bae0*/  LDL R0, [R1+0x34] ;  /* 0x0000340001007983 */ /* 0x001ea20000100800 */
[----:B------:R-:W-:-:S03]  /*2baf0*/  ULDC.64 UR4, c[0x0][0x328] ;  /* 0x0000ca0000047ab9 */ /* 0x000fc60000000a00 */
[----:B------:R-:W3:Y:S01]  /*2bb00*/  LDL R14, [R1+0x28] ;  /* 0x00002800010e7983 */ /* 0x000ee20000100800 */
[----:B-----5:R-:W-:Y:S01]  /*2bb10*/  SHF.R.S32.HI R34, RZ, 0x1f, R6 ;  /* 0x0000001fff227819 */ /* 0x020fe20000011406 */
[----:B------:R-:W-:Y:S01]  /*2bb20*/  ULDC.64 UR6, c[0x0][0x338] ;  /* 0x0000ce0000067ab9 */ /* 0x000fe20000000a00 */
[----:B------:R-:W0:Y:S01]  /*2bb30*/  LDC R11, c[0x0][0x2f4] ;  /* 0x0000bd00ff0b7b82 */ /* 0x000e220000000800 */
[----:B------:R-:W1:Y:S01]  /*2bb40*/  S2R R15, SR_TID.X ;  /* 0x00000000000f7919 */ /* 0x000e620000002100 */
[----:B------:R-:W-:Y:S01]  /*2bb50*/  IMAD.WIDE.U32 R2, R8, UR4, RZ ;  /* 0x0000000408027c25 */ /* 0x000fe2000f8e00ff */
[----:B------:R-:W-:-:S03]  /*2bb60*/  SHF.R.S32.HI R37, RZ, 0x1f, R5 ;  /* 0x0000001fff257819 */ /* 0x000fc60000011405 */
[----:B------:R-:W-:Y:S01]  /*2bb70*/  IMAD R7, R7, -0xa0, R26 ;  /* 0xffffff6007077824 */ /* 0x000fe200078e021a */
[----:B------:R-:W-:Y:S02]  /*2bb80*/  LOP3.LUT R16, R16, 0xffffffbf, RZ, 0xc0, !PT ;  /* 0xffffffbf10107812 */ /* 0x000fe400078ec0ff */
[----:B0-----:R-:W-:Y:S02]  /*2bb90*/  ISETP.GE.AND P0, PT, R36, R11, PT ;  /* 0x0000000b2400720c */ /* 0x001fe40003f06270 */
[----:B-1----:R-:W-:-:S04]  /*2bba0*/  LOP3.LUT R15, R15, 0x7f, RZ, 0xc0, !PT ;  /* 0x0000007f0f0f7812 */ /* 0x002fc800078ec0ff */
[----:B------:R-:W-:-:S05]  /*2bbb0*/  SHF.R.U32.HI R15, RZ, 0x3, R15 ;  /* 0x00000003ff0f7819 */ /* 0x000fca000001160f */
[----:B------:R-:W-:-:S05]  /*2bbc0*/  IMAD.IADD R7, R7, 0x1, -R15 ;  /* 0x0000000107077824 */ /* 0x000fca00078e0a0f */
[----:B------:R-:W-:-:S13]  /*2bbd0*/  ISETP.GE.AND P2, PT, R7, 0x1, PT ;  /* 0x000000010700780c */ /* 0x000fda0003f46270 */
[----:B------:R-:W-:Y:S01]  /*2bbe0*/  @P2 LOP3.LUT R16, R16, 0x40, RZ, 0xfc, !PT ;  /* 0x0000004010102812 */ /* 0x000fe200078efcff */
[----:B--2---:R-:W-:-:S04]  /*2bbf0*/  IMAD R0, R0, UR4, RZ ;  /* 0x0000000400007c24 */ /* 0x004fc8000f8e02ff */
[----:B------:R-:W-:-:S04]  /*2bc00*/  IMAD R0, R8, UR5, R0 ;  /* 0x0000000508007c24 */ /* 0x000fc8000f8e0200 */
[----:B------:R-:W-:Y:S02]  /*2bc10*/  IMAD.IADD R3, R3, 0x1, R0 ;  /* 0x0000000103037824 */ /* 0x000fe400078e0200 */
[----:B------:R-:W-:Y:S02]  /*2bc20*/  IMAD R0, R34, UR6, RZ ;  /* 0x0000000622007c24 */ /* 0x000fe4000f8e02ff */
[----:B------:R-:W-:-:S04]  /*2bc30*/  IMAD.WIDE.U32 R2, R6, UR6, R2 ;  /* 0x0000000606027c25 */ /* 0x000fc8000f8e0002 */
[----:B------:R-:W-:-:S04]  /*2bc40*/  IMAD R0, R6, UR7, R0 ;  /* 0x0000000706007c24 */ /* 0x000fc8000f8e0200 */
        /* <DEDUP_REMOVED lines=12> */
[----:B------:R-:W-:Y:S01]  /*2bd10*/  ULDC.64 UR6, c[0x0][0x318] ;  /* 0x0000c60000067ab9 */ /* 0x000fe20000000a00 */
[----:B------:R-:W-:Y:S02]  /*2bd20*/  IMAD.MOV.U32 R10, RZ, RZ, R2 ;  /* 0x000000ffff0a7224 */ /* 0x000fe400078e0002 */
        /* <DEDUP_REMOVED lines=12> */
[C---:B------:R-:W-:Y:S02]  /*2bdf0*/  ISETP.GE.AND P2, PT, R7.reuse, 0x21, PT ;  /* 0x000000210700780c */ /* 0x040fe40003f46270 */
        /* <DEDUP_REMOVED lines=36> */
[C---:B-1----:R-:W-:Y:S02]  /*2c040*/  IADD3 R12, P1, R36.reuse, R11, RZ ;  /* 0x0000000b240c7210 */ /* 0x042fe40007f3e0ff */
        /* <DEDUP_REMOVED lines=12> */
[----:B------:R-:W0:Y:S03]  /*2c110*/  SHFL.IDX PT, R0, R20, RZ, 0x181f ;  /* 0x00181fff14007589 */ /* 0x000e2600000e0000 */
[----:B---3--:R-:W-:Y:S01]  /*2c120*/  IMAD.X R13, RZ, RZ, R2, P1 ;  /* 0x000000ffff0d7224 */ /* 0x008fe200008e0602 */
[----:B------:R-:W-:Y:S01]  /*2c130*/  ISETP.LT.OR P1, PT, R7, 0x71, P0 ;  /* 0x000000710700780c */ /* 0x000fe20000721670 */
[----:B------:R-:W1:-:S12]  /*2c140*/  SHFL.IDX PT, R2, R10, RZ, 0x181f ;  /* 0x00181fff0a027589 */ /* 0x000e5800000e0000 */
        /* <DEDUP_REMOVED lines=21> */
.L_x_9675:
        /* <DEDUP_REMOVED lines=9> */
.L_x_9398:
        /* <DEDUP_REMOVED lines=11> */
.L_x_9399:
[----:B------:R1:W-:Y:S01]  /*2c3e0*/  SYNCS.ARRIVE.TRANS64.A1T0 RZ, [R4+URZ+0x22870], RZ ;  /* 0x022870ff04ff79a7 */ /* 0x0003e2000810003f */
[----:B------:R-:W-:Y:S05]  /*2c3f0*/  @!P6 BRA `(.L_x_9400) ;  /* 0x000000000004e947 */ /* 0x000fea0003800000 */
[----:B------:R-:W-:Y:S01]  /*2c400*/  BPT.TRAP 0x1 ;  /* 0x000000040000795c */ /* 0x000fe20000300000 */
.L_x_9400:
[----:B------:R-:W2:Y:S01]  /*2c410*/  LDL R0, [R1+0x3c] ;  /* 0x00003c0001007983 */ /* 0x000ea20000100800 */
[----:B------:R-:W-:Y:S01]  /*2c420*/  BSSY B0, `(.L_x_9401) ;  /* 0x0000003000007945 */ /* 0x000fe20003800000 */
[----:B--2---:R-:W2:Y:S03]  /*2c430*/  SYNCS.PHASECHK.TRANS64.TRYWAIT P0, [R4+URZ+0x22840], R0 ;  /* 0x02284000040075a7 */ /* 0x004ea6000800017f */
[----:B--2---:R-:W-:Y:S05]  /*2c440*/  @!P0 BRA `(.L_x_9402) ;  /* 0x0000009c00388947 */ /* 0x004fea0003800000 */
.L_x_9676:
[----:B------:R-:W-:Y:S05]  /*2c450*/  BSYNC B0 ;  /* 0x0000000000007941 */ /* 0x000fea0003800000 */
.L_x_9401:
        /* <DEDUP_REMOVED lines=8> */
[----:B------:R-:W-:-:S04]  /*2c4e0*/  IMAD.WIDE.U32 R6, R6, UR4, RZ ;  /* 0x0000000406067c25 */ /* 0x000fc8000f8e00ff */
[----:B------:R-:W-:Y:S02]  /*2c4f0*/  IMAD.IADD R7, R7, 0x1, R34 ;  /* 0x0000000107077824 */ /* 0x000fe400078e0222 */
[----:B------:R-:W-:Y:S02]  /*2c500*/  IMAD R37, R5, UR5, R37 ;  /* 0x0000000505257c24 */ /* 0x000fe4000f8e0225 */
[----:B------:R-:W-:-:S04]  /*2c510*/  IMAD.WIDE.U32 R6, R8, UR6, R6 ;  /* 0x0000000608067c25 */ /* 0x000fc8000f8e0006 */
[----:B0-----:R-:W-:Y:S01]  /*2c520*/  IMAD.MOV.U32 R10, RZ, RZ, R6 ;  /* 0x000000ffff0a7224 */ /* 0x001fe200078e0006 */
[----:B---3--:R-:W-:Y:S01]  /*2c530*/  ISETP.GE.AND P3, PT, R36, R12, PT ;  /* 0x0000000c2400720c */ /* 0x008fe20003f66270 */
[----:B--2---:R-:W-:-:S04]  /*2c540*/  IMAD R0, R0, UR6, RZ ;  /* 0x0000000600007c24 */ /* 0x004fc8000f8e02ff */
[----:B------:R-:W-:Y:S02]  /*2c550*/  IMAD R8, R8, UR7, R0 ;  /* 0x0000000708087c24 */ /* 0x000fe4000f8e0200 */
[----:B----4-:R-:W-:Y:S02]  /*2c560*/  IMAD R0, R2, UR6, RZ ;  /* 0x0000000602007c24 */ /* 0x010fe4000f8e02ff */
[----:B------:R-:W-:Y:S02]  /*2c570*/  IMAD.IADD R11, R7, 0x1, R8 ;  /* 0x00000001070b7824 */ /* 0x000fe400078e0208 */
[----:B------:R-:W-:Y:S01]  /*2c580*/  IMAD.WIDE.U32 R6, R5, UR4, RZ ;  /* 0x0000000405067c25 */ /* 0x000fe2000f8e00ff */
[----:B------:R-:W-:-:S03]  /*2c590*/  ULDC.64 UR4, c[0x0][0x308] ;  /* 0x0000c20000047ab9 */ /* 0x000fc60000000a00 */
[----:B------:R-:W-:Y:S02]  /*2c5a0*/  IMAD.IADD R7, R7, 0x1, R37 ;  /* 0x0000000107077824 */ /* 0x000fe400078e0225 */
[C---:B------:R-:W-:Y:S02]  /*2c5b0*/  IMAD R8, R9.reuse, UR7, R0 ;  /* 0x0000000709087c24 */ /* 0x040fe4000f8e0200 */
[----:B------:R-:W-:Y:S01]  /*2c5c0*/  IMAD.WIDE.U32 R6, R9, UR6, R6 ;  /* 0x0000000609067c25 */ /* 0x000fe2000f8e0006 */
[----:B------:R-:W-:-:S03]  /*2c5d0*/  ULDC.64 UR6, c[0x0][0x2e8] ;  /* 0x0000ba0000067ab9 */ /* 0x000fc60000000a00 */
        /* <DEDUP_REMOVED lines=10> */
[----:B------:R-:W0:Y:S01]  /*2c680*/  SHFL.IDX PT, R8, R2, RZ, 0x181f ;  /* 0x00181fff02087589 */ /* 0x000e2200000e0000 */
[----:B------:R-:W-:Y:S02]  /*2c690*/  LOP3.LUT R22, R22, 0xfffffeff, RZ, 0xc0, !PT ;  /* 0xfffffeff16167812 */ /* 0x000fe400078ec0ff */
[----:B------:R-:W-:Y:S01]  /*2c6a0*/  LOP3.LUT P6, RZ, R16, 0x80, RZ, 0xc0, !PT ;  /* 0x0000008010ff7812 */ /* 0x000fe200078cc0ff */
[----:B------:R-:W2:Y:S01]  /*2c6b0*/  SHFL.IDX PT, R7, R0, RZ, 0x181f ;  /* 0x00181fff00077589 */ /* 0x000ea200000e0000 */
[----:B------:R-:W-:Y:S02]  /*2c6c0*/  @P4 LOP3.LUT R22, R22, 0x100, RZ, 0xfc, !PT ;  /* 0x0000010016164812 */ /* 0x000fe400078efcff */
[----:B------:R-:W-:Y:S02]  /*2c6d0*/  LOP3.LUT P4, RZ, R16, 0x40, RZ, 0xc0, !PT ;  /* 0x0000004010ff7812 */ /* 0x000fe4000788c0ff */
[----:B------:R-:W-:-:S04]  /*2c6e0*/  LOP3.LUT R22, R22, 0xffffff7f, RZ, 0xc0, !PT ;  /* 0xffffff7f16167812 */ /* 0x000fc800078ec0ff */
[----:B------:R-:W-:Y:S02]  /*2c6f0*/  @P1 LOP3.LUT R22, R22, 0x80, RZ, 0xfc, !PT ;  /* 0x0000008016161812 */ /* 0x000fe400078efcff */
[----:B------:R-:W-:Y:S02]  /*2c700*/  LOP3.LUT P1, RZ, R16, 0x10, RZ, 0xc0, !PT ;  /* 0x0000001010ff7812 */ /* 0x000fe4000782c0ff */
[----:B------:R-:W-:-:S04]  /*2c710*/  LOP3.LUT R22, R22, 0xffffffbf, RZ, 0xc0, !PT ;  /* 0xffffffbf16167812 */ /* 0x000fc800078ec0ff */
[----:B------:R-:W-:Y:S02]  /*2c720*/  @P2 LOP3.LUT R22, R22, 0x40, RZ, 0xfc, !PT ;  /* 0x0000004016162812 */ /* 0x000fe400078efcff */
[----:B------:R-:W-:Y:S02]  /*2c730*/  LOP3.LUT P2, RZ, R16, 0x8, RZ, 0xc0, !PT ;  /* 0x0000000810ff7812 */ /* 0x000fe4000784c0ff */
[----:B0-----:R-:W-:-:S05]  /*2c740*/  @P4 IADD3 R8, P0, R36, R8, RZ ;  /* 0x0000000824084210 */ /* 0x001fca0007f1e0ff */
[----:B--2---:R-:W-:-:S04]  /*2c750*/  @P4 IMAD.X R7, RZ, RZ, R7, P0 ;  /* 0x000000ffff074224 */ /* 0x004fc800000e0607 */
        /* <DEDUP_REMOVED lines=26> */
[----:B0-----:R-:W-:-:S05]  /*2c900*/  @P5 IADD3 R8, P0, R36, R8, RZ ;  /* 0x0000000824085210 */ /* 0x001fca0007f1e0ff */
[----:B------:R-:W-:-:S04]  /*2c910*/  @P5 IMAD.X R7, RZ, RZ, R7, P0 ;  /* 0x000000ffff075224 */ /* 0x000fc800000e0607 */
        /* <DEDUP_REMOVED lines=12> */
[----:B------:R-:W-:-:S04]  /*2c9e0*/  @P4 IMAD.X R7, RZ, RZ, R7, P0 ;  /* 0x000000ffff074224 */ /* 0x000fc800000e0607 */
[----:B------:R-:W-:-:S05]  /*2c9f0*/  @P4 IMAD.MOV.U32 R9, RZ, RZ, R7 ;  /* 0x000000ffff094224 */ /* 0x000fca00078e0007 */
        /* <DEDUP_REMOVED lines=14> */
.L_x_9698:
[----:B------:R-:W-:-:S13]  /*2cae0*/  LOP3.LUT P1, RZ, R16, 0x100, RZ, 0xc0, !PT ;  /* 0x0000010010ff7812 */ /* 0x000fda000782c0ff */
[----:B------:R-:W-:-:S05]  /*2caf0*/  @P1 IADD3 R6, P0, R36, R6, RZ ;  /* 0x0000000624061210 */ /* 0x000fca0007f1e0ff */
[----:B------:R-:W-:Y:S01]  /*2cb00*/  @P1 IMAD.X R5, RZ, RZ, R5, P0 ;  /* 0x000000ffff051224 */ /* 0x000fe200000e0605 */
[----:B------:R-:W-:-:S03]  /*2cb10*/  PLOP3.LUT P0, PT, PT, PT, PT, 0x80, 0x0 ;  /* 0x000000000000781c */ /* 0x000fc60003f0f070 */
[----:B------:R-:W-:-:S05]  /*2cb20*/  @P1 IMAD.MOV.U32 R7, RZ, RZ, R5 ;  /* 0x000000ffff071224 */ /* 0x000fca00078e0005 */
[----:B------:R-:W-:Y:S01]  /*2cb30*/  @!PT LDS RZ, [RZ] ;  /* 0x00000000fffff984 */ /* 0x000fe20000000800 */
[----:B------:R-:W-:Y:S01]  /*2cb40*/  @!PT LDS RZ, [RZ] ;  /* 0x00000000fffff984 */ /* 0x000fe20000000800 */
[----:B------:R-:W-:Y:S01]  /*2cb50*/  @!PT LDS RZ, [RZ] ;  /* 0x00000000fffff984 */ /* 0x000fe20000000800 */
[----:B------:R2:W-:Y:S01]  /*2cb60*/  @P1 LDGSTS.E.BYPASS.LTC128B.128 [R3+0x1cc00], desc[UR60][R6.64], !P3 ;  /* 0x1cc0000006031fae */ /* 0x0005e2000d901d7c */
[----:B------:R-:W-:-:S04]  /*2cb70*/  NOP ;  /* 0x0000000000007918 */ /* 0x000fc80000000000 */
.L_x_9404:
        /* <DEDUP_REMOVED lines=11> */
.L_x_9405:
[----:B------:R-:W-:Y:S01]  /*2cc30*/  VIADD R0, R17, 0x14400 ;  /* 0x0001440011007836 */ /* 0x000fe20000000000 */
[----:B------:R-:W-:Y:S01]  /*2cc40*/  SHF.R.S32.HI R2, RZ, 0x1f, R33 ;  /* 0x0000001fff027819 */ /* 0x000fe20000011421 */
[----:B------:R3:W-:Y:S06]  /*2cc50*/  SYNCS.ARRIVE.TRANS64.A1T0 RZ, [R4+URZ+0x22830], RZ ;  /* 0x022830ff04ff79a7 */ /* 0x0007ec000810003f */
[----:B------:R-:W-:Y:S05]  /*2cc60*/  WARPSYNC.ALL ;  /* 0x0000000000007948 */ /* 0x000fea0003800000 */
[----:B------:R-:W-:Y:S01]  /*2cc70*/  BAR.SYNC.DEFER_BLOCKING 0x8, 0x180 ;  /* 0x0206000000007b1d */ /* 0x000fe20000010000 */
[----:B------:R-:W-:Y:S02]  /*2cc80*/  LOP3.LUT P1, RZ, R0, 0x3ff, RZ, 0xc0, !PT ;  /* 0x000003ff00ff7812 */ /* 0x000fe4000782c0ff */
[----:B------:R-:W-:-:S03]  /*2cc90*/  SHF.R.S32.HI R34, RZ, 0x1f, R27 ;  /* 0x0000001fff227819 */ /* 0x000fc6000001141b */
        /* <DEDUP_REMOVED lines=10> */
[----:B------:R-:W-:Y:S01]  /*2cd40*/  SEL R26, R27, RZ, !P0 ;  /* 0x000000ff1b1a7207 */ /* 0x000fe20004000000 */
[----:B------:R-:W-:Y:S06]  /*2cd50*/  @!P1 BRA `(.L_x_9407) ;  /* 0x0000000000409947 */ /* 0x000fec0003800000 */
[----:B------:R-:W-:Y:S01]  /*2cd60*/  MOV R2, 0x0 ;  /* 0x0000000000027802 */ /* 0x000fe20000000f00 */
[----:B------:R-:W-:Y:S01]  /*2cd70*/  ULDC.64 UR4, c[0x4][0x1b0] ;  /* 0x01006c0000047ab9 */ /* 0x000fe20000000a00 */
[----:B------:R-:W-:Y:S01]  /*2cd80*/  ULDC.64 UR6, c[0x4][0x1b8] ;  /* 0x01006e0000067ab9 */ /* 0x000fe20000000a00 */
[----:B------:R-:W-:Y:S01]  /*2cd90*/  ULDC.64 UR8, c[0x4][0x98] ;  /* 0x0100260000087ab9 */ /* 0x000fe20000000a00 */
[----:B-1-3--:R-:W-:Y:S02]  /*2cda0*/  IMAD.U32 R4, RZ, RZ, UR4 ;  /* 0x00000004ff047e24 */ /* 0x00afe4000f8e00ff */
[----:B0-2---:R-:W0:Y:S01]  /*2cdb0*/  LDC.64 R2, c[0x4][R2] ;  /* 0x0100000002027b82 */ /* 0x005e220000000a00 */
        /* <DEDUP_REMOVED lines=10> */
.L_x_9407:
[----:B------:R-:W-:Y:S05]  /*2ce60*/  BSYNC B6 ;  /* 0x0000000000067941 */ /* 0x000fea0003800000 */
.L_x_9406:
[----:B0-----:R0:W5:Y:S01]  /*2ce70*/  LDL R8, [R1+0x40] ;  /* 0x0000400001087983 */ /* 0x0011620000100800 */
[----:B--2---:R-:W2:Y:S01]  /*2ce80*/  LDC R7, c[0x0][0x448] ;  /* 0x00011200ff077b82 */ /* 0x004ea20000000800 */
[----:B------:R-:W-:Y:S01]  /*2ce90*/  IMAD.MOV.U32 R2, RZ, RZ, R30 ;  /* 0x000000ffff027224 */ /* 0x000fe200078e001e */
[----:B------:R-:W-:Y:S01]  /*2cea0*/  ULDC.64 UR4, c[0x0][0x2d8] ;  /* 0x0000b60000047ab9 */ /* 0x000fe20000000a00 */
[----:B------:R-:W4:Y:S01]  /*2ceb0*/  S2R R20, SR_TID.X ;  /* 0x0000000000147919 */ /* 0x000f220000002100 */
[----:B------:R-:W-:Y:S01]  /*2cec0*/  IMAD.MOV.U32 R3, RZ, RZ, R33 ;  /* 0x000000ffff037224 */ /* 0x000fe200078e0021 */
[----:B------:R-:W-:Y:S01]  /*2ced0*/  ULDC.64 UR6, c[0x0][0x280] ;  /* 0x0000a00000067ab9 */ /* 0x000fe20000000a00 */
[----:B------:R-:W-:-:S04]  /*2cee0*/  IMAD.WIDE.U32 R2, R18, UR4, R2 ;  /* 0x0000000412027c25 */ /* 0x000fc8000f8e0002 */
[----:B------:R-:W-:Y:S01]  /*2cef0*/  IMAD R3, R18, UR5, R3 ;  /* 0x0000000512037c24 */ /* 0x000fe2000f8e0203 */
[----:B------:R-:W-:Y:S02]  /*2cf00*/  ULDC.64 UR4, c[0x0][0x2e0] ;  /* 0x0000b80000047ab9 */ /* 0x000fe40000000a00 */
[----:B------:R-:W-:Y:S02]  /*2cf10*/  IMAD R0, R34, UR4, RZ ;  /* 0x0000000422007c24 */ /* 0x000fe4000f8e02ff */
[----:B------:R-:W-:-:S04]  /*2cf20*/  IMAD.WIDE.U32 R2, R26, UR4, R2 ;  /* 0x000000041a027c25 */ /* 0x000fc8000f8e0002 */
[----:B------:R-:W-:Y:S01]  /*2cf30*/  IMAD R0, R26, UR5, R0 ;  /* 0x000000051a007c24 */ /* 0x000fe2000f8e0200 */
[----:B------:R-:W-:Y:S01]  /*2cf40*/  ULDC.64 UR4, c[0x0][0x2d0] ;  /* 0x0000b40000047ab9 */ /* 0x000fe20000000a00 */
[----:B--2---:R-:W-:Y:S02]  /*2cf50*/  ISETP.NE.AND P0, PT, R7, 0x1, PT ;  /* 0x000000010700780c */ /* 0x004fe40003f05270 */
[----:B------:R-:W-:Y:S01]  /*2cf60*/  IMAD.IADD R3, R3, 0x1, R0 ;  /* 0x0000000103037824 */ /* 0x000fe200078e0200 */
[C---:B----4-:R-:W-:Y:S01]  /*2cf70*/  LOP3.LUT R21, R20.reuse, 0x7f, RZ, 0xc0, !PT ;  /* 0x0000007f14157812 */ /* 0x050fe200078ec0ff */
[----:B------:R-:W-:-:S09]  /*2cf80*/  IMAD.SHL.U32 R20, R20, 0x10, RZ ;  /* 0x0000001014147824 */ /* 0x000fd200078e00ff */
[----:B------:R-:W2:Y:S01]  /*2cf90*/  @P0 LDC R5, c[0x0][0x44c] ;  /* 0x00011300ff050b82 */ /* 0x000ea20000000800 */
[----:B------:R-:W-:-:S04]  /*2cfa0*/  SHF.R.U32.HI R21, RZ, 0x3, R21 ;  /* 0x00000003ff157819 */ /* 0x000fc80000011615 */
[----:B------:R-:W-:-:S03]  /*2cfb0*/  LOP3.LUT R20, R21, 0x70, R20, 0xf8, !PT ;  /* 0x0000007015147812 */ /* 0x000fc600078ef814 */
[----:B------:R-:W4:Y:S02]  /*2cfc0*/  @P0 LDC R6, c[0x0][0x450] ;  /* 0x00011400ff060b82 */ /* 0x000f240000000800 */
[----:B------:R-:W-:-:S04]  /*2cfd0*/  IMAD.IADD R0, R20, 0x1, R25 ;  /* 0x0000000114007824 */ /* 0x000fc800078e0219 */
[----:B-1-3--:R-:W-:Y:S01]  /*2cfe0*/  IMAD.MOV.U32 R4, RZ, RZ, R0 ;  /* 0x000000ffff047224 */ /* 0x00afe200078e0000 */
[----:B------:R-:W1:Y:S01]  /*2cff0*/  S2R R20, SR_TID.X ;  /* 0x0000000000147919 */ /* 0x000e620000002100 */
[----:B--2---:R-:W-:-:S05]  /*2d000*/  @P0 IMAD.HI.U32 R5, R0, R5, RZ ;  /* 0x0000000500050227 */ /* 0x004fca00078e00ff */
        /* <DEDUP_REMOVED lines=20> */
[----:B0-----:R-:W-:Y:S06]  /*2d150*/  BRA.DIV UR4, `(.L_x_9408) ;  /* 0x0000009a04f47947 */ /* 0x001fec000b800000 */
[----:B------:R-:W-:Y:S01]  /*2d160*/  IMAD.IADD R25, R9, 0x1, R25 ;  /* 0x0000000109197824 */ /* 0x000fe200078e0219 */
[----:B------:R-:W0:Y:S01]  /*2d170*/  SHFL.IDX PT, R4, R0, RZ, 0x181f ;  /* 0x00181fff00047589 */ /* 0x000e2200000e0000 */
[----:B------:R-:W-:Y:S02]  /*2d180*/  IMAD R29, R29, R7, RZ ;  /* 0x000000071d1d7224 */ /* 0x000fe400078e02ff */
[C---:B------:R-:W-:Y:S01]  /*2d190*/  VIADD R3, R25.reuse, 0x10 ;  /* 0x0000001019037836 */ /* 0x040fe20000000000 */
[----:B------:R-:W-:Y:S02]  /*2d1a0*/  SHFL.IDX PT, R6, R0, 0x1, 0x181f ;  /* 0x00381f0000067f89 */ /* 0x000fe400000e0000 */
[-C--:B------:R-:W-:Y:S02]  /*2d1b0*/  ISETP.GE.AND P2, PT, R25, R29.reuse, PT ;  /* 0x0000001d1900720c */ /* 0x080fe40003f46270 */
[----:B------:R-:W-:Y:S02]  /*2d1c0*/  ISETP.GE.AND P1, PT, R3, R29, PT ;  /* 0x0000001d0300720c */ /* 0x000fe40003f26270 */
[----:B------:R-:W1:Y:S09]  /*2d1d0*/  SHFL.IDX PT, R3, R2, RZ, 0x181f ;  /* 0x00181fff02037589 */ /* 0x000e7200000e0000 */
[----:B0-----:R-:W-:-:S05]  /*2d1e0*/  @!P2 IADD3 R4, P3, R36, R4, RZ ;  /* 0x000000042404a210 */ /* 0x001fca0007f7e0ff */
[----:B-1----:R-:W-:Y:S01]  /*2d1f0*/  @!P2 IMAD.X R5, RZ, RZ, R3, P3 ;  /* 0x000000ffff05a224 */ /* 0x002fe200018e0603 */
[----:B------:R-:W-:Y:S01]  /*2d200*/  @!P1 IADD3 R6, P3, R36, R6, RZ ;  /* 0x0000000624069210 */ /* 0x000fe20007f7e0ff */
[----:B------:R-:W0:Y:S04]  /*2d210*/  SHFL.IDX PT, R3, R2, 0x1, 0x181f ;  /* 0x00381f0002037f89 */ /* 0x000e2800000e0000 */
[----:B-----5:R1:W-:Y:S02]  /*2d220*/  @!P2 LDGSTS.E.BYPASS.LTC128B.128 [R8+0x14400], desc[UR60][R4.64], !P0 ;  /* 0x144000000408afae */ /* 0x0203e4000c101d7c */
[----:B-1----:R-:W-:Y:S02]  /*2d230*/  @!P1 IMAD.MOV.U32 R4, RZ, RZ, R6 ;  /* 0x000000ffff049224 */ /* 0x002fe400078e0006 */
[----:B0-----:R-:W-:-:S04]  /*2d240*/  @!P1 IMAD.X R3, RZ, RZ, R3, P3 ;  /* 0x000000ffff039224 */ /* 0x001fc800018e0603 */
[----:B------:R-:W-:Y:S02]  /*2d250*/  @!P1 IMAD.MOV.U32 R5, RZ, RZ, R3 ;  /* 0x000000ffff059224 */ /* 0x000fe400078e0003 */
[----:B------:R-:W-:-:S03]  /*2d260*/  VIADD R3, R25, 0x20 ;  /* 0x0000002019037836 */ /* 0x000fc60000000000 */
[----:B------:R0:W-:Y:S02]  /*2d270*/  @!P1 LDGSTS.E.BYPASS.LTC128B.128 [R8+0x14c00], desc[UR60][R4.64], !P0 ;  /* 0x14c0000004089fae */ /* 0x0001e4000c101d7c */
[----:B------:R-:W-:Y:S02]  /*2d280*/  ISETP.GE.AND P1, PT, R3, R29, PT ;  /* 0x0000001d0300720c */ /* 0x000fe40003f26270 */
[----:B------:R-:W-:Y:S04]  /*2d290*/  SHFL.IDX PT, R3, R2, 0x2, 0x181f ;  /* 0x00581f0002037f89 */ /* 0x000fe800000e0000 */
[----:B0-----:R-:W0:Y:S07]  /*2d2a0*/  SHFL.IDX PT, R4, R0, 0x2, 0x181f ;  /* 0x00581f0000047f89 */ /* 0x001e2e00000e0000 */
[----:B0-----:R-:W-:-:S05]  /*2d2b0*/  @!P1 IADD3 R4, P2, R36, R4, RZ ;  /* 0x0000000424049210 */ /* 0x001fca0007f5e0ff */
[----:B------:R-:W-:-:S04]  /*2d2c0*/  @!P1 IMAD.X R3, RZ, RZ, R3, P2 ;  /* 0x000000ffff039224 */ /* 0x000fc800010e0603 */
        /* <DEDUP_REMOVED lines=29> */
[----:B0-----:R-:W0:Y:S04]  /*2d4a0*/  SHFL.IDX PT, R4, R0, 0x6, 0x181f ;  /* 0x00d81f0000047f89 */ /* 0x001e2800000e0000 */
[----:B------:R-:W1:Y:S03]  /*2d4b0*/  SHFL.IDX PT, R0, R0, 0x7, 0x181f ;  /* 0x00f81f0000007f89 */ /* 0x000e6600000e0000 */
[----:B0-----:R-:W-:-:S05]  /*2d4c0*/  @!P2 IADD3 R4, P1, R36, R4, RZ ;  /* 0x000000042404a210 */ /* 0x001fca0007f3e0ff */
[----:B------:R-:W-:-:S04]  /*2d4d0*/  @!P2 IMAD.X R3, RZ, RZ, R3, P1 ;  /* 0x000000ffff03a224 */ /* 0x000fc800008e0603 */
[----:B------:R-:W-:Y:S02]  /*2d4e0*/  @!P2 IMAD.MOV.U32 R5, RZ, RZ, R3 ;  /* 0x000000ffff05a224 */ /* 0x000fe400078e0003 */
[----:B------:R0:W2:Y:S04]  /*2d4f0*/  SHFL.IDX PT, R3, R2, 0x7, 0x181f ;  /* 0x00f81f0002037f89 */ /* 0x0000a800000e0000 */
[----:B-1----:R0:W-:Y:S02]  /*2d500*/  @!P2 LDGSTS.E.BYPASS.LTC128B.128 [R8+0x17400], desc[UR60][R4.64], !P0 ;  /* 0x174000000408afae */ /* 0x0021e4000c101d7c */
.L_x_9715:
[----:B------:R-:W-:-:S05]  /*2d510*/  VIADD R25, R25, 0x70 ;  /* 0x0000007019197836 */ /* 0x000fca0000000000 */
[----:B------:R-:W-:-:S13]  /*2d520*/  ISETP.GE.AND P1, PT, R25, R29, PT ;  /* 0x0000001d1900720c */ /* 0x000fda0003f26270 */
[----:B0-----:R-:W-:-:S05]  /*2d530*/  @!P1 IADD3 R2, P2, R36, R0, RZ ;  /* 0x0000000024029210 */ /* 0x001fca0007f5e0ff */
[----:B--2---:R-:W-:-:S05]  /*2d540*/  @!P1 IMAD.X R3, RZ, RZ, R3, P2 ;  /* 0x000000ffff039224 */ /* 0x004fca00010e0603 */
[----:B------:R-:W-:Y:S01]  /*2d550*/  @!PT LDS RZ, [RZ] ;  /* 0x00000000fffff984 */ /* 0x000fe20000000800 */
[----:B------:R-:W-:Y:S01]  /*2d560*/  @!PT LDS RZ, [RZ] ;  /* 0x00000000fffff984 */ /* 0x000fe20000000800 */
[----:B------:R-:W-:Y:S01]  /*2d570*/  @!PT LDS RZ, [RZ] ;  /* 0x00000000fffff984 */ /* 0x000fe20000000800 */
[----:B------:R0:W-:Y:S01]  /*2d580*/  @!P1 LDGSTS.E.BYPASS.LTC128B.128 [R8+0x17c00], desc[UR60][R2.64], !P0 ;  /* 0x17c0000002089fae */ /* 0x0001e2000c101d7c */
[----:B------:R-:W-:Y:S01]  /*2d590*/  PLOP3.LUT P0, PT, PT, PT, PT, 0x80, 0x0 ;  /* 0x000000000000781c */ /* 0x000fe20003f0f070 */
[----:B------:R-:W-:-:S12]  /*2d5a0*/  NOP ;  /* 0x0000000000007918 */ /* 0x000fd80000000000 */
.L_x_9409:
        /* <DEDUP_REMOVED lines=18> */
.L_x_9716:
[----:B------:R-:W-:Y:S05]  /*2d6d0*/  BSYNC B0 ;  /* 0x0000000000007941 */ /* 0x000fea0003800000 */
.L_x_9410:
[----:B------:R-:W2:Y:S01]  /*2d6e0*/  LDL R2, [R1+0x18] ;  /* 0x0000180001027983 */ /* 0x000ea20000100800 */
[----:B------:R-:W-:-:S05]  /*2d6f0*/  VIADD R32, R32, 0xfffffffe ;  /* 0xfffffffe20207836 */ /* 0x000fca0000000000 */
[----:B--2---:R-:W-:-:S13]  /*2d700*/  ISETP.GE.AND P0, PT, R32, R2, PT ;  /* 0x000000022000720c */ /* 0x004fda0003f06270 */
[----:B------:R-:W-:Y:S05]  /*2d710*/  @!P0 BRA `(.L_x_9412) ;  /* 0x0000001800a88947 */ /* 0x000fea0003800000 */
[----:B------:R1:W5:Y:S01]  /*2d720*/  LDL.LU R26, [R1+0x8] ;  /* 0x00000800011a7983 */ /* 0x0003620000300800 */
[----:B------:R-:W-:Y:S02]  /*2d730*/  IMAD.MOV.U32 R37, RZ, RZ, R32 ;  /* 0x000000ffff257224 */ /* 0x000fe400078e0020 */
[----:B------:R-:W-:-:S07]  /*2d740*/  IMAD.MOV.U32 R25, RZ, RZ, R35 ;  /* 0x000000ffff197224 */ /* 0x000fce00078e0023 */
.L_x_9432:
[----:B0-----:R-:W2:Y:S01]  /*2d750*/  LDL R0, [R1+0x10] ;  /* 0x0000100001007983 */ /* 0x001ea20000100800 */
[----:B------:R-:W0:Y:S03]  /*2d760*/  LDC R7, c[0x0][0x430] ;  /* 0x00010c00ff077b82 */ /* 0x000e260000000800 */
[----:B---3--:R-:W3:Y:S04]  /*2d770*/  LDL R13, [R1+0x14] ;  /* 0x00001400010d7983 */ /* 0x008ee80000100800 */
[----:B------:R-:W4:Y:S01]  /*2d780*/  LDL R9, [R1+0x4] ;  /* 0x0000040001097983 */ /* 0x000f220000100800 */
        /* <DEDUP_REMOVED lines=22> */
[----:B--2---:R-:W-:-:S04]  /*2d8f0*/  IMAD R0, R37, 0xa0, R0 ;  /* 0x000000a025007824 */ /* 0x004fc800078e0200 */
[----:B------:R-:W-:-:S04]  /*2d900*/  IMAD.IADD R4, R4, 0x1, R0 ;  /* 0x0000000104047824 */ /* 0x000fc800078e0200 */
[----:B------:R-:W-:-:S04]  /*2d910*/  @P0 IMAD.HI.U32 R5, R4, R5, RZ ;  /* 0x0000000504050227 */ /* 0x000fc800078e00ff */
[----:B------:R-:W-:Y:S01]  /*2d920*/  IMAD.MOV.U32 R2, RZ, RZ, R4 ;  /* 0x000000ffff027224 */ /* 0x000fe200078e0004 */
[----:B------:R-:W-:Y:S02]  /*2d930*/  @P0 SHF.R.U32.HI R2, RZ, R3, R5 ;  /* 0x00000003ff020219 */ /* 0x000fe40000011605 */
[----:B------:R-:W0:Y:S08]  /*2d940*/  @P0 LDC R5, c[0x0][0x434] ;  /* 0x00010d00ff050b82 */ /* 0x000e300000000800 */
[----:B------:R-:W1:Y:S01]  /*2d950*/  @P0 LDC R3, c[0x0][0x438] ;  /* 0x00010e00ff030b82 */ /* 0x000e620000000800 */
[----:B------:R-:W-:-:S04]  /*2d960*/  IMAD.IADD R0, R10, 0x1, R0 ;  /* 0x000000010a007824 */ /* 0x000fc800078e0200 */
[----:B------:R-:W-:Y:S02]  /*2d970*/  IMAD.MOV.U32 R6, RZ, RZ, R0 ;  /* 0x000000ffff067224 */ /* 0x000fe400078e0000 */
[----:B------:R-:W-:Y:S02]  /*2d980*/  IMAD.MOV R8, RZ, RZ, -R2 ;  /* 0x000000ffff087224 */ /* 0x000fe400078e0a02 */
        /* <DEDUP_REMOVED lines=18> */
[----:B------:R-:W-:Y:S02]  /*2dab0*/  VIADD R35, R25, 0x1 ;  /* 0x0000000119237836 */ /* 0x000fe40000000000 */
[----:B------:R-:W-:Y:S01]  /*2dac0*/  IMAD.MOV.U32 R9, RZ, RZ, RZ ;  /* 0x000000ffff097224 */ /* 0x000fe200078e00ff */
        /* <DEDUP_REMOVED lines=14> */
.L_x_9413:
[----:B------:R-:W-:Y:S01]  /*2dbb0*/  IMAD R0, R35, 0x8, R17 ;  /* 0x0000000823007824 */ /* 0x000fe200078e0211 */
[----:B------:R-:W-:Y:S01]  /*2dbc0*/  SHF.L.U32 R34, R2, 0x1f, RZ ;  /* 0x0000001f02227819 */ /* 0x000fe200000006ff */
[----:B------:R-:W-:Y:S01]  /*2dbd0*/  BSSY B0, `(.L_x_9414) ;  /* 0x0000004000007945 */ /* 0x000fe20003800000 */
[----:B------:R-:W-:Y:S02]  /*2dbe0*/  SHF.R.S32.HI R32, RZ, 0x1f, R8 ;  /* 0x0000001fff207819 */ /* 0x000fe40000011408 */
[----:B------:R-:W0:Y:S02]  /*2dbf0*/  SYNCS.PHASECHK.TRANS64.TRYWAIT P0, [R0+URZ+0x22880], R34 ;  /* 0x02288022000075a7 */ /* 0x000e24000800017f */
[----:B0-----:R-:W-:Y:S05]  /*2dc00*/  @!P0 BRA `(.L_x_9415) ;  /* 0x0000009800c88947 */ /* 0x001fea0003800000 */
.L_x_9717:
[----:B------:R-:W-:Y:S05]  /*2dc10*/  BSYNC B0 ;  /* 0x0000000000007941 */ /* 0x000fea0003800000 */
.L_x_9414:
        /* <DEDUP_REMOVED lines=84> */
.L_x_9739:
[----:B--2---:R-:W-:-:S05]  /*2e160*/  IADD3 R2, P0, R36, R2, RZ ;  /* 0x0000000224027210 */ /* 0x004fca0007f1e0ff */
[----:B------:R-:W-:Y:S01]  /*2e170*/  IMAD.X R3, RZ, RZ, R21, P0 ;  /* 0x000000ffff037224 */ /* 0x000fe200000e0615 */
[----:B------:R-:W-:-:S04]  /*2e180*/  PLOP3.LUT P0, PT, PT, PT, PT, 0x80, 0x0 ;  /* 0x000000000000781c */ /* 0x000fc80003f0f070 */
[----:B------:R-:W-:Y:S01]  /*2e190*/  @!PT LDS RZ, [RZ] ;  /* 0x00000000fffff984 */ /* 0x000fe20000000800 */
[----:B------:R-:W-:Y:S01]  /*2e1a0*/  @!PT LDS RZ, [RZ] ;  /* 0x00000000fffff984 */ /* 0x000fe20000000800 */
[----:B------:R-:W-:Y:S01]  /*2e1b0*/  @!PT LDS RZ, [RZ] ;  /* 0x00000000fffff984 */ /* 0x000fe20000000800 */
[----:B------:R2:W-:Y:S01]  /*2e1c0*/  LDGSTS.E.BYPASS.LTC128B.128 [R6+0xec00], desc[UR60][R2.64], !P2 ;  /* 0x0ec0000002067fae */ /* 0x0005e2000d101d7c */
[----:B------:R-:W-:-:S08]  /*2e1d0*/  NOP ;  /* 0x0000000000007918 */ /* 0x000fd00000000000 */
.L_x_9417:
        /* <DEDUP_REMOVED lines=11> */
.L_x_9418:
[----:B------:R2:W-:Y:S01]  /*2e290*/  SYNCS.ARRIVE.TRANS64.A1T0 RZ, [R0+URZ+0x22870], RZ ;  /* 0x022870ff00ff79a7 */ /* 0x0005e2000810003f */
[----:B------:R-:W-:Y:S05]  /*2e2a0*/  @!P3 BRA `(.L_x_9419) ;  /* 0x000000000004b947 */ /* 0x000fea0003800000 */
[----:B------:R-:W-:Y:S01]  /*2e2b0*/  BPT.TRAP 0x1 ;  /* 0x000000040000795c */ /* 0x000fe20000300000 */
.L_x_9419:
[----:B------:R-:W3:Y:S01]  /*2e2c0*/  SYNCS.PHASECHK.TRANS64.TRYWAIT P0, [R0+URZ+0x22840], R34 ;  /* 0x02284022000075a7 */ /* 0x000ee2000800017f */
[----:B------:R-:W-:Y:S04]  /*2e2d0*/  BSSY B0, `(.L_x_9420) ;  /* 0x0000002000007945 */ /* 0x000fe80003800000 */
[----:B---3--:R-:W-:Y:S05]  /*2e2e0*/  @!P0 BRA `(.L_x_9421) ;  /* 0x0000009c00e08947 */ /* 0x008fea0003800000 */
.L_x_9740:
[----:B------:R-:W-:Y:S05]  /*2e2f0*/  BSYNC B0 ;  /* 0x0000000000007941 */ /* 0x000fea0003800000 */
.L_x_9420:
        /* <DEDUP_REMOVED lines=79> */
.L_x_9762:
        /* <DEDUP_REMOVED lines=8> */
.L_x_9423:
        /* <DEDUP_REMOVED lines=11> */
.L_x_9424:
[----:B------:R-:W4:Y:S01]  /*2e920*/  LDL R2, [R1+0x44] ;  /* 0x0000440001027983 */ /* 0x000f220000100800 */
[----:B------:R1:W-:Y:S01]  /*2e930*/  SYNCS.ARRIVE.TRANS64.A1T0 RZ, [R0+URZ+0x22830], RZ ;  /* 0x022830ff00ff79a7 */ /* 0x0003e2000810003f */
[----:B----4-:R-:W-:-:S13]  /*2e940*/  ISETP.NE.AND P0, PT, R2, 0x3, PT ;  /* 0x000000030200780c */ /* 0x010fda0003f05270 */
[----:B-1----:R-:W-:Y:S05]  /*2e950*/  @!P0 BRA `(.L_x_9425) ;  /* 0x0000000000048947 */ /* 0x002fea0003800000 */
[----:B------:R-:W-:Y:S01]  /*2e960*/  BPT.TRAP 0x1 ;  /* 0x000000040000795c */ /* 0x000fe20000300000 */
.L_x_9425:
[----:B--23--:R-:W-:Y:S01]  /*2e970*/  LOP3.LUT R0, R26, 0x1, RZ, 0x3c, !PT ;  /* 0x000000011a007812 */ /* 0x00cfe200078e3cff */
[----:B------:R-:W-:Y:S01]  /*2e980*/  IMAD R2, R25, 0x8, R17 ;  /* 0x0000000819027824 */ /* 0x000fe200078e0211 */
[----:B------:R-:W-:Y:S02]  /*2e990*/  BSSY B0, `(.L_x_9426) ;  /* 0x0000004000007945 */ /* 0x000fe40003800000 */
[----:B------:R-:W-:-:S04]  /*2e9a0*/  SHF.L.U32 R0, R0, 0x1f, RZ ;  /* 0x0000001f00007819 */ /* 0x000fc800000006ff */
[----:B------:R-:W1:Y:S02]  /*2e9b0*/  SYNCS.PHASECHK.TRANS64.TRYWAIT P2, [R2+URZ+0x22870], R0 ;  /* 0x02287000020075a7 */ /* 0x000e64000804017f */
[----:B-1----:R-:W-:Y:S05]  /*2e9c0*/  @!P2 BRA `(.L_x_9427) ;  /* 0x000000a000eca947 */ /* 0x002fea0003800000 */
.L_x_9763:
[----:B------:R-:W-:Y:S05]  /*2e9d0*/  BSYNC B0 ;  /* 0x0000000000007941 */ /* 0x000fea0003800000 */
.L_x_9426:
[----:B------:R-:W2:Y:S02]  /*2e9e0*/  LDL R3, [R1+0x4c] ;  /* 0x00004c0001037983 */ /* 0x000ea40000100800 */
[----:B--2---:R-:W-:-:S13]  /*2e9f0*/  ISETP.NE.AND P2, PT, R3, 0x3, PT ;  /* 0x000000030300780c */ /* 0x004fda0003f45270 */
[----:B------:R-:W-:Y:S05]  /*2ea00*/  @!P2 BRA `(.L_x_9428) ;  /* 0x000000000004a947 */ /* 0x000fea0003800000 */
[----:B------:R-:W-:Y:S01]  /*2ea10*/  BPT.TRAP 0x1 ;  /* 0x000000040000795c */ /* 0x000fe20000300000 */
.L_x_9428:
[----:B------:R-:W-:Y:S01]  /*2ea20*/  SHF.L.U32 R3, R26, 0x1f, RZ ;  /* 0x0000001f1a037819 */ /* 0x000fe200000006ff */
[----:B-1----:R-:W-:-:S03]  /*2ea30*/  IMAD R0, R25, 0x5000, RZ ;  /* 0x0000500019007824 */ /* 0x002fc600078e02ff */
[----:B------:R-:W1:Y:S02]  /*2ea40*/  SYNCS.PHASECHK.TRANS64.TRYWAIT P2, [R2+URZ+0x22860], R3 ;  /* 0x02286003020075a7 */ /* 0x000e64000804017f */
[----:B-1----:R-:W-:Y:S05]  /*2ea50*/  @!P2 BRA `(.L_x_9429) ;  /* 0x000000a000dca947 */ /* 0x002fea0003800000 */
.L_x_9764:
        /* <DEDUP_REMOVED lines=107> */
.L_x_9430:
[----:B-1----:R1:W-:Y:S01]  /*2f110*/  SYNCS.ARRIVE.TRANS64.A1T0 RZ, [R2+URZ+0x22850], RZ ;  /* 0x022850ff02ff79a7 */ /* 0x0023e2000810003f */
[----:B------:R-:W-:Y:S06]  /*2f120*/  BAR.SYNC.DEFER_BLOCKING 0x2, 0x80 ;  /* 0x0082000000007b1d */ /* 0x000fec0000010000 */
[----:B------:R-:W-:Y:S05]  /*2f130*/  @!P0 BRA `(.L_x_9431) ;  /* 0x0000000000048947 */ /* 0x000fea0003800000 */
[----:B------:R-:W-:Y:S01]  /*2f140*/  BPT.TRAP 0x1 ;  /* 0x000000040000795c */ /* 0x000fe20000300000 */
.L_x_9431:
[----:B0-----:R-:W2:Y:S01]  /*2f150*/  LDL R0, [R1+0x1c] ;  /* 0x00001c0001007983 */ /* 0x001ea20000100800 */
[----:B-1----:R-:W-:Y:S02]  /*2f160*/  VIADD R2, R2, 0x22880 ;  /* 0x0002288002027836 */ /* 0x002fe40000000000 */
[----:B------:R-:W-:Y:S01]  /*2f170*/  IMAD.MOV.U32 R25, RZ, RZ, R35 ;  /* 0x000000ffff197224 */ /* 0x000fe200078e0023 */
[----:B------:R3:W5:Y:S02]  /*2f180*/  LDL R26, [R1+0x8] ;  /* 0x00000800011a7983 */ /* 0x0007640000100800 */
[----:B--2---:R-:W-:-:S04]  /*2f190*/  PRMT R2, R0, 0x654, R2 ;  /* 0x0000065400027816 */ /* 0x004fc80000000002 */
[----:B------:R3:W-:Y:S01]  /*2f1a0*/  SYNCS.ARRIVE.TRANS64.RED.A1T0 RZ, [R2+URZ], RZ ;  /* 0x000000ff02ff79a7 */ /* 0x0007e2000810043f */
[----:B------:R-:W-:Y:S05]  /*2f1b0*/  @P1 BRA `(.L_x_9432) ;  /* 0xffffffe400641947 */ /* 0x000fea000383ffff */
.L_x_9412:
        /* <DEDUP_REMOVED lines=19> */
.L_x_9434:
[----:B------:R-:W-:Y:S05]  /*2f2f0*/  BSYNC B0 ;  /* 0x0000000000007941 */ /* 0x000fea0003800000 */
.L_x_9433:
[----:B------:R-:W-:Y:S05]  /*2f300*/  @!P0 BRA `(.L_x_9435) ;  /* 0x0000000000048947 */ /* 0x000fea0003800000 */
[----:B------:R-:W-:Y:S01]  /*2f310*/  BPT.TRAP 0x1 ;  /* 0x000000040000795c */ /* 0x000fe20000300000 */
.L_x_9435:
[----:B------:R-:W2:Y:S01]  /*2f320*/  LDL R0, [R1+0x8] ;  /* 0x0000080001007983 */ /* 0x000ea20000100800 */
[----:B------:R-:W-:Y:S01]  /*2f330*/  BSSY B0, `(.L_x_9436) ;  /* 0x0000006000007945 */ /* 0x000fe20003800000 */
[----:B--2---:R-:W-:Y:S01]  /*2f340*/  LOP3.LUT R3, R0, 0x1, RZ, 0x3c, !PT ;  /* 0x0000000100037812 */ /* 0x004fe200078e3cff */
[----:B------:R-:W-:-:S03]  /*2f350*/  IMAD R0, R35, 0x8, R17 ;  /* 0x0000000823007824 */ /* 0x000fc600078e0211 */
[----:B------:R-:W-:-:S04]  /*2f360*/  SHF.L.U32 R3, R3, 0x1f, RZ ;  /* 0x0000001f03037819 */ /* 0x000fc800000006ff */
[----:B------:R-:W0:Y:S02]  /*2f370*/  SYNCS.PHASECHK.TRANS64.TRYWAIT P1, [R0+URZ+0x22870], R3 ;  /* 0x02287003000075a7 */ /* 0x000e24000802017f */
[----:B0-----:R-:W-:Y:S05]  /*2f380*/  @!P1 BRA `(.L_x_9437) ;  /* 0x0000009800a49947 */ /* 0x001fea0003800000 */
.L_x_9765:
[----:B------:R-:W-:Y:S05]  /*2f390*/  BSYNC B0 ;  /* 0x0000000000007941 */ /* 0x000fea0003800000 */
.L_x_9436:
[----:B------:R-:W2:Y:S02]  /*2f3a0*/  LDL R2, [R1+0x4c] ;  /* 0x00004c0001027983 */ /* 0x000ea40000100800 */
[----:B--2---:R-:W-:-:S13]  /*2f3b0*/  ISETP.NE.AND P1, PT, R2, 0x3, PT ;  /* 0x000000030200780c */ /* 0x004fda0003f25270 */
[----:B------:R-:W-:Y:S05]  /*2f3c0*/  @!P1 BRA `(.L_x_9438) ;  /* 0x0000000000049947 */ /* 0x000fea0003800000 */
[----:B------:R-:W-:Y:S01]  /*2f3d0*/  BPT.TRAP 0x1 ;  /* 0x000000040000795c */ /* 0x000fe20000300000 */
.L_x_9438:
[----:B------:R-:W0:Y:S02]  /*2f3e0*/  LDL R2, [R1+0x8] ;  /* 0x0000080001027983 */ /* 0x000e240000100800 */
[----:B0-----:R-:W-:-:S04]  /*2f3f0*/  SHF.L.U32 R3, R2, 0x1f, RZ ;  /* 0x0000001f02037819 */ /* 0x001fc800000006ff */
[----:B------:R-:W0:Y:S02]  /*2f400*/  SYNCS.PHASECHK.TRANS64.TRYWAIT P1, [R0+URZ+0x22860], R3 ;  /* 0x02286003000075a7 */ /* 0x000e24000802017f */
[----:B0-----:R-:W-:Y:S05]  /*2f410*/  @!P1 BRA `(.L_x_9439) ;  /* 0x0000009800949947 */ /* 0x001fea0003800000 */
.L_x_9766:
[----:B------:R-:W2:Y:S01]  /*2f420*/  LDL R12, [R1+0x20] ;  /* 0x00002000010c7983 */ /* 0x000ea20000100800 */
[----:B0-----:R-:W-:Y:S01]  /*2f430*/  IMAD R3, R35, 0x5000, RZ ;  /* 0x0000500023037824 */ /* 0x001fe200078e02ff */
[----:B------:R-:W-:Y:S05]  /*2f440*/  WARPSYNC.ALL ;  /* 0x0000000000007948 */ /* 0x000fea0003800000 */
[----:B------:R-:W-:Y:S02]  /*2f450*/  LOP3.LUT R2, R3, R28, RZ, 0xfc, !PT ;  /* 0x0000001c03027212 */ /* 0x000fe400078efcff */
[----:B------:R-:W-:-:S03]  /*2f460*/  LOP3.LUT R20, R23, 0x1800, RZ, 0xfc, !PT ;  /* 0x0000180017147812 */ /* 0x000fc600078efcff */
[----:B------:R-:W-:-:S05]  /*2f470*/  IMAD.IADD R13, R17, 0x1, R2 ;  /* 0x00000001110d7824 */ /* 0x000fca00078e0202 */
[----:B------:R-:W0:Y:S02]  /*2f480*/  LDSM.16.MT88.4 R4, [R13+0xa400] ;  /* 0x00a400000d04783b */ /* 0x000e240000004200 */
[C-C-:B0-----:R-:W-:Y:S02]  /*2f490*/  PRMT R8, R4.reuse, 0x6420, R5.reuse ;  /* 0x0000642004087816 */ /* 0x141fe40000000005 */
[----:B------:R-:W-:Y:S02]  /*2f4a0*/  PRMT R9, R4, 0x7531, R5 ;  /* 0x0000753104097816 */ /* 0x000fe40000000005 */
[C-C-:B------:R-:W-:Y:S02]  /*2f4b0*/  PRMT R10, R6.reuse, 0x6420, R7.reuse ;  /* 0x00006420060a7816 */ /* 0x140fe40000000007 */
[----:B------:R-:W-:Y:S02]  /*2f4c0*/  PRMT R11, R6, 0x7531, R7 ;  /* 0x00007531060b7816 */ /* 0x000fe40000000007 */
[----:B--2---:R-:W-:-:S02]  /*2f4d0*/  IADD3 R2, R17, R12, R3 ;  /* 0x0000000c11027210 */ /* 0x004fc40007ffe003 */
[----:B------:R-:W-:-:S03]  /*2f4e0*/  LOP3.LUT R12, R3, R23, RZ, 0xfc, !PT ;  /* 0x00000017030c7212 */ /* 0x000fc600078efcff */
[----:B------:R-:W0:Y:S02]  /*2f4f0*/  LDSM.16.MT88.4 R4, [R2+0xa400] ;  /* 0x00a400000204783b */ /* 0x000e240000004200 */
[----:B------:R-:W-:-:S05]  /*2f500*/  IMAD.IADD R12, R19, 0x1, R12 ;  /* 0x00000001130c7824 */ /* 0x000fca00078e020c */
[----:B------:R0:W-:Y:S02]  /*2f510*/  STSM.16.M88.4 [R12], R8 ;  /* 0x000000080c007844 */ /* 0x0001e40000000200 */
[C-C-:B0-----:R-:W-:Y:S02]  /*2f520*/  PRMT R8, R4.reuse, 0x6420, R5.reuse ;  /* 0x0000642004087816 */ /* 0x141fe40000000005 */
[----:B------:R-:W-:Y:S02]  /*2f530*/  PRMT R9, R4, 0x7531, R5 ;  /* 0x0000753104097816 */ /* 0x000fe40000000005 */
[----:B------:R-:W-:Y:S02]  /*2f540*/  LOP3.LUT R4, R3, 0x800, R23, 0xfe, !PT ;  /* 0x0000080003047812 */ /* 0x000fe400078efe17 */
        /* <DEDUP_REMOVED lines=89> */
.L_x_9440:
[----:B------:R0:W-:Y:S01]  /*2fae0*/  SYNCS.ARRIVE.TRANS64.A1T0 RZ, [R0+URZ+0x22850], RZ ;  /* 0x022850ff00ff79a7 */ /* 0x0001e2000810003f */
[----:B------:R-:W-:Y:S06]  /*2faf0*/  BAR.SYNC.DEFER_BLOCKING 0x2, 0x80 ;  /* 0x0082000000007b1d */ /* 0x000fec0000010000 */
[----:B------:R-:W-:Y:S05]  /*2fb00*/  @!P0 BRA `(.L_x_9441) ;  /* 0x0000000000048947 */ /* 0x000fea0003800000 */
[----:B------:R-:W-:Y:S01]  /*2fb10*/  BPT.TRAP 0x1 ;  /* 0x000000040000795c */ /* 0x000fe20000300000 */
.L_x_9441:
[----:B------:R-:W2:Y:S04]  /*2fb20*/  LDL R3, [R1+0x1c] ;  /* 0x00001c0001037983 */ /* 0x000ea80000100800 */
[----:B------:R-:W3:Y:S01]  /*2fb30*/  LDL.LU R2, [R1+0x8] ;  /* 0x0000080001027983 */ /* 0x000ee20000300800 */
[----:B0-----:R-:W-:Y:S02]  /*2fb40*/  VIADD R0, R0, 0x22880 ;  /* 0x0002288000007836 */ /* 0x001fe40000000000 */
        /* <DEDUP_REMOVED lines=8> */
.L_x_9384:
[----:B------:R-:W-:-:S13]  /*2fbd0*/  LOP3.LUT P0, RZ, R16, 0x200, RZ, 0xc0, !PT ;  /* 0x0000020010ff7812 */ /* 0x000fda000780c0ff */
[----:B------:R-:W-:Y:S05]  /*2fbe0*/  @!P0 BRA `(.L_x_9442) ;  /* 0x0000000000288947 */ /* 0x000fea0003800000 */
[----:B------:R-:W-:Y:S05]  /*2fbf0*/  WARPSYNC.ALL ;  /* 0x0000000000007948 */ /* 0x000fea0003800000 */
[----:B------:R-:W1:Y:S08]  /*2fc00*/  S2UR UR4, SR_CgaCtaId ;  /* 0x00000000000479c3 */ /* 0x000e700000008800 */
[----:B------:R-:W-:Y:S01]  /*2fc10*/  BAR.SYNC.DEFER_BLOCKING 0x5, 0x180 ;  /* 0x0146000000007b1d */ /* 0x000fe20000010000 */
[----:B------:R-:W-:Y:S01]  /*2fc20*/  MOV R17, 0x400 ;  /* 0x0000040000117802 */ /* 0x000fe20000000f00 */
[----:B-1----:R-:W-:-:S05]  /*2fc30*/  IMAD.U32 R0, RZ, RZ, UR4 ;  /* 0x00000004ff007e24 */ /* 0x002fca000f8e00ff */
[----:B------:R-:W-:Y:S01]  /*2fc40*/  LEA R17, R0, R17, 0x18 ;  /* 0x0000001100117211 */ /* 0x000fe200078ec0ff */
[----:B------:R1:W-:Y:S04]  /*2fc50*/  STL [R1+0x1c], R0 ;  /* 0x00001c0001007387 */ /* 0x0003e80000100800 */
[----:B-----5:R1:W2:Y:S01]  /*2fc60*/  LDS.128 R24, [R17+0x228d0] ;  /* 0x0228d00011187984 */ /* 0x0202a20000000c00 */
[----:B------:R-:W-:Y:S06]  /*2fc70*/  BAR.ARV 0x4, 0x180 ;  /* 0x0106000000007b1d */ /* 0x000fec0000002000 */
[----:B------:R-:W-:Y:S05]  /*2fc80*/  BRA `(.L_x_9443) ;  /* 0x0000000c00e47947 */ /* 0x000fea0003800000 */
.L_x_9442:
        /* <DEDUP_REMOVED lines=8> */
[----:B0-----:R-:W0:Y:S08]  /*2fd10*/  @!P1 LDC.64 R2, c[0x0][0xc80] ;  /* 0x00032000ff029b82 */ /* 0x001e300000000a00 */
[----:B------:R-:W1:Y:S01]  /*2fd20*/  @!P1 LDC.64 R4, c[0x0][0xc78] ;  /* 0x00031e00ff049b82 */ /* 0x000e620000000a00 */
[----:B0-----:R-:W-:-:S05]  /*2fd30*/  @!P1 IMAD.WIDE R2, R0, 0x4, R2 ;  /* 0x0000000400029825 */ /* 0x001fca00078e0202 */
[----:B------:R1:W2:Y:S02]  /*2fd40*/  @!P1 LDG.E R7, desc[UR60][R2.64] ;  /* 0x0000003c02079981 */ /* 0x0002a4000c1e1900 */
[----:B-1----:R-:W-:-:S05]  /*2fd50*/  @!P1 IMAD.WIDE R2, R0, 0x4, R4 ;  /* 0x0000000400029825 */ /* 0x002fca00078e0204 */
        /* <DEDUP_REMOVED lines=30> */
.L_x_9776:
[----:B------:R-:W-:Y:S02]  /*2ff40*/  ULDC UR4, c[0x0][0xc38] ;  /* 0x00030e0000047ab9 */ /* 0x000fe40000000800 */
[----:B------:R-:W-:-:S04]  /*2ff50*/  IMAD.U32 R4, RZ, RZ, UR4 ;  /* 0x00000004ff047e24 */ /* 0x000fc8000f8e00ff */
[----:B-1----:R-:W-:-:S04]  /*2ff60*/  IMAD R3, R14, R4, RZ ;  /* 0x000000040e037224 */ /* 0x002fc800078e02ff */
[----:B------:R-:W-:-:S05]  /*2ff70*/  IMAD.IADD R6, R6, 0x1, R3 ;  /* 0x0000000106067824 */ /* 0x000fca00078e0203 */
[----:B------:R-:W-:-:S13]  /*2ff80*/  ISETP.GT.AND P6, PT, R6, R0, PT ;  /* 0x000000000600720c */ /* 0x000fda0003fc4270 */
[----:B------:R-:W-:Y:S05]  /*2ff90*/  @P6 BRA `(.L_x_9445) ;  /* 0x0000000000a46947 */ /* 0x000fea0003800000 */
.L_x_9448:
        /* <DEDUP_REMOVED lines=35> */
.L_x_9784:
[----:B------:R-:W-:Y:S02]  /*301d0*/  ULDC UR4, c[0x0][0xc38] ;  /* 0x00030e0000047ab9 */ /* 0x000fe40000000800 */
[----:B------:R-:W-:-:S04]  /*301e0*/  IMAD.U32 R4, RZ, RZ, UR4 ;  /* 0x00000004ff047e24 */ /* 0x000fc8000f8e00ff */
[----:B-1----:R-:W-:-:S04]  /*301f0*/  IMAD R3, R14, R4, RZ ;  /* 0x000000040e037224 */ /* 0x002fc800078e02ff */
[----:B------:R-:W-:-:S05]  /*30200*/  IMAD.IADD R6, R3, 0x1, R6 ;  /* 0x0000000103067824 */ /* 0x000fca00078e0206 */
[----:B------:R-:W-:-:S13]  /*30210*/  ISETP.GT.AND P6, PT, R6, R0, PT ;  /* 0x000000000600720c */ /* 0x000fda0003fc4270 */
[----:B------:R-:W-:Y:S05]  /*30220*/  @!P6 BRA `(.L_x_9448) ;  /* 0xfffffffc005ce947 */ /* 0x000fea000383ffff */
.L_x_9445:
        /* <DEDUP_REMOVED lines=10> */
.L_x_9789:
[----:B------:R-:W-:-:S13]  /*302d0*/  ISETP.NE.AND P0, PT, R3, RZ, PT ;  /* 0x000000ff0300720c */ /* 0x000fda0003f05270 */
[----:B------:R-:W-:Y:S05]  /*302e0*/  @!P0 BRA `(.L_x_9450) ;  /* 0x0000000000108947 */ /* 0x000fea0003800000 */
[----:B------:R-:W-:Y:S01]  /*302f0*/  UMOV UR4, 0xffffffff ;  /* 0xffffffff00047882 */ /* 0x000fe20000000000 */
[----:B------:R-:W-:Y:S02]  /*30300*/  VIADD R12, R7, 0xffffffff ;  /* 0xffffffff070c7836 */ /* 0x000fe40000000000 */
[----:B------:R-:W-:Y:S05]  /*30310*/  BRA.DIV UR4, `(.L_x_9451) ;  /* 0x0000009604447947 */ /* 0x000fea000b800000 */
[----:B------:R4:W0:Y:S02]  /*30320*/  SHFL.IDX PT, R24, R2, R12, 0x1f ;  /* 0x00001f0c02187589 */ /* 0x00082400000e0000 */
.L_x_9450:
[----:B---3--:R-:W-:Y:S01]  /*30330*/  ISETP.NE.AND P0, PT, R5, 0x1, PT ;  /* 0x000000010500780c */ /* 0x008fe20003f05270 */
[----:B0-----:R-:W-:-:S04]  /*30340*/  IMAD R24, R24, R4, R6 ;  /* 0x0000000418187224 */ /* 0x001fc800078e0206 */
[----:B------:R-:W-:-:S08]  /*30350*/  IMAD.IADD R0, R0, 0x1, -R24 ;  /* 0x0000000100007824 */ /* 0x000fd000078e0a18 */
[----:B------:R-:W-:Y:S05]  /*30360*/  @!P0 BRA `(.L_x_9452) ;  /* 0x0000000000e08947 */ /* 0x000fea0003800000 */
[----:B--2---:R-:W-:Y:S01]  /*30370*/  IABS R4, R25 ;  /* 0x0000001900047213 */ /* 0x004fe20000000000 */
[----:B----4-:R-:W-:-:S03]  /*30380*/  IMAD.MOV.U32 R2, RZ, RZ, RZ ;  /* 0x000000ffff027224 */ /* 0x010fc600078e00ff */
[----:B------:R-:W0:Y:S08]  /*30390*/  I2F.RP R6, R4 ;  /* 0x0000000400067306 */ /* 0x000e300000209400 */
[----:B0-----:R-:W0:Y:S02]  /*303a0*/  MUFU.RCP R6, R6 ;  /* 0x0000000600067308 */ /* 0x001e240000001000 */
[----:B0-----:R-:W-:-:S06]  /*303b0*/  VIADD R8, R6, 0xffffffe ;  /* 0x0ffffffe06087836 */ /* 0x001fcc0000000000 */
[----:B------:R-:W1:Y:S02]  /*303c0*/  F2I.FTZ.U32.TRUNC.NTZ R3, R8 ;  /* 0x0000000800037305 */ /* 0x000e64000021f000 */
[----:B-1----:R-:W-:-:S04]  /*303d0*/  IMAD.MOV R7, RZ, RZ, -R3 ;  /* 0x000000ffff077224 */ /* 0x002fc800078e0a03 */
        /* <DEDUP_REMOVED lines=47> */
[----:B-----5:R-:W-:Y:S01]  /*306d0*/  IMAD R26, R3, 0x10000, R6 ;  /* 0x00010000031a7824 */ /* 0x020fe200078e0206 */
[----:B------:R-:W-:Y:S06]  /*306e0*/  BRA `(.L_x_9453) ;  /* 0x0000000000f47947 */ /* 0x000fec0003800000 */
.L_x_9452:
[----:B----4-:R-:W0:Y:S02]  /*306f0*/  LDC.64 R2, c[0x0][0xc90] ;  /* 0x00032400ff027b82 */ /* 0x010e240000000a00 */
[----:B0-----:R-:W-:-:S05]  /*30700*/  IMAD.WIDE R2, R27, 0x4, R2 ;  /* 0x000000041b027825 */ /* 0x001fca00078e0202 */
[----:B------:R-:W2:Y:S02]  /*30710*/  LDG.E R6, desc[UR60][R2.64] ;  /* 0x0000003c02067981 */ /* 0x000ea4000c1e1900 */
[----:B--2---:R-:W-:-:S05]  /*30720*/  IMAD R5, R25, R6, RZ ;  /* 0x0000000619057224 */ /* 0x004fca00078e02ff */
[----:B-1----:R-:W-:-:S04]  /*30730*/  IABS R7, R5 ;  /* 0x0000000500077213 */ /* 0x002fc80000000000 */
        /* <DEDUP_REMOVED lines=54> */
[----:B-----5:R-:W-:Y:S02]  /*30aa0*/  IMAD R26, R2, R4, R7 ;  /* 0x00000004021a7224 */ /* 0x020fe400078e0207 */
[----:B------:R-:W-:-:S07]  /*30ab0*/  IMAD.MOV.U32 R0, RZ, RZ, R2 ;  /* 0x000000ffff007224 */ /* 0x000fce00078e0002 */
.L_x_9453:
[----:B------:R-:W-:-:S05]  /*30ac0*/  LOP3.LUT R0, RZ, R0, RZ, 0x33, !PT ;  /* 0x00000000ff007212 */ /* 0x000fca00078e33ff */
[----:B------:R-:W-:Y:S01]  /*30ad0*/  IMAD.IADD R25, R25, 0x1, R0 ;  /* 0x0000000119197824 */ /* 0x000fe200078e0200 */
[----:B------:R-:W-:Y:S06]  /*30ae0*/  BRA `(.L_x_9454) ;  /* 0x00000000001c7947 */ /* 0x000fec0003800000 */
.L_x_9446:
[----:B------:R-:W-:Y:S01]  /*30af0*/  UMOV UR4, URZ ;  /* 0x0000003f00047c82 */ /* 0x000fe20008000000 */
[----:B------:R-:W-:Y:S01]  /*30b00*/  UMOV UR5, URZ ;  /* 0x0000003f00057c82 */ /* 0x000fe20008000000 */
[----:B------:R-:W-:Y:S01]  /*30b10*/  ULDC UR6, c[0x0][0xc3c] ;  /* 0x00030f0000067ab9 */ /* 0x000fe20000000800 */
[----:B------:R-:W-:Y:S02]  /*30b20*/  IMAD.MOV.U32 R24, RZ, RZ, R0 ;  /* 0x000000ffff187224 */ /* 0x000fe400078e0000 */
[----:B------:R-:W-:Y:S02]  /*30b30*/  IMAD.U32 R25, RZ, RZ, UR4 ;  /* 0x00000004ff197e24 */ /* 0x000fe4000f8e00ff */
[----:B-----5:R-:W-:Y:S02]  /*30b40*/  IMAD.U32 R26, RZ, RZ, UR5 ;  /* 0x00000005ff1a7e24 */ /* 0x020fe4000f8e00ff */
[----:B------:R-:W-:-:S07]  /*30b50*/  IMAD.U32 R27, RZ, RZ, UR6 ;  /* 0x00000006ff1b7e24 */ /* 0x000fce000f8e00ff */
.L_x_9454:
[----:B------:R0:W2:Y:S01]  /*30b60*/  LDL R2, [R1+0x1c] ;  /* 0x00001c0001027983 */ /* 0x0000a20000100800 */
[----:B------:R-:W1:Y:S01]  /*30b70*/  S2R R0, SR_TID.X ;  /* 0x0000000000007919 */ /* 0x000e620000002100 */
[----:B------:R-:W-:Y:S05]  /*30b80*/  WARPSYNC.ALL ;  /* 0x0000000000007948 */ /* 0x000fea0003800000 */
[----:B-1----:R-:W-:Y:S01]  /*30b90*/  LOP3.LUT R0, R0, 0x1f, RZ, 0xc0, !PT ;  /* 0x0000001f00007812 */ /* 0x002fe200078ec0ff */
[----:B------:R-:W-:Y:S03]  /*30ba0*/  BAR.SYNC.DEFER_BLOCKING 0x4, 0x180 ;  /* 0x0106000000007b1d */ /* 0x000fe60000010000 */
[----:B------:R-:W-:-:S13]  /*30bb0*/  ISETP.NE.AND P0, PT, R0, RZ, PT ;  /* 0x000000ff0000720c */ /* 0x000fda0003f05270 */
[----:B------:R-:W-:Y:S01]  /*30bc0*/  @!P0 MOV R0, 0x400 ;  /* 0x0000040000008802 */ /* 0x000fe20000000f00 */
[----:B--2---:R-:W1:Y:S03]  /*30bd0*/  @!P0 S2R R2, SR_CgaCtaId ;  /* 0x0000000000028919 */ /* 0x004e660000008800 */
[----:B-1----:R-:W-:Y:S01]  /*30be0*/  @!P0 LEA R17, R2, R0, 0x18 ;  /* 0x0000000002118211 */ /* 0x002fe200078ec0ff */
[----:B------:R0:W-:Y:S04]  /*30bf0*/  @!P0 STL [R1+0x1c], R2 ;  /* 0x00001c0201008387 */ /* 0x0001e80000100800 */
[----:B------:R0:W-:Y:S01]  /*30c00*/  @!P0 STS.128 [R17+0x228d0], R24 ;  /* 0x0228d01811008388 */ /* 0x0001e20000000c00 */
[----:B------:R-:W-:Y:S06]  /*30c10*/  BAR.ARV 0x5, 0x180 ;  /* 0x0146000000007b1d */ /* 0x000fec0000002000 */
.L_x_9443:
[----:B------:R-:W-:Y:S02]  /*30c20*/  ULDC UR4, c[0x0][0xc3c] ;  /* 0x00030f0000047ab9 */ /* 0x000fe40000000800 */
[----:B--2---:R-:W-:-:S13]  /*30c30*/  ISETP.GE.AND P0, PT, R27, UR4, PT ;  /* 0x000000041b007c0c */ /* 0x004fda000bf06270 */
[----:B------:R-:W-:Y:S05]  /*30c40*/  @!P0 BRA `(.L_x_9455) ;  /* 0xffffff8000748947 */ /* 0x000fea000383ffff */
[----:B------:R-:W-:Y:S05]  /*30c50*/  BSYNC B7 ;  /* 0x0000000000077941 */ /* 0x000fea0003800000 */
.L_x_9327:
[----:B01----:R-:W2:Y:S01]  /*30c60*/  LDL.LU R0, [R1+0x48] ;  /* 0x0000480001007983 */ /* 0x003ea20000300800 */
        /* <DEDUP_REMOVED lines=11> */
.L_x_9792:
[----:B------:R-:W-:Y:S05]  /*30d20*/  BSYNC B0 ;  /* 0x0000000000007941 */ /* 0x000fea0003800000 */
.L_x_9456:
[----:B------:R-:W-:-:S03]  /*30d30*/  UMOV UR4, 0xffffffff ;  /* 0xffffffff00047882 */ /* 0x000fc60000000000 */
[----:B------:R-:W-:Y:S05]  /*30d40*/  BRA.DIV UR4, `(.L_x_9458) ;  /* 0x0000008a04f47947 */ /* 0x000fea000b800000 */
[----:B0-----:R-:W0:Y:S02]  /*30d50*/  S2R R0, SR_TID.X ;  /* 0x0000000000007919 */ /* 0x001e240000002100 */
[----:B0-----:R-:W-:-:S04]  /*30d60*/  SHF.R.U32.HI R0, RZ, 0x5, R0 ;  /* 0x00000005ff007819 */ /* 0x001fc80000011600 */
[----:B------:R-:W-:-:S05]  /*30d70*/  LOP3.LUT R0, R0, 0x3, RZ, 0xc0, !PT ;  /* 0x0000000300007812 */ /* 0x000fca00078ec0ff */
[----:B------:R0:W1:Y:S02]  /*30d80*/  SHFL.IDX PT, R14, R0, RZ, 0x1f ;  /* 0x00001fff000e7589 */ /* 0x00006400000e0000 */
.L_x_9795:
[----:B-1----:R-:W-:-:S13]  /*30d90*/  ISETP.NE.AND P0, PT, R14, RZ, PT ;  /* 0x000000ff0e00720c */ /* 0x002fda0003f05270 */
[----:B------:R-:W-:Y:S05]  /*30da0*/  @P0 BRA `(.L_x_9064) ;  /* 0x0000000000b00947 */ /* 0x000fea0003800000 */
[----:B------:R-:W-:-:S03]  /*30db0*/  UMOV UR4, 0xffffffff ;  /* 0xffffffff00047882 */ /* 0x000fc60000000000 */
[----:B------:R-:W-:Y:S05]  /*30dc0*/  BRA.DIV UR4, `(.L_x_9459) ;  /* 0x0000008e04087947 */ /* 0x000fea000b800000 */
[----:B------:R-:W-:-:S13]  /*30dd0*/  ELECT P6, URZ, PT ;  /* 0x00000000003f782f */ /* 0x000fda00038c0000 */
.L_x_9798:
[----:B------:R-:W-:Y:S05]  /*30de0*/  @!P6 BRA `(.L_x_9064) ;  /* 0x0000000000a0e947 */ /* 0x000fea0003800000 */
[----:B0-----:R-:W2:Y:S02]  /*30df0*/  LDL.LU R0, [R1+0x24] ;  /* 0x0000240001007983 */ /* 0x001ea40000300800 */
[----:B--2---:R-:W-:-:S04]  /*30e00*/  LOP3.LUT R0, R0, 0x2, RZ, 0xfc, !PT ;  /* 0x0000000200007812 */ /* 0x004fc800078efcff */
[----:B------:R-:W-:-:S13]  /*30e10*/  ISETP.NE.AND P0, PT, R0, 0x3, PT ;  /* 0x000000030000780c */ /* 0x000fda0003f05270 */
[----:B------:R-:W-:Y:S05]  /*30e20*/  @!P0 BRA `(.L_x_9460) ;  /* 0x0000000000048947 */ /* 0x000fea0003800000 */
[----:B------:R-:W-:Y:S01]  /*30e30*/  BPT.TRAP 0x1 ;  /* 0x000000040000795c */ /* 0x000fe20000300000 */
.L_x_9460:
        /* <DEDUP_REMOVED lines=8> */
.L_x_9799:
[----:B------:R-:W2:Y:S01]  /*30ec0*/  LDL.LU R4, [R1+0x8] ;  /* 0x0000080001047983 */ /* 0x000ea20000300800 */
[----:B------:R-:W-:Y:S02]  /*30ed0*/  SEL R35, R35, RZ, P2 ;  /* 0x000000ff23237207 */ /* 0x000fe40001000000 */
[----:B--2---:R-:W-:Y:S01]  /*30ee0*/  LOP3.LUT R0, R4, R0, RZ, 0x3c, !PT ;  /* 0x0000000004007212 */ /* 0x004fe200078e3cff */
[----:B------:R-:W-:Y:S06]  /*30ef0*/  @!P0 BRA `(.L_x_9462) ;  /* 0x0000000000048947 */ /* 0x000fec0003800000 */
[----:B------:R-:W-:Y:S01]  /*30f00*/  BPT.TRAP 0x1 ;  /* 0x000000040000795c */ /* 0x000fe20000300000 */
.L_x_9462:
[----:B------:R-:W-:Y:S01]  /*30f10*/  IMAD R35, R35, 0x8, R5 ;  /* 0x0000000823237824 */ /* 0x000fe200078e0205 */
[----:B------:R-:W-:-:S04]  /*30f20*/  SHF.L.U32 R0, R0, 0x1f, RZ ;  /* 0x0000001f00007819 */ /* 0x000fc800000006ff */
[----:B------:R-:W1:Y:S02]  /*30f30*/  SYNCS.PHASECHK.TRANS64.TRYWAIT P1, [R35+URZ+0x22840], R0 ;  /* 0x02284000230075a7 */ /* 0x000e64000802017f */
[----:B-1----:R-:W-:Y:S05]  /*30f40*/  @!P1 BRA `(.L_x_9463) ;  /* 0x0000008800dc9947 */ /* 0x002fea0003800000 */
.L_x_9800:
[----:B------:R-:W-:Y:S05]  /*30f50*/  @!P0 BRA `(.L_x_9464) ;  /* 0x0000000000048947 */ /* 0x000fea0003800000 */
[----:B------:R-:W-:Y:S01]  /*30f60*/  BPT.TRAP 0x1 ;  /* 0x000000040000795c */ /* 0x000fe20000300000 */
.L_x_9464:
[----:B------:R-:W2:Y:S02]  /*30f70*/  SYNCS.PHASECHK.TRANS64.TRYWAIT P1, [R3+URZ+0x22860], R2 ;  /* 0x02286002030075a7 */ /* 0x000ea4000802017f */
[----:B--2---:R-:W-:Y:S05]  /*30f80*/  @!P1 BRA `(.L_x_9465) ;  /* 0x0000008800e09947 */ /* 0x004fea0003800000 */
.L_x_9801:
[----:B------:R-:W-:Y:S05]  /*30f90*/  @!P0 BRA `(.L_x_9466) ;  /* 0x0000000000048947 */ /* 0x000fea0003800000 */
[----:B------:R-:W-:Y:S01]  /*30fa0*/  BPT.TRAP 0x1 ;  /* 0x000000040000795c */ /* 0x000fe20000300000 */
.L_x_9466:
[----:B------:R-:W3:Y:S02]  /*30fb0*/  SYNCS.PHASECHK.TRANS64.TRYWAIT P1, [R35+URZ+0x22860], R0 ;  /* 0x02286000230075a7 */ /* 0x000ee4000802017f */
[----:B---3--:R-:W-:Y:S05]  /*30fc0*/  @!P1 BRA `(.L_x_9467) ;  /* 0x0000008800e49947 */ /* 0x008fea0003800000 */
.L_x_9802:
[----:B------:R-:W-:Y:S05]  /*30fd0*/  @!P0 BRA `(.L_x_9468) ;  /* 0x0000000000048947 */ /* 0x000fea0003800000 */
[----:B------:R-:W-:Y:S01]  /*30fe0*/  BPT.TRAP 0x1 ;  /* 0x000000040000795c */ /* 0x000fe20000300000 */
.L_x_9468:
[----:B------:R-:W4:Y:S02]  /*30ff0*/  SYNCS.PHASECHK.TRANS64.TRYWAIT P1, [R3+URZ+0x22880], R2 ;  /* 0x02288002030075a7 */ /* 0x000f24000802017f */
[----:B----4-:R-:W-:Y:S05]  /*31000*/  @!P1 BRA `(.L_x_9469) ;  /* 0x0000008800e89947 */ /* 0x010fea0003800000 */
.L_x_9803:
[----:B------:R-:W-:Y:S05]  /*31010*/  @!P0 BRA `(.L_x_9470) ;  /* 0x0000000000048947 */ /* 0x000fea0003800000 */
[----:B------:R-:W-:Y:S01]  /*31020*/  BPT.TRAP 0x1 ;  /* 0x000000040000795c */ /* 0x000fe20000300000 */
.L_x_9470:
[----:B------:R0:W0:Y:S02]  /*31030*/  SYNCS.PHASECHK.TRANS64.TRYWAIT P0, [R35+URZ+0x22880], R0 ;  /* 0x02288000230075a7 */ /* 0x000024000800017f */
[----:B0-----:R-:W-:Y:S05]  /*31040*/  @!P0 NANOSLEEP.SYNCS 0x989680 ;  /* 0x009896800000895d */ /* 0x001fea0003900000 */
[----:B------:R-:W0:Y:S02]  /*31050*/  @!P0 SYNCS.PHASECHK.TRANS64 P0, [R35+URZ+0x22880], R0 ;  /* 0x02288000230085a7 */ /* 0x000e24000800007f */
[----:B0-----:R-:W-:Y:S05]  /*31060*/  @!P0 BRA `(.L_x_9470) ;  /* 0xfffffffc00f08947 */ /* 0x001fea000383ffff */
.L_x_9064:
[----:B------:R-:W-:Y:S05]  /*31070*/  BSYNC B8 ;  /* 0x0000000000087941 */ /* 0x000fea0003800000 */
.L_x_9061:
[----:B------:R-:W-:Y:S05]  /*31080*/  EXIT ;  /* 0x000000000000794d */ /* 0x000fea0003800000 */
.L_x_9094:
[----:B-1----:R1:W2:Y:S02]  /*31090*/  SYNCS.PHASECHK.TRANS64.TRYWAIT P6, [R86+URZ+0x22890], R98 ;  /* 0x02289062560075a7 */ /* 0x0022a400080c017f */
[----:B--2---:R-:W-:Y:S05]  /*310a0*/  @!P6 NANOSLEEP.SYNCS 0x989680 ;  /* 0x009896800000e95d */ /* 0x004fea0003900000 */
[----:B------:R-:W2:Y:S02]  /*310b0*/  @!P6 SYNCS.PHASECHK.TRANS64 P6, [R86+URZ+0x22890], R98 ;  /* 0x022890625600e5a7 */ /* 0x000ea400080c007f */
[----:B--2---:R-:W-:Y:S05]  /*310c0*/  @!P6 BRA `(.L_x_9094) ;  /* 0xfffffffc00f0e947 */ /* 0x004fea000383ffff */
[----:B------:R-:W-:Y:S05]  /*310d0*/  BRA `(.L_x_9471) ;  /* 0xfffffd1c00f07947 */ /* 0x000fea000383ffff */
.L_x_9095:
        /* <DEDUP_REMOVED lines=8> */
.L_x_9473:
[----:B------:R-:W-:Y:S05]  /*31160*/  BSYNC B1 ;  /* 0x0000000000017941 */ /* 0x000fea0003800000 */
.L_x_9472:
        /* <DEDUP_REMOVED lines=8> */
.L_x_9474:
[----:B------:R-:W-:Y:S05]  /*311f0*/  BRA `(.L_x_9475) ;  /* 0xfffffd1c00bc7947 */ /* 0x000fea000383ffff */
.L_x_9104:
        /* <DEDUP_REMOVED lines=8> */
.L_x_9477:
[----:B------:R-:W-:Y:S05]  /*31280*/  BSYNC B1 ;  /* 0x0000000000017941 */ /* 0x000fea0003800000 */
.L_x_9476:
        /* <DEDUP_REMOVED lines=8> */
.L_x_9478:
[----:B------:R-:W-:Y:S05]  /*31310*/  BRA `(.L_x_9479) ;  /* 0xfffffd2c00387947 */ /* 0x000fea000383ffff */
.L_x_9113:
[----:B------:R-:W-:Y:S01]  /*31320*/  BSSY B1, `(.L_x_9480) ;  /* 0x0000008000017945 */ /* 0x000fe20003800000 */
[----:B------:R-:W-:Y:S02]  /*31330*/  IMAD.MOV.U32 R13, RZ, RZ, R100 ;  /* 0x000000ffff0d7224 */ /* 0x000fe400078e0064 */
[----:B------:R-:W-:Y:S02]  /*31340*/  IMAD.MOV.U32 R12, RZ, RZ, 0x2 ;  /* 0x00000002ff0c7424 */ /* 0x000fe400078e00ff */
[----:B0-----:R-:W-:Y:S02]  /*31350*/  IMAD.MOV.U32 R11, RZ, RZ, 0x1c1f ;  /* 0x00001c1fff0b7424 */ /* 0x001fe400078e00ff */
[----:B------:R-:W-:-:S07]  /*31360*/  IMAD.MOV.U32 R15, RZ, RZ, -0x1 ;  /* 0xffffffffff0f7424 */ /* 0x000fce00078e00ff */
[----:B-1234-:R-:W-:Y:S05]  /*31370*/  WARPSYNC.COLLECTIVE R15, `(.L_x_9481) ;  /* 0x000000000f087348 */ /* 0x01efea0003c00000 */
[----:B------:R0:W0:Y:S02]  /*31380*/  SHFL.IDX P6, R14, R13, R12, R11 ;  /* 0x0000000c0d0e7389 */ /* 0x00002400000c000b */
[----:B01234-:R-:W-:Y:S01]  /*31390*/  ENDCOLLECTIVE ;  /* 0x000000000000791b */ /* 0x01ffe20003800000 */
.L_x_9481:
[----:B------:R-:W-:Y:S05]  /*313a0*/  BSYNC B1 ;  /* 0x0000000000017941 */ /* 0x000fea0003800000 */
.L_x_9480:
        /* <DEDUP_REMOVED lines=8> */
.L_x_9482:
[----:B------:R-:W-:Y:S05]  /*31430*/  BRA `(.L_x_9483) ;  /* 0xfffffd3800c47947 */ /* 0x000fea000383ffff */
.L_x_9123:
[----:B-1----:R1:W2:Y:S02]  /*31440*/  SYNCS.PHASECHK.TRANS64.TRYWAIT P3, [R86+URZ+0x22890], R98 ;  /* 0x02289062560075a7 */ /* 0x0022a4000806017f */
[----:B--2---:R-:W-:Y:S05]  /*31450*/  @!P3 NANOSLEEP.SYNCS 0x989680 ;  /* 0x009896800000b95d */ /* 0x004fea0003900000 */
[----:B------:R-:W2:Y:S02]  /*31460*/  @!P3 SYNCS.PHASECHK.TRANS64 P3, [R86+URZ+0x22890], R98 ;  /* 0x022890625600b5a7 */ /* 0x000ea4000806007f */
[----:B--2---:R-:W-:Y:S05]  /*31470*/  @!P3 BRA `(.L_x_9123) ;  /* 0xfffffffc00f0b947 */ /* 0x004fea000383ffff */
[----:B------:R-:W-:Y:S05]  /*31480*/  BRA `(.L_x_9484) ;  /* 0xfffffd4c00907947 */ /* 0x000fea000383ffff */
.L_x_9124:
        /* <DEDUP_REMOVED lines=8> */
.L_x_9486:
[----:B------:R-:W-:Y:S05]  /*31510*/  BSYNC B1 ;  /* 0x0000000000017941 */ /* 0x000fea0003800000 */
.L_x_9485:
        /* <DEDUP_REMOVED lines=8> */
.L_x_9487:
[----:B------:R-:W-:Y:S01]  /*315a0*/  IMAD.MOV.U32 R101, RZ, RZ, R14 ;  /* 0x000000ffff657224 */ /* 0x000fe200078e000e */
[----:B------:R-:W-:Y:S06]  /*315b0*/  BRA `(.L_x_9488) ;  /* 0xfffffd4c005c7947 */ /* 0x000fec000383ffff */
.L_x_9129:
        /* <DEDUP_REMOVED lines=8> */
.L_x_9490:
[----:B------:R-:W-:Y:S05]  /*31640*/  BSYNC B1 ;  /* 0x0000000000017941 */ /* 0x000fea0003800000 */
.L_x_9489:
        /* <DEDUP_REMOVED lines=8> */
.L_x_9491:
[----:B------:R-:W-:Y:S05]  /*316d0*/  BRA `(.L_x_9492) ;  /* 0xfffffd5800ec7947 */ /* 0x000fea000383ffff */
.L_x_9134:
        /* <DEDUP_REMOVED lines=8> */
.L_x_9494:
[----:B------:R-:W-:Y:S05]  /*31760*/  BSYNC B1 ;  /* 0x0000000000017941 */ /* 0x000fea0003800000 */
.L_x_9493:
        /* <DEDUP_REMOVED lines=8> */
.L_x_9495:
[----:B------:R-:W-:Y:S05]  /*317f0*/  BRA `(.L_x_9496) ;  /* 0xfffffd68009c7947 */ /* 0x000fea000383ffff */
.L_x_9139:
[----:B0-----:R0:W1:Y:S02]  /*31800*/  SYNCS.PHASECHK.TRANS64.TRYWAIT P2, [R86+URZ+0x22890], R98 ;  /* 0x02289062560075a7 */ /* 0x001064000804017f */
[----:B-1----:R-:W-:Y:S05]  /*31810*/  @!P2 NANOSLEEP.SYNCS 0x989680 ;  /* 0x009896800000a95d */ /* 0x002fea0003900000 */
[----:B------:R-:W1:Y:S02]  /*31820*/  @!P2 SYNCS.PHASECHK.TRANS64 P2, [R86+URZ+0x22890], R98 ;  /* 0x022890625600a5a7 */ /* 0x000e64000804007f */
[----:B-1----:R-:W-:Y:S05]  /*31830*/  @!P2 BRA `(.L_x_9139) ;  /* 0xfffffffc00f0a947 */ /* 0x002fea000383ffff */
[----:B------:R-:W-:Y:S05]  /*31840*/  BRA `(.L_x_9497) ;  /* 0xfffffd7800887947 */ /* 0x000fea000383ffff */
.L_x_9140:
        /* <DEDUP_REMOVED lines=8> */
.L_x_9499:
[----:B------:R-:W-:Y:S05]  /*318d0*/  BSYNC B1 ;  /* 0x0000000000017941 */ /* 0x000fea0003800000 */
.L_x_9498:
        /* <DEDUP_REMOVED lines=8> */
.L_x_9500:
[----:B------:R-:W-:Y:S05]  /*31960*/  BRA `(.L_x_9501) ;  /* 0xfffffd7800a87947 */ /* 0x000fea000383ffff */
.L_x_9143:
        /* <DEDUP_REMOVED lines=8> */
.L_x_9503:
[----:B------:R-:W-:Y:S05]  /*319f0*/  BSYNC B1 ;  /* 0x0000000000017941 */ /* 0x000fea0003800000 */
.L_x_9502:
        /* <DEDUP_REMOVED lines=8> */
.L_x_9504:
[----:B------:R-:W-:Y:S05]  /*31a80*/  BRA `(.L_x_9505) ;  /* 0xfffffd7800a87947 */ /* 0x000fea000383ffff */
.L_x_9146:
[----:B------:R-:W-:Y:S01]  /*31a90*/  BSSY B1, `(.L_x_9506) ;  /* 0x0000008000017945 */ /* 0x000fe20003800000 */
[----:B------:R-:W-:Y:S02]  /*31aa0*/  IMAD.MOV.U32 R13, RZ, RZ, R9 ;  /* 0x000000ffff0d7224 */ /* 0x000fe400078e0009 */
[----:B------:R-:W-:Y:S02]  /*31ab0*/  IMAD.MOV.U32 R12, RZ, RZ, 0x2 ;  /* 0x00000002ff0c7424 */ /* 0x000fe400078e00ff */
[----:B------:R-:W-:Y:S02]  /*31ac0*/  IMAD.MOV.U32 R11, RZ, RZ, 0x1c1f ;  /* 0x00001c1fff0b7424 */ /* 0x000fe400078e00ff */
[----:B---3--:R-:W-:-:S07]  /*31ad0*/  IMAD.MOV.U32 R15, RZ, RZ, -0x1 ;  /* 0xffffffffff0f7424 */ /* 0x008fce00078e00ff */
[----:B012-4-:R-:W-:Y:S05]  /*31ae0*/  WARPSYNC.COLLECTIVE R15, `(.L_x_9507) ;  /* 0x000000000f087348 */ /* 0x017fea0003c00000 */
[----:B------:R3:W0:Y:S02]  /*31af0*/  SHFL.IDX P6, R14, R13, R12, R11 ;  /* 0x0000000c0d0e7389 */ /* 0x00062400000c000b */
[----:B01234-:R-:W-:Y:S01]  /*31b00*/  ENDCOLLECTIVE ;  /* 0x000000000000791b */ /* 0x01ffe20003800000 */
.L_x_9507:
[----:B------:R-:W-:Y:S05]  /*31b10*/  BSYNC B1 ;  /* 0x0000000000017941 */ /* 0x000fea0003800000 */
.L_x_9506:
        /* <DEDUP_REMOVED lines=8> */
.L_x_9508:
[----:B------:R-:W-:Y:S05]  /*31ba0*/  BRA `(.L_x_9509) ;  /* 0xfffffd7800ac7947 */ /* 0x000fea000383ffff */
.L_x_9150:
[----:B------:R0:W0:Y:S02]  /*31bb0*/  SYNCS.PHASECHK.TRANS64.TRYWAIT P3, [R86+URZ+0x228b0], R98 ;  /* 0x0228b062560075a7 */ /* 0x000024000806017f */
[----:B0-----:R-:W-:Y:S05]  /*31bc0*/  @!P3 NANOSLEEP.SYNCS 0x989680 ;  /* 0x009896800000b95d */ /* 0x001fea0003900000 */
[----:B------:R-:W0:Y:S02]  /*31bd0*/  @!P3 SYNCS.PHASECHK.TRANS64 P3, [R86+URZ+0x228b0], R98 ;  /* 0x0228b0625600b5a7 */ /* 0x000e24000806007f */
[----:B0-----:R-:W-:Y:S05]  /*31be0*/  @!P3 BRA `(.L_x_9150) ;  /* 0xfffffffc00f0b947 */ /* 0x001fea000383ffff */
[----:B------:R-:W-:Y:S05]  /*31bf0*/  BRA `(.L_x_9510) ;  /* 0xfffffd7c00207947 */ /* 0x000fea000383ffff */
.L_x_9170:
[----:B------:R-:W1:Y:S01]  /*31c00*/  S2R R4, SR_TID.X ;  /* 0x0000000000047919 */ /* 0x000e620000002100 */
[----:B------:R-:W-:Y:S01]  /*31c10*/  BSSY B0, `(.L_x_9511) ;  /* 0x000000c000007945 */ /* 0x000fe20003800000 */
[----:B------:R-:W-:Y:S02]  /*31c20*/  IMAD.MOV.U32 R12, RZ, RZ, RZ ;  /* 0x000000ffff0c7224 */ /* 0x000fe400078e00ff */
[----:B------:R-:W-:Y:S02]  /*31c30*/  IMAD.MOV.U32 R11, RZ, RZ, 0x1f ;  /* 0x0000001fff0b7424 */ /* 0x000fe400078e00ff */
[----:B------:R-:W-:Y:S02]  /*31c40*/  IMAD.MOV.U32 R15, RZ, RZ, -0x1 ;  /* 0xffffffffff0f7424 */ /* 0x000fe400078e00ff */
[----:B-1----:R-:W-:-:S05]  /*31c50*/  VIADD R5, R4, 0xffffff80 ;  /* 0xffffff8004057836 */ /* 0x002fca0000000000 */
[----:B------:R-:W-:-:S04]  /*31c60*/  SHF.R.S32.HI R4, RZ, 0x1f, R5 ;  /* 0x0000001fff047819 */ /* 0x000fc80000011405 */
[----:B------:R-:W-:-:S04]  /*31c70*/  LEA.HI R4, R4, R5, RZ, 0x7 ;  /* 0x0000000504047211 */ /* 0x000fc800078f38ff */
[----:B------:R-:W-:-:S05]  /*31c80*/  SHF.R.S32.HI R4, RZ, 0x7, R4 ;  /* 0x00000007ff047819 */ /* 0x000fca0000011404 */
[----:B0-----:R-:W-:-:S07]  /*31c90*/  IMAD.MOV.U32 R13, RZ, RZ, R4 ;  /* 0x000000ffff0d7224 */ /* 0x001fce00078e0004 */
[----:B-----5:R-:W-:Y:S05]  /*31ca0*/  WARPSYNC.COLLECTIVE R15, `(.L_x_9512) ;  /* 0x000000000f087348 */ /* 0x020fea0003c00000 */
[----:B------:R0:W1:Y:S02]  /*31cb0*/  SHFL.IDX P6, R14, R13, R12, R11 ;  /* 0x0000000c0d0e7389 */ /* 0x00006400000c000b */
[----:B01---5:R-:W-:Y:S01]  /*31cc0*/  ENDCOLLECTIVE ;  /* 0x000000000000791b */ /* 0x023fe20003800000 */
.L_x_9512:
[----:B------:R-:W-:Y:S05]  /*31cd0*/  BSYNC B0 ;  /* 0x0000000000007941 */ /* 0x000fea0003800000 */
.L_x_9511:
[----:B------:R-:W-:Y:S01]  /*31ce0*/  IMAD.MOV.U32 R203, RZ, RZ, R14 ;  /* 0x000000ffffcb7224 */ /* 0x000fe200078e000e */
[----:B------:R-:W-:Y:S06]  /*31cf0*/  BRA `(.L_x_9513) ;  /* 0xfffffd8800d87947 */ /* 0x000fec000383ffff */
.L_x_9182:
        /* <DEDUP_REMOVED lines=8> */
.L_x_9515:
[----:B------:R-:W-:Y:S05]  /*31d80*/  BSYNC B1 ;  /* 0x0000000000017941 */ /* 0x000fea0003800000 */
.L_x_9514:
        /* <DEDUP_REMOVED lines=8> */
.L_x_9516:
[----:B------:R-:W-:Y:S02]  /*31e10*/  IMAD.MOV.U32 R13, RZ, RZ, R8 ;  /* 0x000000ffff0d7224 */ /* 0x000fe400078e0008 */
[----:B------:R-:W-:-:S07]  /*31e20*/  IMAD.MOV.U32 R3, RZ, RZ, R14 ;  /* 0x000000ffff037224 */ /* 0x000fce00078e000e */
[----:B------:R-:W-:Y:S05]  /*31e30*/  WARPSYNC.COLLECTIVE R15, `(.L_x_9517) ;  /* 0x000000000f087348 */ /* 0x000fea0003c00000 */
[----:B------:R0:W1:Y:S02]  /*31e40*/  SHFL.IDX P6, R14, R13, R12, R11 ;  /* 0x0000000c0d0e7389 */ /* 0x00006400000c000b */
[----:B01----:R-:W-:Y:S01]  /*31e50*/  ENDCOLLECTIVE ;  /* 0x000000000000791b */ /* 0x003fe20003800000 */
.L_x_9517:
[----:B------:R-:W-:Y:S02]  /*31e60*/  IMAD.MOV.U32 R13, RZ, RZ, R7 ;  /* 0x000000ffff0d7224 */ /* 0x000fe400078e0007 */
[----:B------:R-:W-:-:S07]  /*31e70*/  IMAD.MOV.U32 R4, RZ, RZ, R14 ;  /* 0x000000ffff047224 */ /* 0x000fce00078e000e */
[----:B------:R-:W-:Y:S05]  /*31e80*/  WARPSYNC.COLLECTIVE R15, `(.L_x_9518) ;  /* 0x000000000f087348 */ /* 0x000fea0003c00000 */
[----:B------:R0:W1:Y:S02]  /*31e90*/  SHFL.IDX P6, R14, R13, R12, R11 ;  /* 0x0000000c0d0e7389 */ /* 0x00006400000c000b */
[----:B01----:R-:W-:Y:S01]  /*31ea0*/  ENDCOLLECTIVE ;  /* 0x000000000000791b */ /* 0x003fe20003800000 */
.L_x_9518:
[----:B------:R-:W-:Y:S05]  /*31eb0*/  BRA `(.L_x_9519) ;  /* 0xfffffd9000d47947 */ /* 0x000fea000383ffff */
.L_x_9185:
[----:B------:R-:W-:Y:S01]  /*31ec0*/  BSSY B1, `(.L_x_9520) ;  /* 0x0000008000017945 */ /* 0x000fe20003800000 */
[----:B------:R-:W-:Y:S02]  /*31ed0*/  IMAD.MOV.U32 R13, RZ, RZ, R6 ;  /* 0x000000ffff0d7224 */ /* 0x000fe400078e0006 */
[----:B------:R-:W-:Y:S02]  /*31ee0*/  IMAD.MOV.U32 R12, RZ, RZ, 0x1 ;  /* 0x00000001ff0c7424 */ /* 0x000fe400078e00ff */
[----:B------:R-:W-:Y:S02]  /*31ef0*/  IMAD.MOV.U32 R11, RZ, RZ, 0x1c1f ;  /* 0x00001c1fff0b7424 */ /* 0x000fe400078e00ff */
[----:B------:R-:W-:-:S07]  /*31f00*/  IMAD.MOV.U32 R15, RZ, RZ, -0x1 ;  /* 0xffffffffff0f7424 */ /* 0x000fce00078e00ff */
[----:B0-2345:R-:W-:Y:S05]  /*31f10*/  WARPSYNC.COLLECTIVE R15, `(.L_x_9521) ;  /* 0x000000000f087348 */ /* 0x03dfea0003c00000 */
[----:B----4-:R1:W4:Y:S02]  /*31f20*/  SHFL.IDX P6, R14, R13, R12, R11 ;  /* 0x0000000c0d0e7389 */ /* 0x01032400000c000b */
[----:B012345:R-:W-:Y:S01]  /*31f30*/  ENDCOLLECTIVE ;  /* 0x000000000000791b */ /* 0x03ffe20003800000 */
.L_x_9521:
[----:B------:R-:W-:Y:S05]  /*31f40*/  BSYNC B1 ;  /* 0x0000000000017941 */ /* 0x000fea0003800000 */
.L_x_9520:
        /* <DEDUP_REMOVED lines=8> */
.L_x_9522:
[----:B------:R-:W-:Y:S02]  /*31fd0*/  IMAD.MOV.U32 R13, RZ, RZ, R8 ;  /* 0x000000ffff0d7224 */ /* 0x000fe400078e0008 */
[----:B------:R-:W-:-:S07]  /*31fe0*/  IMAD.MOV.U32 R3, RZ, RZ, R14 ;  /* 0x000000ffff037224 */ /* 0x000fce00078e000e */
[----:B------:R-:W-:Y:S05]  /*31ff0*/  WARPSYNC.COLLECTIVE R15, `(.L_x_9523) ;  /* 0x000000000f087348 */ /* 0x000fea0003c00000 */
[----:B------:R0:W1:Y:S02]  /*32000*/  SHFL.IDX P6, R14, R13, R12, R11 ;  /* 0x0000000c0d0e7389 */ /* 0x00006400000c000b */
[----:B01----:R-:W-:Y:S01]  /*32010*/  ENDCOLLECTIVE ;  /* 0x000000000000791b */ /* 0x003fe20003800000 */
.L_x_9523:
[----:B------:R-:W-:Y:S02]  /*32020*/  IMAD.MOV.U32 R13, RZ, RZ, R7 ;  /* 0x000000ffff0d7224 */ /* 0x000fe400078e0007 */
[----:B------:R-:W-:-:S07]  /*32030*/  IMAD.MOV.U32 R4, RZ, RZ, R14 ;  /* 0x000000ffff047224 */ /* 0x000fce00078e000e */
[----:B------:R-:W-:Y:S05]  /*32040*/  WARPSYNC.COLLECTIVE R15, `(.L_x_9524) ;  /* 0x000000000f087348 */ /* 0x000fea0003c00000 */
[----:B------:R0:W1:Y:S02]  /*32050*/  SHFL.IDX P6, R14, R13, R12, R11 ;  /* 0x0000000c0d0e7389 */ /* 0x00006400000c000b */
[----:B01----:R-:W-:Y:S01]  /*32060*/  ENDCOLLECTIVE ;  /* 0x000000000000791b */ /* 0x003fe20003800000 */
.L_x_9524:
[----:B------:R-:W-:Y:S05]  /*32070*/  BRA `(.L_x_9525) ;  /* 0xfffffd9000f47947 */ /* 0x000fea000383ffff */
.L_x_9189:
[----:B0-----:R0:W1:Y:S02]  /*32080*/  SYNCS.PHASECHK.TRANS64.TRYWAIT P0, [R17+URZ+0x22800], R38 ;  /* 0x02280026110075a7 */ /* 0x001064000800017f */
[----:B-1----:R-:W-:Y:S05]  /*32090*/  @!P0 NANOSLEEP.SYNCS 0x989680 ;  /* 0x009896800000895d */ /* 0x002fea0003900000 */
[----:B------:R-:W1:Y:S02]  /*320a0*/  @!P0 SYNCS.PHASECHK.TRANS64 P0, [R17+URZ+0x22800], R38 ;  /* 0x02280026110085a7 */ /* 0x000e64000800007f */
[----:B-1----:R-:W-:Y:S05]  /*320b0*/  @!P0 BRA `(.L_x_9189) ;  /* 0xfffffffc00f08947 */ /* 0x002fea000383ffff */
[----:B------:R-:W-:Y:S05]  /*320c0*/  BRA `(.L_x_9526) ;  /* 0xfffffd9400987947 */ /* 0x000fea000383ffff */
.L_x_9197:
        /* <DEDUP_REMOVED lines=9> */
.L_x_9528:
[----:B------:R-:W-:Y:S05]  /*32160*/  BSYNC B1 ;  /* 0x0000000000017941 */ /* 0x000fea0003800000 */
.L_x_9527:
[----:B------:R-:W-:Y:S01]  /*32170*/  IMAD.MOV.U32 R13, RZ, RZ, R35 ;  /* 0x000000ffff0d7224 */ /* 0x000fe200078e0023 */
[----:B------:R-:W-:Y:S01]  /*32180*/  ISETP.GE.AND P0, PT, R18, R41, PT ;  /* 0x000000291200720c */ /* 0x000fe20003f06270 */
[----:B------:R-:W-:Y:S02]  /*32190*/  IMAD.MOV.U32 R12, RZ, RZ, RZ ;  /* 0x000000ffff0c7224 */ /* 0x000fe400078e00ff */
[----:B------:R-:W-:Y:S02]  /*321a0*/  IMAD.MOV.U32 R11, RZ, RZ, 0x1c1f ;  /* 0x00001c1fff0b7424 */ /* 0x000fe400078e00ff */
[----:B------:R-:W-:Y:S02]  /*321b0*/  IMAD.MOV.U32 R15, RZ, RZ, -0x1 ;  /* 0xffffffffff0f7424 */ /* 0x000fe400078e00ff */
[----:B------:R-:W-:Y:S02]  /*321c0*/  IMAD.MOV.U32 R3, RZ, RZ, R14 ;  /* 0x000000ffff037224 */ /* 0x000fe400078e000e */
[----:B------:R-:W-:-:S07]  /*321d0*/  IMAD R39, R197, R10, RZ ;  /* 0x0000000ac5277224 */ /* 0x000fce00078e02ff */
[----:B------:R-:W-:Y:S05]  /*321e0*/  WARPSYNC.COLLECTIVE R15, `(.L_x_9529) ;  /* 0x000000000f087348 */ /* 0x000fea0003c00000 */
[----:B------:R0:W1:Y:S02]  /*321f0*/  SHFL.IDX P6, R14, R13, R12, R11 ;  /* 0x0000000c0d0e7389 */ /* 0x00006400000c000b */
[----:B01----:R-:W-:Y:S01]  /*32200*/  ENDCOLLECTIVE ;  /* 0x000000000000791b */ /* 0x003fe20003800000 */
.L_x_9529:
[----:B------:R-:W-:Y:S01]  /*32210*/  ISETP.GE.OR P1, PT, R36, R39, P0 ;  /* 0x000000272400720c */ /* 0x000fe20000726670 */
[----:B------:R-:W-:Y:S02]  /*32220*/  IMAD.MOV.U32 R13, RZ, RZ, R37 ;  /* 0x000000ffff0d7224 */ /* 0x000fe400078e0025 */
[----:B------:R-:W-:-:S10]  /*32230*/  IMAD.MOV.U32 R5, RZ, RZ, R14 ;  /* 0x000000ffff057224 */ /* 0x000fd400078e000e */
[----:B------:R-:W-:Y:S05]  /*32240*/  WARPSYNC.COLLECTIVE R15, `(.L_x_9530) ;  /* 0x000000000f087348 */ /* 0x000fea0003c00000 */
[----:B------:R0:W1:Y:S02]  /*32250*/  SHFL.IDX P6, R14, R13, R12, R11 ;  /* 0x0000000c0d0e7389 */ /* 0x00006400000c000b */
[----:B01----:R-:W-:Y:S01]  /*32260*/  ENDCOLLECTIVE ;  /* 0x000000000000791b */ /* 0x003fe20003800000 */
.L_x_9530:
[----:B------:R-:W-:-:S05]  /*32270*/  @!P1 IADD3 R0, P2, R18, R5, RZ ;  /* 0x0000000512009210 */ /* 0x000fca0007f5e0ff */
[----:B------:R-:W-:Y:S02]  /*32280*/  @!P1 IMAD.X R5, R3, 0x1, R19, P2 ;  /* 0x0000000103059824 */ /* 0x000fe400010e0613 */
[----:B------:R-:W-:Y:S02]  /*32290*/  @!P1 IMAD.MOV.U32 R4, RZ, RZ, R0 ;  /* 0x000000ffff049224 */ /* 0x000fe400078e0000 */
[----:B------:R-:W-:Y:S02]  /*322a0*/  IMAD.MOV.U32 R13, RZ, RZ, R9 ;  /* 0x000000ffff0d7224 */ /* 0x000fe400078e0009 */
[----:B------:R-:W-:-:S07]  /*322b0*/  IMAD.MOV.U32 R7, RZ, RZ, R14 ;  /* 0x000000ffff077224 */ /* 0x000fce00078e000e */
[----:B------:R-:W-:Y:S05]  /*322c0*/  WARPSYNC.COLLECTIVE R15, `(.L_x_9531) ;  /* 0x000000000f087348 */ /* 0x000fea0003c00000 */
[----:B------:R0:W1:Y:S02]  /*322d0*/  SHFL.IDX P6, R14, R13, R12, R11 ;  /* 0x0000000c0d0e7389 */ /* 0x00006400000c000b */
[----:B01----:R-:W-:Y:S01]  /*322e0*/  ENDCOLLECTIVE ;  /* 0x000000000000791b */ /* 0x003fe20003800000 */
.L_x_9531:
[----:B------:R-:W-:-:S05]  /*322f0*/  @!P1 IADD3 R14, P3, R18, R14, RZ ;  /* 0x0000000e120e9210 */ /* 0x000fca0007f7e0ff */
[----:B------:R-:W-:Y:S02]  /*32300*/  @!P1 IMAD.X R3, R7, 0x1, R19, P3 ;  /* 0x0000000107039824 */ /* 0x000fe400018e0613 */
[----:B------:R-:W-:Y:S01]  /*32310*/  @!P1 IMAD.MOV.U32 R24, RZ, RZ, R14 ;  /* 0x000000ffff189224 */ /* 0x000fe200078e000e */
[----:B------:R-:W5:Y:S01]  /*32320*/  @!P1 LD.E.128 R4, desc[UR60][R4.64] ;  /* 0x0000003c04049980 */ /* 0x000f62000c101d00 */
[----:B------:R-:W-:-:S06]  /*32330*/  @!P1 IMAD.MOV.U32 R25, RZ, RZ, R3 ;  /* 0x000000ffff199224 */ /* 0x000fcc00078e0003 */
[----:B------:R-:W5:Y:S01]  /*32340*/  @!P1 LD.E.128 R24, desc[UR60][R24.64] ;  /* 0x0000003c18189980 */ /* 0x000f62000c101d00 */
[----:B------:R-:W-:Y:S01]  /*32350*/  IMAD.MOV.U32 R13, RZ, RZ, R8 ;  /* 0x000000ffff0d7224 */ /* 0x000fe200078e0008 */
[----:B------:R-:W-:Y:S01]  /*32360*/  CS2R R32, SRZ ;  /* 0x0000000000207805 */ /* 0x000fe2000001ff00 */
[----:B------:R-:W-:Y:S01]  /*32370*/  IMAD.MOV.U32 R12, RZ, RZ, 0x1 ;  /* 0x00000001ff0c7424 */ /* 0x000fe200078e00ff */
[----:B------:R-:W-:Y:S02]  /*32380*/  CS2R R30, SRZ ;  /* 0x00000000001e7805 */ /* 0x000fe4000001ff00 */
[----:B------:R-:W-:Y:S02]  /*32390*/  CS2R R28, SRZ ;  /* 0x00000000001c7805 */ /* 0x000fe4000001ff00 */
[----:B------:R-:W-:-:S07]  /*323a0*/  CS2R R20, SRZ ;  /* 0x0000000000147805 */ /* 0x000fce000001ff00 */
[----:B-----5:R-:W-:Y:S05]  /*323b0*/  WARPSYNC.COLLECTIVE R15, `(.L_x_9532) ;  /* 0x000000000f087348 */ /* 0x020fea0003c00000 */
[----:B------:R0:W1:Y:S02]  /*323c0*/  SHFL.IDX P6, R14, R13, R12, R11 ;  /* 0x0000000c0d0e7389 */ /* 0x00006400000c000b */
[----:B01---5:R-:W-:Y:S01]  /*323d0*/  ENDCOLLECTIVE ;  /* 0x000000000000791b */ /* 0x023fe20003800000 */
.L_x_9532:
[----:B------:R-:W-:Y:S02]  /*323e0*/  IMAD.MOV.U32 R13, RZ, RZ, R35 ;  /* 0x000000ffff0d7224 */ /* 0x000fe400078e0023 */
[----:B------:R-:W-:-:S07]  /*323f0*/  IMAD.MOV.U32 R3, RZ, RZ, R14 ;  /* 0x000000ffff037224 */ /* 0x000fce00078e000e */
[----:B------:R-:W-:Y:S05]  /*32400*/  WARPSYNC.COLLECTIVE R15, `(.L_x_9533) ;  /* 0x000000000f087348 */ /* 0x000fea0003c00000 */
[----:B------:R0:W1:Y:S02]  /*32410*/  SHFL.IDX P6, R14, R13, R12, R11 ;  /* 0x0000000c0d0e7389 */ /* 0x00006400000c000b */
[----:B01----:R-:W-:Y:S01]  /*32420*/  ENDCOLLECTIVE ;  /* 0x000000000000791b */ /* 0x003fe20003800000 */
.L_x_9533:
[----:B------:R-:W-:Y:S02]  /*32430*/  IMAD.MOV.U32 R13, RZ, RZ, R37 ;  /* 0x000000ffff0d7224 */ /* 0x000fe400078e0025 */
[----:B------:R-:W-:-:S07]  /*32440*/  IMAD.MOV.U32 R35, RZ, RZ, R14 ;  /* 0x000000ffff237224 */ /* 0x000fce00078e000e */
[----:B------:R-:W-:Y:S05]  /*32450*/  WARPSYNC.COLLECTIVE R15, `(.L_x_9534) ;  /* 0x000000000f087348 */ /* 0x000fea0003c00000 */
[----:B------:R0:W1:Y:S02]  /*32460*/  SHFL.IDX P6, R14, R13, R12, R11 ;  /* 0x0000000c0d0e7389 */ /* 0x00006400000c000b */
[----:B01----:R-:W-:Y:S01]  /*32470*/  ENDCOLLECTIVE ;  /* 0x000000000000791b */ /* 0x003fe20003800000 */
.L_x_9534:
[----:B------:R-:W-:Y:S02]  /*32480*/  IMAD.MOV.U32 R13, RZ, RZ, R9 ;  /* 0x000000ffff0d7224 */ /* 0x000fe400078e0009 */
[----:B------:R-:W-:-:S07]  /*32490*/  IMAD.MOV.U32 R37, RZ, RZ, R14 ;  /* 0x000000ffff257224 */ /* 0x000fce00078e000e */
[----:B------:R-:W-:Y:S05]  /*324a0*/  WARPSYNC.COLLECTIVE R15, `(.L_x_9535) ;  /* 0x000000000f087348 */ /* 0x000fea0003c00000 */
[----:B------:R0:W1:Y:S02]  /*324b0*/  SHFL.IDX P6, R14, R13, R12, R11 ;  /* 0x0000000c0d0e7389 */ /* 0x00006400000c000b */
[----:B01----:R-:W-:Y:S01]  /*324c0*/  ENDCOLLECTIVE ;  /* 0x000000000000791b */ /* 0x003fe20003800000 */
.L_x_9535:
[----:B------:R-:W-:Y:S02]  /*324d0*/  @!P1 IMAD.MOV.U32 R32, RZ, RZ, R4 ;  /* 0x000000ffff209224 */ /* 0x000fe400078e0004 */
[----:B------:R-:W-:Y:S01]  /*324e0*/  @!P1 IMAD.MOV.U32 R33, RZ, RZ, R5 ;  /* 0x000000ffff219224 */ /* 0x000fe200078e0005 */
[----:B------:R-:W-:Y:S01]  /*324f0*/  CS2R R4, SRZ ;  /* 0x0000000000047805 */ /* 0x000fe2000001ff00 */
[----:B------:R-:W-:Y:S02]  /*32500*/  @!P1 IMAD.MOV.U32 R30, RZ, RZ, R6 ;  /* 0x000000ffff1e9224 */ /* 0x000fe400078e0006 */
[----:B------:R-:W-:Y:S02]  /*32510*/  @!P1 IMAD.MOV.U32 R31, RZ, RZ, R7 ;  /* 0x000000ffff1f9224 */ /* 0x000fe400078e0007 */
[----:B------:R-:W-:Y:S02]  /*32520*/  @!P1 IMAD.MOV.U32 R28, RZ, RZ, R24 ;  /* 0x000000ffff1c9224 */ /* 0x000fe400078e0018 */
[----:B------:R-:W-:-:S02]  /*32530*/  @!P1 IMAD.MOV.U32 R29, RZ, RZ, R25 ;  /* 0x000000ffff1d9224 */ /* 0x000fc400078e0019 */
[----:B------:R-:W-:Y:S02]  /*32540*/  @!P1 IMAD.MOV.U32 R20, RZ, RZ, R26 ;  /* 0x000000ffff149224 */ /* 0x000fe400078e001a */
[----:B------:R-:W-:Y:S01]  /*32550*/  @!P1 IMAD.MOV.U32 R21, RZ, RZ, R27 ;  /* 0x000000ffff159224 */ /* 0x000fe200078e001b */
[----:B------:R-:W-:Y:S06]  /*32560*/  BRA `(.L_x_9536) ;  /* 0xfffffdb4005c7947 */ /* 0x000fec000383ffff */
.L_x_9201:
[----:B0-----:R0:W1:Y:S02]  /*32570*/  SYNCS.PHASECHK.TRANS64.TRYWAIT P1, [R17+URZ+0x22800], R0 ;  /* 0x02280000110075a7 */ /* 0x001064000802017f */
[----:B-1----:R-:W-:Y:S05]  /*32580*/  @!P1 NANOSLEEP.SYNCS 0x989680 ;  /* 0x009896800000995d */ /* 0x002fea0003900000 */
[----:B------:R-:W1:Y:S02]  /*32590*/  @!P1 SYNCS.PHASECHK.TRANS64 P1, [R17+URZ+0x22800], R0 ;  /* 0x02280000110095a7 */ /* 0x000e64000802007f */
[----:B-1----:R-:W-:Y:S05]  /*325a0*/  @!P1 BRA `(.L_x_9201) ;  /* 0xfffffffc00f09947 */ /* 0x002fea000383ffff */
[----:B------:R-:W-:Y:S05]  /*325b0*/  BRA `(.L_x_9537) ;  /* 0xfffffdb400bc7947 */ /* 0x000fea000383ffff */
.L_x_9207:
[----:B0-----:R0:W2:Y:S02]  /*325c0*/  SYNCS.PHASECHK.TRANS64.TRYWAIT P1, [R14+URZ+0x22830], R3 ;  /* 0x022830030e0075a7 */ /* 0x0010a4000802017f */
[----:B--2---:R-:W-:Y:S05]  /*325d0*/  @!P1 NANOSLEEP.SYNCS 0x989680 ;  /* 0x009896800000995d */ /* 0x004fea0003900000 */
[----:B------:R-:W2:Y:S02]  /*325e0*/  @!P1 SYNCS.PHASECHK.TRANS64 P1, [R14+URZ+0x22830], R3 ;  /* 0x022830030e0095a7 */ /* 0x000ea4000802007f */
[----:B--2---:R-:W-:Y:S05]  /*325f0*/  @!P1 BRA `(.L_x_9207) ;  /* 0xfffffffc00f09947 */ /* 0x004fea000383ffff */
[----:B------:R-:W-:Y:S05]  /*32600*/  BRA `(.L_x_9206) ;  /* 0xfffffdd400e07947 */ /* 0x000fea000383ffff */
.L_x_9226:
[----:B-1----:R1:W2:Y:S02]  /*32610*/  SYNCS.PHASECHK.TRANS64.TRYWAIT P2, [R15+URZ+0x22830], R14 ;  /* 0x0228300e0f0075a7 */ /* 0x0022a4000804017f */
[----:B--2---:R-:W-:Y:S05]  /*32620*/  @!P2 NANOSLEEP.SYNCS 0x989680 ;  /* 0x009896800000a95d */ /* 0x004fea0003900000 */
[----:B------:R-:W2:Y:S02]  /*32630*/  @!P2 SYNCS.PHASECHK.TRANS64 P2, [R15+URZ+0x22830], R14 ;  /* 0x0228300e0f00a5a7 */ /* 0x000ea4000804007f */
[----:B--2---:R-:W-:Y:S05]  /*32640*/  @!P2 BRA `(.L_x_9226) ;  /* 0xfffffffc00f0a947 */ /* 0x004fea000383ffff */
[----:B------:R-:W-:Y:S05]  /*32650*/  BRA `(.L_x_9225) ;  /* 0xfffffe2400987947 */ /* 0x000fea000383ffff */
.L_x_9230:
[----:B-1----:R1:W2:Y:S02]  /*32660*/  SYNCS.PHASECHK.TRANS64.TRYWAIT P1, [R15+URZ+0x22850], R14 ;  /* 0x0228500e0f0075a7 */ /* 0x0022a4000802017f */
[----:B--2---:R-:W-:Y:S05]  /*32670*/  @!P1 NANOSLEEP.SYNCS 0x989680 ;  /* 0x009896800000995d */ /* 0x004fea0003900000 */
[----:B------:R-:W2:Y:S02]  /*32680*/  @!P1 SYNCS.PHASECHK.TRANS64 P1, [R15+URZ+0x22850], R14 ;  /* 0x0228500e0f0095a7 */ /* 0x000ea4000802007f */
[----:B--2---:R-:W-:Y:S05]  /*32690*/  @!P1 BRA `(.L_x_9230) ;  /* 0xfffffffc00f09947 */ /* 0x004fea000383ffff */
[----:B------:R-:W-:Y:S05]  /*326a0*/  BRA `(.L_x_9227) ;  /* 0xfffffe3000b07947 */ /* 0x000fea000383ffff */
.L_x_9251:
[----:B-1----:R1:W2:Y:S02]  /*326b0*/  SYNCS.PHASECHK.TRANS64.TRYWAIT P2, [R14+URZ+0x22830], R15 ;  /* 0x0228300f0e0075a7 */ /* 0x0022a4000804017f */
[----:B--2---:R-:W-:Y:S05]  /*326c0*/  @!P2 NANOSLEEP.SYNCS 0x989680 ;  /* 0x009896800000a95d */ /* 0x004fea0003900000 */
[----:B------:R-:W2:Y:S02]  /*326d0*/  @!P2 SYNCS.PHASECHK.TRANS64 P2, [R14+URZ+0x22830], R15 ;  /* 0x0228300f0e00a5a7 */ /* 0x000ea4000804007f */
[----:B--2---:R-:W-:Y:S05]  /*326e0*/  @!P2 BRA `(.L_x_9251) ;  /* 0xfffffffc00f0a947 */ /* 0x004fea000383ffff */
[----:B------:R-:W-:Y:S05]  /*326f0*/  BRA `(.L_x_9250) ;  /* 0xfffffe7c00587947 */ /* 0x000fea000383ffff */
.L_x_9255:
[----:B-1----:R1:W2:Y:S02]  /*32700*/  SYNCS.PHASECHK.TRANS64.TRYWAIT P1, [R15+URZ+0x22850], R14 ;  /* 0x0228500e0f0075a7 */ /* 0x0022a4000802017f */
[----:B--2---:R-:W-:Y:S05]  /*32710*/  @!P1 NANOSLEEP.SYNCS 0x989680 ;  /* 0x009896800000995d */ /* 0x004fea0003900000 */
[----:B------:R-:W2:Y:S02]  /*32720*/  @!P1 SYNCS.PHASECHK.TRANS64 P1, [R15+URZ+0x22850], R14 ;  /* 0x0228500e0f0095a7 */ /* 0x000ea4000802007f */
[----:B--2---:R-:W-:Y:S05]  /*32730*/  @!P1 BRA `(.L_x_9255) ;  /* 0xfffffffc00f09947 */ /* 0x004fea000383ffff */
[----:B------:R-:W-:Y:S05]  /*32740*/  BRA `(.L_x_9252) ;  /* 0xfffffe88007c7947 */ /* 0x000fea000383ffff */
.L_x_9264:
[----:B-1----:R1:W2:Y:S02]  /*32750*/  SYNCS.PHASECHK.TRANS64.TRYWAIT P2, [R14+URZ+0x22830], R15 ;  /* 0x0228300f0e0075a7 */ /* 0x0022a4000804017f */
[----:B--2---:R-:W-:Y:S05]  /*32760*/  @!P2 NANOSLEEP.SYNCS 0x989680 ;  /* 0x009896800000a95d */ /* 0x004fea0003900000 */
[----:B------:R-:W2:Y:S02]  /*32770*/  @!P2 SYNCS.PHASECHK.TRANS64 P2, [R14+URZ+0x22830], R15 ;  /* 0x0228300f0e00a5a7 */ /* 0x000ea4000804007f */
[----:B--2---:R-:W-:Y:S05]  /*32780*/  @!P2 BRA `(.L_x_9264) ;  /* 0xfffffffc00f0a947 */ /* 0x004fea000383ffff */
[----:B------:R-:W-:Y:S05]  /*32790*/  BRA `(.L_x_9263) ;  /* 0xfffffeb400347947 */ /* 0x000fea000383ffff */
.L_x_9268:
[----:B-1----:R1:W2:Y:S02]  /*327a0*/  SYNCS.PHASECHK.TRANS64.TRYWAIT P1, [R15+URZ+0x22850], R14 ;  /* 0x0228500e0f0075a7 */ /* 0x0022a4000802017f */
[----:B--2---:R-:W-:Y:S05]  /*327b0*/  @!P1 NANOSLEEP.SYNCS 0x989680 ;  /* 0x009896800000995d */ /* 0x004fea0003900000 */
[----:B------:R-:W2:Y:S02]  /*327c0*/  @!P1 SYNCS.PHASECHK.TRANS64 P1, [R15+URZ+0x22850], R14 ;  /* 0x0228500e0f0095a7 */ /* 0x000ea4000802007f */
[----:B--2---:R-:W-:Y:S05]  /*327d0*/  @!P1 BRA `(.L_x_9268) ;  /* 0xfffffffc00f09947 */ /* 0x004fea000383ffff */
[----:B------:R-:W-:Y:S05]  /*327e0*/  BRA `(.L_x_9265) ;  /* 0xfffffec000587947 */ /* 0x000fea000383ffff */
.L_x_9283:
[----:B-1----:R1:W2:Y:S02]  /*327f0*/  SYNCS.PHASECHK.TRANS64.TRYWAIT P1, [R11+URZ+0x22850], R0 ;  /* 0x022850000b0075a7 */ /* 0x0022a4000802017f */
[----:B--2---:R-:W-:Y:S05]  /*32800*/  @!P1 NANOSLEEP.SYNCS 0x989680 ;  /* 0x009896800000995d */ /* 0x004fea0003900000 */
[----:B------:R-:W2:Y:S02]  /*32810*/  @!P1 SYNCS.PHASECHK.TRANS64 P1, [R11+URZ+0x22850], R0 ;  /* 0x022850000b0095a7 */ /* 0x000ea4000802007f */
[----:B--2---:R-:W-:Y:S05]  /*32820*/  @!P1 BRA `(.L_x_9283) ;  /* 0xfffffffc00f09947 */ /* 0x004fea000383ffff */
[----:B------:R-:W-:Y:S05]  /*32830*/  BRA `(.L_x_9282) ;  /* 0xffffff0800287947 */ /* 0x000fea000383ffff */
.L_x_9287:
[----:B------:R-:W-:Y:S01]  /*32840*/  SEL R136, R21, R100, P0 ;  /* 0x0000006415887207 */ /* 0x000fe20000000000 */
[----:B------:R-:W-:Y:S01]  /*32850*/  IMAD.MOV.U32 R11, RZ, RZ, 0x1c1f ;  /* 0x00001c1fff0b7424 */ /* 0x000fe200078e00ff */
[----:B------:R-:W-:Y:S01]  /*32860*/  SEL R82, R100, R21, P0 ;  /* 0x0000001564527207 */ /* 0x000fe20000000000 */
[----:B------:R-:W-:Y:S01]  /*32870*/  IMAD.MOV.U32 R15, RZ, RZ, -0x1 ;  /* 0xffffffffff0f7424 */ /* 0x000fe200078e00ff */
[----:B------:R-:W-:Y:S02]  /*32880*/  SEL R100, R48, R103, P0 ;  /* 0x0000006730647207 */ /* 0x000fe40000000000 */
[----:B------:R-:W-:Y:S02]  /*32890*/  SEL R36, R103, R48, P0 ;  /* 0x0000003067247207 */ /* 0x000fe40000000000 */
[----:B------:R-:W-:Y:S02]  /*328a0*/  SEL R122, R66, R33, P0 ;  /* 0x00000021427a7207 */ /* 0x000fe40000000000 */
[----:B------:R-:W-:-:S02]  /*328b0*/  SEL R48, R33, R66, P0 ;  /* 0x0000004221307207 */ /* 0x000fc40000000000 */
[----:B------:R-:W-:Y:S02]  /*328c0*/  SEL R66, R12, R59, P0 ;  /* 0x0000003b0c427207 */ /* 0x000fe40000000000 */
[----:B------:R-:W-:Y:S01]  /*328d0*/  SEL R34, R59, R12, P0 ;  /* 0x0000000c3b227207 */ /* 0x000fe20000000000 */
[----:B------:R-:W-:Y:S01]  /*328e0*/  IMAD.MOV.U32 R12, RZ, RZ, R7 ;  /* 0x000000ffff0c7224 */ /* 0x000fe200078e0007 */
[----:B------:R-:W-:Y:S02]  /*328f0*/  LOP3.LUT R5, R7, 0x2, RZ, 0x3c, !PT ;  /* 0x0000000207057812 */ /* 0x000fe400078e3cff */
[----:B------:R-:W-:-:S07]  /*32900*/  SEL R138, R107, R92, P0 ;  /* 0x0000005c6b8a7207 */ /* 0x000fce0000000000 */
[----:B--23--:R-:W-:Y:S05]  /*32910*/  WARPSYNC.COLLECTIVE R15, `(.L_x_9538) ;  /* 0x000000000f087348 */ /* 0x00cfea0003c00000 */
[----:B------:R0:W1:Y:S02]  /*32920*/  SHFL.IDX P6, R14, R13, R12, R11 ;  /* 0x0000000c0d0e7389 */ /* 0x00006400000c000b */
[----:B0123--:R-:W-:Y:S01]  /*32930*/  ENDCOLLECTIVE ;  /* 0x000000000000791b */ /* 0x00ffe20003800000 */
.L_x_9538:
        /* <DEDUP_REMOVED lines=18> */
.L_x_9539:
        /* <DEDUP_REMOVED lines=19> */
.L_x_9540:
        /* <DEDUP_REMOVED lines=18> */
.L_x_9541:
        /* <DEDUP_REMOVED lines=19> */
.L_x_9542:
[----:B------:R-:W-:Y:S01]  /*32de0*/  SEL R21, R2, R21, P0 ;  /* 0x0000001502157207 */ /* 0x000fe20000000000 */
[----:B------:R-:W-:Y:S02]  /*32df0*/  IMAD.MOV.U32 R13, RZ, RZ, R136 ;  /* 0x000000ffff0d7224 */ /* 0x000fe400078e0088 */
[----:B------:R-:W-:-:S07]  /*32e00*/  IMAD.MOV.U32 R29, RZ, RZ, R14 ;  /* 0x000000ffff1d7224 */ /* 0x000fce00078e000e */
[----:B------:R-:W-:Y:S05]  /*32e10*/  WARPSYNC.COLLECTIVE R15, `(.L_x_9543) ;  /* 0x000000000f087348 */ /* 0x000fea0003c00000 */
[----:B------:R0:W1:Y:S02]  /*32e20*/  SHFL.IDX P6, R14, R13, R12, R11 ;  /* 0x0000000c0d0e7389 */ /* 0x00006400000c000b */
[----:B01----:R-:W-:Y:S01]  /*32e30*/  ENDCOLLECTIVE ;  /* 0x000000000000791b */ /* 0x003fe20003800000 */
.L_x_9543:
[----:B------:R-:W-:Y:S02]  /*32e40*/  IMAD.MOV.U32 R13, RZ, RZ, R92 ;  /* 0x000000ffff0d7224 */ /* 0x000fe400078e005c */
[----:B------:R-:W-:Y:S02]  /*32e50*/  IMAD.MOV.U32 R12, RZ, RZ, R5 ;  /* 0x000000ffff0c7224 */ /* 0x000fe400078e0005 */
[----:B------:R-:W-:-:S07]  /*32e60*/  IMAD.MOV.U32 R31, RZ, RZ, R14 ;  /* 0x000000ffff1f7224 */ /* 0x000fce00078e000e */
[----:B------:R-:W-:Y:S05]  /*32e70*/  WARPSYNC.COLLECTIVE R15, `(.L_x_9544) ;  /* 0x000000000f087348 */ /* 0x000fea0003c00000 */
[----:B------:R0:W1:Y:S02]  /*32e80*/  SHFL.IDX P6, R14, R13, R12, R11 ;  /* 0x0000000c0d0e7389 */ /* 0x00006400000c000b */
[----:B01----:R-:W-:Y:S01]  /*32e90*/  ENDCOLLECTIVE ;  /* 0x000000000000791b */ /* 0x003fe20003800000 */
.L_x_9544:
[----:B------:R-:W-:Y:S02]  /*32ea0*/  IMAD.MOV.U32 R13, RZ, RZ, R82 ;  /* 0x000000ffff0d7224 */ /* 0x000fe400078e0052 */
[----:B------:R-:W-:-:S07]  /*32eb0*/  IMAD.MOV.U32 R92, RZ, RZ, R14 ;  /* 0x000000ffff5c7224 */ /* 0x000fce00078e000e */
[----:B------:R-:W-:Y:S05]  /*32ec0*/  WARPSYNC.COLLECTIVE R15, `(.L_x_9545) ;  /* 0x000000000f087348 */ /* 0x000fea0003c00000 */
[----:B------:R0:W1:Y:S02]  /*32ed0*/  SHFL.IDX P6, R14, R13, R12, R11 ;  /* 0x0000000c0d0e7389 */ /* 0x00006400000c000b */
[----:B01----:R-:W-:Y:S01]  /*32ee0*/  ENDCOLLECTIVE ;  /* 0x000000000000791b */ /* 0x003fe20003800000 */
.L_x_9545:
        /* <DEDUP_REMOVED lines=8> */
.L_x_9546:
[----:B------:R-:W-:Y:S01]  /*32f70*/  IMAD.MOV.U32 R13, RZ, RZ, R120 ;  /* 0x000000ffff0d7224 */ /* 0x000fe200078e0078 */
[----:B------:R-:W-:Y:S02]  /*32f80*/  SEL R120, R31, R82, P0 ;  /* 0x000000521f787207 */ /* 0x000fe40000000000 */
[----:B------:R-:W-:Y:S01]  /*32f90*/  SEL R82, R82, R31, P0 ;  /* 0x0000001f52527207 */ /* 0x000fe20000000000 */
[----:B------:R-:W-:-:S07]  /*32fa0*/  IMAD.MOV.U32 R37, RZ, RZ, R14 ;  /* 0x000000ffff257224 */ /* 0x000fce00078e000e */
[----:B------:R-:W-:Y:S05]  /*32fb0*/  WARPSYNC.COLLECTIVE R15, `(.L_x_9547) ;  /* 0x000000000f087348 */ /* 0x000fea0003c00000 */
[----:B------:R0:W1:Y:S02]  /*32fc0*/  SHFL.IDX P6, R14, R13, R12, R11 ;  /* 0x0000000c0d0e7389 */ /* 0x00006400000c000b */
[----:B01----:R-:W-:Y:S01]  /*32fd0*/  ENDCOLLECTIVE ;  /* 0x000000000000791b */ /* 0x003fe20003800000 */
.L_x_9547:
[----:B------:R-:W-:Y:S02]  /*32fe0*/  IMAD.MOV.U32 R13, RZ, RZ, R94 ;  /* 0x000000ffff0d7224 */ /* 0x000fe400078e005e */
[----:B------:R-:W-:Y:S02]  /*32ff0*/  IMAD.MOV.U32 R12, RZ, RZ, R5 ;  /* 0x000000ffff0c7224 */ /* 0x000fe400078e0005 */
[----:B------:R-:W-:-:S07]  /*33000*/  IMAD.MOV.U32 R33, RZ, RZ, R14 ;  /* 0x000000ffff217224 */ /* 0x000fce00078e000e */
[----:B------:R-:W-:Y:S05]  /*33010*/  WARPSYNC.COLLECTIVE R15, `(.L_x_9548) ;  /* 0x000000000f087348 */ /* 0x000fea0003c00000 */
[----:B------:R0:W1:Y:S02]  /*33020*/  SHFL.IDX P6, R14, R13, R12, R11 ;  /* 0x0000000c0d0e7389 */ /* 0x00006400000c000b */
[----:B01----:R-:W-:Y:S01]  /*33030*/  ENDCOLLECTIVE ;  /* 0x000000000000791b */ /* 0x003fe20003800000 */
.L_x_9548:
[----:B------:R-:W-:Y:S02]  /*33040*/  IMAD.MOV.U32 R13, RZ, RZ, R96 ;  /* 0x000000ffff0d7224 */ /* 0x000fe400078e0060 */
[----:B------:R-:W-:-:S07]  /*33050*/  IMAD.MOV.U32 R94, RZ, RZ, R14 ;  /* 0x000000ffff5e7224 */ /* 0x000fce00078e000e */
[----:B------:R-:W-:Y:S05]  /*33060*/  WARPSYNC.COLLECTIVE R15, `(.L_x_9549) ;  /* 0x000000000f087348 */ /* 0x000fea0003c00000 */
[----:B------:R0:W1:Y:S02]  /*33070*/  SHFL.IDX P6, R14, R13, R12, R11 ;  /* 0x0000000c0d0e7389 */ /* 0x00006400000c000b */
[----:B01----:R-:W-:Y:S01]  /*33080*/  ENDCOLLECTIVE ;  /* 0x000000000000791b */ /* 0x003fe20003800000 */
.L_x_9549:
[----:B------:R-:W-:Y:S02]  /*33090*/  SEL R93, R37, R94, P0 ;  /* 0x0000005e255d7207 */ /* 0x000fe40000000000 */
[----:B------:R-:W-:Y:S01]  /*330a0*/  SEL R37, R94, R37, P0 ;  /* 0x000000255e257207 */ /* 0x000fe20000000000 */
        /* <DEDUP_REMOVED lines=8> */
.L_x_9550:
[----:B------:R-:W-:Y:S01]  /*33130*/  SEL R0, R33, R96, P0 ;  /* 0x0000006021007207 */ /* 0x000fe20000000000 */
[----:B------:R-:W-:Y:S02]  /*33140*/  IMAD.MOV.U32 R13, RZ, RZ, R100 ;  /* 0x000000ffff0d7224 */ /* 0x000fe400078e0064 */
[----:B------:R-:W-:-:S07]  /*33150*/  IMAD.MOV.U32 R41, RZ, RZ, R14 ;  /* 0x000000ffff297224 */ /* 0x000fce00078e000e */
[----:B------:R-:W-:Y:S05]  /*33160*/  WARPSYNC.COLLECTIVE R15, `(.L_x_9551) ;  /* 0x000000000f087348 */ /* 0x000fea0003c00000 */
[----:B------:R0:W1:Y:S02]  /*33170*/  SHFL.IDX P6, R14, R13, R12, R11 ;  /* 0x0000000c0d0e7389 */ /* 0x00006400000c000b */
[----:B01----:R-:W-:Y:S01]  /*33180*/  ENDCOLLECTIVE ;  /* 0x000000000000791b */ /* 0x003fe20003800000 */
.L_x_9551:
[----:B------:R-:W-:Y:S02]  /*33190*/  IMAD.MOV.U32 R13, RZ, RZ, R98 ;  /* 0x000000ffff0d7224 */ /* 0x000fe400078e0062 */
[----:B------:R-:W-:Y:S02]  /*331a0*/  IMAD.MOV.U32 R12, RZ, RZ, R5 ;  /* 0x000000ffff0c7224 */ /* 0x000fe400078e0005 */
[----:B------:R-:W-:-:S07]  /*331b0*/  IMAD.MOV.U32 R35, RZ, RZ, R14 ;  /* 0x000000ffff237224 */ /* 0x000fce00078e000e */
[----:B------:R-:W-:Y:S05]  /*331c0*/  WARPSYNC.COLLECTIVE R15, `(.L_x_9552) ;  /* 0x000000000f087348 */ /* 0x000fea0003c00000 */
[----:B------:R0:W1:Y:S02]  /*331d0*/  SHFL.IDX P6, R14, R13, R12, R11 ;  /* 0x0000000c0d0e7389 */ /* 0x00006400000c000b */
[----:B01----:R-:W-:Y:S01]  /*331e0*/  ENDCOLLECTIVE ;  /* 0x000000000000791b */ /* 0x003fe20003800000 */
.L_x_9552:
[----:B------:R-:W-:Y:S01]  /*331f0*/  IMAD.MOV.U32 R13, RZ, RZ, R36 ;  /* 0x000000ffff0d7224 */ /* 0x000fe200078e0024 */
[----:B------:R-:W-:Y:S01]  /*33200*/  SEL R36, R96, R33, P0 ;  /* 0x0000002160247207 */ /* 0x000fe20000000000 */
[----:B------:R-:W-:-:S07]  /*33210*/  IMAD.MOV.U32 R98, RZ, RZ, R14 ;  /* 0x000000ffff627224 */ /* 0x000fce00078e000e */
[----:B------:R-:W-:Y:S05]  /*33220*/  WARPSYNC.COLLECTIVE R15, `(.L_x_9553) ;  /* 0x000000000f087348 */ /* 0x000fea0003c00000 */
[----:B------:R0:W1:Y:S02]  /*33230*/  SHFL.IDX P6, R14, R13, R12, R11 ;  /* 0x0000000c0d0e7389 */ /* 0x00006400000c000b */
[----:B01----:R-:W-:Y:S01]  /*33240*/  ENDCOLLECTIVE ;  /* 0x000000000000791b */ /* 0x003fe20003800000 */
.L_x_9553:
        /* <DEDUP_REMOVED lines=8> */
.L_x_9554:
[----:B------:R-:W-:Y:S01]  /*332d0*/  SEL R2, R100, R35, P0 ;  /* 0x0000002364027207 */ /* 0x000fe20000000000 */
[----:B------:R-:W-:Y:S02]  /*332e0*/  IMAD.MOV.U32 R13, RZ, RZ, R102 ;  /* 0x000000ffff0d7224 */ /* 0x000fe400078e0066 */
[----:B------:R-:W-:-:S07]  /*332f0*/  IMAD.MOV.U32 R45, RZ, RZ, R14 ;  /* 0x000000ffff2d7224 */ /* 0x000fce00078e000e */
[----:B------:R-:W-:Y:S05]  /*33300*/  WARPSYNC.COLLECTIVE R15, `(.L_x_9555) ;  /* 0x000000000f087348 */ /* 0x000fea0003c00000 */
[----:B------:R0:W1:Y:S02]  /*33310*/  SHFL.IDX P6, R14, R13, R12, R11 ;  /* 0x0000000c0d0e7389 */ /* 0x00006400000c000b */
[----:B01----:R-:W-:Y:S01]  /*33320*/  ENDCOLLECTIVE ;  /* 0x000000000000791b */ /* 0x003fe20003800000 */
.L_x_9555:
[----:B------:R-:W-:Y:S02]  /*33330*/  IMAD.MOV.U32 R13, RZ, RZ, R84 ;  /* 0x000000ffff0d7224 */ /* 0x000fe400078e0054 */
[----:B------:R-:W-:Y:S02]  /*33340*/  IMAD.MOV.U32 R12, RZ, RZ, R5 ;  /* 0x000000ffff0c7224 */ /* 0x000fe400078e0005 */
[----:B------:R-:W-:-:S07]  /*33350*/  IMAD.MOV.U32 R47, RZ, RZ, R14 ;  /* 0x000000ffff2f7224 */ /* 0x000fce00078e000e */
[----:B------:R-:W-:Y:S05]  /*33360*/  WARPSYNC.COLLECTIVE R15, `(.L_x_9556) ;  /* 0x000000000f087348 */ /* 0x000fea0003c00000 */
[----:B------:R0:W1:Y:S02]  /*33370*/  SHFL.IDX P6, R14, R13, R12, R11 ;  /* 0x0000000c0d0e7389 */ /* 0x00006400000c000b */
[----:B01----:R-:W-:Y:S01]  /*33380*/  ENDCOLLECTIVE ;  /* 0x000000000000791b */ /* 0x003fe20003800000 */
.L_x_9556:
[----:B------:R-:W-:Y:S01]  /*33390*/  IMAD.MOV.U32 R13, RZ, RZ, R38 ;  /* 0x000000ffff0d7224 */ /* 0x000fe200078e0026 */
[----:B------:R-:W-:Y:S01]  /*333a0*/  SEL R38, R35, R100, P0 ;  /* 0x0000006423267207 */ /* 0x000fe20000000000 */
[----:B------:R-:W-:-:S07]  /*333b0*/  IMAD.MOV.U32 R84, RZ, RZ, R14 ;  /* 0x000000ffff547224 */ /* 0x000fce00078e000e */
[----:B------:R-:W-:Y:S05]  /*333c0*/  WARPSYNC.COLLECTIVE R15, `(.L_x_9557) ;  /* 0x000000000f087348 */ /* 0x000fea0003c00000 */
[----:B------:R0:W1:Y:S02]  /*333d0*/  SHFL.IDX P6, R14, R13, R12, R11 ;  /* 0x0000000c0d0e7389 */ /* 0x00006400000c000b */
[----:B01----:R-:W-:Y:S01]  /*333e0*/  ENDCOLLECTIVE ;  /* 0x000000000000791b */ /* 0x003fe20003800000 */
.L_x_9557:
        /* <DEDUP_REMOVED lines=8> */
.L_x_9558:
[----:B------:R-:W-:Y:S02]  /*33470*/  IMAD.MOV.U32 R13, RZ, RZ, R104 ;  /* 0x000000ffff0d7224 */ /* 0x000fe400078e0068 */
[----:B------:R-:W-:-:S07]  /*33480*/  IMAD.MOV.U32 R49, RZ, RZ, R14 ;  /* 0x000000ffff317224 */ /* 0x000fce00078e000e */
[----:B------:R-:W-:Y:S05]  /*33490*/  WARPSYNC.COLLECTIVE R15, `(.L_x_9559) ;  /* 0x000000000f087348 */ /* 0x000fea0003c00000 */
[----:B------:R0:W1:Y:S02]  /*334a0*/  SHFL.IDX P6, R14, R13, R12, R11 ;  /* 0x0000000c0d0e7389 */ /* 0x00006400000c000b */
[----:B01----:R-:W-:Y:S01]  /*334b0*/  ENDCOLLECTIVE ;  /* 0x000000000000791b */ /* 0x003fe20003800000 */
.L_x_9559:
[----:B------:R-:W-:Y:S02]  /*334c0*/  IMAD.MOV.U32 R13, RZ, RZ, R46 ;  /* 0x000000ffff0d7224 */ /* 0x000fe400078e002e */
[----:B------:R-:W-:Y:S02]  /*334d0*/  IMAD.MOV.U32 R12, RZ, RZ, R5 ;  /* 0x000000ffff0c7224 */ /* 0x000fe400078e0005 */
[----:B------:R-:W-:-:S07]  /*334e0*/  IMAD.MOV.U32 R51, RZ, RZ, R14 ;  /* 0x000000ffff337224 */ /* 0x000fce00078e000e */
[----:B------:R-:W-:Y:S05]  /*334f0*/  WARPSYNC.COLLECTIVE R15, `(.L_x_9560) ;  /* 0x000000000f087348 */ /* 0x000fea0003c00000 */
[----:B------:R0:W1:Y:S02]  /*33500*/  SHFL.IDX P6, R14, R13, R12, R11 ;  /* 0x0000000c0d0e7389 */ /* 0x00006400000c000b */
[----:B01----:R-:W-:Y:S01]  /*33510*/  ENDCOLLECTIVE ;  /* 0x000000000000791b */ /* 0x003fe20003800000 */
.L_x_9560:
[----:B------:R-:W-:Y:S02]  /*33520*/  IMAD.MOV.U32 R13, RZ, RZ, R40 ;  /* 0x000000ffff0d7224 */ /* 0x000fe400078e0028 */
[----:B------:R-:W-:-:S07]  /*33530*/  IMAD.MOV.U32 R104, RZ, RZ, R14 ;  /* 0x000000ffff687224 */ /* 0x000fce00078e000e */
[----:B------:R-:W-:Y:S05]  /*33540*/  WARPSYNC.COLLECTIVE R15, `(.L_x_9561) ;  /* 0x000000000f087348 */ /* 0x000fea0003c00000 */
[----:B------:R0:W1:Y:S02]  /*33550*/  SHFL.IDX P6, R14, R13, R12, R11 ;  /* 0x0000000c0d0e7389 */ /* 0x00006400000c000b */
[----:B01----:R-:W-:Y:S01]  /*33560*/  ENDCOLLECTIVE ;  /* 0x000000000000791b */ /* 0x003fe20003800000 */
.L_x_9561:
[----:B------:R-:W-:Y:S02]  /*33570*/  IMAD.MOV.U32 R13, RZ, RZ, R130 ;  /* 0x000000ffff0d7224 */ /* 0x000fe400078e0082 */
[----:B------:R-:W-:Y:S02]  /*33580*/  IMAD.MOV.U32 R12, RZ, RZ, R7 ;  /* 0x000000ffff0c7224 */ /* 0x000fe400078e0007 */
[----:B------:R-:W-:-:S07]  /*33590*/  IMAD.MOV.U32 R106, RZ, RZ, R14 ;  /* 0x000000ffff6a7224 */ /* 0x000fce00078e000e */
[----:B------:R-:W-:Y:S05]  /*335a0*/  WARPSYNC.COLLECTIVE R15, `(.L_x_9562) ;  /* 0x000000000f087348 */ /* 0x000fea0003c00000 */
[----:B------:R0:W1:Y:S02]  /*335b0*/  SHFL.IDX P6, R14, R13, R12, R11 ;  /* 0x0000000c0d0e7389 */ /* 0x00006400000c000b */
[----:B01----:R-:W-:Y:S01]  /*335c0*/  ENDCOLLECTIVE ;  /* 0x000000000000791b */ /* 0x003fe20003800000 */
.L_x_9562:
[----:B------:R-:W-:Y:S02]  /*335d0*/  SEL R40, R51, R106, P0 ;  /* 0x0000006a33287207 */ /* 0x000fe40000000000 */
[----:B------:R-:W-:Y:S01]  /*335e0*/  SEL R46, R106, R51, P0 ;  /* 0x000000336a2e7207 */ /* 0x000fe20000000000 */
[----:B------:R-:W-:Y:S02]  /*335f0*/  IMAD.MOV.U32 R13, RZ, RZ, R108 ;  /* 0x000000ffff0d7224 */ /* 0x000fe400078e006c */
[----:B------:R-:W-:-:S07]  /*33600*/  IMAD.MOV.U32 R53, RZ, RZ, R14 ;  /* 0x000000ffff357224 */ /* 0x000fce00078e000e */
[----:B------:R-:W-:Y:S05]  /*33610*/  WARPSYNC.COLLECTIVE R15, `(.L_x_9563) ;  /* 0x000000000f087348 */ /* 0x000fea0003c00000 */
[----:B------:R0:W1:Y:S02]  /*33620*/  SHFL.IDX P6, R14, R13, R12, R11 ;  /* 0x0000000c0d0e7389 */ /* 0x00006400000c000b */
[----:B01----:R-:W-:Y:S01]  /*33630*/  ENDCOLLECTIVE ;  /* 0x000000000000791b */ /* 0x003fe20003800000 */
.L_x_9563:
[----:B------:R-:W-:Y:S02]  /*33640*/  IMAD.MOV.U32 R13, RZ, RZ, R86 ;  /* 0x000000ffff0d7224 */ /* 0x000fe400078e0056 */
[----:B------:R-:W-:Y:S02]  /*33650*/  IMAD.MOV.U32 R12, RZ, RZ, R5 ;  /* 0x000000ffff0c7224 */ /* 0x000fe400078e0005 */
[----:B------:R-:W-:-:S07]  /*33660*/  IMAD.MOV.U32 R55, RZ, RZ, R14 ;  /* 0x000000ffff377224 */ /* 0x000fce00078e000e */
[----:B------:R-:W-:Y:S05]  /*33670*/  WARPSYNC.COLLECTIVE R15, `(.L_x_9564) ;  /* 0x000000000f087348 */ /* 0x000fea0003c00000 */
[----:B------:R0:W1:Y:S02]  /*33680*/  SHFL.IDX P6, R14, R13, R12, R11 ;  /* 0x0000000c0d0e7389 */ /* 0x00006400000c000b */
[----:B01----:R-:W-:Y:S01]  /*33690*/  ENDCOLLECTIVE ;  /* 0x000000000000791b */ /* 0x003fe20003800000 */
.L_x_9564:
[----:B------:R-:W-:Y:S01]  /*336a0*/  IMAD.MOV.U32 R13, RZ, RZ, R44 ;  /* 0x000000ffff0d7224 */ /* 0x000fe200078e002c */
[----:B------:R-:W-:Y:S01]  /*336b0*/  SEL R44, R102, R47, P0 ;  /* 0x0000002f662c7207 */ /* 0x000fe20000000000 */
[----:B------:R-:W-:-:S07]  /*336c0*/  IMAD.MOV.U32 R86, RZ, RZ, R14 ;  /* 0x000000ffff567224 */ /* 0x000fce00078e000e */
[----:B------:R-:W-:Y:S05]  /*336d0*/  WARPSYNC.COLLECTIVE R15, `(.L_x_9565) ;  /* 0x000000000f087348 */ /* 0x000fea0003c00000 */
[----:B------:R0:W1:Y:S02]  /*336e0*/  SHFL.IDX P6, R14, R13, R12, R11 ;  /* 0x0000000c0d0e7389 */ /* 0x00006400000c000b */
[----:B01----:R-:W-:Y:S01]  /*336f0*/  ENDCOLLECTIVE ;  /* 0x000000000000791b */ /* 0x003fe20003800000 */
.L_x_9565:
        /* <DEDUP_REMOVED lines=8> */
.L_x_9566:
[----:B------:R-:W-:Y:S02]  /*33780*/  IMAD.MOV.U32 R13, RZ, RZ, R126 ;  /* 0x000000ffff0d7224 */ /* 0x000fe400078e007e */
[----:B------:R-:W-:-:S07]  /*33790*/  IMAD.MOV.U32 R57, RZ, RZ, R14 ;  /* 0x000000ffff397224 */ /* 0x000fce00078e000e */
[----:B------:R-:W-:Y:S05]  /*337a0*/  WARPSYNC.COLLECTIVE R15, `(.L_x_9567) ;  /* 0x000000000f087348 */ /* 0x000fea0003c00000 */
[----:B------:R0:W1:Y:S02]  /*337b0*/  SHFL.IDX P6, R14, R13, R12, R11 ;  /* 0x0000000c0d0e7389 */ /* 0x00006400000c000b */
[----:B01----:R-:W-:Y:S01]  /*337c0*/  ENDCOLLECTIVE ;  /* 0x000000000000791b */ /* 0x003fe20003800000 */
.L_x_9567:
[----:B------:R-:W-:Y:S02]  /*337d0*/  IMAD.MOV.U32 R13, RZ, RZ, R110 ;  /* 0x000000ffff0d7224 */ /* 0x000fe400078e006e */
[----:B------:R-:W-:Y:S02]  /*337e0*/  IMAD.MOV.U32 R12, RZ, RZ, R5 ;  /* 0x000000ffff0c7224 */ /* 0x000fe400078e0005 */
[----:B------:R-:W-:-:S07]  /*337f0*/  IMAD.MOV.U32 R59, RZ, RZ, R14 ;  /* 0x000000ffff3b7224 */ /* 0x000fce00078e000e */
[----:B------:R-:W-:Y:S05]  /*33800*/  WARPSYNC.COLLECTIVE R15, `(.L_x_9568) ;  /* 0x000000000f087348 */ /* 0x000fea0003c00000 */
[----:B------:R0:W1:Y:S02]  /*33810*/  SHFL.IDX P6, R14, R13, R12, R11 ;  /* 0x0000000c0d0e7389 */ /* 0x00006400000c000b */
[----:B01----:R-:W-:Y:S01]  /*33820*/  ENDCOLLECTIVE ;  /* 0x000000000000791b */ /* 0x003fe20003800000 */
.L_x_9568:
[----:B------:R-:W-:Y:S02]  /*33830*/  IMAD.MOV.U32 R13, RZ, RZ, R80 ;  /* 0x000000ffff0d7224 */ /* 0x000fe400078e0050 */
[----:B------:R-:W-:-:S07]  /*33840*/  IMAD.MOV.U32 R110, RZ, RZ, R14 ;  /* 0x000000ffff6e7224 */ /* 0x000fce00078e000e */
[----:B------:R-:W-:Y:S05]  /*33850*/  WARPSYNC.COLLECTIVE R15, `(.L_x_9569) ;  /* 0x000000000f087348 */ /* 0x000fea0003c00000 */
[----:B------:R0:W1:Y:S02]  /*33860*/  SHFL.IDX P6, R14, R13, R12, R11 ;  /* 0x0000000c0d0e7389 */ /* 0x00006400000c000b */
[----:B01----:R-:W-:Y:S01]  /*33870*/  ENDCOLLECTIVE ;  /* 0x000000000000791b */ /* 0x003fe20003800000 */
.L_x_9569:
        /* <DEDUP_REMOVED lines=8> */
.L_x_9570:
[----:B------:R-:W-:Y:S02]  /*33900*/  SEL R84, R59, R80, P0 ;  /* 0x000000503b547207 */ /* 0x000fe40000000000 */
[----:B------:R-:W-:Y:S01]  /*33910*/  SEL R80, R80, R59, P0 ;  /* 0x0000003b50507207 */ /* 0x000fe20000000000 */
[----:B------:R-:W-:Y:S02]  /*33920*/  IMAD.MOV.U32 R13, RZ, RZ, R114 ;  /* 0x000000ffff0d7224 */ /* 0x000fe400078e0072 */
[----:B------:R-:W-:-:S07]  /*33930*/  IMAD.MOV.U32 R61, RZ, RZ, R14 ;  /* 0x000000ffff3d7224 */ /* 0x000fce00078e000e */
[----:B------:R-:W-:Y:S05]  /*33940*/  WARPSYNC.COLLECTIVE R15, `(.L_x_9571) ;  /* 0x000000000f087348 */ /* 0x000fea0003c00000 */
[----:B------:R0:W1:Y:S02]  /*33950*/  SHFL.IDX P6, R14, R13, R12, R11 ;  /* 0x0000000c0d0e7389 */ /* 0x00006400000c000b */
[----:B01----:R-:W-:Y:S01]  /*33960*/  ENDCOLLECTIVE ;  /* 0x000000000000791b */ /* 0x003fe20003800000 */
.L_x_9571:
[----:B------:R-:W-:Y:S02]  /*33970*/  IMAD.MOV.U32 R13, RZ, RZ, R112 ;  /* 0x000000ffff0d7224 */ /* 0x000fe400078e0070 */
[----:B------:R-:W-:Y:S02]  /*33980*/  IMAD.MOV.U32 R12, RZ, RZ, R5 ;  /* 0x000000ffff0c7224 */ /* 0x000fe400078e0005 */
[----:B------:R-:W-:-:S07]  /*33990*/  IMAD.MOV.U32 R65, RZ, RZ, R14 ;  /* 0x000000ffff417224 */ /* 0x000fce00078e000e */
[----:B------:R-:W-:Y:S05]  /*339a0*/  WARPSYNC.COLLECTIVE R15, `(.L_x_9572) ;  /* 0x000000000f087348 */ /* 0x000fea0003c00000 */
[----:B------:R0:W1:Y:S02]  /*339b0*/  SHFL.IDX P6, R14, R13, R12, R11 ;  /* 0x0000000c0d0e7389 */ /* 0x00006400000c000b */
[----:B01----:R-:W-:Y:S01]  /*339c0*/  ENDCOLLECTIVE ;  /* 0x000000000000791b */ /* 0x003fe20003800000 */
.L_x_9572:
[----:B------:R-:W-:Y:S01]  /*339d0*/  IMAD.MOV.U32 R13, RZ, RZ, R42 ;  /* 0x000000ffff0d7224 */ /* 0x000fe200078e002a */
[----:B------:R-:W-:Y:S02]  /*339e0*/  SEL R42, R47, R102, P0 ;  /* 0x000000662f2a7207 */ /* 0x000fe40000000000 */
[----:B------:R-:W-:Y:S02]  /*339f0*/  SEL R47, R49, R104, P0 ;  /* 0x00000068312f7207 */ /* 0x000fe40000000000 */
[----:B------:R-:W-:Y:S01]  /*33a00*/  SEL R49, R104, R49, P0 ;  /* 0x0000003168317207 */ /* 0x000fe20000000000 */
[----:B------:R-:W-:-:S07]  /*33a10*/  IMAD.MOV.U32 R112, RZ, RZ, R14 ;  /* 0x000000ffff707224 */ /* 0x000fce00078e000e */
[----:B------:R-:W-:Y:S05]  /*33a20*/  WARPSYNC.COLLECTIVE R15, `(.L_x_9573) ;  /* 0x000000000f087348 */ /* 0x000fea0003c00000 */
[----:B------:R0:W1:Y:S02]  /*33a30*/  SHFL.IDX P6, R14, R13, R12, R11 ;  /* 0x0000000c0d0e7389 */ /* 0x00006400000c000b */
[----:B01----:R-:W-:Y:S01]  /*33a40*/  ENDCOLLECTIVE ;  /* 0x000000000000791b */ /* 0x003fe20003800000 */
.L_x_9573:
        /* <DEDUP_REMOVED lines=8> */
.L_x_9574:
[----:B------:R-:W-:Y:S02]  /*33ad0*/  IMAD.MOV.U32 R13, RZ, RZ, R116 ;  /* 0x000000ffff0d7224 */ /* 0x000fe400078e0074 */
[----:B------:R-:W-:-:S07]  /*33ae0*/  IMAD.MOV.U32 R67, RZ, RZ, R14 ;  /* 0x000000ffff437224 */ /* 0x000fce00078e000e */
[----:B------:R-:W-:Y:S05]  /*33af0*/  WARPSYNC.COLLECTIVE R15, `(.L_x_9575) ;  /* 0x000000000f087348 */ /* 0x000fea0003c00000 */
[----:B------:R0:W1:Y:S02]  /*33b00*/  SHFL.IDX P6, R14, R13, R12, R11 ;  /* 0x0000000c0d0e7389 */ /* 0x00006400000c000b */
[----:B01----:R-:W-:Y:S01]  /*33b10*/  ENDCOLLECTIVE ;  /* 0x000000000000791b */ /* 0x003fe20003800000 */
.L_x_9575:
        /* <DEDUP_REMOVED lines=8> */
.L_x_9576:
[----:B------:R-:W-:Y:S02]  /*33ba0*/  IMAD.MOV.U32 R13, RZ, RZ, R70 ;  /* 0x000000ffff0d7224 */ /* 0x000fe400078e0046 */
[----:B------:R-:W-:-:S07]  /*33bb0*/  IMAD.MOV.U32 R116, RZ, RZ, R14 ;  /* 0x000000ffff747224 */ /* 0x000fce00078e000e */
[----:B------:R-:W-:Y:S05]  /*33bc0*/  WARPSYNC.COLLECTIVE R15, `(.L_x_9577) ;  /* 0x000000000f087348 */ /* 0x000fea0003c00000 */
[----:B------:R0:W1:Y:S02]  /*33bd0*/  SHFL.IDX P6, R14, R13, R12, R11 ;  /* 0x0000000c0d0e7389 */ /* 0x00006400000c000b */
[----:B01----:R-:W-:Y:S01]  /*33be0*/  ENDCOLLECTIVE ;  /* 0x000000000000791b */ /* 0x003fe20003800000 */
.L_x_9577:
        /* <DEDUP_REMOVED lines=8> */
.L_x_9578:
[----:B------:R-:W-:Y:S02]  /*33c70*/  IMAD.MOV.U32 R13, RZ, RZ, R76 ;  /* 0x000000ffff0d7224 */ /* 0x000fe400078e004c */
[----:B------:R-:W-:-:S07]  /*33c80*/  IMAD.MOV.U32 R78, RZ, RZ, R14 ;  /* 0x000000ffff4e7224 */ /* 0x000fce00078e000e */
[----:B------:R-:W-:Y:S05]  /*33c90*/  WARPSYNC.COLLECTIVE R15, `(.L_x_9579) ;  /* 0x000000000f087348 */ /* 0x000fea0003c00000 */
[----:B------:R0:W1:Y:S02]  /*33ca0*/  SHFL.IDX P6, R14, R13, R12, R11 ;  /* 0x0000000c0d0e7389 */ /* 0x00006400000c000b */
[----:B01----:R-:W-:Y:S01]  /*33cb0*/  ENDCOLLECTIVE ;  /* 0x000000000000791b */ /* 0x003fe20003800000 */
.L_x_9579:
[----:B------:R-:W-:Y:S01]  /*33cc0*/  IMAD.MOV.U32 R13, RZ, RZ, R60 ;  /* 0x000000ffff0d7224 */ /* 0x000fe200078e003c */
[----:B------:R-:W-:Y:S01]  /*33cd0*/  SEL R60, R65, R114, P0 ;  /* 0x00000072413c7207 */ /* 0x000fe20000000000 */
[----:B------:R-:W-:Y:S02]  /*33ce0*/  IMAD.MOV.U32 R12, RZ, RZ, R5 ;  /* 0x000000ffff0c7224 */ /* 0x000fe400078e0005 */
[----:B------:R-:W-:-:S07]  /*33cf0*/  IMAD.MOV.U32 R76, RZ, RZ, R14 ;  /* 0x000000ffff4c7224 */ /* 0x000fce00078e000e */
[----:B------:R-:W-:Y:S05]  /*33d00*/  WARPSYNC.COLLECTIVE R15, `(.L_x_9580) ;  /* 0x000000000f087348 */ /* 0x000fea0003c00000 */
[----:B------:R0:W1:Y:S02]  /*33d10*/  SHFL.IDX P6, R14, R13, R12, R11 ;  /* 0x0000000c0d0e7389 */ /* 0x00006400000c000b */
[----:B01----:R-:W-:Y:S01]  /*33d20*/  ENDCOLLECTIVE ;  /* 0x000000000000791b */ /* 0x003fe20003800000 */
.L_x_9580:
[----:B------:R-:W-:Y:S01]  /*33d30*/  IMAD.MOV.U32 R13, RZ, RZ, R64 ;  /* 0x000000ffff0d7224 */ /* 0x000fe200078e0040 */
[----:B------:R-:W-:Y:S01]  /*33d40*/  SEL R64, R114, R65, P0 ;  /* 0x0000004172407207 */ /* 0x000fe20000000000 */
[----:B------:R-:W-:-:S07]  /*33d50*/  IMAD.MOV.U32 R71, RZ, RZ, R14 ;  /* 0x000000ffff477224 */ /* 0x000fce00078e000e */
[----:B------:R-:W-:Y:S05]  /*33d60*/  WARPSYNC.COLLECTIVE R15, `(.L_x_9581) ;  /* 0x000000000f087348 */ /* 0x000fea0003c00000 */
[----:B------:R0:W1:Y:S02]  /*33d70*/  SHFL.IDX P6, R14, R13, R12, R11 ;  /* 0x0000000c0d0e7389 */ /* 0x00006400000c000b */
[----:B01----:R-:W-:Y:S01]  /*33d80*/  ENDCOLLECTIVE ;  /* 0x000000000000791b */ /* 0x003fe20003800000 */
.L_x_9581:
        /* <DEDUP_REMOVED lines=8> */
.L_x_9582:
[----:B------:R-:W-:Y:S02]  /*33e10*/  IMAD.MOV.U32 R13, RZ, RZ, R72 ;  /* 0x000000ffff0d7224 */ /* 0x000fe400078e0048 */
[----:B------:R-:W-:-:S07]  /*33e20*/  IMAD.MOV.U32 R74, RZ, RZ, R14 ;  /* 0x000000ffff4a7224 */ /* 0x000fce00078e000e */
[----:B------:R-:W-:Y:S05]  /*33e30*/  WARPSYNC.COLLECTIVE R15, `(.L_x_9583) ;  /* 0x000000000f087348 */ /* 0x000fea0003c00000 */
[----:B------:R0:W1:Y:S02]  /*33e40*/  SHFL.IDX P6, R14, R13, R12, R11 ;  /* 0x0000000c0d0e7389 */ /* 0x00006400000c000b */
[----:B01----:R-:W-:Y:S01]  /*33e50*/  ENDCOLLECTIVE ;  /* 0x000000000000791b */ /* 0x003fe20003800000 */
.L_x_9583:
[----:B------:R-:W-:Y:S02]  /*33e60*/  IMAD.MOV.U32 R13, RZ, RZ, R58 ;  /* 0x000000ffff0d7224 */ /* 0x000fe400078e003a */
[----:B------:R-:W-:Y:S02]  /*33e70*/  IMAD.MOV.U32 R12, RZ, RZ, R5 ;  /* 0x000000ffff0c7224 */ /* 0x000fe400078e0005 */
[----:B------:R-:W-:-:S07]  /*33e80*/  IMAD.MOV.U32 R72, RZ, RZ, R14 ;  /* 0x000000ffff487224 */ /* 0x000fce00078e000e */
[----:B------:R-:W-:Y:S05]  /*33e90*/  WARPSYNC.COLLECTIVE R15, `(.L_x_9584) ;  /* 0x000000000f087348 */ /* 0x000fea0003c00000 */
[----:B------:R0:W1:Y:S02]  /*33ea0*/  SHFL.IDX P6, R14, R13, R12, R11 ;  /* 0x0000000c0d0e7389 */ /* 0x00006400000c000b */
[----:B01----:R-:W-:Y:S01]  /*33eb0*/  ENDCOLLECTIVE ;  /* 0x000000000000791b */ /* 0x003fe20003800000 */
.L_x_9584:
[----:B------:R-:W-:Y:S02]  /*33ec0*/  IMAD.MOV.U32 R13, RZ, RZ, R52 ;  /* 0x000000ffff0d7224 */ /* 0x000fe400078e0034 */
[----:B------:R-:W-:-:S07]  /*33ed0*/  IMAD.MOV.U32 R75, RZ, RZ, R14 ;  /* 0x000000ffff4b7224 */ /* 0x000fce00078e000e */
[----:B------:R-:W-:Y:S05]  /*33ee0*/  WARPSYNC.COLLECTIVE R15, `(.L_x_9585) ;  /* 0x000000000f087348 */ /* 0x000fea0003c00000 */
[----:B------:R0:W1:Y:S02]  /*33ef0*/  SHFL.IDX P6, R14, R13, R12, R11 ;  /* 0x0000000c0d0e7389 */ /* 0x00006400000c000b */
[----:B01----:R-:W-:Y:S01]  /*33f00*/  ENDCOLLECTIVE ;  /* 0x000000000000791b */ /* 0x003fe20003800000 */
.L_x_9585:
        /* <DEDUP_REMOVED lines=8> */
.L_x_9586:
[----:B------:R-:W-:Y:S02]  /*33f90*/  SEL R52, R72, R77, P0 ;  /* 0x0000004d48347207 */ /* 0x000fe40000000000 */
[----:B------:R-:W-:Y:S01]  /*33fa0*/  SEL R58, R77, R72, P0 ;  /* 0x000000484d3a7207 */ /* 0x000fe20000000000 */
[----:B------:R-:W-:Y:S02]  /*33fb0*/  IMAD.MOV.U32 R13, RZ, RZ, R66 ;  /* 0x000000ffff0d7224 */ /* 0x000fe400078e0042 */
[----:B------:R-:W-:-:S07]  /*33fc0*/  IMAD.MOV.U32 R68, RZ, RZ, R14 ;  /* 0x000000ffff447224 */ /* 0x000fce00078e000e */
[----:B------:R-:W-:Y:S05]  /*33fd0*/  WARPSYNC.COLLECTIVE R15, `(.L_x_9587) ;  /* 0x000000000f087348 */ /* 0x000fea0003c00000 */
[----:B------:R0:W1:Y:S02]  /*33fe0*/  SHFL.IDX P6, R14, R13, R12, R11 ;  /* 0x0000000c0d0e7389 */ /* 0x00006400000c000b */
[----:B01----:R-:W-:Y:S01]  /*33ff0*/  ENDCOLLECTIVE ;  /* 0x000000000000791b */ /* 0x003fe20003800000 */
.L_x_9587:
[----:B------:R-:W-:Y:S01]  /*34000*/  IMAD.MOV.U32 R13, RZ, RZ, R50 ;  /* 0x000000ffff0d7224 */ /* 0x000fe200078e0032 */
[----:B------:R-:W-:Y:S01]  /*34010*/  SEL R50, R73, R76, P0 ;  /* 0x0000004c49327207 */ /* 0x000fe20000000000 */
[----:B------:R-:W-:Y:S02]  /*34020*/  IMAD.MOV.U32 R12, RZ, RZ, R5 ;  /* 0x000000ffff0c7224 */ /* 0x000fe400078e0005 */
[----:B------:R-:W-:-:S07]  /*34030*/  IMAD.MOV.U32 R79, RZ, RZ, R14 ;  /* 0x000000ffff4f7224 */ /* 0x000fce00078e000e */
[----:B------:R-:W-:Y:S05]  /*34040*/  WARPSYNC.COLLECTIVE R15, `(.L_x_9588) ;  /* 0x000000000f087348 */ /* 0x000fea0003c00000 */
[----:B------:R0:W1:Y:S02]  /*34050*/  SHFL.IDX P6, R14, R13, R12, R11 ;  /* 0x0000000c0d0e7389 */ /* 0x00006400000c000b */
[----:B01----:R-:W-:Y:S01]  /*34060*/  ENDCOLLECTIVE ;  /* 0x000000000000791b */ /* 0x003fe20003800000 */
.L_x_9588:
[----:B------:R-:W-:Y:S02]  /*34070*/  IMAD.MOV.U32 R13, RZ, RZ, R34 ;  /* 0x000000ffff0d7224 */ /* 0x000fe400078e0022 */
[----:B------:R-:W-:-:S07]  /*34080*/  IMAD.MOV.U32 R103, RZ, RZ, R14 ;  /* 0x000000ffff677224 */ /* 0x000fce00078e000e */
[----:B------:R-:W-:Y:S05]  /*34090*/  WARPSYNC.COLLECTIVE R15, `(.L_x_9589) ;  /* 0x000000000f087348 */ /* 0x000fea0003c00000 */
[----:B------:R0:W1:Y:S02]  /*340a0*/  SHFL.IDX P6, R14, R13, R12, R11 ;  /* 0x0000000c0d0e7389 */ /* 0x00006400000c000b */
[----:B01----:R-:W-:Y:S01]  /*340b0*/  ENDCOLLECTIVE ;  /* 0x000000000000791b */ /* 0x003fe20003800000 */
.L_x_9589:
[----:B------:R-:W-:Y:S01]  /*340c0*/  SEL R75, R103, R68, P0 ;  /* 0x00000044674b7207 */ /* 0x000fe20000000000 */
[----:B------:R-:W-:Y:S01]  /*340d0*/  IMAD.MOV.U32 R13, RZ, RZ, R54 ;  /* 0x000000ffff0d7224 */ /* 0x000fe200078e0036 */
[----:B------:R-:W-:Y:S01]  /*340e0*/  SEL R54, R69, R70, P0 ;  /* 0x0000004645367207 */ /* 0x000fe20000000000 */
[----:B------:R-:W-:Y:S02]  /*340f0*/  IMAD.MOV.U32 R12, RZ, RZ, R7 ;  /* 0x000000ffff0c7224 */ /* 0x000fe400078e0007 */
[----:B------:R-:W-:-:S07]  /*34100*/  IMAD.MOV.U32 R34, RZ, RZ, R14 ;  /* 0x000000ffff227224 */ /* 0x000fce00078e000e */
[----:B------:R-:W-:Y:S05]  /*34110*/  WARPSYNC.COLLECTIVE R15, `(.L_x_9590) ;  /* 0x000000000f087348 */ /* 0x000fea0003c00000 */
[----:B------:R0:W1:Y:S02]  /*34120*/  SHFL.IDX P6, R14, R13, R12, R11 ;  /* 0x0000000c0d0e7389 */ /* 0x00006400000c000b */
[----:B01----:R-:W-:Y:S01]  /*34130*/  ENDCOLLECTIVE ;  /* 0x000000000000791b */ /* 0x003fe20003800000 */
.L_x_9590:
        /* <DEDUP_REMOVED lines=8> */
.L_x_9591:
[----:B------:R-:W-:Y:S02]  /*341c0*/  IMAD.MOV.U32 R13, RZ, RZ, R32 ;  /* 0x000000ffff0d7224 */ /* 0x000fe400078e0020 */
[----:B------:R-:W-:Y:S02]  /*341d0*/  IMAD.MOV.U32 R12, RZ, RZ, R5 ;  /* 0x000000ffff0c7224 */ /* 0x000fe400078e0005 */
[----:B------:R-:W-:-:S07]  /*341e0*/  IMAD.MOV.U32 R25, RZ, RZ, R14 ;  /* 0x000000ffff197224 */ /* 0x000fce00078e000e */
[----:B------:R-:W-:Y:S05]  /*341f0*/  WARPSYNC.COLLECTIVE R15, `(.L_x_9592) ;  /* 0x000000000f087348 */ /* 0x000fea0003c00000 */
[----:B------:R0:W1:Y:S02]  /*34200*/  SHFL.IDX P6, R14, R13, R12, R11 ;  /* 0x0000000c0d0e7389 */ /* 0x00006400000c000b */
[----:B01----:R-:W-:Y:S01]  /*34210*/  ENDCOLLECTIVE ;  /* 0x000000000000791b */ /* 0x003fe20003800000 */
.L_x_9592:
[----:B------:R-:W-:Y:S02]  /*34220*/  IMAD.MOV.U32 R13, RZ, RZ, R26 ;  /* 0x000000ffff0d7224 */ /* 0x000fe400078e001a */
[----:B------:R-:W-:-:S07]  /*34230*/  IMAD.MOV.U32 R32, RZ, RZ, R14 ;  /* 0x000000ffff207224 */ /* 0x000fce00078e000e */
[----:B------:R-:W-:Y:S05]  /*34240*/  WARPSYNC.COLLECTIVE R15, `(.L_x_9593) ;  /* 0x000000000f087348 */ /* 0x000fea0003c00000 */
[----:B------:R0:W1:Y:S02]  /*34250*/  SHFL.IDX P6, R14, R13, R12, R11 ;  /* 0x0000000c0d0e7389 */ /* 0x00006400000c000b */
[----:B01----:R-:W-:Y:S01]  /*34260*/  ENDCOLLECTIVE ;  /* 0x000000000000791b */ /* 0x003fe20003800000 */
.L_x_9593:
        /* <DEDUP_REMOVED lines=8> */
.L_x_9594:
[----:B------:R-:W-:Y:S01]  /*342f0*/  SEL R72, R26, R25, P0 ;  /* 0x000000191a487207 */ /* 0x000fe20000000000 */
[----:B------:R-:W-:Y:S02]  /*34300*/  IMAD.MOV.U32 R13, RZ, RZ, R30 ;  /* 0x000000ffff0d7224 */ /* 0x000fe400078e001e */
[----:B------:R-:W-:-:S07]  /*34310*/  IMAD.MOV.U32 R28, RZ, RZ, R14 ;  /* 0x000000ffff1c7224 */ /* 0x000fce00078e000e */
[----:B------:R-:W-:Y:S05]  /*34320*/  WARPSYNC.COLLECTIVE R15, `(.L_x_9595) ;  /* 0x000000000f087348 */ /* 0x000fea0003c00000 */
[----:B------:R0:W1:Y:S02]  /*34330*/  SHFL.IDX P6, R14, R13, R12, R11 ;  /* 0x0000000c0d0e7389 */ /* 0x00006400000c000b */
[----:B01----:R-:W-:Y:S01]  /*34340*/  ENDCOLLECTIVE ;  /* 0x000000000000791b */ /* 0x003fe20003800000 */
.L_x_9595:
[----:B------:R-:W-:Y:S02]  /*34350*/  IMAD.MOV.U32 R13, RZ, RZ, R24 ;  /* 0x000000ffff0d7224 */ /* 0x000fe400078e0018 */
[----:B------:R-:W-:Y:S02]  /*34360*/  IMAD.MOV.U32 R12, RZ, RZ, R5 ;  /* 0x000000ffff0c7224 */ /* 0x000fe400078e0005 */
[----:B------:R-:W-:-:S07]  /*34370*/  IMAD.MOV.U32 R30, RZ, RZ, R14 ;  /* 0x000000ffff1e7224 */ /* 0x000fce00078e000e */
[----:B------:R-:W-:Y:S05]  /*34380*/  WARPSYNC.COLLECTIVE R15, `(.L_x_9596) ;  /* 0x000000000f087348 */ /* 0x000fea0003c00000 */
[----:B------:R0:W1:Y:S02]  /*34390*/  SHFL.IDX P6, R14, R13, R12, R11 ;  /* 0x0000000c0d0e7389 */ /* 0x00006400000c000b */
[----:B01----:R-:W-:Y:S01]  /*343a0*/  ENDCOLLECTIVE ;  /* 0x000000000000791b */ /* 0x003fe20003800000 */
.L_x_9596:
[----:B------:R-:W-:Y:S01]  /*343b0*/  IMAD.MOV.U32 R13, RZ, RZ, R20 ;  /* 0x000000ffff0d7224 */ /* 0x000fe200078e0014 */
[----:B------:R-:W-:Y:S02]  /*343c0*/  SEL R20, R76, R73, P0 ;  /* 0x000000494c147207 */ /* 0x000fe40000000000 */
[----:B------:R-:W-:Y:S01]  /*343d0*/  SEL R73, R68, R103, P0 ;  /* 0x0000006744497207 */ /* 0x000fe20000000000 */
[----:B------:R-:W-:Y:S01]  /*343e0*/  IMAD.MOV.U32 R103, RZ, RZ, RZ ;  /* 0x000000ffff677224 */ /* 0x000fe200078e00ff */
[----:B------:R-:W-:Y:S01]  /*343f0*/  SEL R76, R25, R26, P0 ;  /* 0x0000001a194c7207 */ /* 0x000fe20000000000 */
[----:B------:R-:W-:-:S07]  /*34400*/  IMAD.MOV.U32 R105, RZ, RZ, R14 ;  /* 0x000000ffff697224 */ /* 0x000fce00078e000e */
[----:B------:R-:W-:Y:S05]  /*34410*/  WARPSYNC.COLLECTIVE R15, `(.L_x_9597) ;  /* 0x000000000f087348 */ /* 0x000fea0003c00000 */
[----:B------:R0:W1:Y:S02]  /*34420*/  SHFL.IDX P6, R14, R13, R12, R11 ;  /* 0x0000000c0d0e7389 */ /* 0x00006400000c000b */
[----:B01----:R-:W-:Y:S01]  /*34430*/  ENDCOLLECTIVE ;  /* 0x000000000000791b */ /* 0x003fe20003800000 */
.L_x_9597:
        /* <DEDUP_REMOVED lines=8> */
.L_x_9598:
[----:B------:R-:W-:Y:S02]  /*344c0*/  SEL R122, R30, R107, P0 ;  /* 0x0000006b1e7a7207 */ /* 0x000fe40000000000 */
[----:B------:R-:W-:Y:S01]  /*344d0*/  SEL R104, R107, R30, P0 ;  /* 0x0000001e6b687207 */ /* 0x000fe20000000000 */
[----:B------:R-:W-:Y:S02]  /*344e0*/  IMAD.MOV.U32 R13, RZ, RZ, R4 ;  /* 0x000000ffff0d7224 */ /* 0x000fe400078e0004 */
[----:B------:R-:W-:-:S07]  /*344f0*/  IMAD.MOV.U32 R10, RZ, RZ, R14 ;  /* 0x000000ffff0a7224 */ /* 0x000fce00078e000e */
[----:B------:R-:W-:Y:S05]  /*34500*/  WARPSYNC.COLLECTIVE R15, `(.L_x_9599) ;  /* 0x000000000f087348 */ /* 0x000fea0003c00000 */
[----:B------:R0:W1:Y:S02]  /*34510*/  SHFL.IDX P6, R14, R13, R12, R11 ;  /* 0x0000000c0d0e7389 */ /* 0x00006400000c000b */
[----:B01----:R-:W-:Y:S01]  /*34520*/  ENDCOLLECTIVE ;  /* 0x000000000000791b */ /* 0x003fe20003800000 */
.L_x_9599:
[----:B------:R-:W-:Y:S02]  /*34530*/  IMAD.MOV.U32 R13, RZ, RZ, R8 ;  /* 0x000000ffff0d7224 */ /* 0x000fe400078e0008 */
[----:B------:R-:W-:Y:S02]  /*34540*/  IMAD.MOV.U32 R12, RZ, RZ, R5 ;  /* 0x000000ffff0c7224 */ /* 0x000fe400078e0005 */
[----:B------:R-:W-:-:S07]  /*34550*/  IMAD.MOV.U32 R4, RZ, RZ, R14 ;  /* 0x000000ffff047224 */ /* 0x000fce00078e000e */
[----:B------:R-:W-:Y:S05]  /*34560*/  WARPSYNC.COLLECTIVE R15, `(.L_x_9600) ;  /* 0x000000000f087348 */ /* 0x000fea0003c00000 */
[----:B------:R0:W1:Y:S02]  /*34570*/  SHFL.IDX P6, R14, R13, R12, R11 ;  /* 0x0000000c0d0e7389 */ /* 0x00006400000c000b */
[----:B01----:R-:W-:Y:S01]  /*34580*/  ENDCOLLECTIVE ;  /* 0x000000000000791b */ /* 0x003fe20003800000 */
.L_x_9600:
[----:B------:R-:W-:Y:S02]  /*34590*/  IMAD.MOV.U32 R13, RZ, RZ, R6 ;  /* 0x000000ffff0d7224 */ /* 0x000fe400078e0006 */
[----:B------:R-:W-:-:S07]  /*345a0*/  IMAD.MOV.U32 R7, RZ, RZ, R14 ;  /* 0x000000ffff077224 */ /* 0x000fce00078e000e */
[----:B------:R-:W-:Y:S05]  /*345b0*/  WARPSYNC.COLLECTIVE R15, `(.L_x_9601) ;  /* 0x000000000f087348 */ /* 0x000fea0003c00000 */
[----:B------:R0:W1:Y:S02]  /*345c0*/  SHFL.IDX P6, R14, R13, R12, R11 ;  /* 0x0000000c0d0e7389 */ /* 0x00006400000c000b */
[----:B01----:R-:W-:Y:S01]  /*345d0*/  ENDCOLLECTIVE ;  /* 0x000000000000791b */ /* 0x003fe20003800000 */
.L_x_9601:
[----:B------:R-:W-:Y:S05]  /*345e0*/  BRA `(.L_x_9602) ;  /* 0xffffff0400547947 */ /* 0x000fea000383ffff */
.L_x_9290:
[----:B------:R-:W-:Y:S02]  /*345f0*/  IMAD.MOV.U32 R13, RZ, RZ, R3 ;  /* 0x000000ffff0d7224 */ /* 0x000fe400078e0003 */
[----:B------:R-:W-:Y:S02]  /*34600*/  IMAD.MOV.U32 R12, RZ, RZ, RZ ;  /* 0x000000ffff0c7224 */ /* 0x000fe400078e00ff */
[----:B------:R-:W-:Y:S02]  /*34610*/  IMAD.MOV.U32 R11, RZ, RZ, 0x181f ;  /* 0x0000181fff0b7424 */ /* 0x000fe400078e00ff */
[----:B------:R-:W-:-:S07]  /*34620*/  IMAD.MOV.U32 R15, RZ, RZ, -0x1 ;  /* 0xffffffffff0f7424 */ /* 0x000fce00078e00ff */
[----:B-----5:R-:W-:Y:S05]  /*34630*/  WARPSYNC.COLLECTIVE R15, `(.L_x_9603) ;  /* 0x000000000f087348 */ /* 0x020fea0003c00000 */
[----:B------:R0:W1:Y:S02]  /*34640*/  SHFL.IDX P6, R14, R13, R12, R11 ;  /* 0x0000000c0d0e7389 */ /* 0x00006400000c000b */
[----:B01---5:R-:W-:Y:S01]  /*34650*/  ENDCOLLECTIVE ;  /* 0x000000000000791b */ /* 0x023fe20003800000 */
.L_x_9603:
[----:B------:R-:W-:Y:S02]  /*34660*/  IMAD.MOV.U32 R13, RZ, RZ, R2 ;  /* 0x000000ffff0d7224 */ /* 0x000fe400078e0002 */
[----:B------:R-:W-:-:S07]  /*34670*/  IMAD.MOV.U32 R0, RZ, RZ, R14 ;  /* 0x000000ffff007224 */ /* 0x000fce00078e000e */
[----:B------:R-:W-:Y:S05]  /*34680*/  WARPSYNC.COLLECTIVE R15, `(.L_x_9604) ;  /* 0x000000000f087348 */ /* 0x000fea0003c00000 */
[----:B------:R0:W1:Y:S02]  /*34690*/  SHFL.IDX P6, R14, R13, R12, R11 ;  /* 0x0000000c0d0e7389 */ /* 0x00006400000c000b */
[----:B01----:R-:W-:Y:S01]  /*346a0*/  ENDCOLLECTIVE ;  /* 0x000000000000791b */ /* 0x003fe20003800000 */
.L_x_9604:
[----:B------:R-:W-:Y:S05]  /*346b0*/  BRA `(.L_x_9605) ;  /* 0xffffff1000dc7947 */ /* 0x000fea000383ffff */
.L_x_9293:
[----:B------:R-:W-:Y:S01]  /*346c0*/  BSSY B1, `(.L_x_9606) ;  /* 0x0000008000017945 */ /* 0x000fe20003800000 */
[----:B------:R-:W-:Y:S02]  /*346d0*/  IMAD.MOV.U32 R13, RZ, RZ, R3 ;  /* 0x000000ffff0d7224 */ /* 0x000fe400078e0003 */
[----:B------:R-:W-:Y:S02]  /*346e0*/  IMAD.MOV.U32 R12, RZ, RZ, 0x1 ;  /* 0x00000001ff0c7424 */ /* 0x000fe400078e00ff */
[----:B------:R-:W-:Y:S02]  /*346f0*/  IMAD.MOV.U32 R11, RZ, RZ, 0x181f ;  /* 0x0000181fff0b7424 */ /* 0x000fe400078e00ff */
[----:B---3--:R-:W-:-:S07]  /*34700*/  IMAD.MOV.U32 R15, RZ, RZ, -0x1 ;  /* 0xffffffffff0f7424 */ /* 0x008fce00078e00ff */
[----:B012--5:R-:W-:Y:S05]  /*34710*/  WARPSYNC.COLLECTIVE R15, `(.L_x_9607) ;  /* 0x000000000f087348 */ /* 0x027fea0003c00000 */
[----:B--2---:R2:W3:Y:S02]  /*34720*/  SHFL.IDX P6, R14, R13, R12, R11 ;  /* 0x0000000c0d0e7389 */ /* 0x0044e400000c000b */
[----:B0123-5:R-:W-:Y:S01]  /*34730*/  ENDCOLLECTIVE ;  /* 0x000000000000791b */ /* 0x02ffe20003800000 */
.L_x_9607:
[----:B------:R-:W-:Y:S05]  /*34740*/  BSYNC B1 ;  /* 0x0000000000017941 */ /* 0x000fea0003800000 */
.L_x_9606:
        /* <DEDUP_REMOVED lines=8> */
.L_x_9608:
[----:B------:R-:W-:Y:S05]  /*347d0*/  BRA `(.L_x_9609) ;  /* 0xffffff1000e47947 */ /* 0x000fea000383ffff */
.L_x_9296:
        /* <DEDUP_REMOVED lines=8> */
.L_x_9611:
[----:B------:R-:W-:Y:S05]  /*34860*/  BSYNC B1 ;  /* 0x0000000000017941 */ /* 0x000fea0003800000 */
.L_x_9610:
        /* <DEDUP_REMOVED lines=8> */
.L_x_9612:
[----:B------:R-:W-:Y:S05]  /*348f0*/  BRA `(.L_x_9613) ;  /* 0xffffff1000ec7947 */ /* 0x000fea000383ffff */
.L_x_9299:
        /* <DEDUP_REMOVED lines=8> */
.L_x_9615:
[----:B------:R-:W-:Y:S05]  /*34980*/  BSYNC B1 ;  /* 0x0000000000017941 */ /* 0x000fea0003800000 */
.L_x_9614:
        /* <DEDUP_REMOVED lines=8> */
.L_x_9616:
[----:B------:R-:W-:Y:S05]  /*34a10*/  BRA `(.L_x_9617) ;  /* 0xffffff1000f47947 */ /* 0x000fea000383ffff */
.L_x_9301:
[----:B------:R-:W-:Y:S02]  /*34a20*/  IMAD.MOV.U32 R13, RZ, RZ, R6 ;  /* 0x000000ffff0d7224 */ /* 0x000fe400078e0006 */
[----:B------:R-:W-:Y:S02]  /*34a30*/  IMAD.MOV.U32 R12, RZ, RZ, RZ ;  /* 0x000000ffff0c7224 */ /* 0x000fe400078e00ff */
[----:B------:R-:W-:Y:S02]  /*34a40*/  IMAD.MOV.U32 R11, RZ, RZ, 0x1c1f ;  /* 0x00001c1fff0b7424 */ /* 0x000fe400078e00ff */
[----:B------:R-:W-:-:S07]  /*34a50*/  IMAD.MOV.U32 R15, RZ, RZ, -0x1 ;  /* 0xffffffffff0f7424 */ /* 0x000fce00078e00ff */
[----:B------:R-:W-:Y:S05]  /*34a60*/  WARPSYNC.COLLECTIVE R15, `(.L_x_9618) ;  /* 0x000000000f087348 */ /* 0x000fea0003c00000 */
[----:B------:R0:W1:Y:S02]  /*34a70*/  SHFL.IDX P6, R14, R13, R12, R11 ;  /* 0x0000000c0d0e7389 */ /* 0x00006400000c000b */
[----:B01----:R-:W-:Y:S01]  /*34a80*/  ENDCOLLECTIVE ;  /* 0x000000000000791b */ /* 0x003fe20003800000 */
.L_x_9618:
[----:B------:R-:W-:Y:S02]  /*34a90*/  IMAD.MOV.U32 R13, RZ, RZ, R4 ;  /* 0x000000ffff0d7224 */ /* 0x000fe400078e0004 */
[----:B------:R-:W-:-:S07]  /*34aa0*/  IMAD.MOV.U32 R5, RZ, RZ, R14 ;  /* 0x000000ffff057224 */ /* 0x000fce00078e000e */
[----:B------:R-:W-:Y:S05]  /*34ab0*/  WARPSYNC.COLLECTIVE R15, `(.L_x_9619) ;  /* 0x000000000f087348 */ /* 0x000fea0003c00000 */
[----:B------:R0:W1:Y:S02]  /*34ac0*/  SHFL.IDX P6, R14, R13, R12, R11 ;  /* 0x0000000c0d0e7389 */ /* 0x00006400000c000b */
[----:B01----:R-:W-:Y:S01]  /*34ad0*/  ENDCOLLECTIVE ;  /* 0x000000000000791b */ /* 0x003fe20003800000 */
.L_x_9619:
[----:B------:R-:W-:Y:S05]  /*34ae0*/  BRA `(.L_x_9620) ;  /* 0xffffff1800287947 */ /* 0x000fea000383ffff */
.L_x_9304:
[----:B------:R-:W-:Y:S01]  /*34af0*/  BSSY B1, `(.L_x_9621) ;  /* 0x0000008000017945 */ /* 0x000fe20003800000 */
[----:B---3--:R-:W-:Y:S02]  /*34b00*/  IMAD.MOV.U32 R13, RZ, RZ, R6 ;  /* 0x000000ffff0d7224 */ /* 0x008fe400078e0006 */
[----:B------:R-:W-:Y:S02]  /*34b10*/  IMAD.MOV.U32 R12, RZ, RZ, 0x1 ;  /* 0x00000001ff0c7424 */ /* 0x000fe400078e00ff */
[----:B------:R-:W-:Y:S02]  /*34b20*/  IMAD.MOV.U32 R11, RZ, RZ, 0x1c1f ;  /* 0x00001c1fff0b7424 */ /* 0x000fe400078e00ff */
[----:B------:R-:W-:-:S07]  /*34b30*/  IMAD.MOV.U32 R15, RZ, RZ, -0x1 ;  /* 0xffffffffff0f7424 */ /* 0x000fce00078e00ff */
[----:B012---:R-:W-:Y:S05]  /*34b40*/  WARPSYNC.COLLECTIVE R15, `(.L_x_9622) ;  /* 0x000000000f087348 */ /* 0x007fea0003c00000 */
[----:B--2---:R2:W3:Y:S02]  /*34b50*/  SHFL.IDX P6, R14, R13, R12, R11 ;  /* 0x0000000c0d0e7389 */ /* 0x0044e400000c000b */
[----:B0123--:R-:W-:Y:S01]  /*34b60*/  ENDCOLLECTIVE ;  /* 0x000000000000791b */ /* 0x00ffe20003800000 */
.L_x_9622:
[----:B------:R-:W-:Y:S05]  /*34b70*/  BSYNC B1 ;  /* 0x0000000000017941 */ /* 0x000fea0003800000 */
.L_x_9621:
        /* <DEDUP_REMOVED lines=8> */
.L_x_9623:
[----:B------:R-:W-:Y:S05]  /*34c00*/  BRA `(.L_x_9624) ;  /* 0xffffff1c00487947 */ /* 0x000fea000383ffff */
.L_x_9308:
[----:B------:R-:W-:Y:S02]  /*34c10*/  IMAD.MOV.U32 R13, RZ, RZ, R3 ;  /* 0x000000ffff0d7224 */ /* 0x000fe400078e0003 */
[----:B------:R-:W-:Y:S02]  /*34c20*/  IMAD.MOV.U32 R12, RZ, RZ, RZ ;  /* 0x000000ffff0c7224 */ /* 0x000fe400078e00ff */
[----:B------:R-:W-:Y:S02]  /*34c30*/  IMAD.MOV.U32 R11, RZ, RZ, 0x181f ;  /* 0x0000181fff0b7424 */ /* 0x000fe400078e00ff */
[----:B------:R-:W-:-:S07]  /*34c40*/  IMAD.MOV.U32 R15, RZ, RZ, -0x1 ;  /* 0xffffffffff0f7424 */ /* 0x000fce00078e00ff */
[----:B---3--:R-:W-:Y:S05]  /*34c50*/  WARPSYNC.COLLECTIVE R15, `(.L_x_9625) ;  /* 0x000000000f087348 */ /* 0x008fea0003c00000 */
[----:B------:R0:W1:Y:S02]  /*34c60*/  SHFL.IDX P6, R14, R13, R12, R11 ;  /* 0x0000000c0d0e7389 */ /* 0x00006400000c000b */
[----:B01-3--:R-:W-:Y:S01]  /*34c70*/  ENDCOLLECTIVE ;  /* 0x000000000000791b */ /* 0x00bfe20003800000 */
.L_x_9625:
[----:B------:R-:W-:Y:S02]  /*34c80*/  IMAD.MOV.U32 R13, RZ, RZ, R2 ;  /* 0x000000ffff0d7224 */ /* 0x000fe400078e0002 */
[----:B------:R-:W-:-:S07]  /*34c90*/  IMAD.MOV.U32 R0, RZ, RZ, R14 ;  /* 0x000000ffff007224 */ /* 0x000fce00078e000e */
[----:B------:R-:W-:Y:S05]  /*34ca0*/  WARPSYNC.COLLECTIVE R15, `(.L_x_9626) ;  /* 0x000000000f087348 */ /* 0x000fea0003c00000 */
[----:B------:R0:W1:Y:S02]  /*34cb0*/  SHFL.IDX P6, R14, R13, R12, R11 ;  /* 0x0000000c0d0e7389 */ /* 0x00006400000c000b */
[----:B01----:R-:W-:Y:S01]  /*34cc0*/  ENDCOLLECTIVE ;  /* 0x000000000000791b */ /* 0x003fe20003800000 */
.L_x_9626:
[----:B------:R-:W-:Y:S05]  /*34cd0*/  BRA `(.L_x_9627) ;  /* 0xffffff28004c7947 */ /* 0x000fea000383ffff */
.L_x_9311:
        /* <DEDUP_REMOVED lines=8> */
.L_x_9629:
[----:B------:R-:W-:Y:S05]  /*34d60*/  BSYNC B1 ;  /* 0x0000000000017941 */ /* 0x000fea0003800000 */
.L_x_9628:
        /* <DEDUP_REMOVED lines=8> */
.L_x_9630:
[----:B------:R-:W-:Y:S05]  /*34df0*/  BRA `(.L_x_9631) ;  /* 0xffffff2800587947 */ /* 0x000fea000383ffff */
.L_x_9314:
        /* <DEDUP_REMOVED lines=8> */
.L_x_9633:
[----:B------:R-:W-:Y:S05]  /*34e80*/  BSYNC B1 ;  /* 0x0000000000017941 */ /* 0x000fea0003800000 */
.L_x_9632:
        /* <DEDUP_REMOVED lines=8> */
.L_x_9634:
[----:B------:R-:W-:Y:S05]  /*34f10*/  BRA `(.L_x_9635) ;  /* 0xffffff2800607947 */ /* 0x000fea000383ffff */
.L_x_9317:
[----:B------:R-:W-:Y:S01]  /*34f20*/  BSSY B1, `(.L_x_9636) ;  /* 0x0000008000017945 */ /* 0x000fe20003800000 */
[----:B------:R-:W-:Y:S02]  /*34f30*/  IMAD.MOV.U32 R13, RZ, RZ, R3 ;  /* 0x000000ffff0d7224 */ /* 0x000fe400078e0003 */
[----:B------:R-:W-:Y:S02]  /*34f40*/  IMAD.MOV.U32 R12, RZ, RZ, 0x3 ;  /* 0x00000003ff0c7424 */ /* 0x000fe400078e00ff */
[----:B------:R-:W-:Y:S02]  /*34f50*/  IMAD.MOV.U32 R11, RZ, RZ, 0x181f ;  /* 0x0000181fff0b7424 */ /* 0x000fe400078e00ff */
[----:B0-----:R-:W-:-:S07]  /*34f60*/  IMAD.MOV.U32 R15, RZ, RZ, -0x1 ;  /* 0xffffffffff0f7424 */ /* 0x001fce00078e00ff */
[----:B-1234-:R-:W-:Y:S05]  /*34f70*/  WARPSYNC.COLLECTIVE R15, `(.L_x_9637) ;  /* 0x000000000f087348 */ /* 0x01efea0003c00000 */
[----:B----4-:R0:W4:Y:S02]  /*34f80*/  SHFL.IDX P6, R14, R13, R12, R11 ;  /* 0x0000000c0d0e7389 */ /* 0x01012400000c000b */
[----:B01234-:R-:W-:Y:S01]  /*34f90*/  ENDCOLLECTIVE ;  /* 0x000000000000791b */ /* 0x01ffe20003800000 */
.L_x_9637:
[----:B------:R-:W-:Y:S05]  /*34fa0*/  BSYNC B1 ;  /* 0x0000000000017941 */ /* 0x000fea0003800000 */
.L_x_9636:
        /* <DEDUP_REMOVED lines=8> */
.L_x_9638:
[----:B------:R-:W-:Y:S05]  /*35030*/  BRA `(.L_x_9639) ;  /* 0xffffff2800687947 */ /* 0x000fea000383ffff */
.L_x_9343:
        /* <DEDUP_REMOVED lines=11> */
.L_x_9641:
[----:B------:R-:W-:Y:S05]  /*350f0*/  BSYNC B1 ;  /* 0x0000000000017941 */ /* 0x000fea0003800000 */
.L_x_9640:
[----:B------:R-:W-:Y:S05]  /*35100*/  BRA `(.L_x_9642) ;  /* 0xffffff4800807947 */ /* 0x000fea000383ffff */
.L_x_9345:
[----:B------:R-:W-:Y:S01]  /*35110*/  BSSY B1, `(.L_x_9643) ;  /* 0x0000006000017945 */ /* 0x000fe20003800000 */
[----:B------:R-:W-:-:S07]  /*35120*/  IMAD.MOV.U32 R15, RZ, RZ, -0x1 ;  /* 0xffffffffff0f7424 */ /* 0x000fce00078e00ff */
[----:B0-----:R-:W-:Y:S05]  /*35130*/  WARPSYNC.COLLECTIVE R15, `(.L_x_9644) ;  /* 0x000000000f0c7348 */ /* 0x001fea0003c00000 */
[----:B------:R-:W-:Y:S02]  /*35140*/  ELECT P6, UR62, PT ;  /* 0x00000000003e782f */ /* 0x000fe400038c0000 */
[----:B------:R-:W-:Y:S01]  /*35150*/  MOV R14, UR62 ;  /* 0x0000003e000e7c02 */ /* 0x000fe20008000f00 */
[----:B0-----:R-:W-:Y:S10]  /*35160*/  ENDCOLLECTIVE ;  /* 0x000000000000791b */ /* 0x001ff40003800000 */
.L_x_9644:
[----:B------:R-:W-:Y:S05]  /*35170*/  BSYNC B1 ;  /* 0x0000000000017941 */ /* 0x000fea0003800000 */
.L_x_9643:
[----:B------:R-:W-:Y:S05]  /*35180*/  BRA `(.L_x_9344) ;  /* 0xffffff4800787947 */ /* 0x000fea000383ffff */
.L_x_9347:
[----:B0-----:R0:W1:Y:S02]  /*35190*/  SYNCS.PHASECHK.TRANS64.TRYWAIT P0, [R17+URZ+0x22820], R5 ;  /* 0x02282005110075a7 */ /* 0x001064000800017f */
[----:B-1----:R-:W-:Y:S05]  /*351a0*/  @!P0 NANOSLEEP.SYNCS 0x989680 ;  /* 0x009896800000895d */ /* 0x002fea0003900000 */
[----:B------:R-:W1:Y:S02]  /*351b0*/  @!P0 SYNCS.PHASECHK.TRANS64 P0, [R17+URZ+0x22820], R5 ;  /* 0x02282005110085a7 */ /* 0x000e64000800007f */
[----:B-1----:R-:W-:Y:S05]  /*351c0*/  @!P0 BRA `(.L_x_9347) ;  /* 0xfffffffc00f08947 */ /* 0x002fea000383ffff */
[----:B------:R-:W-:Y:S05]  /*351d0*/  BRA `(.L_x_9645) ;  /* 0xffffff4800887947 */ /* 0x000fea000383ffff */
.L_x_9351:
[----:B0-----:R0:W1:Y:S02]  /*351e0*/  SYNCS.PHASECHK.TRANS64.TRYWAIT P0, [R5+URZ+0x228a0], R7 ;  /* 0x0228a007050075a7 */ /* 0x001064000800017f */
[----:B-1----:R-:W-:Y:S05]  /*351f0*/  @!P0 NANOSLEEP.SYNCS 0x989680 ;  /* 0x009896800000895d */ /* 0x002fea0003900000 */
[----:B------:R-:W1:Y:S02]  /*35200*/  @!P0 SYNCS.PHASECHK.TRANS64 P0, [R5+URZ+0x228a0], R7 ;  /* 0x0228a007050085a7 */ /* 0x000e64000800007f */
[----:B-1----:R-:W-:Y:S05]  /*35210*/  @!P0 BRA `(.L_x_9351) ;  /* 0xfffffffc00f08947 */ /* 0x002fea000383ffff */
[----:B------:R-:W-:Y:S05]  /*35220*/  BRA `(.L_x_9646) ;  /* 0xffffff4800a87947 */ /* 0x000fea000383ffff */
.L_x_9356:
[----:B-1----:R1:W2:Y:S02]  /*35230*/  SYNCS.PHASECHK.TRANS64.TRYWAIT P0, [R5+URZ+0x228c0], R7 ;  /* 0x0228c007050075a7 */ /* 0x0022a4000800017f */
[----:B--2---:R-:W-:Y:S05]  /*35240*/  @!P0 NANOSLEEP.SYNCS 0x989680 ;  /* 0x009896800000895d */ /* 0x004fea0003900000 */
[----:B------:R-:W2:Y:S02]  /*35250*/  @!P0 SYNCS.PHASECHK.TRANS64 P0, [R5+URZ+0x228c0], R7 ;  /* 0x0228c007050085a7 */ /* 0x000ea4000800007f */
[----:B--2---:R-:W-:Y:S05]  /*35260*/  @!P0 BRA `(.L_x_9356) ;  /* 0xfffffffc00f08947 */ /* 0x004fea000383ffff */
[----:B------:R-:W-:Y:S05]  /*35270*/  BRA `(.L_x_9647) ;  /* 0xffffff4c00287947 */ /* 0x000fea000383ffff */
.L_x_9363:
[----:B0-----:R0:W1:Y:S02]  /*35280*/  SYNCS.PHASECHK.TRANS64.TRYWAIT P1, [R5+URZ+0x228a0], R7 ;  /* 0x0228a007050075a7 */ /* 0x001064000802017f */
[----:B-1----:R-:W-:Y:S05]  /*35290*/  @!P1 NANOSLEEP.SYNCS 0x989680 ;  /* 0x009896800000995d */ /* 0x002fea0003900000 */
[----:B------:R-:W1:Y:S02]  /*352a0*/  @!P1 SYNCS.PHASECHK.TRANS64 P1, [R5+URZ+0x228a0], R7 ;  /* 0x0228a007050095a7 */ /* 0x000e64000802007f */
[----:B-1----:R-:W-:Y:S05]  /*352b0*/  @!P1 BRA `(.L_x_9363) ;  /* 0xfffffffc00f09947 */ /* 0x002fea000383ffff */
[----:B------:R-:W-:Y:S05]  /*352c0*/  BRA `(.L_x_9648) ;  /* 0xffffff4c00fc7947 */ /* 0x000fea000383ffff */
.L_x_9368:
[----:B-1----:R1:W2:Y:S02]  /*352d0*/  SYNCS.PHASECHK.TRANS64.TRYWAIT P1, [R5+URZ+0x228c0], R7 ;  /* 0x0228c007050075a7 */ /* 0x0022a4000802017f */
[----:B--2---:R-:W-:Y:S05]  /*352e0*/  @!P1 NANOSLEEP.SYNCS 0x989680 ;  /* 0x009896800000995d */ /* 0x004fea0003900000 */
[----:B------:R-:W2:Y:S02]  /*352f0*/  @!P1 SYNCS.PHASECHK.TRANS64 P1, [R5+URZ+0x228c0], R7 ;  /* 0x0228c007050095a7 */ /* 0x000ea4000802007f */
[----:B--2---:R-:W-:Y:S05]  /*35300*/  @!P1 BRA `(.L_x_9368) ;  /* 0xfffffffc00f09947 */ /* 0x004fea000383ffff */
[----:B------:R-:W-:Y:S05]  /*35310*/  BRA `(.L_x_9649) ;  /* 0xffffff5000787947 */ /* 0x000fea000383ffff */
.L_x_9393:
[----:B------:R-:W0:Y:S01]  /*35320*/  S2R R20, SR_TID.X ;  /* 0x0000000000147919 */ /* 0x000e220000002100 */
[----:B------:R-:W-:Y:S01]  /*35330*/  BSSY B0, `(.L_x_9650) ;  /* 0x0000009000007945 */ /* 0x000fe20003800000 */
[----:B------:R-:W-:Y:S02]  /*35340*/  IMAD.MOV.U32 R12, RZ, RZ, RZ ;  /* 0x000000ffff0c7224 */ /* 0x000fe400078e00ff */
[----:B------:R-:W-:Y:S02]  /*35350*/  IMAD.MOV.U32 R11, RZ, RZ, 0x1f ;  /* 0x0000001fff0b7424 */ /* 0x000fe400078e00ff */
[----:B------:R-:W-:Y:S01]  /*35360*/  IMAD.MOV.U32 R15, RZ, RZ, -0x1 ;  /* 0xffffffffff0f7424 */ /* 0x000fe200078e00ff */
[----:B0-----:R-:W-:-:S04]  /*35370*/  SHF.R.U32.HI R13, RZ, 0x5, R20 ;  /* 0x00000005ff0d7819 */ /* 0x001fc80000011614 */
[----:B------:R-:W-:-:S07]  /*35380*/  LOP3.LUT R13, R13, 0x3, RZ, 0xc0, !PT ;  /* 0x000000030d0d7812 */ /* 0x000fce00078ec0ff */
[----:B-----5:R-:W-:Y:S05]  /*35390*/  WARPSYNC.COLLECTIVE R15, `(.L_x_9651) ;  /* 0x000000000f087348 */ /* 0x020fea0003c00000 */
[----:B------:R0:W1:Y:S02]  /*353a0*/  SHFL.IDX P6, R14, R13, R12, R11 ;  /* 0x0000000c0d0e7389 */ /* 0x00006400000c000b */
[----:B01---5:R-:W-:Y:S01]  /*353b0*/  ENDCOLLECTIVE ;  /* 0x000000000000791b */ /* 0x023fe20003800000 */
.L_x_9651:
[----:B------:R-:W-:Y:S05]  /*353c0*/  BSYNC B0 ;  /* 0x0000000000007941 */ /* 0x000fea0003800000 */
.L_x_9650:
[----:B------:R-:W-:Y:S05]  /*353d0*/  BRA `(.L_x_9652) ;  /* 0xffffff64008c7947 */ /* 0x000fea000383ffff */
.L_x_9396:
[----:B0-----:R-:W2:Y:S02]  /*353e0*/  LDL R0, [R1+0x3c] ;  /* 0x00003c0001007983 */ /* 0x001ea40000100800 */
[----:B--2---:R0:W1:Y:S02]  /*353f0*/  SYNCS.PHASECHK.TRANS64.TRYWAIT P0, [R4+URZ+0x22880], R0 ;  /* 0x02288000040075a7 */ /* 0x004064000800017f */
[----:B-1----:R-:W-:Y:S05]  /*35400*/  @!P0 NANOSLEEP.SYNCS 0x989680 ;  /* 0x009896800000895d */ /* 0x002fea0003900000 */
[----:B------:R-:W1:Y:S02]  /*35410*/  @!P0 SYNCS.PHASECHK.TRANS64 P0, [R4+URZ+0x22880], R0 ;  /* 0x02288000040085a7 */ /* 0x000e64000800007f */
[----:B-1----:R-:W-:Y:S05]  /*35420*/  @!P0 BRA `(.L_x_9396) ;  /* 0xfffffffc00ec8947 */ /* 0x002fea000383ffff */
[----:B------:R-:W-:Y:S05]  /*35430*/  BRA `(.L_x_9653) ;  /* 0xffffff6400a47947 */ /* 0x000fea000383ffff */
.L_x_9397:
        /* <DEDUP_REMOVED lines=8> */
.L_x_9655:
[----:B------:R-:W-:Y:S05]  /*354c0*/  BSYNC B0 ;  /* 0x0000000000007941 */ /* 0x000fea0003800000 */
.L_x_9654:
        /* <DEDUP_REMOVED lines=9> */
[----:B------:R-:W-:-:S13]  /*35560*/  ISETP.GE.AND P4, PT, R7, 0x61, PT ;  /* 0x000000610700780c */ /* 0x000fda0003f86270 */
[----:B------:R-:W-:Y:S05]  /*35570*/  WARPSYNC.COLLECTIVE R15, `(.L_x_9656) ;  /* 0x000000000f087348 */ /* 0x000fea0003c00000 */
[----:B------:R0:W1:Y:S02]  /*35580*/  SHFL.IDX P6, R14, R13, R12, R11 ;  /* 0x0000000c0d0e7389 */ /* 0x00006400000c000b */
[----:B01----:R-:W-:Y:S01]  /*35590*/  ENDCOLLECTIVE ;  /* 0x000000000000791b */ /* 0x003fe20003800000 */
.L_x_9656:
[----:B------:R-:W-:Y:S02]  /*355a0*/  IMAD.MOV.U32 R13, RZ, RZ, R2 ;  /* 0x000000ffff0d7224 */ /* 0x000fe400078e0002 */
[----:B------:R-:W-:Y:S02]  /*355b0*/  IMAD.MOV.U32 R12, RZ, RZ, 0x1 ;  /* 0x00000001ff0c7424 */ /* 0x000fe400078e00ff */
[----:B------:R-:W-:-:S07]  /*355c0*/  IMAD.MOV.U32 R3, RZ, RZ, R14 ;  /* 0x000000ffff037224 */ /* 0x000fce00078e000e */
[----:B------:R-:W-:Y:S05]  /*355d0*/  WARPSYNC.COLLECTIVE R15, `(.L_x_9657) ;  /* 0x000000000f087348 */ /* 0x000fea0003c00000 */
[----:B------:R0:W1:Y:S02]  /*355e0*/  SHFL.IDX P6, R14, R13, R12, R11 ;  /* 0x0000000c0d0e7389 */ /* 0x00006400000c000b */
[----:B01----:R-:W-:Y:S01]  /*355f0*/  ENDCOLLECTIVE ;  /* 0x000000000000791b */ /* 0x003fe20003800000 */
.L_x_9657:
[----:B------:R-:W-:Y:S01]  /*35600*/  IADD3 R30, P1, R36, R3, RZ ;  /* 0x00000003241e7210 */ /* 0x000fe20007f3e0ff */
[----:B------:R-:W-:-:S04]  /*35610*/  IMAD.IADD R3, R17, 0x1, R26 ;  /* 0x0000000111037824 */ /* 0x000fc800078e021a */
        /* <DEDUP_REMOVED lines=11> */
.L_x_9658:
        /* <DEDUP_REMOVED lines=9> */
.L_x_9659:
        /* <DEDUP_REMOVED lines=10> */
.L_x_9660:
        /* <DEDUP_REMOVED lines=9> */
.L_x_9661:
        /* <DEDUP_REMOVED lines=10> */
.L_x_9662:
        /* <DEDUP_REMOVED lines=9> */
.L_x_9663:
        /* <DEDUP_REMOVED lines=10> */
.L_x_9664:
        /* <DEDUP_REMOVED lines=9> */
.L_x_9665:
        /* <DEDUP_REMOVED lines=10> */
.L_x_9666:
        /* <DEDUP_REMOVED lines=9> */
.L_x_9667:
        /* <DEDUP_REMOVED lines=10> */
.L_x_9668:
        /* <DEDUP_REMOVED lines=9> */
.L_x_9669:
        /* <DEDUP_REMOVED lines=10> */
.L_x_9670:
[----:B------:R-:W-:Y:S02]  /*35df0*/  IMAD.MOV.U32 R13, RZ, RZ, R10 ;  /* 0x000000ffff0d7224 */ /* 0x000fe400078e000a */
[----:B------:R-:W-:Y:S02]  /*35e00*/  IMAD.MOV.U32 R12, RZ, RZ, RZ ;  /* 0x000000ffff0c7224 */ /* 0x000fe400078e00ff */
[----:B------:R-:W-:-:S07]  /*35e10*/  IMAD.MOV.U32 R0, RZ, RZ, R14 ;  /* 0x000000ffff007224 */ /* 0x000fce00078e000e */
[----:B------:R-:W-:Y:S05]  /*35e20*/  WARPSYNC.COLLECTIVE R15, `(.L_x_9671) ;  /* 0x000000000f087348 */ /* 0x000fea0003c00000 */
[----:B------:R0:W1:Y:S02]  /*35e30*/  SHFL.IDX P6, R14, R13, R12, R11 ;  /* 0x0000000c0d0e7389 */ /* 0x00006400000c000b */
[----:B01----:R-:W-:Y:S01]  /*35e40*/  ENDCOLLECTIVE ;  /* 0x000000000000791b */ /* 0x003fe20003800000 */
.L_x_9671:
        /* <DEDUP_REMOVED lines=12> */
.L_x_9672:
[----:B------:R-:W-:Y:S02]  /*35f10*/  IMAD.MOV.U32 R13, RZ, RZ, R10 ;  /* 0x000000ffff0d7224 */ /* 0x000fe400078e000a */
[----:B------:R-:W-:Y:S02]  /*35f20*/  IMAD.MOV.U32 R12, RZ, RZ, 0x1 ;  /* 0x00000001ff0c7424 */ /* 0x000fe400078e00ff */
[----:B------:R-:W-:-:S07]  /*35f30*/  IMAD.MOV.U32 R0, RZ, RZ, R14 ;  /* 0x000000ffff007224 */ /* 0x000fce00078e000e */
[----:B------:R-:W-:Y:S05]  /*35f40*/  WARPSYNC.COLLECTIVE R15, `(.L_x_9673) ;  /* 0x000000000f087348 */ /* 0x000fea0003c00000 */
[----:B------:R0:W1:Y:S02]  /*35f50*/  SHFL.IDX P6, R14, R13, R12, R11 ;  /* 0x0000000c0d0e7389 */ /* 0x00006400000c000b */
[----:B01----:R-:W-:Y:S01]  /*35f60*/  ENDCOLLECTIVE ;  /* 0x000000000000791b */ /* 0x003fe20003800000 */
.L_x_9673:
        /* <DEDUP_REMOVED lines=13> */
.L_x_9674:
        /* <DEDUP_REMOVED lines=12> */
[----:B------:R-:W-:-:S04]  /*36100*/  LOP3.LUT R16, R16, 0xfffffeff, RZ, 0xc0, !PT ;  /* 0xfffffeff10107812 */ /* 0x000fc800078ec0ff */
[----:B------:R-:W-:Y:S01]  /*36110*/  @P3 LOP3.LUT R16, R16, 0x100, RZ, 0xfc, !PT ;  /* 0x0000010010103812 */ /* 0x000fe200078efcff */
[----:B------:R-:W-:Y:S06]  /*36120*/  BRA `(.L_x_9675) ;  /* 0xffffff60005c7947 */ /* 0x000fec000383ffff */
.L_x_9402:
[----:B--2---:R-:W2:Y:S02]  /*36130*/  LDL R0, [R1+0x3c] ;  /* 0x00003c0001007983 */ /* 0x004ea40000100800 */
[----:B--2---:R2:W3:Y:S02]  /*36140*/  SYNCS.PHASECHK.TRANS64.TRYWAIT P0, [R4+URZ+0x22840], R0 ;  /* 0x02284000040075a7 */ /* 0x0044e4000800017f */
[----:B---3--:R-:W-:Y:S05]  /*36150*/  @!P0 NANOSLEEP.SYNCS 0x989680 ;  /* 0x009896800000895d */ /* 0x008fea0003900000 */
[----:B------:R-:W3:Y:S02]  /*36160*/  @!P0 SYNCS.PHASECHK.TRANS64 P0, [R4+URZ+0x22840], R0 ;  /* 0x02284000040085a7 */ /* 0x000ee4000800007f */
[----:B---3--:R-:W-:Y:S05]  /*36170*/  @!P0 BRA `(.L_x_9402) ;  /* 0xfffffffc00ec8947 */ /* 0x008fea000383ffff */
[----:B------:R-:W-:Y:S05]  /*36180*/  BRA `(.L_x_9676) ;  /* 0xffffff6000b07947 */ /* 0x000fea000383ffff */
.L_x_9403:
        /* <DEDUP_REMOVED lines=8> */
.L_x_9678:
[----:B------:R-:W-:Y:S05]  /*36210*/  BSYNC B0 ;  /* 0x0000000000007941 */ /* 0x000fea0003800000 */
.L_x_9677:
        /* <DEDUP_REMOVED lines=8> */
.L_x_9679:
[----:B------:R-:W-:Y:S02]  /*362a0*/  IMAD.MOV.U32 R13, RZ, RZ, R0 ;  /* 0x000000ffff0d7224 */ /* 0x000fe400078e0000 */
        /* <DEDUP_REMOVED lines=13> */
.L_x_9680:
[----:B------:R-:W-:Y:S02]  /*36380*/  IMAD.MOV.U32 R13, RZ, RZ, R2 ;  /* 0x000000ffff0d7224 */ /* 0x000fe400078e0002 */
[----:B------:R-:W-:-:S07]  /*36390*/  IMAD.MOV.U32 R7, RZ, RZ, R14 ;  /* 0x000000ffff077224 */ /* 0x000fce00078e000e */
[----:B------:R-:W-:Y:S05]  /*363a0*/  WARPSYNC.COLLECTIVE R15, `(.L_x_9681) ;  /* 0x000000000f087348 */ /* 0x000fea0003c00000 */
[----:B------:R0:W1:Y:S02]  /*363b0*/  SHFL.IDX P6, R14, R13, R12, R11 ;  /* 0x0000000c0d0e7389 */ /* 0x00006400000c000b */
[----:B01----:R-:W-:Y:S01]  /*363c0*/  ENDCOLLECTIVE ;  /* 0x000000000000791b */ /* 0x003fe20003800000 */
.L_x_9681:
        /* <DEDUP_REMOVED lines=14> */
.L_x_9682:
[----:B------:R-:W-:Y:S02]  /*364b0*/  IMAD.MOV.U32 R13, RZ, RZ, R2 ;  /* 0x000000ffff0d7224 */ /* 0x000fe400078e0002 */
[----:B------:R-:W-:-:S07]  /*364c0*/  IMAD.MOV.U32 R7, RZ, RZ, R14 ;  /* 0x000000ffff077224 */ /* 0x000fce00078e000e */
[----:B------:R-:W-:Y:S05]  /*364d0*/  WARPSYNC.COLLECTIVE R15, `(.L_x_9683) ;  /* 0x000000000f087348 */ /* 0x000fea0003c00000 */
[----:B------:R0:W1:Y:S02]  /*364e0*/  SHFL.IDX P6, R14, R13, R12, R11 ;  /* 0x0000000c0d0e7389 */ /* 0x00006400000c000b */
[----:B01----:R-:W-:Y:S01]  /*364f0*/  ENDCOLLECTIVE ;  /* 0x000000000000791b */ /* 0x003fe20003800000 */
.L_x_9683:
        /* <DEDUP_REMOVED lines=14> */
.L_x_9684:
[----:B------:R-:W-:Y:S02]  /*365e0*/  IMAD.MOV.U32 R13, RZ, RZ, R2 ;  /* 0x000000ffff0d7224 */ /* 0x000fe400078e0002 */
[----:B------:R-:W-:-:S07]  /*365f0*/  IMAD.MOV.U32 R7, RZ, RZ, R14 ;  /* 0x000000ffff077224 */ /* 0x000fce00078e000e */
[----:B------:R-:W-:Y:S05]  /*36600*/  WARPSYNC.COLLECTIVE R15, `(.L_x_9685) ;  /* 0x000000000f087348 */ /* 0x000fea0003c00000 */
[----:B------:R0:W1:Y:S02]  /*36610*/  SHFL.IDX P6, R14, R13, R12, R11 ;  /* 0x0000000c0d0e7389 */ /* 0x00006400000c000b */
[----:B01----:R-:W-:Y:S01]  /*36620*/  ENDCOLLECTIVE ;  /* 0x000000000000791b */ /* 0x003fe20003800000 */
.L_x_9685:
[----:B------:R-:W-:Y:S02]  /*36630*/  IMAD.MOV.U32 R13, RZ, RZ, R0 ;  /* 0x000000ffff0d7224 */ /* 0x000fe400078e0000 */
[----:B------:R-:W-:Y:S02]  /*36640*/  IMAD.MOV.U32 R12, RZ, RZ, 0x4 ;  /* 0x00000004ff0c7424 */ /* 0x000fe400078e00ff */
[----:B------:R-:W-:-:S07]  /*36650*/  IMAD.MOV.U32 R8, RZ, RZ, R14 ;  /* 0x000000ffff087224 */ /* 0x000fce00078e000e */
[----:B------:R-:W-:Y:S05]  /*36660*/  WARPSYNC.COLLECTIVE R15, `(.L_x_9686) ;  /* 0x000000000f087348 */ /* 0x000fea0003c00000 */
[----:B------:R0:W1:Y:S02]  /*36670*/  SHFL.IDX P6, R14, R13, R12, R11 ;  /* 0x0000000c0d0e7389 */ /* 0x00006400000c000b */
[----:B01----:R-:W-:Y:S01]  /*36680*/  ENDCOLLECTIVE ;  /* 0x000000000000791b */ /* 0x003fe20003800000 */
.L_x_9686:
        /* <DEDUP_REMOVED lines=8> */
[----:B------:R-:W-:Y:S01]  /*36710*/  LOP3.LUT P5, RZ, R16, 0x80, RZ, 0xc0, !PT ;  /* 0x0000008010ff7812 */ /* 0x000fe200078ac0ff */
[----:B------:R-:W-:-:S12]  /*36720*/  IMAD.MOV.U32 R7, RZ, RZ, R14 ;  /* 0x000000ffff077224 */ /* 0x000fd800078e000e */
[----:B0-----:R-:W-:Y:S05]  /*36730*/  WARPSYNC.COLLECTIVE R15, `(.L_x_9687) ;  /* 0x000000000f087348 */ /* 0x001fea0003c00000 */
[----:B------:R1:W2:Y:S02]  /*36740*/  SHFL.IDX P6, R14, R13, R12, R11 ;  /* 0x0000000c0d0e7389 */ /* 0x0002a400000c000b */
[----:B012---:R-:W-:Y:S01]  /*36750*/  ENDCOLLECTIVE ;  /* 0x000000000000791b */ /* 0x007fe20003800000 */
.L_x_9687:
        /* <DEDUP_REMOVED lines=14> */
.L_x_9688:
[----:B------:R-:W-:Y:S02]  /*36840*/  IMAD.MOV.U32 R13, RZ, RZ, R2 ;  /* 0x000000ffff0d7224 */ /* 0x000fe400078e0002 */
[----:B------:R-:W-:-:S07]  /*36850*/  IMAD.MOV.U32 R7, RZ, RZ, R14 ;  /* 0x000000ffff077224 */ /* 0x000fce00078e000e */
[----:B------:R-:W-:Y:S05]  /*36860*/  WARPSYNC.COLLECTIVE R15, `(.L_x_9689) ;  /* 0x000000000f087348 */ /* 0x000fea0003c00000 */
[----:B------:R0:W1:Y:S02]  /*36870*/  SHFL.IDX P6, R14, R13, R12, R11 ;  /* 0x0000000c0d0e7389 */ /* 0x00006400000c000b */
[----:B01----:R-:W-:Y:S01]  /*36880*/  ENDCOLLECTIVE ;  /* 0x000000000000791b */ /* 0x003fe20003800000 */
.L_x_9689:
[----:B------:R-:W-:Y:S02]  /*36890*/  IMAD.MOV.U32 R13, RZ, RZ, R0 ;  /* 0x000000ffff0d7224 */ /* 0x000fe400078e0000 */
[----:B------:R-:W-:Y:S02]  /*368a0*/  IMAD.MOV.U32 R12, RZ, RZ, 0x6 ;  /* 0x00000006ff0c7424 */ /* 0x000fe400078e00ff */
[----:B------:R-:W-:-:S07]  /*368b0*/  IMAD.MOV.U32 R8, RZ, RZ, R14 ;  /* 0x000000ffff087224 */ /* 0x000fce00078e000e */
[----:B------:R-:W-:Y:S05]  /*368c0*/  WARPSYNC.COLLECTIVE R15, `(.L_x_9690) ;  /* 0x000000000f087348 */ /* 0x000fea0003c00000 */
[----:B------:R0:W1:Y:S02]  /*368d0*/  SHFL.IDX P6, R14, R13, R12, R11 ;  /* 0x0000000c0d0e7389 */ /* 0x00006400000c000b */
[----:B01----:R-:W-:Y:S01]  /*368e0*/  ENDCOLLECTIVE ;  /* 0x000000000000791b */ /* 0x003fe20003800000 */
.L_x_9690:
        /* <DEDUP_REMOVED lines=12> */
.L_x_9691:
[----:B------:R-:W-:Y:S02]  /*369b0*/  IMAD.MOV.U32 R13, RZ, RZ, R0 ;  /* 0x000000ffff0d7224 */ /* 0x000fe400078e0000 */
[----:B------:R-:W-:Y:S02]  /*369c0*/  IMAD.MOV.U32 R12, RZ, RZ, 0x7 ;  /* 0x00000007ff0c7424 */ /* 0x000fe400078e00ff */
[----:B------:R-:W-:-:S07]  /*369d0*/  IMAD.MOV.U32 R8, RZ, RZ, R14 ;  /* 0x000000ffff087224 */ /* 0x000fce00078e000e */
[----:B------:R-:W-:Y:S05]  /*369e0*/  WARPSYNC.COLLECTIVE R15, `(.L_x_9692) ;  /* 0x000000000f087348 */ /* 0x000fea0003c00000 */
[----:B------:R0:W1:Y:S02]  /*369f0*/  SHFL.IDX P6, R14, R13, R12, R11 ;  /* 0x0000000c0d0e7389 */ /* 0x00006400000c000b */
[----:B01----:R-:W-:Y:S01]  /*36a00*/  ENDCOLLECTIVE ;  /* 0x000000000000791b */ /* 0x003fe20003800000 */
.L_x_9692:
        /* <DEDUP_REMOVED lines=12> */
.L_x_9693:
[----:B------:R-:W-:Y:S02]  /*36ad0*/  IMAD.MOV.U32 R13, RZ, RZ, R5 ;  /* 0x000000ffff0d7224 */ /* 0x000fe400078e0005 */
[----:B------:R-:W-:Y:S02]  /*36ae0*/  IMAD.MOV.U32 R12, RZ, RZ, RZ ;  /* 0x000000ffff0c7224 */ /* 0x000fe400078e00ff */
[----:B------:R-:W-:-:S07]  /*36af0*/  IMAD.MOV.U32 R8, RZ, RZ, R14 ;  /* 0x000000ffff087224 */ /* 0x000fce00078e000e */
[----:B------:R-:W-:Y:S05]  /*36b00*/  WARPSYNC.COLLECTIVE R15, `(.L_x_9694) ;  /* 0x000000000f087348 */ /* 0x000fea0003c00000 */
[----:B------:R0:W1:Y:S02]  /*36b10*/  SHFL.IDX P6, R14, R13, R12, R11 ;  /* 0x0000000c0d0e7389 */ /* 0x00006400000c000b */
[----:B01----:R-:W-:Y:S01]  /*36b20*/  ENDCOLLECTIVE ;  /* 0x000000000000791b */ /* 0x003fe20003800000 */
.L_x_9694:
[----:B------:R-:W-:-:S05]  /*36b30*/  @P1 IADD3 R8, P0, R36, R8, RZ ;  /* 0x0000000824081210 */ /* 0x000fca0007f1e0ff */
[----:B------:R-:W-:-:S05]  /*36b40*/  @P1 IMAD.X R9, RZ, RZ, R0, P0 ;  /* 0x000000ffff091224 */ /* 0x000fca00000e0600 */
        /* <DEDUP_REMOVED lines=9> */
.L_x_9695:
[----:B------:R-:W-:Y:S02]  /*36be0*/  IMAD.MOV.U32 R13, RZ, RZ, R5 ;  /* 0x000000ffff0d7224 */ /* 0x000fe400078e0005 */
[----:B------:R-:W-:Y:S02]  /*36bf0*/  IMAD.MOV.U32 R12, RZ, RZ, 0x1 ;  /* 0x00000001ff0c7424 */ /* 0x000fe400078e00ff */
[----:B------:R-:W-:-:S07]  /*36c00*/  IMAD.MOV.U32 R2, RZ, RZ, R14 ;  /* 0x000000ffff027224 */ /* 0x000fce00078e000e */
[----:B------:R-:W-:Y:S05]  /*36c10*/  WARPSYNC.COLLECTIVE R15, `(.L_x_9696) ;  /* 0x000000000f087348 */ /* 0x000fea0003c00000 */
[----:B------:R0:W1:Y:S02]  /*36c20*/  SHFL.IDX P6, R14, R13, R12, R11 ;  /* 0x0000000c0d0e7389 */ /* 0x00006400000c000b */
[----:B01----:R-:W-:Y:S01]  /*36c30*/  ENDCOLLECTIVE ;  /* 0x000000000000791b */ /* 0x003fe20003800000 */
.L_x_9696:
        /* <DEDUP_REMOVED lines=13> */
.L_x_9697:
[----:B------:R-:W-:Y:S01]  /*36d10*/  IMAD.MOV.U32 R6, RZ, RZ, R14 ;  /* 0x000000ffff067224 */ /* 0x000fe200078e000e */
[----:B------:R-:W-:Y:S06]  /*36d20*/  BRA `(.L_x_9698) ;  /* 0xffffff5c006c7947 */ /* 0x000fec000383ffff */
.L_x_9408:
        /* <DEDUP_REMOVED lines=9> */
.L_x_9699:
[----:B------:R-:W-:Y:S01]  /*36dc0*/  ISETP.GE.AND P1, PT, R25, R29, PT ;  /* 0x0000001d1900720c */ /* 0x000fe20003f26270 */
[----:B------:R-:W-:Y:S02]  /*36dd0*/  IMAD.MOV.U32 R13, RZ, RZ, R0 ;  /* 0x000000ffff0d7224 */ /* 0x000fe400078e0000 */
[----:B------:R-:W-:-:S10]  /*36de0*/  IMAD.MOV.U32 R3, RZ, RZ, R14 ;  /* 0x000000ffff037224 */ /* 0x000fd400078e000e */
[----:B------:R-:W-:Y:S05]  /*36df0*/  WARPSYNC.COLLECTIVE R15, `(.L_x_9700) ;  /* 0x000000000f087348 */ /* 0x000fea0003c00000 */
[----:B------:R0:W1:Y:S02]  /*36e00*/  SHFL.IDX P6, R14, R13, R12, R11 ;  /* 0x0000000c0d0e7389 */ /* 0x00006400000c000b */
[----:B01----:R-:W-:Y:S01]  /*36e10*/  ENDCOLLECTIVE ;  /* 0x000000000000791b */ /* 0x003fe20003800000 */
.L_x_9700:
[----:B------:R-:W-:Y:S02]  /*36e20*/  IMAD.MOV.U32 R13, RZ, RZ, R2 ;  /* 0x000000ffff0d7224 */ /* 0x000fe400078e0002 */
[----:B------:R-:W-:Y:S02]  /*36e30*/  IMAD.MOV.U32 R12, RZ, RZ, 0x1 ;  /* 0x00000001ff0c7424 */ /* 0x000fe400078e00ff */
[----:B------:R-:W-:-:S07]  /*36e40*/  IMAD.MOV.U32 R4, RZ, RZ, R14 ;  /* 0x000000ffff047224 */ /* 0x000fce00078e000e */
[----:B------:R-:W-:Y:S05]  /*36e50*/  WARPSYNC.COLLECTIVE R15, `(.L_x_9701) ;  /* 0x000000000f087348 */ /* 0x000fea0003c00000 */
[----:B------:R0:W1:Y:S02]  /*36e60*/  SHFL.IDX P6, R14, R13, R12, R11 ;  /* 0x0000000c0d0e7389 */ /* 0x00006400000c000b */
[----:B01----:R-:W-:Y:S01]  /*36e70*/  ENDCOLLECTIVE ;  /* 0x000000000000791b */ /* 0x003fe20003800000 */
.L_x_9701:
[----:B------:R-:W-:-:S05]  /*36e80*/  @!P1 IADD3 R4, P3, R36, R4, RZ ;  /* 0x0000000424049210 */ /* 0x000fca0007f7e0ff */
[----:B------:R-:W-:Y:S02]  /*36e90*/  @!P1 IMAD.X R5, RZ, RZ, R3, P3 ;  /* 0x000000ffff059224 */ /* 0x000fe400018e0603 */
[----:B------:R-:W-:-:S03]  /*36ea0*/  VIADD R3, R25, 0x10 ;  /* 0x0000001019037836 */ /* 0x000fc60000000000 */
[----:B------:R-:W-:Y:S01]  /*36eb0*/  @!PT LDS RZ, [RZ] ;  /* 0x00000000fffff984 */ /* 0x000fe20000000800 */
[----:B------:R-:W-:Y:S01]  /*36ec0*/  @!PT LDS RZ, [RZ] ;  /* 0x00000000fffff984 */ /* 0x000fe20000000800 */
[----:B------:R-:W-:Y:S01]  /*36ed0*/  @!PT LDS RZ, [RZ] ;  /* 0x00000000fffff984 */ /* 0x000fe20000000800 */
[----:B------:R0:W-:Y:S01]  /*36ee0*/  @!P1 LDGSTS.E.BYPASS.LTC128B.128 [R8+0x14400], desc[UR60][R4.64], !P0 ;  /* 0x1440000004089fae */ /* 0x0001e2000c101d7c */
[----:B------:R-:W-:Y:S01]  /*36ef0*/  IMAD.MOV.U32 R13, RZ, RZ, R0 ;  /* 0x000000ffff0d7224 */ /* 0x000fe200078e0000 */
[----:B------:R-:W-:Y:S01]  /*36f00*/  ISETP.GE.AND P1, PT, R3, R29, PT ;  /* 0x0000001d0300720c */ /* 0x000fe20003f26270 */
[----:B------:R-:W-:-:S12]  /*36f10*/  IMAD.MOV.U32 R3, RZ, RZ, R14 ;  /* 0x000000ffff037224 */ /* 0x000fd800078e000e */
[----:B0-----:R-:W-:Y:S05]  /*36f20*/  WARPSYNC.COLLECTIVE R15, `(.L_x_9702) ;  /* 0x000000000f087348 */ /* 0x001fea0003c00000 */
[----:B------:R1:W2:Y:S02]  /*36f30*/  SHFL.IDX P6, R14, R13, R12, R11 ;  /* 0x0000000c0d0e7389 */ /* 0x0002a400000c000b */
[----:B012---:R-:W-:Y:S01]  /*36f40*/  ENDCOLLECTIVE ;  /* 0x000000000000791b */ /* 0x007fe20003800000 */
.L_x_9702:
[----:B------:R-:W-:Y:S02]  /*36f50*/  IMAD.MOV.U32 R13, RZ, RZ, R2 ;  /* 0x000000ffff0d7224 */ /* 0x000fe400078e0002 */
[----:B------:R-:W-:Y:S02]  /*36f60*/  IMAD.MOV.U32 R12, RZ, RZ, 0x2 ;  /* 0x00000002ff0c7424 */ /* 0x000fe400078e00ff */
[----:B------:R-:W-:-:S07]  /*36f70*/  IMAD.MOV.U32 R6, RZ, RZ, R14 ;  /* 0x000000ffff067224 */ /* 0x000fce00078e000e */
[----:B------:R-:W-:Y:S05]  /*36f80*/  WARPSYNC.COLLECTIVE R15, `(.L_x_9703) ;  /* 0x000000000f087348 */ /* 0x000fea0003c00000 */
[----:B------:R0:W1:Y:S02]  /*36f90*/  SHFL.IDX P6, R14, R13, R12, R11 ;  /* 0x0000000c0d0e7389 */ /* 0x00006400000c000b */
[----:B01----:R-:W-:Y:S01]  /*36fa0*/  ENDCOLLECTIVE ;  /* 0x000000000000791b */ /* 0x003fe20003800000 */
.L_x_9703:
[----:B------:R-:W-:-:S05]  /*36fb0*/  @!P1 IADD3 R6, P3, R36, R6, RZ ;  /* 0x0000000624069210 */ /* 0x000fca0007f7e0ff */
[----:B------:R-:W-:Y:S02]  /*36fc0*/  @!P1 IMAD.X R3, RZ, RZ, R3, P3 ;  /* 0x000000ffff039224 */ /* 0x000fe400018e0603 */
[----:B------:R-:W-:Y:S02]  /*36fd0*/  @!P1 IMAD.MOV.U32 R4, RZ, RZ, R6 ;  /* 0x000000ffff049224 */ /* 0x000fe400078e0006 */
[----:B------:R-:W-:Y:S02]  /*36fe0*/  @!P1 IMAD.MOV.U32 R5, RZ, RZ, R3 ;  /* 0x000000ffff059224 */ /* 0x000fe400078e0003 */
[C---:B------:R-:W-:Y:S02]  /*36ff0*/  VIADD R3, R25.reuse, 0x20 ;  /* 0x0000002019037836 */ /* 0x040fe40000000000 */
[----:B------:R-:W-:Y:S01]  /*37000*/  IMAD.MOV.U32 R13, RZ, RZ, R0 ;  /* 0x000000ffff0d7224 */ /* 0x000fe200078e0000 */
[----:B------:R-:W-:Y:S01]  /*37010*/  @!PT LDS RZ, [RZ] ;  /* 0x00000000fffff984 */ /* 0x000fe20000000800 */
[----:B------:R-:W-:Y:S01]  /*37020*/  @!PT LDS RZ, [RZ] ;  /* 0x00000000fffff984 */ /* 0x000fe20000000800 */
[----:B------:R-:W-:Y:S01]  /*37030*/  @!PT LDS RZ, [RZ] ;  /* 0x00000000fffff984 */ /* 0x000fe20000000800 */
[----:B------:R0:W-:Y:S01]  /*37040*/  @!P1 LDGSTS.E.BYPASS.LTC128B.128 [R8+0x14c00], desc[UR60][R4.64], !P0 ;  /* 0x14c0000004089fae */ /* 0x0001e2000c101d7c */
[----:B------:R-:W-:Y:S01]  /*37050*/  VIADD R6, R25, 0x60 ;  /* 0x0000006019067836 */ /* 0x000fe20000000000 */
[----:B------:R-:W-:Y:S01]  /*37060*/  ISETP.GE.AND P1, PT, R3, R29, PT ;  /* 0x0000001d0300720c */ /* 0x000fe20003f26270 */
[----:B------:R-:W-:-:S12]  /*37070*/  IMAD.MOV.U32 R3, RZ, RZ, R14 ;  /* 0x000000ffff037224 */ /* 0x000fd800078e000e */
[----:B0-----:R-:W-:Y:S05]  /*37080*/  WARPSYNC.COLLECTIVE R15, `(.L_x_9704) ;  /* 0x000000000f087348 */ /* 0x001fea0003c00000 */
[----:B------:R1:W2:Y:S02]  /*37090*/  SHFL.IDX P6, R14, R13, R12, R11 ;  /* 0x0000000c0d0e7389 */ /* 0x0002a400000c000b */
[----:B012---:R-:W-:Y:S01]  /*370a0*/  ENDCOLLECTIVE ;  /* 0x000000000000791b */ /* 0x007fe20003800000 */
.L_x_9704:
[----:B------:R-:W-:Y:S02]  /*370b0*/  IMAD.MOV.U32 R13, RZ, RZ, R2 ;  /* 0x000000ffff0d7224 */ /* 0x000fe400078e0002 */
[----:B------:R-:W-:Y:S02]  /*370c0*/  IMAD.MOV.U32 R12, RZ, RZ, 0x3 ;  /* 0x00000003ff0c7424 */ /* 0x000fe400078e00ff */
[----:B------:R-:W-:-:S07]  /*370d0*/  IMAD.MOV.U32 R4, RZ, RZ, R14 ;  /* 0x000000ffff047224 */ /* 0x000fce00078e000e */
[----:B------:R-:W-:Y:S05]  /*370e0*/  WARPSYNC.COLLECTIVE R15, `(.L_x_9705) ;  /* 0x000000000f087348 */ /* 0x000fea0003c00000 */
[----:B------:R0:W1:Y:S02]  /*370f0*/  SHFL.IDX P6, R14, R13, R12, R11 ;  /* 0x0000000c0d0e7389 */ /* 0x00006400000c000b */
[----:B01----:R-:W-:Y:S01]  /*37100*/  ENDCOLLECTIVE ;  /* 0x000000000000791b */ /* 0x003fe20003800000 */
.L_x_9705:
[----:B------:R-:W-:-:S05]  /*37110*/  @!P1 IADD3 R4, P2, R36, R4, RZ ;  /* 0x0000000424049210 */ /* 0x000fca0007f5e0ff */
[----:B------:R-:W-:-:S04]  /*37120*/  @!P1 IMAD.X R3, RZ, RZ, R3, P2 ;  /* 0x000000ffff039224 */ /* 0x000fc800010e0603 */
[----:B------:R-:W-:Y:S02]  /*37130*/  @!P1 IMAD.MOV.U32 R5, RZ, RZ, R3 ;  /* 0x000000ffff059224 */ /* 0x000fe400078e0003 */
[----:B------:R-:W-:Y:S02]  /*37140*/  VIADD R3, R25, 0x30 ;  /* 0x0000003019037836 */ /* 0x000fe40000000000 */
[----:B------:R-:W-:Y:S01]  /*37150*/  IMAD.MOV.U32 R13, RZ, RZ, R0 ;  /* 0x000000ffff0d7224 */ /* 0x000fe200078e0000 */
[----:B------:R-:W-:Y:S01]  /*37160*/  @!PT LDS RZ, [RZ] ;  /* 0x00000000fffff984 */ /* 0x000fe20000000800 */
[----:B------:R-:W-:Y:S01]  /*37170*/  @!PT LDS RZ, [RZ] ;  /* 0x00000000fffff984 */ /* 0x000fe20000000800 */
[----:B------:R-:W-:Y:S01]  /*37180*/  @!PT LDS RZ, [RZ] ;  /* 0x00000000fffff984 */ /* 0x000fe20000000800 */
[----:B------:R0:W-:Y:S02]  /*37190*/  @!P1 LDGSTS.E.BYPASS.LTC128B.128 [R8+0x15400], desc[UR60][R4.64], !P0 ;  /* 0x1540000004089fae */ /* 0x0001e4000c101d7c */
[----:B------:R-:W-:Y:S01]  /*371a0*/  ISETP.GE.AND P1, PT, R3, R29, PT ;  /* 0x0000001d0300720c */ /* 0x000fe20003f26270 */
[----:B------:R-:W-:-:S12]  /*371b0*/  IMAD.MOV.U32 R3, RZ, RZ, R14 ;  /* 0x000000ffff037224 */ /* 0x000fd800078e000e */
[----:B0-----:R-:W-:Y:S05]  /*371c0*/  WARPSYNC.COLLECTIVE R15, `(.L_x_9706) ;  /* 0x000000000f087348 */ /* 0x001fea0003c00000 */
[----:B------:R1:W2:Y:S02]  /*371d0*/  SHFL.IDX P6, R14, R13, R12, R11 ;  /* 0x0000000c0d0e7389 */ /* 0x0002a400000c000b */
[----:B012---:R-:W-:Y:S01]  /*371e0*/  ENDCOLLECTIVE ;  /* 0x000000000000791b */ /* 0x007fe20003800000 */
.L_x_9706:
[----:B------:R-:W-:Y:S02]  /*371f0*/  IMAD.MOV.U32 R13, RZ, RZ, R2 ;  /* 0x000000ffff0d7224 */ /* 0x000fe400078e0002 */
[----:B------:R-:W-:Y:S02]  /*37200*/  IMAD.MOV.U32 R12, RZ, RZ, 0x4 ;  /* 0x00000004ff0c7424 */ /* 0x000fe400078e00ff */
[----:B------:R-:W-:-:S07]  /*37210*/  IMAD.MOV.U32 R4, RZ, RZ, R14 ;  /* 0x000000ffff047224 */ /* 0x000fce00078e000e */
[----:B------:R-:W-:Y:S05]  /*37220*/  WARPSYNC.COLLECTIVE R15, `(.L_x_9707) ;  /* 0x000000000f087348 */ /* 0x000fea0003c00000 */
[----:B------:R0:W1:Y:S02]  /*37230*/  SHFL.IDX P6, R14, R13, R12, R11 ;  /* 0x0000000c0d0e7389 */ /* 0x00006400000c000b */
[----:B01----:R-:W-:Y:S01]  /*37240*/  ENDCOLLECTIVE ;  /* 0x000000000000791b */ /* 0x003fe20003800000 */
.L_x_9707:
        /* <DEDUP_REMOVED lines=14> */
.L_x_9708:
[----:B------:R-:W-:Y:S02]  /*37330*/  IMAD.MOV.U32 R13, RZ, RZ, R2 ;  /* 0x000000ffff0d7224 */ /* 0x000fe400078e0002 */
[----:B------:R-:W-:Y:S02]  /*37340*/  IMAD.MOV.U32 R12, RZ, RZ, 0x5 ;  /* 0x00000005ff0c7424 */ /* 0x000fe400078e00ff */
[----:B------:R-:W-:-:S07]  /*37350*/  IMAD.MOV.U32 R4, RZ, RZ, R14 ;  /* 0x000000ffff047224 */ /* 0x000fce00078e000e */
[----:B------:R-:W-:Y:S05]  /*37360*/  WARPSYNC.COLLECTIVE R15, `(.L_x_9709) ;  /* 0x000000000f087348 */ /* 0x000fea0003c00000 */
[----:B------:R0:W1:Y:S02]  /*37370*/  SHFL.IDX P6, R14, R13, R12, R11 ;  /* 0x0000000c0d0e7389 */ /* 0x00006400000c000b */
[----:B01----:R-:W-:Y:S01]  /*37380*/  ENDCOLLECTIVE ;  /* 0x000000000000791b */ /* 0x003fe20003800000 */
.L_x_9709:
        /* <DEDUP_REMOVED lines=14> */
.L_x_9710:
[----:B------:R-:W-:Y:S02]  /*37470*/  IMAD.MOV.U32 R13, RZ, RZ, R2 ;  /* 0x000000ffff0d7224 */ /* 0x000fe400078e0002 */
[----:B------:R-:W-:Y:S02]  /*37480*/  IMAD.MOV.U32 R12, RZ, RZ, 0x6 ;  /* 0x00000006ff0c7424 */ /* 0x000fe400078e00ff */
[----:B------:R-:W-:-:S07]  /*37490*/  IMAD.MOV.U32 R4, RZ, RZ, R14 ;  /* 0x000000ffff047224 */ /* 0x000fce00078e000e */
[----:B------:R-:W-:Y:S05]  /*374a0*/  WARPSYNC.COLLECTIVE R15, `(.L_x_9711) ;  /* 0x000000000f087348 */ /* 0x000fea0003c00000 */
[----:B------:R0:W1:Y:S02]  /*374b0*/  SHFL.IDX P6, R14, R13, R12, R11 ;  /* 0x0000000c0d0e7389 */ /* 0x00006400000c000b */
[----:B01----:R-:W-:Y:S01]  /*374c0*/  ENDCOLLECTIVE ;  /* 0x000000000000791b */ /* 0x003fe20003800000 */
.L_x_9711:
[----:B------:R-:W-:-:S05]  /*374d0*/  @!P1 IADD3 R4, P2, R36, R4, RZ ;  /* 0x0000000424049210 */ /* 0x000fca0007f5e0ff */
[----:B------:R-:W-:Y:S01]  /*374e0*/  @!P1 IMAD.X R3, RZ, RZ, R3, P2 ;  /* 0x000000ffff039224 */ /* 0x000fe200010e0603 */
[----:B------:R-:W-:-:S03]  /*374f0*/  ISETP.GE.AND P2, PT, R6, R29, PT ;  /* 0x0000001d0600720c */ /* 0x000fc60003f46270 */
[----:B------:R-:W-:Y:S02]  /*37500*/  @!P1 IMAD.MOV.U32 R5, RZ, RZ, R3 ;  /* 0x000000ffff059224 */ /* 0x000fe400078e0003 */
[----:B------:R-:W-:-:S03]  /*37510*/  IMAD.MOV.U32 R13, RZ, RZ, R0 ;  /* 0x000000ffff0d7224 */ /* 0x000fc600078e0000 */
[----:B------:R-:W-:Y:S01]  /*37520*/  @!PT LDS RZ, [RZ] ;  /* 0x00000000fffff984 */ /* 0x000fe20000000800 */
[----:B------:R-:W-:Y:S01]  /*37530*/  @!PT LDS RZ, [RZ] ;  /* 0x00000000fffff984 */ /* 0x000fe20000000800 */
[----:B------:R-:W-:Y:S01]  /*37540*/  @!PT LDS RZ, [RZ] ;  /* 0x00000000fffff984 */ /* 0x000fe20000000800 */
[----:B------:R0:W-:Y:S01]  /*37550*/  @!P1 LDGSTS.E.BYPASS.LTC128B.128 [R8+0x16c00], desc[UR60][R4.64], !P0 ;  /* 0x16c0000004089fae */ /* 0x0001e2000c101d7c */
[----:B------:R-:W-:-:S07]  /*37560*/  IMAD.MOV.U32 R3, RZ, RZ, R14 ;  /* 0x000000ffff037224 */ /* 0x000fce00078e000e */
[----:B0-----:R-:W-:Y:S05]  /*37570*/  WARPSYNC.COLLECTIVE R15, `(.L_x_9712) ;  /* 0x000000000f087348 */ /* 0x001fea0003c00000 */
[----:B------:R1:W2:Y:S02]  /*37580*/  SHFL.IDX P6, R14, R13, R12, R11 ;  /* 0x0000000c0d0e7389 */ /* 0x0002a400000c000b */
[----:B012---:R-:W-:Y:S01]  /*37590*/  ENDCOLLECTIVE ;  /* 0x000000000000791b */ /* 0x007fe20003800000 */
.L_x_9712:
[----:B------:R-:W-:Y:S02]  /*375a0*/  IMAD.MOV.U32 R13, RZ, RZ, R2 ;  /* 0x000000ffff0d7224 */ /* 0x000fe400078e0002 */
[----:B------:R-:W-:Y:S02]  /*375b0*/  IMAD.MOV.U32 R12, RZ, RZ, 0x7 ;  /* 0x00000007ff0c7424 */ /* 0x000fe400078e00ff */
[----:B------:R-:W-:-:S07]  /*375c0*/  IMAD.MOV.U32 R4, RZ, RZ, R14 ;  /* 0x000000ffff047224 */ /* 0x000fce00078e000e */
[----:B------:R-:W-:Y:S05]  /*375d0*/  WARPSYNC.COLLECTIVE R15, `(.L_x_9713) ;  /* 0x000000000f087348 */ /* 0x000fea0003c00000 */
[----:B------:R0:W1:Y:S02]  /*375e0*/  SHFL.IDX P6, R14, R13, R12, R11 ;  /* 0x0000000c0d0e7389 */ /* 0x00006400000c000b */
[----:B01----:R-:W-:Y:S01]  /*375f0*/  ENDCOLLECTIVE ;  /* 0x000000000000791b */ /* 0x003fe20003800000 */
.L_x_9713:
[----:B------:R-:W-:-:S05]  /*37600*/  @!P2 IADD3 R4, P1, R36, R4, RZ ;  /* 0x000000042404a210 */ /* 0x000fca0007f3e0ff */
[----:B------:R-:W-:-:S04]  /*37610*/  @!P2 IMAD.X R3, RZ, RZ, R3, P1 ;  /* 0x000000ffff03a224 */ /* 0x000fc800008e0603 */
        /* <DEDUP_REMOVED lines=10> */
.L_x_9714:
[----:B------:R-:W-:Y:S01]  /*376c0*/  IMAD.MOV.U32 R0, RZ, RZ, R14 ;  /* 0x000000ffff007224 */ /* 0x000fe200078e000e */
[----:B------:R-:W-:Y:S06]  /*376d0*/  BRA `(.L_x_9715) ;  /* 0xffffff5c008c7947 */ /* 0x000fec000383ffff */
.L_x_9411:
[----:B0-----:R0:W1:Y:S02]  /*376e0*/  SYNCS.PHASECHK.TRANS64.TRYWAIT P0, [R17+URZ+0x22820], R0 ;  /* 0x02282000110075a7 */ /* 0x001064000800017f */
[----:B-1----:R-:W-:Y:S05]  /*376f0*/  @!P0 NANOSLEEP.SYNCS 0x989680 ;  /* 0x009896800000895d */ /* 0x002fea0003900000 */
[----:B------:R-:W1:Y:S02]  /*37700*/  @!P0 SYNCS.PHASECHK.TRANS64 P0, [R17+URZ+0x22820], R0 ;  /* 0x02282000110085a7 */ /* 0x000e64000800007f */
[----:B-1----:R-:W-:Y:S05]  /*37710*/  @!P0 BRA `(.L_x_9411) ;  /* 0xfffffffc00f08947 */ /* 0x002fea000383ffff */
[----:B------:R-:W-:Y:S05]  /*37720*/  BRA `(.L_x_9716) ;  /* 0xffffff5c00e87947 */ /* 0x000fea000383ffff */
.L_x_9415:
[----:B0-----:R0:W1:Y:S02]  /*37730*/  SYNCS.PHASECHK.TRANS64.TRYWAIT P0, [R0+URZ+0x22880], R34 ;  /* 0x02288022000075a7 */ /* 0x001064000800017f */
[----:B-1----:R-:W-:Y:S05]  /*37740*/  @!P0 NANOSLEEP.SYNCS 0x989680 ;  /* 0x009896800000895d */ /* 0x002fea0003900000 */
[----:B------:R-:W1:Y:S02]  /*37750*/  @!P0 SYNCS.PHASECHK.TRANS64 P0, [R0+URZ+0x22880], R34 ;  /* 0x02288022000085a7 */ /* 0x000e64000800007f */
[----:B-1----:R-:W-:Y:S05]  /*37760*/  @!P0 BRA `(.L_x_9415) ;  /* 0xfffffffc00f08947 */ /* 0x002fea000383ffff */
[----:B------:R-:W-:Y:S05]  /*37770*/  BRA `(.L_x_9717) ;  /* 0xffffff6400247947 */ /* 0x000fea000383ffff */
.L_x_9416:
        /* <DEDUP_REMOVED lines=8> */
.L_x_9719:
[----:B------:R-:W-:Y:S05]  /*37800*/  BSYNC B0 ;  /* 0x0000000000007941 */ /* 0x000fea0003800000 */
.L_x_9718:
        /* <DEDUP_REMOVED lines=9> */
.L_x_9720:
[----:B------:R-:W-:Y:S02]  /*378a0*/  IMAD.MOV.U32 R13, RZ, RZ, R5 ;  /* 0x000000ffff0d7224 */ /* 0x000fe400078e0005 */
[----:B------:R-:W-:Y:S02]  /*378b0*/  IMAD.MOV.U32 R12, RZ, RZ, 0x1 ;  /* 0x00000001ff0c7424 */ /* 0x000fe400078e00ff */
[----:B------:R-:W-:-:S07]  /*378c0*/  IMAD.MOV.U32 R2, RZ, RZ, R14 ;  /* 0x000000ffff027224 */ /* 0x000fce00078e000e */
[----:B------:R-:W-:Y:S05]  /*378d0*/  WARPSYNC.COLLECTIVE R15, `(.L_x_9721) ;  /* 0x000000000f087348 */ /* 0x000fea0003c00000 */
[----:B------:R0:W1:Y:S02]  /*378e0*/  SHFL.IDX P6, R14, R13, R12, R11 ;  /* 0x0000000c0d0e7389 */ /* 0x00006400000c000b */
[----:B01----:R-:W-:Y:S01]  /*378f0*/  ENDCOLLECTIVE ;  /* 0x000000000000791b */ /* 0x003fe20003800000 */
.L_x_9721:
        /* <DEDUP_REMOVED lines=11> */
.L_x_9722:
        /* <DEDUP_REMOVED lines=9> */
.L_x_9723:
        /* <DEDUP_REMOVED lines=9> */
.L_x_9724:
[----:B------:R-:W-:Y:S02]  /*37ad0*/  IMAD.MOV.U32 R13, RZ, RZ, R5 ;  /* 0x000000ffff0d7224 */ /* 0x000fe400078e0005 */
[----:B------:R-:W-:Y:S02]  /*37ae0*/  IMAD.MOV.U32 R12, RZ, RZ, 0x3 ;  /* 0x00000003ff0c7424 */ /* 0x000fe400078e00ff */
[----:B------:R-:W-:-:S07]  /*37af0*/  IMAD.MOV.U32 R2, RZ, RZ, R14 ;  /* 0x000000ffff027224 */ /* 0x000fce00078e000e */
[----:B------:R-:W-:Y:S05]  /*37b00*/  WARPSYNC.COLLECTIVE R15, `(.L_x_9725) ;  /* 0x000000000f087348 */ /* 0x000fea0003c00000 */
[----:B------:R0:W1:Y:S02]  /*37b10*/  SHFL.IDX P6, R14, R13, R12, R11 ;  /* 0x0000000c0d0e7389 */ /* 0x00006400000c000b */
[----:B01----:R-:W-:Y:S01]  /*37b20*/  ENDCOLLECTIVE ;  /* 0x000000000000791b */ /* 0x003fe20003800000 */
.L_x_9725:
        /* <DEDUP_REMOVED lines=11> */
.L_x_9726:
[----:B------:R-:W-:Y:S02]  /*37be0*/  IMAD.MOV.U32 R13, RZ, RZ, R5 ;  /* 0x000000ffff0d7224 */ /* 0x000fe400078e0005 */
[----:B------:R-:W-:Y:S02]  /*37bf0*/  IMAD.MOV.U32 R12, RZ, RZ, 0x4 ;  /* 0x00000004ff0c7424 */ /* 0x000fe400078e00ff */
[----:B------:R-:W-:-:S07]  /*37c00*/  IMAD.MOV.U32 R2, RZ, RZ, R14 ;  /* 0x000000ffff027224 */ /* 0x000fce00078e000e */
[----:B------:R-:W-:Y:S05]  /*37c10*/  WARPSYNC.COLLECTIVE R15, `(.L_x_9727) ;  /* 0x000000000f087348 */ /* 0x000fea0003c00000 */
[----:B------:R0:W1:Y:S02]  /*37c20*/  SHFL.IDX P6, R14, R13, R12, R11 ;  /* 0x0000000c0d0e7389 */ /* 0x00006400000c000b */
[----:B01----:R-:W-:Y:S01]  /*37c30*/  ENDCOLLECTIVE ;  /* 0x000000000000791b */ /* 0x003fe20003800000 */
.L_x_9727:
        /* <DEDUP_REMOVED lines=11> */
.L_x_9728:
[----:B------:R-:W-:Y:S02]  /*37cf0*/  IMAD.MOV.U32 R13, RZ, RZ, R5 ;  /* 0x000000ffff0d7224 */ /* 0x000fe400078e0005 */
[----:B------:R-:W-:Y:S02]  /*37d00*/  IMAD.MOV.U32 R12, RZ, RZ, 0x5 ;  /* 0x00000005ff0c7424 */ /* 0x000fe400078e00ff */
[----:B------:R-:W-:-:S07]  /*37d10*/  IMAD.MOV.U32 R2, RZ, RZ, R14 ;  /* 0x000000ffff027224 */ /* 0x000fce00078e000e */
[----:B------:R-:W-:Y:S05]  /*37d20*/  WARPSYNC.COLLECTIVE R15, `(.L_x_9729) ;  /* 0x000000000f087348 */ /* 0x000fea0003c00000 */
[----:B------:R0:W1:Y:S02]  /*37d30*/  SHFL.IDX P6, R14, R13, R12, R11 ;  /* 0x0000000c0d0e7389 */ /* 0x00006400000c000b */
[----:B01----:R-:W-:Y:S01]  /*37d40*/  ENDCOLLECTIVE ;  /* 0x000000000000791b */ /* 0x003fe20003800000 */
.L_x_9729:
        /* <DEDUP_REMOVED lines=11> */
.L_x_9730:
[----:B------:R-:W-:Y:S02]  /*37e00*/  IMAD.MOV.U32 R13, RZ, RZ, R5 ;  /* 0x000000ffff0d7224 */ /* 0x000fe400078e0005 */
[----:B------:R-:W-:Y:S02]  /*37e10*/  IMAD.MOV.U32 R12, RZ, RZ, 0x6 ;  /* 0x00000006ff0c7424 */ /* 0x000fe400078e00ff */
[----:B------:R-:W-:-:S07]  /*37e20*/  IMAD.MOV.U32 R2, RZ, RZ, R14 ;  /* 0x000000ffff027224 */ /* 0x000fce00078e000e */
[----:B------:R-:W-:Y:S05]  /*37e30*/  WARPSYNC.COLLECTIVE R15, `(.L_x_9731) ;  /* 0x000000000f087348 */ /* 0x000fea0003c00000 */
[----:B------:R0:W1:Y:S02]  /*37e40*/  SHFL.IDX P6, R14, R13, R12, R11 ;  /* 0x0000000c0d0e7389 */ /* 0x00006400000c000b */
[----:B01----:R-:W-:Y:S01]  /*37e50*/  ENDCOLLECTIVE ;  /* 0x000000000000791b */ /* 0x003fe20003800000 */
.L_x_9731:
        /* <DEDUP_REMOVED lines=11> */
.L_x_9732:
[----:B------:R-:W-:Y:S02]  /*37f10*/  IMAD.MOV.U32 R13, RZ, RZ, R5 ;  /* 0x000000ffff0d7224 */ /* 0x000fe400078e0005 */
[----:B------:R-:W-:Y:S02]  /*37f20*/  IMAD.MOV.U32 R12, RZ, RZ, 0x7 ;  /* 0x00000007ff0c7424 */ /* 0x000fe400078e00ff */
[----:B------:R-:W-:-:S07]  /*37f30*/  IMAD.MOV.U32 R2, RZ, RZ, R14 ;  /* 0x000000ffff027224 */ /* 0x000fce00078e000e */
[----:B------:R-:W-:Y:S05]  /*37f40*/  WARPSYNC.COLLECTIVE R15, `(.L_x_9733) ;  /* 0x000000000f087348 */ /* 0x000fea0003c00000 */
[----:B------:R0:W1:Y:S02]  /*37f50*/  SHFL.IDX P6, R14, R13, R12, R11 ;  /* 0x0000000c0d0e7389 */ /* 0x00006400000c000b */
[----:B01----:R-:W-:Y:S01]  /*37f60*/  ENDCOLLECTIVE ;  /* 0x000000000000791b */ /* 0x003fe20003800000 */
.L_x_9733:
        /* <DEDUP_REMOVED lines=11> */
.L_x_9734:
        /* <DEDUP_REMOVED lines=9> */
.L_x_9735:
        /* <DEDUP_REMOVED lines=9> */
.L_x_9736:
[----:B------:R-:W-:Y:S02]  /*38140*/  IMAD.MOV.U32 R13, RZ, RZ, R21 ;  /* 0x000000ffff0d7224 */ /* 0x000fe400078e0015 */
[----:B------:R-:W-:Y:S02]  /*38150*/  IMAD.MOV.U32 R12, RZ, RZ, 0x1 ;  /* 0x00000001ff0c7424 */ /* 0x000fe400078e00ff */
[----:B------:R-:W-:-:S07]  /*38160*/  IMAD.MOV.U32 R5, RZ, RZ, R14 ;  /* 0x000000ffff057224 */ /* 0x000fce00078e000e */
[----:B------:R-:W-:Y:S05]  /*38170*/  WARPSYNC.COLLECTIVE R15, `(.L_x_9737) ;  /* 0x000000000f087348 */ /* 0x000fea0003c00000 */
[----:B------:R0:W1:Y:S02]  /*38180*/  SHFL.IDX P6, R14, R13, R12, R11 ;  /* 0x0000000c0d0e7389 */ /* 0x00006400000c000b */
[----:B01----:R-:W-:Y:S01]  /*38190*/  ENDCOLLECTIVE ;  /* 0x000000000000791b */ /* 0x003fe20003800000 */
.L_x_9737:
        /* <DEDUP_REMOVED lines=11> */
.L_x_9738:
[----:B------:R-:W-:Y:S01]  /*38250*/  IMAD.MOV.U32 R2, RZ, RZ, R14 ;  /* 0x000000ffff027224 */ /* 0x000fe200078e000e */
[----:B------:R-:W-:Y:S06]  /*38260*/  BRA `(.L_x_9739) ;  /* 0xffffff5c00bc7947 */ /* 0x000fec000383ffff */
.L_x_9421:
[----:B---3--:R3:W4:Y:S02]  /*38270*/  SYNCS.PHASECHK.TRANS64.TRYWAIT P0, [R0+URZ+0x22840], R34 ;  /* 0x02284022000075a7 */ /* 0x008724000800017f */
[----:B----4-:R-:W-:Y:S05]  /*38280*/  @!P0 NANOSLEEP.SYNCS 0x989680 ;  /* 0x009896800000895d */ /* 0x010fea0003900000 */
[----:B------:R-:W4:Y:S02]  /*38290*/  @!P0 SYNCS.PHASECHK.TRANS64 P0, [R0+URZ+0x22840], R34 ;  /* 0x02284022000085a7 */ /* 0x000f24000800007f */
[----:B----4-:R-:W-:Y:S05]  /*382a0*/  @!P0 BRA `(.L_x_9421) ;  /* 0xfffffffc00f08947 */ /* 0x010fea000383ffff */
[----:B------:R-:W-:Y:S05]  /*382b0*/  BRA `(.L_x_9740) ;  /* 0xffffff60000c7947 */ /* 0x000fea000383ffff */
.L_x_9422:
        /* <DEDUP_REMOVED lines=8> */
.L_x_9742:
[----:B------:R-:W-:Y:S05]  /*38340*/  BSYNC B0 ;  /* 0x0000000000007941 */ /* 0x000fea0003800000 */
.L_x_9741:
        /* <DEDUP_REMOVED lines=8> */
.L_x_9743:
[----:B------:R-:W-:Y:S02]  /*383d0*/  IMAD.MOV.U32 R13, RZ, RZ, R5 ;  /* 0x000000ffff0d7224 */ /* 0x000fe400078e0005 */
[----:B------:R-:W-:Y:S02]  /*383e0*/  IMAD.MOV.U32 R12, RZ, RZ, 0x1 ;  /* 0x00000001ff0c7424 */ /* 0x000fe400078e00ff */
[----:B------:R-:W-:-:S07]  /*383f0*/  IMAD.MOV.U32 R2, RZ, RZ, R14 ;  /* 0x000000ffff027224 */ /* 0x000fce00078e000e */
[----:B------:R-:W-:Y:S05]  /*38400*/  WARPSYNC.COLLECTIVE R15, `(.L_x_9744) ;  /* 0x000000000f087348 */ /* 0x000fea0003c00000 */
[----:B------:R0:W1:Y:S02]  /*38410*/  SHFL.IDX P6, R14, R13, R12, R11 ;  /* 0x0000000c0d0e7389 */ /* 0x00006400000c000b */
[----:B01----:R-:W-:Y:S01]  /*38420*/  ENDCOLLECTIVE ;  /* 0x000000000000791b */ /* 0x003fe20003800000 */
.L_x_9744:
        /* <DEDUP_REMOVED lines=11> */
.L_x_9745:
[----:B------:R-:W-:Y:S02]  /*384e0*/  IMAD.MOV.U32 R13, RZ, RZ, R5 ;  /* 0x000000ffff0d7224 */ /* 0x000fe400078e0005 */
[----:B------:R-:W-:Y:S02]  /*384f0*/  IMAD.MOV.U32 R12, RZ, RZ, 0x2 ;  /* 0x00000002ff0c7424 */ /* 0x000fe400078e00ff */
[----:B------:R-:W-:-:S07]  /*38500*/  IMAD.MOV.U32 R10, RZ, RZ, R14 ;  /* 0x000000ffff0a7224 */ /* 0x000fce00078e000e */
[----:B------:R-:W-:Y:S05]  /*38510*/  WARPSYNC.COLLECTIVE R15, `(.L_x_9746) ;  /* 0x000000000f087348 */ /* 0x000fea0003c00000 */
[----:B------:R0:W1:Y:S02]  /*38520*/  SHFL.IDX P6, R14, R13, R12, R11 ;  /* 0x0000000c0d0e7389 */ /* 0x00006400000c000b */
[----:B01----:R-:W-:Y:S01]  /*38530*/  ENDCOLLECTIVE ;  /* 0x000000000000791b */ /* 0x003fe20003800000 */
.L_x_9746:
        /* <DEDUP_REMOVED lines=11> */
.L_x_9747:
[----:B------:R-:W-:Y:S02]  /*385f0*/  IMAD.MOV.U32 R13, RZ, RZ, R5 ;  /* 0x000000ffff0d7224 */ /* 0x000fe400078e0005 */
[----:B------:R-:W-:Y:S02]  /*38600*/  IMAD.MOV.U32 R12, RZ, RZ, 0x3 ;  /* 0x00000003ff0c7424 */ /* 0x000fe400078e00ff */
[----:B------:R-:W-:-:S07]  /*38610*/  IMAD.MOV.U32 R2, RZ, RZ, R14 ;  /* 0x000000ffff027224 */ /* 0x000fce00078e000e */
[----:B------:R-:W-:Y:S05]  /*38620*/  WARPSYNC.COLLECTIVE R15, `(.L_x_9748) ;  /* 0x000000000f087348 */ /* 0x000fea0003c00000 */
[----:B------:R0:W1:Y:S02]  /*38630*/  SHFL.IDX P6, R14, R13, R12, R11 ;  /* 0x0000000c0d0e7389 */ /* 0x00006400000c000b */
[----:B01----:R-:W-:Y:S01]  /*38640*/  ENDCOLLECTIVE ;  /* 0x000000000000791b */ /* 0x003fe20003800000 */
.L_x_9748:
        /* <DEDUP_REMOVED lines=11> */
.L_x_9749:
[----:B------:R-:W-:Y:S02]  /*38700*/  IMAD.MOV.U32 R13, RZ, RZ, R5 ;  /* 0x000000ffff0d7224 */ /* 0x000fe400078e0005 */
[----:B------:R-:W-:Y:S02]  /*38710*/  IMAD.MOV.U32 R12, RZ, RZ, 0x4 ;  /* 0x00000004ff0c7424 */ /* 0x000fe400078e00ff */
[----:B------:R-:W-:-:S07]  /*38720*/  IMAD.MOV.U32 R2, RZ, RZ, R14 ;  /* 0x000000ffff027224 */ /* 0x000fce00078e000e */
[----:B------:R-:W-:Y:S05]  /*38730*/  WARPSYNC.COLLECTIVE R15, `(.L_x_9750) ;  /* 0x000000000f087348 */ /* 0x000fea0003c00000 */
[----:B------:R0:W1:Y:S02]  /*38740*/  SHFL.IDX P6, R14, R13, R12, R11 ;  /* 0x0000000c0d0e7389 */ /* 0x00006400000c000b */
[----:B01----:R-:W-:Y:S01]  /*38750*/  ENDCOLLECTIVE ;  /* 0x000000000000791b */ /* 0x003fe20003800000 */
.L_x_9750:
        /* <DEDUP_REMOVED lines=11> */
.L_x_9751:
[----:B------:R-:W-:Y:S02]  /*38810*/  IMAD.MOV.U32 R13, RZ, RZ, R5 ;  /* 0x000000ffff0d7224 */ /* 0x000fe400078e0005 */
[----:B------:R-:W-:Y:S02]  /*38820*/  IMAD.MOV.U32 R12, RZ, RZ, 0x5 ;  /* 0x00000005ff0c7424 */ /* 0x000fe400078e00ff */
[----:B------:R-:W-:-:S07]  /*38830*/  IMAD.MOV.U32 R2, RZ, RZ, R14 ;  /* 0x000000ffff027224 */ /* 0x000fce00078e000e */
[----:B------:R-:W-:Y:S05]  /*38840*/  WARPSYNC.COLLECTIVE R15, `(.L_x_9752) ;  /* 0x000000000f087348 */ /* 0x000fea0003c00000 */
[----:B------:R0:W1:Y:S02]  /*38850*/  SHFL.IDX P6, R14, R13, R12, R11 ;  /* 0x0000000c0d0e7389 */ /* 0x00006400000c000b */
[----:B01----:R-:W-:Y:S01]  /*38860*/  ENDCOLLECTIVE ;  /* 0x000000000000791b */ /* 0x003fe20003800000 */
.L_x_9752:
        /* <DEDUP_REMOVED lines=11> */
.L_x_9753:
[----:B------:R-:W-:Y:S02]  /*38920*/  IMAD.MOV.U32 R13, RZ, RZ, R5 ;  /* 0x000000ffff0d7224 */ /* 0x000fe400078e0005 */
[----:B------:R-:W-:Y:S02]  /*38930*/  IMAD.MOV.U32 R12, RZ, RZ, 0x6 ;  /* 0x00000006ff0c7424 */ /* 0x000fe400078e00ff */
[----:B------:R-:W-:-:S07]  /*38940*/  IMAD.MOV.U32 R2, RZ, RZ, R14 ;  /* 0x000000ffff027224 */ /* 0x000fce00078e000e */
[----:B------:R-:W-:Y:S05]  /*38950*/  WARPSYNC.COLLECTIVE R15, `(.L_x_9754) ;  /* 0x000000000f087348 */ /* 0x000fea0003c00000 */
[----:B------:R0:W1:Y:S02]  /*38960*/  SHFL.IDX P6, R14, R13, R12, R11 ;  /* 0x0000000c0d0e7389 */ /* 0x00006400000c000b */
[----:B01----:R-:W-:Y:S01]  /*38970*/  ENDCOLLECTIVE ;  /* 0x000000000000791b */ /* 0x003fe20003800000 */
.L_x_9754:
        /* <DEDUP_REMOVED lines=11> */
.L_x_9755:
[----:B------:R-:W-:Y:S02]  /*38a30*/  IMAD.MOV.U32 R13, RZ, RZ, R5 ;  /* 0x000000ffff0d7224 */ /* 0x000fe400078e0005 */
[----:B------:R-:W-:Y:S02]  /*38a40*/  IMAD.MOV.U32 R12, RZ, RZ, 0x7 ;  /* 0x00000007ff0c7424 */ /* 0x000fe400078e00ff */
[----:B------:R-:W-:-:S07]  /*38a50*/  IMAD.MOV.U32 R2, RZ, RZ, R14 ;  /* 0x000000ffff027224 */ /* 0x000fce00078e000e */
[----:B------:R-:W-:Y:S05]  /*38a60*/  WARPSYNC.COLLECTIVE R15, `(.L_x_9756) ;  /* 0x000000000f087348 */ /* 0x000fea0003c00000 */
[----:B------:R0:W1:Y:S02]  /*38a70*/  SHFL.IDX P6, R14, R13, R12, R11 ;  /* 0x0000000c0d0e7389 */ /* 0x00006400000c000b */
[----:B01----:R-:W-:Y:S01]  /*38a80*/  ENDCOLLECTIVE ;  /* 0x000000000000791b */ /* 0x003fe20003800000 */
.L_x_9756:
        /* <DEDUP_REMOVED lines=11> */
.L_x_9757:
[----:B------:R-:W-:Y:S02]  /*38b40*/  IMAD.MOV.U32 R13, RZ, RZ, R8 ;  /* 0x000000ffff0d7224 */ /* 0x000fe400078e0008 */
[----:B------:R-:W-:Y:S02]  /*38b50*/  IMAD.MOV.U32 R12, RZ, RZ, RZ ;  /* 0x000000ffff0c7224 */ /* 0x000fe400078e00ff */
[----:B------:R-:W-:-:S07]  /*38b60*/  IMAD.MOV.U32 R10, RZ, RZ, R14 ;  /* 0x000000ffff0a7224 */ /* 0x000fce00078e000e */
[----:B------:R-:W-:Y:S05]  /*38b70*/  WARPSYNC.COLLECTIVE R15, `(.L_x_9758) ;  /* 0x000000000f087348 */ /* 0x000fea0003c00000 */
[----:B------:R0:W1:Y:S02]  /*38b80*/  SHFL.IDX P6, R14, R13, R12, R11 ;  /* 0x0000000c0d0e7389 */ /* 0x00006400000c000b */
[----:B01----:R-:W-:Y:S01]  /*38b90*/  ENDCOLLECTIVE ;  /* 0x000000000000791b */ /* 0x003fe20003800000 */
.L_x_9758:
        /* <DEDUP_REMOVED lines=11> */
.L_x_9759:
[----:B------:R-:W-:Y:S02]  /*38c50*/  IMAD.MOV.U32 R13, RZ, RZ, R8 ;  /* 0x000000ffff0d7224 */ /* 0x000fe400078e0008 */
[----:B------:R-:W-:Y:S02]  /*38c60*/  IMAD.MOV.U32 R12, RZ, RZ, 0x1 ;  /* 0x00000001ff0c7424 */ /* 0x000fe400078e00ff */
[----:B------:R-:W-:-:S07]  /*38c70*/  IMAD.MOV.U32 R5, RZ, RZ, R14 ;  /* 0x000000ffff057224 */ /* 0x000fce00078e000e */
[----:B------:R-:W-:Y:S05]  /*38c80*/  WARPSYNC.COLLECTIVE R15, `(.L_x_9760) ;  /* 0x000000000f087348 */ /* 0x000fea0003c00000 */
[----:B------:R0:W1:Y:S02]  /*38c90*/  SHFL.IDX P6, R14, R13, R12, R11 ;  /* 0x0000000c0d0e7389 */ /* 0x00006400000c000b */
[----:B01----:R-:W-:Y:S01]  /*38ca0*/  ENDCOLLECTIVE ;  /* 0x000000000000791b */ /* 0x003fe20003800000 */
.L_x_9760:
        /* <DEDUP_REMOVED lines=11> */
.L_x_9761:
[----:B------:R-:W-:Y:S01]  /*38d60*/  IMAD.MOV.U32 R2, RZ, RZ, R14 ;  /* 0x000000ffff027224 */ /* 0x000fe200078e000e */
[----:B------:R-:W-:Y:S06]  /*38d70*/  BRA `(.L_x_9762) ;  /* 0xffffff58009c7947 */ /* 0x000fec000383ffff */
.L_x_9427:
[----:B-1----:R1:W2:Y:S02]  /*38d80*/  SYNCS.PHASECHK.TRANS64.TRYWAIT P2, [R2+URZ+0x22870], R0 ;  /* 0x02287000020075a7 */ /* 0x0022a4000804017f */
[----:B--2---:R-:W-:Y:S05]  /*38d90*/  @!P2 NANOSLEEP.SYNCS 0x989680 ;  /* 0x009896800000a95d */ /* 0x004fea0003900000 */
[----:B------:R-:W2:Y:S02]  /*38da0*/  @!P2 SYNCS.PHASECHK.TRANS64 P2, [R2+URZ+0x22870], R0 ;  /* 0x022870000200a5a7 */ /* 0x000ea4000804007f */
[----:B--2---:R-:W-:Y:S05]  /*38db0*/  @!P2 BRA `(.L_x_9427) ;  /* 0xfffffffc00f0a947 */ /* 0x004fea000383ffff */
[----:B------:R-:W-:Y:S05]  /*38dc0*/  BRA `(.L_x_9763) ;  /* 0xffffff5c00007947 */ /* 0x000fea000383ffff */
.L_x_9429:
[----:B-1----:R1:W2:Y:S02]  /*38dd0*/  SYNCS.PHASECHK.TRANS64.TRYWAIT P2, [R2+URZ+0x22860], R3 ;  /* 0x02286003020075a7 */ /* 0x0022a4000804017f */
[----:B--2---:R-:W-:Y:S05]  /*38de0*/  @!P2 NANOSLEEP.SYNCS 0x989680 ;  /* 0x009896800000a95d */ /* 0x004fea0003900000 */
[----:B------:R-:W2:Y:S02]  /*38df0*/  @!P2 SYNCS.PHASECHK.TRANS64 P2, [R2+URZ+0x22860], R3 ;  /* 0x022860030200a5a7 */ /* 0x000ea4000804007f */
[----:B--2---:R-:W-:Y:S05]  /*38e00*/  @!P2 BRA `(.L_x_9429) ;  /* 0xfffffffc00f0a947 */ /* 0x004fea000383ffff */
[----:B------:R-:W-:Y:S05]  /*38e10*/  BRA `(.L_x_9764) ;  /* 0xffffff5c00107947 */ /* 0x000fea000383ffff */
.L_x_9437:
[----:B0-----:R0:W1:Y:S02]  /*38e20*/  SYNCS.PHASECHK.TRANS64.TRYWAIT P1, [R0+URZ+0x22870], R3 ;  /* 0x02287003000075a7 */ /* 0x001064000802017f */
[----:B-1----:R-:W-:Y:S05]  /*38e30*/  @!P1 NANOSLEEP.SYNCS 0x989680 ;  /* 0x009896800000995d */ /* 0x002fea0003900000 */
[----:B------:R-:W1:Y:S02]  /*38e40*/  @!P1 SYNCS.PHASECHK.TRANS64 P1, [R0+URZ+0x22870], R3 ;  /* 0x02287003000095a7 */ /* 0x000e64000802007f */
[----:B-1----:R-:W-:Y:S05]  /*38e50*/  @!P1 BRA `(.L_x_9437) ;  /* 0xfffffffc00f09947 */ /* 0x002fea000383ffff */
[----:B------:R-:W-:Y:S05]  /*38e60*/  BRA `(.L_x_9765) ;  /* 0xffffff6400487947 */ /* 0x000fea000383ffff */
.L_x_9439:
[----:B0-----:R0:W1:Y:S02]  /*38e70*/  SYNCS.PHASECHK.TRANS64.TRYWAIT P1, [R0+URZ+0x22860], R3 ;  /* 0x02286003000075a7 */ /* 0x001064000802017f */
[----:B-1----:R-:W-:Y:S05]  /*38e80*/  @!P1 NANOSLEEP.SYNCS 0x989680 ;  /* 0x009896800000995d */ /* 0x002fea0003900000 */
[----:B------:R-:W1:Y:S02]  /*38e90*/  @!P1 SYNCS.PHASECHK.TRANS64 P1, [R0+URZ+0x22860], R3 ;  /* 0x02286003000095a7 */ /* 0x000e64000802007f */
[----:B-1----:R-:W-:Y:S05]  /*38ea0*/  @!P1 BRA `(.L_x_9439) ;  /* 0xfffffffc00f09947 */ /* 0x002fea000383ffff */
[----:B------:R-:W-:Y:S05]  /*38eb0*/  BRA `(.L_x_9766) ;  /* 0xffffff6400587947 */ /* 0x000fea000383ffff */
.L_x_9444:
[----:B------:R-:W-:Y:S01]  /*38ec0*/  BSSY B0, `(.L_x_9767) ;  /* 0x0000008000007945 */ /* 0x000fe20003800000 */
[----:B------:R-:W-:Y:S02]  /*38ed0*/  IMAD.MOV.U32 R13, RZ, RZ, R24 ;  /* 0x000000ffff0d7224 */ /* 0x000fe400078e0018 */
[----:B------:R-:W-:Y:S02]  /*38ee0*/  IMAD.MOV.U32 R12, RZ, RZ, RZ ;  /* 0x000000ffff0c7224 */ /* 0x000fe400078e00ff */
[----:B------:R-:W-:Y:S02]  /*38ef0*/  IMAD.MOV.U32 R11, RZ, RZ, 0x1f ;  /* 0x0000001fff0b7424 */ /* 0x000fe400078e00ff */
[----:B------:R-:W-:-:S07]  /*38f00*/  IMAD.MOV.U32 R15, RZ, RZ, -0x1 ;  /* 0xffffffffff0f7424 */ /* 0x000fce00078e00ff */
[----:B0----5:R-:W-:Y:S05]  /*38f10*/  WARPSYNC.COLLECTIVE R15, `(.L_x_9768) ;  /* 0x000000000f087348 */ /* 0x021fea0003c00000 */
[----:B------:R1:W2:Y:S02]  /*38f20*/  SHFL.IDX P6, R14, R13, R12, R11 ;  /* 0x0000000c0d0e7389 */ /* 0x0002a400000c000b */
[----:B012--5:R-:W-:Y:S01]  /*38f30*/  ENDCOLLECTIVE ;  /* 0x000000000000791b */ /* 0x027fe20003800000 */
.L_x_9768:
[----:B------:R-:W-:Y:S05]  /*38f40*/  BSYNC B0 ;  /* 0x0000000000007941 */ /* 0x000fea0003800000 */
.L_x_9767:
        /* <DEDUP_REMOVED lines=9> */
.L_x_9769:
        /* <DEDUP_REMOVED lines=24> */
.L_x_9770:
[----:B------:R-:W-:Y:S01]  /*39160*/  IMAD.MOV.U32 R12, RZ, RZ, 0x2 ;  /* 0x00000002ff0c7424 */ /* 0x000fe200078e00ff */
[----:B------:R-:W-:-:S05]  /*39170*/  SEL R3, R14, RZ, P1 ;  /* 0x000000ff0e037207 */ /* 0x000fca0000800000 */
[----:B------:R-:W-:-:S04]  /*39180*/  IMAD.IADD R2, R2, 0x1, R3 ;  /* 0x0000000102027824 */ /* 0x000fc800078e0203 */
[----:B------:R-:W-:-:S07]  /*39190*/  IMAD.MOV.U32 R13, RZ, RZ, R2 ;  /* 0x000000ffff0d7224 */ /* 0x000fce00078e0002 */
[----:B------:R-:W-:Y:S05]  /*391a0*/  WARPSYNC.COLLECTIVE R15, `(.L_x_9771) ;  /* 0x000000000f087348 */ /* 0x000fea0003c00000 */
[----:B------:R0:W1:Y:S02]  /*391b0*/  SHFL.UP P6, R14, R13, R12, R11 ;  /* 0x0400000c0d0e7389 */ /* 0x00006400000c000b */
[----:B01----:R-:W-:Y:S01]  /*391c0*/  ENDCOLLECTIVE ;  /* 0x000000000000791b */ /* 0x003fe20003800000 */
.L_x_9771:
[----:B------:R-:W-:Y:S01]  /*391d0*/  IMAD.MOV.U32 R12, RZ, RZ, 0x4 ;  /* 0x00000004ff0c7424 */ /* 0x000fe200078e00ff */
[----:B------:R-:W-:-:S05]  /*391e0*/  SEL R3, R14, RZ, P2 ;  /* 0x000000ff0e037207 */ /* 0x000fca0001000000 */
[----:B------:R-:W-:-:S04]  /*391f0*/  IMAD.IADD R2, R2, 0x1, R3 ;  /* 0x0000000102027824 */ /* 0x000fc800078e0203 */
[----:B------:R-:W-:-:S07]  /*39200*/  IMAD.MOV.U32 R13, RZ, RZ, R2 ;  /* 0x000000ffff0d7224 */ /* 0x000fce00078e0002 */
[----:B------:R-:W-:Y:S05]  /*39210*/  WARPSYNC.COLLECTIVE R15, `(.L_x_9772) ;  /* 0x000000000f087348 */ /* 0x000fea0003c00000 */
[----:B------:R0:W1:Y:S02]  /*39220*/  SHFL.UP P6, R14, R13, R12, R11 ;  /* 0x0400000c0d0e7389 */ /* 0x00006400000c000b */
[----:B01----:R-:W-:Y:S01]  /*39230*/  ENDCOLLECTIVE ;  /* 0x000000000000791b */ /* 0x003fe20003800000 */
.L_x_9772:
[----:B------:R-:W-:Y:S01]  /*39240*/  IMAD.MOV.U32 R12, RZ, RZ, 0x8 ;  /* 0x00000008ff0c7424 */ /* 0x000fe200078e00ff */
[----:B------:R-:W-:-:S05]  /*39250*/  SEL R3, R14, RZ, P3 ;  /* 0x000000ff0e037207 */ /* 0x000fca0001800000 */
[----:B------:R-:W-:-:S04]  /*39260*/  IMAD.IADD R2, R2, 0x1, R3 ;  /* 0x0000000102027824 */ /* 0x000fc800078e0203 */
[----:B------:R-:W-:-:S07]  /*39270*/  IMAD.MOV.U32 R13, RZ, RZ, R2 ;  /* 0x000000ffff0d7224 */ /* 0x000fce00078e0002 */
[----:B------:R-:W-:Y:S05]  /*39280*/  WARPSYNC.COLLECTIVE R15, `(.L_x_9773) ;  /* 0x000000000f087348 */ /* 0x000fea0003c00000 */
[----:B------:R0:W1:Y:S02]  /*39290*/  SHFL.UP P6, R14, R13, R12, R11 ;  /* 0x0400000c0d0e7389 */ /* 0x00006400000c000b */
[----:B01----:R-:W-:Y:S01]  /*392a0*/  ENDCOLLECTIVE ;  /* 0x000000000000791b */ /* 0x003fe20003800000 */
.L_x_9773:
[----:B------:R-:W-:Y:S01]  /*392b0*/  IMAD.MOV.U32 R12, RZ, RZ, 0x10 ;  /* 0x00000010ff0c7424 */ /* 0x000fe200078e00ff */
[----:B------:R-:W-:-:S05]  /*392c0*/  SEL R3, R14, RZ, P4 ;  /* 0x000000ff0e037207 */ /* 0x000fca0002000000 */
[----:B------:R-:W-:-:S04]  /*392d0*/  IMAD.IADD R2, R2, 0x1, R3 ;  /* 0x0000000102027824 */ /* 0x000fc800078e0203 */
[----:B------:R-:W-:-:S07]  /*392e0*/  IMAD.MOV.U32 R13, RZ, RZ, R2 ;  /* 0x000000ffff0d7224 */ /* 0x000fce00078e0002 */
[----:B------:R-:W-:Y:S05]  /*392f0*/  WARPSYNC.COLLECTIVE R15, `(.L_x_9774) ;  /* 0x000000000f087348 */ /* 0x000fea0003c00000 */
[----:B------:R0:W1:Y:S02]  /*39300*/  SHFL.UP P6, R14, R13, R12, R11 ;  /* 0x0400000c0d0e7389 */ /* 0x00006400000c000b */
[----:B01----:R-:W-:Y:S01]  /*39310*/  ENDCOLLECTIVE ;  /* 0x000000000000791b */ /* 0x003fe20003800000 */
.L_x_9774:
        /* <DEDUP_REMOVED lines=8> */
.L_x_9775:
[----:B------:R-:W-:Y:S05]  /*393a0*/  BRA `(.L_x_9776) ;  /* 0xffffff6800e47947 */ /* 0x000fea000383ffff */
.L_x_9447:
[----:B------:R-:W-:Y:S01]  /*393b0*/  BSSY B0, `(.L_x_9777) ;  /* 0x0000008000007945 */ /* 0x000fe20003800000 */
[----:B------:R-:W-:Y:S02]  /*393c0*/  IMAD.MOV.U32 R13, RZ, RZ, R2 ;  /* 0x000000ffff0d7224 */ /* 0x000fe400078e0002 */
[----:B------:R-:W-:Y:S02]  /*393d0*/  IMAD.MOV.U32 R12, RZ, RZ, 0x1 ;  /* 0x00000001ff0c7424 */ /* 0x000fe400078e00ff */
[----:B------:R-:W-:Y:S02]  /*393e0*/  IMAD.MOV.U32 R11, RZ, RZ, RZ ;  /* 0x000000ffff0b7224 */ /* 0x000fe400078e00ff */
[----:B------:R-:W-:-:S07]  /*393f0*/  IMAD.MOV.U32 R15, RZ, RZ, -0x1 ;  /* 0xffffffffff0f7424 */ /* 0x000fce00078e00ff */
[----:B-----5:R-:W-:Y:S05]  /*39400*/  WARPSYNC.COLLECTIVE R15, `(.L_x_9778) ;  /* 0x000000000f087348 */ /* 0x020fea0003c00000 */
[----:B------:R0:W1:Y:S02]  /*39410*/  SHFL.UP P6, R14, R13, R12, R11 ;  /* 0x0400000c0d0e7389 */ /* 0x00006400000c000b */
[----:B01---5:R-:W-:Y:S01]  /*39420*/  ENDCOLLECTIVE ;  /* 0x000000000000791b */ /* 0x023fe20003800000 */
.L_x_9778:
[----:B------:R-:W-:Y:S05]  /*39430*/  BSYNC B0 ;  /* 0x0000000000007941 */ /* 0x000fea0003800000 */
.L_x_9777:
[----:B------:R-:W-:Y:S01]  /*39440*/  SEL R3, R14, RZ, P1 ;  /* 0x000000ff0e037207 */ /* 0x000fe20000800000 */
[----:B------:R-:W-:Y:S02]  /*39450*/  IMAD.MOV.U32 R12, RZ, RZ, 0x2 ;  /* 0x00000002ff0c7424 */ /* 0x000fe400078e00ff */
[----:B------:R-:W-:Y:S02]  /*39460*/  IMAD.MOV.U32 R11, RZ, RZ, RZ ;  /* 0x000000ffff0b7224 */ /* 0x000fe400078e00ff */
[----:B------:R-:W-:Y:S02]  /*39470*/  IMAD.IADD R2, R2, 0x1, R3 ;  /* 0x0000000102027824 */ /* 0x000fe400078e0203 */
[----:B------:R-:W-:Y:S02]  /*39480*/  IMAD.MOV.U32 R15, RZ, RZ, -0x1 ;  /* 0xffffffffff0f7424 */ /* 0x000fe400078e00ff */
[----:B------:R-:W-:-:S07]  /*39490*/  IMAD.MOV.U32 R13, RZ, RZ, R2 ;  /* 0x000000ffff0d7224 */ /* 0x000fce00078e0002 */
[----:B------:R-:W-:Y:S05]  /*394a0*/  WARPSYNC.COLLECTIVE R15, `(.L_x_9779) ;  /* 0x000000000f087348 */ /* 0x000fea0003c00000 */
[----:B------:R0:W1:Y:S02]  /*394b0*/  SHFL.UP P6, R14, R13, R12, R11 ;  /* 0x0400000c0d0e7389 */ /* 0x00006400000c000b */
[----:B01----:R-:W-:Y:S01]  /*394c0*/  ENDCOLLECTIVE ;  /* 0x000000000000791b */ /* 0x003fe20003800000 */
.L_x_9779:
[----:B------:R-:W-:Y:S01]  /*394d0*/  IMAD.MOV.U32 R12, RZ, RZ, 0x4 ;  /* 0x00000004ff0c7424 */ /* 0x000fe200078e00ff */
[----:B------:R-:W-:-:S05]  /*394e0*/  SEL R3, R14, RZ, P2 ;  /* 0x000000ff0e037207 */ /* 0x000fca0001000000 */
[----:B------:R-:W-:-:S04]  /*394f0*/  IMAD.IADD R2, R2, 0x1, R3 ;  /* 0x0000000102027824 */ /* 0x000fc800078e0203 */
[----:B------:R-:W-:-:S07]  /*39500*/  IMAD.MOV.U32 R13, RZ, RZ, R2 ;  /* 0x000000ffff0d7224 */ /* 0x000fce00078e0002 */
[----:B------:R-:W-:Y:S05]  /*39510*/  WARPSYNC.COLLECTIVE R15, `(.L_x_9780) ;  /* 0x000000000f087348 */ /* 0x000fea0003c00000 */
[----:B------:R0:W1:Y:S02]  /*39520*/  SHFL.UP P6, R14, R13, R12, R11 ;  /* 0x0400000c0d0e7389 */ /* 0x00006400000c000b */
[----:B01----:R-:W-:Y:S01]  /*39530*/  ENDCOLLECTIVE ;  /* 0x000000000000791b */ /* 0x003fe20003800000 */
.L_x_9780:
[----:B------:R-:W-:Y:S01]  /*39540*/  IMAD.MOV.U32 R12, RZ, RZ, 0x8 ;  /* 0x00000008ff0c7424 */ /* 0x000fe200078e00ff */
[----:B------:R-:W-:-:S05]  /*39550*/  SEL R3, R14, RZ, P3 ;  /* 0x000000ff0e037207 */ /* 0x000fca0001800000 */
[----:B------:R-:W-:-:S04]  /*39560*/  IMAD.IADD R2, R2, 0x1, R3 ;  /* 0x0000000102027824 */ /* 0x000fc800078e0203 */
[----:B------:R-:W-:-:S07]  /*39570*/  IMAD.MOV.U32 R13, RZ, RZ, R2 ;  /* 0x000000ffff0d7224 */ /* 0x000fce00078e0002 */
[----:B------:R-:W-:Y:S05]  /*39580*/  WARPSYNC.COLLECTIVE R15, `(.L_x_9781) ;  /* 0x000000000f087348 */ /* 0x000fea0003c00000 */
[----:B------:R0:W1:Y:S02]  /*39590*/  SHFL.UP P6, R14, R13, R12, R11 ;  /* 0x0400000c0d0e7389 */ /* 0x00006400000c000b */
[----:B01----:R-:W-:Y:S01]  /*395a0*/  ENDCOLLECTIVE ;  /* 0x000000000000791b */ /* 0x003fe20003800000 */
.L_x_9781:
[----:B------:R-:W-:Y:S01]  /*395b0*/  IMAD.MOV.U32 R12, RZ, RZ, 0x10 ;  /* 0x00000010ff0c7424 */ /* 0x000fe200078e00ff */
[----:B------:R-:W-:-:S05]  /*395c0*/  SEL R3, R14, RZ, P4 ;  /* 0x000000ff0e037207 */ /* 0x000fca0002000000 */
[----:B------:R-:W-:-:S04]  /*395d0*/  IMAD.IADD R2, R2, 0x1, R3 ;  /* 0x0000000102027824 */ /* 0x000fc800078e0203 */
[----:B------:R-:W-:-:S07]  /*395e0*/  IMAD.MOV.U32 R13, RZ, RZ, R2 ;  /* 0x000000ffff0d7224 */ /* 0x000fce00078e0002 */
[----:B------:R-:W-:Y:S05]  /*395f0*/  WARPSYNC.COLLECTIVE R15, `(.L_x_9782) ;  /* 0x000000000f087348 */ /* 0x000fea0003c00000 */
[----:B------:R0:W1:Y:S02]  /*39600*/  SHFL.UP P6, R14, R13, R12, R11 ;  /* 0x0400000c0d0e7389 */ /* 0x00006400000c000b */
[----:B01----:R-:W-:Y:S01]  /*39610*/  ENDCOLLECTIVE ;  /* 0x000000000000791b */ /* 0x003fe20003800000 */
.L_x_9782:
        /* <DEDUP_REMOVED lines=8> */
.L_x_9783:
[----:B------:R-:W-:Y:S05]  /*396a0*/  BRA `(.L_x_9784) ;  /* 0xffffff6800c87947 */ /* 0x000fea000383ffff */
.L_x_9449:
[----:B------:R-:W-:Y:S01]  /*396b0*/  BSSY B0, `(.L_x_9785) ;  /* 0x0000006000007945 */ /* 0x000fe20003800000 */
[----:B------:R-:W-:Y:S01]  /*396c0*/  PLOP3.LUT P6, PT, P6, PT, PT, 0x8, 0x0 ;  /* 0x000000000000781c */ /* 0x000fe200037ce170 */
[----:B------:R-:W-:-:S12]  /*396d0*/  IMAD.MOV.U32 R15, RZ, RZ, -0x1 ;  /* 0xffffffffff0f7424 */ /* 0x000fd800078e00ff */
[----:B0----5:R-:W-:Y:S05]  /*396e0*/  WARPSYNC.COLLECTIVE R15, `(.L_x_9786) ;  /* 0x000000000f087348 */ /* 0x021fea0003c00000 */
[----:B------:R-:W-:Y:S01]  /*396f0*/  VOTE.ANY R14, PT, P6 ;  /* 0x00000000000e7806 */ /* 0x000fe200030e0100 */
[----:B0----5:R-:W-:Y:S06]  /*39700*/  ENDCOLLECTIVE ;  /* 0x000000000000791b */ /* 0x021fec0003800000 */
.L_x_9786:
[----:B------:R-:W-:Y:S05]  /*39710*/  BSYNC B0 ;  /* 0x0000000000007941 */ /* 0x000fea0003800000 */
.L_x_9785:
        /* <DEDUP_REMOVED lines=10> */
.L_x_9787:
[----:B------:R-:W-:Y:S02]  /*397c0*/  IMAD.MOV.U32 R13, RZ, RZ, R5 ;  /* 0x000000ffff0d7224 */ /* 0x000fe400078e0005 */
[----:B------:R-:W-:-:S07]  /*397d0*/  IMAD.MOV.U32 R25, RZ, RZ, R14 ;  /* 0x000000ffff197224 */ /* 0x000fce00078e000e */
[----:B------:R-:W-:Y:S05]  /*397e0*/  WARPSYNC.COLLECTIVE R15, `(.L_x_9788) ;  /* 0x000000000f087348 */ /* 0x000fea0003c00000 */
[----:B------:R0:W1:Y:S02]  /*397f0*/  SHFL.IDX P6, R14, R13, R12, R11 ;  /* 0x0000000c0d0e7389 */ /* 0x00006400000c000b */
[----:B01----:R-:W-:Y:S01]  /*39800*/  ENDCOLLECTIVE ;  /* 0x000000000000791b */ /* 0x003fe20003800000 */
.L_x_9788:
[----:B------:R-:W-:Y:S01]  /*39810*/  IMAD.MOV.U32 R5, RZ, RZ, R14 ;  /* 0x000000ffff057224 */ /* 0x000fe200078e000e */
[----:B------:R-:W-:Y:S06]  /*39820*/  BRA `(.L_x_9789) ;  /* 0xffffff6800a87947 */ /* 0x000fec000383ffff */
.L_x_9451:
[----:B------:R-:W-:Y:S01]  /*39830*/  BSSY B0, `(.L_x_9790) ;  /* 0x0000007000007945 */ /* 0x000fe20003800000 */
[----:B------:R-:W-:Y:S02]  /*39840*/  IMAD.MOV.U32 R13, RZ, RZ, R2 ;  /* 0x000000ffff0d7224 */ /* 0x000fe400078e0002 */
[----:B------:R-:W-:Y:S02]  /*39850*/  IMAD.MOV.U32 R11, RZ, RZ, 0x1f ;  /* 0x0000001fff0b7424 */ /* 0x000fe400078e00ff */
[----:B------:R-:W-:-:S07]  /*39860*/  IMAD.MOV.U32 R15, RZ, RZ, -0x1 ;  /* 0xffffffffff0f7424 */ /* 0x000fce00078e00ff */
[----:B0123-5:R-:W-:Y:S05]  /*39870*/  WARPSYNC.COLLECTIVE R15, `(.L_x_9791) ;  /* 0x000000000f087348 */ /* 0x02ffea0003c00000 */
[----:B------:R4:W0:Y:S02]  /*39880*/  SHFL.IDX P6, R14, R13, R12, R11 ;  /* 0x0000000c0d0e7389 */ /* 0x00082400000c000b */
[----:B012345:R-:W-:Y:S01]  /*39890*/  ENDCOLLECTIVE ;  /* 0x000000000000791b */ /* 0x03ffe20003800000 */
.L_x_9791:
[----:B------:R-:W-:Y:S05]  /*398a0*/  BSYNC B0 ;  /* 0x0000000000007941 */ /* 0x000fea0003800000 */
.L_x_9790:
[----:B------:R-:W-:Y:S01]  /*398b0*/  IMAD.MOV.U32 R24, RZ, RZ, R14 ;  /* 0x000000ffff187224 */ /* 0x000fe200078e000e */
[----:B------:R-:W-:Y:S06]  /*398c0*/  BRA `(.L_x_9450) ;  /* 0xffffff6800987947 */ /* 0x000fec000383ffff */
.L_x_9457:
[----:B0-----:R0:W1:Y:S02]  /*398d0*/  SYNCS.PHASECHK.TRANS64.TRYWAIT P0, [R5+URZ+0x22820], R0 ;  /* 0x02282000050075a7 */ /* 0x001064000800017f */
[----:B-1----:R-:W-:Y:S05]  /*398e0*/  @!P0 NANOSLEEP.SYNCS 0x989680 ;  /* 0x009896800000895d */ /* 0x002fea0003900000 */
[----:B------:R-:W1:Y:S02]  /*398f0*/  @!P0 SYNCS.PHASECHK.TRANS64 P0, [R5+URZ+0x22820], R0 ;  /* 0x02282000050085a7 */ /* 0x000e64000800007f */
[----:B-1----:R-:W-:Y:S05]  /*39900*/  @!P0 BRA `(.L_x_9457) ;  /* 0xfffffffc00f08947 */ /* 0x002fea000383ffff */
[----:B------:R-:W-:Y:S05]  /*39910*/  BRA `(.L_x_9792) ;  /* 0xffffff7400007947 */ /* 0x000fea000383ffff */
.L_x_9458:
        /* <DEDUP_REMOVED lines=11> */
.L_x_9794:
[----:B------:R-:W-:Y:S05]  /*399d0*/  BSYNC B0 ;  /* 0x0000000000007941 */ /* 0x000fea0003800000 */
.L_x_9793:
[----:B------:R-:W-:Y:S05]  /*399e0*/  BRA `(.L_x_9795) ;  /* 0xffffff7000e87947 */ /* 0x000fea000383ffff */
.L_x_9459:
[----:B------:R-:W-:Y:S01]  /*399f0*/  BSSY B0, `(.L_x_9796) ;  /* 0x0000006000007945 */ /* 0x000fe20003800000 */
[----:B------:R-:W-:-:S07]  /*39a00*/  IMAD.MOV.U32 R15, RZ, RZ, -0x1 ;  /* 0xffffffffff0f7424 */ /* 0x000fce00078e00ff */
[----:B0-----:R-:W-:Y:S05]  /*39a10*/  WARPSYNC.COLLECTIVE R15, `(.L_x_9797) ;  /* 0x000000000f0c7348 */ /* 0x001fea0003c00000 */
[----:B------:R-:W-:Y:S02]  /*39a20*/  ELECT P6, UR62, PT ;  /* 0x00000000003e782f */ /* 0x000fe400038c0000 */
[----:B------:R-:W-:Y:S01]  /*39a30*/  MOV R14, UR62 ;  /* 0x0000003e000e7c02 */ /* 0x000fe20008000f00 */
[----:B0-----:R-:W-:Y:S10]  /*39a40*/  ENDCOLLECTIVE ;  /* 0x000000000000791b */ /* 0x001ff40003800000 */
.L_x_9797:
[----:B------:R-:W-:Y:S05]  /*39a50*/  BSYNC B0 ;  /* 0x0000000000007941 */ /* 0x000fea0003800000 */
.L_x_9796:
[----:B------:R-:W-:Y:S05]  /*39a60*/  BRA `(.L_x_9798) ;  /* 0xffffff7000dc7947 */ /* 0x000fea000383ffff */
.L_x_9461:
[----:B0-----:R0:W1:Y:S02]  /*39a70*/  SYNCS.PHASECHK.TRANS64.TRYWAIT P1, [R3+URZ+0x22840], R2 ;  /* 0x02284002030075a7 */ /* 0x001064000802017f */
[----:B-1----:R-:W-:Y:S05]  /*39a80*/  @!P1 NANOSLEEP.SYNCS 0x989680 ;  /* 0x009896800000995d */ /* 0x002fea0003900000 */
[----:B------:R-:W1:Y:S02]  /*39a90*/  @!P1 SYNCS.PHASECHK.TRANS64 P1, [R3+URZ+0x22840], R2 ;  /* 0x02284002030095a7 */ /* 0x000e64000802007f */
[----:B-1----:R-:W-:Y:S05]  /*39aa0*/  @!P1 BRA `(.L_x_9461) ;  /* 0xfffffffc00f09947 */ /* 0x002fea000383ffff */
[----:B------:R-:W-:Y:S05]  /*39ab0*/  BRA `(.L_x_9799) ;  /* 0xffffff7400007947 */ /* 0x000fea000383ffff */
.L_x_9463:
[----:B-1----:R1:W2:Y:S02]  /*39ac0*/  SYNCS.PHASECHK.TRANS64.TRYWAIT P1, [R35+URZ+0x22840], R0 ;  /* 0x02284000230075a7 */ /* 0x0022a4000802017f */
[----:B--2---:R-:W-:Y:S05]  /*39ad0*/  @!P1 NANOSLEEP.SYNCS 0x989680 ;  /* 0x009896800000995d */ /* 0x004fea0003900000 */
[----:B------:R-:W2:Y:S02]  /*39ae0*/  @!P1 SYNCS.PHASECHK.TRANS64 P1, [R35+URZ+0x22840], R0 ;  /* 0x02284000230095a7 */ /* 0x000ea4000802007f */
[----:B--2---:R-:W-:Y:S05]  /*39af0*/  @!P1 BRA `(.L_x_9463) ;  /* 0xfffffffc00f09947 */ /* 0x004fea000383ffff */
[----:B------:R-:W-:Y:S05]  /*39b00*/  BRA `(.L_x_9800) ;  /* 0xffffff7400107947 */ /* 0x000fea000383ffff */
.L_x_9465:
[----:B--2---:R2:W3:Y:S02]  /*39b10*/  SYNCS.PHASECHK.TRANS64.TRYWAIT P1, [R3+URZ+0x22860], R2 ;  /* 0x02286002030075a7 */ /* 0x0044e4000802017f */
[----:B---3--:R-:W-:Y:S05]  /*39b20*/  @!P1 NANOSLEEP.SYNCS 0x989680 ;  /* 0x009896800000995d */ /* 0x008fea0003900000 */
[----:B------:R-:W3:Y:S02]  /*39b30*/  @!P1 SYNCS.PHASECHK.TRANS64 P1, [R3+URZ+0x22860], R2 ;  /* 0x02286002030095a7 */ /* 0x000ee4000802007f */
[----:B---3--:R-:W-:Y:S05]  /*39b40*/  @!P1 BRA `(.L_x_9465) ;  /* 0xfffffffc00f09947 */ /* 0x008fea000383ffff */
[----:B------:R-:W-:Y:S05]  /*39b50*/  BRA `(.L_x_9801) ;  /* 0xffffff74000c7947 */ /* 0x000fea000383ffff */
.L_x_9467:
[----:B---3--:R3:W4:Y:S02]  /*39b60*/  SYNCS.PHASECHK.TRANS64.TRYWAIT P1, [R35+URZ+0x22860], R0 ;  /* 0x02286000230075a7 */ /* 0x008724000802017f */
[----:B----4-:R-:W-:Y:S05]  /*39b70*/  @!P1 NANOSLEEP.SYNCS 0x989680 ;  /* 0x009896800000995d */ /* 0x010fea0003900000 */
[----:B------:R-:W4:Y:S02]  /*39b80*/  @!P1 SYNCS.PHASECHK.TRANS64 P1, [R35+URZ+0x22860], R0 ;  /* 0x02286000230095a7 */ /* 0x000f24000802007f */
[----:B----4-:R-:W-:Y:S05]  /*39b90*/  @!P1 BRA `(.L_x_9467) ;  /* 0xfffffffc00f09947 */ /* 0x010fea000383ffff */
[----:B------:R-:W-:Y:S05]  /*39ba0*/  BRA `(.L_x_9802) ;  /* 0xffffff7400087947 */ /* 0x000fea000383ffff */
.L_x_9469:
[----:B----4-:R4:W0:Y:S02]  /*39bb0*/  SYNCS.PHASECHK.TRANS64.TRYWAIT P1, [R3+URZ+0x22880], R2 ;  /* 0x02288002030075a7 */ /* 0x010824000802017f */
[----:B0-----:R-:W-:Y:S05]  /*39bc0*/  @!P1 NANOSLEEP.SYNCS 0x989680 ;  /* 0x009896800000995d */ /* 0x001fea0003900000 */
[----:B------:R-:W0:Y:S02]  /*39bd0*/  @!P1 SYNCS.PHASECHK.TRANS64 P1, [R3+URZ+0x22880], R2 ;  /* 0x02288002030095a7 */ /* 0x000e24000802007f */
[----:B0-----:R-:W-:Y:S05]  /*39be0*/  @!P1 BRA `(.L_x_9469) ;  /* 0xfffffffc00f09947 */ /* 0x001fea000383ffff */
[----:B------:R-:W-:Y:S05]  /*39bf0*/  BRA `(.L_x_9803) ;  /* 0xffffff7400047947 */ /* 0x000fea000383ffff */
.L_x_9804:
        /* <DEDUP_REMOVED lines=16> */
.L_x_16289:


//--------------------- .text._ZN7cutlass13device_kernelIN5flash11enable_sm90INS1_16FlashAttnFwdSm90INS1_25CollectiveMainloopFwdSm90ILi2EN4cute5tupleIJNS5_1CILi1EEES8_S8_EEENS6_IJNS7_ILi128EEENS7_ILi160EEESA_EEELi128ENS_12float_e4m3_tEfNS_4arch4Sm90ELb1ELb0ELb1ELb0ELb1ELb0ELb0ELb1ELb1ELb1ELb1ELb0EEENS1_21CollectiveEpilogueFwdINS6_IJSA_SA_SB_EEES9_NS_10bfloat16_tESF_Li256ELb0ELb1ELb1ELb1EEENS1_19SingleTileSchedulerILb0ELb1ELb1ELi128EEEEEEEEEvNT_6ParamsE --------------------------
	.section	.text._ZN7cutlass13device_kernelIN5flash11enable_sm90INS1_16FlashAttnFwdSm90INS1_25CollectiveMainloopFwdSm90ILi2EN4cute5tupleIJNS5_1CILi1EEES8_S8_EEENS6_IJNS7_ILi128EEENS7_ILi160EEESA_EEELi128ENS_12float_e4m3_tEfNS_4arch4Sm90ELb1ELb0ELb1ELb0ELb1ELb0ELb0ELb1ELb1ELb1ELb1ELb0EEENS1_21CollectiveEpilogueFwdINS6_IJSA_SA_SB_EEES9_NS_10bfloat16_tESF_Li256ELb0ELb1ELb1ELb1EEENS1_19SingleTileSchedulerILb0ELb1ELb1ELi128EEEEEEEEEvNT_6ParamsE,"ax",@progbits
	.align	128
.text._ZN7cutlass13device_kernelIN5flash11enable_sm90INS1_16FlashAttnFwdSm90INS1_25CollectiveMainloopFwdSm90ILi2EN4cute5tupleIJNS5_1CILi1EEES8_S8_EEENS6_IJNS7_ILi128EEENS7_ILi160EEESA_EEELi128ENS_12float_e4m3_tEfNS_4arch4Sm90ELb1ELb0ELb1ELb0ELb1ELb0ELb0ELb1ELb1ELb1ELb1ELb0EEENS1_21CollectiveEpilogueFwdINS6_IJSA_SA_SB_EEES9_NS_10bfloat16_tESF_Li256ELb0ELb1ELb1ELb1EEENS1_19SingleTileSchedulerILb0ELb1ELb1ELi128EEEEEEEEEvNT_6ParamsE:
        .type           _ZN7cutlass13device_kernelIN5flash11enable_sm90INS1_16FlashAttnFwdSm90INS1_25CollectiveMainloopFwdSm90ILi2EN4cute5tupleIJNS5_1CILi1EEES8_S8_EEENS6_IJNS7_ILi128EEENS7_ILi160EEESA_EEELi128ENS_12float_e4m3_tEfNS_4arch4Sm90ELb1ELb0ELb1ELb0ELb1ELb0ELb0ELb1ELb1ELb1ELb1ELb0EEENS1_21CollectiveEpilogueFwdINS6_IJSA_SA_SB_EEES9_NS_10bfloat16_tESF_Li256ELb0ELb1ELb1ELb1EEENS1_19SingleTileSchedulerILb0ELb1ELb1ELi128EEEEEEEEEvNT_6ParamsE,@function
        .size           _ZN7cutlass13device_kernelIN5flash11enable_sm90INS1_16FlashAttnFwdSm90INS1_25CollectiveMainloopFwdSm90ILi2EN4cute5tupleIJNS5_1CILi1EEES8_S8_EEENS6_IJNS7_ILi128EEENS7_ILi160EEESA_EEELi128ENS_12float_e4m3_tEfNS_4arch4Sm90ELb1ELb0ELb1ELb0ELb1ELb0ELb0ELb1ELb1ELb1ELb1ELb0EEENS1_21CollectiveEpilogueFwdINS6_IJSA_SA_SB_EEES9_NS_10bfloat16_tESF_Li256ELb0ELb1ELb1ELb1EEENS1_19SingleTileSchedulerILb0ELb1ELb1ELi128EEEEEEEEEvNT_6ParamsE,(.L_x_16290 - _ZN7cutlass13device_kernelIN5flash11enable_sm90INS1_16FlashAttnFwdSm90INS1_25CollectiveMainloopFwdSm90ILi2EN4cute5tupleIJNS5_1CILi1EEES8_S8_EEENS6_IJNS7_ILi128EEENS7_ILi160EEESA_EEELi128ENS_12float_e4m3_tEfNS_4arch4Sm90ELb1ELb0ELb1ELb0ELb1ELb0ELb0ELb1ELb1ELb1ELb1ELb0EEENS1_21CollectiveEpilogueFwdINS6_IJSA_SA_SB_EEES9_NS_10bfloat16_tESF_Li256ELb0ELb1ELb1ELb1EEENS1_19SingleTileSchedulerILb0ELb1ELb1ELi128EEEEEEEEEvNT_6ParamsE)
        .other          _ZN7cutlass13device_kernelIN5flash11enable_sm90INS1_16FlashAttnFwdSm90INS1_25CollectiveMainloopFwdSm90ILi2EN4cute5tupleIJNS5_1CILi1EEES8_S8_EEENS6_IJNS7_ILi128EEENS7_ILi160EEESA_EEELi128ENS_12float_e4m3_tEfNS_4arch4Sm90ELb1ELb0ELb1ELb0ELb1ELb0ELb0ELb1ELb1ELb1ELb1ELb0EEENS1_21CollectiveEpilogueFwdINS6_IJSA_SA_SB_EEES9_NS_10bfloat16_tESF_Li256ELb0ELb1ELb1ELb1EEENS1_19SingleTileSchedulerILb0ELb1ELb1ELi128EEEEEEEEEvNT_6ParamsE,@"STO_CUDA_ENTRY STV_DEFAULT"
_ZN7cutlass13device_kernelIN5flash11enable_sm90INS1_16FlashAttnFwdSm90INS1_25CollectiveMainloopFwdSm90ILi2EN4cute5tupleIJNS5_1CILi1EEES8_S8_EEENS6_IJNS7_ILi128EEENS7_ILi160EEESA_EEELi128ENS_12float_e4m3_tEfNS_4arch4Sm90ELb1ELb0ELb1ELb0ELb1ELb0ELb0ELb1ELb1ELb1ELb1ELb0EEENS1_21CollectiveEpilogueFwdINS6_IJSA_SA_SB_EEES9_NS_10bfloat16_tESF_Li256ELb0ELb1ELb1ELb1EEENS1_19SingleTileSchedulerILb0ELb1ELb1ELi128EEEEEEEEEvNT_6ParamsE:
        /* <DEDUP_REMOVED lines=45> */
.L_x_9805:
        /* <DEDUP_REMOVED lines=22> */
.L_x_9806:
        /* <DEDUP_REMOVED lines=18> */
.L_x_9807:
        /* <DEDUP_REMOVED lines=22> */
.L_x_9808:
        /* <DEDUP_REMOVED lines=23> */
.L_x_9809:
        /* <DEDUP_REMOVED lines=9> */
.L_x_9812:
        /* <DEDUP_REMOVED lines=92> */
.L_x_9814:
[----:B------:R-:W-:Y:S01]  /*0e70*/  UIMAD UR38, UR38, UR4, URZ ;  /* 0x00000004262672a4 */ /* 0x000fe2000f8e023f */
[----:B------:R-:W-:Y:S01]  /*0e80*/  IMAD.U32 R0, RZ, RZ, UR9 ;  /* 0x00000009ff007e24 */ /* 0x000fe2000f8e00ff */
[----:B------:R-:W-:Y:S01]  /*0e90*/  USHF.R.S32.HI UR39, URZ, 0x1f, UR37 ;  /* 0x0000001f3f277899 */ /* 0x000fe20008011425 */
[----:B------:R-:W-:Y:S01]  /*0ea0*/  IMAD.U32 R3, RZ, RZ, UR4 ;  /* 0x00000004ff037e24 */ /* 0x000fe2000f8e00ff */
[----:B------:R-:W-:Y:S01]  /*0eb0*/  UIMAD UR49, UR43, UR49, URZ ;  /* 0x000000312b3172a4 */ /* 0x000fe2000f8e023f */
[----:B------:R-:W-:Y:S02]  /*0ec0*/  IADD3 R17, R17, -0x80, RZ ;  /* 0xffffff8011117810 */ /* 0x000fe40007ffe0ff */
[----:B------:R-:W-:Y:S02]  /*0ed0*/  CS2R R28, SRZ ;  /* 0x00000000001c7805 */ /* 0x000fe4000001ff00 */
[----:B------:R-:W-:Y:S01]  /*0ee0*/  PLOP3.LUT P0, PT, PT, PT, PT, 0x80, 0x0 ;  /* 0x000000000000781c */ /* 0x000fe20003f0f070 */
[----:B------:R-:W-:Y:S01]  /*0ef0*/  IMAD.MOV.U32 R2, RZ, RZ, RZ ;  /* 0x000000ffff027224 */ /* 0x000fe200078e00ff */
        /* <DEDUP_REMOVED lines=63> */
[----:B------:R-:W-:Y:S01]  /*12f0*/  MOV R8, 0x70 ;  /* 0x0000007000087802 */ /* 0x000fe20000000f00 */
[----:B------:R-:W-:Y:S02]  /*1300*/  IMAD.U32 R6, RZ, RZ, UR4 ;  /* 0x00000004ff067e24 */ /* 0x000fe4000f8e00ff */
[----:B------:R-:W-:-:S02]  /*1310*/  IMAD.U32 R7, RZ, RZ, UR5 ;  /* 0x00000005ff077e24 */ /* 0x000fc4000f8e00ff */
[----:B------:R-:W-:Y:S02]  /*1320*/  IMAD.U32 R11, RZ, RZ, UR7 ;  /* 0x00000007ff0b7e24 */ /* 0x000fe4000f8e00ff */
[----:B------:R-:W-:Y:S02]  /*1330*/  IMAD.MOV.U32 R12, RZ, RZ, 0x1 ;  /* 0x00000001ff0c7424 */ /* 0x000fe400078e00ff */
[----:B0-----:R-:W-:-:S07]  /*1340*/  IMAD.MOV.U32 R13, RZ, RZ, RZ ;  /* 0x000000ffff0d7224 */ /* 0x001fce00078e00ff */
[----:B------:R-:W-:-:S07]  /*1350*/  LEPC R20, `(.L_x_9816) ;  /* 0x000000001014794e */ /* 0x000fce0000000000 */
[----:B-1----:R-:W-:Y:S05]  /*1360*/  CALL.ABS.NOINC R2 ;  /* 0x0000000002007343 */ /* 0x002fea0003c00000 */
.L_x_9816:
        /* <DEDUP_REMOVED lines=10> */
[----:B------:R-:W-:Y:S02]  /*1410*/  @UP0 ULDC.64 UR16, c[0x0][0x9a8] ;  /* 0x00026a0000100ab9 */ /* 0x000fe40000000a00 */
[----:B------:R-:W-:Y:S01]  /*1420*/  @UP1 ULDC.64 UR14, c[0x0][0x9b8] ;  /* 0x00026e00000e1ab9 */ /* 0x000fe20000000a00 */
[----:B------:R-:W-:Y:S02]  /*1430*/  @UP0 UIMAD UR8, UR39, UR16, URZ ;  /* 0x00000010270802a4 */ /* 0x000fe4000f8e023f */
[----:B------:R-:W-:Y:S02]  /*1440*/  @UP1 UIMAD UR10, UR39, UR14, URZ ;  /* 0x0000000e270a12a4 */ /* 0x000fe4000f8e023f */
[----:B------:R-:W-:Y:S02]  /*1450*/  @UP0 UIMAD.WIDE.U32 UR12, UR37, UR16, URZ ;  /* 0x00000010250c02a5 */ /* 0x000fe4000f8e003f */
[----:B------:R-:W-:Y:S02]  /*1460*/  @UP0 UIMAD UR17, UR37, UR17, UR8 ;  /* 0x00000011251102a4 */ /* 0x000fe4000f8e0208 */
[----:B------:R-:W-:-:S02]  /*1470*/  @UP0 USHF.R.S32.HI UR16, URZ, 0x1f, UR42 ;  /* 0x0000001f3f100899 */ /* 0x000fc4000801142a */
[----:B------:R-:W-:Y:S02]  /*1480*/  @UP1 USHF.R.S32.HI UR19, URZ, 0x1f, UR42 ;  /* 0x0000001f3f131899 */ /* 0x000fe4000801142a */
[----:B------:R-:W-:Y:S02]  /*1490*/  @UP1 UIMAD.WIDE.U32 UR8, UR37, UR14, URZ ;  /* 0x0000000e250812a5 */ /* 0x000fe4000f8e003f */
[----:B------:R-:W-:Y:S02]  /*14a0*/  @UP1 UIMAD UR18, UR37, UR15, UR10 ;  /* 0x0000000f251212a4 */ /* 0x000fe4000f8e020a */
[----:B------:R-:W-:Y:S01]  /*14b0*/  @UP0 UIADD3 UR13, UR13, UR17, URZ ;  /* 0x000000110d0d0290 */ /* 0x000fe2000fffe03f */
[----:B------:R-:W-:Y:S01]  /*14c0*/  @UP0 ULDC.64 UR14, c[0x0][0x9b0] ;  /* 0x00026c00000e0ab9 */ /* 0x000fe20000000a00 */
[----:B------:R-:W-:Y:S01]  /*14d0*/  @UP1 ULDC.64 UR10, c[0x0][0x9c0] ;  /* 0x00027000000a1ab9 */ /* 0x000fe20000000a00 */
        /* <DEDUP_REMOVED lines=25> */
.L_x_9911:
[----:B------:R-:W-:-:S06]  /*1670*/  ULOP3.LUT UR4, UR36, 0x1, URZ, 0xfc, !UPT ;  /* 0x0000000124047892 */ /* 0x000fcc000f8efc3f */
[----:B------:R-:W-:-:S04]  /*1680*/  MOV R2, UR4 ;  /* 0x0000000400027c02 */ /* 0x000fc80008000f00 */
[----:B------:R-:W-:-:S13]  /*1690*/  ISETP.NE.AND P0, PT, R2, 0x3, PT ;  /* 0x000000030200780c */ /* 0x000fda0003f05270 */
[----:B------:R-:W-:Y:S05]  /*16a0*/  @!P0 BRA `(.L_x_9818) ;  /* 0x0000000000048947 */ /* 0x000fea0003800000 */
[----:B------:R-:W-:Y:S01]  /*16b0*/  BPT.TRAP 0x1 ;  /* 0x000000040000795c */ /* 0x000fe20000300000 */
.L_x_9818:
[----:B------:R1:W2:Y:S01]  /*16c0*/  SYNCS.PHASECHK.TRANS64.TRYWAIT P1, [UR41+0x22830], R6 ;  /* 0x02283006ff0075a7 */ /* 0x0002a20008020169 */
[----:B------:R-:W-:Y:S05]  /*16d0*/  @!P0 BRA `(.L_x_9819) ;  /* 0x0000000000048947 */ /* 0x000fea0003800000 */
[----:B------:R-:W-:Y:S01]  /*16e0*/  BPT.TRAP 0x1 ;  /* 0x000000040000795c */ /* 0x000fe20000300000 */
.L_x_9819:
[----:B------:R-:W-:-:S05]  /*16f0*/  IMAD.U32 R2, RZ, RZ, UR45 ;  /* 0x0000002dff027e24 */ /* 0x000fca000f8e00ff */
[----:B------:R-:W-:Y:S01]  /*1700*/  LOP3.LUT R2, R2, 0x10000, RZ, 0xfc, !PT ;  /* 0x0001000002027812 */ /* 0x000fe200078efcff */
[----:B--2---:R-:W-:Y:S06]  /*1710*/  @P1 BRA `(.L_x_9820) ;  /* 0x0000000000081947 */ /* 0x004fec0003800000 */
[----:B------:R-:W2:Y:S02]  /*1720*/  SYNCS.PHASECHK.TRANS64.TRYWAIT P1, [UR41+0x22830], R6 ;  /* 0x02283006ff0075a7 */ /* 0x000ea40008020169 */
[----:B--2---:R-:W-:Y:S05]  /*1730*/  @!P1 BRA `(.L_x_9821) ;  /* 0x00000130000c9947 */ /* 0x004fea0003800000 */
.L_x_9820:
[----:B------:R-:W-:Y:S05]  /*1740*/  WARPSYNC.ALL ;  /* 0x0000000000007948 */ /* 0x000fea0003800000 */
[----:B0-----:R-:W-:Y:S01]  /*1750*/  IMAD.MOV.U32 R3, RZ, RZ, 0x40000040 ;  /* 0x40000040ff037424 */ /* 0x001fe200078e00ff */
        /* <DEDUP_REMOVED lines=138> */
.L_x_9822:
[----:B------:R-:W-:Y:S01]  /*2000*/  LOP3.LUT R10, R105, 0xffffff80, RZ, 0xc0, !PT ;  /* 0xffffff80690a7812 */ /* 0x000fe200078ec0ff */
[C---:B-12---:R-:W-:Y:S01]  /*2010*/  FMUL.FTZ R6, R0.reuse, R58 ;  /* 0x0000003a00067220 */ /* 0x046fe20000410000 */
[----:B------:R-:W-:Y:S01]  /*2020*/  FMUL.FTZ R59, R0, R59 ;  /* 0x0000003b003b7220 */ /* 0x000fe20000410000 */
[----:B------:R-:W-:Y:S01]  /*2030*/  LEA.HI R104, R104, R17, RZ, 0x2 ;  /* 0x0000001168687211 */ /* 0x000fe200078f10ff */
[C---:B------:R-:W-:Y:S01]  /*2040*/  FMUL.FTZ R74, R0.reuse, R74 ;  /* 0x0000004a004a7220 */ /* 0x040fe20000410000 */
[C---:B------:R-:W-:Y:S02]  /*2050*/  IMAD.IADD R10, R17.reuse, 0x1, -R10 ;  /* 0x00000001110a7824 */ /* 0x040fe400078e0a0a */
[C---:B------:R-:W-:Y:S01]  /*2060*/  FMUL.FTZ R5, R0.reuse, R89 ;  /* 0x0000005900057220 */ /* 0x040fe20000410000 */
[----:B------:R-:W-:Y:S01]  /*2070*/  FMUL.FTZ R20, R0, R76 ;  /* 0x0000004c00147220 */ /* 0x000fe20000410000 */
[----:B------:R0:W-:Y:S01]  /*2080*/  MUFU.TANH R89, R59 ;  /* 0x0000003b00597308 */ /* 0x0001e20000002400 */
[----:B------:R-:W-:Y:S01]  /*2090*/  LOP3.LUT R104, R104, 0xfffffffc, RZ, 0xc0, !PT ;  /* 0xfffffffc68687812 */ /* 0x000fe200078ec0ff */
[C---:B------:R-:W-:Y:S01]  /*20a0*/  FMUL.FTZ R62, R0.reuse, R62 ;  /* 0x0000003e003e7220 */ /* 0x040fe20000410000 */
[----:B------:R-:W-:Y:S01]  /*20b0*/  SHF.R.S32.HI R7, RZ, 0x1f, R10 ;  /* 0x0000001fff077819 */ /* 0x000fe2000001140a */
[C---:B------:R-:W-:Y:S01]  /*20c0*/  FMUL.FTZ R58, R0.reuse, R61 ;  /* 0x0000003d003a7220 */ /* 0x040fe20000410000 */
[C---:B------:R-:W-:Y:S01]  /*20d0*/  FMUL.FTZ R21, R0.reuse, R77 ;  /* 0x0000004d00157220 */ /* 0x040fe20000410000 */
[----:B------:R-:W-:Y:S01]  /*20e0*/  IMAD.IADD R104, R17, 0x1, -R104 ;  /* 0x0000000111687824 */ /* 0x000fe200078e0a68 */
[CC--:B------:R-:W-:Y:S01]  /*20f0*/  LEA.HI R13, R7.reuse, R10.reuse, RZ, 0x2 ;  /* 0x0000000a070d7211 */ /* 0x0c0fe200078f10ff */
[----:B------:R1:W-:Y:S01]  /*2100*/  MUFU.TANH R76, R6 ;  /* 0x00000006004c7308 */ /* 0x0003e20000002400 */
[----:B------:R-:W-:Y:S01]  /*2110*/  LEA.HI R7, R7, R10, RZ, 0x5 ;  /* 0x0000000a07077211 */ /* 0x000fe200078f28ff */
[----:B------:R-:W-:Y:S01]  /*2120*/  UISETP.NE.AND UP0, UPT, UR44, URZ, UPT ;  /* 0x0000003f2c00728c */ /* 0x000fe2000bf05270 */
[----:B0-----:R-:W-:Y:S01]  /*2130*/  SHF.R.S32.HI R59, RZ, 0x1f, R13 ;  /* 0x0000001fff3b7819 */ /* 0x001fe2000001140d */
[----:B------:R-:W-:Y:S01]  /*2140*/  FMUL.FTZ R17, R0, R64 ;  /* 0x0000004000117220 */ /* 0x000fe20000410000 */
[----:B------:R-:W-:Y:S01]  /*2150*/  SHF.R.S32.HI R7, RZ, 0x5, R7 ;  /* 0x00000005ff077819 */ /* 0x000fe20000011407 */
[----:B------:R-:W-:Y:S01]  /*2160*/  UMOV UR7, 0xffffff60 ;  /* 0xffffff6000077882 */ /* 0x000fe20000000000 */
[----:B------:R-:W-:Y:S01]  /*2170*/  LEA.HI R61, R106, R106, RZ, 0x1 ;  /* 0x0000006a6a3d7211 */ /* 0x000fe200078f08ff */
[----:B------:R0:W-:Y:S01]  /*2180*/  MUFU.TANH R119, R74 ;  /* 0x0000004a00777308 */ /* 0x0001e20000002400 */
[----:B-1----:R-:W-:Y:S01]  /*2190*/  SHF.R.S32.HI R6, RZ, 0x2, R13 ;  /* 0x00000002ff067819 */ /* 0x002fe2000001140d */
[----:B------:R-:W-:Y:S01]  /*21a0*/  UIMAD UR7, UR46, UR7, 0xa1 ;  /* 0x000000a12e0774a4 */ /* 0x000fe2000f8e0207 */
[----:B------:R-:W-:Y:S01]  /*21b0*/  LOP3.LUT R61, R61, 0x3fffffe, RZ, 0xc0, !PT ;  /* 0x03fffffe3d3d7812 */ /* 0x000fe200078ec0ff */
[C---:B------:R-:W-:Y:S01]  /*21c0*/  FMUL.FTZ R90, R0.reuse, R90 ;  /* 0x0000005a005a7220 */ /* 0x040fe20000410000 */
[----:B------:R-:W-:Y:S01]  /*21d0*/  PLOP3.LUT P1, PT, PT, PT, UP0, 0x80, 0x0 ;  /* 0x000000000000781c */ /* 0x000fe20003f2f008 */
[----:B------:R-:W-:Y:S01]  /*21e0*/  @UP0 ULDC UR6, c[0x0][0x44c] ;  /* 0x0001130000060ab9 */ /* 0x000fe20000000800 */
[----:B------:R-:W-:Y:S01]  /*21f0*/  PLOP3.LUT P2, PT, PT, PT, UP0, 0x80, 0x0 ;  /* 0x000000000000781c */ /* 0x000fe20003f4f008 */
[----:B------:R1:W-:Y:S01]  /*2200*/  MUFU.TANH R77, R62 ;  /* 0x0000003e004d7308 */ /* 0x0003e20000002400 */
[C---:B0-----:R-:W-:Y:S01]  /*2210*/  FMUL.FTZ R74, R0.reuse, R56 ;  /* 0x00000038004a7220 */ /* 0x041fe20000410000 */
[C---:B------:R-:W-:Y:S01]  /*2220*/  FMUL.FTZ R56, R0.reuse, R57 ;  /* 0x0000003900387220 */ /* 0x040fe20000410000 */
[----:B------:R-:W-:Y:S01]  /*2230*/  FMUL.FTZ R57, R0, R60 ;  /* 0x0000003c00397220 */ /* 0x000fe20000410000 */
[----:B------:R-:W-:Y:S01]  /*2240*/  LEA.HI R60, R59, R6, RZ, 0x3 ;  /* 0x000000063b3c7211 */ /* 0x000fe200078f18ff */
[----:B------:R-:W-:-:S02]  /*2250*/  IMAD.IADD R61, R106, 0x1, -R61 ;  /* 0x000000016a3d7824 */ /* 0x000fc400078e0a3d */
[C---:B------:R-:W-:Y:S01]  /*2260*/  FMUL.FTZ R91, R0.reuse, R91 ;  /* 0x0000005b005b7220 */ /* 0x040fe20000410000 */
[C---:B------:R-:W-:Y:S01]  /*2270*/  FMUL.FTZ R103, R0.reuse, R103 ;  /* 0x0000006700677220 */ /* 0x040fe20000410000 */
[C---:B------:R-:W-:Y:S01]  /*2280*/  FMUL.FTZ R66, R0.reuse, R66 ;  /* 0x0000004200427220 */ /* 0x040fe20000410000 */
[----:B-1----:R-:W-:Y:S01]  /*2290*/  LEA R62, R7, UR48, 0x4 ;  /* 0x00000030073e7c11 */ /* 0x002fe2000f8e20ff */
[----:B------:R-:W-:Y:S01]  /*22a0*/  FMUL.FTZ R94, R0, R94 ;  /* 0x0000005e005e7220 */ /* 0x000fe20000410000 */
[----:B------:R-:W-:Y:S01]  /*22b0*/  LOP3.LUT R7, R60, 0xfffffff8, RZ, 0xc0, !PT ;  /* 0xfffffff83c077812 */ /* 0x000fe200078ec0ff */
[----:B------:R-:W-:Y:S01]  /*22c0*/  MUFU.TANH R113, R103 ;  /* 0x0000006700717308 */ /* 0x000fe20000002400 */
[----:B------:R-:W-:Y:S01]  /*22d0*/  LEA.HI R60, R104, R104, RZ, 0x1 ;  /* 0x00000068683c7211 */ /* 0x000fe200078f08ff */
[----:B------:R-:W-:Y:S01]  /*22e0*/  FMUL.FTZ R59, R0, R65 ;  /* 0x00000041003b7220 */ /* 0x000fe20000410000 */
[----:B------:R-:W-:Y:S01]  /*22f0*/  IADD3 R62, R62, R6, -R7 ;  /* 0x000000063e3e7210 */ /* 0x000fe20007ffe807 */
[----:B------:R-:W-:Y:S01]  /*2300*/  FMUL.FTZ R95, R0, R95 ;  /* 0x0000005f005f7220 */ /* 0x000fe20000410000 */
[----:B------:R-:W-:Y:S01]  /*2310*/  LOP3.LUT R7, R60, 0x1ffffffe, RZ, 0xc0, !PT ;  /* 0x1ffffffe3c077812 */ /* 0x000fe200078ec0ff */
[----:B------:R-:W-:Y:S01]  /*2320*/  ULDC UR11, c[0x0][0x288] ;  /* 0x0000a200000b7ab9 */ /* 0x000fe20000000800 */
[----:B------:R-:W-:Y:S01]  /*2330*/  FMUL.FTZ R98, R0, R98 ;  /* 0x0000006200627220 */ /* 0x000fe20000410000 */
[----:B------:R-:W-:Y:S01]  /*2340*/  IMAD R61, R61, 0x40, R62 ;  /* 0x000000403d3d7824 */ /* 0x000fe200078e023e */
[----:B------:R0:W-:Y:S01]  /*2350*/  MUFU.TANH R65, R66 ;  /* 0x0000004200417308 */ /* 0x0001e20000002400 */
[----:B------:R-:W-:-:S02]  /*2360*/  IMAD.IADD R6, R104, 0x1, -R7 ;  /* 0x0000000168067824 */ /* 0x000fc400078e0a07 */
[C---:B------:R-:W-:Y:S01]  /*2370*/  FMUL.FTZ R99, R0.reuse, R99 ;  /* 0x0000006300637220 */ /* 0x040fe20000410000 */
[C---:B------:R-:W-:Y:S01]  /*2380*/  FMUL.FTZ R102, R0.reuse, R102 ;  /* 0x0000006600667220 */ /* 0x040fe20000410000 */
[----:B------:R-:W-:Y:S01]  /*2390*/  FMUL.FTZ R75, R0, R75 ;  /* 0x0000004b004b7220 */ /* 0x000fe20000410000 */
[----:B------:R-:W-:Y:S02]  /*23a0*/  IMAD R6, R6, 0x8, R61 ;  /* 0x0000000806067824 */ /* 0x000fe400078e023d */
[C---:B------:R-:W-:Y:S01]  /*23b0*/  FMUL.FTZ R78, R0.reuse, R78 ;  /* 0x0000004e004e7220 */ /* 0x040fe20000410000 */
[----:B------:R-:W-:Y:S01]  /*23c0*/  FMUL.FTZ R79, R0, R79 ;  /* 0x0000004f004f7220 */ /* 0x000fe20000410000 */
[----:B------:R-:W1:Y:S01]  /*23d0*/  MUFU.TANH R90, R90 ;  /* 0x0000005a005a7308 */ /* 0x000e620000002400 */
[----:B------:R-:W-:Y:S01]  /*23e0*/  @P1 IMAD.HI.U32 R7, R6, UR6, RZ ;  /* 0x0000000606071c27 */ /* 0x000fe2000f8e00ff */
[----:B------:R-:W-:Y:S01]  /*23f0*/  @UP0 ULDC UR6, c[0x0][0x450] ;  /* 0x0001140000060ab9 */ /* 0x000fe20000000800 */
[----:B------:R-:W-:-:S02]  /*2400*/  MOV R64, R6 ;  /* 0x0000000600407202 */ /* 0x000fc40000000f00 */
[C---:B------:R-:W-:Y:S01]  /*2410*/  FMUL.FTZ R82, R0.reuse, R82 ;  /* 0x0000005200527220 */ /* 0x040fe20000410000 */
[C---:B------:R-:W-:Y:S01]  /*2420*/  FMUL.FTZ R83, R0.reuse, R83 ;  /* 0x0000005300537220 */ /* 0x040fe20000410000 */
[----:B------:R-:W-:Y:S01]  /*2430*/  @P2 SHF.R.U32.HI R64, RZ, UR6, R7 ;  /* 0x00000006ff402c19 */ /* 0x000fe20008011607 */
[----:B------:R-:W-:Y:S01]  /*2440*/  UIMAD UR6, UR46, -0xa0, UR49 ;  /* 0xffffff602e0678a4 */ /* 0x000fe2000f8e0231 */
[----:B------:R-:W-:Y:S01]  /*2450*/  LOP3.LUT R7, R13, 0x7ffffffc, RZ, 0xc0, !PT ;  /* 0x7ffffffc0d077812 */ /* 0x000fe200078ec0ff */
[----:B------:R-:W2:Y:S01]  /*2460*/  MUFU.TANH R91, R91 ;  /* 0x0000005b005b7308 */ /* 0x000ea20000002400 */
[----:B------:R-:W-:Y:S01]  /*2470*/  FMUL.FTZ R86, R0, R86 ;  /* 0x0000005600567220 */ /* 0x000fe20000410000 */
[----:B------:R-:W3:Y:S01]  /*2480*/  SHFL.IDX PT, R62, R64, 0x1, 0x1c1f ;  /* 0x003c1f00403e7f89 */ /* 0x000ee200000e0000 */
[----:B------:R-:W-:Y:S01]  /*2490*/  UIADD3 UR6, UR6, 0xa0, URZ ;  /* 0x000000a006067890 */ /* 0x000fe2000fffe03f */
[----:B------:R-:W-:Y:S02]  /*24a0*/  IMAD.IADD R7, R10, 0x1, -R7 ;  /* 0x000000010a077824 */ /* 0x000fe400078e0a07 */
[----:B------:R-:W-:Y:S01]  /*24b0*/  FMUL.FTZ R87, R0, R87 ;  /* 0x0000005700577220 */ /* 0x000fe20000410000 */
[----:B------:R-:W-:-:S02]  /*24c0*/  IMAD.U32 R10, RZ, RZ, UR7 ;  /* 0x00000007ff0a7e24 */ /* 0x000fc4000f8e00ff */
[C---:B------:R-:W-:Y:S01]  /*24d0*/  FMUL.FTZ R15, R0.reuse, R101 ;  /* 0x00000065000f7220 */ /* 0x040fe20000410000 */
[----:B------:R-:W4:Y:S01]  /*24e0*/  MUFU.TANH R94, R94 ;  /* 0x0000005e005e7308 */ /* 0x000f220000002400 */
[----:B0-----:R-:W-:Y:S02]  /*24f0*/  IMAD.U32 R66, RZ, RZ, UR6 ;  /* 0x00000006ff427e24 */ /* 0x001fe4000f8e00ff */
[C---:B------:R-:W-:Y:S01]  /*2500*/  FMUL.FTZ R12, R0.reuse, R97 ;  /* 0x00000061000c7220 */ /* 0x040fe20000410000 */
[C---:B------:R-:W-:Y:S02]  /*2510*/  IMAD R103, R7.reuse, -0x2, R10 ;  /* 0xfffffffe07677824 */ /* 0x040fe400078e020a */
[C---:B------:R-:W-:Y:S01]  /*2520*/  FMUL.FTZ R63, R0.reuse, R63 ;  /* 0x0000003f003f7220 */ /* 0x040fe20000410000 */
[----:B------:R-:W-:Y:S02]  /*2530*/  IMAD.U32 R10, RZ, RZ, UR49 ;  /* 0x00000031ff0a7e24 */ /* 0x000fe4000f8e00ff */
[C---:B------:R-:W-:Y:S01]  /*2540*/  FMUL.FTZ R9, R0.reuse, R93 ;  /* 0x0000005d00097220 */ /* 0x040fe20000410000 */
[----:B------:R-:W-:Y:S01]  /*2550*/  IMAD R66, R7, -0x2, R66 ;  /* 0xfffffffe07427824 */ /* 0x000fe200078e0242 */
[----:B------:R-:W0:Y:S01]  /*2560*/  MUFU.TANH R95, R95 ;  /* 0x0000005f005f7308 */ /* 0x000e220000002400 */
[C---:B------:R-:W-:Y:S01]  /*2570*/  FMUL.FTZ R67, R0.reuse, R67 ;  /* 0x0000004300437220 */ /* 0x040fe20000410000 */
[----:B------:R-:W-:Y:S01]  /*2580*/  IADD3 R103, R103, -UR11, R10 ;  /* 0x8000000b67677c10 */ /* 0x000fe2000fffe00a */
[C---:B------:R-:W-:Y:S01]  /*2590*/  FMUL.FTZ R70, R0.reuse, R70 ;  /* 0x0000004600467220 */ /* 0x040fe20000410000 */
[C---:B------:R-:W-:Y:S01]  /*25a0*/  FMUL.FTZ R71, R0.reuse, R71 ;  /* 0x0000004700477220 */ /* 0x040fe20000410000 */
[C---:B------:R-:W-:Y:S01]  /*25b0*/  FMUL.FTZ R18, R0.reuse, R72 ;  /* 0x0000004800127220 */ /* 0x040fe20000410000 */
[C---:B------:R-:W-:Y:S01]  /*25c0*/  FMUL.FTZ R72, R0.reuse, R85 ;  /* 0x0000005500487220 */ /* 0x040fe20000410000 */
[C---:B------:R-:W-:Y:S01]  /*25d0*/  FMUL.FTZ R42, R0.reuse, R42 ;  /* 0x0000002a002a7220 */ /* 0x040fe20000410000 */
[----:B------:R-:W5:Y:S01]  /*25e0*/  MUFU.TANH R98, R98 ;  /* 0x0000006200627308 */ /* 0x000f620000002400 */
[----:B------:R-:W-:Y:S01]  /*25f0*/  FMUL.FTZ R43, R0, R43 ;  /* 0x0000002b002b7220 */ /* 0x000fe20000410000 */
[----:B---3--:R-:W-:Y:S01]  /*2600*/  VIADDMNMX R13, R62, R103, R66, PT ;  /* 0x000000673e0d7246 */ /* 0x008fe20003800142 */
[C---:B------:R-:W-:Y:S01]  /*2610*/  FMUL.FTZ R60, R0.reuse, R68 ;  /* 0x00000044003c7220 */ /* 0x040fe20000410000 */
[C---:B------:R-:W-:Y:S01]  /*2620*/  FMUL.FTZ R46, R0.reuse, R46 ;  /* 0x0000002e002e7220 */ /* 0x040fe20000410000 */
[C---:B------:R-:W-:Y:S01]  /*2630*/  FMUL.FTZ R47, R0.reuse, R47 ;  /* 0x0000002f002f7220 */ /* 0x040fe20000410000 */
[C---:B------:R-:W-:Y:S01]  /*2640*/  ISETP.GT.AND P1, PT, R13.reuse, RZ, PT ;  /* 0x000000ff0d00720c */ /* 0x040fe20003f24270 */
[C---:B------:R-:W-:Y:S01]  /*2650*/  FMUL.FTZ R50, R0.reuse, R50 ;  /* 0x0000003200327220 */ /* 0x040fe20000410000 */
[C---:B------:R-:W-:Y:S01]  /*2660*/  ISETP.GT.AND P2, PT, R13.reuse, 0x1, PT ;  /* 0x000000010d00780c */ /* 0x040fe20003f44270 */
[----:B------:R-:W3:Y:S01]  /*2670*/  MUFU.TANH R99, R99 ;  /* 0x0000006300637308 */ /* 0x000ee20000002400 */
[----:B------:R-:W-:Y:S01]  /*2680*/  ISETP.GT.AND P3, PT, R13, 0x8, PT ;  /* 0x000000080d00780c */ /* 0x000fe20003f64270 */
[----:B------:R-:W-:Y:S01]  /*2690*/  FMUL.FTZ R62, R0, R40 ;  /* 0x00000028003e7220 */ /* 0x000fe20000410000 */
[----:B-1----:R-:W-:Y:S01]  /*26a0*/  FSEL R125, R90, -INF , P1 ;  /* 0xff8000005a7d7808 */ /* 0x002fe20000800000 */
[C---:B------:R-:W-:Y:S01]  /*26b0*/  FMUL.FTZ R40, R0.reuse, R41 ;  /* 0x0000002900287220 */ /* 0x040fe20000410000 */
[----:B--2---:R-:W-:Y:S01]  /*26c0*/  FSEL R123, R91, -INF , P2 ;  /* 0xff8000005b7b7808 */ /* 0x004fe20001000000 */
[----:B------:R-:W-:Y:S01]  /*26d0*/  FMUL.FTZ R51, R0, R51 ;  /* 0x0000003300337220 */ /* 0x000fe20000410000 */
[----:B------:R-:W-:Y:S01]  /*26e0*/  ISETP.GT.AND P1, PT, R13, 0x9, PT ;  /* 0x000000090d00780c */ /* 0x000fe20003f24270 */
[----:B------:R-:W1:Y:S01]  /*26f0*/  MUFU.TANH R102, R102 ;  /* 0x0000006600667308 */ /* 0x000e620000002400 */
[----:B----4-:R-:W-:Y:S01]  /*2700*/  FSEL R121, R94, -INF , P3 ;  /* 0xff8000005e797808 */ /* 0x010fe20001800000 */
[C---:B------:R-:W-:Y:S01]  /*2710*/  FMUL.FTZ R54, R0.reuse, R54 ;  /* 0x0000003600367220 */ /* 0x040fe20000410000 */
[----:B------:R-:W-:Y:S01]  /*2720*/  FMNMX.FTZ R10, R125, R123, !PT ;  /* 0x0000007b7d0a7209 */ /* 0x000fe20007810000 */
[C---:B------:R-:W-:Y:S01]  /*2730*/  FMUL.FTZ R61, R0.reuse, R69 ;  /* 0x00000045003d7220 */ /* 0x040fe20000410000 */
[----:B------:R-:W-:Y:S01]  /*2740*/  ISETP.GT.AND P2, PT, R13, 0x10, PT ;  /* 0x000000100d00780c */ /* 0x000fe20003f44270 */
[C---:B------:R-:W-:Y:S01]  /*2750*/  FMUL.FTZ R55, R0.reuse, R55 ;  /* 0x0000003700377220 */ /* 0x040fe20000410000 */
[----:B0-----:R-:W-:Y:S01]  /*2760*/  FSEL R105, R95, -INF , P1 ;  /* 0xff8000005f697808 */ /* 0x001fe20000800000 */
[----:B------:R-:W0:Y:S01]  /*2770*/  MUFU.TANH R75, R75 ;  /* 0x0000004b004b7308 */ /* 0x000e220000002400 */
[----:B------:R-:W-:Y:S01]  /*2780*/  FMNMX.FTZ R10, R121, R10, !PT ;  /* 0x0000000a790a7209 */ /* 0x000fe20007810000 */
[C---:B------:R-:W-:Y:S01]  /*2790*/  FMUL.FTZ R26, R0.reuse, R26 ;  /* 0x0000001a001a7220 */ /* 0x040fe20000410000 */
[----:B------:R-:W-:Y:S01]  /*27a0*/  ISETP.GT.AND P1, PT, R13, 0x11, PT ;  /* 0x000000110d00780c */ /* 0x000fe20003f24270 */
[----:B------:R-:W-:Y:S01]  /*27b0*/  FMUL.FTZ R30, R0, R30 ;  /* 0x0000001e001e7220 */ /* 0x000fe20000410000 */
[----:B-----5:R-:W-:Y:S01]  /*27c0*/  FSEL R117, R98, -INF , P2 ;  /* 0xff80000062757808 */ /* 0x020fe20001000000 */
[C---:B------:R-:W-:Y:S01]  /*27d0*/  FMUL.FTZ R34, R0.reuse, R34 ;  /* 0x0000002200227220 */ /* 0x040fe20000410000 */
[----:B------:R-:W-:Y:S01]  /*27e0*/  FMNMX.FTZ R10, R105, R10, !PT ;  /* 0x0000000a690a7209 */ /* 0x000fe20007810000 */
[----:B------:R-:W2:Y:S01]  /*27f0*/  MUFU.TANH R78, R78 ;  /* 0x0000004e004e7308 */ /* 0x000ea20000002400 */
[----:B------:R-:W-:Y:S01]  /*2800*/  ISETP.GT.AND P2, PT, R13, 0x18, PT ;  /* 0x000000180d00780c */ /* 0x000fe20003f44270 */
[C---:B------:R-:W-:Y:S01]  /*2810*/  FMUL.FTZ R38, R0.reuse, R38 ;  /* 0x0000002600267220 */ /* 0x040fe20000410000 */
[----:B---3--:R-:W-:Y:S01]  /*2820*/  FSEL R111, R99, -INF , P1 ;  /* 0xff800000636f7808 */ /* 0x008fe20000800000 */
[C---:B------:R-:W-:Y:S01]  /*2830*/  FMUL.FTZ R23, R0.reuse, R81 ;  /* 0x0000005100177220 */ /* 0x040fe20000410000 */
[----:B------:R-:W-:Y:S01]  /*2840*/  FMNMX.FTZ R10, R117, R10, !PT ;  /* 0x0000000a750a7209 */ /* 0x000fe20007810000 */
[----:B------:R-:W-:Y:S01]  /*2850*/  FMUL.FTZ R4, R0, R88 ;  /* 0x0000005800047220 */ /* 0x000fe20000410000 */
[----:B------:R-:W-:Y:S01]  /*2860*/  ISETP.GT.AND P1, PT, R13, 0x19, PT ;  /* 0x000000190d00780c */ /* 0x000fe20003f24270 */
[----:B------:R-:W3:Y:S01]  /*2870*/  MUFU.TANH R79, R79 ;  /* 0x0000004f004f7308 */ /* 0x000ee20000002400 */
[----:B-1----:R-:W-:Y:S01]  /*2880*/  FSEL R107, R102, -INF , P2 ;  /* 0xff800000666b7808 */ /* 0x002fe20001000000 */
[C---:B------:R-:W-:Y:S01]  /*2890*/  FMUL.FTZ R8, R0.reuse, R92 ;  /* 0x0000005c00087220 */ /* 0x040fe20000410000 */
[----:B------:R-:W-:Y:S01]  /*28a0*/  FMNMX.FTZ R10, R111, R10, !PT ;  /* 0x0000000a6f0a7209 */ /* 0x000fe20007810000 */
[----:B------:R-:W-:Y:S01]  /*28b0*/  ULDC UR6, c[0x0][0x988] ;  /* 0x0002620000067ab9 */ /* 0x000fe20000000800 */
[----:B------:R-:W-:Y:S01]  /*28c0*/  ISETP.GT.AND P2, PT, R13, 0x20, PT ;  /* 0x000000200d00780c */ /* 0x000fe20003f44270 */
[C---:B------:R-:W-:Y:S01]  /*28d0*/  FMUL.FTZ R24, R0.reuse, R24 ;  /* 0x0000001800187220 */ /* 0x040fe20000410000 */
[----:B------:R-:W-:Y:S01]  /*28e0*/  FSEL R113, R113, -INF , P1 ;  /* 0xff80000071717808 */ /* 0x000fe20000800000 */
[----:B------:R-:W1:Y:S01]  /*28f0*/  MUFU.TANH R82, R82 ;  /* 0x0000005200527308 */ /* 0x000e620000002400 */
[----:B------:R-:W-:Y:S01]  /*2900*/  FMNMX.FTZ R10, R107, R10, !PT ;  /* 0x0000000a6b0a7209 */ /* 0x000fe20007810000 */
[C---:B------:R-:W-:Y:S01]  /*2910*/  FMUL.FTZ R11, R0.reuse, R96 ;  /* 0x00000060000b7220 */ /* 0x040fe20000410000 */
[----:B------:R-:W-:Y:S01]  /*2920*/  ISETP.GT.AND P1, PT, R13, 0x21, PT ;  /* 0x000000210d00780c */ /* 0x000fe20003f24270 */
[C---:B------:R-:W-:Y:S01]  /*2930*/  FMUL.FTZ R29, R0.reuse, R29 ;  /* 0x0000001d001d7220 */ /* 0x040fe20000410000 */
[----:B------:R-:W-:Y:S01]  /*2940*/  FSEL R119, R119, -INF , P2 ;  /* 0xff80000077777808 */ /* 0x000fe20001000000 */
[C---:B------:R-:W-:Y:S01]  /*2950*/  FMUL.FTZ R14, R0.reuse, R100 ;  /* 0x00000064000e7220 */ /* 0x040fe20000410000 */
[----:B------:R-:W-:Y:S01]  /*2960*/  FMNMX.FTZ R10, R113, R10, !PT ;  /* 0x0000000a710a7209 */ /* 0x000fe20007810000 */
[----:B------:R-:W4:Y:S01]  /*2970*/  MUFU.TANH R83, R83 ;  /* 0x0000005300537308 */ /* 0x000f220000002400 */
[----:B------:R-:W-:Y:S01]  /*2980*/  ISETP.GT.AND P2, PT, R13, 0x28, PT ;  /* 0x000000280d00780c */ /* 0x000fe20003f44270 */
[C---:B------:R-:W-:Y:S01]  /*2990*/  FMUL.FTZ R53, R0.reuse, R53 ;  /* 0x0000003500357220 */ /* 0x040fe20000410000 */
[----:B0-----:R-:W-:Y:S01]  /*29a0*/  FSEL R115, R75, -INF , P1 ;  /* 0xff8000004b737808 */ /* 0x001fe20000800000 */
[C---:B------:R-:W-:Y:S01]  /*29b0*/  FMUL.FTZ R32, R0.reuse, R32 ;  /* 0x0000002000207220 */ /* 0x040fe20000410000 */
[----:B------:R-:W-:Y:S01]  /*29c0*/  FMNMX.FTZ R10, R119, R10, !PT ;  /* 0x0000000a770a7209 */ /* 0x000fe20007810000 */
[----:B------:R-:W-:Y:S01]  /*29d0*/  FMUL.FTZ R19, R0, R73 ;  /* 0x0000004900137220 */ /* 0x000fe20000410000 */
[----:B------:R-:W-:Y:S01]  /*29e0*/  ISETP.GT.AND P1, PT, R13, 0x29, PT ;  /* 0x000000290d00780c */ /* 0x000fe20003f24270 */
[----:B------:R-:W0:Y:S01]  /*29f0*/  MUFU.TANH R86, R86 ;  /* 0x0000005600567308 */ /* 0x000e220000002400 */
[----:B--2---:R-:W-:Y:S01]  /*2a00*/  FSEL R109, R78, -INF , P2 ;  /* 0xff8000004e6d7808 */ /* 0x004fe20001000000 */
[C---:B------:R-:W-:Y:S01]  /*2a10*/  FMUL.FTZ R22, R0.reuse, R80 ;  /* 0x0000005000167220 */ /* 0x040fe20000410000 */
[----:B------:R-:W-:Y:S01]  /*2a20*/  FMNMX.FTZ R10, R115, R10, !PT ;  /* 0x0000000a730a7209 */ /* 0x000fe20007810000 */
[C---:B------:R-:W-:Y:S01]  /*2a30*/  FMUL.FTZ R28, R0.reuse, R28 ;  /* 0x0000001c001c7220 */ /* 0x040fe20000410000 */
[----:B------:R-:W-:Y:S01]  /*2a40*/  ISETP.GT.AND P2, PT, R13, 0x30, PT ;  /* 0x000000300d00780c */ /* 0x000fe20003f44270 */
[C---:B------:R-:W-:Y:S01]  /*2a50*/  FMUL.FTZ R73, R0.reuse, R84 ;  /* 0x0000005400497220 */ /* 0x040fe20000410000 */
[----:B---3--:R-:W-:Y:S01]  /*2a60*/  FSEL R101, R79, -INF , P1 ;  /* 0xff8000004f657808 */ /* 0x008fe20000800000 */
[----:B------:R-:W2:Y:S01]  /*2a70*/  MUFU.TANH R87, R87 ;  /* 0x0000005700577308 */ /* 0x000ea20000002400 */
[----:B------:R-:W-:Y:S01]  /*2a80*/  FMNMX.FTZ R10, R109, R10, !PT ;  /* 0x0000000a6d0a7209 */ /* 0x000fe20007810000 */
[C---:B------:R-:W-:Y:S01]  /*2a90*/  FMUL.FTZ R25, R0.reuse, R25 ;  /* 0x0000001900197220 */ /* 0x040fe20000410000 */
[----:B------:R-:W-:Y:S01]  /*2aa0*/  ISETP.GT.AND P1, PT, R13, 0x31, PT ;  /* 0x000000310d00780c */ /* 0x000fe20003f24270 */
[----:B------:R-:W-:Y:S01]  /*2ab0*/  FMUL.FTZ R44, R0, R44 ;  /* 0x0000002c002c7220 */ /* 0x000fe20000410000 */
[----:B-1----:R-:W-:Y:S01]  /*2ac0*/  FSEL R99, R82, -INF , P2 ;  /* 0xff80000052637808 */ /* 0x002fe20001000000 */
        /* <DEDUP_REMOVED lines=8> */
[----:B------:R-:W-:Y:S01]  /*2b50*/  FMUL.FTZ R33, R0, R33 ;  /* 0x0000002100217220 */ /* 0x000fe20000410000 */
[----:B------:R-:W-:Y:S01]  /*2b60*/  ISETP.GT.AND P1, PT, R13, 0x39, PT ;  /* 0x000000390d00780c */ /* 0x000fe20003f24270 */
[----:B------:R-:W3:Y:S01]  /*2b70*/  MUFU.TANH R67, R67 ;  /* 0x0000004300437308 */ /* 0x000ee20000002400 */
[----:B0-----:R-:W-:Y:S01]  /*2b80*/  FSEL R95, R86, -INF , P2 ;  /* 0xff800000565f7808 */ /* 0x001fe20001000000 */
[C---:B------:R-:W-:Y:S01]  /*2b90*/  FMUL.FTZ R37, R0.reuse, R37 ;  /* 0x0000002500257220 */ /* 0x040fe20000410000 */
[----:B------:R-:W-:Y:S01]  /*2ba0*/  FMNMX.FTZ R10, R97, R10, !PT ;  /* 0x0000000a610a7209 */ /* 0x000fe20007810000 */
[----:B------:R-:W-:Y:S01]  /*2bb0*/  FMUL.FTZ R36, R0, R36 ;  /* 0x0000002400247220 */ /* 0x000fe20000410000 */
[----:B------:R-:W-:Y:S01]  /*2bc0*/  ISETP.GT.AND P2, PT, R13, 0x40, PT ;  /* 0x000000400d00780c */ /* 0x000fe20003f44270 */
[----:B------:R-:W-:Y:S01]  /*2bd0*/  @UP0 ULDC UR14, c[0x0][0x450] ;  /* 0x00011400000e0ab9 */ /* 0x000fe20000000800 */
[----:B--2---:R-:W-:Y:S01]  /*2be0*/  FSEL R93, R87, -INF , P1 ;  /* 0xff800000575d7808 */ /* 0x004fe20000800000 */
[----:B------:R-:W0:Y:S01]  /*2bf0*/  MUFU.TANH R70, R70 ;  /* 0x0000004600467308 */ /* 0x000e220000002400 */
[----:B------:R-:W-:Y:S01]  /*2c00*/  FMNMX.FTZ R10, R95, R10, !PT ;  /* 0x0000000a5f0a7209 */ /* 0x000fe20007810000 */
[----:B------:R-:W-:Y:S01]  /*2c10*/  UIADD3 UR52, UR46, -0x2, URZ ;  /* 0xfffffffe2e347890 */ /* 0x000fe2000fffe03f */
[----:B------:R-:W-:Y:S01]  /*2c20*/  ISETP.GT.AND P1, PT, R13, 0x41, PT ;  /* 0x000000410d00780c */ /* 0x000fe20003f24270 */
[----:B------:R-:W-:Y:S01]  /*2c30*/  UIADD3 UR10, UR41, 0x22840, URZ ;  /* 0x00022840290a7890 */ /* 0x000fe2000fffe03f */
[----:B------:R-:W-:Y:S01]  /*2c40*/  FSEL R91, R76, -INF , P2 ;  /* 0xff8000004c5b7808 */ /* 0x000fe20001000000 */
[----:B------:R-:W2:Y:S01]  /*2c50*/  S2UR UR46, SR_CgaCtaId ;  /* 0x00000000002e79c3 */ /* 0x000ea20000008800 */
[----:B------:R-:W-:Y:S01]  /*2c60*/  FMNMX.FTZ R10, R93, R10, !PT ;  /* 0x0000000a5d0a7209 */ /* 0x000fe20007810000 */
[----:B------:R-:W4:Y:S01]  /*2c70*/  MUFU.TANH R71, R71 ;  /* 0x0000004700477308 */ /* 0x000f220000002400 */
[----:B------:R-:W-:Y:S01]  /*2c80*/  ISETP.GT.AND P2, PT, R13, 0x48, PT ;  /* 0x000000480d00780c */ /* 0x000fe20003f44270 */
[----:B------:R-:W-:Y:S01]  /*2c90*/  UPRMT UR10, UR47, 0x654, UR10 ;  /* 0x000006542f0a7896 */ /* 0x000fe2000800000a */
[----:B------:R-:W-:-:S02]  /*2ca0*/  FSEL R89, R89, -INF , P1 ;  /* 0xff80000059597808 */ /* 0x000fc40000800000 */
[----:B------:R-:W-:Y:S01]  /*2cb0*/  FMNMX.FTZ R10, R91, R10, !PT ;  /* 0x0000000a5b0a7209 */ /* 0x000fe20007810000 */
[----:B------:R-:W-:Y:S01]  /*2cc0*/  UMOV UR47, URZ ;  /* 0x0000003f002f7c82 */ /* 0x000fe20008000000 */
[----:B------:R-:W-:Y:S01]  /*2cd0*/  ISETP.GT.AND P1, PT, R13, 0x49, PT ;  /* 0x000000490d00780c */ /* 0x000fe20003f24270 */
[----:B------:R5:W2:Y:S01]  /*2ce0*/  MUFU.TANH R68, R42 ;  /* 0x0000002a00447308 */ /* 0x000aa20000002400 */
[----:B------:R-:W-:Y:S02]  /*2cf0*/  FSEL R87, R77, -INF , P2 ;  /* 0xff8000004d577808 */ /* 0x000fe40001000000 */
[----:B------:R-:W-:Y:S01]  /*2d00*/  FMNMX.FTZ R10, R89, R10, !PT ;  /* 0x0000000a590a7209 */ /* 0x000fe20007810000 */
[----:B------:R-:W-:Y:S01]  /*2d10*/  SYNCS.ARRIVE.TRANS64.RED.A1T0 RZ, [UR10], RZ ;  /* 0x000000ffffff79a7 */ /* 0x000fe2000810040a */
[----:B------:R-:W-:Y:S02]  /*2d20*/  ISETP.GT.AND P2, PT, R13, 0x50, PT ;  /* 0x000000500d00780c */ /* 0x000fe40003f44270 */
[----:B-1----:R-:W-:Y:S01]  /*2d30*/  FSEL R85, R63, -INF , P1 ;  /* 0xff8000003f557808 */ /* 0x002fe20000800000 */
[----:B------:R-:W1:Y:S01]  /*2d40*/  MUFU.TANH R43, R43 ;  /* 0x0000002b002b7308 */ /* 0x000e620000002400 */
[----:B------:R-:W-:-:S02]  /*2d50*/  FMNMX.FTZ R10, R87, R10, !PT ;  /* 0x0000000a570a7209 */ /* 0x000fc40007810000 */
[----:B------:R-:W-:Y:S02]  /*2d60*/  ISETP.GT.AND P1, PT, R13, 0x51, PT ;  /* 0x000000510d00780c */ /* 0x000fe40003f24270 */
[----:B------:R-:W-:Y:S02]  /*2d70*/  FSEL R83, R65, -INF , P2 ;  /* 0xff80000041537808 */ /* 0x000fe40001000000 */
[----:B------:R-:W-:Y:S01]  /*2d80*/  FMNMX.FTZ R10, R85, R10, !PT ;  /* 0x0000000a550a7209 */ /* 0x000fe20007810000 */
[----:B------:R-:W-:Y:S01]  /*2d90*/  MUFU.TANH R46, R46 ;  /* 0x0000002e002e7308 */ /* 0x000fe20000002400 */
[----:B------:R-:W-:Y:S02]  /*2da0*/  ISETP.GT.AND P2, PT, R13, 0x58, PT ;  /* 0x000000580d00780c */ /* 0x000fe40003f44270 */
[----:B---3--:R-:W-:Y:S02]  /*2db0*/  FSEL R77, R67, -INF , P1 ;  /* 0xff800000434d7808 */ /* 0x008fe40000800000 */
[----:B-----5:R-:W-:Y:S01]  /*2dc0*/  FMNMX.FTZ R42, R83, R10, !PT ;  /* 0x0000000a532a7209 */ /* 0x020fe20007810000 */
[----:B------:R-:W-:Y:S01]  /*2dd0*/  FMUL.FTZ R10, R0, R27 ;  /* 0x0000001b000a7220 */ /* 0x000fe20000410000 */
[----:B------:R-:W-:Y:S01]  /*2de0*/  ISETP.GT.AND P1, PT, R13, 0x59, PT ;  /* 0x000000590d00780c */ /* 0x000fe20003f24270 */
[----:B------:R-:W3:Y:S01]  /*2df0*/  MUFU.TANH R47, R47 ;  /* 0x0000002f002f7308 */ /* 0x000ee20000002400 */
[----:B0-----:R-:W-:-:S02]  /*2e00*/  FSEL R63, R70, -INF , P2 ;  /* 0xff800000463f7808 */ /* 0x001fc40001000000 */
[----:B------:R-:W-:Y:S02]  /*2e10*/  FMNMX.FTZ R42, R77, R42, !PT ;  /* 0x0000002a4d2a7209 */ /* 0x000fe40007810000 */
[----:B------:R-:W-:Y:S02]  /*2e20*/  ISETP.GT.AND P2, PT, R13, 0x60, PT ;  /* 0x000000600d00780c */ /* 0x000fe40003f44270 */
[----:B----4-:R-:W-:Y:S01]  /*2e30*/  FSEL R41, R71, -INF , P1 ;  /* 0xff80000047297808 */ /* 0x010fe20000800000 */
[----:B------:R-:W0:Y:S01]  /*2e40*/  MUFU.TANH R50, R50 ;  /* 0x0000003200327308 */ /* 0x000e220000002400 */
[----:B------:R-:W-:Y:S02]  /*2e50*/  FMNMX.FTZ R42, R63, R42, !PT ;  /* 0x0000002a3f2a7209 */ /* 0x000fe40007810000 */
[----:B------:R-:W-:Y:S02]  /*2e60*/  ISETP.GT.AND P1, PT, R13, 0x61, PT ;  /* 0x000000610d00780c */ /* 0x000fe40003f24270 */
[----:B--2---:R-:W-:-:S02]  /*2e70*/  FSEL R27, R68, -INF , P2 ;  /* 0xff800000441b7808 */ /* 0x004fc40001000000 */
[----:B------:R-:W-:Y:S01]  /*2e80*/  FMNMX.FTZ R42, R41, R42, !PT ;  /* 0x0000002a292a7209 */ /* 0x000fe20007810000 */
[----:B------:R-:W2:Y:S01]  /*2e90*/  MUFU.TANH R69, R51 ;  /* 0x0000003300457308 */ /* 0x000ea20000002400 */
[----:B------:R-:W-:Y:S02]  /*2ea0*/  ISETP.GT.AND P2, PT, R13, 0x68, PT ;  /* 0x000000680d00780c */ /* 0x000fe40003f44270 */
[----:B-1----:R-:W-:Y:S02]  /*2eb0*/  FSEL R43, R43, -INF , P1 ;  /* 0xff8000002b2b7808 */ /* 0x002fe40000800000 */
[----:B------:R-:W-:Y:S02]  /*2ec0*/  FMNMX.FTZ R42, R27, R42, !PT ;  /* 0x0000002a1b2a7209 */ /* 0x000fe40007810000 */
[----:B------:R-:W-:Y:S01]  /*2ed0*/  ISETP.GT.AND P1, PT, R13, 0x69, PT ;  /* 0x000000690d00780c */ /* 0x000fe20003f24270 */
[----:B------:R1:W-:Y:S01]  /*2ee0*/  MUFU.TANH R70, R10 ;  /* 0x0000000a00467308 */ /* 0x0003e20000002400 */
[----:B------:R-:W-:-:S02]  /*2ef0*/  FMNMX.FTZ R42, R43, R42, !PT ;  /* 0x0000002a2b2a7209 */ /* 0x000fc40007810000 */
[----:B---3--:R-:W-:Y:S02]  /*2f00*/  FSEL R47, R47, -INF , P1 ;  /* 0xff8000002f2f7808 */ /* 0x008fe40000800000 */
[----:B------:R-:W-:-:S03]  /*2f10*/  ISETP.GT.AND P1, PT, R13, 0x71, PT ;  /* 0x000000710d00780c */ /* 0x000fc60003f24270 */
[----:B------:R-:W-:Y:S01]  /*2f20*/  MUFU.TANH R54, R54 ;  /* 0x0000003600367308 */ /* 0x000fe20000002400 */
[----:B-1----:R-:W-:Y:S01]  /*2f30*/  FMUL.FTZ R10, R0, R31 ;  /* 0x0000001f000a7220 */ /* 0x002fe20000410000 */
[----:B------:R-:W-:Y:S02]  /*2f40*/  FSEL R31, R46, -INF , P2 ;  /* 0xff8000002e1f7808 */ /* 0x000fe40001000000 */
[----:B------:R-:W-:Y:S02]  /*2f50*/  ISETP.GT.AND P2, PT, R13, 0x70, PT ;  /* 0x000000700d00780c */ /* 0x000fe40003f44270 */
[----:B------:R-:W-:Y:S02]  /*2f60*/  FMNMX.FTZ R42, R31, R42, !PT ;  /* 0x0000002a1f2a7209 */ /* 0x000fe40007810000 */
[----:B------:R2:W1:Y:S01]  /*2f70*/  MUFU.TANH R75, R55 ;  /* 0x00000037004b7308 */ /* 0x0004620000002400 */
[----:B0-----:R-:W-:Y:S02]  /*2f80*/  FSEL R51, R50, -INF , P2 ;  /* 0xff80000032337808 */ /* 0x001fe40001000000 */
[----:B------:R-:W-:-:S02]  /*2f90*/  FMNMX.FTZ R42, R47, R42, !PT ;  /* 0x0000002a2f2a7209 */ /* 0x000fc40007810000 */
[----:B------:R-:W-:Y:S02]  /*2fa0*/  ISETP.GT.AND P2, PT, R13, 0x78, PT ;  /* 0x000000780d00780c */ /* 0x000fe40003f44270 */
[----:B------:R-:W-:Y:S01]  /*2fb0*/  FMNMX.FTZ R42, R51, R42, !PT ;  /* 0x0000002a332a7209 */ /* 0x000fe20007810000 */
[----:B------:R-:W0:Y:S01]  /*2fc0*/  MUFU.TANH R26, R26 ;  /* 0x0000001a001a7308 */ /* 0x000e220000002400 */
[----:B--2---:R-:W-:Y:S02]  /*2fd0*/  FSEL R55, R69, -INF , P1 ;  /* 0xff80000045377808 */ /* 0x004fe40000800000 */
[----:B------:R-:W-:Y:S02]  /*2fe0*/  ISETP.GT.AND P1, PT, R13, 0x79, PT ;  /* 0x000000790d00780c */ /* 0x000fe40003f24270 */
[----:B------:R-:W-:-:S03]  /*2ff0*/  FMNMX.FTZ R42, R55, R42, !PT ;  /* 0x0000002a372a7209 */ /* 0x000fc60007810000 */
[----:B------:R2:W3:Y:S01]  /*3000*/  MUFU.TANH R46, R10 ;  /* 0x0000000a002e7308 */ /* 0x0004e20000002400 */
[----:B-1----:R-:W-:Y:S02]  /*3010*/  FSEL R65, R75, -INF , P1 ;  /* 0xff8000004b417808 */ /* 0x002fe40000800000 */
[----:B------:R-:W-:-:S04]  /*3020*/  ISETP.GT.AND P1, PT, R13, 0x81, PT ;  /* 0x000000810d00780c */ /* 0x000fc80003f24270 */
[----:B------:R-:W-:Y:S01]  /*3030*/  FSEL R69, R70, -INF , P1 ;  /* 0xff80000046457808 */ /* 0x000fe20000800000 */
[----:B------:R-:W1:Y:S01]  /*3040*/  MUFU.TANH R30, R30 ;  /* 0x0000001e001e7308 */ /* 0x000e620000002400 */
[----:B--2---:R-:W-:Y:S01]  /*3050*/  FMUL.FTZ R10, R0, R35 ;  /* 0x00000023000a7220 */ /* 0x004fe20000410000 */
[----:B------:R-:W-:Y:S02]  /*3060*/  FSEL R35, R54, -INF , P2 ;  /* 0xff80000036237808 */ /* 0x000fe40001000000 */
[----:B------:R-:W-:Y:S02]  /*3070*/  ISETP.GT.AND P2, PT, R13, 0x80, PT ;  /* 0x000000800d00780c */ /* 0x000fe40003f44270 */
[----:B------:R-:W-:Y:S02]  /*3080*/  FMNMX.FTZ R42, R35, R42, !PT ;  /* 0x0000002a232a7209 */ /* 0x000fe40007810000 */
[----:B------:R-:W2:Y:S01]  /*3090*/  MUFU.TANH R34, R34 ;  /* 0x0000002200227308 */ /* 0x000ea20000002400 */
[----:B0-----:R-:W-:-:S02]  /*30a0*/  FSEL R67, R26, -INF , P2 ;  /* 0xff8000001a437808 */ /* 0x001fc40001000000 */
[----:B------:R-:W-:Y:S02]  /*30b0*/  FMNMX.FTZ R42, R65, R42, !PT ;  /* 0x0000002a412a7209 */ /* 0x000fe40007810000 */
[----:B------:R-:W-:Y:S02]  /*30c0*/  ISETP.GT.AND P2, PT, R13, 0x88, PT ;  /* 0x000000880d00780c */ /* 0x000fe40003f44270 */
[----:B------:R-:W-:Y:S01]  /*30d0*/  FMNMX.FTZ R42, R67, R42, !PT ;  /* 0x0000002a432a7209 */ /* 0x000fe20007810000 */
[----:B------:R0:W4:Y:S01]  /*30e0*/  MUFU.TANH R79, R10 ;  /* 0x0000000a004f7308 */ /* 0x0001220000002400 */
[----:B------:R-:W-:Y:S02]  /*30f0*/  ISETP.GT.AND P1, PT, R13, 0x89, PT ;  /* 0x000000890d00780c */ /* 0x000fe40003f24270 */
[----:B------:R-:W-:Y:S02]  /*3100*/  FMNMX.FTZ R42, R69, R42, !PT ;  /* 0x0000002a452a7209 */ /* 0x000fe40007810000 */
[----:B---3--:R-:W-:-:S02]  /*3110*/  FSEL R75, R46, -INF , P1 ;  /* 0xff8000002e4b7808 */ /* 0x008fc40000800000 */
[C---:B------:R-:W-:Y:S01]  /*3120*/  ISETP.GT.AND P1, PT, R13.reuse, 0x91, PT ;  /* 0x000000910d00780c */ /* 0x040fe20003f24270 */
[----:B------:R-:W3:Y:S01]  /*3130*/  MUFU.TANH R38, R38 ;  /* 0x0000002600267308 */ /* 0x000ee20000002400 */
[----:B0-----:R-:W-:Y:S01]  /*3140*/  FMUL.FTZ R10, R0, R39 ;  /* 0x00000027000a7220 */ /* 0x001fe20000410000 */
[----:B-1----:R-:W-:Y:S02]  /*3150*/  FSEL R39, R30, -INF , P2 ;  /* 0xff8000001e277808 */ /* 0x002fe40001000000 */
[----:B------:R-:W-:Y:S01]  /*3160*/  ISETP.GT.AND P2, PT, R13, 0x90, PT ;  /* 0x000000900d00780c */ /* 0x000fe20003f44270 */
[----:B------:R-:W0:Y:S01]  /*3170*/  SHFL.IDX PT, R30, R64, RZ, 0x1c1f ;  /* 0x001c1fff401e7589 */ /* 0x000e2200000e0000 */
[----:B------:R-:W-:Y:S02]  /*3180*/  FMNMX.FTZ R42, R39, R42, !PT ;  /* 0x0000002a272a7209 */ /* 0x000fe40007810000 */
[----:B------:R1:W5:Y:S01]  /*3190*/  MUFU.TANH R81, R10 ;  /* 0x0000000a00517308 */ /* 0x0003620000002400 */
[----:B--2---:R-:W-:-:S02]  /*31a0*/  FSEL R71, R34, -INF , P2 ;  /* 0xff80000022477808 */ /* 0x004fc40001000000 */
[----:B------:R-:W-:Y:S02]  /*31b0*/  FMNMX.FTZ R42, R75, R42, !PT ;  /* 0x0000002a4b2a7209 */ /* 0x000fe40007810000 */
[----:B------:R-:W-:Y:S02]  /*31c0*/  ISETP.GT.AND P2, PT, R13, 0x98, PT ;  /* 0x000000980d00780c */ /* 0x000fe40003f44270 */
[----:B----4-:R-:W-:Y:S01]  /*31d0*/  FSEL R79, R79, -INF , P1 ;  /* 0xff8000004f4f7808 */ /* 0x010fe20000800000 */
[----:B------:R-:W-:Y:S01]  /*31e0*/  MUFU.TANH R4, R4 ;  /* 0x0000000400047308 */ /* 0x000fe20000002400 */
[----:B------:R-:W-:Y:S01]  /*31f0*/  FMNMX.FTZ R42, R71, R42, !PT ;  /* 0x0000002a472a7209 */ /* 0x000fe20007810000 */
[----:B-1----:R-:W-:Y:S01]  /*3200*/  FMUL.FTZ R10, R0, R45 ;  /* 0x0000002d000a7220 */ /* 0x002fe20000410000 */
[----:B------:R-:W-:Y:S02]  /*3210*/  ISETP.GT.AND P1, PT, R13, 0x99, PT ;  /* 0x000000990d00780c */ /* 0x000fe40003f24270 */
[----:B---3--:R-:W-:-:S02]  /*3220*/  FSEL R45, R38, -INF , P2 ;  /* 0xff800000262d7808 */ /* 0x008fc40001000000 */
[----:B------:R-:W-:Y:S01]  /*3230*/  FMNMX.FTZ R42, R79, R42, !PT ;  /* 0x0000002a4f2a7209 */ /* 0x000fe20007810000 */
[----:B------:R-:W-:Y:S01]  /*3240*/  MUFU.TANH R34, R10 ;  /* 0x0000000a00227308 */ /* 0x000fe20000002400 */
[----:B-----5:R-:W-:Y:S02]  /*3250*/  FSEL R81, R81, -INF , P1 ;  /* 0xff80000051517808 */ /* 0x020fe40000800000 */
[----:B------:R-:W-:Y:S02]  /*3260*/  FMNMX.FTZ R42, R45, R42, !PT ;  /* 0x0000002a2d2a7209 */ /* 0x000fe40007810000 */
[----:B0-----:R-:W-:Y:S02]  /*3270*/  VIADDMNMX R66, R30, R103, R66, PT ;  /* 0x000000671e427246 */ /* 0x001fe40003800142 */
[----:B------:R-:W-:Y:S01]  /*3280*/  FMNMX.FTZ R42, R81, R42, !PT ;  /* 0x0000002a512a7209 */ /* 0x000fe20007810000 */
[----:B------:R-:W0:Y:S01]  /*3290*/  MUFU.TANH R5, R5 ;  /* 0x0000000500057308 */ /* 0x000e220000002400 */
[----:B------:R-:W-:-:S02]  /*32a0*/  ISETP.GT.AND P2, PT, R66, 0x1, PT ;  /* 0x000000014200780c */ /* 0x000fc40003f44270 */
[----:B------:R-:W-:Y:S01]  /*32b0*/  ISETP.GT.AND P3, PT, R66, 0x8, PT ;  /* 0x000000084200780c */ /* 0x000fe20003f64270 */
[----:B------:R-:W1:Y:S04]  /*32c0*/  SHFL.BFLY PT, R13, R42, 0x2, 0x1f ;  /* 0x0c401f002a0d7f89 */ /* 0x000e6800000e0000 */
[----:B------:R-:W2:Y:S08]  /*32d0*/  MUFU.TANH R8, R8 ;  /* 0x0000000800087308 */ /* 0x000eb00000002400 */
[----:B------:R3:W-:Y:S01]  /*32e0*/  MUFU.TANH R46, R24 ;  /* 0x00000018002e7308 */ /* 0x0007e20000002400 */
[----:B0-----:R-:W-:-:S02]  /*32f0*/  FSEL R50, R5, -INF , P2 ;  /* 0xff80000005327808 */ /* 0x001fc40001000000 */
[----:B------:R-:W-:-:S05]  /*3300*/  ISETP.GT.AND P2, PT, R66, 0x10, PT ;  /* 0x000000104200780c */ /* 0x000fca0003f44270 */
[----:B------:R-:W0:Y:S01]  /*3310*/  MUFU.TANH R9, R9 ;  /* 0x0000000900097308 */ /* 0x000e220000002400 */
[----:B-1----:R-:W-:-:S07]  /*3320*/  FMNMX.FTZ R10, R42, R13, !PT ;  /* 0x0000000d2a0a7209 */ /* 0x002fce0007810000 */
[----:B------:R-:W1:Y:S01]  /*3330*/  MUFU.TANH R11, R11 ;  /* 0x0000000b000b7308 */ /* 0x000e620000002400 */
[----:B------:R-:W4:Y:S07]  /*3340*/  SHFL.BFLY PT, R13, R10, 0x1, 0x1f ;  /* 0x0c201f000a0d7f89 */ /* 0x000f2e00000e0000 */
[----:B------:R5:W-:Y:S08]  /*3350*/  MUFU.TANH R139, R29 ;  /* 0x0000001d008b7308 */ /* 0x000bf00000002400 */
[----:B------:R-:W-:Y:S08]  /*3360*/  MUFU.TANH R12, R12 ;  /* 0x0000000c000c7308 */ /* 0x000ff00000002400 */
[----:B------:R-:W1:Y:S01]  /*3370*/  MUFU.TANH R14, R14 ;  /* 0x0000000e000e7308 */ /* 0x000e620000002400 */
[----:B----4-:R-:W-:Y:S01]  /*3380*/  FMNMX.FTZ R13, R10, R13, !PT ;  /* 0x0000000d0a0d7209 */ /* 0x010fe20007810000 */
[----:B------:R-:W-:Y:S01]  /*3390*/  IMAD.U32 R10, RZ, RZ, UR6 ;  /* 0x00000006ff0a7e24 */ /* 0x000fe2000f8e00ff */
[----:B------:R-:W-:-:S02]  /*33a0*/  @UP0 ULDC UR6, c[0x0][0x44c] ;  /* 0x0001130000060ab9 */ /* 0x000fc40000000800 */
[C---:B------:R-:W-:Y:S01]  /*33b0*/  FSETP.NEU.FTZ.AND P1, PT, R13.reuse, -INF , PT ;  /* 0xff8000000d00780b */ /* 0x040fe20003f3d000 */
[----:B---3--:R-:W-:Y:S01]  /*33c0*/  FFMA.FTZ R24, R13, R10, -8 ;  /* 0xc10000000d187423 */ /* 0x008fe2000001000a */
[----:B------:R-:W-:Y:S01]  /*33d0*/  UIMAD.WIDE.U32 UR6, UR48, UR6, URZ ;  /* 0x00000006300672a5 */ /* 0x000fe2000f8e003f */
[----:B------:R2:W-:Y:S03]  /*33e0*/  MUFU.TANH R38, R53 ;  /* 0x0000003500267308 */ /* 0x0005e60000002400 */
[----:B------:R-:W-:Y:S01]  /*33f0*/  FSEL R24, R24, RZ, P1 ;  /* 0x000000ff18187208 */ /* 0x000fe20000800000 */
[----:B------:R-:W-:Y:S01]  /*3400*/  @UP0 USHF.R.U32.HI UR48, URZ, UR14, UR7 ;  /* 0x0000000e3f300299 */ /* 0x000fe20008011607 */
[----:B------:R-:W-:-:S03]  /*3410*/  ISETP.GT.AND P1, PT, R66, RZ, PT ;  /* 0x000000ff4200720c */ /* 0x000fc60003f24270 */
[-CC-:B-----5:R-:W-:Y:S01]  /*3420*/  FFMA.FTZ R29, R105, R10.reuse, -R24.reuse ;  /* 0x0000000a691d7223 */ /* 0x1a0fe20000010818 */
[----:B------:R-:W-:Y:S01]  /*3430*/  FSEL R105, R4, -INF , P1 ;  /* 0xff80000004697808 */ /* 0x000fe20000800000 */
[----:B------:R-:W-:Y:S01]  /*3440*/  MUFU.TANH R15, R15 ;  /* 0x0000000f000f7308 */ /* 0x000fe20000002400 */
[----:B------:R-:W-:Y:S01]  /*3450*/  ISETP.GT.AND P1, PT, R66, 0x9, PT ;  /* 0x000000094200780c */ /* 0x000fe20003f24270 */
[-CC-:B------:R-:W-:Y:S01]  /*3460*/  FFMA.FTZ R111, R111, R10.reuse, -R24.reuse ;  /* 0x0000000a6f6f7223 */ /* 0x180fe20000010818 */
[----:B--2---:R-:W-:Y:S01]  /*3470*/  FSEL R53, R8, -INF , P3 ;  /* 0xff80000008357808 */ /* 0x004fe20001800000 */
[--C-:B------:R-:W-:Y:S01]  /*3480*/  FFMA.FTZ R30, R117, R10, -R24.reuse ;  /* 0x0000000a751e7223 */ /* 0x100fe20000010818 */
[----:B------:R-:W-:Y:S01]  /*3490*/  FMNMX.FTZ R4, R105, R50, !PT ;  /* 0x0000003269047209 */ /* 0x000fe20007810000 */
[--C-:B------:R-:W-:Y:S01]  /*34a0*/  FFMA.FTZ R26, R123, R10, -R24.reuse ;  /* 0x0000000a7b1a7223 */ /* 0x100fe20000010818 */
[----:B0-----:R-:W-:Y:S01]  /*34b0*/  FSEL R103, R9, -INF , P1 ;  /* 0xff80000009677808 */ /* 0x001fe20000800000 */
[----:B------:R0:W-:Y:S01]  /*34c0*/  MUFU.TANH R54, R32 ;  /* 0x0000002000367308 */ /* 0x0001e20000002400 */
[----:B------:R-:W-:Y:S01]  /*34d0*/  FMNMX.FTZ R8, R53, R4, !PT ;  /* 0x0000000435087209 */ /* 0x000fe20007810000 */
[-CC-:B------:R-:W-:Y:S01]  /*34e0*/  FFMA.FTZ R9, R113, R10.reuse, -R24.reuse ;  /* 0x0000000a71097223 */ /* 0x180fe20000010818 */
[C---:B------:R-:W-:Y:S01]  /*34f0*/  ISETP.GT.AND P1, PT, R66.reuse, 0x11, PT ;  /* 0x000000114200780c */ /* 0x040fe20003f24270 */
[--C-:B------:R-:W-:Y:S01]  /*3500*/  FFMA.FTZ R41, R41, R10, -R24.reuse ;  /* 0x0000000a29297223 */ /* 0x100fe20000010818 */
[----:B------:R-:W-:Y:S01]  /*3510*/  FMNMX.FTZ R8, R103, R8, !PT ;  /* 0x0000000867087209 */ /* 0x000fe20007810000 */
[-CC-:B------:R-:W-:Y:S01]  /*3520*/  FFMA.FTZ R27, R27, R10.reuse, -R24.reuse ;  /* 0x0000000a1b1b7223 */ /* 0x180fe20000010818 */
[-CC-:B------:R-:W-:Y:S01]  /*3530*/  FFMA.FTZ R31, R31, R10.reuse, -R24.reuse ;  /* 0x0000000a1f1f7223 */ /* 0x180fe20000010818 */
[----:B------:R-:W2:Y:S01]  /*3540*/  MUFU.TANH R18, R18 ;  /* 0x0000001200127308 */ /* 0x000ea20000002400 */
[-CC-:B0-----:R-:W-:Y:S01]  /*3550*/  FFMA.FTZ R32, R107, R10.reuse, -R24.reuse ;  /* 0x0000000a6b207223 */ /* 0x181fe20000010818 */
[----:B-1----:R-:W-:Y:S01]  /*3560*/  FSEL R107, R11, -INF , P2 ;  /* 0xff8000000b6b7808 */ /* 0x002fe20001000000 */
[-CC-:B------:R-:W-:Y:S01]  /*3570*/  FFMA.FTZ R11, R119, R10.reuse, -R24.reuse ;  /* 0x0000000a770b7223 */ /* 0x180fe20000010818 */
[----:B------:R-:W-:Y:S01]  /*3580*/  ISETP.GT.AND P2, PT, R66, 0x18, PT ;  /* 0x000000184200780c */ /* 0x000fe20003f44270 */
[--C-:B------:R-:W-:Y:S01]  /*3590*/  FFMA.FTZ R35, R35, R10, -R24.reuse ;  /* 0x0000000a23237223 */ /* 0x100fe20000010818 */
[----:B------:R-:W-:Y:S01]  /*35a0*/  FMNMX.FTZ R8, R107, R8, !PT ;  /* 0x000000086b087209 */ /* 0x000fe20007810000 */
[-CC-:B------:R-:W-:Y:S01]  /*35b0*/  FFMA.FTZ R39, R39, R10.reuse, -R24.reuse ;  /* 0x0000000a27277223 */ /* 0x180fe20000010818 */
[----:B------:R-:W-:Y:S01]  /*35c0*/  MUFU.TANH R19, R19 ;  /* 0x0000001300137308 */ /* 0x000fe20000002400 */
[----:B------:R-:W-:Y:S01]  /*35d0*/  FSEL R113, R14, -INF , P2 ;  /* 0xff8000000e717808 */ /* 0x000fe20001000000 */
[-CC-:B------:R-:W-:Y:S01]  /*35e0*/  FFMA.FTZ R45, R45, R10.reuse, -R24.reuse ;  /* 0x0000000a2d2d7223 */ /* 0x180fe20000010818 */
[----:B------:R-:W-:Y:S01]  /*35f0*/  ISETP.GT.AND P2, PT, R66, 0x20, PT ;  /* 0x000000204200780c */ /* 0x000fe20003f44270 */
[----:B------:R-:W-:Y:S01]  /*3600*/  FFMA.FTZ R81, R81, R10, -R24 ;  /* 0x0000000a51517223 */ /* 0x000fe20000010818 */
[----:B------:R-:W-:-:S03]  /*3610*/  UIADD3 UR6, UR48, -UR11, UR49 ;  /* 0x8000000b30067290 */ /* 0x000fc6000fffe031 */
[----:B------:R0:W-:Y:S01]  /*3620*/  MUFU.EX2 R5, R111 ;  /* 0x0000006f00057308 */ /* 0x0001e20000000800 */
[----:B--2---:R-:W-:Y:S01]  /*3630*/  FSEL R119, R18, -INF , P2 ;  /* 0xff80000012777808 */ /* 0x004fe20001000000 */
[----:B------:R-:W-:Y:S01]  /*3640*/  UIMAD.WIDE UR6, UR6, 0x66666667, URZ ;  /* 0x66666667060678a5 */ /* 0x000fe2000f8e023f */
[----:B------:R-:W-:Y:S01]  /*3650*/  ISETP.GT.AND P2, PT, R66, 0x28, PT ;  /* 0x000000284200780c */ /* 0x000fe20003f44270 */
[----:B------:R-:W-:Y:S02]  /*3660*/  UMOV UR48, URZ ;  /* 0x0000003f00307c82 */ /* 0x000fe40008000000 */
[----:B------:R-:W-:Y:S02]  /*3670*/  USHF.R.U32.HI UR6, URZ, 0x1f, UR7 ;  /* 0x0000001f3f067899 */ /* 0x000fe40008011607 */
[----:B------:R-:W1:Y:S01]  /*3680*/  MUFU.TANH R20, R20 ;  /* 0x0000001400147308 */ /* 0x000e620000002400 */
[----:B0-----:R-:W-:Y:S01]  /*3690*/  FSEL R111, R12, -INF , P1 ;  /* 0xff8000000c6f7808 */ /* 0x001fe20000800000 */
[----:B------:R-:W-:Y:S01]  /*36a0*/  ULEA.HI.SX32 UR6, UR7, UR6, 0x1a ;  /* 0x0000000607067291 */ /* 0x000fe2000f8fd23f */
[----:B------:R-:W-:-:S02]  /*36b0*/  ISETP.GT.AND P1, PT, R66, 0x19, PT ;  /* 0x000000194200780c */ /* 0x000fc40003f24270 */
[----:B------:R-:W-:Y:S01]  /*36c0*/  FMNMX.FTZ R8, R111, R8, !PT ;  /* 0x000000086f087209 */ /* 0x000fe20007810000 */
[----:B------:R-:W-:Y:S01]  /*36d0*/  UISETP.LT.AND UP0, UPT, UR38, UR6, UPT ;  /* 0x000000062600728c */ /* 0x000fe2000bf01270 */
[----:B------:R-:W-:Y:S01]  /*36e0*/  FSEL R117, R15, -INF , P1 ;  /* 0xff8000000f757808 */ /* 0x000fe20000800000 */
[----:B------:R-:W0:Y:S01]  /*36f0*/  MUFU.TANH R21, R21 ;  /* 0x0000001500157308 */ /* 0x000e220000002400 */
[----:B------:R-:W-:Y:S01]  /*3700*/  FMNMX.FTZ R12, R113, R8, !PT ;  /* 0x00000008710c7209 */ /* 0x000fe20007810000 */
[----:B------:R-:W-:Y:S01]  /*3710*/  FFMA.FTZ R15, R115, R10, -R24 ;  /* 0x0000000a730f7223 */ /* 0x000fe20000010818 */
[----:B------:R-:W-:Y:S01]  /*3720*/  ISETP.GT.AND P1, PT, R66, 0x21, PT ;  /* 0x000000214200780c */ /* 0x000fe20003f24270 */
[----:B------:R-:W-:Y:S01]  /*3730*/  USEL UR49, UR38, UR6, !UP0 ;  /* 0x0000000626317287 */ /* 0x000fe2000c000000 */
[----:B------:R-:W-:-:S03]  /*3740*/  FMNMX.FTZ R12, R117, R12, !PT ;  /* 0x0000000c750c7209 */ /* 0x000fc60007810000 */
[----:B------:R-:W2:Y:S01]  /*3750*/  MUFU.TANH R22, R22 ;  /* 0x0000001600167308 */ /* 0x000ea20000002400 */
[----:B------:R-:W-:Y:S01]  /*3760*/  FMNMX.FTZ R12, R119, R12, !PT ;  /* 0x0000000c770c7209 */ /* 0x000fe20007810000 */
[----:B------:R-:W-:Y:S01]  /*3770*/  UISETP.GE.AND UP0, UPT, UR52, UR49, UPT ;  /* 0x000000313400728c */ /* 0x000fe2000bf06270 */
[----:B-1----:R-:W-:Y:S01]  /*3780*/  FSEL R115, R20, -INF , P2 ;  /* 0xff80000014737808 */ /* 0x002fe20001000000 */
[----:B------:R-:W-:Y:S01]  /*3790*/  FFMA.FTZ R20, R93, R10, -R24 ;  /* 0x0000000a5d147223 */ /* 0x000fe20000010818 */
[----:B------:R-:W-:-:S03]  /*37a0*/  ISETP.GT.AND P2, PT, R66, 0x30, PT ;  /* 0x000000304200780c */ /* 0x000fc60003f44270 */
[----:B------:R1:W-:Y:S08]  /*37b0*/  MUFU.TANH R42, R28 ;  /* 0x0000001c002a7308 */ /* 0x0003f00000002400 */
[----:B------:R-:W-:Y:S01]  /*37c0*/  MUFU.TANH R23, R23 ;  /* 0x0000001700177308 */ /* 0x000fe20000002400 */
[-CC-:B-1----:R-:W-:Y:S01]  /*37d0*/  FFMA.FTZ R28, R121, R10.reuse, -R24.reuse ;  /* 0x0000000a791c7223 */ /* 0x182fe20000010818 */
[----:B------:R-:W-:Y:S01]  /*37e0*/  FSEL R121, R19, -INF , P1 ;  /* 0xff80000013797808 */ /* 0x000fe20000800000 */
[----:B------:R-:W-:Y:S01]  /*37f0*/  FFMA.FTZ R19, R101, R10, -R24 ;  /* 0x0000000a65137223 */ /* 0x000fe20000010818 */
[----:B------:R-:W-:-:S02]  /*3800*/  ISETP.GT.AND P1, PT, R66, 0x29, PT ;  /* 0x000000294200780c */ /* 0x000fc40003f24270 */
[----:B------:R-:W-:Y:S02]  /*3810*/  FMNMX.FTZ R12, R121, R12, !PT ;  /* 0x0000000c790c7209 */ /* 0x000fe40007810000 */
[----:B------:R-:W1:Y:S01]  /*3820*/  MUFU.TANH R73, R73 ;  /* 0x0000004900497308 */ /* 0x000e620000002400 */
[----:B0-----:R-:W-:Y:S01]  /*3830*/  FSEL R123, R21, -INF , P1 ;  /* 0xff800000157b7808 */ /* 0x001fe20000800000 */
[--C-:B------:R-:W-:Y:S01]  /*3840*/  FFMA.FTZ R21, R97, R10, -R24.reuse ;  /* 0x0000000a61157223 */ /* 0x100fe20000010818 */
[----:B------:R-:W-:Y:S02]  /*3850*/  FMNMX.FTZ R14, R115, R12, !PT ;  /* 0x0000000c730e7209 */ /* 0x000fe40007810000 */
[----:B------:R-:W-:Y:S02]  /*3860*/  ISETP.GT.AND P1, PT, R66, 0x31, PT ;  /* 0x000000314200780c */ /* 0x000fe40003f24270 */
[----:B------:R-:W-:Y:S01]  /*3870*/  FMNMX.FTZ R14, R123, R14, !PT ;  /* 0x0000000e7b0e7209 */ /* 0x000fe20007810000 */
[----:B------:R-:W0:Y:S08]  /*3880*/  MUFU.TANH R72, R72 ;  /* 0x0000004800487308 */ /* 0x000e300000002400 */
[----:B------:R3:W-:Y:S08]  /*3890*/  MUFU.EX2 R8, R11 ;  /* 0x0000000b00087308 */ /* 0x0007f00000000800 */
[----:B------:R-:W-:Y:S01]  /*38a0*/  MUFU.TANH R74, R74 ;  /* 0x0000004a004a7308 */ /* 0x000fe20000002400 */
[----:B---3--:R-:W-:Y:S01]  /*38b0*/  FFMA.FTZ R11, R109, R10, -R24 ;  /* 0x0000000a6d0b7223 */ /* 0x008fe20000010818 */
[----:B--2---:R-:W-:-:S02]  /*38c0*/  FSEL R109, R22, -INF , P2 ;  /* 0xff800000166d7808 */ /* 0x004fc40001000000 */
[C---:B------:R-:W-:Y:S02]  /*38d0*/  ISETP.GT.AND P2, PT, R66.reuse, 0x38, PT ;  /* 0x000000384200780c */ /* 0x040fe40003f44270 */
[----:B------:R-:W-:Y:S02]  /*38e0*/  FMNMX.FTZ R14, R109, R14, !PT ;  /* 0x0000000e6d0e7209 */ /* 0x000fe40007810000 */
[----:B------:R2:W-:Y:S01]  /*38f0*/  MUFU.TANH R137, R25 ;  /* 0x0000001900897308 */ /* 0x0005e20000002400 */
[----:B-1----:R-:W-:Y:S02]  /*3900*/  FSEL R73, R73, -INF , P2 ;  /* 0xff80000049497808 */ /* 0x002fe40001000000 */
[----:B------:R-:W-:-:S05]  /*3910*/  ISETP.GT.AND P2, PT, R66, 0x40, PT ;  /* 0x000000404200780c */ /* 0x000fca0003f44270 */
[----:B------:R-:W1:Y:S01]  /*3920*/  MUFU.TANH R56, R56 ;  /* 0x0000003800387308 */ /* 0x000e620000002400 */
[-CC-:B--2---:R-:W-:Y:S01]  /*3930*/  FFMA.FTZ R25, R125, R10.reuse, -R24.reuse ;  /* 0x0000000a7d197223 */ /* 0x184fe20000010818 */
[----:B------:R-:W-:Y:S01]  /*3940*/  FSEL R125, R23, -INF , P1 ;  /* 0xff800000177d7808 */ /* 0x000fe20000800000 */
[----:B------:R-:W-:Y:S01]  /*3950*/  FFMA.FTZ R23, R89, R10, -R24 ;  /* 0x0000000a59177223 */ /* 0x000fe20000010818 */
[----:B------:R-:W-:Y:S02]  /*3960*/  ISETP.GT.AND P1, PT, R66, 0x39, PT ;  /* 0x000000394200780c */ /* 0x000fe40003f24270 */
[----:B------:R-:W-:Y:S02]  /*3970*/  FMNMX.FTZ R14, R125, R14, !PT ;  /* 0x0000000e7d0e7209 */ /* 0x000fe40007810000 */
[----:B------:R-:W2:Y:S01]  /*3980*/  MUFU.TANH R57, R57 ;  /* 0x0000003900397308 */ /* 0x000ea20000002400 */
[----:B0-----:R-:W-:Y:S02]  /*3990*/  FSEL R101, R72, -INF , P1 ;  /* 0xff80000048657808 */ /* 0x001fe40000800000 */
[----:B------:R-:W-:-:S02]  /*39a0*/  FMNMX.FTZ R18, R73, R14, !PT ;  /* 0x0000000e49127209 */ /* 0x000fc40007810000 */
[----:B------:R-:W-:Y:S02]  /*39b0*/  ISETP.GT.AND P1, PT, R66, 0x41, PT ;  /* 0x000000414200780c */ /* 0x000fe40003f24270 */
[----:B------:R-:W-:Y:S01]  /*39c0*/  FMNMX.FTZ R18, R101, R18, !PT ;  /* 0x0000001265127209 */ /* 0x000fe20007810000 */
[----:B------:R-:W0:Y:S01]  /*39d0*/  MUFU.TANH R58, R58 ;  /* 0x0000003a003a7308 */ /* 0x000e220000002400 */
[----:B-1----:R-:W-:Y:S02]  /*39e0*/  FSEL R127, R56, -INF , P1 ;  /* 0xff800000387f7808 */ /* 0x002fe40000800000 */
[----:B------:R-:W-:-:S05]  /*39f0*/  ISETP.GT.AND P1, PT, R66, 0x49, PT ;  /* 0x000000494200780c */ /* 0x000fca0003f24270 */
[----:B------:R1:W-:Y:S08]  /*3a00*/  MUFU.EX2 R12, R11 ;  /* 0x0000000b000c7308 */ /* 0x0003f00000000800 */
[----:B------:R-:W-:Y:S01]  /*3a10*/  MUFU.TANH R17, R17 ;  /* 0x0000001100117308 */ /* 0x000fe20000002400 */
[----:B-1----:R-:W-:Y:S01]  /*3a20*/  FFMA.FTZ R11, R99, R10, -R24 ;  /* 0x0000000a630b7223 */ /* 0x002fe20000010818 */
[----:B------:R-:W-:-:S02]  /*3a30*/  FSEL R99, R74, -INF , P2 ;  /* 0xff8000004a637808 */ /* 0x000fc40001000000 */
[C---:B------:R-:W-:Y:S02]  /*3a40*/  ISETP.GT.AND P2, PT, R66.reuse, 0x48, PT ;  /* 0x000000484200780c */ /* 0x040fe40003f44270 */
[----:B------:R-:W-:Y:S02]  /*3a50*/  FMNMX.FTZ R18, R99, R18, !PT ;  /* 0x0000001263127209 */ /* 0x000fe40007810000 */
[----:B------:R-:W1:Y:S01]  /*3a60*/  MUFU.TANH R59, R59 ;  /* 0x0000003b003b7308 */ /* 0x000e620000002400 */
[----:B--2---:R-:W-:Y:S02]  /*3a70*/  FSEL R97, R57, -INF , P2 ;  /* 0xff80000039617808 */ /* 0x004fe40001000000 */
[----:B------:R-:W-:Y:S02]  /*3a80*/  FMNMX.FTZ R18, R127, R18, !PT ;  /* 0x000000127f127209 */ /* 0x000fe40007810000 */
[----:B------:R-:W-:Y:S02]  /*3a90*/  ISETP.GT.AND P2, PT, R66, 0x50, PT ;  /* 0x000000504200780c */ /* 0x000fe40003f44270 */
[----:B0-----:R-:W-:Y:S01]  /*3aa0*/  FSEL R129, R58, -INF , P1 ;  /* 0xff8000003a817808 */ /* 0x001fe20000800000 */
[----:B------:R-:W0:Y:S01]  /*3ab0*/  MUFU.TANH R60, R60 ;  /* 0x0000003c003c7308 */ /* 0x000e220000002400 */
[----:B------:R-:W-:-:S02]  /*3ac0*/  FMNMX.FTZ R18, R97, R18, !PT ;  /* 0x0000001261127209 */ /* 0x000fc40007810000 */
[----:B------:R-:W-:Y:S02]  /*3ad0*/  ISETP.GT.AND P1, PT, R66, 0x51, PT ;  /* 0x000000514200780c */ /* 0x000fe40003f24270 */
[----:B------:R-:W-:-:S03]  /*3ae0*/  FMNMX.FTZ R18, R129, R18, !PT ;  /* 0x0000001281127209 */ /* 0x000fc60007810000 */
[----:B------:R-:W2:Y:S01]  /*3af0*/  MUFU.TANH R61, R61 ;  /* 0x0000003d003d7308 */ /* 0x000ea20000002400 */
[----:B-1----:R-:W-:Y:S02]  /*3b00*/  FSEL R131, R59, -INF , P1 ;  /* 0xff8000003b837808 */ /* 0x002fe40000800000 */
[----:B------:R-:W-:-:S05]  /*3b10*/  ISETP.GT.AND P1, PT, R66, 0x59, PT ;  /* 0x000000594200780c */ /* 0x000fca0003f24270 */
[----:B------:R1:W-:Y:S08]  /*3b20*/  MUFU.EX2 R14, R11 ;  /* 0x0000000b000e7308 */ /* 0x0003f00000000800 */
[----:B------:R-:W-:Y:S01]  /*3b30*/  MUFU.TANH R62, R62 ;  /* 0x0000003e003e7308 */ /* 0x000fe20000002400 */
[----:B-1----:R-:W-:Y:S01]  /*3b40*/  FFMA.FTZ R11, R95, R10, -R24 ;  /* 0x0000000a5f0b7223 */ /* 0x002fe20000010818 */
[----:B------:R-:W-:-:S02]  /*3b50*/  FSEL R95, R17, -INF , P2 ;  /* 0xff800000115f7808 */ /* 0x000fc40001000000 */
[----:B------:R-:W-:Y:S02]  /*3b60*/  ISETP.GT.AND P2, PT, R66, 0x58, PT ;  /* 0x000000584200780c */ /* 0x000fe40003f44270 */
[----:B------:R-:W-:Y:S02]  /*3b70*/  FMNMX.FTZ R18, R95, R18, !PT ;  /* 0x000000125f127209 */ /* 0x000fe40007810000 */
[----:B------:R-:W1:Y:S01]  /*3b80*/  MUFU.TANH R40, R40 ;  /* 0x0000002800287308 */ /* 0x000e620000002400 */
[----:B0-----:R-:W-:Y:S02]  /*3b90*/  FSEL R93, R60, -INF , P2 ;  /* 0xff8000003c5d7808 */ /* 0x001fe40001000000 */
[----:B------:R-:W-:Y:S02]  /*3ba0*/  FMNMX.FTZ R18, R131, R18, !PT ;  /* 0x0000001283127209 */ /* 0x000fe40007810000 */
[----:B------:R-:W-:Y:S02]  /*3bb0*/  ISETP.GT.AND P2, PT, R66, 0x60, PT ;  /* 0x000000604200780c */ /* 0x000fe40003f44270 */
[----:B--2---:R-:W-:Y:S01]  /*3bc0*/  FSEL R133, R61, -INF , P1 ;  /* 0xff8000003d857808 */ /* 0x004fe20000800000 */
[----:B------:R-:W0:Y:S01]  /*3bd0*/  MUFU.TANH R44, R44 ;  /* 0x0000002c002c7308 */ /* 0x000e220000002400 */
[----:B------:R-:W-:-:S02]  /*3be0*/  FMNMX.FTZ R22, R93, R18, !PT ;  /* 0x000000125d167209 */ /* 0x000fc40007810000 */
[----:B------:R-:W-:Y:S02]  /*3bf0*/  ISETP.GT.AND P1, PT, R66, 0x61, PT ;  /* 0x000000614200780c */ /* 0x000fe40003f24270 */
[----:B------:R-:W-:-:S03]  /*3c00*/  FMNMX.FTZ R22, R133, R22, !PT ;  /* 0x0000001685167209 */ /* 0x000fc60007810000 */
[----:B------:R2:W-:Y:S01]  /*3c10*/  MUFU.EX2 R17, R11 ;  /* 0x0000000b00117308 */ /* 0x0005e20000000800 */
[----:B-1----:R-:W-:Y:S01]  /*3c20*/  FSEL R135, R40, -INF , P1 ;  /* 0xff80000028877808 */ /* 0x002fe20000800000 */
[-CC-:B------:R-:W-:Y:S01]  /*3c30*/  FFMA.FTZ R40, R47, R10.reuse, -R24.reuse ;  /* 0x0000000a2f287223 */ /* 0x180fe20000010818 */
[----:B------:R-:W-:Y:S01]  /*3c40*/  ISETP.GT.AND P1, PT, R66, 0x69, PT ;  /* 0x000000694200780c */ /* 0x000fe20003f24270 */
[----:B------:R-:W-:-:S03]  /*3c50*/  FFMA.FTZ R47, R69, R10, -R24 ;  /* 0x0000000a452f7223 */ /* 0x000fc60000010818 */
[----:B------:R-:W-:Y:S01]  /*3c60*/  FSEL R57, R34, -INF , P1 ;  /* 0xff80000022397808 */ /* 0x000fe20000800000 */
[----:B------:R-:W1:Y:S01]  /*3c70*/  MUFU.TANH R48, R48 ;  /* 0x0000003000307308 */ /* 0x000e620000002400 */
[--C-:B--2---:R-:W-:Y:S01]  /*3c80*/  FFMA.FTZ R11, R91, R10, -R24.reuse ;  /* 0x0000000a5b0b7223 */ /* 0x104fe20000010818 */
[----:B------:R-:W-:Y:S02]  /*3c90*/  FSEL R91, R62, -INF , P2 ;  /* 0xff8000003e5b7808 */ /* 0x000fe40001000000 */
[----:B------:R-:W-:Y:S02]  /*3ca0*/  ISETP.GT.AND P2, PT, R66, 0x68, PT ;  /* 0x000000684200780c */ /* 0x000fe40003f44270 */
[----:B------:R-:W-:Y:S02]  /*3cb0*/  FMNMX.FTZ R22, R91, R22, !PT ;  /* 0x000000165b167209 */ /* 0x000fe40007810000 */
[----:B------:R-:W-:Y:S01]  /*3cc0*/  MUFU.TANH R49, R49 ;  /* 0x0000003100317308 */ /* 0x000fe20000002400 */
[----:B0-----:R-:W-:Y:S01]  /*3cd0*/  FSEL R89, R44, -INF , P2 ;  /* 0xff8000002c597808 */ /* 0x001fe20001000000 */
[----:B------:R-:W-:Y:S01]  /*3ce0*/  FFMA.FTZ R44, R65, R10, -R24 ;  /* 0x0000000a412c7223 */ /* 0x000fe20000010818 */
[----:B------:R-:W-:-:S02]  /*3cf0*/  FMNMX.FTZ R22, R135, R22, !PT ;  /* 0x0000001687167209 */ /* 0x000fc40007810000 */
[C---:B------:R-:W-:Y:S02]  /*3d00*/  ISETP.GT.AND P2, PT, R66.reuse, 0x70, PT ;  /* 0x000000704200780c */ /* 0x040fe40003f44270 */
[----:B------:R-:W-:Y:S01]  /*3d10*/  ISETP.GT.AND P1, PT, R66, 0x71, PT ;  /* 0x000000714200780c */ /* 0x000fe20003f24270 */
[----:B------:R-:W0:Y:S01]  /*3d20*/  MUFU.TANH R52, R52 ;  /* 0x0000003400347308 */ /* 0x000e220000002400 */
[----:B-1----:R-:W-:Y:S02]  /*3d30*/  FSEL R59, R48, -INF , P2 ;  /* 0xff800000303b7808 */ /* 0x002fe40001000000 */
[----:B------:R-:W-:-:S05]  /*3d40*/  ISETP.GT.AND P2, PT, R66, 0x78, PT ;  /* 0x000000784200780c */ /* 0x000fca0003f44270 */
[----:B------:R1:W-:Y:S08]  /*3d50*/  MUFU.EX2 R4, R32 ;  /* 0x0000002000047308 */ /* 0x0003f00000000800 */
[----:B------:R2:W-:Y:S01]  /*3d60*/  MUFU.EX2 R18, R11 ;  /* 0x0000000b00127308 */ /* 0x0005e20000000800 */
[----:B-1----:R-:W-:Y:S02]  /*3d70*/  FMNMX.FTZ R32, R89, R22, !PT ;  /* 0x0000001659207209 */ /* 0x002fe40007810000 */
[----:B0-----:R-:W-:-:S02]  /*3d80*/  FSEL R61, R52, -INF , P2 ;  /* 0xff800000343d7808 */ /* 0x001fc40001000000 */
[----:B------:R-:W-:Y:S02]  /*3d90*/  FMNMX.FTZ R32, R57, R32, !PT ;  /* 0x0000002039207209 */ /* 0x000fe40007810000 */
[C---:B------:R-:W-:Y:S01]  /*3da0*/  ISETP.GT.AND P2, PT, R66.reuse, 0x80, PT ;  /* 0x000000804200780c */ /* 0x040fe20003f44270 */
[----:B------:R0:W1:Y:S01]  /*3db0*/  MUFU.TANH R141, R33 ;  /* 0x00000021008d7308 */ /* 0x0000620000002400 */
[-CC-:B--2---:R-:W-:Y:S01]  /*3dc0*/  FFMA.FTZ R11, R87, R10.reuse, -R24.reuse ;  /* 0x0000000a570b7223 */ /* 0x184fe20000010818 */
[----:B------:R-:W-:Y:S01]  /*3dd0*/  FSEL R87, R49, -INF , P1 ;  /* 0xff80000031577808 */ /* 0x000fe20000800000 */
[--C-:B------:R-:W-:Y:S01]  /*3de0*/  FFMA.FTZ R49, R79, R10, -R24.reuse ;  /* 0x0000000a4f317223 */ /* 0x100fe20000010818 */
[----:B------:R-:W-:Y:S02]  /*3df0*/  FMNMX.FTZ R32, R59, R32, !PT ;  /* 0x000000203b207209 */ /* 0x000fe40007810000 */
[----:B------:R-:W-:Y:S02]  /*3e00*/  ISETP.GT.AND P1, PT, R66, 0x79, PT ;  /* 0x000000794200780c */ /* 0x000fe40003f24270 */
[----:B------:R-:W-:Y:S01]  /*3e10*/  FMNMX.FTZ R32, R87, R32, !PT ;  /* 0x0000002057207209 */ /* 0x000fe20007810000 */
[--C-:B0-----:R-:W-:Y:S01]  /*3e20*/  FFMA.FTZ R33, R85, R10, -R24.reuse ;  /* 0x0000000a55217223 */ /* 0x101fe20000010818 */
[----:B------:R-:W-:Y:S01]  /*3e30*/  FSEL R85, R38, -INF , P1 ;  /* 0xff80000026557808 */ /* 0x000fe20000800000 */
[----:B------:R0:W-:Y:S01]  /*3e40*/  MUFU.EX2 R22, R11 ;  /* 0x0000000b00167308 */ /* 0x0001e20000000800 */
[----:B------:R-:W-:Y:S01]  /*3e50*/  FMNMX.FTZ R34, R61, R32, !PT ;  /* 0x000000203d227209 */ /* 0x000fe20007810000 */
[----:B------:R-:W-:Y:S01]  /*3e60*/  FFMA.FTZ R38, R51, R10, -R24 ;  /* 0x0000000a33267223 */ /* 0x000fe20000010818 */
[----:B------:R-:W-:-:S02]  /*3e70*/  ISETP.GT.AND P1, PT, R66, 0x81, PT ;  /* 0x000000814200780c */ /* 0x000fc40003f24270 */
[----:B------:R-:W-:Y:S02]  /*3e80*/  FMNMX.FTZ R34, R85, R34, !PT ;  /* 0x0000002255227209 */ /* 0x000fe40007810000 */
[----:B------:R-:W-:Y:S01]  /*3e90*/  FSEL R137, R137, -INF , P1 ;  /* 0xff80000089897808 */ /* 0x000fe20000800000 */
[----:B------:R2:W-:Y:S01]  /*3ea0*/  MUFU.TANH R145, R37 ;  /* 0x0000002500917308 */ /* 0x0005e20000002400 */
[-CC-:B0-----:R-:W-:Y:S01]  /*3eb0*/  FFMA.FTZ R11, R83, R10.reuse, -R24.reuse ;  /* 0x0000000a530b7223 */ /* 0x181fe20000010818 */
[----:B------:R-:W-:Y:S01]  /*3ec0*/  FSEL R83, R46, -INF , P2 ;  /* 0xff8000002e537808 */ /* 0x000fe20001000000 */
[--C-:B------:R-:W-:Y:S01]  /*3ed0*/  FFMA.FTZ R46, R75, R10, -R24.reuse ;  /* 0x0000000a4b2e7223 */ /* 0x100fe20000010818 */
[C---:B------:R-:W-:Y:S02]  /*3ee0*/  ISETP.GT.AND P2, PT, R66.reuse, 0x88, PT ;  /* 0x000000884200780c */ /* 0x040fe40003f44270 */
[----:B------:R-:W-:Y:S02]  /*3ef0*/  FMNMX.FTZ R34, R83, R34, !PT ;  /* 0x0000002253227209 */ /* 0x000fe40007810000 */
[----:B------:R0:W3:Y:S01]  /*3f00*/  MUFU.TANH R143, R36 ;  /* 0x00000024008f7308 */ /* 0x0000e20000002400 */
[----:B--2---:R-:W-:Y:S01]  /*3f10*/  FFMA.FTZ R37, R77, R10, -R24 ;  /* 0x0000000a4d257223 */ /* 0x004fe20000010818 */
[----:B------:R-:W-:-:S02]  /*3f20*/  ISETP.GT.AND P1, PT, R66, 0x89, PT ;  /* 0x000000894200780c */ /* 0x000fc40003f24270 */
[----:B------:R-:W-:Y:S02]  /*3f30*/  FSEL R77, R42, -INF , P2 ;  /* 0xff8000002a4d7808 */ /* 0x000fe40001000000 */
[----:B------:R-:W-:Y:S02]  /*3f40*/  FMNMX.FTZ R34, R137, R34, !PT ;  /* 0x0000002289227209 */ /* 0x000fe40007810000 */
[C---:B------:R-:W-:Y:S01]  /*3f50*/  ISETP.GT.AND P2, PT, R66.reuse, 0x90, PT ;  /* 0x000000904200780c */ /* 0x040fe20003f44270 */
[----:B------:R2:W-:Y:S01]  /*3f60*/  MUFU.EX2 R32, R11 ;  /* 0x0000000b00207308 */ /* 0x0005e20000000800 */
[----:B------:R-:W-:Y:S02]  /*3f70*/  FSEL R139, R139, -INF , P1 ;  /* 0xff8000008b8b7808 */ /* 0x000fe40000800000 */
[----:B0-----:R-:W-:Y:S02]  /*3f80*/  FMNMX.FTZ R36, R77, R34, !PT ;  /* 0x000000224d247209 */ /* 0x001fe40007810000 */
[----:B------:R-:W-:-:S02]  /*3f90*/  ISETP.GT.AND P1, PT, R66, 0x91, PT ;  /* 0x000000914200780c */ /* 0x000fc40003f24270 */
[----:B------:R-:W-:Y:S01]  /*3fa0*/  FMNMX.FTZ R36, R139, R36, !PT ;  /* 0x000000248b247209 */ /* 0x000fe20007810000 */
[----:B------:R-:W-:Y:S01]  /*3fb0*/  MUFU.EX2 R25, R25 ;  /* 0x0000001900197308 */ /* 0x000fe20000000800 */
[----:B--2---:R-:W-:Y:S01]  /*3fc0*/  FFMA.FTZ R11, R63, R10, -R24 ;  /* 0x0000000a3f0b7223 */ /* 0x004fe20000010818 */
[----:B------:R-:W-:Y:S02]  /*3fd0*/  FSEL R63, R54, -INF , P2 ;  /* 0xff800000363f7808 */ /* 0x000fe40001000000 */
[C---:B------:R-:W-:Y:S02]  /*3fe0*/  ISETP.GT.AND P2, PT, R66.reuse, 0x98, PT ;  /* 0x000000984200780c */ /* 0x040fe40003f44270 */
[----:B-1----:R-:W-:Y:S02]  /*3ff0*/  FSEL R141, R141, -INF , P1 ;  /* 0xff8000008d8d7808 */ /* 0x002fe40000800000 */
[----:B------:R-:W-:Y:S01]  /*4000*/  FMNMX.FTZ R36, R63, R36, !PT ;  /* 0x000000243f247209 */ /* 0x000fe20007810000 */
[----:B------:R0:W-:Y:S01]  /*4010*/  MUFU.EX2 R34, R11 ;  /* 0x0000000b00227308 */ /* 0x0001e20000000800 */
[----:B------:R-:W-:-:S02]  /*4020*/  ISETP.GT.AND P1, PT, R66, 0x99, PT ;  /* 0x000000994200780c */ /* 0x000fc40003f24270 */
[----:B---3--:R-:W-:Y:S02]  /*4030*/  FSEL R143, R143, -INF , P2 ;  /* 0xff8000008f8f7808 */ /* 0x008fe40001000000 */
[----:B------:R-:W-:Y:S02]  /*4040*/  FMNMX.FTZ R36, R141, R36, !PT ;  /* 0x000000248d247209 */ /* 0x000fe40007810000 */
[----:B------:R-:W-:Y:S01]  /*4050*/  FSEL R145, R145, -INF , P1 ;  /* 0xff80000091917808 */ /* 0x000fe20000800000 */
[----:B------:R-:W1:Y:S01]  /*4060*/  MUFU.EX2 R26, R26 ;  /* 0x0000001a001a7308 */ /* 0x000e620000000800 */
[----:B------:R-:W-:-:S04]  /*4070*/  FMNMX.FTZ R36, R143, R36, !PT ;  /* 0x000000248f247209 */ /* 0x000fc80007810000 */
[----:B0-----:R-:W-:Y:S01]  /*4080*/  FMNMX.FTZ R11, R145, R36, !PT ;  /* 0x00000024910b7209 */ /* 0x001fe20007810000 */
[-CC-:B------:R-:W-:Y:S01]  /*4090*/  FFMA.FTZ R36, R43, R10.reuse, -R24.reuse ;  /* 0x0000000a2b247223 */ /* 0x180fe20000010818 */
[--C-:B------:R-:W-:Y:S01]  /*40a0*/  FFMA.FTZ R43, R55, R10, -R24.reuse ;  /* 0x0000000a372b7223 */ /* 0x100fe20000010818 */
[----:B------:R-:W0:Y:S02]  /*40b0*/  MUFU.EX2 R28, R28 ;  /* 0x0000001c001c7308 */ /* 0x000e240000000800 */
[----:B------:R-:W2:Y:S06]  /*40c0*/  SHFL.BFLY PT, R42, R11, 0x2, 0x1f ;  /* 0x0c401f000b2a7f89 */ /* 0x000eac00000e0000 */
[----:B------:R-:W3:Y:S08]  /*40d0*/  MUFU.EX2 R29, R29 ;  /* 0x0000001d001d7308 */ /* 0x000ef00000000800 */
[----:B------:R-:W4:Y:S08]  /*40e0*/  MUFU.EX2 R30, R30 ;  /* 0x0000001e001e7308 */ /* 0x000f300000000800 */
[----:B------:R-:W-:Y:S01]  /*40f0*/  MUFU.EX2 R9, R9 ;  /* 0x0000000900097308 */ /* 0x000fe20000000800 */
[----:B--2---:R-:W-:Y:S01]  /*4100*/  FMNMX.FTZ R48, R11, R42, !PT ;  /* 0x0000002a0b307209 */ /* 0x004fe20007810000 */
[----:B------:R-:W-:-:S04]  /*4110*/  FFMA.FTZ R42, R67, R10, -R24 ;  /* 0x0000000a432a7223 */ /* 0x000fc80000010818 */
[----:B------:R-:W2:Y:S02]  /*4120*/  SHFL.BFLY PT, R11, R48, 0x1, 0x1f ;  /* 0x0c201f00300b7f89 */ /* 0x000ea400000e0000 */
[----:B------:R-:W-:Y:S08]  /*4130*/  MUFU.EX2 R15, R15 ;  /* 0x0000000f000f7308 */ /* 0x000ff00000000800 */
[----:B------:R-:W-:Y:S08]  /*4140*/  MUFU.EX2 R19, R19 ;  /* 0x0000001300137308 */ /* 0x000ff00000000800 */
[----:B------:R-:W-:Y:S01]  /*4150*/  MUFU.EX2 R21, R21 ;  /* 0x0000001500157308 */ /* 0x000fe20000000800 */
[----:B--2---:R-:W-:Y:S01]  /*4160*/  FMNMX.FTZ R11, R48, R11, !PT ;  /* 0x0000000b300b7209 */ /* 0x004fe20007810000 */
[----:B------:R-:W-:-:S06]  /*4170*/  FFMA.FTZ R48, R71, R10, -R24 ;  /* 0x0000000a47307223 */ /* 0x000fcc0000010818 */
[----:B------:R-:W-:Y:S01]  /*4180*/  MUFU.EX2 R20, R20 ;  /* 0x0000001400147308 */ /* 0x000fe20000000800 */
[C---:B------:R-:W-:Y:S01]  /*4190*/  FSETP.NEU.FTZ.AND P1, PT, R11.reuse, -INF , PT ;  /* 0xff8000000b00780b */ /* 0x040fe20003f3d000 */
[----:B------:R-:W-:-:S05]  /*41a0*/  FFMA.FTZ R51, R11, R10, -8 ;  /* 0xc10000000b337423 */ /* 0x000fca000001000a */
[----:B------:R-:W-:Y:S01]  /*41b0*/  FSEL R52, R51, RZ, P1 ;  /* 0x000000ff33347208 */ /* 0x000fe20000800000 */
[----:B-1----:R-:W-:Y:S01]  /*41c0*/  FADD.FTZ R51, R25, R26 ;  /* 0x0000001a19337221 */ /* 0x002fe20000010000 */
[----:B------:R-:W-:Y:S01]  /*41d0*/  MUFU.EX2 R23, R23 ;  /* 0x0000001700177308 */ /* 0x000fe20000000800 */
[----:B------:R-:W-:Y:S02]  /*41e0*/  PLOP3.LUT P1, PT, PT, PT, UP0, 0x80, 0x0 ;  /* 0x000000000000781c */ /* 0x000fe40003f2f008 */
        /* <DEDUP_REMOVED lines=9> */
[----:B0-----:R-:W-:Y:S01]  /*4280*/  FADD.FTZ R78, R28, R51 ;  /* 0x000000331c4e7221 */ /* 0x001fe20000010000 */
[-CC-:B------:R-:W-:Y:S01]  /*4290*/  FFMA.FTZ R119, R119, R10.reuse, -R52.reuse ;  /* 0x0000000a77777223 */ /* 0x180fe20000010834 */
[-CC-:B------:R-:W-:Y:S01]  /*42a0*/  FFMA.FTZ R121, R121, R10.reuse, -R52.reuse ;  /* 0x0000000a79797223 */ /* 0x180fe20000010834 */
[-C--:B------:R-:W-:Y:S01]  /*42b0*/  FFMA.FTZ R115, R115, R10.reuse, -R52 ;  /* 0x0000000a73737223 */ /* 0x080fe20000010834 */
[----:B---3--:R-:W-:Y:S01]  /*42c0*/  FADD.FTZ R55, R29, R78 ;  /* 0x0000004e1d377221 */ /* 0x008fe20000010000 */
[----:B------:R-:W0:Y:S01]  /*42d0*/  MUFU.EX2 R50, R50 ;  /* 0x0000003200327308 */ /* 0x000e220000000800 */
[-CC-:B------:R-:W-:Y:S01]  /*42e0*/  FFMA.FTZ R123, R123, R10.reuse, -R52.reuse ;  /* 0x0000000a7b7b7223 */ /* 0x180fe20000010834 */
[-CC-:B------:R-:W-:Y:S01]  /*42f0*/  FFMA.FTZ R109, R109, R10.reuse, -R52.reuse ;  /* 0x0000000a6d6d7223 */ /* 0x180fe20000010834 */
[----:B----4-:R-:W-:Y:S01]  /*4300*/  FADD.FTZ R80, R30, R55 ;  /* 0x000000371e507221 */ /* 0x010fe20000010000 */
[-CC-:B------:R-:W-:Y:S01]  /*4310*/  FFMA.FTZ R125, R125, R10.reuse, -R52.reuse ;  /* 0x0000000a7d7d7223 */ /* 0x180fe20000010834 */
[-CC-:B------:R-:W-:Y:S01]  /*4320*/  FFMA.FTZ R73, R73, R10.reuse, -R52.reuse ;  /* 0x0000000a49497223 */ /* 0x180fe20000010834 */
[-C--:B------:R-:W-:Y:S01]  /*4330*/  FFMA.FTZ R101, R101, R10.reuse, -R52 ;  /* 0x0000000a65657223 */ /* 0x080fe20000010834 */
[----:B------:R-:W-:Y:S01]  /*4340*/  FADD.FTZ R55, R5, R80 ;  /* 0x0000005005377221 */ /* 0x000fe20000010000 */
[----:B------:R-:W1:Y:S01]  /*4350*/  MUFU.EX2 R53, R53 ;  /* 0x0000003500357308 */ /* 0x000e620000000800 */
[-CC-:B------:R-:W-:Y:S01]  /*4360*/  FFMA.FTZ R99, R99, R10.reuse, -R52.reuse ;  /* 0x0000000a63637223 */ /* 0x180fe20000010834 */
[-CC-:B------:R-:W-:Y:S01]  /*4370*/  FFMA.FTZ R127, R127, R10.reuse, -R52.reuse ;  /* 0x0000000a7f7f7223 */ /* 0x180fe20000010834 */
[-CC-:B------:R-:W-:Y:S01]  /*4380*/  FFMA.FTZ R97, R97, R10.reuse, -R52.reuse ;  /* 0x0000000a61617223 */ /* 0x180fe20000010834 */
[-CC-:B------:R-:W-:Y:S01]  /*4390*/  FFMA.FTZ R129, R129, R10.reuse, -R52.reuse ;  /* 0x0000000a81817223 */ /* 0x180fe20000010834 */
[-CC-:B------:R-:W-:Y:S01]  /*43a0*/  FFMA.FTZ R95, R95, R10.reuse, -R52.reuse ;  /* 0x0000000a5f5f7223 */ /* 0x180fe20000010834 */
[-CC-:B------:R-:W-:Y:S01]  /*43b0*/  FFMA.FTZ R57, R57, R10.reuse, -R52.reuse ;  /* 0x0000000a39397223 */ /* 0x180fe20000010834 */
[-C--:B------:R-:W-:Y:S01]  /*43c0*/  FFMA.FTZ R131, R131, R10.reuse, -R52 ;  /* 0x0000000a83837223 */ /* 0x080fe20000010834 */
[----:B------:R-:W2:Y:S01]  /*43d0*/  MUFU.EX2 R54, R103 ;  /* 0x0000006700367308 */ /* 0x000ea20000000800 */
[----:B0-----:R-:W-:Y:S01]  /*43e0*/  FADD.FTZ R76, R105, R50 ;  /* 0x00000032694c7221 */ /* 0x001fe20000010000 */
[-CC-:B------:R-:W-:Y:S01]  /*43f0*/  FFMA.FTZ R93, R93, R10.reuse, -R52.reuse ;  /* 0x0000000a5d5d7223 */ /* 0x180fe20000010834 */
[-CC-:B------:R-:W-:Y:S01]  /*4400*/  FFMA.FTZ R133, R133, R10.reuse, -R52.reuse ;  /* 0x0000000a85857223 */ /* 0x180fe20000010834 */
[-CC-:B------:R-:W-:Y:S01]  /*4410*/  FFMA.FTZ R91, R91, R10.reuse, -R52.reuse ;  /* 0x0000000a5b5b7223 */ /* 0x180fe20000010834 */
[-CC-:B------:R-:W-:Y:S01]  /*4420*/  FFMA.FTZ R135, R135, R10.reuse, -R52.reuse ;  /* 0x0000000a87877223 */ /* 0x180fe20000010834 */
[-CC-:B------:R-:W-:Y:S01]  /*4430*/  FFMA.FTZ R89, R89, R10.reuse, -R52.reuse ;  /* 0x0000000a59597223 */ /* 0x180fe20000010834 */
[-C--:B------:R-:W-:Y:S01]  /*4440*/  FFMA.FTZ R59, R59, R10.reuse, -R52 ;  /* 0x0000000a3b3b7223 */ /* 0x080fe20000010834 */
[----:B------:R-:W0:Y:S01]  /*4450*/  MUFU.EX2 R107, R107 ;  /* 0x0000006b006b7308 */ /* 0x000e220000000800 */
[----:B-1----:R-:W-:Y:S01]  /*4460*/  FADD.FTZ R51, R53, R76 ;  /* 0x0000004c35337221 */ /* 0x002fe20000010000 */
[-CC-:B------:R-:W-:Y:S01]  /*4470*/  FFMA.FTZ R87, R87, R10.reuse, -R52.reuse ;  /* 0x0000000a57577223 */ /* 0x180fe20000010834 */
[-CC-:B------:R-:W-:Y:S01]  /*4480*/  FFMA.FTZ R61, R61, R10.reuse, -R52.reuse ;  /* 0x0000000a3d3d7223 */ /* 0x180fe20000010834 */
[-CC-:B------:R-:W-:Y:S01]  /*4490*/  FFMA.FTZ R85, R85, R10.reuse, -R52.reuse ;  /* 0x0000000a55557223 */ /* 0x180fe20000010834 */
[-CC-:B------:R-:W-:Y:S01]  /*44a0*/  FFMA.FTZ R83, R83, R10.reuse, -R52.reuse ;  /* 0x0000000a53537223 */ /* 0x180fe20000010834 */
[-CC-:B------:R-:W-:Y:S01]  /*44b0*/  FFMA.FTZ R137, R137, R10.reuse, -R52.reuse ;  /* 0x0000000a89897223 */ /* 0x180fe20000010834 */
[-CC-:B------:R-:W-:Y:S01]  /*44c0*/  FFMA.FTZ R77, R77, R10.reuse, -R52.reuse ;  /* 0x0000000a4d4d7223 */ /* 0x180fe20000010834 */
[----:B------:R-:W1:Y:S01]  /*44d0*/  MUFU.EX2 R56, R111 ;  /* 0x0000006f00387308 */ /* 0x000e620000000800 */
[C---:B--2---:R-:W-:Y:S01]  /*44e0*/  FADD.FTZ R78, R54.reuse, R51 ;  /* 0x00000033364e7221 */ /* 0x044fe20000010000 */
[----:B------:R-:W-:Y:S01]  /*44f0*/  F2FP.SATFINITE.E4M3.F32.PACK_AB_MERGE_C R53, R54, R53, RZ ;  /* 0x000000353635723e */ /* 0x000fe200048070ff */
[-CC-:B------:R-:W-:Y:S01]  /*4500*/  FFMA.FTZ R139, R139, R10.reuse, -R52.reuse ;  /* 0x0000000a8b8b7223 */ /* 0x180fe20000010834 */
[-CC-:B------:R-:W-:Y:S01]  /*4510*/  FFMA.FTZ R63, R63, R10.reuse, -R52.reuse ;  /* 0x0000000a3f3f7223 */ /* 0x180fe20000010834 */
[-CC-:B------:R-:W-:Y:S01]  /*4520*/  FFMA.FTZ R141, R141, R10.reuse, -R52.reuse ;  /* 0x0000000a8d8d7223 */ /* 0x180fe20000010834 */
[-CC-:B------:R-:W-:Y:S01]  /*4530*/  FFMA.FTZ R143, R143, R10.reuse, -R52.reuse ;  /* 0x0000000a8f8f7223 */ /* 0x180fe20000010834 */
[----:B------:R-:W-:Y:S01]  /*4540*/  FFMA.FTZ R52, R145, R10, -R52 ;  /* 0x0000000a91347223 */ /* 0x000fe20000010834 */
[----:B------:R-:W2:Y:S01]  /*4550*/  MUFU.EX2 R113, R113 ;  /* 0x0000007100717308 */ /* 0x000ea20000000800 */
[----:B0-----:R-:W-:Y:S01]  /*4560*/  FADD.FTZ R51, R107, R78 ;  /* 0x0000004e6b337221 */ /* 0x001fe20000010000 */
[----:B------:R-:W-:Y:S01]  /*4570*/  FADD.FTZ R78, R4, R55 ;  /* 0x00000037044e7221 */ /* 0x000fe20000010000 */
[----:B------:R-:W-:-:S03]  /*4580*/  F2FP.SATFINITE.E4M3.F32.PACK_AB_MERGE_C R184, R50, R105, R53 ;  /* 0x0000006932b8723e */ /* 0x000fc60004807035 */
[----:B------:R-:W-:Y:S02]  /*4590*/  FADD.FTZ R55, R9, R78 ;  /* 0x0000004e09377221 */ /* 0x000fe40000010000 */
[----:B------:R-:W0:Y:S01]  /*45a0*/  MUFU.EX2 R58, R117 ;  /* 0x00000075003a7308 */ /* 0x000e220000000800 */
[----:B-1----:R-:W-:Y:S01]  /*45b0*/  FADD.FTZ R24, R56, R51 ;  /* 0x0000003338187221 */ /* 0x002fe20000010000 */
[----:B------:R-:W-:-:S04]  /*45c0*/  FADD.FTZ R80, R8, R55 ;  /* 0x0000003708507221 */ /* 0x000fc80000010000 */
[----:B------:R-:W-:Y:S02]  /*45d0*/  FADD.FTZ R55, R15, R80 ;  /* 0x000000500f377221 */ /* 0x000fe40000010000 */
[----:B------:R-:W1:Y:S01]  /*45e0*/  MUFU.EX2 R119, R119 ;  /* 0x0000007700777308 */ /* 0x000e620000000800 */
[----:B--2---:R-:W-:Y:S01]  /*45f0*/  FADD.FTZ R51, R113, R24 ;  /* 0x0000001871337221 */ /* 0x004fe20000010000 */
[----:B------:R-:W-:-:S04]  /*4600*/  FADD.FTZ R80, R12, R55 ;  /* 0x000000370c507221 */ /* 0x000fc80000010000 */
[----:B------:R-:W-:Y:S02]  /*4610*/  FADD.FTZ R55, R19, R80 ;  /* 0x0000005013377221 */ /* 0x000fe40000010000 */
[----:B------:R-:W2:Y:S01]  /*4620*/  MUFU.EX2 R60, R121 ;  /* 0x00000079003c7308 */ /* 0x000ea20000000800 */
[----:B0-----:R-:W-:Y:S01]  /*4630*/  FADD.FTZ R78, R58, R51 ;  /* 0x000000333a4e7221 */ /* 0x001fe20000010000 */
[----:B------:R-:W-:Y:S01]  /*4640*/  FADD.FTZ R82, R14, R55 ;  /* 0x000000370e527221 */ /* 0x000fe20000010000 */
[----:B------:R-:W-:-:S03]  /*4650*/  F2FP.SATFINITE.E4M3.F32.PACK_AB_MERGE_C R58, R58, R113, RZ ;  /* 0x000000713a3a723e */ /* 0x000fc600048070ff */
[----:B------:R-:W-:Y:S01]  /*4660*/  FADD.FTZ R82, R21, R82 ;  /* 0x0000005215527221 */ /* 0x000fe20000010000 */
[----:B------:R-:W-:Y:S01]  /*4670*/  F2FP.SATFINITE.E4M3.F32.PACK_AB_MERGE_C R186, R56, R107, R58 ;  /* 0x0000006b38ba723e */ /* 0x000fe2000480703a */
[----:B------:R-:W0:Y:S01]  /*4680*/  MUFU.EX2 R115, R115 ;  /* 0x0000007300737308 */ /* 0x000e220000000800 */
[----:B-1----:R-:W-:Y:S01]  /*4690*/  FADD.FTZ R51, R119, R78 ;  /* 0x0000004e77337221 */ /* 0x002fe20000010000 */
[----:B------:R-:W-:-:S04]  /*46a0*/  FADD.FTZ R55, R17, R82 ;  /* 0x0000005211377221 */ /* 0x000fc80000010000 */
[----:B------:R-:W-:Y:S02]  /*46b0*/  FADD.FTZ R55, R20, R55 ;  /* 0x0000003714377221 */ /* 0x000fe40000010000 */
        /* <DEDUP_REMOVED lines=13> */
[----:B-1----:R-:W-:Y:S01]  /*4790*/  FADD.FTZ R51, R73, R80 ;  /* 0x0000005049337221 */ /* 0x002fe20000010000 */
[----:B------:R-:W-:-:S06]  /*47a0*/  FADD.FTZ R80, R18, R55 ;  /* 0x0000003712507221 */ /* 0x000fcc0000010000 */
[----:B------:R-:W1:Y:S01]  /*47b0*/  MUFU.EX2 R68, R127 ;  /* 0x0000007f00447308 */ /* 0x000e620000000800 */
[C---:B--2---:R-:W-:Y:S01]  /*47c0*/  FADD.FTZ R54, R66.reuse, R51 ;  /* 0x0000003342367221 */ /* 0x044fe20000010000 */
[----:B------:R-:W-:Y:S01]  /*47d0*/  F2FP.SATFINITE.E4M3.F32.PACK_AB_MERGE_C R51, R9, R4, RZ ;  /* 0x000000040933723e */ /* 0x000fe200048070ff */
[----:B------:R-:W-:Y:S01]  /*47e0*/  FADD.FTZ R9, R23, R80 ;  /* 0x0000005017097221 */ /* 0x000fe20000010000 */
[----:B------:R-:W-:Y:S02]  /*47f0*/  F2FP.SATFINITE.E4M3.F32.PACK_AB_MERGE_C R66, R66, R73, RZ ;  /* 0x000000494242723e */ /* 0x000fe400048070ff */
[----:B------:R-:W-:Y:S02]  /*4800*/  F2FP.SATFINITE.E4M3.F32.PACK_AB_MERGE_C R187, R5, R30, R51 ;  /* 0x0000001e05bb723e */ /* 0x000fe40004807033 */
[----:B------:R-:W-:Y:S01]  /*4810*/  CS2R R50, SRZ ;  /* 0x0000000000327805 */ /* 0x000fe2000001ff00 */
[----:B------:R-:W-:Y:S01]  /*4820*/  MUFU.EX2 R97, R97 ;  /* 0x0000006100617308 */ /* 0x000fe20000000800 */
[----:B------:R-:W-:-:S02]  /*4830*/  F2FP.SATFINITE.E4M3.F32.PACK_AB_MERGE_C R182, R64, R109, R66 ;  /* 0x0000006d40b6723e */ /* 0x000fc40004807042 */
[----:B------:R-:W-:Y:S02]  /*4840*/  CS2R R64, SRZ ;  /* 0x0000000000407805 */ /* 0x000fe4000001ff00 */
[----:B------:R-:W-:-:S03]  /*4850*/  CS2R R66, SRZ ;  /* 0x0000000000427805 */ /* 0x000fc6000001ff00 */
[----:B------:R-:W2:Y:S08]  /*4860*/  MUFU.EX2 R33, R33 ;  /* 0x0000002100217308 */ /* 0x000eb00000000800 */
[----:B------:R-:W3:Y:S08]  /*4870*/  MUFU.EX2 R70, R129 ;  /* 0x0000008100467308 */ /* 0x000ef00000000800 */
[----:B------:R4:W-:Y:S08]  /*4880*/  MUFU.EX2 R24, R57 ;  /* 0x0000003900187308 */ /* 0x0009f00000000800 */
[----:B------:R-:W5:Y:S01]  /*4890*/  MUFU.EX2 R95, R95 ;  /* 0x0000005f005f7308 */ /* 0x000f620000000800 */
[----:B----4-:R-:W-:Y:S01]  /*48a0*/  F2FP.SATFINITE.E4M3.F32.PACK_AB_MERGE_C R57, R29, R28, RZ ;  /* 0x0000001c1d39723e */ /* 0x010fe200048070ff */
[----:B0-----:R-:W-:Y:S01]  /*48b0*/  FADD.FTZ R29, R99, R54 ;  /* 0x00000036631d7221 */ /* 0x001fe20000010000 */
[----:B------:R-:W-:-:S02]  /*48c0*/  FADD.FTZ R54, R22, R9 ;  /* 0x0000000916367221 */ /* 0x000fc40000010000 */
[----:B------:R-:W-:Y:S01]  /*48d0*/  F2FP.SATFINITE.E4M3.F32.PACK_AB_MERGE_C R185, R26, R25, R57 ;  /* 0x000000191ab9723e */ /* 0x000fe20004807039 */
[----:B-1----:R-:W-:Y:S01]  /*48e0*/  FADD.FTZ R4, R68, R29 ;  /* 0x0000001d44047221 */ /* 0x002fe20000010000 */
[----:B------:R-:W-:Y:S01]  /*48f0*/  F2FP.SATFINITE.E4M3.F32.PACK_AB_MERGE_C R29, R19, R12, RZ ;  /* 0x0000000c131d723e */ /* 0x000fe200048070ff */
[----:B------:R-:W0:Y:S01]  /*4900*/  MUFU.EX2 R37, R37 ;  /* 0x0000002500257308 */ /* 0x000e220000000800 */
[----:B--2---:R-:W-:Y:S01]  /*4910*/  FADD.FTZ R19, R33, R54 ;  /* 0x0000003621137221 */ /* 0x004fe20000010000 */
[----:B------:R-:W-:Y:S01]  /*4920*/  FADD.FTZ R9, R97, R4 ;  /* 0x0000000461097221 */ /* 0x000fe20000010000 */
[----:B------:R-:W-:Y:S02]  /*4930*/  F2FP.SATFINITE.E4M3.F32.PACK_AB_MERGE_C R54, R20, R17, RZ ;  /* 0x000000111436723e */ /* 0x000fe400048070ff */
[----:B------:R-:W-:Y:S01]  /*4940*/  CS2R R56, SRZ ;  /* 0x0000000000387805 */ /* 0x000fe2000001ff00 */
[----:B------:R-:W-:Y:S01]  /*4950*/  FADD.FTZ R20, R32, R19 ;  /* 0x0000001320147221 */ /* 0x000fe20000010000 */
[----:B---3--:R-:W-:Y:S01]  /*4960*/  FADD.FTZ R12, R70, R9 ;  /* 0x00000009460c7221 */ /* 0x008fe20000010000 */
[----:B------:R-:W-:Y:S01]  /*4970*/  F2FP.SATFINITE.E4M3.F32.PACK_AB_MERGE_C R33, R33, R22, RZ ;  /* 0x000000162121723e */ /* 0x000fe200048070ff */
[----:B------:R-:W1:Y:S01]  /*4980*/  MUFU.EX2 R72, R131 ;  /* 0x0000008300487308 */ /* 0x000e620000000800 */
[----:B------:R-:W-:Y:S01]  /*4990*/  F2FP.SATFINITE.E4M3.F32.PACK_AB_MERGE_C R183, R21, R14, R54 ;  /* 0x0000000e15b7723e */ /* 0x000fe20004807036 */
[----:B-----5:R-:W-:Y:S01]  /*49a0*/  FADD.FTZ R9, R95, R12 ;  /* 0x0000000c5f097221 */ /* 0x020fe20000010000 */
[----:B------:R-:W-:-:S02]  /*49b0*/  F2FP.SATFINITE.E4M3.F32.PACK_AB_MERGE_C R181, R15, R8, R29 ;  /* 0x000000080fb5723e */ /* 0x000fc4000480701d */
[----:B------:R-:W-:Y:S02]  /*49c0*/  CS2R R54, SRZ ;  /* 0x0000000000367805 */ /* 0x000fe4000001ff00 */
[----:B------:R-:W-:Y:S02]  /*49d0*/  F2FP.SATFINITE.E4M3.F32.PACK_AB_MERGE_C R177, R23, R18, R33 ;  /* 0x0000001217b1723e */ /* 0x000fe40004807021 */
[----:B------:R-:W-:Y:S01]  /*49e0*/  F2FP.SATFINITE.E4M3.F32.PACK_AB_MERGE_C R70, R70, R97, RZ ;  /* 0x000000614646723e */ /* 0x000fe200048070ff */
[----:B------:R-:W2:Y:S01]  /*49f0*/  MUFU.EX2 R93, R93 ;  /* 0x0000005d005d7308 */ /* 0x000ea20000000800 */
[----:B0-----:R-:W-:Y:S02]  /*4a00*/  FADD.FTZ R17, R37, R20 ;  /* 0x0000001425117221 */ /* 0x001fe40000010000 */
[----:B------:R-:W-:Y:S02]  /*4a10*/  F2FP.SATFINITE.E4M3.F32.PACK_AB_MERGE_C R176, R68, R99, R70 ;  /* 0x0000006344b0723e */ /* 0x000fe40004807046 */
[----:B------:R-:W-:Y:S01]  /*4a20*/  CS2R R68, SRZ ;  /* 0x0000000000447805 */ /* 0x000fe2000001ff00 */
[----:B------:R-:W-:Y:S01]  /*4a30*/  FADD.FTZ R20, R34, R17 ;  /* 0x0000001122147221 */ /* 0x000fe20000010000 */
[----:B------:R-:W-:Y:S01]  /*4a40*/  CS2R R70, SRZ ;  /* 0x0000000000467805 */ /* 0x000fe2000001ff00 */
[----:B------:R-:W0:Y:S01]  /*4a50*/  MUFU.EX2 R74, R133 ;  /* 0x00000085004a7308 */ /* 0x000e220000000800 */
[----:B-1----:R-:W-:-:S07]  /*4a60*/  FADD.FTZ R12, R72, R9 ;  /* 0x00000009480c7221 */ /* 0x002fce0000010000 */
[----:B------:R-:W1:Y:S01]  /*4a70*/  MUFU.EX2 R41, R41 ;  /* 0x0000002900297308 */ /* 0x000e620000000800 */
[----:B--2---:R-:W-:-:S07]  /*4a80*/  FADD.FTZ R9, R93, R12 ;  /* 0x0000000c5d097221 */ /* 0x004fce0000010000 */
[----:B------:R-:W2:Y:S01]  /*4a90*/  MUFU.EX2 R27, R27 ;  /* 0x0000001b001b7308 */ /* 0x000ea20000000800 */
[C---:B0-----:R-:W-:Y:S01]  /*4aa0*/  F2FP.SATFINITE.E4M3.F32.PACK_AB_MERGE_C R93, R74.reuse, R93, RZ ;  /* 0x0000005d4a5d723e */ /* 0x041fe200048070ff */
[----:B------:R-:W-:-:S03]  /*4ab0*/  FADD.FTZ R74, R74, R9 ;  /* 0x000000094a4a7221 */ /* 0x000fc60000010000 */
[----:B------:R-:W-:Y:S02]  /*4ac0*/  F2FP.SATFINITE.E4M3.F32.PACK_AB_MERGE_C R178, R72, R95, R93 ;  /* 0x0000005f48b2723e */ /* 0x000fe4000480705d */
[----:B------:R-:W-:Y:S01]  /*4ad0*/  CS2R R72, SRZ ;  /* 0x0000000000487805 */ /* 0x000fe2000001ff00 */
[----:B------:R-:W0:Y:S01]  /*4ae0*/  MUFU.EX2 R91, R91 ;  /* 0x0000005b005b7308 */ /* 0x000e220000000800 */
[C---:B-1----:R-:W-:Y:S01]  /*4af0*/  FADD.FTZ R20, R41.reuse, R20 ;  /* 0x0000001429147221 */ /* 0x042fe20000010000 */
[----:B------:R-:W-:-:S04]  /*4b00*/  F2FP.SATFINITE.E4M3.F32.PACK_AB_MERGE_C R34, R41, R34, RZ ;  /* 0x000000222922723e */ /* 0x000fc800048070ff */
[----:B------:R-:W-:Y:S02]  /*4b10*/  F2FP.SATFINITE.E4M3.F32.PACK_AB_MERGE_C R179, R37, R32, R34 ;  /* 0x0000002025b3723e */ /* 0x000fe40004807022 */
[----:B------:R-:W-:Y:S01]  /*4b20*/  CS2R R32, SRZ ;  /* 0x0000000000207805 */ /* 0x000fe2000001ff00 */
[----:B------:R-:W1:Y:S01]  /*4b30*/  MUFU.EX2 R36, R36 ;  /* 0x0000002400247308 */ /* 0x000e620000000800 */
[----:B--2---:R-:W-:-:S07]  /*4b40*/  FADD.FTZ R17, R27, R20 ;  /* 0x000000141b117221 */ /* 0x004fce0000010000 */
[----:B------:R-:W2:Y:S01]  /*4b50*/  MUFU.EX2 R76, R135 ;  /* 0x00000087004c7308 */ /* 0x000ea20000000800 */
[----:B0-----:R-:W-:Y:S01]  /*4b60*/  FADD.FTZ R9, R91, R74 ;  /* 0x0000004a5b097221 */ /* 0x001fe20000010000 */
[----:B------:R-:W-:-:S06]  /*4b70*/  CS2R R74, SRZ ;  /* 0x00000000004a7805 */ /* 0x000fcc000001ff00 */
[----:B------:R-:W0:Y:S01]  /*4b80*/  MUFU.EX2 R31, R31 ;  /* 0x0000001f001f7308 */ /* 0x000e220000000800 */
[----:B-1----:R-:W-:-:S07]  /*4b90*/  FADD.FTZ R22, R36, R17 ;  /* 0x0000001124167221 */ /* 0x002fce0000010000 */
[----:B------:R-:W1:Y:S01]  /*4ba0*/  MUFU.EX2 R89, R89 ;  /* 0x0000005900597308 */ /* 0x000e620000000800 */
[----:B--2---:R-:W-:-:S07]  /*4bb0*/  FADD.FTZ R20, R76, R9 ;  /* 0x000000094c147221 */ /* 0x004fce0000010000 */
[----:B------:R-:W2:Y:S01]  /*4bc0*/  MUFU.EX2 R40, R40 ;  /* 0x0000002800287308 */ /* 0x000ea20000000800 */
[----:B0-----:R-:W-:-:S07]  /*4bd0*/  FADD.FTZ R9, R31, R22 ;  /* 0x000000161f097221 */ /* 0x001fce0000010000 */
[----:B------:R-:W0:Y:S01]  /*4be0*/  MUFU.EX2 R38, R38 ;  /* 0x0000002600267308 */ /* 0x000e220000000800 */
[----:B-1----:R-:W-:Y:S01]  /*4bf0*/  FADD.FTZ R5, R89, R20 ;  /* 0x0000001459057221 */ /* 0x002fe20000010000 */
[----:B------:R-:W-:-:S03]  /*4c00*/  F2FP.SATFINITE.E4M3.F32.PACK_AB_MERGE_C R89, R24, R89, RZ ;  /* 0x000000591859723e */ /* 0x000fc600048070ff */
[----:B------:R-:W-:Y:S01]  /*4c10*/  FADD.FTZ R24, R24, R5 ;  /* 0x0000000518187221 */ /* 0x000fe20000010000 */
[----:B------:R-:W-:Y:S02]  /*4c20*/  F2FP.SATFINITE.E4M3.F32.PACK_AB_MERGE_C R172, R76, R91, R89 ;  /* 0x0000005b4cac723e */ /* 0x000fe40004807059 */
[----:B------:R-:W1:Y:S01]  /*4c30*/  MUFU.EX2 R59, R59 ;  /* 0x0000003b003b7308 */ /* 0x000e620000000800 */
[C---:B--2---:R-:W-:Y:S01]  /*4c40*/  FADD.FTZ R9, R40.reuse, R9 ;  /* 0x0000000928097221 */ /* 0x044fe20000010000 */
[----:B------:R-:W-:Y:S02]  /*4c50*/  F2FP.SATFINITE.E4M3.F32.PACK_AB_MERGE_C R31, R40, R31, RZ ;  /* 0x0000001f281f723e */ /* 0x000fe400048070ff */
[----:B------:R-:W-:Y:S02]  /*4c60*/  CS2R R40, SRZ ;  /* 0x0000000000287805 */ /* 0x000fe4000001ff00 */
[----:B------:R-:W-:Y:S02]  /*4c70*/  F2FP.SATFINITE.E4M3.F32.PACK_AB_MERGE_C R173, R36, R27, R31 ;  /* 0x0000001b24ad723e */ /* 0x000fe4000480701f */
[----:B------:R-:W-:Y:S01]  /*4c80*/  CS2R R26, SRZ ;  /* 0x00000000001a7805 */ /* 0x000fe2000001ff00 */
[----:B------:R-:W2:Y:S01]  /*4c90*/  MUFU.EX2 R43, R43 ;  /* 0x0000002b002b7308 */ /* 0x000ea20000000800 */
[----:B0-----:R-:W-:Y:S01]  /*4ca0*/  FADD.FTZ R20, R38, R9 ;  /* 0x0000000926147221 */ /* 0x001fe20000010000 */
[----:B------:R-:W-:-:S02]  /*4cb0*/  CS2R R30, SRZ ;  /* 0x00000000001e7805 */ /* 0x000fc4000001ff00 */
[----:B------:R-:W-:-:S04]  /*4cc0*/  CS2R R36, SRZ ;  /* 0x0000000000247805 */ /* 0x000fc8000001ff00 */
[----:B------:R0:W3:Y:S01]  /*4cd0*/  MUFU.EX2 R78, R87 ;  /* 0x00000057004e7308 */ /* 0x0000e20000000800 */
[----:B-1----:R-:W-:Y:S01]  /*4ce0*/  FADD.FTZ R5, R59, R24 ;  /* 0x000000183b057221 */ /* 0x002fe20000010000 */
[----:B------:R-:W-:-:S06]  /*4cf0*/  CS2R R24, SRZ ;  /* 0x0000000000187805 */ /* 0x000fcc000001ff00 */
[----:B------:R-:W1:Y:S01]  /*4d00*/  MUFU.EX2 R35, R35 ;  /* 0x0000002300237308 */ /* 0x000e620000000800 */
[----:B--2---:R-:W-:Y:S01]  /*4d10*/  FADD.FTZ R20, R43, R20 ;  /* 0x000000142b147221 */ /* 0x004fe20000010000 */
[----:B0-----:R-:W-:-:S06]  /*4d20*/  CS2R R86, SRZ ;  /* 0x0000000000567805 */ /* 0x001fcc000001ff00 */
[----:B------:R-:W0:Y:S01]  /*4d30*/  MUFU.EX2 R61, R61 ;  /* 0x0000003d003d7308 */ /* 0x000e220000000800 */
[----:B---3--:R-:W-:-:S07]  /*4d40*/  FADD.FTZ R14, R78, R5 ;  /* 0x000000054e0e7221 */ /* 0x008fce0000010000 */
[----:B------:R2:W3:Y:S01]  /*4d50*/  MUFU.EX2 R28, R85 ;  /* 0x00000055001c7308 */ /* 0x0004e20000000800 */
[----:B-1----:R-:W-:-:S07]  /*4d60*/  FADD.FTZ R9, R35, R20 ;  /* 0x0000001423097221 */ /* 0x002fce0000010000 */
[----:B------:R-:W1:Y:S01]  /*4d70*/  MUFU.EX2 R44, R44 ;  /* 0x0000002c002c7308 */ /* 0x000e620000000800 */
[----:B0-----:R-:W-:Y:S01]  /*4d80*/  FADD.FTZ R5, R61, R14 ;  /* 0x0000000e3d057221 */ /* 0x001fe20000010000 */
[----:B--2---:R-:W-:-:S06]  /*4d90*/  CS2R R84, SRZ ;  /* 0x0000000000547805 */ /* 0x004fcc000001ff00 */
[----:B------:R-:W0:Y:S01]  /*4da0*/  MUFU.EX2 R42, R42 ;  /* 0x0000002a002a7308 */ /* 0x000e220000000800 */
[C---:B---3--:R-:W-:Y:S01]  /*4db0*/  F2FP.SATFINITE.E4M3.F32.PACK_AB_MERGE_C R61, R28.reuse, R61, RZ ;  /* 0x0000003d1c3d723e */ /* 0x048fe200048070ff */
[----:B------:R-:W-:-:S03]  /*4dc0*/  FADD.FTZ R28, R28, R5 ;  /* 0x000000051c1c7221 */ /* 0x000fc60000010000 */
[----:B------:R-:W-:Y:S02]  /*4dd0*/  F2FP.SATFINITE.E4M3.F32.PACK_AB_MERGE_C R174, R78, R59, R61 ;  /* 0x0000003b4eae723e */ /* 0x000fe4000480703d */
[----:B------:R-:W-:Y:S02]  /*4de0*/  CS2R R58, SRZ ;  /* 0x00000000003a7805 */ /* 0x000fe4000001ff00 */
[----:B------:R-:W-:Y:S01]  /*4df0*/  CS2R R60, SRZ ;  /* 0x00000000003c7805 */ /* 0x000fe2000001ff00 */
[----:B------:R-:W2:Y:S01]  /*4e00*/  MUFU.EX2 R83, R83 ;  /* 0x0000005300537308 */ /* 0x000ea20000000800 */
[C---:B-1----:R-:W-:Y:S01]  /*4e10*/  FADD.FTZ R9, R44.reuse, R9 ;  /* 0x000000092c097221 */ /* 0x042fe20000010000 */
[----:B------:R-:W-:Y:S02]  /*4e20*/  F2FP.SATFINITE.E4M3.F32.PACK_AB_MERGE_C R35, R44, R35, RZ ;  /* 0x000000232c23723e */ /* 0x000fe400048070ff */
[----:B------:R-:W-:Y:S02]  /*4e30*/  CS2R R78, SRZ ;  /* 0x00000000004e7805 */ /* 0x000fe4000001ff00 */
[----:B------:R-:W-:-:S02]  /*4e40*/  F2FP.SATFINITE.E4M3.F32.PACK_AB_MERGE_C R175, R43, R38, R35 ;  /* 0x000000262baf723e */ /* 0x000fc40004807023 */
[----:B------:R-:W-:Y:S01]  /*4e50*/  CS2R R34, SRZ ;  /* 0x0000000000227805 */ /* 0x000fe2000001ff00 */
[----:B------:R-:W1:Y:S01]  /*4e60*/  MUFU.EX2 R47, R47 ;  /* 0x0000002f002f7308 */ /* 0x000e620000000800 */
[----:B0-----:R-:W-:-:S07]  /*4e70*/  FADD.FTZ R14, R42, R9 ;  /* 0x000000092a0e7221 */ /* 0x001fce0000010000 */
[----:B------:R-:W0:Y:S01]  /*4e80*/  MUFU.EX2 R4, R137 ;  /* 0x0000008900047308 */ /* 0x000e220000000800 */
[----:B--2---:R-:W-:Y:S01]  /*4e90*/  FADD.FTZ R5, R83, R28 ;  /* 0x0000001c53057221 */ /* 0x004fe20000010000 */
[----:B------:R-:W-:-:S06]  /*4ea0*/  CS2R R28, SRZ ;  /* 0x00000000001c7805 */ /* 0x000fcc000001ff00 */
        /* <DEDUP_REMOVED lines=10> */
[----:B------:R-:W-:-:S03]  /*4f50*/  FADD.FTZ R12, R12, R5 ;  /* 0x000000050c0c7221 */ /* 0x000fc60000010000 */
[----:B------:R-:W-:Y:S02]  /*4f60*/  F2FP.SATFINITE.E4M3.F32.PACK_AB_MERGE_C R168, R4, R83, R77 ;  /* 0x0000005304a8723e */ /* 0x000fe4000480704d */
[----:B------:R-:W-:Y:S02]  /*4f70*/  CS2R R76, SRZ ;  /* 0x00000000004c7805 */ /* 0x000fe4000001ff00 */
[----:B------:R-:W-:Y:S01]  /*4f80*/  CS2R R82, SRZ ;  /* 0x0000000000527805 */ /* 0x000fe2000001ff00 */
[----:B------:R-:W0:Y:S01]  /*4f90*/  MUFU.EX2 R63, R63 ;  /* 0x0000003f003f7308 */ /* 0x000e220000000800 */
[C---:B--2---:R-:W-:Y:S01]  /*4fa0*/  FADD.FTZ R9, R46.reuse, R9 ;  /* 0x000000092e097221 */ /* 0x044fe20000010000 */
[----:B------:R-:W-:-:S04]  /*4fb0*/  F2FP.SATFINITE.E4M3.F32.PACK_AB_MERGE_C R39, R46, R39, RZ ;  /* 0x000000272e27723e */ /* 0x000fc800048070ff */
[----:B------:R-:W-:Y:S02]  /*4fc0*/  F2FP.SATFINITE.E4M3.F32.PACK_AB_MERGE_C R169, R47, R42, R39 ;  /* 0x0000002a2fa9723e */ /* 0x000fe40004807027 */
[----:B------:R-:W-:Y:S01]  /*4fd0*/  CS2R R38, SRZ ;  /* 0x0000000000267805 */ /* 0x000fe2000001ff00 */
[----:B------:R-:W2:Y:S01]  /*4fe0*/  MUFU.EX2 R49, R49 ;  /* 0x0000003100317308 */ /* 0x000ea20000000800 */
[----:B-1----:R-:W-:Y:S01]  /*4ff0*/  FADD.FTZ R18, R48, R9 ;  /* 0x0000000930127221 */ /* 0x002fe20000010000 */
[----:B------:R-:W-:Y:S02]  /*5000*/  CS2R R42, SRZ ;  /* 0x00000000002a7805 */ /* 0x000fe4000001ff00 */
[----:B------:R-:W-:-:S04]  /*5010*/  CS2R R46, SRZ ;  /* 0x00000000002e7805 */ /* 0x000fc8000001ff00 */
[----:B------:R-:W1:Y:S01]  /*5020*/  MUFU.EX2 R8, R141 ;  /* 0x0000008d00087308 */ /* 0x000e620000000800 */
[----:B0-----:R-:W-:-:S07]  /*5030*/  FADD.FTZ R5, R63, R12 ;  /* 0x0000000c3f057221 */ /* 0x001fce0000010000 */
[----:B------:R-:W-:Y:S01]  /*5040*/  MUFU.EX2 R45, R45 ;  /* 0x0000002d002d7308 */ /* 0x000fe20000000800 */
[----:B--2---:R-:W-:-:S07]  /*5050*/  FADD.FTZ R18, R49, R18 ;  /* 0x0000001231127221 */ /* 0x004fce0000010000 */
[----:B------:R0:W2:Y:S01]  /*5060*/  MUFU.EX2 R14, R81 ;  /* 0x00000051000e7308 */ /* 0x0000a20000000800 */
[----:B-1----:R-:W-:-:S07]  /*5070*/  FADD.FTZ R4, R8, R5 ;  /* 0x0000000508047221 */ /* 0x002fce0000010000 */
[----:B------:R-:W1:Y:S01]  /*5080*/  MUFU.EX2 R143, R143 ;  /* 0x0000008f008f7308 */ /* 0x000e620000000800 */
[----:B0-----:R-:W-:-:S07]  /*5090*/  CS2R R80, SRZ ;  /* 0x0000000000507805 */ /* 0x001fce000001ff00 */
[----:B------:R-:W0:Y:S01]  /*50a0*/  MUFU.EX2 R52, R52 ;  /* 0x0000003400347308 */ /* 0x000e220000000800 */
[----:B--2---:R-:W-:Y:S01]  /*50b0*/  F2FP.SATFINITE.E4M3.F32.PACK_AB_MERGE_C R12, R14, R45, RZ ;  /* 0x0000002d0e0c723e */ /* 0x004fe200048070ff */
[----:B------:R-:W-:-:S03]  /*50c0*/  FADD.FTZ R45, R45, R18 ;  /* 0x000000122d2d7221 */ /* 0x000fc60000010000 */
[----:B------:R-:W-:Y:S02]  /*50d0*/  F2FP.SATFINITE.E4M3.F32.PACK_AB_MERGE_C R171, R49, R48, R12 ;  /* 0x0000003031ab723e */ /* 0x000fe4000480700c */
[----:B------:R-:W-:Y:S01]  /*50e0*/  CS2R R48, SRZ ;  /* 0x0000000000307805 */ /* 0x000fe2000001ff00 */
[----:B-1----:R-:W-:Y:S01]  /*50f0*/  FADD.FTZ R5, R143, R4 ;  /* 0x000000048f057221 */ /* 0x002fe20000010000 */
[----:B------:R-:W-:Y:S01]  /*5100*/  FADD.FTZ R4, R14, R45 ;  /* 0x0000002d0e047221 */ /* 0x000fe20000010000 */
[----:B------:R-:W-:Y:S02]  /*5110*/  CS2R R44, SRZ ;  /* 0x00000000002c7805 */ /* 0x000fe4000001ff00 */
[C---:B0-----:R-:W-:Y:S01]  /*5120*/  F2FP.SATFINITE.E4M3.F32.PACK_AB_MERGE_C R9, R52.reuse, R143, RZ ;  /* 0x0000008f3409723e */ /* 0x041fe200048070ff */
[----:B------:R-:W-:Y:S01]  /*5130*/  FADD.FTZ R5, R52, R5 ;  /* 0x0000000534057221 */ /* 0x000fe20000010000 */
[----:B------:R-:W-:Y:S02]  /*5140*/  CS2R R52, SRZ ;  /* 0x0000000000347805 */ /* 0x000fe4000001ff00 */
[----:B------:R-:W-:-:S02]  /*5150*/  F2FP.SATFINITE.E4M3.F32.PACK_AB_MERGE_C R170, R8, R63, R9 ;  /* 0x0000003f08aa723e */ /* 0x000fc40004807009 */
        /* <DEDUP_REMOVED lines=37> */
[----:B------:R-:W-:Y:S01]  /*53b0*/  UMOV UR56, URZ ;  /* 0x0000003f00387c82 */ /* 0x000fe20008000000 */
[----:B------:R-:W-:Y:S01]  /*53c0*/  UMOV UR54, URZ ;  /* 0x0000003f00367c82 */ /* 0x000fe20008000000 */
[----:B------:R-:W-:Y:S01]  /*53d0*/  ULDC UR52, c[0x0][0x288] ;  /* 0x0000a20000347ab9 */ /* 0x000fe20000000800 */
[----:B------:R-:W-:-:S05]  /*53e0*/  ULDC UR53, c[0x0][0x2f0] ;  /* 0x0000bc0000357ab9 */ /* 0x000fca0000000800 */
.L_x_9834:
[----:B------:R-:W-:Y:S01]  /*53f0*/  ISETP.NE.AND P2, PT, RZ, UR40, PT ;  /* 0x00000028ff007c0c */ /* 0x000fe2000bf45270 */
[----:B------:R-:W-:-:S04]  /*5400*/  UISETP.NE.AND UP0, UPT, UR54, 0x1, UPT ;  /* 0x000000013600788c */ /* 0x000fc8000bf05270 */
[----:B------:R-:W-:-:S04]  /*5410*/  USEL UR47, URZ, 0x1, UP0 ;  /* 0x000000013f2f7887 */ /* 0x000fc80008000000 */
[----:B------:R-:W-:-:S04]  /*5420*/  ULOP3.LUT UR47, UR56, UR47, URZ, 0x3c, !UPT ;  /* 0x0000002f382f7292 */ /* 0x000fc8000f8e3c3f */
[----:B------:R-:W-:Y:S08]  /*5430*/  @P2 BRA `(.L_x_9824) ;  /* 0x0000000000382947 */ /* 0x000ff00003800000 */
[----:B------:R-:W-:Y:S05]  /*5440*/  @!P0 BRA `(.L_x_9825) ;  /* 0x0000000000048947 */ /* 0x000fea0003800000 */
[----:B------:R-:W-:Y:S01]  /*5450*/  BPT.TRAP 0x1 ;  /* 0x000000040000795c */ /* 0x000fe20000300000 */
.L_x_9825:
        /* <DEDUP_REMOVED lines=9> */
.L_x_9826:
[----:B-1----:R-:W-:Y:S05]  /*54f0*/  @P1 BRA `(.L_x_9824) ;  /* 0x0000000000081947 */ /* 0x002fea0003800000 */
[----:B------:R-:W1:Y:S02]  /*5500*/  SYNCS.PHASECHK.TRANS64.TRYWAIT P1, [UR6+0x22830], R10 ;  /* 0x0228300aff0075a7 */ /* 0x000e640008020146 */
[----:B-1----:R-:W-:Y:S05]  /*5510*/  @!P1 BRA `(.L_x_9827) ;  /* 0x000000f000ac9947 */ /* 0x002fea0003800000 */
.L_x_9824:
        /* <DEDUP_REMOVED lines=134> */
.L_x_9829:
[----:B------:R-:W-:Y:S01]  /*5d80*/  ULEA UR6, UR54, UR41, 0x3 ;  /* 0x0000002936067291 */ /* 0x000fe2000f8e183f */
[----:B------:R-:W-:-:S05]  /*5d90*/  IMAD.U32 R10, RZ, RZ, UR56 ;  /* 0x00000038ff0a7e24 */ /* 0x000fca000f8e00ff */
[----:B------:R-:W-:-:S04]  /*5da0*/  SHF.L.U32 R10, R10, 0x1f, RZ ;  /* 0x0000001f0a0a7819 */ /* 0x000fc800000006ff */
[----:B------:R0:W1:Y:S01]  /*5db0*/  SYNCS.PHASECHK.TRANS64.TRYWAIT P1, [UR6+0x22850], R10 ;  /* 0x0228500aff0075a7 */ /* 0x0000620008020146 */
[----:B------:R-:W-:Y:S05]  /*5dc0*/  @!P0 BRA `(.L_x_9830) ;  /* 0x0000000000048947 */ /* 0x000fea0003800000 */
[----:B------:R-:W-:Y:S01]  /*5dd0*/  BPT.TRAP 0x1 ;  /* 0x000000040000795c */ /* 0x000fe20000300000 */
.L_x_9830:
[----:B-1----:R-:W-:Y:S05]  /*5de0*/  @P1 BRA `(.L_x_9828) ;  /* 0x0000000000081947 */ /* 0x002fea0003800000 */
[----:B------:R-:W1:Y:S02]  /*5df0*/  SYNCS.PHASECHK.TRANS64.TRYWAIT P1, [UR6+0x22850], R10 ;  /* 0x0228500aff0075a7 */ /* 0x000e640008020146 */
[----:B-1----:R-:W-:Y:S05]  /*5e00*/  @!P1 BRA `(.L_x_9831) ;  /* 0x000000e800889947 */ /* 0x002fea0003800000 */
.L_x_9828:
        /* <DEDUP_REMOVED lines=34> */
.L_x_9832:
[----:B------:R-:W-:Y:S01]  /*6030*/  UISETP.NE.AND UP0, UPT, UR44, URZ, UPT ;  /* 0x0000003f2c00728c */ /* 0x000fe2000bf05270 */
[C---:B------:R-:W-:Y:S01]  /*6040*/  FMUL.FTZ R175, R0.reuse, R141 ;  /* 0x0000008d00af7220 */ /* 0x040fe20000410000 */
[C---:B------:R-:W-:Y:S01]  /*6050*/  FMUL.FTZ R141, R0.reuse, R125 ;  /* 0x0000007d008d7220 */ /* 0x040fe20000410000 */
[C---:B------:R-:W-:Y:S01]  /*6060*/  FMUL.FTZ R23, R0.reuse, R142 ;  /* 0x0000008e00177220 */ /* 0x040fe20000410000 */
[C---:B------:R-:W-:Y:S01]  /*6070*/  FMUL.FTZ R142, R0.reuse, R128 ;  /* 0x00000080008e7220 */ /* 0x040fe20000410000 */
[----:B------:R-:W-:Y:S01]  /*6080*/  IMAD.MOV.U32 R128, RZ, RZ, R6 ;  /* 0x000000ffff807224 */ /* 0x000fe200078e0006 */
[----:B------:R-:W-:Y:S01]  /*6090*/  PLOP3.LUT P1, PT, PT, PT, UP0, 0x80, 0x0 ;  /* 0x000000000000781c */ /* 0x000fe20003f2f008 */
[C---:B------:R-:W-:Y:S01]  /*60a0*/  FMUL.FTZ R171, R0.reuse, R145 ;  /* 0x0000009100ab7220 */ /* 0x040fe20000410000 */
[----:B------:R-:W-:Y:S01]  /*60b0*/  PLOP3.LUT P2, PT, PT, PT, UP0, 0x80, 0x0 ;  /* 0x000000000000781c */ /* 0x000fe20003f4f008 */
[C---:B------:R-:W-:Y:S01]  /*60c0*/  FMUL.FTZ R12, R0.reuse, R155 ;  /* 0x0000009b000c7220 */ /* 0x040fe20000410000 */
[C---:B------:R-:W-:Y:S01]  /*60d0*/  FMUL.FTZ R155, R0.reuse, R161 ;  /* 0x000000a1009b7220 */ /* 0x040fe20000410000 */
[----:B------:R-:W-:Y:S01]  /*60e0*/  @UP0 ULDC UR6, c[0x0][0x44c] ;  /* 0x0001130000060ab9 */ /* 0x000fe20000000800 */
[C---:B0-----:R-:W-:Y:S01]  /*60f0*/  FMUL.FTZ R10, R0.reuse, R152 ;  /* 0x00000098000a7220 */ /* 0x041fe20000410000 */
        /* <DEDUP_REMOVED lines=10> */
[----:B------:R-:W-:Y:S01]  /*61a0*/  IMAD.U32 R127, RZ, RZ, UR53 ;  /* 0x00000035ff7f7e24 */ /* 0x000fe2000f8e00ff */
[----:B------:R-:W-:Y:S01]  /*61b0*/  @P2 SHF.R.U32.HI R128, RZ, UR6, R125 ;  /* 0x00000006ff802c19 */ /* 0x000fe2000801167d */
[----:B------:R-:W-:Y:S01]  /*61c0*/  UMOV UR6, 0x1 ;  /* 0x0000000100067882 */ /* 0x000fe20000000000 */
[C---:B------:R-:W-:Y:S01]  /*61d0*/  FMUL.FTZ R152, R0.reuse, R156 ;  /* 0x0000009c00987220 */ /* 0x040fe20000410000 */
[----:B------:R-:W-:Y:S01]  /*61e0*/  UIMAD UR6, UR55, -0xa0, UR6 ;  /* 0xffffff60370678a4 */ /* 0x000fe2000f8e0206 */
[C---:B------:R-:W-:Y:S01]  /*61f0*/  FMUL.FTZ R15, R0.reuse, R158 ;  /* 0x0000009e000f7220 */ /* 0x040fe20000410000 */
[----:B------:R-:W1:Y:S01]  /*6200*/  SHFL.IDX PT, R145, R128, RZ, 0x1c1f ;  /* 0x001c1fff80917589 */ /* 0x000e6200000e0000 */
[----:B------:R-:W2:Y:S01]  /*6210*/  MUFU.TANH R11, R11 ;  /* 0x0000000b000b7308 */ /* 0x000ea20000002400 */
[C---:B------:R-:W-:Y:S01]  /*6220*/  FMUL.FTZ R153, R0.reuse, R157 ;  /* 0x0000009d00997220 */ /* 0x040fe20000410000 */
[----:B------:R-:W-:Y:S01]  /*6230*/  FMUL.FTZ R158, R0, R136 ;  /* 0x00000088009e7220 */ /* 0x000fe20000410000 */
[----:B------:R-:W-:-:S02]  /*6240*/  IMAD.U32 R130, RZ, RZ, UR6 ;  /* 0x00000006ff827e24 */ /* 0x000fc4000f8e00ff */
[C---:B------:R-:W-:Y:S01]  /*6250*/  FMUL.FTZ R136, R0.reuse, R143 ;  /* 0x0000008f00887220 */ /* 0x040fe20000410000 */
[C---:B------:R-:W-:Y:S01]  /*6260*/  FMUL.FTZ R143, R0.reuse, R132 ;  /* 0x00000084008f7220 */ /* 0x040fe20000410000 */
[C---:B------:R-:W-:Y:S01]  /*6270*/  FMUL.FTZ R13, R0.reuse, R154 ;  /* 0x0000009a000d7220 */ /* 0x040fe20000410000 */
[----:B------:R-:W-:Y:S01]  /*6280*/  IMAD R130, R7, -0x2, R130 ;  /* 0xfffffffe07827824 */ /* 0x000fe200078e0282 */
[----:B------:R-:W3:Y:S01]  /*6290*/  MUFU.TANH R152, R152 ;  /* 0x0000009800987308 */ /* 0x000ee20000002400 */
[C---:B------:R-:W-:Y:S01]  /*62a0*/  FMUL.FTZ R154, R0.reuse, R160 ;  /* 0x000000a0009a7220 */ /* 0x040fe20000410000 */
[C---:B------:R-:W-:Y:S01]  /*62b0*/  FMUL.FTZ R157, R0.reuse, R164 ;  /* 0x000000a4009d7220 */ /* 0x040fe20000410000 */
[----:B------:R-:W-:Y:S02]  /*62c0*/  IMAD R130, R127, UR43, R130 ;  /* 0x0000002b7f827c24 */ /* 0x000fe4000f8e0282 */
        /* <DEDUP_REMOVED lines=11> */
[----:B-1----:R-:W-:Y:S01]  /*6380*/  IADD3 R132, R145, -UR52, R130 ;  /* 0x8000003491847c10 */ /* 0x002fe2000fffe082 */
[----:B------:R-:W1:Y:S01]  /*6390*/  MUFU.TANH R154, R154 ;  /* 0x0000009a009a7308 */ /* 0x000e620000002400 */
[C---:B------:R-:W-:Y:S01]  /*63a0*/  FMUL.FTZ R125, R0.reuse, R131 ;  /* 0x00000083007d7220 */ /* 0x040fe20000410000 */
[----:B------:R-:W-:Y:S01]  /*63b0*/  FMUL.FTZ R131, R0, R133 ;  /* 0x0000008500837220 */ /* 0x000fe20000410000 */
[----:B------:R-:W-:Y:S01]  /*63c0*/  ISETP.GT.AND P1, PT, R132, RZ, PT ;  /* 0x000000ff8400720c */ /* 0x000fe20003f24270 */
[----:B------:R-:W-:Y:S01]  /*63d0*/  FMUL.FTZ R104, R0, R104 ;  /* 0x0000006800687220 */ /* 0x000fe20000410000 */
[----:B------:R-:W-:Y:S01]  /*63e0*/  ISETP.GT.AND P2, PT, R132, 0x1, PT ;  /* 0x000000018400780c */ /* 0x000fe20003f44270 */
[----:B------:R-:W-:Y:S01]  /*63f0*/  FMUL.FTZ R109, R0, R109 ;  /* 0x0000006d006d7220 */ /* 0x000fe20000410000 */
[----:B0-----:R-:W-:Y:S01]  /*6400*/  FSEL R177, R10, -INF , P1 ;  /* 0xff8000000ab17808 */ /* 0x001fe20000800000 */
[----:B------:R-:W0:Y:S01]  /*6410*/  MUFU.TANH R155, R155 ;  /* 0x0000009b009b7308 */ /* 0x000e220000002400 */
[----:B------:R-:W-:Y:S01]  /*6420*/  ISETP.GT.AND P1, PT, R132, 0x8, PT ;  /* 0x000000088400780c */ /* 0x000fe20003f24270 */
[C---:B------:R-:W-:Y:S01]  /*6430*/  FMUL.FTZ R120, R0.reuse, R122 ;  /* 0x0000007a00787220 */ /* 0x040fe20000410000 */
[----:B--2---:R-:W-:Y:S01]  /*6440*/  FSEL R181, R11, -INF , P2 ;  /* 0xff8000000bb57808 */ /* 0x004fe20001000000 */
[C---:B------:R-:W-:Y:S01]  /*6450*/  FMUL.FTZ R122, R0.reuse, R126 ;  /* 0x0000007e007a7220 */ /* 0x040fe20000410000 */
[----:B------:R-:W-:Y:S01]  /*6460*/  FMNMX.FTZ R10, R177, R8, !PT ;  /* 0x00000008b10a7209 */ /* 0x000fe20007810000 */
[----:B------:R-:W-:Y:S01]  /*6470*/  FMUL.FTZ R126, R0, R134 ;  /* 0x00000086007e7220 */ /* 0x000fe20000410000 */
[----:B------:R-:W-:Y:S01]  /*6480*/  ISETP.GT.AND P2, PT, R132, 0x9, PT ;  /* 0x000000098400780c */ /* 0x000fe20003f44270 */
[----:B------:R-:W2:Y:S01]  /*6490*/  MUFU.TANH R157, R157 ;  /* 0x0000009d009d7308 */ /* 0x000ea20000002400 */
[----:B---3--:R-:W-:Y:S01]  /*64a0*/  FSEL R185, R152, -INF , P1 ;  /* 0xff80000098b97808 */ /* 0x008fe20000800000 */
[C---:B------:R-:W-:Y:S01]  /*64b0*/  FMUL.FTZ R105, R0.reuse, R105 ;  /* 0x0000006900697220 */ /* 0x040fe20000410000 */
[----:B------:R-:W-:Y:S01]  /*64c0*/  FMNMX.FTZ R10, R181, R10, !PT ;  /* 0x0000000ab50a7209 */ /* 0x000fe20007810000 */
[----:B------:R-:W-:Y:S01]  /*64d0*/  FMUL.FTZ R108, R0, R108 ;  /* 0x0000006c006c7220 */ /* 0x000fe20000410000 */
[----:B------:R-:W-:Y:S01]  /*64e0*/  ISETP.GT.AND P1, PT, R132, 0x10, PT ;  /* 0x000000108400780c */ /* 0x000fe20003f24270 */
[C---:B------:R-:W-:Y:S01]  /*64f0*/  FMUL.FTZ R113, R0.reuse, R113 ;  /* 0x0000007100717220 */ /* 0x040fe20000410000 */
[----:B----4-:R-:W-:Y:S01]  /*6500*/  FSEL R187, R153, -INF , P2 ;  /* 0xff80000099bb7808 */ /* 0x010fe20001000000 */
[----:B------:R-:W3:Y:S01]  /*6510*/  MUFU.TANH R156, R156 ;  /* 0x0000009c009c7308 */ /* 0x000ee20000002400 */
[----:B------:R-:W-:Y:S01]  /*6520*/  FMNMX.FTZ R10, R185, R10, !PT ;  /* 0x0000000ab90a7209 */ /* 0x000fe20007810000 */
[----:B------:R-:W-:Y:S01]  /*6530*/  FMUL.FTZ R112, R0, R112 ;  /* 0x0000007000707220 */ /* 0x000fe20000410000 */
[----:B------:R-:W-:Y:S01]  /*6540*/  ISETP.GT.AND P2, PT, R132, 0x11, PT ;  /* 0x000000118400780c */ /* 0x000fe20003f44270 */
[----:B------:R-:W-:Y:S01]  /*6550*/  FMUL.FTZ R127, R0, R135 ;  /* 0x00000087007f7220 */ /* 0x000fe20000410000 */
[----:B-1----:R-:W-:Y:S01]  /*6560*/  FSEL R189, R154, -INF , P1 ;  /* 0xff8000009abd7808 */ /* 0x002fe20000800000 */
[----:B------:R-:W-:Y:S01]  /*6570*/  FMUL.FTZ R117, R0, R117 ;  /* 0x0000007500757220 */ /* 0x000fe20000410000 */
[----:B------:R-:W-:Y:S01]  /*6580*/  FMNMX.FTZ R10, R187, R10, !PT ;  /* 0x0000000abb0a7209 */ /* 0x000fe20007810000 */
[----:B------:R-:W1:Y:S01]  /*6590*/  MUFU.TANH R158, R158 ;  /* 0x0000009e009e7308 */ /* 0x000e620000002400 */
        /* <DEDUP_REMOVED lines=11> */
[----:B------:R-:W-:Y:S01]  /*6650*/  FMUL.FTZ R138, R0, R147 ;  /* 0x00000093008a7220 */ /* 0x000fe20000410000 */
[----:B------:R-:W-:Y:S01]  /*6660*/  ISETP.GT.AND P1, PT, R132, 0x20, PT ;  /* 0x000000208400780c */ /* 0x000fe20003f24270 */
[----:B------:R-:W-:Y:S01]  /*6670*/  FMUL.FTZ R96, R0, R96 ;  /* 0x0000006000607220 */ /* 0x000fe20000410000 */
[----:B---3--:R-:W-:Y:S01]  /*6680*/  FSEL R155, R156, -INF , P2 ;  /* 0xff8000009c9b7808 */ /* 0x008fe20001000000 */
[----:B------:R-:W2:Y:S01]  /*6690*/  MUFU.TANH R179, R179 ;  /* 0x000000b300b37308 */ /* 0x000ea20000002400 */
        /* <DEDUP_REMOVED lines=11> */
[----:B------:R-:W0:Y:S01]  /*6750*/  SHFL.IDX PT, R99, R128, 0x1, 0x1c1f ;  /* 0x003c1f0080637f89 */ /* 0x000e2200000e0000 */
[----:B------:R-:W-:Y:S01]  /*6760*/  FMNMX.FTZ R10, R157, R10, !PT ;  /* 0x0000000a9d0a7209 */ /* 0x000fe20007810000 */
[----:B------:R-:W-:Y:S01]  /*6770*/  FMUL.FTZ R18, R0, R162 ;  /* 0x000000a200127220 */ /* 0x000fe20000410000 */
[----:B------:R-:W-:Y:S01]  /*6780*/  ISETP.GT.AND P2, PT, R132, 0x29, PT ;  /* 0x000000298400780c */ /* 0x000fe20003f44270 */
[----:B------:R-:W3:Y:S01]  /*6790*/  MUFU.TANH R173, R173 ;  /* 0x000000ad00ad7308 */ /* 0x000ee20000002400 */
[----:B--2---:R-:W-:Y:S01]  /*67a0*/  FSEL R179, R179, -INF , P1 ;  /* 0xff800000b3b37808 */ /* 0x004fe20000800000 */
[C---:B------:R-:W-:Y:S01]  /*67b0*/  FMUL.FTZ R20, R0.reuse, R166 ;  /* 0x000000a600147220 */ /* 0x040fe20000410000 */
[----:B------:R-:W-:Y:S01]  /*67c0*/  FMNMX.FTZ R10, R183, R10, !PT ;  /* 0x0000000ab70a7209 */ /* 0x000fe20007810000 */
[----:B------:R-:W-:Y:S01]  /*67d0*/  FMUL.FTZ R148, R0, R103 ;  /* 0x0000006700947220 */ /* 0x000fe20000410000 */
[----:B------:R-:W-:Y:S01]  /*67e0*/  ISETP.GT.AND P1, PT, R132, 0x30, PT ;  /* 0x000000308400780c */ /* 0x000fe20003f24270 */
[C---:B------:R-:W-:Y:S01]  /*67f0*/  FMUL.FTZ R22, R0.reuse, R139 ;  /* 0x0000008b00167220 */ /* 0x040fe20000410000 */
[----:B------:R-:W-:Y:S01]  /*6800*/  FMNMX.FTZ R10, R179, R10, !PT ;  /* 0x0000000ab30a7209 */ /* 0x000fe20007810000 */
[----:B------:R-:W2:Y:S01]  /*6810*/  MUFU.TANH R171, R171 ;  /* 0x000000ab00ab7308 */ /* 0x000ea20000002400 */
[----:B-1----:R-:W-:Y:S01]  /*6820*/  FSEL R175, R175, -INF , P2 ;  /* 0xff800000afaf7808 */ /* 0x002fe20001000000 */
[----:B------:R-:W-:Y:S01]  /*6830*/  FMUL.FTZ R139, R0, R150 ;  /* 0x00000096008b7220 */ /* 0x000fe20000410000 */
[----:B------:R-:W-:Y:S01]  /*6840*/  ISETP.GT.AND P2, PT, R132, 0x31, PT ;  /* 0x000000318400780c */ /* 0x000fe20003f44270 */
[----:B------:R-:W-:Y:S01]  /*6850*/  FMUL.FTZ R102, R0, R102 ;  /* 0x0000006600667220 */ /* 0x000fe20000410000 */
[----:B------:R-:W-:Y:S01]  /*6860*/  FMNMX.FTZ R10, R175, R10, !PT ;  /* 0x0000000aaf0a7209 */ /* 0x000fe20007810000 */
[----:B------:R-:W-:-:S02]  /*6870*/  ULEA UR6, UR48, UR41, 0x3 ;  /* 0x0000002930067291 */ /* 0x000fc4000f8e183f */
[----:B------:R-:W1:Y:S01]  /*6880*/  MUFU.TANH R169, R169 ;  /* 0x000000a900a97308 */ /* 0x000e620000002400 */
[----:B---3--:R-:W-:Y:S01]  /*6890*/  FSEL R173, R173, -INF , P1 ;  /* 0xff800000adad7808 */ /* 0x008fe20000800000 */
[----:B------:R-:W-:Y:S01]  /*68a0*/  UIADD3 UR6, UR6, 0x22840, URZ ;  /* 0x0002284006067890 */ /* 0x000fe2000fffe03f */
[C---:B------:R-:W-:Y:S02]  /*68b0*/  ISETP.GT.AND P1, PT, R132.reuse, 0x38, PT ;  /* 0x000000388400780c */ /* 0x040fe40003f24270 */
[----:B------:R-:W-:Y:S01]  /*68c0*/  FMNMX.FTZ R10, R173, R10, !PT ;  /* 0x0000000aad0a7209 */ /* 0x000fe20007810000 */
[----:B------:R-:W-:Y:S01]  /*68d0*/  UPRMT UR6, UR46, 0x654, UR6 ;  /* 0x000006542e067896 */ /* 0x000fe20008000006 */
[----:B0-----:R-:W-:Y:S01]  /*68e0*/  IADD3 R130, R99, -UR52, R130 ;  /* 0x8000003463827c10 */ /* 0x001fe2000fffe082 */
[----:B------:R-:W0:Y:S01]  /*68f0*/  MUFU.TANH R167, R167 ;  /* 0x000000a700a77308 */ /* 0x000e220000002400 */
[----:B--2---:R-:W-:Y:S02]  /*6900*/  FSEL R171, R171, -INF , P2 ;  /* 0xff800000abab7808 */ /* 0x004fe40001000000 */
[----:B------:R-:W-:-:S02]  /*6910*/  ISETP.GT.AND P2, PT, R132, 0x39, PT ;  /* 0x000000398400780c */ /* 0x000fc40003f44270 */
[----:B------:R-:W-:Y:S02]  /*6920*/  FMNMX.FTZ R10, R171, R10, !PT ;  /* 0x0000000aab0a7209 */ /* 0x000fe40007810000 */
[----:B------:R-:W-:Y:S01]  /*6930*/  ISETP.GT.AND P3, PT, R130, 0x1, PT ;  /* 0x000000018200780c */ /* 0x000fe20003f64270 */
[----:B------:R-:W2:Y:S01]  /*6940*/  MUFU.TANH R165, R165 ;  /* 0x000000a500a57308 */ /* 0x000ea20000002400 */
[----:B-1----:R-:W-:Y:S01]  /*6950*/  FSEL R169, R169, -INF , P1 ;  /* 0xff800000a9a97808 */ /* 0x002fe20000800000 */
[----:B------:R-:W-:Y:S01]  /*6960*/  SYNCS.ARRIVE.TRANS64.RED.A1T0 RZ, [UR6], RZ ;  /* 0x000000ffffff79a7 */ /* 0x000fe20008100406 */
        /* <DEDUP_REMOVED lines=18> */
[----:B------:R-:W-:Y:S01]  /*6a90*/  MUFU.TANH R129, R129 ;  /* 0x0000008100817308 */ /* 0x000fe20000002400 */
[----:B--2---:R-:W-:Y:S02]  /*6aa0*/  FSEL R159, R141, -INF , P2 ;  /* 0xff8000008d9f7808 */ /* 0x004fe40001000000 */
[----:B------:R-:W-:Y:S02]  /*6ab0*/  ISETP.GT.AND P2, PT, R132, 0x51, PT ;  /* 0x000000518400780c */ /* 0x000fe40003f44270 */
[----:B------:R-:W-:-:S03]  /*6ac0*/  FMNMX.FTZ R10, R159, R10, !PT ;  /* 0x0000000a9f0a7209 */ /* 0x000fc60007810000 */
[----:B------:R-:W0:Y:S08]  /*6ad0*/  MUFU.TANH R143, R143 ;  /* 0x0000008f008f7308 */ /* 0x000e300000002400 */
[----:B------:R-:W2:Y:S08]  /*6ae0*/  MUFU.TANH R131, R131 ;  /* 0x0000008300837308 */ /* 0x000eb00000002400 */
[----:B------:R3:W-:Y:S08]  /*6af0*/  MUFU.TANH R133, R104 ;  /* 0x0000006800857308 */ /* 0x0007f00000002400 */
[----:B------:R1:W-:Y:S01]  /*6b00*/  MUFU.TANH R134, R109 ;  /* 0x0000006d00867308 */ /* 0x0003e20000002400 */
[----:B---3--:R-:W-:-:S07]  /*6b10*/  FMUL.FTZ R104, R0, R106 ;  /* 0x0000006a00687220 */ /* 0x008fce0000410000 */
[----:B------:R3:W4:Y:S01]  /*6b20*/  MUFU.TANH R11, R105 ;  /* 0x00000069000b7308 */ /* 0x0007220000002400 */
[----:B-1----:R-:W-:Y:S01]  /*6b30*/  FSEL R109, R142, -INF , P1 ;  /* 0xff8000008e6d7808 */ /* 0x002fe20000800000 */
[----:B------:R-:W-:Y:S01]  /*6b40*/  FMUL.FTZ R142, R0, R95 ;  /* 0x0000005f008e7220 */ /* 0x000fe20000410000 */
[----:B------:R-:W-:Y:S02]  /*6b50*/  ISETP.GT.AND P1, PT, R132, 0x58, PT ;  /* 0x000000588400780c */ /* 0x000fe40003f24270 */
[----:B------:R-:W-:Y:S01]  /*6b60*/  FMNMX.FTZ R106, R109, R10, !PT ;  /* 0x0000000a6d6a7209 */ /* 0x000fe20007810000 */
[C---:B------:R-:W-:Y:S01]  /*6b70*/  FMUL.FTZ R10, R0.reuse, R89 ;  /* 0x00000059000a7220 */ /* 0x040fe20000410000 */
[----:B0-----:R-:W-:Y:S01]  /*6b80*/  FSEL R89, R143, -INF , P1 ;  /* 0xff8000008f597808 */ /* 0x001fe20000800000 */
[----:B------:R-:W-:Y:S01]  /*6b90*/  MUFU.TANH R108, R108 ;  /* 0x0000006c006c7308 */ /* 0x000fe20000002400 */
[----:B---3--:R-:W-:Y:S01]  /*6ba0*/  FMUL.FTZ R105, R0, R107 ;  /* 0x0000006b00697220 */ /* 0x008fe20000410000 */
[----:B------:R-:W-:-:S02]  /*6bb0*/  FSEL R107, R129, -INF , P2 ;  /* 0xff800000816b7808 */ /* 0x000fc40001000000 */
[C---:B------:R-:W-:Y:S02]  /*6bc0*/  ISETP.GT.AND P2, PT, R132.reuse, 0x59, PT ;  /* 0x000000598400780c */ /* 0x040fe40003f44270 */
[----:B------:R-:W-:Y:S02]  /*6bd0*/  FMNMX.FTZ R106, R107, R106, !PT ;  /* 0x0000006a6b6a7209 */ /* 0x000fe40007810000 */
[----:B------:R2:W0:Y:S01]  /*6be0*/  MUFU.TANH R135, R113 ;  /* 0x0000007100877308 */ /* 0x0004220000002400 */
[----:B------:R-:W-:Y:S02]  /*6bf0*/  ISETP.GT.AND P1, PT, R132, 0x60, PT ;  /* 0x000000608400780c */ /* 0x000fe40003f24270 */
[----:B------:R-:W-:-:S05]  /*6c00*/  FMNMX.FTZ R106, R89, R106, !PT ;  /* 0x0000006a596a7209 */ /* 0x000fca0007810000 */
[----:B------:R-:W1:Y:S01]  /*6c10*/  MUFU.TANH R112, R112 ;  /* 0x0000007000707308 */ /* 0x000e620000002400 */
[----:B--2---:R-:W-:Y:S02]  /*6c20*/  FSEL R113, R131, -INF , P2 ;  /* 0xff80000083717808 */ /* 0x004fe40001000000 */
[C---:B------:R-:W-:Y:S02]  /*6c30*/  ISETP.GT.AND P2, PT, R132.reuse, 0x61, PT ;  /* 0x000000618400780c */ /* 0x040fe40003f44270 */
[----:B------:R-:W-:Y:S02]  /*6c40*/  FMNMX.FTZ R106, R113, R106, !PT ;  /* 0x0000006a716a7209 */ /* 0x000fe40007810000 */
[----:B----4-:R-:W-:Y:S01]  /*6c50*/  FSEL R129, R11, -INF , P2 ;  /* 0xff8000000b817808 */ /* 0x010fe20001000000 */
[----:B------:R2:W3:Y:S01]  /*6c60*/  MUFU.TANH R144, R117 ;  /* 0x0000007500907308 */ /* 0x0004e20000002400 */
[----:B------:R-:W-:-:S04]  /*6c70*/  ISETP.GT.AND P2, PT, R132, 0x69, PT ;  /* 0x000000698400780c */ /* 0x000fc80003f44270 */
[----:B------:R-:W-:Y:S01]  /*6c80*/  FSEL R131, R134, -INF , P2 ;  /* 0xff80000086837808 */ /* 0x000fe20001000000 */
[----:B------:R-:W-:Y:S01]  /*6c90*/  FMUL.FTZ R134, R0, R94 ;  /* 0x0000005e00867220 */ /* 0x000fe20000410000 */
[C---:B------:R-:W-:Y:S01]  /*6ca0*/  ISETP.GT.AND P2, PT, R132.reuse, 0x71, PT ;  /* 0x000000718400780c */ /* 0x040fe20003f44270 */
[----:B------:R4:W-:Y:S01]  /*6cb0*/  MUFU.TANH R143, R10 ;  /* 0x0000000a008f7308 */ /* 0x0009e20000002400 */
[----:B--2---:R-:W-:Y:S02]  /*6cc0*/  FSEL R117, R133, -INF , P1 ;  /* 0xff80000085757808 */ /* 0x004fe40000800000 */
[----:B------:R-:W-:Y:S02]  /*6cd0*/  ISETP.GT.AND P1, PT, R132, 0x68, PT ;  /* 0x000000688400780c */ /* 0x000fe40003f24270 */
[----:B------:R-:W-:Y:S02]  /*6ce0*/  FMNMX.FTZ R106, R117, R106, !PT ;  /* 0x0000006a756a7209 */ /* 0x000fe40007810000 */
[----:B0-----:R-:W-:Y:S01]  /*6cf0*/  FSEL R135, R135, -INF , P2 ;  /* 0xff80000087877808 */ /* 0x001fe20001000000 */
[----:B------:R-:W0:Y:S01]  /*6d00*/  MUFU.TANH R116, R116 ;  /* 0x0000007400747308 */ /* 0x000e220000002400 */
[----:B----4-:R-:W-:Y:S01]  /*6d10*/  FMUL.FTZ R10, R0, R93 ;  /* 0x0000005d000a7220 */ /* 0x010fe20000410000 */
[----:B------:R-:W-:Y:S01]  /*6d20*/  FSEL R93, R108, -INF , P1 ;  /* 0xff8000006c5d7808 */ /* 0x000fe20000800000 */
[----:B------:R-:W-:Y:S01]  /*6d30*/  FMUL.FTZ R108, R0, R111 ;  /* 0x0000006f006c7220 */ /* 0x000fe20000410000 */
[----:B------:R-:W-:-:S02]  /*6d40*/  FMNMX.FTZ R106, R129, R106, !PT ;  /* 0x0000006a816a7209 */ /* 0x000fc40007810000 */
[----:B------:R-:W-:Y:S02]  /*6d50*/  ISETP.GT.AND P1, PT, R132, 0x70, PT ;  /* 0x000000708400780c */ /* 0x000fe40003f24270 */
[----:B------:R-:W-:Y:S01]  /*6d60*/  FMNMX.FTZ R106, R93, R106, !PT ;  /* 0x0000006a5d6a7209 */ /* 0x000fe20007810000 */
[----:B------:R-:W2:Y:S01]  /*6d70*/  MUFU.TANH R88, R88 ;  /* 0x0000005800587308 */ /* 0x000ea20000002400 */
[----:B-1----:R-:W-:Y:S01]  /*6d80*/  FSEL R133, R112, -INF , P1 ;  /* 0xff80000070857808 */ /* 0x002fe20000800000 */
[----:B------:R-:W-:Y:S01]  /*6d90*/  FMUL.FTZ R112, R0, R115 ;  /* 0x0000007300707220 */ /* 0x000fe20000410000 */
[----:B------:R-:W-:Y:S02]  /*6da0*/  FMNMX.FTZ R106, R131, R106, !PT ;  /* 0x0000006a836a7209 */ /* 0x000fe40007810000 */
[C---:B------:R-:W-:Y:S02]  /*6db0*/  ISETP.GT.AND P1, PT, R132.reuse, 0x78, PT ;  /* 0x000000788400780c */ /* 0x040fe40003f24270 */
[----:B------:R-:W-:Y:S01]  /*6dc0*/  FMNMX.FTZ R106, R133, R106, !PT ;  /* 0x0000006a856a7209 */ /* 0x000fe20007810000 */
[----:B------:R1:W4:Y:S01]  /*6dd0*/  MUFU.TANH R147, R10 ;  /* 0x0000000a00937308 */ /* 0x0003220000002400 */
[----:B------:R-:W-:-:S02]  /*6de0*/  ISETP.GT.AND P2, PT, R132, 0x79, PT ;  /* 0x000000798400780c */ /* 0x000fc40003f44270 */
[----:B------:R-:W-:Y:S02]  /*6df0*/  FMNMX.FTZ R106, R135, R106, !PT ;  /* 0x0000006a876a7209 */ /* 0x000fe40007810000 */
[----:B---3--:R-:W-:Y:S01]  /*6e00*/  FSEL R141, R144, -INF , P2 ;  /* 0xff800000908d7808 */ /* 0x008fe20001000000 */
[----:B------:R-:W-:Y:S01]  /*6e10*/  FMUL.FTZ R144, R0, R98 ;  /* 0x0000006200907220 */ /* 0x000fe20000410000 */
[----:B------:R-:W-:Y:S01]  /*6e20*/  ISETP.GT.AND P2, PT, R132, 0x81, PT ;  /* 0x000000818400780c */ /* 0x000fe20003f44270 */
[----:B------:R-:W3:Y:S01]  /*6e30*/  MUFU.TANH R92, R92 ;  /* 0x0000005c005c7308 */ /* 0x000ee20000002400 */
[----:B-1----:R-:W-:Y:S01]  /*6e40*/  FMUL.FTZ R10, R0, R97 ;  /* 0x00000061000a7220 */ /* 0x002fe20000410000 */
[----:B0-----:R-:W-:Y:S01]  /*6e50*/  FSEL R97, R116, -INF , P1 ;  /* 0xff80000074617808 */ /* 0x001fe20000800000 */
[----:B------:R-:W-:Y:S01]  /*6e60*/  FMUL.FTZ R116, R0, R119 ;  /* 0x0000007700747220 */ /* 0x000fe20000410000 */
[----:B------:R-:W-:Y:S02]  /*6e70*/  ISETP.GT.AND P1, PT, R132, 0x80, PT ;  /* 0x000000808400780c */ /* 0x000fe40003f24270 */
[----:B------:R-:W-:-:S02]  /*6e80*/  FMNMX.FTZ R106, R97, R106, !PT ;  /* 0x0000006a616a7209 */ /* 0x000fc40007810000 */
[----:B------:R-:W0:Y:S01]  /*6e90*/  MUFU.TANH R96, R96 ;  /* 0x0000006000607308 */ /* 0x000e220000002400 */
[----:B--2---:R-:W-:Y:S02]  /*6ea0*/  FSEL R145, R88, -INF , P1 ;  /* 0xff80000058917808 */ /* 0x004fe40000800000 */
[----:B------:R-:W-:Y:S02]  /*6eb0*/  FMNMX.FTZ R106, R141, R106, !PT ;  /* 0x0000006a8d6a7209 */ /* 0x000fe40007810000 */
[C---:B------:R-:W-:Y:S02]  /*6ec0*/  ISETP.GT.AND P1, PT, R132.reuse, 0x88, PT ;  /* 0x000000888400780c */ /* 0x040fe40003f24270 */
[----:B------:R-:W-:Y:S01]  /*6ed0*/  FSEL R143, R143, -INF , P2 ;  /* 0xff8000008f8f7808 */ /* 0x000fe20001000000 */
[----:B------:R1:W2:Y:S01]  /*6ee0*/  MUFU.TANH R151, R10 ;  /* 0x0000000a00977308 */ /* 0x0002a20000002400 */
[----:B------:R-:W-:Y:S02]  /*6ef0*/  FMNMX.FTZ R106, R145, R106, !PT ;  /* 0x0000006a916a7209 */ /* 0x000fe40007810000 */
[----:B------:R-:W-:-:S02]  /*6f00*/  ISETP.GT.AND P2, PT, R132, 0x89, PT ;  /* 0x000000898400780c */ /* 0x000fc40003f44270 */
[----:B------:R-:W-:Y:S02]  /*6f10*/  FMNMX.FTZ R106, R143, R106, !PT ;  /* 0x0000006a8f6a7209 */ /* 0x000fe40007810000 */
[----:B----4-:R-:W-:Y:S01]  /*6f20*/  FSEL R147, R147, -INF , P2 ;  /* 0xff80000093937808 */ /* 0x010fe20001000000 */
[----:B------:R-:W4:Y:S01]  /*6f30*/  MUFU.TANH R100, R100 ;  /* 0x0000006400647308 */ /* 0x000f220000002400 */
[----:B-1----:R-:W-:Y:S01]  /*6f40*/  FMUL.FTZ R10, R0, R101 ;  /* 0x00000065000a7220 */ /* 0x002fe20000410000 */
[----:B---3--:R-:W-:Y:S02]  /*6f50*/  FSEL R101, R92, -INF , P1 ;  /* 0xff8000005c657808 */ /* 0x008fe40000800000 */
[----:B------:R-:W-:Y:S02]  /*6f60*/  ISETP.GT.AND P1, PT, R132, 0x90, PT ;  /* 0x000000908400780c */ /* 0x000fe40003f24270 */
[----:B------:R-:W-:Y:S01]  /*6f70*/  FMNMX.FTZ R88, R101, R106, !PT ;  /* 0x0000006a65587209 */ /* 0x000fe20007810000 */
[----:B------:R-:W-:Y:S01]  /*6f80*/  FMUL.FTZ R106, R0, R110 ;  /* 0x0000006e006a7220 */ /* 0x000fe20000410000 */
[----:B------:R-:W1:Y:S01]  /*6f90*/  MUFU.TANH R10, R10 ;  /* 0x0000000a000a7308 */ /* 0x000e620000002400 */
[----:B------:R-:W-:Y:S01]  /*6fa0*/  ISETP.GT.AND P2, PT, R132, 0x91, PT ;  /* 0x000000918400780c */ /* 0x000fe20003f44270 */
[----:B------:R-:W-:Y:S01]  /*6fb0*/  FMUL.FTZ R110, R0, R114 ;  /* 0x00000072006e7220 */ /* 0x000fe20000410000 */
[----:B0-----:R-:W-:Y:S01]  /*6fc0*/  FSEL R149, R96, -INF , P1 ;  /* 0xff80000060957808 */ /* 0x001fe20000800000 */
[C---:B------:R-:W-:Y:S01]  /*6fd0*/  FMUL.FTZ R114, R0.reuse, R118 ;  /* 0x0000007600727220 */ /* 0x040fe20000410000 */
[----:B------:R-:W-:Y:S01]  /*6fe0*/  FMNMX.FTZ R88, R147, R88, !PT ;  /* 0x0000005893587209 */ /* 0x000fe20007810000 */
[----:B------:R-:W-:Y:S01]  /*6ff0*/  FMUL.FTZ R118, R0, R90 ;  /* 0x0000005a00767220 */ /* 0x000fe20000410000 */
[----:B------:R-:W-:Y:S01]  /*7000*/  ISETP.GT.AND P1, PT, R132, 0x98, PT ;  /* 0x000000988400780c */ /* 0x000fe20003f24270 */
[----:B------:R-:W0:Y:S01]  /*7010*/  MUFU.TANH R13, R13 ;  /* 0x0000000d000d7308 */ /* 0x000e220000002400 */
[----:B--2---:R-:W-:-:S02]  /*7020*/  FSEL R151, R151, -INF , P2 ;  /* 0xff80000097977808 */ /* 0x004fc40001000000 */
[----:B------:R-:W-:Y:S02]  /*7030*/  FMNMX.FTZ R88, R149, R88, !PT ;  /* 0x0000005895587209 */ /* 0x000fe40007810000 */
[----:B------:R-:W-:Y:S01]  /*7040*/  ISETP.GT.AND P2, PT, R132, 0x99, PT ;  /* 0x000000998400780c */ /* 0x000fe20003f44270 */
[----:B------:R-:W-:Y:S01]  /*7050*/  FMUL.FTZ R132, R0, R91 ;  /* 0x0000005b00847220 */ /* 0x000fe20000410000 */
[----:B----4-:R-:W-:Y:S01]  /*7060*/  FSEL R153, R100, -INF , P1 ;  /* 0xff80000064997808 */ /* 0x010fe20000800000 */
[----:B------:R-:W2:Y:S01]  /*7070*/  MUFU.TANH R12, R12 ;  /* 0x0000000c000c7308 */ /* 0x000ea20000002400 */
[----:B------:R-:W-:Y:S02]  /*7080*/  FMNMX.FTZ R88, R151, R88, !PT ;  /* 0x0000005897587209 */ /* 0x000fe40007810000 */
[----:B-1----:R-:W-:Y:S02]  /*7090*/  FSEL R111, R10, -INF , P2 ;  /* 0xff8000000a6f7808 */ /* 0x002fe40001000000 */
[----:B------:R-:W-:Y:S01]  /*70a0*/  FMNMX.FTZ R88, R153, R88, !PT ;  /* 0x0000005899587209 */ /* 0x000fe20007810000 */
[----:B------:R-:W1:Y:S01]  /*70b0*/  LDC R10, c[0x0][0x988] ;  /* 0x00026200ff0a7b82 */ /* 0x000e620000000800 */
[----:B------:R-:W-:Y:S01]  /*70c0*/  ISETP.GT.AND P2, PT, R130, RZ, PT ;  /* 0x000000ff8200720c */ /* 0x000fe20003f44270 */
[----:B------:R-:W3:Y:S01]  /*70d0*/  MUFU.TANH R15, R15 ;  /* 0x0000000f000f7308 */ /* 0x000ee20000002400 */
[----:B------:R-:W-:-:S02]  /*70e0*/  FMNMX.FTZ R88, R111, R88, !PT ;  /* 0x000000586f587209 */ /* 0x000fc40007810000 */
[----:B0-----:R-:W-:Y:S02]  /*70f0*/  FSEL R96, R13, -INF , P2 ;  /* 0xff8000000d607808 */ /* 0x001fe40001000000 */
[----:B------:R-:W-:Y:S01]  /*7100*/  ISETP.GT.AND P2, PT, R130, 0x8, PT ;  /* 0x000000088200780c */ /* 0x000fe20003f44270 */
[----:B------:R-:W0:Y:S01]  /*7110*/  SHFL.BFLY PT, R11, R88, 0x2, 0x1f ;  /* 0x0c401f00580b7f89 */ /* 0x000e2200000e0000 */
[----:B------:R-:W-:Y:S01]  /*7120*/  FMNMX.FTZ R98, R96, R9, !PT ;  /* 0x0000000960627209 */ /* 0x000fe20007810000 */
[----:B------:R-:W4:Y:S01]  /*7130*/  MUFU.TANH R14, R14 ;  /* 0x0000000e000e7308 */ /* 0x000f220000002400 */
[----:B--2---:R-:W-:Y:S02]  /*7140*/  FSEL R103, R12, -INF , P3 ;  /* 0xff8000000c677808 */ /* 0x004fe40001800000 */
[----:B------:R-:W-:Y:S02]  /*7150*/  ISETP.GT.AND P3, PT, R130, 0x9, PT ;  /* 0x000000098200780c */ /* 0x000fe40003f64270 */
[----:B------:R-:W-:-:S03]  /*7160*/  FMNMX.FTZ R98, R103, R98, !PT ;  /* 0x0000006267627209 */ /* 0x000fc60007810000 */
[----:B------:R-:W-:Y:S01]  /*7170*/  MUFU.TANH R18, R18 ;  /* 0x0000001200127308 */ /* 0x000fe20000002400 */
[----:B---3--:R-:W-:Y:S02]  /*7180*/  FSEL R15, R15, -INF , P2 ;  /* 0xff8000000f0f7808 */ /* 0x008fe40001000000 */
[----:B------:R-:W-:Y:S02]  /*7190*/  ISETP.GT.AND P2, PT, R130, 0x10, PT ;  /* 0x000000108200780c */ /* 0x000fe40003f44270 */
[----:B------:R-:W-:-:S03]  /*71a0*/  FMNMX.FTZ R98, R15, R98, !PT ;  /* 0x000000620f627209 */ /* 0x000fc60007810000 */
[----:B------:R-:W2:Y:S01]  /*71b0*/  MUFU.TANH R17, R17 ;  /* 0x0000001100117308 */ /* 0x000ea20000002400 */
[----:B----4-:R-:W-:Y:S02]  /*71c0*/  FSEL R119, R14, -INF , P3 ;  /* 0xff8000000e777808 */ /* 0x010fe40001800000 */
[----:B------:R-:W-:Y:S02]  /*71d0*/  ISETP.GT.AND P3, PT, R130, 0x11, PT ;  /* 0x000000118200780c */ /* 0x000fe40003f64270 */
[----:B------:R-:W-:Y:S02]  /*71e0*/  FMNMX.FTZ R98, R119, R98, !PT ;  /* 0x0000006277627209 */ /* 0x000fe40007810000 */
[----:B0-----:R-:W-:Y:S01]  /*71f0*/  FMNMX.FTZ R90, R88, R11, !PT ;  /* 0x0000000b585a7209 */ /* 0x001fe20007810000 */
[----:B------:R-:W0:Y:S04]  /*7200*/  MUFU.TANH R20, R20 ;  /* 0x0000001400147308 */ /* 0x000e280000002400 */
[----:B------:R-:W3:Y:S04]  /*7210*/  SHFL.BFLY PT, R11, R90, 0x1, 0x1f ;  /* 0x0c201f005a0b7f89 */ /* 0x000ee800000e0000 */
[----:B------:R-:W4:Y:S01]  /*7220*/  MUFU.TANH R19, R19 ;  /* 0x0000001300137308 */ /* 0x000f220000002400 */
[----:B--2---:R-:W-:-:S02]  /*7230*/  FSEL R17, R17, -INF , P3 ;  /* 0xff80000011117808 */ /* 0x004fc40001800000 */
[----:B------:R-:W-:-:S05]  /*7240*/  ISETP.GT.AND P3, PT, R130, 0x19, PT ;  /* 0x000000198200780c */ /* 0x000fca0003f64270 */
[----:B------:R-:W2:Y:S08]  /*7250*/  MUFU.TANH R21, R21 ;  /* 0x0000001500157308 */ /* 0x000eb00000002400 */
[----:B------:R-:W5:Y:S01]  /*7260*/  MUFU.TANH R22, R22 ;  /* 0x0000001600167308 */ /* 0x000f620000002400 */
[----:B---3--:R-:W-:-:S04]  /*7270*/  FMNMX.FTZ R11, R90, R11, !PT ;  /* 0x0000000b5a0b7209 */ /* 0x008fc80007810000 */
[C---:B------:R-:W-:Y:S01]  /*7280*/  FSETP.NEU.FTZ.AND P1, PT, R11.reuse, -INF , PT ;  /* 0xff8000000b00780b */ /* 0x040fe20003f3d000 */
[----:B-1----:R-:W-:-:S02]  /*7290*/  FFMA.FTZ R88, R11, R10, -8 ;  /* 0xc10000000b587423 */ /* 0x002fc4000001000a */
[----:B------:R-:W-:Y:S03]  /*72a0*/  MUFU.TANH R23, R23 ;  /* 0x0000001700177308 */ /* 0x000fe60000002400 */
[----:B------:R-:W-:-:S05]  /*72b0*/  FSEL R88, R88, RZ, P1 ;  /* 0x000000ff58587208 */ /* 0x000fca0000800000 */
[----:B------:R-:W1:Y:S01]  /*72c0*/  MUFU.TANH R136, R136 ;  /* 0x0000008800887308 */ /* 0x000e620000002400 */
[----:B------:R-:W-:-:S01]  /*72d0*/  FFMA.FTZ R115, R155, R10, -R88 ;  /* 0x0000000a9b737223 */ /* 0x000fc20000010858 */
[----:B------:R-:W-:Y:S01]  /*72e0*/  FSEL R155, R18, -INF , P2 ;  /* 0xff800000129b7808 */ /* 0x000fe20001000000 */
[----:B------:R-:W-:-:S01]  /*72f0*/  FFMA.FTZ R14, R157, R10, -R88 ;  /* 0x0000000a9d0e7223 */ /* 0x000fc20000010858 */
[----:B------:R-:W-:Y:S01]  /*7300*/  ISETP.GT.AND P2, PT, R130, 0x18, PT ;  /* 0x000000188200780c */ /* 0x000fe20003f44270 */
[----:B------:R-:W-:-:S01]  /*7310*/  FFMA.FTZ R90, R177, R10, -R88 ;  /* 0x0000000ab15a7223 */ /* 0x000fc20000010858 */
[----:B------:R-:W-:Y:S01]  /*7320*/  FMNMX.FTZ R98, R155, R98, !PT ;  /* 0x000000629b627209 */ /* 0x000fe20007810000 */
[----:B------:R-:W-:-:S01]  /*7330*/  FFMA.FTZ R91, R181, R10, -R88 ;  /* 0x0000000ab55b7223 */ /* 0x000fc20000010858 */
[----:B0-----:R-:W-:Y:S01]  /*7340*/  FSEL R157, R20, -INF , P2 ;  /* 0xff800000149d7808 */ /* 0x001fe20001000000 */
[----:B------:R-:W-:Y:S01]  /*7350*/  MUFU.TANH R137, R137 ;  /* 0x0000008900897308 */ /* 0x000fe20000002400 */
[----:B------:R-:W-:Y:S01]  /*7360*/  FMNMX.FTZ R98, R17, R98, !PT ;  /* 0x0000006211627209 */ /* 0x000fe20007810000 */
[-CC-:B------:R-:W-:Y:S01]  /*7370*/  FFMA.FTZ R183, R183, R10.reuse, -R88.reuse ;  /* 0x0000000ab7b77223 */ /* 0x180fe20000010858 */
[C---:B------:R-:W-:Y:S01]  /*7380*/  ISETP.GT.AND P2, PT, R130.reuse, 0x20, PT ;  /* 0x000000208200780c */ /* 0x040fe20003f44270 */
[-CC-:B------:R-:W-:Y:S01]  /*7390*/  FFMA.FTZ R18, R179, R10.reuse, -R88.reuse ;  /* 0x0000000ab3127223 */ /* 0x180fe20000010858 */
[----:B----4-:R-:W-:Y:S01]  /*73a0*/  FSEL R177, R19, -INF , P3 ;  /* 0xff80000013b17808 */ /* 0x010fe20001800000 */
[--C-:B------:R-:W-:Y:S01]  /*73b0*/  FFMA.FTZ R20, R173, R10, -R88.reuse ;  /* 0x0000000aad147223 */ /* 0x100fe20000010858 */
[----:B------:R-:W-:Y:S01]  /*73c0*/  FMNMX.FTZ R98, R157, R98, !PT ;  /* 0x000000629d627209 */ /* 0x000fe20007810000 */
[----:B------:R-:W0:Y:S01]  /*73d0*/  MUFU.TANH R138, R138 ;  /* 0x0000008a008a7308 */ /* 0x000e220000002400 */
[C---:B------:R-:W-:Y:S01]  /*73e0*/  ISETP.GT.AND P3, PT, R130.reuse, 0x21, PT ;  /* 0x000000218200780c */ /* 0x040fe20003f64270 */
[-CC-:B------:R-:W-:Y:S01]  /*73f0*/  FFMA.FTZ R92, R185, R10.reuse, -R88.reuse ;  /* 0x0000000ab95c7223 */ /* 0x180fe20000010858 */
[----:B--2---:R-:W-:Y:S01]  /*7400*/  FSEL R181, R21, -INF , P2 ;  /* 0xff80000015b57808 */ /* 0x004fe20001000000 */
[--C-:B------:R-:W-:Y:S01]  /*7410*/  FFMA.FTZ R21, R175, R10, -R88.reuse ;  /* 0x0000000aaf157223 */ /* 0x100fe20000010858 */
[----:B------:R-:W-:Y:S01]  /*7420*/  FMNMX.FTZ R98, R177, R98, !PT ;  /* 0x00000062b1627209 */ /* 0x000fe20007810000 */
[-CC-:B------:R-:W-:Y:S01]  /*7430*/  FFMA.FTZ R95, R187, R10.reuse, -R88.reuse ;  /* 0x0000000abb5f7223 */ /* 0x180fe20000010858 */
[----:B------:R-:W-:Y:S01]  /*7440*/  ISETP.GT.AND P2, PT, R130, 0x28, PT ;  /* 0x000000288200780c */ /* 0x000fe20003f44270 */
[----:B------:R-:W2:Y:S01]  /*7450*/  MUFU.TANH R139, R139 ;  /* 0x0000008b008b7308 */ /* 0x000ea20000002400 */
[----:B-----5:R-:W-:Y:S01]  /*7460*/  FSEL R179, R22, -INF , P3 ;  /* 0xff80000016b37808 */ /* 0x020fe20001800000 */
[--C-:B------:R-:W-:Y:S01]  /*7470*/  FFMA.FTZ R22, R169, R10, -R88.reuse ;  /* 0x0000000aa9167223 */ /* 0x100fe20000010858 */
[----:B------:R-:W-:Y:S01]  /*7480*/  FMNMX.FTZ R98, R181, R98, !PT ;  /* 0x00000062b5627209 */ /* 0x000fe20007810000 */
[-CC-:B------:R-:W-:Y:S01]  /*7490*/  FFMA.FTZ R94, R189, R10.reuse, -R88.reuse ;  /* 0x0000000abd5e7223 */ /* 0x180fe20000010858 */
[----:B------:R-:W-:Y:S01]  /*74a0*/  ISETP.GT.AND P3, PT, R130, 0x29, PT ;  /* 0x000000298200780c */ /* 0x000fe20003f64270 */
[--C-:B------:R-:W-:Y:S01]  /*74b0*/  FFMA.FTZ R13, R165, R10, -R88.reuse ;  /* 0x0000000aa50d7223 */ /* 0x100fe20000010858 */
[----:B------:R-:W-:Y:S01]  /*74c0*/  FMNMX.FTZ R98, R179, R98, !PT ;  /* 0x00000062b3627209 */ /* 0x000fe20007810000 */
[----:B------:R3:W-:Y:S01]  /*74d0*/  MUFU.EX2 R19, R183 ;  /* 0x000000b700137308 */ /* 0x0007e20000000800 */
[----:B-1----:R-:W-:Y:S01]  /*74e0*/  FSEL R175, R136, -INF , P3 ;  /* 0xff80000088af7808 */ /* 0x002fe20001800000 */
[-CC-:B------:R-:W-:Y:S01]  /*74f0*/  FFMA.FTZ R191, R191, R10.reuse, -R88.reuse ;  /* 0x0000000abfbf7223 */ /* 0x180fe20000010858 */
[----:B------:R-:W-:Y:S01]  /*7500*/  ISETP.GT.AND P3, PT, R130, 0x31, PT ;  /* 0x000000318200780c */ /* 0x000fe20003f64270 */
[-CC-:B------:R-:W-:Y:S01]  /*7510*/  FFMA.FTZ R193, R193, R10.reuse, -R88.reuse ;  /* 0x0000000ac1c17223 */ /* 0x180fe20000010858 */
[----:B------:R-:W-:-:S01]  /*7520*/  FFMA.FTZ R209, R129, R10, -R88 ;  /* 0x0000000a81d17223 */ /* 0x000fc20000010858 */
[-CC-:B------:R-:W-:Y:S01]  /*7530*/  FFMA.FTZ R107, R107, R10.reuse, -R88.reuse ;  /* 0x0000000a6b6b7223 */ /* 0x180fe20000010858 */
[----:B0-----:R-:W-:Y:S01]  /*7540*/  FSEL R173, R138, -INF , P3 ;  /* 0xff8000008aad7808 */ /* 0x001fe20001800000 */
[----:B------:R-:W0:Y:S01]  /*7550*/  MUFU.TANH R140, R140 ;  /* 0x0000008c008c7308 */ /* 0x000e220000002400 */
[----:B---3--:R-:W-:Y:S01]  /*7560*/  FSEL R183, R23, -INF , P2 ;  /* 0xff80000017b77808 */ /* 0x008fe20001000000 */
[-CC-:B------:R-:W-:Y:S01]  /*7570*/  FFMA.FTZ R23, R171, R10.reuse, -R88.reuse ;  /* 0x0000000aab177223 */ /* 0x180fe20000010858 */
[C---:B------:R-:W-:Y:S01]  /*7580*/  ISETP.GT.AND P2, PT, R130.reuse, 0x30, PT ;  /* 0x000000308200780c */ /* 0x040fe20003f44270 */
[--C-:B------:R-:W-:Y:S01]  /*7590*/  FFMA.FTZ R89, R89, R10, -R88.reuse ;  /* 0x0000000a59597223 */ /* 0x100fe20000010858 */
[----:B------:R-:W-:Y:S01]  /*75a0*/  FMNMX.FTZ R98, R183, R98, !PT ;  /* 0x00000062b7627209 */ /* 0x000fe20007810000 */
[--C-:B------:R-:W-:Y:S01]  /*75b0*/  FFMA.FTZ R93, R93, R10, -R88.reuse ;  /* 0x0000000a5d5d7223 */ /* 0x100fe20000010858 */
[----:B------:R-:W-:Y:S01]  /*75c0*/  FSEL R137, R137, -INF , P2 ;  /* 0xff80000089897808 */ /* 0x000fe20001000000 */
[----:B------:R-:W1:Y:S01]  /*75d0*/  MUFU.TANH R120, R120 ;  /* 0x0000007800787308 */ /* 0x000e620000002400 */
[----:B------:R-:W-:Y:S01]  /*75e0*/  FMNMX.FTZ R98, R175, R98, !PT ;  /* 0x00000062af627209 */ /* 0x000fe20007810000 */
[-CC-:B------:R-:W-:Y:S01]  /*75f0*/  FFMA.FTZ R97, R97, R10.reuse, -R88.reuse ;  /* 0x0000000a61617223 */ /* 0x180fe20000010858 */
[C---:B------:R-:W-:Y:S01]  /*7600*/  ISETP.GT.AND P2, PT, R130.reuse, 0x38, PT ;  /* 0x000000388200780c */ /* 0x040fe20003f44270 */
[--C-:B------:R-:W-:Y:S01]  /*7610*/  FFMA.FTZ R101, R101, R10, -R88.reuse ;  /* 0x0000000a65657223 */ /* 0x100fe20000010858 */
[----:B------:R-:W-:Y:S01]  /*7620*/  FMNMX.FTZ R98, R137, R98, !PT ;  /* 0x0000006289627209 */ /* 0x000fe20007810000 */
[----:B------:R-:W-:Y:S01]  /*7630*/  FFMA.FTZ R111, R111, R10, -R88 ;  /* 0x0000000a6f6f7223 */ /* 0x000fe20000010858 */
[----:B------:R-:W-:Y:S01]  /*7640*/  ISETP.GT.AND P3, PT, R130, 0x39, PT ;  /* 0x000000398200780c */ /* 0x000fe20003f64270 */
[----:B------:R-:W3:Y:S01]  /*7650*/  MUFU.TANH R121, R121 ;  /* 0x0000007900797308 */ /* 0x000ee20000002400 */
[----:B--2---:R-:W-:-:S02]  /*7660*/  FSEL R139, R139, -INF , P2 ;  /* 0xff8000008b8b7808 */ /* 0x004fc40001000000 */
[----:B------:R-:W-:Y:S02]  /*7670*/  FMNMX.FTZ R98, R173, R98, !PT ;  /* 0x00000062ad627209 */ /* 0x000fe40007810000 */
[----:B------:R-:W-:Y:S02]  /*7680*/  ISETP.GT.AND P2, PT, R130, 0x40, PT ;  /* 0x000000408200780c */ /* 0x000fe40003f44270 */
[----:B0-----:R-:W-:Y:S01]  /*7690*/  FSEL R171, R140, -INF , P3 ;  /* 0xff8000008cab7808 */ /* 0x001fe20001800000 */
[----:B------:R-:W0:Y:S01]  /*76a0*/  MUFU.TANH R122, R122 ;  /* 0x0000007a007a7308 */ /* 0x000e220000002400 */
[----:B------:R-:W-:Y:S02]  /*76b0*/  FMNMX.FTZ R98, R139, R98, !PT ;  /* 0x000000628b627209 */ /* 0x000fe40007810000 */
[----:B------:R-:W-:Y:S02]  /*76c0*/  ISETP.GT.AND P3, PT, R130, 0x41, PT ;  /* 0x000000418200780c */ /* 0x000fe40003f64270 */
[----:B-1----:R-:W-:-:S02]  /*76d0*/  FSEL R185, R120, -INF , P2 ;  /* 0xff80000078b97808 */ /* 0x002fc40001000000 */
[----:B------:R-:W-:Y:S01]  /*76e0*/  FMNMX.FTZ R98, R171, R98, !PT ;  /* 0x00000062ab627209 */ /* 0x000fe20007810000 */
[----:B------:R-:W1:Y:S01]  /*76f0*/  MUFU.TANH R123, R123 ;  /* 0x0000007b007b7308 */ /* 0x000e620000002400 */
[----:B------:R-:W-:Y:S02]  /*7700*/  ISETP.GT.AND P2, PT, R130, 0x48, PT ;  /* 0x000000488200780c */ /* 0x000fe40003f44270 */
[----:B---3--:R-:W-:Y:S01]  /*7710*/  FSEL R169, R121, -INF , P3 ;  /* 0xff80000079a97808 */ /* 0x008fe20001800000 */
[----:B------:R-:W-:-:S01]  /*7720*/  FFMA.FTZ R121, R167, R10, -R88 ;  /* 0x0000000aa7797223 */ /* 0x000fc20000010858 */
[----:B------:R-:W-:Y:S02]  /*7730*/  FMNMX.FTZ R98, R185, R98, !PT ;  /* 0x00000062b9627209 */ /* 0x000fe40007810000 */
[----:B------:R-:W-:Y:S01]  /*7740*/  ISETP.GT.AND P3, PT, R130, 0x49, PT ;  /* 0x000000498200780c */ /* 0x000fe20003f64270 */
[----:B------:R-:W2:Y:S01]  /*7750*/  MUFU.TANH R124, R124 ;  /* 0x0000007c007c7308 */ /* 0x000ea20000002400 */
[----:B0-----:R-:W-:-:S02]  /*7760*/  FSEL R187, R122, -INF , P2 ;  /* 0xff8000007abb7808 */ /* 0x001fc40001000000 */
[----:B------:R-:W-:Y:S02]  /*7770*/  FMNMX.FTZ R98, R169, R98, !PT ;  /* 0x00000062a9627209 */ /* 0x000fe40007810000 */
[C---:B------:R-:W-:Y:S02]  /*7780*/  ISETP.GT.AND P2, PT, R130.reuse, 0x50, PT ;  /* 0x000000508200780c */ /* 0x040fe40003f44270 */
[----:B------:R-:W-:Y:S01]  /*7790*/  FMNMX.FTZ R98, R187, R98, !PT ;  /* 0x00000062bb627209 */ /* 0x000fe20007810000 */
[----:B------:R-:W0:Y:S01]  /*77a0*/  MUFU.TANH R125, R125 ;  /* 0x0000007d007d7308 */ /* 0x000e220000002400 */
[----:B-1----:R-:W-:Y:S01]  /*77b0*/  FSEL R167, R123, -INF , P3 ;  /* 0xff8000007ba77808 */ /* 0x002fe20001800000 */
[----:B------:R-:W-:Y:S01]  /*77c0*/  FFMA.FTZ R123, R163, R10, -R88 ;  /* 0x0000000aa37b7223 */ /* 0x000fe20000010858 */
        /* <DEDUP_REMOVED lines=16> */
[----:B------:R-:W-:-:S05]  /*78d0*/  ISETP.GT.AND P3, PT, R130, 0x61, PT ;  /* 0x000000618200780c */ /* 0x000fca0003f64270 */
[----:B------:R-:W-:Y:S01]  /*78e0*/  MUFU.TANH R106, R106 ;  /* 0x0000006a006a7308 */ /* 0x000fe20000002400 */
[----:B0-----:R-:W-:Y:S02]  /*78f0*/  FSEL R163, R104, -INF , P2 ;  /* 0xff80000068a37808 */ /* 0x001fe40001000000 */
[----:B------:R-:W-:Y:S02]  /*7900*/  FMNMX.FTZ R104, R127, R100, !PT ;  /* 0x000000647f687209 */ /* 0x000fe40007810000 */
[----:B------:R-:W-:Y:S02]  /*7910*/  ISETP.GT.AND P2, PT, R130, 0x68, PT ;  /* 0x000000688200780c */ /* 0x000fe40003f44270 */
[----:B------:R-:W-:Y:S01]  /*7920*/  FMNMX.FTZ R104, R163, R104, !PT ;  /* 0x00000068a3687209 */ /* 0x000fe20007810000 */
[----:B------:R-:W0:Y:S08]  /*7930*/  MUFU.TANH R108, R108 ;  /* 0x0000006c006c7308 */ /* 0x000e300000002400 */
[----:B------:R-:W2:Y:S08]  /*7940*/  MUFU.TANH R110, R110 ;  /* 0x0000006e006e7308 */ /* 0x000eb00000002400 */
[----:B------:R3:W-:Y:S08]  /*7950*/  MUFU.EX2 R98, R13 ;  /* 0x0000000d00627308 */ /* 0x0007f00000000800 */
[----:B------:R-:W-:Y:S01]  /*7960*/  MUFU.TANH R112, R112 ;  /* 0x0000007000707308 */ /* 0x000fe20000002400 */
[----:B---3--:R-:W-:-:S01]  /*7970*/  FFMA.FTZ R13, R161, R10, -R88 ;  /* 0x0000000aa10d7223 */ /* 0x008fc20000010858 */
[----:B-1----:R-:W-:Y:S01]  /*7980*/  FSEL R161, R105, -INF , P3 ;  /* 0xff80000069a17808 */ /* 0x002fe20001800000 */
[----:B------:R-:W-:-:S01]  /*7990*/  FFMA.FTZ R105, R159, R10, -R88 ;  /* 0x0000000a9f697223 */ /* 0x000fc20000010858 */
[----:B------:R-:W-:-:S02]  /*79a0*/  ISETP.GT.AND P3, PT, R130, 0x69, PT ;  /* 0x000000698200780c */ /* 0x000fc40003f64270 */
[----:B------:R-:W-:Y:S02]  /*79b0*/  FMNMX.FTZ R104, R161, R104, !PT ;  /* 0x00000068a1687209 */ /* 0x000fe40007810000 */
[----:B------:R-:W1:Y:S01]  /*79c0*/  MUFU.TANH R114, R114 ;  /* 0x0000007200727308 */ /* 0x000e620000002400 */
[----:B0-----:R-:W-:Y:S02]  /*79d0*/  FSEL R159, R108, -INF , P3 ;  /* 0xff8000006c9f7808 */ /* 0x001fe40001800000 */
[----:B------:R-:W-:-:S05]  /*79e0*/  ISETP.GT.AND P3, PT, R130, 0x71, PT ;  /* 0x000000718200780c */ /* 0x000fca0003f64270 */
[----:B------:R0:W-:Y:S08]  /*79f0*/  MUFU.EX2 R99, R191 ;  /* 0x000000bf00637308 */ /* 0x0001f00000000800 */
[----:B------:R-:W3:Y:S01]  /*7a00*/  MUFU.TANH R116, R116 ;  /* 0x0000007400747308 */ /* 0x000ee20000002400 */
[----:B0-----:R-:W-:Y:S02]  /*7a10*/  FSEL R191, R106, -INF , P2 ;  /* 0xff8000006abf7808 */ /* 0x001fe40001000000 */
[----:B------:R-:W-:-:S02]  /*7a20*/  ISETP.GT.AND P2, PT, R130, 0x70, PT ;  /* 0x000000708200780c */ /* 0x000fc40003f44270 */
[----:B------:R-:W-:-:S03]  /*7a30*/  FMNMX.FTZ R104, R191, R104, !PT ;  /* 0x00000068bf687209 */ /* 0x000fc60007810000 */
[----:B------:R-:W0:Y:S01]  /*7a40*/  MUFU.TANH R118, R118 ;  /* 0x0000007600767308 */ /* 0x000e220000002400 */
[----:B------:R-:W-:-:S07]  /*7a50*/  FMNMX.FTZ R106, R159, R104, !PT ;  /* 0x000000689f6a7209 */ /* 0x000fce0007810000 */
[----:B------:R2:W-:Y:S08]  /*7a60*/  MUFU.EX2 R12, R193 ;  /* 0x000000c1000c7308 */ /* 0x0005f00000000800 */
[----:B------:R4:W-:Y:S01]  /*7a70*/  MUFU.EX2 R100, R13 ;  /* 0x0000000d00647308 */ /* 0x0009e20000000800 */
[----:B--2---:R-:W-:Y:S02]  /*7a80*/  FSEL R193, R110, -INF , P2 ;  /* 0xff8000006ec17808 */ /* 0x004fe40001000000 */
[----:B------:R-:W-:-:S02]  /*7a90*/  ISETP.GT.AND P2, PT, R130, 0x78, PT ;  /* 0x000000788200780c */ /* 0x000fc40003f44270 */
[----:B------:R-:W-:Y:S02]  /*7aa0*/  FMNMX.FTZ R106, R193, R106, !PT ;  /* 0x0000006ac16a7209 */ /* 0x000fe40007810000 */
[----:B-1----:R-:W-:Y:S01]  /*7ab0*/  FSEL R195, R114, -INF , P2 ;  /* 0xff80000072c37808 */ /* 0x002fe20001000000 */
[----:B------:R-:W1:Y:S01]  /*7ac0*/  MUFU.TANH R132, R132 ;  /* 0x0000008400847308 */ /* 0x000e620000002400 */
[----:B----4-:R-:W-:-:S01]  /*7ad0*/  FFMA.FTZ R13, R109, R10, -R88 ;  /* 0x0000000a6d0d7223 */ /* 0x010fc20000010858 */
[----:B------:R-:W-:Y:S01]  /*7ae0*/  FSEL R109, R112, -INF , P3 ;  /* 0xff800000706d7808 */ /* 0x000fe20001800000 */
[----:B------:R-:W-:-:S01]  /*7af0*/  FFMA.FTZ R112, R117, R10, -R88 ;  /* 0x0000000a75707223 */ /* 0x000fc20000010858 */
[C---:B------:R-:W-:Y:S02]  /*7b00*/  ISETP.GT.AND P3, PT, R130.reuse, 0x79, PT ;  /* 0x000000798200780c */ /* 0x040fe40003f64270 */
[----:B------:R-:W-:Y:S02]  /*7b10*/  FMNMX.FTZ R106, R109, R106, !PT ;  /* 0x0000006a6d6a7209 */ /* 0x000fe40007810000 */
[----:B------:R-:W2:Y:S01]  /*7b20*/  MUFU.TANH R134, R134 ;  /* 0x0000008600867308 */ /* 0x000ea20000002400 */
[----:B------:R-:W-:-:S02]  /*7b30*/  ISETP.GT.AND P2, PT, R130, 0x80, PT ;  /* 0x000000808200780c */ /* 0x000fc40003f44270 */
[----:B---3--:R-:W-:Y:S01]  /*7b40*/  FSEL R197, R116, -INF , P3 ;  /* 0xff80000074c57808 */ /* 0x008fe20001800000 */
[----:B------:R-:W-:-:S01]  /*7b50*/  FFMA.FTZ R116, R147, R10, -R88 ;  /* 0x0000000a93747223 */ /* 0x000fc20000010858 */
[----:B------:R-:W-:Y:S02]  /*7b60*/  FMNMX.FTZ R106, R195, R106, !PT ;  /* 0x0000006ac36a7209 */ /* 0x000fe40007810000 */
[----:B------:R-:W-:Y:S01]  /*7b70*/  ISETP.GT.AND P3, PT, R130, 0x81, PT ;  /* 0x000000818200780c */ /* 0x000fe20003f64270 */
[----:B------:R-:W-:Y:S01]  /*7b80*/  MUFU.TANH R142, R142 ;  /* 0x0000008e008e7308 */ /* 0x000fe20000002400 */
[----:B0-----:R-:W-:Y:S01]  /*7b90*/  FSEL R199, R118, -INF , P2 ;  /* 0xff80000076c77808 */ /* 0x001fe20001000000 */
[----:B------:R-:W-:Y:S01]  /*7ba0*/  FFMA.FTZ R118, R149, R10, -R88 ;  /* 0x0000000a95767223 */ /* 0x000fe20000010858 */
[----:B------:R-:W-:Y:S02]  /*7bb0*/  FMNMX.FTZ R106, R197, R106, !PT ;  /* 0x0000006ac56a7209 */ /* 0x000fe40007810000 */
[----:B------:R-:W-:-:S02]  /*7bc0*/  ISETP.GT.AND P2, PT, R130, 0x88, PT ;  /* 0x000000888200780c */ /* 0x000fc40003f44270 */
[----:B-1----:R-:W-:Y:S01]  /*7bd0*/  FSEL R201, R132, -INF , P3 ;  /* 0xff80000084c97808 */ /* 0x002fe20001800000 */
[----:B------:R-:W0:Y:S01]  /*7be0*/  MUFU.TANH R144, R144 ;  /* 0x0000009000907308 */ /* 0x000e220000002400 */
[----:B------:R-:W-:Y:S02]  /*7bf0*/  FMNMX.FTZ R106, R199, R106, !PT ;  /* 0x0000006ac76a7209 */ /* 0x000fe40007810000 */
[----:B------:R-:W-:Y:S02]  /*7c00*/  ISETP.GT.AND P3, PT, R130, 0x89, PT ;  /* 0x000000898200780c */ /* 0x000fe40003f64270 */
[----:B--2---:R-:W-:Y:S02]  /*7c10*/  FSEL R203, R134, -INF , P2 ;  /* 0xff80000086cb7808 */ /* 0x004fe40001000000 */
[----:B------:R-:W-:Y:S01]  /*7c20*/  FMNMX.FTZ R108, R201, R106, !PT ;  /* 0x0000006ac96c7209 */ /* 0x000fe20007810000 */
[----:B------:R-:W1:Y:S01]  /*7c30*/  MUFU.TANH R146, R146 ;  /* 0x0000009200927308 */ /* 0x000e620000002400 */
[----:B------:R-:W-:-:S02]  /*7c40*/  ISETP.GT.AND P2, PT, R130, 0x90, PT ;  /* 0x000000908200780c */ /* 0x000fc40003f44270 */
[----:B------:R-:W-:Y:S02]  /*7c50*/  FMNMX.FTZ R108, R203, R108, !PT ;  /* 0x0000006ccb6c7209 */ /* 0x000fe40007810000 */
[----:B------:R-:W-:-:S03]  /*7c60*/  FSEL R147, R11, RZ, P1 ;  /* 0x000000ff0b937208 */ /* 0x000fc60000800000 */
[----:B------:R-:W2:Y:S01]  /*7c70*/  MUFU.TANH R102, R102 ;  /* 0x0000006600667308 */ /* 0x000ea20000002400 */
[----:B0-----:R-:W-:Y:S01]  /*7c80*/  FSEL R205, R144, -INF , P2 ;  /* 0xff80000090cd7808 */ /* 0x001fe20001000000 */
[----:B------:R-:W-:Y:S01]  /*7c90*/  FADD.FTZ R147, -R147, R8 ;  /* 0x0000000893937221 */ /* 0x000fe20000010100 */
[----:B------:R-:W-:-:S05]  /*7ca0*/  ISETP.GT.AND P2, PT, R130, 0x98, PT ;  /* 0x000000988200780c */ /* 0x000fca0003f44270 */
[----:B------:R0:W-:Y:S08]  /*7cb0*/  MUFU.EX2 R104, R13 ;  /* 0x0000000d00687308 */ /* 0x0001f00000000800 */
[----:B------:R-:W3:Y:S01]  /*7cc0*/  MUFU.TANH R148, R148 ;  /* 0x0000009400947308 */ /* 0x000ee20000002400 */
[----:B0-----:R-:W-:-:S01]  /*7cd0*/  FFMA.FTZ R13, R113, R10, -R88 ;  /* 0x0000000a710d7223 */ /* 0x001fc20000010858 */
[----:B------:R-:W-:Y:S01]  /*7ce0*/  FSEL R113, R142, -INF , P3 ;  /* 0xff8000008e717808 */ /* 0x000fe20001800000 */
[----:B------:R-:W-:Y:S01]  /*7cf0*/  FMUL.FTZ R142, R147, R10 ;  /* 0x0000000a938e7220 */ /* 0x000fe20000410000 */
[----:B------:R-:W-:-:S02]  /*7d00*/  ISETP.GT.AND P3, PT, R130, 0x91, PT ;  /* 0x000000918200780c */ /* 0x000fc40003f64270 */
[----:B------:R-:W-:Y:S02]  /*7d10*/  FMNMX.FTZ R110, R113, R108, !PT ;  /* 0x0000006c716e7209 */ /* 0x000fe40007810000 */
[----:B-1----:R-:W-:Y:S01]  /*7d20*/  FSEL R117, R146, -INF , P3 ;  /* 0xff80000092757808 */ /* 0x002fe20001800000 */
[----:B------:R0:W-:Y:S01]  /*7d30*/  MUFU.EX2 R106, R13 ;  /* 0x0000000d006a7308 */ /* 0x0001e20000000800 */
[----:B------:R-:W-:Y:S02]  /*7d40*/  FMNMX.FTZ R110, R205, R110, !PT ;  /* 0x0000006ecd6e7209 */ /* 0x000fe40007810000 */
[----:B------:R-:W-:Y:S02]  /*7d50*/  ISETP.GT.AND P3, PT, R130, 0x99, PT ;  /* 0x000000998200780c */ /* 0x000fe40003f64270 */
[----:B--2---:R-:W-:Y:S01]  /*7d60*/  FSEL R207, R102, -INF , P2 ;  /* 0xff80000066cf7808 */ /* 0x004fe20001000000 */
[--C-:B------:R-:W-:Y:S01]  /*7d70*/  FFMA.FTZ R102, R131, R10, -R88.reuse ;  /* 0x0000000a83667223 */ /* 0x100fe20000010858 */
[----:B------:R-:W-:Y:S01]  /*7d80*/  FMNMX.FTZ R110, R117, R110, !PT ;  /* 0x0000006e756e7209 */ /* 0x000fe20007810000 */
[----:B------:R1:W-:Y:S01]  /*7d90*/  MUFU.EX2 R108, R112 ;  /* 0x00000070006c7308 */ /* 0x0003e20000000800 */
[----:B---3--:R-:W-:Y:S01]  /*7da0*/  FSEL R129, R148, -INF , P3 ;  /* 0xff80000094817808 */ /* 0x008fe20001800000 */
[--C-:B------:R-:W-:Y:S01]  /*7db0*/  FFMA.FTZ R131, R135, R10, -R88.reuse ;  /* 0x0000000a87837223 */ /* 0x100fe20000010858 */
[----:B------:R-:W-:Y:S01]  /*7dc0*/  FMNMX.FTZ R110, R207, R110, !PT ;  /* 0x0000006ecf6e7209 */ /* 0x000fe20007810000 */
[----:B------:R-:W-:-:S03]  /*7dd0*/  FFMA.FTZ R135, R151, R10, -R88 ;  /* 0x0000000a97877223 */ /* 0x000fc60000010858 */
[----:B0-----:R-:W-:Y:S01]  /*7de0*/  FMNMX.FTZ R13, R129, R110, !PT ;  /* 0x0000006e810d7209 */ /* 0x001fe20007810000 */
[----:B------:R-:W-:-:S01]  /*7df0*/  FFMA.FTZ R110, R133, R10, -R88 ;  /* 0x0000000a856e7223 */ /* 0x000fc20000010858 */
[-CC-:B-1----:R-:W-:Y:S01]  /*7e00*/  FFMA.FTZ R112, R141, R10.reuse, -R88.reuse ;  /* 0x0000000a8d707223 */ /* 0x182fe20000010858 */
[----:B------:R-:W-:-:S01]  /*7e10*/  FFMA.FTZ R133, R143, R10, -R88 ;  /* 0x0000000a8f857223 */ /* 0x000fc20000010858 */
[----:B------:R-:W-:Y:S01]  /*7e20*/  MUFU.EX2 R90, R90 ;  /* 0x0000005a005a7308 */ /* 0x000fe20000000800 */
[----:B------:R-:W0:Y:S07]  /*7e30*/  SHFL.BFLY PT, R114, R13, 0x2, 0x1f ;  /* 0x0c401f000d727f89 */ /* 0x000e2e00000e0000 */
        /* <DEDUP_REMOVED lines=13> */
[----:B------:R-:W-:-:S03]  /*7f10*/  FFMA.FTZ R122, R13, R10, -8 ;  /* 0xc10000000d7a7423 */ /* 0x000fc6000001000a */
[----:B------:R-:W-:Y:S02]  /*7f20*/  FSEL R138, R13, RZ, P2 ;  /* 0x000000ff0d8a7208 */ /* 0x000fe40001000000 */
[----:B------:R-:W-:Y:S01]  /*7f30*/  FSEL R88, R122, RZ, P2 ;  /* 0x000000ff7a587208 */ /* 0x000fe20001000000 */
[----:B------:R-:W-:Y:S02]  /*7f40*/  MUFU.EX2 R21, R21 ;  /* 0x0000001500157308 */ /* 0x000fe40000000800 */
[----:B------:R-:W-:-:S02]  /*7f50*/  FADD.FTZ R147, -R138, R9 ;  /* 0x000000098a937221 */ /* 0x000fc40000010100 */
[-CC-:B------:R-:W-:Y:S01]  /*7f60*/  FFMA.FTZ R141, R96, R10.reuse, -R88.reuse ;  /* 0x0000000a608d7223 */ /* 0x180fe20000010858 */
[----:B------:R-:W-:-:S01]  /*7f70*/  FFMA.FTZ R96, R103, R10, -R88 ;  /* 0x0000000a67607223 */ /* 0x000fc20000010858 */
[-C--:B------:R-:W-:Y:S01]  /*7f80*/  FMUL.FTZ R138, R147, R10.reuse ;  /* 0x0000000a938a7220 */ /* 0x080fe20000410000 */
        /* <DEDUP_REMOVED lines=21> */
[----:B------:R-:W-:Y:S01]  /*80e0*/  FFMA.FTZ R147, R167, R10, -R88 ;  /* 0x0000000aa7937223 */ /* 0x000fe20000010858 */
[----:B------:R-:W-:-:S01]  /*80f0*/  FADD.FTZ R149, R91, R144 ;  /* 0x000000905b957221 */ /* 0x000fc20000010000 */
[-CC-:B------:R-:W-:Y:S01]  /*8100*/  FFMA.FTZ R140, R189, R10.reuse, -R88.reuse ;  /* 0x0000000abd8c7223 */ /* 0x180fe20000010858 */
[----:B------:R-:W-:-:S01]  /*8110*/  FFMA.FTZ R125, R125, R10, -R88 ;  /* 0x0000000a7d7d7223 */ /* 0x000fc20000010858 */
[----:B------:R-:W0:Y:S01]  /*8120*/  MUFU.EX2 R96, R96 ;  /* 0x0000006000607308 */ /* 0x000e220000000800 */
[----:B------:R-:W-:-:S01]  /*8130*/  FADD.FTZ R144, R92, R149 ;  /* 0x000000955c907221 */ /* 0x000fc20000010000 */
[-CC-:B------:R-:W-:Y:S01]  /*8140*/  FFMA.FTZ R165, R165, R10.reuse, -R88.reuse ;  /* 0x0000000aa5a57223 */ /* 0x180fe20000010858 */
[----:B------:R-:W-:-:S01]  /*8150*/  FFMA.FTZ R127, R127, R10, -R88 ;  /* 0x0000000a7f7f7223 */ /* 0x000fc20000010858 */
[----:B------:R-:W-:Y:S01]  /*8160*/  FFMA.FTZ R109, R109, R10, -R88 ;  /* 0x0000000a6d6d7223 */ /* 0x000fe20000010858 */
[----:B------:R-:W-:-:S01]  /*8170*/  FADD.FTZ R149, R95, R144 ;  /* 0x000000905f957221 */ /* 0x000fc20000010000 */
[-CC-:B------:R-:W-:Y:S01]  /*8180*/  FFMA.FTZ R144, R163, R10.reuse, -R88.reuse ;  /* 0x0000000aa3907223 */ /* 0x180fe20000010858 */
[----:B------:R-:W-:-:S01]  /*8190*/  FFMA.FTZ R152, R195, R10, -R88 ;  /* 0x0000000ac3987223 */ /* 0x000fc20000010858 */
[----:B------:R-:W2:Y:S01]  /*81a0*/  MUFU.EX2 R15, R15 ;  /* 0x0000000f000f7308 */ /* 0x000ea20000000800 */
[----:B-1----:R-:W-:-:S01]  /*81b0*/  FFMA.FTZ R5, R138, R4, R141 ;  /* 0x000000048a057223 */ /* 0x002fc2000001008d */
[----:B------:R-:W-:Y:S01]  /*81c0*/  FADD.FTZ R146, R94, R149 ;  /* 0x000000955e927221 */ /* 0x000fe20000010000 */
[----:B------:R-:W-:-:S01]  /*81d0*/  FFMA.FTZ R149, R161, R10, -R88 ;  /* 0x0000000aa1957223 */ /* 0x000fc20000010858 */
[-CC-:B------:R-:W-:Y:S01]  /*81e0*/  FFMA.FTZ R155, R197, R10.reuse, -R88.reuse ;  /* 0x0000000ac59b7223 */ /* 0x180fe20000010858 */
[----:B------:R-:W-:-:S01]  /*81f0*/  FFMA.FTZ R203, R203, R10, -R88 ;  /* 0x0000000acbcb7223 */ /* 0x000fc20000010858 */
[----:B------:R-:W-:Y:S01]  /*8200*/  FADD.FTZ R151, R99, R146 ;  /* 0x0000009263977221 */ /* 0x000fe20000010000 */
[----:B------:R-:W-:-:S01]  /*8210*/  FFMA.FTZ R113, R113, R10, -R88 ;  /* 0x0000000a71717223 */ /* 0x000fc20000010858 */
[----:B------:R-:W1:Y:S01]  /*8220*/  MUFU.EX2 R122, R122 ;  /* 0x0000007a007a7308 */ /* 0x000e620000000800 */
[----:B0-----:R-:W-:-:S01]  /*8230*/  FADD.FTZ R4, R96, R5 ;  /* 0x0000000560047221 */ /* 0x001fc20000010000 */
[----:B------:R-:W-:Y:S01]  /*8240*/  FADD.FTZ R146, R12, R151 ;  /* 0x000000970c927221 */ /* 0x000fe20000010000 */
[----:B------:R-:W-:-:S01]  /*8250*/  FFMA.FTZ R205, R205, R10, -R88 ;  /* 0x0000000acdcd7223 */ /* 0x000fc20000010858 */
[-CC-:B------:R-:W-:Y:S01]  /*8260*/  FFMA.FTZ R117, R117, R10.reuse, -R88.reuse ;  /* 0x0000000a75757223 */ /* 0x180fe20000010858 */
[----:B------:R-:W-:-:S01]  /*8270*/  FFMA.FTZ R207, R207, R10, -R88 ;  /* 0x0000000acfcf7223 */ /* 0x000fc20000010858 */
[----:B------:R-:W-:Y:S01]  /*8280*/  FADD.FTZ R151, R115, R146 ;  /* 0x0000009273977221 */ /* 0x000fe20000010000 */
[----:B------:R-:W-:-:S01]  /*8290*/  FFMA.FTZ R146, R191, R10, -R88 ;  /* 0x0000000abf927223 */ /* 0x000fc20000010858 */
[----:B------:R-:W0:Y:S01]  /*82a0*/  MUFU.EX2 R103, R103 ;  /* 0x0000006700677308 */ /* 0x000e220000000800 */
[----:B--2---:R-:W-:-:S01]  /*82b0*/  FADD.FTZ R5, R15, R4 ;  /* 0x000000040f057221 */ /* 0x004fc20000010000 */
[----:B------:R-:W-:Y:S01]  /*82c0*/  FADD.FTZ R148, R14, R151 ;  /* 0x000000970e947221 */ /* 0x000fe20000010000 */
[----:B------:R-:W-:-:S03]  /*82d0*/  FFMA.FTZ R151, R159, R10, -R88 ;  /* 0x0000000a9f977223 */ /* 0x000fc60000010858 */
[----:B------:R-:W-:Y:S02]  /*82e0*/  FADD.FTZ R153, R19, R148 ;  /* 0x0000009413997221 */ /* 0x000fe40000010000 */
        /* <DEDUP_REMOVED lines=12> */
[----:B------:R-:W-:-:S06]  /*83b0*/  FADD.FTZ R4, R18, R153 ;  /* 0x0000009912047221 */ /* 0x000fcc0000010000 */
[----:B------:R-:W2:Y:S01]  /*83c0*/  MUFU.EX2 R143, R143 ;  /* 0x0000008f008f7308 */ /* 0x000ea20000000800 */
[----:B-1----:R-:W-:-:S07]  /*83d0*/  FADD.FTZ R5, R128, R5 ;  /* 0x0000000580057221 */ /* 0x002fce0000010000 */
[----:B------:R-:W1:Y:S01]  /*83e0*/  MUFU.EX2 R20, R20 ;  /* 0x0000001400147308 */ /* 0x000e620000000800 */
[----:B0-----:R-:W-:-:S01]  /*83f0*/  FADD.FTZ R148, R130, R5 ;  /* 0x0000000582947221 */ /* 0x001fc20000010000 */
[----:B------:R-:W-:-:S06]  /*8400*/  FADD.FTZ R5, R21, R4 ;  /* 0x0000000415057221 */ /* 0x000fcc0000010000 */
        /* <DEDUP_REMOVED lines=16> */
[----:B-1----:R-:W-:-:S04]  /*8510*/  FADD.FTZ R5, R121, R4 ;  /* 0x0000000479057221 */ /* 0x002fc80000010000 */
[----:B------:R-:W-:-:S03]  /*8520*/  FADD.FTZ R4, R98, R5 ;  /* 0x0000000562047221 */ /* 0x000fc60000010000 */
        /* <DEDUP_REMOVED lines=15> */
[----:B0-----:R-:W-:-:S01]  /*8620*/  FADD.FTZ R153, R147, R150 ;  /* 0x0000009693997221 */ /* 0x001fc20000010000 */
[----:B------:R-:W-:-:S06]  /*8630*/  FFMA.FTZ R150, R199, R10, -R88 ;  /* 0x0000000ac7967223 */ /* 0x000fcc0000010858 */
[----:B------:R-:W0:Y:S01]  /*8640*/  MUFU.EX2 R125, R125 ;  /* 0x0000007d007d7308 */ /* 0x000e220000000800 */
[----:B--2---:R-:W-:-:S01]  /*8650*/  FADD.FTZ R154, R140, R153 ;  /* 0x000000998c9a7221 */ /* 0x004fc20000010000 */
[-CC-:B------:R-:W-:Y:S01]  /*8660*/  FFMA.FTZ R153, R201, R10.reuse, -R88.reuse ;  /* 0x0000000ac9997223 */ /* 0x180fe20000010858 */
[----:B------:R-:W-:-:S05]  /*8670*/  FFMA.FTZ R88, R129, R10, -R88 ;  /* 0x0000000a81587223 */ /* 0x000fca0000010858 */
[----:B------:R-:W2:Y:S01]  /*8680*/  MUFU.EX2 R89, R89 ;  /* 0x0000005900597308 */ /* 0x000ea20000000800 */
[----:B-1----:R-:W-:-:S07]  /*8690*/  FADD.FTZ R4, R107, R4 ;  /* 0x000000046b047221 */ /* 0x002fce0000010000 */
[----:B------:R-:W1:Y:S01]  /*86a0*/  MUFU.EX2 R142, R165 ;  /* 0x000000a5008e7308 */ /* 0x000e620000000800 */
[----:B0-----:R-:W-:-:S07]  /*86b0*/  FADD.FTZ R5, R125, R154 ;  /* 0x0000009a7d057221 */ /* 0x001fce0000010000 */
[----:B------:R-:W0:Y:S01]  /*86c0*/  MUFU.EX2 R127, R127 ;  /* 0x0000007f007f7308 */ /* 0x000e220000000800 */
[----:B--2---:R-:W-:-:S04]  /*86d0*/  FADD.FTZ R157, R89, R4 ;  /* 0x00000004599d7221 */ /* 0x004fc80000010000 */
[----:B------:R-:W-:-:S03]  /*86e0*/  FADD.FTZ R157, R106, R157 ;  /* 0x0000009d6a9d7221 */ /* 0x000fc60000010000 */
[----:B------:R-:W2:Y:S01]  /*86f0*/  MUFU.EX2 R144, R144 ;  /* 0x0000009000907308 */ /* 0x000ea20000000800 */
[----:B-1----:R-:W-:-:S07]  /*8700*/  FADD.FTZ R4, R142, R5 ;  /* 0x000000058e047221 */ /* 0x002fce0000010000 */
        /* <DEDUP_REMOVED lines=25> */
[----:B------:R-:W1:Y:S08]  /*88a0*/  MUFU.EX2 R112, R112 ;  /* 0x0000007000707308 */ /* 0x000e700000000800 */
        /* <DEDUP_REMOVED lines=19> */
[----:B------:R-:W-:-:S04]  /*89e0*/  FADD.FTZ R154, R203, R154 ;  /* 0x0000009acb9a7221 */ /* 0x000fc80000010000 */
        /* <DEDUP_REMOVED lines=19> */
.L_x_9833:
        /* <DEDUP_REMOVED lines=117> */
.L_x_9823:
[----:B------:R-:W-:-:S06]  /*9270*/  UISETP.GE.AND UP0, UPT, UR52, UR38, UPT ;  /* 0x000000263400728c */ /* 0x000fcc000bf06270 */
[----:B------:R-:W-:-:S13]  /*9280*/  PLOP3.LUT P1, PT, PT, PT, UP0, 0x80, 0x0 ;  /* 0x000000000000781c */ /* 0x000fda0003f2f008 */
[----:B------:R-:W-:Y:S05]  /*9290*/  @!P1 BRA `(.L_x_9835) ;  /* 0x0000003000cc9947 */ /* 0x000fea0003800000 */
[C---:B------:R-:W-:Y:S01]  /*92a0*/  IADD3 R6, R16.reuse, 0x8, RZ ;  /* 0x0000000810067810 */ /* 0x040fe20007ffe0ff */
[----:B------:R-:W-:Y:S01]  /*92b0*/  IMAD.MOV.U32 R12, RZ, RZ, R13 ;  /* 0x000000ffff0c7224 */ /* 0x000fe200078e000d */
[----:B------:R-:W-:Y:S01]  /*92c0*/  IADD3 R16, -R16, 0xb, RZ ;  /* 0x0000000b10107810 */ /* 0x000fe20007ffe1ff */
[----:B------:R-:W-:Y:S01]  /*92d0*/  IMAD.MOV.U32 R8, RZ, RZ, R11 ;  /* 0x000000ffff087224 */ /* 0x000fe200078e000b */
[----:B------:R-:W-:Y:S01]  /*92e0*/  UMOV UR44, UR47 ;  /* 0x0000002f002c7c82 */ /* 0x000fe20008000000 */
[----:B------:R-:W-:-:S05]  /*92f0*/  UMOV UR43, UR48 ;  /* 0x00000030002b7c82 */ /* 0x000fca0008000000 */
.L_x_9846:
        /* <DEDUP_REMOVED lines=9> */
.L_x_9837:
[----:B------:R-:W-:Y:S01]  /*9390*/  ULEA UR6, UR48, UR41, 0x3 ;  /* 0x0000002930067291 */ /* 0x000fe2000f8e183f */
[----:B------:R-:W-:-:S05]  /*93a0*/  IMAD.U32 R7, RZ, RZ, UR47 ;  /* 0x0000002fff077e24 */ /* 0x000fca000f8e00ff */
[----:B------:R-:W-:-:S04]  /*93b0*/  SHF.L.U32 R7, R7, 0x1f, RZ ;  /* 0x0000001f07077819 */ /* 0x000fc800000006ff */
[----:B------:R0:W1:Y:S01]  /*93c0*/  SYNCS.PHASECHK.TRANS64.TRYWAIT P1, [UR6+0x22830], R7 ;  /* 0x02283007ff0075a7 */ /* 0x0000620008020146 */
[----:B------:R-:W-:Y:S05]  /*93d0*/  @!P0 BRA `(.L_x_9838) ;  /* 0x0000000000048947 */ /* 0x000fea0003800000 */
[----:B------:R-:W-:Y:S01]  /*93e0*/  BPT.TRAP 0x1 ;  /* 0x000000040000795c */ /* 0x000fe20000300000 */
.L_x_9838:
[----:B-1----:R-:W-:Y:S05]  /*93f0*/  @P1 BRA `(.L_x_9836) ;  /* 0x0000000000081947 */ /* 0x002fea0003800000 */
[----:B------:R-:W1:Y:S02]  /*9400*/  SYNCS.PHASECHK.TRANS64.TRYWAIT P1, [UR6+0x22830], R7 ;  /* 0x02283007ff0075a7 */ /* 0x000e640008020146 */
[----:B-1----:R-:W-:Y:S05]  /*9410*/  @!P1 BRA `(.L_x_9839) ;  /* 0x000000b4001c9947 */ /* 0x002fea0003800000 */
.L_x_9836:
        /* <DEDUP_REMOVED lines=130> */
.L_x_9841:
[----:B------:R-:W-:Y:S01]  /*9c40*/  ULEA UR6, UR43, UR41, 0x3 ;  /* 0x000000292b067291 */ /* 0x000fe2000f8e183f */
[----:B01----:R-:W-:-:S05]  /*9c50*/  IMAD.U32 R7, RZ, RZ, UR44 ;  /* 0x0000002cff077e24 */ /* 0x003fca000f8e00ff */
[----:B------:R-:W-:-:S04]  /*9c60*/  SHF.L.U32 R7, R7, 0x1f, RZ ;  /* 0x0000001f07077819 */ /* 0x000fc800000006ff */
[----:B------:R0:W1:Y:S01]  /*9c70*/  SYNCS.PHASECHK.TRANS64.TRYWAIT P1, [UR6+0x22850], R7 ;  /* 0x02285007ff0075a7 */ /* 0x0000620008020146 */
[----:B------:R-:W-:Y:S05]  /*9c80*/  @!P0 BRA `(.L_x_9842) ;  /* 0x0000000000048947 */ /* 0x000fea0003800000 */
[----:B------:R-:W-:Y:S01]  /*9c90*/  BPT.TRAP 0x1 ;  /* 0x000000040000795c */ /* 0x000fe20000300000 */
.L_x_9842:
[----:B-1----:R-:W-:Y:S05]  /*9ca0*/  @P1 BRA `(.L_x_9840) ;  /* 0x0000000000081947 */ /* 0x002fea0003800000 */
[----:B------:R-:W1:Y:S02]  /*9cb0*/  SYNCS.PHASECHK.TRANS64.TRYWAIT P1, [UR6+0x22850], R7 ;  /* 0x02285007ff0075a7 */ /* 0x000e640008020146 */
[----:B-1----:R-:W-:Y:S05]  /*9cc0*/  @!P1 BRA `(.L_x_9843) ;  /* 0x000000ac00089947 */ /* 0x002fea0003800000 */
.L_x_9840:
        /* <DEDUP_REMOVED lines=33> */
.L_x_9844:
[C---:B01----:R-:W-:Y:S01]  /*9ee0*/  FMUL.FTZ R7, R0.reuse, R152 ;  /* 0x0000009800077220 */ /* 0x043fe20000410000 */
        /* <DEDUP_REMOVED lines=95> */
[----:B------:R-:W-:Y:S01]  /*a4e0*/  FMUL.FTZ R103, R0, R103 ;  /* 0x0000006700677220 */ /* 0x000fe20000410000 */
[----:B------:R-:W-:-:S04]  /*a4f0*/  ULEA UR6, UR48, UR41, 0x3 ;  /* 0x0000002930067291 */ /* 0x000fc8000f8e183f */
[----:B------:R-:W-:Y:S01]  /*a500*/  UIADD3 UR6, UR6, 0x22840, URZ ;  /* 0x0002284006067890 */ /* 0x000fe2000fffe03f */
[----:B------:R-:W0:Y:S01]  /*a510*/  MUFU.TANH R161, R161 ;  /* 0x000000a100a17308 */ /* 0x000e220000002400 */
[----:B-1----:R-:W-:Y:S02]  /*a520*/  FMNMX.FTZ R14, R159, R14, !PT ;  /* 0x0000000e9f0e7209 */ /* 0x002fe40007810000 */
[----:B------:R-:W-:-:S05]  /*a530*/  UPRMT UR6, UR46, 0x654, UR6 ;  /* 0x000006542e067896 */ /* 0x000fca0008000006 */
[----:B------:R-:W1:Y:S01]  /*a540*/  MUFU.TANH R165, R165 ;  /* 0x000000a500a57308 */ /* 0x000e620000002400 */
[----:B---3--:R-:W-:-:S03]  /*a550*/  FMNMX.FTZ R10, R163, R10, !PT ;  /* 0x0000000aa30a7209 */ /* 0x008fc60007810000 */
[----:B------:R-:W-:Y:S04]  /*a560*/  SYNCS.ARRIVE.TRANS64.RED.A1T0 RZ, [UR6], RZ ;  /* 0x000000ffffff79a7 */ /* 0x000fe80008100406 */
        /* <DEDUP_REMOVED lines=65> */
[----:B---3--:R-:W-:Y:S01]  /*a980*/  FMNMX.FTZ R18, R131, R14, !PT ;  /* 0x0000000e83127209 */ /* 0x008fe20007810000 */
[C---:B------:R-:W-:Y:S01]  /*a990*/  FMUL.FTZ R14, R0.reuse, R97 ;  /* 0x00000061000e7220 */ /* 0x040fe20000410000 */
[----:B------:R-:W-:-:S05]  /*a9a0*/  FMUL.FTZ R97, R0, R98 ;  /* 0x0000006200617220 */ /* 0x000fca0000410000 */
        /* <DEDUP_REMOVED lines=24> */
[----:B------:R-:W-:-:S06]  /*ab30*/  FMUL.FTZ R18, R0, R100 ;  /* 0x0000006400127220 */ /* 0x000fcc0000410000 */
[----:B------:R-:W3:Y:S01]  /*ab40*/  MUFU.TANH R217, R217 ;  /* 0x000000d900d97308 */ /* 0x000ee20000002400 */
[----:B0-----:R-:W-:-:S07]  /*ab50*/  FMNMX.FTZ R10, R215, R10, !PT ;  /* 0x0000000ad70a7209 */ /* 0x001fce0007810000 */
[----:B------:R-:W0:Y:S01]  /*ab60*/  MUFU.TANH R115, R115 ;  /* 0x0000007300737308 */ /* 0x000e220000002400 */
[----:B-1----:R-:W-:-:S07]  /*ab70*/  FMNMX.FTZ R20, R113, R20, !PT ;  /* 0x0000001471147209 */ /* 0x002fce0007810000 */
[----:B------:R-:W1:Y:S01]  /*ab80*/  MUFU.TANH R219, R219 ;  /* 0x000000db00db7308 */ /* 0x000e620000002400 */
[----:B---3--:R-:W-:-:S07]  /*ab90*/  FMNMX.FTZ R10, R217, R10, !PT ;  /* 0x0000000ad90a7209 */ /* 0x008fce0007810000 */
[----:B------:R-:W3:Y:S01]  /*aba0*/  MUFU.TANH R117, R117 ;  /* 0x0000007500757308 */ /* 0x000ee20000002400 */
[----:B0-----:R-:W-:Y:S01]  /*abb0*/  FMNMX.FTZ R22, R115, R20, !PT ;  /* 0x0000001473167209 */ /* 0x001fe20007810000 */
[C---:B------:R-:W-:Y:S01]  /*abc0*/  FMUL.FTZ R20, R0.reuse, R101 ;  /* 0x0000006500147220 */ /* 0x040fe20000410000 */
[----:B------:R-:W-:-:S05]  /*abd0*/  FMUL.FTZ R101, R0, R102 ;  /* 0x0000006600657220 */ /* 0x000fca0000410000 */
        /* <DEDUP_REMOVED lines=22> */
[----:B------:R-:W3:Y:S05]  /*ad40*/  LDC R10, c[0x0][0x988] ;  /* 0x00026200ff0a7b82 */ /* 0x000eea0000000800 */
[----:B------:R-:W4:Y:S01]  /*ad50*/  MUFU.TANH R97, R97 ;  /* 0x0000006100617308 */ /* 0x000f220000002400 */
[----:B0-----:R-:W-:-:S07]  /*ad60*/  FMNMX.FTZ R22, R95, R22, !PT ;  /* 0x000000165f167209 */ /* 0x001fce0007810000 */
[----:B------:R-:W0:Y:S01]  /*ad70*/  MUFU.TANH R18, R18 ;  /* 0x0000001200127308 */ /* 0x000e220000002400 */
[----:B-1----:R-:W-:-:S07]  /*ad80*/  FMNMX.FTZ R11, R14, R11, !PT ;  /* 0x0000000b0e0b7209 */ /* 0x002fce0007810000 */
[----:B------:R-:W1:Y:S01]  /*ad90*/  MUFU.TANH R99, R99 ;  /* 0x0000006300637308 */ /* 0x000e620000002400 */
[----:B----4-:R-:W-:-:S07]  /*ada0*/  FMNMX.FTZ R22, R97, R22, !PT ;  /* 0x0000001661167209 */ /* 0x010fce0007810000 */
[----:B------:R-:W4:Y:S01]  /*adb0*/  MUFU.TANH R20, R20 ;  /* 0x0000001400147308 */ /* 0x000f220000002400 */
[----:B0-----:R-:W-:-:S07]  /*adc0*/  FMNMX.FTZ R11, R18, R11, !PT ;  /* 0x0000000b120b7209 */ /* 0x001fce0007810000 */
[----:B------:R-:W0:Y:S01]  /*add0*/  MUFU.TANH R101, R101 ;  /* 0x0000006500657308 */ /* 0x000e220000002400 */
[----:B-1----:R-:W-:-:S07]  /*ade0*/  FMNMX.FTZ R22, R99, R22, !PT ;  /* 0x0000001663167209 */ /* 0x002fce0007810000 */
[----:B------:R-:W1:Y:S01]  /*adf0*/  MUFU.TANH R103, R103 ;  /* 0x0000006700677308 */ /* 0x000e620000002400 */
[----:B----4-:R-:W-:-:S05]  /*ae00*/  FMNMX.FTZ R88, R20, R11, !PT ;  /* 0x0000000b14587209 */ /* 0x010fca0007810000 */
[----:B------:R-:W4:Y:S01]  /*ae10*/  SHFL.BFLY PT, R11, R88, 0x2, 0x1f ;  /* 0x0c401f00580b7f89 */ /* 0x000f2200000e0000 */
[----:B0-----:R-:W-:-:S04]  /*ae20*/  FMNMX.FTZ R22, R101, R22, !PT ;  /* 0x0000001665167209 */ /* 0x001fc80007810000 */
[----:B-1----:R-:W-:-:S05]  /*ae30*/  FMNMX.FTZ R22, R103, R22, !PT ;  /* 0x0000001667167209 */ /* 0x002fca0007810000 */
[----:B------:R-:W0:Y:S01]  /*ae40*/  SHFL.BFLY PT, R13, R22, 0x2, 0x1f ;  /* 0x0c401f00160d7f89 */ /* 0x000e2200000e0000 */
[----:B----4-:R-:W-:-:S05]  /*ae50*/  FMNMX.FTZ R90, R88, R11, !PT ;  /* 0x0000000b585a7209 */ /* 0x010fca0007810000 */
[----:B------:R-:W1:Y:S01]  /*ae60*/  SHFL.BFLY PT, R11, R90, 0x1, 0x1f ;  /* 0x0c201f005a0b7f89 */ /* 0x000e6200000e0000 */
[----:B0-----:R-:W-:-:S05]  /*ae70*/  FMNMX.FTZ R92, R22, R13, !PT ;  /* 0x0000000d165c7209 */ /* 0x001fca0007810000 */
[----:B------:R-:W0:Y:S01]  /*ae80*/  SHFL.BFLY PT, R13, R92, 0x1, 0x1f ;  /* 0x0c201f005c0d7f89 */ /* 0x000e2200000e0000 */
[----:B-1----:R-:W-:-:S05]  /*ae90*/  FMNMX.FTZ R11, R90, R11, !PT ;  /* 0x0000000b5a0b7209 */ /* 0x002fca0007810000 */
[C---:B------:R-:W-:Y:S01]  /*aea0*/  FADD.FTZ R175, -R11.reuse, R8 ;  /* 0x000000080baf7221 */ /* 0x040fe20000010100 */
[----:B---3--:R-:W-:-:S03]  /*aeb0*/  FFMA.FTZ R102, R11, R10, -8 ;  /* 0xc10000000b667423 */ /* 0x008fc6000001000a */
[-C--:B------:R-:W-:Y:S01]  /*aec0*/  FMUL.FTZ R8, R175, R10.reuse ;  /* 0x0000000aaf087220 */ /* 0x080fe20000410000 */
        /* <DEDUP_REMOVED lines=9> */
[-CC-:B------:R-:W-:Y:S01]  /*af60*/  FFMA.FTZ R90, R165, R10.reuse, -R102.reuse ;  /* 0x0000000aa55a7223 */ /* 0x180fe20000010866 */
[----:B------:R-:W-:-:S01]  /*af70*/  FFMA.FTZ R92, R171, R10, -R102 ;  /* 0x0000000aab5c7223 */ /* 0x000fc20000010866 */
[----:B------:R-:W-:Y:S01]  /*af80*/  FADD.FTZ R175, -R13, R12 ;  /* 0x0000000c0daf7221 */ /* 0x000fe20000010100 */
[----:B------:R-:W-:-:S01]  /*af90*/  FFMA.FTZ R12, R9, R10, -R102 ;  /* 0x0000000a090c7223 */ /* 0x000fc20000010866 */
[-CC-:B------:R-:W-:Y:S01]  /*afa0*/  FFMA.FTZ R9, R19, R10.reuse, -R102.reuse ;  /* 0x0000000a13097223 */ /* 0x180fe20000010866 */
[----:B------:R-:W-:-:S01]  /*afb0*/  FFMA.FTZ R19, R155, R10, -R102 ;  /* 0x0000000a9b137223 */ /* 0x000fc20000010866 */
[-C--:B------:R-:W-:Y:S01]  /*afc0*/  FFMA.FTZ R18, R13, R10.reuse, -8 ;  /* 0xc10000000d127423 */ /* 0x080fe2000001000a */
[----:B------:R-:W-:-:S01]  /*afd0*/  FFMA.FTZ R155, R173, R10, -R102 ;  /* 0x0000000aad9b7223 */ /* 0x000fc20000010866 */
[-CC-:B------:R-:W-:Y:S01]  /*afe0*/  FFMA.FTZ R173, R195, R10.reuse, -R102.reuse ;  /* 0x0000000ac3ad7223 */ /* 0x180fe20000010866 */
[----:B------:R-:W-:-:S01]  /*aff0*/  FFMA.FTZ R195, R20, R10, -R102 ;  /* 0x0000000a14c37223 */ /* 0x000fc20000010866 */
[-C--:B------:R-:W-:Y:S01]  /*b000*/  FMUL.FTZ R175, R175, R10.reuse ;  /* 0x0000000aafaf7220 */ /* 0x080fe20000410000 */
        /* <DEDUP_REMOVED lines=36> */
[----:B0-----:R-:W-:Y:S01]  /*b250*/  FFMA.FTZ R5, R8, R5, R7 ;  /* 0x0000000508057223 */ /* 0x001fe20000010007 */
[----:B-1----:R-:W-:-:S01]  /*b260*/  FFMA.FTZ R4, R175, R4, R20 ;  /* 0x00000004af047223 */ /* 0x002fc20000010014 */
[-CC-:B------:R-:W-:Y:S01]  /*b270*/  FFMA.FTZ R126, R169, R10.reuse, -R18.reuse ;  /* 0x0000000aa97e7223 */ /* 0x180fe20000010812 */
[----:B------:R-:W-:-:S01]  /*b280*/  FFMA.FTZ R153, R167, R10, -R18 ;  /* 0x0000000aa7997223 */ /* 0x000fc20000010812 */
[-CC-:B------:R-:W-:Y:S01]  /*b290*/  FFMA.FTZ R136, R123, R10.reuse, -R18.reuse ;  /* 0x0000000a7b887223 */ /* 0x180fe20000010812 */
[----:B------:R-:W-:-:S01]  /*b2a0*/  FFMA.FTZ R123, R125, R10, -R18 ;  /* 0x0000000a7d7b7223 */ /* 0x000fc20000010812 */
[----:B------:R-:W0:Y:S01]  /*b2b0*/  MUFU.EX2 R9, R9 ;  /* 0x0000000900097308 */ /* 0x000e220000000800 */
[----:B---3--:R-:W-:-:S01]  /*b2c0*/  FADD.FTZ R144, R12, R5 ;  /* 0x000000050c907221 */ /* 0x008fc20000010000 */
[-CC-:B------:R-:W-:Y:S01]  /*b2d0*/  FFMA.FTZ R125, R129, R10.reuse, -R18.reuse ;  /* 0x0000000a817d7223 */ /* 0x180fe20000010812 */
[----:B------:R-:W-:-:S01]  /*b2e0*/  FFMA.FTZ R128, R137, R10, -R18 ;  /* 0x0000000a89807223 */ /* 0x000fc20000010812 */
[-CC-:B------:R-:W-:Y:S01]  /*b2f0*/  FFMA.FTZ R137, R139, R10.reuse, -R18.reuse ;  /* 0x0000000a8b897223 */ /* 0x180fe20000010812 */
[----:B------:R-:W-:-:S01]  /*b300*/  FFMA.FTZ R130, R141, R10, -R18 ;  /* 0x0000000a8d827223 */ /* 0x000fc20000010812 */
[-CC-:B------:R-:W-:Y:S01]  /*b310*/  FFMA.FTZ R139, R143, R10.reuse, -R18.reuse ;  /* 0x0000000a8f8b7223 */ /* 0x180fe20000010812 */
[----:B------:R-:W-:-:S01]  /*b320*/  FFMA.FTZ R132, R145, R10, -R18 ;  /* 0x0000000a91847223 */ /* 0x000fc20000010812 */
[----:B------:R-:W1:Y:S01]  /*b330*/  MUFU.EX2 R17, R17 ;  /* 0x0000001100117308 */ /* 0x000e620000000800 */
[----:B----4-:R-:W-:-:S01]  /*b340*/  FADD.FTZ R4, R15, R4 ;  /* 0x000000040f047221 */ /* 0x010fc20000010000 */
        /* <DEDUP_REMOVED lines=21> */
[----:B---3--:R-:W-:-:S07]  /*b4a0*/  FADD.FTZ R4, R22, R5 ;  /* 0x0000000516047221 */ /* 0x008fce0000010000 */
[----:B------:R-:W3:Y:S01]  /*b4b0*/  MUFU.EX2 R23, R23 ;  /* 0x0000001700177308 */ /* 0x000ee20000000800 */
[----:B0-----:R-:W-:-:S07]  /*b4c0*/  FADD.FTZ R144, R102, R129 ;  /* 0x0000008166907221 */ /* 0x001fce0000010000 */
[----:B------:R-:W0:Y:S01]  /*b4d0*/  MUFU.EX2 R88, R88 ;  /* 0x0000005800587308 */ /* 0x000e220000000800 */
[----:B-1----:R-:W-:-:S07]  /*b4e0*/  FADD.FTZ R5, R19, R4 ;  /* 0x0000000413057221 */ /* 0x002fce0000010000 */
[----:B------:R-:W1:Y:S01]  /*b4f0*/  MUFU.EX2 R124, R124 ;  /* 0x0000007c007c7308 */ /* 0x000e620000000800 */
[----:B---3--:R-:W-:-:S01]  /*b500*/  FADD.FTZ R129, R23, R144 ;  /* 0x0000009017817221 */ /* 0x008fc20000010000 */
[-CC-:B------:R-:W-:Y:S01]  /*b510*/  FFMA.FTZ R144, R107, R10.reuse, -R18.reuse ;  /* 0x0000000a6b907223 */ /* 0x180fe20000010812 */
[----:B------:R-:W-:-:S05]  /*b520*/  FFMA.FTZ R107, R109, R10, -R18 ;  /* 0x0000000a6d6b7223 */ /* 0x000fca0000010812 */
[----:B------:R-:W3:Y:S01]  /*b530*/  MUFU.EX2 R21, R21 ;  /* 0x0000001500157308 */ /* 0x000ee20000000800 */
[----:B0-----:R-:W-:-:S07]  /*b540*/  FADD.FTZ R4, R88, R5 ;  /* 0x0000000558047221 */ /* 0x001fce0000010000 */
[----:B------:R-:W0:Y:S01]  /*b550*/  MUFU.EX2 R126, R126 ;  /* 0x0000007e007e7308 */ /* 0x000e220000000800 */
[----:B-1----:R-:W-:-:S07]  /*b560*/  FADD.FTZ R129, R124, R129 ;  /* 0x000000817c817221 */ /* 0x002fce0000010000 */
[----:B------:R-:W1:Y:S01]  /*b570*/  MUFU.EX2 R90, R90 ;  /* 0x0000005a005a7308 */ /* 0x000e620000000800 */
[----:B---3--:R-:W-:-:S07]  /*b580*/  FADD.FTZ R5, R21, R4 ;  /* 0x0000000415057221 */ /* 0x008fce0000010000 */
        /* <DEDUP_REMOVED lines=13> */
[----:B0-----:R-:W-:-:S01]  /*b660*/  FADD.FTZ R109, R137, R146 ;  /* 0x00000092896d7221 */ /* 0x001fc20000010000 */
[----:B------:R-:W-:-:S06]  /*b670*/  FFMA.FTZ R146, R111, R10, -R18 ;  /* 0x0000000a6f927223 */ /* 0x000fcc0000010812 */
[----:B------:R-:W0:Y:S01]  /*b680*/  MUFU.EX2 R157, R157 ;  /* 0x0000009d009d7308 */ /* 0x000e220000000800 */
[----:B-1----:R-:W-:-:S07]  /*b690*/  FADD.FTZ R4, R94, R5 ;  /* 0x000000055e047221 */ /* 0x002fce0000010000 */
[----:B------:R-:W1:Y:S01]  /*b6a0*/  MUFU.EX2 R139, R139 ;  /* 0x0000008b008b7308 */ /* 0x000e620000000800 */
[----:B---3--:R-:W-:-:S01]  /*b6b0*/  FADD.FTZ R148, R130, R109 ;  /* 0x0000006d82947221 */ /* 0x008fc20000010000 */
[----:B------:R-:W-:-:S06]  /*b6c0*/  FFMA.FTZ R109, R113, R10, -R18 ;  /* 0x0000000a716d7223 */ /* 0x000fcc0000010812 */
        /* <DEDUP_REMOVED lines=16> */
[----:B-1----:R-:W-:-:S01]  /*b7d0*/  FADD.FTZ R150, R134, R111 ;  /* 0x0000006f86967221 */ /* 0x002fc20000010000 */
[----:B------:R-:W-:-:S06]  /*b7e0*/  FFMA.FTZ R111, R117, R10, -R18 ;  /* 0x0000000a756f7223 */ /* 0x000fcc0000010812 */
        /* <DEDUP_REMOVED lines=97> */
[----:B-1----:R-:W-:-:S01]  /*be00*/  FADD.FTZ R91, R160, R5 ;  /* 0x00000005a05b7221 */ /* 0x002fc20000010000 */
[----:B---3--:R-:W-:-:S03]  /*be10*/  FADD.FTZ R5, R195, R4 ;  /* 0x00000004c3057221 */ /* 0x008fc60000010000 */
[----:B0-----:R-:W-:Y:S01]  /*be20*/  FADD.FTZ R4, R93, R91 ;  /* 0x0000005b5d047221 */ /* 0x001fe20000010000 */
[----:B------:R-:W-:Y:S06]  /*be30*/  @!P0 BRA `(.L_x_9845) ;  /* 0x0000000000048947 */ /* 0x000fec0003800000 */
[----:B------:R-:W-:Y:S01]  /*be40*/  BPT.TRAP 0x1 ;  /* 0x000000040000795c */ /* 0x000fe20000300000 */
.L_x_9845:
        /* <DEDUP_REMOVED lines=118> */
[----:B------:R-:W-:Y:S01]  /*c5b0*/  F2FP.SATFINITE.E4M3.F32.PACK_AB_MERGE_C R171, R158, R97, R22 ;  /* 0x000000619eab723e */ /* 0x000fe20004807016 */
[----:B------:R-:W-:Y:S06]  /*c5c0*/  @P1 BRA `(.L_x_9846) ;  /* 0xffffffcc004c1947 */ /* 0x000fec000383ffff */
.L_x_9835:
[----:B------:R-:W-:Y:S06]  /*c5d0*/  BAR.ARV 0x8, 0x180 ;  /* 0x0206000000007b1d */ /* 0x000fec0000002000 */
[----:B------:R-:W-:Y:S05]  /*c5e0*/  @!P0 BRA `(.L_x_9847) ;  /* 0x0000000000048947 */ /* 0x000fea0003800000 */
[----:B------:R-:W-:Y:S01]  /*c5f0*/  BPT.TRAP 0x1 ;  /* 0x000000040000795c */ /* 0x000fe20000300000 */
.L_x_9847:
[----:B------:R-:W-:Y:S01]  /*c600*/  ULEA UR12, UR48, UR41, 0x3 ;  /* 0x00000029300c7291 */ /* 0x000fe2000f8e183f */
[----:B------:R-:W-:-:S04]  /*c610*/  MOV R0, UR47 ;  /* 0x0000002f00007c02 */ /* 0x000fc80008000f00 */
[----:B------:R-:W-:-:S04]  /*c620*/  SHF.L.U32 R0, R0, 0x1f, RZ ;  /* 0x0000001f00007819 */ /* 0x000fc800000006ff */
[----:B------:R0:W1:Y:S01]  /*c630*/  SYNCS.PHASECHK.TRANS64.TRYWAIT P1, [UR12+0x22850], R0 ;  /* 0x02285000ff0075a7 */ /* 0x000062000802014c */
[----:B------:R-:W-:Y:S05]  /*c640*/  @!P0 BRA `(.L_x_9848) ;  /* 0x0000000000048947 */ /* 0x000fea0003800000 */
[----:B------:R-:W-:Y:S01]  /*c650*/  BPT.TRAP 0x1 ;  /* 0x000000040000795c */ /* 0x000fe20000300000 */
.L_x_9848:
[----:B-1----:R-:W-:Y:S05]  /*c660*/  @P1 BRA `(.L_x_9849) ;  /* 0x0000000000081947 */ /* 0x002fea0003800000 */
[----:B------:R-:W1:Y:S02]  /*c670*/  SYNCS.PHASECHK.TRANS64.TRYWAIT P1, [UR12+0x22850], R0 ;  /* 0x02285000ff0075a7 */ /* 0x000e64000802014c */
[----:B-1----:R-:W-:Y:S05]  /*c680*/  @!P1 BRA `(.L_x_9850) ;  /* 0x0000008000b09947 */ /* 0x002fea0003800000 */
.L_x_9849:
        /* <DEDUP_REMOVED lines=47> */
[----:B------:R-:W4:Y:S01]  /*c980*/  SHFL.BFLY PT, R7, R4, 0x2, 0x1f ;  /* 0x0c401f0004077f89 */ /* 0x000f2200000e0000 */
[----:B------:R-:W-:Y:S02]  /*c990*/  WARPGROUP.DEPBAR.LE gsb0, 0x0 ;  /* 0x00008000000079c5 */ /* 0x000fe40000010000 */
[----:B------:R-:W-:-:S06]  /*c9a0*/  WARPGROUP.ARRIVE ;  /* 0x00000000000079c5 */ /* 0x000fcc0000000000 */
[----:B------:R-:W-:Y:S01]  /*c9b0*/  QGMMA.64x128x32.F32.E4M3.E4M3 R24, R172, gdesc[UR4], R24, gsb0 ;  /* 0x01e00004ac187df3 */ /* 0x000fe20008000818 */
[----:B------:R-:W-:Y:S01]  /*c9c0*/  UMOV UR6, UR48 ;  /* 0x0000003000067c82 */ /* 0x000fe20008000000 */
[----:B------:R-:W-:Y:S01]  /*c9d0*/  UMOV UR7, 0xc0000010 ;  /* 0xc000001000077882 */ /* 0x000fe20000000000 */
[----:B0-----:R-:W-:Y:S01]  /*c9e0*/  FADD.FTZ R0, R0, R5 ;  /* 0x0000000500007221 */ /* 0x001fe20000010000 */
[----:B----4-:R-:W-:-:S04]  /*c9f0*/  FADD.FTZ R7, R7, R4 ;  /* 0x0000000407077221 */ /* 0x010fc80000010000 */
        /* <DEDUP_REMOVED lines=18> */
[----:B------:R-:W4:Y:S01]  /*cb20*/  @P1 MUFU.RCP R7, R12 ;  /* 0x0000000c00071308 */ /* 0x000f220000001000 */
[C---:B------:R-:W-:Y:S01]  /*cb30*/  @P2 FMUL.FTZ R4, R10.reuse, 0.69314718246459960938 ;  /* 0x3f3172180a042820 */ /* 0x040fe20000410000 */
[----:B------:R-:W-:Y:S01]  /*cb40*/  @P3 FMUL.FTZ R17, R10, 0.69314718246459960938 ;  /* 0x3f3172180a113820 */ /* 0x000fe20000410000 */
[----:B0-----:R-:W-:Y:S01]  /*cb50*/  @P2 FMUL.FTZ R5, R5, 0.69314718246459960938 ;  /* 0x3f31721805052820 */ /* 0x001fe20000410000 */
[----:B------:R-:W-:-:S02]  /*cb60*/  IMAD.MOV.U32 R0, RZ, RZ, -0x800000 ;  /* 0xff800000ff007424 */ /* 0x000fc400078e00ff */
[----:B---3--:R-:W-:Y:S01]  /*cb70*/  FMUL.FTZ R3, R3, R6 ;  /* 0x0000000603037220 */ /* 0x008fe20000410000 */
[----:B------:R-:W-:Y:S02]  /*cb80*/  IMAD.MOV.U32 R2, RZ, RZ, -0x800000 ;  /* 0xff800000ff027424 */ /* 0x000fe400078e00ff */
[----:B-1----:R-:W-:Y:S01]  /*cb90*/  @P3 FMUL.FTZ R8, R8, 0.69314718246459960938 ;  /* 0x3f31721808083820 */ /* 0x002fe20000410000 */
[----:B------:R-:W-:-:S03]  /*cba0*/  @P2 FFMA.FTZ R0, R4, R11, R5 ;  /* 0x0000000b04002223 */ /* 0x000fc60000010005 */
[----:B------:R-:W-:Y:S01]  /*cbb0*/  @P3 FFMA.FTZ R2, R17, R13, R8 ;  /* 0x0000000d11023223 */ /* 0x000fe20000010008 */
[----:B----4-:R-:W-:Y:S01]  /*cbc0*/  FMUL.FTZ R7, R7, R6 ;  /* 0x0000000607077220 */ /* 0x010fe20000410000 */
[----:B------:R-:W-:Y:S02]  /*cbd0*/  WARPGROUP.DEPBAR.LE gsb0, 0x0 ;  /* 0x00008000000079c5 */ /* 0x000fe40000010000 */
[----:B------:R-:W-:Y:S05]  /*cbe0*/  @!P0 BRA `(.L_x_9851) ;  /* 0x0000000000048947 */ /* 0x000fea0003800000 */
[----:B------:R-:W-:Y:S01]  /*cbf0*/  BPT.TRAP 0x1 ;  /* 0x000000040000795c */ /* 0x000fe20000300000 */
.L_x_9851:
        /* <DEDUP_REMOVED lines=68> */
.L_x_9815:
        /* <DEDUP_REMOVED lines=9> */
[----:B------:R-:W-:-:S04]  /*d0d0*/  IADD3 R4, P0, R3, UR4, RZ ;  /* 0x0000000403047c10 */ /* 0x000fc8000ff1e0ff */
[----:B------:R-:W-:-:S06]  /*d0e0*/  IADD3.X R5, RZ, UR5, RZ, P0, !PT ;  /* 0x00000005ff057c10 */ /* 0x000fcc00087fe4ff */
[----:B------:R0:W3:Y:S01]  /*d0f0*/  LDG.E.CONSTANT R5, desc[UR50][R4.64] ;  /* 0x0000003204057981 */ /* 0x0000e2000c1e9900 */
        /* <DEDUP_REMOVED lines=32> */
[----:B------:R-:W-:Y:S02]  /*d300*/  SEL R88, R72, R73, P0 ;  /* 0x0000004948587207 */ /* 0x000fe40000000000 */
[----:B------:R-:W-:-:S02]  /*d310*/  SEL R93, R73, R72, P0 ;  /* 0x00000048495d7207 */ /* 0x000fc40000000000 */
[----:B------:R-:W-:Y:S01]  /*d320*/  SHF.R.S32.HI R30, RZ, 0x7, R9 ;  /* 0x00000007ff1e7819 */ /* 0x000fe20000011409 */
[----:B------:R-:W0:Y:S01]  /*d330*/  S2R R73, SR_CTAID.X ;  /* 0x0000000000497919 */ /* 0x000e220000002500 */
[----:B------:R-:W-:Y:S02]  /*d340*/  LEA.HI R17, R42, R13, RZ, 0x2 ;  /* 0x0000000d2a117211 */ /* 0x000fe400078f10ff */
[----:B------:R-:W-:Y:S02]  /*d350*/  LEA.HI R23, R3, R4, RZ, 0x2 ;  /* 0x0000000403177211 */ /* 0x000fe400078f10ff */
[----:B------:R-:W-:Y:S02]  /*d360*/  SEL R18, R46, R47, P0 ;  /* 0x0000002f2e127207 */ /* 0x000fe40000000000 */
[----:B------:R-:W-:Y:S02]  /*d370*/  SEL R65, R47, R46, P0 ;  /* 0x0000002e2f417207 */ /* 0x000fe40000000000 */
[----:B------:R-:W-:-:S02]  /*d380*/  LEA.HI R3, R9, R30, RZ, 0x1 ;  /* 0x0000001e09037211 */ /* 0x000fc400078f08ff */
[--C-:B------:R-:W-:Y:S02]  /*d390*/  SHF.R.S32.HI R9, RZ, 0x2, R17.reuse ;  /* 0x00000002ff097819 */ /* 0x100fe40000011411 */
[----:B------:R-:W-:Y:S02]  /*d3a0*/  SHF.R.S32.HI R46, RZ, 0x1f, R17 ;  /* 0x0000001fff2e7819 */ /* 0x000fe40000011411 */
[----:B------:R-:W-:Y:S02]  /*d3b0*/  LOP3.LUT R23, R23, 0xfffffffc, RZ, 0xc0, !PT ;  /* 0xfffffffc17177812 */ /* 0x000fe400078ec0ff */
[----:B------:R-:W-:Y:S02]  /*d3c0*/  LEA.HI R46, R46, R9, RZ, 0x3 ;  /* 0x000000092e2e7211 */ /* 0x000fe400078f18ff */
[----:B------:R-:W-:Y:S01]  /*d3d0*/  LEA.HI R42, R42, R13, RZ, 0x5 ;  /* 0x0000000d2a2a7211 */ /* 0x000fe200078f28ff */
[----:B------:R-:W-:Y:S01]  /*d3e0*/  IMAD.IADD R23, R4, 0x1, -R23 ;  /* 0x0000000104177824 */ /* 0x000fe200078e0a17 */
[----:B------:R-:W-:-:S02]  /*d3f0*/  LOP3.LUT R4, R46, 0xfffffff8, RZ, 0xc0, !PT ;  /* 0xfffffff82e047812 */ /* 0x000fc400078ec0ff */
[----:B------:R-:W-:Y:S02]  /*d400*/  SEL R8, R24, R25, P0 ;  /* 0x0000001918087207 */ /* 0x000fe40000000000 */
[----:B------:R-:W-:Y:S01]  /*d410*/  SEL R7, R25, R24, P0 ;  /* 0x0000001819077207 */ /* 0x000fe20000000000 */
[----:B------:R-:W-:Y:S01]  /*d420*/  IMAD.IADD R4, R9, 0x1, -R4 ;  /* 0x0000000109047824 */ /* 0x000fe200078e0a04 */
[----:B------:R-:W-:Y:S02]  /*d430*/  LOP3.LUT R3, R3, 0x3fffffe, RZ, 0xc0, !PT ;  /* 0x03fffffe03037812 */ /* 0x000fe400078ec0ff */
        /* <DEDUP_REMOVED lines=20> */
[----:B------:R-:W4:Y:S01]  /*d580*/  LDC R80, c[0x0][0xbe8] ;  /* 0x0002fa00ff507b82 */ /* 0x000f220000000800 */
[----:B------:R-:W-:Y:S02]  /*d590*/  SEL R87, R87, R86, P0 ;  /* 0x0000005657577207 */ /* 0x000fe40000000000 */
[----:B------:R-:W-:Y:S02]  /*d5a0*/  SEL R20, R40, R41, P0 ;  /* 0x0000002928147207 */ /* 0x000fe40000000000 */
[----:B------:R-:W-:Y:S02]  /*d5b0*/  SEL R21, R41, R40, P0 ;  /* 0x0000002829157207 */ /* 0x000fe40000000000 */
[----:B------:R-:W-:Y:S02]  /*d5c0*/  SEL R24, R38, R39, P0 ;  /* 0x0000002726187207 */ /* 0x000fe40000000000 */
[----:B------:R-:W-:-:S02]  /*d5d0*/  SEL R57, R39, R38, P0 ;  /* 0x0000002627397207 */ /* 0x000fc40000000000 */
[----:B------:R-:W-:Y:S02]  /*d5e0*/  SEL R38, R70, R71, P0 ;  /* 0x0000004746267207 */ /* 0x000fe40000000000 */
[----:B------:R-:W-:Y:S01]  /*d5f0*/  SEL R41, R71, R70, P0 ;  /* 0x0000004647297207 */ /* 0x000fe20000000000 */
[----:B0-----:R-:W-:Y:S01]  /*d600*/  IMAD R70, R73, 0x80, R3 ;  /* 0x0000008049467824 */ /* 0x001fe200078e0203 */
        /* <DEDUP_REMOVED lines=12> */
[----:B--2---:R-:W-:Y:S02]  /*d6d0*/  SEL R16, R54, R55, P0 ;  /* 0x0000003736107207 */ /* 0x004fe40000000000 */
        /* <DEDUP_REMOVED lines=19> */
[----:B----4-:R-:W-:Y:S02]  /*d810*/  ISETP.NE.AND P2, PT, R80, 0x1, PT ;  /* 0x000000015000780c */ /* 0x010fe40003f45270 */
[----:B------:R-:W-:Y:S02]  /*d820*/  LEA R73, R73, R4, 0x7 ;  /* 0x0000000449497211 */ /* 0x000fe400078e38ff */
[----:B------:R-:W-:-:S02]  /*d830*/  SEL R39, R75, R74, P0 ;  /* 0x0000004a4b277207 */ /* 0x000fc40000000000 */
[----:B------:R-:W-:Y:S02]  /*d840*/  SEL R37, R83, R82, P0 ;  /* 0x0000005253257207 */ /* 0x000fe40000000000 */
[----:B------:R-:W-:Y:S01]  /*d850*/  MOV R31, UR9 ;  /* 0x00000009001f7c02 */ /* 0x000fe20008000f00 */
[----:B------:R-:W-:-:S04]  /*d860*/  ULDC.64 UR8, c[0x0][0xb28] ;  /* 0x0002ca0000087ab9 */ /* 0x000fc80000000a00 */
[----:B------:R-:W0:Y:S08]  /*d870*/  @P2 LDC R82, c[0x0][0xbec] ;  /* 0x0002fb00ff522b82 */ /* 0x000e300000000800 */
[----:B------:R-:W2:Y:S01]  /*d880*/  @P2 LDC R75, c[0x0][0xbf0] ;  /* 0x0002fc00ff4b2b82 */ /* 0x000ea20000000800 */
[----:B---3--:R3:W-:Y:S04]  /*d890*/  SHFL.IDX PT, R50, R12, R5, 0x1c1f ;  /* 0x001c1f050c327589 */ /* 0x0087e800000e0000 */
[----:B------:R-:W-:Y:S04]  /*d8a0*/  SHFL.IDX PT, R3, R6, R5, 0x1c1f ;  /* 0x001c1f0506037589 */ /* 0x000fe800000e0000 */
[----:B------:R-:W-:Y:S01]  /*d8b0*/  SHFL.IDX PT, R8, R8, R5, 0x1c1f ;  /* 0x001c1f0508087589 */ /* 0x000fe200000e0000 */
[----:B---3--:R-:W-:-:S03]  /*d8c0*/  LOP3.LUT R12, R5, 0x2, RZ, 0x3c, !PT ;  /* 0x00000002050c7812 */ /* 0x008fc600078e3cff */
[----:B------:R-:W-:Y:S04]  /*d8d0*/  SHFL.IDX PT, R58, R10, R5, 0x1c1f ;  /* 0x001c1f050a3a7589 */ /* 0x000fe800000e0000 */
[----:B------:R3:W-:Y:S04]  /*d8e0*/  SHFL.IDX PT, R6, R87, R12, 0x1c1f ;  /* 0x001c1f0c57067589 */ /* 0x0007e800000e0000 */
[----:B------:R-:W-:Y:S04]  /*d8f0*/  SHFL.IDX PT, R7, R7, R12, 0x1c1f ;  /* 0x001c1f0c07077589 */ /* 0x000fe800000e0000 */
[----:B------:R-:W-:Y:S01]  /*d900*/  SHFL.IDX PT, R9, R102, R5, 0x1c1f ;  /* 0x001c1f0566097589 */ /* 0x000fe200000e0000 */
[----:B---3--:R-:W3:Y:S03]  /*d910*/  LDC.64 R86, c[0x0][0xb40] ;  /* 0x0002d000ff567b82 */ /* 0x008ee60000000a00 */
[----:B------:R-:W-:Y:S04]  /*d920*/  SHFL.IDX PT, R10, R109, R12, 0x1c1f ;  /* 0x001c1f0c6d0a7589 */ /* 0x000fe800000e0000 */
[----:B------:R-:W-:Y:S04]  /*d930*/  SHFL.IDX PT, R14, R14, R5, 0x1c1f ;  /* 0x001c1f050e0e7589 */ /* 0x000fe800000e0000 */
[----:B------:R-:W-:Y:S04]  /*d940*/  SHFL.IDX PT, R15, R15, R12, 0x1c1f ;  /* 0x001c1f0c0f0f7589 */ /* 0x000fe800000e0000 */
[----:B------:R-:W-:Y:S04]  /*d950*/  SHFL.IDX PT, R20, R20, R5, 0x1c1f ;  /* 0x001c1f0514147589 */ /* 0x000fe800000e0000 */
[----:B------:R-:W-:Y:S04]  /*d960*/  SHFL.IDX PT, R54, R16, R5, 0x1c1f ;  /* 0x001c1f0510367589 */ /* 0x000fe800000e0000 */
[----:B------:R-:W-:Y:S01]  /*d970*/  SHFL.IDX PT, R21, R21, R12, 0x1c1f ;  /* 0x001c1f0c15157589 */ /* 0x000fe200000e0000 */
[----:B---3--:R-:W-:-:S03]  /*d980*/  IMAD.WIDE.U32 R42, R86, UR37, R42 ;  /* 0x00000025562a7c25 */ /* 0x008fc6000f8e002a */
        /* <DEDUP_REMOVED lines=37> */
[----:B------:R-:W2:Y:S01]  /*dbe0*/  SHFL.IDX PT, R60, R99, R12, 0x1c1f ;  /* 0x001c1f0c633c7589 */ /* 0x000ea200000e0000 */
[----:B---3--:R-:W-:-:S03]  /*dbf0*/  SEL R26, R28, R29, P0 ;  /* 0x0000001d1c1a7207 */ /* 0x008fc60000000000 */
[----:B------:R-:W3:Y:S01]  /*dc00*/  SHFL.IDX PT, R72, R95, R12, 0x1c1f ;  /* 0x001c1f0c5f487589 */ /* 0x000ee200000e0000 */
        /* <DEDUP_REMOVED lines=24> */
[----:B--2---:R-:W-:Y:S02]  /*dd90*/  SEL R25, R60, R33, P0 ;  /* 0x000000213c197207 */ /* 0x004fe40000000000 */
        /* <DEDUP_REMOVED lines=23> */
[----:B---3--:R-:W-:Y:S01]  /*df10*/  SEL R31, R61, R72, P0 ;  /* 0x000000483d1f7207 */ /* 0x008fe20000000000 */
        /* <DEDUP_REMOVED lines=28> */
[----:B------:R-:W-:Y:S01]  /*e0e0*/  IMAD R60, R60, UR4, RZ ;  /* 0x000000043c3c7c24 */ /* 0x000fe2000f8e02ff */
[----:B------:R-:W-:Y:S01]  /*e0f0*/  IADD3 R57, R57, R75, RZ ;  /* 0x0000004b39397210 */ /* 0x000fe20007ffe0ff */
[C-C-:B------:R-:W-:Y:S02]  /*e100*/  IMAD R49, R80.reuse, R49, R73.reuse ;  /* 0x0000003150317224 */ /* 0x140fe400078e0249 */
[----:B------:R-:W-:Y:S02]  /*e110*/  IMAD R61, R80, R72, R73 ;  /* 0x00000048503d7224 */ /* 0x000fe400078e0249 */
[C---:B------:R-:W-:Y:S01]  /*e120*/  IMAD R73, R67.reuse, UR5, R60 ;  /* 0x0000000543497c24 */ /* 0x040fe2000f8e023c */
[----:B------:R-:W-:Y:S01]  /*e130*/  SHF.R.S32.HI R60, RZ, 0x1f, R49 ;  /* 0x0000001fff3c7819 */ /* 0x000fe20000011431 */
[----:B------:R-:W-:Y:S01]  /*e140*/  IMAD.WIDE.U32 R56, R67, UR4, R56 ;  /* 0x0000000443387c25 */ /* 0x000fe2000f8e0038 */
[----:B------:R-:W-:Y:S01]  /*e150*/  SHF.R.S32.HI R66, RZ, 0x1f, R61 ;  /* 0x0000001fff427819 */ /* 0x000fe2000001143d */
[----:B------:R-:W0:Y:S01]  /*e160*/  S2UR UR5, SR_CgaCtaId ;  /* 0x00000000000579c3 */ /* 0x000e220000008800 */
[----:B------:R-:W-:Y:S01]  /*e170*/  UMOV UR4, 0x400 ;  /* 0x0000040000047882 */ /* 0x000fe20000000000 */
[----:B------:R-:W-:-:S02]  /*e180*/  IMAD R60, R60, UR6, RZ ;  /* 0x000000063c3c7c24 */ /* 0x000fc4000f8e02ff */
[----:B------:R-:W-:Y:S02]  /*e190*/  IMAD R66, R66, UR8, RZ ;  /* 0x0000000842427c24 */ /* 0x000fe4000f8e02ff */
[----:B------:R-:W-:Y:S02]  /*e1a0*/  IMAD.IADD R57, R57, 0x1, R73 ;  /* 0x0000000139397824 */ /* 0x000fe400078e0249 */
[C---:B------:R-:W-:Y:S01]  /*e1b0*/  IMAD R73, R49.reuse, UR7, R60 ;  /* 0x0000000731497c24 */ /* 0x040fe2000f8e023c */
[----:B-1----:R-:W-:Y:S01]  /*e1c0*/  SEL R60, R74, R71, P0 ;  /* 0x000000474a3c7207 */ /* 0x002fe20000000000 */
        /* <DEDUP_REMOVED lines=13> */
[----:B0-----:R-:W-:Y:S01]  /*e2a0*/  ULEA UR4, UR5, UR4, 0x18 ;  /* 0x0000000405047291 */ /* 0x001fe2000f8ec03f */
[----:B------:R-:W-:Y:S01]  /*e2b0*/  IMAD R83, R80, UR6, RZ ;  /* 0x0000000650537c24 */ /* 0x000fe2000f8e02ff */
[----:B------:R0:W-:Y:S01]  /*e2c0*/  SHFL.IDX PT, R74, R71, 0x1, 0x1c1f ;  /* 0x003c1f00474a7f89 */ /* 0x0001e200000e0000 */
[----:B------:R-:W-:Y:S01]  /*e2d0*/  VIADD R80, R70, 0x8 ;  /* 0x0000000846507836 */ /* 0x000fe20000000000 */
[----:B------:R-:W-:Y:S01]  /*e2e0*/  UIADD3 UR4, UR4, 0x22820, URZ ;  /* 0x0002282004047890 */ /* 0x000fe2000fffe03f */
[----:B------:R-:W-:Y:S01]  /*e2f0*/  LEA.HI.X R84, R66, UR9, R43, 0x2, P3 ;  /* 0x0000000942547c11 */ /* 0x000fe200098f142b */
[----:B------:R-:W1:Y:S01]  /*e300*/  SHFL.IDX PT, R73, R49, RZ, 0x1c1f ;  /* 0x001c1fff31497589 */ /* 0x000e6200000e0000 */
[-C--:B------:R-:W-:Y:S01]  /*e310*/  ISETP.GE.OR P2, PT, R70, R83.reuse, P1 ;  /* 0x000000534600720c */ /* 0x080fe20000f46670 */
[----:B------:R-:W-:Y:S01]  /*e320*/  UPRMT UR4, URZ, 0x654, UR4 ;  /* 0x000006543f047896 */ /* 0x000fe20008000004 */
[-C--:B------:R-:W-:Y:S01]  /*e330*/  ISETP.GE.OR P1, PT, R80, R83.reuse, P1 ;  /* 0x000000535000720c */ /* 0x080fe20000f26670 */
[----:B------:R2:W3:Y:S01]  /*e340*/  SHFL.IDX PT, R75, R49, 0x1, 0x1c1f ;  /* 0x003c1f00314b7f89 */ /* 0x0004e200000e0000 */
[----:B------:R-:W-:Y:S01]  /*e350*/  ISETP.GE.AND P3, PT, R70, R83, PT ;  /* 0x000000534600720c */ /* 0x000fe20003f66270 */
[----:B0-----:R-:W-:Y:S01]  /*e360*/  IMAD.SHL.U32 R71, R68, 0x2, RZ ;  /* 0x0000000244477824 */ /* 0x001fe200078e00ff */
[----:B------:R-:W-:Y:S01]  /*e370*/  SEL R57, R48, R77, P0 ;  /* 0x0000004d30397207 */ /* 0x000fe20000000000 */
[----:B------:R0:W4:Y:S01]  /*e380*/  SHFL.IDX PT, R66, R82, RZ, 0x1c1f ;  /* 0x001c1fff52427589 */ /* 0x00012200000e0000 */
[----:B------:R-:W-:-:S02]  /*e390*/  SEL R61, R77, R48, P0 ;  /* 0x000000304d3d7207 */ /* 0x000fc40000000000 */
[----:B------:R-:W-:Y:S01]  /*e3a0*/  SYNCS.ARRIVE.TRANS64.RED.A1T0 RZ, [UR4], RZ ;  /* 0x000000ffffff79a7 */ /* 0x000fe20008100404 */
[----:B------:R0:W0:Y:S01]  /*e3b0*/  SHFL.IDX PT, R67, R84, RZ, 0x1c1f ;  /* 0x001c1fff54437589 */ /* 0x00002200000e0000 */
[----:B------:R-:W-:Y:S02]  /*e3c0*/  SEL R42, R46, R79, P0 ;  /* 0x0000004f2e2a7207 */ /* 0x000fe40000000000 */
[----:B------:R-:W-:Y:S02]  /*e3d0*/  SEL R43, R47, R76, P0 ;  /* 0x0000004c2f2b7207 */ /* 0x000fe40000000000 */
[----:B------:R-:W-:Y:S02]  /*e3e0*/  SEL R48, R50, R81, P0 ;  /* 0x0000005132307207 */ /* 0x000fe40000000000 */
[----:B--2---:R-:W-:Y:S02]  /*e3f0*/  SEL R49, R51, R78, P0 ;  /* 0x0000004e33317207 */ /* 0x004fe40000000000 */
[----:B------:R-:W-:-:S02]  /*e400*/  SEL R46, R79, R46, P0 ;  /* 0x0000002e4f2e7207 */ /* 0x000fc40000000000 */
[----:B------:R-:W-:Y:S01]  /*e410*/  SEL R47, R76, R47, P0 ;  /* 0x0000002f4c2f7207 */ /* 0x000fe20000000000 */
[----:B-1----:R1:W-:Y:S01]  /*e420*/  @!P2 ST.E desc[UR50][R72.64], R0 ;  /* 0x000000004800a985 */ /* 0x0023e2000c101932 */
[----:B------:R-:W-:Y:S02]  /*e430*/  SEL R50, R81, R50, P0 ;  /* 0x0000003251327207 */ /* 0x000fe40000000000 */
[----:B------:R-:W-:Y:S01]  /*e440*/  SEL R51, R78, R51, P0 ;  /* 0x000000334e337207 */ /* 0x000fe20000000000 */
[----:B---3--:R1:W-:Y:S01]  /*e450*/  @!P1 ST.E desc[UR50][R74.64], R2 ;  /* 0x000000024a009985 */ /* 0x0083e2000c101932 */
[----:B------:R-:W-:Y:S05]  /*e460*/  @P3 BRA `(.L_x_9854) ;  /* 0x0000000400783947 */ /* 0x000fea0003800000 */
[C---:B-1----:R-:W-:Y:S01]  /*e470*/  VIADD R0, R71.reuse, 0x8 ;  /* 0x0000000847007836 */ /* 0x042fe20000000000 */
[----:B------:R-:W-:Y:S01]  /*e480*/  ULDC UR4, c[0x0][0xac8] ;  /* 0x0002b20000047ab9 */ /* 0x000fe20000000800 */
[C---:B------:R-:W-:Y:S01]  /*e490*/  VIADD R68, R71.reuse, 0x10 ;  /* 0x0000001047447836 */ /* 0x040fe20000000000 */
[C---:B------:R-:W-:Y:S01]  /*e4a0*/  IADD3 R70, R71.reuse, 0x18, RZ ;  /* 0x0000001847467810 */ /* 0x040fe20007ffe0ff */
[C---:B------:R-:W-:Y:S01]  /*e4b0*/  VIADD R78, R71.reuse, 0x20 ;  /* 0x00000020474e7836 */ /* 0x040fe20000000000 */
[----:B------:R-:W-:Y:S01]  /*e4c0*/  ISETP.GE.AND P3, PT, R0, UR4, PT ;  /* 0x0000000400007c0c */ /* 0x000fe2000bf66270 */
[C---:B------:R-:W-:Y:S01]  /*e4d0*/  VIADD R79, R71.reuse, 0x38 ;  /* 0x00000038474f7836 */ /* 0x040fe20000000000 */
[----:B------:R-:W-:Y:S02]  /*e4e0*/  ISETP.GE.AND P4, PT, R68, UR4, PT ;  /* 0x0000000444007c0c */ /* 0x000fe4000bf86270 */
[----:B------:R-:W-:Y:S02]  /*e4f0*/  ISETP.GE.AND P2, PT, R71, UR4, PT ;  /* 0x0000000447007c0c */ /* 0x000fe4000bf46270 */
[----:B------:R-:W-:-:S02]  /*e500*/  ISETP.GE.AND P1, PT, R70, UR4, PT ;  /* 0x0000000446007c0c */ /* 0x000fc4000bf26270 */
[----:B------:R-:W-:-:S05]  /*e510*/  ISETP.GE.AND P5, PT, R79, UR4, PT ;  /* 0x000000044f007c0c */ /* 0x000fca000bfa6270 */
[----:B------:R-:W-:Y:S02]  /*e520*/  @!P3 LEA.HI R0, R0, R0, RZ, 0x1 ;  /* 0x000000000000b211 */ /* 0x000fe400078f08ff */
[----:B------:R-:W-:Y:S02]  /*e530*/  @!P4 LEA.HI R68, R68, R68, RZ, 0x1 ;  /* 0x000000444444c211 */ /* 0x000fe400078f08ff */
[C-C-:B0---4-:R-:W-:Y:S01]  /*e540*/  @!P2 IMAD.WIDE R72, R71.reuse, 0x4, R66.reuse ;  /* 0x000000044748a825 */ /* 0x151fe200078e0242 */
[----:B------:R-:W-:Y:S02]  /*e550*/  @!P3 LOP3.LUT R75, R0, 0xfffffffe, RZ, 0xc0, !PT ;  /* 0xfffffffe004bb812 */ /* 0x000fe400078ec0ff */
[----:B------:R-:W-:Y:S01]  /*e560*/  @!P1 LEA.HI R70, R70, R70, RZ, 0x1 ;  /* 0x0000004646469211 */ /* 0x000fe200078f08ff */
[----:B------:R-:W-:Y:S01]  /*e570*/  VIADD R0, R71, 0x28 ;  /* 0x0000002847007836 */ /* 0x000fe20000000000 */
[----:B------:R-:W-:Y:S01]  /*e580*/  @!P4 LOP3.LUT R77, R68, 0xfffffffe, RZ, 0xc0, !PT ;  /* 0xfffffffe444dc812 */ /* 0x000fe200078ec0ff */
[----:B------:R0:W-:Y:S01]  /*e590*/  @!P2 ST.E.64 desc[UR50][R72.64], R6 ;  /* 0x000000064800a985 */ /* 0x0001e2000c101b32 */
[----:B------:R-:W-:Y:S01]  /*e5a0*/  @!P3 IMAD.WIDE R74, R75, 0x4, R66 ;  /* 0x000000044b4ab825 */ /* 0x000fe200078e0242 */
[----:B------:R-:W-:-:S02]  /*e5b0*/  ISETP.GE.AND P2, PT, R78, UR4, PT ;  /* 0x000000044e007c0c */ /* 0x000fc4000bf46270 */
[----:B------:R-:W-:Y:S01]  /*e5c0*/  @!P5 LEA.HI R79, R79, R79, RZ, 0x1 ;  /* 0x0000004f4f4fd211 */ /* 0x000fe200078f08ff */
[----:B------:R-:W-:Y:S01]  /*e5d0*/  VIADD R68, R71, 0x30 ;  /* 0x0000003047447836 */ /* 0x000fe20000000000 */
[----:B------:R1:W-:Y:S01]  /*e5e0*/  @!P3 ST.E.64 desc[UR50][R74.64], R8 ;  /* 0x000000084a00b985 */ /* 0x0003e2000c101b32 */
[----:B------:R-:W-:Y:S01]  /*e5f0*/  @!P4 IMAD.WIDE R76, R77, 0x4, R66 ;  /* 0x000000044d4cc825 */ /* 0x000fe200078e0242 */
[----:B------:R-:W-:Y:S02]  /*e600*/  ISETP.GE.AND P3, PT, R0, UR4, PT ;  /* 0x0000000400007c0c */ /* 0x000fe4000bf66270 */
[----:B------:R-:W-:Y:S02]  /*e610*/  ISETP.GE.AND P6, PT, R68, UR4, PT ;  /* 0x0000000444007c0c */ /* 0x000fe4000bfc6270 */
[----:B------:R2:W-:Y:S01]  /*e620*/  @!P4 ST.E.64 desc[UR50][R76.64], R10 ;  /* 0x0000000a4c00c985 */ /* 0x0005e2000c101b32 */
[----:B0-----:R-:W-:Y:S01]  /*e630*/  @!P1 LOP3.LUT R7, R70, 0xfffffffe, RZ, 0xc0, !PT ;  /* 0xfffffffe46079812 */ /* 0x001fe200078ec0ff */
[C---:B------:R-:W-:Y:S01]  /*e640*/  VIADD R72, R71.reuse, 0x40 ;  /* 0x0000004047487836 */ /* 0x040fe20000000000 */
[----:B------:R-:W-:Y:S01]  /*e650*/  @!P2 LEA.HI R78, R78, R78, RZ, 0x1 ;  /* 0x0000004e4e4ea211 */ /* 0x000fe200078f08ff */
[----:B------:R-:W-:-:S02]  /*e660*/  VIADD R70, R71, 0x48 ;  /* 0x0000004847467836 */ /* 0x000fc40000000000 */
[--C-:B------:R-:W-:Y:S01]  /*e670*/  @!P1 IMAD.WIDE R6, R7, 0x4, R66.reuse ;  /* 0x0000000407069825 */ /* 0x100fe200078e0242 */
[----:B------:R-:W-:Y:S02]  /*e680*/  ISETP.GE.AND P4, PT, R72, UR4, PT ;  /* 0x0000000448007c0c */ /* 0x000fe4000bf86270 */
[----:B-1----:R-:W-:Y:S02]  /*e690*/  @!P2 LOP3.LUT R9, R78, 0xfffffffe, RZ, 0xc0, !PT ;  /* 0xfffffffe4e09a812 */ /* 0x002fe400078ec0ff */
[----:B------:R0:W-:Y:S01]  /*e6a0*/  @!P1 ST.E.64 desc[UR50][R6.64], R14 ;  /* 0x0000000e06009985 */ /* 0x0001e2000c101b32 */
[----:B------:R-:W-:Y:S02]  /*e6b0*/  ISETP.GE.AND P1, PT, R70, UR4, PT ;  /* 0x0000000446007c0c */ /* 0x000fe4000bf26270 */
[----:B------:R-:W-:Y:S01]  /*e6c0*/  @!P6 LEA.HI R68, R68, R68, RZ, 0x1 ;  /* 0x000000444444e211 */ /* 0x000fe200078f08ff */
[----:B------:R-:W-:Y:S01]  /*e6d0*/  @!P2 IMAD.WIDE R8, R9, 0x4, R66 ;  /* 0x000000040908a825 */ /* 0x000fe200078e0242 */
[----:B------:R-:W-:-:S02]  /*e6e0*/  @!P3 LEA.HI R0, R0, R0, RZ, 0x1 ;  /* 0x000000000000b211 */ /* 0x000fc400078f08ff */
[----:B------:R-:W-:Y:S02]  /*e6f0*/  @!P6 LOP3.LUT R73, R68, 0xfffffffe, RZ, 0xc0, !PT ;  /* 0xfffffffe4449e812 */ /* 0x000fe400078ec0ff */
[----:B--2---:R-:W-:Y:S01]  /*e700*/  @!P3 LOP3.LUT R11, R0, 0xfffffffe, RZ, 0xc0, !PT ;  /* 0xfffffffe000bb812 */ /* 0x004fe200078ec0ff */
[----:B------:R1:W-:Y:S01]  /*e710*/  @!P2 ST.E.64 desc[UR50][R8.64], R12 ;  /* 0x0000000c0800a985 */ /* 0x0003e2000c101b32 */
[----:B------:R-:W-:Y:S01]  /*e720*/  @!P4 LEA.HI R72, R72, R72, RZ, 0x1 ;  /* 0x000000484848c211 */ /* 0x000fe200078f08ff */
[----:B------:R-:W-:Y:S02]  /*e730*/  VIADD R0, R71, 0x50 ;  /* 0x0000005047007836 */ /* 0x000fe40000000000 */
[----:B------:R-:W-:Y:S01]  /*e740*/  @!P1 LEA.HI R70, R70, R70, RZ, 0x1 ;  /* 0x0000004646469211 */ /* 0x000fe200078f08ff */
[--C-:B0-----:R-:W-:Y:S01]  /*e750*/  @!P6 IMAD.WIDE R6, R73, 0x4, R66.reuse ;  /* 0x000000044906e825 */ /* 0x101fe200078e0242 */
[----:B------:R-:W-:Y:S02]  /*e760*/  @!P5 LOP3.LUT R15, R79, 0xfffffffe, RZ, 0xc0, !PT ;  /* 0xfffffffe4f0fd812 */ /* 0x000fe400078ec0ff */
[----:B------:R-:W-:Y:S01]  /*e770*/  @!P4 LOP3.LUT R73, R72, 0xfffffffe, RZ, 0xc0, !PT ;  /* 0xfffffffe4849c812 */ /* 0x000fe200078ec0ff */
[----:B------:R-:W-:-:S04]  /*e780*/  @!P3 IMAD.WIDE R10, R11, 0x4, R66 ;  /* 0x000000040b0ab825 */ /* 0x000fc800078e0242 */
[--C-:B------:R-:W-:Y:S01]  /*e790*/  @!P5 IMAD.WIDE R14, R15, 0x4, R66.reuse ;  /* 0x000000040f0ed825 */ /* 0x100fe200078e0242 */
[----:B-1----:R-:W-:Y:S01]  /*e7a0*/  @!P1 LOP3.LUT R13, R70, 0xfffffffe, RZ, 0xc0, !PT ;  /* 0xfffffffe460d9812 */ /* 0x002fe200078ec0ff */
[----:B------:R0:W-:Y:S01]  /*e7b0*/  @!P3 ST.E.64 desc[UR50][R10.64], R20 ;  /* 0x000000140a00b985 */ /* 0x0001e2000c101b32 */
[----:B------:R-:W-:Y:S01]  /*e7c0*/  IADD3 R12, R71, 0x58, RZ ;  /* 0x00000058470c7810 */ /* 0x000fe20007ffe0ff */
[----:B------:R-:W-:Y:S02]  /*e7d0*/  @!P4 IMAD.WIDE R8, R73, 0x4, R66 ;  /* 0x000000044908c825 */ /* 0x000fe400078e0242 */
[----:B------:R1:W-:Y:S01]  /*e7e0*/  @!P6 ST.E.64 desc[UR50][R6.64], R18 ;  /* 0x000000120600e985 */ /* 0x0003e2000c101b32 */
[----:B------:R-:W-:-:S03]  /*e7f0*/  ISETP.GE.AND P2, PT, R12, UR4, PT ;  /* 0x000000040c007c0c */ /* 0x000fc6000bf46270 */
[----:B------:R-:W-:Y:S04]  /*e800*/  @!P5 ST.E.64 desc[UR50][R14.64], R22 ;  /* 0x000000160e00d985 */ /* 0x000fe8000c101b32 */
[----:B------:R2:W-:Y:S01]  /*e810*/  @!P4 ST.E.64 desc[UR50][R8.64], R26 ;  /* 0x0000001a0800c985 */ /* 0x0005e2000c101b32 */
[----:B0-----:R-:W-:-:S04]  /*e820*/  @!P1 IMAD.WIDE R10, R13, 0x4, R66 ;  /* 0x000000040d0a9825 */ /* 0x001fc800078e0242 */
[C---:B------:R-:W-:Y:S01]  /*e830*/  VIADD R13, R71.reuse, 0x60 ;  /* 0x00000060470d7836 */ /* 0x040fe20000000000 */
[----:B------:R0:W-:Y:S01]  /*e840*/  @!P1 ST.E.64 desc[UR50][R10.64], R28 ;  /* 0x0000001c0a009985 */ /* 0x0001e2000c101b32 */
[C---:B------:R-:W-:Y:S01]  /*e850*/  VIADD R20, R71.reuse, 0x68 ;  /* 0x0000006847147836 */ /* 0x040fe20000000000 */
[----:B------:R-:W-:Y:S01]  /*e860*/  ISETP.GE.AND P1, PT, R0, UR4, PT ;  /* 0x0000000400007c0c */ /* 0x000fe2000bf26270 */
[----:B-1----:R-:W-:Y:S01]  /*e870*/  VIADD R7, R71, 0x78 ;  /* 0x0000007847077836 */ /* 0x002fe20000000000 */
[----:B------:R-:W-:Y:S01]  /*e880*/  ISETP.GE.AND P3, PT, R13, UR4, PT ;  /* 0x000000040d007c0c */ /* 0x000fe2000bf66270 */
[----:B------:R-:W-:Y:S01]  /*e890*/  VIADD R6, R71, 0x70 ;  /* 0x0000007047067836 */ /* 0x000fe20000000000 */
[----:B------:R-:W-:Y:S02]  /*e8a0*/  ISETP.GE.AND P4, PT, R20, UR4, PT ;  /* 0x0000000414007c0c */ /* 0x000fe4000bf86270 */
[----:B------:R-:W-:Y:S02]  /*e8b0*/  ISETP.GE.AND P6, PT, R7, UR4, PT ;  /* 0x0000000407007c0c */ /* 0x000fe4000bfc6270 */
[----:B------:R-:W-:-:S02]  /*e8c0*/  ISETP.GE.AND P5, PT, R6, UR4, PT ;  /* 0x0000000406007c0c */ /* 0x000fc4000bfa6270 */
[----:B------:R-:W-:-:S03]  /*e8d0*/  @!P2 LEA.HI R12, R12, R12, RZ, 0x1 ;  /* 0x0000000c0c0ca211 */ /* 0x000fc600078f08ff */
[----:B------:R-:W-:Y:S02]  /*e8e0*/  @!P1 LEA.HI R0, R0, R0, RZ, 0x1 ;  /* 0x0000000000009211 */ /* 0x000fe400078f08ff */
[----:B------:R-:W-:Y:S02]  /*e8f0*/  @!P3 LEA.HI R13, R13, R13, RZ, 0x1 ;  /* 0x0000000d0d0db211 */ /* 0x000fe400078f08ff */
[----:B------:R-:W-:Y:S02]  /*e900*/  @!P4 LEA.HI R20, R20, R20, RZ, 0x1 ;  /* 0x000000141414c211 */ /* 0x000fe400078f08ff */
[----:B--2---:R-:W-:Y:S02]  /*e910*/  @!P6 LEA.HI R8, R7, R7, RZ, 0x1 ;  /* 0x000000070708e211 */ /* 0x004fe400078f08ff */
[----:B------:R-:W-:Y:S02]  /*e920*/  @!P5 LEA.HI R6, R6, R6, RZ, 0x1 ;  /* 0x000000060606d211 */ /* 0x000fe400078f08ff */
[----:B------:R-:W-:-:S02]  /*e930*/  @!P1 LOP3.LUT R7, R0, 0xfffffffe, RZ, 0xc0, !PT ;  /* 0xfffffffe00079812 */ /* 0x000fc400078ec0ff */
[----:B------:R-:W-:Y:S02]  /*e940*/  @!P2 LOP3.LUT R9, R12, 0xfffffffe, RZ, 0xc0, !PT ;  /* 0xfffffffe0c09a812 */ /* 0x000fe400078ec0ff */
[----:B0-----:R-:W-:Y:S02]  /*e950*/  @!P3 LOP3.LUT R11, R13, 0xfffffffe, RZ, 0xc0, !PT ;  /* 0xfffffffe0d0bb812 */ /* 0x001fe400078ec0ff */
        /* <DEDUP_REMOVED lines=15> */
.L_x_9854:
[----:B------:R-:W-:Y:S05]  /*ea50*/  BSYNC B0 ;  /* 0x0000000000007941 */ /* 0x000fea0003800000 */
.L_x_9853:
        /* <DEDUP_REMOVED lines=37> */
[----:B------:R-:W-:-:S02]  /*ecb0*/  IADD3 R12, R71, 0x20, RZ ;  /* 0x00000020470c7810 */ /* 0x000fc40007ffe0ff */
[----:B------:R-:W-:Y:S02]  /*ecc0*/  ISETP.GE.AND P5, PT, R28, UR4, PT ;  /* 0x000000041c007c0c */ /* 0x000fe4000bfa6270 */
        /* <DEDUP_REMOVED lines=10> */
[----:B------:R-:W-:Y:S01]  /*ed70*/  @!P2 LOP3.LUT R13, R0, 0xfffffffe, RZ, 0xc0, !PT ;  /* 0xfffffffe000da812 */ /* 0x000fe200078ec0ff */
[----:B------:R-:W-:Y:S01]  /*ed80*/  VIADD R0, R71, 0x40 ;  /* 0x0000004047007836 */ /* 0x000fe20000000000 */
[----:B------:R1:W-:Y:S01]  /*ed90*/  @!P4 ST.E.64 desc[UR50][R8.64], R46 ;  /* 0x0000002e0800c985 */ /* 0x0003e2000c101b32 */
[----:B------:R-:W-:Y:S02]  /*eda0*/  ISETP.GE.AND P4, PT, R29, UR4, PT ;  /* 0x000000041d007c0c */ /* 0x000fe4000bf86270 */
[----:B------:R-:W-:Y:S01]  /*edb0*/  @!P3 LEA.HI R12, R12, R12, RZ, 0x1 ;  /* 0x0000000c0c0cb211 */ /* 0x000fe200078f08ff */
[----:B0-----:R-:W-:Y:S01]  /*edc0*/  @!P1 IMAD.WIDE R6, R11, 0x4, R26 ;  /* 0x000000040b069825 */ /* 0x001fe200078e021a */
[----:B------:R-:W-:-:S02]  /*edd0*/  @!P5 LEA.HI R28, R28, R28, RZ, 0x1 ;  /* 0x0000001c1c1cd211 */ /* 0x000fc400078f08ff */
[----:B------:R-:W-:Y:S02]  /*ede0*/  @!P3 LOP3.LUT R11, R12, 0xfffffffe, RZ, 0xc0, !PT ;  /* 0xfffffffe0c0bb812 */ /* 0x000fe400078ec0ff */
[----:B------:R-:W-:Y:S01]  /*edf0*/  @!P0 LEA.HI R30, R30, R30, RZ, 0x1 ;  /* 0x0000001e1e1e8211 */ /* 0x000fe200078f08ff */
[----:B------:R0:W-:Y:S01]  /*ee00*/  @!P1 ST.E.64 desc[UR50][R6.64], R48 ;  /* 0x0000003006009985 */ /* 0x0001e2000c101b32 */
[----:B------:R-:W-:Y:S01]  /*ee10*/  ISETP.GE.AND P1, PT, R0, UR4, PT ;  /* 0x0000000400007c0c */ /* 0x000fe2000bf26270 */
        /* <DEDUP_REMOVED lines=8> */
[--C-:B------:R-:W-:Y:S02]  /*eea0*/  @!P5 IMAD.WIDE R12, R13, 0x4, R26.reuse ;  /* 0x000000040d0cd825 */ /* 0x100fe400078e021a */
[----:B------:R-:W-:Y:S01]  /*eeb0*/  @!P1 LEA.HI R0, R0, R0, RZ, 0x1 ;  /* 0x0000000000009211 */ /* 0x000fe200078f08ff */
[----:B------:R2:W-:Y:S01]  /*eec0*/  @!P3 ST.E.64 desc[UR50][R10.64], R14 ;  /* 0x0000000e0a00b985 */ /* 0x0005e2000c101b32 */
[--C-:B0-----:R-:W-:Y:S01]  /*eed0*/  @!P4 IMAD.WIDE R6, R29, 0x4, R26.reuse ;  /* 0x000000041d06c825 */ /* 0x101fe200078e021a */
[----:B------:R-:W-:Y:S02]  /*eee0*/  ISETP.GE.AND P2, PT, R28, UR4, PT ;  /* 0x000000041c007c0c */ /* 0x000fe4000bf46270 */
        /* <DEDUP_REMOVED lines=12> */
[----:B------:R-:W-:Y:S02]  /*efb0*/  ISETP.GE.AND P0, PT, R12, UR4, PT ;  /* 0x000000040c007c0c */ /* 0x000fe4000bf06270 */
[----:B------:R-:W-:-:S02]  /*efc0*/  ISETP.GE.AND P4, PT, R13, UR4, PT ;  /* 0x000000040d007c0c */ /* 0x000fc4000bf86270 */
        /* <DEDUP_REMOVED lines=19> */
[----:B------:R2:W-:Y:S01]  /*f100*/  @!P3 ST.E.64 desc[UR50][R10.64], R20 ;  /* 0x000000140a00b985 */ /* 0x0005e2000c101b32 */
[----:B0-----:R-:W-:Y:S02]  /*f110*/  @!P6 LOP3.LUT R19, R16, 0xfffffffe, RZ, 0xc0, !PT ;  /* 0xfffffffe1013e812 */ /* 0x001fe400078ec0ff */
[--C-:B------:R-:W-:Y:S01]  /*f120*/  @!P4 IMAD.WIDE R6, R15, 0x4, R26.reuse ;  /* 0x000000040f06c825 */ /* 0x100fe200078e021a */
[----:B------:R2:W-:Y:S01]  /*f130*/  @!P0 ST.E.64 desc[UR50][R12.64], R40 ;  /* 0x000000280c008985 */ /* 0x0005e2000c101b32 */
[----:B------:R-:W-:Y:S02]  /*f140*/  ISETP.GE.AND P0, PT, R71, UR4, PT ;  /* 0x0000000447007c0c */ /* 0x000fe4000bf06270 */
        /* <DEDUP_REMOVED lines=11> */
.L_x_9852:
        /* <DEDUP_REMOVED lines=24> */
[----:B------:R-:W3:Y:S01]  /*f380*/  @P0 LDC R7, c[0x0][0xbec] ;  /* 0x0002fb00ff070b82 */ /* 0x000ee20000000800 */
[----:B------:R-:W-:Y:S02]  /*f390*/  ULDC.64 UR4, c[0x0][0xbe0] ;  /* 0x0002f80000047ab9 */ /* 0x000fe40000000a00 */
[----:B------:R-:W-:-:S05]  /*f3a0*/  IMAD.U32 R3, RZ, RZ, UR6 ;  /* 0x00000006ff037e24 */ /* 0x000fca000f8e00ff */
[----:B------:R-:W4:Y:S01]  /*f3b0*/  @P0 LDC R9, c[0x0][0xbf0] ;  /* 0x0002fc00ff090b82 */ /* 0x000f220000000800 */
[C---:B0-----:R-:W-:Y:S02]  /*f3c0*/  IMAD R12, R10.reuse, UR39, RZ ;  /* 0x000000270a0c7c24 */ /* 0x041fe4000f8e02ff */
[----:B------:R-:W-:-:S04]  /*f3d0*/  IMAD.WIDE.U32 R2, R10, UR37, R2 ;  /* 0x000000250a027c25 */ /* 0x000fc8000f8e0002 */
[----:B------:R-:W-:Y:S01]  /*f3e0*/  IMAD R11, R11, UR37, R12 ;  /* 0x000000250b0b7c24 */ /* 0x000fe2000f8e020c */
[----:B------:R-:W1:Y:S03]  /*f3f0*/  LDC R8, c[0x0][0xc50] ;  /* 0x00031400ff087b82 */ /* 0x000e660000000800 */
[----:B------:R-:W-:Y:S02]  /*f400*/  IMAD.IADD R3, R11, 0x1, R3 ;  /* 0x000000010b037824 */ /* 0x000fe400078e0203 */
[----:B---3--:R-:W-:-:S04]  /*f410*/  @P0 IMAD.HI.U32 R4, R0, R7, RZ ;  /* 0x0000000700040227 */ /* 0x008fc800078e00ff */
[----:B------:R-:W-:Y:S01]  /*f420*/  IMAD R7, RZ, RZ, -UR42 ;  /* 0x8000002aff077e24 */ /* 0x000fe2000f8e02ff */
[----:B----4-:R-:W-:-:S03]  /*f430*/  @P0 SHF.R.U32.HI R5, RZ, R9, R4 ;  /* 0x00000009ff050219 */ /* 0x010fc60000011604 */
        /* <DEDUP_REMOVED lines=22> */
.L_x_9811:
        /* <DEDUP_REMOVED lines=18> */
.L_x_9855:
[----:B------:R-:W-:Y:S01]  /*f6c0*/  ULDC UR42, c[0x0][0xc50] ;  /* 0x00031400002a7ab9 */ /* 0x000fe20000000800 */
[----:B------:R-:W-:Y:S01]  /*f6d0*/  UMOV UR40, UR6 ;  /* 0x0000000600287c82 */ /* 0x000fe20008000000 */
[----:B------:R-:W-:-:S11]  /*f6e0*/  UISETP.NE.AND UP0, UPT, UR42, 0x1, UPT ;  /* 0x000000012a00788c */ /* 0x000fd6000bf05270 */
[----:B------:R-:W-:Y:S01]  /*f6f0*/  @UP0 ULDC UR4, c[0x0][0xc54] ;  /* 0x0003150000040ab9 */ /* 0x000fe20000000800 */
[----:B------:R-:W-:Y:S01]  /*f700*/  @UP0 ULDC UR7, c[0x0][0xc58] ;  /* 0x0003160000070ab9 */ /* 0x000fe20000000800 */
[----:B------:R-:W-:-:S04]  /*f710*/  UIMAD.WIDE.U32 UR4, UR6, UR4, URZ ;  /* 0x00000004060472a5 */ /* 0x000fc8000f8e003f */
[----:B------:R-:W-:-:S12]  /*f720*/  @UP0 USHF.R.U32.HI UR40, URZ, UR7, UR5 ;  /* 0x000000073f280299 */ /* 0x000fd80008011605 */
.L_x_9856:
[----:B------:R-:W-:Y:S01]  /*f730*/  ISETP.GE.AND P0, PT, R27, RZ, PT ;  /* 0x000000ff1b00720c */ /* 0x000fe20003f06270 */
[----:B------:R-:W-:Y:S01]  /*f740*/  UIADD3 UR4, -UR40, URZ, URZ ;  /* 0x0000003f28047290 */ /* 0x000fe2000fffe13f */
[----:B------:R-:W-:Y:S01]  /*f750*/  MOV R31, 0x1 ;  /* 0x00000001001f7802 */ /* 0x000fe20000000f00 */
[----:B------:R-:W-:Y:S02]  /*f760*/  IMAD.MOV.U32 R0, RZ, RZ, RZ ;  /* 0x000000ffff007224 */ /* 0x000fe400078e00ff */
        /* <DEDUP_REMOVED lines=76> */
.L_x_9858:
        /* <DEDUP_REMOVED lines=34> */
.L_x_9859:
        /* <DEDUP_REMOVED lines=20> */
.L_x_9860:
        /* <DEDUP_REMOVED lines=20> */
.L_x_9861:
        /* <DEDUP_REMOVED lines=10> */
[----:B------:R-:W-:Y:S01]  /*10170*/  MOV R13, RZ ;  /* 0x000000ff000d7202 */ /* 0x000fe20000000f00 */
[----:B------:R-:W-:Y:S02]  /*10180*/  IMAD.U32 R7, RZ, RZ, UR7 ;  /* 0x00000007ff077e24 */ /* 0x000fe4000f8e00ff */
[----:B------:R-:W-:-:S02]  /*10190*/  IMAD.U32 R10, RZ, RZ, UR4 ;  /* 0x00000004ff0a7e24 */ /* 0x000fc4000f8e00ff */
[----:B------:R-:W-:Y:S02]  /*101a0*/  IMAD.U32 R11, RZ, RZ, UR5 ;  /* 0x00000005ff0b7e24 */ /* 0x000fe4000f8e00ff */
[----:B------:R-:W-:Y:S02]  /*101b0*/  IMAD.MOV.U32 R8, RZ, RZ, 0x70 ;  /* 0x00000070ff087424 */ /* 0x000fe400078e00ff */
[----:B------:R-:W-:-:S07]  /*101c0*/  IMAD.MOV.U32 R12, RZ, RZ, 0x1 ;  /* 0x00000001ff0c7424 */ /* 0x000fce00078e00ff */
[----:B------:R-:W-:-:S07]  /*101d0*/  LEPC R20, `(.L_x_9862) ;  /* 0x000000001014794e */ /* 0x000fce0000000000 */
[----:B0----5:R-:W-:Y:S05]  /*101e0*/  CALL.ABS.NOINC R2 ;  /* 0x0000000002007343 */ /* 0x021fea0003c00000 */
.L_x_9862:
        /* <DEDUP_REMOVED lines=14> */
.L_x_9913:
[----:B------:R-:W-:Y:S01]  /*102d0*/  UMOV UR4, 0xa0 ;  /* 0x000000a000047882 */ /* 0x000fe20000000000 */
[C---:B------:R-:W-:Y:S01]  /*102e0*/  LOP3.LUT R24, R23.reuse, R30, RZ, 0xfc, !PT ;  /* 0x0000001e17187212 */ /* 0x040fe200078efcff */
        /* <DEDUP_REMOVED lines=29> */
[----:B------:R-:W3:Y:S03]  /*104c0*/  @P3 LDC R4, c[0x0][0x434] ;  /* 0x00010d00ff043b82 */ /* 0x000ee60000000800 */
[----:B------:R-:W-:Y:S02]  /*104d0*/  @!P1 IADD3 R3, R3, R5, RZ ;  /* 0x0000000503039210 */ /* 0x000fe40007ffe0ff */
        /* <DEDUP_REMOVED lines=17> */
[C---:B------:R-:W-:Y:S01]  /*105f0*/  IMAD.SHL.U32 R2, R17.reuse, 0x20, RZ ;  /* 0x0000002011027824 */ /* 0x040fe200078e00ff */
[----:B------:R-:W-:-:S04]  /*10600*/  SHF.L.U32 R9, R17, 0x2, RZ ;  /* 0x0000000211097819 */ /* 0x000fc800000006ff */
        /* <DEDUP_REMOVED lines=18> */
[----:B------:R-:W-:Y:S02]  /*10730*/  ISETP.NE.AND P1, PT, R2, 0x3, PT ;  /* 0x000000030200780c */ /* 0x000fe40003f25270 */
[----:B------:R-:W-:-:S04]  /*10740*/  MOV R2, 0x40 ;  /* 0x0000004000027802 */ /* 0x000fc80000000f00 */
[----:B------:R-:W-:Y:S01]  /*10750*/  SEL R2, R2, 0xffffffc0, !P0 ;  /* 0xffffffc002027807 */ /* 0x000fe20004000000 */
[----:B------:R0:W-:Y:S04]  /*10760*/  STL [R1], R4 ;  /* 0x0000000401007387 */ /* 0x0001e80000100800 */
[----:B------:R0:W-:Y:S01]  /*10770*/  STL [R1+0x8], R2 ;  /* 0x0000080201007387 */ /* 0x0001e20000100800 */
[----:B------:R-:W-:Y:S01]  /*10780*/  IMAD.MOV R6, RZ, RZ, -R12 ;  /* 0x000000ffff067224 */ /* 0x000fe200078e0a0c */
[----:B------:R-:W-:Y:S01]  /*10790*/  LOP3.LUT R3, R3, R30, RZ, 0x3c, !PT ;  /* 0x0000001e03037212 */ /* 0x000fe200078e3cff */
[----:B------:R-:W-:Y:S01]  /*107a0*/  IMAD.U32 R34, RZ, RZ, UR40 ;  /* 0x00000028ff227e24 */ /* 0x000fe2000f8e00ff */
[----:B------:R-:W-:Y:S01]  /*107b0*/  LOP3.LUT R0, R0, 0xfffffffb, RZ, 0xc0, !PT ;  /* 0xfffffffb00007812 */ /* 0x000fe200078ec0ff */
[----:B------:R-:W-:-:S02]  /*107c0*/  IMAD R6, R20, R6, R11 ;  /* 0x0000000614067224 */ /* 0x000fc400078e020b */
[----:B------:R-:W-:Y:S01]  /*107d0*/  IMAD.U32 R11, RZ, RZ, UR49 ;  /* 0x00000031ff0b7e24 */ /* 0x000fe2000f8e00ff */
[----:B------:R-:W-:Y:S02]  /*107e0*/  LOP3.LUT R28, R3, 0xc00, R28, 0xf8, !PT ;  /* 0x00000c00031c7812 */ /* 0x000fe400078ef81c */
[----:B------:R-:W-:Y:S01]  /*107f0*/  SHF.R.U32.HI R12, RZ, 0x3, R17 ;  /* 0x00000003ff0c7819 */ /* 0x000fe20000011611 */
[----:B------:R-:W-:Y:S01]  /*10800*/  VIADD R11, R11, 0xffffffff ;  /* 0xffffffff0b0b7836 */ /* 0x000fe20000000000 */
[----:B------:R-:W-:Y:S02]  /*10810*/  @P1 LOP3.LUT R0, R0, 0x4, RZ, 0xfc, !PT ;  /* 0x0000000400001812 */ /* 0x000fe400078efcff */
[----:B------:R-:W-:Y:S01]  /*10820*/  SHF.R.S32.HI R34, RZ, 0x1f, R34 ;  /* 0x0000001fff227819 */ /* 0x000fe20000011422 */
[----:B0-----:R-:W-:Y:S06]  /*10830*/  @!P1 BRA `(.L_x_9864) ;  /* 0x0000000000049947 */ /* 0x001fec0003800000 */
[----:B------:R-:W-:Y:S01]  /*10840*/  BPT.TRAP 0x1 ;  /* 0x000000040000795c */ /* 0x000fe20000300000 */
.L_x_9864:
[----:B------:R-:W-:-:S05]  /*10850*/  IMAD.MOV.U32 R31, RZ, RZ, 0x1 ;  /* 0x00000001ff1f7424 */ /* 0x000fca00078e00ff */
[----:B------:R-:W-:-:S04]  /*10860*/  SHF.L.U32 R31, R31, 0x1f, RZ ;  /* 0x0000001f1f1f7819 */ /* 0x000fc800000006ff */
[----:B------:R-:W0:Y:S02]  /*10870*/  SYNCS.PHASECHK.TRANS64.TRYWAIT P0, [UR44+0x22880], R31 ;  /* 0x0228801fff0075a7 */ /* 0x000e24000800016c */
[----:B0-----:R-:W-:Y:S05]  /*10880*/  @!P0 BRA `(.L_x_9865) ;  /* 0x0000004000688947 */ /* 0x001fea0003800000 */
.L_x_9914:
        /* <DEDUP_REMOVED lines=25> */
[----:B------:R-:W-:Y:S01]  /*10a20*/  IMAD.IADD R3, R3, 0x1, R7 ;  /* 0x0000000103037824 */ /* 0x000fe200078e0207 */
[----:B------:R-:W-:Y:S01]  /*10a30*/  MOV R7, UR4 ;  /* 0x0000000400077c02 */ /* 0x000fe20008000f00 */
[----:B------:R-:W-:Y:S01]  /*10a40*/  IMAD.IADD R5, R5, 0x1, R13 ;  /* 0x0000000105057824 */ /* 0x000fe200078e020d */
[----:B------:R-:W-:Y:S01]  /*10a50*/  UIMAD UR4, UR6, UR4, URZ ;  /* 0x00000004060472a4 */ /* 0x000fe2000f8e023f */
[----:B------:R-:W-:Y:S02]  /*10a60*/  IMAD.SHL.U32 R35, R26, 0x10, RZ ;  /* 0x000000101a237824 */ /* 0x000fe400078e00ff */
[C---:B------:R-:W-:Y:S01]  /*10a70*/  IMAD.WIDE.U32 R4, R7.reuse, UR40, R4 ;  /* 0x0000002807047c25 */ /* 0x040fe2000f8e0004 */
[----:B------:R-:W-:Y:S01]  /*10a80*/  ULDC.64 UR6, c[0x0][0x318] ;  /* 0x0000c60000067ab9 */ /* 0x000fe20000000a00 */
[----:B------:R-:W-:Y:S02]  /*10a90*/  UIMAD UR4, UR40, UR5, UR4 ;  /* 0x00000005280472a4 */ /* 0x000fe4000f8e0204 */
        /* <DEDUP_REMOVED lines=9> */
[----:B------:R-:W-:Y:S02]  /*10b30*/  IMAD.SHL.U32 R3, R12, 0x80, RZ ;  /* 0x000000800c037824 */ /* 0x000fe400078e00ff */
        /* <DEDUP_REMOVED lines=14> */
[----:B------:R-:W-:Y:S01]  /*10c20*/  SHFL.IDX PT, R11, R16, 0x7, 0x181f ;  /* 0x00f81f00100b7f89 */ /* 0x000fe200000e0000 */
[C---:B------:R-:W-:Y:S02]  /*10c30*/  ISETP.GE.AND P5, PT, R5.reuse, 0x31, PT ;  /* 0x000000310500780c */ /* 0x040fe40003fa6270 */
[C---:B------:R-:W-:Y:S01]  /*10c40*/  ISETP.GE.AND P4, PT, R5.reuse, 0x41, PT ;  /* 0x000000410500780c */ /* 0x040fe20003f86270 */
[----:B------:R-:W-:Y:S01]  /*10c50*/  SHFL.IDX PT, R12, R4, RZ, 0x181f ;  /* 0x00181fff040c7589 */ /* 0x000fe200000e0000 */
[----:B------:R-:W-:-:S02]  /*10c60*/  ISETP.GE.AND P3, PT, R5, 0x51, PT ;  /* 0x000000510500780c */ /* 0x000fc40003f66270 */
[----:B-1----:R-:W-:Y:S02]  /*10c70*/  IADD3 R2, P1, R30, R14, RZ ;  /* 0x0000000e1e027210 */ /* 0x002fe40007f3e0ff */
[----:B------:R-:W-:Y:S03]  /*10c80*/  SHFL.IDX PT, R14, R4, 0x1, 0x181f ;  /* 0x00381f00040e7f89 */ /* 0x000fe600000e0000 */
        /* <DEDUP_REMOVED lines=46> */
[----:B-1----:R-:W-:-:S04]  /*10f70*/  IADD3 R2, P1, R30, R12, RZ ;  /* 0x0000000c1e027210 */ /* 0x002fc80007f3e0ff */
[----:B----4-:R-:W-:Y:S02]  /*10f80*/  IADD3.X R3, RZ, R16, RZ, P1, !PT ;  /* 0x00000010ff037210 */ /* 0x010fe40000ffe4ff */
        /* <DEDUP_REMOVED lines=13> */
.L_x_9936:
        /* <DEDUP_REMOVED lines=16> */
.L_x_9867:
[----:B------:R-:W-:Y:S01]  /*11160*/  SYNCS.ARRIVE.TRANS64.A1T0 RZ, [UR44+0x22870], RZ ;  /* 0x022870ffffff79a7 */ /* 0x000fe2000810002c */
[----:B------:R-:W-:Y:S05]  /*11170*/  @!P6 BRA `(.L_x_9868) ;  /* 0x000000000004e947 */ /* 0x000fea0003800000 */
[----:B------:R-:W-:Y:S01]  /*11180*/  BPT.TRAP 0x1 ;  /* 0x000000040000795c */ /* 0x000fe20000300000 */
.L_x_9868:
[----:B------:R-:W0:Y:S02]  /*11190*/  SYNCS.PHASECHK.TRANS64.TRYWAIT P2, [UR44+0x22840], R31 ;  /* 0x0228401fff0075a7 */ /* 0x000e24000804016c */
[----:B0-----:R-:W-:Y:S05]  /*111a0*/  @!P2 BRA `(.L_x_9869) ;  /* 0x00000044004ca947 */ /* 0x001fea0003800000 */
.L_x_9937:
        /* <DEDUP_REMOVED lines=28> */
[----:B------:R-:W-:-:S05]  /*11370*/  IMAD.WIDE.U32 R2, R8, UR10, R2 ;  /* 0x0000000a08027c25 */ /* 0x000fca000f8e0002 */
[----:B------:R-:W-:-:S03]  /*11380*/  IADD3 R3, R3, R21, RZ ;  /* 0x0000001503037210 */ /* 0x000fc60007ffe0ff */
        /* <DEDUP_REMOVED lines=37> */
[----:B-1----:R-:W-:-:S04]  /*115e0*/  @P5 IADD3 R14, P2, R30, R14, RZ ;  /* 0x0000000e1e0e5210 */ /* 0x002fc80007f5e0ff */
[----:B--2---:R-:W-:Y:S02]  /*115f0*/  @P5 MOV R2, R14 ;  /* 0x0000000e00025202 */ /* 0x004fe40000000f00 */
        /* <DEDUP_REMOVED lines=20> */
[----:B-1----:R-:W-:-:S04]  /*11740*/  @P5 IADD3 R14, P2, R30, R14, RZ ;  /* 0x0000000e1e0e5210 */ /* 0x002fc80007f5e0ff */
[----:B--2---:R-:W-:Y:S01]  /*11750*/  @P5 IADD3.X R9, RZ, R8, RZ, P2, !PT ;  /* 0x00000008ff095210 */ /* 0x004fe200017fe4ff */
[----:B---3--:R-:W-:Y:S01]  /*11760*/  @P5 IMAD.MOV.U32 R2, RZ, RZ, R14 ;  /* 0x000000ffff025224 */ /* 0x008fe200078e000e */
[----:B------:R-:W-:Y:S03]  /*11770*/  SHFL.IDX PT, R8, R6, 0x7, 0x181f ;  /* 0x00f81f0006087f89 */ /* 0x000fe600000e0000 */
[----:B------:R-:W-:Y:S01]  /*11780*/  @P5 IMAD.MOV.U32 R3, RZ, RZ, R9 ;  /* 0x000000ffff035224 */ /* 0x000fe200078e0009 */
[----:B------:R-:W1:Y:S04]  /*11790*/  SHFL.IDX PT, R14, R7, 0x7, 0x181f ;  /* 0x00f81f00070e7f89 */ /* 0x000e6800000e0000 */
[----:B------:R2:W-:Y:S04]  /*117a0*/  @P5 LDGSTS.E.BYPASS.LTC128B.128 [R29+0x1b400], desc[UR50][R2.64], !P6 ;  /* 0x1b400000021d5fae */ /* 0x0005e8000f101d72 */
[----:B------:R-:W-:Y:S01]  /*117b0*/  SHFL.IDX PT, R6, R4, 0x1, 0x181f ;  /* 0x00381f0004067f89 */ /* 0x000fe200000e0000 */
[----:B-1----:R-:W-:-:S03]  /*117c0*/  @P0 IADD3 R9, P2, R30, R14, RZ ;  /* 0x0000000e1e090210 */ /* 0x002fc60007f5e0ff */
[----:B------:R-:W1:Y:S02]  /*117d0*/  SHFL.IDX PT, R14, R5, RZ, 0x181f ;  /* 0x00181fff050e7589 */ /* 0x000e6400000e0000 */
[----:B------:R-:W-:Y:S02]  /*117e0*/  @P0 IMAD.X R10, RZ, RZ, R8, P2 ;  /* 0x000000ffff0a0224 */ /* 0x000fe400010e0608 */
[----:B------:R-:W3:Y:S01]  /*117f0*/  SHFL.IDX PT, R8, R4, RZ, 0x181f ;  /* 0x00181fff04087589 */ /* 0x000ee200000e0000 */
[----:B--2---:R-:W-:Y:S02]  /*11800*/  @P0 IMAD.MOV.U32 R2, RZ, RZ, R9 ;  /* 0x000000ffff020224 */ /* 0x004fe400078e0009 */
[----:B------:R-:W-:-:S05]  /*11810*/  @P0 IMAD.MOV.U32 R3, RZ, RZ, R10 ;  /* 0x000000ffff030224 */ /* 0x000fca00078e000a */
[----:B------:R2:W-:Y:S01]  /*11820*/  @P0 LDGSTS.E.BYPASS.LTC128B.128 [R29+0x1bc00], desc[UR50][R2.64], !P6 ;  /* 0x1bc00000021d0fae */ /* 0x0005e2000f101d72 */
[----:B-1----:R-:W-:-:S05]  /*11830*/  @P1 IADD3 R14, P0, R30, R14, RZ ;  /* 0x0000000e1e0e1210 */ /* 0x002fca0007f1e0ff */
[----:B---3--:R-:W-:Y:S02]  /*11840*/  @P1 IMAD.X R9, RZ, RZ, R8, P0 ;  /* 0x000000ffff091224 */ /* 0x008fe400000e0608 */
[----:B--2---:R-:W-:Y:S02]  /*11850*/  @P1 IMAD.MOV.U32 R2, RZ, RZ, R14 ;  /* 0x000000ffff021224 */ /* 0x004fe400078e000e */
[----:B------:R1:W2:Y:S01]  /*11860*/  SHFL.IDX PT, R14, R5, 0x1, 0x181f ;  /* 0x00381f00050e7f89 */ /* 0x0002a200000e0000 */
[----:B------:R-:W-:-:S05]  /*11870*/  @P1 MOV R3, R9 ;  /* 0x0000000900031202 */ /* 0x000fca0000000f00 */
[----:B------:R1:W-:Y:S02]  /*11880*/  @P1 LDGSTS.E.BYPASS.LTC128B.128 [R29+0x1c400], desc[UR50][R2.64], !P6 ;  /* 0x1c400000021d1fae */ /* 0x0003e4000f101d72 */
.L_x_9959:
        /* <DEDUP_REMOVED lines=17> */
.L_x_9871:
        /* <DEDUP_REMOVED lines=29> */
[----:B01----:R-:W-:Y:S05]  /*11b70*/  CALL.ABS.NOINC R2 ;  /* 0x0000000002007343 */ /* 0x003fea0003c00000 */
.L_x_9872:
[----:B------:R-:W-:Y:S01]  /*11b80*/  UISETP.NE.AND UP0, UPT, UR47, URZ, UPT ;  /* 0x0000003f2f00728c */ /* 0x000fe2000bf05270 */
[----:B------:R-:W-:Y:S01]  /*11b90*/  IMAD.U32 R4, RZ, RZ, UR38 ;  /* 0x00000026ff047e24 */ /* 0x000fe2000f8e00ff */
[----:B------:R-:W-:Y:S01]  /*11ba0*/  ULDC.64 UR4, c[0x0][0x2e0] ;  /* 0x0000b80000047ab9 */ /* 0x000fe20000000a00 */
[----:B------:R-:W-:Y:S01]  /*11bb0*/  IMAD.U32 R5, RZ, RZ, UR39 ;  /* 0x00000027ff057e24 */ /* 0x000fe2000f8e00ff */
[----:B------:R-:W-:Y:S01]  /*11bc0*/  MOV R5, UR46 ;  /* 0x0000002e00057c02 */ /* 0x000fe20008000f00 */
[----:B------:R-:W-:Y:S01]  /*11bd0*/  IMAD.U32 R3, RZ, RZ, UR45 ;  /* 0x0000002dff037e24 */ /* 0x000fe2000f8e00ff */
[----:B------:R-:W-:Y:S01]  /*11be0*/  PLOP3.LUT P0, PT, PT, PT, UP0, 0x80, 0x0 ;  /* 0x000000000000781c */ /* 0x000fe20003f0f008 */
[----:B------:R-:W-:Y:S01]  /*11bf0*/  IMAD.MOV.U32 R2, RZ, RZ, R4 ;  /* 0x000000ffff027224 */ /* 0x000fe200078e0004 */
[----:B------:R-:W-:Y:S01]  /*11c00*/  PLOP3.LUT P1, PT, PT, PT, UP0, 0x80, 0x0 ;  /* 0x000000000000781c */ /* 0x000fe20003f2f008 */
[----:B------:R-:W-:Y:S01]  /*11c10*/  IMAD R24, R5, 0x80, R24 ;  /* 0x0000008005187824 */ /* 0x000fe200078e0218 */
[----:B------:R-:W-:Y:S01]  /*11c20*/  ULDC UR6, c[0x0][0x2b8] ;  /* 0x0000ae0000067ab9 */ /* 0x000fe20000000800 */
        /* <DEDUP_REMOVED lines=30> */
[----:B------:R-:W-:Y:S01]  /*11e10*/  IMAD.U32 R6, RZ, RZ, UR46 ;  /* 0x0000002eff067e24 */ /* 0x000fe2000f8e00ff */
[----:B------:R-:W-:Y:S02]  /*11e20*/  ULDC UR4, c[0x0][0x288] ;  /* 0x0000a20000047ab9 */ /* 0x000fe40000000800 */
[----:B------:R-:W2:Y:S01]  /*11e30*/  SHFL.IDX PT, R2, R4, RZ, 0x181f ;  /* 0x00181fff04027589 */ /* 0x000ea200000e0000 */
[----:B------:R-:W-:Y:S02]  /*11e40*/  IMAD R5, R5, UR4, RZ ;  /* 0x0000000405057c24 */ /* 0x000fe4000f8e02ff */
[----:B------:R-:W-:Y:S01]  /*11e50*/  IMAD R6, R6, 0x80, R23 ;  /* 0x0000008006067824 */ /* 0x000fe200078e0217 */
[----:B------:R-:W3:Y:S03]  /*11e60*/  SHFL.IDX PT, R3, R0, 0x1, 0x181f ;  /* 0x00381f0000037f89 */ /* 0x000ee600000e0000 */
[C---:B------:R-:W-:Y:S01]  /*11e70*/  VIADD R12, R6.reuse, 0x20 ;  /* 0x00000020060c7836 */ /* 0x040fe20000000000 */
[C---:B------:R-:W-:Y:S01]  /*11e80*/  ISETP.GE.AND P1, PT, R6.reuse, R5, PT ;  /* 0x000000050600720c */ /* 0x040fe20003f26270 */
[----:B------:R-:W4:Y:S01]  /*11e90*/  SHFL.IDX PT, R7, R4, 0x1, 0x181f ;  /* 0x00381f0004077f89 */ /* 0x000f2200000e0000 */
[----:B------:R-:W-:-:S11]  /*11ea0*/  IADD3 R8, R6, 0x10, RZ ;  /* 0x0000001006087810 */ /* 0x000fd60007ffe0ff */
        /* <DEDUP_REMOVED lines=15> */
[----:B------:R-:W-:-:S03]  /*11fa0*/  IADD3 R10, R6, 0x30, RZ ;  /* 0x00000030060a7810 */ /* 0x000fc60007ffe0ff */
        /* <DEDUP_REMOVED lines=24> */
[----:B--2---:R-:W-:-:S04]  /*12130*/  @!P2 IADD3 R2, P1, R30, R9, RZ ;  /* 0x000000091e02a210 */ /* 0x004fc80007f3e0ff */
[----:B---3--:R-:W-:Y:S02]  /*12140*/  @!P2 IADD3.X R3, RZ, R7, RZ, P1, !PT ;  /* 0x00000007ff03a210 */ /* 0x008fe40000ffe4ff */
[----:B------:R-:W-:-:S03]  /*12150*/  ISETP.GE.AND P1, PT, R10, R5, PT ;  /* 0x000000050a00720c */ /* 0x000fc60003f26270 */
[----:B------:R2:W-:Y:S10]  /*12160*/  @!P2 LDGSTS.E.BYPASS.LTC128B.128 [R29+0x16c00], desc[UR50][R2.64], !P0 ;  /* 0x16c00000021dafae */ /* 0x0005f4000c101d72 */
[----:B-1----:R-:W-:-:S05]  /*12170*/  @!P1 IADD3 R14, P2, R30, R14, RZ ;  /* 0x0000000e1e0e9210 */ /* 0x002fca0007f5e0ff */
[----:B----4-:R-:W-:Y:S02]  /*12180*/  @!P1 IMAD.X R7, RZ, RZ, R8, P2 ;  /* 0x000000ffff079224 */ /* 0x010fe400010e0608 */
[----:B--2---:R-:W-:Y:S02]  /*12190*/  @!P1 IMAD.MOV.U32 R2, RZ, RZ, R14 ;  /* 0x000000ffff029224 */ /* 0x004fe400078e000e */
[----:B------:R-:W-:Y:S01]  /*121a0*/  @!P1 IMAD.MOV.U32 R3, RZ, RZ, R7 ;  /* 0x000000ffff039224 */ /* 0x000fe200078e0007 */
[----:B------:R1:W2:Y:S04]  /*121b0*/  SHFL.IDX PT, R14, R0, 0x7, 0x181f ;  /* 0x00f81f00000e7f89 */ /* 0x0002a800000e0000 */
[----:B0-----:R1:W-:Y:S02]  /*121c0*/  @!P1 LDGSTS.E.BYPASS.LTC128B.128 [R29+0x17400], desc[UR50][R2.64], !P0 ;  /* 0x17400000021d9fae */ /* 0x0013e4000c101d72 */
.L_x_9976:
        /* <DEDUP_REMOVED lines=17> */
.L_x_9977:
[----:B------:R-:W-:Y:S01]  /*122e0*/  UIADD3 UR4, UR49, -0x2, URZ ;  /* 0xfffffffe31047890 */ /* 0x000fe2000fffe03f */
[----:B------:R-:W-:-:S03]  /*122f0*/  IMAD.MOV.U32 R31, RZ, RZ, 0x1 ;  /* 0x00000001ff1f7424 */ /* 0x000fc600078e00ff */
[----:B------:R-:W-:-:S06]  /*12300*/  UISETP.GE.AND UP0, UPT, UR4, UR48, UPT ;  /* 0x000000300400728c */ /* 0x000fcc000bf06270 */
[----:B------:R-:W-:-:S13]  /*12310*/  PLOP3.LUT P0, PT, PT, PT, UP0, 0x80, 0x0 ;  /* 0x000000000000781c */ /* 0x000fda0003f0f008 */
[----:B------:R-:W-:Y:S05]  /*12320*/  @!P0 BRA `(.L_x_9875) ;  /* 0x00000018003c8947 */ /* 0x000fea0003800000 */
[----:B------:R-:W2:Y:S01]  /*12330*/  LDL R4, [R1+0x8] ;  /* 0x0000080001047983 */ /* 0x000ea20000100800 */
[----:B------:R-:W-:Y:S01]  /*12340*/  UIADD3 UR4, UR42, 0x1, URZ ;  /* 0x000000012a047890 */ /* 0x000fe2000fffe03f */
[----:B0-----:R-:W-:Y:S01]  /*12350*/  LOP3.LUT R0, RZ, UR41, RZ, 0x33, !PT ;  /* 0x00000029ff007c12 */ /* 0x001fe2000f8e33ff */
[----:B------:R-:W-:Y:S01]  /*12360*/  ULOP3.LUT UR5, URZ, UR43, URZ, 0x33, !UPT ;  /* 0x0000002b3f057292 */ /* 0x000fe2000f8e333f */
[----:B------:R-:W-:Y:S01]  /*12370*/  IADD3 R18, R30, R18, R23 ;  /* 0x000000121e127210 */ /* 0x000fe20007ffe017 */
[----:B------:R-:W-:Y:S01]  /*12380*/  UIMAD UR4, UR4, UR37, URZ ;  /* 0x00000025040472a4 */ /* 0x000fe2000f8e023f */
[----:B------:R-:W-:Y:S02]  /*12390*/  IMAD.MOV.U32 R21, RZ, RZ, 0x1 ;  /* 0x00000001ff157424 */ /* 0x000fe400078e00ff */
[----:B------:R-:W-:Y:S01]  /*123a0*/  IADD3 R18, R18, -0x1e0, RZ ;  /* 0xfffffe2012127810 */ /* 0x000fe20007ffe0ff */
[----:B------:R-:W-:Y:S02]  /*123b0*/  IMAD.MOV.U32 R20, RZ, RZ, RZ ;  /* 0x000000ffff147224 */ /* 0x000fe400078e00ff */
[----:B------:R-:W-:-:S04]  /*123c0*/  LOP3.LUT R3, RZ, UR4, RZ, 0x33, !PT ;  /* 0x00000004ff037c12 */ /* 0x000fc8000f8e33ff */
[----:B------:R-:W-:-:S04]  /*123d0*/  VIMNMX3 R3, R0, UR5, R3, !PT ;  /* 0x0000000500037c0f */ /* 0x000fc8000f800103 */
[----:B------:R-:W-:Y:S01]  /*123e0*/  IADD3 R33, -R3, -0x2, RZ ;  /* 0xfffffffe03217810 */ /* 0x000fe20007ffe1ff */
[----:B--2---:R-:W-:-:S05]  /*123f0*/  IMAD.IADD R0, R4, 0x1, R28 ;  /* 0x0000000104007824 */ /* 0x004fca00078e021c */
[----:B------:R0:W-:Y:S02]  /*12400*/  STL [R1+0x4], R0 ;  /* 0x0000040001007387 */ /* 0x0001e40000100800 */
[----:B0-----:R-:W-:-:S07]  /*12410*/  IMAD R0, R3, -0xa0, R18 ;  /* 0xffffff6003007824 */ /* 0x001fce00078e0212 */
.L_x_9890:
        /* <DEDUP_REMOVED lines=22> */
[----:B------:R-:W-:Y:S01]  /*12580*/  IMAD R11, R32, UR5, R3 ;  /* 0x00000005200b7c24 */ /* 0x000fe2000f8e0203 */
[--C-:B------:R-:W-:Y:S01]  /*12590*/  @!P1 SHF.R.S32.HI R3, RZ, 0x1f, R10.reuse ;  /* 0x0000001fff039819 */ /* 0x100fe2000001140a */
[----:B------:R-:W-:-:S03]  /*125a0*/  @!P1 IMAD.MOV.U32 R2, RZ, RZ, R10 ;  /* 0x000000ffff029224 */ /* 0x000fc600078e000a */
[C---:B------:R-:W-:Y:S01]  /*125b0*/  IADD3 R5, R11.reuse, R5, RZ ;  /* 0x000000050b057210 */ /* 0x040fe20007ffe0ff */
[----:B------:R-:W-:Y:S01]  /*125c0*/  @!P1 IMAD.WIDE.U32 R2, R32, UR4, R2 ;  /* 0x0000000420029c25 */ /* 0x000fe2000f8e0002 */
[----:B------:R-:W-:Y:S02]  /*125d0*/  ULDC.64 UR4, c[0x0][0x418] ;  /* 0x0001060000047ab9 */ /* 0x000fe40000000a00 */
[C---:B------:R-:W-:Y:S01]  /*125e0*/  LEA R6, P0, R4.reuse, UR4, 0x2 ;  /* 0x0000000404067c11 */ /* 0x040fe2000f8010ff */
[----:B------:R-:W-:Y:S01]  /*125f0*/  ULOP3.LUT UR6, UR36, 0x2, URZ, 0xfc, !UPT ;  /* 0x0000000224067892 */ /* 0x000fe2000f8efc3f */
[----:B------:R-:W-:Y:S02]  /*12600*/  @!P1 IMAD.IADD R3, R11, 0x1, R3 ;  /* 0x000000010b039824 */ /* 0x000fe400078e0203 */
        /* <DEDUP_REMOVED lines=18> */
.L_x_9876:
[----:B------:R-:W-:Y:S02]  /*12730*/  LEA R3, R2, UR44, 0x3 ;  /* 0x0000002c02037c11 */ /* 0x000fe4000f8e18ff */
[----:B------:R-:W-:-:S04]  /*12740*/  SHF.L.U32 R26, R31, 0x1f, RZ ;  /* 0x0000001f1f1a7819 */ /* 0x000fc800000006ff */
[----:B------:R-:W0:Y:S02]  /*12750*/  SYNCS.PHASECHK.TRANS64.TRYWAIT P1, [R3+URZ+0x22880], R26 ;  /* 0x0228801a030075a7 */ /* 0x000e24000802017f */
[----:B0-----:R-:W-:Y:S05]  /*12760*/  @!P1 BRA `(.L_x_9877) ;  /* 0x00000044005c9947 */ /* 0x001fea0003800000 */
.L_x_9978:
        /* <DEDUP_REMOVED lines=9> */
[----:B------:R-:W-:Y:S02]  /*12800*/  SHF.R.S32.HI R25, RZ, 0x1f, R9 ;  /* 0x0000001fff197819 */ /* 0x000fe40000011409 */
[----:B------:R-:W-:-:S03]  /*12810*/  IADD3 R10, R10, 0x80, RZ ;  /* 0x000000800a0a7810 */ /* 0x000fc60007ffe0ff */
        /* <DEDUP_REMOVED lines=81> */
.L_x_10000:
        /* <DEDUP_REMOVED lines=16> */
.L_x_9879:
[----:B------:R1:W-:Y:S01]  /*12e30*/  SYNCS.ARRIVE.TRANS64.A1T0 RZ, [R3+URZ+0x22870], RZ ;  /* 0x022870ff03ff79a7 */ /* 0x0003e2000810003f */
[----:B------:R-:W-:Y:S05]  /*12e40*/  @!P2 BRA `(.L_x_9880) ;  /* 0x000000000004a947 */ /* 0x000fea0003800000 */
[----:B------:R-:W-:Y:S01]  /*12e50*/  BPT.TRAP 0x1 ;  /* 0x000000040000795c */ /* 0x000fe20000300000 */
.L_x_9880:
[----:B------:R-:W2:Y:S02]  /*12e60*/  SYNCS.PHASECHK.TRANS64.TRYWAIT P1, [R3+URZ+0x22840], R26 ;  /* 0x0228401a030075a7 */ /* 0x000ea4000802017f */
[----:B--2---:R-:W-:Y:S05]  /*12e70*/  @!P1 BRA `(.L_x_9881) ;  /* 0x0000004800649947 */ /* 0x004fea0003800000 */
.L_x_10001:
        /* <DEDUP_REMOVED lines=37> */
[----:B------:R-:W4:Y:S02]  /*130d0*/  SHFL.IDX PT, R5, R7, RZ, 0x181f ;  /* 0x00181fff07057589 */ /* 0x000f2400000e0000 */
[----:B------:R-:W-:Y:S02]  /*130e0*/  IADD3 R8, R8, UR44, RZ ;  /* 0x0000002c08087c10 */ /* 0x000fe4000fffe0ff */
        /* <DEDUP_REMOVED lines=41> */
[----:B-----5:R-:W-:-:S04]  /*13380*/  IADD3 R4, P1, R30, R7, RZ ;  /* 0x000000071e047210 */ /* 0x020fc80007f3e0ff */
[----:B------:R-:W-:Y:S02]  /*13390*/  IADD3.X R5, RZ, R6, RZ, P1, !PT ;  /* 0x00000006ff057210 */ /* 0x000fe40000ffe4ff */
[----:B------:R0:W3:Y:S04]  /*133a0*/  SHFL.IDX PT, R6, R10, 0x1, 0x181f ;  /* 0x00381f000a067f89 */ /* 0x0000e800000e0000 */
[----:B------:R0:W-:Y:S03]  /*133b0*/  LDGSTS.E.BYPASS.LTC128B.128 [R8+0x1c400], desc[UR50][R4.64], !P2 ;  /* 0x1c40000004087fae */ /* 0x0001e6000d101d72 */
.L_x_10023:
        /* <DEDUP_REMOVED lines=16> */
.L_x_9883:
[----:B------:R-:W-:Y:S01]  /*134c0*/  IMAD.U32 R4, RZ, RZ, UR36 ;  /* 0x00000024ff047e24 */ /* 0x000fe2000f8e00ff */
[----:B------:R0:W-:Y:S04]  /*134d0*/  SYNCS.ARRIVE.TRANS64.A1T0 RZ, [R3+URZ+0x22830], RZ ;  /* 0x022830ff03ff79a7 */ /* 0x0001e8000810003f */
[----:B------:R-:W-:-:S04]  /*134e0*/  LOP3.LUT R4, R4, 0x1, RZ, 0xfc, !PT ;  /* 0x0000000104047812 */ /* 0x000fc800078efcff */
[----:B------:R-:W-:-:S13]  /*134f0*/  ISETP.NE.AND P1, PT, R4, 0x3, PT ;  /* 0x000000030400780c */ /* 0x000fda0003f25270 */
[----:B0-----:R-:W-:Y:S05]  /*13500*/  @!P1 BRA `(.L_x_9884) ;  /* 0x0000000000049947 */ /* 0x001fea0003800000 */
[----:B------:R-:W-:Y:S01]  /*13510*/  BPT.TRAP 0x1 ;  /* 0x000000040000795c */ /* 0x000fe20000300000 */
.L_x_9884:
[----:B-12---:R-:W-:Y:S02]  /*13520*/  LOP3.LUT R3, R21, 0x1, RZ, 0x3c, !PT ;  /* 0x0000000115037812 */ /* 0x006fe400078e3cff */
[----:B------:R-:W-:Y:S02]  /*13530*/  LEA R6, R20, UR44, 0x3 ;  /* 0x0000002c14067c11 */ /* 0x000fe4000f8e18ff */
[----:B------:R-:W-:-:S04]  /*13540*/  SHF.L.U32 R3, R3, 0x1f, RZ ;  /* 0x0000001f03037819 */ /* 0x000fc800000006ff */
[----:B------:R-:W0:Y:S02]  /*13550*/  SYNCS.PHASECHK.TRANS64.TRYWAIT P2, [R6+URZ+0x22870], R3 ;  /* 0x02287003060075a7 */ /* 0x000e24000804017f */
[----:B0-----:R-:W-:Y:S05]  /*13560*/  @!P2 BRA `(.L_x_9885) ;  /* 0x0000004c0068a947 */ /* 0x001fea0003800000 */
.L_x_10024:
[----:B------:R-:W-:-:S06]  /*13570*/  ULOP3.LUT UR4, UR36, 0x2, URZ, 0xfc, !UPT ;  /* 0x0000000224047892 */ /* 0x000fcc000f8efc3f */
[----:B------:R-:W-:-:S05]  /*13580*/  IMAD.U32 R4, RZ, RZ, UR4 ;  /* 0x00000004ff047e24 */ /* 0x000fca000f8e00ff */
[----:B------:R-:W-:-:S13]  /*13590*/  ISETP.NE.AND P2, PT, R4, 0x3, PT ;  /* 0x000000030400780c */ /* 0x000fda0003f45270 */
[----:B------:R-:W-:Y:S05]  /*135a0*/  @!P2 BRA `(.L_x_9886) ;  /* 0x000000000004a947 */ /* 0x000fea0003800000 */
[----:B------:R-:W-:Y:S01]  /*135b0*/  BPT.TRAP 0x1 ;  /* 0x000000040000795c */ /* 0x000fe20000300000 */
.L_x_9886:
[----:B0-----:R-:W-:Y:S01]  /*135c0*/  SHF.L.U32 R3, R21, 0x1f, RZ ;  /* 0x0000001f15037819 */ /* 0x001fe200000006ff */
[----:B------:R-:W-:-:S03]  /*135d0*/  IMAD R4, R20, 0x5000, RZ ;  /* 0x0000500014047824 */ /* 0x000fc600078e02ff */
[----:B------:R-:W0:Y:S02]  /*135e0*/  SYNCS.PHASECHK.TRANS64.TRYWAIT P2, [R6+URZ+0x22860], R3 ;  /* 0x02286003060075a7 */ /* 0x000e24000804017f */
[----:B0-----:R-:W-:Y:S05]  /*135f0*/  @!P2 BRA `(.L_x_9887) ;  /* 0x0000004c0058a947 */ /* 0x001fea0003800000 */
.L_x_10025:
        /* <DEDUP_REMOVED lines=85> */
.L_x_9888:
[----:B-1----:R1:W-:Y:S01]  /*13b50*/  SYNCS.ARRIVE.TRANS64.A1T0 RZ, [R6+URZ+0x22850], RZ ;  /* 0x022850ff06ff79a7 */ /* 0x0023e2000810003f */
[----:B------:R-:W-:Y:S06]  /*13b60*/  BAR.SYNC.DEFER_BLOCKING 0x2, 0x80 ;  /* 0x0082000000007b1d */ /* 0x000fec0000010000 */
[----:B------:R-:W-:Y:S05]  /*13b70*/  @!P1 BRA `(.L_x_9889) ;  /* 0x0000000000049947 */ /* 0x000fea0003800000 */
[----:B------:R-:W-:Y:S01]  /*13b80*/  BPT.TRAP 0x1 ;  /* 0x000000040000795c */ /* 0x000fe20000300000 */
.L_x_9889:
        /* <DEDUP_REMOVED lines=9> */
.L_x_9875:
[----:B------:R-:W-:-:S07]  /*13c20*/  IMAD.MOV.U32 R2, RZ, RZ, RZ ;  /* 0x000000ffff027224 */ /* 0x000fce00078e00ff */
.L_x_9891:
[----:B------:R-:W-:-:S06]  /*13c30*/  ULOP3.LUT UR4, UR36, 0x1, URZ, 0xfc, !UPT ;  /* 0x0000000124047892 */ /* 0x000fcc000f8efc3f */
[----:B0-----:R-:W-:-:S05]  /*13c40*/  IMAD.U32 R0, RZ, RZ, UR4 ;  /* 0x00000004ff007e24 */ /* 0x001fca000f8e00ff */
[----:B------:R-:W-:-:S13]  /*13c50*/  ISETP.NE.AND P1, PT, R0, 0x3, PT ;  /* 0x000000030000780c */ /* 0x000fda0003f25270 */
[----:B------:R-:W-:Y:S05]  /*13c60*/  @!P1 BRA `(.L_x_9892) ;  /* 0x0000000000049947 */ /* 0x000fea0003800000 */
[----:B------:R-:W-:Y:S01]  /*13c70*/  BPT.TRAP 0x1 ;  /* 0x000000040000795c */ /* 0x000fe20000300000 */
.L_x_9892:
[----:B------:R-:W-:Y:S01]  /*13c80*/  LOP3.LUT R3, R31, 0x1, RZ, 0x3c, !PT ;  /* 0x000000011f037812 */ /* 0x000fe200078e3cff */
[----:B------:R-:W-:Y:S01]  /*13c90*/  BSSY B0, `(.L_x_9893) ;  /* 0x0000005000007945 */ /* 0x000fe20003800000 */
[----:B------:R-:W-:Y:S02]  /*13ca0*/  LEA R16, R2, UR44, 0x3 ;  /* 0x0000002c02107c11 */ /* 0x000fe4000f8e18ff */
[----:B------:R-:W-:-:S04]  /*13cb0*/  SHF.L.U32 R3, R3, 0x1f, RZ ;  /* 0x0000001f03037819 */ /* 0x000fc800000006ff */
[----:B------:R-:W0:Y:S02]  /*13cc0*/  SYNCS.PHASECHK.TRANS64.TRYWAIT P0, [R16+URZ+0x22870], R3 ;  /* 0x02287003100075a7 */ /* 0x000e24000800017f */
[----:B0-----:R-:W-:Y:S05]  /*13cd0*/  @!P0 BRA `(.L_x_9894) ;  /* 0x0000004400b48947 */ /* 0x001fea0003800000 */
.L_x_10026:
[----:B------:R-:W-:Y:S05]  /*13ce0*/  BSYNC B0 ;  /* 0x0000000000007941 */ /* 0x000fea0003800000 */
.L_x_9893:
[----:B------:R-:W-:-:S06]  /*13cf0*/  ULOP3.LUT UR4, UR36, 0x2, URZ, 0xfc, !UPT ;  /* 0x0000000224047892 */ /* 0x000fcc000f8efc3f */
[----:B------:R-:W-:-:S04]  /*13d00*/  MOV R0, UR4 ;  /* 0x0000000400007c02 */ /* 0x000fc80008000f00 */
[----:B------:R-:W-:-:S13]  /*13d10*/  ISETP.NE.AND P0, PT, R0, 0x3, PT ;  /* 0x000000030000780c */ /* 0x000fda0003f05270 */
[----:B------:R-:W-:Y:S05]  /*13d20*/  @!P0 BRA `(.L_x_9895) ;  /* 0x0000000000048947 */ /* 0x000fea0003800000 */
[----:B------:R-:W-:Y:S01]  /*13d30*/  BPT.TRAP 0x1 ;  /* 0x000000040000795c */ /* 0x000fe20000300000 */
.L_x_9895:
[----:B0-----:R-:W2:Y:S01]  /*13d40*/  LDL.LU R3, [R1+0x8] ;  /* 0x0000080001037983 */ /* 0x001ea20000300800 */
[----:B------:R-:W-:Y:S01]  /*13d50*/  SHF.L.U32 R5, R31, 0x1f, RZ ;  /* 0x0000001f1f057819 */ /* 0x000fe200000006ff */
[----:B------:R-:W-:-:S03]  /*13d60*/  IMAD R0, R2, 0x5000, RZ ;  /* 0x0000500002007824 */ /* 0x000fc600078e02ff */
[----:B------:R-:W0:Y:S02]  /*13d70*/  SYNCS.PHASECHK.TRANS64.TRYWAIT P0, [R16+URZ+0x22860], R5 ;  /* 0x02286005100075a7 */ /* 0x000e24000800017f */
[CC--:B------:R-:W-:Y:S02]  /*13d80*/  LOP3.LUT R11, R0.reuse, R28.reuse, RZ, 0xfc, !PT ;  /* 0x0000001c000b7212 */ /* 0x0c0fe400078efcff */
[----:B--2---:R-:W-:Y:S01]  /*13d90*/  IADD3 R3, R0, R28, R3 ;  /* 0x0000001c00037210 */ /* 0x004fe20007ffe003 */
[----:B0-----:R-:W-:Y:S06]  /*13da0*/  @!P0 BRA `(.L_x_9896) ;  /* 0x0000004400948947 */ /* 0x001fec0003800000 */
.L_x_10027:
        /* <DEDUP_REMOVED lines=82> */
.L_x_9897:
[----:B-1----:R1:W-:Y:S01]  /*142d0*/  SYNCS.ARRIVE.TRANS64.A1T0 RZ, [R16+URZ+0x22850], RZ ;  /* 0x022850ff10ff79a7 */ /* 0x0023e2000810003f */
[----:B------:R-:W-:Y:S06]  /*142e0*/  BAR.SYNC.DEFER_BLOCKING 0x2, 0x80 ;  /* 0x0082000000007b1d */ /* 0x000fec0000010000 */
[----:B------:R-:W-:Y:S05]  /*142f0*/  @!P1 BRA `(.L_x_9898) ;  /* 0x0000000000049947 */ /* 0x000fea0003800000 */
[----:B------:R-:W-:Y:S01]  /*14300*/  BPT.TRAP 0x1 ;  /* 0x000000040000795c */ /* 0x000fe20000300000 */
.L_x_9898:
[----:B------:R-:W2:Y:S01]  /*14310*/  S2R R0, SR_CgaCtaId ;  /* 0x0000000000007919 */ /* 0x000ea20000008800 */
[----:B-1----:R-:W-:-:S05]  /*14320*/  VIADD R16, R16, 0x22880 ;  /* 0x0002288010107836 */ /* 0x002fca0000000000 */
[----:B--2---:R-:W-:Y:S01]  /*14330*/  PRMT R16, R0, 0x654, R16 ;  /* 0x0000065400107816 */ /* 0x004fe20000000010 */
[----:B------:R-:W-:Y:S01]  /*14340*/  VIADD R0, R2, 0x1 ;  /* 0x0000000102007836 */ /* 0x000fe20000000000 */
[----:B------:R-:W-:Y:S02]  /*14350*/  MOV R2, RZ ;  /* 0x000000ff00027202 */ /* 0x000fe40000000f00 */
[----:B------:R1:W-:Y:S02]  /*14360*/  SYNCS.ARRIVE.TRANS64.RED.A1T0 RZ, [R16+URZ], RZ ;  /* 0x000000ff10ff79a7 */ /* 0x0003e4000810043f */
[----:B------:R-:W-:-:S04]  /*14370*/  ISETP.NE.AND P0, PT, R0, 0x2, PT ;  /* 0x000000020000780c */ /* 0x000fc80003f05270 */
[----:B0-----:R-:W-:Y:S02]  /*14380*/  SEL R4, RZ, 0x1, P0 ;  /* 0x00000001ff047807 */ /* 0x001fe40000000000 */
[----:B------:R-:W-:Y:S02]  /*14390*/  SEL R0, R0, RZ, P0 ;  /* 0x000000ff00007207 */ /* 0x000fe40000000000 */
[----:B-1----:R-:W-:-:S07]  /*143a0*/  LOP3.LUT R31, R31, R4, RZ, 0x3c, !PT ;  /* 0x000000041f1f7212 */ /* 0x002fce00078e3cff */
.L_x_9857:
[----:B------:R-:W0:Y:S01]  /*143b0*/  S2R R4, SR_CgaCtaId ;  /* 0x0000000000047919 */ /* 0x000e220000008800 */
[----:B------:R-:W-:Y:S02]  /*143c0*/  MOV R3, 0x400 ;  /* 0x0000040000037802 */ /* 0x000fe40000000f00 */
[----:B------:R-:W-:Y:S02]  /*143d0*/  SHF.L.U32 R2, R2, 0x1f, RZ ;  /* 0x0000001f02027819 */ /* 0x000fe400000006ff */
[----:B0-----:R-:W-:-:S04]  /*143e0*/  LEA R5, R4, R3, 0x18 ;  /* 0x0000000304057211 */ /* 0x001fc800078ec0ff */
[----:B------:R-:W0:Y:S02]  /*143f0*/  SYNCS.PHASECHK.TRANS64.TRYWAIT P0, [R5+URZ+0x22820], R2 ;  /* 0x02282002050075a7 */ /* 0x000e24000800017f */
[----:B0-----:R-:W-:Y:S05]  /*14400*/  @!P0 BRA `(.L_x_9899) ;  /* 0x0000004000108947 */ /* 0x001fea0003800000 */
.L_x_10028:
        /* <DEDUP_REMOVED lines=13> */
.L_x_9900:
[C---:B------:R-:W-:Y:S01]  /*144e0*/  IMAD R4, R0.reuse, 0x8, R5 ;  /* 0x0000000800047824 */ /* 0x040fe200078e0205 */
[----:B------:R-:W-:Y:S01]  /*144f0*/  SHF.L.U32 R3, R31, 0x1f, RZ ;  /* 0x0000001f1f037819 */ /* 0x000fe200000006ff */
[----:B------:R-:W-:-:S03]  /*14500*/  VIADD R0, R0, 0x1 ;  /* 0x0000000100007836 */ /* 0x000fc60000000000 */
[----:B------:R-:W0:Y:S02]  /*14510*/  SYNCS.PHASECHK.TRANS64.TRYWAIT P1, [R4+URZ+0x22840], R3 ;  /* 0x02284003040075a7 */ /* 0x000e24000802017f */
[----:B------:R-:W-:-:S04]  /*14520*/  ISETP.NE.AND P2, PT, R0, 0x2, PT ;  /* 0x000000020000780c */ /* 0x000fc80003f45270 */
[----:B------:R-:W-:Y:S01]  /*14530*/  SEL R2, RZ, 0x1, P2 ;  /* 0x00000001ff027807 */ /* 0x000fe20001000000 */
[----:B0-----:R-:W-:Y:S08]  /*14540*/  @!P1 BRA `(.L_x_9901) ;  /* 0x0000003c00d49947 */ /* 0x001ff00003800000 */
.L_x_10029:
[----:B------:R-:W-:Y:S02]  /*14550*/  SEL R0, R0, RZ, P2 ;  /* 0x000000ff00007207 */ /* 0x000fe40001000000 */
[----:B------:R-:W-:Y:S01]  /*14560*/  LOP3.LUT R2, R31, R2, RZ, 0x3c, !PT ;  /* 0x000000021f027212 */ /* 0x000fe200078e3cff */
[----:B------:R-:W-:Y:S06]  /*14570*/  @!P0 BRA `(.L_x_9902) ;  /* 0x0000000000048947 */ /* 0x000fec0003800000 */
[----:B------:R-:W-:Y:S01]  /*14580*/  BPT.TRAP 0x1 ;  /* 0x000000040000795c */ /* 0x000fe20000300000 */
.L_x_9902:
[----:B------:R-:W-:Y:S01]  /*14590*/  IMAD R5, R0, 0x8, R5 ;  /* 0x0000000800057824 */ /* 0x000fe200078e0205 */
[----:B------:R-:W-:-:S04]  /*145a0*/  SHF.L.U32 R0, R2, 0x1f, RZ ;  /* 0x0000001f02007819 */ /* 0x000fc800000006ff */
[----:B------:R-:W1:Y:S02]  /*145b0*/  SYNCS.PHASECHK.TRANS64.TRYWAIT P1, [R5+URZ+0x22840], R0 ;  /* 0x02284000050075a7 */ /* 0x000e64000802017f */
[----:B-1----:R-:W-:Y:S05]  /*145c0*/  @!P1 BRA `(.L_x_9903) ;  /* 0x0000003c00c89947 */ /* 0x002fea0003800000 */
.L_x_10030:
[----:B------:R-:W-:Y:S05]  /*145d0*/  @!P0 BRA `(.L_x_9904) ;  /* 0x0000000000048947 */ /* 0x000fea0003800000 */
[----:B------:R-:W-:Y:S01]  /*145e0*/  BPT.TRAP 0x1 ;  /* 0x000000040000795c */ /* 0x000fe20000300000 */
.L_x_9904:
[----:B------:R-:W2:Y:S02]  /*145f0*/  SYNCS.PHASECHK.TRANS64.TRYWAIT P1, [R4+URZ+0x22860], R3 ;  /* 0x02286003040075a7 */ /* 0x000ea4000802017f */
[----:B--2---:R-:W-:Y:S05]  /*14600*/  @!P1 BRA `(.L_x_9905) ;  /* 0x0000003c00cc9947 */ /* 0x004fea0003800000 */
.L_x_10031:
[----:B------:R-:W-:Y:S05]  /*14610*/  @!P0 BRA `(.L_x_9906) ;  /* 0x0000000000048947 */ /* 0x000fea0003800000 */
[----:B------:R-:W-:Y:S01]  /*14620*/  BPT.TRAP 0x1 ;  /* 0x000000040000795c */ /* 0x000fe20000300000 */
.L_x_9906:
[----:B------:R-:W3:Y:S02]  /*14630*/  SYNCS.PHASECHK.TRANS64.TRYWAIT P1, [R5+URZ+0x22860], R0 ;  /* 0x02286000050075a7 */ /* 0x000ee4000802017f */
[----:B---3--:R-:W-:Y:S05]  /*14640*/  @!P1 BRA `(.L_x_9907) ;  /* 0x0000003c00d09947 */ /* 0x008fea0003800000 */
.L_x_10032:
[----:B------:R-:W-:Y:S05]  /*14650*/  @!P0 BRA `(.L_x_9908) ;  /* 0x0000000000048947 */ /* 0x000fea0003800000 */
[----:B------:R-:W-:Y:S01]  /*14660*/  BPT.TRAP 0x1 ;  /* 0x000000040000795c */ /* 0x000fe20000300000 */
.L_x_9908:
[----:B------:R-:W4:Y:S02]  /*14670*/  SYNCS.PHASECHK.TRANS64.TRYWAIT P1, [R4+URZ+0x22880], R3 ;  /* 0x02288003040075a7 */ /* 0x000f24000802017f */
[----:B----4-:R-:W-:Y:S05]  /*14680*/  @!P1 BRA `(.L_x_9909) ;  /* 0x0000003c00d49947 */ /* 0x010fea0003800000 */
.L_x_10033:
[----:B------:R-:W-:Y:S05]  /*14690*/  @!P0 BRA `(.L_x_9910) ;  /* 0x0000000000048947 */ /* 0x000fea0003800000 */
[----:B------:R-:W-:Y:S01]  /*146a0*/  BPT.TRAP 0x1 ;  /* 0x000000040000795c */ /* 0x000fe20000300000 */
.L_x_9910:
[----:B------:R0:W0:Y:S02]  /*146b0*/  SYNCS.PHASECHK.TRANS64.TRYWAIT P0, [R5+URZ+0x22880], R0 ;  /* 0x02288000050075a7 */ /* 0x000024000800017f */
[----:B0-----:R-:W-:Y:S05]  /*146c0*/  @!P0 NANOSLEEP.SYNCS 0x989680 ;  /* 0x009896800000895d */ /* 0x001fea0003900000 */
[----:B------:R-:W0:Y:S02]  /*146d0*/  @!P0 SYNCS.PHASECHK.TRANS64 P0, [R5+URZ+0x22880], R0 ;  /* 0x02288000050085a7 */ /* 0x000e24000800007f */
[----:B0-----:R-:W-:Y:S05]  /*146e0*/  @!P0 BRA `(.L_x_9910) ;  /* 0xfffffffc00f08947 */ /* 0x001fea000383ffff */
.L_x_9813:
[----:B------:R-:W-:Y:S05]  /*146f0*/  BSYNC B6 ;  /* 0x0000000000067941 */ /* 0x000fea0003800000 */
.L_x_9810:
[----:B------:R-:W-:Y:S05]  /*14700*/  EXIT ;  /* 0x000000000000794d */ /* 0x000fea0003800000 */
.L_x_9817:
[----:B0-----:R-:W-:-:S04]  /*14710*/  IMAD.U32 R3, RZ, RZ, UR41 ;  /* 0x00000029ff037e24 */ /* 0x001fc8000f8e00ff */
[----:B------:R0:W1:Y:S03]  /*14720*/  SYNCS.PHASECHK.TRANS64.TRYWAIT P0, [R3+URZ+0x22800], R6 ;  /* 0x02280006030075a7 */ /* 0x000066000800017f */
[----:B-1----:R-:W-:Y:S05]  /*14730*/  @!P0 NANOSLEEP.SYNCS 0x989680 ;  /* 0x009896800000895d */ /* 0x002fea0003900000 */
[----:B------:R-:W1:Y:S02]  /*14740*/  @!P0 SYNCS.PHASECHK.TRANS64 P0, [R3+URZ+0x22800], R6 ;  /* 0x02280006030085a7 */ /* 0x000e64000800007f */
[----:B-1----:R-:W-:Y:S05]  /*14750*/  @!P0 BRA `(.L_x_9817) ;  /* 0xfffffffc00ec8947 */ /* 0x002fea000383ffff */
[----:B------:R-:W-:Y:S05]  /*14760*/  BRA `(.L_x_9911) ;  /* 0xfffffecc00c07947 */ /* 0x000fea000383ffff */
.L_x_9821:
[----:B--2---:R-:W-:-:S04]  /*14770*/  IMAD.U32 R5, RZ, RZ, UR41 ;  /* 0x00000029ff057e24 */ /* 0x004fc8000f8e00ff */
[----:B------:R2:W3:Y:S03]  /*14780*/  SYNCS.PHASECHK.TRANS64.TRYWAIT P1, [R5+URZ+0x22830], R6 ;  /* 0x02283006050075a7 */ /* 0x0004e6000802017f */
[----:B---3--:R-:W-:Y:S05]  /*14790*/  @!P1 NANOSLEEP.SYNCS 0x989680 ;  /* 0x009896800000995d */ /* 0x008fea0003900000 */
[----:B------:R-:W3:Y:S02]  /*147a0*/  @!P1 SYNCS.PHASECHK.TRANS64 P1, [R5+URZ+0x22830], R6 ;  /* 0x02283006050095a7 */ /* 0x000ee4000802007f */
[----:B---3--:R-:W-:Y:S05]  /*147b0*/  @!P1 BRA `(.L_x_9821) ;  /* 0xfffffffc00ec9947 */ /* 0x008fea000383ffff */
[----:B------:R-:W-:Y:S05]  /*147c0*/  BRA `(.L_x_9820) ;  /* 0xfffffecc00dc7947 */ /* 0x000fea000383ffff */
.L_x_9827:
[----:B-1----:R-:W-:-:S04]  /*147d0*/  IMAD.U32 R11, RZ, RZ, UR6 ;  /* 0x00000006ff0b7e24 */ /* 0x002fc8000f8e00ff */
[----:B------:R1:W2:Y:S03]  /*147e0*/  SYNCS.PHASECHK.TRANS64.TRYWAIT P1, [R11+URZ+0x22830], R10 ;  /* 0x0228300a0b0075a7 */ /* 0x0002a6000802017f */
[----:B--2---:R-:W-:Y:S05]  /*147f0*/  @!P1 NANOSLEEP.SYNCS 0x989680 ;  /* 0x009896800000995d */ /* 0x004fea0003900000 */
[----:B------:R-:W2:Y:S02]  /*14800*/  @!P1 SYNCS.PHASECHK.TRANS64 P1, [R11+URZ+0x22830], R10 ;  /* 0x0228300a0b0095a7 */ /* 0x000ea4000802007f */
[----:B--2---:R-:W-:Y:S05]  /*14810*/  @!P1 BRA `(.L_x_9827) ;  /* 0xfffffffc00ec9947 */ /* 0x004fea000383ffff */
[----:B------:R-:W-:Y:S05]  /*14820*/  BRA `(.L_x_9824) ;  /* 0xffffff0c003c7947 */ /* 0x000fea000383ffff */
.L_x_9831:
[----:B-1----:R-:W-:-:S04]  /*14830*/  MOV R11, UR6 ;  /* 0x00000006000b7c02 */ /* 0x002fc80008000f00 */
[----:B------:R1:W2:Y:S03]  /*14840*/  SYNCS.PHASECHK.TRANS64.TRYWAIT P1, [R11+URZ+0x22850], R10 ;  /* 0x0228500a0b0075a7 */ /* 0x0002a6000802017f */
[----:B--2---:R-:W-:Y:S05]  /*14850*/  @!P1 NANOSLEEP.SYNCS 0x989680 ;  /* 0x009896800000995d */ /* 0x004fea0003900000 */
[----:B------:R-:W2:Y:S02]  /*14860*/  @!P1 SYNCS.PHASECHK.TRANS64 P1, [R11+URZ+0x22850], R10 ;  /* 0x0228500a0b0095a7 */ /* 0x000ea4000802007f */
[----:B--2---:R-:W-:Y:S05]  /*14870*/  @!P1 BRA `(.L_x_9831) ;  /* 0xfffffffc00ec9947 */ /* 0x004fea000383ffff */
[----:B------:R-:W-:Y:S05]  /*14880*/  BRA `(.L_x_9828) ;  /* 0xffffff1400607947 */ /* 0x000fea000383ffff */
.L_x_9839:
[----:B-1----:R-:W-:-:S04]  /*14890*/  IMAD.U32 R10, RZ, RZ, UR6 ;  /* 0x00000006ff0a7e24 */ /* 0x002fc8000f8e00ff */
[----:B------:R1:W2:Y:S03]  /*148a0*/  SYNCS.PHASECHK.TRANS64.TRYWAIT P1, [R10+URZ+0x22830], R7 ;  /* 0x022830070a0075a7 */ /* 0x0002a6000802017f */
[----:B--2---:R-:W-:Y:S05]  /*148b0*/  @!P1 NANOSLEEP.SYNCS 0x989680 ;  /* 0x009896800000995d */ /* 0x004fea0003900000 */
[----:B------:R-:W2:Y:S02]  /*148c0*/  @!P1 SYNCS.PHASECHK.TRANS64 P1, [R10+URZ+0x22830], R7 ;  /* 0x022830070a0095a7 */ /* 0x000ea4000802007f */
[----:B--2---:R-:W-:Y:S05]  /*148d0*/  @!P1 BRA `(.L_x_9839) ;  /* 0xfffffffc00ec9947 */ /* 0x004fea000383ffff */
[----:B------:R-:W-:Y:S05]  /*148e0*/  BRA `(.L_x_9836) ;  /* 0xffffff4800cc7947 */ /* 0x000fea000383ffff */
.L_x_9843:
[----:B-1----:R-:W-:-:S04]  /*148f0*/  IMAD.U32 R10, RZ, RZ, UR6 ;  /* 0x00000006ff0a7e24 */ /* 0x002fc8000f8e00ff */
[----:B------:R1:W2:Y:S03]  /*14900*/  SYNCS.PHASECHK.TRANS64.TRYWAIT P1, [R10+URZ+0x22850], R7 ;  /* 0x022850070a0075a7 */ /* 0x0002a6000802017f */
[----:B--2---:R-:W-:Y:S05]  /*14910*/  @!P1 NANOSLEEP.SYNCS 0x989680 ;  /* 0x009896800000995d */ /* 0x004fea0003900000 */
[----:B------:R-:W2:Y:S02]  /*14920*/  @!P1 SYNCS.PHASECHK.TRANS64 P1, [R10+URZ+0x22850], R7 ;  /* 0x022850070a0095a7 */ /* 0x000ea4000802007f */
[----:B--2---:R-:W-:Y:S05]  /*14930*/  @!P1 BRA `(.L_x_9843) ;  /* 0xfffffffc00ec9947 */ /* 0x004fea000383ffff */
[----:B------:R-:W-:Y:S05]  /*14940*/  BRA `(.L_x_9840) ;  /* 0xffffff5000e07947 */ /* 0x000fea000383ffff */
.L_x_9850:
[----:B-1----:R-:W-:-:S04]  /*14950*/  IMAD.U32 R3, RZ, RZ, UR12 ;  /* 0x0000000cff037e24 */ /* 0x002fc8000f8e00ff */
[----:B------:R1:W3:Y:S03]  /*14960*/  SYNCS.PHASECHK.TRANS64.TRYWAIT P1, [R3+URZ+0x22850], R0 ;  /* 0x02285000030075a7 */ /* 0x0002e6000802017f */
[----:B---3--:R-:W-:Y:S05]  /*14970*/  @!P1 NANOSLEEP.SYNCS 0x989680 ;  /* 0x009896800000995d */ /* 0x008fea0003900000 */
[----:B------:R-:W3:Y:S02]  /*14980*/  @!P1 SYNCS.PHASECHK.TRANS64 P1, [R3+URZ+0x22850], R0 ;  /* 0x02285000030095a7 */ /* 0x000ee4000802007f */
[----:B---3--:R-:W-:Y:S05]  /*14990*/  @!P1 BRA `(.L_x_9850) ;  /* 0xfffffffc00ec9947 */ /* 0x008fea000383ffff */
[----:B------:R-:W-:Y:S05]  /*149a0*/  BRA `(.L_x_9849) ;  /* 0xffffff7c00387947 */ /* 0x000fea000383ffff */
.L_x_9863:
[----:B------:R-:W-:Y:S02]  /*149b0*/  IMAD.MOV.U32 R13, RZ, RZ, R19 ;  /* 0x000000ffff0d7224 */ /* 0x000fe400078e0013 */
[----:B------:R-:W-:Y:S02]  /*149c0*/  IMAD.MOV.U32 R12, RZ, RZ, RZ ;  /* 0x000000ffff0c7224 */ /* 0x000fe400078e00ff */
[----:B------:R-:W-:Y:S02]  /*149d0*/  IMAD.MOV.U32 R11, RZ, RZ, 0x1f ;  /* 0x0000001fff0b7424 */ /* 0x000fe400078e00ff */
[----:B------:R-:W-:-:S07]  /*149e0*/  IMAD.MOV.U32 R15, RZ, RZ, -0x1 ;  /* 0xffffffffff0f7424 */ /* 0x000fce00078e00ff */
[----:B0----5:R-:W-:Y:S05]  /*149f0*/  WARPSYNC.COLLECTIVE R15, `(.L_x_9912) ;  /* 0x000000000f087348 */ /* 0x021fea0003c00000 */
[----:B------:R1:W2:Y:S02]  /*14a00*/  SHFL.IDX P6, R14, R13, R12, R11 ;  /* 0x0000000c0d0e7389 */ /* 0x0002a400000c000b */
[----:B012--5:R-:W-:Y:S01]  /*14a10*/  ENDCOLLECTIVE ;  /* 0x000000000000791b */ /* 0x027fe20003800000 */
.L_x_9912:
[----:B------:R-:W-:Y:S05]  /*14a20*/  BRA `(.L_x_9913) ;  /* 0xffffffb800287947 */ /* 0x000fea000383ffff */
.L_x_9865:
[----:B0-----:R0:W1:Y:S02]  /*14a30*/  SYNCS.PHASECHK.TRANS64.TRYWAIT P0, [R25+URZ+0x22880], R31 ;  /* 0x0228801f190075a7 */ /* 0x001064000800017f */
[----:B-1----:R-:W-:Y:S05]  /*14a40*/  @!P0 NANOSLEEP.SYNCS 0x989680 ;  /* 0x009896800000895d */ /* 0x002fea0003900000 */
[----:B------:R-:W1:Y:S02]  /*14a50*/  @!P0 SYNCS.PHASECHK.TRANS64 P0, [R25+URZ+0x22880], R31 ;  /* 0x0228801f190085a7 */ /* 0x000e64000800007f */
[----:B-1----:R-:W-:Y:S05]  /*14a60*/  @!P0 BRA `(.L_x_9865) ;  /* 0xfffffffc00f08947 */ /* 0x002fea000383ffff */
[----:B------:R-:W-:Y:S05]  /*14a70*/  BRA `(.L_x_9914) ;  /* 0xffffffbc00847947 */ /* 0x000fea000383ffff */
.L_x_9866:
        /* <DEDUP_REMOVED lines=8> */
.L_x_9916:
[----:B------:R-:W-:Y:S05]  /*14b00*/  BSYNC B0 ;  /* 0x0000000000007941 */ /* 0x000fea0003800000 */
.L_x_9915:
        /* <DEDUP_REMOVED lines=12> */
.L_x_9917:
[C---:B------:R-:W-:Y:S02]  /*14bd0*/  ISETP.GE.AND P4, PT, R5.reuse, 0x41, PT ;  /* 0x000000410500780c */ /* 0x040fe40003f86270 */
[----:B------:R-:W-:Y:S01]  /*14be0*/  ISETP.GE.AND P3, PT, R5, 0x51, PT ;  /* 0x000000510500780c */ /* 0x000fe20003f66270 */
[----:B------:R-:W-:Y:S02]  /*14bf0*/  IMAD.MOV.U32 R13, RZ, RZ, R17 ;  /* 0x000000ffff0d7224 */ /* 0x000fe400078e0011 */
[----:B------:R-:W-:Y:S01]  /*14c00*/  IMAD.MOV.U32 R12, RZ, RZ, 0x1 ;  /* 0x00000001ff0c7424 */ /* 0x000fe200078e00ff */
[----:B------:R-:W-:-:S13]  /*14c10*/  IADD3 R2, P0, R30, R14, RZ ;  /* 0x0000000e1e027210 */ /* 0x000fda0007f1e0ff */
[----:B------:R-:W-:Y:S05]  /*14c20*/  WARPSYNC.COLLECTIVE R15, `(.L_x_9918) ;  /* 0x000000000f087348 */ /* 0x000fea0003c00000 */
[----:B------:R0:W1:Y:S02]  /*14c30*/  SHFL.IDX P6, R14, R13, R12, R11 ;  /* 0x0000000c0d0e7389 */ /* 0x00006400000c000b */
[----:B01----:R-:W-:Y:S01]  /*14c40*/  ENDCOLLECTIVE ;  /* 0x000000000000791b */ /* 0x003fe20003800000 */
.L_x_9918:
        /* <DEDUP_REMOVED lines=11> */
.L_x_9919:
[----:B------:R-:W-:Y:S02]  /*14d00*/  IMAD.MOV.U32 R13, RZ, RZ, R17 ;  /* 0x000000ffff0d7224 */ /* 0x000fe400078e0011 */
[----:B------:R-:W-:Y:S02]  /*14d10*/  IMAD.MOV.U32 R12, RZ, RZ, 0x2 ;  /* 0x00000002ff0c7424 */ /* 0x000fe400078e00ff */
[----:B------:R-:W-:-:S07]  /*14d20*/  IMAD.MOV.U32 R2, RZ, RZ, R14 ;  /* 0x000000ffff027224 */ /* 0x000fce00078e000e */
[----:B------:R-:W-:Y:S05]  /*14d30*/  WARPSYNC.COLLECTIVE R15, `(.L_x_9920) ;  /* 0x000000000f087348 */ /* 0x000fea0003c00000 */
[----:B------:R0:W1:Y:S02]  /*14d40*/  SHFL.IDX P6, R14, R13, R12, R11 ;  /* 0x0000000c0d0e7389 */ /* 0x00006400000c000b */
[----:B01----:R-:W-:Y:S01]  /*14d50*/  ENDCOLLECTIVE ;  /* 0x000000000000791b */ /* 0x003fe20003800000 */
.L_x_9920:
        /* <DEDUP_REMOVED lines=12> */
.L_x_9921:
[----:B------:R-:W-:Y:S01]  /*14e20*/  IMAD.MOV.U32 R13, RZ, RZ, R17 ;  /* 0x000000ffff0d7224 */ /* 0x000fe200078e0011 */
[----:B------:R-:W-:Y:S01]  /*14e30*/  MOV R12, 0x3 ;  /* 0x00000003000c7802 */ /* 0x000fe20000000f00 */
[----:B------:R-:W-:-:S07]  /*14e40*/  IMAD.MOV.U32 R2, RZ, RZ, R14 ;  /* 0x000000ffff027224 */ /* 0x000fce00078e000e */
[----:B------:R-:W-:Y:S05]  /*14e50*/  WARPSYNC.COLLECTIVE R15, `(.L_x_9922) ;  /* 0x000000000f087348 */ /* 0x000fea0003c00000 */
[----:B------:R0:W1:Y:S02]  /*14e60*/  SHFL.IDX P6, R14, R13, R12, R11 ;  /* 0x0000000c0d0e7389 */ /* 0x00006400000c000b */
[----:B01----:R-:W-:Y:S01]  /*14e70*/  ENDCOLLECTIVE ;  /* 0x000000000000791b */ /* 0x003fe20003800000 */
.L_x_9922:
        /* <DEDUP_REMOVED lines=12> */
.L_x_9923:
[----:B------:R-:W-:Y:S02]  /*14f40*/  IMAD.MOV.U32 R13, RZ, RZ, R17 ;  /* 0x000000ffff0d7224 */ /* 0x000fe400078e0011 */
[----:B------:R-:W-:Y:S02]  /*14f50*/  IMAD.MOV.U32 R12, RZ, RZ, 0x4 ;  /* 0x00000004ff0c7424 */ /* 0x000fe400078e00ff */
[----:B------:R-:W-:-:S07]  /*14f60*/  IMAD.MOV.U32 R2, RZ, RZ, R14 ;  /* 0x000000ffff027224 */ /* 0x000fce00078e000e */
[----:B------:R-:W-:Y:S05]  /*14f70*/  WARPSYNC.COLLECTIVE R15, `(.L_x_9924) ;  /* 0x000000000f087348 */ /* 0x000fea0003c00000 */
[----:B------:R0:W1:Y:S02]  /*14f80*/  SHFL.IDX P6, R14, R13, R12, R11 ;  /* 0x0000000c0d0e7389 */ /* 0x00006400000c000b */
[----:B01----:R-:W-:Y:S01]  /*14f90*/  ENDCOLLECTIVE ;  /* 0x000000000000791b */ /* 0x003fe20003800000 */
.L_x_9924:
[----:B------:R-:W-:-:S05]  /*14fa0*/  IADD3 R2, P0, R30, R2, RZ ;  /* 0x000000021e027210 */ /* 0x000fca0007f1e0ff */
[----:B------:R-:W-:-:S05]  /*14fb0*/  IMAD.X R3, RZ, RZ, R3, P0 ;  /* 0x000000ffff037224 */ /* 0x000fca00000e0603 */
[----:B------:R-:W-:Y:S01]  /*14fc0*/  @!PT LDS RZ, [RZ] ;  /* 0x00000000fffff984 */ /* 0x000fe20000000800 */
[----:B------:R-:W-:Y:S01]  /*14fd0*/  @!PT LDS RZ, [RZ] ;  /* 0x00000000fffff984 */ /* 0x000fe20000000800 */
[----:B------:R-:W-:Y:S01]  /*14fe0*/  @!PT LDS RZ, [RZ] ;  /* 0x00000000fffff984 */ /* 0x000fe20000000800 */
[----:B------:R0:W-:Y:S01]  /*14ff0*/  LDGSTS.E.BYPASS.LTC128B.128 [R29+0xbc00], desc[UR50][R2.64], !P1 ;  /* 0x0bc00000021d7fae */ /* 0x0001e2000c901d72 */
[----:B------:R-:W-:Y:S02]  /*15000*/  MOV R13, R16 ;  /* 0x00000010000d7202 */ /* 0x000fe40000000f00 */
[----:B------:R-:W-:Y:S01]  /*15010*/  ISETP.LT.OR P1, PT, R5, 0x41, P2 ;  /* 0x000000410500780c */ /* 0x000fe20001721670 */
[----:B0-----:R-:W-:-:S12]  /*15020*/  IMAD.MOV.U32 R3, RZ, RZ, R14 ;  /* 0x000000ffff037224 */ /* 0x001fd800078e000e */
[----:B------:R-:W-:Y:S05]  /*15030*/  WARPSYNC.COLLECTIVE R15, `(.L_x_9925) ;  /* 0x000000000f087348 */ /* 0x000fea0003c00000 */
[----:B------:R0:W1:Y:S02]  /*15040*/  SHFL.IDX P6, R14, R13, R12, R11 ;  /* 0x0000000c0d0e7389 */ /* 0x00006400000c000b */
[----:B01----:R-:W-:Y:S01]  /*15050*/  ENDCOLLECTIVE ;  /* 0x000000000000791b */ /* 0x003fe20003800000 */
.L_x_9925:
[----:B------:R-:W-:Y:S02]  /*15060*/  IMAD.MOV.U32 R13, RZ, RZ, R17 ;  /* 0x000000ffff0d7224 */ /* 0x000fe400078e0011 */
[----:B------:R-:W-:Y:S02]  /*15070*/  IMAD.MOV.U32 R12, RZ, RZ, 0x5 ;  /* 0x00000005ff0c7424 */ /* 0x000fe400078e00ff */
[----:B------:R-:W-:-:S07]  /*15080*/  IMAD.MOV.U32 R2, RZ, RZ, R14 ;  /* 0x000000ffff027224 */ /* 0x000fce00078e000e */
[----:B------:R-:W-:Y:S05]  /*15090*/  WARPSYNC.COLLECTIVE R15, `(.L_x_9926) ;  /* 0x000000000f087348 */ /* 0x000fea0003c00000 */
[----:B------:R0:W1:Y:S02]  /*150a0*/  SHFL.IDX P6, R14, R13, R12, R11 ;  /* 0x0000000c0d0e7389 */ /* 0x00006400000c000b */
[----:B01----:R-:W-:Y:S01]  /*150b0*/  ENDCOLLECTIVE ;  /* 0x000000000000791b */ /* 0x003fe20003800000 */
.L_x_9926:
        /* <DEDUP_REMOVED lines=12> */
.L_x_9927:
[----:B------:R-:W-:Y:S02]  /*15180*/  IMAD.MOV.U32 R13, RZ, RZ, R17 ;  /* 0x000000ffff0d7224 */ /* 0x000fe400078e0011 */
[----:B------:R-:W-:Y:S02]  /*15190*/  IMAD.MOV.U32 R12, RZ, RZ, 0x6 ;  /* 0x00000006ff0c7424 */ /* 0x000fe400078e00ff */
[----:B------:R-:W-:-:S07]  /*151a0*/  IMAD.MOV.U32 R2, RZ, RZ, R14 ;  /* 0x000000ffff027224 */ /* 0x000fce00078e000e */
[----:B------:R-:W-:Y:S05]  /*151b0*/  WARPSYNC.COLLECTIVE R15, `(.L_x_9928) ;  /* 0x000000000f087348 */ /* 0x000fea0003c00000 */
[----:B------:R0:W1:Y:S02]  /*151c0*/  SHFL.IDX P6, R14, R13, R12, R11 ;  /* 0x0000000c0d0e7389 */ /* 0x00006400000c000b */
[----:B01----:R-:W-:Y:S01]  /*151d0*/  ENDCOLLECTIVE ;  /* 0x000000000000791b */ /* 0x003fe20003800000 */
.L_x_9928:
        /* <DEDUP_REMOVED lines=12> */
.L_x_9929:
[----:B------:R-:W-:Y:S01]  /*152a0*/  IMAD.MOV.U32 R13, RZ, RZ, R17 ;  /* 0x000000ffff0d7224 */ /* 0x000fe200078e0011 */
[----:B------:R-:W-:Y:S01]  /*152b0*/  MOV R12, 0x7 ;  /* 0x00000007000c7802 */ /* 0x000fe20000000f00 */
[----:B------:R-:W-:-:S07]  /*152c0*/  IMAD.MOV.U32 R2, RZ, RZ, R14 ;  /* 0x000000ffff027224 */ /* 0x000fce00078e000e */
[----:B------:R-:W-:Y:S05]  /*152d0*/  WARPSYNC.COLLECTIVE R15, `(.L_x_9930) ;  /* 0x000000000f087348 */ /* 0x000fea0003c00000 */
[----:B------:R0:W1:Y:S02]  /*152e0*/  SHFL.IDX P6, R14, R13, R12, R11 ;  /* 0x0000000c0d0e7389 */ /* 0x00006400000c000b */
[----:B01----:R-:W-:Y:S01]  /*152f0*/  ENDCOLLECTIVE ;  /* 0x000000000000791b */ /* 0x003fe20003800000 */
.L_x_9930:
        /* <DEDUP_REMOVED lines=12> */
.L_x_9931:
        /* <DEDUP_REMOVED lines=9> */
.L_x_9932:
[----:B------:R-:W-:Y:S01]  /*15450*/  @!PT LDS RZ, [RZ] ;  /* 0x00000000fffff984 */ /* 0x000fe20000000800 */
[----:B------:R-:W-:Y:S01]  /*15460*/  @!PT LDS RZ, [RZ] ;  /* 0x00000000fffff984 */ /* 0x000fe20000000800 */
[----:B------:R-:W-:Y:S01]  /*15470*/  @!PT LDS RZ, [RZ] ;  /* 0x00000000fffff984 */ /* 0x000fe20000000800 */
[----:B------:R0:W-:Y:S01]  /*15480*/  LDGSTS.E.BYPASS.LTC128B.128 [R29+0xdc00], desc[UR50][R2.64], !P1 ;  /* 0x0dc00000021d7fae */ /* 0x0001e2000c901d72 */
[----:B------:R-:W-:Y:S01]  /*15490*/  ISETP.LT.OR P1, PT, R5, 0x81, P2 ;  /* 0x000000810500780c */ /* 0x000fe20001721670 */
[----:B------:R-:W-:Y:S01]  /*154a0*/  IMAD.MOV.U32 R13, RZ, RZ, R4 ;  /* 0x000000ffff0d7224 */ /* 0x000fe200078e0004 */
[----:B------:R-:W-:-:S11]  /*154b0*/  MOV R16, R14 ;  /* 0x0000000e00107202 */ /* 0x000fd60000000f00 */
[----:B0-----:R-:W-:Y:S05]  /*154c0*/  WARPSYNC.COLLECTIVE R15, `(.L_x_9933) ;  /* 0x000000000f087348 */ /* 0x001fea0003c00000 */
[----:B------:R1:W2:Y:S02]  /*154d0*/  SHFL.IDX P6, R14, R13, R12, R11 ;  /* 0x0000000c0d0e7389 */ /* 0x0002a400000c000b */
[----:B012---:R-:W-:Y:S01]  /*154e0*/  ENDCOLLECTIVE ;  /* 0x000000000000791b */ /* 0x007fe20003800000 */
.L_x_9933:
        /* <DEDUP_REMOVED lines=8> */
.L_x_9934:
        /* <DEDUP_REMOVED lines=14> */
.L_x_9935:
        /* <DEDUP_REMOVED lines=9> */
.L_x_9869:
[----:B0-----:R0:W1:Y:S02]  /*156e0*/  SYNCS.PHASECHK.TRANS64.TRYWAIT P2, [R25+URZ+0x22840], R31 ;  /* 0x0228401f190075a7 */ /* 0x001064000804017f */
[----:B-1----:R-:W-:Y:S05]  /*156f0*/  @!P2 NANOSLEEP.SYNCS 0x989680 ;  /* 0x009896800000a95d */ /* 0x002fea0003900000 */
[----:B------:R-:W1:Y:S02]  /*15700*/  @!P2 SYNCS.PHASECHK.TRANS64 P2, [R25+URZ+0x22840], R31 ;  /* 0x0228401f1900a5a7 */ /* 0x000e64000804007f */
[----:B-1----:R-:W-:Y:S05]  /*15710*/  @!P2 BRA `(.L_x_9869) ;  /* 0xfffffffc00f0a947 */ /* 0x002fea000383ffff */
[----:B------:R-:W-:Y:S05]  /*15720*/  BRA `(.L_x_9937) ;  /* 0xffffffb800a07947 */ /* 0x000fea000383ffff */
.L_x_9870:
        /* <DEDUP_REMOVED lines=8> */
.L_x_9939:
[----:B------:R-:W-:Y:S05]  /*157b0*/  BSYNC B0 ;  /* 0x0000000000007941 */ /* 0x000fea0003800000 */
.L_x_9938:
[----:B------:R-:W-:Y:S01]  /*157c0*/  IMAD.MOV.U32 R13, RZ, RZ, R7 ;  /* 0x000000ffff0d7224 */ /* 0x000fe200078e0007 */
[----:B------:R-:W-:Y:S01]  /*157d0*/  MOV R15, 0xffffffff ;  /* 0xffffffff000f7802 */ /* 0x000fe20000000f00 */
[----:B------:R-:W-:Y:S01]  /*157e0*/  IMAD.MOV.U32 R12, RZ, RZ, RZ ;  /* 0x000000ffff0c7224 */ /* 0x000fe200078e00ff */
[----:B------:R-:W-:Y:S01]  /*157f0*/  P2R R8, PR, RZ, 0x2 ;  /* 0x00000002ff087803 */ /* 0x000fe20000000000 */
[----:B------:R-:W-:Y:S01]  /*15800*/  IMAD.MOV.U32 R11, RZ, RZ, 0x181f ;  /* 0x0000181fff0b7424 */ /* 0x000fe200078e00ff */
[----:B------:R-:W-:Y:S01]  /*15810*/  ISETP.GE.AND P1, PT, R30, R16, PT ;  /* 0x000000101e00720c */ /* 0x000fe20003f26270 */
[----:B------:R-:W-:Y:S01]  /*15820*/  IMAD.MOV.U32 R2, RZ, RZ, R14 ;  /* 0x000000ffff027224 */ /* 0x000fe200078e000e */
[----:B------:R-:W-:-:S11]  /*15830*/  P2R R9, PR, RZ, 0x1 ;  /* 0x00000001ff097803 */ /* 0x000fd60000000000 */
[----:B------:R-:W-:Y:S05]  /*15840*/  WARPSYNC.COLLECTIVE R15, `(.L_x_9940) ;  /* 0x000000000f087348 */ /* 0x000fea0003c00000 */
[----:B------:R0:W1:Y:S02]  /*15850*/  SHFL.IDX P6, R14, R13, R12, R11 ;  /* 0x0000000c0d0e7389 */ /* 0x00006400000c000b */
[----:B01----:R-:W-:Y:S01]  /*15860*/  ENDCOLLECTIVE ;  /* 0x000000000000791b */ /* 0x003fe20003800000 */
.L_x_9940:
[C---:B------:R-:W-:Y:S01]  /*15870*/  LOP3.LUT P0, RZ, R0.reuse, 0x20, RZ, 0xc0, !PT ;  /* 0x0000002000ff7812 */ /* 0x040fe2000780c0ff */
        /* <DEDUP_REMOVED lines=14> */
.L_x_9941:
[----:B------:R-:W-:Y:S02]  /*15960*/  IMAD.MOV.U32 R13, RZ, RZ, R7 ;  /* 0x000000ffff0d7224 */ /* 0x000fe400078e0007 */
[----:B------:R-:W-:-:S07]  /*15970*/  IMAD.MOV.U32 R10, RZ, RZ, R14 ;  /* 0x000000ffff0a7224 */ /* 0x000fce00078e000e */
[----:B------:R-:W-:Y:S05]  /*15980*/  WARPSYNC.COLLECTIVE R15, `(.L_x_9942) ;  /* 0x000000000f087348 */ /* 0x000fea0003c00000 */
[----:B------:R0:W1:Y:S02]  /*15990*/  SHFL.IDX P6, R14, R13, R12, R11 ;  /* 0x0000000c0d0e7389 */ /* 0x00006400000c000b */
[----:B01----:R-:W-:Y:S01]  /*159a0*/  ENDCOLLECTIVE ;  /* 0x000000000000791b */ /* 0x003fe20003800000 */
.L_x_9942:
[----:B------:R-:W-:Y:S01]  /*159b0*/  MOV R13, R6 ;  /* 0x00000006000d7202 */ /* 0x000fe20000000f00 */
        /* <DEDUP_REMOVED lines=12> */
.L_x_9943:
[----:B------:R-:W-:Y:S02]  /*15a80*/  IMAD.MOV.U32 R13, RZ, RZ, R7 ;  /* 0x000000ffff0d7224 */ /* 0x000fe400078e0007 */
[----:B------:R-:W-:-:S07]  /*15a90*/  IMAD.MOV.U32 R9, RZ, RZ, R14 ;  /* 0x000000ffff097224 */ /* 0x000fce00078e000e */
[----:B------:R-:W-:Y:S05]  /*15aa0*/  WARPSYNC.COLLECTIVE R15, `(.L_x_9944) ;  /* 0x000000000f087348 */ /* 0x000fea0003c00000 */
[----:B------:R0:W1:Y:S02]  /*15ab0*/  SHFL.IDX P6, R14, R13, R12, R11 ;  /* 0x0000000c0d0e7389 */ /* 0x00006400000c000b */
[----:B01----:R-:W-:Y:S01]  /*15ac0*/  ENDCOLLECTIVE ;  /* 0x000000000000791b */ /* 0x003fe20003800000 */
.L_x_9944:
[----:B------:R-:W-:Y:S01]  /*15ad0*/  IMAD.MOV.U32 R13, RZ, RZ, R6 ;  /* 0x000000ffff0d7224 */ /* 0x000fe200078e0006 */
[----:B------:R-:W-:Y:S02]  /*15ae0*/  MOV R12, 0x3 ;  /* 0x00000003000c7802 */ /* 0x000fe40000000f00 */
        /* <DEDUP_REMOVED lines=13> */
.L_x_9945:
[----:B------:R-:W-:Y:S02]  /*15bc0*/  IMAD.MOV.U32 R13, RZ, RZ, R7 ;  /* 0x000000ffff0d7224 */ /* 0x000fe400078e0007 */
[----:B------:R-:W-:-:S07]  /*15bd0*/  IMAD.MOV.U32 R8, RZ, RZ, R14 ;  /* 0x000000ffff087224 */ /* 0x000fce00078e000e */
[----:B------:R-:W-:Y:S05]  /*15be0*/  WARPSYNC.COLLECTIVE R15, `(.L_x_9946) ;  /* 0x000000000f087348 */ /* 0x000fea0003c00000 */
[----:B------:R0:W1:Y:S02]  /*15bf0*/  SHFL.IDX P6, R14, R13, R12, R11 ;  /* 0x0000000c0d0e7389 */ /* 0x00006400000c000b */
[----:B01----:R-:W-:Y:S01]  /*15c00*/  ENDCOLLECTIVE ;  /* 0x000000000000791b */ /* 0x003fe20003800000 */
.L_x_9946:
        /* <DEDUP_REMOVED lines=15> */
.L_x_9947:
[----:B------:R-:W-:Y:S01]  /*15d00*/  IMAD.MOV.U32 R13, RZ, RZ, R7 ;  /* 0x000000ffff0d7224 */ /* 0x000fe200078e0007 */
[----:B------:R-:W-:-:S07]  /*15d10*/  MOV R8, R14 ;  /* 0x0000000e00087202 */ /* 0x000fce0000000f00 */
[----:B------:R-:W-:Y:S05]  /*15d20*/  WARPSYNC.COLLECTIVE R15, `(.L_x_9948) ;  /* 0x000000000f087348 */ /* 0x000fea0003c00000 */
[----:B------:R0:W1:Y:S02]  /*15d30*/  SHFL.IDX P6, R14, R13, R12, R11 ;  /* 0x0000000c0d0e7389 */ /* 0x00006400000c000b */
[----:B01----:R-:W-:Y:S01]  /*15d40*/  ENDCOLLECTIVE ;  /* 0x000000000000791b */ /* 0x003fe20003800000 */
.L_x_9948:
[----:B------:R-:W-:Y:S02]  /*15d50*/  IMAD.MOV.U32 R13, RZ, RZ, R6 ;  /* 0x000000ffff0d7224 */ /* 0x000fe400078e0006 */
[----:B------:R-:W-:Y:S01]  /*15d60*/  IMAD.MOV.U32 R12, RZ, RZ, 0x5 ;  /* 0x00000005ff0c7424 */ /* 0x000fe200078e00ff */
[----:B------:R-:W-:-:S05]  /*15d70*/  @P4 IADD3 R14, P2, R30, R14, RZ ;  /* 0x0000000e1e0e4210 */ /* 0x000fca0007f5e0ff */
[----:B------:R-:W-:-:S08]  /*15d80*/  @P4 IMAD.MOV.U32 R2, RZ, RZ, R14 ;  /* 0x000000ffff024224 */ /* 0x000fd000078e000e */
[----:B------:R-:W-:Y:S05]  /*15d90*/  WARPSYNC.COLLECTIVE R15, `(.L_x_9949) ;  /* 0x000000000f087348 */ /* 0x000fea0003c00000 */
[----:B------:R0:W1:Y:S02]  /*15da0*/  SHFL.IDX P6, R14, R13, R12, R11 ;  /* 0x0000000c0d0e7389 */ /* 0x00006400000c000b */
[----:B01----:R-:W-:Y:S01]  /*15db0*/  ENDCOLLECTIVE ;  /* 0x000000000000791b */ /* 0x003fe20003800000 */
.L_x_9949:
[----:B------:R-:W-:-:S04]  /*15dc0*/  @P4 IMAD.X R9, RZ, RZ, R8, P2 ;  /* 0x000000ffff094224 */ /* 0x000fc800010e0608 */
        /* <DEDUP_REMOVED lines=11> */
.L_x_9950:
[----:B------:R-:W-:Y:S02]  /*15e80*/  IMAD.MOV.U32 R13, RZ, RZ, R6 ;  /* 0x000000ffff0d7224 */ /* 0x000fe400078e0006 */
[----:B------:R-:W-:Y:S01]  /*15e90*/  IMAD.MOV.U32 R12, RZ, RZ, 0x6 ;  /* 0x00000006ff0c7424 */ /* 0x000fe200078e00ff */
[----:B------:R-:W-:-:S05]  /*15ea0*/  @P3 IADD3 R14, P2, R30, R14, RZ ;  /* 0x0000000e1e0e3210 */ /* 0x000fca0007f5e0ff */
[----:B------:R-:W-:-:S08]  /*15eb0*/  @P3 IMAD.MOV.U32 R2, RZ, RZ, R14 ;  /* 0x000000ffff023224 */ /* 0x000fd000078e000e */
[----:B------:R-:W-:Y:S05]  /*15ec0*/  WARPSYNC.COLLECTIVE R15, `(.L_x_9951) ;  /* 0x000000000f087348 */ /* 0x000fea0003c00000 */
[----:B------:R0:W1:Y:S02]  /*15ed0*/  SHFL.IDX P6, R14, R13, R12, R11 ;  /* 0x0000000c0d0e7389 */ /* 0x00006400000c000b */
[----:B01----:R-:W-:Y:S01]  /*15ee0*/  ENDCOLLECTIVE ;  /* 0x000000000000791b */ /* 0x003fe20003800000 */
.L_x_9951:
        /* <DEDUP_REMOVED lines=11> */
.L_x_9952:
        /* <DEDUP_REMOVED lines=8> */
.L_x_9953:
        /* <DEDUP_REMOVED lines=10> */
.L_x_9954:
[----:B------:R-:W-:Y:S02]  /*160c0*/  IMAD.MOV.U32 R13, RZ, RZ, R4 ;  /* 0x000000ffff0d7224 */ /* 0x000fe400078e0004 */
[----:B------:R-:W-:Y:S01]  /*160d0*/  IMAD.MOV.U32 R12, RZ, RZ, RZ ;  /* 0x000000ffff0c7224 */ /* 0x000fe200078e00ff */
[----:B------:R-:W-:-:S13]  /*160e0*/  @P0 IADD3 R9, P2, R30, R14, RZ ;  /* 0x0000000e1e090210 */ /* 0x000fda0007f5e0ff */
[----:B------:R-:W-:Y:S05]  /*160f0*/  WARPSYNC.COLLECTIVE R15, `(.L_x_9955) ;  /* 0x000000000f087348 */ /* 0x000fea0003c00000 */
[----:B------:R0:W1:Y:S02]  /*16100*/  SHFL.IDX P6, R14, R13, R12, R11 ;  /* 0x0000000c0d0e7389 */ /* 0x00006400000c000b */
[----:B01----:R-:W-:Y:S01]  /*16110*/  ENDCOLLECTIVE ;  /* 0x000000000000791b */ /* 0x003fe20003800000 */
.L_x_9955:
[----:B------:R-:W-:Y:S01]  /*16120*/  @P0 MOV R2, R9 ;  /* 0x0000000900020202 */ /* 0x000fe20000000f00 */
        /* <DEDUP_REMOVED lines=11> */
.L_x_9956:
[----:B------:R-:W-:Y:S02]  /*161e0*/  IMAD.MOV.U32 R13, RZ, RZ, R4 ;  /* 0x000000ffff0d7224 */ /* 0x000fe400078e0004 */
[----:B------:R-:W-:Y:S01]  /*161f0*/  IMAD.MOV.U32 R12, RZ, RZ, 0x1 ;  /* 0x00000001ff0c7424 */ /* 0x000fe200078e00ff */
[----:B------:R-:W-:-:S05]  /*16200*/  @P1 IADD3 R14, P0, R30, R14, RZ ;  /* 0x0000000e1e0e1210 */ /* 0x000fca0007f1e0ff */
[----:B------:R-:W-:-:S08]  /*16210*/  @P1 IMAD.MOV.U32 R2, RZ, RZ, R14 ;  /* 0x000000ffff021224 */ /* 0x000fd000078e000e */
[----:B------:R-:W-:Y:S05]  /*16220*/  WARPSYNC.COLLECTIVE R15, `(.L_x_9957) ;  /* 0x000000000f087348 */ /* 0x000fea0003c00000 */
[----:B------:R0:W1:Y:S02]  /*16230*/  SHFL.IDX P6, R14, R13, R12, R11 ;  /* 0x0000000c0d0e7389 */ /* 0x00006400000c000b */
[----:B01----:R-:W-:Y:S01]  /*16240*/  ENDCOLLECTIVE ;  /* 0x000000000000791b */ /* 0x003fe20003800000 */
.L_x_9957:
        /* <DEDUP_REMOVED lines=11> */
.L_x_9958:
[----:B------:R-:W-:Y:S05]  /*16300*/  BRA `(.L_x_9959) ;  /* 0xffffffb400607947 */ /* 0x000fea000383ffff */
.L_x_9873:
[----:B------:R-:W-:Y:S01]  /*16310*/  IMAD.MOV.U32 R13, RZ, RZ, R4 ;  /* 0x000000ffff0d7224 */ /* 0x000fe200078e0004 */
[----:B------:R-:W-:Y:S01]  /*16320*/  MOV R15, 0xffffffff ;  /* 0xffffffff000f7802 */ /* 0x000fe20000000f00 */
[----:B------:R-:W-:Y:S02]  /*16330*/  IMAD.MOV.U32 R12, RZ, RZ, RZ ;  /* 0x000000ffff0c7224 */ /* 0x000fe400078e00ff */
[----:B------:R-:W-:Y:S02]  /*16340*/  IMAD.MOV.U32 R11, RZ, RZ, 0x181f ;  /* 0x0000181fff0b7424 */ /* 0x000fe400078e00ff */
[----:B------:R-:W-:-:S07]  /*16350*/  IMAD.U32 R6, RZ, RZ, UR46 ;  /* 0x0000002eff067e24 */ /* 0x000fce000f8e00ff */
[----:B0-----:R-:W-:Y:S05]  /*16360*/  WARPSYNC.COLLECTIVE R15, `(.L_x_9960) ;  /* 0x000000000f087348 */ /* 0x001fea0003c00000 */
[----:B------:R1:W2:Y:S02]  /*16370*/  SHFL.IDX P6, R14, R13, R12, R11 ;  /* 0x0000000c0d0e7389 */ /* 0x0002a400000c000b */
[----:B012---:R-:W-:Y:S01]  /*16380*/  ENDCOLLECTIVE ;  /* 0x000000000000791b */ /* 0x007fe20003800000 */
.L_x_9960:
[----:B------:R-:W-:-:S05]  /*16390*/  IMAD R6, R6, 0x80, R23 ;  /* 0x0000008006067824 */ /* 0x000fca00078e0217 */
[----:B------:R-:W-:Y:S01]  /*163a0*/  IADD3 R8, R6, 0x10, RZ ;  /* 0x0000001006087810 */ /* 0x000fe20007ffe0ff */
[----:B------:R-:W-:Y:S02]  /*163b0*/  IMAD.MOV.U32 R13, RZ, RZ, R0 ;  /* 0x000000ffff0d7224 */ /* 0x000fe400078e0000 */
[----:B------:R-:W-:-:S07]  /*163c0*/  IMAD.MOV.U32 R2, RZ, RZ, R14 ;  /* 0x000000ffff027224 */ /* 0x000fce00078e000e */
[----:B------:R-:W-:Y:S05]  /*163d0*/  WARPSYNC.COLLECTIVE R15, `(.L_x_9961) ;  /* 0x000000000f087348 */ /* 0x000fea0003c00000 */
[----:B------:R0:W1:Y:S02]  /*163e0*/  SHFL.IDX P6, R14, R13, R12, R11 ;  /* 0x0000000c0d0e7389 */ /* 0x00006400000c000b */
[----:B01----:R-:W-:Y:S01]  /*163f0*/  ENDCOLLECTIVE ;  /* 0x000000000000791b */ /* 0x003fe20003800000 */
.L_x_9961:
        /* <DEDUP_REMOVED lines=11> */
.L_x_9962:
        /* <DEDUP_REMOVED lines=12> */
.L_x_9963:
[----:B------:R-:W-:Y:S02]  /*16570*/  IMAD.MOV.U32 R13, RZ, RZ, R4 ;  /* 0x000000ffff0d7224 */ /* 0x000fe400078e0004 */
[----:B------:R-:W-:Y:S02]  /*16580*/  IMAD.MOV.U32 R12, RZ, RZ, 0x2 ;  /* 0x00000002ff0c7424 */ /* 0x000fe400078e00ff */
[----:B------:R-:W-:-:S07]  /*16590*/  IMAD.MOV.U32 R3, RZ, RZ, R14 ;  /* 0x000000ffff037224 */ /* 0x000fce00078e000e */
[----:B------:R-:W-:Y:S05]  /*165a0*/  WARPSYNC.COLLECTIVE R15, `(.L_x_9964) ;  /* 0x000000000f087348 */ /* 0x000fea0003c00000 */
[----:B------:R0:W1:Y:S02]  /*165b0*/  SHFL.IDX P6, R14, R13, R12, R11 ;  /* 0x0000000c0d0e7389 */ /* 0x00006400000c000b */
[----:B01----:R-:W-:Y:S01]  /*165c0*/  ENDCOLLECTIVE ;  /* 0x000000000000791b */ /* 0x003fe20003800000 */
.L_x_9964:
        /* <DEDUP_REMOVED lines=14> */
.L_x_9965:
[----:B------:R-:W-:Y:S02]  /*166b0*/  IMAD.MOV.U32 R13, RZ, RZ, R4 ;  /* 0x000000ffff0d7224 */ /* 0x000fe400078e0004 */
[----:B------:R-:W-:Y:S01]  /*166c0*/  IMAD.MOV.U32 R12, RZ, RZ, 0x3 ;  /* 0x00000003ff0c7424 */ /* 0x000fe200078e00ff */
[----:B------:R-:W-:-:S05]  /*166d0*/  @!P1 IADD3 R14, P2, R30, R14, RZ ;  /* 0x0000000e1e0e9210 */ /* 0x000fca0007f5e0ff */
[----:B------:R-:W-:-:S08]  /*166e0*/  @!P1 IMAD.MOV.U32 R2, RZ, RZ, R14 ;  /* 0x000000ffff029224 */ /* 0x000fd000078e000e */
[----:B------:R-:W-:Y:S05]  /*166f0*/  WARPSYNC.COLLECTIVE R15, `(.L_x_9966) ;  /* 0x000000000f087348 */ /* 0x000fea0003c00000 */
[----:B------:R0:W1:Y:S02]  /*16700*/  SHFL.IDX P6, R14, R13, R12, R11 ;  /* 0x0000000c0d0e7389 */ /* 0x00006400000c000b */
[----:B01----:R-:W-:Y:S01]  /*16710*/  ENDCOLLECTIVE ;  /* 0x000000000000791b */ /* 0x003fe20003800000 */
.L_x_9966:
[----:B------:R-:W-:Y:S01]  /*16720*/  @!P1 IMAD.X R3, RZ, RZ, R8, P2 ;  /* 0x000000ffff039224 */ /* 0x000fe200010e0608 */
[----:B------:R-:W-:-:S04]  /*16730*/  IADD3 R8, R6, 0x30, RZ ;  /* 0x0000003006087810 */ /* 0x000fc80007ffe0ff */
[----:B------:R-:W-:Y:S01]  /*16740*/  ISETP.GE.AND P2, PT, R8, R5, PT ;  /* 0x000000050800720c */ /* 0x000fe20003f46270 */
[----:B------:R-:W-:Y:S01]  /*16750*/  @!PT LDS RZ, [RZ] ;  /* 0x00000000fffff984 */ /* 0x000fe20000000800 */
[----:B------:R-:W-:Y:S01]  /*16760*/  @!PT LDS RZ, [RZ] ;  /* 0x00000000fffff984 */ /* 0x000fe20000000800 */
[----:B------:R-:W-:Y:S01]  /*16770*/  @!PT LDS RZ, [RZ] ;  /* 0x00000000fffff984 */ /* 0x000fe20000000800 */
[----:B------:R0:W-:Y:S01]  /*16780*/  @!P1 LDGSTS.E.BYPASS.LTC128B.128 [R29+0x15400], desc[UR50][R2.64], !P0 ;  /* 0x15400000021d9fae */ /* 0x0001e2000c101d72 */
[----:B------:R-:W-:Y:S02]  /*16790*/  VIADD R8, R6, 0x40 ;  /* 0x0000004006087836 */ /* 0x000fe40000000000 */
[----:B------:R-:W-:Y:S02]  /*167a0*/  IMAD.MOV.U32 R13, RZ, RZ, R0 ;  /* 0x000000ffff0d7224 */ /* 0x000fe400078e0000 */
[----:B------:R-:W-:-:S07]  /*167b0*/  IMAD.MOV.U32 R7, RZ, RZ, R14 ;  /* 0x000000ffff077224 */ /* 0x000fce00078e000e */
[----:B0-----:R-:W-:Y:S05]  /*167c0*/  WARPSYNC.COLLECTIVE R15, `(.L_x_9967) ;  /* 0x000000000f087348 */ /* 0x001fea0003c00000 */
[----:B------:R1:W2:Y:S02]  /*167d0*/  SHFL.IDX P6, R14, R13, R12, R11 ;  /* 0x0000000c0d0e7389 */ /* 0x0002a400000c000b */
[----:B012---:R-:W-:Y:S01]  /*167e0*/  ENDCOLLECTIVE ;  /* 0x000000000000791b */ /* 0x007fe20003800000 */
.L_x_9967:
[----:B------:R-:W-:Y:S01]  /*167f0*/  MOV R13, R4 ;  /* 0x00000004000d7202 */ /* 0x000fe20000000f00 */
[----:B------:R-:W-:Y:S02]  /*16800*/  IMAD.MOV.U32 R12, RZ, RZ, 0x4 ;  /* 0x00000004ff0c7424 */ /* 0x000fe400078e00ff */
[----:B------:R-:W-:-:S07]  /*16810*/  IMAD.MOV.U32 R9, RZ, RZ, R14 ;  /* 0x000000ffff097224 */ /* 0x000fce00078e000e */
[----:B------:R-:W-:Y:S05]  /*16820*/  WARPSYNC.COLLECTIVE R15, `(.L_x_9968) ;  /* 0x000000000f087348 */ /* 0x000fea0003c00000 */
[----:B------:R0:W1:Y:S02]  /*16830*/  SHFL.IDX P6, R14, R13, R12, R11 ;  /* 0x0000000c0d0e7389 */ /* 0x00006400000c000b */
[----:B01----:R-:W-:Y:S01]  /*16840*/  ENDCOLLECTIVE ;  /* 0x000000000000791b */ /* 0x003fe20003800000 */
.L_x_9968:
        /* <DEDUP_REMOVED lines=12> */
.L_x_9969:
[----:B------:R-:W-:Y:S02]  /*16910*/  IMAD.MOV.U32 R13, RZ, RZ, R4 ;  /* 0x000000ffff0d7224 */ /* 0x000fe400078e0004 */
[----:B------:R-:W-:Y:S01]  /*16920*/  IMAD.MOV.U32 R12, RZ, RZ, 0x5 ;  /* 0x00000005ff0c7424 */ /* 0x000fe200078e00ff */
[----:B------:R-:W-:-:S13]  /*16930*/  @!P1 IADD3 R2, P2, R30, R14, RZ ;  /* 0x0000000e1e029210 */ /* 0x000fda0007f5e0ff */
[----:B------:R-:W-:Y:S05]  /*16940*/  WARPSYNC.COLLECTIVE R15, `(.L_x_9970) ;  /* 0x000000000f087348 */ /* 0x000fea0003c00000 */
[----:B------:R0:W1:Y:S02]  /*16950*/  SHFL.IDX P6, R14, R13, R12, R11 ;  /* 0x0000000c0d0e7389 */ /* 0x00006400000c000b */
[----:B01----:R-:W-:Y:S01]  /*16960*/  ENDCOLLECTIVE ;  /* 0x000000000000791b */ /* 0x003fe20003800000 */
.L_x_9970:
[----:B------:R-:W-:Y:S02]  /*16970*/  @!P1 IMAD.X R3, RZ, RZ, R8, P2 ;  /* 0x000000ffff039224 */ /* 0x000fe400010e0608 */
[----:B------:R-:W-:-:S03]  /*16980*/  VIADD R8, R6, 0x50 ;  /* 0x0000005006087836 */ /* 0x000fc60000000000 */
[----:B------:R-:W-:Y:S01]  /*16990*/  @!PT LDS RZ, [RZ] ;  /* 0x00000000fffff984 */ /* 0x000fe20000000800 */
[----:B------:R-:W-:Y:S01]  /*169a0*/  @!PT LDS RZ, [RZ] ;  /* 0x00000000fffff984 */ /* 0x000fe20000000800 */
[----:B------:R-:W-:Y:S01]  /*169b0*/  @!PT LDS RZ, [RZ] ;  /* 0x00000000fffff984 */ /* 0x000fe20000000800 */
[----:B------:R0:W-:Y:S02]  /*169c0*/  @!P1 LDGSTS.E.BYPASS.LTC128B.128 [R29+0x16400], desc[UR50][R2.64], !P0 ;  /* 0x16400000021d9fae */ /* 0x0001e4000c101d72 */
[----:B------:R-:W-:Y:S01]  /*169d0*/  ISETP.GE.AND P2, PT, R8, R5, PT ;  /* 0x000000050800720c */ /* 0x000fe20003f46270 */
[----:B------:R-:W-:Y:S01]  /*169e0*/  IMAD.MOV.U32 R13, RZ, RZ, R0 ;  /* 0x000000ffff0d7224 */ /* 0x000fe200078e0000 */
[----:B------:R-:W-:-:S11]  /*169f0*/  MOV R7, R14 ;  /* 0x0000000e00077202 */ /* 0x000fd60000000f00 */
[----:B0-----:R-:W-:Y:S05]  /*16a00*/  WARPSYNC.COLLECTIVE R15, `(.L_x_9971) ;  /* 0x000000000f087348 */ /* 0x001fea0003c00000 */
[----:B------:R1:W2:Y:S02]  /*16a10*/  SHFL.IDX P6, R14, R13, R12, R11 ;  /* 0x0000000c0d0e7389 */ /* 0x0002a400000c000b */
[----:B012---:R-:W-:Y:S01]  /*16a20*/  ENDCOLLECTIVE ;  /* 0x000000000000791b */ /* 0x007fe20003800000 */
.L_x_9971:
[----:B------:R-:W-:Y:S02]  /*16a30*/  IMAD.MOV.U32 R13, RZ, RZ, R4 ;  /* 0x000000ffff0d7224 */ /* 0x000fe400078e0004 */
[----:B------:R-:W-:Y:S02]  /*16a40*/  IMAD.MOV.U32 R12, RZ, RZ, 0x6 ;  /* 0x00000006ff0c7424 */ /* 0x000fe400078e00ff */
[----:B------:R-:W-:-:S07]  /*16a50*/  IMAD.MOV.U32 R9, RZ, RZ, R14 ;  /* 0x000000ffff097224 */ /* 0x000fce00078e000e */
[----:B------:R-:W-:Y:S05]  /*16a60*/  WARPSYNC.COLLECTIVE R15, `(.L_x_9972) ;  /* 0x000000000f087348 */ /* 0x000fea0003c00000 */
[----:B------:R0:W1:Y:S02]  /*16a70*/  SHFL.IDX P6, R14, R13, R12, R11 ;  /* 0x0000000c0d0e7389 */ /* 0x00006400000c000b */
[----:B01----:R-:W-:Y:S01]  /*16a80*/  ENDCOLLECTIVE ;  /* 0x000000000000791b */ /* 0x003fe20003800000 */
.L_x_9972:
        /* <DEDUP_REMOVED lines=12> */
.L_x_9973:
        /* <DEDUP_REMOVED lines=8> */
.L_x_9974:
        /* <DEDUP_REMOVED lines=11> */
.L_x_9975:
[----:B------:R-:W-:Y:S05]  /*16c80*/  BRA `(.L_x_9976) ;  /* 0xffffffb400507947 */ /* 0x000fea000383ffff */
.L_x_9874:
[----:B0-----:R0:W1:Y:S02]  /*16c90*/  SYNCS.PHASECHK.TRANS64.TRYWAIT P0, [R25+URZ+0x22820], R0 ;  /* 0x02282000190075a7 */ /* 0x001064000800017f */
[----:B-1----:R-:W-:Y:S05]  /*16ca0*/  @!P0 NANOSLEEP.SYNCS 0x989680 ;  /* 0x009896800000895d */ /* 0x002fea0003900000 */
[----:B------:R-:W1:Y:S02]  /*16cb0*/  @!P0 SYNCS.PHASECHK.TRANS64 P0, [R25+URZ+0x22820], R0 ;  /* 0x02282000190085a7 */ /* 0x000e64000800007f */
[----:B-1----:R-:W-:Y:S05]  /*16cc0*/  @!P0 BRA `(.L_x_9874) ;  /* 0xfffffffc00f08947 */ /* 0x002fea000383ffff */
[----:B------:R-:W-:Y:S05]  /*16cd0*/  BRA `(.L_x_9977) ;  /* 0xffffffb400807947 */ /* 0x000fea000383ffff */
.L_x_9877:
[----:B0-----:R0:W1:Y:S02]  /*16ce0*/  SYNCS.PHASECHK.TRANS64.TRYWAIT P1, [R3+URZ+0x22880], R26 ;  /* 0x0228801a030075a7 */ /* 0x001064000802017f */
[----:B-1----:R-:W-:Y:S05]  /*16cf0*/  @!P1 NANOSLEEP.SYNCS 0x989680 ;  /* 0x009896800000995d */ /* 0x002fea0003900000 */
[----:B------:R-:W1:Y:S02]  /*16d00*/  @!P1 SYNCS.PHASECHK.TRANS64 P1, [R3+URZ+0x22880], R26 ;  /* 0x0228801a030095a7 */ /* 0x000e64000802007f */
[----:B-1----:R-:W-:Y:S05]  /*16d10*/  @!P1 BRA `(.L_x_9877) ;  /* 0xfffffffc00f09947 */ /* 0x002fea000383ffff */
[----:B------:R-:W-:Y:S05]  /*16d20*/  BRA `(.L_x_9978) ;  /* 0xffffffb800907947 */ /* 0x000fea000383ffff */
.L_x_9878:
        /* <DEDUP_REMOVED lines=8> */
.L_x_9980:
[----:B------:R-:W-:Y:S05]  /*16db0*/  BSYNC B0 ;  /* 0x0000000000007941 */ /* 0x000fea0003800000 */
.L_x_9979:
        /* <DEDUP_REMOVED lines=9> */
.L_x_9981:
[----:B------:R-:W-:Y:S02]  /*16e50*/  IMAD.MOV.U32 R13, RZ, RZ, R7 ;  /* 0x000000ffff0d7224 */ /* 0x000fe400078e0007 */
[----:B------:R-:W-:Y:S02]  /*16e60*/  IMAD.MOV.U32 R12, RZ, RZ, 0x1 ;  /* 0x00000001ff0c7424 */ /* 0x000fe400078e00ff */
[----:B------:R-:W-:-:S07]  /*16e70*/  IMAD.MOV.U32 R4, RZ, RZ, R14 ;  /* 0x000000ffff047224 */ /* 0x000fce00078e000e */
[----:B------:R-:W-:Y:S05]  /*16e80*/  WARPSYNC.COLLECTIVE R15, `(.L_x_9982) ;  /* 0x000000000f087348 */ /* 0x000fea0003c00000 */
[----:B------:R0:W1:Y:S02]  /*16e90*/  SHFL.IDX P6, R14, R13, R12, R11 ;  /* 0x0000000c0d0e7389 */ /* 0x00006400000c000b */
[----:B01----:R-:W-:Y:S01]  /*16ea0*/  ENDCOLLECTIVE ;  /* 0x000000000000791b */ /* 0x003fe20003800000 */
.L_x_9982:
        /* <DEDUP_REMOVED lines=11> */
.L_x_9983:
        /* <DEDUP_REMOVED lines=9> */
.L_x_9984:
        /* <DEDUP_REMOVED lines=9> */
.L_x_9985:
[----:B------:R-:W-:Y:S01]  /*17080*/  MOV R13, R7 ;  /* 0x00000007000d7202 */ /* 0x000fe20000000f00 */
[----:B------:R-:W-:Y:S02]  /*17090*/  IMAD.MOV.U32 R12, RZ, RZ, 0x3 ;  /* 0x00000003ff0c7424 */ /* 0x000fe400078e00ff */
[----:B------:R-:W-:-:S07]  /*170a0*/  IMAD.MOV.U32 R4, RZ, RZ, R14 ;  /* 0x000000ffff047224 */ /* 0x000fce00078e000e */
[----:B------:R-:W-:Y:S05]  /*170b0*/  WARPSYNC.COLLECTIVE R15, `(.L_x_9986) ;  /* 0x000000000f087348 */ /* 0x000fea0003c00000 */
[----:B------:R0:W1:Y:S02]  /*170c0*/  SHFL.IDX P6, R14, R13, R12, R11 ;  /* 0x0000000c0d0e7389 */ /* 0x00006400000c000b */
[----:B01----:R-:W-:Y:S01]  /*170d0*/  ENDCOLLECTIVE ;  /* 0x000000000000791b */ /* 0x003fe20003800000 */
.L_x_9986:
        /* <DEDUP_REMOVED lines=11> */
.L_x_9987:
[----:B------:R-:W-:Y:S02]  /*17190*/  IMAD.MOV.U32 R13, RZ, RZ, R7 ;  /* 0x000000ffff0d7224 */ /* 0x000fe400078e0007 */
[----:B------:R-:W-:Y:S02]  /*171a0*/  IMAD.MOV.U32 R12, RZ, RZ, 0x4 ;  /* 0x00000004ff0c7424 */ /* 0x000fe400078e00ff */
[----:B------:R-:W-:-:S07]  /*171b0*/  IMAD.MOV.U32 R4, RZ, RZ, R14 ;  /* 0x000000ffff047224 */ /* 0x000fce00078e000e */
[----:B------:R-:W-:Y:S05]  /*171c0*/  WARPSYNC.COLLECTIVE R15, `(.L_x_9988) ;  /* 0x000000000f087348 */ /* 0x000fea0003c00000 */
[----:B------:R0:W1:Y:S02]  /*171d0*/  SHFL.IDX P6, R14, R13, R12, R11 ;  /* 0x0000000c0d0e7389 */ /* 0x00006400000c000b */
[----:B01----:R-:W-:Y:S01]  /*171e0*/  ENDCOLLECTIVE ;  /* 0x000000000000791b */ /* 0x003fe20003800000 */
.L_x_9988:
        /* <DEDUP_REMOVED lines=11> */
.L_x_9989:
[----:B------:R-:W-:Y:S02]  /*172a0*/  IMAD.MOV.U32 R13, RZ, RZ, R7 ;  /* 0x000000ffff0d7224 */ /* 0x000fe400078e0007 */
[----:B------:R-:W-:Y:S02]  /*172b0*/  IMAD.MOV.U32 R12, RZ, RZ, 0x5 ;  /* 0x00000005ff0c7424 */ /* 0x000fe400078e00ff */
[----:B------:R-:W-:-:S07]  /*172c0*/  IMAD.MOV.U32 R4, RZ, RZ, R14 ;  /* 0x000000ffff047224 */ /* 0x000fce00078e000e */
[----:B------:R-:W-:Y:S05]  /*172d0*/  WARPSYNC.COLLECTIVE R15, `(.L_x_9990) ;  /* 0x000000000f087348 */ /* 0x000fea0003c00000 */
[----:B------:R0:W1:Y:S02]  /*172e0*/  SHFL.IDX P6, R14, R13, R12, R11 ;  /* 0x0000000c0d0e7389 */ /* 0x00006400000c000b */
[----:B01----:R-:W-:Y:S01]  /*172f0*/  ENDCOLLECTIVE ;  /* 0x000000000000791b */ /* 0x003fe20003800000 */
.L_x_9990:
        /* <DEDUP_REMOVED lines=11> */
.L_x_9991:
[----:B------:R-:W-:Y:S02]  /*173b0*/  IMAD.MOV.U32 R13, RZ, RZ, R7 ;  /* 0x000000ffff0d7224 */ /* 0x000fe400078e0007 */
[----:B------:R-:W-:Y:S01]  /*173c0*/  IMAD.MOV.U32 R12, RZ, RZ, 0x6 ;  /* 0x00000006ff0c7424 */ /* 0x000fe200078e00ff */
[----:B------:R-:W-:-:S07]  /*173d0*/  MOV R4, R14 ;  /* 0x0000000e00047202 */ /* 0x000fce0000000f00 */
[----:B------:R-:W-:Y:S05]  /*173e0*/  WARPSYNC.COLLECTIVE R15, `(.L_x_9992) ;  /* 0x000000000f087348 */ /* 0x000fea0003c00000 */
[----:B------:R0:W1:Y:S02]  /*173f0*/  SHFL.IDX P6, R14, R13, R12, R11 ;  /* 0x0000000c0d0e7389 */ /* 0x00006400000c000b */
[----:B01----:R-:W-:Y:S01]  /*17400*/  ENDCOLLECTIVE ;  /* 0x000000000000791b */ /* 0x003fe20003800000 */
.L_x_9992:
        /* <DEDUP_REMOVED lines=11> */
.L_x_9993:
[----:B------:R-:W-:Y:S01]  /*174c0*/  IMAD.MOV.U32 R13, RZ, RZ, R7 ;  /* 0x000000ffff0d7224 */ /* 0x000fe200078e0007 */
[----:B------:R-:W-:Y:S01]  /*174d0*/  MOV R12, 0x7 ;  /* 0x00000007000c7802 */ /* 0x000fe20000000f00 */
[----:B------:R-:W-:-:S07]  /*174e0*/  IMAD.MOV.U32 R4, RZ, RZ, R14 ;  /* 0x000000ffff047224 */ /* 0x000fce00078e000e */
[----:B------:R-:W-:Y:S05]  /*174f0*/  WARPSYNC.COLLECTIVE R15, `(.L_x_9994) ;  /* 0x000000000f087348 */ /* 0x000fea0003c00000 */
[----:B------:R0:W1:Y:S02]  /*17500*/  SHFL.IDX P6, R14, R13, R12, R11 ;  /* 0x0000000c0d0e7389 */ /* 0x00006400000c000b */
[----:B01----:R-:W-:Y:S01]  /*17510*/  ENDCOLLECTIVE ;  /* 0x000000000000791b */ /* 0x003fe20003800000 */
.L_x_9994:
        /* <DEDUP_REMOVED lines=11> */
.L_x_9995:
        /* <DEDUP_REMOVED lines=9> */
.L_x_9996:
        /* <DEDUP_REMOVED lines=9> */
.L_x_9997:
[----:B------:R-:W-:Y:S02]  /*176f0*/  IMAD.MOV.U32 R13, RZ, RZ, R19 ;  /* 0x000000ffff0d7224 */ /* 0x000fe400078e0013 */
[----:B------:R-:W-:Y:S02]  /*17700*/  IMAD.MOV.U32 R12, RZ, RZ, 0x1 ;  /* 0x00000001ff0c7424 */ /* 0x000fe400078e00ff */
[----:B------:R-:W-:-:S07]  /*17710*/  IMAD.MOV.U32 R7, RZ, RZ, R14 ;  /* 0x000000ffff077224 */ /* 0x000fce00078e000e */
[----:B------:R-:W-:Y:S05]  /*17720*/  WARPSYNC.COLLECTIVE R15, `(.L_x_9998) ;  /* 0x000000000f087348 */ /* 0x000fea0003c00000 */
[----:B------:R0:W1:Y:S02]  /*17730*/  SHFL.IDX P6, R14, R13, R12, R11 ;  /* 0x0000000c0d0e7389 */ /* 0x00006400000c000b */
[----:B01----:R-:W-:Y:S01]  /*17740*/  ENDCOLLECTIVE ;  /* 0x000000000000791b */ /* 0x003fe20003800000 */
.L_x_9998:
        /* <DEDUP_REMOVED lines=11> */
.L_x_9999:
[----:B------:R-:W-:Y:S05]  /*17800*/  BRA `(.L_x_10000) ;  /* 0xffffffb400487947 */ /* 0x000fea000383ffff */
.L_x_9881:
[----:B--2---:R2:W3:Y:S02]  /*17810*/  SYNCS.PHASECHK.TRANS64.TRYWAIT P1, [R3+URZ+0x22840], R26 ;  /* 0x0228401a030075a7 */ /* 0x0044e4000802017f */
[----:B---3--:R-:W-:Y:S05]  /*17820*/  @!P1 NANOSLEEP.SYNCS 0x989680 ;  /* 0x009896800000995d */ /* 0x008fea0003900000 */
[----:B------:R-:W3:Y:S02]  /*17830*/  @!P1 SYNCS.PHASECHK.TRANS64 P1, [R3+URZ+0x22840], R26 ;  /* 0x0228401a030095a7 */ /* 0x000ee4000802007f */
[----:B---3--:R-:W-:Y:S05]  /*17840*/  @!P1 BRA `(.L_x_9881) ;  /* 0xfffffffc00f09947 */ /* 0x008fea000383ffff */
[----:B------:R-:W-:Y:S05]  /*17850*/  BRA `(.L_x_10001) ;  /* 0xffffffb400887947 */ /* 0x000fea000383ffff */
.L_x_9882:
        /* <DEDUP_REMOVED lines=8> */
.L_x_10003:
[----:B------:R-:W-:Y:S05]  /*178e0*/  BSYNC B0 ;  /* 0x0000000000007941 */ /* 0x000fea0003800000 */
.L_x_10002:
        /* <DEDUP_REMOVED lines=9> */
.L_x_10004:
[----:B------:R-:W-:Y:S02]  /*17980*/  VIADD R8, R8, UR44 ;  /* 0x0000002c08087c36 */ /* 0x000fe40008000000 */
[----:B------:R-:W-:Y:S02]  /*17990*/  IMAD.MOV.U32 R13, RZ, RZ, R7 ;  /* 0x000000ffff0d7224 */ /* 0x000fe400078e0007 */
[----:B------:R-:W-:Y:S01]  /*179a0*/  IMAD.MOV.U32 R12, RZ, RZ, 0x1 ;  /* 0x00000001ff0c7424 */ /* 0x000fe200078e00ff */
[----:B------:R-:W-:-:S13]  /*179b0*/  IADD3 R4, P1, R30, R14, RZ ;  /* 0x0000000e1e047210 */ /* 0x000fda0007f3e0ff */
[----:B------:R-:W-:Y:S05]  /*179c0*/  WARPSYNC.COLLECTIVE R15, `(.L_x_10005) ;  /* 0x000000000f087348 */ /* 0x000fea0003c00000 */
[----:B------:R0:W1:Y:S02]  /*179d0*/  SHFL.IDX P6, R14, R13, R12, R11 ;  /* 0x0000000c0d0e7389 */ /* 0x00006400000c000b */
[----:B01----:R-:W-:Y:S01]  /*179e0*/  ENDCOLLECTIVE ;  /* 0x000000000000791b */ /* 0x003fe20003800000 */
.L_x_10005:
        /* <DEDUP_REMOVED lines=10> */
.L_x_10006:
[----:B------:R-:W-:Y:S02]  /*17a90*/  IMAD.MOV.U32 R13, RZ, RZ, R7 ;  /* 0x000000ffff0d7224 */ /* 0x000fe400078e0007 */
[----:B------:R-:W-:Y:S01]  /*17aa0*/  IMAD.MOV.U32 R12, RZ, RZ, 0x2 ;  /* 0x00000002ff0c7424 */ /* 0x000fe200078e00ff */
[----:B------:R-:W-:-:S13]  /*17ab0*/  IADD3 R4, P1, R30, R14, RZ ;  /* 0x0000000e1e047210 */ /* 0x000fda0007f3e0ff */
[----:B------:R-:W-:Y:S05]  /*17ac0*/  WARPSYNC.COLLECTIVE R15, `(.L_x_10007) ;  /* 0x000000000f087348 */ /* 0x000fea0003c00000 */
[----:B------:R0:W1:Y:S02]  /*17ad0*/  SHFL.IDX P6, R14, R13, R12, R11 ;  /* 0x0000000c0d0e7389 */ /* 0x00006400000c000b */
[----:B01----:R-:W-:Y:S01]  /*17ae0*/  ENDCOLLECTIVE ;  /* 0x000000000000791b */ /* 0x003fe20003800000 */
.L_x_10007:
        /* <DEDUP_REMOVED lines=10> */
.L_x_10008:
[----:B------:R-:W-:Y:S01]  /*17b90*/  IMAD.MOV.U32 R13, RZ, RZ, R7 ;  /* 0x000000ffff0d7224 */ /* 0x000fe200078e0007 */
[----:B------:R-:W-:Y:S01]  /*17ba0*/  MOV R12, 0x3 ;  /* 0x00000003000c7802 */ /* 0x000fe20000000f00 */
[----:B------:R-:W-:-:S07]  /*17bb0*/  IMAD.MOV.U32 R19, RZ, RZ, R14 ;  /* 0x000000ffff137224 */ /* 0x000fce00078e000e */
[----:B------:R-:W-:Y:S05]  /*17bc0*/  WARPSYNC.COLLECTIVE R15, `(.L_x_10009) ;  /* 0x000000000f087348 */ /* 0x000fea0003c00000 */
[----:B------:R0:W1:Y:S02]  /*17bd0*/  SHFL.IDX P6, R14, R13, R12, R11 ;  /* 0x0000000c0d0e7389 */ /* 0x00006400000c000b */
[----:B01----:R-:W-:Y:S01]  /*17be0*/  ENDCOLLECTIVE ;  /* 0x000000000000791b */ /* 0x003fe20003800000 */
.L_x_10009:
        /* <DEDUP_REMOVED lines=11> */
.L_x_10010:
[----:B------:R-:W-:Y:S02]  /*17ca0*/  IMAD.MOV.U32 R13, RZ, RZ, R7 ;  /* 0x000000ffff0d7224 */ /* 0x000fe400078e0007 */
[----:B------:R-:W-:Y:S01]  /*17cb0*/  IMAD.MOV.U32 R12, RZ, RZ, 0x4 ;  /* 0x00000004ff0c7424 */ /* 0x000fe200078e00ff */
[----:B------:R-:W-:-:S13]  /*17cc0*/  IADD3 R4, P1, R30, R14, RZ ;  /* 0x0000000e1e047210 */ /* 0x000fda0007f3e0ff */
[----:B------:R-:W-:Y:S05]  /*17cd0*/  WARPSYNC.COLLECTIVE R15, `(.L_x_10011) ;  /* 0x000000000f087348 */ /* 0x000fea0003c00000 */
[----:B------:R0:W1:Y:S02]  /*17ce0*/  SHFL.IDX P6, R14, R13, R12, R11 ;  /* 0x0000000c0d0e7389 */ /* 0x00006400000c000b */
[----:B01----:R-:W-:Y:S01]  /*17cf0*/  ENDCOLLECTIVE ;  /* 0x000000000000791b */ /* 0x003fe20003800000 */
.L_x_10011:
        /* <DEDUP_REMOVED lines=10> */
.L_x_10012:
[----:B------:R-:W-:Y:S02]  /*17da0*/  IMAD.MOV.U32 R13, RZ, RZ, R7 ;  /* 0x000000ffff0d7224 */ /* 0x000fe400078e0007 */
[----:B------:R-:W-:Y:S01]  /*17db0*/  IMAD.MOV.U32 R12, RZ, RZ, 0x5 ;  /* 0x00000005ff0c7424 */ /* 0x000fe200078e00ff */
[----:B------:R-:W-:-:S07]  /*17dc0*/  MOV R19, R14 ;  /* 0x0000000e00137202 */ /* 0x000fce0000000f00 */
[----:B------:R-:W-:Y:S05]  /*17dd0*/  WARPSYNC.COLLECTIVE R15, `(.L_x_10013) ;  /* 0x000000000f087348 */ /* 0x000fea0003c00000 */
[----:B------:R0:W1:Y:S02]  /*17de0*/  SHFL.IDX P6, R14, R13, R12, R11 ;  /* 0x0000000c0d0e7389 */ /* 0x00006400000c000b */
[----:B01----:R-:W-:Y:S01]  /*17df0*/  ENDCOLLECTIVE ;  /* 0x000000000000791b */ /* 0x003fe20003800000 */
.L_x_10013:
        /* <DEDUP_REMOVED lines=11> */
.L_x_10014:
        /* <DEDUP_REMOVED lines=8> */
.L_x_10015:
        /* <DEDUP_REMOVED lines=9> */
.L_x_10016:
[----:B------:R-:W-:Y:S02]  /*17fc0*/  IMAD.MOV.U32 R13, RZ, RZ, R7 ;  /* 0x000000ffff0d7224 */ /* 0x000fe400078e0007 */
[----:B------:R-:W-:Y:S02]  /*17fd0*/  IMAD.MOV.U32 R12, RZ, RZ, 0x7 ;  /* 0x00000007ff0c7424 */ /* 0x000fe400078e00ff */
[----:B------:R-:W-:-:S07]  /*17fe0*/  IMAD.MOV.U32 R19, RZ, RZ, R14 ;  /* 0x000000ffff137224 */ /* 0x000fce00078e000e */
[----:B------:R-:W-:Y:S05]  /*17ff0*/  WARPSYNC.COLLECTIVE R15, `(.L_x_10017) ;  /* 0x000000000f087348 */ /* 0x000fea0003c00000 */
[----:B------:R0:W1:Y:S02]  /*18000*/  SHFL.IDX P6, R14, R13, R12, R11 ;  /* 0x0000000c0d0e7389 */ /* 0x00006400000c000b */
[----:B01----:R-:W-:Y:S01]  /*18010*/  ENDCOLLECTIVE ;  /* 0x000000000000791b */ /* 0x003fe20003800000 */
.L_x_10017:
[----:B------:R-:W-:Y:S02]  /*18020*/  MOV R13, R6 ;  /* 0x00000006000d7202 */ /* 0x000fe40000000f00 */
[----:B------:R-:W-:-:S05]  /*18030*/  IADD3 R6, P1, R30, R19, RZ ;  /* 0x000000131e067210 */ /* 0x000fca0007f3e0ff */
[----:B------:R-:W-:Y:S02]  /*18040*/  IMAD.X R7, RZ, RZ, R17, P1 ;  /* 0x000000ffff077224 */ /* 0x000fe400008e0611 */
[----:B------:R-:W-:-:S07]  /*18050*/  IMAD.MOV.U32 R16, RZ, RZ, R14 ;  /* 0x000000ffff107224 */ /* 0x000fce00078e000e */
[----:B------:R-:W-:Y:S05]  /*18060*/  WARPSYNC.COLLECTIVE R15, `(.L_x_10018) ;  /* 0x000000000f087348 */ /* 0x000fea0003c00000 */
[----:B------:R0:W1:Y:S02]  /*18070*/  SHFL.IDX P6, R14, R13, R12, R11 ;  /* 0x0000000c0d0e7389 */ /* 0x00006400000c000b */
[----:B01----:R-:W-:Y:S01]  /*18080*/  ENDCOLLECTIVE ;  /* 0x000000000000791b */ /* 0x003fe20003800000 */
.L_x_10018:
[----:B------:R-:W-:Y:S01]  /*18090*/  @!PT LDS RZ, [RZ] ;  /* 0x00000000fffff984 */ /* 0x000fe20000000800 */
[----:B------:R-:W-:Y:S01]  /*180a0*/  @!PT LDS RZ, [RZ] ;  /* 0x00000000fffff984 */ /* 0x000fe20000000800 */
[----:B------:R-:W-:Y:S01]  /*180b0*/  @!PT LDS RZ, [RZ] ;  /* 0x00000000fffff984 */ /* 0x000fe20000000800 */
[----:B------:R0:W-:Y:S01]  /*180c0*/  LDGSTS.E.BYPASS.LTC128B.128 [R8+0x1b400], desc[UR50][R6.64], !P2 ;  /* 0x1b40000006087fae */ /* 0x0001e2000d101d72 */
[----:B------:R-:W-:Y:S02]  /*180d0*/  IMAD.MOV.U32 R13, RZ, RZ, R10 ;  /* 0x000000ffff0d7224 */ /* 0x000fe400078e000a */
        /* <DEDUP_REMOVED lines=8> */
.L_x_10019:
        /* <DEDUP_REMOVED lines=9> */
.L_x_10020:
[----:B------:R-:W-:Y:S02]  /*181f0*/  IMAD.MOV.U32 R13, RZ, RZ, R10 ;  /* 0x000000ffff0d7224 */ /* 0x000fe400078e000a */
[----:B------:R-:W-:Y:S02]  /*18200*/  IMAD.MOV.U32 R12, RZ, RZ, 0x1 ;  /* 0x00000001ff0c7424 */ /* 0x000fe400078e00ff */
[----:B------:R-:W-:-:S07]  /*18210*/  IMAD.MOV.U32 R7, RZ, RZ, R14 ;  /* 0x000000ffff077224 */ /* 0x000fce00078e000e */
[----:B------:R-:W-:Y:S05]  /*18220*/  WARPSYNC.COLLECTIVE R15, `(.L_x_10021) ;  /* 0x000000000f087348 */ /* 0x000fea0003c00000 */
[----:B------:R0:W1:Y:S02]  /*18230*/  SHFL.IDX P6, R14, R13, R12, R11 ;  /* 0x0000000c0d0e7389 */ /* 0x00006400000c000b */
[----:B01----:R-:W-:Y:S01]  /*18240*/  ENDCOLLECTIVE ;  /* 0x000000000000791b */ /* 0x003fe20003800000 */
.L_x_10021:
        /* <DEDUP_REMOVED lines=11> */
.L_x_10022:
[----:B------:R-:W-:Y:S05]  /*18300*/  BRA `(.L_x_10023) ;  /* 0xffffffb0002c7947 */ /* 0x000fea000383ffff */
.L_x_9885:
[----:B0-----:R0:W1:Y:S02]  /*18310*/  SYNCS.PHASECHK.TRANS64.TRYWAIT P2, [R6+URZ+0x22870], R3 ;  /* 0x02287003060075a7 */ /* 0x001064000804017f */
[----:B-1----:R-:W-:Y:S05]  /*18320*/  @!P2 NANOSLEEP.SYNCS 0x989680 ;  /* 0x009896800000a95d */ /* 0x002fea0003900000 */
[----:B------:R-:W1:Y:S02]  /*18330*/  @!P2 SYNCS.PHASECHK.TRANS64 P2, [R6+URZ+0x22870], R3 ;  /* 0x022870030600a5a7 */ /* 0x000e64000804007f */
[----:B-1----:R-:W-:Y:S05]  /*18340*/  @!P2 BRA `(.L_x_9885) ;  /* 0xfffffffc00f0a947 */ /* 0x002fea000383ffff */
[----:B------:R-:W-:Y:S05]  /*18350*/  BRA `(.L_x_10024) ;  /* 0xffffffb000847947 */ /* 0x000fea000383ffff */
.L_x_9887:
[----:B0-----:R0:W1:Y:S02]  /*18360*/  SYNCS.PHASECHK.TRANS64.TRYWAIT P2, [R6+URZ+0x22860], R3 ;  /* 0x02286003060075a7 */ /* 0x001064000804017f */
[----:B-1----:R-:W-:Y:S05]  /*18370*/  @!P2 NANOSLEEP.SYNCS 0x989680 ;  /* 0x009896800000a95d */ /* 0x002fea0003900000 */
[----:B------:R-:W1:Y:S02]  /*18380*/  @!P2 SYNCS.PHASECHK.TRANS64 P2, [R6+URZ+0x22860], R3 ;  /* 0x022860030600a5a7 */ /* 0x000e64000804007f */
[----:B-1----:R-:W-:Y:S05]  /*18390*/  @!P2 BRA `(.L_x_9887) ;  /* 0xfffffffc00f0a947 */ /* 0x002fea000383ffff */
[----:B------:R-:W-:Y:S05]  /*183a0*/  BRA `(.L_x_10025) ;  /* 0xffffffb000947947 */ /* 0x000fea000383ffff */
.L_x_9894:
[----:B0-----:R0:W1:Y:S02]  /*183b0*/  SYNCS.PHASECHK.TRANS64.TRYWAIT P0, [R16+URZ+0x22870], R3 ;  /* 0x02287003100075a7 */ /* 0x001064000800017f */
[----:B-1----:R-:W-:Y:S05]  /*183c0*/  @!P0 NANOSLEEP.SYNCS 0x989680 ;  /* 0x009896800000895d */ /* 0x002fea0003900000 */
[----:B------:R-:W1:Y:S02]  /*183d0*/  @!P0 SYNCS.PHASECHK.TRANS64 P0, [R16+URZ+0x22870], R3 ;  /* 0x02287003100085a7 */ /* 0x000e64000800007f */
[----:B-1----:R-:W-:Y:S05]  /*183e0*/  @!P0 BRA `(.L_x_9894) ;  /* 0xfffffffc00f08947 */ /* 0x002fea000383ffff */
[----:B------:R-:W-:Y:S05]  /*183f0*/  BRA `(.L_x_10026) ;  /* 0xffffffb800387947 */ /* 0x000fea000383ffff */
.L_x_9896:
[----:B0-----:R0:W1:Y:S02]  /*18400*/  SYNCS.PHASECHK.TRANS64.TRYWAIT P0, [R16+URZ+0x22860], R5 ;  /* 0x02286005100075a7 */ /* 0x001064000800017f */
[----:B-1----:R-:W-:Y:S05]  /*18410*/  @!P0 NANOSLEEP.SYNCS 0x989680 ;  /* 0x009896800000895d */ /* 0x002fea0003900000 */
[----:B------:R-:W1:Y:S02]  /*18420*/  @!P0 SYNCS.PHASECHK.TRANS64 P0, [R16+URZ+0x22860], R5 ;  /* 0x02286005100085a7 */ /* 0x000e64000800007f */
[----:B-1----:R-:W-:Y:S05]  /*18430*/  @!P0 BRA `(.L_x_9896) ;  /* 0xfffffffc00f08947 */ /* 0x002fea000383ffff */
[----:B------:R-:W-:Y:S05]  /*18440*/  BRA `(.L_x_10027) ;  /* 0xffffffb800587947 */ /* 0x000fea000383ffff */
.L_x_9899:
[----:B0-----:R0:W1:Y:S02]  /*18450*/  SYNCS.PHASECHK.TRANS64.TRYWAIT P0, [R5+URZ+0x22820], R2 ;  /* 0x02282002050075a7 */ /* 0x001064000800017f */
[----:B-1----:R-:W-:Y:S05]  /*18460*/  @!P0 NANOSLEEP.SYNCS 0x989680 ;  /* 0x009896800000895d */ /* 0x002fea0003900000 */
[----:B------:R-:W1:Y:S02]  /*18470*/  @!P0 SYNCS.PHASECHK.TRANS64 P0, [R5+URZ+0x22820], R2 ;  /* 0x02282002050085a7 */ /* 0x000e64000800007f */
[----:B-1----:R-:W-:Y:S05]  /*18480*/  @!P0 BRA `(.L_x_9899) ;  /* 0xfffffffc00f08947 */ /* 0x002fea000383ffff */
[----:B------:R-:W-:Y:S05]  /*18490*/  BRA `(.L_x_10028) ;  /* 0xffffffbc00dc7947 */ /* 0x000fea000383ffff */
.L_x_9901:
[----:B0-----:R0:W1:Y:S02]  /*184a0*/  SYNCS.PHASECHK.TRANS64.TRYWAIT P1, [R4+URZ+0x22840], R3 ;  /* 0x02284003040075a7 */ /* 0x001064000802017f */
[----:B-1----:R-:W-:Y:S05]  /*184b0*/  @!P1 NANOSLEEP.SYNCS 0x989680 ;  /* 0x009896800000995d */ /* 0x002fea0003900000 */
[----:B------:R-:W1:Y:S02]  /*184c0*/  @!P1 SYNCS.PHASECHK.TRANS64 P1, [R4+URZ+0x22840], R3 ;  /* 0x02284003040095a7 */ /* 0x000e64000802007f */
[----:B-1----:R-:W-:Y:S05]  /*184d0*/  @!P1 BRA `(.L_x_9901) ;  /* 0xfffffffc00f09947 */ /* 0x002fea000383ffff */
[----:B------:R-:W-:Y:S05]  /*184e0*/  BRA `(.L_x_10029) ;  /* 0xffffffc000187947 */ /* 0x000fea000383ffff */
.L_x_9903:
[----:B-1----:R1:W2:Y:S02]  /*184f0*/  SYNCS.PHASECHK.TRANS64.TRYWAIT P1, [R5+URZ+0x22840], R0 ;  /* 0x02284000050075a7 */ /* 0x0022a4000802017f */
[----:B--2---:R-:W-:Y:S05]  /*18500*/  @!P1 NANOSLEEP.SYNCS 0x989680 ;  /* 0x009896800000995d */ /* 0x004fea0003900000 */
[----:B------:R-:W2:Y:S02]  /*18510*/  @!P1 SYNCS.PHASECHK.TRANS64 P1, [R5+URZ+0x22840], R0 ;  /* 0x02284000050095a7 */ /* 0x000ea4000802007f */
[----:B--2---:R-:W-:Y:S05]  /*18520*/  @!P1 BRA `(.L_x_9903) ;  /* 0xfffffffc00f09947 */ /* 0x004fea000383ffff */
[----:B------:R-:W-:Y:S05]  /*18530*/  BRA `(.L_x_10030) ;  /* 0xffffffc000247947 */ /* 0x000fea000383ffff */
.L_x_9905:
[----:B--2---:R2:W3:Y:S02]  /*18540*/  SYNCS.PHASECHK.TRANS64.TRYWAIT P1, [R4+URZ+0x22860], R3 ;  /* 0x02286003040075a7 */ /* 0x0044e4000802017f */
[----:B---3--:R-:W-:Y:S05]  /*18550*/  @!P1 NANOSLEEP.SYNCS 0x989680 ;  /* 0x009896800000995d */ /* 0x008fea0003900000 */
[----:B------:R-:W3:Y:S02]  /*18560*/  @!P1 SYNCS.PHASECHK.TRANS64 P1, [R4+URZ+0x22860], R3 ;  /* 0x02286003040095a7 */ /* 0x000ee4000802007f */
[----:B---3--:R-:W-:Y:S05]  /*18570*/  @!P1 BRA `(.L_x_9905) ;  /* 0xfffffffc00f09947 */ /* 0x008fea000383ffff */
[----:B------:R-:W-:Y:S05]  /*18580*/  BRA `(.L_x_10031) ;  /* 0xffffffc000207947 */ /* 0x000fea000383ffff */
.L_x_9907:
[----:B---3--:R3:W4:Y:S02]  /*18590*/  SYNCS.PHASECHK.TRANS64.TRYWAIT P1, [R5+URZ+0x22860], R0 ;  /* 0x02286000050075a7 */ /* 0x008724000802017f */
[----:B----4-:R-:W-:Y:S05]  /*185a0*/  @!P1 NANOSLEEP.SYNCS 0x989680 ;  /* 0x009896800000995d */ /* 0x010fea0003900000 */
[----:B------:R-:W4:Y:S02]  /*185b0*/  @!P1 SYNCS.PHASECHK.TRANS64 P1, [R5+URZ+0x22860], R0 ;  /* 0x02286000050095a7 */ /* 0x000f24000802007f */
[----:B----4-:R-:W-:Y:S05]  /*185c0*/  @!P1 BRA `(.L_x_9907) ;  /* 0xfffffffc00f09947 */ /* 0x010fea000383ffff */
[----:B------:R-:W-:Y:S05]  /*185d0*/  BRA `(.L_x_10032) ;  /* 0xffffffc0001c7947 */ /* 0x000fea000383ffff */
.L_x_9909:
[----:B----4-:R4:W0:Y:S02]  /*185e0*/  SYNCS.PHASECHK.TRANS64.TRYWAIT P1, [R4+URZ+0x22880], R3 ;  /* 0x02288003040075a7 */ /* 0x010824000802017f */
[----:B0-----:R-:W-:Y:S05]  /*185f0*/  @!P1 NANOSLEEP.SYNCS 0x989680 ;  /* 0x009896800000995d */ /* 0x001fea0003900000 */
[----:B------:R-:W0:Y:S02]  /*18600*/  @!P1 SYNCS.PHASECHK.TRANS64 P1, [R4+URZ+0x22880], R3 ;  /* 0x02288003040095a7 */ /* 0x000e24000802007f */
[----:B0-----:R-:W-:Y:S05]  /*18610*/  @!P1 BRA `(.L_x_9909) ;  /* 0xfffffffc00f09947 */ /* 0x001fea000383ffff */
[----:B------:R-:W-:Y:S05]  /*18620*/  BRA `(.L_x_10033) ;  /* 0xffffffc000187947 */ /* 0x000fea000383ffff */
.L_x_10034:
        /* <DEDUP_REMOVED lines=13> */
.L_x_16290:


//--------------------- .text._ZN7cutlass13device_kernelIN5flash11enable_sm90INS1_16FlashAttnFwdSm90INS1_25CollectiveMainloopFwdSm90ILi2EN4cute5tupleIJNS5_1CILi1EEES8_S8_EEENS6_IJNS7_ILi128EEENS7_ILi160EEESA_EEELi128ENS_12float_e4m3_tEfNS_4arch4Sm90ELb1ELb0ELb1ELb1ELb1ELb0ELb0ELb1ELb1ELb1ELb1ELb0EEENS1_21CollectiveEpilogueFwdINS6_IJSA_SA_SB_EEES9_NS_10bfloat16_tESF_Li256ELb1ELb1ELb1ELb1EEENS1_36VarlenDynamicPersistentTileSchedulerILi128ELi160ELi256ELi128ELb1ELb1ELb1ELb1ELb1ELb1EEEEEEEEEvNT_6ParamsE --------------------------
	.section	.text._ZN7cutlass13device_kernelIN5flash11enable_sm90INS1_16FlashAttnFwdSm90INS1_25CollectiveMainloopFwdSm90ILi2EN4cute5tupleIJNS5_1CILi1EEES8_S8_EEENS6_IJNS7_ILi128EEENS7_ILi160EEESA_EEELi128ENS_12float_e4m3_tEfNS_4arch4Sm90ELb1ELb0ELb1ELb1ELb1ELb0ELb0ELb1ELb1ELb1ELb1ELb0EEENS1_21CollectiveEpilogueFwdINS6_IJSA_SA_SB_EEES9_NS_10bfloat16_tESF_Li256ELb1ELb1ELb1ELb1EEENS1_36VarlenDynamicPersistentTileSchedulerILi128ELi160ELi256ELi128ELb1ELb1ELb1ELb1ELb1ELb1EEEEEEEEEvNT_6ParamsE,"ax",@progbits
	.align	128
.text._ZN7cutlass13device_kernelIN5flash11enable_sm90INS1_16FlashAttnFwdSm90INS1_25CollectiveMainloopFwdSm90ILi2EN4cute5tupleIJNS5_1CILi1EEES8_S8_EEENS6_IJNS7_ILi128EEENS7_ILi160EEESA_EEELi128ENS_12float_e4m3_tEfNS_4arch4Sm90ELb1ELb0ELb1ELb1ELb1ELb0ELb0ELb1ELb1ELb1ELb1ELb0EEENS1_21CollectiveEpilogueFwdINS6_IJSA_SA_SB_EEES9_NS_10bfloat16_tESF_Li256ELb1ELb1ELb1ELb1EEENS1_36VarlenDynamicPersistentTileSchedulerILi128ELi160ELi256ELi128ELb1ELb1ELb1ELb1ELb1ELb1EEEEEEEEEvNT_6ParamsE:
        .type           _ZN7cutlass13device_kernelIN5flash11enable_sm90INS1_16FlashAttnFwdSm90INS1_25CollectiveMainloopFwdSm90ILi2EN4cute5tupleIJNS5_1CILi1EEES8_S8_EEENS6_IJNS7_ILi128EEENS7_ILi160EEESA_EEELi128ENS_12float_e4m3_tEfNS_4arch4Sm90ELb1ELb0ELb1ELb1ELb1ELb0ELb0ELb1ELb1ELb1ELb1ELb0EEENS1_21CollectiveEpilogueFwdINS6_IJSA_SA_SB_EEES9_NS_10bfloat16_tESF_Li256ELb1ELb1ELb1ELb1EEENS1_36VarlenDynamicPersistentTileSchedulerILi128ELi160ELi256ELi128ELb1ELb1ELb1ELb1ELb1ELb1EEEEEEEEEvNT_6ParamsE,@function
        .size           _ZN7cutlass13device_kernelIN5flash11enable_sm90INS1_16FlashAttnFwdSm90INS1_25CollectiveMainloopFwdSm90ILi2EN4cute5tupleIJNS5_1CILi1EEES8_S8_EEENS6_IJNS7_ILi128EEENS7_ILi160EEESA_EEELi128ENS_12float_e4m3_tEfNS_4arch4Sm90ELb1ELb0ELb1ELb1ELb1ELb0ELb0ELb1ELb1ELb1ELb1ELb0EEENS1_21CollectiveEpilogueFwdINS6_IJSA_SA_SB_EEES9_NS_10bfloat16_tESF_Li256ELb1ELb1ELb1ELb1EEENS1_36VarlenDynamicPersistentTileSchedulerILi128ELi160ELi256ELi128ELb1ELb1ELb1ELb1ELb1ELb1EEEEEEEEEvNT_6ParamsE,(.L_x_16291 - _ZN7cutlass13device_kernelIN5flash11enable_sm90INS1_16FlashAttnFwdSm90INS1_25CollectiveMainloopFwdSm90ILi2EN4cute5tupleIJNS5_1CILi1EEES8_S8_EEENS6_IJNS7_ILi128EEENS7_ILi160EEESA_EEELi128ENS_12float_e4m3_tEfNS_4arch4Sm90ELb1ELb0ELb1ELb1ELb1ELb0ELb0ELb1ELb1ELb1ELb1ELb0EEENS1_21CollectiveEpilogueFwdINS6_IJSA_SA_SB_EEES9_NS_10bfloat16_tESF_Li256ELb1ELb1ELb1ELb1EEENS1_36VarlenDynamicPersistentTileSchedulerILi128ELi160ELi256ELi128ELb1ELb1ELb1ELb1ELb1ELb1EEEEEEEEEvNT_6ParamsE)
        .other          _ZN7cutlass13device_kernelIN5flash11enable_sm90INS1_16FlashAttnFwdSm90INS1_25CollectiveMainloopFwdSm90ILi2EN4cute5tupleIJNS5_1CILi1EEES8_S8_EEENS6_IJNS7_ILi128EEENS7_ILi160EEESA_EEELi128ENS_12float_e4m3_tEfNS_4arch4Sm90ELb1ELb0ELb1ELb1ELb1ELb0ELb0ELb1ELb1ELb1ELb1ELb0EEENS1_21CollectiveEpilogueFwdINS6_IJSA_SA_SB_EEES9_NS_10bfloat16_tESF_Li256ELb1ELb1ELb1ELb1EEENS1_36VarlenDynamicPersistentTileSchedulerILi128ELi160ELi256ELi128ELb1ELb1ELb1ELb1ELb1ELb1EEEEEEEEEvNT_6ParamsE,@"STO_CUDA_ENTRY STV_DEFAULT"
_ZN7cutlass13device_kernelIN5flash11enable_sm90INS1_16FlashAttnFwdSm90INS1_25CollectiveMainloopFwdSm90ILi2EN4cute5tupleIJNS5_1CILi1EEES8_S8_EEENS6_IJNS7_ILi128EEENS7_ILi160EEESA_EEELi128ENS_12float_e4m3_tEfNS_4arch4Sm90ELb1ELb0ELb1ELb1ELb1ELb0ELb0ELb1ELb1ELb1ELb1ELb0EEENS1_21CollectiveEpilogueFwdINS6_IJSA_SA_SB_EEES9_NS_10bfloat16_tESF_Li256ELb1ELb1ELb1ELb1EEENS1_36VarlenDynamicPersistentTileSchedulerILi128ELi160ELi256ELi128ELb1ELb1ELb1ELb1ELb1ELb1EEEEEEEEEvNT_6ParamsE:
        /* <DEDUP_REMOVED lines=45> */
.L_x_10035:
        /* <DEDUP_REMOVED lines=22> */
.L_x_10036:
        /* <DEDUP_REMOVED lines=18> */
.L_x_10037:
        /* <DEDUP_REMOVED lines=22> */
.L_x_10038:
        /* <DEDUP_REMOVED lines=24> */
.L_x_10039:
        /* <DEDUP_REMOVED lines=8> */
.L_x_10041:
        /* <DEDUP_REMOVED lines=29> */
[----:B------:R-:W-:Y:S01]  /*0a80*/  LEA.HI R2, R3, R224, RZ, 0x4 ;  /* 0x000000e003027211 */ /* 0x000fe200078f20ff */
[----:B------:R-:W-:Y:S01]  /*0a90*/  IMAD.SHL.U32 R4, R4, 0x20, RZ ;  /* 0x0000002004047824 */ /* 0x000fe200078e00ff */
[----:B------:R-:W-:Y:S01]  /*0aa0*/  SHF.R.S32.HI R219, RZ, 0x7, R0 ;  /* 0x00000007ffdb7819 */ /* 0x000fe20000011400 */
[----:B------:R-:W-:Y:S01]  /*0ab0*/  IMAD.IADD R203, R224, 0x1, -R203 ;  /* 0x00000001e0cb7824 */ /* 0x000fe200078e0acb */
[----:B------:R-:W-:Y:S02]  /*0ac0*/  SHF.R.S32.HI R7, RZ, 0x4, R2 ;  /* 0x00000004ff077819 */ /* 0x000fe40000011402 */
[----:B------:R-:W-:Y:S02]  /*0ad0*/  LOP3.LUT R5, R2, 0x3fffff0, RZ, 0xc0, !PT ;  /* 0x03fffff002057812 */ /* 0x000fe400078ec0ff */
[----:B------:R-:W-:-:S02]  /*0ae0*/  SHF.R.S32.HI R6, RZ, 0x1f, R203 ;  /* 0x0000001fff067819 */ /* 0x000fc400000114cb */
[----:B------:R-:W-:Y:S01]  /*0af0*/  LOP3.LUT R4, R4, 0xfffffc00, RZ, 0xc0, !PT ;  /* 0xfffffc0004047812 */ /* 0x000fe200078ec0ff */
[----:B------:R-:W-:Y:S01]  /*0b00*/  IMAD.IADD R5, R224, 0x1, -R5 ;  /* 0x00000001e0057824 */ /* 0x000fe200078e0a05 */
[----:B------:R-:W-:Y:S02]  /*0b10*/  LEA.HI R2, R2, R7, RZ, 0x1 ;  /* 0x0000000702027211 */ /* 0x000fe400078f08ff */
[----:B------:R-:W-:Y:S01]  /*0b20*/  LEA.HI R8, R6, R203, RZ, 0x2 ;  /* 0x000000cb06087211 */ /* 0x000fe200078f10ff */
[----:B------:R-:W-:Y:S01]  /*0b30*/  IMAD R5, R5, 0x40, R4 ;  /* 0x0000004005057824 */ /* 0x000fe200078e0204 */
[----:B------:R-:W-:Y:S02]  /*0b40*/  LOP3.LUT R2, R2, 0x1ffffffe, RZ, 0xc0, !PT ;  /* 0x1ffffffe02027812 */ /* 0x000fe400078ec0ff */
[----:B------:R-:W-:Y:S02]  /*0b50*/  LEA.HI R4, R3, R224, RZ, 0x2 ;  /* 0x000000e003047211 */ /* 0x000fe400078f10ff */
[----:B------:R-:W-:Y:S01]  /*0b60*/  SHF.R.S32.HI R9, RZ, 0x2, R8 ;  /* 0x00000002ff097819 */ /* 0x000fe20000011408 */
[----:B------:R-:W-:Y:S01]  /*0b70*/  IMAD.IADD R2, R7, 0x1, -R2 ;  /* 0x0000000107027824 */ /* 0x000fe200078e0a02 */
[----:B------:R-:W-:-:S02]  /*0b80*/  SHF.R.S32.HI R10, RZ, 0x1f, R8 ;  /* 0x0000001fff0a7819 */ /* 0x000fc40000011408 */
[----:B------:R-:W-:Y:S01]  /*0b90*/  LOP3.LUT R7, R4, 0xfffffffc, RZ, 0xc0, !PT ;  /* 0xfffffffc04077812 */ /* 0x000fe200078ec0ff */
[----:B------:R-:W-:Y:S01]  /*0ba0*/  IMAD R221, R2, 0x8, R5 ;  /* 0x0000000802dd7824 */ /* 0x000fe200078e0205 */
        /* <DEDUP_REMOVED lines=11> */
[----:B------:R-:W-:Y:S01]  /*0c60*/  LEA.HI R2, R7, R7, RZ, 0x1 ;  /* 0x0000000707027211 */ /* 0x000fe200078f08ff */
[----:B------:R-:W-:Y:S01]  /*0c70*/  IMAD.SHL.U32 R16, R22, 0x8, RZ ;  /* 0x0000000816107824 */ /* 0x000fe200078e00ff */
[----:B------:R-:W-:Y:S01]  /*0c80*/  SHF.R.S32.HI R6, RZ, 0x5, R6 ;  /* 0x00000005ff067819 */ /* 0x000fe20000011406 */
[----:B------:R-:W-:Y:S01]  /*0c90*/  IMAD.SHL.U32 R17, R8, 0x2, RZ ;  /* 0x0000000208117824 */ /* 0x000fe200078e00ff */
[----:B------:R-:W-:Y:S01]  /*0ca0*/  LOP3.LUT R0, R0, 0x3fffffe, RZ, 0xc0, !PT ;  /* 0x03fffffe00007812 */ /* 0x000fe200078ec0ff */
[----:B------:R-:W-:Y:S01]  /*0cb0*/  VIADD R19, R16, 0x40 ;  /* 0x0000004010137836 */ /* 0x000fe20000000000 */
[----:B------:R-:W-:Y:S01]  /*0cc0*/  LOP3.LUT R2, R2, 0x1ffffffe, RZ, 0xc0, !PT ;  /* 0x1ffffffe02027812 */ /* 0x000fe200078ec0ff */
[----:B------:R-:W-:Y:S01]  /*0cd0*/  IMAD R9, R6, 0x10, R9 ;  /* 0x0000001006097824 */ /* 0x000fe200078e0209 */
        /* <DEDUP_REMOVED lines=35> */
[----:B------:R-:W-:-:S03]  /*0f10*/  SHF.R.S32.HI R204, RZ, 0x1f, R23 ;  /* 0x0000001fffcc7819 */ /* 0x000fc60000011417 */
[----:B------:R-:W-:-:S07]  /*0f20*/  IMAD R18, R7, 0x8, R220 ;  /* 0x0000000807127824 */ /* 0x000fce00078e02dc */
.L_x_10105:
        /* <DEDUP_REMOVED lines=52> */
.L_x_10042:
        /* <DEDUP_REMOVED lines=8> */
.L_x_10043:
        /* <DEDUP_REMOVED lines=13> */
.L_x_10044:
        /* <DEDUP_REMOVED lines=67> */
.L_x_10045:
        /* <DEDUP_REMOVED lines=25> */
[----:B------:R-:W-:Y:S01]  /*1980*/  UISETP.GT.AND UP0, UPT, UR56, UR41, UPT ;  /* 0x000000293800728c */ /* 0x000fe2000bf04270 */
[----:B------:R-:W-:Y:S02]  /*1990*/  CS2R R60, SRZ ;  /* 0x00000000003c7805 */ /* 0x000fe4000001ff00 */
[----:B------:R-:W-:Y:S02]  /*19a0*/  CS2R R90, SRZ ;  /* 0x00000000005a7805 */ /* 0x000fe4000001ff00 */
[----:B------:R-:W-:Y:S02]  /*19b0*/  CS2R R62, SRZ ;  /* 0x00000000003e7805 */ /* 0x000fe4000001ff00 */
[----:B------:R-:W-:Y:S02]  /*19c0*/  CS2R R58, SRZ ;  /* 0x00000000003a7805 */ /* 0x000fe4000001ff00 */
[----:B------:R-:W-:-:S02]  /*19d0*/  CS2R R68, SRZ ;  /* 0x0000000000447805 */ /* 0x000fc4000001ff00 */
[----:B------:R-:W-:Y:S02]  /*19e0*/  PLOP3.LUT P1, PT, PT, PT, UP0, 0x80, 0x0 ;  /* 0x000000000000781c */ /* 0x000fe40003f2f008 */
        /* <DEDUP_REMOVED lines=43> */
.L_x_10047:
        /* <DEDUP_REMOVED lines=42> */
.L_x_10206:
[----:B------:R-:W-:Y:S05]  /*1f40*/  @!P1 BRA `(.L_x_10049) ;  /* 0x0000000000049947 */ /* 0x000fea0003800000 */
[----:B------:R-:W-:Y:S01]  /*1f50*/  BPT.TRAP 0x1 ;  /* 0x000000040000795c */ /* 0x000fe20000300000 */
.L_x_10049:
[----:B0-----:R-:W-:Y:S02]  /*1f60*/  IMAD.U32 R2, RZ, RZ, UR47 ;  /* 0x0000002fff027e24 */ /* 0x001fe4000f8e00ff */
[----:B------:R-:W-:-:S03]  /*1f70*/  IMAD.U32 R3, RZ, RZ, UR48 ;  /* 0x00000030ff037e24 */ /* 0x000fc6000f8e00ff */
[----:B------:R-:W-:Y:S02]  /*1f80*/  LEA R2, R2, UR43, 0x3 ;  /* 0x0000002b02027c11 */ /* 0x000fe4000f8e18ff */
[----:B------:R-:W-:-:S04]  /*1f90*/  SHF.L.U32 R3, R3, 0x1f, RZ ;  /* 0x0000001f03037819 */ /* 0x000fc800000006ff */
[----:B------:R0:W1:Y:S01]  /*1fa0*/  SYNCS.PHASECHK.TRANS64.TRYWAIT P0, [R2+URZ+0x22830], R3 ;  /* 0x02283003020075a7 */ /* 0x000062000800017f */
[----:B------:R-:W-:Y:S05]  /*1fb0*/  @!P1 BRA `(.L_x_10050) ;  /* 0x0000000000049947 */ /* 0x000fea0003800000 */
[----:B------:R-:W-:Y:S01]  /*1fc0*/  BPT.TRAP 0x1 ;  /* 0x000000040000795c */ /* 0x000fe20000300000 */
.L_x_10050:
[----:B-1----:R-:W-:Y:S05]  /*1fd0*/  @P0 BRA `(.L_x_10051) ;  /* 0x0000000000080947 */ /* 0x002fea0003800000 */
[----:B------:R-:W1:Y:S02]  /*1fe0*/  SYNCS.PHASECHK.TRANS64.TRYWAIT P0, [R2+URZ+0x22830], R3 ;  /* 0x02283003020075a7 */ /* 0x000e64000800017f */
[----:B-1----:R-:W-:Y:S05]  /*1ff0*/  @!P0 BRA `(.L_x_10052) ;  /* 0x0000016c00ac8947 */ /* 0x002fea0003800000 */
.L_x_10051:
        /* <DEDUP_REMOVED lines=135> */
.L_x_10053:
[----:B------:R-:W-:Y:S01]  /*2870*/  UISETP.NE.AND UP0, UPT, UR53, URZ, UPT ;  /* 0x0000003f3500728c */ /* 0x000fe2000bf05270 */
[C---:B01----:R-:W-:Y:S01]  /*2880*/  FMUL.FTZ R3, R0.reuse, R58 ;  /* 0x0000003a00037220 */ /* 0x043fe20000410000 */
        /* <DEDUP_REMOVED lines=12> */
[----:B0-----:R-:W-:Y:S01]  /*2950*/  FMUL.FTZ R3, R0, R66 ;  /* 0x0000004200037220 */ /* 0x001fe20000410000 */
[----:B------:R-:W-:Y:S01]  /*2960*/  VIADD R66, R18, UR39 ;  /* 0x0000002712427c36 */ /* 0x000fe20008000000 */
[----:B------:R-:W-:Y:S01]  /*2970*/  UIMAD UR7, UR56, -0xa0, UR51 ;  /* 0xffffff60380778a4 */ /* 0x000fe2000f8e0233 */
[C---:B------:R-:W-:Y:S01]  /*2980*/  FMUL.FTZ R94, R0.reuse, R94 ;  /* 0x0000005e005e7220 */ /* 0x040fe20000410000 */
[C---:B------:R-:W-:Y:S01]  /*2990*/  FMUL.FTZ R59, R0.reuse, R64 ;  /* 0x00000040003b7220 */ /* 0x040fe20000410000 */
[C---:B------:R-:W-:Y:S01]  /*29a0*/  FMUL.FTZ R95, R0.reuse, R95 ;  /* 0x0000005f005f7220 */ /* 0x040fe20000410000 */
[----:B------:R-:W-:Y:S01]  /*29b0*/  FMUL.FTZ R98, R0, R98 ;  /* 0x0000006200627220 */ /* 0x000fe20000410000 */
[----:B------:R0:W-:Y:S01]  /*29c0*/  MUFU.TANH R109, R78 ;  /* 0x0000004e006d7308 */ /* 0x0001e20000002400 */
[----:B-1----:R-:W-:Y:S01]  /*29d0*/  @P0 IMAD.HI.U32 R6, R66, UR6, RZ ;  /* 0x0000000642060c27 */ /* 0x002fe2000f8e00ff */
[----:B------:R-:W-:-:S03]  /*29e0*/  @UP0 ULDC UR6, c[0x0][0x450] ;  /* 0x0001140000060ab9 */ /* 0x000fc60000000800 */
[C---:B------:R-:W-:Y:S01]  /*29f0*/  FMUL.FTZ R99, R0.reuse, R99 ;  /* 0x0000006300637220 */ /* 0x040fe20000410000 */
[C---:B------:R-:W-:Y:S01]  /*2a00*/  FMUL.FTZ R102, R0.reuse, R102 ;  /* 0x0000006600667220 */ /* 0x040fe20000410000 */
[----:B------:R-:W-:Y:S01]  /*2a10*/  IMAD.U32 R64, RZ, RZ, UR7 ;  /* 0x00000007ff407e24 */ /* 0x000fe2000f8e00ff */
[----:B------:R-:W-:Y:S01]  /*2a20*/  @P2 SHF.R.U32.HI R66, RZ, UR6, R6 ;  /* 0x00000006ff422c19 */ /* 0x000fe20008011606 */
[----:B------:R-:W-:Y:S01]  /*2a30*/  UIMAD UR6, UR56, -0xa0, URZ ;  /* 0xffffff60380678a4 */ /* 0x000fe2000f8e023f */
[----:B------:R1:W-:Y:S01]  /*2a40*/  MUFU.TANH R93, R62 ;  /* 0x0000003e005d7308 */ /* 0x0003e20000002400 */
[C---:B0-----:R-:W-:Y:S01]  /*2a50*/  FMUL.FTZ R78, R0.reuse, R56 ;  /* 0x00000038004e7220 */ /* 0x041fe20000410000 */
[C---:B------:R-:W-:Y:S01]  /*2a60*/  FMUL.FTZ R56, R0.reuse, R57 ;  /* 0x0000003900387220 */ /* 0x040fe20000410000 */
[----:B------:R-:W0:Y:S01]  /*2a70*/  SHFL.IDX PT, R6, R66, 0x1, 0x1c1f ;  /* 0x003c1f0042067f89 */ /* 0x000e2200000e0000 */
[C---:B------:R-:W-:Y:S01]  /*2a80*/  FMUL.FTZ R57, R0.reuse, R60 ;  /* 0x0000003c00397220 */ /* 0x040fe20000410000 */
[C---:B------:R-:W-:Y:S01]  /*2a90*/  FMUL.FTZ R60, R0.reuse, R65 ;  /* 0x00000041003c7220 */ /* 0x040fe20000410000 */
[----:B------:R-:W-:Y:S01]  /*2aa0*/  IADD3 R115, -R17, 0xa0, R64 ;  /* 0x000000a011737810 */ /* 0x000fe20007ffe140 */
[C---:B------:R-:W-:Y:S01]  /*2ab0*/  FMUL.FTZ R103, R0.reuse, R103 ;  /* 0x0000006700677220 */ /* 0x040fe20000410000 */
[----:B------:R2:W-:Y:S01]  /*2ac0*/  MUFU.TANH R65, R3 ;  /* 0x0000000300417308 */ /* 0x0005e20000002400 */
[----:B-1----:R-:W-:Y:S01]  /*2ad0*/  FMUL.FTZ R62, R0, R68 ;  /* 0x00000044003e7220 */ /* 0x002fe20000410000 */
[----:B------:R-:W-:-:S02]  /*2ae0*/  IMAD.U32 R68, RZ, RZ, UR6 ;  /* 0x00000006ff447e24 */ /* 0x000fc4000f8e00ff */
[C---:B------:R-:W-:Y:S01]  /*2af0*/  FMUL.FTZ R74, R0.reuse, R74 ;  /* 0x0000004a004a7220 */ /* 0x040fe20000410000 */
[C---:B------:R-:W-:Y:S01]  /*2b00*/  FMUL.FTZ R75, R0.reuse, R75 ;  /* 0x0000004b004b7220 */ /* 0x040fe20000410000 */
[C---:B------:R-:W-:Y:S01]  /*2b10*/  FMUL.FTZ R79, R0.reuse, R79 ;  /* 0x0000004f004f7220 */ /* 0x040fe20000410000 */
[C---:B------:R-:W-:Y:S01]  /*2b20*/  FMUL.FTZ R82, R0.reuse, R82 ;  /* 0x0000005200527220 */ /* 0x040fe20000410000 */
[----:B------:R-:W-:Y:S01]  /*2b30*/  IADD3 R68, -R17, 0xa1, R68 ;  /* 0x000000a111447810 */ /* 0x000fe20007ffe144 */
[----:B------:R-:W1:Y:S01]  /*2b40*/  MUFU.TANH R5, R5 ;  /* 0x0000000500057308 */ /* 0x000e620000002400 */
[----:B--2---:R-:W-:Y:S02]  /*2b50*/  IMAD.U32 R3, RZ, RZ, UR52 ;  /* 0x00000034ff037e24 */ /* 0x004fe4000f8e00ff */
[C---:B------:R-:W-:Y:S01]  /*2b60*/  FMUL.FTZ R83, R0.reuse, R83 ;  /* 0x0000005300537220 */ /* 0x040fe20000410000 */
[C---:B------:R-:W-:Y:S01]  /*2b70*/  FMUL.FTZ R86, R0.reuse, R86 ;  /* 0x0000005600567220 */ /* 0x040fe20000410000 */
[C---:B------:R-:W-:Y:S01]  /*2b80*/  FMUL.FTZ R87, R0.reuse, R87 ;  /* 0x0000005700577220 */ /* 0x040fe20000410000 */
[C---:B------:R-:W-:Y:S01]  /*2b90*/  FMUL.FTZ R63, R0.reuse, R63 ;  /* 0x0000003f003f7220 */ /* 0x040fe20000410000 */
[----:B------:R-:W-:Y:S01]  /*2ba0*/  IADD3 R68, -R3, UR51, R68 ;  /* 0x0000003303447c10 */ /* 0x000fe2000fffe144 */
[C---:B------:R-:W-:Y:S01]  /*2bb0*/  FMUL.FTZ R15, R0.reuse, R101 ;  /* 0x00000065000f7220 */ /* 0x040fe20000410000 */
[----:B------:R-:W2:Y:S01]  /*2bc0*/  MUFU.TANH R91, R91 ;  /* 0x0000005b005b7308 */ /* 0x000ea20000002400 */
[C---:B------:R-:W-:Y:S01]  /*2bd0*/  FMUL.FTZ R67, R0.reuse, R67 ;  /* 0x0000004300437220 */ /* 0x040fe20000410000 */
[----:B------:R-:W-:Y:S01]  /*2be0*/  FMUL.FTZ R70, R0, R70 ;  /* 0x0000004600467220 */ /* 0x000fe20000410000 */
[----:B0-----:R-:W-:Y:S01]  /*2bf0*/  VIADDMNMX R3, R6, R68, R115, PT ;  /* 0x0000004406037246 */ /* 0x001fe20003800173 */
[C---:B------:R-:W-:Y:S01]  /*2c00*/  FMUL.FTZ R71, R0.reuse, R71 ;  /* 0x0000004700477220 */ /* 0x040fe20000410000 */
[C---:B------:R-:W-:Y:S01]  /*2c10*/  FMUL.FTZ R42, R0.reuse, R42 ;  /* 0x0000002a002a7220 */ /* 0x040fe20000410000 */
[C---:B------:R-:W-:Y:S01]  /*2c20*/  FMUL.FTZ R43, R0.reuse, R43 ;  /* 0x0000002b002b7220 */ /* 0x040fe20000410000 */
[C---:B------:R-:W-:Y:S01]  /*2c30*/  ISETP.GT.AND P0, PT, R3.reuse, RZ, PT ;  /* 0x000000ff0300720c */ /* 0x040fe20003f04270 */
[----:B------:R-:W0:Y:S01]  /*2c40*/  MUFU.TANH R94, R94 ;  /* 0x0000005e005e7308 */ /* 0x000e220000002400 */
[C---:B------:R-:W-:Y:S01]  /*2c50*/  ISETP.GT.AND P2, PT, R3.reuse, 0x1, PT ;  /* 0x000000010300780c */ /* 0x040fe20003f44270 */
[C---:B------:R-:W-:Y:S01]  /*2c60*/  FMUL.FTZ R20, R0.reuse, R72 ;  /* 0x0000004800147220 */ /* 0x040fe20000410000 */
[----:B------:R-:W-:Y:S01]  /*2c70*/  ISETP.GT.AND P3, PT, R3, 0x8, PT ;  /* 0x000000080300780c */ /* 0x000fe20003f64270 */
[C---:B------:R-:W-:Y:S01]  /*2c80*/  FMUL.FTZ R46, R0.reuse, R46 ;  /* 0x0000002e002e7220 */ /* 0x040fe20000410000 */
[----:B-1----:R-:W-:Y:S01]  /*2c90*/  FSEL R5, R5, -INF , P0 ;  /* 0xff80000005057808 */ /* 0x002fe20000000000 */
[C---:B------:R-:W-:Y:S01]  /*2ca0*/  FMUL.FTZ R72, R0.reuse, R76 ;  /* 0x0000004c00487220 */ /* 0x040fe20000410000 */
[----:B------:R-:W-:Y:S01]  /*2cb0*/  ISETP.GT.AND P0, PT, R3, 0x9, PT ;  /* 0x000000090300780c */ /* 0x000fe20003f04270 */
[----:B------:R-:W1:Y:S01]  /*2cc0*/  MUFU.TANH R95, R95 ;  /* 0x0000005f005f7308 */ /* 0x000e620000002400 */
[----:B--2---:R-:W-:Y:S01]  /*2cd0*/  FSEL R129, R91, -INF , P2 ;  /* 0xff8000005b817808 */ /* 0x004fe20001000000 */
[C---:B------:R-:W-:Y:S01]  /*2ce0*/  FMUL.FTZ R76, R0.reuse, R85 ;  /* 0x00000055004c7220 */ /* 0x040fe20000410000 */
[----:B------:R-:W-:Y:S01]  /*2cf0*/  ISETP.GT.AND P2, PT, R3, 0x10, PT ;  /* 0x000000100300780c */ /* 0x000fe20003f44270 */
[C---:B------:R-:W-:Y:S01]  /*2d00*/  FMUL.FTZ R47, R0.reuse, R47 ;  /* 0x0000002f002f7220 */ /* 0x040fe20000410000 */
[----:B------:R-:W-:Y:S01]  /*2d10*/  FMNMX.FTZ R6, R5, R129, !PT ;  /* 0x0000008105067209 */ /* 0x000fe20007810000 */
[C---:B------:R-:W-:Y:S01]  /*2d20*/  FMUL.FTZ R50, R0.reuse, R50 ;  /* 0x0000003200327220 */ /* 0x040fe20000410000 */
[----:B------:R-:W-:Y:S01]  /*2d30*/  FMUL.FTZ R51, R0, R51 ;  /* 0x0000003300337220 */ /* 0x000fe20000410000 */
[----:B------:R-:W2:Y:S01]  /*2d40*/  MUFU.TANH R98, R98 ;  /* 0x0000006200627308 */ /* 0x000ea20000002400 */
[----:B0-----:R-:W-:Y:S01]  /*2d50*/  FSEL R127, R94, -INF , P3 ;  /* 0xff8000005e7f7808 */ /* 0x001fe20001800000 */
[C---:B------:R-:W-:Y:S01]  /*2d60*/  FMUL.FTZ R58, R0.reuse, R61 ;  /* 0x0000003d003a7220 */ /* 0x040fe20000410000 */
[C---:B------:R-:W-:Y:S01]  /*2d70*/  FMUL.FTZ R61, R0.reuse, R69 ;  /* 0x00000045003d7220 */ /* 0x040fe20000410000 */
        /* <DEDUP_REMOVED lines=17> */
[----:B------:R-:W-:Y:S01]  /*2e90*/  FMNMX.FTZ R6, R125, R6, !PT ;  /* 0x000000067d067209 */ /* 0x000fe20007810000 */
[C---:B------:R-:W-:Y:S01]  /*2ea0*/  FMUL.FTZ R64, R0.reuse, R41 ;  /* 0x0000002900407220 */ /* 0x040fe20000410000 */
[C---:B------:R-:W-:Y:S01]  /*2eb0*/  FMUL.FTZ R9, R0.reuse, R89 ;  /* 0x0000005900097220 */ /* 0x040fe20000410000 */
[----:B------:R-:W2:Y:S01]  /*2ec0*/  MUFU.TANH R103, R103 ;  /* 0x0000006700677308 */ /* 0x000ea20000002400 */
[----:B0-----:R-:W-:Y:S01]  /*2ed0*/  FSEL R121, R99, -INF , P0 ;  /* 0xff80000063797808 */ /* 0x001fe20000000000 */
[----:B------:R-:W0:Y:S01]  /*2ee0*/  SHFL.IDX PT, R66, R66, RZ, 0x1c1f ;  /* 0x001c1fff42427589 */ /* 0x000e2200000e0000 */
[----:B------:R-:W-:Y:S01]  /*2ef0*/  ISETP.GT.AND P0, PT, R3, 0x19, PT ;  /* 0x000000190300780c */ /* 0x000fe20003f04270 */
[C---:B------:R-:W-:Y:S01]  /*2f00*/  FMUL.FTZ R7, R0.reuse, R88 ;  /* 0x0000005800077220 */ /* 0x040fe20000410000 */
[----:B------:R-:W-:Y:S01]  /*2f10*/  FMNMX.FTZ R6, R121, R6, !PT ;  /* 0x0000000679067209 */ /* 0x000fe20007810000 */
[----:B------:R-:W-:Y:S01]  /*2f20*/  FMUL.FTZ R11, R0, R92 ;  /* 0x0000005c000b7220 */ /* 0x000fe20000410000 */
[----:B------:R-:W-:Y:S01]  /*2f30*/  ULDC UR28, c[0x0][0x988] ;  /* 0x00026200001c7ab9 */ /* 0x000fe20000000800 */
[----:B------:R3:W4:Y:S01]  /*2f40*/  MUFU.TANH R113, R74 ;  /* 0x0000004a00717308 */ /* 0x0007220000002400 */
[----:B-1----:R-:W-:Y:S01]  /*2f50*/  FSEL R119, R102, -INF , P2 ;  /* 0xff80000066777808 */ /* 0x002fe20001000000 */
[C---:B------:R-:W-:Y:S01]  /*2f60*/  FMUL.FTZ R12, R0.reuse, R96 ;  /* 0x00000060000c7220 */ /* 0x040fe20000410000 */
[----:B------:R-:W-:Y:S01]  /*2f70*/  ISETP.GT.AND P2, PT, R3, 0x20, PT ;  /* 0x000000200300780c */ /* 0x000fe20003f44270 */
[C---:B------:R-:W-:Y:S01]  /*2f80*/  FMUL.FTZ R14, R0.reuse, R100 ;  /* 0x00000064000e7220 */ /* 0x040fe20000410000 */
[----:B------:R-:W-:Y:S01]  /*2f90*/  FMNMX.FTZ R6, R119, R6, !PT ;  /* 0x0000000677067209 */ /* 0x000fe20007810000 */
[C---:B------:R-:W-:Y:S01]  /*2fa0*/  FMUL.FTZ R21, R0.reuse, R73 ;  /* 0x0000004900157220 */ /* 0x040fe20000410000 */
[C---:B------:R-:W-:Y:S01]  /*2fb0*/  FMUL.FTZ R73, R0.reuse, R77 ;  /* 0x0000004d00497220 */ /* 0x040fe20000410000 */
[----:B------:R1:W5:Y:S01]  /*2fc0*/  MUFU.TANH R111, R75 ;  /* 0x0000004b006f7308 */ /* 0x0003620000002400 */
[----:B--2---:R-:W-:Y:S01]  /*2fd0*/  FSEL R117, R103, -INF , P0 ;  /* 0xff80000067757808 */ /* 0x004fe20000000000 */
[C---:B---3--:R-:W-:Y:S01]  /*2fe0*/  FMUL.FTZ R74, R0.reuse, R80 ;  /* 0x00000050004a7220 */ /* 0x048fe20000410000 */
[----:B------:R-:W-:Y:S01]  /*2ff0*/  ISETP.GT.AND P0, PT, R3, 0x21, PT ;  /* 0x000000210300780c */ /* 0x000fe20003f04270 */
[C---:B------:R-:W-:Y:S01]  /*3000*/  FMUL.FTZ R80, R0.reuse, R48 ;  /* 0x0000003000507220 */ /* 0x040fe20000410000 */
[----:B------:R-:W-:Y:S01]  /*3010*/  FMNMX.FTZ R6, R117, R6, !PT ;  /* 0x0000000675067209 */ /* 0x000fe20007810000 */
[C---:B------:R-:W-:Y:S01]  /*3020*/  FMUL.FTZ R48, R0.reuse, R28 ;  /* 0x0000001c00307220 */ /* 0x040fe20000410000 */
[C---:B------:R-:W-:Y:S01]  /*3030*/  FMUL.FTZ R77, R0.reuse, R84 ;  /* 0x00000054004d7220 */ /* 0x040fe20000410000 */
[----:B------:R-:W2:Y:S01]  /*3040*/  MUFU.TANH R79, R79 ;  /* 0x0000004f004f7308 */ /* 0x000ea20000002400 */
[----:B----4-:R-:W-:Y:S01]  /*3050*/  FSEL R113, R113, -INF , P2 ;  /* 0xff80000071717808 */ /* 0x010fe20001000000 */
[C---:B-1----:R-:W-:Y:S01]  /*3060*/  FMUL.FTZ R75, R0.reuse, R81 ;  /* 0x00000051004b7220 */ /* 0x042fe20000410000 */
[----:B------:R-:W-:Y:S01]  /*3070*/  ISETP.GT.AND P2, PT, R3, 0x28, PT ;  /* 0x000000280300780c */ /* 0x000fe20003f44270 */
[----:B------:R-:W-:Y:S01]  /*3080*/  FMUL.FTZ R40, R0, R40 ;  /* 0x0000002800287220 */ /* 0x000fe20000410000 */
[----:B------:R-:W-:Y:S01]  /*3090*/  FMNMX.FTZ R6, R113, R6, !PT ;  /* 0x0000000671067209 */ /* 0x000fe20007810000 */
[----:B------:R-:W-:Y:S01]  /*30a0*/  @UP0 ULDC UR6, c[0x0][0x44c] ;  /* 0x0001130000060ab9 */ /* 0x000fe20000000800 */
[----:B------:R-:W-:Y:S01]  /*30b0*/  FSEL R109, R109, -INF , P2 ;  /* 0xff8000006d6d7808 */ /* 0x000fe20001000000 */
[----:B------:R-:W1:Y:S01]  /*30c0*/  MUFU.TANH R82, R82 ;  /* 0x0000005200527308 */ /* 0x000e620000002400 */
[----:B-----5:R-:W-:Y:S01]  /*30d0*/  FSEL R111, R111, -INF , P0 ;  /* 0xff8000006f6f7808 */ /* 0x020fe20000000000 */
[----:B------:R-:W-:Y:S01]  /*30e0*/  UIMAD.WIDE.U32 UR6, UR39, UR6, URZ ;  /* 0x00000006270672a5 */ /* 0x000fe2000f8e003f */
[----:B------:R-:W-:Y:S01]  /*30f0*/  ISETP.GT.AND P0, PT, R3, 0x29, PT ;  /* 0x000000290300780c */ /* 0x000fe20003f04270 */
[----:B------:R-:W-:Y:S01]  /*3100*/  @UP0 ULDC UR14, c[0x0][0x450] ;  /* 0x00011400000e0ab9 */ /* 0x000fe20000000800 */
[----:B------:R-:W-:Y:S01]  /*3110*/  FMNMX.FTZ R6, R111, R6, !PT ;  /* 0x000000066f067209 */ /* 0x000fe20007810000 */
[----:B------:R-:W-:Y:S01]  /*3120*/  UMOV UR10, UR39 ;  /* 0x00000027000a7c82 */ /* 0x000fe20008000000 */
[----:B------:R-:W-:Y:S01]  /*3130*/  ISETP.GT.AND P2, PT, R3, 0x30, PT ;  /* 0x000000300300780c */ /* 0x000fe20003f44270 */
[----:B------:R-:W3:Y:S01]  /*3140*/  MUFU.TANH R83, R83 ;  /* 0x0000005300537308 */ /* 0x000ee20000002400 */
[----:B--2---:R-:W-:Y:S01]  /*3150*/  FSEL R107, R79, -INF , P0 ;  /* 0xff8000004f6b7808 */ /* 0x004fe20000000000 */
[----:B------:R-:W-:Y:S01]  /*3160*/  @UP0 USHF.R.U32.HI UR10, URZ, UR14, UR7 ;  /* 0x0000000e3f0a0299 */ /* 0x000fe20008011607 */
[----:B------:R-:W-:Y:S01]  /*3170*/  FMNMX.FTZ R6, R109, R6, !PT ;  /* 0x000000066d067209 */ /* 0x000fe20007810000 */
[----:B------:R-:W-:Y:S01]  /*3180*/  UIADD3 UR31, UR56, -0x2, URZ ;  /* 0xfffffffe381f7890 */ /* 0x000fe2000fffe03f */
[----:B------:R-:W-:Y:S01]  /*3190*/  ISETP.GT.AND P0, PT, R3, 0x31, PT ;  /* 0x000000310300780c */ /* 0x000fe20003f04270 */
[----:B------:R-:W-:Y:S01]  /*31a0*/  UIADD3 UR6, UR10, UR51, -UR52 ;  /* 0x000000330a067290 */ /* 0x000fe2000fffe834 */
[----:B------:R-:W-:Y:S01]  /*31b0*/  FMNMX.FTZ R6, R107, R6, !PT ;  /* 0x000000066b067209 */ /* 0x000fe20007810000 */
[----:B------:R-:W2:Y:S01]  /*31c0*/  MUFU.TANH R86, R86 ;  /* 0x0000005600567308 */ /* 0x000ea20000002400 */
[----:B-1----:R-:W-:Y:S01]  /*31d0*/  FSEL R105, R82, -INF , P2 ;  /* 0xff80000052697808 */ /* 0x002fe20001000000 */
[----:B------:R-:W-:Y:S01]  /*31e0*/  UIMAD.WIDE UR6, UR6, 0x66666667, URZ ;  /* 0x66666667060678a5 */ /* 0x000fe2000f8e023f */
[----:B------:R-:W-:-:S02]  /*31f0*/  ISETP.GT.AND P2, PT, R3, 0x38, PT ;  /* 0x000000380300780c */ /* 0x000fc40003f44270 */
[----:B------:R-:W-:Y:S01]  /*3200*/  FMNMX.FTZ R6, R105, R6, !PT ;  /* 0x0000000669067209 */ /* 0x000fe20007810000 */
[----:B------:R-:W-:Y:S01]  /*3210*/  USHF.R.U32.HI UR6, URZ, 0x1f, UR7 ;  /* 0x0000001f3f067899 */ /* 0x000fe20008011607 */
[----:B0-----:R-:W-:Y:S01]  /*3220*/  VIADDMNMX R115, R66, R68, R115, PT ;  /* 0x0000004442737246 */ /* 0x001fe20003800173 */
[----:B------:R-:W0:Y:S01]  /*3230*/  MUFU.TANH R87, R87 ;  /* 0x0000005700577308 */ /* 0x000e220000002400 */
[----:B---3--:R-:W-:Y:S01]  /*3240*/  FSEL R103, R83, -INF , P0 ;  /* 0xff80000053677808 */ /* 0x008fe20000000000 */
[----:B------:R-:W-:Y:S01]  /*3250*/  ULEA.HI.SX32 UR7, UR7, UR6, 0x1a ;  /* 0x0000000607077291 */ /* 0x000fe2000f8fd23f */
[----:B------:R-:W-:Y:S02]  /*3260*/  ISETP.GT.AND P0, PT, R3, 0x39, PT ;  /* 0x000000390300780c */ /* 0x000fe40003f04270 */
[----:B------:R-:W-:Y:S01]  /*3270*/  FMNMX.FTZ R6, R103, R6, !PT ;  /* 0x0000000667067209 */ /* 0x000fe20007810000 */
[----:B------:R-:W-:Y:S01]  /*3280*/  UISETP.LT.AND UP0, UPT, UR41, UR7, UPT ;  /* 0x000000072900728c */ /* 0x000fe2000bf01270 */
[----:B------:R-:W-:Y:S01]  /*3290*/  ISETP.GT.AND P3, PT, R115, 0x8, PT ;  /* 0x000000087300780c */ /* 0x000fe20003f64270 */
[----:B------:R-:W1:Y:S01]  /*32a0*/  MUFU.TANH R63, R63 ;  /* 0x0000003f003f7308 */ /* 0x000e620000002400 */
[----:B--2---:R-:W-:Y:S01]  /*32b0*/  FSEL R101, R86, -INF , P2 ;  /* 0xff80000056657808 */ /* 0x004fe20001000000 */
[----:B------:R-:W-:Y:S01]  /*32c0*/  USEL UR29, UR41, UR7, !UP0 ;  /* 0x00000007291d7287 */ /* 0x000fe2000c000000 */
[----:B------:R-:W-:-:S02]  /*32d0*/  ISETP.GT.AND P2, PT, R3, 0x40, PT ;  /* 0x000000400300780c */ /* 0x000fc40003f44270 */
[----:B------:R-:W-:Y:S01]  /*32e0*/  FMNMX.FTZ R6, R101, R6, !PT ;  /* 0x0000000665067209 */ /* 0x000fe20007810000 */
[----:B------:R-:W-:Y:S01]  /*32f0*/  UISETP.GE.AND UP0, UPT, UR31, UR29, UPT ;  /* 0x0000001d1f00728c */ /* 0x000fe2000bf06270 */
[----:B------:R-:W-:Y:S01]  /*3300*/  FSEL R97, R97, -INF , P2 ;  /* 0xff80000061617808 */ /* 0x000fe20001000000 */
[----:B------:R-:W2:Y:S01]  /*3310*/  MUFU.TANH R67, R67 ;  /* 0x0000004300437308 */ /* 0x000ea20000002400 */
[----:B0-----:R-:W-:Y:S02]  /*3320*/  FSEL R99, R87, -INF , P0 ;  /* 0xff80000057637808 */ /* 0x001fe40000000000 */
[----:B------:R-:W-:Y:S02]  /*3330*/  ISETP.GT.AND P0, PT, R3, 0x41, PT ;  /* 0x000000410300780c */ /* 0x000fe40003f04270 */
[----:B------:R-:W-:Y:S02]  /*3340*/  FMNMX.FTZ R6, R99, R6, !PT ;  /* 0x0000000663067209 */ /* 0x000fe40007810000 */
[----:B------:R-:W-:Y:S01]  /*3350*/  ISETP.GT.AND P2, PT, R3, 0x48, PT ;  /* 0x000000480300780c */ /* 0x000fe20003f44270 */
[----:B------:R-:W0:Y:S01]  /*3360*/  MUFU.TANH R70, R70 ;  /* 0x0000004600467308 */ /* 0x000e220000002400 */
[----:B------:R-:W-:-:S02]  /*3370*/  FSEL R95, R8, -INF , P0 ;  /* 0xff800000085f7808 */ /* 0x000fc40000000000 */
[----:B------:R-:W-:Y:S02]  /*3380*/  FMNMX.FTZ R6, R97, R6, !PT ;  /* 0x0000000661067209 */ /* 0x000fe40007810000 */
[----:B------:R-:W-:Y:S02]  /*3390*/  ISETP.GT.AND P0, PT, R3, 0x49, PT ;  /* 0x000000490300780c */ /* 0x000fe40003f04270 */
[----:B------:R-:W-:Y:S01]  /*33a0*/  FSEL R93, R93, -INF , P2 ;  /* 0xff8000005d5d7808 */ /* 0x000fe20001000000 */
[----:B------:R-:W3:Y:S01]  /*33b0*/  MUFU.TANH R71, R71 ;  /* 0x0000004700477308 */ /* 0x000ee20000002400 */
[----:B------:R-:W-:Y:S02]  /*33c0*/  FMNMX.FTZ R6, R95, R6, !PT ;  /* 0x000000065f067209 */ /* 0x000fe40007810000 */
[----:B------:R-:W-:Y:S02]  /*33d0*/  ISETP.GT.AND P2, PT, R3, 0x50, PT ;  /* 0x000000500300780c */ /* 0x000fe40003f44270 */
[----:B-1----:R-:W-:-:S02]  /*33e0*/  FSEL R91, R63, -INF , P0 ;  /* 0xff8000003f5b7808 */ /* 0x002fc40000000000 */
[----:B------:R-:W-:Y:S01]  /*33f0*/  FMNMX.FTZ R6, R93, R6, !PT ;  /* 0x000000065d067209 */ /* 0x000fe20007810000 */
[----:B------:R-:W1:Y:S01]  /*3400*/  MUFU.TANH R42, R42 ;  /* 0x0000002a002a7308 */ /* 0x000e620000002400 */
[----:B------:R-:W-:Y:S02]  /*3410*/  ISETP.GT.AND P0, PT, R3, 0x51, PT ;  /* 0x000000510300780c */ /* 0x000fe40003f04270 */
[----:B------:R-:W-:Y:S02]  /*3420*/  FSEL R87, R65, -INF , P2 ;  /* 0xff80000041577808 */ /* 0x000fe40001000000 */
[----:B------:R-:W-:Y:S02]  /*3430*/  FMNMX.FTZ R6, R91, R6, !PT ;  /* 0x000000065b067209 */ /* 0x000fe40007810000 */
[----:B------:R-:W-:Y:S01]  /*3440*/  ISETP.GT.AND P2, PT, R3, 0x58, PT ;  /* 0x000000580300780c */ /* 0x000fe20003f44270 */
[----:B------:R-:W4:Y:S01]  /*3450*/  MUFU.TANH R43, R43 ;  /* 0x0000002b002b7308 */ /* 0x000f220000002400 */
[----:B--2---:R-:W-:-:S02]  /*3460*/  FSEL R85, R67, -INF , P0 ;  /* 0xff80000043557808 */ /* 0x004fc40000000000 */
[----:B------:R-:W-:Y:S02]  /*3470*/  FMNMX.FTZ R6, R87, R6, !PT ;  /* 0x0000000657067209 */ /* 0x000fe40007810000 */
[----:B------:R-:W-:Y:S02]  /*3480*/  ISETP.GT.AND P0, PT, R3, 0x59, PT ;  /* 0x000000590300780c */ /* 0x000fe40003f04270 */
[----:B0-----:R-:W-:Y:S01]  /*3490*/  FSEL R83, R70, -INF , P2 ;  /* 0xff80000046537808 */ /* 0x001fe20001000000 */
[----:B------:R-:W0:Y:S01]  /*34a0*/  MUFU.TANH R46, R46 ;  /* 0x0000002e002e7308 */ /* 0x000e220000002400 */
[----:B------:R-:W-:Y:S01]  /*34b0*/  FMNMX.FTZ R6, R85, R6, !PT ;  /* 0x0000000655067209 */ /* 0x000fe20007810000 */
[C---:B------:R-:W-:Y:S01]  /*34c0*/  FMUL.FTZ R70, R0.reuse, R45 ;  /* 0x0000002d00467220 */ /* 0x040fe20000410000 */
[----:B------:R-:W-:Y:S01]  /*34d0*/  ISETP.GT.AND P2, PT, R3, 0x60, PT ;  /* 0x000000600300780c */ /* 0x000fe20003f44270 */
[----:B------:R-:W-:Y:S01]  /*34e0*/  FMUL.FTZ R45, R0, R24 ;  /* 0x00000018002d7220 */ /* 0x000fe20000410000 */
[----:B---3--:R-:W-:-:S02]  /*34f0*/  FSEL R81, R71, -INF , P0 ;  /* 0xff80000047517808 */ /* 0x008fc40000000000 */
[----:B------:R-:W-:Y:S01]  /*3500*/  FMNMX.FTZ R6, R83, R6, !PT ;  /* 0x0000000653067209 */ /* 0x000fe20007810000 */
[----:B------:R-:W2:Y:S01]  /*3510*/  MUFU.TANH R47, R47 ;  /* 0x0000002f002f7308 */ /* 0x000ea20000002400 */
[----:B------:R-:W-:Y:S02]  /*3520*/  ISETP.GT.AND P0, PT, R3, 0x61, PT ;  /* 0x000000610300780c */ /* 0x000fe40003f04270 */
[----:B-1----:R-:W-:Y:S02]  /*3530*/  FSEL R69, R42, -INF , P2 ;  /* 0xff8000002a457808 */ /* 0x002fe40001000000 */
[----:B------:R-:W-:Y:S02]  /*3540*/  FMNMX.FTZ R6, R81, R6, !PT ;  /* 0x0000000651067209 */ /* 0x000fe40007810000 */
[----:B------:R-:W-:Y:S01]  /*3550*/  ISETP.GT.AND P2, PT, R3, 0x68, PT ;  /* 0x000000680300780c */ /* 0x000fe20003f44270 */
[----:B------:R-:W1:Y:S01]  /*3560*/  MUFU.TANH R50, R50 ;  /* 0x0000003200327308 */ /* 0x000e620000002400 */
[----:B----4-:R-:W-:-:S02]  /*3570*/  FSEL R71, R43, -INF , P0 ;  /* 0xff8000002b477808 */ /* 0x010fc40000000000 */
[----:B------:R-:W-:Y:S02]  /*3580*/  FMNMX.FTZ R6, R69, R6, !PT ;  /* 0x0000000645067209 */ /* 0x000fe40007810000 */
[----:B------:R-:W-:Y:S02]  /*3590*/  ISETP.GT.AND P0, PT, R3, 0x69, PT ;  /* 0x000000690300780c */ /* 0x000fe40003f04270 */
[----:B0-----:R-:W-:Y:S01]  /*35a0*/  FSEL R79, R46, -INF , P2 ;  /* 0xff8000002e4f7808 */ /* 0x001fe20001000000 */
[----:B------:R-:W0:Y:S01]  /*35b0*/  MUFU.TANH R51, R51 ;  /* 0x0000003300337308 */ /* 0x000e220000002400 */
[----:B------:R-:W-:Y:S01]  /*35c0*/  FMNMX.FTZ R6, R71, R6, !PT ;  /* 0x0000000647067209 */ /* 0x000fe20007810000 */
[----:B------:R-:W-:Y:S01]  /*35d0*/  FMUL.FTZ R46, R0, R29 ;  /* 0x0000001d002e7220 */ /* 0x000fe20000410000 */
[----:B------:R-:W-:Y:S02]  /*35e0*/  ISETP.GT.AND P2, PT, R3, 0x70, PT ;  /* 0x000000700300780c */ /* 0x000fe40003f44270 */
[----:B--2---:R-:W-:-:S02]  /*35f0*/  FSEL R65, R47, -INF , P0 ;  /* 0xff8000002f417808 */ /* 0x004fc40000000000 */
[----:B------:R-:W-:Y:S01]  /*3600*/  FMNMX.FTZ R6, R79, R6, !PT ;  /* 0x000000064f067209 */ /* 0x000fe20007810000 */
[----:B------:R-:W2:Y:S01]  /*3610*/  MUFU.TANH R54, R54 ;  /* 0x0000003600367308 */ /* 0x000ea20000002400 */
[----:B------:R-:W-:Y:S02]  /*3620*/  ISETP.GT.AND P0, PT, R3, 0x71, PT ;  /* 0x000000710300780c */ /* 0x000fe40003f04270 */
[----:B-1----:R-:W-:Y:S01]  /*3630*/  FSEL R67, R50, -INF , P2 ;  /* 0xff80000032437808 */ /* 0x002fe20001000000 */
[----:B------:R-:W-:Y:S01]  /*3640*/  FMUL.FTZ R50, R0, R33 ;  /* 0x0000002100327220 */ /* 0x000fe20000410000 */
[----:B------:R-:W-:Y:S02]  /*3650*/  FMNMX.FTZ R6, R65, R6, !PT ;  /* 0x0000000641067209 */ /* 0x000fe40007810000 */
[----:B------:R-:W-:Y:S01]  /*3660*/  ISETP.GT.AND P2, PT, R3, 0x78, PT ;  /* 0x000000780300780c */ /* 0x000fe20003f44270 */
[----:B------:R2:W1:Y:S01]  /*3670*/  MUFU.TANH R8, R55 ;  /* 0x0000003700087308 */ /* 0x0004620000002400 */
[----:B0-----:R-:W-:-:S02]  /*3680*/  FSEL R63, R51, -INF , P0 ;  /* 0xff800000333f7808 */ /* 0x001fc40000000000 */
[----:B------:R-:W-:Y:S02]  /*3690*/  FMNMX.FTZ R6, R67, R6, !PT ;  /* 0x0000000643067209 */ /* 0x000fe40007810000 */
[----:B------:R-:W-:Y:S02]  /*36a0*/  ISETP.GT.AND P0, PT, R3, 0x79, PT ;  /* 0x000000790300780c */ /* 0x000fe40003f04270 */
[----:B------:R-:W-:Y:S01]  /*36b0*/  FMNMX.FTZ R6, R63, R6, !PT ;  /* 0x000000063f067209 */ /* 0x000fe20007810000 */
[----:B------:R-:W0:Y:S01]  /*36c0*/  MUFU.TANH R26, R26 ;  /* 0x0000001a001a7308 */ /* 0x000e220000002400 */
[----:B--2---:R-:W-:Y:S01]  /*36d0*/  FSEL R55, R54, -INF , P2 ;  /* 0xff80000036377808 */ /* 0x004fe20001000000 */
[C---:B------:R-:W-:Y:S01]  /*36e0*/  FMUL.FTZ R54, R0.reuse, R44 ;  /* 0x0000002c00367220 */ /* 0x040fe20000410000 */
[----:B------:R-:W-:Y:S01]  /*36f0*/  ISETP.GT.AND P2, PT, R3, 0x80, PT ;  /* 0x000000800300780c */ /* 0x000fe20003f44270 */
[----:B------:R-:W-:Y:S01]  /*3700*/  FMUL.FTZ R44, R0, R25 ;  /* 0x00000019002c7220 */ /* 0x000fe20000410000 */
[----:B------:R-:W-:-:S02]  /*3710*/  FMNMX.FTZ R6, R55, R6, !PT ;  /* 0x0000000637067209 */ /* 0x000fc40007810000 */
[----:B------:R-:W-:Y:S01]  /*3720*/  R2UR UR11, R2 ;  /* 0x00000000020b72ca */ /* 0x000fe200000e0000 */
[----:B------:R-:W2:Y:S01]  /*3730*/  MUFU.TANH R27, R27 ;  /* 0x0000001b001b7308 */ /* 0x000ea20000002400 */
[----:B-1----:R-:W-:Y:S02]  /*3740*/  FSEL R47, R8, -INF , P0 ;  /* 0xff800000082f7808 */ /* 0x002fe40000000000 */
[----:B------:R-:W-:Y:S02]  /*3750*/  ISETP.GT.AND P0, PT, R3, 0x81, PT ;  /* 0x000000810300780c */ /* 0x000fe40003f04270 */
[----:B------:R-:W-:-:S03]  /*3760*/  FMNMX.FTZ R6, R47, R6, !PT ;  /* 0x000000062f067209 */ /* 0x000fc60007810000 */
[----:B------:R-:W1:Y:S01]  /*3770*/  MUFU.TANH R30, R30 ;  /* 0x0000001e001e7308 */ /* 0x000e620000002400 */
[----:B0-----:R-:W-:Y:S02]  /*3780*/  FSEL R51, R26, -INF , P2 ;  /* 0xff8000001a337808 */ /* 0x001fe40001000000 */
[----:B------:R-:W-:Y:S01]  /*3790*/  ISETP.GT.AND P2, PT, R3, 0x88, PT ;  /* 0x000000880300780c */ /* 0x000fe20003f44270 */
[----:B------:R-:W-:Y:S01]  /*37a0*/  UIADD3 UR6, UR11, 0x22840, URZ ;  /* 0x000228400b067890 */ /* 0x000fe2000fffe03f */
[----:B------:R-:W-:Y:S01]  /*37b0*/  FMNMX.FTZ R8, R51, R6, !PT ;  /* 0x0000000633087209 */ /* 0x000fe20007810000 */
[----:B------:R-:W-:Y:S02]  /*37c0*/  FMUL.FTZ R6, R0, R39 ;  /* 0x0000002700067220 */ /* 0x000fe40000410000 */
[----:B------:R-:W0:Y:S01]  /*37d0*/  MUFU.TANH R31, R31 ;  /* 0x0000001f001f7308 */ /* 0x000e220000002400 */
[----:B--2---:R-:W-:Y:S01]  /*37e0*/  FSEL R43, R27, -INF , P0 ;  /* 0xff8000001b2b7808 */ /* 0x004fe20000000000 */
[----:B------:R-:W-:Y:S01]  /*37f0*/  UPRMT UR6, UR42, 0x654, UR6 ;  /* 0x000006542a067896 */ /* 0x000fe20008000006 */
[----:B------:R-:W-:-:S02]  /*3800*/  ISETP.GT.AND P0, PT, R3, 0x89, PT ;  /* 0x000000890300780c */ /* 0x000fc40003f04270 */
[----:B------:R-:W-:-:S03]  /*3810*/  FMNMX.FTZ R8, R43, R8, !PT ;  /* 0x000000082b087209 */ /* 0x000fc60007810000 */
[----:B------:R-:W2:Y:S01]  /*3820*/  MUFU.TANH R34, R34 ;  /* 0x0000002200227308 */ /* 0x000ea20000002400 */
[----:B-1----:R-:W-:Y:S02]  /*3830*/  FSEL R41, R30, -INF , P2 ;  /* 0xff8000001e297808 */ /* 0x002fe40001000000 */
[----:B------:R-:W-:Y:S01]  /*3840*/  ISETP.GT.AND P2, PT, R3, 0x90, PT ;  /* 0x000000900300780c */ /* 0x000fe20003f44270 */
[----:B------:R-:W-:Y:S01]  /*3850*/  SYNCS.ARRIVE.TRANS64.RED.A1T0 RZ, [UR6], RZ ;  /* 0x000000ffffff79a7 */ /* 0x000fe20008100406 */
[----:B------:R-:W-:-:S03]  /*3860*/  FMNMX.FTZ R8, R41, R8, !PT ;  /* 0x0000000829087209 */ /* 0x000fc60007810000 */
[----:B------:R2:W1:Y:S01]  /*3870*/  MUFU.TANH R42, R35 ;  /* 0x00000023002a7308 */ /* 0x0004620000002400 */
[----:B0-----:R-:W-:Y:S02]  /*3880*/  FSEL R39, R31, -INF , P0 ;  /* 0xff8000001f277808 */ /* 0x001fe40000000000 */
[----:B------:R-:W-:Y:S02]  /*3890*/  ISETP.GT.AND P0, PT, R3, 0x91, PT ;  /* 0x000000910300780c */ /* 0x000fe40003f04270 */
[----:B------:R-:W-:-:S03]  /*38a0*/  FMNMX.FTZ R8, R39, R8, !PT ;  /* 0x0000000827087209 */ /* 0x000fc60007810000 */
[----:B------:R-:W0:Y:S01]  /*38b0*/  MUFU.TANH R38, R38 ;  /* 0x0000002600267308 */ /* 0x000e220000002400 */
[----:B--2---:R-:W-:Y:S01]  /*38c0*/  FSEL R35, R34, -INF , P2 ;  /* 0xff80000022237808 */ /* 0x004fe20001000000 */
[C---:B------:R-:W-:Y:S01]  /*38d0*/  FMUL.FTZ R34, R0.reuse, R49 ;  /* 0x0000003100227220 */ /* 0x040fe20000410000 */
[----:B------:R-:W-:Y:S01]  /*38e0*/  ISETP.GT.AND P2, PT, R3, 0x98, PT ;  /* 0x000000980300780c */ /* 0x000fe20003f44270 */
[----:B------:R-:W-:Y:S01]  /*38f0*/  FMUL.FTZ R49, R0, R32 ;  /* 0x0000002000317220 */ /* 0x000fe20000410000 */
[----:B------:R-:W-:-:S03]  /*3900*/  FMNMX.FTZ R8, R35, R8, !PT ;  /* 0x0000000823087209 */ /* 0x000fc60007810000 */
[----:B------:R-:W2:Y:S01]  /*3910*/  MUFU.TANH R6, R6 ;  /* 0x0000000600067308 */ /* 0x000ea20000002400 */
[----:B-1----:R-:W-:Y:S01]  /*3920*/  FSEL R31, R42, -INF , P0 ;  /* 0xff8000002a1f7808 */ /* 0x002fe20000000000 */
[C---:B------:R-:W-:Y:S01]  /*3930*/  FMUL.FTZ R42, R0.reuse, R52 ;  /* 0x00000034002a7220 */ /* 0x040fe20000410000 */
[----:B------:R-:W-:Y:S01]  /*3940*/  ISETP.GT.AND P0, PT, R3, 0x99, PT ;  /* 0x000000990300780c */ /* 0x000fe20003f04270 */
[C---:B------:R-:W-:Y:S01]  /*3950*/  FMUL.FTZ R52, R0.reuse, R36 ;  /* 0x0000002400347220 */ /* 0x040fe20000410000 */
[----:B------:R-:W-:Y:S01]  /*3960*/  FMNMX.FTZ R8, R31, R8, !PT ;  /* 0x000000081f087209 */ /* 0x000fe20007810000 */
[----:B------:R-:W-:Y:S02]  /*3970*/  FMUL.FTZ R36, R0, R37 ;  /* 0x0000002500247220 */ /* 0x000fe40000410000 */
[----:B------:R-:W-:Y:S01]  /*3980*/  MUFU.TANH R7, R7 ;  /* 0x0000000700077308 */ /* 0x000fe20000002400 */
[----:B0-----:R-:W-:Y:S01]  /*3990*/  FSEL R27, R38, -INF , P2 ;  /* 0xff800000261b7808 */ /* 0x001fe20001000000 */
[----:B------:R-:W-:Y:S01]  /*39a0*/  FMUL.FTZ R38, R0, R53 ;  /* 0x0000003500267220 */ /* 0x000fe20000410000 */
[----:B------:R-:W-:-:S02]  /*39b0*/  ISETP.GT.AND P2, PT, R115, 0x1, PT ;  /* 0x000000017300780c */ /* 0x000fc40003f44270 */
[----:B------:R-:W-:-:S03]  /*39c0*/  FMNMX.FTZ R8, R27, R8, !PT ;  /* 0x000000081b087209 */ /* 0x000fc60007810000 */
[----:B------:R-:W0:Y:S01]  /*39d0*/  MUFU.TANH R9, R9 ;  /* 0x0000000900097308 */ /* 0x000e220000002400 */
[----:B--2---:R-:W-:-:S04]  /*39e0*/  FSEL R3, R6, -INF , P0 ;  /* 0xff80000006037808 */ /* 0x004fc80000000000 */
[----:B------:R-:W-:-:S03]  /*39f0*/  FMNMX.FTZ R8, R3, R8, !PT ;  /* 0x0000000803087209 */ /* 0x000fc60007810000 */
[----:B------:R-:W1:Y:S02]  /*3a00*/  MUFU.TANH R11, R11 ;  /* 0x0000000b000b7308 */ /* 0x000e640000002400 */
[----:B------:R-:W2:Y:S06]  /*3a10*/  SHFL.BFLY PT, R89, R8, 0x2, 0x1f ;  /* 0x0c401f0008597f89 */ /* 0x000eac00000e0000 */
[----:B------:R-:W-:Y:S01]  /*3a20*/  MUFU.TANH R10, R10 ;  /* 0x0000000a000a7308 */ /* 0x000fe20000002400 */
[----:B0-----:R-:W-:Y:S02]  /*3a30*/  FSEL R33, R9, -INF , P2 ;  /* 0xff80000009217808 */ /* 0x001fe40001000000 */
[----:B------:R-:W-:-:S05]  /*3a40*/  ISETP.GT.AND P2, PT, R115, 0x10, PT ;  /* 0x000000107300780c */ /* 0x000fca0003f44270 */
[----:B------:R-:W0:Y:S01]  /*3a50*/  MUFU.TANH R12, R12 ;  /* 0x0000000c000c7308 */ /* 0x000e220000002400 */
[----:B-1----:R-:W-:-:S07]  /*3a60*/  FSEL R30, R11, -INF , P3 ;  /* 0xff8000000b1e7808 */ /* 0x002fce0001800000 */
[----:B------:R-:W-:Y:S01]  /*3a70*/  MUFU.TANH R13, R13 ;  /* 0x0000000d000d7308 */ /* 0x000fe20000002400 */
[----:B--2---:R-:W-:-:S05]  /*3a80*/  FMNMX.FTZ R6, R8, R89, !PT ;  /* 0x0000005908067209 */ /* 0x004fca0007810000 */
[----:B------:R-:W1:Y:S02]  /*3a90*/  SHFL.BFLY PT, R89, R6, 0x1, 0x1f ;  /* 0x0c201f0006597f89 */ /* 0x000e6400000e0000 */
[----:B------:R-:W2:Y:S01]  /*3aa0*/  MUFU.TANH R14, R14 ;  /* 0x0000000e000e7308 */ /* 0x000ea20000002400 */
[----:B0-----:R-:W-:Y:S02]  /*3ab0*/  FSEL R32, R12, -INF , P2 ;  /* 0xff8000000c207808 */ /* 0x001fe40001000000 */
[----:B------:R-:W-:-:S05]  /*3ac0*/  ISETP.GT.AND P2, PT, R115, 0x18, PT ;  /* 0x000000187300780c */ /* 0x000fca0003f44270 */
[----:B------:R-:W-:Y:S08]  /*3ad0*/  MUFU.TANH R15, R15 ;  /* 0x0000000f000f7308 */ /* 0x000ff00000002400 */
[----:B------:R-:W0:Y:S01]  /*3ae0*/  MUFU.TANH R20, R20 ;  /* 0x0000001400147308 */ /* 0x000e220000002400 */
[----:B--2---:R-:W-:Y:S02]  /*3af0*/  FSEL R14, R14, -INF , P2 ;  /* 0xff8000000e0e7808 */ /* 0x004fe40001000000 */
[----:B------:R-:W-:-:S02]  /*3b00*/  ISETP.GT.AND P2, PT, R115, 0x20, PT ;  /* 0x000000207300780c */ /* 0x000fc40003f44270 */
[----:B-1----:R-:W-:Y:S01]  /*3b10*/  FMNMX.FTZ R89, R6, R89, !PT ;  /* 0x0000005906597209 */ /* 0x002fe20007810000 */
[----:B------:R-:W-:Y:S02]  /*3b20*/  IMAD.U32 R6, RZ, RZ, UR28 ;  /* 0x0000001cff067e24 */ /* 0x000fe4000f8e00ff */
[----:B------:R-:W1:Y:S01]  /*3b30*/  MUFU.TANH R21, R21 ;  /* 0x0000001500157308 */ /* 0x000e620000002400 */
[C---:B------:R-:W-:Y:S01]  /*3b40*/  FSETP.NEU.FTZ.AND P0, PT, R89.reuse, -INF , PT ;  /* 0xff8000005900780b */ /* 0x040fe20003f1d000 */
[----:B------:R-:W-:-:S05]  /*3b50*/  FFMA.FTZ R6, R89, R6, -8 ;  /* 0xc100000059067423 */ /* 0x000fca0000010006 */
[----:B------:R-:W-:Y:S01]  /*3b60*/  FSEL R6, R6, RZ, P0 ;  /* 0x000000ff06067208 */ /* 0x000fe20000000000 */
[----:B------:R-:W2:Y:S01]  /*3b70*/  MUFU.TANH R72, R72 ;  /* 0x0000004800487308 */ /* 0x000ea20000002400 */
[----:B------:R-:W-:Y:S02]  /*3b80*/  ISETP.GT.AND P0, PT, R115, RZ, PT ;  /* 0x000000ff7300720c */ /* 0x000fe40003f04270 */
[----:B0-----:R-:W-:Y:S01]  /*3b90*/  FSEL R37, R20, -INF , P2 ;  /* 0xff80000014257808 */ /* 0x001fe20001000000 */
[----:B------:R-:W-:-:S01]  /*3ba0*/  FFMA.FTZ R93, R93, UR28, -R6 ;  /* 0x0000001c5d5d7c23 */ /* 0x000fc20008010806 */
[----:B------:R-:W-:Y:S01]  /*3bb0*/  FSEL R28, R7, -INF , P0 ;  /* 0xff800000071c7808 */ /* 0x000fe20000000000 */
[----:B------:R-:W-:-:S01]  /*3bc0*/  FFMA.FTZ R100, R39, UR28, -R6 ;  /* 0x0000001c27647c23 */ /* 0x000fc20008010806 */
[----:B------:R-:W-:Y:S01]  /*3bd0*/  ISETP.GT.AND P0, PT, R115, 0x9, PT ;  /* 0x000000097300780c */ /* 0x000fe20003f04270 */
[----:B------:R-:W0:Y:S01]  /*3be0*/  MUFU.TANH R73, R73 ;  /* 0x0000004900497308 */ /* 0x000e220000002400 */
[----:B------:R-:W-:Y:S01]  /*3bf0*/  FMNMX.FTZ R9, R28, R33, !PT ;  /* 0x000000211c097209 */ /* 0x000fe20007810000 */
[----:B------:R-:W-:Y:S01]  /*3c00*/  IMAD.U32 R39, RZ, RZ, UR28 ;  /* 0x0000001cff277e24 */ /* 0x000fe2000f8e00ff */
[----:B------:R-:W-:Y:S01]  /*3c10*/  FSEL R29, R10, -INF , P0 ;  /* 0xff8000000a1d7808 */ /* 0x000fe20000000000 */
[--C-:B------:R-:W-:Y:S01]  /*3c20*/  FFMA.FTZ R5, R5, UR28, -R6.reuse ;  /* 0x0000001c05057c23 */ /* 0x100fe20008010806 */
[----:B------:R-:W-:Y:S01]  /*3c30*/  FMNMX.FTZ R10, R30, R9, !PT ;  /* 0x000000091e0a7209 */ /* 0x000fe20007810000 */
        /* <DEDUP_REMOVED lines=29> */
[----:B--2---:R-:W-:Y:S01]  /*3e10*/  FSEL R72, R72, -INF , P2 ;  /* 0xff80000048487808 */ /* 0x004fe20001000000 */
[--C-:B------:R-:W-:Y:S01]  /*3e20*/  FFMA.FTZ R10, R113, UR28, -R6.reuse ;  /* 0x0000001c710a7c23 */ /* 0x100fe20008010806 */
[----:B------:R-:W-:Y:S01]  /*3e30*/  FMNMX.FTZ R53, R21, R66, !PT ;  /* 0x0000004215357209 */ /* 0x000fe20007810000 */
[--C-:B------:R-:W-:Y:S01]  /*3e40*/  FFMA.FTZ R11, R111, UR28, -R6.reuse ;  /* 0x0000001c6f0b7c23 */ /* 0x100fe20008010806 */
[----:B------:R-:W-:Y:S01]  /*3e50*/  ISETP.GT.AND P2, PT, R115, 0x30, PT ;  /* 0x000000307300780c */ /* 0x000fe20003f44270 */
[----:B------:R-:W2:Y:S01]  /*3e60*/  MUFU.TANH R78, R78 ;  /* 0x0000004e004e7308 */ /* 0x000ea20000002400 */
[----:B0-----:R-:W-:Y:S01]  /*3e70*/  FSEL R66, R73, -INF , P0 ;  /* 0xff80000049427808 */ /* 0x001fe20000000000 */
[--C-:B------:R-:W-:Y:S01]  /*3e80*/  FFMA.FTZ R20, R109, UR28, -R6.reuse ;  /* 0x0000001c6d147c23 */ /* 0x100fe20008010806 */
[----:B------:R-:W-:Y:S01]  /*3e90*/  FMNMX.FTZ R53, R72, R53, !PT ;  /* 0x0000003548357209 */ /* 0x000fe20007810000 */
[--C-:B------:R-:W-:Y:S01]  /*3ea0*/  FFMA.FTZ R73, R107, UR28, -R6.reuse ;  /* 0x0000001c6b497c23 */ /* 0x100fe20008010806 */
[----:B------:R-:W-:Y:S01]  /*3eb0*/  ISETP.GT.AND P0, PT, R115, 0x31, PT ;  /* 0x000000317300780c */ /* 0x000fe20003f04270 */
[--C-:B------:R-:W-:Y:S01]  /*3ec0*/  FFMA.FTZ R97, R97, UR28, -R6.reuse ;  /* 0x0000001c61617c23 */ /* 0x100fe20008010806 */
[----:B---3--:R-:W-:Y:S01]  /*3ed0*/  FSEL R74, R74, -INF , P2 ;  /* 0xff8000004a4a7808 */ /* 0x008fe20001000000 */
[----:B------:R-:W0:Y:S01]  /*3ee0*/  MUFU.TANH R56, R56 ;  /* 0x0000003800387308 */ /* 0x000e220000002400 */
[----:B------:R-:W-:Y:S01]  /*3ef0*/  FMNMX.FTZ R53, R66, R53, !PT ;  /* 0x0000003542357209 */ /* 0x000fe20007810000 */
[--C-:B------:R-:W-:Y:S01]  /*3f00*/  FFMA.FTZ R91, R91, UR28, -R6.reuse ;  /* 0x0000001c5b5b7c23 */ /* 0x100fe20008010806 */
[----:B------:R-:W-:Y:S01]  /*3f10*/  ISETP.GT.AND P2, PT, R115, 0x38, PT ;  /* 0x000000387300780c */ /* 0x000fe20003f44270 */
[--C-:B------:R-:W-:Y:S01]  /*3f20*/  FFMA.FTZ R65, R65, UR28, -R6.reuse ;  /* 0x0000001c41417c23 */ /* 0x100fe20008010806 */
[----:B----4-:R-:W-:Y:S01]  /*3f30*/  FSEL R75, R75, -INF , P0 ;  /* 0xff8000004b4b7808 */ /* 0x010fe20000000000 */
[--C-:B------:R-:W-:Y:S01]  /*3f40*/  FFMA.FTZ R63, R63, UR28, -R6.reuse ;  /* 0x0000001c3f3f7c23 */ /* 0x100fe20008010806 */
[----:B------:R-:W-:Y:S01]  /*3f50*/  FMNMX.FTZ R68, R74, R53, !PT ;  /* 0x000000354a447209 */ /* 0x000fe20007810000 */
[----:B------:R-:W3:Y:S01]  /*3f60*/  MUFU.TANH R57, R57 ;  /* 0x0000003900397308 */ /* 0x000ee20000002400 */
[----:B------:R-:W-:Y:S01]  /*3f70*/  ISETP.GT.AND P0, PT, R115, 0x39, PT ;  /* 0x000000397300780c */ /* 0x000fe20003f04270 */
[--C-:B------:R-:W-:Y:S01]  /*3f80*/  FFMA.FTZ R53, R105, UR28, -R6.reuse ;  /* 0x0000001c69357c23 */ /* 0x100fe20008010806 */
[----:B-----5:R-:W-:Y:S01]  /*3f90*/  FSEL R77, R77, -INF , P2 ;  /* 0xff8000004d4d7808 */ /* 0x020fe20001000000 */
[--C-:B------:R-:W-:Y:S01]  /*3fa0*/  FFMA.FTZ R55, R55, UR28, -R6.reuse ;  /* 0x0000001c37377c23 */ /* 0x100fe20008010806 */
[----:B------:R-:W-:Y:S01]  /*3fb0*/  FMNMX.FTZ R68, R75, R68, !PT ;  /* 0x000000444b447209 */ /* 0x000fe20007810000 */
[--C-:B------:R-:W-:Y:S01]  /*3fc0*/  FFMA.FTZ R41, R41, UR28, -R6.reuse ;  /* 0x0000001c29297c23 */ /* 0x100fe20008010806 */
[----:B------:R-:W-:Y:S01]  /*3fd0*/  ISETP.GT.AND P2, PT, R115, 0x40, PT ;  /* 0x000000407300780c */ /* 0x000fe20003f44270 */
[----:B------:R-:W4:Y:S01]  /*3fe0*/  MUFU.TANH R58, R58 ;  /* 0x0000003a003a7308 */ /* 0x000f220000002400 */
[----:B-1----:R-:W-:Y:S01]  /*3ff0*/  FSEL R76, R76, -INF , P0 ;  /* 0xff8000004c4c7808 */ /* 0x002fe20000000000 */
[--C-:B------:R-:W-:Y:S01]  /*4000*/  FFMA.FTZ R35, R35, UR28, -R6.reuse ;  /* 0x0000001c23237c23 */ /* 0x100fe20008010806 */
[----:B------:R-:W-:Y:S01]  /*4010*/  FMNMX.FTZ R105, R77, R68, !PT ;  /* 0x000000444d697209 */ /* 0x000fe20007810000 */
[--C-:B------:R-:W-:Y:S01]  /*4020*/  FFMA.FTZ R27, R27, UR28, -R6.reuse ;  /* 0x0000001c1b1b7c23 */ /* 0x100fe20008010806 */
[----:B------:R-:W-:Y:S01]  /*4030*/  ISETP.GT.AND P0, PT, R115, 0x41, PT ;  /* 0x000000417300780c */ /* 0x000fe20003f04270 */
[----:B------:R-:W-:Y:S01]  /*4040*/  FFMA.FTZ R3, R3, UR28, -R6 ;  /* 0x0000001c03037c23 */ /* 0x000fe20008010806 */
[----:B--2---:R-:W-:Y:S01]  /*4050*/  FSEL R78, R78, -INF , P2 ;  /* 0xff8000004e4e7808 */ /* 0x004fe20001000000 */
[----:B------:R-:W1:Y:S01]  /*4060*/  MUFU.TANH R59, R59 ;  /* 0x0000003b003b7308 */ /* 0x000e620000002400 */
[----:B------:R-:W-:-:S02]  /*4070*/  FMNMX.FTZ R105, R76, R105, !PT ;  /* 0x000000694c697209 */ /* 0x000fc40007810000 */
[----:B------:R-:W-:Y:S02]  /*4080*/  ISETP.GT.AND P2, PT, R115, 0x48, PT ;  /* 0x000000487300780c */ /* 0x000fe40003f44270 */
[----:B0-----:R-:W-:Y:S01]  /*4090*/  FSEL R68, R56, -INF , P0 ;  /* 0xff80000038447808 */ /* 0x001fe20000000000 */
[--C-:B------:R-:W-:Y:S01]  /*40a0*/  FFMA.FTZ R56, R103, UR28, -R6.reuse ;  /* 0x0000001c67387c23 */ /* 0x100fe20008010806 */
[----:B------:R-:W-:Y:S01]  /*40b0*/  FMNMX.FTZ R105, R78, R105, !PT ;  /* 0x000000694e697209 */ /* 0x000fe20007810000 */
[----:B------:R-:W0:Y:S01]  /*40c0*/  MUFU.TANH R60, R60 ;  /* 0x0000003c003c7308 */ /* 0x000e220000002400 */
[----:B------:R-:W-:Y:S02]  /*40d0*/  ISETP.GT.AND P0, PT, R115, 0x49, PT ;  /* 0x000000497300780c */ /* 0x000fe40003f04270 */
[----:B---3--:R-:W-:Y:S01]  /*40e0*/  FSEL R82, R57, -INF , P2 ;  /* 0xff80000039527808 */ /* 0x008fe20001000000 */
[----:B------:R-:W-:-:S01]  /*40f0*/  FFMA.FTZ R57, R101, UR28, -R6 ;  /* 0x0000001c65397c23 */ /* 0x000fc20008010806 */
[----:B------:R-:W-:-:S02]  /*4100*/  FMNMX.FTZ R105, R68, R105, !PT ;  /* 0x0000006944697209 */ /* 0x000fc40007810000 */
[C---:B------:R-:W-:Y:S01]  /*4110*/  ISETP.GT.AND P2, PT, R115.reuse, 0x50, PT ;  /* 0x000000507300780c */ /* 0x040fe20003f44270 */
[----:B------:R-:W2:Y:S01]  /*4120*/  MUFU.TANH R62, R62 ;  /* 0x0000003e003e7308 */ /* 0x000ea20000002400 */
[----:B----4-:R-:W-:Y:S02]  /*4130*/  FSEL R58, R58, -INF , P0 ;  /* 0xff8000003a3a7808 */ /* 0x010fe40000000000 */
[----:B------:R-:W-:Y:S02]  /*4140*/  FMNMX.FTZ R105, R82, R105, !PT ;  /* 0x0000006952697209 */ /* 0x000fe40007810000 */
[----:B------:R-:W-:Y:S02]  /*4150*/  ISETP.GT.AND P0, PT, R115, 0x51, PT ;  /* 0x000000517300780c */ /* 0x000fe40003f04270 */
[----:B-1----:R-:W-:Y:S01]  /*4160*/  FSEL R59, R59, -INF , P2 ;  /* 0xff8000003b3b7808 */ /* 0x002fe20001000000 */
[----:B------:R-:W1:Y:S01]  /*4170*/  MUFU.TANH R61, R61 ;  /* 0x0000003d003d7308 */ /* 0x000e620000002400 */
[----:B------:R-:W-:-:S02]  /*4180*/  FMNMX.FTZ R86, R58, R105, !PT ;  /* 0x000000693a567209 */ /* 0x000fc40007810000 */
[----:B0-----:R-:W-:Y:S01]  /*4190*/  FSEL R84, R60, -INF , P0 ;  /* 0xff8000003c547808 */ /* 0x001fe20000000000 */
[----:B------:R-:W-:-:S01]  /*41a0*/  FFMA.FTZ R60, R99, UR28, -R6 ;  /* 0x0000001c633c7c23 */ /* 0x000fc20008010806 */
[----:B------:R-:W-:Y:S02]  /*41b0*/  ISETP.GT.AND P2, PT, R115, 0x58, PT ;  /* 0x000000587300780c */ /* 0x000fe40003f44270 */
[----:B------:R-:W-:Y:S01]  /*41c0*/  FMNMX.FTZ R99, R59, R86, !PT ;  /* 0x000000563b637209 */ /* 0x000fe20007810000 */
[----:B------:R-:W0:Y:S01]  /*41d0*/  MUFU.TANH R40, R40 ;  /* 0x0000002800287308 */ /* 0x000e220000002400 */
[----:B------:R-:W-:Y:S02]  /*41e0*/  ISETP.GT.AND P0, PT, R115, 0x59, PT ;  /* 0x000000597300780c */ /* 0x000fe40003f04270 */
[----:B--2---:R-:W-:Y:S02]  /*41f0*/  FSEL R62, R62, -INF , P2 ;  /* 0xff8000003e3e7808 */ /* 0x004fe40001000000 */
[----:B------:R-:W-:-:S02]  /*4200*/  FMNMX.FTZ R99, R84, R99, !PT ;  /* 0x0000006354637209 */ /* 0x000fc40007810000 */
[----:B------:R-:W-:Y:S01]  /*4210*/  ISETP.GT.AND P2, PT, R115, 0x60, PT ;  /* 0x000000607300780c */ /* 0x000fe20003f44270 */
[----:B------:R-:W2:Y:S01]  /*4220*/  MUFU.TANH R64, R64 ;  /* 0x0000004000407308 */ /* 0x000ea20000002400 */
[----:B-1----:R-:W-:Y:S01]  /*4230*/  FSEL R86, R61, -INF , P0 ;  /* 0xff8000003d567808 */ /* 0x002fe20000000000 */
[----:B------:R-:W-:Y:S01]  /*4240*/  FFMA.FTZ R61, R95, UR28, -R6 ;  /* 0x0000001c5f3d7c23 */ /* 0x000fe20008010806 */
        /* <DEDUP_REMOVED lines=31> */
[----:B------:R-:W0:Y:S08]  /*4440*/  MUFU.TANH R44, R44 ;  /* 0x0000002c002c7308 */ /* 0x000e300000002400 */
[----:B------:R-:W3:Y:S08]  /*4450*/  MUFU.TANH R48, R48 ;  /* 0x0000003000307308 */ /* 0x000ef00000002400 */
[----:B------:R-:W4:Y:S08]  /*4460*/  MUFU.TANH R46, R46 ;  /* 0x0000002e002e7308 */ /* 0x000f300000002400 */
[----:B------:R2:W-:Y:S08]  /*4470*/  MUFU.EX2 R80, R93 ;  /* 0x0000005d00507308 */ /* 0x0005f00000000800 */
[----:B------:R-:W5:Y:S01]  /*4480*/  MUFU.TANH R49, R49 ;  /* 0x0000003100317308 */ /* 0x000f620000002400 */
[----:B--2---:R-:W-:Y:S01]  /*4490*/  FSEL R93, R38, -INF , P0 ;  /* 0xff800000265d7808 */ /* 0x004fe20000000000 */
[----:B------:R-:W-:Y:S01]  /*44a0*/  FFMA.FTZ R38, R87, UR28, -R6 ;  /* 0x0000001c57267c23 */ /* 0x000fe20008010806 */
[----:B------:R-:W-:-:S02]  /*44b0*/  ISETP.GT.AND P0, PT, R115, 0x81, PT ;  /* 0x000000817300780c */ /* 0x000fc40003f04270 */
[----:B-1----:R-:W-:Y:S01]  /*44c0*/  FSEL R87, R45, -INF , P2 ;  /* 0xff8000002d577808 */ /* 0x002fe20001000000 */
[----:B------:R-:W-:-:S01]  /*44d0*/  FFMA.FTZ R45, R85, UR28, -R6 ;  /* 0x0000001c552d7c23 */ /* 0x000fc20008010806 */
[----:B------:R-:W-:Y:S01]  /*44e0*/  FMNMX.FTZ R88, R93, R88, !PT ;  /* 0x000000585d587209 */ /* 0x000fe20007810000 */
[----:B------:R-:W1:Y:S01]  /*44f0*/  MUFU.TANH R50, R50 ;  /* 0x0000003200327308 */ /* 0x000e620000002400 */
[----:B------:R-:W-:Y:S02]  /*4500*/  ISETP.GT.AND P2, PT, R115, 0x88, PT ;  /* 0x000000887300780c */ /* 0x000fe40003f44270 */
[----:B0-----:R-:W-:Y:S02]  /*4510*/  FSEL R44, R44, -INF , P0 ;  /* 0xff8000002c2c7808 */ /* 0x001fe40000000000 */
[----:B------:R-:W-:Y:S02]  /*4520*/  FMNMX.FTZ R85, R87, R88, !PT ;  /* 0x0000005857557209 */ /* 0x000fe40007810000 */
[----:B------:R-:W-:Y:S01]  /*4530*/  ISETP.GT.AND P0, PT, R115, 0x89, PT ;  /* 0x000000897300780c */ /* 0x000fe20003f04270 */
[----:B------:R-:W0:Y:S01]  /*4540*/  MUFU.TANH R52, R52 ;  /* 0x0000003400347308 */ /* 0x000e220000002400 */
[----:B---3--:R-:W-:-:S02]  /*4550*/  FSEL R48, R48, -INF , P2 ;  /* 0xff80000030307808 */ /* 0x008fc40001000000 */
[----:B------:R-:W-:Y:S02]  /*4560*/  FMNMX.FTZ R95, R44, R85, !PT ;  /* 0x000000552c5f7209 */ /* 0x000fe40007810000 */
[----:B------:R-:W-:Y:S02]  /*4570*/  ISETP.GT.AND P2, PT, R115, 0x90, PT ;  /* 0x000000907300780c */ /* 0x000fe40003f44270 */
[----:B----4-:R-:W-:Y:S01]  /*4580*/  FSEL R85, R46, -INF , P0 ;  /* 0xff8000002e557808 */ /* 0x010fe20000000000 */
[----:B------:R-:W2:Y:S01]  /*4590*/  MUFU.TANH R36, R36 ;  /* 0x0000002400247308 */ /* 0x000ea20000002400 */
[----:B------:R-:W-:Y:S01]  /*45a0*/  FMNMX.FTZ R88, R48, R95, !PT ;  /* 0x0000005f30587209 */ /* 0x000fe20007810000 */
[--C-:B------:R-:W-:Y:S01]  /*45b0*/  FFMA.FTZ R46, R83, UR28, -R6.reuse ;  /* 0x0000001c532e7c23 */ /* 0x100fe20008010806 */
[----:B------:R-:W-:Y:S02]  /*45c0*/  ISETP.GT.AND P0, PT, R115, 0x91, PT ;  /* 0x000000917300780c */ /* 0x000fe40003f04270 */
[----:B-----5:R-:W-:Y:S01]  /*45d0*/  FSEL R83, R49, -INF , P2 ;  /* 0xff80000031537808 */ /* 0x020fe20001000000 */
[----:B------:R-:W-:-:S01]  /*45e0*/  FFMA.FTZ R49, R81, UR28, -R6 ;  /* 0x0000001c51317c23 */ /* 0x000fc20008010806 */
[----:B------:R-:W-:Y:S01]  /*45f0*/  FMNMX.FTZ R88, R85, R88, !PT ;  /* 0x0000005855587209 */ /* 0x000fe20007810000 */
[----:B------:R-:W-:Y:S01]  /*4600*/  MUFU.EX2 R5, R5 ;  /* 0x0000000500057308 */ /* 0x000fe20000000800 */
[----:B------:R-:W-:-:S02]  /*4610*/  ISETP.GT.AND P2, PT, R115, 0x98, PT ;  /* 0x000000987300780c */ /* 0x000fc40003f44270 */
[----:B-1----:R-:W-:Y:S02]  /*4620*/  FSEL R94, R50, -INF , P0 ;  /* 0xff800000325e7808 */ /* 0x002fe40000000000 */
[----:B------:R-:W-:Y:S02]  /*4630*/  FMNMX.FTZ R95, R83, R88, !PT ;  /* 0x00000058535f7209 */ /* 0x000fe40007810000 */
[----:B------:R-:W-:Y:S01]  /*4640*/  ISETP.GT.AND P0, PT, R115, 0x99, PT ;  /* 0x000000997300780c */ /* 0x000fe20003f04270 */
[----:B------:R-:W-:Y:S01]  /*4650*/  MUFU.EX2 R8, R8 ;  /* 0x0000000800087308 */ /* 0x000fe20000000800 */
[----:B0-----:R-:W-:Y:S01]  /*4660*/  FSEL R81, R52, -INF , P2 ;  /* 0xff80000034517808 */ /* 0x001fe20001000000 */
[--C-:B------:R-:W-:Y:S01]  /*4670*/  FFMA.FTZ R52, R67, UR28, -R6.reuse ;  /* 0x0000001c43347c23 */ /* 0x100fe20008010806 */
[----:B------:R-:W-:Y:S02]  /*4680*/  FMNMX.FTZ R50, R94, R95, !PT ;  /* 0x0000005f5e327209 */ /* 0x000fe40007810000 */
[----:B--2---:R-:W-:Y:S01]  /*4690*/  FSEL R95, R36, -INF , P0 ;  /* 0xff800000245f7808 */ /* 0x004fe20000000000 */
[----:B------:R-:W-:-:S01]  /*46a0*/  FFMA.FTZ R36, R69, UR28, -R6 ;  /* 0x0000001c45247c23 */ /* 0x000fc20008010806 */
[----:B------:R-:W-:Y:S01]  /*46b0*/  FMNMX.FTZ R50, R81, R50, !PT ;  /* 0x0000003251327209 */ /* 0x000fe20007810000 */
[----:B------:R-:W-:-:S01]  /*46c0*/  FFMA.FTZ R69, R71, UR28, -R6 ;  /* 0x0000001c47457c23 */ /* 0x000fc20008010806 */
[----:B------:R-:W-:Y:S02]  /*46d0*/  MUFU.EX2 R24, R24 ;  /* 0x0000001800187308 */ /* 0x000fe40000000800 */
[----:B------:R-:W-:Y:S01]  /*46e0*/  FMNMX.FTZ R88, R95, R50, !PT ;  /* 0x000000325f587209 */ /* 0x000fe20007810000 */
[----:B------:R-:W-:-:S04]  /*46f0*/  FFMA.FTZ R50, R79, UR28, -R6 ;  /* 0x0000001c4f327c23 */ /* 0x000fc80008010806 */
[----:B------:R-:W0:Y:S01]  /*4700*/  SHFL.BFLY PT, R71, R88, 0x2, 0x1f ;  /* 0x0c401f0058477f89 */ /* 0x000e2200000e0000 */
[----:B------:R-:W1:Y:S08]  /*4710*/  MUFU.EX2 R25, R25 ;  /* 0x0000001900197308 */ /* 0x000e700000000800 */
[----:B------:R-:W-:Y:S08]  /*4720*/  MUFU.EX2 R26, R26 ;  /* 0x0000001a001a7308 */ /* 0x000ff00000000800 */
[----:B------:R-:W-:Y:S01]  /*4730*/  MUFU.EX2 R7, R7 ;  /* 0x0000000700077308 */ /* 0x000fe20000000800 */
[----:B-1----:R-:W-:-:S04]  /*4740*/  F2FP.SATFINITE.E4M3.F32.PACK_AB_MERGE_C R185, R25, R24, RZ ;  /* 0x0000001819b9723e */ /* 0x002fc800048070ff */
[----:B------:R-:W-:Y:S02]  /*4750*/  F2FP.SATFINITE.E4M3.F32.PACK_AB_MERGE_C R185, R8, R5, R185 ;  /* 0x0000000508b9723e */ /* 0x000fe400048070b9 */
[----:B0-----:R-:W-:Y:S01]  /*4760*/  FMNMX.FTZ R71, R88, R71, !PT ;  /* 0x0000004758477209 */ /* 0x001fe20007810000 */
[----:B------:R-:W-:Y:S04]  /*4770*/  MUFU.EX2 R9, R119 ;  /* 0x0000007700097308 */ /* 0x000fe80000000800 */
[----:B------:R-:W0:Y:S04]  /*4780*/  SHFL.BFLY PT, R88, R71, 0x1, 0x1f ;  /* 0x0c201f0047587f89 */ /* 0x000e2800000e0000 */
[----:B------:R-:W1:Y:S08]  /*4790*/  MUFU.EX2 R12, R12 ;  /* 0x0000000c000c7308 */ /* 0x000e700000000800 */
[----:B------:R-:W-:Y:S08]  /*47a0*/  MUFU.EX2 R10, R10 ;  /* 0x0000000a000a7308 */ /* 0x000ff00000000800 */
[----:B------:R-:W-:Y:S01]  /*47b0*/  MUFU.EX2 R11, R11 ;  /* 0x0000000b000b7308 */ /* 0x000fe20000000800 */
[----:B-1----:R-:W-:-:S02]  /*47c0*/  F2FP.SATFINITE.E4M3.F32.PACK_AB_MERGE_C R187, R12, R9, RZ ;  /* 0x000000090cbb723e */ /* 0x002fc400048070ff */
[----:B0-----:R-:W-:Y:S02]  /*47d0*/  FMNMX.FTZ R88, R71, R88, !PT ;  /* 0x0000005847587209 */ /* 0x001fe40007810000 */
[----:B------:R-:W-:Y:S02]  /*47e0*/  F2FP.SATFINITE.E4M3.F32.PACK_AB_MERGE_C R187, R7, R26, R187 ;  /* 0x0000001a07bb723e */ /* 0x000fe400048070bb */
[C---:B------:R-:W-:Y:S01]  /*47f0*/  FSETP.NEU.FTZ.AND P0, PT, R88.reuse, -INF , PT ;  /* 0xff8000005800780b */ /* 0x040fe20003f1d000 */
[----:B------:R-:W-:-:S01]  /*4800*/  FFMA.FTZ R39, R88, R39, -8 ;  /* 0xc100000058277423 */ /* 0x000fc20000010027 */
        /* <DEDUP_REMOVED lines=41> */
[----:B------:R-:W-:-:S02]  /*4aa0*/  FFMA.FTZ R81, R81, UR28, -R39 ;  /* 0x0000001c51517c23 */ /* 0x000fc40008010827 */
[----:B------:R-:W1:Y:S08]  /*4ab0*/  MUFU.EX2 R29, R29 ;  /* 0x0000001d001d7308 */ /* 0x000e700000000800 */
[----:B------:R2:W-:Y:S01]  /*4ac0*/  MUFU.EX2 R51, R32 ;  /* 0x0000002000337308 */ /* 0x0005e20000000800 */
[----:B0-----:R-:W-:-:S04]  /*4ad0*/  F2FP.SATFINITE.E4M3.F32.PACK_AB_MERGE_C R184, R104, R33, RZ ;  /* 0x0000002168b8723e */ /* 0x001fc800048070ff */
[----:B------:R-:W-:-:S03]  /*4ae0*/  F2FP.SATFINITE.E4M3.F32.PACK_AB_MERGE_C R184, R31, R28, R184 ;  /* 0x0000001c1fb8723e */ /* 0x000fc600048070b8 */
[----:B------:R0:W-:Y:S01]  /*4af0*/  MUFU.EX2 R67, R66 ;  /* 0x0000004200437308 */ /* 0x0001e20000000800 */
[----:B--2---:R-:W-:-:S01]  /*4b00*/  FFMA.FTZ R32, R75, UR28, -R39 ;  /* 0x0000001c4b207c23 */ /* 0x004fc20008010827 */
[----:B------:R-:W-:-:S04]  /*4b10*/  FADD.FTZ R75, R5, R8 ;  /* 0x00000008054b7221 */ /* 0x000fc80000010000 */
[----:B------:R-:W-:Y:S02]  /*4b20*/  FADD.FTZ R74, R24, R75 ;  /* 0x0000004b184a7221 */ /* 0x000fe40000010000 */
[----:B------:R-:W2:Y:S01]  /*4b30*/  MUFU.EX2 R30, R30 ;  /* 0x0000001e001e7308 */ /* 0x000ea20000000800 */
[----:B0-----:R-:W-:-:S01]  /*4b40*/  FFMA.FTZ R66, R68, UR28, -R39 ;  /* 0x0000001c44427c23 */ /* 0x001fc20008010827 */
[----:B------:R-:W-:Y:S01]  /*4b50*/  FADD.FTZ R68, R28, R31 ;  /* 0x0000001f1c447221 */ /* 0x000fe20000010000 */
[----:B------:R-:W-:-:S03]  /*4b60*/  FADD.FTZ R79, R25, R74 ;  /* 0x0000004a194f7221 */ /* 0x000fc60000010000 */
[----:B------:R-:W-:Y:S01]  /*4b70*/  FADD.FTZ R75, R33, R68 ;  /* 0x00000044214b7221 */ /* 0x000fe20000010000 */
[----:B------:R-:W-:-:S01]  /*4b80*/  FADD.FTZ R74, R26, R79 ;  /* 0x0000004f1a4a7221 */ /* 0x000fc20000010000 */
[----:B------:R0:W3:Y:S02]  /*4b90*/  MUFU.EX2 R106, R43 ;  /* 0x0000002b006a7308 */ /* 0x0000e40000000800 */
[----:B------:R-:W-:-:S01]  /*4ba0*/  FADD.FTZ R68, R104, R75 ;  /* 0x0000004b68447221 */ /* 0x000fc20000010000 */
[----:B------:R-:W-:-:S03]  /*4bb0*/  FADD.FTZ R74, R7, R74 ;  /* 0x0000004a074a7221 */ /* 0x000fc60000010000 */
[----:B-1----:R-:W-:Y:S01]  /*4bc0*/  FADD.FTZ R75, R29, R68 ;  /* 0x000000441d4b7221 */ /* 0x002fe20000010000 */
[----:B------:R-:W-:-:S01]  /*4bd0*/  FADD.FTZ R79, R9, R74 ;  /* 0x0000004a094f7221 */ /* 0x000fc20000010000 */
[----:B------:R-:W-:Y:S01]  /*4be0*/  MUFU.EX2 R13, R13 ;  /* 0x0000000d000d7308 */ /* 0x000fe20000000800 */
[----:B0-----:R-:W-:-:S01]  /*4bf0*/  FFMA.FTZ R43, R58, UR28, -R39 ;  /* 0x0000001c3a2b7c23 */ /* 0x001fc20008010827 */
[----:B--2---:R-:W-:Y:S01]  /*4c00*/  FADD.FTZ R2, R30, R75 ;  /* 0x0000004b1e027221 */ /* 0x004fe20000010000 */
[----:B------:R-:W-:-:S01]  /*4c10*/  FADD.FTZ R79, R12, R79 ;  /* 0x0000004f0c4f7221 */ /* 0x000fc20000010000 */
[----:B------:R-:W-:Y:S02]  /*4c20*/  FFMA.FTZ R58, R84, UR28, -R39 ;  /* 0x0000001c543a7c23 */ /* 0x000fe40008010827 */
[----:B------:R-:W-:-:S01]  /*4c30*/  FADD.FTZ R75, R51, R2 ;  /* 0x00000002334b7221 */ /* 0x000fc20000010000 */
[--C-:B------:R-:W-:Y:S01]  /*4c40*/  FFMA.FTZ R2, R92, UR28, -R39.reuse ;  /* 0x0000001c5c027c23 */ /* 0x100fe20008010827 */
[----:B------:R-:W-:Y:S01]  /*4c50*/  MUFU.EX2 R14, R14 ;  /* 0x0000000e000e7308 */ /* 0x000fe20000000800 */
[----:B------:R-:W-:-:S01]  /*4c60*/  FFMA.FTZ R39, R95, UR28, -R39 ;  /* 0x0000001c5f277c23 */ /* 0x000fc20008010827 */
[C---:B---3--:R-:W-:Y:S01]  /*4c70*/  FADD.FTZ R6, R106.reuse, R75 ;  /* 0x0000004b6a067221 */ /* 0x048fe20000010000 */
[----:B------:R-:W-:-:S04]  /*4c80*/  F2FP.SATFINITE.E4M3.F32.PACK_AB_MERGE_C R186, R106, R51, RZ ;  /* 0x000000336aba723e */ /* 0x000fc800048070ff */
[----:B------:R-:W-:Y:S01]  /*4c90*/  F2FP.SATFINITE.E4M3.F32.PACK_AB_MERGE_C R186, R30, R29, R186 ;  /* 0x0000001d1eba723e */ /* 0x000fe200048070ba */
[----:B------:R-:W0:Y:S01]  /*4ca0*/  MUFU.EX2 R72, R72 ;  /* 0x0000004800487308 */ /* 0x000e220000000800 */
[----:B------:R-:W-:Y:S02]  /*4cb0*/  CS2R R28, SRZ ;  /* 0x00000000001c7805 */ /* 0x000fe4000001ff00 */
[----:B------:R-:W-:-:S05]  /*4cc0*/  CS2R R30, SRZ ;  /* 0x00000000001e7805 */ /* 0x000fca000001ff00 */
[----:B------:R-:W-:Y:S08]  /*4cd0*/  MUFU.EX2 R59, R62 ;  /* 0x0000003e003b7308 */ /* 0x000ff00000000800 */
[----:B------:R-:W-:Y:S01]  /*4ce0*/  MUFU.EX2 R53, R53 ;  /* 0x0000003500357308 */ /* 0x000fe20000000800 */
[----:B0-----:R-:W-:-:S04]  /*4cf0*/  F2FP.SATFINITE.E4M3.F32.PACK_AB_MERGE_C R180, R67, R72, RZ ;  /* 0x0000004843b4723e */ /* 0x001fc800048070ff */
[----:B------:R-:W-:-:S03]  /*4d00*/  F2FP.SATFINITE.E4M3.F32.PACK_AB_MERGE_C R180, R14, R13, R180 ;  /* 0x0000000d0eb4723e */ /* 0x000fc600048070b4 */
[----:B------:R0:W-:Y:S08]  /*4d10*/  MUFU.EX2 R62, R64 ;  /* 0x00000040003e7308 */ /* 0x0001f00000000800 */
[----:B------:R-:W1:Y:S01]  /*4d20*/  MUFU.EX2 R15, R15 ;  /* 0x0000000f000f7308 */ /* 0x000e620000000800 */
[----:B0-----:R-:W-:-:S01]  /*4d30*/  FADD.FTZ R64, R10, R79 ;  /* 0x0000004f0a407221 */ /* 0x001fc20000010000 */
[----:B------:R-:W-:-:S04]  /*4d40*/  FADD.FTZ R79, R13, R6 ;  /* 0x000000060d4f7221 */ /* 0x000fc80000010000 */
[----:B------:R-:W-:Y:S02]  /*4d50*/  FADD.FTZ R79, R14, R79 ;  /* 0x0000004f0e4f7221 */ /* 0x000fe40000010000 */
[----:B------:R-:W0:Y:S02]  /*4d60*/  MUFU.EX2 R56, R56 ;  /* 0x0000003800387308 */ /* 0x000e240000000800 */
[----:B------:R-:W-:-:S04]  /*4d70*/  FADD.FTZ R6, R72, R79 ;  /* 0x0000004f48067221 */ /* 0x000fc80000010000 */
[----:B------:R-:W-:Y:S02]  /*4d80*/  FADD.FTZ R6, R67, R6 ;  /* 0x0000000643067221 */ /* 0x000fe40000010000 */
[----:B------:R2:W-:Y:S08]  /*4d90*/  MUFU.EX2 R40, R97 ;  /* 0x0000006100287308 */ /* 0x0005f00000000800 */
[----:B------:R-:W3:Y:S01]  /*4da0*/  MUFU.EX2 R32, R32 ;  /* 0x0000002000207308 */ /* 0x000ee20000000800 */
[----:B--2---:R-:W-:-:S04]  /*4db0*/  FADD.FTZ R97, R11, R64 ;  /* 0x000000400b617221 */ /* 0x004fc80000010000 */
[----:B------:R-:W-:Y:S01]  /*4dc0*/  FADD.FTZ R64, R20, R97 ;  /* 0x0000006114407221 */ /* 0x000fe20000010000 */
[----:B-1----:R-:W-:-:S01]  /*4dd0*/  FADD.FTZ R97, R15, R6 ;  /* 0x000000060f617221 */ /* 0x002fc20000010000 */
[C---:B------:R-:W-:Y:S01]  /*4de0*/  F2FP.SATFINITE.E4M3.F32.PACK_AB_MERGE_C R20, R73.reuse, R20, RZ ;  /* 0x000000144914723e */ /* 0x040fe200048070ff */
[----:B------:R-:W1:Y:S01]  /*4df0*/  MUFU.EX2 R57, R57 ;  /* 0x0000003900397308 */ /* 0x000e620000000800 */
[----:B------:R-:W-:-:S01]  /*4e00*/  FADD.FTZ R64, R73, R64 ;  /* 0x0000004049407221 */ /* 0x000fc20000010000 */
[----:B------:R-:W-:Y:S02]  /*4e10*/  CS2R R72, SRZ ;  /* 0x0000000000487805 */ /* 0x000fe4000001ff00 */
[----:B------:R-:W-:Y:S01]  /*4e20*/  F2FP.SATFINITE.E4M3.F32.PACK_AB_MERGE_C R181, R11, R10, R20 ;  /* 0x0000000a0bb5723e */ /* 0x000fe20004807014 */
[----:B------:R-:W-:-:S03]  /*4e30*/  FADD.FTZ R99, R53, R64 ;  /* 0x0000004035637221 */ /* 0x000fc60000010000 */
[----:B------:R-:W2:Y:S01]  /*4e40*/  MUFU.EX2 R77, R77 ;  /* 0x0000004d004d7308 */ /* 0x000ea20000000800 */
[----:B0-----:R-:W-:-:S01]  /*4e50*/  FADD.FTZ R64, R56, R99 ;  /* 0x0000006338407221 */ /* 0x001fc20000010000 */
[----:B---3--:R-:W-:-:S06]  /*4e60*/  FADD.FTZ R6, R32, R97 ;  /* 0x0000006120067221 */ /* 0x008fcc0000010000 */
        /* <DEDUP_REMOVED lines=9> */
[----:B------:R-:W-:Y:S01]  /*4f00*/  CS2R R56, SRZ ;  /* 0x0000000000387805 */ /* 0x000fe2000001ff00 */
[----:B------:R-:W0:Y:S01]  /*4f10*/  MUFU.EX2 R61, R61 ;  /* 0x0000003d003d7308 */ /* 0x000e220000000800 */
[----:B-1----:R-:W-:-:S01]  /*4f20*/  FADD.FTZ R6, R76, R95 ;  /* 0x0000005f4c067221 */ /* 0x002fc20000010000 */
[----:B------:R-:W-:-:S04]  /*4f30*/  F2FP.SATFINITE.E4M3.F32.PACK_AB_MERGE_C R76, R76, R77, RZ ;  /* 0x0000004d4c4c723e */ /* 0x000fc800048070ff */
[----:B------:R-:W-:Y:S02]  /*4f40*/  F2FP.SATFINITE.E4M3.F32.PACK_AB_MERGE_C R182, R32, R15, R76 ;  /* 0x0000000f20b6723e */ /* 0x000fe4000480704c */
[----:B------:R-:W-:Y:S01]  /*4f50*/  CS2R R32, SRZ ;  /* 0x0000000000207805 */ /* 0x000fe2000001ff00 */
[----:B------:R-:W1:Y:S01]  /*4f60*/  MUFU.EX2 R66, R66 ;  /* 0x0000004200427308 */ /* 0x000e620000000800 */
[----:B--2---:R-:W-:-:S01]  /*4f70*/  FADD.FTZ R9, R21, R6 ;  /* 0x0000000615097221 */ /* 0x004fc20000010000 */
[----:B------:R-:W-:-:S06]  /*4f80*/  CS2R R76, SRZ ;  /* 0x00000000004c7805 */ /* 0x000fcc000001ff00 */
        /* <DEDUP_REMOVED lines=27> */
[----:B0-----:R-:W-:-:S01]  /*5140*/  FADD.FTZ R8, R46, R25 ;  /* 0x000000192e087221 */ /* 0x001fc20000010000 */
[----:B------:R-:W-:-:S06]  /*5150*/  CS2R R24, SRZ ;  /* 0x0000000000187805 */ /* 0x000fcc000001ff00 */
[----:B------:R-:W0:Y:S01]  /*5160*/  MUFU.EX2 R36, R36 ;  /* 0x0000002400247308 */ /* 0x000e220000000800 */
[C---:B-1----:R-:W-:Y:S01]  /*5170*/  F2FP.SATFINITE.E4M3.F32.PACK_AB_MERGE_C R46, R49.reuse, R46, RZ ;  /* 0x0000002e312e723e */ /* 0x042fe200048070ff */
[----:B------:R-:W-:-:S03]  /*5180*/  FADD.FTZ R49, R49, R8 ;  /* 0x0000000831317221 */ /* 0x000fc60000010000 */
[----:B------:R-:W-:-:S03]  /*5190*/  F2FP.SATFINITE.E4M3.F32.PACK_AB_MERGE_C R179, R45, R38, R46 ;  /* 0x000000262db3723e */ /* 0x000fc6000480702e */
[----:B------:R-:W1:Y:S01]  /*51a0*/  MUFU.EX2 R43, R90 ;  /* 0x0000005a002b7308 */ /* 0x000e620000000800 */
[C---:B--2---:R-:W-:Y:S01]  /*51b0*/  F2FP.SATFINITE.E4M3.F32.PACK_AB_MERGE_C R59, R86.reuse, R59, RZ ;  /* 0x0000003b563b723e */ /* 0x044fe200048070ff */
[----:B------:R-:W-:-:S03]  /*51c0*/  FADD.FTZ R86, R86, R5 ;  /* 0x0000000556567221 */ /* 0x000fc60000010000 */
[----:B------:R-:W-:Y:S02]  /*51d0*/  F2FP.SATFINITE.E4M3.F32.PACK_AB_MERGE_C R178, R58, R37, R59 ;  /* 0x000000253ab2723e */ /* 0x000fe4000480703b */
[----:B------:R-:W-:Y:S01]  /*51e0*/  CS2R R58, SRZ ;  /* 0x00000000003a7805 */ /* 0x000fe2000001ff00 */
        /* <DEDUP_REMOVED lines=9> */
[----:B------:R0:W3:Y:S01]  /*5280*/  MUFU.EX2 R75, R70 ;  /* 0x00000046004b7308 */ /* 0x0000e20000000800 */
[----:B-1----:R-:W-:-:S07]  /*5290*/  FADD.FTZ R6, R54, R5 ;  /* 0x0000000536067221 */ /* 0x002fce0000010000 */
[----:B------:R-:W1:Y:S01]  /*52a0*/  MUFU.EX2 R52, R52 ;  /* 0x0000003400347308 */ /* 0x000e620000000800 */
[C---:B--2---:R-:W-:Y:S01]  /*52b0*/  F2FP.SATFINITE.E4M3.F32.PACK_AB_MERGE_C R50, R65.reuse, R50, RZ ;  /* 0x000000324132723e */ /* 0x044fe200048070ff */
[----:B------:R-:W-:Y:S01]  /*52c0*/  FADD.FTZ R65, R65, R8 ;  /* 0x0000000841417221 */ /* 0x000fe20000010000 */
[----:B0-----:R-:W-:Y:S02]  /*52d0*/  CS2R R70, SRZ ;  /* 0x0000000000467805 */ /* 0x001fe4000001ff00 */
[----:B------:R-:W-:Y:S02]  /*52e0*/  F2FP.SATFINITE.E4M3.F32.PACK_AB_MERGE_C R173, R69, R36, R50 ;  /* 0x0000002445ad723e */ /* 0x000fe40004807032 */
[----:B------:R-:W-:Y:S02]  /*52f0*/  CS2R R36, SRZ ;  /* 0x0000000000247805 */ /* 0x000fe4000001ff00 */
[----:B------:R-:W-:Y:S01]  /*5300*/  CS2R R50, SRZ ;  /* 0x0000000000327805 */ /* 0x000fe2000001ff00 */
[----:B------:R-:W0:Y:S01]  /*5310*/  MUFU.EX2 R2, R2 ;  /* 0x0000000200027308 */ /* 0x000e220000000800 */
[C---:B---3--:R-:W-:Y:S01]  /*5320*/  F2FP.SATFINITE.E4M3.F32.PACK_AB_MERGE_C R54, R75.reuse, R54, RZ ;  /* 0x000000364b36723e */ /* 0x048fe200048070ff */
[----:B------:R-:W-:Y:S01]  /*5330*/  FADD.FTZ R75, R75, R6 ;  /* 0x000000064b4b7221 */ /* 0x000fe20000010000 */
[----:B------:R-:W-:-:S02]  /*5340*/  CS2R R68, SRZ ;  /* 0x0000000000447805 */ /* 0x000fc4000001ff00 */
[----:B------:R-:W-:-:S03]  /*5350*/  F2FP.SATFINITE.E4M3.F32.PACK_AB_MERGE_C R172, R62, R43, R54 ;  /* 0x0000002b3eac723e */ /* 0x000fc60004807036 */
[----:B------:R-:W2:Y:S01]  /*5360*/  MUFU.EX2 R63, R63 ;  /* 0x0000003f003f7308 */ /* 0x000ea20000000800 */
[----:B-1----:R-:W-:-:S01]  /*5370*/  FADD.FTZ R8, R52, R65 ;  /* 0x0000004134087221 */ /* 0x002fc20000010000 */
[----:B------:R-:W-:-:S06]  /*5380*/  CS2R R64, SRZ ;  /* 0x0000000000407805 */ /* 0x000fcc000001ff00 */
[----:B------:R-:W1:Y:S01]  /*5390*/  MUFU.EX2 R79, R34 ;  /* 0x00000022004f7308 */ /* 0x000e620000000800 */
[----:B0-----:R-:W-:-:S01]  /*53a0*/  FADD.FTZ R6, R2, R75 ;  /* 0x0000004b02067221 */ /* 0x001fc20000010000 */
[----:B------:R-:W-:-:S06]  /*53b0*/  CS2R R74, SRZ ;  /* 0x00000000004a7805 */ /* 0x000fcc000001ff00 */
        /* <DEDUP_REMOVED lines=11> */
[----:B------:R-:W-:Y:S02]  /*5470*/  F2FP.SATFINITE.E4M3.F32.PACK_AB_MERGE_C R175, R63, R52, R55 ;  /* 0x000000343faf723e */ /* 0x000fe40004807037 */
[----:B------:R-:W-:Y:S02]  /*5480*/  CS2R R52, SRZ ;  /* 0x0000000000347805 */ /* 0x000fe4000001ff00 */
[----:B------:R-:W-:Y:S01]  /*5490*/  CS2R R54, SRZ ;  /* 0x0000000000367805 */ /* 0x000fe2000001ff00 */
[----:B------:R-:W1:Y:S01]  /*54a0*/  MUFU.EX2 R87, R87 ;  /* 0x0000005700577308 */ /* 0x000e620000000800 */
[----:B0-----:R-:W-:-:S01]  /*54b0*/  FADD.FTZ R8, R93, R6 ;  /* 0x000000065d087221 */ /* 0x001fc20000010000 */
[----:B------:R-:W-:Y:S02]  /*54c0*/  F2FP.SATFINITE.E4M3.F32.PACK_AB_MERGE_C R42, R93, R42, RZ ;  /* 0x0000002a5d2a723e */ /* 0x000fe400048070ff */
[----:B------:R-:W-:Y:S02]  /*54d0*/  CS2R R62, SRZ ;  /* 0x00000000003e7805 */ /* 0x000fe4000001ff00 */
[----:B------:R-:W-:-:S02]  /*54e0*/  F2FP.SATFINITE.E4M3.F32.PACK_AB_MERGE_C R174, R79, R2, R42 ;  /* 0x000000024fae723e */ /* 0x000fc4000480702a */
[----:B------:R-:W-:Y:S01]  /*54f0*/  CS2R R42, SRZ ;  /* 0x00000000002a7805 */ /* 0x000fe2000001ff00 */
[----:B------:R-:W0:Y:S01]  /*5500*/  MUFU.EX2 R98, R98 ;  /* 0x0000006200627308 */ /* 0x000e220000000800 */
[----:B--2---:R-:W-:-:S01]  /*5510*/  FADD.FTZ R7, R47, R96 ;  /* 0x000000602f077221 */ /* 0x004fc20000010000 */
        /* <DEDUP_REMOVED lines=12> */
[C---:B--2---:R-:W-:Y:S01]  /*55e0*/  F2FP.SATFINITE.E4M3.F32.PACK_AB_MERGE_C R41, R100.reuse, R41, RZ ;  /* 0x000000296429723e */ /* 0x044fe200048070ff */
[----:B------:R-:W-:-:S03]  /*55f0*/  FADD.FTZ R100, R100, R7 ;  /* 0x0000000764647221 */ /* 0x000fc60000010000 */
[----:B------:R-:W-:Y:S02]  /*5600*/  F2FP.SATFINITE.E4M3.F32.PACK_AB_MERGE_C R169, R98, R47, R41 ;  /* 0x0000002f62a9723e */ /* 0x000fe40004807029 */
[----:B------:R-:W-:Y:S02]  /*5610*/  CS2R R40, SRZ ;  /* 0x0000000000287805 */ /* 0x000fe4000001ff00 */
[----:B------:R-:W-:Y:S01]  /*5620*/  CS2R R46, SRZ ;  /* 0x00000000002e7805 */ /* 0x000fe2000001ff00 */
[----:B------:R-:W2:Y:S01]  /*5630*/  MUFU.EX2 R83, R83 ;  /* 0x0000005300537308 */ /* 0x000ea20000000800 */
[----:B-1----:R-:W-:-:S01]  /*5640*/  FADD.FTZ R10, R85, R10 ;  /* 0x0000000a550a7221 */ /* 0x002fc20000010000 */
[----:B------:R-:W-:Y:S02]  /*5650*/  F2FP.SATFINITE.E4M3.F32.PACK_AB_MERGE_C R48, R85, R48, RZ ;  /* 0x000000305530723e */ /* 0x000fe400048070ff */
[----:B------:R-:W-:Y:S02]  /*5660*/  CS2R R84, SRZ ;  /* 0x0000000000547805 */ /* 0x000fe4000001ff00 */
[----:B------:R-:W-:-:S02]  /*5670*/  F2FP.SATFINITE.E4M3.F32.PACK_AB_MERGE_C R168, R44, R87, R48 ;  /* 0x000000572ca8723e */ /* 0x000fc40004807030 */
[----:B------:R-:W-:Y:S01]  /*5680*/  CS2R R44, SRZ ;  /* 0x00000000002c7805 */ /* 0x000fe2000001ff00 */
[----:B------:R-:W1:Y:S01]  /*5690*/  MUFU.EX2 R102, R102 ;  /* 0x0000006600667308 */ /* 0x000e620000000800 */
[----:B0-----:R-:W-:-:S01]  /*56a0*/  FADD.FTZ R5, R35, R100 ;  /* 0x0000006423057221 */ /* 0x001fc20000010000 */
[----:B------:R-:W-:Y:S02]  /*56b0*/  CS2R R48, SRZ ;  /* 0x0000000000307805 */ /* 0x000fe4000001ff00 */
[----:B------:R-:W-:-:S04]  /*56c0*/  CS2R R86, SRZ ;  /* 0x0000000000567805 */ /* 0x000fc8000001ff00 */
[----:B------:R-:W0:Y:S08]  /*56d0*/  MUFU.EX2 R94, R94 ;  /* 0x0000005e005e7308 */ /* 0x000e300000000800 */
[----:B------:R-:W-:Y:S08]  /*56e0*/  MUFU.EX2 R27, R27 ;  /* 0x0000001b001b7308 */ /* 0x000ff00000000800 */
[----:B------:R2:W3:Y:S08]  /*56f0*/  MUFU.EX2 R8, R3 ;  /* 0x0000000300087308 */ /* 0x0004f00000000800 */
[----:B------:R-:W4:Y:S01]  /*5700*/  MUFU.EX2 R81, R81 ;  /* 0x0000005100517308 */ /* 0x000f220000000800 */
[----:B--2---:R-:W-:-:S01]  /*5710*/  FADD.FTZ R3, R83, R10 ;  /* 0x0000000a53037221 */ /* 0x004fc20000010000 */
[----:B-1----:R-:W-:-:S03]  /*5720*/  FADD.FTZ R10, R102, R5 ;  /* 0x00000005660a7221 */ /* 0x002fc60000010000 */
[----:B0-----:R-:W-:-:S03]  /*5730*/  FADD.FTZ R2, R94, R3 ;  /* 0x000000035e027221 */ /* 0x001fc60000010000 */
[----:B------:R0:W1:Y:S01]  /*5740*/  MUFU.EX2 R6, R39 ;  /* 0x0000002700067308 */ /* 0x0000620000000800 */
[----:B---3--:R-:W-:Y:S01]  /*5750*/  F2FP.SATFINITE.E4M3.F32.PACK_AB_MERGE_C R7, R8, R27, RZ ;  /* 0x0000001b0807723e */ /* 0x008fe200048070ff */
[----:B------:R-:W-:-:S03]  /*5760*/  FADD.FTZ R27, R27, R10 ;  /* 0x0000000a1b1b7221 */ /* 0x000fc60000010000 */
[----:B------:R-:W-:Y:S02]  /*5770*/  F2FP.SATFINITE.E4M3.F32.PACK_AB_MERGE_C R171, R102, R35, R7 ;  /* 0x0000002366ab723e */ /* 0x000fe40004807007 */
[----:B------:R-:W-:Y:S01]  /*5780*/  CS2R R34, SRZ ;  /* 0x0000000000227805 */ /* 0x000fe2000001ff00 */
[----:B----4-:R-:W-:Y:S01]  /*5790*/  FADD.FTZ R3, R81, R2 ;  /* 0x0000000251037221 */ /* 0x010fe20000010000 */
[----:B------:R-:W-:-:S01]  /*57a0*/  FADD.FTZ R2, R8, R27 ;  /* 0x0000001b08027221 */ /* 0x000fc20000010000 */
[----:B------:R-:W-:Y:S02]  /*57b0*/  CS2R R26, SRZ ;  /* 0x00000000001a7805 */ /* 0x000fe4000001ff00 */
[----:B0-----:R-:W-:Y:S02]  /*57c0*/  CS2R R38, SRZ ;  /* 0x0000000000267805 */ /* 0x001fe4000001ff00 */
[C---:B-1----:R-:W-:Y:S01]  /*57d0*/  F2FP.SATFINITE.E4M3.F32.PACK_AB_MERGE_C R5, R6.reuse, R81, RZ ;  /* 0x000000510605723e */ /* 0x042fe200048070ff */
[----:B------:R-:W-:-:S01]  /*57e0*/  FADD.FTZ R3, R6, R3 ;  /* 0x0000000306037221 */ /* 0x000fc20000010000 */
[----:B------:R-:W-:-:S02]  /*57f0*/  CS2R R80, SRZ ;  /* 0x0000000000507805 */ /* 0x000fc4000001ff00 */
[----:B------:R-:W-:Y:S02]  /*5800*/  F2FP.SATFINITE.E4M3.F32.PACK_AB_MERGE_C R170, R94, R83, R5 ;  /* 0x000000535eaa723e */ /* 0x000fe40004807005 */
        /* <DEDUP_REMOVED lines=39> */
.L_x_10065:
[----:B------:R-:W-:Y:S01]  /*5a80*/  ISETP.NE.AND P2, PT, RZ, UR45, PT ;  /* 0x0000002dff007c0c */ /* 0x000fe2000bf45270 */
[----:B------:R-:W-:-:S04]  /*5a90*/  UISETP.NE.AND UP0, UPT, UR30, 0x1, UPT ;  /* 0x000000011e00788c */ /* 0x000fc8000bf05270 */
[----:B------:R-:W-:-:S04]  /*5aa0*/  USEL UR48, URZ, 0x1, UP0 ;  /* 0x000000013f307887 */ /* 0x000fc80008000000 */
[----:B------:R-:W-:-:S04]  /*5ab0*/  ULOP3.LUT UR48, UR32, UR48, URZ, 0x3c, !UPT ;  /* 0x0000003020307292 */ /* 0x000fc8000f8e3c3f */
[----:B------:R-:W-:Y:S08]  /*5ac0*/  @P2 BRA `(.L_x_10055) ;  /* 0x0000000000382947 */ /* 0x000ff00003800000 */
[----:B------:R-:W-:Y:S05]  /*5ad0*/  @!P1 BRA `(.L_x_10056) ;  /* 0x0000000000049947 */ /* 0x000fea0003800000 */
[----:B------:R-:W-:Y:S01]  /*5ae0*/  BPT.TRAP 0x1 ;  /* 0x000000040000795c */ /* 0x000fe20000300000 */
.L_x_10056:
        /* <DEDUP_REMOVED lines=9> */
.L_x_10057:
[----:B-1----:R-:W-:Y:S05]  /*5b80*/  @P0 BRA `(.L_x_10055) ;  /* 0x0000000000080947 */ /* 0x002fea0003800000 */
[----:B------:R-:W1:Y:S02]  /*5b90*/  SYNCS.PHASECHK.TRANS64.TRYWAIT P0, [UR6+0x22830], R7 ;  /* 0x02283007ff0075a7 */ /* 0x000e640008000146 */
[----:B-1----:R-:W-:Y:S05]  /*5ba0*/  @!P0 BRA `(.L_x_10058) ;  /* 0x0000013000d48947 */ /* 0x002fea0003800000 */
.L_x_10055:
        /* <DEDUP_REMOVED lines=132> */
.L_x_10060:
[----:B------:R-:W-:Y:S01]  /*63f0*/  ULEA UR6, UR30, UR43, 0x3 ;  /* 0x0000002b1e067291 */ /* 0x000fe2000f8e183f */
[----:B------:R-:W-:-:S05]  /*6400*/  IMAD.U32 R7, RZ, RZ, UR32 ;  /* 0x00000020ff077e24 */ /* 0x000fca000f8e00ff */
[----:B------:R-:W-:-:S04]  /*6410*/  SHF.L.U32 R7, R7, 0x1f, RZ ;  /* 0x0000001f07077819 */ /* 0x000fc800000006ff */
[----:B------:R0:W1:Y:S01]  /*6420*/  SYNCS.PHASECHK.TRANS64.TRYWAIT P0, [UR6+0x22850], R7 ;  /* 0x02285007ff0075a7 */ /* 0x0000620008000146 */
[----:B------:R-:W-:Y:S05]  /*6430*/  @!P1 BRA `(.L_x_10061) ;  /* 0x0000000000049947 */ /* 0x000fea0003800000 */
[----:B------:R-:W-:Y:S01]  /*6440*/  BPT.TRAP 0x1 ;  /* 0x000000040000795c */ /* 0x000fe20000300000 */
.L_x_10061:
[----:B-1----:R-:W-:Y:S05]  /*6450*/  @P0 BRA `(.L_x_10059) ;  /* 0x0000000000080947 */ /* 0x002fea0003800000 */
[----:B------:R-:W1:Y:S02]  /*6460*/  SYNCS.PHASECHK.TRANS64.TRYWAIT P0, [UR6+0x22850], R7 ;  /* 0x02285007ff0075a7 */ /* 0x000e640008000146 */
[----:B-1----:R-:W-:Y:S05]  /*6470*/  @!P0 BRA `(.L_x_10062) ;  /* 0x0000012800b88947 */ /* 0x002fea0003800000 */
.L_x_10059:
        /* <DEDUP_REMOVED lines=36> */
.L_x_10063:
        /* <DEDUP_REMOVED lines=9> */
[C---:B------:R-:W-:Y:S01]  /*6750*/  FMUL.FTZ R143, R0.reuse, R144 ;  /* 0x00000090008f7220 */ /* 0x040fe20000410000 */
[C---:B------:R-:W-:Y:S01]  /*6760*/  FMUL.FTZ R144, R0.reuse, R149 ;  /* 0x0000009500907220 */ /* 0x040fe20000410000 */
[C---:B------:R-:W-:Y:S01]  /*6770*/  FMUL.FTZ R15, R0.reuse, R138 ;  /* 0x0000008a000f7220 */ /* 0x040fe20000410000 */
[C---:B------:R-:W-:Y:S01]  /*6780*/  FMUL.FTZ R149, R0.reuse, R124 ;  /* 0x0000007c00957220 */ /* 0x040fe20000410000 */
[----:B------:R-:W-:Y:S01]  /*6790*/  FMUL.FTZ R138, R0, R147 ;  /* 0x00000093008a7220 */ /* 0x000fe20000410000 */
[----:B------:R-:W-:-:S02]  /*67a0*/  VIADD R124, R18, UR39 ;  /* 0x00000027127c7c36 */ /* 0x000fc40008000000 */
[C---:B------:R-:W-:Y:S01]  /*67b0*/  FMUL.FTZ R147, R0.reuse, R120 ;  /* 0x0000007800937220 */ /* 0x040fe20000410000 */
[C---:B------:R-:W-:Y:S01]  /*67c0*/  FMUL.FTZ R120, R0.reuse, R122 ;  /* 0x0000007a00787220 */ /* 0x040fe20000410000 */
[----:B------:R-:W-:Y:S01]  /*67d0*/  @UP0 ULDC UR6, c[0x0][0x44c] ;  /* 0x0001130000060ab9 */ /* 0x000fe20000000800 */
[----:B------:R-:W-:Y:S01]  /*67e0*/  FMUL.FTZ R122, R0, R126 ;  /* 0x0000007e007a7220 */ /* 0x000fe20000410000 */
[----:B------:R-:W-:Y:S01]  /*67f0*/  @P0 IMAD.HI.U32 R126, R124, UR6, RZ ;  /* 0x000000067c7e0c27 */ /* 0x000fe2000f8e00ff */
[----:B------:R-:W-:-:S03]  /*6800*/  @UP0 ULDC UR6, c[0x0][0x450] ;  /* 0x0001140000060ab9 */ /* 0x000fc60000000800 */
[C---:B------:R-:W-:Y:S01]  /*6810*/  FMUL.FTZ R8, R0.reuse, R155 ;  /* 0x0000009b00087220 */ /* 0x040fe20000410000 */
[C---:B------:R-:W-:Y:S01]  /*6820*/  FMUL.FTZ R155, R0.reuse, R161 ;  /* 0x000000a1009b7220 */ /* 0x040fe20000410000 */
[C---:B------:R-:W-:Y:S01]  /*6830*/  FMUL.FTZ R11, R0.reuse, R162 ;  /* 0x000000a2000b7220 */ /* 0x040fe20000410000 */
[----:B------:R-:W-:Y:S01]  /*6840*/  @P2 SHF.R.U32.HI R124, RZ, UR6, R126 ;  /* 0x00000006ff7c2c19 */ /* 0x000fe2000801167e */
[----:B------:R-:W-:Y:S01]  /*6850*/  UIMAD UR6, UR31, -0xa0, URZ ;  /* 0xffffff601f0678a4 */ /* 0x000fe2000f8e023f */
[C---:B------:R-:W-:Y:S01]  /*6860*/  FMUL.FTZ R162, R0.reuse, R140 ;  /* 0x0000008c00a27220 */ /* 0x040fe20000410000 */
[C---:B------:R-:W-:Y:S01]  /*6870*/  FMUL.FTZ R140, R0.reuse, R151 ;  /* 0x00000097008c7220 */ /* 0x040fe20000410000 */
[C---:B------:R-:W-:Y:S01]  /*6880*/  FMUL.FTZ R151, R0.reuse, R128 ;  /* 0x0000008000977220 */ /* 0x040fe20000410000 */
[----:B------:R-:W1:Y:S01]  /*6890*/  SHFL.IDX PT, R161, R124, RZ, 0x1c1f ;  /* 0x001c1fff7ca17589 */ /* 0x000e6200000e0000 */
[----:B------:R-:W-:Y:S01]  /*68a0*/  FMUL.FTZ R20, R0, R139 ;  /* 0x0000008b00147220 */ /* 0x000fe20000410000 */
[----:B------:R-:W-:-:S02]  /*68b0*/  IMAD.U32 R128, RZ, RZ, UR6 ;  /* 0x00000006ff807e24 */ /* 0x000fc4000f8e00ff */
[C---:B------:R-:W-:Y:S01]  /*68c0*/  FMUL.FTZ R139, R0.reuse, R150 ;  /* 0x00000096008b7220 */ /* 0x040fe20000410000 */
[C---:B------:R-:W-:Y:S01]  /*68d0*/  FMUL.FTZ R150, R0.reuse, R129 ;  /* 0x0000008100967220 */ /* 0x040fe20000410000 */
[----:B------:R-:W-:Y:S01]  /*68e0*/  IMAD.U32 R129, RZ, RZ, UR52 ;  /* 0x00000034ff817e24 */ /* 0x000fe2000f8e00ff */
[----:B------:R-:W2:Y:S01]  /*68f0*/  MUFU.TANH R168, R168 ;  /* 0x000000a800a87308 */ /* 0x000ea20000002400 */
[----:B------:R-:W-:Y:S01]  /*6900*/  IADD3 R128, -R17, 0x1, R128 ;  /* 0x0000000111807810 */ /* 0x000fe20007ffe180 */
[C---:B0-----:R-:W-:Y:S01]  /*6910*/  FMUL.FTZ R7, R0.reuse, R154 ;  /* 0x0000009a00077220 */ /* 0x041fe20000410000 */
[C---:B------:R-:W-:Y:S01]  /*6920*/  FMUL.FTZ R154, R0.reuse, R157 ;  /* 0x0000009d009a7220 */ /* 0x040fe20000410000 */
[C---:B------:R-:W-:Y:S01]  /*6930*/  FMUL.FTZ R157, R0.reuse, R165 ;  /* 0x000000a5009d7220 */ /* 0x040fe20000410000 */
[----:B------:R-:W-:Y:S01]  /*6940*/  IADD3 R128, -R129, UR51, R128 ;  /* 0x0000003381807c10 */ /* 0x000fe2000fffe180 */
        /* <DEDUP_REMOVED lines=12> */
[----:B-1----:R-:W-:-:S02]  /*6a10*/  IMAD.IADD R161, R128, 0x1, R161 ;  /* 0x0000000180a17824 */ /* 0x002fc400078e02a1 */
[C---:B------:R-:W-:Y:S01]  /*6a20*/  FMUL.FTZ R159, R0.reuse, R137 ;  /* 0x00000089009f7220 */ /* 0x040fe20000410000 */
[C---:B------:R-:W-:Y:S01]  /*6a30*/  FMUL.FTZ R137, R0.reuse, R146 ;  /* 0x0000009200897220 */ /* 0x040fe20000410000 */
[C---:B------:R-:W-:Y:S01]  /*6a40*/  FMUL.FTZ R164, R0.reuse, R132 ;  /* 0x0000008400a47220 */ /* 0x040fe20000410000 */
[C---:B------:R-:W-:Y:S01]  /*6a50*/  FMUL.FTZ R146, R0.reuse, R121 ;  /* 0x0000007900927220 */ /* 0x040fe20000410000 */
[C---:B------:R-:W-:Y:S01]  /*6a60*/  ISETP.GT.AND P0, PT, R161.reuse, RZ, PT ;  /* 0x000000ffa100720c */ /* 0x040fe20003f04270 */
[----:B------:R-:W1:Y:S01]  /*6a70*/  MUFU.TANH R154, R154 ;  /* 0x0000009a009a7308 */ /* 0x000e620000002400 */
[C---:B------:R-:W-:Y:S01]  /*6a80*/  ISETP.GT.AND P2, PT, R161.reuse, 0x1, PT ;  /* 0x00000001a100780c */ /* 0x040fe20003f44270 */
[----:B------:R-:W-:Y:S01]  /*6a90*/  FMUL.FTZ R121, R0, R123 ;  /* 0x0000007b00797220 */ /* 0x000fe20000410000 */
[----:B--2---:R-:W-:Y:S01]  /*6aa0*/  FSEL R104, R168, -INF , P0 ;  /* 0xff800000a8687808 */ /* 0x004fe20000000000 */
[C---:B------:R-:W-:Y:S01]  /*6ab0*/  FMUL.FTZ R123, R0.reuse, R127 ;  /* 0x0000007f007b7220 */ /* 0x040fe20000410000 */
[C---:B------:R-:W-:Y:S01]  /*6ac0*/  ISETP.GT.AND P0, PT, R161.reuse, 0x8, PT ;  /* 0x00000008a100780c */ /* 0x040fe20003f04270 */
[----:B------:R-:W-:Y:S01]  /*6ad0*/  FMUL.FTZ R127, R0, R134 ;  /* 0x00000086007f7220 */ /* 0x000fe20000410000 */
[----:B0-----:R-:W-:Y:S01]  /*6ae0*/  FSEL R130, R152, -INF , P2 ;  /* 0xff80000098827808 */ /* 0x001fe20001000000 */
[----:B------:R-:W0:Y:S01]  /*6af0*/  MUFU.TANH R156, R156 ;  /* 0x0000009c009c7308 */ /* 0x000e220000002400 */
[----:B------:R-:W-:Y:S01]  /*6b00*/  FMNMX.FTZ R131, R104, R5, !PT ;  /* 0x0000000568837209 */ /* 0x000fe20007810000 */
[C---:B------:R-:W-:Y:S01]  /*6b10*/  FMUL.FTZ R152, R0.reuse, R105 ;  /* 0x0000006900987220 */ /* 0x040fe20000410000 */
[----:B------:R-:W-:Y:S01]  /*6b20*/  ISETP.GT.AND P2, PT, R161, 0x9, PT ;  /* 0x00000009a100780c */ /* 0x000fe20003f44270 */
[C---:B------:R-:W-:Y:S01]  /*6b30*/  FMUL.FTZ R129, R0.reuse, R135 ;  /* 0x0000008700817220 */ /* 0x040fe20000410000 */
[----:B---3--:R-:W-:Y:S01]  /*6b40*/  FSEL R105, R153, -INF , P0 ;  /* 0xff80000099697808 */ /* 0x008fe20000000000 */
[----:B------:R-:W-:Y:S01]  /*6b50*/  FMUL.FTZ R12, R0, R163 ;  /* 0x000000a3000c7220 */ /* 0x000fe20000410000 */
[----:B------:R-:W-:Y:S01]  /*6b60*/  FMNMX.FTZ R132, R130, R131, !PT ;  /* 0x0000008382847209 */ /* 0x000fe20007810000 */
[----:B------:R-:W2:Y:S01]  /*6b70*/  MUFU.TANH R155, R155 ;  /* 0x0000009b009b7308 */ /* 0x000ea20000002400 */
[----:B------:R-:W-:Y:S01]  /*6b80*/  ISETP.GT.AND P0, PT, R161, 0x10, PT ;  /* 0x00000010a100780c */ /* 0x000fe20003f04270 */
[----:B------:R-:W-:Y:S01]  /*6b90*/  FMUL.FTZ R163, R0, R133 ;  /* 0x0000008500a37220 */ /* 0x000fe20000410000 */
[----:B-1----:R-:W-:Y:S01]  /*6ba0*/  FSEL R131, R154, -INF , P2 ;  /* 0xff8000009a837808 */ /* 0x002fe20001000000 */
[C---:B------:R-:W-:Y:S01]  /*6bb0*/  FMUL.FTZ R141, R0.reuse, R141 ;  /* 0x0000008d008d7220 */ /* 0x040fe20000410000 */
[----:B------:R-:W-:Y:S01]  /*6bc0*/  FMNMX.FTZ R134, R105, R132, !PT ;  /* 0x0000008469867209 */ /* 0x000fe20007810000 */
[----:B------:R-:W-:Y:S01]  /*6bd0*/  FMUL.FTZ R132, R0, R106 ;  /* 0x0000006a00847220 */ /* 0x000fe20000410000 */
[----:B------:R-:W-:Y:S01]  /*6be0*/  ISETP.GT.AND P2, PT, R161, 0x11, PT ;  /* 0x00000011a100780c */ /* 0x000fe20003f44270 */
[----:B------:R-:W1:Y:S01]  /*6bf0*/  MUFU.TANH R158, R158 ;  /* 0x0000009e009e7308 */ /* 0x000e620000002400 */
[----:B0-----:R-:W-:Y:S01]  /*6c00*/  FSEL R106, R156, -INF , P0 ;  /* 0xff8000009c6a7808 */ /* 0x001fe20000000000 */
[C---:B------:R-:W-:Y:S01]  /*6c10*/  FMUL.FTZ R153, R0.reuse, R108 ;  /* 0x0000006c00997220 */ /* 0x040fe20000410000 */
[----:B------:R-:W-:Y:S01]  /*6c20*/  FMNMX.FTZ R135, R131, R134, !PT ;  /* 0x0000008683877209 */ /* 0x000fe20007810000 */
[C---:B------:R-:W-:Y:S01]  /*6c30*/  FMUL.FTZ R134, R0.reuse, R107 ;  /* 0x0000006b00867220 */ /* 0x040fe20000410000 */
[----:B------:R-:W-:Y:S01]  /*6c40*/  ISETP.GT.AND P0, PT, R161, 0x18, PT ;  /* 0x00000018a100780c */ /* 0x000fe20003f04270 */
[----:B------:R-:W-:Y:S01]  /*6c50*/  FMUL.FTZ R88, R0, R88 ;  /* 0x0000005800587220 */ /* 0x000fe20000410000 */
[----:B------:R-:W-:Y:S01]  /*6c60*/  FMNMX.FTZ R154, R106, R135, !PT ;  /* 0x000000876a9a7209 */ /* 0x000fe20007810000 */
[----:B------:R-:W0:Y:S01]  /*6c70*/  MUFU.TANH R157, R157 ;  /* 0x0000009d009d7308 */ /* 0x000e220000002400 */
        /* <DEDUP_REMOVED lines=8> */
[----:B-1----:R-:W-:Y:S01]  /*6d00*/  FSEL R107, R158, -INF , P0 ;  /* 0xff8000009e6b7808 */ /* 0x002fe20000000000 */
[C---:B------:R-:W-:Y:S01]  /*6d10*/  FMUL.FTZ R118, R0.reuse, R118 ;  /* 0x0000007600767220 */ /* 0x040fe20000410000 */
[----:B------:R-:W-:Y:S01]  /*6d20*/  ISETP.GT.AND P0, PT, R161, 0x20, PT ;  /* 0x00000020a100780c */ /* 0x000fe20003f04270 */
[C---:B------:R-:W-:Y:S01]  /*6d30*/  FMUL.FTZ R119, R0.reuse, R119 ;  /* 0x0000007700777220 */ /* 0x040fe20000410000 */
[----:B------:R-:W-:Y:S01]  /*6d40*/  FMNMX.FTZ R154, R107, R154, !PT ;  /* 0x0000009a6b9a7209 */ /* 0x000fe20007810000 */
[C---:B------:R-:W-:Y:S01]  /*6d50*/  FMUL.FTZ R90, R0.reuse, R90 ;  /* 0x0000005a005a7220 */ /* 0x040fe20000410000 */
[C---:B------:R-:W-:Y:S01]  /*6d60*/  FMUL.FTZ R91, R0.reuse, R91 ;  /* 0x0000005b005b7220 */ /* 0x040fe20000410000 */
[----:B------:R-:W1:Y:S01]  /*6d70*/  MUFU.TANH R159, R159 ;  /* 0x0000009f009f7308 */ /* 0x000e620000002400 */
        /* <DEDUP_REMOVED lines=8> */
[----:B--2---:R-:W-:Y:S01]  /*6e00*/  FSEL R108, R160, -INF , P0 ;  /* 0xff800000a06c7808 */ /* 0x004fe20000000000 */
[C---:B------:R-:W-:Y:S01]  /*6e10*/  FMUL.FTZ R99, R0.reuse, R99 ;  /* 0x0000006300637220 */ /* 0x040fe20000410000 */
[----:B------:R-:W-:Y:S01]  /*6e20*/  ISETP.GT.AND P0, PT, R161, 0x28, PT ;  /* 0x00000028a100780c */ /* 0x000fe20003f04270 */
[----:B------:R-:W-:Y:S01]  /*6e30*/  FMUL.FTZ R103, R0, R103 ;  /* 0x0000006700677220 */ /* 0x000fe20000410000 */
[----:B------:R-:W-:Y:S01]  /*6e40*/  FMNMX.FTZ R156, R108, R155, !PT ;  /* 0x0000009b6c9c7209 */ /* 0x000fe20007810000 */
[C---:B------:R-:W-:Y:S01]  /*6e50*/  FMUL.FTZ R155, R0.reuse, R112 ;  /* 0x00000070009b7220 */ /* 0x040fe20000410000 */
[----:B------:R-:W-:Y:S01]  /*6e60*/  ULEA UR6, UR47, UR43, 0x3 ;  /* 0x0000002b2f067291 */ /* 0x000fe2000f8e183f */
[----:B------:R-:W2:Y:S01]  /*6e70*/  MUFU.TANH R141, R141 ;  /* 0x0000008d008d7308 */ /* 0x000ea20000002400 */
[----:B-1----:R-:W-:Y:S01]  /*6e80*/  FSEL R135, R159, -INF , P2 ;  /* 0xff8000009f877808 */ /* 0x002fe20001000000 */
[----:B------:R-:W-:Y:S01]  /*6e90*/  FMUL.FTZ R159, R0, R117 ;  /* 0x00000075009f7220 */ /* 0x000fe20000410000 */
[----:B------:R-:W-:Y:S01]  /*6ea0*/  ISETP.GT.AND P2, PT, R161, 0x29, PT ;  /* 0x00000029a100780c */ /* 0x000fe20003f44270 */
[----:B------:R-:W-:Y:S01]  /*6eb0*/  UIADD3 UR6, UR6, 0x22840, URZ ;  /* 0x0002284006067890 */ /* 0x000fe2000fffe03f */
[----:B------:R-:W-:-:S03]  /*6ec0*/  FMNMX.FTZ R156, R135, R156, !PT ;  /* 0x0000009c879c7209 */ /* 0x000fc60007810000 */
[----:B------:R-:W1:Y:S01]  /*6ed0*/  MUFU.TANH R143, R143 ;  /* 0x0000008f008f7308 */ /* 0x000e620000002400 */
[----:B0-----:R-:W-:Y:S01]  /*6ee0*/  FSEL R109, R162, -INF , P0 ;  /* 0xff800000a26d7808 */ /* 0x001fe20000000000 */
[----:B------:R-:W-:Y:S01]  /*6ef0*/  UPRMT UR6, UR42, 0x654, UR6 ;  /* 0x000006542a067896 */ /* 0x000fe20008000006 */
[----:B------:R-:W-:Y:S02]  /*6f00*/  ISETP.GT.AND P0, PT, R161, 0x30, PT ;  /* 0x00000030a100780c */ /* 0x000fe40003f04270 */
[----:B------:R-:W-:-:S03]  /*6f10*/  FMNMX.FTZ R156, R109, R156, !PT ;  /* 0x0000009c6d9c7209 */ /* 0x000fc60007810000 */
[----:B------:R-:W0:Y:S01]  /*6f20*/  MUFU.TANH R142, R142 ;  /* 0x0000008e008e7308 */ /* 0x000e220000002400 */
[----:B--2---:R-:W-:Y:S02]  /*6f30*/  FSEL R141, R141, -INF , P2 ;  /* 0xff8000008d8d7808 */ /* 0x004fe40001000000 */
[----:B------:R-:W-:Y:S01]  /*6f40*/  ISETP.GT.AND P2, PT, R161, 0x31, PT ;  /* 0x00000031a100780c */ /* 0x000fe20003f44270 */
[----:B------:R-:W-:Y:S04]  /*6f50*/  SYNCS.ARRIVE.TRANS64.RED.A1T0 RZ, [UR6], RZ ;  /* 0x000000ffffff79a7 */ /* 0x000fe80008100406 */
[----:B------:R-:W2:Y:S01]  /*6f60*/  MUFU.TANH R145, R145 ;  /* 0x0000009100917308 */ /* 0x000ea20000002400 */
[----:B-1----:R-:W-:Y:S02]  /*6f70*/  FSEL R112, R143, -INF , P0 ;  /* 0xff8000008f707808 */ /* 0x002fe40000000000 */
[----:B------:R-:W-:Y:S01]  /*6f80*/  FMNMX.FTZ R143, R141, R156, !PT ;  /* 0x0000009c8d8f7209 */ /* 0x000fe20007810000 */
[----:B------:R-:W-:Y:S01]  /*6f90*/  FMUL.FTZ R156, R0, R113 ;  /* 0x00000071009c7220 */ /* 0x000fe20000410000 */
[----:B------:R-:W-:-:S02]  /*6fa0*/  ISETP.GT.AND P0, PT, R161, 0x38, PT ;  /* 0x00000038a100780c */ /* 0x000fc40003f04270 */
[----:B------:R-:W-:Y:S01]  /*6fb0*/  FMNMX.FTZ R143, R112, R143, !PT ;  /* 0x0000008f708f7209 */ /* 0x000fe20007810000 */
[----:B------:R-:W1:Y:S01]  /*6fc0*/  MUFU.TANH R144, R144 ;  /* 0x0000009000907308 */ /* 0x000e620000002400 */
[----:B0-----:R-:W-:Y:S02]  /*6fd0*/  FSEL R142, R142, -INF , P2 ;  /* 0xff8000008e8e7808 */ /* 0x001fe40001000000 */
[----:B------:R-:W-:Y:S02]  /*6fe0*/  ISETP.GT.AND P2, PT, R161, 0x39, PT ;  /* 0x00000039a100780c */ /* 0x000fe40003f44270 */
[----:B------:R-:W-:-:S03]  /*6ff0*/  FMNMX.FTZ R158, R142, R143, !PT ;  /* 0x0000008f8e9e7209 */ /* 0x000fc60007810000 */
[----:B------:R-:W0:Y:S01]  /*7000*/  MUFU.TANH R147, R147 ;  /* 0x0000009300937308 */ /* 0x000e220000002400 */
[----:B--2---:R-:W-:Y:S02]  /*7010*/  FSEL R113, R145, -INF , P0 ;  /* 0xff80000091717808 */ /* 0x004fe40000000000 */
[----:B------:R-:W-:-:S05]  /*7020*/  ISETP.GT.AND P0, PT, R161, 0x40, PT ;  /* 0x00000040a100780c */ /* 0x000fca0003f04270 */
[----:B------:R-:W2:Y:S01]  /*7030*/  MUFU.TANH R146, R146 ;  /* 0x0000009200927308 */ /* 0x000ea20000002400 */
[----:B-1----:R-:W-:Y:S02]  /*7040*/  FSEL R143, R144, -INF , P2 ;  /* 0xff800000908f7808 */ /* 0x002fe40001000000 */
[----:B------:R-:W-:Y:S01]  /*7050*/  FMNMX.FTZ R144, R113, R158, !PT ;  /* 0x0000009e71907209 */ /* 0x000fe20007810000 */
[----:B------:R-:W-:Y:S01]  /*7060*/  FMUL.FTZ R158, R0, R116 ;  /* 0x00000074009e7220 */ /* 0x000fe20000410000 */
[----:B------:R-:W-:Y:S02]  /*7070*/  ISETP.GT.AND P2, PT, R161, 0x41, PT ;  /* 0x00000041a100780c */ /* 0x000fe40003f44270 */
        /* <DEDUP_REMOVED lines=11> */
[----:B------:R-:W-:-:S05]  /*7130*/  ISETP.GT.AND P0, PT, R161, 0x50, PT ;  /* 0x00000050a100780c */ /* 0x000fca0003f04270 */
[----:B------:R-:W1:Y:S01]  /*7140*/  MUFU.TANH R150, R150 ;  /* 0x0000009600967308 */ /* 0x000e620000002400 */
[----:B0-----:R-:W-:Y:S02]  /*7150*/  FSEL R145, R148, -INF , P2 ;  /* 0xff80000094917808 */ /* 0x001fe40001000000 */
[----:B------:R-:W-:Y:S02]  /*7160*/  FMNMX.FTZ R148, R117, R146, !PT ;  /* 0x0000009275947209 */ /* 0x000fe40007810000 */
[----:B------:R-:W-:Y:S02]  /*7170*/  ISETP.GT.AND P2, PT, R161, 0x51, PT ;  /* 0x00000051a100780c */ /* 0x000fe40003f44270 */
[----:B------:R-:W-:Y:S01]  /*7180*/  FMNMX.FTZ R149, R145, R148, !PT ;  /* 0x0000009491957209 */ /* 0x000fe20007810000 */
[----:B------:R-:W0:Y:S01]  /*7190*/  MUFU.TANH R164, R164 ;  /* 0x000000a400a47308 */ /* 0x000e220000002400 */
[----:B--2---:R-:W-:Y:S01]  /*71a0*/  FSEL R146, R151, -INF , P0 ;  /* 0xff80000097927808 */ /* 0x004fe20000000000 */
[----:B------:R-:W-:Y:S01]  /*71b0*/  FMUL.FTZ R151, R0, R92 ;  /* 0x0000005c00977220 */ /* 0x000fe20000410000 */
[----:B------:R-:W-:-:S02]  /*71c0*/  ISETP.GT.AND P0, PT, R161, 0x58, PT ;  /* 0x00000058a100780c */ /* 0x000fc40003f04270 */
[----:B------:R-:W-:-:S03]  /*71d0*/  FMNMX.FTZ R148, R146, R149, !PT ;  /* 0x0000009592947209 */ /* 0x000fc60007810000 */
[----:B------:R-:W2:Y:S01]  /*71e0*/  MUFU.TANH R163, R163 ;  /* 0x000000a300a37308 */ /* 0x000ea20000002400 */
[----:B-1----:R-:W-:Y:S01]  /*71f0*/  FSEL R147, R150, -INF , P2 ;  /* 0xff80000096937808 */ /* 0x002fe20001000000 */
[----:B------:R-:W-:Y:S01]  /*7200*/  FMUL.FTZ R150, R0, R89 ;  /* 0x0000005900967220 */ /* 0x000fe20000410000 */
        /* <DEDUP_REMOVED lines=13> */
[----:B------:R-:W-:Y:S01]  /*72e0*/  MUFU.TANH R154, R154 ;  /* 0x0000009a009a7308 */ /* 0x000fe20000002400 */
[----:B0-----:R-:W-:Y:S01]  /*72f0*/  FSEL R149, R152, -INF , P2 ;  /* 0xff80000098957808 */ /* 0x001fe20001000000 */
[----:B------:R-:W-:Y:S01]  /*7300*/  FMUL.FTZ R152, R0, R93 ;  /* 0x0000005d00987220 */ /* 0x000fe20000410000 */
[----:B------:R-:W-:-:S05]  /*7310*/  ISETP.GT.AND P2, PT, R161, 0x69, PT ;  /* 0x00000069a100780c */ /* 0x000fca0003f44270 */
[----:B------:R-:W0:Y:S01]  /*7320*/  MUFU.TANH R155, R155 ;  /* 0x0000009b009b7308 */ /* 0x000e220000002400 */
[----:B--2---:R-:W-:Y:S01]  /*7330*/  FSEL R93, R153, -INF , P0 ;  /* 0xff800000995d7808 */ /* 0x004fe20000000000 */
[----:B------:R-:W-:Y:S01]  /*7340*/  FMUL.FTZ R153, R0, R96 ;  /* 0x0000006000997220 */ /* 0x000fe20000410000 */
[----:B------:R-:W-:-:S05]  /*7350*/  ISETP.GT.AND P0, PT, R161, 0x70, PT ;  /* 0x00000070a100780c */ /* 0x000fca0003f04270 */
[----:B------:R-:W-:Y:S08]  /*7360*/  MUFU.TANH R156, R156 ;  /* 0x0000009c009c7308 */ /* 0x000ff00000002400 */
[----:B------:R1:W-:Y:S01]  /*7370*/  MUFU.TANH R162, R150 ;  /* 0x0000009600a27308 */ /* 0x0003e20000002400 */
[----:B0-----:R-:W-:Y:S02]  /*7380*/  FSEL R96, R155, -INF , P0 ;  /* 0xff8000009b607808 */ /* 0x001fe40000000000 */
[----:B------:R-:W-:-:S05]  /*7390*/  ISETP.GT.AND P0, PT, R161, 0x78, PT ;  /* 0x00000078a100780c */ /* 0x000fca0003f04270 */
[----:B------:R-:W0:Y:S01]  /*73a0*/  MUFU.TANH R158, R158 ;  /* 0x0000009e009e7308 */ /* 0x000e220000002400 */
[----:B-1----:R-:W-:-:S04]  /*73b0*/  FMNMX.FTZ R150, R92, R163, !PT ;  /* 0x000000a35c967209 */ /* 0x002fc80007810000 */
[----:B------:R-:W-:Y:S02]  /*73c0*/  FMNMX.FTZ R160, R149, R150, !PT ;  /* 0x0000009695a07209 */ /* 0x000fe40007810000 */
[----:B------:R-:W-:Y:S01]  /*73d0*/  FSEL R150, R154, -INF , P2 ;  /* 0xff8000009a967808 */ /* 0x000fe20001000000 */
[----:B------:R-:W-:Y:S01]  /*73e0*/  MUFU.TANH R159, R159 ;  /* 0x0000009f009f7308 */ /* 0x000fe20000002400 */
[----:B------:R-:W-:Y:S01]  /*73f0*/  ISETP.GT.AND P2, PT, R161, 0x71, PT ;  /* 0x00000071a100780c */ /* 0x000fe20003f44270 */
[----:B------:R-:W-:-:S06]  /*7400*/  FMUL.FTZ R154, R0, R97 ;  /* 0x00000061009a7220 */ /* 0x000fcc0000410000 */
[----:B------:R1:W-:Y:S01]  /*7410*/  MUFU.TANH R164, R151 ;  /* 0x0000009700a47308 */ /* 0x0003e20000002400 */
[----:B0-----:R-:W-:Y:S02]  /*7420*/  FSEL R97, R158, -INF , P0 ;  /* 0xff8000009e617808 */ /* 0x001fe40000000000 */
[----:B------:R-:W-:-:S05]  /*7430*/  ISETP.GT.AND P0, PT, R161, 0x80, PT ;  /* 0x00000080a100780c */ /* 0x000fca0003f04270 */
[----:B------:R-:W0:Y:S01]  /*7440*/  MUFU.TANH R88, R88 ;  /* 0x0000005800587308 */ /* 0x000e220000002400 */
[----:B-1----:R-:W-:-:S04]  /*7450*/  FMNMX.FTZ R151, R93, R160, !PT ;  /* 0x000000a05d977209 */ /* 0x002fc80007810000 */
[----:B------:R-:W-:Y:S02]  /*7460*/  FMNMX.FTZ R155, R150, R151, !PT ;  /* 0x00000097969b7209 */ /* 0x000fe40007810000 */
[----:B------:R-:W-:Y:S01]  /*7470*/  FSEL R151, R156, -INF , P2 ;  /* 0xff8000009c977808 */ /* 0x000fe20001000000 */
[----:B------:R1:W2:Y:S01]  /*7480*/  MUFU.TANH R163, R152 ;  /* 0x0000009800a37308 */ /* 0x0002a20000002400 */
[----:B------:R-:W-:-:S07]  /*7490*/  ISETP.GT.AND P2, PT, R161, 0x79, PT ;  /* 0x00000079a100780c */ /* 0x000fce0003f44270 */
[----:B------:R3:W4:Y:S01]  /*74a0*/  MUFU.TANH R160, R153 ;  /* 0x0000009900a07308 */ /* 0x0007220000002400 */
[----:B-1----:R-:W-:Y:S01]  /*74b0*/  FMNMX.FTZ R152, R96, R155, !PT ;  /* 0x0000009b60987209 */ /* 0x002fe20007810000 */
[----:B------:R-:W-:Y:S01]  /*74c0*/  FMUL.FTZ R155, R0, R100 ;  /* 0x00000064009b7220 */ /* 0x000fe20000410000 */
[----:B0-----:R-:W-:Y:S01]  /*74d0*/  FSEL R100, R88, -INF , P0 ;  /* 0xff80000058647808 */ /* 0x001fe20000000000 */
[----:B------:R-:W-:Y:S01]  /*74e0*/  FMUL.FTZ R88, R0, R101 ;  /* 0x0000006500587220 */ /* 0x000fe20000410000 */
[----:B------:R-:W-:Y:S02]  /*74f0*/  FMNMX.FTZ R156, R151, R152, !PT ;  /* 0x00000098979c7209 */ /* 0x000fe40007810000 */
[----:B------:R-:W-:Y:S01]  /*7500*/  FSEL R152, R159, -INF , P2 ;  /* 0xff8000009f987808 */ /* 0x000fe20001000000 */
[----:B------:R0:W1:Y:S01]  /*7510*/  MUFU.TANH R158, R154 ;  /* 0x0000009a009e7308 */ /* 0x0000620000002400 */
[----:B---3--:R-:W-:Y:S02]  /*7520*/  FMNMX.FTZ R153, R97, R156, !PT ;  /* 0x0000009c61997209 */ /* 0x008fe40007810000 */
[----:B------:R-:W-:-:S02]  /*7530*/  ISETP.GT.AND P2, PT, R161, 0x81, PT ;  /* 0x00000081a100780c */ /* 0x000fc40003f44270 */
[----:B------:R-:W-:Y:S02]  /*7540*/  FMNMX.FTZ R159, R152, R153, !PT ;  /* 0x00000099989f7209 */ /* 0x000fe40007810000 */
[C---:B------:R-:W-:Y:S01]  /*7550*/  ISETP.GT.AND P0, PT, R161.reuse, 0x88, PT ;  /* 0x00000088a100780c */ /* 0x040fe20003f04270 */
[----:B------:R3:W5:Y:S01]  /*7560*/  MUFU.TANH R165, R155 ;  /* 0x0000009b00a57308 */ /* 0x0007620000002400 */
[----:B------:R-:W-:Y:S02]  /*7570*/  FSEL R153, R162, -INF , P2 ;  /* 0xff800000a2997808 */ /* 0x000fe40001000000 */
[----:B0-----:R-:W-:Y:S02]  /*7580*/  FMNMX.FTZ R154, R100, R159, !PT ;  /* 0x0000009f649a7209 */ /* 0x001fe40007810000 */
[----:B------:R-:W-:Y:S02]  /*7590*/  ISETP.GT.AND P2, PT, R161, 0x89, PT ;  /* 0x00000089a100780c */ /* 0x000fe40003f44270 */
[----:B------:R-:W-:Y:S01]  /*75a0*/  FSEL R101, R164, -INF , P0 ;  /* 0xff800000a4657808 */ /* 0x000fe20000000000 */
[----:B------:R-:W0:Y:S01]  /*75b0*/  MUFU.TANH R88, R88 ;  /* 0x0000005800587308 */ /* 0x000e220000002400 */
[----:B------:R-:W-:Y:S01]  /*75c0*/  FMNMX.FTZ R156, R153, R154, !PT ;  /* 0x0000009a999c7209 */ /* 0x000fe20007810000 */
[----:B---3--:R-:W-:Y:S01]  /*75d0*/  FMUL.FTZ R155, R0, R110 ;  /* 0x0000006e009b7220 */ /* 0x008fe20000410000 */
[----:B------:R-:W-:-:S02]  /*75e0*/  ISETP.GT.AND P0, PT, R161, 0x90, PT ;  /* 0x00000090a100780c */ /* 0x000fc40003f04270 */
[----:B--2---:R-:W-:Y:S02]  /*75f0*/  FSEL R154, R163, -INF , P2 ;  /* 0xff800000a39a7808 */ /* 0x004fe40001000000 */
[----:B------:R-:W-:Y:S01]  /*7600*/  FMNMX.FTZ R159, R101, R156, !PT ;  /* 0x0000009c659f7209 */ /* 0x000fe20007810000 */
[----:B------:R-:W2:Y:S01]  /*7610*/  MUFU.TANH R7, R7 ;  /* 0x0000000700077308 */ /* 0x000ea20000002400 */
[C---:B------:R-:W-:Y:S02]  /*7620*/  ISETP.GT.AND P2, PT, R161.reuse, 0x91, PT ;  /* 0x00000091a100780c */ /* 0x040fe40003f44270 */
[----:B----4-:R-:W-:Y:S01]  /*7630*/  FSEL R156, R160, -INF , P0 ;  /* 0xff800000a09c7808 */ /* 0x010fe20000000000 */
[----:B------:R-:W-:Y:S01]  /*7640*/  FMUL.FTZ R160, R0, R102 ;  /* 0x0000006600a07220 */ /* 0x000fe20000410000 */
[----:B------:R-:W-:Y:S02]  /*7650*/  FMNMX.FTZ R159, R154, R159, !PT ;  /* 0x0000009f9a9f7209 */ /* 0x000fe40007810000 */
[----:B------:R-:W-:Y:S01]  /*7660*/  ISETP.GT.AND P0, PT, R161, 0x98, PT ;  /* 0x00000098a100780c */ /* 0x000fe20003f04270 */
[----:B------:R-:W3:Y:S01]  /*7670*/  MUFU.TANH R8, R8 ;  /* 0x0000000800087308 */ /* 0x000ee20000002400 */
[----:B-1----:R-:W-:-:S02]  /*7680*/  FSEL R110, R158, -INF , P2 ;  /* 0xff8000009e6e7808 */ /* 0x002fc40001000000 */
[----:B------:R-:W-:Y:S01]  /*7690*/  FMNMX.FTZ R163, R156, R159, !PT ;  /* 0x0000009f9ca37209 */ /* 0x000fe20007810000 */
[----:B------:R-:W-:Y:S01]  /*76a0*/  FMUL.FTZ R159, R0, R111 ;  /* 0x0000006f009f7220 */ /* 0x000fe20000410000 */
[----:B------:R-:W-:Y:S02]  /*76b0*/  ISETP.GT.AND P2, PT, R161, 0x99, PT ;  /* 0x00000099a100780c */ /* 0x000fe40003f44270 */
[----:B-----5:R-:W-:Y:S01]  /*76c0*/  FSEL R158, R165, -INF , P0 ;  /* 0xff800000a59e7808 */ /* 0x020fe20000000000 */
[----:B------:R-:W-:Y:S01]  /*76d0*/  MUFU.TANH R9, R9 ;  /* 0x0000000900097308 */ /* 0x000fe20000002400 */
[----:B------:R-:W-:Y:S02]  /*76e0*/  FMNMX.FTZ R163, R110, R163, !PT ;  /* 0x000000a36ea37209 */ /* 0x000fe40007810000 */
[----:B0-----:R-:W-:Y:S02]  /*76f0*/  FSEL R111, R88, -INF , P2 ;  /* 0xff800000586f7808 */ /* 0x001fe40001000000 */
[----:B------:R-:W-:-:S02]  /*7700*/  FMNMX.FTZ R88, R158, R163, !PT ;  /* 0x000000a39e587209 */ /* 0x000fc40007810000 */
[----:B------:R-:W0:Y:S01]  /*7710*/  SHFL.IDX PT, R163, R124, 0x1, 0x1c1f ;  /* 0x003c1f007ca37f89 */ /* 0x000e2200000e0000 */
[----:B------:R-:W1:Y:S01]  /*7720*/  MUFU.TANH R10, R10 ;  /* 0x0000000a000a7308 */ /* 0x000e620000002400 */
[----:B------:R-:W-:-:S05]  /*7730*/  FMNMX.FTZ R88, R111, R88, !PT ;  /* 0x000000586f587209 */ /* 0x000fca0007810000 */
[----:B------:R-:W4:Y:S02]  /*7740*/  SHFL.BFLY PT, R161, R88, 0x2, 0x1f ;  /* 0x0c401f0058a17f89 */ /* 0x000f2400000e0000 */
[----:B------:R-:W-:Y:S08]  /*7750*/  MUFU.TANH R11, R11 ;  /* 0x0000000b000b7308 */ /* 0x000ff00000002400 */
[----:B------:R-:W5:Y:S01]  /*7760*/  MUFU.TANH R12, R12 ;  /* 0x0000000c000c7308 */ /* 0x000f620000002400 */
[----:B0-----:R-:W-:-:S07]  /*7770*/  IMAD.IADD R128, R128, 0x1, R163 ;  /* 0x0000000180807824 */ /* 0x001fce00078e02a3 */
[----:B------:R-:W-:Y:S01]  /*7780*/  MUFU.TANH R13, R13 ;  /* 0x0000000d000d7308 */ /* 0x000fe20000002400 */
[----:B------:R-:W-:Y:S02]  /*7790*/  ISETP.GT.AND P2, PT, R128, RZ, PT ;  /* 0x000000ff8000720c */ /* 0x000fe40003f44270 */
[----:B----4-:R-:W-:Y:S02]  /*77a0*/  FMNMX.FTZ R161, R88, R161, !PT ;  /* 0x000000a158a17209 */ /* 0x010fe40007810000 */
[----:B------:R-:W-:-:S03]  /*77b0*/  ISETP.GT.AND P3, PT, R128, 0x1, PT ;  /* 0x000000018000780c */ /* 0x000fc60003f64270 */
[----:B------:R-:W0:Y:S01]  /*77c0*/  MUFU.TANH R14, R14 ;  /* 0x0000000e000e7308 */ /* 0x000e220000002400 */
[----:B--2---:R-:W-:Y:S01]  /*77d0*/  FSEL R7, R7, -INF , P2 ;  /* 0xff80000007077808 */ /* 0x004fe20001000000 */
[----:B------:R-:W2:Y:S01]  /*77e0*/  SHFL.BFLY PT, R88, R161, 0x1, 0x1f ;  /* 0x0c201f00a1587f89 */ /* 0x000ea200000e0000 */
[----:B------:R-:W-:Y:S02]  /*77f0*/  ISETP.GT.AND P2, PT, R128, 0x8, PT ;  /* 0x000000088000780c */ /* 0x000fe40003f44270 */
[----:B---3--:R-:W-:Y:S02]  /*7800*/  FSEL R8, R8, -INF , P3 ;  /* 0xff80000008087808 */ /* 0x008fe40001800000 */
[----:B------:R-:W-:Y:S01]  /*7810*/  ISETP.GT.AND P3, PT, R128, 0x9, PT ;  /* 0x000000098000780c */ /* 0x000fe20003f64270 */
[----:B------:R-:W-:Y:S03]  /*7820*/  MUFU.TANH R15, R15 ;  /* 0x0000000f000f7308 */ /* 0x000fe60000002400 */
[----:B-1----:R-:W-:-:S02]  /*7830*/  FSEL R10, R10, -INF , P3 ;  /* 0xff8000000a0a7808 */ /* 0x002fc40001800000 */
[----:B------:R-:W-:-:S03]  /*7840*/  ISETP.GT.AND P3, PT, R128, 0x11, PT ;  /* 0x000000118000780c */ /* 0x000fc60003f64270 */
[----:B------:R-:W1:Y:S01]  /*7850*/  MUFU.TANH R20, R20 ;  /* 0x0000001400147308 */ /* 0x000e620000002400 */
[----:B-----5:R-:W-:Y:S02]  /*7860*/  FSEL R12, R12, -INF , P3 ;  /* 0xff8000000c0c7808 */ /* 0x020fe40001800000 */
[----:B------:R-:W-:-:S04]  /*7870*/  ISETP.GT.AND P3, PT, R128, 0x19, PT ;  /* 0x000000198000780c */ /* 0x000fc80003f64270 */
[----:B0-----:R-:W-:Y:S01]  /*7880*/  FSEL R14, R14, -INF , P3 ;  /* 0xff8000000e0e7808 */ /* 0x001fe20001800000 */
[----:B------:R-:W0:Y:S01]  /*7890*/  MUFU.TANH R21, R21 ;  /* 0x0000001500157308 */ /* 0x000e220000002400 */
[----:B------:R-:W-:Y:S02]  /*78a0*/  ISETP.GT.AND P3, PT, R128, 0x21, PT ;  /* 0x000000218000780c */ /* 0x000fe40003f64270 */
[----:B--2---:R-:W-:Y:S01]  /*78b0*/  FMNMX.FTZ R88, R161, R88, !PT ;  /* 0x00000058a1587209 */ /* 0x004fe20007810000 */
[----:B------:R-:W-:-:S03]  /*78c0*/  IMAD.U32 R161, RZ, RZ, UR28 ;  /* 0x0000001cffa17e24 */ /* 0x000fc6000f8e00ff */
[C---:B------:R-:W-:Y:S01]  /*78d0*/  FSETP.NEU.FTZ.AND P0, PT, R88.reuse, -INF , PT ;  /* 0xff8000005800780b */ /* 0x040fe20003f1d000 */
[----:B------:R-:W-:-:S01]  /*78e0*/  FFMA.FTZ R102, R88, R161, -8 ;  /* 0xc100000058667423 */ /* 0x000fc200000100a1 */
[----:B------:R-:W2:Y:S01]  /*78f0*/  MUFU.TANH R136, R136 ;  /* 0x0000008800887308 */ /* 0x000ea20000002400 */
[----:B-1----:R-:W-:Y:S02]  /*7900*/  FSEL R20, R20, -INF , P3 ;  /* 0xff80000014147808 */ /* 0x002fe40001800000 */
[----:B------:R-:W-:Y:S02]  /*7910*/  ISETP.GT.AND P3, PT, R128, 0x29, PT ;  /* 0x000000298000780c */ /* 0x000fe40003f64270 */
[----:B------:R-:W-:-:S03]  /*7920*/  FSEL R102, R102, RZ, P0 ;  /* 0x000000ff66667208 */ /* 0x000fc60000000000 */
[----:B------:R-:W1:Y:S02]  /*7930*/  MUFU.TANH R137, R137 ;  /* 0x0000008900897308 */ /* 0x000e640000002400 */
[----:B------:R-:W-:-:S01]  /*7940*/  FFMA.FTZ R161, R130, UR28, -R102 ;  /* 0x0000001c82a17c23 */ /* 0x000fc20008010866 */
[--C-:B------:R-:W-:Y:S01]  /*7950*/  FFMA.FTZ R130, R131, UR28, -R102.reuse ;  /* 0x0000001c83827c23 */ /* 0x100fe20008010866 */
[----:B------:R-:W-:-:S01]  /*7960*/  FFMA.FTZ R131, R133, UR28, -R102 ;  /* 0x0000001c85837c23 */ /* 0x000fc20008010866 */
[----:B------:R-:W-:Y:S01]  /*7970*/  FMNMX.FTZ R133, R7, R6, !PT ;  /* 0x0000000607857209 */ /* 0x000fe20007810000 */
[----:B------:R-:W-:-:S01]  /*7980*/  FFMA.FTZ R163, R107, UR28, -R102 ;  /* 0x0000001c6ba37c23 */ /* 0x000fc20008010866 */
[----:B------:R-:W-:Y:S01]  /*7990*/  FSEL R107, R9, -INF , P2 ;  /* 0xff800000096b7808 */ /* 0x000fe20001000000 */
[----:B------:R-:W3:Y:S01]  /*79a0*/  MUFU.TANH R138, R138 ;  /* 0x0000008a008a7308 */ /* 0x000ee20000002400 */
[----:B------:R-:W-:Y:S01]  /*79b0*/  FMNMX.FTZ R124, R8, R133, !PT ;  /* 0x00000085087c7209 */ /* 0x000fe20007810000 */
[--C-:B------:R-:W-:Y:S01]  /*79c0*/  FFMA.FTZ R141, R141, UR28, -R102.reuse ;  /* 0x0000001c8d8d7c23 */ /* 0x100fe20008010866 */
[----:B------:R-:W-:Y:S01]  /*79d0*/  ISETP.GT.AND P2, PT, R128, 0x10, PT ;  /* 0x000000108000780c */ /* 0x000fe20003f44270 */
[--C-:B------:R-:W-:Y:S01]  /*79e0*/  FFMA.FTZ R145, R145, UR28, -R102.reuse ;  /* 0x0000001c91917c23 */ /* 0x100fe20008010866 */
[----:B------:R-:W-:Y:S01]  /*79f0*/  FMNMX.FTZ R133, R107, R124, !PT ;  /* 0x0000007c6b857209 */ /* 0x000fe20007810000 */
[--C-:B------:R-:W-:Y:S01]  /*7a00*/  FFMA.FTZ R146, R146, UR28, -R102.reuse ;  /* 0x0000001c92927c23 */ /* 0x100fe20008010866 */
[----:B------:R-:W-:Y:S01]  /*7a10*/  FSEL R11, R11, -INF , P2 ;  /* 0xff8000000b0b7808 */ /* 0x000fe20001000000 */
[----:B------:R4:W-:Y:S01]  /*7a20*/  MUFU.EX2 R9, R163 ;  /* 0x000000a300097308 */ /* 0x0009e20000000800 */
[----:B------:R-:W-:Y:S01]  /*7a30*/  FMNMX.FTZ R162, R10, R133, !PT ;  /* 0x000000850aa27209 */ /* 0x000fe20007810000 */
[--C-:B------:R-:W-:Y:S01]  /*7a40*/  FFMA.FTZ R157, R157, UR28, -R102.reuse ;  /* 0x0000001c9d9d7c23 */ /* 0x100fe20008010866 */
[----:B------:R-:W-:Y:S01]  /*7a50*/  ISETP.GT.AND P2, PT, R128, 0x18, PT ;  /* 0x000000188000780c */ /* 0x000fe20003f44270 */
[--C-:B------:R-:W-:Y:S01]  /*7a60*/  FFMA.FTZ R104, R104, UR28, -R102.reuse ;  /* 0x0000001c68687c23 */ /* 0x100fe20008010866 */
[----:B------:R-:W-:Y:S01]  /*7a70*/  FMNMX.FTZ R133, R11, R162, !PT ;  /* 0x000000a20b857209 */ /* 0x000fe20007810000 */
[--C-:B------:R-:W-:Y:S01]  /*7a80*/  FFMA.FTZ R162, R135, UR28, -R102.reuse ;  /* 0x0000001c87a27c23 */ /* 0x100fe20008010866 */
[----:B------:R-:W-:-:S01]  /*7a90*/  FFMA.FTZ R135, R109, UR28, -R102 ;  /* 0x0000001c6d877c23 */ /* 0x000fc20008010866 */
[----:B------:R-:W5:Y:S01]  /*7aa0*/  MUFU.TANH R139, R139 ;  /* 0x0000008b008b7308 */ /* 0x000f620000002400 */
[----:B----4-:R-:W-:-:S01]  /*7ab0*/  FFMA.FTZ R163, R108, UR28, -R102 ;  /* 0x0000001c6ca37c23 */ /* 0x010fc20008010866 */
[----:B------:R-:W-:Y:S01]  /*7ac0*/  FSEL R108, R13, -INF , P2 ;  /* 0xff8000000d6c7808 */ /* 0x000fe20001000000 */
[----:B------:R-:W-:-:S01]  /*7ad0*/  FFMA.FTZ R105, R105, UR28, -R102 ;  /* 0x0000001c69697c23 */ /* 0x000fc20008010866 */
[----:B------:R-:W-:Y:S01]  /*7ae0*/  FMNMX.FTZ R133, R12, R133, !PT ;  /* 0x000000850c857209 */ /* 0x000fe20007810000 */
[----:B------:R-:W-:-:S01]  /*7af0*/  FFMA.FTZ R106, R106, UR28, -R102 ;  /* 0x0000001c6a6a7c23 */ /* 0x000fc20008010866 */
[----:B------:R-:W-:Y:S01]  /*7b00*/  ISETP.GT.AND P2, PT, R128, 0x20, PT ;  /* 0x000000208000780c */ /* 0x000fe20003f44270 */
[----:B------:R-:W-:-:S01]  /*7b10*/  FFMA.FTZ R112, R112, UR28, -R102 ;  /* 0x0000001c70707c23 */ /* 0x000fc20008010866 */
[----:B------:R-:W-:Y:S01]  /*7b20*/  FMNMX.FTZ R133, R108, R133, !PT ;  /* 0x000000856c857209 */ /* 0x000fe20007810000 */
[----:B------:R-:W4:Y:S01]  /*7b30*/  MUFU.TANH R140, R140 ;  /* 0x0000008c008c7308 */ /* 0x000f220000002400 */
[----:B------:R-:W-:Y:S01]  /*7b40*/  FSEL R15, R15, -INF , P2 ;  /* 0xff8000000f0f7808 */ /* 0x000fe20001000000 */
[--C-:B------:R-:W-:Y:S01]  /*7b50*/  FFMA.FTZ R113, R113, UR28, -R102.reuse ;  /* 0x0000001c71717c23 */ /* 0x100fe20008010866 */
[----:B------:R-:W-:Y:S01]  /*7b60*/  FMNMX.FTZ R164, R14, R133, !PT ;  /* 0x000000850ea47209 */ /* 0x000fe20007810000 */
[--C-:B------:R-:W-:Y:S01]  /*7b70*/  FFMA.FTZ R116, R116, UR28, -R102.reuse ;  /* 0x0000001c74747c23 */ /* 0x100fe20008010866 */
[----:B------:R-:W-:Y:S01]  /*7b80*/  ISETP.GT.AND P2, PT, R128, 0x28, PT ;  /* 0x000000288000780c */ /* 0x000fe20003f44270 */
[--C-:B------:R-:W-:Y:S01]  /*7b90*/  FFMA.FTZ R117, R117, UR28, -R102.reuse ;  /* 0x0000001c75757c23 */ /* 0x100fe20008010866 */
[----:B------:R-:W-:Y:S01]  /*7ba0*/  FMNMX.FTZ R133, R15, R164, !PT ;  /* 0x000000a40f857209 */ /* 0x000fe20007810000 */
[----:B------:R-:W4:Y:S01]  /*7bb0*/  MUFU.TANH R120, R120 ;  /* 0x0000007800787308 */ /* 0x000f220000002400 */
[----:B0-----:R-:W-:Y:S01]  /*7bc0*/  FSEL R109, R21, -INF , P2 ;  /* 0xff800000156d7808 */ /* 0x001fe20001000000 */
[--C-:B------:R-:W-:Y:S01]  /*7bd0*/  FFMA.FTZ R92, R92, UR28, -R102.reuse ;  /* 0x0000001c5c5c7c23 */ /* 0x100fe20008010866 */
[----:B------:R-:W-:Y:S01]  /*7be0*/  FMNMX.FTZ R164, R20, R133, !PT ;  /* 0x0000008514a47209 */ /* 0x000fe20007810000 */
[--C-:B------:R-:W-:Y:S01]  /*7bf0*/  FFMA.FTZ R149, R149, UR28, -R102.reuse ;  /* 0x0000001c95957c23 */ /* 0x100fe20008010866 */
[----:B------:R-:W-:Y:S01]  /*7c00*/  ISETP.GT.AND P2, PT, R128, 0x30, PT ;  /* 0x000000308000780c */ /* 0x000fe20003f44270 */
[--C-:B------:R-:W-:Y:S01]  /*7c10*/  FFMA.FTZ R93, R93, UR28, -R102.reuse ;  /* 0x0000001c5d5d7c23 */ /* 0x100fe20008010866 */
[----:B--2---:R-:W-:Y:S01]  /*7c20*/  FSEL R136, R136, -INF , P3 ;  /* 0xff80000088887808 */ /* 0x004fe20001800000 */
[----:B------:R-:W0:Y:S01]  /*7c30*/  MUFU.TANH R121, R121 ;  /* 0x0000007900797308 */ /* 0x000e220000002400 */
        /* <DEDUP_REMOVED lines=10> */
[----:B---3--:R-:W-:Y:S01]  /*7ce0*/  FSEL R138, R138, -INF , P3 ;  /* 0xff8000008a8a7808 */ /* 0x008fe20001800000 */
[--C-:B------:R-:W-:Y:S01]  /*7cf0*/  FFMA.FTZ R153, R153, UR28, -R102.reuse ;  /* 0x0000001c99997c23 */ /* 0x100fe20008010866 */
[----:B------:R-:W-:Y:S01]  /*7d00*/  FMNMX.FTZ R133, R137, R166, !PT ;  /* 0x000000a689857209 */ /* 0x000fe20007810000 */
[--C-:B------:R-:W-:Y:S01]  /*7d10*/  FFMA.FTZ R101, R101, UR28, -R102.reuse ;  /* 0x0000001c65657c23 */ /* 0x100fe20008010866 */
[----:B------:R-:W-:Y:S01]  /*7d20*/  ISETP.GT.AND P3, PT, R128, 0x39, PT ;  /* 0x000000398000780c */ /* 0x000fe20003f64270 */
[----:B------:R-:W2:Y:S01]  /*7d30*/  MUFU.TANH R123, R123 ;  /* 0x0000007b007b7308 */ /* 0x000ea20000002400 */
[----:B-----5:R-:W-:Y:S01]  /*7d40*/  FSEL R139, R139, -INF , P2 ;  /* 0xff8000008b8b7808 */ /* 0x020fe20001000000 */
[--C-:B------:R-:W-:Y:S01]  /*7d50*/  FFMA.FTZ R156, R156, UR28, -R102.reuse ;  /* 0x0000001c9c9c7c23 */ /* 0x100fe20008010866 */
[----:B------:R-:W-:Y:S01]  /*7d60*/  FMNMX.FTZ R166, R138, R133, !PT ;  /* 0x000000858aa67209 */ /* 0x000fe20007810000 */
[--C-:B------:R-:W-:Y:S01]  /*7d70*/  FFMA.FTZ R133, R142, UR28, -R102.reuse ;  /* 0x0000001c8e857c23 */ /* 0x100fe20008010866 */
[----:B------:R-:W-:Y:S01]  /*7d80*/  ISETP.GT.AND P2, PT, R128, 0x40, PT ;  /* 0x000000408000780c */ /* 0x000fe20003f44270 */
[----:B------:R-:W-:Y:S01]  /*7d90*/  FFMA.FTZ R111, R111, UR28, -R102 ;  /* 0x0000001c6f6f7c23 */ /* 0x000fe20008010866 */
[----:B----4-:R-:W-:Y:S01]  /*7da0*/  FSEL R140, R140, -INF , P3 ;  /* 0xff8000008c8c7808 */ /* 0x010fe20001800000 */
[----:B------:R3:W-:Y:S01]  /*7db0*/  MUFU.EX2 R21, R135 ;  /* 0x0000008700157308 */ /* 0x0007e20000000800 */
[----:B------:R-:W-:-:S02]  /*7dc0*/  ISETP.GT.AND P3, PT, R128, 0x41, PT ;  /* 0x000000418000780c */ /* 0x000fc40003f64270 */
[----:B------:R-:W-:Y:S02]  /*7dd0*/  FSEL R120, R120, -INF , P2 ;  /* 0xff80000078787808 */ /* 0x000fe40001000000 */
[C---:B------:R-:W-:Y:S02]  /*7de0*/  ISETP.GT.AND P2, PT, R128.reuse, 0x48, PT ;  /* 0x000000488000780c */ /* 0x040fe40003f44270 */
[----:B0-----:R-:W-:Y:S01]  /*7df0*/  FSEL R121, R121, -INF , P3 ;  /* 0xff80000079797808 */ /* 0x001fe20001800000 */
[----:B------:R-:W0:Y:S01]  /*7e00*/  MUFU.TANH R125, R125 ;  /* 0x0000007d007d7308 */ /* 0x000e220000002400 */
[----:B---3--:R-:W-:Y:S02]  /*7e10*/  FMNMX.FTZ R135, R139, R166, !PT ;  /* 0x000000a68b877209 */ /* 0x008fe40007810000 */
[----:B------:R-:W-:Y:S02]  /*7e20*/  ISETP.GT.AND P3, PT, R128, 0x49, PT ;  /* 0x000000498000780c */ /* 0x000fe40003f64270 */
[----:B------:R-:W-:-:S02]  /*7e30*/  FMNMX.FTZ R135, R140, R135, !PT ;  /* 0x000000878c877209 */ /* 0x000fc40007810000 */
[----:B-1----:R-:W-:Y:S01]  /*7e40*/  FSEL R122, R122, -INF , P2 ;  /* 0xff8000007a7a7808 */ /* 0x002fe20001000000 */
[----:B------:R-:W1:Y:S01]  /*7e50*/  MUFU.TANH R126, R126 ;  /* 0x0000007e007e7308 */ /* 0x000e620000002400 */
[----:B------:R-:W-:Y:S02]  /*7e60*/  FMNMX.FTZ R142, R120, R135, !PT ;  /* 0x00000087788e7209 */ /* 0x000fe40007810000 */
[----:B------:R-:W-:Y:S02]  /*7e70*/  ISETP.GT.AND P2, PT, R128, 0x50, PT ;  /* 0x000000508000780c */ /* 0x000fe40003f44270 */
[----:B------:R-:W-:Y:S01]  /*7e80*/  FMNMX.FTZ R135, R121, R142, !PT ;  /* 0x0000008e79877209 */ /* 0x000fe20007810000 */
[----:B------:R-:W-:Y:S01]  /*7e90*/  FFMA.FTZ R142, R143, UR28, -R102 ;  /* 0x0000001c8f8e7c23 */ /* 0x000fe20008010866 */
[----:B--2---:R-:W-:Y:S01]  /*7ea0*/  FSEL R123, R123, -INF , P3 ;  /* 0xff8000007b7b7808 */ /* 0x004fe20001800000 */
[----:B------:R-:W2:Y:S01]  /*7eb0*/  MUFU.TANH R127, R127 ;  /* 0x0000007f007f7308 */ /* 0x000ea20000002400 */
[----:B------:R-:W-:-:S02]  /*7ec0*/  FMNMX.FTZ R166, R122, R135, !PT ;  /* 0x000000877aa67209 */ /* 0x000fc40007810000 */
[C---:B------:R-:W-:Y:S02]  /*7ed0*/  ISETP.GT.AND P3, PT, R128.reuse, 0x51, PT ;  /* 0x000000518000780c */ /* 0x040fe40003f64270 */
[----:B0-----:R-:W-:Y:S02]  /*7ee0*/  FSEL R125, R125, -INF , P2 ;  /* 0xff8000007d7d7808 */ /* 0x001fe40001000000 */
[----:B------:R-:W-:Y:S01]  /*7ef0*/  FMNMX.FTZ R166, R123, R166, !PT ;  /* 0x000000a67ba67209 */ /* 0x000fe20007810000 */
[----:B------:R-:W0:Y:S01]  /*7f00*/  MUFU.TANH R129, R129 ;  /* 0x0000008100817308 */ /* 0x000e220000002400 */
[----:B------:R-:W-:Y:S02]  /*7f10*/  ISETP.GT.AND P2, PT, R128, 0x58, PT ;  /* 0x000000588000780c */ /* 0x000fe40003f44270 */
[----:B-1----:R-:W-:Y:S02]  /*7f20*/  FSEL R126, R126, -INF , P3 ;  /* 0xff8000007e7e7808 */ /* 0x002fe40001800000 */
[----:B------:R-:W-:-:S02]  /*7f30*/  FMNMX.FTZ R135, R125, R166, !PT ;  /* 0x000000a67d877209 */ /* 0x000fc40007810000 */
[----:B------:R-:W-:Y:S01]  /*7f40*/  ISETP.GT.AND P3, PT, R128, 0x59, PT ;  /* 0x000000598000780c */ /* 0x000fe20003f64270 */
[----:B------:R-:W1:Y:S01]  /*7f50*/  MUFU.TANH R132, R132 ;  /* 0x0000008400847308 */ /* 0x000e620000002400 */
[----:B--2---:R-:W-:Y:S02]  /*7f60*/  FSEL R127, R127, -INF , P2 ;  /* 0xff8000007f7f7808 */ /* 0x004fe40001000000 */
[----:B------:R-:W-:Y:S01]  /*7f70*/  FMNMX.FTZ R166, R126, R135, !PT ;  /* 0x000000877ea67209 */ /* 0x000fe20007810000 */
[----:B------:R-:W-:-:S01]  /*7f80*/  FFMA.FTZ R135, R144, UR28, -R102 ;  /* 0x0000001c90877c23 */ /* 0x000fc20008010866 */
[----:B------:R-:W-:Y:S02]  /*7f90*/  ISETP.GT.AND P2, PT, R128, 0x60, PT ;  /* 0x000000608000780c */ /* 0x000fe40003f44270 */
[----:B------:R-:W-:Y:S01]  /*7fa0*/  FMNMX.FTZ R166, R127, R166, !PT ;  /* 0x000000a67fa67209 */ /* 0x000fe20007810000 */
[----:B------:R-:W2:Y:S01]  /*7fb0*/  MUFU.TANH R134, R134 ;  /* 0x0000008600867308 */ /* 0x000ea20000002400 */
[----:B0-----:R-:W-:-:S02]  /*7fc0*/  FSEL R129, R129, -INF , P3 ;  /* 0xff80000081817808 */ /* 0x001fc40001800000 */
        /* <DEDUP_REMOVED lines=10> */
[----:B------:R0:W-:Y:S01]  /*8070*/  MUFU.EX2 R164, R141 ;  /* 0x0000008d00a47308 */ /* 0x0001e20000000800 */
[----:B-1----:R-:W-:Y:S02]  /*8080*/  FSEL R159, R159, -INF , P3 ;  /* 0xff8000009f9f7808 */ /* 0x002fe40001800000 */
[----:B------:R-:W-:-:S05]  /*8090*/  ISETP.GT.AND P3, PT, R128, 0x71, PT ;  /* 0x000000718000780c */ /* 0x000fca0003f64270 */
[----:B------:R-:W1:Y:S01]  /*80a0*/  MUFU.TANH R115, R115 ;  /* 0x0000007300737308 */ /* 0x000e620000002400 */
[----:B0-----:R-:W-:-:S04]  /*80b0*/  FMNMX.FTZ R141, R129, R166, !PT ;  /* 0x000000a6818d7209 */ /* 0x001fc80007810000 */
[----:B------:R-:W-:-:S03]  /*80c0*/  FMNMX.FTZ R141, R132, R141, !PT ;  /* 0x0000008d848d7209 */ /* 0x000fc60007810000 */
[----:B------:R-:W0:Y:S01]  /*80d0*/  MUFU.TANH R118, R118 ;  /* 0x0000007600767308 */ /* 0x000e220000002400 */
[----:B------:R-:W-:Y:S02]  /*80e0*/  FMNMX.FTZ R144, R134, R141, !PT ;  /* 0x0000008d86907209 */ /* 0x000fe40007810000 */
[----:B--2---:R-:W-:Y:S02]  /*80f0*/  FSEL R141, R114, -INF , P2 ;  /* 0xff800000728d7808 */ /* 0x004fe40001000000 */
[----:B------:R-:W-:Y:S02]  /*8100*/  FMNMX.FTZ R144, R155, R144, !PT ;  /* 0x000000909b907209 */ /* 0x000fe40007810000 */
[----:B------:R-:W-:Y:S01]  /*8110*/  ISETP.GT.AND P2, PT, R128, 0x78, PT ;  /* 0x000000788000780c */ /* 0x000fe20003f44270 */
[----:B------:R-:W2:Y:S01]  /*8120*/  MUFU.TANH R119, R119 ;  /* 0x0000007700777308 */ /* 0x000ea20000002400 */
[----:B------:R-:W-:Y:S02]  /*8130*/  FMNMX.FTZ R144, R159, R144, !PT ;  /* 0x000000909f907209 */ /* 0x000fe40007810000 */
[----:B-1----:R-:W-:-:S02]  /*8140*/  FSEL R115, R115, -INF , P3 ;  /* 0xff80000073737808 */ /* 0x002fc40001800000 */
[----:B------:R-:W-:Y:S02]  /*8150*/  FMNMX.FTZ R144, R141, R144, !PT ;  /* 0x000000908d907209 */ /* 0x000fe40007810000 */
[----:B------:R-:W-:Y:S01]  /*8160*/  ISETP.GT.AND P3, PT, R128, 0x79, PT ;  /* 0x000000798000780c */ /* 0x000fe20003f64270 */
[----:B------:R-:W1:Y:S01]  /*8170*/  MUFU.TANH R90, R90 ;  /* 0x0000005a005a7308 */ /* 0x000e620000002400 */
[----:B0-----:R-:W-:Y:S02]  /*8180*/  FSEL R143, R118, -INF , P2 ;  /* 0xff800000768f7808 */ /* 0x001fe40001000000 */
[----:B------:R-:W-:Y:S02]  /*8190*/  FMNMX.FTZ R144, R115, R144, !PT ;  /* 0x0000009073907209 */ /* 0x000fe40007810000 */
[----:B------:R-:W-:Y:S02]  /*81a0*/  ISETP.GT.AND P2, PT, R128, 0x80, PT ;  /* 0x000000808000780c */ /* 0x000fe40003f44270 */
[----:B------:R-:W-:Y:S01]  /*81b0*/  FMNMX.FTZ R144, R143, R144, !PT ;  /* 0x000000908f907209 */ /* 0x000fe20007810000 */
[----:B------:R-:W0:Y:S01]  /*81c0*/  MUFU.TANH R91, R91 ;  /* 0x0000005b005b7308 */ /* 0x000e220000002400 */
[----:B--2---:R-:W-:-:S02]  /*81d0*/  FSEL R119, R119, -INF , P3 ;  /* 0xff80000077777808 */ /* 0x004fc40001800000 */
[----:B------:R-:W-:-:S05]  /*81e0*/  ISETP.GT.AND P3, PT, R128, 0x81, PT ;  /* 0x000000818000780c */ /* 0x000fca0003f64270 */
[----:B------:R-:W2:Y:S01]  /*81f0*/  MUFU.TANH R94, R94 ;  /* 0x0000005e005e7308 */ /* 0x000ea20000002400 */
[----:B-1----:R-:W-:Y:S02]  /*8200*/  FSEL R90, R90, -INF , P2 ;  /* 0xff8000005a5a7808 */ /* 0x002fe40001000000 */
[----:B------:R-:W-:-:S05]  /*8210*/  ISETP.GT.AND P2, PT, R128, 0x88, PT ;  /* 0x000000888000780c */ /* 0x000fca0003f44270 */
[----:B------:R-:W1:Y:S01]  /*8220*/  MUFU.TANH R95, R95 ;  /* 0x0000005f005f7308 */ /* 0x000e620000002400 */
[----:B0-----:R-:W-:Y:S02]  /*8230*/  FSEL R91, R91, -INF , P3 ;  /* 0xff8000005b5b7808 */ /* 0x001fe40001800000 */
[----:B------:R-:W-:-:S05]  /*8240*/  ISETP.GT.AND P3, PT, R128, 0x89, PT ;  /* 0x000000898000780c */ /* 0x000fca0003f64270 */
[----:B------:R0:W-:Y:S08]  /*8250*/  MUFU.EX2 R114, R145 ;  /* 0x0000009100727308 */ /* 0x0001f00000000800 */
[----:B------:R-:W3:Y:S01]  /*8260*/  MUFU.TANH R98, R98 ;  /* 0x0000006200627308 */ /* 0x000ee20000002400 */
[----:B0-----:R-:W-:-:S01]  /*8270*/  FFMA.FTZ R145, R147, UR28, -R102 ;  /* 0x0000001c93917c23 */ /* 0x001fc20008010866 */
[----:B------:R-:W-:-:S02]  /*8280*/  FMNMX.FTZ R147, R119, R144, !PT ;  /* 0x0000009077937209 */ /* 0x000fc40007810000 */
[----:B--2---:R-:W-:Y:S02]  /*8290*/  FSEL R144, R94, -INF , P2 ;  /* 0xff8000005e907808 */ /* 0x004fe40001000000 */
[C---:B------:R-:W-:Y:S02]  /*82a0*/  ISETP.GT.AND P2, PT, R128.reuse, 0x90, PT ;  /* 0x000000908000780c */ /* 0x040fe40003f44270 */
[----:B------:R-:W0:Y:S01]  /*82b0*/  MUFU.TANH R99, R99 ;  /* 0x0000006300637308 */ /* 0x000e220000002400 */
[----:B-1----:R-:W-:Y:S02]  /*82c0*/  FSEL R95, R95, -INF , P3 ;  /* 0xff8000005f5f7808 */ /* 0x002fe40001800000 */
[----:B------:R-:W-:-:S05]  /*82d0*/  ISETP.GT.AND P3, PT, R128, 0x91, PT ;  /* 0x000000918000780c */ /* 0x000fca0003f64270 */
[----:B------:R1:W-:Y:S01]  /*82e0*/  MUFU.EX2 R118, R146 ;  /* 0x0000009200767308 */ /* 0x0003e20000000800 */
[----:B---3--:R-:W-:Y:S02]  /*82f0*/  FSEL R98, R98, -INF , P2 ;  /* 0xff80000062627808 */ /* 0x008fe40001000000 */
[----:B------:R-:W-:-:S05]  /*8300*/  ISETP.GT.AND P2, PT, R128, 0x98, PT ;  /* 0x000000988000780c */ /* 0x000fca0003f44270 */
[----:B------:R2:W-:Y:S01]  /*8310*/  MUFU.EX2 R124, R157 ;  /* 0x0000009d007c7308 */ /* 0x0005e20000000800 */
[----:B-1----:R-:W-:Y:S01]  /*8320*/  FMNMX.FTZ R146, R90, R147, !PT ;  /* 0x000000935a927209 */ /* 0x002fe20007810000 */
[--C-:B------:R-:W-:Y:S01]  /*8330*/  FFMA.FTZ R147, R148, UR28, -R102.reuse ;  /* 0x0000001c94937c23 */ /* 0x100fe20008010866 */
[----:B0-----:R-:W-:Y:S01]  /*8340*/  FSEL R99, R99, -INF , P3 ;  /* 0xff80000063637808 */ /* 0x001fe20001800000 */
[----:B------:R-:W-:Y:S01]  /*8350*/  FFMA.FTZ R148, R154, UR28, -R102 ;  /* 0x0000001c9a947c23 */ /* 0x000fe20008010866 */
[----:B------:R-:W-:-:S03]  /*8360*/  ISETP.GT.AND P3, PT, R128, 0x99, PT ;  /* 0x000000998000780c */ /* 0x000fc60003f64270 */
[----:B------:R-:W0:Y:S01]  /*8370*/  MUFU.TANH R160, R160 ;  /* 0x000000a000a07308 */ /* 0x000e220000002400 */
[----:B--2---:R-:W-:-:S01]  /*8380*/  FFMA.FTZ R157, R89, UR28, -R102 ;  /* 0x0000001c599d7c23 */ /* 0x004fc20008010866 */
[----:B------:R-:W-:-:S04]  /*8390*/  FMNMX.FTZ R89, R91, R146, !PT ;  /* 0x000000925b597209 */ /* 0x000fc80007810000 */
[----:B------:R-:W-:Y:S02]  /*83a0*/  FMNMX.FTZ R146, R144, R89, !PT ;  /* 0x0000005990927209 */ /* 0x000fe40007810000 */
[----:B------:R-:W1:Y:S02]  /*83b0*/  MUFU.TANH R103, R103 ;  /* 0x0000006700677308 */ /* 0x000e640000002400 */
[----:B------:R-:W-:-:S04]  /*83c0*/  FMNMX.FTZ R89, R95, R146, !PT ;  /* 0x000000925f597209 */ /* 0x000fc80007810000 */
[----:B------:R-:W-:Y:S02]  /*83d0*/  FMNMX.FTZ R146, R98, R89, !PT ;  /* 0x0000005962927209 */ /* 0x000fe40007810000 */
[----:B------:R2:W-:Y:S01]  /*83e0*/  MUFU.EX2 R94, R157 ;  /* 0x0000009d005e7308 */ /* 0x0005e20000000800 */
[----:B0-----:R-:W-:Y:S02]  /*83f0*/  FSEL R160, R160, -INF , P2 ;  /* 0xff800000a0a07808 */ /* 0x001fe40001000000 */
[----:B------:R-:W-:-:S04]  /*8400*/  FMNMX.FTZ R89, R99, R146, !PT ;  /* 0x0000009263597209 */ /* 0x000fc80007810000 */
[----:B------:R-:W-:Y:S01]  /*8410*/  FMNMX.FTZ R128, R160, R89, !PT ;  /* 0x00000059a0807209 */ /* 0x000fe20007810000 */
[----:B------:R0:W-:Y:S01]  /*8420*/  MUFU.EX2 R13, R163 ;  /* 0x000000a3000d7308 */ /* 0x0001e20000000800 */
[----:B-1----:R-:W-:Y:S01]  /*8430*/  FSEL R103, R103, -INF , P3 ;  /* 0xff80000067677808 */ /* 0x002fe20001800000 */
[--C-:B--2---:R-:W-:Y:S01]  /*8440*/  FFMA.FTZ R157, R110, UR28, -R102.reuse ;  /* 0x0000001c6e9d7c23 */ /* 0x104fe20008010866 */
[----:B------:R-:W-:-:S02]  /*8450*/  FFMA.FTZ R110, R158, UR28, -R102 ;  /* 0x0000001c9e6e7c23 */ /* 0x000fc40008010866 */
[----:B------:R-:W-:Y:S01]  /*8460*/  FMNMX.FTZ R89, R103, R128, !PT ;  /* 0x0000008067597209 */ /* 0x000fe20007810000 */
[----:B------:R-:W-:-:S01]  /*8470*/  FFMA.FTZ R128, R150, UR28, -R102 ;  /* 0x0000001c96807c23 */ /* 0x000fc20008010866 */
[----:B------:R-:W-:Y:S01]  /*8480*/  FFMA.FTZ R150, R152, UR28, -R102 ;  /* 0x0000001c98967c23 */ /* 0x000fe20008010866 */
[----:B------:R-:W-:Y:S02]  /*8490*/  MUFU.EX2 R104, R104 ;  /* 0x0000006800687308 */ /* 0x000fe40000000800 */
[----:B------:R-:W1:Y:S06]  /*84a0*/  SHFL.BFLY PT, R146, R89, 0x2, 0x1f ;  /* 0x0c401f0059927f89 */ /* 0x000e6c00000e0000 */
[----:B------:R-:W-:Y:S08]  /*84b0*/  MUFU.EX2 R161, R161 ;  /* 0x000000a100a17308 */ /* 0x000ff00000000800 */
[----:B------:R-:W-:Y:S08]  /*84c0*/  MUFU.EX2 R105, R105 ;  /* 0x0000006900697308 */ /* 0x000ff00000000800 */
[----:B------:R-:W-:Y:S01]  /*84d0*/  MUFU.EX2 R130, R130 ;  /* 0x0000008200827308 */ /* 0x000fe20000000800 */
[----:B-1----:R-:W-:-:S05]  /*84e0*/  FMNMX.FTZ R152, R89, R146, !PT ;  /* 0x0000009259987209 */ /* 0x002fca0007810000 */
[----:B------:R-:W1:Y:S02]  /*84f0*/  SHFL.BFLY PT, R89, R152, 0x1, 0x1f ;  /* 0x0c201f0098597f89 */ /* 0x000e6400000e0000 */
[----:B------:R-:W-:Y:S08]  /*8500*/  MUFU.EX2 R106, R106 ;  /* 0x0000006a006a7308 */ /* 0x000ff00000000800 */
[----:B------:R-:W-:Y:S08]  /*8510*/  MUFU.EX2 R131, R131 ;  /* 0x0000008300837308 */ /* 0x000ff00000000800 */
[----:B------:R-:W-:Y:S01]  /*8520*/  MUFU.EX2 R162, R162 ;  /* 0x000000a200a27308 */ /* 0x000fe20000000800 */
[----:B-1----:R-:W-:Y:S01]  /*8530*/  FMNMX.FTZ R89, R152, R89, !PT ;  /* 0x0000005998597209 */ /* 0x002fe20007810000 */
[----:B------:R-:W-:-:S06]  /*8540*/  IMAD.U32 R152, RZ, RZ, UR28 ;  /* 0x0000001cff987e24 */ /* 0x000fcc000f8e00ff */
[----:B------:R-:W-:Y:S01]  /*8550*/  MUFU.EX2 R112, R112 ;  /* 0x0000007000707308 */ /* 0x000fe20000000800 */
[C---:B------:R-:W-:Y:S01]  /*8560*/  FSETP.NEU.FTZ.AND P2, PT, R89.reuse, -INF , PT ;  /* 0xff8000005900780b */ /* 0x040fe20003f5d000 */
[----:B------:R-:W-:-:S03]  /*8570*/  FFMA.FTZ R152, R89, R152, -8 ;  /* 0xc100000059987423 */ /* 0x000fc60000010098 */
[----:B------:R-:W-:Y:S02]  /*8580*/  FSEL R165, R89, RZ, P2 ;  /* 0x000000ff59a57208 */ /* 0x000fe40001000000 */
[----:B------:R-:W-:Y:S01]  /*8590*/  FSEL R102, R152, RZ, P2 ;  /* 0x000000ff98667208 */ /* 0x000fe20001000000 */
[----:B------:R-:W-:Y:S02]  /*85a0*/  MUFU.EX2 R133, R133 ;  /* 0x0000008500857308 */ /* 0x000fe40000000800 */
[----:B------:R-:W-:-:S02]  /*85b0*/  FADD.FTZ R6, -R165, R6 ;  /* 0x00000006a5067221 */ /* 0x000fc40000010100 */
[--C-:B0-----:R-:W-:Y:S01]  /*85c0*/  FFMA.FTZ R163, R14, UR28, -R102.reuse ;  /* 0x0000001c0ea37c23 */ /* 0x101fe20008010866 */
        /* <DEDUP_REMOVED lines=10> */
[----:B------:R-:W-:Y:S01]  /*8670*/  FMUL.FTZ R6, R6, UR28 ;  /* 0x0000001c06067c20 */ /* 0x000fe20008410000 */
[--C-:B------:R-:W-:Y:S01]  /*8680*/  FFMA.FTZ R8, R8, UR28, -R102.reuse ;  /* 0x0000001c08087c23 */ /* 0x100fe20008010866 */
[----:B------:R-:W-:-:S01]  /*8690*/  FFMA.FTZ R107, R107, UR28, -R102 ;  /* 0x0000001c6b6b7c23 */ /* 0x000fc20008010866 */
[----:B------:R-:W-:Y:S01]  /*86a0*/  FADD.FTZ R140, -R140, R5 ;  /* 0x000000058c8c7221 */ /* 0x000fe20000010100 */
[----:B------:R-:W-:-:S01]  /*86b0*/  FFMA.FTZ R10, R10, UR28, -R102 ;  /* 0x0000001c0a0a7c23 */ /* 0x000fc20008010866 */
[----:B------:R-:W-:Y:S01]  /*86c0*/  MUFU.EX2 R7, R7 ;  /* 0x0000000700077308 */ /* 0x000fe20000000800 */
[----:B------:R-:W-:-:S01]  /*86d0*/  FFMA.FTZ R11, R11, UR28, -R102 ;  /* 0x0000001c0b0b7c23 */ /* 0x000fc20008010866 */
[----:B------:R-:W-:Y:S01]  /*86e0*/  FMUL.FTZ R140, R140, UR28 ;  /* 0x0000001c8c8c7c20 */ /* 0x000fe20008410000 */
        /* <DEDUP_REMOVED lines=14> */
[----:B0-----:R-:W-:-:S07]  /*87d0*/  FFMA.FTZ R140, R129, UR28, -R102 ;  /* 0x0000001c818c7c23 */ /* 0x001fce0008010866 */
[----:B------:R-:W0:Y:S01]  /*87e0*/  MUFU.EX2 R8, R8 ;  /* 0x0000000800087308 */ /* 0x000e220000000800 */
[----:B-1----:R-:W-:-:S04]  /*87f0*/  FFMA.FTZ R152, R165, R3, R104 ;  /* 0x00000003a5987223 */ /* 0x002fc80000010068 */
[----:B------:R-:W-:-:S03]  /*8800*/  FADD.FTZ R152, R161, R152 ;  /* 0x00000098a1987221 */ /* 0x000fc60000010000 */
[----:B------:R-:W1:Y:S01]  /*8810*/  MUFU.EX2 R107, R107 ;  /* 0x0000006b006b7308 */ /* 0x000e620000000800 */
[----:B--2---:R-:W-:-:S07]  /*8820*/  FFMA.FTZ R3, R6, R2, R7 ;  /* 0x0000000206037223 */ /* 0x004fce0000010007 */
        /* <DEDUP_REMOVED lines=8> */
[----:B------:R-:W-:Y:S01]  /*88b0*/  FFMA.FTZ R127, R132, UR28, -R102 ;  /* 0x0000001c847f7c23 */ /* 0x000fe20008010866 */
[----:B------:R-:W-:-:S05]  /*88c0*/  FADD.FTZ R132, R106, R3 ;  /* 0x000000036a847221 */ /* 0x000fca0000010000 */
[----:B------:R-:W2:Y:S01]  /*88d0*/  MUFU.EX2 R108, R108 ;  /* 0x0000006c006c7308 */ /* 0x000ea20000000800 */
[----:B0-----:R-:W-:-:S01]  /*88e0*/  FADD.FTZ R3, R11, R2 ;  /* 0x000000020b037221 */ /* 0x001fc20000010000 */
[----:B------:R-:W-:Y:S01]  /*88f0*/  FADD.FTZ R2, R131, R132 ;  /* 0x0000008483027221 */ /* 0x000fe20000010000 */
[----:B------:R-:W-:-:S03]  /*8900*/  FFMA.FTZ R132, R134, UR28, -R102 ;  /* 0x0000001c86847c23 */ /* 0x000fc60008010866 */
[----:B------:R-:W-:Y:S02]  /*8910*/  FADD.FTZ R129, R9, R2 ;  /* 0x0000000209817221 */ /* 0x000fe40000010000 */
[----:B------:R-:W0:Y:S01]  /*8920*/  MUFU.EX2 R163, R163 ;  /* 0x000000a300a37308 */ /* 0x000e220000000800 */
[----:B-1----:R-:W-:-:S01]  /*8930*/  FADD.FTZ R3, R12, R3 ;  /* 0x000000030c037221 */ /* 0x002fc20000010000 */
[----:B------:R-:W-:Y:S01]  /*8940*/  FADD.FTZ R134, R124, R129 ;  /* 0x000000817c867221 */ /* 0x000fe20000010000 */
[----:B------:R-:W-:-:S03]  /*8950*/  FFMA.FTZ R129, R155, UR28, -R102 ;  /* 0x0000001c9b817c23 */ /* 0x000fc60008010866 */
[----:B------:R-:W-:Y:S01]  /*8960*/  FADD.FTZ R155, R13, R134 ;  /* 0x000000860d9b7221 */ /* 0x000fe20000010000 */
[----:B------:R-:W-:-:S01]  /*8970*/  FFMA.FTZ R134, R159, UR28, -R102 ;  /* 0x0000001c9f867c23 */ /* 0x000fc20008010866 */
        /* <DEDUP_REMOVED lines=15> */
[----:B------:R-:W-:-:S04]  /*8a70*/  FADD.FTZ R2, R112, R155 ;  /* 0x0000009b70027221 */ /* 0x000fc80000010000 */
[----:B------:R-:W-:Y:S02]  /*8a80*/  FADD.FTZ R2, R133, R2 ;  /* 0x0000000285027221 */ /* 0x000fe40000010000 */
        /* <DEDUP_REMOVED lines=21> */
[----:B------:R-:W2:Y:S01]  /*8be0*/  MUFU.EX2 R122, R122 ;  /* 0x0000007a007a7308 */ /* 0x000ea20000000800 */
[----:B0-----:R-:W-:-:S04]  /*8bf0*/  FADD.FTZ R3, R117, R2 ;  /* 0x0000000275037221 */ /* 0x001fc80000010000 */
[----:B------:R-:W-:-:S03]  /*8c00*/  FADD.FTZ R3, R114, R3 ;  /* 0x0000000372037221 */ /* 0x000fc60000010000 */
[----:B------:R-:W-:Y:S08]  /*8c10*/  MUFU.EX2 R123, R123 ;  /* 0x0000007b007b7308 */ /* 0x000ff00000000800 */
[----:B------:R-:W0:Y:S08]  /*8c20*/  MUFU.EX2 R145, R145 ;  /* 0x0000009100917308 */ /* 0x000e300000000800 */
[----:B------:R-:W-:Y:S08]  /*8c30*/  MUFU.EX2 R146, R150 ;  /* 0x0000009600927308 */ /* 0x000ff00000000800 */
[----:B------:R3:W-:Y:S08]  /*8c40*/  MUFU.EX2 R150, R156 ;  /* 0x0000009c00967308 */ /* 0x0007f00000000800 */
[----:B------:R-:W4:Y:S01]  /*8c50*/  MUFU.EX2 R126, R126 ;  /* 0x0000007e007e7308 */ /* 0x000f220000000800 */
[----:B---3--:R-:W-:-:S01]  /*8c60*/  FADD.FTZ R156, R121, R154 ;  /* 0x0000009a799c7221 */ /* 0x008fc20000010000 */
[----:B------:R-:W-:-:S03]  /*8c70*/  FFMA.FTZ R154, R119, UR28, -R102 ;  /* 0x0000001c779a7c23 */ /* 0x000fc60008010866 */
[----:B-1----:R-:W-:Y:S01]  /*8c80*/  FADD.FTZ R119, R5, R156 ;  /* 0x0000009c05777221 */ /* 0x002fe20000010000 */
[----:B------:R-:W-:-:S02]  /*8c90*/  FADD.FTZ R156, R118, R3 ;  /* 0x00000003769c7221 */ /* 0x000fc40000010000 */
[----:B------:R-:W1:Y:S01]  /*8ca0*/  MUFU.EX2 R125, R125 ;  /* 0x0000007d007d7308 */ /* 0x000e620000000800 */
[----:B--2---:R-:W-:-:S01]  /*8cb0*/  FADD.FTZ R2, R122, R119 ;  /* 0x000000777a027221 */ /* 0x004fc20000010000 */
[----:B0-----:R-:W-:-:S03]  /*8cc0*/  FADD.FTZ R119, R145, R156 ;  /* 0x0000009c91777221 */ /* 0x001fc60000010000 */
[----:B------:R-:W-:Y:S01]  /*8cd0*/  FADD.FTZ R3, R123, R2 ;  /* 0x000000027b037221 */ /* 0x000fe20000010000 */
[----:B------:R-:W-:-:S01]  /*8ce0*/  FADD.FTZ R156, R94, R119 ;  /* 0x000000775e9c7221 */ /* 0x000fc20000010000 */
[----:B------:R-:W-:Y:S01]  /*8cf0*/  FFMA.FTZ R119, R144, UR28, -R102 ;  /* 0x0000001c90777c23 */ /* 0x000fe20008010866 */
[----:B------:R-:W0:Y:S01]  /*8d00*/  MUFU.EX2 R147, R147 ;  /* 0x0000009300937308 */ /* 0x000e220000000800 */
[----:B----4-:R-:W-:-:S07]  /*8d10*/  FADD.FTZ R2, R126, R3 ;  /* 0x000000037e027221 */ /* 0x010fce0000010000 */
        /* <DEDUP_REMOVED lines=39> */
[----:B--2---:R-:W-:-:S01]  /*8f90*/  FADD.FTZ R143, R154, R99 ;  /* 0x000000639a8f7221 */ /* 0x004fc20000010000 */
[--C-:B------:R-:W-:Y:S01]  /*8fa0*/  FFMA.FTZ R99, R160, UR28, -R102.reuse ;  /* 0x0000001ca0637c23 */ /* 0x100fe20008010866 */
[----:B------:R-:W-:-:S05]  /*8fb0*/  FFMA.FTZ R102, R103, UR28, -R102 ;  /* 0x0000001c67667c23 */ /* 0x000fca0008010866 */
        /* <DEDUP_REMOVED lines=31> */
.L_x_10064:
        /* <DEDUP_REMOVED lines=116> */
.L_x_10054:
        /* <DEDUP_REMOVED lines=8> */
.L_x_10077:
        /* <DEDUP_REMOVED lines=9> */
.L_x_10068:
[----:B------:R-:W-:Y:S01]  /*9a00*/  ULEA UR6, UR47, UR43, 0x3 ;  /* 0x0000002b2f067291 */ /* 0x000fe2000f8e183f */
[----:B------:R-:W-:-:S05]  /*9a10*/  IMAD.U32 R7, RZ, RZ, UR48 ;  /* 0x00000030ff077e24 */ /* 0x000fca000f8e00ff */
[----:B------:R-:W-:-:S04]  /*9a20*/  SHF.L.U32 R7, R7, 0x1f, RZ ;  /* 0x0000001f07077819 */ /* 0x000fc800000006ff */
[----:B------:R0:W1:Y:S01]  /*9a30*/  SYNCS.PHASECHK.TRANS64.TRYWAIT P0, [UR6+0x22830], R7 ;  /* 0x02283007ff0075a7 */ /* 0x0000620008000146 */
[----:B------:R-:W-:Y:S05]  /*9a40*/  @!P1 BRA `(.L_x_10069) ;  /* 0x0000000000049947 */ /* 0x000fea0003800000 */
[----:B------:R-:W-:Y:S01]  /*9a50*/  BPT.TRAP 0x1 ;  /* 0x000000040000795c */ /* 0x000fe20000300000 */
.L_x_10069:
[----:B-1----:R-:W-:Y:S05]  /*9a60*/  @P0 BRA `(.L_x_10067) ;  /* 0x0000000000080947 */ /* 0x002fea0003800000 */
[----:B------:R-:W1:Y:S02]  /*9a70*/  SYNCS.PHASECHK.TRANS64.TRYWAIT P0, [UR6+0x22830], R7 ;  /* 0x02283007ff0075a7 */ /* 0x000e640008000146 */
[----:B-1----:R-:W-:Y:S05]  /*9a80*/  @!P0 BRA `(.L_x_10070) ;  /* 0x000000f4004c8947 */ /* 0x002fea0003800000 */
.L_x_10067:
[----:B-1----:R-:W1:Y:S01]  /*9a90*/  S2R R8, SR_TID.X ;  /* 0x0000000000087919 */ /* 0x002e620000002100 */
[----:B------:R-:W-:Y:S01]  /*9aa0*/  R2UR UR32, R4 ;  /* 0x00000000042072ca */ /* 0x000fe200000e0000 */
[----:B------:R-:W-:Y:S01]  /*9ab0*/  UMOV UR19, 0x40000040 ;  /* 0x4000004000137882 */ /* 0x000fe20000000000 */
[----:B------:R-:W-:Y:S01]  /*9ac0*/  UMOV UR20, UR16 ;  /* 0x0000001000147c82 */ /* 0x000fe20008000000 */
[----:B------:R-:W-:Y:S01]  /*9ad0*/  UMOV UR21, UR17 ;  /* 0x0000001100157c82 */ /* 0x000fe20008000000 */
[----:B------:R-:W-:Y:S01]  /*9ae0*/  UMOV UR23, 0x40000040 ;  /* 0x4000004000177882 */ /* 0x000fe20000000000 */
[----:B------:R-:W-:Y:S01]  /*9af0*/  UMOV UR24, UR16 ;  /* 0x0000001000187c82 */ /* 0x000fe20008000000 */
[----:B------:R-:W-:Y:S01]  /*9b00*/  UMOV UR25, UR17 ;  /* 0x0000001100197c82 */ /* 0x000fe20008000000 */
[----:B------:R-:W-:Y:S01]  /*9b10*/  UMOV UR27, 0x40000040 ;  /* 0x40000040001b7882 */ /* 0x000fe20000000000 */
[----:B------:R-:W-:Y:S01]  /*9b20*/  UMOV UR7, 0x40000040 ;  /* 0x4000004000077882 */ /* 0x000fe20000000000 */
[----:B------:R-:W-:Y:S01]  /*9b30*/  UMOV UR11, 0x40000040 ;  /* 0x40000040000b7882 */ /* 0x000fe20000000000 */
[----:B------:R-:W-:-:S03]  /*9b40*/  UMOV UR15, 0x40000040 ;  /* 0x40000040000f7882 */ /* 0x000fc60000000000 */
[----:B------:R-:W-:-:S04]  /*9b50*/  UIMAD UR32, UR47, 0x500, UR32 ;  /* 0x000005002f2078a4 */ /* 0x000fc8000f8e0220 */
[----:B------:R-:W-:Y:S02]  /*9b60*/  UIADD3 UR22, UR32, 0x100, URZ ;  /* 0x0000010020167890 */ /* 0x000fe4000fffe03f */
[----:B------:R-:W-:Y:S02]  /*9b70*/  UIADD3 UR26, UR32, 0x200, URZ ;  /* 0x00000200201a7890 */ /* 0x000fe4000fffe03f */
[----:B------:R-:W-:Y:S01]  /*9b80*/  UMOV UR18, UR32 ;  /* 0x0000002000127c82 */ /* 0x000fe20008000000 */
[----:B------:R-:W-:Y:S02]  /*9b90*/  UIADD3 UR6, UR32, 0x400, URZ ;  /* 0x0000040020067890 */ /* 0x000fe4000fffe03f */
[----:B------:R-:W-:Y:S02]  /*9ba0*/  UIADD3 UR10, UR32, 0x402, URZ ;  /* 0x00000402200a7890 */ /* 0x000fe4000fffe03f */
[----:B------:R-:W-:Y:S01]  /*9bb0*/  UIADD3 UR14, UR32, 0x6, URZ ;  /* 0x00000006200e7890 */ /* 0x000fe2000fffe03f */
        /* <DEDUP_REMOVED lines=110> */
.L_x_10072:
[----:B------:R-:W-:Y:S01]  /*a2a0*/  ULEA UR6, UR29, UR43, 0x3 ;  /* 0x0000002b1d067291 */ /* 0x000fe2000f8e183f */
[----:B------:R-:W-:-:S05]  /*a2b0*/  IMAD.U32 R7, RZ, RZ, UR30 ;  /* 0x0000001eff077e24 */ /* 0x000fca000f8e00ff */
[----:B------:R-:W-:-:S04]  /*a2c0*/  SHF.L.U32 R7, R7, 0x1f, RZ ;  /* 0x0000001f07077819 */ /* 0x000fc800000006ff */
[----:B------:R0:W1:Y:S01]  /*a2d0*/  SYNCS.PHASECHK.TRANS64.TRYWAIT P0, [UR6+0x22850], R7 ;  /* 0x02285007ff0075a7 */ /* 0x0000620008000146 */
[----:B------:R-:W-:Y:S05]  /*a2e0*/  @!P1 BRA `(.L_x_10073) ;  /* 0x0000000000049947 */ /* 0x000fea0003800000 */
[----:B------:R-:W-:Y:S01]  /*a2f0*/  BPT.TRAP 0x1 ;  /* 0x000000040000795c */ /* 0x000fe20000300000 */
.L_x_10073:
[----:B-1----:R-:W-:Y:S05]  /*a300*/  @P0 BRA `(.L_x_10071) ;  /* 0x0000000000080947 */ /* 0x002fea0003800000 */
[----:B------:R-:W1:Y:S02]  /*a310*/  SYNCS.PHASECHK.TRANS64.TRYWAIT P0, [UR6+0x22850], R7 ;  /* 0x02285007ff0075a7 */ /* 0x000e640008000146 */
[----:B-1----:R-:W-:Y:S05]  /*a320*/  @!P0 BRA `(.L_x_10074) ;  /* 0x000000ec003c8947 */ /* 0x002fea0003800000 */
.L_x_10071:
        /* <DEDUP_REMOVED lines=36> */
.L_x_10075:
        /* <DEDUP_REMOVED lines=104> */
[----:B------:R-:W-:Y:S01]  /*abf0*/  IMAD.U32 R165, RZ, RZ, UR28 ;  /* 0x0000001cffa57e24 */ /* 0x000fe2000f8e00ff */
        /* <DEDUP_REMOVED lines=156> */
[----:B------:R-:W-:Y:S01]  /*b5c0*/  FMUL.FTZ R163, R5, UR28 ;  /* 0x0000001c05a37c20 */ /* 0x000fe20008410000 */
[----:B------:R-:W-:-:S01]  /*b5d0*/  FFMA.FTZ R153, R157, UR28, -R159 ;  /* 0x0000001c9d997c23 */ /* 0x000fc2000801089f */
[C---:B------:R-:W-:Y:S01]  /*b5e0*/  FADD.FTZ R5, -R89.reuse, R6 ;  /* 0x0000000659057221 */ /* 0x040fe20000010100 */
[----:B------:R-:W-:-:S01]  /*b5f0*/  FFMA.FTZ R157, R89, R160, -8 ;  /* 0xc1000000599d7423 */ /* 0x000fc200000100a0 */
        /* <DEDUP_REMOVED lines=239> */
.L_x_10076:
        /* <DEDUP_REMOVED lines=116> */
.L_x_10066:
[----:B------:R-:W-:Y:S06]  /*cc30*/  BAR.ARV 0x8, 0x180 ;  /* 0x0206000000007b1d */ /* 0x000fec0000002000 */
[----:B------:R-:W-:Y:S05]  /*cc40*/  @!P1 BRA `(.L_x_10078) ;  /* 0x0000000000049947 */ /* 0x000fea0003800000 */
[----:B------:R-:W-:Y:S01]  /*cc50*/  BPT.TRAP 0x1 ;  /* 0x000000040000795c */ /* 0x000fe20000300000 */
.L_x_10078:
[----:B------:R-:W-:Y:S01]  /*cc60*/  ULEA UR5, UR47, UR43, 0x3 ;  /* 0x0000002b2f057291 */ /* 0x000fe2000f8e183f */
[----:B------:R-:W-:-:S05]  /*cc70*/  IMAD.U32 R0, RZ, RZ, UR48 ;  /* 0x00000030ff007e24 */ /* 0x000fca000f8e00ff */
[----:B------:R-:W-:-:S04]  /*cc80*/  SHF.L.U32 R0, R0, 0x1f, RZ ;  /* 0x0000001f00007819 */ /* 0x000fc800000006ff */
[----:B------:R0:W1:Y:S01]  /*cc90*/  SYNCS.PHASECHK.TRANS64.TRYWAIT P0, [UR5+0x22850], R0 ;  /* 0x02285000ff0075a7 */ /* 0x0000620008000145 */
[----:B------:R-:W-:Y:S05]  /*cca0*/  @!P1 BRA `(.L_x_10079) ;  /* 0x0000000000049947 */ /* 0x000fea0003800000 */
[----:B------:R-:W-:Y:S01]  /*ccb0*/  BPT.TRAP 0x1 ;  /* 0x000000040000795c */ /* 0x000fe20000300000 */
.L_x_10079:
[----:B-1----:R-:W-:Y:S05]  /*ccc0*/  @P0 BRA `(.L_x_10080) ;  /* 0x0000000000080947 */ /* 0x002fea0003800000 */
[----:B------:R-:W1:Y:S02]  /*ccd0*/  SYNCS.PHASECHK.TRANS64.TRYWAIT P0, [UR5+0x22850], R0 ;  /* 0x02285000ff0075a7 */ /* 0x000e640008000145 */
[----:B-1----:R-:W-:Y:S05]  /*cce0*/  @!P0 BRA `(.L_x_10081) ;  /* 0x000000c000e48947 */ /* 0x002fea0003800000 */
.L_x_10080:
        /* <DEDUP_REMOVED lines=25> */
[----:B------:R-:W-:Y:S01]  /*ce80*/  @P0 LEA R6, P2, R4, UR6, 0x2 ;  /* 0x0000000604060c11 */ /* 0x000fe2000f8410ff */
[----:B------:R-:W-:-:S03]  /*ce90*/  UIADD3 UR6, UR4, 0x200, URZ ;  /* 0x0000020004067890 */ /* 0x000fc6000fffe03f */
[----:B------:R-:W-:Y:S01]  /*cea0*/  @P0 LEA.HI.X R7, R4, UR7, R5, 0x2, P2 ;  /* 0x0000000704070c11 */ /* 0x000fe200090f1405 */
[----:B------:R-:W-:Y:S01]  /*ceb0*/  UMOV UR7, 0xc0000010 ;  /* 0xc000001000077882 */ /* 0x000fe20000000000 */
[----:B------:R-:W-:-:S06]  /*cec0*/  IMAD.MOV.U32 R4, RZ, RZ, 0x3f800000 ;  /* 0x3f800000ff047424 */ /* 0x000fcc00078e00ff */
[----:B------:R0:W2:Y:S01]  /*ced0*/  @P0 LDG.E R4, desc[UR54][R6.64] ;  /* 0x0000003606040981 */ /* 0x0000a2000c1e1900 */
[----:B------:R-:W-:Y:S02]  /*cee0*/  WARPGROUP.DEPBAR.LE gsb0, 0x0 ;  /* 0x00008000000079c5 */ /* 0x000fe40000010000 */
[----:B------:R-:W-:-:S06]  /*cef0*/  WARPGROUP.ARRIVE ;  /* 0x00000000000079c5 */ /* 0x000fcc0000000000 */
[----:B------:R-:W-:Y:S01]  /*cf00*/  QGMMA.64x128x32.F32.E4M3.E4M3 R24, R176, gdesc[UR4], R24, gsb0 ;  /* 0x01e00004b0187df3 */ /* 0x000fe20008000818 */
[----:B------:R-:W-:Y:S01]  /*cf10*/  UIADD3 UR6, UR4, 0x300, URZ ;  /* 0x0000030004067890 */ /* 0x000fe2000fffe03f */
[----:B------:R-:W-:Y:S01]  /*cf20*/  UMOV UR7, 0xc0000010 ;  /* 0xc000001000077882 */ /* 0x000fe20000000000 */
[----:B------:R-:W1:Y:S04]  /*cf30*/  SHFL.BFLY PT, R0, R3, 0x2, 0x1f ;  /* 0x0c401f0003007f89 */ /* 0x000e6800000e0000 */
[----:B------:R-:W3:Y:S01]  /*cf40*/  SHFL.BFLY PT, R9, R2, 0x2, 0x1f ;  /* 0x0c401f0002097f89 */ /* 0x000ee200000e0000 */
[----:B------:R-:W-:Y:S02]  /*cf50*/  WARPGROUP.DEPBAR.LE gsb0, 0x0 ;  /* 0x00008000000079c5 */ /* 0x000fe40000010000 */
[----:B------:R-:W-:-:S06]  /*cf60*/  WARPGROUP.ARRIVE ;  /* 0x00000000000079c5 */ /* 0x000fcc0000000000 */
[----:B------:R-:W-:Y:S01]  /*cf70*/  QGMMA.64x128x32.F32.E4M3.E4M3 R24, R172, gdesc[UR4], R24, gsb0 ;  /* 0x01e00004ac187df3 */ /* 0x000fe20008000818 */
[----:B------:R-:W-:Y:S01]  /*cf80*/  UIADD3 UR6, UR4, 0x400, URZ ;  /* 0x0000040004067890 */ /* 0x000fe2000fffe03f */
[----:B------:R-:W-:Y:S01]  /*cf90*/  UMOV UR7, 0xc0000010 ;  /* 0xc000001000077882 */ /* 0x000fe20000000000 */
        /* <DEDUP_REMOVED lines=36> */
.L_x_10082:
        /* <DEDUP_REMOVED lines=74> */
.L_x_10046:
        /* <DEDUP_REMOVED lines=50> */
[----:B------:R-:W-:-:S02]  /*d9a0*/  SEL R51, R57, R54, P0 ;  /* 0x0000003639337207 */ /* 0x000fc40000000000 */
[C---:B------:R-:W-:Y:S02]  /*d9b0*/  IADD3 R57, P6, R10.reuse, 0x20, RZ ;  /* 0x000000200a397810 */ /* 0x040fe40007fde0ff */
[----:B------:R-:W-:Y:S02]  /*d9c0*/  IADD3 R65, P1, R10, 0x40, RZ ;  /* 0x000000400a417810 */ /* 0x000fe40007f3e0ff */
[----:B------:R-:W-:Y:S01]  /*d9d0*/  SEL R143, R6, R9, P0 ;  /* 0x00000009068f7207 */ /* 0x000fe20000000000 */
[----:B------:R-:W-:Y:S01]  /*d9e0*/  IMAD.X R101, RZ, RZ, R11, P6 ;  /* 0x000000ffff657224 */ /* 0x000fe200030e060b */
[----:B------:R-:W-:Y:S02]  /*d9f0*/  SEL R27, R9, R6, P0 ;  /* 0x00000006091b7207 */ /* 0x000fe40000000000 */
[----:B------:R-:W-:Y:S02]  /*da00*/  LOP3.LUT R4, R57, 0x380, RZ, 0xc0, !PT ;  /* 0x0000038039047812 */ /* 0x000fe400078ec0ff */
[----:B------:R-:W-:-:S02]  /*da10*/  LOP3.LUT R6, R65, 0x380, RZ, 0xc0, !PT ;  /* 0x0000038041067812 */ /* 0x000fc400078ec0ff */
        /* <DEDUP_REMOVED lines=24> */
[----:B------:R-:W-:Y:S02]  /*dba0*/  IADD3 R67, P2, R10, 0x60, RZ ;  /* 0x000000600a437810 */ /* 0x000fe40007f5e0ff */
[----:B------:R-:W-:Y:S02]  /*dbb0*/  SHF.R.U64 R4, R4, 0x3, RZ ;  /* 0x0000000304047819 */ /* 0x000fe400000012ff */
[----:B------:R-:W-:Y:S02]  /*dbc0*/  SHF.R.U64 R6, R6, 0x3, RZ ;  /* 0x0000000306067819 */ /* 0x000fe400000012ff */
[----:B------:R-:W-:Y:S02]  /*dbd0*/  SEL R77, R78, R79, P0 ;  /* 0x0000004f4e4d7207 */ /* 0x000fe40000000000 */
[----:B------:R-:W-:Y:S02]  /*dbe0*/  SEL R63, R79, R78, P0 ;  /* 0x0000004e4f3f7207 */ /* 0x000fe40000000000 */
[----:B------:R-:W-:-:S02]  /*dbf0*/  IADD3 R71, P3, R10, 0x4000, RZ ;  /* 0x000040000a477810 */ /* 0x000fc40007f7e0ff */
[C---:B------:R-:W-:Y:S02]  /*dc00*/  IADD3 R75, P4, R10.reuse, 0x4020, RZ ;  /* 0x000040200a4b7810 */ /* 0x040fe40007f9e0ff */
[----:B------:R-:W-:Y:S01]  /*dc10*/  SEL R109, R47, R14, P0 ;  /* 0x0000000e2f6d7207 */ /* 0x000fe20000000000 */
[--C-:B------:R-:W-:Y:S01]  /*dc20*/  IMAD.X R95, RZ, RZ, R11.reuse, P3 ;  /* 0x000000ffff5f7224 */ /* 0x100fe200018e060b */
[----:B------:R-:W-:Y:S01]  /*dc30*/  IADD3 R79, P5, R10, 0x4040, RZ ;  /* 0x000040400a4f7810 */ /* 0x000fe20007fbe0ff */
[--C-:B------:R-:W-:Y:S01]  /*dc40*/  IMAD.X R9, RZ, RZ, R11.reuse, P4 ;  /* 0x000000ffff097224 */ /* 0x100fe200020e060b */
[----:B------:R-:W-:Y:S02]  /*dc50*/  SEL R55, R7, R8, P0 ;  /* 0x0000000807377207 */ /* 0x000fe40000000000 */
[----:B------:R-:W-:Y:S01]  /*dc60*/  SEL R25, R8, R7, P0 ;  /* 0x0000000708197207 */ /* 0x000fe20000000000 */
[----:B------:R-:W-:Y:S01]  /*dc70*/  IMAD.X R7, RZ, RZ, R11, P5 ;  /* 0x000000ffff077224 */ /* 0x000fe200028e060b */
[----:B------:R-:W-:-:S02]  /*dc80*/  SEL R47, R14, R47, P0 ;  /* 0x0000002f0e2f7207 */ /* 0x000fc40000000000 */
[----:B------:R-:W-:Y:S02]  /*dc90*/  LOP3.LUT R8, R67, 0x380, RZ, 0xc0, !PT ;  /* 0x0000038043087812 */ /* 0x000fe400078ec0ff */
[----:B------:R-:W-:Y:S02]  /*dca0*/  LOP3.LUT R100, R4, R57, RZ, 0x3c, !PT ;  /* 0x0000003904647212 */ /* 0x000fe400078e3cff */
[----:B------:R-:W-:Y:S02]  /*dcb0*/  LOP3.LUT R14, R6, R65, RZ, 0x3c, !PT ;  /* 0x00000041060e7212 */ /* 0x000fe400078e3cff */
[----:B------:R-:W-:Y:S02]  /*dcc0*/  LOP3.LUT R4, R71, 0x380, RZ, 0xc0, !PT ;  /* 0x0000038047047812 */ /* 0x000fe400078ec0ff */
[----:B------:R-:W-:Y:S02]  /*dcd0*/  LOP3.LUT R6, R75, 0x380, RZ, 0xc0, !PT ;  /* 0x000003804b067812 */ /* 0x000fe400078ec0ff */
[----:B------:R-:W-:-:S02]  /*dce0*/  LOP3.LUT R30, R79, 0x380, RZ, 0xc0, !PT ;  /* 0x000003804f1e7812 */ /* 0x000fc400078ec0ff */
[----:B------:R-:W-:Y:S02]  /*dcf0*/  SHF.R.U64 R8, R8, 0x3, RZ ;  /* 0x0000000308087819 */ /* 0x000fe400000012ff */
[----:B------:R-:W-:Y:S02]  /*dd00*/  SEL R105, R82, R83, P0 ;  /* 0x0000005352697207 */ /* 0x000fe40000000000 */
[----:B------:R-:W-:Y:S02]  /*dd10*/  SEL R64, R83, R82, P0 ;  /* 0x0000005253407207 */ /* 0x000fe40000000000 */
[----:B------:R-:W-:Y:S02]  /*dd20*/  SHF.R.U64 R4, R4, 0x3, RZ ;  /* 0x0000000304047819 */ /* 0x000fe400000012ff */
[----:B------:R-:W-:Y:S02]  /*dd30*/  SHF.R.U64 R6, R6, 0x3, RZ ;  /* 0x0000000306067819 */ /* 0x000fe400000012ff */
[----:B------:R-:W-:-:S02]  /*dd40*/  IADD3 R83, P6, R10, 0x4060, RZ ;  /* 0x000040600a537810 */ /* 0x000fc40007fde0ff */
[----:B------:R-:W-:Y:S02]  /*dd50*/  SHF.R.U64 R30, R30, 0x3, RZ ;  /* 0x000000031e1e7819 */ /* 0x000fe400000012ff */
[----:B------:R-:W-:Y:S02]  /*dd60*/  SEL R107, R12, R13, P0 ;  /* 0x0000000d0c6b7207 */ /* 0x000fe40000000000 */
[----:B------:R-:W-:Y:S01]  /*dd70*/  SEL R43, R13, R12, P0 ;  /* 0x0000000c0d2b7207 */ /* 0x000fe20000000000 */
[----:B------:R-:W-:Y:S01]  /*dd80*/  IMAD.X R13, RZ, RZ, R11, P2 ;  /* 0x000000ffff0d7224 */ /* 0x000fe200010e060b */
[----:B------:R-:W-:Y:S02]  /*dd90*/  LOP3.LUT R12, R8, R67, RZ, 0x3c, !PT ;  /* 0x00000043080c7212 */ /* 0x000fe400078e3cff */
[----:B------:R-:W-:Y:S02]  /*dda0*/  LOP3.LUT R94, R4, R71, RZ, 0x3c, !PT ;  /* 0x00000047045e7212 */ /* 0x000fe400078e3cff */
[----:B------:R-:W-:-:S02]  /*ddb0*/  LOP3.LUT R8, R6, R75, RZ, 0x3c, !PT ;  /* 0x0000004b06087212 */ /* 0x000fc400078e3cff */
[----:B------:R-:W-:Y:S02]  /*ddc0*/  LOP3.LUT R56, R83, 0x380, RZ, 0xc0, !PT ;  /* 0x0000038053387812 */ /* 0x000fe400078ec0ff */
[----:B------:R-:W-:Y:S02]  /*ddd0*/  LOP3.LUT R6, R30, R79, RZ, 0x3c, !PT ;  /* 0x0000004f1e067212 */ /* 0x000fe400078e3cff */
[----:B------:R-:W-:Y:S02]  /*dde0*/  LOP3.LUT R5, R10, 0x380, RZ, 0xc0, !PT ;  /* 0x000003800a057812 */ /* 0x000fe400078ec0ff */
[----:B------:R-:W-:Y:S02]  /*ddf0*/  MOV R94, R94 ;  /* 0x0000005e005e7202 */ /* 0x000fe40000000f00 */
[----:B------:R-:W-:Y:S02]  /*de00*/  SEL R129, R60, R61, P0 ;  /* 0x0000003d3c817207 */ /* 0x000fe40000000000 */
[----:B------:R-:W-:-:S02]  /*de10*/  SEL R37, R61, R60, P0 ;  /* 0x0000003c3d257207 */ /* 0x000fc40000000000 */
[----:B------:R-:W-:Y:S02]  /*de20*/  SHF.R.U64 R56, R56, 0x3, RZ ;  /* 0x0000000338387819 */ /* 0x000fe400000012ff */
[----:B------:R-:W-:Y:S02]  /*de30*/  MOV R95, R6 ;  /* 0x00000006005f7202 */ /* 0x000fe40000000f00 */
[----:B------:R-:W-:Y:S02]  /*de40*/  SEL R61, R86, R87, P0 ;  /* 0x00000057563d7207 */ /* 0x000fe40000000000 */
[----:B------:R-:W-:Y:S02]  /*de50*/  SEL R58, R87, R86, P0 ;  /* 0x00000056573a7207 */ /* 0x000fe40000000000 */
[----:B------:R-:W-:Y:S02]  /*de60*/  SHF.R.U64 R5, R5, 0x3, RZ ;  /* 0x0000000305057819 */ /* 0x000fe400000012ff */
[----:B------:R-:W-:-:S02]  /*de70*/  SEL R137, R15, R88, P0 ;  /* 0x000000580f897207 */ /* 0x000fc40000000000 */
[----:B------:R-:W-:Y:S01]  /*de80*/  SEL R33, R88, R15, P0 ;  /* 0x0000000f58217207 */ /* 0x000fe20000000000 */
[--C-:B------:R-:W-:Y:S01]  /*de90*/  IMAD.X R15, RZ, RZ, R11.reuse, P1 ;  /* 0x000000ffff0f7224 */ /* 0x100fe200008e060b */
[----:B------:R-:W-:Y:S02]  /*dea0*/  LOP3.LUT R4, R56, R83, RZ, 0x3c, !PT ;  /* 0x0000005338047212 */ /* 0x000fe400078e3cff */
[----:B------:R-:W-:Y:S01]  /*deb0*/  LOP3.LUT R10, R5, R10, RZ, 0x3c, !PT ;  /* 0x0000000a050a7212 */ /* 0x000fe200078e3cff */
[----:B------:R-:W-:Y:S01]  /*dec0*/  IMAD.X R5, RZ, RZ, R11, P6 ;  /* 0x000000ffff057224 */ /* 0x000fe200030e060b */
        /* <DEDUP_REMOVED lines=42> */
[----:B------:R-:W1:Y:S04]  /*e170*/  SHFL.IDX PT, R32, R49, R7, 0x1c1f ;  /* 0x001c1f0731207589 */ /* 0x000e6800000e0000 */
[----:B------:R-:W2:Y:S01]  /*e180*/  SHFL.IDX PT, R87, R53, R7, 0x1c1f ;  /* 0x001c1f0735577589 */ /* 0x000ea200000e0000 */
[----:B0-----:R-:W-:-:S03]  /*e190*/  SEL R61, R27, R6, P0 ;  /* 0x000000061b3d7207 */ /* 0x001fc60000000000 */
[----:B------:R0:W-:Y:S04]  /*e1a0*/  SHFL.IDX PT, R90, R52, R7, 0x1c1f ;  /* 0x001c1f07345a7589 */ /* 0x0001e800000e0000 */
[----:B------:R-:W-:Y:S04]  /*e1b0*/  SHFL.IDX PT, R8, R141, R24, 0x1c1f ;  /* 0x001c1f188d087589 */ /* 0x000fe800000e0000 */
[----:B------:R-:W-:Y:S01]  /*e1c0*/  SHFL.IDX PT, R12, R133, R24, 0x1c1f ;  /* 0x001c1f18850c7589 */ /* 0x000fe200000e0000 */
[----:B0-----:R-:W-:-:S03]  /*e1d0*/  SEL R52, R70, R43, P0 ;  /* 0x0000002b46347207 */ /* 0x001fc60000000000 */
[----:B------:R-:W-:Y:S04]  /*e1e0*/  SHFL.IDX PT, R84, R119, R24, 0x1c1f ;  /* 0x001c1f1877547589 */ /* 0x000fe800000e0000 */
[----:B------:R-:W-:Y:S01]  /*e1f0*/  SHFL.IDX PT, R92, R115, R24, 0x1c1f ;  /* 0x001c1f18735c7589 */ /* 0x000fe200000e0000 */
[----:B-1----:R-:W-:-:S03]  /*e200*/  SEL R49, R71, R32, P0 ;  /* 0x0000002047317207 */ /* 0x002fc60000000000 */
        /* <DEDUP_REMOVED lines=50> */
[----:B------:R1:W4:Y:S01]  /*e530*/  SHFL.IDX PT, R24, R40, R7, 0x1c1f ;  /* 0x001c1f0728187589 */ /* 0x00032200000e0000 */
[----:B------:R-:W-:Y:S02]  /*e540*/  SEL R42, R79, R78, P0 ;  /* 0x0000004e4f2a7207 */ /* 0x000fe40000000000 */
[----:B------:R-:W-:Y:S01]  /*e550*/  SEL R37, R88, R91, P0 ;  /* 0x0000005b58257207 */ /* 0x000fe20000000000 */
[----:B------:R0:W-:Y:S01]  /*e560*/  SHFL.IDX PT, R104, R63, R7, 0x1c1f ;  /* 0x001c1f073f687589 */ /* 0x0001e200000e0000 */
[----:B------:R-:W-:-:S02]  /*e570*/  SEL R35, R91, R88, P0 ;  /* 0x000000585b237207 */ /* 0x000fc40000000000 */
[----:B------:R-:W-:Y:S01]  /*e580*/  SEL R84, R85, R84, P0 ;  /* 0x0000005455547207 */ /* 0x000fe20000000000 */
[----:B------:R3:W4:Y:S01]  /*e590*/  SHFL.IDX PT, R103, R62, R7, 0x1c1f ;  /* 0x001c1f073e677589 */ /* 0x00072200000e0000 */
        /* <DEDUP_REMOVED lines=9> */
[----:B------:R-:W-:Y:S02]  /*e630*/  SEL R65, R9, R8, P0 ;  /* 0x0000000809417207 */ /* 0x000fe40000000000 */
        /* <DEDUP_REMOVED lines=10> */
[----:B--2---:R-:W-:Y:S02]  /*e6e0*/  SEL R75, R13, R14, P0 ;  /* 0x0000000e0d4b7207 */ /* 0x004fe40000000000 */
[----:B------:R-:W-:Y:S01]  /*e6f0*/  SEL R77, R14, R13, P0 ;  /* 0x0000000d0e4d7207 */ /* 0x000fe20000000000 */
[----:B------:R0:W-:Y:S01]  /*e700*/  STSM.16.M88.4 [R99], R4 ;  /* 0x0000000463007844 */ /* 0x0001e20000000200 */
[----:B----4-:R-:W-:Y:S02]  /*e710*/  SEL R79, R15, R24, P0 ;  /* 0x000000180f4f7207 */ /* 0x010fe40000000000 */
[----:B------:R-:W-:-:S02]  /*e720*/  SEL R81, R24, R15, P0 ;  /* 0x0000000f18517207 */ /* 0x000fc40000000000 */
[----:B------:R-:W-:Y:S02]  /*e730*/  F2FP.BF16.F32.PACK_AB R8, R63, R62 ;  /* 0x0000003e3f08723e */ /* 0x000fe400000010ff */
[----:B------:R-:W-:Y:S02]  /*e740*/  F2FP.BF16.F32.PACK_AB R9, R53, R52 ;  /* 0x000000343509723e */ /* 0x000fe400000010ff */
[----:B------:R-:W-:Y:S02]  /*e750*/  F2FP.BF16.F32.PACK_AB R10, R65, R64 ;  /* 0x00000040410a723e */ /* 0x000fe400000010ff */
[----:B------:R-:W-:Y:S02]  /*e760*/  F2FP.BF16.F32.PACK_AB R11, R51, R50 ;  /* 0x00000032330b723e */ /* 0x000fe400000010ff */
[----:B------:R-:W-:Y:S02]  /*e770*/  F2FP.BF16.F32.PACK_AB R12, R67, R66 ;  /* 0x00000042430c723e */ /* 0x000fe400000010ff */
[----:B------:R-:W-:Y:S01]  /*e780*/  F2FP.BF16.F32.PACK_AB R13, R49, R48 ;  /* 0x00000030310d723e */ /* 0x000fe200000010ff */
[----:B------:R-:W-:Y:S01]  /*e790*/  STSM.16.M88.4 [R100], R8 ;  /* 0x0000000864007844 */ /* 0x000fe20000000200 */
[----:B------:R-:W-:Y:S01]  /*e7a0*/  F2FP.BF16.F32.PACK_AB R14, R69, R68 ;  /* 0x00000044450e723e */ /* 0x000fe200000010ff */
[----:B0-----:R-:W-:Y:S01]  /*e7b0*/  IMAD.U32 R99, RZ, RZ, UR9 ;  /* 0x00000009ff637e24 */ /* 0x001fe2000f8e00ff */
[----:B------:R-:W-:-:S02]  /*e7c0*/  F2FP.BF16.F32.PACK_AB R15, R47, R46 ;  /* 0x0000002e2f0f723e */ /* 0x000fc400000010ff */
[----:B------:R-:W-:Y:S02]  /*e7d0*/  F2FP.BF16.F32.PACK_AB R24, R71, R70 ;  /* 0x000000464718723e */ /* 0x000fe400000010ff */
[----:B------:R-:W-:Y:S01]  /*e7e0*/  F2FP.BF16.F32.PACK_AB R25, R45, R44 ;  /* 0x0000002c2d19723e */ /* 0x000fe200000010ff */
[----:B------:R-:W-:Y:S01]  /*e7f0*/  STSM.16.M88.4 [R97], R12 ;  /* 0x0000000c61007844 */ /* 0x000fe20000000200 */
[----:B------:R-:W-:Y:S02]  /*e800*/  F2FP.BF16.F32.PACK_AB R26, R73, R72 ;  /* 0x00000048491a723e */ /* 0x000fe400000010ff */
        /* <DEDUP_REMOVED lines=8> */
[----:B------:R-:W-:Y:S02]  /*e890*/  F2FP.BF16.F32.PACK_AB R4, R75, R74 ;  /* 0x0000004a4b04723e */ /* 0x000fe400000010ff */
[----:B------:R-:W-:Y:S02]  /*e8a0*/  F2FP.BF16.F32.PACK_AB R5, R41, R40 ;  /* 0x000000282905723e */ /* 0x000fe400000010ff */
[----:B------:R-:W-:-:S02]  /*e8b0*/  F2FP.BF16.F32.PACK_AB R6, R77, R76 ;  /* 0x0000004c4d06723e */ /* 0x000fc400000010ff */
[----:B------:R-:W-:Y:S01]  /*e8c0*/  F2FP.BF16.F32.PACK_AB R7, R39, R38 ;  /* 0x000000262707723e */ /* 0x000fe200000010ff */
[----:B0-----:R-:W-:Y:S01]  /*e8d0*/  IMAD.U32 R98, RZ, RZ, UR8 ;  /* 0x00000008ff627e24 */ /* 0x001fe2000f8e00ff */
[----:B------:R-:W-:Y:S01]  /*e8e0*/  F2FP.BF16.F32.PACK_AB R8, R79, R78 ;  /* 0x0000004e4f08723e */ /* 0x000fe200000010ff */
[----:B------:R-:W-:Y:S01]  /*e8f0*/  ULDC.64 UR8, c[0x0][0xc08] ;  /* 0x0003020000087ab9 */ /* 0x000fe20000000a00 */
[----:B------:R-:W-:Y:S01]  /*e900*/  F2FP.BF16.F32.PACK_AB R9, R37, R36 ;  /* 0x000000242509723e */ /* 0x000fe200000010ff */
        /* <DEDUP_REMOVED lines=11> */
[----:B------:R-:W-:Y:S01]  /*e9c0*/  F2FP.BF16.F32.PACK_AB R26, R93, R92 ;  /* 0x0000005c5d1a723e */ /* 0x000fe200000010ff */
[----:B0-----:R-:W0:Y:S01]  /*e9d0*/  LDC R94, c[0x0][0xbe8] ;  /* 0x0002fa00ff5e7b82 */ /* 0x001e220000000800 */
[----:B------:R-:W-:-:S02]  /*e9e0*/  F2FP.BF16.F32.PACK_AB R27, R29, R28 ;  /* 0x0000001c1d1b723e */ /* 0x000fc400000010ff */
[----:B------:R-:W-:-:S03]  /*e9f0*/  ISETP.NE.U32.AND P0, PT, RZ, UR10, PT ;  /* 0x0000000aff007c0c */ /* 0x000fc6000bf05070 */
[----:B------:R3:W-:Y:S02]  /*ea00*/  STSM.16.M88.4 [R96], R24 ;  /* 0x0000001860007844 */ /* 0x0007e40000000200 */
[----:B------:R-:W-:Y:S01]  /*ea10*/  BAR.SYNC.DEFER_BLOCKING 0x1, 0x100 ;  /* 0x0044000000007b1d */ /* 0x000fe20000010000 */
[----:B------:R-:W-:-:S13]  /*ea20*/  ISETP.NE.AND.EX P0, PT, RZ, UR11, PT, P0 ;  /* 0x0000000bff007c0c */ /* 0x000fda000bf05300 */
[----:B------:R-:W4:Y:S01]  /*ea30*/  @P0 LDG.E R97, desc[UR54][R98.64] ;  /* 0x0000003662610981 */ /* 0x000f22000c1e1900 */
[----:B------:R-:W-:Y:S01]  /*ea40*/  UISETP.NE.U32.AND UP0, UPT, UR8, URZ, UPT ;  /* 0x0000003f0800728c */ /* 0x000fe2000bf05070 */
[----:B0-----:R-:W-:Y:S01]  /*ea50*/  ISETP.NE.AND P1, PT, R94, 0x1, PT ;  /* 0x000000015e00780c */ /* 0x001fe20003f25270 */
[----:B------:R-:W-:Y:S02]  /*ea60*/  ULDC UR4, c[0x0][0xa88] ;  /* 0x0002a20000047ab9 */ /* 0x000fe40000000800 */
[----:B------:R-:W-:Y:S01]  /*ea70*/  UISETP.NE.AND.EX UP0, UPT, UR9, URZ, UPT, UP0 ;  /* 0x0000003f0900728c */ /* 0x000fe2000bf05300 */
[----:B-1----:R-:W-:Y:S01]  /*ea80*/  IMAD.U32 R9, RZ, RZ, UR4 ;  /* 0x00000004ff097e24 */ /* 0x002fe2000f8e00ff */
[----:B------:R-:W-:-:S04]  /*ea90*/  UMOV UR16, 0x9b8 ;  /* 0x000009b800107882 */ /* 0x000fc80000000000 */
[----:B------:R-:W-:-:S04]  /*eaa0*/  PLOP3.LUT P4, PT, PT, PT, UP0, 0x80, 0x0 ;  /* 0x000000000000781c */ /* 0x000fc80003f8f008 */
[----:B------:R-:W0:Y:S01]  /*eab0*/  @P1 LDC R6, c[0x0][0xbec] ;  /* 0x0002fb00ff061b82 */ /* 0x000e220000000800 */
[----:B------:R-:W-:-:S04]  /*eac0*/  @UP0 ULEA UR8, UP1, UR36, UR8, 0x2 ;  /* 0x0000000824080291 */ /* 0x000fc8000f82103f */
[----:B------:R-:W-:Y:S02]  /*ead0*/  @UP0 ULEA.HI.X UR9, UR36, UR9, UR37, 0x2, UP1 ;  /* 0x0000000924090291 */ /* 0x000fe400088f1425 */
[----:B------:R-:W-:Y:S01]  /*eae0*/  UISETP.GT.AND UP1, UPT, UR46, 0x1, UPT ;  /* 0x000000012e00788c */ /* 0x000fe2000bf24270 */
[----:B------:R-:W1:Y:S01]  /*eaf0*/  @P1 LDC R11, c[0x0][0xbf0] ;  /* 0x0002fc00ff0b1b82 */ /* 0x000e620000000800 */
[----:B------:R-:W-:Y:S02]  /*eb00*/  IMAD.U32 R4, RZ, RZ, UR8 ;  /* 0x00000008ff047e24 */ /* 0x000fe4000f8e00ff */
[----:B------:R-:W-:Y:S01]  /*eb10*/  USEL UR16, UR16, 0x978, UP1 ;  /* 0x0000097810107887 */ /* 0x000fe20008800000 */
[----:B------:R-:W-:Y:S01]  /*eb20*/  IMAD.U32 R5, RZ, RZ, UR9 ;  /* 0x00000009ff057e24 */ /* 0x000fe2000f8e00ff */
[----:B------:R-:W-:Y:S01]  /*eb30*/  UISETP.NE.U32.AND UP0, UPT, UR10, URZ, UPT ;  /* 0x0000003f0a00728c */ /* 0x000fe2000bf05070 */
[----:B--2---:R-:W-:Y:S01]  /*eb40*/  VIADD R13, R18, UR39 ;  /* 0x00000027120d7c36 */ /* 0x004fe20008000000 */
[----:B------:R-:W-:-:S02]  /*eb50*/  UMOV UR4, URZ ;  /* 0x0000003f00047c82 */ /* 0x000fc40008000000 */
[----:B------:R-:W-:Y:S01]  /*eb60*/  UISETP.NE.AND.EX UP0, UPT, UR11, URZ, UPT, UP0 ;  /* 0x0000003f0b00728c */ /* 0x000fe2000bf05300 */
[----:B------:R0:W5:Y:S01]  /*eb70*/  @P4 LDG.E R9, desc[UR54][R4.64] ;  /* 0x0000003604094981 */ /* 0x000162000c1e1900 */
[----:B------:R-:W-:Y:S01]  /*eb80*/  USEL UR7, UR40, URZ, UP1 ;  /* 0x0000003f28077287 */ /* 0x000fe20008800000 */
[----:B------:R-:W-:Y:S01]  /*eb90*/  IMAD.MOV.U32 R7, RZ, RZ, R13 ;  /* 0x000000ffff077224 */ /* 0x000fe200078e000d */
[----:B------:R-:W-:Y:S02]  /*eba0*/  USEL UR36, UR36, URZ, !UP0 ;  /* 0x0000003f24247287 */ /* 0x000fe4000c000000 */
[----:B------:R-:W-:Y:S01]  /*ebb0*/  ULDC.64 UR10, c[0x0][UR16+0x218] ;  /* 0x00008600100a7abb */ /* 0x000fe20008000a00 */
[----:B------:R-:W-:Y:S01]  /*ebc0*/  ULDC.64 UR14, c[0x0][UR16+0x228] ;  /* 0x00008a00100e7abb */ /* 0x000fe20008000a00 */
[----:B------:R-:W-:Y:S01]  /*ebd0*/  ULDC.64 UR12, c[0x0][UR16+0x220] ;  /* 0x00008800100c7abb */ /* 0x000fe20008000a00 */
[----:B------:R-:W-:Y:S02]  /*ebe0*/  UIMAD.WIDE.U32 UR8, UR10, UR38, URZ ;  /* 0x000000260a0872a5 */ /* 0x000fe4000f8e003f */
[----:B------:R-:W-:Y:S01]  /*ebf0*/  UIMAD.WIDE.U32 UR18, UR14, UR7, URZ ;  /* 0x000000070e1272a5 */ /* 0x000fe2000f8e003f */
[----:B0-----:R-:W-:Y:S01]  /*ec00*/  @P1 IMAD.HI.U32 R4, R13, R6, RZ ;  /* 0x000000060d041227 */ /* 0x001fe200078e00ff */
[----:B------:R-:W-:-:S02]  /*ec10*/  UIMAD UR10, UR11, UR38, URZ ;  /* 0x000000260b0a72a4 */ /* 0x000fc4000f8e023f */
[----:B------:R-:W-:Y:S02]  /*ec20*/  UIMAD UR14, UR15, UR7, URZ ;  /* 0x000000070f0e72a4 */ /* 0x000fe4000f8e023f */
        /* <DEDUP_REMOVED lines=31> */
[----:B---3--:R-:W-:Y:S08]  /*ee20*/  @P4 BRA `(.L_x_10085) ;  /* 0x0000000000104947 */ /* 0x008ff00003800000 */
[----:B------:R-:W-:Y:S05]  /*ee30*/  @!P0 BRA `(.L_x_10085) ;  /* 0x00000000000c8947 */ /* 0x000fea0003800000 */
[----:B------:R-:W2:Y:S04]  /*ee40*/  LDG.E R4, desc[UR54][R98.64] ;  /* 0x0000003662047981 */ /* 0x000ea8000c1e1900 */
[----:B-----5:R-:W2:Y:S02]  /*ee50*/  LDG.E R9, desc[UR54][R98.64+0x4] ;  /* 0x0000043662097981 */ /* 0x020ea4000c1e1900 */
[----:B--2---:R-:W-:-:S07]  /*ee60*/  IMAD.IADD R9, R9, 0x1, -R4 ;  /* 0x0000000109097824 */ /* 0x004fce00078e0a04 */
.L_x_10085:
        /* <DEDUP_REMOVED lines=27> */
[--C-:B------:R-:W-:Y:S01]  /*f020*/  IMAD.X R9, RZ, RZ, R21.reuse, P6 ;  /* 0x000000ffff097224 */ /* 0x100fe200030e0615 */
[C---:B------:R-:W-:Y:S02]  /*f030*/  IADD3 R37, P2, R20.reuse, 0x5000, RZ ;  /* 0x0000500014257810 */ /* 0x040fe40007f5e0ff */
[C---:B------:R-:W-:Y:S02]  /*f040*/  IADD3 R41, P0, R20.reuse, 0x6000, RZ ;  /* 0x0000600014297810 */ /* 0x040fe40007f1e0ff */
[C---:B------:R-:W-:Y:S01]  /*f050*/  LOP3.LUT R7, R20.reuse, 0x380, RZ, 0xc0, !PT ;  /* 0x0000038014077812 */ /* 0x040fe200078ec0ff */
[----:B------:R-:W-:Y:S01]  /*f060*/  UIMAD UR7, UR12, UR10, URZ ;  /* 0x0000000a0c0772a4 */ /* 0x000fe2000f8e023f */
[----:B------:R-:W-:Y:S01]  /*f070*/  IADD3 R5, P6, R20, 0x7000, RZ ;  /* 0x0000700014057810 */ /* 0x000fe20007fde0ff */
[----:B------:R-:W-:Y:S01]  /*f080*/  UIMAD.WIDE.U32 UR8, UR4, UR10, URZ ;  /* 0x0000000a040872a5 */ /* 0x000fe2000f8e003f */
[----:B------:R-:W-:Y:S01]  /*f090*/  LOP3.LUT R12, R13, 0x380, RZ, 0xc0, !PT ;  /* 0x000003800d0c7812 */ /* 0x000fe200078ec0ff */
[----:B------:R-:W5:Y:S01]  /*f0a0*/  LD.E.128 R8, desc[UR54][R8.64] ;  /* 0x0000003608087980 */ /* 0x000f62000c101d00 */
[----:B------:R-:W-:Y:S01]  /*f0b0*/  LOP3.LUT R24, R25, 0x380, RZ, 0xc0, !PT ;  /* 0x0000038019187812 */ /* 0x000fe200078ec0ff */
[----:B------:R-:W-:Y:S01]  /*f0c0*/  IMAD.X R45, RZ, RZ, R21, P6 ;  /* 0x000000ffff2d7224 */ /* 0x000fe200030e0615 */
[----:B------:R-:W-:-:S02]  /*f0d0*/  LOP3.LUT R32, R33, 0x380, RZ, 0xc0, !PT ;  /* 0x0000038021207812 */ /* 0x000fc400078ec0ff */
[----:B------:R-:W-:Y:S02]  /*f0e0*/  LOP3.LUT R36, R37, 0x380, RZ, 0xc0, !PT ;  /* 0x0000038025247812 */ /* 0x000fe400078ec0ff */
[----:B------:R-:W-:Y:S02]  /*f0f0*/  LOP3.LUT R40, R41, 0x380, RZ, 0xc0, !PT ;  /* 0x0000038029287812 */ /* 0x000fe400078ec0ff */
[----:B------:R-:W-:Y:S02]  /*f100*/  SHF.R.U64 R7, R7, 0x3, RZ ;  /* 0x0000000307077819 */ /* 0x000fe400000012ff */
[----:B------:R-:W-:Y:S02]  /*f110*/  LOP3.LUT R0, R5, 0x380, RZ, 0xc0, !PT ;  /* 0x0000038005007812 */ /* 0x000fe400078ec0ff */
[----:B------:R-:W-:Y:S02]  /*f120*/  SHF.R.U64 R12, R12, 0x3, RZ ;  /* 0x000000030c0c7819 */ /* 0x000fe400000012ff */
[----:B------:R-:W-:-:S02]  /*f130*/  SHF.R.U64 R24, R24, 0x3, RZ ;  /* 0x0000000318187819 */ /* 0x000fc400000012ff */
[----:B------:R-:W-:Y:S02]  /*f140*/  SHF.R.U64 R32, R32, 0x3, RZ ;  /* 0x0000000320207819 */ /* 0x000fe400000012ff */
[----:B------:R-:W-:Y:S02]  /*f150*/  SHF.R.U64 R36, R36, 0x3, RZ ;  /* 0x0000000324247819 */ /* 0x000fe400000012ff */
[----:B------:R-:W-:Y:S02]  /*f160*/  SHF.R.U64 R40, R40, 0x3, RZ ;  /* 0x0000000328287819 */ /* 0x000fe400000012ff */
[----:B------:R-:W-:Y:S02]  /*f170*/  LOP3.LUT R20, R7, R20, RZ, 0x3c, !PT ;  /* 0x0000001407147212 */ /* 0x000fe400078e3cff */
        /* <DEDUP_REMOVED lines=13> */
[----:B------:R1:W5:Y:S01]  /*f250*/  LD.E.128 R4, desc[UR54][R20.64] ;  /* 0x0000003614047980 */ /* 0x000362000c101d00 */
[----:B------:R-:W-:Y:S01]  /*f260*/  IMAD R0, R22, 0x20, R202 ;  /* 0x0000002016007824 */ /* 0x000fe200078e02ca */
[----:B------:R-:W-:-:S02]  /*f270*/  ULDC.64 UR10, c[0x0][0xae8] ;  /* 0x0002ba00000a7ab9 */ /* 0x000fc40000000a00 */
[----:B------:R-:W5:Y:S04]  /*f280*/  LD.E.128 R12, desc[UR54][R12.64] ;  /* 0x000000360c0c7980 */ /* 0x000f68000c101d00 */
[----:B------:R-:W5:Y:S01]  /*f290*/  LD.E.128 R24, desc[UR54][R24.64] ;  /* 0x0000003618187980 */ /* 0x000f62000c101d00 */
[----:B-1----:R-:W1:Y:S01]  /*f2a0*/  @P1 LDC R21, c[0x0][0xbec] ;  /* 0x0002fb00ff151b82 */ /* 0x002e620000000800 */
[----:B------:R-:W-:Y:S01]  /*f2b0*/  UIADD3 UR9, UR9, UR7, URZ ;  /* 0x0000000709097290 */ /* 0x000fe2000fffe03f */
[----:B------:R-:W-:Y:S01]  /*f2c0*/  VIADD R2, R0, UR39 ;  /* 0x0000002700027c36 */ /* 0x000fe20008000000 */
[----:B------:R-:W5:Y:S02]  /*f2d0*/  LD.E.128 R32, desc[UR54][R32.64] ;  /* 0x0000003620207980 */ /* 0x000f64000c101d00 */
[----:B------:R-:W-:-:S02]  /*f2e0*/  UIMAD.WIDE.U32 UR8, UR38, UR10, UR8 ;  /* 0x0000000a260872a5 */ /* 0x000fc4000f8e0008 */
[----:B------:R-:W-:Y:S01]  /*f2f0*/  USHF.R.S32.HI UR4, URZ, 0x1f, UR36 ;  /* 0x0000001f3f047899 */ /* 0x000fe20008011424 */
[----:B------:R-:W5:Y:S01]  /*f300*/  LD.E.128 R36, desc[UR54][R36.64] ;  /* 0x0000003624247980 */ /* 0x000f62000c101d00 */
[----:B------:R-:W-:-:S03]  /*f310*/  UIMAD UR9, UR38, UR11, UR9 ;  /* 0x0000000b260972a4 */ /* 0x000fc6000f8e0209 */
[----:B------:R-:W-:Y:S01]  /*f320*/  ULDC.64 UR10, c[0x0][0xaf0] ;  /* 0x0002bc00000a7ab9 */ /* 0x000fe20000000a00 */
[----:B------:R-:W5:Y:S01]  /*f330*/  LD.E.128 R40, desc[UR54][R40.64] ;  /* 0x0000003628287980 */ /* 0x000f62000c101d00 */
[----:B------:R-:W-:Y:S01]  /*f340*/  UIMAD UR4, UR4, UR10, URZ ;  /* 0x0000000a040472a4 */ /* 0x000fe2000f8e023f */
[----:B------:R-:W-:Y:S02]  /*f350*/  IMAD.MOV.U32 R29, RZ, RZ, R2 ;  /* 0x000000ffff1d7224 */ /* 0x000fe400078e0002 */
[----:B------:R-:W5:Y:S01]  /*f360*/  LD.E.128 R44, desc[UR54][R44.64] ;  /* 0x000000362c2c7980 */ /* 0x000f62000c101d00 */
[----:B------:R-:W-:Y:S01]  /*f370*/  UIMAD UR4, UR36, UR11, UR4 ;  /* 0x0000000b240472a4 */ /* 0x000fe2000f8e0204 */
[----:B-1----:R-:W-:Y:S01]  /*f380*/  @P1 IMAD.HI.U32 R0, R2, R21, RZ ;  /* 0x0000001502001227 */ /* 0x002fe200078e00ff */
[----:B------:R-:W-:Y:S01]  /*f390*/  UIMAD.WIDE.U32 UR36, UR36, UR10, UR8 ;  /* 0x0000000a242472a5 */ /* 0x000fe2000f8e0008 */
        /* <DEDUP_REMOVED lines=14> */
[----:B------:R-:W-:Y:S02]  /*f480*/  IMAD.U32 R20, RZ, RZ, UR36 ;  /* 0x00000024ff147e24 */ /* 0x000fe4000f8e00ff */
[----:B------:R-:W-:-:S02]  /*f490*/  IMAD.U32 R21, RZ, RZ, UR4 ;  /* 0x00000004ff157e24 */ /* 0x000fc4000f8e00ff */
[C---:B------:R-:W-:Y:S01]  /*f4a0*/  IMAD R51, R29.reuse, UR9, R0 ;  /* 0x000000091d337c24 */ /* 0x040fe2000f8e0200 */
[----:B------:R-:W-:Y:S01]  /*f4b0*/  SHF.R.S32.HI R0, RZ, 0x1f, R49 ;  /* 0x0000001fff007819 */ /* 0x000fe20000011431 */
[----:B------:R-:W-:Y:S01]  /*f4c0*/  IMAD.WIDE.U32 R20, R29, UR8, R20 ;  /* 0x000000081d147c25 */ /* 0x000fe2000f8e0014 */
[----:B------:R-:W-:-:S03]  /*f4d0*/  ULDC.64 UR8, c[0x0][0xad8] ;  /* 0x0002b60000087ab9 */ /* 0x000fc60000000a00 */
[----:B------:R-:W-:Y:S02]  /*f4e0*/  IMAD.IADD R21, R21, 0x1, R51 ;  /* 0x0000000115157824 */ /* 0x000fe400078e0233 */
[----:B------:R-:W-:Y:S02]  /*f4f0*/  IMAD R0, R0, UR8, RZ ;  /* 0x0000000800007c24 */ /* 0x000fe4000f8e02ff */
[----:B------:R-:W-:Y:S02]  /*f500*/  VIADD R53, R202, UR39 ;  /* 0x00000027ca357c36 */ /* 0x000fe40008000000 */
[C---:B------:R-:W-:Y:S02]  /*f510*/  IMAD R51, R49.reuse, UR9, R0 ;  /* 0x0000000931337c24 */ /* 0x040fe4000f8e0200 */
[----:B------:R-:W-:Y:S01]  /*f520*/  IMAD.WIDE.U32 R20, R49, UR8, R20 ;  /* 0x0000000831147c25 */ /* 0x000fe2000f8e0014 */
[----:B------:R-:W-:Y:S01]  /*f530*/  ISETP.GE.AND P2, PT, R53, R30, PT ;  /* 0x0000001e3500720c */ /* 0x000fe20003f46270 */
[----:B------:R-:W-:-:S02]  /*f540*/  ULDC.64 UR8, c[0x0][0xa80] ;  /* 0x0002a00000087ab9 */ /* 0x000fc40000000a00 */
[----:B------:R-:W-:Y:S01]  /*f550*/  IMAD.IADD R21, R21, 0x1, R51 ;  /* 0x0000000115157824 */ /* 0x000fe200078e0233 */
[C---:B------:R-:W-:Y:S01]  /*f560*/  LEA R0, P3, R20.reuse, UR8, 0x1 ;  /* 0x0000000814007c11 */ /* 0x040fe2000f8608ff */
[----:B------:R-:W-:Y:S02]  /*f570*/  VIADD R3, R3, 0x22820 ;  /* 0x0002282003037836 */ /* 0x000fe40000000000 */
[----:B------:R-:W-:Y:S01]  /*f580*/  VIADD R29, R53, 0x20 ;  /* 0x00000020351d7836 */ /* 0x000fe20000000000 */
[----:B------:R-:W-:Y:S02]  /*f590*/  LEA.HI.X R28, R20, UR9, R21, 0x1, P3 ;  /* 0x00000009141c7c11 */ /* 0x000fe400098f0c15 */
[----:B------:R-:W-:Y:S02]  /*f5a0*/  PRMT R3, RZ, 0x654, R3 ;  /* 0x00000654ff037816 */ /* 0x000fe40000000003 */
[-C--:B------:R-:W-:Y:S01]  /*f5b0*/  ISETP.GE.AND P0, PT, R29, R30.reuse, PT ;  /* 0x0000001e1d00720c */ /* 0x080fe20003f06270 */
[----:B------:R-:W-:Y:S01]  /*f5c0*/  VIADD R29, R53, 0x40 ;  /* 0x00000040351d7836 */ /* 0x000fe20000000000 */
[----:B-1----:R0:W-:Y:S01]  /*f5d0*/  SYNCS.ARRIVE.TRANS64.RED.A1T0 RZ, [R3+URZ], RZ ;  /* 0x000000ff03ff79a7 */ /* 0x0021e2000810043f */
[----:B------:R0:W1:Y:S01]  /*f5e0*/  SHFL.IDX PT, R20, R0, RZ, 0x181f ;  /* 0x00181fff00147589 */ /* 0x00006200000e0000 */
[----:B------:R-:W-:Y:S03]  /*f5f0*/  BSSY B1, `(.L_x_10087) ;  /* 0x000000d000017945 */ /* 0x000fe60003800000 */
[----:B------:R0:W2:Y:S01]  /*f600*/  SHFL.IDX PT, R21, R28, RZ, 0x181f ;  /* 0x00181fff1c157589 */ /* 0x0000a200000e0000 */
[----:B------:R-:W-:Y:S01]  /*f610*/  ISETP.GE.AND P1, PT, R29, R30, PT ;  /* 0x0000001e1d00720c */ /* 0x000fe20003f26270 */
[----:B------:R-:W-:-:S12]  /*f620*/  @P2 BRA `(.L_x_10088) ;  /* 0x0000000000242947 */ /* 0x000fd80003800000 */
[----:B------:R-:W-:Y:S02]  /*f630*/  ULDC UR4, c[0x0][0xac8] ;  /* 0x0002b20000047ab9 */ /* 0x000fe40000000800 */
[----:B------:R-:W-:Y:S02]  /*f640*/  ISETP.GE.AND P2, PT, R16, UR4, PT ;  /* 0x0000000410007c0c */ /* 0x000fe4000bf46270 */
[----:B------:R-:W-:-:S11]  /*f650*/  ISETP.GE.AND P3, PT, R19, UR4, PT ;  /* 0x0000000413007c0c */ /* 0x000fd6000bf66270 */
[CC--:B-1----:R-:W-:Y:S02]  /*f660*/  @!P2 LEA R2, P4, R16.reuse, R20.reuse, 0x1 ;  /* 0x000000141002a211 */ /* 0x0c2fe400078808ff */
[C---:B------:R-:W-:Y:S02]  /*f670*/  @!P3 LEA R20, P5, R19.reuse, R20, 0x1 ;  /* 0x000000141314b211 */ /* 0x040fe400078a08ff */
[-C--:B0-2---:R-:W-:Y:S02]  /*f680*/  @!P2 LEA.HI.X R3, R16, R21.reuse, R223, 0x1, P4 ;  /* 0x000000151003a211 */ /* 0x085fe400020f0cdf */
[----:B------:R-:W-:-:S03]  /*f690*/  @!P3 LEA.HI.X R21, R19, R21, R222, 0x1, P5 ;  /* 0x000000151315b211 */ /* 0x000fc600028f0cde */
[----:B-----5:R3:W-:Y:S04]  /*f6a0*/  @!P2 ST.E.128 desc[UR54][R2.64], R4 ;  /* 0x000000040200a985 */ /* 0x0207e8000c101d36 */
[----:B------:R3:W-:Y:S02]  /*f6b0*/  @!P3 ST.E.128 desc[UR54][R20.64], R32 ;  /* 0x000000201400b985 */ /* 0x0007e4000c101d36 */
.L_x_10088:
[----:B------:R-:W-:Y:S05]  /*f6c0*/  BSYNC B1 ;  /* 0x0000000000017941 */ /* 0x000fea0003800000 */
.L_x_10087:
[----:B---3-5:R3:W4:Y:S01]  /*f6d0*/  SHFL.IDX PT, R5, R28, 0x1, 0x181f ;  /* 0x00381f001c057f89 */ /* 0x02872200000e0000 */
[----:B------:R-:W-:Y:S03]  /*f6e0*/  BSSY B1, `(.L_x_10089) ;  /* 0x000000c000017945 */ /* 0x000fe60003800000 */
[----:B------:R3:W0:Y:S01]  /*f6f0*/  SHFL.IDX PT, R4, R0, 0x1, 0x181f ;  /* 0x00381f0000047f89 */ /* 0x00062200000e0000 */
[----:B------:R-:W-:Y:S05]  /*f700*/  @P0 BRA `(.L_x_10090) ;  /* 0x0000000000240947 */ /* 0x000fea0003800000 */
[----:B------:R-:W-:Y:S02]  /*f710*/  ULDC UR4, c[0x0][0xac8] ;  /* 0x0002b20000047ab9 */ /* 0x000fe40000000800 */
[----:B------:R-:W-:Y:S02]  /*f720*/  ISETP.GE.AND P3, PT, R16, UR4, PT ;  /* 0x0000000410007c0c */ /* 0x000fe4000bf66270 */
[----:B------:R-:W-:-:S11]  /*f730*/  ISETP.GE.AND P4, PT, R19, UR4, PT ;  /* 0x0000000413007c0c */ /* 0x000fd6000bf86270 */
[CC--:B0-----:R-:W-:Y:S02]  /*f740*/  @!P3 LEA R2, P0, R16.reuse, R4.reuse, 0x1 ;  /* 0x000000041002b211 */ /* 0x0c1fe400078008ff */
[C---:B------:R-:W-:Y:S02]  /*f750*/  @!P4 LEA R4, P2, R19.reuse, R4, 0x1 ;  /* 0x000000041304c211 */ /* 0x040fe400078408ff */
[-C--:B----4-:R-:W-:Y:S02]  /*f760*/  @!P3 LEA.HI.X R3, R16, R5.reuse, R223, 0x1, P0 ;  /* 0x000000051003b211 */ /* 0x090fe400000f0cdf */
[----:B------:R-:W-:-:S03]  /*f770*/  @!P4 LEA.HI.X R5, R19, R5, R222, 0x1, P2 ;  /* 0x000000051305c211 */ /* 0x000fc600010f0cde */
[----:B------:R0:W-:Y:S04]  /*f780*/  @!P3 ST.E.128 desc[UR54][R2.64], R8 ;  /* 0x000000080200b985 */ /* 0x0001e8000c101d36 */
[----:B------:R0:W-:Y:S02]  /*f790*/  @!P4 ST.E.128 desc[UR54][R4.64], R36 ;  /* 0x000000240400c985 */ /* 0x0001e4000c101d36 */
.L_x_10090:
[----:B------:R-:W-:Y:S05]  /*f7a0*/  BSYNC B1 ;  /* 0x0000000000017941 */ /* 0x000fea0003800000 */
.L_x_10089:
[----:B0---4-:R0:W4:Y:S01]  /*f7b0*/  SHFL.IDX PT, R5, R28, 0x2, 0x181f ;  /* 0x00581f001c057f89 */ /* 0x01112200000e0000 */
        /* <DEDUP_REMOVED lines=12> */
.L_x_10092:
[----:B------:R-:W-:Y:S05]  /*f880*/  BSYNC B1 ;  /* 0x0000000000017941 */ /* 0x000fea0003800000 */
.L_x_10091:
[----:B0-----:R-:W-:Y:S01]  /*f890*/  VIADD R3, R53, 0x60 ;  /* 0x0000006035037836 */ /* 0x001fe20000000000 */
[----:B---3--:R-:W0:Y:S04]  /*f8a0*/  SHFL.IDX PT, R28, R28, 0x3, 0x181f ;  /* 0x00781f001c1c7f89 */ /* 0x008e2800000e0000 */
[----:B------:R-:W-:Y:S01]  /*f8b0*/  ISETP.GE.AND P0, PT, R3, R30, PT ;  /* 0x0000001e0300720c */ /* 0x000fe20003f06270 */
[----:B------:R-:W3:-:S12]  /*f8c0*/  SHFL.IDX PT, R0, R0, 0x3, 0x181f ;  /* 0x00781f0000007f89 */ /* 0x000ed800000e0000 */
[----:B------:R-:W-:Y:S05]  /*f8d0*/  @P0 BRA `(.L_x_10093) ;  /* 0x0000001800180947 */ /* 0x000fea0003800000 */
        /* <DEDUP_REMOVED lines=11> */
.L_x_10086:
        /* <DEDUP_REMOVED lines=17> */
[----:B------:R-:W-:Y:S01]  /*faa0*/  UIMAD UR4, UR4, UR10, URZ ;  /* 0x0000000a040472a4 */ /* 0x000fe2000f8e023f */
[----:B0-----:R-:W-:-:S03]  /*fab0*/  @P1 IMAD.HI.U32 R0, R13, R0, RZ ;  /* 0x000000000d001227 */ /* 0x001fc600078e00ff */
[----:B------:R-:W-:Y:S02]  /*fac0*/  UIMAD UR4, UR36, UR11, UR4 ;  /* 0x0000000b240472a4 */ /* 0x000fe4000f8e0204 */
        /* <DEDUP_REMOVED lines=35> */
[----:B012---:R-:W-:Y:S02]  /*fd00*/  @!P1 IMAD.WIDE R2, R17, 0x4, R4 ;  /* 0x0000000411029825 */ /* 0x007fe400078e0204 */
        /* <DEDUP_REMOVED lines=21> */
[----:B--2---:R-:W-:Y:S01]  /*fe60*/  @!P2 LEA R8, P5, R195, R4, 0x2 ;  /* 0x00000004c308a211 */ /* 0x004fe200078a10ff */
[----:B------:R1:W-:Y:S01]  /*fe70*/  @!P4 ST.E.64 desc[UR54][R2.64], R68 ;  /* 0x000000440200c985 */ /* 0x0003e2000c101b36 */
[----:B------:R-:W-:-:S02]  /*fe80*/  @!P3 LEA.HI.X R7, R196, R5, R213, 0x2, P6 ;  /* 0x00000005c407b211 */ /* 0x000fc400030f14d5 */
[----:B------:R-:W-:Y:S02]  /*fe90*/  ISETP.GE.AND P4, PT, R193, UR4, PT ;  /* 0x00000004c1007c0c */ /* 0x000fe4000bf86270 */
[----:B------:R-:W-:Y:S01]  /*fea0*/  ISETP.GE.AND P6, PT, R192, UR4, PT ;  /* 0x00000004c0007c0c */ /* 0x000fe2000bfc6270 */
[----:B------:R2:W-:Y:S01]  /*feb0*/  @!P3 ST.E.64 desc[UR54][R6.64], R70 ;  /* 0x000000460600b985 */ /* 0x0005e2000c101b36 */
[----:B------:R-:W-:Y:S02]  /*fec0*/  @!P2 LEA.HI.X R9, R195, R5, R212, 0x2, P5 ;  /* 0x00000005c309a211 */ /* 0x000fe400028f14d4 */
[----:B---3--:R-:W-:-:S03]  /*fed0*/  @!P1 LEA R10, P3, R194, R4, 0x2 ;  /* 0x00000004c20a9211 */ /* 0x008fc600078610ff */
        /* <DEDUP_REMOVED lines=11> */
[----:B--2---:R-:W-:Y:S02]  /*ff90*/  @!P2 LEA R6, P3, R191, R4, 0x2 ;  /* 0x00000004bf06a211 */ /* 0x004fe400078610ff */
[----:B------:R-:W-:Y:S01]  /*ffa0*/  ISETP.GE.AND P4, PT, R189, UR4, PT ;  /* 0x00000004bd007c0c */ /* 0x000fe2000bf86270 */
[----:B------:R4:W-:Y:S01]  /*ffb0*/  @!P6 ST.E.64 desc[UR54][R2.64], R78 ;  /* 0x0000004e0200e985 */ /* 0x0009e2000c101b36 */
[----:B------:R-:W-:Y:S02]  /*ffc0*/  ISETP.GE.AND P6, PT, R188, UR4, PT ;  /* 0x00000004bc007c0c */ /* 0x000fe4000bfc6270 */
[----:B------:R-:W-:-:S02]  /*ffd0*/  @!P2 LEA.HI.X R7, R191, R5, R208, 0x2, P3 ;  /* 0x00000005bf07a211 */ /* 0x000fc400018f14d0 */
[----:B---3--:R-:W-:-:S03]  /*ffe0*/  @!P1 LEA R8, P3, R190, R4, 0x2 ;  /* 0x00000004be089211 */ /* 0x008fc600078610ff */
        /* <DEDUP_REMOVED lines=12> */
.L_x_10095:
[----:B------:R-:W-:Y:S05]  /*100b0*/  BSYNC B1 ;  /* 0x0000000000017941 */ /* 0x000fea0003800000 */
.L_x_10094:
[----:B-1--4-:R1:W3:Y:S04]  /*100c0*/  SHFL.IDX PT, R5, R14, 0x1, 0x1c1f ;  /* 0x003c1f000e057f89 */ /* 0x0122e800000e0000 */
        /* <DEDUP_REMOVED lines=8> */
[-C--:B0-----:R-:W-:Y:S02]  /*10150*/  @!P1 LEA R6, P4, R201, R4.reuse, 0x2 ;  /* 0x00000004c9069211 */ /* 0x081fe400078810ff */
[----:B--23--:R-:W-:Y:S02]  /*10160*/  @!P6 IMAD.WIDE R2, R17, 0x4, R4 ;  /* 0x000000041102e825 */ /* 0x00cfe400078e0204 */
        /* <DEDUP_REMOVED lines=13> */
[----:B-1----:R-:W-:Y:S01]  /*10240*/  @!P4 LEA R14, P5, R197, R4, 0x2 ;  /* 0x00000004c50ec211 */ /* 0x002fe200078a10ff */
[----:B------:R1:W-:Y:S01]  /*10250*/  @!P2 ST.E.64 desc[UR54][R10.64], R50 ;  /* 0x000000320a00a985 */ /* 0x0003e2000c101b36 */
[----:B------:R-:W-:-:S02]  /*10260*/  ISETP.GE.AND P2, PT, R194, UR4, PT ;  /* 0x00000004c2007c0c */ /* 0x000fc4000bf46270 */
[-C--:B------:R-:W-:Y:S01]  /*10270*/  @!P4 LEA.HI.X R15, R197, R5.reuse, R214, 0x2, P5 ;  /* 0x00000005c50fc211 */ /* 0x080fe200028f14d6 */
[----:B------:R4:W-:Y:S02]  /*10280*/  @!P3 ST.E.64 desc[UR54][R12.64], R48 ;  /* 0x000000300c00b985 */ /* 0x0009e4000c101b36 */
[CC--:B0-----:R-:W-:Y:S02]  /*10290*/  @!P0 LEA R2, P3, R196.reuse, R4.reuse, 0x2 ;  /* 0x00000004c4028211 */ /* 0x0c1fe400078610ff */
[----:B------:R-:W-:Y:S01]  /*102a0*/  @!P4 ST.E.64 desc[UR54][R14.64], R46 ;  /* 0x0000002e0e00c985 */ /* 0x000fe2000c101b36 */
[----:B------:R-:W-:Y:S02]  /*102b0*/  ISETP.GE.AND P4, PT, R193, UR4, PT ;  /* 0x00000004c1007c0c */ /* 0x000fe4000bf86270 */
[----:B--2---:R-:W-:Y:S02]  /*102c0*/  @!P1 LEA R6, P5, R195, R4, 0x2 ;  /* 0x00000004c3069211 */ /* 0x004fe400078a10ff */
[----:B------:R-:W-:-:S02]  /*102d0*/  @!P0 LEA.HI.X R3, R196, R5, R213, 0x2, P3 ;  /* 0x00000005c4038211 */ /* 0x000fc400018f14d5 */
[----:B------:R-:W-:Y:S02]  /*102e0*/  ISETP.GE.AND P3, PT, R192, UR4, PT ;  /* 0x00000004c0007c0c */ /* 0x000fe4000bf66270 */
[CC--:B---3--:R-:W-:Y:S01]  /*102f0*/  @!P2 LEA R8, P6, R194.reuse, R4.reuse, 0x2 ;  /* 0x00000004c208a211 */ /* 0x0c8fe200078c10ff */
[----:B------:R0:W-:Y:S01]  /*10300*/  @!P0 ST.E.64 desc[UR54][R2.64], R44 ;  /* 0x0000002c02008985 */ /* 0x0001e2000c101b36 */
[-C--:B------:R-:W-:Y:S02]  /*10310*/  @!P1 LEA.HI.X R7, R195, R5.reuse, R212, 0x2, P5 ;  /* 0x00000005c3079211 */ /* 0x080fe400028f14d4 */
[----:B------:R-:W-:Y:S02]  /*10320*/  @!P2 LEA.HI.X R9, R194, R5, R211, 0x2, P6 ;  /* 0x00000005c209a211 */ /* 0x000fe400030f14d3 */
[----:B------:R-:W-:Y:S01]  /*10330*/  ISETP.GE.AND P0, PT, R191, UR4, PT ;  /* 0x00000004bf007c0c */ /* 0x000fe2000bf06270 */
[----:B------:R2:W-:Y:S01]  /*10340*/  @!P1 ST.E.64 desc[UR54][R6.64], R42 ;  /* 0x0000002a06009985 */ /* 0x0005e2000c101b36 */
[----:B-1----:R-:W-:-:S02]  /*10350*/  @!P4 LEA R10, P1, R193, R4, 0x2 ;  /* 0x00000004c10ac211 */ /* 0x002fc400078210ff */
[----:B------:R-:W-:Y:S01]  /*10360*/  ISETP.GE.AND P5, PT, R190, UR4, PT ;  /* 0x00000004be007c0c */ /* 0x000fe2000bfa6270 */
[----:B------:R1:W-:Y:S01]  /*10370*/  @!P2 ST.E.64 desc[UR54][R8.64], R40 ;  /* 0x000000280800a985 */ /* 0x0003e2000c101b36 */
[----:B------:R-:W-:Y:S02]  /*10380*/  @!P4 LEA.HI.X R11, R193, R5, R210, 0x2, P1 ;  /* 0x00000005c10bc211 */ /* 0x000fe400008f14d2 */
[----:B------:R-:W-:Y:S02]  /*10390*/  ISETP.GE.AND P2, PT, R189, UR4, PT ;  /* 0x00000004bd007c0c */ /* 0x000fe4000bf46270 */
[----:B------:R-:W-:Y:S01]  /*103a0*/  ISETP.GE.AND P1, PT, R188, UR4, PT ;  /* 0x00000004bc007c0c */ /* 0x000fe2000bf26270 */
[----:B------:R3:W-:Y:S01]  /*103b0*/  @!P4 ST.E.64 desc[UR54][R10.64], R38 ;  /* 0x000000260a00c985 */ /* 0x0007e2000c101b36 */
[-C--:B----4-:R-:W-:Y:S02]  /*103c0*/  @!P3 LEA R12, P6, R192, R4.reuse, 0x2 ;  /* 0x00000004c00cb211 */ /* 0x090fe400078c10ff */
[----:B0-----:R-:W-:-:S02]  /*103d0*/  @!P0 LEA R2, P4, R191, R4, 0x2 ;  /* 0x00000004bf028211 */ /* 0x001fc400078810ff */
[-C--:B------:R-:W-:Y:S02]  /*103e0*/  @!P3 LEA.HI.X R13, R192, R5.reuse, R209, 0x2, P6 ;  /* 0x00000005c00db211 */ /* 0x080fe400030f14d1 */
[----:B------:R-:W-:-:S03]  /*103f0*/  @!P0 LEA.HI.X R3, R191, R5, R208, 0x2, P4 ;  /* 0x00000005bf038211 */ /* 0x000fc600020f14d0 */
[----:B------:R3:W-:Y:S01]  /*10400*/  @!P3 ST.E.64 desc[UR54][R12.64], R36 ;  /* 0x000000240c00b985 */ /* 0x0007e2000c101b36 */
[-C--:B--2---:R-:W-:Y:S02]  /*10410*/  @!P5 LEA R6, P3, R190, R4.reuse, 0x2 ;  /* 0x00000004be06d211 */ /* 0x084fe400078610ff */
        /* <DEDUP_REMOVED lines=15> */
.L_x_10084:
        /* <DEDUP_REMOVED lines=29> */
.L_x_10096:
        /* <DEDUP_REMOVED lines=36> */
[----:B------:R-:W-:Y:S01]  /*10920*/  UIADD3.X UR7, UR7, UR11, UR16, UP0, UP1 ;  /* 0x0000000b07077290 */ /* 0x000fe200087e2410 */
[----:B-1----:R-:W-:Y:S01]  /*10930*/  @P0 SHF.R.U32.HI R5, RZ, R7, R2 ;  /* 0x00000007ff050219 */ /* 0x002fe20000011602 */
[----:B------:R-:W-:Y:S01]  /*10940*/  IMAD.U32 R2, RZ, RZ, UR20 ;  /* 0x00000014ff027e24 */ /* 0x000fe2000f8e00ff */
[----:B------:R-:W-:Y:S01]  /*10950*/  ULDC.64 UR8, c[0x0][UR17+0x210] ;  /* 0x0000840011087abb */ /* 0x000fe20008000a00 */
[----:B------:R-:W-:Y:S01]  /*10960*/  ULDC.64 UR10, c[0x0][0xba8] ;  /* 0x0002ea00000a7ab9 */ /* 0x000fe20000000a00 */
[----:B------:R-:W-:Y:S01]  /*10970*/  @!UP2 ULDC UR10, c[0x0][0xb50] ;  /* 0x0002d400000aaab9 */ /* 0x000fe20000000800 */
[--C-:B------:R-:W-:Y:S01]  /*10980*/  IMAD.MOV R7, RZ, RZ, -R5.reuse ;  /* 0x000000ffff077224 */ /* 0x100fe200078e0a05 */
[----:B------:R-:W-:Y:S01]  /*10990*/  IADD3 R2, P0, P1, R5, UR14, R2 ;  /* 0x0000000e05027c10 */ /* 0x000fe2000f91e002 */
[----:B------:R-:W-:Y:S01]  /*109a0*/  @!UP2 ULDC UR11, c[0x0][0xb54] ;  /* 0x0002d500000baab9 */ /* 0x000fe20000000800 */
[----:B------:R-:W-:Y:S01]  /*109b0*/  SHF.R.S32.HI R5, RZ, 0x1f, R5 ;  /* 0x0000001fff057819 */ /* 0x000fe20000011405 */
[----:B------:R-:W-:-:S03]  /*109c0*/  IMAD R7, R9, R7, R4 ;  /* 0x0000000709077224 */ /* 0x000fc600078e0204 */
[----:B------:R-:W-:Y:S01]  /*109d0*/  IADD3.X R3, R5, UR7, R6, P0, P1 ;  /* 0x0000000705037c10 */ /* 0x000fe200087e2406 */
        /* <DEDUP_REMOVED lines=9> */
.L_x_10098:
[----:B------:R-:W-:Y:S05]  /*10a70*/  BSYNC B1 ;  /* 0x0000000000017941 */ /* 0x000fea0003800000 */
.L_x_10097:
[----:B------:R-:W-:-:S06]  /*10a80*/  UISETP.GT.AND UP0, UPT, UR46, 0x1, UPT ;  /* 0x000000012e00788c */ /* 0x000fcc000bf04270 */
[----:B------:R-:W-:-:S13]  /*10a90*/  PLOP3.LUT P0, PT, PT, PT, UP0, 0x80, 0x0 ;  /* 0x000000000000781c */ /* 0x000fda0003f0f008 */
[----:B------:R-:W-:Y:S05]  /*10aa0*/  @P0 BRA `(.L_x_10093) ;  /* 0x0000000400a40947 */ /* 0x000fea0003800000 */
[----:B------:R-:W1:Y:S01]  /*10ab0*/  LDC R11, c[0x0][0xbe8] ;  /* 0x0002fa00ff0b7b82 */ /* 0x000e620000000800 */
[----:B------:R-:W-:Y:S01]  /*10ac0*/  ULDC.64 UR10, c[0x0][0xaa0] ;  /* 0x0002a800000a7ab9 */ /* 0x000fe20000000a00 */
[----:B------:R-:W-:Y:S01]  /*10ad0*/  IMAD R2, R22, 0x20, R202 ;  /* 0x0000002016027824 */ /* 0x000fe200078e02ca */
[----:B------:R-:W-:Y:S01]  /*10ae0*/  UIMAD UR7, UR16, UR10, URZ ;  /* 0x0000000a100772a4 */ /* 0x000fe2000f8e023f */
[----:B------:R-:W-:Y:S01]  /*10af0*/  BSSY B1, `(.L_x_10099) ;  /* 0x000003a000017945 */ /* 0x000fe20003800000 */
[----:B------:R-:W-:Y:S01]  /*10b00*/  UIMAD.WIDE.U32 UR8, UR4, UR10, URZ ;  /* 0x0000000a040872a5 */ /* 0x000fe2000f8e003f */
[----:B------:R-:W-:Y:S01]  /*10b10*/  VIADD R6, R2, UR39 ;  /* 0x0000002702067c36 */ /* 0x000fe20008000000 */
[----:B------:R-:W-:-:S03]  /*10b20*/  UIMAD UR7, UR4, UR11, UR7 ;  /* 0x0000000b040772a4 */ /* 0x000fc6000f8e0207 */
[----:B------:R-:W-:Y:S01]  /*10b30*/  ULDC.64 UR10, c[0x0][0xae8] ;  /* 0x0002ba00000a7ab9 */ /* 0x000fe20000000a00 */
[----:B------:R-:W-:Y:S01]  /*10b40*/  UIADD3 UR9, UR9, UR7, URZ ;  /* 0x0000000709097290 */ /* 0x000fe2000fffe03f */
[----:B0-----:R-:W-:-:S03]  /*10b50*/  IMAD.MOV.U32 R5, RZ, RZ, R6 ;  /* 0x000000ffff057224 */ /* 0x001fc600078e0006 */
        /* <DEDUP_REMOVED lines=26> */
[----:B------:R-:W-:Y:S02]  /*10d00*/  VIADD R6, R202, UR39 ;  /* 0x00000027ca067c36 */ /* 0x000fe40008000000 */
[----:B-----5:R-:W-:Y:S02]  /*10d10*/  IMAD R11, R0, R11, RZ ;  /* 0x0000000b000b7224 */ /* 0x020fe400078e02ff */
        /* <DEDUP_REMOVED lines=23> */
.L_x_10100:
[----:B------:R-:W-:Y:S05]  /*10e90*/  BSYNC B1 ;  /* 0x0000000000017941 */ /* 0x000fea0003800000 */
.L_x_10099:
        /* <DEDUP_REMOVED lines=13> */
.L_x_10102:
[----:B------:R-:W-:Y:S05]  /*10f70*/  BSYNC B1 ;  /* 0x0000000000017941 */ /* 0x000fea0003800000 */
.L_x_10101:
        /* <DEDUP_REMOVED lines=13> */
.L_x_10104:
[----:B------:R-:W-:Y:S05]  /*11050*/  BSYNC B1 ;  /* 0x0000000000017941 */ /* 0x000fea0003800000 */
.L_x_10103:
        /* <DEDUP_REMOVED lines=14> */
.L_x_10093:
[----:B------:R-:W-:Y:S05]  /*11140*/  BSYNC B0 ;  /* 0x0000000000007941 */ /* 0x000fea0003800000 */
.L_x_10083:
[----:B------:R-:W-:Y:S02]  /*11150*/  ULDC UR4, c[0x0][0xc3c] ;  /* 0x00030f0000047ab9 */ /* 0x000fe40000000800 */
[----:B------:R-:W-:-:S13]  /*11160*/  ISETP.GE.AND P0, PT, R31, UR4, PT ;  /* 0x000000041f007c0c */ /* 0x000fda000bf06270 */
[----:B------:R-:W-:Y:S05]  /*11170*/  @!P0 BRA `(.L_x_10105) ;  /* 0xfffffefc006c8947 */ /* 0x000fea000383ffff */
[----:B------:R-:W-:Y:S05]  /*11180*/  EXIT ;  /* 0x000000000000794d */ /* 0x000fea0003800000 */
.L_x_10040:
        /* <DEDUP_REMOVED lines=62> */
.L_x_10109:
        /* <DEDUP_REMOVED lines=36> */
.L_x_10107:
        /* <DEDUP_REMOVED lines=17> */
.L_x_10110:
        /* <DEDUP_REMOVED lines=63> */
.L_x_10111:
        /* <DEDUP_REMOVED lines=64> */
.L_x_10112:
[----:B01----:R-:W-:-:S05]  /*120b0*/  LOP3.LUT R3, RZ, R2, RZ, 0x33, !PT ;  /* 0x00000002ff037212 */ /* 0x003fca00078e33ff */
[----:B------:R-:W-:-:S05]  /*120c0*/  IMAD.IADD R0, R0, 0x1, R3 ;  /* 0x0000000100007824 */ /* 0x000fca00078e0203 */
[----:B------:R1:W-:Y:S01]  /*120d0*/  STL [R1+0x4], R0 ;  /* 0x0000040001007387 */ /* 0x0003e20000100800 */
[----:B------:R-:W-:Y:S05]  /*120e0*/  BRA `(.L_x_10113) ;  /* 0x0000000000107947 */ /* 0x000fea0003800000 */
.L_x_10108:
[----:B------:R0:W-:Y:S01]  /*120f0*/  STL [R1], R6 ;  /* 0x0000000601007387 */ /* 0x0001e20000100800 */
[----:B------:R-:W-:-:S03]  /*12100*/  ULDC UR39, c[0x0][0xc3c] ;  /* 0x00030f0000277ab9 */ /* 0x000fc60000000800 */
[----:B------:R0:W-:Y:S04]  /*12110*/  STL [R1+0x4], RZ ;  /* 0x000004ff01007387 */ /* 0x0001e80000100800 */
[----:B------:R0:W-:Y:S02]  /*12120*/  STL [R1+0x8], RZ ;  /* 0x000008ff01007387 */ /* 0x0001e40000100800 */
.L_x_10113:
        /* <DEDUP_REMOVED lines=11> */
.L_x_10106:
[----:B------:R-:W-:Y:S01]  /*121e0*/  ULDC UR4, c[0x0][0xc3c] ;  /* 0x00030f0000047ab9 */ /* 0x000fe20000000800 */
[----:B------:R2:W-:Y:S01]  /*121f0*/  STL [R1+0x28], RZ ;  /* 0x000028ff01007387 */ /* 0x0005e20000100800 */
[----:B------:R-:W-:Y:S01]  /*12200*/  UISETP.GE.AND UP0, UPT, UR39, UR4, UPT ;  /* 0x000000042700728c */ /* 0x000fe2000bf06270 */
[----:B------:R-:W-:Y:S02]  /*12210*/  IMAD.MOV.U32 R35, RZ, RZ, 0x1 ;  /* 0x00000001ff237424 */ /* 0x000fe400078e00ff */
[----:B------:R-:W-:-:S03]  /*12220*/  IMAD.MOV.U32 R31, RZ, RZ, RZ ;  /* 0x000000ffff1f7224 */ /* 0x000fc600078e00ff */
[----:B------:R-:W-:-:S13]  /*12230*/  PLOP3.LUT P0, PT, PT, PT, UP0, 0x80, 0x0 ;  /* 0x000000000000781c */ /* 0x000fda0003f0f008 */
[----:B--2---:R-:W-:Y:S05]  /*12240*/  @P0 BRA `(.L_x_10114) ;  /* 0x0000006400f80947 */ /* 0x004fea0003800000 */
[----:B-1----:R-:W1:Y:S01]  /*12250*/  S2R R8, SR_TID.X ;  /* 0x0000000000087919 */ /* 0x002e620000002100 */
[----:B------:R-:W2:Y:S01]  /*12260*/  S2UR UR4, SR_CgaCtaId ;  /* 0x00000000000479c3 */ /* 0x000ea20000008800 */
[----:B------:R-:W-:Y:S01]  /*12270*/  MOV R16, 0x400 ;  /* 0x0000040000107802 */ /* 0x000fe20000000f00 */
[----:B------:R-:W-:Y:S01]  /*12280*/  IMAD.MOV.U32 R35, RZ, RZ, 0x1 ;  /* 0x00000001ff237424 */ /* 0x000fe200078e00ff */
[----:B------:R-:W-:Y:S01]  /*12290*/  ULOP3.LUT UR42, UR44, 0x2, URZ, 0xfc, !UPT ;  /* 0x000000022c2a7892 */ /* 0x000fe2000f8efc3f */
[----:B------:R-:W-:Y:S01]  /*122a0*/  IMAD.MOV.U32 R31, RZ, RZ, RZ ;  /* 0x000000ffff1f7224 */ /* 0x000fe200078e00ff */
[----:B------:R-:W-:Y:S01]  /*122b0*/  ULOP3.LUT UR43, UR44, 0x1, URZ, 0xfc, !UPT ;  /* 0x000000012c2b7892 */ /* 0x000fe2000f8efc3f */
[----:B------:R-:W-:Y:S01]  /*122c0*/  ULDC UR45, c[0x0][0xc] ;  /* 0x00000300002d7ab9 */ /* 0x000fe20000000800 */
[C---:B-1----:R-:W-:Y:S01]  /*122d0*/  IMAD.SHL.U32 R2, R8.reuse, 0x20, RZ ;  /* 0x0000002008027824 */ /* 0x042fe200078e00ff */
[C---:B0-----:R-:W-:Y:S01]  /*122e0*/  LOP3.LUT R6, R8.reuse, 0x7f, RZ, 0xc0, !PT ;  /* 0x0000007f08067812 */ /* 0x041fe200078ec0ff */
        /* <DEDUP_REMOVED lines=16> */
[----:B--2---:R-:W-:Y:S01]  /*123f0*/  IMAD.U32 R2, RZ, RZ, UR4 ;  /* 0x00000004ff027e24 */ /* 0x004fe2000f8e00ff */
        /* <DEDUP_REMOVED lines=18> */
.L_x_10188:
[----:B------:R-:W-:Y:S01]  /*12520*/  ULDC.64 UR4, c[0x0][0xc88] ;  /* 0x0003220000047ab9 */ /* 0x000fe20000000a00 */
[----:B------:R-:W-:Y:S01]  /*12530*/  ULDC.64 UR6, c[0x0][0xa18] ;  /* 0x0002860000067ab9 */ /* 0x000fe20000000a00 */
[----:B------:R-:W-:Y:S01]  /*12540*/  UIMAD.WIDE UR4, UR39, 0x4, UR4 ;  /* 0x00000004270478a5 */ /* 0x000fe2000f8e0204 */
[----:B------:R-:W-:Y:S01]  /*12550*/  IMAD.MOV.U32 R36, RZ, RZ, RZ ;  /* 0x000000ffff247224 */ /* 0x000fe200078e00ff */
[----:B01----:R-:W0:Y:S04]  /*12560*/  LDC R0, c[0x0][0x424] ;  /* 0x00010900ff007b82 */ /* 0x003e280000000800 */
[----:B--2---:R-:W-:Y:S02]  /*12570*/  IMAD.U32 R2, RZ, RZ, UR4 ;  /* 0x00000004ff027e24 */ /* 0x004fe4000f8e00ff */
        /* <DEDUP_REMOVED lines=45> */
.L_x_10115:
        /* <DEDUP_REMOVED lines=16> */
.L_x_10116:
        /* <DEDUP_REMOVED lines=9> */
.L_x_10117:
[----:B------:R-:W2:Y:S01]  /*129e0*/  LDL R0, [R1+0x4] ;  /* 0x0000040001007983 */ /* 0x000ea20000100800 */
[----:B------:R-:W3:Y:S03]  /*129f0*/  LDC R29, c[0x0][0x448] ;  /* 0x00011200ff1d7b82 */ /* 0x000ee60000000800 */
[----:B------:R-:W4:Y:S01]  /*12a00*/  LDL R17, [R1+0x8] ;  /* 0x0000080001117983 */ /* 0x000f220000100800 */
[----:B-----5:R-:W-:Y:S01]  /*12a10*/  IMAD.IADD R18, R5, 0x1, -R36 ;  /* 0x0000000105127824 */ /* 0x020fe200078e0a24 */
[----:B------:R-:W-:Y:S02]  /*12a20*/  LOP3.LUT R22, R22, 0xfffffbff, RZ, 0xc0, !PT ;  /* 0xfffffbff16167812 */ /* 0x000fe400078ec0ff */
[----:B---3--:R-:W-:-:S13]  /*12a30*/  ISETP.NE.AND P0, PT, R29, 0x1, PT ;  /* 0x000000011d00780c */ /* 0x008fda0003f05270 */
[----:B-1----:R-:W1:Y:S01]  /*12a40*/  @P0 LDC R3, c[0x0][0x44c] ;  /* 0x00011300ff030b82 */ /* 0x002e620000000800 */
[----:B------:R-:W-:-:S07]  /*12a50*/  @P0 LOP3.LUT R22, R22, 0x400, RZ, 0xfc, !PT ;  /* 0x0000040016160812 */ /* 0x000fce00078efcff */
[----:B------:R-:W3:Y:S01]  /*12a60*/  @P0 LDC R7, c[0x0][0x450] ;  /* 0x00011400ff070b82 */ /* 0x000ee20000000800 */
[----:B--2---:R-:W-:-:S04]  /*12a70*/  IMAD.SHL.U32 R0, R0, 0x80, RZ ;  /* 0x0000008000007824 */ /* 0x004fc800078e00ff */
[----:B------:R-:W-:-:S04]  /*12a80*/  VIADD R0, R0, 0x7f ;  /* 0x0000007f00007836 */ /* 0x000fc80000000000 */
[----:B-1----:R-:W-:Y:S01]  /*12a90*/  @P0 IMAD.HI.U32 R2, R0, R3, RZ ;  /* 0x0000000300020227 */ /* 0x002fe200078e00ff */
[----:B0-----:R-:W-:-:S04]  /*12aa0*/  IADD3 R3, R18, 0xa0, -R23 ;  /* 0x000000a012037810 */ /* 0x001fc80007ffe817 */
[----:B---3--:R-:W-:Y:S01]  /*12ab0*/  @P0 SHF.R.U32.HI R0, RZ, R7, R2 ;  /* 0x00000007ff000219 */ /* 0x008fe20000011602 */
[----:B------:R-:W-:-:S04]  /*12ac0*/  VIADD R2, R18, 0x9f ;  /* 0x0000009f12027836 */ /* 0x000fc80000000000 */
[----:B------:R-:W-:-:S04]  /*12ad0*/  IMAD.HI R2, R2, 0x66666667, RZ ;  /* 0x6666666702027827 */ /* 0x000fc800078e02ff */
[----:B------:R-:W-:Y:S01]  /*12ae0*/  IMAD.IADD R0, R3, 0x1, R0 ;  /* 0x0000000103007824 */ /* 0x000fe200078e0200 */
[----:B------:R-:W-:-:S03]  /*12af0*/  SHF.R.U32.HI R3, RZ, 0x1f, R2 ;  /* 0x0000001fff037819 */ /* 0x000fc60000011602 */
[----:B------:R-:W-:Y:S01]  /*12b00*/  IMAD.HI R4, R0, 0x66666667, RZ ;  /* 0x6666666700047827 */ /* 0x000fe200078e02ff */
[----:B------:R-:W-:Y:S02]  /*12b10*/  LEA.HI.SX32 R0, R2, R3, 0x1a ;  /* 0x0000000302007211 */ /* 0x000fe400078fd2ff */
[----:B----4-:R-:W-:Y:S02]  /*12b20*/  LOP3.LUT R2, R17, 0xff000000, RZ, 0xc0, !PT ;  /* 0xff00000011027812 */ /* 0x010fe400078ec0ff */
[----:B------:R-:W-:Y:S02]  /*12b30*/  SHF.R.U32.HI R3, RZ, 0x1f, R4 ;  /* 0x0000001fff037819 */ /* 0x000fe40000011604 */
[----:B------:R-:W-:Y:S02]  /*12b40*/  SHF.R.U32.HI R2, RZ, 0x8, R2 ;  /* 0x00000008ff027819 */ /* 0x000fe40000011602 */
[----:B------:R-:W-:-:S04]  /*12b50*/  LEA.HI.SX32 R3, R4, R3, 0x1a ;  /* 0x0000000304037211 */ /* 0x000fc800078fd2ff */
[----:B------:R-:W-:Y:S02]  /*12b60*/  VIMNMX R0, R0, R3, PT ;  /* 0x0000000300007248 */ /* 0x000fe40003fe0100 */
[----:B------:R-:W-:Y:S02]  /*12b70*/  LOP3.LUT R3, R17, 0xff0000, RZ, 0xc0, !PT ;  /* 0x00ff000011037812 */ /* 0x000fe400078ec0ff */
[----:B------:R-:W-:Y:S02]  /*12b80*/  ISETP.GE.AND P0, PT, R0, 0x1, PT ;  /* 0x000000010000780c */ /* 0x000fe40003f06270 */
[----:B------:R-:W-:Y:S01]  /*12b90*/  LEA.HI R2, R3, R2, RZ, 0x10 ;  /* 0x0000000203027211 */ /* 0x000fe200078f80ff */
[----:B------:R-:W-:-:S03]  /*12ba0*/  IMAD.MOV.U32 R3, RZ, RZ, RZ ;  /* 0x000000ffff037224 */ /* 0x000fc600078e00ff */
[----:B------:R-:W-:-:S07]  /*12bb0*/  LOP3.LUT R4, R2, 0xff, RZ, 0xc0, !PT ;  /* 0x000000ff02047812 */ /* 0x000fce00078ec0ff */
[----:B------:R-:W-:Y:S05]  /*12bc0*/  @!P0 BRA `(.L_x_10118) ;  /* 0x0000000000748947 */ /* 0x000fea0003800000 */
[----:B------:R-:W-:Y:S01]  /*12bd0*/  SHF.R.U32.HI R5, RZ, 0x10, R2 ;  /* 0x00000010ff057819 */ /* 0x000fe20000011602 */
[----:B------:R-:W-:-:S03]  /*12be0*/  IMAD.MOV.U32 R2, RZ, RZ, RZ ;  /* 0x000000ffff027224 */ /* 0x000fc600078e00ff */
[----:B------:R-:W-:-:S13]  /*12bf0*/  ISETP.NE.AND P0, PT, R5, RZ, PT ;  /* 0x000000ff0500720c */ /* 0x000fda0003f05270 */
[----:B------:R-:W0:Y:S02]  /*12c00*/  @!P0 LDC R5, c[0x0][0x9f0] ;  /* 0x00027c00ff058b82 */ /* 0x000e240000000800 */
[-C--:B0-----:R-:W-:Y:S02]  /*12c10*/  IABS R6, R5.reuse ;  /* 0x0000000500067213 */ /* 0x081fe40000000000 */
[----:B------:R-:W-:Y:S02]  /*12c20*/  IADD3 R8, R5, -0x1, R0 ;  /* 0xffffffff05087810 */ /* 0x000fe40007ffe000 */
[----:B------:R-:W0:Y:S08]  /*12c30*/  I2F.RP R7, R6 ;  /* 0x0000000600077306 */ /* 0x000e300000209400 */
        /* <DEDUP_REMOVED lines=22> */
.L_x_10118:
        /* <DEDUP_REMOVED lines=25> */
.L_x_10120:
        /* <DEDUP_REMOVED lines=20> */
.L_x_10123:
[----:B------:R-:W-:Y:S05]  /*13070*/  BSYNC B6 ;  /* 0x0000000000067941 */ /* 0x000fea0003800000 */
.L_x_10122:
        /* <DEDUP_REMOVED lines=22> */
.L_x_10125:
[----:B------:R-:W-:Y:S05]  /*131e0*/  BSYNC B6 ;  /* 0x0000000000067941 */ /* 0x000fea0003800000 */
.L_x_10124:
        /* <DEDUP_REMOVED lines=21> */
.L_x_10127:
[----:B------:R-:W-:Y:S05]  /*13340*/  BSYNC B6 ;  /* 0x0000000000067941 */ /* 0x000fea0003800000 */
.L_x_10126:
        /* <DEDUP_REMOVED lines=19> */
.L_x_10129:
[----:B------:R-:W-:Y:S05]  /*13480*/  BSYNC B6 ;  /* 0x0000000000067941 */ /* 0x000fea0003800000 */
.L_x_10128:
        /* <DEDUP_REMOVED lines=15> */
.L_x_10208:
[----:B------:R-:W0:Y:S01]  /*13580*/  S2R R0, SR_TID.X ;  /* 0x0000000000007919 */ /* 0x000e220000002100 */
[----:B------:R-:W-:Y:S01]  /*13590*/  UMOV UR4, 0xa0 ;  /* 0x000000a000047882 */ /* 0x000fe20000000000 */
[----:B------:R-:W1:Y:S01]  /*135a0*/  @P2 LDC R5, c[0x0][0x434] ;  /* 0x00010d00ff052b82 */ /* 0x000e620000000800 */
[----:B------:R-:W-:Y:S01]  /*135b0*/  UIMAD UR4, UR46, UR4, -0xa0 ;  /* 0xffffff602e0474a4 */ /* 0x000fe2000f8e0204 */
[----:B------:R-:W2:Y:S01]  /*135c0*/  S2R R10, SR_TID.X ;  /* 0x00000000000a7919 */ /* 0x000ea20000002100 */
[----:B-----5:R-:W-:-:S05]  /*135d0*/  SHF.R.S32.HI R37, RZ, 0x1f, R34 ;  /* 0x0000001fff257819 */ /* 0x020fca0000011422 */
[----:B------:R-:W3:Y:S01]  /*135e0*/  @P2 LDC R7, c[0x0][0x438] ;  /* 0x00010e00ff072b82 */ /* 0x000ee20000000800 */
[----:B0-----:R-:W-:Y:S01]  /*135f0*/  LOP3.LUT R0, R0, 0x7f, RZ, 0xc0, !PT ;  /* 0x0000007f00007812 */ /* 0x001fe200078ec0ff */
[----:B--2---:R-:W-:-:S03]  /*13600*/  IMAD.SHL.U32 R11, R10, 0x10, RZ ;  /* 0x000000100a0b7824 */ /* 0x004fc600078e00ff */
[----:B------:R-:W-:Y:S01]  /*13610*/  SHF.R.U32.HI R12, RZ, 0x3, R0 ;  /* 0x00000003ff0c7819 */ /* 0x000fe20000011600 */
[----:B------:R-:W-:-:S03]  /*13620*/  IMAD.SHL.U32 R10, R10, 0x10, RZ ;  /* 0x000000100a0a7824 */ /* 0x000fc600078e00ff */
[C---:B------:R-:W-:Y:S02]  /*13630*/  LOP3.LUT R11, R12.reuse, 0x70, R11, 0xf8, !PT ;  /* 0x000000700c0b7812 */ /* 0x040fe400078ef80b */
[----:B------:R-:W-:Y:S02]  /*13640*/  LOP3.LUT R10, R12, 0x70, R10, 0xf8, !PT ;  /* 0x000000700c0a7812 */ /* 0x000fe400078ef80a */
[----:B------:R-:W-:-:S05]  /*13650*/  LOP3.LUT R11, R11, 0x80, RZ, 0xfc, !PT ;  /* 0x000000800b0b7812 */ /* 0x000fca00078efcff */
[----:B------:R-:W-:-:S04]  /*13660*/  VIADD R3, R11, UR4 ;  /* 0x000000040b037c36 */ /* 0x000fc80008000000 */
[C---:B------:R-:W-:Y:S01]  /*13670*/  IMAD.IADD R0, R3.reuse, 0x1, R36 ;  /* 0x0000000103007824 */ /* 0x040fe200078e0224 */
[----:B------:R-:W-:-:S03]  /*13680*/  ISETP.GE.AND P0, PT, R3, R18, PT ;  /* 0x000000120300720c */ /* 0x000fc60003f06270 */
[----:B-1----:R-:W-:Y:S01]  /*13690*/  @P2 IMAD.HI.U32 R4, R0, R5, RZ ;  /* 0x0000000500042227 */ /* 0x002fe200078e00ff */
[----:B------:R-:W-:-:S03]  /*136a0*/  ISETP.GT.U32.OR P0, PT, R11, 0x9f, P0 ;  /* 0x0000009f0b00780c */ /* 0x000fc60000704470 */
[----:B------:R-:W-:Y:S01]  /*136b0*/  IMAD.MOV.U32 R8, RZ, RZ, R0 ;  /* 0x000000ffff087224 */ /* 0x000fe200078e0000 */
[----:B---3--:R-:W-:-:S09]  /*136c0*/  @P2 SHF.R.U32.HI R8, RZ, R7, R4 ;  /* 0x00000007ff082219 */ /* 0x008fd20000011604 */
[----:B------:R-:W0:Y:S01]  /*136d0*/  @!P0 LDC.64 R2, c[0x0][0x428] ;  /* 0x00010a00ff028b82 */ /* 0x000e220000000a00 */
[--C-:B------:R-:W-:Y:S01]  /*136e0*/  @!P0 SHF.R.S32.HI R7, RZ, 0x1f, R8.reuse ;  /* 0x0000001fff078819 */ /* 0x100fe20000011408 */
[----:B------:R-:W-:-:S06]  /*136f0*/  @!P0 IMAD.MOV.U32 R6, RZ, RZ, R8 ;  /* 0x000000ffff068224 */ /* 0x000fcc00078e0008 */
[----:B------:R-:W1:Y:S01]  /*13700*/  @!P0 LDC.64 R4, c[0x0][0x418] ;  /* 0x00010600ff048b82 */ /* 0x000e620000000a00 */
[----:B0-----:R-:W-:-:S04]  /*13710*/  @!P0 IMAD R9, R37, R2, RZ ;  /* 0x0000000225098224 */ /* 0x001fc800078e02ff */
[C---:B------:R-:W-:Y:S02]  /*13720*/  @!P0 IMAD R9, R34.reuse, R3, R9 ;  /* 0x0000000322098224 */ /* 0x040fe400078e0209 */
[----:B------:R-:W-:-:S04]  /*13730*/  @!P0 IMAD.WIDE.U32 R2, R34, R2, R6 ;  /* 0x0000000222028225 */ /* 0x000fc800078e0006 */
[----:B------:R-:W-:Y:S01]  /*13740*/  @!P0 IMAD.IADD R9, R9, 0x1, R3 ;  /* 0x0000000109098824 */ /* 0x000fe200078e0203 */
[----:B-1----:R-:W-:Y:S01]  /*13750*/  @!P0 LEA R6, P1, R2, R4, 0x2 ;  /* 0x0000000402068211 */ /* 0x002fe200078210ff */
[----:B------:R-:W-:-:S03]  /*13760*/  VIADD R4, R10, UR4 ;  /* 0x000000040a047c36 */ /* 0x000fc60008000000 */
[----:B------:R-:W-:Y:S01]  /*13770*/  @!P0 LEA.HI.X R7, R2, R5, R9, 0x2, P1 ;  /* 0x0000000502078211 */ /* 0x000fe200008f1409 */
[----:B------:R-:W-:-:S06]  /*13780*/  IMAD.MOV.U32 R5, RZ, RZ, RZ ;  /* 0x000000ffff057224 */ /* 0x000fcc00078e00ff */
[----:B------:R0:W5:Y:S01]  /*13790*/  @!P0 LDG.E R5, desc[UR54][R6.64] ;  /* 0x0000003606058981 */ /* 0x000162000c1e1900 */
[C---:B------:R-:W-:Y:S01]  /*137a0*/  ISETP.GE.AND P0, PT, R4.reuse, R18, PT ;  /* 0x000000120400720c */ /* 0x040fe20003f06270 */
[----:B------:R-:W-:Y:S02]  /*137b0*/  IMAD.IADD R4, R4, 0x1, R36 ;  /* 0x0000000104047824 */ /* 0x000fe400078e0224 */
[----:B------:R-:W-:Y:S02]  /*137c0*/  IMAD.MOV R9, RZ, RZ, -R8 ;  /* 0x000000ffff097224 */ /* 0x000fe400078e0a08 */
[----:B------:R-:W-:Y:S01]  /*137d0*/  IMAD.MOV.U32 R10, RZ, RZ, R4 ;  /* 0x000000ffff0a7224 */ /* 0x000fe200078e0004 */
[----:B0-----:R-:W0:Y:S08]  /*137e0*/  @P2 LDC R7, c[0x0][0x434] ;  /* 0x00010d00ff072b82 */ /* 0x001e300000000800 */
[----:B------:R-:W1:Y:S08]  /*137f0*/  @P2 LDC R6, c[0x0][0x438] ;  /* 0x00010e00ff062b82 */ /* 0x000e700000000800 */
[----:B------:R-:W2:Y:S01]  /*13800*/  @!P0 LDC.64 R2, c[0x0][0x428] ;  /* 0x00010a00ff028b82 */ /* 0x000ea20000000a00 */
[----:B0-----:R-:W-:-:S05]  /*13810*/  @P2 IMAD.HI.U32 R7, R4, R7, RZ ;  /* 0x0000000704072227 */ /* 0x001fca00078e00ff */
[----:B-1----:R-:W-:Y:S01]  /*13820*/  @P2 SHF.R.U32.HI R10, RZ, R6, R7 ;  /* 0x00000006ff0a2219 */ /* 0x002fe20000011607 */
[----:B------:R-:W-:Y:S02]  /*13830*/  IMAD R6, R19, R9, R0 ;  /* 0x0000000913067224 */ /* 0x000fe400078e0200 */
[----:B------:R-:W-:Y:S01]  /*13840*/  IMAD.MOV.U32 R7, RZ, RZ, RZ ;  /* 0x000000ffff077224 */ /* 0x000fe200078e00ff */
[--C-:B------:R-:W-:Y:S01]  /*13850*/  @!P0 SHF.R.S32.HI R9, RZ, 0x1f, R10.reuse ;  /* 0x0000001fff098819 */ /* 0x100fe2000001140a */
[----:B------:R-:W-:Y:S02]  /*13860*/  @!P0 IMAD.MOV.U32 R8, RZ, RZ, R10 ;  /* 0x000000ffff088224 */ /* 0x000fe400078e000a */
[-C--:B--2---:R-:W-:Y:S02]  /*13870*/  @!P0 IMAD R0, R37, R2.reuse, RZ ;  /* 0x0000000225008224 */ /* 0x084fe400078e02ff */
[----:B------:R-:W-:-:S04]  /*13880*/  @!P0 IMAD.WIDE.U32 R8, R34, R2, R8 ;  /* 0x0000000222088225 */ /* 0x000fc800078e0008 */
[----:B------:R-:W-:Y:S02]  /*13890*/  @!P0 IMAD R0, R34, R3, R0 ;  /* 0x0000000322008224 */ /* 0x000fe400078e0200 */
[----:B------:R-:W0:Y:S02]  /*138a0*/  @!P0 LDC.64 R2, c[0x0][0x418] ;  /* 0x00010600ff028b82 */ /* 0x000e240000000a00 */
[----:B------:R-:W-:Y:S01]  /*138b0*/  @!P0 IMAD.IADD R0, R9, 0x1, R0 ;  /* 0x0000000109008824 */ /* 0x000fe200078e0200 */
[----:B------:R-:W-:Y:S02]  /*138c0*/  LOP3.LUT R22, R22, 0xfffffffd, RZ, 0xc0, !PT ;  /* 0xfffffffd16167812 */ /* 0x000fe400078ec0ff */
[----:B0-----:R-:W-:-:S04]  /*138d0*/  @!P0 LEA R2, P1, R8, R2, 0x2 ;  /* 0x0000000208028211 */ /* 0x001fc800078210ff */
[----:B------:R-:W-:Y:S01]  /*138e0*/  @!P0 LEA.HI.X R3, R8, R3, R0, 0x2, P1 ;  /* 0x0000000308038211 */ /* 0x000fe200008f1400 */
[----:B------:R-:W-:-:S04]  /*138f0*/  IMAD.U32 R0, RZ, RZ, UR42 ;  /* 0x0000002aff007e24 */ /* 0x000fc8000f8e00ff */
[----:B------:R0:W5:Y:S01]  /*13900*/  @!P0 LDG.E R7, desc[UR54][R2.64] ;  /* 0x0000003602078981 */ /* 0x000162000c1e1900 */
[----:B------:R-:W-:Y:S01]  /*13910*/  ISETP.GT.U32.AND P0, PT, R11, 0x9f, PT ;  /* 0x0000009f0b00780c */ /* 0x000fe20003f04070 */
[----:B------:R-:W-:Y:S01]  /*13920*/  IMAD.MOV R9, RZ, RZ, -R10 ;  /* 0x000000ffff097224 */ /* 0x000fe200078e0a0a */
[----:B------:R-:W-:Y:S02]  /*13930*/  ISETP.NE.AND P2, PT, R0, 0x3, PT ;  /* 0x000000030000780c */ /* 0x000fe40003f45270 */
[----:B------:R-:W-:Y:S01]  /*13940*/  LOP3.LUT R17, R17, 0xffff, RZ, 0xc0, !PT ;  /* 0x0000ffff11117812 */ /* 0x000fe200078ec0ff */
[----:B------:R-:W-:Y:S02]  /*13950*/  IMAD R8, R19, R9, R4 ;  /* 0x0000000913087224 */ /* 0x000fe400078e0204 */
[----:B------:R-:W-:-:S04]  /*13960*/  IMAD.U32 R4, RZ, RZ, UR46 ;  /* 0x0000002eff047e24 */ /* 0x000fc8000f8e00ff */
[----:B------:R-:W-:Y:S02]  /*13970*/  VIADD R4, R4, 0xffffffff ;  /* 0xffffffff04047836 */ /* 0x000fe40000000000 */
[----:B------:R-:W-:-:S04]  /*13980*/  @P0 LOP3.LUT R22, R22, 0x2, RZ, 0xfc, !PT ;  /* 0x0000000216160812 */ /* 0x000fc800078efcff */
[----:B------:R-:W-:-:S04]  /*13990*/  LOP3.LUT R22, R22, 0xfffffffb, RZ, 0xc0, !PT ;  /* 0xfffffffb16167812 */ /* 0x000fc800078ec0ff */
[----:B------:R-:W-:Y:S01]  /*139a0*/  @P2 LOP3.LUT R22, R22, 0x4, RZ, 0xfc, !PT ;  /* 0x0000000416162812 */ /* 0x000fe200078efcff */
[----:B0-----:R-:W-:Y:S06]  /*139b0*/  @!P2 BRA `(.L_x_10131) ;  /* 0x000000000004a947 */ /* 0x001fec0003800000 */
[----:B------:R-:W-:Y:S01]  /*139c0*/  BPT.TRAP 0x1 ;  /* 0x000000040000795c */ /* 0x000fe20000300000 */
.L_x_10131:
[----:B------:R-:W-:Y:S01]  /*139d0*/  IMAD R0, R31, 0x8, R16 ;  /* 0x000000081f007824 */ /* 0x000fe200078e0210 */
[----:B------:R-:W-:Y:S01]  /*139e0*/  SHF.L.U32 R28, R35, 0x1f, RZ ;  /* 0x0000001f231c7819 */ /* 0x000fe200000006ff */
[----:B------:R-:W-:Y:S01]  /*139f0*/  BSSY B0, `(.L_x_10132) ;  /* 0x0000004000007945 */ /* 0x000fe20003800000 */
[----:B------:R-:W-:Y:S02]  /*13a00*/  SHF.R.S32.HI R21, RZ, 0x1f, R8 ;  /* 0x0000001fff157819 */ /* 0x000fe40000011408 */
[----:B------:R-:W0:Y:S02]  /*13a10*/  SYNCS.PHASECHK.TRANS64.TRYWAIT P0, [R0+URZ+0x22880], R28 ;  /* 0x0228801c000075a7 */ /* 0x000e24000800017f */
[----:B0-----:R-:W-:Y:S05]  /*13a20*/  @!P0 BRA `(.L_x_10133) ;  /* 0x0000005400d88947 */ /* 0x001fea0003800000 */
.L_x_10209:
[----:B------:R-:W-:Y:S05]  /*13a30*/  BSYNC B0 ;  /* 0x0000000000007941 */ /* 0x000fea0003800000 */
.L_x_10132:
        /* <DEDUP_REMOVED lines=125> */
.L_x_10231:
        /* <DEDUP_REMOVED lines=9> */
.L_x_10135:
        /* <DEDUP_REMOVED lines=11> */
.L_x_10136:
[----:B------:R1:W-:Y:S01]  /*14350*/  SYNCS.ARRIVE.TRANS64.A1T0 RZ, [R0+URZ+0x22870], RZ ;  /* 0x022870ff00ff79a7 */ /* 0x0003e2000810003f */
[----:B------:R-:W-:Y:S05]  /*14360*/  @!P6 BRA `(.L_x_10137) ;  /* 0x000000000004e947 */ /* 0x000fea0003800000 */
[----:B------:R-:W-:Y:S01]  /*14370*/  BPT.TRAP 0x1 ;  /* 0x000000040000795c */ /* 0x000fe20000300000 */
.L_x_10137:
[----:B------:R-:W2:Y:S01]  /*14380*/  SYNCS.PHASECHK.TRANS64.TRYWAIT P0, [R0+URZ+0x22840], R28 ;  /* 0x0228401c000075a7 */ /* 0x000ea2000800017f */
[----:B------:R-:W-:Y:S04]  /*14390*/  BSSY B0, `(.L_x_10138) ;  /* 0x0000002000007945 */ /* 0x000fe80003800000 */
[----:B--2---:R-:W-:Y:S05]  /*143a0*/  @!P0 BRA `(.L_x_10139) ;  /* 0x0000005800b08947 */ /* 0x004fea0003800000 */
.L_x_10232:
[----:B------:R-:W-:Y:S05]  /*143b0*/  BSYNC B0 ;  /* 0x0000000000007941 */ /* 0x000fea0003800000 */
.L_x_10138:
        /* <DEDUP_REMOVED lines=32> */
[----:B------:R-:W3:Y:S01]  /*145c0*/  SHFL.IDX PT, R3, R8, RZ, 0x181f ;  /* 0x00181fff08037589 */ /* 0x000ee200000e0000 */
[C---:B------:R-:W-:Y:S02]  /*145d0*/  LOP3.LUT P6, RZ, R22.reuse, 0x80, RZ, 0xc0, !PT ;  /* 0x0000008016ff7812 */ /* 0x040fe400078cc0ff */
[----:B------:R-:W-:Y:S01]  /*145e0*/  LOP3.LUT R22, R22, 0xffffefff, RZ, 0xc0, !PT ;  /* 0xffffefff16167812 */ /* 0x000fe200078ec0ff */
[----:B------:R-:W4:Y:S03]  /*145f0*/  SHFL.IDX PT, R2, R7, RZ, 0x181f ;  /* 0x00181fff07027589 */ /* 0x000f2600000e0000 */
[----:B------:R-:W-:Y:S01]  /*14600*/  @P1 LOP3.LUT R22, R22, 0x1000, RZ, 0xfc, !PT ;  /* 0x0000100016161812 */ /* 0x000fe200078efcff */
[----:B------:R-:W-:Y:S03]  /*14610*/  SHFL.IDX PT, R14, R5, RZ, 0x181f ;  /* 0x00181fff050e7589 */ /* 0x000fe600000e0000 */
[----:B------:R-:W-:-:S03]  /*14620*/  LOP3.LUT P1, RZ, R22, 0x10, RZ, 0xc0, !PT ;  /* 0x0000001016ff7812 */ /* 0x000fc6000782c0ff */
[----:B---3--:R-:W-:-:S05]  /*14630*/  @P6 IADD3 R3, P0, R30, R3, RZ ;  /* 0x000000031e036210 */ /* 0x008fca0007f1e0ff */
[----:B----4-:R-:W-:-:S05]  /*14640*/  @P6 IMAD.X R2, RZ, RZ, R2, P0 ;  /* 0x000000ffff026224 */ /* 0x010fca00000e0602 */
[----:B------:R-:W-:-:S04]  /*14650*/  @P6 LOP3.LUT R3, R3, R2, RZ, 0x3c, !PT ;  /* 0x0000000203036212 */ /* 0x000fc800078e3cff */
[----:B------:R-:W-:-:S04]  /*14660*/  @P6 LOP3.LUT R2, R3, R2, RZ, 0x3c, !PT ;  /* 0x0000000203026212 */ /* 0x000fc800078e3cff */
[----:B------:R-:W-:-:S05]  /*14670*/  @P6 LOP3.LUT R3, R3, R2, RZ, 0x3c, !PT ;  /* 0x0000000203036212 */ /* 0x000fca00078e3cff */
        /* <DEDUP_REMOVED lines=30> */
[----:B------:R-:W4:Y:S06]  /*14860*/  SHFL.IDX PT, R2, R7, 0x4, 0x181f ;  /* 0x00981f0007027f89 */ /* 0x000f2c00000e0000 */
[----:B---3--:R-:W-:-:S05]  /*14870*/  @P4 IADD3 R3, P0, R30, R3, RZ ;  /* 0x000000031e034210 */ /* 0x008fca0007f1e0ff */
[----:B----4-:R-:W-:-:S05]  /*14880*/  @P4 IMAD.X R2, RZ, RZ, R2, P0 ;  /* 0x000000ffff024224 */ /* 0x010fca00000e0602 */
[----:B------:R-:W-:-:S04]  /*14890*/  @P4 LOP3.LUT R3, R3, R2, RZ, 0x3c, !PT ;  /* 0x0000000203034212 */ /* 0x000fc800078e3cff */
[----:B------:R-:W-:-:S04]  /*148a0*/  @P4 LOP3.LUT R2, R3, R2, RZ, 0x3c, !PT ;  /* 0x0000000203024212 */ /* 0x000fc800078e3cff */
[----:B------:R-:W-:-:S05]  /*148b0*/  @P4 LOP3.LUT R3, R3, R2, RZ, 0x3c, !PT ;  /* 0x0000000203034212 */ /* 0x000fca00078e3cff */
        /* <DEDUP_REMOVED lines=8> */
[----:B------:R3:W-:Y:S04]  /*14940*/  @P5 LDGSTS.E.BYPASS.LTC128B.128 [R4+0x1ac00], desc[UR54][R2.64], !P2 ;  /* 0x1ac0000002045fae */ /* 0x0007e8000d101d76 */
[----:B---3--:R-:W3:Y:S04]  /*14950*/  SHFL.IDX PT, R3, R8, 0x6, 0x181f ;  /* 0x00d81f0008037f89 */ /* 0x008ee800000e0000 */
[----:B------:R-:W4:Y:S04]  /*14960*/  SHFL.IDX PT, R2, R7, 0x6, 0x181f ;  /* 0x00d81f0007027f89 */ /* 0x000f2800000e0000 */
[----:B------:R-:W5:Y:S04]  /*14970*/  SHFL.IDX PT, R8, R8, 0x7, 0x181f ;  /* 0x00f81f0008087f89 */ /* 0x000f6800000e0000 */
[----:B------:R-:W0:Y:S01]  /*14980*/  SHFL.IDX PT, R7, R7, 0x7, 0x181f ;  /* 0x00f81f0007077f89 */ /* 0x000e2200000e0000 */
[----:B---3--:R-:W-:-:S05]  /*14990*/  @P6 IADD3 R3, P0, R30, R3, RZ ;  /* 0x000000031e036210 */ /* 0x008fca0007f1e0ff */
[----:B----4-:R-:W-:Y:S01]  /*149a0*/  @P6 IMAD.X R2, RZ, RZ, R2, P0 ;  /* 0x000000ffff026224 */ /* 0x010fe200000e0602 */
[----:B-----5:R-:W-:-:S04]  /*149b0*/  @P3 IADD3 R9, P0, R30, R8, RZ ;  /* 0x000000081e093210 */ /* 0x020fc80007f1e0ff */
[----:B------:R-:W-:Y:S01]  /*149c0*/  @P6 LOP3.LUT R3, R3, R2, RZ, 0x3c, !PT ;  /* 0x0000000203036212 */ /* 0x000fe200078e3cff */
[----:B0-----:R-:W-:-:S03]  /*149d0*/  @P3 IMAD.X R10, RZ, RZ, R7, P0 ;  /* 0x000000ffff0a3224 */ /* 0x001fc600000e0607 */
[----:B------:R-:W-:-:S04]  /*149e0*/  @P6 LOP3.LUT R2, R3, R2, RZ, 0x3c, !PT ;  /* 0x0000000203026212 */ /* 0x000fc800078e3cff */
[----:B------:R-:W-:-:S05]  /*149f0*/  @P6 LOP3.LUT R3, R3, R2, RZ, 0x3c, !PT ;  /* 0x0000000203036212 */ /* 0x000fca00078e3cff */
[----:B------:R0:W-:Y:S02]  /*14a00*/  @P6 LDGSTS.E.BYPASS.LTC128B.128 [R4+0x1b400], desc[UR54][R2.64], !P2 ;  /* 0x1b40000002046fae */ /* 0x0001e4000d101d76 */
[----:B0-----:R-:W-:Y:S01]  /*14a10*/  @P3 IMAD.MOV.U32 R2, RZ, RZ, R9 ;  /* 0x000000ffff023224 */ /* 0x001fe200078e0009 */
[----:B------:R-:W-:Y:S01]  /*14a20*/  @P1 IADD3 R9, P0, R30, R14, RZ ;  /* 0x0000000e1e091210 */ /* 0x000fe20007f1e0ff */
[----:B------:R-:W-:Y:S01]  /*14a30*/  @P3 IMAD.MOV.U32 R3, RZ, RZ, R10 ;  /* 0x000000ffff033224 */ /* 0x000fe200078e000a */
[----:B------:R-:W-:Y:S04]  /*14a40*/  SHFL.IDX PT, R14, R5, 0x1, 0x181f ;  /* 0x00381f00050e7f89 */ /* 0x000fe800000e0000 */
[----:B------:R0:W-:Y:S04]  /*14a50*/  @P3 LDGSTS.E.BYPASS.LTC128B.128 [R4+0x1bc00], desc[UR54][R2.64], !P2 ;  /* 0x1bc0000002043fae */ /* 0x0001e8000d101d76 */
[----:B0-----:R-:W0:Y:S04]  /*14a60*/  SHFL.IDX PT, R2, R6, RZ, 0x181f ;  /* 0x00181fff06027589 */ /* 0x001e2800000e0000 */
[----:B------:R-:W3:Y:S01]  /*14a70*/  SHFL.IDX PT, R6, R6, 0x1, 0x181f ;  /* 0x00381f0006067f89 */ /* 0x000ee200000e0000 */
[----:B0-----:R-:W-:-:S02]  /*14a80*/  @P1 IMAD.X R10, RZ, RZ, R2, P0 ;  /* 0x000000ffff0a1224 */ /* 0x001fc400000e0602 */
[----:B------:R-:W-:Y:S02]  /*14a90*/  @P1 IMAD.MOV.U32 R2, RZ, RZ, R9 ;  /* 0x000000ffff021224 */ /* 0x000fe400078e0009 */
[----:B------:R-:W-:-:S05]  /*14aa0*/  @P1 IMAD.MOV.U32 R3, RZ, RZ, R10 ;  /* 0x000000ffff031224 */ /* 0x000fca00078e000a */
[----:B---3--:R0:W-:Y:S02]  /*14ab0*/  @P1 LDGSTS.E.BYPASS.LTC128B.128 [R4+0x1c400], desc[UR54][R2.64], !P2 ;  /* 0x1c40000002041fae */ /* 0x0081e4000d101d76 */
.L_x_10254:
[----:B------:R-:W-:-:S13]  /*14ac0*/  LOP3.LUT P1, RZ, R22, 0x200, RZ, 0xc0, !PT ;  /* 0x0000020016ff7812 */ /* 0x000fda000782c0ff */
[----:B0-----:R-:W-:-:S05]  /*14ad0*/  @P1 IADD3 R2, P0, R30, R14, RZ ;  /* 0x0000000e1e021210 */ /* 0x001fca0007f1e0ff */
[----:B------:R-:W-:Y:S01]  /*14ae0*/  @P1 IMAD.X R3, RZ, RZ, R6, P0 ;  /* 0x000000ffff031224 */ /* 0x000fe200000e0606 */
[----:B------:R-:W-:-:S04]  /*14af0*/  PLOP3.LUT P0, PT, PT, PT, PT, 0x80, 0x0 ;  /* 0x000000000000781c */ /* 0x000fc80003f0f070 */
[----:B------:R-:W-:Y:S01]  /*14b00*/  @!PT LDS RZ, [RZ] ;  /* 0x00000000fffff984 */ /* 0x000fe20000000800 */
[----:B------:R-:W-:Y:S01]  /*14b10*/  @!PT LDS RZ, [RZ] ;  /* 0x00000000fffff984 */ /* 0x000fe20000000800 */
[----:B------:R-:W-:Y:S01]  /*14b20*/  @!PT LDS RZ, [RZ] ;  /* 0x00000000fffff984 */ /* 0x000fe20000000800 */
[----:B------:R0:W-:Y:S01]  /*14b30*/  @P1 LDGSTS.E.BYPASS.LTC128B.128 [R4+0x1cc00], desc[UR54][R2.64], !P2 ;  /* 0x1cc0000002041fae */ /* 0x0001e2000d101d76 */
[----:B------:R-:W-:-:S08]  /*14b40*/  NOP ;  /* 0x0000000000007918 */ /* 0x000fd00000000000 */
.L_x_10141:
        /* <DEDUP_REMOVED lines=11> */
.L_x_10142:
        /* <DEDUP_REMOVED lines=32> */
.L_x_10144:
[----:B------:R-:W-:Y:S05]  /*14e00*/  BSYNC B6 ;  /* 0x0000000000067941 */ /* 0x000fea0003800000 */
.L_x_10143:
[----:B------:R-:W0:Y:S01]  /*14e10*/  S2R R2, SR_TID.X ;  /* 0x0000000000027919 */ /* 0x000e220000002100 */
[----:B------:R-:W-:Y:S01]  /*14e20*/  ISETP.NE.AND P6, PT, R29, 0x1, PT ;  /* 0x000000011d00780c */ /* 0x000fe20003fc5270 */
[----:B------:R-:W1:Y:S01]  /*14e30*/  LDC R5, c[0x0][0x448] ;  /* 0x00011200ff057b82 */ /* 0x000e620000000800 */
[----:B------:R2:W5:Y:S01]  /*14e40*/  LDL R8, [R1+0x24] ;  /* 0x0000240001087983 */ /* 0x0005620000100800 */
[----:B------:R-:W-:Y:S01]  /*14e50*/  R2UR UR8, R17 ;  /* 0x00000000110872ca */ /* 0x000fe200000e0000 */
[----:B------:R-:W-:-:S09]  /*14e60*/  ULDC.64 UR6, c[0x0][0x2d8] ;  /* 0x0000b60000067ab9 */ /* 0x000fd20000000a00 */
[----:B------:R-:W3:Y:S08]  /*14e70*/  @P6 LDC R3, c[0x0][0x44c] ;  /* 0x00011300ff036b82 */ /* 0x000ef00000000800 */
[----:B------:R-:W4:Y:S01]  /*14e80*/  @P6 LDC R4, c[0x0][0x450] ;  /* 0x00011400ff046b82 */ /* 0x000f220000000800 */
[----:B0-----:R-:W-:-:S04]  /*14e90*/  LOP3.LUT R18, R2, 0x7f, RZ, 0xc0, !PT ;  /* 0x0000007f02127812 */ /* 0x001fc800078ec0ff */
[----:B------:R-:W-:Y:S02]  /*14ea0*/  SHF.R.U32.HI R19, RZ, 0x3, R18 ;  /* 0x00000003ff137819 */ /* 0x000fe40000011612 */
[----:B------:R-:W2:Y:S01]  /*14eb0*/  LDL R18, [R1+0x4] ;  /* 0x0000040001127983 */ /* 0x000ea20000100800 */
[----:B------:R-:W-:Y:S01]  /*14ec0*/  IMAD.SHL.U32 R2, R2, 0x10, RZ ;  /* 0x0000001002027824 */ /* 0x000fe200078e00ff */
[----:B------:R-:W-:-:S04]  /*14ed0*/  R2UR UR10, R17 ;  /* 0x00000000110a72ca */ /* 0x000fc800000e0000 */
[----:B------:R-:W-:Y:S01]  /*14ee0*/  LOP3.LUT R2, R19, 0x70, R2, 0xf8, !PT ;  /* 0x0000007013027812 */ /* 0x000fe200078ef802 */
[----:B------:R-:W-:Y:S01]  /*14ef0*/  UMOV UR4, UR36 ;  /* 0x0000002400047c82 */ /* 0x000fe20008000000 */
[----:B------:R-:W-:Y:S02]  /*14f00*/  UMOV UR5, UR41 ;  /* 0x0000002900057c82 */ /* 0x000fe40008000000 */
[----:B------:R-:W-:-:S03]  /*14f10*/  UIMAD.WIDE.U32 UR4, UR8, UR6, UR4 ;  /* 0x00000006080472a5 */ /* 0x000fc6000f8e0004 */
[----:B------:R-:W-:Y:S02]  /*14f20*/  ULDC.64 UR8, c[0x0][0x2e0] ;  /* 0x0000b80000087ab9 */ /* 0x000fe40000000a00 */
[----:B------:R-:W-:Y:S02]  /*14f30*/  UIMAD UR6, UR40, UR8, URZ ;  /* 0x00000008280672a4 */ /* 0x000fe4000f8e023f */
[----:B------:R-:W-:Y:S01]  /*14f40*/  UIMAD UR5, UR10, UR7, UR5 ;  /* 0x000000070a0572a4 */ /* 0x000fe2000f8e0205 */
[----:B------:R-:W0:Y:S01]  /*14f50*/  S2R R19, SR_TID.X ;  /* 0x0000000000137919 */ /* 0x000e220000002100 */
[----:B------:R-:W-:Y:S02]  /*14f60*/  UIMAD UR6, UR38, UR9, UR6 ;  /* 0x00000009260672a4 */ /* 0x000fe4000f8e0206 */
[----:B------:R-:W-:-:S03]  /*14f70*/  UIMAD.WIDE.U32 UR4, UR38, UR8, UR4 ;  /* 0x00000008260472a5 */ /* 0x000fc6000f8e0004 */
[----:B------:R-:W-:Y:S01]  /*14f80*/  ULDC.64 UR8, c[0x0][0x2d0] ;  /* 0x0000b40000087ab9 */ /* 0x000fe20000000a00 */
[----:B------:R-:W-:Y:S01]  /*14f90*/  UIADD3 UR5, UR5, UR6, URZ ;  /* 0x0000000605057290 */ /* 0x000fe2000fffe03f */
[----:B------:R-:W-:Y:S01]  /*14fa0*/  IMAD.U32 R9, RZ, RZ, UR8 ;  /* 0x00000008ff097e24 */ /* 0x000fe2000f8e00ff */
[----:B0-----:R-:W-:-:S04]  /*14fb0*/  LOP3.LUT R19, R19, 0x7f, RZ, 0xc0, !PT ;  /* 0x0000007f13137812 */ /* 0x001fc800078ec0ff */
[----:B------:R-:W-:Y:S01]  /*14fc0*/  SHF.R.U32.HI R10, RZ, 0x3, R19 ;  /* 0x00000003ff0a7819 */ /* 0x000fe20000011613 */
[----:B--2---:R-:W-:-:S04]  /*14fd0*/  IMAD R0, R18, 0x80, R2 ;  /* 0x0000008012007824 */ /* 0x004fc800078e0202 */
[----:B---3--:R-:W-:-:S04]  /*14fe0*/  @P6 IMAD.HI.U32 R3, R0, R3, RZ ;  /* 0x0000000300036227 */ /* 0x008fc800078e00ff */
[----:B------:R-:W-:Y:S01]  /*14ff0*/  IMAD.MOV.U32 R2, RZ, RZ, R0 ;  /* 0x000000ffff027224 */ /* 0x000fe200078e0000 */
[----:B----4-:R-:W-:-:S04]  /*15000*/  @P6 SHF.R.U32.HI R2, RZ, R4, R3 ;  /* 0x00000004ff026219 */ /* 0x010fc80000011603 */
[--C-:B------:R-:W-:Y:S01]  /*15010*/  SHF.R.S32.HI R3, RZ, 0x1f, R2.reuse ;  /* 0x0000001fff037819 */ /* 0x100fe20000011402 */
[----:B------:R-:W-:-:S04]  /*15020*/  IMAD.MOV R4, RZ, RZ, -R2 ;  /* 0x000000ffff047224 */ /* 0x000fc800078e0a02 */
[----:B------:R-:W-:Y:S02]  /*15030*/  IMAD R3, R3, UR8, RZ ;  /* 0x0000000803037c24 */ /* 0x000fe4000f8e02ff */
[----:B-1----:R-:W-:Y:S02]  /*15040*/  IMAD R0, R5, R4, R0 ;  /* 0x0000000405007224 */ /* 0x002fe400078e0200 */
        /* <DEDUP_REMOVED lines=13> */
[----:B------:R-:W-:-:S03]  /*15120*/  UMOV UR4, 0xffffffff ;  /* 0xffffffff00047882 */ /* 0x000fc60000000000 */
[----:B------:R-:W-:Y:S09]  /*15130*/  BRA.DIV UR4, `(.L_x_10145) ;  /* 0x0000005a04807947 */ /* 0x000ff2000b800000 */
        /* <DEDUP_REMOVED lines=54> */
[----:B0-----:R-:W-:-:S05]  /*154a0*/  @!P2 IADD3 R14, P1, R30, R14, RZ ;  /* 0x0000000e1e0ea210 */ /* 0x001fca0007f3e0ff */
[----:B-1----:R-:W-:Y:S02]  /*154b0*/  @!P2 IMAD.X R3, RZ, RZ, R2, P1 ;  /* 0x000000ffff03a224 */ /* 0x002fe400008e0602 */
[----:B------:R-:W-:Y:S02]  /*154c0*/  @!P2 IMAD.MOV.U32 R2, RZ, RZ, R14 ;  /* 0x000000ffff02a224 */ /* 0x000fe400078e000e */
[----:B------:R0:W1:Y:S04]  /*154d0*/  SHFL.IDX PT, R14, R0, 0x7, 0x181f ;  /* 0x00f81f00000e7f89 */ /* 0x00006800000e0000 */
[----:B--2---:R0:W-:Y:S02]  /*154e0*/  @!P2 LDGSTS.E.BYPASS.LTC128B.128 [R8+0x17400], desc[UR54][R2.64], !P0 ;  /* 0x174000000208afae */ /* 0x0041e4000c101d76 */
.L_x_10271:
[----:B0-----:R-:W-:-:S05]  /*154f0*/  VIADD R0, R5, 0x70 ;  /* 0x0000007005007836 */ /* 0x001fca0000000000 */
[----:B------:R-:W-:-:S13]  /*15500*/  ISETP.GE.AND P1, PT, R0, R23, PT ;  /* 0x000000170000720c */ /* 0x000fda0003f26270 */
[----:B-1----:R-:W-:-:S05]  /*15510*/  @!P1 IADD3 R2, P2, R30, R14, RZ ;  /* 0x0000000e1e029210 */ /* 0x002fca0007f5e0ff */
[----:B------:R-:W-:-:S05]  /*15520*/  @!P1 IMAD.X R3, RZ, RZ, R4, P2 ;  /* 0x000000ffff039224 */ /* 0x000fca00010e0604 */
[----:B------:R-:W-:Y:S01]  /*15530*/  @!PT LDS RZ, [RZ] ;  /* 0x00000000fffff984 */ /* 0x000fe20000000800 */
[----:B------:R-:W-:Y:S01]  /*15540*/  @!PT LDS RZ, [RZ] ;  /* 0x00000000fffff984 */ /* 0x000fe20000000800 */
[----:B------:R-:W-:Y:S01]  /*15550*/  @!PT LDS RZ, [RZ] ;  /* 0x00000000fffff984 */ /* 0x000fe20000000800 */
[----:B------:R0:W-:Y:S01]  /*15560*/  @!P1 LDGSTS.E.BYPASS.LTC128B.128 [R8+0x17c00], desc[UR54][R2.64], !P0 ;  /* 0x17c0000002089fae */ /* 0x0001e2000c101d76 */
[----:B------:R-:W-:Y:S01]  /*15570*/  PLOP3.LUT P0, PT, PT, PT, PT, 0x80, 0x0 ;  /* 0x000000000000781c */ /* 0x000fe20003f0f070 */
[----:B------:R-:W-:-:S12]  /*15580*/  NOP ;  /* 0x0000000000007918 */ /* 0x000fd80000000000 */
.L_x_10146:
        /* <DEDUP_REMOVED lines=18> */
.L_x_10272:
[----:B------:R-:W-:Y:S05]  /*156b0*/  BSYNC B0 ;  /* 0x0000000000007941 */ /* 0x000fea0003800000 */
.L_x_10147:
[----:B------:R-:W2:Y:S01]  /*156c0*/  LDL R0, [R1+0xc] ;  /* 0x00000c0001007983 */ /* 0x000ea20000100800 */
[----:B------:R-:W-:-:S06]  /*156d0*/  UIADD3 UR4, UR46, -0x2, URZ ;  /* 0xfffffffe2e047890 */ /* 0x000fcc000fffe03f */
[----:B--2---:R-:W-:-:S13]  /*156e0*/  ISETP.LE.AND P0, PT, R0, UR4, PT ;  /* 0x0000000400007c0c */ /* 0x004fda000bf03270 */
[----:B------:R-:W-:Y:S05]  /*156f0*/  @!P0 BRA `(.L_x_10149) ;  /* 0x0000001800548947 */ /* 0x000fea0003800000 */
[----:B------:R-:W-:Y:S02]  /*15700*/  IMAD.MOV.U32 R21, RZ, RZ, R31 ;  /* 0x000000ffff157224 */ /* 0x000fe400078e001f */
[----:B------:R-:W-:Y:S02]  /*15710*/  IMAD.MOV.U32 R23, RZ, RZ, R35 ;  /* 0x000000ffff177224 */ /* 0x000fe400078e0023 */
[----:B------:R-:W-:-:S07]  /*15720*/  IMAD.U32 R32, RZ, RZ, UR4 ;  /* 0x00000004ff207e24 */ /* 0x000fce000f8e00ff */
.L_x_10169:
        /* <DEDUP_REMOVED lines=11> */
[----:B------:R-:W-:Y:S01]  /*157e0*/  LOP3.LUT R3, R3, 0x7f, RZ, 0xc0, !PT ;  /* 0x0000007f03037812 */ /* 0x000fe200078ec0ff */
[----:B---3--:R-:W-:-:S03]  /*157f0*/  IMAD.SHL.U32 R10, R5, 0x10, RZ ;  /* 0x00000010050a7824 */ /* 0x008fc600078e00ff */
[----:B------:R-:W-:Y:S01]  /*15800*/  LOP3.LUT R8, R2, 0x70, R8, 0xf8, !PT ;  /* 0x0000007002087812 */ /* 0x000fe200078ef808 */
[----:B------:R-:W0:Y:S01]  /*15810*/  @P0 LDC R6, c[0x0][0x438] ;  /* 0x00010e00ff060b82 */ /* 0x000e220000000800 */
[----:B------:R-:W-:-:S03]  /*15820*/  SHF.R.U32.HI R3, RZ, 0x3, R3 ;  /* 0x00000003ff037819 */ /* 0x000fc60000011603 */
        /* <DEDUP_REMOVED lines=30> */
[----:B------:R-:W-:-:S03]  /*15a10*/  ULDC UR4, c[0x0][0x430] ;  /* 0x00010c0000047ab9 */ /* 0x000fc60000000800 */
[----:B------:R-:W-:Y:S01]  /*15a20*/  @!P1 IMAD.IADD R8, R8, 0x1, R3 ;  /* 0x0000000108089824 */ /* 0x000fe200078e0203 */
[C---:B0-----:R-:W-:Y:S01]  /*15a30*/  @!P1 LEA R4, P0, R2.reuse, UR6, 0x2 ;  /* 0x0000000602049c11 */ /* 0x041fe2000f8010ff */
[----:B------:R-:W-:Y:S02]  /*15a40*/  VIADD R31, R21, 0x1 ;  /* 0x00000001151f7836 */ /* 0x000fe40000000000 */
[----:B------:R-:W-:Y:S01]  /*15a50*/  IMAD.MOV R0, RZ, RZ, -R0 ;  /* 0x000000ffff007224 */ /* 0x000fe200078e0a00 */
        /* <DEDUP_REMOVED lines=8> */
[----:B------:R-:W-:-:S02]  /*15ae0*/  SEL R31, R31, RZ, P0 ;  /* 0x000000ff1f1f7207 */ /* 0x000fc40000000000 */
[----:B------:R-:W-:Y:S02]  /*15af0*/  LOP3.LUT R35, R23, R0, RZ, 0x3c, !PT ;  /* 0x0000000017237212 */ /* 0x000fe400078e3cff */
[C---:B----4-:R-:W-:Y:S01]  /*15b00*/  ISETP.GT.AND P1, PT, R32.reuse, R12, PT ;  /* 0x0000000c2000720c */ /* 0x050fe20003f24270 */
[----:B------:R-:W-:Y:S01]  /*15b10*/  VIADD R32, R32, 0xffffffff ;  /* 0xffffffff20207836 */ /* 0x000fe20000000000 */
[----:B--2---:R-:W-:Y:S01]  /*15b20*/  SHF.R.S32.HI R26, RZ, 0x1f, R10 ;  /* 0x0000001fff1a7819 */ /* 0x004fe2000001140a */
[----:B0-----:R-:W-:Y:S10]  /*15b30*/  @!P2 BRA `(.L_x_10150) ;  /* 0x000000000004a947 */ /* 0x001ff40003800000 */
[----:B------:R-:W-:Y:S01]  /*15b40*/  BPT.TRAP 0x1 ;  /* 0x000000040000795c */ /* 0x000fe20000300000 */
.L_x_10150:
[----:B------:R-:W-:Y:S01]  /*15b50*/  IMAD R0, R31, 0x8, R16 ;  /* 0x000000081f007824 */ /* 0x000fe200078e0210 */
[----:B------:R-:W-:Y:S01]  /*15b60*/  SHF.L.U32 R28, R35, 0x1f, RZ ;  /* 0x0000001f231c7819 */ /* 0x000fe200000006ff */
[----:B------:R-:W-:Y:S01]  /*15b70*/  BSSY B0, `(.L_x_10151) ;  /* 0x0000004000007945 */ /* 0x000fe20003800000 */
[----:B------:R-:W-:Y:S02]  /*15b80*/  SHF.R.S32.HI R27, RZ, 0x1f, R9 ;  /* 0x0000001fff1b7819 */ /* 0x000fe40000011409 */
[----:B------:R-:W0:Y:S02]  /*15b90*/  SYNCS.PHASECHK.TRANS64.TRYWAIT P0, [R0+URZ+0x22880], R28 ;  /* 0x0228801c000075a7 */ /* 0x000e24000800017f */
[----:B0-----:R-:W-:Y:S05]  /*15ba0*/  @!P0 BRA `(.L_x_10152) ;  /* 0x0000005800448947 */ /* 0x001fea0003800000 */
.L_x_10273:
[----:B------:R-:W-:Y:S05]  /*15bb0*/  BSYNC B0 ;  /* 0x0000000000007941 */ /* 0x000fea0003800000 */
.L_x_10151:
        /* <DEDUP_REMOVED lines=84> */
.L_x_10295:
        /* <DEDUP_REMOVED lines=8> */
.L_x_10154:
        /* <DEDUP_REMOVED lines=11> */
.L_x_10155:
[----:B------:R1:W-:Y:S01]  /*16230*/  SYNCS.ARRIVE.TRANS64.A1T0 RZ, [R0+URZ+0x22870], RZ ;  /* 0x022870ff00ff79a7 */ /* 0x0003e2000810003f */
[----:B------:R-:W-:Y:S05]  /*16240*/  @!P3 BRA `(.L_x_10156) ;  /* 0x000000000004b947 */ /* 0x000fea0003800000 */
[----:B------:R-:W-:Y:S01]  /*16250*/  BPT.TRAP 0x1 ;  /* 0x000000040000795c */ /* 0x000fe20000300000 */
.L_x_10156:
[----:B------:R-:W2:Y:S01]  /*16260*/  SYNCS.PHASECHK.TRANS64.TRYWAIT P0, [R0+URZ+0x22840], R28 ;  /* 0x0228401c000075a7 */ /* 0x000ea2000800017f */
[----:B------:R-:W-:Y:S04]  /*16270*/  BSSY B0, `(.L_x_10157) ;  /* 0x0000002000007945 */ /* 0x000fe80003800000 */
[----:B--2---:R-:W-:Y:S05]  /*16280*/  @!P0 BRA `(.L_x_10158) ;  /* 0x0000005c00588947 */ /* 0x004fea0003800000 */
.L_x_10296:
[----:B------:R-:W-:Y:S05]  /*16290*/  BSYNC B0 ;  /* 0x0000000000007941 */ /* 0x000fea0003800000 */
.L_x_10157:
        /* <DEDUP_REMOVED lines=79> */
.L_x_10318:
        /* <DEDUP_REMOVED lines=8> */
.L_x_10160:
        /* <DEDUP_REMOVED lines=11> */
.L_x_10161:
[----:B------:R0:W-:Y:S02]  /*168c0*/  SYNCS.ARRIVE.TRANS64.A1T0 RZ, [R0+URZ+0x22830], RZ ;  /* 0x022830ff00ff79a7 */ /* 0x0001e4000810003f */
[----:B0-----:R-:W-:-:S05]  /*168d0*/  IMAD.U32 R0, RZ, RZ, UR43 ;  /* 0x0000002bff007e24 */ /* 0x001fca000f8e00ff */
[----:B------:R-:W-:-:S13]  /*168e0*/  ISETP.NE.AND P0, PT, R0, 0x3, PT ;  /* 0x000000030000780c */ /* 0x000fda0003f05270 */
[----:B------:R-:W-:Y:S05]  /*168f0*/  @!P0 BRA `(.L_x_10162) ;  /* 0x0000000000048947 */ /* 0x000fea0003800000 */
[----:B------:R-:W-:Y:S01]  /*16900*/  BPT.TRAP 0x1 ;  /* 0x000000040000795c */ /* 0x000fe20000300000 */
.L_x_10162:
[----:B------:R-:W-:Y:S01]  /*16910*/  LOP3.LUT R3, R23, 0x1, RZ, 0x3c, !PT ;  /* 0x0000000117037812 */ /* 0x000fe200078e3cff */
[----:B------:R-:W-:Y:S01]  /*16920*/  IMAD R0, R21, 0x8, R16 ;  /* 0x0000000815007824 */ /* 0x000fe200078e0210 */
[----:B------:R-:W-:Y:S02]  /*16930*/  BSSY B0, `(.L_x_10163) ;  /* 0x0000004000007945 */ /* 0x000fe40003800000 */
[----:B------:R-:W-:-:S04]  /*16940*/  SHF.L.U32 R3, R3, 0x1f, RZ ;  /* 0x0000001f03037819 */ /* 0x000fc800000006ff */
[----:B------:R-:W0:Y:S02]  /*16950*/  SYNCS.PHASECHK.TRANS64.TRYWAIT P2, [R0+URZ+0x22870], R3 ;  /* 0x02287003000075a7 */ /* 0x000e24000804017f */
[----:B0-----:R-:W-:Y:S05]  /*16960*/  @!P2 BRA `(.L_x_10164) ;  /* 0x000000600064a947 */ /* 0x001fea0003800000 */
.L_x_10319:
[----:B------:R-:W-:Y:S05]  /*16970*/  BSYNC B0 ;  /* 0x0000000000007941 */ /* 0x000fea0003800000 */
.L_x_10163:
[----:B------:R-:W-:-:S05]  /*16980*/  IMAD.U32 R2, RZ, RZ, UR42 ;  /* 0x0000002aff027e24 */ /* 0x000fca000f8e00ff */
[----:B------:R-:W-:-:S13]  /*16990*/  ISETP.NE.AND P2, PT, R2, 0x3, PT ;  /* 0x000000030200780c */ /* 0x000fda0003f45270 */
[----:B------:R-:W-:Y:S05]  /*169a0*/  @!P2 BRA `(.L_x_10165) ;  /* 0x000000000004a947 */ /* 0x000fea0003800000 */
[----:B------:R-:W-:Y:S01]  /*169b0*/  BPT.TRAP 0x1 ;  /* 0x000000040000795c */ /* 0x000fe20000300000 */
.L_x_10165:
[----:B------:R-:W-:Y:S01]  /*169c0*/  SHF.L.U32 R5, R23, 0x1f, RZ ;  /* 0x0000001f17057819 */ /* 0x000fe200000006ff */
[----:B0-----:R-:W-:-:S03]  /*169d0*/  IMAD R3, R21, 0x5000, RZ ;  /* 0x0000500015037824 */ /* 0x001fc600078e02ff */
[----:B------:R-:W0:Y:S02]  /*169e0*/  SYNCS.PHASECHK.TRANS64.TRYWAIT P2, [R0+URZ+0x22860], R5 ;  /* 0x02286005000075a7 */ /* 0x000e24000804017f */
[----:B0-----:R-:W-:Y:S05]  /*169f0*/  @!P2 BRA `(.L_x_10166) ;  /* 0x000000600054a947 */ /* 0x001fea0003800000 */
.L_x_10320:
        /* <DEDUP_REMOVED lines=90> */
.L_x_10167:
[----:B-1----:R1:W-:Y:S01]  /*16fa0*/  SYNCS.ARRIVE.TRANS64.A1T0 RZ, [R0+URZ+0x22850], RZ ;  /* 0x022850ff00ff79a7 */ /* 0x0023e2000810003f */
[----:B------:R-:W-:Y:S06]  /*16fb0*/  BAR.SYNC.DEFER_BLOCKING 0x2, 0x80 ;  /* 0x0082000000007b1d */ /* 0x000fec0000010000 */
[----:B------:R-:W-:Y:S05]  /*16fc0*/  @!P0 BRA `(.L_x_10168) ;  /* 0x0000000000048947 */ /* 0x000fea0003800000 */
[----:B------:R-:W-:Y:S01]  /*16fd0*/  BPT.TRAP 0x1 ;  /* 0x000000040000795c */ /* 0x000fe20000300000 */
.L_x_10168:
[----:B0-----:R-:W2:Y:S01]  /*16fe0*/  LDL R2, [R1+0x14] ;  /* 0x0000140001027983 */ /* 0x001ea20000100800 */
[----:B-1----:R-:W-:Y:S02]  /*16ff0*/  VIADD R0, R0, 0x22880 ;  /* 0x0002288000007836 */ /* 0x002fe40000000000 */
[----:B------:R-:W-:Y:S02]  /*17000*/  IMAD.MOV.U32 R21, RZ, RZ, R31 ;  /* 0x000000ffff157224 */ /* 0x000fe400078e001f */
[----:B------:R-:W-:Y:S01]  /*17010*/  IMAD.MOV.U32 R23, RZ, RZ, R35 ;  /* 0x000000ffff177224 */ /* 0x000fe200078e0023 */
[----:B--2---:R-:W-:-:S04]  /*17020*/  PRMT R0, R2, 0x654, R0 ;  /* 0x0000065402007816 */ /* 0x004fc80000000000 */
[----:B------:R1:W-:Y:S01]  /*17030*/  SYNCS.ARRIVE.TRANS64.RED.A1T0 RZ, [R0+URZ], RZ ;  /* 0x000000ff00ff79a7 */ /* 0x0003e2000810043f */
[----:B------:R-:W-:Y:S05]  /*17040*/  @P1 BRA `(.L_x_10169) ;  /* 0xffffffe400b81947 */ /* 0x000fea000383ffff */
.L_x_10149:
        /* <DEDUP_REMOVED lines=20> */
.L_x_10171:
[----:B------:R-:W-:Y:S05]  /*17190*/  BSYNC B0 ;  /* 0x0000000000007941 */ /* 0x000fea0003800000 */
.L_x_10170:
[----:B------:R-:W-:Y:S05]  /*171a0*/  @!P0 BRA `(.L_x_10172) ;  /* 0x0000000000048947 */ /* 0x000fea0003800000 */
[----:B------:R-:W-:Y:S01]  /*171b0*/  BPT.TRAP 0x1 ;  /* 0x000000040000795c */ /* 0x000fe20000300000 */
.L_x_10172:
[----:B0-----:R-:W-:Y:S01]  /*171c0*/  LOP3.LUT R3, R35, 0x1, RZ, 0x3c, !PT ;  /* 0x0000000123037812 */ /* 0x001fe200078e3cff */
[----:B------:R-:W-:Y:S01]  /*171d0*/  IMAD R2, R31, 0x8, R16 ;  /* 0x000000081f027824 */ /* 0x000fe200078e0210 */
[----:B------:R-:W-:Y:S02]  /*171e0*/  BSSY B0, `(.L_x_10173) ;  /* 0x0000004000007945 */ /* 0x000fe40003800000 */
[----:B------:R-:W-:-:S04]  /*171f0*/  SHF.L.U32 R3, R3, 0x1f, RZ ;  /* 0x0000001f03037819 */ /* 0x000fc800000006ff */
[----:B------:R-:W0:Y:S02]  /*17200*/  SYNCS.PHASECHK.TRANS64.TRYWAIT P1, [R2+URZ+0x22870], R3 ;  /* 0x02287003020075a7 */ /* 0x000e24000802017f */
[----:B0-----:R-:W-:Y:S05]  /*17210*/  @!P1 BRA `(.L_x_10174) ;  /* 0x0000005800609947 */ /* 0x001fea0003800000 */
.L_x_10321:
[----:B------:R-:W-:Y:S05]  /*17220*/  BSYNC B0 ;  /* 0x0000000000007941 */ /* 0x000fea0003800000 */
.L_x_10173:
[----:B-1----:R-:W-:-:S05]  /*17230*/  IMAD.U32 R0, RZ, RZ, UR42 ;  /* 0x0000002aff007e24 */ /* 0x002fca000f8e00ff */
[----:B------:R-:W-:-:S13]  /*17240*/  ISETP.NE.AND P1, PT, R0, 0x3, PT ;  /* 0x000000030000780c */ /* 0x000fda0003f25270 */
[----:B------:R-:W-:Y:S05]  /*17250*/  @!P1 BRA `(.L_x_10175) ;  /* 0x0000000000049947 */ /* 0x000fea0003800000 */
[----:B------:R-:W-:Y:S01]  /*17260*/  BPT.TRAP 0x1 ;  /* 0x000000040000795c */ /* 0x000fe20000300000 */
.L_x_10175:
[----:B0-----:R-:W-:-:S04]  /*17270*/  SHF.L.U32 R3, R35, 0x1f, RZ ;  /* 0x0000001f23037819 */ /* 0x001fc800000006ff */
[----:B------:R-:W0:Y:S02]  /*17280*/  SYNCS.PHASECHK.TRANS64.TRYWAIT P1, [R2+URZ+0x22860], R3 ;  /* 0x02286003020075a7 */ /* 0x000e24000802017f */
[----:B0-----:R-:W-:Y:S05]  /*17290*/  @!P1 BRA `(.L_x_10176) ;  /* 0x0000005800549947 */ /* 0x001fea0003800000 */
.L_x_10322:
        /* <DEDUP_REMOVED lines=38> */
[----:B------:R-:W-:Y:S02]  /*17500*/  PRMT R11, R6, 0x7531, R7 ;  /* 0x00007531060b7816 */ /* 0x000fe40000000007 */
[----:B------:R-:W-:-:S03]  /*17510*/  IADD3 R18, R16, R5, RZ ;  /* 0x0000000510127210 */ /* 0x000fc60007ffe0ff */
        /* <DEDUP_REMOVED lines=51> */
.L_x_10177:
[----:B-1----:R1:W-:Y:S01]  /*17850*/  SYNCS.ARRIVE.TRANS64.A1T0 RZ, [R2+URZ+0x22850], RZ ;  /* 0x022850ff02ff79a7 */ /* 0x0023e2000810003f */
[----:B------:R-:W-:Y:S06]  /*17860*/  BAR.SYNC.DEFER_BLOCKING 0x2, 0x80 ;  /* 0x0082000000007b1d */ /* 0x000fec0000010000 */
[----:B------:R-:W-:Y:S05]  /*17870*/  @!P0 BRA `(.L_x_10178) ;  /* 0x0000000000048947 */ /* 0x000fea0003800000 */
[----:B------:R-:W-:Y:S01]  /*17880*/  BPT.TRAP 0x1 ;  /* 0x000000040000795c */ /* 0x000fe20000300000 */
.L_x_10178:
        /* <DEDUP_REMOVED lines=9> */
.L_x_10121:
[----:B------:R-:W-:Y:S05]  /*17920*/  BSYNC B7 ;  /* 0x0000000000077941 */ /* 0x000fea0003800000 */
.L_x_10119:
        /* <DEDUP_REMOVED lines=15> */
.L_x_10179:
        /* <DEDUP_REMOVED lines=47> */
.L_x_10183:
        /* <DEDUP_REMOVED lines=39> */
.L_x_10181:
        /* <DEDUP_REMOVED lines=14> */
.L_x_10184:
        /* <DEDUP_REMOVED lines=63> */
.L_x_10185:
        /* <DEDUP_REMOVED lines=63> */
.L_x_10186:
[----:B01----:R-:W-:-:S05]  /*18840*/  LOP3.LUT R3, RZ, R2, RZ, 0x33, !PT ;  /* 0x00000002ff037212 */ /* 0x003fca00078e33ff */
[----:B------:R-:W-:-:S05]  /*18850*/  IMAD.IADD R0, R0, 0x1, R3 ;  /* 0x0000000100007824 */ /* 0x000fca00078e0203 */
[----:B------:R1:W-:Y:S01]  /*18860*/  STL [R1+0x4], R0 ;  /* 0x0000040001007387 */ /* 0x0003e20000100800 */
[----:B------:R-:W-:Y:S05]  /*18870*/  BRA `(.L_x_10187) ;  /* 0x0000000000107947 */ /* 0x000fea0003800000 */
.L_x_10182:
[----:B------:R0:W-:Y:S01]  /*18880*/  STL [R1], R6 ;  /* 0x0000000601007387 */ /* 0x0001e20000100800 */
[----:B------:R-:W-:-:S03]  /*18890*/  ULDC UR39, c[0x0][0xc3c] ;  /* 0x00030f0000277ab9 */ /* 0x000fc60000000800 */
[----:B------:R0:W-:Y:S04]  /*188a0*/  STL [R1+0x4], RZ ;  /* 0x000004ff01007387 */ /* 0x0001e80000100800 */
[----:B------:R0:W-:Y:S02]  /*188b0*/  STL [R1+0x8], RZ ;  /* 0x000008ff01007387 */ /* 0x0001e40000100800 */
.L_x_10187:
        /* <DEDUP_REMOVED lines=19> */
.L_x_10180:
[----:B------:R-:W-:Y:S02]  /*189f0*/  ULDC UR4, c[0x0][0xc3c] ;  /* 0x00030f0000047ab9 */ /* 0x000fe40000000800 */
[----:B------:R-:W-:-:S06]  /*18a00*/  UISETP.GE.AND UP0, UPT, UR39, UR4, UPT ;  /* 0x000000042700728c */ /* 0x000fcc000bf06270 */
[----:B------:R-:W-:-:S13]  /*18a10*/  PLOP3.LUT P0, PT, PT, PT, UP0, 0x80, 0x0 ;  /* 0x000000000000781c */ /* 0x000fda0003f0f008 */
[----:B------:R-:W-:Y:S05]  /*18a20*/  @!P0 BRA `(.L_x_10188) ;  /* 0xffffff9800bc8947 */ /* 0x000fea000383ffff */
.L_x_10114:
[----:B-1----:R-:W3:Y:S01]  /*18a30*/  LDL.LU R0, [R1+0x28] ;  /* 0x0000280001007983 */ /* 0x002ee20000300800 */
[----:B------:R-:W-:Y:S01]  /*18a40*/  BSSY B0, `(.L_x_10189) ;  /* 0x000000b000007945 */ /* 0x000fe20003800000 */
[----:B0-2---:R-:W0:Y:S01]  /*18a50*/  S2R R5, SR_CgaCtaId ;  /* 0x0000000000057919 */ /* 0x005e220000008800 */
[----:B---3--:R-:W-:-:S05]  /*18a60*/  VIADD R0, R0, 0x1 ;  /* 0x0000000100007836 */ /* 0x008fca0000000000 */
        /* <DEDUP_REMOVED lines=8> */
.L_x_10323:
[----:B------:R-:W-:Y:S05]  /*18af0*/  BSYNC B0 ;  /* 0x0000000000007941 */ /* 0x000fea0003800000 */
.L_x_10189:
[----:B------:R-:W-:-:S03]  /*18b00*/  UMOV UR4, 0xffffffff ;  /* 0xffffffff00047882 */ /* 0x000fc60000000000 */
[----:B------:R-:W-:Y:S05]  /*18b10*/  BRA.DIV UR4, `(.L_x_10191) ;  /* 0x00000042045c7947 */ /* 0x000fea000b800000 */
[----:B0-----:R-:W0:Y:S02]  /*18b20*/  S2R R0, SR_TID.X ;  /* 0x0000000000007919 */ /* 0x001e240000002100 */
[----:B0-----:R-:W-:-:S04]  /*18b30*/  SHF.R.U32.HI R0, RZ, 0x5, R0 ;  /* 0x00000005ff007819 */ /* 0x001fc80000011600 */
[----:B------:R-:W-:-:S05]  /*18b40*/  LOP3.LUT R0, R0, 0x3, RZ, 0xc0, !PT ;  /* 0x0000000300007812 */ /* 0x000fca00078ec0ff */
[----:B------:R0:W1:Y:S02]  /*18b50*/  SHFL.IDX PT, R14, R0, RZ, 0x1f ;  /* 0x00001fff000e7589 */ /* 0x00006400000e0000 */
.L_x_10326:
[----:B-1----:R-:W-:Y:S01]  /*18b60*/  ISETP.NE.AND P0, PT, R14, RZ, PT ;  /* 0x000000ff0e00720c */ /* 0x002fe20003f05270 */
[----:B------:R-:W-:-:S12]  /*18b70*/  BSSY B0, `(.L_x_10192) ;  /* 0x000002c000007945 */ /* 0x000fd80003800000 */
[----:B------:R-:W-:Y:S05]  /*18b80*/  @P0 BRA `(.L_x_10193) ;  /* 0x0000000000a80947 */ /* 0x000fea0003800000 */
[----:B------:R-:W-:-:S03]  /*18b90*/  UMOV UR4, 0xffffffff ;  /* 0xffffffff00047882 */ /* 0x000fc60000000000 */
[----:B------:R-:W-:Y:S05]  /*18ba0*/  BRA.DIV UR4, `(.L_x_10194) ;  /* 0x00000042046c7947 */ /* 0x000fea000b800000 */
[----:B------:R-:W-:-:S13]  /*18bb0*/  ELECT P6, URZ, PT ;  /* 0x00000000003f782f */ /* 0x000fda00038c0000 */
.L_x_10329:
[----:B------:R-:W-:Y:S05]  /*18bc0*/  @!P6 BRA `(.L_x_10193) ;  /* 0x000000000098e947 */ /* 0x000fea0003800000 */
[----:B------:R-:W-:-:S06]  /*18bd0*/  ULOP3.LUT UR4, UR44, 0x2, URZ, 0xfc, !UPT ;  /* 0x000000022c047892 */ /* 0x000fcc000f8efc3f */
[----:B0-----:R-:W-:-:S05]  /*18be0*/  IMAD.U32 R0, RZ, RZ, UR4 ;  /* 0x00000004ff007e24 */ /* 0x001fca000f8e00ff */
[----:B------:R-:W-:-:S13]  /*18bf0*/  ISETP.NE.AND P0, PT, R0, 0x3, PT ;  /* 0x000000030000780c */ /* 0x000fda0003f05270 */
[----:B------:R-:W-:Y:S05]  /*18c00*/  @!P0 BRA `(.L_x_10195) ;  /* 0x0000000000048947 */ /* 0x000fea0003800000 */
[----:B------:R-:W-:Y:S01]  /*18c10*/  BPT.TRAP 0x1 ;  /* 0x000000040000795c */ /* 0x000fe20000300000 */
.L_x_10195:
[----:B------:R-:W-:Y:S01]  /*18c20*/  IMAD R3, R31, 0x8, R5 ;  /* 0x000000081f037824 */ /* 0x000fe200078e0205 */
[----:B------:R-:W-:Y:S01]  /*18c30*/  SHF.L.U32 R2, R35, 0x1f, RZ ;  /* 0x0000001f23027819 */ /* 0x000fe200000006ff */
[----:B------:R-:W-:-:S03]  /*18c40*/  VIADD R31, R31, 0x1 ;  /* 0x000000011f1f7836 */ /* 0x000fc60000000000 */
[----:B------:R-:W0:Y:S02]  /*18c50*/  SYNCS.PHASECHK.TRANS64.TRYWAIT P1, [R3+URZ+0x22840], R2 ;  /* 0x02284002030075a7 */ /* 0x000e24000802017f */
[----:B------:R-:W-:-:S04]  /*18c60*/  ISETP.NE.AND P2, PT, R31, 0x2, PT ;  /* 0x000000021f00780c */ /* 0x000fc80003f45270 */
[----:B------:R-:W-:Y:S01]  /*18c70*/  SEL R0, RZ, 0x1, P2 ;  /* 0x00000001ff007807 */ /* 0x000fe20001000000 */
[----:B0-----:R-:W-:Y:S08]  /*18c80*/  @!P1 BRA `(.L_x_10196) ;  /* 0x0000004000549947 */ /* 0x001ff00003800000 */
.L_x_10330:
[----:B------:R-:W-:Y:S02]  /*18c90*/  SEL R31, R31, RZ, P2 ;  /* 0x000000ff1f1f7207 */ /* 0x000fe40001000000 */
[----:B------:R-:W-:Y:S01]  /*18ca0*/  LOP3.LUT R0, R35, R0, RZ, 0x3c, !PT ;  /* 0x0000000023007212 */ /* 0x000fe200078e3cff */
[----:B------:R-:W-:Y:S06]  /*18cb0*/  @!P0 BRA `(.L_x_10197) ;  /* 0x0000000000048947 */ /* 0x000fec0003800000 */
[----:B------:R-:W-:Y:S01]  /*18cc0*/  BPT.TRAP 0x1 ;  /* 0x000000040000795c */ /* 0x000fe20000300000 */
.L_x_10197:
[----:B------:R-:W-:Y:S01]  /*18cd0*/  IMAD R31, R31, 0x8, R5 ;  /* 0x000000081f1f7824 */ /* 0x000fe200078e0205 */
[----:B------:R-:W-:-:S04]  /*18ce0*/  SHF.L.U32 R0, R0, 0x1f, RZ ;  /* 0x0000001f00007819 */ /* 0x000fc800000006ff */
[----:B------:R-:W1:Y:S02]  /*18cf0*/  SYNCS.PHASECHK.TRANS64.TRYWAIT P1, [R31+URZ+0x22840], R0 ;  /* 0x022840001f0075a7 */ /* 0x000e64000802017f */
[----:B-1----:R-:W-:Y:S05]  /*18d00*/  @!P1 BRA `(.L_x_10198) ;  /* 0x0000004000489947 */ /* 0x002fea0003800000 */
.L_x_10331:
[----:B------:R-:W-:Y:S05]  /*18d10*/  @!P0 BRA `(.L_x_10199) ;  /* 0x0000000000048947 */ /* 0x000fea0003800000 */
[----:B------:R-:W-:Y:S01]  /*18d20*/  BPT.TRAP 0x1 ;  /* 0x000000040000795c */ /* 0x000fe20000300000 */
.L_x_10199:
[----:B------:R-:W2:Y:S02]  /*18d30*/  SYNCS.PHASECHK.TRANS64.TRYWAIT P1, [R3+URZ+0x22860], R2 ;  /* 0x02286002030075a7 */ /* 0x000ea4000802017f */
[----:B--2---:R-:W-:Y:S05]  /*18d40*/  @!P1 BRA `(.L_x_10200) ;  /* 0x00000040004c9947 */ /* 0x004fea0003800000 */
.L_x_10332:
[----:B------:R-:W-:Y:S05]  /*18d50*/  @!P0 BRA `(.L_x_10201) ;  /* 0x0000000000048947 */ /* 0x000fea0003800000 */
[----:B------:R-:W-:Y:S01]  /*18d60*/  BPT.TRAP 0x1 ;  /* 0x000000040000795c */ /* 0x000fe20000300000 */
.L_x_10201:
[----:B------:R-:W3:Y:S02]  /*18d70*/  SYNCS.PHASECHK.TRANS64.TRYWAIT P1, [R31+URZ+0x22860], R0 ;  /* 0x022860001f0075a7 */ /* 0x000ee4000802017f */
[----:B---3--:R-:W-:Y:S05]  /*18d80*/  @!P1 BRA `(.L_x_10202) ;  /* 0x0000004000509947 */ /* 0x008fea0003800000 */
.L_x_10333:
[----:B------:R-:W-:Y:S05]  /*18d90*/  @!P0 BRA `(.L_x_10203) ;  /* 0x0000000000048947 */ /* 0x000fea0003800000 */
[----:B------:R-:W-:Y:S01]  /*18da0*/  BPT.TRAP 0x1 ;  /* 0x000000040000795c */ /* 0x000fe20000300000 */
.L_x_10203:
[----:B------:R-:W4:Y:S02]  /*18db0*/  SYNCS.PHASECHK.TRANS64.TRYWAIT P1, [R3+URZ+0x22880], R2 ;  /* 0x02288002030075a7 */ /* 0x000f24000802017f */
[----:B----4-:R-:W-:Y:S05]  /*18dc0*/  @!P1 BRA `(.L_x_10204) ;  /* 0x0000004000549947 */ /* 0x010fea0003800000 */
.L_x_10334:
[----:B------:R-:W-:Y:S05]  /*18dd0*/  @!P0 BRA `(.L_x_10205) ;  /* 0x0000000000048947 */ /* 0x000fea0003800000 */
[----:B------:R-:W-:Y:S01]  /*18de0*/  BPT.TRAP 0x1 ;  /* 0x000000040000795c */ /* 0x000fe20000300000 */
.L_x_10205:
[----:B------:R0:W0:Y:S02]  /*18df0*/  SYNCS.PHASECHK.TRANS64.TRYWAIT P0, [R31+URZ+0x22880], R0 ;  /* 0x022880001f0075a7 */ /* 0x000024000800017f */
[----:B0-----:R-:W-:Y:S05]  /*18e00*/  @!P0 NANOSLEEP.SYNCS 0x989680 ;  /* 0x009896800000895d */ /* 0x001fea0003900000 */
[----:B------:R-:W0:Y:S02]  /*18e10*/  @!P0 SYNCS.PHASECHK.TRANS64 P0, [R31+URZ+0x22880], R0 ;  /* 0x022880001f0085a7 */ /* 0x000e24000800007f */
[----:B0-----:R-:W-:Y:S05]  /*18e20*/  @!P0 BRA `(.L_x_10205) ;  /* 0xfffffffc00f08947 */ /* 0x001fea000383ffff */
.L_x_10193:
[----:B------:R-:W-:Y:S05]  /*18e30*/  BSYNC B0 ;  /* 0x0000000000007941 */ /* 0x000fea0003800000 */
.L_x_10192:
[----:B------:R-:W-:Y:S05]  /*18e40*/  EXIT ;  /* 0x000000000000794d */ /* 0x000fea0003800000 */
.L_x_10048:
[----:B0-----:R-:W-:-:S04]  /*18e50*/  IMAD.U32 R3, RZ, RZ, UR43 ;  /* 0x0000002bff037e24 */ /* 0x001fc8000f8e00ff */
[----:B------:R0:W1:Y:S03]  /*18e60*/  SYNCS.PHASECHK.TRANS64.TRYWAIT P0, [R3+URZ+0x22800], R2 ;  /* 0x02280002030075a7 */ /* 0x000066000800017f */
[----:B-1----:R-:W-:Y:S05]  /*18e70*/  @!P0 NANOSLEEP.SYNCS 0x989680 ;  /* 0x009896800000895d */ /* 0x002fea0003900000 */
[----:B------:R-:W1:Y:S02]  /*18e80*/  @!P0 SYNCS.PHASECHK.TRANS64 P0, [R3+URZ+0x22800], R2 ;  /* 0x02280002030085a7 */ /* 0x000e64000800007f */
[----:B-1----:R-:W-:Y:S05]  /*18e90*/  @!P0 BRA `(.L_x_10048) ;  /* 0xfffffffc00ec8947 */ /* 0x002fea000383ffff */
[----:B------:R-:W-:Y:S05]  /*18ea0*/  BRA `(.L_x_10206) ;  /* 0xfffffe9000247947 */ /* 0x000fea000383ffff */
.L_x_10052:
[----:B-1----:R1:W2:Y:S02]  /*18eb0*/  SYNCS.PHASECHK.TRANS64.TRYWAIT P0, [R2+URZ+0x22830], R3 ;  /* 0x02283003020075a7 */ /* 0x0022a4000800017f */
[----:B--2---:R-:W-:Y:S05]  /*18ec0*/  @!P0 NANOSLEEP.SYNCS 0x989680 ;  /* 0x009896800000895d */ /* 0x004fea0003900000 */
[----:B------:R-:W2:Y:S02]  /*18ed0*/  @!P0 SYNCS.PHASECHK.TRANS64 P0, [R2+URZ+0x22830], R3 ;  /* 0x02283003020085a7 */ /* 0x000ea4000800007f */
[----:B--2---:R-:W-:Y:S05]  /*18ee0*/  @!P0 BRA `(.L_x_10052) ;  /* 0xfffffffc00f08947 */ /* 0x004fea000383ffff */
[----:B------:R-:W-:Y:S05]  /*18ef0*/  BRA `(.L_x_10051) ;  /* 0xfffffe9000407947 */ /* 0x000fea000383ffff */
.L_x_10058:
[----:B-1----:R-:W-:-:S04]  /*18f00*/  IMAD.U32 R8, RZ, RZ, UR6 ;  /* 0x00000006ff087e24 */ /* 0x002fc8000f8e00ff */
[----:B------:R1:W2:Y:S03]  /*18f10*/  SYNCS.PHASECHK.TRANS64.TRYWAIT P0, [R8+URZ+0x22830], R7 ;  /* 0x02283007080075a7 */ /* 0x0002a6000800017f */
[----:B--2---:R-:W-:Y:S05]  /*18f20*/  @!P0 NANOSLEEP.SYNCS 0x989680 ;  /* 0x009896800000895d */ /* 0x004fea0003900000 */
[----:B------:R-:W2:Y:S02]  /*18f30*/  @!P0 SYNCS.PHASECHK.TRANS64 P0, [R8+URZ+0x22830], R7 ;  /* 0x02283007080085a7 */ /* 0x000ea4000800007f */
[----:B--2---:R-:W-:Y:S05]  /*18f40*/  @!P0 BRA `(.L_x_10058) ;  /* 0xfffffffc00ec8947 */ /* 0x004fea000383ffff */
[----:B------:R-:W-:Y:S05]  /*18f50*/  BRA `(.L_x_10055) ;  /* 0xfffffecc00147947 */ /* 0x000fea000383ffff */
.L_x_10062:
[----:B-1----:R-:W-:-:S04]  /*18f60*/  IMAD.U32 R8, RZ, RZ, UR6 ;  /* 0x00000006ff087e24 */ /* 0x002fc8000f8e00ff */
[----:B------:R1:W2:Y:S03]  /*18f70*/  SYNCS.PHASECHK.TRANS64.TRYWAIT P0, [R8+URZ+0x22850], R7 ;  /* 0x02285007080075a7 */ /* 0x0002a6000800017f */
[----:B--2---:R-:W-:Y:S05]  /*18f80*/  @!P0 NANOSLEEP.SYNCS 0x989680 ;  /* 0x009896800000895d */ /* 0x004fea0003900000 */
[----:B------:R-:W2:Y:S02]  /*18f90*/  @!P0 SYNCS.PHASECHK.TRANS64 P0, [R8+URZ+0x22850], R7 ;  /* 0x02285007080085a7 */ /* 0x000ea4000800007f */
[----:B--2---:R-:W-:Y:S05]  /*18fa0*/  @!P0 BRA `(.L_x_10062) ;  /* 0xfffffffc00ec8947 */ /* 0x004fea000383ffff */
[----:B------:R-:W-:Y:S05]  /*18fb0*/  BRA `(.L_x_10059) ;  /* 0xfffffed400307947 */ /* 0x000fea000383ffff */
.L_x_10070:
[----:B-1----:R-:W-:-:S04]  /*18fc0*/  IMAD.U32 R8, RZ, RZ, UR6 ;  /* 0x00000006ff087e24 */ /* 0x002fc8000f8e00ff */
[----:B------:R1:W2:Y:S03]  /*18fd0*/  SYNCS.PHASECHK.TRANS64.TRYWAIT P0, [R8+URZ+0x22830], R7 ;  /* 0x02283007080075a7 */ /* 0x0002a6000800017f */
[----:B--2---:R-:W-:Y:S05]  /*18fe0*/  @!P0 NANOSLEEP.SYNCS 0x989680 ;  /* 0x009896800000895d */ /* 0x004fea0003900000 */
[----:B------:R-:W2:Y:S02]  /*18ff0*/  @!P0 SYNCS.PHASECHK.TRANS64 P0, [R8+URZ+0x22830], R7 ;  /* 0x02283007080085a7 */ /* 0x000ea4000800007f */
[----:B--2---:R-:W-:Y:S05]  /*19000*/  @!P0 BRA `(.L_x_10070) ;  /* 0xfffffffc00ec8947 */ /* 0x004fea000383ffff */
[----:B------:R-:W-:Y:S05]  /*19010*/  BRA `(.L_x_10067) ;  /* 0xffffff08009c7947 */ /* 0x000fea000383ffff */
.L_x_10074:
[----:B-1----:R-:W-:-:S04]  /*19020*/  IMAD.U32 R8, RZ, RZ, UR6 ;  /* 0x00000006ff087e24 */ /* 0x002fc8000f8e00ff */
[----:B------:R1:W2:Y:S03]  /*19030*/  SYNCS.PHASECHK.TRANS64.TRYWAIT P0, [R8+URZ+0x22850], R7 ;  /* 0x02285007080075a7 */ /* 0x0002a6000800017f */
[----:B--2---:R-:W-:Y:S05]  /*19040*/  @!P0 NANOSLEEP.SYNCS 0x989680 ;  /* 0x009896800000895d */ /* 0x004fea0003900000 */
[----:B------:R-:W2:Y:S02]  /*19050*/  @!P0 SYNCS.PHASECHK.TRANS64 P0, [R8+URZ+0x22850], R7 ;  /* 0x02285007080085a7 */ /* 0x000ea4000800007f */
[----:B--2---:R-:W-:Y:S05]  /*19060*/  @!P0 BRA `(.L_x_10074) ;  /* 0xfffffffc00ec8947 */ /* 0x004fea000383ffff */
[----:B------:R-:W-:Y:S05]  /*19070*/  BRA `(.L_x_10071) ;  /* 0xffffff1000ac7947 */ /* 0x000fea000383ffff */
.L_x_10081:
[----:B-1----:R-:W-:-:S04]  /*19080*/  IMAD.U32 R5, RZ, RZ, UR5 ;  /* 0x00000005ff057e24 */ /* 0x002fc8000f8e00ff */
[----:B------:R1:W2:Y:S03]  /*19090*/  SYNCS.PHASECHK.TRANS64.TRYWAIT P0, [R5+URZ+0x22850], R0 ;  /* 0x02285000050075a7 */ /* 0x0002a6000800017f */
[----:B--2---:R-:W-:Y:S05]  /*190a0*/  @!P0 NANOSLEEP.SYNCS 0x989680 ;  /* 0x009896800000895d */ /* 0x004fea0003900000 */
[----:B------:R-:W2:Y:S02]  /*190b0*/  @!P0 SYNCS.PHASECHK.TRANS64 P0, [R5+URZ+0x22850], R0 ;  /* 0x02285000050085a7 */ /* 0x000ea4000800007f */
[----:B--2---:R-:W-:Y:S05]  /*190c0*/  @!P0 BRA `(.L_x_10081) ;  /* 0xfffffffc00ec8947 */ /* 0x004fea000383ffff */
[----:B------:R-:W-:Y:S05]  /*190d0*/  BRA `(.L_x_10080) ;  /* 0xffffff3c00047947 */ /* 0x000fea000383ffff */
.L_x_10130:
        /* <DEDUP_REMOVED lines=10> */
.L_x_10207:
[----:B------:R-:W-:Y:S05]  /*19180*/  BRA `(.L_x_10208) ;  /* 0xffffffa000fc7947 */ /* 0x000fea000383ffff */
.L_x_10133:
[----:B0-----:R0:W1:Y:S02]  /*19190*/  SYNCS.PHASECHK.TRANS64.TRYWAIT P0, [R0+URZ+0x22880], R28 ;  /* 0x0228801c000075a7 */ /* 0x001064000800017f */
[----:B-1----:R-:W-:Y:S05]  /*191a0*/  @!P0 NANOSLEEP.SYNCS 0x989680 ;  /* 0x009896800000895d */ /* 0x002fea0003900000 */
[----:B------:R-:W1:Y:S02]  /*191b0*/  @!P0 SYNCS.PHASECHK.TRANS64 P0, [R0+URZ+0x22880], R28 ;  /* 0x0228801c000085a7 */ /* 0x000e64000800007f */
[----:B-1----:R-:W-:Y:S05]  /*191c0*/  @!P0 BRA `(.L_x_10133) ;  /* 0xfffffffc00f08947 */ /* 0x002fea000383ffff */
[----:B------:R-:W-:Y:S05]  /*191d0*/  BRA `(.L_x_10209) ;  /* 0xffffffa800147947 */ /* 0x000fea000383ffff */
.L_x_10134:
        /* <DEDUP_REMOVED lines=8> */
.L_x_10211:
[----:B------:R-:W-:Y:S05]  /*19260*/  BSYNC B0 ;  /* 0x0000000000007941 */ /* 0x000fea0003800000 */
.L_x_10210:
        /* <DEDUP_REMOVED lines=14> */
.L_x_10212:
[----:B------:R-:W-:Y:S02]  /*19350*/  IMAD.MOV.U32 R13, RZ, RZ, R18 ;  /* 0x000000ffff0d7224 */ /* 0x000fe400078e0012 */
[----:B------:R-:W-:Y:S02]  /*19360*/  IMAD.MOV.U32 R12, RZ, RZ, 0x1 ;  /* 0x00000001ff0c7424 */ /* 0x000fe400078e00ff */
[----:B------:R-:W-:-:S07]  /*19370*/  IMAD.MOV.U32 R2, RZ, RZ, R14 ;  /* 0x000000ffff027224 */ /* 0x000fce00078e000e */
[----:B------:R-:W-:Y:S05]  /*19380*/  WARPSYNC.COLLECTIVE R15, `(.L_x_10213) ;  /* 0x000000000f087348 */ /* 0x000fea0003c00000 */
[----:B------:R0:W1:Y:S02]  /*19390*/  SHFL.IDX P6, R14, R13, R12, R11 ;  /* 0x0000000c0d0e7389 */ /* 0x00006400000c000b */
[----:B01----:R-:W-:Y:S01]  /*193a0*/  ENDCOLLECTIVE ;  /* 0x000000000000791b */ /* 0x003fe20003800000 */
.L_x_10213:
        /* <DEDUP_REMOVED lines=12> */
.L_x_10214:
[----:B------:R-:W-:Y:S02]  /*19470*/  IMAD.MOV.U32 R13, RZ, RZ, R18 ;  /* 0x000000ffff0d7224 */ /* 0x000fe400078e0012 */
[----:B------:R-:W-:Y:S02]  /*19480*/  IMAD.MOV.U32 R12, RZ, RZ, 0x2 ;  /* 0x00000002ff0c7424 */ /* 0x000fe400078e00ff */
[----:B------:R-:W-:-:S07]  /*19490*/  IMAD.MOV.U32 R2, RZ, RZ, R14 ;  /* 0x000000ffff027224 */ /* 0x000fce00078e000e */
[----:B------:R-:W-:Y:S05]  /*194a0*/  WARPSYNC.COLLECTIVE R15, `(.L_x_10215) ;  /* 0x000000000f087348 */ /* 0x000fea0003c00000 */
[----:B------:R0:W1:Y:S02]  /*194b0*/  SHFL.IDX P6, R14, R13, R12, R11 ;  /* 0x0000000c0d0e7389 */ /* 0x00006400000c000b */
[----:B01----:R-:W-:Y:S01]  /*194c0*/  ENDCOLLECTIVE ;  /* 0x000000000000791b */ /* 0x003fe20003800000 */
.L_x_10215:
        /* <DEDUP_REMOVED lines=12> */
.L_x_10216:
[----:B------:R-:W-:Y:S02]  /*19590*/  IMAD.MOV.U32 R13, RZ, RZ, R18 ;  /* 0x000000ffff0d7224 */ /* 0x000fe400078e0012 */
[----:B------:R-:W-:Y:S02]  /*195a0*/  IMAD.MOV.U32 R12, RZ, RZ, 0x3 ;  /* 0x00000003ff0c7424 */ /* 0x000fe400078e00ff */
[----:B------:R-:W-:-:S07]  /*195b0*/  IMAD.MOV.U32 R2, RZ, RZ, R14 ;  /* 0x000000ffff027224 */ /* 0x000fce00078e000e */
[----:B------:R-:W-:Y:S05]  /*195c0*/  WARPSYNC.COLLECTIVE R15, `(.L_x_10217) ;  /* 0x000000000f087348 */ /* 0x000fea0003c00000 */
[----:B------:R0:W1:Y:S02]  /*195d0*/  SHFL.IDX P6, R14, R13, R12, R11 ;  /* 0x0000000c0d0e7389 */ /* 0x00006400000c000b */
[----:B01----:R-:W-:Y:S01]  /*195e0*/  ENDCOLLECTIVE ;  /* 0x000000000000791b */ /* 0x003fe20003800000 */
.L_x_10217:
        /* <DEDUP_REMOVED lines=12> */
.L_x_10218:
[----:B------:R-:W-:Y:S02]  /*196b0*/  IMAD.MOV.U32 R13, RZ, RZ, R18 ;  /* 0x000000ffff0d7224 */ /* 0x000fe400078e0012 */
[----:B------:R-:W-:Y:S02]  /*196c0*/  IMAD.MOV.U32 R12, RZ, RZ, 0x4 ;  /* 0x00000004ff0c7424 */ /* 0x000fe400078e00ff */
[----:B------:R-:W-:-:S07]  /*196d0*/  IMAD.MOV.U32 R2, RZ, RZ, R14 ;  /* 0x000000ffff027224 */ /* 0x000fce00078e000e */
[----:B------:R-:W-:Y:S05]  /*196e0*/  WARPSYNC.COLLECTIVE R15, `(.L_x_10219) ;  /* 0x000000000f087348 */ /* 0x000fea0003c00000 */
[----:B------:R0:W1:Y:S02]  /*196f0*/  SHFL.IDX P6, R14, R13, R12, R11 ;  /* 0x0000000c0d0e7389 */ /* 0x00006400000c000b */
[----:B01----:R-:W-:Y:S01]  /*19700*/  ENDCOLLECTIVE ;  /* 0x000000000000791b */ /* 0x003fe20003800000 */
.L_x_10219:
        /* <DEDUP_REMOVED lines=12> */
.L_x_10220:
[----:B------:R-:W-:Y:S02]  /*197d0*/  IMAD.MOV.U32 R13, RZ, RZ, R18 ;  /* 0x000000ffff0d7224 */ /* 0x000fe400078e0012 */
[----:B------:R-:W-:Y:S02]  /*197e0*/  IMAD.MOV.U32 R12, RZ, RZ, 0x5 ;  /* 0x00000005ff0c7424 */ /* 0x000fe400078e00ff */
[----:B------:R-:W-:-:S07]  /*197f0*/  IMAD.MOV.U32 R2, RZ, RZ, R14 ;  /* 0x000000ffff027224 */ /* 0x000fce00078e000e */
[----:B------:R-:W-:Y:S05]  /*19800*/  WARPSYNC.COLLECTIVE R15, `(.L_x_10221) ;  /* 0x000000000f087348 */ /* 0x000fea0003c00000 */
[----:B------:R0:W1:Y:S02]  /*19810*/  SHFL.IDX P6, R14, R13, R12, R11 ;  /* 0x0000000c0d0e7389 */ /* 0x00006400000c000b */
[----:B01----:R-:W-:Y:S01]  /*19820*/  ENDCOLLECTIVE ;  /* 0x000000000000791b */ /* 0x003fe20003800000 */
.L_x_10221:
        /* <DEDUP_REMOVED lines=12> */
.L_x_10222:
[----:B------:R-:W-:Y:S02]  /*198f0*/  IMAD.MOV.U32 R13, RZ, RZ, R18 ;  /* 0x000000ffff0d7224 */ /* 0x000fe400078e0012 */
[----:B------:R-:W-:Y:S02]  /*19900*/  IMAD.MOV.U32 R12, RZ, RZ, 0x6 ;  /* 0x00000006ff0c7424 */ /* 0x000fe400078e00ff */
[----:B------:R-:W-:-:S07]  /*19910*/  IMAD.MOV.U32 R2, RZ, RZ, R14 ;  /* 0x000000ffff027224 */ /* 0x000fce00078e000e */
[----:B------:R-:W-:Y:S05]  /*19920*/  WARPSYNC.COLLECTIVE R15, `(.L_x_10223) ;  /* 0x000000000f087348 */ /* 0x000fea0003c00000 */
[----:B------:R0:W1:Y:S02]  /*19930*/  SHFL.IDX P6, R14, R13, R12, R11 ;  /* 0x0000000c0d0e7389 */ /* 0x00006400000c000b */
[----:B01----:R-:W-:Y:S01]  /*19940*/  ENDCOLLECTIVE ;  /* 0x000000000000791b */ /* 0x003fe20003800000 */
.L_x_10223:
        /* <DEDUP_REMOVED lines=12> */
.L_x_10224:
[----:B------:R-:W-:Y:S02]  /*19a10*/  IMAD.MOV.U32 R13, RZ, RZ, R18 ;  /* 0x000000ffff0d7224 */ /* 0x000fe400078e0012 */
[----:B------:R-:W-:Y:S02]  /*19a20*/  IMAD.MOV.U32 R12, RZ, RZ, 0x7 ;  /* 0x00000007ff0c7424 */ /* 0x000fe400078e00ff */
[----:B------:R-:W-:-:S07]  /*19a30*/  IMAD.MOV.U32 R2, RZ, RZ, R14 ;  /* 0x000000ffff027224 */ /* 0x000fce00078e000e */
[----:B------:R-:W-:Y:S05]  /*19a40*/  WARPSYNC.COLLECTIVE R15, `(.L_x_10225) ;  /* 0x000000000f087348 */ /* 0x000fea0003c00000 */
[----:B------:R0:W1:Y:S02]  /*19a50*/  SHFL.IDX P6, R14, R13, R12, R11 ;  /* 0x0000000c0d0e7389 */ /* 0x00006400000c000b */
[----:B01----:R-:W-:Y:S01]  /*19a60*/  ENDCOLLECTIVE ;  /* 0x000000000000791b */ /* 0x003fe20003800000 */
.L_x_10225:
        /* <DEDUP_REMOVED lines=12> */
.L_x_10226:
[----:B------:R-:W-:Y:S02]  /*19b30*/  IMAD.MOV.U32 R13, RZ, RZ, R20 ;  /* 0x000000ffff0d7224 */ /* 0x000fe400078e0014 */
[----:B------:R-:W-:Y:S02]  /*19b40*/  IMAD.MOV.U32 R12, RZ, RZ, RZ ;  /* 0x000000ffff0c7224 */ /* 0x000fe400078e00ff */
[----:B------:R-:W-:-:S07]  /*19b50*/  IMAD.MOV.U32 R2, RZ, RZ, R14 ;  /* 0x000000ffff027224 */ /* 0x000fce00078e000e */
[----:B------:R-:W-:Y:S05]  /*19b60*/  WARPSYNC.COLLECTIVE R15, `(.L_x_10227) ;  /* 0x000000000f087348 */ /* 0x000fea0003c00000 */
[----:B------:R0:W1:Y:S02]  /*19b70*/  SHFL.IDX P6, R14, R13, R12, R11 ;  /* 0x0000000c0d0e7389 */ /* 0x00006400000c000b */
[----:B01----:R-:W-:Y:S01]  /*19b80*/  ENDCOLLECTIVE ;  /* 0x000000000000791b */ /* 0x003fe20003800000 */
.L_x_10227:
        /* <DEDUP_REMOVED lines=12> */
.L_x_10228:
[----:B------:R-:W-:Y:S02]  /*19c50*/  IMAD.MOV.U32 R13, RZ, RZ, R20 ;  /* 0x000000ffff0d7224 */ /* 0x000fe400078e0014 */
[----:B------:R-:W-:Y:S02]  /*19c60*/  IMAD.MOV.U32 R12, RZ, RZ, 0x1 ;  /* 0x00000001ff0c7424 */ /* 0x000fe400078e00ff */
[----:B------:R-:W-:-:S07]  /*19c70*/  IMAD.MOV.U32 R2, RZ, RZ, R14 ;  /* 0x000000ffff027224 */ /* 0x000fce00078e000e */
[----:B------:R-:W-:Y:S05]  /*19c80*/  WARPSYNC.COLLECTIVE R15, `(.L_x_10229) ;  /* 0x000000000f087348 */ /* 0x000fea0003c00000 */
[----:B------:R0:W1:Y:S02]  /*19c90*/  SHFL.IDX P6, R14, R13, R12, R11 ;  /* 0x0000000c0d0e7389 */ /* 0x00006400000c000b */
[----:B01----:R-:W-:Y:S01]  /*19ca0*/  ENDCOLLECTIVE ;  /* 0x000000000000791b */ /* 0x003fe20003800000 */
.L_x_10229:
        /* <DEDUP_REMOVED lines=13> */
.L_x_10230:
        /* <DEDUP_REMOVED lines=15> */
.L_x_10139:
[----:B--2---:R2:W3:Y:S02]  /*19e70*/  SYNCS.PHASECHK.TRANS64.TRYWAIT P0, [R0+URZ+0x22840], R28 ;  /* 0x0228401c000075a7 */ /* 0x0044e4000800017f */
[----:B---3--:R-:W-:Y:S05]  /*19e80*/  @!P0 NANOSLEEP.SYNCS 0x989680 ;  /* 0x009896800000895d */ /* 0x008fea0003900000 */
[----:B------:R-:W3:Y:S02]  /*19e90*/  @!P0 SYNCS.PHASECHK.TRANS64 P0, [R0+URZ+0x22840], R28 ;  /* 0x0228401c000085a7 */ /* 0x000ee4000800007f */
[----:B---3--:R-:W-:Y:S05]  /*19ea0*/  @!P0 BRA `(.L_x_10139) ;  /* 0xfffffffc00f08947 */ /* 0x008fea000383ffff */
[----:B------:R-:W-:Y:S05]  /*19eb0*/  BRA `(.L_x_10232) ;  /* 0xffffffa4003c7947 */ /* 0x000fea000383ffff */
.L_x_10140:
        /* <DEDUP_REMOVED lines=8> */
.L_x_10234:
[----:B------:R-:W-:Y:S05]  /*19f40*/  BSYNC B0 ;  /* 0x0000000000007941 */ /* 0x000fea0003800000 */
.L_x_10233:
        /* <DEDUP_REMOVED lines=8> */
.L_x_10235:
[----:B------:R-:W-:Y:S02]  /*19fd0*/  IMAD.MOV.U32 R13, RZ, RZ, R7 ;  /* 0x000000ffff0d7224 */ /* 0x000fe400078e0007 */
[----:B------:R-:W-:Y:S01]  /*19fe0*/  IMAD.MOV.U32 R12, RZ, RZ, 0x1 ;  /* 0x00000001ff0c7424 */ /* 0x000fe200078e00ff */
[----:B------:R-:W-:Y:S01]  /*19ff0*/  LOP3.LUT P6, RZ, R22, 0x80, RZ, 0xc0, !PT ;  /* 0x0000008016ff7812 */ /* 0x000fe200078cc0ff */
[----:B------:R-:W-:-:S12]  /*1a000*/  IMAD.MOV.U32 R3, RZ, RZ, R14 ;  /* 0x000000ffff037224 */ /* 0x000fd800078e000e */
        /* <DEDUP_REMOVED lines=12> */
.L_x_10236:
[----:B------:R-:W-:Y:S02]  /*1a0d0*/  IMAD.MOV.U32 R13, RZ, RZ, R8 ;  /* 0x000000ffff0d7224 */ /* 0x000fe400078e0008 */
[----:B------:R-:W-:-:S07]  /*1a0e0*/  IMAD.MOV.U32 R2, RZ, RZ, R14 ;  /* 0x000000ffff027224 */ /* 0x000fce00078e000e */
[----:B------:R-:W-:Y:S05]  /*1a0f0*/  WARPSYNC.COLLECTIVE R15, `(.L_x_10237) ;  /* 0x000000000f087348 */ /* 0x000fea0003c00000 */
[----:B------:R0:W1:Y:S02]  /*1a100*/  SHFL.IDX P6, R14, R13, R12, R11 ;  /* 0x0000000c0d0e7389 */ /* 0x00006400000c000b */
[----:B01----:R-:W-:Y:S01]  /*1a110*/  ENDCOLLECTIVE ;  /* 0x000000000000791b */ /* 0x003fe20003800000 */
.L_x_10237:
        /* <DEDUP_REMOVED lines=16> */
.L_x_10238:
[----:B------:R-:W-:Y:S02]  /*1a220*/  IMAD.MOV.U32 R13, RZ, RZ, R8 ;  /* 0x000000ffff0d7224 */ /* 0x000fe400078e0008 */
[----:B------:R-:W-:-:S07]  /*1a230*/  IMAD.MOV.U32 R2, RZ, RZ, R14 ;  /* 0x000000ffff027224 */ /* 0x000fce00078e000e */
[----:B------:R-:W-:Y:S05]  /*1a240*/  WARPSYNC.COLLECTIVE R15, `(.L_x_10239) ;  /* 0x000000000f087348 */ /* 0x000fea0003c00000 */
[----:B------:R0:W1:Y:S02]  /*1a250*/  SHFL.IDX P6, R14, R13, R12, R11 ;  /* 0x0000000c0d0e7389 */ /* 0x00006400000c000b */
[----:B01----:R-:W-:Y:S01]  /*1a260*/  ENDCOLLECTIVE ;  /* 0x000000000000791b */ /* 0x003fe20003800000 */
.L_x_10239:
[----:B------:R-:W-:Y:S02]  /*1a270*/  IMAD.MOV.U32 R13, RZ, RZ, R7 ;  /* 0x000000ffff0d7224 */ /* 0x000fe400078e0007 */
[----:B------:R-:W-:Y:S02]  /*1a280*/  IMAD.MOV.U32 R12, RZ, RZ, 0x3 ;  /* 0x00000003ff0c7424 */ /* 0x000fe400078e00ff */
[----:B------:R-:W-:-:S07]  /*1a290*/  IMAD.MOV.U32 R3, RZ, RZ, R14 ;  /* 0x000000ffff037224 */ /* 0x000fce00078e000e */
[----:B------:R-:W-:Y:S05]  /*1a2a0*/  WARPSYNC.COLLECTIVE R15, `(.L_x_10240) ;  /* 0x000000000f087348 */ /* 0x000fea0003c00000 */
[----:B------:R0:W1:Y:S02]  /*1a2b0*/  SHFL.IDX P6, R14, R13, R12, R11 ;  /* 0x0000000c0d0e7389 */ /* 0x00006400000c000b */
[----:B01----:R-:W-:Y:S01]  /*1a2c0*/  ENDCOLLECTIVE ;  /* 0x000000000000791b */ /* 0x003fe20003800000 */
.L_x_10240:
        /* <DEDUP_REMOVED lines=9> */
[----:B------:R0:W-:Y:S01]  /*1a360*/  @P5 LDGSTS.E.BYPASS.LTC128B.128 [R4+0x19400], desc[UR54][R2.64], !P2 ;  /* 0x1940000002045fae */ /* 0x0001e2000d101d76 */
[----:B------:R-:W-:Y:S01]  /*1a370*/  LOP3.LUT P5, RZ, R22, 0x40, RZ, 0xc0, !PT ;  /* 0x0000004016ff7812 */ /* 0x000fe200078ac0ff */
[----:B0-----:R-:W-:-:S12]  /*1a380*/  IMAD.MOV.U32 R2, RZ, RZ, R14 ;  /* 0x000000ffff027224 */ /* 0x001fd800078e000e */
[----:B------:R-:W-:Y:S05]  /*1a390*/  WARPSYNC.COLLECTIVE R15, `(.L_x_10241) ;  /* 0x000000000f087348 */ /* 0x000fea0003c00000 */
[----:B------:R0:W1:Y:S02]  /*1a3a0*/  SHFL.IDX P6, R14, R13, R12, R11 ;  /* 0x0000000c0d0e7389 */ /* 0x00006400000c000b */
[----:B01----:R-:W-:Y:S01]  /*1a3b0*/  ENDCOLLECTIVE ;  /* 0x000000000000791b */ /* 0x003fe20003800000 */
.L_x_10241:
[----:B------:R-:W-:Y:S02]  /*1a3c0*/  IMAD.MOV.U32 R13, RZ, RZ, R7 ;  /* 0x000000ffff0d7224 */ /* 0x000fe400078e0007 */
[----:B------:R-:W-:Y:S02]  /*1a3d0*/  IMAD.MOV.U32 R12, RZ, RZ, 0x4 ;  /* 0x00000004ff0c7424 */ /* 0x000fe400078e00ff */
[----:B------:R-:W-:-:S07]  /*1a3e0*/  IMAD.MOV.U32 R3, RZ, RZ, R14 ;  /* 0x000000ffff037224 */ /* 0x000fce00078e000e */
[----:B------:R-:W-:Y:S05]  /*1a3f0*/  WARPSYNC.COLLECTIVE R15, `(.L_x_10242) ;  /* 0x000000000f087348 */ /* 0x000fea0003c00000 */
[----:B------:R0:W1:Y:S02]  /*1a400*/  SHFL.IDX P6, R14, R13, R12, R11 ;  /* 0x0000000c0d0e7389 */ /* 0x00006400000c000b */
[----:B01----:R-:W-:Y:S01]  /*1a410*/  ENDCOLLECTIVE ;  /* 0x000000000000791b */ /* 0x003fe20003800000 */
.L_x_10242:
        /* <DEDUP_REMOVED lines=15> */
.L_x_10243:
[----:B------:R-:W-:Y:S02]  /*1a510*/  IMAD.MOV.U32 R13, RZ, RZ, R7 ;  /* 0x000000ffff0d7224 */ /* 0x000fe400078e0007 */
[----:B------:R-:W-:Y:S02]  /*1a520*/  IMAD.MOV.U32 R12, RZ, RZ, 0x5 ;  /* 0x00000005ff0c7424 */ /* 0x000fe400078e00ff */
[----:B------:R-:W-:-:S07]  /*1a530*/  IMAD.MOV.U32 R3, RZ, RZ, R14 ;  /* 0x000000ffff037224 */ /* 0x000fce00078e000e */
[----:B------:R-:W-:Y:S05]  /*1a540*/  WARPSYNC.COLLECTIVE R15, `(.L_x_10244) ;  /* 0x000000000f087348 */ /* 0x000fea0003c00000 */
[----:B------:R0:W1:Y:S02]  /*1a550*/  SHFL.IDX P6, R14, R13, R12, R11 ;  /* 0x0000000c0d0e7389 */ /* 0x00006400000c000b */
[----:B01----:R-:W-:Y:S01]  /*1a560*/  ENDCOLLECTIVE ;  /* 0x000000000000791b */ /* 0x003fe20003800000 */
.L_x_10244:
        /* <DEDUP_REMOVED lines=15> */
.L_x_10245:
[----:B------:R-:W-:Y:S02]  /*1a660*/  IMAD.MOV.U32 R13, RZ, RZ, R7 ;  /* 0x000000ffff0d7224 */ /* 0x000fe400078e0007 */
[----:B------:R-:W-:Y:S02]  /*1a670*/  IMAD.MOV.U32 R12, RZ, RZ, 0x6 ;  /* 0x00000006ff0c7424 */ /* 0x000fe400078e00ff */
[----:B------:R-:W-:-:S07]  /*1a680*/  IMAD.MOV.U32 R3, RZ, RZ, R14 ;  /* 0x000000ffff037224 */ /* 0x000fce00078e000e */
[----:B------:R-:W-:Y:S05]  /*1a690*/  WARPSYNC.COLLECTIVE R15, `(.L_x_10246) ;  /* 0x000000000f087348 */ /* 0x000fea0003c00000 */
[----:B------:R0:W1:Y:S02]  /*1a6a0*/  SHFL.IDX P6, R14, R13, R12, R11 ;  /* 0x0000000c0d0e7389 */ /* 0x00006400000c000b */
[----:B01----:R-:W-:Y:S01]  /*1a6b0*/  ENDCOLLECTIVE ;  /* 0x000000000000791b */ /* 0x003fe20003800000 */
.L_x_10246:
        /* <DEDUP_REMOVED lines=9> */
[----:B------:R0:W-:Y:S02]  /*1a750*/  @P5 LDGSTS.E.BYPASS.LTC128B.128 [R4+0x1ac00], desc[UR54][R2.64], !P2 ;  /* 0x1ac0000002045fae */ /* 0x0001e4000d101d76 */
[----:B0-----:R-:W-:-:S07]  /*1a760*/  IMAD.MOV.U32 R2, RZ, RZ, R14 ;  /* 0x000000ffff027224 */ /* 0x001fce00078e000e */
[----:B------:R-:W-:Y:S05]  /*1a770*/  WARPSYNC.COLLECTIVE R15, `(.L_x_10247) ;  /* 0x000000000f087348 */ /* 0x000fea0003c00000 */
[----:B------:R0:W1:Y:S02]  /*1a780*/  SHFL.IDX P6, R14, R13, R12, R11 ;  /* 0x0000000c0d0e7389 */ /* 0x00006400000c000b */
[----:B01----:R-:W-:Y:S01]  /*1a790*/  ENDCOLLECTIVE ;  /* 0x000000000000791b */ /* 0x003fe20003800000 */
.L_x_10247:
[----:B------:R-:W-:Y:S02]  /*1a7a0*/  IMAD.MOV.U32 R13, RZ, RZ, R7 ;  /* 0x000000ffff0d7224 */ /* 0x000fe400078e0007 */
[----:B------:R-:W-:Y:S02]  /*1a7b0*/  IMAD.MOV.U32 R12, RZ, RZ, 0x7 ;  /* 0x00000007ff0c7424 */ /* 0x000fe400078e00ff */
[----:B------:R-:W-:-:S07]  /*1a7c0*/  IMAD.MOV.U32 R3, RZ, RZ, R14 ;  /* 0x000000ffff037224 */ /* 0x000fce00078e000e */
[----:B------:R-:W-:Y:S05]  /*1a7d0*/  WARPSYNC.COLLECTIVE R15, `(.L_x_10248) ;  /* 0x000000000f087348 */ /* 0x000fea0003c00000 */
[----:B------:R0:W1:Y:S02]  /*1a7e0*/  SHFL.IDX P6, R14, R13, R12, R11 ;  /* 0x0000000c0d0e7389 */ /* 0x00006400000c000b */
[----:B01----:R-:W-:Y:S01]  /*1a7f0*/  ENDCOLLECTIVE ;  /* 0x000000000000791b */ /* 0x003fe20003800000 */
.L_x_10248:
[----:B------:R-:W-:-:S04]  /*1a800*/  @P4 IADD3 R3, P0, R30, R3, RZ ;  /* 0x000000031e034210 */ /* 0x000fc80007f1e0ff */
[----:B------:R-:W-:-:S04]  /*1a810*/  @P4 IADD3.X R2, RZ, R2, RZ, P0, !PT ;  /* 0x00000002ff024210 */ /* 0x000fc800007fe4ff */
[----:B------:R-:W-:Y:S01]  /*1a820*/  @P4 LOP3.LUT R3, R3, R2, RZ, 0x3c, !PT ;  /* 0x0000000203034212 */ /* 0x000fe200078e3cff */
[----:B------:R-:W-:-:S03]  /*1a830*/  IMAD.MOV.U32 R13, RZ, RZ, R8 ;  /* 0x000000ffff0d7224 */ /* 0x000fc600078e0008 */
[----:B------:R-:W-:-:S04]  /*1a840*/  @P4 LOP3.LUT R2, R3, R2, RZ, 0x3c, !PT ;  /* 0x0000000203024212 */ /* 0x000fc800078e3cff */
[----:B------:R-:W-:Y:S01]  /*1a850*/  @P4 LOP3.LUT R3, R3, R2, RZ, 0x3c, !PT ;  /* 0x0000000203034212 */ /* 0x000fe200078e3cff */
[----:B------:R-:W-:-:S04]  /*1a860*/  IMAD.MOV.U32 R7, RZ, RZ, R14 ;  /* 0x000000ffff077224 */ /* 0x000fc800078e000e */
[----:B------:R-:W-:Y:S01]  /*1a870*/  @!PT LDS RZ, [RZ] ;  /* 0x00000000fffff984 */ /* 0x000fe20000000800 */
[----:B------:R-:W-:Y:S01]  /*1a880*/  @!PT LDS RZ, [RZ] ;  /* 0x00000000fffff984 */ /* 0x000fe20000000800 */
[----:B------:R-:W-:Y:S01]  /*1a890*/  @!PT LDS RZ, [RZ] ;  /* 0x00000000fffff984 */ /* 0x000fe20000000800 */
[----:B------:R0:W-:Y:S03]  /*1a8a0*/  @P4 LDGSTS.E.BYPASS.LTC128B.128 [R4+0x1b400], desc[UR54][R2.64], !P2 ;  /* 0x1b40000002044fae */ /* 0x0001e6000d101d76 */
[----:B0-----:R-:W-:Y:S05]  /*1a8b0*/  WARPSYNC.COLLECTIVE R15, `(.L_x_10249) ;  /* 0x000000000f087348 */ /* 0x001fea0003c00000 */
[----:B------:R1:W2:Y:S02]  /*1a8c0*/  SHFL.IDX P6, R14, R13, R12, R11 ;  /* 0x0000000c0d0e7389 */ /* 0x0002a400000c000b */
[----:B012---:R-:W-:Y:S01]  /*1a8d0*/  ENDCOLLECTIVE ;  /* 0x000000000000791b */ /* 0x007fe20003800000 */
.L_x_10249:
[----:B------:R-:W-:Y:S02]  /*1a8e0*/  IMAD.MOV.U32 R13, RZ, RZ, R6 ;  /* 0x000000ffff0d7224 */ /* 0x000fe400078e0006 */
[----:B------:R-:W-:Y:S02]  /*1a8f0*/  IMAD.MOV.U32 R12, RZ, RZ, RZ ;  /* 0x000000ffff0c7224 */ /* 0x000fe400078e00ff */
[----:B------:R-:W-:-:S07]  /*1a900*/  IMAD.MOV.U32 R8, RZ, RZ, R14 ;  /* 0x000000ffff087224 */ /* 0x000fce00078e000e */
[----:B------:R-:W-:Y:S05]  /*1a910*/  WARPSYNC.COLLECTIVE R15, `(.L_x_10250) ;  /* 0x000000000f087348 */ /* 0x000fea0003c00000 */
[----:B------:R0:W1:Y:S02]  /*1a920*/  SHFL.IDX P6, R14, R13, R12, R11 ;  /* 0x0000000c0d0e7389 */ /* 0x00006400000c000b */
[----:B01----:R-:W-:Y:S01]  /*1a930*/  ENDCOLLECTIVE ;  /* 0x000000000000791b */ /* 0x003fe20003800000 */
.L_x_10250:
        /* <DEDUP_REMOVED lines=13> */
.L_x_10251:
[----:B------:R-:W-:Y:S02]  /*1aa10*/  IMAD.MOV.U32 R13, RZ, RZ, R6 ;  /* 0x000000ffff0d7224 */ /* 0x000fe400078e0006 */
[----:B------:R-:W-:Y:S01]  /*1aa20*/  IMAD.MOV.U32 R12, RZ, RZ, 0x1 ;  /* 0x00000001ff0c7424 */ /* 0x000fe200078e00ff */
[----:B------:R-:W-:-:S13]  /*1aa30*/  @P1 IADD3 R9, P0, R30, R14, RZ ;  /* 0x0000000e1e091210 */ /* 0x000fda0007f1e0ff */
[----:B------:R-:W-:Y:S05]  /*1aa40*/  WARPSYNC.COLLECTIVE R15, `(.L_x_10252) ;  /* 0x000000000f087348 */ /* 0x000fea0003c00000 */
[----:B------:R0:W1:Y:S02]  /*1aa50*/  SHFL.IDX P6, R14, R13, R12, R11 ;  /* 0x0000000c0d0e7389 */ /* 0x00006400000c000b */
[----:B01----:R-:W-:Y:S01]  /*1aa60*/  ENDCOLLECTIVE ;  /* 0x000000000000791b */ /* 0x003fe20003800000 */
.L_x_10252:
        /* <DEDUP_REMOVED lines=12> */
.L_x_10253:
[----:B------:R-:W-:Y:S05]  /*1ab30*/  BRA `(.L_x_10254) ;  /* 0xffffff9c00e07947 */ /* 0x000fea000383ffff */
.L_x_10145:
        /* <DEDUP_REMOVED lines=9> */
.L_x_10255:
[C---:B------:R-:W-:Y:S01]  /*1abd0*/  VIADD R6, R5.reuse, 0x10 ;  /* 0x0000001005067836 */ /* 0x040fe20000000000 */
[----:B------:R-:W-:Y:S01]  /*1abe0*/  ISETP.GE.AND P2, PT, R5, R23, PT ;  /* 0x000000170500720c */ /* 0x000fe20003f46270 */
[----:B------:R-:W-:Y:S02]  /*1abf0*/  IMAD.MOV.U32 R13, RZ, RZ, R0 ;  /* 0x000000ffff0d7224 */ /* 0x000fe400078e0000 */
[----:B------:R-:W-:-:S10]  /*1ac00*/  IMAD.MOV.U32 R2, RZ, RZ, R14 ;  /* 0x000000ffff027224 */ /* 0x000fd400078e000e */
[----:B------:R-:W-:Y:S05]  /*1ac10*/  WARPSYNC.COLLECTIVE R15, `(.L_x_10256) ;  /* 0x000000000f087348 */ /* 0x000fea0003c00000 */
[----:B------:R0:W1:Y:S02]  /*1ac20*/  SHFL.IDX P6, R14, R13, R12, R11 ;  /* 0x0000000c0d0e7389 */ /* 0x00006400000c000b */
[----:B01----:R-:W-:Y:S01]  /*1ac30*/  ENDCOLLECTIVE ;  /* 0x000000000000791b */ /* 0x003fe20003800000 */
.L_x_10256:
        /* <DEDUP_REMOVED lines=8> */
.L_x_10257:
        /* <DEDUP_REMOVED lines=11> */
.L_x_10258:
        /* <DEDUP_REMOVED lines=8> */
.L_x_10259:
        /* <DEDUP_REMOVED lines=11> */
.L_x_10260:
        /* <DEDUP_REMOVED lines=8> */
.L_x_10261:
        /* <DEDUP_REMOVED lines=11> */
.L_x_10262:
        /* <DEDUP_REMOVED lines=8> */
.L_x_10263:
        /* <DEDUP_REMOVED lines=11> */
.L_x_10264:
        /* <DEDUP_REMOVED lines=8> */
.L_x_10265:
        /* <DEDUP_REMOVED lines=11> */
.L_x_10266:
        /* <DEDUP_REMOVED lines=8> */
.L_x_10267:
        /* <DEDUP_REMOVED lines=10> */
.L_x_10268:
        /* <DEDUP_REMOVED lines=8> */
.L_x_10269:
        /* <DEDUP_REMOVED lines=9> */
.L_x_10270:
[----:B------:R-:W-:Y:S05]  /*1b460*/  BRA `(.L_x_10271) ;  /* 0xffffffa000207947 */ /* 0x000fea000383ffff */
.L_x_10148:
[----:B0-----:R0:W1:Y:S02]  /*1b470*/  SYNCS.PHASECHK.TRANS64.TRYWAIT P0, [R16+URZ+0x22820], R3 ;  /* 0x02282003100075a7 */ /* 0x001064000800017f */
[----:B-1----:R-:W-:Y:S05]  /*1b480*/  @!P0 NANOSLEEP.SYNCS 0x989680 ;  /* 0x009896800000895d */ /* 0x002fea0003900000 */
[----:B------:R-:W1:Y:S02]  /*1b490*/  @!P0 SYNCS.PHASECHK.TRANS64 P0, [R16+URZ+0x22820], R3 ;  /* 0x02282003100085a7 */ /* 0x000e64000800007f */
[----:B-1----:R-:W-:Y:S05]  /*1b4a0*/  @!P0 BRA `(.L_x_10148) ;  /* 0xfffffffc00f08947 */ /* 0x002fea000383ffff */
[----:B------:R-:W-:Y:S05]  /*1b4b0*/  BRA `(.L_x_10272) ;  /* 0xffffffa0007c7947 */ /* 0x000fea000383ffff */
.L_x_10152:
[----:B0-----:R0:W1:Y:S02]  /*1b4c0*/  SYNCS.PHASECHK.TRANS64.TRYWAIT P0, [R0+URZ+0x22880], R28 ;  /* 0x0228801c000075a7 */ /* 0x001064000800017f */
[----:B-1----:R-:W-:Y:S05]  /*1b4d0*/  @!P0 NANOSLEEP.SYNCS 0x989680 ;  /* 0x009896800000895d */ /* 0x002fea0003900000 */
[----:B------:R-:W1:Y:S02]  /*1b4e0*/  @!P0 SYNCS.PHASECHK.TRANS64 P0, [R0+URZ+0x22880], R28 ;  /* 0x0228801c000085a7 */ /* 0x000e64000800007f */
[----:B-1----:R-:W-:Y:S05]  /*1b4f0*/  @!P0 BRA `(.L_x_10152) ;  /* 0xfffffffc00f08947 */ /* 0x002fea000383ffff */
[----:B------:R-:W-:Y:S05]  /*1b500*/  BRA `(.L_x_10273) ;  /* 0xffffffa400a87947 */ /* 0x000fea000383ffff */
.L_x_10153:
        /* <DEDUP_REMOVED lines=8> */
.L_x_10275:
[----:B------:R-:W-:Y:S05]  /*1b590*/  BSYNC B0 ;  /* 0x0000000000007941 */ /* 0x000fea0003800000 */
.L_x_10274:
        /* <DEDUP_REMOVED lines=9> */
.L_x_10276:
[----:B------:R-:W-:Y:S02]  /*1b630*/  IMAD.MOV.U32 R13, RZ, RZ, R4 ;  /* 0x000000ffff0d7224 */ /* 0x000fe400078e0004 */
[----:B------:R-:W-:Y:S02]  /*1b640*/  IMAD.MOV.U32 R12, RZ, RZ, 0x1 ;  /* 0x00000001ff0c7424 */ /* 0x000fe400078e00ff */
[----:B------:R-:W-:-:S07]  /*1b650*/  IMAD.MOV.U32 R2, RZ, RZ, R14 ;  /* 0x000000ffff027224 */ /* 0x000fce00078e000e */
[----:B------:R-:W-:Y:S05]  /*1b660*/  WARPSYNC.COLLECTIVE R15, `(.L_x_10277) ;  /* 0x000000000f087348 */ /* 0x000fea0003c00000 */
[----:B------:R0:W1:Y:S02]  /*1b670*/  SHFL.IDX P6, R14, R13, R12, R11 ;  /* 0x0000000c0d0e7389 */ /* 0x00006400000c000b */
[----:B01----:R-:W-:Y:S01]  /*1b680*/  ENDCOLLECTIVE ;  /* 0x000000000000791b */ /* 0x003fe20003800000 */
.L_x_10277:
        /* <DEDUP_REMOVED lines=11> */
.L_x_10278:
        /* <DEDUP_REMOVED lines=8> */
.L_x_10279:
        /* <DEDUP_REMOVED lines=9> */
.L_x_10280:
        /* <DEDUP_REMOVED lines=9> */
.L_x_10281:
        /* <DEDUP_REMOVED lines=9> */
.L_x_10282:
[----:B------:R-:W-:Y:S02]  /*1b970*/  IMAD.MOV.U32 R13, RZ, RZ, R4 ;  /* 0x000000ffff0d7224 */ /* 0x000fe400078e0004 */
[----:B------:R-:W-:Y:S02]  /*1b980*/  IMAD.MOV.U32 R12, RZ, RZ, 0x4 ;  /* 0x00000004ff0c7424 */ /* 0x000fe400078e00ff */
[----:B------:R-:W-:-:S07]  /*1b990*/  IMAD.MOV.U32 R2, RZ, RZ, R14 ;  /* 0x000000ffff027224 */ /* 0x000fce00078e000e */
[----:B------:R-:W-:Y:S05]  /*1b9a0*/  WARPSYNC.COLLECTIVE R15, `(.L_x_10283) ;  /* 0x000000000f087348 */ /* 0x000fea0003c00000 */
[----:B------:R0:W1:Y:S02]  /*1b9b0*/  SHFL.IDX P6, R14, R13, R12, R11 ;  /* 0x0000000c0d0e7389 */ /* 0x00006400000c000b */
[----:B01----:R-:W-:Y:S01]  /*1b9c0*/  ENDCOLLECTIVE ;  /* 0x000000000000791b */ /* 0x003fe20003800000 */
.L_x_10283:
        /* <DEDUP_REMOVED lines=11> */
.L_x_10284:
[----:B------:R-:W-:Y:S02]  /*1ba80*/  IMAD.MOV.U32 R13, RZ, RZ, R4 ;  /* 0x000000ffff0d7224 */ /* 0x000fe400078e0004 */
[----:B------:R-:W-:Y:S02]  /*1ba90*/  IMAD.MOV.U32 R12, RZ, RZ, 0x5 ;  /* 0x00000005ff0c7424 */ /* 0x000fe400078e00ff */
[----:B------:R-:W-:-:S07]  /*1baa0*/  IMAD.MOV.U32 R2, RZ, RZ, R14 ;  /* 0x000000ffff027224 */ /* 0x000fce00078e000e */
[----:B------:R-:W-:Y:S05]  /*1bab0*/  WARPSYNC.COLLECTIVE R15, `(.L_x_10285) ;  /* 0x000000000f087348 */ /* 0x000fea0003c00000 */
[----:B------:R0:W1:Y:S02]  /*1bac0*/  SHFL.IDX P6, R14, R13, R12, R11 ;  /* 0x0000000c0d0e7389 */ /* 0x00006400000c000b */
[----:B01----:R-:W-:Y:S01]  /*1bad0*/  ENDCOLLECTIVE ;  /* 0x000000000000791b */ /* 0x003fe20003800000 */
.L_x_10285:
        /* <DEDUP_REMOVED lines=11> */
.L_x_10286:
[----:B------:R-:W-:Y:S02]  /*1bb90*/  IMAD.MOV.U32 R13, RZ, RZ, R4 ;  /* 0x000000ffff0d7224 */ /* 0x000fe400078e0004 */
[----:B------:R-:W-:Y:S02]  /*1bba0*/  IMAD.MOV.U32 R12, RZ, RZ, 0x6 ;  /* 0x00000006ff0c7424 */ /* 0x000fe400078e00ff */
[----:B------:R-:W-:-:S07]  /*1bbb0*/  IMAD.MOV.U32 R2, RZ, RZ, R14 ;  /* 0x000000ffff027224 */ /* 0x000fce00078e000e */
[----:B------:R-:W-:Y:S05]  /*1bbc0*/  WARPSYNC.COLLECTIVE R15, `(.L_x_10287) ;  /* 0x000000000f087348 */ /* 0x000fea0003c00000 */
[----:B------:R0:W1:Y:S02]  /*1bbd0*/  SHFL.IDX P6, R14, R13, R12, R11 ;  /* 0x0000000c0d0e7389 */ /* 0x00006400000c000b */
[----:B01----:R-:W-:Y:S01]  /*1bbe0*/  ENDCOLLECTIVE ;  /* 0x000000000000791b */ /* 0x003fe20003800000 */
.L_x_10287:
        /* <DEDUP_REMOVED lines=11> */
.L_x_10288:
[----:B------:R-:W-:Y:S02]  /*1bca0*/  IMAD.MOV.U32 R13, RZ, RZ, R4 ;  /* 0x000000ffff0d7224 */ /* 0x000fe400078e0004 */
[----:B------:R-:W-:Y:S02]  /*1bcb0*/  IMAD.MOV.U32 R12, RZ, RZ, 0x7 ;  /* 0x00000007ff0c7424 */ /* 0x000fe400078e00ff */
[----:B------:R-:W-:-:S07]  /*1bcc0*/  IMAD.MOV.U32 R2, RZ, RZ, R14 ;  /* 0x000000ffff027224 */ /* 0x000fce00078e000e */
[----:B------:R-:W-:Y:S05]  /*1bcd0*/  WARPSYNC.COLLECTIVE R15, `(.L_x_10289) ;  /* 0x000000000f087348 */ /* 0x000fea0003c00000 */
[----:B------:R0:W1:Y:S02]  /*1bce0*/  SHFL.IDX P6, R14, R13, R12, R11 ;  /* 0x0000000c0d0e7389 */ /* 0x00006400000c000b */
[----:B01----:R-:W-:Y:S01]  /*1bcf0*/  ENDCOLLECTIVE ;  /* 0x000000000000791b */ /* 0x003fe20003800000 */
.L_x_10289:
        /* <DEDUP_REMOVED lines=11> */
.L_x_10290:
[----:B------:R-:W-:Y:S02]  /*1bdb0*/  IMAD.MOV.U32 R13, RZ, RZ, R19 ;  /* 0x000000ffff0d7224 */ /* 0x000fe400078e0013 */
[----:B------:R-:W-:Y:S02]  /*1bdc0*/  IMAD.MOV.U32 R12, RZ, RZ, RZ ;  /* 0x000000ffff0c7224 */ /* 0x000fe400078e00ff */
[----:B------:R-:W-:-:S07]  /*1bdd0*/  IMAD.MOV.U32 R20, RZ, RZ, R14 ;  /* 0x000000ffff147224 */ /* 0x000fce00078e000e */
[----:B------:R-:W-:Y:S05]  /*1bde0*/  WARPSYNC.COLLECTIVE R15, `(.L_x_10291) ;  /* 0x000000000f087348 */ /* 0x000fea0003c00000 */
[----:B------:R0:W1:Y:S02]  /*1bdf0*/  SHFL.IDX P6, R14, R13, R12, R11 ;  /* 0x0000000c0d0e7389 */ /* 0x00006400000c000b */
[----:B01----:R-:W-:Y:S01]  /*1be00*/  ENDCOLLECTIVE ;  /* 0x000000000000791b */ /* 0x003fe20003800000 */
.L_x_10291:
        /* <DEDUP_REMOVED lines=11> */
.L_x_10292:
[----:B------:R-:W-:Y:S02]  /*1bec0*/  IMAD.MOV.U32 R13, RZ, RZ, R19 ;  /* 0x000000ffff0d7224 */ /* 0x000fe400078e0013 */
[----:B------:R-:W-:Y:S02]  /*1bed0*/  IMAD.MOV.U32 R12, RZ, RZ, 0x1 ;  /* 0x00000001ff0c7424 */ /* 0x000fe400078e00ff */
[----:B------:R-:W-:-:S07]  /*1bee0*/  IMAD.MOV.U32 R5, RZ, RZ, R14 ;  /* 0x000000ffff057224 */ /* 0x000fce00078e000e */
[----:B------:R-:W-:Y:S05]  /*1bef0*/  WARPSYNC.COLLECTIVE R15, `(.L_x_10293) ;  /* 0x000000000f087348 */ /* 0x000fea0003c00000 */
[----:B------:R0:W1:Y:S02]  /*1bf00*/  SHFL.IDX P6, R14, R13, R12, R11 ;  /* 0x0000000c0d0e7389 */ /* 0x00006400000c000b */
[----:B01----:R-:W-:Y:S01]  /*1bf10*/  ENDCOLLECTIVE ;  /* 0x000000000000791b */ /* 0x003fe20003800000 */
.L_x_10293:
        /* <DEDUP_REMOVED lines=11> */
.L_x_10294:
[----:B------:R-:W-:Y:S01]  /*1bfd0*/  IMAD.MOV.U32 R2, RZ, RZ, R14 ;  /* 0x000000ffff027224 */ /* 0x000fe200078e000e */
[----:B------:R-:W-:Y:S06]  /*1bfe0*/  BRA `(.L_x_10295) ;  /* 0xffffffa000447947 */ /* 0x000fec000383ffff */
.L_x_10158:
[----:B--2---:R2:W3:Y:S02]  /*1bff0*/  SYNCS.PHASECHK.TRANS64.TRYWAIT P0, [R0+URZ+0x22840], R28 ;  /* 0x0228401c000075a7 */ /* 0x0044e4000800017f */
[----:B---3--:R-:W-:Y:S05]  /*1c000*/  @!P0 NANOSLEEP.SYNCS 0x989680 ;  /* 0x009896800000895d */ /* 0x008fea0003900000 */
[----:B------:R-:W3:Y:S02]  /*1c010*/  @!P0 SYNCS.PHASECHK.TRANS64 P0, [R0+URZ+0x22840], R28 ;  /* 0x0228401c000085a7 */ /* 0x000ee4000800007f */
[----:B---3--:R-:W-:Y:S05]  /*1c020*/  @!P0 BRA `(.L_x_10158) ;  /* 0xfffffffc00f08947 */ /* 0x008fea000383ffff */
[----:B------:R-:W-:Y:S05]  /*1c030*/  BRA `(.L_x_10296) ;  /* 0xffffffa000947947 */ /* 0x000fea000383ffff */
.L_x_10159:
        /* <DEDUP_REMOVED lines=8> */
.L_x_10298:
[----:B------:R-:W-:Y:S05]  /*1c0c0*/  BSYNC B0 ;  /* 0x0000000000007941 */ /* 0x000fea0003800000 */
.L_x_10297:
        /* <DEDUP_REMOVED lines=8> */
.L_x_10299:
[----:B------:R-:W-:Y:S02]  /*1c150*/  IMAD.MOV.U32 R13, RZ, RZ, R4 ;  /* 0x000000ffff0d7224 */ /* 0x000fe400078e0004 */
[----:B------:R-:W-:Y:S02]  /*1c160*/  IMAD.MOV.U32 R12, RZ, RZ, 0x1 ;  /* 0x00000001ff0c7424 */ /* 0x000fe400078e00ff */
[----:B------:R-:W-:-:S07]  /*1c170*/  IMAD.MOV.U32 R2, RZ, RZ, R14 ;  /* 0x000000ffff027224 */ /* 0x000fce00078e000e */
[----:B------:R-:W-:Y:S05]  /*1c180*/  WARPSYNC.COLLECTIVE R15, `(.L_x_10300) ;  /* 0x000000000f087348 */ /* 0x000fea0003c00000 */
[----:B------:R0:W1:Y:S02]  /*1c190*/  SHFL.IDX P6, R14, R13, R12, R11 ;  /* 0x0000000c0d0e7389 */ /* 0x00006400000c000b */
[----:B01----:R-:W-:Y:S01]  /*1c1a0*/  ENDCOLLECTIVE ;  /* 0x000000000000791b */ /* 0x003fe20003800000 */
.L_x_10300:
        /* <DEDUP_REMOVED lines=11> */
.L_x_10301:
        /* <DEDUP_REMOVED lines=8> */
.L_x_10302:
        /* <DEDUP_REMOVED lines=9> */
.L_x_10303:
        /* <DEDUP_REMOVED lines=9> */
.L_x_10304:
        /* <DEDUP_REMOVED lines=9> */
.L_x_10305:
[----:B------:R-:W-:Y:S02]  /*1c490*/  IMAD.MOV.U32 R13, RZ, RZ, R4 ;  /* 0x000000ffff0d7224 */ /* 0x000fe400078e0004 */
[----:B------:R-:W-:Y:S02]  /*1c4a0*/  IMAD.MOV.U32 R12, RZ, RZ, 0x4 ;  /* 0x00000004ff0c7424 */ /* 0x000fe400078e00ff */
[----:B------:R-:W-:-:S07]  /*1c4b0*/  IMAD.MOV.U32 R2, RZ, RZ, R14 ;  /* 0x000000ffff027224 */ /* 0x000fce00078e000e */
[----:B------:R-:W-:Y:S05]  /*1c4c0*/  WARPSYNC.COLLECTIVE R15, `(.L_x_10306) ;  /* 0x000000000f087348 */ /* 0x000fea0003c00000 */
[----:B------:R0:W1:Y:S02]  /*1c4d0*/  SHFL.IDX P6, R14, R13, R12, R11 ;  /* 0x0000000c0d0e7389 */ /* 0x00006400000c000b */
[----:B01----:R-:W-:Y:S01]  /*1c4e0*/  ENDCOLLECTIVE ;  /* 0x000000000000791b */ /* 0x003fe20003800000 */
.L_x_10306:
        /* <DEDUP_REMOVED lines=11> */
.L_x_10307:
[----:B------:R-:W-:Y:S02]  /*1c5a0*/  IMAD.MOV.U32 R13, RZ, RZ, R4 ;  /* 0x000000ffff0d7224 */ /* 0x000fe400078e0004 */
[----:B------:R-:W-:Y:S02]  /*1c5b0*/  IMAD.MOV.U32 R12, RZ, RZ, 0x5 ;  /* 0x00000005ff0c7424 */ /* 0x000fe400078e00ff */
[----:B------:R-:W-:-:S07]  /*1c5c0*/  IMAD.MOV.U32 R2, RZ, RZ, R14 ;  /* 0x000000ffff027224 */ /* 0x000fce00078e000e */
[----:B------:R-:W-:Y:S05]  /*1c5d0*/  WARPSYNC.COLLECTIVE R15, `(.L_x_10308) ;  /* 0x000000000f087348 */ /* 0x000fea0003c00000 */
[----:B------:R0:W1:Y:S02]  /*1c5e0*/  SHFL.IDX P6, R14, R13, R12, R11 ;  /* 0x0000000c0d0e7389 */ /* 0x00006400000c000b */
[----:B01----:R-:W-:Y:S01]  /*1c5f0*/  ENDCOLLECTIVE ;  /* 0x000000000000791b */ /* 0x003fe20003800000 */
.L_x_10308:
        /* <DEDUP_REMOVED lines=11> */
.L_x_10309:
[----:B------:R-:W-:Y:S02]  /*1c6b0*/  IMAD.MOV.U32 R13, RZ, RZ, R4 ;  /* 0x000000ffff0d7224 */ /* 0x000fe400078e0004 */
[----:B------:R-:W-:Y:S02]  /*1c6c0*/  IMAD.MOV.U32 R12, RZ, RZ, 0x6 ;  /* 0x00000006ff0c7424 */ /* 0x000fe400078e00ff */
[----:B------:R-:W-:-:S07]  /*1c6d0*/  IMAD.MOV.U32 R2, RZ, RZ, R14 ;  /* 0x000000ffff027224 */ /* 0x000fce00078e000e */
[----:B------:R-:W-:Y:S05]  /*1c6e0*/  WARPSYNC.COLLECTIVE R15, `(.L_x_10310) ;  /* 0x000000000f087348 */ /* 0x000fea0003c00000 */
[----:B------:R0:W1:Y:S02]  /*1c6f0*/  SHFL.IDX P6, R14, R13, R12, R11 ;  /* 0x0000000c0d0e7389 */ /* 0x00006400000c000b */
[----:B01----:R-:W-:Y:S01]  /*1c700*/  ENDCOLLECTIVE ;  /* 0x000000000000791b */ /* 0x003fe20003800000 */
.L_x_10310:
        /* <DEDUP_REMOVED lines=11> */
.L_x_10311:
[----:B------:R-:W-:Y:S02]  /*1c7c0*/  IMAD.MOV.U32 R13, RZ, RZ, R4 ;  /* 0x000000ffff0d7224 */ /* 0x000fe400078e0004 */
[----:B------:R-:W-:Y:S02]  /*1c7d0*/  IMAD.MOV.U32 R12, RZ, RZ, 0x7 ;  /* 0x00000007ff0c7424 */ /* 0x000fe400078e00ff */
[----:B------:R-:W-:-:S07]  /*1c7e0*/  IMAD.MOV.U32 R2, RZ, RZ, R14 ;  /* 0x000000ffff027224 */ /* 0x000fce00078e000e */
[----:B------:R-:W-:Y:S05]  /*1c7f0*/  WARPSYNC.COLLECTIVE R15, `(.L_x_10312) ;  /* 0x000000000f087348 */ /* 0x000fea0003c00000 */
[----:B------:R0:W1:Y:S02]  /*1c800*/  SHFL.IDX P6, R14, R13, R12, R11 ;  /* 0x0000000c0d0e7389 */ /* 0x00006400000c000b */
[----:B01----:R-:W-:Y:S01]  /*1c810*/  ENDCOLLECTIVE ;  /* 0x000000000000791b */ /* 0x003fe20003800000 */
.L_x_10312:
        /* <DEDUP_REMOVED lines=11> */
.L_x_10313:
[----:B------:R-:W-:Y:S02]  /*1c8d0*/  IMAD.MOV.U32 R13, RZ, RZ, R8 ;  /* 0x000000ffff0d7224 */ /* 0x000fe400078e0008 */
[----:B------:R-:W-:Y:S02]  /*1c8e0*/  IMAD.MOV.U32 R12, RZ, RZ, RZ ;  /* 0x000000ffff0c7224 */ /* 0x000fe400078e00ff */
[----:B------:R-:W-:-:S07]  /*1c8f0*/  IMAD.MOV.U32 R9, RZ, RZ, R14 ;  /* 0x000000ffff097224 */ /* 0x000fce00078e000e */
[----:B------:R-:W-:Y:S05]  /*1c900*/  WARPSYNC.COLLECTIVE R15, `(.L_x_10314) ;  /* 0x000000000f087348 */ /* 0x000fea0003c00000 */
[----:B------:R0:W1:Y:S02]  /*1c910*/  SHFL.IDX P6, R14, R13, R12, R11 ;  /* 0x0000000c0d0e7389 */ /* 0x00006400000c000b */
[----:B01----:R-:W-:Y:S01]  /*1c920*/  ENDCOLLECTIVE ;  /* 0x000000000000791b */ /* 0x003fe20003800000 */
.L_x_10314:
        /* <DEDUP_REMOVED lines=11> */
.L_x_10315:
[----:B------:R-:W-:Y:S02]  /*1c9e0*/  IMAD.MOV.U32 R13, RZ, RZ, R8 ;  /* 0x000000ffff0d7224 */ /* 0x000fe400078e0008 */
[----:B------:R-:W-:Y:S02]  /*1c9f0*/  IMAD.MOV.U32 R12, RZ, RZ, 0x1 ;  /* 0x00000001ff0c7424 */ /* 0x000fe400078e00ff */
[----:B------:R-:W-:-:S07]  /*1ca00*/  IMAD.MOV.U32 R5, RZ, RZ, R14 ;  /* 0x000000ffff057224 */ /* 0x000fce00078e000e */
[----:B------:R-:W-:Y:S05]  /*1ca10*/  WARPSYNC.COLLECTIVE R15, `(.L_x_10316) ;  /* 0x000000000f087348 */ /* 0x000fea0003c00000 */
[----:B------:R0:W1:Y:S02]  /*1ca20*/  SHFL.IDX P6, R14, R13, R12, R11 ;  /* 0x0000000c0d0e7389 */ /* 0x00006400000c000b */
[----:B01----:R-:W-:Y:S01]  /*1ca30*/  ENDCOLLECTIVE ;  /* 0x000000000000791b */ /* 0x003fe20003800000 */
.L_x_10316:
        /* <DEDUP_REMOVED lines=11> */
.L_x_10317:
[----:B------:R-:W-:Y:S05]  /*1caf0*/  BRA `(.L_x_10318) ;  /* 0xffffff9c00247947 */ /* 0x000fea000383ffff */
.L_x_10164:
[----:B0-----:R0:W1:Y:S02]  /*1cb00*/  SYNCS.PHASECHK.TRANS64.TRYWAIT P2, [R0+URZ+0x22870], R3 ;  /* 0x02287003000075a7 */ /* 0x001064000804017f */
[----:B-1----:R-:W-:Y:S05]  /*1cb10*/  @!P2 NANOSLEEP.SYNCS 0x989680 ;  /* 0x009896800000a95d */ /* 0x002fea0003900000 */
[----:B------:R-:W1:Y:S02]  /*1cb20*/  @!P2 SYNCS.PHASECHK.TRANS64 P2, [R0+URZ+0x22870], R3 ;  /* 0x022870030000a5a7 */ /* 0x000e64000804007f */
[----:B-1----:R-:W-:Y:S05]  /*1cb30*/  @!P2 BRA `(.L_x_10164) ;  /* 0xfffffffc00f0a947 */ /* 0x002fea000383ffff */
[----:B------:R-:W-:Y:S05]  /*1cb40*/  BRA `(.L_x_10319) ;  /* 0xffffff9c00887947 */ /* 0x000fea000383ffff */
.L_x_10166:
[----:B0-----:R0:W1:Y:S02]  /*1cb50*/  SYNCS.PHASECHK.TRANS64.TRYWAIT P2, [R0+URZ+0x22860], R5 ;  /* 0x02286005000075a7 */ /* 0x001064000804017f */
[----:B-1----:R-:W-:Y:S05]  /*1cb60*/  @!P2 NANOSLEEP.SYNCS 0x989680 ;  /* 0x009896800000a95d */ /* 0x002fea0003900000 */
[----:B------:R-:W1:Y:S02]  /*1cb70*/  @!P2 SYNCS.PHASECHK.TRANS64 P2, [R0+URZ+0x22860], R5 ;  /* 0x022860050000a5a7 */ /* 0x000e64000804007f */
[----:B-1----:R-:W-:Y:S05]  /*1cb80*/  @!P2 BRA `(.L_x_10166) ;  /* 0xfffffffc00f0a947 */ /* 0x002fea000383ffff */
[----:B------:R-:W-:Y:S05]  /*1cb90*/  BRA `(.L_x_10320) ;  /* 0xffffff9c00987947 */ /* 0x000fea000383ffff */
.L_x_10174:
[----:B0-----:R0:W2:Y:S02]  /*1cba0*/  SYNCS.PHASECHK.TRANS64.TRYWAIT P1, [R2+URZ+0x22870], R3 ;  /* 0x02287003020075a7 */ /* 0x0010a4000802017f */
[----:B--2---:R-:W-:Y:S05]  /*1cbb0*/  @!P1 NANOSLEEP.SYNCS 0x989680 ;  /* 0x009896800000995d */ /* 0x004fea0003900000 */
[----:B------:R-:W2:Y:S02]  /*1cbc0*/  @!P1 SYNCS.PHASECHK.TRANS64 P1, [R2+URZ+0x22870], R3 ;  /* 0x02287003020095a7 */ /* 0x000ea4000802007f */
[----:B--2---:R-:W-:Y:S05]  /*1cbd0*/  @!P1 BRA `(.L_x_10174) ;  /* 0xfffffffc00f09947 */ /* 0x004fea000383ffff */
[----:B------:R-:W-:Y:S05]  /*1cbe0*/  BRA `(.L_x_10321) ;  /* 0xffffffa4008c7947 */ /* 0x000fea000383ffff */
.L_x_10176:
[----:B0-----:R0:W1:Y:S02]  /*1cbf0*/  SYNCS.PHASECHK.TRANS64.TRYWAIT P1, [R2+URZ+0x22860], R3 ;  /* 0x02286003020075a7 */ /* 0x001064000802017f */
[----:B-1----:R-:W-:Y:S05]  /*1cc00*/  @!P1 NANOSLEEP.SYNCS 0x989680 ;  /* 0x009896800000995d */ /* 0x002fea0003900000 */
[----:B------:R-:W1:Y:S02]  /*1cc10*/  @!P1 SYNCS.PHASECHK.TRANS64 P1, [R2+URZ+0x22860], R3 ;  /* 0x02286003020095a7 */ /* 0x000e64000802007f */
[----:B-1----:R-:W-:Y:S05]  /*1cc20*/  @!P1 BRA `(.L_x_10176) ;  /* 0xfffffffc00f09947 */ /* 0x002fea000383ffff */
[----:B------:R-:W-:Y:S05]  /*1cc30*/  BRA `(.L_x_10322) ;  /* 0xffffffa400987947 */ /* 0x000fea000383ffff */
.L_x_10190:
[----:B0-----:R0:W1:Y:S02]  /*1cc40*/  SYNCS.PHASECHK.TRANS64.TRYWAIT P0, [R5+URZ+0x22820], R0 ;  /* 0x02282000050075a7 */ /* 0x001064000800017f */
[----:B-1----:R-:W-:Y:S05]  /*1cc50*/  @!P0 NANOSLEEP.SYNCS 0x989680 ;  /* 0x009896800000895d */ /* 0x002fea0003900000 */
[----:B------:R-:W1:Y:S02]  /*1cc60*/  @!P0 SYNCS.PHASECHK.TRANS64 P0, [R5+URZ+0x22820], R0 ;  /* 0x02282000050085a7 */ /* 0x000e64000800007f */
[----:B-1----:R-:W-:Y:S05]  /*1cc70*/  @!P0 BRA `(.L_x_10190) ;  /* 0xfffffffc00f08947 */ /* 0x002fea000383ffff */
[----:B------:R-:W-:Y:S05]  /*1cc80*/  BRA `(.L_x_10323) ;  /* 0xffffffbc00987947 */ /* 0x000fea000383ffff */
.L_x_10191:
        /* <DEDUP_REMOVED lines=11> */
.L_x_10325:
[----:B------:R-:W-:Y:S05]  /*1cd40*/  BSYNC B0 ;  /* 0x0000000000007941 */ /* 0x000fea0003800000 */
.L_x_10324:
[----:B------:R-:W-:Y:S05]  /*1cd50*/  BRA `(.L_x_10326) ;  /* 0xffffffbc00807947 */ /* 0x000fea000383ffff */
.L_x_10194:
[----:B------:R-:W-:Y:S01]  /*1cd60*/  BSSY B1, `(.L_x_10327) ;  /* 0x0000006000017945 */ /* 0x000fe20003800000 */
[----:B------:R-:W-:-:S07]  /*1cd70*/  IMAD.MOV.U32 R15, RZ, RZ, -0x1 ;  /* 0xffffffffff0f7424 */ /* 0x000fce00078e00ff */
[----:B0-----:R-:W-:Y:S05]  /*1cd80*/  WARPSYNC.COLLECTIVE R15, `(.L_x_10328) ;  /* 0x000000000f0c7348 */ /* 0x001fea0003c00000 */
[----:B------:R-:W-:Y:S02]  /*1cd90*/  ELECT P6, UR62, PT ;  /* 0x00000000003e782f */ /* 0x000fe400038c0000 */
[----:B------:R-:W-:Y:S01]  /*1cda0*/  MOV R14, UR62 ;  /* 0x0000003e000e7c02 */ /* 0x000fe20008000f00 */
[----:B0-----:R-:W-:Y:S10]  /*1cdb0*/  ENDCOLLECTIVE ;  /* 0x000000000000791b */ /* 0x001ff40003800000 */
.L_x_10328:
[----:B------:R-:W-:Y:S05]  /*1cdc0*/  BSYNC B1 ;  /* 0x0000000000017941 */ /* 0x000fea0003800000 */
.L_x_10327:
[----:B------:R-:W-:Y:S05]  /*1cdd0*/  BRA `(.L_x_10329) ;  /* 0xffffffbc00787947 */ /* 0x000fea000383ffff */
.L_x_10196:
[----:B0-----:R0:W1:Y:S02]  /*1cde0*/  SYNCS.PHASECHK.TRANS64.TRYWAIT P1, [R3+URZ+0x22840], R2 ;  /* 0x02284002030075a7 */ /* 0x001064000802017f */
[----:B-1----:R-:W-:Y:S05]  /*1cdf0*/  @!P1 NANOSLEEP.SYNCS 0x989680 ;  /* 0x009896800000995d */ /* 0x002fea0003900000 */
[----:B------:R-:W1:Y:S02]  /*1ce00*/  @!P1 SYNCS.PHASECHK.TRANS64 P1, [R3+URZ+0x22840], R2 ;  /* 0x02284002030095a7 */ /* 0x000e64000802007f */
[----:B-1----:R-:W-:Y:S05]  /*1ce10*/  @!P1 BRA `(.L_x_10196) ;  /* 0xfffffffc00f09947 */ /* 0x002fea000383ffff */
[----:B------:R-:W-:Y:S05]  /*1ce20*/  BRA `(.L_x_10330) ;  /* 0xffffffbc00987947 */ /* 0x000fea000383ffff */
.L_x_10198:
[----:B-1----:R1:W2:Y:S02]  /*1ce30*/  SYNCS.PHASECHK.TRANS64.TRYWAIT P1, [R31+URZ+0x22840], R0 ;  /* 0x022840001f0075a7 */ /* 0x0022a4000802017f */
[----:B--2---:R-:W-:Y:S05]  /*1ce40*/  @!P1 NANOSLEEP.SYNCS 0x989680 ;  /* 0x009896800000995d */ /* 0x004fea0003900000 */
[----:B------:R-:W2:Y:S02]  /*1ce50*/  @!P1 SYNCS.PHASECHK.TRANS64 P1, [R31+URZ+0x22840], R0 ;  /* 0x022840001f0095a7 */ /* 0x000ea4000802007f */
[----:B--2---:R-:W-:Y:S05]  /*1ce60*/  @!P1 BRA `(.L_x_10198) ;  /* 0xfffffffc00f09947 */ /* 0x004fea000383ffff */
[----:B------:R-:W-:Y:S05]  /*1ce70*/  BRA `(.L_x_10331) ;  /* 0xffffffbc00a47947 */ /* 0x000fea000383ffff */
.L_x_10200:
[----:B--2---:R2:W3:Y:S02]  /*1ce80*/  SYNCS.PHASECHK.TRANS64.TRYWAIT P1, [R3+URZ+0x22860], R2 ;  /* 0x02286002030075a7 */ /* 0x0044e4000802017f */
[----:B---3--:R-:W-:Y:S05]  /*1ce90*/  @!P1 NANOSLEEP.SYNCS 0x989680 ;  /* 0x009896800000995d */ /* 0x008fea0003900000 */
[----:B------:R-:W3:Y:S02]  /*1cea0*/  @!P1 SYNCS.PHASECHK.TRANS64 P1, [R3+URZ+0x22860], R2 ;  /* 0x02286002030095a7 */ /* 0x000ee4000802007f */
[----:B---3--:R-:W-:Y:S05]  /*1ceb0*/  @!P1 BRA `(.L_x_10200) ;  /* 0xfffffffc00f09947 */ /* 0x008fea000383ffff */
[----:B------:R-:W-:Y:S05]  /*1cec0*/  BRA `(.L_x_10332) ;  /* 0xffffffbc00a07947 */ /* 0x000fea000383ffff */
.L_x_10202:
[----:B---3--:R3:W4:Y:S02]  /*1ced0*/  SYNCS.PHASECHK.TRANS64.TRYWAIT P1, [R31+URZ+0x22860], R0 ;  /* 0x022860001f0075a7 */ /* 0x008724000802017f */
[----:B----4-:R-:W-:Y:S05]  /*1cee0*/  @!P1 NANOSLEEP.SYNCS 0x989680 ;  /* 0x009896800000995d */ /* 0x010fea0003900000 */
[----:B------:R-:W4:Y:S02]  /*1cef0*/  @!P1 SYNCS.PHASECHK.TRANS64 P1, [R31+URZ+0x22860], R0 ;  /* 0x022860001f0095a7 */ /* 0x000f24000802007f */
[----:B----4-:R-:W-:Y:S05]  /*1cf00*/  @!P1 BRA `(.L_x_10202) ;  /* 0xfffffffc00f09947 */ /* 0x010fea000383ffff */
[----:B------:R-:W-:Y:S05]  /*1cf10*/  BRA `(.L_x_10333) ;  /* 0xffffffbc009c7947 */ /* 0x000fea000383ffff */
.L_x_10204:
[----:B----4-:R4:W0:Y:S02]  /*1cf20*/  SYNCS.PHASECHK.TRANS64.TRYWAIT P1, [R3+URZ+0x22880], R2 ;  /* 0x02288002030075a7 */ /* 0x010824000802017f */
[----:B0-----:R-:W-:Y:S05]  /*1cf30*/  @!P1 NANOSLEEP.SYNCS 0x989680 ;  /* 0x009896800000995d */ /* 0x001fea0003900000 */
[----:B------:R-:W0:Y:S02]  /*1cf40*/  @!P1 SYNCS.PHASECHK.TRANS64 P1, [R3+URZ+0x22880], R2 ;  /* 0x02288002030095a7 */ /* 0x000e24000802007f */
[----:B0-----:R-:W-:Y:S05]  /*1cf50*/  @!P1 BRA `(.L_x_10204) ;  /* 0xfffffffc00f09947 */ /* 0x001fea000383ffff */
[----:B------:R-:W-:Y:S05]  /*1cf60*/  BRA `(.L_x_10334) ;  /* 0xffffffbc00987947 */ /* 0x000fea000383ffff */
.L_x_10335:
        /* <DEDUP_REMOVED lines=9> */
.L_x_16291:


//--------------------- .text._ZN7cutlass13device_kernelIN5flash11enable_sm90INS1_16FlashAttnFwdSm90INS1_25CollectiveMainloopFwdSm90ILi2EN4cute5tupleIJNS5_1CILi1EEES8_S8_EEENS6_IJNS7_ILi128EEENS7_ILi160EEESA_EEELi128ENS_12float_e4m3_tEfNS_4arch4Sm90ELb1ELb0ELb1ELb1ELb1ELb1ELb0ELb1ELb1ELb1ELb1ELb0EEENS1_21CollectiveEpilogueFwdINS6_IJSA_SA_SB_EEES9_NS_10bfloat16_tESF_Li256ELb1ELb1ELb1ELb1EEENS1_36VarlenDynamicPersistentTileSchedulerILi128ELi160ELi256ELi128ELb1ELb1ELb1ELb1ELb1ELb1EEEEEEEEEvNT_6ParamsE --------------------------
	.section	.text._ZN7cutlass13device_kernelIN5flash11enable_sm90INS1_16FlashAttnFwdSm90INS1_25CollectiveMainloopFwdSm90ILi2EN4cute5tupleIJNS5_1CILi1EEES8_S8_EEENS6_IJNS7_ILi128EEENS7_ILi160EEESA_EEELi128ENS_12float_e4m3_tEfNS_4arch4Sm90ELb1ELb0ELb1ELb1ELb1ELb1ELb0ELb1ELb1ELb1ELb1ELb0EEENS1_21CollectiveEpilogueFwdINS6_IJSA_SA_SB_EEES9_NS_10bfloat16_tESF_Li256ELb1ELb1ELb1ELb1EEENS1_36VarlenDynamicPersistentTileSchedulerILi128ELi160ELi256ELi128ELb1ELb1ELb1ELb1ELb1ELb1EEEEEEEEEvNT_6ParamsE,"ax",@progbits
	.align	128
.text._ZN7cutlass13device_kernelIN5flash11enable_sm90INS1_16FlashAttnFwdSm90INS1_25CollectiveMainloopFwdSm90ILi2EN4cute5tupleIJNS5_1CILi1EEES8_S8_EEENS6_IJNS7_ILi128EEENS7_ILi160EEESA_EEELi128ENS_12float_e4m3_tEfNS_4arch4Sm90ELb1ELb0ELb1ELb1ELb1ELb1ELb0ELb1ELb1ELb1ELb1ELb0EEENS1_21CollectiveEpilogueFwdINS6_IJSA_SA_SB_EEES9_NS_10bfloat16_tESF_Li256ELb1ELb1ELb1ELb1EEENS1_36VarlenDynamicPersistentTileSchedulerILi128ELi160ELi256ELi128ELb1ELb1ELb1ELb1ELb1ELb1EEEEEEEEEvNT_6ParamsE:
        .type           _ZN7cutlass13device_kernelIN5flash11enable_sm90INS1_16FlashAttnFwdSm90INS1_25CollectiveMainloopFwdSm90ILi2EN4cute5tupleIJNS5_1CILi1EEES8_S8_EEENS6_IJNS7_ILi128EEENS7_ILi160EEESA_EEELi128ENS_12float_e4m3_tEfNS_4arch4Sm90ELb1ELb0ELb1ELb1ELb1ELb1ELb0ELb1ELb1ELb1ELb1ELb0EEENS1_21CollectiveEpilogueFwdINS6_IJSA_SA_SB_EEES9_NS_10bfloat16_tESF_Li256ELb1ELb1ELb1ELb1EEENS1_36VarlenDynamicPersistentTileSchedulerILi128ELi160ELi256ELi128ELb1ELb1ELb1ELb1ELb1ELb1EEEEEEEEEvNT_6ParamsE,@function
        .size           _ZN7cutlass13device_kernelIN5flash11enable_sm90INS1_16FlashAttnFwdSm90INS1_25CollectiveMainloopFwdSm90ILi2EN4cute5tupleIJNS5_1CILi1EEES8_S8_EEENS6_IJNS7_ILi128EEENS7_ILi160EEESA_EEELi128ENS_12float_e4m3_tEfNS_4arch4Sm90ELb1ELb0ELb1ELb1ELb1ELb1ELb0ELb1ELb1ELb1ELb1ELb0EEENS1_21CollectiveEpilogueFwdINS6_IJSA_SA_SB_EEES9_NS_10bfloat16_tESF_Li256ELb1ELb1ELb1ELb1EEENS1_36VarlenDynamicPersistentTileSchedulerILi128ELi160ELi256ELi128ELb1ELb1ELb1ELb1ELb1ELb1EEEEEEEEEvNT_6ParamsE,(.L_x_16292 - _ZN7cutlass13device_kernelIN5flash11enable_sm90INS1_16FlashAttnFwdSm90INS1_25CollectiveMainloopFwdSm90ILi2EN4cute5tupleIJNS5_1CILi1EEES8_S8_EEENS6_IJNS7_ILi128EEENS7_ILi160EEESA_EEELi128ENS_12float_e4m3_tEfNS_4arch4Sm90ELb1ELb0ELb1ELb1ELb1ELb1ELb0ELb1ELb1ELb1ELb1ELb0EEENS1_21CollectiveEpilogueFwdINS6_IJSA_SA_SB_EEES9_NS_10bfloat16_tESF_Li256ELb1ELb1ELb1ELb1EEENS1_36VarlenDynamicPersistentTileSchedulerILi128ELi160ELi256ELi128ELb1ELb1ELb1ELb1ELb1ELb1EEEEEEEEEvNT_6ParamsE)
        .other          _ZN7cutlass13device_kernelIN5flash11enable_sm90INS1_16FlashAttnFwdSm90INS1_25CollectiveMainloopFwdSm90ILi2EN4cute5tupleIJNS5_1CILi1EEES8_S8_EEENS6_IJNS7_ILi128EEENS7_ILi160EEESA_EEELi128ENS_12float_e4m3_tEfNS_4arch4Sm90ELb1ELb0ELb1ELb1ELb1ELb1ELb0ELb1ELb1ELb1ELb1ELb0EEENS1_21CollectiveEpilogueFwdINS6_IJSA_SA_SB_EEES9_NS_10bfloat16_tESF_Li256ELb1ELb1ELb1ELb1EEENS1_36VarlenDynamicPersistentTileSchedulerILi128ELi160ELi256ELi128ELb1ELb1ELb1ELb1ELb1ELb1EEEEEEEEEvNT_6ParamsE,@"STO_CUDA_ENTRY STV_DEFAULT"
_ZN7cutlass13device_kernelIN5flash11enable_sm90INS1_16FlashAttnFwdSm90INS1_25CollectiveMainloopFwdSm90ILi2EN4cute5tupleIJNS5_1CILi1EEES8_S8_EEENS6_IJNS7_ILi128EEENS7_ILi160EEESA_EEELi128ENS_12float_e4m3_tEfNS_4arch4Sm90ELb1ELb0ELb1ELb1ELb1ELb1ELb0ELb1ELb1ELb1ELb1ELb0EEENS1_21CollectiveEpilogueFwdINS6_IJSA_SA_SB_EEES9_NS_10bfloat16_tESF_Li256ELb1ELb1ELb1ELb1EEENS1_36VarlenDynamicPersistentTileSchedulerILi128ELi160ELi256ELi128ELb1ELb1ELb1ELb1ELb1ELb1EEEEEEEEEvNT_6ParamsE:
        /* <DEDUP_REMOVED lines=18> */
.L_x_10337:
[----:B------:R-:W-:Y:S05]  /*0120*/  BSYNC B0 ;  /* 0x0000000000007941 */ /* 0x000fea0003800000 */
.L_x_10336:
        /* <DEDUP_REMOVED lines=41> */
.L_x_10338:
        /* <DEDUP_REMOVED lines=22> */
.L_x_10339:
        /* <DEDUP_REMOVED lines=18> */
.L_x_10340:
        /* <DEDUP_REMOVED lines=22> */
.L_x_10341:
        /* <DEDUP_REMOVED lines=23> */
.L_x_10342:
[----:B0-----:R-:W-:Y:S01]  /*0910*/  UMOV UR4, 0x1 ;  /* 0x0000000100047882 */ /* 0x001fe20000000000 */
[----:B------:R-:W-:Y:S01]  /*0920*/  PLOP3.LUT P0, PT, PT, PT, UP0, 0x80, 0x0 ;  /* 0x000000000000781c */ /* 0x000fe20003f0f008 */
[----:B------:R-:W-:Y:S01]  /*0930*/  USEL UR4, UR4, 0x2, !UP0 ;  /* 0x0000000204047887 */ /* 0x000fe2000c000000 */
[----:B------:R-:W-:Y:S01]  /*0940*/  NOP ;  /* 0x0000000000007918 */ /* 0x000fe20000000000 */
[----:B------:R-:W-:Y:S04]  /*0950*/  BSSY B8, `(.L_x_10343) ;  /* 0x00028dc000087945 */ /* 0x000fe80003800000 */
[----:B------:R-:W-:-:S05]  /*0960*/  IMAD.U32 R3, RZ, RZ, UR4 ;  /* 0x00000004ff037e24 */ /* 0x000fca000f8e00ff */
[----:B------:R0:W-:Y:S01]  /*0970*/  STL [R1+0x4c], R3 ;  /* 0x00004c0301007387 */ /* 0x0001e20000100800 */
[----:B-1234-:R-:W-:Y:S06]  /*0980*/  BAR.SYNC.DEFER_BLOCKING 0x0 ;  /* 0x0000000000007b1d */ /* 0x01efec0000010000 */
[----:B------:R-:W-:Y:S05]  /*0990*/  @!P0 BRA `(.L_x_10344) ;  /* 0x000001f800fc8947 */ /* 0x000fea0003800000 */
.L_x_10345:
        /* <DEDUP_REMOVED lines=24> */
[----:B------:R-:W-:Y:S02]  /*0b20*/  CS2R R188, SRZ ;  /* 0x0000000000bc7805 */ /* 0x000fe4000001ff00 */
[----:B------:R-:W-:Y:S01]  /*0b30*/  CS2R R194, SRZ ;  /* 0x0000000000c27805 */ /* 0x000fe2000001ff00 */
[----:B------:R-:W1:Y:S02]  /*0b40*/  S2R R0, SR_TID.X ;  /* 0x0000000000007919 */ /* 0x000e640000002100 */
[----:B-1----:R-:W-:-:S05]  /*0b50*/  VIADD R16, R0, 0xffffff80 ;  /* 0xffffff8000107836 */ /* 0x002fca0000000000 */
[----:B------:R-:W-:Y:S02]  /*0b60*/  SHF.R.S32.HI R0, RZ, 0x1f, R16 ;  /* 0x0000001fff007819 */ /* 0x000fe40000011410 */
[----:B--2---:R-:W-:Y:S02]  /*0b70*/  R2UR UR4, R2 ;  /* 0x00000000020472ca */ /* 0x004fe400000e0000 */
[----:B------:R-:W-:-:S04]  /*0b80*/  LEA.HI R2, R0, R16, RZ, 0x7 ;  /* 0x0000001000027211 */ /* 0x000fc800078f38ff */
[----:B0-----:R-:W-:Y:S02]  /*0b90*/  LOP3.LUT R3, R2, 0xffffff80, RZ, 0xc0, !PT ;  /* 0xffffff8002037812 */ /* 0x001fe400078ec0ff */
[----:B------:R-:W-:-:S03]  /*0ba0*/  SHF.R.S32.HI R10, RZ, 0x7, R2 ;  /* 0x00000007ff0a7819 */ /* 0x000fc60000011402 */
[----:B------:R-:W-:Y:S02]  /*0bb0*/  IMAD.IADD R12, R16, 0x1, -R3 ;  /* 0x00000001100c7824 */ /* 0x000fe400078e0a03 */
[----:B------:R-:W-:-:S03]  /*0bc0*/  ULOP3.LUT UR4, UR4, 0x1, URZ, 0xfc, !UPT ;  /* 0x0000000104047892 */ /* 0x000fc6000f8efc3f */
[----:B------:R-:W-:-:S04]  /*0bd0*/  SHF.R.S32.HI R8, RZ, 0x1f, R12 ;  /* 0x0000001fff087819 */ /* 0x000fc8000001140c */
[CC--:B------:R-:W-:Y:S02]  /*0be0*/  LEA.HI R9, R8.reuse, R12.reuse, RZ, 0x2 ;  /* 0x0000000c08097211 */ /* 0x0c0fe400078f10ff */
[----:B------:R-:W-:Y:S02]  /*0bf0*/  LEA.HI R8, R8, R12, RZ, 0x5 ;  /* 0x0000000c08087211 */ /* 0x000fe400078f28ff */
[--C-:B------:R-:W-:Y:S02]  /*0c00*/  SHF.R.S32.HI R5, RZ, 0x2, R9.reuse ;  /* 0x00000002ff057819 */ /* 0x100fe40000011409 */
[----:B------:R-:W-:Y:S02]  /*0c10*/  SHF.R.S32.HI R4, RZ, 0x1f, R9 ;  /* 0x0000001fff047819 */ /* 0x000fe40000011409 */
[----:B------:R-:W-:Y:S02]  /*0c20*/  SHF.R.S32.HI R8, RZ, 0x5, R8 ;  /* 0x00000005ff087819 */ /* 0x000fe40000011408 */
[----:B------:R-:W-:-:S02]  /*0c30*/  LEA.HI R3, R4, R5, RZ, 0x3 ;  /* 0x0000000504037211 */ /* 0x000fc400078f18ff */
[CC--:B------:R-:W-:Y:S02]  /*0c40*/  LEA.HI R4, R0.reuse, R16.reuse, RZ, 0x4 ;  /* 0x0000001000047211 */ /* 0x0c0fe400078f20ff */
[----:B------:R-:W-:Y:S02]  /*0c50*/  LOP3.LUT R6, R3, 0xfffffff8, RZ, 0xc0, !PT ;  /* 0xfffffff803067812 */ /* 0x000fe400078ec0ff */
[----:B------:R-:W-:Y:S02]  /*0c60*/  LEA.HI R3, R0, R16, RZ, 0x5 ;  /* 0x0000001000037211 */ /* 0x000fe400078f28ff */
[----:B------:R-:W-:Y:S01]  /*0c70*/  SHF.R.S32.HI R7, RZ, 0x4, R4 ;  /* 0x00000004ff077819 */ /* 0x000fe20000011404 */
[----:B------:R-:W-:Y:S01]  /*0c80*/  IMAD.IADD R11, R5, 0x1, -R6 ;  /* 0x00000001050b7824 */ /* 0x000fe200078e0a06 */
[C---:B------:R-:W-:Y:S01]  /*0c90*/  LOP3.LUT R5, R4.reuse, 0x3fffff0, RZ, 0xc0, !PT ;  /* 0x03fffff004057812 */ /* 0x040fe200078ec0ff */
[----:B------:R-:W-:Y:S01]  /*0ca0*/  IMAD.SHL.U32 R3, R3, 0x20, RZ ;  /* 0x0000002003037824 */ /* 0x000fe200078e00ff */
[----:B------:R-:W-:Y:S01]  /*0cb0*/  LEA.HI R4, R4, R7, RZ, 0x1 ;  /* 0x0000000704047211 */ /* 0x000fe200078f08ff */
[----:B------:R-:W-:Y:S01]  /*0cc0*/  IMAD R11, R8, 0x10, R11 ;  /* 0x00000010080b7824 */ /* 0x000fe200078e020b */
[----:B------:R-:W-:-:S02]  /*0cd0*/  LEA.HI R6, R2, R10, RZ, 0x1 ;  /* 0x0000000a02067211 */ /* 0x000fc400078f08ff */
[----:B------:R-:W-:Y:S01]  /*0ce0*/  IADD3 R2, R16, -R5, RZ ;  /* 0x8000000510027210 */ /* 0x000fe20007ffe0ff */
[----:B------:R-:W-:Y:S01]  /*0cf0*/  IMAD.MOV.U32 R5, RZ, RZ, R13 ;  /* 0x000000ffff057224 */ /* 0x000fe200078e000d */
[----:B------:R-:W-:Y:S02]  /*0d00*/  LOP3.LUT R4, R4, 0x1ffffffe, RZ, 0xc0, !PT ;  /* 0x1ffffffe04047812 */ /* 0x000fe400078ec0ff */
[----:B------:R-:W-:Y:S02]  /*0d10*/  LOP3.LUT R205, R3, 0xfffffc00, RZ, 0xc0, !PT ;  /* 0xfffffc0003cd7812 */ /* 0x000fe400078ec0ff */
[----:B------:R-:W-:Y:S01]  /*0d20*/  LOP3.LUT R6, R6, 0x3fffffe, RZ, 0xc0, !PT ;  /* 0x03fffffe06067812 */ /* 0x000fe200078ec0ff */
[----:B------:R-:W-:Y:S01]  /*0d30*/  IMAD.IADD R4, R7, 0x1, -R4 ;  /* 0x0000000107047824 */ /* 0x000fe200078e0a04 */
[----:B------:R-:W-:Y:S01]  /*0d40*/  LOP3.LUT R9, R9, 0x7ffffffc, RZ, 0xc0, !PT ;  /* 0x7ffffffc09097812 */ /* 0x000fe200078ec0ff */
[----:B------:R-:W-:Y:S02]  /*0d50*/  IMAD R3, R2, 0x40, R205 ;  /* 0x0000004002037824 */ /* 0x000fe400078e02cd */
[----:B------:R-:W-:-:S02]  /*0d60*/  IMAD.IADD R6, R10, 0x1, -R6 ;  /* 0x000000010a067824 */ /* 0x000fc400078e0a06 */
[----:B------:R-:W-:Y:S02]  /*0d70*/  IMAD R2, R4, 0x8, R3 ;  /* 0x0000000804027824 */ /* 0x000fe400078e0203 */
[----:B------:R-:W-:Y:S01]  /*0d80*/  IMAD R8, R6, 0x40, R11 ;  /* 0x0000004006087824 */ /* 0x000fe200078e020b */
[----:B------:R-:W-:Y:S01]  /*0d90*/  MOV R6, R14 ;  /* 0x0000000e00067202 */ /* 0x000fe20000000f00 */
[----:B------:R-:W-:Y:S01]  /*0da0*/  IMAD.U32 R3, RZ, RZ, UR4 ;  /* 0x00000004ff037e24 */ /* 0x000fe2000f8e00ff */
[----:B------:R0:W-:Y:S01]  /*0db0*/  STL [R1+0x48], R2 ;  /* 0x0000480201007387 */ /* 0x0001e20000100800 */
[----:B------:R-:W-:Y:S01]  /*0dc0*/  UMOV UR4, URZ ;  /* 0x0000003f00047c82 */ /* 0x000fe20008000000 */
[----:B------:R-:W-:Y:S02]  /*0dd0*/  IMAD.IADD R9, R12, 0x1, -R9 ;  /* 0x000000010c097824 */ /* 0x000fe400078e0a09 */
[----:B------:R-:W-:Y:S01]  /*0de0*/  STL [R1+0x44], R8 ;  /* 0x0000440801007387 */ /* 0x000fe20000100800 */
[----:B------:R-:W-:-:S02]  /*0df0*/  IMAD.MOV.U32 R7, RZ, RZ, R15 ;  /* 0x000000ffff077224 */ /* 0x000fc400078e000f */
[----:B------:R-:W-:Y:S01]  /*0e00*/  IMAD.SHL.U32 R200, R9, 0x2, RZ ;  /* 0x0000000209c87824 */ /* 0x000fe200078e00ff */
[----:B------:R1:W-:Y:S01]  /*0e10*/  STL [R1+0x4], R3 ;  /* 0x0000040301007387 */ /* 0x0003e20000100800 */
[-C--:B0-----:R-:W-:Y:S02]  /*0e20*/  LEA.HI R2, R0, R16.reuse, RZ, 0x2 ;  /* 0x0000001000027211 */ /* 0x081fe400078f10ff */
[C---:B------:R-:W-:Y:S01]  /*0e30*/  VIADD R12, R200.reuse, 0x40 ;  /* 0x00000040c80c7836 */ /* 0x040fe20000000000 */
[C---:B------:R-:W-:Y:S01]  /*0e40*/  IADD3 R15, R200.reuse, 0x28, RZ ;  /* 0x00000028c80f7810 */ /* 0x040fe20007ffe0ff */
[C---:B------:R-:W-:Y:S01]  /*0e50*/  VIADD R20, R200.reuse, 0x20 ;  /* 0x00000020c8147836 */ /* 0x040fe20000000000 */
[--C-:B------:R-:W-:Y:S01]  /*0e60*/  SHF.R.S32.HI R191, RZ, 0x2, R2.reuse ;  /* 0x00000002ffbf7819 */ /* 0x100fe20000011402 */
[C---:B------:R-:W-:Y:S02]  /*0e70*/  VIADD R14, R200.reuse, 0x30 ;  /* 0x00000030c80e7836 */ /* 0x040fe40000000000 */
[----:B------:R-:W-:Y:S01]  /*0e80*/  VIADD R229, R200, 0x70 ;  /* 0x00000070c8e57836 */ /* 0x000fe20000000000 */
[----:B-1----:R-:W-:Y:S01]  /*0e90*/  LEA.HI R3, R0, R16, RZ, 0x3 ;  /* 0x0000001000037211 */ /* 0x002fe200078f18ff */
[C---:B------:R-:W-:Y:S01]  /*0ea0*/  VIADD R13, R191.reuse, 0x40 ;  /* 0x00000040bf0d7836 */ /* 0x040fe20000000000 */
[----:B------:R-:W-:Y:S01]  /*0eb0*/  LOP3.LUT R0, R2, 0xfffffffc, RZ, 0xc0, !PT ;  /* 0xfffffffc02007812 */ /* 0x000fe200078ec0ff */
[----:B------:R-:W-:Y:S01]  /*0ec0*/  VIADD R11, R191, 0x80 ;  /* 0x00000080bf0b7836 */ /* 0x000fe20000000000 */
[----:B------:R-:W-:Y:S01]  /*0ed0*/  SHF.R.S32.HI R2, RZ, 0x1f, R2 ;  /* 0x0000001fff027819 */ /* 0x000fe20000011402 */
[----:B------:R-:W-:Y:S01]  /*0ee0*/  IMAD.SHL.U32 R201, R13, 0x80, RZ ;  /* 0x000000800dc97824 */ /* 0x000fe200078e00ff */
[----:B------:R-:W-:Y:S01]  /*0ef0*/  LOP3.LUT R212, R3, 0xfffffff8, RZ, 0xc0, !PT ;  /* 0xfffffff803d47812 */ /* 0x000fe200078ec0ff */
[C---:B------:R-:W-:Y:S01]  /*0f00*/  IMAD.IADD R10, R16.reuse, 0x1, -R0 ;  /* 0x00000001100a7824 */ /* 0x040fe200078e0a00 */
[----:B------:R-:W-:Y:S01]  /*0f10*/  SHF.R.S32.HI R3, RZ, 0x3, R3 ;  /* 0x00000003ff037819 */ /* 0x000fe20000011403 */
[----:B------:R-:W-:Y:S01]  /*0f20*/  IMAD.SHL.U32 R202, R11, 0x80, RZ ;  /* 0x000000800bca7824 */ /* 0x000fe200078e00ff */
[----:B------:R-:W-:Y:S01]  /*0f30*/  SHF.R.S32.HI R3, RZ, 0x1f, R13 ;  /* 0x0000001fff037819 */ /* 0x000fe2000001140d */
[----:B------:R-:W-:Y:S01]  /*0f40*/  IMAD.IADD R212, R16, 0x1, -R212 ;  /* 0x0000000110d47824 */ /* 0x000fe200078e0ad4 */
[----:B------:R-:W-:Y:S01]  /*0f50*/  LEA.HI R2, R2, R191, RZ, 0x3 ;  /* 0x000000bf02027211 */ /* 0x000fe200078f18ff */
[C---:B------:R-:W-:Y:S01]  /*0f60*/  IMAD.SHL.U32 R22, R10.reuse, 0x8, RZ ;  /* 0x000000080a167824 */ /* 0x040fe200078e00ff */
[----:B------:R-:W-:Y:S01]  /*0f70*/  LEA.HI R0, R10, R10, RZ, 0x1 ;  /* 0x0000000a0a007211 */ /* 0x000fe200078f08ff */
[----:B------:R-:W-:Y:S01]  /*0f80*/  IMAD.SHL.U32 R203, R212, 0x8, RZ ;  /* 0x00000008d4cb7824 */ /* 0x000fe200078e00ff */
[----:B------:R-:W-:Y:S01]  /*0f90*/  LEA.HI R3, R3, R13, RZ, 0x3 ;  /* 0x0000000d03037211 */ /* 0x000fe200078f18ff */
[----:B------:R-:W-:Y:S01]  /*0fa0*/  VIADD R13, R200, 0x38 ;  /* 0x00000038c80d7836 */ /* 0x000fe20000000000 */
[----:B------:R-:W-:Y:S01]  /*0fb0*/  LOP3.LUT R2, R2, 0xfffffff8, RZ, 0xc0, !PT ;  /* 0xfffffff802027812 */ /* 0x000fe200078ec0ff */
[----:B------:R-:W-:Y:S01]  /*0fc0*/  VIADD R211, R203, 0x40 ;  /* 0x00000040cbd37836 */ /* 0x000fe20000000000 */
[----:B------:R-:W-:Y:S01]  /*0fd0*/  LOP3.LUT R0, R0, 0x1ffffffe, RZ, 0xc0, !PT ;  /* 0x1ffffffe00007812 */ /* 0x000fe200078ec0ff */
[----:B------:R-:W-:Y:S01]  /*0fe0*/  VIADD R228, R200, 0x78 ;  /* 0x00000078c8e47836 */ /* 0x000fe20000000000 */
[C---:B------:R-:W-:Y:S01]  /*0ff0*/  SHF.L.U32 R16, R10.reuse, 0x4, RZ ;  /* 0x000000040a107819 */ /* 0x040fe200000006ff */
[----:B------:R-:W-:Y:S01]  /*1000*/  IMAD.IADD R206, R191, 0x1, -R2 ;  /* 0x00000001bfce7824 */ /* 0x000fe200078e0a02 */
[----:B------:R-:W-:Y:S01]  /*1010*/  LOP3.LUT R201, R201, 0x380, RZ, 0xc0, !PT ;  /* 0x00000380c9c97812 */ /* 0x000fe200078ec0ff */
[----:B------:R-:W-:Y:S01]  /*1020*/  IMAD.IADD R0, R10, 0x1, -R0 ;  /* 0x000000010a007824 */ /* 0x000fe200078e0a00 */
[----:B------:R-:W-:Y:S01]  /*1030*/  SHF.L.U32 R3, R3, 0x7, RZ ;  /* 0x0000000703037819 */ /* 0x000fe200000006ff */
[----:B------:R-:W-:Y:S01]  /*1040*/  VIADD R19, R16, 0x40 ;  /* 0x0000004010137836 */ /* 0x000fe20000000000 */
[----:B------:R-:W-:Y:S01]  /*1050*/  SHF.R.S32.HI R2, RZ, 0x1f, R203 ;  /* 0x0000001fff027819 */ /* 0x000fe200000114cb */
[----:B------:R-:W-:Y:S01]  /*1060*/  IMAD R208, R0, 0x8, R8 ;  /* 0x0000000800d07824 */ /* 0x000fe200078e0208 */
[----:B------:R-:W-:Y:S01]  /*1070*/  SHF.R.U32.HI R10, RZ, 0x3, R201 ;  /* 0x00000003ff0a7819 */ /* 0x000fe200000116c9 */
[----:B------:R-:W-:Y:S01]  /*1080*/  IMAD.U32 R0, RZ, RZ, UR4 ;  /* 0x00000004ff007e24 */ /* 0x000fe2000f8e00ff */
[----:B------:R-:W-:Y:S01]  /*1090*/  LOP3.LUT R2, R201, 0x70, R16, 0xf8, !PT ;  /* 0x00000070c9027812 */ /* 0x000fe200078ef810 */
[----:B------:R-:W-:Y:S01]  /*10a0*/  VIADD R193, R22, 0x20 ;  /* 0x0000002016c17836 */ /* 0x000fe20000000000 */
[----:B------:R-:W-:Y:S01]  /*10b0*/  LOP3.LUT R207, R3, 0xfffffc00, RZ, 0xc0, !PT ;  /* 0xfffffc0003cf7812 */ /* 0x000fe200078ec0ff */
[----:B------:R-:W-:Y:S01]  /*10c0*/  VIADD R227, R200, 0x18 ;  /* 0x00000018c8e37836 */ /* 0x000fe20000000000 */
[----:B------:R-:W-:-:S02]  /*10d0*/  SHF.R.S32.HI R4, RZ, 0x1f, R11 ;  /* 0x0000001fff047819 */ /* 0x000fc4000001140b */
[----:B------:R-:W-:Y:S01]  /*10e0*/  LOP3.LUT R3, R207, R2, R10, 0xf6, !PT ;  /* 0x00000002cf037212 */ /* 0x000fe200078ef60a */
[----:B------:R-:W-:Y:S01]  /*10f0*/  VIADD R10, R200, 0x50 ;  /* 0x00000050c80a7836 */ /* 0x000fe20000000000 */
[----:B------:R-:W-:Y:S01]  /*1100*/  LEA.HI R4, R4, R11, RZ, 0x3 ;  /* 0x0000000b04047211 */ /* 0x000fe200078f18ff */
[----:B------:R-:W-:Y:S01]  /*1110*/  VIADD R11, R200, 0x48 ;  /* 0x00000048c80b7836 */ /* 0x000fe20000000000 */
[----:B------:R-:W-:Y:S01]  /*1120*/  SHF.R.S32.HI R9, RZ, 0x1f, R211 ;  /* 0x0000001fff097819 */ /* 0x000fe200000114d3 */
[----:B------:R-:W-:Y:S01]  /*1130*/  IMAD.IADD R2, R18, 0x1, R3 ;  /* 0x0000000112027824 */ /* 0x000fe200078e0203 */
[----:B------:R-:W-:Y:S01]  /*1140*/  SHF.R.S32.HI R3, RZ, 0x1f, R15 ;  /* 0x0000001fff037819 */ /* 0x000fe2000001140f */
[----:B------:R-:W-:Y:S01]  /*1150*/  IMAD.SHL.U32 R4, R4, 0x80, RZ ;  /* 0x0000008004047824 */ /* 0x000fe200078e00ff */
[----:B------:R-:W-:Y:S01]  /*1160*/  SHF.R.S32.HI R3, RZ, 0x1f, R12 ;  /* 0x0000001fff037819 */ /* 0x000fe2000001140c */
[----:B------:R-:W-:Y:S01]  /*1170*/  VIADD R9, R200, 0x58 ;  /* 0x00000058c8097836 */ /* 0x000fe20000000000 */
[----:B------:R0:W-:Y:S01]  /*1180*/  STL [R1+0x40], R2 ;  /* 0x0000400201007387 */ /* 0x0001e20000100800 */
[----:B------:R-:W-:-:S02]  /*1190*/  LOP3.LUT R202, R202, 0x380, RZ, 0xc0, !PT ;  /* 0x00000380caca7812 */ /* 0x000fc400078ec0ff */
[----:B------:R-:W-:Y:S01]  /*11a0*/  LOP3.LUT R209, R4, 0xfffffc00, RZ, 0xc0, !PT ;  /* 0xfffffc0004d17812 */ /* 0x000fe200078ec0ff */
[----:B------:R1:W-:Y:S01]  /*11b0*/  STL [R1+0x24], R0 ;  /* 0x0000240001007387 */ /* 0x0003e20000100800 */
[C---:B------:R-:W-:Y:S01]  /*11c0*/  VIADD R4, R200.reuse, 0x60 ;  /* 0x00000060c8047836 */ /* 0x040fe20000000000 */
[----:B------:R-:W-:Y:S02]  /*11d0*/  SHF.R.S32.HI R3, RZ, 0x1f, R9 ;  /* 0x0000001fff037819 */ /* 0x000fe40000011409 */
[----:B------:R-:W-:Y:S02]  /*11e0*/  SHF.R.S32.HI R17, RZ, 0x1f, R16 ;  /* 0x0000001fff117819 */ /* 0x000fe40000011410 */
[----:B0-----:R-:W-:Y:S02]  /*11f0*/  IADD3 R2, R200, 0x68, RZ ;  /* 0x00000068c8027810 */ /* 0x001fe40007ffe0ff */
        /* <DEDUP_REMOVED lines=9> */
[----:B-1----:R-:W-:-:S07]  /*1290*/  SHF.R.S32.HI R2, RZ, 0x1f, R228 ;  /* 0x0000001fff027819 */ /* 0x002fce00000114e4 */
.L_x_10539:
[----:B0123--:R-:W0:Y:S01]  /*12a0*/  LDC.64 R2, c[0x0][0xc88] ;  /* 0x00032200ff027b82 */ /* 0x00fe220000000a00 */
[----:B------:R-:W-:Y:S01]  /*12b0*/  ULDC.64 UR4, c[0x0][0x208] ;  /* 0x0000820000047ab9 */ /* 0x000fe20000000a00 */
[----:B0-----:R-:W-:-:S05]  /*12c0*/  IMAD.WIDE R2, R7, 0x4, R2 ;  /* 0x0000000407027825 */ /* 0x001fca00078e0202 */
[----:B------:R-:W2:Y:S01]  /*12d0*/  LDG.E R210, desc[UR4][R2.64] ;  /* 0x0000000402d27981 */ /* 0x000ea2000c1e1900 */
[----:B------:R-:W-:Y:S05]  /*12e0*/  YIELD ;  /* 0x0000000000007946 */ /* 0x000fea0003800000 */
[----:B------:R-:W-:Y:S01]  /*12f0*/  ULDC.64 UR4, c[0x0][0xa28] ;  /* 0x00028a0000047ab9 */ /* 0x000fe20000000a00 */
[----:B------:R-:W-:Y:S01]  /*1300*/  ULDC.64 UR8, c[0x0][0xa18] ;  /* 0x0002860000087ab9 */ /* 0x000fe20000000a00 */
[----:B------:R-:W-:Y:S01]  /*1310*/  ISETP.NE.U32.AND P1, PT, RZ, UR4, PT ;  /* 0x00000004ff007c0c */ /* 0x000fe2000bf25070 */
[----:B------:R-:W-:Y:S01]  /*1320*/  ULDC.64 UR6, c[0x0][0xa08] ;  /* 0x0002820000067ab9 */ /* 0x000fe20000000a00 */
[----:B------:R-:W-:Y:S01]  /*1330*/  IMAD.MOV.U32 R13, RZ, RZ, RZ ;  /* 0x000000ffff0d7224 */ /* 0x000fe200078e00ff */
[----:B------:R-:W-:Y:S01]  /*1340*/  ISETP.NE.U32.AND P0, PT, RZ, UR6, PT ;  /* 0x00000006ff007c0c */ /* 0x000fe2000bf05070 */
[----:B------:R-:W-:Y:S01]  /*1350*/  ULDC.64 UR10, c[0x0][0x208] ;  /* 0x00008200000a7ab9 */ /* 0x000fe20000000a00 */
[----:B------:R-:W-:Y:S01]  /*1360*/  ISETP.NE.AND.EX P1, PT, RZ, UR5, PT, P1 ;  /* 0x00000005ff007c0c */ /* 0x000fe2000bf25310 */
[----:B-----5:R-:W-:Y:S01]  /*1370*/  IMAD.MOV.U32 R29, RZ, RZ, RZ ;  /* 0x000000ffff1d7224 */ /* 0x020fe200078e00ff */
[----:B------:R-:W-:-:S02]  /*1380*/  ISETP.NE.AND.EX P0, PT, RZ, UR7, PT, P0 ;  /* 0x00000007ff007c0c */ /* 0x000fc4000bf05300 */
[----:B--2---:R-:W-:Y:S01]  /*1390*/  SHF.R.S32.HI R220, RZ, 0x1f, R210 ;  /* 0x0000001fffdc7819 */ /* 0x004fe200000114d2 */
[----:B------:R-:W-:-:S08]  /*13a0*/  IMAD.SHL.U32 R214, R210, 0x4, RZ ;  /* 0x00000004d2d67824 */ /* 0x000fd000078e00ff */
[C---:B------:R-:W-:Y:S02]  /*13b0*/  @P1 LEA R8, P2, R210.reuse, UR4, 0x2 ;  /* 0x00000004d2081c11 */ /* 0x040fe4000f8410ff */
[C-C-:B------:R-:W-:Y:S02]  /*13c0*/  SHF.L.U64.HI R219, R210.reuse, 0x2, R220.reuse ;  /* 0x00000002d2db7819 */ /* 0x140fe400000102dc */
[----:B------:R-:W-:Y:S02]  /*13d0*/  @P1 LEA.HI.X R9, R210, UR5, R220, 0x2, P2 ;  /* 0x00000005d2091c11 */ /* 0x000fe400090f14dc */
[----:B------:R-:W-:Y:S01]  /*13e0*/  ISETP.NE.U32.AND P2, PT, RZ, UR8, PT ;  /* 0x00000008ff007c0c */ /* 0x000fe2000bf45070 */
[----:B------:R-:W-:Y:S01]  /*13f0*/  ULDC UR4, c[0x0][0x288] ;  /* 0x0000a20000047ab9 */ /* 0x000fe20000000800 */
[----:B------:R-:W-:Y:S01]  /*1400*/  IADD3 R10, P3, R214, UR6, RZ ;  /* 0x00000006d60a7c10 */ /* 0x000fe2000ff7e0ff */
[----:B------:R0:W5:Y:S01]  /*1410*/  @P1 LDG.E R13, desc[UR10][R8.64] ;  /* 0x0000000a080d1981 */ /* 0x000162000c1e1900 */
[----:B------:R-:W-:-:S02]  /*1420*/  ISETP.NE.AND.EX P2, PT, RZ, UR9, PT, P2 ;  /* 0x00000009ff007c0c */ /* 0x000fc4000bf45320 */
[----:B------:R-:W-:Y:S01]  /*1430*/  MOV R198, UR4 ;  /* 0x0000000400c67c02 */ /* 0x000fe20008000f00 */
[----:B------:R-:W-:Y:S01]  /*1440*/  ULDC.64 UR4, c[0x0][0x418] ;  /* 0x0001060000047ab9 */ /* 0x000fe20000000a00 */
[----:B------:R-:W-:Y:S01]  /*1450*/  IADD3.X R11, R219, UR7, RZ, P3, !PT ;  /* 0x00000007db0b7c10 */ /* 0x000fe20009ffe4ff */
[----:B------:R-:W-:-:S03]  /*1460*/  UISETP.NE.U32.AND UP0, UPT, UR4, URZ, UPT ;  /* 0x0000003f0400728c */ /* 0x000fc6000bf05070 */
[----:B------:R-:W-:Y:S01]  /*1470*/  ULDC UR4, c[0x0][0x424] ;  /* 0x0001090000047ab9 */ /* 0x000fe20000000800 */
[----:B------:R-:W-:Y:S01]  /*1480*/  UISETP.NE.AND.EX UP0, UPT, UR5, URZ, UPT, UP0 ;  /* 0x0000003f0500728c */ /* 0x000fe2000bf05300 */
[----:B------:R0:W5:Y:S02]  /*1490*/  @P0 LDG.E R29, desc[UR10][R10.64] ;  /* 0x0000000a0a1d0981 */ /* 0x000164000c1e1900 */
[----:B------:R-:W-:Y:S01]  /*14a0*/  ULDC UR5, c[0x0][0x2f0] ;  /* 0x0000bc0000057ab9 */ /* 0x000fe20000000800 */
[----:B------:R-:W-:Y:S01]  /*14b0*/  USEL UR4, UR4, 0x1, UP0 ;  /* 0x0000000104047887 */ /* 0x000fe20008000000 */
[----:B------:R-:W-:-:S03]  /*14c0*/  @P2 IADD3 R2, P1, R214, UR8, RZ ;  /* 0x00000008d6022c10 */ /* 0x000fc6000ff3e0ff */
[----:B------:R-:W-:Y:S01]  /*14d0*/  UIMAD UR4, UR4, UR5, URZ ;  /* 0x00000005040472a4 */ /* 0x000fe2000f8e023f */
[----:B------:R-:W-:Y:S02]  /*14e0*/  @P2 IADD3.X R3, R219, UR9, RZ, P1, !PT ;  /* 0x00000009db032c10 */ /* 0x000fe40008ffe4ff */
[----:B------:R-:W-:Y:S02]  /*14f0*/  ULDC UR5, c[0x0][0x348] ;  /* 0x0000d20000057ab9 */ /* 0x000fe40000000800 */
[----:B------:R-:W-:Y:S01]  /*1500*/  IMAD.U32 R58, RZ, RZ, UR5 ;  /* 0x00000005ff3a7e24 */ /* 0x000fe2000f8e00ff */
[----:B------:R0:W5:Y:S01]  /*1510*/  @P2 LDG.E R198, desc[UR10][R2.64] ;  /* 0x0000000a02c62981 */ /* 0x000162000c1e1900 */
[----:B------:R-:W-:Y:S01]  /*1520*/  IMAD.U32 R28, RZ, RZ, UR4 ;  /* 0x00000004ff1c7e24 */ /* 0x000fe2000f8e00ff */
[----:B----4-:R-:W-:Y:S06]  /*1530*/  @P2 BRA `(.L_x_10347) ;  /* 0x0000000000282947 */ /* 0x010fec0003800000 */
[----:B------:R-:W-:Y:S02]  /*1540*/  ULDC.64 UR4, c[0x0][0xa00] ;  /* 0x0002800000047ab9 */ /* 0x000fe40000000a00 */
[----:B------:R-:W-:-:S04]  /*1550*/  ISETP.NE.U32.AND P1, PT, RZ, UR4, PT ;  /* 0x00000004ff007c0c */ /* 0x000fc8000bf25070 */
[----:B------:R-:W-:-:S13]  /*1560*/  ISETP.NE.AND.EX P1, PT, RZ, UR5, PT, P1 ;  /* 0x00000005ff007c0c */ /* 0x000fda000bf25310 */
[----:B------:R-:W-:Y:S05]  /*1570*/  @!P1 BRA `(.L_x_10347) ;  /* 0x0000000000189947 */ /* 0x000fea0003800000 */
[----:B0-----:R-:W0:Y:S01]  /*1580*/  LDC.64 R2, c[0x0][0xa00] ;  /* 0x00028000ff027b82 */ /* 0x001e220000000a00 */
[----:B------:R-:W-:Y:S01]  /*1590*/  ULDC.64 UR4, c[0x0][0x208] ;  /* 0x0000820000047ab9 */ /* 0x000fe20000000a00 */
[----:B0-----:R-:W-:-:S05]  /*15a0*/  IMAD.WIDE R2, R210, 0x4, R2 ;  /* 0x00000004d2027825 */ /* 0x001fca00078e0202 */
[----:B-----5:R-:W2:Y:S04]  /*15b0*/  LDG.E R198, desc[UR4][R2.64] ;  /* 0x0000000402c67981 */ /* 0x020ea8000c1e1900 */
[----:B------:R-:W2:Y:S02]  /*15c0*/  LDG.E R7, desc[UR4][R2.64+0x4] ;  /* 0x0000040402077981 */ /* 0x000ea4000c1e1900 */
[----:B--2---:R-:W-:-:S07]  /*15d0*/  IMAD.IADD R198, R7, 0x1, -R198 ;  /* 0x0000000107c67824 */ /* 0x004fce00078e0ac6 */
.L_x_10347:
[----:B------:R-:W-:Y:S01]  /*15e0*/  ULDC.64 UR4, c[0x0][0xa20] ;  /* 0x0002880000047ab9 */ /* 0x000fe20000000a00 */
[C---:B0-----:R-:W-:Y:S02]  /*15f0*/  LOP3.LUT R2, R6.reuse, 0xff000000, RZ, 0xc0, !PT ;  /* 0xff00000006027812 */ /* 0x041fe400078ec0ff */
[----:B------:R-:W-:Y:S02]  /*1600*/  ISETP.NE.U32.AND P1, PT, RZ, UR4, PT ;  /* 0x00000004ff007c0c */ /* 0x000fe4000bf25070 */
[C---:B------:R-:W-:Y:S02]  /*1610*/  LOP3.LUT R0, R6.reuse, 0xff0000, RZ, 0xc0, !PT ;  /* 0x00ff000006007812 */ /* 0x040fe400078ec0ff */
[----:B------:R-:W-:Y:S02]  /*1620*/  ISETP.NE.AND.EX P1, PT, RZ, UR5, PT, P1 ;  /* 0x00000005ff007c0c */ /* 0x000fe4000bf25310 */
[----:B------:R-:W-:Y:S02]  /*1630*/  SHF.R.U32.HI R3, RZ, 0x8, R2 ;  /* 0x00000008ff037819 */ /* 0x000fe40000011602 */
[----:B------:R-:W-:-:S02]  /*1640*/  LOP3.LUT R192, R6, 0xffff, RZ, 0xc0, !PT ;  /* 0x0000ffff06c07812 */ /* 0x000fc400078ec0ff */
[----:B------:R-:W-:-:S07]  /*1650*/  LEA.HI R213, R0, R3, RZ, 0x10 ;  /* 0x0000000300d57211 */ /* 0x000fce00078f80ff */
[----:B------:R-:W-:Y:S05]  /*1660*/  @!P1 BRA `(.L_x_10348) ;  /* 0x0000000000149947 */ /* 0x000fea0003800000 */
[----:B------:R-:W-:Y:S01]  /*1670*/  IADD3 R2, P0, R214, UR4, RZ ;  /* 0x00000004d6027c10 */ /* 0x000fe2000ff1e0ff */
[----:B------:R-:W-:-:S03]  /*1680*/  ULDC.64 UR6, c[0x0][0x208] ;  /* 0x0000820000067ab9 */ /* 0x000fc60000000a00 */
[----:B------:R-:W-:-:S05]  /*1690*/  IADD3.X R3, R219, UR5, RZ, P0, !PT ;  /* 0x00000005db037c10 */ /* 0x000fca00087fe4ff */
[----:B------:R0:W5:Y:S01]  /*16a0*/  LDG.E R28, desc[UR6][R2.64] ;  /* 0x00000006021c7981 */ /* 0x000162000c1e1900 */
[----:B------:R-:W-:Y:S05]  /*16b0*/  BRA `(.L_x_10349) ;  /* 0x0000000000147947 */ /* 0x000fea0003800000 */
.L_x_10348:
[----:B------:R-:W-:Y:S05]  /*16c0*/  @!P0 BRA `(.L_x_10349) ;  /* 0x0000000000108947 */ /* 0x000fea0003800000 */
[----:B------:R-:W-:Y:S02]  /*16d0*/  ULDC.64 UR4, c[0x0][0x208] ;  /* 0x0000820000047ab9 */ /* 0x000fe40000000a00 */
[----:B------:R-:W2:Y:S04]  /*16e0*/  LDG.E R3, desc[UR4][R10.64] ;  /* 0x000000040a037981 */ /* 0x000ea8000c1e1900 */
[----:B------:R-:W2:Y:S02]  /*16f0*/  LDG.E R28, desc[UR4][R10.64+0x4] ;  /* 0x000004040a1c7981 */ /* 0x000ea4000c1e1900 */
[----:B--2---:R-:W-:-:S07]  /*1700*/  IMAD.IADD R28, R28, 0x1, -R3 ;  /* 0x000000011c1c7824 */ /* 0x004fce00078e0a03 */
.L_x_10349:
[----:B------:R-:W-:Y:S01]  /*1710*/  ULDC.64 UR4, c[0x0][0xa10] ;  /* 0x0002840000047ab9 */ /* 0x000fe20000000a00 */
[----:B------:R-:W-:Y:S01]  /*1720*/  ULDC.64 UR6, c[0x0][0x208] ;  /* 0x0000820000067ab9 */ /* 0x000fe20000000a00 */
[----:B------:R-:W-:Y:S01]  /*1730*/  ISETP.NE.U32.AND P0, PT, RZ, UR4, PT ;  /* 0x00000004ff007c0c */ /* 0x000fe2000bf05070 */
[----:B------:R-:W1:Y:S03]  /*1740*/  LDC R4, c[0x0][0x448] ;  /* 0x00011200ff047b82 */ /* 0x000e660000000800 */
[----:B------:R-:W-:Y:S01]  /*1750*/  ISETP.NE.AND.EX P0, PT, RZ, UR5, PT, P0 ;  /* 0x00000005ff007c0c */ /* 0x000fe2000bf05300 */
[----:B------:R-:W-:-:S12]  /*1760*/  ULDC.64 UR4, c[0x0][0xa30] ;  /* 0x00028c0000047ab9 */ /* 0x000fd80000000a00 */
[----:B0-----:R-:W0:Y:S02]  /*1770*/  @P0 LDC.64 R2, c[0x0][0xa10] ;  /* 0x00028400ff020b82 */ /* 0x001e240000000a00 */
[----:B0-----:R-:W-:-:S05]  /*1780*/  @P0 IMAD.WIDE R2, R210, 0x4, R2 ;  /* 0x00000004d2020825 */ /* 0x001fca00078e0202 */
[----:B------:R-:W2:Y:S04]  /*1790*/  @P0 LDG.E R0, desc[UR6][R2.64] ;  /* 0x0000000602000981 */ /* 0x000ea8000c1e1900 */
[----:B------:R0:W2:Y:S01]  /*17a0*/  @P0 LDG.E R9, desc[UR6][R2.64+0x4] ;  /* 0x0000040602090981 */ /* 0x0000a2000c1e1900 */
[----:B------:R-:W-:Y:S01]  /*17b0*/  ISETP.NE.U32.AND P1, PT, RZ, UR4, PT ;  /* 0x00000004ff007c0c */ /* 0x000fe2000bf25070 */
[----:B-----5:R-:W-:-:S03]  /*17c0*/  IMAD.MOV.U32 R24, RZ, RZ, R28 ;  /* 0x000000ffff187224 */ /* 0x020fc600078e001c */
[----:B------:R-:W-:-:S13]  /*17d0*/  ISETP.NE.AND.EX P1, PT, RZ, UR5, PT, P1 ;  /* 0x00000005ff007c0c */ /* 0x000fda000bf25310 */
[----:B------:R-:W-:-:S04]  /*17e0*/  @P1 IADD3 R6, P2, R214, UR4, RZ ;  /* 0x00000004d6061c10 */ /* 0x000fc8000ff5e0ff */
[----:B------:R-:W-:-:S05]  /*17f0*/  @P1 IADD3.X R7, R219, UR5, RZ, P2, !PT ;  /* 0x00000005db071c10 */ /* 0x000fca00097fe4ff */
[----:B------:R3:W5:Y:S01]  /*1800*/  @P1 LDG.E R24, desc[UR6][R6.64] ;  /* 0x0000000606181981 */ /* 0x000762000c1e1900 */
[----:B-1----:R-:W-:Y:S01]  /*1810*/  ISETP.NE.AND P1, PT, R4, 0x1, PT ;  /* 0x000000010400780c */ /* 0x002fe20003f25270 */
[----:B------:R-:W-:Y:S01]  /*1820*/  IMAD.SHL.U32 R197, R5, 0x80, RZ ;  /* 0x0000008005c57824 */ /* 0x000fe200078e00ff */
[----:B------:R-:W-:Y:S01]  /*1830*/  BSSY B0, `(.L_x_10350) ;  /* 0x0000035000007945 */ /* 0x000fe20003800000 */
[----:B------:R-:W-:Y:S01]  /*1840*/  IMAD.IADD R13, R28, 0x1, -R13 ;  /* 0x000000011c0d7824 */ /* 0x000fe200078e0a0d */
[----:B------:R-:W-:Y:S01]  /*1850*/  LOP3.LUT R226, R213, 0xff, RZ, 0xc0, !PT ;  /* 0x000000ffd5e27812 */ /* 0x000fe200078ec0ff */
[----:B0-----:R-:W-:Y:S01]  /*1860*/  VIADD R2, R197, 0x7f ;  /* 0x0000007fc5027836 */ /* 0x001fe20000000000 */
[----:B------:R-:W-:-:S07]  /*1870*/  SHF.R.U32.HI R213, RZ, 0x10, R213 ;  /* 0x00000010ffd57819 */ /* 0x000fce00000116d5 */
[----:B------:R-:W0:Y:S08]  /*1880*/  @P1 LDC R11, c[0x0][0x44c] ;  /* 0x00011300ff0b1b82 */ /* 0x000e300000000800 */
[----:B------:R-:W1:Y:S01]  /*1890*/  @P1 LDC R3, c[0x0][0x450] ;  /* 0x00011400ff031b82 */ /* 0x000e620000000800 */
[----:B--2---:R-:W-:Y:S01]  /*18a0*/  @P0 IADD3 R58, -R0, R9, RZ ;  /* 0x00000009003a0210 */ /* 0x004fe20007ffe1ff */
[----:B0-----:R-:W-:-:S04]  /*18b0*/  @P1 IMAD.HI.U32 R0, R2, R11, RZ ;  /* 0x0000000b02001227 */ /* 0x001fc800078e00ff */
[----:B------:R-:W-:Y:S01]  /*18c0*/  IMAD.IADD R199, R13, 0x1, R58 ;  /* 0x000000010dc77824 */ /* 0x000fe200078e023a */
[----:B-1----:R-:W-:-:S03]  /*18d0*/  @P1 SHF.R.U32.HI R2, RZ, R3, R0 ;  /* 0x00000003ff021219 */ /* 0x002fc60000011600 */
[C---:B------:R-:W-:Y:S01]  /*18e0*/  VIADD R0, R199.reuse, 0x9f ;  /* 0x0000009fc7007836 */ /* 0x040fe20000000000 */
[----:B------:R-:W-:-:S03]  /*18f0*/  IADD3 R27, R199, 0xa0, -R198 ;  /* 0x000000a0c71b7810 */ /* 0x000fc60007ffe8c6 */
[----:B------:R-:W-:-:S04]  /*1900*/  IMAD.HI R0, R0, 0x66666667, RZ ;  /* 0x6666666700007827 */ /* 0x000fc800078e02ff */
[----:B------:R-:W-:Y:S01]  /*1910*/  IMAD.IADD R2, R27, 0x1, R2 ;  /* 0x000000011b027824 */ /* 0x000fe200078e0202 */
[----:B------:R-:W-:-:S03]  /*1920*/  SHF.R.U32.HI R3, RZ, 0x1f, R0 ;  /* 0x0000001fff037819 */ /* 0x000fc60000011600 */
[----:B------:R-:W-:Y:S01]  /*1930*/  IMAD.HI R2, R2, 0x66666667, RZ ;  /* 0x6666666702027827 */ /* 0x000fe200078e02ff */
[----:B------:R-:W-:-:S03]  /*1940*/  LEA.HI.SX32 R26, R0, R3, 0x1a ;  /* 0x00000003001a7211 */ /* 0x000fc600078fd2ff */
[----:B------:R-:W-:Y:S01]  /*1950*/  IMAD.MOV.U32 R3, RZ, RZ, RZ ;  /* 0x000000ffff037224 */ /* 0x000fe200078e00ff */
[----:B------:R-:W-:-:S04]  /*1960*/  SHF.R.U32.HI R5, RZ, 0x1f, R2 ;  /* 0x0000001fff057819 */ /* 0x000fc80000011602 */
[----:B------:R-:W-:-:S04]  /*1970*/  LEA.HI.SX32 R5, R2, R5, 0x1a ;  /* 0x0000000502057211 */ /* 0x000fc800078fd2ff */
[----:B---3--:R-:W-:-:S04]  /*1980*/  VIMNMX R6, R26, R5, PT ;  /* 0x000000051a067248 */ /* 0x008fc80003fe0100 */
[----:B------:R-:W-:-:S13]  /*1990*/  ISETP.GE.AND P0, PT, R6, 0x1, PT ;  /* 0x000000010600780c */ /* 0x000fda0003f06270 */
[----:B------:R-:W-:Y:S05]  /*19a0*/  @!P0 BRA `(.L_x_10351) ;  /* 0x0000000000748947 */ /* 0x000fea0003800000 */
[----:B------:R-:W-:Y:S01]  /*19b0*/  ISETP.NE.AND P0, PT, R213, RZ, PT ;  /* 0x000000ffd500720c */ /* 0x000fe20003f05270 */
[----:B------:R-:W-:-:S03]  /*19c0*/  ULDC UR4, c[0x0][0x9f0] ;  /* 0x00027c0000047ab9 */ /* 0x000fc60000000800 */
[----:B------:R-:W-:-:S04]  /*19d0*/  SEL R9, R213, UR4, P0 ;  /* 0x00000004d5097c07 */ /* 0x000fc80008000000 */
        /* <DEDUP_REMOVED lines=26> */
.L_x_10351:
[----:B------:R-:W-:Y:S05]  /*1b80*/  BSYNC B0 ;  /* 0x0000000000007941 */ /* 0x000fea0003800000 */
.L_x_10350:
        /* <DEDUP_REMOVED lines=8> */
[----:B------:R-:W-:-:S04]  /*1c10*/  SHF.R.U32.HI R25, RZ, 0x7, R3 ;  /* 0x00000007ff197819 */ /* 0x000fc80000011603 */
[----:B------:R-:W-:-:S07]  /*1c20*/  MOV R2, R25 ;  /* 0x0000001900027202 */ /* 0x000fce0000000f00 */
        /* <DEDUP_REMOVED lines=26> */
[----:B-1---5:R-:W-:Y:S05]  /*1dd0*/  CALL.ABS.NOINC R14 ;  /* 0x000000000e007343 */ /* 0x022fea0003c00000 */
.L_x_10354:
[----:B------:R-:W-:Y:S05]  /*1de0*/  BSYNC B6 ;  /* 0x0000000000067941 */ /* 0x000fea0003800000 */
.L_x_10353:
        /* <DEDUP_REMOVED lines=20> */
.L_x_10356:
[----:B------:R-:W-:Y:S05]  /*1f30*/  BSYNC B6 ;  /* 0x0000000000067941 */ /* 0x000fea0003800000 */
.L_x_10355:
[----:B------:R-:W-:Y:S01]  /*1f40*/  ULDC.64 UR4, c[0x0][0x9f8] ;  /* 0x00027e0000047ab9 */ /* 0x000fe20000000a00 */
[----:B------:R-:W-:Y:S01]  /*1f50*/  IMAD.MOV.U32 R85, RZ, RZ, R210 ;  /* 0x000000ffff557224 */ /* 0x000fe200078e00d2 */
[----:B------:R-:W-:Y:S01]  /*1f60*/  ISETP.NE.U32.AND P0, PT, RZ, UR4, PT ;  /* 0x00000004ff007c0c */ /* 0x000fe2000bf05070 */
[----:B------:R-:W-:Y:S01]  /*1f70*/  ULDC.64 UR6, c[0x0][0x208] ;  /* 0x0000820000067ab9 */ /* 0x000fe20000000a00 */
[----:B------:R-:W0:Y:S02]  /*1f80*/  LDC.64 R50, c[0x0][0x3f8] ;  /* 0x0000fe00ff327b82 */ /* 0x000e240000000a00 */
[----:B------:R-:W-:-:S06]  /*1f90*/  ISETP.NE.AND.EX P0, PT, RZ, UR5, PT, P0 ;  /* 0x00000005ff007c0c */ /* 0x000fcc000bf05300 */
[----:B------:R-:W1:Y:S07]  /*1fa0*/  LDC R71, c[0x0][0x3f4] ;  /* 0x0000fd00ff477b82 */ /* 0x000e6e0000000800 */
[----:B------:R-:W-:Y:S01]  /*1fb0*/  @P0 IADD3 R4, P1, R214, UR4, RZ ;  /* 0x00000004d6040c10 */ /* 0x000fe2000ff3e0ff */
[----:B------:R-:W2:Y:S03]  /*1fc0*/  LDC.64 R56, c[0x0][0x408] ;  /* 0x00010200ff387b82 */ /* 0x000ea60000000a00 */
[----:B------:R-:W-:-:S05]  /*1fd0*/  @P0 IADD3.X R5, R219, UR5, RZ, P1, !PT ;  /* 0x00000005db050c10 */ /* 0x000fca0008ffe4ff */
[----:B------:R3:W4:Y:S01]  /*1fe0*/  @P0 LDG.E R85, desc[UR6][R4.64] ;  /* 0x0000000604550981 */ /* 0x000722000c1e1900 */
[----:B------:R-:W-:Y:S01]  /*1ff0*/  SHF.R.S32.HI R3, RZ, 0x1f, R191 ;  /* 0x0000001fff037819 */ /* 0x000fe200000114bf */
[----:B------:R-:W-:Y:S01]  /*2000*/  IMAD.SHL.U32 R79, R206, 0x80, RZ ;  /* 0x00000080ce4f7824 */ /* 0x000fe200078e00ff */
[----:B------:R-:W-:Y:S01]  /*2010*/  SHF.R.S32.HI R23, RZ, 0x1f, R22 ;  /* 0x0000001fff177819 */ /* 0x000fe20000011416 */
[----:B------:R-:W3:Y:S01]  /*2020*/  S2R R30, SR_TID.X ;  /* 0x00000000001e7919 */ /* 0x000ee20000002100 */
[-C--:B0-----:R-:W-:Y:S01]  /*2030*/  IMAD.WIDE.U32 R8, R191, R50.reuse, R16 ;  /* 0x00000032bf087225 */ /* 0x081fe200078e0010 */
[----:B------:R-:W-:Y:S02]  /*2040*/  SHF.R.U32.HI R101, RZ, 0x3, R202 ;  /* 0x00000003ff657819 */ /* 0x000fe400000116ca */
[----:B-1----:R-:W-:Y:S01]  /*2050*/  ISETP.GE.AND P0, PT, R16, R71, PT ;  /* 0x000000471000720c */ /* 0x002fe20003f06270 */
[-C--:B------:R-:W-:Y:S01]  /*2060*/  IMAD R0, R3, R50.reuse, RZ ;  /* 0x0000003203007224 */ /* 0x080fe200078e02ff */
[----:B------:R-:W-:Y:S01]  /*2070*/  LOP3.LUT R79, R79, 0x380, RZ, 0xc0, !PT ;  /* 0x000003804f4f7812 */ /* 0x000fe200078ec0ff */
[----:B------:R-:W-:Y:S01]  /*2080*/  IMAD.WIDE.U32 R6, R191, R50, R22 ;  /* 0x00000032bf067225 */ /* 0x000fe200078e0016 */
[----:B------:R-:W-:-:S02]  /*2090*/  SHF.L.U64.HI R83, R50, 0x6, R51 ;  /* 0x0000000632537819 */ /* 0x000fc40000010233 */
[----:B------:R-:W-:Y:S01]  /*20a0*/  SHF.R.U32.HI R74, RZ, 0x3, R79 ;  /* 0x00000003ff4a7819 */ /* 0x000fe2000001164f */
[----:B------:R-:W-:Y:S01]  /*20b0*/  IMAD R11, R191, R51, R0 ;  /* 0x00000033bf0b7224 */ /* 0x000fe200078e0200 */
[----:B------:R-:W-:Y:S01]  /*20c0*/  SHF.L.U64.HI R82, R50, 0x7, R51 ;  /* 0x0000000732527819 */ /* 0x000fe20000010233 */
[-C--:B--2---:R-:W-:Y:S01]  /*20d0*/  IMAD R0, R3, R56.reuse, RZ ;  /* 0x0000003803007224 */ /* 0x084fe200078e02ff */
[----:B------:R-:W-:Y:S01]  /*20e0*/  SEL R3, R71, RZ, P0 ;  /* 0x000000ff47037207 */ /* 0x000fe20000000000 */
[-C--:B------:R-:W-:Y:S01]  /*20f0*/  IMAD.WIDE.U32 R52, R191, R56.reuse, R22 ;  /* 0x00000038bf347225 */ /* 0x080fe200078e0016 */
[----:B------:R-:W-:Y:S02]  /*2100*/  IADD3 R9, R11, R9, RZ ;  /* 0x000000090b097210 */ /* 0x000fe40007ffe0ff */
[C-C-:B------:R-:W-:Y:S01]  /*2110*/  SHF.L.U64.HI R78, R56.reuse, 0x6, R57.reuse ;  /* 0x00000006384e7819 */ /* 0x140fe20000010239 */
[C---:B---3--:R-:W-:Y:S01]  /*2120*/  IMAD R5, R191.reuse, R57, R0 ;  /* 0x00000039bf057224 */ /* 0x048fe200078e0200 */
[C---:B------:R-:W-:Y:S01]  /*2130*/  SHF.L.U64.HI R77, R56.reuse, 0x7, R57 ;  /* 0x00000007384d7819 */ /* 0x040fe20000010239 */
[----:B------:R-:W-:Y:S01]  /*2140*/  IMAD.WIDE.U32 R54, R191, R56, R16 ;  /* 0x00000038bf367225 */ /* 0x000fe200078e0010 */
[----:B------:R-:W-:-:S02]  /*2150*/  SHF.L.U32 R75, R56, 0x7, RZ ;  /* 0x00000007384b7819 */ /* 0x000fc400000006ff */
[----:B------:R-:W-:Y:S01]  /*2160*/  LOP3.LUT P1, RZ, R206, 0x4, RZ, 0xc0, !PT ;  /* 0x00000004ceff7812 */ /* 0x000fe2000782c0ff */
[----:B------:R-:W-:Y:S02]  /*2170*/  IMAD.IADD R3, R16, 0x1, R3 ;  /* 0x0000000110037824 */ /* 0x000fe400078e0203 */
[----:B------:R-:W-:Y:S02]  /*2180*/  IMAD.IADD R53, R53, 0x1, R5 ;  /* 0x0000000135357824 */ /* 0x000fe400078e0205 */
[----:B------:R-:W-:Y:S01]  /*2190*/  IMAD.IADD R55, R5, 0x1, R55 ;  /* 0x0000000105377824 */ /* 0x000fe200078e0237 */
[----:B-----5:R-:W-:Y:S01]  /*21a0*/  SHF.R.S32.HI R5, RZ, 0x1f, R24 ;  /* 0x0000001fff057819 */ /* 0x020fe20000011418 */
[----:B------:R-:W-:Y:S01]  /*21b0*/  IMAD.IADD R7, R7, 0x1, R11 ;  /* 0x0000000107077824 */ /* 0x000fe200078e020b */
[----:B------:R-:W-:Y:S01]  /*21c0*/  SHF.R.S32.HI R0, RZ, 0x1f, R3 ;  /* 0x0000001fff007819 */ /* 0x000fe20000011403 */
[----:B------:R-:W-:Y:S01]  /*21d0*/  VIADD R32, R30, 0xffffff80 ;  /* 0xffffff801e207836 */ /* 0x000fe20000000000 */
[----:B------:R-:W-:Y:S01]  /*21e0*/  SHF.R.U32.HI R30, RZ, 0x7, R30 ;  /* 0x00000007ff1e7819 */ /* 0x000fe2000001161e */
[----:B------:R-:W-:Y:S01]  /*21f0*/  IMAD.WIDE.U32 R20, R24, R50, R6 ;  /* 0x0000003218147225 */ /* 0x000fe200078e0006 */
[----:B------:R-:W-:-:S02]  /*2200*/  LEA.HI R0, R0, R3, RZ, 0x4 ;  /* 0x0000000300007211 */ /* 0x000fc400078f20ff */
[C---:B------:R-:W-:Y:S01]  /*2210*/  ISETP.NE.AND P6, PT, R30.reuse, 0x1, PT ;  /* 0x000000011e00780c */ /* 0x040fe20003fc5270 */
[----:B------:R-:W-:Y:S01]  /*2220*/  IMAD R3, R5, R50, RZ ;  /* 0x0000003205037224 */ /* 0x000fe200078e02ff */
[----:B------:R-:W-:Y:S01]  /*2230*/  SHF.R.S32.HI R31, RZ, 0x1f, R32 ;  /* 0x0000001fff1f7819 */ /* 0x000fe20000011420 */
[----:B------:R-:W-:Y:S01]  /*2240*/  VIADD R73, R30, 0x8 ;  /* 0x000000081e497836 */ /* 0x000fe20000000000 */
[----:B------:R-:W-:Y:S01]  /*2250*/  LOP3.LUT R4, R201, 0x70, R0, 0xf8, !PT ;  /* 0x00000070c9047812 */ /* 0x000fe200078ef800 */
[----:B------:R-:W-:Y:S01]  /*2260*/  IMAD R11, R24, R51, R3 ;  /* 0x00000033180b7224 */ /* 0x000fe200078e0203 */
[----:B------:R-:W-:Y:S01]  /*2270*/  LOP3.LUT R3, R79, 0x30, R16, 0xf8, !PT ;  /* 0x000000304f037812 */ /* 0x000fe200078ef810 */
[----:B------:R-:W-:Y:S01]  /*2280*/  IMAD R5, R5, R56, RZ ;  /* 0x0000003805057224 */ /* 0x000fe200078e02ff */
[----:B------:R-:W-:Y:S01]  /*2290*/  LEA.HI R31, R31, R32, RZ, 0x2 ;  /* 0x000000201f1f7211 */ /* 0x000fe200078f10ff */
[----:B------:R-:W-:Y:S01]  /*22a0*/  IMAD R13, R51, 0xa0, RZ ;  /* 0x000000a0330d7824 */ /* 0x000fe200078e02ff */
[----:B------:R-:W-:Y:S01]  /*22b0*/  LOP3.LUT R68, R3, R74, RZ, 0x3c, !PT ;  /* 0x0000004a03447212 */ /* 0x000fe200078e3cff */
[----:B------:R-:W-:Y:S01]  /*22c0*/  IMAD.SHL.U32 R81, R50, 0x40, RZ ;  /* 0x0000004032517824 */ /* 0x000fe200078e00ff */
[--C-:B------:R-:W-:Y:S01]  /*22d0*/  LOP3.LUT R3, R79, 0x70, R0.reuse, 0xf8, !PT ;  /* 0x000000704f037812 */ /* 0x100fe200078ef800 */
[----:B------:R-:W-:Y:S05]  /*22e0*/  @!P6 WARPSYNC.ALL ;  /* 0x000000000000e948 */ /* 0x000fea0003800000 */
[----:B------:R-:W-:Y:S01]  /*22f0*/  LOP3.LUT R31, R31, 0xfffffffc, RZ, 0xc0, !PT ;  /* 0xfffffffc1f1f7812 */ /* 0x000fe200078ec0ff */
[----:B------:R-:W-:Y:S01]  /*2300*/  ULDC UR4, c[0x0][0x2f4] ;  /* 0x0000bd0000047ab9 */ /* 0x000fe20000000800 */
[----:B------:R-:W-:Y:S01]  /*2310*/  LOP3.LUT R6, R202, 0x70, R0, 0xf8, !PT ;  /* 0x00000070ca067812 */ /* 0x000fe200078ef800 */
[----:B------:R-:W-:Y:S01]  /*2320*/  IMAD.SHL.U32 R80, R50, 0x80, RZ ;  /* 0x0000008032507824 */ /* 0x000fe200078e00ff */
[----:B------:R-:W-:Y:S01]  /*2330*/  SHF.R.U32.HI R30, RZ, 0x3, R201 ;  /* 0x00000003ff1e7819 */ /* 0x000fe200000116c9 */
[----:B------:R-:W-:Y:S01]  /*2340*/  IMAD.WIDE.U32 R48, R24, R50, R8 ;  /* 0x0000003218307225 */ /* 0x000fe200078e0008 */
[----:B------:R-:W-:-:S02]  /*2350*/  SHF.R.S32.HI R63, RZ, 0x4, R0 ;  /* 0x00000004ff3f7819 */ /* 0x000fc40000011400 */
[----:B------:R-:W-:Y:S01]  /*2360*/  LOP3.LUT R62, R0, 0xfffffff0, RZ, 0xc0, !PT ;  /* 0xfffffff0003e7812 */ /* 0x000fe200078ec0ff */
[----:B------:R-:W-:Y:S01]  /*2370*/  IMAD R5, R24, R57, R5 ;  /* 0x0000003918057224 */ /* 0x000fe200078e0205 */
[----:B------:R-:W-:Y:S01]  /*2380*/  LOP3.LUT R0, R3, R74, RZ, 0x3c, !PT ;  /* 0x0000004a03007212 */ /* 0x000fe200078e3cff */
[----:B------:R-:W-:Y:S01]  /*2390*/  IMAD R69, R57, 0xa0, RZ ;  /* 0x000000a039457824 */ /* 0x000fe200078e02ff */
[----:B------:R-:W-:Y:S01]  /*23a0*/  LOP3.LUT R4, R4, R30, RZ, 0x3c, !PT ;  /* 0x0000001e04047212 */ /* 0x000fe200078e3cff */
[----:B------:R-:W-:Y:S01]  /*23b0*/  IMAD.SHL.U32 R76, R56, 0x40, RZ ;  /* 0x00000040384c7824 */ /* 0x000fe200078e00ff */
[----:B------:R-:W-:Y:S01]  /*23c0*/  LOP3.LUT R6, R6, R101, RZ, 0x3c, !PT ;  /* 0x0000006506067212 */ /* 0x000fe200078e3cff */
[C---:B------:R-:W-:Y:S01]  /*23d0*/  IMAD.WIDE.U32 R52, R24.reuse, R56, R52 ;  /* 0x0000003818347225 */ /* 0x040fe200078e0034 */
[----:B------:R-:W-:Y:S02]  /*23e0*/  ISETP.GE.AND P2, PT, R19, UR4, PT ;  /* 0x0000000413007c0c */ /* 0x000fe4000bf46270 */
[----:B------:R-:W-:Y:S01]  /*23f0*/  IADD3 R68, R205, R68, RZ ;  /* 0x00000044cd447210 */ /* 0x000fe20007ffe0ff */
[----:B------:R-:W-:Y:S01]  /*2400*/  IMAD.WIDE.U32 R54, R24, R56, R54 ;  /* 0x0000003818367225 */ /* 0x000fe200078e0036 */
[----:B------:R-:W-:-:S02]  /*2410*/  ISETP.GE.AND P1, PT, R16, UR4, PT ;  /* 0x0000000410007c0c */ /* 0x000fc4000bf26270 */
[----:B------:R-:W-:Y:S01]  /*2420*/  P2R R87, PR, RZ, 0x4 ;  /* 0x00000004ff577803 */ /* 0x000fe20000000000 */
[----:B------:R-:W-:Y:S01]  /*2430*/  IMAD.WIDE.U32 R50, R50, 0xa0, RZ ;  /* 0x000000a032327825 */ /* 0x000fe200078e00ff */
[----:B------:R-:W-:-:S03]  /*2440*/  SHF.R.S32.HI R60, RZ, 0x1f, R62 ;  /* 0x0000001fff3c7819 */ /* 0x000fc6000001143e */
        /* <DEDUP_REMOVED lines=11> */
[----:B------:R-:W-:Y:S02]  /*2500*/  IMAD.IADD R64, R5, 0x1, R55 ;  /* 0x0000000105407824 */ /* 0x000fe400078e0237 */
[----:B------:R-:W-:-:S02]  /*2510*/  IMAD.IADD R3, R207, 0x1, R4 ;  /* 0x00000001cf037824 */ /* 0x000fc400078e0204 */
[----:B------:R-:W-:Y:S01]  /*2520*/  IMAD.IADD R0, R209, 0x1, R6 ;  /* 0x00000001d1007824 */ /* 0x000fe200078e0206 */
[----:B----4-:R-:W-:Y:S01]  /*2530*/  SHF.R.S32.HI R61, RZ, 0x1f, R85 ;  /* 0x0000001fff3d7819 */ /* 0x010fe20000011455 */
[----:B------:R-:W-:Y:S06]  /*2540*/  @!P6 BAR.SYNC.DEFER_BLOCKING 0x9, 0x100 ;  /* 0x024400000000eb1d */ /* 0x000fec0000010000 */
.L_x_10431:
[----:B0-----:R-:W0:Y:S01]  /*2550*/  LDC R92, c[0x0][0x430] ;  /* 0x00010c00ff5c7b82 */ /* 0x001e220000000800 */
[----:B------:R-:W-:Y:S01]  /*2560*/  IADD3 R2, R2, -0x1, RZ ;  /* 0xffffffff02027810 */ /* 0x000fe20007ffe0ff */
[----:B------:R-:W-:Y:S01]  /*2570*/  IMAD.MOV.U32 R91, RZ, RZ, RZ ;  /* 0x000000ffff5b7224 */ /* 0x000fe200078e00ff */
[----:B------:R-:W-:-:S03]  /*2580*/  ULDC.64 UR4, c[0x0][0x208] ;  /* 0x0000820000047ab9 */ /* 0x000fc60000000a00 */
[----:B------:R-:W-:Y:S02]  /*2590*/  IMAD R5, R2, 0xa0, R72 ;  /* 0x000000a002057824 */ /* 0x000fe400078e0248 */
[----:B------:R-:W1:Y:S02]  /*25a0*/  LDC R102, c[0x0][0x3f4] ;  /* 0x0000fd00ff667b82 */ /* 0x000e640000000800 */
[----:B------:R-:W-:Y:S01]  /*25b0*/  IMAD.IADD R12, R84, 0x1, R5 ;  /* 0x00000001540c7824 */ /* 0x000fe200078e0205 */
[----:B------:R-:W-:-:S03]  /*25c0*/  ISETP.GE.AND P2, PT, R5, R58, PT ;  /* 0x0000003a0500720c */ /* 0x000fc60003f46270 */
[----:B------:R-:W-:Y:S01]  /*25d0*/  IMAD.MOV.U32 R8, RZ, RZ, R12 ;  /* 0x000000ffff087224 */ /* 0x000fe200078e000c */
[----:B------:R-:W-:Y:S02]  /*25e0*/  ISETP.GT.OR P2, PT, R72, 0x9f, P2 ;  /* 0x0000009f4800780c */ /* 0x000fe40001744670 */
[----:B0-----:R-:W-:-:S11]  /*25f0*/  ISETP.NE.AND P3, PT, R92, 0x1, PT ;  /* 0x000000015c00780c */ /* 0x001fd60003f65270 */
[----:B------:R-:W0:Y:S08]  /*2600*/  @!P2 LDC.64 R6, c[0x0][0x428] ;  /* 0x00010a00ff06ab82 */ /* 0x000e300000000a00 */
[----:B--2---:R-:W2:Y:S08]  /*2610*/  @!P2 LDC.64 R4, c[0x0][0x418] ;  /* 0x00010600ff04ab82 */ /* 0x004eb00000000a00 */
[----:B---3--:R-:W3:Y:S08]  /*2620*/  @P3 LDC R9, c[0x0][0x434] ;  /* 0x00010d00ff093b82 */ /* 0x008ef00000000800 */
        /* <DEDUP_REMOVED lines=16> */
[C---:B------:R-:W-:Y:S01]  /*2730*/  VIADD R89, R7.reuse, 0x40 ;  /* 0x0000004007597836 */ /* 0x040fe20000000000 */
[----:B-1----:R-:W-:Y:S01]  /*2740*/  ISETP.GE.AND P2, PT, R102, 0x1, PT ;  /* 0x000000016600780c */ /* 0x002fe20003f46270 */
[----:B------:R-:W-:Y:S05]  /*2750*/  YIELD ;  /* 0x0000000000007946 */ /* 0x000fea0003800000 */
[----:B------:R-:W-:Y:S01]  /*2760*/  BSSY B0, `(.L_x_10357) ;  /* 0x000070a000007945 */ /* 0x000fe20003800000 */
[----:B------:R-:W-:Y:S01]  /*2770*/  IMAD R92, R92, R9, R12 ;  /* 0x000000095c5c7224 */ /* 0x000fe200078e020c */
[----:B------:R-:W-:Y:S01]  /*2780*/  IADD3 R90, R18, R7, RZ ;  /* 0x00000007125a7210 */ /* 0x000fe20007ffe0ff */
[----:B------:R-:W-:-:S04]  /*2790*/  @P4 VIADD R89, R7, 0xffffffc0 ;  /* 0xffffffc007594836 */ /* 0x000fc80000000000 */
        /* <DEDUP_REMOVED lines=22> */
[----:B------:R-:W-:Y:S01]  /*2900*/  IMAD R5, R69, R2, RZ ;  /* 0x0000000245057224 */ /* 0x000fe200078e02ff */
        /* <DEDUP_REMOVED lines=29> */
[----:B------:R-:W-:Y:S01]  /*2ae0*/  CS2R R46, SRZ ;  /* 0x00000000002e7805 */ /* 0x000fe2000001ff00 */
[----:B------:R-:W-:Y:S01]  /*2af0*/  ULDC.64 UR6, c[0x0][0x208] ;  /* 0x0000820000067ab9 */ /* 0x000fe20000000a00 */
        /* <DEDUP_REMOVED lines=12> */
.L_x_10361:
[----:B------:R-:W-:Y:S05]  /*2bc0*/  BSYNC B1 ;  /* 0x0000000000017941 */ /* 0x000fea0003800000 */
.L_x_10360:
[----:B0-----:R-:W-:Y:S01]  /*2bd0*/  VIADD R10, R191, 0x40 ;  /* 0x00000040bf0a7836 */ /* 0x001fe20000000000 */
[----:B------:R-:W-:Y:S01]  /*2be0*/  BSSY B1, `(.L_x_10362) ;  /* 0x000001a000017945 */ /* 0x000fe20003800000 */
[----:B-----5:R-:W-:Y:S01]  /*2bf0*/  IMAD.MOV.U32 R110, RZ, RZ, R44 ;  /* 0x000000ffff6e7224 */ /* 0x020fe200078e002c */
[----:B------:R-:W-:Y:S02]  /*2c00*/  MOV R114, R96 ;  /* 0x0000006000727202 */ /* 0x000fe40000000f00 */
[----:B------:R-:W-:-:S13]  /*2c10*/  ISETP.GE.AND P3, PT, R10, R95, PT ;  /* 0x0000005f0a00720c */ /* 0x000fda0003f66270 */
[----:B------:R-:W-:Y:S05]  /*2c20*/  @P3 BRA `(.L_x_10363) ;  /* 0x0000000000543947 */ /* 0x000fea0003800000 */
[----:B------:R-:W-:Y:S01]  /*2c30*/  IADD3 R10, P4, P5, R20, R4, R81 ;  /* 0x00000004140a7210 */ /* 0x000fe20007d9e051 */
[----:B------:R-:W-:Y:S01]  /*2c40*/  ULDC.64 UR4, c[0x0][0x3e8] ;  /* 0x0000fa0000047ab9 */ /* 0x000fe20000000a00 */
[----:B------:R-:W-:Y:S02]  /*2c50*/  CS2R R38, SRZ ;  /* 0x0000000000267805 */ /* 0x000fe4000001ff00 */
[----:B------:R-:W-:Y:S02]  /*2c60*/  CS2R R40, SRZ ;  /* 0x0000000000287805 */ /* 0x000fe4000001ff00 */
[----:B------:R-:W-:Y:S01]  /*2c70*/  IADD3.X R11, R67, R86, R83, P4, P5 ;  /* 0x00000056430b7210 */ /* 0x000fe200027ea453 */
[----:B------:R-:W-:Y:S01]  /*2c80*/  ULDC.64 UR6, c[0x0][0x208] ;  /* 0x0000820000067ab9 */ /* 0x000fe20000000a00 */
        /* <DEDUP_REMOVED lines=15> */
.L_x_10363:
[----:B------:R-:W-:Y:S05]  /*2d80*/  BSYNC B1 ;  /* 0x0000000000017941 */ /* 0x000fea0003800000 */
.L_x_10362:
[----:B0-----:R-:W-:Y:S01]  /*2d90*/  VIADD R10, R191, 0x80 ;  /* 0x00000080bf0a7836 */ /* 0x001fe20000000000 */
[----:B------:R-:W-:Y:S04]  /*2da0*/  BSSY B1, `(.L_x_10364) ;  /* 0x0000016000017945 */ /* 0x000fe80003800000 */
[----:B------:R-:W-:-:S13]  /*2db0*/  ISETP.GE.AND P4, PT, R10, R95, PT ;  /* 0x0000005f0a00720c */ /* 0x000fda0003f86270 */
[----:B------:R-:W-:Y:S05]  /*2dc0*/  @P4 BRA `(.L_x_10365) ;  /* 0x00000000004c4947 */ /* 0x000fea0003800000 */
[----:B------:R-:W-:Y:S01]  /*2dd0*/  IADD3 R4, P5, P6, R20, R80, R4 ;  /* 0x0000005014047210 */ /* 0x000fe20007ebe004 */
[----:B------:R-:W-:Y:S01]  /*2de0*/  ULDC.64 UR4, c[0x0][0x3e8] ;  /* 0x0000fa0000047ab9 */ /* 0x000fe20000000a00 */
[----:B------:R-:W-:Y:S02]  /*2df0*/  ULDC.64 UR6, c[0x0][0x208] ;  /* 0x0000820000067ab9 */ /* 0x000fe40000000a00 */
        /* <DEDUP_REMOVED lines=16> */
.L_x_10365:
[----:B------:R-:W-:Y:S05]  /*2f00*/  BSYNC B1 ;  /* 0x0000000000017941 */ /* 0x000fea0003800000 */
.L_x_10364:
[----:B0-----:R-:W2:Y:S01]  /*2f10*/  LDL R4, [R1+0x4] ;  /* 0x0000040001047983 */ /* 0x001ea20000100800 */
[----:B------:R-:W-:Y:S01]  /*2f20*/  IMAD.MOV.U32 R113, RZ, RZ, R42 ;  /* 0x000000ffff717224 */ /* 0x000fe200078e002a */
[----:B-----5:R-:W-:Y:S01]  /*2f30*/  MOV R104, R8 ;  /* 0x0000000800687202 */ /* 0x020fe20000000f00 */
        /* <DEDUP_REMOVED lines=8> */
[----:B--2---:R-:W-:-:S13]  /*2fc0*/  R2UR UR4, R4 ;  /* 0x00000000040472ca */ /* 0x004fda00000e0000 */
[----:B------:R-:W-:-:S06]  /*2fd0*/  UISETP.NE.AND UP0, UPT, UR4, 0x3, UPT ;  /* 0x000000030400788c */ /* 0x000fcc000bf05270 */
[----:B------:R-:W-:-:S13]  /*2fe0*/  PLOP3.LUT P5, PT, PT, PT, UP0, 0x80, 0x0 ;  /* 0x000000000000781c */ /* 0x000fda0003faf008 */
[----:B------:R-:W-:Y:S05]  /*2ff0*/  @!P5 BRA `(.L_x_10366) ;  /* 0x000000000004d947 */ /* 0x000fea0003800000 */
[----:B------:R-:W-:Y:S01]  /*3000*/  BPT.TRAP 0x1 ;  /* 0x000000040000795c */ /* 0x000fe20000300000 */
.L_x_10366:
[----:B------:R-:W-:Y:S01]  /*3010*/  IMAD R86, R188, 0x8, R18 ;  /* 0x00000008bc567824 */ /* 0x000fe200078e0212 */
[----:B------:R-:W-:Y:S01]  /*3020*/  SHF.L.U32 R98, R195, 0x1f, RZ ;  /* 0x0000001fc3627819 */ /* 0x000fe200000006ff */
[----:B------:R-:W-:Y:S03]  /*3030*/  BSSY B1, `(.L_x_10367) ;  /* 0x0000003000017945 */ /* 0x000fe60003800000 */
[----:B------:R-:W0:Y:S02]  /*3040*/  SYNCS.PHASECHK.TRANS64.TRYWAIT P6, [R86+URZ+0x22890], R98 ;  /* 0x02289062560075a7 */ /* 0x000e2400080c017f */
[----:B0-----:R-:W-:Y:S05]  /*3050*/  @!P6 BRA `(.L_x_10368) ;  /* 0x0000026400b4e947 */ /* 0x001fea0003800000 */
.L_x_10676:
[----:B------:R-:W-:Y:S05]  /*3060*/  BSYNC B1 ;  /* 0x0000000000017941 */ /* 0x000fea0003800000 */
.L_x_10367:
[----:B------:R-:W-:-:S03]  /*3070*/  UMOV UR4, 0xffffffff ;  /* 0xffffffff00047882 */ /* 0x000fc60000000000 */
[----:B------:R-:W-:Y:S05]  /*3080*/  BRA.DIV UR4, `(.L_x_10369) ;  /* 0x0000026604bc7947 */ /* 0x000fea000b800000 */
[----:B------:R1:W2:Y:S04]  /*3090*/  SHFL.IDX PT, R103, R100, RZ, 0x1c1f ;  /* 0x001c1fff64677589 */ /* 0x0002a800000e0000 */
[----:B------:R1:W3:Y:S02]  /*30a0*/  SHFL.IDX PT, R14, R99, RZ, 0x1c1f ;  /* 0x001c1fff630e7589 */ /* 0x0002e400000e0000 */
.L_x_10680:
[----:B------:R-:W-:Y:S04]  /*30b0*/  BSSY B1, `(.L_x_10370) ;  /* 0x00000ef000017945 */ /* 0x000fe80003800000 */
[----:B------:R-:W-:Y:S05]  /*30c0*/  @P2 BRA `(.L_x_10371) ;  /* 0x0000000c00b42947 */ /* 0x000fea0003800000 */
[----:B------:R-:W-:Y:S04]  /*30d0*/  BSSY B2, `(.L_x_10372) ;  /* 0x0000076000027945 */ /* 0x000fe80003800000 */
[----:B------:R-:W-:Y:S05]  /*30e0*/  @P1 BRA `(.L_x_10373) ;  /* 0x0000000400d01947 */ /* 0x000fea0003800000 */
[----:B------:R4:W0:Y:S01]  /*30f0*/  LDS.128 R4, [R90+0x18400] ;  /* 0x018400005a047984 */ /* 0x0008220000000c00 */
[----:B---3--:R-:W-:Y:S01]  /*3100*/  IADD3 R10, P2, R16, R14, RZ ;  /* 0x0000000e100a7210 */ /* 0x008fe20007f5e0ff */
[----:B------:R-:W-:Y:S04]  /*3110*/  BSSY B3, `(.L_x_10374) ;  /* 0x000006f000037945 */ /* 0x000fe80003800000 */
[----:B--2---:R-:W-:Y:S01]  /*3120*/  IMAD.X R11, R103, 0x1, R17, P2 ;  /* 0x00000001670b7824 */ /* 0x004fe200010e0611 */
[----:B------:R-:W-:-:S13]  /*3130*/  ISETP.GE.AND P2, PT, R22, R102, PT ;  /* 0x000000661600720c */ /* 0x000fda0003f46270 */
[----:B----4-:R-:W-:Y:S05]  /*3140*/  @P2 BRA `(.L_x_10375) ;  /* 0x0000000400ac2947 */ /* 0x010fea0003800000 */
        /* <DEDUP_REMOVED lines=11> */
[----:B------:R-:W-:Y:S02]  /*3200*/  SHF.R.U32.HI R117, RZ, 0x10, R97 ;  /* 0x00000010ff757819 */ /* 0x000fe40000011661 */
[----:B------:R-:W-:Y:S02]  /*3210*/  LOP3.LUT R15, R15, 0xff00, R12, 0xf8, !PT ;  /* 0x0000ff000f0f7812 */ /* 0x000fe400078ef80c */
[----:B------:R-:W-:Y:S01]  /*3220*/  LOP3.LUT R97, R47, 0xff00, R46, 0xf8, !PT ;  /* 0x0000ff002f617812 */ /* 0x000fe200078ef82e */
[----:B------:R-:W-:Y:S01]  /*3230*/  IMAD.U32 R12, R117, 0x10000, RZ ;  /* 0x00010000750c7824 */ /* 0x000fe200078e00ff */
[----:B0-----:R-:W-:Y:S01]  /*3240*/  MOV R13, R4 ;  /* 0x00000004000d7202 */ /* 0x001fe20000000f00 */
[----:B------:R-:W-:Y:S01]  /*3250*/  IMAD.U32 R46, R115, 0x10000, RZ ;  /* 0x00010000732e7824 */ /* 0x000fe200078e00ff */
[----:B------:R-:W-:-:S02]  /*3260*/  F2FP.F16.E4M3.UNPACK_B R4, R5 ;  /* 0x00000005ff04723e */ /* 0x000fc400020006ff */
[----:B------:R-:W-:Y:S02]  /*3270*/  F2FP.F16.E4M3.UNPACK_B R47, R120.H1 ;  /* 0x00000078ff2f723e */ /* 0x000fe400030006ff */
[----:B------:R-:W-:Y:S02]  /*3280*/  LOP3.LUT R12, R15, 0xff0000, R12, 0xf8, !PT ;  /* 0x00ff00000f0c7812 */ /* 0x000fe400078ef80c */
[----:B------:R-:W-:Y:S01]  /*3290*/  LOP3.LUT R15, R97, 0xff0000, R46, 0xf8, !PT ;  /* 0x00ff0000610f7812 */ /* 0x000fe200078ef82e */
[--C-:B------:R-:W-:Y:S01]  /*32a0*/  HADD2.F32 R46, -RZ, R4.reuse.H1_H1 ;  /* 0x30000004ff2e7230 */ /* 0x100fe20000004100 */
[-C--:B------:R-:W-:Y:S01]  /*32b0*/  F2FP.F16.E4M3.UNPACK_B R97, R114.reuse.H1 ;  /* 0x00000072ff61723e */ /* 0x080fe200030006ff */
[--C-:B------:R-:W-:Y:S01]  /*32c0*/  HADD2.F32 R117, -RZ, R47.reuse.H0_H0 ;  /* 0x2000002fff757230 */ /* 0x100fe20000004100 */
[----:B------:R-:W-:Y:S01]  /*32d0*/  F2FP.F16.E4M3.UNPACK_B R5, R5.H1 ;  /* 0x00000005ff05723e */ /* 0x000fe200030006ff */
[----:B------:R-:W-:Y:S01]  /*32e0*/  HADD2.F32 R4, -RZ, R4.H0_H0 ;  /* 0x20000004ff047230 */ /* 0x000fe20000004100 */
[----:B------:R-:W-:Y:S01]  /*32f0*/  F2FP.F16.E4M3.UNPACK_B R114, R114 ;  /* 0x00000072ff72723e */ /* 0x000fe200020006ff */
[----:B------:R-:W-:-:S02]  /*3300*/  HADD2.F32 R116, -RZ, R47.H1_H1 ;  /* 0x3000002fff747230 */ /* 0x000fc40000004100 */
[-C--:B------:R-:W-:Y:S01]  /*3310*/  FMUL.FTZ R119, R46, R117.reuse ;  /* 0x000000752e777220 */ /* 0x080fe20000410000 */
[----:B------:R-:W-:Y:S02]  /*3320*/  HADD2.F32 R115, -RZ, R97.H0_H0 ;  /* 0x20000061ff737230 */ /* 0x000fe40000004100 */
[--C-:B------:R-:W-:Y:S02]  /*3330*/  HADD2.F32 R96, -RZ, R5.reuse.H1_H1 ;  /* 0x30000005ff607230 */ /* 0x100fe40000004100 */
[----:B------:R-:W-:Y:S02]  /*3340*/  HADD2.F32 R47, -RZ, R5.H0_H0 ;  /* 0x20000005ff2f7230 */ /* 0x000fe40000004100 */
[----:B------:R-:W-:Y:S01]  /*3350*/  FMUL.FTZ R5, R4, R117 ;  /* 0x0000007504057220 */ /* 0x000fe20000410000 */
[----:B------:R-:W-:Y:S02]  /*3360*/  HADD2.F32 R97, -RZ, R97.H1_H1 ;  /* 0x30000061ff617230 */ /* 0x000fe40000004100 */
[-C--:B------:R-:W-:Y:S01]  /*3370*/  FMUL.FTZ R118, R96, R116.reuse ;  /* 0x0000007460767220 */ /* 0x080fe20000410000 */
[-C--:B------:R-:W-:Y:S01]  /*3380*/  FFMA.FTZ R4, R4, R115.reuse, -R119 ;  /* 0x0000007304047223 */ /* 0x080fe20000010877 */
[C---:B------:R-:W-:Y:S01]  /*3390*/  FMUL.FTZ R117, R47.reuse, R116 ;  /* 0x000000742f757220 */ /* 0x040fe20000410000 */
[----:B------:R-:W-:Y:S01]  /*33a0*/  FFMA.FTZ R5, R46, R115, R5 ;  /* 0x000000732e057223 */ /* 0x000fe20000010005 */
        /* <DEDUP_REMOVED lines=11> */
[----:B------:R-:W-:Y:S02]  /*3460*/  HADD2.F32 R47, -RZ, R13.H1_H1 ;  /* 0x3000000dff2f7230 */ /* 0x000fe40000004100 */
[----:B------:R-:W-:Y:S01]  /*3470*/  FMUL.FTZ R117, R97, R115 ;  /* 0x0000007361757220 */ /* 0x000fe20000410000 */
[----:B------:R-:W-:Y:S01]  /*3480*/  HADD2.F32 R13, -RZ, R114.H1_H1 ;  /* 0x30000072ff0d7230 */ /* 0x000fe20000004100 */
[----:B------:R-:W-:Y:S01]  /*3490*/  F2FP.SATFINITE.E4M3.F32.PACK_AB_MERGE_C R5, R5, R4, R124 ;  /* 0x000000040505723e */ /* 0x000fe2000480707c */
[----:B------:R-:W-:-:S02]  /*34a0*/  HADD2.F32 R116, -RZ, R116.H0_H0 ;  /* 0x20000074ff747230 */ /* 0x000fc40000004100 */
[----:B------:R-:W-:Y:S02]  /*34b0*/  HADD2.F32 R114, -RZ, R114.H0_H0 ;  /* 0x20000072ff727230 */ /* 0x000fe40000004100 */
[-C--:B------:R-:W-:Y:S01]  /*34c0*/  FFMA.FTZ R117, R96, R13.reuse, -R117 ;  /* 0x0000000d60757223 */ /* 0x080fe20000010875 */
[----:B------:R-:W-:Y:S01]  /*34d0*/  FFMA.FTZ R118, R97, R13, R118 ;  /* 0x0000000d61767223 */ /* 0x000fe20000010076 */
[CC--:B------:R-:W-:Y:S01]  /*34e0*/  FMUL.FTZ R115, R47.reuse, R116.reuse ;  /* 0x000000742f737220 */ /* 0x0c0fe20000410000 */
[-C--:B------:R-:W-:Y:S01]  /*34f0*/  F2FP.F16.E4M3.UNPACK_B R96, R7.reuse.H1 ;  /* 0x00000007ff60723e */ /* 0x080fe200030006ff */
[C---:B------:R-:W-:Y:S01]  /*3500*/  FMUL.FTZ R116, R46.reuse, R116 ;  /* 0x000000742e747220 */ /* 0x040fe20000410000 */
[----:B------:R-:W-:Y:S01]  /*3510*/  F2FP.F16.E4M3.UNPACK_B R7, R7 ;  /* 0x00000007ff07723e */ /* 0x000fe200020006ff */
[-C--:B------:R-:W-:Y:S01]  /*3520*/  FFMA.FTZ R13, R46, R114.reuse, -R115 ;  /* 0x000000722e0d7223 */ /* 0x080fe20000010873 */
[----:B------:R-:W-:Y:S01]  /*3530*/  F2FP.SATFINITE.E4M3.F32.PACK_AB_MERGE_C R123, R118, R117, RZ ;  /* 0x00000075767b723e */ /* 0x000fe200048070ff */
[--C-:B------:R-:W-:Y:S01]  /*3540*/  HADD2.F32 R97, -RZ, R96.reuse.H0_H0 ;  /* 0x20000060ff617230 */ /* 0x100fe20000004100 */
[-C--:B------:R-:W-:Y:S01]  /*3550*/  F2FP.F16.E4M3.UNPACK_B R118, R15.reuse.H1 ;  /* 0x0000000fff76723e */ /* 0x080fe200030006ff */
[----:B------:R-:W-:Y:S01]  /*3560*/  FFMA.FTZ R46, R47, R114, R116 ;  /* 0x000000722f2e7223 */ /* 0x000fe20000010074 */
[----:B------:R-:W-:Y:S01]  /*3570*/  F2FP.F16.E4M3.UNPACK_B R115, R12.H1 ;  /* 0x0000000cff73723e */ /* 0x000fe200030006ff */
[----:B------:R-:W-:Y:S01]  /*3580*/  HADD2.F32 R96, -RZ, R96.H1_H1 ;  /* 0x30000060ff607230 */ /* 0x000fe20000004100 */
[----:B------:R-:W-:Y:S01]  /*3590*/  F2FP.F16.E4M3.UNPACK_B R47, R6.H1 ;  /* 0x00000006ff2f723e */ /* 0x000fe200030006ff */
        /* <DEDUP_REMOVED lines=20> */
[----:B------:R-:W-:Y:S01]  /*36e0*/  HADD2.F32 R15, -RZ, R7.H1_H1 ;  /* 0x30000007ff0f7230 */ /* 0x000fe20000004100 */
[----:B------:R-:W-:Y:S01]  /*36f0*/  F2FP.SATFINITE.E4M3.F32.PACK_AB_MERGE_C R4, R46, R13, R123 ;  /* 0x0000000d2e04723e */ /* 0x000fe2000480707b */
        /* <DEDUP_REMOVED lines=16> */
.L_x_10375:
[----:B------:R-:W-:Y:S05]  /*3800*/  BSYNC B3 ;  /* 0x0000000000037941 */ /* 0x000fea0003800000 */
.L_x_10374:
[----:B------:R-:W-:Y:S02]  /*3810*/  ULDC.64 UR4, c[0x0][0x208] ;  /* 0x0000820000047ab9 */ /* 0x000fe40000000a00 */
[----:B0-----:R4:W-:Y:S03]  /*3820*/  ST.E.128 desc[UR4][R10.64], R4 ;  /* 0x000000040a007985 */ /* 0x0019e6000c101d04 */
.L_x_10373:
[----:B------:R-:W-:Y:S05]  /*3830*/  BSYNC B2 ;  /* 0x0000000000027941 */ /* 0x000fea0003800000 */
.L_x_10372:
[----:B------:R-:W-:-:S13]  /*3840*/  ISETP.NE.AND P2, PT, R87, RZ, PT ;  /* 0x000000ff5700720c */ /* 0x000fda0003f45270 */
[----:B------:R-:W-:Y:S05]  /*3850*/  @P2 BRA `(.L_x_10371) ;  /* 0x0000000400d02947 */ /* 0x000fea0003800000 */
[----:B----4-:R4:W0:Y:S01]  /*3860*/  LDS.128 R4, [R89+0x18400] ;  /* 0x0184000059047984 */ /* 0x0108220000000c00 */
[----:B---3--:R-:W-:Y:S01]  /*3870*/  IADD3 R10, P2, R19, R14, RZ ;  /* 0x0000000e130a7210 */ /* 0x008fe20007f5e0ff */
[----:B------:R-:W-:Y:S04]  /*3880*/  BSSY B2, `(.L_x_10376) ;  /* 0x000006f000027945 */ /* 0x000fe80003800000 */
[----:B--2---:R-:W-:Y:S01]  /*3890*/  IMAD.X R11, R103, 0x1, R190, P2 ;  /* 0x00000001670b7824 */ /* 0x004fe200010e06be */
[----:B------:R-:W-:-:S13]  /*38a0*/  ISETP.GE.AND P2, PT, R193, R102, PT ;  /* 0x00000066c100720c */ /* 0x000fda0003f46270 */
[----:B----4-:R-:W-:Y:S05]  /*38b0*/  @P2 BRA `(.L_x_10377) ;  /* 0x0000000400ac2947 */ /* 0x010fea0003800000 */
        /* <DEDUP_REMOVED lines=10> */
[----:B------:R-:W-:Y:S01]  /*3960*/  PRMT R13, R13, 0x654, R12 ;  /* 0x000006540d0d7816 */ /* 0x000fe2000000000c */
[----:B0-----:R-:W-:Y:S01]  /*3970*/  IMAD.MOV.U32 R12, RZ, RZ, R4 ;  /* 0x000000ffff0c7224 */ /* 0x001fe200078e0004 */
[----:B------:R-:W-:Y:S02]  /*3980*/  SHF.R.U32.HI R43, RZ, 0x10, R43 ;  /* 0x00000010ff2b7819 */ /* 0x000fe4000001162b */
[----:B------:R-:W-:Y:S01]  /*3990*/  LOP3.LUT R13, R13, 0xff00, R14, 0xf8, !PT ;  /* 0x0000ff000d0d7812 */ /* 0x000fe200078ef80e */
[----:B------:R-:W-:Y:S01]  /*39a0*/  IMAD.U32 R14, R44, 0x10000, RZ ;  /* 0x000100002c0e7824 */ /* 0x000fe200078e00ff */
[----:B------:R-:W-:-:S02]  /*39b0*/  LOP3.LUT R42, R15, 0xff00, R42, 0xf8, !PT ;  /* 0x0000ff000f2a7812 */ /* 0x000fc400078ef82a */
[----:B------:R-:W-:Y:S02]  /*39c0*/  SHF.L.U32 R43, R43, 0x10, RZ ;  /* 0x000000102b2b7819 */ /* 0x000fe400000006ff */
        /* <DEDUP_REMOVED lines=11> */
[--C-:B------:R-:W-:Y:S02]  /*3a80*/  HADD2.F32 R43, -RZ, R42.reuse.H0_H0 ;  /* 0x2000002aff2b7230 */ /* 0x100fe40000004100 */
        /* <DEDUP_REMOVED lines=70> */
[C---:B------:R-:W-:Y:S01]  /*3ef0*/  FMUL.FTZ R47, R7.reuse, R47 ;  /* 0x0000002f072f7220 */ /* 0x040fe20000410000 */
[----:B------:R-:W-:Y:S01]  /*3f00*/  FFMA.FTZ R15, R12, R42, -R15 ;  /* 0x0000002a0c0f7223 */ /* 0x000fe2000001080f */
[----:B------:R-:W-:Y:S01]  /*3f10*/  F2FP.SATFINITE.E4M3.F32.PACK_AB_MERGE_C R113, R114, R113, RZ ;  /* 0x000000717271723e */ /* 0x000fe200048070ff */
[-C--:B------:R-:W-:Y:S01]  /*3f20*/  FFMA.FTZ R14, R7, R44.reuse, -R14 ;  /* 0x0000002c070e7223 */ /* 0x080fe2000001080e */
[----:B------:R-:W-:Y:S01]  /*3f30*/  FFMA.FTZ R47, R6, R44, R47 ;  /* 0x0000002c062f7223 */ /* 0x000fe2000001002f */
[----:B------:R-:W-:-:S02]  /*3f40*/  F2FP.SATFINITE.E4M3.F32.PACK_AB_MERGE_C R4, R110, R97, R115 ;  /* 0x000000616e04723e */ /* 0x000fc40004807073 */
[----:B------:R-:W-:Y:S02]  /*3f50*/  F2FP.SATFINITE.E4M3.F32.PACK_AB_MERGE_C R7, R96, R15, R113 ;  /* 0x0000000f6007723e */ /* 0x000fe40004807071 */
[----:B------:R-:W-:-:S07]  /*3f60*/  F2FP.SATFINITE.E4M3.F32.PACK_AB_MERGE_C R6, R47, R14, R46 ;  /* 0x0000000e2f06723e */ /* 0x000fce000480702e */
.L_x_10377:
[----:B------:R-:W-:Y:S05]  /*3f70*/  BSYNC B2 ;  /* 0x0000000000027941 */ /* 0x000fea0003800000 */
.L_x_10376:
[----:B------:R-:W-:Y:S02]  /*3f80*/  ULDC.64 UR4, c[0x0][0x208] ;  /* 0x0000820000047ab9 */ /* 0x000fe40000000a00 */
[----:B0-----:R0:W-:Y:S03]  /*3f90*/  ST.E.128 desc[UR4][R10.64], R4 ;  /* 0x000000040a007985 */ /* 0x0011e6000c101d04 */
.L_x_10371:
[----:B------:R-:W-:Y:S05]  /*3fa0*/  BSYNC B1 ;  /* 0x0000000000017941 */ /* 0x000fea0003800000 */
.L_x_10370:
[----:B------:R-:W-:-:S03]  /*3fb0*/  UMOV UR4, 0xffffffff ;  /* 0xffffffff00047882 */ /* 0x000fc60000000000 */
[----:B------:R-:W-:Y:S05]  /*3fc0*/  BRA.DIV UR4, `(.L_x_10378) ;  /* 0x0000025a04347947 */ /* 0x000fea000b800000 */
[----:B------:R0:W0:Y:S04]  /*3fd0*/  SHFL.IDX PT, R43, R100, 0x1, 0x1c1f ;  /* 0x003c1f00642b7f89 */ /* 0x00002800000e0000 */
[----:B---3--:R3:W0:Y:S02]  /*3fe0*/  SHFL.IDX PT, R14, R99, 0x1, 0x1c1f ;  /* 0x003c1f00630e7f89 */ /* 0x00862400000e0000 */
.L_x_10684:
[----:B------:R-:W-:Y:S04]  /*3ff0*/  BSSY B1, `(.L_x_10379) ;  /* 0x00000ef000017945 */ /* 0x000fe80003800000 */
[----:B------:R-:W-:Y:S05]  /*4000*/  @P3 BRA `(.L_x_10380) ;  /* 0x0000000c00b43947 */ /* 0x000fea0003800000 */
[----:B------:R-:W-:Y:S04]  /*4010*/  BSSY B2, `(.L_x_10381) ;  /* 0x0000076000027945 */ /* 0x000fe80003800000 */
[----:B------:R-:W-:Y:S05]  /*4020*/  @P1 BRA `(.L_x_10382) ;  /* 0x0000000400d01947 */ /* 0x000fea0003800000 */
[----:B0---4-:R0:W4:Y:S01]  /*4030*/  LDS.128 R4, [R90+0x1a400] ;  /* 0x01a400005a047984 */ /* 0x0111220000000c00 */
[----:B------:R-:W-:Y:S01]  /*4040*/  IADD3 R10, P2, R16, R14, RZ ;  /* 0x0000000e100a7210 */ /* 0x000fe20007f5e0ff */
[----:B------:R-:W-:Y:S04]  /*4050*/  BSSY B3, `(.L_x_10383) ;  /* 0x000006f000037945 */ /* 0x000fe80003800000 */
[----:B------:R-:W-:Y:S01]  /*4060*/  IMAD.X R11, R43, 0x1, R17, P2 ;  /* 0x000000012b0b7824 */ /* 0x000fe200010e0611 */
[----:B------:R-:W-:-:S13]  /*4070*/  ISETP.GE.AND P2, PT, R22, R102, PT ;  /* 0x000000661600720c */ /* 0x000fda0003f46270 */
[----:B0-----:R-:W-:Y:S05]  /*4080*/  @P2 BRA `(.L_x_10384) ;  /* 0x0000000400ac2947 */ /* 0x001fea0003800000 */
        /* <DEDUP_REMOVED lines=12> */
[----:B----4-:R-:W-:Y:S01]  /*4150*/  IMAD.MOV.U32 R12, RZ, RZ, R4 ;  /* 0x000000ffff0c7224 */ /* 0x010fe200078e0004 */
        /* <DEDUP_REMOVED lines=17> */
[--C-:B------:R-:W-:Y:S01]  /*4270*/  HADD2.F32 R15, -RZ, R5.reuse.H0_H0 ;  /* 0x20000005ff0f7230 */ /* 0x100fe20000004100 */
[----:B------:R-:W-:Y:S01]  /*4280*/  F2FP.F16.E4M3.UNPACK_B R112, R112 ;  /* 0x00000070ff70723e */ /* 0x000fe200020006ff */
[----:B------:R-:W-:Y:S02]  /*4290*/  HADD2.F32 R38, -RZ, R5.H1_H1 ;  /* 0x30000005ff267230 */ /* 0x000fe40000004100 */
[-C--:B------:R-:W-:Y:S01]  /*42a0*/  FFMA.FTZ R4, R4, R40.reuse, -R47 ;  /* 0x0000002804047223 */ /* 0x080fe2000001082f */
[----:B------:R-:W-:Y:S02]  /*42b0*/  HADD2.F32 R39, -RZ, R39.H1_H1 ;  /* 0x30000027ff277230 */ /* 0x000fe40000004100 */
[----:B------:R-:W-:Y:S01]  /*42c0*/  FFMA.FTZ R5, R13, R40, R42 ;  /* 0x000000280d057223 */ /* 0x000fe2000001002a */
[C---:B------:R-:W-:Y:S01]  /*42d0*/  FMUL.FTZ R47, R15.reuse, R44 ;  /* 0x0000002c0f2f7220 */ /* 0x040fe20000410000 */
[----:B------:R-:W-:Y:S01]  /*42e0*/  F2FP.F16.E4M3.UNPACK_B R13, R12.H1 ;  /* 0x0000000cff0d723e */ /* 0x000fe200030006ff */
[C---:B------:R-:W-:Y:S01]  /*42f0*/  FMUL.FTZ R46, R38.reuse, R44 ;  /* 0x0000002c262e7220 */ /* 0x040fe20000410000 */
[----:B------:R-:W-:Y:S01]  /*4300*/  F2FP.F16.E4M3.UNPACK_B R12, R12 ;  /* 0x0000000cff0c723e */ /* 0x000fe200020006ff */
[----:B--2---:R-:W-:Y:S01]  /*4310*/  FFMA.FTZ R103, R38, R39, R47 ;  /* 0x0000002726677223 */ /* 0x004fe2000001002f */
[----:B------:R-:W-:Y:S01]  /*4320*/  F2FP.F16.E4M3.UNPACK_B R111, R111 ;  /* 0x0000006fff6f723e */ /* 0x000fe200020006ff */
[----:B------:R-:W-:Y:S01]  /*4330*/  FFMA.FTZ R46, R15, R39, -R46 ;  /* 0x000000270f2e7223 */ /* 0x000fe2000001082e */
[----:B------:R-:W-:-:S02]  /*4340*/  HADD2.F32 R40, -RZ, R112.H1_H1 ;  /* 0x30000070ff287230 */ /* 0x000fc40000004100 */
[--C-:B------:R-:W-:Y:S02]  /*4350*/  HADD2.F32 R38, -RZ, R13.reuse.H1_H1 ;  /* 0x3000000dff267230 */ /* 0x100fe40000004100 */
[----:B------:R-:W-:Y:S02]  /*4360*/  HADD2.F32 R15, -RZ, R13.H0_H0 ;  /* 0x2000000dff0f7230 */ /* 0x000fe40000004100 */
        /* <DEDUP_REMOVED lines=8> */
[-C--:B------:R-:W-:Y:S01]  /*43f0*/  FMUL.FTZ R97, R13, R112.reuse ;  /* 0x000000700d617220 */ /* 0x080fe20000410000 */
[----:B------:R-:W-:Y:S01]  /*4400*/  FFMA.FTZ R39, R38, R39, R47 ;  /* 0x0000002726277223 */ /* 0x000fe2000001002f */
[C---:B------:R-:W-:Y:S01]  /*4410*/  FMUL.FTZ R40, R12.reuse, R112 ;  /* 0x000000700c287220 */ /* 0x040fe20000410000 */
[----:B------:R-:W-:Y:S01]  /*4420*/  F2FP.SATFINITE.E4M3.F32.PACK_AB_MERGE_C R112, R103, R46, RZ ;  /* 0x0000002e6770723e */ /* 0x000fe200048070ff */
[-C--:B------:R-:W-:Y:S01]  /*4430*/  FFMA.FTZ R96, R12, R111.reuse, R97 ;  /* 0x0000006f0c607223 */ /* 0x080fe20000010061 */
[----:B------:R-:W-:Y:S01]  /*4440*/  F2FP.F16.E4M3.UNPACK_B R12, R6.H1 ;  /* 0x00000006ff0c723e */ /* 0x000fe200030006ff */
[----:B------:R-:W-:Y:S01]  /*4450*/  FFMA.FTZ R47, R13, R111, -R40 ;  /* 0x0000006f0d2f7223 */ /* 0x000fe20000010828 */
[----:B------:R-:W-:-:S02]  /*4460*/  F2FP.SATFINITE.E4M3.F32.PACK_AB_MERGE_C R111, R39, R42, RZ ;  /* 0x0000002a276f723e */ /* 0x000fc400048070ff */
[----:B------:R-:W-:Y:S02]  /*4470*/  F2FP.F16.E4M3.UNPACK_B R13, R7.H1 ;  /* 0x00000007ff0d723e */ /* 0x000fe400030006ff */
[----:B------:R-:W-:Y:S02]  /*4480*/  F2FP.F16.E4M3.UNPACK_B R42, R45.H1 ;  /* 0x0000002dff2a723e */ /* 0x000fe400030006ff */
        /* <DEDUP_REMOVED lines=25> */
[--C-:B------:R-:W-:Y:S01]  /*4620*/  HADD2.F32 R7, -RZ, R6.reuse.H0_H0 ;  /* 0x20000006ff077230 */ /* 0x100fe20000004100 */
[----:B------:R-:W-:Y:S01]  /*4630*/  F2FP.SATFINITE.E4M3.F32.PACK_AB_MERGE_C R5, R5, R4, R112 ;  /* 0x000000040505723e */ /* 0x000fe20004807070 */
        /* <DEDUP_REMOVED lines=15> */
[----:B------:R-:W-:-:S07]  /*4730*/  F2FP.SATFINITE.E4M3.F32.PACK_AB_MERGE_C R7, R42, R15, R103 ;  /* 0x0000000f2a07723e */ /* 0x000fce0004807067 */
.L_x_10384:
[----:B------:R-:W-:Y:S05]  /*4740*/  BSYNC B3 ;  /* 0x0000000000037941 */ /* 0x000fea0003800000 */
.L_x_10383:
[----:B------:R-:W-:Y:S02]  /*4750*/  ULDC.64 UR4, c[0x0][0x208] ;  /* 0x0000820000047ab9 */ /* 0x000fe40000000a00 */
[----:B----4-:R0:W-:Y:S03]  /*4760*/  ST.E.128 desc[UR4][R10.64], R4 ;  /* 0x000000040a007985 */ /* 0x0101e6000c101d04 */
.L_x_10382:
[----:B------:R-:W-:Y:S05]  /*4770*/  BSYNC B2 ;  /* 0x0000000000027941 */ /* 0x000fea0003800000 */
.L_x_10381:
[----:B------:R-:W-:-:S13]  /*4780*/  ISETP.NE.AND P2, PT, R87, RZ, PT ;  /* 0x000000ff5700720c */ /* 0x000fda0003f45270 */
        /* <DEDUP_REMOVED lines=18> */
[----:B----4-:R-:W-:Y:S01]  /*48b0*/  IMAD.MOV.U32 R12, RZ, RZ, R4 ;  /* 0x000000ffff0c7224 */ /* 0x010fe200078e0004 */
        /* <DEDUP_REMOVED lines=95> */
.L_x_10386:
[----:B------:R-:W-:Y:S05]  /*4eb0*/  BSYNC B2 ;  /* 0x0000000000027941 */ /* 0x000fea0003800000 */
.L_x_10385:
[----:B------:R-:W-:Y:S02]  /*4ec0*/  ULDC.64 UR4, c[0x0][0x208] ;  /* 0x0000820000047ab9 */ /* 0x000fe40000000a00 */
[----:B----4-:R0:W-:Y:S03]  /*4ed0*/  ST.E.128 desc[UR4][R10.64], R4 ;  /* 0x000000040a007985 */ /* 0x0101e6000c101d04 */
.L_x_10380:
[----:B------:R-:W-:Y:S05]  /*4ee0*/  BSYNC B1 ;  /* 0x0000000000017941 */ /* 0x000fea0003800000 */
.L_x_10379:
[----:B------:R-:W-:-:S03]  /*4ef0*/  UMOV UR4, 0xffffffff ;  /* 0xffffffff00047882 */ /* 0x000fc60000000000 */
[----:B------:R-:W-:Y:S05]  /*4f00*/  BRA.DIV UR4, `(.L_x_10387) ;  /* 0x0000024a04ac7947 */ /* 0x000fea000b800000 */
[----:B------:R1:W1:Y:S04]  /*4f10*/  SHFL.IDX PT, R35, R100, 0x2, 0x1c1f ;  /* 0x005c1f0064237f89 */ /* 0x00026800000e0000 */
[----:B0-----:R0:W0:Y:S02]  /*4f20*/  SHFL.IDX PT, R14, R99, 0x2, 0x1c1f ;  /* 0x005c1f00630e7f89 */ /* 0x00102400000e0000 */
.L_x_10688:
[----:B------:R-:W-:Y:S05]  /*4f30*/  @P4 BRA `(.L_x_10388) ;  /* 0x0000004800304947 */ /* 0x000fea0003800000 */
[----:B------:R-:W-:Y:S04]  /*4f40*/  BSSY B1, `(.L_x_10389) ;  /* 0x0000076000017945 */ /* 0x000fe80003800000 */
[----:B------:R-:W-:Y:S05]  /*4f50*/  @P1 BRA `(.L_x_10390) ;  /* 0x0000000400d01947 */ /* 0x000fea0003800000 */
[----:B----4-:R4:W2:Y:S01]  /*4f60*/  LDS.128 R4, [R90+0x1c400] ;  /* 0x01c400005a047984 */ /* 0x0108a20000000c00 */
[----:B0-----:R-:W-:Y:S01]  /*4f70*/  IADD3 R10, P2, R16, R14, RZ ;  /* 0x0000000e100a7210 */ /* 0x001fe20007f5e0ff */
[----:B------:R-:W-:Y:S04]  /*4f80*/  BSSY B2, `(.L_x_10391) ;  /* 0x000006f000027945 */ /* 0x000fe80003800000 */
[----:B-1----:R-:W-:Y:S01]  /*4f90*/  IMAD.X R11, R35, 0x1, R17, P2 ;  /* 0x00000001230b7824 */ /* 0x002fe200010e0611 */
[----:B------:R-:W-:-:S13]  /*4fa0*/  ISETP.GE.AND P2, PT, R22, R102, PT ;  /* 0x000000661600720c */ /* 0x000fda0003f46270 */
[----:B----4-:R-:W-:Y:S05]  /*4fb0*/  @P2 BRA `(.L_x_10392) ;  /* 0x0000000400ac2947 */ /* 0x010fea0003800000 */
        /* <DEDUP_REMOVED lines=14> */
[----:B--2---:R-:W-:Y:S01]  /*50a0*/  MOV R12, R4 ;  /* 0x00000004000c7202 */ /* 0x004fe20000000f00 */
[----:B------:R-:W-:Y:S01]  /*50b0*/  IMAD.U32 R31, R31, 0x10000, RZ ;  /* 0x000100001f1f7824 */ /* 0x000fe200078e00ff */
[----:B------:R-:W-:-:S02]  /*50c0*/  LOP3.LUT R34, R32, 0xff00, R15, 0xf8, !PT ;  /* 0x0000ff0020227812 */ /* 0x000fc400078ef80f */
[----:B------:R-:W-:Y:S02]  /*50d0*/  F2FP.F16.E4M3.UNPACK_B R4, R5 ;  /* 0x00000005ff04723e */ /* 0x000fe400020006ff */
[----:B------:R-:W-:Y:S02]  /*50e0*/  F2FP.F16.E4M3.UNPACK_B R15, R107.H1 ;  /* 0x0000006bff0f723e */ /* 0x000fe400030006ff */
[----:B------:R-:W-:Y:S02]  /*50f0*/  F2FP.F16.E4M3.UNPACK_B R5, R5.H1 ;  /* 0x00000005ff05723e */ /* 0x000fe400030006ff */
[----:B------:R-:W-:Y:S01]  /*5100*/  LOP3.LUT R32, R30, 0xff0000, R13, 0xf8, !PT ;  /* 0x00ff00001e207812 */ /* 0x000fe200078ef80d */
[--C-:B------:R-:W-:Y:S01]  /*5110*/  HADD2.F32 R13, -RZ, R4.reuse.H1_H1 ;  /* 0x30000004ff0d7230 */ /* 0x100fe20000004100 */
[----:B------:R-:W-:Y:S01]  /*5120*/  LOP3.LUT R36, R34, 0xff0000, R31, 0xf8, !PT ;  /* 0x00ff000022247812 */ /* 0x000fe200078ef81f */
[--C-:B------:R-:W-:Y:S01]  /*5130*/  HADD2.F32 R33, -RZ, R15.reuse.H0_H0 ;  /* 0x2000000fff217230 */ /* 0x100fe20000004100 */
[----:B------:R-:W-:Y:S01]  /*5140*/  F2FP.F16.E4M3.UNPACK_B R30, R106.H1 ;  /* 0x0000006aff1e723e */ /* 0x000fe200030006ff */
[----:B------:R-:W-:Y:S01]  /*5150*/  HADD2.F32 R34, -RZ, R15.H1_H1 ;  /* 0x3000000fff227230 */ /* 0x000fe20000004100 */
[----:B------:R-:W-:Y:S01]  /*5160*/  F2FP.F16.E4M3.UNPACK_B R107, R107 ;  /* 0x0000006bff6b723e */ /* 0x000fe200020006ff */
[----:B------:R-:W-:-:S02]  /*5170*/  HADD2.F32 R4, -RZ, R4.H0_H0 ;  /* 0x20000004ff047230 */ /* 0x000fc40000004100 */
[-C--:B------:R-:W-:Y:S01]  /*5180*/  FMUL.FTZ R37, R13, R33.reuse ;  /* 0x000000210d257220 */ /* 0x080fe20000410000 */
[--C-:B------:R-:W-:Y:S01]  /*5190*/  HADD2.F32 R15, -RZ, R5.reuse.H1_H1 ;  /* 0x30000005ff0f7230 */ /* 0x100fe20000004100 */
[----:B------:R-:W-:Y:S01]  /*51a0*/  F2FP.F16.E4M3.UNPACK_B R106, R106 ;  /* 0x0000006aff6a723e */ /* 0x000fe200020006ff */
[--C-:B------:R-:W-:Y:S02]  /*51b0*/  HADD2.F32 R31, -RZ, R30.reuse.H0_H0 ;  /* 0x2000001eff1f7230 */ /* 0x100fe40000004100 */
[C---:B------:R-:W-:Y:S01]  /*51c0*/  FMUL.FTZ R38, R4.reuse, R33 ;  /* 0x0000002104267220 */ /* 0x040fe20000410000 */
[----:B------:R-:W-:Y:S02]  /*51d0*/  HADD2.F32 R5, -RZ, R5.H0_H0 ;  /* 0x20000005ff057230 */ /* 0x000fe40000004100 */
[-C--:B------:R-:W-:Y:S01]  /*51e0*/  FMUL.FTZ R40, R15, R34.reuse ;  /* 0x000000220f287220 */ /* 0x080fe20000410000 */
[----:B------:R-:W-:Y:S02]  /*51f0*/  HADD2.F32 R30, -RZ, R30.H1_H1 ;  /* 0x3000001eff1e7230 */ /* 0x000fe40000004100 */
[-C--:B------:R-:W-:Y:S01]  /*5200*/  FFMA.FTZ R4, R4, R31.reuse, -R37 ;  /* 0x0000001f04047223 */ /* 0x080fe20000010825 */
[----:B------:R-:W-:Y:S01]  /*5210*/  FFMA.FTZ R39, R13, R31, R38 ;  /* 0x0000001f0d277223 */ /* 0x000fe20000010026 */
[C---:B------:R-:W-:Y:S01]  /*5220*/  FMUL.FTZ R34, R5.reuse, R34 ;  /* 0x0000002205227220 */ /* 0x040fe20000410000 */
[----:B------:R-:W-:Y:S01]  /*5230*/  FFMA.FTZ R31, R5, R30, -R40 ;  /* 0x0000001e051f7223 */ /* 0x000fe20000010828 */
[----:B------:R-:W-:-:S02]  /*5240*/  F2FP.F16.E4M3.UNPACK_B R5, R12.H1 ;  /* 0x0000000cff05723e */ /* 0x000fc400030006ff */
[----:B------:R-:W-:Y:S01]  /*5250*/  FFMA.FTZ R42, R15, R30, R34 ;  /* 0x0000001e0f2a7223 */ /* 0x000fe20000010022 */
[----:B------:R-:W-:Y:S01]  /*5260*/  F2FP.F16.E4M3.UNPACK_B R12, R12 ;  /* 0x0000000cff0c723e */ /* 0x000fe200020006ff */
[----:B------:R-:W-:Y:S02]  /*5270*/  HADD2.F32 R34, -RZ, R107.H1_H1 ;  /* 0x3000006bff227230 */ /* 0x000fe40000004100 */
[--C-:B------:R-:W-:Y:S01]  /*5280*/  HADD2.F32 R13, -RZ, R5.reuse.H0_H0 ;  /* 0x20000005ff0d7230 */ /* 0x100fe20000004100 */
[----:B------:R-:W-:Y:S01]  /*5290*/  F2FP.SATFINITE.E4M3.F32.PACK_AB_MERGE_C R44, R42, R31, RZ ;  /* 0x0000001f2a2c723e */ /* 0x000fe200048070ff */
[----:B------:R-:W-:Y:S01]  /*52a0*/  HADD2.F32 R15, -RZ, R5.H1_H1 ;  /* 0x30000005ff0f7230 */ /* 0x000fe20000004100 */
[----:B------:R-:W-:Y:S01]  /*52b0*/  F2FP.F16.E4M3.UNPACK_B R31, R36.H1 ;  /* 0x00000024ff1f723e */ /* 0x000fe200030006ff */
[----:B------:R-:W-:Y:S02]  /*52c0*/  HADD2.F32 R5, -RZ, R12.H0_H0 ;  /* 0x2000000cff057230 */ /* 0x000fe40000004100 */
[----:B------:R-:W-:Y:S01]  /*52d0*/  FMUL.FTZ R40, R13, R34 ;  /* 0x000000220d287220 */ /* 0x000fe20000410000 */
[----:B------:R-:W-:-:S02]  /*52e0*/  HADD2.F32 R107, -RZ, R107.H0_H0 ;  /* 0x2000006bff6b7230 */ /* 0x000fc40000004100 */
[----:B------:R-:W-:Y:S01]  /*52f0*/  FMUL.FTZ R38, R15, R34 ;  /* 0x000000220f267220 */ /* 0x000fe20000410000 */
[----:B------:R-:W-:Y:S01]  /*5300*/  HADD2.F32 R12, -RZ, R12.H1_H1 ;  /* 0x3000000cff0c7230 */ /* 0x000fe20000004100 */
[----:B------:R-:W-:Y:S01]  /*5310*/  F2FP.F16.E4M3.UNPACK_B R36, R36 ;  /* 0x00000024ff24723e */ /* 0x000fe200020006ff */
[--C-:B------:R-:W-:Y:S02]  /*5320*/  HADD2.F32 R30, -RZ, R106.reuse.H1_H1 ;  /* 0x3000006aff1e7230 */ /* 0x100fe40000004100 */
[----:B------:R-:W-:Y:S02]  /*5330*/  HADD2.F32 R106, -RZ, R106.H0_H0 ;  /* 0x2000006aff6a7230 */ /* 0x000fe40000004100 */
[CC--:B------:R-:W-:Y:S01]  /*5340*/  FMUL.FTZ R34, R12.reuse, R107.reuse ;  /* 0x0000006b0c227220 */ /* 0x0c0fe20000410000 */
[----:B------:R-:W-:Y:S01]  /*5350*/  FMUL.FTZ R107, R5, R107 ;  /* 0x0000006b056b7220 */ /* 0x000fe20000410000 */
[-C--:B------:R-:W-:Y:S01]  /*5360*/  FFMA.FTZ R38, R13, R30.reuse, -R38 ;  /* 0x0000001e0d267223 */ /* 0x080fe20000010826 */
[----:B------:R-:W-:Y:S01]  /*5370*/  FFMA.FTZ R15, R15, R30, R40 ;  /* 0x0000001e0f0f7223 */ /* 0x000fe20000010028 */
[-C--:B------:R-:W-:Y:S01]  /*5380*/  FFMA.FTZ R37, R5, R106.reuse, -R34 ;  /* 0x0000006a05257223 */ /* 0x080fe20000010822 */
[----:B------:R-:W-:Y:S01]  /*5390*/  FFMA.FTZ R106, R12, R106, R107 ;  /* 0x0000006a0c6a7223 */ /* 0x000fe2000001006b */
[----:B------:R-:W-:Y:S01]  /*53a0*/  F2FP.F16.E4M3.UNPACK_B R12, R7.H1 ;  /* 0x00000007ff0c723e */ /* 0x000fe200030006ff */
[----:B------:R-:W-:Y:S01]  /*53b0*/  HADD2.F32 R33, -RZ, R36.H1_H1 ;  /* 0x30000024ff217230 */ /* 0x000fe20000004100 */
[----:B------:R-:W-:Y:S01]  /*53c0*/  F2FP.SATFINITE.E4M3.F32.PACK_AB_MERGE_C R43, R15, R38, RZ ;  /* 0x000000260f2b723e */ /* 0x000fe200048070ff */
[----:B------:R-:W-:Y:S01]  /*53d0*/  HADD2.F32 R38, -RZ, R31.H1_H1 ;  /* 0x3000001fff267230 */ /* 0x000fe20000004100 */
[----:B------:R-:W-:Y:S01]  /*53e0*/  F2FP.F16.E4M3.UNPACK_B R30, R32.H1 ;  /* 0x00000020ff1e723e */ /* 0x000fe200030006ff */
[--C-:B------:R-:W-:Y:S01]  /*53f0*/  HADD2.F32 R15, -RZ, R12.reuse.H1_H1 ;  /* 0x3000000cff0f7230 */ /* 0x100fe20000004100 */
[----:B------:R-:W-:Y:S01]  /*5400*/  F2FP.F16.E4M3.UNPACK_B R5, R6.H1 ;  /* 0x00000006ff05723e */ /* 0x000fe200030006ff */
        /* <DEDUP_REMOVED lines=21> */
[----:B------:R-:W-:Y:S01]  /*5560*/  HADD2.F32 R6, -RZ, R6.H1_H1 ;  /* 0x30000006ff067230 */ /* 0x000fe20000004100 */
[----:B------:R-:W-:Y:S01]  /*5570*/  F2FP.SATFINITE.E4M3.F32.PACK_AB_MERGE_C R33, R33, R38, RZ ;  /* 0x000000262121723e */ /* 0x000fe200048070ff */
        /* <DEDUP_REMOVED lines=15> */
.L_x_10392:
[----:B------:R-:W-:Y:S05]  /*5670*/  BSYNC B2 ;  /* 0x0000000000027941 */ /* 0x000fea0003800000 */
.L_x_10391:
[----:B------:R-:W-:Y:S02]  /*5680*/  ULDC.64 UR4, c[0x0][0x208] ;  /* 0x0000820000047ab9 */ /* 0x000fe40000000a00 */
[----:B--2---:R0:W-:Y:S03]  /*5690*/  ST.E.128 desc[UR4][R10.64], R4 ;  /* 0x000000040a007985 */ /* 0x0041e6000c101d04 */
.L_x_10390:
[----:B------:R-:W-:Y:S05]  /*56a0*/  BSYNC B1 ;  /* 0x0000000000017941 */ /* 0x000fea0003800000 */
.L_x_10389:
[----:B------:R-:W-:-:S13]  /*56b0*/  ISETP.NE.AND P2, PT, R87, RZ, PT ;  /* 0x000000ff5700720c */ /* 0x000fda0003f45270 */
[----:B------:R-:W-:Y:S05]  /*56c0*/  @P2 BRA `(.L_x_10388) ;  /* 0x00000040004c2947 */ /* 0x000fea0003800000 */
[----:B0---4-:R0:W4:Y:S01]  /*56d0*/  LDS.128 R4, [R89+0x1c400] ;  /* 0x01c4000059047984 */ /* 0x0111220000000c00 */
[----:B------:R-:W-:Y:S01]  /*56e0*/  IADD3 R10, P2, R19, R14, RZ ;  /* 0x0000000e130a7210 */ /* 0x000fe20007f5e0ff */
[----:B------:R-:W-:Y:S04]  /*56f0*/  BSSY B1, `(.L_x_10393) ;  /* 0x000006f000017945 */ /* 0x000fe80003800000 */
[----:B-1----:R-:W-:Y:S01]  /*5700*/  IMAD.X R11, R35, 0x1, R190, P2 ;  /* 0x00000001230b7824 */ /* 0x002fe200010e06be */
[----:B------:R-:W-:-:S13]  /*5710*/  ISETP.GE.AND P2, PT, R193, R102, PT ;  /* 0x00000066c100720c */ /* 0x000fda0003f46270 */
[----:B0-----:R-:W-:Y:S05]  /*5720*/  @P2 BRA `(.L_x_10394) ;  /* 0x0000000400ac2947 */ /* 0x001fea0003800000 */
[----:B------:R-:W-:Y:S01]  /*5730*/  SHF.R.U32.HI R30, RZ, 0x8, R9 ;  /* 0x00000008ff1e7819 */ /* 0x000fe20000011609 */
[----:B----4-:R-:W-:Y:S01]  /*5740*/  IMAD.MOV.U32 R12, RZ, RZ, R7 ;  /* 0x000000ffff0c7224 */ /* 0x010fe200078e0007 */
        /* <DEDUP_REMOVED lines=8> */
[----:B------:R-:W-:-:S02]  /*57d0*/  LOP3.LUT R13, R29, 0xff0000ff, RZ, 0xc0, !PT ;  /* 0xff0000ff1d0d7812 */ /* 0x000fc400078ec0ff */
[----:B------:R-:W-:Y:S01]  /*57e0*/  PRMT R8, R31, 0x654, R8 ;  /* 0x000006541f087816 */ /* 0x000fe20000000008 */
[----:B------:R-:W-:Y:S01]  /*57f0*/  IMAD.U32 R28, R28, 0x10000, RZ ;  /* 0x000100001c1c7824 */ /* 0x000fe200078e00ff */
[----:B------:R-:W-:Y:S02]  /*5800*/  LOP3.LUT R13, R13, 0xff00, R6, 0xf8, !PT ;  /* 0x0000ff000d0d7812 */ /* 0x000fe400078ef806 */
[----:B------:R-:W-:Y:S02]  /*5810*/  LOP3.LUT R7, R8, 0xff00, R7, 0xf8, !PT ;  /* 0x0000ff0008077812 */ /* 0x000fe400078ef807 */
[----:B------:R-:W-:Y:S02]  /*5820*/  SHF.L.U32 R8, R15, 0x10, RZ ;  /* 0x000000100f087819 */ /* 0x000fe400000006ff */
        /* <DEDUP_REMOVED lines=91> */
.L_x_10394:
[----:B------:R-:W-:Y:S05]  /*5de0*/  BSYNC B1 ;  /* 0x0000000000017941 */ /* 0x000fea0003800000 */
.L_x_10393:
[----:B------:R-:W-:Y:S02]  /*5df0*/  ULDC.64 UR4, c[0x0][0x208] ;  /* 0x0000820000047ab9 */ /* 0x000fe40000000a00 */
[----:B----4-:R0:W-:Y:S01]  /*5e00*/  ST.E.128 desc[UR4][R10.64], R4 ;  /* 0x000000040a007985 */ /* 0x0101e2000c101d04 */
[----:B------:R-:W-:Y:S05]  /*5e10*/  BRA `(.L_x_10388) ;  /* 0x0000003800787947 */ /* 0x000fea0003800000 */
.L_x_10359:
[----:B------:R-:W2:Y:S01]  /*5e20*/  LDL R9, [R1+0x4] ;  /* 0x0000040001097983 */ /* 0x000ea20000100800 */
[C---:B------:R-:W-:Y:S01]  /*5e30*/  VIADD R8, R191.reuse, 0x40 ;  /* 0x00000040bf087836 */ /* 0x040fe20000000000 */
[----:B------:R-:W-:Y:S02]  /*5e40*/  CS2R R30, SRZ ;  /* 0x00000000001e7805 */ /* 0x000fe4000001ff00 */
[----:B------:R-:W-:Y:S01]  /*5e50*/  CS2R R28, SRZ ;  /* 0x00000000001c7805 */ /* 0x000fe2000001ff00 */
[----:B------:R-:W-:Y:S01]  /*5e60*/  ULDC.64 UR6, c[0x0][0x208] ;  /* 0x0000820000067ab9 */ /* 0x000fe20000000a00 */
        /* <DEDUP_REMOVED lines=9> */
[----:B------:R-:W3:Y:S01]  /*5f00*/  @!P4 LDC.64 R34, c[0x0][0x400] ;  /* 0x00010000ff22cb82 */ /* 0x000ee20000000a00 */
[----:B-1----:R-:W-:-:S04]  /*5f10*/  @!P4 IADD3 R32, P2, P5, R48, R32, R4 ;  /* 0x000000203020c210 */ /* 0x002fc80007d5e004 */
[----:B------:R-:W-:Y:S02]  /*5f20*/  @!P4 IADD3.X R33, R66, R33, R86, P2, P5 ;  /* 0x000000214221c210 */ /* 0x000fe400017ea456 */
[----:B---3--:R-:W-:-:S04]  /*5f30*/  @!P4 IADD3 R34, P2, P5, R54, R34, R6 ;  /* 0x000000223622c210 */ /* 0x008fc80007d5e006 */
[----:B------:R-:W-:Y:S02]  /*5f40*/  @!P4 IADD3.X R35, R64, R35, R98, P2, P5 ;  /* 0x000000234023c210 */ /* 0x000fe400017ea462 */
[----:B------:R-:W-:Y:S02]  /*5f50*/  ISETP.GE.AND P2, PT, R8, R95, PT ;  /* 0x0000005f0800720c */ /* 0x000fe40003f46270 */
[----:B------:R-:W-:Y:S02]  /*5f60*/  CS2R R38, SRZ ;  /* 0x0000000000267805 */ /* 0x000fe4000001ff00 */
[----:B------:R-:W-:Y:S01]  /*5f70*/  CS2R R36, SRZ ;  /* 0x0000000000247805 */ /* 0x000fe2000001ff00 */
[----:B------:R1:W3:Y:S01]  /*5f80*/  @!P4 LDG.E.128 R28, desc[UR6][R34.64] ;  /* 0x00000006221cc981 */ /* 0x0002e2000c1e1d00 */
[----:B------:R-:W-:-:S13]  /*5f90*/  ISETP.GE.OR P2, PT, R16, R102, P2 ;  /* 0x000000661000720c */ /* 0x000fda0001746670 */
[----:B------:R-:W-:-:S04]  /*5fa0*/  @!P2 IADD3 R5, P5, P6, R48, R80, R4 ;  /* 0x000000503005a210 */ /* 0x000fc80007ebe004 */
[----:B------:R-:W-:Y:S02]  /*5fb0*/  @!P2 IADD3.X R10, R66, R82, R86, P5, P6 ;  /* 0x00000052420aa210 */ /* 0x000fe40002fec456 */
[----:B-1----:R-:W-:Y:S02]  /*5fc0*/  CS2R R34, SRZ ;  /* 0x0000000000227805 */ /* 0x002fe4000001ff00 */
[----:B------:R-:W-:Y:S02]  /*5fd0*/  CS2R R42, SRZ ;  /* 0x00000000002a7805 */ /* 0x000fe4000001ff00 */
[----:B------:R-:W-:Y:S02]  /*5fe0*/  CS2R R40, SRZ ;  /* 0x0000000000287805 */ /* 0x000fe4000001ff00 */
[----:B------:R-:W-:Y:S02]  /*5ff0*/  CS2R R46, SRZ ;  /* 0x00000000002e7805 */ /* 0x000fe4000001ff00 */
[----:B------:R-:W-:-:S02]  /*6000*/  CS2R R44, SRZ ;  /* 0x00000000002c7805 */ /* 0x000fc4000001ff00 */
[----:B--2---:R-:W-:Y:S02]  /*6010*/  R2UR UR4, R9 ;  /* 0x00000000090472ca */ /* 0x004fe400000e0000 */
        /* <DEDUP_REMOVED lines=9> */
[----:B------:R-:W0:Y:S03]  /*60b0*/  @!P2 LDC.64 R8, c[0x0][0x3e8] ;  /* 0x0000fa00ff08ab82 */ /* 0x000e260000000a00 */
[----:B------:R-:W2:Y:S01]  /*60c0*/  @!P3 LDG.E.128 R36, desc[UR6][R14.64] ;  /* 0x000000060e24b981 */ /* 0x000ea2000c1e1d00 */
[----:B0-----:R-:W-:-:S05]  /*60d0*/  @!P2 IADD3 R8, P5, R5, R8, RZ ;  /* 0x000000080508a210 */ /* 0x001fca0007fbe0ff */
[----:B------:R-:W-:Y:S02]  /*60e0*/  @!P2 IMAD.X R9, R10, 0x1, R9, P5 ;  /* 0x000000010a09a824 */ /* 0x000fe400028e0609 */
[----:B------:R-:W0:Y:S03]  /*60f0*/  @!P2 LDC.64 R10, c[0x0][0x400] ;  /* 0x00010000ff0aab82 */ /* 0x000e260000000a00 */
[----:B------:R-:W4:Y:S01]  /*6100*/  @!P2 LDG.E.128 R40, desc[UR6][R8.64] ;  /* 0x000000060828a981 */ /* 0x000f22000c1e1d00 */
[----:B0-----:R-:W-:Y:S02]  /*6110*/  @!P2 IADD3 R10, P5, R7, R10, RZ ;  /* 0x0000000a070aa210 */ /* 0x001fe40007fbe0ff */
[----:B------:R-:W-:Y:S02]  /*6120*/  CS2R R6, SRZ ;  /* 0x0000000000067805 */ /* 0x000fe4000001ff00 */
[----:B------:R-:W-:-:S02]  /*6130*/  @!P2 IADD3.X R11, R4, R11, RZ, P5, !PT ;  /* 0x0000000b040ba210 */ /* 0x000fc40002ffe4ff */
[----:B------:R-:W-:-:S03]  /*6140*/  CS2R R4, SRZ ;  /* 0x0000000000047805 */ /* 0x000fc6000001ff00 */
[----:B------:R-:W5:Y:S04]  /*6150*/  @!P2 LDG.E.128 R44, desc[UR6][R10.64] ;  /* 0x000000060a2ca981 */ /* 0x000f68000c1e1d00 */
[----:B------:R0:W5:Y:S02]  /*6160*/  @!P4 LDG.E.128 R4, desc[UR6][R32.64] ;  /* 0x000000062004c981 */ /* 0x000164000c1e1d00 */
[----:B0-----:R-:W-:-:S06]  /*6170*/  CS2R R32, SRZ ;  /* 0x0000000000207805 */ /* 0x001fcc000001ff00 */
[----:B------:R-:W5:Y:S01]  /*6180*/  @!P3 LDG.E.128 R32, desc[UR6][R12.64] ;  /* 0x000000060c20b981 */ /* 0x000f62000c1e1d00 */
[----:B------:R-:W-:-:S06]  /*6190*/  UISETP.NE.AND UP0, UPT, UR4, 0x3, UPT ;  /* 0x000000030400788c */ /* 0x000fcc000bf05270 */
[----:B------:R-:W-:Y:S01]  /*61a0*/  PLOP3.LUT P5, PT, PT, PT, UP0, 0x80, 0x0 ;  /* 0x000000000000781c */ /* 0x000fe20003faf008 */
[----:B---3--:R-:W-:Y:S01]  /*61b0*/  IMAD.MOV.U32 R115, RZ, RZ, R30 ;  /* 0x000000ffff737224 */ /* 0x008fe200078e001e */
[----:B------:R-:W-:Y:S01]  /*61c0*/  ISETP.GE.AND P2, PT, R16, R102, PT ;  /* 0x000000661000720c */ /* 0x000fe20003f46270 */
[----:B------:R-:W-:Y:S02]  /*61d0*/  IMAD.MOV.U32 R118, RZ, RZ, R28 ;  /* 0x000000ffff767224 */ /* 0x000fe400078e001c */
[----:B--2---:R-:W-:Y:S01]  /*61e0*/  IMAD.MOV.U32 R112, RZ, RZ, R38 ;  /* 0x000000ffff707224 */ /* 0x004fe200078e0026 */
[----:B------:R-:W-:Y:S01]  /*61f0*/  MOV R113, R36 ;  /* 0x0000002400717202 */ /* 0x000fe20000000f00 */
[----:B----4-:R-:W-:Y:S02]  /*6200*/  IMAD.MOV.U32 R102, RZ, RZ, R42 ;  /* 0x000000ffff667224 */ /* 0x010fe400078e002a */
[----:B------:R-:W-:Y:S02]  /*6210*/  IMAD.MOV.U32 R104, RZ, RZ, R40 ;  /* 0x000000ffff687224 */ /* 0x000fe400078e0028 */
[----:B-----5:R-:W-:-:S02]  /*6220*/  IMAD.MOV.U32 R106, RZ, RZ, R46 ;  /* 0x000000ffff6a7224 */ /* 0x020fc400078e002e */
[----:B------:R-:W-:Y:S02]  /*6230*/  IMAD.MOV.U32 R107, RZ, RZ, R44 ;  /* 0x000000ffff6b7224 */ /* 0x000fe400078e002c */
[----:B------:R-:W-:Y:S02]  /*6240*/  IMAD.MOV.U32 R116, RZ, RZ, R6 ;  /* 0x000000ffff747224 */ /* 0x000fe400078e0006 */
[----:B------:R-:W-:Y:S02]  /*6250*/  IMAD.MOV.U32 R117, RZ, RZ, R4 ;  /* 0x000000ffff757224 */ /* 0x000fe400078e0004 */
[----:B------:R-:W-:Y:S02]  /*6260*/  IMAD.MOV.U32 R109, RZ, RZ, R34 ;  /* 0x000000ffff6d7224 */ /* 0x000fe400078e0022 */
[----:B------:R-:W-:Y:S01]  /*6270*/  IMAD.MOV.U32 R111, RZ, RZ, R32 ;  /* 0x000000ffff6f7224 */ /* 0x000fe200078e0020 */
[----:B------:R-:W-:Y:S06]  /*6280*/  @!P5 BRA `(.L_x_10395) ;  /* 0x000000000004d947 */ /* 0x000fec0003800000 */
[----:B------:R-:W-:Y:S01]  /*6290*/  BPT.TRAP 0x1 ;  /* 0x000000040000795c */ /* 0x000fe20000300000 */
.L_x_10395:
[----:B------:R-:W-:Y:S01]  /*62a0*/  IMAD R86, R188, 0x8, R18 ;  /* 0x00000008bc567824 */ /* 0x000fe200078e0212 */
[----:B------:R-:W-:Y:S01]  /*62b0*/  SHF.L.U32 R98, R195, 0x1f, RZ ;  /* 0x0000001fc3627819 */ /* 0x000fe200000006ff */
[----:B------:R-:W0:Y:S01]  /*62c0*/  LDC R108, c[0x0][0x2f4] ;  /* 0x0000bd00ff6c7b82 */ /* 0x000e220000000800 */
[----:B------:R-:W-:Y:S02]  /*62d0*/  BSSY B1, `(.L_x_10396) ;  /* 0x0000003000017945 */ /* 0x000fe40003800000 */
[----:B------:R-:W1:Y:S02]  /*62e0*/  SYNCS.PHASECHK.TRANS64.TRYWAIT P3, [R86+URZ+0x22890], R98 ;  /* 0x02289062560075a7 */ /* 0x000e64000806017f */
[----:B-1----:R-:W-:Y:S05]  /*62f0*/  @!P3 BRA `(.L_x_10397) ;  /* 0x0000023400f8b947 */ /* 0x002fea0003800000 */
.L_x_10689:
[----:B------:R-:W-:Y:S05]  /*6300*/  BSYNC B1 ;  /* 0x0000000000017941 */ /* 0x000fea0003800000 */
.L_x_10396:
[----:B------:R-:W-:Y:S01]  /*6310*/  UMOV UR4, 0xffffffff ;  /* 0xffffffff00047882 */ /* 0x000fe20000000000 */
[----:B0-----:R-:W-:Y:S02]  /*6320*/  IMAD.IADD R110, R108, 0x1, -R71 ;  /* 0x000000016c6e7824 */ /* 0x001fe400078e0a47 */
[----:B------:R-:W-:Y:S05]  /*6330*/  BRA.DIV UR4, `(.L_x_10398) ;  /* 0x0000023604fc7947 */ /* 0x000fea000b800000 */
[----:B------:R0:W2:Y:S04]  /*6340*/  SHFL.IDX PT, R103, R100, RZ, 0x1c1f ;  /* 0x001c1fff64677589 */ /* 0x0000a800000e0000 */
[----:B------:R0:W3:Y:S02]  /*6350*/  SHFL.IDX PT, R105, R99, RZ, 0x1c1f ;  /* 0x001c1fff63697589 */ /* 0x0000e400000e0000 */
.L_x_10693:
        /* <DEDUP_REMOVED lines=9> */
[----:B------:R-:W-:-:S04]  /*63f0*/  LEA.HI.SX32 R8, R8, R63, 0x1b ;  /* 0x0000003f08087211 */ /* 0x000fc800078fdaff */
[----:B------:R-:W-:-:S04]  /*6400*/  SHF.L.U32 R114, R8, 0x4, RZ ;  /* 0x0000000408727819 */ /* 0x000fc800000006ff */
        /* <DEDUP_REMOVED lines=26> */
[----:B------:R-:W-:Y:S01]  /*65b0*/  PRMT R8, R120, 0x654, R119 ;  /* 0x0000065478087816 */ /* 0x000fe20000000077 */
[----:B------:R-:W-:Y:S01]  /*65c0*/  IMAD.SHL.U32 R119, R124, 0x100, RZ ;  /* 0x000001007c777824 */ /* 0x000fe200078e00ff */
[--C-:B------:R-:W-:Y:S02]  /*65d0*/  SHF.R.U32.HI R125, RZ, 0x18, R29.reuse ;  /* 0x00000018ff7d7819 */ /* 0x100fe4000001161d */
[----:B------:R-:W-:Y:S02]  /*65e0*/  LOP3.LUT R30, R29, 0xff, RZ, 0xc0, !PT ;  /* 0x000000ff1d1e7812 */ /* 0x000fe400078ec0ff */
[----:B------:R-:W-:Y:S02]  /*65f0*/  SHF.R.U32.HI R121, RZ, 0x8, R29 ;  /* 0x00000008ff797819 */ /* 0x000fe4000001161d */
[----:B------:R-:W-:Y:S01]  /*6600*/  LOP3.LUT R4, R4, 0xff00, R31, 0xf8, !PT ;  /* 0x0000ff0004047812 */ /* 0x000fe200078ef81f */
[----:B------:R-:W-:Y:S01]  /*6610*/  IMAD.U32 R31, R126, 0x10000, RZ ;  /* 0x000100007e1f7824 */ /* 0x000fe200078e00ff */
[----:B------:R-:W-:-:S02]  /*6620*/  PRMT R6, R127, 0x654, R6 ;  /* 0x000006547f067816 */ /* 0x000fc40000000006 */
[----:B------:R-:W-:Y:S01]  /*6630*/  SHF.R.U32.HI R5, RZ, 0x10, R29 ;  /* 0x00000010ff057819 */ /* 0x000fe2000001161d */
[----:B---3--:R-:W-:Y:S01]  /*6640*/  IMAD.MOV.U32 R29, RZ, RZ, R12 ;  /* 0x000000ffff1d7224 */ /* 0x008fe200078e000c */
[----:B------:R-:W-:Y:S01]  /*6650*/  PRMT R30, R125, 0x654, R30 ;  /* 0x000006547d1e7816 */ /* 0x000fe2000000001e */
[----:B------:R-:W-:Y:S01]  /*6660*/  IMAD.U32 R125, R7, 0x10000, RZ ;  /* 0x00010000077d7824 */ /* 0x000fe200078e00ff */
[----:B------:R-:W-:Y:S01]  /*6670*/  SHF.L.U32 R121, R121, 0x8, RZ ;  /* 0x0000000879797819 */ /* 0x000fe200000006ff */
[----:B------:R-:W-:Y:S01]  /*6680*/  IMAD.U32 R5, R5, 0x10000, RZ ;  /* 0x0001000005057824 */ /* 0x000fe200078e00ff */
[----:B------:R-:W-:Y:S02]  /*6690*/  LOP3.LUT R119, R6, 0xff00, R119, 0xf8, !PT ;  /* 0x0000ff0006777812 */ /* 0x000fe400078ef877 */
[----:B------:R-:W-:Y:S01]  /*66a0*/  LOP3.LUT R6, R4, 0xff0000, R31, 0xf8, !PT ;  /* 0x00ff000004067812 */ /* 0x000fe200078ef81f */
[----:B------:R-:W-:Y:S01]  /*66b0*/  IMAD.U32 R4, R122, 0x10000, RZ ;  /* 0x000100007a047824 */ /* 0x000fe200078e00ff */
[----:B------:R-:W-:-:S02]  /*66c0*/  LOP3.LUT R120, R30, 0xff00, R121, 0xf8, !PT ;  /* 0x0000ff001e787812 */ /* 0x000fc400078ef879 */
        /* <DEDUP_REMOVED lines=9> */
[----:B------:R-:W-:Y:S01]  /*6760*/  LOP3.LUT R7, R120, 0xff0000, R5, 0xf8, !PT ;  /* 0x00ff000078077812 */ /* 0x000fe200078ef805 */
[----:B------:R-:W-:-:S02]  /*6770*/  HADD2.F32 R30, -RZ, R30.H1_H1 ;  /* 0x3000001eff1e7230 */ /* 0x000fc40000004100 */
[-C--:B------:R-:W-:Y:S01]  /*6780*/  FMUL.FTZ R127, R12, R123.reuse ;  /* 0x0000007b0c7f7220 */ /* 0x080fe20000410000 */
[--C-:B------:R-:W-:Y:S02]  /*6790*/  HADD2.F32 R121, -RZ, R119.reuse.H0_H0 ;  /* 0x20000077ff797230 */ /* 0x100fe40000004100 */
[----:B------:R-:W-:Y:S01]  /*67a0*/  FMUL.FTZ R123, R8, R123 ;  /* 0x0000007b087b7220 */ /* 0x000fe20000410000 */
[----:B------:R-:W-:Y:S01]  /*67b0*/  HADD2.F32 R120, -RZ, R119.H1_H1 ;  /* 0x30000077ff787230 */ /* 0x000fe20000004100 */
[----:B------:R-:W-:Y:S01]  /*67c0*/  LOP3.LUT R5, R124, 0xff0000, R125, 0xf8, !PT ;  /* 0x00ff00007c057812 */ /* 0x000fe200078ef87d */
[----:B------:R-:W-:Y:S02]  /*67d0*/  HADD2.F32 R119, -RZ, R122.H1_H1 ;  /* 0x3000007aff777230 */ /* 0x000fe40000004100 */
[-C--:B------:R-:W-:Y:S01]  /*67e0*/  FFMA.FTZ R8, R8, R121.reuse, -R127 ;  /* 0x0000007908087223 */ /* 0x080fe2000001087f */
[----:B------:R-:W-:Y:S01]  /*67f0*/  FFMA.FTZ R12, R12, R121, R123 ;  /* 0x000000790c0c7223 */ /* 0x000fe2000001007b */
[----:B------:R-:W-:Y:S01]  /*6800*/  F2FP.F16.E4M3.UNPACK_B R122, R118 ;  /* 0x00000076ff7a723e */ /* 0x000fe200020006ff */
[----:B------:R-:W-:Y:S01]  /*6810*/  HADD2.F32 R31, -RZ, R31.H1_H1 ;  /* 0x3000001fff1f7230 */ /* 0x000fe20000004100 */
[----:B------:R-:W-:Y:S01]  /*6820*/  F2FP.F16.E4M3.UNPACK_B R121, R117 ;  /* 0x00000075ff79723e */ /* 0x000fe200020006ff */
[----:B------:R-:W-:Y:S01]  /*6830*/  FMUL.FTZ R124, R30, R119 ;  /* 0x000000771e7c7220 */ /* 0x000fe20000410000 */
[----:B------:R-:W-:Y:S01]  /*6840*/  F2FP.F16.E4M3.UNPACK_B R118, R29 ;  /* 0x0000001dff76723e */ /* 0x000fe200020006ff */
[----:B------:R-:W-:Y:S01]  /*6850*/  HADD2.F32 R123, -RZ, R122.H0_H0 ;  /* 0x2000007aff7b7230 */ /* 0x000fe20000004100 */
[----:B------:R-:W-:Y:S01]  /*6860*/  F2FP.F16.E4M3.UNPACK_B R117, R28 ;  /* 0x0000001cff75723e */ /* 0x000fe200020006ff */
[C---:B------:R-:W-:Y:S01]  /*6870*/  FMUL.FTZ R29, R31.reuse, R119 ;  /* 0x000000771f1d7220 */ /* 0x040fe20000410000 */
[----:B------:R-:W-:Y:S01]  /*6880*/  FFMA.FTZ R31, R31, R120, R124 ;  /* 0x000000781f1f7223 */ /* 0x000fe2000001007c */
[----:B------:R-:W-:-:S02]  /*6890*/  HADD2.F32 R119, -RZ, R118.H0_H0 ;  /* 0x20000076ff777230 */ /* 0x000fc40000004100 */
[----:B------:R-:W-:Y:S02]  /*68a0*/  HADD2.F32 R28, -RZ, R117.H0_H0 ;  /* 0x20000075ff1c7230 */ /* 0x000fe40000004100 */
[----:B------:R-:W-:Y:S01]  /*68b0*/  FFMA.FTZ R29, R30, R120, -R29 ;  /* 0x000000781e1d7223 */ /* 0x000fe2000001081d */
        /* <DEDUP_REMOVED lines=21> */
[----:B------:R-:W-:Y:S02]  /*6a10*/  HADD2.F32 R120, -RZ, R118.H0_H0 ;  /* 0x20000076ff787230 */ /* 0x000fe40000004100 */
[-C--:B------:R-:W-:Y:S01]  /*6a20*/  FMUL.FTZ R129, R122, R127.reuse ;  /* 0x0000007f7a817220 */ /* 0x080fe20000410000 */
[----:B------:R-:W-:Y:S01]  /*6a30*/  HADD2.F32 R124, -RZ, R124.H1_H1 ;  /* 0x3000007cff7c7230 */ /* 0x000fe20000004100 */
[----:B------:R-:W-:Y:S01]  /*6a40*/  F2FP.SATFINITE.E4M3.F32.PACK_AB_MERGE_C R8, R29, R8, RZ ;  /* 0x000000081d08723e */ /* 0x000fe200048070ff */
[----:B------:R-:W-:Y:S02]  /*6a50*/  HADD2.F32 R121, -RZ, R121.H1_H1 ;  /* 0x30000079ff797230 */ /* 0x000fe40000004100 */
[----:B------:R-:W-:Y:S01]  /*6a60*/  FMUL.FTZ R127, R120, R127 ;  /* 0x0000007f787f7220 */ /* 0x000fe20000410000 */
[----:B------:R-:W-:-:S02]  /*6a70*/  HADD2.F32 R118, -RZ, R118.H1_H1 ;  /* 0x30000076ff767230 */ /* 0x000fc40000004100 */
[----:B------:R-:W-:Y:S01]  /*6a80*/  FFMA.FTZ R129, R120, R125, -R129 ;  /* 0x0000007d78817223 */ /* 0x000fe20000010881 */
[----:B------:R-:W-:Y:S02]  /*6a90*/  HADD2.F32 R123, -RZ, R123.H1_H1 ;  /* 0x3000007bff7b7230 */ /* 0x000fe40000004100 */
[CC--:B------:R-:W-:Y:S01]  /*6aa0*/  FMUL.FTZ R131, R121.reuse, R124.reuse ;  /* 0x0000007c79837220 */ /* 0x0c0fe20000410000 */
[----:B------:R-:W-:Y:S01]  /*6ab0*/  F2FP.F16.E4M3.UNPACK_B R120, R115 ;  /* 0x00000073ff78723e */ /* 0x000fe200020006ff */
[C---:B------:R-:W-:Y:S01]  /*6ac0*/  FMUL.FTZ R126, R118.reuse, R124 ;  /* 0x0000007c767e7220 */ /* 0x040fe20000410000 */
[----:B------:R-:W-:Y:S01]  /*6ad0*/  F2FP.F16.E4M3.UNPACK_B R115, R14 ;  /* 0x0000000eff73723e */ /* 0x000fe200020006ff */
[-C--:B------:R-:W-:Y:S01]  /*6ae0*/  FFMA.FTZ R124, R118, R123.reuse, -R131 ;  /* 0x0000007b767c7223 */ /* 0x080fe20000010883 */
[----:B------:R-:W-:Y:S01]  /*6af0*/  F2FP.F16.E4M3.UNPACK_B R118, R116 ;  /* 0x00000074ff76723e */ /* 0x000fe200020006ff */
[----:B------:R-:W-:Y:S01]  /*6b00*/  FFMA.FTZ R131, R121, R123, R126 ;  /* 0x0000007b79837223 */ /* 0x000fe2000001007e */
[----:B------:R-:W-:-:S02]  /*6b10*/  HADD2.F32 R123, -RZ, R120.H0_H0 ;  /* 0x20000078ff7b7230 */ /* 0x000fc40000004100 */
[----:B------:R-:W-:Y:S01]  /*6b20*/  FFMA.FTZ R122, R122, R125, R127 ;  /* 0x0000007d7a7a7223 */ /* 0x000fe2000001007f */
[--C-:B------:R-:W-:Y:S01]  /*6b30*/  HADD2.F32 R116, -RZ, R115.reuse.H0_H0 ;  /* 0x20000073ff747230 */ /* 0x100fe20000004100 */
[----:B------:R-:W-:Y:S01]  /*6b40*/  F2FP.SATFINITE.E4M3.F32.PACK_AB_MERGE_C R12, R31, R12, RZ ;  /* 0x0000000c1f0c723e */ /* 0x000fe200048070ff */
        /* <DEDUP_REMOVED lines=12> */
[----:B------:R-:W-:Y:S01]  /*6c10*/  F2FP.SATFINITE.E4M3.F32.PACK_AB_MERGE_C R8, R117, R28, R8 ;  /* 0x0000001c7508723e */ /* 0x000fe20004807008 */
[-C--:B------:R-:W-:Y:S01]  /*6c20*/  FFMA.FTZ R125, R14, R121.reuse, -R125 ;  /* 0x000000790e7d7223 */ /* 0x080fe2000001087d */
[----:B------:R-:W-:Y:S01]  /*6c30*/  FFMA.FTZ R14, R116, R121, R123 ;  /* 0x00000079740e7223 */ /* 0x000fe2000001007b */
[----:B------:R-:W-:Y:S01]  /*6c40*/  FFMA.FTZ R121, R115, R118, R120 ;  /* 0x0000007673797223 */ /* 0x000fe20000010078 */
[----:B------:R-:W-:Y:S01]  /*6c50*/  F2FP.F16.E4M3.UNPACK_B R120, R7 ;  /* 0x00000007ff78723e */ /* 0x000fe200020006ff */
[----:B------:R-:W-:Y:S01]  /*6c60*/  HADD2.F32 R115, -RZ, R31.H0_H0 ;  /* 0x2000001fff737230 */ /* 0x000fe20000004100 */
[----:B------:R-:W-:Y:S01]  /*6c70*/  F2FP.SATFINITE.E4M3.F32.PACK_AB_MERGE_C R12, R119, R30, R12 ;  /* 0x0000001e770c723e */ /* 0x000fe2000480700c */
[----:B------:R-:W-:Y:S01]  /*6c80*/  HADD2.F32 R28, -RZ, R29.H0_H0 ;  /* 0x2000001dff1c7230 */ /* 0x000fe20000004100 */
[----:B------:R-:W-:Y:S01]  /*6c90*/  F2FP.F16.E4M3.UNPACK_B R117, R6 ;  /* 0x00000006ff75723e */ /* 0x000fe200020006ff */
[--C-:B------:R-:W-:Y:S01]  /*6ca0*/  HADD2.F32 R30, -RZ, R120.reuse.H0_H0 ;  /* 0x20000078ff1e7230 */ /* 0x100fe20000004100 */
[----:B------:R-:W-:Y:S01]  /*6cb0*/  F2FP.SATFINITE.E4M3.F32.PACK_AB_MERGE_C R122, R131, R122, RZ ;  /* 0x0000007a837a723e */ /* 0x000fe200048070ff */
[----:B------:R-:W-:Y:S01]  /*6cc0*/  FFMA.FTZ R10, R10, R118, -R127 ;  /* 0x000000760a0a7223 */ /* 0x000fe2000001087f */
[----:B------:R-:W-:Y:S01]  /*6cd0*/  HADD2.F32 R116, -RZ, R31.H1_H1 ;  /* 0x3000001fff747230 */ /* 0x000fe20000004100 */
[----:B------:R-:W-:Y:S01]  /*6ce0*/  F2FP.F16.E4M3.UNPACK_B R13, R13.H1 ;  /* 0x0000000dff0d723e */ /* 0x000fe200030006ff */
[----:B------:R-:W-:Y:S01]  /*6cf0*/  HADD2.F32 R118, -RZ, R117.H0_H0 ;  /* 0x20000075ff767230 */ /* 0x000fe20000004100 */
[----:B------:R-:W-:Y:S01]  /*6d00*/  F2FP.SATFINITE.E4M3.F32.PACK_AB_MERGE_C R14, R121, R14, R122 ;  /* 0x0000000e790e723e */ /* 0x000fe2000480707a */
        /* <DEDUP_REMOVED lines=8> */
[----:B------:R-:W-:Y:S01]  /*6d90*/  FMUL.FTZ R115, R116, R119 ;  /* 0x0000007774737220 */ /* 0x000fe20000410000 */
[----:B------:R-:W-:Y:S01]  /*6da0*/  F2FP.F16.E4M3.UNPACK_B R118, R7.H1 ;  /* 0x00000007ff76723e */ /* 0x000fe200030006ff */
[C---:B------:R-:W-:Y:S01]  /*6db0*/  FMUL.FTZ R119, R30.reuse, R119 ;  /* 0x000000771e777220 */ /* 0x040fe20000410000 */
[----:B------:R-:W-:Y:S01]  /*6dc0*/  F2FP.F16.E4M3.UNPACK_B R6, R6.H1 ;  /* 0x00000006ff06723e */ /* 0x000fe200030006ff */
[-C--:B------:R-:W-:Y:S01]  /*6dd0*/  FFMA.FTZ R9, R30, R117.reuse, -R115 ;  /* 0x000000751e097223 */ /* 0x080fe20000010873 */
[----:B------:R-:W-:Y:S02]  /*6de0*/  HADD2.F32 R115, -RZ, R13.H0_H0 ;  /* 0x2000000dff737230 */ /* 0x000fe40000004100 */
[----:B------:R-:W-:Y:S01]  /*6df0*/  FFMA.FTZ R30, R116, R117, R119 ;  /* 0x00000075741e7223 */ /* 0x000fe20000010077 */
[----:B------:R-:W-:Y:S01]  /*6e00*/  HADD2.F32 R120, -RZ, R118.H0_H0 ;  /* 0x20000076ff787230 */ /* 0x000fe20000004100 */
[----:B------:R-:W-:Y:S01]  /*6e10*/  F2FP.SATFINITE.E4M3.F32.PACK_AB_MERGE_C R124, R124, R129, RZ ;  /* 0x000000817c7c723e */ /* 0x000fe200048070ff */
[----:B------:R-:W-:Y:S01]  /*6e20*/  HADD2.F32 R7, -RZ, R31.H0_H0 ;  /* 0x2000001fff077230 */ /* 0x000fe20000004100 */
[----:B------:R-:W-:Y:S01]  /*6e30*/  F2FP.F16.E4M3.UNPACK_B R121, R5 ;  /* 0x00000005ff79723e */ /* 0x000fe200020006ff */
[----:B------:R-:W-:-:S02]  /*6e40*/  HADD2.F32 R116, -RZ, R13.H1_H1 ;  /* 0x3000000dff747230 */ /* 0x000fc40000004100 */
[-C--:B------:R-:W-:Y:S01]  /*6e50*/  FMUL.FTZ R122, R115, R120.reuse ;  /* 0x00000078737a7220 */ /* 0x080fe20000410000 */
[----:B------:R-:W-:Y:S02]  /*6e60*/  HADD2.F32 R31, -RZ, R31.H1_H1 ;  /* 0x3000001fff1f7230 */ /* 0x000fe40000004100 */
[----:B------:R-:W-:Y:S01]  /*6e70*/  FMUL.FTZ R120, R7, R120 ;  /* 0x0000007807787220 */ /* 0x000fe20000410000 */
[----:B------:R-:W-:Y:S01]  /*6e80*/  HADD2.F32 R13, -RZ, R118.H1_H1 ;  /* 0x30000076ff0d7230 */ /* 0x000fe20000004100 */
[----:B------:R-:W-:Y:S01]  /*6e90*/  F2FP.SATFINITE.E4M3.F32.PACK_AB_MERGE_C R10, R10, R125, R124 ;  /* 0x0000007d0a0a723e */ /* 0x000fe2000480707c */
[--C-:B------:R-:W-:Y:S02]  /*6ea0*/  HADD2.F32 R118, -RZ, R6.reuse.H0_H0 ;  /* 0x20000006ff767230 */ /* 0x100fe40000004100 */
[----:B------:R-:W-:Y:S02]  /*6eb0*/  HADD2.F32 R117, -RZ, R6.H1_H1 ;  /* 0x30000006ff757230 */ /* 0x000fe40000004100 */
[-C--:B------:R-:W-:Y:S01]  /*6ec0*/  FMUL.FTZ R119, R31, R13.reuse ;  /* 0x0000000d1f777220 */ /* 0x080fe20000410000 */
[C---:B------:R-:W-:Y:S01]  /*6ed0*/  FMUL.FTZ R124, R116.reuse, R13 ;  /* 0x0000000d747c7220 */ /* 0x040fe20000410000 */
[-C--:B------:R-:W-:Y:S01]  /*6ee0*/  FFMA.FTZ R6, R7, R118.reuse, -R122 ;  /* 0x0000007607067223 */ /* 0x080fe2000001087a */
[----:B------:R-:W-:Y:S01]  /*6ef0*/  FFMA.FTZ R7, R115, R118, R120 ;  /* 0x0000007673077223 */ /* 0x000fe20000010078 */
[----:B------:R-:W-:Y:S01]  /*6f00*/  F2FP.F16.E4M3.UNPACK_B R115, R15 ;  /* 0x0000000fff73723e */ /* 0x000fe200020006ff */
        /* <DEDUP_REMOVED lines=29> */
[----:B------:R-:W-:Y:S01]  /*70e0*/  FFMA.FTZ R130, R31, R119, -R130 ;  /* 0x000000771f827223 */ /* 0x000fe20000010882 */
[----:B------:R-:W-:Y:S01]  /*70f0*/  HADD2.F32 R118, -RZ, R118.H1_H1 ;  /* 0x30000076ff767230 */ /* 0x000fe20000004100 */
[----:B------:R-:W-:Y:S01]  /*7100*/  F2FP.SATFINITE.E4M3.F32.PACK_AB_MERGE_C R6, R125, R6, RZ ;  /* 0x000000067d06723e */ /* 0x000fe200048070ff */
[----:B------:R-:W-:Y:S01]  /*7110*/  HADD2.F32 R13, -RZ, R13.H1_H1 ;  /* 0x3000000dff0d7230 */ /* 0x000fe20000004100 */
[----:B------:R-:W-:Y:S01]  /*7120*/  F2FP.SATFINITE.E4M3.F32.PACK_AB_MERGE_C R7, R126, R7, RZ ;  /* 0x000000077e07723e */ /* 0x000fe200048070ff */
[----:B------:R-:W-:Y:S02]  /*7130*/  HADD2.F32 R4, -RZ, R5.H1_H1 ;  /* 0x30000005ff047230 */ /* 0x000fe40000004100 */
[----:B------:R-:W-:Y:S01]  /*7140*/  FMUL.FTZ R5, R11, R122 ;  /* 0x0000007a0b057220 */ /* 0x000fe20000410000 */
[----:B------:R-:W-:Y:S01]  /*7150*/  FMUL.FTZ R122, R115, R120 ;  /* 0x00000078737a7220 */ /* 0x000fe20000410000 */
[----:B------:R-:W-:Y:S01]  /*7160*/  FFMA.FTZ R11, R11, R118, -R132 ;  /* 0x000000760b0b7223 */ /* 0x000fe20000010884 */
[C---:B------:R-:W-:Y:S01]  /*7170*/  FMUL.FTZ R120, R13.reuse, R120 ;  /* 0x000000780d787220 */ /* 0x040fe20000410000 */
[----:B------:R-:W-:Y:S01]  /*7180*/  FFMA.FTZ R116, R116, R118, R5 ;  /* 0x0000007674747223 */ /* 0x000fe20000010005 */
[----:B------:R-:W-:Y:S01]  /*7190*/  FFMA.FTZ R13, R13, R4, -R122 ;  /* 0x000000040d0d7223 */ /* 0x000fe2000001087a */
[----:B------:R-:W-:Y:S01]  /*71a0*/  F2FP.SATFINITE.E4M3.F32.PACK_AB_MERGE_C R9, R9, R28, R6 ;  /* 0x0000001c0909723e */ /* 0x000fe20004807006 */
[----:B------:R-:W-:Y:S01]  /*71b0*/  FFMA.FTZ R115, R115, R4, R120 ;  /* 0x0000000473737223 */ /* 0x000fe20000010078 */
[----:B------:R-:W-:-:S02]  /*71c0*/  F2FP.SATFINITE.E4M3.F32.PACK_AB_MERGE_C R11, R11, R130, RZ ;  /* 0x000000820b0b723e */ /* 0x000fc400048070ff */
[----:B------:R-:W-:Y:S02]  /*71d0*/  F2FP.SATFINITE.E4M3.F32.PACK_AB_MERGE_C R116, R116, R123, RZ ;  /* 0x0000007b7474723e */ /* 0x000fe400048070ff */
[----:B------:R-:W-:Y:S02]  /*71e0*/  F2FP.SATFINITE.E4M3.F32.PACK_AB_MERGE_C R11, R13, R128, R11 ;  /* 0x000000800d0b723e */ /* 0x000fe4000480700b */
[----:B------:R-:W-:Y:S02]  /*71f0*/  F2FP.SATFINITE.E4M3.F32.PACK_AB_MERGE_C R13, R30, R29, R7 ;  /* 0x0000001d1e0d723e */ /* 0x000fe40004807007 */
[----:B------:R-:W-:-:S07]  /*7200*/  F2FP.SATFINITE.E4M3.F32.PACK_AB_MERGE_C R15, R115, R124, R116 ;  /* 0x0000007c730f723e */ /* 0x000fce0004807074 */
.L_x_10402:
[----:B------:R-:W-:Y:S05]  /*7210*/  BSYNC B2 ;  /* 0x0000000000027941 */ /* 0x000fea0003800000 */
.L_x_10401:
[----:B------:R-:W-:Y:S01]  /*7220*/  ISETP.GE.AND P3, PT, R114, R108, PT ;  /* 0x0000006c7200720c */ /* 0x000fe20003f66270 */
[----:B------:R-:W-:Y:S02]  /*7230*/  ULDC.64 UR4, c[0x0][0x208] ;  /* 0x0000820000047ab9 */ /* 0x000fe40000000a00 */
[----:B--2---:R4:W-:Y:S10]  /*7240*/  ST.E.128 desc[UR4][R96.64], R8 ;  /* 0x0000000860007985 */ /* 0x0049f4000c101d04 */
[----:B------:R-:W-:-:S04]  /*7250*/  @!P3 IADD3 R4, P4, R105, R114, RZ ;  /* 0x000000726904b210 */ /* 0x000fc80007f9e0ff */
[----:B------:R-:W-:-:S05]  /*7260*/  @!P3 LEA.HI.X.SX32 R5, R114, R103, 0x1, P4 ;  /* 0x000000677205b211 */ /* 0x000fca00020f0eff */
[----:B---3--:R4:W-:Y:S04]  /*7270*/  @!P3 ST.E.128 desc[UR4][R4.64], R12 ;  /* 0x0000000c0400b985 */ /* 0x0089e8000c101d04 */
.L_x_10400:
[----:B------:R-:W-:Y:S05]  /*7280*/  BSYNC B1 ;  /* 0x0000000000017941 */ /* 0x000fea0003800000 */
.L_x_10399:
[----:B------:R-:W-:-:S03]  /*7290*/  UMOV UR4, 0xffffffff ;  /* 0xffffffff00047882 */ /* 0x000fc60000000000 */
[----:B------:R-:W-:Y:S05]  /*72a0*/  BRA.DIV UR4, `(.L_x_10403) ;  /* 0x0000022a046c7947 */ /* 0x000fea000b800000 */
[----:B------:R0:W0:Y:S04]  /*72b0*/  SHFL.IDX PT, R29, R100, 0x1, 0x1c1f ;  /* 0x003c1f00641d7f89 */ /* 0x00002800000e0000 */
[----:B----4-:R4:W0:Y:S02]  /*72c0*/  SHFL.IDX PT, R14, R99, 0x1, 0x1c1f ;  /* 0x003c1f00630e7f89 */ /* 0x01082400000e0000 */
.L_x_10697:
        /* <DEDUP_REMOVED lines=9> */
[----:B------:R-:W-:Y:S01]  /*7360*/  LEA.HI R4, R5, R4, RZ, 0x5 ;  /* 0x0000000405047211 */ /* 0x000fe200078f28ff */
[----:B------:R-:W-:Y:S02]  /*7370*/  IMAD R5, R188, 0x5000, R3 ;  /* 0x00005000bc057824 */ /* 0x000fe400078e0203 */
[----:B------:R-:W-:Y:S01]  /*7380*/  IMAD.X R13, R29, 0x1, R60, P3 ;  /* 0x000000011d0d7824 */ /* 0x000fe200018e063c */
[----:B------:R-:W-:Y:S01]  /*7390*/  LEA.HI.SX32 R4, R4, R63, 0x1b ;  /* 0x0000003f04047211 */ /* 0x000fe200078fdaff */
[----:B------:R-:W-:-:S03]  /*73a0*/  IMAD.IADD R5, R18, 0x1, R5 ;  /* 0x0000000112057824 */ /* 0x000fc600078e0205 */
[----:B------:R-:W-:-:S04]  /*73b0*/  SHF.L.U32 R15, R4, 0x4, RZ ;  /* 0x00000004040f7819 */ /* 0x000fc800000006ff */
[----:B------:R-:W-:-:S04]  /*73c0*/  LOP3.LUT R4, R201, 0x70, R15, 0xf8, !PT ;  /* 0x00000070c9047812 */ /* 0x000fc800078ef80f */
[----:B------:R-:W-:-:S05]  /*73d0*/  LOP3.LUT R4, R4, R6, RZ, 0x3c, !PT ;  /* 0x0000000604047212 */ /* 0x000fca00078e3cff */
[----:B------:R-:W-:-:S04]  /*73e0*/  IMAD.IADD R7, R207, 0x1, R4 ;  /* 0x00000001cf077824 */ /* 0x000fc800078e0204 */
[----:B------:R-:W-:-:S04]  /*73f0*/  IMAD R7, R188, 0x5000, R7 ;  /* 0x00005000bc077824 */ /* 0x000fc800078e0207 */
[----:B------:R-:W-:Y:S02]  /*7400*/  IMAD.IADD R8, R18, 0x1, R7 ;  /* 0x0000000112087824 */ /* 0x000fe400078e0207 */
        /* <DEDUP_REMOVED lines=10> */
[----:B------:R-:W-:Y:S02]  /*74b0*/  SHF.R.U32.HI R114, RZ, 0x8, R35 ;  /* 0x00000008ff727819 */ /* 0x000fe40000011623 */
[----:B------:R-:W-:Y:S01]  /*74c0*/  PRMT R31, R116, 0x654, R31 ;  /* 0x00000654741f7816 */ /* 0x000fe2000000001f */
[----:B------:R-:W-:Y:S01]  /*74d0*/  IMAD.U32 R6, R118, 0x10000, RZ ;  /* 0x0001000076067824 */ /* 0x000fe200078e00ff */
[----:B------:R-:W-:-:S02]  /*74e0*/  SHF.L.U32 R4, R117, 0x8, RZ ;  /* 0x0000000875047819 */ /* 0x000fc400000006ff */
[----:B------:R-:W-:Y:S02]  /*74f0*/  LOP3.LUT R32, R35, 0xff, RZ, 0xc0, !PT ;  /* 0x000000ff23207812 */ /* 0x000fe400078ec0ff */
[----:B--2---:R-:W-:Y:S02]  /*7500*/  SHF.R.U32.HI R103, RZ, 0x18, R35 ;  /* 0x00000018ff677819 */ /* 0x004fe40000011623 */
[--C-:B------:R-:W-:Y:S02]  /*7510*/  SHF.R.U32.HI R38, RZ, 0x8, R39.reuse ;  /* 0x00000008ff267819 */ /* 0x100fe40000011627 */
[--C-:B------:R-:W-:Y:S02]  /*7520*/  SHF.R.U32.HI R96, RZ, 0x10, R39.reuse ;  /* 0x00000010ff607819 */ /* 0x100fe40000011627 */
[----:B------:R-:W-:Y:S02]  /*7530*/  LOP3.LUT R36, R39, 0xff, RZ, 0xc0, !PT ;  /* 0x000000ff27247812 */ /* 0x000fe400078ec0ff */
[----:B------:R-:W-:Y:S01]  /*7540*/  SHF.R.U32.HI R39, RZ, 0x18, R39 ;  /* 0x00000018ff277819 */ /* 0x000fe20000011627 */
[----:B------:R-:W-:Y:S01]  /*7550*/  IMAD.U32 R96, R96, 0x10000, RZ ;  /* 0x0001000060607824 */ /* 0x000fe200078e00ff */
[----:B------:R-:W-:Y:S01]  /*7560*/  LOP3.LUT R31, R31, 0xff00, R4, 0xf8, !PT ;  /* 0x0000ff001f1f7812 */ /* 0x000fe200078ef804 */
[----:B------:R-:W-:Y:S01]  /*7570*/  IMAD.SHL.U32 R4, R114, 0x100, RZ ;  /* 0x0000010072047824 */ /* 0x000fe200078e00ff */
[----:B------:R-:W-:-:S02]  /*7580*/  SHF.R.U32.HI R97, RZ, 0x8, R37 ;  /* 0x00000008ff617819 */ /* 0x000fc40000011625 */
[----:B------:R-:W-:Y:S01]  /*7590*/  PRMT R5, R103, 0x654, R32 ;  /* 0x0000065467057816 */ /* 0x000fe20000000020 */
[----:B------:R-:W-:Y:S01]  /*75a0*/  IMAD.SHL.U32 R32, R38, 0x100, RZ ;  /* 0x0000010026207824 */ /* 0x000fe200078e00ff */
[----:B------:R-:W-:Y:S01]  /*75b0*/  SHF.R.U32.HI R115, RZ, 0x10, R35 ;  /* 0x00000010ff737819 */ /* 0x000fe20000011623 */
[----:B------:R-:W-:Y:S01]  /*75c0*/  IMAD.MOV.U32 R35, RZ, RZ, R8 ;  /* 0x000000ffff237224 */ /* 0x000fe200078e0008 */
[--C-:B---3--:R-:W-:Y:S01]  /*75d0*/  SHF.R.U32.HI R105, RZ, 0x10, R37.reuse ;  /* 0x00000010ff697819 */ /* 0x108fe20000011625 */
[----:B------:R-:W-:Y:S01]  /*75e0*/  IMAD.SHL.U32 R8, R97, 0x100, RZ ;  /* 0x0000010061087824 */ /* 0x000fe200078e00ff */
[----:B------:R-:W-:Y:S02]  /*75f0*/  LOP3.LUT R34, R37, 0xff, RZ, 0xc0, !PT ;  /* 0x000000ff25227812 */ /* 0x000fe400078ec0ff */
[----:B------:R-:W-:Y:S02]  /*7600*/  SHF.R.U32.HI R37, RZ, 0x18, R37 ;  /* 0x00000018ff257819 */ /* 0x000fe40000011625 */
[----:B------:R-:W-:-:S02]  /*7610*/  PRMT R39, R39, 0x654, R36 ;  /* 0x0000065427277816 */ /* 0x000fc40000000024 */
[----:B------:R-:W-:Y:S01]  /*7620*/  LOP3.LUT R5, R5, 0xff00, R4, 0xf8, !PT ;  /* 0x0000ff0005057812 */ /* 0x000fe200078ef804 */
[----:B------:R-:W-:Y:S01]  /*7630*/  IMAD.U32 R4, R115, 0x10000, RZ ;  /* 0x0001000073047824 */ /* 0x000fe200078e00ff */
[----:B------:R-:W-:Y:S02]  /*7640*/  PRMT R37, R37, 0x654, R34 ;  /* 0x0000065425257816 */ /* 0x000fe40000000022 */
[----:B------:R-:W-:Y:S02]  /*7650*/  LOP3.LUT R103, R39, 0xff00, R32, 0xf8, !PT ;  /* 0x0000ff0027677812 */ /* 0x000fe400078ef820 */
[----:B------:R-:W-:Y:S02]  /*7660*/  F2FP.F16.E4M3.UNPACK_B R39, R113.H1 ;  /* 0x00000071ff27723e */ /* 0x000fe400030006ff */
[----:B------:R-:W-:Y:S02]  /*7670*/  F2FP.F16.E4M3.UNPACK_B R36, R35.H1 ;  /* 0x00000023ff24723e */ /* 0x000fe400030006ff */
[----:B------:R-:W-:-:S02]  /*7680*/  F2FP.F16.E4M3.UNPACK_B R34, R33.H1 ;  /* 0x00000021ff22723e */ /* 0x000fc400030006ff */
[----:B------:R-:W-:Y:S01]  /*7690*/  LOP3.LUT R97, R37, 0xff00, R8, 0xf8, !PT ;  /* 0x0000ff0025617812 */ /* 0x000fe200078ef808 */
[----:B------:R-:W-:Y:S01]  /*76a0*/  HADD2.F32 R32, -RZ, R36.H0_H0 ;  /* 0x20000024ff207230 */ /* 0x000fe20000004100 */
[----:B------:R-:W-:Y:S01]  /*76b0*/  LOP3.LUT R6, R31, 0xff0000, R6, 0xf8, !PT ;  /* 0x00ff00001f067812 */ /* 0x000fe200078ef806 */
[--C-:B------:R-:W-:Y:S01]  /*76c0*/  HADD2.F32 R31, -RZ, R34.reuse.H0_H0 ;  /* 0x20000022ff1f7230 */ /* 0x100fe20000004100 */
[----:B------:R-:W-:Y:S01]  /*76d0*/  LOP3.LUT R4, R5, 0xff0000, R4, 0xf8, !PT ;  /* 0x00ff000005047812 */ /* 0x000fe200078ef804 */
[----:B------:R-:W-:Y:S01]  /*76e0*/  HADD2.F32 R5, -RZ, R39.H0_H0 ;  /* 0x20000027ff057230 */ /* 0x000fe20000004100 */
[----:B------:R-:W-:Y:S01]  /*76f0*/  F2FP.F16.E4M3.UNPACK_B R37, R111.H1 ;  /* 0x0000006fff25723e */ /* 0x000fe200030006ff */
[----:B------:R-:W-:Y:S01]  /*7700*/  IMAD.U32 R8, R105, 0x10000, RZ ;  /* 0x0001000069087824 */ /* 0x000fe200078e00ff */
[----:B------:R-:W-:Y:S01]  /*7710*/  F2FP.F16.E4M3.UNPACK_B R113, R113 ;  /* 0x00000071ff71723e */ /* 0x000fe200020006ff */
[----:B------:R-:W-:Y:S02]  /*7720*/  HADD2.F32 R34, -RZ, R34.H1_H1 ;  /* 0x30000022ff227230 */ /* 0x000fe40000004100 */
[----:B------:R-:W-:Y:S01]  /*7730*/  FMUL.FTZ R114, R32, R5 ;  /* 0x0000000520727220 */ /* 0x000fe20000410000 */
[----:B------:R-:W-:-:S02]  /*7740*/  HADD2.F32 R38, -RZ, R37.H0_H0 ;  /* 0x20000025ff267230 */ /* 0x000fc40000004100 */
[----:B------:R-:W-:Y:S01]  /*7750*/  FMUL.FTZ R105, R31, R5 ;  /* 0x000000051f697220 */ /* 0x000fe20000410000 */
[----:B------:R-:W-:Y:S01]  /*7760*/  LOP3.LUT R5, R103, 0xff0000, R96, 0xf8, !PT ;  /* 0x00ff000067057812 */ /* 0x000fe200078ef860 */
[----:B------:R-:W-:Y:S01]  /*7770*/  HADD2.F32 R96, -RZ, R37.H1_H1 ;  /* 0x30000025ff607230 */ /* 0x000fe20000004100 */
[----:B------:R-:W-:Y:S01]  /*7780*/  F2FP.F16.E4M3.UNPACK_B R37, R33 ;  /* 0x00000021ff25723e */ /* 0x000fe200020006ff */
[-C--:B------:R-:W-:Y:S01]  /*7790*/  FFMA.FTZ R31, R31, R38.reuse, -R114 ;  /* 0x000000261f1f7223 */ /* 0x080fe20000010872 */
[----:B------:R-:W-:Y:S01]  /*77a0*/  FFMA.FTZ R32, R32, R38, R105 ;  /* 0x0000002620207223 */ /* 0x000fe20000010069 */
[----:B------:R-:W-:Y:S01]  /*77b0*/  HADD2.F32 R38, -RZ, R39.H1_H1 ;  /* 0x30000027ff267230 */ /* 0x000fe20000004100 */
[----:B------:R-:W-:Y:S01]  /*77c0*/  LOP3.LUT R8, R97, 0xff0000, R8, 0xf8, !PT ;  /* 0x00ff000061087812 */ /* 0x000fe200078ef808 */
[----:B------:R-:W-:Y:S01]  /*77d0*/  HADD2.F32 R39, -RZ, R36.H1_H1 ;  /* 0x30000024ff277230 */ /* 0x000fe20000004100 */
[----:B------:R-:W-:Y:S01]  /*77e0*/  F2FP.F16.E4M3.UNPACK_B R36, R35 ;  /* 0x00000023ff24723e */ /* 0x000fe200020006ff */
[----:B------:R-:W-:-:S02]  /*77f0*/  HADD2.F32 R97, -RZ, R113.H0_H0 ;  /* 0x20000071ff617230 */ /* 0x000fc40000004100 */
[CC--:B------:R-:W-:Y:S01]  /*7800*/  FMUL.FTZ R114, R34.reuse, R38.reuse ;  /* 0x0000002622727220 */ /* 0x0c0fe20000410000 */
[----:B------:R-:W-:Y:S01]  /*7810*/  F2FP.F16.E4M3.UNPACK_B R111, R111 ;  /* 0x0000006fff6f723e */ /* 0x000fe200020006ff */
[C---:B------:R-:W-:Y:S01]  /*7820*/  FMUL.FTZ R33, R39.reuse, R38 ;  /* 0x0000002627217220 */ /* 0x040fe20000410000 */
[--C-:B------:R-:W-:Y:S01]  /*7830*/  HADD2.F32 R38, -RZ, R36.reuse.H0_H0 ;  /* 0x20000024ff267230 */ /* 0x100fe20000004100 */
[----:B------:R-:W-:Y:S01]  /*7840*/  F2FP.F16.E4M3.UNPACK_B R105, R112.H1 ;  /* 0x00000070ff69723e */ /* 0x000fe200030006ff */
        /* <DEDUP_REMOVED lines=9> */
[-C--:B------:R-:W-:Y:S01]  /*78e0*/  FFMA.FTZ R36, R38, R96.reuse, R97 ;  /* 0x0000006026247223 */ /* 0x080fe20000010061 */
[----:B------:R-:W-:Y:S01]  /*78f0*/  FFMA.FTZ R35, R35, R96, -R116 ;  /* 0x0000006023237223 */ /* 0x000fe20000010874 */
[----:B------:R-:W-:Y:S01]  /*7900*/  HADD2.F32 R37, -RZ, R37.H1_H1 ;  /* 0x30000025ff257230 */ /* 0x000fe20000004100 */
[----:B------:R-:W-:Y:S01]  /*7910*/  F2FP.F16.E4M3.UNPACK_B R96, R10.H1 ;  /* 0x0000000aff60723e */ /* 0x000fe200030006ff */
[----:B------:R-:W-:Y:S02]  /*7920*/  HADD2.F32 R38, -RZ, R111.H1_H1 ;  /* 0x3000006fff267230 */ /* 0x000fe40000004100 */
[-C--:B------:R-:W-:Y:S01]  /*7930*/  FMUL.FTZ R116, R39, R114.reuse ;  /* 0x0000007227747220 */ /* 0x080fe20000410000 */
[----:B------:R-:W-:Y:S02]  /*7940*/  HADD2.F32 R111, -RZ, R105.H0_H0 ;  /* 0x20000069ff6f7230 */ /* 0x000fe40000004100 */
[----:B------:R-:W-:Y:S01]  /*7950*/  FMUL.FTZ R114, R37, R114 ;  /* 0x0000007225727220 */ /* 0x000fe20000410000 */
[----:B------:R-:W-:-:S02]  /*7960*/  HADD2.F32 R97, -RZ, R96.H0_H0 ;  /* 0x20000060ff617230 */ /* 0x000fc40000004100 */
[----:B------:R-:W-:Y:S01]  /*7970*/  FFMA.FTZ R116, R37, R38, -R116 ;  /* 0x0000002625747223 */ /* 0x000fe20000010874 */
[----:B------:R-:W-:Y:S01]  /*7980*/  F2FP.F16.E4M3.UNPACK_B R37, R30.H1 ;  /* 0x0000001eff25723e */ /* 0x000fe200030006ff */
[----:B------:R-:W-:Y:S01]  /*7990*/  FFMA.FTZ R113, R39, R38, R114 ;  /* 0x0000002627717223 */ /* 0x000fe20000010072 */
[----:B------:R-:W-:Y:S02]  /*79a0*/  HADD2.F32 R39, -RZ, R103.H0_H0 ;  /* 0x20000067ff277230 */ /* 0x000fe40000004100 */
[----:B------:R-:W-:Y:S01]  /*79b0*/  FMUL.FTZ R115, R97, R111 ;  /* 0x0000006f61737220 */ /* 0x000fe20000410000 */
[----:B------:R-:W-:Y:S01]  /*79c0*/  HADD2.F32 R105, -RZ, R105.H1_H1 ;  /* 0x30000069ff697230 */ /* 0x000fe20000004100 */
[----:B------:R-:W-:Y:S01]  /*79d0*/  F2FP.F16.E4M3.UNPACK_B R112, R112 ;  /* 0x00000070ff70723e */ /* 0x000fe200020006ff */
[--C-:B------:R-:W-:Y:S01]  /*79e0*/  HADD2.F32 R38, -RZ, R37.reuse.H0_H0 ;  /* 0x20000025ff267230 */ /* 0x100fe20000004100 */
[----:B------:R-:W-:Y:S01]  /*79f0*/  F2FP.F16.E4M3.UNPACK_B R30, R30 ;  /* 0x0000001eff1e723e */ /* 0x000fe200020006ff */
[----:B------:R-:W-:Y:S01]  /*7a00*/  HADD2.F32 R96, -RZ, R96.H1_H1 ;  /* 0x30000060ff607230 */ /* 0x000fe20000004100 */
[----:B------:R-:W-:Y:S01]  /*7a10*/  F2FP.F16.E4M3.UNPACK_B R109, R109 ;  /* 0x0000006dff6d723e */ /* 0x000fe200020006ff */
[----:B------:R-:W-:-:S02]  /*7a20*/  HADD2.F32 R37, -RZ, R37.H1_H1 ;  /* 0x30000025ff257230 */ /* 0x000fc40000004100 */
[C---:B------:R-:W-:Y:S01]  /*7a30*/  FMUL.FTZ R114, R38.reuse, R111 ;  /* 0x0000006f26727220 */ /* 0x040fe20000410000 */
[----:B------:R-:W-:Y:S01]  /*7a40*/  FFMA.FTZ R115, R38, R39, -R115 ;  /* 0x0000002726737223 */ /* 0x000fe20000010873 */
[----:B------:R-:W-:Y:S02]  /*7a50*/  HADD2.F32 R103, -RZ, R103.H1_H1 ;  /* 0x30000067ff677230 */ /* 0x000fe40000004100 */
[-C--:B------:R-:W-:Y:S01]  /*7a60*/  FMUL.FTZ R38, R96, R105.reuse ;  /* 0x0000006960267220 */ /* 0x080fe20000410000 */
[----:B------:R-:W-:Y:S01]  /*7a70*/  FMUL.FTZ R105, R37, R105 ;  /* 0x0000006925697220 */ /* 0x000fe20000410000 */
[----:B------:R-:W-:Y:S01]  /*7a80*/  FFMA.FTZ R114, R97, R39, R114 ;  /* 0x0000002761727223 */ /* 0x000fe20000010072 */
[--C-:B------:R-:W-:Y:S02]  /*7a90*/  HADD2.F32 R97, -RZ, R112.reuse.H0_H0 ;  /* 0x20000070ff617230 */ /* 0x100fe40000004100 */
[----:B------:R-:W-:Y:S01]  /*7aa0*/  FFMA.FTZ R118, R37, R103, -R38 ;  /* 0x0000006725767223 */ /* 0x000fe20000010826 */
[----:B------:R-:W-:Y:S01]  /*7ab0*/  F2FP.F16.E4M3.UNPACK_B R37, R10 ;  /* 0x0000000aff25723e */ /* 0x000fe200020006ff */
[----:B------:R-:W-:-:S02]  /*7ac0*/  HADD2.F32 R112, -RZ, R112.H1_H1 ;  /* 0x30000070ff707230 */ /* 0x000fc40000004100 */
[----:B------:R-:W-:Y:S01]  /*7ad0*/  FFMA.FTZ R111, R96, R103, R105 ;  /* 0x00000067606f7223 */ /* 0x000fe20000010069 */
[--C-:B------:R-:W-:Y:S01]  /*7ae0*/  HADD2.F32 R10, -RZ, R30.reuse.H0_H0 ;  /* 0x2000001eff0a7230 */ /* 0x100fe20000004100 */
[----:B------:R-:W-:Y:S01]  /*7af0*/  F2FP.SATFINITE.E4M3.F32.PACK_AB_MERGE_C R31, R34, R31, RZ ;  /* 0x0000001f221f723e */ /* 0x000fe200048070ff */
[--C-:B------:R-:W-:Y:S01]  /*7b00*/  HADD2.F32 R38, -RZ, R37.reuse.H0_H0 ;  /* 0x20000025ff267230 */ /* 0x100fe20000004100 */
[----:B------:R-:W-:Y:S01]  /*7b10*/  F2FP.SATFINITE.E4M3.F32.PACK_AB_MERGE_C R33, R33, R32, RZ ;  /* 0x000000202121723e */ /* 0x000fe200048070ff */
[----:B------:R-:W-:Y:S01]  /*7b20*/  HADD2.F32 R37, -RZ, R37.H1_H1 ;  /* 0x30000025ff257230 */ /* 0x000fe20000004100 */
[----:B------:R-:W-:Y:S01]  /*7b30*/  F2FP.F16.E4M3.UNPACK_B R34, R28 ;  /* 0x0000001cff22723e */ /* 0x000fe200020006ff */
[----:B------:R-:W-:Y:S02]  /*7b40*/  HADD2.F32 R30, -RZ, R30.H1_H1 ;  /* 0x3000001eff1e7230 */ /* 0x000fe40000004100 */
[----:B------:R-:W-:Y:S01]  /*7b50*/  FMUL.FTZ R103, R38, R97 ;  /* 0x0000006126677220 */ /* 0x000fe20000410000 */
[----:B------:R-:W-:-:S02]  /*7b60*/  HADD2.F32 R39, -RZ, R109.H0_H0 ;  /* 0x2000006dff277230 */ /* 0x000fc40000004100 */
[CC--:B------:R-:W-:Y:S01]  /*7b70*/  FMUL.FTZ R105, R37.reuse, R112.reuse ;  /* 0x0000007025697220 */ /* 0x0c0fe20000410000 */
[----:B------:R-:W-:Y:S02]  /*7b80*/  HADD2.F32 R109, -RZ, R109.H1_H1 ;  /* 0x3000006dff6d7230 */ /* 0x000fe40000004100 */
[----:B------:R-:W-:Y:S01]  /*7b90*/  FMUL.FTZ R97, R10, R97 ;  /* 0x000000610a617220 */ /* 0x000fe20000410000 */
[----:B------:R-:W-:Y:S01]  /*7ba0*/  FMUL.FTZ R112, R30, R112 ;  /* 0x000000701e707220 */ /* 0x000fe20000410000 */
[----:B------:R-:W-:Y:S01]  /*7bb0*/  FFMA.FTZ R103, R10, R39, -R103 ;  /* 0x000000270a677223 */ /* 0x000fe20000010867 */
[----:B------:R-:W-:Y:S01]  /*7bc0*/  F2FP.SATFINITE.E4M3.F32.PACK_AB_MERGE_C R32, R116, R35, R31 ;  /* 0x000000237420723e */ /* 0x000fe2000480701f */
[----:B------:R-:W-:Y:S01]  /*7bd0*/  FFMA.FTZ R30, R30, R109, -R105 ;  /* 0x0000006d1e1e7223 */ /* 0x000fe20000010869 */
[----:B------:R-:W-:Y:S01]  /*7be0*/  FFMA.FTZ R10, R38, R39, R97 ;  /* 0x00000027260a7223 */ /* 0x000fe20000010061 */
[----:B------:R-:W-:Y:S01]  /*7bf0*/  FFMA.FTZ R109, R37, R109, R112 ;  /* 0x0000006d256d7223 */ /* 0x000fe20000010070 */
[----:B------:R-:W-:-:S02]  /*7c00*/  F2FP.F16.E4M3.UNPACK_B R37, R9 ;  /* 0x00000009ff25723e */ /* 0x000fc400020006ff */
[----:B------:R-:W-:Y:S02]  /*7c10*/  F2FP.F16.E4M3.UNPACK_B R97, R8 ;  /* 0x00000008ff61723e */ /* 0x000fe400020006ff */
[----:B------:R-:W-:Y:S01]  /*7c20*/  F2FP.SATFINITE.E4M3.F32.PACK_AB_MERGE_C R31, R113, R36, R33 ;  /* 0x00000024711f723e */ /* 0x000fe20004807021 */
        /* <DEDUP_REMOVED lines=24> */
[----:B------:R-:W-:Y:S01]  /*7db0*/  F2FP.F16.E4M3.UNPACK_B R6, R6.H1 ;  /* 0x00000006ff06723e */ /* 0x000fe200030006ff */
[----:B------:R-:W-:Y:S01]  /*7dc0*/  HADD2.F32 R97, -RZ, R96.H0_H0 ;  /* 0x20000060ff617230 */ /* 0x000fe20000004100 */
[----:B------:R-:W-:Y:S01]  /*7dd0*/  F2FP.SATFINITE.E4M3.F32.PACK_AB_MERGE_C R10, R109, R10, R111 ;  /* 0x0000000a6d0a723e */ /* 0x000fe2000480706f */
[----:B------:R-:W-:Y:S02]  /*7de0*/  HADD2.F32 R8, -RZ, R35.H0_H0 ;  /* 0x20000023ff087230 */ /* 0x000fe40000004100 */
        /* <DEDUP_REMOVED lines=65> */
.L_x_10407:
[----:B------:R-:W-:Y:S05]  /*8200*/  BSYNC B2 ;  /* 0x0000000000027941 */ /* 0x000fea0003800000 */
.L_x_10406:
[C---:B------:R-:W-:Y:S01]  /*8210*/  ISETP.GE.AND P3, PT, R15.reuse, R108, PT ;  /* 0x0000006c0f00720c */ /* 0x040fe20003f66270 */
[----:B------:R-:W-:Y:S02]  /*8220*/  ULDC.64 UR4, c[0x0][0x208] ;  /* 0x0000820000047ab9 */ /* 0x000fe40000000a00 */
[----:B0-----:R0:W-:Y:S10]  /*8230*/  ST.E.128 desc[UR4][R12.64], R4 ;  /* 0x000000040c007985 */ /* 0x0011f4000c101d04 */
[----:B------:R-:W-:-:S04]  /*8240*/  @!P3 IADD3 R14, P4, R15, R14, RZ ;  /* 0x0000000e0f0eb210 */ /* 0x000fc80007f9e0ff */
[----:B------:R-:W-:-:S05]  /*8250*/  @!P3 LEA.HI.X.SX32 R15, R15, R29, 0x1, P4 ;  /* 0x0000001d0f0fb211 */ /* 0x000fca00020f0eff */
[----:B------:R0:W-:Y:S04]  /*8260*/  @!P3 ST.E.128 desc[UR4][R14.64], R8 ;  /* 0x000000080e00b985 */ /* 0x0001e8000c101d04 */
.L_x_10405:
[----:B------:R-:W-:Y:S05]  /*8270*/  BSYNC B1 ;  /* 0x0000000000017941 */ /* 0x000fea0003800000 */
.L_x_10404:
[----:B------:R-:W-:-:S03]  /*8280*/  UMOV UR4, 0xffffffff ;  /* 0xffffffff00047882 */ /* 0x000fc60000000000 */
[----:B------:R-:W-:Y:S05]  /*8290*/  BRA.DIV UR4, `(.L_x_10408) ;  /* 0x0000021a04b87947 */ /* 0x000fea000b800000 */
[----:B0-----:R0:W0:Y:S04]  /*82a0*/  SHFL.IDX PT, R29, R100, 0x2, 0x1c1f ;  /* 0x005c1f00641d7f89 */ /* 0x00102800000e0000 */
[----:B------:R0:W0:Y:S02]  /*82b0*/  SHFL.IDX PT, R14, R99, 0x2, 0x1c1f ;  /* 0x005c1f00630e7f89 */ /* 0x00002400000e0000 */
.L_x_10701:
        /* <DEDUP_REMOVED lines=8> */
[----:B------:R-:W-:Y:S01]  /*8340*/  LEA.HI R110, R5, R110, RZ, 0x5 ;  /* 0x0000006e056e7211 */ /* 0x000fe200078f28ff */
[----:B------:R-:W-:-:S03]  /*8350*/  IMAD R5, R188, 0x5000, R0 ;  /* 0x00005000bc057824 */ /* 0x000fc600078e0200 */
[----:B------:R-:W-:Y:S02]  /*8360*/  LEA.HI.SX32 R15, R110, R63, 0x1b ;  /* 0x0000003f6e0f7211 */ /* 0x000fe400078fdaff */
[----:B------:R-:W-:-:S03]  /*8370*/  IADD3 R5, R18, R5, RZ ;  /* 0x0000000512057210 */ /* 0x000fc60007ffe0ff */
[----:B------:R-:W-:-:S05]  /*8380*/  IMAD.SHL.U32 R15, R15, 0x10, RZ ;  /* 0x000000100f0f7824 */ /* 0x000fca00078e00ff */
        /* <DEDUP_REMOVED lines=8> */
[--C-:B------:R-:W-:Y:S01]  /*8410*/  SHF.R.U32.HI R31, RZ, 0x8, R41.reuse ;  /* 0x00000008ff1f7819 */ /* 0x100fe20000011629 */
[----:B0-----:R-:W-:Y:S01]  /*8420*/  IMAD.MOV.U32 R33, RZ, RZ, R4 ;  /* 0x000000ffff217224 */ /* 0x001fe200078e0004 */
[--C-:B----4-:R-:W-:Y:S01]  /*8430*/  SHF.R.U32.HI R99, RZ, 0x18, R41.reuse ;  /* 0x00000018ff637819 */ /* 0x110fe20000011629 */
[----:B------:R-:W-:Y:S01]  /*8440*/  IMAD.MOV.U32 R36, RZ, RZ, R8 ;  /* 0x000000ffff247224 */ /* 0x000fe200078e0008 */
[----:B------:R-:W-:Y:S01]  /*8450*/  LOP3.LUT R30, R41, 0xff, RZ, 0xc0, !PT ;  /* 0x000000ff291e7812 */ /* 0x000fe200078ec0ff */
[----:B------:R-:W-:Y:S01]  /*8460*/  IMAD.SHL.U32 R31, R31, 0x100, RZ ;  /* 0x000001001f1f7824 */ /* 0x000fe200078e00ff */
[----:B------:R-:W-:Y:S01]  /*8470*/  SHF.R.U32.HI R44, RZ, 0x10, R41 ;  /* 0x00000010ff2c7819 */ /* 0x000fe20000011629 */
[----:B------:R-:W-:Y:S01]  /*8480*/  IMAD.MOV.U32 R28, RZ, RZ, R6 ;  /* 0x000000ffff1c7224 */ /* 0x000fe200078e0006 */
[----:B------:R-:W-:Y:S01]  /*8490*/  PRMT R4, R99, 0x654, R30 ;  /* 0x0000065463047816 */ /* 0x000fe2000000001e */
[----:B------:R-:W-:Y:S01]  /*84a0*/  IMAD.MOV.U32 R30, RZ, RZ, R10 ;  /* 0x000000ffff1e7224 */ /* 0x000fe200078e000a */
[----:B------:R-:W-:-:S02]  /*84b0*/  SHF.R.U32.HI R41, RZ, 0x8, R43 ;  /* 0x00000008ff297819 */ /* 0x000fc4000001162b */
[--C-:B------:R-:W-:Y:S02]  /*84c0*/  SHF.R.U32.HI R35, RZ, 0x18, R45.reuse ;  /* 0x00000018ff237819 */ /* 0x100fe4000001162d */
[----:B------:R-:W-:Y:S02]  /*84d0*/  LOP3.LUT R34, R45, 0xff, RZ, 0xc0, !PT ;  /* 0x000000ff2d227812 */ /* 0x000fe400078ec0ff */
[----:B------:R-:W-:Y:S02]  /*84e0*/  SHF.R.U32.HI R37, RZ, 0x8, R45 ;  /* 0x00000008ff257819 */ /* 0x000fe4000001162d */
[----:B------:R-:W-:Y:S02]  /*84f0*/  SHF.R.U32.HI R97, RZ, 0x18, R43 ;  /* 0x00000018ff617819 */ /* 0x000fe4000001162b */
[----:B------:R-:W-:Y:S02]  /*8500*/  LOP3.LUT R32, R43, 0xff, RZ, 0xc0, !PT ;  /* 0x000000ff2b207812 */ /* 0x000fe400078ec0ff */
[----:B------:R-:W-:Y:S01]  /*8510*/  LOP3.LUT R4, R4, 0xff00, R31, 0xf8, !PT ;  /* 0x0000ff0004047812 */ /* 0x000fe200078ef81f */
[----:B------:R-:W-:Y:S01]  /*8520*/  IMAD.U32 R31, R44, 0x10000, RZ ;  /* 0x000100002c1f7824 */ /* 0x000fe200078e00ff */
[----:B------:R-:W-:-:S02]  /*8530*/  SHF.R.U32.HI R40, RZ, 0x10, R43 ;  /* 0x00000010ff287819 */ /* 0x000fc4000001162b */
[----:B------:R-:W-:Y:S01]  /*8540*/  PRMT R34, R35, 0x654, R34 ;  /* 0x0000065423227816 */ /* 0x000fe20000000022 */
[----:B------:R-:W-:Y:S01]  /*8550*/  IMAD.SHL.U32 R35, R41, 0x100, RZ ;  /* 0x0000010029237824 */ /* 0x000fe200078e00ff */
[----:B------:R-:W-:Y:S02]  /*8560*/  SHF.L.U32 R37, R37, 0x8, RZ ;  /* 0x0000000825257819 */ /* 0x000fe400000006ff */
[----:B------:R-:W-:Y:S02]  /*8570*/  PRMT R32, R97, 0x654, R32 ;  /* 0x0000065461207816 */ /* 0x000fe40000000020 */
[----:B------:R-:W-:Y:S02]  /*8580*/  SHF.R.U32.HI R39, RZ, 0x8, R47 ;  /* 0x00000008ff277819 */ /* 0x000fe4000001162f */
[----:B------:R-:W-:Y:S01]  /*8590*/  LOP3.LUT R8, R4, 0xff0000, R31, 0xf8, !PT ;  /* 0x00ff000004087812 */ /* 0x000fe200078ef81f */
[----:B------:R-:W-:Y:S01]  /*85a0*/  IMAD.U32 R31, R40, 0x10000, RZ ;  /* 0x00010000281f7824 */ /* 0x000fe200078e00ff */
[----:B------:R-:W-:Y:S01]  /*85b0*/  LOP3.LUT R10, R34, 0xff00, R37, 0xf8, !PT ;  /* 0x0000ff00220a7812 */ /* 0x000fe200078ef825 */
[----:B------:R-:W-:Y:S01]  /*85c0*/  IMAD.SHL.U32 R39, R39, 0x100, RZ ;  /* 0x0000010027277824 */ /* 0x000fe200078e00ff */
[----:B------:R-:W-:-:S02]  /*85d0*/  LOP3.LUT R32, R32, 0xff00, R35, 0xf8, !PT ;  /* 0x0000ff0020207812 */ /* 0x000fc400078ef823 */
[----:B------:R-:W-:Y:S02]  /*85e0*/  F2FP.F16.E4M3.UNPACK_B R40, R107.H1 ;  /* 0x0000006bff28723e */ /* 0x000fe400030006ff */
[----:B------:R-:W-:Y:S02]  /*85f0*/  F2FP.F16.E4M3.UNPACK_B R37, R36.H1 ;  /* 0x00000024ff25723e */ /* 0x000fe400030006ff */
[----:B------:R-:W-:Y:S01]  /*8600*/  F2FP.F16.E4M3.UNPACK_B R34, R33.H1 ;  /* 0x00000021ff22723e */ /* 0x000fe200030006ff */
[----:B------:R-:W-:Y:S01]  /*8610*/  HADD2.F32 R6, -RZ, R40.H0_H0 ;  /* 0x20000028ff067230 */ /* 0x000fe20000004100 */
[----:B------:R-:W-:Y:S02]  /*8620*/  SHF.R.U32.HI R43, RZ, 0x10, R45 ;  /* 0x00000010ff2b7819 */ /* 0x000fe4000001162d */
[----:B------:R-:W-:Y:S02]  /*8630*/  LOP3.LUT R38, R47, 0xff0000ff, RZ, 0xc0, !PT ;  /* 0xff0000ff2f267812 */ /* 0x000fe400078ec0ff */
[----:B------:R-:W-:-:S02]  /*8640*/  SHF.R.U32.HI R42, RZ, 0x10, R47 ;  /* 0x00000010ff2a7819 */ /* 0x000fc4000001162f */
[----:B------:R-:W-:Y:S01]  /*8650*/  LOP3.LUT R4, R32, 0xff0000, R31, 0xf8, !PT ;  /* 0x00ff000020047812 */ /* 0x000fe200078ef81f */
[----:B------:R-:W-:Y:S01]  /*8660*/  HADD2.F32 R32, -RZ, R37.H0_H0 ;  /* 0x20000025ff207230 */ /* 0x000fe20000004100 */
[----:B------:R-:W-:Y:S01]  /*8670*/  F2FP.F16.E4M3.UNPACK_B R35, R104.H1 ;  /* 0x00000068ff23723e */ /* 0x000fe200030006ff */
[----:B------:R-:W-:Y:S01]  /*8680*/  HADD2.F32 R31, -RZ, R34.H0_H0 ;  /* 0x20000022ff1f7230 */ /* 0x000fe20000004100 */
[----:B------:R-:W-:Y:S01]  /*8690*/  LOP3.LUT R41, R38, 0xff00, R39, 0xf8, !PT ;  /* 0x0000ff0026297812 */ /* 0x000fe200078ef827 */
[----:B------:R-:W-:Y:S02]  /*86a0*/  IMAD.U32 R39, R43, 0x10000, RZ ;  /* 0x000100002b277824 */ /* 0x000fe400078e00ff */
[-C--:B------:R-:W-:Y:S01]  /*86b0*/  FMUL.FTZ R44, R32, R6.reuse ;  /* 0x00000006202c7220 */ /* 0x080fe20000410000 */
[----:B------:R-:W-:Y:S02]  /*86c0*/  IMAD.U32 R42, R42, 0x10000, RZ ;  /* 0x000100002a2a7824 */ /* 0x000fe400078e00ff */
[----:B------:R-:W-:Y:S01]  /*86d0*/  FMUL.FTZ R43, R31, R6 ;  /* 0x000000061f2b7220 */ /* 0x000fe20000410000 */
[--C-:B------:R-:W-:Y:S01]  /*86e0*/  HADD2.F32 R38, -RZ, R35.reuse.H0_H0 ;  /* 0x20000023ff267230 */ /* 0x100fe20000004100 */
[----:B------:R-:W-:Y:S01]  /*86f0*/  LOP3.LUT R10, R10, 0xff0000, R39, 0xf8, !PT ;  /* 0x00ff00000a0a7812 */ /* 0x000fe200078ef827 */
[----:B------:R-:W-:Y:S01]  /*8700*/  HADD2.F32 R39, -RZ, R35.H1_H1 ;  /* 0x30000023ff277230 */ /* 0x000fe20000004100 */
[----:B------:R-:W-:Y:S01]  /*8710*/  LOP3.LUT R6, R41, 0xff0000, R42, 0xf8, !PT ;  /* 0x00ff000029067812 */ /* 0x000fe200078ef82a */
[----:B------:R-:W-:-:S02]  /*8720*/  HADD2.F32 R41, -RZ, R40.H1_H1 ;  /* 0x30000028ff297230 */ /* 0x000fc40000004100 */
[-C--:B------:R-:W-:Y:S01]  /*8730*/  FFMA.FTZ R31, R31, R38.reuse, -R44 ;  /* 0x000000261f1f7223 */ /* 0x080fe2000001082c */
[----:B------:R-:W-:Y:S01]  /*8740*/  FFMA.FTZ R32, R32, R38, R43 ;  /* 0x0000002620207223 */ /* 0x000fe2000001002b */
[----:B------:R-:W-:Y:S01]  /*8750*/  HADD2.F32 R38, -RZ, R37.H1_H1 ;  /* 0x30000025ff267230 */ /* 0x000fe20000004100 */
[----:B------:R-:W-:Y:S01]  /*8760*/  F2FP.F16.E4M3.UNPACK_B R107, R107 ;  /* 0x0000006bff6b723e */ /* 0x000fe200020006ff */
[----:B------:R-:W-:Y:S01]  /*8770*/  HADD2.F32 R35, -RZ, R34.H1_H1 ;  /* 0x30000022ff237230 */ /* 0x000fe20000004100 */
[----:B------:R-:W-:Y:S02]  /*8780*/  F2FP.F16.E4M3.UNPACK_B R36, R36 ;  /* 0x00000024ff24723e */ /* 0x000fe400020006ff */
[----:B------:R-:W-:Y:S01]  /*8790*/  F2FP.F16.E4M3.UNPACK_B R33, R33 ;  /* 0x00000021ff21723e */ /* 0x000fe200020006ff */
[----:B------:R-:W-:Y:S01]  /*87a0*/  FMUL.FTZ R42, R38, R41 ;  /* 0x00000029262a7220 */ /* 0x000fe20000410000 */
[----:B------:R-:W-:Y:S01]  /*87b0*/  F2FP.F16.E4M3.UNPACK_B R104, R104 ;  /* 0x00000068ff68723e */ /* 0x000fe200020006ff */
[----:B------:R-:W-:-:S02]  /*87c0*/  HADD2.F32 R40, -RZ, R107.H0_H0 ;  /* 0x2000006bff287230 */ /* 0x000fc40000004100 */
[C---:B------:R-:W-:Y:S01]  /*87d0*/  FMUL.FTZ R41, R35.reuse, R41 ;  /* 0x0000002923297220 */ /* 0x040fe20000410000 */
[----:B------:R-:W-:Y:S02]  /*87e0*/  HADD2.F32 R37, -RZ, R36.H0_H0 ;  /* 0x20000024ff257230 */ /* 0x000fe40000004100 */
[-C--:B------:R-:W-:Y:S01]  /*87f0*/  FFMA.FTZ R46, R35, R39.reuse, -R42 ;  /* 0x00000027232e7223 */ /* 0x080fe2000001082a */
[----:B------:R-:W-:Y:S02]  /*8800*/  HADD2.F32 R34, -RZ, R33.H0_H0 ;  /* 0x20000021ff227230 */ /* 0x000fe40000004100 */
[----:B------:R-:W-:Y:S01]  /*8810*/  FFMA.FTZ R43, R38, R39, R41 ;  /* 0x00000027262b7223 */ /* 0x000fe20000010029 */
        /* <DEDUP_REMOVED lines=33> */
[----:B------:R-:W-:Y:S02]  /*8a30*/  HADD2.F32 R37, -RZ, R106.H0_H0 ;  /* 0x2000006aff257230 */ /* 0x000fe40000004100 */
[----:B------:R-:W-:Y:S01]  /*8a40*/  FFMA.FTZ R36, R33, R38, -R34 ;  /* 0x0000002621247223 */ /* 0x000fe20000010822 */
[----:B------:R-:W-:Y:S01]  /*8a50*/  F2FP.F16.E4M3.UNPACK_B R33, R30 ;  /* 0x0000001eff21723e */ /* 0x000fe200020006ff */
[----:B------:R-:W-:Y:S01]  /*8a60*/  HADD2.F32 R30, -RZ, R28.H0_H0 ;  /* 0x2000001cff1e7230 */ /* 0x000fe20000004100 */
[----:B------:R-:W-:Y:S01]  /*8a70*/  F2FP.F16.E4M3.UNPACK_B R102, R102 ;  /* 0x00000066ff66723e */ /* 0x000fe200020006ff */
[----:B------:R-:W-:Y:S01]  /*8a80*/  FFMA.FTZ R97, R35, R38, R40 ;  /* 0x0000002623617223 */ /* 0x000fe20000010028 */
[----:B------:R-:W-:Y:S01]  /*8a90*/  HADD2.F32 R106, -RZ, R106.H1_H1 ;  /* 0x3000006aff6a7230 */ /* 0x000fe20000004100 */
[----:B------:R-:W-:Y:S01]  /*8aa0*/  F2FP.SATFINITE.E4M3.F32.PACK_AB_MERGE_C R31, R46, R31, RZ ;  /* 0x0000001f2e1f723e */ /* 0x000fe200048070ff */
[--C-:B------:R-:W-:Y:S01]  /*8ab0*/  HADD2.F32 R34, -RZ, R33.reuse.H0_H0 ;  /* 0x20000021ff227230 */ /* 0x100fe20000004100 */
[----:B------:R-:W-:Y:S01]  /*8ac0*/  F2FP.F16.E4M3.UNPACK_B R40, R10 ;  /* 0x0000000aff28723e */ /* 0x000fe200020006ff */
[----:B------:R-:W-:Y:S01]  /*8ad0*/  HADD2.F32 R33, -RZ, R33.H1_H1 ;  /* 0x30000021ff217230 */ /* 0x000fe20000004100 */
[----:B------:R-:W-:Y:S01]  /*8ae0*/  F2FP.SATFINITE.E4M3.F32.PACK_AB_MERGE_C R43, R43, R32, RZ ;  /* 0x000000202b2b723e */ /* 0x000fe200048070ff */
[----:B------:R-:W-:-:S02]  /*8af0*/  HADD2.F32 R35, -RZ, R102.H0_H0 ;  /* 0x20000066ff237230 */ /* 0x000fc40000004100 */
[-C--:B------:R-:W-:Y:S01]  /*8b00*/  FMUL.FTZ R39, R34, R37.reuse ;  /* 0x0000002522277220 */ /* 0x080fe20000410000 */
[----:B------:R-:W-:Y:S02]  /*8b10*/  HADD2.F32 R28, -RZ, R28.H1_H1 ;  /* 0x3000001cff1c7230 */ /* 0x000fe40000004100 */
[C---:B------:R-:W-:Y:S01]  /*8b20*/  FMUL.FTZ R37, R30.reuse, R37 ;  /* 0x000000251e257220 */ /* 0x040fe20000410000 */
[----:B------:R-:W-:Y:S02]  /*8b30*/  HADD2.F32 R102, -RZ, R102.H1_H1 ;  /* 0x30000066ff667230 */ /* 0x000fe40000004100 */
[CC--:B------:R-:W-:Y:S01]  /*8b40*/  FMUL.FTZ R45, R33.reuse, R106.reuse ;  /* 0x0000006a212d7220 */ /* 0x0c0fe20000410000 */
        /* <DEDUP_REMOVED lines=27> */
[----:B------:R-:W-:Y:S01]  /*8d00*/  F2FP.F16.E4M3.UNPACK_B R36, R9.H1 ;  /* 0x00000009ff24723e */ /* 0x000fe200030006ff */
[----:B------:R-:W-:Y:S01]  /*8d10*/  FFMA.FTZ R44, R35, R38, -R42 ;  /* 0x00000026232c7223 */ /* 0x000fe2000001082a */
[----:B------:R-:W-:Y:S01]  /*8d20*/  F2FP.F16.E4M3.UNPACK_B R35, R10.H1 ;  /* 0x0000000aff23723e */ /* 0x000fe200030006ff */
[----:B------:R-:W-:Y:S01]  /*8d30*/  FFMA.FTZ R43, R37, R38, R40 ;  /* 0x00000026252b7223 */ /* 0x000fe20000010028 */
[----:B------:R-:W-:Y:S01]  /*8d40*/  F2FP.F16.E4M3.UNPACK_B R5, R5.H1 ;  /* 0x00000005ff05723e */ /* 0x000fe200030006ff */
[--C-:B------:R-:W-:Y:S01]  /*8d50*/  HADD2.F32 R10, -RZ, R36.reuse.H0_H0 ;  /* 0x20000024ff0a7230 */ /* 0x100fe20000004100 */
[----:B------:R-:W-:Y:S01]  /*8d60*/  F2FP.F16.E4M3.UNPACK_B R8, R8.H1 ;  /* 0x00000008ff08723e */ /* 0x000fe200030006ff */
        /* <DEDUP_REMOVED lines=8> */
[--C-:B------:R-:W-:Y:S02]  /*8df0*/  HADD2.F32 R35, -RZ, R8.reuse.H0_H0 ;  /* 0x20000008ff237230 */ /* 0x100fe40000004100 */
[----:B------:R-:W-:Y:S02]  /*8e00*/  HADD2.F32 R5, -RZ, R5.H1_H1 ;  /* 0x30000005ff057230 */ /* 0x000fe40000004100 */
        /* <DEDUP_REMOVED lines=56> */
[----:B------:R-:W-:Y:S02]  /*9190*/  F2FP.SATFINITE.E4M3.F32.PACK_AB_MERGE_C R11, R39, R100, R40 ;  /* 0x00000064270b723e */ /* 0x000fe40004807028 */
[----:B------:R-:W-:-:S07]  /*91a0*/  MOV R6, R30 ;  /* 0x0000001e00067202 */ /* 0x000fce0000000f00 */
.L_x_10410:
[----:B------:R-:W-:Y:S05]  /*91b0*/  BSYNC B1 ;  /* 0x0000000000017941 */ /* 0x000fea0003800000 */
.L_x_10409:
[----:B------:R-:W-:Y:S01]  /*91c0*/  ISETP.GE.AND P2, PT, R15, R108, PT ;  /* 0x0000006c0f00720c */ /* 0x000fe20003f46270 */
[----:B------:R-:W-:Y:S02]  /*91d0*/  ULDC.64 UR4, c[0x0][0x208] ;  /* 0x0000820000047ab9 */ /* 0x000fe40000000a00 */
[----:B0-----:R0:W-:Y:S10]  /*91e0*/  ST.E.128 desc[UR4][R12.64], R4 ;  /* 0x000000040c007985 */ /* 0x0011f4000c101d04 */
[----:B------:R-:W-:Y:S05]  /*91f0*/  @P2 BRA `(.L_x_10388) ;  /* 0x0000000400802947 */ /* 0x000fea0003800000 */
[----:B0-----:R-:W-:Y:S01]  /*9200*/  IADD3 R4, P2, R15, R14, RZ ;  /* 0x0000000e0f047210 */ /* 0x001fe20007f5e0ff */
[----:B------:R-:W-:-:S03]  /*9210*/  ULDC.64 UR4, c[0x0][0x208] ;  /* 0x0000820000047ab9 */ /* 0x000fc60000000a00 */
[----:B------:R-:W-:-:S05]  /*9220*/  LEA.HI.X.SX32 R5, R15, R29, 0x1, P2 ;  /* 0x0000001d0f057211 */ /* 0x000fca00010f0eff */
[----:B------:R0:W-:Y:S01]  /*9230*/  ST.E.128 desc[UR4][R4.64], R8 ;  /* 0x0000000804007985 */ /* 0x0001e2000c101d04 */
[----:B------:R-:W-:Y:S05]  /*9240*/  BRA `(.L_x_10388) ;  /* 0x00000004006c7947 */ /* 0x000fea0003800000 */
.L_x_10358:
[----:B------:R-:W2:Y:S02]  /*9250*/  LDL R4, [R1+0x4] ;  /* 0x0000040001047983 */ /* 0x000ea40000100800 */
[----:B--2---:R-:W-:-:S13]  /*9260*/  R2UR UR4, R4 ;  /* 0x00000000040472ca */ /* 0x004fda00000e0000 */
[----:B------:R-:W-:-:S06]  /*9270*/  UISETP.NE.AND UP0, UPT, UR4, 0x3, UPT ;  /* 0x000000030400788c */ /* 0x000fcc000bf05270 */
[----:B------:R-:W-:-:S13]  /*9280*/  PLOP3.LUT P5, PT, PT, PT, UP0, 0x80, 0x0 ;  /* 0x000000000000781c */ /* 0x000fda0003faf008 */
[----:B------:R-:W-:Y:S05]  /*9290*/  @!P5 BRA `(.L_x_10411) ;  /* 0x000000000004d947 */ /* 0x000fea0003800000 */
[----:B------:R-:W-:Y:S01]  /*92a0*/  BPT.TRAP 0x1 ;  /* 0x000000040000795c */ /* 0x000fe20000300000 */
.L_x_10411:
[----:B------:R-:W-:Y:S01]  /*92b0*/  IMAD R86, R188, 0x8, R18 ;  /* 0x00000008bc567824 */ /* 0x000fe200078e0212 */
[----:B------:R-:W-:Y:S01]  /*92c0*/  SHF.L.U32 R98, R195, 0x1f, RZ ;  /* 0x0000001fc3627819 */ /* 0x000fe200000006ff */
[----:B------:R-:W-:Y:S01]  /*92d0*/  BSSY B1, `(.L_x_10412) ;  /* 0x0000004000017945 */ /* 0x000fe20003800000 */
[----:B------:R-:W-:Y:S02]  /*92e0*/  SHF.R.S32.HI R93, RZ, 0x1f, R92 ;  /* 0x0000001fff5d7819 */ /* 0x000fe4000001145c */
[----:B------:R-:W0:Y:S02]  /*92f0*/  SYNCS.PHASECHK.TRANS64.TRYWAIT P2, [R86+URZ+0x22890], R98 ;  /* 0x02289062560075a7 */ /* 0x000e24000804017f */
[----:B0-----:R-:W-:Y:S05]  /*9300*/  @!P2 BRA `(.L_x_10413) ;  /* 0x0000020800e4a947 */ /* 0x001fea0003800000 */
.L_x_10702:
[----:B------:R-:W-:Y:S05]  /*9310*/  BSYNC B1 ;  /* 0x0000000000017941 */ /* 0x000fea0003800000 */
.L_x_10412:
        /* <DEDUP_REMOVED lines=25> */
.L_x_10706:
[----:B------:R-:W-:Y:S04]  /*94b0*/  BSSY B1, `(.L_x_10415) ;  /* 0x000000e000017945 */ /* 0x000fe80003800000 */
[----:B------:R-:W-:Y:S05]  /*94c0*/  @!P2 BRA `(.L_x_10416) ;  /* 0x000000000030a947 */ /* 0x000fea0003800000 */
[----:B------:R-:W-:Y:S01]  /*94d0*/  ULDC UR4, c[0x0][0x2f4] ;  /* 0x0000bd0000047ab9 */ /* 0x000fe20000000800 */
[----:B------:R-:W-:Y:S01]  /*94e0*/  ULDC.64 UR6, c[0x0][0x208] ;  /* 0x0000820000067ab9 */ /* 0x000fe20000000a00 */
        /* <DEDUP_REMOVED lines=10> */
.L_x_10416:
[----:B------:R-:W-:Y:S05]  /*9590*/  BSYNC B1 ;  /* 0x0000000000017941 */ /* 0x000fea0003800000 */
.L_x_10415:
[----:B------:R-:W-:-:S03]  /*95a0*/  UMOV UR4, 0xffffffff ;  /* 0xffffffff00047882 */ /* 0x000fc60000000000 */
[----:B------:R-:W-:Y:S05]  /*95b0*/  BRA.DIV UR4, `(.L_x_10417) ;  /* 0x0000020a04947947 */ /* 0x000fea000b800000 */
[----:B--2-4-:R2:W4:Y:S04]  /*95c0*/  SHFL.IDX PT, R5, R29, 0x1, 0x1c1f ;  /* 0x003c1f001d057f89 */ /* 0x01452800000e0000 */
[----:B---3--:R2:W3:Y:S02]  /*95d0*/  SHFL.IDX PT, R14, R28, 0x1, 0x1c1f ;  /* 0x003c1f001c0e7f89 */ /* 0x0084e400000e0000 */
.L_x_10710:
[----:B------:R-:W-:Y:S01]  /*95e0*/  ISETP.GE.AND P2, PT, R30, 0x41, PT ;  /* 0x000000411e00780c */ /* 0x000fe20003f46270 */
[----:B------:R-:W-:-:S12]  /*95f0*/  BSSY B1, `(.L_x_10418) ;  /* 0x000000e000017945 */ /* 0x000fd80003800000 */
[----:B------:R-:W-:Y:S05]  /*9600*/  @!P2 BRA `(.L_x_10419) ;  /* 0x000000000030a947 */ /* 0x000fea0003800000 */
[----:B------:R-:W-:Y:S01]  /*9610*/  ULDC UR4, c[0x0][0x2f4] ;  /* 0x0000bd0000047ab9 */ /* 0x000fe20000000800 */
[----:B------:R-:W-:Y:S01]  /*9620*/  ULDC.64 UR6, c[0x0][0x208] ;  /* 0x0000820000067ab9 */ /* 0x000fe20000000a00 */
[----:B------:R-:W-:-:S13]  /*9630*/  ISETP.GE.AND P2, PT, R16, UR4, PT ;  /* 0x0000000410007c0c */ /* 0x000fda000bf46270 */
[----:B---3--:R-:W-:-:S04]  /*9640*/  @!P2 IADD3 R10, P3, R16, R14, RZ ;  /* 0x0000000e100aa210 */ /* 0x008fc80007f7e0ff */
[----:B----4-:R-:W-:Y:S02]  /*9650*/  @!P2 IADD3.X R11, R5, R17, RZ, P3, !PT ;  /* 0x00000011050ba210 */ /* 0x010fe40001ffe4ff */
[----:B------:R-:W-:-:S13]  /*9660*/  ISETP.GE.AND P3, PT, R19, UR4, PT ;  /* 0x0000000413007c0c */ /* 0x000fda000bf66270 */
[----:B------:R-:W-:-:S05]  /*9670*/  @!P3 IADD3 R8, P4, R19, R14, RZ ;  /* 0x0000000e1308b210 */ /* 0x000fca0007f9e0ff */
[----:B------:R-:W-:Y:S02]  /*9680*/  @!P3 IMAD.X R9, R5, 0x1, R190, P4 ;  /* 0x000000010509b824 */ /* 0x000fe400020e06be */
[----:B------:R-:W3:Y:S04]  /*9690*/  @!P2 LDS.128 R4, [R90+0x1a400] ;  /* 0x01a400005a04a984 */ /* 0x000ee80000000c00 */
[----:B---3--:R-:W-:Y:S04]  /*96a0*/  @!P2 ST.E.128 desc[UR6][R10.64], R4 ;  /* 0x000000040a00a985 */ /* 0x008fe8000c101d06 */
[----:B------:R-:W3:Y:S04]  /*96b0*/  @!P3 LDS.128 R4, [R89+0x1a400] ;  /* 0x01a400005904b984 */ /* 0x000ee80000000c00 */
[----:B---3--:R3:W-:Y:S02]  /*96c0*/  @!P3 ST.E.128 desc[UR6][R8.64], R4 ;  /* 0x000000040800b985 */ /* 0x0087e4000c101d06 */
.L_x_10419:
[----:B------:R-:W-:Y:S05]  /*96d0*/  BSYNC B1 ;  /* 0x0000000000017941 */ /* 0x000fea0003800000 */
.L_x_10418:
[----:B------:R-:W-:-:S03]  /*96e0*/  UMOV UR4, 0xffffffff ;  /* 0xffffffff00047882 */ /* 0x000fc60000000000 */
[----:B------:R-:W-:Y:S05]  /*96f0*/  BRA.DIV UR4, `(.L_x_10420) ;  /* 0x0000020a048c7947 */ /* 0x000fea000b800000 */
[----:B---34-:R3:W4:Y:S04]  /*9700*/  SHFL.IDX PT, R5, R29, 0x2, 0x1c1f ;  /* 0x005c1f001d057f89 */ /* 0x01872800000e0000 */
[----:B------:R3:W0:Y:S02]  /*9710*/  SHFL.IDX PT, R14, R28, 0x2, 0x1c1f ;  /* 0x005c1f001c0e7f89 */ /* 0x00062400000e0000 */
.L_x_10714:
[----:B------:R-:W-:-:S13]  /*9720*/  ISETP.GE.AND P2, PT, R30, 0x81, PT ;  /* 0x000000811e00780c */ /* 0x000fda0003f46270 */
[----:B------:R-:W-:Y:S05]  /*9730*/  @!P2 BRA `(.L_x_10388) ;  /* 0x000000000030a947 */ /* 0x000fea0003800000 */
[----:B------:R-:W-:Y:S01]  /*9740*/  ULDC UR4, c[0x0][0x2f4] ;  /* 0x0000bd0000047ab9 */ /* 0x000fe20000000800 */
[----:B------:R-:W-:Y:S01]  /*9750*/  ULDC.64 UR6, c[0x0][0x208] ;  /* 0x0000820000067ab9 */ /* 0x000fe20000000a00 */
        /* <DEDUP_REMOVED lines=10> */
.L_x_10388:
[----:B------:R-:W-:Y:S05]  /*9800*/  BSYNC B0 ;  /* 0x0000000000007941 */ /* 0x000fea0003800000 */
.L_x_10357:
        /* <DEDUP_REMOVED lines=16> */
.L_x_10422:
[----:B------:R-:W-:Y:S05]  /*9910*/  BSYNC B0 ;  /* 0x0000000000007941 */ /* 0x000fea0003800000 */
.L_x_10421:
[----:B------:R-:W0:Y:S01]  /*9920*/  SYNCS.PHASECHK.TRANS64.TRYWAIT P3, [R86+URZ+0x228b0], R98 ;  /* 0x0228b062560075a7 */ /* 0x000e22000806017f */
[----:B------:R-:W-:Y:S04]  /*9930*/  BSSY B0, `(.L_x_10423) ;  /* 0x0000002000007945 */ /* 0x000fe80003800000 */
[----:B0-----:R-:W-:Y:S05]  /*9940*/  @!P3 BRA `(.L_x_10424) ;  /* 0x000002080040b947 */ /* 0x001fea0003800000 */
.L_x_10715:
[----:B------:R-:W-:Y:S05]  /*9950*/  BSYNC B0 ;  /* 0x0000000000007941 */ /* 0x000fea0003800000 */
.L_x_10423:
        /* <DEDUP_REMOVED lines=24> */
[----:B----4-:R-:W-:-:S04]  /*9ae0*/  @!P3 IADD3 R10, P4, R16, R8, RZ ;  /* 0x00000008100ab210 */ /* 0x010fc80007f9e0ff */
[----:B0-----:R-:W-:Y:S02]  /*9af0*/  @!P3 IADD3.X R11, R5, R17, RZ, P4, !PT ;  /* 0x00000011050bb210 */ /* 0x001fe400027fe4ff */
[----:B------:R-:W-:Y:S01]  /*9b00*/  ISETP.GE.AND P4, PT, R19, UR4, PT ;  /* 0x0000000413007c0c */ /* 0x000fe2000bf86270 */
[----:B------:R-:W-:-:S12]  /*9b10*/  ULDC.64 UR4, c[0x0][0x208] ;  /* 0x0000820000047ab9 */ /* 0x000fd80000000a00 */
[----:B------:R-:W-:-:S05]  /*9b20*/  @!P4 IADD3 R8, P5, R19, R8, RZ ;  /* 0x000000081308c210 */ /* 0x000fca0007fbe0ff */
[----:B------:R-:W-:Y:S02]  /*9b30*/  @!P4 IMAD.X R9, R5, 0x1, R190, P5 ;  /* 0x000000010509c824 */ /* 0x000fe400028e06be */
[----:B------:R-:W0:Y:S04]  /*9b40*/  @!P3 LDS.128 R4, [R90+0xa400] ;  /* 0x00a400005a04b984 */ /* 0x000e280000000c00 */
[----:B0-----:R-:W-:Y:S04]  /*9b50*/  @!P3 ST.E.128 desc[UR4][R10.64], R4 ;  /* 0x000000040a00b985 */ /* 0x001fe8000c101d04 */
[----:B------:R-:W0:Y:S04]  /*9b60*/  @!P4 LDS.128 R4, [R89+0xa400] ;  /* 0x00a400005904c984 */ /* 0x000e280000000c00 */
[----:B0-----:R0:W-:Y:S02]  /*9b70*/  @!P4 ST.E.128 desc[UR4][R8.64], R4 ;  /* 0x000000040800c985 */ /* 0x0011e4000c101d04 */
.L_x_10426:
[----:B------:R-:W-:Y:S05]  /*9b80*/  BSYNC B0 ;  /* 0x0000000000007941 */ /* 0x000fea0003800000 */
.L_x_10425:
[----:B------:R-:W-:Y:S01]  /*9b90*/  ISETP.GE.AND P3, PT, R95, 0x41, PT ;  /* 0x000000415f00780c */ /* 0x000fe20003f66270 */
[----:B0-----:R0:W0:Y:S01]  /*9ba0*/  SHFL.IDX PT, R5, R13, 0x1, 0x1c1f ;  /* 0x003c1f000d057f89 */ /* 0x00102200000e0000 */
[----:B------:R-:W-:Y:S03]  /*9bb0*/  BSSY B0, `(.L_x_10427) ;  /* 0x000000f000007945 */ /* 0x000fe60003800000 */
[----:B----4-:R4:W0:Y:S08]  /*9bc0*/  SHFL.IDX PT, R8, R12, 0x1, 0x1c1f ;  /* 0x003c1f000c087f89 */ /* 0x01083000000e0000 */
[----:B----4-:R-:W-:Y:S05]  /*9bd0*/  @!P3 BRA `(.L_x_10428) ;  /* 0x000000000030b947 */ /* 0x010fea0003800000 */
[----:B------:R-:W-:Y:S02]  /*9be0*/  ULDC UR4, c[0x0][0x2f4] ;  /* 0x0000bd0000047ab9 */ /* 0x000fe40000000800 */
[----:B------:R-:W-:-:S13]  /*9bf0*/  ISETP.GE.AND P3, PT, R16, UR4, PT ;  /* 0x0000000410007c0c */ /* 0x000fda000bf66270 */
[----:B0-----:R-:W-:-:S05]  /*9c00*/  @!P3 IADD3 R10, P4, R16, R8, RZ ;  /* 0x00000008100ab210 */ /* 0x001fca0007f9e0ff */
[----:B------:R-:W-:Y:S01]  /*9c10*/  @!P3 IMAD.X R11, R5, 0x1, R17, P4 ;  /* 0x00000001050bb824 */ /* 0x000fe200020e0611 */
        /* <DEDUP_REMOVED lines=8> */
.L_x_10428:
[----:B------:R-:W-:Y:S05]  /*9ca0*/  BSYNC B0 ;  /* 0x0000000000007941 */ /* 0x000fea0003800000 */
.L_x_10427:
        /* <DEDUP_REMOVED lines=8> */
[----:B0-----:R-:W-:-:S05]  /*9d30*/  @!P3 IADD3 R10, P4, R16, R8, RZ ;  /* 0x00000008100ab210 */ /* 0x001fca0007f9e0ff */
[----:B------:R-:W-:Y:S01]  /*9d40*/  @!P3 IMAD.X R11, R13, 0x1, R17, P4 ;  /* 0x000000010d0bb824 */ /* 0x000fe200020e0611 */
[----:B------:R-:W-:Y:S01]  /*9d50*/  ISETP.GE.AND P4, PT, R19, UR4, PT ;  /* 0x0000000413007c0c */ /* 0x000fe2000bf86270 */
[----:B------:R-:W-:-:S12]  /*9d60*/  ULDC.64 UR4, c[0x0][0x208] ;  /* 0x0000820000047ab9 */ /* 0x000fd80000000a00 */
[----:B------:R-:W-:-:S05]  /*9d70*/  @!P4 IADD3 R8, P5, R19, R8, RZ ;  /* 0x000000081308c210 */ /* 0x000fca0007fbe0ff */
[----:B------:R-:W-:Y:S01]  /*9d80*/  @!P4 IMAD.X R9, R13, 0x1, R190, P5 ;  /* 0x000000010d09c824 */ /* 0x000fe200028e06be */
[----:B----4-:R-:W-:Y:S04]  /*9d90*/  @!P3 ST.E.128 desc[UR4][R10.64], R4 ;  /* 0x000000040a00b985 */ /* 0x010fe8000c101d04 */
[----:B------:R-:W0:Y:S04]  /*9da0*/  @!P4 LDS.128 R4, [R89+0xe400] ;  /* 0x00e400005904c984 */ /* 0x000e280000000c00 */
[----:B0-----:R4:W-:Y:S02]  /*9db0*/  @!P4 ST.E.128 desc[UR4][R8.64], R4 ;  /* 0x000000040800c985 */ /* 0x0019e4000c101d04 */
.L_x_10430:
[----:B------:R-:W-:Y:S05]  /*9dc0*/  BSYNC B0 ;  /* 0x0000000000007941 */ /* 0x000fea0003800000 */
.L_x_10429:
        /* <DEDUP_REMOVED lines=22> */
.L_x_10352:
[----:B------:R-:W1:Y:S01]  /*9f30*/  LDC R0, c[0x0][0x448] ;  /* 0x00011200ff007b82 */ /* 0x000e620000000800 */
[----:B------:R-:W-:Y:S01]  /*9f40*/  IMAD.MOV.U32 R217, RZ, RZ, RZ ;  /* 0x000000ffffd97224 */ /* 0x000fe200078e00ff */
[----:B-1----:R-:W-:Y:S02]  /*9f50*/  ISETP.NE.AND P1, PT, R0, 0x1, PT ;  /* 0x000000010000780c */ /* 0x002fe40003f25270 */
[----:B------:R-:W-:-:S11]  /*9f60*/  IADD3 R0, R197, 0x7f, RZ ;  /* 0x0000007fc5007810 */ /* 0x000fd60007ffe0ff */
[----:B------:R-:W1:Y:S08]  /*9f70*/  @P1 LDC R3, c[0x0][0x44c] ;  /* 0x00011300ff031b82 */ /* 0x000e700000000800 */
[----:B------:R-:W4:Y:S01]  /*9f80*/  @P1 LDC R2, c[0x0][0x450] ;  /* 0x00011400ff021b82 */ /* 0x000f220000000800 */
[----:B-1----:R-:W-:-:S05]  /*9f90*/  @P1 IMAD.HI.U32 R3, R0, R3, RZ ;  /* 0x0000000300031227 */ /* 0x002fca00078e00ff */
[----:B----4-:R-:W-:-:S05]  /*9fa0*/  @P1 SHF.R.U32.HI R0, RZ, R2, R3 ;  /* 0x00000002ff001219 */ /* 0x010fca0000011603 */
[----:B------:R-:W-:-:S04]  /*9fb0*/  IMAD.IADD R0, R27, 0x1, R0 ;  /* 0x000000011b007824 */ /* 0x000fc800078e0200 */
[----:B------:R-:W-:-:S05]  /*9fc0*/  IMAD.HI R0, R0, 0x66666667, RZ ;  /* 0x6666666700007827 */ /* 0x000fca00078e02ff */
[----:B------:R-:W-:-:S04]  /*9fd0*/  SHF.R.U32.HI R3, RZ, 0x1f, R0 ;  /* 0x0000001fff037819 */ /* 0x000fc80000011600 */
[----:B------:R-:W-:-:S04]  /*9fe0*/  LEA.HI.SX32 R3, R0, R3, 0x1a ;  /* 0x0000000300037211 */ /* 0x000fc800078fd2ff */
[----:B------:R-:W-:-:S04]  /*9ff0*/  VIMNMX R26, R26, R3, PT ;  /* 0x000000031a1a7248 */ /* 0x000fc80003fe0100 */
[----:B------:R-:W-:Y:S01]  /*a000*/  ISETP.GE.AND P1, PT, R26, 0x1, PT ;  /* 0x000000011a00780c */ /* 0x000fe20003f26270 */
[----:B------:R-:W-:-:S12]  /*a010*/  @P0 BRA `(.L_x_10432) ;  /* 0x00000000000c0947 */ /* 0x000fd80003800000 */
[----:B------:R-:W1:Y:S01]  /*a020*/  FENCE.VIEW.ASYNC.G ;  /* 0x00000000000073c6 */ /* 0x000e620000000100 */
[----:B------:R-:W-:Y:S05]  /*a030*/  WARPSYNC.ALL ;  /* 0x0000000000007948 */ /* 0x000fea0003800000 */
[----:B-1----:R-:W-:Y:S06]  /*a040*/  BAR.ARV 0xc, 0x180 ;  /* 0x0306000000007b1d */ /* 0x002fec0000002000 */
.L_x_10432:
[----:B------:R-:W-:Y:S04]  /*a050*/  BSSY B0, `(.L_x_10433) ;  /* 0x0000020000007945 */ /* 0x000fe80003800000 */
[----:B------:R-:W-:Y:S05]  /*a060*/  @!P1 BRA `(.L_x_10434) ;  /* 0x0000000000789947 */ /* 0x000fea0003800000 */
[----:B------:R-:W-:Y:S01]  /*a070*/  ISETP.NE.AND P0, PT, R213, RZ, PT ;  /* 0x000000ffd500720c */ /* 0x000fe20003f05270 */
[----:B------:R-:W-:-:S03]  /*a080*/  ULDC UR4, c[0x0][0x9f0] ;  /* 0x00027c0000047ab9 */ /* 0x000fc60000000800 */
[----:B------:R-:W-:-:S04]  /*a090*/  SEL R9, R213, UR4, P0 ;  /* 0x00000004d5097c07 */ /* 0x000fc80008000000 */
[-C--:B------:R-:W-:Y:S02]  /*a0a0*/  IABS R5, R9.reuse ;  /* 0x0000000900057213 */ /* 0x080fe40000000000 */
[----:B------:R-:W-:Y:S02]  /*a0b0*/  IADD3 R0, R9, -0x1, R26 ;  /* 0xffffffff09007810 */ /* 0x000fe40007ffe01a */
[----:B------:R-:W1:Y:S01]  /*a0c0*/  I2F.RP R4, R5 ;  /* 0x0000000500047306 */ /* 0x000e620000209400 */
[----:B0-----:R-:W-:-:S05]  /*a0d0*/  IABS R8, R9 ;  /* 0x0000000900087213 */ /* 0x001fca0000000000 */
[----:B------:R-:W-:Y:S02]  /*a0e0*/  IMAD.MOV R8, RZ, RZ, -R8 ;  /* 0x000000ffff087224 */ /* 0x000fe400078e0a08 */
[----:B-1----:R-:W0:Y:S02]  /*a0f0*/  MUFU.RCP R4, R4 ;  /* 0x0000000400047308 */ /* 0x002e240000001000 */
        /* <DEDUP_REMOVED lines=21> */
.L_x_10434:
[----:B------:R-:W-:Y:S05]  /*a250*/  BSYNC B0 ;  /* 0x0000000000007941 */ /* 0x000fea0003800000 */
.L_x_10433:
[-C--:B------:R-:W-:Y:S01]  /*a260*/  IMAD R204, R226, R217.reuse, RZ ;  /* 0x000000d9e2cc7224 */ /* 0x080fe200078e02ff */
[----:B------:R-:W-:Y:S01]  /*a270*/  PLOP3.LUT P0, PT, PT, PT, PT, 0x80, 0x0 ;  /* 0x000000000000781c */ /* 0x000fe20003f0f070 */
[----:B------:R-:W-:Y:S01]  /*a280*/  IMAD.MOV.U32 R14, RZ, RZ, RZ ;  /* 0x000000ffff0e7224 */ /* 0x000fe200078e00ff */
[----:B------:R-:W-:Y:S02]  /*a290*/  CS2R R88, SRZ ;  /* 0x0000000000587805 */ /* 0x000fe4000001ff00 */
[----:B------:R-:W-:Y:S02]  /*a2a0*/  CS2R R10, SRZ ;  /* 0x00000000000a7805 */ /* 0x000fe4000001ff00 */
[----:B------:R-:W-:Y:S02]  /*a2b0*/  VIADDMNMX R217, R204, R217, R26, PT ;  /* 0x000000d9ccd97246 */ /* 0x000fe4000380011a */
[----:B---3--:R-:W-:Y:S01]  /*a2c0*/  CS2R R98, SRZ ;  /* 0x0000000000627805 */ /* 0x008fe2000001ff00 */
[----:B------:R-:W-:Y:S01]  /*a2d0*/  IMAD.MOV.U32 R81, RZ, RZ, RZ ;  /* 0x000000ffff517224 */ /* 0x000fe200078e00ff */
[----:B------:R-:W-:-:S02]  /*a2e0*/  CS2R R20, SRZ ;  /* 0x0000000000147805 */ /* 0x000fc4000001ff00 */
[----:B------:R-:W-:Y:S02]  /*a2f0*/  ISETP.GT.AND P1, PT, R217, R204, PT ;  /* 0x000000ccd900720c */ /* 0x000fe40003f24270 */
[----:B------:R-:W-:Y:S01]  /*a300*/  CS2R R60, SRZ ;  /* 0x00000000003c7805 */ /* 0x000fe2000001ff00 */
[----:B------:R-:W-:Y:S01]  /*a310*/  IMAD.MOV.U32 R58, RZ, RZ, RZ ;  /* 0x000000ffff3a7224 */ /* 0x000fe200078e00ff */
[----:B------:R-:W-:Y:S02]  /*a320*/  CS2R R76, SRZ ;  /* 0x00000000004c7805 */ /* 0x000fe4000001ff00 */
[----:B------:R-:W-:Y:S02]  /*a330*/  CS2R R94, SRZ ;  /* 0x00000000005e7805 */ /* 0x000fe4000001ff00 */
[----:B------:R-:W-:Y:S01]  /*a340*/  MOV R0, RZ ;  /* 0x000000ff00007202 */ /* 0x000fe20000000f00 */
[----:B------:R-:W-:Y:S01]  /*a350*/  IMAD.MOV.U32 R123, RZ, RZ, RZ ;  /* 0x000000ffff7b7224 */ /* 0x000fe200078e00ff */
[----:B------:R-:W-:-:S02]  /*a360*/  CS2R R52, SRZ ;  /* 0x0000000000347805 */ /* 0x000fc4000001ff00 */
[----:B------:R-:W-:Y:S02]  /*a370*/  CS2R R38, SRZ ;  /* 0x0000000000267805 */ /* 0x000fe4000001ff00 */
[----:B------:R-:W-:Y:S01]  /*a380*/  CS2R R114, SRZ ;  /* 0x0000000000727805 */ /* 0x000fe2000001ff00 */
[----:B------:R-:W-:Y:S01]  /*a390*/  IMAD.MOV.U32 R40, RZ, RZ, RZ ;  /* 0x000000ffff287224 */ /* 0x000fe200078e00ff */
[----:B------:R-:W-:Y:S01]  /*a3a0*/  CS2R R64, SRZ ;  /* 0x0000000000407805 */ /* 0x000fe2000001ff00 */
[----:B------:R-:W-:Y:S01]  /*a3b0*/  IMAD.MOV.U32 R55, RZ, RZ, RZ ;  /* 0x000000ffff377224 */ /* 0x000fe200078e00ff */
        /* <DEDUP_REMOVED lines=12> */
[----:B--2---:R-:W-:Y:S01]  /*a480*/  CS2R R28, SRZ ;  /* 0x00000000001c7805 */ /* 0x004fe2000001ff00 */
[----:B------:R-:W-:Y:S01]  /*a490*/  IMAD.MOV.U32 R102, RZ, RZ, RZ ;  /* 0x000000ffff667224 */ /* 0x000fe200078e00ff */
[----:B------:R-:W-:-:S02]  /*a4a0*/  CS2R R112, SRZ ;  /* 0x0000000000707805 */ /* 0x000fc4000001ff00 */
[----:B------:R-:W-:Y:S02]  /*a4b0*/  CS2R R56, SRZ ;  /* 0x0000000000387805 */ /* 0x000fe4000001ff00 */
[----:B------:R-:W-:Y:S02]  /*a4c0*/  MOV R74, RZ ;  /* 0x000000ff004a7202 */ /* 0x000fe40000000f00 */
[----:B------:R-:W-:Y:S01]  /*a4d0*/  CS2R R90, SRZ ;  /* 0x00000000005a7805 */ /* 0x000fe2000001ff00 */
[----:B------:R-:W-:Y:S02]  /*a4e0*/  IMAD.MOV.U32 R101, RZ, RZ, RZ ;  /* 0x000000ffff657224 */ /* 0x000fe400078e00ff */
[----:B0-----:R-:W-:Y:S02]  /*a4f0*/  IMAD.MOV.U32 R8, RZ, RZ, RZ ;  /* 0x000000ffff087224 */ /* 0x001fe400078e00ff */
[----:B------:R-:W-:Y:S02]  /*a500*/  IMAD.MOV.U32 R111, RZ, RZ, RZ ;  /* 0x000000ffff6f7224 */ /* 0x000fe400078e00ff */
[----:B------:R-:W-:-:S02]  /*a510*/  IMAD.MOV.U32 R79, RZ, RZ, RZ ;  /* 0x000000ffff4f7224 */ /* 0x000fc400078e00ff */
        /* <DEDUP_REMOVED lines=11> */
.L_x_10718:
[----:B01----:R-:W-:Y:S01]  /*a5d0*/  LEA.HI R0, R196, R196, RZ, 0x1 ;  /* 0x000000c4c4007211 */ /* 0x003fe200078f08ff */
[----:B------:R-:W-:Y:S01]  /*a5e0*/  BSSY B6, `(.L_x_10437) ;  /* 0x0000019000067945 */ /* 0x000fe20003800000 */
[----:B------:R-:W-:Y:S02]  /*a5f0*/  IADD3 R26, R18, 0x14400, RZ ;  /* 0x00014400121a7810 */ /* 0x000fe40007ffe0ff */
        /* <DEDUP_REMOVED lines=22> */
[----:B-1---5:R-:W-:Y:S05]  /*a760*/  CALL.ABS.NOINC R2 ;  /* 0x0000000002007343 */ /* 0x022fea0003c00000 */
.L_x_10438:
[----:B------:R-:W-:Y:S05]  /*a770*/  BSYNC B6 ;  /* 0x0000000000067941 */ /* 0x000fea0003800000 */
.L_x_10437:
[----:B------:R-:W-:Y:S01]  /*a780*/  ULDC.64 UR6, c[0x0][0x998] ;  /* 0x0002660000067ab9 */ /* 0x000fe20000000a00 */
[----:B------:R-:W-:Y:S01]  /*a790*/  ULDC.64 UR4, c[0x0][0x990] ;  /* 0x0002640000047ab9 */ /* 0x000fe20000000a00 */
[----:B------:R-:W-:Y:S01]  /*a7a0*/  ISETP.NE.U32.AND P1, PT, RZ, UR6, PT ;  /* 0x00000006ff007c0c */ /* 0x000fe2000bf25070 */
[----:B------:R-:W-:Y:S01]  /*a7b0*/  ULDC.64 UR8, c[0x0][0x208] ;  /* 0x0000820000087ab9 */ /* 0x000fe20000000a00 */
[----:B------:R-:W-:Y:S02]  /*a7c0*/  ISETP.NE.U32.AND P0, PT, RZ, UR4, PT ;  /* 0x00000004ff007c0c */ /* 0x000fe4000bf05070 */
[----:B------:R-:W-:Y:S02]  /*a7d0*/  ISETP.NE.AND.EX P1, PT, RZ, UR7, PT, P1 ;  /* 0x00000007ff007c0c */ /* 0x000fe4000bf25310 */
[----:B------:R-:W-:-:S11]  /*a7e0*/  ISETP.NE.AND.EX P0, PT, RZ, UR5, PT, P0 ;  /* 0x00000005ff007c0c */ /* 0x000fd6000bf05300 */
[----:B------:R-:W0:Y:S08]  /*a7f0*/  @P1 LDC.64 R8, c[0x0][0x9b8] ;  /* 0x00026e00ff081b82 */ /* 0x000e300000000a00 */
[----:B------:R-:W1:Y:S08]  /*a800*/  @P0 LDC.64 R6, c[0x0][0x9a8] ;  /* 0x00026a00ff060b82 */ /* 0x000e700000000a00 */
[----:B------:R-:W2:Y:S08]  /*a810*/  @P0 LDC.64 R10, c[0x0][0x9b0] ;  /* 0x00026c00ff0a0b82 */ /* 0x000eb00000000a00 */
[----:B------:R-:W3:Y:S01]  /*a820*/  @P1 LDC.64 R12, c[0x0][0x9c0] ;  /* 0x00027000ff0c1b82 */ /* 0x000ee20000000a00 */
[----:B0-----:R-:W-:-:S02]  /*a830*/  @P1 IMAD R2, R220, R8, RZ ;  /* 0x00000008dc021224 */ /* 0x001fc400078e02ff */
[----:B------:R-:W-:-:S04]  /*a840*/  @P1 IMAD.WIDE.U32 R4, R210, R8, RZ ;  /* 0x00000008d2041225 */ /* 0x000fc800078e00ff */
[----:B------:R-:W-:Y:S02]  /*a850*/  @P1 IMAD R9, R210, R9, R2 ;  /* 0x00000009d2091224 */ /* 0x000fe400078e0202 */
[-C--:B-1----:R-:W-:Y:S02]  /*a860*/  @P0 IMAD R0, R220, R6.reuse, RZ ;  /* 0x00000006dc000224 */ /* 0x082fe400078e02ff */
[----:B------:R-:W-:-:S04]  /*a870*/  @P0 IMAD.WIDE.U32 R2, R210, R6, RZ ;  /* 0x00000006d2020225 */ /* 0x000fc800078e00ff */
[----:B------:R-:W-:Y:S02]  /*a880*/  @P0 IMAD R7, R210, R7, R0 ;  /* 0x00000007d2070224 */ /* 0x000fe400078e0200 */
[----:B------:R-:W-:Y:S02]  /*a890*/  @P1 IMAD.IADD R5, R5, 0x1, R9 ;  /* 0x0000000105051824 */ /* 0x000fe400078e0209 */
[----:B------:R-:W-:Y:S02]  /*a8a0*/  @P0 IMAD.IADD R3, R3, 0x1, R7 ;  /* 0x0000000103030824 */ /* 0x000fe400078e0207 */
[----:B------:R-:W-:Y:S02]  /*a8b0*/  IMAD.MOV.U32 R0, RZ, RZ, 0x3f800000 ;  /* 0x3f800000ff007424 */ /* 0x000fe400078e00ff */
[----:B--2---:R-:W-:-:S04]  /*a8c0*/  @P0 IMAD.WIDE.U32 R2, R192, R10, R2 ;  /* 0x0000000ac0020225 */ /* 0x004fc800078e0002 */
[----:B---3--:R-:W-:Y:S01]  /*a8d0*/  @P1 IMAD.WIDE.U32 R6, R192, R12, R4 ;  /* 0x0000000cc0061225 */ /* 0x008fe200078e0004 */
        /* <DEDUP_REMOVED lines=16> */
[----:B--2---:R-:W-:-:S13]  /*a9e0*/  R2UR UR5, R20 ;  /* 0x00000000140572ca */ /* 0x004fda00000e0000 */
[----:B------:R-:W-:-:S04]  /*a9f0*/  ULEA.HI UR4, UR5, UR5, URZ, 0x1 ;  /* 0x0000000505047291 */ /* 0x000fc8000f8f083f */
[----:B------:R-:W-:-:S04]  /*aa00*/  ULOP3.LUT UR4, UR4, 0xfffffffe, URZ, 0xc0, !UPT ;  /* 0xfffffffe04047892 */ /* 0x000fc8000f8ec03f */
[----:B------:R-:W-:-:S06]  /*aa10*/  UIADD3 UR4, UR5, -UR4, URZ ;  /* 0x8000000405047290 */ /* 0x000fcc000fffe03f */
[----:B------:R-:W-:-:S04]  /*aa20*/  MOV R3, UR4 ;  /* 0x0000000400037c02 */ /* 0x000fc80008000f00 */
[----:B------:R-:W-:-:S04]  /*aa30*/  SHF.L.U32 R3, R3, 0x1f, RZ ;  /* 0x0000001f03037819 */ /* 0x000fc800000006ff */
[----:B------:R0:W1:Y:S03]  /*aa40*/  SYNCS.PHASECHK.TRANS64.TRYWAIT P0, [R18+URZ+0x22800], R3 ;  /* 0x02280003120075a7 */ /* 0x000066000800017f */
[----:B-1----:R-:W-:Y:S05]  /*aa50*/  @!P0 NANOSLEEP.SYNCS 0x989680 ;  /* 0x009896800000895d */ /* 0x002fea0003900000 */
[----:B------:R-:W1:Y:S01]  /*aa60*/  @!P0 SYNCS.PHASECHK.TRANS64 P0, [R18+URZ+0x22800], R3 ;  /* 0x02280003120085a7 */ /* 0x000e62000800007f */
[----:B------:R-:W-:Y:S04]  /*aa70*/  BSSY B0, `(.L_x_10440) ;  /* 0x0000006000007945 */ /* 0x000fe80003800000 */
[----:B-1----:R-:W-:Y:S05]  /*aa80*/  @P0 BRA `(.L_x_10441) ;  /* 0x0000000000100947 */ /* 0x002fea0003800000 */
.L_x_10442:
[----:B-1----:R1:W2:Y:S02]  /*aa90*/  SYNCS.PHASECHK.TRANS64.TRYWAIT P0, [R18+URZ+0x22800], R3 ;  /* 0x02280003120075a7 */ /* 0x0022a4000800017f */
[----:B--2---:R-:W-:Y:S05]  /*aaa0*/  @!P0 NANOSLEEP.SYNCS 0x989680 ;  /* 0x009896800000895d */ /* 0x004fea0003900000 */
[----:B------:R-:W2:Y:S02]  /*aab0*/  @!P0 SYNCS.PHASECHK.TRANS64 P0, [R18+URZ+0x22800], R3 ;  /* 0x02280003120085a7 */ /* 0x000ea4000800007f */
[----:B--2---:R-:W-:Y:S05]  /*aac0*/  @!P0 BRA `(.L_x_10442) ;  /* 0xfffffffc00f08947 */ /* 0x004fea000383ffff */
.L_x_10441:
[----:B------:R-:W-:Y:S05]  /*aad0*/  BSYNC B0 ;  /* 0x0000000000007941 */ /* 0x000fea0003800000 */
.L_x_10440:
[----:B------:R-:W-:Y:S05]  /*aae0*/  BRA `(.L_x_10443) ;  /* 0x0000004c00f47947 */ /* 0x000fea0003800000 */
.L_x_10439:
        /* <DEDUP_REMOVED lines=30> */
.L_x_10445:
[----:B------:R-:W-:Y:S05]  /*acd0*/  BSYNC B6 ;  /* 0x0000000000067941 */ /* 0x000fea0003800000 */
.L_x_10444:
[----:B------:R-:W-:Y:S01]  /*ace0*/  ULDC.U8 UR4, c[0x0][0x410] ;  /* 0x0001040000047ab9 */ /* 0x000fe20000000000 */
[----:B------:R-:W-:Y:S01]  /*acf0*/  BSSY B0, `(.L_x_10446) ;  /* 0x00004d4000007945 */ /* 0x000fe20003800000 */
[----:B------:R-:W-:Y:S01]  /*ad00*/  ISETP.NE.AND P0, PT, RZ, UR4, PT ;  /* 0x00000004ff007c0c */ /* 0x000fe2000bf05270 */
[----:B------:R-:W-:-:S12]  /*ad10*/  IMAD.IADD R41, R191, 0x1, R197 ;  /* 0x00000001bf297824 */ /* 0x000fd800078e02c5 */
[----:B------:R-:W-:Y:S05]  /*ad20*/  @!P0 BRA `(.L_x_10447) ;  /* 0x0000002400d48947 */ /* 0x000fea0003800000 */
[----:B------:R-:W0:Y:S01]  /*ad30*/  LDC R21, c[0x0][0x448] ;  /* 0x00011200ff157b82 */ /* 0x000e220000000800 */
[----:B------:R-:W1:Y:S01]  /*ad40*/  S2R R20, SR_TID.X ;  /* 0x0000000000147919 */ /* 0x000e620000002100 */
[----:B------:R-:W-:Y:S01]  /*ad50*/  MOV R8, R26 ;  /* 0x0000001a00087202 */ /* 0x000fe20000000f00 */
[----:B------:R-:W-:Y:S01]  /*ad60*/  IMAD.MOV.U32 R9, RZ, RZ, R29 ;  /* 0x000000ffff097224 */ /* 0x000fe200078e001d */
[----:B------:R-:W-:Y:S01]  /*ad70*/  ULDC.64 UR4, c[0x0][0x3f8] ;  /* 0x0000fe0000047ab9 */ /* 0x000fe20000000a00 */
[----:B------:R-:W-:Y:S01]  /*ad80*/  IMAD.MOV.U32 R10, RZ, RZ, R24 ;  /* 0x000000ffff0a7224 */ /* 0x000fe200078e0018 */
[----:B------:R-:W-:Y:S01]  /*ad90*/  ULDC.64 UR6, c[0x0][0x408] ;  /* 0x0001020000067ab9 */ /* 0x000fe20000000a00 */
[----:B------:R-:W-:Y:S01]  /*ada0*/  IMAD.MOV.U32 R11, RZ, RZ, R31 ;  /* 0x000000ffff0b7224 */ /* 0x000fe200078e001f */
[----:B------:R-:W-:Y:S01]  /*adb0*/  ULDC.64 UR8, c[0x0][0x400] ;  /* 0x0001000000087ab9 */ /* 0x000fe20000000a00 */
[----:B------:R-:W-:Y:S02]  /*adc0*/  SHF.R.S32.HI R35, RZ, 0x1f, R193 ;  /* 0x0000001fff237819 */ /* 0x000fe400000114c1 */
[----:B0-----:R-:W-:Y:S01]  /*add0*/  ISETP.NE.AND P0, PT, R21, 0x1, PT ;  /* 0x000000011500780c */ /* 0x001fe20003f05270 */
[----:B-1----:R-:W-:-:S12]  /*ade0*/  VIADD R28, R20, 0xffffff80 ;  /* 0xffffff80141c7836 */ /* 0x002fd80000000000 */
[----:B------:R-:W0:Y:S01]  /*adf0*/  @P0 LDC R0, c[0x0][0x44c] ;  /* 0x00011300ff000b82 */ /* 0x000e220000000800 */
[----:B------:R-:W-:-:S04]  /*ae00*/  SHF.R.S32.HI R20, RZ, 0x1f, R28 ;  /* 0x0000001fff147819 */ /* 0x000fc8000001141c */
[----:B------:R-:W-:-:S03]  /*ae10*/  LEA.HI R20, R20, R28, RZ, 0x2 ;  /* 0x0000001c14147211 */ /* 0x000fc600078f10ff */
[----:B------:R-:W1:Y:S01]  /*ae20*/  @P0 LDC R5, c[0x0][0x450] ;  /* 0x00011400ff050b82 */ /* 0x000e620000000800 */
[----:B------:R-:W-:-:S05]  /*ae30*/  LOP3.LUT R20, R20, 0xfffffffc, RZ, 0xc0, !PT ;  /* 0xfffffffc14147812 */ /* 0x000fca00078ec0ff */
[----:B------:R-:W-:-:S04]  /*ae40*/  IMAD.IADD R20, R28, 0x1, -R20 ;  /* 0x000000011c147824 */ /* 0x000fc800078e0a14 */
[----:B------:R-:W-:-:S04]  /*ae50*/  IMAD R3, R20, 0x40, R41 ;  /* 0x0000004014037824 */ /* 0x000fc800078e0229 */
        /* <DEDUP_REMOVED lines=20> */
.L_x_10724:
        /* <DEDUP_REMOVED lines=10> */
[----:B------:R-:W-:Y:S01]  /*b040*/  ISETP.GE.AND P4, PT, R193, UR4, PT ;  /* 0x00000004c1007c0c */ /* 0x000fe2000bf86270 */
[----:B------:R-:W-:Y:S01]  /*b050*/  ULDC.64 UR6, c[0x0][0x208] ;  /* 0x0000820000067ab9 */ /* 0x000fe20000000a00 */
        /* <DEDUP_REMOVED lines=17> */
.L_x_10450:
[----:B------:R-:W-:Y:S05]  /*b170*/  BSYNC B1 ;  /* 0x0000000000017941 */ /* 0x000fea0003800000 */
.L_x_10449:
[----:B------:R-:W-:Y:S01]  /*b180*/  UMOV UR4, 0xffffffff ;  /* 0xffffffff00047882 */ /* 0x000fe20000000000 */
[----:B-1----:R-:W-:Y:S02]  /*b190*/  CS2R R20, SRZ ;  /* 0x0000000000147805 */ /* 0x002fe4000001ff00 */
[----:B------:R-:W-:Y:S05]  /*b1a0*/  BRA.DIV UR4, `(.L_x_10451) ;  /* 0x000001f204ec7947 */ /* 0x000fea000b800000 */
[----:B------:R1:W0:Y:S04]  /*b1b0*/  SHFL.IDX PT, R0, R6, 0x1, 0x1c1f ;  /* 0x003c1f0006007f89 */ /* 0x00022800000e0000 */
[----:B--2---:R1:W2:Y:S04]  /*b1c0*/  SHFL.IDX PT, R3, R5, 0x1, 0x1c1f ;  /* 0x003c1f0005037f89 */ /* 0x0042a800000e0000 */
[----:B---3--:R1:W3:Y:S04]  /*b1d0*/  SHFL.IDX PT, R4, R8, 0x1, 0x1c1f ;  /* 0x003c1f0008047f89 */ /* 0x0082e800000e0000 */
[----:B----4-:R1:W4:Y:S02]  /*b1e0*/  SHFL.IDX PT, R14, R7, 0x1, 0x1c1f ;  /* 0x003c1f00070e7f89 */ /* 0x01032400000e0000 */
.L_x_10730:
[----:B01----:R-:W-:Y:S01]  /*b1f0*/  IADD3 R5, R41, 0x40, RZ ;  /* 0x0000004029057810 */ /* 0x003fe20007ffe0ff */
[----:B------:R-:W-:Y:S01]  /*b200*/  BSSY B1, `(.L_x_10452) ;  /* 0x000001b000017945 */ /* 0x000fe20003800000 */
        /* <DEDUP_REMOVED lines=11> */
[----:B------:R-:W-:Y:S01]  /*b2c0*/  CS2R R8, SRZ ;  /* 0x0000000000087805 */ /* 0x000fe2000001ff00 */
[----:B------:R-:W-:-:S04]  /*b2d0*/  ULDC.64 UR6, c[0x0][0x208] ;  /* 0x0000820000067ab9 */ /* 0x000fc80000000a00 */
[----:B--2---:R-:W-:-:S04]  /*b2e0*/  @!P4 IADD3 R6, P0, R22, R3, RZ ;  /* 0x000000031606c210 */ /* 0x004fc80007f1e0ff */
[C---:B------:R-:W-:Y:S02]  /*b2f0*/  @!P5 IADD3 R36, P2, R193.reuse, R3, RZ ;  /* 0x00000003c124d210 */ /* 0x040fe40007f5e0ff */
        /* <DEDUP_REMOVED lines=11> */
.L_x_10453:
[----:B------:R-:W-:Y:S05]  /*b3b0*/  BSYNC B1 ;  /* 0x0000000000017941 */ /* 0x000fea0003800000 */
.L_x_10452:
[----:B------:R-:W2:Y:S01]  /*b3c0*/  LDL R0, [R1+0x24] ;  /* 0x0000240001007983 */ /* 0x000ea20000100800 */
[----:B0---4-:R-:W-:Y:S01]  /*b3d0*/  VIADDMNMX R14, R38, -R197, 0x80, PT ;  /* 0x00000080260e7446 */ /* 0x011fe200038009c5 */
[----:B------:R-:W-:Y:S01]  /*b3e0*/  BSSY B1, `(.L_x_10454) ;  /* 0x0000013000017945 */ /* 0x000fe20003800000 */
[----:B------:R-:W-:Y:S02]  /*b3f0*/  LOP3.LUT P2, RZ, R206, 0x4, RZ, 0xc0, !PT ;  /* 0x00000004ceff7812 */ /* 0x000fe4000784c0ff */
[----:B------:R-:W-:Y:S02]  /*b400*/  ISETP.GE.AND P1, PT, R191, R14, PT ;  /* 0x0000000ebf00720c */ /* 0x000fe40003f26270 */
[----:B--2---:R-:W-:Y:S01]  /*b410*/  R2UR UR5, R0 ;  /* 0x00000000000572ca */ /* 0x004fe200000e0000 */
[----:B------:R-:W-:-:S05]  /*b420*/  IMAD.SHL.U32 R0, R206, 0x80, RZ ;  /* 0x00000080ce007824 */ /* 0x000fca00078e00ff */
[----:B------:R-:W-:-:S04]  /*b430*/  LOP3.LUT R3, R0, 0x380, RZ, 0xc0, !PT ;  /* 0x0000038000037812 */ /* 0x000fc800078ec0ff */
[----:B------:R-:W-:Y:S02]  /*b440*/  LOP3.LUT R0, R3, 0x30, R16, 0xf8, !PT ;  /* 0x0000003003007812 */ /* 0x000fe400078ef810 */
[----:B------:R-:W-:Y:S01]  /*b450*/  SHF.R.U32.HI R3, RZ, 0x3, R3 ;  /* 0x00000003ff037819 */ /* 0x000fe20000011603 */
[----:B------:R-:W-:-:S03]  /*b460*/  ULEA.HI UR4, UR5, UR5, URZ, 0x1 ;  /* 0x0000000505047291 */ /* 0x000fc6000f8f083f */
[----:B------:R-:W-:Y:S01]  /*b470*/  LOP3.LUT R3, R0, R3, RZ, 0x3c, !PT ;  /* 0x0000000300037212 */ /* 0x000fe200078e3cff */
[----:B------:R-:W-:-:S03]  /*b480*/  ULOP3.LUT UR4, UR4, 0xfffffffe, URZ, 0xc0, !UPT ;  /* 0xfffffffe04047892 */ /* 0x000fc6000f8ec03f */
[----:B------:R-:W-:Y:S01]  /*b490*/  IADD3 R3, R18, R3, R205 ;  /* 0x0000000312037210 */ /* 0x000fe20007ffe0cd */
[----:B------:R-:W-:-:S03]  /*b4a0*/  UIADD3 UR4, UR5, -UR4, URZ ;  /* 0x8000000405047290 */ /* 0x000fc6000fffe03f */
[C---:B------:R-:W-:Y:S01]  /*b4b0*/  IADD3 R0, R3.reuse, 0x14440, RZ ;  /* 0x0001444003007810 */ /* 0x040fe20007ffe0ff */
[----:B---3--:R-:W-:Y:S02]  /*b4c0*/  VIADD R4, R3, 0x14400 ;  /* 0x0001440003047836 */ /* 0x008fe40000000000 */
[----:B------:R-:W-:-:S05]  /*b4d0*/  IMAD.U32 R5, RZ, RZ, UR4 ;  /* 0x00000004ff057e24 */ /* 0x000fca000f8e00ff */
[----:B------:R-:W-:-:S04]  /*b4e0*/  SHF.L.U32 R5, R5, 0x1f, RZ ;  /* 0x0000001f05057819 */ /* 0x000fc800000006ff */
[----:B------:R-:W0:Y:S02]  /*b4f0*/  SYNCS.PHASECHK.TRANS64.TRYWAIT P0, [R18+URZ+0x22800], R5 ;  /* 0x02280005120075a7 */ /* 0x000e24000800017f */
[----:B0-----:R-:W-:Y:S05]  /*b500*/  @!P0 BRA `(.L_x_10455) ;  /* 0x000001f000848947 */ /* 0x001fea0003800000 */
.L_x_10731:
[----:B------:R-:W-:Y:S05]  /*b510*/  BSYNC B1 ;  /* 0x0000000000017941 */ /* 0x000fea0003800000 */
.L_x_10454:
        /* <DEDUP_REMOVED lines=8> */
[----:B0-----:R-:W0:Y:S01]  /*b5a0*/  LDS.128 R4, [R3+0x14400] ;  /* 0x0144000003047984 */ /* 0x001e220000000c00 */
        /* <DEDUP_REMOVED lines=98> */
[----:B------:R-:W-:Y:S02]  /*bbd0*/  HADD2.F32 R4, -RZ, R15.H1_H1 ;  /* 0x3000000fff047230 */ /* 0x000fe40000004100 */
[-C--:B------:R-:W-:Y:S01]  /*bbe0*/  FMUL.FTZ R38, R5, R6.reuse ;  /* 0x0000000605267220 */ /* 0x080fe20000410000 */
[----:B------:R-:W-:Y:S02]  /*bbf0*/  HADD2.F32 R33, -RZ, R33.H0_H0 ;  /* 0x20000021ff217230 */ /* 0x000fe40000004100 */
[----:B------:R-:W-:Y:S01]  /*bc00*/  FFMA.FTZ R31, R28, R6, -R31 ;  /* 0x000000061c1f7223 */ /* 0x000fe2000001081f */
[----:B------:R-:W-:Y:S02]  /*bc10*/  HADD2.F32 R15, -RZ, R15.H0_H0 ;  /* 0x2000000fff0f7230 */ /* 0x000fe40000004100 */
[----:B------:R-:W-:Y:S01]  /*bc20*/  FMUL.FTZ R32, R4, R37 ;  /* 0x0000002504207220 */ /* 0x000fe20000410000 */
[----:B------:R-:W-:Y:S01]  /*bc30*/  FFMA.FTZ R38, R28, R7, R38 ;  /* 0x000000071c267223 */ /* 0x000fe20000010026 */
[-C--:B------:R-:W-:Y:S01]  /*bc40*/  FMUL.FTZ R4, R4, R33.reuse ;  /* 0x0000002104047220 */ /* 0x080fe20000410000 */
[----:B------:R-:W-:Y:S01]  /*bc50*/  F2FP.SATFINITE.E4M3.F32.PACK_AB_MERGE_C R6, R43, R42, RZ ;  /* 0x0000002a2b06723e */ /* 0x000fe200048070ff */
[C---:B------:R-:W-:Y:S01]  /*bc60*/  FFMA.FTZ R5, R15.reuse, R33, -R32 ;  /* 0x000000210f057223 */ /* 0x040fe20000010820 */
[----:B------:R-:W-:Y:S01]  /*bc70*/  F2FP.SATFINITE.E4M3.F32.PACK_AB_MERGE_C R7, R46, R45, RZ ;  /* 0x0000002d2e07723e */ /* 0x000fe200048070ff */
[----:B------:R-:W-:Y:S01]  /*bc80*/  FFMA.FTZ R28, R15, R37, R4 ;  /* 0x000000250f1c7223 */ /* 0x000fe20000010004 */
[----:B------:R-:W-:-:S02]  /*bc90*/  F2FP.SATFINITE.E4M3.F32.PACK_AB_MERGE_C R4, R35, R36, RZ ;  /* 0x000000242304723e */ /* 0x000fc400048070ff */
[----:B------:R-:W-:Y:S02]  /*bca0*/  F2FP.SATFINITE.E4M3.F32.PACK_AB_MERGE_C R31, R38, R31, RZ ;  /* 0x0000001f261f723e */ /* 0x000fe400048070ff */
[----:B------:R-:W-:Y:S02]  /*bcb0*/  F2FP.SATFINITE.E4M3.F32.PACK_AB_MERGE_C R6, R41, R40, R6 ;  /* 0x000000282906723e */ /* 0x000fe40004807006 */
[----:B------:R-:W-:Y:S02]  /*bcc0*/  F2FP.SATFINITE.E4M3.F32.PACK_AB_MERGE_C R7, R44, R39, R7 ;  /* 0x000000272c07723e */ /* 0x000fe40004807007 */
[----:B------:R-:W-:Y:S02]  /*bcd0*/  F2FP.SATFINITE.E4M3.F32.PACK_AB_MERGE_C R4, R30, R29, R4 ;  /* 0x0000001d1e04723e */ /* 0x000fe40004807004 */
[----:B------:R-:W-:-:S05]  /*bce0*/  F2FP.SATFINITE.E4M3.F32.PACK_AB_MERGE_C R5, R28, R5, R31 ;  /* 0x000000051c05723e */ /* 0x000fca000480701f */
[----:B------:R1:W-:Y:S02]  /*bcf0*/  STS.128 [R3+0x14400], R4 ;  /* 0x0144000403007388 */ /* 0x0003e40000000c00 */
.L_x_10459:
[----:B------:R-:W-:Y:S05]  /*bd00*/  BSYNC B2 ;  /* 0x0000000000027941 */ /* 0x000fea0003800000 */
.L_x_10458:
[----:B------:R-:W-:Y:S05]  /*bd10*/  @P1 BRA `(.L_x_10457) ;  /* 0x0000000400e81947 */ /* 0x000fea0003800000 */
[----:B01----:R-:W0:Y:S01]  /*bd20*/  LDS.128 R4, [R0] ;  /* 0x0000000000047984 */ /* 0x003e220000000c00 */
        /* <DEDUP_REMOVED lines=17> */
[----:B------:R-:W-:-:S02]  /*be40*/  PRMT R28, R15, 0x7604, R28 ;  /* 0x000076040f1c7816 */ /* 0x000fc4000000001c */
[----:B------:R-:W-:Y:S02]  /*be50*/  LOP3.LUT R33, R24, 0xff, RZ, 0xc0, !PT ;  /* 0x000000ff18217812 */ /* 0x000fe400078ec0ff */
        /* <DEDUP_REMOVED lines=101> */
[----:B------:R2:W-:Y:S02]  /*c4b0*/  STS.128 [R0], R4 ;  /* 0x0000000400007388 */ /* 0x0005e40000000c00 */
.L_x_10457:
[----:B------:R-:W-:Y:S05]  /*c4c0*/  BSYNC B1 ;  /* 0x0000000000017941 */ /* 0x000fea0003800000 */
.L_x_10456:
        /* <DEDUP_REMOVED lines=130> */
.L_x_10462:
[----:B------:R-:W-:Y:S05]  /*ccf0*/  BSYNC B1 ;  /* 0x0000000000017941 */ /* 0x000fea0003800000 */
.L_x_10461:
[----:B------:R-:W-:Y:S05]  /*cd00*/  @P1 BRA `(.L_x_10460) ;  /* 0x0000002c00481947 */ /* 0x000fea0003800000 */
[----:B01----:R-:W0:Y:S01]  /*cd10*/  LDS.128 R4, [R0+0x2000] ;  /* 0x0020000000047984 */ /* 0x003e220000000c00 */
        /* <DEDUP_REMOVED lines=26> */
[----:B------:R-:W-:Y:S02]  /*cec0*/  LOP3.LUT R15, R15, 0xff0000, R8, 0xf8, !PT ;  /* 0x00ff00000f0f7812 */ /* 0x000fe400078ef808 */
[----:B------:R-:W-:Y:S01]  /*ced0*/  F2FP.F16.E4M3.UNPACK_B R21, R25 ;  /* 0x00000019ff15723e */ /* 0x000fe200020006ff */
[----:B------:R-:W-:Y:S01]  /*cee0*/  HADD2.F32 R9, -RZ, R3.H0_H0 ;  /* 0x20000003ff097230 */ /* 0x000fe20000004100 */
[----:B------:R-:W-:Y:S02]  /*cef0*/  F2FP.F16.E4M3.UNPACK_B R14, R13 ;  /* 0x0000000dff0e723e */ /* 0x000fe400020006ff */
[----:B------:R-:W-:Y:S01]  /*cf00*/  LOP3.LUT R12, R11, 0xff000000, R20, 0xf8, !PT ;  /* 0xff0000000b0c7812 */ /* 0x000fe200078ef814 */
[----:B------:R-:W-:Y:S01]  /*cf10*/  HADD2.F32 R24, -RZ, R21.H1_H1 ;  /* 0x30000015ff187230 */ /* 0x000fe20000004100 */
[----:B------:R-:W-:Y:S01]  /*cf20*/  LOP3.LUT R20, R15, 0xff000000, R8, 0xf8, !PT ;  /* 0xff0000000f147812 */ /* 0x000fe200078ef808 */
[----:B------:R-:W-:Y:S01]  /*cf30*/  HADD2.F32 R8, -RZ, R3.H1_H1 ;  /* 0x30000003ff087230 */ /* 0x000fe20000004100 */
[----:B------:R-:W-:Y:S01]  /*cf40*/  F2FP.F16.E4M3.UNPACK_B R6, R6 ;  /* 0x00000006ff06723e */ /* 0x000fe200020006ff */
        /* <DEDUP_REMOVED lines=83> */
.L_x_10447:
        /* <DEDUP_REMOVED lines=13> */
[----:B------:R-:W-:-:S04]  /*d550*/  LOP3.LUT R3, R3, 0xfffffffc, RZ, 0xc0, !PT ;  /* 0xfffffffc03037812 */ /* 0x000fc800078ec0ff */
[----:B------:R-:W-:Y:S02]  /*d560*/  IADD3 R3, R0, -R3, RZ ;  /* 0x8000000300037210 */ /* 0x000fe40007ffe0ff */
[----:B------:R-:W1:Y:S03]  /*d570*/  @P0 LDC R0, c[0x0][0x44c] ;  /* 0x00011300ff000b82 */ /* 0x000e660000000800 */
        /* <DEDUP_REMOVED lines=20> */
[----:B------:R-:W-:Y:S01]  /*d6c0*/  IMAD R36, R198, R21, RZ ;  /* 0x00000015c6247224 */ /* 0x000fe200078e02ff */
[----:B------:R-:W-:Y:S02]  /*d6d0*/  ULDC.64 UR4, c[0x0][0x208] ;  /* 0x0000820000047ab9 */ /* 0x000fe40000000a00 */
[----:B------:R-:W2:Y:S04]  /*d6e0*/  SHFL.IDX PT, R14, R9, RZ, 0x1c1f ;  /* 0x001c1fff090e7589 */ /* 0x000ea800000e0000 */
[----:B------:R-:W3:Y:S04]  /*d6f0*/  SHFL.IDX PT, R3, R8, RZ, 0x1c1f ;  /* 0x001c1fff08037589 */ /* 0x000ee800000e0000 */
[----:B------:R-:W4:Y:S01]  /*d700*/  SHFL.IDX PT, R7, R37, RZ, 0x1c1f ;  /* 0x001c1fff25077589 */ /* 0x000f2200000e0000 */
[----:B0-----:R-:W-:-:S04]  /*d710*/  ISETP.GE.AND P0, PT, R16, R39, PT ;  /* 0x000000271000720c */ /* 0x001fc80003f06270 */
[----:B------:R-:W-:-:S13]  /*d720*/  ISETP.GE.OR P1, PT, R41, R36, P0 ;  /* 0x000000242900720c */ /* 0x000fda0000726670 */
[C---:B-1----:R-:W-:Y:S02]  /*d730*/  @!P1 IADD3 R0, P2, R16.reuse, R5, RZ ;  /* 0x0000000510009210 */ /* 0x042fe40007f5e0ff */
[----:B--2---:R-:W-:Y:S02]  /*d740*/  @!P1 IADD3 R14, P3, R16, R14, RZ ;  /* 0x0000000e100e9210 */ /* 0x004fe40007f7e0ff */
[----:B------:R-:W-:Y:S01]  /*d750*/  @!P1 MOV R4, R0 ;  /* 0x0000000000049202 */ /* 0x000fe20000000f00 */
[--C-:B---3--:R-:W-:Y:S02]  /*d760*/  @!P1 IMAD.X R5, R3, 0x1, R17.reuse, P2 ;  /* 0x0000000103059824 */ /* 0x108fe400010e0611 */
[----:B----4-:R-:W-:Y:S02]  /*d770*/  @!P1 IMAD.X R3, R7, 0x1, R17, P3 ;  /* 0x0000000107039824 */ /* 0x010fe400018e0611 */
[----:B------:R-:W-:Y:S02]  /*d780*/  @!P1 IMAD.MOV.U32 R24, RZ, RZ, R14 ;  /* 0x000000ffff189224 */ /* 0x000fe400078e000e */
[----:B------:R-:W-:Y:S01]  /*d790*/  @!P1 IMAD.MOV.U32 R25, RZ, RZ, R3 ;  /* 0x000000ffff199224 */ /* 0x000fe200078e0003 */
[----:B------:R-:W2:Y:S05]  /*d7a0*/  @!P1 LD.E.128 R4, desc[UR4][R4.64] ;  /* 0x0000000404049980 */ /* 0x000eaa000c101d00 */
        /* <DEDUP_REMOVED lines=18> */
.L_x_10741:
[----:B------:R-:W-:Y:S01]  /*d8d0*/  VIADD R41, R41, 0x40 ;  /* 0x0000004029297836 */ /* 0x000fe20000000000 */
[----:B------:R-:W-:Y:S01]  /*d8e0*/  BSSY B1, `(.L_x_10464) ;  /* 0x0000011000017945 */ /* 0x000fe20003800000 */
[----:B------:R-:W-:Y:S02]  /*d8f0*/  CS2R R6, SRZ ;  /* 0x0000000000067805 */ /* 0x000fe4000001ff00 */
[----:B------:R-:W-:Y:S02]  /*d900*/  CS2R R8, SRZ ;  /* 0x0000000000087805 */ /* 0x000fe4000001ff00 */
[----:B------:R-:W-:Y:S02]  /*d910*/  CS2R R10, SRZ ;  /* 0x00000000000a7805 */ /* 0x000fe4000001ff00 */
[----:B------:R-:W-:-:S13]  /*d920*/  ISETP.GE.AND P1, PT, R41, R36, PT ;  /* 0x000000242900720c */ /* 0x000fda0003f26270 */
[----:B------:R-:W-:Y:S05]  /*d930*/  @P1 BRA `(.L_x_10465) ;  /* 0x00000000002c1947 */ /* 0x000fea0003800000 */
[----:B------:R-:W-:Y:S02]  /*d940*/  CS2R R6, SRZ ;  /* 0x0000000000067805 */ /* 0x000fe4000001ff00 */
[----:B------:R-:W-:Y:S02]  /*d950*/  CS2R R8, SRZ ;  /* 0x0000000000087805 */ /* 0x000fe4000001ff00 */
[----:B------:R-:W-:Y:S01]  /*d960*/  CS2R R10, SRZ ;  /* 0x00000000000a7805 */ /* 0x000fe2000001ff00 */
[----:B------:R-:W-:Y:S06]  /*d970*/  @P0 BRA `(.L_x_10465) ;  /* 0x00000000001c0947 */ /* 0x000fec0003800000 */
[C---:B------:R-:W-:Y:S01]  /*d980*/  IADD3 R8, P1, R16.reuse, R35, RZ ;  /* 0x0000002310087210 */ /* 0x040fe20007f3e0ff */
[----:B------:R-:W-:Y:S01]  /*d990*/  ULDC.64 UR4, c[0x0][0x208] ;  /* 0x0000820000047ab9 */ /* 0x000fe20000000a00 */
[----:B------:R-:W-:-:S03]  /*d9a0*/  IADD3 R4, P2, R16, R14, RZ ;  /* 0x0000000e10047210 */ /* 0x000fc60007f5e0ff */
[--C-:B------:R-:W-:Y:S02]  /*d9b0*/  IMAD.X R9, R3, 0x1, R17.reuse, P1 ;  /* 0x0000000103097824 */ /* 0x100fe400008e0611 */
[----:B------:R-:W-:-:S04]  /*d9c0*/  IMAD.X R5, R37, 0x1, R17, P2 ;  /* 0x0000000125057824 */ /* 0x000fc800010e0611 */
[----:B------:R-:W5:Y:S04]  /*d9d0*/  LD.E.128 R8, desc[UR4][R8.64] ;  /* 0x0000000408087980 */ /* 0x000f68000c101d00 */
[----:B------:R-:W5:Y:S02]  /*d9e0*/  LD.E.128 R4, desc[UR4][R4.64] ;  /* 0x0000000404047980 */ /* 0x000f64000c101d00 */
.L_x_10465:
[----:B------:R-:W-:Y:S05]  /*d9f0*/  BSYNC B1 ;  /* 0x0000000000017941 */ /* 0x000fea0003800000 */
.L_x_10464:
[----:B------:R-:W2:Y:S01]  /*da00*/  LDL R0, [R1+0x24] ;  /* 0x0000240001007983 */ /* 0x000ea20000100800 */
[----:B------:R-:W-:Y:S01]  /*da10*/  VIADDMNMX R36, R36, -R197, 0x80, PT ;  /* 0x0000008024247446 */ /* 0x000fe200038009c5 */
[----:B------:R-:W-:Y:S03]  /*da20*/  BSSY B1, `(.L_x_10466) ;  /* 0x000000c000017945 */ /* 0x000fe60003800000 */
[C---:B------:R-:W-:Y:S02]  /*da30*/  ISETP.GE.OR P2, PT, R191.reuse, R36, P0 ;  /* 0x00000024bf00720c */ /* 0x040fe40000746670 */
[----:B--2---:R-:W-:Y:S01]  /*da40*/  R2UR UR5, R0 ;  /* 0x00000000000572ca */ /* 0x004fe200000e0000 */
[----:B------:R-:W-:-:S05]  /*da50*/  VIADD R0, R191, 0x40 ;  /* 0x00000040bf007836 */ /* 0x000fca0000000000 */
[----:B------:R-:W-:-:S07]  /*da60*/  ISETP.GE.OR P0, PT, R0, R36, P0 ;  /* 0x000000240000720c */ /* 0x000fce0000706670 */
[----:B------:R-:W-:-:S04]  /*da70*/  ULEA.HI UR4, UR5, UR5, URZ, 0x1 ;  /* 0x0000000505047291 */ /* 0x000fc8000f8f083f */
[----:B------:R-:W-:-:S04]  /*da80*/  ULOP3.LUT UR4, UR4, 0xfffffffe, URZ, 0xc0, !UPT ;  /* 0xfffffffe04047892 */ /* 0x000fc8000f8ec03f */
[----:B------:R-:W-:-:S06]  /*da90*/  UIADD3 UR4, UR5, -UR4, URZ ;  /* 0x8000000405047290 */ /* 0x000fcc000fffe03f */
[----:B------:R-:W-:-:S05]  /*daa0*/  IMAD.U32 R3, RZ, RZ, UR4 ;  /* 0x00000004ff037e24 */ /* 0x000fca000f8e00ff */
[----:B------:R-:W-:-:S04]  /*dab0*/  SHF.L.U32 R3, R3, 0x1f, RZ ;  /* 0x0000001f03037819 */ /* 0x000fc800000006ff */
[----:B------:R-:W0:Y:S02]  /*dac0*/  SYNCS.PHASECHK.TRANS64.TRYWAIT P1, [R18+URZ+0x22800], R3 ;  /* 0x02280003120075a7 */ /* 0x000e24000802017f */
[----:B0-----:R-:W-:Y:S05]  /*dad0*/  @!P1 BRA `(.L_x_10467) ;  /* 0x000001d000509947 */ /* 0x001fea0003800000 */
.L_x_10742:
[----:B------:R-:W-:Y:S05]  /*dae0*/  BSYNC B1 ;  /* 0x0000000000017941 */ /* 0x000fea0003800000 */
.L_x_10466:
[----:B------:R-:W-:Y:S04]  /*daf0*/  BSSY B1, `(.L_x_10468) ;  /* 0x0000100000017945 */ /* 0x000fe80003800000 */
[----:B------:R-:W-:Y:S05]  /*db00*/  @P2 BRA `(.L_x_10469) ;  /* 0x0000000c00f82947 */ /* 0x000fea0003800000 */
[----:B------:R-:W-:Y:S02]  /*db10*/  SHF.R.U32.HI R0, RZ, 0x8, R32 ;  /* 0x00000008ff007819 */ /* 0x000fe40000011620 */
[----:B0-----:R-:W-:Y:S02]  /*db20*/  LOP3.LUT R3, R32, 0xff, RZ, 0xc0, !PT ;  /* 0x000000ff20037812 */ /* 0x001fe400078ec0ff */
[----:B------:R-:W-:Y:S02]  /*db30*/  SHF.R.U32.HI R12, RZ, 0x8, R33 ;  /* 0x00000008ff0c7819 */ /* 0x000fe40000011621 */
[----:B------:R-:W-:Y:S02]  /*db40*/  LOP3.LUT R0, R0, 0xff, RZ, 0xc0, !PT ;  /* 0x000000ff00007812 */ /* 0x000fe400078ec0ff */
[----:B------:R-:W-:Y:S02]  /*db50*/  LOP3.LUT R13, R33, 0xff, RZ, 0xc0, !PT ;  /* 0x000000ff210d7812 */ /* 0x000fe400078ec0ff */
[----:B------:R-:W-:-:S02]  /*db60*/  LOP3.LUT R12, R12, 0xff, RZ, 0xc0, !PT ;  /* 0x000000ff0c0c7812 */ /* 0x000fc400078ec0ff */
[----:B------:R-:W-:Y:S02]  /*db70*/  PRMT R36, R0, 0x7604, R3 ;  /* 0x0000760400247816 */ /* 0x000fe40000000003 */
[----:B------:R-:W-:Y:S02]  /*db80*/  SHF.L.U32 R3, R206, 0x7, RZ ;  /* 0x00000007ce037819 */ /* 0x000fe400000006ff */
        /* <DEDUP_REMOVED lines=24> */
[--C-:B------:R-:W-:Y:S02]  /*dd10*/  IADD3 R3, R18, R3, R205.reuse ;  /* 0x0000000312037210 */ /* 0x100fe40007ffe0cd */
        /* <DEDUP_REMOVED lines=12> */
[----:B------:R-:W-:-:S02]  /*dde0*/  SHF.R.U32.HI R42, RZ, 0x10, R31 ;  /* 0x00000010ff2a7819 */ /* 0x000fc4000001161f */
[----:B------:R-:W-:Y:S02]  /*ddf0*/  PRMT R55, R35, 0x7604, R40 ;  /* 0x0000760423377816 */ /* 0x000fe40000000028 */
[----:B------:R-:W-:Y:S02]  /*de00*/  PRMT R37, R37, 0x7054, R38 ;  /* 0x0000705425257816 */ /* 0x000fe40000000026 */
[----:B------:R-:W-:Y:S02]  /*de10*/  SHF.R.U32.HI R35, RZ, 0x10, R32 ;  /* 0x00000010ff237819 */ /* 0x000fe40000011620 */
[----:B------:R-:W-:Y:S02]  /*de20*/  SHF.R.U32.HI R38, RZ, 0x10, R29 ;  /* 0x00000010ff267819 */ /* 0x000fe4000001161d */
[----:B------:R-:W-:Y:S02]  /*de30*/  LOP3.LUT R42, R42, 0xff, RZ, 0xc0, !PT ;  /* 0x000000ff2a2a7812 */ /* 0x000fe400078ec0ff */
[----:B------:R-:W-:-:S02]  /*de40*/  LOP3.LUT R35, R35, 0xff, RZ, 0xc0, !PT ;  /* 0x000000ff23237812 */ /* 0x000fc400078ec0ff */
[----:B------:R-:W-:Y:S02]  /*de50*/  LOP3.LUT R38, R38, 0xff, RZ, 0xc0, !PT ;  /* 0x000000ff26267812 */ /* 0x000fe400078ec0ff */
[----:B------:R-:W-:Y:S02]  /*de60*/  PRMT R45, R42, 0x7054, R43 ;  /* 0x000070542a2d7816 */ /* 0x000fe4000000002b */
[----:B------:R-:W-:Y:S02]  /*de70*/  SHF.R.U32.HI R40, RZ, 0x10, R30 ;  /* 0x00000010ff287819 */ /* 0x000fe4000001161e */
[----:B------:R-:W-:Y:S02]  /*de80*/  SHF.R.U32.HI R42, RZ, 0x10, R21 ;  /* 0x00000010ff2a7819 */ /* 0x000fe40000011615 */
[----:B------:R-:W-:Y:S02]  /*de90*/  PRMT R35, R35, 0x7054, R36 ;  /* 0x0000705423237816 */ /* 0x000fe40000000024 */
[----:B------:R-:W-:-:S02]  /*dea0*/  PRMT R51, R38, 0x7054, R51 ;  /* 0x0000705426337816 */ /* 0x000fc40000000033 */
[----:B------:R-:W-:Y:S02]  /*deb0*/  SHF.R.U32.HI R36, RZ, 0x10, R28 ;  /* 0x00000010ff247819 */ /* 0x000fe4000001161c */
[----:B------:R-:W-:Y:S02]  /*dec0*/  LOP3.LUT R40, R40, 0xff, RZ, 0xc0, !PT ;  /* 0x000000ff28287812 */ /* 0x000fe400078ec0ff */
[----:B------:R-:W-:Y:S02]  /*ded0*/  LOP3.LUT R42, R42, 0xff, RZ, 0xc0, !PT ;  /* 0x000000ff2a2a7812 */ /* 0x000fe400078ec0ff */
[----:B------:R-:W-:Y:S02]  /*dee0*/  LOP3.LUT R51, R51, 0xff000000, R29, 0xf8, !PT ;  /* 0xff00000033337812 */ /* 0x000fe400078ef81d */
[----:B------:R-:W-:Y:S02]  /*def0*/  LOP3.LUT R36, R36, 0xff, RZ, 0xc0, !PT ;  /* 0x000000ff24247812 */ /* 0x000fe400078ec0ff */
[----:B------:R-:W-:-:S02]  /*df00*/  PRMT R41, R40, 0x7054, R41 ;  /* 0x0000705428297816 */ /* 0x000fc40000000029 */
[----:B------:R-:W-:Y:S02]  /*df10*/  PRMT R55, R42, 0x7054, R55 ;  /* 0x000070542a377816 */ /* 0x000fe40000000037 */
[----:B------:R-:W-:Y:S02]  /*df20*/  LOP3.LUT R43, R37, 0xff000000, R33, 0xf8, !PT ;  /* 0xff000000252b7812 */ /* 0x000fe400078ef821 */
[----:B------:R-:W-:Y:S02]  /*df30*/  SHF.R.U32.HI R40, RZ, 0x10, R20 ;  /* 0x00000010ff287819 */ /* 0x000fe40000011614 */
[----:B------:R-:W-:Y:S02]  /*df40*/  F2FP.F16.E4M3.UNPACK_B R48, R51.H1 ;  /* 0x00000033ff30723e */ /* 0x000fe400030006ff */
[----:B0-----:R-:W-:Y:S02]  /*df50*/  F2FP.F16.E4M3.UNPACK_B R37, R25.H1 ;  /* 0x00000019ff25723e */ /* 0x001fe400030006ff */
[----:B------:R-:W-:Y:S01]  /*df60*/  PRMT R49, R36, 0x7054, R47 ;  /* 0x0000705424317816 */ /* 0x000fe2000000002f */
[--C-:B------:R-:W-:Y:S01]  /*df70*/  HADD2.F32 R50, -RZ, R48.reuse.H0_H0 ;  /* 0x20000030ff327230 */ /* 0x100fe20000004100 */
[----:B------:R-:W-:Y:S01]  /*df80*/  LOP3.LUT R47, R45, 0xff000000, R31, 0xf8, !PT ;  /* 0xff0000002d2f7812 */ /* 0x000fe200078ef81f */
[----:B------:R-:W-:Y:S01]  /*df90*/  HADD2.F32 R48, -RZ, R48.H1_H1 ;  /* 0x30000030ff307230 */ /* 0x000fe20000004100 */
[----:B------:R-:W-:-:S02]  /*dfa0*/  LOP3.LUT R55, R55, 0xff000000, R21, 0xf8, !PT ;  /* 0xff00000037377812 */ /* 0x000fc400078ef815 */
[----:B------:R-:W-:Y:S02]  /*dfb0*/  F2FP.F16.E4M3.UNPACK_B R45, R43.H1 ;  /* 0x0000002bff2d723e */ /* 0x000fe400030006ff */
[----:B------:R-:W-:Y:S02]  /*dfc0*/  LOP3.LUT R40, R40, 0xff, RZ, 0xc0, !PT ;  /* 0x000000ff28287812 */ /* 0x000fe400078ec0ff */
[-C--:B-1----:R-:W-:Y:S01]  /*dfd0*/  F2FP.F16.E4M3.UNPACK_B R29, R13.reuse ;  /* 0x0000000dff1d723e */ /* 0x082fe200020006ff */
[----:B------:R-:W-:Y:S01]  /*dfe0*/  HADD2.F32 R46, -RZ, R45.H0_H0 ;  /* 0x2000002dff2e7230 */ /* 0x000fe20000004100 */
[----:B------:R-:W-:Y:S01]  /*dff0*/  F2FP.F16.E4M3.UNPACK_B R21, R13.H1 ;  /* 0x0000000dff15723e */ /* 0x000fe200030006ff */
[--C-:B------:R-:W-:Y:S01]  /*e000*/  HADD2.F32 R13, -RZ, R37.reuse.H0_H0 ;  /* 0x20000025ff0d7230 */ /* 0x100fe20000004100 */
[----:B------:R-:W-:Y:S01]  /*e010*/  LOP3.LUT R49, R49, 0xff000000, R28, 0xf8, !PT ;  /* 0xff00000031317812 */ /* 0x000fe200078ef81c */
[----:B------:R-:W-:Y:S01]  /*e020*/  HADD2.F32 R37, -RZ, R37.H1_H1 ;  /* 0x30000025ff257230 */ /* 0x000fe20000004100 */
[----:B------:R-:W-:-:S02]  /*e030*/  F2FP.F16.E4M3.UNPACK_B R31, R12 ;  /* 0x0000000cff1f723e */ /* 0x000fc400020006ff */
[----:B------:R-:W-:Y:S02]  /*e040*/  F2FP.F16.E4M3.UNPACK_B R33, R12.H1 ;  /* 0x0000000cff21723e */ /* 0x000fe400030006ff */
[----:B------:R-:W-:Y:S01]  /*e050*/  PRMT R53, R40, 0x7054, R53 ;  /* 0x0000705428357816 */ /* 0x000fe20000000035 */
[----:B------:R-:W-:Y:S01]  /*e060*/  FMUL.FTZ R52, R37, R48 ;  /* 0x0000003025347220 */ /* 0x000fe20000410000 */
[----:B------:R-:W-:Y:S02]  /*e070*/  LOP3.LUT R44, R35, 0xff000000, R32, 0xf8, !PT ;  /* 0xff000000232c7812 */ /* 0x000fe400078ef820 */
[-C--:B------:R-:W-:Y:S02]  /*e080*/  F2FP.F16.E4M3.UNPACK_B R12, R14.reuse ;  /* 0x0000000eff0c723e */ /* 0x080fe400020006ff */
[----:B------:R-:W-:Y:S01]  /*e090*/  F2FP.F16.E4M3.UNPACK_B R28, R14.H1 ;  /* 0x0000000eff1c723e */ /* 0x000fe200030006ff */
[--C-:B------:R-:W-:Y:S01]  /*e0a0*/  HADD2.F32 R14, -RZ, R21.reuse.H0_H0 ;  /* 0x20000015ff0e7230 */ /* 0x100fe20000004100 */
[----:B------:R-:W-:Y:S01]  /*e0b0*/  F2FP.F16.E4M3.UNPACK_B R32, R25 ;  /* 0x00000019ff20723e */ /* 0x000fe200020006ff */
[----:B------:R-:W-:Y:S01]  /*e0c0*/  FMUL.FTZ R25, R13, R50 ;  /* 0x000000320d197220 */ /* 0x000fe20000410000 */
[----:B------:R-:W-:Y:S01]  /*e0d0*/  F2FP.F16.E4M3.UNPACK_B R51, R51 ;  /* 0x00000033ff33723e */ /* 0x000fe200020006ff */
[----:B------:R-:W-:Y:S01]  /*e0e0*/  HADD2.F32 R21, -RZ, R21.H1_H1 ;  /* 0x30000015ff157230 */ /* 0x000fe20000004100 */
[----:B------:R-:W-:Y:S01]  /*e0f0*/  LOP3.LUT R20, R53, 0xff000000, R20, 0xf8, !PT ;  /* 0xff00000035147812 */ /* 0x000fe200078ef814 */
[-C--:B------:R-:W-:Y:S01]  /*e100*/  FMUL.FTZ R53, R13, R46.reuse ;  /* 0x0000002e0d357220 */ /* 0x080fe20000410000 */
[----:B------:R-:W-:Y:S01]  /*e110*/  F2FP.F16.E4M3.UNPACK_B R43, R43 ;  /* 0x0000002bff2b723e */ /* 0x000fe200020006ff */
[C---:B------:R-:W-:Y:S01]  /*e120*/  FFMA.FTZ R13, R14.reuse, R46, -R25 ;  /* 0x0000002e0e0d7223 */ /* 0x040fe20000010819 */
[-C--:B------:R-:W-:Y:S01]  /*e130*/  F2FP.F16.E4M3.UNPACK_B R38, R24.reuse ;  /* 0x00000018ff26723e */ /* 0x080fe200020006ff */
[----:B------:R-:W-:Y:S01]  /*e140*/  HADD2.F32 R46, -RZ, R45.H1_H1 ;  /* 0x3000002dff2e7230 */ /* 0x000fe20000004100 */
[----:B------:R-:W-:Y:S01]  /*e150*/  F2FP.F16.E4M3.UNPACK_B R40, R24.H1 ;  /* 0x00000018ff28723e */ /* 0x000fe200030006ff */
[----:B------:R-:W-:Y:S01]  /*e160*/  HADD2.F32 R45, -RZ, R51.H0_H0 ;  /* 0x20000033ff2d7230 */ /* 0x000fe20000004100 */
[----:B------:R-:W-:Y:S01]  /*e170*/  LOP3.LUT R30, R41, 0xff000000, R30, 0xf8, !PT ;  /* 0xff000000291e7812 */ /* 0x000fe200078ef81e */
[----:B------:R-:W-:Y:S01]  /*e180*/  HADD2.F32 R24, -RZ, R32.H0_H0 ;  /* 0x20000020ff187230 */ /* 0x000fe20000004100 */
[-C--:B------:R-:W-:Y:S01]  /*e190*/  F2FP.F16.E4M3.UNPACK_B R35, R15.reuse ;  /* 0x0000000fff23723e */ /* 0x080fe200020006ff */
[----:B------:R-:W-:Y:S01]  /*e1a0*/  HADD2.F32 R25, -RZ, R43.H0_H0 ;  /* 0x2000002bff197230 */ /* 0x000fe20000004100 */
[----:B------:R-:W-:Y:S01]  /*e1b0*/  F2FP.F16.E4M3.UNPACK_B R36, R15.H1 ;  /* 0x0000000fff24723e */ /* 0x000fe200030006ff */
[----:B------:R-:W-:Y:S01]  /*e1c0*/  FFMA.FTZ R14, R14, R50, R53 ;  /* 0x000000320e0e7223 */ /* 0x000fe20000010035 */
[-C--:B------:R-:W-:Y:S01]  /*e1d0*/  F2FP.F16.E4M3.UNPACK_B R41, R27.reuse ;  /* 0x0000001bff29723e */ /* 0x080fe200020006ff */
[----:B------:R-:W-:Y:S01]  /*e1e0*/  FMUL.FTZ R53, R37, R46 ;  /* 0x0000002e25357220 */ /* 0x000fe20000410000 */
[----:B------:R-:W-:Y:S01]  /*e1f0*/  F2FP.F16.E4M3.UNPACK_B R42, R27.H1 ;  /* 0x0000001bff2a723e */ /* 0x000fe200030006ff */
[C---:B------:R-:W-:Y:S01]  /*e200*/  FMUL.FTZ R37, R24.reuse, R45 ;  /* 0x0000002d18257220 */ /* 0x040fe20000410000 */
[-C--:B------:R-:W-:Y:S01]  /*e210*/  F2FP.F16.E4M3.UNPACK_B R15, R26.reuse ;  /* 0x0000001aff0f723e */ /* 0x080fe200020006ff */
[----:B------:R-:W-:Y:S01]  /*e220*/  FMUL.FTZ R50, R24, R25 ;  /* 0x0000001918327220 */ /* 0x000fe20000410000 */
[----:B------:R-:W-:Y:S01]  /*e230*/  F2FP.F16.E4M3.UNPACK_B R27, R26.H1 ;  /* 0x0000001aff1b723e */ /* 0x000fe200030006ff */
[----:B------:R-:W-:-:S02]  /*e240*/  HADD2.F32 R26, -RZ, R29.H0_H0 ;  /* 0x2000001dff1a7230 */ /* 0x000fc40000004100 */
[C---:B------:R-:W-:Y:S01]  /*e250*/  FFMA.FTZ R24, R21.reuse, R46, -R52 ;  /* 0x0000002e15187223 */ /* 0x040fe20000010834 */
[----:B------:R-:W-:Y:S01]  /*e260*/  F2FP.F16.E4M3.UNPACK_B R46, R47.H1 ;  /* 0x0000002fff2e723e */ /* 0x000fe200030006ff */
[----:B------:R-:W-:Y:S02]  /*e270*/  HADD2.F32 R51, -RZ, R51.H1_H1 ;  /* 0x30000033ff337230 */ /* 0x000fe40000004100 */
[----:B------:R-:W-:Y:S01]  /*e280*/  FFMA.FTZ R21, R21, R48, R53 ;  /* 0x0000003015157223 */ /* 0x000fe20000010035 */
[C---:B------:R-:W-:Y:S01]  /*e290*/  FFMA.FTZ R25, R26.reuse, R25, -R37 ;  /* 0x000000191a197223 */ /* 0x040fe20000010825 */
[----:B------:R-:W-:Y:S01]  /*e2a0*/  FFMA.FTZ R26, R26, R45, R50 ;  /* 0x0000002d1a1a7223 */ /* 0x000fe20000010032 */
[-C--:B------:R-:W-:Y:S01]  /*e2b0*/  F2FP.F16.E4M3.UNPACK_B R50, R55.reuse.H1 ;  /* 0x00000037ff32723e */ /* 0x080fe200030006ff */
[----:B------:R-:W-:Y:S01]  /*e2c0*/  HADD2.F32 R45, -RZ, R43.H1_H1 ;  /* 0x3000002bff2d7230 */ /* 0x000fe20000004100 */
[----:B------:R-:W-:Y:S01]  /*e2d0*/  F2FP.F16.E4M3.UNPACK_B R55, R55 ;  /* 0x00000037ff37723e */ /* 0x000fe200020006ff */
[----:B------:R-:W-:Y:S01]  /*e2e0*/  HADD2.F32 R32, -RZ, R32.H1_H1 ;  /* 0x30000020ff207230 */ /* 0x000fe20000004100 */
[----:B------:R-:W-:Y:S01]  /*e2f0*/  F2FP.F16.E4M3.UNPACK_B R47, R47 ;  /* 0x0000002fff2f723e */ /* 0x000fe200020006ff */
        /* <DEDUP_REMOVED lines=14> */
[----:B------:R-:W-:Y:S02]  /*e3e0*/  HADD2.F32 R50, -RZ, R50.H1_H1 ;  /* 0x30000032ff327230 */ /* 0x000fe40000004100 */
[----:B------:R-:W-:Y:S01]  /*e3f0*/  FFMA.FTZ R58, R37, R48, -R58 ;  /* 0x00000030253a7223 */ /* 0x000fe2000001083a */
[----:B------:R-:W-:Y:S01]  /*e400*/  HADD2.F32 R43, -RZ, R42.H1_H1 ;  /* 0x3000002aff2b7230 */ /* 0x000fe20000004100 */
[----:B------:R-:W-:Y:S01]  /*e410*/  F2FP.SATFINITE.E4M3.F32.PACK_AB_MERGE_C R21, R21, R14, RZ ;  /* 0x0000000e1515723e */ /* 0x000fe200048070ff */
        /* <DEDUP_REMOVED lines=13> */
[C---:B------:R-:W-:Y:S01]  /*e4f0*/  FFMA.FTZ R52, R36.reuse, R45, -R43 ;  /* 0x0000002d24347223 */ /* 0x040fe2000001082b */
[----:B------:R-:W-:Y:S01]  /*e500*/  FFMA.FTZ R51, R36, R51, R42 ;  /* 0x0000003324337223 */ /* 0x000fe2000001002a */
[-C--:B------:R-:W-:Y:S01]  /*e510*/  F2FP.F16.E4M3.UNPACK_B R43, R49.reuse.H1 ;  /* 0x00000031ff2b723e */ /* 0x080fe200030006ff */
[----:B------:R-:W-:Y:S01]  /*e520*/  HADD2.F32 R41, -RZ, R41.H1_H1 ;  /* 0x30000029ff297230 */ /* 0x000fe20000004100 */
[----:B------:R-:W-:Y:S01]  /*e530*/  F2FP.F16.E4M3.UNPACK_B R42, R44.H1 ;  /* 0x0000002cff2a723e */ /* 0x000fe200030006ff */
[----:B------:R-:W-:Y:S01]  /*e540*/  FFMA.FTZ R59, R37, R50, R53 ;  /* 0x00000032253b7223 */ /* 0x000fe20000010035 */
        /* <DEDUP_REMOVED lines=8> */
[----:B------:R-:W-:Y:S02]  /*e5d0*/  HADD2.F32 R43, -RZ, R43.H1_H1 ;  /* 0x3000002bff2b7230 */ /* 0x000fe40000004100 */
[----:B------:R-:W-:Y:S01]  /*e5e0*/  FMUL.FTZ R50, R37, R48 ;  /* 0x0000003025327220 */ /* 0x000fe20000410000 */
[----:B------:R-:W-:-:S02]  /*e5f0*/  HADD2.F32 R40, -RZ, R40.H1_H1 ;  /* 0x30000028ff287230 */ /* 0x000fc40000004100 */
[----:B------:R-:W-:Y:S01]  /*e600*/  FFMA.FTZ R54, R36, R55, R54 ;  /* 0x0000003724367223 */ /* 0x000fe20000010036 */
[--C-:B------:R-:W-:Y:S02]  /*e610*/  HADD2.F32 R35, -RZ, R33.reuse.H0_H0 ;  /* 0x20000021ff237230 */ /* 0x100fe40000004100 */
[----:B------:R-:W-:Y:S01]  /*e620*/  FMUL.FTZ R37, R37, R46 ;  /* 0x0000002e25257220 */ /* 0x000fe20000410000 */
[----:B------:R-:W-:Y:S01]  /*e630*/  HADD2.F32 R42, -RZ, R42.H1_H1 ;  /* 0x3000002aff2a7230 */ /* 0x000fe20000004100 */
[----:B------:R-:W-:Y:S01]  /*e640*/  F2FP.F16.E4M3.UNPACK_B R44, R44 ;  /* 0x0000002cff2c723e */ /* 0x000fe200020006ff */
[----:B------:R-:W-:Y:S02]  /*e650*/  HADD2.F32 R33, -RZ, R33.H1_H1 ;  /* 0x30000021ff217230 */ /* 0x000fe40000004100 */
[C---:B------:R-:W-:Y:S01]  /*e660*/  FMUL.FTZ R36, R40.reuse, R43 ;  /* 0x0000002b28247220 */ /* 0x040fe20000410000 */
[C---:B------:R-:W-:Y:S01]  /*e670*/  FFMA.FTZ R50, R35.reuse, R46, -R50 ;  /* 0x0000002e23327223 */ /* 0x040fe20000010832 */
[----:B------:R-:W-:Y:S01]  /*e680*/  FFMA.FTZ R48, R35, R48, R37 ;  /* 0x0000003023307223 */ /* 0x000fe20000010025 */
[-C--:B------:R-:W-:Y:S01]  /*e690*/  FMUL.FTZ R46, R40, R42.reuse ;  /* 0x0000002a282e7220 */ /* 0x080fe20000410000 */
[----:B------:R-:W-:Y:S01]  /*e6a0*/  FFMA.FTZ R45, R33, R42, -R36 ;  /* 0x0000002a212d7223 */ /* 0x000fe20000010824 */
[----:B------:R-:W-:Y:S01]  /*e6b0*/  HADD2.F32 R40, -RZ, R49.H0_H0 ;  /* 0x20000031ff287230 */ /* 0x000fe20000004100 */
[----:B------:R-:W-:Y:S01]  /*e6c0*/  F2FP.F16.E4M3.UNPACK_B R37, R20.H1 ;  /* 0x00000014ff25723e */ /* 0x000fe200030006ff */
[----:B------:R-:W-:-:S02]  /*e6d0*/  HADD2.F32 R35, -RZ, R38.H0_H0 ;  /* 0x20000026ff237230 */ /* 0x000fc40000004100 */
[----:B------:R-:W-:Y:S01]  /*e6e0*/  FFMA.FTZ R43, R33, R43, R46 ;  /* 0x0000002b212b7223 */ /* 0x000fe2000001002e */
[----:B------:R-:W-:Y:S01]  /*e6f0*/  HADD2.F32 R36, -RZ, R44.H0_H0 ;  /* 0x2000002cff247230 */ /* 0x000fe20000004100 */
[----:B------:R-:W-:Y:S01]  /*e700*/  F2FP.SATFINITE.E4M3.F32.PACK_AB_MERGE_C R25, R29, R26, R21 ;  /* 0x0000001a1d19723e */ /* 0x000fe20004807015 */
        /* <DEDUP_REMOVED lines=10> */
[----:B------:R-:W-:Y:S01]  /*e7b0*/  F2FP.F16.E4M3.UNPACK_B R35, R30.H1 ;  /* 0x0000001eff23723e */ /* 0x000fe200030006ff */
[-C--:B------:R-:W-:Y:S01]  /*e7c0*/  FMUL.FTZ R40, R38, R44.reuse ;  /* 0x0000002c26287220 */ /* 0x080fe20000410000 */
[----:B------:R-:W-:Y:S02]  /*e7d0*/  HADD2.F32 R38, -RZ, R37.H0_H0 ;  /* 0x20000025ff267230 */ /* 0x000fe40000004100 */
        /* <DEDUP_REMOVED lines=13> */
[----:B------:R-:W-:Y:S01]  /*e8b0*/  HADD2.F32 R28, -RZ, R28.H1_H1 ;  /* 0x3000001cff1c7230 */ /* 0x000fe20000004100 */
[----:B------:R-:W-:Y:S01]  /*e8c0*/  F2FP.SATFINITE.E4M3.F32.PACK_AB_MERGE_C R24, R43, R48, RZ ;  /* 0x000000302b18723e */ /* 0x000fe200048070ff */
[C---:B------:R-:W-:Y:S01]  /*e8d0*/  FMUL.FTZ R33, R27.reuse, R37 ;  /* 0x000000251b217220 */ /* 0x040fe20000410000 */
[----:B------:R-:W-:Y:S01]  /*e8e0*/  FMUL.FTZ R36, R27, R35 ;  /* 0x000000231b247220 */ /* 0x000fe20000410000 */
[----:B------:R-:W-:Y:S01]  /*e8f0*/  F2FP.F16.E4M3.UNPACK_B R27, R20 ;  /* 0x00000014ff1b723e */ /* 0x000fe200020006ff */
[----:B------:R-:W-:-:S02]  /*e900*/  HADD2.F32 R20, -RZ, R15.H0_H0 ;  /* 0x2000000fff147230 */ /* 0x000fc40000004100 */
[C---:B------:R-:W-:Y:S01]  /*e910*/  FFMA.FTZ R47, R28.reuse, R35, -R33 ;  /* 0x000000231c2f7223 */ /* 0x040fe20000010821 */
[----:B------:R-:W-:Y:S01]  /*e920*/  FFMA.FTZ R37, R28, R37, R36 ;  /* 0x000000251c257223 */ /* 0x000fe20000010024 */
[--C-:B------:R-:W-:Y:S01]  /*e930*/  HADD2.F32 R28, -RZ, R30.reuse.H0_H0 ;  /* 0x2000001eff1c7230 */ /* 0x100fe20000004100 */
[----:B------:R-:W-:Y:S01]  /*e940*/  F2FP.SATFINITE.E4M3.F32.PACK_AB_MERGE_C R24, R49, R46, R24 ;  /* 0x0000002e3118723e */ /* 0x000fe20004807018 */
[--C-:B------:R-:W-:Y:S01]  /*e950*/  HADD2.F32 R31, -RZ, R27.reuse.H0_H0 ;  /* 0x2000001bff1f7230 */ /* 0x100fe20000004100 */
[----:B------:R-:W-:Y:S01]  /*e960*/  F2FP.SATFINITE.E4M3.F32.PACK_AB_MERGE_C R14, R47, R40, RZ ;  /* 0x000000282f0e723e */ /* 0x000fe200048070ff */
[----:B------:R-:W-:Y:S01]  /*e970*/  HADD2.F32 R33, -RZ, R27.H1_H1 ;  /* 0x3000001bff217230 */ /* 0x000fe20000004100 */
[----:B------:R-:W-:Y:S01]  /*e980*/  F2FP.SATFINITE.E4M3.F32.PACK_AB_MERGE_C R37, R37, R44, RZ ;  /* 0x0000002c2525723e */ /* 0x000fe200048070ff */
[----:B------:R-:W-:Y:S02]  /*e990*/  HADD2.F32 R30, -RZ, R30.H1_H1 ;  /* 0x3000001eff1e7230 */ /* 0x000fe40000004100 */
[----:B------:R-:W-:Y:S01]  /*e9a0*/  FMUL.FTZ R36, R20, R31 ;  /* 0x0000001f14247220 */ /* 0x000fe20000410000 */
[----:B------:R-:W-:-:S02]  /*e9b0*/  HADD2.F32 R27, -RZ, R15.H1_H1 ;  /* 0x3000000fff1b7230 */ /* 0x000fc40000004100 */
[----:B------:R-:W-:Y:S01]  /*e9c0*/  FMUL.FTZ R20, R20, R28 ;  /* 0x0000001c14147220 */ /* 0x000fe20000410000 */
[--C-:B------:R-:W-:Y:S02]  /*e9d0*/  HADD2.F32 R15, -RZ, R12.reuse.H0_H0 ;  /* 0x2000000cff0f7230 */ /* 0x100fe40000004100 */
        /* <DEDUP_REMOVED lines=17> */
.L_x_10469:
[----:B------:R-:W-:Y:S05]  /*eaf0*/  BSYNC B1 ;  /* 0x0000000000017941 */ /* 0x000fea0003800000 */
.L_x_10468:
[----:B------:R-:W-:Y:S05]  /*eb00*/  @P0 BRA `(.L_x_10460) ;  /* 0x0000000c00c80947 */ /* 0x000fea0003800000 */
[----:B------:R-:W2:Y:S01]  /*eb10*/  LDL R49, [R1+0x40] ;  /* 0x0000400001317983 */ /* 0x000ea20000100800 */
[----:B-1---5:R-:W-:Y:S01]  /*eb20*/  SHF.R.U32.HI R13, RZ, 0x8, R9 ;  /* 0x00000008ff0d7819 */ /* 0x022fe20000011609 */
[----:B------:R-:W-:Y:S01]  /*eb30*/  IMAD.IADD R24, R16, 0x1, R39 ;  /* 0x0000000110187824 */ /* 0x000fe200078e0227 */
[----:B0-----:R-:W-:Y:S02]  /*eb40*/  SHF.R.U32.HI R3, RZ, 0x8, R8 ;  /* 0x00000008ff037819 */ /* 0x001fe40000011608 */
[----:B------:R-:W-:Y:S02]  /*eb50*/  LOP3.LUT R12, R9, 0xff, RZ, 0xc0, !PT ;  /* 0x000000ff090c7812 */ /* 0x000fe400078ec0ff */
[----:B------:R-:W-:Y:S02]  /*eb60*/  LOP3.LUT R13, R13, 0xff, RZ, 0xc0, !PT ;  /* 0x000000ff0d0d7812 */ /* 0x000fe400078ec0ff */
[----:B------:R-:W-:Y:S02]  /*eb70*/  LOP3.LUT R0, R8, 0xff, RZ, 0xc0, !PT ;  /* 0x000000ff08007812 */ /* 0x000fe400078ec0ff */
        /* <DEDUP_REMOVED lines=22> */
[----:B------:R-:W-:Y:S02]  /*ece0*/  SHF.R.U32.HI R32, RZ, 0x8, R6 ;  /* 0x00000008ff207819 */ /* 0x000fe40000011606 */
[----:B------:R-:W-:Y:S02]  /*ecf0*/  LOP3.LUT R33, R7, 0xff, RZ, 0xc0, !PT ;  /* 0x000000ff07217812 */ /* 0x000fe400078ec0ff */
[----:B------:R-:W-:Y:S02]  /*ed00*/  LOP3.LUT R36, R36, 0xff, RZ, 0xc0, !PT ;  /* 0x000000ff24247812 */ /* 0x000fe400078ec0ff */
[----:B------:R-:W-:-:S02]  /*ed10*/  LOP3.LUT R21, R5, 0xff, RZ, 0xc0, !PT ;  /* 0x000000ff05157812 */ /* 0x000fc400078ec0ff */
[----:B------:R-:W-:Y:S02]  /*ed20*/  LOP3.LUT R30, R30, 0xff, RZ, 0xc0, !PT ;  /* 0x000000ff1e1e7812 */ /* 0x000fe400078ec0ff */
[----:B------:R-:W-:Y:S02]  /*ed30*/  LOP3.LUT R31, R6, 0xff, RZ, 0xc0, !PT ;  /* 0x000000ff061f7812 */ /* 0x000fe400078ec0ff */
[----:B------:R-:W-:Y:S02]  /*ed40*/  LOP3.LUT R32, R32, 0xff, RZ, 0xc0, !PT ;  /* 0x000000ff20207812 */ /* 0x000fe400078ec0ff */
[----:B------:R-:W-:Y:S02]  /*ed50*/  PRMT R36, R36, 0x7604, R33 ;  /* 0x0000760424247816 */ /* 0x000fe40000000021 */
[----:B------:R-:W-:Y:S02]  /*ed60*/  PRMT R30, R30, 0x7604, R21 ;  /* 0x000076041e1e7816 */ /* 0x000fe40000000015 */
[----:B------:R-:W-:-:S02]  /*ed70*/  SHF.R.U32.HI R33, RZ, 0x10, R5 ;  /* 0x00000010ff217819 */ /* 0x000fc40000011605 */
[----:B------:R-:W-:Y:S02]  /*ed80*/  SHF.R.U32.HI R21, RZ, 0x10, R9 ;  /* 0x00000010ff157819 */ /* 0x000fe40000011609 */
[----:B------:R-:W-:Y:S01]  /*ed90*/  PRMT R39, R32, 0x7604, R31 ;  /* 0x0000760420277816 */ /* 0x000fe2000000001f */
[----:B------:R-:W-:Y:S01]  /*eda0*/  IMAD.U32 R33, R33, 0x10000, RZ ;  /* 0x0001000021217824 */ /* 0x000fe200078e00ff */
[----:B------:R-:W-:Y:S01]  /*edb0*/  SHF.R.U32.HI R31, RZ, 0x10, R11 ;  /* 0x00000010ff1f7819 */ /* 0x000fe2000001160b */
[----:B------:R-:W-:Y:S01]  /*edc0*/  IMAD.U32 R21, R21, 0x10000, RZ ;  /* 0x0001000015157824 */ /* 0x000fe200078e00ff */
[----:B------:R-:W-:Y:S02]  /*edd0*/  SHF.R.U32.HI R41, RZ, 0x10, R7 ;  /* 0x00000010ff297819 */ /* 0x000fe40000011607 */
[----:B------:R-:W-:Y:S01]  /*ede0*/  LOP3.LUT R37, R30, 0xff0000, R33, 0xf8, !PT ;  /* 0x00ff00001e257812 */ /* 0x000fe200078ef821 */
[----:B------:R-:W-:Y:S01]  /*edf0*/  IMAD.U32 R31, R31, 0x10000, RZ ;  /* 0x000100001f1f7824 */ /* 0x000fe200078e00ff */
        /* <DEDUP_REMOVED lines=18> */
[--C-:B------:R-:W-:Y:S01]  /*ef20*/  HADD2.F32 R5, -RZ, R11.reuse.H0_H0 ;  /* 0x2000000bff057230 */ /* 0x100fe20000004100 */
[----:B------:R-:W-:Y:S01]  /*ef30*/  F2FP.F16.E4M3.UNPACK_B R29, R25.H1 ;  /* 0x00000019ff1d723e */ /* 0x000fe200030006ff */
[----:B------:R-:W-:Y:S01]  /*ef40*/  HADD2.F32 R11, -RZ, R11.H1_H1 ;  /* 0x3000000bff0b7230 */ /* 0x000fe20000004100 */
[-C--:B------:R-:W-:Y:S02]  /*ef50*/  F2FP.F16.E4M3.UNPACK_B R30, R27.reuse ;  /* 0x0000001bff1e723e */ /* 0x080fe400020006ff */
[----:B------:R-:W-:Y:S02]  /*ef60*/  F2FP.F16.E4M3.UNPACK_B R31, R27.H1 ;  /* 0x0000001bff1f723e */ /* 0x000fe400030006ff */
[----:B------:R-:W-:-:S02]  /*ef70*/  F2FP.F16.E4M3.UNPACK_B R25, R24 ;  /* 0x00000018ff19723e */ /* 0x000fc400020006ff */
[----:B------:R-:W-:Y:S01]  /*ef80*/  F2FP.F16.E4M3.UNPACK_B R27, R24.H1 ;  /* 0x00000018ff1b723e */ /* 0x000fe200030006ff */
[----:B------:R-:W-:Y:S01]  /*ef90*/  FMUL.FTZ R24, R5, R40 ;  /* 0x0000002805187220 */ /* 0x000fe20000410000 */
[----:B------:R-:W-:Y:S02]  /*efa0*/  LOP3.LUT R6, R39, 0xff000000, R6, 0xf8, !PT ;  /* 0xff00000027067812 */ /* 0x000fe400078ef806 */
[----:B------:R-:W-:Y:S02]  /*efb0*/  F2FP.F16.E4M3.UNPACK_B R37, R37.H1 ;  /* 0x00000025ff25723e */ /* 0x000fe400030006ff */
[----:B------:R-:W-:Y:S02]  /*efc0*/  F2FP.F16.E4M3.UNPACK_B R32, R32.H1 ;  /* 0x00000020ff20723e */ /* 0x000fe400030006ff */
[----:B------:R-:W-:Y:S01]  /*efd0*/  LOP3.LUT R42, R41, 0xff000000, R7, 0xf8, !PT ;  /* 0xff000000292a7812 */ /* 0x000fe200078ef807 */
[----:B------:R-:W-:Y:S01]  /*efe0*/  HADD2.F32 R41, -RZ, R37.H0_H0 ;  /* 0x20000025ff297230 */ /* 0x000fe20000004100 */
[----:B------:R-:W-:-:S02]  /*eff0*/  F2FP.F16.E4M3.UNPACK_B R7, R26 ;  /* 0x0000001aff07723e */ /* 0x000fc400020006ff */
[----:B------:R-:W-:Y:S01]  /*f000*/  F2FP.F16.E4M3.UNPACK_B R26, R26.H1 ;  /* 0x0000001aff1a723e */ /* 0x000fe200030006ff */
[----:B--2---:R-:W0:Y:S02]  /*f010*/  LDS.128 R12, [R49+0x14400] ;  /* 0x01440000310c7984 */ /* 0x004e240000000c00 */
[-C--:B0-----:R-:W-:Y:S02]  /*f020*/  F2FP.F16.E4M3.UNPACK_B R8, R13.reuse ;  /* 0x0000000dff08723e */ /* 0x081fe400020006ff */
[----:B------:R-:W-:Y:S02]  /*f030*/  F2FP.F16.E4M3.UNPACK_B R20, R13.H1 ;  /* 0x0000000dff14723e */ /* 0x000fe400030006ff */
[-C--:B------:R-:W-:Y:S01]  /*f040*/  F2FP.F16.E4M3.UNPACK_B R21, R15.reuse ;  /* 0x0000000fff15723e */ /* 0x080fe200020006ff */
[----:B------:R-:W-:Y:S01]  /*f050*/  HADD2.F32 R9, -RZ, R8.H0_H0 ;  /* 0x20000008ff097230 */ /* 0x000fe20000004100 */
[----:B------:R-:W-:Y:S02]  /*f060*/  F2FP.F16.E4M3.UNPACK_B R28, R15.H1 ;  /* 0x0000000fff1c723e */ /* 0x000fe400030006ff */
[----:B------:R-:W-:-:S02]  /*f070*/  F2FP.F16.E4M3.UNPACK_B R13, R12 ;  /* 0x0000000cff0d723e */ /* 0x000fc400020006ff */
[----:B------:R-:W-:Y:S01]  /*f080*/  F2FP.F16.E4M3.UNPACK_B R15, R12.H1 ;  /* 0x0000000cff0f723e */ /* 0x000fe200030006ff */
[--C-:B------:R-:W-:Y:S01]  /*f090*/  HADD2.F32 R12, -RZ, R10.reuse.H0_H0 ;  /* 0x2000000aff0c7230 */ /* 0x100fe20000004100 */
[-C--:B------:R-:W-:Y:S02]  /*f0a0*/  F2FP.F16.E4M3.UNPACK_B R4, R14.reuse ;  /* 0x0000000eff04723e */ /* 0x080fe400020006ff */
[----:B------:R-:W-:Y:S02]  /*f0b0*/  F2FP.F16.E4M3.UNPACK_B R14, R14.H1 ;  /* 0x0000000eff0e723e */ /* 0x000fe400030006ff */
[-C--:B------:R-:W-:Y:S01]  /*f0c0*/  FMUL.FTZ R39, R5, R12.reuse ;  /* 0x0000000c05277220 */ /* 0x080fe20000410000 */
[C---:B------:R-:W-:Y:S01]  /*f0d0*/  FFMA.FTZ R5, R9.reuse, R12, -R24 ;  /* 0x0000000c09057223 */ /* 0x040fe20000010818 */
[----:B------:R-:W-:Y:S02]  /*f0e0*/  HADD2.F32 R24, -RZ, R10.H1_H1 ;  /* 0x3000000aff187230 */ /* 0x000fe40000004100 */
[----:B------:R-:W-:Y:S01]  /*f0f0*/  FFMA.FTZ R9, R9, R40, R39 ;  /* 0x0000002809097223 */ /* 0x000fe20000010027 */
[----:B------:R-:W-:-:S02]  /*f100*/  HADD2.F32 R39, -RZ, R35.H1_H1 ;  /* 0x30000023ff277230 */ /* 0x000fc40000004100 */
[----:B------:R-:W-:Y:S02]  /*f110*/  HADD2.F32 R10, -RZ, R8.H1_H1 ;  /* 0x30000008ff0a7230 */ /* 0x000fe40000004100 */
[C---:B------:R-:W-:Y:S01]  /*f120*/  FMUL.FTZ R40, R11.reuse, R24 ;  /* 0x000000180b287220 */ /* 0x040fe20000410000 */
[--C-:B------:R-:W-:Y:S02]  /*f130*/  HADD2.F32 R8, -RZ, R29.reuse.H0_H0 ;  /* 0x2000001dff087230 */ /* 0x100fe40000004100 */
[----:B------:R-:W-:Y:S01]  /*f140*/  FMUL.FTZ R43, R11, R39 ;  /* 0x000000270b2b7220 */ /* 0x000fe20000410000 */
[----:B------:R-:W-:Y:S02]  /*f150*/  HADD2.F32 R35, -RZ, R32.H0_H0 ;  /* 0x20000020ff237230 */ /* 0x000fe40000004100 */
[----:B------:R-:W-:Y:S02]  /*f160*/  HADD2.F32 R12, -RZ, R20.H0_H0 ;  /* 0x20000014ff0c7230 */ /* 0x000fe40000004100 */
[----:B------:R-:W-:Y:S01]  /*f170*/  FMUL.FTZ R11, R8, R41 ;  /* 0x00000029080b7220 */ /* 0x000fe20000410000 */
[----:B------:R-:W-:-:S02]  /*f180*/  HADD2.F32 R29, -RZ, R29.H1_H1 ;  /* 0x3000001dff1d7230 */ /* 0x000fc40000004100 */
[-C--:B------:R-:W-:Y:S01]  /*f190*/  FMUL.FTZ R44, R8, R35.reuse ;  /* 0x00000023082c7220 */ /* 0x080fe20000410000 */
[----:B------:R-:W-:Y:S01]  /*f1a0*/  FFMA.FTZ R8, R10, R24, -R43 ;  /* 0x000000180a087223 */ /* 0x000fe2000001082b */
[----:B------:R-:W-:Y:S01]  /*f1b0*/  FFMA.FTZ R11, R12, R35, -R11 ;  /* 0x000000230c0b7223 */ /* 0x000fe2000001080b */
[----:B------:R-:W-:Y:S01]  /*f1c0*/  FFMA.FTZ R10, R10, R39, R40 ;  /* 0x000000270a0a7223 */ /* 0x000fe20000010028 */
[----:B------:R-:W-:Y:S01]  /*f1d0*/  FFMA.FTZ R12, R12, R41, R44 ;  /* 0x000000290c0c7223 */ /* 0x000fe2000001002c */
[----:B------:R-:W-:Y:S01]  /*f1e0*/  F2FP.F16.E4M3.UNPACK_B R41, R42 ;  /* 0x0000002aff29723e */ /* 0x000fe200020006ff */
[----:B------:R-:W-:Y:S01]  /*f1f0*/  HADD2.F32 R40, -RZ, R37.H1_H1 ;  /* 0x30000025ff287230 */ /* 0x000fe20000004100 */
[----:B------:R-:W-:Y:S01]  /*f200*/  F2FP.F16.E4M3.UNPACK_B R37, R36 ;  /* 0x00000024ff25723e */ /* 0x000fe200020006ff */
[----:B------:R-:W-:Y:S01]  /*f210*/  HADD2.F32 R35, -RZ, R32.H1_H1 ;  /* 0x30000020ff237230 */ /* 0x000fe20000004100 */
[----:B------:R-:W-:Y:S01]  /*f220*/  F2FP.F16.E4M3.UNPACK_B R42, R42.H1 ;  /* 0x0000002aff2a723e */ /* 0x000fe200030006ff */
        /* <DEDUP_REMOVED lines=11> */
[----:B------:R-:W-:Y:S01]  /*f2e0*/  FFMA.FTZ R44, R20, R35, -R45 ;  /* 0x00000023142c7223 */ /* 0x000fe2000001082d */
[----:B------:R-:W-:Y:S02]  /*f2f0*/  HADD2.F32 R30, -RZ, R30.H1_H1 ;  /* 0x3000001eff1e7230 */ /* 0x000fe40000004100 */
[C---:B------:R-:W-:Y:S01]  /*f300*/  FFMA.FTZ R47, R24.reuse, R39, -R47 ;  /* 0x00000027182f7223 */ /* 0x040fe2000001082f */
[----:B------:R-:W-:Y:S01]  /*f310*/  FFMA.FTZ R43, R24, R43, R32 ;  /* 0x0000002b182b7223 */ /* 0x000fe20000010020 */
[----:B------:R-:W-:Y:S01]  /*f320*/  FFMA.FTZ R45, R20, R40, R29 ;  /* 0x00000028142d7223 */ /* 0x000fe2000001001d */
[----:B------:R-:W-:Y:S02]  /*f330*/  HADD2.F32 R37, -RZ, R37.H1_H1 ;  /* 0x30000025ff257230 */ /* 0x000fe40000004100 */
[----:B------:R-:W-:Y:S01]  /*f340*/  FMUL.FTZ R32, R30, R41 ;  /* 0x000000291e207220 */ /* 0x000fe20000410000 */
[----:B------:R-:W-:Y:S01]  /*f350*/  HADD2.F32 R35, -RZ, R42.H0_H0 ;  /* 0x2000002aff237230 */ /* 0x000fe20000004100 */
[----:B------:R-:W-:Y:S01]  /*f360*/  F2FP.SATFINITE.E4M3.F32.PACK_AB_MERGE_C R11, R44, R11, RZ ;  /* 0x0000000b2c0b723e */ /* 0x000fe200048070ff */
[----:B------:R-:W-:-:S02]  /*f370*/  HADD2.F32 R24, -RZ, R31.H0_H0 ;  /* 0x2000001fff187230 */ /* 0x000fc40000004100 */
[----:B------:R-:W-:Y:S01]  /*f380*/  FMUL.FTZ R30, R30, R37 ;  /* 0x000000251e1e7220 */ /* 0x000fe20000410000 */
[----:B------:R-:W-:Y:S01]  /*f390*/  HADD2.F32 R29, -RZ, R36.H0_H0 ;  /* 0x20000024ff1d7230 */ /* 0x000fe20000004100 */
[----:B------:R-:W-:Y:S01]  /*f3a0*/  F2FP.SATFINITE.E4M3.F32.PACK_AB_MERGE_C R12, R45, R12, RZ ;  /* 0x0000000c2d0c723e */ /* 0x000fe200048070ff */
[----:B------:R-:W-:Y:S02]  /*f3b0*/  HADD2.F32 R21, -RZ, R21.H1_H1 ;  /* 0x30000015ff157230 */ /* 0x000fe40000004100 */
[C---:B------:R-:W-:Y:S01]  /*f3c0*/  FMUL.FTZ R39, R24.reuse, R35 ;  /* 0x0000002318277220 */ /* 0x040fe20000410000 */
[----:B------:R-:W-:Y:S02]  /*f3d0*/  HADD2.F32 R20, -RZ, R28.H0_H0 ;  /* 0x2000001cff147230 */ /* 0x000fe40000004100 */
[----:B------:R-:W-:Y:S01]  /*f3e0*/  FMUL.FTZ R24, R24, R29 ;  /* 0x0000001d18187220 */ /* 0x000fe20000410000 */
[----:B------:R-:W-:Y:S02]  /*f3f0*/  HADD2.F32 R36, -RZ, R36.H1_H1 ;  /* 0x30000024ff247230 */ /* 0x000fe40000004100 */
[C---:B------:R-:W-:Y:S01]  /*f400*/  FFMA.FTZ R48, R21.reuse, R41, R30 ;  /* 0x0000002915307223 */ /* 0x040fe2000001001e */
[----:B------:R-:W-:Y:S01]  /*f410*/  F2FP.F16.E4M3.UNPACK_B R30, R38.H1 ;  /* 0x00000026ff1e723e */ /* 0x000fe200030006ff */
[----:B------:R-:W-:Y:S01]  /*f420*/  FFMA.FTZ R41, R20, R35, R24 ;  /* 0x0000002314297223 */ /* 0x000fe20000010018 */
[----:B------:R-:W-:Y:S01]  /*f430*/  F2FP.F16.E4M3.UNPACK_B R24, R33.H1 ;  /* 0x00000021ff18723e */ /* 0x000fe200030006ff */
[----:B------:R-:W-:Y:S01]  /*f440*/  FFMA.FTZ R46, R21, R37, -R32 ;  /* 0x00000025152e7223 */ /* 0x000fe20000010820 */
[----:B------:R-:W-:-:S02]  /*f450*/  HADD2.F32 R42, -RZ, R42.H1_H1 ;  /* 0x3000002aff2a7230 */ /* 0x000fc40000004100 */
[----:B------:R-:W-:Y:S01]  /*f460*/  FFMA.FTZ R39, R20, R29, -R39 ;  /* 0x0000001d14277223 */ /* 0x000fe20000010827 */
[----:B------:R-:W-:Y:S01]  /*f470*/  HADD2.F32 R31, -RZ, R31.H1_H1 ;  /* 0x3000001fff1f7230 */ /* 0x000fe20000004100 */
[----:B------:R-:W-:Y:S01]  /*f480*/  F2FP.F16.E4M3.UNPACK_B R38, R38 ;  /* 0x00000026ff26723e */ /* 0x000fe200020006ff */
[----:B------:R-:W-:Y:S01]  /*f490*/  HADD2.F32 R32, -RZ, R30.H0_H0 ;  /* 0x2000001eff207230 */ /* 0x000fe20000004100 */
[----:B------:R-:W-:Y:S01]  /*f4a0*/  F2FP.F16.E4M3.UNPACK_B R33, R33 ;  /* 0x00000021ff21723e */ /* 0x000fe200020006ff */
[----:B------:R-:W-:Y:S02]  /*f4b0*/  HADD2.F32 R21, -RZ, R27.H0_H0 ;  /* 0x2000001bff157230 */ /* 0x000fe40000004100 */
[C---:B------:R-:W-:Y:S01]  /*f4c0*/  FMUL.FTZ R35, R31.reuse, R42 ;  /* 0x0000002a1f237220 */ /* 0x040fe20000410000 */
[----:B------:R-:W-:Y:S02]  /*f4d0*/  HADD2.F32 R29, -RZ, R24.H0_H0 ;  /* 0x20000018ff1d7230 */ /* 0x000fe40000004100 */
[----:B------:R-:W-:Y:S01]  /*f4e0*/  FMUL.FTZ R37, R31, R36 ;  /* 0x000000241f257220 */ /* 0x000fe20000410000 */
        /* <DEDUP_REMOVED lines=8> */
[----:B------:R-:W-:-:S02]  /*f570*/  HADD2.F32 R30, -RZ, R30.H1_H1 ;  /* 0x3000001eff1e7230 */ /* 0x000fc40000004100 */
[C---:B------:R-:W-:Y:S01]  /*f580*/  FMUL.FTZ R21, R27.reuse, R24 ;  /* 0x000000181b157220 */ /* 0x040fe20000410000 */
[----:B------:R-:W-:Y:S02]  /*f590*/  HADD2.F32 R15, -RZ, R15.H1_H1 ;  /* 0x3000000fff0f7230 */ /* 0x000fe40000004100 */
[C---:B------:R-:W-:Y:S01]  /*f5a0*/  FFMA.FTZ R50, R28.reuse, R36, -R35 ;  /* 0x000000241c327223 */ /* 0x040fe20000010823 */
[----:B------:R-:W-:Y:S01]  /*f5b0*/  FFMA.FTZ R42, R28, R42, R37 ;  /* 0x0000002a1c2a7223 */ /* 0x000fe20000010025 */
[-C--:B------:R-:W-:Y:S01]  /*f5c0*/  FMUL.FTZ R28, R27, R30.reuse ;  /* 0x0000001e1b1c7220 */ /* 0x080fe20000410000 */
[----:B------:R-:W-:Y:S02]  /*f5d0*/  HADD2.F32 R27, -RZ, R38.H0_H0 ;  /* 0x20000026ff1b7230 */ /* 0x000fe40000004100 */
[C---:B------:R-:W-:Y:S01]  /*f5e0*/  FFMA.FTZ R35, R15.reuse, R30, R21 ;  /* 0x0000001e0f237223 */ /* 0x040fe20000010015 */
[----:B------:R-:W-:Y:S02]  /*f5f0*/  HADD2.F32 R20, -RZ, R25.H0_H0 ;  /* 0x20000019ff147230 */ /* 0x000fe40000004100 */
[----:B------:R-:W-:Y:S01]  /*f600*/  FFMA.FTZ R36, R15, R24, -R28 ;  /* 0x000000180f247223 */ /* 0x000fe2000001081c */
[----:B------:R-:W-:Y:S01]  /*f610*/  HADD2.F32 R21, -RZ, R33.H0_H0 ;  /* 0x20000021ff157230 */ /* 0x000fe20000004100 */
[----:B------:R-:W-:Y:S01]  /*f620*/  F2FP.SATFINITE.E4M3.F32.PACK_AB_MERGE_C R41, R42, R41, RZ ;  /* 0x000000292a29723e */ /* 0x000fe200048070ff */
[----:B------:R-:W-:-:S02]  /*f630*/  HADD2.F32 R15, -RZ, R13.H0_H0 ;  /* 0x2000000dff0f7230 */ /* 0x000fc40000004100 */
[C---:B------:R-:W-:Y:S01]  /*f640*/  FMUL.FTZ R24, R20.reuse, R27 ;  /* 0x0000001b14187220 */ /* 0x040fe20000410000 */
[----:B------:R-:W-:Y:S02]  /*f650*/  HADD2.F32 R38, -RZ, R38.H1_H1 ;  /* 0x30000026ff267230 */ /* 0x000fe40000004100 */
[-C--:B------:R-:W-:Y:S01]  /*f660*/  FMUL.FTZ R28, R20, R21.reuse ;  /* 0x00000015141c7220 */ /* 0x080fe20000410000 */
[----:B------:R-:W-:Y:S02]  /*f670*/  HADD2.F32 R25, -RZ, R25.H1_H1 ;  /* 0x30000019ff197230 */ /* 0x000fe40000004100 */
[----:B------:R-:W-:Y:S01]  /*f680*/  FFMA.FTZ R29, R15, R21, -R24 ;  /* 0x000000150f1d7223 */ /* 0x000fe20000010818 */
[----:B------:R-:W-:Y:S01]  /*f690*/  HADD2.F32 R20, -RZ, R33.H1_H1 ;  /* 0x30000021ff147230 */ /* 0x000fe20000004100 */
[----:B------:R-:W-:Y:S01]  /*f6a0*/  F2FP.F16.E4M3.UNPACK_B R24, R6.H1 ;  /* 0x00000006ff18723e */ /* 0x000fe200030006ff */
[----:B------:R-:W-:Y:S02]  /*f6b0*/  HADD2.F32 R13, -RZ, R13.H1_H1 ;  /* 0x3000000dff0d7230 */ /* 0x000fe40000004100 */
[C---:B------:R-:W-:Y:S01]  /*f6c0*/  FMUL.FTZ R30, R25.reuse, R38 ;  /* 0x00000026191e7220 */ /* 0x040fe20000410000 */
[----:B------:R-:W-:Y:S01]  /*f6d0*/  F2FP.F16.E4M3.UNPACK_B R21, R3.H1 ;  /* 0x00000003ff15723e */ /* 0x000fe200030006ff */
[-C--:B------:R-:W-:Y:S01]  /*f6e0*/  FMUL.FTZ R25, R25, R20.reuse ;  /* 0x0000001419197220 */ /* 0x080fe20000410000 */
[----:B------:R-:W-:Y:S01]  /*f6f0*/  FFMA.FTZ R27, R15, R27, R28 ;  /* 0x0000001b0f1b7223 */ /* 0x000fe2000001001c */
[----:B------:R-:W-:Y:S01]  /*f700*/  FFMA.FTZ R30, R13, R20, -R30 ;  /* 0x000000140d1e7223 */ /* 0x000fe2000001081e */
[----:B------:R-:W-:-:S02]  /*f710*/  HADD2.F32 R28, -RZ, R24.H0_H0 ;  /* 0x20000018ff1c7230 */ /* 0x000fc40000004100 */
[----:B------:R-:W-:Y:S01]  /*f720*/  FFMA.FTZ R38, R13, R38, R25 ;  /* 0x000000260d267223 */ /* 0x000fe20000010019 */
[----:B------:R-:W-:Y:S01]  /*f730*/  HADD2.F32 R15, -RZ, R26.H0_H0 ;  /* 0x2000001aff0f7230 */ /* 0x000fe20000004100 */
[----:B------:R-:W-:Y:S01]  /*f740*/  F2FP.F16.E4M3.UNPACK_B R3, R3 ;  /* 0x00000003ff03723e */ /* 0x000fe200020006ff */
[--C-:B------:R-:W-:Y:S01]  /*f750*/  HADD2.F32 R20, -RZ, R21.reuse.H0_H0 ;  /* 0x20000015ff147230 */ /* 0x100fe20000004100 */
[----:B------:R-:W-:Y:S01]  /*f760*/  F2FP.SATFINITE.E4M3.F32.PACK_AB_MERGE_C R32, R35, R32, RZ ;  /* 0x000000202320723e */ /* 0x000fe200048070ff */
        /* <DEDUP_REMOVED lines=10> */
[----:B------:R-:W-:Y:S02]  /*f810*/  HADD2.F32 R6, -RZ, R7.H0_H0 ;  /* 0x20000007ff067230 */ /* 0x000fe40000004100 */
[C---:B------:R-:W-:Y:S01]  /*f820*/  FFMA.FTZ R40, R13.reuse, R20, -R40 ;  /* 0x000000140d287223 */ /* 0x040fe20000010828 */
[----:B------:R-:W-:Y:S02]  /*f830*/  HADD2.F32 R20, -RZ, R15.H0_H0 ;  /* 0x2000000fff147230 */ /* 0x000fe40000004100 */
[C---:B------:R-:W-:Y:S01]  /*f840*/  FFMA.FTZ R33, R14.reuse, R21, -R33 ;  /* 0x000000150e217223 */ /* 0x040fe20000010821 */
[----:B------:R-:W-:Y:S01]  /*f850*/  FFMA.FTZ R37, R14, R25, R26 ;  /* 0x000000190e257223 */ /* 0x000fe2000001001a */
[----:B------:R-:W-:Y:S01]  /*f860*/  FFMA.FTZ R28, R13, R28, R24 ;  /* 0x0000001c0d1c7223 */ /* 0x000fe20000010018 */
[----:B------:R-:W-:-:S02]  /*f870*/  HADD2.F32 R14, -RZ, R3.H1_H1 ;  /* 0x30000003ff0e7230 */ /* 0x000fc40000004100 */
[----:B------:R-:W-:Y:S01]  /*f880*/  FMUL.FTZ R24, R6, R20 ;  /* 0x0000001406187220 */ /* 0x000fe20000410000 */
[----:B------:R-:W-:Y:S01]  /*f890*/  HADD2.F32 R15, -RZ, R15.H1_H1 ;  /* 0x3000000fff0f7230 */ /* 0x000fe20000004100 */
[----:B------:R-:W-:Y:S01]  /*f8a0*/  F2FP.SATFINITE.E4M3.F32.PACK_AB_MERGE_C R33, R33, R40, RZ ;  /* 0x000000282121723e */ /* 0x000fe200048070ff */
[----:B------:R-:W-:Y:S01]  /*f8b0*/  HADD2.F32 R7, -RZ, R7.H1_H1 ;  /* 0x30000007ff077230 */ /* 0x000fe20000004100 */
[----:B------:R-:W-:Y:S01]  /*f8c0*/  F2FP.SATFINITE.E4M3.F32.PACK_AB_MERGE_C R28, R37, R28, RZ ;  /* 0x0000001c251c723e */ /* 0x000fe200048070ff */
[----:B------:R-:W-:Y:S01]  /*f8d0*/  HADD2.F32 R13, -RZ, R3.H0_H0 ;  /* 0x20000003ff0d7230 */ /* 0x000fe20000004100 */
[----:B------:R-:W-:Y:S01]  /*f8e0*/  F2FP.SATFINITE.E4M3.F32.PACK_AB_MERGE_C R5, R8, R5, R11 ;  /* 0x000000050805723e */ /* 0x000fe2000480700b */
[--C-:B------:R-:W-:Y:S02]  /*f8f0*/  HADD2.F32 R3, -RZ, R4.reuse.H0_H0 ;  /* 0x20000004ff037230 */ /* 0x100fe40000004100 */
[----:B------:R-:W-:Y:S01]  /*f900*/  FMUL.FTZ R25, R7, R15 ;  /* 0x0000000f07197220 */ /* 0x000fe20000410000 */
[----:B------:R-:W-:-:S02]  /*f910*/  HADD2.F32 R4, -RZ, R4.H1_H1 ;  /* 0x30000004ff047230 */ /* 0x000fc40000004100 */
[-C--:B------:R-:W-:Y:S01]  /*f920*/  FMUL.FTZ R26, R7, R14.reuse ;  /* 0x0000000e071a7220 */ /* 0x080fe20000410000 */
[-C--:B------:R-:W-:Y:S01]  /*f930*/  FMUL.FTZ R21, R6, R13.reuse ;  /* 0x0000000d06157220 */ /* 0x080fe20000410000 */
[C---:B------:R-:W-:Y:S01]  /*f940*/  FFMA.FTZ R6, R3.reuse, R13, -R24 ;  /* 0x0000000d03067223 */ /* 0x040fe20000010818 */
        /* <DEDUP_REMOVED lines=12> */
[----:B------:R-:W-:-:S05]  /*fa10*/  F2FP.SATFINITE.E4M3.F32.PACK_AB_MERGE_C R10, R26, R21, R28 ;  /* 0x000000151a0a723e */ /* 0x000fca000480701c */
[----:B------:R3:W-:Y:S02]  /*fa20*/  STS.128 [R0+0x14400], R8 ;  /* 0x0144000800007388 */ /* 0x0007e40000000c00 */
.L_x_10460:
[----:B------:R-:W-:Y:S05]  /*fa30*/  BSYNC B0 ;  /* 0x0000000000007941 */ /* 0x000fea0003800000 */
.L_x_10446:
        /* <DEDUP_REMOVED lines=8> */
.L_x_10443:
[----:B-123--:R-:W2:Y:S02]  /*fac0*/  LDL R0, [R1+0x4] ;  /* 0x0000040001007983 */ /* 0x00eea40000100800 */
[----:B--2---:R-:W-:-:S13]  /*fad0*/  R2UR UR4, R0 ;  /* 0x00000000000472ca */ /* 0x004fda00000e0000 */
[----:B------:R-:W-:-:S05]  /*fae0*/  IMAD.U32 R0, RZ, RZ, UR4 ;  /* 0x00000004ff007e24 */ /* 0x000fca000f8e00ff */
[----:B------:R-:W-:-:S13]  /*faf0*/  ISETP.NE.AND P0, PT, R0, 0x3, PT ;  /* 0x000000030000780c */ /* 0x000fda0003f05270 */
[----:B------:R-:W-:Y:S05]  /*fb00*/  @!P0 BRA `(.L_x_10470) ;  /* 0x0000000000048947 */ /* 0x000fea0003800000 */
[----:B------:R-:W-:Y:S01]  /*fb10*/  BPT.TRAP 0x1 ;  /* 0x000000040000795c */ /* 0x000fe20000300000 */
.L_x_10470:
[----:B------:R-:W-:Y:S02]  /*fb20*/  LEA R0, R189, R18, 0x3 ;  /* 0x00000012bd007211 */ /* 0x000fe400078e18ff */
[----:B0----5:R-:W-:-:S04]  /*fb30*/  SHF.L.U32 R5, R194, 0x1f, RZ ;  /* 0x0000001fc2057819 */ /* 0x021fc800000006ff */
[----:B------:R0:W1:Y:S01]  /*fb40*/  SYNCS.PHASECHK.TRANS64.TRYWAIT P1, [R0+URZ+0x22830], R5 ;  /* 0x02283005000075a7 */ /* 0x000062000802017f */
[----:B------:R-:W-:Y:S05]  /*fb50*/  @!P0 BRA `(.L_x_10471) ;  /* 0x0000000000048947 */ /* 0x000fea0003800000 */
[----:B------:R-:W-:Y:S01]  /*fb60*/  BPT.TRAP 0x1 ;  /* 0x000000040000795c */ /* 0x000fe20000300000 */
.L_x_10471:
        /* <DEDUP_REMOVED lines=8> */
.L_x_10472:
[----:B------:R-:W-:Y:S01]  /*fbf0*/  IMAD.MOV.U32 R4, RZ, RZ, R20 ;  /* 0x000000ffff047224 */ /* 0x000fe200078e0014 */
[----:B------:R-:W-:Y:S05]  /*fc00*/  WARPSYNC.ALL ;  /* 0x0000000000007948 */ /* 0x000fea0003800000 */
[----:B01----:R-:W-:Y:S01]  /*fc10*/  IMAD.MOV.U32 R5, RZ, RZ, 0x40000040 ;  /* 0x40000040ff057424 */ /* 0x003fe200078e00ff */
[----:B------:R-:W-:Y:S01]  /*fc20*/  R2UR UR6, R4 ;  /* 0x00000000040672ca */ /* 0x000fe200000e0000 */
[----:B------:R-:W-:Y:S01]  /*fc30*/  WARPGROUP.ARRIVE ;  /* 0x00000000000079c5 */ /* 0x000fe20000000000 */
[----:B------:R-:W-:Y:S01]  /*fc40*/  LOP3.LUT R4, R34, 0x10000, RZ, 0xfc, !PT ;  /* 0x0001000022047812 */ /* 0x000fe200078efcff */
[----:B------:R-:W-:Y:S01]  /*fc50*/  VIADD R6, R20, 0x100 ;  /* 0x0000010014067836 */ /* 0x000fe20000000000 */
[C---:B------:R-:W-:Y:S01]  /*fc60*/  R2UR UR7, R5.reuse ;  /* 0x00000000050772ca */ /* 0x040fe200000e0000 */
        /* <DEDUP_REMOVED lines=25> */
[----:B------:R-:W-:-:S02]  /*fe00*/  R2UR UR16, R4 ;  /* 0x00000000041072ca */ /* 0x000fc400000e0000 */
[----:B------:R-:W-:Y:S02]  /*fe10*/  R2UR UR17, R5 ;  /* 0x00000000051172ca */ /* 0x000fe400000e0000 */
[----:B------:R-:W-:Y:S02]  /*fe20*/  IADD3 R10, R20, 0x400, RZ ;  /* 0x00000400140a7810 */ /* 0x000fe40007ffe0ff */
[----:B------:R-:W-:Y:S01]  /*fe30*/  R2UR UR23, R11 ;  /* 0x000000000b1772ca */ /* 0x000fe200000e0000 */
[----:B------:R-:W-:Y:S01]  /*fe40*/  IMAD.MOV.U32 R11, RZ, RZ, 0x40000040 ;  /* 0x40000040ff0b7424 */ /* 0x000fe200078e00ff */
[----:B------:R-:W-:Y:S01]  /*fe50*/  R2UR UR22, R10 ;  /* 0x000000000a1672ca */ /* 0x000fe200000e0000 */
[----:B------:R-:W-:Y:S01]  /*fe60*/  VIADD R10, R20, 0x202 ;  /* 0x00000202140a7836 */ /* 0x000fe20000000000 */
[----:B------:R-:W-:Y:S02]  /*fe70*/  R2UR UR20, R4 ;  /* 0x00000000041472ca */ /* 0x000fe400000e0000 */
[----:B------:R-:W-:-:S02]  /*fe80*/  R2UR UR21, R5 ;  /* 0x00000000051572ca */ /* 0x000fc400000e0000 */
[----:B------:R-:W-:Y:S01]  /*fe90*/  R2UR UR6, R8 ;  /* 0x00000000080672ca */ /* 0x000fe200000e0000 */
[----:B------:R-:W-:Y:S01]  /*fea0*/  VIADD R8, R20, 0x402 ;  /* 0x0000040214087836 */ /* 0x000fe20000000000 */
[----:B------:R-:W-:Y:S01]  /*feb0*/  R2UR UR7, R9 ;  /* 0x00000000090772ca */ /* 0x000fe200000e0000 */
[----:B------:R-:W-:Y:S01]  /*fec0*/  IMAD.MOV.U32 R9, RZ, RZ, 0x40000040 ;  /* 0x40000040ff097424 */ /* 0x000fe200078e00ff */
[----:B------:R-:W-:Y:S02]  /*fed0*/  WARPGROUP.DEPBAR.LE gsb0, 0x0 ;  /* 0x00008000000079c5 */ /* 0x000fe40000010000 */
[----:B------:R-:W-:-:S06]  /*fee0*/  WARPGROUP.ARRIVE ;  /* 0x00000000000079c5 */ /* 0x000fcc0000000000 */
[----:B------:R-:W-:Y:S01]  /*fef0*/  QGMMA.64x32x32.F32.E4M3.E4M3 R72, gdesc[UR8], RZ, !UPT, gsb0 ;  /* 0x00600000084879f3 */ /* 0x000fe2000c0008ff */
[----:B------:R-:W-:Y:S02]  /*ff00*/  R2UR UR10, R6 ;  /* 0x00000000060a72ca */ /* 0x000fe400000e0000 */
[----:B------:R-:W-:Y:S01]  /*ff10*/  R2UR UR11, R7 ;  /* 0x00000000070b72ca */ /* 0x000fe200000e0000 */
[----:B------:R-:W-:Y:S01]  /*ff20*/  IMAD.MOV.U32 R7, RZ, RZ, 0x40000040 ;  /* 0x40000040ff077424 */ /* 0x000fe200078e00ff */
[----:B------:R-:W-:Y:S01]  /*ff30*/  IADD3 R6, R20, 0x302, RZ ;  /* 0x0000030214067810 */ /* 0x000fe20007ffe0ff */
[----:B------:R-:W-:Y:S02]  /*ff40*/  WARPGROUP.DEPBAR.LE gsb0, 0x0 ;  /* 0x00008000000079c5 */ /* 0x000fe40000010000 */
        /* <DEDUP_REMOVED lines=14> */
[----:B------:R-:W-:Y:S01]  /*10030*/  QGMMA.64x32x32.F32.E4M3.E4M3 R40, gdesc[UR16], RZ, !UPT, gsb0 ;  /* 0x00600000102879f3 */ /* 0x000fe2000c0008ff */
[----:B------:R-:W-:Y:S02]  /*10040*/  R2UR UR18, R6 ;  /* 0x00000000061272ca */ /* 0x000fe400000e0000 */
[----:B------:R-:W-:Y:S01]  /*10050*/  R2UR UR19, R7 ;  /* 0x00000000071372ca */ /* 0x000fe200000e0000 */
[----:B------:R-:W-:Y:S01]  /*10060*/  IMAD.MOV.U32 R7, RZ, RZ, 0x40000040 ;  /* 0x40000040ff077424 */ /* 0x000fe200078e00ff */
[----:B------:R-:W-:Y:S02]  /*10070*/  R2UR UR16, R10 ;  /* 0x000000000a1072ca */ /* 0x000fe400000e0000 */
[----:B------:R-:W-:Y:S02]  /*10080*/  R2UR UR17, R11 ;  /* 0x000000000b1172ca */ /* 0x000fe400000e0000 */
[----:B------:R-:W-:Y:S01]  /*10090*/  IADD3 R6, R20, 0x104, RZ ;  /* 0x0000010414067810 */ /* 0x000fe20007ffe0ff */
        /* <DEDUP_REMOVED lines=64> */
[----:B------:R-:W-:Y:S02]  /*104a0*/  R2UR UR10, R14 ;  /* 0x000000000e0a72ca */ /* 0x000fe400000e0000 */
[----:B------:R-:W-:Y:S01]  /*104b0*/  R2UR UR11, R15 ;  /* 0x000000000f0b72ca */ /* 0x000fe200000e0000 */
[----:B------:R-:W-:Y:S01]  /*104c0*/  IMAD.MOV.U32 R15, RZ, RZ, 0x40000040 ;  /* 0x40000040ff0f7424 */ /* 0x000fe200078e00ff */
[C---:B------:R-:W-:Y:S01]  /*104d0*/  IADD3 R14, R20.reuse, 0x306, RZ ;  /* 0x00000306140e7810 */ /* 0x040fe20007ffe0ff */
        /* <DEDUP_REMOVED lines=46> */
.L_x_10474:
[----:B------:R-:W2:Y:S01]  /*107c0*/  LDL.LU R104, [R1] ;  /* 0x0000000001687983 */ /* 0x000ea20000300800 */
[----:B------:R-:W0:Y:S01]  /*107d0*/  LDC R106, c[0x0][0x448] ;  /* 0x00011200ff6a7b82 */ /* 0x000e220000000800 */
        /* <DEDUP_REMOVED lines=24> */
[----:B------:R-:W-:Y:S01]  /*10960*/  FMUL.FTZ R93, R2, R99 ;  /* 0x00000063025d7220 */ /* 0x000fe20000410000 */
[----:B------:R-:W0:Y:S01]  /*10970*/  MUFU.TANH R90, R90 ;  /* 0x0000005a005a7308 */ /* 0x000e220000002400 */
[----:B------:R-:W-:-:S02]  /*10980*/  IMAD R99, R217, -0xa0, R199 ;  /* 0xffffff60d9637824 */ /* 0x000fc400078e02c7 */
[C---:B------:R-:W-:Y:S01]  /*10990*/  FMUL.FTZ R109, R2.reuse, R95 ;  /* 0x0000005f026d7220 */ /* 0x040fe20000410000 */
[C---:B------:R-:W-:Y:S01]  /*109a0*/  FMUL.FTZ R13, R2.reuse, R89 ;  /* 0x00000059020d7220 */ /* 0x040fe20000410000 */
[C---:B------:R-:W-:Y:S01]  /*109b0*/  FMUL.FTZ R95, R2.reuse, R102 ;  /* 0x00000066025f7220 */ /* 0x040fe20000410000 */
[----:B------:R-:W-:Y:S01]  /*109c0*/  FMUL.FTZ R89, R2, R101 ;  /* 0x0000006502597220 */ /* 0x000fe20000410000 */
[----:B------:R-:W-:Y:S01]  /*109d0*/  IADD3 R99, -R200, 0xa0, R99 ;  /* 0x000000a0c8637810 */ /* 0x000fe20007ffe163 */
[C---:B------:R-:W-:Y:S01]  /*109e0*/  FMUL.FTZ R101, R2.reuse, R78 ;  /* 0x0000004e02657220 */ /* 0x040fe20000410000 */
[----:B------:R-:W1:Y:S01]  /*109f0*/  MUFU.TANH R91, R91 ;  /* 0x0000005b005b7308 */ /* 0x000e620000002400 */
[C---:B------:R-:W-:Y:S01]  /*10a00*/  FMUL.FTZ R78, R2.reuse, R84 ;  /* 0x00000054024e7220 */ /* 0x040fe20000410000 */
[C---:B------:R-:W-:Y:S01]  /*10a10*/  FMUL.FTZ R84, R2.reuse, R58 ;  /* 0x0000003a02547220 */ /* 0x040fe20000410000 */
[----:B------:R-:W3:Y:S01]  /*10a20*/  @P4 LDC R63, c[0x0][0x44c] ;  /* 0x00011300ff3f4b82 */ /* 0x000ee20000000800 */
[C---:B------:R-:W-:Y:S01]  /*10a30*/  FMUL.FTZ R58, R2.reuse, R60 ;  /* 0x0000003c023a7220 */ /* 0x040fe20000410000 */
[C---:B------:R-:W-:Y:S01]  /*10a40*/  FMUL.FTZ R60, R2.reuse, R64 ;  /* 0x00000040023c7220 */ /* 0x040fe20000410000 */
[C---:B------:R-:W-:Y:S01]  /*10a50*/  FMUL.FTZ R20, R2.reuse, R96 ;  /* 0x0000006002147220 */ /* 0x040fe20000410000 */
[C---:B------:R-:W-:Y:S01]  /*10a60*/  FMUL.FTZ R96, R2.reuse, R79 ;  /* 0x0000004f02607220 */ /* 0x040fe20000410000 */
[----:B------:R-:W4:Y:S01]  /*10a70*/  MUFU.TANH R107, R107 ;  /* 0x0000006b006b7308 */ /* 0x000f220000002400 */
[C---:B------:R-:W-:Y:S01]  /*10a80*/  FMUL.FTZ R79, R2.reuse, R85 ;  /* 0x00000055024f7220 */ /* 0x040fe20000410000 */
[C---:B------:R-:W-:Y:S01]  /*10a90*/  FMUL.FTZ R85, R2.reuse, R59 ;  /* 0x0000003b02557220 */ /* 0x040fe20000410000 */
[----:B------:R-:W5:Y:S01]  /*10aa0*/  @P4 LDC R87, c[0x0][0x450] ;  /* 0x00011400ff574b82 */ /* 0x000f620000000800 */
        /* <DEDUP_REMOVED lines=10> */
[----:B------:R-:W-:Y:S01]  /*10b50*/  ULDC UR60, c[0x0][0x988] ;  /* 0x00026200003c7ab9 */ /* 0x000fe20000000800 */
[C---:B------:R-:W-:Y:S01]  /*10b60*/  FMUL.FTZ R72, R2.reuse, R72 ;  /* 0x0000004802487220 */ /* 0x040fe20000410000 */
[----:B------:R-:W4:Y:S01]  /*10b70*/  MUFU.TANH R111, R111 ;  /* 0x0000006f006f7308 */ /* 0x000f220000002400 */
[----:B------:R-:W-:Y:S01]  /*10b80*/  MOV R113, UR60 ;  /* 0x0000003c00717c02 */ /* 0x000fe20008000f00 */
[----:B------:R-:W-:Y:S01]  /*10b90*/  FMUL.FTZ R73, R2, R73 ;  /* 0x0000004902497220 */ /* 0x000fe20000410000 */
[----:B---3--:R-:W-:-:S04]  /*10ba0*/  @P4 IMAD.HI.U32 R62, R92, R63, RZ ;  /* 0x0000003f5c3e4227 */ /* 0x008fc800078e00ff */
[C---:B------:R-:W-:Y:S01]  /*10bb0*/  FMUL.FTZ R63, R2.reuse, R69 ;  /* 0x00000045023f7220 */ /* 0x040fe20000410000 */
[C---:B------:R-:W-:Y:S01]  /*10bc0*/  FMUL.FTZ R56, R2.reuse, R56 ;  /* 0x0000003802387220 */ /* 0x040fe20000410000 */
[C---:B------:R-:W-:Y:S01]  /*10bd0*/  FMUL.FTZ R57, R2.reuse, R57 ;  /* 0x0000003902397220 */ /* 0x040fe20000410000 */
[----:B------:R-:W-:Y:S01]  /*10be0*/  IMAD R69, R217, -0xa0, RZ ;  /* 0xffffff60d9457824 */ /* 0x000fe200078e02ff */
[----:B------:R-:W3:Y:S01]  /*10bf0*/  MUFU.TANH R93, R93 ;  /* 0x0000005d005d7308 */ /* 0x000ee20000002400 */
[C---:B------:R-:W-:Y:S01]  /*10c00*/  FMUL.FTZ R40, R2.reuse, R40 ;  /* 0x0000002802287220 */ /* 0x040fe20000410000 */
[C---:B------:R-:W-:Y:S01]  /*10c10*/  FMUL.FTZ R41, R2.reuse, R41 ;  /* 0x0000002902297220 */ /* 0x040fe20000410000 */
[----:B-----5:R-:W-:Y:S01]  /*10c20*/  @P4 SHF.R.U32.HI R92, RZ, R87, R62 ;  /* 0x00000057ff5c4219 */ /* 0x020fe2000001163e */
[----:B------:R-:W-:Y:S01]  /*10c30*/  FMUL.FTZ R62, R2, R68 ;  /* 0x00000044023e7220 */ /* 0x000fe20000410000 */
[----:B------:R-:W-:Y:S01]  /*10c40*/  IADD3 R69, -R200, 0xa1, R69 ;  /* 0x000000a1c8457810 */ /* 0x000fe20007ffe145 */
[C---:B------:R-:W-:Y:S01]  /*10c50*/  FMUL.FTZ R68, R2.reuse, R71 ;  /* 0x0000004702447220 */ /* 0x040fe20000410000 */
[----:B------:R-:W-:Y:S01]  /*10c60*/  FMUL.FTZ R48, R2, R48 ;  /* 0x0000003002307220 */ /* 0x000fe20000410000 */
[----:B------:R-:W5:Y:S01]  /*10c70*/  SHFL.IDX PT, R86, R92, 0x1, 0x1c1f ;  /* 0x003c1f005c567f89 */ /* 0x000f6200000e0000 */
[----:B------:R-:W-:Y:S01]  /*10c80*/  IADD3 R94, -R198, R69, R199 ;  /* 0x00000045c65e7210 */ /* 0x000fe20007ffe1c7 */
[----:B------:R-:W3:Y:S01]  /*10c90*/  MUFU.TANH R95, R95 ;  /* 0x0000005f005f7308 */ /* 0x000ee20000002400 */
[C---:B------:R-:W-:Y:S01]  /*10ca0*/  FMUL.FTZ R69, R2.reuse, R42 ;  /* 0x0000002a02457220 */ /* 0x040fe20000410000 */
[----:B------:R-:W3:Y:S01]  /*10cb0*/  SHFL.IDX PT, R92, R92, RZ, 0x1c1f ;  /* 0x001c1fff5c5c7589 */ /* 0x000ee200000e0000 */
        /* <DEDUP_REMOVED lines=10> */
[----:B------:R-:W-:Y:S01]  /*10d60*/  FMUL.FTZ R37, R2, R37 ;  /* 0x0000002502257220 */ /* 0x000fe20000410000 */
[----:B------:R-:W-:-:S02]  /*10d70*/  VIADD R0, R0, 0x22840 ;  /* 0x0002284000007836 */ /* 0x000fc40000000000 */
[----:B------:R-:W3:Y:S01]  /*10d80*/  MUFU.TANH R105, R105 ;  /* 0x0000006900697308 */ /* 0x000ee20000002400 */
[----:B------:R-:W-:Y:S01]  /*10d90*/  VIADD R217, R217, 0xfffffffe ;  /* 0xfffffffed9d97836 */ /* 0x000fe20000000000 */
[----:B-----5:R-:W-:-:S06]  /*10da0*/  VIADDMNMX R86, R86, R94, R99, PT ;  /* 0x0000005e56567246 */ /* 0x020fcc0003800163 */
[----:B------:R-:W5:Y:S01]  /*10db0*/  MUFU.TANH R103, R103 ;  /* 0x0000006700677308 */ /* 0x000f620000002400 */
[C---:B------:R-:W-:Y:S02]  /*10dc0*/  ISETP.GT.AND P1, PT, R86.reuse, RZ, PT ;  /* 0x000000ff5600720c */ /* 0x040fe40003f24270 */
[C---:B------:R-:W-:Y:S02]  /*10dd0*/  ISETP.GT.AND P2, PT, R86.reuse, 0x1, PT ;  /* 0x000000015600780c */ /* 0x040fe40003f44270 */
[----:B------:R-:W-:Y:S02]  /*10de0*/  ISETP.GT.AND P3, PT, R86, 0x8, PT ;  /* 0x000000085600780c */ /* 0x000fe40003f64270 */
[----:B0-----:R-:W-:Y:S01]  /*10df0*/  FSEL R87, R90, -INF , P1 ;  /* 0xff8000005a577808 */ /* 0x001fe20000800000 */
[----:B------:R-:W0:Y:S01]  /*10e00*/  MUFU.TANH R101, R101 ;  /* 0x0000006500657308 */ /* 0x000e220000002400 */
[----:B-1----:R-:W-:Y:S02]  /*10e10*/  FSEL R91, R91, -INF , P2 ;  /* 0xff8000005b5b7808 */ /* 0x002fe40001000000 */
[----:B------:R-:W-:-:S02]  /*10e20*/  ISETP.GT.AND P1, PT, R86, 0x9, PT ;  /* 0x000000095600780c */ /* 0x000fc40003f24270 */
[----:B----4-:R-:W-:Y:S02]  /*10e30*/  FSEL R107, R107, -INF , P3 ;  /* 0xff8000006b6b7808 */ /* 0x010fe40001800000 */
[----:B------:R-:W-:Y:S01]  /*10e40*/  FMNMX.FTZ R64, R87, R91, !PT ;  /* 0x0000005b57407209 */ /* 0x000fe20007810000 */
[----:B------:R-:W1:Y:S01]  /*10e50*/  MUFU.TANH R96, R96 ;  /* 0x0000006000607308 */ /* 0x000e620000002400 */
[C---:B------:R-:W-:Y:S02]  /*10e60*/  ISETP.GT.AND P2, PT, R86.reuse, 0x10, PT ;  /* 0x000000105600780c */ /* 0x040fe40003f44270 */
[----:B------:R-:W-:Y:S02]  /*10e70*/  FSEL R109, R109, -INF , P1 ;  /* 0xff8000006d6d7808 */ /* 0x000fe40000800000 */
[----:B------:R-:W-:Y:S02]  /*10e80*/  FMNMX.FTZ R64, R107, R64, !PT ;  /* 0x000000406b407209 */ /* 0x000fe40007810000 */
[----:B------:R-:W-:Y:S01]  /*10e90*/  ISETP.GT.AND P1, PT, R86, 0x11, PT ;  /* 0x000000115600780c */ /* 0x000fe20003f24270 */
[----:B------:R-:W4:Y:S01]  /*10ea0*/  MUFU.TANH R80, R80 ;  /* 0x0000005000507308 */ /* 0x000f220000002400 */
[----:B------:R-:W-:-:S02]  /*10eb0*/  FSEL R111, R111, -INF , P2 ;  /* 0xff8000006f6f7808 */ /* 0x000fc40001000000 */
[----:B------:R-:W-:Y:S02]  /*10ec0*/  FMNMX.FTZ R64, R109, R64, !PT ;  /* 0x000000406d407209 */ /* 0x000fe40007810000 */
[C---:B------:R-:W-:Y:S02]  /*10ed0*/  ISETP.GT.AND P2, PT, R86.reuse, 0x18, PT ;  /* 0x000000185600780c */ /* 0x040fe40003f44270 */
[----:B---3--:R-:W-:Y:S01]  /*10ee0*/  FSEL R93, R93, -INF , P1 ;  /* 0xff8000005d5d7808 */ /* 0x008fe20000800000 */
[----:B------:R-:W3:Y:S01]  /*10ef0*/  MUFU.TANH R81, R81 ;  /* 0x0000005100517308 */ /* 0x000ee20000002400 */
[----:B------:R-:W-:Y:S02]  /*10f00*/  FMNMX.FTZ R64, R111, R64, !PT ;  /* 0x000000406f407209 */ /* 0x000fe40007810000 */
[----:B------:R-:W-:Y:S02]  /*10f10*/  ISETP.GT.AND P1, PT, R86, 0x19, PT ;  /* 0x000000195600780c */ /* 0x000fe40003f24270 */
[----:B------:R-:W-:-:S02]  /*10f20*/  FSEL R95, R95, -INF , P2 ;  /* 0xff8000005f5f7808 */ /* 0x000fc40001000000 */
[----:B------:R-:W-:Y:S01]  /*10f30*/  FMNMX.FTZ R64, R93, R64, !PT ;  /* 0x000000405d407209 */ /* 0x000fe20007810000 */
[----:B------:R-:W-:Y:S01]  /*10f40*/  MUFU.TANH R82, R82 ;  /* 0x0000005200527308 */ /* 0x000fe20000002400 */
[C---:B------:R-:W-:Y:S02]  /*10f50*/  ISETP.GT.AND P2, PT, R86.reuse, 0x20, PT ;  /* 0x000000205600780c */ /* 0x040fe40003f44270 */
[----:B------:R-:W-:Y:S02]  /*10f60*/  FSEL R97, R97, -INF , P1 ;  /* 0xff80000061617808 */ /* 0x000fe40000800000 */
[----:B------:R-:W-:Y:S02]  /*10f70*/  FMNMX.FTZ R64, R95, R64, !PT ;  /* 0x000000405f407209 */ /* 0x000fe40007810000 */
[----:B------:R-:W-:Y:S01]  /*10f80*/  ISETP.GT.AND P1, PT, R86, 0x21, PT ;  /* 0x000000215600780c */ /* 0x000fe20003f24270 */
[----:B------:R-:W3:Y:S01]  /*10f90*/  MUFU.TANH R83, R83 ;  /* 0x0000005300537308 */ /* 0x000ee20000002400 */
[----:B------:R-:W-:-:S02]  /*10fa0*/  FSEL R105, R105, -INF , P2 ;  /* 0xff80000069697808 */ /* 0x000fc40001000000 */
[----:B------:R-:W-:Y:S02]  /*10fb0*/  FMNMX.FTZ R64, R97, R64, !PT ;  /* 0x0000004061407209 */ /* 0x000fe40007810000 */
[C---:B------:R-:W-:Y:S02]  /*10fc0*/  ISETP.GT.AND P2, PT, R86.reuse, 0x28, PT ;  /* 0x000000285600780c */ /* 0x040fe40003f44270 */
[----:B-----5:R-:W-:Y:S01]  /*10fd0*/  FSEL R103, R103, -INF , P1 ;  /* 0xff80000067677808 */ /* 0x020fe20000800000 */
[----:B------:R-:W-:Y:S01]  /*10fe0*/  MUFU.TANH R84, R84 ;  /* 0x0000005400547308 */ /* 0x000fe20000002400 */
[----:B------:R-:W-:Y:S02]  /*10ff0*/  FMNMX.FTZ R64, R105, R64, !PT ;  /* 0x0000004069407209 */ /* 0x000fe40007810000 */
[----:B------:R-:W-:Y:S02]  /*11000*/  ISETP.GT.AND P1, PT, R86, 0x29, PT ;  /* 0x000000295600780c */ /* 0x000fe40003f24270 */
[----:B0-----:R-:W-:-:S02]  /*11010*/  FSEL R101, R101, -INF , P2 ;  /* 0xff80000065657808 */ /* 0x001fc40001000000 */
[----:B------:R-:W-:Y:S01]  /*11020*/  FMNMX.FTZ R64, R103, R64, !PT ;  /* 0x0000004067407209 */ /* 0x000fe20007810000 */
[----:B------:R-:W0:Y:S01]  /*11030*/  MUFU.TANH R85, R85 ;  /* 0x0000005500557308 */ /* 0x000e220000002400 */
[----:B------:R-:W-:Y:S02]  /*11040*/  ISETP.GT.AND P2, PT, R86, 0x30, PT ;  /* 0x000000305600780c */ /* 0x000fe40003f44270 */
[----:B-1----:R-:W-:Y:S02]  /*11050*/  FSEL R43, R96, -INF , P1 ;  /* 0xff800000602b7808 */ /* 0x002fe40000800000 */
[----:B------:R-:W-:Y:S02]  /*11060*/  FMNMX.FTZ R42, R101, R64, !PT ;  /* 0x00000040652a7209 */ /* 0x000fe40007810000 */
[----:B------:R-:W-:Y:S01]  /*11070*/  ISETP.GT.AND P1, PT, R86, 0x31, PT ;  /* 0x000000315600780c */ /* 0x000fe20003f24270 */
[----:B------:R1:W-:Y:S01]  /*11080*/  MUFU.TANH R102, R47 ;  /* 0x0000002f00667308 */ /* 0x0003e20000002400 */
[----:B----4-:R-:W-:Y:S01]  /*11090*/  FSEL R64, R80, -INF , P2 ;  /* 0xff80000050407808 */ /* 0x010fe20001000000 */
[----:B------:R-:W-:Y:S01]  /*110a0*/  FMUL.FTZ R80, R2, R54 ;  /* 0x0000003602507220 */ /* 0x000fe20000410000 */
[----:B------:R-:W-:-:S02]  /*110b0*/  FMNMX.FTZ R71, R43, R42, !PT ;  /* 0x0000002a2b477209 */ /* 0x000fc40007810000 */
[----:B------:R-:W-:Y:S02]  /*110c0*/  ISETP.GT.AND P2, PT, R86, 0x38, PT ;  /* 0x000000385600780c */ /* 0x000fe40003f44270 */
[----:B---3--:R-:W-:Y:S01]  /*110d0*/  FSEL R42, R81, -INF , P1 ;  /* 0xff800000512a7808 */ /* 0x008fe20000800000 */
[----:B------:R-:W-:Y:S01]  /*110e0*/  MUFU.TANH R98, R98 ;  /* 0x0000006200627308 */ /* 0x000fe20000002400 */
[----:B-1----:R-:W-:Y:S01]  /*110f0*/  FMNMX.FTZ R47, R64, R71, !PT ;  /* 0x00000047402f7209 */ /* 0x002fe20007810000 */
[----:B------:R-:W-:Y:S01]  /*11100*/  FMUL.FTZ R71, R2, R51 ;  /* 0x0000003302477220 */ /* 0x000fe20000410000 */
[----:B------:R-:W-:Y:S02]  /*11110*/  ISETP.GT.AND P1, PT, R86, 0x39, PT ;  /* 0x000000395600780c */ /* 0x000fe40003f24270 */
[----:B------:R-:W-:Y:S02]  /*11120*/  FMNMX.FTZ R51, R42, R47, !PT ;  /* 0x0000002f2a337209 */ /* 0x000fe40007810000 */
[----:B------:R-:W-:Y:S01]  /*11130*/  FSEL R47, R83, -INF , P1 ;  /* 0xff800000532f7808 */ /* 0x000fe20000800000 */
[----:B------:R1:W-:Y:S01]  /*11140*/  MUFU.TANH R90, R46 ;  /* 0x0000002e005a7308 */ /* 0x0003e20000002400 */
[----:B------:R-:W-:-:S02]  /*11150*/  ISETP.GT.AND P1, PT, R86, 0x41, PT ;  /* 0x000000415600780c */ /* 0x000fc40003f24270 */
[----:B------:R-:W-:-:S04]  /*11160*/  VIADDMNMX R99, R92, R94, R99, PT ;  /* 0x0000005e5c637246 */ /* 0x000fc80003800163 */
[----:B------:R-:W-:Y:S01]  /*11170*/  ISETP.GT.AND P3, PT, R99, 0x8, PT ;  /* 0x000000086300780c */ /* 0x000fe20003f64270 */
[----:B------:R-:W3:Y:S01]  /*11180*/  MUFU.TANH R100, R100 ;  /* 0x0000006400647308 */ /* 0x000ee20000002400 */
[----:B-1----:R-:W-:Y:S02]  /*11190*/  FSEL R46, R82, -INF , P2 ;  /* 0xff800000522e7808 */ /* 0x002fe40001000000 */
[----:B------:R-:W-:Y:S02]  /*111a0*/  ISETP.GT.AND P2, PT, R86, 0x40, PT ;  /* 0x000000405600780c */ /* 0x000fe40003f44270 */
[----:B------:R-:W-:Y:S02]  /*111b0*/  FMNMX.FTZ R82, R46, R51, !PT ;  /* 0x000000332e527209 */ /* 0x000fe40007810000 */
[----:B0-----:R-:W-:Y:S01]  /*111c0*/  FSEL R51, R85, -INF , P1 ;  /* 0xff80000055337808 */ /* 0x001fe20000800000 */
[----:B------:R-:W0:Y:S01]  /*111d0*/  MUFU.TANH R65, R65 ;  /* 0x0000004100417308 */ /* 0x000e220000002400 */
[----:B------:R-:W-:-:S02]  /*111e0*/  FMNMX.FTZ R81, R47, R82, !PT ;  /* 0x000000522f517209 */ /* 0x000fc40007810000 */
[----:B------:R-:W-:-:S05]  /*111f0*/  ISETP.GT.AND P1, PT, R86, 0x49, PT ;  /* 0x000000495600780c */ /* 0x000fca0003f24270 */
[----:B------:R1:W-:Y:S08]  /*11200*/  MUFU.TANH R96, R50 ;  /* 0x0000003200607308 */ /* 0x0003f00000002400 */
[----:B------:R-:W4:Y:S01]  /*11210*/  MUFU.TANH R66, R66 ;  /* 0x0000004200427308 */ /* 0x000f220000002400 */
[----:B-1----:R-:W-:Y:S02]  /*11220*/  FSEL R50, R84, -INF , P2 ;  /* 0xff80000054327808 */ /* 0x002fe40001000000 */
[----:B------:R-:W-:-:S02]  /*11230*/  ISETP.GT.AND P2, PT, R86, 0x48, PT ;  /* 0x000000485600780c */ /* 0x000fc40003f44270 */
[----:B------:R-:W-:-:S03]  /*11240*/  FMNMX.FTZ R54, R50, R81, !PT ;  /* 0x0000005132367209 */ /* 0x000fc60007810000 */
[----:B------:R-:W1:Y:S01]  /*11250*/  MUFU.TANH R67, R67 ;  /* 0x0000004300437308 */ /* 0x000e620000002400 */
[----:B------:R-:W-:Y:S02]  /*11260*/  FMNMX.FTZ R82, R51, R54, !PT ;  /* 0x0000003633527209 */ /* 0x000fe40007810000 */
[----:B---3--:R-:W-:Y:S02]  /*11270*/  FSEL R54, R100, -INF , P1 ;  /* 0xff80000064367808 */ /* 0x008fe40000800000 */
[----:B------:R-:W-:-:S03]  /*11280*/  ISETP.GT.AND P1, PT, R86, 0x51, PT ;  /* 0x000000515600780c */ /* 0x000fc60003f24270 */
[----:B------:R-:W3:Y:S08]  /*11290*/  MUFU.TANH R68, R68 ;  /* 0x0000004400447308 */ /* 0x000ef00000002400 */
[----:B------:R-:W5:Y:S08]  /*112a0*/  MUFU.TANH R69, R69 ;  /* 0x0000004500457308 */ /* 0x000f700000002400 */
[----:B------:R0:W-:Y:S08]  /*112b0*/  MUFU.TANH R83, R80 ;  /* 0x0000005000537308 */ /* 0x0001f00000002400 */
[----:B------:R-:W5:Y:S01]  /*112c0*/  MUFU.TANH R70, R70 ;  /* 0x0000004600467308 */ /* 0x000f620000002400 */
[----:B0-----:R-:W-:-:S07]  /*112d0*/  FMUL.FTZ R80, R2, R26 ;  /* 0x0000001a02507220 */ /* 0x001fce0000410000 */
[----:B------:R0:W-:Y:S08]  /*112e0*/  MUFU.TANH R85, R80 ;  /* 0x0000005000557308 */ /* 0x0001f00000002400 */
[----:B------:R-:W-:Y:S01]  /*112f0*/  MUFU.TANH R3, R3 ;  /* 0x0000000300037308 */ /* 0x000fe20000002400 */
[----:B0-----:R-:W-:-:S07]  /*11300*/  FMUL.FTZ R80, R2, R30 ;  /* 0x0000001e02507220 */ /* 0x001fce0000410000 */
[----:B------:R-:W-:Y:S08]  /*11310*/  MUFU.TANH R100, R80 ;  /* 0x0000005000647308 */ /* 0x000ff00000002400 */
[----:B------:R-:W-:Y:S01]  /*11320*/  MUFU.TANH R13, R13 ;  /* 0x0000000d000d7308 */ /* 0x000fe20000002400 */
[----:B--2---:R-:W-:-:S07]  /*11330*/  LOP3.LUT R104, R104, 0xfffffffe, RZ, 0xc0, !PT ;  /* 0xfffffffe68687812 */ /* 0x004fce00078ec0ff */
[----:B------:R-:W-:Y:S01]  /*11340*/  MUFU.TANH R14, R14 ;  /* 0x0000000e000e7308 */ /* 0x000fe20000002400 */
[----:B------:R-:W-:-:S05]  /*11350*/  @P4 LOP3.LUT R104, R104, 0x1, RZ, 0xfc, !PT ;  /* 0x0000000168684812 */ /* 0x000fca00078efcff */
[----:B------:R0:W-:Y:S02]  /*11360*/  STL [R1], R104 ;  /* 0x0000006801007387 */ /* 0x0001e40000100800 */
[----:B------:R-:W-:Y:S08]  /*11370*/  MUFU.TANH R15, R15 ;  /* 0x0000000f000f7308 */ /* 0x000ff00000002400 */
[----:B------:R-:W-:Y:S08]  /*11380*/  MUFU.TANH R20, R20 ;  /* 0x0000001400147308 */ /* 0x000ff00000002400 */
[----:B0-----:R0:W2:Y:S08]  /*11390*/  MUFU.TANH R104, R71 ;  /* 0x0000004700687308 */ /* 0x0010b00000002400 */
[----:B------:R-:W-:Y:S01]  /*113a0*/  MUFU.TANH R21, R21 ;  /* 0x0000001500157308 */ /* 0x000fe20000002400 */
[----:B0-----:R-:W-:Y:S01]  /*113b0*/  FMUL.FTZ R71, R2, R55 ;  /* 0x0000003702477220 */ /* 0x001fe20000410000 */
[----:B------:R-:W-:-:S02]  /*113c0*/  FSEL R55, R98, -INF , P2 ;  /* 0xff80000062377808 */ /* 0x000fc40001000000 */
[----:B------:R-:W-:Y:S02]  /*113d0*/  ISETP.GT.AND P2, PT, R86, 0x50, PT ;  /* 0x000000505600780c */ /* 0x000fe40003f44270 */
[----:B------:R-:W-:Y:S02]  /*113e0*/  FMNMX.FTZ R81, R55, R82, !PT ;  /* 0x0000005237517209 */ /* 0x000fe40007810000 */
[----:B------:R-:W-:Y:S01]  /*113f0*/  FSEL R26, R65, -INF , P2 ;  /* 0xff800000411a7808 */ /* 0x000fe20001000000 */
[----:B------:R0:W2:Y:S01]  /*11400*/  MUFU.TANH R84, R71 ;  /* 0x0000004700547308 */ /* 0x0000a20000002400 */
[----:B------:R-:W-:Y:S02]  /*11410*/  FMNMX.FTZ R81, R54, R81, !PT ;  /* 0x0000005136517209 */ /* 0x000fe40007810000 */
[----:B----4-:R-:W-:Y:S02]  /*11420*/  FSEL R65, R66, -INF , P1 ;  /* 0xff80000042417808 */ /* 0x010fe40000800000 */
[----:B------:R-:W-:-:S02]  /*11430*/  ISETP.GT.AND P2, PT, R86, 0x58, PT ;  /* 0x000000585600780c */ /* 0x000fc40003f44270 */
[----:B------:R-:W-:Y:S01]  /*11440*/  FMNMX.FTZ R66, R26, R81, !PT ;  /* 0x000000511a427209 */ /* 0x000fe20007810000 */
[----:B------:R-:W-:Y:S01]  /*11450*/  MUFU.TANH R88, R88 ;  /* 0x0000005800587308 */ /* 0x000fe20000002400 */
[----:B0-----:R-:W-:Y:S01]  /*11460*/  FMUL.FTZ R71, R2, R27 ;  /* 0x0000001b02477220 */ /* 0x001fe20000410000 */
[C---:B------:R-:W-:Y:S02]  /*11470*/  ISETP.GT.AND P1, PT, R86.reuse, 0x59, PT ;  /* 0x000000595600780c */ /* 0x040fe40003f24270 */
[----:B-1----:R-:W-:Y:S02]  /*11480*/  FSEL R27, R67, -INF , P2 ;  /* 0xff800000431b7808 */ /* 0x002fe40001000000 */
[----:B------:R-:W-:Y:S02]  /*11490*/  FMNMX.FTZ R82, R65, R66, !PT ;  /* 0x0000004241527209 */ /* 0x000fe40007810000 */
[----:B------:R-:W-:Y:S01]  /*114a0*/  ISETP.GT.AND P2, PT, R86, 0x60, PT ;  /* 0x000000605600780c */ /* 0x000fe20003f44270 */
[----:B------:R0:W1:Y:S01]  /*114b0*/  MUFU.TANH R98, R71 ;  /* 0x0000004700627308 */ /* 0x0000620000002400 */
[----:B---3--:R-:W-:-:S02]  /*114c0*/  FSEL R66, R68, -INF , P1 ;  /* 0xff80000044427808 */ /* 0x008fc40000800000 */
[----:B------:R-:W-:Y:S02]  /*114d0*/  FMNMX.FTZ R67, R27, R82, !PT ;  /* 0x000000521b437209 */ /* 0x000fe40007810000 */
[----:B-----5:R-:W-:Y:S02]  /*114e0*/  FSEL R30, R69, -INF , P2 ;  /* 0xff800000451e7808 */ /* 0x020fe40001000000 */
[----:B------:R-:W-:Y:S01]  /*114f0*/  ISETP.GT.AND P1, PT, R86, 0x61, PT ;  /* 0x000000615600780c */ /* 0x000fe20003f24270 */
[----:B------:R-:W-:Y:S01]  /*11500*/  MUFU.TANH R89, R89 ;  /* 0x0000005900597308 */ /* 0x000fe20000002400 */
[----:B------:R-:W-:Y:S01]  /*11510*/  FMNMX.FTZ R69, R66, R67, !PT ;  /* 0x0000004342457209 */ /* 0x000fe20007810000 */
[----:B0-----:R-:W-:Y:S01]  /*11520*/  FMUL.FTZ R71, R2, R34 ;  /* 0x0000002202477220 */ /* 0x001fe20000410000 */
[----:B------:R-:W-:Y:S02]  /*11530*/  ISETP.GT.AND P2, PT, R86, 0x68, PT ;  /* 0x000000685600780c */ /* 0x000fe40003f44270 */
[----:B------:R-:W-:Y:S01]  /*11540*/  FSEL R67, R70, -INF , P1 ;  /* 0xff80000046437808 */ /* 0x000fe20000800000 */
[----:B------:R-:W-:Y:S01]  /*11550*/  FMUL.FTZ R70, R2, R31 ;  /* 0x0000001f02467220 */ /* 0x000fe20000410000 */
[----:B------:R-:W-:Y:S01]  /*11560*/  FMNMX.FTZ R82, R30, R69, !PT ;  /* 0x000000451e527209 */ /* 0x000fe20007810000 */
[----:B------:R-:W-:Y:S01]  /*11570*/  MUFU.TANH R72, R72 ;  /* 0x0000004800487308 */ /* 0x000fe20000002400 */
[----:B------:R-:W-:-:S02]  /*11580*/  ISETP.GT.AND P1, PT, R86, 0x69, PT ;  /* 0x000000695600780c */ /* 0x000fc40003f24270 */
[----:B------:R-:W-:Y:S02]  /*11590*/  FSEL R68, R90, -INF , P2 ;  /* 0xff8000005a447808 */ /* 0x000fe40001000000 */
[----:B------:R-:W-:Y:S02]  /*115a0*/  FMNMX.FTZ R69, R67, R82, !PT ;  /* 0x0000005243457209 */ /* 0x000fe40007810000 */
[----:B------:R-:W-:Y:S01]  /*115b0*/  ISETP.GT.AND P2, PT, R86, 0x70, PT ;  /* 0x000000705600780c */ /* 0x000fe20003f44270 */
[----:B------:R0:W3:Y:S01]  /*115c0*/  MUFU.TANH R90, R70 ;  /* 0x00000046005a7308 */ /* 0x0000e20000002400 */
[----:B------:R-:W-:Y:S02]  /*115d0*/  FSEL R31, R102, -INF , P1 ;  /* 0xff800000661f7808 */ /* 0x000fe40000800000 */
[----:B------:R-:W-:Y:S02]  /*115e0*/  FMNMX.FTZ R80, R68, R69, !PT ;  /* 0x0000004544507209 */ /* 0x000fe40007810000 */
[----:B------:R-:W-:-:S02]  /*115f0*/  ISETP.GT.AND P1, PT, R86, 0x71, PT ;  /* 0x000000715600780c */ /* 0x000fc40003f24270 */
[----:B------:R-:W-:Y:S01]  /*11600*/  FSEL R34, R96, -INF , P2 ;  /* 0xff80000060227808 */ /* 0x000fe20001000000 */
[----:B------:R-:W-:Y:S01]  /*11610*/  MUFU.TANH R73, R73 ;  /* 0x0000004900497308 */ /* 0x000fe20000002400 */
[----:B------:R-:W-:Y:S01]  /*11620*/  FMNMX.FTZ R81, R31, R80, !PT ;  /* 0x000000501f517209 */ /* 0x000fe20007810000 */
[----:B------:R-:W-:Y:S01]  /*11630*/  FMUL.FTZ R80, R2, R35 ;  /* 0x0000002302507220 */ /* 0x000fe20000410000 */
[----:B------:R-:W-:Y:S02]  /*11640*/  ISETP.GT.AND P2, PT, R86, 0x78, PT ;  /* 0x000000785600780c */ /* 0x000fe40003f44270 */
[----:B--2---:R-:W-:Y:S02]  /*11650*/  FSEL R69, R104, -INF , P1 ;  /* 0xff80000068457808 */ /* 0x004fe40000800000 */
[----:B------:R-:W-:Y:S01]  /*11660*/  FMNMX.FTZ R82, R34, R81, !PT ;  /* 0x0000005122527209 */ /* 0x000fe20007810000 */
[----:B------:R2:W4:Y:S01]  /*11670*/  MUFU.TANH R96, R71 ;  /* 0x0000004700607308 */ /* 0x0005220000002400 */
[----:B------:R-:W-:-:S02]  /*11680*/  ISETP.GT.AND P1, PT, R86, 0x79, PT ;  /* 0x000000795600780c */ /* 0x000fc40003f24270 */
[----:B0-----:R-:W-:Y:S01]  /*11690*/  FSEL R70, R83, -INF , P2 ;  /* 0xff80000053467808 */ /* 0x001fe20001000000 */
[C---:B------:R-:W-:Y:S01]  /*116a0*/  FMUL.FTZ R83, R2.reuse, R39 ;  /* 0x0000002702537220 */ /* 0x040fe20000410000 */
[----:B------:R-:W-:Y:S01]  /*116b0*/  FMNMX.FTZ R81, R69, R82, !PT ;  /* 0x0000005245517209 */ /* 0x000fe20007810000 */
[----:B------:R-:W-:Y:S01]  /*116c0*/  FMUL.FTZ R82, R2, R38 ;  /* 0x0000002602527220 */ /* 0x000fe20000410000 */
[----:B------:R-:W-:Y:S01]  /*116d0*/  FSEL R35, R84, -INF , P1 ;  /* 0xff80000054237808 */ /* 0x000fe20000800000 */
[----:B------:R0:W5:Y:S01]  /*116e0*/  MUFU.TANH R102, R80 ;  /* 0x0000005000667308 */ /* 0x0001620000002400 */
[----:B------:R-:W-:Y:S02]  /*116f0*/  ISETP.GT.AND P2, PT, R86, 0x80, PT ;  /* 0x000000805600780c */ /* 0x000fe40003f44270 */
[----:B------:R-:W-:Y:S02]  /*11700*/  FMNMX.FTZ R84, R70, R81, !PT ;  /* 0x0000005146547209 */ /* 0x000fe40007810000 */
[----:B------:R-:W-:-:S02]  /*11710*/  ISETP.GT.AND P1, PT, R86, 0x81, PT ;  /* 0x000000815600780c */ /* 0x000fc40003f24270 */
[----:B--2---:R-:W-:Y:S01]  /*11720*/  FSEL R71, R85, -INF , P2 ;  /* 0xff80000055477808 */ /* 0x004fe20001000000 */
[----:B------:R-:W-:Y:S01]  /*11730*/  MUFU.TANH R74, R74 ;  /* 0x0000004a004a7308 */ /* 0x000fe20000002400 */
[----:B------:R-:W-:Y:S02]  /*11740*/  FMNMX.FTZ R84, R35, R84, !PT ;  /* 0x0000005423547209 */ /* 0x000fe40007810000 */
[----:B------:R-:W-:Y:S02]  /*11750*/  ISETP.GT.AND P2, PT, R86, 0x88, PT ;  /* 0x000000885600780c */ /* 0x000fe40003f44270 */
[----:B-1----:R-:W-:Y:S02]  /*11760*/  FSEL R38, R98, -INF , P1 ;  /* 0xff80000062267808 */ /* 0x002fe40000800000 */
[----:B------:R-:W-:Y:S01]  /*11770*/  FMNMX.FTZ R81, R71, R84, !PT ;  /* 0x0000005447517209 */ /* 0x000fe20007810000 */
[----:B------:R1:W2:Y:S01]  /*11780*/  MUFU.TANH R85, R82 ;  /* 0x0000005200557308 */ /* 0x0002a20000002400 */
[----:B------:R-:W-:-:S02]  /*11790*/  ISETP.GT.AND P1, PT, R86, 0x89, PT ;  /* 0x000000895600780c */ /* 0x000fc40003f24270 */
[----:B0-----:R-:W-:Y:S02]  /*117a0*/  FSEL R80, R100, -INF , P2 ;  /* 0xff80000064507808 */ /* 0x001fe40001000000 */
[----:B------:R-:W-:Y:S02]  /*117b0*/  FMNMX.FTZ R39, R38, R81, !PT ;  /* 0x0000005126277209 */ /* 0x000fe40007810000 */
[----:B------:R-:W-:Y:S01]  /*117c0*/  ISETP.GT.AND P2, PT, R86, 0x90, PT ;  /* 0x000000905600780c */ /* 0x000fe20003f44270 */
[----:B------:R0:W2:Y:S01]  /*117d0*/  MUFU.TANH R98, R83 ;  /* 0x0000005300627308 */ /* 0x0000a20000002400 */
[----:B---3--:R-:W-:Y:S01]  /*117e0*/  FSEL R81, R90, -INF , P1 ;  /* 0xff8000005a517808 */ /* 0x008fe20000800000 */
[----:B-1----:R-:W-:Y:S01]  /*117f0*/  FMUL.FTZ R82, R2, R44 ;  /* 0x0000002c02527220 */ /* 0x002fe20000410000 */
[----:B------:R-:W-:Y:S02]  /*11800*/  FMNMX.FTZ R84, R80, R39, !PT ;  /* 0x0000002750547209 */ /* 0x000fe40007810000 */
[----:B------:R-:W-:-:S02]  /*11810*/  ISETP.GT.AND P1, PT, R86, 0x91, PT ;  /* 0x000000915600780c */ /* 0x000fc40003f24270 */
[----:B----4-:R-:W-:Y:S01]  /*11820*/  FSEL R39, R96, -INF , P2 ;  /* 0xff80000060277808 */ /* 0x010fe20001000000 */
[----:B------:R-:W1:Y:S01]  /*11830*/  MUFU.TANH R75, R75 ;  /* 0x0000004b004b7308 */ /* 0x000e620000002400 */
[----:B------:R-:W-:Y:S02]  /*11840*/  FMNMX.FTZ R84, R81, R84, !PT ;  /* 0x0000005451547209 */ /* 0x000fe40007810000 */
[----:B------:R-:W-:Y:S02]  /*11850*/  ISETP.GT.AND P2, PT, R86, 0x98, PT ;  /* 0x000000985600780c */ /* 0x000fe40003f44270 */
[----:B-----5:R-:W-:Y:S02]  /*11860*/  FSEL R44, R102, -INF , P1 ;  /* 0xff800000662c7808 */ /* 0x020fe40000800000 */
[----:B0-----:R-:W-:Y:S01]  /*11870*/  FMNMX.FTZ R83, R39, R84, !PT ;  /* 0x0000005427537209 */ /* 0x001fe20007810000 */
[----:B------:R-:W-:Y:S01]  /*11880*/  FMUL.FTZ R84, R2, R45 ;  /* 0x0000002d02547220 */ /* 0x000fe20000410000 */
[----:B------:R-:W-:Y:S01]  /*11890*/  ISETP.GT.AND P1, PT, R86, 0x99, PT ;  /* 0x000000995600780c */ /* 0x000fe20003f24270 */
[----:B------:R-:W0:Y:S01]  /*118a0*/  MUFU.TANH R76, R76 ;  /* 0x0000004c004c7308 */ /* 0x000e220000002400 */
[----:B--2---:R-:W-:-:S02]  /*118b0*/  FSEL R45, R85, -INF , P2 ;  /* 0xff800000552d7808 */ /* 0x004fc40001000000 */
[----:B------:R-:W-:Y:S02]  /*118c0*/  FMNMX.FTZ R86, R44, R83, !PT ;  /* 0x000000532c567209 */ /* 0x000fe40007810000 */
[----:B------:R-:W-:Y:S02]  /*118d0*/  FSEL R83, R98, -INF , P1 ;  /* 0xff80000062537808 */ /* 0x000fe40000800000 */
[----:B------:R-:W-:Y:S01]  /*118e0*/  FMNMX.FTZ R86, R45, R86, !PT ;  /* 0x000000562d567209 */ /* 0x000fe20007810000 */
[----:B------:R-:W2:Y:S01]  /*118f0*/  MUFU.TANH R77, R77 ;  /* 0x0000004d004d7308 */ /* 0x000ea20000002400 */
[----:B------:R-:W-:Y:S02]  /*11900*/  ISETP.GT.AND P2, PT, R99, 0x1, PT ;  /* 0x000000016300780c */ /* 0x000fe40003f44270 */
[----:B------:R-:W-:Y:S02]  /*11910*/  FMNMX.FTZ R86, R83, R86, !PT ;  /* 0x0000005653567209 */ /* 0x000fe40007810000 */
[----:B------:R-:W-:-:S02]  /*11920*/  FSEL R94, R13, -INF , P2 ;  /* 0xff8000000d5e7808 */ /* 0x000fc40001000000 */
[----:B------:R-:W-:Y:S01]  /*11930*/  FSEL R13, R14, -INF , P3 ;  /* 0xff8000000e0d7808 */ /* 0x000fe20001800000 */
[----:B------:R-:W3:Y:S01]  /*11940*/  SHFL.BFLY PT, R85, R86, 0x2, 0x1f ;  /* 0x0c401f0056557f89 */ /* 0x000ee200000e0000 */
[----:B------:R-:W-:Y:S01]  /*11950*/  ISETP.GT.AND P2, PT, R99, 0x10, PT ;  /* 0x000000106300780c */ /* 0x000fe20003f44270 */
[----:B------:R-:W4:Y:S08]  /*11960*/  MUFU.TANH R78, R78 ;  /* 0x0000004e004e7308 */ /* 0x000f300000002400 */
[----:B------:R-:W5:Y:S08]  /*11970*/  MUFU.TANH R79, R79 ;  /* 0x0000004f004f7308 */ /* 0x000f700000002400 */
[----:B------:R-:W5:Y:S01]  /*11980*/  MUFU.TANH R56, R56 ;  /* 0x0000003800387308 */ /* 0x000f620000002400 */
[----:B---3--:R-:W-:-:S07]  /*11990*/  FMNMX.FTZ R85, R86, R85, !PT ;  /* 0x0000005556557209 */ /* 0x008fce0007810000 */
[----:B------:R-:W3:Y:S01]  /*119a0*/  MUFU.TANH R57, R57 ;  /* 0x0000003900397308 */ /* 0x000ee20000002400 */
[----:B------:R-:W1:Y:S07]  /*119b0*/  SHFL.BFLY PT, R104, R85, 0x1, 0x1f ;  /* 0x0c201f0055687f89 */ /* 0x000e6e00000e0000 */
[----:B------:R-:W3:Y:S08]  /*119c0*/  MUFU.TANH R58, R58 ;  /* 0x0000003a003a7308 */ /* 0x000ef00000002400 */
[----:B------:R-:W3:Y:S08]  /*119d0*/  MUFU.TANH R59, R59 ;  /* 0x0000003b003b7308 */ /* 0x000ef00000002400 */
[----:B------:R-:W3:Y:S01]  /*119e0*/  MUFU.TANH R60, R60 ;  /* 0x0000003c003c7308 */ /* 0x000ee20000002400 */
[----:B-1----:R-:W-:Y:S01]  /*119f0*/  FMNMX.FTZ R104, R85, R104, !PT ;  /* 0x0000006855687209 */ /* 0x002fe20007810000 */
[----:B------:R-:W-:-:S03]  /*11a00*/  FMUL.FTZ R85, R2, R36 ;  /* 0x0000002402557220 */ /* 0x000fc60000410000 */
[C---:B------:R-:W-:Y:S01]  /*11a10*/  FSETP.NEU.FTZ.AND P1, PT, R104.reuse, -INF , PT ;  /* 0xff8000006800780b */ /* 0x040fe20003f3d000 */
[----:B------:R-:W-:-:S02]  /*11a20*/  FFMA.FTZ R36, R104, R113, -8 ;  /* 0xc100000068247423 */ /* 0x000fc40000010071 */
[----:B------:R-:W1:Y:S03]  /*11a30*/  MUFU.TANH R61, R61 ;  /* 0x0000003d003d7308 */ /* 0x000e660000002400 */
[----:B------:R-:W-:Y:S02]  /*11a40*/  FSEL R36, R36, RZ, P1 ;  /* 0x000000ff24247208 */ /* 0x000fe40000800000 */
[----:B------:R-:W-:-:S03]  /*11a50*/  ISETP.GT.AND P1, PT, R99, RZ, PT ;  /* 0x000000ff6300720c */ /* 0x000fc60003f24270 */
[----:B------:R-:W1:Y:S01]  /*11a60*/  MUFU.TANH R62, R62 ;  /* 0x0000003e003e7308 */ /* 0x000e620000002400 */
[----:B------:R-:W-:-:S01]  /*11a70*/  FFMA.FTZ R96, R95, UR60, -R36 ;  /* 0x0000003c5f607c23 */ /* 0x000fc20008010824 */
[----:B------:R-:W-:Y:S01]  /*11a80*/  FSEL R3, R3, -INF , P1 ;  /* 0xff80000003037808 */ /* 0x000fe20000800000 */
[----:B------:R-:W-:-:S01]  /*11a90*/  FFMA.FTZ R90, R107, UR60, -R36 ;  /* 0x0000003c6b5a7c23 */ /* 0x000fc20008010824 */
[----:B------:R-:W-:Y:S01]  /*11aa0*/  ISETP.GT.AND P1, PT, R99, 0x9, PT ;  /* 0x000000096300780c */ /* 0x000fe20003f24270 */
[----:B------:R-:W-:-:S01]  /*11ab0*/  FFMA.FTZ R100, R105, UR60, -R36 ;  /* 0x0000003c69647c23 */ /* 0x000fc20008010824 */
[----:B------:R-:W-:Y:S01]  /*11ac0*/  FMNMX.FTZ R14, R3, R94, !PT ;  /* 0x0000005e030e7209 */ /* 0x000fe20007810000 */
[----:B------:R-:W-:-:S01]  /*11ad0*/  FFMA.FTZ R102, R101, UR60, -R36 ;  /* 0x0000003c65667c23 */ /* 0x000fc20008010824 */
[----:B------:R-:W-:Y:S01]  /*11ae0*/  FSEL R15, R15, -INF , P1 ;  /* 0xff8000000f0f7808 */ /* 0x000fe20000800000 */
[----:B------:R-:W1:Y:S01]  /*11af0*/  MUFU.TANH R63, R63 ;  /* 0x0000003f003f7308 */ /* 0x000e620000002400 */
[----:B------:R-:W-:Y:S01]  /*11b00*/  FMNMX.FTZ R14, R13, R14, !PT ;  /* 0x0000000e0d0e7209 */ /* 0x000fe20007810000 */
[--C-:B------:R-:W-:Y:S01]  /*11b10*/  FFMA.FTZ R64, R64, UR60, -R36.reuse ;  /* 0x0000003c40407c23 */ /* 0x100fe20008010824 */
[----:B------:R-:W-:Y:S01]  /*11b20*/  ISETP.GT.AND P1, PT, R99, 0x11, PT ;  /* 0x000000116300780c */ /* 0x000fe20003f24270 */
[--C-:B------:R-:W-:Y:S01]  /*11b30*/  FFMA.FTZ R86, R87, UR60, -R36.reuse ;  /* 0x0000003c57567c23 */ /* 0x100fe20008010824 */
[----:B------:R-:W-:Y:S01]  /*11b40*/  FSEL R95, R20, -INF , P2 ;  /* 0xff800000145f7808 */ /* 0x000fe20001000000 */
[--C-:B------:R-:W-:Y:S01]  /*11b50*/  FFMA.FTZ R87, R91, UR60, -R36.reuse ;  /* 0x0000003c5b577c23 */ /* 0x100fe20008010824 */
[----:B------:R-:W-:Y:S01]  /*11b60*/  FMNMX.FTZ R14, R15, R14, !PT ;  /* 0x0000000e0f0e7209 */ /* 0x000fe20007810000 */
[----:B------:R0:W-:Y:S01]  /*11b70*/  MUFU.EX2 R20, R96 ;  /* 0x0000006000147308 */ /* 0x0001e20000000800 */
[----:B------:R-:W-:Y:S01]  /*11b80*/  ISETP.GT.AND P2, PT, R99, 0x18, PT ;  /* 0x000000186300780c */ /* 0x000fe20003f44270 */
[--C-:B------:R-:W-:Y:S01]  /*11b90*/  FFMA.FTZ R91, R109, UR60, -R36.reuse ;  /* 0x0000003c6d5b7c23 */ /* 0x100fe20008010824 */
[----:B------:R-:W-:Y:S01]  /*11ba0*/  FSEL R21, R21, -INF , P1 ;  /* 0xff80000015157808 */ /* 0x000fe20000800000 */
[--C-:B------:R-:W-:Y:S01]  /*11bb0*/  FFMA.FTZ R111, R111, UR60, -R36.reuse ;  /* 0x0000003c6f6f7c23 */ /* 0x100fe20008010824 */
[----:B------:R-:W-:Y:S01]  /*11bc0*/  FMNMX.FTZ R14, R95, R14, !PT ;  /* 0x0000000e5f0e7209 */ /* 0x000fe20007810000 */
[--C-:B------:R-:W-:Y:S01]  /*11bd0*/  FFMA.FTZ R93, R93, UR60, -R36.reuse ;  /* 0x0000003c5d5d7c23 */ /* 0x100fe20008010824 */
[----:B------:R-:W-:Y:S01]  /*11be0*/  ISETP.GT.AND P1, PT, R99, 0x19, PT ;  /* 0x000000196300780c */ /* 0x000fe20003f24270 */
[----:B------:R-:W1:Y:S01]  /*11bf0*/  MUFU.TANH R40, R40 ;  /* 0x0000002800287308 */ /* 0x000e620000002400 */
[----:B------:R-:W-:Y:S01]  /*11c00*/  FSEL R88, R88, -INF , P2 ;  /* 0xff80000058587808 */ /* 0x000fe20001000000 */
[--C-:B------:R-:W-:Y:S01]  /*11c10*/  FFMA.FTZ R97, R97, UR60, -R36.reuse ;  /* 0x0000003c61617c23 */ /* 0x100fe20008010824 */
[----:B------:R-:W-:Y:S01]  /*11c20*/  FMNMX.FTZ R107, R21, R14, !PT ;  /* 0x0000000e156b7209 */ /* 0x000fe20007810000 */
[--C-:B------:R-:W-:Y:S01]  /*11c30*/  FFMA.FTZ R26, R26, UR60, -R36.reuse ;  /* 0x0000003c1a1a7c23 */ /* 0x100fe20008010824 */
[----:B------:R-:W-:Y:S01]  /*11c40*/  ISETP.GT.AND P2, PT, R99, 0x20, PT ;  /* 0x000000206300780c */ /* 0x000fe20003f44270 */
[--C-:B------:R-:W-:Y:S01]  /*11c50*/  FFMA.FTZ R42, R42, UR60, -R36.reuse ;  /* 0x0000003c2a2a7c23 */ /* 0x100fe20008010824 */
[----:B------:R-:W-:Y:S01]  /*11c60*/  FSEL R89, R89, -INF , P1 ;  /* 0xff80000059597808 */ /* 0x000fe20000800000 */
        /* <DEDUP_REMOVED lines=26> */
[----:B------:R-:W-:Y:S01]  /*11e10*/  FFMA.FTZ R105, R43, UR60, -R36 ;  /* 0x0000003c2b697c23 */ /* 0x000fe20008010824 */
[----:B------:R-:W-:-:S02]  /*11e20*/  ISETP.GT.AND P1, PT, R99, 0x31, PT ;  /* 0x000000316300780c */ /* 0x000fc40003f24270 */
[----:B0-----:R-:W-:Y:S02]  /*11e30*/  FSEL R100, R76, -INF , P2 ;  /* 0xff8000004c647808 */ /* 0x001fe40001000000 */
[----:B------:R-:W-:Y:S01]  /*11e40*/  FMNMX.FTZ R101, R75, R14, !PT ;  /* 0x0000000e4b657209 */ /* 0x000fe20007810000 */
[----:B------:R0:W-:Y:S01]  /*11e50*/  MUFU.EX2 R76, R102 ;  /* 0x00000066004c7308 */ /* 0x0001e20000000800 */
[----:B------:R-:W-:Y:S02]  /*11e60*/  ISETP.GT.AND P2, PT, R99, 0x38, PT ;  /* 0x000000386300780c */ /* 0x000fe40003f44270 */
[----:B--2---:R-:W-:Y:S02]  /*11e70*/  FSEL R77, R77, -INF , P1 ;  /* 0xff8000004d4d7808 */ /* 0x004fe40000800000 */
[----:B------:R-:W-:Y:S02]  /*11e80*/  FMNMX.FTZ R14, R100, R101, !PT ;  /* 0x00000065640e7209 */ /* 0x000fe40007810000 */
[----:B------:R-:W-:Y:S01]  /*11e90*/  ISETP.GT.AND P1, PT, R99, 0x39, PT ;  /* 0x000000396300780c */ /* 0x000fe20003f24270 */
[----:B------:R-:W2:Y:S01]  /*11ea0*/  MUFU.TANH R48, R48 ;  /* 0x0000003000307308 */ /* 0x000ea20000002400 */
[----:B----4-:R-:W-:Y:S01]  /*11eb0*/  FSEL R78, R78, -INF , P2 ;  /* 0xff8000004e4e7808 */ /* 0x010fe20001000000 */
[----:B0-----:R-:W-:Y:S01]  /*11ec0*/  FFMA.FTZ R102, R50, UR60, -R36 ;  /* 0x0000003c32667c23 */ /* 0x001fe20008010824 */
[----:B------:R-:W-:-:S02]  /*11ed0*/  FMNMX.FTZ R43, R77, R14, !PT ;  /* 0x0000000e4d2b7209 */ /* 0x000fc40007810000 */
[----:B------:R-:W-:Y:S02]  /*11ee0*/  ISETP.GT.AND P2, PT, R99, 0x40, PT ;  /* 0x000000406300780c */ /* 0x000fe40003f44270 */
[----:B-----5:R-:W-:Y:S01]  /*11ef0*/  FSEL R79, R79, -INF , P1 ;  /* 0xff8000004f4f7808 */ /* 0x020fe20000800000 */
[----:B------:R-:W0:Y:S01]  /*11f00*/  MUFU.TANH R49, R49 ;  /* 0x0000003100317308 */ /* 0x000e220000002400 */
[----:B------:R-:W-:Y:S02]  /*11f10*/  FMNMX.FTZ R14, R78, R43, !PT ;  /* 0x0000002b4e0e7209 */ /* 0x000fe40007810000 */
[----:B------:R-:W-:Y:S02]  /*11f20*/  ISETP.GT.AND P1, PT, R99, 0x41, PT ;  /* 0x000000416300780c */ /* 0x000fe40003f24270 */
[----:B------:R-:W-:Y:S02]  /*11f30*/  FSEL R56, R56, -INF , P2 ;  /* 0xff80000038387808 */ /* 0x000fe40001000000 */
[----:B------:R-:W-:Y:S01]  /*11f40*/  FMNMX.FTZ R103, R79, R14, !PT ;  /* 0x0000000e4f677209 */ /* 0x000fe20007810000 */
[----:B------:R4:W-:Y:S01]  /*11f50*/  MUFU.EX2 R43, R64 ;  /* 0x00000040002b7308 */ /* 0x0009e20000000800 */
[----:B------:R-:W-:-:S02]  /*11f60*/  ISETP.GT.AND P2, PT, R99, 0x48, PT ;  /* 0x000000486300780c */ /* 0x000fc40003f44270 */
[----:B---3--:R-:W-:Y:S02]  /*11f70*/  FSEL R57, R57, -INF , P1 ;  /* 0xff80000039397808 */ /* 0x008fe40000800000 */
[----:B------:R-:W-:Y:S02]  /*11f80*/  FMNMX.FTZ R14, R56, R103, !PT ;  /* 0x00000067380e7209 */ /* 0x000fe40007810000 */
[----:B------:R-:W-:Y:S01]  /*11f90*/  ISETP.GT.AND P1, PT, R99, 0x49, PT ;  /* 0x000000496300780c */ /* 0x000fe20003f24270 */
[----:B------:R-:W3:Y:S01]  /*11fa0*/  MUFU.TANH R52, R52 ;  /* 0x0000003400347308 */ /* 0x000ee20000002400 */
[----:B------:R-:W-:Y:S02]  /*11fb0*/  FSEL R58, R58, -INF , P2 ;  /* 0xff8000003a3a7808 */ /* 0x000fe40001000000 */
[----:B------:R-:W-:Y:S02]  /*11fc0*/  FMNMX.FTZ R103, R57, R14, !PT ;  /* 0x0000000e39677209 */ /* 0x000fe40007810000 */
[----:B------:R-:W-:-:S02]  /*11fd0*/  ISETP.GT.AND P2, PT, R99, 0x50, PT ;  /* 0x000000506300780c */ /* 0x000fc40003f44270 */
        /* <DEDUP_REMOVED lines=11> */
[----:B------:R-:W1:Y:S01]  /*12090*/  MUFU.TANH R25, R25 ;  /* 0x0000001900197308 */ /* 0x000e620000002400 */
[----:B------:R-:W-:Y:S02]  /*120a0*/  FSEL R62, R62, -INF , P2 ;  /* 0xff8000003e3e7808 */ /* 0x000fe40001000000 */
[----:B------:R-:W-:Y:S02]  /*120b0*/  FMNMX.FTZ R103, R61, R14, !PT ;  /* 0x0000000e3d677209 */ /* 0x000fe40007810000 */
[----:B------:R-:W-:-:S02]  /*120c0*/  ISETP.GT.AND P2, PT, R99, 0x60, PT ;  /* 0x000000606300780c */ /* 0x000fc40003f44270 */
[----:B------:R-:W-:Y:S01]  /*120d0*/  FSEL R63, R63, -INF , P1 ;  /* 0xff8000003f3f7808 */ /* 0x000fe20000800000 */
[----:B------:R-:W1:Y:S01]  /*120e0*/  MUFU.TANH R28, R28 ;  /* 0x0000001c001c7308 */ /* 0x000e620000002400 */
[----:B------:R-:W-:Y:S02]  /*120f0*/  FMNMX.FTZ R14, R62, R103, !PT ;  /* 0x000000673e0e7209 */ /* 0x000fe40007810000 */
[----:B------:R-:W-:Y:S02]  /*12100*/  ISETP.GT.AND P1, PT, R99, 0x61, PT ;  /* 0x000000616300780c */ /* 0x000fe40003f24270 */
[----:B------:R-:W-:Y:S02]  /*12110*/  FSEL R50, R40, -INF , P2 ;  /* 0xff80000028327808 */ /* 0x000fe40001000000 */
[----:B------:R-:W-:Y:S01]  /*12120*/  FMNMX.FTZ R103, R63, R14, !PT ;  /* 0x0000000e3f677209 */ /* 0x000fe20007810000 */
[----:B------:R2:W-:Y:S01]  /*12130*/  MUFU.EX2 R40, R102 ;  /* 0x0000006600287308 */ /* 0x0005e20000000800 */
[----:B------:R-:W-:-:S02]  /*12140*/  ISETP.GT.AND P2, PT, R99, 0x68, PT ;  /* 0x000000686300780c */ /* 0x000fc40003f44270 */
[----:B----4-:R-:W-:Y:S01]  /*12150*/  FSEL R64, R41, -INF , P1 ;  /* 0xff80000029407808 */ /* 0x010fe20000800000 */
[----:B------:R-:W-:-:S01]  /*12160*/  FFMA.FTZ R41, R51, UR60, -R36 ;  /* 0x0000003c33297c23 */ /* 0x000fc20008010824 */
[----:B------:R-:W-:Y:S02]  /*12170*/  FMNMX.FTZ R103, R50, R103, !PT ;  /* 0x0000006732677209 */ /* 0x000fe40007810000 */
[----:B------:R-:W-:Y:S01]  /*12180*/  ISETP.GT.AND P1, PT, R99, 0x69, PT ;  /* 0x000000696300780c */ /* 0x000fe20003f24270 */
[----:B------:R-:W4:Y:S01]  /*12190*/  MUFU.TANH R29, R29 ;  /* 0x0000001d001d7308 */ /* 0x000f220000002400 */
[----:B------:R-:W-:Y:S01]  /*121a0*/  FSEL R82, R82, -INF , P2 ;  /* 0xff80000052527808 */ /* 0x000fe20001000000 */
[----:B--2---:R-:W-:Y:S01]  /*121b0*/  FFMA.FTZ R102, R55, UR60, -R36 ;  /* 0x0000003c37667c23 */ /* 0x004fe20008010824 */
[----:B------:R-:W-:Y:S02]  /*121c0*/  FMNMX.FTZ R103, R64, R103, !PT ;  /* 0x0000006740677209 */ /* 0x000fe40007810000 */
[----:B------:R-:W-:-:S02]  /*121d0*/  ISETP.GT.AND P2, PT, R99, 0x70, PT ;  /* 0x000000706300780c */ /* 0x000fc40003f44270 */
[----:B------:R-:W-:Y:S01]  /*121e0*/  FSEL R84, R84, -INF , P1 ;  /* 0xff80000054547808 */ /* 0x000fe20000800000 */
[----:B------:R-:W2:Y:S01]  /*121f0*/  MUFU.TANH R32, R32 ;  /* 0x0000002000207308 */ /* 0x000ea20000002400 */
[----:B------:R-:W-:Y:S02]  /*12200*/  FMNMX.FTZ R103, R82, R103, !PT ;  /* 0x0000006752677209 */ /* 0x000fe40007810000 */
[C---:B------:R-:W-:Y:S02]  /*12210*/  ISETP.GT.AND P1, PT, R99.reuse, 0x71, PT ;  /* 0x000000716300780c */ /* 0x040fe40003f24270 */
[----:B------:R-:W-:Y:S02]  /*12220*/  FSEL R51, R48, -INF , P2 ;  /* 0xff80000030337808 */ /* 0x000fe40001000000 */
[----:B------:R-:W-:Y:S01]  /*12230*/  FMNMX.FTZ R14, R84, R103, !PT ;  /* 0x00000067540e7209 */ /* 0x000fe20007810000 */
[----:B------:R1:W-:Y:S01]  /*12240*/  MUFU.EX2 R48, R102 ;  /* 0x0000006600307308 */ /* 0x0003e20000000800 */
[----:B------:R-:W-:-:S02]  /*12250*/  ISETP.GT.AND P2, PT, R99, 0x78, PT ;  /* 0x000000786300780c */ /* 0x000fc40003f44270 */
[----:B0-----:R-:W-:Y:S01]  /*12260*/  FSEL R55, R49, -INF , P1 ;  /* 0xff80000031377808 */ /* 0x001fe20000800000 */
[----:B------:R-:W-:-:S01]  /*12270*/  FFMA.FTZ R49, R54, UR60, -R36 ;  /* 0x0000003c36317c23 */ /* 0x000fc20008010824 */
[----:B------:R-:W-:Y:S02]  /*12280*/  FMNMX.FTZ R14, R51, R14, !PT ;  /* 0x0000000e330e7209 */ /* 0x000fe40007810000 */
[----:B------:R-:W-:Y:S01]  /*12290*/  ISETP.GT.AND P1, PT, R99, 0x79, PT ;  /* 0x000000796300780c */ /* 0x000fe20003f24270 */
[----:B------:R-:W0:Y:S01]  /*122a0*/  MUFU.TANH R33, R33 ;  /* 0x0000002100217308 */ /* 0x000e220000002400 */
[----:B---3--:R-:W-:Y:S02]  /*122b0*/  FSEL R52, R52, -INF , P2 ;  /* 0xff80000034347808 */ /* 0x008fe40001000000 */
[----:B------:R-:W-:Y:S02]  /*122c0*/  FMNMX.FTZ R103, R55, R14, !PT ;  /* 0x0000000e37677209 */ /* 0x000fe40007810000 */
[----:B------:R-:W-:-:S02]  /*122d0*/  ISETP.GT.AND P2, PT, R99, 0x80, PT ;  /* 0x000000806300780c */ /* 0x000fc40003f44270 */
[----:B-----5:R-:W-:Y:S01]  /*122e0*/  FSEL R53, R53, -INF , P1 ;  /* 0xff80000035357808 */ /* 0x020fe20000800000 */
[----:B------:R-:W3:Y:S01]  /*122f0*/  MUFU.TANH R85, R85 ;  /* 0x0000005500557308 */ /* 0x000ee20000002400 */
[----:B------:R-:W-:Y:S02]  /*12300*/  FMNMX.FTZ R14, R52, R103, !PT ;  /* 0x00000067340e7209 */ /* 0x000fe40007810000 */
[----:B------:R-:W-:Y:S02]  /*12310*/  ISETP.GT.AND P1, PT, R99, 0x81, PT ;  /* 0x000000816300780c */ /* 0x000fe40003f24270 */
[----:B------:R-:W-:Y:S02]  /*12320*/  FSEL R54, R24, -INF , P2 ;  /* 0xff80000018367808 */ /* 0x000fe40001000000 */
[----:B------:R-:W-:Y:S01]  /*12330*/  FMNMX.FTZ R103, R53, R14, !PT ;  /* 0x0000000e35677209 */ /* 0x000fe20007810000 */
[----:B------:R-:W5:Y:S01]  /*12340*/  MUFU.TANH R37, R37 ;  /* 0x0000002500257308 */ /* 0x000f620000002400 */
[----:B-1----:R-:W-:Y:S01]  /*12350*/  FSEL R102, R25, -INF , P1 ;  /* 0xff80000019667808 */ /* 0x002fe20000800000 */
[----:B------:R-:W-:Y:S01]  /*12360*/  FFMA.FTZ R25, R65, UR60, -R36 ;  /* 0x0000003c41197c23 */ /* 0x000fe20008010824 */
[----:B------:R-:W-:-:S02]  /*12370*/  ISETP.GT.AND P2, PT, R99, 0x88, PT ;  /* 0x000000886300780c */ /* 0x000fc40003f44270 */
[----:B------:R-:W-:Y:S02]  /*12380*/  FMNMX.FTZ R65, R54, R103, !PT ;  /* 0x0000006736417209 */ /* 0x000fe40007810000 */
[C---:B------:R-:W-:Y:S01]  /*12390*/  ISETP.GT.AND P1, PT, R99.reuse, 0x89, PT ;  /* 0x000000896300780c */ /* 0x040fe20003f24270 */
[----:B------:R4:W1:Y:S01]  /*123a0*/  MUFU.EX2 R101, R105 ;  /* 0x0000006900657308 */ /* 0x0008620000000800 */
[----:B------:R-:W-:Y:S01]  /*123b0*/  FSEL R103, R28, -INF , P2 ;  /* 0xff8000001c677808 */ /* 0x000fe20001000000 */
[--C-:B------:R-:W-:Y:S01]  /*123c0*/  FFMA.FTZ R28, R30, UR60, -R36.reuse ;  /* 0x0000003c1e1c7c23 */ /* 0x100fe20008010824 */
[----:B------:R-:W-:Y:S01]  /*123d0*/  FMNMX.FTZ R14, R102, R65, !PT ;  /* 0x00000041660e7209 */ /* 0x000fe20007810000 */
[--C-:B------:R-:W-:Y:S01]  /*123e0*/  FFMA.FTZ R30, R68, UR60, -R36.reuse ;  /* 0x0000003c441e7c23 */ /* 0x100fe20008010824 */
[----:B------:R-:W-:Y:S01]  /*123f0*/  ISETP.GT.AND P2, PT, R99, 0x90, PT ;  /* 0x000000906300780c */ /* 0x000fe20003f44270 */
[----:B------:R-:W-:Y:S01]  /*12400*/  FFMA.FTZ R65, R80, UR60, -R36 ;  /* 0x0000003c50417c23 */ /* 0x000fe20008010824 */
[----:B------:R-:W-:Y:S01]  /*12410*/  FMNMX.FTZ R14, R103, R14, !PT ;  /* 0x0000000e670e7209 */ /* 0x000fe20007810000 */
[----:B------:R-:W-:Y:S01]  /*12420*/  MUFU.EX2 R86, R86 ;  /* 0x0000005600567308 */ /* 0x000fe20000000800 */
[----:B----4-:R-:W-:-:S02]  /*12430*/  FSEL R105, R29, -INF , P1 ;  /* 0xff8000001d697808 */ /* 0x010fc40000800000 */
[----:B------:R-:W-:Y:S02]  /*12440*/  ISETP.GT.AND P1, PT, R99, 0x91, PT ;  /* 0x000000916300780c */ /* 0x000fe40003f24270 */
[----:B--2---:R-:W-:Y:S01]  /*12450*/  FSEL R107, R32, -INF , P2 ;  /* 0xff800000206b7808 */ /* 0x004fe20001000000 */
[--C-:B------:R-:W-:Y:S01]  /*12460*/  FFMA.FTZ R32, R34, UR60, -R36.reuse ;  /* 0x0000003c22207c23 */ /* 0x100fe20008010824 */
[----:B------:R-:W-:Y:S01]  /*12470*/  FMNMX.FTZ R14, R105, R14, !PT ;  /* 0x0000000e690e7209 */ /* 0x000fe20007810000 */
[----:B------:R-:W-:Y:S01]  /*12480*/  MUFU.EX2 R87, R87 ;  /* 0x0000005700577308 */ /* 0x000fe20000000800 */
[----:B------:R-:W-:Y:S01]  /*12490*/  ISETP.GT.AND P2, PT, R99, 0x98, PT ;  /* 0x000000986300780c */ /* 0x000fe20003f44270 */
[--C-:B------:R-:W-:Y:S01]  /*124a0*/  FFMA.FTZ R34, R70, UR60, -R36.reuse ;  /* 0x0000003c46227c23 */ /* 0x100fe20008010824 */
[----:B0-----:R-:W-:Y:S01]  /*124b0*/  FSEL R106, R33, -INF , P1 ;  /* 0xff800000216a7808 */ /* 0x001fe20000800000 */
[----:B------:R-:W-:Y:S01]  /*124c0*/  FFMA.FTZ R33, R69, UR60, -R36 ;  /* 0x0000003c45217c23 */ /* 0x000fe20008010824 */
[----:B------:R-:W-:-:S02]  /*124d0*/  FMNMX.FTZ R29, R107, R14, !PT ;  /* 0x0000000e6b1d7209 */ /* 0x000fc40007810000 */
[----:B------:R-:W-:Y:S01]  /*124e0*/  ISETP.GT.AND P1, PT, R99, 0x99, PT ;  /* 0x000000996300780c */ /* 0x000fe20003f24270 */
[----:B------:R-:W-:Y:S01]  /*124f0*/  MUFU.EX2 R90, R90 ;  /* 0x0000005a005a7308 */ /* 0x000fe20000000800 */
[----:B---3--:R-:W-:Y:S02]  /*12500*/  FSEL R85, R85, -INF , P2 ;  /* 0xff80000055557808 */ /* 0x008fe40001000000 */
[----:B------:R-:W-:Y:S01]  /*12510*/  FMNMX.FTZ R14, R106, R29, !PT ;  /* 0x0000001d6a0e7209 */ /* 0x000fe20007810000 */
[----:B------:R-:W-:-:S01]  /*12520*/  FFMA.FTZ R29, R67, UR60, -R36 ;  /* 0x0000003c431d7c23 */ /* 0x000fc20008010824 */
[----:B-----5:R-:W-:Y:S02]  /*12530*/  FSEL R99, R37, -INF , P1 ;  /* 0xff80000025637808 */ /* 0x020fe40000800000 */
[----:B------:R-:W-:Y:S01]  /*12540*/  FMNMX.FTZ R14, R85, R14, !PT ;  /* 0x0000000e550e7209 */ /* 0x000fe20007810000 */
[----:B------:R-:W0:Y:S01]  /*12550*/  MUFU.EX2 R91, R91 ;  /* 0x0000005b005b7308 */ /* 0x000e220000000800 */
[----:B-1----:R-:W-:-:S02]  /*12560*/  F2FP.SATFINITE.E4M3.F32.PACK_AB_MERGE_C R181, R101, R76, RZ ;  /* 0x0000004c65b5723e */ /* 0x002fc400048070ff */
[----:B------:R-:W-:-:S05]  /*12570*/  FMNMX.FTZ R14, R99, R14, !PT ;  /* 0x0000000e630e7209 */ /* 0x000fca0007810000 */
[----:B------:R-:W1:Y:S01]  /*12580*/  SHFL.BFLY PT, R37, R14, 0x2, 0x1f ;  /* 0x0c401f000e257f89 */ /* 0x000e6200000e0000 */
[----:B------:R-:W-:Y:S08]  /*12590*/  MUFU.EX2 R92, R111 ;  /* 0x0000006f005c7308 */ /* 0x000ff00000000800 */
[----:B------:R-:W-:Y:S01]  /*125a0*/  MUFU.EX2 R93, R93 ;  /* 0x0000005d005d7308 */ /* 0x000fe20000000800 */
[----:B0-----:R-:W-:-:S04]  /*125b0*/  F2FP.SATFINITE.E4M3.F32.PACK_AB_MERGE_C R185, R91, R90, RZ ;  /* 0x0000005a5bb9723e */ /* 0x001fc800048070ff */
[----:B------:R-:W-:-:S03]  /*125c0*/  F2FP.SATFINITE.E4M3.F32.PACK_AB_MERGE_C R185, R87, R86, R185 ;  /* 0x0000005657b9723e */ /* 0x000fc600048070b9 */
[----:B------:R-:W0:Y:S01]  /*125d0*/  MUFU.EX2 R97, R97 ;  /* 0x0000006100617308 */ /* 0x000e220000000800 */
[----:B-1----:R-:W-:Y:S01]  /*125e0*/  FMNMX.FTZ R67, R14, R37, !PT ;  /* 0x000000250e437209 */ /* 0x002fe20007810000 */
[----:B------:R-:W-:-:S06]  /*125f0*/  FFMA.FTZ R37, R71, UR60, -R36 ;  /* 0x0000003c47257c23 */ /* 0x000fcc0008010824 */
[----:B------:R-:W1:Y:S01]  /*12600*/  MUFU.EX2 R73, R73 ;  /* 0x0000004900497308 */ /* 0x000e620000000800 */
[----:B------:R-:W2:Y:S07]  /*12610*/  SHFL.BFLY PT, R14, R67, 0x1, 0x1f ;  /* 0x0c201f00430e7f89 */ /* 0x000eae00000e0000 */
[----:B------:R3:W-:Y:S01]  /*12620*/  MUFU.EX2 R24, R26 ;  /* 0x0000001a00187308 */ /* 0x0007e20000000800 */
[----:B0-----:R-:W-:-:S04]  /*12630*/  F2FP.SATFINITE.E4M3.F32.PACK_AB_MERGE_C R187, R97, R20, RZ ;  /* 0x0000001461bb723e */ /* 0x001fc800048070ff */
[----:B------:R-:W-:-:S03]  /*12640*/  F2FP.SATFINITE.E4M3.F32.PACK_AB_MERGE_C R187, R93, R92, R187 ;  /* 0x0000005c5dbb723e */ /* 0x000fc600048070bb */
[----:B------:R-:W-:Y:S01]  /*12650*/  MUFU.EX2 R42, R42 ;  /* 0x0000002a002a7308 */ /* 0x000fe20000000800 */
[----:B---3--:R-:W-:-:S01]  /*12660*/  FFMA.FTZ R26, R27, UR60, -R36 ;  /* 0x0000003c1b1a7c23 */ /* 0x008fc20008010824 */
[--C-:B------:R-:W-:Y:S01]  /*12670*/  FFMA.FTZ R27, R66, UR60, -R36.reuse ;  /* 0x0000003c421b7c23 */ /* 0x100fe20008010824 */
[----:B------:R-:W-:-:S01]  /*12680*/  FFMA.FTZ R66, R81, UR60, -R36 ;  /* 0x0000003c51427c23 */ /* 0x000fc20008010824 */
[----:B------:R-:W-:Y:S01]  /*12690*/  FFMA.FTZ R36, R83, UR60, -R36 ;  /* 0x0000003c53247c23 */ /* 0x000fe20008010824 */
[----:B-1----:R-:W-:-:S03]  /*126a0*/  F2FP.SATFINITE.E4M3.F32.PACK_AB_MERGE_C R181, R73, R72, R181 ;  /* 0x0000004849b5723e */ /* 0x002fc600048070b5 */
[----:B------:R-:W-:Y:S01]  /*126b0*/  MUFU.EX2 R46, R46 ;  /* 0x0000002e002e7308 */ /* 0x000fe20000000800 */
[----:B--2---:R-:W-:Y:S01]  /*126c0*/  FMNMX.FTZ R14, R67, R14, !PT ;  /* 0x0000000e430e7209 */ /* 0x004fe20007810000 */
        /* <DEDUP_REMOVED lines=17> */
[----:B------:R-:W-:-:S02]  /*127e0*/  IMAD.U32 R63, RZ, RZ, UR61 ;  /* 0x0000003dff3f7e24 */ /* 0x000fc4000f8e00ff */
        /* <DEDUP_REMOVED lines=8> */
[----:B------:R-:W-:Y:S01]  /*12870*/  PRMT R50, R63, 0x654, R0 ;  /* 0x000006543f327816 */ /* 0x000fe20000000000 */
[--C-:B------:R-:W-:Y:S01]  /*12880*/  FFMA.FTZ R75, R78, UR60, -R68.reuse ;  /* 0x0000003c4e4b7c23 */ /* 0x100fe20008010844 */
[----:B------:R-:W-:-:S01]  /*12890*/  FFMA.FTZ R78, R79, UR60, -R68 ;  /* 0x0000003c4f4e7c23 */ /* 0x000fc20008010844 */
[----:B------:R-:W1:Y:S01]  /*128a0*/  MUFU.EX2 R13, R13 ;  /* 0x0000000d000d7308 */ /* 0x000e620000000800 */
[----:B------:R-:W-:-:S01]  /*128b0*/  FADD.FTZ R79, R86, R87 ;  /* 0x00000057564f7221 */ /* 0x000fc20000010000 */
[----:B------:R2:W-:Y:S01]  /*128c0*/  SYNCS.ARRIVE.TRANS64.RED.A1T0 RZ, [R50+URZ], RZ ;  /* 0x000000ff32ff79a7 */ /* 0x0005e2000810043f */
[----:B------:R-:W-:-:S01]  /*128d0*/  FFMA.FTZ R180, R96, UR60, -R68 ;  /* 0x0000003c60b47c23 */ /* 0x000fc20008010844 */
[----:B------:R-:W-:Y:S01]  /*128e0*/  FFMA.FTZ R80, R89, UR60, -R68 ;  /* 0x0000003c59507c23 */ /* 0x000fe20008010844 */
[----:B------:R-:W-:-:S01]  /*128f0*/  FADD.FTZ R96, R90, R79 ;  /* 0x0000004f5a607221 */ /* 0x000fc20000010000 */
[--C-:B------:R-:W-:Y:S01]  /*12900*/  FFMA.FTZ R63, R64, UR60, -R68.reuse ;  /* 0x0000003c403f7c23 */ /* 0x100fe20008010844 */
[----:B------:R-:W-:-:S01]  /*12910*/  FFMA.FTZ R64, R51, UR60, -R68 ;  /* 0x0000003c33407c23 */ /* 0x000fc20008010844 */
[----:B------:R-:W3:Y:S01]  /*12920*/  MUFU.EX2 R70, R70 ;  /* 0x0000004600467308 */ /* 0x000ee20000000800 */
[----:B------:R-:W-:-:S01]  /*12930*/  FADD.FTZ R79, R91, R96 ;  /* 0x000000605b4f7221 */ /* 0x000fc20000010000 */
[----:B--2---:R-:W-:Y:S01]  /*12940*/  FFMA.FTZ R50, R82, UR60, -R68 ;  /* 0x0000003c52327c23 */ /* 0x004fe20008010844 */
[----:B0-----:R-:W-:-:S01]  /*12950*/  FADD.FTZ R82, R184, R3 ;  /* 0x00000003b8527221 */ /* 0x001fc20000010000 */
        /* <DEDUP_REMOVED lines=11> */
[----:B------:R-:W-:Y:S01]  /*12a10*/  F2FP.SATFINITE.E4M3.F32.PACK_AB_MERGE_C R183, R47, R46, RZ ;  /* 0x0000002e2fb7723e */ /* 0x000fe200048070ff */
[----:B------:R-:W1:Y:S01]  /*12a20*/  MUFU.EX2 R15, R15 ;  /* 0x0000000f000f7308 */ /* 0x000e620000000800 */
[----:B---3--:R-:W-:-:S01]  /*12a30*/  FADD.FTZ R51, R70, R51 ;  /* 0x0000003346337221 */ /* 0x008fc20000010000 */
[----:B------:R-:W-:Y:S01]  /*12a40*/  FADD.FTZ R82, R20, R53 ;  /* 0x0000003514527221 */ /* 0x000fe20000010000 */
[----:B------:R-:W-:-:S01]  /*12a50*/  FFMA.FTZ R54, R54, UR60, -R68 ;  /* 0x0000003c36367c23 */ /* 0x000fc20008010844 */
[--C-:B------:R-:W-:Y:S01]  /*12a60*/  FFMA.FTZ R102, R102, UR60, -R68.reuse ;  /* 0x0000003c66667c23 */ /* 0x100fe20008010844 */
[----:B------:R-:W-:-:S01]  /*12a70*/  FFMA.FTZ R103, R103, UR60, -R68 ;  /* 0x0000003c67677c23 */ /* 0x000fc20008010844 */
[----:B------:R-:W-:Y:S01]  /*12a80*/  FADD.FTZ R81, R97, R82 ;  /* 0x0000005261517221 */ /* 0x000fe20000010000 */
[----:B------:R-:W-:-:S01]  /*12a90*/  FFMA.FTZ R105, R105, UR60, -R68 ;  /* 0x0000003c69697c23 */ /* 0x000fc20008010844 */
[----:B------:R-:W2:Y:S01]  /*12aa0*/  MUFU.EX2 R21, R21 ;  /* 0x0000001500157308 */ /* 0x000ea20000000800 */
[----:B------:R-:W-:Y:S01]  /*12ab0*/  F2FP.SATFINITE.E4M3.F32.PACK_AB_MERGE_C R183, R42, R43, R183 ;  /* 0x0000002b2ab7723e */ /* 0x000fe200048070b7 */
[----:B------:R-:W-:Y:S01]  /*12ac0*/  FADD.FTZ R96, R72, R81 ;  /* 0x0000005148607221 */ /* 0x000fe20000010000 */
[----:B------:R-:W-:-:S01]  /*12ad0*/  FFMA.FTZ R107, R107, UR60, -R68 ;  /* 0x0000003c6b6b7c23 */ /* 0x000fc20008010844 */
[--C-:B------:R-:W-:Y:S01]  /*12ae0*/  FFMA.FTZ R106, R106, UR60, -R68.reuse ;  /* 0x0000003c6a6a7c23 */ /* 0x100fe20008010844 */
[----:B------:R-:W-:-:S01]  /*12af0*/  FFMA.FTZ R85, R85, UR60, -R68 ;  /* 0x0000003c55557c23 */ /* 0x000fc20008010844 */
[----:B------:R-:W-:Y:S01]  /*12b00*/  FADD.FTZ R81, R73, R96 ;  /* 0x0000006049517221 */ /* 0x000fe20000010000 */
[----:B------:R-:W-:Y:S01]  /*12b10*/  CS2R R72, SRZ ;  /* 0x0000000000487805 */ /* 0x000fe2000001ff00 */
[----:B------:R-:W3:Y:S01]  /*12b20*/  MUFU.EX2 R80, R80 ;  /* 0x0000005000507308 */ /* 0x000ee20000000800 */
[----:B------:R-:W-:-:S07]  /*12b30*/  CS2R R86, SRZ ;  /* 0x0000000000567805 */ /* 0x000fce000001ff00 */
[----:B------:R4:W-:Y:S08]  /*12b40*/  MUFU.EX2 R0, R62 ;  /* 0x0000003e00007308 */ /* 0x0009f00000000800 */
[----:B------:R-:W5:Y:S01]  /*12b50*/  MUFU.EX2 R180, R180 ;  /* 0x000000b400b47308 */ /* 0x000f620000000800 */
[----:B----4-:R-:W-:-:S01]  /*12b60*/  FFMA.FTZ R62, R52, UR60, -R68 ;  /* 0x0000003c343e7c23 */ /* 0x010fc20008010844 */
[----:B0-----:R-:W-:Y:S01]  /*12b70*/  FADD.FTZ R52, R186, R51 ;  /* 0x00000033ba347221 */ /* 0x001fe20000010000 */
[----:B------:R-:W-:-:S03]  /*12b80*/  FFMA.FTZ R68, R99, UR60, -R68 ;  /* 0x0000003c63447c23 */ /* 0x000fc60008010844 */
[----:B-1----:R-:W-:Y:S02]  /*12b90*/  FADD.FTZ R52, R15, R52 ;  /* 0x000000340f347221 */ /* 0x002fe40000010000 */
[----:B------:R-:W0:Y:S02]  /*12ba0*/  MUFU.EX2 R67, R67 ;  /* 0x0000004300437308 */ /* 0x000e240000000800 */
[----:B--2---:R-:W-:-:S04]  /*12bb0*/  FADD.FTZ R53, R21, R52 ;  /* 0x0000003415357221 */ /* 0x004fc80000010000 */
[C---:B---3--:R-:W-:Y:S01]  /*12bc0*/  FADD.FTZ R53, R80.reuse, R53 ;  /* 0x0000003550357221 */ /* 0x048fe20000010000 */
[----:B------:R-:W-:Y:S01]  /*12bd0*/  F2FP.SATFINITE.E4M3.F32.PACK_AB_MERGE_C R80, R80, R21, RZ ;  /* 0x000000155050723e */ /* 0x000fe200048070ff */
[----:B------:R-:W1:Y:S02]  /*12be0*/  MUFU.EX2 R71, R71 ;  /* 0x0000004700477308 */ /* 0x000e640000000800 */
[----:B-----5:R-:W-:-:S01]  /*12bf0*/  FADD.FTZ R82, R180, R53 ;  /* 0x00000035b4527221 */ /* 0x020fc20000010000 */
[----:B------:R-:W-:-:S05]  /*12c00*/  F2FP.SATFINITE.E4M3.F32.PACK_AB_MERGE_C R186, R15, R186, R80 ;  /* 0x000000ba0fba723e */ /* 0x000fca0004807050 */
[----:B------:R-:W2:Y:S01]  /*12c10*/  MUFU.EX2 R88, R88 ;  /* 0x0000005800587308 */ /* 0x000ea20000000800 */
[----:B0-----:R-:W-:-:S07]  /*12c20*/  FADD.FTZ R82, R67, R82 ;  /* 0x0000005243527221 */ /* 0x001fce0000010000 */
[----:B------:R-:W0:Y:S08]  /*12c30*/  MUFU.EX2 R69, R69 ;  /* 0x0000004500457308 */ /* 0x000e300000000800 */
[----:B------:R-:W-:Y:S08]  /*12c40*/  MUFU.EX2 R74, R74 ;  /* 0x0000004a004a7308 */ /* 0x000ff00000000800 */
[----:B------:R3:W-:Y:S08]  /*12c50*/  MUFU.EX2 R51, R84 ;  /* 0x0000005400337308 */ /* 0x0007f00000000800 */
[----:B------:R-:W-:Y:S01]  /*12c60*/  MUFU.EX2 R75, R75 ;  /* 0x0000004b004b7308 */ /* 0x000fe20000000800 */
[----:B---3--:R-:W-:-:S01]  /*12c70*/  FADD.FTZ R84, R76, R81 ;  /* 0x000000514c547221 */ /* 0x008fc20000010000 */
[----:B-1----:R-:W-:Y:S01]  /*12c80*/  FADD.FTZ R81, R71, R82 ;  /* 0x0000005247517221 */ /* 0x002fe20000010000 */
[----:B------:R-:W-:-:S02]  /*12c90*/  F2FP.SATFINITE.E4M3.F32.PACK_AB_MERGE_C R82, R70, R13, RZ ;  /* 0x0000000d4652723e */ /* 0x000fc400048070ff */
[----:B------:R-:W-:Y:S01]  /*12ca0*/  FADD.FTZ R84, R101, R84 ;  /* 0x0000005465547221 */ /* 0x000fe20000010000 */
[----:B--2---:R-:W-:-:S01]  /*12cb0*/  FADD.FTZ R20, R88, R81 ;  /* 0x0000005158147221 */ /* 0x004fc20000010000 */
[----:B------:R-:W-:Y:S01]  /*12cc0*/  F2FP.SATFINITE.E4M3.F32.PACK_AB_MERGE_C R184, R3, R184, R82 ;  /* 0x000000b803b8723e */ /* 0x000fe20004807052 */
[----:B------:R-:W1:Y:S01]  /*12cd0*/  MUFU.EX2 R78, R78 ;  /* 0x0000004e004e7308 */ /* 0x000e620000000800 */
[----:B------:R-:W-:-:S01]  /*12ce0*/  FADD.FTZ R81, R43, R84 ;  /* 0x000000542b517221 */ /* 0x000fc20000010000 */
[----:B0-----:R-:W-:Y:S01]  /*12cf0*/  FADD.FTZ R21, R69, R20 ;  /* 0x0000001445157221 */ /* 0x001fe20000010000 */
[----:B------:R-:W-:Y:S02]  /*12d00*/  F2FP.SATFINITE.E4M3.F32.PACK_AB_MERGE_C R71, R88, R71, RZ ;  /* 0x000000475847723e */ /* 0x000fe400048070ff */
[----:B------:R-:W-:Y:S01]  /*12d10*/  CS2R R82, SRZ ;  /* 0x0000000000527805 */ /* 0x000fe2000001ff00 */
[----:B------:R-:W-:-:S01]  /*12d20*/  FADD.FTZ R81, R42, R81 ;  /* 0x000000512a517221 */ /* 0x000fc20000010000 */
[----:B------:R-:W-:Y:S01]  /*12d30*/  F2FP.SATFINITE.E4M3.F32.PACK_AB_MERGE_C R180, R67, R180, R71 ;  /* 0x000000b443b4723e */ /* 0x000fe20004807047 */
[----:B------:R-:W-:Y:S02]  /*12d40*/  MUFU.EX2 R56, R56 ;  /* 0x0000003800387308 */ /* 0x000fe40000000800 */
[----:B------:R-:W-:-:S01]  /*12d50*/  FADD.FTZ R70, R46, R81 ;  /* 0x000000512e467221 */ /* 0x000fc20000010000 */
[----:B------:R-:W-:-:S05]  /*12d60*/  CS2R R80, SRZ ;  /* 0x0000000000507805 */ /* 0x000fca000001ff00 */
[----:B------:R-:W-:Y:S01]  /*12d70*/  MUFU.EX2 R57, R57 ;  /* 0x0000003900397308 */ /* 0x000fe20000000800 */
[----:B-1----:R-:W-:-:S04]  /*12d80*/  F2FP.SATFINITE.E4M3.F32.PACK_AB_MERGE_C R182, R78, R75, RZ ;  /* 0x0000004b4eb6723e */ /* 0x002fc800048070ff */
[----:B------:R-:W-:-:S03]  /*12d90*/  F2FP.SATFINITE.E4M3.F32.PACK_AB_MERGE_C R182, R74, R69, R182 ;  /* 0x000000454ab6723e */ /* 0x000fc600048070b6 */
[----:B------:R0:W-:Y:S08]  /*12da0*/  MUFU.EX2 R52, R64 ;  /* 0x0000004000347308 */ /* 0x0001f00000000800 */
[----:B------:R-:W1:Y:S01]  /*12db0*/  MUFU.EX2 R49, R49 ;  /* 0x0000003100317308 */ /* 0x000e620000000800 */
[----:B0-----:R-:W-:-:S04]  /*12dc0*/  FADD.FTZ R64, R74, R21 ;  /* 0x000000154a407221 */ /* 0x001fc80000010000 */
[----:B------:R-:W-:Y:S01]  /*12dd0*/  FADD.FTZ R21, R75, R64 ;  /* 0x000000404b157221 */ /* 0x000fe20000010000 */
[----:B------:R-:W-:Y:S02]  /*12de0*/  CS2R R74, SRZ ;  /* 0x00000000004a7805 */ /* 0x000fe4000001ff00 */
[----:B------:R-:W-:Y:S08]  /*12df0*/  MUFU.EX2 R77, R77 ;  /* 0x0000004d004d7308 */ /* 0x000ff00000000800 */
[----:B------:R0:W-:Y:S01]  /*12e00*/  MUFU.EX2 R53, R55 ;  /* 0x0000003700357308 */ /* 0x0001e20000000800 */
[----:B-1----:R-:W-:-:S04]  /*12e10*/  F2FP.SATFINITE.E4M3.F32.PACK_AB_MERGE_C R177, R49, R48, RZ ;  /* 0x0000003031b1723e */ /* 0x002fc800048070ff */
[----:B------:R-:W-:-:S03]  /*12e20*/  F2FP.SATFINITE.E4M3.F32.PACK_AB_MERGE_C R177, R41, R40, R177 ;  /* 0x0000002829b1723e */ /* 0x000fc600048070b1 */
[----:B------:R-:W1:Y:S01]  /*12e30*/  MUFU.EX2 R94, R94 ;  /* 0x0000005e005e7308 */ /* 0x000e620000000800 */
[----:B0-----:R-:W-:-:S01]  /*12e40*/  FADD.FTZ R55, R47, R70 ;  /* 0x000000462f377221 */ /* 0x001fc20000010000 */
[----:B------:R-:W-:Y:S01]  /*12e50*/  FADD.FTZ R47, R78, R21 ;  /* 0x000000154e2f7221 */ /* 0x000fe20000010000 */
[----:B------:R-:W-:-:S03]  /*12e60*/  CS2R R70, SRZ ;  /* 0x0000000000467805 */ /* 0x000fc6000001ff00 */
[----:B------:R-:W-:Y:S02]  /*12e70*/  FADD.FTZ R46, R56, R47 ;  /* 0x0000002f382e7221 */ /* 0x000fe40000010000 */
[----:B------:R0:W-:Y:S02]  /*12e80*/  MUFU.EX2 R13, R62 ;  /* 0x0000003e000d7308 */ /* 0x0001e40000000800 */
[----:B------:R-:W-:-:S06]  /*12e90*/  FADD.FTZ R46, R57, R46 ;  /* 0x0000002e392e7221 */ /* 0x000fcc0000010000 */
[----:B------:R-:W2:Y:S01]  /*12ea0*/  MUFU.EX2 R58, R58 ;  /* 0x0000003a003a7308 */ /* 0x000ea20000000800 */
[----:B0-----:R-:W-:-:S01]  /*12eb0*/  FADD.FTZ R62, R40, R55 ;  /* 0x00000037283e7221 */ /* 0x001fc20000010000 */
[----:B-1----:R-:W-:-:S03]  /*12ec0*/  F2FP.SATFINITE.E4M3.F32.PACK_AB_MERGE_C R176, R94, R77, RZ ;  /* 0x0000004d5eb0723e */ /* 0x002fc600048070ff */
[----:B------:R-:W-:Y:S01]  /*12ed0*/  FADD.FTZ R3, R41, R62 ;  /* 0x0000003e29037221 */ /* 0x000fe20000010000 */
[----:B------:R-:W-:Y:S02]  /*12ee0*/  F2FP.SATFINITE.E4M3.F32.PACK_AB_MERGE_C R176, R57, R56, R176 ;  /* 0x0000003839b0723e */ /* 0x000fe400048070b0 */
[----:B------:R-:W-:Y:S01]  /*12ef0*/  CS2R R56, SRZ ;  /* 0x0000000000387805 */ /* 0x000fe2000001ff00 */
[----:B------:R-:W0:Y:S01]  /*12f00*/  MUFU.EX2 R25, R25 ;  /* 0x0000001900197308 */ /* 0x000e220000000800 */
[----:B------:R-:W-:-:S01]  /*12f10*/  FADD.FTZ R62, R48, R3 ;  /* 0x00000003303e7221 */ /* 0x000fc20000010000 */
[----:B------:R-:W-:Y:S01]  /*12f20*/  FADD.FTZ R3, R77, R46 ;  /* 0x0000002e4d037221 */ /* 0x000fe20000010000 */
[----:B------:R-:W-:Y:S02]  /*12f30*/  CS2R R76, SRZ ;  /* 0x00000000004c7805 */ /* 0x000fe4000001ff00 */
[----:B------:R-:W-:Y:S01]  /*12f40*/  FADD.FTZ R49, R49, R62 ;  /* 0x0000003e31317221 */ /* 0x000fe20000010000 */
[----:B------:R-:W-:-:S02]  /*12f50*/  FADD.FTZ R3, R94, R3 ;  /* 0x000000035e037221 */ /* 0x000fc40000010000 */
[----:B------:R-:W1:Y:S01]  /*12f60*/  MUFU.EX2 R59, R59 ;  /* 0x0000003b003b7308 */ /* 0x000e620000000800 */
[----:B------:R-:W-:-:S01]  /*12f70*/  FADD.FTZ R48, R24, R49 ;  /* 0x0000003118307221 */ /* 0x000fc20000010000 */
[----:B--2---:R-:W-:-:S06]  /*12f80*/  FADD.FTZ R46, R58, R3 ;  /* 0x000000033a2e7221 */ /* 0x004fcc0000010000 */
[----:B------:R-:W2:Y:S01]  /*12f90*/  MUFU.EX2 R26, R26 ;  /* 0x0000001a001a7308 */ /* 0x000ea20000000800 */
[----:B0-----:R-:W-:-:S07]  /*12fa0*/  FADD.FTZ R15, R25, R48 ;  /* 0x00000030190f7221 */ /* 0x001fce0000010000 */
[----:B------:R-:W0:Y:S01]  /*12fb0*/  MUFU.EX2 R27, R27 ;  /* 0x0000001b001b7308 */ /* 0x000e220000000800 */
[----:B-1----:R-:W-:-:S07]  /*12fc0*/  FADD.FTZ R3, R59, R46 ;  /* 0x0000002e3b037221 */ /* 0x002fce0000010000 */
[----:B------:R-:W1:Y:S01]  /*12fd0*/  MUFU.EX2 R60, R60 ;  /* 0x0000003c003c7308 */ /* 0x000e620000000800 */
[----:B--2---:R-:W-:-:S07]  /*12fe0*/  FADD.FTZ R48, R26, R15 ;  /* 0x0000000f1a307221 */ /* 0x004fce0000010000 */
[----:B------:R-:W2:Y:S01]  /*12ff0*/  MUFU.EX2 R61, R61 ;  /* 0x0000003d003d7308 */ /* 0x000ea20000000800 */
[C---:B0-----:R-:W-:Y:S01]  /*13000*/  F2FP.SATFINITE.E4M3.F32.PACK_AB_MERGE_C R179, R27.reuse, R26, RZ ;  /* 0x0000001a1bb3723e */ /* 0x041fe200048070ff */
[----:B------:R-:W-:Y:S01]  /*13010*/  FADD.FTZ R27, R27, R48 ;  /* 0x000000301b1b7221 */ /* 0x000fe20000010000 */
[----:B------:R-:W-:Y:S02]  /*13020*/  CS2R R48, SRZ ;  /* 0x0000000000307805 */ /* 0x000fe4000001ff00 */
[----:B------:R-:W-:Y:S02]  /*13030*/  F2FP.SATFINITE.E4M3.F32.PACK_AB_MERGE_C R179, R25, R24, R179 ;  /* 0x0000001819b3723e */ /* 0x000fe400048070b3 */
[----:B------:R-:W0:Y:S01]  /*13040*/  @P4 LDC R25, c[0x0][0x450] ;  /* 0x00011400ff194b82 */ /* 0x000e220000000800 */
[----:B------:R-:W3:Y:S01]  /*13050*/  MUFU.EX2 R28, R28 ;  /* 0x0000001c001c7308 */ /* 0x000ee20000000800 */
[----:B-1----:R-:W-:-:S07]  /*13060*/  FADD.FTZ R46, R60, R3 ;  /* 0x000000033c2e7221 */ /* 0x002fce0000010000 */
[----:B------:R-:W1:Y:S01]  /*13070*/  MUFU.EX2 R29, R29 ;  /* 0x0000001d001d7308 */ /* 0x000e620000000800 */
[C---:B--2---:R-:W-:Y:S01]  /*13080*/  F2FP.SATFINITE.E4M3.F32.PACK_AB_MERGE_C R178, R61.reuse, R60, RZ ;  /* 0x0000003c3db2723e */ /* 0x044fe200048070ff */
[----:B------:R-:W-:Y:S01]  /*13090*/  FADD.FTZ R61, R61, R46 ;  /* 0x0000002e3d3d7221 */ /* 0x000fe20000010000 */
[----:B------:R-:W-:Y:S02]  /*130a0*/  CS2R R46, SRZ ;  /* 0x00000000002e7805 */ /* 0x000fe4000001ff00 */
[----:B------:R-:W-:Y:S01]  /*130b0*/  F2FP.SATFINITE.E4M3.F32.PACK_AB_MERGE_C R178, R59, R58, R178 ;  /* 0x0000003a3bb2723e */ /* 0x000fe200048070b2 */
[----:B------:R-:W-:-:S01]  /*130c0*/  FADD.FTZ R26, R0, R61 ;  /* 0x0000003d001a7221 */ /* 0x000fc20000010000 */
[----:B------:R-:W-:Y:S01]  /*130d0*/  CS2R R58, SRZ ;  /* 0x00000000003a7805 */ /* 0x000fe2000001ff00 */
[----:B------:R-:W2:Y:S01]  /*130e0*/  MUFU.EX2 R63, R63 ;  /* 0x0000003f003f7308 */ /* 0x000ea20000000800 */
[----:B---3--:R-:W-:-:S01]  /*130f0*/  FADD.FTZ R40, R28, R27 ;  /* 0x0000001b1c287221 */ /* 0x008fc20000010000 */
[----:B------:R-:W-:-:S06]  /*13100*/  CS2R R60, SRZ ;  /* 0x00000000003c7805 */ /* 0x000fcc000001ff00 */
[----:B------:R-:W3:Y:S01]  /*13110*/  MUFU.EX2 R30, R30 ;  /* 0x0000001e001e7308 */ /* 0x000ee20000000800 */
[----:B-1----:R-:W-:-:S02]  /*13120*/  FADD.FTZ R15, R29, R40 ;  /* 0x000000281d0f7221 */ /* 0x002fc40000010000 */
[----:B------:R-:W1:Y:S05]  /*13130*/  @P4 LDC R40, c[0x0][0x44c] ;  /* 0x00011300ff284b82 */ /* 0x000e6a0000000800 */
[----:B------:R-:W4:Y:S01]  /*13140*/  MUFU.EX2 R31, R31 ;  /* 0x0000001f001f7308 */ /* 0x000f220000000800 */
[----:B--2---:R-:W-:-:S07]  /*13150*/  FADD.FTZ R3, R63, R26 ;  /* 0x0000001a3f037221 */ /* 0x004fce0000010000 */
[----:B------:R-:W2:Y:S01]  /*13160*/  MUFU.EX2 R50, R50 ;  /* 0x0000003200327308 */ /* 0x000ea20000000800 */
[----:B---3--:R-:W-:-:S01]  /*13170*/  FADD.FTZ R26, R30, R15 ;  /* 0x0000000f1e1a7221 */ /* 0x008fc20000010000 */
[----:B------:R-:W-:-:S06]  /*13180*/  IMAD.MOV.U32 R15, RZ, RZ, R197 ;  /* 0x000000ffff0f7224 */ /* 0x000fcc00078e00c5 */
[----:B------:R-:W3:Y:S01]  /*13190*/  MUFU.EX2 R32, R32 ;  /* 0x0000002000207308 */ /* 0x000ee20000000800 */
[C---:B----4-:R-:W-:Y:S01]  /*131a0*/  F2FP.SATFINITE.E4M3.F32.PACK_AB_MERGE_C R173, R31.reuse, R30, RZ ;  /* 0x0000001e1fad723e */ /* 0x050fe200048070ff */
[----:B------:R-:W-:Y:S01]  /*131b0*/  FADD.FTZ R31, R31, R26 ;  /* 0x0000001a1f1f7221 */ /* 0x000fe20000010000 */
[----:B------:R-:W-:Y:S02]  /*131c0*/  CS2R R26, SRZ ;  /* 0x00000000001a7805 */ /* 0x000fe4000001ff00 */
[----:B------:R-:W-:Y:S02]  /*131d0*/  F2FP.SATFINITE.E4M3.F32.PACK_AB_MERGE_C R173, R29, R28, R173 ;  /* 0x0000001c1dad723e */ /* 0x000fe400048070ad */
[----:B------:R-:W-:Y:S01]  /*131e0*/  CS2R R28, SRZ ;  /* 0x00000000001c7805 */ /* 0x000fe2000001ff00 */
[----:B------:R-:W4:Y:S01]  /*131f0*/  MUFU.EX2 R33, R33 ;  /* 0x0000002100217308 */ /* 0x000f220000000800 */
[----:B--2---:R-:W-:-:S01]  /*13200*/  FADD.FTZ R24, R50, R3 ;  /* 0x0000000332187221 */ /* 0x004fc20000010000 */
[----:B------:R-:W-:-:S03]  /*13210*/  F2FP.SATFINITE.E4M3.F32.PACK_AB_MERGE_C R172, R51, R50, RZ ;  /* 0x0000003233ac723e */ /* 0x000fc600048070ff */
[----:B------:R-:W-:Y:S01]  /*13220*/  FADD.FTZ R51, R51, R24 ;  /* 0x0000001833337221 */ /* 0x000fe20000010000 */
[----:B------:R-:W-:Y:S02]  /*13230*/  F2FP.SATFINITE.E4M3.F32.PACK_AB_MERGE_C R172, R63, R0, R172 ;  /* 0x000000003fac723e */ /* 0x000fe400048070ac */
[----:B------:R-:W-:Y:S01]  /*13240*/  CS2R R62, SRZ ;  /* 0x00000000003e7805 */ /* 0x000fe2000001ff00 */
[----:B------:R-:W-:Y:S01]  /*13250*/  MUFU.EX2 R34, R34 ;  /* 0x0000002200227308 */ /* 0x000fe20000000800 */
[----:B---3--:R-:W-:-:S01]  /*13260*/  FADD.FTZ R24, R32, R31 ;  /* 0x0000001f20187221 */ /* 0x008fc20000010000 */
[----:B------:R-:W-:Y:S01]  /*13270*/  FADD.FTZ R0, R52, R51 ;  /* 0x0000003334007221 */ /* 0x000fe20000010000 */
[----:B------:R-:W-:Y:S02]  /*13280*/  CS2R R30, SRZ ;  /* 0x00000000001e7805 */ /* 0x000fe4000001ff00 */
[----:B------:R-:W-:Y:S01]  /*13290*/  CS2R R50, SRZ ;  /* 0x0000000000327805 */ /* 0x000fe2000001ff00 */
[----:B------:R-:W-:-:S02]  /*132a0*/  FADD.FTZ R0, R53, R0 ;  /* 0x0000000035007221 */ /* 0x000fc40000010000 */
[----:B------:R-:W2:Y:S01]  /*132b0*/  MUFU.EX2 R35, R35 ;  /* 0x0000002300237308 */ /* 0x000ea20000000800 */
[----:B----4-:R-:W-:-:S01]  /*132c0*/  FADD.FTZ R3, R33, R24 ;  /* 0x0000001821037221 */ /* 0x010fc20000010000 */
[----:B-1----:R-:W-:Y:S01]  /*132d0*/  @P4 IMAD.HI.U32 R24, R197, R40, RZ ;  /* 0x00000028c5184227 */ /* 0x002fe200078e00ff */
[----:B------:R-:W-:-:S04]  /*132e0*/  CS2R R40, SRZ ;  /* 0x0000000000287805 */ /* 0x000fc8000001ff00 */
[----:B0-----:R-:W-:Y:S01]  /*132f0*/  @P4 SHF.R.U32.HI R15, RZ, R25, R24 ;  /* 0x00000019ff0f4219 */ /* 0x001fe20000011618 */
[----:B------:R0:W1:Y:S01]  /*13300*/  MUFU.EX2 R20, R79 ;  /* 0x0000004f00147308 */ /* 0x0000620000000800 */
[----:B------:R-:W-:-:S07]  /*13310*/  CS2R R24, SRZ ;  /* 0x0000000000187805 */ /* 0x000fce000001ff00 */
[----:B------:R-:W3:Y:S01]  /*13320*/  MUFU.EX2 R37, R37 ;  /* 0x0000002500257308 */ /* 0x000ee20000000800 */
[----:B--2---:R-:W-:Y:S01]  /*13330*/  F2FP.SATFINITE.E4M3.F32.PACK_AB_MERGE_C R175, R35, R34, RZ ;  /* 0x0000002223af723e */ /* 0x004fe200048070ff */
[----:B------:R-:W-:Y:S01]  /*13340*/  FADD.FTZ R34, R34, R3 ;  /* 0x0000000322227221 */ /* 0x000fe20000010000 */
[----:B0-----:R-:W-:Y:S02]  /*13350*/  CS2R R78, SRZ ;  /* 0x00000000004e7805 */ /* 0x001fe4000001ff00 */
[----:B------:R-:W-:Y:S01]  /*13360*/  F2FP.SATFINITE.E4M3.F32.PACK_AB_MERGE_C R175, R33, R32, R175 ;  /* 0x0000002021af723e */ /* 0x000fe200048070af */
[----:B------:R-:W-:-:S01]  /*13370*/  FADD.FTZ R34, R35, R34 ;  /* 0x0000002223227221 */ /* 0x000fc20000010000 */
[----:B------:R-:W-:Y:S01]  /*13380*/  CS2R R32, SRZ ;  /* 0x0000000000207805 */ /* 0x000fe2000001ff00 */
[----:B------:R0:W2:Y:S01]  /*13390*/  MUFU.EX2 R21, R54 ;  /* 0x0000003600157308 */ /* 0x0000a20000000800 */
[----:B-1----:R-:W-:Y:S01]  /*133a0*/  F2FP.SATFINITE.E4M3.F32.PACK_AB_MERGE_C R174, R20, R13, RZ ;  /* 0x0000000d14ae723e */ /* 0x002fe200048070ff */
[----:B------:R-:W-:-:S03]  /*133b0*/  FADD.FTZ R13, R13, R0 ;  /* 0x000000000d0d7221 */ /* 0x000fc60000010000 */
[----:B------:R-:W-:Y:S01]  /*133c0*/  F2FP.SATFINITE.E4M3.F32.PACK_AB_MERGE_C R174, R53, R52, R174 ;  /* 0x0000003435ae723e */ /* 0x000fe200048070ae */
[----:B------:R-:W-:-:S01]  /*133d0*/  FADD.FTZ R20, R20, R13 ;  /* 0x0000000d14147221 */ /* 0x000fc20000010000 */
[----:B------:R-:W-:Y:S01]  /*133e0*/  CS2R R52, SRZ ;  /* 0x0000000000347805 */ /* 0x000fe2000001ff00 */
[----:B------:R-:W1:Y:S01]  /*133f0*/  MUFU.EX2 R38, R38 ;  /* 0x0000002600267308 */ /* 0x000e620000000800 */
[----:B---3--:R-:W-:-:S01]  /*13400*/  FADD.FTZ R13, R37, R34 ;  /* 0x00000022250d7221 */ /* 0x008fc20000010000 */
[----:B------:R-:W-:Y:S02]  /*13410*/  CS2R R34, SRZ ;  /* 0x0000000000227805 */ /* 0x000fe4000001ff00 */
[----:B0-----:R-:W-:-:S04]  /*13420*/  CS2R R54, SRZ ;  /* 0x0000000000367805 */ /* 0x001fc8000001ff00 */
        /* <DEDUP_REMOVED lines=9> */
[C---:B-1----:R-:W-:Y:S01]  /*134c0*/  F2FP.SATFINITE.E4M3.F32.PACK_AB_MERGE_C R65, R66.reuse, R65, RZ ;  /* 0x000000414241723e */ /* 0x042fe200048070ff */
[----:B------:R-:W-:-:S03]  /*134d0*/  FADD.FTZ R66, R66, R3 ;  /* 0x0000000342427221 */ /* 0x000fc60000010000 */
[----:B------:R-:W-:Y:S02]  /*134e0*/  F2FP.SATFINITE.E4M3.F32.PACK_AB_MERGE_C R169, R38, R37, R65 ;  /* 0x0000002526a9723e */ /* 0x000fe40004807041 */
[----:B------:R-:W-:Y:S01]  /*134f0*/  CS2R R64, SRZ ;  /* 0x0000000000407805 */ /* 0x000fe2000001ff00 */
[----:B------:R-:W1:Y:S08]  /*13500*/  MUFU.EX2 R39, R39 ;  /* 0x0000002700277308 */ /* 0x000e700000000800 */
[----:B------:R-:W2:Y:S01]  /*13510*/  MUFU.EX2 R44, R44 ;  /* 0x0000002c002c7308 */ /* 0x000ea20000000800 */
[----:B0-----:R-:W-:Y:S01]  /*13520*/  F2FP.SATFINITE.E4M3.F32.PACK_AB_MERGE_C R168, R42, R103, RZ ;  /* 0x000000672aa8723e */ /* 0x001fe200048070ff */
[----:B------:R-:W-:Y:S01]  /*13530*/  FADD.FTZ R103, R103, R0 ;  /* 0x0000000067677221 */ /* 0x000fe20000010000 */
[----:B------:R-:W-:-:S02]  /*13540*/  IADD3 R0, R15, R199, -R198 ;  /* 0x000000c70f007210 */ /* 0x000fc40007ffe8c6 */
[----:B------:R-:W-:Y:S01]  /*13550*/  F2FP.SATFINITE.E4M3.F32.PACK_AB_MERGE_C R168, R102, R21, R168 ;  /* 0x0000001566a8723e */ /* 0x000fe200048070a8 */
[----:B------:R-:W-:-:S02]  /*13560*/  FADD.FTZ R42, R42, R103 ;  /* 0x000000672a2a7221 */ /* 0x000fc40000010000 */
[----:B------:R-:W-:Y:S01]  /*13570*/  MUFU.EX2 R45, R45 ;  /* 0x0000002d002d7308 */ /* 0x000fe20000000800 */
[----:B-1----:R-:W-:-:S01]  /*13580*/  FADD.FTZ R13, R39, R66 ;  /* 0x00000042270d7221 */ /* 0x002fc20000010000 */
[----:B------:R-:W-:Y:S01]  /*13590*/  IMAD.HI R21, R0, 0x66666667, RZ ;  /* 0x6666666700157827 */ /* 0x000fe200078e02ff */
[----:B------:R-:W-:-:S05]  /*135a0*/  CS2R R66, SRZ ;  /* 0x0000000000427805 */ /* 0x000fca000001ff00 */
[----:B------:R-:W0:Y:S01]  /*135b0*/  MUFU.EX2 R36, R36 ;  /* 0x0000002400247308 */ /* 0x000e220000000800 */
[----:B--2---:R-:W-:-:S07]  /*135c0*/  FADD.FTZ R20, R44, R13 ;  /* 0x0000000d2c147221 */ /* 0x004fce0000010000 */
[----:B------:R-:W1:Y:S08]  /*135d0*/  MUFU.EX2 R107, R107 ;  /* 0x0000006b006b7308 */ /* 0x000e700000000800 */
[----:B------:R-:W2:Y:S01]  /*135e0*/  MUFU.EX2 R106, R106 ;  /* 0x0000006a006a7308 */ /* 0x000ea20000000800 */
[----:B0-----:R-:W-:Y:S01]  /*135f0*/  F2FP.SATFINITE.E4M3.F32.PACK_AB_MERGE_C R13, R36, R45, RZ ;  /* 0x0000002d240d723e */ /* 0x001fe200048070ff */
[----:B------:R-:W-:Y:S01]  /*13600*/  FADD.FTZ R45, R45, R20 ;  /* 0x000000142d2d7221 */ /* 0x000fe20000010000 */
[----:B------:R-:W-:-:S02]  /*13610*/  SHF.R.U32.HI R20, RZ, 0x1f, R21 ;  /* 0x0000001fff147819 */ /* 0x000fc40000011615 */
[----:B------:R-:W-:Y:S02]  /*13620*/  F2FP.SATFINITE.E4M3.F32.PACK_AB_MERGE_C R171, R44, R39, R13 ;  /* 0x000000272cab723e */ /* 0x000fe4000480700d */
[----:B------:R-:W-:Y:S02]  /*13630*/  CS2R R38, SRZ ;  /* 0x0000000000267805 */ /* 0x000fe4000001ff00 */
[----:B------:R-:W-:Y:S01]  /*13640*/  LEA.HI.SX32 R13, R21, R20, 0x1a ;  /* 0x00000014150d7211 */ /* 0x000fe200078fd2ff */
[----:B------:R-:W0:Y:S01]  /*13650*/  MUFU.EX2 R85, R85 ;  /* 0x0000005500557308 */ /* 0x000e220000000800 */
[----:B-1----:R-:W-:-:S01]  /*13660*/  FADD.FTZ R3, R107, R42 ;  /* 0x0000002a6b037221 */ /* 0x002fc20000010000 */
[----:B------:R-:W-:Y:S02]  /*13670*/  CS2R R42, SRZ ;  /* 0x00000000002a7805 */ /* 0x000fe4000001ff00 */
[----:B------:R-:W-:-:S04]  /*13680*/  VIMNMX R13, R204, R13, !PT ;  /* 0x0000000dcc0d7248 */ /* 0x000fc80007fe0100 */
[----:B------:R-:W-:Y:S01]  /*13690*/  ISETP.GE.AND P1, PT, R217, R13, PT ;  /* 0x0000000dd900720c */ /* 0x000fe20003f26270 */
[----:B------:R-:W1:Y:S01]  /*136a0*/  MUFU.EX2 R68, R68 ;  /* 0x0000004400447308 */ /* 0x000e620000000800 */
[----:B--2---:R-:W-:-:S04]  /*136b0*/  FADD.FTZ R0, R106, R3 ;  /* 0x000000036a007221 */ /* 0x004fc80000010000 */
[----:B0-----:R-:W-:Y:S01]  /*136c0*/  FADD.FTZ R3, R85, R0 ;  /* 0x0000000055037221 */ /* 0x001fe20000010000 */
[----:B------:R-:W-:-:S01]  /*136d0*/  FADD.FTZ R0, R36, R45 ;  /* 0x0000002d24007221 */ /* 0x000fc20000010000 */
[----:B------:R-:W-:Y:S02]  /*136e0*/  CS2R R36, SRZ ;  /* 0x0000000000247805 */ /* 0x000fe4000001ff00 */
[----:B------:R-:W-:Y:S02]  /*136f0*/  CS2R R44, SRZ ;  /* 0x00000000002c7805 */ /* 0x000fe4000001ff00 */
[C---:B-1----:R-:W-:Y:S01]  /*13700*/  F2FP.SATFINITE.E4M3.F32.PACK_AB_MERGE_C R15, R68.reuse, R85, RZ ;  /* 0x00000055440f723e */ /* 0x042fe200048070ff */
[----:B------:R-:W-:-:S01]  /*13710*/  FADD.FTZ R3, R68, R3 ;  /* 0x0000000344037221 */ /* 0x000fc20000010000 */
[----:B------:R-:W-:Y:S02]  /*13720*/  CS2R R68, SRZ ;  /* 0x0000000000447805 */ /* 0x000fe4000001ff00 */
[----:B------:R-:W-:-:S02]  /*13730*/  CS2R R84, SRZ ;  /* 0x0000000000547805 */ /* 0x000fc4000001ff00 */
[----:B------:R-:W-:Y:S01]  /*13740*/  F2FP.SATFINITE.E4M3.F32.PACK_AB_MERGE_C R170, R106, R107, R15 ;  /* 0x0000006b6aaa723e */ /* 0x000fe2000480700f */
        /* <DEDUP_REMOVED lines=37> */
.L_x_10487:
        /* <DEDUP_REMOVED lines=8> */
.L_x_10477:
        /* <DEDUP_REMOVED lines=8> */
.L_x_10478:
[----:B------:R-:W-:Y:S04]  /*13aa0*/  BSSY B0, `(.L_x_10476) ;  /* 0x0000004000007945 */ /* 0x000fe80003800000 */
[----:B-1----:R-:W-:Y:S05]  /*13ab0*/  @P2 BRA `(.L_x_10479) ;  /* 0x0000000000082947 */ /* 0x002fea0003800000 */
[----:B------:R-:W1:Y:S02]  /*13ac0*/  SYNCS.PHASECHK.TRANS64.TRYWAIT P2, [R15+URZ+0x22830], R14 ;  /* 0x0228300e0f0075a7 */ /* 0x000e64000804017f */
[----:B-1----:R-:W-:Y:S05]  /*13ad0*/  @!P2 BRA `(.L_x_10480) ;  /* 0x000001700078a947 */ /* 0x002fea0003800000 */
.L_x_10479:
[----:B------:R-:W-:Y:S05]  /*13ae0*/  BSYNC B0 ;  /* 0x0000000000007941 */ /* 0x000fea0003800000 */
.L_x_10476:
[----:B01----:R-:W0:Y:S01]  /*13af0*/  S2R R14, SR_TID.X ;  /* 0x00000000000e7919 */ /* 0x003e220000002100 */
[----:B------:R-:W-:Y:S01]  /*13b00*/  VIADD R189, R218, 0x1 ;  /* 0x00000001dabd7836 */ /* 0x000fe20000000000 */
[----:B------:R-:W-:Y:S05]  /*13b10*/  WARPSYNC.ALL ;  /* 0x0000000000007948 */ /* 0x000fea0003800000 */
[C---:B------:R-:W-:Y:S01]  /*13b20*/  ISETP.NE.AND P2, PT, R189.reuse, 0x2, PT ;  /* 0x00000002bd00780c */ /* 0x040fe20003f45270 */
[----:B------:R-:W-:Y:S01]  /*13b30*/  IMAD.MOV.U32 R21, RZ, RZ, 0x40000040 ;  /* 0x40000040ff157424 */ /* 0x000fe200078e00ff */
[C---:B------:R-:W-:Y:S01]  /*13b40*/  R2UR UR28, R4.reuse ;  /* 0x00000000041c72ca */ /* 0x040fe200000e0000 */
        /* <DEDUP_REMOVED lines=13> */
[----:B------:R-:W-:-:S02]  /*13c20*/  R2UR UR33, R5 ;  /* 0x00000000052172ca */ /* 0x000fc400000e0000 */
[----:B------:R-:W-:Y:S01]  /*13c30*/  R2UR UR34, R88 ;  /* 0x00000000582272ca */ /* 0x000fe200000e0000 */
[----:B------:R-:W-:Y:S01]  /*13c40*/  VIADD R88, R20, 0x400 ;  /* 0x0000040014587836 */ /* 0x000fe20000000000 */
[----:B------:R-:W-:Y:S02]  /*13c50*/  R2UR UR39, R15 ;  /* 0x000000000f2772ca */ /* 0x000fe400000e0000 */
[----:B------:R-:W-:Y:S02]  /*13c60*/  R2UR UR36, R4 ;  /* 0x00000000042472ca */ /* 0x000fe400000e0000 */
[----:B------:R-:W-:Y:S02]  /*13c70*/  R2UR UR37, R5 ;  /* 0x00000000052572ca */ /* 0x000fe400000e0000 */
[----:B0-----:R-:W-:Y:S02]  /*13c80*/  SHF.R.U32.HI R14, RZ, 0x7, R14 ;  /* 0x00000007ff0e7819 */ /* 0x001fe4000001160e */
[----:B------:R-:W-:-:S02]  /*13c90*/  R2UR UR8, R88 ;  /* 0x00000000580872ca */ /* 0x000fc400000e0000 */
[----:B------:R-:W-:Y:S01]  /*13ca0*/  IADD3 R88, R20, 0x202, RZ ;  /* 0x0000020214587810 */ /* 0x000fe20007ffe0ff */
[----:B------:R-:W-:Y:S01]  /*13cb0*/  VIADD R92, R14, 0x8 ;  /* 0x000000080e5c7836 */ /* 0x000fe20000000000 */
[----:B------:R-:W-:Y:S02]  /*13cc0*/  IADD3 R14, R20, 0x200, RZ ;  /* 0x00000200140e7810 */ /* 0x000fe40007ffe0ff */
[----:B------:R-:W-:Y:S01]  /*13cd0*/  R2UR UR46, R88 ;  /* 0x00000000582e72ca */ /* 0x000fe200000e0000 */
[----:B------:R-:W-:Y:S01]  /*13ce0*/  VIADD R88, R20, 0x402 ;  /* 0x0000040214587836 */ /* 0x000fe20000000000 */
[----:B------:R0:W-:Y:S01]  /*13cf0*/  BAR.SYNC.DEFER_BLOCKING R92, 0x100 ;  /* 0x0004005c0000751d */ /* 0x0001e20000010000 */
[----:B------:R-:W-:Y:S01]  /*13d00*/  R2UR UR38, R14 ;  /* 0x000000000e2672ca */ /* 0x000fe200000e0000 */
[----:B------:R-:W-:Y:S01]  /*13d10*/  VIADD R14, R20, 0x2 ;  /* 0x00000002140e7836 */ /* 0x000fe20000000000 */
[----:B------:R-:W-:Y:S02]  /*13d20*/  R2UR UR47, R89 ;  /* 0x00000000592f72ca */ /* 0x000fe400000e0000 */
[----:B------:R-:W-:Y:S01]  /*13d30*/  R2UR UR6, R90 ;  /* 0x000000005a0672ca */ /* 0x000fe200000e0000 */
[C---:B------:R-:W-:Y:S01]  /*13d40*/  VIADD R90, R20.reuse, 0x102 ;  /* 0x00000102145a7836 */ /* 0x040fe20000000000 */
[----:B------:R-:W-:Y:S01]  /*13d50*/  R2UR UR7, R91 ;  /* 0x000000005b0772ca */ /* 0x000fe200000e0000 */
[----:B0-----:R-:W-:Y:S01]  /*13d60*/  VIADD R92, R20, 0x4 ;  /* 0x00000004145c7836 */ /* 0x001fe20000000000 */
[----:B------:R-:W-:-:S02]  /*13d70*/  R2UR UR44, R4 ;  /* 0x00000000042c72ca */ /* 0x000fc400000e0000 */
[----:B------:R-:W-:Y:S02]  /*13d80*/  R2UR UR45, R5 ;  /* 0x00000000052d72ca */ /* 0x000fe400000e0000 */
[----:B------:R-:W-:Y:S02]  /*13d90*/  R2UR UR58, R90 ;  /* 0x000000005a3a72ca */ /* 0x000fe400000e0000 */
[----:B------:R-:W-:Y:S02]  /*13da0*/  R2UR UR59, R91 ;  /* 0x000000005b3b72ca */ /* 0x000fe400000e0000 */
[----:B------:R-:W-:Y:S02]  /*13db0*/  MOV R90, UR47 ;  /* 0x0000002f005a7c02 */ /* 0x000fe40008000f00 */
[----:B------:R-:W-:Y:S01]  /*13dc0*/  MOV R91, UR46 ;  /* 0x0000002e005b7c02 */ /* 0x000fe20008000f00 */
[----:B------:R-:W-:Y:S01]  /*13dd0*/  UMOV UR46, UR6 ;  /* 0x00000006002e7c82 */ /* 0x000fe20008000000 */
[----:B------:R-:W-:Y:S01]  /*13de0*/  UMOV UR47, UR7 ;  /* 0x00000007002f7c82 */ /* 0x000fe20008000000 */
[----:B------:R-:W-:Y:S01]  /*13df0*/  R2UR UR54, R88 ;  /* 0x00000000583672ca */ /* 0x000fe200000e0000 */
[----:B------:R-:W-:Y:S01]  /*13e00*/  VIADD R88, R20, 0x204 ;  /* 0x0000020414587836 */ /* 0x000fe20000000000 */
[----:B------:R-:W-:Y:S01]  /*13e10*/  WARPGROUP.ARRIVE ;  /* 0x00000000000079c5 */ /* 0x000fe20000000000 */
[----:B------:R-:W-:-:S02]  /*13e20*/  R2UR UR9, R89 ;  /* 0x00000000590972ca */ /* 0x000fc400000e0000 */
[C---:B------:R-:W-:Y:S02]  /*13e30*/  R2UR UR55, R89.reuse ;  /* 0x00000000593772ca */ /* 0x040fe400000e0000 */
[----:B------:R-:W-:Y:S01]  /*13e40*/  R2UR UR14, R88 ;  /* 0x00000000580e72ca */ /* 0x000fe200000e0000 */
[----:B------:R-:W-:Y:S01]  /*13e50*/  QGMMA.64x32x32.F32.E4M3.E4M3 R152, gdesc[UR28], RZ, !UPT, gsb0 ;  /* 0x006000001c9879f3 */ /* 0x000fe2000c0008ff */
[----:B------:R-:W-:Y:S02]  /*13e60*/  IADD3 R88, R20, 0x404, RZ ;  /* 0x0000040414587810 */ /* 0x000fe40007ffe0ff */
[----:B------:R-:W-:Y:S01]  /*13e70*/  R2UR UR6, R92 ;  /* 0x000000005c0672ca */ /* 0x000fe200000e0000 */
[----:B------:R-:W-:Y:S01]  /*13e80*/  VIADD R92, R20, 0x6 ;  /* 0x00000006145c7836 */ /* 0x000fe20000000000 */
[C---:B------:R-:W-:Y:S02]  /*13e90*/  R2UR UR15, R89.reuse ;  /* 0x00000000590f72ca */ /* 0x040fe400000e0000 */
        /* <DEDUP_REMOVED lines=38> */
[----:B------:R-:W-:Y:S01]  /*14100*/  R2UR UR18, R14 ;  /* 0x000000000e1272ca */ /* 0x000fe200000e0000 */
[----:B------:R-:W-:Y:S01]  /*14110*/  VIADD R14, R20, 0x106 ;  /* 0x00000106140e7836 */ /* 0x000fe20000000000 */
[----:B------:R-:W-:-:S02]  /*14120*/  R2UR UR19, R15 ;  /* 0x000000000f1372ca */ /* 0x000fc400000e0000 */
[----:B------:R-:W-:Y:S01]  /*14130*/  R2UR UR16, R8 ;  /* 0x00000000081072ca */ /* 0x000fe200000e0000 */
[----:B------:R-:W-:Y:S01]  /*14140*/  QGMMA.64x32x32.F32.E4M3.E4M3 R136, gdesc[UR32], RZ, !UPT, gsb0 ;  /* 0x00600000208879f3 */ /* 0x000fe2000c0008ff */
[----:B------:R-:W-:Y:S02]  /*14150*/  R2UR UR34, R88 ;  /* 0x00000000582272ca */ /* 0x000fe400000e0000 */
[----:B------:R-:W-:Y:S02]  /*14160*/  R2UR UR35, R89 ;  /* 0x00000000592372ca */ /* 0x000fe400000e0000 */
[C---:B------:R-:W-:Y:S02]  /*14170*/  R2UR UR17, R9.reuse ;  /* 0x00000000091172ca */ /* 0x040fe400000e0000 */
[----:B------:R-:W-:Y:S02]  /*14180*/  R2UR UR20, R8 ;  /* 0x00000000081472ca */ /* 0x000fe400000e0000 */
[----:B------:R-:W-:-:S02]  /*14190*/  R2UR UR21, R9 ;  /* 0x00000000091572ca */ /* 0x000fc400000e0000 */
[----:B------:R-:W-:Y:S02]  /*141a0*/  R2UR UR24, R6 ;  /* 0x00000000061872ca */ /* 0x000fe400000e0000 */
[----:B------:R-:W-:Y:S02]  /*141b0*/  R2UR UR25, R7 ;  /* 0x00000000071972ca */ /* 0x000fe400000e0000 */
[----:B------:R-:W-:Y:S01]  /*141c0*/  R2UR UR30, R14 ;  /* 0x000000000e1e72ca */ /* 0x000fe200000e0000 */
        /* <DEDUP_REMOVED lines=8> */
[----:B------:R-:W-:Y:S02]  /*14250*/  MOV R21, 0x40000040 ;  /* 0x4000004000157802 */ /* 0x000fe40000000f00 */
[----:B------:R-:W-:Y:S02]  /*14260*/  R2UR UR42, R20 ;  /* 0x00000000142a72ca */ /* 0x000fe400000e0000 */
[----:B------:R-:W-:Y:S02]  /*14270*/  R2UR UR43, R21 ;  /* 0x00000000152b72ca */ /* 0x000fe400000e0000 */
        /* <DEDUP_REMOVED lines=76> */
.L_x_10482:
[----:B------:R-:W-:Y:S01]  /*14740*/  SHF.L.U32 R14, R221, 0x1f, RZ ;  /* 0x0000001fdd0e7819 */ /* 0x000fe200000006ff */
[----:B------:R-:W-:-:S04]  /*14750*/  IMAD R15, R218, 0x8, R18 ;  /* 0x00000008da0f7824 */ /* 0x000fc800078e0212 */
[----:B------:R0:W1:Y:S01]  /*14760*/  SYNCS.PHASECHK.TRANS64.TRYWAIT P1, [R15+URZ+0x22850], R14 ;  /* 0x0228500e0f0075a7 */ /* 0x000062000802017f */
[----:B------:R-:W-:Y:S05]  /*14770*/  @!P0 BRA `(.L_x_10483) ;  /* 0x0000000000048947 */ /* 0x000fea0003800000 */
[----:B------:R-:W-:Y:S01]  /*14780*/  BPT.TRAP 0x1 ;  /* 0x000000040000795c */ /* 0x000fe20000300000 */
.L_x_10483:
[----:B-1----:R-:W-:Y:S05]  /*14790*/  @P1 BRA `(.L_x_10481) ;  /* 0x0000000000081947 */ /* 0x002fea0003800000 */
[----:B------:R-:W1:Y:S02]  /*147a0*/  SYNCS.PHASECHK.TRANS64.TRYWAIT P1, [R15+URZ+0x22850], R14 ;  /* 0x0228500e0f0075a7 */ /* 0x000e64000802017f */
[----:B-1----:R-:W-:Y:S05]  /*147b0*/  @!P1 BRA `(.L_x_10484) ;  /* 0x0000016400549947 */ /* 0x002fea0003800000 */
.L_x_10481:
        /* <DEDUP_REMOVED lines=23> */
[----:B------:R-:W-:Y:S02]  /*14930*/  R2UR UR6, R20 ;  /* 0x00000000140672ca */ /* 0x000fe400000e0000 */
[----:B------:R-:W-:Y:S01]  /*14940*/  R2UR UR7, R21 ;  /* 0x00000000150772ca */ /* 0x000fe200000e0000 */
[----:B------:R-:W-:Y:S01]  /*14950*/  IMAD.MOV.U32 R21, RZ, RZ, -0x3ffffff0 ;  /* 0xc0000010ff157424 */ /* 0x000fe200078e00ff */
[C---:B------:R-:W-:Y:S01]  /*14960*/  IADD3 R20, R14.reuse, 0x300, RZ ;  /* 0x000003000e147810 */ /* 0x040fe20007ffe0ff */
        /* <DEDUP_REMOVED lines=19> */
.L_x_10485:
[----:B0-----:R-:W0:Y:S01]  /*14aa0*/  LDC R14, c[0x0][0x448] ;  /* 0x00011200ff0e7b82 */ /* 0x001e220000000800 */
[C---:B------:R-:W-:Y:S01]  /*14ab0*/  FMUL.FTZ R21, R2.reuse, R154 ;  /* 0x0000009a02157220 */ /* 0x040fe20000410000 */
[C---:B------:R-:W-:Y:S01]  /*14ac0*/  FMUL.FTZ R154, R2.reuse, R157 ;  /* 0x0000009d029a7220 */ /* 0x040fe20000410000 */
[C---:B------:R-:W-:Y:S01]  /*14ad0*/  FMUL.FTZ R157, R2.reuse, R160 ;  /* 0x000000a0029d7220 */ /* 0x040fe20000410000 */
[C---:B------:R-:W-:Y:S01]  /*14ae0*/  FMUL.FTZ R160, R2.reuse, R163 ;  /* 0x000000a302a07220 */ /* 0x040fe20000410000 */
[C---:B------:R-:W-:Y:S01]  /*14af0*/  FMUL.FTZ R163, R2.reuse, R166 ;  /* 0x000000a602a37220 */ /* 0x040fe20000410000 */
[----:B------:R-:W-:Y:S02]  /*14b00*/  IMAD R166, R217, -0xa0, RZ ;  /* 0xffffff60d9a67824 */ /* 0x000fe400078e02ff */
[C---:B------:R-:W-:Y:S01]  /*14b10*/  FMUL.FTZ R136, R2.reuse, R136 ;  /* 0x0000008802887220 */ /* 0x040fe20000410000 */
[----:B------:R-:W-:Y:S01]  /*14b20*/  MUFU.TANH R154, R154 ;  /* 0x0000009a009a7308 */ /* 0x000fe20000002400 */
[C---:B------:R-:W-:Y:S01]  /*14b30*/  FMUL.FTZ R137, R2.reuse, R137 ;  /* 0x0000008902897220 */ /* 0x040fe20000410000 */
[----:B------:R-:W-:Y:S01]  /*14b40*/  FMUL.FTZ R140, R2, R140 ;  /* 0x0000008c028c7220 */ /* 0x000fe20000410000 */
[----:B------:R-:W-:Y:S01]  /*14b50*/  IADD3 R166, -R200, 0x1, R166 ;  /* 0x00000001c8a67810 */ /* 0x000fe20007ffe1a6 */
[C---:B------:R-:W-:Y:S01]  /*14b60*/  FMUL.FTZ R141, R2.reuse, R141 ;  /* 0x0000008d028d7220 */ /* 0x040fe20000410000 */
[C---:B------:R-:W-:Y:S01]  /*14b70*/  FMUL.FTZ R144, R2.reuse, R144 ;  /* 0x0000009002907220 */ /* 0x040fe20000410000 */
[----:B------:R-:W-:Y:S01]  /*14b80*/  FMUL.FTZ R145, R2, R145 ;  /* 0x0000009102917220 */ /* 0x000fe20000410000 */
[----:B------:R-:W-:Y:S01]  /*14b90*/  IADD3 R166, -R198, R166, R199 ;  /* 0x000000a6c6a67210 */ /* 0x000fe20007ffe1c7 */
[----:B------:R-:W-:Y:S01]  /*14ba0*/  MUFU.TANH R157, R157 ;  /* 0x0000009d009d7308 */ /* 0x000fe20000002400 */
        /* <DEDUP_REMOVED lines=8> */
[----:B------:R-:W-:Y:S01]  /*14c30*/  IMAD.IADD R14, R208, 0x1, R197 ;  /* 0x00000001d00e7824 */ /* 0x000fe200078e02c5 */
        /* <DEDUP_REMOVED lines=16> */
[----:B------:R-:W-:Y:S01]  /*14d40*/  MUFU.TANH R140, R140 ;  /* 0x0000008c008c7308 */ /* 0x000fe20000002400 */
        /* <DEDUP_REMOVED lines=17> */
[----:B------:R-:W-:Y:S01]  /*14e60*/  FMUL.FTZ R123, R2, R123 ;  /* 0x0000007b027b7220 */ /* 0x000fe20000410000 */
[----:B0-----:R-:W-:-:S04]  /*14e70*/  @P1 IMAD.HI.U32 R20, R14, R20, RZ ;  /* 0x000000140e141227 */ /* 0x001fc800078e00ff */
[C---:B------:R-:W-:Y:S01]  /*14e80*/  FMUL.FTZ R126, R2.reuse, R126 ;  /* 0x0000007e027e7220 */ /* 0x040fe20000410000 */
[C---:B------:R-:W-:Y:S01]  /*14e90*/  FMUL.FTZ R127, R2.reuse, R127 ;  /* 0x0000007f027f7220 */ /* 0x040fe20000410000 */
[C---:B------:R-:W-:Y:S01]  /*14ea0*/  FMUL.FTZ R130, R2.reuse, R130 ;  /* 0x0000008202827220 */ /* 0x040fe20000410000 */
[C---:B------:R-:W-:Y:S01]  /*14eb0*/  FMUL.FTZ R131, R2.reuse, R131 ;  /* 0x0000008302837220 */ /* 0x040fe20000410000 */
[----:B------:R-:W-:Y:S01]  /*14ec0*/  MUFU.TANH R145, R145 ;  /* 0x0000009100917308 */ /* 0x000fe20000002400 */
[C---:B------:R-:W-:Y:S01]  /*14ed0*/  FMUL.FTZ R134, R2.reuse, R134 ;  /* 0x0000008602867220 */ /* 0x040fe20000410000 */
[C---:B------:R-:W-:Y:S01]  /*14ee0*/  FMUL.FTZ R135, R2.reuse, R135 ;  /* 0x0000008702877220 */ /* 0x040fe20000410000 */
[----:B-1----:R-:W-:Y:S01]  /*14ef0*/  @P1 SHF.R.U32.HI R14, RZ, R15, R20 ;  /* 0x0000000fff0e1219 */ /* 0x002fe20000011614 */
        /* <DEDUP_REMOVED lines=11> */
[----:B------:R-:W1:Y:S01]  /*14fb0*/  MUFU.TANH R15, R15 ;  /* 0x0000000f000f7308 */ /* 0x000e620000002400 */
[----:B------:R-:W2:Y:S01]  /*14fc0*/  SHFL.IDX PT, R14, R14, 0x1, 0x1c1f ;  /* 0x003c1f000e0e7f89 */ /* 0x000ea200000e0000 */
        /* <DEDUP_REMOVED lines=15> */
[----:B------:R-:W-:Y:S01]  /*150c0*/  UMOV UR60, UR4 ;  /* 0x00000004003c7c82 */ /* 0x000fe20008000000 */
[----:B------:R-:W-:Y:S01]  /*150d0*/  FMUL.FTZ R98, R2, R98 ;  /* 0x0000006202627220 */ /* 0x000fe20000410000 */
[----:B0-----:R-:W-:-:S02]  /*150e0*/  IMAD.IADD R165, R166, 0x1, R165 ;  /* 0x00000001a6a57824 */ /* 0x001fc400078e02a5 */
[C---:B------:R-:W-:Y:S01]  /*150f0*/  FMUL.FTZ R99, R2.reuse, R99 ;  /* 0x0000006302637220 */ /* 0x040fe20000410000 */
[C---:B------:R-:W-:Y:S01]  /*15100*/  FMUL.FTZ R102, R2.reuse, R102 ;  /* 0x0000006602667220 */ /* 0x040fe20000410000 */
[----:B------:R-:W-:Y:S01]  /*15110*/  FMUL.FTZ R103, R2, R103 ;  /* 0x0000006702677220 */ /* 0x000fe20000410000 */
[----:B------:R-:W-:Y:S01]  /*15120*/  IMAD.U32 R169, RZ, RZ, UR61 ;  /* 0x0000003dffa97e24 */ /* 0x000fe2000f8e00ff */
[----:B------:R-:W0:Y:S01]  /*15130*/  MUFU.TANH R158, R158 ;  /* 0x0000009e009e7308 */ /* 0x000e220000002400 */
[C---:B------:R-:W-:Y:S01]  /*15140*/  ISETP.GT.AND P2, PT, R165.reuse, RZ, PT ;  /* 0x000000ffa500720c */ /* 0x040fe20003f44270 */
[----:B--2---:R-:W-:Y:S01]  /*15150*/  IMAD.IADD R14, R166, 0x1, R14 ;  /* 0x00000001a60e7824 */ /* 0x004fe200078e020e */
[C---:B------:R-:W-:Y:S01]  /*15160*/  ISETP.GT.AND P3, PT, R165.reuse, 0x1, PT ;  /* 0x00000001a500780c */ /* 0x040fe20003f64270 */
[C---:B------:R-:W-:Y:S01]  /*15170*/  FMUL.FTZ R166, R2.reuse, R101 ;  /* 0x0000006502a67220 */ /* 0x040fe20000410000 */
[C---:B------:R-:W-:Y:S01]  /*15180*/  ISETP.GT.AND P4, PT, R165.reuse, 0x8, PT ;  /* 0x00000008a500780c */ /* 0x040fe20003f84270 */
[----:B------:R-:W-:Y:S01]  /*15190*/  FMUL.FTZ R101, R2, R94 ;  /* 0x0000005e02657220 */ /* 0x000fe20000410000 */
[----:B------:R-:W-:Y:S01]  /*151a0*/  ISETP.GT.AND P1, PT, R165, 0x9, PT ;  /* 0x00000009a500780c */ /* 0x000fe20003f24270 */
[----:B------:R-:W2:Y:S01]  /*151b0*/  MUFU.TANH R161, R161 ;  /* 0x000000a100a17308 */ /* 0x000ea20000002400 */
[----:B-1----:R-:W-:-:S02]  /*151c0*/  FSEL R15, R15, -INF , P2 ;  /* 0xff8000000f0f7808 */ /* 0x002fc40001000000 */
[----:B---3--:R-:W-:Y:S02]  /*151d0*/  FSEL R20, R20, -INF , P3 ;  /* 0xff80000014147808 */ /* 0x008fe40001800000 */
[----:B----4-:R-:W-:Y:S02]  /*151e0*/  FSEL R153, R153, -INF , P4 ;  /* 0xff80000099997808 */ /* 0x010fe40002000000 */
[----:B------:R-:W-:Y:S01]  /*151f0*/  FSEL R154, R154, -INF , P1 ;  /* 0xff8000009a9a7808 */ /* 0x000fe20000800000 */
[----:B------:R-:W1:Y:S01]  /*15200*/  MUFU.TANH R162, R162 ;  /* 0x000000a200a27308 */ /* 0x000e620000002400 */
[C---:B------:R-:W-:Y:S02]  /*15210*/  ISETP.GT.AND P2, PT, R165.reuse, 0x10, PT ;  /* 0x00000010a500780c */ /* 0x040fe40003f44270 */
[C---:B------:R-:W-:Y:S02]  /*15220*/  ISETP.GT.AND P3, PT, R165.reuse, 0x11, PT ;  /* 0x00000011a500780c */ /* 0x040fe40003f64270 */
[----:B------:R-:W-:-:S02]  /*15230*/  ISETP.GT.AND P4, PT, R165, 0x18, PT ;  /* 0x00000018a500780c */ /* 0x000fc40003f84270 */
[----:B------:R-:W-:Y:S01]  /*15240*/  ISETP.GT.AND P1, PT, R165, 0x19, PT ;  /* 0x00000019a500780c */ /* 0x000fe20003f24270 */
[----:B------:R-:W3:Y:S01]  /*15250*/  MUFU.TANH R148, R148 ;  /* 0x0000009400947308 */ /* 0x000ee20000002400 */
[----:B------:R-:W-:Y:S02]  /*15260*/  FSEL R157, R157, -INF , P2 ;  /* 0xff8000009d9d7808 */ /* 0x000fe40001000000 */
[----:B0-----:R-:W-:Y:S02]  /*15270*/  FSEL R158, R158, -INF , P3 ;  /* 0xff8000009e9e7808 */ /* 0x001fe40001800000 */
[----:B--2---:R-:W-:Y:S02]  /*15280*/  FSEL R161, R161, -INF , P4 ;  /* 0xff800000a1a17808 */ /* 0x004fe40002000000 */
[----:B------:R-:W-:Y:S01]  /*15290*/  ISETP.GT.AND P2, PT, R165, 0x20, PT ;  /* 0x00000020a500780c */ /* 0x000fe20003f44270 */
[----:B------:R-:W0:Y:S01]  /*152a0*/  MUFU.TANH R149, R149 ;  /* 0x0000009500957308 */ /* 0x000e220000002400 */
[----:B-1----:R-:W-:-:S02]  /*152b0*/  FSEL R162, R162, -INF , P1 ;  /* 0xff800000a2a27808 */ /* 0x002fc40000800000 */
[C---:B------:R-:W-:Y:S02]  /*152c0*/  ISETP.GT.AND P3, PT, R165.reuse, 0x21, PT ;  /* 0x00000021a500780c */ /* 0x040fe40003f64270 */
[C---:B------:R-:W-:Y:S02]  /*152d0*/  ISETP.GT.AND P4, PT, R165.reuse, 0x28, PT ;  /* 0x00000028a500780c */ /* 0x040fe40003f84270 */
[----:B------:R-:W-:Y:S01]  /*152e0*/  ISETP.GT.AND P1, PT, R165, 0x29, PT ;  /* 0x00000029a500780c */ /* 0x000fe20003f24270 */
[----:B------:R-:W1:Y:S01]  /*152f0*/  MUFU.TANH R120, R120 ;  /* 0x0000007800787308 */ /* 0x000e620000002400 */
[----:B------:R-:W-:Y:S02]  /*15300*/  FSEL R136, R136, -INF , P2 ;  /* 0xff80000088887808 */ /* 0x000fe40001000000 */
[----:B------:R-:W-:Y:S02]  /*15310*/  FSEL R137, R137, -INF , P3 ;  /* 0xff80000089897808 */ /* 0x000fe40001800000 */
[----:B------:R-:W-:-:S02]  /*15320*/  FSEL R140, R140, -INF , P4 ;  /* 0xff8000008c8c7808 */ /* 0x000fc40002000000 */
[----:B------:R-:W-:Y:S01]  /*15330*/  FSEL R141, R141, -INF , P1 ;  /* 0xff8000008d8d7808 */ /* 0x000fe20000800000 */
[----:B------:R-:W2:Y:S01]  /*15340*/  MUFU.TANH R121, R121 ;  /* 0x0000007900797308 */ /* 0x000ea20000002400 */
[C---:B------:R-:W-:Y:S02]  /*15350*/  ISETP.GT.AND P2, PT, R165.reuse, 0x30, PT ;  /* 0x00000030a500780c */ /* 0x040fe40003f44270 */
[C---:B------:R-:W-:Y:S02]  /*15360*/  ISETP.GT.AND P3, PT, R165.reuse, 0x31, PT ;  /* 0x00000031a500780c */ /* 0x040fe40003f64270 */
[C---:B------:R-:W-:Y:S02]  /*15370*/  ISETP.GT.AND P4, PT, R165.reuse, 0x38, PT ;  /* 0x00000038a500780c */ /* 0x040fe40003f84270 */
[----:B------:R-:W-:Y:S01]  /*15380*/  ISETP.GT.AND P1, PT, R165, 0x39, PT ;  /* 0x00000039a500780c */ /* 0x000fe20003f24270 */
[----:B------:R-:W4:Y:S01]  /*15390*/  MUFU.TANH R124, R124 ;  /* 0x0000007c007c7308 */ /* 0x000f220000002400 */
[----:B------:R-:W-:-:S02]  /*153a0*/  FSEL R144, R144, -INF , P2 ;  /* 0xff80000090907808 */ /* 0x000fc40001000000 */
[----:B------:R-:W-:Y:S02]  /*153b0*/  FSEL R145, R145, -INF , P3 ;  /* 0xff80000091917808 */ /* 0x000fe40001800000 */
[----:B---3--:R-:W-:Y:S02]  /*153c0*/  FSEL R148, R148, -INF , P4 ;  /* 0xff80000094947808 */ /* 0x008fe40002000000 */
[----:B0-----:R-:W-:Y:S01]  /*153d0*/  FSEL R149, R149, -INF , P1 ;  /* 0xff80000095957808 */ /* 0x001fe20000800000 */
[----:B------:R-:W0:Y:S01]  /*153e0*/  MUFU.TANH R125, R125 ;  /* 0x0000007d007d7308 */ /* 0x000e220000002400 */
[C---:B------:R-:W-:Y:S02]  /*153f0*/  ISETP.GT.AND P2, PT, R165.reuse, 0x40, PT ;  /* 0x00000040a500780c */ /* 0x040fe40003f44270 */
[C---:B------:R-:W-:Y:S02]  /*15400*/  ISETP.GT.AND P3, PT, R165.reuse, 0x41, PT ;  /* 0x00000041a500780c */ /* 0x040fe40003f64270 */
[----:B------:R-:W-:-:S02]  /*15410*/  ISETP.GT.AND P4, PT, R165, 0x48, PT ;  /* 0x00000048a500780c */ /* 0x000fc40003f84270 */
[----:B------:R-:W-:Y:S01]  /*15420*/  ISETP.GT.AND P1, PT, R165, 0x49, PT ;  /* 0x00000049a500780c */ /* 0x000fe20003f24270 */
[----:B------:R-:W3:Y:S01]  /*15430*/  MUFU.TANH R128, R128 ;  /* 0x0000008000807308 */ /* 0x000ee20000002400 */
[----:B-1----:R-:W-:Y:S02]  /*15440*/  FSEL R120, R120, -INF , P2 ;  /* 0xff80000078787808 */ /* 0x002fe40001000000 */
[----:B--2---:R-:W-:Y:S02]  /*15450*/  FSEL R121, R121, -INF , P3 ;  /* 0xff80000079797808 */ /* 0x004fe40001800000 */
[----:B----4-:R-:W-:Y:S02]  /*15460*/  FSEL R124, R124, -INF , P4 ;  /* 0xff8000007c7c7808 */ /* 0x010fe40002000000 */
[----:B------:R-:W-:Y:S01]  /*15470*/  ISETP.GT.AND P2, PT, R165, 0x50, PT ;  /* 0x00000050a500780c */ /* 0x000fe20003f44270 */
[----:B------:R-:W1:Y:S01]  /*15480*/  MUFU.TANH R129, R129 ;  /* 0x0000008100817308 */ /* 0x000e620000002400 */
[----:B0-----:R-:W-:-:S02]  /*15490*/  FSEL R125, R125, -INF , P1 ;  /* 0xff8000007d7d7808 */ /* 0x001fc40000800000 */
[C---:B------:R-:W-:Y:S02]  /*154a0*/  ISETP.GT.AND P3, PT, R165.reuse, 0x51, PT ;  /* 0x00000051a500780c */ /* 0x040fe40003f64270 */
[C---:B------:R-:W-:Y:S02]  /*154b0*/  ISETP.GT.AND P4, PT, R165.reuse, 0x58, PT ;  /* 0x00000058a500780c */ /* 0x040fe40003f84270 */
[C---:B------:R-:W-:Y:S01]  /*154c0*/  ISETP.GT.AND P1, PT, R165.reuse, 0x59, PT ;  /* 0x00000059a500780c */ /* 0x040fe20003f24270 */
[----:B------:R-:W0:Y:S01]  /*154d0*/  MUFU.TANH R132, R132 ;  /* 0x0000008400847308 */ /* 0x000e220000002400 */
[----:B---3--:R-:W-:Y:S02]  /*154e0*/  FSEL R128, R128, -INF , P2 ;  /* 0xff80000080807808 */ /* 0x008fe40001000000 */
[----:B------:R-:W-:Y:S02]  /*154f0*/  ISETP.GT.AND P2, PT, R165, 0x60, PT ;  /* 0x00000060a500780c */ /* 0x000fe40003f44270 */
[----:B------:R-:W-:-:S03]  /*15500*/  ISETP.GT.AND P5, PT, R14, 0x99, PT ;  /* 0x000000990e00780c */ /* 0x000fc60003fa4270 */
[----:B------:R-:W2:Y:S01]  /*15510*/  MUFU.TANH R133, R133 ;  /* 0x0000008500857308 */ /* 0x000ea20000002400 */
[----:B-1----:R-:W-:Y:S02]  /*15520*/  FSEL R129, R129, -INF , P3 ;  /* 0xff80000081817808 */ /* 0x002fe40001800000 */
[----:B------:R-:W-:-:S05]  /*15530*/  ISETP.GT.AND P3, PT, R165, 0x61, PT ;  /* 0x00000061a500780c */ /* 0x000fca0003f64270 */
[----:B------:R-:W1:Y:S01]  /*15540*/  MUFU.TANH R104, R104 ;  /* 0x0000006800687308 */ /* 0x000e620000002400 */
[----:B0-----:R-:W-:Y:S02]  /*15550*/  FSEL R132, R132, -INF , P4 ;  /* 0xff80000084847808 */ /* 0x001fe40002000000 */
[----:B------:R-:W-:-:S05]  /*15560*/  ISETP.GT.AND P4, PT, R165, 0x68, PT ;  /* 0x00000068a500780c */ /* 0x000fca0003f84270 */
[----:B------:R-:W0:Y:S01]  /*15570*/  MUFU.TANH R105, R105 ;  /* 0x0000006900697308 */ /* 0x000e220000002400 */
[----:B--2---:R-:W-:Y:S02]  /*15580*/  FSEL R133, R133, -INF , P1 ;  /* 0xff80000085857808 */ /* 0x004fe40000800000 */
[----:B------:R-:W-:-:S05]  /*15590*/  ISETP.GT.AND P1, PT, R165, 0x69, PT ;  /* 0x00000069a500780c */ /* 0x000fca0003f24270 */
        /* <DEDUP_REMOVED lines=35> */
[----:B------:R-:W-:Y:S02]  /*157d0*/  ISETP.GT.AND P1, PT, R165, 0x99, PT ;  /* 0x00000099a500780c */ /* 0x000fe40003f24270 */
[----:B------:R-:W-:-:S03]  /*157e0*/  FMNMX.FTZ R165, R15, R216, !PT ;  /* 0x000000d80fa57209 */ /* 0x000fc60007810000 */
[----:B------:R-:W2:Y:S01]  /*157f0*/  MUFU.TANH R100, R100 ;  /* 0x0000006400647308 */ /* 0x000ea20000002400 */
[----:B------:R-:W-:Y:S02]  /*15800*/  FMNMX.FTZ R165, R20, R165, !PT ;  /* 0x000000a514a57209 */ /* 0x000fe40007810000 */
[----:B-1----:R-:W-:Y:S02]  /*15810*/  FSEL R96, R96, -INF , P2 ;  /* 0xff80000060607808 */ /* 0x002fe40001000000 */
[----:B------:R-:W-:Y:S02]  /*15820*/  FMNMX.FTZ R165, R153, R165, !PT ;  /* 0x000000a599a57209 */ /* 0x000fe40007810000 */
[----:B------:R-:W-:Y:S01]  /*15830*/  ISETP.GT.AND P2, PT, R14, RZ, PT ;  /* 0x000000ff0e00720c */ /* 0x000fe20003f44270 */
[----:B------:R-:W1:Y:S01]  /*15840*/  MUFU.TANH R21, R21 ;  /* 0x0000001500157308 */ /* 0x000e620000002400 */
[----:B------:R-:W-:Y:S02]  /*15850*/  FMNMX.FTZ R165, R154, R165, !PT ;  /* 0x000000a59aa57209 */ /* 0x000fe40007810000 */
[----:B0-----:R-:W-:-:S02]  /*15860*/  FSEL R97, R97, -INF , P3 ;  /* 0xff80000061617808 */ /* 0x001fc40001800000 */
[----:B------:R-:W-:Y:S02]  /*15870*/  FMNMX.FTZ R165, R157, R165, !PT ;  /* 0x000000a59da57209 */ /* 0x000fe40007810000 */
[----:B------:R-:W-:Y:S01]  /*15880*/  ISETP.GT.AND P3, PT, R14, 0x1, PT ;  /* 0x000000010e00780c */ /* 0x000fe20003f64270 */
[----:B------:R-:W0:Y:S01]  /*15890*/  MUFU.TANH R152, R152 ;  /* 0x0000009800987308 */ /* 0x000e220000002400 */
[----:B------:R-:W-:Y:S02]  /*158a0*/  FMNMX.FTZ R165, R158, R165, !PT ;  /* 0x000000a59ea57209 */ /* 0x000fe40007810000 */
[----:B--2---:R-:W-:Y:S02]  /*158b0*/  FSEL R100, R100, -INF , P4 ;  /* 0xff80000064647808 */ /* 0x004fe40002000000 */
[----:B------:R-:W-:Y:S02]  /*158c0*/  FMNMX.FTZ R165, R161, R165, !PT ;  /* 0x000000a5a1a57209 */ /* 0x000fe40007810000 */
[----:B------:R-:W-:Y:S01]  /*158d0*/  ISETP.GT.AND P4, PT, R14, 0x8, PT ;  /* 0x000000080e00780c */ /* 0x000fe20003f84270 */
[----:B------:R-:W2:Y:S01]  /*158e0*/  MUFU.TANH R155, R155 ;  /* 0x0000009b009b7308 */ /* 0x000ea20000002400 */
[----:B------:R-:W-:-:S02]  /*158f0*/  FMNMX.FTZ R165, R162, R165, !PT ;  /* 0x000000a5a2a57209 */ /* 0x000fc40007810000 */
[----:B-1----:R-:W-:Y:S02]  /*15900*/  FSEL R21, R21, -INF , P2 ;  /* 0xff80000015157808 */ /* 0x002fe40001000000 */
[----:B------:R-:W-:Y:S02]  /*15910*/  FMNMX.FTZ R165, R136, R165, !PT ;  /* 0x000000a588a57209 */ /* 0x000fe40007810000 */
[----:B------:R-:W-:Y:S01]  /*15920*/  ISETP.GT.AND P2, PT, R14, 0x10, PT ;  /* 0x000000100e00780c */ /* 0x000fe20003f44270 */
[----:B------:R1:W3:Y:S01]  /*15930*/  MUFU.TANH R94, R166 ;  /* 0x000000a6005e7308 */ /* 0x0002e20000002400 */
[----:B------:R-:W-:Y:S02]  /*15940*/  FMNMX.FTZ R165, R137, R165, !PT ;  /* 0x000000a589a57209 */ /* 0x000fe40007810000 */
[----:B0-----:R-:W-:Y:S02]  /*15950*/  FSEL R152, R152, -INF , P3 ;  /* 0xff80000098987808 */ /* 0x001fe40001800000 */
[----:B------:R-:W-:-:S02]  /*15960*/  FMNMX.FTZ R165, R140, R165, !PT ;  /* 0x000000a58ca57209 */ /* 0x000fc40007810000 */
[----:B------:R-:W-:Y:S01]  /*15970*/  ISETP.GT.AND P3, PT, R14, 0x11, PT ;  /* 0x000000110e00780c */ /* 0x000fe20003f64270 */
[----:B------:R-:W0:Y:S01]  /*15980*/  MUFU.TANH R156, R156 ;  /* 0x0000009c009c7308 */ /* 0x000e220000002400 */
[----:B------:R-:W-:Y:S01]  /*15990*/  FMNMX.FTZ R165, R141, R165, !PT ;  /* 0x000000a58da57209 */ /* 0x000fe20007810000 */
[----:B-1----:R-:W-:Y:S01]  /*159a0*/  IMAD.U32 R166, RZ, RZ, UR60 ;  /* 0x0000003cffa67e24 */ /* 0x002fe2000f8e00ff */
[----:B--2---:R-:W-:Y:S02]  /*159b0*/  FSEL R155, R155, -INF , P4 ;  /* 0xff8000009b9b7808 */ /* 0x004fe40002000000 */
[----:B------:R-:W-:Y:S02]  /*159c0*/  FMNMX.FTZ R165, R144, R165, !PT ;  /* 0x000000a590a57209 */ /* 0x000fe40007810000 */
[----:B------:R-:W-:Y:S01]  /*159d0*/  ISETP.GT.AND P4, PT, R14, 0x18, PT ;  /* 0x000000180e00780c */ /* 0x000fe20003f84270 */
[----:B------:R-:W1:Y:S01]  /*159e0*/  MUFU.TANH R159, R159 ;  /* 0x0000009f009f7308 */ /* 0x000e620000002400 */
[----:B------:R-:W-:-:S02]  /*159f0*/  FMNMX.FTZ R165, R145, R165, !PT ;  /* 0x000000a591a57209 */ /* 0x000fc40007810000 */
[----:B---3--:R-:W-:Y:S02]  /*15a00*/  FSEL R94, R94, -INF , P1 ;  /* 0xff8000005e5e7808 */ /* 0x008fe40000800000 */
[----:B------:R-:W-:Y:S02]  /*15a10*/  FMNMX.FTZ R165, R148, R165, !PT ;  /* 0x000000a594a57209 */ /* 0x000fe40007810000 */
[----:B------:R-:W-:Y:S01]  /*15a20*/  ISETP.GT.AND P1, PT, R14, 0x9, PT ;  /* 0x000000090e00780c */ /* 0x000fe20003f24270 */
[----:B------:R-:W2:Y:S01]  /*15a30*/  MUFU.TANH R160, R160 ;  /* 0x000000a000a07308 */ /* 0x000ea20000002400 */
[----:B------:R-:W-:Y:S02]  /*15a40*/  FMNMX.FTZ R165, R149, R165, !PT ;  /* 0x000000a595a57209 */ /* 0x000fe40007810000 */
[----:B0-----:R-:W-:Y:S02]  /*15a50*/  FSEL R156, R156, -INF , P1 ;  /* 0xff8000009c9c7808 */ /* 0x001fe40000800000 */
[----:B------:R-:W-:-:S02]  /*15a60*/  FMNMX.FTZ R165, R120, R165, !PT ;  /* 0x000000a578a57209 */ /* 0x000fc40007810000 */
[----:B------:R-:W-:Y:S01]  /*15a70*/  ISETP.GT.AND P1, PT, R14, 0x19, PT ;  /* 0x000000190e00780c */ /* 0x000fe20003f24270 */
[----:B------:R-:W0:Y:S01]  /*15a80*/  MUFU.TANH R163, R163 ;  /* 0x000000a300a37308 */ /* 0x000e220000002400 */
[----:B------:R-:W-:Y:S02]  /*15a90*/  FMNMX.FTZ R165, R121, R165, !PT ;  /* 0x000000a579a57209 */ /* 0x000fe40007810000 */
[----:B-1----:R-:W-:Y:S02]  /*15aa0*/  FSEL R159, R159, -INF , P2 ;  /* 0xff8000009f9f7808 */ /* 0x002fe40001000000 */
[----:B------:R-:W-:Y:S02]  /*15ab0*/  FMNMX.FTZ R165, R124, R165, !PT ;  /* 0x000000a57ca57209 */ /* 0x000fe40007810000 */
[----:B------:R-:W-:Y:S01]  /*15ac0*/  ISETP.GT.AND P2, PT, R14, 0x20, PT ;  /* 0x000000200e00780c */ /* 0x000fe20003f44270 */
[----:B------:R-:W1:Y:S01]  /*15ad0*/  MUFU.TANH R164, R164 ;  /* 0x000000a400a47308 */ /* 0x000e620000002400 */
[----:B------:R-:W-:-:S02]  /*15ae0*/  FMNMX.FTZ R165, R125, R165, !PT ;  /* 0x000000a57da57209 */ /* 0x000fc40007810000 */
[----:B--2---:R-:W-:Y:S02]  /*15af0*/  FSEL R160, R160, -INF , P3 ;  /* 0xff800000a0a07808 */ /* 0x004fe40001800000 */
        /* <DEDUP_REMOVED lines=30> */
[----:B------:R-:W-:Y:S02]  /*15ce0*/  ISETP.GT.AND P1, PT, R14, 0x39, PT ;  /* 0x000000390e00780c */ /* 0x000fe40003f24270 */
[----:B------:R-:W-:Y:S01]  /*15cf0*/  FMNMX.FTZ R165, R88, R165, !PT ;  /* 0x000000a558a57209 */ /* 0x000fe20007810000 */
        /* <DEDUP_REMOVED lines=73> */
[----:B------:R-:W-:Y:S02]  /*16190*/  ISETP.GT.AND P4, PT, R14, 0x98, PT ;  /* 0x000000980e00780c */ /* 0x000fe40003f84270 */
[----:B------:R-:W-:-:S03]  /*161a0*/  FMNMX.FTZ R14, R100, R165, !PT ;  /* 0x000000a5640e7209 */ /* 0x000fc60007810000 */
[----:B------:R-:W1:Y:S01]  /*161b0*/  MUFU.TANH R99, R99 ;  /* 0x0000006300637308 */ /* 0x000e620000002400 */
[----:B------:R-:W-:Y:S02]  /*161c0*/  FMNMX.FTZ R14, R94, R14, !PT ;  /* 0x0000000e5e0e7209 */ /* 0x000fe40007810000 */
[----:B--2---:R-:W-:-:S03]  /*161d0*/  FSEL R95, R95, -INF , P1 ;  /* 0xff8000005f5f7808 */ /* 0x004fc60000800000 */
[----:B------:R-:W2:Y:S02]  /*161e0*/  SHFL.BFLY PT, R165, R14, 0x2, 0x1f ;  /* 0x0c401f000ea57f89 */ /* 0x000ea400000e0000 */
[----:B------:R-:W3:Y:S01]  /*161f0*/  MUFU.TANH R102, R102 ;  /* 0x0000006600667308 */ /* 0x000ee20000002400 */
[----:B0-----:R-:W-:-:S07]  /*16200*/  FSEL R98, R98, -INF , P2 ;  /* 0xff80000062627808 */ /* 0x001fce0001000000 */
[----:B------:R-:W0:Y:S01]  /*16210*/  MUFU.TANH R103, R103 ;  /* 0x0000006700677308 */ /* 0x000e220000002400 */
[----:B-1----:R-:W-:Y:S02]  /*16220*/  FSEL R99, R99, -INF , P3 ;  /* 0xff80000063637808 */ /* 0x002fe40001800000 */
[----:B---3--:R-:W-:Y:S02]  /*16230*/  FSEL R102, R102, -INF , P4 ;  /* 0xff80000066667808 */ /* 0x008fe40002000000 */
[----:B--2---:R-:W-:Y:S02]  /*16240*/  FMNMX.FTZ R14, R14, R165, !PT ;  /* 0x000000a50e0e7209 */ /* 0x004fe40007810000 */
[----:B0-----:R-:W-:-:S03]  /*16250*/  FSEL R103, R103, -INF , P5 ;  /* 0xff80000067677808 */ /* 0x001fc60002800000 */
[----:B------:R-:W0:Y:S02]  /*16260*/  SHFL.BFLY PT, R165, R14, 0x1, 0x1f ;  /* 0x0c201f000ea57f89 */ /* 0x000e2400000e0000 */
[----:B0-----:R-:W-:-:S04]  /*16270*/  FMNMX.FTZ R14, R14, R165, !PT ;  /* 0x000000a50e0e7209 */ /* 0x001fc80007810000 */
[C---:B------:R-:W-:Y:S01]  /*16280*/  FSETP.NEU.FTZ.AND P6, PT, R14.reuse, -INF , PT ;  /* 0xff8000000e00780b */ /* 0x040fe20003fdd000 */
[----:B------:R-:W-:-:S03]  /*16290*/  FFMA.FTZ R166, R14, R166, -8 ;  /* 0xc10000000ea67423 */ /* 0x000fc600000100a6 */
[----:B------:R-:W-:Y:S02]  /*162a0*/  FSEL R165, R14, RZ, P6 ;  /* 0x000000ff0ea57208 */ /* 0x000fe40003000000 */
[----:B------:R-:W-:Y:S02]  /*162b0*/  FSEL R167, R166, RZ, P6 ;  /* 0x000000ffa6a77208 */ /* 0x000fe40003000000 */
[----:B------:R-:W-:Y:S01]  /*162c0*/  FMNMX.FTZ R166, R21, R215, !PT ;  /* 0x000000d715a67209 */ /* 0x000fe20007810000 */
[----:B------:R-:W-:-:S02]  /*162d0*/  FADD.FTZ R165, -R165, R216 ;  /* 0x000000d8a5a57221 */ /* 0x000fc40000010100 */
        /* <DEDUP_REMOVED lines=52> */
[----:B------:R-:W-:Y:S01]  /*16620*/  FFMA.FTZ R94, R94, UR60, -R167 ;  /* 0x0000003c5e5e7c23 */ /* 0x000fe200080108a7 */
[----:B------:R-:W-:Y:S01]  /*16630*/  FMNMX.FTZ R166, R150, R166, !PT ;  /* 0x000000a696a67209 */ /* 0x000fe20007810000 */
[----:B------:R-:W-:Y:S01]  /*16640*/  MUFU.EX2 R168, R104 ;  /* 0x0000006800a87308 */ /* 0x000fe20000000800 */
[----:B------:R-:W-:-:S02]  /*16650*/  FMUL.FTZ R165, R165, UR60 ;  /* 0x0000003ca5a57c20 */ /* 0x000fc40008410000 */
        /* <DEDUP_REMOVED lines=8> */
[----:B------:R-:W1:Y:S03]  /*166e0*/  MUFU.EX2 R20, R20 ;  /* 0x0000001400147308 */ /* 0x000e660000000800 */
[----:B------:R-:W-:-:S04]  /*166f0*/  FMNMX.FTZ R166, R131, R166, !PT ;  /* 0x000000a683a67209 */ /* 0x000fc80007810000 */
[----:B------:R-:W-:Y:S01]  /*16700*/  FMNMX.FTZ R166, R134, R166, !PT ;  /* 0x000000a686a67209 */ /* 0x000fe20007810000 */
[----:B------:R-:W-:Y:S01]  /*16710*/  MUFU.EX2 R153, R153 ;  /* 0x0000009900997308 */ /* 0x000fe20000000800 */
[----:B0-----:R-:W-:-:S02]  /*16720*/  FFMA.FTZ R3, R165, R3, R15 ;  /* 0x00000003a5037223 */ /* 0x001fc4000001000f */
[----:B------:R-:W-:-:S04]  /*16730*/  FMNMX.FTZ R166, R135, R166, !PT ;  /* 0x000000a687a67209 */ /* 0x000fc80007810000 */
[----:B------:R-:W-:Y:S01]  /*16740*/  FMNMX.FTZ R166, R106, R166, !PT ;  /* 0x000000a66aa67209 */ /* 0x000fe20007810000 */
[----:B------:R-:W-:Y:S01]  /*16750*/  MUFU.EX2 R154, R154 ;  /* 0x0000009a009a7308 */ /* 0x000fe20000000800 */
[----:B-1----:R-:W-:-:S02]  /*16760*/  FADD.FTZ R3, R20, R3 ;  /* 0x0000000314037221 */ /* 0x002fc40000010000 */
        /* <DEDUP_REMOVED lines=21> */
[----:B------:R-:W-:-:S05]  /*168c0*/  FMNMX.FTZ R166, R103, R166, !PT ;  /* 0x000000a667a67209 */ /* 0x000fca0007810000 */
[----:B------:R-:W0:Y:S01]  /*168d0*/  SHFL.BFLY PT, R167, R166, 0x2, 0x1f ;  /* 0x0c401f00a6a77f89 */ /* 0x000e2200000e0000 */
        /* <DEDUP_REMOVED lines=9> */
[----:B0-----:R-:W-:-:S02]  /*16970*/  FMNMX.FTZ R104, R167, R166, !PT ;  /* 0x000000a6a7687209 */ /* 0x001fc40007810000 */
[----:B------:R-:W-:Y:S02]  /*16980*/  MOV R167, UR60 ;  /* 0x0000003c00a77c02 */ /* 0x000fe40008000f00 */
[----:B------:R-:W-:-:S03]  /*16990*/  FSETP.NEU.FTZ.AND P1, PT, R104, -INF , PT ;  /* 0xff8000006800780b */ /* 0x000fc60003f3d000 */
[----:B------:R-:W-:Y:S01]  /*169a0*/  MUFU.EX2 R124, R124 ;  /* 0x0000007c007c7308 */ /* 0x000fe20000000800 */
[----:B------:R-:W-:-:S01]  /*169b0*/  FFMA.FTZ R167, R104, R167, -8 ;  /* 0xc100000068a77423 */ /* 0x000fc200000100a7 */
[----:B------:R-:W-:-:S04]  /*169c0*/  FSEL R166, R104, RZ, P1 ;  /* 0x000000ff68a67208 */ /* 0x000fc80000800000 */
[----:B------:R-:W-:Y:S01]  /*169d0*/  FSEL R170, R167, RZ, P1 ;  /* 0x000000ffa7aa7208 */ /* 0x000fe20000800000 */
[----:B------:R-:W-:-:S01]  /*169e0*/  FADD.FTZ R166, -R166, R215 ;  /* 0x000000d7a6a67221 */ /* 0x000fc20000010100 */
[----:B------:R-:W-:Y:S01]  /*169f0*/  IMAD R167, R189, 0x8, R18 ;  /* 0x00000008bda77824 */ /* 0x000fe200078e0212 */
[----:B------:R-:W-:Y:S02]  /*16a00*/  MUFU.EX2 R125, R125 ;  /* 0x0000007d007d7308 */ /* 0x000fe40000000800 */
[----:B------:R-:W-:-:S01]  /*16a10*/  FFMA.FTZ R21, R21, UR60, -R170 ;  /* 0x0000003c15157c23 */ /* 0x000fc200080108aa */
[----:B------:R-:W-:Y:S01]  /*16a20*/  FMUL.FTZ R166, R166, UR60 ;  /* 0x0000003ca6a67c20 */ /* 0x000fe20008410000 */
[----:B------:R-:W-:-:S01]  /*16a30*/  FFMA.FTZ R152, R152, UR60, -R170 ;  /* 0x0000003c98987c23 */ /* 0x000fc200080108aa */
[--C-:B------:R-:W-:Y:S01]  /*16a40*/  FFMA.FTZ R155, R155, UR60, -R170.reuse ;  /* 0x0000003c9b9b7c23 */ /* 0x100fe200080108aa */
[----:B------:R-:W-:-:S01]  /*16a50*/  FFMA.FTZ R156, R156, UR60, -R170 ;  /* 0x0000003c9c9c7c23 */ /* 0x000fc200080108aa */
[----:B------:R-:W-:Y:S01]  /*16a60*/  FFMA.FTZ R159, R159, UR60, -R170 ;  /* 0x0000003c9f9f7c23 */ /* 0x000fe200080108aa */
[----:B------:R-:W-:Y:S01]  /*16a70*/  MUFU.EX2 R21, R21 ;  /* 0x0000001500157308 */ /* 0x000fe20000000800 */
[----:B------:R-:W-:-:S02]  /*16a80*/  VIADD R167, R167, 0x22840 ;  /* 0x00022840a7a77836 */ /* 0x000fc40000000000 */
[--C-:B------:R-:W-:Y:S01]  /*16a90*/  FFMA.FTZ R160, R160, UR60, -R170.reuse ;  /* 0x0000003ca0a07c23 */ /* 0x100fe200080108aa */
[----:B------:R-:W-:-:S01]  /*16aa0*/  FFMA.FTZ R163, R163, UR60, -R170 ;  /* 0x0000003ca3a37c23 */ /* 0x000fc200080108aa */
[--C-:B------:R-:W-:Y:S01]  /*16ab0*/  FFMA.FTZ R164, R164, UR60, -R170.reuse ;  /* 0x0000003ca4a47c23 */ /* 0x100fe200080108aa */
[----:B------:R-:W-:-:S01]  /*16ac0*/  FFMA.FTZ R138, R138, UR60, -R170 ;  /* 0x0000003c8a8a7c23 */ /* 0x000fc200080108aa */
[----:B------:R-:W-:Y:S01]  /*16ad0*/  PRMT R167, R169, 0x654, R167 ;  /* 0x00000654a9a77816 */ /* 0x000fe200000000a7 */
[----:B------:R-:W-:-:S01]  /*16ae0*/  FFMA.FTZ R139, R139, UR60, -R170 ;  /* 0x0000003c8b8b7c23 */ /* 0x000fc200080108aa */
[----:B------:R-:W0:Y:S01]  /*16af0*/  MUFU.EX2 R166, R166 ;  /* 0x000000a600a67308 */ /* 0x000e220000000800 */
[----:B------:R-:W-:-:S01]  /*16b00*/  FFMA.FTZ R142, R142, UR60, -R170 ;  /* 0x0000003c8e8e7c23 */ /* 0x000fc200080108aa */
[----:B------:R1:W-:Y:S01]  /*16b10*/  SYNCS.ARRIVE.TRANS64.RED.A1T0 RZ, [R167+URZ], RZ ;  /* 0x000000ffa7ff79a7 */ /* 0x0003e2000810043f */
        /* <DEDUP_REMOVED lines=43> */
[----:B------:R-:W-:-:S02]  /*16dd0*/  FADD.FTZ R0, R162, R0 ;  /* 0x00000000a2007221 */ /* 0x000fc40000010000 */
        /* <DEDUP_REMOVED lines=123> */
.L_x_10486:
        /* <DEDUP_REMOVED lines=114> */
[----:B------:R-:W-:Y:S01]  /*17cb0*/  IMAD.MOV.U32 R218, RZ, RZ, R189 ;  /* 0x000000ffffda7224 */ /* 0x000fe200078e00bd */
[----:B0-----:R-:W-:Y:S06]  /*17cc0*/  @P1 BRA `(.L_x_10487) ;  /* 0xffffffbc00341947 */ /* 0x001fec000383ffff */
.L_x_10475:
[----:B------:R-:W-:-:S13]  /*17cd0*/  ISETP.GE.AND P1, PT, R217, R204, PT ;  /* 0x000000ccd900720c */ /* 0x000fda0003f26270 */
[----:B------:R-:W-:Y:S05]  /*17ce0*/  @!P1 BRA `(.L_x_10488) ;  /* 0x0000003400f89947 */ /* 0x000fea0003800000 */
[----:B------:R-:W-:Y:S02]  /*17cf0*/  IMAD.MOV.U32 R13, RZ, RZ, R104 ;  /* 0x000000ffff0d7224 */ /* 0x000fe400078e0068 */
[----:B------:R-:W-:Y:S02]  /*17d00*/  IMAD.MOV.U32 R198, RZ, RZ, R14 ;  /* 0x000000ffffc67224 */ /* 0x000fe400078e000e */
[----:B------:R-:W-:Y:S02]  /*17d10*/  IMAD.MOV.U32 R215, RZ, RZ, R194 ;  /* 0x000000ffffd77224 */ /* 0x000fe400078e00c2 */
[----:B------:R-:W-:-:S07]  /*17d20*/  IMAD.MOV.U32 R199, RZ, RZ, R189 ;  /* 0x000000ffffc77224 */ /* 0x000fce00078e00bd */
.L_x_10500:
[----:B------:R-:W-:Y:S01]  /*17d30*/  ISETP.NE.AND P2, PT, R196, RZ, PT ;  /* 0x000000ffc400720c */ /* 0x000fe20003f45270 */
[----:B------:R-:W-:Y:S05]  /*17d40*/  YIELD ;  /* 0x0000000000007946 */ /* 0x000fea0003800000 */
[----:B------:R-:W-:-:S04]  /*17d50*/  IADD3 R189, R199, 0x1, RZ ;  /* 0x00000001c7bd7810 */ /* 0x000fc80007ffe0ff */
[----:B------:R-:W-:-:S04]  /*17d60*/  ISETP.NE.AND P1, PT, R189, 0x2, PT ;  /* 0x00000002bd00780c */ /* 0x000fc80003f25270 */
[----:B------:R-:W-:Y:S02]  /*17d70*/  SEL R194, RZ, 0x1, P1 ;  /* 0x00000001ffc27807 */ /* 0x000fe40000800000 */
[----:B------:R-:W-:Y:S02]  /*17d80*/  SEL R189, R189, RZ, P1 ;  /* 0x000000ffbdbd7207 */ /* 0x000fe40000800000 */
[----:B------:R-:W-:Y:S01]  /*17d90*/  LOP3.LUT R194, R215, R194, RZ, 0x3c, !PT ;  /* 0x000000c2d7c27212 */ /* 0x000fe200078e3cff */
[----:B------:R-:W-:Y:S06]  /*17da0*/  @P2 BRA `(.L_x_10489) ;  /* 0x0000000000302947 */ /* 0x000fec0003800000 */
[----:B------:R-:W-:Y:S05]  /*17db0*/  @!P0 BRA `(.L_x_10490) ;  /* 0x0000000000048947 */ /* 0x000fea0003800000 */
[----:B------:R-:W-:Y:S01]  /*17dc0*/  BPT.TRAP 0x1 ;  /* 0x000000040000795c */ /* 0x000fe20000300000 */
.L_x_10490:
[----:B------:R-:W-:Y:S01]  /*17dd0*/  IMAD R14, R189, 0x8, R18 ;  /* 0x00000008bd0e7824 */ /* 0x000fe200078e0212 */
[----:B------:R-:W-:-:S04]  /*17de0*/  SHF.L.U32 R15, R194, 0x1f, RZ ;  /* 0x0000001fc20f7819 */ /* 0x000fc800000006ff */
[----:B------:R0:W1:Y:S01]  /*17df0*/  SYNCS.PHASECHK.TRANS64.TRYWAIT P1, [R14+URZ+0x22830], R15 ;  /* 0x0228300f0e0075a7 */ /* 0x000062000802017f */
[----:B------:R-:W-:Y:S05]  /*17e00*/  @!P0 BRA `(.L_x_10491) ;  /* 0x0000000000048947 */ /* 0x000fea0003800000 */
[----:B------:R-:W-:Y:S01]  /*17e10*/  BPT.TRAP 0x1 ;  /* 0x000000040000795c */ /* 0x000fe20000300000 */
.L_x_10491:
[----:B------:R-:W-:Y:S04]  /*17e20*/  BSSY B0, `(.L_x_10489) ;  /* 0x0000004000007945 */ /* 0x000fe80003800000 */
[----:B-1----:R-:W-:Y:S05]  /*17e30*/  @P1 BRA `(.L_x_10492) ;  /* 0x0000000000081947 */ /* 0x002fea0003800000 */
[----:B------:R-:W1:Y:S02]  /*17e40*/  SYNCS.PHASECHK.TRANS64.TRYWAIT P1, [R14+URZ+0x22830], R15 ;  /* 0x0228300f0e0075a7 */ /* 0x000e64000802017f */
[----:B-1----:R-:W-:Y:S05]  /*17e50*/  @!P1 BRA `(.L_x_10493) ;  /* 0x0000012c00c09947 */ /* 0x002fea0003800000 */
.L_x_10492:
[----:B------:R-:W-:Y:S05]  /*17e60*/  BSYNC B0 ;  /* 0x0000000000007941 */ /* 0x000fea0003800000 */
.L_x_10489:
        /* <DEDUP_REMOVED lines=19> */
[----:B------:R-:W-:-:S02]  /*17fa0*/  R2UR UR55, R15 ;  /* 0x000000000f3772ca */ /* 0x000fc400000e0000 */
[----:B------:R-:W-:Y:S02]  /*17fb0*/  R2UR UR52, R4 ;  /* 0x00000000043472ca */ /* 0x000fe400000e0000 */
[----:B------:R-:W-:Y:S02]  /*17fc0*/  R2UR UR53, R5 ;  /* 0x00000000053572ca */ /* 0x000fe400000e0000 */
[----:B------:R-:W-:Y:S01]  /*17fd0*/  R2UR UR8, R90 ;  /* 0x000000005a0872ca */ /* 0x000fe200000e0000 */
[C---:B------:R-:W-:Y:S01]  /*17fe0*/  VIADD R90, R20.reuse, 0x102 ;  /* 0x00000102145a7836 */ /* 0x040fe20000000000 */
[----:B------:R-:W-:Y:S02]  /*17ff0*/  IADD3 R88, R20, 0x400, RZ ;  /* 0x0000040014587810 */ /* 0x000fe40007ffe0ff */
[----:B0-----:R-:W-:Y:S02]  /*18000*/  SHF.R.U32.HI R14, RZ, 0x7, R14 ;  /* 0x00000007ff0e7819 */ /* 0x001fe4000001160e */
[----:B------:R-:W-:-:S02]  /*18010*/  R2UR UR6, R90 ;  /* 0x000000005a0672ca */ /* 0x000fc400000e0000 */
[----:B------:R-:W-:Y:S01]  /*18020*/  R2UR UR7, R91 ;  /* 0x000000005b0772ca */ /* 0x000fe200000e0000 */
[----:B------:R-:W-:Y:S01]  /*18030*/  VIADD R92, R14, 0x8 ;  /* 0x000000080e5c7836 */ /* 0x000fe20000000000 */
[----:B------:R-:W-:Y:S01]  /*18040*/  R2UR UR10, R88 ;  /* 0x00000000580a72ca */ /* 0x000fe200000e0000 */
[C---:B------:R-:W-:Y:S01]  /*18050*/  VIADD R14, R20.reuse, 0x200 ;  /* 0x00000200140e7836 */ /* 0x040fe20000000000 */
[----:B------:R-:W-:Y:S01]  /*18060*/  R2UR UR11, R89 ;  /* 0x00000000590b72ca */ /* 0x000fe200000e0000 */
[----:B------:R-:W-:Y:S01]  /*18070*/  VIADD R88, R20, 0x202 ;  /* 0x0000020214587836 */ /* 0x000fe20000000000 */
[----:B------:R0:W-:Y:S01]  /*18080*/  BAR.SYNC.DEFER_BLOCKING R92, 0x100 ;  /* 0x0004005c0000751d */ /* 0x0001e20000010000 */
[----:B------:R-:W-:Y:S02]  /*18090*/  R2UR UR9, R91 ;  /* 0x000000005b0972ca */ /* 0x000fe400000e0000 */
[----:B------:R-:W-:Y:S01]  /*180a0*/  R2UR UR54, R14 ;  /* 0x000000000e3672ca */ /* 0x000fe200000e0000 */
[----:B------:R-:W-:Y:S01]  /*180b0*/  VIADD R14, R20, 0x2 ;  /* 0x00000002140e7836 */ /* 0x000fe20000000000 */
[----:B------:R-:W-:-:S02]  /*180c0*/  MOV R218, UR6 ;  /* 0x0000000600da7c02 */ /* 0x000fc40008000f00 */
[----:B------:R-:W-:Y:S02]  /*180d0*/  MOV R216, UR7 ;  /* 0x0000000700d87c02 */ /* 0x000fe40008000f00 */
[----:B------:R-:W-:Y:S01]  /*180e0*/  UMOV UR6, UR10 ;  /* 0x0000000a00067c82 */ /* 0x000fe20008000000 */
[----:B------:R-:W-:Y:S01]  /*180f0*/  R2UR UR10, R88 ;  /* 0x00000000580a72ca */ /* 0x000fe200000e0000 */
[----:B------:R-:W-:Y:S01]  /*18100*/  UMOV UR7, UR11 ;  /* 0x0000000b00077c82 */ /* 0x000fe20008000000 */
[----:B------:R-:W-:Y:S01]  /*18110*/  R2UR UR11, R89 ;  /* 0x00000000590b72ca */ /* 0x000fe200000e0000 */
[C---:B------:R-:W-:Y:S01]  /*18120*/  VIADD R88, R20.reuse, 0x402 ;  /* 0x0000040214587836 */ /* 0x040fe20000000000 */
[----:B0-----:R-:W-:Y:S02]  /*18130*/  IADD3 R92, R20, 0x4, RZ ;  /* 0x00000004145c7810 */ /* 0x001fe40007ffe0ff */
[----:B------:R-:W-:Y:S02]  /*18140*/  R2UR UR23, R93 ;  /* 0x000000005d1772ca */ /* 0x000fe400000e0000 */
[----:B------:R-:W-:Y:S01]  /*18150*/  R2UR UR22, R92 ;  /* 0x000000005c1672ca */ /* 0x000fe200000e0000 */
[----:B------:R-:W-:Y:S01]  /*18160*/  VIADD R92, R20, 0x6 ;  /* 0x00000006145c7836 */ /* 0x000fe20000000000 */
[----:B------:R-:W-:Y:S01]  /*18170*/  R2UR UR4, R14 ;  /* 0x000000000e0472ca */ /* 0x000fe200000e0000 */
[----:B------:R-:W-:Y:S01]  /*18180*/  VIADD R14, R20, 0x302 ;  /* 0x00000302140e7836 */ /* 0x000fe20000000000 */
[----:B------:R-:W-:Y:S01]  /*18190*/  R2UR UR5, R15 ;  /* 0x000000000f0572ca */ /* 0x000fe200000e0000 */
[----:B------:R-:W-:-:S02]  /*181a0*/  WARPGROUP.ARRIVE ;  /* 0x00000000000079c5 */ /* 0x000fc40000000000 */
[----:B------:R-:W-:Y:S01]  /*181b0*/  MOV R90, UR11 ;  /* 0x0000000b005a7c02 */ /* 0x000fe20008000f00 */
[----:B------:R-:W-:Y:S01]  /*181c0*/  UMOV UR11, UR9 ;  /* 0x00000009000b7c82 */ /* 0x000fe20008000000 */
[----:B------:R-:W-:Y:S01]  /*181d0*/  MOV R91, UR10 ;  /* 0x0000000a005b7c02 */ /* 0x000fe20008000f00 */
[----:B------:R-:W-:Y:S01]  /*181e0*/  UMOV UR10, UR8 ;  /* 0x00000008000a7c82 */ /* 0x000fe20008000000 */
[----:B------:R-:W-:Y:S01]  /*181f0*/  R2UR UR8, R4 ;  /* 0x00000000040872ca */ /* 0x000fe200000e0000 */
[----:B------:R-:W-:Y:S01]  /*18200*/  QGMMA.64x32x32.F32.E4M3.E4M3 R152, gdesc[UR44], RZ, !UPT, gsb0 ;  /* 0x006000002c9879f3 */ /* 0x000fe2000c0008ff */
[----:B------:R-:W-:Y:S02]  /*18210*/  R2UR UR9, R5 ;  /* 0x00000000050972ca */ /* 0x000fe400000e0000 */
[----:B------:R-:W-:Y:S01]  /*18220*/  R2UR UR18, R88 ;  /* 0x00000000581272ca */ /* 0x000fe200000e0000 */
[----:B------:R-:W-:Y:S01]  /*18230*/  VIADD R88, R20, 0x204 ;  /* 0x0000020414587836 */ /* 0x000fe20000000000 */
        /* <DEDUP_REMOVED lines=8> */
[----:B------:R-:W-:Y:S02]  /*182c0*/  R2UR UR38, R88 ;  /* 0x00000000582672ca */ /* 0x000fe400000e0000 */
[----:B------:R-:W-:Y:S01]  /*182d0*/  R2UR UR39, R89 ;  /* 0x00000000592772ca */ /* 0x000fe200000e0000 */
[----:B------:R-:W-:Y:S01]  /*182e0*/  IMAD.MOV.U32 R89, RZ, RZ, 0x40000040 ;  /* 0x40000040ff597424 */ /* 0x000fe200078e00ff */
[----:B------:R-:W-:Y:S02]  /*182f0*/  R2UR UR4, R4 ;  /* 0x00000000040472ca */ /* 0x000fe400000e0000 */
[----:B------:R-:W-:Y:S02]  /*18300*/  R2UR UR5, R5 ;  /* 0x00000000050572ca */ /* 0x000fe400000e0000 */
[----:B------:R-:W-:-:S02]  /*18310*/  IADD3 R88, R20, 0x206, RZ ;  /* 0x0000020614587810 */ /* 0x000fc40007ffe0ff */
[----:B------:R-:W-:Y:S02]  /*18320*/  R2UR UR42, R92 ;  /* 0x000000005c2a72ca */ /* 0x000fe400000e0000 */
[----:B------:R-:W-:Y:S02]  /*18330*/  R2UR UR43, R93 ;  /* 0x000000005d2b72ca */ /* 0x000fe400000e0000 */
[----:B------:R-:W-:Y:S02]  /*18340*/  R2UR UR20, R10 ;  /* 0x000000000a1472ca */ /* 0x000fe400000e0000 */
[----:B------:R-:W-:Y:S02]  /*18350*/  R2UR UR21, R11 ;  /* 0x000000000b1572ca */ /* 0x000fe400000e0000 */
[----:B------:R-:W-:Y:S01]  /*18360*/  R2UR UR14, R14 ;  /* 0x000000000e0e72ca */ /* 0x000fe200000e0000 */
[----:B------:R-:W-:Y:S01]  /*18370*/  VIADD R14, R20, 0x104 ;  /* 0x00000104140e7836 */ /* 0x000fe20000000000 */
[----:B------:R-:W-:-:S02]  /*18380*/  R2UR UR15, R15 ;  /* 0x000000000f0f72ca */ /* 0x000fc400000e0000 */
[C---:B------:R-:W-:Y:S02]  /*18390*/  R2UR UR12, R10.reuse ;  /* 0x000000000a0c72ca */ /* 0x040fe400000e0000 */
[C---:B------:R-:W-:Y:S02]  /*183a0*/  R2UR UR13, R11.reuse ;  /* 0x000000000b0d72ca */ /* 0x040fe400000e0000 */
        /* <DEDUP_REMOVED lines=110> */
.L_x_10495:
[----:B------:R-:W-:Y:S01]  /*18a90*/  SHF.L.U32 R14, R215, 0x1f, RZ ;  /* 0x0000001fd70e7819 */ /* 0x000fe200000006ff */
[----:B------:R-:W-:-:S04]  /*18aa0*/  IMAD R15, R199, 0x8, R18 ;  /* 0x00000008c70f7824 */ /* 0x000fc800078e0212 */
[----:B------:R0:W1:Y:S01]  /*18ab0*/  SYNCS.PHASECHK.TRANS64.TRYWAIT P1, [R15+URZ+0x22850], R14 ;  /* 0x0228500e0f0075a7 */ /* 0x000062000802017f */
[----:B------:R-:W-:Y:S05]  /*18ac0*/  @!P0 BRA `(.L_x_10496) ;  /* 0x0000000000048947 */ /* 0x000fea0003800000 */
[----:B------:R-:W-:Y:S01]  /*18ad0*/  BPT.TRAP 0x1 ;  /* 0x000000040000795c */ /* 0x000fe20000300000 */
.L_x_10496:
[----:B-1----:R-:W-:Y:S05]  /*18ae0*/  @P1 BRA `(.L_x_10494) ;  /* 0x0000000000081947 */ /* 0x002fea0003800000 */
[----:B------:R-:W1:Y:S02]  /*18af0*/  SYNCS.PHASECHK.TRANS64.TRYWAIT P1, [R15+URZ+0x22850], R14 ;  /* 0x0228500e0f0075a7 */ /* 0x000e64000802017f */
[----:B-1----:R-:W-:Y:S05]  /*18b00*/  @!P1 BRA `(.L_x_10497) ;  /* 0x0000012000a89947 */ /* 0x002fea0003800000 */
.L_x_10494:
[----:B01----:R-:W-:Y:S01]  /*18b10*/  VIADD R14, R18, 0x400 ;  /* 0x00000400120e7836 */ /* 0x003fe20000000000 */
[----:B------:R-:W-:Y:S01]  /*18b20*/  MOV R15, 0xc0000010 ;  /* 0xc0000010000f7802 */ /* 0x000fe20000000f00 */
[----:B------:R-:W-:Y:S05]  /*18b30*/  WARPSYNC.ALL ;  /* 0x0000000000007948 */ /* 0x000fea0003800000 */
[----:B------:R-:W-:Y:S01]  /*18b40*/  SHF.R.U32.HI R14, RZ, 0x4, R14 ;  /* 0x00000004ff0e7819 */ /* 0x000fe2000001160e */
[----:B------:R-:W-:Y:S01]  /*18b50*/  WARPGROUP.ARRIVE ;  /* 0x00000000000079c5 */ /* 0x000fe20000000000 */
[----:B------:R-:W-:Y:S01]  /*18b60*/  R2UR UR7, R15 ;  /* 0x000000000f0772ca */ /* 0x000fe200000e0000 */
[----:B------:R-:W-:Y:S01]  /*18b70*/  IMAD.MOV.U32 R21, RZ, RZ, -0x3ffffff0 ;  /* 0xc0000010ff157424 */ /* 0x000fe200078e00ff */
[----:B------:R-:W-:-:S03]  /*18b80*/  LOP3.LUT R14, R14, 0x3fff, RZ, 0xc0, !PT ;  /* 0x00003fff0e0e7812 */ /* 0x000fc600078ec0ff */
[----:B------:R-:W0:Y:S01]  /*18b90*/  S2R R215, SR_TID.X ;  /* 0x0000000000d77919 */ /* 0x000e220000002100 */
[----:B------:R-:W-:Y:S02]  /*18ba0*/  MOV R15, 0xc0000010 ;  /* 0xc0000010000f7802 */ /* 0x000fe40000000f00 */
        /* <DEDUP_REMOVED lines=36> */
.L_x_10498:
[C---:B------:R-:W-:Y:S01]  /*18df0*/  FMUL.FTZ R15, R2.reuse, R152 ;  /* 0x00000098020f7220 */ /* 0x040fe20000410000 */
[C---:B------:R-:W-:Y:S01]  /*18e00*/  FMUL.FTZ R20, R2.reuse, R153 ;  /* 0x0000009902147220 */ /* 0x040fe20000410000 */
[C---:B------:R-:W-:Y:S01]  /*18e10*/  FMUL.FTZ R153, R2.reuse, R156 ;  /* 0x0000009c02997220 */ /* 0x040fe20000410000 */
[----:B0-----:R-:W-:Y:S02]  /*18e20*/  IMAD R14, R189, 0x8, R18 ;  /* 0x00000008bd0e7824 */ /* 0x001fe400078e0212 */
[C---:B------:R-:W-:Y:S01]  /*18e30*/  FMUL.FTZ R156, R2.reuse, R159 ;  /* 0x0000009f029c7220 */ /* 0x040fe20000410000 */
[C---:B------:R-:W-:Y:S01]  /*18e40*/  FMUL.FTZ R21, R2.reuse, R154 ;  /* 0x0000009a02157220 */ /* 0x040fe20000410000 */
[----:B------:R-:W0:Y:S01]  /*18e50*/  MUFU.TANH R15, R15 ;  /* 0x0000000f000f7308 */ /* 0x000e220000002400 */
[C---:B------:R-:W-:Y:S01]  /*18e60*/  FMUL.FTZ R159, R2.reuse, R162 ;  /* 0x000000a2029f7220 */ /* 0x040fe20000410000 */
[C---:B------:R-:W-:Y:S01]  /*18e70*/  FMUL.FTZ R154, R2.reuse, R157 ;  /* 0x0000009d029a7220 */ /* 0x040fe20000410000 */
[----:B------:R-:W-:Y:S01]  /*18e80*/  FMUL.FTZ R162, R2, R165 ;  /* 0x000000a502a27220 */ /* 0x000fe20000410000 */
[----:B------:R-:W-:-:S02]  /*18e90*/  VIADD R14, R14, 0x22840 ;  /* 0x000228400e0e7836 */ /* 0x000fc40000000000 */
[C---:B------:R-:W-:Y:S01]  /*18ea0*/  FMUL.FTZ R157, R2.reuse, R160 ;  /* 0x000000a0029d7220 */ /* 0x040fe20000410000 */
[----:B------:R-:W-:Y:S02]  /*18eb0*/  IMAD.U32 R165, RZ, RZ, UR61 ;  /* 0x0000003dffa57e24 */ /* 0x000fe4000f8e00ff */
[C---:B------:R-:W-:Y:S01]  /*18ec0*/  FMUL.FTZ R152, R2.reuse, R155 ;  /* 0x0000009b02987220 */ /* 0x040fe20000410000 */
[----:B------:R-:W1:Y:S01]  /*18ed0*/  MUFU.TANH R20, R20 ;  /* 0x0000001400147308 */ /* 0x000e620000002400 */
[C---:B------:R-:W-:Y:S01]  /*18ee0*/  FMUL.FTZ R155, R2.reuse, R158 ;  /* 0x0000009e029b7220 */ /* 0x040fe20000410000 */
[C---:B------:R-:W-:Y:S01]  /*18ef0*/  FMUL.FTZ R158, R2.reuse, R161 ;  /* 0x000000a1029e7220 */ /* 0x040fe20000410000 */
[----:B------:R-:W-:Y:S01]  /*18f00*/  PRMT R14, R165, 0x654, R14 ;  /* 0x00000654a50e7816 */ /* 0x000fe2000000000e */
[C---:B------:R-:W-:Y:S01]  /*18f10*/  FMUL.FTZ R161, R2.reuse, R164 ;  /* 0x000000a402a17220 */ /* 0x040fe20000410000 */
[C---:B------:R-:W-:Y:S01]  /*18f20*/  FMUL.FTZ R136, R2.reuse, R136 ;  /* 0x0000008802887220 */ /* 0x040fe20000410000 */
[C---:B------:R-:W-:Y:S01]  /*18f30*/  FMUL.FTZ R137, R2.reuse, R137 ;  /* 0x0000008902897220 */ /* 0x040fe20000410000 */
[----:B------:R0:W-:Y:S01]  /*18f40*/  SYNCS.ARRIVE.TRANS64.RED.A1T0 RZ, [R14+URZ], RZ ;  /* 0x000000ff0eff79a7 */ /* 0x0001e2000810043f */
[----:B------:R-:W2:Y:S01]  /*18f50*/  MUFU.TANH R153, R153 ;  /* 0x0000009900997308 */ /* 0x000ea20000002400 */
[C---:B------:R-:W-:Y:S01]  /*18f60*/  FMUL.FTZ R140, R2.reuse, R140 ;  /* 0x0000008c028c7220 */ /* 0x040fe20000410000 */
[C---:B------:R-:W-:Y:S01]  /*18f70*/  FMUL.FTZ R141, R2.reuse, R141 ;  /* 0x0000008d028d7220 */ /* 0x040fe20000410000 */
[C---:B------:R-:W-:Y:S01]  /*18f80*/  FMUL.FTZ R144, R2.reuse, R144 ;  /* 0x0000009002907220 */ /* 0x040fe20000410000 */
[C---:B------:R-:W-:Y:S01]  /*18f90*/  FMUL.FTZ R145, R2.reuse, R145 ;  /* 0x0000009102917220 */ /* 0x040fe20000410000 */
[C---:B------:R-:W-:Y:S01]  /*18fa0*/  FMUL.FTZ R148, R2.reuse, R148 ;  /* 0x0000009402947220 */ /* 0x040fe20000410000 */
[C---:B------:R-:W-:Y:S01]  /*18fb0*/  FMUL.FTZ R149, R2.reuse, R149 ;  /* 0x0000009502957220 */ /* 0x040fe20000410000 */
[----:B0-----:R-:W-:Y:S01]  /*18fc0*/  FMNMX.FTZ R14, R15, R198, !PT ;  /* 0x000000c60f0e7209 */ /* 0x001fe20007810000 */
[----:B------:R-:W0:Y:S01]  /*18fd0*/  MUFU.TANH R154, R154 ;  /* 0x0000009a009a7308 */ /* 0x000e220000002400 */
[C---:B------:R-:W-:Y:S01]  /*18fe0*/  FMUL.FTZ R120, R2.reuse, R120 ;  /* 0x0000007802787220 */ /* 0x040fe20000410000 */
[----:B------:R-:W-:Y:S01]  /*18ff0*/  FMUL.FTZ R121, R2, R121 ;  /* 0x0000007902797220 */ /* 0x000fe20000410000 */
[----:B-1----:R-:W-:Y:S01]  /*19000*/  FMNMX.FTZ R14, R20, R14, !PT ;  /* 0x0000000e140e7209 */ /* 0x002fe20007810000 */
        /* <DEDUP_REMOVED lines=75> */
[----:B------:R-:W-:Y:S01]  /*194c0*/  ULDC UR4, c[0x0][0x988] ;  /* 0x0002620000047ab9 */ /* 0x000fe20000000800 */
[----:B------:R-:W1:Y:S01]  /*194d0*/  MUFU.TANH R145, R145 ;  /* 0x0000009100917308 */ /* 0x000e620000002400 */
[----:B--2---:R-:W-:Y:S01]  /*194e0*/  FMNMX.FTZ R14, R141, R14, !PT ;  /* 0x0000000e8d0e7209 */ /* 0x004fe20007810000 */
[----:B------:R-:W-:-:S06]  /*194f0*/  UMOV UR60, UR4 ;  /* 0x00000004003c7c82 */ /* 0x000fcc0008000000 */
        /* <DEDUP_REMOVED lines=393> */
.L_x_10499:
        /* <DEDUP_REMOVED lines=110> */
[----:B------:R-:W-:Y:S01]  /*1b470*/  IADD3 R217, R217, -0x1, RZ ;  /* 0xffffffffd9d97810 */ /* 0x000fe20007ffe0ff */
[----:B------:R-:W-:-:S02]  /*1b480*/  IMAD.MOV.U32 R13, RZ, RZ, R104 ;  /* 0x000000ffff0d7224 */ /* 0x000fc400078e0068 */
[----:B------:R-:W-:Y:S02]  /*1b490*/  IMAD.MOV.U32 R198, RZ, RZ, R14 ;  /* 0x000000ffffc67224 */ /* 0x000fe400078e000e */
[----:B------:R-:W-:Y:S02]  /*1b4a0*/  IMAD.MOV.U32 R215, RZ, RZ, R194 ;  /* 0x000000ffffd77224 */ /* 0x000fe400078e00c2 */
[----:B------:R-:W-:Y:S01]  /*1b4b0*/  IMAD.MOV.U32 R199, RZ, RZ, R189 ;  /* 0x000000ffffc77224 */ /* 0x000fe200078e00bd */
[----:B0-----:R-:W-:Y:S06]  /*1b4c0*/  @P1 BRA `(.L_x_10500) ;  /* 0xffffffc800181947 */ /* 0x001fec000383ffff */
.L_x_10488:
[----:B------:R-:W-:Y:S05]  /*1b4d0*/  WARPSYNC.ALL ;  /* 0x0000000000007948 */ /* 0x000fea0003800000 */
[----:B------:R-:W-:Y:S06]  /*1b4e0*/  BAR.ARV 0x8, 0x180 ;  /* 0x0206000000007b1d */ /* 0x000fec0000002000 */
[----:B------:R-:W-:Y:S05]  /*1b4f0*/  @!P0 BRA `(.L_x_10501) ;  /* 0x0000000000048947 */ /* 0x000fea0003800000 */
[----:B------:R-:W-:Y:S01]  /*1b500*/  BPT.TRAP 0x1 ;  /* 0x000000040000795c */ /* 0x000fe20000300000 */
.L_x_10501:
[----:B------:R-:W-:Y:S01]  /*1b510*/  IMAD R11, R189, 0x8, R18 ;  /* 0x00000008bd0b7824 */ /* 0x000fe200078e0212 */
[----:B------:R-:W-:-:S04]  /*1b520*/  SHF.L.U32 R2, R194, 0x1f, RZ ;  /* 0x0000001fc2027819 */ /* 0x000fc800000006ff */
[----:B------:R0:W1:Y:S01]  /*1b530*/  SYNCS.PHASECHK.TRANS64.TRYWAIT P1, [R11+URZ+0x22850], R2 ;  /* 0x022850020b0075a7 */ /* 0x000062000802017f */
[----:B------:R-:W-:Y:S05]  /*1b540*/  @!P0 BRA `(.L_x_10502) ;  /* 0x0000000000048947 */ /* 0x000fea0003800000 */
[----:B------:R-:W-:Y:S01]  /*1b550*/  BPT.TRAP 0x1 ;  /* 0x000000040000795c */ /* 0x000fe20000300000 */
.L_x_10502:
[----:B------:R-:W-:-:S05]  /*1b560*/  VIADD R18, R18, 0x400 ;  /* 0x0000040012127836 */ /* 0x000fca0000000000 */
[----:B------:R-:W-:-:S04]  /*1b570*/  SHF.R.U32.HI R18, RZ, 0x4, R18 ;  /* 0x00000004ff127819 */ /* 0x000fc80000011612 */
[----:B------:R-:W-:-:S04]  /*1b580*/  LOP3.LUT R18, R18, 0x3fff, RZ, 0xc0, !PT ;  /* 0x00003fff12127812 */ /* 0x000fc800078ec0ff */
[----:B------:R-:W-:Y:S01]  /*1b590*/  LOP3.LUT R18, R18, 0x10000, RZ, 0xfc, !PT ;  /* 0x0001000012127812 */ /* 0x000fe200078efcff */
[----:B-1----:R-:W-:Y:S06]  /*1b5a0*/  @P1 BRA `(.L_x_10503) ;  /* 0x0000000000081947 */ /* 0x002fec0003800000 */
[----:B------:R-:W1:Y:S02]  /*1b5b0*/  SYNCS.PHASECHK.TRANS64.TRYWAIT P1, [R11+URZ+0x22850], R2 ;  /* 0x022850020b0075a7 */ /* 0x000e64000802017f */
[----:B-1----:R-:W-:Y:S05]  /*1b5c0*/  @!P1 BRA `(.L_x_10504) ;  /* 0x000000f8000c9947 */ /* 0x002fea0003800000 */
.L_x_10503:
[----:B------:R-:W-:Y:S01]  /*1b5d0*/  IMAD R4, R189, 0x500, R18 ;  /* 0x00000500bd047824 */ /* 0x000fe200078e0212 */
[----:B------:R-:W-:Y:S05]  /*1b5e0*/  WARPSYNC.ALL ;  /* 0x0000000000007948 */ /* 0x000fea0003800000 */
[----:B------:R-:W-:Y:S01]  /*1b5f0*/  IMAD.MOV.U32 R5, RZ, RZ, -0x3ffffff0 ;  /* 0xc0000010ff057424 */ /* 0x000fe200078e00ff */
[C---:B------:R-:W-:Y:S01]  /*1b600*/  R2UR UR6, R4.reuse ;  /* 0x00000000040672ca */ /* 0x040fe200000e0000 */
[----:B------:R-:W-:Y:S01]  /*1b610*/  WARPGROUP.ARRIVE ;  /* 0x00000000000079c5 */ /* 0x000fe20000000000 */
[----:B------:R-:W-:Y:S01]  /*1b620*/  IMAD.MOV.U32 R7, RZ, RZ, -0x3ffffff0 ;  /* 0xc0000010ff077424 */ /* 0x000fe200078e00ff */
[----:B------:R-:W-:Y:S01]  /*1b630*/  IADD3 R6, R4, 0x100, RZ ;  /* 0x0000010004067810 */ /* 0x000fe20007ffe0ff */
[----:B------:R-:W-:Y:S01]  /*1b640*/  ULDC.64 UR4, c[0x0][0x9a0] ;  /* 0x0002680000047ab9 */ /* 0x000fe20000000a00 */
[----:B------:R-:W-:Y:S01]  /*1b650*/  R2UR UR7, R5 ;  /* 0x00000000050772ca */ /* 0x000fe200000e0000 */
[----:B------:R-:W-:Y:S01]  /*1b660*/  ULDC.64 UR8, c[0x0][0x208] ;  /* 0x0000820000087ab9 */ /* 0x000fe20000000a00 */
[----:B------:R-:W-:-:S04]  /*1b670*/  ISETP.NE.U32.AND P1, PT, RZ, UR4, PT ;  /* 0x00000004ff007c0c */ /* 0x000fc8000bf25070 */
[----:B------:R-:W-:-:S07]  /*1b680*/  ISETP.NE.AND.EX P1, PT, RZ, UR5, PT, P1 ;  /* 0x00000005ff007c0c */ /* 0x000fce000bf25310 */
[----:B------:R-:W-:Y:S01]  /*1b690*/  QGMMA.64x128x32.F32.E4M3.E4M3 R24, R184, gdesc[UR4], R24, gsb0 ;  /* 0x01e00004b8187df3 */ /* 0x000fe20008000818 */
[----:B------:R-:W-:Y:S02]  /*1b6a0*/  R2UR UR6, R6 ;  /* 0x00000000060672ca */ /* 0x000fe400000e0000 */
[----:B------:R-:W-:-:S03]  /*1b6b0*/  R2UR UR7, R7 ;  /* 0x00000000070772ca */ /* 0x000fc600000e0000 */
[----:B------:R-:W0:Y:S08]  /*1b6c0*/  @P1 LDC.64 R6, c[0x0][0x9c8] ;  /* 0x00027200ff061b82 */ /* 0x000e300000000a00 */
        /* <DEDUP_REMOVED lines=8> */
[C---:B------:R-:W-:Y:S01]  /*1b750*/  @P1 LEA R8, P2, R6.reuse, UR4, 0x2 ;  /* 0x0000000406081c11 */ /* 0x040fe2000f8410ff */
[----:B------:R-:W-:Y:S02]  /*1b760*/  WARPGROUP.DEPBAR.LE gsb0, 0x0 ;  /* 0x00008000000079c5 */ /* 0x000fe40000010000 */
[----:B------:R-:W-:Y:S01]  /*1b770*/  WARPGROUP.ARRIVE ;  /* 0x00000000000079c5 */ /* 0x000fe20000000000 */
[----:B------:R-:W-:Y:S01]  /*1b780*/  @P1 LEA.HI.X R9, R6, UR5, R9, 0x2, P2 ;  /* 0x0000000506091c11 */ /* 0x000fe200090f1409 */
[----:B------:R-:W-:-:S04]  /*1b790*/  VIADD R6, R4, 0x200 ;  /* 0x0000020004067836 */ /* 0x000fc80000000000 */
[----:B------:R-:W-:Y:S01]  /*1b7a0*/  QGMMA.64x128x32.F32.E4M3.E4M3 R24, R180, gdesc[UR4], R24, gsb0 ;  /* 0x01e00004b4187df3 */ /* 0x000fe20008000818 */
[----:B------:R-:W-:Y:S01]  /*1b7b0*/  IMAD.MOV.U32 R7, RZ, RZ, -0x3ffffff0 ;  /* 0xc0000010ff077424 */ /* 0x000fe200078e00ff */
[----:B------:R-:W-:Y:S01]  /*1b7c0*/  R2UR UR6, R6 ;  /* 0x00000000060672ca */ /* 0x000fe200000e0000 */
[----:B------:R0:W2:Y:S03]  /*1b7d0*/  @P1 LDG.E R2, desc[UR8][R8.64] ;  /* 0x0000000808021981 */ /* 0x0000a6000c1e1900 */
[----:B------:R-:W-:Y:S01]  /*1b7e0*/  R2UR UR7, R7 ;  /* 0x00000000070772ca */ /* 0x000fe200000e0000 */
[----:B------:R-:W-:Y:S02]  /*1b7f0*/  VIADD R6, R4, 0x300 ;  /* 0x0000030004067836 */ /* 0x000fe40000000000 */
[----:B------:R-:W-:Y:S01]  /*1b800*/  IMAD.MOV.U32 R7, RZ, RZ, -0x3ffffff0 ;  /* 0xc0000010ff077424 */ /* 0x000fe200078e00ff */
[----:B------:R-:W-:-:S02]  /*1b810*/  WARPGROUP.DEPBAR.LE gsb0, 0x0 ;  /* 0x00008000000079c5 */ /* 0x000fc40000010000 */
[----:B------:R-:W-:-:S07]  /*1b820*/  WARPGROUP.ARRIVE ;  /* 0x00000000000079c5 */ /* 0x000fce0000000000 */
[----:B------:R-:W-:Y:S01]  /*1b830*/  QGMMA.64x128x32.F32.E4M3.E4M3 R24, R176, gdesc[UR4], R24, gsb0 ;  /* 0x01e00004b0187df3 */ /* 0x000fe20008000818 */
[----:B------:R-:W-:Y:S02]  /*1b840*/  R2UR UR6, R6 ;  /* 0x00000000060672ca */ /* 0x000fe400000e0000 */
[----:B------:R-:W-:Y:S01]  /*1b850*/  R2UR UR7, R7 ;  /* 0x00000000070772ca */ /* 0x000fe200000e0000 */
[----:B------:R-:W-:Y:S01]  /*1b860*/  IMAD.MOV.U32 R5, RZ, RZ, -0x3ffffff0 ;  /* 0xc0000010ff057424 */ /* 0x000fe200078e00ff */
[----:B------:R-:W-:Y:S01]  /*1b870*/  IADD3 R4, R4, 0x400, RZ ;  /* 0x0000040004047810 */ /* 0x000fe20007ffe0ff */
        /* <DEDUP_REMOVED lines=43> */
.L_x_10505:
[----:B------:R-:W2:Y:S01]  /*1bb30*/  LDL.LU R0, [R1+0x24] ;  /* 0x0000240001007983 */ /* 0x000ea20000300800 */
[----:B------:R-:W-:Y:S02]  /*1bb40*/  IMAD.U32 R5, RZ, RZ, UR61 ;  /* 0x0000003dff057e24 */ /* 0x000fe4000f8e00ff */
[-C--:B------:R-:W-:Y:S01]  /*1bb50*/  FMUL.FTZ R121, R48, R3.reuse ;  /* 0x0000000330797220 */ /* 0x080fe20000410000 */
[----:B------:R-:W-:Y:S02]  /*1bb60*/  VIADD R189, R189, 0x1 ;  /* 0x00000001bdbd7836 */ /* 0x000fe40000000000 */
[-C--:B------:R-:W-:Y:S01]  /*1bb70*/  FMUL.FTZ R111, R77, R3.reuse ;  /* 0x000000034d6f7220 */ /* 0x080fe20000410000 */
[-C--:B------:R-:W-:Y:S01]  /*1bb80*/  FMUL.FTZ R12, R85, R3.reuse ;  /* 0x00000003550c7220 */ /* 0x080fe20000410000 */
[-C--:B------:R-:W-:Y:S01]  /*1bb90*/  FMUL.FTZ R114, R44, R3.reuse ;  /* 0x000000032c727220 */ /* 0x080fe20000410000 */
[-C--:B------:R-:W-:Y:S01]  /*1bba0*/  FMUL.FTZ R91, R84, R3.reuse ;  /* 0x00000003545b7220 */ /* 0x080fe20000410000 */
        /* <DEDUP_REMOVED lines=57> */
[----:B------:R-:W-:-:S02]  /*1bf40*/  SEL R189, R189, RZ, P1 ;  /* 0x000000ffbdbd7207 */ /* 0x000fc40000800000 */
[----:B--2---:R-:W-:Y:S02]  /*1bf50*/  R2UR UR4, R0 ;  /* 0x00000000000472ca */ /* 0x004fe400000e0000 */
[----:B------:R-:W-:Y:S01]  /*1bf60*/  IADD3 R0, R11, 0x22860, RZ ;  /* 0x000228600b007810 */ /* 0x000fe20007ffe0ff */
[----:B------:R-:W-:Y:S01]  /*1bf70*/  FMUL.FTZ R11, R25, R3 ;  /* 0x00000003190b7220 */ /* 0x000fe20000410000 */
[----:B------:R-:W-:Y:S02]  /*1bf80*/  FMUL.FTZ R25, R82, R7 ;  /* 0x0000000752197220 */ /* 0x000fe40000410000 */
[----:B------:R-:W-:Y:S01]  /*1bf90*/  PRMT R2, R5, 0x654, R0 ;  /* 0x0000065405027816 */ /* 0x000fe20000000000 */
[-C--:B------:R-:W-:Y:S01]  /*1bfa0*/  FMUL.FTZ R0, R37, R3.reuse ;  /* 0x0000000325007220 */ /* 0x080fe20000410000 */
[----:B------:R-:W-:Y:S01]  /*1bfb0*/  FMUL.FTZ R37, R80, R3 ;  /* 0x0000000350257220 */ /* 0x000fe20000410000 */
[----:B------:R-:W-:Y:S01]  /*1bfc0*/  SEL R3, RZ, 0x1, P1 ;  /* 0x00000001ff037807 */ /* 0x000fe20000800000 */
[----:B------:R0:W-:Y:S03]  /*1bfd0*/  SYNCS.ARRIVE.TRANS64.RED.A1T0 RZ, [R2+URZ], RZ ;  /* 0x000000ff02ff79a7 */ /* 0x0001e6000810043f */
[----:B------:R-:W-:Y:S01]  /*1bfe0*/  UIADD3 UR4, UR4, 0x1, URZ ;  /* 0x0000000104047890 */ /* 0x000fe2000fffe03f */
[----:B------:R-:W-:-:S05]  /*1bff0*/  LOP3.LUT R194, R194, R3, RZ, 0x3c, !PT ;  /* 0x00000003c2c27212 */ /* 0x000fca00078e3cff */
[----:B0-----:R-:W-:-:S05]  /*1c000*/  IMAD.U32 R2, RZ, RZ, UR4 ;  /* 0x00000004ff027e24 */ /* 0x001fca000f8e00ff */
[----:B------:R0:W-:Y:S02]  /*1c010*/  STL [R1+0x24], R2 ;  /* 0x0000240201007387 */ /* 0x0001e40000100800 */
.L_x_10435:
[----:B------:R-:W-:Y:S05]  /*1c020*/  WARPSYNC.ALL ;  /* 0x0000000000007948 */ /* 0x000fea0003800000 */
[----:B------:R-:W1:Y:S08]  /*1c030*/  S2UR UR61, SR_CgaCtaId ;  /* 0x00000000003d79c3 */ /* 0x000e700000008800 */
[----:B------:R-:W-:Y:S01]  /*1c040*/  BAR.SYNC.DEFER_BLOCKING 0x5, 0x180 ;  /* 0x0146000000007b1d */ /* 0x000fe20000010000 */
[----:B------:R-:W-:-:S05]  /*1c050*/  ISETP.NE.AND P1, PT, R213, RZ, PT ;  /* 0x000000ffd500720c */ /* 0x000fca0003f25270 */
[----:B------:R-:W-:Y:S01]  /*1c060*/  UMOV UR4, 0x400 ;  /* 0x0000040000047882 */ /* 0x000fe20000000000 */
[----:B------:R-:W-:Y:S07]  /*1c070*/  BSSY B0, `(.L_x_10506) ;  /* 0x000044d000007945 */ /* 0x000fee0003800000 */
[----:B------:R-:W2:Y:S01]  /*1c080*/  @!P1 LDC R213, c[0x0][0xad4] ;  /* 0x0002b500ffd59b82 */ /* 0x000ea20000000800 */
[----:B-1----:R-:W-:-:S06]  /*1c090*/  ULEA UR4, UR61, UR4, 0x18 ;  /* 0x000000043d047291 */ /* 0x002fcc000f8ec03f */
[----:B------:R-:W-:-:S05]  /*1c0a0*/  IMAD.U32 R18, RZ, RZ, UR4 ;  /* 0x00000004ff127e24 */ /* 0x000fca000f8e00ff */
[----:B------:R1:W3:Y:S01]  /*1c0b0*/  LDS.128 R4, [R18+0x228d0] ;  /* 0x0228d00012047984 */ /* 0x0002e20000000c00 */
[----:B------:R-:W-:Y:S06]  /*1c0c0*/  BAR.ARV 0x4, 0x180 ;  /* 0x0106000000007b1d */ /* 0x000fec0000002000 */
[----:B------:R-:W-:Y:S05]  /*1c0d0*/  @P0 BRA `(.L_x_10507) ;  /* 0x0000003400dc0947 */ /* 0x000fea0003800000 */
[----:B------:R-:W4:Y:S01]  /*1c0e0*/  LDL R15, [R1+0x48] ;  /* 0x00004800010f7983 */ /* 0x000f220000100800 */
[----:B------:R-:W-:Y:S01]  /*1c0f0*/  ULDC.64 UR4, c[0x4][0xa8] ;  /* 0x01002a0000047ab9 */ /* 0x000fe20000000a00 */
[----:B-----5:R-:W0:Y:S01]  /*1c100*/  S2R R24, SR_TID.X ;  /* 0x0000000000187919 */ /* 0x020e220000002100 */
[----:B------:R-:W1:Y:S01]  /*1c110*/  S2R R13, SR_SWINHI ;  /* 0x00000000000d7919 */ /* 0x000e620000002f00 */
[----:B------:R-:W-:Y:S01]  /*1c120*/  ULDC.64 UR6, c[0x0][0x208] ;  /* 0x0000820000067ab9 */ /* 0x000fe20000000a00 */
[----:B0-----:R-:W-:Y:S01]  /*1c130*/  IMAD.SHL.U32 R2, R24, 0x4, RZ ;  /* 0x0000000418027824 */ /* 0x001fe200078e00ff */
[----:B------:R-:W-:Y:S02]  /*1c140*/  MOV R62, R18 ;  /* 0x00000012003e7202 */ /* 0x000fe40000000f00 */
[----:B-1----:R-:W-:Y:S02]  /*1c150*/  MOV R63, R13 ;  /* 0x0000000d003f7202 */ /* 0x002fe40000000f00 */
[----:B------:R-:W-:-:S04]  /*1c160*/  LOP3.LUT R2, R2, 0xc, RZ, 0xc0, !PT ;  /* 0x0000000c02027812 */ /* 0x000fc800078ec0ff */
[----:B------:R-:W-:-:S05]  /*1c170*/  IADD3 R2, P0, R2, UR4, RZ ;  /* 0x0000000402027c10 */ /* 0x000fca000ff1e0ff */
[----:B------:R-:W-:Y:S01]  /*1c180*/  IMAD.X R3, RZ, RZ, UR5, P0 ;  /* 0x00000005ff037e24 */ /* 0x000fe200080e06ff */
[----:B---3--:R-:W-:-:S04]  /*1c190*/  LOP3.LUT P0, R4, R24, 0x3, RZ, 0xc0, !PT ;  /* 0x0000000318047812 */ /* 0x008fc8000780c0ff */
[----:B------:R0:W5:Y:S01]  /*1c1a0*/  LDG.E.CONSTANT R9, desc[UR6][R2.64] ;  /* 0x0000000602097981 */ /* 0x000162000c1e9900 */
[----:B------:R-:W-:-:S04]  /*1c1b0*/  ISETP.EQ.OR P0, PT, R4, 0x3, !P0 ;  /* 0x000000030400780c */ /* 0x000fc80004702670 */
[----:B------:R-:W-:Y:S02]  /*1c1c0*/  SEL R100, R10, R11, P0 ;  /* 0x0000000b0a647207 */ /* 0x000fe40000000000 */
[----:B------:R-:W-:Y:S02]  /*1c1d0*/  SEL R51, R11, R10, P0 ;  /* 0x0000000a0b337207 */ /* 0x000fe40000000000 */
[----:B------:R-:W-:Y:S02]  /*1c1e0*/  SEL R13, R14, R21, P0 ;  /* 0x000000150e0d7207 */ /* 0x000fe40000000000 */
[----:B------:R-:W-:Y:S01]  /*1c1f0*/  SEL R21, R21, R14, P0 ;  /* 0x0000000e15157207 */ /* 0x000fe20000000000 */
[----:B------:R-:W-:Y:S01]  /*1c200*/  UMOV UR4, 0xffffffff ;  /* 0xffffffff00047882 */ /* 0x000fe20000000000 */
[----:B----4-:R-:W-:-:S03]  /*1c210*/  IMAD.WIDE R34, R15, 0x2, R62 ;  /* 0x000000020f227825 */ /* 0x010fc600078e023e */
[C---:B------:R-:W-:Y:S02]  /*1c220*/  IADD3 R107, P5, R34.reuse, 0x4060, RZ ;  /* 0x00004060226b7810 */ /* 0x040fe40007fbe0ff */
[C---:B------:R-:W-:Y:S02]  /*1c230*/  IADD3 R33, P1, R34.reuse, 0x4040, RZ ;  /* 0x0000404022217810 */ /* 0x040fe40007f3e0ff */
[----:B------:R-:W-:Y:S02]  /*1c240*/  LOP3.LUT R106, R107, 0x380, RZ, 0xc0, !PT ;  /* 0x000003806b6a7812 */ /* 0x000fe400078ec0ff */
[----:B------:R-:W-:Y:S02]  /*1c250*/  LOP3.LUT R32, R33, 0x380, RZ, 0xc0, !PT ;  /* 0x0000038021207812 */ /* 0x000fe400078ec0ff */
[----:B0-----:R-:W-:Y:S02]  /*1c260*/  IADD3 R3, P3, R34, 0x4000, RZ ;  /* 0x0000400022037810 */ /* 0x001fe40007f7e0ff */
[----:B------:R-:W-:-:S02]  /*1c270*/  SHF.R.U64 R106, R106, 0x3, RZ ;  /* 0x000000036a6a7819 */ /* 0x000fc400000012ff */
[----:B------:R-:W-:Y:S02]  /*1c280*/  SHF.R.U64 R32, R32, 0x3, RZ ;  /* 0x0000000320207819 */ /* 0x000fe400000012ff */
[----:B------:R-:W-:Y:S02]  /*1c290*/  LOP3.LUT R26, R3, 0x380, RZ, 0xc0, !PT ;  /* 0x00000380031a7812 */ /* 0x000fe400078ec0ff */
[----:B------:R-:W-:Y:S01]  /*1c2a0*/  LOP3.LUT R106, R106, R107, RZ, 0x3c, !PT ;  /* 0x0000006b6a6a7212 */ /* 0x000fe200078e3cff */
[----:B------:R-:W-:Y:S01]  /*1c2b0*/  IMAD.X R107, RZ, RZ, R35, P5 ;  /* 0x000000ffff6b7224 */ /* 0x000fe200028e0623 */
[----:B------:R-:W-:Y:S02]  /*1c2c0*/  LOP3.LUT R32, R32, R33, RZ, 0x3c, !PT ;  /* 0x0000002120207212 */ /* 0x000fe400078e3cff */
[----:B------:R-:W-:Y:S02]  /*1c2d0*/  SHF.R.U64 R26, R26, 0x3, RZ ;  /* 0x000000031a1a7819 */ /* 0x000fe400000012ff */
[----:B------:R-:W-:-:S02]  /*1c2e0*/  IADD3.X R33, RZ, R35, RZ, P1, !PT ;  /* 0x00000023ff217210 */ /* 0x000fc40000ffe4ff */
        /* <DEDUP_REMOVED lines=35> */
[----:B-----5:R-:W-:Y:S01]  /*1c520*/  SHFL.IDX PT, R100, R100, R9, 0x1c1f ;  /* 0x001c1f0964647589 */ /* 0x020fe200000e0000 */
        /* <DEDUP_REMOVED lines=91> */
[----:B-1----:R-:W-:Y:S02]  /*1cae0*/  SEL R102, R100, R51, P0 ;  /* 0x0000003364667207 */ /* 0x002fe40000000000 */
[----:B------:R-:W-:Y:S01]  /*1caf0*/  SEL R3, R4, R3, P0 ;  /* 0x0000000304037207 */ /* 0x000fe20000000000 */
[----:B------:R-:W-:Y:S01]  /*1cb00*/  SHFL.IDX PT, R95, R26, R9, 0x1c1f ;  /* 0x001c1f091a5f7589 */ /* 0x000fe200000e0000 */
[----:B------:R-:W-:Y:S02]  /*1cb10*/  SEL R100, R51, R100, P0 ;  /* 0x0000006433647207 */ /* 0x000fe40000000000 */
[----:B---3--:R-:W-:Y:S01]  /*1cb20*/  SEL R99, R98, R21, P0 ;  /* 0x0000001562637207 */ /* 0x008fe20000000000 */
[----:B------:R-:W0:Y:S01]  /*1cb30*/  SHFL.IDX PT, R101, R101, R10, 0x1c1f ;  /* 0x001c1f0a65657589 */ /* 0x000e2200000e0000 */
[----:B------:R-:W-:-:S02]  /*1cb40*/  SEL R77, R78, R41, P0 ;  /* 0x000000294e4d7207 */ /* 0x000fc40000000000 */
[----:B------:R-:W-:Y:S01]  /*1cb50*/  SEL R81, R0, R47, P0 ;  /* 0x0000002f00517207 */ /* 0x000fe20000000000 */
[----:B------:R-:W1:Y:S01]  /*1cb60*/  SHFL.IDX PT, R127, R45, R10, 0x1c1f ;  /* 0x001c1f0a2d7f7589 */ /* 0x000e6200000e0000 */
        /* <DEDUP_REMOVED lines=8> */
[----:B------:R-:W-:Y:S04]  /*1cbf0*/  SHFL.IDX PT, R44, R44, R9, 0x1c1f ;  /* 0x001c1f092c2c7589 */ /* 0x000fe800000e0000 */
[----:B------:R-:W-:Y:S04]  /*1cc00*/  SHFL.IDX PT, R48, R48, R9, 0x1c1f ;  /* 0x001c1f0930307589 */ /* 0x000fe800000e0000 */
[----:B------:R-:W-:Y:S01]  /*1cc10*/  SHFL.IDX PT, R46, R46, R9, 0x1c1f ;  /* 0x001c1f092e2e7589 */ /* 0x000fe200000e0000 */
[----:B0-----:R-:W-:-:S02]  /*1cc20*/  SEL R51, R82, R101, P0 ;  /* 0x0000006552337207 */ /* 0x001fc40000000000 */
[----:B------:R-:W-:Y:S01]  /*1cc30*/  SEL R82, R101, R82, P0 ;  /* 0x0000005265527207 */ /* 0x000fe20000000000 */
[----:B------:R-:W-:Y:S01]  /*1cc40*/  SHFL.IDX PT, R58, R58, R9, 0x1c1f ;  /* 0x001c1f093a3a7589 */ /* 0x000fe200000e0000 */
[----:B-1----:R-:W-:Y:S01]  /*1cc50*/  SEL R52, R54, R127, P0 ;  /* 0x0000007f36347207 */ /* 0x002fe20000000000 */
[----:B------:R-:W-:Y:S01]  /*1cc60*/  IMAD.MOV.U32 R101, RZ, RZ, RZ ;  /* 0x000000ffff657224 */ /* 0x000fe200078e00ff */
[----:B---3--:R-:W-:Y:S01]  /*1cc70*/  SEL R53, R127, R54, P0 ;  /* 0x000000367f357207 */ /* 0x008fe20000000000 */
[----:B------:R-:W0:Y:S04]  /*1cc80*/  SHFL.IDX PT, R67, R67, R10, 0x1c1f ;  /* 0x001c1f0a43437589 */ /* 0x000e2800000e0000 */
[----:B------:R-:W1:Y:S04]  /*1cc90*/  SHFL.IDX PT, R121, R121, R10, 0x1c1f ;  /* 0x001c1f0a79797589 */ /* 0x000e6800000e0000 */
[----:B------:R-:W3:Y:S04]  /*1cca0*/  SHFL.IDX PT, R119, R119, R10, 0x1c1f ;  /* 0x001c1f0a77777589 */ /* 0x000ee800000e0000 */
[----:B------:R-:W-:Y:S04]  /*1ccb0*/  SHFL.IDX PT, R117, R117, R10, 0x1c1f ;  /* 0x001c1f0a75757589 */ /* 0x000fe800000e0000 */
[----:B------:R-:W4:Y:S04]  /*1ccc0*/  SHFL.IDX PT, R115, R115, R10, 0x1c1f ;  /* 0x001c1f0a73737589 */ /* 0x000f2800000e0000 */
[----:B------:R-:W2:Y:S04]  /*1ccd0*/  SHFL.IDX PT, R113, R113, R10, 0x1c1f ;  /* 0x001c1f0a71717589 */ /* 0x000ea800000e0000 */
[----:B------:R-:W2:Y:S01]  /*1cce0*/  SHFL.IDX PT, R111, R111, R10, 0x1c1f ;  /* 0x001c1f0a6f6f7589 */ /* 0x000ea200000e0000 */
[----:B0-----:R-:W-:-:S02]  /*1ccf0*/  SEL R79, R80, R67, P0 ;  /* 0x00000043504f7207 */ /* 0x001fc40000000000 */
[----:B------:R-:W-:Y:S01]  /*1cd00*/  SEL R80, R67, R80, P0 ;  /* 0x0000005043507207 */ /* 0x000fe20000000000 */
[----:B------:R-:W0:Y:S01]  /*1cd10*/  SHFL.IDX PT, R123, R85, R10, 0x1c1f ;  /* 0x001c1f0a557b7589 */ /* 0x000e2200000e0000 */
[----:B-1----:R-:W-:Y:S02]  /*1cd20*/  SEL R21, R40, R121, P0 ;  /* 0x0000007928157207 */ /* 0x002fe40000000000 */
[----:B------:R-:W-:Y:S01]  /*1cd30*/  SEL R40, R121, R40, P0 ;  /* 0x0000002879287207 */ /* 0x000fe20000000000 */
[----:B------:R1:W0:Y:S01]  /*1cd40*/  SHFL.IDX PT, R125, R83, R10, 0x1c1f ;  /* 0x001c1f0a537d7589 */ /* 0x00022200000e0000 */
[----:B---3--:R-:W-:Y:S02]  /*1cd50*/  SEL R41, R42, R119, P0 ;  /* 0x000000772a297207 */ /* 0x008fe40000000000 */
[----:B------:R-:W-:Y:S01]  /*1cd60*/  SEL R42, R119, R42, P0 ;  /* 0x0000002a772a7207 */ /* 0x000fe20000000000 */
[----:B------:R3:W0:Y:S04]  /*1cd70*/  SHFL.IDX PT, R129, R43, R10, 0x1c1f ;  /* 0x001c1f0a2b817589 */ /* 0x00062800000e0000 */
[----:B------:R-:W-:Y:S01]  /*1cd80*/  SHFL.IDX PT, R36, R33, R10, 0x1c1f ;  /* 0x001c1f0a21247589 */ /* 0x000fe200000e0000 */
[----:B----4-:R-:W-:-:S02]  /*1cd90*/  SEL R45, R46, R115, P0 ;  /* 0x000000732e2d7207 */ /* 0x010fc40000000000 */
[----:B-1----:R-:W-:Y:S01]  /*1cda0*/  SEL R83, R84, R87, P0 ;  /* 0x0000005754537207 */ /* 0x002fe20000000000 */
[----:B------:R-:W1:Y:S01]  /*1cdb0*/  SHFL.IDX PT, R38, R31, R10, 0x1c1f ;  /* 0x001c1f0a1f267589 */ /* 0x000e6200000e0000 */
[----:B------:R-:W-:Y:S02]  /*1cdc0*/  SEL R84, R87, R84, P0 ;  /* 0x0000005457547207 */ /* 0x000fe40000000000 */
[----:B---3--:R-:W-:Y:S01]  /*1cdd0*/  SEL R43, R44, R117, P0 ;  /* 0x000000752c2b7207 */ /* 0x008fe20000000000 */
[----:B------:R-:W-:Y:S01]  /*1cde0*/  SHFL.IDX PT, R32, R37, R10, 0x1c1f ;  /* 0x001c1f0a25207589 */ /* 0x000fe200000e0000 */
[----:B--2---:R-:W-:Y:S02]  /*1cdf0*/  SEL R47, R48, R113, P0 ;  /* 0x00000071302f7207 */ /* 0x004fe40000000000 */
[----:B------:R-:W-:Y:S01]  /*1ce00*/  SEL R49, R50, R111, P0 ;  /* 0x0000006f32317207 */ /* 0x000fe20000000000 */
[----:B------:R-:W2:Y:S01]  /*1ce10*/  SHFL.IDX PT, R34, R35, R10, 0x1c1f ;  /* 0x001c1f0a23227589 */ /* 0x000ea200000e0000 */
[----:B0-----:R-:W-:-:S02]  /*1ce20*/  SEL R85, R86, R123, P0 ;  /* 0x0000007b56557207 */ /* 0x001fc40000000000 */
[----:B------:R-:W-:Y:S01]  /*1ce30*/  SEL R44, R117, R44, P0 ;  /* 0x0000002c752c7207 */ /* 0x000fe20000000000 */
[----:B------:R0:W3:Y:S01]  /*1ce40*/  SHFL.IDX PT, R28, R57, R10, 0x1c1f ;  /* 0x001c1f0a391c7589 */ /* 0x0000e200000e0000 */
[----:B------:R-:W-:Y:S02]  /*1ce50*/  SEL R87, R90, R125, P0 ;  /* 0x0000007d5a577207 */ /* 0x000fe40000000000 */
[----:B------:R-:W-:Y:S01]  /*1ce60*/  SEL R48, R113, R48, P0 ;  /* 0x0000003071307207 */ /* 0x000fe20000000000 */
[----:B------:R-:W4:Y:S01]  /*1ce70*/  SHFL.IDX PT, R30, R39, R10, 0x1c1f ;  /* 0x001c1f0a271e7589 */ /* 0x000f2200000e0000 */
[----:B------:R-:W-:Y:S02]  /*1ce80*/  SEL R54, R58, R129, P0 ;  /* 0x000000813a367207 */ /* 0x000fe40000000000 */
[----:B------:R-:W-:Y:S01]  /*1ce90*/  SEL R46, R115, R46, P0 ;  /* 0x0000002e732e7207 */ /* 0x000fe20000000000 */
[----:B------:R-:W4:Y:S01]  /*1cea0*/  SHFL.IDX PT, R24, R59, R10, 0x1c1f ;  /* 0x001c1f0a3b187589 */ /* 0x000f2200000e0000 */
[----:B------:R-:W-:-:S02]  /*1ceb0*/  SEL R50, R111, R50, P0 ;  /* 0x000000326f327207 */ /* 0x000fc40000000000 */
[----:B0-----:R-:W-:Y:S01]  /*1cec0*/  SEL R57, R61, R60, P0 ;  /* 0x0000003c3d397207 */ /* 0x001fe20000000000 */
[----:B------:R-:W0:Y:S01]  /*1ced0*/  SHFL.IDX PT, R26, R29, R10, 0x1c1f ;  /* 0x001c1f0a1d1a7589 */ /* 0x000e2200000e0000 */
[----:B------:R-:W-:Y:S02]  /*1cee0*/  SEL R60, R65, R68, P0 ;  /* 0x00000044413c7207 */ /* 0x000fe40000000000 */
[----:B------:R-:W-:Y:S01]  /*1cef0*/  SEL R61, R68, R65, P0 ;  /* 0x00000041443d7207 */ /* 0x000fe20000000000 */
[----:B------:R-:W-:Y:S01]  /*1cf00*/  SHFL.IDX PT, R64, R64, R9, 0x1c1f ;  /* 0x001c1f0940407589 */ /* 0x000fe200000e0000 */
[----:B-1----:R-:W-:Y:S02]  /*1cf10*/  SEL R70, R71, R38, P0 ;  /* 0x0000002647467207 */ /* 0x002fe40000000000 */
[----:B------:R-:W-:Y:S01]  /*1cf20*/  SEL R68, R69, R36, P0 ;  /* 0x0000002445447207 */ /* 0x000fe20000000000 */
[----:B------:R1:W0:Y:S01]  /*1cf30*/  SHFL.IDX PT, R131, R55, R10, 0x1c1f ;  /* 0x001c1f0a37837589 */ /* 0x00022200000e0000 */
[----:B--2---:R-:W-:-:S02]  /*1cf40*/  SEL R74, R75, R34, P0 ;  /* 0x000000224b4a7207 */ /* 0x004fc40000000000 */
[----:B------:R-:W-:Y:S01]  /*1cf50*/  SEL R72, R73, R32, P0 ;  /* 0x0000002049487207 */ /* 0x000fe20000000000 */
[----:B------:R2:W2:Y:S01]  /*1cf60*/  SHFL.IDX PT, R66, R66, R9, 0x1c1f ;  /* 0x001c1f0942427589 */ /* 0x0004a200000e0000 */
[----:B---3--:R-:W-:Y:S02]  /*1cf70*/  SEL R76, R91, R28, P0 ;  /* 0x0000001c5b4c7207 */ /* 0x008fe40000000000 */
[----:B------:R-:W-:Y:S01]  /*1cf80*/  SEL R86, R123, R86, P0 ;  /* 0x000000567b567207 */ /* 0x000fe20000000000 */
[----:B------:R3:W2:Y:S01]  /*1cf90*/  SHFL.IDX PT, R8, R8, R9, 0x1c1f ;  /* 0x001c1f0908087589 */ /* 0x0006a200000e0000 */
[----:B----4-:R-:W-:Y:S02]  /*1cfa0*/  SEL R92, R93, R30, P0 ;  /* 0x0000001e5d5c7207 */ /* 0x010fe40000000000 */
[----:B-1----:R-:W-:Y:S01]  /*1cfb0*/  SEL R55, R129, R58, P0 ;  /* 0x0000003a81377207 */ /* 0x002fe20000000000 */
[----:B------:R3:W1:Y:S01]  /*1cfc0*/  SHFL.IDX PT, R27, R27, R10, 0x1c1f ;  /* 0x001c1f0a1b1b7589 */ /* 0x00066200000e0000 */
[----:B------:R-:W-:-:S02]  /*1cfd0*/  SEL R94, R95, R24, P0 ;  /* 0x000000185f5e7207 */ /* 0x000fc40000000000 */
[----:B------:R-:W-:Y:S01]  /*1cfe0*/  SEL R90, R125, R90, P0 ;  /* 0x0000005a7d5a7207 */ /* 0x000fe20000000000 */
[----:B------:R3:W4:Y:S01]  /*1cff0*/  SHFL.IDX PT, R14, R25, R10, 0x1c1f ;  /* 0x001c1f0a190e7589 */ /* 0x00072200000e0000 */
        /* <DEDUP_REMOVED lines=10> */
[----:B-123--:R-:W-:-:S07]  /*1d0a0*/  SEL R95, R24, R95, P0 ;  /* 0x0000005f185f7207 */ /* 0x00efce0000000000 */
.L_x_10807:
[----:B------:R-:W-:Y:S05]  /*1d0b0*/  WARPSYNC.ALL ;  /* 0x0000000000007948 */ /* 0x000fea0003800000 */
[----:B------:R-:W-:Y:S01]  /*1d0c0*/  BAR.SYNC.DEFER_BLOCKING 0x1, 0x100 ;  /* 0x0044000000007b1d */ /* 0x000fe20000010000 */
[----:B----4-:R-:W-:Y:S02]  /*1d0d0*/  SEL R64, R66, R14, P0 ;  /* 0x0000000e42407207 */ /* 0x010fe40000000000 */
[----:B------:R-:W-:Y:S02]  /*1d0e0*/  SEL R65, R8, R27, P0 ;  /* 0x0000001b08417207 */ /* 0x000fe40000000000 */
[----:B------:R-:W-:Y:S01]  /*1d0f0*/  SEL R67, R27, R8, P0 ;  /* 0x000000081b437207 */ /* 0x000fe20000000000 */
[----:B------:R-:W-:Y:S01]  /*1d100*/  ULDC.64 UR6, c[0x0][0xc08] ;  /* 0x0003020000067ab9 */ /* 0x000fe20000000a00 */
[----:B------:R-:W-:Y:S01]  /*1d110*/  SEL R66, R14, R66, P0 ;  /* 0x000000420e427207 */ /* 0x000fe20000000000 */
[----:B------:R-:W-:Y:S01]  /*1d120*/  ULDC.64 UR4, c[0x0][0xc00] ;  /* 0x0003000000047ab9 */ /* 0x000fe20000000a00 */
[----:B------:R-:W-:Y:S01]  /*1d130*/  F2FP.BF16.F32.PACK_AB R8, R99, R102 ;  /* 0x000000666308723e */ /* 0x000fe200000010ff */
[----:B------:R-:W-:Y:S01]  /*1d140*/  ULDC.64 UR8, c[0x0][0x208] ;  /* 0x0000820000087ab9 */ /* 0x000fe20000000a00 */
        /* <DEDUP_REMOVED lines=25> */
[----:B------:R-:W-:Y:S01]  /*1d2e0*/  STSM.16.M88.4 [R103], R32 ;  /* 0x0000002067007844 */ /* 0x000fe20000000200 */
        /* <DEDUP_REMOVED lines=9> */
[----:B------:R-:W-:Y:S01]  /*1d380*/  STSM.16.M88.4 [R105], R8 ;  /* 0x0000000869007844 */ /* 0x000fe20000000200 */
[----:B------:R-:W-:Y:S02]  /*1d390*/  F2FP.BF16.F32.PACK_AB R13, R65, R64 ;  /* 0x00000040410d723e */ /* 0x000fe400000010ff */
[----:B------:R-:W-:Y:S02]  /*1d3a0*/  F2FP.BF16.F32.PACK_AB R15, R67, R66 ;  /* 0x00000042430f723e */ /* 0x000fe400000010ff */
[----:B------:R-:W-:-:S02]  /*1d3b0*/  ISETP.GT.AND P2, PT, R213, 0x1, PT ;  /* 0x00000001d500780c */ /* 0x000fc40003f44270 */
[----:B------:R-:W-:Y:S01]  /*1d3c0*/  ISETP.NE.U32.AND P3, PT, RZ, UR6, PT ;  /* 0x00000006ff007c0c */ /* 0x000fe2000bf65070 */
[----:B------:R1:W-:Y:S01]  /*1d3d0*/  STSM.16.M88.4 [R106], R12 ;  /* 0x0000000c6a007844 */ /* 0x0003e20000000200 */
[----:B0-----:R-:W0:Y:S08]  /*1d3e0*/  LDC R104, c[0x0][0xbe8] ;  /* 0x0002fa00ff687b82 */ /* 0x001e300000000800 */
[----:B------:R-:W-:Y:S01]  /*1d3f0*/  BAR.SYNC.DEFER_BLOCKING 0x1, 0x100 ;  /* 0x0044000000007b1d */ /* 0x000fe20000010000 */
[----:B------:R-:W-:-:S02]  /*1d400*/  ISETP.NE.U32.AND P0, PT, RZ, UR4, PT ;  /* 0x00000004ff007c0c */ /* 0x000fc4000bf05070 */
[----:B------:R-:W-:Y:S02]  /*1d410*/  ISETP.NE.AND.EX P3, PT, RZ, UR7, PT, P3 ;  /* 0x00000007ff007c0c */ /* 0x000fe4000bf65330 */
[----:B------:R-:W-:Y:S02]  /*1d420*/  IADD3 R24, P1, R214, UR4, RZ ;  /* 0x00000004d6187c10 */ /* 0x000fe4000ff3e0ff */
[----:B------:R-:W-:Y:S02]  /*1d430*/  ISETP.NE.AND.EX P0, PT, RZ, UR5, PT, P0 ;  /* 0x00000005ff007c0c */ /* 0x000fe4000bf05300 */
[----:B------:R-:W-:Y:S02]  /*1d440*/  IADD3.X R25, R219, UR5, RZ, P1, !PT ;  /* 0x00000005db197c10 */ /* 0x000fe40008ffe4ff */
[----:B-1----:R-:W-:-:S04]  /*1d450*/  MOV R14, 0x9b8 ;  /* 0x000009b8000e7802 */ /* 0x002fc80000000f00 */
[----:B------:R-:W-:-:S04]  /*1d460*/  SEL R14, R14, 0x978, P2 ;  /* 0x000009780e0e7807 */ /* 0x000fc80001000000 */
[----:B------:R1:W2:Y:S01]  /*1d470*/  LDC.64 R8, c[0x0][R14+0x220] ;  /* 0x000088000e087b82 */ /* 0x0002a20000000a00 */
[----:B------:R-:W-:Y:S01]  /*1d480*/  @P3 IADD3 R214, P1, R214, UR6, RZ ;  /* 0x00000006d6d63c10 */ /* 0x000fe2000ff3e0ff */
[----:B------:R1:W5:Y:S01]  /*1d490*/  @P0 LDG.E R101, desc[UR8][R24.64] ;  /* 0x0000000818650981 */ /* 0x000362000c1e1900 */
[----:B------:R-:W-:Y:S02]  /*1d4a0*/  ULDC UR6, c[0x0][0xa88] ;  /* 0x0002a20000067ab9 */ /* 0x000fe40000000800 */
[----:B------:R-:W-:Y:S01]  /*1d4b0*/  @P3 IADD3.X R215, R219, UR7, RZ, P1, !PT ;  /* 0x00000007dbd73c10 */ /* 0x000fe20008ffe4ff */
[----:B------:R-:W-:Y:S02]  /*1d4c0*/  IMAD.U32 R103, RZ, RZ, UR6 ;  /* 0x00000006ff677e24 */ /* 0x000fe4000f8e00ff */
[----:B------:R1:W3:Y:S08]  /*1d4d0*/  LDC.64 R10, c[0x0][R14+0x218] ;  /* 0x000086000e0a7b82 */ /* 0x0002f00000000a00 */
[----:B------:R1:W4:Y:S01]  /*1d4e0*/  LDC.64 R12, c[0x0][R14+0x228] ;  /* 0x00008a000e0c7b82 */ /* 0x0003220000000a00 */
[----:B------:R1:W5:Y:S01]  /*1d4f0*/  @P3 LDG.E R103, desc[UR8][R214.64] ;  /* 0x00000008d6673981 */ /* 0x000362000c1e1900 */
[----:B0-----:R-:W-:Y:S01]  /*1d500*/  ISETP.NE.AND P1, PT, R104, 0x1, PT ;  /* 0x000000016800780c */ /* 0x001fe20003f25270 */
[----:B------:R-:W-:-:S12]  /*1d510*/  @P3 BRA `(.L_x_10509) ;  /* 0x0000000000143947 */ /* 0x000fd80003800000 */
[----:B------:R-:W-:Y:S05]  /*1d520*/  @!P0 BRA `(.L_x_10509) ;  /* 0x0000000000108947 */ /* 0x000fea0003800000 */
[----:B------:R-:W-:Y:S02]  /*1d530*/  ULDC.64 UR6, c[0x0][0x208] ;  /* 0x0000820000067ab9 */ /* 0x000fe40000000a00 */
[----:B------:R-:W2:Y:S04]  /*1d540*/  LDG.E R26, desc[UR6][R24.64] ;  /* 0x00000006181a7981 */ /* 0x000ea8000c1e1900 */
[----:B-----5:R-:W2:Y:S02]  /*1d550*/  LDG.E R103, desc[UR6][R24.64+0x4] ;  /* 0x0000040618677981 */ /* 0x020ea4000c1e1900 */
[----:B--2---:R-:W-:-:S07]  /*1d560*/  IMAD.IADD R103, R103, 0x1, -R26 ;  /* 0x0000000167677824 */ /* 0x004fce00078e0a1a */
.L_x_10509:
[----:B------:R-:W4:Y:S01]  /*1d570*/  LDL R30, [R1+0x44] ;  /* 0x00004400011e7983 */ /* 0x000f220000100800 */
[----:B-1----:R-:W0:Y:S01]  /*1d580*/  LDC.64 R14, c[0x0][R14+0x210] ;  /* 0x000084000e0e7b82 */ /* 0x002e220000000a00 */
[----:B------:R-:W-:Y:S01]  /*1d590*/  ISETP.NE.U32.AND P0, PT, RZ, UR4, PT ;  /* 0x00000004ff007c0c */ /* 0x000fe2000bf05070 */
[-C--:B---3--:R-:W-:Y:S01]  /*1d5a0*/  IMAD R29, R11, R192.reuse, RZ ;  /* 0x000000c00b1d7224 */ /* 0x088fe200078e02ff */
[----:B------:R-:W1:Y:S01]  /*1d5b0*/  S2R R28, SR_TID.X ;  /* 0x00000000001c7919 */ /* 0x000e620000002100 */
[----:B------:R-:W-:Y:S01]  /*1d5c0*/  IMAD.WIDE.U32 R10, R10, R192, RZ ;  /* 0x000000c00a0a7225 */ /* 0x000fe200078e00ff */
[----:B------:R-:W-:Y:S01]  /*1d5d0*/  ISETP.NE.AND.EX P0, PT, RZ, UR5, PT, P0 ;  /* 0x00000005ff007c0c */ /* 0x000fe2000bf05300 */
[----:B------:R-:W-:Y:S01]  /*1d5e0*/  ULDC.64 UR6, c[0x0][0x208] ;  /* 0x0000820000067ab9 */ /* 0x000fe20000000a00 */
[----:B-----5:R-:W-:Y:S01]  /*1d5f0*/  SHF.R.S32.HI R106, RZ, 0x1f, R101 ;  /* 0x0000001fff6a7819 */ /* 0x020fe20000011465 */
[----:B------:R-:W3:Y:S01]  /*1d600*/  @P1 LDC R26, c[0x0][0xbec] ;  /* 0x0002fb00ff1a1b82 */ /* 0x000ee20000000800 */
[----:B------:R-:W-:Y:S01]  /*1d610*/  SEL R105, R210, RZ, !P0 ;  /* 0x000000ffd2697207 */ /* 0x000fe20004000000 */
[----:B------:R-:W-:Y:S01]  /*1d620*/  IMAD.IADD R35, R208, 0x1, R197 ;  /* 0x00000001d0237824 */ /* 0x000fe200078e02c5 */
[----:B------:R-:W-:Y:S01]  /*1d630*/  SEL R27, R220, RZ, !P0 ;  /* 0x000000ffdc1b7207 */ /* 0x000fe20004000000 */
[----:B------:R-:W-:-:S02]  /*1d640*/  IMAD.IADD R11, R11, 0x1, R29 ;  /* 0x000000010b0b7824 */ /* 0x000fc400078e021d */
[----:B--2---:R-:W-:Y:S02]  /*1d650*/  IMAD R9, R9, R105, RZ ;  /* 0x0000006909097224 */ /* 0x004fe400078e02ff */
[----:B------:R-:W2:Y:S01]  /*1d660*/  @P1 LDC R33, c[0x0][0xbf0] ;  /* 0x0002fc00ff211b82 */ /* 0x000ea20000000800 */
[----:B------:R-:W-:Y:S02]  /*1d670*/  IMAD R103, R103, R104, RZ ;  /* 0x0000006867677224 */ /* 0x000fe400078e02ff */
[----:B------:R-:W-:Y:S01]  /*1d680*/  IMAD R31, R8, R27, R9 ;  /* 0x0000001b081f7224 */ /* 0x000fe200078e0209 */
[----:B------:R-:W-:Y:S01]  /*1d690*/  SEL R27, R226, RZ, P2 ;  /* 0x000000ffe21b7207 */ /* 0x000fe20001000000 */
[----:B------:R-:W-:-:S03]  /*1d6a0*/  IMAD.WIDE.U32 R8, R8, R105, RZ ;  /* 0x0000006908087225 */ /* 0x000fc600078e00ff */
[----:B------:R-:W0:Y:S01]  /*1d6b0*/  LDC.64 R24, c[0x0][0xba8] ;  /* 0x0002ea00ff187b82 */ /* 0x000e220000000a00 */
[----:B------:R-:W-:Y:S01]  /*1d6c0*/  IMAD.IADD R31, R9, 0x1, R31 ;  /* 0x00000001091f7824 */ /* 0x000fe200078e021f */
[----:B------:R-:W-:Y:S01]  /*1d6d0*/  IADD3 R10, P0, P3, R8, R10, R101 ;  /* 0x0000000a080a7210 */ /* 0x000fe20007b1e065 */
[----:B------:R-:W-:Y:S02]  /*1d6e0*/  IMAD.MOV.U32 R9, RZ, RZ, R35 ;  /* 0x000000ffff097224 */ /* 0x000fe400078e0023 */
[----:B----4-:R-:W-:Y:S01]  /*1d6f0*/  IMAD R29, R13, R27, RZ ;  /* 0x0000001b0d1d7224 */ /* 0x010fe200078e02ff */
[----:B------:R-:W-:Y:S01]  /*1d700*/  IADD3.X R11, R31, R11, R106, P0, P3 ;  /* 0x0000000b1f0b7210 */ /* 0x000fe200007e646a */
[----:B------:R-:W-:-:S04]  /*1d710*/  IMAD.WIDE.U32 R12, R12, R27, RZ ;  /* 0x0000001b0c0c7225 */ /* 0x000fc800078e00ff */
[----:B---3--:R-:W-:-:S04]  /*1d720*/  @P1 IMAD.HI.U32 R8, R35, R26, RZ ;  /* 0x0000001a23081227 */ /* 0x008fc800078e00ff */
[----:B------:R-:W-:Y:S01]  /*1d730*/  IMAD.IADD R29, R13, 0x1, R29 ;  /* 0x000000010d1d7824 */ /* 0x000fe200078e021d */
[----:B--2---:R-:W-:Y:S01]  /*1d740*/  @P1 SHF.R.U32.HI R9, RZ, R33, R8 ;  /* 0x00000021ff091219 */ /* 0x004fe20000011608 */
[----:B-1----:R-:W-:-:S03]  /*1d750*/  VIADD R32, R28, 0xffffff80 ;  /* 0xffffff801c207836 */ /* 0x002fc60000000000 */
        /* <DEDUP_REMOVED lines=13> */
[----:B------:R-:W-:-:S03]  /*1d830*/  LOP3.LUT R28, R28, 0xffffff80, RZ, 0xc0, !PT ;  /* 0xffffff801c1c7812 */ /* 0x000fc600078ec0ff */
[----:B------:R-:W-:Y:S02]  /*1d840*/  IADD3 R8, R13, R11, RZ ;  /* 0x0000000b0d087210 */ /* 0x000fe40007ffe0ff */
        /* <DEDUP_REMOVED lines=8> */
[----:B------:R-:W-:-:S04]  /*1d8d0*/  IMAD.IADD R30, R30, 0x1, R197 ;  /* 0x000000011e1e7824 */ /* 0x000fc800078e02c5 */
[C---:B------:R-:W-:Y:S01]  /*1d8e0*/  VIADD R26, R30.reuse, 0x8 ;  /* 0x000000081e1a7836 */ /* 0x040fe20000000000 */
[----:B------:R-:W-:-:S04]  /*1d8f0*/  ISETP.GE.OR P3, PT, R30, R103, P0 ;  /* 0x000000671e00720c */ /* 0x000fc80000766670 */
[----:B------:R-:W-:-:S09]  /*1d900*/  ISETP.GE.OR P0, PT, R26, R103, P0 ;  /* 0x000000671a00720c */ /* 0x000fd20000706670 */
[----:B0-----:R0:W-:Y:S04]  /*1d910*/  @!P3 ST.E desc[UR6][R8.64], R88 ;  /* 0x000000580800b985 */ /* 0x0011e8000c101906 */
[----:B-1----:R0:W-:Y:S01]  /*1d920*/  @!P0 ST.E desc[UR6][R10.64], R89 ;  /* 0x000000590a008985 */ /* 0x0021e2000c101906 */
[----:B------:R-:W-:Y:S05]  /*1d930*/  @P2 BRA `(.L_x_10510) ;  /* 0x0000000800e82947 */ /* 0x000fea0003800000 */
[----:B------:R-:W1:Y:S01]  /*1d940*/  S2R R28, SR_TID.X ;  /* 0x00000000001c7919 */ /* 0x000e620000002100 */
[----:B0-----:R-:W0:Y:S01]  /*1d950*/  @P1 LDC R11, c[0x0][0xbec] ;  /* 0x0002fb00ff0b1b82 */ /* 0x001e220000000800 */
[----:B------:R-:W-:-:S07]  /*1d960*/  ULDC.64 UR4, c[0x0][0x208] ;  /* 0x0000820000047ab9 */ /* 0x000fce0000000a00 */
[----:B------:R-:W2:Y:S01]  /*1d970*/  @P1 LDC R13, c[0x0][0xbf0] ;  /* 0x0002fc00ff0d1b82 */ /* 0x000ea20000000800 */
        /* <DEDUP_REMOVED lines=13> */
[----:B------:R-:W-:Y:S01]  /*1da50*/  IMAD.X R29, RZ, RZ, R63, P5 ;  /* 0x000000ffff1d7224 */ /* 0x000fe200028e063f */
[----:B------:R-:W-:Y:S02]  /*1da60*/  LOP3.LUT R32, R32, R33, RZ, 0x3c, !PT ;  /* 0x0000002120207212 */ /* 0x000fe400078e3cff */
[C---:B------:R-:W-:Y:S02]  /*1da70*/  IADD3 R37, P2, R62.reuse, 0x3000, RZ ;  /* 0x000030003e257810 */ /* 0x040fe40007f5e0ff */
[C---:B------:R-:W-:Y:S01]  /*1da80*/  IADD3 R41, P3, R62.reuse, 0x4000, RZ ;  /* 0x000040003e297810 */ /* 0x040fe20007f7e0ff */
[----:B------:R-:W5:Y:S01]  /*1da90*/  LD.E.128 R28, desc[UR4][R28.64] ;  /* 0x000000041c1c7980 */ /* 0x000f62000c101d00 */
[C---:B------:R-:W-:Y:S02]  /*1daa0*/  IADD3 R45, P4, R62.reuse, 0x5000, RZ ;  /* 0x000050003e2d7810 */ /* 0x040fe40007f9e0ff */
[----:B------:R-:W-:-:S02]  /*1dab0*/  IADD3 R49, P5, R62, 0x6000, RZ ;  /* 0x000060003e317810 */ /* 0x000fc40007fbe0ff */
[----:B------:R-:W-:Y:S02]  /*1dac0*/  IADD3.X R33, RZ, R63, RZ, P0, !PT ;  /* 0x0000003fff217210 */ /* 0x000fe400007fe4ff */
[----:B------:R-:W-:Y:S02]  /*1dad0*/  IADD3 R3, P0, R62, 0x7000, RZ ;  /* 0x000070003e037810 */ /* 0x000fe40007f1e0ff */
[----:B------:R-:W-:Y:S02]  /*1dae0*/  LOP3.LUT R36, R37, 0x380, RZ, 0xc0, !PT ;  /* 0x0000038025247812 */ /* 0x000fe400078ec0ff */
[----:B------:R-:W-:Y:S01]  /*1daf0*/  LOP3.LUT R40, R41, 0x380, RZ, 0xc0, !PT ;  /* 0x0000038029287812 */ /* 0x000fe200078ec0ff */
[----:B------:R-:W-:Y:S01]  /*1db00*/  IMAD.X R53, RZ, RZ, R63, P0 ;  /* 0x000000ffff357224 */ /* 0x000fe200000e063f */
        /* <DEDUP_REMOVED lines=20> */
[----:B------:R-:W5:Y:S01]  /*1dc50*/  LD.E.128 R36, desc[UR4][R36.64] ;  /* 0x0000000424247980 */ /* 0x000f62000c101d00 */
[----:B------:R-:W-:-:S03]  /*1dc60*/  LOP3.LUT R62, R9, R62, RZ, 0x3c, !PT ;  /* 0x0000003e093e7212 */ /* 0x000fc600078e3cff */
[----:B------:R-:W5:Y:S04]  /*1dc70*/  LD.E.128 R40, desc[UR4][R40.64] ;  /* 0x0000000428287980 */ /* 0x000f68000c101d00 */
[----:B------:R1:W5:Y:S04]  /*1dc80*/  LD.E.128 R24, desc[UR4][R62.64] ;  /* 0x000000043e187980 */ /* 0x000368000c101d00 */
[----:B------:R-:W5:Y:S04]  /*1dc90*/  LD.E.128 R44, desc[UR4][R44.64] ;  /* 0x000000042c2c7980 */ /* 0x000f68000c101d00 */
[----:B------:R-:W5:Y:S04]  /*1dca0*/  LD.E.128 R48, desc[UR4][R48.64] ;  /* 0x0000000430307980 */ /* 0x000f68000c101d00 */
[----:B------:R-:W5:Y:S01]  /*1dcb0*/  LD.E.128 R52, desc[UR4][R52.64] ;  /* 0x0000000434347980 */ /* 0x000f62000c101d00 */
[----:B------:R-:W-:-:S02]  /*1dcc0*/  ULDC.64 UR4, c[0x0][0xaa0] ;  /* 0x0002a80000047ab9 */ /* 0x000fc40000000a00 */
[----:B------:R-:W-:Y:S01]  /*1dcd0*/  IMAD R106, R106, UR4, RZ ;  /* 0x000000046a6a7c24 */ /* 0x000fe2000f8e02ff */
[----:B------:R-:W-:Y:S01]  /*1dce0*/  @!PT LDS RZ, [RZ] ;  /* 0x00000000fffff984 */ /* 0x000fe20000000800 */
[----:B------:R-:W-:Y:S01]  /*1dcf0*/  @!PT LDS RZ, [RZ] ;  /* 0x00000000fffff984 */ /* 0x000fe20000000800 */
[----:B------:R-:W-:Y:S01]  /*1dd00*/  @!PT LDS RZ, [RZ] ;  /* 0x00000000fffff984 */ /* 0x000fe20000000800 */
[----:B------:R-:W-:Y:S01]  /*1dd10*/  @!PT LDS RZ, [RZ] ;  /* 0x00000000fffff984 */ /* 0x000fe20000000800 */
[----:B------:R3:W-:Y:S06]  /*1dd20*/  MEMBAR.ALL.CTA ;  /* 0x0000000000007992 */ /* 0x0007ec0000008000 */
[----:B---3--:R-:W3:Y:S01]  /*1dd30*/  FENCE.VIEW.ASYNC.S ;  /* 0x00000000000073c6 */ /* 0x008ee20000000000 */
[----:B------:R-:W-:-:S04]  /*1dd40*/  IMAD.WIDE.U32 R2, R101, UR4, RZ ;  /* 0x0000000465027c25 */ /* 0x000fc8000f8e00ff */
[----:B------:R-:W-:Y:S01]  /*1dd50*/  IMAD R9, R101, UR5, R106 ;  /* 0x0000000565097c24 */ /* 0x000fe2000f8e026a */
[----:B------:R-:W-:Y:S01]  /*1dd60*/  ULDC.64 UR4, c[0x0][0xae8] ;  /* 0x0002ba0000047ab9 */ /* 0x000fe20000000a00 */
[----:B------:R-:W-:Y:S02]  /*1dd70*/  IMAD R0, R212, 0x20, R107 ;  /* 0x00000020d4007824 */ /* 0x000fe400078e026b */
[----:B------:R-:W-:Y:S01]  /*1dd80*/  IMAD.IADD R3, R3, 0x1, R9 ;  /* 0x0000000103037824 */ /* 0x000fe200078e0209 */
[----:B------:R-:W-:Y:S02]  /*1dd90*/  SHF.R.S32.HI R4, RZ, 0x1f, R105 ;  /* 0x0000001fff047819 */ /* 0x000fe40000011469 */
[----:B------:R-:W-:Y:S01]  /*1dda0*/  IADD3 R8, R197, R0, RZ ;  /* 0x00000000c5087210 */ /* 0x000fe20007ffe0ff */
[----:B------:R-:W-:-:S04]  /*1ddb0*/  IMAD.WIDE.U32 R2, R192, UR4, R2 ;  /* 0x00000004c0027c25 */ /* 0x000fc8000f8e0002 */
[----:B------:R-:W-:Y:S01]  /*1ddc0*/  IMAD R3, R192, UR5, R3 ;  /* 0x00000005c0037c24 */ /* 0x000fe2000f8e0203 */
[----:B------:R-:W-:Y:S01]  /*1ddd0*/  ULDC.64 UR4, c[0x0][0xaf0] ;  /* 0x0002bc0000047ab9 */ /* 0x000fe20000000a00 */
[----:B0-----:R-:W-:-:S04]  /*1dde0*/  @P1 IMAD.HI.U32 R0, R8, R11, RZ ;  /* 0x0000000b08001227 */ /* 0x001fc800078e00ff */
[----:B------:R-:W-:Y:S02]  /*1ddf0*/  IMAD R4, R4, UR4, RZ ;  /* 0x0000000404047c24 */ /* 0x000fe4000f8e02ff */
[----:B------:R-:W-:Y:S01]  /*1de00*/  IMAD.MOV.U32 R9, RZ, RZ, R8 ;  /* 0x000000ffff097224 */ /* 0x000fe200078e0008 */
[----:B--2---:R-:W-:Y:S01]  /*1de10*/  @P1 SHF.R.U32.HI R9, RZ, R13, R0 ;  /* 0x0000000dff091219 */ /* 0x004fe20000011600 */
        /* <DEDUP_REMOVED lines=11> */
[----:B---3--:R0:W-:Y:S01]  /*1ded0*/  SYNCS.ARRIVE.TRANS64.RED.A1T0 RZ, [R0+URZ], RZ ;  /* 0x000000ff00ff79a7 */ /* 0x0081e2000810043f */
[----:B------:R-:W-:Y:S01]  /*1dee0*/  IMAD.WIDE.U32 R2, R9, UR4, R2 ;  /* 0x0000000409027c25 */ /* 0x000fe2000f8e0002 */
[----:B------:R-:W-:Y:S01]  /*1def0*/  ULDC.64 UR4, c[0x0][0xad8] ;  /* 0x0002b60000047ab9 */ /* 0x000fe20000000a00 */
[----:B0-----:R-:W-:-:S02]  /*1df00*/  SHF.R.S32.HI R0, RZ, 0x1f, R11 ;  /* 0x0000001fff007819 */ /* 0x001fc4000001140b */
        /* <DEDUP_REMOVED lines=9> */
[----:B-1----:R-:W-:Y:S06]  /*1dfa0*/  BRA.DIV UR4, `(.L_x_10511) ;  /* 0x000000ee04147947 */ /* 0x002fec000b800000 */
[----:B------:R0:W1:Y:S04]  /*1dfb0*/  SHFL.IDX PT, R0, R3, RZ, 0x181f ;  /* 0x00181fff03007589 */ /* 0x00006800000e0000 */
[----:B------:R0:W2:Y:S02]  /*1dfc0*/  SHFL.IDX PT, R14, R2, RZ, 0x181f ;  /* 0x00181fff020e7589 */ /* 0x0000a400000e0000 */
.L_x_10810:
[----:B------:R-:W-:Y:S01]  /*1dfd0*/  IMAD.IADD R10, R107, 0x1, R197 ;  /* 0x000000016b0a7824 */ /* 0x000fe200078e02c5 */
[----:B------:R-:W-:Y:S04]  /*1dfe0*/  BSSY B1, `(.L_x_10512) ;  /* 0x000000f000017945 */ /* 0x000fe80003800000 */
[----:B------:R-:W-:-:S13]  /*1dff0*/  ISETP.GE.AND P0, PT, R10, R103, PT ;  /* 0x000000670a00720c */ /* 0x000fda0003f06270 */
[----:B------:R-:W-:Y:S05]  /*1e000*/  @P0 BRA `(.L_x_10513) ;  /* 0x0000000000300947 */ /* 0x000fea0003800000 */
[----:B------:R-:W-:Y:S01]  /*1e010*/  ULDC UR4, c[0x0][0xac8] ;  /* 0x0002b20000047ab9 */ /* 0x000fe20000000800 */
[----:B------:R-:W-:Y:S01]  /*1e020*/  SHF.R.S32.HI R11, RZ, 0x1f, R203 ;  /* 0x0000001fff0b7819 */ /* 0x000fe200000114cb */
[----:B------:R-:W-:Y:S01]  /*1e030*/  ULDC.64 UR6, c[0x0][0x208] ;  /* 0x0000820000067ab9 */ /* 0x000fe20000000a00 */
        /* <DEDUP_REMOVED lines=9> */
.L_x_10513:
[----:B------:R-:W-:Y:S05]  /*1e0d0*/  BSYNC B1 ;  /* 0x0000000000017941 */ /* 0x000fea0003800000 */
.L_x_10512:
[----:B------:R-:W-:-:S03]  /*1e0e0*/  UMOV UR4, 0xffffffff ;  /* 0xffffffff00047882 */ /* 0x000fc60000000000 */
[----:B------:R-:W-:Y:S05]  /*1e0f0*/  BRA.DIV UR4, `(.L_x_10514) ;  /* 0x000000ea04f47947 */ /* 0x000fea000b800000 */
[----:B-1----:R1:W4:Y:S04]  /*1e100*/  SHFL.IDX PT, R0, R3, 0x1, 0x181f ;  /* 0x00381f0003007f89 */ /* 0x00232800000e0000 */
[----:B--23--:R1:W2:Y:S02]  /*1e110*/  SHFL.IDX PT, R14, R2, 0x1, 0x181f ;  /* 0x00381f00020e7f89 */ /* 0x00c2a400000e0000 */
.L_x_10814:
[----:B------:R-:W-:Y:S01]  /*1e120*/  IADD3 R4, R10, 0x20, RZ ;  /* 0x000000200a047810 */ /* 0x000fe20007ffe0ff */
[----:B------:R-:W-:Y:S03]  /*1e130*/  BSSY B1, `(.L_x_10515) ;  /* 0x000000f000017945 */ /* 0x000fe60003800000 */
        /* <DEDUP_REMOVED lines=10> */
[-C--:B----4-:R-:W-:Y:S02]  /*1e1e0*/  @!P2 LEA.HI.X R9, R203, R0.reuse, R12, 0x1, P0 ;  /* 0x00000000cb09a211 */ /* 0x090fe400000f0c0c */
[----:B------:R-:W-:-:S03]  /*1e1f0*/  @!P3 LEA.HI.X R15, R211, R0, R11, 0x1, P1 ;  /* 0x00000000d30fb211 */ /* 0x000fc600008f0c0b */
[----:B-----5:R3:W-:Y:S04]  /*1e200*/  @!P2 ST.E.128 desc[UR6][R8.64], R28 ;  /* 0x0000001c0800a985 */ /* 0x0207e8000c101d06 */
[----:B------:R3:W-:Y:S02]  /*1e210*/  @!P3 ST.E.128 desc[UR6][R14.64], R44 ;  /* 0x0000002c0e00b985 */ /* 0x0007e4000c101d06 */
.L_x_10516:
[----:B------:R-:W-:Y:S05]  /*1e220*/  BSYNC B1 ;  /* 0x0000000000017941 */ /* 0x000fea0003800000 */
.L_x_10515:
[----:B------:R-:W-:-:S03]  /*1e230*/  UMOV UR4, 0xffffffff ;  /* 0xffffffff00047882 */ /* 0x000fc60000000000 */
[----:B------:R-:W-:Y:S05]  /*1e240*/  BRA.DIV UR4, `(.L_x_10517) ;  /* 0x000000ea04e87947 */ /* 0x000fea000b800000 */
[----:B----4-:R4:W0:Y:S04]  /*1e250*/  SHFL.IDX PT, R0, R3, 0x2, 0x181f ;  /* 0x00581f0003007f89 */ /* 0x01082800000e0000 */
[----:B--23--:R4:W2:Y:S02]  /*1e260*/  SHFL.IDX PT, R14, R2, 0x2, 0x181f ;  /* 0x00581f00020e7f89 */ /* 0x00c8a400000e0000 */
.L_x_10818:
[----:B------:R-:W-:Y:S01]  /*1e270*/  VIADD R4, R10, 0x40 ;  /* 0x000000400a047836 */ /* 0x000fe20000000000 */
        /* <DEDUP_REMOVED lines=11> */
[-C--:B0-----:R-:W-:Y:S02]  /*1e330*/  @!P2 LEA.HI.X R9, R203, R0.reuse, R12, 0x1, P0 ;  /* 0x00000000cb09a211 */ /* 0x081fe400000f0c0c */
[----:B------:R-:W-:-:S03]  /*1e340*/  @!P3 LEA.HI.X R15, R211, R0, R11, 0x1, P1 ;  /* 0x00000000d30fb211 */ /* 0x000fc600008f0c0b */
[----:B-----5:R3:W-:Y:S04]  /*1e350*/  @!P2 ST.E.128 desc[UR6][R8.64], R32 ;  /* 0x000000200800a985 */ /* 0x0207e8000c101d06 */
[----:B------:R3:W-:Y:S02]  /*1e360*/  @!P3 ST.E.128 desc[UR6][R14.64], R48 ;  /* 0x000000300e00b985 */ /* 0x0007e4000c101d06 */
.L_x_10519:
[----:B------:R-:W-:Y:S05]  /*1e370*/  BSYNC B1 ;  /* 0x0000000000017941 */ /* 0x000fea0003800000 */
.L_x_10518:
[----:B------:R-:W-:-:S03]  /*1e380*/  UMOV UR4, 0xffffffff ;  /* 0xffffffff00047882 */ /* 0x000fc60000000000 */
[----:B------:R-:W-:Y:S05]  /*1e390*/  BRA.DIV UR4, `(.L_x_10520) ;  /* 0x000000ea04dc7947 */ /* 0x000fea000b800000 */
[----:B0-----:R0:W0:Y:S04]  /*1e3a0*/  SHFL.IDX PT, R0, R3, 0x3, 0x181f ;  /* 0x00781f0003007f89 */ /* 0x00102800000e0000 */
[----:B--23--:R2:W3:Y:S02]  /*1e3b0*/  SHFL.IDX PT, R14, R2, 0x3, 0x181f ;  /* 0x00781f00020e7f89 */ /* 0x00c4e400000e0000 */
.L_x_10822:
[----:B-12-4-:R-:W-:-:S05]  /*1e3c0*/  VIADD R2, R10, 0x60 ;  /* 0x000000600a027836 */ /* 0x016fca0000000000 */
[----:B------:R-:W-:-:S13]  /*1e3d0*/  ISETP.GE.AND P0, PT, R2, R103, PT ;  /* 0x000000670200720c */ /* 0x000fda0003f06270 */
[----:B------:R-:W-:Y:S05]  /*1e3e0*/  @P0 BRA `(.L_x_10521) ;  /* 0x0000002000540947 */ /* 0x000fea0003800000 */
[----:B------:R-:W-:Y:S01]  /*1e3f0*/  ULDC UR4, c[0x0][0xac8] ;  /* 0x0002b20000047ab9 */ /* 0x000fe20000000800 */
[----:B------:R-:W-:Y:S01]  /*1e400*/  SHF.R.S32.HI R4, RZ, 0x1f, R203 ;  /* 0x0000001fff047819 */ /* 0x000fe200000114cb */
[----:B------:R-:W-:Y:S01]  /*1e410*/  ULDC.64 UR6, c[0x0][0x208] ;  /* 0x0000820000067ab9 */ /* 0x000fe20000000a00 */
[----:B------:R-:W-:-:S13]  /*1e420*/  ISETP.GE.AND P1, PT, R203, UR4, PT ;  /* 0x00000004cb007c0c */ /* 0x000fda000bf26270 */
[----:B---3--:R-:W-:-:S04]  /*1e430*/  @!P1 LEA R2, P0, R203, R14, 0x1 ;  /* 0x0000000ecb029211 */ /* 0x008fc800078008ff */
[----:B0-----:R-:W-:Y:S02]  /*1e440*/  @!P1 LEA.HI.X R3, R203, R0, R4, 0x1, P0 ;  /* 0x00000000cb039211 */ /* 0x001fe400000f0c04 */
[----:B------:R-:W-:-:S03]  /*1e450*/  ISETP.GE.AND P0, PT, R211, UR4, PT ;  /* 0x00000004d3007c0c */ /* 0x000fc6000bf06270 */
[----:B-----5:R1:W-:Y:S10]  /*1e460*/  @!P1 ST.E.128 desc[UR6][R2.64], R36 ;  /* 0x0000002402009985 */ /* 0x0203f4000c101d06 */
[----:B------:R-:W-:Y:S05]  /*1e470*/  @P0 BRA `(.L_x_10521) ;  /* 0x0000002000300947 */ /* 0x000fea0003800000 */
[----:B------:R-:W-:Y:S01]  /*1e480*/  SHF.R.S32.HI R4, RZ, 0x1f, R211 ;  /* 0x0000001fff047819 */ /* 0x000fe200000114d3 */
[----:B------:R-:W-:Y:S01]  /*1e490*/  ULDC.64 UR4, c[0x0][0x208] ;  /* 0x0000820000047ab9 */ /* 0x000fe20000000a00 */
[----:B------:R-:W-:-:S04]  /*1e4a0*/  LEA R14, P0, R211, R14, 0x1 ;  /* 0x0000000ed30e7211 */ /* 0x000fc800078008ff */
[----:B------:R-:W-:-:S05]  /*1e4b0*/  LEA.HI.X R15, R211, R0, R4, 0x1, P0 ;  /* 0x00000000d30f7211 */ /* 0x000fca00000f0c04 */
[----:B------:R2:W-:Y:S01]  /*1e4c0*/  ST.E.128 desc[UR4][R14.64], R52 ;  /* 0x000000340e007985 */ /* 0x0005e2000c101d04 */
[----:B------:R-:W-:Y:S05]  /*1e4d0*/  BRA `(.L_x_10521) ;  /* 0x0000002000187947 */ /* 0x000fea0003800000 */
.L_x_10510:
[----:B------:R-:W-:Y:S01]  /*1e4e0*/  ULDC.64 UR4, c[0x0][0xb08] ;  /* 0x0002c20000047ab9 */ /* 0x000fe20000000a00 */
[----:B------:R-:W1:Y:S01]  /*1e4f0*/  @P1 LDC R12, c[0x0][0xbec] ;  /* 0x0002fb00ff0c1b82 */ /* 0x000e620000000800 */
[----:B------:R-:W-:Y:S01]  /*1e500*/  IMAD R106, R106, UR4, RZ ;  /* 0x000000046a6a7c24 */ /* 0x000fe2000f8e02ff */
[----:B0-----:R-:W-:Y:S01]  /*1e510*/  SHF.R.S32.HI R10, RZ, 0x1f, R105 ;  /* 0x0000001fff0a7819 */ /* 0x001fe20000011469 */
[----:B------:R-:W-:Y:S01]  /*1e520*/  IMAD.WIDE.U32 R8, R101, UR4, RZ ;  /* 0x0000000465087c25 */ /* 0x000fe2000f8e00ff */
[----:B------:R-:W-:-:S03]  /*1e530*/  SHF.R.S32.HI R28, RZ, 0x1f, R227 ;  /* 0x0000001fff1c7819 */ /* 0x000fc600000114e3 */
[----:B------:R-:W-:Y:S01]  /*1e540*/  IMAD R101, R101, UR5, R106 ;  /* 0x0000000565657c24 */ /* 0x000fe2000f8e026a */
[----:B------:R-:W0:Y:S01]  /*1e550*/  @P1 LDC R15, c[0x0][0xbf0] ;  /* 0x0002fc00ff0f1b82 */ /* 0x000e220000000800 */
[----:B------:R-:W-:Y:S01]  /*1e560*/  ULDC.64 UR4, c[0x0][0xb38] ;  /* 0x0002ce0000047ab9 */ /* 0x000fe20000000a00 */
[----:B------:R-:W-:Y:S02]  /*1e570*/  IMAD.MOV.U32 R11, RZ, RZ, R35 ;  /* 0x000000ffff0b7224 */ /* 0x000fe400078e0023 */
[----:B------:R-:W-:Y:S02]  /*1e580*/  IMAD.IADD R9, R9, 0x1, R101 ;  /* 0x0000000109097824 */ /* 0x000fe400078e0265 */
[----:B------:R-:W-:Y:S02]  /*1e590*/  VIADD R31, R200, 0x8 ;  /* 0x00000008c81f7836 */ /* 0x000fe40000000000 */
[----:B------:R-:W-:-:S03]  /*1e5a0*/  IMAD.WIDE.U32 R8, R192, UR4, R8 ;  /* 0x00000004c0087c25 */ /* 0x000fc6000f8e0008 */
[----:B------:R-:W-:Y:S01]  /*1e5b0*/  SHF.R.S32.HI R32, RZ, 0x1f, R31 ;  /* 0x0000001fff207819 */ /* 0x000fe2000001141f */
[----:B------:R-:W-:Y:S01]  /*1e5c0*/  IMAD R9, R192, UR5, R9 ;  /* 0x00000005c0097c24 */ /* 0x000fe2000f8e0209 */
[----:B------:R-:W-:Y:S01]  /*1e5d0*/  ULDC.64 UR4, c[0x0][0xb40] ;  /* 0x0002d00000047ab9 */ /* 0x000fe20000000a00 */
[----:B------:R-:W-:Y:S02]  /*1e5e0*/  VIADD R29, R200, 0x10 ;  /* 0x00000010c81d7836 */ /* 0x000fe40000000000 */
[----:B------:R-:W-:Y:S02]  /*1e5f0*/  IMAD R10, R10, UR4, RZ ;  /* 0x000000040a0a7c24 */ /* 0x000fe4000f8e02ff */
[----:B------:R-:W-:Y:S01]  /*1e600*/  IMAD.WIDE.U32 R8, R105, UR4, R8 ;  /* 0x0000000469087c25 */ /* 0x000fe2000f8e0008 */
[----:B------:R-:W-:-:S03]  /*1e610*/  SHF.R.S32.HI R33, RZ, 0x1f, R29 ;  /* 0x0000001fff217819 */ /* 0x000fc6000001141d */
        /* <DEDUP_REMOVED lines=18> */
[----:B------:R-:W-:-:S03]  /*1e740*/  ULDC.64 UR4, c[0x0][0xb28] ;  /* 0x0002ca0000047ab9 */ /* 0x000fc60000000a00 */
[----:B------:R-:W-:Y:S01]  /*1e750*/  IADD3 R9, R9, R15, RZ ;  /* 0x0000000f09097210 */ /* 0x000fe20007ffe0ff */
[----:B------:R-:W-:-:S04]  /*1e760*/  IMAD R10, R10, UR4, RZ ;  /* 0x000000040a0a7c24 */ /* 0x000fc8000f8e02ff */
[C---:B------:R-:W-:Y:S02]  /*1e770*/  IMAD R27, R13.reuse, UR5, R10 ;  /* 0x000000050d1b7c24 */ /* 0x040fe4000f8e020a */
[----:B------:R-:W-:Y:S01]  /*1e780*/  IMAD.WIDE.U32 R8, R13, UR4, R8 ;  /* 0x000000040d087c25 */ /* 0x000fe2000f8e0008 */
[----:B------:R-:W-:-:S03]  /*1e790*/  ULDC.64 UR4, c[0x0][0xb00] ;  /* 0x0002c00000047ab9 */ /* 0x000fc60000000a00 */
[----:B------:R-:W-:Y:S01]  /*1e7a0*/  IMAD.IADD R27, R9, 0x1, R27 ;  /* 0x00000001091b7824 */ /* 0x000fe200078e021b */
[----:B------:R-:W-:Y:S01]  /*1e7b0*/  LEA R25, P0, R8, UR4, 0x2 ;  /* 0x0000000408197c11 */ /* 0x000fe2000f8010ff */
[----:B------:R-:W-:-:S03]  /*1e7c0*/  UMOV UR4, 0xffffffff ;  /* 0xffffffff00047882 */ /* 0x000fc60000000000 */
[----:B------:R-:W-:Y:S01]  /*1e7d0*/  LEA.HI.X R27, R8, UR5, R27, 0x2, P0 ;  /* 0x00000005081b7c11 */ /* 0x000fe200080f141b */
[----:B0-----:R-:W-:Y:S08]  /*1e7e0*/  BRA.DIV UR4, `(.L_x_10522) ;  /* 0x000000ea04107947 */ /* 0x001ff0000b800000 */
[----:B------:R0:W1:Y:S04]  /*1e7f0*/  SHFL.IDX PT, R24, R27, RZ, 0x1c1f ;  /* 0x001c1fff1b187589 */ /* 0x00006800000e0000 */
[----:B------:R0:W2:Y:S02]  /*1e800*/  SHFL.IDX PT, R14, R25, RZ, 0x1c1f ;  /* 0x001c1fff190e7589 */ /* 0x0000a400000e0000 */
.L_x_10825:
[----:B------:R-:W-:Y:S01]  /*1e810*/  ISETP.GE.AND P0, PT, R30, R103, PT ;  /* 0x000000671e00720c */ /* 0x000fe20003f06270 */
[----:B------:R-:W-:-:S12]  /*1e820*/  BSSY B1, `(.L_x_10523) ;  /* 0x0000082000017945 */ /* 0x000fd80003800000 */
[----:B------:R-:W-:Y:S05]  /*1e830*/  @P0 BRA `(.L_x_10524) ;  /* 0x0000000800000947 */ /* 0x000fea0003800000 */
[----:B------:R-:W-:Y:S01]  /*1e840*/  ULDC UR4, c[0x0][0xac8] ;  /* 0x0002b20000047ab9 */ /* 0x000fe20000000800 */
[----:B------:R-:W-:Y:S01]  /*1e850*/  ULDC.64 UR6, c[0x0][0x208] ;  /* 0x0000820000067ab9 */ /* 0x000fe20000000a00 */
[C---:B------:R-:W-:Y:S01]  /*1e860*/  ISETP.GE.AND P0, PT, R200.reuse, UR4, PT ;  /* 0x00000004c8007c0c */ /* 0x040fe2000bf06270 */
[C---:B------:R-:W-:Y:S01]  /*1e870*/  VIADD R15, R200.reuse, 0x20 ;  /* 0x00000020c80f7836 */ /* 0x040fe20000000000 */
[----:B------:R-:W-:Y:S01]  /*1e880*/  ISETP.GE.AND P3, PT, R31, UR4, PT ;  /* 0x000000041f007c0c */ /* 0x000fe2000bf66270 */
[C---:B------:R-:W-:Y:S01]  /*1e890*/  VIADD R34, R200.reuse, 0x28 ;  /* 0x00000028c8227836 */ /* 0x040fe20000000000 */
[----:B------:R-:W-:Y:S01]  /*1e8a0*/  ISETP.GE.AND P2, PT, R29, UR4, PT ;  /* 0x000000041d007c0c */ /* 0x000fe2000bf46270 */
[C---:B------:R-:W-:Y:S01]  /*1e8b0*/  VIADD R38, R200.reuse, 0x30 ;  /* 0x00000030c8267836 */ /* 0x040fe20000000000 */
[----:B------:R-:W-:Y:S01]  /*1e8c0*/  ISETP.GE.AND P1, PT, R227, UR4, PT ;  /* 0x00000004e3007c0c */ /* 0x000fe2000bf26270 */
[C---:B------:R-:W-:Y:S02]  /*1e8d0*/  VIADD R35, R200.reuse, 0x38 ;  /* 0x00000038c8237836 */ /* 0x040fe40000000000 */
[----:B------:R-:W-:-:S02]  /*1e8e0*/  VIADD R37, R200, 0x20 ;  /* 0x00000020c8257836 */ /* 0x000fc40000000000 */
[C---:B------:R-:W-:Y:S02]  /*1e8f0*/  VIADD R36, R200.reuse, 0x28 ;  /* 0x00000028c8247836 */ /* 0x040fe40000000000 */
[----:B--2---:R-:W-:Y:S01]  /*1e900*/  @!P0 IMAD.MOV.U32 R10, RZ, RZ, R14 ;  /* 0x000000ffff0a8224 */ /* 0x004fe200078e000e */
[----:B------:R-:W-:Y:S01]  /*1e910*/  @!P0 MOV R13, R99 ;  /* 0x00000063000d8202 */ /* 0x000fe20000000f00 */
[----:B-1----:R-:W-:Y:S01]  /*1e920*/  @!P0 IMAD.MOV.U32 R11, RZ, RZ, R24 ;  /* 0x000000ffff0b8224 */ /* 0x002fe200078e0018 */
[C---:B------:R-:W-:Y:S01]  /*1e930*/  @!P3 LEA R8, P4, R31.reuse, R14, 0x2 ;  /* 0x0000000e1f08b211 */ /* 0x040fe200078810ff */
[----:B------:R-:W-:Y:S01]  /*1e940*/  @!P0 IMAD.MOV.U32 R12, RZ, RZ, R102 ;  /* 0x000000ffff0c8224 */ /* 0x000fe200078e0066 */
[----:B------:R-:W-:Y:S01]  /*1e950*/  SHF.R.S32.HI R37, RZ, 0x1f, R37 ;  /* 0x0000001fff257819 */ /* 0x000fe20000011425 */
[C---:B------:R-:W-:Y:S01]  /*1e960*/  @!P0 IMAD.WIDE R10, R200.reuse, 0x4, R10 ;  /* 0x00000004c80a8825 */ /* 0x040fe200078e020a */
[----:B------:R-:W-:Y:S02]  /*1e970*/  @!P3 LEA.HI.X R9, R31, R24, R32, 0x2, P4 ;  /* 0x000000181f09b211 */ /* 0x000fe400020f1420 */
[----:B------:R-:W-:Y:S01]  /*1e980*/  SHF.R.S32.HI R36, RZ, 0x1f, R36 ;  /* 0x0000001fff247819 */ /* 0x000fe20000011424 */
[C---:B------:R-:W-:Y:S01]  /*1e990*/  VIADD R39, R200.reuse, 0x30 ;  /* 0x00000030c8277836 */ /* 0x040fe20000000000 */
[----:B------:R1:W-:Y:S01]  /*1e9a0*/  @!P0 ST.E.64 desc[UR6][R10.64], R12 ;  /* 0x0000000c0a008985 */ /* 0x0003e2000c101b06 */
[----:B------:R-:W-:Y:S01]  /*1e9b0*/  ISETP.GE.AND P0, PT, R15, UR4, PT ;  /* 0x000000040f007c0c */ /* 0x000fe2000bf06270 */
[----:B------:R-:W-:-:S02]  /*1e9c0*/  VIADD R30, R200, 0x50 ;  /* 0x00000050c81e7836 */ /* 0x000fc40000000000 */
[----:B------:R-:W-:-:S03]  /*1e9d0*/  SHF.R.S32.HI R39, RZ, 0x1f, R39 ;  /* 0x0000001fff277819 */ /* 0x000fc60000011427 */
[----:B------:R-:W-:Y:S01]  /*1e9e0*/  SHF.R.S32.HI R30, RZ, 0x1f, R30 ;  /* 0x0000001fff1e7819 */ /* 0x000fe2000001141e */
[----:B-1----:R-:W-:Y:S01]  /*1e9f0*/  @!P3 IMAD.MOV.U32 R10, RZ, RZ, R100 ;  /* 0x000000ffff0ab224 */ /* 0x002fe200078e0064 */
[----:B------:R-:W-:Y:S01]  /*1ea00*/  @!P2 LEA R12, P4, R29, R14, 0x2 ;  /* 0x0000000e1d0ca211 */ /* 0x000fe200078810ff */
[----:B------:R-:W-:-:S03]  /*1ea10*/  @!P3 IMAD.MOV.U32 R11, RZ, RZ, R98 ;  /* 0x000000ffff0bb224 */ /* 0x000fc600078e0062 */
[----:B------:R-:W-:Y:S02]  /*1ea20*/  @!P2 LEA.HI.X R13, R29, R24, R33, 0x2, P4 ;  /* 0x000000181d0da211 */ /* 0x000fe400020f1421 */
[----:B------:R1:W-:Y:S01]  /*1ea30*/  @!P3 ST.E.64 desc[UR6][R8.64], R10 ;  /* 0x0000000a0800b985 */ /* 0x0003e2000c101b06 */
[----:B------:R-:W-:Y:S02]  /*1ea40*/  ISETP.GE.AND P3, PT, R34, UR4, PT ;  /* 0x0000000422007c0c */ /* 0x000fe4000bf66270 */
[C---:B-1----:R-:W-:Y:S01]  /*1ea50*/  @!P1 LEA R8, P5, R227.reuse, R14, 0x2 ;  /* 0x0000000ee3089211 */ /* 0x042fe200078a10ff */
[----:B------:R-:W-:Y:S01]  /*1ea60*/  @!P2 IMAD.MOV.U32 R10, RZ, RZ, R79 ;  /* 0x000000ffff0aa224 */ /* 0x000fe200078e004f */
[----:B------:R-:W-:Y:S01]  /*1ea70*/  @!P1 MOV R79, R78 ;  /* 0x0000004e004f9202 */ /* 0x000fe20000000f00 */
[----:B------:R-:W-:Y:S01]  /*1ea80*/  @!P2 IMAD.MOV.U32 R11, RZ, RZ, R77 ;  /* 0x000000ffff0ba224 */ /* 0x000fe200078e004d */
[----:B------:R-:W-:Y:S01]  /*1ea90*/  @!P1 LEA.HI.X R9, R227, R24, R28, 0x2, P5 ;  /* 0x00000018e3099211 */ /* 0x000fe200028f141c */
[----:B------:R-:W-:-:S03]  /*1eaa0*/  @!P1 IMAD.MOV.U32 R78, RZ, RZ, R80 ;  /* 0x000000ffff4e9224 */ /* 0x000fc600078e0050 */
[----:B------:R1:W-:Y:S01]  /*1eab0*/  @!P2 ST.E.64 desc[UR6][R12.64], R10 ;  /* 0x0000000a0c00a985 */ /* 0x0003e2000c101b06 */
[----:B------:R-:W-:-:S03]  /*1eac0*/  ISETP.GE.AND P2, PT, R38, UR4, PT ;  /* 0x0000000426007c0c */ /* 0x000fc6000bf46270 */
[----:B------:R2:W-:Y:S01]  /*1ead0*/  @!P1 ST.E.64 desc[UR6][R8.64], R78 ;  /* 0x0000004e08009985 */ /* 0x0005e2000c101b06 */
[----:B------:R-:W-:Y:S02]  /*1eae0*/  ISETP.GE.AND P1, PT, R35, UR4, PT ;  /* 0x0000000423007c0c */ /* 0x000fe4000bf26270 */
[CC--:B-1----:R-:W-:Y:S01]  /*1eaf0*/  @!P0 LEA R10, P4, R15.reuse, R14.reuse, 0x2 ;  /* 0x0000000e0f0a8211 */ /* 0x0c2fe200078810ff */
[----:B------:R-:W-:Y:S02]  /*1eb00*/  @!P0 IMAD.MOV.U32 R12, RZ, RZ, R2 ;  /* 0x000000ffff0c8224 */ /* 0x000fe400078e0002 */
[----:B------:R-:W-:Y:S01]  /*1eb10*/  @!P0 IMAD.MOV.U32 R13, RZ, RZ, R81 ;  /* 0x000000ffff0d8224 */ /* 0x000fe200078e0051 */
[----:B--2---:R-:W-:Y:S01]  /*1eb20*/  @!P3 LEA R8, P5, R34, R14, 0x2 ;  /* 0x0000000e2208b211 */ /* 0x004fe200078a10ff */
[----:B------:R-:W-:Y:S01]  /*1eb30*/  @!P3 IMAD.MOV.U32 R2, RZ, RZ, R3 ;  /* 0x000000ffff02b224 */ /* 0x000fe200078e0003 */
[-C--:B------:R-:W-:Y:S01]  /*1eb40*/  @!P0 LEA.HI.X R11, R15, R24.reuse, R37, 0x2, P4 ;  /* 0x000000180f0b8211 */ /* 0x080fe200020f1425 */
[----:B------:R-:W-:Y:S01]  /*1eb50*/  VIADD R15, R200, 0x40 ;  /* 0x00000040c80f7836 */ /* 0x000fe20000000000 */
[----:B------:R-:W-:Y:S01]  /*1eb60*/  @!P3 LEA.HI.X R9, R34, R24, R36, 0x2, P5 ;  /* 0x000000182209b211 */ /* 0x000fe200028f1424 */
[C---:B------:R-:W-:Y:S01]  /*1eb70*/  VIADD R37, R200.reuse, 0x38 ;  /* 0x00000038c8257836 */ /* 0x040fe20000000000 */
[----:B------:R-:W-:Y:S01]  /*1eb80*/  @!P3 MOV R3, R0 ;  /* 0x000000000003b202 */ /* 0x000fe20000000f00 */
[----:B------:R1:W-:Y:S01]  /*1eb90*/  @!P0 ST.E.64 desc[UR6][R10.64], R12 ;  /* 0x0000000c0a008985 */ /* 0x0003e2000c101b06 */
[----:B------:R-:W-:Y:S01]  /*1eba0*/  ISETP.GE.AND P0, PT, R15, UR4, PT ;  /* 0x000000040f007c0c */ /* 0x000fe2000bf06270 */
[C---:B------:R-:W-:Y:S01]  /*1ebb0*/  VIADD R36, R200.reuse, 0x50 ;  /* 0x00000050c8247836 */ /* 0x040fe20000000000 */
[----:B------:R-:W-:Y:S01]  /*1ebc0*/  SHF.R.S32.HI R37, RZ, 0x1f, R37 ;  /* 0x0000001fff257819 */ /* 0x000fe20000011425 */
[----:B------:R2:W-:Y:S01]  /*1ebd0*/  @!P3 ST.E.64 desc[UR6][R8.64], R2 ;  /* 0x000000020800b985 */ /* 0x0005e2000c101b06 */
[----:B------:R-:W-:Y:S01]  /*1ebe0*/  VIADD R34, R200, 0x48 ;  /* 0x00000048c8227836 */ /* 0x000fe20000000000 */
[----:B------:R-:W-:-:S04]  /*1ebf0*/  SHF.R.S32.HI R0, RZ, 0x1f, R228 ;  /* 0x0000001fff007819 */ /* 0x000fc800000114e4 */
[----:B------:R-:W-:Y:S02]  /*1ec00*/  ISETP.GE.AND P3, PT, R34, UR4, PT ;  /* 0x0000000422007c0c */ /* 0x000fe4000bf66270 */
[CC--:B-1----:R-:W-:Y:S02]  /*1ec10*/  @!P2 LEA R10, P5, R38.reuse, R14.reuse, 0x2 ;  /* 0x0000000e260aa211 */ /* 0x0c2fe400078a10ff */
[C---:B--2---:R-:W-:Y:S01]  /*1ec20*/  @!P1 LEA R2, P4, R35.reuse, R14, 0x2 ;  /* 0x0000000e23029211 */ /* 0x044fe200078810ff */
[----:B------:R-:W-:Y:S01]  /*1ec30*/  @!P2 IMAD.MOV.U32 R8, RZ, RZ, R21 ;  /* 0x000000ffff08a224 */ /* 0x000fe200078e0015 */
[-C--:B------:R-:W-:Y:S01]  /*1ec40*/  @!P2 LEA.HI.X R11, R38, R24.reuse, R39, 0x2, P5 ;  /* 0x00000018260ba211 */ /* 0x080fe200028f1427 */
[----:B------:R-:W-:Y:S01]  /*1ec50*/  @!P2 IMAD.MOV.U32 R9, RZ, RZ, R4 ;  /* 0x000000ffff09a224 */ /* 0x000fe200078e0004 */
[----:B------:R-:W-:Y:S01]  /*1ec60*/  @!P1 LEA.HI.X R3, R35, R24, R37, 0x2, P4 ;  /* 0x0000001823039211 */ /* 0x000fe200020f1425 */
[----:B------:R-:W-:Y:S01]  /*1ec70*/  VIADD R37, R200, 0x40 ;  /* 0x00000040c8257836 */ /* 0x000fe20000000000 */
[----:B------:R-:W-:Y:S01]  /*1ec80*/  ISETP.GE.AND P5, PT, R36, UR4, PT ;  /* 0x0000000424007c0c */ /* 0x000fe2000bfa6270 */
[----:B------:R-:W-:Y:S01]  /*1ec90*/  @!P1 IMAD.MOV.U32 R21, RZ, RZ, R20 ;  /* 0x000000ffff159224 */ /* 0x000fe200078e0014 */
[----:B------:R1:W-:Y:S01]  /*1eca0*/  @!P2 ST.E.64 desc[UR6][R10.64], R8 ;  /* 0x000000080a00a985 */ /* 0x0003e2000c101b06 */
[----:B------:R-:W-:Y:S01]  /*1ecb0*/  @!P1 MOV R20, R40 ;  /* 0x0000002800149202 */ /* 0x000fe20000000f00 */
[----:B------:R-:W-:Y:S01]  /*1ecc0*/  VIADD R35, R200, 0x58 ;  /* 0x00000058c8237836 */ /* 0x000fe20000000000 */
[----:B------:R-:W-:-:S02]  /*1ecd0*/  SHF.R.S32.HI R37, RZ, 0x1f, R37 ;  /* 0x0000001fff257819 */ /* 0x000fc40000011425 */
[----:B------:R-:W-:Y:S01]  /*1ece0*/  SHF.R.S32.HI R4, RZ, 0x1f, R229 ;  /* 0x0000001fff047819 */ /* 0x000fe200000114e5 */
[----:B------:R2:W-:Y:S01]  /*1ecf0*/  @!P1 ST.E.64 desc[UR6][R2.64], R20 ;  /* 0x0000001402009985 */ /* 0x0005e2000c101b06 */
[----:B------:R-:W-:Y:S02]  /*1ed00*/  ISETP.GE.AND P1, PT, R35, UR4, PT ;  /* 0x0000000423007c0c */ /* 0x000fe4000bf26270 */
[C---:B-1----:R-:W-:Y:S01]  /*1ed10*/  @!P0 LEA R8, P2, R15.reuse, R14, 0x2 ;  /* 0x0000000e0f088211 */ /* 0x042fe200078410ff */
[----:B------:R-:W-:Y:S02]  /*1ed20*/  @!P0 IMAD.MOV.U32 R10, RZ, RZ, R43 ;  /* 0x000000ffff0a8224 */ /* 0x000fe400078e002b */
[----:B------:R-:W-:Y:S01]  /*1ed30*/  @!P0 IMAD.MOV.U32 R11, RZ, RZ, R41 ;  /* 0x000000ffff0b8224 */ /* 0x000fe200078e0029 */
[----:B------:R-:W-:Y:S01]  /*1ed40*/  @!P0 LEA.HI.X R9, R15, R24, R37, 0x2, P2 ;  /* 0x000000180f098211 */ /* 0x000fe200010f1425 */
[----:B------:R-:W-:Y:S01]  /*1ed50*/  VIADD R37, R200, 0x48 ;  /* 0x00000048c8257836 */ /* 0x000fe20000000000 */
[-C--:B------:R-:W-:Y:S01]  /*1ed60*/  @!P5 LEA R12, P2, R36, R14.reuse, 0x2 ;  /* 0x0000000e240cd211 */ /* 0x080fe200078410ff */
[----:B------:R-:W-:Y:S01]  /*1ed70*/  VIADD R15, R200, 0x60 ;  /* 0x00000060c80f7836 */ /* 0x000fe20000000000 */
[----:B--2---:R-:W-:Y:S01]  /*1ed80*/  @!P3 LEA R2, P4, R34, R14, 0x2 ;  /* 0x0000000e2202b211 */ /* 0x004fe200078810ff */
[----:B------:R1:W-:Y:S01]  /*1ed90*/  @!P0 ST.E.64 desc[UR6][R8.64], R10 ;  /* 0x0000000a08008985 */ /* 0x0003e2000c101b06 */
[----:B------:R-:W-:Y:S01]  /*1eda0*/  SHF.R.S32.HI R37, RZ, 0x1f, R37 ;  /* 0x0000001fff257819 */ /* 0x000fe20000011425 */
[----:B------:R-:W-:Y:S01]  /*1edb0*/  @!P3 IMAD.MOV.U32 R43, RZ, RZ, R42 ;  /* 0x000000ffff2bb224 */ /* 0x000fe200078e002a */
[----:B------:R-:W-:Y:S01]  /*1edc0*/  ISETP.GE.AND P0, PT, R15, UR4, PT ;  /* 0x000000040f007c0c */ /* 0x000fe2000bf06270 */
[----:B------:R-:W-:Y:S01]  /*1edd0*/  @!P3 IMAD.MOV.U32 R42, RZ, RZ, R44 ;  /* 0x000000ffff2ab224 */ /* 0x000fe200078e002c */
[-C--:B------:R-:W-:Y:S01]  /*1ede0*/  @!P5 LEA.HI.X R13, R36, R24.reuse, R30, 0x2, P2 ;  /* 0x00000018240dd211 */ /* 0x080fe200010f141e */
[----:B------:R-:W-:Y:S01]  /*1edf0*/  VIADD R36, R200, 0x58 ;  /* 0x00000058c8247836 */ /* 0x000fe20000000000 */
[----:B------:R-:W-:Y:S01]  /*1ee00*/  @!P3 LEA.HI.X R3, R34, R24, R37, 0x2, P4 ;  /* 0x000000182203b211 */ /* 0x000fe200020f1425 */
[----:B------:R-:W-:Y:S01]  /*1ee10*/  @!P5 IMAD.MOV.U32 R44, RZ, RZ, R47 ;  /* 0x000000ffff2cd224 */ /* 0x000fe200078e002f */
[C---:B------:R-:W-:Y:S01]  /*1ee20*/  IADD3 R34, R200.reuse, 0x68, RZ ;  /* 0x00000068c8227810 */ /* 0x040fe20007ffe0ff */
[----:B------:R-:W-:Y:S01]  /*1ee30*/  VIADD R30, R200, 0x60 ;  /* 0x00000060c81e7836 */ /* 0x000fe20000000000 */
[----:B------:R-:W-:Y:S01]  /*1ee40*/  @!P1 LEA R20, P2, R35, R14, 0x2 ;  /* 0x0000000e23149211 */ /* 0x000fe200078410ff */
[----:B------:R2:W-:Y:S01]  /*1ee50*/  @!P3 ST.E.64 desc[UR6][R2.64], R42 ;  /* 0x0000002a0200b985 */ /* 0x0005e2000c101b06 */
[----:B------:R-:W-:Y:S01]  /*1ee60*/  SHF.R.S32.HI R36, RZ, 0x1f, R36 ;  /* 0x0000001fff247819 */ /* 0x000fe20000011424 */
[----:B------:R-:W-:Y:S01]  /*1ee70*/  @!P1 IMAD.MOV.U32 R47, RZ, RZ, R46 ;  /* 0x000000ffff2f9224 */ /* 0x000fe200078e002e */
[----:B------:R-:W-:Y:S01]  /*1ee80*/  ISETP.GE.AND P3, PT, R34, UR4, PT ;  /* 0x0000000422007c0c */ /* 0x000fe2000bf66270 */
[----:B------:R3:W-:Y:S01]  /*1ee90*/  @!P5 ST.E.64 desc[UR6][R12.64], R44 ;  /* 0x0000002c0c00d985 */ /* 0x0007e2000c101b06 */
[----:B------:R-:W-:Y:S01]  /*1eea0*/  ISETP.GE.AND P5, PT, R229, UR4, PT ;  /* 0x00000004e5007c0c */ /* 0x000fe2000bfa6270 */
[----:B------:R-:W-:Y:S01]  /*1eeb0*/  @!P1 IMAD.MOV.U32 R46, RZ, RZ, R48 ;  /* 0x000000ffff2e9224 */ /* 0x000fe200078e0030 */
[----:B------:R-:W-:-:S02]  /*1eec0*/  ISETP.GE.AND P4, PT, R228, UR4, PT ;  /* 0x00000004e4007c0c */ /* 0x000fc4000bf86270 */
[----:B------:R-:W-:Y:S02]  /*1eed0*/  @!P1 LEA.HI.X R21, R35, R24, R36, 0x2, P2 ;  /* 0x0000001823159211 */ /* 0x000fe400010f1424 */
[----:B------:R-:W-:Y:S02]  /*1eee0*/  SHF.R.S32.HI R30, RZ, 0x1f, R30 ;  /* 0x0000001fff1e7819 */ /* 0x000fe4000001141e */
[C---:B-1----:R-:W-:Y:S01]  /*1eef0*/  @!P0 LEA R8, P2, R15.reuse, R14, 0x2 ;  /* 0x0000000e0f088211 */ /* 0x042fe200078410ff */
[----:B------:R3:W-:Y:S01]  /*1ef00*/  @!P1 ST.E.64 desc[UR6][R20.64], R46 ;  /* 0x0000002e14009985 */ /* 0x0007e2000c101b06 */
[----:B------:R-:W-:Y:S01]  /*1ef10*/  @!P0 MOV R48, R51 ;  /* 0x0000003300308202 */ /* 0x000fe20000000f00 */
[----:B------:R-:W-:Y:S01]  /*1ef20*/  @!P3 IMAD.MOV.U32 R51, RZ, RZ, R50 ;  /* 0x000000ffff33b224 */ /* 0x000fe200078e0032 */
[----:B------:R-:W-:Y:S01]  /*1ef30*/  @!P0 LEA.HI.X R9, R15, R24, R30, 0x2, P2 ;  /* 0x000000180f098211 */ /* 0x000fe200010f141e */
[----:B------:R-:W-:Y:S01]  /*1ef40*/  VIADD R30, R200, 0x68 ;  /* 0x00000068c81e7836 */ /* 0x000fe20000000000 */
[----:B--2---:R-:W-:Y:S01]  /*1ef50*/  @!P3 LEA R2, P1, R34, R14, 0x2 ;  /* 0x0000000e2202b211 */ /* 0x004fe200078210ff */
[----:B------:R-:W-:-:S02]  /*1ef60*/  @!P3 IMAD.MOV.U32 R50, RZ, RZ, R82 ;  /* 0x000000ffff32b224 */ /* 0x000fc400078e0052 */
[----:B------:R3:W-:Y:S01]  /*1ef70*/  @!P0 ST.E.64 desc[UR6][R8.64], R48 ;  /* 0x0000003008008985 */ /* 0x0007e2000c101b06 */
[----:B------:R-:W-:Y:S01]  /*1ef80*/  SHF.R.S32.HI R30, RZ, 0x1f, R30 ;  /* 0x0000001fff1e7819 */ /* 0x000fe2000001141e */
[----:B------:R-:W-:Y:S01]  /*1ef90*/  @!P5 IMAD.MOV.U32 R82, RZ, RZ, R85 ;  /* 0x000000ffff52d224 */ /* 0x000fe200078e0055 */
[CC--:B------:R-:W-:Y:S01]  /*1efa0*/  @!P5 LEA R10, P0, R229.reuse, R14.reuse, 0x2 ;  /* 0x0000000ee50ad211 */ /* 0x0c0fe200078010ff */
[----:B------:R-:W-:Y:S01]  /*1efb0*/  @!P4 IMAD.MOV.U32 R85, RZ, RZ, R84 ;  /* 0x000000ffff55c224 */ /* 0x000fe200078e0054 */
[----:B------:R-:W-:Y:S01]  /*1efc0*/  @!P4 LEA R14, P2, R228, R14, 0x2 ;  /* 0x0000000ee40ec211 */ /* 0x000fe200078410ff */
[----:B------:R-:W-:Y:S01]  /*1efd0*/  @!P4 IMAD.MOV.U32 R84, RZ, RZ, R86 ;  /* 0x000000ffff54c224 */ /* 0x000fe200078e0056 */
[-C--:B------:R-:W-:Y:S02]  /*1efe0*/  @!P3 LEA.HI.X R3, R34, R24.reuse, R30, 0x2, P1 ;  /* 0x000000182203b211 */ /* 0x080fe400008f141e */
[-C--:B------:R-:W-:Y:S02]  /*1eff0*/  @!P5 LEA.HI.X R11, R229, R24.reuse, R4, 0x2, P0 ;  /* 0x00000018e50bd211 */ /* 0x080fe400000f1404 */
[----:B------:R-:W-:Y:S01]  /*1f000*/  @!P4 LEA.HI.X R15, R228, R24, R0, 0x2, P2 ;  /* 0x00000018e40fc211 */ /* 0x000fe200010f1400 */
[----:B------:R3:W-:Y:S04]  /*1f010*/  @!P3 ST.E.64 desc[UR6][R2.64], R50 ;  /* 0x000000320200b985 */ /* 0x0007e8000c101b06 */
[----:B------:R3:W-:Y:S04]  /*1f020*/  @!P5 ST.E.64 desc[UR6][R10.64], R82 ;  /* 0x000000520a00d985 */ /* 0x0007e8000c101b06 */
[----:B------:R3:W-:Y:S02]  /*1f030*/  @!P4 ST.E.64 desc[UR6][R14.64], R84 ;  /* 0x000000540e00c985 */ /* 0x0007e4000c101b06 */
.L_x_10524:
[----:B------:R-:W-:Y:S05]  /*1f040*/  BSYNC B1 ;  /* 0x0000000000017941 */ /* 0x000fea0003800000 */
.L_x_10523:
[----:B------:R-:W-:-:S03]  /*1f050*/  UMOV UR4, 0xffffffff ;  /* 0xffffffff00047882 */ /* 0x000fc60000000000 */
[----:B------:R-:W-:Y:S05]  /*1f060*/  BRA.DIV UR4, `(.L_x_10525) ;  /* 0x000000e204247947 */ /* 0x000fea000b800000 */
[----:B------:R4:W0:Y:S04]  /*1f070*/  SHFL.IDX PT, R0, R27, 0x1, 0x1c1f ;  /* 0x003c1f001b007f89 */ /* 0x00082800000e0000 */
[----:B--23--:R4:W2:Y:S02]  /*1f080*/  SHFL.IDX PT, R14, R25, 0x1, 0x1c1f ;  /* 0x003c1f00190e7f89 */ /* 0x00c8a400000e0000 */
.L_x_10829:
[----:B------:R-:W-:-:S13]  /*1f090*/  ISETP.GE.AND P0, PT, R26, R103, PT ;  /* 0x000000671a00720c */ /* 0x000fda0003f06270 */
[----:B------:R-:W-:Y:S05]  /*1f0a0*/  @P0 BRA `(.L_x_10521) ;  /* 0x0000001400240947 */ /* 0x000fea0003800000 */
[----:B------:R-:W-:Y:S01]  /*1f0b0*/  ULDC UR4, c[0x0][0xac8] ;  /* 0x0002b20000047ab9 */ /* 0x000fe20000000800 */
[C---:B0---4-:R-:W-:Y:S01]  /*1f0c0*/  IADD3 R25, R200.reuse, 0x20, RZ ;  /* 0x00000020c8197810 */ /* 0x051fe20007ffe0ff */
[----:B------:R-:W-:Y:S01]  /*1f0d0*/  ULDC.64 UR6, c[0x0][0x208] ;  /* 0x0000820000067ab9 */ /* 0x000fe20000000a00 */
[C---:B------:R-:W-:Y:S01]  /*1f0e0*/  ISETP.GE.AND P4, PT, R200.reuse, UR4, PT ;  /* 0x00000004c8007c0c */ /* 0x040fe2000bf86270 */
[C---:B------:R-:W-:Y:S01]  /*1f0f0*/  VIADD R34, R200.reuse, 0x28 ;  /* 0x00000028c8227836 */ /* 0x040fe20000000000 */
[----:B------:R-:W-:Y:S01]  /*1f100*/  ISETP.GE.AND P2, PT, R31, UR4, PT ;  /* 0x000000041f007c0c */ /* 0x000fe2000bf46270 */
[C---:B-1----:R-:W-:Y:S01]  /*1f110*/  VIADD R24, R200.reuse, 0x30 ;  /* 0x00000030c8187836 */ /* 0x042fe20000000000 */
[----:B------:R-:W-:Y:S01]  /*1f120*/  ISETP.GE.AND P1, PT, R29, UR4, PT ;  /* 0x000000041d007c0c */ /* 0x000fe2000bf26270 */
[C---:B------:R-:W-:Y:S01]  /*1f130*/  VIADD R4, R200.reuse, 0x38 ;  /* 0x00000038c8047836 */ /* 0x040fe20000000000 */
[----:B------:R-:W-:Y:S01]  /*1f140*/  ISETP.GE.AND P0, PT, R227, UR4, PT ;  /* 0x00000004e3007c0c */ /* 0x000fe2000bf06270 */
[C---:B------:R-:W-:Y:S01]  /*1f150*/  VIADD R30, R200.reuse, 0x40 ;  /* 0x00000040c81e7836 */ /* 0x040fe20000000000 */
[C---:B------:R-:W-:Y:S01]  /*1f160*/  IADD3 R27, R200.reuse, 0x20, RZ ;  /* 0x00000020c81b7810 */ /* 0x040fe20007ffe0ff */
[----:B------:R-:W-:-:S02]  /*1f170*/  VIADD R35, R200, 0x28 ;  /* 0x00000028c8237836 */ /* 0x000fc40000000000 */
[C---:B------:R-:W-:Y:S01]  /*1f180*/  VIADD R36, R200.reuse, 0x50 ;  /* 0x00000050c8247836 */ /* 0x040fe20000000000 */
[----:B------:R-:W-:Y:S01]  /*1f190*/  SHF.R.S32.HI R27, RZ, 0x1f, R27 ;  /* 0x0000001fff1b7819 */ /* 0x000fe2000001141b */
[----:B------:R-:W-:Y:S01]  /*1f1a0*/  @!P4 IMAD.MOV.U32 R15, RZ, RZ, R0 ;  /* 0x000000ffff0fc224 */ /* 0x000fe200078e0000 */
[----:B------:R-:W-:Y:S01]  /*1f1b0*/  SHF.R.S32.HI R35, RZ, 0x1f, R35 ;  /* 0x0000001fff237819 */ /* 0x000fe20000011423 */
[----:B------:R-:W-:Y:S01]  /*1f1c0*/  @!P4 IMAD.MOV.U32 R86, RZ, RZ, R52 ;  /* 0x000000ffff56c224 */ /* 0x000fe200078e0034 */
[-C--:B--2---:R-:W-:Y:S01]  /*1f1d0*/  @!P2 LEA R8, P3, R31, R14.reuse, 0x2 ;  /* 0x0000000e1f08a211 */ /* 0x084fe200078610ff */
[----:B------:R-:W-:Y:S01]  /*1f1e0*/  @!P4 IMAD.WIDE R2, R200, 0x4, R14 ;  /* 0x00000004c802c825 */ /* 0x000fe200078e020e */
[----:B------:R-:W-:Y:S02]  /*1f1f0*/  @!P1 LEA R10, P5, R29, R14, 0x2 ;  /* 0x0000000e1d0a9211 */ /* 0x000fe400078a10ff */
[-C--:B------:R-:W-:Y:S02]  /*1f200*/  @!P2 LEA.HI.X R9, R31, R0.reuse, R32, 0x2, P3 ;  /* 0x000000001f09a211 */ /* 0x080fe400018f1420 */
[----:B------:R-:W-:Y:S01]  /*1f210*/  ISETP.GE.AND P3, PT, R25, UR4, PT ;  /* 0x0000000419007c0c */ /* 0x000fe2000bf66270 */
[----:B------:R0:W-:Y:S01]  /*1f220*/  @!P4 ST.E.64 desc[UR6][R2.64], R86 ;  /* 0x000000560200c985 */ /* 0x0001e2000c101b06 */
[----:B------:R-:W-:-:S02]  /*1f230*/  @!P1 LEA.HI.X R11, R29, R0, R33, 0x2, P5 ;  /* 0x000000001d0b9211 */ /* 0x000fc400028f1421 */
[C---:B------:R-:W-:Y:S02]  /*1f240*/  @!P0 LEA R12, P4, R227.reuse, R14, 0x2 ;  /* 0x0000000ee30c8211 */ /* 0x040fe400078810ff */
[----:B------:R-:W-:Y:S02]  /*1f250*/  SHF.R.S32.HI R36, RZ, 0x1f, R36 ;  /* 0x0000001fff247819 */ /* 0x000fe40000011424 */
[----:B------:R-:W-:-:S05]  /*1f260*/  @!P0 LEA.HI.X R13, R227, R0, R28, 0x2, P4 ;  /* 0x00000000e30d8211 */ /* 0x000fca00020f141c */
[C---:B------:R-:W-:Y:S01]  /*1f270*/  @!P3 LEA R20, P5, R25.reuse, R14, 0x2 ;  /* 0x0000000e1914b211 */ /* 0x040fe200078a10ff */
[----:B0-----:R-:W-:Y:S02]  /*1f280*/  @!P2 IMAD.MOV.U32 R2, RZ, RZ, R53 ;  /* 0x000000ffff02a224 */ /* 0x001fe400078e0035 */
[----:B------:R-:W-:Y:S01]  /*1f290*/  @!P2 IMAD.MOV.U32 R3, RZ, RZ, R90 ;  /* 0x000000ffff03a224 */ /* 0x000fe200078e005a */
[----:B------:R-:W-:Y:S01]  /*1f2a0*/  @!P3 LEA.HI.X R21, R25, R0, R27, 0x2, P5 ;  /* 0x000000001915b211 */ /* 0x000fe200028f141b */
[C---:B------:R-:W-:Y:S01]  /*1f2b0*/  VIADD R27, R200.reuse, 0x48 ;  /* 0x00000048c81b7836 */ /* 0x040fe20000000000 */
[----:B------:R-:W-:Y:S02]  /*1f2c0*/  IADD3 R25, R200, 0x30, RZ ;  /* 0x00000030c8197810 */ /* 0x000fe40007ffe0ff */
[----:B------:R0:W-:Y:S01]  /*1f2d0*/  @!P2 ST.E.64 desc[UR6][R8.64], R2 ;  /* 0x000000020800a985 */ /* 0x0001e2000c101b06 */
[----:B------:R-:W-:Y:S02]  /*1f2e0*/  ISETP.GE.AND P2, PT, R34, UR4, PT ;  /* 0x0000000422007c0c */ /* 0x000fe4000bf46270 */
[----:B------:R-:W-:Y:S01]  /*1f2f0*/  SHF.R.S32.HI R25, RZ, 0x1f, R25 ;  /* 0x0000001fff197819 */ /* 0x000fe20000011419 */
[----:B0-----:R-:W-:-:S10]  /*1f300*/  @!P1 IMAD.MOV.U32 R2, RZ, RZ, R56 ;  /* 0x000000ffff029224 */ /* 0x001fd400078e0038 */
        /* <DEDUP_REMOVED lines=8> */
[----:B------:R-:W-:Y:S01]  /*1f390*/  ISETP.GE.AND P5, PT, R27, UR4, PT ;  /* 0x000000041b007c0c */ /* 0x000fe2000bfa6270 */
[----:B------:R1:W-:Y:S01]  /*1f3a0*/  @!P0 ST.E.64 desc[UR6][R12.64], R54 ;  /* 0x000000360c008985 */ /* 0x0003e2000c101b06 */
[----:B------:R-:W-:-:S02]  /*1f3b0*/  ISETP.GE.AND P0, PT, R4, UR4, PT ;  /* 0x0000000404007c0c */ /* 0x000fc4000bf06270 */
[----:B------:R-:W-:Y:S01]  /*1f3c0*/  SHF.R.S32.HI R34, RZ, 0x1f, R34 ;  /* 0x0000001fff227819 */ /* 0x000fe20000011422 */
[----:B0-----:R-:W-:-:S06]  /*1f3d0*/  @!P3 IMAD.MOV.U32 R2, RZ, RZ, R60 ;  /* 0x000000ffff02b224 */ /* 0x001fcc00078e003c */
[C---:B------:R-:W-:Y:S01]  /*1f3e0*/  @!P1 LEA R10, P4, R24.reuse, R14, 0x2 ;  /* 0x0000000e180a9211 */ /* 0x040fe200078810ff */
[----:B------:R-:W-:Y:S02]  /*1f3f0*/  @!P3 IMAD.MOV.U32 R3, RZ, RZ, R58 ;  /* 0x000000ffff03b224 */ /* 0x000fe400078e003a */
[----:B------:R-:W-:Y:S01]  /*1f400*/  @!P2 IMAD.MOV.U32 R58, RZ, RZ, R61 ;  /* 0x000000ffff3aa224 */ /* 0x000fe200078e003d */
[----:B------:R-:W-:Y:S01]  /*1f410*/  @!P1 LEA.HI.X R11, R24, R0, R25, 0x2, P4 ;  /* 0x00000000180b9211 */ /* 0x000fe200020f1419 */
[----:B------:R-:W-:Y:S01]  /*1f420*/  VIADD R24, R200, 0x38 ;  /* 0x00000038c8187836 */ /* 0x000fe20000000000 */
[----:B------:R0:W-:Y:S01]  /*1f430*/  @!P3 ST.E.64 desc[UR6][R20.64], R2 ;  /* 0x000000021400b985 */ /* 0x0001e2000c101b06 */
[----:B------:R-:W-:-:S03]  /*1f440*/  ISETP.GE.AND P3, PT, R30, UR4, PT ;  /* 0x000000041e007c0c */ /* 0x000fc6000bf66270 */
[----:B------:R-:W-:Y:S01]  /*1f450*/  @!P2 ST.E.64 desc[UR6][R8.64], R58 ;  /* 0x0000003a0800a985 */ /* 0x000fe2000c101b06 */
[----:B-1----:R-:W-:Y:S02]  /*1f460*/  @!P0 LEA R12, P2, R4, R14, 0x2 ;  /* 0x0000000e040c8211 */ /* 0x002fe400078410ff */
[----:B------:R-:W-:-:S04]  /*1f470*/  SHF.R.S32.HI R24, RZ, 0x1f, R24 ;  /* 0x0000001fff187819 */ /* 0x000fc80000011418 */
[----:B------:R-:W-:Y:S02]  /*1f480*/  @!P0 LEA.HI.X R13, R4, R0, R24, 0x2, P2 ;  /* 0x00000000040d8211 */ /* 0x000fe400010f1418 */
[----:B------:R-:W-:Y:S01]  /*1f490*/  IADD3 R4, R200, 0x58, RZ ;  /* 0x00000058c8047810 */ /* 0x000fe20007ffe0ff */
[----:B0-----:R-:W-:Y:S01]  /*1f4a0*/  @!P1 IMAD.MOV.U32 R2, RZ, RZ, R70 ;  /* 0x000000ffff029224 */ /* 0x001fe200078e0046 */
[CC--:B------:R-:W-:Y:S01]  /*1f4b0*/  @!P3 LEA R20, P4, R30.reuse, R14.reuse, 0x2 ;  /* 0x0000000e1e14b211 */ /* 0x0c0fe200078810ff */
[----:B------:R-:W-:Y:S01]  /*1f4c0*/  @!P1 IMAD.MOV.U32 R3, RZ, RZ, R68 ;  /* 0x000000ffff039224 */ /* 0x000fe200078e0044 */
[----:B------:R-:W-:Y:S01]  /*1f4d0*/  @!P5 LEA R24, P2, R27, R14, 0x2 ;  /* 0x0000000e1b18d211 */ /* 0x000fe200078410ff */
[----:B------:R-:W-:Y:S01]  /*1f4e0*/  @!P0 IMAD.MOV.U32 R68, RZ, RZ, R71 ;  /* 0x000000ffff448224 */ /* 0x000fe200078e0047 */
[----:B------:R-:W-:Y:S01]  /*1f4f0*/  @!P3 LEA.HI.X R21, R30, R0, R34, 0x2, P4 ;  /* 0x000000001e15b211 */ /* 0x000fe200020f1422 */
[C---:B------:R-:W-:Y:S01]  /*1f500*/  VIADD R30, R200.reuse, 0x48 ;  /* 0x00000048c81e7836 */ /* 0x040fe20000000000 */
[----:B------:R0:W-:Y:S01]  /*1f510*/  @!P1 ST.E.64 desc[UR6][R10.64], R2 ;  /* 0x000000020a009985 */ /* 0x0001e2000c101b06 */
[----:B------:R-:W-:Y:S01]  /*1f520*/  ISETP.GE.AND P1, PT, R35, UR4, PT ;  /* 0x0000000423007c0c */ /* 0x000fe2000bf26270 */
[----:B------:R-:W-:Y:S01]  /*1f530*/  VIADD R34, R200, 0x60 ;  /* 0x00000060c8227836 */ /* 0x000fe20000000000 */
[----:B------:R-:W-:Y:S01]  /*1f540*/  ISETP.GE.AND P4, PT, R229, UR4, PT ;  /* 0x00000004e5007c0c */ /* 0x000fe2000bf86270 */
[----:B------:R1:W-:Y:S01]  /*1f550*/  @!P0 ST.E.64 desc[UR6][R12.64], R68 ;  /* 0x000000440c008985 */ /* 0x0003e2000c101b06 */
[----:B------:R-:W-:-:S02]  /*1f560*/  SHF.R.S32.HI R30, RZ, 0x1f, R30 ;  /* 0x0000001fff1e7819 */ /* 0x000fc4000001141e */
[----:B------:R-:W-:Y:S02]  /*1f570*/  ISETP.GE.AND P0, PT, R4, UR4, PT ;  /* 0x0000000404007c0c */ /* 0x000fe4000bf06270 */
[----:B------:R-:W-:Y:S01]  /*1f580*/  @!P5 LEA.HI.X R25, R27, R0, R30, 0x2, P2 ;  /* 0x000000001b19d211 */ /* 0x000fe200010f141e */
[C---:B------:R-:W-:Y:S01]  /*1f590*/  VIADD R27, R200.reuse, 0x68 ;  /* 0x00000068c81b7836 */ /* 0x040fe20000000000 */
[----:B------:R-:W-:Y:S01]  /*1f5a0*/  IADD3 R30, R200, 0x58, RZ ;  /* 0x00000058c81e7810 */ /* 0x000fe20007ffe0ff */
[----:B0-----:R-:W-:Y:S02]  /*1f5b0*/  @!P3 IMAD.MOV.U32 R2, RZ, RZ, R74 ;  /* 0x000000ffff02b224 */ /* 0x001fe400078e004a */
[C---:B------:R-:W-:Y:S01]  /*1f5c0*/  @!P1 LEA R8, P2, R35.reuse, R14, 0x2 ;  /* 0x0000000e23089211 */ /* 0x040fe200078410ff */
[----:B------:R-:W-:Y:S01]  /*1f5d0*/  @!P3 IMAD.MOV.U32 R3, RZ, RZ, R72 ;  /* 0x000000ffff03b224 */ /* 0x000fe200078e0048 */
[----:B------:R-:W-:Y:S01]  /*1f5e0*/  SHF.R.S32.HI R30, RZ, 0x1f, R30 ;  /* 0x0000001fff1e7819 */ /* 0x000fe2000001141e */
[----:B------:R-:W-:Y:S01]  /*1f5f0*/  @!P5 IMAD.MOV.U32 R72, RZ, RZ, R75 ;  /* 0x000000ffff48d224 */ /* 0x000fe200078e004b */
[----:B------:R-:W-:Y:S01]  /*1f600*/  @!P1 LEA.HI.X R9, R35, R0, R36, 0x2, P2 ;  /* 0x0000000023099211 */ /* 0x000fe200010f1424 */
[----:B------:R-:W-:Y:S01]  /*1f610*/  @!P1 IMAD.MOV.U32 R77, RZ, RZ, R76 ;  /* 0x000000ffff4d9224 */ /* 0x000fe200078e004c */
[----:B------:R0:W-:Y:S01]  /*1f620*/  @!P3 ST.E.64 desc[UR6][R20.64], R2 ;  /* 0x000000021400b985 */ /* 0x0001e2000c101b06 */
[----:B------:R-:W-:Y:S01]  /*1f630*/  @!P0 LEA R10, P2, R4, R14, 0x2 ;  /* 0x0000000e040a8211 */ /* 0x000fe200078410ff */
[----:B------:R-:W-:Y:S01]  /*1f640*/  @!P1 IMAD.MOV.U32 R76, RZ, RZ, R92 ;  /* 0x000000ffff4c9224 */ /* 0x000fe200078e005c */
[----:B------:R-:W-:Y:S01]  /*1f650*/  ISETP.GE.AND P3, PT, R34, UR4, PT ;  /* 0x0000000422007c0c */ /* 0x000fe2000bf66270 */
[----:B------:R2:W-:Y:S01]  /*1f660*/  @!P5 ST.E.64 desc[UR6][R24.64], R72 ;  /* 0x000000481800d985 */ /* 0x0005e2000c101b06 */
[----:B------:R-:W-:Y:S01]  /*1f670*/  ISETP.GE.AND P5, PT, R27, UR4, PT ;  /* 0x000000041b007c0c */ /* 0x000fe2000bfa6270 */
[----:B------:R-:W-:Y:S01]  /*1f680*/  @!P0 IMAD.MOV.U32 R90, RZ, RZ, R93 ;  /* 0x000000ffff5a8224 */ /* 0x000fe200078e005d */
[----:B------:R-:W-:Y:S01]  /*1f690*/  @!P0 LEA.HI.X R11, R4, R0, R30, 0x2, P2 ;  /* 0x00000000040b8211 */ /* 0x000fe200010f141e */
[C---:B------:R-:W-:Y:S01]  /*1f6a0*/  VIADD R30, R200.reuse, 0x68 ;  /* 0x00000068c81e7836 */ /* 0x040fe20000000000 */
[----:B------:R3:W-:Y:S01]  /*1f6b0*/  @!P1 ST.E.64 desc[UR6][R8.64], R76 ;  /* 0x0000004c08009985 */ /* 0x0007e2000c101b06 */
[----:B------:R-:W-:Y:S01]  /*1f6c0*/  VIADD R35, R200, 0x60 ;  /* 0x00000060c8237836 */ /* 0x000fe20000000000 */
[----:B------:R-:W-:-:S02]  /*1f6d0*/  SHF.R.S32.HI R4, RZ, 0x1f, R229 ;  /* 0x0000001fff047819 */ /* 0x000fc400000114e5 */
[----:B------:R3:W-:Y:S01]  /*1f6e0*/  @!P0 ST.E.64 desc[UR6][R10.64], R90 ;  /* 0x0000005a0a008985 */ /* 0x0007e2000c101b06 */
[----:B------:R-:W-:Y:S02]  /*1f6f0*/  SHF.R.S32.HI R30, RZ, 0x1f, R30 ;  /* 0x0000001fff1e7819 */ /* 0x000fe4000001141e */
[-C--:B-1----:R-:W-:Y:S01]  /*1f700*/  @!P3 LEA R12, P1, R34, R14.reuse, 0x2 ;  /* 0x0000000e220cb211 */ /* 0x082fe200078210ff */
[----:B0-----:R-:W-:Y:S01]  /*1f710*/  @!P3 IMAD.MOV.U32 R2, RZ, RZ, R96 ;  /* 0x000000ffff02b224 */ /* 0x001fe200078e0060 */
[C---:B------:R-:W-:Y:S01]  /*1f720*/  @!P5 LEA R20, P0, R27.reuse, R14, 0x2 ;  /* 0x0000000e1b14d211 */ /* 0x040fe200078010ff */
[----:B------:R-:W-:Y:S01]  /*1f730*/  @!P3 IMAD.MOV.U32 R3, RZ, RZ, R94 ;  /* 0x000000ffff03b224 */ /* 0x000fe200078e005e */
[----:B------:R-:W-:Y:S02]  /*1f740*/  SHF.R.S32.HI R35, RZ, 0x1f, R35 ;  /* 0x0000001fff237819 */ /* 0x000fe40000011423 */
[----:B------:R-:W-:Y:S02]  /*1f750*/  @!P5 LEA.HI.X R21, R27, R0, R30, 0x2, P0 ;  /* 0x000000001b15d211 */ /* 0x000fe400000f141e */
[----:B------:R-:W-:-:S02]  /*1f760*/  ISETP.GE.AND P0, PT, R228, UR4, PT ;  /* 0x00000004e4007c0c */ /* 0x000fc4000bf06270 */
[C---:B--2---:R-:W-:Y:S02]  /*1f770*/  @!P4 LEA R24, P2, R229.reuse, R14, 0x2 ;  /* 0x0000000ee518c211 */ /* 0x044fe400078410ff */
[-C--:B------:R-:W-:Y:S02]  /*1f780*/  @!P3 LEA.HI.X R13, R34, R0.reuse, R35, 0x2, P1 ;  /* 0x00000000220db211 */ /* 0x080fe400008f1423 */
[----:B------:R-:W-:Y:S02]  /*1f790*/  @!P5 MOV R94, R97 ;  /* 0x00000061005ed202 */ /* 0x000fe40000000f00 */
[----:B------:R-:W-:Y:S01]  /*1f7a0*/  @!P4 LEA.HI.X R25, R229, R0, R4, 0x2, P2 ;  /* 0x00000000e519c211 */ /* 0x000fe200010f1404 */
[----:B------:R3:W-:Y:S04]  /*1f7b0*/  @!P3 ST.E.64 desc[UR6][R12.64], R2 ;  /* 0x000000020c00b985 */ /* 0x0007e8000c101b06 */
[----:B------:R3:W-:Y:S04]  /*1f7c0*/  @!P5 ST.E.64 desc[UR6][R20.64], R94 ;  /* 0x0000005e1400d985 */ /* 0x0007e8000c101b06 */
[----:B------:R3:W-:Y:S01]  /*1f7d0*/  @!P4 ST.E.64 desc[UR6][R24.64], R64 ;  /* 0x000000401800c985 */ /* 0x0007e2000c101b06 */
[----:B------:R-:W-:Y:S05]  /*1f7e0*/  @P0 BRA `(.L_x_10521) ;  /* 0x0000000c00540947 */ /* 0x000fea0003800000 */
[----:B------:R-:W-:Y:S01]  /*1f7f0*/  SHF.R.S32.HI R4, RZ, 0x1f, R228 ;  /* 0x0000001fff047819 */ /* 0x000fe200000114e4 */
[----:B------:R-:W-:Y:S01]  /*1f800*/  ULDC.64 UR4, c[0x0][0x208] ;  /* 0x0000820000047ab9 */ /* 0x000fe20000000a00 */
[----:B------:R-:W-:-:S04]  /*1f810*/  LEA R14, P0, R228, R14, 0x2 ;  /* 0x0000000ee40e7211 */ /* 0x000fc800078010ff */
[----:B------:R-:W-:-:S05]  /*1f820*/  LEA.HI.X R15, R228, R0, R4, 0x2, P0 ;  /* 0x00000000e40f7211 */ /* 0x000fca00000f1404 */
[----:B------:R0:W-:Y:S01]  /*1f830*/  ST.E.64 desc[UR4][R14.64], R66 ;  /* 0x000000420e007985 */ /* 0x0001e2000c101b04 */
[----:B------:R-:W-:Y:S05]  /*1f840*/  BRA `(.L_x_10521) ;  /* 0x0000000c003c7947 */ /* 0x000fea0003800000 */
.L_x_10507:
[----:B------:R-:W4:Y:S01]  /*1f850*/  S2R R8, SR_TID.X ;  /* 0x0000000000087919 */ /* 0x000f220000002100 */
[----:B------:R-:W-:Y:S01]  /*1f860*/  ULDC.64 UR6, c[0x0][0xc08] ;  /* 0x0003020000067ab9 */ /* 0x000fe20000000a00 */
[----:B------:R-:W-:Y:S01]  /*1f870*/  ULDC.64 UR4, c[0x0][0xc00] ;  /* 0x0003000000047ab9 */ /* 0x000fe20000000a00 */
[----:B------:R-:W-:Y:S01]  /*1f880*/  ISETP.NE.U32.AND P1, PT, RZ, UR6, PT ;  /* 0x00000006ff007c0c */ /* 0x000fe2000bf25070 */
[----:B------:R-:W-:Y:S01]  /*1f890*/  IMAD.MOV.U32 R21, RZ, RZ, RZ ;  /* 0x000000ffff157224 */ /* 0x000fe200078e00ff */
[----:B------:R-:W-:Y:S01]  /*1f8a0*/  ISETP.NE.U32.AND P0, PT, RZ, UR4, PT ;  /* 0x00000004ff007c0c */ /* 0x000fe2000bf05070 */
[----:B------:R-:W-:Y:S01]  /*1f8b0*/  ULDC.64 UR8, c[0x0][0x208] ;  /* 0x0000820000087ab9 */ /* 0x000fe20000000a00 */
[----:B------:R-:W-:Y:S02]  /*1f8c0*/  ISETP.NE.AND.EX P1, PT, RZ, UR7, PT, P1 ;  /* 0x00000007ff007c0c */ /* 0x000fe4000bf25310 */
[----:B0-----:R-:W-:Y:S02]  /*1f8d0*/  IADD3 R2, P2, R214, UR4, RZ ;  /* 0x00000004d6027c10 */ /* 0x001fe4000ff5e0ff */
[----:B------:R-:W-:-:S02]  /*1f8e0*/  ISETP.NE.AND.EX P0, PT, RZ, UR5, PT, P0 ;  /* 0x00000005ff007c0c */ /* 0x000fc4000bf05300 */
[----:B------:R-:W-:Y:S01]  /*1f8f0*/  IADD3.X R3, R219, UR5, RZ, P2, !PT ;  /* 0x00000005db037c10 */ /* 0x000fe200097fe4ff */
[----:B------:R-:W-:Y:S02]  /*1f900*/  ULDC UR4, c[0x0][0xa88] ;  /* 0x0002a20000047ab9 */ /* 0x000fe40000000800 */
[----:B---3--:R-:W-:-:S04]  /*1f910*/  IMAD.U32 R4, RZ, RZ, UR4 ;  /* 0x00000004ff047e24 */ /* 0x008fc8000f8e00ff */
[----:B------:R-:W-:-:S04]  /*1f920*/  @P1 IADD3 R214, P2, R214, UR6, RZ ;  /* 0x00000006d6d61c10 */ /* 0x000fc8000ff5e0ff */
[----:B------:R-:W-:Y:S01]  /*1f930*/  @P1 IADD3.X R215, R219, UR7, RZ, P2, !PT ;  /* 0x00000007dbd71c10 */ /* 0x000fe200097fe4ff */
[----:B------:R0:W5:Y:S01]  /*1f940*/  @P0 LDG.E R21, desc[UR8][R2.64] ;  /* 0x0000000802150981 */ /* 0x000162000c1e1900 */
[----:B--2---:R-:W-:-:S03]  /*1f950*/  ISETP.GT.AND P2, PT, R213, 0x1, PT ;  /* 0x00000001d500780c */ /* 0x004fc60003f44270 */
[----:B------:R0:W5:Y:S01]  /*1f960*/  @P1 LDG.E R4, desc[UR8][R214.64] ;  /* 0x00000008d6041981 */ /* 0x000162000c1e1900 */
[----:B----4-:R-:W-:-:S05]  /*1f970*/  VIADD R26, R8, 0xffffff80 ;  /* 0xffffff80081a7836 */ /* 0x010fca0000000000 */
[----:B------:R-:W-:Y:S01]  /*1f980*/  ISETP.GT.AND P3, PT, R26, 0x7f, PT ;  /* 0x0000007f1a00780c */ /* 0x000fe20003f64270 */
[----:B------:R-:W-:-:S12]  /*1f990*/  @P1 BRA `(.L_x_10526) ;  /* 0x0000000000141947 */ /* 0x000fd80003800000 */
[----:B------:R-:W-:Y:S05]  /*1f9a0*/  @!P0 BRA `(.L_x_10526) ;  /* 0x0000000000108947 */ /* 0x000fea0003800000 */
[----:B------:R-:W-:Y:S02]  /*1f9b0*/  ULDC.64 UR4, c[0x0][0x208] ;  /* 0x0000820000047ab9 */ /* 0x000fe40000000a00 */
[----:B------:R-:W2:Y:S04]  /*1f9c0*/  LDG.E R9, desc[UR4][R2.64] ;  /* 0x0000000402097981 */ /* 0x000ea8000c1e1900 */
[----:B-----5:R-:W2:Y:S02]  /*1f9d0*/  LDG.E R4, desc[UR4][R2.64+0x4] ;  /* 0x0000040402047981 */ /* 0x020ea4000c1e1900 */
[----:B--2---:R-:W-:-:S07]  /*1f9e0*/  IMAD.IADD R4, R4, 0x1, -R9 ;  /* 0x0000000104047824 */ /* 0x004fce00078e0a09 */
.L_x_10526:
        /* <DEDUP_REMOVED lines=10> */
[----:B------:R-:W-:Y:S01]  /*1fa90*/  IMAD.MOV.U32 R0, RZ, RZ, 0x9b8 ;  /* 0x000009b8ff007424 */ /* 0x000fe200078e00ff */
[----:B------:R-:W-:Y:S01]  /*1faa0*/  ISETP.GT.AND P3, PT, R213, 0x1, PT ;  /* 0x00000001d500780c */ /* 0x000fe20003f64270 */
[----:B------:R-:W2:Y:S01]  /*1fab0*/  LDC.64 R32, c[0x0][0xba8] ;  /* 0x0002ea00ff207b82 */ /* 0x000ea20000000a00 */
[----:B------:R-:W-:Y:S01]  /*1fac0*/  ISETP.NE.AND P0, PT, R31, 0x1, PT ;  /* 0x000000011f00780c */ /* 0x000fe20003f05270 */
[----:B------:R-:W-:Y:S01]  /*1fad0*/  IMAD.MOV.U32 R25, RZ, RZ, R29 ;  /* 0x000000ffff197224 */ /* 0x000fe200078e001d */
[----:B------:R-:W-:Y:S01]  /*1fae0*/  SEL R24, R0, 0x978, P3 ;  /* 0x0000097800187807 */ /* 0x000fe20001800000 */
[----:B------:R-:W-:-:S04]  /*1faf0*/  ULDC.64 UR4, c[0x0][0x208] ;  /* 0x0000820000047ab9 */ /* 0x000fc80000000a00 */
[----:B------:R-:W3:Y:S08]  /*1fb00*/  LDC.64 R10, c[0x0][R24+0x220] ;  /* 0x00008800180a7b82 */ /* 0x000ef00000000a00 */
[----:B0-----:R-:W0:Y:S08]  /*1fb10*/  LDC.64 R2, c[0x0][R24+0x218] ;  /* 0x0000860018027b82 */ /* 0x001e300000000a00 */
[----:B------:R-:W4:Y:S08]  /*1fb20*/  LDC.64 R12, c[0x0][R24+0x228] ;  /* 0x00008a00180c7b82 */ /* 0x000f300000000a00 */
[----:B------:R-:W5:Y:S08]  /*1fb30*/  LDC.64 R8, c[0x0][R24+0x210] ;  /* 0x0000840018087b82 */ /* 0x000f700000000a00 */
[----:B------:R-:W1:Y:S08]  /*1fb40*/  @P0 LDC R0, c[0x0][0xbec] ;  /* 0x0002fb00ff000b82 */ /* 0x000e700000000800 */
[----:B------:R-:W4:Y:S01]  /*1fb50*/  @P0 LDC R37, c[0x0][0xbf0] ;  /* 0x0002fc00ff250b82 */ /* 0x000f220000000800 */
[----:B---3--:R-:W-:-:S07]  /*1fb60*/  IMAD R11, R11, R27, RZ ;  /* 0x0000001b0b0b7224 */ /* 0x008fce00078e02ff */
[----:B--2---:R-:W2:Y:S01]  /*1fb70*/  @!P3 LDC R32, c[0x0][0xb50] ;  /* 0x0002d400ff20bb82 */ /* 0x004ea20000000800 */
[----:B------:R-:W-:Y:S02]  /*1fb80*/  IMAD R11, R10, R220, R11 ;  /* 0x000000dc0a0b7224 */ /* 0x000fe400078e020b */
[----:B-1----:R-:W-:-:S05]  /*1fb90*/  @P0 IMAD.HI.U32 R0, R29, R0, RZ ;  /* 0x000000001d000227 */ /* 0x002fca00078e00ff */
[----:B------:R-:W1:Y:S01]  /*1fba0*/  @!P3 LDC R33, c[0x0][0xb54] ;  /* 0x0002d500ff21bb82 */ /* 0x000e620000000800 */
[-C--:B0-----:R-:W-:Y:S02]  /*1fbb0*/  IMAD R35, R3, R192.reuse, RZ ;  /* 0x000000c003237224 */ /* 0x081fe400078e02ff */
[----:B------:R-:W-:Y:S01]  /*1fbc0*/  IMAD.WIDE.U32 R14, R2, R192, RZ ;  /* 0x000000c0020e7225 */ /* 0x000fe200078e00ff */
[----:B----4-:R-:W-:-:S03]  /*1fbd0*/  @P0 SHF.R.U32.HI R25, RZ, R37, R0 ;  /* 0x00000025ff190219 */ /* 0x010fc60000011600 */
[----:B------:R-:W-:Y:S01]  /*1fbe0*/  IMAD.WIDE.U32 R2, R10, R27, RZ ;  /* 0x0000001b0a027225 */ /* 0x000fe200078e00ff */
[----:B------:R-:W-:Y:S02]  /*1fbf0*/  SEL R37, R226, RZ, P3 ;  /* 0x000000ffe2257207 */ /* 0x000fe40001800000 */
[----:B------:R-:W-:Y:S01]  /*1fc00*/  IADD3 R0, -R25, RZ, RZ ;  /* 0x000000ff19007210 */ /* 0x000fe20007ffe1ff */
[----:B------:R-:W-:Y:S01]  /*1fc10*/  IMAD.IADD R15, R35, 0x1, R15 ;  /* 0x00000001230f7824 */ /* 0x000fe200078e020f */
[----:B------:R-:W-:Y:S01]  /*1fc20*/  IADD3 R14, P0, P1, R2, R14, R21 ;  /* 0x0000000e020e7210 */ /* 0x000fe2000791e015 */
        /* <DEDUP_REMOVED lines=14> */
[----:B--2---:R-:W-:Y:S01]  /*1fd10*/  LEA R8, P0, R2, R32, 0x2 ;  /* 0x0000002002087211 */ /* 0x004fe200078010ff */
[----:B------:R-:W-:-:S03]  /*1fd20*/  IMAD.MOV.U32 R3, RZ, RZ, -0x800000 ;  /* 0xff800000ff037424 */ /* 0x000fc600078e00ff */
[----:B-1----:R-:W-:-:S05]  /*1fd30*/  LEA.HI.X R9, R2, R33, R0, 0x2, P0 ;  /* 0x0000002102097211 */ /* 0x002fca00000f1400 */
[----:B------:R2:W-:Y:S04]  /*1fd40*/  STG.E desc[UR4][R8.64], R3 ;  /* 0x0000000308007986 */ /* 0x0005e8000c101904 */
.L_x_10528:
[----:B------:R-:W-:Y:S05]  /*1fd50*/  BSYNC B1 ;  /* 0x0000000000017941 */ /* 0x000fea0003800000 */
.L_x_10527:
[----:B------:R-:W-:Y:S05]  /*1fd60*/  @P2 BRA `(.L_x_10521) ;  /* 0x0000000400f42947 */ /* 0x000fea0003800000 */
[----:B------:R-:W3:Y:S01]  /*1fd70*/  LDC R25, c[0x0][0xbe8] ;  /* 0x0002fa00ff197b82 */ /* 0x000ee20000000800 */
[----:B------:R-:W-:Y:S01]  /*1fd80*/  SHF.R.S32.HI R10, RZ, 0x1f, R26 ;  /* 0x0000001fff0a7819 */ /* 0x000fe2000001141a */
[----:B------:R-:W-:Y:S01]  /*1fd90*/  ULDC.64 UR4, c[0x0][0xaa0] ;  /* 0x0002a80000047ab9 */ /* 0x000fe20000000a00 */
[----:B------:R-:W-:Y:S01]  /*1fda0*/  ULDC.64 UR6, c[0x0][0xaf0] ;  /* 0x0002bc0000067ab9 */ /* 0x000fe20000000a00 */
[----:B------:R-:W-:Y:S01]  /*1fdb0*/  IMAD R0, R20, UR4, RZ ;  /* 0x0000000414007c24 */ /* 0x000fe2000f8e02ff */
[----:B------:R-:W-:Y:S01]  /*1fdc0*/  LEA.HI R10, R10, R26, RZ, 0x3 ;  /* 0x0000001a0a0a7211 */ /* 0x000fe200078f18ff */
[----:B0-2---:R-:W-:-:S03]  /*1fdd0*/  IMAD.WIDE.U32 R2, R21, UR4, RZ ;  /* 0x0000000415027c25 */ /* 0x005fc6000f8e00ff */
[----:B------:R-:W-:Y:S01]  /*1fde0*/  SHF.R.S32.HI R10, RZ, 0x3, R10 ;  /* 0x00000003ff0a7819 */ /* 0x000fe2000001140a */
[----:B------:R-:W-:Y:S01]  /*1fdf0*/  IMAD R9, R21, UR5, R0 ;  /* 0x0000000515097c24 */ /* 0x000fe2000f8e0200 */
[----:B------:R-:W-:-:S03]  /*1fe00*/  ULDC.64 UR4, c[0x0][0xae8] ;  /* 0x0002ba0000047ab9 */ /* 0x000fc60000000a00 */
[----:B------:R-:W-:Y:S02]  /*1fe10*/  IMAD R0, R212, 0x20, R10 ;  /* 0x00000020d4007824 */ /* 0x000fe400078e020a */
[----:B------:R-:W-:Y:S02]  /*1fe20*/  IMAD.IADD R3, R3, 0x1, R9 ;  /* 0x0000000103037824 */ /* 0x000fe400078e0209 */
[----:B------:R-:W-:Y:S02]  /*1fe30*/  IMAD.IADD R13, R197, 0x1, R0 ;  /* 0x00000001c50d7824 */ /* 0x000fe400078e0200 */
[----:B------:R-:W-:-:S03]  /*1fe40*/  IMAD.WIDE.U32 R2, R192, UR4, R2 ;  /* 0x00000004c0027c25 */ /* 0x000fc6000f8e0002 */
[----:B------:R-:W-:Y:S01]  /*1fe50*/  MOV R9, R13 ;  /* 0x0000000d00097202 */ /* 0x000fe20000000f00 */
[----:B------:R-:W-:Y:S01]  /*1fe60*/  IMAD R3, R192, UR5, R3 ;  /* 0x00000005c0037c24 */ /* 0x000fe2000f8e0203 */
[----:B---3--:R-:W-:Y:S01]  /*1fe70*/  ISETP.NE.AND P0, PT, R25, 0x1, PT ;  /* 0x000000011900780c */ /* 0x008fe20003f05270 */
[----:B------:R-:W-:Y:S01]  /*1fe80*/  ULDC.64 UR4, c[0x0][0xae0] ;  /* 0x0002b80000047ab9 */ /* 0x000fe20000000a00 */
[----:B------:R-:W-:-:S11]  /*1fe90*/  IMAD.WIDE.U32 R2, R27, UR6, R2 ;  /* 0x000000061b027c25 */ /* 0x000fd6000f8e0002 */
[----:B------:R-:W0:Y:S08]  /*1fea0*/  @P0 LDC R8, c[0x0][0xbec] ;  /* 0x0002fb00ff080b82 */ /* 0x000e300000000800 */
[----:B------:R-:W2:Y:S01]  /*1feb0*/  @P0 LDC R11, c[0x0][0xbf0] ;  /* 0x0002fc00ff0b0b82 */ /* 0x000ea20000000800 */
[----:B0-----:R-:W-:-:S04]  /*1fec0*/  @P0 IMAD.HI.U32 R0, R13, R8, RZ ;  /* 0x000000080d000227 */ /* 0x001fc800078e00ff */
[----:B------:R-:W-:Y:S01]  /*1fed0*/  IMAD R8, R220, UR6, RZ ;  /* 0x00000006dc087c24 */ /* 0x000fe2000f8e02ff */
[----:B--2---:R-:W-:-:S03]  /*1fee0*/  @P0 SHF.R.U32.HI R9, RZ, R11, R0 ;  /* 0x0000000bff090219 */ /* 0x004fc60000011600 */
        /* <DEDUP_REMOVED lines=20> */
[----:B------:R0:W2:Y:S04]  /*20030*/  SHFL.IDX PT, R0, R3, RZ, 0x181f ;  /* 0x00181fff03007589 */ /* 0x0000a800000e0000 */
[----:B------:R0:W3:Y:S02]  /*20040*/  SHFL.IDX PT, R14, R2, RZ, 0x181f ;  /* 0x00181fff020e7589 */ /* 0x0000e400000e0000 */
.L_x_10832:
[----:B------:R-:W-:Y:S01]  /*20050*/  IMAD R25, R4, R25, RZ ;  /* 0x0000001904197224 */ /* 0x000fe200078e02ff */
[----:B------:R-:W-:Y:S01]  /*20060*/  BSSY B1, `(.L_x_10530) ;  /* 0x0000010000017945 */ /* 0x000fe20003800000 */
[----:B------:R-:W-:-:S05]  /*20070*/  IMAD.IADD R8, R10, 0x1, R197 ;  /* 0x000000010a087824 */ /* 0x000fca00078e02c5 */
        /* <DEDUP_REMOVED lines=8> */
[-C--:B---3--:R-:W-:Y:S02]  /*20100*/  @!P2 LEA R10, P0, R203, R14.reuse, 0x1 ;  /* 0x0000000ecb0aa211 */ /* 0x088fe400078008ff */
[----:B------:R-:W-:Y:S02]  /*20110*/  @!P3 LEA R14, P1, R211, R14, 0x1 ;  /* 0x0000000ed30eb211 */ /* 0x000fe400078208ff */
[-C--:B--2---:R-:W-:Y:S02]  /*20120*/  @!P2 LEA.HI.X R11, R203, R0.reuse, R12, 0x1, P0 ;  /* 0x00000000cb0ba211 */ /* 0x084fe400000f0c0c */
[----:B------:R-:W-:-:S03]  /*20130*/  @!P3 LEA.HI.X R15, R211, R0, R9, 0x1, P1 ;  /* 0x00000000d30fb211 */ /* 0x000fc600008f0c09 */
[----:B------:R4:W-:Y:S04]  /*20140*/  @!P2 ST.E.128 desc[UR6][R10.64], RZ ;  /* 0x000000ff0a00a985 */ /* 0x0009e8000c101d06 */
[----:B------:R4:W-:Y:S02]  /*20150*/  @!P3 ST.E.128 desc[UR6][R14.64], RZ ;  /* 0x000000ff0e00b985 */ /* 0x0009e4000c101d06 */
.L_x_10531:
[----:B------:R-:W-:Y:S05]  /*20160*/  BSYNC B1 ;  /* 0x0000000000017941 */ /* 0x000fea0003800000 */
.L_x_10530:
[----:B------:R-:W-:-:S03]  /*20170*/  UMOV UR4, 0xffffffff ;  /* 0xffffffff00047882 */ /* 0x000fc60000000000 */
[----:B------:R-:W-:Y:S05]  /*20180*/  BRA.DIV UR4, `(.L_x_10532) ;  /* 0x000000d204587947 */ /* 0x000fea000b800000 */
[----:B--2---:R2:W0:Y:S04]  /*20190*/  SHFL.IDX PT, R0, R3, 0x1, 0x181f ;  /* 0x00381f0003007f89 */ /* 0x00442800000e0000 */
[----:B---34-:R2:W3:Y:S02]  /*201a0*/  SHFL.IDX PT, R14, R2, 0x1, 0x181f ;  /* 0x00381f00020e7f89 */ /* 0x0184e400000e0000 */
.L_x_10836:
        /* <DEDUP_REMOVED lines=12> */
[-C--:B0-----:R-:W-:Y:S02]  /*20270*/  @!P2 LEA.HI.X R11, R203, R0.reuse, R12, 0x1, P0 ;  /* 0x00000000cb0ba211 */ /* 0x081fe400000f0c0c */
[----:B------:R-:W-:-:S03]  /*20280*/  @!P3 LEA.HI.X R15, R211, R0, R9, 0x1, P1 ;  /* 0x00000000d30fb211 */ /* 0x000fc600008f0c09 */
[----:B------:R4:W-:Y:S04]  /*20290*/  @!P2 ST.E.128 desc[UR6][R10.64], RZ ;  /* 0x000000ff0a00a985 */ /* 0x0009e8000c101d06 */
[----:B------:R4:W-:Y:S02]  /*202a0*/  @!P3 ST.E.128 desc[UR6][R14.64], RZ ;  /* 0x000000ff0e00b985 */ /* 0x0009e4000c101d06 */
.L_x_10534:
[----:B------:R-:W-:Y:S05]  /*202b0*/  BSYNC B1 ;  /* 0x0000000000017941 */ /* 0x000fea0003800000 */
.L_x_10533:
[----:B------:R-:W-:-:S03]  /*202c0*/  UMOV UR4, 0xffffffff ;  /* 0xffffffff00047882 */ /* 0x000fc60000000000 */
[----:B------:R-:W-:Y:S05]  /*202d0*/  BRA.DIV UR4, `(.L_x_10535) ;  /* 0x000000d2044c7947 */ /* 0x000fea000b800000 */
[----:B0-----:R0:W0:Y:S04]  /*202e0*/  SHFL.IDX PT, R0, R3, 0x2, 0x181f ;  /* 0x00581f0003007f89 */ /* 0x00102800000e0000 */
[----:B---34-:R3:W4:Y:S02]  /*202f0*/  SHFL.IDX PT, R14, R2, 0x2, 0x181f ;  /* 0x00581f00020e7f89 */ /* 0x01872400000e0000 */
.L_x_10840:
        /* <DEDUP_REMOVED lines=16> */
.L_x_10537:
[----:B------:R-:W-:Y:S05]  /*20400*/  BSYNC B1 ;  /* 0x0000000000017941 */ /* 0x000fea0003800000 */
.L_x_10536:
[----:B------:R-:W-:-:S03]  /*20410*/  UMOV UR4, 0xffffffff ;  /* 0xffffffff00047882 */ /* 0x000fc60000000000 */
[----:B------:R-:W-:Y:S05]  /*20420*/  BRA.DIV UR4, `(.L_x_10538) ;  /* 0x000000d204407947 */ /* 0x000fea000b800000 */
[----:B0-----:R0:W0:Y:S04]  /*20430*/  SHFL.IDX PT, R0, R3, 0x3, 0x181f ;  /* 0x00781f0003007f89 */ /* 0x00102800000e0000 */
[----:B----4-:R4:W0:Y:S02]  /*20440*/  SHFL.IDX PT, R14, R2, 0x3, 0x181f ;  /* 0x00781f00020e7f89 */ /* 0x01082400000e0000 */
.L_x_10844:
[----:B--234-:R-:W-:-:S04]  /*20450*/  IADD3 R2, R8, 0x60, RZ ;  /* 0x0000006008027810 */ /* 0x01cfc80007ffe0ff */
        /* <DEDUP_REMOVED lines=14> */
.L_x_10521:
[----:B------:R-:W-:Y:S05]  /*20540*/  BSYNC B0 ;  /* 0x0000000000007941 */ /* 0x000fea0003800000 */
.L_x_10506:
[----:B------:R-:W-:Y:S02]  /*20550*/  ULDC UR4, c[0x0][0xc3c] ;  /* 0x00030f0000047ab9 */ /* 0x000fe40000000800 */
[----:B------:R-:W-:-:S13]  /*20560*/  ISETP.GE.AND P0, PT, R7, UR4, PT ;  /* 0x0000000407007c0c */ /* 0x000fda000bf06270 */
[----:B------:R-:W-:Y:S05]  /*20570*/  @!P0 BRA `(.L_x_10539) ;  /* 0xfffffe0c00488947 */ /* 0x000fea000383ffff */
[----:B------:R-:W-:Y:S05]  /*20580*/  BRA `(.L_x_10346) ;  /* 0x0000009000607947 */ /* 0x000fea0003800000 */
.L_x_10344:
        /* <DEDUP_REMOVED lines=17> */
[----:B------:R-:W-:Y:S01]  /*206a0*/  CS2R R6, SRZ ;  /* 0x0000000000067805 */ /* 0x000fe2000001ff00 */
[----:B------:R-:W-:Y:S01]  /*206b0*/  ULDC.64 UR6, c[0x0][0x208] ;  /* 0x0000820000067ab9 */ /* 0x000fe20000000a00 */
        /* <DEDUP_REMOVED lines=15> */
[----:B------:R-:W0:Y:S01]  /*207b0*/  S2UR UR6, SR_CTAID.X ;  /* 0x00000000000679c3 */ /* 0x000e220000002500 */
        /* <DEDUP_REMOVED lines=25> */
.L_x_10543:
[----:B------:R-:W0:Y:S01]  /*20950*/  LDC R2, c[0x0][0xc3c] ;  /* 0x00030f00ff027b82 */ /* 0x000e220000000800 */
[----:B------:R-:W-:Y:S01]  /*20960*/  UIADD3 UR4, UR4, 0x1f, URZ ;  /* 0x0000001f04047890 */ /* 0x000fe2000fffe03f */
[----:B------:R-:W-:Y:S02]  /*20970*/  ULDC UR7, c[0x0][0xc3c] ;  /* 0x00030f0000077ab9 */ /* 0x000fe40000000800 */
[----:B-1----:R-:W-:-:S03]  /*20980*/  MOV R19, UR7 ;  /* 0x0000000700137c02 */ /* 0x002fc60008000f00 */
[----:B0-----:R-:W-:-:S13]  /*20990*/  ISETP.LE.AND P6, PT, R2, UR4, PT ;  /* 0x0000000402007c0c */ /* 0x001fda000bfc3270 */
[----:B------:R-:W-:Y:S05]  /*209a0*/  @P6 BRA `(.L_x_10542) ;  /* 0x0000000800ac6947 */ /* 0x000fea0003800000 */
[----:B------:R-:W-:Y:S01]  /*209b0*/  VIADD R7, R0, UR4 ;  /* 0x0000000400077c36 */ /* 0x000fe20008000000 */
[----:B------:R-:W-:-:S04]  /*209c0*/  ULDC.64 UR8, c[0x0][0x208] ;  /* 0x0000820000087ab9 */ /* 0x000fc80000000a00 */
        /* <DEDUP_REMOVED lines=29> */
.L_x_10541:
[----:B------:R-:W-:Y:S01]  /*20ba0*/  IADD3 R3, -R3, R8, RZ ;  /* 0x0000000803037210 */ /* 0x000fe20007ffe1ff */
[----:B-1----:R-:W-:-:S04]  /*20bb0*/  IMAD.MOV.U32 R16, RZ, RZ, RZ ;  /* 0x000000ffff107224 */ /* 0x002fc800078e00ff */
        /* <DEDUP_REMOVED lines=11> */
.L_x_10544:
        /* <DEDUP_REMOVED lines=24> */
[-C--:B------:R-:W-:Y:S01]  /*20df0*/  @!P1 IADD3 R3, R3, -R12.reuse, RZ ;  /* 0x8000000c03039210 */ /* 0x080fe20007ffe0ff */
        /* <DEDUP_REMOVED lines=37> */
.L_x_10545:
[----:B------:R-:W0:Y:S01]  /*21050*/  LDC.64 R2, c[0x0][0xc90] ;  /* 0x00032400ff027b82 */ /* 0x000e220000000a00 */
[----:B------:R-:W-:Y:S01]  /*21060*/  ULDC.64 UR6, c[0x0][0x208] ;  /* 0x0000820000067ab9 */ /* 0x000fe20000000a00 */
        /* <DEDUP_REMOVED lines=30> */
[----:B------:R-:W-:Y:S01]  /*21250*/  IMAD R4, R4, R2, R5 ;  /* 0x0000000204047224 */ /* 0x000fe200078e0205 */
[----:B------:R-:W-:Y:S02]  /*21260*/  MOV R2, RZ ;  /* 0x000000ff00027202 */ /* 0x000fe40000000f00 */
        /* <DEDUP_REMOVED lines=28> */
.L_x_10546:
[----:B------:R-:W-:-:S05]  /*21430*/  LOP3.LUT R17, RZ, R2, RZ, 0x33, !PT ;  /* 0x00000002ff117212 */ /* 0x000fca00078e33ff */
[----:B------:R-:W-:Y:S01]  /*21440*/  IMAD.IADD R17, R6, 0x1, R17 ;  /* 0x0000000106117824 */ /* 0x000fe200078e0211 */
[----:B------:R-:W-:Y:S06]  /*21450*/  BRA `(.L_x_10547) ;  /* 0x00000000000c7947 */ /* 0x000fec0003800000 */
.L_x_10542:
[----:B------:R-:W-:Y:S01]  /*21460*/  MOV R17, RZ ;  /* 0x000000ff00117202 */ /* 0x000fe20000000f00 */
[----:B------:R-:W-:Y:S02]  /*21470*/  IMAD.U32 R16, RZ, RZ, UR6 ;  /* 0x00000006ff107e24 */ /* 0x000fe4000f8e00ff */
[----:B------:R-:W-:-:S07]  /*21480*/  IMAD.MOV.U32 R18, RZ, RZ, RZ ;  /* 0x000000ffff127224 */ /* 0x000fce00078e00ff */
.L_x_10547:
[----:B------:R-:W-:-:S13]  /*21490*/  ISETP.NE.AND P0, PT, R0, RZ, PT ;  /* 0x000000ff0000720c */ /* 0x000fda0003f05270 */
[----:B------:R-:W0:Y:S01]  /*214a0*/  @!P0 S2R R3, SR_CgaCtaId ;  /* 0x0000000000038919 */ /* 0x000e220000008800 */
[----:B------:R-:W-:-:S04]  /*214b0*/  @!P0 MOV R0, 0x400 ;  /* 0x0000040000008802 */ /* 0x000fc80000000f00 */
[----:B0-----:R-:W-:-:S05]  /*214c0*/  @!P0 LEA R0, R3, R0, 0x18 ;  /* 0x0000000003008211 */ /* 0x001fca00078ec0ff */
[----:B------:R2:W-:Y:S01]  /*214d0*/  @!P0 STS.128 [R0+0x228d0], R16 ;  /* 0x0228d01000008388 */ /* 0x0005e20000000c00 */
[----:B------:R-:W-:Y:S06]  /*214e0*/  BAR.ARV 0x5, 0x180 ;  /* 0x0146000000007b1d */ /* 0x000fec0000002000 */
.L_x_10540:
[----:B--2---:R-:W-:Y:S01]  /*214f0*/  IMAD.MOV.U32 R0, RZ, RZ, 0x1 ;  /* 0x00000001ff007424 */ /* 0x004fe200078e00ff */
[----:B------:R-:W-:Y:S01]  /*21500*/  ULDC UR4, c[0x0][0xc3c] ;  /* 0x00030f0000047ab9 */ /* 0x000fe20000000800 */
[----:B------:R-:W-:Y:S01]  /*21510*/  IMAD.MOV.U32 R33, RZ, RZ, RZ ;  /* 0x000000ffff217224 */ /* 0x000fe200078e00ff */
[----:B-1----:R-:W-:Y:S02]  /*21520*/  ISETP.GE.AND P0, PT, R19, UR4, PT ;  /* 0x0000000413007c0c */ /* 0x002fe4000bf06270 */
[----:B------:R1:W-:Y:S04]  /*21530*/  STL [R1+0x4], R0 ;  /* 0x0000040001007387 */ /* 0x0003e80000100800 */
[----:B------:R1:W-:Y:S07]  /*21540*/  STL [R1+0x3c], RZ ;  /* 0x00003cff01007387 */ /* 0x0003ee0000100800 */
[----:B------:R-:W-:Y:S05]  /*21550*/  @P0 BRA `(.L_x_10548) ;  /* 0x0000007c00600947 */ /* 0x000fea0003800000 */
[----:B-1----:R-:W2:Y:S01]  /*21560*/  LDL R0, [R1+0x4c] ;  /* 0x00004c0001007983 */ /* 0x002ea20000100800 */
[----:B------:R-:W1:Y:S01]  /*21570*/  S2UR UR4, SR_CgaCtaId ;  /* 0x00000000000479c3 */ /* 0x000e620000008800 */
[----:B------:R-:W-:Y:S01]  /*21580*/  MOV R22, 0x400 ;  /* 0x0000040000167802 */ /* 0x000fe20000000f00 */
[----:B------:R-:W-:Y:S01]  /*21590*/  BSSY B7, `(.L_x_10548) ;  /* 0x00007d4000077945 */ /* 0x000fe20003800000 */
[----:B------:R-:W3:Y:S01]  /*215a0*/  S2R R13, SR_TID.X ;  /* 0x00000000000d7919 */ /* 0x000ee20000002100 */
[----:B------:R-:W-:Y:S01]  /*215b0*/  IMAD.MOV.U32 R36, RZ, RZ, RZ ;  /* 0x000000ffff247224 */ /* 0x000fe200078e00ff */
[----:B------:R-:W-:Y:S01]  /*215c0*/  MOV R33, RZ ;  /* 0x000000ff00217202 */ /* 0x000fe20000000f00 */
[----:B------:R-:W-:Y:S01]  /*215d0*/  ULDC.64 UR38, c[0x0][0x198] ;  /* 0x0000660000267ab9 */ /* 0x000fe20000000a00 */
[----:B------:R-:W-:Y:S01]  /*215e0*/  ULDC UR37, c[0x0][0xc] ;  /* 0x0000030000257ab9 */ /* 0x000fe20000000800 */
[C---:B---3--:R-:W-:Y:S01]  /*215f0*/  SHF.L.U32 R26, R13.reuse, 0x7, RZ ;  /* 0x000000070d1a7819 */ /* 0x048fe200000006ff */
[C---:B------:R-:W-:Y:S01]  /*21600*/  IMAD.SHL.U32 R9, R13.reuse, 0x2, RZ ;  /* 0x000000020d097824 */ /* 0x040fe200078e00ff */
[C---:B------:R-:W-:Y:S01]  /*21610*/  LOP3.LUT R12, R13.reuse, 0x7f, RZ, 0xc0, !PT ;  /* 0x0000007f0d0c7812 */ /* 0x040fe200078ec0ff */
[C---:B------:R-:W-:Y:S01]  /*21620*/  IMAD.SHL.U32 R4, R13.reuse, 0x20, RZ ;  /* 0x000000200d047824 */ /* 0x040fe200078e00ff */
[----:B------:R-:W-:Y:S01]  /*21630*/  SHF.R.U32.HI R3, RZ, 0x1, R13 ;  /* 0x00000001ff037819 */ /* 0x000fe2000001160d */
[C---:B------:R-:W-:Y:S01]  /*21640*/  IMAD.SHL.U32 R10, R13.reuse, 0x4, RZ ;  /* 0x000000040d0a7824 */ /* 0x040fe200078e00ff */
[----:B0-----:R-:W-:Y:S01]  /*21650*/  LOP3.LUT R2, R26, 0x380, RZ, 0xc0, !PT ;  /* 0x000003801a027812 */ /* 0x001fe200078ec0ff */
[----:B------:R-:W-:Y:S01]  /*21660*/  IMAD.SHL.U32 R6, R12, 0x10, RZ ;  /* 0x000000100c067824 */ /* 0x000fe200078e00ff */
[----:B------:R-:W-:-:S02]  /*21670*/  LOP3.LUT P0, RZ, R13, 0x4, RZ, 0xc0, !PT ;  /* 0x000000040dff7812 */ /* 0x000fc4000780c0ff */
[----:B------:R-:W-:Y:S02]  /*21680*/  LOP3.LUT R3, R2, 0x30, R3, 0xf8, !PT ;  /* 0x0000003002037812 */ /* 0x000fe400078ef803 */
[----:B------:R-:W-:Y:S02]  /*21690*/  LOP3.LUT R7, R6, 0x600, RZ, 0xc0, !PT ;  /* 0x0000060006077812 */ /* 0x000fe400078ec0ff */
[----:B------:R-:W-:Y:S02]  /*216a0*/  LOP3.LUT R5, R4, 0x80, RZ, 0xc0, !PT ;  /* 0x0000008004057812 */ /* 0x000fe400078ec0ff */
[----:B------:R-:W-:Y:S02]  /*216b0*/  LOP3.LUT R7, R7, 0x60, R4, 0xf8, !PT ;  /* 0x0000006007077812 */ /* 0x000fe400078ef804 */
[----:B------:R-:W-:Y:S02]  /*216c0*/  SHF.R.U32.HI R2, RZ, 0x3, R12 ;  /* 0x00000003ff027819 */ /* 0x000fe4000001160c */
[----:B------:R-:W-:Y:S01]  /*216d0*/  LOP3.LUT R24, R7, 0x100, R4, 0xf8, !PT ;  /* 0x0000010007187812 */ /* 0x000fe200078ef804 */
[----:B-1----:R-:W-:Y:S01]  /*216e0*/  IMAD.U32 R4, RZ, RZ, UR4 ;  /* 0x00000004ff047e24 */ /* 0x002fe2000f8e00ff */
[----:B------:R-:W-:-:S04]  /*216f0*/  LOP3.LUT R5, R5, 0x10, R13, 0xf8, !PT ;  /* 0x0000001005057812 */ /* 0x000fc800078ef80d */
[----:B------:R-:W-:Y:S02]  /*21700*/  LEA R22, R4, R22, 0x18 ;  /* 0x0000001604167211 */ /* 0x000fe400078ec0ff */
[----:B------:R-:W-:-:S04]  /*21710*/  LOP3.LUT R5, R5, 0x10, R10, 0x78, !PT ;  /* 0x0000001005057812 */ /* 0x000fc800078e780a */
[----:B------:R-:W-:Y:S02]  /*21720*/  LOP3.LUT R24, R24, R5, RZ, 0xfc, !PT ;  /* 0x0000000518187212 */ /* 0x000fe400078efcff */
[----:B--2---:R-:W-:Y:S01]  /*21730*/  R2UR UR5, R0 ;  /* 0x00000000000572ca */ /* 0x004fe200000e0000 */
[----:B------:R-:W-:-:S05]  /*21740*/  IMAD.SHL.U32 R0, R13, 0x10, RZ ;  /* 0x000000100d007824 */ /* 0x000fca00078e00ff */
[----:B------:R-:W-:Y:S02]  /*21750*/  LOP3.LUT R8, R0, 0x3f0, RZ, 0xc0, !PT ;  /* 0x000003f000087812 */ /* 0x000fe400078ec0ff */
[----:B------:R-:W-:Y:S02]  /*21760*/  LOP3.LUT R3, R3, 0x70, R0, 0x78, !PT ;  /* 0x0000007003037812 */ /* 0x000fe400078e7800 */
[----:B------:R-:W-:Y:S02]  /*21770*/  LOP3.LUT R9, R8, 0x70, R9, 0x78, !PT ;  /* 0x0000007008097812 */ /* 0x000fe400078e7809 */
[----:B------:R-:W-:Y:S01]  /*21780*/  LOP3.LUT R26, R3, 0xc00, R26, 0xf8, !PT ;  /* 0x00000c00031a7812 */ /* 0x000fe200078ef81a */
[----:B------:R-:W-:Y:S01]  /*21790*/  IMAD.MOV.U32 R3, RZ, RZ, 0x1 ;  /* 0x00000001ff037424 */ /* 0x000fe200078e00ff */
[----:B------:R-:W-:Y:S01]  /*217a0*/  LOP3.LUT R11, R9, 0x400, R6, 0xf8, !PT ;  /* 0x00000400090b7812 */ /* 0x000fe200078ef806 */
[----:B------:R-:W-:Y:S01]  /*217b0*/  ULOP3.LUT UR40, UR5, 0x2, URZ, 0xfc, !UPT ;  /* 0x0000000205287892 */ /* 0x000fe2000f8efc3f */
[----:B------:R-:W-:Y:S01]  /*217c0*/  LOP3.LUT R2, R2, 0x70, R0, 0xf8, !PT ;  /* 0x0000007002027812 */ /* 0x000fe200078ef800 */
[----:B------:R-:W-:Y:S01]  /*217d0*/  ULOP3.LUT UR36, UR5, 0x1, URZ, 0xfc, !UPT ;  /* 0x0000000105247892 */ /* 0x000fe2000f8efc3f */
[----:B------:R-:W-:Y:S01]  /*217e0*/  LOP3.LUT R34, R0, 0x70, RZ, 0xc0, !PT ;  /* 0x0000007000227812 */ /* 0x000fe200078ec0ff */
[----:B------:R-:W-:Y:S01]  /*217f0*/  STL [R1+0x20], R11 ;  /* 0x0000200b01007387 */ /* 0x000fe20000100800 */
[----:B------:R-:W-:-:S03]  /*21800*/  IMAD.MOV.U32 R0, RZ, RZ, 0x1 ;  /* 0x00000001ff007424 */ /* 0x000fc600078e00ff */
[----:B------:R-:W-:Y:S04]  /*21810*/  STL [R1+0x3c], RZ ;  /* 0x00003cff01007387 */ /* 0x000fe80000100800 */
[----:B------:R0:W-:Y:S04]  /*21820*/  STL [R1+0x8], R3 ;  /* 0x0000080301007387 */ /* 0x0001e80000100800 */
[----:B------:R-:W-:Y:S01]  /*21830*/  STL [R1+0x18], R4 ;  /* 0x0000180401007387 */ /* 0x000fe20000100800 */
[C---:B0-----:R-:W-:Y:S02]  /*21840*/  VIADD R3, R26.reuse, 0x40 ;  /* 0x000000401a037836 */ /* 0x041fe40000000000 */
[----:B------:R-:W-:-:S05]  /*21850*/  @P0 VIADD R3, R26, 0xffffffc0 ;  /* 0xffffffc01a030836 */ /* 0x000fca0000000000 */
[----:B------:R0:W-:Y:S04]  /*21860*/  STL [R1+0x1c], R3 ;  /* 0x00001c0301007387 */ /* 0x0001e80000100800 */
[----:B------:R1:W-:Y:S01]  /*21870*/  STL [R1+0x4], R0 ;  /* 0x0000040001007387 */ /* 0x0003e20000100800 */
[----:B0-----:R-:W-:Y:S01]  /*21880*/  LOP3.LUT R3, R2, 0x80, RZ, 0xfc, !PT ;  /* 0x0000008002037812 */ /* 0x001fe200078efcff */
[----:B------:R-:W-:Y:S01]  /*21890*/  IMAD.IADD R2, R22, 0x1, R11 ;  /* 0x0000000116027824 */ /* 0x000fe200078e020b */
[C---:B------:R-:W-:Y:S02]  /*218a0*/  LOP3.LUT R3, R24.reuse, 0x2800, RZ, 0xfc, !PT ;  /* 0x0000280018037812 */ /* 0x040fe400078efcff */
[C---:B-1----:R-:W-:Y:S02]  /*218b0*/  LOP3.LUT R0, R24.reuse, 0x1800, RZ, 0xfc, !PT ;  /* 0x0000180018007812 */ /* 0x042fe400078efcff */
[----:B------:R0:W-:Y:S01]  /*218c0*/  STL [R1+0x34], R2 ;  /* 0x0000340201007387 */ /* 0x0001e20000100800 */
[----:B------:R-:W-:-:S02]  /*218d0*/  LOP3.LUT R0, R24, 0x4800, RZ, 0xfc, !PT ;  /* 0x0000480018007812 */ /* 0x000fc400078efcff */
[----:B0-----:R-:W-:-:S07]  /*218e0*/  LOP3.LUT R2, R24, 0x3800, RZ, 0xfc, !PT ;  /* 0x0000380018027812 */ /* 0x001fce00078efcff */
.L_x_10660:
[----:B------:R-:W0:Y:S01]  /*218f0*/  LDC.64 R2, c[0x0][0xc88] ;  /* 0x00032200ff027b82 */ /* 0x000e220000000a00 */
[----:B------:R-:W-:Y:S01]  /*21900*/  ULDC.64 UR4, c[0x0][0x208] ;  /* 0x0000820000047ab9 */ /* 0x000fe20000000a00 */
[----:B0-----:R-:W-:-:S05]  /*21910*/  IMAD.WIDE R2, R19, 0x4, R2 ;  /* 0x0000000413027825 */ /* 0x001fca00078e0202 */
[----:B--2--5:R-:W2:Y:S01]  /*21920*/  LDG.E R25, desc[UR4][R2.64] ;  /* 0x0000000402197981 */ /* 0x024ea2000c1e1900 */
[----:B------:R-:W-:Y:S05]  /*21930*/  YIELD ;  /* 0x0000000000007946 */ /* 0x000fea0003800000 */
[----:B------:R-:W-:Y:S01]  /*21940*/  ULDC.64 UR4, c[0x0][0xa28] ;  /* 0x00028a0000047ab9 */ /* 0x000fe20000000a00 */
[----:B------:R-:W-:Y:S01]  /*21950*/  ULDC.64 UR8, c[0x0][0xa18] ;  /* 0x0002860000087ab9 */ /* 0x000fe20000000a00 */
[----:B------:R-:W-:Y:S01]  /*21960*/  ISETP.NE.U32.AND P0, PT, RZ, UR4, PT ;  /* 0x00000004ff007c0c */ /* 0x000fe2000bf05070 */
[----:B-1----:R-:W-:Y:S01]  /*21970*/  IMAD.MOV.U32 R10, RZ, RZ, RZ ;  /* 0x000000ffff0a7224 */ /* 0x002fe200078e00ff */
[----:B------:R-:W-:Y:S01]  /*21980*/  ULDC.64 UR10, c[0x0][0x208] ;  /* 0x00008200000a7ab9 */ /* 0x000fe20000000a00 */
[----:B------:R-:W-:Y:S01]  /*21990*/  ULDC.64 UR6, c[0x0][0xa10] ;  /* 0x0002840000067ab9 */ /* 0x000fe20000000a00 */
[----:B------:R-:W-:-:S02]  /*219a0*/  ISETP.NE.AND.EX P0, PT, RZ, UR5, PT, P0 ;  /* 0x00000005ff007c0c */ /* 0x000fc4000bf05300 */
[----:B------:R-:W-:-:S04]  /*219b0*/  ISETP.NE.U32.AND P2, PT, RZ, UR8, PT ;  /* 0x00000008ff007c0c */ /* 0x000fc8000bf45070 */
[----:B------:R-:W-:Y:S02]  /*219c0*/  ISETP.NE.AND.EX P2, PT, RZ, UR9, PT, P2 ;  /* 0x00000009ff007c0c */ /* 0x000fe4000bf45320 */
[----:B--2-4-:R-:W-:-:S05]  /*219d0*/  SHF.R.S32.HI R0, RZ, 0x1f, R25 ;  /* 0x0000001fff007819 */ /* 0x014fca0000011419 */
[C---:B------:R-:W-:Y:S01]  /*219e0*/  @P0 LEA R2, P1, R25.reuse, UR4, 0x2 ;  /* 0x0000000419020c11 */ /* 0x040fe2000f8210ff */
[C---:B------:R-:W-:Y:S01]  /*219f0*/  IMAD.SHL.U32 R27, R25.reuse, 0x4, RZ ;  /* 0x00000004191b7824 */ /* 0x040fe200078e00ff */
[C-C-:B------:R-:W-:Y:S01]  /*21a00*/  SHF.L.U64.HI R28, R25.reuse, 0x2, R0.reuse ;  /* 0x00000002191c7819 */ /* 0x140fe20000010200 */
[----:B------:R0:W-:Y:S01]  /*21a10*/  STL [R1+0x38], R0 ;  /* 0x0000380001007387 */ /* 0x0001e20000100800 */
[----:B------:R-:W-:Y:S01]  /*21a20*/  @P0 LEA.HI.X R3, R25, UR5, R0, 0x2, P1 ;  /* 0x0000000519030c11 */ /* 0x000fe200088f1400 */
[----:B------:R-:W-:-:S04]  /*21a30*/  ULDC.64 UR4, c[0x0][0xa00] ;  /* 0x0002800000047ab9 */ /* 0x000fc80000000a00 */
[----:B------:R1:W2:Y:S01]  /*21a40*/  @P0 LDG.E R10, desc[UR10][R2.64] ;  /* 0x0000000a020a0981 */ /* 0x0002a2000c1e1900 */
[----:B------:R-:W-:Y:S01]  /*21a50*/  ISETP.NE.U32.AND P0, PT, RZ, UR4, PT ;  /* 0x00000004ff007c0c */ /* 0x000fe2000bf05070 */
[----:B------:R-:W-:Y:S01]  /*21a60*/  IMAD.MOV.U32 R31, RZ, RZ, RZ ;  /* 0x000000ffff1f7224 */ /* 0x000fe200078e00ff */
        /* <DEDUP_REMOVED lines=13> */
[----:B---3--:R-:W-:-:S03]  /*21b40*/  @P2 IADD3.X R7, R28, UR9, RZ, P3, !PT ;  /* 0x000000091c072c10 */ /* 0x008fc60009ffe4ff */
        /* <DEDUP_REMOVED lines=11> */
[----:B------:R-:W-:-:S03]  /*21c00*/  MOV R9, R8 ;  /* 0x0000000800097202 */ /* 0x000fc60000000f00 */
[----:B--2---:R1:W-:Y:S01]  /*21c10*/  STL [R1+0xc], R10 ;  /* 0x00000c0a01007387 */ /* 0x0043e20000100800 */
[----:B0-----:R-:W-:Y:S01]  /*21c20*/  IMAD.U32 R8, RZ, RZ, UR4 ;  /* 0x00000004ff087e24 */ /* 0x001fe2000f8e00ff */
[----:B------:R-:W-:Y:S06]  /*21c30*/  @P2 BRA `(.L_x_10549) ;  /* 0x0000000000182947 */ /* 0x000fec0003800000 */
[----:B------:R-:W-:Y:S05]  /*21c40*/  @!P0 BRA `(.L_x_10549) ;  /* 0x0000000000148947 */ /* 0x000fea0003800000 */
[----:B------:R-:W-:Y:S02]  /*21c50*/  ULDC.64 UR4, c[0x0][0x208] ;  /* 0x0000820000047ab9 */ /* 0x000fe40000000a00 */
[----:B------:R-:W2:Y:S04]  /*21c60*/  LDG.E R7, desc[UR4][R2.64] ;  /* 0x0000000402077981 */ /* 0x000ea8000c1e1900 */
[----:B------:R-:W2:Y:S02]  /*21c70*/  LDG.E R2, desc[UR4][R2.64+0x4] ;  /* 0x0000040402027981 */ /* 0x000ea4000c1e1900 */
[----:B--2---:R-:W-:-:S05]  /*21c80*/  IMAD.IADD R9, R2, 0x1, -R7 ;  /* 0x0000000102097824 */ /* 0x004fca00078e0a07 */
[----:B------:R0:W-:Y:S02]  /*21c90*/  STL [R1+0x24], R9 ;  /* 0x0000240901007387 */ /* 0x0001e40000100800 */
.L_x_10549:
        /* <DEDUP_REMOVED lines=15> */
.L_x_10550:
[----:B------:R-:W-:Y:S02]  /*21d90*/  ULDC.64 UR4, c[0x0][0xa08] ;  /* 0x0002820000047ab9 */ /* 0x000fe40000000a00 */
[----:B------:R-:W-:-:S04]  /*21da0*/  ISETP.NE.U32.AND P0, PT, RZ, UR4, PT ;  /* 0x00000004ff007c0c */ /* 0x000fc8000bf05070 */
[----:B------:R-:W-:-:S13]  /*21db0*/  ISETP.NE.AND.EX P0, PT, RZ, UR5, PT, P0 ;  /* 0x00000005ff007c0c */ /* 0x000fda000bf05300 */
[----:B------:R-:W-:Y:S05]  /*21dc0*/  @!P0 BRA `(.L_x_10551) ;  /* 0x0000000000188947 */ /* 0x000fea0003800000 */
[----:B------:R-:W2:Y:S01]  /*21dd0*/  LDC.64 R2, c[0x0][0xa08] ;  /* 0x00028200ff027b82 */ /* 0x000ea20000000a00 */
[----:B------:R-:W-:Y:S01]  /*21de0*/  ULDC.64 UR4, c[0x0][0x208] ;  /* 0x0000820000047ab9 */ /* 0x000fe20000000a00 */
[----:B--2---:R-:W-:-:S05]  /*21df0*/  IMAD.WIDE R2, R37, 0x4, R2 ;  /* 0x0000000425027825 */ /* 0x004fca00078e0202 */
[----:B------:R-:W2:Y:S04]  /*21e00*/  LDG.E R8, desc[UR4][R2.64] ;  /* 0x0000000402087981 */ /* 0x000ea8000c1e1900 */
[----:B------:R-:W2:Y:S02]  /*21e10*/  LDG.E R2, desc[UR4][R2.64+0x4] ;  /* 0x0000040402027981 */ /* 0x000ea4000c1e1900 */
[----:B--2---:R-:W-:-:S07]  /*21e20*/  IMAD.IADD R8, R2, 0x1, -R8 ;  /* 0x0000000102087824 */ /* 0x004fce00078e0a08 */
.L_x_10551:
[----:B------:R-:W-:Y:S01]  /*21e30*/  ULDC.64 UR4, c[0x0][0x208] ;  /* 0x0000820000047ab9 */ /* 0x000fe20000000a00 */
[----:B--2---:R-:W2:Y:S01]  /*21e40*/  LDC R3, c[0x0][0x448] ;  /* 0x00011200ff037b82 */ /* 0x004ea20000000800 */
[----:B------:R-:W3:Y:S04]  /*21e50*/  @P1 LDG.E R2, desc[UR4][R4.64] ;  /* 0x0000000404021981 */ /* 0x000ee8000c1e1900 */
[----:B------:R4:W3:Y:S01]  /*21e60*/  @P1 LDG.E R4, desc[UR4][R4.64+0x4] ;  /* 0x0000040404041981 */ /* 0x0008e2000c1e1900 */
[----:B------:R-:W-:Y:S01]  /*21e70*/  BSSY B0, `(.L_x_10552) ;  /* 0x0000037000007945 */ /* 0x000fe20003800000 */
[----:B------:R-:W-:Y:S02]  /*21e80*/  LOP3.LUT R23, R7, 0xff, RZ, 0xc0, !PT ;  /* 0x000000ff07177812 */ /* 0x000fe400078ec0ff */
[----:B--2---:R-:W-:-:S13]  /*21e90*/  ISETP.NE.AND P0, PT, R3, 0x1, PT ;  /* 0x000000010300780c */ /* 0x004fda0003f05270 */
[----:B------:R-:W2:Y:S08]  /*21ea0*/  @P0 LDC R3, c[0x0][0x44c] ;  /* 0x00011300ff030b82 */ /* 0x000eb00000000800 */
[----:B----4-:R-:W4:Y:S01]  /*21eb0*/  @P0 LDC R5, c[0x0][0x450] ;  /* 0x00011400ff050b82 */ /* 0x010f220000000800 */
[----:B---3--:R-:W-:Y:S01]  /*21ec0*/  @P1 IMAD.IADD R6, R4, 0x1, -R2 ;  /* 0x0000000104061824 */ /* 0x008fe200078e0a02 */
[----:B------:R-:W-:Y:S01]  /*21ed0*/  SHF.R.U32.HI R4, RZ, 0x10, R7 ;  /* 0x00000010ff047819 */ /* 0x000fe20000011607 */
[----:B------:R-:W-:-:S05]  /*21ee0*/  IMAD.SHL.U32 R2, R17, 0x80, RZ ;  /* 0x0000008011027824 */ /* 0x000fca00078e00ff */
[----:B------:R-:W-:-:S05]  /*21ef0*/  IADD3 R2, R2, 0x7f, RZ ;  /* 0x0000007f02027810 */ /* 0x000fca0007ffe0ff */
[----:B--2---:R-:W-:-:S05]  /*21f00*/  @P0 IMAD.HI.U32 R3, R2, R3, RZ ;  /* 0x0000000302030227 */ /* 0x004fca00078e00ff */
[----:B----4-:R-:W-:Y:S01]  /*21f10*/  @P0 SHF.R.U32.HI R2, RZ, R5, R3 ;  /* 0x00000005ff020219 */ /* 0x010fe20000011603 */
[----:B-----5:R-:W-:-:S04]  /*21f20*/  IMAD.IADD R5, R8, 0x1, -R10 ;  /* 0x0000000108057824 */ /* 0x020fc800078e0a0a */
[----:B------:R-:W-:-:S04]  /*21f30*/  IMAD.IADD R29, R5, 0x1, R6 ;  /* 0x00000001051d7824 */ /* 0x000fc800078e0206 */
[C---:B------:R-:W-:Y:S01]  /*21f40*/  VIADD R3, R29.reuse, 0x9f ;  /* 0x0000009f1d037836 */ /* 0x040fe20000000000 */
[----:B------:R-:W-:-:S03]  /*21f50*/  IADD3 R20, R29, 0xa0, -R9 ;  /* 0x000000a01d147810 */ /* 0x000fc60007ffe809 */
        /* <DEDUP_REMOVED lines=23> */
[----:B------:R-:W-:Y:S01]  /*220d0*/  IMAD R11, R2, R9, RZ ;  /* 0x00000009020b7224 */ /* 0x000fe200078e02ff */
[----:B------:R-:W-:-:S05]  /*220e0*/  MOV R2, RZ ;  /* 0x000000ff00027202 */ /* 0x000fca0000000f00 */
        /* <DEDUP_REMOVED lines=15> */
.L_x_10553:
[----:B------:R-:W-:Y:S05]  /*221e0*/  BSYNC B0 ;  /* 0x0000000000007941 */ /* 0x000fea0003800000 */
.L_x_10552:
        /* <DEDUP_REMOVED lines=13> */
[-C--:B------:R-:W-:Y:S02]  /*222c0*/  MOV R3, R5.reuse ;  /* 0x0000000500037202 */ /* 0x080fe40000000f00 */
[----:B------:R-:W-:Y:S02]  /*222d0*/  @P0 LEA.HI.SX32 R3, R2, R6, 0x1a ;  /* 0x0000000602030211 */ /* 0x000fe400078fd2ff */
        /* <DEDUP_REMOVED lines=10> */
.L_x_10847:
[----:B---3--:R-:W-:Y:S02]  /*22380*/  ISETP.NE.AND P0, PT, R14, RZ, PT ;  /* 0x000000ff0e00720c */ /* 0x008fe40003f05270 */
[----:B------:R-:W-:-:S11]  /*22390*/  PLOP3.LUT P6, PT, PT, PT, PT, 0x8, 0x0 ;  /* 0x000000000000781c */ /* 0x000fd60003fce170 */
[----:B------:R-:W-:Y:S05]  /*223a0*/  @P0 BRA `(.L_x_10557) ;  /* 0x00000000000c0947 */ /* 0x000fea0003800000 */
[----:B------:R-:W-:-:S03]  /*223b0*/  UMOV UR4, 0xffffffff ;  /* 0xffffffff00047882 */ /* 0x000fc60000000000 */
[----:B------:R-:W-:Y:S05]  /*223c0*/  BRA.DIV UR4, `(.L_x_10558) ;  /* 0x000000b204d47947 */ /* 0x000fea000b800000 */
[----:B------:R-:W-:-:S13]  /*223d0*/  ELECT P6, URZ, PT ;  /* 0x00000000003f782f */ /* 0x000fda00038c0000 */
.L_x_10557:
        /* <DEDUP_REMOVED lines=9> */
.L_x_10850:
[----:B------:R-:W-:Y:S05]  /*22470*/  BSYNC B1 ;  /* 0x0000000000017941 */ /* 0x000fea0003800000 */
.L_x_10559:
[----:B------:R-:W-:Y:S04]  /*22480*/  BSSY B1, `(.L_x_10561) ;  /* 0x000004e000017945 */ /* 0x000fe80003800000 */
[----:B------:R-:W-:Y:S05]  /*22490*/  @!P6 BRA `(.L_x_10562) ;  /* 0x000000040030e947 */ /* 0x000fea0003800000 */
[----:B------:R-:W3:Y:S01]  /*224a0*/  LDL R7, [R1+0x8] ;  /* 0x0000080001077983 */ /* 0x000ee20000100800 */
[----:B--2---:R-:W-:Y:S01]  /*224b0*/  IMAD R6, R36, 0x8, R22 ;  /* 0x0000000824067824 */ /* 0x004fe200078e0216 */
[----:B------:R-:W2:Y:S01]  /*224c0*/  S2R R8, SR_TID.X ;  /* 0x0000000000087919 */ /* 0x000ea20000002100 */
[----:B------:R-:W-:Y:S01]  /*224d0*/  BSSY B2, `(.L_x_10563) ;  /* 0x0000006000027945 */ /* 0x000fe20003800000 */
[----:B--2---:R-:W-:-:S04]  /*224e0*/  LOP3.LUT R8, R8, 0x7f, RZ, 0xc0, !PT ;  /* 0x0000007f08087812 */ /* 0x004fc800078ec0ff */
[----:B------:R-:W-:Y:S02]  /*224f0*/  ISETP.NE.AND P1, PT, R8, RZ, PT ;  /* 0x000000ff0800720c */ /* 0x000fe40003f25270 */
[----:B---3--:R-:W-:-:S04]  /*22500*/  SHF.L.U32 R7, R7, 0x1f, RZ ;  /* 0x0000001f07077819 */ /* 0x008fc800000006ff */
[----:B------:R-:W2:Y:S02]  /*22510*/  SYNCS.PHASECHK.TRANS64.TRYWAIT P0, [R6+URZ+0x228a0], R7 ;  /* 0x0228a007060075a7 */ /* 0x000ea4000800017f */
[----:B--2---:R-:W-:Y:S05]  /*22520*/  @!P0 BRA `(.L_x_10564) ;  /* 0x000000b000b08947 */ /* 0x004fea0003800000 */
.L_x_10851:
[----:B------:R-:W-:Y:S05]  /*22530*/  BSYNC B2 ;  /* 0x0000000000027941 */ /* 0x000fea0003800000 */
.L_x_10563:
[----:B------:R-:W-:Y:S04]  /*22540*/  BSSY B2, `(.L_x_10565) ;  /* 0x0000009000027945 */ /* 0x000fe80003800000 */
[----:B------:R-:W-:Y:S05]  /*22550*/  @P1 BRA `(.L_x_10566) ;  /* 0x00000000001c1947 */ /* 0x000fea0003800000 */
[----:B------:R-:W0:Y:S02]  /*22560*/  S2R R8, SR_TID.X ;  /* 0x0000000000087919 */ /* 0x000e240000002100 */
[----:B0-----:R-:W-:Y:S01]  /*22570*/  LOP3.LUT R9, R8, 0x1f, RZ, 0xc0, !PT ;  /* 0x0000001f08097812 */ /* 0x001fe200078ec0ff */
[----:B------:R-:W-:-:S03]  /*22580*/  IMAD.MOV.U32 R8, RZ, RZ, 0x5000 ;  /* 0x00005000ff087424 */ /* 0x000fc600078e00ff */
[----:B------:R-:W-:Y:S01]  /*22590*/  ISETP.NE.AND P0, PT, R9, RZ, PT ;  /* 0x000000ff0900720c */ /* 0x000fe20003f05270 */
[----:B------:R3:W-:-:S12]  /*225a0*/  SYNCS.ARRIVE.TRANS64 RZ, [R6+URZ+0x22890], R8 ;  /* 0x0228900806ff79a7 */ /* 0x0007d8000800003f */
[----:B---3--:R-:W-:Y:S05]  /*225b0*/  @!P0 BRA `(.L_x_10566) ;  /* 0x0000000000048947 */ /* 0x008fea0003800000 */
[----:B------:R-:W-:Y:S01]  /*225c0*/  BPT.TRAP 0x1 ;  /* 0x000000040000795c */ /* 0x000fe20000300000 */
.L_x_10566:
[----:B------:R-:W-:Y:S05]  /*225d0*/  BSYNC B2 ;  /* 0x0000000000027941 */ /* 0x000fea0003800000 */
.L_x_10565:
[----:B------:R-:W-:Y:S01]  /*225e0*/  IMAD.MOV.U32 R12, RZ, RZ, RZ ;  /* 0x000000ffff0c7224 */ /* 0x000fe200078e00ff */
[----:B------:R-:W-:Y:S01]  /*225f0*/  UIADD3 UR4, UP0, UR38, 0x570, URZ ;  /* 0x0000057026047890 */ /* 0x000fe2000ff1e03f */
[----:B------:R-:W-:Y:S01]  /*22600*/  IMAD R8, R36, 0x5000, R22 ;  /* 0x0000500024087824 */ /* 0x000fe200078e0216 */
[----:B------:R-:W-:Y:S01]  /*22610*/  PLOP3.LUT P0, PT, PT, PT, PT, 0x80, 0x0 ;  /* 0x000000000000781c */ /* 0x000fe20003f0f070 */
[----:B0-----:R-:W-:Y:S01]  /*22620*/  IMAD R9, R3, 0xa0, R0 ;  /* 0x000000a003097824 */ /* 0x001fe200078e0200 */
[----:B------:R-:W-:Y:S01]  /*22630*/  R2UR UR10, R12 ;  /* 0x000000000c0a72ca */ /* 0x000fe200000e0000 */
[----:B-1----:R-:W-:Y:S01]  /*22640*/  VIADD R10, R6, 0x22890 ;  /* 0x00022890060a7836 */ /* 0x002fe20000000000 */
[----:B------:R-:W-:Y:S01]  /*22650*/  IADD3 R11, R8, 0x18400, RZ ;  /* 0x00018400080b7810 */ /* 0x000fe20007ffe0ff */
[----:B------:R-:W-:Y:S01]  /*22660*/  VIADD R9, R9, 0xffffff60 ;  /* 0xffffff6009097836 */ /* 0x000fe20000000000 */
[----:B------:R-:W-:Y:S01]  /*22670*/  UIADD3.X UR5, URZ, UR39, URZ, UP0, !UPT ;  /* 0x000000273f057290 */ /* 0x000fe200087fe43f */
[----:B------:R-:W-:Y:S01]  /*22680*/  UMOV UR6, 0x0 ;  /* 0x0000000000067882 */ /* 0x000fe20000000000 */
[----:B------:R-:W-:-:S10]  /*22690*/  UMOV UR7, 0x12f00000 ;  /* 0x12f0000000077882 */ /* 0x000fd40000000000 */
.L_x_10567:
        /* <DEDUP_REMOVED lines=13> */
.L_x_10852:
[----:B------:R-:W-:Y:S05]  /*22770*/  BSYNC B2 ;  /* 0x0000000000027941 */ /* 0x000fea0003800000 */
.L_x_10568:
[----:B------:R-:W-:Y:S01]  /*22780*/  BSSY B2, `(.L_x_10570) ;  /* 0x000000b000027945 */ /* 0x000fe20003800000 */
[----:B------:R-:W-:Y:S02]  /*22790*/  IMAD.MOV.U32 R10, RZ, RZ, 0x0 ;  /* 0x00000000ff0a7424 */ /* 0x000fe400078e00ff */
[----:B------:R-:W-:Y:S01]  /*227a0*/  IMAD.MOV.U32 R11, RZ, RZ, 0x12f00000 ;  /* 0x12f00000ff0b7424 */ /* 0x000fe200078e00ff */
[----:B------:R-:W-:Y:S06]  /*227b0*/  @P1 BRA `(.L_x_10571) ;  /* 0x00000000001c1947 */ /* 0x000fec0003800000 */
[----:B------:R-:W1:Y:S01]  /*227c0*/  S2R R13, SR_TID.X ;  /* 0x00000000000d7919 */ /* 0x000e620000002100 */
[----:B0-2---:R-:W-:-:S04]  /*227d0*/  IMAD.MOV.U32 R7, RZ, RZ, 0x5000 ;  /* 0x00005000ff077424 */ /* 0x005fc800078e00ff */
[----:B------:R3:W-:Y:S01]  /*227e0*/  SYNCS.ARRIVE.TRANS64 RZ, [R6+URZ+0x228b0], R7 ;  /* 0x0228b00706ff79a7 */ /* 0x0007e2000800003f */
[----:B-1----:R-:W-:-:S04]  /*227f0*/  LOP3.LUT R13, R13, 0x1f, RZ, 0xc0, !PT ;  /* 0x0000001f0d0d7812 */ /* 0x002fc800078ec0ff */
[----:B------:R-:W-:-:S13]  /*22800*/  ISETP.NE.AND P0, PT, R13, RZ, PT ;  /* 0x000000ff0d00720c */ /* 0x000fda0003f05270 */
[----:B---3--:R-:W-:Y:S05]  /*22810*/  @!P0 BRA `(.L_x_10571) ;  /* 0x0000000000048947 */ /* 0x008fea0003800000 */
[----:B------:R-:W-:Y:S01]  /*22820*/  BPT.TRAP 0x1 ;  /* 0x000000040000795c */ /* 0x000fe20000300000 */
.L_x_10571:
[----:B------:R-:W-:Y:S05]  /*22830*/  BSYNC B2 ;  /* 0x0000000000027941 */ /* 0x000fea0003800000 */
.L_x_10570:
[----:B------:R-:W-:Y:S01]  /*22840*/  R2UR UR10, R12 ;  /* 0x000000000c0a72ca */ /* 0x000fe200000e0000 */
[----:B------:R-:W-:Y:S01]  /*22850*/  UIADD3 UR4, UP0, UR38, 0x670, URZ ;  /* 0x0000067026047890 */ /* 0x000fe2000ff1e03f */
[----:B------:R-:W-:Y:S01]  /*22860*/  R2UR UR6, R10 ;  /* 0x000000000a0672ca */ /* 0x000fe200000e0000 */
[----:B------:R-:W-:Y:S01]  /*22870*/  VIADD R8, R8, 0xa400 ;  /* 0x0000a40008087836 */ /* 0x000fe20000000000 */
[----:B------:R-:W-:Y:S01]  /*22880*/  R2UR UR7, R11 ;  /* 0x000000000b0772ca */ /* 0x000fe200000e0000 */
[----:B0-2---:R-:W-:Y:S01]  /*22890*/  VIADD R6, R6, 0x228b0 ;  /* 0x000228b006067836 */ /* 0x005fe20000000000 */
[----:B------:R-:W-:Y:S01]  /*228a0*/  PLOP3.LUT P0, PT, PT, PT, PT, 0x80, 0x0 ;  /* 0x000000000000781c */ /* 0x000fe20003f0f070 */
[----:B------:R-:W-:-:S12]  /*228b0*/  UIADD3.X UR5, URZ, UR39, URZ, UP0, !UPT ;  /* 0x000000273f057290 */ /* 0x000fd800087fe43f */
.L_x_10572:
        /* <DEDUP_REMOVED lines=10> */
.L_x_10562:
[----:B------:R-:W-:Y:S05]  /*22960*/  BSYNC B1 ;  /* 0x0000000000017941 */ /* 0x000fea0003800000 */
.L_x_10561:
[----:B------:R-:W3:Y:S01]  /*22970*/  LDL.LU R7, [R1+0x8] ;  /* 0x0000080001077983 */ /* 0x000ee20000300800 */
[----:B------:R-:W-:Y:S01]  /*22980*/  VIADD R36, R36, 0x1 ;  /* 0x0000000124247836 */ /* 0x000fe20000000000 */
[----:B------:R-:W-:Y:S01]  /*22990*/  PLOP3.LUT P0, PT, PT, PT, PT, 0x8, 0x0 ;  /* 0x000000000000781c */ /* 0x000fe20003f0e170 */
[----:B------:R-:W-:-:S03]  /*229a0*/  VIADD R3, R3, 0xfffffffe ;  /* 0xfffffffe03037836 */ /* 0x000fc60000000000 */
[C---:B------:R-:W-:Y:S02]  /*229b0*/  ISETP.NE.AND P1, PT, R36.reuse, 0x2, PT ;  /* 0x000000022400780c */ /* 0x040fe40003f25270 */
[----:B------:R-:W-:Y:S02]  /*229c0*/  ISETP.GE.AND P2, PT, R3, R5, PT ;  /* 0x000000050300720c */ /* 0x000fe40003f46270 */
[----:B--2---:R-:W-:Y:S02]  /*229d0*/  SEL R6, RZ, 0x1, P1 ;  /* 0x00000001ff067807 */ /* 0x004fe40000800000 */
[----:B------:R-:W-:Y:S02]  /*229e0*/  SEL R36, R36, RZ, P1 ;  /* 0x000000ff24247207 */ /* 0x000fe40000800000 */
[----:B---3--:R-:W-:-:S05]  /*229f0*/  LOP3.LUT R7, R7, R6, RZ, 0x3c, !PT ;  /* 0x0000000607077212 */ /* 0x008fca00078e3cff */
[----:B------:R2:W-:Y:S02]  /*22a00*/  STL [R1+0x8], R7 ;  /* 0x0000080701007387 */ /* 0x0005e40000100800 */
[----:B------:R-:W-:Y:S05]  /*22a10*/  @!P2 BRA `(.L_x_10555) ;  /* 0x000000040064a947 */ /* 0x000fea0003800000 */
.L_x_10585:
[----:B------:R-:W-:Y:S05]  /*22a20*/  YIELD ;  /* 0x0000000000007946 */ /* 0x000fea0003800000 */
[----:B------:R-:W-:Y:S04]  /*22a30*/  BSSY B1, `(.L_x_10573) ;  /* 0x000004d000017945 */ /* 0x000fe80003800000 */
[----:B---3--:R-:W-:Y:S05]  /*22a40*/  @!P6 BRA `(.L_x_10574) ;  /* 0x00000004002ce947 */ /* 0x008fea0003800000 */
[----:B--2---:R-:W2:Y:S01]  /*22a50*/  LDL R7, [R1+0x8] ;  /* 0x0000080001077983 */ /* 0x004ea20000100800 */
[----:B------:R-:W3:Y:S02]  /*22a60*/  S2R R6, SR_TID.X ;  /* 0x0000000000067919 */ /* 0x000ee40000002100 */
[----:B---3--:R-:W-:Y:S02]  /*22a70*/  LOP3.LUT R8, R6, 0x7f, RZ, 0xc0, !PT ;  /* 0x0000007f06087812 */ /* 0x008fe400078ec0ff */
[----:B------:R-:W-:Y:S01]  /*22a80*/  LEA R6, R36, R22, 0x3 ;  /* 0x0000001624067211 */ /* 0x000fe200078e18ff */
[----:B------:R-:W-:Y:S01]  /*22a90*/  BSSY B2, `(.L_x_10575) ;  /* 0x0000005000027945 */ /* 0x000fe20003800000 */
[----:B------:R-:W-:Y:S02]  /*22aa0*/  ISETP.NE.AND P2, PT, R8, RZ, PT ;  /* 0x000000ff0800720c */ /* 0x000fe40003f45270 */
[----:B--2---:R-:W-:-:S04]  /*22ab0*/  SHF.L.U32 R7, R7, 0x1f, RZ ;  /* 0x0000001f07077819 */ /* 0x004fc800000006ff */
[----:B------:R-:W2:Y:S02]  /*22ac0*/  SYNCS.PHASECHK.TRANS64.TRYWAIT P1, [R6+URZ+0x228a0], R7 ;  /* 0x0228a007060075a7 */ /* 0x000ea4000802017f */
[----:B--2---:R-:W-:Y:S05]  /*22ad0*/  @!P1 BRA `(.L_x_10576) ;  /* 0x000000ac006c9947 */ /* 0x004fea0003800000 */
.L_x_10853:
[----:B------:R-:W-:Y:S05]  /*22ae0*/  BSYNC B2 ;  /* 0x0000000000027941 */ /* 0x000fea0003800000 */
.L_x_10575:
        /* <DEDUP_REMOVED lines=9> */
.L_x_10578:
[----:B------:R-:W-:Y:S05]  /*22b80*/  BSYNC B2 ;  /* 0x0000000000027941 */ /* 0x000fea0003800000 */
.L_x_10577:
[----:B------:R-:W-:Y:S01]  /*22b90*/  IMAD.MOV.U32 R12, RZ, RZ, RZ ;  /* 0x000000ffff0c7224 */ /* 0x000fe200078e00ff */
[----:B------:R-:W-:Y:S01]  /*22ba0*/  UIADD3 UR4, UP0, UR38, 0x570, URZ ;  /* 0x0000057026047890 */ /* 0x000fe2000ff1e03f */
[----:B------:R-:W-:Y:S01]  /*22bb0*/  IMAD R8, R36, 0x5000, R22 ;  /* 0x0000500024087824 */ /* 0x000fe200078e0216 */
[----:B------:R-:W-:Y:S01]  /*22bc0*/  PLOP3.LUT P1, PT, PT, PT, PT, 0x80, 0x0 ;  /* 0x000000000000781c */ /* 0x000fe20003f2f070 */
[----:B0-----:R-:W-:Y:S01]  /*22bd0*/  IMAD R9, R3, 0xa0, R0 ;  /* 0x000000a003097824 */ /* 0x001fe200078e0200 */
[----:B------:R-:W-:Y:S01]  /*22be0*/  R2UR UR10, R12 ;  /* 0x000000000c0a72ca */ /* 0x000fe200000e0000 */
[----:B-1----:R-:W-:Y:S01]  /*22bf0*/  VIADD R10, R6, 0x22890 ;  /* 0x00022890060a7836 */ /* 0x002fe20000000000 */
[----:B------:R-:W-:Y:S01]  /*22c00*/  UIADD3.X UR5, URZ, UR39, URZ, UP0, !UPT ;  /* 0x000000273f057290 */ /* 0x000fe200087fe43f */
[----:B------:R-:W-:Y:S01]  /*22c10*/  VIADD R11, R8, 0x18400 ;  /* 0x00018400080b7836 */ /* 0x000fe20000000000 */
[----:B------:R-:W-:Y:S01]  /*22c20*/  UMOV UR6, 0x0 ;  /* 0x0000000000067882 */ /* 0x000fe20000000000 */
[----:B------:R-:W-:-:S10]  /*22c30*/  UMOV UR7, 0x12f00000 ;  /* 0x12f0000000077882 */ /* 0x000fd40000000000 */
.L_x_10579:
        /* <DEDUP_REMOVED lines=13> */
.L_x_10854:
[----:B------:R-:W-:Y:S05]  /*22d10*/  BSYNC B2 ;  /* 0x0000000000027941 */ /* 0x000fea0003800000 */
.L_x_10580:
        /* <DEDUP_REMOVED lines=11> */
.L_x_10583:
[----:B------:R-:W-:Y:S05]  /*22dd0*/  BSYNC B2 ;  /* 0x0000000000027941 */ /* 0x000fea0003800000 */
.L_x_10582:
[----:B------:R-:W-:Y:S01]  /*22de0*/  R2UR UR10, R12 ;  /* 0x000000000c0a72ca */ /* 0x000fe200000e0000 */
[----:B------:R-:W-:Y:S01]  /*22df0*/  UIADD3 UR4, UP0, UR38, 0x670, URZ ;  /* 0x0000067026047890 */ /* 0x000fe2000ff1e03f */
[----:B------:R-:W-:Y:S01]  /*22e00*/  R2UR UR6, R10 ;  /* 0x000000000a0672ca */ /* 0x000fe200000e0000 */
[----:B0-2---:R-:W-:Y:S01]  /*22e10*/  VIADD R6, R6, 0x228b0 ;  /* 0x000228b006067836 */ /* 0x005fe20000000000 */
[----:B------:R-:W-:Y:S01]  /*22e20*/  R2UR UR7, R11 ;  /* 0x000000000b0772ca */ /* 0x000fe200000e0000 */
[----:B------:R-:W-:Y:S01]  /*22e30*/  UIADD3.X UR5, URZ, UR39, URZ, UP0, !UPT ;  /* 0x000000273f057290 */ /* 0x000fe200087fe43f */
[----:B------:R-:W-:Y:S02]  /*22e40*/  PLOP3.LUT P1, PT, PT, PT, PT, 0x80, 0x0 ;  /* 0x000000000000781c */ /* 0x000fe40003f2f070 */
[----:B------:R-:W-:-:S11]  /*22e50*/  IADD3 R8, R8, 0xa400, RZ ;  /* 0x0000a40008087810 */ /* 0x000fd60007ffe0ff */
.L_x_10584:
        /* <DEDUP_REMOVED lines=10> */
.L_x_10574:
[----:B------:R-:W-:Y:S05]  /*22f00*/  BSYNC B1 ;  /* 0x0000000000017941 */ /* 0x000fea0003800000 */
.L_x_10573:
[----:B--2---:R-:W2:Y:S01]  /*22f10*/  LDL.LU R7, [R1+0x8] ;  /* 0x0000080001077983 */ /* 0x004ea20000300800 */
        /* <DEDUP_REMOVED lines=9> */
.L_x_10555:
[----:B------:R-:W-:Y:S05]  /*22fb0*/  BSYNC B0 ;  /* 0x0000000000007941 */ /* 0x000fea0003800000 */
.L_x_10554:
[----:B------:R-:W4:Y:S01]  /*22fc0*/  LDC R0, c[0x0][0x448] ;  /* 0x00011200ff007b82 */ /* 0x000f220000000800 */
[----:B------:R-:W-:Y:S01]  /*22fd0*/  LEA R2, R17, 0x7f, 0x7 ;  /* 0x0000007f11027811 */ /* 0x000fe200078e38ff */
[----:B------:R-:W-:Y:S06]  /*22fe0*/  @!P0 WARPSYNC.ALL ;  /* 0x0000000000008948 */ /* 0x000fec0003800000 */
[----:B------:R-:W-:Y:S01]  /*22ff0*/  @!P0 BAR.SYNC.DEFER_BLOCKING 0xc, 0x180 ;  /* 0x0306000000008b1d */ /* 0x000fe20000010000 */
[----:B------:R-:W-:Y:S01]  /*23000*/  ISETP.NE.AND P2, PT, R4, RZ, PT ;  /* 0x000000ff0400720c */ /* 0x000fe20003f45270 */
[----:B------:R-:W-:-:S04]  /*23010*/  IMAD.MOV.U32 R30, RZ, RZ, RZ ;  /* 0x000000ffff1e7224 */ /* 0x000fc800078e00ff */
[----:B------:R-:W-:Y:S08]  /*23020*/  BSSY B0, `(.L_x_10586) ;  /* 0x0000028000007945 */ /* 0x000ff00003800000 */
[----:B------:R-:W0:Y:S01]  /*23030*/  @!P2 LDC R4, c[0x0][0x9f0] ;  /* 0x00027c00ff04ab82 */ /* 0x000e220000000800 */
[----:B----4-:R-:W-:-:S13]  /*23040*/  ISETP.NE.AND P1, PT, R0, 0x1, PT ;  /* 0x000000010000780c */ /* 0x010fda0003f25270 */
[----:B------:R-:W4:Y:S08]  /*23050*/  @P1 LDC R0, c[0x0][0x44c] ;  /* 0x00011300ff001b82 */ /* 0x000f300000000800 */
[----:B------:R-:W5:Y:S01]  /*23060*/  @P1 LDC R3, c[0x0][0x450] ;  /* 0x00011400ff031b82 */ /* 0x000f620000000800 */
[----:B----4-:R-:W-:-:S05]  /*23070*/  @P1 IMAD.HI.U32 R0, R2, R0, RZ ;  /* 0x0000000002001227 */ /* 0x010fca00078e00ff */
[----:B-----5:R-:W-:-:S05]  /*23080*/  @P1 SHF.R.U32.HI R2, RZ, R3, R0 ;  /* 0x00000003ff021219 */ /* 0x020fca0000011600 */
[----:B------:R-:W-:-:S04]  /*23090*/  IMAD.IADD R0, R20, 0x1, R2 ;  /* 0x0000000114007824 */ /* 0x000fc800078e0202 */
[----:B------:R-:W-:-:S05]  /*230a0*/  IMAD.HI R0, R0, 0x66666667, RZ ;  /* 0x6666666700007827 */ /* 0x000fca00078e02ff */
[----:B------:R-:W-:-:S04]  /*230b0*/  SHF.R.U32.HI R2, RZ, 0x1f, R0 ;  /* 0x0000001fff027819 */ /* 0x000fc80000011600 */
[----:B------:R-:W-:-:S04]  /*230c0*/  LEA.HI.SX32 R2, R0, R2, 0x1a ;  /* 0x0000000200027211 */ /* 0x000fc800078fd2ff */
[----:B------:R-:W-:-:S04]  /*230d0*/  VIMNMX R21, R21, R2, PT ;  /* 0x0000000215157248 */ /* 0x000fc80003fe0100 */
[----:B------:R-:W-:-:S13]  /*230e0*/  ISETP.GE.AND P1, PT, R21, 0x1, PT ;  /* 0x000000011500780c */ /* 0x000fda0003f26270 */
[----:B0-----:R-:W-:Y:S05]  /*230f0*/  @!P1 BRA `(.L_x_10587) ;  /* 0x0000000000689947 */ /* 0x001fea0003800000 */
[-C--:B------:R-:W-:Y:S02]  /*23100*/  IABS R0, R4.reuse ;  /* 0x0000000400007213 */ /* 0x080fe40000000000 */
[----:B------:R-:W-:Y:S02]  /*23110*/  IABS R6, R4 ;  /* 0x0000000400067213 */ /* 0x000fe40000000000 */
[----:B------:R-:W0:Y:S03]  /*23120*/  I2F.RP R2, R0 ;  /* 0x0000000000027306 */ /* 0x000e260000209400 */
[----:B------:R-:W-:-:S05]  /*23130*/  IMAD.MOV R6, RZ, RZ, -R6 ;  /* 0x000000ffff067224 */ /* 0x000fca00078e0a06 */
[----:B0-----:R-:W0:Y:S02]  /*23140*/  MUFU.RCP R2, R2 ;  /* 0x0000000200027308 */ /* 0x001e240000001000 */
[----:B0-----:R-:W-:-:S06]  /*23150*/  VIADD R2, R2, 0xffffffe ;  /* 0x0ffffffe02027836 */ /* 0x001fcc0000000000 */
[----:B------:R-:W0:Y:S02]  /*23160*/  F2I.FTZ.U32.TRUNC.NTZ R3, R2 ;  /* 0x0000000200037305 */ /* 0x000e24000021f000 */
[----:B0-----:R-:W-:-:S04]  /*23170*/  IMAD.MOV R2, RZ, RZ, -R3 ;  /* 0x000000ffff027224 */ /* 0x001fc800078e0a03 */
[----:B------:R-:W-:Y:S01]  /*23180*/  IMAD R5, R2, R0, RZ ;  /* 0x0000000002057224 */ /* 0x000fe200078e02ff */
[----:B------:R-:W-:-:S05]  /*23190*/  MOV R2, RZ ;  /* 0x000000ff00027202 */ /* 0x000fca0000000f00 */
        /* <DEDUP_REMOVED lines=16> */
.L_x_10587:
[----:B------:R-:W-:Y:S05]  /*232a0*/  BSYNC B0 ;  /* 0x0000000000007941 */ /* 0x000fea0003800000 */
.L_x_10586:
[----:B------:R-:W-:-:S05]  /*232b0*/  IMAD R0, R23, R30, RZ ;  /* 0x0000001e17007224 */ /* 0x000fca00078e02ff */
        /* <DEDUP_REMOVED lines=10> */
[----:B------:R-:W4:Y:S01]  /*23360*/  LDC.64 R2, c[0x0][0xc60] ;  /* 0x00031800ff027b82 */ /* 0x000f220000000a00 */
[----:B------:R-:W0:Y:S01]  /*23370*/  FLO.U32 R0, UR4 ;  /* 0x0000000400007d00 */ /* 0x000e2200080e0000 */
[----:B------:R-:W-:Y:S01]  /*23380*/  ULDC.64 UR6, c[0x0][0x208] ;  /* 0x0000820000067ab9 */ /* 0x000fe20000000a00 */
[----:B0-----:R-:W-:-:S06]  /*23390*/  ISETP.EQ.U32.AND P0, PT, R0, R5, PT ;  /* 0x000000050000720c */ /* 0x001fcc0003f02070 */
[----:B------:R-:W4:Y:S07]  /*233a0*/  POPC R5, UR4 ;  /* 0x0000000400057d09 */ /* 0x000f2e0008000000 */
[----:B----4-:R-:W4:Y:S01]  /*233b0*/  @P0 ATOMG.E.ADD.STRONG.GPU PT, R3, desc[UR6][R2.64], R5 ;  /* 0x00000005020309a8 */ /* 0x010f2200081ee1c6 */
[----:B------:R-:W0:Y:S02]  /*233c0*/  S2R R4, SR_LTMASK ;  /* 0x0000000000047919 */ /* 0x000e240000003900 */
[----:B0-----:R-:W-:-:S04]  /*233d0*/  LOP3.LUT R4, R4, UR4, RZ, 0xc0, !PT ;  /* 0x0000000404047c12 */ /* 0x001fc8000f8ec0ff */
[----:B--23--:R-:W0:Y:S01]  /*233e0*/  POPC R7, R4 ;  /* 0x0000000400077309 */ /* 0x00ce220000000000 */
[----:B----4-:R-:W0:Y:S02]  /*233f0*/  SHFL.IDX PT, R0, R3, R0, 0x1f ;  /* 0x00001f0003007589 */ /* 0x010e2400000e0000 */
[----:B0-----:R-:W-:Y:S01]  /*23400*/  IADD3 R16, R0, UR37, R7 ;  /* 0x0000002500107c10 */ /* 0x001fe2000fffe007 */
[----:B------:R-:W-:Y:S06]  /*23410*/  BRA `(.L_x_10589) ;  /* 0x0000004c00847947 */ /* 0x000fec0003800000 */
.L_x_10588:
        /* <DEDUP_REMOVED lines=8> */
[----:B------:R-:W-:Y:S01]  /*234a0*/  MOV R4, UR6 ;  /* 0x0000000600047c02 */ /* 0x000fe20008000f00 */
[----:B------:R-:W-:Y:S01]  /*234b0*/  IMAD.U32 R5, RZ, RZ, UR7 ;  /* 0x00000007ff057e24 */ /* 0x000fe2000f8e00ff */
[----:B------:R-:W0:Y:S01]  /*234c0*/  LDC.64 R2, c[0x4][R2] ;  /* 0x0100000002027b82 */ /* 0x000e220000000a00 */
[----:B------:R-:W-:Y:S01]  /*234d0*/  IMAD.U32 R6, RZ, RZ, UR8 ;  /* 0x00000008ff067e24 */ /* 0x000fe2000f8e00ff */
[----:B------:R-:W-:Y:S01]  /*234e0*/  MOV R13, RZ ;  /* 0x000000ff000d7202 */ /* 0x000fe20000000f00 */
[----:B--23--:R-:W-:Y:S02]  /*234f0*/  IMAD.U32 R7, RZ, RZ, UR9 ;  /* 0x00000009ff077e24 */ /* 0x00cfe4000f8e00ff */
[----:B-1----:R-:W-:-:S02]  /*23500*/  IMAD.U32 R10, RZ, RZ, UR4 ;  /* 0x00000004ff0a7e24 */ /* 0x002fc4000f8e00ff */
[----:B------:R-:W-:Y:S02]  /*23510*/  IMAD.U32 R11, RZ, RZ, UR5 ;  /* 0x00000005ff0b7e24 */ /* 0x000fe4000f8e00ff */
[----:B------:R-:W-:Y:S02]  /*23520*/  IMAD.MOV.U32 R8, RZ, RZ, 0x70 ;  /* 0x00000070ff087424 */ /* 0x000fe400078e00ff */
[----:B------:R-:W-:-:S07]  /*23530*/  IMAD.MOV.U32 R12, RZ, RZ, 0x1 ;  /* 0x00000001ff0c7424 */ /* 0x000fce00078e00ff */
[----:B------:R-:W-:-:S07]  /*23540*/  LEPC R20, `(.L_x_10591) ;  /* 0x000000001014794e */ /* 0x000fce0000000000 */
[----:B0-----:R-:W-:Y:S05]  /*23550*/  CALL.ABS.NOINC R2 ;  /* 0x0000000002007343 */ /* 0x001fea0003c00000 */
.L_x_10591:
[----:B------:R-:W-:Y:S05]  /*23560*/  BSYNC B6 ;  /* 0x0000000000067941 */ /* 0x000fea0003800000 */
.L_x_10590:
[----:B------:R-:W4:Y:S01]  /*23570*/  LDL.LU R32, [R1] ;  /* 0x0000000001207983 */ /* 0x000f220000300800 */
[----:B------:R-:W-:Y:S01]  /*23580*/  VIADD R0, R22, 0xa400 ;  /* 0x0000a40016007836 */ /* 0x000fe20000000000 */
[----:B------:R-:W-:Y:S04]  /*23590*/  BSSY B6, `(.L_x_10592) ;  /* 0x0000016000067945 */ /* 0x000fe80003800000 */
[----:B------:R-:W-:Y:S02]  /*235a0*/  LOP3.LUT P0, RZ, R0, 0x3ff, RZ, 0xc0, !PT ;  /* 0x000003ff00ff7812 */ /* 0x000fe4000780c0ff */
[----:B----4-:R-:W-:-:S11]  /*235b0*/  LOP3.LUT R32, R32, 0xfffffffe, RZ, 0xc0, !PT ;  /* 0xfffffffe20207812 */ /* 0x010fd600078ec0ff */
[----:B------:R-:W-:-:S05]  /*235c0*/  @P0 LOP3.LUT R32, R32, 0x1, RZ, 0xfc, !PT ;  /* 0x0000000120200812 */ /* 0x000fca00078efcff */
[----:B------:R0:W-:Y:S01]  /*235d0*/  STL [R1], R32 ;  /* 0x0000002001007387 */ /* 0x0001e20000100800 */
[----:B------:R-:W-:Y:S05]  /*235e0*/  @!P0 BRA `(.L_x_10593) ;  /* 0x0000000000408947 */ /* 0x000fea0003800000 */
[----:B------:R-:W-:Y:S01]  /*235f0*/  MOV R2, 0x0 ;  /* 0x0000000000027802 */ /* 0x000fe20000000f00 */
[----:B------:R-:W-:Y:S01]  /*23600*/  ULDC.64 UR6, c[0x4][0x1b0] ;  /* 0x01006c0000067ab9 */ /* 0x000fe20000000a00 */
[----:B------:R-:W-:Y:S01]  /*23610*/  ULDC.64 UR8, c[0x4][0x1b8] ;  /* 0x01006e0000087ab9 */ /* 0x000fe20000000a00 */
[----:B------:R-:W-:Y:S01]  /*23620*/  ULDC.64 UR4, c[0x4][0x80] ;  /* 0x0100200000047ab9 */ /* 0x000fe20000000a00 */
[----:B------:R-:W-:Y:S01]  /*23630*/  IMAD.U32 R4, RZ, RZ, UR6 ;  /* 0x00000006ff047e24 */ /* 0x000fe2000f8e00ff */
[----:B------:R-:W-:Y:S01]  /*23640*/  MOV R8, 0x70 ;  /* 0x0000007000087802 */ /* 0x000fe20000000f00 */
[----:B------:R-:W4:Y:S01]  /*23650*/  LDC.64 R2, c[0x4][R2] ;  /* 0x0100000002027b82 */ /* 0x000f220000000a00 */
[----:B------:R-:W-:Y:S02]  /*23660*/  IMAD.U32 R5, RZ, RZ, UR7 ;  /* 0x00000007ff057e24 */ /* 0x000fe4000f8e00ff */
[----:B------:R-:W-:Y:S02]  /*23670*/  IMAD.U32 R6, RZ, RZ, UR8 ;  /* 0x00000008ff067e24 */ /* 0x000fe4000f8e00ff */
[----:B--23--:R-:W-:-:S02]  /*23680*/  IMAD.U32 R7, RZ, RZ, UR9 ;  /* 0x00000009ff077e24 */ /* 0x00cfc4000f8e00ff */
[----:B-1----:R-:W-:Y:S02]  /*23690*/  IMAD.U32 R10, RZ, RZ, UR4 ;  /* 0x00000004ff0a7e24 */ /* 0x002fe4000f8e00ff */
[----:B------:R-:W-:Y:S02]  /*236a0*/  IMAD.U32 R11, RZ, RZ, UR5 ;  /* 0x00000005ff0b7e24 */ /* 0x000fe4000f8e00ff */
[----:B------:R-:W-:Y:S02]  /*236b0*/  IMAD.MOV.U32 R12, RZ, RZ, 0x1 ;  /* 0x00000001ff0c7424 */ /* 0x000fe400078e00ff */
[----:B------:R-:W-:-:S07]  /*236c0*/  IMAD.MOV.U32 R13, RZ, RZ, RZ ;  /* 0x000000ffff0d7224 */ /* 0x000fce00078e00ff */
[----:B------:R-:W-:-:S07]  /*236d0*/  LEPC R20, `(.L_x_10593) ;  /* 0x000000001014794e */ /* 0x000fce0000000000 */
[----:B0---4-:R-:W-:Y:S05]  /*236e0*/  CALL.ABS.NOINC R2 ;  /* 0x0000000002007343 */ /* 0x011fea0003c00000 */
.L_x_10593:
[----:B------:R-:W-:Y:S05]  /*236f0*/  BSYNC B6 ;  /* 0x0000000000067941 */ /* 0x000fea0003800000 */
.L_x_10592:
        /* <DEDUP_REMOVED lines=13> */
[----:B--23--:R-:W-:-:S02]  /*237d0*/  IMAD.U32 R7, RZ, RZ, UR9 ;  /* 0x00000009ff077e24 */ /* 0x00cfc4000f8e00ff */
[----:B------:R-:W-:Y:S02]  /*237e0*/  IMAD.U32 R11, RZ, RZ, UR5 ;  /* 0x00000005ff0b7e24 */ /* 0x000fe4000f8e00ff */
[----:B------:R-:W-:Y:S02]  /*237f0*/  IMAD.MOV.U32 R8, RZ, RZ, 0x70 ;  /* 0x00000070ff087424 */ /* 0x000fe400078e00ff */
[----:B------:R-:W-:Y:S02]  /*23800*/  IMAD.MOV.U32 R12, RZ, RZ, 0x1 ;  /* 0x00000001ff0c7424 */ /* 0x000fe400078e00ff */
[----:B------:R-:W-:-:S07]  /*23810*/  IMAD.MOV.U32 R13, RZ, RZ, RZ ;  /* 0x000000ffff0d7224 */ /* 0x000fce00078e00ff */
[----:B------:R-:W-:-:S07]  /*23820*/  LEPC R20, `(.L_x_10595) ;  /* 0x000000001014794e */ /* 0x000fce0000000000 */
[----:B01----:R-:W-:Y:S05]  /*23830*/  CALL.ABS.NOINC R2 ;  /* 0x0000000002007343 */ /* 0x003fea0003c00000 */
.L_x_10595:
[----:B------:R-:W-:Y:S05]  /*23840*/  BSYNC B6 ;  /* 0x0000000000067941 */ /* 0x000fea0003800000 */
.L_x_10594:
        /* <DEDUP_REMOVED lines=8> */
[----:B--23--:R-:W-:Y:S01]  /*238d0*/  MOV R7, UR7 ;  /* 0x0000000700077c02 */ /* 0x00cfe20008000f00 */
[----:B------:R-:W2:Y:S01]  /*238e0*/  LDC.64 R2, c[0x4][R2] ;  /* 0x0100000002027b82 */ /* 0x000ea20000000a00 */
[----:B------:R-:W-:Y:S02]  /*238f0*/  IMAD.U32 R5, RZ, RZ, UR5 ;  /* 0x00000005ff057e24 */ /* 0x000fe4000f8e00ff */
[----:B------:R-:W-:Y:S02]  /*23900*/  IMAD.U32 R6, RZ, RZ, UR6 ;  /* 0x00000006ff067e24 */ /* 0x000fe4000f8e00ff */
[----:B-1----:R-:W-:-:S02]  /*23910*/  IMAD.U32 R10, RZ, RZ, UR8 ;  /* 0x00000008ff0a7e24 */ /* 0x002fc4000f8e00ff */
[----:B------:R-:W-:Y:S02]  /*23920*/  IMAD.U32 R11, RZ, RZ, UR9 ;  /* 0x00000009ff0b7e24 */ /* 0x000fe4000f8e00ff */
[----:B------:R-:W-:Y:S02]  /*23930*/  IMAD.MOV.U32 R8, RZ, RZ, 0x70 ;  /* 0x00000070ff087424 */ /* 0x000fe400078e00ff */
[----:B------:R-:W-:Y:S02]  /*23940*/  IMAD.MOV.U32 R12, RZ, RZ, 0x1 ;  /* 0x00000001ff0c7424 */ /* 0x000fe400078e00ff */
[----:B------:R-:W-:-:S07]  /*23950*/  IMAD.MOV.U32 R13, RZ, RZ, RZ ;  /* 0x000000ffff0d7224 */ /* 0x000fce00078e00ff */
[----:B------:R-:W-:-:S07]  /*23960*/  LEPC R20, `(.L_x_10597) ;  /* 0x000000001014794e */ /* 0x000fce0000000000 */
[----:B0-2---:R-:W-:Y:S05]  /*23970*/  CALL.ABS.NOINC R2 ;  /* 0x0000000002007343 */ /* 0x005fea0003c00000 */
.L_x_10597:
[----:B------:R-:W-:Y:S05]  /*23980*/  BSYNC B6 ;  /* 0x0000000000067941 */ /* 0x000fea0003800000 */
.L_x_10596:
[----:B------:R-:W4:Y:S01]  /*23990*/  LDL R21, [R1+0xc] ;  /* 0x00000c0001157983 */ /* 0x000f220000100800 */
[----:B------:R-:W-:Y:S01]  /*239a0*/  ULDC.64 UR4, c[0x0][0x9f8] ;  /* 0x00027e0000047ab9 */ /* 0x000fe20000000a00 */
[----:B------:R-:W-:Y:S01]  /*239b0*/  ULDC.64 UR6, c[0x0][0x208] ;  /* 0x0000820000067ab9 */ /* 0x000fe20000000a00 */
[----:B------:R-:W-:Y:S01]  /*239c0*/  ISETP.NE.U32.AND P0, PT, RZ, UR4, PT ;  /* 0x00000004ff007c0c */ /* 0x000fe2000bf05070 */
[----:B------:R-:W0:Y:S01]  /*239d0*/  S2R R20, SR_TID.X ;  /* 0x0000000000147919 */ /* 0x000e220000002100 */
[----:B------:R-:W1:Y:S02]  /*239e0*/  LDC R12, c[0x0][0x430] ;  /* 0x00010c00ff0c7b82 */ /* 0x000e640000000800 */
[----:B------:R-:W-:-:S13]  /*239f0*/  ISETP.NE.AND.EX P0, PT, RZ, UR5, PT, P0 ;  /* 0x00000005ff007c0c */ /* 0x000fda000bf05300 */
[----:B------:R-:W-:-:S04]  /*23a00*/  @P0 IADD3 R2, P1, R27, UR4, RZ ;  /* 0x000000041b020c10 */ /* 0x000fc8000ff3e0ff */
[----:B------:R-:W-:-:S05]  /*23a10*/  @P0 IADD3.X R3, R28, UR5, RZ, P1, !PT ;  /* 0x000000051c030c10 */ /* 0x000fca0008ffe4ff */
[----:B------:R2:W3:Y:S01]  /*23a20*/  @P0 LDG.E R37, desc[UR6][R2.64] ;  /* 0x0000000602250981 */ /* 0x0004e2000c1e1900 */
[----:B-1----:R-:W-:Y:S01]  /*23a30*/  ISETP.NE.AND P0, PT, R12, 0x1, PT ;  /* 0x000000010c00780c */ /* 0x002fe20003f05270 */
[----:B------:R-:W-:Y:S01]  /*23a40*/  IMAD.MOV.U32 R4, RZ, RZ, 0xa0 ;  /* 0x000000a0ff047424 */ /* 0x000fe200078e00ff */
[----:B------:R-:W1:Y:S03]  /*23a50*/  S2R R35, SR_TID.X ;  /* 0x0000000000237919 */ /* 0x000e660000002100 */
[----:B------:R-:W-:Y:S01]  /*23a60*/  IMAD R4, R30, R4, -0xa0 ;  /* 0xffffff601e047424 */ /* 0x000fe200078e0204 */
[----:B0-----:R-:W-:-:S04]  /*23a70*/  LOP3.LUT R20, R20, 0x7f, RZ, 0xc0, !PT ;  /* 0x0000007f14147812 */ /* 0x001fc800078ec0ff */
[----:B------:R-:W-:-:S03]  /*23a80*/  SHF.R.U32.HI R20, RZ, 0x3, R20 ;  /* 0x00000003ff147819 */ /* 0x000fc60000011614 */
[----:B--2---:R-:W0:Y:S08]  /*23a90*/  @P0 LDC R2, c[0x0][0x434] ;  /* 0x00010d00ff020b82 */ /* 0x004e300000000800 */
[----:B------:R-:W2:Y:S08]  /*23aa0*/  @P0 LDC R3, c[0x0][0x438] ;  /* 0x00010e00ff030b82 */ /* 0x000eb00000000800 */
[----:B------:R-:W2:Y:S01]  /*23ab0*/  @P0 LDC R5, c[0x0][0x434] ;  /* 0x00010d00ff050b82 */ /* 0x000ea20000000800 */
[----:B-1----:R-:W-:-:S07]  /*23ac0*/  IMAD.SHL.U32 R35, R35, 0x10, RZ ;  /* 0x0000001023237824 */ /* 0x002fce00078e00ff */
[----:B------:R-:W1:Y:S01]  /*23ad0*/  @P0 LDC R9, c[0x0][0x438] ;  /* 0x00010e00ff090b82 */ /* 0x000e620000000800 */
[----:B------:R-:W-:Y:S02]  /*23ae0*/  LOP3.LUT R35, R20, 0x70, R35, 0xf8, !PT ;  /* 0x0000007014237812 */ /* 0x000fe400078ef823 */
[----:B------:R-:W0:Y:S02]  /*23af0*/  S2R R20, SR_TID.X ;  /* 0x0000000000147919 */ /* 0x000e240000002100 */
[----:B------:R-:W-:-:S04]  /*23b00*/  IADD3 R0, R35, R4, RZ ;  /* 0x0000000423007210 */ /* 0x000fc80007ffe0ff */
[----:B------:R-:W-:Y:S02]  /*23b10*/  ISETP.GE.AND P1, PT, R0, R29, PT ;  /* 0x0000001d0000720c */ /* 0x000fe40003f26270 */
[C---:B0-----:R-:W-:Y:S01]  /*23b20*/  LOP3.LUT R35, R20.reuse, 0x7f, RZ, 0xc0, !PT ;  /* 0x0000007f14237812 */ /* 0x041fe200078ec0ff */
[----:B------:R-:W-:-:S03]  /*23b30*/  IMAD.SHL.U32 R20, R20, 0x10, RZ ;  /* 0x0000001014147824 */ /* 0x000fc600078e00ff */
[----:B------:R-:W-:-:S04]  /*23b40*/  SHF.R.U32.HI R35, RZ, 0x3, R35 ;  /* 0x00000003ff237819 */ /* 0x000fc80000011623 */
[----:B------:R-:W-:-:S04]  /*23b50*/  LOP3.LUT R20, R35, 0x70, R20, 0xf8, !PT ;  /* 0x0000007023147812 */ /* 0x000fc800078ef814 */
[----:B------:R-:W-:-:S05]  /*23b60*/  LOP3.LUT R20, R20, 0x80, RZ, 0xfc, !PT ;  /* 0x0000008014147812 */ /* 0x000fca00078efcff */
[----:B------:R-:W-:Y:S01]  /*23b70*/  IMAD.IADD R4, R20, 0x1, R4 ;  /* 0x0000000114047824 */ /* 0x000fe200078e0204 */
[----:B------:R-:W-:Y:S01]  /*23b80*/  LOP3.LUT R32, R32, 0xfffffffd, RZ, 0xc0, !PT ;  /* 0xfffffffd20207812 */ /* 0x000fe200078ec0ff */
[----:B------:R-:W-:Y:S01]  /*23b90*/  UMOV UR4, 0xffffffff ;  /* 0xffffffff00047882 */ /* 0x000fe20000000000 */
[--C-:B----4-:R-:W-:Y:S02]  /*23ba0*/  IMAD.IADD R8, R0, 0x1, R21.reuse ;  /* 0x0000000100087824 */ /* 0x110fe400078e0215 */
[----:B---3--:R-:W-:Y:S02]  /*23bb0*/  IMAD.IADD R7, R4, 0x1, R21 ;  /* 0x0000000104077824 */ /* 0x008fe400078e0215 */
[----:B------:R-:W-:-:S04]  /*23bc0*/  @P0 IMAD.HI.U32 R2, R8, R2, RZ ;  /* 0x0000000208020227 */ /* 0x000fc800078e00ff */
[----:B------:R-:W-:Y:S01]  /*23bd0*/  IMAD.MOV.U32 R6, RZ, RZ, R8 ;  /* 0x000000ffff067224 */ /* 0x000fe200078e0008 */
[----:B--2---:R-:W-:Y:S01]  /*23be0*/  @P0 SHF.R.U32.HI R6, RZ, R3, R2 ;  /* 0x00000003ff060219 */ /* 0x004fe20000011602 */
[----:B------:R-:W-:Y:S01]  /*23bf0*/  @P0 IMAD.HI.U32 R5, R7, R5, RZ ;  /* 0x0000000507050227 */ /* 0x000fe200078e00ff */
[----:B------:R-:W0:Y:S03]  /*23c00*/  @!P1 LDC.64 R2, c[0x0][0x428] ;  /* 0x00010a00ff029b82 */ /* 0x000e260000000a00 */
[----:B------:R-:W-:Y:S01]  /*23c10*/  IMAD.MOV.U32 R0, RZ, RZ, R7 ;  /* 0x000000ffff007224 */ /* 0x000fe200078e0007 */
[----:B-1----:R-:W-:Y:S02]  /*23c20*/  @P0 SHF.R.U32.HI R0, RZ, R9, R5 ;  /* 0x00000009ff000219 */ /* 0x002fe40000011605 */
[----:B------:R-:W-:Y:S02]  /*23c30*/  ISETP.GE.AND P0, PT, R4, R29, PT ;  /* 0x0000001d0400720c */ /* 0x000fe40003f06270 */
[----:B------:R-:W-:-:S02]  /*23c40*/  @!P1 SHF.R.S32.HI R5, RZ, 0x1f, R6 ;  /* 0x0000001fff059819 */ /* 0x000fc40000011406 */
[----:B------:R-:W-:Y:S02]  /*23c50*/  ISETP.GT.U32.OR P0, PT, R20, 0x9f, P0 ;  /* 0x0000009f1400780c */ /* 0x000fe40000704470 */
[----:B------:R-:W-:-:S05]  /*23c60*/  SHF.R.S32.HI R13, RZ, 0x1f, R37 ;  /* 0x0000001fff0d7819 */ /* 0x000fca0000011425 */
[----:B------:R1:W-:Y:S01]  /*23c70*/  STL [R1+0x10], R13 ;  /* 0x0000100d01007387 */ /* 0x0003e20000100800 */
[----:B0-----:R-:W-:-:S04]  /*23c80*/  @!P1 IMAD R4, R13, R2, RZ ;  /* 0x000000020d049224 */ /* 0x001fc800078e02ff */
[----:B------:R-:W-:Y:S02]  /*23c90*/  @!P1 IMAD R9, R37, R3, R4 ;  /* 0x0000000325099224 */ /* 0x000fe400078e0204 */
[----:B------:R-:W-:-:S04]  /*23ca0*/  @!P1 IMAD.MOV.U32 R4, RZ, RZ, R6 ;  /* 0x000000ffff049224 */ /* 0x000fc800078e0006 */
[----:B------:R-:W-:Y:S02]  /*23cb0*/  @!P1 IMAD.WIDE.U32 R4, R37, R2, R4 ;  /* 0x0000000225049225 */ /* 0x000fe400078e0004 */
[----:B------:R-:W0:Y:S02]  /*23cc0*/  @!P1 LDC.64 R2, c[0x0][0x418] ;  /* 0x00010600ff029b82 */ /* 0x000e240000000a00 */
[----:B0-----:R-:W-:Y:S02]  /*23cd0*/  @!P1 LEA R10, P2, R4, R2, 0x2 ;  /* 0x00000002040a9211 */ /* 0x001fe400078410ff */
[----:B------:R-:W-:Y:S01]  /*23ce0*/  @!P1 IADD3 R2, R5, R9, RZ ;  /* 0x0000000905029210 */ /* 0x000fe20007ffe0ff */
[----:B------:R-:W-:-:S03]  /*23cf0*/  IMAD.MOV R9, RZ, RZ, -R0 ;  /* 0x000000ffff097224 */ /* 0x000fc600078e0a00 */
[----:B------:R-:W-:Y:S01]  /*23d00*/  @!P1 LEA.HI.X R11, R4, R3, R2, 0x2, P2 ;  /* 0x00000003040b9211 */ /* 0x000fe200010f1402 */
[----:B------:R-:W-:Y:S01]  /*23d10*/  IMAD.MOV R2, RZ, RZ, -R6 ;  /* 0x000000ffff027224 */ /* 0x000fe200078e0a06 */
[----:B------:R-:W0:Y:S01]  /*23d20*/  @!P0 LDC.64 R4, c[0x0][0x418] ;  /* 0x00010600ff048b82 */ /* 0x000e220000000a00 */
[C---:B------:R-:W-:Y:S01]  /*23d30*/  IMAD R9, R12.reuse, R9, R7 ;  /* 0x000000090c097224 */ /* 0x040fe200078e0207 */
[----:B------:R-:W-:Y:S01]  /*23d40*/  @!P0 SHF.R.S32.HI R7, RZ, 0x1f, R0 ;  /* 0x0000001fff078819 */ /* 0x000fe20000011400 */
[----:B------:R-:W-:Y:S02]  /*23d50*/  IMAD R8, R12, R2, R8 ;  /* 0x000000020c087224 */ /* 0x000fe400078e0208 */
[----:B------:R-:W-:-:S03]  /*23d60*/  @!P0 IMAD.MOV.U32 R6, RZ, RZ, R0 ;  /* 0x000000ffff068224 */ /* 0x000fc600078e0000 */
[----:B------:R-:W2:Y:S08]  /*23d70*/  @!P0 LDC.64 R2, c[0x0][0x428] ;  /* 0x00010a00ff028b82 */ /* 0x000eb00000000a00 */
[----:B------:R-:W3:Y:S01]  /*23d80*/  LDC R12, c[0x0][0x2f4] ;  /* 0x0000bd00ff0c7b82 */ /* 0x000ee20000000800 */
[----:B--2---:R-:W-:-:S04]  /*23d90*/  @!P0 IMAD.WIDE.U32 R6, R37, R2, R6 ;  /* 0x0000000225068225 */ /* 0x004fc800078e0006 */
[----:B------:R-:W-:-:S04]  /*23da0*/  @!P0 IMAD R2, R13, R2, RZ ;  /* 0x000000020d028224 */ /* 0x000fc800078e02ff */
[----:B------:R-:W-:Y:S01]  /*23db0*/  @!P0 IMAD R0, R37, R3, R2 ;  /* 0x0000000325008224 */ /* 0x000fe200078e0202 */
[----:B0-----:R-:W-:-:S03]  /*23dc0*/  @!P0 LEA R2, P2, R6, R4, 0x2 ;  /* 0x0000000406028211 */ /* 0x001fc600078410ff */
[----:B------:R-:W-:-:S05]  /*23dd0*/  @!P0 IMAD.IADD R0, R0, 0x1, R7 ;  /* 0x0000000100008824 */ /* 0x000fca00078e0207 */
[----:B------:R-:W-:Y:S02]  /*23de0*/  @!P0 LEA.HI.X R3, R6, R5, R0, 0x2, P2 ;  /* 0x0000000506038211 */ /* 0x000fe400010f1400 */
[----:B------:R-:W-:-:S06]  /*23df0*/  CS2R R4, SRZ ;  /* 0x0000000000047805 */ /* 0x000fcc000001ff00 */
[----:B------:R1:W5:Y:S01]  /*23e00*/  @!P1 LDG.E R4, desc[UR6][R10.64] ;  /* 0x000000060a049981 */ /* 0x000362000c1e1900 */
[----:B------:R-:W-:Y:S01]  /*23e10*/  ISETP.GT.U32.AND P1, PT, R20, 0x9f, PT ;  /* 0x0000009f1400780c */ /* 0x000fe20003f24070 */
[----:B------:R-:W-:Y:S02]  /*23e20*/  IMAD.U32 R0, RZ, RZ, UR40 ;  /* 0x00000028ff007e24 */ /* 0x000fe4000f8e00ff */
[----:B------:R1:W5:Y:S01]  /*23e30*/  @!P0 LDG.E R5, desc[UR6][R2.64] ;  /* 0x0000000602058981 */ /* 0x000362000c1e1900 */
[----:B---3--:R-:W-:Y:S02]  /*23e40*/  ISETP.GE.AND P0, PT, R34, R12, PT ;  /* 0x0000000c2200720c */ /* 0x008fe40003f06270 */
[----:B------:R-:W-:-:S07]  /*23e50*/  ISETP.NE.AND P3, PT, R0, 0x3, PT ;  /* 0x000000030000780c */ /* 0x000fce0003f65270 */
[----:B------:R-:W-:-:S04]  /*23e60*/  @P1 LOP3.LUT R32, R32, 0x2, RZ, 0xfc, !PT ;  /* 0x0000000220201812 */ /* 0x000fc800078efcff */
[----:B------:R-:W-:-:S04]  /*23e70*/  LOP3.LUT R32, R32, 0xfffffffb, RZ, 0xc0, !PT ;  /* 0xfffffffb20207812 */ /* 0x000fc800078ec0ff */
[----:B------:R-:W-:-:S04]  /*23e80*/  LOP3.LUT R32, R32, 0xfffffffe, RZ, 0xc0, !PT ;  /* 0xfffffffe20207812 */ /* 0x000fc800078ec0ff */
[----:B------:R-:W-:-:S04]  /*23e90*/  @P0 LOP3.LUT R32, R32, 0x1, RZ, 0xfc, !PT ;  /* 0x0000000120200812 */ /* 0x000fc800078efcff */
[----:B------:R-:W-:-:S05]  /*23ea0*/  @P3 LOP3.LUT R32, R32, 0x4, RZ, 0xfc, !PT ;  /* 0x0000000420203812 */ /* 0x000fca00078efcff */
[----:B------:R1:W-:Y:S01]  /*23eb0*/  STL [R1], R32 ;  /* 0x0000002001007387 */ /* 0x0003e20000100800 */
[----:B------:R-:W-:Y:S05]  /*23ec0*/  BRA.DIV UR4, `(.L_x_10598) ;  /* 0x0000009a04987947 */ /* 0x000fea000b800000 */
.L_x_10857:
[----:B------:R-:W-:Y:S01]  /*23ed0*/  VIADD R7, R30, 0xffffffff ;  /* 0xffffffff1e077836 */ /* 0x000fe20000000000 */
[----:B------:R-:W-:Y:S06]  /*23ee0*/  @!P3 BRA `(.L_x_10599) ;  /* 0x000000000004b947 */ /* 0x000fec0003800000 */
[----:B------:R-:W-:Y:S01]  /*23ef0*/  BPT.TRAP 0x1 ;  /* 0x000000040000795c */ /* 0x000fe20000300000 */
.L_x_10599:
[----:B------:R-:W2:Y:S01]  /*23f00*/  LDL R0, [R1+0x4] ;  /* 0x0000040001007983 */ /* 0x000ea20000100800 */
[----:B------:R-:W-:Y:S01]  /*23f10*/  IMAD R6, R33, 0x8, R22 ;  /* 0x0000000821067824 */ /* 0x000fe200078e0216 */
[----:B------:R-:W-:Y:S01]  /*23f20*/  BSSY B0, `(.L_x_10600) ;  /* 0x0000007000007945 */ /* 0x000fe20003800000 */
[----:B--2---:R-:W-:-:S04]  /*23f30*/  SHF.L.U32 R0, R0, 0x1f, RZ ;  /* 0x0000001f00007819 */ /* 0x004fc800000006ff */
[----:B------:R0:W2:Y:S01]  /*23f40*/  SYNCS.PHASECHK.TRANS64.TRYWAIT P0, [R6+URZ+0x22880], R0 ;  /* 0x02288000060075a7 */ /* 0x0000a2000800017f */
[----:B------:R0:W-:Y:S02]  /*23f50*/  STL [R1+0x30], R0 ;  /* 0x0000300001007387 */ /* 0x0001e40000100800 */
[----:B0-----:R-:W-:-:S05]  /*23f60*/  SHF.R.S32.HI R0, RZ, 0x1f, R8 ;  /* 0x0000001fff007819 */ /* 0x001fca0000011408 */
[----:B------:R0:W-:Y:S02]  /*23f70*/  STL [R1+0x28], R0 ;  /* 0x0000280001007387 */ /* 0x0001e40000100800 */
[----:B0-2---:R-:W-:Y:S05]  /*23f80*/  @!P0 BRA `(.L_x_10601) ;  /* 0x0000009800988947 */ /* 0x005fea0003800000 */
.L_x_10858:
[----:B------:R-:W-:Y:S05]  /*23f90*/  BSYNC B0 ;  /* 0x0000000000007941 */ /* 0x000fea0003800000 */
.L_x_10600:
[----:B0-----:R-:W2:Y:S01]  /*23fa0*/  LDL R0, [R1+0x28] ;  /* 0x0000280001007983 */ /* 0x001ea20000100800 */
[----:B------:R-:W-:Y:S01]  /*23fb0*/  ULDC.64 UR4, c[0x0][0x328] ;  /* 0x0000ca0000047ab9 */ /* 0x000fe20000000a00 */
[----:B-1---5:R-:W-:Y:S01]  /*23fc0*/  SHF.R.S32.HI R32, RZ, 0x1f, R4 ;  /* 0x0000001fff207819 */ /* 0x022fe20000011404 */
[----:B------:R-:W-:Y:S01]  /*23fd0*/  ULDC.64 UR6, c[0x0][0x338] ;  /* 0x0000ce0000067ab9 */ /* 0x000fe20000000a00 */
[----:B------:R-:W3:Y:S01]  /*23fe0*/  LDL.LU R15, [R1] ;  /* 0x00000000010f7983 */ /* 0x000ee20000300800 */
[----:B------:R-:W0:Y:S03]  /*23ff0*/  LDC R11, c[0x0][0x2f4] ;  /* 0x0000bd00ff0b7b82 */ /* 0x000e260000000800 */
[----:B------:R-:W4:Y:S01]  /*24000*/  LDL R14, [R1+0x20] ;  /* 0x00002000010e7983 */ /* 0x000f220000100800 */
[----:B------:R-:W1:Y:S01]  /*24010*/  S2R R20, SR_TID.X ;  /* 0x0000000000147919 */ /* 0x000e620000002100 */
[----:B------:R-:W-:-:S04]  /*24020*/  IMAD.WIDE.U32 R2, R8, UR4, RZ ;  /* 0x0000000408027c25 */ /* 0x000fc8000f8e00ff */
[----:B------:R-:W-:Y:S01]  /*24030*/  IMAD R7, R7, -0xa0, R29 ;  /* 0xffffff6007077824 */ /* 0x000fe200078e021d */
[----:B------:R-:W-:Y:S02]  /*24040*/  SHF.R.S32.HI R35, RZ, 0x1f, R5 ;  /* 0x0000001fff237819 */ /* 0x000fe40000011405 */
[----:B-1----:R-:W-:-:S04]  /*24050*/  LOP3.LUT R20, R20, 0x7f, RZ, 0xc0, !PT ;  /* 0x0000007f14147812 */ /* 0x002fc800078ec0ff */
[----:B------:R-:W-:-:S05]  /*24060*/  SHF.R.U32.HI R20, RZ, 0x3, R20 ;  /* 0x00000003ff147819 */ /* 0x000fca0000011614 */
[----:B------:R-:W-:-:S05]  /*24070*/  IMAD.IADD R7, R7, 0x1, -R20 ;  /* 0x0000000107077824 */ /* 0x000fca00078e0a14 */
[----:B------:R-:W-:Y:S02]  /*24080*/  ISETP.GE.AND P2, PT, R7, 0x1, PT ;  /* 0x000000010700780c */ /* 0x000fe40003f46270 */
[----:B0-----:R-:W-:Y:S01]  /*24090*/  ISETP.GE.AND P0, PT, R34, R11, PT ;  /* 0x0000000b2200720c */ /* 0x001fe20003f06270 */
        /* <DEDUP_REMOVED lines=10> */
[----:B------:R-:W-:Y:S01]  /*24140*/  IMAD.WIDE.U32 R2, R9, UR4, RZ ;  /* 0x0000000409027c25 */ /* 0x000fe2000f8e00ff */
[----:B---3--:R-:W-:-:S03]  /*24150*/  LOP3.LUT R15, R15, 0xffffffbf, RZ, 0xc0, !PT ;  /* 0xffffffbf0f0f7812 */ /* 0x008fc600078ec0ff */
[----:B0-----:R-:W-:-:S04]  /*24160*/  IMAD R0, R0, UR4, RZ ;  /* 0x0000000400007c24 */ /* 0x001fc8000f8e02ff */
[----:B------:R-:W-:Y:S01]  /*24170*/  IMAD R0, R9, UR5, R0 ;  /* 0x0000000509007c24 */ /* 0x000fe2000f8e0200 */
[----:B------:R-:W-:Y:S01]  /*24180*/  @P2 LOP3.LUT R15, R15, 0x40, RZ, 0xfc, !PT ;  /* 0x000000400f0f2812 */ /* 0x000fe200078efcff */
[----:B------:R-:W-:Y:S02]  /*24190*/  ULDC.64 UR4, c[0x0][0x330] ;  /* 0x0000cc0000047ab9 */ /* 0x000fe40000000a00 */
[----:B------:R-:W-:Y:S02]  /*241a0*/  IMAD.IADD R3, R3, 0x1, R0 ;  /* 0x0000000103037824 */ /* 0x000fe400078e0200 */
[----:B------:R-:W-:Y:S02]  /*241b0*/  IMAD R0, R35, UR6, RZ ;  /* 0x0000000623007c24 */ /* 0x000fe4000f8e02ff */
[C---:B------:R-:W-:Y:S01]  /*241c0*/  IMAD.WIDE.U32 R2, R5.reuse, UR6, R2 ;  /* 0x0000000605027c25 */ /* 0x040fe2000f8e0002 */
[----:B------:R0:W-:Y:S03]  /*241d0*/  STL [R1], R15 ;  /* 0x0000000f01007387 */ /* 0x0001e60000100800 */
[----:B------:R-:W-:Y:S01]  /*241e0*/  IMAD R0, R5, UR7, R0 ;  /* 0x0000000705007c24 */ /* 0x000fe2000f8e0200 */
[----:B------:R-:W-:Y:S01]  /*241f0*/  ULDC.64 UR6, c[0x0][0x318] ;  /* 0x0000c60000067ab9 */ /* 0x000fe20000000a00 */
[----:B------:R-:W-:-:S02]  /*24200*/  IMAD.MOV.U32 R10, RZ, RZ, R2 ;  /* 0x000000ffff0a7224 */ /* 0x000fc400078e0002 */
        /* <DEDUP_REMOVED lines=9> */
[----:B----4-:R-:W-:Y:S01]  /*242a0*/  IMAD R27, R33, 0x5000, R14 ;  /* 0x00005000211b7824 */ /* 0x010fe200078e020e */
[----:B0-----:R-:W-:Y:S07]  /*242b0*/  BRA.DIV UR4, `(.L_x_10602) ;  /* 0x0000009604e47947 */ /* 0x001fee000b800000 */
[----:B------:R-:W2:Y:S01]  /*242c0*/  LDL.LU R14, [R1] ;  /* 0x00000000010e7983 */ /* 0x000ea20000300800 */
[----:B------:R-:W-:Y:S01]  /*242d0*/  ULDC.64 UR4, c[0x0][0x208] ;  /* 0x0000820000047ab9 */ /* 0x000fe20000000a00 */
[C---:B------:R-:W-:Y:S02]  /*242e0*/  ISETP.GE.AND P2, PT, R7.reuse, 0x21, PT ;  /* 0x000000210700780c */ /* 0x040fe40003f46270 */
[----:B------:R-:W0:Y:S01]  /*242f0*/  SHFL.IDX PT, R3, R0, RZ, 0x181f ;  /* 0x00181fff00037589 */ /* 0x000e2200000e0000 */
[C---:B------:R-:W-:Y:S02]  /*24300*/  ISETP.GE.AND P3, PT, R7.reuse, 0x91, PT ;  /* 0x000000910700780c */ /* 0x040fe40003f66270 */
[C---:B------:R-:W-:Y:S01]  /*24310*/  ISETP.GE.AND P5, PT, R7.reuse, 0x31, PT ;  /* 0x000000310700780c */ /* 0x040fe20003fa6270 */
[----:B------:R-:W1:Y:S01]  /*24320*/  SHFL.IDX PT, R21, R2, RZ, 0x181f ;  /* 0x00181fff02157589 */ /* 0x000e6200000e0000 */
[----:B------:R-:W-:-:S03]  /*24330*/  ISETP.GE.AND P4, PT, R7, 0x61, PT ;  /* 0x000000610700780c */ /* 0x000fc60003f86270 */
[----:B------:R-:W3:Y:S01]  /*24340*/  SHFL.IDX PT, R11, R0, 0x1, 0x181f ;  /* 0x00381f00000b7f89 */ /* 0x000ee200000e0000 */
[----:B0-----:R-:W-:Y:S02]  /*24350*/  IADD3 R12, P1, R34, R3, RZ ;  /* 0x00000003220c7210 */ /* 0x001fe40007f3e0ff */
[----:B------:R-:W-:-:S03]  /*24360*/  IADD3 R3, R22, R27, RZ ;  /* 0x0000001b16037210 */ /* 0x000fc60007ffe0ff */
[----:B-1----:R-:W-:Y:S01]  /*24370*/  IMAD.X R13, RZ, RZ, R21, P1 ;  /* 0x000000ffff0d7224 */ /* 0x002fe200008e0615 */
[----:B------:R-:W-:Y:S01]  /*24380*/  ISETP.LT.OR P1, PT, R7, 0x1, P0 ;  /* 0x000000010700780c */ /* 0x000fe20000721670 */
[----:B------:R-:W0:-:S12]  /*24390*/  SHFL.IDX PT, R21, R2, 0x1, 0x181f ;  /* 0x00381f0002157f89 */ /* 0x000e1800000e0000 */
[----:B------:R3:W-:Y:S02]  /*243a0*/  LDGSTS.E.BYPASS.LTC128B.128 [R3+0xa400], desc[UR4][R12.64], !P1 ;  /* 0x0a4000000c037fae */ /* 0x0007e4000c901d44 */
[----:B---3--:R-:W-:Y:S02]  /*243b0*/  IADD3 R12, P1, R34, R11, RZ ;  /* 0x0000000b220c7210 */ /* 0x008fe40007f3e0ff */
        /* <DEDUP_REMOVED lines=28> */
[----:B------:R-:W3:Y:S04]  /*24580*/  SHFL.IDX PT, R0, R0, 0x7, 0x181f ;  /* 0x00f81f0000007f89 */ /* 0x000ee800000e0000 */
[----:B------:R-:W4:Y:S04]  /*24590*/  SHFL.IDX PT, R2, R2, 0x7, 0x181f ;  /* 0x00f81f0002027f89 */ /* 0x000f2800000e0000 */
[----:B------:R1:W-:Y:S02]  /*245a0*/  LDGSTS.E.BYPASS.LTC128B.128 [R3+0xcc00], desc[UR4][R12.64], !P1 ;  /* 0x0cc000000c037fae */ /* 0x0003e4000c901d44 */
[----:B-1----:R-:W-:-:S05]  /*245b0*/  IADD3 R12, P1, R34, R11, RZ ;  /* 0x0000000b220c7210 */ /* 0x002fca0007f3e0ff */
[----:B0-----:R-:W-:Y:S01]  /*245c0*/  IMAD.X R13, RZ, RZ, R21, P1 ;  /* 0x000000ffff0d7224 */ /* 0x001fe200008e0615 */
[----:B------:R-:W-:-:S13]  /*245d0*/  ISETP.LT.OR P1, PT, R7, 0x61, P0 ;  /* 0x000000610700780c */ /* 0x000fda0000721670 */
[----:B------:R3:W-:Y:S02]  /*245e0*/  LDGSTS.E.BYPASS.LTC128B.128 [R3+0xd400], desc[UR4][R12.64], !P1 ;  /* 0x0d4000000c037fae */ /* 0x0007e4000c901d44 */
[----:B---3--:R-:W-:Y:S02]  /*245f0*/  IADD3 R12, P1, R34, R0, RZ ;  /* 0x00000000220c7210 */ /* 0x008fe40007f3e0ff */
[----:B------:R-:W-:Y:S03]  /*24600*/  SHFL.IDX PT, R0, R10, RZ, 0x181f ;  /* 0x00181fff0a007589 */ /* 0x000fe600000e0000 */
[----:B----4-:R-:W-:Y:S01]  /*24610*/  IMAD.X R13, RZ, RZ, R2, P1 ;  /* 0x000000ffff0d7224 */ /* 0x010fe200008e0602 */
[----:B------:R-:W-:-:S13]  /*24620*/  ISETP.LT.OR P1, PT, R7, 0x71, P0 ;  /* 0x000000710700780c */ /* 0x000fda0000721670 */
[----:B------:R0:W-:Y:S04]  /*24630*/  LDGSTS.E.BYPASS.LTC128B.128 [R3+0xdc00], desc[UR4][R12.64], !P1 ;  /* 0x0dc000000c037fae */ /* 0x0001e8000c901d44 */
[----:B0-----:R-:W0:Y:S02]  /*24640*/  SHFL.IDX PT, R12, R20, RZ, 0x181f ;  /* 0x00181fff140c7589 */ /* 0x001e2400000e0000 */
[----:B0-----:R-:W-:Y:S02]  /*24650*/  IADD3 R12, P1, R34, R12, RZ ;  /* 0x0000000c220c7210 */ /* 0x001fe40007f3e0ff */
[----:B--2---:R-:W-:Y:S02]  /*24660*/  LOP3.LUT R14, R14, 0xffffffef, RZ, 0xc0, !PT ;  /* 0xffffffef0e0e7812 */ /* 0x004fe400078ec0ff */
[----:B------:R-:W-:-:S02]  /*24670*/  IADD3.X R13, RZ, R0, RZ, P1, !PT ;  /* 0x00000000ff0d7210 */ /* 0x000fc40000ffe4ff */
[C---:B------:R-:W-:Y:S01]  /*24680*/  ISETP.LT.OR P1, PT, R7.reuse, 0x81, P0 ;  /* 0x000000810700780c */ /* 0x040fe20000721670 */
[----:B------:R1:W2:Y:S04]  /*24690*/  SHFL.IDX PT, R0, R10, 0x1, 0x181f ;  /* 0x00381f000a007f89 */ /* 0x0002a800000e0000 */
[----:B------:R1:W3:Y:S08]  /*246a0*/  SHFL.IDX PT, R10, R20, 0x1, 0x181f ;  /* 0x00381f00140a7f89 */ /* 0x0002f000000e0000 */
        /* <DEDUP_REMOVED lines=14> */
[----:B------:R-:W-:-:S05]  /*24790*/  @P3 LOP3.LUT R14, R14, 0x100, RZ, 0xfc, !PT ;  /* 0x000001000e0e3812 */ /* 0x000fca00078efcff */
[----:B--23--:R1:W-:Y:S02]  /*247a0*/  STL [R1], R14 ;  /* 0x0000000e01007387 */ /* 0x00c3e40000100800 */
.L_x_10880:
[----:B------:R-:W-:Y:S01]  /*247b0*/  ISETP.LT.OR P0, PT, R7, 0x91, P0 ;  /* 0x000000910700780c */ /* 0x000fe20000701670 */
[----:B------:R-:W-:Y:S01]  /*247c0*/  ULDC.64 UR4, c[0x0][0x208] ;  /* 0x0000820000047ab9 */ /* 0x000fe20000000a00 */
[----:B-1----:R-:W-:-:S05]  /*247d0*/  IADD3 R10, P3, R34, R10, RZ ;  /* 0x0000000a220a7210 */ /* 0x002fca0007f7e0ff */
[----:B------:R-:W-:-:S06]  /*247e0*/  IMAD.X R11, RZ, RZ, R0, P3 ;  /* 0x000000ffff0b7224 */ /* 0x000fcc00018e0600 */
[----:B------:R-:W-:Y:S01]  /*247f0*/  @!PT LDS RZ, [RZ] ;  /* 0x00000000fffff984 */ /* 0x000fe20000000800 */
[----:B------:R-:W-:Y:S01]  /*24800*/  @!PT LDS RZ, [RZ] ;  /* 0x00000000fffff984 */ /* 0x000fe20000000800 */
[----:B------:R-:W-:Y:S01]  /*24810*/  @!PT LDS RZ, [RZ] ;  /* 0x00000000fffff984 */ /* 0x000fe20000000800 */
[----:B------:R1:W-:Y:S01]  /*24820*/  LDGSTS.E.BYPASS.LTC128B.128 [R3+0xec00], desc[UR4][R10.64], !P0 ;  /* 0x0ec000000a037fae */ /* 0x0003e2000c101d44 */
[----:B------:R-:W-:Y:S01]  /*24830*/  PLOP3.LUT P0, PT, PT, PT, PT, 0x80, 0x0 ;  /* 0x000000000000781c */ /* 0x000fe20003f0f070 */
[----:B------:R-:W-:-:S12]  /*24840*/  NOP ;  /* 0x0000000000007918 */ /* 0x000fd80000000000 */
.L_x_10603:
        /* <DEDUP_REMOVED lines=11> */
.L_x_10604:
[----:B------:R2:W-:Y:S01]  /*24900*/  SYNCS.ARRIVE.TRANS64.A1T0 RZ, [R6+URZ+0x22870], RZ ;  /* 0x022870ff06ff79a7 */ /* 0x0005e2000810003f */
[----:B------:R-:W-:Y:S05]  /*24910*/  @!P6 BRA `(.L_x_10605) ;  /* 0x000000000004e947 */ /* 0x000fea0003800000 */
[----:B------:R-:W-:Y:S01]  /*24920*/  BPT.TRAP 0x1 ;  /* 0x000000040000795c */ /* 0x000fe20000300000 */
.L_x_10605:
[----:B------:R-:W3:Y:S01]  /*24930*/  LDL R0, [R1+0x30] ;  /* 0x0000300001007983 */ /* 0x000ee20000100800 */
[----:B------:R-:W-:Y:S01]  /*24940*/  BSSY B0, `(.L_x_10606) ;  /* 0x0000003000007945 */ /* 0x000fe20003800000 */
[----:B---3--:R-:W3:Y:S03]  /*24950*/  SYNCS.PHASECHK.TRANS64.TRYWAIT P0, [R6+URZ+0x22840], R0 ;  /* 0x02284000060075a7 */ /* 0x008ee6000800017f */
[----:B---3--:R-:W-:Y:S05]  /*24960*/  @!P0 BRA `(.L_x_10607) ;  /* 0x0000009c00a08947 */ /* 0x008fea0003800000 */
.L_x_10881:
[----:B------:R-:W-:Y:S05]  /*24970*/  BSYNC B0 ;  /* 0x0000000000007941 */ /* 0x000fea0003800000 */
.L_x_10606:
[----:B---3--:R-:W3:Y:S01]  /*24980*/  LDL.LU R0, [R1+0x28] ;  /* 0x0000280001007983 */ /* 0x008ee20000300800 */
[----:B------:R-:W-:Y:S01]  /*24990*/  ULDC.64 UR4, c[0x0][0x310] ;  /* 0x0000c40000047ab9 */ /* 0x000fe20000000a00 */
[----:B------:R-:W-:Y:S01]  /*249a0*/  ULDC.64 UR6, c[0x0][0x300] ;  /* 0x0000c00000067ab9 */ /* 0x000fe20000000a00 */
[----:B------:R-:W4:Y:S01]  /*249b0*/  LDC R7, c[0x0][0x2f4] ;  /* 0x0000bd00ff077b82 */ /* 0x000f220000000800 */
[----:B------:R-:W2:Y:S01]  /*249c0*/  LDL.LU R2, [R1+0x2c] ;  /* 0x00002c0001027983 */ /* 0x000ea20000300800 */
[----:B------:R-:W-:Y:S02]  /*249d0*/  IMAD R32, R32, UR4, RZ ;  /* 0x0000000420207c24 */ /* 0x000fe4000f8e02ff */
[C---:B-1----:R-:W-:Y:S01]  /*249e0*/  IMAD.WIDE.U32 R10, R4.reuse, UR4, RZ ;  /* 0x00000004040a7c25 */ /* 0x042fe2000f8e00ff */
[----:B------:R1:W5:Y:S03]  /*249f0*/  LDL R20, [R1] ;  /* 0x0000000001147983 */ /* 0x0003660000100800 */
[----:B------:R-:W-:-:S02]  /*24a00*/  IMAD R32, R4, UR5, R32 ;  /* 0x0000000504207c24 */ /* 0x000fc4000f8e0220 */
[----:B------:R-:W-:Y:S02]  /*24a10*/  IMAD R35, R35, UR4, RZ ;  /* 0x0000000423237c24 */ /* 0x000fe4000f8e02ff */
[----:B------:R-:W-:Y:S02]  /*24a20*/  IMAD.IADD R11, R11, 0x1, R32 ;  /* 0x000000010b0b7824 */ /* 0x000fe400078e0220 */
[C---:B------:R-:W-:Y:S02]  /*24a30*/  IMAD R35, R5.reuse, UR5, R35 ;  /* 0x0000000505237c24 */ /* 0x040fe4000f8e0223 */
[----:B------:R-:W-:Y:S01]  /*24a40*/  IMAD.WIDE.U32 R4, R5, UR4, RZ ;  /* 0x0000000405047c25 */ /* 0x000fe2000f8e00ff */
[----:B------:R-:W-:-:S03]  /*24a50*/  ULDC.64 UR4, c[0x0][0x308] ;  /* 0x0000c20000047ab9 */ /* 0x000fc60000000a00 */
[----:B------:R-:W-:-:S04]  /*24a60*/  IMAD.WIDE.U32 R10, R8, UR6, R10 ;  /* 0x00000006080a7c25 */ /* 0x000fc8000f8e000a */
[----:B------:R-:W-:Y:S01]  /*24a70*/  IMAD.IADD R5, R5, 0x1, R35 ;  /* 0x0000000105057824 */ /* 0x000fe200078e0223 */
[----:B----4-:R-:W-:Y:S01]  /*24a80*/  ISETP.GE.AND P3, PT, R34, R7, PT ;  /* 0x000000072200720c */ /* 0x010fe20003f66270 */
[----:B---3--:R-:W-:-:S04]  /*24a90*/  IMAD R0, R0, UR6, RZ ;  /* 0x0000000600007c24 */ /* 0x008fc8000f8e02ff */
[----:B------:R-:W-:Y:S02]  /*24aa0*/  IMAD R8, R8, UR7, R0 ;  /* 0x0000000708087c24 */ /* 0x000fe4000f8e0200 */
[----:B--2---:R-:W-:Y:S02]  /*24ab0*/  IMAD R0, R2, UR6, RZ ;  /* 0x0000000602007c24 */ /* 0x004fe4000f8e02ff */
        /* <DEDUP_REMOVED lines=14> */
[----:B------:R-:W1:Y:S01]  /*24ba0*/  SHFL.IDX PT, R8, R4, RZ, 0x181f ;  /* 0x00181fff04087589 */ /* 0x000e6200000e0000 */
[----:B-----5:R-:W-:Y:S01]  /*24bb0*/  LOP3.LUT R20, R20, 0xffffefff, RZ, 0xc0, !PT ;  /* 0xffffefff14147812 */ /* 0x020fe200078ec0ff */
[----:B------:R-:W-:Y:S02]  /*24bc0*/  ULDC.64 UR4, c[0x0][0x208] ;  /* 0x0000820000047ab9 */ /* 0x000fe40000000a00 */
[----:B------:R-:W2:Y:S01]  /*24bd0*/  SHFL.IDX PT, R7, R5, RZ, 0x181f ;  /* 0x00181fff05077589 */ /* 0x000ea200000e0000 */
[----:B------:R-:W-:-:S04]  /*24be0*/  @P4 LOP3.LUT R20, R20, 0x1000, RZ, 0xfc, !PT ;  /* 0x0000100014144812 */ /* 0x000fc800078efcff */
[C---:B------:R-:W-:Y:S02]  /*24bf0*/  LOP3.LUT P4, RZ, R20.reuse, 0x40, RZ, 0xc0, !PT ;  /* 0x0000004014ff7812 */ /* 0x040fe4000788c0ff */
[----:B------:R-:W-:-:S04]  /*24c00*/  LOP3.LUT R20, R20, 0xfffff7ff, RZ, 0xc0, !PT ;  /* 0xfffff7ff14147812 */ /* 0x000fc800078ec0ff */
[----:B------:R-:W-:-:S04]  /*24c10*/  @P1 LOP3.LUT R20, R20, 0x800, RZ, 0xfc, !PT ;  /* 0x0000080014141812 */ /* 0x000fc800078efcff */
[C---:B------:R-:W-:Y:S02]  /*24c20*/  LOP3.LUT P1, RZ, R20.reuse, 0x10, RZ, 0xc0, !PT ;  /* 0x0000001014ff7812 */ /* 0x040fe4000782c0ff */
[----:B------:R-:W-:Y:S02]  /*24c30*/  LOP3.LUT R20, R20, 0xfffffbff, RZ, 0xc0, !PT ;  /* 0xfffffbff14147812 */ /* 0x000fe400078ec0ff */
[----:B-1----:R-:W-:Y:S02]  /*24c40*/  @P4 IADD3 R8, P0, R34, R8, RZ ;  /* 0x0000000822084210 */ /* 0x002fe40007f1e0ff */
[----:B------:R-:W-:-:S03]  /*24c50*/  @P2 LOP3.LUT R20, R20, 0x400, RZ, 0xfc, !PT ;  /* 0x0000040014142812 */ /* 0x000fc600078efcff */
[----:B--2---:R-:W-:Y:S01]  /*24c60*/  @P4 IMAD.X R7, RZ, RZ, R7, P0 ;  /* 0x000000ffff074224 */ /* 0x004fe200000e0607 */
[C---:B------:R-:W-:Y:S01]  /*24c70*/  LOP3.LUT P2, RZ, R20.reuse, 0x8, RZ, 0xc0, !PT ;  /* 0x0000000814ff7812 */ /* 0x040fe2000784c0ff */
[----:B------:R-:W-:Y:S01]  /*24c80*/  STL [R1], R20 ;  /* 0x0000001401007387 */ /* 0x000fe20000100800 */
[C---:B------:R-:W-:Y:S01]  /*24c90*/  LOP3.LUT P6, RZ, R20.reuse, 0x80, RZ, 0xc0, !PT ;  /* 0x0000008014ff7812 */ /* 0x040fe200078cc0ff */
[----:B------:R-:W-:Y:S02]  /*24ca0*/  @P4 IMAD.MOV.U32 R9, RZ, RZ, R7 ;  /* 0x000000ffff094224 */ /* 0x000fe400078e0007 */
[----:B------:R-:W-:Y:S04]  /*24cb0*/  SHFL.IDX PT, R7, R5, 0x1, 0x181f ;  /* 0x00381f0005077f89 */ /* 0x000fe800000e0000 */
[----:B------:R1:W-:Y:S01]  /*24cc0*/  @P4 LDGSTS.E.BYPASS.LTC128B.128 [R3+0x18400], desc[UR4][R8.64], !P3 ;  /* 0x1840000008034fae */ /* 0x0003e2000d901d44 */
[----:B------:R-:W-:-:S03]  /*24cd0*/  LOP3.LUT P4, RZ, R20, 0x1000, RZ, 0xc0, !PT ;  /* 0x0000100014ff7812 */ /* 0x000fc6000788c0ff */
[----:B-1----:R-:W1:Y:S02]  /*24ce0*/  SHFL.IDX PT, R8, R4, 0x1, 0x181f ;  /* 0x00381f0004087f89 */ /* 0x002e6400000e0000 */
[----:B-1----:R-:W-:-:S04]  /*24cf0*/  @P1 IADD3 R8, P0, R34, R8, RZ ;  /* 0x0000000822081210 */ /* 0x002fc80007f1e0ff */
[----:B------:R-:W-:-:S05]  /*24d00*/  @P1 IADD3.X R7, RZ, R7, RZ, P0, !PT ;  /* 0x00000007ff071210 */ /* 0x000fca00007fe4ff */
[----:B------:R-:W-:Y:S02]  /*24d10*/  @P1 IMAD.MOV.U32 R9, RZ, RZ, R7 ;  /* 0x000000ffff091224 */ /* 0x000fe400078e0007 */
[----:B------:R-:W-:Y:S04]  /*24d20*/  SHFL.IDX PT, R7, R5, 0x2, 0x181f ;  /* 0x00581f0005077f89 */ /* 0x000fe800000e0000 */
[----:B------:R1:W-:Y:S01]  /*24d30*/  @P1 LDGSTS.E.BYPASS.LTC128B.128 [R3+0x18c00], desc[UR4][R8.64], !P3 ;  /* 0x18c0000008031fae */ /* 0x0003e2000d901d44 */
[----:B------:R-:W-:-:S03]  /*24d40*/  LOP3.LUT P1, RZ, R20, 0x800, RZ, 0xc0, !PT ;  /* 0x0000080014ff7812 */ /* 0x000fc6000782c0ff */
[----:B-1----:R-:W1:Y:S02]  /*24d50*/  SHFL.IDX PT, R8, R4, 0x2, 0x181f ;  /* 0x00581f0004087f89 */ /* 0x002e6400000e0000 */
[----:B-1----:R-:W-:-:S05]  /*24d60*/  @P2 IADD3 R8, P0, R34, R8, RZ ;  /* 0x0000000822082210 */ /* 0x002fca0007f1e0ff */
[----:B------:R-:W-:-:S04]  /*24d70*/  @P2 IMAD.X R7, RZ, RZ, R7, P0 ;  /* 0x000000ffff072224 */ /* 0x000fc800000e0607 */
        /* <DEDUP_REMOVED lines=11> */
[----:B-1----:R-:W1:Y:S10]  /*24e30*/  SHFL.IDX PT, R8, R4, 0x4, 0x181f ;  /* 0x00981f0004087f89 */ /* 0x002e7400000e0000 */
[----:B-1----:R-:W-:-:S05]  /*24e40*/  @P5 IADD3 R8, P0, R34, R8, RZ ;  /* 0x0000000822085210 */ /* 0x002fca0007f1e0ff */
[----:B------:R-:W-:-:S04]  /*24e50*/  @P5 IMAD.X R7, RZ, RZ, R7, P0 ;  /* 0x000000ffff075224 */ /* 0x000fc800000e0607 */
[----:B------:R-:W-:Y:S02]  /*24e60*/  @P5 IMAD.MOV.U32 R9, RZ, RZ, R7 ;  /* 0x000000ffff095224 */ /* 0x000fe400078e0007 */
[----:B------:R-:W-:Y:S04]  /*24e70*/  SHFL.IDX PT, R7, R5, 0x5, 0x181f ;  /* 0x00b81f0005077f89 */ /* 0x000fe800000e0000 */
[----:B------:R1:W-:Y:S04]  /*24e80*/  @P5 LDGSTS.E.BYPASS.LTC128B.128 [R3+0x1a400], desc[UR4][R8.64], !P3 ;  /* 0x1a40000008035fae */ /* 0x0003e8000d901d44 */
[----:B-1----:R-:W1:Y:S02]  /*24e90*/  SHFL.IDX PT, R8, R4, 0x5, 0x181f ;  /* 0x00b81f0004087f89 */ /* 0x002e6400000e0000 */
[----:B-1----:R-:W-:-:S04]  /*24ea0*/  @P6 IADD3 R8, P0, R34, R8, RZ ;  /* 0x0000000822086210 */ /* 0x002fc80007f1e0ff */
[----:B------:R-:W-:-:S05]  /*24eb0*/  @P6 IADD3.X R7, RZ, R7, RZ, P0, !PT ;  /* 0x00000007ff076210 */ /* 0x000fca00007fe4ff */
[----:B------:R-:W-:Y:S02]  /*24ec0*/  @P6 IMAD.MOV.U32 R9, RZ, RZ, R7 ;  /* 0x000000ffff096224 */ /* 0x000fe400078e0007 */
[----:B------:R-:W-:Y:S04]  /*24ed0*/  SHFL.IDX PT, R7, R5, 0x6, 0x181f ;  /* 0x00d81f0005077f89 */ /* 0x000fe800000e0000 */
[----:B------:R1:W-:Y:S04]  /*24ee0*/  @P6 LDGSTS.E.BYPASS.LTC128B.128 [R3+0x1ac00], desc[UR4][R8.64], !P3 ;  /* 0x1ac0000008036fae */ /* 0x0003e8000d901d44 */
[----:B------:R-:W-:Y:S04]  /*24ef0*/  SHFL.IDX PT, R5, R5, 0x7, 0x181f ;  /* 0x00f81f0005057f89 */ /* 0x000fe800000e0000 */
[----:B-1----:R-:W1:Y:S04]  /*24f00*/  SHFL.IDX PT, R8, R4, 0x6, 0x181f ;  /* 0x00d81f0004087f89 */ /* 0x002e6800000e0000 */
[----:B------:R-:W2:Y:S01]  /*24f10*/  SHFL.IDX PT, R4, R4, 0x7, 0x181f ;  /* 0x00f81f0004047f89 */ /* 0x000ea200000e0000 */
[----:B-1----:R-:W-:-:S05]  /*24f20*/  @P4 IADD3 R8, P0, R34, R8, RZ ;  /* 0x0000000822084210 */ /* 0x002fca0007f1e0ff */
[----:B------:R-:W-:Y:S01]  /*24f30*/  @P4 IMAD.X R7, RZ, RZ, R7, P0 ;  /* 0x000000ffff074224 */ /* 0x000fe200000e0607 */
[----:B--2---:R-:W-:-:S03]  /*24f40*/  @P1 IADD3 R4, P0, R34, R4, RZ ;  /* 0x0000000422041210 */ /* 0x004fc60007f1e0ff */
[----:B------:R-:W-:Y:S02]  /*24f50*/  @P4 IMAD.MOV.U32 R9, RZ, RZ, R7 ;  /* 0x000000ffff094224 */ /* 0x000fe400078e0007 */
[----:B------:R-:W-:Y:S01]  /*24f60*/  SHFL.IDX PT, R7, R0, RZ, 0x181f ;  /* 0x00181fff00077589 */ /* 0x000fe200000e0000 */
[----:B------:R-:W-:-:S03]  /*24f70*/  @P1 IMAD.X R5, RZ, RZ, R5, P0 ;  /* 0x000000ffff051224 */ /* 0x000fc600000e0605 */
[----:B------:R1:W-:Y:S04]  /*24f80*/  @P4 LDGSTS.E.BYPASS.LTC128B.128 [R3+0x1b400], desc[UR4][R8.64], !P3 ;  /* 0x1b40000008034fae */ /* 0x0003e8000d901d44 */
[----:B------:R2:W-:Y:S04]  /*24f90*/  @P1 LDGSTS.E.BYPASS.LTC128B.128 [R3+0x1bc00], desc[UR4][R4.64], !P3 ;  /* 0x1bc0000004031fae */ /* 0x0005e8000d901d44 */
[----:B------:R-:W-:Y:S04]  /*24fa0*/  SHFL.IDX PT, R0, R0, 0x1, 0x181f ;  /* 0x00381f0000007f89 */ /* 0x000fe800000e0000 */
[----:B-1----:R-:W2:Y:S04]  /*24fb0*/  SHFL.IDX PT, R8, R2, RZ, 0x181f ;  /* 0x00181fff02087589 */ /* 0x002ea800000e0000 */
[----:B------:R-:W1:Y:S01]  /*24fc0*/  SHFL.IDX PT, R2, R2, 0x1, 0x181f ;  /* 0x00381f0002027f89 */ /* 0x000e6200000e0000 */
[----:B--2---:R-:W-:-:S05]  /*24fd0*/  @P2 IADD3 R4, P0, R34, R8, RZ ;  /* 0x0000000822042210 */ /* 0x004fca0007f1e0ff */
[----:B------:R-:W-:-:S05]  /*24fe0*/  @P2 IMAD.X R5, RZ, RZ, R7, P0 ;  /* 0x000000ffff052224 */ /* 0x000fca00000e0607 */
[----:B-1----:R2:W-:Y:S03]  /*24ff0*/  @P2 LDGSTS.E.BYPASS.LTC128B.128 [R3+0x1c400], desc[UR4][R4.64], !P3 ;  /* 0x1c40000004032fae */ /* 0x0025e6000d901d44 */
.L_x_10903:
[----:B------:R-:W-:Y:S01]  /*25000*/  LOP3.LUT P1, RZ, R20, 0x100, RZ, 0xc0, !PT ;  /* 0x0000010014ff7812 */ /* 0x000fe2000782c0ff */
[----:B------:R-:W-:-:S12]  /*25010*/  ULDC.64 UR4, c[0x0][0x208] ;  /* 0x0000820000047ab9 */ /* 0x000fd80000000a00 */
[----:B------:R-:W-:-:S05]  /*25020*/  @P1 IADD3 R2, P0, R34, R2, RZ ;  /* 0x0000000222021210 */ /* 0x000fca0007f1e0ff */
[----:B------:R-:W-:Y:S01]  /*25030*/  @P1 IMAD.X R0, RZ, RZ, R0, P0 ;  /* 0x000000ffff001224 */ /* 0x000fe200000e0600 */
[----:B------:R-:W-:Y:S01]  /*25040*/  PLOP3.LUT P0, PT, PT, PT, PT, 0x80, 0x0 ;  /* 0x000000000000781c */ /* 0x000fe20003f0f070 */
[----:B--2---:R-:W-:-:S03]  /*25050*/  @P1 IMAD.MOV.U32 R4, RZ, RZ, R2 ;  /* 0x000000ffff041224 */ /* 0x004fc600078e0002 */
[----:B------:R-:W-:-:S05]  /*25060*/  @P1 MOV R5, R0 ;  /* 0x0000000000051202 */ /* 0x000fca0000000f00 */
[----:B------:R-:W-:Y:S01]  /*25070*/  @!PT LDS RZ, [RZ] ;  /* 0x00000000fffff984 */ /* 0x000fe20000000800 */
[----:B------:R-:W-:Y:S01]  /*25080*/  @!PT LDS RZ, [RZ] ;  /* 0x00000000fffff984 */ /* 0x000fe20000000800 */
[----:B------:R-:W-:Y:S01]  /*25090*/  @!PT LDS RZ, [RZ] ;  /* 0x00000000fffff984 */ /* 0x000fe20000000800 */
[----:B------:R1:W-:Y:S01]  /*250a0*/  @P1 LDGSTS.E.BYPASS.LTC128B.128 [R3+0x1cc00], desc[UR4][R4.64], !P3 ;  /* 0x1cc0000004031fae */ /* 0x0003e2000d901d44 */
[----:B------:R-:W-:-:S03]  /*250b0*/  NOP ;  /* 0x0000000000007918 */ /* 0x000fc60000000000 */
.L_x_10609:
        /* <DEDUP_REMOVED lines=11> */
.L_x_10610:
[----:B-1----:R1:W5:Y:S01]  /*25170*/  LDL.LU R3, [R1+0x38] ;  /* 0x0000380001037983 */ /* 0x0023620000300800 */
        /* <DEDUP_REMOVED lines=13> */
[----:B0-----:R-:W-:-:S03]  /*25250*/  IMAD R27, R31, UR5, R2 ;  /* 0x000000051f1b7c24 */ /* 0x001fc6000f8e0202 */
        /* <DEDUP_REMOVED lines=20> */
.L_x_10612:
[----:B------:R-:W-:Y:S05]  /*253a0*/  BSYNC B6 ;  /* 0x0000000000067941 */ /* 0x000fea0003800000 */
.L_x_10611:
[----:B------:R0:W5:Y:S01]  /*253b0*/  LDL R20, [R1+0x24] ;  /* 0x0000240001147983 */ /* 0x0001620000100800 */
[----:B------:R-:W2:Y:S01]  /*253c0*/  LDC R7, c[0x0][0x448] ;  /* 0x00011200ff077b82 */ /* 0x000ea20000000800 */
[----:B------:R-:W-:Y:S01]  /*253d0*/  IMAD.MOV.U32 R2, RZ, RZ, R28 ;  /* 0x000000ffff027224 */ /* 0x000fe200078e001c */
[----:B------:R-:W-:Y:S01]  /*253e0*/  ULDC.64 UR4, c[0x0][0x2d8] ;  /* 0x0000b60000047ab9 */ /* 0x000fe20000000a00 */
[----:B------:R0:W5:Y:S01]  /*253f0*/  LDL R9, [R1+0x34] ;  /* 0x0000340001097983 */ /* 0x0001620000100800 */
[----:B------:R-:W-:Y:S01]  /*25400*/  IMAD.MOV.U32 R3, RZ, RZ, R27 ;  /* 0x000000ffff037224 */ /* 0x000fe200078e001b */
[----:B------:R-:W-:Y:S01]  /*25410*/  ULDC.64 UR6, c[0x0][0x280] ;  /* 0x0000a00000067ab9 */ /* 0x000fe20000000a00 */
[----:B------:R-:W3:Y:S01]  /*25420*/  S2R R21, SR_TID.X ;  /* 0x0000000000157919 */ /* 0x000ee20000002100 */
        /* <DEDUP_REMOVED lines=8> */
[----:B------:R-:W-:-:S11]  /*254b0*/  IMAD.IADD R3, R3, 0x1, R0 ;  /* 0x0000000103037824 */ /* 0x000fd600078e0200 */
[----:B-1----:R-:W1:Y:S01]  /*254c0*/  @P0 LDC R6, c[0x0][0x44c] ;  /* 0x00011300ff060b82 */ /* 0x002e620000000800 */
[C---:B---3--:R-:W-:Y:S01]  /*254d0*/  LOP3.LUT R32, R21.reuse, 0x7f, RZ, 0xc0, !PT ;  /* 0x0000007f15207812 */ /* 0x048fe200078ec0ff */
[----:B------:R-:W-:-:S03]  /*254e0*/  IMAD.SHL.U32 R21, R21, 0x10, RZ ;  /* 0x0000001015157824 */ /* 0x000fc600078e00ff */
[----:B------:R-:W-:-:S03]  /*254f0*/  SHF.R.U32.HI R32, RZ, 0x3, R32 ;  /* 0x00000003ff207819 */ /* 0x000fc60000011620 */
[----:B------:R-:W2:Y:S01]  /*25500*/  @P0 LDC R0, c[0x0][0x450] ;  /* 0x00011400ff000b82 */ /* 0x000ea20000000800 */
[----:B------:R-:W-:-:S04]  /*25510*/  LOP3.LUT R21, R32, 0x70, R21, 0xf8, !PT ;  /* 0x0000007020157812 */ /* 0x000fc800078ef815 */
[----:B------:R-:W-:-:S05]  /*25520*/  LEA R5, R17, R21, 0x7 ;  /* 0x0000001511057211 */ /* 0x000fca00078e38ff */
[----:B------:R-:W-:Y:S02]  /*25530*/  IMAD.MOV.U32 R4, RZ, RZ, R5 ;  /* 0x000000ffff047224 */ /* 0x000fe400078e0005 */
[----:B-1----:R-:W-:Y:S01]  /*25540*/  @P0 IMAD.HI.U32 R6, R5, R6, RZ ;  /* 0x0000000605060227 */ /* 0x002fe200078e00ff */
[----:B------:R-:W1:Y:S04]  /*25550*/  S2R R21, SR_TID.X ;  /* 0x0000000000157919 */ /* 0x000e680000002100 */
        /* <DEDUP_REMOVED lines=21> */
[----:B------:R-:W-:Y:S01]  /*256b0*/  IMAD R17, R17, 0x80, R10 ;  /* 0x0000008011117824 */ /* 0x000fe200078e020a */
[----:B------:R-:W0:Y:S01]  /*256c0*/  SHFL.IDX PT, R5, R0, RZ, 0x181f ;  /* 0x00181fff00057589 */ /* 0x000e2200000e0000 */
[----:B-----5:R-:W-:Y:S01]  /*256d0*/  IMAD R3, R20, R7, RZ ;  /* 0x0000000714037224 */ /* 0x020fe200078e02ff */
[----:B------:R-:W-:Y:S01]  /*256e0*/  ULDC.64 UR4, c[0x0][0x208] ;  /* 0x0000820000047ab9 */ /* 0x000fe20000000a00 */
        /* <DEDUP_REMOVED lines=9> */
[----:B0-----:R-:W-:Y:S01]  /*25780*/  @!P1 IMAD.X R7, RZ, RZ, R4, P3 ;  /* 0x000000ffff079224 */ /* 0x001fe200018e0604 */
[----:B------:R-:W-:Y:S01]  /*25790*/  @!P2 MOV R4, R5 ;  /* 0x000000050004a202 */ /* 0x000fe20000000f00 */
[----:B------:R-:W-:-:S05]  /*257a0*/  @!P2 IMAD.MOV.U32 R5, RZ, RZ, R8 ;  /* 0x000000ffff05a224 */ /* 0x000fca00078e0008 */
        /* <DEDUP_REMOVED lines=56> */
.L_x_10920:
[----:B------:R-:W-:Y:S01]  /*25b30*/  VIADD R17, R17, 0x70 ;  /* 0x0000007011117836 */ /* 0x000fe20000000000 */
[----:B------:R-:W-:-:S04]  /*25b40*/  ULDC.64 UR4, c[0x0][0x208] ;  /* 0x0000820000047ab9 */ /* 0x000fc80000000a00 */
        /* <DEDUP_REMOVED lines=9> */
.L_x_10614:
        /* <DEDUP_REMOVED lines=14> */
[----:B0-----:R-:W2:Y:S01]  /*25cc0*/  LDL R2, [R1+0x14] ;  /* 0x0000140001027983 */ /* 0x001ea20000100800 */
[----:B------:R0:W-:Y:S01]  /*25cd0*/  SYNCS.ARRIVE.TRANS64.A1T0 RZ, [R22+URZ+0x22800], RZ ;  /* 0x022800ff16ff79a7 */ /* 0x0001e2000810003f */
[----:B------:R-:W-:Y:S01]  /*25ce0*/  VIADD R35, R30, 0xfffffffe ;  /* 0xfffffffe1e237836 */ /* 0x000fe20000000000 */
[----:B------:R-:W-:Y:S01]  /*25cf0*/  BSSY B0, `(.L_x_10615) ;  /* 0x0000004000007945 */ /* 0x000fe20003800000 */
[----:B------:R-:W1:Y:S03]  /*25d00*/  SYNCS.PHASECHK.TRANS64.TRYWAIT P0, [R22+URZ+0x22820], R3 ;  /* 0x02282003160075a7 */ /* 0x000e66000800017f */
[----:B--2---:R-:W-:Y:S01]  /*25d10*/  ISETP.GE.AND P1, PT, R35, R2, PT ;  /* 0x000000022300720c */ /* 0x004fe20003f26270 */
[----:B01----:R-:W-:-:S12]  /*25d20*/  @!P0 BRA `(.L_x_10616) ;  /* 0x000000a000848947 */ /* 0x003fd80003800000 */
.L_x_10921:
[----:B------:R-:W-:Y:S05]  /*25d30*/  BSYNC B0 ;  /* 0x0000000000007941 */ /* 0x000fea0003800000 */
.L_x_10615:
[----:B------:R-:W-:Y:S05]  /*25d40*/  @!P1 BRA `(.L_x_10617) ;  /* 0x0000001800b09947 */ /* 0x000fea0003800000 */
[----:B------:R1:W5:Y:S01]  /*25d50*/  LDL.LU R25, [R1+0x4] ;  /* 0x0000040001197983 */ /* 0x0003620000300800 */
[----:B------:R-:W-:-:S07]  /*25d60*/  IMAD.MOV.U32 R21, RZ, RZ, R33 ;  /* 0x000000ffff157224 */ /* 0x000fce00078e0021 */
.L_x_10637:
[----:B---3--:R-:W2:Y:S01]  /*25d70*/  LDL R2, [R1] ;  /* 0x0000000001027983 */ /* 0x008ea20000100800 */
[----:B------:R-:W3:Y:S03]  /*25d80*/  LDC R7, c[0x0][0x430] ;  /* 0x00010c00ff077b82 */ /* 0x000ee60000000800 */
[----:B------:R-:W4:Y:S04]  /*25d90*/  LDL R0, [R1+0xc] ;  /* 0x00000c0001007983 */ /* 0x000f280000100800 */
[----:B------:R-:W4:Y:S01]  /*25da0*/  LDL R10, [R1+0x10] ;  /* 0x00001000010a7983 */ /* 0x000f220000100800 */
[----:B0-----:R-:W0:Y:S03]  /*25db0*/  S2R R3, SR_TID.X ;  /* 0x0000000000037919 */ /* 0x001e260000002100 */
[----:B------:R-:W4:Y:S01]  /*25dc0*/  LDL R11, [R1+0x14] ;  /* 0x00001400010b7983 */ /* 0x000f220000100800 */
[----:B---3--:R-:W-:Y:S01]  /*25dd0*/  ISETP.NE.AND P0, PT, R7, 0x1, PT ;  /* 0x000000010700780c */ /* 0x008fe20003f05270 */
[----:B------:R-:W3:-:S12]  /*25de0*/  S2R R8, SR_TID.X ;  /* 0x0000000000087919 */ /* 0x000ed80000002100 */
[----:B------:R-:W1:Y:S01]  /*25df0*/  @P0 LDC R5, c[0x0][0x434] ;  /* 0x00010d00ff050b82 */ /* 0x000e620000000800 */
[----:B0-----:R-:W-:-:S04]  /*25e00*/  LOP3.LUT R3, R3, 0x7f, RZ, 0xc0, !PT ;  /* 0x0000007f03037812 */ /* 0x001fc800078ec0ff */
[----:B------:R-:W-:Y:S01]  /*25e10*/  SHF.R.U32.HI R3, RZ, 0x3, R3 ;  /* 0x00000003ff037819 */ /* 0x000fe20000011603 */
[----:B---3--:R-:W-:Y:S01]  /*25e20*/  IMAD.SHL.U32 R9, R8, 0x10, RZ ;  /* 0x0000001008097824 */ /* 0x008fe200078e00ff */
[----:B------:R-:W-:Y:S05]  /*25e30*/  YIELD ;  /* 0x0000000000007946 */ /* 0x000fea0003800000 */
[----:B------:R-:W-:Y:S01]  /*25e40*/  ULDC.64 UR4, c[0x0][0x428] ;  /* 0x00010a0000047ab9 */ /* 0x000fe20000000a00 */
[----:B------:R-:W-:Y:S01]  /*25e50*/  ULDC.64 UR6, c[0x0][0x418] ;  /* 0x0001060000067ab9 */ /* 0x000fe20000000a00 */
[----:B------:R-:W-:Y:S01]  /*25e60*/  ULDC.64 UR8, c[0x0][0x208] ;  /* 0x0000820000087ab9 */ /* 0x000fe20000000a00 */
[----:B--2---:R-:W-:-:S02]  /*25e70*/  LOP3.LUT P2, RZ, R2, 0x4, RZ, 0xc0, !PT ;  /* 0x0000000402ff7812 */ /* 0x004fc4000784c0ff */
[----:B------:R-:W0:Y:S01]  /*25e80*/  S2R R2, SR_TID.X ;  /* 0x0000000000027919 */ /* 0x000e220000002100 */
[----:B----4-:R-:W-:Y:S02]  /*25e90*/  IMAD R0, R35, 0xa0, R0 ;  /* 0x000000a023007824 */ /* 0x010fe400078e0200 */
[----:B0-----:R-:W-:-:S05]  /*25ea0*/  IMAD.SHL.U32 R4, R2, 0x10, RZ ;  /* 0x0000001002047824 */ /* 0x001fca00078e00ff */
[----:B------:R-:W-:Y:S02]  /*25eb0*/  LOP3.LUT R4, R3, 0x70, R4, 0xf8, !PT ;  /* 0x0000007003047812 */ /* 0x000fe400078ef804 */
[----:B------:R-:W0:Y:S03]  /*25ec0*/  @P0 LDC R3, c[0x0][0x438] ;  /* 0x00010e00ff030b82 */ /* 0x000e260000000800 */
[----:B------:R-:W-:Y:S01]  /*25ed0*/  IMAD.IADD R4, R4, 0x1, R0 ;  /* 0x0000000104047824 */ /* 0x000fe200078e0200 */
[----:B------:R-:W-:-:S03]  /*25ee0*/  LOP3.LUT R2, R2, 0x7f, RZ, 0xc0, !PT ;  /* 0x0000007f02027812 */ /* 0x000fc600078ec0ff */
[----:B-1----:R-:W-:Y:S01]  /*25ef0*/  @P0 IMAD.HI.U32 R5, R4, R5, RZ ;  /* 0x0000000504050227 */ /* 0x002fe200078e00ff */
[----:B------:R-:W-:-:S03]  /*25f00*/  SHF.R.U32.HI R6, RZ, 0x3, R2 ;  /* 0x00000003ff067819 */ /* 0x000fc60000011602 */
[----:B------:R-:W-:Y:S01]  /*25f10*/  IMAD.MOV.U32 R2, RZ, RZ, R4 ;  /* 0x000000ffff027224 */ /* 0x000fe200078e0004 */
[----:B------:R-:W-:Y:S02]  /*25f20*/  LOP3.LUT R9, R6, 0x70, R9, 0xf8, !PT ;  /* 0x0000007006097812 */ /* 0x000fe400078ef809 */
[----:B0-----:R-:W-:Y:S02]  /*25f30*/  @P0 SHF.R.U32.HI R2, RZ, R3, R5 ;  /* 0x00000003ff020219 */ /* 0x001fe40000011605 */
[----:B------:R-:W0:Y:S08]  /*25f40*/  @P0 LDC R5, c[0x0][0x434] ;  /* 0x00010d00ff050b82 */ /* 0x000e300000000800 */
[----:B------:R-:W1:Y:S01]  /*25f50*/  @P0 LDC R3, c[0x0][0x438] ;  /* 0x00010e00ff030b82 */ /* 0x000e620000000800 */
[----:B------:R-:W-:-:S04]  /*25f60*/  LOP3.LUT R9, R9, 0x80, RZ, 0xfc, !PT ;  /* 0x0000008009097812 */ /* 0x000fc800078efcff */
[----:B------:R-:W-:-:S05]  /*25f70*/  IADD3 R0, R9, R0, RZ ;  /* 0x0000000009007210 */ /* 0x000fca0007ffe0ff */
[----:B------:R-:W-:Y:S02]  /*25f80*/  IMAD.MOV.U32 R6, RZ, RZ, R0 ;  /* 0x000000ffff067224 */ /* 0x000fe400078e0000 */
[----:B0-----:R-:W-:-:S04]  /*25f90*/  @P0 IMAD.HI.U32 R5, R0, R5, RZ ;  /* 0x0000000500050227 */ /* 0x001fc800078e00ff */
[----:B------:R-:W-:Y:S01]  /*25fa0*/  IMAD.MOV R8, RZ, RZ, -R2 ;  /* 0x000000ffff087224 */ /* 0x000fe200078e0a02 */
[----:B-1----:R-:W-:-:S03]  /*25fb0*/  @P0 SHF.R.U32.HI R6, RZ, R3, R5 ;  /* 0x00000003ff060219 */ /* 0x002fc60000011605 */
[----:B------:R-:W-:Y:S02]  /*25fc0*/  IMAD R8, R7, R8, R4 ;  /* 0x0000000807087224 */ /* 0x000fe400078e0204 */
[----:B------:R-:W-:-:S04]  /*25fd0*/  IMAD.MOV R3, RZ, RZ, -R6 ;  /* 0x000000ffff037224 */ /* 0x000fc800078e0a06 */
[----:B------:R-:W-:Y:S01]  /*25fe0*/  IMAD R7, R7, R3, R0 ;  /* 0x0000000307077224 */ /* 0x000fe200078e0200 */
[----:B------:R-:W-:Y:S01]  /*25ff0*/  SHF.R.S32.HI R3, RZ, 0x1f, R2 ;  /* 0x0000001fff037819 */ /* 0x000fe20000011402 */
[----:B------:R-:W-:-:S04]  /*26000*/  IMAD R0, R10, UR4, RZ ;  /* 0x000000040a007c24 */ /* 0x000fc8000f8e02ff */
[C---:B------:R-:W-:Y:S02]  /*26010*/  IMAD R0, R37.reuse, UR5, R0 ;  /* 0x0000000525007c24 */ /* 0x040fe4000f8e0200 */
[----:B------:R-:W-:-:S04]  /*26020*/  IMAD.WIDE.U32 R2, R37, UR4, R2 ;  /* 0x0000000425027c25 */ /* 0x000fc8000f8e0002 */
[----:B------:R-:W-:Y:S01]  /*26030*/  IMAD.IADD R3, R0, 0x1, R3 ;  /* 0x0000000100037824 */ /* 0x000fe200078e0203 */
[----:B------:R-:W-:-:S04]  /*26040*/  LEA R4, P0, R2, UR6, 0x2 ;  /* 0x0000000602047c11 */ /* 0x000fc8000f8010ff */
[----:B------:R-:W-:-:S05]  /*26050*/  LEA.HI.X R5, R2, UR7, R3, 0x2, P0 ;  /* 0x0000000702057c11 */ /* 0x000fca00080f1403 */
[----:B------:R0:W2:Y:S01]  /*26060*/  LDG.E R10, desc[UR8][R4.64] ;  /* 0x00000008040a7981 */ /* 0x0000a2000c1e1900 */
[----:B------:R-:W-:-:S13]  /*26070*/  ISETP.GT.U32.AND P1, PT, R9, 0x9f, PT ;  /* 0x0000009f0900780c */ /* 0x000fda0003f24070 */
[--C-:B------:R-:W-:Y:S01]  /*26080*/  @!P1 SHF.R.S32.HI R3, RZ, 0x1f, R6.reuse ;  /* 0x0000001fff039819 */ /* 0x100fe20000011406 */
[----:B------:R-:W-:-:S04]  /*26090*/  @!P1 IMAD.MOV.U32 R2, RZ, RZ, R6 ;  /* 0x000000ffff029224 */ /* 0x000fc800078e0006 */
[----:B------:R-:W-:-:S04]  /*260a0*/  @!P1 IMAD.WIDE.U32 R2, R37, UR4, R2 ;  /* 0x0000000425029c25 */ /* 0x000fc8000f8e0002 */
[----:B------:R-:W-:Y:S01]  /*260b0*/  @!P1 IMAD.IADD R0, R0, 0x1, R3 ;  /* 0x0000000100009824 */ /* 0x000fe200078e0203 */
[C---:B0-----:R-:W-:Y:S01]  /*260c0*/  @!P1 LEA R4, P0, R2.reuse, UR6, 0x2 ;  /* 0x0000000602049c11 */ /* 0x041fe2000f8010ff */
[----:B------:R-:W-:Y:S01]  /*260d0*/  IMAD.MOV.U32 R9, RZ, RZ, RZ ;  /* 0x000000ffff097224 */ /* 0x000fe200078e00ff */
[----:B------:R-:W-:Y:S02]  /*260e0*/  IADD3 R33, R21, 0x1, RZ ;  /* 0x0000000115217810 */ /* 0x000fe40007ffe0ff */
        /* <DEDUP_REMOVED lines=8> */
[----:B------:R-:W-:Y:S01]  /*26170*/  VIADD R35, R35, 0xffffffff ;  /* 0xffffffff23237836 */ /* 0x000fe20000000000 */
[----:B------:R-:W-:Y:S02]  /*26180*/  SEL R33, R33, RZ, P0 ;  /* 0x000000ff21217207 */ /* 0x000fe40000000000 */
[----:B--2---:R-:W-:Y:S01]  /*26190*/  SHF.R.S32.HI R27, RZ, 0x1f, R10 ;  /* 0x0000001fff1b7819 */ /* 0x004fe2000001140a */
[----:B0-----:R-:W-:Y:S06]  /*261a0*/  @!P2 BRA `(.L_x_10618) ;  /* 0x000000000004a947 */ /* 0x001fec0003800000 */
[----:B------:R-:W-:Y:S01]  /*261b0*/  BPT.TRAP 0x1 ;  /* 0x000000040000795c */ /* 0x000fe20000300000 */
.L_x_10618:
[----:B------:R-:W-:Y:S01]  /*261c0*/  IMAD R0, R33, 0x8, R22 ;  /* 0x0000000821007824 */ /* 0x000fe200078e0216 */
[----:B------:R-:W-:Y:S01]  /*261d0*/  SHF.L.U32 R31, R2, 0x1f, RZ ;  /* 0x0000001f021f7819 */ /* 0x000fe200000006ff */
[----:B------:R-:W-:Y:S01]  /*261e0*/  BSSY B0, `(.L_x_10619) ;  /* 0x0000004000007945 */ /* 0x000fe20003800000 */
[----:B------:R-:W-:Y:S02]  /*261f0*/  SHF.R.S32.HI R30, RZ, 0x1f, R8 ;  /* 0x0000001fff1e7819 */ /* 0x000fe40000011408 */
[----:B------:R-:W0:Y:S02]  /*26200*/  SYNCS.PHASECHK.TRANS64.TRYWAIT P0, [R0+URZ+0x22880], R31 ;  /* 0x0228801f000075a7 */ /* 0x000e24000800017f */
[----:B0-----:R-:W-:Y:S05]  /*26210*/  @!P0 BRA `(.L_x_10620) ;  /* 0x0000009c005c8947 */ /* 0x001fea0003800000 */
.L_x_10922:
[----:B------:R-:W-:Y:S05]  /*26220*/  BSYNC B0 ;  /* 0x0000000000007941 */ /* 0x000fea0003800000 */
.L_x_10619:
        /* <DEDUP_REMOVED lines=25> */
[C---:B------:R-:W-:Y:S02]  /*263c0*/  IMAD.WIDE.U32 R4, R18.reuse, UR4, R4 ;  /* 0x0000000412047c25 */ /* 0x040fe4000f8e0004 */
[----:B------:R-:W-:Y:S02]  /*263d0*/  IADD3 R3, R3, R6, RZ ;  /* 0x0000000603037210 */ /* 0x000fe40007ffe0ff */
[----:B------:R-:W-:Y:S01]  /*263e0*/  IMAD R20, R18, UR5, RZ ;  /* 0x0000000512147c24 */ /* 0x000fe2000f8e02ff */
[----:B------:R-:W-:Y:S01]  /*263f0*/  IADD3 R4, P0, R4, UR6, RZ ;  /* 0x0000000604047c10 */ /* 0x000fe2000ff1e0ff */
[----:B------:R-:W-:Y:S01]  /*26400*/  IMAD.WIDE.U32 R2, R18, UR4, R2 ;  /* 0x0000000412027c25 */ /* 0x000fe2000f8e0002 */
[----:B------:R-:W-:-:S02]  /*26410*/  UMOV UR4, 0xffffffff ;  /* 0xffffffff00047882 */ /* 0x000fc40000000000 */
[----:B------:R-:W-:Y:S02]  /*26420*/  IADD3.X R5, R20, UR7, R5, P0, !PT ;  /* 0x0000000714057c10 */ /* 0x000fe400087fe405 */
[----:B------:R-:W-:-:S04]  /*26430*/  IADD3 R17, P0, R2, UR6, RZ ;  /* 0x0000000602117c10 */ /* 0x000fc8000ff1e0ff */
[----:B------:R-:W-:Y:S01]  /*26440*/  IADD3.X R20, R20, UR7, R3, P0, !PT ;  /* 0x0000000714147c10 */ /* 0x000fe200087fe403 */
[----:B--2---:R-:W-:Y:S01]  /*26450*/  IMAD R6, R33, 0x5000, R12 ;  /* 0x0000500021067824 */ /* 0x004fe200078e020c */
[----:B------:R-:W-:Y:S07]  /*26460*/  BRA.DIV UR4, `(.L_x_10621) ;  /* 0x0000009a04dc7947 */ /* 0x000fee000b800000 */
[----:B------:R-:W1:Y:S01]  /*26470*/  SHFL.IDX PT, R2, R4, RZ, 0x181f ;  /* 0x00181fff04027589 */ /* 0x000e6200000e0000 */
[----:B------:R-:W-:Y:S01]  /*26480*/  IMAD.IADD R6, R22, 0x1, R6 ;  /* 0x0000000116067824 */ /* 0x000fe200078e0206 */
[----:B------:R-:W-:Y:S02]  /*26490*/  ULDC.64 UR4, c[0x0][0x208] ;  /* 0x0000820000047ab9 */ /* 0x000fe40000000a00 */
        /* <DEDUP_REMOVED lines=34> */
[----:B-1----:R-:W-:-:S04]  /*266c0*/  IADD3 R2, P0, R34, R2, RZ ;  /* 0x0000000222027210 */ /* 0x002fc80007f1e0ff */
[----:B------:R-:W-:-:S05]  /*266d0*/  IADD3.X R3, RZ, R32, RZ, P0, !PT ;  /* 0x00000020ff037210 */ /* 0x000fca00007fe4ff */
        /* <DEDUP_REMOVED lines=10> */
.L_x_10944:
[----:B--2---:R-:W-:Y:S01]  /*26780*/  IADD3 R2, P0, R34, R2, RZ ;  /* 0x0000000222027210 */ /* 0x004fe20007f1e0ff */
[----:B------:R-:W-:-:S04]  /*26790*/  ULDC.64 UR4, c[0x0][0x208] ;  /* 0x0000820000047ab9 */ /* 0x000fc80000000a00 */
[----:B------:R-:W-:Y:S01]  /*267a0*/  IMAD.X R3, RZ, RZ, R20, P0 ;  /* 0x000000ffff037224 */ /* 0x000fe200000e0614 */
[----:B------:R-:W-:-:S04]  /*267b0*/  PLOP3.LUT P0, PT, PT, PT, PT, 0x80, 0x0 ;  /* 0x000000000000781c */ /* 0x000fc80003f0f070 */
[----:B------:R-:W-:Y:S01]  /*267c0*/  @!PT LDS RZ, [RZ] ;  /* 0x00000000fffff984 */ /* 0x000fe20000000800 */
[----:B------:R-:W-:Y:S01]  /*267d0*/  @!PT LDS RZ, [RZ] ;  /* 0x00000000fffff984 */ /* 0x000fe20000000800 */
[----:B------:R-:W-:Y:S01]  /*267e0*/  @!PT LDS RZ, [RZ] ;  /* 0x00000000fffff984 */ /* 0x000fe20000000800 */
[----:B------:R2:W-:Y:S01]  /*267f0*/  LDGSTS.E.BYPASS.LTC128B.128 [R6+0xec00], desc[UR4][R2.64], !P2 ;  /* 0x0ec0000002067fae */ /* 0x0005e2000d101d44 */
[----:B------:R-:W-:-:S08]  /*26800*/  NOP ;  /* 0x0000000000007918 */ /* 0x000fd00000000000 */
.L_x_10622:
        /* <DEDUP_REMOVED lines=11> */
.L_x_10623:
[----:B------:R2:W-:Y:S01]  /*268c0*/  SYNCS.ARRIVE.TRANS64.A1T0 RZ, [R0+URZ+0x22870], RZ ;  /* 0x022870ff00ff79a7 */ /* 0x0005e2000810003f */
[----:B------:R-:W-:Y:S05]  /*268d0*/  @!P3 BRA `(.L_x_10624) ;  /* 0x000000000004b947 */ /* 0x000fea0003800000 */
[----:B------:R-:W-:Y:S01]  /*268e0*/  BPT.TRAP 0x1 ;  /* 0x000000040000795c */ /* 0x000fe20000300000 */
.L_x_10624:
[----:B------:R-:W3:Y:S01]  /*268f0*/  SYNCS.PHASECHK.TRANS64.TRYWAIT P0, [R0+URZ+0x22840], R31 ;  /* 0x0228401f000075a7 */ /* 0x000ee2000800017f */
[----:B------:R-:W-:Y:S04]  /*26900*/  BSSY B0, `(.L_x_10625) ;  /* 0x0000002000007945 */ /* 0x000fe80003800000 */
[----:B---3--:R-:W-:Y:S05]  /*26910*/  @!P0 BRA `(.L_x_10626) ;  /* 0x000000a000808947 */ /* 0x008fea0003800000 */
.L_x_10945:
[----:B------:R-:W-:Y:S05]  /*26920*/  BSYNC B0 ;  /* 0x0000000000007941 */ /* 0x000fea0003800000 */
.L_x_10625:
        /* <DEDUP_REMOVED lines=17> */
[----:B------:R-:W-:Y:S01]  /*26a40*/  IMAD.WIDE.U32 R4, R18, UR4, R4 ;  /* 0x0000000412047c25 */ /* 0x000fe2000f8e0004 */
[----:B------:R-:W-:-:S03]  /*26a50*/  IADD3 R3, R3, R8, RZ ;  /* 0x0000000803037210 */ /* 0x000fc60007ffe0ff */
[----:B------:R-:W-:Y:S02]  /*26a60*/  IMAD R8, R29, UR6, RZ ;  /* 0x000000061d087c24 */ /* 0x000fe4000f8e02ff */
[----:B------:R-:W-:-:S04]  /*26a70*/  IMAD.WIDE.U32 R2, R7, UR6, R2 ;  /* 0x0000000607027c25 */ /* 0x000fc8000f8e0002 */
[----:B------:R-:W-:Y:S01]  /*26a80*/  IMAD R8, R7, UR7, R8 ;  /* 0x0000000707087c24 */ /* 0x000fe2000f8e0208 */
[----:B------:R-:W-:Y:S02]  /*26a90*/  ULDC.64 UR6, c[0x0][0x2e8] ;  /* 0x0000ba0000067ab9 */ /* 0x000fe40000000a00 */
[----:B------:R-:W-:Y:S01]  /*26aa0*/  IADD3 R4, P0, R4, UR6, RZ ;  /* 0x0000000604047c10 */ /* 0x000fe2000ff1e0ff */
[----:B------:R-:W-:Y:S02]  /*26ab0*/  IMAD.IADD R3, R3, 0x1, R8 ;  /* 0x0000000103037824 */ /* 0x000fe400078e0208 */
[C---:B------:R-:W-:Y:S02]  /*26ac0*/  IMAD R8, R18.reuse, UR5, RZ ;  /* 0x0000000512087c24 */ /* 0x040fe4000f8e02ff */
[----:B------:R-:W-:Y:S01]  /*26ad0*/  IMAD.WIDE.U32 R2, R18, UR4, R2 ;  /* 0x0000000412027c25 */ /* 0x000fe2000f8e0002 */
[----:B------:R-:W-:Y:S02]  /*26ae0*/  UMOV UR4, 0xffffffff ;  /* 0xffffffff00047882 */ /* 0x000fe40000000000 */
[----:B------:R-:W-:-:S02]  /*26af0*/  IADD3.X R5, R8, UR7, R5, P0, !PT ;  /* 0x0000000708057c10 */ /* 0x000fc400087fe405 */
[----:B------:R-:W-:-:S04]  /*26b00*/  IADD3 R7, P0, R2, UR6, RZ ;  /* 0x0000000602077c10 */ /* 0x000fc8000ff1e0ff */
[----:B------:R-:W-:Y:S01]  /*26b10*/  IADD3.X R8, R8, UR7, R3, P0, !PT ;  /* 0x0000000708087c10 */ /* 0x000fe200087fe403 */
[----:B------:R-:W-:Y:S08]  /*26b20*/  BRA.DIV UR4, `(.L_x_10627) ;  /* 0x000000a204107947 */ /* 0x000ff0000b800000 */
[----:B------:R-:W4:Y:S01]  /*26b30*/  SHFL.IDX PT, R2, R4, RZ, 0x181f ;  /* 0x00181fff04027589 */ /* 0x000f2200000e0000 */
[----:B------:R-:W-:-:S03]  /*26b40*/  ULDC.64 UR4, c[0x0][0x208] ;  /* 0x0000820000047ab9 */ /* 0x000fc60000000a00 */
        /* <DEDUP_REMOVED lines=46> */
.L_x_10967:
[----:B-1----:R-:W-:Y:S01]  /*26e30*/  IADD3 R2, P0, R34, R2, RZ ;  /* 0x0000000222027210 */ /* 0x002fe20007f1e0ff */
        /* <DEDUP_REMOVED lines=8> */
.L_x_10628:
[----:B------:R-:W-:Y:S02]  /*26ec0*/  PLOP3.LUT P2, PT, P2, P0, PT, 0xa2, 0x0 ;  /* 0x000000000000781c */ /* 0x000fe40001741472 */
[----:B------:R-:W-:-:S08]  /*26ed0*/  @P0 R2UR P2, UR4, R0 ;  /* 0x00000000000402ca */ /* 0x000fd00000040000 */
[----:B------:R-:W-:-:S05]  /*26ee0*/  @P0 PLOP3.LUT P0, PT, P2, PT, PT, 0x80, 0x0 ;  /* 0x000000000000081c */ /* 0x000fca000170f070 */
[----:B------:R-:W-:Y:S01]  /*26ef0*/  @!P2 SYNCS.ARRIVE.TRANS64.RED.A0T1 RZ, [UR4+0x22830], RZ ;  /* 0x022830ffffffa9a7 */ /* 0x000fe20008200404 */
[----:B------:R-:W-:Y:S07]  /*26f00*/  @!P2 ARRIVES.LDGSTSBAR.64.TRANSCNT [UR4+0x22830] ;  /* 0x02283000ff00a9b0 */ /* 0x000fee0008000a84 */
[----:B------:R-:W-:Y:S05]  /*26f10*/  @P0 BRA.U.ANY `(.L_x_10628) ;  /* 0xfffffffd00e80947 */ /* 0x000fea000393ffff */
[----:B------:R-:W-:Y:S01]  /*26f20*/  NOP ;  /* 0x0000000000007918 */ /* 0x000fe20000000000 */
[----:B-1----:R-:W4:Y:S02]  /*26f30*/  LDL R2, [R1] ;  /* 0x0000000001027983 */ /* 0x002f240000100800 */
[----:B----4-:R-:W-:-:S13]  /*26f40*/  LOP3.LUT P3, RZ, R2, 0x4, RZ, 0xc0, !PT ;  /* 0x0000000402ff7812 */ /* 0x010fda000786c0ff */
[----:B------:R-:W-:Y:S05]  /*26f50*/  @!P3 BRA `(.L_x_10629) ;  /* 0x000000000004b947 */ /* 0x000fea0003800000 */
[----:B------:R-:W-:Y:S01]  /*26f60*/  BPT.TRAP 0x1 ;  /* 0x000000040000795c */ /* 0x000fe20000300000 */
.L_x_10629:
[----:B------:R2:W-:Y:S02]  /*26f70*/  SYNCS.ARRIVE.TRANS64.A1T0 RZ, [R0+URZ+0x22830], RZ ;  /* 0x022830ff00ff79a7 */ /* 0x0005e4000810003f */
[----:B--23--:R-:W-:-:S05]  /*26f80*/  IMAD.U32 R0, RZ, RZ, UR36 ;  /* 0x00000024ff007e24 */ /* 0x00cfca000f8e00ff */
[----:B------:R-:W-:-:S13]  /*26f90*/  ISETP.NE.AND P0, PT, R0, 0x3, PT ;  /* 0x000000030000780c */ /* 0x000fda0003f05270 */
[----:B------:R-:W-:Y:S05]  /*26fa0*/  @!P0 BRA `(.L_x_10630) ;  /* 0x0000000000048947 */ /* 0x000fea0003800000 */
[----:B------:R-:W-:Y:S01]  /*26fb0*/  BPT.TRAP 0x1 ;  /* 0x000000040000795c */ /* 0x000fe20000300000 */
.L_x_10630:
[----:B------:R-:W-:Y:S01]  /*26fc0*/  LOP3.LUT R0, R25, 0x1, RZ, 0x3c, !PT ;  /* 0x0000000119007812 */ /* 0x000fe200078e3cff */
[----:B------:R-:W-:Y:S01]  /*26fd0*/  IMAD R2, R21, 0x8, R22 ;  /* 0x0000000815027824 */ /* 0x000fe200078e0216 */
[----:B------:R-:W-:Y:S02]  /*26fe0*/  BSSY B0, `(.L_x_10631) ;  /* 0x0000004000007945 */ /* 0x000fe40003800000 */
[----:B------:R-:W-:-:S04]  /*26ff0*/  SHF.L.U32 R0, R0, 0x1f, RZ ;  /* 0x0000001f00007819 */ /* 0x000fc800000006ff */
[----:B------:R-:W1:Y:S02]  /*27000*/  SYNCS.PHASECHK.TRANS64.TRYWAIT P2, [R2+URZ+0x22870], R0 ;  /* 0x02287000020075a7 */ /* 0x000e64000804017f */
[----:B-1----:R-:W-:Y:S05]  /*27010*/  @!P2 BRA `(.L_x_10632) ;  /* 0x000000a40098a947 */ /* 0x002fea0003800000 */
.L_x_10968:
[----:B------:R-:W-:Y:S05]  /*27020*/  BSYNC B0 ;  /* 0x0000000000007941 */ /* 0x000fea0003800000 */
.L_x_10631:
[----:B------:R-:W2:Y:S02]  /*27030*/  LDL R3, [R1] ;  /* 0x0000000001037983 */ /* 0x000ea40000100800 */
[----:B--2---:R-:W-:-:S13]  /*27040*/  LOP3.LUT P2, RZ, R3, 0x4, RZ, 0xc0, !PT ;  /* 0x0000000403ff7812 */ /* 0x004fda000784c0ff */
[----:B------:R-:W-:Y:S05]  /*27050*/  @!P2 BRA `(.L_x_10633) ;  /* 0x000000000004a947 */ /* 0x000fea0003800000 */
[----:B------:R-:W-:Y:S01]  /*27060*/  BPT.TRAP 0x1 ;  /* 0x000000040000795c */ /* 0x000fe20000300000 */
.L_x_10633:
[----:B------:R-:W-:Y:S01]  /*27070*/  SHF.L.U32 R3, R25, 0x1f, RZ ;  /* 0x0000001f19037819 */ /* 0x000fe200000006ff */
[----:B-1----:R-:W-:-:S03]  /*27080*/  IMAD R0, R21, 0x5000, RZ ;  /* 0x0000500015007824 */ /* 0x002fc600078e02ff */
[----:B------:R-:W1:Y:S02]  /*27090*/  SYNCS.PHASECHK.TRANS64.TRYWAIT P2, [R2+URZ+0x22860], R3 ;  /* 0x02286003020075a7 */ /* 0x000e64000804017f */
[----:B-1----:R-:W-:Y:S05]  /*270a0*/  @!P2 BRA `(.L_x_10634) ;  /* 0x000000a40088a947 */ /* 0x002fea0003800000 */
.L_x_10969:
[----:B------:R-:W2:Y:S04]  /*270b0*/  LDL R12, [R1+0x1c] ;  /* 0x00001c00010c7983 */ /* 0x000ea80000100800 */
[----:B------:R-:W3:Y:S01]  /*270c0*/  LDL R4, [R1] ;  /* 0x0000000001047983 */ /* 0x000ee20000100800 */
[----:B-1----:R-:W-:-:S04]  /*270d0*/  LOP3.LUT R3, R0, R26, RZ, 0xfc, !PT ;  /* 0x0000001a00037212 */ /* 0x002fc800078efcff */
[----:B------:R-:W-:Y:S01]  /*270e0*/  IADD3 R3, R22, R3, RZ ;  /* 0x0000000316037210 */ /* 0x000fe20007ffe0ff */
[----:B------:R-:W-:Y:S05]  /*270f0*/  WARPSYNC.ALL ;  /* 0x0000000000007948 */ /* 0x000fea0003800000 */
[----:B------:R-:W1:Y:S02]  /*27100*/  LDSM.16.MT88.4 R8, [R3+0xa400] ;  /* 0x00a400000308783b */ /* 0x000e640000004200 */
[----:B-1----:R-:W-:Y:S02]  /*27110*/  PRMT R5, R8, 0x7531, R9 ;  /* 0x0000753108057816 */ /* 0x002fe40000000009 */
[----:B------:R-:W-:-:S02]  /*27120*/  PRMT R6, R10, 0x6420, R11 ;  /* 0x000064200a067816 */ /* 0x000fc4000000000b */
[----:B0-----:R-:W-:Y:S02]  /*27130*/  PRMT R7, R10, 0x7531, R11 ;  /* 0x000075310a077816 */ /* 0x001fe4000000000b */
[----:B------:R-:W-:Y:S02]  /*27140*/  LOP3.LUT R17, R24, 0x1800, RZ, 0xfc, !PT ;  /* 0x0000180018117812 */ /* 0x000fe400078efcff */
[----:B--2---:R-:W-:Y:S02]  /*27150*/  IADD3 R3, R22, R12, R0 ;  /* 0x0000000c16037210 */ /* 0x004fe40007ffe000 */
[----:B---3--:R-:W-:Y:S02]  /*27160*/  LOP3.LUT P2, RZ, R4, 0x4, RZ, 0xc0, !PT ;  /* 0x0000000404ff7812 */ /* 0x008fe4000784c0ff */
[----:B------:R-:W-:Y:S02]  /*27170*/  PRMT R4, R8, 0x6420, R9 ;  /* 0x0000642008047816 */ /* 0x000fe40000000009 */
[----:B------:R-:W0:Y:S01]  /*27180*/  LDSM.16.MT88.4 R8, [R3+0xa400] ;  /* 0x00a400000308783b */ /* 0x000e220000004200 */
[----:B------:R-:W-:-:S05]  /*27190*/  LOP3.LUT R12, R0, R24, RZ, 0xfc, !PT ;  /* 0x00000018000c7212 */ /* 0x000fca00078efcff */
        /* <DEDUP_REMOVED lines=71> */
[----:B------:R-:W-:Y:S02]  /*27610*/  IADD3 R12, R23, R12, RZ ;  /* 0x0000000c170c7210 */ /* 0x000fe40007ffe0ff */
[C-C-:B0-----:R-:W-:Y:S02]  /*27620*/  PRMT R4, R8.reuse, 0x6420, R9.reuse ;  /* 0x0000642008047816 */ /* 0x141fe40000000009 */
[----:B------:R-:W-:Y:S02]  /*27630*/  PRMT R5, R8, 0x7531, R9 ;  /* 0x0000753108057816 */ /* 0x000fe40000000009 */
[----:B------:R-:W-:-:S02]  /*27640*/  PRMT R6, R10, 0x6420, R11 ;  /* 0x000064200a067816 */ /* 0x000fc4000000000b */
[----:B------:R-:W-:Y:S02]  /*27650*/  PRMT R7, R10, 0x7531, R11 ;  /* 0x000075310a077816 */ /* 0x000fe4000000000b */
[----:B------:R-:W0:Y:S01]  /*27660*/  LDSM.16.MT88.4 R8, [R3+0xe400] ;  /* 0x00e400000308783b */ /* 0x000e220000004200 */
[----:B------:R-:W-:-:S03]  /*27670*/  IADD3 R0, R23, R17, R0 ;  /* 0x0000001117007210 */ /* 0x000fc60007ffe000 */
[----:B------:R0:W-:Y:S02]  /*27680*/  STSM.16.M88.4 [R12], R4 ;  /* 0x000000040c007844 */ /* 0x0001e40000000200 */
        /* <DEDUP_REMOVED lines=13> */
.L_x_10635:
[----:B-1----:R1:W-:Y:S01]  /*27760*/  SYNCS.ARRIVE.TRANS64.A1T0 RZ, [R2+URZ+0x22850], RZ ;  /* 0x022850ff02ff79a7 */ /* 0x0023e2000810003f */
[----:B------:R-:W-:Y:S06]  /*27770*/  BAR.SYNC.DEFER_BLOCKING 0x2, 0x80 ;  /* 0x0082000000007b1d */ /* 0x000fec0000010000 */
[----:B------:R-:W-:Y:S05]  /*27780*/  @!P0 BRA `(.L_x_10636) ;  /* 0x0000000000048947 */ /* 0x000fea0003800000 */
[----:B------:R-:W-:Y:S01]  /*27790*/  BPT.TRAP 0x1 ;  /* 0x000000040000795c */ /* 0x000fe20000300000 */
.L_x_10636:
[----:B0-----:R-:W2:Y:S01]  /*277a0*/  LDL R0, [R1+0x18] ;  /* 0x0000180001007983 */ /* 0x001ea20000100800 */
[----:B-1----:R-:W-:Y:S02]  /*277b0*/  VIADD R2, R2, 0x22880 ;  /* 0x0002288002027836 */ /* 0x002fe40000000000 */
[----:B------:R-:W-:Y:S01]  /*277c0*/  IMAD.MOV.U32 R21, RZ, RZ, R33 ;  /* 0x000000ffff157224 */ /* 0x000fe200078e0021 */
[----:B------:R3:W5:Y:S02]  /*277d0*/  LDL R25, [R1+0x4] ;  /* 0x0000040001197983 */ /* 0x0007640000100800 */
[----:B--2---:R-:W-:-:S04]  /*277e0*/  PRMT R2, R0, 0x654, R2 ;  /* 0x0000065400027816 */ /* 0x004fc80000000002 */
[----:B------:R3:W-:Y:S01]  /*277f0*/  SYNCS.ARRIVE.TRANS64.RED.A1T0 RZ, [R2+URZ], RZ ;  /* 0x000000ff02ff79a7 */ /* 0x0007e2000810043f */
[----:B------:R-:W-:Y:S05]  /*27800*/  @P1 BRA `(.L_x_10637) ;  /* 0xffffffe400581947 */ /* 0x000fea000383ffff */
.L_x_10617:
[----:B------:R-:W3:Y:S01]  /*27810*/  S2R R0, SR_TID.X ;  /* 0x0000000000007919 */ /* 0x000ee20000002100 */
[----:B------:R-:W-:Y:S01]  /*27820*/  BSSY B0, `(.L_x_10638) ;  /* 0x0000013000007945 */ /* 0x000fe20003800000 */
[----:B---3--:R-:W-:Y:S01]  /*27830*/  LOP3.LUT R2, R0, 0x7f, RZ, 0xc0, !PT ;  /* 0x0000007f00027812 */ /* 0x008fe200078ec0ff */
[----:B------:R-:W-:-:S03]  /*27840*/  IMAD.U32 R0, RZ, RZ, UR36 ;  /* 0x00000024ff007e24 */ /* 0x000fc6000f8e00ff */
[----:B------:R-:W-:Y:S02]  /*27850*/  ISETP.NE.AND P1, PT, R2, RZ, PT ;  /* 0x000000ff0200720c */ /* 0x000fe40003f25270 */
[----:B------:R-:W-:-:S11]  /*27860*/  ISETP.NE.AND P0, PT, R0, 0x3, PT ;  /* 0x000000030000780c */ /* 0x000fd60003f05270 */
[----:B------:R-:W-:Y:S05]  /*27870*/  @P1 BRA `(.L_x_10639) ;  /* 0x0000000000341947 */ /* 0x000fea0003800000 */
[----:B------:R-:W1:Y:S01]  /*27880*/  S2R R5, SR_LANEID ;  /* 0x0000000000057919 */ /* 0x000e620000000000 */
[----:B------:R-:W-:Y:S01]  /*27890*/  VOTEU.ANY UR4, UPT, PT ;  /* 0x0000000000047886 */ /* 0x000fe200038e0100 */
[----:B0-----:R-:W0:Y:S01]  /*278a0*/  LDC.64 R2, c[0x0][0xc60] ;  /* 0x00031800ff027b82 */ /* 0x001e220000000a00 */
[----:B------:R-:W1:Y:S01]  /*278b0*/  FLO.U32 R0, UR4 ;  /* 0x0000000400007d00 */ /* 0x000e6200080e0000 */
[----:B------:R-:W-:Y:S01]  /*278c0*/  ULDC.64 UR6, c[0x0][0x208] ;  /* 0x0000820000067ab9 */ /* 0x000fe20000000a00 */
[----:B-1----:R-:W-:-:S06]  /*278d0*/  ISETP.EQ.U32.AND P1, PT, R0, R5, PT ;  /* 0x000000050000720c */ /* 0x002fcc0003f22070 */
[----:B------:R-:W0:Y:S07]  /*278e0*/  POPC R5, UR4 ;  /* 0x0000000400057d09 */ /* 0x000e2e0008000000 */
[----:B0-----:R-:W2:Y:S01]  /*278f0*/  @P1 ATOMG.E.ADD.STRONG.GPU PT, R3, desc[UR6][R2.64], R5 ;  /* 0x00000005020319a8 */ /* 0x001ea200081ee1c6 */
[----:B------:R-:W0:Y:S02]  /*27900*/  S2R R4, SR_LTMASK ;  /* 0x0000000000047919 */ /* 0x000e240000003900 */
[----:B0-----:R-:W-:-:S04]  /*27910*/  LOP3.LUT R4, R4, UR4, RZ, 0xc0, !PT ;  /* 0x0000000404047c12 */ /* 0x001fc8000f8ec0ff */
[----:B------:R-:W0:Y:S01]  /*27920*/  POPC R7, R4 ;  /* 0x0000000400077309 */ /* 0x000e220000000000 */
[----:B--2---:R-:W0:Y:S02]  /*27930*/  SHFL.IDX PT, R0, R3, R0, 0x1f ;  /* 0x00001f0003007589 */ /* 0x004e2400000e0000 */
[----:B0-----:R-:W-:-:S07]  /*27940*/  IADD3 R16, R0, UR37, R7 ;  /* 0x0000002500107c10 */ /* 0x001fce000fffe007 */
.L_x_10639:
[----:B------:R-:W-:Y:S05]  /*27950*/  BSYNC B0 ;  /* 0x0000000000007941 */ /* 0x000fea0003800000 */
.L_x_10638:
[----:B------:R-:W-:Y:S05]  /*27960*/  @!P0 BRA `(.L_x_10640) ;  /* 0x0000000000048947 */ /* 0x000fea0003800000 */
[----:B------:R-:W-:Y:S01]  /*27970*/  BPT.TRAP 0x1 ;  /* 0x000000040000795c */ /* 0x000fe20000300000 */
.L_x_10640:
[----:B------:R-:W0:Y:S01]  /*27980*/  LDL R0, [R1+0x4] ;  /* 0x0000040001007983 */ /* 0x000e220000100800 */
[----:B------:R-:W-:Y:S01]  /*27990*/  BSSY B0, `(.L_x_10641) ;  /* 0x0000006000007945 */ /* 0x000fe20003800000 */
[----:B0-----:R-:W-:Y:S01]  /*279a0*/  LOP3.LUT R3, R0, 0x1, RZ, 0x3c, !PT ;  /* 0x0000000100037812 */ /* 0x001fe200078e3cff */
[----:B------:R-:W-:-:S03]  /*279b0*/  IMAD R0, R33, 0x8, R22 ;  /* 0x0000000821007824 */ /* 0x000fc600078e0216 */
[----:B------:R-:W-:-:S04]  /*279c0*/  SHF.L.U32 R3, R3, 0x1f, RZ ;  /* 0x0000001f03037819 */ /* 0x000fc800000006ff */
[----:B------:R-:W0:Y:S02]  /*279d0*/  SYNCS.PHASECHK.TRANS64.TRYWAIT P1, [R0+URZ+0x22870], R3 ;  /* 0x02287003000075a7 */ /* 0x000e24000802017f */
[----:B0-----:R-:W-:Y:S05]  /*279e0*/  @!P1 BRA `(.L_x_10642) ;  /* 0x0000009c004c9947 */ /* 0x001fea0003800000 */
.L_x_10970:
[----:B------:R-:W-:Y:S05]  /*279f0*/  BSYNC B0 ;  /* 0x0000000000007941 */ /* 0x000fea0003800000 */
.L_x_10641:
[----:B------:R-:W2:Y:S02]  /*27a00*/  LDL R2, [R1] ;  /* 0x0000000001027983 */ /* 0x000ea40000100800 */
[----:B--2---:R-:W-:-:S13]  /*27a10*/  LOP3.LUT P1, RZ, R2, 0x4, RZ, 0xc0, !PT ;  /* 0x0000000402ff7812 */ /* 0x004fda000782c0ff */
[----:B------:R-:W-:Y:S05]  /*27a20*/  @!P1 BRA `(.L_x_10643) ;  /* 0x0000000000049947 */ /* 0x000fea0003800000 */
[----:B------:R-:W-:Y:S01]  /*27a30*/  BPT.TRAP 0x1 ;  /* 0x000000040000795c */ /* 0x000fe20000300000 */
.L_x_10643:
[----:B------:R-:W0:Y:S02]  /*27a40*/  LDL R2, [R1+0x4] ;  /* 0x0000040001027983 */ /* 0x000e240000100800 */
[----:B0-----:R-:W-:-:S04]  /*27a50*/  SHF.L.U32 R3, R2, 0x1f, RZ ;  /* 0x0000001f02037819 */ /* 0x001fc800000006ff */
[----:B------:R-:W0:Y:S02]  /*27a60*/  SYNCS.PHASECHK.TRANS64.TRYWAIT P1, [R0+URZ+0x22860], R3 ;  /* 0x02286003000075a7 */ /* 0x000e24000802017f */
[----:B0-----:R-:W-:Y:S05]  /*27a70*/  @!P1 BRA `(.L_x_10644) ;  /* 0x0000009c003c9947 */ /* 0x001fea0003800000 */
.L_x_10971:
[----:B------:R-:W2:Y:S04]  /*27a80*/  LDL R4, [R1] ;  /* 0x0000000001047983 */ /* 0x000ea80000100800 */
[----:B------:R-:W3:Y:S01]  /*27a90*/  LDL R2, [R1+0x1c] ;  /* 0x00001c0001027983 */ /* 0x000ee20000100800 */
[----:B0-----:R-:W-:Y:S01]  /*27aa0*/  IMAD R3, R33, 0x5000, RZ ;  /* 0x0000500021037824 */ /* 0x001fe200078e02ff */
[----:B------:R-:W-:Y:S05]  /*27ab0*/  WARPSYNC.ALL ;  /* 0x0000000000007948 */ /* 0x000fea0003800000 */
[----:B------:R-:W-:-:S02]  /*27ac0*/  LOP3.LUT R5, R3, R26, RZ, 0xfc, !PT ;  /* 0x0000001a03057212 */ /* 0x000fc400078efcff */
[----:B------:R-:W-:Y:S02]  /*27ad0*/  LOP3.LUT R12, R3, R24, RZ, 0xfc, !PT ;  /* 0x00000018030c7212 */ /* 0x000fe400078efcff */
[----:B------:R-:W-:Y:S01]  /*27ae0*/  LOP3.LUT R20, R24, 0x1800, RZ, 0xfc, !PT ;  /* 0x0000180018147812 */ /* 0x000fe200078efcff */
[----:B------:R-:W-:Y:S01]  /*27af0*/  IMAD.IADD R13, R22, 0x1, R5 ;  /* 0x00000001160d7824 */ /* 0x000fe200078e0205 */
[----:B------:R-:W-:Y:S01]  /*27b00*/  LOP3.LUT R21, R24, 0x4800, RZ, 0xfc, !PT ;  /* 0x0000480018157812 */ /* 0x000fe200078efcff */
[----:B------:R-:W-:Y:S01]  /*27b10*/  IMAD.IADD R12, R23, 0x1, R12 ;  /* 0x00000001170c7824 */ /* 0x000fe200078e020c */
[----:B--2---:R-:W-:Y:S02]  /*27b20*/  LOP3.LUT P1, RZ, R4, 0x4, RZ, 0xc0, !PT ;  /* 0x0000000404ff7812 */ /* 0x004fe4000782c0ff */
[----:B------:R-:W0:Y:S01]  /*27b30*/  LDSM.16.MT88.4 R4, [R13+0xa400] ;  /* 0x00a400000d04783b */ /* 0x000e220000004200 */
[----:B---3--:R-:W-:Y:S02]  /*27b40*/  IADD3 R2, R22, R2, R3 ;  /* 0x0000000216027210 */ /* 0x008fe40007ffe003 */
[----:B0-----:R-:W-:-:S02]  /*27b50*/  PRMT R8, R4, 0x6420, R5 ;  /* 0x0000642004087816 */ /* 0x001fc40000000005 */
[----:B------:R-:W-:Y:S02]  /*27b60*/  PRMT R9, R4, 0x7531, R5 ;  /* 0x0000753104097816 */ /* 0x000fe40000000005 */
[C-C-:B------:R-:W-:Y:S02]  /*27b70*/  PRMT R10, R6.reuse, 0x6420, R7.reuse ;  /* 0x00006420060a7816 */ /* 0x140fe40000000007 */
[----:B------:R-:W-:Y:S02]  /*27b80*/  PRMT R11, R6, 0x7531, R7 ;  /* 0x00007531060b7816 */ /* 0x000fe40000000007 */
[----:B------:R-:W0:Y:S04]  /*27b90*/  LDSM.16.MT88.4 R4, [R2+0xa400] ;  /* 0x00a400000204783b */ /* 0x000e280000004200 */
[----:B------:R0:W-:Y:S02]  /*27ba0*/  STSM.16.M88.4 [R12], R8 ;  /* 0x000000080c007844 */ /* 0x0001e40000000200 */
[----:B0-----:R-:W-:-:S02]  /*27bb0*/  PRMT R8, R4, 0x6420, R5 ;  /* 0x0000642004087816 */ /* 0x001fc40000000005 */
[----:B------:R-:W-:Y:S02]  /*27bc0*/  PRMT R9, R4, 0x7531, R5 ;  /* 0x0000753104097816 */ /* 0x000fe40000000005 */
[----:B------:R-:W-:Y:S02]  /*27bd0*/  LOP3.LUT R4, R3, 0x800, R24, 0xfe, !PT ;  /* 0x0000080003047812 */ /* 0x000fe400078efe18 */
[C-C-:B------:R-:W-:Y:S02]  /*27be0*/  PRMT R10, R6.reuse, 0x6420, R7.reuse ;  /* 0x00006420060a7816 */ /* 0x140fe40000000007 */
[----:B------:R-:W-:Y:S02]  /*27bf0*/  PRMT R11, R6, 0x7531, R7 ;  /* 0x00007531060b7816 */ /* 0x000fe40000000007 */
[----:B------:R-:W-:-:S05]  /*27c00*/  IADD3 R17, R23, R4, RZ ;  /* 0x0000000417117210 */ /* 0x000fca0007ffe0ff */
[----:B------:R0:W-:Y:S02]  /*27c10*/  STSM.16.M88.4 [R17], R8 ;  /* 0x0000000811007844 */ /* 0x0001e40000000200 */
[----:B0-----:R-:W-:Y:S01]  /*27c20*/  VIADD R8, R3, 0x1000 ;  /* 0x0000100003087836 */ /* 0x001fe20000000000 */
[----:B------:R-:W-:Y:S02]  /*27c30*/  IADD3 R17, R23, R20, R3 ;  /* 0x0000001417117210 */ /* 0x000fe40007ffe003 */
        /* <DEDUP_REMOVED lines=36> */
[C---:B0-----:R-:W-:Y:S01]  /*27e80*/  IADD3 R8, R3.reuse, 0x3000, RZ ;  /* 0x0000300003087810 */ /* 0x041fe20007ffe0ff */
[----:B------:R-:W-:-:S03]  /*27e90*/  VIADD R17, R3, 0x4000 ;  /* 0x0000400003117836 */ /* 0x000fc60000000000 */
[C---:B------:R-:W-:Y:S02]  /*27ea0*/  LOP3.LUT R5, R8.reuse, R26, RZ, 0xfc, !PT ;  /* 0x0000001a08057212 */ /* 0x040fe400078efcff */
[----:B------:R-:W-:-:S03]  /*27eb0*/  LOP3.LUT R8, R8, R24, RZ, 0xfc, !PT ;  /* 0x0000001808087212 */ /* 0x000fc600078efcff */
[----:B------:R-:W-:Y:S02]  /*27ec0*/  IMAD.IADD R18, R22, 0x1, R5 ;  /* 0x0000000116127824 */ /* 0x000fe400078e0205 */
[----:B------:R-:W-:-:S03]  /*27ed0*/  IMAD.IADD R8, R23, 0x1, R8 ;  /* 0x0000000117087824 */ /* 0x000fc600078e0208 */
[----:B------:R0:W1:Y:S02]  /*27ee0*/  LDSM.16.MT88.4 R4, [R18+0xa400] ;  /* 0x00a400001204783b */ /* 0x0000640000004200 */
[C-C-:B0-----:R-:W-:Y:S02]  /*27ef0*/  IADD3 R18, R23.reuse, R20, R3.reuse ;  /* 0x0000001417127210 */ /* 0x141fe40007ffe003 */
[----:B------:R-:W-:Y:S02]  /*27f00*/  IADD3 R3, R23, R21, R3 ;  /* 0x0000001517037210 */ /* 0x000fe40007ffe003 */
[C-C-:B-1----:R-:W-:Y:S02]  /*27f10*/  PRMT R12, R4.reuse, 0x6420, R5.reuse ;  /* 0x00006420040c7816 */ /* 0x142fe40000000005 */
[----:B------:R-:W-:Y:S02]  /*27f20*/  PRMT R13, R4, 0x7531, R5 ;  /* 0x00007531040d7816 */ /* 0x000fe40000000005 */
[----:B------:R-:W-:-:S02]  /*27f30*/  PRMT R14, R6, 0x6420, R7 ;  /* 0x00006420060e7816 */ /* 0x000fc40000000007 */
[----:B------:R-:W-:Y:S02]  /*27f40*/  PRMT R15, R6, 0x7531, R7 ;  /* 0x00007531060f7816 */ /* 0x000fe40000000007 */
[----:B------:R-:W0:Y:S04]  /*27f50*/  LDSM.16.MT88.4 R4, [R2+0xd400] ;  /* 0x00d400000204783b */ /* 0x000e280000004200 */
[----:B------:R1:W-:Y:S02]  /*27f60*/  STSM.16.M88.4 [R8], R12 ;  /* 0x0000000c08007844 */ /* 0x0003e40000000200 */
[----:B-1----:R-:W-:-:S05]  /*27f70*/  LOP3.LUT R12, R17, R24, RZ, 0xfc, !PT ;  /* 0x00000018110c7212 */ /* 0x002fca00078efcff */
[----:B------:R-:W-:Y:S01]  /*27f80*/  IMAD.IADD R23, R23, 0x1, R12 ;  /* 0x0000000117177824 */ /* 0x000fe200078e020c */
[C-C-:B0-----:R-:W-:Y:S02]  /*27f90*/  PRMT R8, R4.reuse, 0x6420, R5.reuse ;  /* 0x0000642004087816 */ /* 0x141fe40000000005 */
[----:B------:R-:W-:Y:S02]  /*27fa0*/  PRMT R9, R4, 0x7531, R5 ;  /* 0x0000753104097816 */ /* 0x000fe40000000005 */
        /* <DEDUP_REMOVED lines=25> */
.L_x_10645:
[----:B-1----:R1:W-:Y:S01]  /*28140*/  SYNCS.ARRIVE.TRANS64.A1T0 RZ, [R0+URZ+0x22850], RZ ;  /* 0x022850ff00ff79a7 */ /* 0x0023e2000810003f */
[----:B------:R-:W-:Y:S06]  /*28150*/  BAR.SYNC.DEFER_BLOCKING 0x2, 0x80 ;  /* 0x0082000000007b1d */ /* 0x000fec0000010000 */
[----:B------:R-:W-:Y:S05]  /*28160*/  @!P0 BRA `(.L_x_10646) ;  /* 0x0000000000048947 */ /* 0x000fea0003800000 */
[----:B------:R-:W-:Y:S01]  /*28170*/  BPT.TRAP 0x1 ;  /* 0x000000040000795c */ /* 0x000fe20000300000 */
.L_x_10646:
[----:B0-----:R-:W2:Y:S04]  /*28180*/  LDL R3, [R1+0x18] ;  /* 0x0000180001037983 */ /* 0x001ea80000100800 */
[----:B------:R-:W3:Y:S01]  /*28190*/  LDL.LU R2, [R1+0x4] ;  /* 0x0000040001027983 */ /* 0x000ee20000300800 */
[----:B-1----:R-:W-:Y:S01]  /*281a0*/  VIADD R0, R0, 0x22880 ;  /* 0x0002288000007836 */ /* 0x002fe20000000000 */
[----:B------:R-:W-:-:S04]  /*281b0*/  IADD3 R33, R33, 0x1, RZ ;  /* 0x0000000121217810 */ /* 0x000fc80007ffe0ff */
[----:B------:R-:W-:-:S04]  /*281c0*/  ISETP.NE.AND P0, PT, R33, 0x2, PT ;  /* 0x000000022100780c */ /* 0x000fc80003f05270 */
[----:B------:R-:W-:Y:S02]  /*281d0*/  SEL R33, R33, RZ, P0 ;  /* 0x000000ff21217207 */ /* 0x000fe40000000000 */
[----:B--2---:R-:W-:-:S04]  /*281e0*/  PRMT R0, R3, 0x654, R0 ;  /* 0x0000065403007816 */ /* 0x004fc80000000000 */
[----:B------:R0:W-:Y:S02]  /*281f0*/  SYNCS.ARRIVE.TRANS64.RED.A1T0 RZ, [R0+URZ], RZ ;  /* 0x000000ff00ff79a7 */ /* 0x0001e4000810043f */
[----:B0-----:R-:W-:-:S04]  /*28200*/  SEL R0, RZ, 0x1, P0 ;  /* 0x00000001ff007807 */ /* 0x001fc80000000000 */
[----:B---3--:R-:W-:-:S05]  /*28210*/  LOP3.LUT R2, R2, R0, RZ, 0x3c, !PT ;  /* 0x0000000002027212 */ /* 0x008fca00078e3cff */
[----:B------:R0:W-:Y:S02]  /*28220*/  STL [R1+0x4], R2 ;  /* 0x0000040201007387 */ /* 0x0001e40000100800 */
.L_x_10589:
[----:B------:R-:W4:Y:S02]  /*28230*/  LDL R0, [R1] ;  /* 0x0000000001007983 */ /* 0x000f240000100800 */
[----:B----4-:R-:W-:-:S13]  /*28240*/  LOP3.LUT P0, RZ, R0, 0x200, RZ, 0xc0, !PT ;  /* 0x0000020000ff7812 */ /* 0x010fda000780c0ff */
[----:B------:R-:W-:Y:S05]  /*28250*/  @!P0 BRA `(.L_x_10647) ;  /* 0x0000000000288947 */ /* 0x000fea0003800000 */
[----:B------:R-:W-:Y:S05]  /*28260*/  WARPSYNC.ALL ;  /* 0x0000000000007948 */ /* 0x000fea0003800000 */
[----:B------:R-:W4:Y:S08]  /*28270*/  S2UR UR4, SR_CgaCtaId ;  /* 0x00000000000479c3 */ /* 0x000f300000008800 */
[----:B------:R-:W-:Y:S01]  /*28280*/  BAR.SYNC.DEFER_BLOCKING 0x5, 0x180 ;  /* 0x0146000000007b1d */ /* 0x000fe20000010000 */
[----:B------:R-:W-:Y:S01]  /*28290*/  MOV R22, 0x400 ;  /* 0x0000040000167802 */ /* 0x000fe20000000f00 */
[----:B----4-:R-:W-:-:S05]  /*282a0*/  IMAD.U32 R0, RZ, RZ, UR4 ;  /* 0x00000004ff007e24 */ /* 0x010fca000f8e00ff */
[----:B------:R-:W-:Y:S01]  /*282b0*/  LEA R22, R0, R22, 0x18 ;  /* 0x0000001600167211 */ /* 0x000fe200078ec0ff */
[----:B------:R4:W-:Y:S04]  /*282c0*/  STL [R1+0x18], R0 ;  /* 0x0000180001007387 */ /* 0x0009e80000100800 */
[----:B------:R4:W0:Y:S01]  /*282d0*/  LDS.128 R16, [R22+0x228d0] ;  /* 0x0228d00016107984 */ /* 0x0008220000000c00 */
[----:B------:R-:W-:Y:S06]  /*282e0*/  BAR.ARV 0x4, 0x180 ;  /* 0x0106000000007b1d */ /* 0x000fec0000002000 */
[----:B------:R-:W-:Y:S05]  /*282f0*/  BRA `(.L_x_10648) ;  /* 0x0000000c00e87947 */ /* 0x000fea0003800000 */
.L_x_10647:
[----:B------:R-:W4:Y:S01]  /*28300*/  S2R R0, SR_TID.X ;  /* 0x0000000000007919 */ /* 0x000f220000002100 */
[----:B------:R-:W-:Y:S01]  /*28310*/  UMOV UR4, 0xffffffff ;  /* 0xffffffff00047882 */ /* 0x000fe20000000000 */
[----:B----4-:R-:W-:-:S04]  /*28320*/  LOP3.LUT R8, R0, 0x1f, RZ, 0xc0, !PT ;  /* 0x0000001f00087812 */ /* 0x010fc800078ec0ff */
[----:B------:R-:W-:Y:S01]  /*28330*/  ISETP.NE.AND P0, PT, R8, 0x1f, PT ;  /* 0x0000001f0800780c */ /* 0x000fe20003f05270 */
[----:B------:R-:W-:-:S12]  /*28340*/  BRA.DIV UR4, `(.L_x_10649) ;  /* 0x00000096041c7947 */ /* 0x000fd8000b800000 */
[----:B------:R-:W-:Y:S01]  /*28350*/  IMAD.IADD R9, R19, 0x1, R8 ;  /* 0x0000000113097824 */ /* 0x000fe200078e0208 */
[----:B------:R-:W-:Y:S01]  /*28360*/  ULDC UR4, c[0x0][0xc3c] ;  /* 0x00030f0000047ab9 */ /* 0x000fe20000000800 */
[----:B------:R-:W-:-:S03]  /*28370*/  ULDC.64 UR6, c[0x0][0x208] ;  /* 0x0000820000067ab9 */ /* 0x000fc60000000a00 */
[----:B------:R-:W-:-:S13]  /*28380*/  ISETP.GE.OR P1, PT, R9, UR4, !P0 ;  /* 0x0000000409007c0c */ /* 0x000fda000c726670 */
[----:B0-----:R-:W0:Y:S08]  /*28390*/  @!P1 LDC.64 R2, c[0x0][0xc80] ;  /* 0x00032000ff029b82 */ /* 0x001e300000000a00 */
[----:B------:R-:W4:Y:S01]  /*283a0*/  @!P1 LDC.64 R4, c[0x0][0xc78] ;  /* 0x00031e00ff049b82 */ /* 0x000f220000000a00 */
[----:B0-----:R-:W-:-:S05]  /*283b0*/  @!P1 IMAD.WIDE R2, R9, 0x4, R2 ;  /* 0x0000000409029825 */ /* 0x001fca00078e0202 */
[----:B--23--:R4:W2:Y:S02]  /*283c0*/  @!P1 LDG.E R7, desc[UR6][R2.64] ;  /* 0x0000000602079981 */ /* 0x00c8a4000c1e1900 */
[----:B----4-:R-:W-:-:S05]  /*283d0*/  @!P1 IMAD.WIDE R2, R9, 0x4, R4 ;  /* 0x0000000409029825 */ /* 0x010fca00078e0204 */
        /* <DEDUP_REMOVED lines=30> */
.L_x_10981:
[----:B------:R-:W-:Y:S02]  /*285c0*/  ULDC UR4, c[0x0][0xc38] ;  /* 0x00030e0000047ab9 */ /* 0x000fe40000000800 */
[----:B------:R-:W-:-:S04]  /*285d0*/  IMAD.U32 R4, RZ, RZ, UR4 ;  /* 0x00000004ff047e24 */ /* 0x000fc8000f8e00ff */
[----:B--2---:R-:W-:-:S05]  /*285e0*/  IMAD R3, R14, R4, RZ ;  /* 0x000000040e037224 */ /* 0x004fca00078e02ff */
[----:B------:R-:W-:-:S04]  /*285f0*/  IADD3 R6, R6, R3, RZ ;  /* 0x0000000306067210 */ /* 0x000fc80007ffe0ff */
[----:B------:R-:W-:-:S13]  /*28600*/  ISETP.GT.AND P6, PT, R6, R0, PT ;  /* 0x000000000600720c */ /* 0x000fda0003fc4270 */
[----:B------:R-:W-:Y:S05]  /*28610*/  @P6 BRA `(.L_x_10650) ;  /* 0x0000000000a86947 */ /* 0x000fea0003800000 */
.L_x_10653:
[----:B0-----:R-:W0:Y:S01]  /*28620*/  LDC R2, c[0x0][0xc3c] ;  /* 0x00030f00ff027b82 */ /* 0x001e220000000800 */
[----:B------:R-:W-:-:S05]  /*28630*/  VIADD R19, R19, 0x1f ;  /* 0x0000001f13137836 */ /* 0x000fca0000000000 */
[----:B0-----:R-:W-:-:S13]  /*28640*/  ISETP.GE.AND P6, PT, R19, R2, PT ;  /* 0x000000021300720c */ /* 0x001fda0003fc6270 */
[----:B------:R-:W-:Y:S05]  /*28650*/  @P6 BRA `(.L_x_10651) ;  /* 0x0000000800c46947 */ /* 0x000fea0003800000 */
[----:B------:R-:W0:Y:S01]  /*28660*/  S2R R3, SR_TID.X ;  /* 0x0000000000037919 */ /* 0x000e220000002100 */
[----:B------:R-:W-:Y:S01]  /*28670*/  IMAD.MOV.U32 R17, RZ, RZ, RZ ;  /* 0x000000ffff117224 */ /* 0x000fe200078e00ff */
[----:B------:R-:W-:Y:S01]  /*28680*/  ULDC.64 UR4, c[0x0][0x208] ;  /* 0x0000820000047ab9 */ /* 0x000fe20000000a00 */
        /* <DEDUP_REMOVED lines=28> */
[----:B------:R0:W2:Y:S02]  /*28850*/  SHFL.IDX PT, R14, R2, 0x1f, 0x1f ;  /* 0x03e01f00020e7f89 */ /* 0x0000a400000e0000 */
.L_x_10989:
[----:B------:R-:W-:Y:S02]  /*28860*/  ULDC UR4, c[0x0][0xc38] ;  /* 0x00030e0000047ab9 */ /* 0x000fe40000000800 */
[----:B------:R-:W-:-:S04]  /*28870*/  IMAD.U32 R4, RZ, RZ, UR4 ;  /* 0x00000004ff047e24 */ /* 0x000fc8000f8e00ff */
[----:B--2---:R-:W-:-:S04]  /*28880*/  IMAD R3, R14, R4, RZ ;  /* 0x000000040e037224 */ /* 0x004fc800078e02ff */
[----:B------:R-:W-:-:S05]  /*28890*/  IMAD.IADD R6, R3, 0x1, R6 ;  /* 0x0000000103067824 */ /* 0x000fca00078e0206 */
[----:B------:R-:W-:-:S13]  /*288a0*/  ISETP.GT.AND P6, PT, R6, R0, PT ;  /* 0x000000000600720c */ /* 0x000fda0003fc4270 */
[----:B------:R-:W-:Y:S05]  /*288b0*/  @!P6 BRA `(.L_x_10653) ;  /* 0xfffffffc0058e947 */ /* 0x000fea000383ffff */
.L_x_10650:
        /* <DEDUP_REMOVED lines=10> */
.L_x_10994:
[----:B------:R-:W-:-:S13]  /*28960*/  ISETP.NE.AND P0, PT, R3, RZ, PT ;  /* 0x000000ff0300720c */ /* 0x000fda0003f05270 */
[----:B------:R-:W-:Y:S05]  /*28970*/  @!P0 BRA `(.L_x_10655) ;  /* 0x0000000000108947 */ /* 0x000fea0003800000 */
[----:B------:R-:W-:Y:S01]  /*28980*/  UMOV UR4, 0xffffffff ;  /* 0xffffffff00047882 */ /* 0x000fe20000000000 */
[----:B------:R-:W-:Y:S02]  /*28990*/  IADD3 R12, R7, -0x1, RZ ;  /* 0xffffffff070c7810 */ /* 0x000fe40007ffe0ff */
[----:B------:R-:W-:Y:S05]  /*289a0*/  BRA.DIV UR4, `(.L_x_10656) ;  /* 0x0000009604d87947 */ /* 0x000fea000b800000 */
[----:B------:R0:W0:Y:S02]  /*289b0*/  SHFL.IDX PT, R16, R2, R12, 0x1f ;  /* 0x00001f0c02107589 */ /* 0x00002400000e0000 */
.L_x_10655:
        /* <DEDUP_REMOVED lines=25> */
[----:B------:R-:W-:Y:S01]  /*28b50*/  @!P1 IADD3 R9, R9, -R4, RZ ;  /* 0x8000000409099210 */ /* 0x000fe20007ffe0ff */
[----:B------:R-:W-:Y:S01]  /*28b60*/  @!P1 VIADD R7, R7, 0x1 ;  /* 0x0000000107079836 */ /* 0x000fe20000000000 */
[----:B------:R-:W-:-:S02]  /*28b70*/  ISETP.NE.AND P1, PT, R17, RZ, PT ;  /* 0x000000ff1100720c */ /* 0x000fc40003f25270 */
[----:B------:R-:W-:Y:S02]  /*28b80*/  ISETP.GE.U32.AND P0, PT, R9, R4, PT ;  /* 0x000000040900720c */ /* 0x000fe40003f06070 */
[----:B------:R-:W-:Y:S01]  /*28b90*/  IABS R4, R5 ;  /* 0x0000000500047213 */ /* 0x000fe20000000000 */
[----:B0-----:R-:W-:-:S04]  /*28ba0*/  IMAD.MOV R9, RZ, RZ, -R3 ;  /* 0x000000ffff097224 */ /* 0x001fc800078e0a03 */
[----:B------:R-:W-:Y:S02]  /*28bb0*/  IMAD.MOV R4, RZ, RZ, -R4 ;  /* 0x000000ffff047224 */ /* 0x000fe400078e0a04 */
[----:B------:R-:W-:-:S04]  /*28bc0*/  IMAD R9, R9, R6, RZ ;  /* 0x0000000609097224 */ /* 0x000fc800078e02ff */
[----:B------:R-:W-:Y:S02]  /*28bd0*/  @P0 VIADD R7, R7, 0x1 ;  /* 0x0000000107070836 */ /* 0x000fe40000000000 */
[----:B------:R-:W-:Y:S01]  /*28be0*/  IMAD.HI.U32 R2, R3, R9, R2 ;  /* 0x0000000903027227 */ /* 0x000fe200078e0002 */
[----:B------:R-:W-:-:S04]  /*28bf0*/  LOP3.LUT R3, R0, R17, RZ, 0x3c, !PT ;  /* 0x0000001100037212 */ /* 0x000fc800078e3cff */
[----:B------:R-:W-:-:S13]  /*28c00*/  ISETP.GE.AND P2, PT, R3, RZ, PT ;  /* 0x000000ff0300720c */ /* 0x000fda0003f46270 */
[----:B------:R-:W-:Y:S01]  /*28c10*/  @!P2 IMAD.MOV R7, RZ, RZ, -R7 ;  /* 0x000000ffff07a224 */ /* 0x000fe200078e0a07 */
[----:B------:R-:W-:-:S04]  /*28c20*/  @!P1 LOP3.LUT R7, RZ, R17, RZ, 0x33, !PT ;  /* 0x00000011ff079212 */ /* 0x000fc800078e33ff */
[----:B------:R-:W-:-:S05]  /*28c30*/  IABS R3, R7 ;  /* 0x0000000700037213 */ /* 0x000fca0000000000 */
        /* <DEDUP_REMOVED lines=16> */
[----:B------:R-:W-:-:S05]  /*28d40*/  IMAD R5, R5, R4, R7 ;  /* 0x0000000405057224 */ /* 0x000fca00078e0207 */
[----:B------:R-:W-:Y:S01]  /*28d50*/  LEA R18, R5, R2, 0x10 ;  /* 0x0000000205127211 */ /* 0x000fe200078e80ff */
[----:B------:R-:W-:Y:S06]  /*28d60*/  BRA `(.L_x_10658) ;  /* 0x0000000000f47947 */ /* 0x000fec0003800000 */
.L_x_10657:
[----:B------:R-:W0:Y:S01]  /*28d70*/  LDC.64 R2, c[0x0][0xc90] ;  /* 0x00032400ff027b82 */ /* 0x000e220000000a00 */
[----:B------:R-:W-:Y:S01]  /*28d80*/  ULDC.64 UR4, c[0x0][0x208] ;  /* 0x0000820000047ab9 */ /* 0x000fe20000000a00 */
        /* <DEDUP_REMOVED lines=30> */
[----:B------:R-:W-:Y:S02]  /*28f70*/  IMAD R5, R5, R2, R0 ;  /* 0x0000000205057224 */ /* 0x000fe400078e0200 */
[----:B------:R-:W-:Y:S01]  /*28f80*/  IMAD.MOV.U32 R2, RZ, RZ, RZ ;  /* 0x000000ffff027224 */ /* 0x000fe200078e00ff */
[----:B------:R-:W-:Y:S02]  /*28f90*/  VIADDMNMX R4, R3, R4, R7, PT ;  /* 0x0000000403047246 */ /* 0x000fe40003800107 */
[----:B------:R-:W-:-:S02]  /*28fa0*/  IADD3 R6, R6, 0x1000000, R5 ;  /* 0x0100000006067810 */ /* 0x000fc40007ffe005 */
        /* <DEDUP_REMOVED lines=9> */
[----:B------:R-:W-:-:S04]  /*29040*/  IABS R2, R4 ;  /* 0x0000000400027213 */ /* 0x000fc80000000000 */
[----:B------:R-:W-:Y:S01]  /*29050*/  IADD3 R2, RZ, -R2, RZ ;  /* 0x80000002ff027210 */ /* 0x000fe20007ffe0ff */
        /* <DEDUP_REMOVED lines=13> */
[----:B------:R-:W-:-:S07]  /*29130*/  IMAD R18, R3, R4, R6 ;  /* 0x0000000403127224 */ /* 0x000fce00078e0206 */
.L_x_10658:
[----:B------:R-:W-:-:S05]  /*29140*/  LOP3.LUT R0, RZ, R3, RZ, 0x33, !PT ;  /* 0x00000003ff007212 */ /* 0x000fca00078e33ff */
[----:B------:R-:W-:Y:S01]  /*29150*/  IMAD.IADD R17, R17, 0x1, R0 ;  /* 0x0000000111117824 */ /* 0x000fe200078e0200 */
[----:B------:R-:W-:Y:S06]  /*29160*/  BRA `(.L_x_10659) ;  /* 0x00000000001c7947 */ /* 0x000fec0003800000 */
.L_x_10651:
[----:B------:R-:W-:Y:S01]  /*29170*/  UMOV UR4, URZ ;  /* 0x0000003f00047c82 */ /* 0x000fe20008000000 */
[----:B------:R-:W-:Y:S01]  /*29180*/  UMOV UR5, URZ ;  /* 0x0000003f00057c82 */ /* 0x000fe20008000000 */
[----:B------:R-:W-:Y:S01]  /*29190*/  ULDC UR6, c[0x0][0xc3c] ;  /* 0x00030f0000067ab9 */ /* 0x000fe20000000800 */
[----:B------:R-:W-:Y:S01]  /*291a0*/  MOV R16, R0 ;  /* 0x0000000000107202 */ /* 0x000fe20000000f00 */
[----:B------:R-:W-:Y:S02]  /*291b0*/  IMAD.U32 R17, RZ, RZ, UR4 ;  /* 0x00000004ff117e24 */ /* 0x000fe4000f8e00ff */
[----:B------:R-:W-:Y:S02]  /*291c0*/  IMAD.U32 R18, RZ, RZ, UR5 ;  /* 0x00000005ff127e24 */ /* 0x000fe4000f8e00ff */
[----:B------:R-:W-:-:S07]  /*291d0*/  IMAD.U32 R19, RZ, RZ, UR6 ;  /* 0x00000006ff137e24 */ /* 0x000fce000f8e00ff */
.L_x_10659:
        /* <DEDUP_REMOVED lines=12> */
.L_x_10648:
[----:B------:R-:W-:Y:S02]  /*292a0*/  ULDC UR4, c[0x0][0xc3c] ;  /* 0x00030f0000047ab9 */ /* 0x000fe40000000800 */
[----:B0-----:R-:W-:-:S13]  /*292b0*/  ISETP.GE.AND P0, PT, R19, UR4, PT ;  /* 0x0000000413007c0c */ /* 0x001fda000bf06270 */
[----:B------:R-:W-:Y:S05]  /*292c0*/  @!P0 BRA `(.L_x_10660) ;  /* 0xffffff8400888947 */ /* 0x000fea000383ffff */
[----:B------:R-:W-:Y:S05]  /*292d0*/  BSYNC B7 ;  /* 0x0000000000077941 */ /* 0x000fea0003800000 */
.L_x_10548:
[----:B-1--4-:R-:W4:Y:S01]  /*292e0*/  LDL.LU R0, [R1+0x3c] ;  /* 0x00003c0001007983 */ /* 0x012f220000300800 */
[----:B------:R-:W-:Y:S01]  /*292f0*/  BSSY B0, `(.L_x_10661) ;  /* 0x000000b000007945 */ /* 0x000fe20003800000 */
[----:B------:R-:W1:Y:S01]  /*29300*/  S2R R5, SR_CgaCtaId ;  /* 0x0000000000057919 */ /* 0x000e620000008800 */
[----:B----4-:R-:W-:-:S05]  /*29310*/  VIADD R0, R0, 0x1 ;  /* 0x0000000100007836 */ /* 0x010fca0000000000 */
        /* <DEDUP_REMOVED lines=8> */
.L_x_10997:
[----:B------:R-:W-:Y:S05]  /*293a0*/  BSYNC B0 ;  /* 0x0000000000007941 */ /* 0x000fea0003800000 */
.L_x_10661:
[----:B------:R-:W-:-:S03]  /*293b0*/  UMOV UR4, 0xffffffff ;  /* 0xffffffff00047882 */ /* 0x000fc60000000000 */
[----:B------:R-:W-:Y:S05]  /*293c0*/  BRA.DIV UR4, `(.L_x_10663) ;  /* 0x0000008e048c7947 */ /* 0x000fea000b800000 */
[----:B0-----:R-:W0:Y:S02]  /*293d0*/  S2R R0, SR_TID.X ;  /* 0x0000000000007919 */ /* 0x001e240000002100 */
[----:B0-----:R-:W-:-:S04]  /*293e0*/  SHF.R.U32.HI R0, RZ, 0x5, R0 ;  /* 0x00000005ff007819 */ /* 0x001fc80000011600 */
[----:B------:R-:W-:-:S05]  /*293f0*/  LOP3.LUT R0, R0, 0x3, RZ, 0xc0, !PT ;  /* 0x0000000300007812 */ /* 0x000fca00078ec0ff */
[----:B------:R0:W1:Y:S02]  /*29400*/  SHFL.IDX PT, R14, R0, RZ, 0x1f ;  /* 0x00001fff000e7589 */ /* 0x00006400000e0000 */
.L_x_11000:
[----:B-1----:R-:W-:-:S13]  /*29410*/  ISETP.NE.AND P0, PT, R14, RZ, PT ;  /* 0x000000ff0e00720c */ /* 0x002fda0003f05270 */
[----:B------:R-:W-:Y:S05]  /*29420*/  @P0 BRA `(.L_x_10346) ;  /* 0x0000000000b80947 */ /* 0x000fea0003800000 */
[----:B------:R-:W-:-:S03]  /*29430*/  UMOV UR4, 0xffffffff ;  /* 0xffffffff00047882 */ /* 0x000fc60000000000 */
[----:B------:R-:W-:Y:S05]  /*29440*/  BRA.DIV UR4, `(.L_x_10664) ;  /* 0x0000008e04a07947 */ /* 0x000fea000b800000 */
[----:B------:R-:W-:-:S13]  /*29450*/  ELECT P6, URZ, PT ;  /* 0x00000000003f782f */ /* 0x000fda00038c0000 */
.L_x_11003:
[----:B------:R-:W-:Y:S05]  /*29460*/  @!P6 BRA `(.L_x_10346) ;  /* 0x0000000000a8e947 */ /* 0x000fea0003800000 */
[----:B0-----:R-:W4:Y:S02]  /*29470*/  LDL R0, [R1+0x4c] ;  /* 0x00004c0001007983 */ /* 0x001f240000100800 */
[----:B----4-:R-:W-:-:S13]  /*29480*/  R2UR UR4, R0 ;  /* 0x00000000000472ca */ /* 0x010fda00000e0000 */
[----:B------:R-:W-:-:S06]  /*29490*/  ULOP3.LUT UR4, UR4, 0x2, URZ, 0xfc, !UPT ;  /* 0x0000000204047892 */ /* 0x000fcc000f8efc3f */
[----:B------:R-:W-:-:S05]  /*294a0*/  IMAD.U32 R0, RZ, RZ, UR4 ;  /* 0x00000004ff007e24 */ /* 0x000fca000f8e00ff */
[----:B------:R-:W-:-:S13]  /*294b0*/  ISETP.NE.AND P0, PT, R0, 0x3, PT ;  /* 0x000000030000780c */ /* 0x000fda0003f05270 */
[----:B------:R-:W-:Y:S05]  /*294c0*/  @!P0 BRA `(.L_x_10665) ;  /* 0x0000000000048947 */ /* 0x000fea0003800000 */
[----:B------:R-:W-:Y:S01]  /*294d0*/  BPT.TRAP 0x1 ;  /* 0x000000040000795c */ /* 0x000fe20000300000 */
.L_x_10665:
[----:B------:R-:W4:Y:S01]  /*294e0*/  LDL R0, [R1+0x4] ;  /* 0x0000040001007983 */ /* 0x000f220000100800 */
[C---:B------:R-:W-:Y:S01]  /*294f0*/  LEA R3, R33.reuse, R5, 0x3 ;  /* 0x0000000521037211 */ /* 0x040fe200078e18ff */
[----:B------:R-:W-:-:S05]  /*29500*/  VIADD R33, R33, 0x1 ;  /* 0x0000000121217836 */ /* 0x000fca0000000000 */
[----:B------:R-:W-:Y:S02]  /*29510*/  ISETP.NE.AND P2, PT, R33, 0x2, PT ;  /* 0x000000022100780c */ /* 0x000fe40003f45270 */
[----:B----4-:R-:W-:Y:S02]  /*29520*/  SHF.L.U32 R2, R0, 0x1f, RZ ;  /* 0x0000001f00027819 */ /* 0x010fe400000006ff */
[----:B------:R-:W-:Y:S02]  /*29530*/  SEL R0, RZ, 0x1, P2 ;  /* 0x00000001ff007807 */ /* 0x000fe40001000000 */
[----:B------:R-:W0:Y:S02]  /*29540*/  SYNCS.PHASECHK.TRANS64.TRYWAIT P1, [R3+URZ+0x22840], R2 ;  /* 0x02284002030075a7 */ /* 0x000e24000802017f */
[----:B0-----:R-:W-:Y:S05]  /*29550*/  @!P1 BRA `(.L_x_10666) ;  /* 0x0000008c007c9947 */ /* 0x001fea0003800000 */
.L_x_11004:
[----:B------:R-:W4:Y:S01]  /*29560*/  LDL.LU R4, [R1+0x4] ;  /* 0x0000040001047983 */ /* 0x000f220000300800 */
[----:B------:R-:W-:Y:S02]  /*29570*/  SEL R33, R33, RZ, P2 ;  /* 0x000000ff21217207 */ /* 0x000fe40001000000 */
[----:B----4-:R-:W-:Y:S01]  /*29580*/  LOP3.LUT R0, R4, R0, RZ, 0x3c, !PT ;  /* 0x0000000004007212 */ /* 0x010fe200078e3cff */
[----:B------:R-:W-:Y:S06]  /*29590*/  @!P0 BRA `(.L_x_10667) ;  /* 0x0000000000048947 */ /* 0x000fec0003800000 */
[----:B------:R-:W-:Y:S01]  /*295a0*/  BPT.TRAP 0x1 ;  /* 0x000000040000795c */ /* 0x000fe20000300000 */
.L_x_10667:
[----:B------:R-:W-:Y:S01]  /*295b0*/  IMAD R33, R33, 0x8, R5 ;  /* 0x0000000821217824 */ /* 0x000fe200078e0205 */
[----:B------:R-:W-:-:S04]  /*295c0*/  SHF.L.U32 R0, R0, 0x1f, RZ ;  /* 0x0000001f00007819 */ /* 0x000fc800000006ff */
[----:B------:R-:W1:Y:S02]  /*295d0*/  SYNCS.PHASECHK.TRANS64.TRYWAIT P1, [R33+URZ+0x22840], R0 ;  /* 0x02284000210075a7 */ /* 0x000e64000802017f */
[----:B-1----:R-:W-:Y:S05]  /*295e0*/  @!P1 BRA `(.L_x_10668) ;  /* 0x0000008c006c9947 */ /* 0x002fea0003800000 */
.L_x_11005:
[----:B------:R-:W-:Y:S05]  /*295f0*/  @!P0 BRA `(.L_x_10669) ;  /* 0x0000000000048947 */ /* 0x000fea0003800000 */
[----:B------:R-:W-:Y:S01]  /*29600*/  BPT.TRAP 0x1 ;  /* 0x000000040000795c */ /* 0x000fe20000300000 */
.L_x_10669:
[----:B------:R-:W4:Y:S02]  /*29610*/  SYNCS.PHASECHK.TRANS64.TRYWAIT P1, [R3+URZ+0x22860], R2 ;  /* 0x02286002030075a7 */ /* 0x000f24000802017f */
[----:B----4-:R-:W-:Y:S05]  /*29620*/  @!P1 BRA `(.L_x_10670) ;  /* 0x0000008c00709947 */ /* 0x010fea0003800000 */
.L_x_11006:
[----:B------:R-:W-:Y:S05]  /*29630*/  @!P0 BRA `(.L_x_10671) ;  /* 0x0000000000048947 */ /* 0x000fea0003800000 */
[----:B------:R-:W-:Y:S01]  /*29640*/  BPT.TRAP 0x1 ;  /* 0x000000040000795c */ /* 0x000fe20000300000 */
.L_x_10671:
[----:B------:R-:W0:Y:S02]  /*29650*/  SYNCS.PHASECHK.TRANS64.TRYWAIT P1, [R33+URZ+0x22860], R0 ;  /* 0x02286000210075a7 */ /* 0x000e24000802017f */
[----:B0-----:R-:W-:Y:S05]  /*29660*/  @!P1 BRA `(.L_x_10672) ;  /* 0x0000008c00749947 */ /* 0x001fea0003800000 */
.L_x_11007:
[----:B------:R-:W-:Y:S05]  /*29670*/  @!P0 BRA `(.L_x_10673) ;  /* 0x0000000000048947 */ /* 0x000fea0003800000 */
[----:B------:R-:W-:Y:S01]  /*29680*/  BPT.TRAP 0x1 ;  /* 0x000000040000795c */ /* 0x000fe20000300000 */
.L_x_10673:
[----:B------:R-:W0:Y:S02]  /*29690*/  SYNCS.PHASECHK.TRANS64.TRYWAIT P1, [R3+URZ+0x22880], R2 ;  /* 0x02288002030075a7 */ /* 0x000e24000802017f */
[----:B0-----:R-:W-:Y:S05]  /*296a0*/  @!P1 BRA `(.L_x_10674) ;  /* 0x0000008c00789947 */ /* 0x001fea0003800000 */
.L_x_11008:
[----:B------:R-:W-:Y:S05]  /*296b0*/  @!P0 BRA `(.L_x_10675) ;  /* 0x0000000000048947 */ /* 0x000fea0003800000 */
[----:B------:R-:W-:Y:S01]  /*296c0*/  BPT.TRAP 0x1 ;  /* 0x000000040000795c */ /* 0x000fe20000300000 */
.L_x_10675:
[----:B------:R0:W0:Y:S02]  /*296d0*/  SYNCS.PHASECHK.TRANS64.TRYWAIT P0, [R33+URZ+0x22880], R0 ;  /* 0x02288000210075a7 */ /* 0x000024000800017f */
[----:B0-----:R-:W-:Y:S05]  /*296e0*/  @!P0 NANOSLEEP.SYNCS 0x989680 ;  /* 0x009896800000895d */ /* 0x001fea0003900000 */
[----:B------:R-:W0:Y:S02]  /*296f0*/  @!P0 SYNCS.PHASECHK.TRANS64 P0, [R33+URZ+0x22880], R0 ;  /* 0x02288000210085a7 */ /* 0x000e24000800007f */
[----:B0-----:R-:W-:Y:S05]  /*29700*/  @!P0 BRA `(.L_x_10675) ;  /* 0xfffffffc00f08947 */ /* 0x001fea000383ffff */
.L_x_10346:
[----:B------:R-:W-:Y:S05]  /*29710*/  BSYNC B8 ;  /* 0x0000000000087941 */ /* 0x000fea0003800000 */
.L_x_10343:
[----:B------:R-:W-:Y:S05]  /*29720*/  EXIT ;  /* 0x000000000000794d */ /* 0x000fea0003800000 */
.L_x_10368:
[----:B0-----:R0:W1:Y:S02]  /*29730*/  SYNCS.PHASECHK.TRANS64.TRYWAIT P6, [R86+URZ+0x22890], R98 ;  /* 0x02289062560075a7 */ /* 0x00106400080c017f */
[----:B-1----:R-:W-:Y:S05]  /*29740*/  @!P6 NANOSLEEP.SYNCS 0x989680 ;  /* 0x009896800000e95d */ /* 0x002fea0003900000 */
[----:B------:R-:W1:Y:S02]  /*29750*/  @!P6 SYNCS.PHASECHK.TRANS64 P6, [R86+URZ+0x22890], R98 ;  /* 0x022890625600e5a7 */ /* 0x000e6400080c007f */
[----:B-1----:R-:W-:Y:S05]  /*29760*/  @!P6 BRA `(.L_x_10368) ;  /* 0xfffffffc00f0e947 */ /* 0x002fea000383ffff */
[----:B------:R-:W-:Y:S05]  /*29770*/  BRA `(.L_x_10676) ;  /* 0xfffffd9800387947 */ /* 0x000fea000383ffff */
.L_x_10369:
        /* <DEDUP_REMOVED lines=8> */
.L_x_10678:
[----:B------:R-:W-:Y:S05]  /*29800*/  BSYNC B1 ;  /* 0x0000000000017941 */ /* 0x000fea0003800000 */
.L_x_10677:
        /* <DEDUP_REMOVED lines=8> */
.L_x_10679:
[----:B------:R-:W-:Y:S05]  /*29890*/  BRA `(.L_x_10680) ;  /* 0xfffffd9800047947 */ /* 0x000fea000383ffff */
.L_x_10378:
[----:B------:R-:W-:Y:S01]  /*298a0*/  BSSY B1, `(.L_x_10681) ;  /* 0x0000008000017945 */ /* 0x000fe20003800000 */
[----:B------:R-:W-:Y:S01]  /*298b0*/  IMAD.MOV.U32 R13, RZ, RZ, R100 ;  /* 0x000000ffff0d7224 */ /* 0x000fe200078e0064 */
[----:B0---4-:R-:W-:Y:S01]  /*298c0*/  MOV R11, 0x1c1f ;  /* 0x00001c1f000b7802 */ /* 0x011fe20000000f00 */
[----:B------:R-:W-:Y:S02]  /*298d0*/  IMAD.MOV.U32 R12, RZ, RZ, 0x1 ;  /* 0x00000001ff0c7424 */ /* 0x000fe400078e00ff */
[----:B------:R-:W-:-:S07]  /*298e0*/  IMAD.MOV.U32 R15, RZ, RZ, -0x1 ;  /* 0xffffffffff0f7424 */ /* 0x000fce00078e00ff */
[----:B-123--:R-:W-:Y:S05]  /*298f0*/  WARPSYNC.COLLECTIVE R15, `(.L_x_10682) ;  /* 0x000000000f087348 */ /* 0x00efea0003c00000 */
[----:B---3--:R0:W3:Y:S02]  /*29900*/  SHFL.IDX P6, R14, R13, R12, R11 ;  /* 0x0000000c0d0e7389 */ /* 0x0080e400000c000b */
[----:B0123--:R-:W-:Y:S01]  /*29910*/  ENDCOLLECTIVE ;  /* 0x000000000000791b */ /* 0x00ffe20003800000 */
.L_x_10682:
[----:B------:R-:W-:Y:S05]  /*29920*/  BSYNC B1 ;  /* 0x0000000000017941 */ /* 0x000fea0003800000 */
.L_x_10681:
        /* <DEDUP_REMOVED lines=8> */
.L_x_10683:
[----:B------:R-:W-:Y:S05]  /*299b0*/  BRA `(.L_x_10684) ;  /* 0xfffffda4008c7947 */ /* 0x000fea000383ffff */
.L_x_10387:
[----:B------:R-:W-:Y:S01]  /*299c0*/  BSSY B1, `(.L_x_10685) ;  /* 0x0000008000017945 */ /* 0x000fe20003800000 */
[----:B------:R-:W-:Y:S01]  /*299d0*/  MOV R13, R100 ;  /* 0x00000064000d7202 */ /* 0x000fe20000000f00 */
[----:B------:R-:W-:Y:S02]  /*299e0*/  IMAD.MOV.U32 R12, RZ, RZ, 0x2 ;  /* 0x00000002ff0c7424 */ /* 0x000fe400078e00ff */
[----:B0---4-:R-:W-:Y:S02]  /*299f0*/  IMAD.MOV.U32 R11, RZ, RZ, 0x1c1f ;  /* 0x00001c1fff0b7424 */ /* 0x011fe400078e00ff */
[----:B------:R-:W-:-:S07]  /*29a00*/  IMAD.MOV.U32 R15, RZ, RZ, -0x1 ;  /* 0xffffffffff0f7424 */ /* 0x000fce00078e00ff */
[----:B-123--:R-:W-:Y:S05]  /*29a10*/  WARPSYNC.COLLECTIVE R15, `(.L_x_10686) ;  /* 0x000000000f087348 */ /* 0x00efea0003c00000 */
[----:B------:R0:W4:Y:S02]  /*29a20*/  SHFL.IDX P6, R14, R13, R12, R11 ;  /* 0x0000000c0d0e7389 */ /* 0x00012400000c000b */
[----:B01234-:R-:W-:Y:S01]  /*29a30*/  ENDCOLLECTIVE ;  /* 0x000000000000791b */ /* 0x01ffe20003800000 */
.L_x_10686:
[----:B------:R-:W-:Y:S05]  /*29a40*/  BSYNC B1 ;  /* 0x0000000000017941 */ /* 0x000fea0003800000 */
.L_x_10685:
        /* <DEDUP_REMOVED lines=8> */
.L_x_10687:
[----:B------:R-:W-:Y:S05]  /*29ad0*/  BRA `(.L_x_10688) ;  /* 0xfffffdb400147947 */ /* 0x000fea000383ffff */
.L_x_10397:
[----:B-1----:R1:W2:Y:S02]  /*29ae0*/  SYNCS.PHASECHK.TRANS64.TRYWAIT P3, [R86+URZ+0x22890], R98 ;  /* 0x02289062560075a7 */ /* 0x0022a4000806017f */
[----:B--2---:R-:W-:Y:S05]  /*29af0*/  @!P3 NANOSLEEP.SYNCS 0x989680 ;  /* 0x009896800000b95d */ /* 0x004fea0003900000 */
[----:B------:R-:W2:Y:S02]  /*29b00*/  @!P3 SYNCS.PHASECHK.TRANS64 P3, [R86+URZ+0x22890], R98 ;  /* 0x022890625600b5a7 */ /* 0x000ea4000806007f */
[----:B--2---:R-:W-:Y:S05]  /*29b10*/  @!P3 BRA `(.L_x_10397) ;  /* 0xfffffffc00f0b947 */ /* 0x004fea000383ffff */
[----:B------:R-:W-:Y:S05]  /*29b20*/  BRA `(.L_x_10689) ;  /* 0xfffffdc400f47947 */ /* 0x000fea000383ffff */
.L_x_10398:
        /* <DEDUP_REMOVED lines=8> */
.L_x_10691:
[----:B------:R-:W-:Y:S05]  /*29bb0*/  BSYNC B1 ;  /* 0x0000000000017941 */ /* 0x000fea0003800000 */
.L_x_10690:
        /* <DEDUP_REMOVED lines=8> */
.L_x_10692:
[----:B------:R-:W-:Y:S01]  /*29c40*/  IMAD.MOV.U32 R105, RZ, RZ, R14 ;  /* 0x000000ffff697224 */ /* 0x000fe200078e000e */
[----:B------:R-:W-:Y:S06]  /*29c50*/  BRA `(.L_x_10693) ;  /* 0xfffffdc400c07947 */ /* 0x000fec000383ffff */
.L_x_10403:
[----:B------:R-:W-:Y:S01]  /*29c60*/  BSSY B1, `(.L_x_10694) ;  /* 0x0000008000017945 */ /* 0x000fe20003800000 */
[----:B----4-:R-:W-:Y:S01]  /*29c70*/  IMAD.MOV.U32 R13, RZ, RZ, R100 ;  /* 0x000000ffff0d7224 */ /* 0x010fe200078e0064 */
[----:B------:R-:W-:Y:S01]  /*29c80*/  MOV R11, 0x1c1f ;  /* 0x00001c1f000b7802 */ /* 0x000fe20000000f00 */
[----:B------:R-:W-:Y:S02]  /*29c90*/  IMAD.MOV.U32 R12, RZ, RZ, 0x1 ;  /* 0x00000001ff0c7424 */ /* 0x000fe400078e00ff */
[----:B------:R-:W-:-:S07]  /*29ca0*/  IMAD.MOV.U32 R15, RZ, RZ, -0x1 ;  /* 0xffffffffff0f7424 */ /* 0x000fce00078e00ff */
[----:B0123--:R-:W-:Y:S05]  /*29cb0*/  WARPSYNC.COLLECTIVE R15, `(.L_x_10695) ;  /* 0x000000000f087348 */ /* 0x00ffea0003c00000 */
[----:B------:R4:W0:Y:S02]  /*29cc0*/  SHFL.IDX P6, R14, R13, R12, R11 ;  /* 0x0000000c0d0e7389 */ /* 0x00082400000c000b */
[----:B01234-:R-:W-:Y:S01]  /*29cd0*/  ENDCOLLECTIVE ;  /* 0x000000000000791b */ /* 0x01ffe20003800000 */
.L_x_10695:
[----:B------:R-:W-:Y:S05]  /*29ce0*/  BSYNC B1 ;  /* 0x0000000000017941 */ /* 0x000fea0003800000 */
.L_x_10694:
        /* <DEDUP_REMOVED lines=8> */
.L_x_10696:
[----:B------:R-:W-:Y:S05]  /*29d70*/  BRA `(.L_x_10697) ;  /* 0xfffffdd400547947 */ /* 0x000fea000383ffff */
.L_x_10408:
[----:B------:R-:W-:Y:S01]  /*29d80*/  BSSY B1, `(.L_x_10698) ;  /* 0x0000008000017945 */ /* 0x000fe20003800000 */
[----:B0-----:R-:W-:Y:S01]  /*29d90*/  MOV R13, R100 ;  /* 0x00000064000d7202 */ /* 0x001fe20000000f00 */
[----:B------:R-:W-:Y:S02]  /*29da0*/  IMAD.MOV.U32 R12, RZ, RZ, 0x2 ;  /* 0x00000002ff0c7424 */ /* 0x000fe400078e00ff */
[----:B------:R-:W-:Y:S02]  /*29db0*/  IMAD.MOV.U32 R11, RZ, RZ, 0x1c1f ;  /* 0x00001c1fff0b7424 */ /* 0x000fe400078e00ff */
[----:B------:R-:W-:-:S07]  /*29dc0*/  IMAD.MOV.U32 R15, RZ, RZ, -0x1 ;  /* 0xffffffffff0f7424 */ /* 0x000fce00078e00ff */
[----:B-1234-:R-:W-:Y:S05]  /*29dd0*/  WARPSYNC.COLLECTIVE R15, `(.L_x_10699) ;  /* 0x000000000f087348 */ /* 0x01efea0003c00000 */
[----:B------:R0:W0:Y:S02]  /*29de0*/  SHFL.IDX P6, R14, R13, R12, R11 ;  /* 0x0000000c0d0e7389 */ /* 0x00002400000c000b */
[----:B01234-:R-:W-:Y:S01]  /*29df0*/  ENDCOLLECTIVE ;  /* 0x000000000000791b */ /* 0x01ffe20003800000 */
.L_x_10699:
[----:B------:R-:W-:Y:S05]  /*29e00*/  BSYNC B1 ;  /* 0x0000000000017941 */ /* 0x000fea0003800000 */
.L_x_10698:
        /* <DEDUP_REMOVED lines=8> */
.L_x_10700:
[----:B------:R-:W-:Y:S05]  /*29e90*/  BRA `(.L_x_10701) ;  /* 0xfffffde400087947 */ /* 0x000fea000383ffff */
.L_x_10413:
[----:B0-----:R0:W1:Y:S02]  /*29ea0*/  SYNCS.PHASECHK.TRANS64.TRYWAIT P2, [R86+URZ+0x22890], R98 ;  /* 0x02289062560075a7 */ /* 0x001064000804017f */
[----:B-1----:R-:W-:Y:S05]  /*29eb0*/  @!P2 NANOSLEEP.SYNCS 0x989680 ;  /* 0x009896800000a95d */ /* 0x002fea0003900000 */
[----:B------:R-:W1:Y:S02]  /*29ec0*/  @!P2 SYNCS.PHASECHK.TRANS64 P2, [R86+URZ+0x22890], R98 ;  /* 0x022890625600a5a7 */ /* 0x000e64000804007f */
[----:B-1----:R-:W-:Y:S05]  /*29ed0*/  @!P2 BRA `(.L_x_10413) ;  /* 0xfffffffc00f0a947 */ /* 0x002fea000383ffff */
[----:B------:R-:W-:Y:S05]  /*29ee0*/  BRA `(.L_x_10702) ;  /* 0xfffffdf400087947 */ /* 0x000fea000383ffff */
.L_x_10414:
        /* <DEDUP_REMOVED lines=8> */
.L_x_10704:
[----:B------:R-:W-:Y:S05]  /*29f70*/  BSYNC B1 ;  /* 0x0000000000017941 */ /* 0x000fea0003800000 */
.L_x_10703:
        /* <DEDUP_REMOVED lines=8> */
.L_x_10705:
[----:B------:R-:W-:Y:S05]  /*2a000*/  BRA `(.L_x_10706) ;  /* 0xfffffdf400287947 */ /* 0x000fea000383ffff */
.L_x_10417:
[----:B------:R-:W-:Y:S01]  /*2a010*/  BSSY B1, `(.L_x_10707) ;  /* 0x0000008000017945 */ /* 0x000fe20003800000 */
[----:B------:R-:W-:Y:S01]  /*2a020*/  IMAD.MOV.U32 R13, RZ, RZ, R29 ;  /* 0x000000ffff0d7224 */ /* 0x000fe200078e001d */
[----:B------:R-:W-:Y:S01]  /*2a030*/  MOV R15, 0xffffffff ;  /* 0xffffffff000f7802 */ /* 0x000fe20000000f00 */
[----:B------:R-:W-:Y:S02]  /*2a040*/  IMAD.MOV.U32 R12, RZ, RZ, 0x1 ;  /* 0x00000001ff0c7424 */ /* 0x000fe400078e00ff */
[----:B------:R-:W-:-:S07]  /*2a050*/  IMAD.MOV.U32 R11, RZ, RZ, 0x1c1f ;  /* 0x00001c1fff0b7424 */ /* 0x000fce00078e00ff */
[----:B01234-:R-:W-:Y:S05]  /*2a060*/  WARPSYNC.COLLECTIVE R15, `(.L_x_10708) ;  /* 0x000000000f087348 */ /* 0x01ffea0003c00000 */
[----:B---3--:R3:W0:Y:S02]  /*2a070*/  SHFL.IDX P6, R14, R13, R12, R11 ;  /* 0x0000000c0d0e7389 */ /* 0x00862400000c000b */
[----:B01234-:R-:W-:Y:S01]  /*2a080*/  ENDCOLLECTIVE ;  /* 0x000000000000791b */ /* 0x01ffe20003800000 */
.L_x_10708:
[----:B------:R-:W-:Y:S05]  /*2a090*/  BSYNC B1 ;  /* 0x0000000000017941 */ /* 0x000fea0003800000 */
.L_x_10707:
        /* <DEDUP_REMOVED lines=8> */
.L_x_10709:
[----:B------:R-:W-:Y:S05]  /*2a120*/  BRA `(.L_x_10710) ;  /* 0xfffffdf4002c7947 */ /* 0x000fea000383ffff */
.L_x_10420:
        /* <DEDUP_REMOVED lines=8> */
.L_x_10712:
[----:B------:R-:W-:Y:S05]  /*2a1b0*/  BSYNC B1 ;  /* 0x0000000000017941 */ /* 0x000fea0003800000 */
.L_x_10711:
        /* <DEDUP_REMOVED lines=8> */
.L_x_10713:
[----:B------:R-:W-:Y:S05]  /*2a240*/  BRA `(.L_x_10714) ;  /* 0xfffffdf400347947 */ /* 0x000fea000383ffff */
.L_x_10424:
[----:B------:R0:W0:Y:S02]  /*2a250*/  SYNCS.PHASECHK.TRANS64.TRYWAIT P3, [R86+URZ+0x228b0], R98 ;  /* 0x0228b062560075a7 */ /* 0x000024000806017f */
[----:B0-----:R-:W-:Y:S05]  /*2a260*/  @!P3 NANOSLEEP.SYNCS 0x989680 ;  /* 0x009896800000b95d */ /* 0x001fea0003900000 */
[----:B------:R-:W0:Y:S02]  /*2a270*/  @!P3 SYNCS.PHASECHK.TRANS64 P3, [R86+URZ+0x228b0], R98 ;  /* 0x0228b0625600b5a7 */ /* 0x000e24000806007f */
[----:B0-----:R-:W-:Y:S05]  /*2a280*/  @!P3 BRA `(.L_x_10424) ;  /* 0xfffffffc00f0b947 */ /* 0x001fea000383ffff */
[----:B------:R-:W-:Y:S05]  /*2a290*/  BRA `(.L_x_10715) ;  /* 0xfffffdf400ac7947 */ /* 0x000fea000383ffff */
.L_x_10436:
[----:B------:R-:W0:Y:S01]  /*2a2a0*/  S2R R2, SR_TID.X ;  /* 0x0000000000027919 */ /* 0x000e220000002100 */
[----:B------:R-:W-:Y:S01]  /*2a2b0*/  BSSY B0, `(.L_x_10716) ;  /* 0x000000c000007945 */ /* 0x000fe20003800000 */
[----:B------:R-:W-:Y:S02]  /*2a2c0*/  IMAD.MOV.U32 R12, RZ, RZ, RZ ;  /* 0x000000ffff0c7224 */ /* 0x000fe400078e00ff */
[----:B------:R-:W-:Y:S02]  /*2a2d0*/  IMAD.MOV.U32 R11, RZ, RZ, 0x1f ;  /* 0x0000001fff0b7424 */ /* 0x000fe400078e00ff */
[----:B------:R-:W-:Y:S02]  /*2a2e0*/  IMAD.MOV.U32 R15, RZ, RZ, -0x1 ;  /* 0xffffffffff0f7424 */ /* 0x000fe400078e00ff */
[----:B0-----:R-:W-:-:S05]  /*2a2f0*/  VIADD R3, R2, 0xffffff80 ;  /* 0xffffff8002037836 */ /* 0x001fca0000000000 */
[----:B------:R-:W-:-:S04]  /*2a300*/  SHF.R.S32.HI R2, RZ, 0x1f, R3 ;  /* 0x0000001fff027819 */ /* 0x000fc80000011403 */
[----:B------:R-:W-:-:S04]  /*2a310*/  LEA.HI R2, R2, R3, RZ, 0x7 ;  /* 0x0000000302027211 */ /* 0x000fc800078f38ff */
[----:B------:R-:W-:-:S05]  /*2a320*/  SHF.R.S32.HI R2, RZ, 0x7, R2 ;  /* 0x00000007ff027819 */ /* 0x000fca0000011402 */
[----:B------:R-:W-:-:S07]  /*2a330*/  IMAD.MOV.U32 R13, RZ, RZ, R2 ;  /* 0x000000ffff0d7224 */ /* 0x000fce00078e0002 */
[----:B-----5:R-:W-:Y:S05]  /*2a340*/  WARPSYNC.COLLECTIVE R15, `(.L_x_10717) ;  /* 0x000000000f087348 */ /* 0x020fea0003c00000 */
[----:B------:R0:W1:Y:S02]  /*2a350*/  SHFL.IDX P6, R14, R13, R12, R11 ;  /* 0x0000000c0d0e7389 */ /* 0x00006400000c000b */
[----:B01---5:R-:W-:Y:S01]  /*2a360*/  ENDCOLLECTIVE ;  /* 0x000000000000791b */ /* 0x023fe20003800000 */
.L_x_10717:
[----:B------:R-:W-:Y:S05]  /*2a370*/  BSYNC B0 ;  /* 0x0000000000007941 */ /* 0x000fea0003800000 */
.L_x_10716:
[----:B------:R-:W-:Y:S01]  /*2a380*/  IMAD.MOV.U32 R196, RZ, RZ, R14 ;  /* 0x000000ffffc47224 */ /* 0x000fe200078e000e */
[----:B------:R-:W-:Y:S06]  /*2a390*/  BRA `(.L_x_10718) ;  /* 0xfffffe00008c7947 */ /* 0x000fec000383ffff */
.L_x_10448:
        /* <DEDUP_REMOVED lines=8> */
.L_x_10720:
[----:B------:R-:W-:Y:S05]  /*2a420*/  BSYNC B1 ;  /* 0x0000000000017941 */ /* 0x000fea0003800000 */
.L_x_10719:
        /* <DEDUP_REMOVED lines=8> */
.L_x_10721:
[----:B------:R-:W-:Y:S02]  /*2a4b0*/  IMAD.MOV.U32 R13, RZ, RZ, R8 ;  /* 0x000000ffff0d7224 */ /* 0x000fe400078e0008 */
[----:B------:R-:W-:-:S07]  /*2a4c0*/  IMAD.MOV.U32 R3, RZ, RZ, R14 ;  /* 0x000000ffff037224 */ /* 0x000fce00078e000e */
[----:B------:R-:W-:Y:S05]  /*2a4d0*/  WARPSYNC.COLLECTIVE R15, `(.L_x_10722) ;  /* 0x000000000f087348 */ /* 0x000fea0003c00000 */
[----:B------:R0:W1:Y:S02]  /*2a4e0*/  SHFL.IDX P6, R14, R13, R12, R11 ;  /* 0x0000000c0d0e7389 */ /* 0x00006400000c000b */
[----:B01----:R-:W-:Y:S01]  /*2a4f0*/  ENDCOLLECTIVE ;  /* 0x000000000000791b */ /* 0x003fe20003800000 */
.L_x_10722:
[----:B------:R-:W-:Y:S02]  /*2a500*/  IMAD.MOV.U32 R13, RZ, RZ, R7 ;  /* 0x000000ffff0d7224 */ /* 0x000fe400078e0007 */
[----:B------:R-:W-:-:S07]  /*2a510*/  IMAD.MOV.U32 R4, RZ, RZ, R14 ;  /* 0x000000ffff047224 */ /* 0x000fce00078e000e */
[----:B------:R-:W-:Y:S05]  /*2a520*/  WARPSYNC.COLLECTIVE R15, `(.L_x_10723) ;  /* 0x000000000f087348 */ /* 0x000fea0003c00000 */
[----:B------:R0:W1:Y:S02]  /*2a530*/  SHFL.IDX P6, R14, R13, R12, R11 ;  /* 0x0000000c0d0e7389 */ /* 0x00006400000c000b */
[----:B01----:R-:W-:Y:S01]  /*2a540*/  ENDCOLLECTIVE ;  /* 0x000000000000791b */ /* 0x003fe20003800000 */
.L_x_10723:
[----:B------:R-:W-:Y:S05]  /*2a550*/  BRA `(.L_x_10724) ;  /* 0xfffffe0800907947 */ /* 0x000fea000383ffff */
.L_x_10451:
[----:B------:R-:W-:Y:S01]  /*2a560*/  BSSY B1, `(.L_x_10725) ;  /* 0x0000008000017945 */ /* 0x000fe20003800000 */
[----:B------:R-:W-:Y:S01]  /*2a570*/  IMAD.MOV.U32 R13, RZ, RZ, R6 ;  /* 0x000000ffff0d7224 */ /* 0x000fe200078e0006 */
[----:B------:R-:W-:Y:S01]  /*2a580*/  MOV R12, 0x1 ;  /* 0x00000001000c7802 */ /* 0x000fe20000000f00 */
[----:B------:R-:W-:Y:S02]  /*2a590*/  IMAD.MOV.U32 R11, RZ, RZ, 0x1c1f ;  /* 0x00001c1fff0b7424 */ /* 0x000fe400078e00ff */
[----:B------:R-:W-:-:S07]  /*2a5a0*/  IMAD.MOV.U32 R15, RZ, RZ, -0x1 ;  /* 0xffffffffff0f7424 */ /* 0x000fce00078e00ff */
[----:B0-2345:R-:W-:Y:S05]  /*2a5b0*/  WARPSYNC.COLLECTIVE R15, `(.L_x_10726) ;  /* 0x000000000f087348 */ /* 0x03dfea0003c00000 */
[----:B----4-:R1:W4:Y:S02]  /*2a5c0*/  SHFL.IDX P6, R14, R13, R12, R11 ;  /* 0x0000000c0d0e7389 */ /* 0x01032400000c000b */
[----:B012345:R-:W-:Y:S01]  /*2a5d0*/  ENDCOLLECTIVE ;  /* 0x000000000000791b */ /* 0x03ffe20003800000 */
.L_x_10726:
[----:B------:R-:W-:Y:S05]  /*2a5e0*/  BSYNC B1 ;  /* 0x0000000000017941 */ /* 0x000fea0003800000 */
.L_x_10725:
        /* <DEDUP_REMOVED lines=8> */
.L_x_10727:
[----:B------:R-:W-:Y:S02]  /*2a670*/  IMAD.MOV.U32 R13, RZ, RZ, R8 ;  /* 0x000000ffff0d7224 */ /* 0x000fe400078e0008 */
[----:B------:R-:W-:-:S07]  /*2a680*/  IMAD.MOV.U32 R3, RZ, RZ, R14 ;  /* 0x000000ffff037224 */ /* 0x000fce00078e000e */
[----:B------:R-:W-:Y:S05]  /*2a690*/  WARPSYNC.COLLECTIVE R15, `(.L_x_10728) ;  /* 0x000000000f087348 */ /* 0x000fea0003c00000 */
[----:B------:R0:W1:Y:S02]  /*2a6a0*/  SHFL.IDX P6, R14, R13, R12, R11 ;  /* 0x0000000c0d0e7389 */ /* 0x00006400000c000b */
[----:B01----:R-:W-:Y:S01]  /*2a6b0*/  ENDCOLLECTIVE ;  /* 0x000000000000791b */ /* 0x003fe20003800000 */
.L_x_10728:
[----:B------:R-:W-:Y:S02]  /*2a6c0*/  IMAD.MOV.U32 R13, RZ, RZ, R7 ;  /* 0x000000ffff0d7224 */ /* 0x000fe400078e0007 */
[----:B------:R-:W-:-:S07]  /*2a6d0*/  IMAD.MOV.U32 R4, RZ, RZ, R14 ;  /* 0x000000ffff047224 */ /* 0x000fce00078e000e */
[----:B------:R-:W-:Y:S05]  /*2a6e0*/  WARPSYNC.COLLECTIVE R15, `(.L_x_10729) ;  /* 0x000000000f087348 */ /* 0x000fea0003c00000 */
[----:B------:R0:W1:Y:S02]  /*2a6f0*/  SHFL.IDX P6, R14, R13, R12, R11 ;  /* 0x0000000c0d0e7389 */ /* 0x00006400000c000b */
[----:B01----:R-:W-:Y:S01]  /*2a700*/  ENDCOLLECTIVE ;  /* 0x000000000000791b */ /* 0x003fe20003800000 */
.L_x_10729:
[----:B------:R-:W-:Y:S05]  /*2a710*/  BRA `(.L_x_10730) ;  /* 0xfffffe0800b47947 */ /* 0x000fea000383ffff */
.L_x_10455:
[----:B0-----:R0:W1:Y:S02]  /*2a720*/  SYNCS.PHASECHK.TRANS64.TRYWAIT P0, [R18+URZ+0x22800], R5 ;  /* 0x02280005120075a7 */ /* 0x001064000800017f */
[----:B-1----:R-:W-:Y:S05]  /*2a730*/  @!P0 NANOSLEEP.SYNCS 0x989680 ;  /* 0x009896800000895d */ /* 0x002fea0003900000 */
[----:B------:R-:W1:Y:S02]  /*2a740*/  @!P0 SYNCS.PHASECHK.TRANS64 P0, [R18+URZ+0x22800], R5 ;  /* 0x02280005120085a7 */ /* 0x000e64000800007f */
[----:B-1----:R-:W-:Y:S05]  /*2a750*/  @!P0 BRA `(.L_x_10455) ;  /* 0xfffffffc00f08947 */ /* 0x002fea000383ffff */
[----:B------:R-:W-:Y:S05]  /*2a760*/  BRA `(.L_x_10731) ;  /* 0xfffffe0c00687947 */ /* 0x000fea000383ffff */
.L_x_10463:
[----:B------:R-:W0:Y:S01]  /*2a770*/  LDC R39, c[0x0][0x3f4] ;  /* 0x0000fd00ff277b82 */ /* 0x000e220000000800 */
        /* <DEDUP_REMOVED lines=8> */
.L_x_10733:
[----:B------:R-:W-:Y:S05]  /*2a800*/  BSYNC B1 ;  /* 0x0000000000017941 */ /* 0x000fea0003800000 */
.L_x_10732:
        /* <DEDUP_REMOVED lines=10> */
.L_x_10734:
[----:B------:R-:W-:Y:S01]  /*2a8b0*/  ISETP.GE.OR P1, PT, R41, R36, P0 ;  /* 0x000000242900720c */ /* 0x000fe20000726670 */
[----:B------:R-:W-:Y:S01]  /*2a8c0*/  IMAD.MOV.U32 R13, RZ, RZ, R37 ;  /* 0x000000ffff0d7224 */ /* 0x000fe200078e0025 */
[----:B------:R-:W-:-:S11]  /*2a8d0*/  MOV R5, R14 ;  /* 0x0000000e00057202 */ /* 0x000fd60000000f00 */
[----:B------:R-:W-:Y:S05]  /*2a8e0*/  WARPSYNC.COLLECTIVE R15, `(.L_x_10735) ;  /* 0x000000000f087348 */ /* 0x000fea0003c00000 */
[----:B------:R0:W1:Y:S02]  /*2a8f0*/  SHFL.IDX P6, R14, R13, R12, R11 ;  /* 0x0000000c0d0e7389 */ /* 0x00006400000c000b */
[----:B01----:R-:W-:Y:S01]  /*2a900*/  ENDCOLLECTIVE ;  /* 0x000000000000791b */ /* 0x003fe20003800000 */
.L_x_10735:
        /* <DEDUP_REMOVED lines=8> */
.L_x_10736:
[----:B------:R-:W-:Y:S01]  /*2a990*/  ULDC.64 UR4, c[0x0][0x208] ;  /* 0x0000820000047ab9 */ /* 0x000fe20000000a00 */
[----:B------:R-:W-:-:S05]  /*2a9a0*/  @!P1 IADD3 R14, P3, R16, R14, RZ ;  /* 0x0000000e100e9210 */ /* 0x000fca0007f7e0ff */
[----:B------:R-:W-:Y:S01]  /*2a9b0*/  @!P1 IMAD.X R3, R7, 0x1, R17, P3 ;  /* 0x0000000107039824 */ /* 0x000fe200018e0611 */
[----:B------:R-:W-:Y:S01]  /*2a9c0*/  @!P1 MOV R24, R14 ;  /* 0x0000000e00189202 */ /* 0x000fe20000000f00 */
[----:B------:R-:W5:Y:S02]  /*2a9d0*/  @!P1 LD.E.128 R4, desc[UR4][R4.64] ;  /* 0x0000000404049980 */ /* 0x000f64000c101d00 */
        /* <DEDUP_REMOVED lines=11> */
.L_x_10737:
[----:B------:R-:W-:Y:S02]  /*2aa90*/  IMAD.MOV.U32 R13, RZ, RZ, R35 ;  /* 0x000000ffff0d7224 */ /* 0x000fe400078e0023 */
[----:B------:R-:W-:-:S07]  /*2aaa0*/  IMAD.MOV.U32 R3, RZ, RZ, R14 ;  /* 0x000000ffff037224 */ /* 0x000fce00078e000e */
[----:B------:R-:W-:Y:S05]  /*2aab0*/  WARPSYNC.COLLECTIVE R15, `(.L_x_10738) ;  /* 0x000000000f087348 */ /* 0x000fea0003c00000 */
[----:B------:R0:W1:Y:S02]  /*2aac0*/  SHFL.IDX P6, R14, R13, R12, R11 ;  /* 0x0000000c0d0e7389 */ /* 0x00006400000c000b */
[----:B01----:R-:W-:Y:S01]  /*2aad0*/  ENDCOLLECTIVE ;  /* 0x000000000000791b */ /* 0x003fe20003800000 */
.L_x_10738:
[----:B------:R-:W-:Y:S01]  /*2aae0*/  MOV R13, R37 ;  /* 0x00000025000d7202 */ /* 0x000fe20000000f00 */
[----:B------:R-:W-:-:S07]  /*2aaf0*/  IMAD.MOV.U32 R35, RZ, RZ, R14 ;  /* 0x000000ffff237224 */ /* 0x000fce00078e000e */
[----:B------:R-:W-:Y:S05]  /*2ab00*/  WARPSYNC.COLLECTIVE R15, `(.L_x_10739) ;  /* 0x000000000f087348 */ /* 0x000fea0003c00000 */
[----:B------:R0:W1:Y:S02]  /*2ab10*/  SHFL.IDX P6, R14, R13, R12, R11 ;  /* 0x0000000c0d0e7389 */ /* 0x00006400000c000b */
[----:B01----:R-:W-:Y:S01]  /*2ab20*/  ENDCOLLECTIVE ;  /* 0x000000000000791b */ /* 0x003fe20003800000 */
.L_x_10739:
[----:B------:R-:W-:Y:S02]  /*2ab30*/  IMAD.MOV.U32 R13, RZ, RZ, R9 ;  /* 0x000000ffff0d7224 */ /* 0x000fe400078e0009 */
[----:B------:R-:W-:-:S07]  /*2ab40*/  IMAD.MOV.U32 R37, RZ, RZ, R14 ;  /* 0x000000ffff257224 */ /* 0x000fce00078e000e */
[----:B------:R-:W-:Y:S05]  /*2ab50*/  WARPSYNC.COLLECTIVE R15, `(.L_x_10740) ;  /* 0x000000000f087348 */ /* 0x000fea0003c00000 */
[----:B------:R0:W1:Y:S02]  /*2ab60*/  SHFL.IDX P6, R14, R13, R12, R11 ;  /* 0x0000000c0d0e7389 */ /* 0x00006400000c000b */
[----:B01----:R-:W-:Y:S01]  /*2ab70*/  ENDCOLLECTIVE ;  /* 0x000000000000791b */ /* 0x003fe20003800000 */
.L_x_10740:
[----:B------:R-:W-:Y:S02]  /*2ab80*/  @!P1 IMAD.MOV.U32 R32, RZ, RZ, R4 ;  /* 0x000000ffff209224 */ /* 0x000fe400078e0004 */
[----:B------:R-:W-:Y:S01]  /*2ab90*/  @!P1 IMAD.MOV.U32 R33, RZ, RZ, R5 ;  /* 0x000000ffff219224 */ /* 0x000fe200078e0005 */
[----:B------:R-:W-:Y:S01]  /*2aba0*/  CS2R R4, SRZ ;  /* 0x0000000000047805 */ /* 0x000fe2000001ff00 */
[----:B------:R-:W-:Y:S02]  /*2abb0*/  @!P1 IMAD.MOV.U32 R30, RZ, RZ, R6 ;  /* 0x000000ffff1e9224 */ /* 0x000fe400078e0006 */
[----:B------:R-:W-:Y:S01]  /*2abc0*/  @!P1 IMAD.MOV.U32 R31, RZ, RZ, R7 ;  /* 0x000000ffff1f9224 */ /* 0x000fe200078e0007 */
[----:B------:R-:W-:Y:S01]  /*2abd0*/  @!P1 MOV R28, R24 ;  /* 0x00000018001c9202 */ /* 0x000fe20000000f00 */
[----:B------:R-:W-:Y:S02]  /*2abe0*/  @!P1 IMAD.MOV.U32 R29, RZ, RZ, R25 ;  /* 0x000000ffff1d9224 */ /* 0x000fe400078e0019 */
[----:B------:R-:W-:-:S02]  /*2abf0*/  @!P1 IMAD.MOV.U32 R20, RZ, RZ, R26 ;  /* 0x000000ffff149224 */ /* 0x000fc400078e001a */
[----:B------:R-:W-:Y:S01]  /*2ac00*/  @!P1 IMAD.MOV.U32 R21, RZ, RZ, R27 ;  /* 0x000000ffff159224 */ /* 0x000fe200078e001b */
[----:B------:R-:W-:Y:S06]  /*2ac10*/  BRA `(.L_x_10741) ;  /* 0xfffffe2c002c7947 */ /* 0x000fec000383ffff */
.L_x_10467:
[----:B0-----:R0:W1:Y:S02]  /*2ac20*/  SYNCS.PHASECHK.TRANS64.TRYWAIT P1, [R18+URZ+0x22800], R3 ;  /* 0x02280003120075a7 */ /* 0x001064000802017f */
[----:B-1----:R-:W-:Y:S05]  /*2ac30*/  @!P1 NANOSLEEP.SYNCS 0x989680 ;  /* 0x009896800000995d */ /* 0x002fea0003900000 */
[----:B------:R-:W1:Y:S02]  /*2ac40*/  @!P1 SYNCS.PHASECHK.TRANS64 P1, [R18+URZ+0x22800], R3 ;  /* 0x02280003120095a7 */ /* 0x000e64000802007f */
[----:B-1----:R-:W-:Y:S05]  /*2ac50*/  @!P1 BRA `(.L_x_10467) ;  /* 0xfffffffc00f09947 */ /* 0x002fea000383ffff */
[----:B------:R-:W-:Y:S05]  /*2ac60*/  BRA `(.L_x_10742) ;  /* 0xfffffe2c009c7947 */ /* 0x000fea000383ffff */
.L_x_10473:
[----:B-1----:R1:W2:Y:S02]  /*2ac70*/  SYNCS.PHASECHK.TRANS64.TRYWAIT P1, [R0+URZ+0x22830], R5 ;  /* 0x02283005000075a7 */ /* 0x0022a4000802017f */
[----:B--2---:R-:W-:Y:S05]  /*2ac80*/  @!P1 NANOSLEEP.SYNCS 0x989680 ;  /* 0x009896800000995d */ /* 0x004fea0003900000 */
[----:B------:R-:W2:Y:S02]  /*2ac90*/  @!P1 SYNCS.PHASECHK.TRANS64 P1, [R0+URZ+0x22830], R5 ;  /* 0x02283005000095a7 */ /* 0x000ea4000802007f */
[----:B--2---:R-:W-:Y:S05]  /*2aca0*/  @!P1 BRA `(.L_x_10473) ;  /* 0xfffffffc00f09947 */ /* 0x004fea000383ffff */
[----:B------:R-:W-:Y:S05]  /*2acb0*/  BRA `(.L_x_10472) ;  /* 0xfffffe4c00cc7947 */ /* 0x000fea000383ffff */
.L_x_10480:
[----:B-1----:R1:W2:Y:S02]  /*2acc0*/  SYNCS.PHASECHK.TRANS64.TRYWAIT P2, [R15+URZ+0x22830], R14 ;  /* 0x0228300e0f0075a7 */ /* 0x0022a4000804017f */
[----:B--2---:R-:W-:Y:S05]  /*2acd0*/  @!P2 NANOSLEEP.SYNCS 0x989680 ;  /* 0x009896800000a95d */ /* 0x004fea0003900000 */
[----:B------:R-:W2:Y:S02]  /*2ace0*/  @!P2 SYNCS.PHASECHK.TRANS64 P2, [R15+URZ+0x22830], R14 ;  /* 0x0228300e0f00a5a7 */ /* 0x000ea4000804007f */
[----:B--2---:R-:W-:Y:S05]  /*2acf0*/  @!P2 BRA `(.L_x_10480) ;  /* 0xfffffffc00f0a947 */ /* 0x004fea000383ffff */
[----:B------:R-:W-:Y:S05]  /*2ad00*/  BRA `(.L_x_10479) ;  /* 0xfffffe8c00747947 */ /* 0x000fea000383ffff */
.L_x_10484:
[----:B-1----:R1:W2:Y:S02]  /*2ad10*/  SYNCS.PHASECHK.TRANS64.TRYWAIT P1, [R15+URZ+0x22850], R14 ;  /* 0x0228500e0f0075a7 */ /* 0x0022a4000802017f */
[----:B--2---:R-:W-:Y:S05]  /*2ad20*/  @!P1 NANOSLEEP.SYNCS 0x989680 ;  /* 0x009896800000995d */ /* 0x004fea0003900000 */
[----:B------:R-:W2:Y:S02]  /*2ad30*/  @!P1 SYNCS.PHASECHK.TRANS64 P1, [R15+URZ+0x22850], R14 ;  /* 0x0228500e0f0095a7 */ /* 0x000ea4000802007f */
[----:B--2---:R-:W-:Y:S05]  /*2ad40*/  @!P1 BRA `(.L_x_10484) ;  /* 0xfffffffc00f09947 */ /* 0x004fea000383ffff */
[----:B------:R-:W-:Y:S05]  /*2ad50*/  BRA `(.L_x_10481) ;  /* 0xfffffe9800987947 */ /* 0x000fea000383ffff */
.L_x_10493:
[----:B-1----:R1:W2:Y:S02]  /*2ad60*/  SYNCS.PHASECHK.TRANS64.TRYWAIT P1, [R14+URZ+0x22830], R15 ;  /* 0x0228300f0e0075a7 */ /* 0x0022a4000802017f */
[----:B--2---:R-:W-:Y:S05]  /*2ad70*/  @!P1 NANOSLEEP.SYNCS 0x989680 ;  /* 0x009896800000995d */ /* 0x004fea0003900000 */
[----:B------:R-:W2:Y:S02]  /*2ad80*/  @!P1 SYNCS.PHASECHK.TRANS64 P1, [R14+URZ+0x22830], R15 ;  /* 0x0228300f0e0095a7 */ /* 0x000ea4000802007f */
[----:B--2---:R-:W-:Y:S05]  /*2ad90*/  @!P1 BRA `(.L_x_10493) ;  /* 0xfffffffc00f09947 */ /* 0x004fea000383ffff */
[----:B------:R-:W-:Y:S05]  /*2ada0*/  BRA `(.L_x_10492) ;  /* 0xfffffed0002c7947 */ /* 0x000fea000383ffff */
.L_x_10497:
[----:B-1----:R1:W2:Y:S02]  /*2adb0*/  SYNCS.PHASECHK.TRANS64.TRYWAIT P1, [R15+URZ+0x22850], R14 ;  /* 0x0228500e0f0075a7 */ /* 0x0022a4000802017f */
[----:B--2---:R-:W-:Y:S05]  /*2adc0*/  @!P1 NANOSLEEP.SYNCS 0x989680 ;  /* 0x009896800000995d */ /* 0x004fea0003900000 */
[----:B------:R-:W2:Y:S02]  /*2add0*/  @!P1 SYNCS.PHASECHK.TRANS64 P1, [R15+URZ+0x22850], R14 ;  /* 0x0228500e0f0095a7 */ /* 0x000ea4000802007f */
[----:B--2---:R-:W-:Y:S05]  /*2ade0*/  @!P1 BRA `(.L_x_10497) ;  /* 0xfffffffc00f09947 */ /* 0x004fea000383ffff */
[----:B------:R-:W-:Y:S05]  /*2adf0*/  BRA `(.L_x_10494) ;  /* 0xfffffedc00447947 */ /* 0x000fea000383ffff */
.L_x_10504:
[----:B-1----:R1:W2:Y:S02]  /*2ae00*/  SYNCS.PHASECHK.TRANS64.TRYWAIT P1, [R11+URZ+0x22850], R2 ;  /* 0x022850020b0075a7 */ /* 0x0022a4000802017f */
[----:B--2---:R-:W-:Y:S05]  /*2ae10*/  @!P1 NANOSLEEP.SYNCS 0x989680 ;  /* 0x009896800000995d */ /* 0x004fea0003900000 */
[----:B------:R-:W2:Y:S02]  /*2ae20*/  @!P1 SYNCS.PHASECHK.TRANS64 P1, [R11+URZ+0x22850], R2 ;  /* 0x022850020b0095a7 */ /* 0x000ea4000802007f */
[----:B--2---:R-:W-:Y:S05]  /*2ae30*/  @!P1 BRA `(.L_x_10504) ;  /* 0xfffffffc00f09947 */ /* 0x004fea000383ffff */
[----:B------:R-:W-:Y:S05]  /*2ae40*/  BRA `(.L_x_10503) ;  /* 0xffffff0400e07947 */ /* 0x000fea000383ffff */
.L_x_10508:
        /* <DEDUP_REMOVED lines=10> */
[----:B-----5:R-:W-:Y:S01]  /*2aef0*/  IMAD.MOV.U32 R12, RZ, RZ, R9 ;  /* 0x000000ffff0c7224 */ /* 0x020fe200078e0009 */
[----:B------:R-:W-:Y:S02]  /*2af00*/  SEL R50, R90, R111, P0 ;  /* 0x0000006f5a327207 */ /* 0x000fe40000000000 */
[----:B------:R-:W-:-:S07]  /*2af10*/  SEL R111, R111, R90, P0 ;  /* 0x0000005a6f6f7207 */ /* 0x000fce0000000000 */
[----:B--2---:R-:W-:Y:S05]  /*2af20*/  WARPSYNC.COLLECTIVE R15, `(.L_x_10743) ;  /* 0x000000000f087348 */ /* 0x004fea0003c00000 */
[----:B------:R0:W1:Y:S02]  /*2af30*/  SHFL.IDX P6, R14, R13, R12, R11 ;  /* 0x0000000c0d0e7389 */ /* 0x00006400000c000b */
[----:B012---:R-:W-:Y:S01]  /*2af40*/  ENDCOLLECTIVE ;  /* 0x000000000000791b */ /* 0x007fe20003800000 */
.L_x_10743:
        /* <DEDUP_REMOVED lines=12> */
[----:B------:R-:W-:-:S02]  /*2b010*/  SEL R0, R114, R45, P0 ;  /* 0x0000002d72007207 */ /* 0x000fc40000000000 */
[----:B------:R-:W-:-:S07]  /*2b020*/  MOV R98, R14 ;  /* 0x0000000e00627202 */ /* 0x000fce0000000f00 */
[----:B------:R-:W-:Y:S05]  /*2b030*/  WARPSYNC.COLLECTIVE R15, `(.L_x_10744) ;  /* 0x000000000f087348 */ /* 0x000fea0003c00000 */
[----:B------:R0:W1:Y:S02]  /*2b040*/  SHFL.IDX P6, R14, R13, R12, R11 ;  /* 0x0000000c0d0e7389 */ /* 0x00006400000c000b */
[----:B01----:R-:W-:Y:S01]  /*2b050*/  ENDCOLLECTIVE ;  /* 0x000000000000791b */ /* 0x003fe20003800000 */
.L_x_10744:
        /* <DEDUP_REMOVED lines=19> */
.L_x_10745:
        /* <DEDUP_REMOVED lines=18> */
.L_x_10746:
        /* <DEDUP_REMOVED lines=18> */
.L_x_10747:
        /* <DEDUP_REMOVED lines=10> */
.L_x_10748:
[----:B------:R-:W-:Y:S01]  /*2b470*/  IMAD.MOV.U32 R13, RZ, RZ, R41 ;  /* 0x000000ffff0d7224 */ /* 0x000fe200078e0029 */
[----:B------:R-:W-:Y:S01]  /*2b480*/  MOV R12, R10 ;  /* 0x0000000a000c7202 */ /* 0x000fe20000000f00 */
[----:B------:R-:W-:-:S07]  /*2b490*/  IMAD.MOV.U32 R80, RZ, RZ, R14 ;  /* 0x000000ffff507224 */ /* 0x000fce00078e000e */
[----:B------:R-:W-:Y:S05]  /*2b4a0*/  WARPSYNC.COLLECTIVE R15, `(.L_x_10749) ;  /* 0x000000000f087348 */ /* 0x000fea0003c00000 */
[----:B------:R0:W1:Y:S02]  /*2b4b0*/  SHFL.IDX P6, R14, R13, R12, R11 ;  /* 0x0000000c0d0e7389 */ /* 0x00006400000c000b */
[----:B01----:R-:W-:Y:S01]  /*2b4c0*/  ENDCOLLECTIVE ;  /* 0x000000000000791b */ /* 0x003fe20003800000 */
.L_x_10749:
[----:B------:R-:W-:Y:S02]  /*2b4d0*/  IMAD.MOV.U32 R13, RZ, RZ, R67 ;  /* 0x000000ffff0d7224 */ /* 0x000fe400078e0043 */
[----:B------:R-:W-:-:S07]  /*2b4e0*/  IMAD.MOV.U32 R41, RZ, RZ, R14 ;  /* 0x000000ffff297224 */ /* 0x000fce00078e000e */
[----:B------:R-:W-:Y:S05]  /*2b4f0*/  WARPSYNC.COLLECTIVE R15, `(.L_x_10750) ;  /* 0x000000000f087348 */ /* 0x000fea0003c00000 */
[----:B------:R0:W1:Y:S02]  /*2b500*/  SHFL.IDX P6, R14, R13, R12, R11 ;  /* 0x0000000c0d0e7389 */ /* 0x00006400000c000b */
[----:B01----:R-:W-:Y:S01]  /*2b510*/  ENDCOLLECTIVE ;  /* 0x000000000000791b */ /* 0x003fe20003800000 */
.L_x_10750:
[----:B------:R-:W-:Y:S02]  /*2b520*/  IMAD.MOV.U32 R13, RZ, RZ, R0 ;  /* 0x000000ffff0d7224 */ /* 0x000fe400078e0000 */
[----:B------:R-:W-:Y:S02]  /*2b530*/  IMAD.MOV.U32 R12, RZ, RZ, R9 ;  /* 0x000000ffff0c7224 */ /* 0x000fe400078e0009 */
[----:B------:R-:W-:-:S07]  /*2b540*/  IMAD.MOV.U32 R67, RZ, RZ, R14 ;  /* 0x000000ffff437224 */ /* 0x000fce00078e000e */
[----:B------:R-:W-:Y:S05]  /*2b550*/  WARPSYNC.COLLECTIVE R15, `(.L_x_10751) ;  /* 0x000000000f087348 */ /* 0x000fea0003c00000 */
[----:B------:R0:W1:Y:S02]  /*2b560*/  SHFL.IDX P6, R14, R13, R12, R11 ;  /* 0x0000000c0d0e7389 */ /* 0x00006400000c000b */
[----:B01----:R-:W-:Y:S01]  /*2b570*/  ENDCOLLECTIVE ;  /* 0x000000000000791b */ /* 0x003fe20003800000 */
.L_x_10751:
[----:B------:R-:W-:Y:S02]  /*2b580*/  SEL R79, R80, R67, P0 ;  /* 0x00000043504f7207 */ /* 0x000fe40000000000 */
[----:B------:R-:W-:Y:S02]  /*2b590*/  SEL R80, R67, R80, P0 ;  /* 0x0000005043507207 */ /* 0x000fe40000000000 */
[----:B------:R-:W-:Y:S01]  /*2b5a0*/  MOV R13, R2 ;  /* 0x00000002000d7202 */ /* 0x000fe20000000f00 */
[----:B------:R-:W-:-:S07]  /*2b5b0*/  IMAD.MOV.U32 R0, RZ, RZ, R14 ;  /* 0x000000ffff007224 */ /* 0x000fce00078e000e */
[----:B------:R-:W-:Y:S05]  /*2b5c0*/  WARPSYNC.COLLECTIVE R15, `(.L_x_10752) ;  /* 0x000000000f087348 */ /* 0x000fea0003c00000 */
[----:B------:R0:W1:Y:S02]  /*2b5d0*/  SHFL.IDX P6, R14, R13, R12, R11 ;  /* 0x0000000c0d0e7389 */ /* 0x00006400000c000b */
[----:B01----:R-:W-:Y:S01]  /*2b5e0*/  ENDCOLLECTIVE ;  /* 0x000000000000791b */ /* 0x003fe20003800000 */
.L_x_10752:
[----:B------:R-:W-:Y:S02]  /*2b5f0*/  IMAD.MOV.U32 R13, RZ, RZ, R47 ;  /* 0x000000ffff0d7224 */ /* 0x000fe400078e002f */
[----:B------:R-:W-:Y:S02]  /*2b600*/  IMAD.MOV.U32 R12, RZ, RZ, R10 ;  /* 0x000000ffff0c7224 */ /* 0x000fe400078e000a */
[----:B------:R-:W-:-:S07]  /*2b610*/  IMAD.MOV.U32 R3, RZ, RZ, R14 ;  /* 0x000000ffff037224 */ /* 0x000fce00078e000e */
[----:B------:R-:W-:Y:S05]  /*2b620*/  WARPSYNC.COLLECTIVE R15, `(.L_x_10753) ;  /* 0x000000000f087348 */ /* 0x000fea0003c00000 */
[----:B------:R0:W1:Y:S02]  /*2b630*/  SHFL.IDX P6, R14, R13, R12, R11 ;  /* 0x0000000c0d0e7389 */ /* 0x00006400000c000b */
[----:B01----:R-:W-:Y:S01]  /*2b640*/  ENDCOLLECTIVE ;  /* 0x000000000000791b */ /* 0x003fe20003800000 */
.L_x_10753:
[----:B------:R-:W-:Y:S01]  /*2b650*/  IMAD.MOV.U32 R13, RZ, RZ, R77 ;  /* 0x000000ffff0d7224 */ /* 0x000fe200078e004d */
[----:B------:R-:W-:Y:S02]  /*2b660*/  SEL R77, R78, R41, P0 ;  /* 0x000000294e4d7207 */ /* 0x000fe40000000000 */
[----:B------:R-:W-:Y:S01]  /*2b670*/  SEL R78, R41, R78, P0 ;  /* 0x0000004e294e7207 */ /* 0x000fe20000000000 */
[----:B------:R-:W-:-:S07]  /*2b680*/  IMAD.MOV.U32 R47, RZ, RZ, R14 ;  /* 0x000000ffff2f7224 */ /* 0x000fce00078e000e */
[----:B------:R-:W-:Y:S05]  /*2b690*/  WARPSYNC.COLLECTIVE R15, `(.L_x_10754) ;  /* 0x000000000f087348 */ /* 0x000fea0003c00000 */
[----:B------:R0:W1:Y:S02]  /*2b6a0*/  SHFL.IDX P6, R14, R13, R12, R11 ;  /* 0x0000000c0d0e7389 */ /* 0x00006400000c000b */
[----:B01----:R-:W-:Y:S01]  /*2b6b0*/  ENDCOLLECTIVE ;  /* 0x000000000000791b */ /* 0x003fe20003800000 */
.L_x_10754:
        /* <DEDUP_REMOVED lines=8> */
.L_x_10755:
[----:B------:R-:W-:Y:S02]  /*2b740*/  SEL R2, R3, R4, P0 ;  /* 0x0000000403027207 */ /* 0x000fe40000000000 */
[----:B------:R-:W-:Y:S01]  /*2b750*/  SEL R3, R4, R3, P0 ;  /* 0x0000000304037207 */ /* 0x000fe20000000000 */
[----:B------:R-:W-:Y:S02]  /*2b760*/  IMAD.MOV.U32 R13, RZ, RZ, R40 ;  /* 0x000000ffff0d7224 */ /* 0x000fe400078e0028 */
[----:B------:R-:W-:-:S07]  /*2b770*/  IMAD.MOV.U32 R20, RZ, RZ, R14 ;  /* 0x000000ffff147224 */ /* 0x000fce00078e000e */
[----:B------:R-:W-:Y:S05]  /*2b780*/  WARPSYNC.COLLECTIVE R15, `(.L_x_10756) ;  /* 0x000000000f087348 */ /* 0x000fea0003c00000 */
[----:B------:R0:W1:Y:S02]  /*2b790*/  SHFL.IDX P6, R14, R13, R12, R11 ;  /* 0x0000000c0d0e7389 */ /* 0x00006400000c000b */
[----:B01----:R-:W-:Y:S01]  /*2b7a0*/  ENDCOLLECTIVE ;  /* 0x000000000000791b */ /* 0x003fe20003800000 */
.L_x_10756:
[----:B------:R-:W-:Y:S02]  /*2b7b0*/  IMAD.MOV.U32 R13, RZ, RZ, R49 ;  /* 0x000000ffff0d7224 */ /* 0x000fe400078e0031 */
[----:B------:R-:W-:Y:S02]  /*2b7c0*/  IMAD.MOV.U32 R12, RZ, RZ, R10 ;  /* 0x000000ffff0c7224 */ /* 0x000fe400078e000a */
[----:B------:R-:W-:-:S07]  /*2b7d0*/  IMAD.MOV.U32 R40, RZ, RZ, R14 ;  /* 0x000000ffff287224 */ /* 0x000fce00078e000e */
[----:B------:R-:W-:Y:S05]  /*2b7e0*/  WARPSYNC.COLLECTIVE R15, `(.L_x_10757) ;  /* 0x000000000f087348 */ /* 0x000fea0003c00000 */
[----:B------:R0:W1:Y:S02]  /*2b7f0*/  SHFL.IDX P6, R14, R13, R12, R11 ;  /* 0x0000000c0d0e7389 */ /* 0x00006400000c000b */
[----:B01----:R-:W-:Y:S01]  /*2b800*/  ENDCOLLECTIVE ;  /* 0x000000000000791b */ /* 0x003fe20003800000 */
.L_x_10757:
[----:B------:R-:W-:Y:S01]  /*2b810*/  IMAD.MOV.U32 R13, RZ, RZ, R121 ;  /* 0x000000ffff0d7224 */ /* 0x000fe200078e0079 */
[----:B------:R-:W-:-:S07]  /*2b820*/  MOV R49, R14 ;  /* 0x0000000e00317202 */ /* 0x000fce0000000f00 */
[----:B------:R-:W-:Y:S05]  /*2b830*/  WARPSYNC.COLLECTIVE R15, `(.L_x_10758) ;  /* 0x000000000f087348 */ /* 0x000fea0003c00000 */
[----:B------:R0:W1:Y:S02]  /*2b840*/  SHFL.IDX P6, R14, R13, R12, R11 ;  /* 0x0000000c0d0e7389 */ /* 0x00006400000c000b */
[----:B01----:R-:W-:Y:S01]  /*2b850*/  ENDCOLLECTIVE ;  /* 0x000000000000791b */ /* 0x003fe20003800000 */
.L_x_10758:
        /* <DEDUP_REMOVED lines=8> */
.L_x_10759:
[----:B------:R-:W-:Y:S02]  /*2b8e0*/  SEL R21, R40, R121, P0 ;  /* 0x0000007928157207 */ /* 0x000fe40000000000 */
[----:B------:R-:W-:Y:S01]  /*2b8f0*/  SEL R40, R121, R40, P0 ;  /* 0x0000002879287207 */ /* 0x000fe20000000000 */
[----:B------:R-:W-:Y:S02]  /*2b900*/  IMAD.MOV.U32 R13, RZ, RZ, R44 ;  /* 0x000000ffff0d7224 */ /* 0x000fe400078e002c */
[----:B------:R-:W-:-:S07]  /*2b910*/  IMAD.MOV.U32 R42, RZ, RZ, R14 ;  /* 0x000000ffff2a7224 */ /* 0x000fce00078e000e */
[----:B------:R-:W-:Y:S05]  /*2b920*/  WARPSYNC.COLLECTIVE R15, `(.L_x_10760) ;  /* 0x000000000f087348 */ /* 0x000fea0003c00000 */
[----:B------:R0:W1:Y:S02]  /*2b930*/  SHFL.IDX P6, R14, R13, R12, R11 ;  /* 0x0000000c0d0e7389 */ /* 0x00006400000c000b */
[----:B01----:R-:W-:Y:S01]  /*2b940*/  ENDCOLLECTIVE ;  /* 0x000000000000791b */ /* 0x003fe20003800000 */
.L_x_10760:
[----:B------:R-:W-:Y:S02]  /*2b950*/  IMAD.MOV.U32 R13, RZ, RZ, R119 ;  /* 0x000000ffff0d7224 */ /* 0x000fe400078e0077 */
[----:B------:R-:W-:Y:S01]  /*2b960*/  IMAD.MOV.U32 R12, RZ, RZ, R10 ;  /* 0x000000ffff0c7224 */ /* 0x000fe200078e000a */
[----:B------:R-:W-:-:S07]  /*2b970*/  MOV R44, R14 ;  /* 0x0000000e002c7202 */ /* 0x000fce0000000f00 */
[----:B------:R-:W-:Y:S05]  /*2b980*/  WARPSYNC.COLLECTIVE R15, `(.L_x_10761) ;  /* 0x000000000f087348 */ /* 0x000fea0003c00000 */
[----:B------:R0:W1:Y:S02]  /*2b990*/  SHFL.IDX P6, R14, R13, R12, R11 ;  /* 0x0000000c0d0e7389 */ /* 0x00006400000c000b */
[----:B01----:R-:W-:Y:S01]  /*2b9a0*/  ENDCOLLECTIVE ;  /* 0x000000000000791b */ /* 0x003fe20003800000 */
.L_x_10761:
[----:B------:R-:W-:Y:S02]  /*2b9b0*/  IMAD.MOV.U32 R13, RZ, RZ, R117 ;  /* 0x000000ffff0d7224 */ /* 0x000fe400078e0075 */
[----:B------:R-:W-:-:S07]  /*2b9c0*/  IMAD.MOV.U32 R119, RZ, RZ, R14 ;  /* 0x000000ffff777224 */ /* 0x000fce00078e000e */
[----:B------:R-:W-:Y:S05]  /*2b9d0*/  WARPSYNC.COLLECTIVE R15, `(.L_x_10762) ;  /* 0x000000000f087348 */ /* 0x000fea0003c00000 */
[----:B------:R0:W1:Y:S02]  /*2b9e0*/  SHFL.IDX P6, R14, R13, R12, R11 ;  /* 0x0000000c0d0e7389 */ /* 0x00006400000c000b */
[----:B01----:R-:W-:Y:S01]  /*2b9f0*/  ENDCOLLECTIVE ;  /* 0x000000000000791b */ /* 0x003fe20003800000 */
.L_x_10762:
        /* <DEDUP_REMOVED lines=8> */
.L_x_10763:
[----:B------:R-:W-:Y:S02]  /*2ba80*/  IMAD.MOV.U32 R13, RZ, RZ, R48 ;  /* 0x000000ffff0d7224 */ /* 0x000fe400078e0030 */
[----:B------:R-:W-:-:S07]  /*2ba90*/  IMAD.MOV.U32 R46, RZ, RZ, R14 ;  /* 0x000000ffff2e7224 */ /* 0x000fce00078e000e */
[----:B------:R-:W-:Y:S05]  /*2baa0*/  WARPSYNC.COLLECTIVE R15, `(.L_x_10764) ;  /* 0x000000000f087348 */ /* 0x000fea0003c00000 */
[----:B------:R0:W1:Y:S02]  /*2bab0*/  SHFL.IDX P6, R14, R13, R12, R11 ;  /* 0x0000000c0d0e7389 */ /* 0x00006400000c000b */
[----:B01----:R-:W-:Y:S01]  /*2bac0*/  ENDCOLLECTIVE ;  /* 0x000000000000791b */ /* 0x003fe20003800000 */
.L_x_10764:
[----:B------:R-:W-:Y:S02]  /*2bad0*/  IMAD.MOV.U32 R13, RZ, RZ, R115 ;  /* 0x000000ffff0d7224 */ /* 0x000fe400078e0073 */
[----:B------:R-:W-:Y:S02]  /*2bae0*/  IMAD.MOV.U32 R12, RZ, RZ, R10 ;  /* 0x000000ffff0c7224 */ /* 0x000fe400078e000a */
[----:B------:R-:W-:-:S07]  /*2baf0*/  IMAD.MOV.U32 R48, RZ, RZ, R14 ;  /* 0x000000ffff307224 */ /* 0x000fce00078e000e */
[----:B------:R-:W-:Y:S05]  /*2bb00*/  WARPSYNC.COLLECTIVE R15, `(.L_x_10765) ;  /* 0x000000000f087348 */ /* 0x000fea0003c00000 */
[----:B------:R0:W1:Y:S02]  /*2bb10*/  SHFL.IDX P6, R14, R13, R12, R11 ;  /* 0x0000000c0d0e7389 */ /* 0x00006400000c000b */
[----:B01----:R-:W-:Y:S01]  /*2bb20*/  ENDCOLLECTIVE ;  /* 0x000000000000791b */ /* 0x003fe20003800000 */
.L_x_10765:
[----:B------:R-:W-:Y:S01]  /*2bb30*/  MOV R13, R113 ;  /* 0x00000071000d7202 */ /* 0x000fe20000000f00 */
[----:B------:R-:W-:-:S07]  /*2bb40*/  IMAD.MOV.U32 R115, RZ, RZ, R14 ;  /* 0x000000ffff737224 */ /* 0x000fce00078e000e */
[----:B------:R-:W-:Y:S05]  /*2bb50*/  WARPSYNC.COLLECTIVE R15, `(.L_x_10766) ;  /* 0x000000000f087348 */ /* 0x000fea0003c00000 */
[----:B------:R0:W1:Y:S02]  /*2bb60*/  SHFL.IDX P6, R14, R13, R12, R11 ;  /* 0x0000000c0d0e7389 */ /* 0x00006400000c000b */
[----:B01----:R-:W-:Y:S01]  /*2bb70*/  ENDCOLLECTIVE ;  /* 0x000000000000791b */ /* 0x003fe20003800000 */
.L_x_10766:
[----:B------:R-:W-:Y:S02]  /*2bb80*/  IMAD.MOV.U32 R13, RZ, RZ, R50 ;  /* 0x000000ffff0d7224 */ /* 0x000fe400078e0032 */
[----:B------:R-:W-:Y:S02]  /*2bb90*/  IMAD.MOV.U32 R12, RZ, RZ, R9 ;  /* 0x000000ffff0c7224 */ /* 0x000fe400078e0009 */
[----:B------:R-:W-:-:S07]  /*2bba0*/  IMAD.MOV.U32 R113, RZ, RZ, R14 ;  /* 0x000000ffff717224 */ /* 0x000fce00078e000e */
[----:B------:R-:W-:Y:S05]  /*2bbb0*/  WARPSYNC.COLLECTIVE R15, `(.L_x_10767) ;  /* 0x000000000f087348 */ /* 0x000fea0003c00000 */
[----:B------:R0:W1:Y:S02]  /*2bbc0*/  SHFL.IDX P6, R14, R13, R12, R11 ;  /* 0x0000000c0d0e7389 */ /* 0x00006400000c000b */
[----:B01----:R-:W-:Y:S01]  /*2bbd0*/  ENDCOLLECTIVE ;  /* 0x000000000000791b */ /* 0x003fe20003800000 */
.L_x_10767:
[----:B------:R-:W-:Y:S02]  /*2bbe0*/  SEL R47, R48, R113, P0 ;  /* 0x00000071302f7207 */ /* 0x000fe40000000000 */
[----:B------:R-:W-:Y:S01]  /*2bbf0*/  SEL R48, R113, R48, P0 ;  /* 0x0000003071307207 */ /* 0x000fe20000000000 */
[----:B------:R-:W-:Y:S02]  /*2bc00*/  IMAD.MOV.U32 R13, RZ, RZ, R82 ;  /* 0x000000ffff0d7224 */ /* 0x000fe400078e0052 */
[----:B------:R-:W-:-:S07]  /*2bc10*/  IMAD.MOV.U32 R50, RZ, RZ, R14 ;  /* 0x000000ffff327224 */ /* 0x000fce00078e000e */
[----:B------:R-:W-:Y:S05]  /*2bc20*/  WARPSYNC.COLLECTIVE R15, `(.L_x_10768) ;  /* 0x000000000f087348 */ /* 0x000fea0003c00000 */
[----:B------:R0:W1:Y:S02]  /*2bc30*/  SHFL.IDX P6, R14, R13, R12, R11 ;  /* 0x0000000c0d0e7389 */ /* 0x00006400000c000b */
[----:B01----:R-:W-:Y:S01]  /*2bc40*/  ENDCOLLECTIVE ;  /* 0x000000000000791b */ /* 0x003fe20003800000 */
.L_x_10768:
[----:B------:R-:W-:Y:S01]  /*2bc50*/  MOV R13, R111 ;  /* 0x0000006f000d7202 */ /* 0x000fe20000000f00 */
[----:B------:R-:W-:Y:S02]  /*2bc60*/  IMAD.MOV.U32 R12, RZ, RZ, R10 ;  /* 0x000000ffff0c7224 */ /* 0x000fe400078e000a */
[----:B------:R-:W-:-:S07]  /*2bc70*/  IMAD.MOV.U32 R82, RZ, RZ, R14 ;  /* 0x000000ffff527224 */ /* 0x000fce00078e000e */
[----:B------:R-:W-:Y:S05]  /*2bc80*/  WARPSYNC.COLLECTIVE R15, `(.L_x_10769) ;  /* 0x000000000f087348 */ /* 0x000fea0003c00000 */
[----:B------:R0:W1:Y:S02]  /*2bc90*/  SHFL.IDX P6, R14, R13, R12, R11 ;  /* 0x0000000c0d0e7389 */ /* 0x00006400000c000b */
[----:B01----:R-:W-:Y:S01]  /*2bca0*/  ENDCOLLECTIVE ;  /* 0x000000000000791b */ /* 0x003fe20003800000 */
.L_x_10769:
[----:B------:R-:W-:Y:S02]  /*2bcb0*/  IMAD.MOV.U32 R13, RZ, RZ, R101 ;  /* 0x000000ffff0d7224 */ /* 0x000fe400078e0065 */
[----:B------:R-:W-:-:S07]  /*2bcc0*/  IMAD.MOV.U32 R111, RZ, RZ, R14 ;  /* 0x000000ffff6f7224 */ /* 0x000fce00078e000e */
[----:B------:R-:W-:Y:S05]  /*2bcd0*/  WARPSYNC.COLLECTIVE R15, `(.L_x_10770) ;  /* 0x000000000f087348 */ /* 0x000fea0003c00000 */
[----:B------:R0:W1:Y:S02]  /*2bce0*/  SHFL.IDX P6, R14, R13, R12, R11 ;  /* 0x0000000c0d0e7389 */ /* 0x00006400000c000b */
[----:B01----:R-:W-:Y:S01]  /*2bcf0*/  ENDCOLLECTIVE ;  /* 0x000000000000791b */ /* 0x003fe20003800000 */
.L_x_10770:
        /* <DEDUP_REMOVED lines=8> */
.L_x_10771:
[----:B------:R-:W-:Y:S02]  /*2bd80*/  SEL R51, R82, R101, P0 ;  /* 0x0000006552337207 */ /* 0x000fe40000000000 */
[----:B------:R-:W-:Y:S01]  /*2bd90*/  SEL R82, R101, R82, P0 ;  /* 0x0000005265527207 */ /* 0x000fe20000000000 */
[----:B------:R-:W-:Y:S02]  /*2bda0*/  IMAD.MOV.U32 R101, RZ, RZ, RZ ;  /* 0x000000ffff657224 */ /* 0x000fe400078e00ff */
[----:B------:R-:W-:Y:S01]  /*2bdb0*/  IMAD.MOV.U32 R13, RZ, RZ, R86 ;  /* 0x000000ffff0d7224 */ /* 0x000fe200078e0056 */
[----:B------:R-:W-:-:S07]  /*2bdc0*/  MOV R84, R14 ;  /* 0x0000000e00547202 */ /* 0x000fce0000000f00 */
[----:B------:R-:W-:Y:S05]  /*2bdd0*/  WARPSYNC.COLLECTIVE R15, `(.L_x_10772) ;  /* 0x000000000f087348 */ /* 0x000fea0003c00000 */
[----:B------:R0:W1:Y:S02]  /*2bde0*/  SHFL.IDX P6, R14, R13, R12, R11 ;  /* 0x0000000c0d0e7389 */ /* 0x00006400000c000b */
[----:B01----:R-:W-:Y:S01]  /*2bdf0*/  ENDCOLLECTIVE ;  /* 0x000000000000791b */ /* 0x003fe20003800000 */
.L_x_10772:
[----:B------:R-:W-:Y:S02]  /*2be00*/  IMAD.MOV.U32 R13, RZ, RZ, R87 ;  /* 0x000000ffff0d7224 */ /* 0x000fe400078e0057 */
[----:B------:R-:W-:Y:S02]  /*2be10*/  IMAD.MOV.U32 R12, RZ, RZ, R10 ;  /* 0x000000ffff0c7224 */ /* 0x000fe400078e000a */
[----:B------:R-:W-:-:S07]  /*2be20*/  IMAD.MOV.U32 R86, RZ, RZ, R14 ;  /* 0x000000ffff567224 */ /* 0x000fce00078e000e */
[----:B------:R-:W-:Y:S05]  /*2be30*/  WARPSYNC.COLLECTIVE R15, `(.L_x_10773) ;  /* 0x000000000f087348 */ /* 0x000fea0003c00000 */
[----:B------:R0:W1:Y:S02]  /*2be40*/  SHFL.IDX P6, R14, R13, R12, R11 ;  /* 0x0000000c0d0e7389 */ /* 0x00006400000c000b */
[----:B01----:R-:W-:Y:S01]  /*2be50*/  ENDCOLLECTIVE ;  /* 0x000000000000791b */ /* 0x003fe20003800000 */
.L_x_10773:
[----:B------:R-:W-:Y:S02]  /*2be60*/  IMAD.MOV.U32 R13, RZ, RZ, R85 ;  /* 0x000000ffff0d7224 */ /* 0x000fe400078e0055 */
[----:B------:R-:W-:-:S07]  /*2be70*/  IMAD.MOV.U32 R87, RZ, RZ, R14 ;  /* 0x000000ffff577224 */ /* 0x000fce00078e000e */
[----:B------:R-:W-:Y:S05]  /*2be80*/  WARPSYNC.COLLECTIVE R15, `(.L_x_10774) ;  /* 0x000000000f087348 */ /* 0x000fea0003c00000 */
[----:B------:R0:W1:Y:S02]  /*2be90*/  SHFL.IDX P6, R14, R13, R12, R11 ;  /* 0x0000000c0d0e7389 */ /* 0x00006400000c000b */
[----:B01----:R-:W-:Y:S01]  /*2bea0*/  ENDCOLLECTIVE ;  /* 0x000000000000791b */ /* 0x003fe20003800000 */
.L_x_10774:
[----:B------:R-:W-:Y:S02]  /*2beb0*/  IMAD.MOV.U32 R13, RZ, RZ, R90 ;  /* 0x000000ffff0d7224 */ /* 0x000fe400078e005a */
[----:B------:R-:W-:Y:S01]  /*2bec0*/  IMAD.MOV.U32 R12, RZ, RZ, R9 ;  /* 0x000000ffff0c7224 */ /* 0x000fe200078e0009 */
[----:B------:R-:W-:-:S07]  /*2bed0*/  MOV R123, R14 ;  /* 0x0000000e007b7202 */ /* 0x000fce0000000f00 */
[----:B------:R-:W-:Y:S05]  /*2bee0*/  WARPSYNC.COLLECTIVE R15, `(.L_x_10775) ;  /* 0x000000000f087348 */ /* 0x000fea0003c00000 */
[----:B------:R0:W1:Y:S02]  /*2bef0*/  SHFL.IDX P6, R14, R13, R12, R11 ;  /* 0x0000000c0d0e7389 */ /* 0x00006400000c000b */
[----:B01----:R-:W-:Y:S01]  /*2bf00*/  ENDCOLLECTIVE ;  /* 0x000000000000791b */ /* 0x003fe20003800000 */
.L_x_10775:
[----:B------:R-:W-:Y:S02]  /*2bf10*/  SEL R85, R86, R123, P0 ;  /* 0x0000007b56557207 */ /* 0x000fe40000000000 */
[----:B------:R-:W-:Y:S01]  /*2bf20*/  SEL R86, R123, R86, P0 ;  /* 0x000000567b567207 */ /* 0x000fe20000000000 */
[----:B------:R-:W-:Y:S02]  /*2bf30*/  IMAD.MOV.U32 R13, RZ, RZ, R54 ;  /* 0x000000ffff0d7224 */ /* 0x000fe400078e0036 */
[----:B------:R-:W-:-:S07]  /*2bf40*/  IMAD.MOV.U32 R90, RZ, RZ, R14 ;  /* 0x000000ffff5a7224 */ /* 0x000fce00078e000e */
[----:B------:R-:W-:Y:S05]  /*2bf50*/  WARPSYNC.COLLECTIVE R15, `(.L_x_10776) ;  /* 0x000000000f087348 */ /* 0x000fea0003c00000 */
[----:B------:R0:W1:Y:S02]  /*2bf60*/  SHFL.IDX P6, R14, R13, R12, R11 ;  /* 0x0000000c0d0e7389 */ /* 0x00006400000c000b */
[----:B01----:R-:W-:Y:S01]  /*2bf70*/  ENDCOLLECTIVE ;  /* 0x000000000000791b */ /* 0x003fe20003800000 */
.L_x_10776:
[----:B------:R-:W-:Y:S01]  /*2bf80*/  IMAD.MOV.U32 R13, RZ, RZ, R83 ;  /* 0x000000ffff0d7224 */ /* 0x000fe200078e0053 */
[----:B------:R-:W-:Y:S02]  /*2bf90*/  MOV R12, R10 ;  /* 0x0000000a000c7202 */ /* 0x000fe40000000f00 */
[----:B------:R-:W-:Y:S02]  /*2bfa0*/  SEL R83, R84, R87, P0 ;  /* 0x0000005754537207 */ /* 0x000fe40000000000 */
[----:B------:R-:W-:Y:S01]  /*2bfb0*/  SEL R84, R87, R84, P0 ;  /* 0x0000005457547207 */ /* 0x000fe20000000000 */
[----:B------:R-:W-:-:S07]  /*2bfc0*/  IMAD.MOV.U32 R54, RZ, RZ, R14 ;  /* 0x000000ffff367224 */ /* 0x000fce00078e000e */
[----:B------:R-:W-:Y:S05]  /*2bfd0*/  WARPSYNC.COLLECTIVE R15, `(.L_x_10777) ;  /* 0x000000000f087348 */ /* 0x000fea0003c00000 */
[----:B------:R0:W1:Y:S02]  /*2bfe0*/  SHFL.IDX P6, R14, R13, R12, R11 ;  /* 0x0000000c0d0e7389 */ /* 0x00006400000c000b */
[----:B01----:R-:W-:Y:S01]  /*2bff0*/  ENDCOLLECTIVE ;  /* 0x000000000000791b */ /* 0x003fe20003800000 */
.L_x_10777:
[----:B------:R-:W-:Y:S01]  /*2c000*/  IMAD.MOV.U32 R13, RZ, RZ, R45 ;  /* 0x000000ffff0d7224 */ /* 0x000fe200078e002d */
[----:B------:R-:W-:Y:S02]  /*2c010*/  SEL R45, R46, R115, P0 ;  /* 0x000000732e2d7207 */ /* 0x000fe40000000000 */
[----:B------:R-:W-:Y:S01]  /*2c020*/  SEL R46, R115, R46, P0 ;  /* 0x0000002e732e7207 */ /* 0x000fe20000000000 */
[----:B------:R-:W-:-:S07]  /*2c030*/  IMAD.MOV.U32 R125, RZ, RZ, R14 ;  /* 0x000000ffff7d7224 */ /* 0x000fce00078e000e */
[----:B------:R-:W-:Y:S05]  /*2c040*/  WARPSYNC.COLLECTIVE R15, `(.L_x_10778) ;  /* 0x000000000f087348 */ /* 0x000fea0003c00000 */
[----:B------:R0:W1:Y:S02]  /*2c050*/  SHFL.IDX P6, R14, R13, R12, R11 ;  /* 0x0000000c0d0e7389 */ /* 0x00006400000c000b */
[----:B01----:R-:W-:Y:S01]  /*2c060*/  ENDCOLLECTIVE ;  /* 0x000000000000791b */ /* 0x003fe20003800000 */
.L_x_10778:
        /* <DEDUP_REMOVED lines=8> */
.L_x_10779:
[----:B------:R-:W-:Y:S01]  /*2c0f0*/  MOV R13, R60 ;  /* 0x0000003c000d7202 */ /* 0x000fe20000000f00 */
[----:B------:R-:W-:-:S07]  /*2c100*/  IMAD.MOV.U32 R58, RZ, RZ, R14 ;  /* 0x000000ffff3a7224 */ /* 0x000fce00078e000e */
[----:B------:R-:W-:Y:S05]  /*2c110*/  WARPSYNC.COLLECTIVE R15, `(.L_x_10780) ;  /* 0x000000000f087348 */ /* 0x000fea0003c00000 */
[----:B------:R0:W1:Y:S02]  /*2c120*/  SHFL.IDX P6, R14, R13, R12, R11 ;  /* 0x0000000c0d0e7389 */ /* 0x00006400000c000b */
[----:B01----:R-:W-:Y:S01]  /*2c130*/  ENDCOLLECTIVE ;  /* 0x000000000000791b */ /* 0x003fe20003800000 */
.L_x_10780:
        /* <DEDUP_REMOVED lines=8> */
.L_x_10781:
[----:B------:R-:W-:Y:S02]  /*2c1c0*/  IMAD.MOV.U32 R13, RZ, RZ, R61 ;  /* 0x000000ffff0d7224 */ /* 0x000fe400078e003d */
[----:B------:R-:W-:-:S07]  /*2c1d0*/  IMAD.MOV.U32 R129, RZ, RZ, R14 ;  /* 0x000000ffff817224 */ /* 0x000fce00078e000e */
[----:B------:R-:W-:Y:S05]  /*2c1e0*/  WARPSYNC.COLLECTIVE R15, `(.L_x_10782) ;  /* 0x000000000f087348 */ /* 0x000fea0003c00000 */
[----:B------:R0:W1:Y:S02]  /*2c1f0*/  SHFL.IDX P6, R14, R13, R12, R11 ;  /* 0x0000000c0d0e7389 */ /* 0x00006400000c000b */
[----:B01----:R-:W-:Y:S01]  /*2c200*/  ENDCOLLECTIVE ;  /* 0x000000000000791b */ /* 0x003fe20003800000 */
.L_x_10782:
[----:B------:R-:W-:Y:S01]  /*2c210*/  MOV R13, R64 ;  /* 0x00000040000d7202 */ /* 0x000fe20000000f00 */
[----:B------:R-:W-:Y:S02]  /*2c220*/  IMAD.MOV.U32 R12, RZ, RZ, R9 ;  /* 0x000000ffff0c7224 */ /* 0x000fe400078e0009 */
[----:B------:R-:W-:-:S07]  /*2c230*/  IMAD.MOV.U32 R61, RZ, RZ, R14 ;  /* 0x000000ffff3d7224 */ /* 0x000fce00078e000e */
[----:B------:R-:W-:Y:S05]  /*2c240*/  WARPSYNC.COLLECTIVE R15, `(.L_x_10783) ;  /* 0x000000000f087348 */ /* 0x000fea0003c00000 */
[----:B------:R0:W1:Y:S02]  /*2c250*/  SHFL.IDX P6, R14, R13, R12, R11 ;  /* 0x0000000c0d0e7389 */ /* 0x00006400000c000b */
[----:B01----:R-:W-:Y:S01]  /*2c260*/  ENDCOLLECTIVE ;  /* 0x000000000000791b */ /* 0x003fe20003800000 */
.L_x_10783:
[----:B------:R-:W-:Y:S01]  /*2c270*/  SEL R56, R60, R61, P0 ;  /* 0x0000003d3c387207 */ /* 0x000fe20000000000 */
[----:B------:R-:W-:Y:S01]  /*2c280*/  IMAD.MOV.U32 R13, RZ, RZ, R52 ;  /* 0x000000ffff0d7224 */ /* 0x000fe200078e0034 */
[----:B------:R-:W-:Y:S01]  /*2c290*/  SEL R52, R54, R127, P0 ;  /* 0x0000007f36347207 */ /* 0x000fe20000000000 */
[----:B------:R-:W-:-:S07]  /*2c2a0*/  IMAD.MOV.U32 R64, RZ, RZ, R14 ;  /* 0x000000ffff407224 */ /* 0x000fce00078e000e */
[----:B------:R-:W-:Y:S05]  /*2c2b0*/  WARPSYNC.COLLECTIVE R15, `(.L_x_10784) ;  /* 0x000000000f087348 */ /* 0x000fea0003c00000 */
[----:B------:R0:W1:Y:S02]  /*2c2c0*/  SHFL.IDX P6, R14, R13, R12, R11 ;  /* 0x0000000c0d0e7389 */ /* 0x00006400000c000b */
[----:B01----:R-:W-:Y:S01]  /*2c2d0*/  ENDCOLLECTIVE ;  /* 0x000000000000791b */ /* 0x003fe20003800000 */
.L_x_10784:
[----:B------:R-:W-:Y:S01]  /*2c2e0*/  IMAD.MOV.U32 R13, RZ, RZ, R55 ;  /* 0x000000ffff0d7224 */ /* 0x000fe200078e0037 */
[----:B------:R-:W-:Y:S01]  /*2c2f0*/  SEL R55, R129, R58, P0 ;  /* 0x0000003a81377207 */ /* 0x000fe20000000000 */
[----:B------:R-:W-:Y:S02]  /*2c300*/  IMAD.MOV.U32 R12, RZ, RZ, R10 ;  /* 0x000000ffff0c7224 */ /* 0x000fe400078e000a */
[----:B------:R-:W-:-:S07]  /*2c310*/  IMAD.MOV.U32 R65, RZ, RZ, R14 ;  /* 0x000000ffff417224 */ /* 0x000fce00078e000e */
[----:B------:R-:W-:Y:S05]  /*2c320*/  WARPSYNC.COLLECTIVE R15, `(.L_x_10785) ;  /* 0x000000000f087348 */ /* 0x000fea0003c00000 */
[----:B------:R0:W1:Y:S02]  /*2c330*/  SHFL.IDX P6, R14, R13, R12, R11 ;  /* 0x0000000c0d0e7389 */ /* 0x00006400000c000b */
[----:B01----:R-:W-:Y:S01]  /*2c340*/  ENDCOLLECTIVE ;  /* 0x000000000000791b */ /* 0x003fe20003800000 */
.L_x_10785:
[----:B------:R-:W-:Y:S01]  /*2c350*/  IMAD.MOV.U32 R13, RZ, RZ, R53 ;  /* 0x000000ffff0d7224 */ /* 0x000fe200078e0035 */
[----:B------:R-:W-:Y:S02]  /*2c360*/  SEL R53, R127, R54, P0 ;  /* 0x000000367f357207 */ /* 0x000fe40000000000 */
[----:B------:R-:W-:Y:S02]  /*2c370*/  SEL R54, R58, R129, P0 ;  /* 0x000000813a367207 */ /* 0x000fe40000000000 */
[----:B------:R-:W-:-:S07]  /*2c380*/  MOV R131, R14 ;  /* 0x0000000e00837202 */ /* 0x000fce0000000f00 */
[----:B------:R-:W-:Y:S05]  /*2c390*/  WARPSYNC.COLLECTIVE R15, `(.L_x_10786) ;  /* 0x000000000f087348 */ /* 0x000fea0003c00000 */
[----:B------:R0:W1:Y:S02]  /*2c3a0*/  SHFL.IDX P6, R14, R13, R12, R11 ;  /* 0x0000000c0d0e7389 */ /* 0x00006400000c000b */
[----:B01----:R-:W-:Y:S01]  /*2c3b0*/  ENDCOLLECTIVE ;  /* 0x000000000000791b */ /* 0x003fe20003800000 */
.L_x_10786:
[----:B------:R-:W-:Y:S01]  /*2c3c0*/  SEL R58, R64, R131, P0 ;  /* 0x00000083403a7207 */ /* 0x000fe20000000000 */
[----:B------:R-:W-:Y:S02]  /*2c3d0*/  IMAD.MOV.U32 R13, RZ, RZ, R36 ;  /* 0x000000ffff0d7224 */ /* 0x000fe400078e0024 */
[----:B------:R-:W-:Y:S02]  /*2c3e0*/  IMAD.MOV.U32 R12, RZ, RZ, R9 ;  /* 0x000000ffff0c7224 */ /* 0x000fe400078e0009 */
[----:B------:R-:W-:-:S07]  /*2c3f0*/  IMAD.MOV.U32 R68, RZ, RZ, R14 ;  /* 0x000000ffff447224 */ /* 0x000fce00078e000e */
[----:B------:R-:W-:Y:S05]  /*2c400*/  WARPSYNC.COLLECTIVE R15, `(.L_x_10787) ;  /* 0x000000000f087348 */ /* 0x000fea0003c00000 */
[----:B------:R0:W1:Y:S02]  /*2c410*/  SHFL.IDX P6, R14, R13, R12, R11 ;  /* 0x0000000c0d0e7389 */ /* 0x00006400000c000b */
[----:B01----:R-:W-:Y:S01]  /*2c420*/  ENDCOLLECTIVE ;  /* 0x000000000000791b */ /* 0x003fe20003800000 */
.L_x_10787:
[----:B------:R-:W-:Y:S02]  /*2c430*/  IMAD.MOV.U32 R13, RZ, RZ, R38 ;  /* 0x000000ffff0d7224 */ /* 0x000fe400078e0026 */
[----:B------:R-:W-:-:S07]  /*2c440*/  IMAD.MOV.U32 R69, RZ, RZ, R14 ;  /* 0x000000ffff457224 */ /* 0x000fce00078e000e */
[----:B------:R-:W-:Y:S05]  /*2c450*/  WARPSYNC.COLLECTIVE R15, `(.L_x_10788) ;  /* 0x000000000f087348 */ /* 0x000fea0003c00000 */
[----:B------:R0:W1:Y:S02]  /*2c460*/  SHFL.IDX P6, R14, R13, R12, R11 ;  /* 0x0000000c0d0e7389 */ /* 0x00006400000c000b */
[----:B01----:R-:W-:Y:S01]  /*2c470*/  ENDCOLLECTIVE ;  /* 0x000000000000791b */ /* 0x003fe20003800000 */
.L_x_10788:
[----:B------:R-:W-:Y:S02]  /*2c480*/  IMAD.MOV.U32 R13, RZ, RZ, R33 ;  /* 0x000000ffff0d7224 */ /* 0x000fe400078e0021 */
[----:B------:R-:W-:Y:S01]  /*2c490*/  IMAD.MOV.U32 R12, RZ, RZ, R10 ;  /* 0x000000ffff0c7224 */ /* 0x000fe200078e000a */
[----:B------:R-:W-:-:S07]  /*2c4a0*/  MOV R71, R14 ;  /* 0x0000000e00477202 */ /* 0x000fce0000000f00 */
[----:B------:R-:W-:Y:S05]  /*2c4b0*/  WARPSYNC.COLLECTIVE R15, `(.L_x_10789) ;  /* 0x000000000f087348 */ /* 0x000fea0003c00000 */
[----:B------:R0:W1:Y:S02]  /*2c4c0*/  SHFL.IDX P6, R14, R13, R12, R11 ;  /* 0x0000000c0d0e7389 */ /* 0x00006400000c000b */
[----:B01----:R-:W-:Y:S01]  /*2c4d0*/  ENDCOLLECTIVE ;  /* 0x000000000000791b */ /* 0x003fe20003800000 */
.L_x_10789:
[----:B------:R-:W-:Y:S02]  /*2c4e0*/  IMAD.MOV.U32 R13, RZ, RZ, R31 ;  /* 0x000000ffff0d7224 */ /* 0x000fe400078e001f */
[----:B------:R-:W-:-:S07]  /*2c4f0*/  IMAD.MOV.U32 R36, RZ, RZ, R14 ;  /* 0x000000ffff247224 */ /* 0x000fce00078e000e */
[----:B------:R-:W-:Y:S05]  /*2c500*/  WARPSYNC.COLLECTIVE R15, `(.L_x_10790) ;  /* 0x000000000f087348 */ /* 0x000fea0003c00000 */
[----:B------:R0:W1:Y:S02]  /*2c510*/  SHFL.IDX P6, R14, R13, R12, R11 ;  /* 0x0000000c0d0e7389 */ /* 0x00006400000c000b */
[----:B01----:R-:W-:Y:S01]  /*2c520*/  ENDCOLLECTIVE ;  /* 0x000000000000791b */ /* 0x003fe20003800000 */
.L_x_10790:
[----:B------:R-:W-:Y:S01]  /*2c530*/  IMAD.MOV.U32 R13, RZ, RZ, R32 ;  /* 0x000000ffff0d7224 */ /* 0x000fe200078e0020 */
[----:B------:R-:W-:Y:S01]  /*2c540*/  MOV R12, R9 ;  /* 0x00000009000c7202 */ /* 0x000fe20000000f00 */
[----:B------:R-:W-:-:S07]  /*2c550*/  IMAD.MOV.U32 R38, RZ, RZ, R14 ;  /* 0x000000ffff267224 */ /* 0x000fce00078e000e */
[----:B------:R-:W-:Y:S05]  /*2c560*/  WARPSYNC.COLLECTIVE R15, `(.L_x_10791) ;  /* 0x000000000f087348 */ /* 0x000fea0003c00000 */
[----:B------:R0:W1:Y:S02]  /*2c570*/  SHFL.IDX P6, R14, R13, R12, R11 ;  /* 0x0000000c0d0e7389 */ /* 0x00006400000c000b */
[----:B01----:R-:W-:Y:S01]  /*2c580*/  ENDCOLLECTIVE ;  /* 0x000000000000791b */ /* 0x003fe20003800000 */
.L_x_10791:
[----:B------:R-:W-:Y:S02]  /*2c590*/  SEL R70, R71, R38, P0 ;  /* 0x0000002647467207 */ /* 0x000fe40000000000 */
[----:B------:R-:W-:Y:S01]  /*2c5a0*/  SEL R71, R38, R71, P0 ;  /* 0x0000004726477207 */ /* 0x000fe20000000000 */
[----:B------:R-:W-:Y:S02]  /*2c5b0*/  IMAD.MOV.U32 R13, RZ, RZ, R34 ;  /* 0x000000ffff0d7224 */ /* 0x000fe400078e0022 */
[----:B------:R-:W-:-:S07]  /*2c5c0*/  IMAD.MOV.U32 R73, RZ, RZ, R14 ;  /* 0x000000ffff497224 */ /* 0x000fce00078e000e */
[----:B------:R-:W-:Y:S05]  /*2c5d0*/  WARPSYNC.COLLECTIVE R15, `(.L_x_10792) ;  /* 0x000000000f087348 */ /* 0x000fea0003c00000 */
[----:B------:R0:W1:Y:S02]  /*2c5e0*/  SHFL.IDX P6, R14, R13, R12, R11 ;  /* 0x0000000c0d0e7389 */ /* 0x00006400000c000b */
[----:B01----:R-:W-:Y:S01]  /*2c5f0*/  ENDCOLLECTIVE ;  /* 0x000000000000791b */ /* 0x003fe20003800000 */
.L_x_10792:
[----:B------:R-:W-:Y:S02]  /*2c600*/  IMAD.MOV.U32 R13, RZ, RZ, R37 ;  /* 0x000000ffff0d7224 */ /* 0x000fe400078e0025 */
[----:B------:R-:W-:Y:S02]  /*2c610*/  IMAD.MOV.U32 R12, RZ, RZ, R10 ;  /* 0x000000ffff0c7224 */ /* 0x000fe400078e000a */
[----:B------:R-:W-:-:S07]  /*2c620*/  IMAD.MOV.U32 R75, RZ, RZ, R14 ;  /* 0x000000ffff4b7224 */ /* 0x000fce00078e000e */
[----:B------:R-:W-:Y:S05]  /*2c630*/  WARPSYNC.COLLECTIVE R15, `(.L_x_10793) ;  /* 0x000000000f087348 */ /* 0x000fea0003c00000 */
[----:B------:R0:W1:Y:S02]  /*2c640*/  SHFL.IDX P6, R14, R13, R12, R11 ;  /* 0x0000000c0d0e7389 */ /* 0x00006400000c000b */
[----:B01----:R-:W-:Y:S01]  /*2c650*/  ENDCOLLECTIVE ;  /* 0x000000000000791b */ /* 0x003fe20003800000 */
.L_x_10793:
[----:B------:R-:W-:Y:S01]  /*2c660*/  MOV R13, R35 ;  /* 0x00000023000d7202 */ /* 0x000fe20000000f00 */
[----:B------:R-:W-:-:S07]  /*2c670*/  IMAD.MOV.U32 R32, RZ, RZ, R14 ;  /* 0x000000ffff207224 */ /* 0x000fce00078e000e */
[----:B------:R-:W-:Y:S05]  /*2c680*/  WARPSYNC.COLLECTIVE R15, `(.L_x_10794) ;  /* 0x000000000f087348 */ /* 0x000fea0003c00000 */
[----:B------:R0:W1:Y:S02]  /*2c690*/  SHFL.IDX P6, R14, R13, R12, R11 ;  /* 0x0000000c0d0e7389 */ /* 0x00006400000c000b */
[----:B01----:R-:W-:Y:S01]  /*2c6a0*/  ENDCOLLECTIVE ;  /* 0x000000000000791b */ /* 0x003fe20003800000 */
.L_x_10794:
        /* <DEDUP_REMOVED lines=8> */
.L_x_10795:
[----:B------:R-:W-:Y:S02]  /*2c730*/  SEL R74, R75, R34, P0 ;  /* 0x000000224b4a7207 */ /* 0x000fe40000000000 */
[----:B------:R-:W-:Y:S01]  /*2c740*/  SEL R75, R34, R75, P0 ;  /* 0x0000004b224b7207 */ /* 0x000fe20000000000 */
[----:B------:R-:W-:Y:S02]  /*2c750*/  IMAD.MOV.U32 R13, RZ, RZ, R30 ;  /* 0x000000ffff0d7224 */ /* 0x000fe400078e001e */
[----:B------:R-:W-:-:S07]  /*2c760*/  IMAD.MOV.U32 R91, RZ, RZ, R14 ;  /* 0x000000ffff5b7224 */ /* 0x000fce00078e000e */
[----:B------:R-:W-:Y:S05]  /*2c770*/  WARPSYNC.COLLECTIVE R15, `(.L_x_10796) ;  /* 0x000000000f087348 */ /* 0x000fea0003c00000 */
[----:B------:R0:W1:Y:S02]  /*2c780*/  SHFL.IDX P6, R14, R13, R12, R11 ;  /* 0x0000000c0d0e7389 */ /* 0x00006400000c000b */
[----:B01----:R-:W-:Y:S01]  /*2c790*/  ENDCOLLECTIVE ;  /* 0x000000000000791b */ /* 0x003fe20003800000 */
.L_x_10796:
        /* <DEDUP_REMOVED lines=11> */
.L_x_10797:
[----:B------:R-:W-:Y:S02]  /*2c850*/  IMAD.MOV.U32 R13, RZ, RZ, R39 ;  /* 0x000000ffff0d7224 */ /* 0x000fe400078e0027 */
[----:B------:R-:W-:-:S07]  /*2c860*/  IMAD.MOV.U32 R28, RZ, RZ, R14 ;  /* 0x000000ffff1c7224 */ /* 0x000fce00078e000e */
[----:B------:R-:W-:Y:S05]  /*2c870*/  WARPSYNC.COLLECTIVE R15, `(.L_x_10798) ;  /* 0x000000000f087348 */ /* 0x000fea0003c00000 */
[----:B------:R0:W1:Y:S02]  /*2c880*/  SHFL.IDX P6, R14, R13, R12, R11 ;  /* 0x0000000c0d0e7389 */ /* 0x00006400000c000b */
[----:B01----:R-:W-:Y:S01]  /*2c890*/  ENDCOLLECTIVE ;  /* 0x000000000000791b */ /* 0x003fe20003800000 */
.L_x_10798:
        /* <DEDUP_REMOVED lines=8> */
.L_x_10799:
[----:B------:R-:W-:Y:S02]  /*2c920*/  SEL R92, R93, R30, P0 ;  /* 0x0000001e5d5c7207 */ /* 0x000fe40000000000 */
[----:B------:R-:W-:Y:S01]  /*2c930*/  SEL R93, R30, R93, P0 ;  /* 0x0000005d1e5d7207 */ /* 0x000fe20000000000 */
[----:B------:R-:W-:Y:S01]  /*2c940*/  IMAD.MOV.U32 R13, RZ, RZ, R24 ;  /* 0x000000ffff0d7224 */ /* 0x000fe200078e0018 */
[----:B------:R-:W-:-:S07]  /*2c950*/  MOV R95, R14 ;  /* 0x0000000e005f7202 */ /* 0x000fce0000000f00 */
[----:B------:R-:W-:Y:S05]  /*2c960*/  WARPSYNC.COLLECTIVE R15, `(.L_x_10800) ;  /* 0x000000000f087348 */ /* 0x000fea0003c00000 */
[----:B------:R0:W1:Y:S02]  /*2c970*/  SHFL.IDX P6, R14, R13, R12, R11 ;  /* 0x0000000c0d0e7389 */ /* 0x00006400000c000b */
[----:B01----:R-:W-:Y:S01]  /*2c980*/  ENDCOLLECTIVE ;  /* 0x000000000000791b */ /* 0x003fe20003800000 */
.L_x_10800:
[----:B------:R-:W-:Y:S01]  /*2c990*/  IMAD.MOV.U32 R13, RZ, RZ, R59 ;  /* 0x000000ffff0d7224 */ /* 0x000fe200078e003b */
[----:B------:R-:W-:Y:S01]  /*2c9a0*/  SEL R59, R131, R64, P0 ;  /* 0x00000040833b7207 */ /* 0x000fe20000000000 */
[----:B------:R-:W-:Y:S02]  /*2c9b0*/  IMAD.MOV.U32 R12, RZ, RZ, R10 ;  /* 0x000000ffff0c7224 */ /* 0x000fe400078e000a */
[----:B------:R-:W-:-:S07]  /*2c9c0*/  IMAD.MOV.U32 R97, RZ, RZ, R14 ;  /* 0x000000ffff617224 */ /* 0x000fce00078e000e */
[----:B------:R-:W-:Y:S05]  /*2c9d0*/  WARPSYNC.COLLECTIVE R15, `(.L_x_10801) ;  /* 0x000000000f087348 */ /* 0x000fea0003c00000 */
[----:B------:R0:W1:Y:S02]  /*2c9e0*/  SHFL.IDX P6, R14, R13, R12, R11 ;  /* 0x0000000c0d0e7389 */ /* 0x00006400000c000b */
[----:B01----:R-:W-:Y:S01]  /*2c9f0*/  ENDCOLLECTIVE ;  /* 0x000000000000791b */ /* 0x003fe20003800000 */
.L_x_10801:
[----:B------:R-:W-:Y:S02]  /*2ca00*/  IMAD.MOV.U32 R13, RZ, RZ, R29 ;  /* 0x000000ffff0d7224 */ /* 0x000fe400078e001d */
[----:B------:R-:W-:-:S07]  /*2ca10*/  IMAD.MOV.U32 R24, RZ, RZ, R14 ;  /* 0x000000ffff187224 */ /* 0x000fce00078e000e */
[----:B------:R-:W-:Y:S05]  /*2ca20*/  WARPSYNC.COLLECTIVE R15, `(.L_x_10802) ;  /* 0x000000000f087348 */ /* 0x000fea0003c00000 */
[----:B------:R0:W1:Y:S02]  /*2ca30*/  SHFL.IDX P6, R14, R13, R12, R11 ;  /* 0x0000000c0d0e7389 */ /* 0x00006400000c000b */
[----:B01----:R-:W-:Y:S01]  /*2ca40*/  ENDCOLLECTIVE ;  /* 0x000000000000791b */ /* 0x003fe20003800000 */
.L_x_10802:
        /* <DEDUP_REMOVED lines=8> */
.L_x_10803:
[----:B------:R-:W-:Y:S02]  /*2cad0*/  SEL R96, R97, R26, P0 ;  /* 0x0000001a61607207 */ /* 0x000fe40000000000 */
[----:B------:R-:W-:Y:S01]  /*2cae0*/  SEL R97, R26, R97, P0 ;  /* 0x000000611a617207 */ /* 0x000fe20000000000 */
[----:B------:R-:W-:Y:S02]  /*2caf0*/  IMAD.MOV.U32 R13, RZ, RZ, R66 ;  /* 0x000000ffff0d7224 */ /* 0x000fe400078e0042 */
[----:B------:R-:W-:-:S07]  /*2cb00*/  IMAD.MOV.U32 R8, RZ, RZ, R14 ;  /* 0x000000ffff087224 */ /* 0x000fce00078e000e */
[----:B------:R-:W-:Y:S05]  /*2cb10*/  WARPSYNC.COLLECTIVE R15, `(.L_x_10804) ;  /* 0x000000000f087348 */ /* 0x000fea0003c00000 */
[----:B------:R0:W1:Y:S02]  /*2cb20*/  SHFL.IDX P6, R14, R13, R12, R11 ;  /* 0x0000000c0d0e7389 */ /* 0x00006400000c000b */
[----:B01----:R-:W-:Y:S01]  /*2cb30*/  ENDCOLLECTIVE ;  /* 0x000000000000791b */ /* 0x003fe20003800000 */
.L_x_10804:
[----:B------:R-:W-:Y:S01]  /*2cb40*/  IMAD.MOV.U32 R13, RZ, RZ, R27 ;  /* 0x000000ffff0d7224 */ /* 0x000fe200078e001b */
[----:B------:R-:W-:Y:S01]  /*2cb50*/  MOV R12, R10 ;  /* 0x0000000a000c7202 */ /* 0x000fe20000000f00 */
[----:B------:R-:W-:-:S07]  /*2cb60*/  IMAD.MOV.U32 R66, RZ, RZ, R14 ;  /* 0x000000ffff427224 */ /* 0x000fce00078e000e */
[----:B------:R-:W-:Y:S05]  /*2cb70*/  WARPSYNC.COLLECTIVE R15, `(.L_x_10805) ;  /* 0x000000000f087348 */ /* 0x000fea0003c00000 */
[----:B------:R0:W1:Y:S02]  /*2cb80*/  SHFL.IDX P6, R14, R13, R12, R11 ;  /* 0x0000000c0d0e7389 */ /* 0x00006400000c000b */
[----:B01----:R-:W-:Y:S01]  /*2cb90*/  ENDCOLLECTIVE ;  /* 0x000000000000791b */ /* 0x003fe20003800000 */
.L_x_10805:
[----:B------:R-:W-:Y:S02]  /*2cba0*/  IMAD.MOV.U32 R13, RZ, RZ, R25 ;  /* 0x000000ffff0d7224 */ /* 0x000fe400078e0019 */
[----:B------:R-:W-:-:S07]  /*2cbb0*/  IMAD.MOV.U32 R27, RZ, RZ, R14 ;  /* 0x000000ffff1b7224 */ /* 0x000fce00078e000e */
[----:B------:R-:W-:Y:S05]  /*2cbc0*/  WARPSYNC.COLLECTIVE R15, `(.L_x_10806) ;  /* 0x000000000f087348 */ /* 0x000fea0003c00000 */
[----:B------:R0:W1:Y:S02]  /*2cbd0*/  SHFL.IDX P6, R14, R13, R12, R11 ;  /* 0x0000000c0d0e7389 */ /* 0x00006400000c000b */
[----:B01----:R-:W-:Y:S01]  /*2cbe0*/  ENDCOLLECTIVE ;  /* 0x000000000000791b */ /* 0x003fe20003800000 */
.L_x_10806:
[----:B------:R-:W-:Y:S05]  /*2cbf0*/  BRA `(.L_x_10807) ;  /* 0xffffff04002c7947 */ /* 0x000fea000383ffff */
.L_x_10511:
[----:B------:R-:W-:Y:S01]  /*2cc00*/  IMAD.MOV.U32 R13, RZ, RZ, R3 ;  /* 0x000000ffff0d7224 */ /* 0x000fe200078e0003 */
[----:B------:R-:W-:Y:S01]  /*2cc10*/  MOV R15, 0xffffffff ;  /* 0xffffffff000f7802 */ /* 0x000fe20000000f00 */
[----:B------:R-:W-:Y:S02]  /*2cc20*/  IMAD.MOV.U32 R12, RZ, RZ, RZ ;  /* 0x000000ffff0c7224 */ /* 0x000fe400078e00ff */
[----:B------:R-:W-:-:S07]  /*2cc30*/  IMAD.MOV.U32 R11, RZ, RZ, 0x181f ;  /* 0x0000181fff0b7424 */ /* 0x000fce00078e00ff */
[----:B-----5:R-:W-:Y:S05]  /*2cc40*/  WARPSYNC.COLLECTIVE R15, `(.L_x_10808) ;  /* 0x000000000f087348 */ /* 0x020fea0003c00000 */
[----:B------:R0:W1:Y:S02]  /*2cc50*/  SHFL.IDX P6, R14, R13, R12, R11 ;  /* 0x0000000c0d0e7389 */ /* 0x00006400000c000b */
[----:B01---5:R-:W-:Y:S01]  /*2cc60*/  ENDCOLLECTIVE ;  /* 0x000000000000791b */ /* 0x023fe20003800000 */
.L_x_10808:
[----:B------:R-:W-:Y:S02]  /*2cc70*/  IMAD.MOV.U32 R13, RZ, RZ, R2 ;  /* 0x000000ffff0d7224 */ /* 0x000fe400078e0002 */
[----:B------:R-:W-:-:S07]  /*2cc80*/  IMAD.MOV.U32 R0, RZ, RZ, R14 ;  /* 0x000000ffff007224 */ /* 0x000fce00078e000e */
[----:B------:R-:W-:Y:S05]  /*2cc90*/  WARPSYNC.COLLECTIVE R15, `(.L_x_10809) ;  /* 0x000000000f087348 */ /* 0x000fea0003c00000 */
[----:B------:R0:W1:Y:S02]  /*2cca0*/  SHFL.IDX P6, R14, R13, R12, R11 ;  /* 0x0000000c0d0e7389 */ /* 0x00006400000c000b */
[----:B01----:R-:W-:Y:S01]  /*2ccb0*/  ENDCOLLECTIVE ;  /* 0x000000000000791b */ /* 0x003fe20003800000 */
.L_x_10809:
[----:B------:R-:W-:Y:S05]  /*2ccc0*/  BRA `(.L_x_10810) ;  /* 0xffffff1000c07947 */ /* 0x000fea000383ffff */
.L_x_10514:
        /* <DEDUP_REMOVED lines=8> */
.L_x_10812:
[----:B------:R-:W-:Y:S05]  /*2cd50*/  BSYNC B1 ;  /* 0x0000000000017941 */ /* 0x000fea0003800000 */
.L_x_10811:
        /* <DEDUP_REMOVED lines=8> */
.L_x_10813:
[----:B------:R-:W-:Y:S05]  /*2cde0*/  BRA `(.L_x_10814) ;  /* 0xffffff1000cc7947 */ /* 0x000fea000383ffff */
.L_x_10517:
[----:B------:R-:W-:Y:S01]  /*2cdf0*/  BSSY B1, `(.L_x_10815) ;  /* 0x0000008000017945 */ /* 0x000fe20003800000 */
[----:B------:R-:W-:Y:S01]  /*2ce00*/  IMAD.MOV.U32 R13, RZ, RZ, R3 ;  /* 0x000000ffff0d7224 */ /* 0x000fe200078e0003 */
[----:B------:R-:W-:Y:S01]  /*2ce10*/  MOV R11, 0x181f ;  /* 0x0000181f000b7802 */ /* 0x000fe20000000f00 */
[----:B------:R-:W-:Y:S02]  /*2ce20*/  IMAD.MOV.U32 R12, RZ, RZ, 0x2 ;  /* 0x00000002ff0c7424 */ /* 0x000fe400078e00ff */
[----:B---3--:R-:W-:-:S07]  /*2ce30*/  IMAD.MOV.U32 R15, RZ, RZ, -0x1 ;  /* 0xffffffffff0f7424 */ /* 0x008fce00078e00ff */
[----:B012-45:R-:W-:Y:S05]  /*2ce40*/  WARPSYNC.COLLECTIVE R15, `(.L_x_10816) ;  /* 0x000000000f087348 */ /* 0x037fea0003c00000 */
[----:B--2---:R2:W3:Y:S02]  /*2ce50*/  SHFL.IDX P6, R14, R13, R12, R11 ;  /* 0x0000000c0d0e7389 */ /* 0x0044e400000c000b */
[----:B012345:R-:W-:Y:S01]  /*2ce60*/  ENDCOLLECTIVE ;  /* 0x000000000000791b */ /* 0x03ffe20003800000 */
.L_x_10816:
[----:B------:R-:W-:Y:S05]  /*2ce70*/  BSYNC B1 ;  /* 0x0000000000017941 */ /* 0x000fea0003800000 */
.L_x_10815:
        /* <DEDUP_REMOVED lines=8> */
.L_x_10817:
[----:B------:R-:W-:Y:S05]  /*2cf00*/  BRA `(.L_x_10818) ;  /* 0xffffff1000d87947 */ /* 0x000fea000383ffff */
.L_x_10520:
[----:B------:R-:W-:Y:S01]  /*2cf10*/  BSSY B1, `(.L_x_10819) ;  /* 0x0000008000017945 */ /* 0x000fe20003800000 */
[----:B------:R-:W-:Y:S01]  /*2cf20*/  MOV R13, R3 ;  /* 0x00000003000d7202 */ /* 0x000fe20000000f00 */
[----:B------:R-:W-:Y:S02]  /*2cf30*/  IMAD.MOV.U32 R12, RZ, RZ, 0x3 ;  /* 0x00000003ff0c7424 */ /* 0x000fe400078e00ff */
[----:B------:R-:W-:Y:S02]  /*2cf40*/  IMAD.MOV.U32 R11, RZ, RZ, 0x181f ;  /* 0x0000181fff0b7424 */ /* 0x000fe400078e00ff */
[----:B---3--:R-:W-:-:S07]  /*2cf50*/  IMAD.MOV.U32 R15, RZ, RZ, -0x1 ;  /* 0xffffffffff0f7424 */ /* 0x008fce00078e00ff */
[----:B012-45:R-:W-:Y:S05]  /*2cf60*/  WARPSYNC.COLLECTIVE R15, `(.L_x_10820) ;  /* 0x000000000f087348 */ /* 0x037fea0003c00000 */
[----:B--2---:R2:W3:Y:S02]  /*2cf70*/  SHFL.IDX P6, R14, R13, R12, R11 ;  /* 0x0000000c0d0e7389 */ /* 0x0044e400000c000b */
[----:B012345:R-:W-:Y:S01]  /*2cf80*/  ENDCOLLECTIVE ;  /* 0x000000000000791b */ /* 0x03ffe20003800000 */
.L_x_10820:
[----:B------:R-:W-:Y:S05]  /*2cf90*/  BSYNC B1 ;  /* 0x0000000000017941 */ /* 0x000fea0003800000 */
.L_x_10819:
        /* <DEDUP_REMOVED lines=8> */
.L_x_10821:
[----:B------:R-:W-:Y:S05]  /*2d020*/  BRA `(.L_x_10822) ;  /* 0xffffff1000e47947 */ /* 0x000fea000383ffff */
.L_x_10522:
[----:B------:R-:W-:Y:S02]  /*2d030*/  IMAD.MOV.U32 R13, RZ, RZ, R27 ;  /* 0x000000ffff0d7224 */ /* 0x000fe400078e001b */
[----:B------:R-:W-:Y:S02]  /*2d040*/  IMAD.MOV.U32 R12, RZ, RZ, RZ ;  /* 0x000000ffff0c7224 */ /* 0x000fe400078e00ff */
[----:B------:R-:W-:Y:S02]  /*2d050*/  IMAD.MOV.U32 R11, RZ, RZ, 0x1c1f ;  /* 0x00001c1fff0b7424 */ /* 0x000fe400078e00ff */
[----:B------:R-:W-:-:S07]  /*2d060*/  IMAD.MOV.U32 R15, RZ, RZ, -0x1 ;  /* 0xffffffffff0f7424 */ /* 0x000fce00078e00ff */
[----:B------:R-:W-:Y:S05]  /*2d070*/  WARPSYNC.COLLECTIVE R15, `(.L_x_10823) ;  /* 0x000000000f087348 */ /* 0x000fea0003c00000 */
[----:B------:R0:W1:Y:S02]  /*2d080*/  SHFL.IDX P6, R14, R13, R12, R11 ;  /* 0x0000000c0d0e7389 */ /* 0x00006400000c000b */
[----:B01----:R-:W-:Y:S01]  /*2d090*/  ENDCOLLECTIVE ;  /* 0x000000000000791b */ /* 0x003fe20003800000 */
.L_x_10823:
[----:B------:R-:W-:Y:S01]  /*2d0a0*/  MOV R13, R25 ;  /* 0x00000019000d7202 */ /* 0x000fe20000000f00 */
[----:B------:R-:W-:-:S07]  /*2d0b0*/  IMAD.MOV.U32 R24, RZ, RZ, R14 ;  /* 0x000000ffff187224 */ /* 0x000fce00078e000e */
[----:B------:R-:W-:Y:S05]  /*2d0c0*/  WARPSYNC.COLLECTIVE R15, `(.L_x_10824) ;  /* 0x000000000f087348 */ /* 0x000fea0003c00000 */
[----:B------:R0:W1:Y:S02]  /*2d0d0*/  SHFL.IDX P6, R14, R13, R12, R11 ;  /* 0x0000000c0d0e7389 */ /* 0x00006400000c000b */
[----:B01----:R-:W-:Y:S01]  /*2d0e0*/  ENDCOLLECTIVE ;  /* 0x000000000000791b */ /* 0x003fe20003800000 */
.L_x_10824:
[----:B------:R-:W-:Y:S05]  /*2d0f0*/  BRA `(.L_x_10825) ;  /* 0xffffff1400c47947 */ /* 0x000fea000383ffff */
.L_x_10525:
        /* <DEDUP_REMOVED lines=8> */
.L_x_10827:
[----:B------:R-:W-:Y:S05]  /*2d180*/  BSYNC B1 ;  /* 0x0000000000017941 */ /* 0x000fea0003800000 */
.L_x_10826:
        /* <DEDUP_REMOVED lines=8> */
.L_x_10828:
[----:B------:R-:W-:Y:S05]  /*2d210*/  BRA `(.L_x_10829) ;  /* 0xffffff1c009c7947 */ /* 0x000fea000383ffff */
.L_x_10529:
[----:B------:R-:W-:Y:S02]  /*2d220*/  IMAD.MOV.U32 R13, RZ, RZ, R3 ;  /* 0x000000ffff0d7224 */ /* 0x000fe400078e0003 */
[----:B------:R-:W-:Y:S02]  /*2d230*/  IMAD.MOV.U32 R12, RZ, RZ, RZ ;  /* 0x000000ffff0c7224 */ /* 0x000fe400078e00ff */
[----:B------:R-:W-:Y:S02]  /*2d240*/  IMAD.MOV.U32 R11, RZ, RZ, 0x181f ;  /* 0x0000181fff0b7424 */ /* 0x000fe400078e00ff */
[----:B------:R-:W-:-:S07]  /*2d250*/  IMAD.MOV.U32 R15, RZ, RZ, -0x1 ;  /* 0xffffffffff0f7424 */ /* 0x000fce00078e00ff */
[----:B-1----:R-:W-:Y:S05]  /*2d260*/  WARPSYNC.COLLECTIVE R15, `(.L_x_10830) ;  /* 0x000000000f087348 */ /* 0x002fea0003c00000 */
[----:B------:R0:W2:Y:S02]  /*2d270*/  SHFL.IDX P6, R14, R13, R12, R11 ;  /* 0x0000000c0d0e7389 */ /* 0x0000a400000c000b */
[----:B012---:R-:W-:Y:S01]  /*2d280*/  ENDCOLLECTIVE ;  /* 0x000000000000791b */ /* 0x007fe20003800000 */
.L_x_10830:
[----:B------:R-:W-:Y:S01]  /*2d290*/  IMAD.MOV.U32 R13, RZ, RZ, R2 ;  /* 0x000000ffff0d7224 */ /* 0x000fe200078e0002 */
[----:B------:R-:W-:-:S07]  /*2d2a0*/  MOV R0, R14 ;  /* 0x0000000e00007202 */ /* 0x000fce0000000f00 */
[----:B------:R-:W-:Y:S05]  /*2d2b0*/  WARPSYNC.COLLECTIVE R15, `(.L_x_10831) ;  /* 0x000000000f087348 */ /* 0x000fea0003c00000 */
[----:B------:R0:W1:Y:S02]  /*2d2c0*/  SHFL.IDX P6, R14, R13, R12, R11 ;  /* 0x0000000c0d0e7389 */ /* 0x00006400000c000b */
[----:B01----:R-:W-:Y:S01]  /*2d2d0*/  ENDCOLLECTIVE ;  /* 0x000000000000791b */ /* 0x003fe20003800000 */
.L_x_10831:
[----:B------:R-:W-:Y:S05]  /*2d2e0*/  BRA `(.L_x_10832) ;  /* 0xffffff2c00587947 */ /* 0x000fea000383ffff */
.L_x_10532:
[----:B------:R-:W-:Y:S01]  /*2d2f0*/  BSSY B1, `(.L_x_10833) ;  /* 0x0000008000017945 */ /* 0x000fe20003800000 */
[----:B------:R-:W-:Y:S02]  /*2d300*/  IMAD.MOV.U32 R13, RZ, RZ, R3 ;  /* 0x000000ffff0d7224 */ /* 0x000fe400078e0003 */
[----:B------:R-:W-:Y:S02]  /*2d310*/  IMAD.MOV.U32 R12, RZ, RZ, 0x1 ;  /* 0x00000001ff0c7424 */ /* 0x000fe400078e00ff */
[----:B----4-:R-:W-:Y:S02]  /*2d320*/  IMAD.MOV.U32 R11, RZ, RZ, 0x181f ;  /* 0x0000181fff0b7424 */ /* 0x010fe400078e00ff */
[----:B------:R-:W-:-:S07]  /*2d330*/  IMAD.MOV.U32 R15, RZ, RZ, -0x1 ;  /* 0xffffffffff0f7424 */ /* 0x000fce00078e00ff */
[----:B0123--:R-:W-:Y:S05]  /*2d340*/  WARPSYNC.COLLECTIVE R15, `(.L_x_10834) ;  /* 0x000000000f087348 */ /* 0x00ffea0003c00000 */
[----:B---3--:R3:W4:Y:S02]  /*2d350*/  SHFL.IDX P6, R14, R13, R12, R11 ;  /* 0x0000000c0d0e7389 */ /* 0x00872400000c000b */
[----:B01234-:R-:W-:Y:S01]  /*2d360*/  ENDCOLLECTIVE ;  /* 0x000000000000791b */ /* 0x01ffe20003800000 */
.L_x_10834:
[----:B------:R-:W-:Y:S05]  /*2d370*/  BSYNC B1 ;  /* 0x0000000000017941 */ /* 0x000fea0003800000 */
.L_x_10833:
        /* <DEDUP_REMOVED lines=8> */
.L_x_10835:
[----:B------:R-:W-:Y:S05]  /*2d400*/  BRA `(.L_x_10836) ;  /* 0xffffff2c00687947 */ /* 0x000fea000383ffff */
.L_x_10535:
[----:B------:R-:W-:Y:S01]  /*2d410*/  BSSY B1, `(.L_x_10837) ;  /* 0x0000008000017945 */ /* 0x000fe20003800000 */
[----:B------:R-:W-:Y:S01]  /*2d420*/  IMAD.MOV.U32 R13, RZ, RZ, R3 ;  /* 0x000000ffff0d7224 */ /* 0x000fe200078e0003 */
[----:B----4-:R-:W-:Y:S01]  /*2d430*/  MOV R15, 0xffffffff ;  /* 0xffffffff000f7802 */ /* 0x010fe20000000f00 */
[----:B------:R-:W-:Y:S02]  /*2d440*/  IMAD.MOV.U32 R12, RZ, RZ, 0x2 ;  /* 0x00000002ff0c7424 */ /* 0x000fe400078e00ff */
[----:B------:R-:W-:-:S07]  /*2d450*/  IMAD.MOV.U32 R11, RZ, RZ, 0x181f ;  /* 0x0000181fff0b7424 */ /* 0x000fce00078e00ff */
[----:B0123--:R-:W-:Y:S05]  /*2d460*/  WARPSYNC.COLLECTIVE R15, `(.L_x_10838) ;  /* 0x000000000f087348 */ /* 0x00ffea0003c00000 */
[----:B---3--:R3:W4:Y:S02]  /*2d470*/  SHFL.IDX P6, R14, R13, R12, R11 ;  /* 0x0000000c0d0e7389 */ /* 0x00872400000c000b */
[----:B01234-:R-:W-:Y:S01]  /*2d480*/  ENDCOLLECTIVE ;  /* 0x000000000000791b */ /* 0x01ffe20003800000 */
.L_x_10838:
[----:B------:R-:W-:Y:S05]  /*2d490*/  BSYNC B1 ;  /* 0x0000000000017941 */ /* 0x000fea0003800000 */
.L_x_10837:
        /* <DEDUP_REMOVED lines=8> */
.L_x_10839:
[----:B------:R-:W-:Y:S05]  /*2d520*/  BRA `(.L_x_10840) ;  /* 0xffffff2c00747947 */ /* 0x000fea000383ffff */
.L_x_10538:
        /* <DEDUP_REMOVED lines=8> */
.L_x_10842:
[----:B------:R-:W-:Y:S05]  /*2d5b0*/  BSYNC B1 ;  /* 0x0000000000017941 */ /* 0x000fea0003800000 */
.L_x_10841:
        /* <DEDUP_REMOVED lines=8> */
.L_x_10843:
[----:B------:R-:W-:Y:S05]  /*2d640*/  BRA `(.L_x_10844) ;  /* 0xffffff2c00807947 */ /* 0x000fea000383ffff */
.L_x_10556:
        /* <DEDUP_REMOVED lines=11> */
.L_x_10846:
[----:B------:R-:W-:Y:S05]  /*2d700*/  BSYNC B1 ;  /* 0x0000000000017941 */ /* 0x000fea0003800000 */
.L_x_10845:
[----:B------:R-:W-:Y:S05]  /*2d710*/  BRA `(.L_x_10847) ;  /* 0xffffff4c00187947 */ /* 0x000fea000383ffff */
.L_x_10558:
[----:B------:R-:W-:Y:S01]  /*2d720*/  BSSY B1, `(.L_x_10848) ;  /* 0x0000006000017945 */ /* 0x000fe20003800000 */
[----:B------:R-:W-:-:S07]  /*2d730*/  IMAD.MOV.U32 R15, RZ, RZ, -0x1 ;  /* 0xffffffffff0f7424 */ /* 0x000fce00078e00ff */
[----:B012---:R-:W-:Y:S05]  /*2d740*/  WARPSYNC.COLLECTIVE R15, `(.L_x_10849) ;  /* 0x000000000f0c7348 */ /* 0x007fea0003c00000 */
[----:B------:R-:W-:Y:S02]  /*2d750*/  ELECT P6, UR62, PT ;  /* 0x00000000003e782f */ /* 0x000fe400038c0000 */
[----:B------:R-:W-:Y:S01]  /*2d760*/  MOV R14, UR62 ;  /* 0x0000003e000e7c02 */ /* 0x000fe20008000f00 */
[----:B012---:R-:W-:Y:S10]  /*2d770*/  ENDCOLLECTIVE ;  /* 0x000000000000791b */ /* 0x007ff40003800000 */
.L_x_10849:
[----:B------:R-:W-:Y:S05]  /*2d780*/  BSYNC B1 ;  /* 0x0000000000017941 */ /* 0x000fea0003800000 */
.L_x_10848:
[----:B------:R-:W-:Y:S05]  /*2d790*/  BRA `(.L_x_10557) ;  /* 0xffffff4c00107947 */ /* 0x000fea000383ffff */
.L_x_10560:
[----:B--2---:R2:W3:Y:S02]  /*2d7a0*/  SYNCS.PHASECHK.TRANS64.TRYWAIT P0, [R22+URZ+0x22820], R6 ;  /* 0x02282006160075a7 */ /* 0x0044e4000800017f */
[----:B---3--:R-:W-:Y:S05]  /*2d7b0*/  @!P0 NANOSLEEP.SYNCS 0x989680 ;  /* 0x009896800000895d */ /* 0x008fea0003900000 */
[----:B------:R-:W3:Y:S02]  /*2d7c0*/  @!P0 SYNCS.PHASECHK.TRANS64 P0, [R22+URZ+0x22820], R6 ;  /* 0x02282006160085a7 */ /* 0x000ee4000800007f */
[----:B---3--:R-:W-:Y:S05]  /*2d7d0*/  @!P0 BRA `(.L_x_10560) ;  /* 0xfffffffc00f08947 */ /* 0x008fea000383ffff */
[----:B------:R-:W-:Y:S05]  /*2d7e0*/  BRA `(.L_x_10850) ;  /* 0xffffff4c00207947 */ /* 0x000fea000383ffff */
.L_x_10564:
[----:B--2---:R2:W3:Y:S02]  /*2d7f0*/  SYNCS.PHASECHK.TRANS64.TRYWAIT P0, [R6+URZ+0x228a0], R7 ;  /* 0x0228a007060075a7 */ /* 0x0044e4000800017f */
[----:B---3--:R-:W-:Y:S05]  /*2d800*/  @!P0 NANOSLEEP.SYNCS 0x989680 ;  /* 0x009896800000895d */ /* 0x008fea0003900000 */
[----:B------:R-:W3:Y:S02]  /*2d810*/  @!P0 SYNCS.PHASECHK.TRANS64 P0, [R6+URZ+0x228a0], R7 ;  /* 0x0228a007060085a7 */ /* 0x000ee4000800007f */
[----:B---3--:R-:W-:Y:S05]  /*2d820*/  @!P0 BRA `(.L_x_10564) ;  /* 0xfffffffc00f08947 */ /* 0x008fea000383ffff */
[----:B------:R-:W-:Y:S05]  /*2d830*/  BRA `(.L_x_10851) ;  /* 0xffffff4c003c7947 */ /* 0x000fea000383ffff */
.L_x_10569:
[----:B0-----:R0:W1:Y:S02]  /*2d840*/  SYNCS.PHASECHK.TRANS64.TRYWAIT P0, [R6+URZ+0x228c0], R7 ;  /* 0x0228c007060075a7 */ /* 0x001064000800017f */
[----:B-1----:R-:W-:Y:S05]  /*2d850*/  @!P0 NANOSLEEP.SYNCS 0x989680 ;  /* 0x009896800000895d */ /* 0x002fea0003900000 */
[----:B------:R-:W1:Y:S02]  /*2d860*/  @!P0 SYNCS.PHASECHK.TRANS64 P0, [R6+URZ+0x228c0], R7 ;  /* 0x0228c007060085a7 */ /* 0x000e64000800007f */
[----:B-1----:R-:W-:Y:S05]  /*2d870*/  @!P0 BRA `(.L_x_10569) ;  /* 0xfffffffc00f08947 */ /* 0x002fea000383ffff */
[----:B------:R-:W-:Y:S05]  /*2d880*/  BRA `(.L_x_10852) ;  /* 0xffffff4c00b87947 */ /* 0x000fea000383ffff */
.L_x_10576:
[----:B--2---:R2:W3:Y:S02]  /*2d890*/  SYNCS.PHASECHK.TRANS64.TRYWAIT P1, [R6+URZ+0x228a0], R7 ;  /* 0x0228a007060075a7 */ /* 0x0044e4000802017f */
[----:B---3--:R-:W-:Y:S05]  /*2d8a0*/  @!P1 NANOSLEEP.SYNCS 0x989680 ;  /* 0x009896800000995d */ /* 0x008fea0003900000 */
[----:B------:R-:W3:Y:S02]  /*2d8b0*/  @!P1 SYNCS.PHASECHK.TRANS64 P1, [R6+URZ+0x228a0], R7 ;  /* 0x0228a007060095a7 */ /* 0x000ee4000802007f */
[----:B---3--:R-:W-:Y:S05]  /*2d8c0*/  @!P1 BRA `(.L_x_10576) ;  /* 0xfffffffc00f09947 */ /* 0x008fea000383ffff */
[----:B------:R-:W-:Y:S05]  /*2d8d0*/  BRA `(.L_x_10853) ;  /* 0xffffff5000807947 */ /* 0x000fea000383ffff */
.L_x_10581:
[----:B0-----:R0:W1:Y:S02]  /*2d8e0*/  SYNCS.PHASECHK.TRANS64.TRYWAIT P1, [R6+URZ+0x228c0], R7 ;  /* 0x0228c007060075a7 */ /* 0x001064000802017f */
[----:B-1----:R-:W-:Y:S05]  /*2d8f0*/  @!P1 NANOSLEEP.SYNCS 0x989680 ;  /* 0x009896800000995d */ /* 0x002fea0003900000 */
[----:B------:R-:W1:Y:S02]  /*2d900*/  @!P1 SYNCS.PHASECHK.TRANS64 P1, [R6+URZ+0x228c0], R7 ;  /* 0x0228c007060095a7 */ /* 0x000e64000802007f */
[----:B-1----:R-:W-:Y:S05]  /*2d910*/  @!P1 BRA `(.L_x_10581) ;  /* 0xfffffffc00f09947 */ /* 0x002fea000383ffff */
[----:B------:R-:W-:Y:S05]  /*2d920*/  BRA `(.L_x_10854) ;  /* 0xffffff5000f87947 */ /* 0x000fea000383ffff */
.L_x_10598:
[----:B------:R-:W0:Y:S01]  /*2d930*/  S2R R20, SR_TID.X ;  /* 0x0000000000147919 */ /* 0x000e220000002100 */
[----:B------:R-:W-:Y:S01]  /*2d940*/  BSSY B0, `(.L_x_10855) ;  /* 0x0000009000007945 */ /* 0x000fe20003800000 */
[----:B------:R-:W-:Y:S01]  /*2d950*/  IMAD.MOV.U32 R12, RZ, RZ, RZ ;  /* 0x000000ffff0c7224 */ /* 0x000fe200078e00ff */
[----:B-1----:R-:W-:Y:S01]  /*2d960*/  MOV R11, 0x1f ;  /* 0x0000001f000b7802 */ /* 0x002fe20000000f00 */
[----:B------:R-:W-:Y:S01]  /*2d970*/  IMAD.MOV.U32 R15, RZ, RZ, -0x1 ;  /* 0xffffffffff0f7424 */ /* 0x000fe200078e00ff */
[----:B0-----:R-:W-:-:S04]  /*2d980*/  SHF.R.U32.HI R13, RZ, 0x5, R20 ;  /* 0x00000005ff0d7819 */ /* 0x001fc80000011614 */
[----:B------:R-:W-:-:S07]  /*2d990*/  LOP3.LUT R13, R13, 0x3, RZ, 0xc0, !PT ;  /* 0x000000030d0d7812 */ /* 0x000fce00078ec0ff */
[----:B-----5:R-:W-:Y:S05]  /*2d9a0*/  WARPSYNC.COLLECTIVE R15, `(.L_x_10856) ;  /* 0x000000000f087348 */ /* 0x020fea0003c00000 */
[----:B------:R0:W1:Y:S02]  /*2d9b0*/  SHFL.IDX P6, R14, R13, R12, R11 ;  /* 0x0000000c0d0e7389 */ /* 0x00006400000c000b */
[----:B01---5:R-:W-:Y:S01]  /*2d9c0*/  ENDCOLLECTIVE ;  /* 0x000000000000791b */ /* 0x023fe20003800000 */
.L_x_10856:
[----:B------:R-:W-:Y:S05]  /*2d9d0*/  BSYNC B0 ;  /* 0x0000000000007941 */ /* 0x000fea0003800000 */
.L_x_10855:
[----:B------:R-:W-:Y:S05]  /*2d9e0*/  BRA `(.L_x_10857) ;  /* 0xffffff6400387947 */ /* 0x000fea000383ffff */
.L_x_10601:
[----:B0-----:R-:W2:Y:S02]  /*2d9f0*/  LDL R0, [R1+0x30] ;  /* 0x0000300001007983 */ /* 0x001ea40000100800 */
[----:B--2---:R0:W2:Y:S02]  /*2da00*/  SYNCS.PHASECHK.TRANS64.TRYWAIT P0, [R6+URZ+0x22880], R0 ;  /* 0x02288000060075a7 */ /* 0x0040a4000800017f */
[----:B--2---:R-:W-:Y:S05]  /*2da10*/  @!P0 NANOSLEEP.SYNCS 0x989680 ;  /* 0x009896800000895d */ /* 0x004fea0003900000 */
[----:B------:R-:W2:Y:S02]  /*2da20*/  @!P0 SYNCS.PHASECHK.TRANS64 P0, [R6+URZ+0x22880], R0 ;  /* 0x02288000060085a7 */ /* 0x000ea4000800007f */
[----:B--2---:R-:W-:Y:S05]  /*2da30*/  @!P0 BRA `(.L_x_10601) ;  /* 0xfffffffc00ec8947 */ /* 0x004fea000383ffff */
[----:B------:R-:W-:Y:S05]  /*2da40*/  BRA `(.L_x_10858) ;  /* 0xffffff6400507947 */ /* 0x000fea000383ffff */
.L_x_10602:
        /* <DEDUP_REMOVED lines=8> */
.L_x_10860:
[----:B------:R-:W-:Y:S05]  /*2dad0*/  BSYNC B0 ;  /* 0x0000000000007941 */ /* 0x000fea0003800000 */
.L_x_10859:
        /* <DEDUP_REMOVED lines=8> */
.L_x_10861:
[----:B------:R-:W-:Y:S01]  /*2db60*/  ULDC.64 UR4, c[0x0][0x208] ;  /* 0x0000820000047ab9 */ /* 0x000fe20000000a00 */
[----:B------:R-:W-:-:S05]  /*2db70*/  IMAD.MOV.U32 R3, RZ, RZ, R14 ;  /* 0x000000ffff037224 */ /* 0x000fca00078e000e */
[----:B------:R-:W-:Y:S01]  /*2db80*/  IADD3 R28, P1, R34, R3, RZ ;  /* 0x00000003221c7210 */ /* 0x000fe20007f3e0ff */
[----:B------:R-:W-:Y:S01]  /*2db90*/  IMAD.IADD R3, R22, 0x1, R27 ;  /* 0x0000000116037824 */ /* 0x000fe200078e021b */
[----:B------:R-:W-:Y:S01]  /*2dba0*/  MOV R13, R2 ;  /* 0x00000002000d7202 */ /* 0x000fe20000000f00 */
[----:B------:R-:W-:Y:S01]  /*2dbb0*/  IMAD.MOV.U32 R12, RZ, RZ, 0x1 ;  /* 0x00000001ff0c7424 */ /* 0x000fe200078e00ff */
[----:B------:R0:W5:Y:S01]  /*2dbc0*/  LDL.LU R27, [R1] ;  /* 0x00000000011b7983 */ /* 0x0001620000300800 */
[----:B------:R-:W-:Y:S01]  /*2dbd0*/  IMAD.X R29, RZ, RZ, R21, P1 ;  /* 0x000000ffff1d7224 */ /* 0x000fe200008e0615 */
[----:B------:R-:W-:-:S13]  /*2dbe0*/  ISETP.LT.OR P1, PT, R7, 0x1, P0 ;  /* 0x000000010700780c */ /* 0x000fda0000721670 */
[----:B------:R-:W-:Y:S01]  /*2dbf0*/  @!PT LDS RZ, [RZ] ;  /* 0x00000000fffff984 */ /* 0x000fe20000000800 */
[----:B------:R-:W-:Y:S01]  /*2dc00*/  @!PT LDS RZ, [RZ] ;  /* 0x00000000fffff984 */ /* 0x000fe20000000800 */
[----:B------:R-:W-:Y:S01]  /*2dc10*/  @!PT LDS RZ, [RZ] ;  /* 0x00000000fffff984 */ /* 0x000fe20000000800 */
[----:B------:R0:W-:Y:S02]  /*2dc20*/  LDGSTS.E.BYPASS.LTC128B.128 [R3+0xa400], desc[UR4][R28.64], !P1 ;  /* 0x0a4000001c037fae */ /* 0x0001e4000c901d44 */
[----:B0----5:R-:W-:Y:S05]  /*2dc30*/  WARPSYNC.COLLECTIVE R15, `(.L_x_10862) ;  /* 0x000000000f087348 */ /* 0x021fea0003c00000 */
[----:B------:R1:W2:Y:S02]  /*2dc40*/  SHFL.IDX P6, R14, R13, R12, R11 ;  /* 0x0000000c0d0e7389 */ /* 0x0002a400000c000b */
[----:B012--5:R-:W-:Y:S01]  /*2dc50*/  ENDCOLLECTIVE ;  /* 0x000000000000791b */ /* 0x027fe20003800000 */
.L_x_10862:
[----:B------:R-:W-:Y:S02]  /*2dc60*/  IMAD.MOV.U32 R13, RZ, RZ, R0 ;  /* 0x000000ffff0d7224 */ /* 0x000fe400078e0000 */
[----:B------:R-:W-:-:S07]  /*2dc70*/  IMAD.MOV.U32 R21, RZ, RZ, R14 ;  /* 0x000000ffff157224 */ /* 0x000fce00078e000e */
[----:B------:R-:W-:Y:S05]  /*2dc80*/  WARPSYNC.COLLECTIVE R15, `(.L_x_10863) ;  /* 0x000000000f087348 */ /* 0x000fea0003c00000 */
[----:B------:R0:W1:Y:S02]  /*2dc90*/  SHFL.IDX P6, R14, R13, R12, R11 ;  /* 0x0000000c0d0e7389 */ /* 0x00006400000c000b */
[----:B01----:R-:W-:Y:S01]  /*2dca0*/  ENDCOLLECTIVE ;  /* 0x000000000000791b */ /* 0x003fe20003800000 */
.L_x_10863:
[----:B------:R-:W-:Y:S01]  /*2dcb0*/  ULDC.64 UR4, c[0x0][0x208] ;  /* 0x0000820000047ab9 */ /* 0x000fe20000000a00 */
[----:B------:R-:W-:-:S05]  /*2dcc0*/  IMAD.MOV.U32 R11, RZ, RZ, R14 ;  /* 0x000000ffff0b7224 */ /* 0x000fca00078e000e */
[----:B------:R-:W-:-:S05]  /*2dcd0*/  IADD3 R28, P1, R34, R11, RZ ;  /* 0x0000000b221c7210 */ /* 0x000fca0007f3e0ff */
[----:B------:R-:W-:Y:S01]  /*2dce0*/  IMAD.X R29, RZ, RZ, R21, P1 ;  /* 0x000000ffff1d7224 */ /* 0x000fe200008e0615 */
[----:B------:R-:W-:Y:S01]  /*2dcf0*/  ISETP.LT.OR P1, PT, R7, 0x11, P0 ;  /* 0x000000110700780c */ /* 0x000fe20000721670 */
[----:B------:R-:W-:Y:S01]  /*2dd00*/  IMAD.MOV.U32 R13, RZ, RZ, R2 ;  /* 0x000000ffff0d7224 */ /* 0x000fe200078e0002 */
[----:B------:R-:W-:Y:S01]  /*2dd10*/  MOV R12, 0x2 ;  /* 0x00000002000c7802 */ /* 0x000fe20000000f00 */
[----:B------:R-:W-:-:S10]  /*2dd20*/  IMAD.MOV.U32 R11, RZ, RZ, 0x181f ;  /* 0x0000181fff0b7424 */ /* 0x000fd400078e00ff */
[----:B------:R-:W-:Y:S01]  /*2dd30*/  @!PT LDS RZ, [RZ] ;  /* 0x00000000fffff984 */ /* 0x000fe20000000800 */
[----:B------:R-:W-:Y:S01]  /*2dd40*/  @!PT LDS RZ, [RZ] ;  /* 0x00000000fffff984 */ /* 0x000fe20000000800 */
[----:B------:R-:W-:Y:S01]  /*2dd50*/  @!PT LDS RZ, [RZ] ;  /* 0x00000000fffff984 */ /* 0x000fe20000000800 */
[----:B------:R0:W-:Y:S02]  /*2dd60*/  LDGSTS.E.BYPASS.LTC128B.128 [R3+0xac00], desc[UR4][R28.64], !P1 ;  /* 0x0ac000001c037fae */ /* 0x0001e4000c901d44 */
[----:B0-----:R-:W-:Y:S05]  /*2dd70*/  WARPSYNC.COLLECTIVE R15, `(.L_x_10864) ;  /* 0x000000000f087348 */ /* 0x001fea0003c00000 */
[----:B------:R1:W2:Y:S02]  /*2dd80*/  SHFL.IDX P6, R14, R13, R12, R11 ;  /* 0x0000000c0d0e7389 */ /* 0x0002a400000c000b */
[----:B012---:R-:W-:Y:S01]  /*2dd90*/  ENDCOLLECTIVE ;  /* 0x000000000000791b */ /* 0x007fe20003800000 */
.L_x_10864:
[----:B------:R-:W-:Y:S02]  /*2dda0*/  IMAD.MOV.U32 R13, RZ, RZ, R0 ;  /* 0x000000ffff0d7224 */ /* 0x000fe400078e0000 */
[----:B------:R-:W-:-:S07]  /*2ddb0*/  IMAD.MOV.U32 R21, RZ, RZ, R14 ;  /* 0x000000ffff157224 */ /* 0x000fce00078e000e */
[----:B------:R-:W-:Y:S05]  /*2ddc0*/  WARPSYNC.COLLECTIVE R15, `(.L_x_10865) ;  /* 0x000000000f087348 */ /* 0x000fea0003c00000 */
[----:B------:R0:W1:Y:S02]  /*2ddd0*/  SHFL.IDX P6, R14, R13, R12, R11 ;  /* 0x0000000c0d0e7389 */ /* 0x00006400000c000b */
[----:B01----:R-:W-:Y:S01]  /*2dde0*/  ENDCOLLECTIVE ;  /* 0x000000000000791b */ /* 0x003fe20003800000 */
.L_x_10865:
        /* <DEDUP_REMOVED lines=15> */
.L_x_10866:
[----:B------:R-:W-:Y:S02]  /*2dee0*/  IMAD.MOV.U32 R13, RZ, RZ, R0 ;  /* 0x000000ffff0d7224 */ /* 0x000fe400078e0000 */
[----:B------:R-:W-:-:S07]  /*2def0*/  IMAD.MOV.U32 R21, RZ, RZ, R14 ;  /* 0x000000ffff157224 */ /* 0x000fce00078e000e */
[----:B------:R-:W-:Y:S05]  /*2df00*/  WARPSYNC.COLLECTIVE R15, `(.L_x_10867) ;  /* 0x000000000f087348 */ /* 0x000fea0003c00000 */
[----:B------:R0:W1:Y:S02]  /*2df10*/  SHFL.IDX P6, R14, R13, R12, R11 ;  /* 0x0000000c0d0e7389 */ /* 0x00006400000c000b */
[----:B01----:R-:W-:Y:S01]  /*2df20*/  ENDCOLLECTIVE ;  /* 0x000000000000791b */ /* 0x003fe20003800000 */
.L_x_10867:
        /* <DEDUP_REMOVED lines=15> */
.L_x_10868:
[----:B------:R-:W-:Y:S02]  /*2e020*/  IMAD.MOV.U32 R13, RZ, RZ, R0 ;  /* 0x000000ffff0d7224 */ /* 0x000fe400078e0000 */
[----:B------:R-:W-:-:S07]  /*2e030*/  IMAD.MOV.U32 R21, RZ, RZ, R14 ;  /* 0x000000ffff157224 */ /* 0x000fce00078e000e */
[----:B------:R-:W-:Y:S05]  /*2e040*/  WARPSYNC.COLLECTIVE R15, `(.L_x_10869) ;  /* 0x000000000f087348 */ /* 0x000fea0003c00000 */
[----:B------:R0:W1:Y:S02]  /*2e050*/  SHFL.IDX P6, R14, R13, R12, R11 ;  /* 0x0000000c0d0e7389 */ /* 0x00006400000c000b */
[----:B01----:R-:W-:Y:S01]  /*2e060*/  ENDCOLLECTIVE ;  /* 0x000000000000791b */ /* 0x003fe20003800000 */
.L_x_10869:
        /* <DEDUP_REMOVED lines=15> */
.L_x_10870:
[----:B------:R-:W-:Y:S02]  /*2e160*/  IMAD.MOV.U32 R13, RZ, RZ, R0 ;  /* 0x000000ffff0d7224 */ /* 0x000fe400078e0000 */
[----:B------:R-:W-:-:S07]  /*2e170*/  IMAD.MOV.U32 R21, RZ, RZ, R14 ;  /* 0x000000ffff157224 */ /* 0x000fce00078e000e */
[----:B------:R-:W-:Y:S05]  /*2e180*/  WARPSYNC.COLLECTIVE R15, `(.L_x_10871) ;  /* 0x000000000f087348 */ /* 0x000fea0003c00000 */
[----:B------:R0:W1:Y:S02]  /*2e190*/  SHFL.IDX P6, R14, R13, R12, R11 ;  /* 0x0000000c0d0e7389 */ /* 0x00006400000c000b */
[----:B01----:R-:W-:Y:S01]  /*2e1a0*/  ENDCOLLECTIVE ;  /* 0x000000000000791b */ /* 0x003fe20003800000 */
.L_x_10871:
        /* <DEDUP_REMOVED lines=15> */
.L_x_10872:
[----:B------:R-:W-:Y:S02]  /*2e2a0*/  IMAD.MOV.U32 R13, RZ, RZ, R0 ;  /* 0x000000ffff0d7224 */ /* 0x000fe400078e0000 */
[----:B------:R-:W-:-:S07]  /*2e2b0*/  IMAD.MOV.U32 R21, RZ, RZ, R14 ;  /* 0x000000ffff157224 */ /* 0x000fce00078e000e */
[----:B------:R-:W-:Y:S05]  /*2e2c0*/  WARPSYNC.COLLECTIVE R15, `(.L_x_10873) ;  /* 0x000000000f087348 */ /* 0x000fea0003c00000 */
[----:B------:R0:W1:Y:S02]  /*2e2d0*/  SHFL.IDX P6, R14, R13, R12, R11 ;  /* 0x0000000c0d0e7389 */ /* 0x00006400000c000b */
[----:B01----:R-:W-:Y:S01]  /*2e2e0*/  ENDCOLLECTIVE ;  /* 0x000000000000791b */ /* 0x003fe20003800000 */
.L_x_10873:
        /* <DEDUP_REMOVED lines=15> */
.L_x_10874:
[----:B------:R-:W-:Y:S02]  /*2e3e0*/  IMAD.MOV.U32 R13, RZ, RZ, R0 ;  /* 0x000000ffff0d7224 */ /* 0x000fe400078e0000 */
[----:B------:R-:W-:-:S07]  /*2e3f0*/  IMAD.MOV.U32 R2, RZ, RZ, R14 ;  /* 0x000000ffff027224 */ /* 0x000fce00078e000e */
[----:B------:R-:W-:Y:S05]  /*2e400*/  WARPSYNC.COLLECTIVE R15, `(.L_x_10875) ;  /* 0x000000000f087348 */ /* 0x000fea0003c00000 */
[----:B------:R0:W1:Y:S02]  /*2e410*/  SHFL.IDX P6, R14, R13, R12, R11 ;  /* 0x0000000c0d0e7389 */ /* 0x00006400000c000b */
[----:B01----:R-:W-:Y:S01]  /*2e420*/  ENDCOLLECTIVE ;  /* 0x000000000000791b */ /* 0x003fe20003800000 */
.L_x_10875:
[----:B------:R-:W-:Y:S01]  /*2e430*/  ULDC.64 UR4, c[0x0][0x208] ;  /* 0x0000820000047ab9 */ /* 0x000fe20000000a00 */
[----:B------:R-:W-:-:S05]  /*2e440*/  IMAD.MOV.U32 R0, RZ, RZ, R14 ;  /* 0x000000ffff007224 */ /* 0x000fca00078e000e */
[----:B------:R-:W-:-:S05]  /*2e450*/  IADD3 R28, P1, R34, R0, RZ ;  /* 0x00000000221c7210 */ /* 0x000fca0007f3e0ff */
[----:B------:R-:W-:Y:S01]  /*2e460*/  IMAD.X R29, RZ, RZ, R2, P1 ;  /* 0x000000ffff1d7224 */ /* 0x000fe200008e0602 */
[----:B------:R-:W-:Y:S01]  /*2e470*/  ISETP.LT.OR P1, PT, R7, 0x71, P0 ;  /* 0x000000710700780c */ /* 0x000fe20000721670 */
[----:B------:R-:W-:Y:S01]  /*2e480*/  IMAD.MOV.U32 R13, RZ, RZ, R10 ;  /* 0x000000ffff0d7224 */ /* 0x000fe200078e000a */
[----:B------:R-:W-:-:S11]  /*2e490*/  MOV R12, RZ ;  /* 0x000000ff000c7202 */ /* 0x000fd60000000f00 */
[----:B------:R-:W-:Y:S01]  /*2e4a0*/  @!PT LDS RZ, [RZ] ;  /* 0x00000000fffff984 */ /* 0x000fe20000000800 */
[----:B------:R-:W-:Y:S01]  /*2e4b0*/  @!PT LDS RZ, [RZ] ;  /* 0x00000000fffff984 */ /* 0x000fe20000000800 */
[----:B------:R-:W-:Y:S01]  /*2e4c0*/  @!PT LDS RZ, [RZ] ;  /* 0x00000000fffff984 */ /* 0x000fe20000000800 */
[----:B------:R0:W-:Y:S02]  /*2e4d0*/  LDGSTS.E.BYPASS.LTC128B.128 [R3+0xdc00], desc[UR4][R28.64], !P1 ;  /* 0x0dc000001c037fae */ /* 0x0001e4000c901d44 */
[----:B0-----:R-:W-:Y:S05]  /*2e4e0*/  WARPSYNC.COLLECTIVE R15, `(.L_x_10876) ;  /* 0x000000000f087348 */ /* 0x001fea0003c00000 */
[----:B------:R1:W2:Y:S02]  /*2e4f0*/  SHFL.IDX P6, R14, R13, R12, R11 ;  /* 0x0000000c0d0e7389 */ /* 0x0002a400000c000b */
[----:B012---:R-:W-:Y:S01]  /*2e500*/  ENDCOLLECTIVE ;  /* 0x000000000000791b */ /* 0x007fe20003800000 */
.L_x_10876:
[----:B------:R-:W-:Y:S02]  /*2e510*/  IMAD.MOV.U32 R13, RZ, RZ, R20 ;  /* 0x000000ffff0d7224 */ /* 0x000fe400078e0014 */
[----:B------:R-:W-:-:S07]  /*2e520*/  IMAD.MOV.U32 R0, RZ, RZ, R14 ;  /* 0x000000ffff007224 */ /* 0x000fce00078e000e */
[----:B------:R-:W-:Y:S05]  /*2e530*/  WARPSYNC.COLLECTIVE R15, `(.L_x_10877) ;  /* 0x000000000f087348 */ /* 0x000fea0003c00000 */
[----:B------:R0:W1:Y:S02]  /*2e540*/  SHFL.IDX P6, R14, R13, R12, R11 ;  /* 0x0000000c0d0e7389 */ /* 0x00006400000c000b */
[----:B01----:R-:W-:Y:S01]  /*2e550*/  ENDCOLLECTIVE ;  /* 0x000000000000791b */ /* 0x003fe20003800000 */
.L_x_10877:
[----:B------:R-:W-:Y:S01]  /*2e560*/  ULDC.64 UR4, c[0x0][0x208] ;  /* 0x0000820000047ab9 */ /* 0x000fe20000000a00 */
[----:B------:R-:W-:-:S05]  /*2e570*/  IMAD.MOV.U32 R12, RZ, RZ, R14 ;  /* 0x000000ffff0c7224 */ /* 0x000fca00078e000e */
[----:B------:R-:W-:-:S05]  /*2e580*/  IADD3 R28, P1, R34, R12, RZ ;  /* 0x0000000c221c7210 */ /* 0x000fca0007f3e0ff */
[----:B------:R-:W-:Y:S01]  /*2e590*/  IMAD.X R29, RZ, RZ, R0, P1 ;  /* 0x000000ffff1d7224 */ /* 0x000fe200008e0600 */
[C---:B------:R-:W-:Y:S02]  /*2e5a0*/  ISETP.LT.OR P1, PT, R7.reuse, 0x81, P0 ;  /* 0x000000810700780c */ /* 0x040fe40000721670 */
[----:B------:R-:W-:-:S11]  /*2e5b0*/  ISETP.GE.AND P2, PT, R7, 0x21, PT ;  /* 0x000000210700780c */ /* 0x000fd60003f46270 */
[----:B------:R-:W-:Y:S01]  /*2e5c0*/  @!PT LDS RZ, [RZ] ;  /* 0x00000000fffff984 */ /* 0x000fe20000000800 */
[----:B------:R-:W-:Y:S01]  /*2e5d0*/  @!PT LDS RZ, [RZ] ;  /* 0x00000000fffff984 */ /* 0x000fe20000000800 */
[----:B------:R-:W-:Y:S01]  /*2e5e0*/  @!PT LDS RZ, [RZ] ;  /* 0x00000000fffff984 */ /* 0x000fe20000000800 */
[----:B------:R0:W-:Y:S01]  /*2e5f0*/  LDGSTS.E.BYPASS.LTC128B.128 [R3+0xe400], desc[UR4][R28.64], !P1 ;  /* 0x0e4000001c037fae */ /* 0x0001e2000c901d44 */
[----:B------:R-:W-:Y:S02]  /*2e600*/  ISETP.GE.AND P1, PT, R7, 0x11, PT ;  /* 0x000000110700780c */ /* 0x000fe40003f26270 */
[----:B------:R-:W-:Y:S01]  /*2e610*/  LOP3.LUT R27, R27, 0xffffffef, RZ, 0xc0, !PT ;  /* 0xffffffef1b1b7812 */ /* 0x000fe200078ec0ff */
[----:B------:R-:W-:Y:S02]  /*2e620*/  IMAD.MOV.U32 R13, RZ, RZ, R10 ;  /* 0x000000ffff0d7224 */ /* 0x000fe400078e000a */
[----:B------:R-:W-:-:S08]  /*2e630*/  IMAD.MOV.U32 R12, RZ, RZ, 0x1 ;  /* 0x00000001ff0c7424 */ /* 0x000fd000078e00ff */
[----:B------:R-:W-:Y:S02]  /*2e640*/  @P1 LOP3.LUT R27, R27, 0x10, RZ, 0xfc, !PT ;  /* 0x000000101b1b1812 */ /* 0x000fe400078efcff */
[----:B------:R-:W-:Y:S02]  /*2e650*/  ISETP.GE.AND P1, PT, R7, 0x41, PT ;  /* 0x000000410700780c */ /* 0x000fe40003f26270 */
[----:B0-----:R-:W-:-:S11]  /*2e660*/  LOP3.LUT R27, R27, 0xfffffff7, RZ, 0xc0, !PT ;  /* 0xfffffff71b1b7812 */ /* 0x001fd600078ec0ff */
[----:B------:R-:W-:Y:S05]  /*2e670*/  WARPSYNC.COLLECTIVE R15, `(.L_x_10878) ;  /* 0x000000000f087348 */ /* 0x000fea0003c00000 */
[----:B------:R0:W1:Y:S02]  /*2e680*/  SHFL.IDX P6, R14, R13, R12, R11 ;  /* 0x0000000c0d0e7389 */ /* 0x00006400000c000b */
[----:B01----:R-:W-:Y:S01]  /*2e690*/  ENDCOLLECTIVE ;  /* 0x000000000000791b */ /* 0x003fe20003800000 */
.L_x_10878:
[----:B------:R-:W-:Y:S02]  /*2e6a0*/  @P2 LOP3.LUT R27, R27, 0x8, RZ, 0xfc, !PT ;  /* 0x000000081b1b2812 */ /* 0x000fe400078efcff */
[----:B------:R-:W-:Y:S02]  /*2e6b0*/  ISETP.GE.AND P2, PT, R7, 0x51, PT ;  /* 0x000000510700780c */ /* 0x000fe40003f46270 */
[----:B------:R-:W-:-:S04]  /*2e6c0*/  LOP3.LUT R27, R27, 0xffffffdf, RZ, 0xc0, !PT ;  /* 0xffffffdf1b1b7812 */ /* 0x000fc800078ec0ff */
[----:B------:R-:W-:Y:S02]  /*2e6d0*/  @P1 LOP3.LUT R27, R27, 0x20, RZ, 0xfc, !PT ;  /* 0x000000201b1b1812 */ /* 0x000fe400078efcff */
[----:B------:R-:W-:Y:S02]  /*2e6e0*/  ISETP.GE.AND P3, PT, R7, 0x91, PT ;  /* 0x000000910700780c */ /* 0x000fe40003f66270 */
[----:B------:R-:W-:-:S04]  /*2e6f0*/  LOP3.LUT R27, R27, 0xffffff7f, RZ, 0xc0, !PT ;  /* 0xffffff7f1b1b7812 */ /* 0x000fc800078ec0ff */
[----:B------:R-:W-:Y:S01]  /*2e700*/  @P2 LOP3.LUT R27, R27, 0x80, RZ, 0xfc, !PT ;  /* 0x000000801b1b2812 */ /* 0x000fe200078efcff */
[----:B------:R-:W-:-:S03]  /*2e710*/  IMAD.MOV.U32 R13, RZ, RZ, R20 ;  /* 0x000000ffff0d7224 */ /* 0x000fc600078e0014 */
[----:B------:R-:W-:Y:S02]  /*2e720*/  LOP3.LUT R27, R27, 0xfffffeff, RZ, 0xc0, !PT ;  /* 0xfffffeff1b1b7812 */ /* 0x000fe400078ec0ff */
[----:B------:R-:W-:Y:S02]  /*2e730*/  MOV R0, R14 ;  /* 0x0000000e00007202 */ /* 0x000fe40000000f00 */
[----:B------:R-:W-:-:S07]  /*2e740*/  @P3 LOP3.LUT R27, R27, 0x100, RZ, 0xfc, !PT ;  /* 0x000001001b1b3812 */ /* 0x000fce00078efcff */
[----:B------:R-:W-:Y:S05]  /*2e750*/  WARPSYNC.COLLECTIVE R15, `(.L_x_10879) ;  /* 0x000000000f087348 */ /* 0x000fea0003c00000 */
[----:B------:R0:W1:Y:S02]  /*2e760*/  SHFL.IDX P6, R14, R13, R12, R11 ;  /* 0x0000000c0d0e7389 */ /* 0x00006400000c000b */
[----:B01----:R-:W-:Y:S01]  /*2e770*/  ENDCOLLECTIVE ;  /* 0x000000000000791b */ /* 0x003fe20003800000 */
.L_x_10879:
[----:B------:R0:W-:Y:S01]  /*2e780*/  STL [R1], R27 ;  /* 0x0000001b01007387 */ /* 0x0001e20000100800 */
[C---:B------:R-:W-:Y:S02]  /*2e790*/  ISETP.GE.AND P5, PT, R7.reuse, 0x31, PT ;  /* 0x000000310700780c */ /* 0x040fe40003fa6270 */
[C---:B------:R-:W-:Y:S02]  /*2e7a0*/  ISETP.GE.AND P4, PT, R7.reuse, 0x61, PT ;  /* 0x000000610700780c */ /* 0x040fe40003f86270 */
[C---:B------:R-:W-:Y:S02]  /*2e7b0*/  ISETP.GE.AND P1, PT, R7.reuse, 0x71, PT ;  /* 0x000000710700780c */ /* 0x040fe40003f26270 */
[----:B------:R-:W-:Y:S01]  /*2e7c0*/  ISETP.GE.AND P2, PT, R7, 0x81, PT ;  /* 0x000000810700780c */ /* 0x000fe20003f46270 */
[----:B------:R-:W-:Y:S01]  /*2e7d0*/  IMAD.MOV.U32 R10, RZ, RZ, R14 ;  /* 0x000000ffff0a7224 */ /* 0x000fe200078e000e */
[----:B------:R-:W-:Y:S11]  /*2e7e0*/  BRA `(.L_x_10880) ;  /* 0xffffff5c00f07947 */ /* 0x000ff6000383ffff */
.L_x_10607:
[----:B---3--:R-:W3:Y:S02]  /*2e7f0*/  LDL R0, [R1+0x30] ;  /* 0x0000300001007983 */ /* 0x008ee40000100800 */
[----:B---3--:R3:W4:Y:S02]  /*2e800*/  SYNCS.PHASECHK.TRANS64.TRYWAIT P0, [R6+URZ+0x22840], R0 ;  /* 0x02284000060075a7 */ /* 0x008724000800017f */
[----:B----4-:R-:W-:Y:S05]  /*2e810*/  @!P0 NANOSLEEP.SYNCS 0x989680 ;  /* 0x009896800000895d */ /* 0x010fea0003900000 */
[----:B------:R-:W4:Y:S02]  /*2e820*/  @!P0 SYNCS.PHASECHK.TRANS64 P0, [R6+URZ+0x22840], R0 ;  /* 0x02284000060085a7 */ /* 0x000f24000800007f */
[----:B----4-:R-:W-:Y:S05]  /*2e830*/  @!P0 BRA `(.L_x_10607) ;  /* 0xfffffffc00ec8947 */ /* 0x010fea000383ffff */
[----:B------:R-:W-:Y:S05]  /*2e840*/  BRA `(.L_x_10881) ;  /* 0xffffff6000487947 */ /* 0x000fea000383ffff */
.L_x_10608:
        /* <DEDUP_REMOVED lines=8> */
.L_x_10883:
[----:B------:R-:W-:Y:S05]  /*2e8d0*/  BSYNC B0 ;  /* 0x0000000000007941 */ /* 0x000fea0003800000 */
.L_x_10882:
        /* <DEDUP_REMOVED lines=8> */
.L_x_10884:
[----:B------:R-:W-:Y:S01]  /*2e960*/  ULDC.64 UR4, c[0x0][0x208] ;  /* 0x0000820000047ab9 */ /* 0x000fe20000000a00 */
        /* <DEDUP_REMOVED lines=14> */
.L_x_10885:
[----:B------:R-:W-:Y:S02]  /*2ea50*/  IMAD.MOV.U32 R13, RZ, RZ, R4 ;  /* 0x000000ffff0d7224 */ /* 0x000fe400078e0004 */
[----:B------:R-:W-:-:S07]  /*2ea60*/  IMAD.MOV.U32 R7, RZ, RZ, R14 ;  /* 0x000000ffff077224 */ /* 0x000fce00078e000e */
[----:B------:R-:W-:Y:S05]  /*2ea70*/  WARPSYNC.COLLECTIVE R15, `(.L_x_10886) ;  /* 0x000000000f087348 */ /* 0x000fea0003c00000 */
[----:B------:R0:W1:Y:S02]  /*2ea80*/  SHFL.IDX P6, R14, R13, R12, R11 ;  /* 0x0000000c0d0e7389 */ /* 0x00006400000c000b */
[----:B01----:R-:W-:Y:S01]  /*2ea90*/  ENDCOLLECTIVE ;  /* 0x000000000000791b */ /* 0x003fe20003800000 */
.L_x_10886:
        /* <DEDUP_REMOVED lines=15> */
.L_x_10887:
[----:B------:R-:W-:Y:S02]  /*2eb90*/  IMAD.MOV.U32 R13, RZ, RZ, R4 ;  /* 0x000000ffff0d7224 */ /* 0x000fe400078e0004 */
[----:B------:R-:W-:-:S07]  /*2eba0*/  IMAD.MOV.U32 R7, RZ, RZ, R14 ;  /* 0x000000ffff077224 */ /* 0x000fce00078e000e */
[----:B------:R-:W-:Y:S05]  /*2ebb0*/  WARPSYNC.COLLECTIVE R15, `(.L_x_10888) ;  /* 0x000000000f087348 */ /* 0x000fea0003c00000 */
[----:B------:R0:W1:Y:S02]  /*2ebc0*/  SHFL.IDX P6, R14, R13, R12, R11 ;  /* 0x0000000c0d0e7389 */ /* 0x00006400000c000b */
[----:B01----:R-:W-:Y:S01]  /*2ebd0*/  ENDCOLLECTIVE ;  /* 0x000000000000791b */ /* 0x003fe20003800000 */
.L_x_10888:
        /* <DEDUP_REMOVED lines=15> */
.L_x_10889:
[----:B------:R-:W-:Y:S02]  /*2ecd0*/  IMAD.MOV.U32 R13, RZ, RZ, R4 ;  /* 0x000000ffff0d7224 */ /* 0x000fe400078e0004 */
[----:B------:R-:W-:-:S07]  /*2ece0*/  IMAD.MOV.U32 R7, RZ, RZ, R14 ;  /* 0x000000ffff077224 */ /* 0x000fce00078e000e */
[----:B------:R-:W-:Y:S05]  /*2ecf0*/  WARPSYNC.COLLECTIVE R15, `(.L_x_10890) ;  /* 0x000000000f087348 */ /* 0x000fea0003c00000 */
[----:B------:R0:W1:Y:S02]  /*2ed00*/  SHFL.IDX P6, R14, R13, R12, R11 ;  /* 0x0000000c0d0e7389 */ /* 0x00006400000c000b */
[----:B01----:R-:W-:Y:S01]  /*2ed10*/  ENDCOLLECTIVE ;  /* 0x000000000000791b */ /* 0x003fe20003800000 */
.L_x_10890:
[----:B------:R-:W-:Y:S01]  /*2ed20*/  ULDC.64 UR4, c[0x0][0x208] ;  /* 0x0000820000047ab9 */ /* 0x000fe20000000a00 */
[----:B------:R-:W-:Y:S02]  /*2ed30*/  IMAD.MOV.U32 R13, RZ, RZ, R5 ;  /* 0x000000ffff0d7224 */ /* 0x000fe400078e0005 */
[----:B------:R-:W-:Y:S02]  /*2ed40*/  IMAD.MOV.U32 R12, RZ, RZ, 0x4 ;  /* 0x00000004ff0c7424 */ /* 0x000fe400078e00ff */
[----:B------:R-:W-:-:S05]  /*2ed50*/  IMAD.MOV.U32 R8, RZ, RZ, R14 ;  /* 0x000000ffff087224 */ /* 0x000fca00078e000e */
[----:B------:R-:W-:-:S05]  /*2ed60*/  @P5 IADD3 R8, P0, R34, R8, RZ ;  /* 0x0000000822085210 */ /* 0x000fca0007f1e0ff */
[----:B------:R-:W-:-:S05]  /*2ed70*/  @P5 IMAD.X R7, RZ, RZ, R7, P0 ;  /* 0x000000ffff075224 */ /* 0x000fca00000e0607 */
        /* <DEDUP_REMOVED lines=9> */
.L_x_10891:
[----:B------:R-:W-:Y:S02]  /*2ee10*/  IMAD.MOV.U32 R13, RZ, RZ, R4 ;  /* 0x000000ffff0d7224 */ /* 0x000fe400078e0004 */
[----:B------:R-:W-:-:S07]  /*2ee20*/  IMAD.MOV.U32 R7, RZ, RZ, R14 ;  /* 0x000000ffff077224 */ /* 0x000fce00078e000e */
[----:B------:R-:W-:Y:S05]  /*2ee30*/  WARPSYNC.COLLECTIVE R15, `(.L_x_10892) ;  /* 0x000000000f087348 */ /* 0x000fea0003c00000 */
[----:B------:R0:W1:Y:S02]  /*2ee40*/  SHFL.IDX P6, R14, R13, R12, R11 ;  /* 0x0000000c0d0e7389 */ /* 0x00006400000c000b */
[----:B01----:R-:W-:Y:S01]  /*2ee50*/  ENDCOLLECTIVE ;  /* 0x000000000000791b */ /* 0x003fe20003800000 */
.L_x_10892:
        /* <DEDUP_REMOVED lines=15> */
.L_x_10893:
[----:B------:R-:W-:Y:S02]  /*2ef50*/  IMAD.MOV.U32 R13, RZ, RZ, R4 ;  /* 0x000000ffff0d7224 */ /* 0x000fe400078e0004 */
[----:B------:R-:W-:-:S07]  /*2ef60*/  IMAD.MOV.U32 R7, RZ, RZ, R14 ;  /* 0x000000ffff077224 */ /* 0x000fce00078e000e */
[----:B------:R-:W-:Y:S05]  /*2ef70*/  WARPSYNC.COLLECTIVE R15, `(.L_x_10894) ;  /* 0x000000000f087348 */ /* 0x000fea0003c00000 */
[----:B------:R0:W1:Y:S02]  /*2ef80*/  SHFL.IDX P6, R14, R13, R12, R11 ;  /* 0x0000000c0d0e7389 */ /* 0x00006400000c000b */
[----:B01----:R-:W-:Y:S01]  /*2ef90*/  ENDCOLLECTIVE ;  /* 0x000000000000791b */ /* 0x003fe20003800000 */
.L_x_10894:
        /* <DEDUP_REMOVED lines=14> */
.L_x_10895:
[----:B------:R-:W-:Y:S02]  /*2f080*/  IMAD.MOV.U32 R13, RZ, RZ, R4 ;  /* 0x000000ffff0d7224 */ /* 0x000fe400078e0004 */
[----:B------:R-:W-:-:S07]  /*2f090*/  IMAD.MOV.U32 R7, RZ, RZ, R14 ;  /* 0x000000ffff077224 */ /* 0x000fce00078e000e */
[----:B------:R-:W-:Y:S05]  /*2f0a0*/  WARPSYNC.COLLECTIVE R15, `(.L_x_10896) ;  /* 0x000000000f087348 */ /* 0x000fea0003c00000 */
[----:B------:R0:W1:Y:S02]  /*2f0b0*/  SHFL.IDX P6, R14, R13, R12, R11 ;  /* 0x0000000c0d0e7389 */ /* 0x00006400000c000b */
[----:B01----:R-:W-:Y:S01]  /*2f0c0*/  ENDCOLLECTIVE ;  /* 0x000000000000791b */ /* 0x003fe20003800000 */
.L_x_10896:
        /* <DEDUP_REMOVED lines=14> */
.L_x_10897:
[----:B------:R-:W-:Y:S02]  /*2f1b0*/  IMAD.MOV.U32 R13, RZ, RZ, R4 ;  /* 0x000000ffff0d7224 */ /* 0x000fe400078e0004 */
[----:B------:R-:W-:-:S07]  /*2f1c0*/  IMAD.MOV.U32 R5, RZ, RZ, R14 ;  /* 0x000000ffff057224 */ /* 0x000fce00078e000e */
[----:B------:R-:W-:Y:S05]  /*2f1d0*/  WARPSYNC.COLLECTIVE R15, `(.L_x_10898) ;  /* 0x000000000f087348 */ /* 0x000fea0003c00000 */
[----:B------:R0:W1:Y:S02]  /*2f1e0*/  SHFL.IDX P6, R14, R13, R12, R11 ;  /* 0x0000000c0d0e7389 */ /* 0x00006400000c000b */
[----:B01----:R-:W-:Y:S01]  /*2f1f0*/  ENDCOLLECTIVE ;  /* 0x000000000000791b */ /* 0x003fe20003800000 */
.L_x_10898:
[----:B------:R-:W-:Y:S01]  /*2f200*/  ULDC.64 UR4, c[0x0][0x208] ;  /* 0x0000820000047ab9 */ /* 0x000fe20000000a00 */
[----:B------:R-:W-:Y:S01]  /*2f210*/  MOV R13, R0 ;  /* 0x00000000000d7202 */ /* 0x000fe20000000f00 */
[----:B------:R-:W-:Y:S02]  /*2f220*/  IMAD.MOV.U32 R12, RZ, RZ, RZ ;  /* 0x000000ffff0c7224 */ /* 0x000fe400078e00ff */
[----:B------:R-:W-:-:S05]  /*2f230*/  IMAD.MOV.U32 R4, RZ, RZ, R14 ;  /* 0x000000ffff047224 */ /* 0x000fca00078e000e */
[----:B------:R-:W-:-:S05]  /*2f240*/  @P1 IADD3 R4, P0, R34, R4, RZ ;  /* 0x0000000422041210 */ /* 0x000fca0007f1e0ff */
[----:B------:R-:W-:-:S05]  /*2f250*/  @P1 IMAD.X R5, RZ, RZ, R5, P0 ;  /* 0x000000ffff051224 */ /* 0x000fca00000e0605 */
[----:B------:R-:W-:Y:S01]  /*2f260*/  @!PT LDS RZ, [RZ] ;  /* 0x00000000fffff984 */ /* 0x000fe20000000800 */
[----:B------:R-:W-:Y:S01]  /*2f270*/  @!PT LDS RZ, [RZ] ;  /* 0x00000000fffff984 */ /* 0x000fe20000000800 */
[----:B------:R-:W-:Y:S01]  /*2f280*/  @!PT LDS RZ, [RZ] ;  /* 0x00000000fffff984 */ /* 0x000fe20000000800 */
[----:B------:R0:W-:Y:S03]  /*2f290*/  @P1 LDGSTS.E.BYPASS.LTC128B.128 [R3+0x1bc00], desc[UR4][R4.64], !P3 ;  /* 0x1bc0000004031fae */ /* 0x0001e6000d901d44 */
[----:B0-----:R-:W-:Y:S05]  /*2f2a0*/  WARPSYNC.COLLECTIVE R15, `(.L_x_10899) ;  /* 0x000000000f087348 */ /* 0x001fea0003c00000 */
[----:B------:R1:W2:Y:S02]  /*2f2b0*/  SHFL.IDX P6, R14, R13, R12, R11 ;  /* 0x0000000c0d0e7389 */ /* 0x0002a400000c000b */
[----:B012---:R-:W-:Y:S01]  /*2f2c0*/  ENDCOLLECTIVE ;  /* 0x000000000000791b */ /* 0x007fe20003800000 */
.L_x_10899:
[----:B------:R-:W-:Y:S02]  /*2f2d0*/  IMAD.MOV.U32 R13, RZ, RZ, R2 ;  /* 0x000000ffff0d7224 */ /* 0x000fe400078e0002 */
[----:B------:R-:W-:-:S07]  /*2f2e0*/  IMAD.MOV.U32 R7, RZ, RZ, R14 ;  /* 0x000000ffff077224 */ /* 0x000fce00078e000e */
[----:B------:R-:W-:Y:S05]  /*2f2f0*/  WARPSYNC.COLLECTIVE R15, `(.L_x_10900) ;  /* 0x000000000f087348 */ /* 0x000fea0003c00000 */
[----:B------:R0:W1:Y:S02]  /*2f300*/  SHFL.IDX P6, R14, R13, R12, R11 ;  /* 0x0000000c0d0e7389 */ /* 0x00006400000c000b */
[----:B01----:R-:W-:Y:S01]  /*2f310*/  ENDCOLLECTIVE ;  /* 0x000000000000791b */ /* 0x003fe20003800000 */
.L_x_10900:
[----:B------:R-:W-:Y:S01]  /*2f320*/  ULDC.64 UR4, c[0x0][0x208] ;  /* 0x0000820000047ab9 */ /* 0x000fe20000000a00 */
[----:B------:R-:W-:Y:S01]  /*2f330*/  IMAD.MOV.U32 R13, RZ, RZ, R0 ;  /* 0x000000ffff0d7224 */ /* 0x000fe200078e0000 */
[----:B------:R-:W-:Y:S01]  /*2f340*/  MOV R12, 0x1 ;  /* 0x00000001000c7802 */ /* 0x000fe20000000f00 */
        /* <DEDUP_REMOVED lines=10> */
.L_x_10901:
[----:B------:R-:W-:Y:S02]  /*2f3f0*/  IMAD.MOV.U32 R13, RZ, RZ, R2 ;  /* 0x000000ffff0d7224 */ /* 0x000fe400078e0002 */
[----:B------:R-:W-:-:S07]  /*2f400*/  IMAD.MOV.U32 R0, RZ, RZ, R14 ;  /* 0x000000ffff007224 */ /* 0x000fce00078e000e */
[----:B------:R-:W-:Y:S05]  /*2f410*/  WARPSYNC.COLLECTIVE R15, `(.L_x_10902) ;  /* 0x000000000f087348 */ /* 0x000fea0003c00000 */
[----:B------:R0:W1:Y:S02]  /*2f420*/  SHFL.IDX P6, R14, R13, R12, R11 ;  /* 0x0000000c0d0e7389 */ /* 0x00006400000c000b */
[----:B01----:R-:W-:Y:S01]  /*2f430*/  ENDCOLLECTIVE ;  /* 0x000000000000791b */ /* 0x003fe20003800000 */
.L_x_10902:
[----:B------:R-:W-:Y:S01]  /*2f440*/  IMAD.MOV.U32 R2, RZ, RZ, R14 ;  /* 0x000000ffff027224 */ /* 0x000fe200078e000e */
[----:B------:R-:W-:Y:S06]  /*2f450*/  BRA `(.L_x_10903) ;  /* 0xffffff5800e87947 */ /* 0x000fec000383ffff */
.L_x_10613:
[----:B------:R-:W-:Y:S01]  /*2f460*/  IMAD.MOV.U32 R13, RZ, RZ, R2 ;  /* 0x000000ffff0d7224 */ /* 0x000fe200078e0002 */
[----:B------:R-:W-:Y:S01]  /*2f470*/  MOV R15, 0xffffffff ;  /* 0xffffffff000f7802 */ /* 0x000fe20000000f00 */
[----:B------:R-:W-:Y:S02]  /*2f480*/  IMAD.MOV.U32 R12, RZ, RZ, RZ ;  /* 0x000000ffff0c7224 */ /* 0x000fe400078e00ff */
[----:B------:R-:W-:Y:S02]  /*2f490*/  IMAD.MOV.U32 R11, RZ, RZ, 0x181f ;  /* 0x0000181fff0b7424 */ /* 0x000fe400078e00ff */
[----:B-----5:R-:W-:Y:S02]  /*2f4a0*/  IMAD R3, R20, R7, RZ ;  /* 0x0000000714037224 */ /* 0x020fe400078e02ff */
[----:B------:R-:W-:-:S07]  /*2f4b0*/  IMAD R17, R17, 0x80, R10 ;  /* 0x0000008011117824 */ /* 0x000fce00078e020a */
[----:B------:R-:W-:Y:S05]  /*2f4c0*/  WARPSYNC.COLLECTIVE R15, `(.L_x_10904) ;  /* 0x000000000f087348 */ /* 0x000fea0003c00000 */
[----:B------:R0:W1:Y:S02]  /*2f4d0*/  SHFL.IDX P6, R14, R13, R12, R11 ;  /* 0x0000000c0d0e7389 */ /* 0x00006400000c000b */
[----:B01----:R-:W-:Y:S01]  /*2f4e0*/  ENDCOLLECTIVE ;  /* 0x000000000000791b */ /* 0x003fe20003800000 */
.L_x_10904:
[----:B------:R-:W-:Y:S01]  /*2f4f0*/  ISETP.GE.AND P1, PT, R17, R3, PT ;  /* 0x000000031100720c */ /* 0x000fe20003f26270 */
[----:B------:R-:W-:Y:S02]  /*2f500*/  IMAD.MOV.U32 R13, RZ, RZ, R0 ;  /* 0x000000ffff0d7224 */ /* 0x000fe400078e0000 */
[----:B------:R-:W-:-:S10]  /*2f510*/  IMAD.MOV.U32 R4, RZ, RZ, R14 ;  /* 0x000000ffff047224 */ /* 0x000fd400078e000e */
[----:B------:R-:W-:Y:S05]  /*2f520*/  WARPSYNC.COLLECTIVE R15, `(.L_x_10905) ;  /* 0x000000000f087348 */ /* 0x000fea0003c00000 */
[----:B------:R0:W1:Y:S02]  /*2f530*/  SHFL.IDX P6, R14, R13, R12, R11 ;  /* 0x0000000c0d0e7389 */ /* 0x00006400000c000b */
[----:B01----:R-:W-:Y:S01]  /*2f540*/  ENDCOLLECTIVE ;  /* 0x000000000000791b */ /* 0x003fe20003800000 */
.L_x_10905:
[----:B------:R-:W-:Y:S01]  /*2f550*/  ULDC.64 UR4, c[0x0][0x208] ;  /* 0x0000820000047ab9 */ /* 0x000fe20000000a00 */
[----:B------:R-:W-:Y:S02]  /*2f560*/  IMAD.MOV.U32 R13, RZ, RZ, R2 ;  /* 0x000000ffff0d7224 */ /* 0x000fe400078e0002 */
[----:B------:R-:W-:Y:S02]  /*2f570*/  IMAD.MOV.U32 R12, RZ, RZ, 0x1 ;  /* 0x00000001ff0c7424 */ /* 0x000fe400078e00ff */
[----:B------:R-:W-:-:S05]  /*2f580*/  IMAD.MOV.U32 R5, RZ, RZ, R14 ;  /* 0x000000ffff057224 */ /* 0x000fca00078e000e */
[----:B------:R-:W-:-:S05]  /*2f590*/  @!P1 IADD3 R5, P3, R34, R5, RZ ;  /* 0x0000000522059210 */ /* 0x000fca0007f7e0ff */
[----:B------:R-:W-:Y:S02]  /*2f5a0*/  @!P1 IMAD.X R8, RZ, RZ, R4, P3 ;  /* 0x000000ffff089224 */ /* 0x000fe400018e0604 */
[----:B------:R-:W-:-:S03]  /*2f5b0*/  @!P1 IMAD.MOV.U32 R4, RZ, RZ, R5 ;  /* 0x000000ffff049224 */ /* 0x000fc600078e0005 */
[----:B------:R-:W-:-:S05]  /*2f5c0*/  @!P1 MOV R5, R8 ;  /* 0x0000000800059202 */ /* 0x000fca0000000f00 */
[----:B------:R-:W-:Y:S01]  /*2f5d0*/  @!PT LDS RZ, [RZ] ;  /* 0x00000000fffff984 */ /* 0x000fe20000000800 */
[----:B------:R-:W-:Y:S01]  /*2f5e0*/  @!PT LDS RZ, [RZ] ;  /* 0x00000000fffff984 */ /* 0x000fe20000000800 */
[----:B------:R-:W-:Y:S01]  /*2f5f0*/  @!PT LDS RZ, [RZ] ;  /* 0x00000000fffff984 */ /* 0x000fe20000000800 */
[----:B------:R0:W-:Y:S02]  /*2f600*/  @!P1 LDGSTS.E.BYPASS.LTC128B.128 [R9+0x14400], desc[UR4][R4.64], !P0 ;  /* 0x1440000004099fae */ /* 0x0001e4000c101d44 */
[----:B0-----:R-:W-:Y:S05]  /*2f610*/  WARPSYNC.COLLECTIVE R15, `(.L_x_10906) ;  /* 0x000000000f087348 */ /* 0x001fea0003c00000 */
[----:B------:R1:W2:Y:S02]  /*2f620*/  SHFL.IDX P6, R14, R13, R12, R11 ;  /* 0x0000000c0d0e7389 */ /* 0x0002a400000c000b */
[----:B012---:R-:W-:Y:S01]  /*2f630*/  ENDCOLLECTIVE ;  /* 0x000000000000791b */ /* 0x007fe20003800000 */
.L_x_10906:
[----:B------:R-:W-:-:S05]  /*2f640*/  VIADD R4, R17, 0x10 ;  /* 0x0000001011047836 */ /* 0x000fca0000000000 */
[----:B------:R-:W-:Y:S01]  /*2f650*/  ISETP.GE.AND P1, PT, R4, R3, PT ;  /* 0x000000030400720c */ /* 0x000fe20003f26270 */
[----:B------:R-:W-:Y:S02]  /*2f660*/  IMAD.MOV.U32 R13, RZ, RZ, R0 ;  /* 0x000000ffff0d7224 */ /* 0x000fe400078e0000 */
[----:B------:R-:W-:-:S10]  /*2f670*/  IMAD.MOV.U32 R4, RZ, RZ, R14 ;  /* 0x000000ffff047224 */ /* 0x000fd400078e000e */
[----:B------:R-:W-:Y:S05]  /*2f680*/  WARPSYNC.COLLECTIVE R15, `(.L_x_10907) ;  /* 0x000000000f087348 */ /* 0x000fea0003c00000 */
[----:B------:R0:W1:Y:S02]  /*2f690*/  SHFL.IDX P6, R14, R13, R12, R11 ;  /* 0x0000000c0d0e7389 */ /* 0x00006400000c000b */
[----:B01----:R-:W-:Y:S01]  /*2f6a0*/  ENDCOLLECTIVE ;  /* 0x000000000000791b */ /* 0x003fe20003800000 */
.L_x_10907:
[----:B------:R-:W-:Y:S01]  /*2f6b0*/  ULDC.64 UR4, c[0x0][0x208] ;  /* 0x0000820000047ab9 */ /* 0x000fe20000000a00 */
[----:B------:R-:W-:Y:S02]  /*2f6c0*/  IMAD.MOV.U32 R13, RZ, RZ, R2 ;  /* 0x000000ffff0d7224 */ /* 0x000fe400078e0002 */
[----:B------:R-:W-:Y:S02]  /*2f6d0*/  IMAD.MOV.U32 R12, RZ, RZ, 0x2 ;  /* 0x00000002ff0c7424 */ /* 0x000fe400078e00ff */
[----:B------:R-:W-:-:S05]  /*2f6e0*/  IMAD.MOV.U32 R6, RZ, RZ, R14 ;  /* 0x000000ffff067224 */ /* 0x000fca00078e000e */
[----:B------:R-:W-:-:S04]  /*2f6f0*/  @!P1 IADD3 R6, P3, R34, R6, RZ ;  /* 0x0000000622069210 */ /* 0x000fc80007f7e0ff */
[----:B------:R-:W-:Y:S01]  /*2f700*/  @!P1 IADD3.X R7, RZ, R4, RZ, P3, !PT ;  /* 0x00000004ff079210 */ /* 0x000fe20001ffe4ff */
[----:B------:R-:W-:Y:S02]  /*2f710*/  @!P1 IMAD.MOV.U32 R4, RZ, RZ, R6 ;  /* 0x000000ffff049224 */ /* 0x000fe400078e0006 */
[----:B------:R-:W-:Y:S02]  /*2f720*/  VIADD R6, R17, 0x60 ;  /* 0x0000006011067836 */ /* 0x000fe40000000000 */
[----:B------:R-:W-:-:S05]  /*2f730*/  @!P1 IMAD.MOV.U32 R5, RZ, RZ, R7 ;  /* 0x000000ffff059224 */ /* 0x000fca00078e0007 */
[----:B------:R-:W-:Y:S01]  /*2f740*/  @!PT LDS RZ, [RZ] ;  /* 0x00000000fffff984 */ /* 0x000fe20000000800 */
[----:B------:R-:W-:Y:S01]  /*2f750*/  @!PT LDS RZ, [RZ] ;  /* 0x00000000fffff984 */ /* 0x000fe20000000800 */
[----:B------:R-:W-:Y:S01]  /*2f760*/  @!PT LDS RZ, [RZ] ;  /* 0x00000000fffff984 */ /* 0x000fe20000000800 */
[----:B------:R0:W-:Y:S02]  /*2f770*/  @!P1 LDGSTS.E.BYPASS.LTC128B.128 [R9+0x14c00], desc[UR4][R4.64], !P0 ;  /* 0x14c0000004099fae */ /* 0x0001e4000c101d44 */
[----:B0-----:R-:W-:Y:S05]  /*2f780*/  WARPSYNC.COLLECTIVE R15, `(.L_x_10908) ;  /* 0x000000000f087348 */ /* 0x001fea0003c00000 */
[----:B------:R1:W2:Y:S02]  /*2f790*/  SHFL.IDX P6, R14, R13, R12, R11 ;  /* 0x0000000c0d0e7389 */ /* 0x0002a400000c000b */
[----:B012---:R-:W-:Y:S01]  /*2f7a0*/  ENDCOLLECTIVE ;  /* 0x000000000000791b */ /* 0x007fe20003800000 */
.L_x_10908:
[----:B------:R-:W-:-:S05]  /*2f7b0*/  VIADD R4, R17, 0x20 ;  /* 0x0000002011047836 */ /* 0x000fca0000000000 */
[----:B------:R-:W-:Y:S02]  /*2f7c0*/  ISETP.GE.AND P1, PT, R4, R3, PT ;  /* 0x000000030400720c */ /* 0x000fe40003f26270 */
[----:B------:R-:W-:Y:S01]  /*2f7d0*/  MOV R13, R0 ;  /* 0x00000000000d7202 */ /* 0x000fe20000000f00 */
[----:B------:R-:W-:-:S10]  /*2f7e0*/  IMAD.MOV.U32 R4, RZ, RZ, R14 ;  /* 0x000000ffff047224 */ /* 0x000fd400078e000e */
[----:B------:R-:W-:Y:S05]  /*2f7f0*/  WARPSYNC.COLLECTIVE R15, `(.L_x_10909) ;  /* 0x000000000f087348 */ /* 0x000fea0003c00000 */
[----:B------:R0:W1:Y:S02]  /*2f800*/  SHFL.IDX P6, R14, R13, R12, R11 ;  /* 0x0000000c0d0e7389 */ /* 0x00006400000c000b */
[----:B01----:R-:W-:Y:S01]  /*2f810*/  ENDCOLLECTIVE ;  /* 0x000000000000791b */ /* 0x003fe20003800000 */
.L_x_10909:
[----:B------:R-:W-:Y:S01]  /*2f820*/  ULDC.64 UR4, c[0x0][0x208] ;  /* 0x0000820000047ab9 */ /* 0x000fe20000000a00 */
[----:B------:R-:W-:Y:S02]  /*2f830*/  IMAD.MOV.U32 R13, RZ, RZ, R2 ;  /* 0x000000ffff0d7224 */ /* 0x000fe400078e0002 */
[----:B------:R-:W-:Y:S02]  /*2f840*/  IMAD.MOV.U32 R12, RZ, RZ, 0x3 ;  /* 0x00000003ff0c7424 */ /* 0x000fe400078e00ff */
[----:B------:R-:W-:-:S05]  /*2f850*/  IMAD.MOV.U32 R5, RZ, RZ, R14 ;  /* 0x000000ffff057224 */ /* 0x000fca00078e000e */
[----:B------:R-:W-:-:S05]  /*2f860*/  @!P1 IADD3 R5, P2, R34, R5, RZ ;  /* 0x0000000522059210 */ /* 0x000fca0007f5e0ff */
[----:B------:R-:W-:-:S05]  /*2f870*/  @!P1 IMAD.X R4, RZ, RZ, R4, P2 ;  /* 0x000000ffff049224 */ /* 0x000fca00010e0604 */
[----:B------:R-:W-:-:S04]  /*2f880*/  @!P1 LOP3.LUT R5, R5, R4, RZ, 0x3c, !PT ;  /* 0x0000000405059212 */ /* 0x000fc800078e3cff */
[----:B------:R-:W-:-:S04]  /*2f890*/  @!P1 LOP3.LUT R4, R5, R4, RZ, 0x3c, !PT ;  /* 0x0000000405049212 */ /* 0x000fc800078e3cff */
[----:B------:R-:W-:-:S05]  /*2f8a0*/  @!P1 LOP3.LUT R5, R5, R4, RZ, 0x3c, !PT ;  /* 0x0000000405059212 */ /* 0x000fca00078e3cff */
[----:B------:R-:W-:Y:S01]  /*2f8b0*/  @!PT LDS RZ, [RZ] ;  /* 0x00000000fffff984 */ /* 0x000fe20000000800 */
[----:B------:R-:W-:Y:S01]  /*2f8c0*/  @!PT LDS RZ, [RZ] ;  /* 0x00000000fffff984 */ /* 0x000fe20000000800 */
[----:B------:R-:W-:Y:S01]  /*2f8d0*/  @!PT LDS RZ, [RZ] ;  /* 0x00000000fffff984 */ /* 0x000fe20000000800 */
[----:B------:R0:W-:Y:S02]  /*2f8e0*/  @!P1 LDGSTS.E.BYPASS.LTC128B.128 [R9+0x15400], desc[UR4][R4.64], !P0 ;  /* 0x1540000004099fae */ /* 0x0001e4000c101d44 */
[----:B0-----:R-:W-:Y:S05]  /*2f8f0*/  WARPSYNC.COLLECTIVE R15, `(.L_x_10910) ;  /* 0x000000000f087348 */ /* 0x001fea0003c00000 */
[----:B------:R1:W2:Y:S02]  /*2f900*/  SHFL.IDX P6, R14, R13, R12, R11 ;  /* 0x0000000c0d0e7389 */ /* 0x0002a400000c000b */
[----:B012---:R-:W-:Y:S01]  /*2f910*/  ENDCOLLECTIVE ;  /* 0x000000000000791b */ /* 0x007fe20003800000 */
.L_x_10910:
[----:B------:R-:W-:-:S05]  /*2f920*/  VIADD R4, R17, 0x30 ;  /* 0x0000003011047836 */ /* 0x000fca0000000000 */
[----:B------:R-:W-:Y:S02]  /*2f930*/  ISETP.GE.AND P1, PT, R4, R3, PT ;  /* 0x000000030400720c */ /* 0x000fe40003f26270 */
[----:B------:R-:W-:Y:S01]  /*2f940*/  MOV R13, R0 ;  /* 0x00000000000d7202 */ /* 0x000fe20000000f00 */
[----:B------:R-:W-:-:S10]  /*2f950*/  IMAD.MOV.U32 R4, RZ, RZ, R14 ;  /* 0x000000ffff047224 */ /* 0x000fd400078e000e */
[----:B------:R-:W-:Y:S05]  /*2f960*/  WARPSYNC.COLLECTIVE R15, `(.L_x_10911) ;  /* 0x000000000f087348 */ /* 0x000fea0003c00000 */
[----:B------:R0:W1:Y:S02]  /*2f970*/  SHFL.IDX P6, R14, R13, R12, R11 ;  /* 0x0000000c0d0e7389 */ /* 0x00006400000c000b */
[----:B01----:R-:W-:Y:S01]  /*2f980*/  ENDCOLLECTIVE ;  /* 0x000000000000791b */ /* 0x003fe20003800000 */
.L_x_10911:
        /* <DEDUP_REMOVED lines=16> */
.L_x_10912:
[----:B------:R-:W-:-:S05]  /*2fa90*/  VIADD R4, R17, 0x40 ;  /* 0x0000004011047836 */ /* 0x000fca0000000000 */
[----:B------:R-:W-:Y:S02]  /*2faa0*/  ISETP.GE.AND P1, PT, R4, R3, PT ;  /* 0x000000030400720c */ /* 0x000fe40003f26270 */
[----:B------:R-:W-:Y:S01]  /*2fab0*/  MOV R13, R0 ;  /* 0x00000000000d7202 */ /* 0x000fe20000000f00 */
[----:B------:R-:W-:-:S10]  /*2fac0*/  IMAD.MOV.U32 R4, RZ, RZ, R14 ;  /* 0x000000ffff047224 */ /* 0x000fd400078e000e */
[----:B------:R-:W-:Y:S05]  /*2fad0*/  WARPSYNC.COLLECTIVE R15, `(.L_x_10913) ;  /* 0x000000000f087348 */ /* 0x000fea0003c00000 */
[----:B------:R0:W1:Y:S02]  /*2fae0*/  SHFL.IDX P6, R14, R13, R12, R11 ;  /* 0x0000000c0d0e7389 */ /* 0x00006400000c000b */
[----:B01----:R-:W-:Y:S01]  /*2faf0*/  ENDCOLLECTIVE ;  /* 0x000000000000791b */ /* 0x003fe20003800000 */
.L_x_10913:
        /* <DEDUP_REMOVED lines=16> */
.L_x_10914:
[----:B------:R-:W-:-:S05]  /*2fc00*/  VIADD R4, R17, 0x50 ;  /* 0x0000005011047836 */ /* 0x000fca0000000000 */
[----:B------:R-:W-:Y:S02]  /*2fc10*/  ISETP.GE.AND P1, PT, R4, R3, PT ;  /* 0x000000030400720c */ /* 0x000fe40003f26270 */
[----:B------:R-:W-:Y:S01]  /*2fc20*/  MOV R13, R0 ;  /* 0x00000000000d7202 */ /* 0x000fe20000000f00 */
[----:B------:R-:W-:-:S10]  /*2fc30*/  IMAD.MOV.U32 R4, RZ, RZ, R14 ;  /* 0x000000ffff047224 */ /* 0x000fd400078e000e */
[----:B------:R-:W-:Y:S05]  /*2fc40*/  WARPSYNC.COLLECTIVE R15, `(.L_x_10915) ;  /* 0x000000000f087348 */ /* 0x000fea0003c00000 */
[----:B------:R0:W1:Y:S02]  /*2fc50*/  SHFL.IDX P6, R14, R13, R12, R11 ;  /* 0x0000000c0d0e7389 */ /* 0x00006400000c000b */
[----:B01----:R-:W-:Y:S01]  /*2fc60*/  ENDCOLLECTIVE ;  /* 0x000000000000791b */ /* 0x003fe20003800000 */
.L_x_10915:
[----:B------:R-:W-:Y:S01]  /*2fc70*/  ULDC.64 UR4, c[0x0][0x208] ;  /* 0x0000820000047ab9 */ /* 0x000fe20000000a00 */
[----:B------:R-:W-:Y:S02]  /*2fc80*/  IMAD.MOV.U32 R13, RZ, RZ, R2 ;  /* 0x000000ffff0d7224 */ /* 0x000fe400078e0002 */
[----:B------:R-:W-:Y:S02]  /*2fc90*/  IMAD.MOV.U32 R12, RZ, RZ, 0x6 ;  /* 0x00000006ff0c7424 */ /* 0x000fe400078e00ff */
[----:B------:R-:W-:-:S05]  /*2fca0*/  IMAD.MOV.U32 R5, RZ, RZ, R14 ;  /* 0x000000ffff057224 */ /* 0x000fca00078e000e */
[----:B------:R-:W-:-:S05]  /*2fcb0*/  @!P1 IADD3 R5, P2, R34, R5, RZ ;  /* 0x0000000522059210 */ /* 0x000fca0007f5e0ff */
[----:B------:R-:W-:Y:S01]  /*2fcc0*/  @!P1 IMAD.X R4, RZ, RZ, R4, P2 ;  /* 0x000000ffff049224 */ /* 0x000fe200010e0604 */
[----:B------:R-:W-:-:S04]  /*2fcd0*/  ISETP.GE.AND P2, PT, R6, R3, PT ;  /* 0x000000030600720c */ /* 0x000fc80003f46270 */
        /* <DEDUP_REMOVED lines=10> */
.L_x_10916:
[----:B------:R-:W-:Y:S02]  /*2fd80*/  IMAD.MOV.U32 R13, RZ, RZ, R0 ;  /* 0x000000ffff0d7224 */ /* 0x000fe400078e0000 */
[----:B------:R-:W-:-:S07]  /*2fd90*/  IMAD.MOV.U32 R4, RZ, RZ, R14 ;  /* 0x000000ffff047224 */ /* 0x000fce00078e000e */
[----:B------:R-:W-:Y:S05]  /*2fda0*/  WARPSYNC.COLLECTIVE R15, `(.L_x_10917) ;  /* 0x000000000f087348 */ /* 0x000fea0003c00000 */
[----:B------:R0:W1:Y:S02]  /*2fdb0*/  SHFL.IDX P6, R14, R13, R12, R11 ;  /* 0x0000000c0d0e7389 */ /* 0x00006400000c000b */
[----:B01----:R-:W-:Y:S01]  /*2fdc0*/  ENDCOLLECTIVE ;  /* 0x000000000000791b */ /* 0x003fe20003800000 */
.L_x_10917:
[----:B------:R-:W-:Y:S01]  /*2fdd0*/  ULDC.64 UR4, c[0x0][0x208] ;  /* 0x0000820000047ab9 */ /* 0x000fe20000000a00 */
[----:B------:R-:W-:Y:S02]  /*2fde0*/  IMAD.MOV.U32 R13, RZ, RZ, R2 ;  /* 0x000000ffff0d7224 */ /* 0x000fe400078e0002 */
[----:B------:R-:W-:Y:S01]  /*2fdf0*/  IMAD.MOV.U32 R12, RZ, RZ, 0x7 ;  /* 0x00000007ff0c7424 */ /* 0x000fe200078e00ff */
[----:B------:R-:W-:-:S04]  /*2fe00*/  MOV R5, R14 ;  /* 0x0000000e00057202 */ /* 0x000fc80000000f00 */
        /* <DEDUP_REMOVED lines=12> */
.L_x_10918:
[----:B------:R-:W-:Y:S02]  /*2fed0*/  IMAD.MOV.U32 R13, RZ, RZ, R0 ;  /* 0x000000ffff0d7224 */ /* 0x000fe400078e0000 */
[----:B------:R-:W-:-:S07]  /*2fee0*/  IMAD.MOV.U32 R4, RZ, RZ, R14 ;  /* 0x000000ffff047224 */ /* 0x000fce00078e000e */
[----:B------:R-:W-:Y:S05]  /*2fef0*/  WARPSYNC.COLLECTIVE R15, `(.L_x_10919) ;  /* 0x000000000f087348 */ /* 0x000fea0003c00000 */
[----:B------:R0:W1:Y:S02]  /*2ff00*/  SHFL.IDX P6, R14, R13, R12, R11 ;  /* 0x0000000c0d0e7389 */ /* 0x00006400000c000b */
[----:B01----:R-:W-:Y:S01]  /*2ff10*/  ENDCOLLECTIVE ;  /* 0x000000000000791b */ /* 0x003fe20003800000 */
.L_x_10919:
[----:B------:R-:W-:Y:S01]  /*2ff20*/  MOV R0, R14 ;  /* 0x0000000e00007202 */ /* 0x000fe20000000f00 */
[----:B------:R-:W-:Y:S06]  /*2ff30*/  BRA `(.L_x_10920) ;  /* 0xffffff5800fc7947 */ /* 0x000fec000383ffff */
.L_x_10616:
[----:B0-----:R0:W1:Y:S02]  /*2ff40*/  SYNCS.PHASECHK.TRANS64.TRYWAIT P0, [R22+URZ+0x22820], R3 ;  /* 0x02282003160075a7 */ /* 0x001064000800017f */
[----:B-1----:R-:W-:Y:S05]  /*2ff50*/  @!P0 NANOSLEEP.SYNCS 0x989680 ;  /* 0x009896800000895d */ /* 0x002fea0003900000 */
[----:B------:R-:W1:Y:S02]  /*2ff60*/  @!P0 SYNCS.PHASECHK.TRANS64 P0, [R22+URZ+0x22820], R3 ;  /* 0x02282003160085a7 */ /* 0x000e64000800007f */
[----:B-1----:R-:W-:Y:S05]  /*2ff70*/  @!P0 BRA `(.L_x_10616) ;  /* 0xfffffffc00f08947 */ /* 0x002fea000383ffff */
[----:B------:R-:W-:Y:S05]  /*2ff80*/  BRA `(.L_x_10921) ;  /* 0xffffff5c00687947 */ /* 0x000fea000383ffff */
.L_x_10620:
[----:B0-----:R0:W1:Y:S02]  /*2ff90*/  SYNCS.PHASECHK.TRANS64.TRYWAIT P0, [R0+URZ+0x22880], R31 ;  /* 0x0228801f000075a7 */ /* 0x001064000800017f */
[----:B-1----:R-:W-:Y:S05]  /*2ffa0*/  @!P0 NANOSLEEP.SYNCS 0x989680 ;  /* 0x009896800000895d */ /* 0x002fea0003900000 */
[----:B------:R-:W1:Y:S02]  /*2ffb0*/  @!P0 SYNCS.PHASECHK.TRANS64 P0, [R0+URZ+0x22880], R31 ;  /* 0x0228801f000085a7 */ /* 0x000e64000800007f */
[----:B-1----:R-:W-:Y:S05]  /*2ffc0*/  @!P0 BRA `(.L_x_10620) ;  /* 0xfffffffc00f08947 */ /* 0x002fea000383ffff */
[----:B------:R-:W-:Y:S05]  /*2ffd0*/  BRA `(.L_x_10922) ;  /* 0xffffff6000907947 */ /* 0x000fea000383ffff */
.L_x_10621:
        /* <DEDUP_REMOVED lines=8> */
.L_x_10924:
[----:B------:R-:W-:Y:S05]  /*30060*/  BSYNC B0 ;  /* 0x0000000000007941 */ /* 0x000fea0003800000 */
.L_x_10923:
        /* <DEDUP_REMOVED lines=9> */
.L_x_10925:
[----:B------:R-:W-:Y:S01]  /*30100*/  ULDC.64 UR4, c[0x0][0x208] ;  /* 0x0000820000047ab9 */ /* 0x000fe20000000a00 */
[----:B------:R-:W-:Y:S01]  /*30110*/  IMAD.MOV.U32 R13, RZ, RZ, R5 ;  /* 0x000000ffff0d7224 */ /* 0x000fe200078e0005 */
[----:B------:R-:W-:Y:S01]  /*30120*/  MOV R12, 0x1 ;  /* 0x00000001000c7802 */ /* 0x000fe20000000f00 */
[----:B------:R-:W-:-:S05]  /*30130*/  IMAD.MOV.U32 R2, RZ, RZ, R14 ;  /* 0x000000ffff027224 */ /* 0x000fca00078e000e */
[----:B------:R-:W-:-:S05]  /*30140*/  IADD3 R2, P0, R34, R2, RZ ;  /* 0x0000000222027210 */ /* 0x000fca0007f1e0ff */
[----:B------:R-:W-:-:S05]  /*30150*/  IMAD.X R3, RZ, RZ, R3, P0 ;  /* 0x000000ffff037224 */ /* 0x000fca00000e0603 */
[----:B------:R-:W-:Y:S01]  /*30160*/  @!PT LDS RZ, [RZ] ;  /* 0x00000000fffff984 */ /* 0x000fe20000000800 */
[----:B------:R-:W-:Y:S01]  /*30170*/  @!PT LDS RZ, [RZ] ;  /* 0x00000000fffff984 */ /* 0x000fe20000000800 */
[----:B------:R-:W-:Y:S01]  /*30180*/  @!PT LDS RZ, [RZ] ;  /* 0x00000000fffff984 */ /* 0x000fe20000000800 */
[----:B------:R0:W-:Y:S03]  /*30190*/  LDGSTS.E.BYPASS.LTC128B.128 [R6+0xa400], desc[UR4][R2.64], !P2 ;  /* 0x0a40000002067fae */ /* 0x0001e6000d101d44 */
[----:B0-----:R-:W-:Y:S05]  /*301a0*/  WARPSYNC.COLLECTIVE R15, `(.L_x_10926) ;  /* 0x000000000f087348 */ /* 0x001fea0003c00000 */
[----:B------:R1:W2:Y:S02]  /*301b0*/  SHFL.IDX P6, R14, R13, R12, R11 ;  /* 0x0000000c0d0e7389 */ /* 0x0002a400000c000b */
[----:B012---:R-:W-:Y:S01]  /*301c0*/  ENDCOLLECTIVE ;  /* 0x000000000000791b */ /* 0x007fe20003800000 */
.L_x_10926:
[----:B------:R-:W-:Y:S02]  /*301d0*/  IMAD.MOV.U32 R13, RZ, RZ, R4 ;  /* 0x000000ffff0d7224 */ /* 0x000fe400078e0004 */
[----:B------:R-:W-:-:S07]  /*301e0*/  IMAD.MOV.U32 R32, RZ, RZ, R14 ;  /* 0x000000ffff207224 */ /* 0x000fce00078e000e */
[----:B------:R-:W-:Y:S05]  /*301f0*/  WARPSYNC.COLLECTIVE R15, `(.L_x_10927) ;  /* 0x000000000f087348 */ /* 0x000fea0003c00000 */
[----:B------:R0:W1:Y:S02]  /*30200*/  SHFL.IDX P6, R14, R13, R12, R11 ;  /* 0x0000000c0d0e7389 */ /* 0x00006400000c000b */
[----:B01----:R-:W-:Y:S01]  /*30210*/  ENDCOLLECTIVE ;  /* 0x000000000000791b */ /* 0x003fe20003800000 */
.L_x_10927:
[----:B------:R-:W-:Y:S01]  /*30220*/  ULDC.64 UR4, c[0x0][0x208] ;  /* 0x0000820000047ab9 */ /* 0x000fe20000000a00 */
[----:B------:R-:W-:Y:S02]  /*30230*/  IMAD.MOV.U32 R13, RZ, RZ, R5 ;  /* 0x000000ffff0d7224 */ /* 0x000fe400078e0005 */
[----:B------:R-:W-:Y:S02]  /*30240*/  IMAD.MOV.U32 R12, RZ, RZ, 0x2 ;  /* 0x00000002ff0c7424 */ /* 0x000fe400078e00ff */
[----:B------:R-:W-:-:S05]  /*30250*/  IMAD.MOV.U32 R11, RZ, RZ, R14 ;  /* 0x000000ffff0b7224 */ /* 0x000fca00078e000e */
[----:B------:R-:W-:Y:S02]  /*30260*/  IADD3 R2, P0, R34, R11, RZ ;  /* 0x0000000b22027210 */ /* 0x000fe40007f1e0ff */
[----:B------:R-:W-:-:S03]  /*30270*/  MOV R11, 0x181f ;  /* 0x0000181f000b7802 */ /* 0x000fc60000000f00 */
        /* <DEDUP_REMOVED lines=8> */
.L_x_10928:
[----:B------:R-:W-:Y:S02]  /*30300*/  IMAD.MOV.U32 R13, RZ, RZ, R4 ;  /* 0x000000ffff0d7224 */ /* 0x000fe400078e0004 */
[----:B------:R-:W-:-:S07]  /*30310*/  IMAD.MOV.U32 R3, RZ, RZ, R14 ;  /* 0x000000ffff037224 */ /* 0x000fce00078e000e */
[----:B------:R-:W-:Y:S05]  /*30320*/  WARPSYNC.COLLECTIVE R15, `(.L_x_10929) ;  /* 0x000000000f087348 */ /* 0x000fea0003c00000 */
[----:B------:R0:W1:Y:S02]  /*30330*/  SHFL.IDX P6, R14, R13, R12, R11 ;  /* 0x0000000c0d0e7389 */ /* 0x00006400000c000b */
[----:B01----:R-:W-:Y:S01]  /*30340*/  ENDCOLLECTIVE ;  /* 0x000000000000791b */ /* 0x003fe20003800000 */
.L_x_10929:
[----:B------:R-:W-:Y:S01]  /*30350*/  ULDC.64 UR4, c[0x0][0x208] ;  /* 0x0000820000047ab9 */ /* 0x000fe20000000a00 */
[----:B------:R-:W-:Y:S02]  /*30360*/  IMAD.MOV.U32 R13, RZ, RZ, R5 ;  /* 0x000000ffff0d7224 */ /* 0x000fe400078e0005 */
[----:B------:R-:W-:Y:S02]  /*30370*/  IMAD.MOV.U32 R12, RZ, RZ, 0x3 ;  /* 0x00000003ff0c7424 */ /* 0x000fe400078e00ff */
        /* <DEDUP_REMOVED lines=10> */
.L_x_10930:
[----:B------:R-:W-:Y:S01]  /*30420*/  IMAD.MOV.U32 R13, RZ, RZ, R4 ;  /* 0x000000ffff0d7224 */ /* 0x000fe200078e0004 */
[----:B------:R-:W-:-:S07]  /*30430*/  MOV R3, R14 ;  /* 0x0000000e00037202 */ /* 0x000fce0000000f00 */
[----:B------:R-:W-:Y:S05]  /*30440*/  WARPSYNC.COLLECTIVE R15, `(.L_x_10931) ;  /* 0x000000000f087348 */ /* 0x000fea0003c00000 */
[----:B------:R0:W1:Y:S02]  /*30450*/  SHFL.IDX P6, R14, R13, R12, R11 ;  /* 0x0000000c0d0e7389 */ /* 0x00006400000c000b */
[----:B01----:R-:W-:Y:S01]  /*30460*/  ENDCOLLECTIVE ;  /* 0x000000000000791b */ /* 0x003fe20003800000 */
.L_x_10931:
        /* <DEDUP_REMOVED lines=13> */
.L_x_10932:
[----:B------:R-:W-:Y:S01]  /*30540*/  MOV R13, R4 ;  /* 0x00000004000d7202 */ /* 0x000fe20000000f00 */
[----:B------:R-:W-:-:S07]  /*30550*/  IMAD.MOV.U32 R3, RZ, RZ, R14 ;  /* 0x000000ffff037224 */ /* 0x000fce00078e000e */
[----:B------:R-:W-:Y:S05]  /*30560*/  WARPSYNC.COLLECTIVE R15, `(.L_x_10933) ;  /* 0x000000000f087348 */ /* 0x000fea0003c00000 */
[----:B------:R0:W1:Y:S02]  /*30570*/  SHFL.IDX P6, R14, R13, R12, R11 ;  /* 0x0000000c0d0e7389 */ /* 0x00006400000c000b */
[----:B01----:R-:W-:Y:S01]  /*30580*/  ENDCOLLECTIVE ;  /* 0x000000000000791b */ /* 0x003fe20003800000 */
.L_x_10933:
        /* <DEDUP_REMOVED lines=13> */
.L_x_10934:
[----:B------:R-:W-:Y:S02]  /*30660*/  IMAD.MOV.U32 R13, RZ, RZ, R4 ;  /* 0x000000ffff0d7224 */ /* 0x000fe400078e0004 */
[----:B------:R-:W-:-:S07]  /*30670*/  IMAD.MOV.U32 R3, RZ, RZ, R14 ;  /* 0x000000ffff037224 */ /* 0x000fce00078e000e */
[----:B------:R-:W-:Y:S05]  /*30680*/  WARPSYNC.COLLECTIVE R15, `(.L_x_10935) ;  /* 0x000000000f087348 */ /* 0x000fea0003c00000 */
[----:B------:R0:W1:Y:S02]  /*30690*/  SHFL.IDX P6, R14, R13, R12, R11 ;  /* 0x0000000c0d0e7389 */ /* 0x00006400000c000b */
[----:B01----:R-:W-:Y:S01]  /*306a0*/  ENDCOLLECTIVE ;  /* 0x000000000000791b */ /* 0x003fe20003800000 */
.L_x_10935:
[----:B------:R-:W-:Y:S01]  /*306b0*/  ULDC.64 UR4, c[0x0][0x208] ;  /* 0x0000820000047ab9 */ /* 0x000fe20000000a00 */
[----:B------:R-:W-:Y:S02]  /*306c0*/  IMAD.MOV.U32 R13, RZ, RZ, R5 ;  /* 0x000000ffff0d7224 */ /* 0x000fe400078e0005 */
[----:B------:R-:W-:Y:S01]  /*306d0*/  IMAD.MOV.U32 R12, RZ, RZ, 0x6 ;  /* 0x00000006ff0c7424 */ /* 0x000fe200078e00ff */
[----:B------:R-:W-:-:S04]  /*306e0*/  MOV R2, R14 ;  /* 0x0000000e00027202 */ /* 0x000fc80000000f00 */
        /* <DEDUP_REMOVED lines=9> */
.L_x_10936:
[----:B------:R-:W-:Y:S02]  /*30780*/  IMAD.MOV.U32 R13, RZ, RZ, R4 ;  /* 0x000000ffff0d7224 */ /* 0x000fe400078e0004 */
[----:B------:R-:W-:-:S07]  /*30790*/  IMAD.MOV.U32 R32, RZ, RZ, R14 ;  /* 0x000000ffff207224 */ /* 0x000fce00078e000e */
[----:B------:R-:W-:Y:S05]  /*307a0*/  WARPSYNC.COLLECTIVE R15, `(.L_x_10937) ;  /* 0x000000000f087348 */ /* 0x000fea0003c00000 */
[----:B------:R0:W1:Y:S02]  /*307b0*/  SHFL.IDX P6, R14, R13, R12, R11 ;  /* 0x0000000c0d0e7389 */ /* 0x00006400000c000b */
[----:B01----:R-:W-:Y:S01]  /*307c0*/  ENDCOLLECTIVE ;  /* 0x000000000000791b */ /* 0x003fe20003800000 */
.L_x_10937:
[----:B------:R-:W-:Y:S01]  /*307d0*/  MOV R13, R5 ;  /* 0x00000005000d7202 */ /* 0x000fe20000000f00 */
[----:B------:R-:W-:Y:S02]  /*307e0*/  IMAD.MOV.U32 R12, RZ, RZ, 0x7 ;  /* 0x00000007ff0c7424 */ /* 0x000fe400078e00ff */
[----:B------:R-:W-:-:S07]  /*307f0*/  IMAD.MOV.U32 R2, RZ, RZ, R14 ;  /* 0x000000ffff027224 */ /* 0x000fce00078e000e */
[----:B------:R-:W-:Y:S05]  /*30800*/  WARPSYNC.COLLECTIVE R15, `(.L_x_10938) ;  /* 0x000000000f087348 */ /* 0x000fea0003c00000 */
[----:B------:R0:W1:Y:S02]  /*30810*/  SHFL.IDX P6, R14, R13, R12, R11 ;  /* 0x0000000c0d0e7389 */ /* 0x00006400000c000b */
[----:B01----:R-:W-:Y:S01]  /*30820*/  ENDCOLLECTIVE ;  /* 0x000000000000791b */ /* 0x003fe20003800000 */
.L_x_10938:
[----:B------:R-:W-:Y:S01]  /*30830*/  IMAD.MOV.U32 R13, RZ, RZ, R4 ;  /* 0x000000ffff0d7224 */ /* 0x000fe200078e0004 */
[----:B------:R-:W-:-:S05]  /*30840*/  IADD3 R4, P0, R34, R2, RZ ;  /* 0x0000000222047210 */ /* 0x000fca0007f1e0ff */
[----:B------:R-:W-:Y:S02]  /*30850*/  IMAD.X R5, RZ, RZ, R32, P0 ;  /* 0x000000ffff057224 */ /* 0x000fe400000e0620 */
[----:B------:R-:W-:-:S07]  /*30860*/  IMAD.MOV.U32 R3, RZ, RZ, R14 ;  /* 0x000000ffff037224 */ /* 0x000fce00078e000e */
[----:B------:R-:W-:Y:S05]  /*30870*/  WARPSYNC.COLLECTIVE R15, `(.L_x_10939) ;  /* 0x000000000f087348 */ /* 0x000fea0003c00000 */
[----:B------:R0:W1:Y:S02]  /*30880*/  SHFL.IDX P6, R14, R13, R12, R11 ;  /* 0x0000000c0d0e7389 */ /* 0x00006400000c000b */
[----:B01----:R-:W-:Y:S01]  /*30890*/  ENDCOLLECTIVE ;  /* 0x000000000000791b */ /* 0x003fe20003800000 */
.L_x_10939:
[----:B------:R-:W-:Y:S02]  /*308a0*/  ULDC.64 UR4, c[0x0][0x208] ;  /* 0x0000820000047ab9 */ /* 0x000fe40000000a00 */
        /* <DEDUP_REMOVED lines=9> */
[----:B------:R-:W-:-:S05]  /*30940*/  IMAD.X R3, RZ, RZ, R3, P0 ;  /* 0x000000ffff037224 */ /* 0x000fca00000e0603 */
[----:B------:R0:W-:Y:S03]  /*30950*/  LDGSTS.E.BYPASS.LTC128B.128 [R6+0xdc00], desc[UR4][R2.64], !P2 ;  /* 0x0dc0000002067fae */ /* 0x0001e6000d101d44 */
[----:B0-----:R-:W-:Y:S05]  /*30960*/  WARPSYNC.COLLECTIVE R15, `(.L_x_10940) ;  /* 0x000000000f087348 */ /* 0x001fea0003c00000 */
[----:B------:R1:W2:Y:S02]  /*30970*/  SHFL.IDX P6, R14, R13, R12, R11 ;  /* 0x0000000c0d0e7389 */ /* 0x0002a400000c000b */
[----:B012---:R-:W-:Y:S01]  /*30980*/  ENDCOLLECTIVE ;  /* 0x000000000000791b */ /* 0x007fe20003800000 */
.L_x_10940:
[----:B------:R-:W-:Y:S02]  /*30990*/  IMAD.MOV.U32 R13, RZ, RZ, R17 ;  /* 0x000000ffff0d7224 */ /* 0x000fe400078e0011 */
[----:B------:R-:W-:-:S07]  /*309a0*/  IMAD.MOV.U32 R4, RZ, RZ, R14 ;  /* 0x000000ffff047224 */ /* 0x000fce00078e000e */
[----:B------:R-:W-:Y:S05]  /*309b0*/  WARPSYNC.COLLECTIVE R15, `(.L_x_10941) ;  /* 0x000000000f087348 */ /* 0x000fea0003c00000 */
[----:B------:R0:W1:Y:S02]  /*309c0*/  SHFL.IDX P6, R14, R13, R12, R11 ;  /* 0x0000000c0d0e7389 */ /* 0x00006400000c000b */
[----:B01----:R-:W-:Y:S01]  /*309d0*/  ENDCOLLECTIVE ;  /* 0x000000000000791b */ /* 0x003fe20003800000 */
.L_x_10941:
[----:B------:R-:W-:Y:S01]  /*309e0*/  ULDC.64 UR4, c[0x0][0x208] ;  /* 0x0000820000047ab9 */ /* 0x000fe20000000a00 */
[----:B------:R-:W-:Y:S01]  /*309f0*/  MOV R13, R20 ;  /* 0x00000014000d7202 */ /* 0x000fe20000000f00 */
        /* <DEDUP_REMOVED lines=11> */
.L_x_10942:
[----:B------:R-:W-:Y:S02]  /*30ab0*/  IMAD.MOV.U32 R13, RZ, RZ, R17 ;  /* 0x000000ffff0d7224 */ /* 0x000fe400078e0011 */
[----:B------:R-:W-:-:S07]  /*30ac0*/  IMAD.MOV.U32 R20, RZ, RZ, R14 ;  /* 0x000000ffff147224 */ /* 0x000fce00078e000e */
[----:B------:R-:W-:Y:S05]  /*30ad0*/  WARPSYNC.COLLECTIVE R15, `(.L_x_10943) ;  /* 0x000000000f087348 */ /* 0x000fea0003c00000 */
[----:B------:R0:W1:Y:S02]  /*30ae0*/  SHFL.IDX P6, R14, R13, R12, R11 ;  /* 0x0000000c0d0e7389 */ /* 0x00006400000c000b */
[----:B01----:R-:W-:Y:S01]  /*30af0*/  ENDCOLLECTIVE ;  /* 0x000000000000791b */ /* 0x003fe20003800000 */
.L_x_10943:
[----:B------:R-:W-:Y:S01]  /*30b00*/  IMAD.MOV.U32 R2, RZ, RZ, R14 ;  /* 0x000000ffff027224 */ /* 0x000fe200078e000e */
[----:B------:R-:W-:Y:S06]  /*30b10*/  BRA `(.L_x_10944) ;  /* 0xffffff5c00187947 */ /* 0x000fec000383ffff */
.L_x_10626:
[----:B---3--:R3:W4:Y:S02]  /*30b20*/  SYNCS.PHASECHK.TRANS64.TRYWAIT P0, [R0+URZ+0x22840], R31 ;  /* 0x0228401f000075a7 */ /* 0x008724000800017f */
[----:B----4-:R-:W-:Y:S05]  /*30b30*/  @!P0 NANOSLEEP.SYNCS 0x989680 ;  /* 0x009896800000895d */ /* 0x010fea0003900000 */
[----:B------:R-:W4:Y:S02]  /*30b40*/  @!P0 SYNCS.PHASECHK.TRANS64 P0, [R0+URZ+0x22840], R31 ;  /* 0x0228401f000085a7 */ /* 0x000f24000800007f */
[----:B----4-:R-:W-:Y:S05]  /*30b50*/  @!P0 BRA `(.L_x_10626) ;  /* 0xfffffffc00f08947 */ /* 0x010fea000383ffff */
[----:B------:R-:W-:Y:S05]  /*30b60*/  BRA `(.L_x_10945) ;  /* 0xffffff5c006c7947 */ /* 0x000fea000383ffff */
.L_x_10627:
        /* <DEDUP_REMOVED lines=8> */
.L_x_10947:
[----:B------:R-:W-:Y:S05]  /*30bf0*/  BSYNC B0 ;  /* 0x0000000000007941 */ /* 0x000fea0003800000 */
.L_x_10946:
        /* <DEDUP_REMOVED lines=8> */
.L_x_10948:
        /* <DEDUP_REMOVED lines=13> */
.L_x_10949:
[----:B------:R-:W-:Y:S02]  /*30d50*/  IMAD.MOV.U32 R13, RZ, RZ, R4 ;  /* 0x000000ffff0d7224 */ /* 0x000fe400078e0004 */
[----:B------:R-:W-:-:S07]  /*30d60*/  IMAD.MOV.U32 R9, RZ, RZ, R14 ;  /* 0x000000ffff097224 */ /* 0x000fce00078e000e */
[----:B------:R-:W-:Y:S05]  /*30d70*/  WARPSYNC.COLLECTIVE R15, `(.L_x_10950) ;  /* 0x000000000f087348 */ /* 0x000fea0003c00000 */
[----:B------:R0:W1:Y:S02]  /*30d80*/  SHFL.IDX P6, R14, R13, R12, R11 ;  /* 0x0000000c0d0e7389 */ /* 0x00006400000c000b */
[----:B01----:R-:W-:Y:S01]  /*30d90*/  ENDCOLLECTIVE ;  /* 0x000000000000791b */ /* 0x003fe20003800000 */
.L_x_10950:
[----:B------:R-:W-:Y:S01]  /*30da0*/  ULDC.64 UR4, c[0x0][0x208] ;  /* 0x0000820000047ab9 */ /* 0x000fe20000000a00 */
[----:B------:R-:W-:Y:S02]  /*30db0*/  IMAD.MOV.U32 R13, RZ, RZ, R5 ;  /* 0x000000ffff0d7224 */ /* 0x000fe400078e0005 */
[----:B------:R-:W-:Y:S02]  /*30dc0*/  IMAD.MOV.U32 R12, RZ, RZ, 0x2 ;  /* 0x00000002ff0c7424 */ /* 0x000fe400078e00ff */
[----:B------:R-:W-:-:S05]  /*30dd0*/  IMAD.MOV.U32 R10, RZ, RZ, R14 ;  /* 0x000000ffff0a7224 */ /* 0x000fca00078e000e */
[----:B------:R-:W-:-:S04]  /*30de0*/  IADD3 R2, P0, R34, R10, RZ ;  /* 0x0000000a22027210 */ /* 0x000fc80007f1e0ff */
[----:B------:R-:W-:-:S05]  /*30df0*/  IADD3.X R3, RZ, R9, RZ, P0, !PT ;  /* 0x00000009ff037210 */ /* 0x000fca00007fe4ff */
[----:B------:R-:W-:Y:S01]  /*30e00*/  @!PT LDS RZ, [RZ] ;  /* 0x00000000fffff984 */ /* 0x000fe20000000800 */
[----:B------:R-:W-:Y:S01]  /*30e10*/  @!PT LDS RZ, [RZ] ;  /* 0x00000000fffff984 */ /* 0x000fe20000000800 */
[----:B------:R-:W-:Y:S01]  /*30e20*/  @!PT LDS RZ, [RZ] ;  /* 0x00000000fffff984 */ /* 0x000fe20000000800 */
[----:B------:R0:W-:Y:S04]  /*30e30*/  LDGSTS.E.BYPASS.LTC128B.128 [R6+0x18c00], desc[UR4][R2.64], !P2 ;  /* 0x18c0000002067fae */ /* 0x0001e8000d101d44 */
[----:B0-----:R-:W-:Y:S05]  /*30e40*/  WARPSYNC.COLLECTIVE R15, `(.L_x_10951) ;  /* 0x000000000f087348 */ /* 0x001fea0003c00000 */
[----:B------:R1:W2:Y:S02]  /*30e50*/  SHFL.IDX P6, R14, R13, R12, R11 ;  /* 0x0000000c0d0e7389 */ /* 0x0002a400000c000b */
[----:B012---:R-:W-:Y:S01]  /*30e60*/  ENDCOLLECTIVE ;  /* 0x000000000000791b */ /* 0x007fe20003800000 */
.L_x_10951:
[----:B------:R-:W-:Y:S02]  /*30e70*/  IMAD.MOV.U32 R13, RZ, RZ, R4 ;  /* 0x000000ffff0d7224 */ /* 0x000fe400078e0004 */
[----:B------:R-:W-:-:S07]  /*30e80*/  IMAD.MOV.U32 R3, RZ, RZ, R14 ;  /* 0x000000ffff037224 */ /* 0x000fce00078e000e */
[----:B------:R-:W-:Y:S05]  /*30e90*/  WARPSYNC.COLLECTIVE R15, `(.L_x_10952) ;  /* 0x000000000f087348 */ /* 0x000fea0003c00000 */
[----:B------:R0:W1:Y:S02]  /*30ea0*/  SHFL.IDX P6, R14, R13, R12, R11 ;  /* 0x0000000c0d0e7389 */ /* 0x00006400000c000b */
[----:B01----:R-:W-:Y:S01]  /*30eb0*/  ENDCOLLECTIVE ;  /* 0x000000000000791b */ /* 0x003fe20003800000 */
.L_x_10952:
        /* <DEDUP_REMOVED lines=13> */
.L_x_10953:
[----:B------:R-:W-:Y:S02]  /*30f90*/  IMAD.MOV.U32 R13, RZ, RZ, R4 ;  /* 0x000000ffff0d7224 */ /* 0x000fe400078e0004 */
[----:B------:R-:W-:-:S07]  /*30fa0*/  IMAD.MOV.U32 R3, RZ, RZ, R14 ;  /* 0x000000ffff037224 */ /* 0x000fce00078e000e */
[----:B------:R-:W-:Y:S05]  /*30fb0*/  WARPSYNC.COLLECTIVE R15, `(.L_x_10954) ;  /* 0x000000000f087348 */ /* 0x000fea0003c00000 */
[----:B------:R0:W1:Y:S02]  /*30fc0*/  SHFL.IDX P6, R14, R13, R12, R11 ;  /* 0x0000000c0d0e7389 */ /* 0x00006400000c000b */
[----:B01----:R-:W-:Y:S01]  /*30fd0*/  ENDCOLLECTIVE ;  /* 0x000000000000791b */ /* 0x003fe20003800000 */
.L_x_10954:
        /* <DEDUP_REMOVED lines=13> */
.L_x_10955:
[----:B------:R-:W-:Y:S02]  /*310b0*/  IMAD.MOV.U32 R13, RZ, RZ, R4 ;  /* 0x000000ffff0d7224 */ /* 0x000fe400078e0004 */
[----:B------:R-:W-:-:S07]  /*310c0*/  IMAD.MOV.U32 R3, RZ, RZ, R14 ;  /* 0x000000ffff037224 */ /* 0x000fce00078e000e */
[----:B------:R-:W-:Y:S05]  /*310d0*/  WARPSYNC.COLLECTIVE R15, `(.L_x_10956) ;  /* 0x000000000f087348 */ /* 0x000fea0003c00000 */
[----:B------:R0:W1:Y:S02]  /*310e0*/  SHFL.IDX P6, R14, R13, R12, R11 ;  /* 0x0000000c0d0e7389 */ /* 0x00006400000c000b */
[----:B01----:R-:W-:Y:S01]  /*310f0*/  ENDCOLLECTIVE ;  /* 0x000000000000791b */ /* 0x003fe20003800000 */
.L_x_10956:
        /* <DEDUP_REMOVED lines=13> */
.L_x_10957:
[----:B------:R-:W-:Y:S01]  /*311d0*/  IMAD.MOV.U32 R13, RZ, RZ, R4 ;  /* 0x000000ffff0d7224 */ /* 0x000fe200078e0004 */
[----:B------:R-:W-:-:S07]  /*311e0*/  MOV R3, R14 ;  /* 0x0000000e00037202 */ /* 0x000fce0000000f00 */
[----:B------:R-:W-:Y:S05]  /*311f0*/  WARPSYNC.COLLECTIVE R15, `(.L_x_10958) ;  /* 0x000000000f087348 */ /* 0x000fea0003c00000 */
[----:B------:R0:W1:Y:S02]  /*31200*/  SHFL.IDX P6, R14, R13, R12, R11 ;  /* 0x0000000c0d0e7389 */ /* 0x00006400000c000b */
[----:B01----:R-:W-:Y:S01]  /*31210*/  ENDCOLLECTIVE ;  /* 0x000000000000791b */ /* 0x003fe20003800000 */
.L_x_10958:
        /* <DEDUP_REMOVED lines=13> */
.L_x_10959:
[----:B------:R-:W-:Y:S01]  /*312f0*/  MOV R13, R4 ;  /* 0x00000004000d7202 */ /* 0x000fe20000000f00 */
[----:B------:R-:W-:-:S07]  /*31300*/  IMAD.MOV.U32 R9, RZ, RZ, R14 ;  /* 0x000000ffff097224 */ /* 0x000fce00078e000e */
[----:B------:R-:W-:Y:S05]  /*31310*/  WARPSYNC.COLLECTIVE R15, `(.L_x_10960) ;  /* 0x000000000f087348 */ /* 0x000fea0003c00000 */
[----:B------:R0:W1:Y:S02]  /*31320*/  SHFL.IDX P6, R14, R13, R12, R11 ;  /* 0x0000000c0d0e7389 */ /* 0x00006400000c000b */
[----:B01----:R-:W-:Y:S01]  /*31330*/  ENDCOLLECTIVE ;  /* 0x000000000000791b */ /* 0x003fe20003800000 */
.L_x_10960:
[----:B------:R-:W-:Y:S02]  /*31340*/  IMAD.MOV.U32 R13, RZ, RZ, R5 ;  /* 0x000000ffff0d7224 */ /* 0x000fe400078e0005 */
[----:B------:R-:W-:Y:S02]  /*31350*/  IMAD.MOV.U32 R12, RZ, RZ, 0x7 ;  /* 0x00000007ff0c7424 */ /* 0x000fe400078e00ff */
[----:B------:R-:W-:-:S07]  /*31360*/  IMAD.MOV.U32 R2, RZ, RZ, R14 ;  /* 0x000000ffff027224 */ /* 0x000fce00078e000e */
[----:B------:R-:W-:Y:S05]  /*31370*/  WARPSYNC.COLLECTIVE R15, `(.L_x_10961) ;  /* 0x000000000f087348 */ /* 0x000fea0003c00000 */
[----:B------:R0:W1:Y:S02]  /*31380*/  SHFL.IDX P6, R14, R13, R12, R11 ;  /* 0x0000000c0d0e7389 */ /* 0x00006400000c000b */
[----:B01----:R-:W-:Y:S01]  /*31390*/  ENDCOLLECTIVE ;  /* 0x000000000000791b */ /* 0x003fe20003800000 */
.L_x_10961:
[----:B------:R-:W-:Y:S01]  /*313a0*/  IMAD.MOV.U32 R13, RZ, RZ, R4 ;  /* 0x000000ffff0d7224 */ /* 0x000fe200078e0004 */
[----:B------:R-:W-:-:S04]  /*313b0*/  IADD3 R4, P0, R34, R2, RZ ;  /* 0x0000000222047210 */ /* 0x000fc80007f1e0ff */
[----:B------:R-:W-:Y:S01]  /*313c0*/  IADD3.X R5, RZ, R9, RZ, P0, !PT ;  /* 0x00000009ff057210 */ /* 0x000fe200007fe4ff */
[----:B------:R-:W-:-:S08]  /*313d0*/  IMAD.MOV.U32 R3, RZ, RZ, R14 ;  /* 0x000000ffff037224 */ /* 0x000fd000078e000e */
[----:B------:R-:W-:Y:S05]  /*313e0*/  WARPSYNC.COLLECTIVE R15, `(.L_x_10962) ;  /* 0x000000000f087348 */ /* 0x000fea0003c00000 */
[----:B------:R0:W1:Y:S02]  /*313f0*/  SHFL.IDX P6, R14, R13, R12, R11 ;  /* 0x0000000c0d0e7389 */ /* 0x00006400000c000b */
[----:B01----:R-:W-:Y:S01]  /*31400*/  ENDCOLLECTIVE ;  /* 0x000000000000791b */ /* 0x003fe20003800000 */
.L_x_10962:
[----:B------:R-:W-:Y:S02]  /*31410*/  ULDC.64 UR4, c[0x0][0x208] ;  /* 0x0000820000047ab9 */ /* 0x000fe40000000a00 */
[----:B------:R-:W-:Y:S01]  /*31420*/  @!PT LDS RZ, [RZ] ;  /* 0x00000000fffff984 */ /* 0x000fe20000000800 */
[----:B------:R-:W-:Y:S01]  /*31430*/  @!PT LDS RZ, [RZ] ;  /* 0x00000000fffff984 */ /* 0x000fe20000000800 */
[----:B------:R-:W-:Y:S01]  /*31440*/  @!PT LDS RZ, [RZ] ;  /* 0x00000000fffff984 */ /* 0x000fe20000000800 */
[----:B------:R0:W-:Y:S01]  /*31450*/  LDGSTS.E.BYPASS.LTC128B.128 [R6+0x1b400], desc[UR4][R4.64], !P2 ;  /* 0x1b40000004067fae */ /* 0x0001e2000d101d44 */
[----:B------:R-:W-:Y:S02]  /*31460*/  IMAD.MOV.U32 R13, RZ, RZ, R8 ;  /* 0x000000ffff0d7224 */ /* 0x000fe400078e0008 */
[----:B------:R-:W-:Y:S02]  /*31470*/  IMAD.MOV.U32 R12, RZ, RZ, RZ ;  /* 0x000000ffff0c7224 */ /* 0x000fe400078e00ff */
[----:B------:R-:W-:-:S05]  /*31480*/  IMAD.MOV.U32 R10, RZ, RZ, R14 ;  /* 0x000000ffff0a7224 */ /* 0x000fca00078e000e */
[----:B------:R-:W-:-:S05]  /*31490*/  IADD3 R2, P0, R34, R10, RZ ;  /* 0x0000000a22027210 */ /* 0x000fca0007f1e0ff */
[----:B------:R-:W-:-:S05]  /*314a0*/  IMAD.X R3, RZ, RZ, R3, P0 ;  /* 0x000000ffff037224 */ /* 0x000fca00000e0603 */
[----:B------:R0:W-:Y:S03]  /*314b0*/  LDGSTS.E.BYPASS.LTC128B.128 [R6+0x1bc00], desc[UR4][R2.64], !P2 ;  /* 0x1bc0000002067fae */ /* 0x0001e6000d101d44 */
[----:B0-----:R-:W-:Y:S05]  /*314c0*/  WARPSYNC.COLLECTIVE R15, `(.L_x_10963) ;  /* 0x000000000f087348 */ /* 0x001fea0003c00000 */
[----:B------:R1:W2:Y:S02]  /*314d0*/  SHFL.IDX P6, R14, R13, R12, R11 ;  /* 0x0000000c0d0e7389 */ /* 0x0002a400000c000b */
[----:B012---:R-:W-:Y:S01]  /*314e0*/  ENDCOLLECTIVE ;  /* 0x000000000000791b */ /* 0x007fe20003800000 */
.L_x_10963:
[----:B------:R-:W-:Y:S02]  /*314f0*/  IMAD.MOV.U32 R13, RZ, RZ, R7 ;  /* 0x000000ffff0d7224 */ /* 0x000fe400078e0007 */
[----:B------:R-:W-:-:S07]  /*31500*/  IMAD.MOV.U32 R4, RZ, RZ, R14 ;  /* 0x000000ffff047224 */ /* 0x000fce00078e000e */
[----:B------:R-:W-:Y:S05]  /*31510*/  WARPSYNC.COLLECTIVE R15, `(.L_x_10964) ;  /* 0x000000000f087348 */ /* 0x000fea0003c00000 */
[----:B------:R0:W1:Y:S02]  /*31520*/  SHFL.IDX P6, R14, R13, R12, R11 ;  /* 0x0000000c0d0e7389 */ /* 0x00006400000c000b */
[----:B01----:R-:W-:Y:S01]  /*31530*/  ENDCOLLECTIVE ;  /* 0x000000000000791b */ /* 0x003fe20003800000 */
.L_x_10964:
        /* <DEDUP_REMOVED lines=13> */
.L_x_10965:
[----:B------:R-:W-:Y:S02]  /*31610*/  IMAD.MOV.U32 R13, RZ, RZ, R7 ;  /* 0x000000ffff0d7224 */ /* 0x000fe400078e0007 */
[----:B------:R-:W-:-:S07]  /*31620*/  IMAD.MOV.U32 R8, RZ, RZ, R14 ;  /* 0x000000ffff087224 */ /* 0x000fce00078e000e */
[----:B------:R-:W-:Y:S05]  /*31630*/  WARPSYNC.COLLECTIVE R15, `(.L_x_10966) ;  /* 0x000000000f087348 */ /* 0x000fea0003c00000 */
[----:B------:R0:W1:Y:S02]  /*31640*/  SHFL.IDX P6, R14, R13, R12, R11 ;  /* 0x0000000c0d0e7389 */ /* 0x00006400000c000b */
[----:B01----:R-:W-:Y:S01]  /*31650*/  ENDCOLLECTIVE ;  /* 0x000000000000791b */ /* 0x003fe20003800000 */
.L_x_10966:
[----:B------:R-:W-:Y:S01]  /*31660*/  IMAD.MOV.U32 R2, RZ, RZ, R14 ;  /* 0x000000ffff027224 */ /* 0x000fe200078e000e */
[----:B------:R-:W-:Y:S06]  /*31670*/  BRA `(.L_x_10967) ;  /* 0xffffff5400ec7947 */ /* 0x000fec000383ffff */
.L_x_10632:
[----:B-1----:R1:W2:Y:S02]  /*31680*/  SYNCS.PHASECHK.TRANS64.TRYWAIT P2, [R2+URZ+0x22870], R0 ;  /* 0x02287000020075a7 */ /* 0x0022a4000804017f */
[----:B--2---:R-:W-:Y:S05]  /*31690*/  @!P2 NANOSLEEP.SYNCS 0x989680 ;  /* 0x009896800000a95d */ /* 0x004fea0003900000 */
[----:B------:R-:W2:Y:S02]  /*316a0*/  @!P2 SYNCS.PHASECHK.TRANS64 P2, [R2+URZ+0x22870], R0 ;  /* 0x022870000200a5a7 */ /* 0x000ea4000804007f */
[----:B--2---:R-:W-:Y:S05]  /*316b0*/  @!P2 BRA `(.L_x_10632) ;  /* 0xfffffffc00f0a947 */ /* 0x004fea000383ffff */
[----:B------:R-:W-:Y:S05]  /*316c0*/  BRA `(.L_x_10968) ;  /* 0xffffff5800547947 */ /* 0x000fea000383ffff */
.L_x_10634:
[----:B-1----:R1:W2:Y:S02]  /*316d0*/  SYNCS.PHASECHK.TRANS64.TRYWAIT P2, [R2+URZ+0x22860], R3 ;  /* 0x02286003020075a7 */ /* 0x0022a4000804017f */
[----:B--2---:R-:W-:Y:S05]  /*316e0*/  @!P2 NANOSLEEP.SYNCS 0x989680 ;  /* 0x009896800000a95d */ /* 0x004fea0003900000 */
[----:B------:R-:W2:Y:S02]  /*316f0*/  @!P2 SYNCS.PHASECHK.TRANS64 P2, [R2+URZ+0x22860], R3 ;  /* 0x022860030200a5a7 */ /* 0x000ea4000804007f */
[----:B--2---:R-:W-:Y:S05]  /*31700*/  @!P2 BRA `(.L_x_10634) ;  /* 0xfffffffc00f0a947 */ /* 0x004fea000383ffff */
[----:B------:R-:W-:Y:S05]  /*31710*/  BRA `(.L_x_10969) ;  /* 0xffffff5800647947 */ /* 0x000fea000383ffff */
.L_x_10642:
[----:B0-----:R0:W1:Y:S02]  /*31720*/  SYNCS.PHASECHK.TRANS64.TRYWAIT P1, [R0+URZ+0x22870], R3 ;  /* 0x02287003000075a7 */ /* 0x001064000802017f */
[----:B-1----:R-:W-:Y:S05]  /*31730*/  @!P1 NANOSLEEP.SYNCS 0x989680 ;  /* 0x009896800000995d */ /* 0x002fea0003900000 */
[----:B------:R-:W1:Y:S02]  /*31740*/  @!P1 SYNCS.PHASECHK.TRANS64 P1, [R0+URZ+0x22870], R3 ;  /* 0x02287003000095a7 */ /* 0x000e64000802007f */
[----:B-1----:R-:W-:Y:S05]  /*31750*/  @!P1 BRA `(.L_x_10642) ;  /* 0xfffffffc00f09947 */ /* 0x002fea000383ffff */
[----:B------:R-:W-:Y:S05]  /*31760*/  BRA `(.L_x_10970) ;  /* 0xffffff6000a07947 */ /* 0x000fea000383ffff */
.L_x_10644:
[----:B0-----:R0:W1:Y:S02]  /*31770*/  SYNCS.PHASECHK.TRANS64.TRYWAIT P1, [R0+URZ+0x22860], R3 ;  /* 0x02286003000075a7 */ /* 0x001064000802017f */
[----:B-1----:R-:W-:Y:S05]  /*31780*/  @!P1 NANOSLEEP.SYNCS 0x989680 ;  /* 0x009896800000995d */ /* 0x002fea0003900000 */
[----:B------:R-:W1:Y:S02]  /*31790*/  @!P1 SYNCS.PHASECHK.TRANS64 P1, [R0+URZ+0x22860], R3 ;  /* 0x02286003000095a7 */ /* 0x000e64000802007f */
[----:B-1----:R-:W-:Y:S05]  /*317a0*/  @!P1 BRA `(.L_x_10644) ;  /* 0xfffffffc00f09947 */ /* 0x002fea000383ffff */
[----:B------:R-:W-:Y:S05]  /*317b0*/  BRA `(.L_x_10971) ;  /* 0xffffff6000b07947 */ /* 0x000fea000383ffff */
.L_x_10649:
[----:B------:R-:W-:Y:S01]  /*317c0*/  BSSY B0, `(.L_x_10972) ;  /* 0x0000008000007945 */ /* 0x000fe20003800000 */
[----:B------:R-:W-:Y:S01]  /*317d0*/  IMAD.MOV.U32 R13, RZ, RZ, R16 ;  /* 0x000000ffff0d7224 */ /* 0x000fe200078e0010 */
[----:B------:R-:W-:Y:S01]  /*317e0*/  MOV R12, RZ ;  /* 0x000000ff000c7202 */ /* 0x000fe20000000f00 */
[----:B------:R-:W-:Y:S02]  /*317f0*/  IMAD.MOV.U32 R11, RZ, RZ, 0x1f ;  /* 0x0000001fff0b7424 */ /* 0x000fe400078e00ff */
[----:B------:R-:W-:-:S07]  /*31800*/  IMAD.MOV.U32 R15, RZ, RZ, -0x1 ;  /* 0xffffffffff0f7424 */ /* 0x000fce00078e00ff */
[----:B0123-5:R-:W-:Y:S05]  /*31810*/  WARPSYNC.COLLECTIVE R15, `(.L_x_10973) ;  /* 0x000000000f087348 */ /* 0x02ffea0003c00000 */
[----:B------:R4:W0:Y:S02]  /*31820*/  SHFL.IDX P6, R14, R13, R12, R11 ;  /* 0x0000000c0d0e7389 */ /* 0x00082400000c000b */
[----:B012345:R-:W-:Y:S01]  /*31830*/  ENDCOLLECTIVE ;  /* 0x000000000000791b */ /* 0x03ffe20003800000 */
.L_x_10973:
[----:B------:R-:W-:Y:S05]  /*31840*/  BSYNC B0 ;  /* 0x0000000000007941 */ /* 0x000fea0003800000 */
.L_x_10972:
[----:B------:R-:W-:Y:S01]  /*31850*/  IMAD.MOV.U32 R13, RZ, RZ, R16 ;  /* 0x000000ffff0d7224 */ /* 0x000fe200078e0010 */
[----:B------:R-:W-:Y:S01]  /*31860*/  MOV R15, 0xffffffff ;  /* 0xffffffff000f7802 */ /* 0x000fe20000000f00 */
[----:B------:R-:W-:Y:S02]  /*31870*/  IMAD.MOV.U32 R12, RZ, RZ, 0x1 ;  /* 0x00000001ff0c7424 */ /* 0x000fe400078e00ff */
[----:B------:R-:W-:Y:S02]  /*31880*/  IMAD.MOV.U32 R11, RZ, RZ, 0x1f ;  /* 0x0000001fff0b7424 */ /* 0x000fe400078e00ff */
[----:B------:R-:W-:Y:S02]  /*31890*/  IMAD.IADD R9, R19, 0x1, R8 ;  /* 0x0000000113097824 */ /* 0x000fe400078e0208 */
[----:B------:R-:W-:-:S07]  /*318a0*/  IMAD.MOV.U32 R0, RZ, RZ, R14 ;  /* 0x000000ffff007224 */ /* 0x000fce00078e000e */
[----:B------:R-:W-:Y:S05]  /*318b0*/  WARPSYNC.COLLECTIVE R15, `(.L_x_10974) ;  /* 0x000000000f087348 */ /* 0x000fea0003c00000 */
[----:B------:R0:W1:Y:S02]  /*318c0*/  SHFL.IDX P6, R14, R13, R12, R11 ;  /* 0x0000000c0d0e7389 */ /* 0x00006400000c000b */
[----:B01----:R-:W-:Y:S01]  /*318d0*/  ENDCOLLECTIVE ;  /* 0x000000000000791b */ /* 0x003fe20003800000 */
.L_x_10974:
[----:B------:R-:W-:Y:S01]  /*318e0*/  ULDC UR4, c[0x0][0xc3c] ;  /* 0x00030f0000047ab9 */ /* 0x000fe20000000800 */
[----:B------:R-:W-:Y:S01]  /*318f0*/  ULDC.64 UR6, c[0x0][0x208] ;  /* 0x0000820000067ab9 */ /* 0x000fe20000000a00 */
        /* <DEDUP_REMOVED lines=22> */
.L_x_10975:
[----:B------:R-:W-:Y:S01]  /*31a60*/  IMAD.MOV.U32 R12, RZ, RZ, 0x2 ;  /* 0x00000002ff0c7424 */ /* 0x000fe200078e00ff */
[----:B------:R-:W-:-:S04]  /*31a70*/  SEL R4, R14, RZ, P1 ;  /* 0x000000ff0e047207 */ /* 0x000fc80000800000 */
[----:B------:R-:W-:-:S05]  /*31a80*/  IADD3 R4, R13, R4, RZ ;  /* 0x000000040d047210 */ /* 0x000fca0007ffe0ff */
[----:B------:R-:W-:-:S07]  /*31a90*/  IMAD.MOV.U32 R13, RZ, RZ, R4 ;  /* 0x000000ffff0d7224 */ /* 0x000fce00078e0004 */
[----:B------:R-:W-:Y:S05]  /*31aa0*/  WARPSYNC.COLLECTIVE R15, `(.L_x_10976) ;  /* 0x000000000f087348 */ /* 0x000fea0003c00000 */
[----:B------:R0:W1:Y:S02]  /*31ab0*/  SHFL.UP P6, R14, R13, R12, R11 ;  /* 0x0400000c0d0e7389 */ /* 0x00006400000c000b */
[----:B01----:R-:W-:Y:S01]  /*31ac0*/  ENDCOLLECTIVE ;  /* 0x000000000000791b */ /* 0x003fe20003800000 */
.L_x_10976:
[----:B------:R-:W-:Y:S01]  /*31ad0*/  IMAD.MOV.U32 R12, RZ, RZ, 0x4 ;  /* 0x00000004ff0c7424 */ /* 0x000fe200078e00ff */
[----:B------:R-:W-:-:S05]  /*31ae0*/  SEL R3, R14, RZ, P2 ;  /* 0x000000ff0e037207 */ /* 0x000fca0001000000 */
[----:B------:R-:W-:-:S04]  /*31af0*/  IMAD.IADD R2, R4, 0x1, R3 ;  /* 0x0000000104027824 */ /* 0x000fc800078e0203 */
[----:B------:R-:W-:-:S07]  /*31b00*/  IMAD.MOV.U32 R13, RZ, RZ, R2 ;  /* 0x000000ffff0d7224 */ /* 0x000fce00078e0002 */
[----:B------:R-:W-:Y:S05]  /*31b10*/  WARPSYNC.COLLECTIVE R15, `(.L_x_10977) ;  /* 0x000000000f087348 */ /* 0x000fea0003c00000 */
[----:B------:R0:W1:Y:S02]  /*31b20*/  SHFL.UP P6, R14, R13, R12, R11 ;  /* 0x0400000c0d0e7389 */ /* 0x00006400000c000b */
[----:B01----:R-:W-:Y:S01]  /*31b30*/  ENDCOLLECTIVE ;  /* 0x000000000000791b */ /* 0x003fe20003800000 */
.L_x_10977:
[----:B------:R-:W-:Y:S01]  /*31b40*/  IMAD.MOV.U32 R12, RZ, RZ, 0x8 ;  /* 0x00000008ff0c7424 */ /* 0x000fe200078e00ff */
[----:B------:R-:W-:-:S05]  /*31b50*/  SEL R3, R14, RZ, P3 ;  /* 0x000000ff0e037207 */ /* 0x000fca0001800000 */
[----:B------:R-:W-:-:S05]  /*31b60*/  IMAD.IADD R3, R2, 0x1, R3 ;  /* 0x0000000102037824 */ /* 0x000fca00078e0203 */
[----:B------:R-:W-:-:S07]  /*31b70*/  MOV R13, R3 ;  /* 0x00000003000d7202 */ /* 0x000fce0000000f00 */
[----:B------:R-:W-:Y:S05]  /*31b80*/  WARPSYNC.COLLECTIVE R15, `(.L_x_10978) ;  /* 0x000000000f087348 */ /* 0x000fea0003c00000 */
[----:B------:R0:W1:Y:S02]  /*31b90*/  SHFL.UP P6, R14, R13, R12, R11 ;  /* 0x0400000c0d0e7389 */ /* 0x00006400000c000b */
[----:B01----:R-:W-:Y:S01]  /*31ba0*/  ENDCOLLECTIVE ;  /* 0x000000000000791b */ /* 0x003fe20003800000 */
.L_x_10978:
[----:B------:R-:W-:Y:S01]  /*31bb0*/  IMAD.MOV.U32 R12, RZ, RZ, 0x10 ;  /* 0x00000010ff0c7424 */ /* 0x000fe200078e00ff */
[----:B------:R-:W-:-:S05]  /*31bc0*/  SEL R4, R14, RZ, P4 ;  /* 0x000000ff0e047207 */ /* 0x000fca0002000000 */
[----:B------:R-:W-:-:S04]  /*31bd0*/  IMAD.IADD R4, R3, 0x1, R4 ;  /* 0x0000000103047824 */ /* 0x000fc800078e0204 */
[----:B------:R-:W-:-:S07]  /*31be0*/  IMAD.MOV.U32 R13, RZ, RZ, R4 ;  /* 0x000000ffff0d7224 */ /* 0x000fce00078e0004 */
[----:B------:R-:W-:Y:S05]  /*31bf0*/  WARPSYNC.COLLECTIVE R15, `(.L_x_10979) ;  /* 0x000000000f087348 */ /* 0x000fea0003c00000 */
[----:B------:R0:W1:Y:S02]  /*31c00*/  SHFL.UP P6, R14, R13, R12, R11 ;  /* 0x0400000c0d0e7389 */ /* 0x00006400000c000b */
[----:B01----:R-:W-:Y:S01]  /*31c10*/  ENDCOLLECTIVE ;  /* 0x000000000000791b */ /* 0x003fe20003800000 */
.L_x_10979:
        /* <DEDUP_REMOVED lines=8> */
.L_x_10980:
[----:B------:R-:W-:Y:S05]  /*31ca0*/  BRA `(.L_x_10981) ;  /* 0xffffff6800447947 */ /* 0x000fea000383ffff */
.L_x_10652:
[----:B------:R-:W-:Y:S01]  /*31cb0*/  BSSY B0, `(.L_x_10982) ;  /* 0x0000007000007945 */ /* 0x000fe20003800000 */
[----:B------:R-:W-:Y:S02]  /*31cc0*/  IMAD.MOV.U32 R12, RZ, RZ, 0x1 ;  /* 0x00000001ff0c7424 */ /* 0x000fe400078e00ff */
[----:B------:R-:W-:Y:S02]  /*31cd0*/  IMAD.MOV.U32 R11, RZ, RZ, RZ ;  /* 0x000000ffff0b7224 */ /* 0x000fe400078e00ff */
[----:B------:R-:W-:-:S07]  /*31ce0*/  IMAD.MOV.U32 R15, RZ, RZ, -0x1 ;  /* 0xffffffffff0f7424 */ /* 0x000fce00078e00ff */
[----:B-1---5:R-:W-:Y:S05]  /*31cf0*/  WARPSYNC.COLLECTIVE R15, `(.L_x_10983) ;  /* 0x000000000f087348 */ /* 0x022fea0003c00000 */
[----:B------:R0:W2:Y:S02]  /*31d00*/  SHFL.UP P6, R14, R13, R12, R11 ;  /* 0x0400000c0d0e7389 */ /* 0x0000a400000c000b */
[----:B012--5:R-:W-:Y:S01]  /*31d10*/  ENDCOLLECTIVE ;  /* 0x000000000000791b */ /* 0x027fe20003800000 */
.L_x_10983:
[----:B------:R-:W-:Y:S05]  /*31d20*/  BSYNC B0 ;  /* 0x0000000000007941 */ /* 0x000fea0003800000 */
.L_x_10982:
[----:B------:R-:W-:Y:S01]  /*31d30*/  SEL R14, R14, RZ, P1 ;  /* 0x000000ff0e0e7207 */ /* 0x000fe20000800000 */
[----:B------:R-:W-:Y:S01]  /*31d40*/  IMAD.MOV.U32 R12, RZ, RZ, 0x2 ;  /* 0x00000002ff0c7424 */ /* 0x000fe200078e00ff */
[----:B------:R-:W-:Y:S01]  /*31d50*/  MOV R11, RZ ;  /* 0x000000ff000b7202 */ /* 0x000fe20000000f00 */
[----:B------:R-:W-:Y:S02]  /*31d60*/  IMAD.MOV.U32 R15, RZ, RZ, -0x1 ;  /* 0xffffffffff0f7424 */ /* 0x000fe400078e00ff */
[----:B------:R-:W-:-:S07]  /*31d70*/  IMAD.IADD R13, R13, 0x1, R14 ;  /* 0x000000010d0d7824 */ /* 0x000fce00078e020e */
[----:B------:R-:W-:Y:S05]  /*31d80*/  WARPSYNC.COLLECTIVE R15, `(.L_x_10984) ;  /* 0x000000000f087348 */ /* 0x000fea0003c00000 */
[----:B------:R0:W1:Y:S02]  /*31d90*/  SHFL.UP P6, R14, R13, R12, R11 ;  /* 0x0400000c0d0e7389 */ /* 0x00006400000c000b */
[----:B01----:R-:W-:Y:S01]  /*31da0*/  ENDCOLLECTIVE ;  /* 0x000000000000791b */ /* 0x003fe20003800000 */
.L_x_10984:
[----:B------:R-:W-:Y:S01]  /*31db0*/  IMAD.MOV.U32 R12, RZ, RZ, 0x4 ;  /* 0x00000004ff0c7424 */ /* 0x000fe200078e00ff */
[----:B------:R-:W-:-:S05]  /*31dc0*/  SEL R14, R14, RZ, P2 ;  /* 0x000000ff0e0e7207 */ /* 0x000fca0001000000 */
[----:B------:R-:W-:-:S04]  /*31dd0*/  IMAD.IADD R3, R13, 0x1, R14 ;  /* 0x000000010d037824 */ /* 0x000fc800078e020e */
[----:B------:R-:W-:-:S07]  /*31de0*/  IMAD.MOV.U32 R13, RZ, RZ, R3 ;  /* 0x000000ffff0d7224 */ /* 0x000fce00078e0003 */
[----:B------:R-:W-:Y:S05]  /*31df0*/  WARPSYNC.COLLECTIVE R15, `(.L_x_10985) ;  /* 0x000000000f087348 */ /* 0x000fea0003c00000 */
[----:B------:R0:W1:Y:S02]  /*31e00*/  SHFL.UP P6, R14, R13, R12, R11 ;  /* 0x0400000c0d0e7389 */ /* 0x00006400000c000b */
[----:B01----:R-:W-:Y:S01]  /*31e10*/  ENDCOLLECTIVE ;  /* 0x000000000000791b */ /* 0x003fe20003800000 */
.L_x_10985:
[----:B------:R-:W-:Y:S02]  /*31e20*/  MOV R12, 0x8 ;  /* 0x00000008000c7802 */ /* 0x000fe40000000f00 */
[----:B------:R-:W-:-:S05]  /*31e30*/  SEL R4, R14, RZ, P3 ;  /* 0x000000ff0e047207 */ /* 0x000fca0001800000 */
[----:B------:R-:W-:-:S04]  /*31e40*/  IMAD.IADD R4, R3, 0x1, R4 ;  /* 0x0000000103047824 */ /* 0x000fc800078e0204 */
[----:B------:R-:W-:-:S07]  /*31e50*/  IMAD.MOV.U32 R13, RZ, RZ, R4 ;  /* 0x000000ffff0d7224 */ /* 0x000fce00078e0004 */
[----:B------:R-:W-:Y:S05]  /*31e60*/  WARPSYNC.COLLECTIVE R15, `(.L_x_10986) ;  /* 0x000000000f087348 */ /* 0x000fea0003c00000 */
[----:B------:R0:W1:Y:S02]  /*31e70*/  SHFL.UP P6, R14, R13, R12, R11 ;  /* 0x0400000c0d0e7389 */ /* 0x00006400000c000b */
[----:B01----:R-:W-:Y:S01]  /*31e80*/  ENDCOLLECTIVE ;  /* 0x000000000000791b */ /* 0x003fe20003800000 */
.L_x_10986:
[----:B------:R-:W-:Y:S01]  /*31e90*/  IMAD.MOV.U32 R12, RZ, RZ, 0x10 ;  /* 0x00000010ff0c7424 */ /* 0x000fe200078e00ff */
[----:B------:R-:W-:-:S05]  /*31ea0*/  SEL R7, R14, RZ, P4 ;  /* 0x000000ff0e077207 */ /* 0x000fca0002000000 */
[----:B------:R-:W-:-:S04]  /*31eb0*/  IMAD.IADD R7, R4, 0x1, R7 ;  /* 0x0000000104077824 */ /* 0x000fc800078e0207 */
[----:B------:R-:W-:-:S07]  /*31ec0*/  IMAD.MOV.U32 R13, RZ, RZ, R7 ;  /* 0x000000ffff0d7224 */ /* 0x000fce00078e0007 */
[----:B------:R-:W-:Y:S05]  /*31ed0*/  WARPSYNC.COLLECTIVE R15, `(.L_x_10987) ;  /* 0x000000000f087348 */ /* 0x000fea0003c00000 */
[----:B------:R0:W1:Y:S02]  /*31ee0*/  SHFL.UP P6, R14, R13, R12, R11 ;  /* 0x0400000c0d0e7389 */ /* 0x00006400000c000b */
[----:B01----:R-:W-:Y:S01]  /*31ef0*/  ENDCOLLECTIVE ;  /* 0x000000000000791b */ /* 0x003fe20003800000 */
.L_x_10987:
        /* <DEDUP_REMOVED lines=8> */
.L_x_10988:
[----:B------:R-:W-:Y:S05]  /*31f80*/  BRA `(.L_x_10989) ;  /* 0xffffff6800347947 */ /* 0x000fea000383ffff */
.L_x_10654:
[----:B------:R-:W-:Y:S01]  /*31f90*/  BSSY B0, `(.L_x_10990) ;  /* 0x0000006000007945 */ /* 0x000fe20003800000 */
[----:B------:R-:W-:Y:S01]  /*31fa0*/  PLOP3.LUT P6, PT, P6, PT, PT, 0x8, 0x0 ;  /* 0x000000000000781c */ /* 0x000fe200037ce170 */
[----:B------:R-:W-:-:S12]  /*31fb0*/  IMAD.MOV.U32 R15, RZ, RZ, -0x1 ;  /* 0xffffffffff0f7424 */ /* 0x000fd800078e00ff */
[----:B01---5:R-:W-:Y:S05]  /*31fc0*/  WARPSYNC.COLLECTIVE R15, `(.L_x_10991) ;  /* 0x000000000f087348 */ /* 0x023fea0003c00000 */
[----:B------:R-:W-:Y:S01]  /*31fd0*/  VOTE.ANY R14, PT, P6 ;  /* 0x00000000000e7806 */ /* 0x000fe200030e0100 */
[----:B01---5:R-:W-:Y:S06]  /*31fe0*/  ENDCOLLECTIVE ;  /* 0x000000000000791b */ /* 0x023fec0003800000 */
.L_x_10991:
[----:B------:R-:W-:Y:S05]  /*31ff0*/  BSYNC B0 ;  /* 0x0000000000007941 */ /* 0x000fea0003800000 */
.L_x_10990:
        /* <DEDUP_REMOVED lines=10> */
.L_x_10992:
[----:B------:R-:W-:Y:S01]  /*320a0*/  IMAD.MOV.U32 R13, RZ, RZ, R5 ;  /* 0x000000ffff0d7224 */ /* 0x000fe200078e0005 */
[----:B------:R-:W-:-:S07]  /*320b0*/  MOV R17, R14 ;  /* 0x0000000e00117202 */ /* 0x000fce0000000f00 */
[----:B------:R-:W-:Y:S05]  /*320c0*/  WARPSYNC.COLLECTIVE R15, `(.L_x_10993) ;  /* 0x000000000f087348 */ /* 0x000fea0003c00000 */
[----:B------:R0:W1:Y:S02]  /*320d0*/  SHFL.IDX P6, R14, R13, R12, R11 ;  /* 0x0000000c0d0e7389 */ /* 0x00006400000c000b */
[----:B01----:R-:W-:Y:S01]  /*320e0*/  ENDCOLLECTIVE ;  /* 0x000000000000791b */ /* 0x003fe20003800000 */
.L_x_10993:
[----:B------:R-:W-:Y:S01]  /*320f0*/  IMAD.MOV.U32 R5, RZ, RZ, R14 ;  /* 0x000000ffff057224 */ /* 0x000fe200078e000e */
[----:B------:R-:W-:Y:S06]  /*32100*/  BRA `(.L_x_10994) ;  /* 0xffffff6800147947 */ /* 0x000fec000383ffff */
.L_x_10656:
[----:B------:R-:W-:Y:S01]  /*32110*/  BSSY B0, `(.L_x_10995) ;  /* 0x0000007000007945 */ /* 0x000fe20003800000 */
[----:B------:R-:W-:Y:S02]  /*32120*/  IMAD.MOV.U32 R13, RZ, RZ, R2 ;  /* 0x000000ffff0d7224 */ /* 0x000fe400078e0002 */
[----:B------:R-:W-:Y:S02]  /*32130*/  IMAD.MOV.U32 R11, RZ, RZ, 0x1f ;  /* 0x0000001fff0b7424 */ /* 0x000fe400078e00ff */
[----:B------:R-:W-:-:S07]  /*32140*/  IMAD.MOV.U32 R15, RZ, RZ, -0x1 ;  /* 0xffffffffff0f7424 */ /* 0x000fce00078e00ff */
[----:B012345:R-:W-:Y:S05]  /*32150*/  WARPSYNC.COLLECTIVE R15, `(.L_x_10996) ;  /* 0x000000000f087348 */ /* 0x03ffea0003c00000 */
[----:B------:R0:W0:Y:S02]  /*32160*/  SHFL.IDX P6, R14, R13, R12, R11 ;  /* 0x0000000c0d0e7389 */ /* 0x00002400000c000b */
[----:B012345:R-:W-:Y:S01]  /*32170*/  ENDCOLLECTIVE ;  /* 0x000000000000791b */ /* 0x03ffe20003800000 */
.L_x_10996:
[----:B------:R-:W-:Y:S05]  /*32180*/  BSYNC B0 ;  /* 0x0000000000007941 */ /* 0x000fea0003800000 */
.L_x_10995:
[----:B------:R-:W-:Y:S01]  /*32190*/  MOV R16, R14 ;  /* 0x0000000e00107202 */ /* 0x000fe20000000f00 */
[----:B------:R-:W-:Y:S06]  /*321a0*/  BRA `(.L_x_10655) ;  /* 0xffffff6800047947 */ /* 0x000fec000383ffff */
.L_x_10662:
[----:B0-----:R0:W1:Y:S02]  /*321b0*/  SYNCS.PHASECHK.TRANS64.TRYWAIT P0, [R5+URZ+0x22820], R0 ;  /* 0x02282000050075a7 */ /* 0x001064000800017f */
[----:B-1----:R-:W-:Y:S05]  /*321c0*/  @!P0 NANOSLEEP.SYNCS 0x989680 ;  /* 0x009896800000895d */ /* 0x002fea0003900000 */
[----:B------:R-:W1:Y:S02]  /*321d0*/  @!P0 SYNCS.PHASECHK.TRANS64 P0, [R5+URZ+0x22820], R0 ;  /* 0x02282000050085a7 */ /* 0x000e64000800007f */
[----:B-1----:R-:W-:Y:S05]  /*321e0*/  @!P0 BRA `(.L_x_10662) ;  /* 0xfffffffc00f08947 */ /* 0x002fea000383ffff */
[----:B------:R-:W-:Y:S05]  /*321f0*/  BRA `(.L_x_10997) ;  /* 0xffffff7000687947 */ /* 0x000fea000383ffff */
.L_x_10663:
        /* <DEDUP_REMOVED lines=8> */
[----:B0-23-5:R-:W-:Y:S05]  /*32280*/  WARPSYNC.COLLECTIVE R15, `(.L_x_10999) ;  /* 0x000000000f087348 */ /* 0x02dfea0003c00000 */
[----:B------:R1:W4:Y:S02]  /*32290*/  SHFL.IDX P6, R14, R13, R12, R11 ;  /* 0x0000000c0d0e7389 */ /* 0x00032400000c000b */
[----:B012345:R-:W-:Y:S01]  /*322a0*/  ENDCOLLECTIVE ;  /* 0x000000000000791b */ /* 0x03ffe20003800000 */
.L_x_10999:
[----:B------:R-:W-:Y:S05]  /*322b0*/  BSYNC B0 ;  /* 0x0000000000007941 */ /* 0x000fea0003800000 */
.L_x_10998:
[----:B------:R-:W-:Y:S05]  /*322c0*/  BRA `(.L_x_11000) ;  /* 0xffffff7000507947 */ /* 0x000fea000383ffff */
.L_x_10664:
[----:B------:R-:W-:Y:S01]  /*322d0*/  BSSY B0, `(.L_x_11001) ;  /* 0x0000006000007945 */ /* 0x000fe20003800000 */
[----:B------:R-:W-:-:S07]  /*322e0*/  IMAD.MOV.U32 R15, RZ, RZ, -0x1 ;  /* 0xffffffffff0f7424 */ /* 0x000fce00078e00ff */
[----:B0-23-5:R-:W-:Y:S05]  /*322f0*/  WARPSYNC.COLLECTIVE R15, `(.L_x_11002) ;  /* 0x000000000f0c7348 */ /* 0x02dfea0003c00000 */
[----:B------:R-:W-:Y:S02]  /*32300*/  ELECT P6, UR62, PT ;  /* 0x00000000003e782f */ /* 0x000fe400038c0000 */
[----:B------:R-:W-:Y:S01]  /*32310*/  MOV R14, UR62 ;  /* 0x0000003e000e7c02 */ /* 0x000fe20008000f00 */
[----:B0-23-5:R-:W-:Y:S10]  /*32320*/  ENDCOLLECTIVE ;  /* 0x000000000000791b */ /* 0x02dff40003800000 */
.L_x_11002:
[----:B------:R-:W-:Y:S05]  /*32330*/  BSYNC B0 ;  /* 0x0000000000007941 */ /* 0x000fea0003800000 */
.L_x_11001:
[----:B------:R-:W-:Y:S05]  /*32340*/  BRA `(.L_x_11003) ;  /* 0xffffff7000447947 */ /* 0x000fea000383ffff */
.L_x_10666:
[----:B0-----:R0:W1:Y:S02]  /*32350*/  SYNCS.PHASECHK.TRANS64.TRYWAIT P1, [R3+URZ+0x22840], R2 ;  /* 0x02284002030075a7 */ /* 0x001064000802017f */
[----:B-1----:R-:W-:Y:S05]  /*32360*/  @!P1 NANOSLEEP.SYNCS 0x989680 ;  /* 0x009896800000995d */ /* 0x002fea0003900000 */
[----:B------:R-:W1:Y:S02]  /*32370*/  @!P1 SYNCS.PHASECHK.TRANS64 P1, [R3+URZ+0x22840], R2 ;  /* 0x02284002030095a7 */ /* 0x000e64000802007f */
[----:B-1----:R-:W-:Y:S05]  /*32380*/  @!P1 BRA `(.L_x_10666) ;  /* 0xfffffffc00f09947 */ /* 0x002fea000383ffff */
[----:B------:R-:W-:Y:S05]  /*32390*/  BRA `(.L_x_11004) ;  /* 0xffffff7000707947 */ /* 0x000fea000383ffff */
.L_x_10668:
[----:B-1----:R1:W4:Y:S02]  /*323a0*/  SYNCS.PHASECHK.TRANS64.TRYWAIT P1, [R33+URZ+0x22840], R0 ;  /* 0x02284000210075a7 */ /* 0x002324000802017f */
[----:B----4-:R-:W-:Y:S05]  /*323b0*/  @!P1 NANOSLEEP.SYNCS 0x989680 ;  /* 0x009896800000995d */ /* 0x010fea0003900000 */
[----:B------:R-:W4:Y:S02]  /*323c0*/  @!P1 SYNCS.PHASECHK.TRANS64 P1, [R33+URZ+0x22840], R0 ;  /* 0x02284000210095a7 */ /* 0x000f24000802007f */
[----:B----4-:R-:W-:Y:S05]  /*323d0*/  @!P1 BRA `(.L_x_10668) ;  /* 0xfffffffc00f09947 */ /* 0x010fea000383ffff */
[----:B------:R-:W-:Y:S05]  /*323e0*/  BRA `(.L_x_11005) ;  /* 0xffffff7000807947 */ /* 0x000fea000383ffff */
.L_x_10670:
[----:B----4-:R4:W0:Y:S02]  /*323f0*/  SYNCS.PHASECHK.TRANS64.TRYWAIT P1, [R3+URZ+0x22860], R2 ;  /* 0x02286002030075a7 */ /* 0x010824000802017f */
[----:B0-----:R-:W-:Y:S05]  /*32400*/  @!P1 NANOSLEEP.SYNCS 0x989680 ;  /* 0x009896800000995d */ /* 0x001fea0003900000 */
[----:B------:R-:W0:Y:S02]  /*32410*/  @!P1 SYNCS.PHASECHK.TRANS64 P1, [R3+URZ+0x22860], R2 ;  /* 0x02286002030095a7 */ /* 0x000e24000802007f */
[----:B0-----:R-:W-:Y:S05]  /*32420*/  @!P1 BRA `(.L_x_10670) ;  /* 0xfffffffc00f09947 */ /* 0x001fea000383ffff */
[----:B------:R-:W-:Y:S05]  /*32430*/  BRA `(.L_x_11006) ;  /* 0xffffff70007c7947 */ /* 0x000fea000383ffff */
.L_x_10672:
[----:B------:R0:W0:Y:S02]  /*32440*/  SYNCS.PHASECHK.TRANS64.TRYWAIT P1, [R33+URZ+0x22860], R0 ;  /* 0x02286000210075a7 */ /* 0x000024000802017f */
[----:B0-----:R-:W-:Y:S05]  /*32450*/  @!P1 NANOSLEEP.SYNCS 0x989680 ;  /* 0x009896800000995d */ /* 0x001fea0003900000 */
[----:B------:R-:W0:Y:S02]  /*32460*/  @!P1 SYNCS.PHASECHK.TRANS64 P1, [R33+URZ+0x22860], R0 ;  /* 0x02286000210095a7 */ /* 0x000e24000802007f */
[----:B0-----:R-:W-:Y:S05]  /*32470*/  @!P1 BRA `(.L_x_10672) ;  /* 0xfffffffc00f09947 */ /* 0x001fea000383ffff */
[----:B------:R-:W-:Y:S05]  /*32480*/  BRA `(.L_x_11007) ;  /* 0xffffff7000787947 */ /* 0x000fea000383ffff */
.L_x_10674:
[----:B------:R0:W0:Y:S02]  /*32490*/  SYNCS.PHASECHK.TRANS64.TRYWAIT P1, [R3+URZ+0x22880], R2 ;  /* 0x02288002030075a7 */ /* 0x000024000802017f */
[----:B0-----:R-:W-:Y:S05]  /*324a0*/  @!P1 NANOSLEEP.SYNCS 0x989680 ;  /* 0x009896800000995d */ /* 0x001fea0003900000 */
[----:B------:R-:W0:Y:S02]  /*324b0*/  @!P1 SYNCS.PHASECHK.TRANS64 P1, [R3+URZ+0x22880], R2 ;  /* 0x02288002030095a7 */ /* 0x000e24000802007f */
[----:B0-----:R-:W-:Y:S05]  /*324c0*/  @!P1 BRA `(.L_x_10674) ;  /* 0xfffffffc00f09947 */ /* 0x001fea000383ffff */
[----:B------:R-:W-:Y:S05]  /*324d0*/  BRA `(.L_x_11008) ;  /* 0xffffff7000747947 */ /* 0x000fea000383ffff */
.L_x_11009:
        /* <DEDUP_REMOVED lines=10> */
.L_x_16292:


//--------------------- .text._ZN7cutlass13device_kernelIN5flash11enable_sm90INS1_16FlashAttnFwdSm90INS1_25CollectiveMainloopFwdSm90ILi2EN4cute5tupleIJNS5_1CILi1EEES8_S8_EEENS6_IJNS7_ILi192EEENS7_ILi128EEENS7_ILi96EEEEEELi96ENS_12float_e4m3_tEfNS_4arch4Sm90ELb0ELb0ELb1ELb0ELb1ELb0ELb0ELb1ELb1ELb1ELb1ELb0EEENS1_21CollectiveEpilogueFwdINS6_IJSA_SC_SB_EEES9_NS_10bfloat16_tESG_Li384ELb0ELb1ELb1ELb1EEENS1_19SingleTileSchedulerILb0ELb1ELb1ELi192EEEEEEEEEvNT_6ParamsE --------------------------
	.section	.text._ZN7cutlass13device_kernelIN5flash11enable_sm90INS1_16FlashAttnFwdSm90INS1_25CollectiveMainloopFwdSm90ILi2EN4cute5tupleIJNS5_1CILi1EEES8_S8_EEENS6_IJNS7_ILi192EEENS7_ILi128EEENS7_ILi96EEEEEELi96ENS_12float_e4m3_tEfNS_4arch4Sm90ELb0ELb0ELb1ELb0ELb1ELb0ELb0ELb1ELb1ELb1ELb1ELb0EEENS1_21CollectiveEpilogueFwdINS6_IJSA_SC_SB_EEES9_NS_10bfloat16_tESG_Li384ELb0ELb1ELb1ELb1EEENS1_19SingleTileSchedulerILb0ELb1ELb1ELi192EEEEEEEEEvNT_6ParamsE,"ax",@progbits
	.align	128
.text._ZN7cutlass13device_kernelIN5flash11enable_sm90INS1_16FlashAttnFwdSm90INS1_25CollectiveMainloopFwdSm90ILi2EN4cute5tupleIJNS5_1CILi1EEES8_S8_EEENS6_IJNS7_ILi192EEENS7_ILi128EEENS7_ILi96EEEEEELi96ENS_12float_e4m3_tEfNS_4arch4Sm90ELb0ELb0ELb1ELb0ELb1ELb0ELb0ELb1ELb1ELb1ELb1ELb0EEENS1_21CollectiveEpilogueFwdINS6_IJSA_SC_SB_EEES9_NS_10bfloat16_tESG_Li384ELb0ELb1ELb1ELb1EEENS1_19SingleTileSchedulerILb0ELb1ELb1ELi192EEEEEEEEEvNT_6ParamsE:
        .type           _ZN7cutlass13device_kernelIN5flash11enable_sm90INS1_16FlashAttnFwdSm90INS1_25CollectiveMainloopFwdSm90ILi2EN4cute5tupleIJNS5_1CILi1EEES8_S8_EEENS6_IJNS7_ILi192EEENS7_ILi128EEENS7_ILi96EEEEEELi96ENS_12float_e4m3_tEfNS_4arch4Sm90ELb0ELb0ELb1ELb0ELb1ELb0ELb0ELb1ELb1ELb1ELb1ELb0EEENS1_21CollectiveEpilogueFwdINS6_IJSA_SC_SB_EEES9_NS_10bfloat16_tESG_Li384ELb0ELb1ELb1ELb1EEENS1_19SingleTileSchedulerILb0ELb1ELb1ELi192EEEEEEEEEvNT_6ParamsE,@function
        .size           _ZN7cutlass13device_kernelIN5flash11enable_sm90INS1_16FlashAttnFwdSm90INS1_25CollectiveMainloopFwdSm90ILi2EN4cute5tupleIJNS5_1CILi1EEES8_S8_EEENS6_IJNS7_ILi192EEENS7_ILi128EEENS7_ILi96EEEEEELi96ENS_12float_e4m3_tEfNS_4arch4Sm90ELb0ELb0ELb1ELb0ELb1ELb0ELb0ELb1ELb1ELb1ELb1ELb0EEENS1_21CollectiveEpilogueFwdINS6_IJSA_SC_SB_EEES9_NS_10bfloat16_tESG_Li384ELb0ELb1ELb1ELb1EEENS1_19SingleTileSchedulerILb0ELb1ELb1ELi192EEEEEEEEEvNT_6ParamsE,(.L_x_16293 - _ZN7cutlass13device_kernelIN5flash11enable_sm90INS1_16FlashAttnFwdSm90INS1_25CollectiveMainloopFwdSm90ILi2EN4cute5tupleIJNS5_1CILi1EEES8_S8_EEENS6_IJNS7_ILi192EEENS7_ILi128EEENS7_ILi96EEEEEELi96ENS_12float_e4m3_tEfNS_4arch4Sm90ELb0ELb0ELb1ELb0ELb1ELb0ELb0ELb1ELb1ELb1ELb1ELb0EEENS1_21CollectiveEpilogueFwdINS6_IJSA_SC_SB_EEES9_NS_10bfloat16_tESG_Li384ELb0ELb1ELb1ELb1EEENS1_19SingleTileSchedulerILb0ELb1ELb1ELi192EEEEEEEEEvNT_6ParamsE)
        .other          _ZN7cutlass13device_kernelIN5flash11enable_sm90INS1_16FlashAttnFwdSm90INS1_25CollectiveMainloopFwdSm90ILi2EN4cute5tupleIJNS5_1CILi1EEES8_S8_EEENS6_IJNS7_ILi192EEENS7_ILi128EEENS7_ILi96EEEEEELi96ENS_12float_e4m3_tEfNS_4arch4Sm90ELb0ELb0ELb1ELb0ELb1ELb0ELb0ELb1ELb1ELb1ELb1ELb0EEENS1_21CollectiveEpilogueFwdINS6_IJSA_SC_SB_EEES9_NS_10bfloat16_tESG_Li384ELb0ELb1ELb1ELb1EEENS1_19SingleTileSchedulerILb0ELb1ELb1ELi192EEEEEEEEEvNT_6ParamsE,@"STO_CUDA_ENTRY STV_DEFAULT"
_ZN7cutlass13device_kernelIN5flash11enable_sm90INS1_16FlashAttnFwdSm90INS1_25CollectiveMainloopFwdSm90ILi2EN4cute5tupleIJNS5_1CILi1EEES8_S8_EEENS6_IJNS7_ILi192EEENS7_ILi128EEENS7_ILi96EEEEEELi96ENS_12float_e4m3_tEfNS_4arch4Sm90ELb0ELb0ELb1ELb0ELb1ELb0ELb0ELb1ELb1ELb1ELb1ELb0EEENS1_21CollectiveEpilogueFwdINS6_IJSA_SC_SB_EEES9_NS_10bfloat16_tESG_Li384ELb0ELb1ELb1ELb1EEENS1_19SingleTileSchedulerILb0ELb1ELb1ELi192EEEEEEEEEvNT_6ParamsE:
        /* <DEDUP_REMOVED lines=10> */
[----:B------:R-:W-:-:S06]  /*00a0*/  SHF.R.U32.HI R0, RZ, 0x7, R22 ;  /* 0x00000007ff007819 */ /* 0x000fcc0000011616 */
[----:B------:R-:W0:Y:S03]  /*00b0*/  SHFL.IDX PT, R0, R0, RZ, 0x1f ;  /* 0x00001fff00007589 */ /* 0x000e2600000e0000 */
[----:B------:R-:W-:Y:S01]  /*00c0*/  VOTEU.ALL UP0, P0 ;  /* 0x00000000003f7886 */ /* 0x000fe20000000000 */
[----:B------:R-:W-:-:S04]  /*00d0*/  VOTEU.ALL UP1, P0 ;  /* 0x00000000003f7886 */ /* 0x000fc80000020000 */
[----:B------:R-:W1:Y:S01]  /*00e0*/  @!UP0 S2UR UR8, SR_CgaCtaId ;  /* 0x00000000000889c3 */ /* 0x000e620000008800 */
[----:B------:R-:W-:Y:S01]  /*00f0*/  @!UP0 UMOV UR6, 0x400 ;  /* 0x0000040000068882 */ /* 0x000fe20000000000 */
[----:B------:R-:W-:-:S04]  /*0100*/  @!UP0 UIADD3 UR4, -UR4, 0x100000, URZ ;  /* 0x0010000004048890 */ /* 0x000fc8000fffe13f */
[----:B------:R-:W-:Y:S02]  /*0110*/  @!UP0 USHF.L.U32 UR5, UR4, 0xb, URZ ;  /* 0x0000000b04058899 */ /* 0x000fe4000800063f */
[----:B------:R-:W-:Y:S02]  /*0120*/  @!UP0 USHF.L.U32 UR4, UR4, 0x1, URZ ;  /* 0x0000000104048899 */ /* 0x000fe4000800063f */
[----:B-1----:R-:W-:Y:S02]  /*0130*/  @!UP0 ULEA UR8, UR8, UR6, 0x18 ;  /* 0x0000000608088291 */ /* 0x002fe4000f8ec03f */
        /* <DEDUP_REMOVED lines=25> */
.L_x_11010:
        /* <DEDUP_REMOVED lines=22> */
.L_x_11011:
        /* <DEDUP_REMOVED lines=18> */
.L_x_11012:
        /* <DEDUP_REMOVED lines=22> */
.L_x_11013:
        /* <DEDUP_REMOVED lines=23> */
.L_x_11014:
        /* <DEDUP_REMOVED lines=9> */
.L_x_11017:
[----:B------:R-:W-:-:S08]  /*08b0*/  NOP ;  /* 0x0000000000007918 */ /* 0x000fd00000000000 */
[----:B------:R-:W0:Y:S02]  /*08c0*/  USETMAXREG.TRY_ALLOC.CTAPOOL UP0, 0xa0 ;  /* 0x000000a0000079c8 */ /* 0x000e240008000600 */
[----:B0-----:R-:W-:-:S13]  /*08d0*/  PLOP3.LUT P0, PT, PT, PT, UP0, 0x80, 0x0 ;  /* 0x000000000000781c */ /* 0x001fda0003f0f008 */
[----:B------:R-:W-:Y:S05]  /*08e0*/  @!P0 BRA `(.L_x_11017) ;  /* 0xfffffffc00f08947 */ /* 0x000fea000383ffff */
[----:B------:R-:W0:Y:S01]  /*08f0*/  S2UR UR6, SR_CTAID.Y ;  /* 0x00000000000679c3 */ /* 0x000e220000002600 */
[----:B------:R-:W-:Y:S02]  /*0900*/  ULDC UR7, c[0x0][0xc50] ;  /* 0x0003140000077ab9 */ /* 0x000fe40000000800 */
[----:B------:R-:W-:-:S05]  /*0910*/  UISETP.NE.AND UP0, UPT, UR7, 0x1, UPT ;  /* 0x000000010700788c */ /* 0x000fca000bf05270 */
[----:B------:R-:W1:Y:S06]  /*0920*/  S2UR UR46, SR_CTAID.Z ;  /* 0x00000000002e79c3 */ /* 0x000e6c0000002700 */
[----:B------:R-:W-:Y:S01]  /*0930*/  @UP0 ULDC UR4, c[0x0][0xc54] ;  /* 0x0003150000040ab9 */ /* 0x000fe20000000800 */
[----:B------:R-:W-:Y:S01]  /*0940*/  @UP0 ULDC UR8, c[0x0][0xc58] ;  /* 0x0003160000080ab9 */ /* 0x000fe20000000800 */
[----:B0-----:R-:W-:Y:S02]  /*0950*/  UIMAD.WIDE.U32 UR4, UR6, UR4, URZ ;  /* 0x00000004060472a5 */ /* 0x001fe4000f8e003f */
[----:B------:R-:W-:-:S02]  /*0960*/  UMOV UR36, UR6 ;  /* 0x0000000600247c82 */ /* 0x000fc40008000000 */
[----:B------:R-:W-:Y:S01]  /*0970*/  @UP0 USHF.R.U32.HI UR36, URZ, UR8, UR5 ;  /* 0x000000083f240299 */ /* 0x000fe20008011605 */
[----:B------:R-:W-:Y:S06]  /*0980*/  BAR.ARV 0x8, 0x200 ;  /* 0x0208000000007b1d */ /* 0x000fec0000002000 */
[----:B-1----:R-:W-:Y:S01]  /*0990*/  ISETP.LE.AND P0, PT, RZ, UR46, PT ;  /* 0x0000002eff007c0c */ /* 0x002fe2000bf03270 */
[----:B------:R-:W-:-:S04]  /*09a0*/  UIADD3 UR4, -UR36, URZ, URZ ;  /* 0x0000003f24047290 */ /* 0x000fc8000fffe13f */
[----:B------:R-:W-:-:S08]  /*09b0*/  UIMAD UR7, UR7, UR4, UR6 ;  /* 0x00000004070772a4 */ /* 0x000fd0000f8e0206 */
[----:B------:R-:W-:Y:S05]  /*09c0*/  @!P0 BRA `(.L_x_11018) ;  /* 0x000000bc00ac8947 */ /* 0x000fea0003800000 */
        /* <DEDUP_REMOVED lines=32> */
[----:B0-----:R-:W-:Y:S01]  /*0bd0*/  VIADD R2, R0, 0xffffffe ;  /* 0x0ffffffe00027836 */ /* 0x001fe20000000000 */
[----:B------:R-:W-:-:S05]  /*0be0*/  IADD3 R0, RZ, -R5, RZ ;  /* 0x80000005ff007210 */ /* 0x000fca0007ffe0ff */
        /* <DEDUP_REMOVED lines=18> */
.L_x_11019:
        /* <DEDUP_REMOVED lines=9> */
[----:B------:R-:W-:-:S02]  /*0da0*/  CS2R R2, SRZ ;  /* 0x0000000000027805 */ /* 0x000fc4000001ff00 */
[----:B------:R-:W-:Y:S02]  /*0db0*/  CS2R R90, SRZ ;  /* 0x00000000005a7805 */ /* 0x000fe4000001ff00 */
[----:B------:R-:W-:Y:S02]  /*0dc0*/  CS2R R4, SRZ ;  /* 0x0000000000047805 */ /* 0x000fe4000001ff00 */
        /* <DEDUP_REMOVED lines=11> */
[----:B------:R-:W-:Y:S02]  /*0e80*/  MOV R58, RZ ;  /* 0x000000ff003a7202 */ /* 0x000fe40000000f00 */
[----:B------:R-:W-:Y:S01]  /*0e90*/  CS2R R118, SRZ ;  /* 0x0000000000767805 */ /* 0x000fe2000001ff00 */
[----:B------:R-:W-:Y:S01]  /*0ea0*/  UISETP.GT.AND UP0, UPT, UR43, UR37, UPT ;  /* 0x000000252b00728c */ /* 0x000fe2000bf04270 */
[----:B------:R-:W-:Y:S02]  /*0eb0*/  CS2R R114, SRZ ;  /* 0x0000000000727805 */ /* 0x000fe4000001ff00 */
[----:B------:R-:W-:Y:S01]  /*0ec0*/  CS2R R20, SRZ ;  /* 0x0000000000147805 */ /* 0x000fe2000001ff00 */
[----:B------:R-:W-:Y:S01]  /*0ed0*/  IMAD.MOV.U32 R124, RZ, RZ, RZ ;  /* 0x000000ffff7c7224 */ /* 0x000fe200078e00ff */
[----:B------:R-:W-:Y:S01]  /*0ee0*/  CS2R R126, SRZ ;  /* 0x00000000007e7805 */ /* 0x000fe2000001ff00 */
[----:B------:R-:W-:Y:S01]  /*0ef0*/  IMAD.MOV.U32 R47, RZ, RZ, RZ ;  /* 0x000000ffff2f7224 */ /* 0x000fe200078e00ff */
[----:B------:R-:W-:-:S02]  /*0f00*/  PLOP3.LUT P1, PT, PT, PT, UP0, 0x80, 0x0 ;  /* 0x000000000000781c */ /* 0x000fc40003f2f008 */
[----:B------:R-:W-:Y:S01]  /*0f10*/  CS2R R122, SRZ ;  /* 0x00000000007a7805 */ /* 0x000fe2000001ff00 */
[----:B------:R-:W-:Y:S01]  /*0f20*/  IMAD.MOV.U32 R24, RZ, RZ, RZ ;  /* 0x000000ffff187224 */ /* 0x000fe200078e00ff */
[----:B------:R-:W-:Y:S01]  /*0f30*/  CS2R R134, SRZ ;  /* 0x0000000000867805 */ /* 0x000fe2000001ff00 */
[----:B------:R-:W-:Y:S01]  /*0f40*/  IMAD.MOV.U32 R132, RZ, RZ, RZ ;  /* 0x000000ffff847224 */ /* 0x000fe200078e00ff */
[----:B------:R-:W-:Y:S01]  /*0f50*/  CS2R R130, SRZ ;  /* 0x0000000000827805 */ /* 0x000fe2000001ff00 */
[----:B------:R-:W-:Y:S01]  /*0f60*/  IMAD.MOV.U32 R51, RZ, RZ, RZ ;  /* 0x000000ffff337224 */ /* 0x000fe200078e00ff */
[----:B------:R-:W-:Y:S01]  /*0f70*/  MOV R23, RZ ;  /* 0x000000ff00177202 */ /* 0x000fe20000000f00 */
[----:B------:R-:W-:-:S04]  /*0f80*/  IMAD.MOV.U32 R26, RZ, RZ, RZ ;  /* 0x000000ffff1a7224 */ /* 0x000fc800078e00ff */
[----:B------:R-:W-:Y:S05]  /*0f90*/  @!P1 BRA `(.L_x_11020) ;  /* 0x0000005800ec9947 */ /* 0x000fea0003800000 */
[----:B------:R-:W-:Y:S01]  /*0fa0*/  SHF.R.S32.HI R3, RZ, 0x1f, R22 ;  /* 0x0000001fff037819 */ /* 0x000fe20000011416 */
[----:B------:R-:W0:Y:S01]  /*0fb0*/  S2UR UR44, SR_CgaCtaId ;  /* 0x00000000002c79c3 */ /* 0x000e220000008800 */
[----:B------:R-:W-:Y:S02]  /*0fc0*/  UMOV UR40, 0x400 ;  /* 0x0000040000287882 */ /* 0x000fe40000000000 */
[----:B------:R-:W-:-:S04]  /*0fd0*/  LEA.HI R16, R3, R22, RZ, 0x7 ;  /* 0x0000001603107211 */ /* 0x000fc800078f38ff */
[----:B------:R-:W-:-:S06]  /*0fe0*/  SHF.R.S32.HI R0, RZ, 0x7, R16 ;  /* 0x00000007ff007819 */ /* 0x000fcc0000011410 */
[----:B------:R-:W1:Y:S01]  /*0ff0*/  SHFL.IDX PT, R0, R0, RZ, 0x1f ;  /* 0x00001fff00007589 */ /* 0x000e6200000e0000 */
[----:B0-----:R-:W-:Y:S01]  /*1000*/  ULEA UR40, UR44, UR40, 0x18 ;  /* 0x000000282c287291 */ /* 0x001fe2000f8ec03f */
[----:B-1----:R-:W-:-:S13]  /*1010*/  R2UR UR6, R0 ;  /* 0x00000000000672ca */ /* 0x002fda00000e0000 */
[----:B------:R-:W-:Y:S02]  /*1020*/  UIMAD.WIDE UR4, UR6, 0x55555556, URZ ;  /* 0x55555556060478a5 */ /* 0x000fe4000f8e023f */
[----:B------:R-:W-:Y:S02]  /*1030*/  UIADD3 UR4, UR40, 0xc400, URZ ;  /* 0x0000c40028047890 */ /* 0x000fe4000fffe03f */
[----:B------:R-:W-:Y:S02]  /*1040*/  ULEA.HI UR5, UR5, UR5, URZ, 0x1 ;  /* 0x0000000505057291 */ /* 0x000fe4000f8f083f */
[----:B------:R-:W-:Y:S02]  /*1050*/  ULOP3.LUT UP0, URZ, UR4, 0x3ff, URZ, 0xc0, !UPT ;  /* 0x000003ff043f7892 */ /* 0x000fe4000f80c03f */
[----:B------:R-:W-:-:S04]  /*1060*/  UIMAD UR5, UR5, -0x3, UR6 ;  /* 0xfffffffd050578a4 */ /* 0x000fc8000f8e0206 */
[----:B------:R-:W-:Y:S01]  /*1070*/  PLOP3.LUT P0, PT, PT, PT, UP0, 0x80, 0x0 ;  /* 0x000000000000781c */ /* 0x000fe20003f0f008 */
[----:B------:R-:W-:-:S04]  /*1080*/  ULEA UR5, UR5, UR4, 0xb ;  /* 0x0000000405057291 */ /* 0x000fc8000f8e583f */
[----:B------:R-:W-:-:S04]  /*1090*/  USHF.R.U32.HI UR5, URZ, 0x4, UR5 ;  /* 0x000000043f057899 */ /* 0x000fc80008011605 */
[----:B------:R-:W-:-:S04]  /*10a0*/  ULOP3.LUT UR45, UR5, 0x3fff, URZ, 0xc0, !UPT ;  /* 0x00003fff052d7892 */ /* 0x000fc8000f8ec03f */
[----:B------:R-:W-:Y:S08]  /*10b0*/  @!P0 BRA `(.L_x_11021) ;  /* 0x0000000000408947 */ /* 0x000ff00003800000 */
        /* <DEDUP_REMOVED lines=16> */
.L_x_11021:
[----:B------:R-:W-:Y:S01]  /*11c0*/  ULDC.64 UR6, c[0x0][0x990] ;  /* 0x0002640000067ab9 */ /* 0x000fe20000000a00 */
[----:B------:R-:W-:Y:S01]  /*11d0*/  ULDC.64 UR4, c[0x0][0x998] ;  /* 0x0002660000047ab9 */ /* 0x000fe20000000a00 */
[----:B------:R-:W-:Y:S01]  /*11e0*/  UISETP.NE.U32.AND UP0, UPT, UR6, URZ, UPT ;  /* 0x0000003f0600728c */ /* 0x000fe2000bf05070 */
[----:B------:R-:W-:Y:S01]  /*11f0*/  IMAD.MOV.U32 R7, RZ, RZ, 0x3f800000 ;  /* 0x3f800000ff077424 */ /* 0x000fe200078e00ff */
[----:B------:R-:W-:Y:S01]  /*1200*/  UISETP.NE.U32.AND UP1, UPT, UR4, URZ, UPT ;  /* 0x0000003f0400728c */ /* 0x000fe2000bf25070 */
[----:B------:R-:W-:Y:S01]  /*1210*/  MOV R0, 0x3f800000 ;  /* 0x3f80000000007802 */ /* 0x000fe20000000f00 */
        /* <DEDUP_REMOVED lines=42> */
.L_x_11106:
[----:B------:R-:W-:-:S06]  /*14c0*/  ULOP3.LUT UR4, UR41, 0x1, URZ, 0xfc, !UPT ;  /* 0x0000000129047892 */ /* 0x000fcc000f8efc3f */
[----:B------:R-:W-:-:S05]  /*14d0*/  IMAD.U32 R2, RZ, RZ, UR4 ;  /* 0x00000004ff027e24 */ /* 0x000fca000f8e00ff */
[----:B------:R-:W-:-:S13]  /*14e0*/  ISETP.NE.AND P0, PT, R2, 0x3, PT ;  /* 0x000000030200780c */ /* 0x000fda0003f05270 */
[----:B------:R-:W-:Y:S05]  /*14f0*/  @!P0 BRA `(.L_x_11023) ;  /* 0x0000000000048947 */ /* 0x000fea0003800000 */
[----:B------:R-:W-:Y:S01]  /*1500*/  BPT.TRAP 0x1 ;  /* 0x000000040000795c */ /* 0x000fe20000300000 */
.L_x_11023:
[----:B------:R1:W2:Y:S01]  /*1510*/  SYNCS.PHASECHK.TRANS64.TRYWAIT P1, [UR40+0x17030], R6 ;  /* 0x01703006ff0075a7 */ /* 0x0002a20008020168 */
[----:B------:R-:W-:Y:S05]  /*1520*/  @!P0 BRA `(.L_x_11024) ;  /* 0x0000000000048947 */ /* 0x000fea0003800000 */
[----:B------:R-:W-:Y:S01]  /*1530*/  BPT.TRAP 0x1 ;  /* 0x000000040000795c */ /* 0x000fe20000300000 */
.L_x_11024:
[----:B------:R-:W-:Y:S01]  /*1540*/  MOV R4, UR45 ;  /* 0x0000002d00047c02 */ /* 0x000fe20008000f00 */
[----:B------:R-:W-:Y:S01]  /*1550*/  IMAD.MOV.U32 R2, RZ, RZ, RZ ;  /* 0x000000ffff027224 */ /* 0x000fe200078e00ff */
[----:B--2---:R-:W-:Y:S06]  /*1560*/  @P1 BRA `(.L_x_11025) ;  /* 0x0000000000081947 */ /* 0x004fec0003800000 */
[----:B------:R-:W2:Y:S02]  /*1570*/  SYNCS.PHASECHK.TRANS64.TRYWAIT P1, [UR40+0x17030], R6 ;  /* 0x01703006ff0075a7 */ /* 0x000ea40008020168 */
[----:B--2---:R-:W-:Y:S05]  /*1580*/  @!P1 BRA `(.L_x_11026) ;  /* 0x000000b000dc9947 */ /* 0x004fea0003800000 */
.L_x_11025:
[----:B------:R-:W-:Y:S05]  /*1590*/  WARPSYNC.ALL ;  /* 0x0000000000007948 */ /* 0x000fea0003800000 */
[----:B------:R-:W-:Y:S01]  /*15a0*/  IMAD.MOV.U32 R89, RZ, RZ, RZ ;  /* 0x000000ffff597224 */ /* 0x000fe200078e00ff */
[----:B------:R-:W-:Y:S01]  /*15b0*/  LOP3.LUT R4, R4, 0x10000, RZ, 0xfc, !PT ;  /* 0x0001000004047812 */ /* 0x000fe200078efcff */
[----:B------:R-:W-:Y:S01]  /*15c0*/  IMAD.MOV.U32 R5, RZ, RZ, -0x3ffffff0 ;  /* 0xc0000010ff057424 */ /* 0x000fe200078e00ff */
[----:B------:R-:W-:Y:S02]  /*15d0*/  UIADD3 UR4, UR40, 0x10c00, URZ ;  /* 0x00010c0028047890 */ /* 0x000fe4000fffe03f */
[C---:B------:R-:W-:Y:S01]  /*15e0*/  R2UR UR8, R4.reuse ;  /* 0x00000000040872ca */ /* 0x040fe200000e0000 */
[----:B------:R-:W-:Y:S01]  /*15f0*/  WARPGROUP.ARRIVE ;  /* 0x00000000000079c5 */ /* 0x000fe20000000000 */
[----:B------:R-:W-:Y:S01]  /*1600*/  R2UR UR9, R5 ;  /* 0x00000000050972ca */ /* 0x000fe200000e0000 */
[----:B------:R-:W-:Y:S01]  /*1610*/  USHF.R.U32.HI UR4, URZ, 0x4, UR4 ;  /* 0x000000043f047899 */ /* 0x000fe20008011604 */
[----:B------:R-:W-:Y:S01]  /*1620*/  R2UR UR12, R4 ;  /* 0x00000000040c72ca */ /* 0x000fe200000e0000 */
[----:B------:R-:W-:Y:S01]  /*1630*/  UMOV UR11, 0xc0000010 ;  /* 0xc0000010000b7882 */ /* 0x000fe20000000000 */
[----:B------:R-:W-:Y:S01]  /*1640*/  UMOV UR13, 0xc0000010 ;  /* 0xc0000010000d7882 */ /* 0x000fe20000000000 */
[----:B------:R-:W-:Y:S01]  /*1650*/  ULOP3.LUT UR4, UR4, 0x3fff, URZ, 0xc0, !UPT ;  /* 0x00003fff04047892 */ /* 0x000fe2000f8ec03f */
[----:B------:R-:W-:-:S03]  /*1660*/  UMOV UR15, 0xc0000010 ;  /* 0xc0000010000f7882 */ /* 0x000fc60000000000 */
[----:B------:R-:W-:-:S04]  /*1670*/  ULOP3.LUT UR16, UR4, 0x10000, URZ, 0xfc, !UPT ;  /* 0x0001000004107892 */ /* 0x000fc8000f8efc3f */
[----:B------:R-:W-:-:S03]  /*1680*/  UIADD3 UR14, UR16, 0x200, URZ ;  /* 0x00000200100e7890 */ /* 0x000fc6000fffe03f */
[----:B------:R-:W-:Y:S02]  /*1690*/  UMOV UR10, UR16 ;  /* 0x00000010000a7c82 */ /* 0x000fe40008000000 */
[----:B------:R-:W-:Y:S01]  /*16a0*/  QGMMA.64x128x32.F32.E4M3.E4M3 R24, gdesc[UR8], RZ, !UPT, gsb0 ;  /* 0x01e00000081879f3 */ /* 0x000fe2000c0008ff */
[----:B------:R-:W-:Y:S02]  /*16b0*/  UIADD3 UR8, UR12, 0x180, URZ ;  /* 0x000001800c087890 */ /* 0x000fe4000fffe03f */
[----:B------:R-:W-:Y:S01]  /*16c0*/  UIADD3 UR10, UR16, 0x100, URZ ;  /* 0x00000100100a7890 */ /* 0x000fe2000fffe03f */
[----:B------:R-:W-:Y:S01]  /*16d0*/  UMOV UR9, 0xc0000010 ;  /* 0xc000001000097882 */ /* 0x000fe20000000000 */
[----:B------:R-:W-:Y:S01]  /*16e0*/  UMOV UR11, 0xc0000010 ;  /* 0xc0000010000b7882 */ /* 0x000fe20000000000 */
[----:B------:R-:W-:Y:S01]  /*16f0*/  UIADD3 UR12, UR12, 0x300, URZ ;  /* 0x000003000c0c7890 */ /* 0x000fe2000fffe03f */
[----:B------:R-:W-:Y:S02]  /*1700*/  WARPGROUP.DEPBAR.LE gsb0, 0x0 ;  /* 0x00008000000079c5 */ /* 0x000fe40000010000 */
[----:B------:R-:W-:-:S06]  /*1710*/  WARPGROUP.ARRIVE ;  /* 0x00000000000079c5 */ /* 0x000fcc0000000000 */
[----:B------:R-:W-:Y:S03]  /*1720*/  QGMMA.64x128x32.F32.E4M3.E4M3 R24, gdesc[UR8], R24, gsb0 ;  /* 0x01e00000081879f3 */ /* 0x000fe60008000818 */
[----:B------:R-:W-:Y:S02]  /*1730*/  WARPGROUP.DEPBAR.LE gsb0, 0x0 ;  /* 0x00008000000079c5 */ /* 0x000fe40000010000 */
[----:B------:R-:W-:-:S07]  /*1740*/  WARPGROUP.ARRIVE ;  /* 0x00000000000079c5 */ /* 0x000fce0000000000 */
[----:B------:R-:W-:Y:S03]  /*1750*/  QGMMA.64x128x32.F32.E4M3.E4M3 R24, gdesc[UR12], R24, gsb0 ;  /* 0x01e000000c1879f3 */ /* 0x000fe60008000818 */
[----:B------:R-:W-:Y:S02]  /*1760*/  WARPGROUP.DEPBAR.LE gsb0, 0x0 ;  /* 0x00008000000079c5 */ /* 0x000fe40000010000 */
[----:B------:R-:W-:Y:S05]  /*1770*/  @!P0 BRA `(.L_x_11027) ;  /* 0x0000000000048947 */ /* 0x000fea0003800000 */
[----:B------:R-:W-:Y:S01]  /*1780*/  BPT.TRAP 0x1 ;  /* 0x000000040000795c */ /* 0x000fe20000300000 */
.L_x_11027:
[C---:B------:R-:W-:Y:S01]  /*1790*/  FMUL.FTZ R10, R0.reuse, R32 ;  /* 0x00000020000a7220 */ /* 0x040fe20000410000 */
[C---:B------:R-:W-:Y:S01]  /*17a0*/  FMUL.FTZ R32, R0.reuse, R43 ;  /* 0x0000002b00207220 */ /* 0x040fe20000410000 */
[----:B------:R-:W-:Y:S01]  /*17b0*/  FMUL.FTZ R43, R0, R55 ;  /* 0x00000037002b7220 */ /* 0x000fe20000410000 */
[----:B------:R-:W-:Y:S01]  /*17c0*/  LOP3.LUT R55, R16, 0xffffff80, RZ, 0xc0, !PT ;  /* 0xffffff8010377812 */ /* 0x000fe200078ec0ff */
[C---:B------:R-:W-:Y:S01]  /*17d0*/  FMUL.FTZ R14, R0.reuse, R37 ;  /* 0x00000025000e7220 */ /* 0x040fe20000410000 */
[C---:B------:R-:W-:Y:S01]  /*17e0*/  FMUL.FTZ R37, R0.reuse, R60 ;  /* 0x0000003c00257220 */ /* 0x040fe20000410000 */
[C---:B------:R-:W-:Y:S01]  /*17f0*/  FMUL.FTZ R11, R0.reuse, R26 ;  /* 0x0000001a000b7220 */ /* 0x040fe20000410000 */
[----:B------:R-:W-:Y:S01]  /*1800*/  FMUL.FTZ R12, R0, R27 ;  /* 0x0000001b000c7220 */ /* 0x000fe20000410000 */
[----:B------:R-:W-:Y:S02]  /*1810*/  IMAD.IADD R55, R22, 0x1, -R55 ;  /* 0x0000000116377824 */ /* 0x000fe400078e0a37 */
[C---:B------:R-:W-:Y:S01]  /*1820*/  FMUL.FTZ R15, R0.reuse, R30 ;  /* 0x0000001e000f7220 */ /* 0x040fe20000410000 */
[C---:B------:R-:W-:Y:S01]  /*1830*/  FMUL.FTZ R19, R0.reuse, R31 ;  /* 0x0000001f00137220 */ /* 0x040fe20000410000 */
[C---:B------:R-:W-:Y:S01]  /*1840*/  FMUL.FTZ R23, R0.reuse, R34 ;  /* 0x0000002200177220 */ /* 0x040fe20000410000 */
[----:B------:R-:W2:Y:S01]  /*1850*/  MUFU.TANH R11, R11 ;  /* 0x0000000b000b7308 */ /* 0x000ea20000002400 */
[----:B------:R-:W-:Y:S01]  /*1860*/  SHF.R.S32.HI R60, RZ, 0x1f, R55 ;  /* 0x0000001fff3c7819 */ /* 0x000fe20000011437 */
[C---:B0-----:R-:W-:Y:S01]  /*1870*/  FMUL.FTZ R3, R0.reuse, R24 ;  /* 0x0000001800037220 */ /* 0x041fe20000410000 */
[C---:B------:R-:W-:Y:S01]  /*1880*/  FMUL.FTZ R24, R0.reuse, R35 ;  /* 0x0000002300187220 */ /* 0x040fe20000410000 */
[----:B-1----:R-:W-:Y:S01]  /*1890*/  FMUL.FTZ R6, R0, R25 ;  /* 0x0000001900067220 */ /* 0x002fe20000410000 */
[----:B------:R-:W-:Y:S01]  /*18a0*/  LEA.HI R60, R60, R55, RZ, 0x2 ;  /* 0x000000373c3c7211 */ /* 0x000fe200078f10ff */
[C---:B------:R-:W-:Y:S01]  /*18b0*/  FMUL.FTZ R7, R0.reuse, R28 ;  /* 0x0000001c00077220 */ /* 0x040fe20000410000 */
[----:B------:R-:W-:Y:S01]  /*18c0*/  FMUL.FTZ R28, R0, R38 ;  /* 0x00000026001c7220 */ /* 0x000fe20000410000 */
[----:B------:R-:W0:Y:S01]  /*18d0*/  MUFU.TANH R12, R12 ;  /* 0x0000000c000c7308 */ /* 0x000e220000002400 */
[----:B------:R-:W-:Y:S01]  /*18e0*/  LOP3.LUT R60, R60, 0x7ffffffc, RZ, 0xc0, !PT ;  /* 0x7ffffffc3c3c7812 */ /* 0x000fe200078ec0ff */
[C---:B------:R-:W-:Y:S01]  /*18f0*/  FMUL.FTZ R8, R0.reuse, R29 ;  /* 0x0000001d00087220 */ /* 0x040fe20000410000 */
[C---:B------:R-:W-:Y:S01]  /*1900*/  FMUL.FTZ R27, R0.reuse, R39 ;  /* 0x00000027001b7220 */ /* 0x040fe20000410000 */
[C---:B------:R-:W-:Y:S01]  /*1910*/  FMUL.FTZ R29, R0.reuse, R52 ;  /* 0x00000034001d7220 */ /* 0x040fe20000410000 */
[C---:B------:R-:W-:Y:S01]  /*1920*/  FMUL.FTZ R34, R0.reuse, R57 ;  /* 0x0000003900227220 */ /* 0x040fe20000410000 */
[----:B------:R-:W-:Y:S01]  /*1930*/  IMAD.IADD R60, R55, 0x1, -R60 ;  /* 0x00000001373c7824 */ /* 0x000fe200078e0a3c */
[----:B------:R-:W-:Y:S01]  /*1940*/  MOV R55, 0xfffffffe ;  /* 0xfffffffe00377802 */ /* 0x000fe20000000f00 */
[----:B------:R-:W1:Y:S01]  /*1950*/  MUFU.TANH R15, R15 ;  /* 0x0000000f000f7308 */ /* 0x000e620000002400 */
[C---:B------:R-:W-:Y:S01]  /*1960*/  FMUL.FTZ R52, R0.reuse, R62 ;  /* 0x0000003e00347220 */ /* 0x040fe20000410000 */
[C---:B------:R-:W-:Y:S01]  /*1970*/  FMUL.FTZ R31, R0.reuse, R42 ;  /* 0x0000002a001f7220 */ /* 0x040fe20000410000 */
[----:B------:R-:W-:Y:S01]  /*1980*/  FMUL.FTZ R25, R0, R48 ;  /* 0x0000003000197220 */ /* 0x000fe20000410000 */
[----:B------:R-:W-:-:S02]  /*1990*/  IMAD R60, R60, R55, 0x80 ;  /* 0x000000803c3c7424 */ /* 0x000fc400078e0237 */
[C---:B------:R-:W-:Y:S01]  /*19a0*/  FMUL.FTZ R48, R0.reuse, R59 ;  /* 0x0000003b00307220 */ /* 0x040fe20000410000 */
[----:B------:R-:W-:Y:S02]  /*19b0*/  IMAD.U32 R55, RZ, RZ, UR43 ;  /* 0x0000002bff377e24 */ /* 0x000fe4000f8e00ff */
[----:B------:R-:W-:Y:S01]  /*19c0*/  FMUL.FTZ R26, R0, R49 ;  /* 0x00000031001a7220 */ /* 0x000fe20000410000 */
[----:B------:R-:W-:Y:S01]  /*19d0*/  VIADD R60, R60, UR42 ;  /* 0x0000002a3c3c7c36 */ /* 0x000fe20008000000 */
[----:B------:R-:W3:Y:S01]  /*19e0*/  MUFU.TANH R19, R19 ;  /* 0x0000001300137308 */ /* 0x000ee20000002400 */
[C---:B------:R-:W-:Y:S01]  /*19f0*/  FMUL.FTZ R49, R0.reuse, R73 ;  /* 0x0000004900317220 */ /* 0x040fe20000410000 */
[C---:B------:R-:W-:Y:S01]  /*1a00*/  FMUL.FTZ R9, R0.reuse, R33 ;  /* 0x0000002100097220 */ /* 0x040fe20000410000 */
[----:B------:R-:W-:Y:S02]  /*1a10*/  IMAD R60, R55, -0x80, R60 ;  /* 0xffffff80373c7824 */ /* 0x000fe400078e023c */
[C---:B------:R-:W-:Y:S01]  /*1a20*/  FMUL.FTZ R13, R0.reuse, R36 ;  /* 0x00000024000d7220 */ /* 0x040fe20000410000 */
[C---:B------:R-:W-:Y:S01]  /*1a30*/  FMUL.FTZ R36, R0.reuse, R46 ;  /* 0x0000002e00247220 */ /* 0x040fe20000410000 */
[C---:B------:R-:W-:Y:S01]  /*1a40*/  FMUL.FTZ R35, R0.reuse, R47 ;  /* 0x0000002f00237220 */ /* 0x040fe20000410000 */
[----:B------:R-:W-:Y:S01]  /*1a50*/  FMUL.FTZ R47, R0, R58 ;  /* 0x0000003a002f7220 */ /* 0x000fe20000410000 */
[----:B------:R-:W4:Y:S01]  /*1a60*/  MUFU.TANH R23, R23 ;  /* 0x0000001700177308 */ /* 0x000f220000002400 */
[----:B------:R-:W-:Y:S01]  /*1a70*/  ISETP.GT.AND P2, PT, R60, RZ, PT ;  /* 0x000000ff3c00720c */ /* 0x000fe20003f44270 */
[----:B------:R-:W-:Y:S01]  /*1a80*/  FMUL.FTZ R58, R0, R71 ;  /* 0x00000047003a7220 */ /* 0x000fe20000410000 */
[----:B------:R-:W-:Y:S01]  /*1a90*/  ISETP.GT.AND P1, PT, R60, 0x1, PT ;  /* 0x000000013c00780c */ /* 0x000fe20003f24270 */
[----:B------:R-:W-:Y:S01]  /*1aa0*/  FMUL.FTZ R42, R0, R65 ;  /* 0x00000041002a7220 */ /* 0x000fe20000410000 */
[----:B------:R-:W-:Y:S01]  /*1ab0*/  ISETP.GT.AND P6, PT, R60, 0x8, PT ;  /* 0x000000083c00780c */ /* 0x000fe20003fc4270 */
[----:B------:R-:W-:Y:S01]  /*1ac0*/  FMUL.FTZ R39, R0, R50 ;  /* 0x0000003200277220 */ /* 0x000fe20000410000 */
[----:B--2---:R-:W-:Y:S01]  /*1ad0*/  FSEL R55, R11, -INF , P2 ;  /* 0xff8000000b377808 */ /* 0x004fe20001000000 */
[----:B------:R-:W2:Y:S01]  /*1ae0*/  MUFU.TANH R3, R3 ;  /* 0x0000000300037308 */ /* 0x000ea20000002400 */
[----:B0-----:R-:W-:Y:S01]  /*1af0*/  FSEL R12, R12, -INF , P1 ;  /* 0xff8000000c0c7808 */ /* 0x001fe20000800000 */
[----:B------:R-:W-:Y:S01]  /*1b00*/  FMUL.FTZ R38, R0, R61 ;  /* 0x0000003d00267220 */ /* 0x000fe20000410000 */
[----:B------:R-:W-:Y:S01]  /*1b10*/  ISETP.GT.AND P5, PT, R60, 0x9, PT ;  /* 0x000000093c00780c */ /* 0x000fe20003fa4270 */
[C---:B------:R-:W-:Y:S01]  /*1b20*/  FMUL.FTZ R18, R0.reuse, R40 ;  /* 0x0000002800127220 */ /* 0x040fe20000410000 */
[----:B-1----:R-:W-:Y:S01]  /*1b30*/  FSEL R57, R15, -INF , P6 ;  /* 0xff8000000f397808 */ /* 0x002fe20003000000 */
[----:B------:R-:W-:Y:S01]  /*1b40*/  FMUL.FTZ R40, R0, R51 ;  /* 0x0000003300287220 */ /* 0x000fe20000410000 */
[----:B------:R-:W-:Y:S01]  /*1b50*/  FMNMX.FTZ R62, R55, R12, !PT ;  /* 0x0000000c373e7209 */ /* 0x000fe20007810000 */
[----:B------:R-:W0:Y:S01]  /*1b60*/  MUFU.TANH R24, R24 ;  /* 0x0000001800187308 */ /* 0x000e220000002400 */
[----:B------:R-:W-:Y:S01]  /*1b70*/  ISETP.GT.AND P4, PT, R60, 0x10, PT ;  /* 0x000000103c00780c */ /* 0x000fe20003f84270 */
[C---:B------:R-:W-:Y:S01]  /*1b80*/  FMUL.FTZ R20, R0.reuse, R45 ;  /* 0x0000002d00147220 */ /* 0x040fe20000410000 */
[----:B---3--:R-:W-:Y:S01]  /*1b90*/  FSEL R59, R19, -INF , P5 ;  /* 0xff800000133b7808 */ /* 0x008fe20002800000 */
[C---:B------:R-:W-:Y:S01]  /*1ba0*/  FMUL.FTZ R45, R0.reuse, R69 ;  /* 0x00000045002d7220 */ /* 0x040fe20000410000 */
[----:B------:R-:W-:Y:S01]  /*1bb0*/  FMNMX.FTZ R62, R57, R62, !PT ;  /* 0x0000003e393e7209 */ /* 0x000fe20007810000 */
[----:B------:R-:W-:Y:S01]  /*1bc0*/  FMUL.FTZ R17, R0, R41 ;  /* 0x0000002900117220 */ /* 0x000fe20000410000 */
[----:B------:R-:W-:Y:S01]  /*1bd0*/  ISETP.GT.AND P3, PT, R60, 0x11, PT ;  /* 0x000000113c00780c */ /* 0x000fe20003f64270 */
[----:B------:R-:W1:Y:S01]  /*1be0*/  MUFU.TANH R6, R6 ;  /* 0x0000000600067308 */ /* 0x000e620000002400 */
[----:B----4-:R-:W-:Y:S01]  /*1bf0*/  FSEL R73, R23, -INF , P4 ;  /* 0xff80000017497808 */ /* 0x010fe20002000000 */
[C---:B------:R-:W-:Y:S01]  /*1c00*/  FMUL.FTZ R21, R0.reuse, R44 ;  /* 0x0000002c00157220 */ /* 0x040fe20000410000 */
[----:B------:R-:W-:Y:S01]  /*1c10*/  FMNMX.FTZ R62, R59, R62, !PT ;  /* 0x0000003e3b3e7209 */ /* 0x000fe20007810000 */
[C---:B------:R-:W-:Y:S01]  /*1c20*/  FMUL.FTZ R44, R0.reuse, R54 ;  /* 0x00000036002c7220 */ /* 0x040fe20000410000 */
[----:B--2---:R-:W-:Y:S01]  /*1c30*/  FSEL R3, R3, -INF , P2 ;  /* 0xff80000003037808 */ /* 0x004fe20001000000 */
[----:B------:R-:W-:Y:S01]  /*1c40*/  FMUL.FTZ R54, R0, R67 ;  /* 0x0000004300367220 */ /* 0x000fe20000410000 */
[----:B------:R-:W-:Y:S01]  /*1c50*/  ISETP.GT.AND P2, PT, R60, 0x18, PT ;  /* 0x000000183c00780c */ /* 0x000fe20003f44270 */
[----:B------:R-:W2:Y:S01]  /*1c60*/  MUFU.TANH R28, R28 ;  /* 0x0000001c001c7308 */ /* 0x000ea20000002400 */
[----:B0-----:R-:W-:Y:S01]  /*1c70*/  FSEL R71, R24, -INF , P3 ;  /* 0xff80000018477808 */ /* 0x001fe20001800000 */
[C---:B------:R-:W-:Y:S01]  /*1c80*/  FMUL.FTZ R51, R0.reuse, R63 ;  /* 0x0000003f00337220 */ /* 0x040fe20000410000 */
[----:B------:R-:W-:Y:S01]  /*1c90*/  FMNMX.FTZ R62, R73, R62, !PT ;  /* 0x0000003e493e7209 */ /* 0x000fe20007810000 */
[C---:B------:R-:W-:Y:S01]  /*1ca0*/  FMUL.FTZ R22, R0.reuse, R75 ;  /* 0x0000004b00167220 */ /* 0x040fe20000410000 */
[C---:B------:R-:W-:Y:S01]  /*1cb0*/  FMUL.FTZ R79, R0.reuse, R79 ;  /* 0x0000004f004f7220 */ /* 0x040fe20000410000 */
[----:B------:R-:W-:Y:S01]  /*1cc0*/  FMUL.FTZ R83, R0, R83 ;  /* 0x0000005300537220 */ /* 0x000fe20000410000 */
[----:B------:R-:W-:Y:S01]  /*1cd0*/  FMNMX.FTZ R62, R71, R62, !PT ;  /* 0x0000003e473e7209 */ /* 0x000fe20007810000 */
[----:B------:R-:W0:Y:S01]  /*1ce0*/  MUFU.TANH R7, R7 ;  /* 0x0000000700077308 */ /* 0x000e220000002400 */
[----:B-1----:R-:W-:Y:S01]  /*1cf0*/  FSEL R6, R6, -INF , P1 ;  /* 0xff80000006067808 */ /* 0x002fe20000800000 */
[----:B------:R-:W-:Y:S01]  /*1d00*/  FMUL.FTZ R30, R0, R53 ;  /* 0x00000035001e7220 */ /* 0x000fe20000410000 */
        /* <DEDUP_REMOVED lines=10> */
[----:B------:R-:W-:Y:S01]  /*1db0*/  FMNMX.FTZ R62, R65, R62, !PT ;  /* 0x0000003e413e7209 */ /* 0x000fe20007810000 */
[C---:B------:R-:W-:Y:S01]  /*1dc0*/  FMUL.FTZ R82, R0.reuse, R82 ;  /* 0x0000005200527220 */ /* 0x040fe20000410000 */
[C---:B------:R-:W-:Y:S01]  /*1dd0*/  FMUL.FTZ R50, R0.reuse, R72 ;  /* 0x0000004800327220 */ /* 0x040fe20000410000 */
[----:B------:R-:W2:Y:S01]  /*1de0*/  MUFU.TANH R8, R8 ;  /* 0x0000000800087308 */ /* 0x000ea20000002400 */
[----:B0-----:R-:W-:Y:S01]  /*1df0*/  FSEL R7, R7, -INF , P6 ;  /* 0xff80000007077808 */ /* 0x001fe20003000000 */
[----:B------:R-:W-:Y:S01]  /*1e00*/  FMUL.FTZ R86, R0, R86 ;  /* 0x0000005600567220 */ /* 0x000fe20000410000 */
[----:B------:R-:W-:Y:S01]  /*1e10*/  ISETP.GT.AND P6, PT, R60, 0x20, PT ;  /* 0x000000203c00780c */ /* 0x000fe20003fc4270 */
[C---:B------:R-:W-:Y:S01]  /*1e20*/  FMUL.FTZ R87, R0.reuse, R87 ;  /* 0x0000005700577220 */ /* 0x040fe20000410000 */
[----:B------:R-:W-:Y:S01]  /*1e30*/  ULDC UR4, c[0x0][0x988] ;  /* 0x0002620000047ab9 */ /* 0x000fe20000000800 */
[----:B------:R-:W-:Y:S01]  /*1e40*/  P2R R88, PR, RZ, 0x1 ;  /* 0x00000001ff587803 */ /* 0x000fe20000000000 */
        /* <DEDUP_REMOVED lines=11> */
[----:B------:R-:W-:Y:S01]  /*1f00*/  UIADD3 UR43, UR43, -0x2, URZ ;  /* 0xfffffffe2b2b7890 */ /* 0x000fe2000fffe03f */
[----:B------:R-:W-:Y:S01]  /*1f10*/  ISETP.GT.AND P5, PT, R60, 0x21, PT ;  /* 0x000000213c00780c */ /* 0x000fe20003fa4270 */
[----:B------:R-:W2:Y:S01]  /*1f20*/  S2UR UR7, SR_CgaCtaId ;  /* 0x00000000000779c3 */ /* 0x000ea20000008800 */
[-C--:B------:R-:W-:Y:S01]  /*1f30*/  MOV R90, R89.reuse ;  /* 0x00000059005a7202 */ /* 0x080fe20000000f00 */
[----:B------:R-:W-:Y:S01]  /*1f40*/  UISETP.GE.AND UP0, UPT, UR43, UR37, UPT ;  /* 0x000000252b00728c */ /* 0x000fe2000bf06270 */
[--C-:B------:R-:W-:Y:S01]  /*1f50*/  IMAD.MOV.U32 R92, RZ, RZ, R89.reuse ;  /* 0x000000ffff5c7224 */ /* 0x100fe200078e0059 */
[----:B------:R-:W3:Y:S01]  /*1f60*/  MUFU.TANH R32, R32 ;  /* 0x0000002000207308 */ /* 0x000ee20000002400 */
[----:B0-----:R-:W-:Y:S01]  /*1f70*/  FSEL R69, R31, -INF , P6 ;  /* 0xff8000001f457808 */ /* 0x001fe20003000000 */
[--C-:B------:R-:W-:Y:S01]  /*1f80*/  IMAD.MOV.U32 R94, RZ, RZ, R89.reuse ;  /* 0x000000ffff5e7224 */ /* 0x100fe200078e0059 */
[-C--:B------:R-:W-:Y:S01]  /*1f90*/  MOV R96, R89.reuse ;  /* 0x0000005900607202 */ /* 0x080fe20000000f00 */
[--C-:B------:R-:W-:Y:S01]  /*1fa0*/  IMAD.MOV.U32 R98, RZ, RZ, R89.reuse ;  /* 0x000000ffff627224 */ /* 0x100fe200078e0059 */
[----:B------:R-:W-:Y:S01]  /*1fb0*/  FMNMX.FTZ R62, R69, R62, !PT ;  /* 0x0000003e453e7209 */ /* 0x000fe20007810000 */
[--C-:B------:R-:W-:Y:S01]  /*1fc0*/  IMAD.MOV.U32 R100, RZ, RZ, R89.reuse ;  /* 0x000000ffff647224 */ /* 0x100fe200078e0059 */
[-C--:B------:R-:W-:Y:S01]  /*1fd0*/  MOV R102, R89.reuse ;  /* 0x0000005900667202 */ /* 0x080fe20000000f00 */
[----:B------:R-:W0:Y:S01]  /*1fe0*/  MUFU.TANH R9, R9 ;  /* 0x0000000900097308 */ /* 0x000e220000002400 */
[----:B-1----:R-:W-:Y:S01]  /*1ff0*/  FSEL R15, R10, -INF , P4 ;  /* 0xff8000000a0f7808 */ /* 0x002fe20002000000 */
[--C-:B------:R-:W-:Y:S01]  /*2000*/  IMAD.MOV.U32 R104, RZ, RZ, R89.reuse ;  /* 0x000000ffff687224 */ /* 0x100fe200078e0059 */
[----:B------:R-:W-:Y:S01]  /*2010*/  ISETP.GT.AND P4, PT, R60, 0x28, PT ;  /* 0x000000283c00780c */ /* 0x000fe20003f84270 */
[--C-:B------:R-:W-:Y:S01]  /*2020*/  IMAD.MOV.U32 R106, RZ, RZ, R89.reuse ;  /* 0x000000ffff6a7224 */ /* 0x100fe200078e0059 */
[-C--:B------:R-:W-:Y:S01]  /*2030*/  MOV R108, R89.reuse ;  /* 0x00000059006c7202 */ /* 0x080fe20000000f00 */
[--C-:B------:R-:W-:Y:S01]  /*2040*/  IMAD.MOV.U32 R110, RZ, RZ, R89.reuse ;  /* 0x000000ffff6e7224 */ /* 0x100fe200078e0059 */
[-C--:B------:R-:W-:Y:S01]  /*2050*/  MOV R114, R89.reuse ;  /* 0x0000005900727202 */ /* 0x080fe20000000f00 */
[----:B------:R-:W1:Y:S01]  /*2060*/  MUFU.TANH R36, R36 ;  /* 0x0000002400247308 */ /* 0x000e620000002400 */
[----:B---3--:R-:W-:Y:S01]  /*2070*/  FSEL R67, R32, -INF , P5 ;  /* 0xff80000020437808 */ /* 0x008fe20002800000 */
[--C-:B------:R-:W-:Y:S01]  /*2080*/  IMAD.MOV.U32 R112, RZ, RZ, R89.reuse ;  /* 0x000000ffff707224 */ /* 0x100fe200078e0059 */
[-C--:B------:R-:W-:Y:S01]  /*2090*/  MOV R120, R89.reuse ;  /* 0x0000005900787202 */ /* 0x080fe20000000f00 */
[--C-:B------:R-:W-:Y:S01]  /*20a0*/  IMAD.MOV.U32 R116, RZ, RZ, R89.reuse ;  /* 0x000000ffff747224 */ /* 0x100fe200078e0059 */
[----:B------:R-:W-:Y:S01]  /*20b0*/  FMNMX.FTZ R62, R67, R62, !PT ;  /* 0x0000003e433e7209 */ /* 0x000fe20007810000 */
[--C-:B------:R-:W-:Y:S01]  /*20c0*/  IMAD.MOV.U32 R118, RZ, RZ, R89.reuse ;  /* 0x000000ffff767224 */ /* 0x100fe200078e0059 */
[-C--:B------:R-:W-:Y:S01]  /*20d0*/  MOV R126, R89.reuse ;  /* 0x00000059007e7202 */ /* 0x080fe20000000f00 */
[----:B------:R-:W3:Y:S01]  /*20e0*/  MUFU.TANH R13, R13 ;  /* 0x0000000d000d7308 */ /* 0x000ee20000002400 */
[----:B0-----:R-:W-:Y:S01]  /*20f0*/  FSEL R9, R9, -INF , P3 ;  /* 0xff80000009097808 */ /* 0x001fe20001800000 */
[--C-:B------:R-:W-:Y:S01]  /*2100*/  IMAD.MOV.U32 R122, RZ, RZ, R89.reuse ;  /* 0x000000ffff7a7224 */ /* 0x100fe200078e0059 */
[----:B------:R-:W-:Y:S01]  /*2110*/  ISETP.GT.AND P3, PT, R60, 0x29, PT ;  /* 0x000000293c00780c */ /* 0x000fe20003f64270 */
[--C-:B------:R-:W-:Y:S01]  /*2120*/  IMAD.MOV.U32 R124, RZ, RZ, R89.reuse ;  /* 0x000000ffff7c7224 */ /* 0x100fe200078e0059 */
[----:B------:R-:W-:Y:S01]  /*2130*/  MOV R132, R89 ;  /* 0x0000005900847202 */ /* 0x000fe20000000f00 */
[----:B------:R-:W-:-:S02]  /*2140*/  IMAD.MOV.U32 R127, RZ, RZ, R89 ;  /* 0x000000ffff7f7224 */ /* 0x000fc400078e0059 */
[----:B------:R-:W0:Y:S01]  /*2150*/  MUFU.TANH R35, R35 ;  /* 0x0000002300237308 */ /* 0x000e220000002400 */
[----:B-1----:R-:W-:Y:S01]  /*2160*/  FSEL R63, R36, -INF , P4 ;  /* 0xff800000243f7808 */ /* 0x002fe20002000000 */
[--C-:B------:R-:W-:Y:S02]  /*2170*/  IMAD.MOV.U32 R129, RZ, RZ, R89.reuse ;  /* 0x000000ffff817224 */ /* 0x100fe400078e0059 */
[--C-:B------:R-:W-:Y:S01]  /*2180*/  IMAD.MOV.U32 R128, RZ, RZ, R89.reuse ;  /* 0x000000ffff807224 */ /* 0x100fe200078e0059 */
[----:B------:R-:W-:Y:S01]  /*2190*/  FMNMX.FTZ R62, R63, R62, !PT ;  /* 0x0000003e3f3e7209 */ /* 0x000fe20007810000 */
[--C-:B------:R-:W-:Y:S02]  /*21a0*/  IMAD.MOV.U32 R131, RZ, RZ, R89.reuse ;  /* 0x000000ffff837224 */ /* 0x100fe400078e0059 */
[----:B------:R-:W1:Y:S01]  /*21b0*/  MUFU.TANH R14, R14 ;  /* 0x0000000e000e7308 */ /* 0x000e620000002400 */
[----:B---3--:R-:W-:Y:S01]  /*21c0*/  FSEL R13, R13, -INF , P2 ;  /* 0xff8000000d0d7808 */ /* 0x008fe20001000000 */
[--C-:B------:R-:W-:Y:S01]  /*21d0*/  IMAD.MOV.U32 R130, RZ, RZ, R89.reuse ;  /* 0x000000ffff827224 */ /* 0x100fe200078e0059 */
[----:B------:R-:W-:Y:S01]  /*21e0*/  ISETP.GT.AND P2, PT, R60, 0x30, PT ;  /* 0x000000303c00780c */ /* 0x000fe20003f44270 */
[----:B------:R-:W-:-:S02]  /*21f0*/  IMAD.MOV.U32 R133, RZ, RZ, R89 ;  /* 0x000000ffff857224 */ /* 0x000fc400078e0059 */
[--C-:B------:R-:W-:Y:S02]  /*2200*/  IMAD.MOV.U32 R135, RZ, RZ, R89.reuse ;  /* 0x000000ffff877224 */ /* 0x100fe400078e0059 */
[----:B------:R-:W-:Y:S01]  /*2210*/  MUFU.TANH R39, R39 ;  /* 0x0000002700277308 */ /* 0x000fe20000002400 */
[----:B0-----:R-:W-:Y:S01]  /*2220*/  FSEL R75, R35, -INF , P3 ;  /* 0xff800000234b7808 */ /* 0x001fe20001800000 */
[----:B------:R-:W-:-:S03]  /*2230*/  IMAD.MOV.U32 R134, RZ, RZ, R89 ;  /* 0x000000ffff867224 */ /* 0x000fc600078e0059 */
[----:B------:R-:W-:-:S03]  /*2240*/  FMNMX.FTZ R62, R75, R62, !PT ;  /* 0x0000003e4b3e7209 */ /* 0x000fc60007810000 */
[----:B------:R-:W0:Y:S01]  /*2250*/  MUFU.TANH R18, R18 ;  /* 0x0000001200127308 */ /* 0x000e220000002400 */
[----:B-1----:R-:W-:Y:S02]  /*2260*/  FSEL R19, R14, -INF , P1 ;  /* 0xff8000000e137808 */ /* 0x002fe40000800000 */
[----:B------:R-:W-:Y:S02]  /*2270*/  ISETP.GT.AND P1, PT, R60, 0x31, PT ;  /* 0x000000313c00780c */ /* 0x000fe40003f24270 */
[----:B------:R-:W-:-:S03]  /*2280*/  FMNMX.FTZ R14, R3, R6, !PT ;  /* 0x00000006030e7209 */ /* 0x000fc60007810000 */
[----:B------:R-:W-:Y:S01]  /*2290*/  MUFU.TANH R40, R40 ;  /* 0x0000002800287308 */ /* 0x000fe20000002400 */
[----:B------:R-:W-:-:S07]  /*22a0*/  FMNMX.FTZ R14, R7, R14, !PT ;  /* 0x0000000e070e7209 */ /* 0x000fce0007810000 */
[----:B------:R-:W1:Y:S01]  /*22b0*/  MUFU.TANH R17, R17 ;  /* 0x0000001100117308 */ /* 0x000e620000002400 */
[----:B0-----:R-:W-:Y:S02]  /*22c0*/  FSEL R23, R18, -INF , P6 ;  /* 0xff80000012177808 */ /* 0x001fe40003000000 */
[----:B------:R-:W-:-:S05]  /*22d0*/  ISETP.GT.AND P6, PT, R60, 0x38, PT ;  /* 0x000000383c00780c */ /* 0x000fca0003fc4270 */
[----:B------:R-:W0:Y:S08]  /*22e0*/  MUFU.TANH R44, R44 ;  /* 0x0000002c002c7308 */ /* 0x000e300000002400 */
[----:B------:R-:W3:Y:S01]  /*22f0*/  MUFU.TANH R21, R21 ;  /* 0x0000001500157308 */ /* 0x000ee20000002400 */
[----:B-1----:R-:W-:Y:S02]  /*2300*/  FSEL R17, R17, -INF , P5 ;  /* 0xff80000011117808 */ /* 0x002fe40002800000 */
[----:B------:R-:W-:-:S05]  /*2310*/  ISETP.GT.AND P5, PT, R60, 0x39, PT ;  /* 0x000000393c00780c */ /* 0x000fca0003fa4270 */
[----:B------:R-:W1:Y:S01]  /*2320*/  MUFU.TANH R43, R43 ;  /* 0x0000002b002b7308 */ /* 0x000e620000002400 */
[----:B0-----:R-:W-:-:S07]  /*2330*/  FSEL R91, R44, -INF , P6 ;  /* 0xff8000002c5b7808 */ /* 0x001fce0003000000 */
[----:B------:R-:W0:Y:S01]  /*2340*/  MUFU.TANH R20, R20 ;  /* 0x0000001400147308 */ /* 0x000e220000002400 */
[----:B---3--:R-:W-:Y:S02]  /*2350*/  FSEL R21, R21, -INF , P4 ;  /* 0xff80000015157808 */ /* 0x008fe40002000000 */
[----:B------:R-:W-:-:S05]  /*2360*/  ISETP.GT.AND P4, PT, R60, 0x40, PT ;  /* 0x000000403c00780c */ /* 0x000fca0003f84270 */
[----:B------:R-:W3:Y:S01]  /*2370*/  MUFU.TANH R47, R47 ;  /* 0x0000002f002f7308 */ /* 0x000ee20000002400 */
[----:B-1----:R-:W-:-:S07]  /*2380*/  FSEL R95, R43, -INF , P5 ;  /* 0xff8000002b5f7808 */ /* 0x002fce0002800000 */
[----:B------:R1:W-:Y:S01]  /*2390*/  MUFU.TANH R117, R79 ;  /* 0x0000004f00757308 */ /* 0x0003e20000002400 */
[----:B0-----:R-:W-:Y:S02]  /*23a0*/  FSEL R27, R20, -INF , P3 ;  /* 0xff800000141b7808 */ /* 0x001fe40001800000 */
[----:B------:R-:W-:-:S05]  /*23b0*/  ISETP.GT.AND P3, PT, R60, 0x41, PT ;  /* 0x000000413c00780c */ /* 0x000fca0003f64270 */
[----:B------:R-:W0:Y:S01]  /*23c0*/  MUFU.TANH R25, R25 ;  /* 0x0000001900197308 */ /* 0x000e220000002400 */
[----:B-1----:R-:W-:Y:S02]  /*23d0*/  FSEL R79, R39, -INF , P2 ;  /* 0xff800000274f7808 */ /* 0x002fe40001000000 */
[----:B---3--:R-:W-:Y:S02]  /*23e0*/  FSEL R93, R47, -INF , P4 ;  /* 0xff8000002f5d7808 */ /* 0x008fe40002000000 */
[----:B------:R-:W-:-:S03]  /*23f0*/  FMNMX.FTZ R62, R79, R62, !PT ;  /* 0x0000003e4f3e7209 */ /* 0x000fc60007810000 */
[----:B------:R-:W1:Y:S08]  /*2400*/  MUFU.TANH R48, R48 ;  /* 0x0000003000307308 */ /* 0x000e700000002400 */
[----:B------:R3:W-:Y:S01]  /*2410*/  MUFU.TANH R121, R83 ;  /* 0x0000005300797308 */ /* 0x0007e20000002400 */
[----:B0-----:R-:W-:Y:S02]  /*2420*/  FSEL R25, R25, -INF , P2 ;  /* 0xff80000019197808 */ /* 0x001fe40001000000 */
[----:B------:R-:W-:-:S05]  /*2430*/  ISETP.GT.AND P2, PT, R60, 0x48, PT ;  /* 0x000000483c00780c */ /* 0x000fca0003f44270 */
[----:B------:R-:W0:Y:S01]  /*2440*/  MUFU.TANH R26, R26 ;  /* 0x0000001a001a7308 */ /* 0x000e220000002400 */
[----:B---3--:R-:W-:Y:S02]  /*2450*/  FSEL R83, R40, -INF , P1 ;  /* 0xff80000028537808 */ /* 0x008fe40000800000 */
[----:B-1----:R-:W-:Y:S01]  /*2460*/  FSEL R97, R48, -INF , P3 ;  /* 0xff80000030617808 */ /* 0x002fe20001800000 */
[----:B------:R-:W-:Y:S01]  /*2470*/  IMAD.U32 R48, RZ, RZ, UR4 ;  /* 0x00000004ff307e24 */ /* 0x000fe2000f8e00ff */
[----:B------:R-:W-:Y:S01]  /*2480*/  FMNMX.FTZ R62, R83, R62, !PT ;  /* 0x0000003e533e7209 */ /* 0x000fe20007810000 */
[----:B------:R-:W-:Y:S02]  /*2490*/  UIADD3 UR4, UR40, 0x17040, URZ ;  /* 0x0001704028047890 */ /* 0x000fe4000fffe03f */
[----:B------:R-:W1:Y:S01]  /*24a0*/  MUFU.TANH R52, R52 ;  /* 0x0000003400347308 */ /* 0x000e620000002400 */
[----:B------:R-:W-:Y:S01]  /*24b0*/  FMNMX.FTZ R62, R91, R62, !PT ;  /* 0x0000003e5b3e7209 */ /* 0x000fe20007810000 */
[----:B------:R-:W-:-:S03]  /*24c0*/  UPRMT UR4, UR44, 0x654, UR4 ;  /* 0x000006542c047896 */ /* 0x000fc60008000004 */
[----:B------:R-:W-:-:S03]  /*24d0*/  FMNMX.FTZ R62, R95, R62, !PT ;  /* 0x0000003e5f3e7209 */ /* 0x000fc60007810000 */
[----:B------:R-:W3:Y:S01]  /*24e0*/  MUFU.TANH R29, R29 ;  /* 0x0000001d001d7308 */ /* 0x000ee20000002400 */
[----:B------:R-:W-:Y:S02]  /*24f0*/  FMNMX.FTZ R62, R93, R62, !PT ;  /* 0x0000003e5d3e7209 */ /* 0x000fe40007810000 */
[----:B0-----:R-:W-:Y:S01]  /*2500*/  FSEL R31, R26, -INF , P1 ;  /* 0xff8000001a1f7808 */ /* 0x001fe20000800000 */
[----:B------:R-:W-:Y:S01]  /*2510*/  SYNCS.ARRIVE.TRANS64.RED.A1T0 RZ, [UR4], RZ ;  /* 0x000000ffffff79a7 */ /* 0x000fe20008100404 */
[----:B------:R-:W-:Y:S01]  /*2520*/  ISETP.GT.AND P1, PT, R60, 0x49, PT ;  /* 0x000000493c00780c */ /* 0x000fe20003f24270 */
[----:B------:R-:W-:Y:S01]  /*2530*/  UMOV UR4, URZ ;  /* 0x0000003f00047c82 */ /* 0x000fe20008000000 */
[----:B------:R-:W-:Y:S01]  /*2540*/  FMNMX.FTZ R62, R97, R62, !PT ;  /* 0x0000003e613e7209 */ /* 0x000fe20007810000 */
[----:B------:R-:W0:Y:S01]  /*2550*/  MUFU.TANH R51, R51 ;  /* 0x0000003300337308 */ /* 0x000e220000002400 */
[----:B-1----:R-:W-:-:S04]  /*2560*/  FSEL R99, R52, -INF , P2 ;  /* 0xff80000034637808 */ /* 0x002fc80001000000 */
[----:B------:R-:W-:-:S03]  /*2570*/  FMNMX.FTZ R62, R99, R62, !PT ;  /* 0x0000003e633e7209 */ /* 0x000fc60007810000 */
[----:B------:R-:W1:Y:S01]  /*2580*/  MUFU.TANH R30, R30 ;  /* 0x0000001e001e7308 */ /* 0x000e620000002400 */
[----:B---3--:R-:W-:Y:S02]  /*2590*/  FSEL R29, R29, -INF , P6 ;  /* 0xff8000001d1d7808 */ /* 0x008fe40003000000 */
[----:B------:R-:W-:-:S05]  /*25a0*/  ISETP.GT.AND P6, PT, R60, 0x50, PT ;  /* 0x000000503c00780c */ /* 0x000fca0003fc4270 */
[----:B------:R-:W3:Y:S01]  /*25b0*/  MUFU.TANH R53, R53 ;  /* 0x0000003500357308 */ /* 0x000ee20000002400 */
[----:B0-----:R-:W-:-:S04]  /*25c0*/  FSEL R101, R51, -INF , P1 ;  /* 0xff80000033657808 */ /* 0x001fc80000800000 */
[----:B------:R-:W-:-:S03]  /*25d0*/  FMNMX.FTZ R62, R101, R62, !PT ;  /* 0x0000003e653e7209 */ /* 0x000fc60007810000 */
[----:B------:R-:W0:Y:S01]  /*25e0*/  MUFU.TANH R33, R33 ;  /* 0x0000002100217308 */ /* 0x000e220000002400 */
[----:B-1----:R-:W-:Y:S02]  /*25f0*/  FSEL R35, R30, -INF , P5 ;  /* 0xff8000001e237808 */ /* 0x002fe40002800000 */
[----:B------:R-:W-:-:S05]  /*2600*/  ISETP.GT.AND P5, PT, R60, 0x51, PT ;  /* 0x000000513c00780c */ /* 0x000fca0003fa4270 */
[----:B------:R-:W1:Y:S01]  /*2610*/  MUFU.TANH R54, R54 ;  /* 0x0000003600367308 */ /* 0x000e620000002400 */
[----:B---3--:R-:W-:-:S04]  /*2620*/  FSEL R103, R53, -INF , P6 ;  /* 0xff80000035677808 */ /* 0x008fc80003000000 */
[----:B------:R-:W-:-:S03]  /*2630*/  FMNMX.FTZ R62, R103, R62, !PT ;  /* 0x0000003e673e7209 */ /* 0x000fc60007810000 */
[----:B------:R-:W3:Y:S01]  /*2640*/  MUFU.TANH R34, R34 ;  /* 0x0000002200227308 */ /* 0x000ee20000002400 */
[----:B0-----:R-:W-:Y:S02]  /*2650*/  FSEL R33, R33, -INF , P4 ;  /* 0xff80000021217808 */ /* 0x001fe40002000000 */
[----:B------:R-:W-:-:S05]  /*2660*/  ISETP.GT.AND P4, PT, R60, 0x58, PT ;  /* 0x000000583c00780c */ /* 0x000fca0003f84270 */
        /* <DEDUP_REMOVED lines=19> */
[----:B-1----:R-:W-:Y:S02]  /*27a0*/  FSEL R111, R16, -INF , P2 ;  /* 0xff800000106f7808 */ /* 0x002fe40001000000 */
[----:B------:R-:W-:Y:S02]  /*27b0*/  FMNMX.FTZ R16, R11, R14, !PT ;  /* 0x0000000e0b107209 */ /* 0x000fe40007810000 */
[----:B------:R-:W-:Y:S02]  /*27c0*/  FMNMX.FTZ R62, R111, R62, !PT ;  /* 0x0000003e6f3e7209 */ /* 0x000fe40007810000 */
[----:B------:R-:W-:Y:S01]  /*27d0*/  FMNMX.FTZ R16, R15, R16, !PT ;  /* 0x000000100f107209 */ /* 0x000fe20007810000 */
[----:B------:R-:W1:Y:S01]  /*27e0*/  MUFU.TANH R42, R42 ;  /* 0x0000002a002a7308 */ /* 0x000e620000002400 */
[----:B---3--:R-:W-:Y:S02]  /*27f0*/  FSEL R41, R41, -INF , P6 ;  /* 0xff80000029297808 */ /* 0x008fe40003000000 */
[----:B------:R-:W-:-:S02]  /*2800*/  ISETP.GT.AND P6, PT, R60, 0x68, PT ;  /* 0x000000683c00780c */ /* 0x000fc40003fc4270 */
[----:B------:R-:W-:-:S03]  /*2810*/  FMNMX.FTZ R16, R9, R16, !PT ;  /* 0x0000001009107209 */ /* 0x000fc60007810000 */
[----:B------:R-:W3:Y:S01]  /*2820*/  MUFU.TANH R115, R115 ;  /* 0x0000007300737308 */ /* 0x000ee20000002400 */
[----:B0-----:R-:W-:Y:S02]  /*2830*/  FSEL R113, R22, -INF , P1 ;  /* 0xff80000016717808 */ /* 0x001fe40000800000 */
[----:B------:R-:W-:Y:S02]  /*2840*/  FMNMX.FTZ R16, R13, R16, !PT ;  /* 0x000000100d107209 */ /* 0x000fe40007810000 */
[----:B------:R-:W-:Y:S02]  /*2850*/  FMNMX.FTZ R62, R113, R62, !PT ;  /* 0x0000003e713e7209 */ /* 0x000fe40007810000 */
[----:B------:R-:W-:Y:S01]  /*2860*/  FMNMX.FTZ R18, R19, R16, !PT ;  /* 0x0000001013127209 */ /* 0x000fe20007810000 */
[----:B------:R-:W0:Y:S01]  /*2870*/  MUFU.TANH R46, R46 ;  /* 0x0000002e002e7308 */ /* 0x000e220000002400 */
[----:B-1----:R-:W-:Y:S02]  /*2880*/  FSEL R47, R42, -INF , P5 ;  /* 0xff8000002a2f7808 */ /* 0x002fe40002800000 */
[----:B------:R-:W-:-:S02]  /*2890*/  ISETP.GT.AND P5, PT, R60, 0x69, PT ;  /* 0x000000693c00780c */ /* 0x000fc40003fa4270 */
[----:B------:R-:W-:Y:S02]  /*28a0*/  FMNMX.FTZ R18, R23, R18, !PT ;  /* 0x0000001217127209 */ /* 0x000fe40007810000 */
[----:B------:R-:W-:Y:S01]  /*28b0*/  FSEL R117, R117, -INF , P5 ;  /* 0xff80000075757808 */ /* 0x000fe20002800000 */
[----:B------:R-:W1:Y:S01]  /*28c0*/  MUFU.TANH R45, R45 ;  /* 0x0000002d002d7308 */ /* 0x000e620000002400 */
[----:B---3--:R-:W-:Y:S02]  /*28d0*/  FSEL R115, R115, -INF , P6 ;  /* 0xff80000073737808 */ /* 0x008fe40003000000 */
[----:B------:R-:W-:Y:S02]  /*28e0*/  FMNMX.FTZ R18, R17, R18, !PT ;  /* 0x0000001211127209 */ /* 0x000fe40007810000 */
[----:B------:R-:W-:Y:S02]  /*28f0*/  FMNMX.FTZ R62, R115, R62, !PT ;  /* 0x0000003e733e7209 */ /* 0x000fe40007810000 */
[----:B------:R-:W-:Y:S01]  /*2900*/  FMNMX.FTZ R18, R21, R18, !PT ;  /* 0x0000001215127209 */ /* 0x000fe20007810000 */
[----:B------:R-:W3:Y:S01]  /*2910*/  MUFU.TANH R82, R82 ;  /* 0x0000005200527308 */ /* 0x000ee20000002400 */
[----:B0-----:R-:W-:-:S02]  /*2920*/  FSEL R51, R46, -INF , P4 ;  /* 0xff8000002e337808 */ /* 0x001fc40002000000 */
[C---:B------:R-:W-:Y:S02]  /*2930*/  ISETP.GT.AND P4, PT, R60.reuse, 0x70, PT ;  /* 0x000000703c00780c */ /* 0x040fe40003f84270 */
[----:B------:R-:W-:Y:S02]  /*2940*/  FMNMX.FTZ R62, R117, R62, !PT ;  /* 0x0000003e753e7209 */ /* 0x000fe40007810000 */
[----:B------:R-:W-:Y:S01]  /*2950*/  FMNMX.FTZ R20, R27, R18, !PT ;  /* 0x000000121b147209 */ /* 0x000fe20007810000 */
[----:B------:R-:W0:Y:S01]  /*2960*/  MUFU.TANH R50, R50 ;  /* 0x0000003200327308 */ /* 0x000e220000002400 */
[----:B-1----:R-:W-:Y:S02]  /*2970*/  FSEL R45, R45, -INF , P3 ;  /* 0xff8000002d2d7808 */ /* 0x002fe40001800000 */
[----:B------:R-:W-:Y:S02]  /*2980*/  ISETP.GT.AND P3, PT, R60, 0x71, PT ;  /* 0x000000713c00780c */ /* 0x000fe40003f64270 */
[----:B------:R-:W-:-:S02]  /*2990*/  FMNMX.FTZ R20, R25, R20, !PT ;  /* 0x0000001419147209 */ /* 0x000fc40007810000 */
        /* <DEDUP_REMOVED lines=8> */
[----:B------:R-:W-:Y:S02]  /*2a20*/  ISETP.GT.AND P2, PT, R60, 0x78, PT ;  /* 0x000000783c00780c */ /* 0x000fe40003f44270 */
[----:B------:R-:W-:Y:S02]  /*2a30*/  FMNMX.FTZ R62, R121, R62, !PT ;  /* 0x0000003e793e7209 */ /* 0x000fe40007810000 */
[----:B------:R-:W-:Y:S01]  /*2a40*/  FMNMX.FTZ R22, R35, R20, !PT ;  /* 0x0000001423167209 */ /* 0x000fe20007810000 */
[----:B------:R1:W0:Y:S03]  /*2a50*/  MUFU.TANH R125, R87 ;  /* 0x00000057007d7308 */ /* 0x0002260000002400 */
[----:B------:R-:W-:-:S04]  /*2a60*/  FMNMX.FTZ R22, R33, R22, !PT ;  /* 0x0000001621167209 */ /* 0x000fc80007810000 */
[----:B------:R-:W-:Y:S01]  /*2a70*/  FMNMX.FTZ R22, R39, R22, !PT ;  /* 0x0000001627167209 */ /* 0x000fe20007810000 */
[----:B------:R-:W-:Y:S01]  /*2a80*/  MUFU.TANH R76, R76 ;  /* 0x0000004c004c7308 */ /* 0x000fe20000002400 */
[----:B-1----:R-:W-:Y:S02]  /*2a90*/  FSEL R87, R49, -INF , P1 ;  /* 0xff80000031577808 */ /* 0x002fe40000800000 */
[----:B------:R-:W-:Y:S02]  /*2aa0*/  ISETP.GT.AND P1, PT, R60, 0x79, PT ;  /* 0x000000793c00780c */ /* 0x000fe40003f24270 */
[----:B---3--:R-:W-:Y:S02]  /*2ab0*/  FSEL R123, R86, -INF , P2 ;  /* 0xff800000567b7808 */ /* 0x008fe40001000000 */
[----:B------:R-:W-:Y:S01]  /*2ac0*/  FMNMX.FTZ R22, R37, R22, !PT ;  /* 0x0000001625167209 */ /* 0x000fe20007810000 */
[----:B------:R-:W1:Y:S01]  /*2ad0*/  MUFU.TANH R77, R77 ;  /* 0x0000004d004d7308 */ /* 0x000e620000002400 */
[----:B0-----:R-:W-:-:S02]  /*2ae0*/  FSEL R125, R125, -INF , P1 ;  /* 0xff8000007d7d7808 */ /* 0x001fc40000800000 */
[----:B------:R-:W-:-:S04]  /*2af0*/  FMNMX.FTZ R62, R123, R62, !PT ;  /* 0x0000003e7b3e7209 */ /* 0x000fc80007810000 */
[----:B------:R-:W-:Y:S01]  /*2b00*/  FMNMX.FTZ R62, R125, R62, !PT ;  /* 0x0000003e7d3e7209 */ /* 0x000fe20007810000 */
[----:B------:R-:W-:Y:S04]  /*2b10*/  MUFU.TANH R80, R80 ;  /* 0x0000005000507308 */ /* 0x000fe80000002400 */
[----:B------:R-:W0:Y:S04]  /*2b20*/  SHFL.BFLY PT, R49, R62, 0x2, 0x1f ;  /* 0x0c401f003e317f89 */ /* 0x000e2800000e0000 */
[----:B------:R-:W3:Y:S01]  /*2b30*/  MUFU.TANH R81, R81 ;  /* 0x0000005100517308 */ /* 0x000ee20000002400 */
[----:B-1----:R-:W-:-:S07]  /*2b40*/  FSEL R77, R77, -INF , P5 ;  /* 0xff8000004d4d7808 */ /* 0x002fce0002800000 */
[----:B------:R-:W-:Y:S08]  /*2b50*/  MUFU.TANH R84, R84 ;  /* 0x0000005400547308 */ /* 0x000ff00000002400 */
[----:B------:R-:W1:Y:S01]  /*2b60*/  MUFU.TANH R85, R85 ;  /* 0x0000005500557308 */ /* 0x000e620000002400 */
[----:B---3--:R-:W-:Y:S02]  /*2b70*/  FSEL R81, R81, -INF , P3 ;  /* 0xff80000051517808 */ /* 0x008fe40001800000 */
[----:B0-----:R-:W-:-:S05]  /*2b80*/  FMNMX.FTZ R10, R62, R49, !PT ;  /* 0x000000313e0a7209 */ /* 0x001fca0007810000 */
[----:B------:R-:W0:Y:S01]  /*2b90*/  SHFL.BFLY PT, R49, R10, 0x1, 0x1f ;  /* 0x0c201f000a317f89 */ /* 0x000e2200000e0000 */
[----:B-1----:R-:W-:Y:S02]  /*2ba0*/  FSEL R85, R85, -INF , P1 ;  /* 0xff80000055557808 */ /* 0x002fe40000800000 */
[----:B0-----:R-:W-:-:S04]  /*2bb0*/  FMNMX.FTZ R49, R10, R49, !PT ;  /* 0x000000310a317209 */ /* 0x001fc80007810000 */
[C---:B------:R-:W-:Y:S01]  /*2bc0*/  FSETP.NEU.FTZ.AND P0, PT, R49.reuse, -INF , PT ;  /* 0xff8000003100780b */ /* 0x040fe20003f1d000 */
[----:B------:R-:W-:-:S05]  /*2bd0*/  FFMA.FTZ R8, R49, R48, -8 ;  /* 0xc100000031087423 */ /* 0x000fca0000010030 */
[----:B------:R-:W-:Y:S02]  /*2be0*/  FSEL R8, R8, RZ, P0 ;  /* 0x000000ff08087208 */ /* 0x000fe40000000000 */
[----:B------:R-:W-:Y:S01]  /*2bf0*/  ISETP.NE.AND P0, PT, R88, RZ, PT ;  /* 0x000000ff5800720c */ /* 0x000fe20003f05270 */
[--C-:B------:R-:W-:Y:S02]  /*2c00*/  IMAD.MOV.U32 R88, RZ, RZ, R89.reuse ;  /* 0x000000ffff587224 */ /* 0x100fe400078e0059 */
[-CC-:B------:R-:W-:Y:S01]  /*2c10*/  FFMA.FTZ R65, R65, R48.reuse, -R8.reuse ;  /* 0x0000003041417223 */ /* 0x180fe20000010808 */
[-CC-:B------:R-:W-:Y:S01]  /*2c20*/  FFMA.FTZ R24, R67, R48.reuse, -R8.reuse ;  /* 0x0000003043187223 */ /* 0x180fe20000010808 */
[-CC-:B------:R-:W-:Y:S01]  /*2c30*/  FFMA.FTZ R67, R75, R48.reuse, -R8.reuse ;  /* 0x000000304b437223 */ /* 0x180fe20000010808 */
[----:B------:R-:W-:Y:S01]  /*2c40*/  FSEL R75, R76, -INF , P6 ;  /* 0xff8000004c4b7808 */ /* 0x000fe20003000000 */
        /* <DEDUP_REMOVED lines=8> */
[----:B------:R0:W-:Y:S01]  /*2cd0*/  MUFU.EX2 R65, R24 ;  /* 0x0000001800417308 */ /* 0x0001e20000000800 */
[-CC-:B------:R-:W-:Y:S01]  /*2ce0*/  FFMA.FTZ R93, R93, R48.reuse, -R8.reuse ;  /* 0x000000305d5d7223 */ /* 0x180fe20000010808 */
[-CC-:B------:R-:W-:Y:S01]  /*2cf0*/  FFMA.FTZ R73, R73, R48.reuse, -R8.reuse ;  /* 0x0000003049497223 */ /* 0x180fe20000010808 */
[-CC-:B------:R-:W-:Y:S01]  /*2d00*/  FFMA.FTZ R91, R91, R48.reuse, -R8.reuse ;  /* 0x000000305b5b7223 */ /* 0x180fe20000010808 */
[-CC-:B------:R-:W-:Y:S01]  /*2d10*/  FFMA.FTZ R99, R99, R48.reuse, -R8.reuse ;  /* 0x0000003063637223 */ /* 0x180fe20000010808 */
[-CC-:B------:R-:W-:Y:S01]  /*2d20*/  FFMA.FTZ R59, R71, R48.reuse, -R8.reuse ;  /* 0x00000030473b7223 */ /* 0x180fe20000010808 */
[-CC-:B------:R-:W-:Y:S01]  /*2d30*/  FFMA.FTZ R71, R95, R48.reuse, -R8.reuse ;  /* 0x000000305f477223 */ /* 0x180fe20000010808 */
[--C-:B------:R-:W-:Y:S01]  /*2d40*/  FFMA.FTZ R30, R103, R48, -R8.reuse ;  /* 0x00000030671e7223 */ /* 0x100fe20000010808 */
[----:B------:R1:W-:Y:S01]  /*2d50*/  MUFU.EX2 R18, R69 ;  /* 0x0000004500127308 */ /* 0x0003e20000000800 */
[----:B0-----:R-:W-:Y:S01]  /*2d60*/  FMNMX.FTZ R24, R43, R22, !PT ;  /* 0x000000162b187209 */ /* 0x001fe20007810000 */
[-CC-:B------:R-:W-:Y:S01]  /*2d70*/  FFMA.FTZ R61, R61, R48.reuse, -R8.reuse ;  /* 0x000000303d3d7223 */ /* 0x180fe20000010808 */
[-CC-:B------:R-:W-:Y:S01]  /*2d80*/  FFMA.FTZ R32, R107, R48.reuse, -R8.reuse ;  /* 0x000000306b207223 */ /* 0x180fe20000010808 */
[--C-:B------:R-:W-:Y:S01]  /*2d90*/  FFMA.FTZ R95, R109, R48, -R8.reuse ;  /* 0x000000306d5f7223 */ /* 0x100fe20000010808 */
[----:B------:R-:W-:Y:S01]  /*2da0*/  FMNMX.FTZ R24, R41, R24, !PT ;  /* 0x0000001829187209 */ /* 0x000fe20007810000 */
[-CC-:B------:R-:W-:Y:S01]  /*2db0*/  FFMA.FTZ R36, R115, R48.reuse, -R8.reuse ;  /* 0x0000003073247223 */ /* 0x180fe20000010808 */
[--C-:B------:R-:W-:Y:S01]  /*2dc0*/  FFMA.FTZ R38, R119, R48, -R8.reuse ;  /* 0x0000003077267223 */ /* 0x100fe20000010808 */
[----:B------:R0:W-:Y:S01]  /*2dd0*/  MUFU.EX2 R22, R79 ;  /* 0x0000004f00167308 */ /* 0x0001e20000000800 */
[----:B------:R-:W-:Y:S01]  /*2de0*/  FMNMX.FTZ R24, R47, R24, !PT ;  /* 0x000000182f187209 */ /* 0x000fe20007810000 */
[-CC-:B-1----:R-:W-:Y:S01]  /*2df0*/  FFMA.FTZ R69, R83, R48.reuse, -R8.reuse ;  /* 0x0000003053457223 */ /* 0x182fe20000010808 */
[----:B------:R-:W-:Y:S01]  /*2e00*/  FSEL R83, R84, -INF , P2 ;  /* 0xff80000054537808 */ /* 0x000fe20001000000 */
[----:B------:R-:W-:Y:S01]  /*2e10*/  FFMA.FTZ R103, R125, R48, -R8 ;  /* 0x000000307d677223 */ /* 0x000fe20000010808 */
[----:B------:R-:W-:Y:S01]  /*2e20*/  FMNMX.FTZ R24, R51, R24, !PT ;  /* 0x0000001833187209 */ /* 0x000fe20007810000 */
[----:B------:R-:W-:-:S02]  /*2e30*/  IMAD.MOV.U32 R107, RZ, RZ, R89 ;  /* 0x000000ffff6b7224 */ /* 0x000fc400078e0059 */
[----:B------:R1:W-:Y:S01]  /*2e40*/  MUFU.EX2 R20, R63 ;  /* 0x0000003f00147308 */ /* 0x0003e20000000800 */
[----:B------:R-:W-:Y:S01]  /*2e50*/  FMNMX.FTZ R26, R45, R24, !PT ;  /* 0x000000182d1a7209 */ /* 0x000fe20007810000 */
[--C-:B------:R-:W-:Y:S01]  /*2e60*/  IMAD.MOV.U32 R109, RZ, RZ, R89.reuse ;  /* 0x000000ffff6d7224 */ /* 0x100fe200078e0059 */
[----:B0-----:R-:W-:Y:S01]  /*2e70*/  FSEL R79, R80, -INF , P4 ;  /* 0xff800000504f7808 */ /* 0x001fe20002000000 */
[--C-:B------:R-:W-:Y:S01]  /*2e80*/  IMAD.MOV.U32 R115, RZ, RZ, R89.reuse ;  /* 0x000000ffff737224 */ /* 0x100fe200078e0059 */
[----:B------:R-:W-:Y:S01]  /*2e90*/  FMNMX.FTZ R26, R53, R26, !PT ;  /* 0x0000001a351a7209 */ /* 0x000fe20007810000 */
[--C-:B------:R-:W-:Y:S02]  /*2ea0*/  IMAD.MOV.U32 R119, RZ, RZ, R89.reuse ;  /* 0x000000ffff777224 */ /* 0x100fe400078e0059 */
[----:B------:R-:W-:Y:S01]  /*2eb0*/  MUFU.EX2 R10, R10 ;  /* 0x0000000a000a7308 */ /* 0x000fe20000000800 */
[----:B------:R-:W-:Y:S01]  /*2ec0*/  FMNMX.FTZ R26, R87, R26, !PT ;  /* 0x0000001a571a7209 */ /* 0x000fe20007810000 */
[----:B------:R-:W-:-:S03]  /*2ed0*/  IMAD.MOV.U32 R125, RZ, RZ, R89 ;  /* 0x000000ffff7d7224 */ /* 0x000fc600078e0059 */
        /* <DEDUP_REMOVED lines=8> */
[----:B------:R-:W-:-:S05]  /*2f60*/  FMNMX.FTZ R34, R85, R28, !PT ;  /* 0x0000001c55227209 */ /* 0x000fca0007810000 */
[----:B-1----:R-:W1:Y:S02]  /*2f70*/  SHFL.BFLY PT, R63, R34, 0x2, 0x1f ;  /* 0x0c401f00223f7f89 */ /* 0x002e6400000e0000 */
[----:B------:R-:W3:Y:S01]  /*2f80*/  MUFU.EX2 R57, R57 ;  /* 0x0000003900397308 */ /* 0x000ee20000000800 */
[----:B0-----:R-:W-:-:S07]  /*2f90*/  FFMA.FTZ R93, R105, R48, -R8 ;  /* 0x00000030695d7223 */ /* 0x001fce0000010808 */
[----:B------:R0:W4:Y:S08]  /*2fa0*/  MUFU.EX2 R14, R73 ;  /* 0x00000049000e7308 */ /* 0x0001300000000800 */
[----:B------:R5:W-:Y:S01]  /*2fb0*/  MUFU.EX2 R24, R91 ;  /* 0x0000005b00187308 */ /* 0x000be20000000800 */
[-CC-:B0-----:R-:W-:Y:S01]  /*2fc0*/  FFMA.FTZ R73, R97, R48.reuse, -R8.reuse ;  /* 0x0000003061497223 */ /* 0x181fe20000010808 */
[--C-:B------:R-:W-:Y:S01]  /*2fd0*/  FFMA.FTZ R97, R113, R48, -R8.reuse ;  /* 0x0000003071617223 */ /* 0x100fe20000010808 */
[----:B---3--:R-:W-:Y:S01]  /*2fe0*/  F2FP.SATFINITE.E4M3.F32.PACK_AB_MERGE_C R149, R57, R12, RZ ;  /* 0x0000000c3995723e */ /* 0x008fe200048070ff */
[----:B------:R-:W-:Y:S01]  /*2ff0*/  IMAD.MOV.U32 R113, RZ, RZ, R89 ;  /* 0x000000ffff717224 */ /* 0x000fe200078e0059 */
[----:B-1----:R-:W-:Y:S01]  /*3000*/  FMNMX.FTZ R40, R34, R63, !PT ;  /* 0x0000003f22287209 */ /* 0x002fe20007810000 */
[----:B------:R-:W-:-:S02]  /*3010*/  FFMA.FTZ R34, R111, R48, -R8 ;  /* 0x000000306f227223 */ /* 0x000fc40000010808 */
[----:B------:R0:W-:Y:S01]  /*3020*/  MUFU.EX2 R28, R99 ;  /* 0x00000063001c7308 */ /* 0x0001e20000000800 */
[-CC-:B-----5:R-:W-:Y:S01]  /*3030*/  FFMA.FTZ R91, R101, R48.reuse, -R8.reuse ;  /* 0x00000030655b7223 */ /* 0x1a0fe20000010808 */
[--C-:B------:R-:W-:Y:S01]  /*3040*/  FFMA.FTZ R101, R121, R48, -R8.reuse ;  /* 0x0000003079657223 */ /* 0x100fe20000010808 */
[----:B------:R-:W1:Y:S01]  /*3050*/  SHFL.BFLY PT, R63, R40, 0x1, 0x1f ;  /* 0x0c201f00283f7f89 */ /* 0x000e6200000e0000 */
[----:B------:R-:W-:Y:S01]  /*3060*/  F2FP.SATFINITE.E4M3.F32.PACK_AB_MERGE_C R149, R55, R10, R149 ;  /* 0x0000000a3795723e */ /* 0x000fe20004807095 */
[--C-:B------:R-:W-:Y:S02]  /*3070*/  IMAD.MOV.U32 R111, RZ, RZ, R89.reuse ;  /* 0x000000ffff6f7224 */ /* 0x100fe400078e0059 */
[--C-:B------:R-:W-:Y:S01]  /*3080*/  IMAD.MOV.U32 R121, RZ, RZ, R89.reuse ;  /* 0x000000ffff797224 */ /* 0x100fe200078e0059 */
[----:B------:R-:W3:Y:S01]  /*3090*/  MUFU.EX2 R59, R59 ;  /* 0x0000003b003b7308 */ /* 0x000ee20000000800 */
[----:B0-----:R-:W-:Y:S01]  /*30a0*/  FFMA.FTZ R99, R117, R48, -R8 ;  /* 0x0000003075637223 */ /* 0x001fe20000010808 */
[----:B------:R-:W-:-:S06]  /*30b0*/  IMAD.MOV.U32 R117, RZ, RZ, R89 ;  /* 0x000000ffff757224 */ /* 0x000fcc00078e0059 */
[----:B------:R-:W-:Y:S08]  /*30c0*/  MUFU.EX2 R61, R61 ;  /* 0x0000003d003d7308 */ /* 0x000ff00000000800 */
[----:B------:R-:W-:Y:S01]  /*30d0*/  MUFU.EX2 R67, R67 ;  /* 0x0000004300437308 */ /* 0x000fe20000000800 */
[----:B-1----:R-:W-:Y:S01]  /*30e0*/  FMNMX.FTZ R63, R40, R63, !PT ;  /* 0x0000003f283f7209 */ /* 0x002fe20007810000 */
[----:B------:R-:W-:Y:S01]  /*30f0*/  FFMA.FTZ R40, R123, R48, -R8 ;  /* 0x000000307b287223 */ /* 0x000fe20000010808 */
[----:B------:R-:W-:-:S02]  /*3100*/  IMAD.MOV.U32 R123, RZ, RZ, R89 ;  /* 0x000000ffff7b7224 */ /* 0x000fc400078e0059 */
        /* <DEDUP_REMOVED lines=15> */
[----:B------:R-:W-:Y:S01]  /*3200*/  FADD.FTZ R17, R10, R55 ;  /* 0x000000370a117221 */ /* 0x000fe20000010000 */
[-CC-:B------:R-:W-:Y:S01]  /*3210*/  FFMA.FTZ R19, R19, R48.reuse, -R54.reuse ;  /* 0x0000003013137223 */ /* 0x180fe20000010836 */
[-CC-:B------:R-:W-:Y:S01]  /*3220*/  FFMA.FTZ R9, R23, R48.reuse, -R54.reuse ;  /* 0x0000003017097223 */ /* 0x180fe20000010836 */
[-CC-:B------:R-:W-:Y:S01]  /*3230*/  FFMA.FTZ R21, R21, R48.reuse, -R54.reuse ;  /* 0x0000003015157223 */ /* 0x180fe20000010836 */
[----:B------:R-:W-:Y:S01]  /*3240*/  FADD.FTZ R64, R12, R17 ;  /* 0x000000110c407221 */ /* 0x000fe20000010000 */
[-CC-:B------:R-:W-:Y:S01]  /*3250*/  FFMA.FTZ R27, R27, R48.reuse, -R54.reuse ;  /* 0x000000301b1b7223 */ /* 0x180fe20000010836 */
[----:B------:R-:W0:Y:S01]  /*3260*/  MUFU.EX2 R6, R6 ;  /* 0x0000000600067308 */ /* 0x000e220000000800 */
[-C--:B------:R-:W-:Y:S01]  /*3270*/  FFMA.FTZ R44, R31, R48.reuse, -R54 ;  /* 0x000000301f2c7223 */ /* 0x080fe20000010836 */
[----:B------:R-:W-:Y:S01]  /*3280*/  FADD.FTZ R17, R57, R64 ;  /* 0x0000004039117221 */ /* 0x000fe20000010000 */
[-CC-:B------:R-:W-:Y:S01]  /*3290*/  FFMA.FTZ R29, R29, R48.reuse, -R54.reuse ;  /* 0x000000301d1d7223 */ /* 0x180fe20000010836 */
[-CC-:B------:R-:W-:Y:S01]  /*32a0*/  FFMA.FTZ R35, R35, R48.reuse, -R54.reuse ;  /* 0x0000003023237223 */ /* 0x180fe20000010836 */
[-CC-:B------:R-:W-:Y:S01]  /*32b0*/  FFMA.FTZ R46, R39, R48.reuse, -R54.reuse ;  /* 0x00000030272e7223 */ /* 0x180fe20000010836 */
[----:B----4-:R-:W-:Y:S01]  /*32c0*/  FADD.FTZ R64, R14, R17 ;  /* 0x000000110e407221 */ /* 0x010fe20000010000 */
[-CC-:B------:R-:W-:Y:S01]  /*32d0*/  FFMA.FTZ R37, R37, R48.reuse, -R54.reuse ;  /* 0x0000003025257223 */ /* 0x180fe20000010836 */
[----:B------:R-:W1:Y:S01]  /*32e0*/  MUFU.EX2 R50, R50 ;  /* 0x0000003200327308 */ /* 0x000e620000000800 */
[-C--:B------:R-:W-:Y:S01]  /*32f0*/  FFMA.FTZ R43, R43, R48.reuse, -R54 ;  /* 0x000000302b2b7223 */ /* 0x080fe20000010836 */
[----:B---3--:R-:W-:Y:S01]  /*3300*/  FADD.FTZ R23, R59, R64 ;  /* 0x000000403b177221 */ /* 0x008fe20000010000 */
[-CC-:B------:R-:W-:Y:S01]  /*3310*/  FFMA.FTZ R51, R51, R48.reuse, -R54.reuse ;  /* 0x0000003033337223 */ /* 0x180fe20000010836 */
[-CC-:B------:R-:W-:Y:S01]  /*3320*/  FFMA.FTZ R45, R45, R48.reuse, -R54.reuse ;  /* 0x000000302d2d7223 */ /* 0x180fe20000010836 */
[-CC-:B------:R-:W-:Y:S01]  /*3330*/  FFMA.FTZ R53, R53, R48.reuse, -R54.reuse ;  /* 0x0000003035357223 */ /* 0x180fe20000010836 */
[----:B------:R-:W-:Y:S01]  /*3340*/  FADD.FTZ R66, R16, R23 ;  /* 0x0000001710427221 */ /* 0x000fe20000010000 */
[-C--:B------:R-:W-:Y:S01]  /*3350*/  FFMA.FTZ R87, R87, R48.reuse, -R54 ;  /* 0x0000003057577223 */ /* 0x080fe20000010836 */
[----:B------:R3:W4:Y:S01]  /*3360*/  MUFU.EX2 R105, R11 ;  /* 0x0000000b00697308 */ /* 0x0007220000000800 */
[----:B0-----:R-:W-:Y:S01]  /*3370*/  FADD.FTZ R15, R3, R6 ;  /* 0x00000006030f7221 */ /* 0x001fe20000010000 */
[-CC-:B------:R-:W-:Y:S01]  /*3380*/  FFMA.FTZ R75, R75, R48.reuse, -R54.reuse ;  /* 0x000000304b4b7223 */ /* 0x180fe20000010836 */
[-CC-:B------:R-:W-:Y:S01]  /*3390*/  FFMA.FTZ R77, R77, R48.reuse, -R54.reuse ;  /* 0x000000304d4d7223 */ /* 0x180fe20000010836 */
[-CC-:B------:R-:W-:Y:S01]  /*33a0*/  FFMA.FTZ R79, R79, R48.reuse, -R54.reuse ;  /* 0x000000304f4f7223 */ /* 0x180fe20000010836 */
[-CC-:B------:R-:W-:Y:S01]  /*33b0*/  FFMA.FTZ R81, R81, R48.reuse, -R54.reuse ;  /* 0x0000003051517223 */ /* 0x180fe20000010836 */
[----:B------:R-:W-:-:S02]  /*33c0*/  FFMA.FTZ R83, R83, R48, -R54 ;  /* 0x0000003053537223 */ /* 0x000fc40000010836 */
[----:B------:R-:W0:Y:S01]  /*33d0*/  MUFU.EX2 R7, R7 ;  /* 0x0000000700077308 */ /* 0x000e220000000800 */
[----:B-1----:R-:W-:Y:S01]  /*33e0*/  FADD.FTZ R52, R50, R15 ;  /* 0x0000000f32347221 */ /* 0x002fe20000010000 */
[-CC-:B---3--:R-:W-:Y:S01]  /*33f0*/  FFMA.FTZ R11, R25, R48.reuse, -R54.reuse ;  /* 0x00000030190b7223 */ /* 0x188fe20000010836 */
[----:B------:R-:W-:-:S05]  /*3400*/  FFMA.FTZ R15, R41, R48, -R54 ;  /* 0x00000030290f7223 */ /* 0x000fca0000010836 */
[----:B------:R-:W1:Y:S01]  /*3410*/  MUFU.EX2 R8, R8 ;  /* 0x0000000800087308 */ /* 0x000e620000000800 */
[C---:B----4-:R-:W-:Y:S01]  /*3420*/  FADD.FTZ R52, R105.reuse, R52 ;  /* 0x0000003469347221 */ /* 0x050fe20000010000 */
[----:B------:R-:W-:Y:S01]  /*3430*/  F2FP.SATFINITE.E4M3.F32.PACK_AB_MERGE_C R50, R105, R50, RZ ;  /* 0x000000326932723e */ /* 0x000fe200048070ff */
[----:B------:R-:W-:-:S03]  /*3440*/  IMAD.MOV.U32 R105, RZ, RZ, R89 ;  /* 0x000000ffff697224 */ /* 0x000fc600078e0059 */
[----:B------:R-:W-:Y:S02]  /*3450*/  F2FP.SATFINITE.E4M3.F32.PACK_AB_MERGE_C R148, R6, R3, R50 ;  /* 0x000000030694723e */ /* 0x000fe40004807032 */
[----:B------:R3:W4:Y:S01]  /*3460*/  MUFU.EX2 R56, R13 ;  /* 0x0000000d00387308 */ /* 0x0007220000000800 */
[----:B0-----:R-:W-:Y:S01]  /*3470*/  FADD.FTZ R17, R7, R52 ;  /* 0x0000003407117221 */ /* 0x001fe20000010000 */
[----:B------:R-:W-:-:S06]  /*3480*/  FFMA.FTZ R52, R47, R48, -R54 ;  /* 0x000000302f347223 */ /* 0x000fcc0000010836 */
[----:B------:R-:W0:Y:S01]  /*3490*/  MUFU.EX2 R19, R19 ;  /* 0x0000001300137308 */ /* 0x000e220000000800 */
[----:B-1----:R-:W-:Y:S01]  /*34a0*/  FADD.FTZ R17, R8, R17 ;  /* 0x0000001108117221 */ /* 0x002fe20000010000 */
[-CC-:B---3--:R-:W-:Y:S01]  /*34b0*/  FFMA.FTZ R13, R33, R48.reuse, -R54.reuse ;  /* 0x00000030210d7223 */ /* 0x188fe20000010836 */
[----:B------:R-:W-:-:S05]  /*34c0*/  FFMA.FTZ R54, R85, R48, -R54 ;  /* 0x0000003055367223 */ /* 0x000fca0000010836 */
[----:B------:R-:W1:Y:S01]  /*34d0*/  MUFU.EX2 R9, R9 ;  /* 0x0000000900097308 */ /* 0x000e620000000800 */
[----:B----4-:R-:W-:Y:S01]  /*34e0*/  FADD.FTZ R64, R56, R17 ;  /* 0x0000001138407221 */ /* 0x010fe20000010000 */
[C---:B------:R-:W-:Y:S01]  /*34f0*/  FADD.FTZ R17, R61.reuse, R66 ;  /* 0x000000423d117221 */ /* 0x040fe20000010000 */
[----:B------:R-:W-:-:S03]  /*3500*/  F2FP.SATFINITE.E4M3.F32.PACK_AB_MERGE_C R61, R61, R16, RZ ;  /* 0x000000103d3d723e */ /* 0x000fc600048070ff */
[----:B------:R-:W-:Y:S01]  /*3510*/  FADD.FTZ R66, R18, R17 ;  /* 0x0000001112427221 */ /* 0x000fe20000010000 */
[----:B------:R-:W-:Y:S01]  /*3520*/  F2FP.SATFINITE.E4M3.F32.PACK_AB_MERGE_C R151, R59, R14, R61 ;  /* 0x0000000e3b97723e */ /* 0x000fe2000480703d */
[----:B------:R-:W3:Y:S01]  /*3530*/  MUFU.EX2 R42, R42 ;  /* 0x0000002a002a7308 */ /* 0x000ee20000000800 */
[----:B0-----:R-:W-:Y:S01]  /*3540*/  FADD.FTZ R64, R19, R64 ;  /* 0x0000004013407221 */ /* 0x001fe20000010000 */
[----:B------:R-:W-:Y:S01]  /*3550*/  FADD.FTZ R23, R65, R66 ;  /* 0x0000004241177221 */ /* 0x000fe20000010000 */
[----:B------:R-:W-:-:S03]  /*3560*/  F2FP.SATFINITE.E4M3.F32.PACK_AB_MERGE_C R56, R19, R56, RZ ;  /* 0x000000381338723e */ /* 0x000fc600048070ff */
[----:B------:R-:W-:Y:S01]  /*3570*/  FADD.FTZ R68, R20, R23 ;  /* 0x0000001714447221 */ /* 0x000fe20000010000 */
[----:B------:R-:W-:Y:S01]  /*3580*/  F2FP.SATFINITE.E4M3.F32.PACK_AB_MERGE_C R150, R8, R7, R56 ;  /* 0x000000070896723e */ /* 0x000fe20004807038 */
[----:B------:R-:W0:Y:S01]  /*3590*/  MUFU.EX2 R21, R21 ;  /* 0x0000001500157308 */ /* 0x000e220000000800 */
[----:B-1----:R-:W-:Y:S01]  /*35a0*/  FADD.FTZ R17, R9, R64 ;  /* 0x0000004009117221 */ /* 0x002fe20000010000 */
[C---:B------:R-:W-:Y:S01]  /*35b0*/  FADD.FTZ R23, R67.reuse, R68 ;  /* 0x0000004443177221 */ /* 0x040fe20000010000 */
[----:B------:R-:W-:-:S03]  /*35c0*/  F2FP.SATFINITE.E4M3.F32.PACK_AB_MERGE_C R67, R67, R20, RZ ;  /* 0x000000144343723e */ /* 0x000fc600048070ff */
[----:B------:R-:W-:Y:S01]  /*35d0*/  FADD.FTZ R68, R22, R23 ;  /* 0x0000001716447221 */ /* 0x000fe20000010000 */
[----:B------:R-:W-:Y:S01]  /*35e0*/  F2FP.SATFINITE.E4M3.F32.PACK_AB_MERGE_C R137, R65, R18, R67 ;  /* 0x000000124189723e */ /* 0x000fe20004807043 */
[----:B------:R-:W1:Y:S01]  /*35f0*/  MUFU.EX2 R58, R27 ;  /* 0x0000001b003a7308 */ /* 0x000e620000000800 */
[----:B---3--:R-:W-:Y:S01]  /*3600*/  FADD.FTZ R66, R42, R17 ;  /* 0x000000112a427221 */ /* 0x008fe20000010000 */
[----:B------:R-:W-:-:S06]  /*3610*/  FADD.FTZ R23, R69, R68 ;  /* 0x0000004445177221 */ /* 0x000fcc0000010000 */
[----:B------:R-:W3:Y:S01]  /*3620*/  MUFU.EX2 R11, R11 ;  /* 0x0000000b000b7308 */ /* 0x000ee20000000800 */
[----:B0-----:R-:W-:-:S07]  /*3630*/  FADD.FTZ R17, R21, R66 ;  /* 0x0000004215117221 */ /* 0x001fce0000010000 */
[----:B------:R-:W0:Y:S01]  /*3640*/  MUFU.EX2 R44, R44 ;  /* 0x0000002c002c7308 */ /* 0x000e220000000800 */
[C---:B-1----:R-:W-:Y:S01]  /*3650*/  FADD.FTZ R66, R58.reuse, R17 ;  /* 0x000000113a427221 */ /* 0x042fe20000010000 */
[----:B------:R-:W-:-:S04]  /*3660*/  F2FP.SATFINITE.E4M3.F32.PACK_AB_MERGE_C R21, R58, R21, RZ ;  /* 0x000000153a15723e */ /* 0x000fc800048070ff */
[----:B------:R-:W-:Y:S02]  /*3670*/  F2FP.SATFINITE.E4M3.F32.PACK_AB_MERGE_C R136, R42, R9, R21 ;  /* 0x000000092a88723e */ /* 0x000fe40004807015 */
[----:B------:R-:W1:Y:S01]  /*3680*/  MUFU.EX2 R29, R29 ;  /* 0x0000001d001d7308 */ /* 0x000e620000000800 */
[----:B---3--:R-:W-:Y:S01]  /*3690*/  FADD.FTZ R17, R11, R66 ;  /* 0x000000420b117221 */ /* 0x008fe20000010000 */
[----:B------:R-:W-:Y:S01]  /*36a0*/  FADD.FTZ R66, R24, R23 ;  /* 0x0000001718427221 */ /* 0x000fe20000010000 */
[----:B------:R-:W-:-:S03]  /*36b0*/  F2FP.SATFINITE.E4M3.F32.PACK_AB_MERGE_C R23, R71, R24, RZ ;  /* 0x000000184717723e */ /* 0x000fc600048070ff */
[----:B------:R-:W-:Y:S01]  /*36c0*/  FADD.FTZ R71, R71, R66 ;  /* 0x0000004247477221 */ /* 0x000fe20000010000 */
[----:B------:R-:W-:Y:S01]  /*36d0*/  F2FP.SATFINITE.E4M3.F32.PACK_AB_MERGE_C R139, R69, R22, R23 ;  /* 0x00000016458b723e */ /* 0x000fe20004807017 */
[----:B------:R-:W3:Y:S01]  /*36e0*/  MUFU.EX2 R60, R35 ;  /* 0x00000023003c7308 */ /* 0x000ee20000000800 */
[----:B0-----:R-:W-:Y:S01]  /*36f0*/  FADD.FTZ R16, R44, R17 ;  /* 0x000000112c107221 */ /* 0x001fe20000010000 */
[----:B------:R-:W-:-:S06]  /*3700*/  FADD.FTZ R20, R26, R71 ;  /* 0x000000471a147221 */ /* 0x000fcc0000010000 */
[----:B------:R-:W0:Y:S01]  /*3710*/  MUFU.EX2 R13, R13 ;  /* 0x0000000d000d7308 */ /* 0x000e220000000800 */
[----:B-1----:R-:W-:-:S07]  /*3720*/  FADD.FTZ R17, R29, R16 ;  /* 0x000000101d117221 */ /* 0x002fce0000010000 */
[----:B------:R-:W1:Y:S01]  /*3730*/  MUFU.EX2 R73, R73 ;  /* 0x0000004900497308 */ /* 0x000e620000000800 */
[C---:B---3--:R-:W-:Y:S01]  /*3740*/  FADD.FTZ R16, R60.reuse, R17 ;  /* 0x000000113c107221 */ /* 0x048fe20000010000 */
[----:B------:R-:W-:-:S04]  /*3750*/  F2FP.SATFINITE.E4M3.F32.PACK_AB_MERGE_C R29, R60, R29, RZ ;  /* 0x0000001d3c1d723e */ /* 0x000fc800048070ff */
[----:B------:R-:W-:Y:S02]  /*3760*/  F2FP.SATFINITE.E4M3.F32.PACK_AB_MERGE_C R138, R44, R11, R29 ;  /* 0x0000000b2c8a723e */ /* 0x000fe4000480701d */
[----:B------:R-:W3:Y:S01]  /*3770*/  MUFU.EX2 R46, R46 ;  /* 0x0000002e002e7308 */ /* 0x000ee20000000800 */
[----:B0-----:R-:W-:-:S07]  /*3780*/  FADD.FTZ R17, R13, R16 ;  /* 0x000000100d117221 */ /* 0x001fce0000010000 */
[----:B------:R-:W0:Y:S01]  /*3790*/  MUFU.EX2 R37, R37 ;  /* 0x0000002500257308 */ /* 0x000e220000000800 */
[----:B-1----:R-:W-:-:S04]  /*37a0*/  FADD.FTZ R19, R73, R20 ;  /* 0x0000001449137221 */ /* 0x002fc80000010000 */
[----:B------:R-:W-:-:S03]  /*37b0*/  FADD.FTZ R24, R28, R19 ;  /* 0x000000131c187221 */ /* 0x000fc60000010000 */
[----:B------:R-:W1:Y:S01]  /*37c0*/  MUFU.EX2 R91, R91 ;  /* 0x0000005b005b7308 */ /* 0x000e620000000800 */
[----:B---3--:R-:W-:-:S07]  /*37d0*/  FADD.FTZ R20, R46, R17 ;  /* 0x000000112e147221 */ /* 0x008fce0000010000 */
[----:B------:R-:W3:Y:S01]  /*37e0*/  MUFU.EX2 R62, R43 ;  /* 0x0000002b003e7308 */ /* 0x000ee20000000800 */
[----:B0-----:R-:W-:-:S07]  /*37f0*/  FADD.FTZ R17, R37, R20 ;  /* 0x0000001425117221 */ /* 0x001fce0000010000 */
[----:B------:R-:W0:Y:S01]  /*3800*/  MUFU.EX2 R30, R30 ;  /* 0x0000001e001e7308 */ /* 0x000e220000000800 */
[C---:B-1----:R-:W-:Y:S01]  /*3810*/  F2FP.SATFINITE.E4M3.F32.PACK_AB_MERGE_C R28, R91.reuse, R28, RZ ;  /* 0x0000001c5b1c723e */ /* 0x042fe200048070ff */
[----:B------:R-:W-:-:S03]  /*3820*/  FADD.FTZ R91, R91, R24 ;  /* 0x000000185b5b7221 */ /* 0x000fc60000010000 */
[----:B------:R-:W-:-:S03]  /*3830*/  F2FP.SATFINITE.E4M3.F32.PACK_AB_MERGE_C R141, R73, R26, R28 ;  /* 0x0000001a498d723e */ /* 0x000fc6000480701c */
[----:B------:R-:W1:Y:S01]  /*3840*/  MUFU.EX2 R15, R15 ;  /* 0x0000000f000f7308 */ /* 0x000e620000000800 */
[C---:B---3--:R-:W-:Y:S01]  /*3850*/  F2FP.SATFINITE.E4M3.F32.PACK_AB_MERGE_C R37, R62.reuse, R37, RZ ;  /* 0x000000253e25723e */ /* 0x048fe200048070ff */
[----:B------:R-:W-:-:S03]  /*3860*/  FADD.FTZ R62, R62, R17 ;  /* 0x000000113e3e7221 */ /* 0x000fc60000010000 */
[----:B------:R-:W-:-:S03]  /*3870*/  F2FP.SATFINITE.E4M3.F32.PACK_AB_MERGE_C R140, R46, R13, R37 ;  /* 0x0000000d2e8c723e */ /* 0x000fc60004807025 */
[----:B------:R-:W3:Y:S01]  /*3880*/  MUFU.EX2 R93, R93 ;  /* 0x0000005d005d7308 */ /* 0x000ee20000000800 */
[----:B0-----:R-:W-:Y:S01]  /*3890*/  FADD.FTZ R10, R30, R91 ;  /* 0x0000005b1e0a7221 */ /* 0x001fe20000010000 */
[----:B------:R-:W-:-:S06]  /*38a0*/  IMAD.MOV.U32 R91, RZ, RZ, R89 ;  /* 0x000000ffff5b7224 */ /* 0x000fcc00078e0059 */
        /* <DEDUP_REMOVED lines=10> */
[----:B------:R-:W-:Y:S01]  /*3950*/  MUFU.EX2 R36, R36 ;  /* 0x0000002400247308 */ /* 0x000fe20000000800 */
[C---:B0-----:R-:W-:Y:S01]  /*3960*/  F2FP.SATFINITE.E4M3.F32.PACK_AB_MERGE_C R32, R95.reuse, R32, RZ ;  /* 0x000000205f20723e */ /* 0x041fe200048070ff */
[----:B------:R-:W-:-:S03]  /*3970*/  FADD.FTZ R95, R95, R18 ;  /* 0x000000125f5f7221 */ /* 0x000fc60000010000 */
[----:B------:R-:W-:Y:S01]  /*3980*/  F2FP.SATFINITE.E4M3.F32.PACK_AB_MERGE_C R143, R93, R30, R32 ;  /* 0x0000001e5d8f723e */ /* 0x000fe20004807020 */
[----:B------:R-:W-:Y:S02]  /*3990*/  IMAD.MOV.U32 R93, RZ, RZ, R89 ;  /* 0x000000ffff5d7224 */ /* 0x000fe400078e0059 */
[----:B------:R-:W0:Y:S01]  /*39a0*/  MUFU.EX2 R99, R99 ;  /* 0x0000006300637308 */ /* 0x000e220000000800 */
[C---:B-1----:R-:W-:Y:S01]  /*39b0*/  F2FP.SATFINITE.E4M3.F32.PACK_AB_MERGE_C R51, R64.reuse, R51, RZ ;  /* 0x000000334033723e */ /* 0x042fe200048070ff */
[----:B------:R-:W-:-:S03]  /*39c0*/  FADD.FTZ R64, R64, R17 ;  /* 0x0000001140407221 */ /* 0x000fc60000010000 */
[----:B------:R-:W-:-:S03]  /*39d0*/  F2FP.SATFINITE.E4M3.F32.PACK_AB_MERGE_C R142, R52, R15, R51 ;  /* 0x0000000f348e723e */ /* 0x000fc60004807033 */
[----:B------:R-:W1:Y:S08]  /*39e0*/  MUFU.EX2 R34, R34 ;  /* 0x0000002200227308 */ /* 0x000e700000000800 */
[----:B------:R-:W3:Y:S01]  /*39f0*/  MUFU.EX2 R53, R53 ;  /* 0x0000003500357308 */ /* 0x000ee20000000800 */
[----:B0-----:R-:W-:-:S07]  /*3a00*/  F2FP.SATFINITE.E4M3.F32.PACK_AB_MERGE_C R18, R99, R36, RZ ;  /* 0x000000246312723e */ /* 0x001fce00048070ff */
[----:B------:R-:W0:Y:S01]  /*3a10*/  MUFU.EX2 R97, R97 ;  /* 0x0000006100617308 */ /* 0x000e220000000800 */
[----:B-1----:R-:W-:Y:S01]  /*3a20*/  FADD.FTZ R14, R34, R95 ;  /* 0x0000005f220e7221 */ /* 0x002fe20000010000 */
[----:B------:R-:W-:-:S06]  /*3a30*/  IMAD.MOV.U32 R95, RZ, RZ, R89 ;  /* 0x000000ffff5f7224 */ /* 0x000fcc00078e0059 */
[----:B------:R-:W1:Y:S01]  /*3a40*/  MUFU.EX2 R12, R87 ;  /* 0x00000057000c7308 */ /* 0x000e620000000800 */
[----:B---3--:R-:W-:-:S07]  /*3a50*/  FADD.FTZ R17, R53, R64 ;  /* 0x0000004035117221 */ /* 0x008fce0000010000 */
[----:B------:R-:W3:Y:S01]  /*3a60*/  MUFU.EX2 R75, R75 ;  /* 0x0000004b004b7308 */ /* 0x000ee20000000800 */
[C---:B0-----:R-:W-:Y:S01]  /*3a70*/  F2FP.SATFINITE.E4M3.F32.PACK_AB_MERGE_C R145, R97.reuse, R34, R18 ;  /* 0x000000226191723e */ /* 0x041fe20004807012 */
[----:B------:R-:W-:-:S04]  /*3a80*/  FADD.FTZ R97, R97, R14 ;  /* 0x0000000e61617221 */ /* 0x000fc80000010000 */
[----:B------:R-:W-:Y:S01]  /*3a90*/  FADD.FTZ R36, R36, R97 ;  /* 0x0000006124247221 */ /* 0x000fe20000010000 */
[----:B------:R-:W-:Y:S01]  /*3aa0*/  IMAD.MOV.U32 R97, RZ, RZ, R89 ;  /* 0x000000ffff617224 */ /* 0x000fe200078e0059 */
[----:B------:R-:W0:Y:S01]  /*3ab0*/  MUFU.EX2 R16, R77 ;  /* 0x0000004d00107308 */ /* 0x000e220000000800 */
[----:B-1----:R-:W-:Y:S01]  /*3ac0*/  FADD.FTZ R6, R12, R17 ;  /* 0x000000110c067221 */ /* 0x002fe20000010000 */
[----:B------:R-:W-:-:S06]  /*3ad0*/  FADD.FTZ R99, R99, R36 ;  /* 0x0000002463637221 */ /* 0x000fcc0000010000 */
[----:B------:R-:W-:Y:S01]  /*3ae0*/  MUFU.EX2 R40, R40 ;  /* 0x0000002800287308 */ /* 0x000fe20000000800 */
[----:B---3--:R-:W-:-:S07]  /*3af0*/  FADD.FTZ R3, R75, R6 ;  /* 0x000000064b037221 */ /* 0x008fce0000010000 */
[----:B------:R-:W1:Y:S01]  /*3b00*/  MUFU.EX2 R103, R103 ;  /* 0x0000006700677308 */ /* 0x000e620000000800 */
[C---:B0-----:R-:W-:Y:S01]  /*3b10*/  F2FP.SATFINITE.E4M3.F32.PACK_AB_MERGE_C R75, R16.reuse, R75, RZ ;  /* 0x0000004b104b723e */ /* 0x041fe200048070ff */
[----:B------:R-:W-:-:S03]  /*3b20*/  FADD.FTZ R16, R16, R3 ;  /* 0x0000000310107221 */ /* 0x000fc60000010000 */
[----:B------:R-:W-:-:S03]  /*3b30*/  F2FP.SATFINITE.E4M3.F32.PACK_AB_MERGE_C R144, R12, R53, R75 ;  /* 0x000000350c90723e */ /* 0x000fc6000480704b */
[----:B------:R-:W0:Y:S08]  /*3b40*/  MUFU.EX2 R38, R38 ;  /* 0x0000002600267308 */ /* 0x000e300000000800 */
[----:B------:R-:W3:Y:S01]  /*3b50*/  MUFU.EX2 R79, R79 ;  /* 0x0000004f004f7308 */ /* 0x000ee20000000800 */
[----:B-1----:R-:W-:-:S07]  /*3b60*/  F2FP.SATFINITE.E4M3.F32.PACK_AB_MERGE_C R7, R103, R40, RZ ;  /* 0x000000286707723e */ /* 0x002fce00048070ff */
[----:B------:R-:W1:Y:S01]  /*3b70*/  MUFU.EX2 R101, R101 ;  /* 0x0000006500657308 */ /* 0x000e620000000800 */
[----:B0-----:R-:W-:Y:S01]  /*3b80*/  FADD.FTZ R6, R38, R99 ;  /* 0x0000006326067221 */ /* 0x001fe20000010000 */
[----:B------:R-:W-:-:S06]  /*3b90*/  IMAD.MOV.U32 R99, RZ, RZ, R89 ;  /* 0x000000ffff637224 */ /* 0x000fcc00078e0059 */
[----:B------:R-:W0:Y:S01]  /*3ba0*/  MUFU.EX2 R10, R81 ;  /* 0x00000051000a7308 */ /* 0x000e220000000800 */
[----:B---3--:R-:W-:-:S07]  /*3bb0*/  FADD.FTZ R3, R79, R16 ;  /* 0x000000104f037221 */ /* 0x008fce0000010000 */
[----:B------:R-:W-:Y:S01]  /*3bc0*/  MUFU.EX2 R83, R83 ;  /* 0x0000005300537308 */ /* 0x000fe20000000800 */
[C---:B-1----:R-:W-:Y:S01]  /*3bd0*/  F2FP.SATFINITE.E4M3.F32.PACK_AB_MERGE_C R147, R101.reuse, R38, R7 ;  /* 0x000000266593723e */ /* 0x042fe20004807007 */
[----:B------:R-:W-:-:S04]  /*3be0*/  FADD.FTZ R101, R101, R6 ;  /* 0x0000000665657221 */ /* 0x000fc80000010000 */
[----:B------:R-:W-:Y:S01]  /*3bf0*/  FADD.FTZ R8, R40, R101 ;  /* 0x0000006528087221 */ /* 0x000fe20000010000 */
[----:B------:R-:W-:Y:S01]  /*3c00*/  IMAD.MOV.U32 R101, RZ, RZ, R89 ;  /* 0x000000ffff657224 */ /* 0x000fe200078e0059 */
[----:B------:R-:W1:Y:S01]  /*3c10*/  MUFU.EX2 R54, R54 ;  /* 0x0000003600367308 */ /* 0x000e620000000800 */
[----:B0-----:R-:W-:Y:S01]  /*3c20*/  FADD.FTZ R6, R10, R3 ;  /* 0x000000030a067221 */ /* 0x001fe20000010000 */
[----:B------:R-:W-:Y:S01]  /*3c30*/  FADD.FTZ R8, R103, R8 ;  /* 0x0000000867087221 */ /* 0x000fe20000010000 */
[----:B------:R-:W-:Y:S01]  /*3c40*/  IMAD.MOV.U32 R103, RZ, RZ, R89 ;  /* 0x000000ffff677224 */ /* 0x000fe200078e0059 */
[----:B-1----:R-:W-:Y:S01]  /*3c50*/  F2FP.SATFINITE.E4M3.F32.PACK_AB_MERGE_C R3, R54, R83, RZ ;  /* 0x000000533603723e */ /* 0x002fe200048070ff */
[----:B------:R-:W-:-:S03]  /*3c60*/  FADD.FTZ R83, R83, R6 ;  /* 0x0000000653537221 */ /* 0x000fc60000010000 */
[----:B------:R-:W-:Y:S01]  /*3c70*/  F2FP.SATFINITE.E4M3.F32.PACK_AB_MERGE_C R146, R10, R79, R3 ;  /* 0x0000004f0a92723e */ /* 0x000fe20004807003 */
[----:B------:R-:W-:Y:S01]  /*3c80*/  FADD.FTZ R6, R54, R83 ;  /* 0x0000005336067221 */ /* 0x000fe20000010000 */
[----:B--2---:R-:W-:Y:S06]  /*3c90*/  @!P1 BRA `(.L_x_11028) ;  /* 0x0000002400609947 */ /* 0x004fec0003800000 */
        /* <DEDUP_REMOVED lines=27> */
[----:B------:R-:W-:-:S05]  /*3e50*/  UMOV UR6, URZ ;  /* 0x0000003f00067c82 */ /* 0x000fca0008000000 */
.L_x_11039:
[----:B------:R-:W-:-:S04]  /*3e60*/  UISETP.NE.AND UP0, UPT, UR6, 0x1, UPT ;  /* 0x000000010600788c */ /* 0x000fc8000bf05270 */
[----:B------:R-:W-:-:S04]  /*3e70*/  USEL UR4, URZ, 0x1, UP0 ;  /* 0x000000013f047887 */ /* 0x000fc80008000000 */
[----:B------:R-:W-:Y:S01]  /*3e80*/  ULOP3.LUT UR4, UR5, UR4, URZ, 0x3c, !UPT ;  /* 0x0000000405047292 */ /* 0x000fe2000f8e3c3f */
[----:B------:R-:W-:Y:S11]  /*3e90*/  @!P0 BRA `(.L_x_11029) ;  /* 0x0000000000048947 */ /* 0x000ff60003800000 */
[----:B------:R-:W-:Y:S01]  /*3ea0*/  BPT.TRAP 0x1 ;  /* 0x000000040000795c */ /* 0x000fe20000300000 */
.L_x_11029:
[----:B------:R-:W-:Y:S01]  /*3eb0*/  UIADD3 UR10, UR6, 0x1, URZ ;  /* 0x00000001060a7890 */ /* 0x000fe2000fffe03f */
[----:B------:R-:W-:-:S03]  /*3ec0*/  IMAD.U32 R9, RZ, RZ, UR4 ;  /* 0x00000004ff097e24 */ /* 0x000fc6000f8e00ff */
[----:B------:R-:W-:Y:S02]  /*3ed0*/  UISETP.NE.AND UP0, UPT, UR10, 0x2, UPT ;  /* 0x000000020a00788c */ /* 0x000fe4000bf05270 */
[----:B------:R-:W-:Y:S02]  /*3ee0*/  SHF.L.U32 R9, R9, 0x1f, RZ ;  /* 0x0000001f09097819 */ /* 0x000fe400000006ff */
[----:B------:R-:W-:-:S04]  /*3ef0*/  USEL UR10, UR10, URZ, UP0 ;  /* 0x0000003f0a0a7287 */ /* 0x000fc80008000000 */
[----:B------:R-:W-:Y:S02]  /*3f00*/  ULEA UR17, UR10, UR40, 0x3 ;  /* 0x000000280a117291 */ /* 0x000fe4000f8e183f */
[----:B------:R-:W-:-:S07]  /*3f10*/  MOV R2, UR10 ;  /* 0x0000000a00027c02 */ /* 0x000fce0008000f00 */
[----:B------:R0:W1:Y:S01]  /*3f20*/  SYNCS.PHASECHK.TRANS64.TRYWAIT P1, [UR17+0x17030], R9 ;  /* 0x01703009ff0075a7 */ /* 0x0000620008020151 */
[----:B------:R-:W-:Y:S05]  /*3f30*/  @!P0 BRA `(.L_x_11030) ;  /* 0x0000000000048947 */ /* 0x000fea0003800000 */
[----:B------:R-:W-:Y:S01]  /*3f40*/  BPT.TRAP 0x1 ;  /* 0x000000040000795c */ /* 0x000fe20000300000 */
.L_x_11030:
[----:B-1----:R-:W-:Y:S05]  /*3f50*/  @P1 BRA `(.L_x_11031) ;  /* 0x0000000000081947 */ /* 0x002fea0003800000 */
[----:B------:R-:W1:Y:S02]  /*3f60*/  SYNCS.PHASECHK.TRANS64.TRYWAIT P1, [UR17+0x17030], R9 ;  /* 0x01703009ff0075a7 */ /* 0x000e640008020151 */
[----:B-1----:R-:W-:Y:S05]  /*3f70*/  @!P1 BRA `(.L_x_11032) ;  /* 0x0000008800789947 */ /* 0x002fea0003800000 */
.L_x_11031:
[----:B------:R-:W-:Y:S01]  /*3f80*/  R2UR UR22, R2 ;  /* 0x00000000021672ca */ /* 0x000fe200000e0000 */
[----:B------:R-:W-:Y:S01]  /*3f90*/  WARPGROUP.ARRIVE ;  /* 0x00000000000079c5 */ /* 0x000fe20000000000 */
[----:B------:R-:W-:Y:S01]  /*3fa0*/  R2UR UR20, R4 ;  /* 0x00000000041472ca */ /* 0x000fe200000e0000 */
[----:B------:R-:W-:Y:S01]  /*3fb0*/  UMOV UR23, 0xc0000010 ;  /* 0xc000001000177882 */ /* 0x000fe20000000000 */
[----:B------:R-:W-:Y:S01]  /*3fc0*/  R2UR UR21, R5 ;  /* 0x00000000051572ca */ /* 0x000fe200000e0000 */
[----:B------:R-:W-:Y:S01]  /*3fd0*/  UMOV UR11, 0xc0000010 ;  /* 0xc0000010000b7882 */ /* 0x000fe20000000000 */
[----:B------:R-:W-:-:S07]  /*3fe0*/  UMOV UR15, 0xc0000010 ;  /* 0xc0000010000f7882 */ /* 0x000fce0000000000 */
[----:B------:R-:W-:-:S04]  /*3ff0*/  UIMAD UR22, UR22, 0x300, UR16 ;  /* 0x00000300161678a4 */ /* 0x000fc8000f8e0210 */
[----:B------:R-:W-:Y:S02]  /*4000*/  UIADD3 UR10, UR22, 0x100, URZ ;  /* 0x00000100160a7890 */ /* 0x000fe4000fffe03f */
[----:B------:R-:W-:-:S03]  /*4010*/  UIADD3 UR14, UR22, 0x200, URZ ;  /* 0x00000200160e7890 */ /* 0x000fc6000fffe03f */
        /* <DEDUP_REMOVED lines=10> */
.L_x_11033:
[----:B------:R-:W-:Y:S01]  /*40c0*/  ULEA UR14, UR6, UR40, 0x3 ;  /* 0x00000028060e7291 */ /* 0x000fe2000f8e183f */
[----:B01----:R-:W-:-:S05]  /*40d0*/  IMAD.U32 R9, RZ, RZ, UR5 ;  /* 0x00000005ff097e24 */ /* 0x003fca000f8e00ff */
[----:B------:R-:W-:-:S04]  /*40e0*/  SHF.L.U32 R9, R9, 0x1f, RZ ;  /* 0x0000001f09097819 */ /* 0x000fc800000006ff */
[----:B------:R0:W1:Y:S01]  /*40f0*/  SYNCS.PHASECHK.TRANS64.TRYWAIT P1, [UR14+0x17050], R9 ;  /* 0x01705009ff0075a7 */ /* 0x000062000802014e */
[----:B------:R-:W-:Y:S05]  /*4100*/  @!P0 BRA `(.L_x_11034) ;  /* 0x0000000000048947 */ /* 0x000fea0003800000 */
[----:B------:R-:W-:Y:S01]  /*4110*/  BPT.TRAP 0x1 ;  /* 0x000000040000795c */ /* 0x000fe20000300000 */
.L_x_11034:
[----:B-1----:R-:W-:Y:S05]  /*4120*/  @P1 BRA `(.L_x_11035) ;  /* 0x0000000000081947 */ /* 0x002fea0003800000 */
[----:B------:R-:W1:Y:S02]  /*4130*/  SYNCS.PHASECHK.TRANS64.TRYWAIT P1, [UR14+0x17050], R9 ;  /* 0x01705009ff0075a7 */ /* 0x000e64000802014e */
[----:B-1----:R-:W-:Y:S05]  /*4140*/  @!P1 BRA `(.L_x_11036) ;  /* 0x00000088001c9947 */ /* 0x002fea0003800000 */
.L_x_11035:
        /* <DEDUP_REMOVED lines=8> */
[----:B------:R-:W-:Y:S01]  /*41d0*/  QGMMA.64x96x32.F32.E4M3.E4M3 R88, R148, gdesc[UR8], R88, gsb0 ;  /* 0x0160000894587df3 */ /* 0x000fe20008000858 */
[----:B------:R-:W-:Y:S01]  /*41e0*/  UIADD3 UR10, UR6, 0x2, URZ ;  /* 0x00000002060a7890 */ /* 0x000fe2000fffe03f */
[----:B------:R-:W-:Y:S01]  /*41f0*/  UMOV UR11, 0x40000040 ;  /* 0x40000040000b7882 */ /* 0x000fe20000000000 */
[----:B------:R-:W-:Y:S02]  /*4200*/  WARPGROUP.DEPBAR.LE gsb0, 0x0 ;  /* 0x00008000000079c5 */ /* 0x000fe40000010000 */
[----:B------:R-:W-:-:S06]  /*4210*/  WARPGROUP.ARRIVE ;  /* 0x00000000000079c5 */ /* 0x000fcc0000000000 */
[----:B------:R-:W-:Y:S01]  /*4220*/  QGMMA.64x96x32.F32.E4M3.E4M3 R88, R136, gdesc[UR8], R88, gsb0 ;  /* 0x0160000888587df3 */ /* 0x000fe20008000858 */
[----:B------:R-:W-:Y:S01]  /*4230*/  UIADD3 UR10, UR6, 0x4, URZ ;  /* 0x00000004060a7890 */ /* 0x000fe2000fffe03f */
[----:B------:R-:W-:Y:S01]  /*4240*/  UMOV UR11, 0x40000040 ;  /* 0x40000040000b7882 */ /* 0x000fe20000000000 */
[----:B------:R-:W-:Y:S01]  /*4250*/  UIADD3 UR6, UR6, 0x6, URZ ;  /* 0x0000000606067890 */ /* 0x000fe2000fffe03f */
[----:B------:R-:W-:Y:S02]  /*4260*/  WARPGROUP.DEPBAR.LE gsb0, 0x0 ;  /* 0x00008000000079c5 */ /* 0x000fe40000010000 */
[----:B------:R-:W-:-:S06]  /*4270*/  WARPGROUP.ARRIVE ;  /* 0x00000000000079c5 */ /* 0x000fcc0000000000 */
[----:B------:R-:W-:Y:S01]  /*4280*/  QGMMA.64x96x32.F32.E4M3.E4M3 R88, R140, gdesc[UR8], R88, gsb0 ;  /* 0x016000088c587df3 */ /* 0x000fe20008000858 */
[----:B------:R-:W-:Y:S01]  /*4290*/  UMOV UR10, UR6 ;  /* 0x00000006000a7c82 */ /* 0x000fe20008000000 */
[----:B------:R-:W-:Y:S01]  /*42a0*/  UMOV UR11, 0x40000040 ;  /* 0x40000040000b7882 */ /* 0x000fe20000000000 */
[----:B------:R-:W-:Y:S02]  /*42b0*/  WARPGROUP.DEPBAR.LE gsb0, 0x0 ;  /* 0x00008000000079c5 */ /* 0x000fe40000010000 */
[----:B------:R-:W-:-:S06]  /*42c0*/  WARPGROUP.ARRIVE ;  /* 0x00000000000079c5 */ /* 0x000fcc0000000000 */
[----:B------:R-:W-:Y:S03]  /*42d0*/  QGMMA.64x96x32.F32.E4M3.E4M3 R88, R144, gdesc[UR8], R88, gsb0 ;  /* 0x0160000890587df3 */ /* 0x000fe60008000858 */
[----:B------:R-:W-:Y:S02]  /*42e0*/  WARPGROUP.DEPBAR.LE gsb0, 0x0 ;  /* 0x00008000000079c5 */ /* 0x000fe40000010000 */
[----:B------:R-:W-:Y:S05]  /*42f0*/  @!P0 BRA `(.L_x_11037) ;  /* 0x0000000000048947 */ /* 0x000fea0003800000 */
[----:B------:R-:W-:Y:S01]  /*4300*/  BPT.TRAP 0x1 ;  /* 0x000000040000795c */ /* 0x000fe20000300000 */
.L_x_11037:
[C---:B-1----:R-:W-:Y:S01]  /*4310*/  FMUL.FTZ R10, R0.reuse, R24 ;  /* 0x00000018000a7220 */ /* 0x042fe20000410000 */
        /* <DEDUP_REMOVED lines=80> */
[----:B------:R-:W-:Y:S01]  /*4820*/  FMUL.FTZ R87, R0, R87 ;  /* 0x0000005700577220 */ /* 0x000fe20000410000 */
[----:B------:R-:W-:-:S04]  /*4830*/  UIADD3 UR5, UR17, 0x17040, URZ ;  /* 0x0001704011057890 */ /* 0x000fc8000fffe03f */
        /* <DEDUP_REMOVED lines=110> */
[----:B------:R-:W1:Y:S03]  /*4f20*/  LDC R48, c[0x0][0x988] ;  /* 0x00026200ff307b82 */ /* 0x000e660000000800 */
[----:B------:R-:W3:Y:S01]  /*4f30*/  SHFL.BFLY PT, R49, R52, 0x2, 0x1f ;  /* 0x0c401f0034317f89 */ /* 0x000ee200000e0000 */
[----:B--2---:R-:W-:-:S04]  /*4f40*/  FMNMX.FTZ R50, R149, R50, !PT ;  /* 0x0000003295327209 */ /* 0x004fc80007810000 */
[----:B0-----:R-:W-:-:S05]  /*4f50*/  FMNMX.FTZ R50, R87, R50, !PT ;  /* 0x0000003257327209 */ /* 0x001fca0007810000 */
[----:B------:R-:W0:Y:S01]  /*4f60*/  SHFL.BFLY PT, R63, R50, 0x2, 0x1f ;  /* 0x0c401f00323f7f89 */ /* 0x000e2200000e0000 */
[----:B---3--:R-:W-:Y:S02]  /*4f70*/  FMNMX.FTZ R54, R52, R49, !PT ;  /* 0x0000003134367209 */ /* 0x008fe40007810000 */
[----:B0-----:R-:W-:-:S03]  /*4f80*/  FMNMX.FTZ R56, R50, R63, !PT ;  /* 0x0000003f32387209 */ /* 0x001fc60007810000 */
[----:B------:R-:W0:Y:S04]  /*4f90*/  SHFL.BFLY PT, R63, R54, 0x1, 0x1f ;  /* 0x0c201f00363f7f89 */ /* 0x000e2800000e0000 */
[----:B------:R-:W2:Y:S01]  /*4fa0*/  SHFL.BFLY PT, R49, R56, 0x1, 0x1f ;  /* 0x0c201f0038317f89 */ /* 0x000ea200000e0000 */
[----:B0-----:R-:W-:Y:S02]  /*4fb0*/  FMNMX.FTZ R63, R54, R63, !PT ;  /* 0x0000003f363f7209 */ /* 0x001fe40007810000 */
[----:B--2---:R-:W-:-:S03]  /*4fc0*/  FMNMX.FTZ R49, R56, R49, !PT ;  /* 0x0000003138317209 */ /* 0x004fc60007810000 */
[C---:B------:R-:W-:Y:S01]  /*4fd0*/  FADD.FTZ R3, -R63.reuse, R3 ;  /* 0x000000033f037221 */ /* 0x040fe20000010100 */
[----:B-1----:R-:W-:-:S03]  /*4fe0*/  FFMA.FTZ R60, R63, R48, -8 ;  /* 0xc10000003f3c7423 */ /* 0x002fc60000010030 */
[-C--:B------:R-:W-:Y:S01]  /*4ff0*/  FMUL.FTZ R58, R3, R48.reuse ;  /* 0x00000030033a7220 */ /* 0x080fe20000410000 */
[----:B------:R-:W-:-:S01]  /*5000*/  FFMA.FTZ R50, R53, R48, -R60 ;  /* 0x0000003035327223 */ /* 0x000fc2000001083c */
[----:B------:R-:W-:Y:S01]  /*5010*/  FADD.FTZ R3, -R49, R7 ;  /* 0x0000000731037221 */ /* 0x000fe20000010100 */
        /* <DEDUP_REMOVED lines=31> */
[----:B------:R-:W-:-:S01]  /*5210*/  FFMA.FTZ R73, R85, R48, -R60 ;  /* 0x0000003055497223 */ /* 0x000fc2000001083c */
[-C--:B------:R-:W-:Y:S01]  /*5220*/  FFMA.FTZ R60, R49, R48.reuse, -8 ;  /* 0xc1000000313c7423 */ /* 0x080fe20000010030 */
[-C--:B------:R-:W-:Y:S01]  /*5230*/  FMUL.FTZ R3, R3, R48.reuse ;  /* 0x0000003003037220 */ /* 0x080fe20000410000 */
[----:B------:R-:W0:Y:S02]  /*5240*/  MUFU.EX2 R10, R10 ;  /* 0x0000000a000a7308 */ /* 0x000e240000000800 */
        /* <DEDUP_REMOVED lines=31> */
[----:B-1----:R-:W-:-:S07]  /*5440*/  FFMA.FTZ R8, R3, R8, R12 ;  /* 0x0000000803087223 */ /* 0x002fce000001000c */
        /* <DEDUP_REMOVED lines=130> */
.L_x_11038:
        /* <DEDUP_REMOVED lines=89> */
[----:B------:R-:W-:Y:S01]  /*6200*/  F2FP.SATFINITE.E4M3.F32.PACK_AB_MERGE_C R147, R74, R69, R14 ;  /* 0x000000454a93723e */ /* 0x000fe2000480700e */
[----:B------:R-:W-:Y:S06]  /*6210*/  @P1 BRA `(.L_x_11039) ;  /* 0xffffffdc00101947 */ /* 0x000fec000383ffff */
.L_x_11028:
[----:B------:R-:W-:Y:S06]  /*6220*/  BAR.ARV 0x8, 0x200 ;  /* 0x0208000000007b1d */ /* 0x000fec0000002000 */
[----:B------:R-:W-:Y:S05]  /*6230*/  @!P0 BRA `(.L_x_11040) ;  /* 0x0000000000048947 */ /* 0x000fea0003800000 */
[----:B------:R-:W-:Y:S01]  /*6240*/  BPT.TRAP 0x1 ;  /* 0x000000040000795c */ /* 0x000fe20000300000 */
.L_x_11040:
[----:B------:R-:W-:Y:S01]  /*6250*/  R2UR UR16, R2 ;  /* 0x00000000021072ca */ /* 0x000fe200000e0000 */
[----:B------:R-:W-:-:S05]  /*6260*/  IMAD.U32 R0, RZ, RZ, UR4 ;  /* 0x00000004ff007e24 */ /* 0x000fca000f8e00ff */
[----:B------:R-:W-:-:S07]  /*6270*/  SHF.L.U32 R0, R0, 0x1f, RZ ;  /* 0x0000001f00007819 */ /* 0x000fce00000006ff */
[----:B------:R-:W-:-:S09]  /*6280*/  ULEA UR16, UR16, UR40, 0x3 ;  /* 0x0000002810107291 */ /* 0x000fd2000f8e183f */
[----:B------:R0:W1:Y:S01]  /*6290*/  SYNCS.PHASECHK.TRANS64.TRYWAIT P1, [UR16+0x17050], R0 ;  /* 0x01705000ff0075a7 */ /* 0x0000620008020150 */
[----:B------:R-:W-:Y:S05]  /*62a0*/  @!P0 BRA `(.L_x_11041) ;  /* 0x0000000000048947 */ /* 0x000fea0003800000 */
[----:B------:R-:W-:Y:S01]  /*62b0*/  BPT.TRAP 0x1 ;  /* 0x000000040000795c */ /* 0x000fe20000300000 */
.L_x_11041:
[----:B-1----:R-:W-:Y:S05]  /*62c0*/  @P1 BRA `(.L_x_11042) ;  /* 0x0000000000081947 */ /* 0x002fea0003800000 */
[----:B------:R-:W1:Y:S02]  /*62d0*/  SYNCS.PHASECHK.TRANS64.TRYWAIT P1, [UR16+0x17050], R0 ;  /* 0x01705000ff0075a7 */ /* 0x000e640008020150 */
[----:B-1----:R-:W-:Y:S05]  /*62e0*/  @!P1 BRA `(.L_x_11043) ;  /* 0x0000006400cc9947 */ /* 0x002fea0003800000 */
.L_x_11042:
[----:B------:R-:W-:Y:S01]  /*62f0*/  ULDC.64 UR10, c[0x0][0x9a0] ;  /* 0x00026800000a7ab9 */ /* 0x000fe20000000a00 */
[----:B------:R-:W-:Y:S01]  /*6300*/  UIADD3 UR40, UR40, 0x400, URZ ;  /* 0x0000040028287890 */ /* 0x000fe2000fffe03f */
[----:B------:R-:W-:Y:S01]  /*6310*/  R2UR UR15, R2 ;  /* 0x00000000020f72ca */ /* 0x000fe200000e0000 */
[----:B------:R-:W-:Y:S01]  /*6320*/  UISETP.NE.U32.AND UP0, UPT, UR10, URZ, UPT ;  /* 0x0000003f0a00728c */ /* 0x000fe2000bf05070 */
[----:B------:R-:W-:Y:S01]  /*6330*/  WARPGROUP.ARRIVE ;  /* 0x00000000000079c5 */ /* 0x000fe20000000000 */
[----:B------:R-:W-:Y:S01]  /*6340*/  USHF.R.U32.HI UR40, URZ, 0x4, UR40 ;  /* 0x000000043f287899 */ /* 0x000fe20008011628 */
[----:B------:R-:W-:Y:S01]  /*6350*/  IMAD.MOV.U32 R4, RZ, RZ, 0x3f800000 ;  /* 0x3f800000ff047424 */ /* 0x000fe200078e00ff */
[----:B------:R-:W-:Y:S02]  /*6360*/  UISETP.NE.AND.EX UP0, UPT, UR11, URZ, UPT, UP0 ;  /* 0x0000003f0b00728c */ /* 0x000fe4000bf05300 */
[----:B------:R-:W-:-:S04]  /*6370*/  ULOP3.LUT UR40, UR40, 0x3fff, URZ, 0xc0, !UPT ;  /* 0x00003fff28287892 */ /* 0x000fc8000f8ec03f */
[----:B------:R-:W-:Y:S01]  /*6380*/  ULOP3.LUT UR40, UR40, 0x10000, URZ, 0xfc, !UPT ;  /* 0x0001000028287892 */ /* 0x000fe2000f8efc3f */
[----:B------:R-:W-:-:S04]  /*6390*/  PLOP3.LUT P1, PT, PT, PT, UP0, 0x80, 0x0 ;  /* 0x000000000000781c */ /* 0x000fc80003f2f008 */
[----:B------:R-:W-:Y:S01]  /*63a0*/  @UP0 ULDC.64 UR8, c[0x0][0x9c8] ;  /* 0x0002720000080ab9 */ /* 0x000fe20000000a00 */
[----:B------:R-:W-:Y:S02]  /*63b0*/  @UP0 USHF.R.S32.HI UR14, URZ, 0x1f, UR36 ;  /* 0x0000001f3f0e0899 */ /* 0x000fe40008011424 */
[----:B------:R-:W-:Y:S02]  /*63c0*/  @UP0 UIMAD UR6, UR47, UR8, URZ ;  /* 0x000000082f0602a4 */ /* 0x000fe4000f8e023f */
[----:B------:R-:W-:Y:S02]  /*63d0*/  @UP0 UIMAD.WIDE.U32 UR4, UR46, UR8, URZ ;  /* 0x000000082e0402a5 */ /* 0x000fe4000f8e003f */
[----:B------:R-:W-:Y:S02]  /*63e0*/  @UP0 UIMAD UR8, UR46, UR9, UR6 ;  /* 0x000000092e0802a4 */ /* 0x000fe4000f8e0206 */
[----:B------:R-:W-:Y:S01]  /*63f0*/  UIMAD UR6, UR15, 0x300, UR40 ;  /* 0x000003000f0678a4 */ /* 0x000fe2000f8e0228 */
[----:B------:R-:W-:-:S02]  /*6400*/  @UP0 ULDC.64 UR12, c[0x0][0x9d0] ;  /* 0x00027400000c0ab9 */ /* 0x000fc40000000a00 */
[----:B------:R-:W-:Y:S01]  /*6410*/  UMOV UR15, 0x40000040 ;  /* 0x40000040000f7882 */ /* 0x000fe20000000000 */
[----:B------:R-:W-:Y:S02]  /*6420*/  @UP0 UIMAD UR9, UR14, UR12, URZ ;  /* 0x0000000c0e0902a4 */ /* 0x000fe4000f8e023f */
[----:B------:R-:W-:Y:S01]  /*6430*/  @UP0 UIADD3 UR5, UR5, UR8, URZ ;  /* 0x0000000805050290 */ /* 0x000fe2000fffe03f */
[----:B------:R-:W-:Y:S01]  /*6440*/  UMOV UR14, UR6 ;  /* 0x00000006000e7c82 */ /* 0x000fe20008000000 */
[----:B------:R-:W-:Y:S02]  /*6450*/  @UP0 UIMAD UR9, UR36, UR13, UR9 ;  /* 0x0000000d240902a4 */ /* 0x000fe4000f8e0209 */
[----:B------:R-:W-:Y:S01]  /*6460*/  QGMMA.64x96x32.F32.E4M3.E4M3 R88, R148, gdesc[UR12], R88, gsb0 ;  /* 0x0160000c94587df3 */ /* 0x000fe20008000858 */
[----:B------:R-:W-:-:S04]  /*6470*/  @UP0 UIMAD.WIDE.U32 UR4, UR36, UR12, UR4 ;  /* 0x0000000c240402a5 */ /* 0x000fc8000f8e0004 */
[----:B------:R-:W-:Y:S02]  /*6480*/  @UP0 UIADD3 UR5, UR5, UR9, URZ ;  /* 0x0000000905050290 */ /* 0x000fe4000fffe03f */
[----:B------:R-:W-:-:S04]  /*6490*/  @UP0 ULEA UR8, UP1, UR4, UR10, 0x2 ;  /* 0x0000000a04080291 */ /* 0x000fc8000f82103f */
[----:B------:R-:W-:Y:S02]  /*64a0*/  @UP0 ULEA.HI.X UR9, UR4, UR11, UR5, 0x2, UP1 ;  /* 0x0000000b04090291 */ /* 0x000fe400088f1405 */
[----:B------:R-:W-:-:S04]  /*64b0*/  MOV R2, UR8 ;  /* 0x0000000800027c02 */ /* 0x000fc80008000f00 */
[----:B-1----:R-:W-:-:S05]  /*64c0*/  IMAD.U32 R3, RZ, RZ, UR9 ;  /* 0x00000009ff037e24 */ /* 0x002fca000f8e00ff */
[----:B------:R1:W2:Y:S01]  /*64d0*/  @P1 LDG.E R4, desc[UR38][R2.64] ;  /* 0x0000002602041981 */ /* 0x0002a2000c1e1900 */
[----:B------:R-:W-:Y:S01]  /*64e0*/  UIADD3 UR4, UR6, 0x2, URZ ;  /* 0x0000000206047890 */ /* 0x000fe2000fffe03f */
[----:B------:R-:W-:-:S06]  /*64f0*/  UMOV UR11, 0x40000040 ;  /* 0x40000040000b7882 */ /* 0x000fcc0000000000 */
[----:B------:R-:W-:Y:S01]  /*6500*/  UMOV UR10, UR4 ;  /* 0x00000004000a7c82 */ /* 0x000fe20008000000 */
[----:B------:R-:W-:Y:S02]  /*6510*/  WARPGROUP.DEPBAR.LE gsb0, 0x0 ;  /* 0x00008000000079c5 */ /* 0x000fe40000010000 */
[----:B------:R-:W-:-:S06]  /*6520*/  WARPGROUP.ARRIVE ;  /* 0x00000000000079c5 */ /* 0x000fcc0000000000 */
[----:B------:R-:W-:Y:S01]  /*6530*/  QGMMA.64x96x32.F32.E4M3.E4M3 R88, R136, gdesc[UR8], R88, gsb0 ;  /* 0x0160000888587df3 */ /* 0x000fe20008000858 */
[----:B------:R-:W-:Y:S01]  /*6540*/  UIADD3 UR4, UR6, 0x4, URZ ;  /* 0x0000000406047890 */ /* 0x000fe2000fffe03f */
[----:B------:R-:W-:-:S06]  /*6550*/  UMOV UR11, 0x40000040 ;  /* 0x40000040000b7882 */ /* 0x000fcc0000000000 */
[----:B------:R-:W-:Y:S01]  /*6560*/  UMOV UR10, UR4 ;  /* 0x00000004000a7c82 */ /* 0x000fe20008000000 */
[----:B------:R-:W3:Y:S01]  /*6570*/  SHFL.BFLY PT, R5, R6, 0x2, 0x1f ;  /* 0x0c401f0006057f89 */ /* 0x000ee200000e0000 */
[----:B------:R-:W-:-:S03]  /*6580*/  UIADD3 UR6, UR6, 0x6, URZ ;  /* 0x0000000606067890 */ /* 0x000fc6000fffe03f */
[----:B------:R-:W4:Y:S01]  /*6590*/  SHFL.BFLY PT, R7, R8, 0x2, 0x1f ;  /* 0x0c401f0008077f89 */ /* 0x000f2200000e0000 */
[----:B------:R-:W-:Y:S02]  /*65a0*/  WARPGROUP.DEPBAR.LE gsb0, 0x0 ;  /* 0x00008000000079c5 */ /* 0x000fe40000010000 */
[----:B------:R-:W-:-:S06]  /*65b0*/  WARPGROUP.ARRIVE ;  /* 0x00000000000079c5 */ /* 0x000fcc0000000000 */
[----:B------:R-:W-:Y:S01]  /*65c0*/  QGMMA.64x96x32.F32.E4M3.E4M3 R88, R140, gdesc[UR8], R88, gsb0 ;  /* 0x016000088c587df3 */ /* 0x000fe20008000858 */
[----:B------:R-:W-:Y:S01]  /*65d0*/  UMOV UR10, UR6 ;  /* 0x00000006000a7c82 */ /* 0x000fe20008000000 */
[----:B------:R-:W-:Y:S01]  /*65e0*/  UMOV UR11, 0x40000040 ;  /* 0x40000040000b7882 */ /* 0x000fe20000000000 */
        /* <DEDUP_REMOVED lines=11> */
[----:B------:R-:W-:Y:S01]  /*66a0*/  FSETP.NE.FTZ.AND P3, PT, R12, RZ, PT ;  /* 0x000000ff0c00720b */ /* 0x000fe20003f75000 */
[----:B------:R-:W-:Y:S02]  /*66b0*/  WARPGROUP.DEPBAR.LE gsb0, 0x0 ;  /* 0x00008000000079c5 */ /* 0x000fe40000010000 */
[----:B------:R-:W-:-:S06]  /*66c0*/  WARPGROUP.ARRIVE ;  /* 0x00000000000079c5 */ /* 0x000fcc0000000000 */
[----:B------:R-:W-:Y:S01]  /*66d0*/  QGMMA.64x96x32.F32.E4M3.E4M3 R88, R144, gdesc[UR8], R88, gsb0 ;  /* 0x0160000890587df3 */ /* 0x000fe20008000858 */
[----:B------:R-:W-:Y:S01]  /*66e0*/  @P1 MUFU.RCP R3, R9 ;  /* 0x0000000900031308 */ /* 0x000fe20000001000 */
[----:B------:R-:W-:Y:S01]  /*66f0*/  FSETP.NE.FTZ.AND P1, PT, R10, RZ, PT ;  /* 0x000000ff0a00720b */ /* 0x000fe20003f35000 */
[----:B------:R-:W-:-:S06]  /*6700*/  IMAD.MOV.U32 R7, RZ, RZ, RZ ;  /* 0x000000ffff077224 */ /* 0x000fcc00078e00ff */
        /* <DEDUP_REMOVED lines=16> */
.L_x_11044:
        /* <DEDUP_REMOVED lines=52> */
.L_x_11020:
[----:B------:R-:W-:Y:S05]  /*6b50*/  @P0 BRA `(.L_x_11045) ;  /* 0x0000001800ec0947 */ /* 0x000fea0003800000 */
[----:B------:R-:W0:Y:S01]  /*6b60*/  S2R R25, SR_TID.X ;  /* 0x0000000000197919 */ /* 0x000e220000002100 */
[----:B------:R-:W-:Y:S01]  /*6b70*/  ULDC.64 UR4, c[0x4][0x70] ;  /* 0x01001c0000047ab9 */ /* 0x000fe20000000a00 */
[----:B------:R-:W1:Y:S01]  /*6b80*/  LDC R46, c[0x0][0xbe8] ;  /* 0x0002fa00ff2e7b82 */ /* 0x000e620000000800 */
[----:B------:R-:W-:Y:S01]  /*6b90*/  ULDC.64 UR8, c[0x0][0xbd0] ;  /* 0x0002f40000087ab9 */ /* 0x000fe20000000a00 */
[----:B------:R-:W2:Y:S01]  /*6ba0*/  S2R R45, SR_CTAID.X ;  /* 0x00000000002d7919 */ /* 0x000ea20000002500 */
[----:B------:R-:W-:Y:S01]  /*6bb0*/  USHF.R.S32.HI UR7, URZ, 0x1f, UR36 ;  /* 0x0000001f3f077899 */ /* 0x000fe20008011424 */
[----:B------:R-:W-:-:S04]  /*6bc0*/  ULDC.64 UR10, c[0x0][0xb38] ;  /* 0x0002ce00000a7ab9 */ /* 0x000fc80000000a00 */
[----:B------:R-:W3:Y:S01]  /*6bd0*/  LDC R74, c[0x0][0xc50] ;  /* 0x00031400ff4a7b82 */ /* 0x000ee20000000800 */
[----:B0-----:R-:W-:-:S04]  /*6be0*/  SHF.L.U32 R6, R25, 0x2, RZ ;  /* 0x0000000219067819 */ /* 0x001fc800000006ff */
[----:B------:R-:W-:-:S03]  /*6bf0*/  LOP3.LUT R6, R6, 0xc, RZ, 0xc0, !PT ;  /* 0x0000000c06067812 */ /* 0x000fc600078ec0ff */
[----:B------:R-:W-:Y:S01]  /*6c00*/  BAR.SYNC.DEFER_BLOCKING 0x1, 0x180 ;  /* 0x0046000000007b1d */ /* 0x000fe20000010000 */
[----:B------:R-:W-:-:S05]  /*6c10*/  IADD3 R6, P0, R6, UR4, RZ ;  /* 0x0000000406067c10 */ /* 0x000fca000ff1e0ff */
[----:B------:R-:W-:-:S05]  /*6c20*/  IMAD.X R7, RZ, RZ, UR5, P0 ;  /* 0x00000005ff077e24 */ /* 0x000fca00080e06ff */
[----:B------:R0:W4:Y:S01]  /*6c30*/  LDG.E.CONSTANT R12, desc[UR38][R6.64] ;  /* 0x00000026060c7981 */ /* 0x000122000c1e9900 */
[C---:B------:R-:W-:Y:S01]  /*6c40*/  LOP3.LUT P0, R22, R25.reuse, 0x3, RZ, 0xc0, !PT ;  /* 0x0000000319167812 */ /* 0x040fe2000780c0ff */
[----:B------:R-:W-:Y:S01]  /*6c50*/  VIADD R25, R25, 0xffffff80 ;  /* 0xffffff8019197836 */ /* 0x000fe20000000000 */
[----:B-1----:R-:W-:Y:S01]  /*6c60*/  ISETP.NE.AND P2, PT, R46, 0x1, PT ;  /* 0x000000012e00780c */ /* 0x002fe20003f45270 */
[----:B------:R-:W-:Y:S01]  /*6c70*/  UIMAD.WIDE.U32 UR4, UR36, UR8, URZ ;  /* 0x00000008240472a5 */ /* 0x000fe2000f8e003f */
[----:B------:R-:W-:Y:S01]  /*6c80*/  ISETP.EQ.OR P0, PT, R22, 0x3, !P0 ;  /* 0x000000031600780c */ /* 0x000fe20004702670 */
[----:B------:R-:W-:Y:S01]  /*6c90*/  UIMAD UR6, UR7, UR8, URZ ;  /* 0x00000008070672a4 */ /* 0x000fe2000f8e023f */
[----:B------:R-:W-:Y:S01]  /*6ca0*/  BSSY B0, `(.L_x_11046) ;  /* 0x0000144000007945 */ /* 0x000fe20003800000 */
[----:B------:R-:W-:Y:S01]  /*6cb0*/  UIMAD UR8, UR7, UR10, URZ ;  /* 0x0000000a070872a4 */ /* 0x000fe2000f8e023f */
[----:B------:R-:W-:Y:S01]  /*6cc0*/  SEL R83, R13, R4, P0 ;  /* 0x000000040d537207 */ /* 0x000fe20000000000 */
[----:B------:R-:W-:Y:S01]  /*6cd0*/  UIMAD UR9, UR36, UR9, UR6 ;  /* 0x00000009240972a4 */ /* 0x000fe2000f8e0206 */
[----:B------:R-:W-:Y:S01]  /*6ce0*/  SEL R13, R4, R13, P0 ;  /* 0x0000000d040d7207 */ /* 0x000fe20000000000 */
[----:B------:R-:W-:Y:S01]  /*6cf0*/  IMAD.U32 R27, RZ, RZ, UR5 ;  /* 0x00000005ff1b7e24 */ /* 0x000fe2000f8e00ff */
[----:B------:R-:W-:Y:S01]  /*6d00*/  SHF.R.S32.HI R4, RZ, 0x1f, R25 ;  /* 0x0000001fff047819 */ /* 0x000fe20000011419 */
[----:B------:R-:W-:Y:S01]  /*6d10*/  UIADD3 UR9, UR5, UR9, URZ ;  /* 0x0000000905097290 */ /* 0x000fe2000fffe03f */
[----:B------:R-:W-:Y:S01]  /*6d20*/  SEL R81, R3, R8, P0 ;  /* 0x0000000803517207 */ /* 0x000fe20000000000 */
[----:B------:R-:W1:Y:S01]  /*6d30*/  @P2 LDC R72, c[0x0][0xbec] ;  /* 0x0002fb00ff482b82 */ /* 0x000e620000000800 */
[----:B0-----:R-:W-:Y:S01]  /*6d40*/  LEA.HI R6, R4, R25, RZ, 0x7 ;  /* 0x0000001904067211 */ /* 0x001fe200078f38ff */
[----:B------:R-:W-:Y:S01]  /*6d50*/  UIMAD.WIDE.U32 UR6, UR36, UR10, URZ ;  /* 0x0000000a240672a5 */ /* 0x000fe2000f8e003f */
[----:B------:R-:W-:Y:S01]  /*6d60*/  SEL R3, R8, R3, P0 ;  /* 0x0000000308037207 */ /* 0x000fe20000000000 */
[----:B------:R-:W-:Y:S01]  /*6d70*/  IMAD.U32 R27, RZ, RZ, UR9 ;  /* 0x00000009ff1b7e24 */ /* 0x000fe2000f8e00ff */
[----:B------:R-:W-:Y:S01]  /*6d80*/  LOP3.LUT R8, R6, 0xffffff80, RZ, 0xc0, !PT ;  /* 0xffffff8006087812 */ /* 0x000fe200078ec0ff */
[----:B------:R-:W-:Y:S01]  /*6d90*/  UIMAD UR8, UR36, UR11, UR8 ;  /* 0x0000000b240872a4 */ /* 0x000fe2000f8e0208 */
[----:B------:R-:W-:Y:S01]  /*6da0*/  SEL R53, R132, R23, P0 ;  /* 0x0000001784357207 */ /* 0x000fe20000000000 */
[----:B------:R-:W0:Y:S01]  /*6db0*/  @P2 LDC R76, c[0x0][0xbec] ;  /* 0x0002fb00ff4c2b82 */ /* 0x000e220000000800 */
[----:B------:R-:W-:Y:S01]  /*6dc0*/  SEL R71, R23, R132, P0 ;  /* 0x0000008417477207 */ /* 0x000fe20000000000 */
[----:B------:R-:W-:Y:S01]  /*6dd0*/  IMAD.IADD R40, R25, 0x1, -R8 ;  /* 0x0000000119287824 */ /* 0x000fe200078e0a08 */
[----:B------:R-:W-:Y:S01]  /*6de0*/  SEL R55, R15, R10, P0 ;  /* 0x0000000a0f377207 */ /* 0x000fe20000000000 */
[----:B------:R-:W-:Y:S01]  /*6df0*/  UIADD3 UR8, UR7, UR8, URZ ;  /* 0x0000000807087290 */ /* 0x000fe2000fffe03f */
[----:B------:R-:W-:Y:S01]  /*6e00*/  SEL R15, R10, R15, P0 ;  /* 0x0000000f0a0f7207 */ /* 0x000fe20000000000 */
[----:B------:R-:W-:Y:S01]  /*6e10*/  IMAD.U32 R35, RZ, RZ, UR7 ;  /* 0x00000007ff237e24 */ /* 0x000fe2000f8e00ff */
[----:B------:R-:W-:-:S02]  /*6e20*/  SHF.R.S32.HI R23, RZ, 0x1f, R40 ;  /* 0x0000001fff177819 */ /* 0x000fc40000011428 */
[----:B------:R-:W-:Y:S01]  /*6e30*/  SEL R43, R58, R19, P0 ;  /* 0x000000133a2b7207 */ /* 0x000fe20000000000 */
[----:B------:R-:W-:Y:S01]  /*6e40*/  IMAD.U32 R35, RZ, RZ, UR8 ;  /* 0x00000008ff237e24 */ /* 0x000fe2000f8e00ff */
[----:B------:R-:W-:Y:S01]  /*6e50*/  LEA.HI R10, R23, R40, RZ, 0x2 ;  /* 0x00000028170a7211 */ /* 0x000fe200078f10ff */
[----:B------:R-:W-:Y:S01]  /*6e60*/  ULDC.64 UR8, c[0x0][0xb28] ;  /* 0x0002ca0000087ab9 */ /* 0x000fe20000000a00 */
[----:B------:R-:W-:Y:S02]  /*6e70*/  SEL R58, R19, R58, P0 ;  /* 0x0000003a133a7207 */ /* 0x000fe40000000000 */
[----:B------:R-:W-:Y:S02]  /*6e80*/  SHF.R.S32.HI R19, RZ, 0x7, R6 ;  /* 0x00000007ff137819 */ /* 0x000fe40000011406 */
[----:B------:R-:W-:Y:S02]  /*6e90*/  LEA.HI R4, R4, R25, RZ, 0x2 ;  /* 0x0000001904047211 */ /* 0x000fe400078f10ff */
[----:B------:R-:W-:-:S02]  /*6ea0*/  SHF.R.S32.HI R6, RZ, 0x2, R10 ;  /* 0x00000002ff067819 */ /* 0x000fc4000001140a */
[----:B------:R-:W-:Y:S02]  /*6eb0*/  SHF.R.S32.HI R7, RZ, 0x1f, R10 ;  /* 0x0000001fff077819 */ /* 0x000fe4000001140a */
[----:B------:R-:W-:Y:S01]  /*6ec0*/  LOP3.LUT R8, R4, 0xfffffffc, RZ, 0xc0, !PT ;  /* 0xfffffffc04087812 */ /* 0x000fe200078ec0ff */
[----:B------:R-:W-:Y:S01]  /*6ed0*/  IMAD.HI R4, R19, 0x55555556, RZ ;  /* 0x5555555613047827 */ /* 0x000fe200078e02ff */
[----:B------:R-:W-:Y:S02]  /*6ee0*/  LEA.HI R7, R7, R6, RZ, 0x3 ;  /* 0x0000000607077211 */ /* 0x000fe400078f18ff */
[----:B------:R-:W-:Y:S01]  /*6ef0*/  SEL R57, R5, R14, P0 ;  /* 0x0000000e05397207 */ /* 0x000fe20000000000 */
[----:B------:R-:W-:Y:S01]  /*6f00*/  IMAD.IADD R8, R25, 0x1, -R8 ;  /* 0x0000000119087824 */ /* 0x000fe200078e0a08 */
[----:B------:R-:W-:Y:S02]  /*6f10*/  SEL R5, R14, R5, P0 ;  /* 0x000000050e057207 */ /* 0x000fe40000000000 */
[----:B------:R-:W-:-:S02]  /*6f20*/  SEL R65, R9, R16, P0 ;  /* 0x0000001009417207 */ /* 0x000fc40000000000 */
[----:B------:R-:W-:Y:S02]  /*6f30*/  SEL R14, R16, R9, P0 ;  /* 0x00000009100e7207 */ /* 0x000fe40000000000 */
[----:B------:R-:W-:Y:S02]  /*6f40*/  LOP3.LUT R9, R7, 0xfffffff8, RZ, 0xc0, !PT ;  /* 0xfffffff807097812 */ /* 0x000fe400078ec0ff */
[----:B------:R-:W-:Y:S02]  /*6f50*/  LEA.HI R7, R23, R40, RZ, 0x5 ;  /* 0x0000002817077211 */ /* 0x000fe400078f28ff */
[----:B------:R-:W-:Y:S01]  /*6f60*/  LEA.HI R4, R4, R4, RZ, 0x1 ;  /* 0x0000000404047211 */ /* 0x000fe200078f08ff */
[----:B------:R-:W-:Y:S01]  /*6f70*/  IMAD.IADD R6, R6, 0x1, -R9 ;  /* 0x0000000106067824 */ /* 0x000fe200078e0a09 */
[----:B------:R-:W-:Y:S02]  /*6f80*/  SHF.R.S32.HI R7, RZ, 0x5, R7 ;  /* 0x00000005ff077819 */ /* 0x000fe40000011407 */
[----:B------:R-:W-:Y:S01]  /*6f90*/  LEA.HI R9, R8, R8, RZ, 0x1 ;  /* 0x0000000808097211 */ /* 0x000fe200078f08ff */
[----:B------:R-:W-:Y:S01]  /*6fa0*/  IMAD R4, R4, -0x3, R19 ;  /* 0xfffffffd04047824 */ /* 0x000fe200078e0213 */
[----:B------:R-:W-:-:S02]  /*6fb0*/  SEL R61, R135, R134, P0 ;  /* 0x00000086873d7207 */ /* 0x000fc40000000000 */
[----:B------:R-:W-:Y:S02]  /*6fc0*/  SEL R33, R134, R135, P0 ;  /* 0x0000008786217207 */ /* 0x000fe40000000000 */
[----:B------:R-:W-:Y:S02]  /*6fd0*/  LEA R7, R7, R6, 0x4 ;  /* 0x0000000607077211 */ /* 0x000fe400078e20ff */
[----:B------:R-:W-:Y:S02]  /*6fe0*/  LOP3.LUT R9, R9, 0x1ffffffe, RZ, 0xc0, !PT ;  /* 0x1ffffffe09097812 */ /* 0x000fe400078ec0ff */
[----:B------:R-:W-:Y:S01]  /*6ff0*/  SEL R49, R124, R21, P0 ;  /* 0x000000157c317207 */ /* 0x000fe20000000000 */
[----:B------:R-:W-:Y:S01]  /*7000*/  IMAD R4, R4, 0x40, R7 ;  /* 0x0000004004047824 */ /* 0x000fe200078e0207 */
[----:B------:R-:W-:Y:S01]  /*7010*/  SEL R75, R21, R124, P0 ;  /* 0x0000007c154b7207 */ /* 0x000fe20000000000 */
[----:B------:R-:W-:Y:S01]  /*7020*/  IMAD.IADD R9, R8, 0x1, -R9 ;  /* 0x0000000108097824 */ /* 0x000fe200078e0a09 */
[----:B------:R-:W-:Y:S01]  /*7030*/  SEL R31, R98, R99, P0 ;  /* 0x00000063621f7207 */ /* 0x000fe20000000000 */
[--C-:B--2---:R-:W-:Y:S01]  /*7040*/  IMAD R54, R45, 0xc0, R4.reuse ;  /* 0x000000c02d367824 */ /* 0x104fe200078e0204 */
[----:B------:R-:W-:Y:S01]  /*7050*/  SEL R21, R114, R115, P0 ;  /* 0x0000007372157207 */ /* 0x000fe20000000000 */
[----:B------:R-:W-:Y:S01]  /*7060*/  IMAD R9, R9, 0x8, R4 ;  /* 0x0000000809097824 */ /* 0x000fe200078e0204 */
[----:B------:R-:W-:-:S02]  /*7070*/  SEL R77, R47, R24, P0 ;  /* 0x000000182f4d7207 */ /* 0x000fc40000000000 */
[----:B------:R-:W-:Y:S01]  /*7080*/  SEL R47, R24, R47, P0 ;  /* 0x0000002f182f7207 */ /* 0x000fe20000000000 */
[----:B------:R-:W-:Y:S01]  /*7090*/  IMAD R45, R45, 0xc0, R9 ;  /* 0x000000c02d2d7824 */ /* 0x000fe200078e0209 */
[----:B------:R-:W-:Y:S02]  /*70a0*/  SEL R79, R17, R20, P0 ;  /* 0x00000014114f7207 */ /* 0x000fe40000000000 */
[----:B------:R-:W-:Y:S01]  /*70b0*/  SEL R17, R20, R17, P0 ;  /* 0x0000001114117207 */ /* 0x000fe20000000000 */
[----:B0-----:R-:W-:Y:S01]  /*70c0*/  @P2 IMAD.HI.U32 R76, R45, R76, RZ ;  /* 0x0000004c2d4c2227 */ /* 0x001fe200078e00ff */
[----:B------:R-:W-:Y:S02]  /*70d0*/  SEL R59, R18, R11, P0 ;  /* 0x0000000b123b7207 */ /* 0x000fe40000000000 */
[----:B------:R-:W-:Y:S02]  /*70e0*/  SEL R18, R11, R18, P0 ;  /* 0x000000120b127207 */ /* 0x000fe40000000000 */
[----:B------:R-:W-:-:S02]  /*70f0*/  SEL R73, R51, R26, P0 ;  /* 0x0000001a33497207 */ /* 0x000fc40000000000 */
[----:B------:R-:W-:Y:S01]  /*7100*/  SEL R51, R26, R51, P0 ;  /* 0x000000331a337207 */ /* 0x000fe20000000000 */
[----:B------:R-:W-:Y:S01]  /*7110*/  IMAD.U32 R26, RZ, RZ, UR4 ;  /* 0x00000004ff1a7e24 */ /* 0x000fe2000f8e00ff */
[----:B------:R-:W-:Y:S01]  /*7120*/  SEL R69, R94, R95, P0 ;  /* 0x0000005f5e457207 */ /* 0x000fe20000000000 */
[----:B------:R-:W3:Y:S01]  /*7130*/  S2UR UR4, SR_CTAID.Y ;  /* 0x00000000000479c3 */ /* 0x000ee20000002600 */
[----:B------:R-:W-:Y:S02]  /*7140*/  SEL R67, R102, R103, P0 ;  /* 0x0000006766437207 */ /* 0x000fe40000000000 */
[----:B------:R-:W-:Y:S02]  /*7150*/  LOP3.LUT R7, R10, 0x7ffffffc, RZ, 0xc0, !PT ;  /* 0x7ffffffc0a077812 */ /* 0x000fe400078ec0ff */
        /* <DEDUP_REMOVED lines=18> */
[C---:B------:R-:W-:Y:S01]  /*7280*/  LOP3.LUT P1, RZ, R40.reuse, 0x3, RZ, 0xc0, !PT ;  /* 0x0000000328ff7812 */ /* 0x040fe2000782c0ff */
[----:B------:R-:W-:Y:S01]  /*7290*/  IMAD.IADD R40, R40, 0x1, -R7 ;  /* 0x0000000128287824 */ /* 0x000fe200078e0a07 */
[----:B------:R-:W-:Y:S01]  /*72a0*/  MOV R34, UR6 ;  /* 0x0000000600227c02 */ /* 0x000fe20008000f00 */
[----:B------:R-:W-:Y:S01]  /*72b0*/  ULDC.64 UR6, c[0x0][0xb48] ;  /* 0x0002d20000067ab9 */ /* 0x000fe20000000a00 */
[----:B----4-:R-:W-:Y:S01]  /*72c0*/  LOP3.LUT R44, R12, 0x2, RZ, 0x3c, !PT ;  /* 0x000000020c2c7812 */ /* 0x010fe200078e3cff */
[----:B------:R-:W-:Y:S04]  /*72d0*/  SHFL.IDX PT, R60, R33, R12, 0x1c1f ;  /* 0x001c1f0c213c7589 */ /* 0x000fe800000e0000 */
[----:B------:R-:W0:Y:S04]  /*72e0*/  SHFL.IDX PT, R61, R61, R44, 0x1c1f ;  /* 0x001c1f2c3d3d7589 */ /* 0x000e2800000e0000 */
[----:B------:R2:W-:Y:S04]  /*72f0*/  SHFL.IDX PT, R24, R31, R12, 0x1c1f ;  /* 0x001c1f0c1f187589 */ /* 0x0005e800000e0000 */
[----:B------:R-:W-:Y:S04]  /*7300*/  SHFL.IDX PT, R9, R21, R12, 0x1c1f ;  /* 0x001c1f0c15097589 */ /* 0x000fe800000e0000 */
[----:B------:R-:W-:Y:S01]  /*7310*/  SHFL.IDX PT, R20, R81, R12, 0x1c1f ;  /* 0x001c1f0c51147589 */ /* 0x000fe200000e0000 */
[----:B--2---:R-:W2:Y:S03]  /*7320*/  LDC.64 R30, c[0x0][0xbd8] ;  /* 0x0002f600ff1e7b82 */ /* 0x004ea60000000a00 */
[----:B------:R0:W-:Y:S04]  /*7330*/  SHFL.IDX PT, R21, R3, R44, 0x1c1f ;  /* 0x001c1f2c03157589 */ /* 0x0001e800000e0000 */
[----:B------:R-:W-:Y:S04]  /*7340*/  SHFL.IDX PT, R19, R83, R12, 0x1c1f ;  /* 0x001c1f0c53137589 */ /* 0x000fe800000e0000 */
[----:B------:R-:W4:Y:S01]  /*7350*/  SHFL.IDX PT, R62, R13, R44, 0x1c1f ;  /* 0x001c1f2c0d3e7589 */ /* 0x000f2200000e0000 */
[----:B0-----:R-:W-:-:S03]  /*7360*/  SEL R3, R61, R60, P0 ;  /* 0x0000003c3d037207 */ /* 0x001fc60000000000 */
[----:B------:R-:W-:Y:S04]  /*7370*/  SHFL.IDX PT, R57, R57, R12, 0x1c1f ;  /* 0x001c1f0c39397589 */ /* 0x000fe800000e0000 */
[----:B------:R0:W5:Y:S04]  /*7380*/  SHFL.IDX PT, R66, R5, R44, 0x1c1f ;  /* 0x001c1f2c05427589 */ /* 0x00016800000e0000 */
[----:B------:R-:W-:Y:S04]  /*7390*/  SHFL.IDX PT, R59, R59, R12, 0x1c1f ;  /* 0x001c1f0c3b3b7589 */ /* 0x000fe800000e0000 */
[----:B------:R5:W-:Y:S01]  /*73a0*/  SHFL.IDX PT, R68, R18, R44, 0x1c1f ;  /* 0x001c1f2c12447589 */ /* 0x000be200000e0000 */
[----:B0-----:R-:W-:-:S03]  /*73b0*/  SEL R5, R60, R61, P0 ;  /* 0x0000003d3c057207 */ /* 0x001fc60000000000 */
[----:B------:R-:W-:Y:S01]  /*73c0*/  SHFL.IDX PT, R55, R55, R12, 0x1c1f ;  /* 0x001c1f0c37377589 */ /* 0x000fe200000e0000 */
[----:B------:R-:W0:Y:S03]  /*73d0*/  LDC.64 R60, c[0x0][0xb40] ;  /* 0x0002d000ff3c7b82 */ /* 0x000e260000000a00 */
[----:B------:R-:W1:Y:S01]  /*73e0*/  SHFL.IDX PT, R64, R15, R44, 0x1c1f ;  /* 0x001c1f2c0f407589 */ /* 0x000e6200000e0000 */
[----:B----4-:R-:W-:-:S03]  /*73f0*/  SEL R13, R19, R62, P0 ;  /* 0x0000003e130d7207 */ /* 0x010fc60000000000 */
[----:B------:R4:W-:Y:S04]  /*7400*/  SHFL.IDX PT, R28, R69, R12, 0x1c1f ;  /* 0x001c1f0c451c7589 */ /* 0x0009e800000e0000 */
[----:B------:R-:W-:Y:S01]  /*7410*/  SHFL.IDX PT, R16, R67, R12, 0x1c1f ;  /* 0x001c1f0c43107589 */ /* 0x000fe200000e0000 */
[----:B-----5:R-:W-:-:S03]  /*7420*/  SEL R18, R57, R66, P0 ;  /* 0x0000004239127207 */ /* 0x020fc60000000000 */
[----:B------:R-:W-:Y:S01]  /*7430*/  SHFL.IDX PT, R8, R41, R12, 0x1c1f ;  /* 0x001c1f0c29087589 */ /* 0x000fe200000e0000 */
[----:B----4-:R-:W4:Y:S03]  /*7440*/  @P2 LDC R69, c[0x0][0xbf0] ;  /* 0x0002fc00ff452b82 */ /* 0x010f260000000800 */
[----:B------:R-:W-:Y:S04]  /*7450*/  SHFL.IDX PT, R7, R37, R12, 0x1c1f ;  /* 0x001c1f0c25077589 */ /* 0x000fe800000e0000 */
[----:B------:R-:W-:Y:S01]  /*7460*/  SHFL.IDX PT, R4, R39, R12, 0x1c1f ;  /* 0x001c1f0c27047589 */ /* 0x000fe200000e0000 */
[----:B0-----:R-:W-:-:S03]  /*7470*/  IMAD.WIDE.U32 R34, R60, UR46, R34 ;  /* 0x0000002e3c227c25 */ /* 0x001fc6000f8e0022 */
[----:B------:R-:W-:Y:S01]  /*7480*/  SHFL.IDX PT, R6, R25, R12, 0x1c1f ;  /* 0x001c1f0c19067589 */ /* 0x000fe200000e0000 */
[----:B-1----:R-:W-:-:S03]  /*7490*/  SEL R15, R64, R55, P0 ;  /* 0x00000037400f7207 */ /* 0x002fc60000000000 */
[----:B------:R-:W-:Y:S04]  /*74a0*/  SHFL.IDX PT, R67, R17, R44, 0x1c1f ;  /* 0x001c1f2c11437589 */ /* 0x000fe800000e0000 */
[----:B------:R0:W-:Y:S04]  /*74b0*/  SHFL.IDX PT, R70, R14, R44, 0x1c1f ;  /* 0x001c1f2c0e467589 */ /* 0x0001e800000e0000 */
[----:B------:R-:W-:Y:S04]  /*74c0*/  SHFL.IDX PT, R58, R58, R44, 0x1c1f ;  /* 0x001c1f2c3a3a7589 */ /* 0x000fe800000e0000 */
[----:B------:R-:W-:Y:S01]  /*74d0*/  SHFL.IDX PT, R50, R75, R44, 0x1c1f ;  /* 0x001c1f2c4b327589 */ /* 0x000fe200000e0000 */
[----:B0-----:R-:W-:Y:S01]  /*74e0*/  SEL R14, R66, R57, P0 ;  /* 0x00000039420e7207 */ /* 0x001fe20000000000 */
[----:B------:R-:W-:-:S02]  /*74f0*/  IMAD R57, RZ, RZ, -UR36 ;  /* 0x80000024ff397e24 */ /* 0x000fc4000f8e02ff */
[----:B------:R-:W-:Y:S04]  /*7500*/  SHFL.IDX PT, R47, R47, R44, 0x1c1f ;  /* 0x001c1f2c2f2f7589 */ /* 0x000fe800000e0000 */
[----:B------:R0:W-:Y:S04]  /*7510*/  SHFL.IDX PT, R56, R71, R44, 0x1c1f ;  /* 0x001c1f2c47387589 */ /* 0x0001e800000e0000 */
[----:B------:R-:W-:Y:S04]  /*7520*/  SHFL.IDX PT, R51, R51, R44, 0x1c1f ;  /* 0x001c1f2c33337589 */ /* 0x000fe800000e0000 */
[----:B------:R-:W-:Y:S01]  /*7530*/  SHFL.IDX PT, R41, R95, R44, 0x1c1f ;  /* 0x001c1f2c5f297589 */ /* 0x000fe200000e0000 */
[----:B0-----:R-:W0:Y:S03]  /*7540*/  @P2 LDC R71, c[0x0][0xbf0] ;  /* 0x0002fc00ff472b82 */ /* 0x001e260000000800 */
        /* <DEDUP_REMOVED lines=10> */
[----:B------:R-:W1:Y:S04]  /*75f0*/  SHFL.IDX PT, R65, R65, R12, 0x1c1f ;  /* 0x001c1f0c41417589 */ /* 0x000e6800000e0000 */
[----:B------:R-:W5:Y:S01]  /*7600*/  SHFL.IDX PT, R42, R79, R12, 0x1c1f ;  /* 0x001c1f0c4f2a7589 */ /* 0x000f6200000e0000 */
[----:B--2---:R-:W-:-:S03]  /*7610*/  IMAD R44, R30, UR47, RZ ;  /* 0x0000002f1e2c7c24 */ /* 0x004fc6000f8e02ff */
[----:B------:R-:W-:Y:S01]  /*7620*/  SHFL.IDX PT, R43, R43, R12, 0x1c1f ;  /* 0x001c1f0c2b2b7589 */ /* 0x000fe200000e0000 */
[----:B------:R-:W-:-:S03]  /*7630*/  IMAD R31, R31, UR46, R44 ;  /* 0x0000002e1f1f7c24 */ /* 0x000fc6000f8e022c */
[----:B------:R-:W2:Y:S01]  /*7640*/  SHFL.IDX PT, R48, R77, R12, 0x1c1f ;  /* 0x001c1f0c4d307589 */ /* 0x000ea200000e0000 */
[----:B------:R-:W-:-:S03]  /*7650*/  @P2 IMAD.HI.U32 R44, R45, R72, RZ ;  /* 0x000000482d2c2227 */ /* 0x000fc600078e00ff */
[----:B------:R-:W2:Y:S04]  /*7660*/  SHFL.IDX PT, R49, R49, R12, 0x1c1f ;  /* 0x001c1f0c31317589 */ /* 0x000ea800000e0000 */
[----:B------:R-:W2:Y:S04]  /*7670*/  SHFL.IDX PT, R52, R73, R12, 0x1c1f ;  /* 0x001c1f0c49347589 */ /* 0x000ea800000e0000 */
[----:B------:R-:W2:Y:S04]  /*7680*/  SHFL.IDX PT, R53, R53, R12, 0x1c1f ;  /* 0x001c1f0c35357589 */ /* 0x000ea800000e0000 */
[----:B------:R-:W-:Y:S04]  /*7690*/  SHFL.IDX PT, R29, R29, R12, 0x1c1f ;  /* 0x001c1f0c1d1d7589 */ /* 0x000fe800000e0000 */
[----:B------:R-:W-:Y:S04]  /*76a0*/  SHFL.IDX PT, R11, R11, R12, 0x1c1f ;  /* 0x001c1f0c0b0b7589 */ /* 0x000fe800000e0000 */
[----:B------:R3:W-:Y:S02]  /*76b0*/  SHFL.IDX PT, R10, R63, R12, 0x1c1f ;  /* 0x001c1f0c3f0a7589 */ /* 0x0007e400000e0000 */
[----:B---3--:R-:W-:-:S02]  /*76c0*/  SEL R12, R20, R21, P0 ;  /* 0x00000015140c7207 */ /* 0x008fc40000000000 */
[----:B------:R-:W-:Y:S02]  /*76d0*/  SEL R20, R21, R20, P0 ;  /* 0x0000001415147207 */ /* 0x000fe40000000000 */
[----:B------:R-:W-:Y:S01]  /*76e0*/  SEL R21, R62, R19, P0 ;  /* 0x000000133e157207 */ /* 0x000fe20000000000 */
[----:B------:R-:W-:Y:S01]  /*76f0*/  IMAD.WIDE.U32 R62, R30, UR46, R26 ;  /* 0x0000002e1e3e7c25 */ /* 0x000fe2000f8e001a */
[----:B------:R-:W-:Y:S02]  /*7700*/  SEL R27, R59, R68, P0 ;  /* 0x000000443b1b7207 */ /* 0x000fe40000000000 */
[----:B------:R-:W-:Y:S01]  /*7710*/  SEL R19, R55, R64, P0 ;  /* 0x0000004037137207 */ /* 0x000fe20000000000 */
[----:B------:R-:W-:Y:S01]  /*7720*/  IMAD R64, R60, UR47, RZ ;  /* 0x0000002f3c407c24 */ /* 0x000fe2000f8e02ff */
[----:B------:R-:W-:Y:S01]  /*7730*/  IADD3 R63, R63, R31, RZ ;  /* 0x0000001f3f3f7210 */ /* 0x000fe20007ffe0ff */
[----:B------:R-:W-:Y:S01]  /*7740*/  IMAD.MOV.U32 R55, RZ, RZ, R45 ;  /* 0x000000ffff377224 */ /* 0x000fe200078e002d */
[----:B------:R-:W-:Y:S01]  /*7750*/  SEL R31, R68, R59, P0 ;  /* 0x0000003b441f7207 */ /* 0x000fe20000000000 */
[----:B------:R-:W-:Y:S01]  /*7760*/  IMAD R59, R74, R57, UR4 ;  /* 0x000000044a3b7e24 */ /* 0x000fe2000f8e0239 */
[----:B----4-:R-:W-:Y:S01]  /*7770*/  @P2 SHF.R.U32.HI R55, RZ, R69, R44 ;  /* 0x00000045ff372219 */ /* 0x010fe2000001162c */
[----:B------:R-:W-:Y:S01]  /*7780*/  IMAD R61, R61, UR46, R64 ;  /* 0x0000002e3d3d7c24 */ /* 0x000fe2000f8e0240 */
[----:B------:R-:W-:Y:S01]  /*7790*/  ULDC.64 UR4, c[0x0][0xbe0] ;  /* 0x0002f80000047ab9 */ /* 0x000fe20000000a00 */
[----:B------:R-:W-:Y:S01]  /*77a0*/  IMAD.MOV.U32 R60, RZ, RZ, R34 ;  /* 0x000000ffff3c7224 */ /* 0x000fe200078e0022 */
[----:B------:R-:W-:Y:S01]  /*77b0*/  SHF.R.S32.HI R44, RZ, 0x1f, R59 ;  /* 0x0000001fff2c7819 */ /* 0x000fe2000001143b */
[----:B------:R-:W-:Y:S01]  /*77c0*/  IMAD.IADD R61, R35, 0x1, R61 ;  /* 0x00000001233d7824 */ /* 0x000fe200078e023d */
[----:B-1----:R-:W-:Y:S01]  /*77d0*/  SEL R26, R65, R70, P0 ;  /* 0x00000046411a7207 */ /* 0x002fe20000000000 */
[----:B------:R-:W-:Y:S01]  /*77e0*/  IMAD.MOV.U32 R57, RZ, RZ, R45 ;  /* 0x000000ffff397224 */ /* 0x000fe200078e002d */
[----:B0-----:R-:W-:Y:S01]  /*77f0*/  @P2 SHF.R.U32.HI R57, RZ, R71, R76 ;  /* 0x00000047ff392219 */ /* 0x001fe2000001164c */
[----:B------:R-:W-:Y:S01]  /*7800*/  IMAD R35, R44, UR4, RZ ;  /* 0x000000042c237c24 */ /* 0x000fe2000f8e02ff */
[----:B------:R-:W-:Y:S01]  /*7810*/  SEL R30, R70, R65, P0 ;  /* 0x00000041461e7207 */ /* 0x000fe20000000000 */
[----:B------:R-:W-:-:S02]  /*7820*/  IMAD R44, R44, UR6, RZ ;  /* 0x000000062c2c7c24 */ /* 0x000fc4000f8e02ff */
[C---:B------:R-:W-:Y:S02]  /*7830*/  IMAD R64, R59.reuse, UR5, R35 ;  /* 0x000000053b407c24 */ /* 0x040fe4000f8e0223 */
[----:B------:R-:W-:Y:S01]  /*7840*/  IMAD.WIDE.U32 R34, R59, UR4, R62 ;  /* 0x000000043b227c25 */ /* 0x000fe2000f8e003e */
[----:B------:R-:W-:Y:S01]  /*7850*/  ULDC.64 UR4, c[0x0][0xb30] ;  /* 0x0002cc0000047ab9 */ /* 0x000fe20000000a00 */
[----:B------:R-:W-:Y:S02]  /*7860*/  IADD3 R62, -R57, RZ, RZ ;  /* 0x000000ff393e7210 */ /* 0x000fe40007ffe1ff */
[----:B------:R-:W-:Y:S01]  /*7870*/  IMAD R63, R59, UR7, R44 ;  /* 0x000000073b3f7c24 */ /* 0x000fe2000f8e022c */
[----:B------:R-:W-:Y:S01]  /*7880*/  IADD3 R34, P2, R55, R34, RZ ;  /* 0x0000002237227210 */ /* 0x000fe20007f5e0ff */
[----:B------:R-:W-:Y:S01]  /*7890*/  IMAD.WIDE.U32 R60, R59, UR6, R60 ;  /* 0x000000063b3c7c25 */ /* 0x000fe2000f8e003c */
[----:B------:R-:W-:Y:S01]  /*78a0*/  SHF.R.S32.HI R59, RZ, 0x1f, R55 ;  /* 0x0000001fff3b7819 */ /* 0x000fe20000011437 */
[----:B------:R-:W-:Y:S01]  /*78b0*/  ULDC.64 UR6, c[0x0][0xbc8] ;  /* 0x0002f20000067ab9 */ /* 0x000fe20000000a00 */
[----:B------:R-:W-:Y:S01]  /*78c0*/  SHF.R.S32.HI R44, RZ, 0x1f, R57 ;  /* 0x0000001fff2c7819 */ /* 0x000fe20000011439 */
[----:B------:R-:W-:Y:S01]  /*78d0*/  IMAD.MOV R55, RZ, RZ, -R55 ;  /* 0x000000ffff377224 */ /* 0x000fe200078e0a37 */
[----:B------:R-:W-:Y:S01]  /*78e0*/  IADD3.X R35, R59, R35, R64, P2, !PT ;  /* 0x000000233b237210 */ /* 0x000fe200017fe440 */
[----:B------:R-:W-:-:S02]  /*78f0*/  IMAD.IADD R61, R61, 0x1, R63 ;  /* 0x000000013d3d7824 */ /* 0x000fc400078e023f */
[----:B------:R-:W-:Y:S02]  /*7900*/  IMAD R44, R44, UR4, RZ ;  /* 0x000000042c2c7c24 */ /* 0x000fe4000f8e02ff */
        /* <DEDUP_REMOVED lines=10> */
[----:B------:R-:W-:Y:S02]  /*79b0*/  IMAD R57, R55, UR7, R44 ;  /* 0x0000000737397c24 */ /* 0x000fe4000f8e022c */
[----:B------:R-:W-:Y:S02]  /*79c0*/  IMAD.IADD R61, R61, 0x1, R63 ;  /* 0x000000013d3d7824 */ /* 0x000fe400078e023f */
[----:B------:R-:W-:Y:S01]  /*79d0*/  IMAD.WIDE.U32 R44, R55, UR6, R34 ;  /* 0x00000006372c7c25 */ /* 0x000fe2000f8e0022 */
[----:B------:R-:W-:Y:S01]  /*79e0*/  ULDC.64 UR6, c[0x0][0xba8] ;  /* 0x0002ea0000067ab9 */ /* 0x000fe20000000a00 */
[----:B-----5:R-:W-:Y:S02]  /*79f0*/  SEL R34, R42, R67, P0 ;  /* 0x000000432a227207 */ /* 0x020fe40000000000 */
[C---:B------:R-:W-:Y:S01]  /*7a00*/  IMAD R35, R59.reuse, UR9, R62 ;  /* 0x000000093b237c24 */ /* 0x040fe2000f8e023e */
[----:B------:R-:W-:Y:S01]  /*7a10*/  LEA R55, P2, R44, UR6, 0x2 ;  /* 0x000000062c377c11 */ /* 0x000fe2000f8410ff */
[----:B------:R-:W-:Y:S01]  /*7a20*/  IMAD.WIDE.U32 R60, R59, UR8, R60 ;  /* 0x000000083b3c7c25 */ /* 0x000fe2000f8e003c */
[----:B------:R-:W-:Y:S01]  /*7a30*/  ULDC.64 UR8, c[0x0][0xb00] ;  /* 0x0002c00000087ab9 */ /* 0x000fe20000000a00 */
[----:B------:R-:W-:Y:S01]  /*7a40*/  ULDC UR6, c[0x0][0xa88] ;  /* 0x0002a20000067ab9 */ /* 0x000fe20000000800 */
[----:B------:R-:W-:Y:S01]  /*7a50*/  SEL R42, R67, R42, P0 ;  /* 0x0000002a432a7207 */ /* 0x000fe20000000000 */
[----:B------:R-:W-:Y:S01]  /*7a60*/  IMAD.IADD R45, R45, 0x1, R57 ;  /* 0x000000012d2d7824 */ /* 0x000fe200078e0239 */
[----:B------:R-:W-:Y:S01]  /*7a70*/  LEA R66, P3, R60, UR8, 0x2 ;  /* 0x000000083c427c11 */ /* 0x000fe2000f8610ff */
[----:B------:R-:W-:Y:S01]  /*7a80*/  IMAD.IADD R35, R61, 0x1, R35 ;  /* 0x000000013d237824 */ /* 0x000fe200078e0223 */
[----:B------:R-:W-:Y:S01]  /*7a90*/  SHFL.IDX PT, R62, R55, 0x1, 0x1c1f ;  /* 0x003c1f00373e7f89 */ /* 0x000fe200000e0000 */
[----:B0-----:R-:W-:Y:S01]  /*7aa0*/  ULEA UR4, UR5, UR4, 0x18 ;  /* 0x0000000405047291 */ /* 0x001fe2000f8ec03f */
[----:B------:R-:W-:Y:S01]  /*7ab0*/  LEA.HI.X R57, R44, UR7, R45, 0x2, P2 ;  /* 0x000000072c397c11 */ /* 0x000fe200090f142d */
[----:B------:R-:W-:Y:S01]  /*7ac0*/  IMAD R65, R46, UR6, RZ ;  /* 0x000000062e417c24 */ /* 0x000fe2000f8e02ff */
[----:B------:R-:W-:Y:S01]  /*7ad0*/  LEA.HI.X R68, R60, UR9, R35, 0x2, P3 ;  /* 0x000000093c447c11 */ /* 0x000fe200098f1423 */
[C---:B------:R-:W-:Y:S01]  /*7ae0*/  VIADD R64, R54.reuse, 0x8 ;  /* 0x0000000836407836 */ /* 0x040fe20000000000 */
[----:B------:R-:W-:Y:S01]  /*7af0*/  SHFL.IDX PT, R60, R55, RZ, 0x1c1f ;  /* 0x001c1fff373c7589 */ /* 0x000fe200000e0000 */
[----:B------:R-:W-:Y:S01]  /*7b00*/  UIADD3 UR4, UR4, 0x17020, URZ ;  /* 0x0001702004047890 */ /* 0x000fe2000fffe03f */
[----:B------:R-:W-:-:S02]  /*7b10*/  ISETP.GE.OR P2, PT, R54, R65, P1 ;  /* 0x000000413600720c */ /* 0x000fc40000f46670 */
[----:B------:R-:W0:Y:S01]  /*7b20*/  SHFL.IDX PT, R61, R57, RZ, 0x1c1f ;  /* 0x001c1fff393d7589 */ /* 0x000e2200000e0000 */
[-C--:B------:R-:W-:Y:S01]  /*7b30*/  ISETP.GE.OR P1, PT, R64, R65.reuse, P1 ;  /* 0x000000414000720c */ /* 0x080fe20000f26670 */
[----:B------:R-:W-:Y:S01]  /*7b40*/  UPRMT UR4, URZ, 0x654, UR4 ;  /* 0x000006543f047896 */ /* 0x000fe20008000004 */
[----:B------:R-:W-:Y:S01]  /*7b50*/  ISETP.GE.AND P3, PT, R54, R65, PT ;  /* 0x000000413600720c */ /* 0x000fe20003f66270 */
[----:B------:R-:W1:Y:S01]  /*7b60*/  SHFL.IDX PT, R63, R57, 0x1, 0x1c1f ;  /* 0x003c1f00393f7f89 */ /* 0x000e6200000e0000 */
[----:B--2---:R-:W-:Y:S02]  /*7b70*/  SEL R46, R48, R47, P0 ;  /* 0x0000002f302e7207 */ /* 0x004fe40000000000 */
[----:B------:R-:W-:Y:S01]  /*7b80*/  SEL R48, R47, R48, P0 ;  /* 0x000000302f307207 */ /* 0x000fe20000000000 */
[----:B------:R2:W3:Y:S01]  /*7b90*/  SHFL.IDX PT, R44, R66, RZ, 0x1c1f ;  /* 0x001c1fff422c7589 */ /* 0x0004e200000e0000 */
[----:B------:R-:W-:Y:S02]  /*7ba0*/  SEL R47, R49, R50, P0 ;  /* 0x00000032312f7207 */ /* 0x000fe40000000000 */
[----:B------:R-:W-:Y:S01]  /*7bb0*/  SYNCS.ARRIVE.TRANS64.RED.A1T0 RZ, [UR4], RZ ;  /* 0x000000ffffff79a7 */ /* 0x000fe20008100404 */
[----:B------:R-:W-:Y:S01]  /*7bc0*/  SEL R49, R50, R49, P0 ;  /* 0x0000003132317207 */ /* 0x000fe20000000000 */
[----:B------:R2:W4:Y:S01]  /*7bd0*/  SHFL.IDX PT, R45, R68, RZ, 0x1c1f ;  /* 0x001c1fff442d7589 */ /* 0x00052200000e0000 */
[----:B------:R-:W-:-:S02]  /*7be0*/  SEL R50, R52, R51, P0 ;  /* 0x0000003334327207 */ /* 0x000fc40000000000 */
[----:B------:R-:W-:Y:S02]  /*7bf0*/  SEL R52, R51, R52, P0 ;  /* 0x0000003433347207 */ /* 0x000fe40000000000 */
[----:B------:R-:W-:Y:S02]  /*7c00*/  SEL R35, R43, R58, P0 ;  /* 0x0000003a2b237207 */ /* 0x000fe40000000000 */
[----:B------:R-:W-:Y:S02]  /*7c10*/  SEL R51, R53, R56, P0 ;  /* 0x0000003835337207 */ /* 0x000fe40000000000 */
[----:B------:R-:W-:Y:S01]  /*7c20*/  SEL R43, R58, R43, P0 ;  /* 0x0000002b3a2b7207 */ /* 0x000fe20000000000 */
[----:B0-----:R2:W-:Y:S01]  /*7c30*/  @!P2 ST.E desc[UR38][R60.64], R2 ;  /* 0x000000023c00a985 */ /* 0x0015e2000c101926 */
[----:B------:R-:W-:Y:S02]  /*7c40*/  SEL R53, R56, R53, P0 ;  /* 0x0000003538357207 */ /* 0x000fe40000000000 */
[----:B------:R-:W-:Y:S01]  /*7c50*/  SHF.L.U32 R55, R40, 0x1, RZ ;  /* 0x0000000128377819 */ /* 0x000fe200000006ff */
[----:B-1----:R2:W-:Y:S01]  /*7c60*/  @!P1 ST.E desc[UR38][R62.64], R0 ;  /* 0x000000003e009985 */ /* 0x0025e2000c101926 */
[----:B------:R-:W-:Y:S05]  /*7c70*/  @P3 BRA `(.L_x_11047) ;  /* 0x0000000400183947 */ /* 0x000fea0003800000 */
[C---:B--2---:R-:W-:Y:S01]  /*7c80*/  VIADD R0, R55.reuse, 0x8 ;  /* 0x0000000837007836 */ /* 0x044fe20000000000 */
        /* <DEDUP_REMOVED lines=8> */
[----:B------:R-:W-:Y:S02]  /*7d10*/  ISETP.GE.AND P4, PT, R54, UR4, PT ;  /* 0x0000000436007c0c */ /* 0x000fe4000bf86270 */
[----:B------:R-:W-:-:S02]  /*7d20*/  ISETP.GE.AND P5, PT, R60, UR4, PT ;  /* 0x000000043c007c0c */ /* 0x000fc4000bfa6270 */
[----:B------:R-:W-:-:S03]  /*7d30*/  ISETP.GE.AND P6, PT, R62, UR4, PT ;  /* 0x000000043e007c0c */ /* 0x000fc6000bfc6270 */
[--C-:B---34-:R-:W-:Y:S02]  /*7d40*/  @!P1 IMAD.WIDE R56, R55, 0x4, R44.reuse ;  /* 0x0000000437389825 */ /* 0x118fe400078e022c */
[----:B------:R-:W-:Y:S02]  /*7d50*/  @!P2 LEA.HI R0, R0, R0, RZ, 0x1 ;  /* 0x000000000000a211 */ /* 0x000fe400078f08ff */
[----:B------:R-:W-:Y:S01]  /*7d60*/  @!P3 LEA.HI R40, R40, R40, RZ, 0x1 ;  /* 0x000000282828b211 */ /* 0x000fe200078f08ff */
[----:B------:R0:W-:Y:S01]  /*7d70*/  @!P1 ST.E.64 desc[UR38][R56.64], R12 ;  /* 0x0000000c38009985 */ /* 0x0001e2000c101b26 */
[----:B------:R-:W-:Y:S02]  /*7d80*/  @!P2 LOP3.LUT R59, R0, 0xfffffffe, RZ, 0xc0, !PT ;  /* 0xfffffffe003ba812 */ /* 0x000fe400078ec0ff */
[----:B------:R-:W-:Y:S02]  /*7d90*/  @!P4 LEA.HI R54, R54, R54, RZ, 0x1 ;  /* 0x000000363636c211 */ /* 0x000fe400078f08ff */
[----:B------:R-:W-:Y:S01]  /*7da0*/  @!P3 LOP3.LUT R61, R40, 0xfffffffe, RZ, 0xc0, !PT ;  /* 0xfffffffe283db812 */ /* 0x000fe200078ec0ff */
[----:B------:R-:W-:Y:S01]  /*7db0*/  @!P2 IMAD.WIDE R58, R59, 0x4, R44 ;  /* 0x000000043b3aa825 */ /* 0x000fe200078e022c */
[----:B------:R-:W-:-:S02]  /*7dc0*/  @!P5 LEA.HI R0, R60, R60, RZ, 0x1 ;  /* 0x0000003c3c00d211 */ /* 0x000fc400078f08ff */
[----:B------:R-:W-:Y:S01]  /*7dd0*/  @!P6 LEA.HI R40, R62, R62, RZ, 0x1 ;  /* 0x0000003e3e28e211 */ /* 0x000fe200078f08ff */
[--C-:B------:R-:W-:Y:S01]  /*7de0*/  @!P3 IMAD.WIDE R60, R61, 0x4, R44.reuse ;  /* 0x000000043d3cb825 */ /* 0x100fe200078e022c */
[----:B------:R-:W-:Y:S01]  /*7df0*/  @!P4 LOP3.LUT R63, R54, 0xfffffffe, RZ, 0xc0, !PT ;  /* 0xfffffffe363fc812 */ /* 0x000fe200078ec0ff */
[----:B------:R1:W-:Y:S01]  /*7e00*/  @!P2 ST.E.64 desc[UR38][R58.64], R20 ;  /* 0x000000143a00a985 */ /* 0x0003e2000c101b26 */
[----:B------:R-:W-:Y:S01]  /*7e10*/  @!P5 LOP3.LUT R67, R0, 0xfffffffe, RZ, 0xc0, !PT ;  /* 0xfffffffe0043d812 */ /* 0x000fe200078ec0ff */
[----:B------:R-:W-:Y:S01]  /*7e20*/  VIADD R54, R55, 0x40 ;  /* 0x0000004037367836 */ /* 0x000fe20000000000 */
[----:B0-----:R-:W-:Y:S01]  /*7e30*/  @!P6 LOP3.LUT R57, R40, 0xfffffffe, RZ, 0xc0, !PT ;  /* 0xfffffffe2839e812 */ /* 0x001fe200078ec0ff */
[--C-:B------:R-:W-:Y:S01]  /*7e40*/  @!P4 IMAD.WIDE R62, R63, 0x4, R44.reuse ;  /* 0x000000043f3ec825 */ /* 0x100fe200078e022c */
[C---:B------:R-:W-:Y:S01]  /*7e50*/  IADD3 R0, R55.reuse, 0x30, RZ ;  /* 0x0000003037007810 */ /* 0x040fe20007ffe0ff */
[----:B------:R0:W-:Y:S01]  /*7e60*/  @!P3 ST.E.64 desc[UR38][R60.64], R18 ;  /* 0x000000123c00b985 */ /* 0x0001e2000c101b26 */
[----:B------:R-:W-:Y:S01]  /*7e70*/  ISETP.GE.AND P3, PT, R54, UR4, PT ;  /* 0x0000000436007c0c */ /* 0x000fe2000bf66270 */
[----:B------:R-:W-:Y:S01]  /*7e80*/  VIADD R40, R55, 0x38 ;  /* 0x0000003837287836 */ /* 0x000fe20000000000 */
[----:B------:R-:W-:Y:S01]  /*7e90*/  ISETP.GE.AND P1, PT, R0, UR4, PT ;  /* 0x0000000400007c0c */ /* 0x000fe2000bf26270 */
[--C-:B------:R-:W-:Y:S01]  /*7ea0*/  @!P5 IMAD.WIDE R12, R67, 0x4, R44.reuse ;  /* 0x00000004430cd825 */ /* 0x100fe200078e022c */
[----:B------:R-:W-:Y:S02]  /*7eb0*/  @!P4 ST.E.64 desc[UR38][R62.64], R14 ;  /* 0x0000000e3e00c985 */ /* 0x000fe4000c101b26 */
[----:B------:R-:W-:Y:S01]  /*7ec0*/  ISETP.GE.AND P2, PT, R40, UR4, PT ;  /* 0x0000000428007c0c */ /* 0x000fe2000bf46270 */
[----:B-1----:R-:W-:Y:S01]  /*7ed0*/  @!P6 IMAD.WIDE R20, R57, 0x4, R44 ;  /* 0x000000043914e825 */ /* 0x002fe200078e022c */
[----:B------:R1:W-:Y:S03]  /*7ee0*/  @!P5 ST.E.64 desc[UR38][R12.64], R26 ;  /* 0x0000001a0c00d985 */ /* 0x0003e6000c101b26 */
[C---:B------:R-:W-:Y:S01]  /*7ef0*/  VIADD R56, R55.reuse, 0x48 ;  /* 0x0000004837387836 */ /* 0x040fe20000000000 */
[----:B------:R2:W-:Y:S01]  /*7f00*/  @!P6 ST.E.64 desc[UR38][R20.64], R30 ;  /* 0x0000001e1400e985 */ /* 0x0005e2000c101b26 */
[C---:B0-----:R-:W-:Y:S01]  /*7f10*/  VIADD R18, R55.reuse, 0x50 ;  /* 0x0000005037127836 */ /* 0x041fe20000000000 */
[----:B------:R-:W-:Y:S01]  /*7f20*/  @!P3 LEA.HI R54, R54, R54, RZ, 0x1 ;  /* 0x000000363636b211 */ /* 0x000fe200078f08ff */
        /* <DEDUP_REMOVED lines=13> */
[----:B--2---:R-:W-:Y:S02]  /*8000*/  @!P4 LOP3.LUT R21, R56, 0xfffffffe, RZ, 0xc0, !PT ;  /* 0xfffffffe3815c812 */ /* 0x004fe400078ec0ff */
        /* <DEDUP_REMOVED lines=13> */
.L_x_11047:
[----:B------:R-:W-:Y:S05]  /*80e0*/  BSYNC B0 ;  /* 0x0000000000007941 */ /* 0x000fea0003800000 */
.L_x_11046:
        /* <DEDUP_REMOVED lines=24> */
[----:B--2---:R-:W-:Y:S01]  /*8270*/  SEL R2, R23, R6, P0 ;  /* 0x0000000617027207 */ /* 0x004fe20000000000 */
[----:B01----:R-:W-:Y:S06]  /*8280*/  @P1 BRA `(.L_x_11018) ;  /* 0x00000044007c1947 */ /* 0x003fec0003800000 */
        /* <DEDUP_REMOVED lines=11> */
[----:B------:R-:W-:Y:S02]  /*8340*/  @!P0 IMAD.WIDE R6, R55, 0x4, R12 ;  /* 0x0000000437068825 */ /* 0x000fe400078e020c */
[----:B------:R-:W-:-:S03]  /*8350*/  @!P1 LEA.HI R0, R0, R0, RZ, 0x1 ;  /* 0x0000000000009211 */ /* 0x000fc600078f08ff */
[----:B------:R0:W-:Y:S01]  /*8360*/  @!P0 ST.E.64 desc[UR38][R6.64], R14 ;  /* 0x0000000e06008985 */ /* 0x0001e2000c101b26 */
[----:B------:R-:W-:Y:S02]  /*8370*/  @!P1 LOP3.LUT R9, R0, 0xfffffffe, RZ, 0xc0, !PT ;  /* 0xfffffffe00099812 */ /* 0x000fe400078ec0ff */
[----:B------:R-:W-:Y:S02]  /*8380*/  @!P2 LEA.HI R0, R8, R8, RZ, 0x1 ;  /* 0x000000080800a211 */ /* 0x000fe400078f08ff */
[----:B------:R-:W-:Y:S01]  /*8390*/  @!P3 LEA.HI R10, R10, R10, RZ, 0x1 ;  /* 0x0000000a0a0ab211 */ /* 0x000fe200078f08ff */
[--C-:B------:R-:W-:Y:S01]  /*83a0*/  @!P1 IMAD.WIDE R8, R9, 0x4, R12.reuse ;  /* 0x0000000409089825 */ /* 0x100fe200078e020c */
[----:B------:R-:W-:Y:S02]  /*83b0*/  @!P2 LOP3.LUT R11, R0, 0xfffffffe, RZ, 0xc0, !PT ;  /* 0xfffffffe000ba812 */ /* 0x000fe400078ec0ff */
[----:B------:R-:W-:Y:S01]  /*83c0*/  @!P3 LOP3.LUT R17, R10, 0xfffffffe, RZ, 0xc0, !PT ;  /* 0xfffffffe0a11b812 */ /* 0x000fe200078ec0ff */
[----:B------:R-:W-:Y:S01]  /*83d0*/  VIADD R0, R55, 0x28 ;  /* 0x0000002837007836 */ /* 0x000fe20000000000 */
[----:B------:R1:W-:Y:S01]  /*83e0*/  @!P1 ST.E.64 desc[UR38][R8.64], R18 ;  /* 0x0000001208009985 */ /* 0x0003e2000c101b26 */
[----:B------:R-:W-:Y:S01]  /*83f0*/  @!P2 IMAD.WIDE R10, R11, 0x4, R12 ;  /* 0x000000040b0aa825 */ /* 0x000fe200078e020c */
[----:B------:R-:W-:-:S02]  /*8400*/  ISETP.GE.AND P0, PT, R16, UR4, PT ;  /* 0x0000000410007c0c */ /* 0x000fc4000bf06270 */
[----:B------:R-:W-:Y:S01]  /*8410*/  ISETP.GE.AND P1, PT, R0, UR4, PT ;  /* 0x0000000400007c0c */ /* 0x000fe2000bf26270 */
[----:B0-----:R-:W-:Y:S01]  /*8420*/  VIADD R14, R55, 0x30 ;  /* 0x00000030370e7836 */ /* 0x001fe20000000000 */
[----:B------:R0:W-:Y:S01]  /*8430*/  @!P2 ST.E.64 desc[UR38][R10.64], R20 ;  /* 0x000000140a00a985 */ /* 0x0001e2000c101b26 */
[----:B------:R-:W-:Y:S01]  /*8440*/  @!P3 IMAD.WIDE R6, R17, 0x4, R12 ;  /* 0x000000041106b825 */ /* 0x000fe200078e020c */
[----:B------:R-:W-:Y:S02]  /*8450*/  IADD3 R17, R55, 0x38, RZ ;  /* 0x0000003837117810 */ /* 0x000fe40007ffe0ff */
[----:B------:R-:W-:Y:S02]  /*8460*/  ISETP.GE.AND P2, PT, R14, UR4, PT ;  /* 0x000000040e007c0c */ /* 0x000fe4000bf46270 */
[----:B------:R2:W-:Y:S01]  /*8470*/  @!P3 ST.E.64 desc[UR38][R6.64], R26 ;  /* 0x0000001a0600b985 */ /* 0x0005e2000c101b26 */
[----:B------:R-:W-:Y:S01]  /*8480*/  ISETP.GE.AND P3, PT, R17, UR4, PT ;  /* 0x0000000411007c0c */ /* 0x000fe2000bf66270 */
[C---:B-1----:R-:W-:Y:S01]  /*8490*/  VIADD R18, R55.reuse, 0x40 ;  /* 0x0000004037127836 */ /* 0x042fe20000000000 */
[----:B------:R-:W-:Y:S01]  /*84a0*/  @!P0 LEA.HI R16, R16, R16, RZ, 0x1 ;  /* 0x0000001010108211 */ /* 0x000fe200078f08ff */
[C---:B------:R-:W-:Y:S01]  /*84b0*/  VIADD R19, R55.reuse, 0x48 ;  /* 0x0000004837137836 */ /* 0x040fe20000000000 */
[----:B------:R-:W-:Y:S01]  /*84c0*/  @!P1 LEA.HI R0, R0, R0, RZ, 0x1 ;  /* 0x0000000000009211 */ /* 0x000fe200078f08ff */
[----:B------:R-:W-:Y:S01]  /*84d0*/  VIADD R55, R55, 0x58 ;  /* 0x0000005837377836 */ /* 0x000fe20000000000 */
[----:B------:R-:W-:-:S02]  /*84e0*/  ISETP.GE.AND P4, PT, R18, UR4, PT ;  /* 0x0000000412007c0c */ /* 0x000fc4000bf86270 */
[----:B------:R-:W-:Y:S02]  /*84f0*/  ISETP.GE.AND P5, PT, R19, UR4, PT ;  /* 0x0000000413007c0c */ /* 0x000fe4000bfa6270 */
[----:B------:R-:W-:Y:S02]  /*8500*/  @!P2 LEA.HI R14, R14, R14, RZ, 0x1 ;  /* 0x0000000e0e0ea211 */ /* 0x000fe400078f08ff */
[----:B------:R-:W-:Y:S02]  /*8510*/  @!P0 LOP3.LUT R9, R16, 0xfffffffe, RZ, 0xc0, !PT ;  /* 0xfffffffe10098812 */ /* 0x000fe400078ec0ff */
[----:B0-----:R-:W-:Y:S02]  /*8520*/  @!P1 LOP3.LUT R11, R0, 0xfffffffe, RZ, 0xc0, !PT ;  /* 0xfffffffe000b9812 */ /* 0x001fe400078ec0ff */
[----:B------:R-:W-:Y:S01]  /*8530*/  @!P2 LOP3.LUT R15, R14, 0xfffffffe, RZ, 0xc0, !PT ;  /* 0xfffffffe0e0fa812 */ /* 0x000fe200078ec0ff */
[----:B--2---:R-:W-:Y:S01]  /*8540*/  @!P0 IMAD.WIDE R6, R9, 0x4, R12 ;  /* 0x0000000409068825 */ /* 0x004fe200078e020c */
[----:B------:R-:W-:-:S02]  /*8550*/  @!P3 LEA.HI R17, R17, R17, RZ, 0x1 ;  /* 0x000000111111b211 */ /* 0x000fc400078f08ff */
[----:B------:R-:W-:Y:S01]  /*8560*/  @!P4 LEA.HI R18, R18, R18, RZ, 0x1 ;  /* 0x000000121212c211 */ /* 0x000fe200078f08ff */
[--C-:B------:R-:W-:Y:S01]  /*8570*/  @!P1 IMAD.WIDE R8, R11, 0x4, R12.reuse ;  /* 0x000000040b089825 */ /* 0x100fe200078e020c */
[----:B------:R-:W-:Y:S01]  /*8580*/  @!P5 LEA.HI R19, R19, R19, RZ, 0x1 ;  /* 0x000000131313d211 */ /* 0x000fe200078f08ff */
[----:B------:R0:W-:Y:S01]  /*8590*/  @!P0 ST.E.64 desc[UR38][R6.64], R28 ;  /* 0x0000001c06008985 */ /* 0x0001e2000c101b26 */
[----:B------:R-:W-:Y:S01]  /*85a0*/  @!P6 LEA.HI R22, R22, R22, RZ, 0x1 ;  /* 0x000000161616e211 */ /* 0x000fe200078f08ff */
[--C-:B------:R-:W-:Y:S01]  /*85b0*/  @!P2 IMAD.WIDE R10, R15, 0x4, R12.reuse ;  /* 0x000000040f0aa825 */ /* 0x100fe200078e020c */
[----:B------:R-:W-:Y:S01]  /*85c0*/  @!P3 LOP3.LUT R15, R17, 0xfffffffe, RZ, 0xc0, !PT ;  /* 0xfffffffe110fb812 */ /* 0x000fe200078ec0ff */
[----:B------:R1:W-:Y:S01]  /*85d0*/  @!P1 ST.E.64 desc[UR38][R8.64], R36 ;  /* 0x0000002408009985 */ /* 0x0003e2000c101b26 */
[----:B------:R-:W-:Y:S02]  /*85e0*/  @!P4 LOP3.LUT R17, R18, 0xfffffffe, RZ, 0xc0, !PT ;  /* 0xfffffffe1211c812 */ /* 0x000fe400078ec0ff */
[----:B------:R-:W-:Y:S01]  /*85f0*/  @!P5 LOP3.LUT R19, R19, 0xfffffffe, RZ, 0xc0, !PT ;  /* 0xfffffffe1313d812 */ /* 0x000fe200078ec0ff */
[--C-:B------:R-:W-:Y:S01]  /*8600*/  @!P3 IMAD.WIDE R14, R15, 0x4, R12.reuse ;  /* 0x000000040f0eb825 */ /* 0x100fe200078e020c */
[----:B------:R-:W-:Y:S01]  /*8610*/  @!P6 LOP3.LUT R21, R22, 0xfffffffe, RZ, 0xc0, !PT ;  /* 0xfffffffe1615e812 */ /* 0x000fe200078ec0ff */
[----:B------:R2:W-:Y:S01]  /*8620*/  @!P2 ST.E.64 desc[UR38][R10.64], R30 ;  /* 0x0000001e0a00a985 */ /* 0x0005e2000c101b26 */
[----:B------:R-:W-:Y:S01]  /*8630*/  ISETP.GE.AND P0, PT, R55, UR4, PT ;  /* 0x0000000437007c0c */ /* 0x000fe2000bf06270 */
[----:B0-----:R-:W-:-:S02]  /*8640*/  @!P4 IMAD.WIDE R6, R17, 0x4, R12 ;  /* 0x000000041106c825 */ /* 0x001fc400078e020c */
[----:B------:R2:W-:Y:S02]  /*8650*/  @!P3 ST.E.64 desc[UR38][R14.64], R32 ;  /* 0x000000200e00b985 */ /* 0x0005e4000c101b26 */
[--C-:B-1----:R-:W-:Y:S02]  /*8660*/  @!P5 IMAD.WIDE R8, R19, 0x4, R12.reuse ;  /* 0x000000041308d825 */ /* 0x102fe400078e020c */
[----:B------:R2:W-:Y:S02]  /*8670*/  @!P4 ST.E.64 desc[UR38][R6.64], R24 ;  /* 0x000000180600c985 */ /* 0x0005e4000c101b26 */
[----:B------:R-:W-:Y:S02]  /*8680*/  @!P6 IMAD.WIDE R16, R21, 0x4, R12 ;  /* 0x000000041510e825 */ /* 0x000fe400078e020c */
        /* <DEDUP_REMOVED lines=8> */
.L_x_11045:
        /* <DEDUP_REMOVED lines=8> */
[----:B-1----:R-:W-:-:S03]  /*8790*/  IMAD R3, R6, UR4, RZ ;  /* 0x0000000406037c24 */ /* 0x002fc6000f8e02ff */
[----:B------:R-:W-:-:S04]  /*87a0*/  IADD3 R0, R0, -0x80, RZ ;  /* 0xffffff8000007810 */ /* 0x000fc80007ffe0ff */
        /* <DEDUP_REMOVED lines=48> */
.L_x_11016:
        /* <DEDUP_REMOVED lines=18> */
.L_x_11048:
[----:B------:R-:W-:Y:S01]  /*8bd0*/  ULDC UR7, c[0x0][0xc50] ;  /* 0x0003140000077ab9 */ /* 0x000fe20000000800 */
[----:B------:R-:W-:Y:S01]  /*8be0*/  UMOV UR42, UR6 ;  /* 0x00000006002a7c82 */ /* 0x000fe20008000000 */
[----:B------:R-:W-:-:S11]  /*8bf0*/  UISETP.NE.AND UP0, UPT, UR7, 0x1, UPT ;  /* 0x000000010700788c */ /* 0x000fd6000bf05270 */
[----:B------:R-:W-:Y:S01]  /*8c00*/  @UP0 ULDC UR4, c[0x0][0xc54] ;  /* 0x0003150000040ab9 */ /* 0x000fe20000000800 */
[----:B------:R-:W-:Y:S01]  /*8c10*/  @UP0 ULDC UR8, c[0x0][0xc58] ;  /* 0x0003160000080ab9 */ /* 0x000fe20000000800 */
[----:B------:R-:W-:-:S04]  /*8c20*/  UIMAD.WIDE.U32 UR4, UR6, UR4, URZ ;  /* 0x00000004060472a5 */ /* 0x000fc8000f8e003f */
[----:B------:R-:W-:-:S12]  /*8c30*/  @UP0 USHF.R.U32.HI UR42, URZ, UR8, UR5 ;  /* 0x000000083f2a0299 */ /* 0x000fd80008011605 */
.L_x_11049:
[----:B------:R-:W-:Y:S01]  /*8c40*/  ISETP.GE.AND P0, PT, R23, RZ, PT ;  /* 0x000000ff1700720c */ /* 0x000fe20003f06270 */
[----:B------:R-:W-:Y:S01]  /*8c50*/  UIADD3 UR4, -UR42, URZ, URZ ;  /* 0x0000003f2a047290 */ /* 0x000fe2000fffe13f */
[----:B------:R-:W-:Y:S01]  /*8c60*/  IMAD.MOV.U32 R20, RZ, RZ, 0x1 ;  /* 0x00000001ff147424 */ /* 0x000fe200078e00ff */
[----:B------:R-:W-:Y:S01]  /*8c70*/  MOV R2, 0x1 ;  /* 0x0000000100027802 */ /* 0x000fe20000000f00 */
[----:B------:R-:W-:Y:S01]  /*8c80*/  IMAD.MOV.U32 R0, RZ, RZ, RZ ;  /* 0x000000ffff007224 */ /* 0x000fe200078e00ff */
[----:B------:R-:W-:-:S08]  /*8c90*/  UIMAD UR4, UR7, UR4, UR6 ;  /* 0x00000004070472a4 */ /* 0x000fd0000f8e0206 */
        /* <DEDUP_REMOVED lines=12> */
[----:B------:R-:W-:-:S04]  /*8d60*/  UIMAD UR36, UR5, UR36, URZ ;  /* 0x00000024052472a4 */ /* 0x000fc8000f8e023f */
        /* <DEDUP_REMOVED lines=10> */
[----:B0-----:R-:W-:Y:S08]  /*8e10*/  @!P0 BRA `(.L_x_11051) ;  /* 0x0000000000848947 */ /* 0x001ff00003800000 */
        /* <DEDUP_REMOVED lines=33> */
.L_x_11051:
        /* <DEDUP_REMOVED lines=34> */
.L_x_11052:
[----:B------:R-:W-:-:S06]  /*9250*/  UIADD3 UR4, UR44, 0x6400, URZ ;  /* 0x000064002c047890 */ /* 0x000fcc000fffe03f */
[----:B------:R-:W-:-:S05]  /*9260*/  IMAD.U32 R17, RZ, RZ, UR4 ;  /* 0x00000004ff117e24 */ /* 0x000fca000f8e00ff */
        /* <DEDUP_REMOVED lines=18> */
.L_x_11053:
[----:B------:R-:W-:-:S04]  /*9390*/  IMAD.U32 R26, RZ, RZ, UR44 ;  /* 0x0000002cff1a7e24 */ /* 0x000fc8000f8e00ff */
[----:B------:R-:W-:-:S05]  /*93a0*/  VIADD R19, R26, 0x400 ;  /* 0x000004001a137836 */ /* 0x000fca0000000000 */
        /* <DEDUP_REMOVED lines=10> */
[----:B------:R-:W-:Y:S01]  /*9450*/  MOV R11, UR5 ;  /* 0x00000005000b7c02 */ /* 0x000fe20008000f00 */
[----:B------:R-:W-:Y:S02]  /*9460*/  IMAD.U32 R7, RZ, RZ, UR7 ;  /* 0x00000007ff077e24 */ /* 0x000fe4000f8e00ff */
[----:B------:R-:W-:-:S02]  /*9470*/  IMAD.U32 R10, RZ, RZ, UR4 ;  /* 0x00000004ff0a7e24 */ /* 0x000fc4000f8e00ff */
[----:B------:R-:W-:Y:S02]  /*9480*/  IMAD.MOV.U32 R8, RZ, RZ, 0x70 ;  /* 0x00000070ff087424 */ /* 0x000fe400078e00ff */
[----:B------:R-:W-:Y:S02]  /*9490*/  IMAD.MOV.U32 R12, RZ, RZ, 0x1 ;  /* 0x00000001ff0c7424 */ /* 0x000fe400078e00ff */
[----:B------:R-:W-:-:S07]  /*94a0*/  IMAD.MOV.U32 R13, RZ, RZ, RZ ;  /* 0x000000ffff0d7224 */ /* 0x000fce00078e00ff */
[----:B------:R-:W-:-:S07]  /*94b0*/  LEPC R20, `(.L_x_11054) ;  /* 0x000000001014794e */ /* 0x000fce0000000000 */
[----:B0----5:R-:W-:Y:S05]  /*94c0*/  CALL.ABS.NOINC R2 ;  /* 0x0000000002007343 */ /* 0x021fea0003c00000 */
.L_x_11054:
        /* <DEDUP_REMOVED lines=18> */
.L_x_11055:
[----:B------:R-:W0:Y:S01]  /*95f0*/  LDC.64 R2, c[0x0][0x9f8] ;  /* 0x00027e00ff027b82 */ /* 0x000e220000000a00 */
[----:B------:R-:W-:-:S07]  /*9600*/  IMAD.MOV.U32 R29, RZ, RZ, R23 ;  /* 0x000000ffff1d7224 */ /* 0x000fce00078e0017 */
[----:B------:R-:W1:Y:S01]  /*9610*/  LDC R12, c[0x0][0x430] ;  /* 0x00010c00ff0c7b82 */ /* 0x000e620000000800 */
[----:B0-----:R-:W-:-:S04]  /*9620*/  ISETP.NE.U32.AND P0, PT, R2, RZ, PT ;  /* 0x000000ff0200720c */ /* 0x001fc80003f05070 */
[----:B------:R-:W-:-:S13]  /*9630*/  ISETP.NE.AND.EX P0, PT, R3, RZ, PT, P0 ;  /* 0x000000ff0300720c */ /* 0x000fda0003f05300 */
[----:B------:R-:W0:Y:S02]  /*9640*/  @P0 LDC.64 R2, c[0x0][0x9f8] ;  /* 0x00027e00ff020b82 */ /* 0x000e240000000a00 */
[----:B0-----:R-:W-:-:S05]  /*9650*/  @P0 IMAD.WIDE R2, R23, 0x4, R2 ;  /* 0x0000000417020825 */ /* 0x001fca00078e0202 */
[----:B------:R0:W2:Y:S01]  /*9660*/  @P0 LDG.E R29, desc[UR38][R2.64] ;  /* 0x00000026021d0981 */ /* 0x0000a2000c1e1900 */
[----:B-1----:R-:W-:Y:S01]  /*9670*/  ISETP.NE.AND P1, PT, R12, 0x1, PT ;  /* 0x000000010c00780c */ /* 0x002fe20003f25270 */
[C---:B------:R-:W-:Y:S01]  /*9680*/  IMAD.SHL.U32 R0, R22.reuse, 0x40, RZ ;  /* 0x0000004016007824 */ /* 0x040fe200078e00ff */
[----:B------:R-:W-:Y:S02]  /*9690*/  MOV R6, UR48 ;  /* 0x0000003000067c02 */ /* 0x000fe40008000f00 */
[----:B------:R-:W-:Y:S02]  /*96a0*/  LOP3.LUT R7, R22, 0x7f, RZ, 0xc0, !PT ;  /* 0x0000007f16077812 */ /* 0x000fe400078ec0ff */
[----:B------:R-:W-:Y:S02]  /*96b0*/  LOP3.LUT R4, R0, 0x40, RZ, 0xc0, !PT ;  /* 0x0000004000047812 */ /* 0x000fe400078ec0ff */
[----:B------:R-:W-:Y:S02]  /*96c0*/  LEA R6, R6, 0xffffff80, 0x7 ;  /* 0xffffff8006067811 */ /* 0x000fe400078e38ff */
[----:B------:R-:W-:-:S02]  /*96d0*/  SHF.R.U32.HI R27, RZ, 0x1, R7 ;  /* 0x00000001ff1b7819 */ /* 0x000fc40000011607 */
[----:B------:R-:W-:Y:S01]  /*96e0*/  LOP3.LUT R17, R17, 0xffffffef, RZ, 0xc0, !PT ;  /* 0xffffffef11117812 */ /* 0x000fe200078ec0ff */
[----:B------:R-:W1:Y:S01]  /*96f0*/  @P1 LDC R5, c[0x0][0x434] ;  /* 0x00010d00ff051b82 */ /* 0x000e620000000800 */
[----:B------:R-:W-:Y:S02]  /*9700*/  IADD3 R9, R4, R27, R6 ;  /* 0x0000001b04097210 */ /* 0x000fe40007ffe006 */
[----:B------:R-:W-:Y:S02]  /*9710*/  @P1 LOP3.LUT R17, R17, 0x10, RZ, 0xfc, !PT ;  /* 0x0000001011111812 */ /* 0x000fe400078efcff */
[C---:B------:R-:W-:Y:S01]  /*9720*/  ISETP.GE.AND P0, PT, R9.reuse, UR36, PT ;  /* 0x0000002409007c0c */ /* 0x040fe2000bf06270 */
[----:B-----5:R-:W-:Y:S02]  /*9730*/  IMAD.IADD R10, R9, 0x1, R16 ;  /* 0x00000001090a7824 */ /* 0x020fe400078e0210 */
[----:B0-----:R-:W0:Y:S02]  /*9740*/  @P1 LDC R3, c[0x0][0x438] ;  /* 0x00010e00ff031b82 */ /* 0x001e240000000800 */
[----:B------:R-:W-:-:S08]  /*9750*/  IMAD.MOV.U32 R11, RZ, RZ, R10 ;  /* 0x000000ffff0b7224 */ /* 0x000fd000078e000a */
[----:B------:R-:W3:Y:S01]  /*9760*/  @!P0 LDC.64 R8, c[0x0][0x428] ;  /* 0x00010a00ff088b82 */ /* 0x000ee20000000a00 */
[----:B-1----:R-:W-:-:S07]  /*9770*/  @P1 IMAD.HI.U32 R0, R10, R5, RZ ;  /* 0x000000050a001227 */ /* 0x002fce00078e00ff */
[----:B------:R-:W1:Y:S01]  /*9780*/  @!P0 LDC.64 R4, c[0x0][0x418] ;  /* 0x00010600ff048b82 */ /* 0x000e620000000a00 */
[----:B0-----:R-:W-:-:S04]  /*9790*/  @P1 SHF.R.U32.HI R11, RZ, R3, R0 ;  /* 0x00000003ff0b1219 */ /* 0x001fc80000011600 */
[--C-:B------:R-:W-:Y:S01]  /*97a0*/  @!P0 SHF.R.S32.HI R3, RZ, 0x1f, R11.reuse ;  /* 0x0000001fff038819 */ /* 0x100fe2000001140b */
[----:B------:R-:W-:Y:S01]  /*97b0*/  @!P0 IMAD.MOV.U32 R2, RZ, RZ, R11 ;  /* 0x000000ffff028224 */ /* 0x000fe200078e000b */
[----:B------:R-:W-:Y:S01]  /*97c0*/  UMOV UR4, 0xffffffff ;  /* 0xffffffff00047882 */ /* 0x000fe20000000000 */
[----:B------:R-:W-:Y:S01]  /*97d0*/  IMAD.SHL.U32 R18, R18, 0x800, RZ ;  /* 0x0000080012127824 */ /* 0x000fe200078e00ff */
[----:B--2---:R-:W-:Y:S01]  /*97e0*/  SHF.R.S32.HI R13, RZ, 0x1f, R29 ;  /* 0x0000001fff0d7819 */ /* 0x004fe2000001141d */
[----:B---3--:R-:W-:-:S04]  /*97f0*/  @!P0 IMAD.WIDE.U32 R2, R29, R8, R2 ;  /* 0x000000081d028225 */ /* 0x008fc800078e0002 */
[----:B------:R-:W-:Y:S01]  /*9800*/  @!P0 IMAD R0, R13, R8, RZ ;  /* 0x000000080d008224 */ /* 0x000fe200078e02ff */
[----:B-1----:R-:W-:Y:S01]  /*9810*/  @!P0 LEA R4, P1, R2, R4, 0x2 ;  /* 0x0000000402048211 */ /* 0x002fe200078210ff */
[----:B------:R0:W-:Y:S02]  /*9820*/  STL [R1+0x4], R13 ;  /* 0x0000040d01007387 */ /* 0x0001e40000100800 */
[----:B------:R-:W-:-:S04]  /*9830*/  @!P0 IMAD R9, R29, R9, R0 ;  /* 0x000000091d098224 */ /* 0x000fc800078e0200 */
[----:B------:R-:W-:Y:S02]  /*9840*/  @!P0 IMAD.IADD R0, R3, 0x1, R9 ;  /* 0x0000000103008824 */ /* 0x000fe400078e0209 */
[----:B------:R-:W-:Y:S01]  /*9850*/  IMAD.MOV R3, RZ, RZ, -R11 ;  /* 0x000000ffff037224 */ /* 0x000fe200078e0a0b */
[----:B------:R-:W1:Y:S02]  /*9860*/  LDC R9, c[0x0][0x2f4] ;  /* 0x0000bd00ff097b82 */ /* 0x000e640000000800 */
[----:B------:R-:W-:Y:S02]  /*9870*/  @!P0 LEA.HI.X R5, R2, R5, R0, 0x2, P1 ;  /* 0x0000000502058211 */ /* 0x000fe400008f1400 */
[----:B------:R-:W-:Y:S02]  /*9880*/  MOV R0, RZ ;  /* 0x000000ff00007202 */ /* 0x000fe40000000f00 */
[----:B------:R-:W-:-:S04]  /*9890*/  SHF.R.U32.HI R2, RZ, 0x1, R22 ;  /* 0x00000001ff027819 */ /* 0x000fc80000011616 */
[----:B------:R2:W5:Y:S01]  /*98a0*/  @!P0 LDG.E R0, desc[UR38][R4.64] ;  /* 0x0000002604008981 */ /* 0x000562000c1e1900 */
[----:B------:R-:W-:-:S05]  /*98b0*/  IMAD.SHL.U32 R8, R22, 0x80, RZ ;  /* 0x0000008016087824 */ /* 0x000fca00078e00ff */
[----:B------:R-:W-:Y:S01]  /*98c0*/  LOP3.LUT R23, R8, 0x400, RZ, 0xc0, !PT ;  /* 0x0000040008177812 */ /* 0x000fe200078ec0ff */
[----:B--2---:R-:W-:Y:S01]  /*98d0*/  IMAD R4, R12, R3, R10 ;  /* 0x000000030c047224 */ /* 0x004fe200078e020a */
[----:B------:R-:W-:Y:S02]  /*98e0*/  LOP3.LUT R3, R2, 0x20, RZ, 0xc0, !PT ;  /* 0x0000002002037812 */ /* 0x000fe400078ec0ff */
[C---:B------:R-:W-:Y:S02]  /*98f0*/  SHF.L.U32 R10, R22.reuse, 0x2, RZ ;  /* 0x00000002160a7819 */ /* 0x040fe400000006ff */
[----:B------:R-:W-:Y:S02]  /*9900*/  LOP3.LUT R3, R3, 0x10, R22, 0xf8, !PT ;  /* 0x0000001003037812 */ /* 0x000fe400078ef816 */
[----:B------:R-:W-:Y:S02]  /*9910*/  LOP3.LUT R23, R23, 0x800, R18, 0xf8, !PT ;  /* 0x0000080017177812 */ /* 0x000fe400078ef812 */
[----:B------:R-:W-:Y:S01]  /*9920*/  LOP3.LUT R8, R3, 0x380, R8, 0xf8, !PT ;  /* 0x0000038003087812 */ /* 0x000fe200078ef808 */
[----:B------:R-:W-:-:S05]  /*9930*/  IMAD.SHL.U32 R3, R22, 0x20, RZ ;  /* 0x0000002016037824 */ /* 0x000fca00078e00ff */
[----:B------:R-:W-:-:S04]  /*9940*/  LOP3.LUT R5, R3, 0x80, RZ, 0xc0, !PT ;  /* 0x0000008003057812 */ /* 0x000fc800078ec0ff */
[----:B------:R-:W-:-:S04]  /*9950*/  LOP3.LUT R5, R5, 0x10, R2, 0xf8, !PT ;  /* 0x0000001005057812 */ /* 0x000fc800078ef802 */
[----:B------:R-:W-:Y:S02]  /*9960*/  LOP3.LUT R5, R5, 0x10, R10, 0x78, !PT ;  /* 0x0000001005057812 */ /* 0x000fe400078e780a */
[----:B------:R-:W-:Y:S01]  /*9970*/  LOP3.LUT R10, R3, 0x360, RZ, 0xc0, !PT ;  /* 0x00000360030a7812 */ /* 0x000fe200078ec0ff */
[----:B------:R-:W-:-:S05]  /*9980*/  IMAD.SHL.U32 R3, R7, 0x10, RZ ;  /* 0x0000001007037824 */ /* 0x000fca00078e00ff */
[----:B------:R-:W-:-:S04]  /*9990*/  LOP3.LUT R10, R10, 0x400, R3, 0xf8, !PT ;  /* 0x000004000a0a7812 */ /* 0x000fc800078ef803 */
[----:B------:R-:W-:Y:S01]  /*99a0*/  LOP3.LUT R24, R10, R5, RZ, 0xfc, !PT ;  /* 0x000000050a187212 */ /* 0x000fe200078efcff */
[----:B------:R-:W-:Y:S01]  /*99b0*/  IMAD.SHL.U32 R5, R22, 0x10, RZ ;  /* 0x0000001016057824 */ /* 0x000fe200078e00ff */
[----:B01----:R-:W-:Y:S06]  /*99c0*/  BRA.DIV UR4, `(.L_x_11056) ;  /* 0x00000032042c7947 */ /* 0x003fec000b800000 */
.L_x_11108:
[----:B------:R-:W-:Y:S01]  /*99d0*/  ULOP3.LUT UR4, UR41, 0x2, URZ, 0xfc, !UPT ;  /* 0x0000000229047892 */ /* 0x000fe2000f8efc3f */
[----:B------:R-:W-:Y:S01]  /*99e0*/  LOP3.LUT R8, R8, 0x70, R5, 0x78, !PT ;  /* 0x0000007008087812 */ /* 0x000fe200078e7805 */
[----:B------:R-:W-:Y:S01]  /*99f0*/  IMAD.U32 R28, RZ, RZ, UR42 ;  /* 0x0000002aff1c7e24 */ /* 0x000fe2000f8e00ff */
[----:B------:R-:W-:Y:S02]  /*9a00*/  LOP3.LUT P0, RZ, R22, 0x4, RZ, 0xc0, !PT ;  /* 0x0000000416ff7812 */ /* 0x000fe4000780c0ff */
[----:B------:R-:W-:Y:S01]  /*9a10*/  LOP3.LUT R23, R23, R8, RZ, 0xfc, !PT ;  /* 0x0000000817177212 */ /* 0x000fe200078efcff */
[----:B------:R-:W-:Y:S01]  /*9a20*/  IMAD.U32 R7, RZ, RZ, UR4 ;  /* 0x00000004ff077e24 */ /* 0x000fe2000f8e00ff */
[----:B------:R-:W-:Y:S02]  /*9a30*/  LOP3.LUT R8, R5, 0x10, RZ, 0xc0, !PT ;  /* 0x0000001005087812 */ /* 0x000fe400078ec0ff */
[----:B------:R-:W-:Y:S02]  /*9a40*/  LOP3.LUT R17, R17, 0xfffffffe, RZ, 0xc0, !PT ;  /* 0xfffffffe11117812 */ /* 0x000fe400078ec0ff */
[----:B------:R-:W-:-:S02]  /*9a50*/  ISETP.NE.AND P1, PT, R7, 0x3, PT ;  /* 0x000000030700780c */ /* 0x000fc40003f25270 */
[CC--:B------:R-:W-:Y:S02]  /*9a60*/  ISETP.GE.AND P4, PT, R8.reuse, R9.reuse, PT ;  /* 0x000000090800720c */ /* 0x0c0fe40003f86270 */
[----:B------:R-:W-:Y:S02]  /*9a70*/  MOV R7, 0x40 ;  /* 0x0000004000077802 */ /* 0x000fe40000000f00 */
[----:B------:R-:W-:Y:S02]  /*9a80*/  LOP3.LUT R18, R8, 0x20, RZ, 0xfc, !PT ;  /* 0x0000002008127812 */ /* 0x000fe400078efcff */
[----:B------:R-:W-:Y:S02]  /*9a90*/  SEL R7, R7, 0xffffffc0, !P0 ;  /* 0xffffffc007077807 */ /* 0x000fe40004000000 */
[----:B------:R-:W-:Y:S02]  /*9aa0*/  ISETP.GE.AND P3, PT, R18, R9, PT ;  /* 0x000000091200720c */ /* 0x000fe40003f66270 */
[----:B------:R-:W-:Y:S01]  /*9ab0*/  LOP3.LUT R25, R8, 0x40, RZ, 0xfc, !PT ;  /* 0x0000004008197812 */ /* 0x000fe200078efcff */
[----:B------:R0:W-:Y:S01]  /*9ac0*/  STL [R1+0xc], R7 ;  /* 0x00000c0701007387 */ /* 0x0001e20000100800 */
[----:B------:R-:W-:-:S02]  /*9ad0*/  @P1 LOP3.LUT R17, R17, 0x1, RZ, 0xfc, !PT ;  /* 0x0000000111111812 */ /* 0x000fc400078efcff */
[----:B------:R-:W-:Y:S02]  /*9ae0*/  ISETP.GE.AND P2, PT, R25, R9, PT ;  /* 0x000000091900720c */ /* 0x000fe40003f46270 */
[----:B------:R-:W-:Y:S02]  /*9af0*/  LOP3.LUT R17, R17, 0xfffffff7, RZ, 0xc0, !PT ;  /* 0xfffffff711117812 */ /* 0x000fe400078ec0ff */
[----:B------:R-:W-:Y:S02]  /*9b00*/  SHF.R.U32.HI R5, RZ, 0x3, R22 ;  /* 0x00000003ff057819 */ /* 0x000fe40000011616 */
[----:B------:R-:W-:Y:S02]  /*9b10*/  @P4 LOP3.LUT R17, R17, 0x8, RZ, 0xfc, !PT ;  /* 0x0000000811114812 */ /* 0x000fe400078efcff */
[----:B------:R-:W-:Y:S02]  /*9b20*/  SHF.R.S32.HI R28, RZ, 0x1f, R28 ;  /* 0x0000001fff1c7819 */ /* 0x000fe4000001141c */
[----:B------:R-:W-:-:S02]  /*9b30*/  LOP3.LUT R17, R17, 0xfffffffb, RZ, 0xc0, !PT ;  /* 0xfffffffb11117812 */ /* 0x000fc400078ec0ff */
[----:B------:R-:W-:Y:S02]  /*9b40*/  LOP3.LUT R5, R5, 0x1, RZ, 0xc0, !PT ;  /* 0x0000000105057812 */ /* 0x000fe400078ec0ff */
[----:B------:R-:W-:-:S04]  /*9b50*/  @P3 LOP3.LUT R17, R17, 0x4, RZ, 0xfc, !PT ;  /* 0x0000000411113812 */ /* 0x000fc800078efcff */
[----:B------:R-:W-:-:S04]  /*9b60*/  LOP3.LUT R17, R17, 0xfffffffd, RZ, 0xc0, !PT ;  /* 0xfffffffd11117812 */ /* 0x000fc800078ec0ff */
[----:B------:R-:W-:Y:S01]  /*9b70*/  @P2 LOP3.LUT R17, R17, 0x2, RZ, 0xfc, !PT ;  /* 0x0000000211112812 */ /* 0x000fe200078efcff */
[----:B0-----:R-:W-:Y:S06]  /*9b80*/  @!P1 BRA `(.L_x_11057) ;  /* 0x0000000000049947 */ /* 0x001fec0003800000 */
[----:B------:R-:W-:Y:S01]  /*9b90*/  BPT.TRAP 0x1 ;  /* 0x000000040000795c */ /* 0x000fe20000300000 */
.L_x_11057:
[----:B------:R-:W-:Y:S01]  /*9ba0*/  IMAD.MOV.U32 R10, RZ, RZ, 0x1 ;  /* 0x00000001ff0a7424 */ /* 0x000fe200078e00ff */
[----:B------:R-:W-:Y:S01]  /*9bb0*/  LOP3.LUT R3, R3, 0x700, RZ, 0xc0, !PT ;  /* 0x0000070003037812 */ /* 0x000fe200078ec0ff */
[----:B------:R-:W-:-:S03]  /*9bc0*/  IMAD.SHL.U32 R2, R2, 0x20, RZ ;  /* 0x0000002002027824 */ /* 0x000fc600078e00ff */
[----:B------:R-:W-:Y:S02]  /*9bd0*/  SHF.L.U32 R10, R10, 0x1f, RZ ;  /* 0x0000001f0a0a7819 */ /* 0x000fe400000006ff */
[----:B------:R-:W-:Y:S01]  /*9be0*/  LOP3.LUT R2, R3, 0x60, R2, 0xf8, !PT ;  /* 0x0000006003027812 */ /* 0x000fe200078ef802 */
[C---:B------:R-:W-:Y:S01]  /*9bf0*/  IMAD R3, R5.reuse, 0x80, R8 ;  /* 0x0000008005037824 */ /* 0x040fe200078e0208 */
[----:B------:R-:W0:Y:S01]  /*9c00*/  SYNCS.PHASECHK.TRANS64.TRYWAIT P0, [UR44+0x17080], R10 ;  /* 0x0170800aff0075a7 */ /* 0x000e22000800016c */
[----:B------:R-:W-:-:S05]  /*9c10*/  IMAD.SHL.U32 R5, R5, 0x10, RZ ;  /* 0x0000001005057824 */ /* 0x000fca00078e00ff */
[----:B------:R-:W-:Y:S02]  /*9c20*/  LOP3.LUT R2, R2, R3, R5, 0xf6, !PT ;  /* 0x0000000302027212 */ /* 0x000fe400078ef605 */
[----:B------:R-:W-:-:S03]  /*9c30*/  SHF.R.S32.HI R5, RZ, 0x1f, R4 ;  /* 0x0000001fff057819 */ /* 0x000fc60000011404 */
[----:B------:R1:W-:Y:S02]  /*9c40*/  STL [R1], R2 ;  /* 0x0000000201007387 */ /* 0x0003e40000100800 */
[----:B01----:R-:W-:Y:S05]  /*9c50*/  @!P0 BRA `(.L_x_11058) ;  /* 0x0000002c00a88947 */ /* 0x003fea0003800000 */
.L_x_11109:
[----:B------:R-:W-:Y:S01]  /*9c60*/  ULDC.64 UR4, c[0x0][0x328] ;  /* 0x0000ca0000047ab9 */ /* 0x000fe20000000a00 */
[----:B------:R-:W1:Y:S01]  /*9c70*/  S2R R20, SR_TID.X ;  /* 0x0000000000147919 */ /* 0x000e620000002100 */
[----:B------:R-:W-:Y:S01]  /*9c80*/  IMAD R7, R5, UR4, RZ ;  /* 0x0000000405077c24 */ /* 0x000fe2000f8e02ff */
[----:B------:R-:W-:Y:S01]  /*9c90*/  R2UR UR6, R28 ;  /* 0x000000001c0672ca */ /* 0x000fe200000e0000 */
[----:B------:R-:W-:Y:S01]  /*9ca0*/  IMAD.WIDE.U32 R2, R4, UR4, RZ ;  /* 0x0000000404027c25 */ /* 0x000fe2000f8e00ff */
[----:B------:R-:W-:-:S03]  /*9cb0*/  IADD3 R6, -R27, UR36, -R6 ;  /* 0x000000241b067c10 */ /* 0x000fc6000fffe906 */
[----:B------:R-:W-:Y:S01]  /*9cc0*/  IMAD R7, R4, UR5, R7 ;  /* 0x0000000504077c24 */ /* 0x000fe2000f8e0207 */
[----:B------:R-:W-:Y:S01]  /*9cd0*/  ULDC.64 UR4, c[0x0][0x338] ;  /* 0x0000ce0000047ab9 */ /* 0x000fe20000000a00 */
[----:B------:R-:W-:-:S03]  /*9ce0*/  ISETP.GE.AND P0, PT, R6, 0x1, PT ;  /* 0x000000010600780c */ /* 0x000fc60003f06270 */
[----:B------:R-:W-:Y:S02]  /*9cf0*/  IADD3 R3, R3, R7, RZ ;  /* 0x0000000703037210 */ /* 0x000fe40007ffe0ff */
[----:B-----5:R-:W-:Y:S01]  /*9d00*/  SHF.R.S32.HI R7, RZ, 0x1f, R0 ;  /* 0x0000001fff077819 */ /* 0x020fe20000011400 */
[----:B------:R-:W-:-:S04]  /*9d10*/  IMAD.WIDE.U32 R2, R0, UR4, R2 ;  /* 0x0000000400027c25 */ /* 0x000fc8000f8e0002 */
[----:B------:R-:W-:-:S04]  /*9d20*/  IMAD R8, R7, UR4, RZ ;  /* 0x0000000407087c24 */ /* 0x000fc8000f8e02ff */
[----:B------:R-:W-:Y:S01]  /*9d30*/  IMAD R8, R0, UR5, R8 ;  /* 0x0000000500087c24 */ /* 0x000fe2000f8e0208 */
[----:B------:R-:W-:-:S03]  /*9d40*/  ULDC.64 UR4, c[0x0][0x330] ;  /* 0x0000cc0000047ab9 */ /* 0x000fc60000000a00 */
[----:B------:R-:W-:Y:S02]  /*9d50*/  IMAD.IADD R3, R3, 0x1, R8 ;  /* 0x0000000103037824 */ /* 0x000fe400078e0208 */
[----:B------:R-:W-:Y:S01]  /*9d60*/  IMAD.U32 R8, RZ, RZ, UR4 ;  /* 0x00000004ff087e24 */ /* 0x000fe2000f8e00ff */
[----:B------:R-:W-:Y:S01]  /*9d70*/  UIMAD UR4, UR6, UR4, URZ ;  /* 0x00000004060472a4 */ /* 0x000fe2000f8e023f */
[----:B-1----:R-:W-:Y:S02]  /*9d80*/  IMAD.SHL.U32 R20, R20, 0x10, RZ ;  /* 0x0000001014147824 */ /* 0x002fe400078e00ff */
[----:B------:R-:W-:Y:S01]  /*9d90*/  IMAD.WIDE.U32 R2, R8, UR42, R2 ;  /* 0x0000002a08027c25 */ /* 0x000fe2000f8e0002 */
[----:B------:R-:W-:Y:S01]  /*9da0*/  ULDC.64 UR6, c[0x0][0x318] ;  /* 0x0000c60000067ab9 */ /* 0x000fe20000000a00 */
[----:B------:R-:W-:Y:S01]  /*9db0*/  UIMAD UR4, UR42, UR5, UR4 ;  /* 0x000000052a0472a4 */ /* 0x000fe2000f8e0204 */
[----:B------:R-:W-:Y:S01]  /*9dc0*/  LOP3.LUT R20, R20, 0x10, RZ, 0xc0, !PT ;  /* 0x0000001014147812 */ /* 0x000fe200078ec0ff */
[----:B------:R-:W-:Y:S01]  /*9dd0*/  IMAD.U32 R9, RZ, RZ, UR7 ;  /* 0x00000007ff097e24 */ /* 0x000fe2000f8e00ff */
[----:B------:R-:W-:-:S04]  /*9de0*/  IADD3 R8, P1, R2, UR6, RZ ;  /* 0x0000000602087c10 */ /* 0x000fc8000ff3e0ff */
[----:B------:R-:W-:Y:S01]  /*9df0*/  IADD3.X R9, R9, UR4, R3, P1, !PT ;  /* 0x0000000409097c10 */ /* 0x000fe20008ffe403 */
[----:B------:R-:W-:-:S03]  /*9e00*/  UMOV UR4, 0xffffffff ;  /* 0xffffffff00047882 */ /* 0x000fc60000000000 */
[----:B------:R-:W-:Y:S05]  /*9e10*/  BRA.DIV UR4, `(.L_x_11059) ;  /* 0x0000002e044c7947 */ /* 0x000fea000b800000 */
[----:B------:R-:W2:Y:S01]  /*9e20*/  LDL R12, [R1] ;  /* 0x00000000010c7983 */ /* 0x000ea20000100800 */
[----:B------:R-:W1:Y:S03]  /*9e30*/  LDC R11, c[0x0][0x2f4] ;  /* 0x0000bd00ff0b7b82 */ /* 0x000e660000000800 */
[----:B------:R-:W3:Y:S04]  /*9e40*/  SHFL.IDX PT, R2, R8, RZ, 0x1e1f ;  /* 0x001e1fff08027589 */ /* 0x000ee800000e0000 */
[----:B------:R-:W4:Y:S04]  /*9e50*/  SHFL.IDX PT, R3, R9, RZ, 0x1e1f ;  /* 0x001e1fff09037589 */ /* 0x000f2800000e0000 */
[----:B------:R-:W0:Y:S01]  /*9e60*/  SHFL.IDX PT, R9, R9, 0x1, 0x1e1f ;  /* 0x003e1f0009097f89 */ /* 0x000e2200000e0000 */
[----:B-1----:R-:W-:-:S02]  /*9e70*/  ISETP.GE.AND P4, PT, R20, R11, PT ;  /* 0x0000000b1400720c */ /* 0x002fc40003f86270 */
[----:B------:R-:W-:Y:S02]  /*9e80*/  ISETP.GE.AND P3, PT, R18, R11, PT ;  /* 0x0000000b1200720c */ /* 0x000fe40003f66270 */
[----:B---3--:R-:W-:-:S04]  /*9e90*/  IADD3 R2, P1, R20, R2, RZ ;  /* 0x0000000214027210 */ /* 0x008fc80007f3e0ff */
[----:B----4-:R-:W-:Y:S02]  /*9ea0*/  IADD3.X R3, RZ, R3, RZ, P1, !PT ;  /* 0x00000003ff037210 */ /* 0x010fe40000ffe4ff */
[----:B------:R-:W-:Y:S01]  /*9eb0*/  ISETP.LT.OR P1, PT, R6, 0x1, P4 ;  /* 0x000000010600780c */ /* 0x000fe20002721670 */
[----:B--2---:R-:W-:-:S12]  /*9ec0*/  VIADD R22, R12, UR44 ;  /* 0x0000002c0c167c36 */ /* 0x004fd80008000000 */
[----:B------:R-:W-:Y:S01]  /*9ed0*/  LDGSTS.E.BYPASS.LTC128B.128 [R22+0x6400], desc[UR38][R2.64], !P1 ;  /* 0x0640000002167fae */ /* 0x000fe2000c901d66 */
[----:B------:R-:W-:-:S13]  /*9ee0*/  ISETP.LT.OR P1, PT, R6, 0x1, P3 ;  /* 0x000000010600780c */ /* 0x000fda0001f21670 */
[----:B------:R-:W-:Y:S01]  /*9ef0*/  LDGSTS.E.BYPASS.LTC128B.128 [R22+0x7400], desc[UR38][R2.64+0x20], !P1 ;  /* 0x0740002002167fae */ /* 0x000fe2000c901d66 */
[----:B------:R-:W-:-:S04]  /*9f00*/  ISETP.GE.AND P1, PT, R25, R11, PT ;  /* 0x0000000b1900720c */ /* 0x000fc80003f26270 */
[----:B------:R-:W-:-:S13]  /*9f10*/  ISETP.LT.OR P2, PT, R6, 0x1, P1 ;  /* 0x000000010600780c */ /* 0x000fda0000f41670 */
[----:B------:R1:W-:Y:S01]  /*9f20*/  LDGSTS.E.BYPASS.LTC128B.128 [R22+0x8400], desc[UR38][R2.64+0x40], !P2 ;  /* 0x0840004002167fae */ /* 0x0003e2000d101d66 */
[----:B------:R-:W-:-:S03]  /*9f30*/  ISETP.GE.AND P2, PT, R6, 0x41, PT ;  /* 0x000000410600780c */ /* 0x000fc60003f46270 */
[----:B01----:R1:W2:Y:S10]  /*9f40*/  SHFL.IDX PT, R2, R8, 0x1, 0x1e1f ;  /* 0x003e1f0008027f89 */ /* 0x0032b400000e0000 */
.L_x_11115:
        /* <DEDUP_REMOVED lines=16> */
[----:B-1----:R-:W-:-:S05]  /*a050*/  IMAD.U32 R8, RZ, RZ, UR4 ;  /* 0x00000004ff087e24 */ /* 0x002fca000f8e00ff */
[----:B------:R-:W-:-:S13]  /*a060*/  ISETP.NE.AND P6, PT, R8, 0x3, PT ;  /* 0x000000030800780c */ /* 0x000fda0003fc5270 */
[----:B0-----:R-:W-:Y:S05]  /*a070*/  @!P6 BRA `(.L_x_11060) ;  /* 0x000000000004e947 */ /* 0x001fea0003800000 */
[----:B------:R-:W-:Y:S01]  /*a080*/  BPT.TRAP 0x1 ;  /* 0x000000040000795c */ /* 0x000fe20000300000 */
.L_x_11060:
[----:B------:R-:W-:Y:S01]  /*a090*/  SYNCS.ARRIVE.TRANS64.A1T0 RZ, [UR44+0x17070], RZ ;  /* 0x017070ffffff79a7 */ /* 0x000fe2000810002c */
[----:B------:R-:W-:Y:S05]  /*a0a0*/  @!P6 BRA `(.L_x_11061) ;  /* 0x000000000004e947 */ /* 0x000fea0003800000 */
[----:B------:R-:W-:Y:S01]  /*a0b0*/  BPT.TRAP 0x1 ;  /* 0x000000040000795c */ /* 0x000fe20000300000 */
.L_x_11061:
[----:B------:R-:W0:Y:S02]  /*a0c0*/  SYNCS.PHASECHK.TRANS64.TRYWAIT P1, [UR44+0x17040], R10 ;  /* 0x0170400aff0075a7 */ /* 0x000e24000802016c */
[----:B0-----:R-:W-:Y:S05]  /*a0d0*/  @!P1 BRA `(.L_x_11062) ;  /* 0x0000002c005c9947 */ /* 0x001fea0003800000 */
.L_x_11116:
[----:B------:R-:W1:Y:S01]  /*a0e0*/  S2R R6, SR_TID.X ;  /* 0x0000000000067919 */ /* 0x000e620000002100 */
        /* <DEDUP_REMOVED lines=12> */
[----:B------:R-:W-:Y:S01]  /*a1b0*/  IMAD.U32 R5, RZ, RZ, UR4 ;  /* 0x00000004ff057e24 */ /* 0x000fe2000f8e00ff */
[----:B------:R-:W-:Y:S01]  /*a1c0*/  IADD3 R3, R3, R7, RZ ;  /* 0x0000000703037210 */ /* 0x000fe20007ffe0ff */
[----:B------:R-:W-:-:S03]  /*a1d0*/  UIMAD UR4, UR6, UR4, URZ ;  /* 0x00000004060472a4 */ /* 0x000fc6000f8e023f */
[----:B------:R-:W-:Y:S01]  /*a1e0*/  ULDC.64 UR6, c[0x0][0x2e8] ;  /* 0x0000ba0000067ab9 */ /* 0x000fe20000000a00 */
[----:B------:R-:W-:Y:S01]  /*a1f0*/  IMAD.WIDE.U32 R2, R5, UR42, R2 ;  /* 0x0000002a05027c25 */ /* 0x000fe2000f8e0002 */
[----:B------:R-:W-:Y:S01]  /*a200*/  UIMAD UR4, UR42, UR5, UR4 ;  /* 0x000000052a0472a4 */ /* 0x000fe2000f8e0204 */
[-C--:B--2---:R-:W-:Y:S02]  /*a210*/  ISETP.GE.AND P3, PT, R25, R8.reuse, PT ;  /* 0x000000081900720c */ /* 0x084fe40003f66270 */
[----:B------:R-:W-:Y:S01]  /*a220*/  IMAD.U32 R5, RZ, RZ, UR7 ;  /* 0x00000007ff057e24 */ /* 0x000fe2000f8e00ff */
[----:B------:R-:W-:Y:S01]  /*a230*/  IADD3 R0, P1, R2, UR6, RZ ;  /* 0x0000000602007c10 */ /* 0x000fe2000ff3e0ff */
[----:B-1----:R-:W-:Y:S01]  /*a240*/  IMAD.SHL.U32 R6, R6, 0x10, RZ ;  /* 0x0000001006067824 */ /* 0x002fe200078e00ff */
[----:B------:R-:W-:Y:S02]  /*a250*/  ISETP.GE.AND P4, PT, R18, R8, PT ;  /* 0x000000081200720c */ /* 0x000fe40003f86270 */
[----:B------:R-:W-:Y:S01]  /*a260*/  IADD3.X R4, R5, UR4, R3, P1, !PT ;  /* 0x0000000405047c10 */ /* 0x000fe20008ffe403 */
[----:B------:R-:W-:Y:S01]  /*a270*/  UMOV UR4, 0xffffffff ;  /* 0xffffffff00047882 */ /* 0x000fe20000000000 */
[----:B------:R-:W-:-:S04]  /*a280*/  LOP3.LUT R6, R6, 0x10, RZ, 0xc0, !PT ;  /* 0x0000001006067812 */ /* 0x000fc800078ec0ff */
[----:B------:R-:W-:Y:S01]  /*a290*/  ISETP.GE.AND P5, PT, R6, R8, PT ;  /* 0x000000080600720c */ /* 0x000fe20003fa6270 */
[----:B------:R-:W-:-:S12]  /*a2a0*/  BRA.DIV UR4, `(.L_x_11063) ;  /* 0x0000002a04fc7947 */ /* 0x000fd8000b800000 */
[----:B------:R-:W1:Y:S04]  /*a2b0*/  SHFL.IDX PT, R14, R0, RZ, 0x1e1f ;  /* 0x001e1fff000e7589 */ /* 0x000e6800000e0000 */
[----:B------:R-:W2:Y:S04]  /*a2c0*/  SHFL.IDX PT, R2, R4, RZ, 0x1e1f ;  /* 0x001e1fff04027589 */ /* 0x000ea800000e0000 */
[----:B------:R-:W3:Y:S01]  /*a2d0*/  SHFL.IDX PT, R4, R4, 0x1, 0x1e1f ;  /* 0x003e1f0004047f89 */ /* 0x000ee200000e0000 */
[----:B-1----:R-:W-:-:S05]  /*a2e0*/  @P0 IADD3 R14, P1, R6, R14, RZ ;  /* 0x0000000e060e0210 */ /* 0x002fca0007f3e0ff */
[----:B--2---:R-:W-:Y:S01]  /*a2f0*/  @P0 IMAD.X R3, RZ, RZ, R2, P1 ;  /* 0x000000ffff030224 */ /* 0x004fe200008e0602 */
[----:B------:R-:W-:Y:S02]  /*a300*/  @P0 MOV R2, R14 ;  /* 0x0000000e00020202 */ /* 0x000fe40000000f00 */
[----:B------:R1:W2:Y:S04]  /*a310*/  SHFL.IDX PT, R14, R0, 0x1, 0x1e1f ;  /* 0x003e1f00000e7f89 */ /* 0x0002a800000e0000 */
[----:B------:R1:W-:Y:S04]  /*a320*/  @P0 LDGSTS.E.BYPASS.LTC128B.128 [R22+0x10c00], desc[UR38][R2.64], !P5 ;  /* 0x10c0000002160fae */ /* 0x0003e8000e901d66 */
[----:B------:R1:W-:Y:S04]  /*a330*/  @P0 LDGSTS.E.BYPASS.LTC128B.128 [R22+0x11c00], desc[UR38][R2.64+0x20], !P4 ;  /* 0x11c0002002160fae */ /* 0x0003e8000e101d66 */
[----:B---3--:R1:W-:Y:S02]  /*a340*/  @P0 LDGSTS.E.BYPASS.LTC128B.128 [R22+0x12c00], desc[UR38][R2.64+0x40], !P3 ;  /* 0x12c0004002160fae */ /* 0x0083e4000d901d66 */
.L_x_11122:
[----:B-12---:R-:W-:-:S05]  /*a350*/  @P2 IADD3 R2, P0, R6, R14, RZ ;  /* 0x0000000e06022210 */ /* 0x006fca0007f1e0ff */
[----:B------:R-:W-:-:S05]  /*a360*/  @P2 IMAD.X R3, RZ, RZ, R4, P0 ;  /* 0x000000ffff032224 */ /* 0x000fca00000e0604 */
        /* <DEDUP_REMOVED lines=15> */
.L_x_11064:
[----:B------:R-:W-:Y:S01]  /*a460*/  SYNCS.ARRIVE.TRANS64.A1T0 RZ, [UR44+0x17030], RZ ;  /* 0x017030ffffff79a7 */ /* 0x000fe2000810002c */
[----:B------:R-:W-:Y:S05]  /*a470*/  WARPSYNC.ALL ;  /* 0x0000000000007948 */ /* 0x000fea0003800000 */
[----:B------:R-:W-:Y:S01]  /*a480*/  UIADD3 UR5, UR44, 0xc400, URZ ;  /* 0x0000c4002c057890 */ /* 0x000fe2000fffe03f */
[----:B------:R-:W-:Y:S01]  /*a490*/  R2UR UR4, R28 ;  /* 0x000000001c0472ca */ /* 0x000fe200000e0000 */
[----:B------:R-:W-:Y:S02]  /*a4a0*/  ULDC.64 UR6, c[0x0][0x2d8] ;  /* 0x0000b60000067ab9 */ /* 0x000fe40000000a00 */
        /* <DEDUP_REMOVED lines=15> */
[----:B------:R-:W-:Y:S01]  /*a5a0*/  IMAD.U32 R5, RZ, RZ, UR7 ;  /* 0x00000007ff057e24 */ /* 0x000fe2000f8e00ff */
[----:B------:R-:W-:Y:S01]  /*a5b0*/  MOV R12, 0x1 ;  /* 0x00000001000c7802 */ /* 0x000fe20000000f00 */
[----:B------:R-:W-:Y:S02]  /*a5c0*/  IMAD.U32 R7, RZ, RZ, UR9 ;  /* 0x00000009ff077e24 */ /* 0x000fe4000f8e00ff */
[----:B0-----:R-:W-:-:S02]  /*a5d0*/  IMAD.U32 R10, RZ, RZ, UR4 ;  /* 0x00000004ff0a7e24 */ /* 0x001fc4000f8e00ff */
[----:B------:R-:W-:Y:S02]  /*a5e0*/  IMAD.U32 R11, RZ, RZ, UR5 ;  /* 0x00000005ff0b7e24 */ /* 0x000fe4000f8e00ff */
[----:B------:R-:W-:Y:S02]  /*a5f0*/  IMAD.MOV.U32 R8, RZ, RZ, 0x70 ;  /* 0x00000070ff087424 */ /* 0x000fe400078e00ff */
[----:B------:R-:W-:-:S07]  /*a600*/  IMAD.MOV.U32 R13, RZ, RZ, RZ ;  /* 0x000000ffff0d7224 */ /* 0x000fce00078e00ff */
[----:B------:R-:W-:-:S07]  /*a610*/  LEPC R20, `(.L_x_11065) ;  /* 0x000000001014794e */ /* 0x000fce0000000000 */
[----:B-1----:R-:W-:Y:S05]  /*a620*/  CALL.ABS.NOINC R2 ;  /* 0x0000000002007343 */ /* 0x002fea0003c00000 */
.L_x_11065:
[----:B------:R-:W1:Y:S01]  /*a630*/  S2R R20, SR_TID.X ;  /* 0x0000000000147919 */ /* 0x000e620000002100 */
[----:B------:R-:W2:Y:S01]  /*a640*/  LDC R9, c[0x0][0x448] ;  /* 0x00011200ff097b82 */ /* 0x000ea20000000800 */
[----:B------:R-:W-:Y:S01]  /*a650*/  IMAD.U32 R4, RZ, RZ, UR36 ;  /* 0x00000024ff047e24 */ /* 0x000fe2000f8e00ff */
[----:B------:R-:W-:Y:S01]  /*a660*/  ULDC.64 UR4, c[0x0][0x2e0] ;  /* 0x0000b80000047ab9 */ /* 0x000fe20000000a00 */
[----:B------:R-:W3:Y:S01]  /*a670*/  S2R R21, SR_CTAID.X ;  /* 0x0000000000157919 */ /* 0x000ee20000002500 */
[----:B------:R-:W-:Y:S01]  /*a680*/  IMAD.U32 R5, RZ, RZ, UR37 ;  /* 0x00000025ff057e24 */ /* 0x000fe2000f8e00ff */
[----:B------:R-:W-:Y:S01]  /*a690*/  ULDC.64 UR6, c[0x0][0x2d0] ;  /* 0x0000b40000067ab9 */ /* 0x000fe20000000a00 */
[----:B------:R-:W-:Y:S01]  /*a6a0*/  ULDC.64 UR8, c[0x0][0x2c8] ;  /* 0x0000b20000087ab9 */ /* 0x000fe20000000a00 */
[----:B------:R-:W-:Y:S01]  /*a6b0*/  ULDC.64 UR10, c[0x0][0x280] ;  /* 0x0000a000000a7ab9 */ /* 0x000fe20000000a00 */
[----:B--2---:R-:W-:Y:S01]  /*a6c0*/  ISETP.NE.AND P0, PT, R9, 0x1, PT ;  /* 0x000000010900780c */ /* 0x004fe20003f05270 */
[----:B-1----:R-:W-:-:S05]  /*a6d0*/  IMAD.SHL.U32 R20, R20, 0x40, RZ ;  /* 0x0000004014147824 */ /* 0x002fca00078e00ff */
[----:B------:R-:W-:-:S07]  /*a6e0*/  LOP3.LUT R20, R20, 0x40, RZ, 0xc0, !PT ;  /* 0x0000004014147812 */ /* 0x000fce00078ec0ff */
[----:B------:R-:W1:Y:S01]  /*a6f0*/  @P0 LDC R3, c[0x0][0x44c] ;  /* 0x00011300ff030b82 */ /* 0x000e620000000800 */
[----:B------:R-:W-:Y:S02]  /*a700*/  IMAD.IADD R6, R20, 0x1, R27 ;  /* 0x0000000114067824 */ /* 0x000fe400078e021b */
[----:B------:R-:W2:Y:S05]  /*a710*/  S2R R20, SR_CTAID.Z ;  /* 0x0000000000147919 */ /* 0x000eaa0000002700 */
[----:B------:R-:W4:Y:S01]  /*a720*/  @P0 LDC R2, c[0x0][0x450] ;  /* 0x00011400ff020b82 */ /* 0x000f220000000800 */
[----:B---3--:R-:W-:-:S04]  /*a730*/  IMAD R6, R21, 0xc0, R6 ;  /* 0x000000c015067824 */ /* 0x008fc800078e0206 */
[----:B------:R-:W-:Y:S02]  /*a740*/  IMAD.MOV.U32 R0, RZ, RZ, R6 ;  /* 0x000000ffff007224 */ /* 0x000fe400078e0006 */
[----:B-1----:R-:W-:-:S05]  /*a750*/  @P0 IMAD.HI.U32 R3, R6, R3, RZ ;  /* 0x0000000306030227 */ /* 0x002fca00078e00ff */
[----:B----4-:R-:W-:Y:S01]  /*a760*/  @P0 SHF.R.U32.HI R0, RZ, R2, R3 ;  /* 0x00000002ff000219 */ /* 0x010fe20000011603 */
[----:B------:R-:W-:Y:S01]  /*a770*/  IMAD.MOV.U32 R2, RZ, RZ, R4 ;  /* 0x000000ffff027224 */ /* 0x000fe200078e0004 */
[----:B------:R-:W-:Y:S02]  /*a780*/  MOV R3, UR45 ;  /* 0x0000002d00037c02 */ /* 0x000fe40008000f00 */
[----:B--2---:R-:W-:Y:S02]  /*a790*/  SHF.R.S32.HI R7, RZ, 0x1f, R20 ;  /* 0x0000001fff077819 */ /* 0x004fe40000011414 */
[----:B------:R-:W1:Y:S03]  /*a7a0*/  S2R R20, SR_CTAID.Z ;  /* 0x0000000000147919 */ /* 0x000e660000002700 */
[----:B------:R-:W-:Y:S01]  /*a7b0*/  IMAD R4, R7, UR4, RZ ;  /* 0x0000000407047c24 */ /* 0x000fe2000f8e02ff */
[----:B------:R-:W-:-:S03]  /*a7c0*/  IADD3 R7, -R0, RZ, RZ ;  /* 0x000000ff00077210 */ /* 0x000fc60007ffe1ff */
[C---:B-1----:R-:W-:Y:S01]  /*a7d0*/  IMAD R5, R20.reuse, UR5, R4 ;  /* 0x0000000514057c24 */ /* 0x042fe2000f8e0204 */
[----:B------:R-:W-:Y:S01]  /*a7e0*/  SHF.R.S32.HI R4, RZ, 0x1f, R0 ;  /* 0x0000001fff047819 */ /* 0x000fe20000011400 */
[----:B------:R-:W-:Y:S01]  /*a7f0*/  IMAD.WIDE.U32 R2, R20, UR4, R2 ;  /* 0x0000000414027c25 */ /* 0x000fe2000f8e0002 */
[----:B------:R-:W-:Y:S01]  /*a800*/  ULDC UR4, c[0x0][0x2b8] ;  /* 0x0000ae0000047ab9 */ /* 0x000fe20000000800 */
[----:B------:R-:W1:Y:S01]  /*a810*/  S2R R20, SR_TID.X ;  /* 0x0000000000147919 */ /* 0x000e620000002100 */
[----:B------:R-:W-:Y:S01]  /*a820*/  UMOV UR5, 0xffffffff ;  /* 0xffffffff00057882 */ /* 0x000fe20000000000 */
[----:B------:R-:W-:Y:S01]  /*a830*/  IMAD R4, R4, UR6, RZ ;  /* 0x0000000604047c24 */ /* 0x000fe2000f8e02ff */
[----:B------:R-:W-:Y:S01]  /*a840*/  ISETP.GE.AND P2, PT, R18, UR4, PT ;  /* 0x0000000412007c0c */ /* 0x000fe2000bf46270 */
[----:B------:R-:W-:Y:S02]  /*a850*/  IMAD.IADD R3, R3, 0x1, R5 ;  /* 0x0000000103037824 */ /* 0x000fe400078e0205 */
[----:B------:R-:W-:-:S02]  /*a860*/  IMAD R8, R0, UR7, R4 ;  /* 0x0000000700087c24 */ /* 0x000fc4000f8e0204 */
[----:B------:R-:W-:-:S04]  /*a870*/  IMAD.WIDE.U32 R4, R0, UR6, R2 ;  /* 0x0000000600047c25 */ /* 0x000fc8000f8e0002 */
[----:B------:R-:W-:Y:S02]  /*a880*/  IMAD R0, R9, R7, R6 ;  /* 0x0000000709007224 */ /* 0x000fe400078e0206 */
[----:B------:R-:W-:Y:S02]  /*a890*/  IMAD.IADD R5, R5, 0x1, R8 ;  /* 0x0000000105057824 */ /* 0x000fe400078e0208 */
[----:B------:R-:W2:Y:S01]  /*a8a0*/  @P0 LDC R8, c[0x0][0x44c] ;  /* 0x00011300ff080b82 */ /* 0x000ea20000000800 */
[----:B------:R-:W-:Y:S01]  /*a8b0*/  SHF.R.S32.HI R7, RZ, 0x1f, R0 ;  /* 0x0000001fff077819 */ /* 0x000fe20000011400 */
[----:B------:R-:W-:-:S04]  /*a8c0*/  IMAD.WIDE.U32 R4, R0, UR8, R4 ;  /* 0x0000000800047c25 */ /* 0x000fc8000f8e0004 */
[----:B------:R-:W-:-:S04]  /*a8d0*/  IMAD R7, R7, UR8, RZ ;  /* 0x0000000807077c24 */ /* 0x000fc8000f8e02ff */
[----:B------:R-:W-:Y:S01]  /*a8e0*/  IMAD R7, R0, UR9, R7 ;  /* 0x0000000900077c24 */ /* 0x000fe2000f8e0207 */
[----:B------:R-:W-:-:S04]  /*a8f0*/  IADD3 R0, P1, R4, UR10, RZ ;  /* 0x0000000a04007c10 */ /* 0x000fc8000ff3e0ff */
[----:B------:R-:W-:Y:S01]  /*a900*/  IADD3.X R4, R5, UR11, R7, P1, !PT ;  /* 0x0000000b05047c10 */ /* 0x000fe20008ffe407 */
[----:B------:R-:W-:Y:S01]  /*a910*/  VIADD R7, R6, 0x80 ;  /* 0x0000008006077836 */ /* 0x000fe20000000000 */
[----:B------:R-:W3:Y:S01]  /*a920*/  @P0 LDC R5, c[0x0][0x450] ;  /* 0x00011400ff050b82 */ /* 0x000ee20000000800 */
[----:B-1----:R-:W-:Y:S02]  /*a930*/  IMAD.SHL.U32 R20, R20, 0x10, RZ ;  /* 0x0000001014147824 */ /* 0x002fe400078e00ff */
[----:B------:R-:W-:-:S03]  /*a940*/  IMAD.MOV.U32 R6, RZ, RZ, R7 ;  /* 0x000000ffff067224 */ /* 0x000fc600078e0007 */
[----:B------:R-:W-:Y:S01]  /*a950*/  LOP3.LUT R20, R20, 0x10, RZ, 0xc0, !PT ;  /* 0x0000001014147812 */ /* 0x000fe200078ec0ff */
[----:B--2---:R-:W-:-:S03]  /*a960*/  @P0 IMAD.HI.U32 R8, R7, R8, RZ ;  /* 0x0000000807080227 */ /* 0x004fc600078e00ff */
[----:B------:R-:W-:Y:S02]  /*a970*/  ISETP.GE.AND P3, PT, R20, UR4, PT ;  /* 0x0000000414007c0c */ /* 0x000fe4000bf66270 */
[----:B---3--:R-:W-:-:S05]  /*a980*/  @P0 SHF.R.U32.HI R6, RZ, R5, R8 ;  /* 0x00000005ff060219 */ /* 0x008fca0000011608 */
[----:B------:R-:W-:Y:S02]  /*a990*/  IMAD.MOV R5, RZ, RZ, -R6 ;  /* 0x000000ffff057224 */ /* 0x000fe400078e0a06 */
[----:B------:R-:W-:-:S04]  /*a9a0*/  IMAD.WIDE.U32 R2, R6, UR6, R2 ;  /* 0x0000000606027c25 */ /* 0x000fc8000f8e0002 */
[----:B------:R-:W-:Y:S01]  /*a9b0*/  IMAD R5, R9, R5, R7 ;  /* 0x0000000509057224 */ /* 0x000fe200078e0207 */
[----:B------:R-:W-:-:S05]  /*a9c0*/  SHF.R.S32.HI R7, RZ, 0x1f, R6 ;  /* 0x0000001fff077819 */ /* 0x000fca0000011406 */
[----:B------:R-:W-:-:S04]  /*a9d0*/  IMAD R7, R7, UR6, RZ ;  /* 0x0000000607077c24 */ /* 0x000fc8000f8e02ff */
[----:B------:R-:W-:Y:S01]  /*a9e0*/  IMAD R7, R6, UR7, R7 ;  /* 0x0000000706077c24 */ /* 0x000fe2000f8e0207 */
[----:B------:R-:W-:-:S04]  /*a9f0*/  SHF.R.S32.HI R6, RZ, 0x1f, R5 ;  /* 0x0000001fff067819 */ /* 0x000fc80000011405 */
[----:B------:R-:W-:Y:S01]  /*aa00*/  IADD3 R3, R3, R7, RZ ;  /* 0x0000000703037210 */ /* 0x000fe20007ffe0ff */
[----:B------:R-:W-:Y:S02]  /*aa10*/  IMAD R6, R6, UR8, RZ ;  /* 0x0000000806067c24 */ /* 0x000fe4000f8e02ff */
[----:B------:R-:W-:-:S04]  /*aa20*/  IMAD.WIDE.U32 R2, R5, UR8, R2 ;  /* 0x0000000805027c25 */ /* 0x000fc8000f8e0002 */
[----:B------:R-:W-:Y:S01]  /*aa30*/  IMAD R7, R5, UR9, R6 ;  /* 0x0000000905077c24 */ /* 0x000fe2000f8e0206 */
[----:B------:R-:W-:-:S04]  /*aa40*/  IADD3 R5, P0, R2, UR10, RZ ;  /* 0x0000000a02057c10 */ /* 0x000fc8000ff1e0ff */
[----:B------:R-:W-:Y:S02]  /*aa50*/  IADD3.X R6, R3, UR11, R7, P0, !PT ;  /* 0x0000000b03067c10 */ /* 0x000fe400087fe407 */
[----:B------:R-:W-:Y:S01]  /*aa60*/  ISETP.GE.AND P0, PT, R25, UR4, PT ;  /* 0x0000000419007c0c */ /* 0x000fe2000bf06270 */
[----:B------:R-:W-:-:S12]  /*aa70*/  BRA.DIV UR5, `(.L_x_11066) ;  /* 0x00000026059c7947 */ /* 0x000fd8000b800000 */
[----:B------:R-:W1:Y:S01]  /*aa80*/  SHFL.IDX PT, R3, R0, RZ, 0x1e1f ;  /* 0x001e1fff00037589 */ /* 0x000e6200000e0000 */
[----:B------:R-:W-:Y:S01]  /*aa90*/  ULDC UR4, c[0x0][0x288] ;  /* 0x0000a20000047ab9 */ /* 0x000fe20000000800 */
[----:B------:R-:W-:Y:S02]  /*aaa0*/  IMAD R7, R21, 0xc0, R27 ;  /* 0x000000c015077824 */ /* 0x000fe400078e021b */
[----:B------:R-:W2:Y:S01]  /*aab0*/  SHFL.IDX PT, R2, R4, RZ, 0x1e1f ;  /* 0x001e1fff04027589 */ /* 0x000ea200000e0000 */
[----:B------:R-:W-:-:S03]  /*aac0*/  IMAD R8, R9, UR4, RZ ;  /* 0x0000000409087c24 */ /* 0x000fc6000f8e02ff */
[----:B------:R-:W3:Y:S02]  /*aad0*/  SHFL.IDX PT, R14, R0, 0x1, 0x1e1f ;  /* 0x003e1f00000e7f89 */ /* 0x000ee400000e0000 */
[----:B------:R-:W-:Y:S02]  /*aae0*/  ISETP.GE.AND P1, PT, R7, R8, PT ;  /* 0x000000080700720c */ /* 0x000fe40003f26270 */
[----:B------:R-:W4:Y:S04]  /*aaf0*/  SHFL.IDX PT, R4, R4, 0x1, 0x1e1f ;  /* 0x003e1f0004047f89 */ /* 0x000f2800000e0000 */
[----:B------:R-:W0:Y:S07]  /*ab00*/  SHFL.IDX PT, R6, R6, RZ, 0x1e1f ;  /* 0x001e1fff06067589 */ /* 0x000e2e00000e0000 */
[----:B-1----:R-:W-:-:S05]  /*ab10*/  @!P1 IADD3 R9, P4, R20, R3, RZ ;  /* 0x0000000314099210 */ /* 0x002fca0007f9e0ff */
[----:B--2---:R-:W-:Y:S02]  /*ab20*/  @!P1 IMAD.X R3, RZ, RZ, R2, P4 ;  /* 0x000000ffff039224 */ /* 0x004fe400020e0602 */
[----:B------:R-:W-:Y:S02]  /*ab30*/  @!P1 IMAD.MOV.U32 R2, RZ, RZ, R9 ;  /* 0x000000ffff029224 */ /* 0x000fe400078e0009 */
[----:B------:R-:W-:-:S03]  /*ab40*/  VIADD R9, R7, 0x40 ;  /* 0x0000004007097836 */ /* 0x000fc60000000000 */
[----:B------:R-:W-:Y:S04]  /*ab50*/  @!P1 LDGSTS.E.BYPASS.LTC128B.128 [R22+0xc400], desc[UR38][R2.64], !P3 ;  /* 0x0c40000002169fae */ /* 0x000fe8000d901d66 */
[----:B------:R-:W-:Y:S04]  /*ab60*/  @!P1 LDGSTS.E.BYPASS.LTC128B.128 [R22+0xdc00], desc[UR38][R2.64+0x20], !P2 ;  /* 0x0dc0002002169fae */ /* 0x000fe8000d101d66 */
[----:B------:R1:W-:Y:S01]  /*ab70*/  @!P1 LDGSTS.E.BYPASS.LTC128B.128 [R22+0xf400], desc[UR38][R2.64+0x40], !P0 ;  /* 0x0f40004002169fae */ /* 0x0003e2000c101d66 */
[----:B------:R-:W-:-:S13]  /*ab80*/  ISETP.GE.AND P1, PT, R9, R8, PT ;  /* 0x000000080900720c */ /* 0x000fda0003f26270 */
[----:B---3--:R-:W-:-:S04]  /*ab90*/  @!P1 IADD3 R14, P4, R20, R14, RZ ;  /* 0x0000000e140e9210 */ /* 0x008fc80007f9e0ff */
[----:B----4-:R-:W-:Y:S01]  /*aba0*/  @!P1 IADD3.X R9, RZ, R4, RZ, P4, !PT ;  /* 0x00000004ff099210 */ /* 0x010fe200027fe4ff */
[----:B-1----:R-:W-:Y:S02]  /*abb0*/  @!P1 IMAD.MOV.U32 R2, RZ, RZ, R14 ;  /* 0x000000ffff029224 */ /* 0x002fe400078e000e */
[----:B------:R1:W2:Y:S02]  /*abc0*/  SHFL.IDX PT, R14, R5, RZ, 0x1e1f ;  /* 0x001e1fff050e7589 */ /* 0x0002a400000e0000 */
[----:B------:R-:W-:-:S05]  /*abd0*/  @!P1 IMAD.MOV.U32 R3, RZ, RZ, R9 ;  /* 0x000000ffff039224 */ /* 0x000fca00078e0009 */
[----:B------:R1:W-:Y:S04]  /*abe0*/  @!P1 LDGSTS.E.BYPASS.LTC128B.128 [R22+0xcc00], desc[UR38][R2.64], !P3 ;  /* 0x0cc0000002169fae */ /* 0x0003e8000d901d66 */
[----:B------:R1:W-:Y:S04]  /*abf0*/  @!P1 LDGSTS.E.BYPASS.LTC128B.128 [R22+0xe400], desc[UR38][R2.64+0x20], !P2 ;  /* 0x0e40002002169fae */ /* 0x0003e8000d101d66 */
[----:B0-----:R1:W-:Y:S02]  /*ac00*/  @!P1 LDGSTS.E.BYPASS.LTC128B.128 [R22+0xfc00], desc[UR38][R2.64+0x40], !P0 ;  /* 0x0fc0004002169fae */ /* 0x0013e4000c101d66 */
.L_x_11129:
[----:B------:R-:W-:Y:S01]  /*ac10*/  VIADD R7, R7, 0x80 ;  /* 0x0000008007077836 */ /* 0x000fe20000000000 */
[----:B------:R-:W-:Y:S04]  /*ac20*/  BSSY B0, `(.L_x_11067) ;  /* 0x000000b000007945 */ /* 0x000fe80003800000 */
[----:B------:R-:W-:-:S13]  /*ac30*/  ISETP.GE.AND P1, PT, R7, R8, PT ;  /* 0x000000080700720c */ /* 0x000fda0003f26270 */
[----:B------:R-:W-:Y:S05]  /*ac40*/  @P1 BRA `(.L_x_11068) ;  /* 0x0000000000201947 */ /* 0x000fea0003800000 */
[----:B-12---:R-:W-:-:S05]  /*ac50*/  IADD3 R2, P1, R20, R14, RZ ;  /* 0x0000000e14027210 */ /* 0x006fca0007f3e0ff */
[----:B------:R-:W-:-:S05]  /*ac60*/  IMAD.X R3, RZ, RZ, R6, P1 ;  /* 0x000000ffff037224 */ /* 0x000fca00008e0606 */
[----:B------:R-:W-:Y:S01]  /*ac70*/  @!PT LDS RZ, [RZ] ;  /* 0x00000000fffff984 */ /* 0x000fe20000000800 */
[----:B------:R-:W-:Y:S01]  /*ac80*/  @!PT LDS RZ, [RZ] ;  /* 0x00000000fffff984 */ /* 0x000fe20000000800 */
[----:B------:R-:W-:Y:S01]  /*ac90*/  @!PT LDS RZ, [RZ] ;  /* 0x00000000fffff984 */ /* 0x000fe20000000800 */
[----:B------:R0:W-:Y:S04]  /*aca0*/  LDGSTS.E.BYPASS.LTC128B.128 [R22+0xd400], desc[UR38][R2.64], !P3 ;  /* 0x0d40000002167fae */ /* 0x0001e8000d901d66 */
[----:B------:R0:W-:Y:S04]  /*acb0*/  LDGSTS.E.BYPASS.LTC128B.128 [R22+0xec00], desc[UR38][R2.64+0x20], !P2 ;  /* 0x0ec0002002167fae */ /* 0x0001e8000d101d66 */
[----:B------:R0:W-:Y:S02]  /*acc0*/  LDGSTS.E.BYPASS.LTC128B.128 [R22+0x10400], desc[UR38][R2.64+0x40], !P0 ;  /* 0x1040004002167fae */ /* 0x0001e4000c101d66 */
.L_x_11068:
[----:B------:R-:W-:Y:S05]  /*acd0*/  BSYNC B0 ;  /* 0x0000000000007941 */ /* 0x000fea0003800000 */
.L_x_11067:
[----:B------:R-:W-:Y:S01]  /*ace0*/  NOP ;  /* 0x0000000000007918 */ /* 0x000fe20000000000 */
[----:B------:R-:W-:Y:S01]  /*acf0*/  SYNCS.ARRIVE.TRANS64.RED.A0T1 RZ, [UR44+0x17000], RZ ;  /* 0x017000ffffff79a7 */ /* 0x000fe2000820042c */
[----:B01----:R-:W-:Y:S01]  /*ad00*/  MOV R3, 0x1 ;  /* 0x0000000100037802 */ /* 0x003fe20000000f00 */
[----:B------:R-:W-:Y:S03]  /*ad10*/  ARRIVES.LDGSTSBAR.64.TRANSCNT [UR44+0x17000] ;  /* 0x01700000ff0079b0 */ /* 0x000fe60008000aac */
[----:B------:R-:W-:Y:S01]  /*ad20*/  SHF.L.U32 R3, R3, 0x1f, RZ ;  /* 0x0000001f03037819 */ /* 0x000fe200000006ff */
[----:B------:R-:W-:Y:S01]  /*ad30*/  NOP ;  /* 0x0000000000007918 */ /* 0x000fe20000000000 */
[----:B------:R-:W-:Y:S02]  /*ad40*/  SYNCS.ARRIVE.TRANS64.A1T0 RZ, [UR44+0x17000], RZ ;  /* 0x017000ffffff79a7 */ /* 0x000fe4000810002c */
[----:B------:R-:W0:Y:S02]  /*ad50*/  SYNCS.PHASECHK.TRANS64.TRYWAIT P0, [UR44+0x17020], R3 ;  /* 0x01702003ff0075a7 */ /* 0x000e24000800016c */
[----:B0-----:R-:W-:Y:S05]  /*ad60*/  @!P0 BRA `(.L_x_11069) ;  /* 0x0000002400cc8947 */ /* 0x001fea0003800000 */
.L_x_11130:
[----:B------:R-:W-:Y:S01]  /*ad70*/  UIADD3 UR4, UR48, -0x2, URZ ;  /* 0xfffffffe30047890 */ /* 0x000fe2000fffe03f */
[----:B------:R-:W-:-:S03]  /*ad80*/  IMAD.MOV.U32 R20, RZ, RZ, 0x1 ;  /* 0x00000001ff147424 */ /* 0x000fc600078e00ff */
[----:B------:R-:W-:-:S06]  /*ad90*/  UISETP.GE.AND UP0, UPT, UR4, UR47, UPT ;  /* 0x0000002f0400728c */ /* 0x000fcc000bf06270 */
[----:B------:R-:W-:-:S13]  /*ada0*/  PLOP3.LUT P0, PT, PT, PT, UP0, 0x80, 0x0 ;  /* 0x000000000000781c */ /* 0x000fda0003f0f008 */
[----:B------:R-:W-:Y:S05]  /*adb0*/  @!P0 BRA `(.L_x_11070) ;  /* 0x0000001000588947 */ /* 0x000fea0003800000 */
[----:B------:R-:W3:Y:S01]  /*adc0*/  LDL R4, [R1+0xc] ;  /* 0x00000c0001047983 */ /* 0x000ee20000100800 */
[----:B------:R-:W1:Y:S01]  /*add0*/  S2R R0, SR_TID.X ;  /* 0x0000000000007919 */ /* 0x000e620000002100 */
[----:B------:R-:W-:-:S04]  /*ade0*/  UIADD3 UR4, UR46, 0x1, URZ ;  /* 0x000000012e047890 */ /* 0x000fc8000fffe03f */
[----:B------:R-:W-:Y:S01]  /*adf0*/  UIMAD UR4, UR4, UR40, URZ ;  /* 0x00000028040472a4 */ /* 0x000fe2000f8e023f */
[----:B0-----:R-:W-:Y:S01]  /*ae00*/  LOP3.LUT R3, RZ, UR43, RZ, 0x33, !PT ;  /* 0x0000002bff037c12 */ /* 0x001fe2000f8e33ff */
[----:B-1----:R-:W-:-:S05]  /*ae10*/  IMAD.SHL.U32 R0, R0, 0x40, RZ ;  /* 0x0000004000007824 */ /* 0x002fca00078e00ff */
[----:B------:R-:W-:-:S04]  /*ae20*/  LOP3.LUT R0, R0, 0x40, RZ, 0xc0, !PT ;  /* 0x0000004000007812 */ /* 0x000fc800078ec0ff */
[----:B------:R-:W-:Y:S02]  /*ae30*/  IADD3 R16, R0, R16, R27 ;  /* 0x0000001000107210 */ /* 0x000fe40007ffe01b */
[----:B------:R-:W-:-:S03]  /*ae40*/  LOP3.LUT R0, RZ, UR4, RZ, 0x33, !PT ;  /* 0x00000004ff007c12 */ /* 0x000fc6000f8e33ff */
[----:B------:R-:W-:Y:S01]  /*ae50*/  VIADD R5, R16, 0xfffffe80 ;  /* 0xfffffe8010057836 */ /* 0x000fe20000000000 */
[----:B------:R-:W-:-:S04]  /*ae60*/  VIMNMX R0, R0, R3, !PT ;  /* 0x0000000300007248 */ /* 0x000fc80007fe0100 */
[C---:B------:R-:W-:Y:S01]  /*ae70*/  IADD3 R26, -R0.reuse, -0x2, RZ ;  /* 0xfffffffe001a7810 */ /* 0x040fe20007ffe1ff */
[----:B------:R-:W-:Y:S01]  /*ae80*/  IMAD R16, R0, -0x80, R5 ;  /* 0xffffff8000107824 */ /* 0x000fe200078e0205 */
[----:B------:R-:W-:Y:S01]  /*ae90*/  MOV R5, 0x1 ;  /* 0x0000000100057802 */ /* 0x000fe20000000f00 */
[----:B---3--:R-:W-:-:S05]  /*aea0*/  IMAD.IADD R2, R4, 0x1, R23 ;  /* 0x0000000104027824 */ /* 0x008fca00078e0217 */
[----:B------:R0:W-:Y:S01]  /*aeb0*/  STL [R1+0x8], R2 ;  /* 0x0000080201007387 */ /* 0x0001e20000100800 */
[----:B------:R-:W-:-:S07]  /*aec0*/  IMAD.MOV.U32 R4, RZ, RZ, RZ ;  /* 0x000000ffff047224 */ /* 0x000fce00078e00ff */
.L_x_11085:
[----:B------:R-:W3:Y:S01]  /*aed0*/  LDL R6, [R1+0x4] ;  /* 0x0000040001067983 */ /* 0x000ee20000100800 */
[----:B-1----:R-:W1:Y:S01]  /*aee0*/  LDC R0, c[0x0][0x430] ;  /* 0x00010c00ff007b82 */ /* 0x002e620000000800 */
[----:B------:R-:W-:Y:S01]  /*aef0*/  IMAD.MOV.U32 R8, RZ, RZ, R16 ;  /* 0x000000ffff087224 */ /* 0x000fe200078e0010 */
[----:B------:R-:W-:Y:S01]  /*af00*/  ULDC.64 UR4, c[0x0][0x428] ;  /* 0x00010a0000047ab9 */ /* 0x000fe20000000a00 */
[----:B-1----:R-:W-:-:S13]  /*af10*/  ISETP.NE.AND P0, PT, R0, 0x1, PT ;  /* 0x000000010000780c */ /* 0x002fda0003f05270 */
[----:B------:R-:W1:Y:S08]  /*af20*/  @P0 LDC R3, c[0x0][0x434] ;  /* 0x00010d00ff030b82 */ /* 0x000e700000000800 */
[----:B------:R-:W4:Y:S01]  /*af30*/  @P0 LDC R7, c[0x0][0x438] ;  /* 0x00010e00ff070b82 */ /* 0x000f220000000800 */
[----:B-1----:R-:W-:-:S05]  /*af40*/  @P0 IMAD.HI.U32 R0, R16, R3, RZ ;  /* 0x0000000310000227 */ /* 0x002fca00078e00ff */
[----:B----4-:R-:W-:-:S04]  /*af50*/  @P0 SHF.R.U32.HI R8, RZ, R7, R0 ;  /* 0x00000007ff080219 */ /* 0x010fc80000011600 */
[--C-:B------:R-:W-:Y:S01]  /*af60*/  SHF.R.S32.HI R3, RZ, 0x1f, R8.reuse ;  /* 0x0000001fff037819 */ /* 0x100fe20000011408 */
[----:B0-----:R-:W-:-:S04]  /*af70*/  IMAD.MOV.U32 R2, RZ, RZ, R8 ;  /* 0x000000ffff027224 */ /* 0x001fc800078e0008 */
[----:B------:R-:W-:-:S04]  /*af80*/  IMAD.WIDE.U32 R2, R29, UR4, R2 ;  /* 0x000000041d027c25 */ /* 0x000fc8000f8e0002 */
[----:B---3--:R-:W-:-:S04]  /*af90*/  IMAD R0, R6, UR4, RZ ;  /* 0x0000000406007c24 */ /* 0x008fc8000f8e02ff */
[----:B------:R-:W-:Y:S01]  /*afa0*/  IMAD R7, R29, UR5, R0 ;  /* 0x000000051d077c24 */ /* 0x000fe2000f8e0200 */
[----:B------:R-:W-:Y:S02]  /*afb0*/  ULDC.64 UR4, c[0x0][0x418] ;  /* 0x0001060000047ab9 */ /* 0x000fe40000000a00 */
[----:B------:R-:W-:Y:S01]  /*afc0*/  LEA R6, P0, R2, UR4, 0x2 ;  /* 0x0000000402067c11 */ /* 0x000fe2000f8010ff */
[----:B------:R-:W-:-:S05]  /*afd0*/  IMAD.IADD R3, R7, 0x1, R3 ;  /* 0x0000000107037824 */ /* 0x000fca00078e0203 */
[----:B------:R-:W-:-:S06]  /*afe0*/  LEA.HI.X R7, R2, UR5, R3, 0x2, P0 ;  /* 0x0000000502077c11 */ /* 0x000fcc00080f1403 */
[----:B------:R-:W3:Y:S01]  /*aff0*/  LDG.E R7, desc[UR38][R6.64] ;  /* 0x0000002606077981 */ /* 0x000ee2000c1e1900 */
[----:B------:R-:W-:-:S06]  /*b000*/  ULOP3.LUT UR6, UR41, 0x2, URZ, 0xfc, !UPT ;  /* 0x0000000229067892 */ /* 0x000fcc000f8efc3f */
[----:B------:R-:W-:Y:S01]  /*b010*/  IMAD.U32 R9, RZ, RZ, UR6 ;  /* 0x00000006ff097e24 */ /* 0x000fe2000f8e00ff */
[----:B------:R-:W-:-:S04]  /*b020*/  IADD3 R0, R4, 0x1, RZ ;  /* 0x0000000104007810 */ /* 0x000fc80007ffe0ff */
[----:B------:R-:W-:Y:S02]  /*b030*/  ISETP.NE.AND P2, PT, R9, 0x3, PT ;  /* 0x000000030900780c */ /* 0x000fe40003f45270 */
[----:B------:R-:W-:Y:S01]  /*b040*/  ISETP.NE.AND P1, PT, R0, 0x2, PT ;  /* 0x000000020000780c */ /* 0x000fe20003f25270 */
[----:B------:R-:W-:-:S03]  /*b050*/  VIADD R26, R26, 0xffffffff ;  /* 0xffffffff1a1a7836 */ /* 0x000fc60000000000 */
[----:B------:R-:W-:Y:S02]  /*b060*/  SEL R20, RZ, 0x1, P1 ;  /* 0x00000001ff147807 */ /* 0x000fe40000800000 */
[----:B------:R-:W-:Y:S02]  /*b070*/  ISETP.GT.AND P0, PT, R26, UR47, PT ;  /* 0x0000002f1a007c0c */ /* 0x000fe4000bf04270 */
[----:B------:R-:W-:Y:S02]  /*b080*/  SEL R0, R0, RZ, P1 ;  /* 0x000000ff00007207 */ /* 0x000fe40000800000 */
[----:B------:R-:W-:Y:S02]  /*b090*/  LOP3.LUT R20, R5, R20, RZ, 0x3c, !PT ;  /* 0x0000001405147212 */ /* 0x000fe400078e3cff */
[----:B---3--:R-:W-:Y:S01]  /*b0a0*/  SHF.R.S32.HI R18, RZ, 0x1f, R7 ;  /* 0x0000001fff127819 */ /* 0x008fe20000011407 */
[----:B------:R-:W-:Y:S06]  /*b0b0*/  @!P2 BRA `(.L_x_11071) ;  /* 0x000000000004a947 */ /* 0x000fec0003800000 */
[----:B------:R-:W-:Y:S01]  /*b0c0*/  BPT.TRAP 0x1 ;  /* 0x000000040000795c */ /* 0x000fe20000300000 */
.L_x_11071:
[----:B------:R-:W-:Y:S02]  /*b0d0*/  LEA R6, R0, UR44, 0x3 ;  /* 0x0000002c00067c11 */ /* 0x000fe4000f8e18ff */
[----:B------:R-:W-:-:S04]  /*b0e0*/  SHF.L.U32 R10, R20, 0x1f, RZ ;  /* 0x0000001f140a7819 */ /* 0x000fc800000006ff */
[----:B------:R-:W0:Y:S02]  /*b0f0*/  SYNCS.PHASECHK.TRANS64.TRYWAIT P1, [R6+URZ+0x17080], R10 ;  /* 0x0170800a060075a7 */ /* 0x000e24000802017f */
[----:B0-----:R-:W-:Y:S05]  /*b100*/  @!P1 BRA `(.L_x_11072) ;  /* 0x0000002000f89947 */ /* 0x001fea0003800000 */
.L_x_11131:
[----:B------:R-:W-:Y:S01]  /*b110*/  ULDC UR4, c[0x0][0x430] ;  /* 0x00010c0000047ab9 */ /* 0x000fe20000000800 */
[----:B------:R-:W1:Y:S01]  /*b120*/  S2R R25, SR_TID.X ;  /* 0x0000000000197919 */ /* 0x000e620000002100 */
[----:B------:R-:W-:Y:S01]  /*b130*/  UIADD3 UR4, -UR4, URZ, URZ ;  /* 0x0000003f04047290 */ /* 0x000fe2000fffe13f */
[----:B------:R-:W-:Y:S01]  /*b140*/  R2UR UR6, R28 ;  /* 0x000000001c0672ca */ /* 0x000fe200000e0000 */
[----:B------:R-:W3:Y:S01]  /*b150*/  LDC R12, c[0x0][0x2f4] ;  /* 0x0000bd00ff0c7b82 */ /* 0x000ee20000000800 */
[C---:B------:R-:W-:Y:S02]  /*b160*/  LOP3.LUT P3, RZ, R17.reuse, 0x4, RZ, 0xc0, !PT ;  /* 0x0000000411ff7812 */ /* 0x040fe4000786c0ff */
[----:B------:R-:W-:Y:S01]  /*b170*/  LOP3.LUT P2, RZ, R17, 0x2, RZ, 0xc0, !PT ;  /* 0x0000000211ff7812 */ /* 0x000fe2000784c0ff */
[----:B------:R-:W-:Y:S01]  /*b180*/  IMAD R8, R8, UR4, R16 ;  /* 0x0000000408087c24 */ /* 0x000fe2000f8e0210 */
[----:B------:R-:W-:-:S03]  /*b190*/  ULDC.64 UR4, c[0x0][0x328] ;  /* 0x0000ca0000047ab9 */ /* 0x000fc60000000a00 */
[----:B------:R-:W-:Y:S01]  /*b1a0*/  IMAD.WIDE.U32 R2, R8, UR4, RZ ;  /* 0x0000000408027c25 */ /* 0x000fe2000f8e00ff */
[----:B------:R-:W-:-:S05]  /*b1b0*/  SHF.R.S32.HI R9, RZ, 0x1f, R8 ;  /* 0x0000001fff097819 */ /* 0x000fca0000011408 */
[----:B------:R-:W-:-:S04]  /*b1c0*/  IMAD R11, R9, UR4, RZ ;  /* 0x00000004090b7c24 */ /* 0x000fc8000f8e02ff */
[----:B------:R-:W-:Y:S01]  /*b1d0*/  IMAD R11, R8, UR5, R11 ;  /* 0x00000005080b7c24 */ /* 0x000fe2000f8e020b */
[----:B------:R-:W-:-:S03]  /*b1e0*/  ULDC.64 UR4, c[0x0][0x338] ;  /* 0x0000ce0000047ab9 */ /* 0x000fc60000000a00 */
[----:B------:R-:W-:Y:S02]  /*b1f0*/  IMAD.IADD R3, R3, 0x1, R11 ;  /* 0x0000000103037824 */ /* 0x000fe400078e020b */
[----:B------:R-:W-:Y:S02]  /*b200*/  IMAD R11, R18, UR4, RZ ;  /* 0x00000004120b7c24 */ /* 0x000fe4000f8e02ff */
[----:B------:R-:W-:-:S04]  /*b210*/  IMAD.WIDE.U32 R2, R7, UR4, R2 ;  /* 0x0000000407027c25 */ /* 0x000fc8000f8e0002 */
[----:B------:R-:W-:Y:S01]  /*b220*/  IMAD R11, R7, UR5, R11 ;  /* 0x00000005070b7c24 */ /* 0x000fe2000f8e020b */
[----:B------:R-:W-:Y:S01]  /*b230*/  ULDC.64 UR4, c[0x0][0x330] ;  /* 0x0000cc0000047ab9 */ /* 0x000fe20000000a00 */
[----:B-1----:R-:W-:Y:S02]  /*b240*/  IMAD.SHL.U32 R25, R25, 0x10, RZ ;  /* 0x0000001019197824 */ /* 0x002fe400078e00ff */
[----:B------:R-:W-:Y:S01]  /*b250*/  IMAD.IADD R3, R3, 0x1, R11 ;  /* 0x0000000103037824 */ /* 0x000fe200078e020b */
[----:B------:R-:W-:Y:S01]  /*b260*/  MOV R11, UR4 ;  /* 0x00000004000b7c02 */ /* 0x000fe20008000f00 */
[----:B------:R-:W-:Y:S01]  /*b270*/  UIMAD UR4, UR6, UR4, URZ ;  /* 0x00000004060472a4 */ /* 0x000fe2000f8e023f */
[----:B------:R-:W-:Y:S02]  /*b280*/  LOP3.LUT R25, R25, 0x10, RZ, 0xc0, !PT ;  /* 0x0000001019197812 */ /* 0x000fe400078ec0ff */
[----:B------:R-:W-:Y:S01]  /*b290*/  ULDC.64 UR6, c[0x0][0x318] ;  /* 0x0000c60000067ab9 */ /* 0x000fe20000000a00 */
[----:B------:R-:W-:Y:S01]  /*b2a0*/  IMAD.WIDE.U32 R2, R11, UR42, R2 ;  /* 0x0000002a0b027c25 */ /* 0x000fe2000f8e0002 */
[----:B------:R-:W-:Y:S01]  /*b2b0*/  UIMAD UR4, UR42, UR5, UR4 ;  /* 0x000000052a0472a4 */ /* 0x000fe2000f8e0204 */
[----:B---3--:R-:W-:-:S02]  /*b2c0*/  ISETP.GE.AND P4, PT, R25, R12, PT ;  /* 0x0000000c1900720c */ /* 0x008fc40003f86270 */
[----:B------:R-:W-:Y:S01]  /*b2d0*/  IMAD.U32 R27, RZ, RZ, UR7 ;  /* 0x00000007ff1b7e24 */ /* 0x000fe2000f8e00ff */
[----:B------:R-:W-:-:S04]  /*b2e0*/  IADD3 R21, P1, R2, UR6, RZ ;  /* 0x0000000602157c10 */ /* 0x000fc8000ff3e0ff */
[----:B------:R-:W-:Y:S01]  /*b2f0*/  IADD3.X R27, R27, UR4, R3, P1, !PT ;  /* 0x000000041b1b7c10 */ /* 0x000fe20008ffe403 */
[----:B------:R-:W-:-:S03]  /*b300*/  UMOV UR4, 0xffffffff ;  /* 0xffffffff00047882 */ /* 0x000fc60000000000 */
[----:B------:R-:W-:Y:S05]  /*b310*/  BRA.DIV UR4, `(.L_x_11073) ;  /* 0x0000002204887947 */ /* 0x000fea000b800000 */
[----:B------:R-:W1:Y:S01]  /*b320*/  S2R R11, SR_TID.X ;  /* 0x00000000000b7919 */ /* 0x000e620000002100 */
[----:B------:R-:W-:Y:S01]  /*b330*/  IMAD R25, R0, 0x3000, R22 ;  /* 0x0000300000197824 */ /* 0x000fe200078e0216 */
[----:B------:R-:W3:Y:S04]  /*b340*/  SHFL.IDX PT, R2, R21, RZ, 0x1e1f ;  /* 0x001e1fff15027589 */ /* 0x000ee800000e0000 */
[----:B------:R-:W4:Y:S04]  /*b350*/  SHFL.IDX PT, R3, R27, RZ, 0x1e1f ;  /* 0x001e1fff1b037589 */ /* 0x000f2800000e0000 */
[----:B------:R-:W0:Y:S01]  /*b360*/  SHFL.IDX PT, R27, R27, 0x1, 0x1e1f ;  /* 0x003e1f001b1b7f89 */ /* 0x000e2200000e0000 */
[----:B-1----:R-:W-:-:S05]  /*b370*/  IMAD.SHL.U32 R11, R11, 0x10, RZ ;  /* 0x000000100b0b7824 */ /* 0x002fca00078e00ff */
[----:B------:R-:W-:-:S04]  /*b380*/  LOP3.LUT R11, R11, 0x10, RZ, 0xc0, !PT ;  /* 0x000000100b0b7812 */ /* 0x000fc800078ec0ff */
[----:B---3--:R-:W-:-:S05]  /*b390*/  IADD3 R2, P1, R11, R2, RZ ;  /* 0x000000020b027210 */ /* 0x008fca0007f3e0ff */
[----:B----4-:R-:W-:-:S05]  /*b3a0*/  IMAD.X R3, RZ, RZ, R3, P1 ;  /* 0x000000ffff037224 */ /* 0x010fca00008e0603 */
[----:B------:R-:W-:Y:S04]  /*b3b0*/  LDGSTS.E.BYPASS.LTC128B.128 [R25+0x6400], desc[UR38][R2.64], !P4 ;  /* 0x0640000002197fae */ /* 0x000fe8000e101d66 */
[----:B------:R-:W-:Y:S04]  /*b3c0*/  LDGSTS.E.BYPASS.LTC128B.128 [R25+0x7400], desc[UR38][R2.64+0x20], !P3 ;  /* 0x0740002002197fae */ /* 0x000fe8000d901d66 */
[----:B------:R1:W-:Y:S04]  /*b3d0*/  LDGSTS.E.BYPASS.LTC128B.128 [R25+0x8400], desc[UR38][R2.64+0x40], !P2 ;  /* 0x0840004002197fae */ /* 0x0003e8000d101d66 */
[----:B01----:R1:W3:Y:S02]  /*b3e0*/  SHFL.IDX PT, R2, R21, 0x1, 0x1e1f ;  /* 0x003e1f0015027f89 */ /* 0x0032e400000e0000 */
.L_x_11137:
[----:B------:R-:W0:Y:S01]  /*b3f0*/  S2R R3, SR_TID.X ;  /* 0x0000000000037919 */ /* 0x000e220000002100 */
[----:B------:R-:W-:Y:S02]  /*b400*/  R2UR UR4, R6 ;  /* 0x00000000060472ca */ /* 0x000fe400000e0000 */
[----:B0-----:R-:W-:-:S04]  /*b410*/  SHF.L.U32 R3, R3, 0x4, RZ ;  /* 0x0000000403037819 */ /* 0x001fc800000006ff */
[----:B------:R-:W-:-:S04]  /*b420*/  LOP3.LUT R3, R3, 0x10, RZ, 0xc0, !PT ;  /* 0x0000001003037812 */ /* 0x000fc800078ec0ff */
        /* <DEDUP_REMOVED lines=17> */
.L_x_11074:
[----:B------:R0:W-:Y:S01]  /*b540*/  SYNCS.ARRIVE.TRANS64.A1T0 RZ, [R6+URZ+0x17070], RZ ;  /* 0x017070ff06ff79a7 */ /* 0x0001e2000810003f */
[----:B------:R-:W-:Y:S05]  /*b550*/  @!P2 BRA `(.L_x_11075) ;  /* 0x000000000004a947 */ /* 0x000fea0003800000 */
[----:B------:R-:W-:Y:S01]  /*b560*/  BPT.TRAP 0x1 ;  /* 0x000000040000795c */ /* 0x000fe20000300000 */
.L_x_11075:
[----:B------:R-:W3:Y:S02]  /*b570*/  SYNCS.PHASECHK.TRANS64.TRYWAIT P1, [R6+URZ+0x17040], R10 ;  /* 0x0170400a060075a7 */ /* 0x000ee4000802017f */
[----:B---3--:R-:W-:Y:S05]  /*b580*/  @!P1 BRA `(.L_x_11076) ;  /* 0x0000002000889947 */ /* 0x008fea0003800000 */
.L_x_11138:
[----:B-1----:R-:W1:Y:S01]  /*b590*/  S2R R21, SR_TID.X ;  /* 0x0000000000157919 */ /* 0x002e620000002100 */
[----:B------:R-:W-:Y:S01]  /*b5a0*/  ULDC.64 UR4, c[0x0][0x300] ;  /* 0x0000c00000047ab9 */ /* 0x000fe20000000a00 */
[----:B------:R-:W-:Y:S01]  /*b5b0*/  R2UR UR6, R28 ;  /* 0x000000001c0672ca */ /* 0x000fe200000e0000 */
[----:B------:R-:W-:Y:S01]  /*b5c0*/  IMAD R9, R9, UR4, RZ ;  /* 0x0000000409097c24 */ /* 0x000fe2000f8e02ff */
[----:B------:R-:W4:Y:S01]  /*b5d0*/  LDC R11, c[0x0][0x2f4] ;  /* 0x0000bd00ff0b7b82 */ /* 0x000f220000000800 */
[C---:B------:R-:W-:Y:S01]  /*b5e0*/  IMAD.WIDE.U32 R2, R8.reuse, UR4, RZ ;  /* 0x0000000408027c25 */ /* 0x040fe2000f8e00ff */
[C---:B------:R-:W-:Y:S02]  /*b5f0*/  LOP3.LUT P3, RZ, R17.reuse, 0x4, RZ, 0xc0, !PT ;  /* 0x0000000411ff7812 */ /* 0x040fe4000786c0ff */
[----:B------:R-:W-:Y:S01]  /*b600*/  LOP3.LUT P2, RZ, R17, 0x2, RZ, 0xc0, !PT ;  /* 0x0000000211ff7812 */ /* 0x000fe2000784c0ff */
[----:B------:R-:W-:Y:S01]  /*b610*/  IMAD R9, R8, UR5, R9 ;  /* 0x0000000508097c24 */ /* 0x000fe2000f8e0209 */
[----:B------:R-:W-:-:S02]  /*b620*/  ULDC.64 UR4, c[0x0][0x310] ;  /* 0x0000c40000047ab9 */ /* 0x000fc40000000a00 */
[----:B------:R-:W-:Y:S02]  /*b630*/  IMAD R18, R18, UR4, RZ ;  /* 0x0000000412127c24 */ /* 0x000fe4000f8e02ff */
[----:B------:R-:W-:Y:S02]  /*b640*/  IMAD.IADD R3, R3, 0x1, R9 ;  /* 0x0000000103037824 */ /* 0x000fe400078e0209 */
[C---:B------:R-:W-:Y:S02]  /*b650*/  IMAD R18, R7.reuse, UR5, R18 ;  /* 0x0000000507127c24 */ /* 0x040fe4000f8e0212 */
[----:B------:R-:W-:Y:S01]  /*b660*/  IMAD.WIDE.U32 R2, R7, UR4, R2 ;  /* 0x0000000407027c25 */ /* 0x000fe2000f8e0002 */
[----:B------:R-:W-:Y:S02]  /*b670*/  ULDC.64 UR4, c[0x0][0x308] ;  /* 0x0000c20000047ab9 */ /* 0x000fe40000000a00 */
[----:B------:R-:W-:Y:S01]  /*b680*/  MOV R7, UR4 ;  /* 0x0000000400077c02 */ /* 0x000fe20008000f00 */
[----:B------:R-:W-:Y:S01]  /*b690*/  IMAD.IADD R3, R3, 0x1, R18 ;  /* 0x0000000103037824 */ /* 0x000fe200078e0212 */
[----:B------:R-:W-:-:S03]  /*b6a0*/  UIMAD UR4, UR6, UR4, URZ ;  /* 0x00000004060472a4 */ /* 0x000fc6000f8e023f */
[----:B------:R-:W-:Y:S01]  /*b6b0*/  IMAD.WIDE.U32 R2, R7, UR42, R2 ;  /* 0x0000002a07027c25 */ /* 0x000fe2000f8e0002 */
[----:B------:R-:W-:Y:S01]  /*b6c0*/  ULDC.64 UR6, c[0x0][0x2e8] ;  /* 0x0000ba0000067ab9 */ /* 0x000fe20000000a00 */
[----:B------:R-:W-:Y:S02]  /*b6d0*/  UIMAD UR4, UR42, UR5, UR4 ;  /* 0x000000052a0472a4 */ /* 0x000fe4000f8e0204 */
[----:B------:R-:W-:Y:S01]  /*b6e0*/  IMAD.U32 R9, RZ, RZ, UR7 ;  /* 0x00000007ff097e24 */ /* 0x000fe2000f8e00ff */
[----:B------:R-:W-:Y:S01]  /*b6f0*/  IADD3 R7, P1, R2, UR6, RZ ;  /* 0x0000000602077c10 */ /* 0x000fe2000ff3e0ff */
[----:B-1----:R-:W-:-:S03]  /*b700*/  IMAD.SHL.U32 R21, R21, 0x10, RZ ;  /* 0x0000001015157824 */ /* 0x002fc600078e00ff */
[----:B------:R-:W-:Y:S01]  /*b710*/  IADD3.X R9, R9, UR4, R3, P1, !PT ;  /* 0x0000000409097c10 */ /* 0x000fe20008ffe403 */
[----:B------:R-:W-:Y:S01]  /*b720*/  UMOV UR4, 0xffffffff ;  /* 0xffffffff00047882 */ /* 0x000fe20000000000 */
[----:B------:R-:W-:-:S04]  /*b730*/  LOP3.LUT R21, R21, 0x10, RZ, 0xc0, !PT ;  /* 0x0000001015157812 */ /* 0x000fc800078ec0ff */
[----:B----4-:R-:W-:Y:S01]  /*b740*/  ISETP.GE.AND P4, PT, R21, R11, PT ;  /* 0x0000000b1500720c */ /* 0x010fe20003f86270 */
[----:B------:R-:W-:-:S12]  /*b750*/  BRA.DIV UR4, `(.L_x_11077) ;  /* 0x0000002204287947 */ /* 0x000fd8000b800000 */
[----:B---3--:R-:W3:Y:S04]  /*b760*/  LDL R10, [R1] ;  /* 0x00000000010a7983 */ /* 0x008ee80000100800 */
[----:B--2---:R-:W1:Y:S04]  /*b770*/  SHFL.IDX PT, R14, R7, RZ, 0x1e1f ;  /* 0x001e1fff070e7589 */ /* 0x004e6800000e0000 */
[----:B------:R-:W2:Y:S04]  /*b780*/  SHFL.IDX PT, R3, R9, RZ, 0x1e1f ;  /* 0x001e1fff09037589 */ /* 0x000ea800000e0000 */
[----:B------:R-:W4:Y:S01]  /*b790*/  SHFL.IDX PT, R9, R9, 0x1, 0x1e1f ;  /* 0x003e1f0009097f89 */ /* 0x000f2200000e0000 */
[----:B-1----:R-:W-:-:S03]  /*b7a0*/  IADD3 R2, P1, R21, R14, RZ ;  /* 0x0000000e15027210 */ /* 0x002fc60007f3e0ff */
[----:B------:R1:W0:Y:S02]  /*b7b0*/  SHFL.IDX PT, R14, R7, 0x1, 0x1e1f ;  /* 0x003e1f00070e7f89 */ /* 0x00022400000e0000 */
[----:B--2---:R-:W-:Y:S02]  /*b7c0*/  IMAD.X R3, RZ, RZ, R3, P1 ;  /* 0x000000ffff037224 */ /* 0x004fe400008e0603 */
[----:B---3--:R-:W-:-:S04]  /*b7d0*/  IMAD R8, R0, 0x3000, R10 ;  /* 0x0000300000087824 */ /* 0x008fc800078e020a */
[----:B------:R-:W-:-:S05]  /*b7e0*/  VIADD R8, R8, UR44 ;  /* 0x0000002c08087c36 */ /* 0x000fca0008000000 */
[----:B------:R1:W-:Y:S04]  /*b7f0*/  LDGSTS.E.BYPASS.LTC128B.128 [R8+0x10c00], desc[UR38][R2.64], !P4 ;  /* 0x10c0000002087fae */ /* 0x0003e8000e101d66 */
[----:B------:R1:W-:Y:S04]  /*b800*/  LDGSTS.E.BYPASS.LTC128B.128 [R8+0x11c00], desc[UR38][R2.64+0x20], !P3 ;  /* 0x11c0002002087fae */ /* 0x0003e8000d901d66 */
[----:B0---4-:R1:W-:Y:S02]  /*b810*/  LDGSTS.E.BYPASS.LTC128B.128 [R8+0x12c00], desc[UR38][R2.64+0x40], !P2 ;  /* 0x12c0004002087fae */ /* 0x0113e4000d101d66 */
.L_x_11144:
[----:B01----:R-:W-:Y:S02]  /*b820*/  IADD3 R2, P1, R21, R14, RZ ;  /* 0x0000000e15027210 */ /* 0x003fe40007f3e0ff */
[----:B------:R-:W-:Y:S02]  /*b830*/  R2UR UR4, R6 ;  /* 0x00000000060472ca */ /* 0x000fe400000e0000 */
[----:B------:R-:W-:-:S05]  /*b840*/  IADD3.X R3, RZ, R9, RZ, P1, !PT ;  /* 0x00000009ff037210 */ /* 0x000fca0000ffe4ff */
        /* <DEDUP_REMOVED lines=15> */
.L_x_11078:
[----:B------:R-:W-:Y:S01]  /*b940*/  IMAD.U32 R2, RZ, RZ, UR41 ;  /* 0x00000029ff027e24 */ /* 0x000fe2000f8e00ff */
[----:B------:R0:W-:Y:S04]  /*b950*/  SYNCS.ARRIVE.TRANS64.A1T0 RZ, [R6+URZ+0x17030], RZ ;  /* 0x017030ff06ff79a7 */ /* 0x0001e8000810003f */
[----:B------:R-:W-:-:S04]  /*b960*/  LOP3.LUT R2, R2, 0x1, RZ, 0xfc, !PT ;  /* 0x0000000102027812 */ /* 0x000fc800078efcff */
[----:B------:R-:W-:-:S13]  /*b970*/  ISETP.NE.AND P1, PT, R2, 0x3, PT ;  /* 0x000000030200780c */ /* 0x000fda0003f25270 */
[----:B0-----:R-:W-:Y:S05]  /*b980*/  @!P1 BRA `(.L_x_11079) ;  /* 0x0000000000049947 */ /* 0x001fea0003800000 */
[----:B------:R-:W-:Y:S01]  /*b990*/  BPT.TRAP 0x1 ;  /* 0x000000040000795c */ /* 0x000fe20000300000 */
.L_x_11079:
[----:B------:R-:W-:Y:S02]  /*b9a0*/  LOP3.LUT R3, R5, 0x1, RZ, 0x3c, !PT ;  /* 0x0000000105037812 */ /* 0x000fe400078e3cff */
[----:B------:R-:W-:Y:S02]  /*b9b0*/  LEA R2, R4, UR44, 0x3 ;  /* 0x0000002c04027c11 */ /* 0x000fe4000f8e18ff */
[----:B------:R-:W-:-:S04]  /*b9c0*/  SHF.L.U32 R3, R3, 0x1f, RZ ;  /* 0x0000001f03037819 */ /* 0x000fc800000006ff */
[----:B------:R-:W0:Y:S02]  /*b9d0*/  SYNCS.PHASECHK.TRANS64.TRYWAIT P2, [R2+URZ+0x17070], R3 ;  /* 0x01707003020075a7 */ /* 0x000e24000804017f */
[----:B0-----:R-:W-:Y:S05]  /*b9e0*/  @!P2 BRA `(.L_x_11080) ;  /* 0x000000200020a947 */ /* 0x001fea0003800000 */
.L_x_11145:
[----:B------:R-:W-:-:S06]  /*b9f0*/  ULOP3.LUT UR4, UR41, 0x2, URZ, 0xfc, !UPT ;  /* 0x0000000229047892 */ /* 0x000fcc000f8efc3f */
[----:B------:R-:W-:-:S05]  /*ba00*/  IMAD.U32 R6, RZ, RZ, UR4 ;  /* 0x00000004ff067e24 */ /* 0x000fca000f8e00ff */
[----:B------:R-:W-:-:S13]  /*ba10*/  ISETP.NE.AND P2, PT, R6, 0x3, PT ;  /* 0x000000030600780c */ /* 0x000fda0003f45270 */
[----:B------:R-:W-:Y:S05]  /*ba20*/  @!P2 BRA `(.L_x_11081) ;  /* 0x000000000004a947 */ /* 0x000fea0003800000 */
[----:B------:R-:W-:Y:S01]  /*ba30*/  BPT.TRAP 0x1 ;  /* 0x000000040000795c */ /* 0x000fe20000300000 */
.L_x_11081:
[----:B------:R-:W-:Y:S01]  /*ba40*/  SHF.L.U32 R5, R5, 0x1f, RZ ;  /* 0x0000001f05057819 */ /* 0x000fe200000006ff */
[----:B0-----:R-:W-:-:S03]  /*ba50*/  IMAD R3, R4, 0x3000, RZ ;  /* 0x0000300004037824 */ /* 0x001fc600078e02ff */
[----:B------:R-:W0:Y:S02]  /*ba60*/  SYNCS.PHASECHK.TRANS64.TRYWAIT P2, [R2+URZ+0x17060], R5 ;  /* 0x01706005020075a7 */ /* 0x000e24000804017f */
[----:B0-----:R-:W-:Y:S05]  /*ba70*/  @!P2 BRA `(.L_x_11082) ;  /* 0x000000200010a947 */ /* 0x001fea0003800000 */
.L_x_11146:
[----:B------:R-:W2:Y:S01]  /*ba80*/  LDL R15, [R1+0x8] ;  /* 0x00000800010f7983 */ /* 0x000ea20000100800 */
[----:B------:R-:W-:Y:S01]  /*ba90*/  LOP3.LUT R12, R3, R24, RZ, 0xfc, !PT ;  /* 0x00000018030c7212 */ /* 0x000fe200078efcff */
[----:B------:R-:W-:Y:S05]  /*baa0*/  WARPSYNC.ALL ;  /* 0x0000000000007948 */ /* 0x000fea0003800000 */
[----:B0-----:R-:W0:Y:S01]  /*bab0*/  LDSM.16.MT88.4 R4, [R12+UR44+0x6400] ;  /* 0x0064002c0c04783b */ /* 0x001e220008004200 */
[----:B------:R-:W-:Y:S01]  /*bac0*/  ULOP3.LUT UR4, UR41, 0x2, URZ, 0xfc, !UPT ;  /* 0x0000000229047892 */ /* 0x000fe2000f8efc3f */
[C-C-:B0-----:R-:W-:Y:S02]  /*bad0*/  PRMT R8, R4.reuse, 0x6420, R5.reuse ;  /* 0x0000642004087816 */ /* 0x141fe40000000005 */
[----:B------:R-:W-:-:S02]  /*bae0*/  PRMT R9, R4, 0x7531, R5 ;  /* 0x0000753104097816 */ /* 0x000fc40000000005 */
[----:B------:R-:W-:Y:S02]  /*baf0*/  LOP3.LUT R4, R3, R23, RZ, 0xfc, !PT ;  /* 0x0000001703047212 */ /* 0x000fe400078efcff */
[C-C-:B------:R-:W-:Y:S02]  /*bb00*/  PRMT R10, R6.reuse, 0x6420, R7.reuse ;  /* 0x00006420060a7816 */ /* 0x140fe40000000007 */
[----:B------:R-:W-:Y:S01]  /*bb10*/  PRMT R11, R6, 0x7531, R7 ;  /* 0x00007531060b7816 */ /* 0x000fe20000000007 */
[----:B------:R-:W-:-:S05]  /*bb20*/  IMAD.IADD R4, R19, 0x1, R4 ;  /* 0x0000000113047824 */ /* 0x000fca00078e0204 */
[----:B------:R0:W-:Y:S02]  /*bb30*/  STSM.16.M88.4 [R4], R8 ;  /* 0x0000000804007844 */ /* 0x0001e40000000200 */
[----:B0-----:R-:W-:-:S04]  /*bb40*/  IADD3 R10, R3, 0x1000, RZ ;  /* 0x00001000030a7810 */ /* 0x001fc80007ffe0ff */
[----:B------:R-:W-:-:S05]  /*bb50*/  LOP3.LUT R13, R10, R24, RZ, 0xfc, !PT ;  /* 0x000000180a0d7212 */ /* 0x000fca00078efcff */
[----:B------:R-:W0:Y:S02]  /*bb60*/  LDSM.16.MT88.4 R4, [R13+UR44+0x6400] ;  /* 0x0064002c0d04783b */ /* 0x000e240008004200 */
[C-C-:B0-----:R-:W-:Y:S02]  /*bb70*/  PRMT R8, R4.reuse, 0x6420, R5.reuse ;  /* 0x0000642004087816 */ /* 0x141fe40000000005 */
[----:B------:R-:W-:Y:S02]  /*bb80*/  PRMT R9, R4, 0x7531, R5 ;  /* 0x0000753104097816 */ /* 0x000fe40000000005 */
[----:B------:R-:W-:Y:S02]  /*bb90*/  LOP3.LUT R4, R10, R23, RZ, 0xfc, !PT ;  /* 0x000000170a047212 */ /* 0x000fe400078efcff */
[C-C-:B------:R-:W-:Y:S02]  /*bba0*/  PRMT R10, R6.reuse, 0x6420, R7.reuse ;  /* 0x00006420060a7816 */ /* 0x140fe40000000007 */
[----:B------:R-:W-:Y:S01]  /*bbb0*/  PRMT R11, R6, 0x7531, R7 ;  /* 0x00007531060b7816 */ /* 0x000fe20000000007 */
[----:B------:R-:W-:-:S05]  /*bbc0*/  IMAD.IADD R4, R19, 0x1, R4 ;  /* 0x0000000113047824 */ /* 0x000fca00078e0204 */
[----:B------:R0:W-:Y:S02]  /*bbd0*/  STSM.16.M88.4 [R4], R8 ;  /* 0x0000000804007844 */ /* 0x0001e40000000200 */
[----:B0-----:R-:W-:-:S05]  /*bbe0*/  VIADD R10, R3, 0x2000 ;  /* 0x00002000030a7836 */ /* 0x001fca0000000000 */
        /* <DEDUP_REMOVED lines=12> */
[----:B------:R-:W-:-:S02]  /*bcb0*/  PRMT R10, R6, 0x6420, R7 ;  /* 0x00006420060a7816 */ /* 0x000fc40000000007 */
[----:B------:R-:W-:Y:S02]  /*bcc0*/  PRMT R11, R6, 0x7531, R7 ;  /* 0x00007531060b7816 */ /* 0x000fe40000000007 */
[----:B--2---:R-:W-:Y:S01]  /*bcd0*/  IADD3 R3, R19, R15, R3 ;  /* 0x0000000f13037210 */ /* 0x004fe20007ffe003 */
[----:B------:R-:W-:-:S04]  /*bce0*/  IMAD.U32 R15, RZ, RZ, UR4 ;  /* 0x00000004ff0f7e24 */ /* 0x000fc8000f8e00ff */
[----:B------:R-:W-:Y:S01]  /*bcf0*/  STSM.16.M88.4 [R3], R8 ;  /* 0x0000000803007844 */ /* 0x000fe20000000200 */
[----:B------:R-:W-:-:S03]  /*bd00*/  ISETP.NE.AND P2, PT, R15, 0x3, PT ;  /* 0x000000030f00780c */ /* 0x000fc60003f45270 */
[----:B------:R-:W0:Y:S02]  /*bd10*/  LDSM.16.MT88.4 R4, [R12+UR44+0x7c00] ;  /* 0x007c002c0c04783b */ /* 0x000e240008004200 */
[C-C-:B0-----:R-:W-:Y:S02]  /*bd20*/  PRMT R8, R4.reuse, 0x6420, R5.reuse ;  /* 0x0000642004087816 */ /* 0x141fe40000000005 */
        /* <DEDUP_REMOVED lines=18> */
.L_x_11083:
[----:B-1----:R1:W-:Y:S01]  /*be50*/  SYNCS.ARRIVE.TRANS64.A1T0 RZ, [R2+URZ+0x17050], RZ ;  /* 0x017050ff02ff79a7 */ /* 0x0023e2000810003f */
[----:B------:R-:W-:Y:S06]  /*be60*/  BAR.SYNC.DEFER_BLOCKING 0x2, 0x80 ;  /* 0x0082000000007b1d */ /* 0x000fec0000010000 */
[----:B------:R-:W-:Y:S05]  /*be70*/  @!P1 BRA `(.L_x_11084) ;  /* 0x0000000000049947 */ /* 0x000fea0003800000 */
[----:B------:R-:W-:Y:S01]  /*be80*/  BPT.TRAP 0x1 ;  /* 0x000000040000795c */ /* 0x000fe20000300000 */
.L_x_11084:
[----:B0-----:R-:W0:Y:S01]  /*be90*/  S2R R3, SR_CgaCtaId ;  /* 0x0000000000037919 */ /* 0x001e220000008800 */
[----:B-1----:R-:W-:Y:S01]  /*bea0*/  IADD3 R2, R2, 0x17080, RZ ;  /* 0x0001708002027810 */ /* 0x002fe20007ffe0ff */
[----:B------:R-:W-:Y:S02]  /*beb0*/  VIADD R16, R16, 0xffffff80 ;  /* 0xffffff8010107836 */ /* 0x000fe40000000000 */
[----:B------:R-:W-:Y:S02]  /*bec0*/  IMAD.MOV.U32 R4, RZ, RZ, R0 ;  /* 0x000000ffff047224 */ /* 0x000fe400078e0000 */
[----:B------:R-:W-:Y:S01]  /*bed0*/  IMAD.MOV.U32 R5, RZ, RZ, R20 ;  /* 0x000000ffff057224 */ /* 0x000fe200078e0014 */
[----:B0-----:R-:W-:-:S04]  /*bee0*/  PRMT R2, R3, 0x654, R2 ;  /* 0x0000065403027816 */ /* 0x001fc80000000002 */
[----:B------:R1:W-:Y:S01]  /*bef0*/  SYNCS.ARRIVE.TRANS64.RED.A1T0 RZ, [R2+URZ], RZ ;  /* 0x000000ff02ff79a7 */ /* 0x0003e2000810043f */
[----:B------:R-:W-:Y:S05]  /*bf00*/  @P0 BRA `(.L_x_11085) ;  /* 0xffffffec00f00947 */ /* 0x000fea000383ffff */
[----:B------:R-:W-:Y:S05]  /*bf10*/  BRA `(.L_x_11086) ;  /* 0x0000000000047947 */ /* 0x000fea0003800000 */
.L_x_11070:
[----:B------:R-:W-:-:S07]  /*bf20*/  IMAD.MOV.U32 R0, RZ, RZ, RZ ;  /* 0x000000ffff007224 */ /* 0x000fce00078e00ff */
.L_x_11086:
[----:B------:R-:W-:-:S06]  /*bf30*/  ULOP3.LUT UR4, UR41, 0x1, URZ, 0xfc, !UPT ;  /* 0x0000000129047892 */ /* 0x000fcc000f8efc3f */
[----:B-1----:R-:W-:-:S04]  /*bf40*/  MOV R2, UR4 ;  /* 0x0000000400027c02 */ /* 0x002fc80008000f00 */
[----:B------:R-:W-:-:S13]  /*bf50*/  ISETP.NE.AND P1, PT, R2, 0x3, PT ;  /* 0x000000030200780c */ /* 0x000fda0003f25270 */
[----:B------:R-:W-:Y:S05]  /*bf60*/  @!P1 BRA `(.L_x_11087) ;  /* 0x0000000000049947 */ /* 0x000fea0003800000 */
[----:B------:R-:W-:Y:S01]  /*bf70*/  BPT.TRAP 0x1 ;  /* 0x000000040000795c */ /* 0x000fe20000300000 */
.L_x_11087:
[----:B------:R-:W-:Y:S01]  /*bf80*/  LOP3.LUT R2, R20, 0x1, RZ, 0x3c, !PT ;  /* 0x0000000114027812 */ /* 0x000fe200078e3cff */
[----:B------:R-:W-:Y:S01]  /*bf90*/  BSSY B0, `(.L_x_11088) ;  /* 0x0000005000007945 */ /* 0x000fe20003800000 */
[----:B0-----:R-:W-:Y:S02]  /*bfa0*/  LEA R3, R0, UR44, 0x3 ;  /* 0x0000002c00037c11 */ /* 0x001fe4000f8e18ff */
[----:B------:R-:W-:-:S04]  /*bfb0*/  SHF.L.U32 R2, R2, 0x1f, RZ ;  /* 0x0000001f02027819 */ /* 0x000fc800000006ff */
[----:B------:R-:W0:Y:S02]  /*bfc0*/  SYNCS.PHASECHK.TRANS64.TRYWAIT P0, [R3+URZ+0x17070], R2 ;  /* 0x01707002030075a7 */ /* 0x000e24000800017f */
[----:B0-----:R-:W-:Y:S05]  /*bfd0*/  @!P0 BRA `(.L_x_11089) ;  /* 0x0000001800cc8947 */ /* 0x001fea0003800000 */
.L_x_11147:
[----:B------:R-:W-:Y:S05]  /*bfe0*/  BSYNC B0 ;  /* 0x0000000000007941 */ /* 0x000fea0003800000 */
.L_x_11088:
[----:B------:R-:W-:-:S06]  /*bff0*/  ULOP3.LUT UR4, UR41, 0x2, URZ, 0xfc, !UPT ;  /* 0x0000000229047892 */ /* 0x000fcc000f8efc3f */
[----:B------:R-:W-:-:S05]  /*c000*/  IMAD.U32 R4, RZ, RZ, UR4 ;  /* 0x00000004ff047e24 */ /* 0x000fca000f8e00ff */
[----:B------:R-:W-:-:S13]  /*c010*/  ISETP.NE.AND P0, PT, R4, 0x3, PT ;  /* 0x000000030400780c */ /* 0x000fda0003f05270 */
[----:B------:R-:W-:Y:S05]  /*c020*/  @!P0 BRA `(.L_x_11090) ;  /* 0x0000000000048947 */ /* 0x000fea0003800000 */
[----:B------:R-:W-:Y:S01]  /*c030*/  BPT.TRAP 0x1 ;  /* 0x000000040000795c */ /* 0x000fe20000300000 */
.L_x_11090:
[----:B------:R-:W-:Y:S01]  /*c040*/  SHF.L.U32 R4, R20, 0x1f, RZ ;  /* 0x0000001f14047819 */ /* 0x000fe200000006ff */
[----:B0-----:R-:W-:-:S03]  /*c050*/  IMAD R2, R0, 0x3000, RZ ;  /* 0x0000300000027824 */ /* 0x001fc600078e02ff */
[----:B------:R-:W0:Y:S02]  /*c060*/  SYNCS.PHASECHK.TRANS64.TRYWAIT P0, [R3+URZ+0x17060], R4 ;  /* 0x01706004030075a7 */ /* 0x000e24000800017f */
[----:B------:R-:W-:Y:S01]  /*c070*/  LOP3.LUT R12, R2, R24, RZ, 0xfc, !PT ;  /* 0x00000018020c7212 */ /* 0x000fe200078efcff */
[----:B0-----:R-:W-:Y:S06]  /*c080*/  @!P0 BRA `(.L_x_11091) ;  /* 0x0000001800b48947 */ /* 0x001fec0003800000 */
.L_x_11148:
[----:B------:R-:W3:Y:S01]  /*c090*/  LDL.LU R17, [R1+0xc] ;  /* 0x00000c0001117983 */ /* 0x000ee20000300800 */
[----:B------:R-:W-:Y:S05]  /*c0a0*/  WARPSYNC.ALL ;  /* 0x0000000000007948 */ /* 0x000fea0003800000 */
[----:B0-----:R-:W0:Y:S01]  /*c0b0*/  LDSM.16.MT88.4 R4, [R12+UR44+0x6400] ;  /* 0x0064002c0c04783b */ /* 0x001e220008004200 */
[C---:B--2---:R-:W-:Y:S01]  /*c0c0*/  VIADD R14, R2.reuse, 0x1000 ;  /* 0x00001000020e7836 */ /* 0x044fe20000000000 */
[----:B------:R-:W-:Y:S01]  /*c0d0*/  ULOP3.LUT UR4, UR41, 0x2, URZ, 0xfc, !UPT ;  /* 0x0000000229047892 */ /* 0x000fe2000f8efc3f */
[----:B------:R-:W-:-:S03]  /*c0e0*/  VIADD R16, R2, 0x2000 ;  /* 0x0000200002107836 */ /* 0x000fc60000000000 */
[CC--:B------:R-:W-:Y:S02]  /*c0f0*/  LOP3.LUT R15, R14.reuse, R24.reuse, RZ, 0xfc, !PT ;  /* 0x000000180e0f7212 */ /* 0x0c0fe400078efcff */
[-C--:B------:R-:W-:Y:S02]  /*c100*/  LOP3.LUT R14, R14, R23.reuse, RZ, 0xfc, !PT ;  /* 0x000000170e0e7212 */ /* 0x080fe400078efcff */
[C---:B------:R-:W-:Y:S02]  /*c110*/  LOP3.LUT R24, R16.reuse, R24, RZ, 0xfc, !PT ;  /* 0x0000001810187212 */ /* 0x040fe400078efcff */
[----:B------:R-:W-:Y:S02]  /*c120*/  IADD3 R14, R19, R14, RZ ;  /* 0x0000000e130e7210 */ /* 0x000fe40007ffe0ff */
[----:B------:R-:W-:-:S05]  /*c130*/  LOP3.LUT R16, R16, R23, RZ, 0xfc, !PT ;  /* 0x0000001710107212 */ /* 0x000fca00078efcff */
[C---:B------:R-:W-:Y:S01]  /*c140*/  IMAD.IADD R16, R19.reuse, 0x1, R16 ;  /* 0x0000000113107824 */ /* 0x040fe200078e0210 */
        /* <DEDUP_REMOVED lines=23> */
[----:B------:R-:W-:Y:S02]  /*c2c0*/  PRMT R11, R6, 0x7531, R7 ;  /* 0x00007531060b7816 */ /* 0x000fe40000000007 */
[----:B---3--:R-:W-:Y:S01]  /*c2d0*/  IADD3 R2, R2, R23, R17 ;  /* 0x0000001702027210 */ /* 0x008fe20007ffe011 */
[----:B------:R-:W-:-:S04]  /*c2e0*/  IMAD.U32 R17, RZ, RZ, UR4 ;  /* 0x00000004ff117e24 */ /* 0x000fc8000f8e00ff */
[----:B------:R-:W-:Y:S01]  /*c2f0*/  IMAD.IADD R19, R19, 0x1, R2 ;  /* 0x0000000113137824 */ /* 0x000fe200078e0202 */
[----:B------:R-:W-:-:S04]  /*c300*/  ISETP.NE.AND P0, PT, R17, 0x3, PT ;  /* 0x000000031100780c */ /* 0x000fc80003f05270 */
        /* <DEDUP_REMOVED lines=21> */
.L_x_11092:
[----:B-1----:R1:W-:Y:S01]  /*c460*/  SYNCS.ARRIVE.TRANS64.A1T0 RZ, [R3+URZ+0x17050], RZ ;  /* 0x017050ff03ff79a7 */ /* 0x0023e2000810003f */
[----:B------:R-:W-:Y:S06]  /*c470*/  BAR.SYNC.DEFER_BLOCKING 0x2, 0x80 ;  /* 0x0082000000007b1d */ /* 0x000fec0000010000 */
[----:B------:R-:W-:Y:S05]  /*c480*/  @!P1 BRA `(.L_x_11093) ;  /* 0x0000000000049947 */ /* 0x000fea0003800000 */
[----:B------:R-:W-:Y:S01]  /*c490*/  BPT.TRAP 0x1 ;  /* 0x000000040000795c */ /* 0x000fe20000300000 */
.L_x_11093:
[----:B------:R-:W2:Y:S01]  /*c4a0*/  S2R R2, SR_CgaCtaId ;  /* 0x0000000000027919 */ /* 0x000ea20000008800 */
[----:B-1----:R-:W-:Y:S01]  /*c4b0*/  VIADD R3, R3, 0x17080 ;  /* 0x0001708003037836 */ /* 0x002fe20000000000 */
[----:B------:R-:W-:-:S04]  /*c4c0*/  IADD3 R0, R0, 0x1, RZ ;  /* 0x0000000100007810 */ /* 0x000fc80007ffe0ff */
[----:B------:R-:W-:-:S04]  /*c4d0*/  ISETP.NE.AND P0, PT, R0, 0x2, PT ;  /* 0x000000020000780c */ /* 0x000fc80003f05270 */
[----:B------:R-:W-:Y:S02]  /*c4e0*/  SEL R0, R0, RZ, P0 ;  /* 0x000000ff00007207 */ /* 0x000fe40000000000 */
[----:B--2---:R-:W-:Y:S01]  /*c4f0*/  PRMT R3, R2, 0x654, R3 ;  /* 0x0000065402037816 */ /* 0x004fe20000000003 */
[----:B------:R-:W-:-:S03]  /*c500*/  IMAD.MOV.U32 R2, RZ, RZ, RZ ;  /* 0x000000ffff027224 */ /* 0x000fc600078e00ff */
[----:B------:R1:W-:Y:S02]  /*c510*/  SYNCS.ARRIVE.TRANS64.RED.A1T0 RZ, [R3+URZ], RZ ;  /* 0x000000ff03ff79a7 */ /* 0x0003e4000810043f */
[----:B-1----:R-:W-:-:S04]  /*c520*/  SEL R3, RZ, 0x1, P0 ;  /* 0x00000001ff037807 */ /* 0x002fc80000000000 */
[----:B------:R-:W-:-:S07]  /*c530*/  LOP3.LUT R20, R20, R3, RZ, 0x3c, !PT ;  /* 0x0000000314147212 */ /* 0x000fce00078e3cff */
.L_x_11050:
[----:B------:R-:W1:Y:S01]  /*c540*/  S2R R4, SR_CgaCtaId ;  /* 0x0000000000047919 */ /* 0x000e620000008800 */
[----:B------:R-:W-:Y:S02]  /*c550*/  MOV R3, 0x400 ;  /* 0x0000040000037802 */ /* 0x000fe40000000f00 */
[----:B------:R-:W-:Y:S02]  /*c560*/  SHF.L.U32 R2, R2, 0x1f, RZ ;  /* 0x0000001f02027819 */ /* 0x000fe400000006ff */
[----:B-1----:R-:W-:-:S04]  /*c570*/  LEA R7, R4, R3, 0x18 ;  /* 0x0000000304077211 */ /* 0x002fc800078ec0ff */
[----:B------:R-:W1:Y:S02]  /*c580*/  SYNCS.PHASECHK.TRANS64.TRYWAIT P0, [R7+URZ+0x17020], R2 ;  /* 0x01702002070075a7 */ /* 0x000e64000800017f */
[----:B-1----:R-:W-:Y:S05]  /*c590*/  @!P0 BRA `(.L_x_11094) ;  /* 0x0000001400848947 */ /* 0x002fea0003800000 */
.L_x_11149:
        /* <DEDUP_REMOVED lines=13> */
.L_x_11095:
[----:B------:R-:W-:Y:S01]  /*c670*/  IMAD R5, R0, 0x8, R7 ;  /* 0x0000000800057824 */ /* 0x000fe200078e0207 */
[----:B------:R-:W-:Y:S01]  /*c680*/  SHF.L.U32 R2, R20, 0x1f, RZ ;  /* 0x0000001f14027819 */ /* 0x000fe200000006ff */
[----:B------:R-:W-:-:S03]  /*c690*/  VIADD R0, R0, 0x1 ;  /* 0x0000000100007836 */ /* 0x000fc60000000000 */
[----:B------:R-:W1:Y:S02]  /*c6a0*/  SYNCS.PHASECHK.TRANS64.TRYWAIT P1, [R5+URZ+0x17040], R2 ;  /* 0x01704002050075a7 */ /* 0x000e64000802017f */
[----:B------:R-:W-:-:S04]  /*c6b0*/  ISETP.NE.AND P2, PT, R0, 0x2, PT ;  /* 0x000000020000780c */ /* 0x000fc80003f45270 */
[----:B------:R-:W-:Y:S01]  /*c6c0*/  SEL R3, RZ, 0x1, P2 ;  /* 0x00000001ff037807 */ /* 0x000fe20001000000 */
[----:B-1----:R-:W-:Y:S08]  /*c6d0*/  @!P1 BRA `(.L_x_11096) ;  /* 0x0000001400489947 */ /* 0x002ff00003800000 */
.L_x_11150:
[----:B------:R-:W-:Y:S02]  /*c6e0*/  SEL R0, R0, RZ, P2 ;  /* 0x000000ff00007207 */ /* 0x000fe40001000000 */
[----:B------:R-:W-:Y:S01]  /*c6f0*/  LOP3.LUT R3, R20, R3, RZ, 0x3c, !PT ;  /* 0x0000000314037212 */ /* 0x000fe200078e3cff */
[----:B------:R-:W-:Y:S06]  /*c700*/  @!P0 BRA `(.L_x_11097) ;  /* 0x0000000000048947 */ /* 0x000fec0003800000 */
[----:B------:R-:W-:Y:S01]  /*c710*/  BPT.TRAP 0x1 ;  /* 0x000000040000795c */ /* 0x000fe20000300000 */
.L_x_11097:
[----:B------:R-:W-:Y:S02]  /*c720*/  LEA R7, R0, R7, 0x3 ;  /* 0x0000000700077211 */ /* 0x000fe400078e18ff */
[----:B------:R-:W-:-:S04]  /*c730*/  SHF.L.U32 R0, R3, 0x1f, RZ ;  /* 0x0000001f03007819 */ /* 0x000fc800000006ff */
[----:B------:R-:W2:Y:S02]  /*c740*/  SYNCS.PHASECHK.TRANS64.TRYWAIT P1, [R7+URZ+0x17040], R0 ;  /* 0x01704000070075a7 */ /* 0x000ea4000802017f */
[----:B--2---:R-:W-:Y:S05]  /*c750*/  @!P1 BRA `(.L_x_11098) ;  /* 0x00000014003c9947 */ /* 0x004fea0003800000 */
.L_x_11151:
[----:B------:R-:W-:Y:S05]  /*c760*/  @!P0 BRA `(.L_x_11099) ;  /* 0x0000000000048947 */ /* 0x000fea0003800000 */
[----:B------:R-:W-:Y:S01]  /*c770*/  BPT.TRAP 0x1 ;  /* 0x000000040000795c */ /* 0x000fe20000300000 */
.L_x_11099:
[----:B------:R-:W3:Y:S02]  /*c780*/  SYNCS.PHASECHK.TRANS64.TRYWAIT P1, [R5+URZ+0x17060], R2 ;  /* 0x01706002050075a7 */ /* 0x000ee4000802017f */
[----:B---3--:R-:W-:Y:S05]  /*c790*/  @!P1 BRA `(.L_x_11100) ;  /* 0x0000001400409947 */ /* 0x008fea0003800000 */
.L_x_11152:
[----:B------:R-:W-:Y:S05]  /*c7a0*/  @!P0 BRA `(.L_x_11101) ;  /* 0x0000000000048947 */ /* 0x000fea0003800000 */
[----:B------:R-:W-:Y:S01]  /*c7b0*/  BPT.TRAP 0x1 ;  /* 0x000000040000795c */ /* 0x000fe20000300000 */
.L_x_11101:
[----:B------:R-:W4:Y:S02]  /*c7c0*/  SYNCS.PHASECHK.TRANS64.TRYWAIT P1, [R7+URZ+0x17060], R0 ;  /* 0x01706000070075a7 */ /* 0x000f24000802017f */
[----:B----4-:R-:W-:Y:S05]  /*c7d0*/  @!P1 BRA `(.L_x_11102) ;  /* 0x0000001400449947 */ /* 0x010fea0003800000 */
.L_x_11153:
[----:B------:R-:W-:Y:S05]  /*c7e0*/  @!P0 BRA `(.L_x_11103) ;  /* 0x0000000000048947 */ /* 0x000fea0003800000 */
[----:B------:R-:W-:Y:S01]  /*c7f0*/  BPT.TRAP 0x1 ;  /* 0x000000040000795c */ /* 0x000fe20000300000 */
.L_x_11103:
[----:B------:R-:W0:Y:S02]  /*c800*/  SYNCS.PHASECHK.TRANS64.TRYWAIT P1, [R5+URZ+0x17080], R2 ;  /* 0x01708002050075a7 */ /* 0x000e24000802017f */
[----:B0-----:R-:W-:Y:S05]  /*c810*/  @!P1 BRA `(.L_x_11104) ;  /* 0x0000001400489947 */ /* 0x001fea0003800000 */
.L_x_11154:
[----:B------:R-:W-:Y:S05]  /*c820*/  @!P0 BRA `(.L_x_11105) ;  /* 0x0000000000048947 */ /* 0x000fea0003800000 */
[----:B------:R-:W-:Y:S01]  /*c830*/  BPT.TRAP 0x1 ;  /* 0x000000040000795c */ /* 0x000fe20000300000 */
.L_x_11105:
[----:B------:R0:W0:Y:S02]  /*c840*/  SYNCS.PHASECHK.TRANS64.TRYWAIT P0, [R7+URZ+0x17080], R0 ;  /* 0x01708000070075a7 */ /* 0x000024000800017f */
[----:B0-----:R-:W-:Y:S05]  /*c850*/  @!P0 NANOSLEEP.SYNCS 0x989680 ;  /* 0x009896800000895d */ /* 0x001fea0003900000 */
[----:B------:R-:W0:Y:S02]  /*c860*/  @!P0 SYNCS.PHASECHK.TRANS64 P0, [R7+URZ+0x17080], R0 ;  /* 0x01708000070085a7 */ /* 0x000e24000800007f */
[----:B0-----:R-:W-:Y:S05]  /*c870*/  @!P0 BRA `(.L_x_11105) ;  /* 0xfffffffc00f08947 */ /* 0x001fea000383ffff */
.L_x_11018:
[----:B------:R-:W-:Y:S05]  /*c880*/  BSYNC B6 ;  /* 0x0000000000067941 */ /* 0x000fea0003800000 */
.L_x_11015:
[----:B------:R-:W-:Y:S05]  /*c890*/  EXIT ;  /* 0x000000000000794d */ /* 0x000fea0003800000 */
.L_x_11022:
[----:B0-----:R-:W-:-:S04]  /*c8a0*/  IMAD.U32 R3, RZ, RZ, UR40 ;  /* 0x00000028ff037e24 */ /* 0x001fc8000f8e00ff */
[----:B------:R0:W1:Y:S03]  /*c8b0*/  SYNCS.PHASECHK.TRANS64.TRYWAIT P0, [R3+URZ+0x17000], R6 ;  /* 0x01700006030075a7 */ /* 0x000066000800017f */
[----:B-1----:R-:W-:Y:S05]  /*c8c0*/  @!P0 NANOSLEEP.SYNCS 0x989680 ;  /* 0x009896800000895d */ /* 0x002fea0003900000 */
[----:B------:R-:W1:Y:S02]  /*c8d0*/  @!P0 SYNCS.PHASECHK.TRANS64 P0, [R3+URZ+0x17000], R6 ;  /* 0x01700006030085a7 */ /* 0x000e64000800007f */
[----:B-1----:R-:W-:Y:S05]  /*c8e0*/  @!P0 BRA `(.L_x_11022) ;  /* 0xfffffffc00ec8947 */ /* 0x002fea000383ffff */
[----:B------:R-:W-:Y:S05]  /*c8f0*/  BRA `(.L_x_11106) ;  /* 0xffffff4800f07947 */ /* 0x000fea000383ffff */
.L_x_11026:
[----:B0-----:R-:W-:-:S04]  /*c900*/  IMAD.U32 R3, RZ, RZ, UR40 ;  /* 0x00000028ff037e24 */ /* 0x001fc8000f8e00ff */
[----:B------:R0:W2:Y:S03]  /*c910*/  SYNCS.PHASECHK.TRANS64.TRYWAIT P1, [R3+URZ+0x17030], R6 ;  /* 0x01703006030075a7 */ /* 0x0000a6000802017f */
[----:B--2---:R-:W-:Y:S05]  /*c920*/  @!P1 NANOSLEEP.SYNCS 0x989680 ;  /* 0x009896800000995d */ /* 0x004fea0003900000 */
[----:B------:R-:W2:Y:S02]  /*c930*/  @!P1 SYNCS.PHASECHK.TRANS64 P1, [R3+URZ+0x17030], R6 ;  /* 0x01703006030095a7 */ /* 0x000ea4000802007f */
[----:B--2---:R-:W-:Y:S05]  /*c940*/  @!P1 BRA `(.L_x_11026) ;  /* 0xfffffffc00ec9947 */ /* 0x004fea000383ffff */
[----:B------:R-:W-:Y:S05]  /*c950*/  BRA `(.L_x_11025) ;  /* 0xffffff4c000c7947 */ /* 0x000fea000383ffff */
.L_x_11032:
[----:B-1----:R-:W-:-:S04]  /*c960*/  IMAD.U32 R10, RZ, RZ, UR17 ;  /* 0x00000011ff0a7e24 */ /* 0x002fc8000f8e00ff */
[----:B------:R1:W2:Y:S03]  /*c970*/  SYNCS.PHASECHK.TRANS64.TRYWAIT P1, [R10+URZ+0x17030], R9 ;  /* 0x017030090a0075a7 */ /* 0x0002a6000802017f */
[----:B--2---:R-:W-:Y:S05]  /*c980*/  @!P1 NANOSLEEP.SYNCS 0x989680 ;  /* 0x009896800000995d */ /* 0x004fea0003900000 */
[----:B------:R-:W2:Y:S02]  /*c990*/  @!P1 SYNCS.PHASECHK.TRANS64 P1, [R10+URZ+0x17030], R9 ;  /* 0x017030090a0095a7 */ /* 0x000ea4000802007f */
[----:B--2---:R-:W-:Y:S05]  /*c9a0*/  @!P1 BRA `(.L_x_11032) ;  /* 0xfffffffc00ec9947 */ /* 0x004fea000383ffff */
[----:B------:R-:W-:Y:S05]  /*c9b0*/  BRA `(.L_x_11031) ;  /* 0xffffff7400707947 */ /* 0x000fea000383ffff */
.L_x_11036:
[----:B-1----:R-:W-:-:S04]  /*c9c0*/  IMAD.U32 R10, RZ, RZ, UR14 ;  /* 0x0000000eff0a7e24 */ /* 0x002fc8000f8e00ff */
[----:B------:R1:W2:Y:S03]  /*c9d0*/  SYNCS.PHASECHK.TRANS64.TRYWAIT P1, [R10+URZ+0x17050], R9 ;  /* 0x017050090a0075a7 */ /* 0x0002a6000802017f */
[----:B--2---:R-:W-:Y:S05]  /*c9e0*/  @!P1 NANOSLEEP.SYNCS 0x989680 ;  /* 0x009896800000995d */ /* 0x004fea0003900000 */
[----:B------:R-:W2:Y:S02]  /*c9f0*/  @!P1 SYNCS.PHASECHK.TRANS64 P1, [R10+URZ+0x17050], R9 ;  /* 0x017050090a0095a7 */ /* 0x000ea4000802007f */
[----:B--2---:R-:W-:Y:S05]  /*ca00*/  @!P1 BRA `(.L_x_11036) ;  /* 0xfffffffc00ec9947 */ /* 0x004fea000383ffff */
[----:B------:R-:W-:Y:S05]  /*ca10*/  BRA `(.L_x_11035) ;  /* 0xffffff7400cc7947 */ /* 0x000fea000383ffff */
.L_x_11043:
[----:B-1----:R-:W-:-:S04]  /*ca20*/  MOV R3, UR16 ;  /* 0x0000001000037c02 */ /* 0x002fc80008000f00 */
[----:B------:R1:W2:Y:S03]  /*ca30*/  SYNCS.PHASECHK.TRANS64.TRYWAIT P1, [R3+URZ+0x17050], R0 ;  /* 0x01705000030075a7 */ /* 0x0002a6000802017f */
[----:B--2---:R-:W-:Y:S05]  /*ca40*/  @!P1 NANOSLEEP.SYNCS 0x989680 ;  /* 0x009896800000995d */ /* 0x004fea0003900000 */
[----:B------:R-:W2:Y:S02]  /*ca50*/  @!P1 SYNCS.PHASECHK.TRANS64 P1, [R3+URZ+0x17050], R0 ;  /* 0x01705000030095a7 */ /* 0x000ea4000802007f */
[----:B--2---:R-:W-:Y:S05]  /*ca60*/  @!P1 BRA `(.L_x_11043) ;  /* 0xfffffffc00ec9947 */ /* 0x004fea000383ffff */
[----:B------:R-:W-:Y:S05]  /*ca70*/  BRA `(.L_x_11042) ;  /* 0xffffff98001c7947 */ /* 0x000fea000383ffff */
.L_x_11056:
[----:B------:R-:W-:Y:S02]  /*ca80*/  IMAD.MOV.U32 R13, RZ, RZ, R25 ;  /* 0x000000ffff0d7224 */ /* 0x000fe400078e0019 */
[----:B------:R-:W-:Y:S02]  /*ca90*/  IMAD.MOV.U32 R12, RZ, RZ, RZ ;  /* 0x000000ffff0c7224 */ /* 0x000fe400078e00ff */
[----:B------:R-:W-:Y:S02]  /*caa0*/  IMAD.MOV.U32 R11, RZ, RZ, 0x1f ;  /* 0x0000001fff0b7424 */ /* 0x000fe400078e00ff */
[----:B------:R-:W-:-:S07]  /*cab0*/  IMAD.MOV.U32 R15, RZ, RZ, -0x1 ;  /* 0xffffffffff0f7424 */ /* 0x000fce00078e00ff */
[----:B-----5:R-:W-:Y:S05]  /*cac0*/  WARPSYNC.COLLECTIVE R15, `(.L_x_11107) ;  /* 0x000000000f087348 */ /* 0x020fea0003c00000 */
[----:B------:R0:W1:Y:S02]  /*cad0*/  SHFL.IDX P6, R14, R13, R12, R11 ;  /* 0x0000000c0d0e7389 */ /* 0x00006400000c000b */
[----:B01---5:R-:W-:Y:S01]  /*cae0*/  ENDCOLLECTIVE ;  /* 0x000000000000791b */ /* 0x023fe20003800000 */
.L_x_11107:
[----:B------:R-:W-:Y:S05]  /*caf0*/  BRA `(.L_x_11108) ;  /* 0xffffffcc00b47947 */ /* 0x000fea000383ffff */
.L_x_11058:
[----:B0-----:R0:W1:Y:S02]  /*cb00*/  SYNCS.PHASECHK.TRANS64.TRYWAIT P0, [R26+URZ+0x17080], R10 ;  /* 0x0170800a1a0075a7 */ /* 0x001064000800017f */
[----:B-1----:R-:W-:Y:S05]  /*cb10*/  @!P0 NANOSLEEP.SYNCS 0x989680 ;  /* 0x009896800000895d */ /* 0x002fea0003900000 */
[----:B------:R-:W1:Y:S02]  /*cb20*/  @!P0 SYNCS.PHASECHK.TRANS64 P0, [R26+URZ+0x17080], R10 ;  /* 0x0170800a1a0085a7 */ /* 0x000e64000800007f */
[----:B-1----:R-:W-:Y:S05]  /*cb30*/  @!P0 BRA `(.L_x_11058) ;  /* 0xfffffffc00f08947 */ /* 0x002fea000383ffff */
[----:B------:R-:W-:Y:S05]  /*cb40*/  BRA `(.L_x_11109) ;  /* 0xffffffd000447947 */ /* 0x000fea000383ffff */
.L_x_11059:
        /* <DEDUP_REMOVED lines=8> */
.L_x_11111:
[----:B------:R-:W-:Y:S05]  /*cbd0*/  BSYNC B0 ;  /* 0x0000000000007941 */ /* 0x000fea0003800000 */
.L_x_11110:
[----:B------:R0:W5:Y:S01]  /*cbe0*/  LDL R22, [R1] ;  /* 0x0000000001167983 */ /* 0x0001620000100800 */
[----:B------:R-:W-:Y:S01]  /*cbf0*/  MOV R13, R8 ;  /* 0x00000008000d7202 */ /* 0x000fe20000000f00 */
[----:B------:R-:W-:Y:S01]  /*cc00*/  IMAD.MOV.U32 R12, RZ, RZ, RZ ;  /* 0x000000ffff0c7224 */ /* 0x000fe200078e00ff */
[----:B------:R-:W1:Y:S01]  /*cc10*/  LDC R21, c[0x0][0x2f4] ;  /* 0x0000bd00ff157b82 */ /* 0x000e620000000800 */
[----:B------:R-:W-:Y:S02]  /*cc20*/  IMAD.MOV.U32 R11, RZ, RZ, 0x1e1f ;  /* 0x00001e1fff0b7424 */ /* 0x000fe400078e00ff */
[----:B------:R-:W-:Y:S02]  /*cc30*/  IMAD.MOV.U32 R15, RZ, RZ, -0x1 ;  /* 0xffffffffff0f7424 */ /* 0x000fe400078e00ff */
[----:B0-----:R-:W-:-:S07]  /*cc40*/  IMAD.MOV.U32 R3, RZ, RZ, R14 ;  /* 0x000000ffff037224 */ /* 0x001fce00078e000e */
[----:B-1---5:R-:W-:Y:S05]  /*cc50*/  WARPSYNC.COLLECTIVE R15, `(.L_x_11112) ;  /* 0x000000000f087348 */ /* 0x022fea0003c00000 */
[----:B------:R0:W2:Y:S02]  /*cc60*/  SHFL.IDX P6, R14, R13, R12, R11 ;  /* 0x0000000c0d0e7389 */ /* 0x0000a400000c000b */
[----:B012--5:R-:W-:Y:S01]  /*cc70*/  ENDCOLLECTIVE ;  /* 0x000000000000791b */ /* 0x027fe20003800000 */
.L_x_11112:
[----:B------:R-:W-:Y:S02]  /*cc80*/  IMAD.MOV.U32 R13, RZ, RZ, R9 ;  /* 0x000000ffff0d7224 */ /* 0x000fe400078e0009 */
[----:B------:R-:W-:Y:S01]  /*cc90*/  IMAD.MOV.U32 R12, RZ, RZ, 0x1 ;  /* 0x00000001ff0c7424 */ /* 0x000fe200078e00ff */
[-C--:B------:R-:W-:Y:S02]  /*cca0*/  ISETP.GE.AND P4, PT, R20, R21.reuse, PT ;  /* 0x000000151400720c */ /* 0x080fe40003f86270 */
[----:B------:R-:W-:Y:S01]  /*ccb0*/  ISETP.GE.AND P3, PT, R18, R21, PT ;  /* 0x000000151200720c */ /* 0x000fe20003f66270 */
[----:B------:R-:W-:-:S12]  /*ccc0*/  IMAD.MOV.U32 R2, RZ, RZ, R14 ;  /* 0x000000ffff027224 */ /* 0x000fd800078e000e */
[----:B------:R-:W-:Y:S05]  /*ccd0*/  WARPSYNC.COLLECTIVE R15, `(.L_x_11113) ;  /* 0x000000000f087348 */ /* 0x000fea0003c00000 */
[----:B------:R0:W1:Y:S02]  /*cce0*/  SHFL.IDX P6, R14, R13, R12, R11 ;  /* 0x0000000c0d0e7389 */ /* 0x00006400000c000b */
[----:B01----:R-:W-:Y:S01]  /*ccf0*/  ENDCOLLECTIVE ;  /* 0x000000000000791b */ /* 0x003fe20003800000 */
.L_x_11113:
[----:B------:R-:W-:-:S04]  /*cd00*/  IADD3 R2, P1, R20, R2, RZ ;  /* 0x0000000214027210 */ /* 0x000fc80007f3e0ff */
[----:B------:R-:W-:Y:S02]  /*cd10*/  IADD3.X R3, RZ, R3, RZ, P1, !PT ;  /* 0x00000003ff037210 */ /* 0x000fe40000ffe4ff */
[----:B------:R-:W-:Y:S02]  /*cd20*/  ISETP.LT.OR P1, PT, R6, 0x1, P4 ;  /* 0x000000010600780c */ /* 0x000fe40002721670 */
[----:B------:R-:W-:Y:S01]  /*cd30*/  MOV R13, R8 ;  /* 0x00000008000d7202 */ /* 0x000fe20000000f00 */
[----:B------:R-:W-:-:S10]  /*cd40*/  IMAD.MOV.U32 R9, RZ, RZ, R14 ;  /* 0x000000ffff097224 */ /* 0x000fd400078e000e */
[----:B------:R-:W-:Y:S05]  /*cd50*/  WARPSYNC.COLLECTIVE R15, `(.L_x_11114) ;  /* 0x000000000f087348 */ /* 0x000fea0003c00000 */
[----:B------:R0:W1:Y:S02]  /*cd60*/  SHFL.IDX P6, R14, R13, R12, R11 ;  /* 0x0000000c0d0e7389 */ /* 0x00006400000c000b */
[----:B01----:R-:W-:Y:S01]  /*cd70*/  ENDCOLLECTIVE ;  /* 0x000000000000791b */ /* 0x003fe20003800000 */
.L_x_11114:
[----:B------:R-:W-:-:S05]  /*cd80*/  VIADD R22, R22, UR44 ;  /* 0x0000002c16167c36 */ /* 0x000fca0008000000 */
[----:B------:R-:W-:Y:S01]  /*cd90*/  @!PT LDS RZ, [RZ] ;  /* 0x00000000fffff984 */ /* 0x000fe20000000800 */
[----:B------:R-:W-:Y:S01]  /*cda0*/  @!PT LDS RZ, [RZ] ;  /* 0x00000000fffff984 */ /* 0x000fe20000000800 */
[----:B------:R-:W-:Y:S01]  /*cdb0*/  @!PT LDS RZ, [RZ] ;  /* 0x00000000fffff984 */ /* 0x000fe20000000800 */
[----:B------:R-:W-:Y:S01]  /*cdc0*/  LDGSTS.E.BYPASS.LTC128B.128 [R22+0x6400], desc[UR38][R2.64], !P1 ;  /* 0x0640000002167fae */ /* 0x000fe2000c901d66 */
[----:B------:R-:W-:-:S13]  /*cdd0*/  ISETP.LT.OR P1, PT, R6, 0x1, P3 ;  /* 0x000000010600780c */ /* 0x000fda0001f21670 */
[----:B------:R-:W-:Y:S01]  /*cde0*/  LDGSTS.E.BYPASS.LTC128B.128 [R22+0x7400], desc[UR38][R2.64+0x20], !P1 ;  /* 0x0740002002167fae */ /* 0x000fe2000c901d66 */
[----:B------:R-:W-:-:S04]  /*cdf0*/  ISETP.GE.AND P1, PT, R25, R21, PT ;  /* 0x000000151900720c */ /* 0x000fc80003f26270 */
[----:B------:R-:W-:-:S13]  /*ce00*/  ISETP.LT.OR P2, PT, R6, 0x1, P1 ;  /* 0x000000010600780c */ /* 0x000fda0000f41670 */
[----:B------:R0:W-:Y:S01]  /*ce10*/  LDGSTS.E.BYPASS.LTC128B.128 [R22+0x8400], desc[UR38][R2.64+0x40], !P2 ;  /* 0x0840004002167fae */ /* 0x0001e2000d101d66 */
[----:B------:R-:W-:Y:S01]  /*ce20*/  ISETP.GE.AND P2, PT, R6, 0x41, PT ;  /* 0x000000410600780c */ /* 0x000fe20003f46270 */
[----:B0-----:R-:W-:Y:S01]  /*ce30*/  IMAD.MOV.U32 R2, RZ, RZ, R14 ;  /* 0x000000ffff027224 */ /* 0x001fe200078e000e */
[----:B------:R-:W-:Y:S11]  /*ce40*/  BRA `(.L_x_11115) ;  /* 0xffffffd000407947 */ /* 0x000ff6000383ffff */
.L_x_11062:
[----:B0-----:R0:W1:Y:S02]  /*ce50*/  SYNCS.PHASECHK.TRANS64.TRYWAIT P1, [R26+URZ+0x17040], R10 ;  /* 0x0170400a1a0075a7 */ /* 0x001064000802017f */
[----:B-1----:R-:W-:Y:S05]  /*ce60*/  @!P1 NANOSLEEP.SYNCS 0x989680 ;  /* 0x009896800000995d */ /* 0x002fea0003900000 */
[----:B------:R-:W1:Y:S02]  /*ce70*/  @!P1 SYNCS.PHASECHK.TRANS64 P1, [R26+URZ+0x17040], R10 ;  /* 0x0170400a1a0095a7 */ /* 0x000e64000802007f */
[----:B-1----:R-:W-:Y:S05]  /*ce80*/  @!P1 BRA `(.L_x_11062) ;  /* 0xfffffffc00f09947 */ /* 0x002fea000383ffff */
[----:B------:R-:W-:Y:S05]  /*ce90*/  BRA `(.L_x_11116) ;  /* 0xffffffd000907947 */ /* 0x000fea000383ffff */
.L_x_11063:
        /* <DEDUP_REMOVED lines=8> */
.L_x_11118:
[----:B------:R-:W-:Y:S05]  /*cf20*/  BSYNC B0 ;  /* 0x0000000000007941 */ /* 0x000fea0003800000 */
.L_x_11117:
        /* <DEDUP_REMOVED lines=8> */
.L_x_11119:
        /* <DEDUP_REMOVED lines=8> */
.L_x_11120:
[----:B------:R-:W-:Y:S01]  /*d030*/  @!PT LDS RZ, [RZ] ;  /* 0x00000000fffff984 */ /* 0x000fe20000000800 */
[----:B------:R-:W-:Y:S01]  /*d040*/  @!PT LDS RZ, [RZ] ;  /* 0x00000000fffff984 */ /* 0x000fe20000000800 */
[----:B------:R-:W-:Y:S01]  /*d050*/  @!PT LDS RZ, [RZ] ;  /* 0x00000000fffff984 */ /* 0x000fe20000000800 */
[----:B------:R0:W-:Y:S04]  /*d060*/  @P0 LDGSTS.E.BYPASS.LTC128B.128 [R22+0x10c00], desc[UR38][R2.64], !P5 ;  /* 0x10c0000002160fae */ /* 0x0001e8000e901d66 */
[----:B------:R0:W-:Y:S04]  /*d070*/  @P0 LDGSTS.E.BYPASS.LTC128B.128 [R22+0x11c00], desc[UR38][R2.64+0x20], !P4 ;  /* 0x11c0002002160fae */ /* 0x0001e8000e101d66 */
[----:B------:R0:W-:Y:S01]  /*d080*/  @P0 LDGSTS.E.BYPASS.LTC128B.128 [R22+0x12c00], desc[UR38][R2.64+0x40], !P3 ;  /* 0x12c0004002160fae */ /* 0x0001e2000d901d66 */
[----:B------:R-:W-:Y:S01]  /*d090*/  IMAD.MOV.U32 R13, RZ, RZ, R0 ;  /* 0x000000ffff0d7224 */ /* 0x000fe200078e0000 */
[----:B------:R-:W-:-:S07]  /*d0a0*/  MOV R4, R14 ;  /* 0x0000000e00047202 */ /* 0x000fce0000000f00 */
[----:B0-----:R-:W-:Y:S05]  /*d0b0*/  WARPSYNC.COLLECTIVE R15, `(.L_x_11121) ;  /* 0x000000000f087348 */ /* 0x001fea0003c00000 */
[----:B------:R1:W2:Y:S02]  /*d0c0*/  SHFL.IDX P6, R14, R13, R12, R11 ;  /* 0x0000000c0d0e7389 */ /* 0x0002a400000c000b */
[----:B012---:R-:W-:Y:S01]  /*d0d0*/  ENDCOLLECTIVE ;  /* 0x000000000000791b */ /* 0x007fe20003800000 */
.L_x_11121:
[----:B------:R-:W-:Y:S05]  /*d0e0*/  BRA `(.L_x_11122) ;  /* 0xffffffd000987947 */ /* 0x000fea000383ffff */
.L_x_11066:
[----:B------:R-:W-:Y:S01]  /*d0f0*/  IMAD.MOV.U32 R13, RZ, RZ, R4 ;  /* 0x000000ffff0d7224 */ /* 0x000fe200078e0004 */
[----:B------:R-:W-:Y:S01]  /*d100*/  MOV R15, 0xffffffff ;  /* 0xffffffff000f7802 */ /* 0x000fe20000000f00 */
[----:B------:R-:W-:Y:S02]  /*d110*/  IMAD.MOV.U32 R12, RZ, RZ, RZ ;  /* 0x000000ffff0c7224 */ /* 0x000fe400078e00ff */
[----:B------:R-:W-:Y:S02]  /*d120*/  IMAD.MOV.U32 R11, RZ, RZ, 0x1e1f ;  /* 0x00001e1fff0b7424 */ /* 0x000fe400078e00ff */
[----:B------:R-:W-:-:S07]  /*d130*/  IMAD R7, R21, 0xc0, R27 ;  /* 0x000000c015077824 */ /* 0x000fce00078e021b */
[----:B0-----:R-:W-:Y:S05]  /*d140*/  WARPSYNC.COLLECTIVE R15, `(.L_x_11123) ;  /* 0x000000000f087348 */ /* 0x001fea0003c00000 */
[----:B------:R1:W2:Y:S02]  /*d150*/  SHFL.IDX P6, R14, R13, R12, R11 ;  /* 0x0000000c0d0e7389 */ /* 0x0002a400000c000b */
[----:B012---:R-:W-:Y:S01]  /*d160*/  ENDCOLLECTIVE ;  /* 0x000000000000791b */ /* 0x007fe20003800000 */
.L_x_11123:
[----:B------:R-:W-:Y:S02]  /*d170*/  IMAD.MOV.U32 R13, RZ, RZ, R0 ;  /* 0x000000ffff0d7224 */ /* 0x000fe400078e0000 */
[----:B------:R-:W-:-:S07]  /*d180*/  IMAD.MOV.U32 R2, RZ, RZ, R14 ;  /* 0x000000ffff027224 */ /* 0x000fce00078e000e */
[----:B------:R-:W-:Y:S05]  /*d190*/  WARPSYNC.COLLECTIVE R15, `(.L_x_11124) ;  /* 0x000000000f087348 */ /* 0x000fea0003c00000 */
[----:B------:R0:W1:Y:S02]  /*d1a0*/  SHFL.IDX P6, R14, R13, R12, R11 ;  /* 0x0000000c0d0e7389 */ /* 0x00006400000c000b */
[----:B01----:R-:W-:Y:S01]  /*d1b0*/  ENDCOLLECTIVE ;  /* 0x000000000000791b */ /* 0x003fe20003800000 */
.L_x_11124:
[----:B------:R-:W-:Y:S02]  /*d1c0*/  ULDC UR4, c[0x0][0x288] ;  /* 0x0000a20000047ab9 */ /* 0x000fe40000000800 */
[----:B------:R-:W-:-:S05]  /*d1d0*/  IMAD R8, R9, UR4, RZ ;  /* 0x0000000409087c24 */ /* 0x000fca000f8e02ff */
[----:B------:R-:W-:Y:S01]  /*d1e0*/  ISETP.GE.AND P1, PT, R7, R8, PT ;  /* 0x000000080700720c */ /* 0x000fe20003f26270 */
[----:B------:R-:W-:Y:S02]  /*d1f0*/  IMAD.MOV.U32 R13, RZ, RZ, R4 ;  /* 0x000000ffff0d7224 */ /* 0x000fe400078e0004 */
[----:B------:R-:W-:Y:S02]  /*d200*/  IMAD.MOV.U32 R12, RZ, RZ, 0x1 ;  /* 0x00000001ff0c7424 */ /* 0x000fe400078e00ff */
[----:B------:R-:W-:-:S08]  /*d210*/  IMAD.MOV.U32 R3, RZ, RZ, R14 ;  /* 0x000000ffff037224 */ /* 0x000fd000078e000e */
[----:B------:R-:W-:Y:S05]  /*d220*/  WARPSYNC.COLLECTIVE R15, `(.L_x_11125) ;  /* 0x000000000f087348 */ /* 0x000fea0003c00000 */
[----:B------:R0:W1:Y:S02]  /*d230*/  SHFL.IDX P6, R14, R13, R12, R11 ;  /* 0x0000000c0d0e7389 */ /* 0x00006400000c000b */
[----:B01----:R-:W-:Y:S01]  /*d240*/  ENDCOLLECTIVE ;  /* 0x000000000000791b */ /* 0x003fe20003800000 */
.L_x_11125:
[----:B------:R-:W-:-:S05]  /*d250*/  @!P1 IADD3 R9, P4, R20, R3, RZ ;  /* 0x0000000314099210 */ /* 0x000fca0007f9e0ff */
[----:B------:R-:W-:Y:S01]  /*d260*/  @!P1 IMAD.X R3, RZ, RZ, R2, P4 ;  /* 0x000000ffff039224 */ /* 0x000fe200020e0602 */
[----:B------:R-:W-:Y:S01]  /*d270*/  @!P1 MOV R2, R9 ;  /* 0x0000000900029202 */ /* 0x000fe20000000f00 */
[----:B------:R-:W-:-:S04]  /*d280*/  IMAD.MOV.U32 R13, RZ, RZ, R0 ;  /* 0x000000ffff0d7224 */ /* 0x000fc800078e0000 */
[----:B------:R-:W-:Y:S01]  /*d290*/  @!PT LDS RZ, [RZ] ;  /* 0x00000000fffff984 */ /* 0x000fe20000000800 */
[----:B------:R-:W-:Y:S01]  /*d2a0*/  @!PT LDS RZ, [RZ] ;  /* 0x00000000fffff984 */ /* 0x000fe20000000800 */
[----:B------:R-:W-:Y:S01]  /*d2b0*/  @!PT LDS RZ, [RZ] ;  /* 0x00000000fffff984 */ /* 0x000fe20000000800 */
[----:B------:R0:W-:Y:S04]  /*d2c0*/  @!P1 LDGSTS.E.BYPASS.LTC128B.128 [R22+0xc400], desc[UR38][R2.64], !P3 ;  /* 0x0c40000002169fae */ /* 0x0001e8000d901d66 */
[----:B------:R0:W-:Y:S04]  /*d2d0*/  @!P1 LDGSTS.E.BYPASS.LTC128B.128 [R22+0xdc00], desc[UR38][R2.64+0x20], !P2 ;  /* 0x0dc0002002169fae */ /* 0x0001e8000d101d66 */
[----:B------:R0:W-:Y:S01]  /*d2e0*/  @!P1 LDGSTS.E.BYPASS.LTC128B.128 [R22+0xf400], desc[UR38][R2.64+0x40], !P0 ;  /* 0x0f40004002169fae */ /* 0x0001e2000c101d66 */
[----:B------:R-:W-:-:S07]  /*d2f0*/  IMAD.MOV.U32 R4, RZ, RZ, R14 ;  /* 0x000000ffff047224 */ /* 0x000fce00078e000e */
[----:B0-----:R-:W-:Y:S05]  /*d300*/  WARPSYNC.COLLECTIVE R15, `(.L_x_11126) ;  /* 0x000000000f087348 */ /* 0x001fea0003c00000 */
[----:B------:R1:W2:Y:S02]  /*d310*/  SHFL.IDX P6, R14, R13, R12, R11 ;  /* 0x0000000c0d0e7389 */ /* 0x0002a400000c000b */
[----:B012---:R-:W-:Y:S01]  /*d320*/  ENDCOLLECTIVE ;  /* 0x000000000000791b */ /* 0x007fe20003800000 */
.L_x_11126:
[----:B------:R-:W-:-:S04]  /*d330*/  IADD3 R3, R7, 0x40, RZ ;  /* 0x0000004007037810 */ /* 0x000fc80007ffe0ff */
[----:B------:R-:W-:Y:S01]  /*d340*/  ISETP.GE.AND P1, PT, R3, R8, PT ;  /* 0x000000080300720c */ /* 0x000fe20003f26270 */
[----:B------:R-:W-:Y:S01]  /*d350*/  IMAD.MOV.U32 R13, RZ, RZ, R6 ;  /* 0x000000ffff0d7224 */ /* 0x000fe200078e0006 */
[----:B------:R-:W-:-:S11]  /*d360*/  MOV R12, RZ ;  /* 0x000000ff000c7202 */ /* 0x000fd60000000f00 */
[----:B------:R-:W-:-:S05]  /*d370*/  @!P1 IADD3 R14, P4, R20, R14, RZ ;  /* 0x0000000e140e9210 */ /* 0x000fca0007f9e0ff */
[----:B------:R-:W-:-:S08]  /*d380*/  @!P1 IMAD.MOV.U32 R2, RZ, RZ, R14 ;  /* 0x000000ffff029224 */ /* 0x000fd000078e000e */
[----:B------:R-:W-:Y:S05]  /*d390*/  WARPSYNC.COLLECTIVE R15, `(.L_x_11127) ;  /* 0x000000000f087348 */ /* 0x000fea0003c00000 */
[----:B------:R0:W1:Y:S02]  /*d3a0*/  SHFL.IDX P6, R14, R13, R12, R11 ;  /* 0x0000000c0d0e7389 */ /* 0x00006400000c000b */
[----:B01----:R-:W-:Y:S01]  /*d3b0*/  ENDCOLLECTIVE ;  /* 0x000000000000791b */ /* 0x003fe20003800000 */
.L_x_11127:
        /* <DEDUP_REMOVED lines=13> */
.L_x_11128:
[----:B------:R-:W-:Y:S05]  /*d490*/  BRA `(.L_x_11129) ;  /* 0xffffffd400dc7947 */ /* 0x000fea000383ffff */
.L_x_11069:
[----:B0-----:R0:W1:Y:S02]  /*d4a0*/  SYNCS.PHASECHK.TRANS64.TRYWAIT P0, [R26+URZ+0x17020], R3 ;  /* 0x017020031a0075a7 */ /* 0x001064000800017f */
[----:B-1----:R-:W-:Y:S05]  /*d4b0*/  @!P0 NANOSLEEP.SYNCS 0x989680 ;  /* 0x009896800000895d */ /* 0x002fea0003900000 */
[----:B------:R-:W1:Y:S02]  /*d4c0*/  @!P0 SYNCS.PHASECHK.TRANS64 P0, [R26+URZ+0x17020], R3 ;  /* 0x017020031a0085a7 */ /* 0x000e64000800007f */
[----:B-1----:R-:W-:Y:S05]  /*d4d0*/  @!P0 BRA `(.L_x_11069) ;  /* 0xfffffffc00f08947 */ /* 0x002fea000383ffff */
[----:B------:R-:W-:Y:S05]  /*d4e0*/  BRA `(.L_x_11130) ;  /* 0xffffffd800207947 */ /* 0x000fea000383ffff */
.L_x_11072:
[----:B0-----:R0:W1:Y:S02]  /*d4f0*/  SYNCS.PHASECHK.TRANS64.TRYWAIT P1, [R6+URZ+0x17080], R10 ;  /* 0x0170800a060075a7 */ /* 0x001064000802017f */
[----:B-1----:R-:W-:Y:S05]  /*d500*/  @!P1 NANOSLEEP.SYNCS 0x989680 ;  /* 0x009896800000995d */ /* 0x002fea0003900000 */
[----:B------:R-:W1:Y:S02]  /*d510*/  @!P1 SYNCS.PHASECHK.TRANS64 P1, [R6+URZ+0x17080], R10 ;  /* 0x0170800a060095a7 */ /* 0x000e64000802007f */
[----:B-1----:R-:W-:Y:S05]  /*d520*/  @!P1 BRA `(.L_x_11072) ;  /* 0xfffffffc00f09947 */ /* 0x002fea000383ffff */
[----:B------:R-:W-:Y:S05]  /*d530*/  BRA `(.L_x_11131) ;  /* 0xffffffd800f47947 */ /* 0x000fea000383ffff */
.L_x_11073:
[----:B------:R-:W-:Y:S01]  /*d540*/  BSSY B0, `(.L_x_11132) ;  /* 0x0000008000007945 */ /* 0x000fe20003800000 */
[----:B------:R-:W-:Y:S01]  /*d550*/  IMAD.MOV.U32 R13, RZ, RZ, R27 ;  /* 0x000000ffff0d7224 */ /* 0x000fe200078e001b */
[----:B------:R-:W-:Y:S01]  /*d560*/  MOV R11, 0x1e1f ;  /* 0x00001e1f000b7802 */ /* 0x000fe20000000f00 */
[----:B------:R-:W-:Y:S02]  /*d570*/  IMAD.MOV.U32 R12, RZ, RZ, RZ ;  /* 0x000000ffff0c7224 */ /* 0x000fe400078e00ff */
[----:B------:R-:W-:-:S07]  /*d580*/  IMAD.MOV.U32 R15, RZ, RZ, -0x1 ;  /* 0xffffffffff0f7424 */ /* 0x000fce00078e00ff */
[----:B0-2---:R-:W-:Y:S05]  /*d590*/  WARPSYNC.COLLECTIVE R15, `(.L_x_11133) ;  /* 0x000000000f087348 */ /* 0x005fea0003c00000 */
[----:B--2---:R1:W2:Y:S02]  /*d5a0*/  SHFL.IDX P6, R14, R13, R12, R11 ;  /* 0x0000000c0d0e7389 */ /* 0x0042a400000c000b */
[----:B012---:R-:W-:Y:S01]  /*d5b0*/  ENDCOLLECTIVE ;  /* 0x000000000000791b */ /* 0x007fe20003800000 */
.L_x_11133:
[----:B------:R-:W-:Y:S05]  /*d5c0*/  BSYNC B0 ;  /* 0x0000000000007941 */ /* 0x000fea0003800000 */
.L_x_11132:
        /* <DEDUP_REMOVED lines=8> */
.L_x_11134:
[----:B------:R-:W-:Y:S01]  /*d650*/  IMAD.MOV.U32 R13, RZ, RZ, R27 ;  /* 0x000000ffff0d7224 */ /* 0x000fe200078e001b */
[----:B------:R-:W-:Y:S01]  /*d660*/  MOV R12, 0x1 ;  /* 0x00000001000c7802 */ /* 0x000fe20000000f00 */
[----:B------:R-:W-:-:S07]  /*d670*/  IMAD.MOV.U32 R2, RZ, RZ, R14 ;  /* 0x000000ffff027224 */ /* 0x000fce00078e000e */
[----:B------:R-:W-:Y:S05]  /*d680*/  WARPSYNC.COLLECTIVE R15, `(.L_x_11135) ;  /* 0x000000000f087348 */ /* 0x000fea0003c00000 */
[----:B------:R0:W1:Y:S02]  /*d690*/  SHFL.IDX P6, R14, R13, R12, R11 ;  /* 0x0000000c0d0e7389 */ /* 0x00006400000c000b */
[----:B01----:R-:W-:Y:S01]  /*d6a0*/  ENDCOLLECTIVE ;  /* 0x000000000000791b */ /* 0x003fe20003800000 */
.L_x_11135:
[----:B------:R-:W-:Y:S01]  /*d6b0*/  IADD3 R2, P1, R25, R2, RZ ;  /* 0x0000000219027210 */ /* 0x000fe20007f3e0ff */
[----:B------:R-:W-:-:S04]  /*d6c0*/  IMAD R25, R0, 0x3000, R22 ;  /* 0x0000300000197824 */ /* 0x000fc800078e0216 */
        /* <DEDUP_REMOVED lines=12> */
.L_x_11136:
[----:B------:R-:W-:Y:S01]  /*d790*/  IMAD.MOV.U32 R2, RZ, RZ, R14 ;  /* 0x000000ffff027224 */ /* 0x000fe200078e000e */
[----:B------:R-:W-:Y:S06]  /*d7a0*/  BRA `(.L_x_11137) ;  /* 0xffffffdc00107947 */ /* 0x000fec000383ffff */
.L_x_11076:
[----:B---3--:R3:W4:Y:S02]  /*d7b0*/  SYNCS.PHASECHK.TRANS64.TRYWAIT P1, [R6+URZ+0x17040], R10 ;  /* 0x0170400a060075a7 */ /* 0x008724000802017f */
[----:B----4-:R-:W-:Y:S05]  /*d7c0*/  @!P1 NANOSLEEP.SYNCS 0x989680 ;  /* 0x009896800000995d */ /* 0x010fea0003900000 */
[----:B------:R-:W4:Y:S02]  /*d7d0*/  @!P1 SYNCS.PHASECHK.TRANS64 P1, [R6+URZ+0x17040], R10 ;  /* 0x0170400a060095a7 */ /* 0x000f24000802007f */
[----:B----4-:R-:W-:Y:S05]  /*d7e0*/  @!P1 BRA `(.L_x_11076) ;  /* 0xfffffffc00f09947 */ /* 0x010fea000383ffff */
[----:B------:R-:W-:Y:S05]  /*d7f0*/  BRA `(.L_x_11138) ;  /* 0xffffffdc00647947 */ /* 0x000fea000383ffff */
.L_x_11077:
[----:B------:R-:W-:Y:S01]  /*d800*/  BSSY B0, `(.L_x_11139) ;  /* 0x0000008000007945 */ /* 0x000fe20003800000 */
[----:B------:R-:W-:Y:S01]  /*d810*/  IMAD.MOV.U32 R13, RZ, RZ, R9 ;  /* 0x000000ffff0d7224 */ /* 0x000fe200078e0009 */
[----:B------:R-:W-:Y:S01]  /*d820*/  MOV R12, RZ ;  /* 0x000000ff000c7202 */ /* 0x000fe20000000f00 */
[----:B------:R-:W-:Y:S02]  /*d830*/  IMAD.MOV.U32 R11, RZ, RZ, 0x1e1f ;  /* 0x00001e1fff0b7424 */ /* 0x000fe400078e00ff */
[----:B------:R-:W-:-:S07]  /*d840*/  IMAD.MOV.U32 R15, RZ, RZ, -0x1 ;  /* 0xffffffffff0f7424 */ /* 0x000fce00078e00ff */
[----:B0-23--:R-:W-:Y:S05]  /*d850*/  WARPSYNC.COLLECTIVE R15, `(.L_x_11140) ;  /* 0x000000000f087348 */ /* 0x00dfea0003c00000 */
[----:B--2---:R1:W2:Y:S02]  /*d860*/  SHFL.IDX P6, R14, R13, R12, R11 ;  /* 0x0000000c0d0e7389 */ /* 0x0042a400000c000b */
[----:B0123--:R-:W-:Y:S01]  /*d870*/  ENDCOLLECTIVE ;  /* 0x000000000000791b */ /* 0x00ffe20003800000 */
.L_x_11140:
[----:B------:R-:W-:Y:S05]  /*d880*/  BSYNC B0 ;  /* 0x0000000000007941 */ /* 0x000fea0003800000 */
.L_x_11139:
[----:B------:R0:W5:Y:S01]  /*d890*/  LDL R25, [R1] ;  /* 0x0000000001197983 */ /* 0x0001620000100800 */
[----:B------:R-:W-:Y:S01]  /*d8a0*/  IMAD.MOV.U32 R13, RZ, RZ, R7 ;  /* 0x000000ffff0d7224 */ /* 0x000fe200078e0007 */
[----:B------:R-:W-:Y:S01]  /*d8b0*/  MOV R12, RZ ;  /* 0x000000ff000c7202 */ /* 0x000fe20000000f00 */
[----:B------:R-:W-:Y:S02]  /*d8c0*/  IMAD.MOV.U32 R11, RZ, RZ, 0x1e1f ;  /* 0x00001e1fff0b7424 */ /* 0x000fe400078e00ff */
[----:B------:R-:W-:Y:S02]  /*d8d0*/  IMAD.MOV.U32 R15, RZ, RZ, -0x1 ;  /* 0xffffffffff0f7424 */ /* 0x000fe400078e00ff */
[----:B------:R-:W-:-:S07]  /*d8e0*/  IMAD.MOV.U32 R3, RZ, RZ, R14 ;  /* 0x000000ffff037224 */ /* 0x000fce00078e000e */
[----:B0----5:R-:W-:Y:S05]  /*d8f0*/  WARPSYNC.COLLECTIVE R15, `(.L_x_11141) ;  /* 0x000000000f087348 */ /* 0x021fea0003c00000 */
[----:B------:R1:W2:Y:S02]  /*d900*/  SHFL.IDX P6, R14, R13, R12, R11 ;  /* 0x0000000c0d0e7389 */ /* 0x0002a400000c000b */
[----:B012--5:R-:W-:Y:S01]  /*d910*/  ENDCOLLECTIVE ;  /* 0x000000000000791b */ /* 0x027fe20003800000 */
.L_x_11141:
[----:B------:R-:W-:Y:S01]  /*d920*/  MOV R13, R9 ;  /* 0x00000009000d7202 */ /* 0x000fe20000000f00 */
[----:B------:R-:W-:Y:S01]  /*d930*/  IMAD.MOV.U32 R12, RZ, RZ, 0x1 ;  /* 0x00000001ff0c7424 */ /* 0x000fe200078e00ff */
[----:B------:R-:W-:-:S13]  /*d940*/  IADD3 R2, P1, R21, R14, RZ ;  /* 0x0000000e15027210 */ /* 0x000fda0007f3e0ff */
[----:B------:R-:W-:Y:S05]  /*d950*/  WARPSYNC.COLLECTIVE R15, `(.L_x_11142) ;  /* 0x000000000f087348 */ /* 0x000fea0003c00000 */
[----:B------:R0:W1:Y:S02]  /*d960*/  SHFL.IDX P6, R14, R13, R12, R11 ;  /* 0x0000000c0d0e7389 */ /* 0x00006400000c000b */
[----:B01----:R-:W-:Y:S01]  /*d970*/  ENDCOLLECTIVE ;  /* 0x000000000000791b */ /* 0x003fe20003800000 */
.L_x_11142:
[----:B------:R-:W-:Y:S02]  /*d980*/  IMAD.X R3, RZ, RZ, R3, P1 ;  /* 0x000000ffff037224 */ /* 0x000fe400008e0603 */
[----:B------:R-:W-:Y:S02]  /*d990*/  IMAD.MOV.U32 R13, RZ, RZ, R7 ;  /* 0x000000ffff0d7224 */ /* 0x000fe400078e0007 */
[----:B------:R-:W-:-:S07]  /*d9a0*/  IMAD.MOV.U32 R9, RZ, RZ, R14 ;  /* 0x000000ffff097224 */ /* 0x000fce00078e000e */
[----:B------:R-:W-:Y:S05]  /*d9b0*/  WARPSYNC.COLLECTIVE R15, `(.L_x_11143) ;  /* 0x000000000f087348 */ /* 0x000fea0003c00000 */
[----:B------:R0:W1:Y:S02]  /*d9c0*/  SHFL.IDX P6, R14, R13, R12, R11 ;  /* 0x0000000c0d0e7389 */ /* 0x00006400000c000b */
[----:B01----:R-:W-:Y:S01]  /*d9d0*/  ENDCOLLECTIVE ;  /* 0x000000000000791b */ /* 0x003fe20003800000 */
.L_x_11143:
[----:B------:R-:W-:-:S04]  /*d9e0*/  IMAD R8, R0, 0x3000, R25 ;  /* 0x0000300000087824 */ /* 0x000fc800078e0219 */
[----:B------:R-:W-:-:S05]  /*d9f0*/  VIADD R8, R8, UR44 ;  /* 0x0000002c08087c36 */ /* 0x000fca0008000000 */
[----:B------:R-:W-:Y:S01]  /*da00*/  @!PT LDS RZ, [RZ] ;  /* 0x00000000fffff984 */ /* 0x000fe20000000800 */
[----:B------:R-:W-:Y:S01]  /*da10*/  @!PT LDS RZ, [RZ] ;  /* 0x00000000fffff984 */ /* 0x000fe20000000800 */
[----:B------:R-:W-:Y:S01]  /*da20*/  @!PT LDS RZ, [RZ] ;  /* 0x00000000fffff984 */ /* 0x000fe20000000800 */
[----:B------:R0:W-:Y:S04]  /*da30*/  LDGSTS.E.BYPASS.LTC128B.128 [R8+0x10c00], desc[UR38][R2.64], !P4 ;  /* 0x10c0000002087fae */ /* 0x0001e8000e101d66 */
[----:B------:R0:W-:Y:S04]  /*da40*/  LDGSTS.E.BYPASS.LTC128B.128 [R8+0x11c00], desc[UR38][R2.64+0x20], !P3 ;  /* 0x11c0002002087fae */ /* 0x0001e8000d901d66 */
[----:B------:R0:W-:Y:S01]  /*da50*/  LDGSTS.E.BYPASS.LTC128B.128 [R8+0x12c00], desc[UR38][R2.64+0x40], !P2 ;  /* 0x12c0004002087fae */ /* 0x0001e2000d101d66 */
[----:B------:R-:W-:Y:S05]  /*da60*/  BRA `(.L_x_11144) ;  /* 0xffffffdc006c7947 */ /* 0x000fea000383ffff */
.L_x_11080:
[----:B0-----:R0:W1:Y:S02]  /*da70*/  SYNCS.PHASECHK.TRANS64.TRYWAIT P2, [R2+URZ+0x17070], R3 ;  /* 0x01707003020075a7 */ /* 0x001064000804017f */
[----:B-1----:R-:W-:Y:S05]  /*da80*/  @!P2 NANOSLEEP.SYNCS 0x989680 ;  /* 0x009896800000a95d */ /* 0x002fea0003900000 */
[----:B------:R-:W1:Y:S02]  /*da90*/  @!P2 SYNCS.PHASECHK.TRANS64 P2, [R2+URZ+0x17070], R3 ;  /* 0x017070030200a5a7 */ /* 0x000e64000804007f */
[----:B-1----:R-:W-:Y:S05]  /*daa0*/  @!P2 BRA `(.L_x_11080) ;  /* 0xfffffffc00f0a947 */ /* 0x002fea000383ffff */
[----:B------:R-:W-:Y:S05]  /*dab0*/  BRA `(.L_x_11145) ;  /* 0xffffffdc00cc7947 */ /* 0x000fea000383ffff */
.L_x_11082:
[----:B0-----:R0:W1:Y:S02]  /*dac0*/  SYNCS.PHASECHK.TRANS64.TRYWAIT P2, [R2+URZ+0x17060], R5 ;  /* 0x01706005020075a7 */ /* 0x001064000804017f */
[----:B-1----:R-:W-:Y:S05]  /*dad0*/  @!P2 NANOSLEEP.SYNCS 0x989680 ;  /* 0x009896800000a95d */ /* 0x002fea0003900000 */
[----:B------:R-:W1:Y:S02]  /*dae0*/  @!P2 SYNCS.PHASECHK.TRANS64 P2, [R2+URZ+0x17060], R5 ;  /* 0x017060050200a5a7 */ /* 0x000e64000804007f */
[----:B-1----:R-:W-:Y:S05]  /*daf0*/  @!P2 BRA `(.L_x_11082) ;  /* 0xfffffffc00f0a947 */ /* 0x002fea000383ffff */
[----:B------:R-:W-:Y:S05]  /*db00*/  BRA `(.L_x_11146) ;  /* 0xffffffdc00dc7947 */ /* 0x000fea000383ffff */
.L_x_11089:
[----:B0-----:R0:W1:Y:S02]  /*db10*/  SYNCS.PHASECHK.TRANS64.TRYWAIT P0, [R3+URZ+0x17070], R2 ;  /* 0x01707002030075a7 */ /* 0x001064000800017f */
[----:B-1----:R-:W-:Y:S05]  /*db20*/  @!P0 NANOSLEEP.SYNCS 0x989680 ;  /* 0x009896800000895d */ /* 0x002fea0003900000 */
[----:B------:R-:W1:Y:S02]  /*db30*/  @!P0 SYNCS.PHASECHK.TRANS64 P0, [R3+URZ+0x17070], R2 ;  /* 0x01707002030085a7 */ /* 0x000e64000800007f */
[----:B-1----:R-:W-:Y:S05]  /*db40*/  @!P0 BRA `(.L_x_11089) ;  /* 0xfffffffc00f08947 */ /* 0x002fea000383ffff */
[----:B------:R-:W-:Y:S05]  /*db50*/  BRA `(.L_x_11147) ;  /* 0xffffffe400207947 */ /* 0x000fea000383ffff */
.L_x_11091:
[----:B0-----:R0:W1:Y:S02]  /*db60*/  SYNCS.PHASECHK.TRANS64.TRYWAIT P0, [R3+URZ+0x17060], R4 ;  /* 0x01706004030075a7 */ /* 0x001064000800017f */
[----:B-1----:R-:W-:Y:S05]  /*db70*/  @!P0 NANOSLEEP.SYNCS 0x989680 ;  /* 0x009896800000895d */ /* 0x002fea0003900000 */
[----:B------:R-:W1:Y:S02]  /*db80*/  @!P0 SYNCS.PHASECHK.TRANS64 P0, [R3+URZ+0x17060], R4 ;  /* 0x01706004030085a7 */ /* 0x000e64000800007f */
[----:B-1----:R-:W-:Y:S05]  /*db90*/  @!P0 BRA `(.L_x_11091) ;  /* 0xfffffffc00f08947 */ /* 0x002fea000383ffff */
[----:B------:R-:W-:Y:S05]  /*dba0*/  BRA `(.L_x_11148) ;  /* 0xffffffe400387947 */ /* 0x000fea000383ffff */
.L_x_11094:
[----:B-1----:R1:W2:Y:S02]  /*dbb0*/  SYNCS.PHASECHK.TRANS64.TRYWAIT P0, [R7+URZ+0x17020], R2 ;  /* 0x01702002070075a7 */ /* 0x0022a4000800017f */
[----:B--2---:R-:W-:Y:S05]  /*dbc0*/  @!P0 NANOSLEEP.SYNCS 0x989680 ;  /* 0x009896800000895d */ /* 0x004fea0003900000 */
[----:B------:R-:W2:Y:S02]  /*dbd0*/  @!P0 SYNCS.PHASECHK.TRANS64 P0, [R7+URZ+0x17020], R2 ;  /* 0x01702002070085a7 */ /* 0x000ea4000800007f */
[----:B--2---:R-:W-:Y:S05]  /*dbe0*/  @!P0 BRA `(.L_x_11094) ;  /* 0xfffffffc00f08947 */ /* 0x004fea000383ffff */
[----:B------:R-:W-:Y:S05]  /*dbf0*/  BRA `(.L_x_11149) ;  /* 0xffffffe800687947 */ /* 0x000fea000383ffff */
.L_x_11096:
[----:B-1----:R1:W2:Y:S02]  /*dc00*/  SYNCS.PHASECHK.TRANS64.TRYWAIT P1, [R5+URZ+0x17040], R2 ;  /* 0x01704002050075a7 */ /* 0x0022a4000802017f */
[----:B--2---:R-:W-:Y:S05]  /*dc10*/  @!P1 NANOSLEEP.SYNCS 0x989680 ;  /* 0x009896800000995d */ /* 0x004fea0003900000 */
[----:B------:R-:W2:Y:S02]  /*dc20*/  @!P1 SYNCS.PHASECHK.TRANS64 P1, [R5+URZ+0x17040], R2 ;  /* 0x01704002050095a7 */ /* 0x000ea4000802007f */
[----:B--2---:R-:W-:Y:S05]  /*dc30*/  @!P1 BRA `(.L_x_11096) ;  /* 0xfffffffc00f09947 */ /* 0x004fea000383ffff */
[----:B------:R-:W-:Y:S05]  /*dc40*/  BRA `(.L_x_11150) ;  /* 0xffffffe800a47947 */ /* 0x000fea000383ffff */
.L_x_11098:
[----:B--2---:R2:W3:Y:S02]  /*dc50*/  SYNCS.PHASECHK.TRANS64.TRYWAIT P1, [R7+URZ+0x17040], R0 ;  /* 0x01704000070075a7 */ /* 0x0044e4000802017f */
[----:B---3--:R-:W-:Y:S05]  /*dc60*/  @!P1 NANOSLEEP.SYNCS 0x989680 ;  /* 0x009896800000995d */ /* 0x008fea0003900000 */
[----:B------:R-:W3:Y:S02]  /*dc70*/  @!P1 SYNCS.PHASECHK.TRANS64 P1, [R7+URZ+0x17040], R0 ;  /* 0x01704000070095a7 */ /* 0x000ee4000802007f */
[----:B---3--:R-:W-:Y:S05]  /*dc80*/  @!P1 BRA `(.L_x_11098) ;  /* 0xfffffffc00f09947 */ /* 0x008fea000383ffff */
[----:B------:R-:W-:Y:S05]  /*dc90*/  BRA `(.L_x_11151) ;  /* 0xffffffe800b07947 */ /* 0x000fea000383ffff */
.L_x_11100:
[----:B---3--:R3:W4:Y:S02]  /*dca0*/  SYNCS.PHASECHK.TRANS64.TRYWAIT P1, [R5+URZ+0x17060], R2 ;  /* 0x01706002050075a7 */ /* 0x008724000802017f */
[----:B----4-:R-:W-:Y:S05]  /*dcb0*/  @!P1 NANOSLEEP.SYNCS 0x989680 ;  /* 0x009896800000995d */ /* 0x010fea0003900000 */
[----:B------:R-:W4:Y:S02]  /*dcc0*/  @!P1 SYNCS.PHASECHK.TRANS64 P1, [R5+URZ+0x17060], R2 ;  /* 0x01706002050095a7 */ /* 0x000f24000802007f */
[----:B----4-:R-:W-:Y:S05]  /*dcd0*/  @!P1 BRA `(.L_x_11100) ;  /* 0xfffffffc00f09947 */ /* 0x010fea000383ffff */
[----:B------:R-:W-:Y:S05]  /*dce0*/  BRA `(.L_x_11152) ;  /* 0xffffffe800ac7947 */ /* 0x000fea000383ffff */
.L_x_11102:
[----:B----4-:R4:W0:Y:S02]  /*dcf0*/  SYNCS.PHASECHK.TRANS64.TRYWAIT P1, [R7+URZ+0x17060], R0 ;  /* 0x01706000070075a7 */ /* 0x010824000802017f */
[----:B0-----:R-:W-:Y:S05]  /*dd00*/  @!P1 NANOSLEEP.SYNCS 0x989680 ;  /* 0x009896800000995d */ /* 0x001fea0003900000 */
[----:B------:R-:W0:Y:S02]  /*dd10*/  @!P1 SYNCS.PHASECHK.TRANS64 P1, [R7+URZ+0x17060], R0 ;  /* 0x01706000070095a7 */ /* 0x000e24000802007f */
[----:B0-----:R-:W-:Y:S05]  /*dd20*/  @!P1 BRA `(.L_x_11102) ;  /* 0xfffffffc00f09947 */ /* 0x001fea000383ffff */
[----:B------:R-:W-:Y:S05]  /*dd30*/  BRA `(.L_x_11153) ;  /* 0xffffffe800a87947 */ /* 0x000fea000383ffff */
.L_x_11104:
[----:B------:R0:W0:Y:S02]  /*dd40*/  SYNCS.PHASECHK.TRANS64.TRYWAIT P1, [R5+URZ+0x17080], R2 ;  /* 0x01708002050075a7 */ /* 0x000024000802017f */
[----:B0-----:R-:W-:Y:S05]  /*dd50*/  @!P1 NANOSLEEP.SYNCS 0x989680 ;  /* 0x009896800000995d */ /* 0x001fea0003900000 */
[----:B------:R-:W0:Y:S02]  /*dd60*/  @!P1 SYNCS.PHASECHK.TRANS64 P1, [R5+URZ+0x17080], R2 ;  /* 0x01708002050095a7 */ /* 0x000e24000802007f */
[----:B0-----:R-:W-:Y:S05]  /*dd70*/  @!P1 BRA `(.L_x_11104) ;  /* 0xfffffffc00f09947 */ /* 0x001fea000383ffff */
[----:B------:R-:W-:Y:S05]  /*dd80*/  BRA `(.L_x_11154) ;  /* 0xffffffe800a47947 */ /* 0x000fea000383ffff */
.L_x_11155:
        /* <DEDUP_REMOVED lines=15> */
.L_x_16293:


//--------------------- .text._ZN7cutlass13device_kernelIN5flash11enable_sm90INS1_16FlashAttnFwdSm90INS1_25CollectiveMainloopFwdSm90ILi2EN4cute5tupleIJNS5_1CILi1EEES8_S8_EEENS6_IJNS7_ILi192EEENS7_ILi128EEENS7_ILi96EEEEEELi96ENS_12float_e4m3_tEfNS_4arch4Sm90ELb0ELb0ELb1ELb1ELb1ELb0ELb0ELb1ELb1ELb1ELb1ELb0EEENS1_21CollectiveEpilogueFwdINS6_IJSA_SC_SB_EEES9_NS_10bfloat16_tESG_Li384ELb1ELb1ELb1ELb1EEENS1_36VarlenDynamicPersistentTileSchedulerILi192ELi128ELi384ELi128ELb1ELb1ELb1ELb0ELb1ELb1EEEEEEEEEvNT_6ParamsE --------------------------
	.section	.text._ZN7cutlass13device_kernelIN5flash11enable_sm90INS1_16FlashAttnFwdSm90INS1_25CollectiveMainloopFwdSm90ILi2EN4cute5tupleIJNS5_1CILi1EEES8_S8_EEENS6_IJNS7_ILi192EEENS7_ILi128EEENS7_ILi96EEEEEELi96ENS_12float_e4m3_tEfNS_4arch4Sm90ELb0ELb0ELb1ELb1ELb1ELb0ELb0ELb1ELb1ELb1ELb1ELb0EEENS1_21CollectiveEpilogueFwdINS6_IJSA_SC_SB_EEES9_NS_10bfloat16_tESG_Li384ELb1ELb1ELb1ELb1EEENS1_36VarlenDynamicPersistentTileSchedulerILi192ELi128ELi384ELi128ELb1ELb1ELb1ELb0ELb1ELb1EEEEEEEEEvNT_6ParamsE,"ax",@progbits
	.align	128
.text._ZN7cutlass13device_kernelIN5flash11enable_sm90INS1_16FlashAttnFwdSm90INS1_25CollectiveMainloopFwdSm90ILi2EN4cute5tupleIJNS5_1CILi1EEES8_S8_EEENS6_IJNS7_ILi192EEENS7_ILi128EEENS7_ILi96EEEEEELi96ENS_12float_e4m3_tEfNS_4arch4Sm90ELb0ELb0ELb1ELb1ELb1ELb0ELb0ELb1ELb1ELb1ELb1ELb0EEENS1_21CollectiveEpilogueFwdINS6_IJSA_SC_SB_EEES9_NS_10bfloat16_tESG_Li384ELb1ELb1ELb1ELb1EEENS1_36VarlenDynamicPersistentTileSchedulerILi192ELi128ELi384ELi128ELb1ELb1ELb1ELb0ELb1ELb1EEEEEEEEEvNT_6ParamsE:
        .type           _ZN7cutlass13device_kernelIN5flash11enable_sm90INS1_16FlashAttnFwdSm90INS1_25CollectiveMainloopFwdSm90ILi2EN4cute5tupleIJNS5_1CILi1EEES8_S8_EEENS6_IJNS7_ILi192EEENS7_ILi128EEENS7_ILi96EEEEEELi96ENS_12float_e4m3_tEfNS_4arch4Sm90ELb0ELb0ELb1ELb1ELb1ELb0ELb0ELb1ELb1ELb1ELb1ELb0EEENS1_21CollectiveEpilogueFwdINS6_IJSA_SC_SB_EEES9_NS_10bfloat16_tESG_Li384ELb1ELb1ELb1ELb1EEENS1_36VarlenDynamicPersistentTileSchedulerILi192ELi128ELi384ELi128ELb1ELb1ELb1ELb0ELb1ELb1EEEEEEEEEvNT_6ParamsE,@function
        .size           _ZN7cutlass13device_kernelIN5flash11enable_sm90INS1_16FlashAttnFwdSm90INS1_25CollectiveMainloopFwdSm90ILi2EN4cute5tupleIJNS5_1CILi1EEES8_S8_EEENS6_IJNS7_ILi192EEENS7_ILi128EEENS7_ILi96EEEEEELi96ENS_12float_e4m3_tEfNS_4arch4Sm90ELb0ELb0ELb1ELb1ELb1ELb0ELb0ELb1ELb1ELb1ELb1ELb0EEENS1_21CollectiveEpilogueFwdINS6_IJSA_SC_SB_EEES9_NS_10bfloat16_tESG_Li384ELb1ELb1ELb1ELb1EEENS1_36VarlenDynamicPersistentTileSchedulerILi192ELi128ELi384ELi128ELb1ELb1ELb1ELb0ELb1ELb1EEEEEEEEEvNT_6ParamsE,(.L_x_16294 - _ZN7cutlass13device_kernelIN5flash11enable_sm90INS1_16FlashAttnFwdSm90INS1_25CollectiveMainloopFwdSm90ILi2EN4cute5tupleIJNS5_1CILi1EEES8_S8_EEENS6_IJNS7_ILi192EEENS7_ILi128EEENS7_ILi96EEEEEELi96ENS_12float_e4m3_tEfNS_4arch4Sm90ELb0ELb0ELb1ELb1ELb1ELb0ELb0ELb1ELb1ELb1ELb1ELb0EEENS1_21CollectiveEpilogueFwdINS6_IJSA_SC_SB_EEES9_NS_10bfloat16_tESG_Li384ELb1ELb1ELb1ELb1EEENS1_36VarlenDynamicPersistentTileSchedulerILi192ELi128ELi384ELi128ELb1ELb1ELb1ELb0ELb1ELb1EEEEEEEEEvNT_6ParamsE)
        .other          _ZN7cutlass13device_kernelIN5flash11enable_sm90INS1_16FlashAttnFwdSm90INS1_25CollectiveMainloopFwdSm90ILi2EN4cute5tupleIJNS5_1CILi1EEES8_S8_EEENS6_IJNS7_ILi192EEENS7_ILi128EEENS7_ILi96EEEEEELi96ENS_12float_e4m3_tEfNS_4arch4Sm90ELb0ELb0ELb1ELb1ELb1ELb0ELb0ELb1ELb1ELb1ELb1ELb0EEENS1_21CollectiveEpilogueFwdINS6_IJSA_SC_SB_EEES9_NS_10bfloat16_tESG_Li384ELb1ELb1ELb1ELb1EEENS1_36VarlenDynamicPersistentTileSchedulerILi192ELi128ELi384ELi128ELb1ELb1ELb1ELb0ELb1ELb1EEEEEEEEEvNT_6ParamsE,@"STO_CUDA_ENTRY STV_DEFAULT"
_ZN7cutlass13device_kernelIN5flash11enable_sm90INS1_16FlashAttnFwdSm90INS1_25CollectiveMainloopFwdSm90ILi2EN4cute5tupleIJNS5_1CILi1EEES8_S8_EEENS6_IJNS7_ILi192EEENS7_ILi128EEENS7_ILi96EEEEEELi96ENS_12float_e4m3_tEfNS_4arch4Sm90ELb0ELb0ELb1ELb1ELb1ELb0ELb0ELb1ELb1ELb1ELb1ELb0EEENS1_21CollectiveEpilogueFwdINS6_IJSA_SC_SB_EEES9_NS_10bfloat16_tESG_Li384ELb1ELb1ELb1ELb1EEENS1_36VarlenDynamicPersistentTileSchedulerILi192ELi128ELi384ELi128ELb1ELb1ELb1ELb0ELb1ELb1EEEEEEEEEvNT_6ParamsE:
        /* <DEDUP_REMOVED lines=45> */
.L_x_11156:
        /* <DEDUP_REMOVED lines=22> */
.L_x_11157:
        /* <DEDUP_REMOVED lines=18> */
.L_x_11158:
        /* <DEDUP_REMOVED lines=22> */
.L_x_11159:
[----:B------:R-:W5:Y:S01]  /*06b0*/  SHFL.IDX PT, R4, R0, RZ, 0x1f ;  /* 0x00001fff00047589 */ /* 0x000f6200000e0000 */
[----:B------:R-:W-:Y:S01]  /*06c0*/  R2UR UR9, R3 ;  /* 0x00000000030972ca */ /* 0x000fe200000e0000 */
        /* <DEDUP_REMOVED lines=22> */
.L_x_11160:
        /* <DEDUP_REMOVED lines=8> */
.L_x_11162:
[----:B------:R-:W-:-:S08]  /*08b0*/  NOP ;  /* 0x0000000000007918 */ /* 0x000fd00000000000 */
[----:B------:R-:W0:Y:S02]  /*08c0*/  USETMAXREG.TRY_ALLOC.CTAPOOL UP0, 0xa0 ;  /* 0x000000a0000079c8 */ /* 0x000e240008000600 */
[----:B0-----:R-:W-:-:S13]  /*08d0*/  PLOP3.LUT P0, PT, PT, PT, UP0, 0x80, 0x0 ;  /* 0x000000000000781c */ /* 0x001fda0003f0f008 */
[----:B------:R-:W-:Y:S05]  /*08e0*/  @!P0 BRA `(.L_x_11162) ;  /* 0xfffffffc00f08947 */ /* 0x000fea000383ffff */
[----:B------:R-:W0:Y:S08]  /*08f0*/  S2UR UR5, SR_CgaCtaId ;  /* 0x00000000000579c3 */ /* 0x000e300000008800 */
[----:B------:R-:W-:Y:S06]  /*0900*/  BAR.ARV 0x8, 0x200 ;  /* 0x0208000000007b1d */ /* 0x000fec0000002000 */
[----:B------:R-:W-:-:S02]  /*0910*/  UMOV UR4, 0x400 ;  /* 0x0000040000047882 */ /* 0x000fc40000000000 */
[----:B------:R-:W-:Y:S01]  /*0920*/  BAR.SYNC.DEFER_BLOCKING 0x5, 0x200 ;  /* 0x0148000000007b1d */ /* 0x000fe20000010000 */
[----:B0-----:R-:W-:-:S09]  /*0930*/  ULEA UR4, UR5, UR4, 0x18 ;  /* 0x0000000405047291 */ /* 0x001fd2000f8ec03f */
        /* <DEDUP_REMOVED lines=10> */
[----:B------:R-:W-:Y:S01]  /*09e0*/  UMOV UR37, URZ ;  /* 0x0000003f00257c82 */ /* 0x000fe20008000000 */
[----:B------:R-:W-:Y:S01]  /*09f0*/  UMOV UR38, URZ ;  /* 0x0000003f00267c82 */ /* 0x000fe20008000000 */
[----:B0-----:R-:W-:-:S05]  /*0a00*/  VIADD R12, R0, 0xffffff80 ;  /* 0xffffff80000c7836 */ /* 0x001fca0000000000 */
[----:B------:R-:W-:-:S04]  /*0a10*/  SHF.R.S32.HI R0, RZ, 0x1f, R12 ;  /* 0x0000001fff007819 */ /* 0x000fc8000001140c */
[CC--:B------:R-:W-:Y:S02]  /*0a20*/  LEA.HI R2, R0.reuse, R12.reuse, RZ, 0x7 ;  /* 0x0000000c00027211 */ /* 0x0c0fe400078f38ff */
[-C--:B------:R-:W-:Y:S02]  /*0a30*/  LEA.HI R4, R0, R12.reuse, RZ, 0x5 ;  /* 0x0000000c00047211 */ /* 0x080fe400078f28ff */
[----:B------:R-:W-:Y:S02]  /*0a40*/  LOP3.LUT R3, R2, 0xffffff80, RZ, 0xc0, !PT ;  /* 0xffffff8002037812 */ /* 0x000fe400078ec0ff */
[----:B------:R-:W-:Y:S01]  /*0a50*/  SHF.R.S32.HI R13, RZ, 0x7, R2 ;  /* 0x00000007ff0d7819 */ /* 0x000fe20000011402 */
[----:B------:R-:W-:Y:S02]  /*0a60*/  IMAD.SHL.U32 R5, R4, 0x10, RZ ;  /* 0x0000001004057824 */ /* 0x000fe400078e00ff */
[----:B------:R-:W-:Y:S01]  /*0a70*/  IMAD.IADD R11, R12, 0x1, -R3 ;  /* 0x000000010c0b7824 */ /* 0x000fe200078e0a03 */
[----:B------:R-:W-:-:S02]  /*0a80*/  LEA.HI R3, R0, R12, RZ, 0x4 ;  /* 0x0000000c00037211 */ /* 0x000fc400078f20ff */
[----:B------:R-:W-:Y:S02]  /*0a90*/  LOP3.LUT R5, R5, 0xfffffe00, RZ, 0xc0, !PT ;  /* 0xfffffe0005057812 */ /* 0x000fe400078ec0ff */
[----:B------:R-:W-:Y:S02]  /*0aa0*/  SHF.R.S32.HI R7, RZ, 0x1f, R11 ;  /* 0x0000001fff077819 */ /* 0x000fe4000001140b */
[----:B------:R-:W-:Y:S02]  /*0ab0*/  SHF.R.S32.HI R4, RZ, 0x4, R3 ;  /* 0x00000004ff047819 */ /* 0x000fe40000011403 */
[----:B------:R-:W-:Y:S02]  /*0ac0*/  LEA.HI R8, R7, R11, RZ, 0x2 ;  /* 0x0000000b07087211 */ /* 0x000fe400078f10ff */
[C---:B------:R-:W-:Y:S02]  /*0ad0*/  LOP3.LUT R2, R3.reuse, 0x7fffff0, RZ, 0xc0, !PT ;  /* 0x07fffff003027812 */ /* 0x040fe400078ec0ff */
[----:B------:R-:W-:-:S02]  /*0ae0*/  LEA.HI R3, R3, R4, RZ, 0x1 ;  /* 0x0000000403037211 */ /* 0x000fc400078f08ff */
[----:B------:R-:W-:Y:S01]  /*0af0*/  SHF.R.S32.HI R9, RZ, 0x2, R8 ;  /* 0x00000002ff097819 */ /* 0x000fe20000011408 */
[----:B------:R-:W-:Y:S01]  /*0b00*/  IMAD.IADD R2, R12, 0x1, -R2 ;  /* 0x000000010c027824 */ /* 0x000fe200078e0a02 */
[----:B------:R-:W-:Y:S02]  /*0b10*/  SHF.R.S32.HI R6, RZ, 0x1f, R8 ;  /* 0x0000001fff067819 */ /* 0x000fe40000011408 */
[----:B------:R-:W-:Y:S01]  /*0b20*/  LOP3.LUT R3, R3, 0x1ffffffe, RZ, 0xc0, !PT ;  /* 0x1ffffffe03037812 */ /* 0x000fe200078ec0ff */
[----:B------:R-:W-:Y:S01]  /*0b30*/  IMAD R2, R2, 0x20, R5 ;  /* 0x0000002002027824 */ /* 0x000fe200078e0205 */
[----:B------:R-:W-:Y:S01]  /*0b40*/  LEA.HI R10, R6, R9, RZ, 0x3 ;  /* 0x00000009060a7211 */ /* 0x000fe200078f18ff */
[----:B------:R-:W-:Y:S01]  /*0b50*/  IMAD.HI R6, R13, 0x55555556, RZ ;  /* 0x555555560d067827 */ /* 0x000fe200078e02ff */
[----:B------:R-:W-:Y:S02]  /*0b60*/  LEA.HI R0, R0, R12, RZ, 0x2 ;  /* 0x0000000c00007211 */ /* 0x000fe400078f10ff */
[----:B------:R-:W-:Y:S01]  /*0b70*/  LOP3.LUT R10, R10, 0xfffffff8, RZ, 0xc0, !PT ;  /* 0xfffffff80a0a7812 */ /* 0x000fe200078ec0ff */
[----:B------:R-:W-:Y:S01]  /*0b80*/  IMAD.IADD R3, R4, 0x1, -R3 ;  /* 0x0000000104037824 */ /* 0x000fe200078e0a03 */
[----:B------:R-:W-:-:S02]  /*0b90*/  LOP3.LUT R4, R0, 0xfffffffc, RZ, 0xc0, !PT ;  /* 0xfffffffc00047812 */ /* 0x000fc400078ec0ff */
[----:B------:R-:W-:Y:S01]  /*0ba0*/  LEA.HI R7, R7, R11, RZ, 0x5 ;  /* 0x0000000b07077211 */ /* 0x000fe200078f28ff */
[----:B------:R-:W-:Y:S01]  /*0bb0*/  IMAD R2, R3, 0x8, R2 ;  /* 0x0000000803027824 */ /* 0x000fe200078e0202 */
[----:B------:R-:W-:Y:S01]  /*0bc0*/  LOP3.LUT R8, R8, 0x7ffffffc, RZ, 0xc0, !PT ;  /* 0x7ffffffc08087812 */ /* 0x000fe200078ec0ff */
[----:B------:R-:W-:Y:S01]  /*0bd0*/  IMAD.IADD R10, R9, 0x1, -R10 ;  /* 0x00000001090a7824 */ /* 0x000fe200078e0a0a */
[----:B------:R-:W-:Y:S01]  /*0be0*/  LEA.HI R6, R6, R6, RZ, 0x1 ;  /* 0x0000000606067211 */ /* 0x000fe200078f08ff */
[----:B------:R-:W-:Y:S01]  /*0bf0*/  IMAD.IADD R9, R12, 0x1, -R4 ;  /* 0x000000010c097824 */ /* 0x000fe200078e0a04 */
[----:B------:R-:W-:Y:S01]  /*0c00*/  SHF.R.S32.HI R7, RZ, 0x5, R7 ;  /* 0x00000005ff077819 */ /* 0x000fe20000011407 */
[----:B------:R0:W-:Y:S01]  /*0c10*/  STL [R1+0x38], R2 ;  /* 0x0000380201007387 */ /* 0x0001e20000100800 */
[----:B------:R-:W-:Y:S01]  /*0c20*/  IMAD.IADD R8, R11, 0x1, -R8 ;  /* 0x000000010b087824 */ /* 0x000fe200078e0a08 */
[----:B------:R-:W-:Y:S01]  /*0c30*/  SHF.R.S32.HI R0, RZ, 0x2, R0 ;  /* 0x00000002ff007819 */ /* 0x000fe20000011400 */
[----:B------:R-:W-:Y:S01]  /*0c40*/  IMAD R6, R6, -0x3, R13 ;  /* 0xfffffffd06067824 */ /* 0x000fe200078e020d */
[----:B------:R-:W-:Y:S01]  /*0c50*/  LEA.HI R3, R9, R9, RZ, 0x1 ;  /* 0x0000000909037211 */ /* 0x000fe200078f08ff */
[----:B------:R-:W-:-:S02]  /*0c60*/  IMAD R7, R7, 0x10, R10 ;  /* 0x0000001007077824 */ /* 0x000fc400078e020a */
[----:B------:R-:W-:Y:S01]  /*0c70*/  IMAD.SHL.U32 R4, R8, 0x2, RZ ;  /* 0x0000000208047824 */ /* 0x000fe200078e00ff */
[----:B------:R-:W-:Y:S01]  /*0c80*/  LOP3.LUT R3, R3, 0x1ffffffe, RZ, 0xc0, !PT ;  /* 0x1ffffffe03037812 */ /* 0x000fe200078ec0ff */
[----:B------:R-:W-:Y:S02]  /*0c90*/  IMAD R5, R6, 0x40, R7 ;  /* 0x0000004006057824 */ /* 0x000fe400078e0207 */
[----:B0-----:R-:W-:Y:S02]  /*0ca0*/  IMAD.SHL.U32 R2, R9, 0x8, RZ ;  /* 0x0000000809027824 */ /* 0x001fe400078e00ff */
[----:B------:R-:W-:Y:S01]  /*0cb0*/  VIADD R156, R4, 0x18 ;  /* 0x00000018049c7836 */ /* 0x000fe20000000000 */
[----:B------:R-:W-:Y:S01]  /*0cc0*/  STL [R1+0x30], R5 ;  /* 0x0000300501007387 */ /* 0x000fe20000100800 */
[C---:B------:R-:W-:Y:S02]  /*0cd0*/  VIADD R16, R2.reuse, 0x20 ;  /* 0x0000002002107836 */ /* 0x040fe40000000000 */
[----:B------:R-:W-:Y:S01]  /*0ce0*/  VIADD R17, R2, 0x40 ;  /* 0x0000004002117836 */ /* 0x000fe20000000000 */
[----:B------:R-:W-:Y:S01]  /*0cf0*/  STL [R1+0x4], R4 ;  /* 0x0000040401007387 */ /* 0x000fe20000100800 */
[C---:B------:R-:W-:Y:S01]  /*0d00*/  VIADD R153, R4.reuse, 0x30 ;  /* 0x0000003004997836 */ /* 0x040fe20000000000 */
[----:B------:R-:W-:Y:S01]  /*0d10*/  SHF.R.S32.HI R0, RZ, 0x1f, R16 ;  /* 0x0000001fff007819 */ /* 0x000fe20000011410 */
[C---:B------:R-:W-:Y:S01]  /*0d20*/  VIADD R0, R4.reuse, 0x8 ;  /* 0x0000000804007836 */ /* 0x040fe20000000000 */
[----:B------:R-:W-:Y:S01]  /*0d30*/  SHF.R.S32.HI R6, RZ, 0x1f, R17 ;  /* 0x0000001fff067819 */ /* 0x000fe20000011411 */
[----:B------:R-:W-:-:S02]  /*0d40*/  VIADD R22, R4, 0x48 ;  /* 0x0000004804167836 */ /* 0x000fc40000000000 */
[----:B------:R-:W-:Y:S01]  /*0d50*/  IMAD.IADD R3, R9, 0x1, -R3 ;  /* 0x0000000109037824 */ /* 0x000fe200078e0a03 */
[----:B------:R0:W-:Y:S01]  /*0d60*/  STL [R1], R0 ;  /* 0x0000000001007387 */ /* 0x0001e20000100800 */
[----:B------:R-:W-:Y:S01]  /*0d70*/  SHF.R.S32.HI R6, RZ, 0x1f, R0 ;  /* 0x0000001fff067819 */ /* 0x000fe20000011400 */
[C---:B------:R-:W-:Y:S02]  /*0d80*/  VIADD R157, R4.reuse, 0x10 ;  /* 0x00000010049d7836 */ /* 0x040fe40000000000 */
[C---:B------:R-:W-:Y:S02]  /*0d90*/  VIADD R155, R4.reuse, 0x20 ;  /* 0x00000020049b7836 */ /* 0x040fe40000000000 */
[----:B------:R1:W-:Y:S01]  /*0da0*/  STL [R1+0x2c], R6 ;  /* 0x00002c0601007387 */ /* 0x0003e20000100800 */
[C---:B------:R-:W-:Y:S02]  /*0db0*/  VIADD R154, R4.reuse, 0x28 ;  /* 0x00000028049a7836 */ /* 0x040fe40000000000 */
[C---:B------:R-:W-:Y:S01]  /*0dc0*/  VIADD R152, R4.reuse, 0x38 ;  /* 0x0000003804987836 */ /* 0x040fe20000000000 */
[----:B0-----:R-:W-:Y:S01]  /*0dd0*/  SHF.R.S32.HI R0, RZ, 0x1f, R156 ;  /* 0x0000001fff007819 */ /* 0x001fe2000001149c */
[C---:B------:R-:W-:Y:S01]  /*0de0*/  VIADD R23, R4.reuse, 0x40 ;  /* 0x0000004004177836 */ /* 0x040fe20000000000 */
[----:B------:R-:W-:Y:S01]  /*0df0*/  SHF.R.S32.HI R0, RZ, 0x1f, R153 ;  /* 0x0000001fff007819 */ /* 0x000fe20000011499 */
[C---:B------:R-:W-:Y:S01]  /*0e00*/  VIADD R19, R4.reuse, 0x50 ;  /* 0x0000005004137836 */ /* 0x040fe20000000000 */
[----:B------:R-:W-:Y:S01]  /*0e10*/  SHF.R.S32.HI R0, RZ, 0x1f, R22 ;  /* 0x0000001fff007819 */ /* 0x000fe20000011416 */
[----:B------:R-:W-:Y:S01]  /*0e20*/  IMAD R0, R3, 0x8, R5 ;  /* 0x0000000803007824 */ /* 0x000fe200078e0205 */
[----:B-1----:R-:W-:Y:S01]  /*0e30*/  SHF.R.S32.HI R6, RZ, 0x1f, R155 ;  /* 0x0000001fff067819 */ /* 0x002fe2000001149b */
[----:B------:R-:W-:Y:S01]  /*0e40*/  VIADD R18, R4, 0x58 ;  /* 0x0000005804127836 */ /* 0x000fe20000000000 */
[----:B------:R-:W-:-:S02]  /*0e50*/  SHF.R.S32.HI R4, RZ, 0x1f, R157 ;  /* 0x0000001fff047819 */ /* 0x000fc4000001149d */
[----:B------:R0:W-:Y:S01]  /*0e60*/  STL [R1+0x34], R0 ;  /* 0x0000340001007387 */ /* 0x0001e20000100800 */
[----:B------:R-:W-:Y:S02]  /*0e70*/  SHF.R.S32.HI R4, RZ, 0x1f, R154 ;  /* 0x0000001fff047819 */ /* 0x000fe4000001149a */
[----:B------:R-:W-:Y:S02]  /*0e80*/  SHF.R.S32.HI R6, RZ, 0x1f, R152 ;  /* 0x0000001fff067819 */ /* 0x000fe40000011498 */
[----:B------:R-:W-:Y:S02]  /*0e90*/  SHF.R.S32.HI R4, RZ, 0x1f, R23 ;  /* 0x0000001fff047819 */ /* 0x000fe40000011417 */
[----:B------:R-:W-:Y:S02]  /*0ea0*/  SHF.R.S32.HI R6, RZ, 0x1f, R19 ;  /* 0x0000001fff067819 */ /* 0x000fe40000011413 */
[----:B------:R-:W-:-:S07]  /*0eb0*/  SHF.R.S32.HI R4, RZ, 0x1f, R18 ;  /* 0x0000001fff047819 */ /* 0x000fce0000011412 */
.L_x_11204:
[----:B012-4-:R-:W1:Y:S01]  /*0ec0*/  LDC.64 R4, c[0x0][0xc88] ;  /* 0x00032200ff047b82 */ /* 0x017e620000000a00 */
[----:B------:R-:W-:Y:S01]  /*0ed0*/  ULDC.64 UR8, c[0x0][0xa28] ;  /* 0x00028a0000087ab9 */ /* 0x000fe20000000a00 */
[----:B------:R-:W-:Y:S01]  /*0ee0*/  ULDC.64 UR10, c[0x0][0xa20] ;  /* 0x00028800000a7ab9 */ /* 0x000fe20000000a00 */
[----:B------:R-:W-:Y:S01]  /*0ef0*/  ULDC UR4, c[0x0][0x424] ;  /* 0x0001090000047ab9 */ /* 0x000fe20000000800 */
[----:B------:R-:W-:Y:S01]  /*0f00*/  ULDC UR7, c[0x0][0x2f0] ;  /* 0x0000bc0000077ab9 */ /* 0x000fe20000000800 */
[----:B-1----:R-:W-:-:S06]  /*0f10*/  IMAD.WIDE R4, R39, 0x4, R4 ;  /* 0x0000000427047825 */ /* 0x002fcc00078e0204 */
        /* <DEDUP_REMOVED lines=39> */
[----:B0-----:R-:W3:Y:S01]  /*1190*/  LDG.E R0, desc[UR52][R4.64+0x4] ;  /* 0x0000043404007981 */ /* 0x001ee2000c1e1900 */
[----:B--2---:R-:W-:Y:S02]  /*11a0*/  R2UR UR4, R3 ;  /* 0x00000000030472ca */ /* 0x004fe400000e0000 */
[----:B---3--:R-:W-:-:S13]  /*11b0*/  R2UR UR6, R0 ;  /* 0x00000000000672ca */ /* 0x008fda00000e0000 */
[----:B------:R-:W-:-:S12]  /*11c0*/  UIADD3 UR4, -UR4, UR6, URZ ;  /* 0x0000000604047290 */ /* 0x000fd8000fffe13f */
.L_x_11163:
        /* <DEDUP_REMOVED lines=22> */
[-C--:B0-----:R-:W-:Y:S01]  /*1330*/  IABS R0, R4.reuse ;  /* 0x0000000400007213 */ /* 0x081fe20000000000 */
        /* <DEDUP_REMOVED lines=28> */
.L_x_11164:
[----:B------:R-:W-:Y:S01]  /*1500*/  UIMAD UR46, UR43, UR4, URZ ;  /* 0x000000042b2e72a4 */ /* 0x000fe2000f8e023f */
[----:B0-----:R-:W-:Y:S01]  /*1510*/  IMAD.U32 R0, RZ, RZ, UR9 ;  /* 0x00000009ff007e24 */ /* 0x001fe2000f8e00ff */
        /* <DEDUP_REMOVED lines=10> */
[----:B------:R-:W-:Y:S01]  /*15c0*/  R2UR UR48, R0 ;  /* 0x00000000003072ca */ /* 0x000fe200000e0000 */
[----:B------:R-:W-:Y:S01]  /*15d0*/  IMAD.MOV.U32 R0, RZ, RZ, RZ ;  /* 0x000000ffff007224 */ /* 0x000fe200078e00ff */
[----:B------:R-:W-:Y:S02]  /*15e0*/  CS2R R34, SRZ ;  /* 0x0000000000227805 */ /* 0x000fe4000001ff00 */
        /* <DEDUP_REMOVED lines=18> */
[----:B------:R-:W-:Y:S01]  /*1710*/  CS2R R134, SRZ ;  /* 0x0000000000867805 */ /* 0x000fe2000001ff00 */
[----:B------:R-:W-:-:S02]  /*1720*/  IMAD.MOV.U32 R52, RZ, RZ, RZ ;  /* 0x000000ffff347224 */ /* 0x000fc400078e00ff */
        /* <DEDUP_REMOVED lines=9> */
[----:B-1----:R-:W-:Y:S01]  /*17c0*/  ULEA UR51, UR49, UR51, 0x18 ;  /* 0x0000003331337291 */ /* 0x002fe2000f8ec03f */
[----:B0-----:R-:W-:-:S05]  /*17d0*/  VIADD R15, R14, 0xffffff80 ;  /* 0xffffff800e0f7836 */ /* 0x001fca0000000000 */
[----:B------:R-:W-:-:S04]  /*17e0*/  SHF.R.S32.HI R14, RZ, 0x1f, R15 ;  /* 0x0000001fff0e7819 */ /* 0x000fc8000001140f */
[----:B------:R-:W-:-:S04]  /*17f0*/  LEA.HI R14, R14, R15, RZ, 0x7 ;  /* 0x0000000f0e0e7211 */ /* 0x000fc800078f38ff */
[----:B------:R-:W-:-:S05]  /*1800*/  SHF.R.S32.HI R14, RZ, 0x7, R14 ;  /* 0x00000007ff0e7819 */ /* 0x000fca000001140e */
[----:B------:R-:W0:Y:S02]  /*1810*/  SHFL.IDX PT, R0, R14, RZ, 0x1f ;  /* 0x00001fff0e007589 */ /* 0x000e2400000e0000 */
[----:B0-----:R-:W-:-:S13]  /*1820*/  R2UR UR6, R0 ;  /* 0x00000000000672ca */ /* 0x001fda00000e0000 */
        /* <DEDUP_REMOVED lines=26> */
.L_x_11166:
        /* <DEDUP_REMOVED lines=42> */
.L_x_11303:
[----:B------:R-:W-:Y:S05]  /*1c70*/  @!P0 BRA `(.L_x_11168) ;  /* 0x0000000000048947 */ /* 0x000fea0003800000 */
[----:B------:R-:W-:Y:S01]  /*1c80*/  BPT.TRAP 0x1 ;  /* 0x000000040000795c */ /* 0x000fe20000300000 */
.L_x_11168:
[----:B0-----:R-:W-:Y:S02]  /*1c90*/  IMAD.U32 R3, RZ, RZ, UR38 ;  /* 0x00000026ff037e24 */ /* 0x001fe4000f8e00ff */
[----:B------:R-:W-:-:S03]  /*1ca0*/  IMAD.U32 R4, RZ, RZ, UR37 ;  /* 0x00000025ff047e24 */ /* 0x000fc6000f8e00ff */
[----:B------:R-:W-:Y:S02]  /*1cb0*/  LEA R3, R3, UR51, 0x3 ;  /* 0x0000003303037c11 */ /* 0x000fe4000f8e18ff */
[----:B------:R-:W-:-:S04]  /*1cc0*/  SHF.L.U32 R4, R4, 0x1f, RZ ;  /* 0x0000001f04047819 */ /* 0x000fc800000006ff */
[----:B------:R0:W1:Y:S01]  /*1cd0*/  SYNCS.PHASECHK.TRANS64.TRYWAIT P1, [R3+URZ+0x19c30], R4 ;  /* 0x019c3004030075a7 */ /* 0x000062000802017f */
[----:B------:R-:W-:Y:S05]  /*1ce0*/  @!P0 BRA `(.L_x_11169) ;  /* 0x0000000000048947 */ /* 0x000fea0003800000 */
[----:B------:R-:W-:Y:S01]  /*1cf0*/  BPT.TRAP 0x1 ;  /* 0x000000040000795c */ /* 0x000fe20000300000 */
.L_x_11169:
[----:B------:R-:W-:Y:S01]  /*1d00*/  IMAD.MOV.U32 R89, RZ, RZ, RZ ;  /* 0x000000ffff597224 */ /* 0x000fe200078e00ff */
[----:B-1----:R-:W-:Y:S06]  /*1d10*/  @P1 BRA `(.L_x_11170) ;  /* 0x0000000000081947 */ /* 0x002fec0003800000 */
[----:B------:R-:W1:Y:S02]  /*1d20*/  SYNCS.PHASECHK.TRANS64.TRYWAIT P1, [R3+URZ+0x19c30], R4 ;  /* 0x019c3004030075a7 */ /* 0x000e64000802017f */
[----:B-1----:R-:W-:Y:S05]  /*1d30*/  @!P1 BRA `(.L_x_11171) ;  /* 0x000000e800189947 */ /* 0x002fea0003800000 */
.L_x_11170:
[----:B------:R-:W-:Y:S05]  /*1d40*/  WARPSYNC.ALL ;  /* 0x0000000000007948 */ /* 0x000fea0003800000 */
[----:B------:R-:W-:Y:S01]  /*1d50*/  UIADD3 UR51, UR51, 0x13800, URZ ;  /* 0x0001380033337890 */ /* 0x000fe2000fffe03f */
[----:B------:R-:W-:Y:S01]  /*1d60*/  WARPGROUP.ARRIVE ;  /* 0x00000000000079c5 */ /* 0x000fe20000000000 */
[----:B------:R-:W-:Y:S02]  /*1d70*/  ULOP3.LUT UR12, UR54, 0x10000, URZ, 0xfc, !UPT ;  /* 0x00010000360c7892 */ /* 0x000fe4000f8efc3f */
[----:B------:R-:W-:Y:S01]  /*1d80*/  USHF.R.U32.HI UR51, URZ, 0x4, UR51 ;  /* 0x000000043f337899 */ /* 0x000fe20008011633 */
[----:B------:R-:W-:Y:S01]  /*1d90*/  UMOV UR13, 0xc0000010 ;  /* 0xc0000010000d7882 */ /* 0x000fe20000000000 */
[----:B------:R-:W-:-:S02]  /*1da0*/  UMOV UR15, 0xc0000010 ;  /* 0xc0000010000f7882 */ /* 0x000fc40000000000 */
[----:B------:R-:W-:Y:S02]  /*1db0*/  ULOP3.LUT UR16, UR51, 0x3fff, URZ, 0xc0, !UPT ;  /* 0x00003fff33107892 */ /* 0x000fe4000f8ec03f */
[----:B------:R-:W-:Y:S02]  /*1dc0*/  UIADD3 UR4, UR12, 0x180, URZ ;  /* 0x000001800c047890 */ /* 0x000fe4000fffe03f */
[----:B------:R-:W-:Y:S01]  /*1dd0*/  ULOP3.LUT UR16, UR16, 0x10000, URZ, 0xfc, !UPT ;  /* 0x0001000010107892 */ /* 0x000fe2000f8efc3f */
[----:B------:R-:W-:Y:S01]  /*1de0*/  UMOV UR5, 0xc0000010 ;  /* 0xc000001000057882 */ /* 0x000fe20000000000 */
[----:B------:R-:W-:Y:S02]  /*1df0*/  UMOV UR7, 0xc0000010 ;  /* 0xc000001000077882 */ /* 0x000fe40000000000 */
[----:B------:R-:W-:Y:S02]  /*1e00*/  UIMAD UR14, UR38, 0x300, UR16 ;  /* 0x00000300260e78a4 */ /* 0x000fe4000f8e0210 */
[----:B------:R-:W-:-:S02]  /*1e10*/  UIADD3 UR8, UR12, 0x300, URZ ;  /* 0x000003000c087890 */ /* 0x000fc4000fffe03f */
[----:B------:R-:W-:Y:S02]  /*1e20*/  UIADD3 UR6, UR14, 0x100, URZ ;  /* 0x000001000e067890 */ /* 0x000fe4000fffe03f */
[----:B------:R-:W-:Y:S01]  /*1e30*/  UIADD3 UR10, UR14, 0x200, URZ ;  /* 0x000002000e0a7890 */ /* 0x000fe2000fffe03f */
[----:B------:R-:W-:Y:S02]  /*1e40*/  UMOV UR9, 0xc0000010 ;  /* 0xc000001000097882 */ /* 0x000fe40000000000 */
[----:B------:R-:W-:Y:S01]  /*1e50*/  QGMMA.64x128x32.F32.E4M3.E4M3 R24, gdesc[UR12], RZ, !UPT, gsb0 ;  /* 0x01e000000c1879f3 */ /* 0x000fe2000c0008ff */
[----:B------:R-:W-:Y:S02]  /*1e60*/  UMOV UR11, 0xc0000010 ;  /* 0xc0000010000b7882 */ /* 0x000fe40000000000 */
        /* <DEDUP_REMOVED lines=9> */
.L_x_11172:
[----:B------:R-:W2:Y:S01]  /*1f00*/  LDL R90, [R1+0x4] ;  /* 0x00000400015a7983 */ /* 0x000ea20000100800 */
[C---:B01----:R-:W-:Y:S01]  /*1f10*/  FMUL.FTZ R4, R0.reuse, R24 ;  /* 0x0000001800047220 */ /* 0x043fe20000410000 */
[C---:B------:R-:W-:Y:S01]  /*1f20*/  FMUL.FTZ R5, R0.reuse, R25 ;  /* 0x0000001900057220 */ /* 0x040fe20000410000 */
[C---:B------:R-:W-:Y:S01]  /*1f30*/  FMUL.FTZ R13, R0.reuse, R34 ;  /* 0x00000022000d7220 */ /* 0x040fe20000410000 */
[C---:B------:R-:W-:Y:S01]  /*1f40*/  FMUL.FTZ R34, R0.reuse, R48 ;  /* 0x0000003000227220 */ /* 0x040fe20000410000 */
[C---:B------:R-:W-:Y:S01]  /*1f50*/  FMUL.FTZ R48, R0.reuse, R62 ;  /* 0x0000003e00307220 */ /* 0x040fe20000410000 */
[C---:B------:R-:W-:Y:S01]  /*1f60*/  FMUL.FTZ R10, R0.reuse, R28 ;  /* 0x0000001c000a7220 */ /* 0x040fe20000410000 */
[----:B------:R-:W-:Y:S01]  /*1f70*/  IMAD.U32 R62, RZ, RZ, UR50 ;  /* 0x00000032ff3e7e24 */ /* 0x000fe2000f8e00ff */
[----:B------:R-:W0:Y:S01]  /*1f80*/  MUFU.TANH R4, R4 ;  /* 0x0000000400047308 */ /* 0x000e220000002400 */
[C---:B------:R-:W-:Y:S01]  /*1f90*/  FMUL.FTZ R6, R0.reuse, R27 ;  /* 0x0000001b00067220 */ /* 0x040fe20000410000 */
[C---:B------:R-:W-:Y:S01]  /*1fa0*/  FMUL.FTZ R27, R0.reuse, R40 ;  /* 0x00000028001b7220 */ /* 0x040fe20000410000 */
[C---:B------:R-:W-:Y:S01]  /*1fb0*/  FMUL.FTZ R11, R0.reuse, R29 ;  /* 0x0000001d000b7220 */ /* 0x040fe20000410000 */
[C---:B------:R-:W-:Y:S01]  /*1fc0*/  FMUL.FTZ R40, R0.reuse, R53 ;  /* 0x0000003500287220 */ /* 0x040fe20000410000 */
[----:B------:R-:W-:Y:S01]  /*1fd0*/  FMUL.FTZ R53, R0, R67 ;  /* 0x0000004300357220 */ /* 0x000fe20000410000 */
[----:B------:R-:W-:-:S02]  /*1fe0*/  IMAD.U32 R67, RZ, RZ, UR48 ;  /* 0x00000030ff437e24 */ /* 0x000fc4000f8e00ff */
        /* <DEDUP_REMOVED lines=53> */
[----:B------:R-:W-:Y:S01]  /*2340*/  ULDC UR18, c[0x0][0x988] ;  /* 0x0002620000127ab9 */ /* 0x000fe20000000800 */
[----:B------:R-:W-:Y:S01]  /*2350*/  P2R R88, PR, RZ, 0x1 ;  /* 0x00000001ff587803 */ /* 0x000fe20000000000 */
[C---:B------:R-:W-:Y:S01]  /*2360*/  FMUL.FTZ R77, R0.reuse, R78 ;  /* 0x0000004e004d7220 */ /* 0x040fe20000410000 */
[C---:B------:R-:W-:Y:S01]  /*2370*/  FMUL.FTZ R74, R0.reuse, R83 ;  /* 0x00000053004a7220 */ /* 0x040fe20000410000 */
[----:B------:R-:W5:Y:S01]  /*2380*/  MUFU.TANH R25, R25 ;  /* 0x0000001900197308 */ /* 0x000f620000002400 */
[C---:B------:R-:W-:Y:S01]  /*2390*/  FMUL.FTZ R76, R0.reuse, R86 ;  /* 0x00000056004c7220 */ /* 0x040fe20000410000 */
[----:B------:R-:W-:Y:S01]  /*23a0*/  FMUL.FTZ R75, R0, R87 ;  /* 0x00000057004b7220 */ /* 0x000fe20000410000 */
[----:B------:R-:W-:Y:S01]  /*23b0*/  R2UR UR6, R3 ;  /* 0x00000000030672ca */ /* 0x000fe200000e0000 */
[----:B------:R-:W-:Y:S01]  /*23c0*/  UIADD3 UR17, UR48, -0x2, URZ ;  /* 0xfffffffe30117890 */ /* 0x000fe2000fffe03f */
[----:B------:R-:W-:-:S02]  /*23d0*/  IMAD.MOV.U32 R91, RZ, RZ, R89 ;  /* 0x000000ffff5b7224 */ /* 0x000fc400078e0059 */
[--C-:B------:R-:W-:Y:S01]  /*23e0*/  IMAD.MOV.U32 R93, RZ, RZ, R89.reuse ;  /* 0x000000ffff5d7224 */ /* 0x100fe200078e0059 */
[----:B------:R-:W5:Y:S01]  /*23f0*/  MUFU.TANH R8, R8 ;  /* 0x0000000800087308 */ /* 0x000f620000002400 */
[----:B------:R-:W-:Y:S01]  /*2400*/  UISETP.GE.AND UP0, UPT, UR17, UR46, UPT ;  /* 0x0000002e1100728c */ /* 0x000fe2000bf06270 */
[--C-:B------:R-:W-:Y:S02]  /*2410*/  IMAD.MOV.U32 R92, RZ, RZ, R89.reuse ;  /* 0x000000ffff5c7224 */ /* 0x100fe400078e0059 */
[--C-:B------:R-:W-:Y:S02]  /*2420*/  IMAD.MOV.U32 R95, RZ, RZ, R89.reuse ;  /* 0x000000ffff5f7224 */ /* 0x100fe400078e0059 */
[--C-:B------:R-:W-:Y:S02]  /*2430*/  IMAD.MOV.U32 R94, RZ, RZ, R89.reuse ;  /* 0x000000ffff5e7224 */ /* 0x100fe400078e0059 */
[----:B------:R-:W5:Y:S01]  /*2440*/  MUFU.TANH R24, R24 ;  /* 0x0000001800187308 */ /* 0x000f620000002400 */
[----:B------:R-:W-:Y:S01]  /*2450*/  UIADD3 UR6, UR6, 0x19c40, URZ ;  /* 0x00019c4006067890 */ /* 0x000fe2000fffe03f */
[----:B------:R-:W-:-:S02]  /*2460*/  IMAD.MOV.U32 R97, RZ, RZ, R89 ;  /* 0x000000ffff617224 */ /* 0x000fc400078e0059 */
[--C-:B------:R-:W-:Y:S01]  /*2470*/  IMAD.MOV.U32 R96, RZ, RZ, R89.reuse ;  /* 0x000000ffff607224 */ /* 0x100fe200078e0059 */
[----:B------:R-:W-:Y:S01]  /*2480*/  UPRMT UR6, UR49, 0x654, UR6 ;  /* 0x0000065431067896 */ /* 0x000fe20008000006 */
[--C-:B------:R-:W-:Y:S02]  /*2490*/  IMAD.MOV.U32 R99, RZ, RZ, R89.reuse ;  /* 0x000000ffff637224 */ /* 0x100fe400078e0059 */
[----:B------:R-:W5:Y:S01]  /*24a0*/  MUFU.TANH R9, R9 ;  /* 0x0000000900097308 */ /* 0x000f620000002400 */
[--C-:B------:R-:W-:Y:S02]  /*24b0*/  IMAD.MOV.U32 R98, RZ, RZ, R89.reuse ;  /* 0x000000ffff627224 */ /* 0x100fe400078e0059 */
[--C-:B------:R-:W-:Y:S02]  /*24c0*/  IMAD.MOV.U32 R101, RZ, RZ, R89.reuse ;  /* 0x000000ffff657224 */ /* 0x100fe400078e0059 */
[--C-:B------:R-:W-:Y:S01]  /*24d0*/  IMAD.MOV.U32 R100, RZ, RZ, R89.reuse ;  /* 0x000000ffff647224 */ /* 0x100fe200078e0059 */
[----:B------:R-:W-:Y:S01]  /*24e0*/  SYNCS.ARRIVE.TRANS64.RED.A1T0 RZ, [UR6], RZ ;  /* 0x000000ffffff79a7 */ /* 0x000fe20008100406 */
[--C-:B------:R-:W-:Y:S01]  /*24f0*/  IMAD.MOV.U32 R103, RZ, RZ, R89.reuse ;  /* 0x000000ffff677224 */ /* 0x100fe200078e0059 */
[----:B------:R-:W5:Y:S01]  /*2500*/  MUFU.TANH R27, R27 ;  /* 0x0000001b001b7308 */ /* 0x000f620000002400 */
[----:B------:R-:W-:-:S02]  /*2510*/  IMAD.MOV.U32 R102, RZ, RZ, R89 ;  /* 0x000000ffff667224 */ /* 0x000fc400078e0059 */
[--C-:B------:R-:W-:Y:S02]  /*2520*/  IMAD.MOV.U32 R105, RZ, RZ, R89.reuse ;  /* 0x000000ffff697224 */ /* 0x100fe400078e0059 */
[--C-:B------:R-:W-:Y:S02]  /*2530*/  IMAD.MOV.U32 R104, RZ, RZ, R89.reuse ;  /* 0x000000ffff687224 */ /* 0x100fe400078e0059 */
[--C-:B------:R-:W-:Y:S01]  /*2540*/  IMAD.MOV.U32 R107, RZ, RZ, R89.reuse ;  /* 0x000000ffff6b7224 */ /* 0x100fe200078e0059 */
[----:B------:R-:W5:Y:S01]  /*2550*/  MUFU.TANH R13, R13 ;  /* 0x0000000d000d7308 */ /* 0x000f620000002400 */
[--C-:B------:R-:W-:Y:S02]  /*2560*/  IMAD.MOV.U32 R106, RZ, RZ, R89.reuse ;  /* 0x000000ffff6a7224 */ /* 0x100fe400078e0059 */
[--C-:B------:R-:W-:Y:S02]  /*2570*/  IMAD.MOV.U32 R109, RZ, RZ, R89.reuse ;  /* 0x000000ffff6d7224 */ /* 0x100fe400078e0059 */
[----:B------:R-:W-:-:S02]  /*2580*/  IMAD.MOV.U32 R108, RZ, RZ, R89 ;  /* 0x000000ffff6c7224 */ /* 0x000fc400078e0059 */
[--C-:B------:R-:W-:Y:S01]  /*2590*/  IMAD.MOV.U32 R111, RZ, RZ, R89.reuse ;  /* 0x000000ffff6f7224 */ /* 0x100fe200078e0059 */
[----:B------:R-:W5:Y:S01]  /*25a0*/  MUFU.TANH R29, R29 ;  /* 0x0000001d001d7308 */ /* 0x000f620000002400 */
[--C-:B------:R-:W-:Y:S02]  /*25b0*/  IMAD.MOV.U32 R110, RZ, RZ, R89.reuse ;  /* 0x000000ffff6e7224 */ /* 0x100fe400078e0059 */
[--C-:B------:R-:W-:Y:S02]  /*25c0*/  IMAD.MOV.U32 R113, RZ, RZ, R89.reuse ;  /* 0x000000ffff717224 */ /* 0x100fe400078e0059 */
[--C-:B------:R-:W-:Y:S02]  /*25d0*/  IMAD.MOV.U32 R112, RZ, RZ, R89.reuse ;  /* 0x000000ffff707224 */ /* 0x100fe400078e0059 */
        /* <DEDUP_REMOVED lines=27> */
[----:B------:R-:W-:-:S07]  /*2790*/  IMAD.MOV.U32 R134, RZ, RZ, R89 ;  /* 0x000000ffff867224 */ /* 0x000fce00078e0059 */
        /* <DEDUP_REMOVED lines=16> */
[----:B--2---:R-:W-:Y:S01]  /*28a0*/  IADD3 R62, R62, 0x80, -R90 ;  /* 0x000000803e3e7810 */ /* 0x004fe20007ffe85a */
[----:B------:R-:W-:-:S06]  /*28b0*/  IMAD.MOV.U32 R90, RZ, RZ, R89 ;  /* 0x000000ffff5a7224 */ /* 0x000fcc00078e0059 */
[----:B------:R-:W2:Y:S01]  /*28c0*/  MUFU.TANH R42, R42 ;  /* 0x0000002a002a7308 */ /* 0x000ea20000002400 */
[----:B------:R-:W-:Y:S02]  /*28d0*/  IMAD R62, R67, -0x80, R62 ;  /* 0xffffff80433e7824 */ /* 0x000fe400078e023e */
[----:B------:R-:W-:-:S03]  /*28e0*/  FMUL.FTZ R67, R0, R84 ;  /* 0x0000005400437220 */ /* 0x000fc60000410000 */
[C---:B------:R-:W-:Y:S02]  /*28f0*/  ISETP.GT.AND P2, PT, R62.reuse, RZ, PT ;  /* 0x000000ff3e00720c */ /* 0x040fe40003f44270 */
[C---:B------:R-:W-:Y:S01]  /*2900*/  ISETP.GT.AND P1, PT, R62.reuse, 0x1, PT ;  /* 0x000000013e00780c */ /* 0x040fe20003f24270 */
[----:B------:R-:W2:Y:S01]  /*2910*/  MUFU.TANH R51, R51 ;  /* 0x0000003300337308 */ /* 0x000ea20000002400 */
[----:B------:R-:W-:Y:S02]  /*2920*/  ISETP.GT.AND P6, PT, R62, 0x8, PT ;  /* 0x000000083e00780c */ /* 0x000fe40003fc4270 */
[----:B0-----:R-:W-:Y:S02]  /*2930*/  FSEL R4, R4, -INF , P2 ;  /* 0xff80000004047808 */ /* 0x001fe40001000000 */
[----:B-1----:R-:W-:Y:S02]  /*2940*/  FSEL R5, R5, -INF , P1 ;  /* 0xff80000005057808 */ /* 0x002fe40000800000 */
[----:B------:R-:W-:Y:S01]  /*2950*/  ISETP.GT.AND P5, PT, R62, 0x9, PT ;  /* 0x000000093e00780c */ /* 0x000fe20003fa4270 */
[----:B------:R-:W0:Y:S01]  /*2960*/  MUFU.TANH R43, R43 ;  /* 0x0000002b002b7308 */ /* 0x000e220000002400 */
[----:B---3--:R-:W-:-:S02]  /*2970*/  FSEL R10, R10, -INF , P6 ;  /* 0xff8000000a0a7808 */ /* 0x008fc40003000000 */
[----:B------:R-:W-:Y:S02]  /*2980*/  FMNMX.FTZ R69, R4, R5, !PT ;  /* 0x0000000504457209 */ /* 0x000fe40007810000 */
[----:B------:R-:W-:Y:S02]  /*2990*/  ISETP.GT.AND P4, PT, R62, 0x10, PT ;  /* 0x000000103e00780c */ /* 0x000fe40003f84270 */
[----:B----4-:R-:W-:Y:S01]  /*29a0*/  FSEL R11, R11, -INF , P5 ;  /* 0xff8000000b0b7808 */ /* 0x010fe20002800000 */
[----:B------:R-:W1:Y:S01]  /*29b0*/  MUFU.TANH R54, R54 ;  /* 0x0000003600367308 */ /* 0x000e620000002400 */
[----:B------:R-:W-:Y:S02]  /*29c0*/  FMNMX.FTZ R70, R10, R69, !PT ;  /* 0x000000450a467209 */ /* 0x000fe40007810000 */
[----:B------:R-:W-:Y:S02]  /*29d0*/  ISETP.GT.AND P3, PT, R62, 0x11, PT ;  /* 0x000000113e00780c */ /* 0x000fe40003f64270 */
[----:B-----5:R-:W-:-:S02]  /*29e0*/  FSEL R21, R21, -INF , P4 ;  /* 0xff80000015157808 */ /* 0x020fc40002000000 */
[----:B------:R-:W-:Y:S01]  /*29f0*/  FMNMX.FTZ R70, R11, R70, !PT ;  /* 0x000000460b467209 */ /* 0x000fe20007810000 */
[----:B------:R-:W3:Y:S01]  /*2a00*/  MUFU.TANH R48, R48 ;  /* 0x0000003000307308 */ /* 0x000ee20000002400 */
[----:B------:R-:W-:Y:S02]  /*2a10*/  FSEL R7, R7, -INF , P2 ;  /* 0xff80000007077808 */ /* 0x000fe40001000000 */
[----:B------:R-:W-:Y:S02]  /*2a20*/  ISETP.GT.AND P2, PT, R62, 0x18, PT ;  /* 0x000000183e00780c */ /* 0x000fe40003f44270 */
[----:B------:R-:W-:Y:S02]  /*2a30*/  FSEL R14, R14, -INF , P3 ;  /* 0xff8000000e0e7808 */ /* 0x000fe40001800000 */
[----:B------:R-:W-:Y:S01]  /*2a40*/  FMNMX.FTZ R69, R21, R70, !PT ;  /* 0x0000004615457209 */ /* 0x000fe20007810000 */
[----:B------:R-:W4:Y:S01]  /*2a50*/  MUFU.TANH R55, R55 ;  /* 0x0000003700377308 */ /* 0x000f220000002400 */
[----:B------:R-:W-:-:S02]  /*2a60*/  FSEL R6, R6, -INF , P1 ;  /* 0xff80000006067808 */ /* 0x000fc40000800000 */
[----:B------:R-:W-:Y:S02]  /*2a70*/  ISETP.GT.AND P1, PT, R62, 0x19, PT ;  /* 0x000000193e00780c */ /* 0x000fe40003f24270 */
[----:B------:R-:W-:Y:S02]  /*2a80*/  FSEL R25, R25, -INF , P2 ;  /* 0xff80000019197808 */ /* 0x000fe40001000000 */
[----:B------:R-:W-:Y:S01]  /*2a90*/  FMNMX.FTZ R70, R14, R69, !PT ;  /* 0x000000450e467209 */ /* 0x000fe20007810000 */
[----:B------:R-:W5:Y:S01]  /*2aa0*/  MUFU.TANH R49, R49 ;  /* 0x0000003100317308 */ /* 0x000f620000002400 */
[----:B------:R-:W-:Y:S02]  /*2ab0*/  FSEL R8, R8, -INF , P6 ;  /* 0xff80000008087808 */ /* 0x000fe40003000000 */
[----:B------:R-:W-:Y:S02]  /*2ac0*/  ISETP.GT.AND P6, PT, R62, 0x20, PT ;  /* 0x000000203e00780c */ /* 0x000fe40003fc4270 */
[----:B------:R-:W-:-:S02]  /*2ad0*/  FSEL R24, R24, -INF , P1 ;  /* 0xff80000018187808 */ /* 0x000fc40000800000 */
[----:B------:R-:W-:Y:S01]  /*2ae0*/  FMNMX.FTZ R69, R25, R70, !PT ;  /* 0x0000004619457209 */ /* 0x000fe20007810000 */
[----:B------:R-:W5:Y:S01]  /*2af0*/  MUFU.TANH R58, R58 ;  /* 0x0000003a003a7308 */ /* 0x000f620000002400 */
[----:B------:R-:W-:Y:S02]  /*2b00*/  FSEL R9, R9, -INF , P5 ;  /* 0xff80000009097808 */ /* 0x000fe40002800000 */
[----:B------:R-:W-:Y:S02]  /*2b10*/  ISETP.GT.AND P5, PT, R62, 0x21, PT ;  /* 0x000000213e00780c */ /* 0x000fe40003fa4270 */
[----:B------:R-:W-:Y:S02]  /*2b20*/  FSEL R27, R27, -INF , P6 ;  /* 0xff8000001b1b7808 */ /* 0x000fe40003000000 */
[----:B------:R-:W-:Y:S01]  /*2b30*/  FMNMX.FTZ R70, R24, R69, !PT ;  /* 0x0000004518467209 */ /* 0x000fe20007810000 */
[----:B------:R-:W5:Y:S01]  /*2b40*/  MUFU.TANH R52, R52 ;  /* 0x0000003400347308 */ /* 0x000f620000002400 */
        /* <DEDUP_REMOVED lines=60> */
[----:B--2---:R-:W-:-:S02]  /*2f10*/  FSEL R42, R42, -INF , P4 ;  /* 0xff8000002a2a7808 */ /* 0x004fc40002000000 */
[----:B------:R-:W-:Y:S02]  /*2f20*/  ISETP.GT.AND P4, PT, R62, 0x58, PT ;  /* 0x000000583e00780c */ /* 0x000fe40003f84270 */
[----:B------:R-:W-:Y:S02]  /*2f30*/  FSEL R51, R51, -INF , P5 ;  /* 0xff80000033337808 */ /* 0x000fe40002800000 */
[----:B------:R-:W-:Y:S01]  /*2f40*/  FMNMX.FTZ R38, R50, R71, !PT ;  /* 0x0000004732267209 */ /* 0x000fe20007810000 */
[----:B------:R-:W-:Y:S01]  /*2f50*/  MUFU.TANH R77, R77 ;  /* 0x0000004d004d7308 */ /* 0x000fe20000002400 */
[----:B0-----:R-:W-:Y:S02]  /*2f60*/  FSEL R43, R43, -INF , P3 ;  /* 0xff8000002b2b7808 */ /* 0x001fe40001800000 */
[----:B------:R-:W-:Y:S02]  /*2f70*/  ISETP.GT.AND P3, PT, R62, 0x59, PT ;  /* 0x000000593e00780c */ /* 0x000fe40003f64270 */
[----:B-1----:R-:W-:-:S02]  /*2f80*/  FSEL R54, R54, -INF , P4 ;  /* 0xff80000036367808 */ /* 0x002fc40002000000 */
[----:B------:R-:W-:Y:S01]  /*2f90*/  FMNMX.FTZ R71, R51, R38, !PT ;  /* 0x0000002633477209 */ /* 0x000fe20007810000 */
[----:B------:R-:W0:Y:S01]  /*2fa0*/  MUFU.TANH R74, R74 ;  /* 0x0000004a004a7308 */ /* 0x000e220000002400 */
[----:B---3--:R-:W-:Y:S02]  /*2fb0*/  FSEL R48, R48, -INF , P2 ;  /* 0xff80000030307808 */ /* 0x008fe40001000000 */
[----:B------:R-:W-:Y:S02]  /*2fc0*/  ISETP.GT.AND P2, PT, R62, 0x60, PT ;  /* 0x000000603e00780c */ /* 0x000fe40003f44270 */
[----:B----4-:R-:W-:Y:S02]  /*2fd0*/  FSEL R55, R55, -INF , P3 ;  /* 0xff80000037377808 */ /* 0x010fe40001800000 */
[----:B------:R-:W-:Y:S01]  /*2fe0*/  FMNMX.FTZ R38, R54, R71, !PT ;  /* 0x0000004736267209 */ /* 0x000fe20007810000 */
[----:B------:R-:W1:Y:S01]  /*2ff0*/  MUFU.TANH R76, R76 ;  /* 0x0000004c004c7308 */ /* 0x000e620000002400 */
[----:B-----5:R-:W-:-:S02]  /*3000*/  FSEL R49, R49, -INF , P1 ;  /* 0xff80000031317808 */ /* 0x020fc40000800000 */
[----:B------:R-:W-:Y:S02]  /*3010*/  ISETP.GT.AND P1, PT, R62, 0x61, PT ;  /* 0x000000613e00780c */ /* 0x000fe40003f24270 */
[----:B------:R-:W-:Y:S02]  /*3020*/  FSEL R70, R58, -INF , P2 ;  /* 0xff8000003a467808 */ /* 0x000fe40001000000 */
[----:B------:R-:W-:Y:S01]  /*3030*/  FMNMX.FTZ R71, R55, R38, !PT ;  /* 0x0000002637477209 */ /* 0x000fe20007810000 */
[----:B------:R-:W2:Y:S01]  /*3040*/  MUFU.TANH R75, R75 ;  /* 0x0000004b004b7308 */ /* 0x000ea20000002400 */
[----:B------:R-:W-:Y:S02]  /*3050*/  FSEL R52, R52, -INF , P6 ;  /* 0xff80000034347808 */ /* 0x000fe40003000000 */
[----:B------:R-:W-:Y:S02]  /*3060*/  ISETP.GT.AND P6, PT, R62, 0x68, PT ;  /* 0x000000683e00780c */ /* 0x000fe40003fc4270 */
[----:B------:R-:W-:-:S02]  /*3070*/  FSEL R59, R59, -INF , P1 ;  /* 0xff8000003b3b7808 */ /* 0x000fc40000800000 */
[----:B------:R-:W-:Y:S02]  /*3080*/  FMNMX.FTZ R38, R70, R71, !PT ;  /* 0x0000004746267209 */ /* 0x000fe40007810000 */
[----:B------:R-:W-:Y:S02]  /*3090*/  FSEL R53, R53, -INF , P5 ;  /* 0xff80000035357808 */ /* 0x000fe40002800000 */
[----:B------:R-:W-:Y:S02]  /*30a0*/  ISETP.GT.AND P5, PT, R62, 0x69, PT ;  /* 0x000000693e00780c */ /* 0x000fe40003fa4270 */
[----:B------:R-:W-:Y:S02]  /*30b0*/  FSEL R66, R66, -INF , P6 ;  /* 0xff80000042427808 */ /* 0x000fe40003000000 */
[----:B------:R-:W-:Y:S02]  /*30c0*/  FMNMX.FTZ R71, R59, R38, !PT ;  /* 0x000000263b477209 */ /* 0x000fe40007810000 */
[----:B------:R-:W-:-:S02]  /*30d0*/  FSEL R56, R56, -INF , P4 ;  /* 0xff80000038387808 */ /* 0x000fc40002000000 */
[----:B------:R-:W-:Y:S02]  /*30e0*/  ISETP.GT.AND P4, PT, R62, 0x70, PT ;  /* 0x000000703e00780c */ /* 0x000fe40003f84270 */
[----:B------:R-:W-:Y:S02]  /*30f0*/  FSEL R63, R63, -INF , P5 ;  /* 0xff8000003f3f7808 */ /* 0x000fe40002800000 */
[----:B------:R-:W-:Y:S02]  /*3100*/  FMNMX.FTZ R38, R66, R71, !PT ;  /* 0x0000004742267209 */ /* 0x000fe40007810000 */
        /* <DEDUP_REMOVED lines=13> */
[----:B------:R-:W-:Y:S02]  /*31e0*/  FMNMX.FTZ R71, R67, R38, !PT ;  /* 0x0000002643477209 */ /* 0x000fe40007810000 */
[----:B0-----:R-:W-:-:S02]  /*31f0*/  FSEL R74, R74, -INF , P3 ;  /* 0xff8000004a4a7808 */ /* 0x001fc40001800000 */
[----:B------:R-:W-:Y:S02]  /*3200*/  FMNMX.FTZ R71, R68, R71, !PT ;  /* 0x0000004744477209 */ /* 0x000fe40007810000 */
[----:B-1----:R-:W-:Y:S02]  /*3210*/  FSEL R76, R76, -INF , P2 ;  /* 0xff8000004c4c7808 */ /* 0x002fe40001000000 */
[----:B--2---:R-:W-:Y:S01]  /*3220*/  FSEL R75, R75, -INF , P1 ;  /* 0xff8000004b4b7808 */ /* 0x004fe20000800000 */
[----:B------:R-:W0:Y:S02]  /*3230*/  SHFL.BFLY PT, R38, R71, 0x2, 0x1f ;  /* 0x0c401f0047267f89 */ /* 0x000e2400000e0000 */
[----:B0-----:R-:W-:Y:S01]  /*3240*/  FMNMX.FTZ R58, R71, R38, !PT ;  /* 0x00000026473a7209 */ /* 0x001fe20007810000 */
[----:B------:R-:W-:Y:S01]  /*3250*/  FMUL.FTZ R71, R0, R79 ;  /* 0x0000004f00477220 */ /* 0x000fe20000410000 */
[----:B------:R-:W-:-:S03]  /*3260*/  FMNMX.FTZ R79, R7, R6, !PT ;  /* 0x00000006074f7209 */ /* 0x000fc60007810000 */
[----:B------:R-:W0:Y:S02]  /*3270*/  SHFL.BFLY PT, R73, R58, 0x1, 0x1f ;  /* 0x0c201f003a497f89 */ /* 0x000e2400000e0000 */
[----:B------:R-:W1:Y:S02]  /*3280*/  MUFU.TANH R71, R71 ;  /* 0x0000004700477308 */ /* 0x000e640000002400 */
[----:B-1----:R-:W-:Y:S02]  /*3290*/  FSEL R71, R71, -INF , P5 ;  /* 0xff80000047477808 */ /* 0x002fe40002800000 */
[----:B0-----:R-:W-:Y:S01]  /*32a0*/  FMNMX.FTZ R38, R58, R73, !PT ;  /* 0x000000493a267209 */ /* 0x001fe20007810000 */
[----:B------:R-:W-:Y:S01]  /*32b0*/  IMAD.U32 R73, RZ, RZ, UR18 ;  /* 0x00000012ff497e24 */ /* 0x000fe2000f8e00ff */
[----:B------:R-:W-:Y:S02]  /*32c0*/  FMNMX.FTZ R58, R8, R79, !PT ;  /* 0x0000004f083a7209 */ /* 0x000fe40007810000 */
[C---:B------:R-:W-:Y:S01]  /*32d0*/  FSETP.NEU.FTZ.AND P0, PT, R38.reuse, -INF , PT ;  /* 0xff8000002600780b */ /* 0x040fe20003f1d000 */
[----:B------:R-:W-:-:S01]  /*32e0*/  FFMA.FTZ R72, R38, R73, -8 ;  /* 0xc100000026487423 */ /* 0x000fc20000010049 */
[----:B------:R-:W-:Y:S01]  /*32f0*/  FMNMX.FTZ R58, R9, R58, !PT ;  /* 0x0000003a093a7209 */ /* 0x000fe20007810000 */
[----:B------:R-:W-:-:S03]  /*3300*/  FMUL.FTZ R73, R0, R82 ;  /* 0x0000005200497220 */ /* 0x000fc60000410000 */
[----:B------:R-:W-:Y:S02]  /*3310*/  FMNMX.FTZ R79, R13, R58, !PT ;  /* 0x0000003a0d4f7209 */ /* 0x000fe40007810000 */
[----:B------:R-:W-:Y:S01]  /*3320*/  FSEL R72, R72, RZ, P0 ;  /* 0x000000ff48487208 */ /* 0x000fe20000000000 */
[----:B------:R-:W0:Y:S01]  /*3330*/  MUFU.TANH R73, R73 ;  /* 0x0000004900497308 */ /* 0x000e220000002400 */
[----:B------:R-:W-:Y:S02]  /*3340*/  FMNMX.FTZ R58, R12, R79, !PT ;  /* 0x0000004f0c3a7209 */ /* 0x000fe40007810000 */
[----:B------:R-:W-:Y:S01]  /*3350*/  ISETP.NE.AND P0, PT, R88, RZ, PT ;  /* 0x000000ff5800720c */ /* 0x000fe20003f05270 */
        /* <DEDUP_REMOVED lines=15> */
[----:B0-----:R-:W-:Y:S01]  /*3450*/  FSEL R73, R73, -INF , P4 ;  /* 0xff80000049497808 */ /* 0x001fe20002000000 */
        /* <DEDUP_REMOVED lines=8> */
[----:B------:R-:W-:Y:S01]  /*34e0*/  MUFU.EX2 R4, R4 ;  /* 0x0000000400047308 */ /* 0x000fe20000000800 */
[----:B------:R-:W-:Y:S01]  /*34f0*/  FMNMX.FTZ R58, R36, R79, !PT ;  /* 0x0000004f243a7209 */ /* 0x000fe20007810000 */
[----:B------:R-:W-:Y:S01]  /*3500*/  FFMA.FTZ R79, R31, UR18, -R72 ;  /* 0x000000121f4f7c23 */ /* 0x000fe20008010848 */
[----:B------:R-:W-:-:S02]  /*3510*/  IMAD.MOV.U32 R88, RZ, RZ, R89 ;  /* 0x000000ffff587224 */ /* 0x000fc400078e0059 */
[----:B------:R-:W-:-:S03]  /*3520*/  FMNMX.FTZ R58, R37, R58, !PT ;  /* 0x0000003a253a7209 */ /* 0x000fc60007810000 */
[----:B------:R-:W-:Y:S01]  /*3530*/  MUFU.EX2 R5, R5 ;  /* 0x0000000500057308 */ /* 0x000fe20000000800 */
[----:B------:R-:W-:-:S04]  /*3540*/  FMNMX.FTZ R62, R69, R58, !PT ;  /* 0x0000003a453e7209 */ /* 0x000fc80007810000 */
[----:B------:R-:W-:-:S03]  /*3550*/  FMNMX.FTZ R29, R39, R62, !PT ;  /* 0x0000003e271d7209 */ /* 0x000fc60007810000 */
[----:B------:R0:W-:Y:S01]  /*3560*/  MUFU.EX2 R58, R78 ;  /* 0x0000004e003a7308 */ /* 0x0001e20000000800 */
[----:B------:R-:W-:-:S04]  /*3570*/  FMNMX.FTZ R62, R42, R29, !PT ;  /* 0x0000001d2a3e7209 */ /* 0x000fc80007810000 */
[----:B------:R-:W-:Y:S01]  /*3580*/  FMNMX.FTZ R31, R43, R62, !PT ;  /* 0x0000003e2b1f7209 */ /* 0x000fe20007810000 */
[----:B------:R-:W-:-:S02]  /*3590*/  FFMA.FTZ R62, R30, UR18, -R72 ;  /* 0x000000121e3e7c23 */ /* 0x000fc40008010848 */
[----:B------:R-:W-:Y:S01]  /*35a0*/  MUFU.EX2 R29, R79 ;  /* 0x0000004f001d7308 */ /* 0x000fe20000000800 */
[----:B------:R-:W-:-:S04]  /*35b0*/  FMNMX.FTZ R30, R48, R31, !PT ;  /* 0x0000001f301e7209 */ /* 0x000fc80007810000 */
[----:B------:R-:W-:Y:S01]  /*35c0*/  FMNMX.FTZ R31, R49, R30, !PT ;  /* 0x0000001e311f7209 */ /* 0x000fe20007810000 */
[----:B------:R-:W-:-:S02]  /*35d0*/  FFMA.FTZ R30, R34, UR18, -R72 ;  /* 0x00000012221e7c23 */ /* 0x000fc40008010848 */
[----:B------:R-:W-:Y:S01]  /*35e0*/  MUFU.EX2 R10, R10 ;  /* 0x0000000a000a7308 */ /* 0x000fe20000000800 */
[----:B------:R-:W-:-:S04]  /*35f0*/  FMNMX.FTZ R34, R52, R31, !PT ;  /* 0x0000001f34227209 */ /* 0x000fc80007810000 */
[----:B------:R-:W-:-:S03]  /*3600*/  FMNMX.FTZ R31, R53, R34, !PT ;  /* 0x00000022351f7209 */ /* 0x000fc60007810000 */
[----:B------:R-:W1:Y:S01]  /*3610*/  MUFU.EX2 R11, R11 ;  /* 0x0000000b000b7308 */ /* 0x000e620000000800 */
[----:B------:R-:W-:-:S04]  /*3620*/  FMNMX.FTZ R34, R56, R31, !PT ;  /* 0x0000001f38227209 */ /* 0x000fc80007810000 */
[----:B------:R-:W-:Y:S01]  /*3630*/  FMNMX.FTZ R35, R57, R34, !PT ;  /* 0x0000002239237209 */ /* 0x000fe20007810000 */
[----:B------:R-:W-:-:S01]  /*3640*/  FFMA.FTZ R34, R41, UR18, -R72 ;  /* 0x0000001229227c23 */ /* 0x000fc20008010848 */
[--C-:B------:R-:W-:Y:S01]  /*3650*/  FFMA.FTZ R41, R40, UR18, -R72.reuse ;  /* 0x0000001228297c23 */ /* 0x100fe20008010848 */
[----:B------:R-:W-:-:S01]  /*3660*/  FFMA.FTZ R40, R45, UR18, -R72 ;  /* 0x000000122d287c23 */ /* 0x000fc20008010848 */
[----:B0-----:R-:W-:Y:S01]  /*3670*/  FMNMX.FTZ R78, R60, R35, !PT ;  /* 0x000000233c4e7209 */ /* 0x001fe20007810000 */
[----:B------:R0:W-:Y:S01]  /*3680*/  MUFU.EX2 R31, R80 ;  /* 0x00000050001f7308 */ /* 0x0001e20000000800 */
[----:B------:R-:W-:Y:S01]  /*3690*/  FSEL R35, R77, -INF , P6 ;  /* 0xff8000004d237808 */ /* 0x000fe20003000000 */
[--C-:B------:R-:W-:Y:S01]  /*36a0*/  FFMA.FTZ R77, R47, UR18, -R72.reuse ;  /* 0x000000122f4d7c23 */ /* 0x100fe20008010848 */
[----:B------:R-:W-:Y:S01]  /*36b0*/  FMNMX.FTZ R78, R61, R78, !PT ;  /* 0x0000004e3d4e7209 */ /* 0x000fe20007810000 */
[--C-:B------:R-:W-:Y:S01]  /*36c0*/  FFMA.FTZ R47, R51, UR18, -R72.reuse ;  /* 0x00000012332f7c23 */ /* 0x100fe20008010848 */
[----:B------:R-:W-:-:S01]  /*36d0*/  FFMA.FTZ R51, R55, UR18, -R72 ;  /* 0x0000001237337c23 */ /* 0x000fc20008010848 */
[--C-:B------:R-:W-:Y:S01]  /*36e0*/  FFMA.FTZ R55, R59, UR18, -R72.reuse ;  /* 0x000000123b377c23 */ /* 0x100fe20008010848 */
[----:B------:R-:W-:Y:S01]  /*36f0*/  FMNMX.FTZ R78, R35, R78, !PT ;  /* 0x0000004e234e7209 */ /* 0x000fe20007810000 */
[----:B------:R-:W-:Y:S01]  /*3700*/  MUFU.EX2 R21, R21 ;  /* 0x0000001500157308 */ /* 0x000fe20000000800 */
[----:B0-----:R-:W-:-:S01]  /*3710*/  FFMA.FTZ R80, R44, UR18, -R72 ;  /* 0x000000122c507c23 */ /* 0x001fc20008010848 */
[----:B-1----:R-:W-:-:S02]  /*3720*/  F2FP.SATFINITE.E4M3.F32.PACK_AB_MERGE_C R148, R11, R10, RZ ;  /* 0x0000000a0b94723e */ /* 0x002fc400048070ff */
[----:B------:R-:W-:Y:S02]  /*3730*/  FMNMX.FTZ R78, R71, R78, !PT ;  /* 0x0000004e474e7209 */ /* 0x000fe40007810000 */
[----:B------:R-:W-:Y:S02]  /*3740*/  F2FP.SATFINITE.E4M3.F32.PACK_AB_MERGE_C R148, R5, R4, R148 ;  /* 0x000000040594723e */ /* 0x000fe40004807094 */
        /* <DEDUP_REMOVED lines=9> */
[----:B------:R-:W-:-:S01]  /*37e0*/  FFMA.FTZ R54, R70, UR18, -R72 ;  /* 0x0000001246367c23 */ /* 0x000fc20008010848 */
[----:B------:R-:W0:Y:S01]  /*37f0*/  SHFL.BFLY PT, R79, R78, 0x2, 0x1f ;  /* 0x0c401f004e4f7f89 */ /* 0x000e2200000e0000 */
[----:B------:R-:W-:Y:S08]  /*3800*/  MUFU.EX2 R45, R80 ;  /* 0x00000050002d7308 */ /* 0x000ff00000000800 */
[----:B------:R-:W1:Y:S08]  /*3810*/  MUFU.EX2 R24, R24 ;  /* 0x0000001800187308 */ /* 0x000e700000000800 */
[----:B------:R-:W-:Y:S01]  /*3820*/  MUFU.EX2 R27, R27 ;  /* 0x0000001b001b7308 */ /* 0x000fe20000000800 */
[----:B0-----:R-:W-:-:S07]  /*3830*/  FMNMX.FTZ R79, R78, R79, !PT ;  /* 0x0000004f4e4f7209 */ /* 0x001fce0007810000 */
[----:B------:R-:W0:Y:S01]  /*3840*/  MUFU.EX2 R62, R62 ;  /* 0x0000003e003e7308 */ /* 0x000e220000000800 */
[----:B-1----:R-:W-:Y:S01]  /*3850*/  F2FP.SATFINITE.E4M3.F32.PACK_AB_MERGE_C R150, R24, R25, RZ ;  /* 0x000000191896723e */ /* 0x002fe200048070ff */
[----:B------:R-:W1:Y:S03]  /*3860*/  SHFL.BFLY PT, R70, R79, 0x1, 0x1f ;  /* 0x0c201f004f467f89 */ /* 0x000e6600000e0000 */
[----:B------:R-:W-:-:S03]  /*3870*/  F2FP.SATFINITE.E4M3.F32.PACK_AB_MERGE_C R150, R14, R21, R150 ;  /* 0x000000150e96723e */ /* 0x000fc60004807096 */
[----:B------:R-:W-:Y:S08]  /*3880*/  MUFU.EX2 R30, R30 ;  /* 0x0000001e001e7308 */ /* 0x000ff00000000800 */
[----:B------:R-:W-:Y:S01]  /*3890*/  MUFU.EX2 R34, R34 ;  /* 0x0000002200227308 */ /* 0x000fe20000000800 */
[----:B0-----:R-:W-:-:S04]  /*38a0*/  F2FP.SATFINITE.E4M3.F32.PACK_AB_MERGE_C R136, R62, R29, RZ ;  /* 0x0000001d3e88723e */ /* 0x001fc800048070ff */
[----:B------:R-:W-:-:S03]  /*38b0*/  F2FP.SATFINITE.E4M3.F32.PACK_AB_MERGE_C R136, R58, R27, R136 ;  /* 0x0000001b3a88723e */ /* 0x000fc60004807088 */
[----:B------:R-:W0:Y:S01]  /*38c0*/  MUFU.EX2 R41, R41 ;  /* 0x0000002900297308 */ /* 0x000e220000000800 */
[----:B-1----:R-:W-:Y:S01]  /*38d0*/  FMNMX.FTZ R59, R79, R70, !PT ;  /* 0x000000464f3b7209 */ /* 0x002fe20007810000 */
[----:B------:R-:W-:-:S03]  /*38e0*/  IMAD.U32 R70, RZ, RZ, UR18 ;  /* 0x00000012ff467e24 */ /* 0x000fc6000f8e00ff */
        /* <DEDUP_REMOVED lines=21> */
[----:B------:R-:W1:Y:S01]  /*3a40*/  MUFU.EX2 R6, R6 ;  /* 0x0000000600067308 */ /* 0x000e620000000800 */
[----:B------:R-:W-:-:S01]  /*3a50*/  FFMA.FTZ R20, R37, UR18, -R70 ;  /* 0x0000001225147c23 */ /* 0x000fc20008010846 */
[--C-:B------:R-:W-:Y:S01]  /*3a60*/  FFMA.FTZ R37, R39, UR18, -R70.reuse ;  /* 0x0000001227257c23 */ /* 0x100fe20008010846 */
[----:B------:R-:W-:-:S01]  /*3a70*/  FFMA.FTZ R39, R48, UR18, -R70 ;  /* 0x0000001230277c23 */ /* 0x000fc20008010846 */
[----:B------:R-:W-:Y:S01]  /*3a80*/  FADD.FTZ R48, R10, R43 ;  /* 0x0000002b0a307221 */ /* 0x000fe20000010000 */
[----:B------:R-:W-:-:S01]  /*3a90*/  FFMA.FTZ R13, R28, UR18, -R70 ;  /* 0x000000121c0d7c23 */ /* 0x000fc20008010846 */
[--C-:B------:R-:W-:Y:S01]  /*3aa0*/  FFMA.FTZ R28, R32, UR18, -R70.reuse ;  /* 0x00000012201c7c23 */ /* 0x100fe20008010846 */
[----:B------:R-:W-:-:S01]  /*3ab0*/  FFMA.FTZ R15, R36, UR18, -R70 ;  /* 0x00000012240f7c23 */ /* 0x000fc20008010846 */
[----:B------:R-:W2:Y:S01]  /*3ac0*/  MUFU.EX2 R72, R72 ;  /* 0x0000004800487308 */ /* 0x000ea20000000800 */
[----:B------:R-:W-:-:S01]  /*3ad0*/  FADD.FTZ R48, R11, R48 ;  /* 0x000000300b307221 */ /* 0x000fc20000010000 */
[--C-:B------:R-:W-:Y:S01]  /*3ae0*/  FFMA.FTZ R36, R52, UR18, -R70.reuse ;  /* 0x0000001234247c23 */ /* 0x100fe20008010846 */
[----:B------:R-:W-:-:S01]  /*3af0*/  FFMA.FTZ R32, R69, UR18, -R70 ;  /* 0x0000001245207c23 */ /* 0x000fc20008010846 */
[--C-:B------:R-:W-:Y:S01]  /*3b00*/  FFMA.FTZ R53, R53, UR18, -R70.reuse ;  /* 0x0000001235357c23 */ /* 0x100fe20008010846 */
[----:B0-----:R-:W-:Y:S01]  /*3b10*/  F2FP.SATFINITE.E4M3.F32.PACK_AB_MERGE_C R138, R41, R34, RZ ;  /* 0x00000022298a723e */ /* 0x001fe200048070ff */
        /* <DEDUP_REMOVED lines=8> */
[----:B------:R-:W-:-:S02]  /*3ba0*/  F2FP.SATFINITE.E4M3.F32.PACK_AB_MERGE_C R138, R31, R30, R138 ;  /* 0x0000001e1f8a723e */ /* 0x000fc4000480708a */
[----:B------:R-:W1:Y:S01]  /*3bb0*/  MUFU.EX2 R8, R8 ;  /* 0x0000000800087308 */ /* 0x000e620000000800 */
[----:B--2---:R-:W-:-:S01]  /*3bc0*/  FADD.FTZ R80, R72, R49 ;  /* 0x0000003148507221 */ /* 0x004fc20000010000 */
[----:B------:R-:W-:-:S04]  /*3bd0*/  FADD.FTZ R49, R21, R48 ;  /* 0x0000003015317221 */ /* 0x000fc80000010000 */
[----:B------:R-:W-:Y:S02]  /*3be0*/  FADD.FTZ R52, R14, R49 ;  /* 0x000000310e347221 */ /* 0x000fe40000010000 */
[----:B------:R-:W2:Y:S01]  /*3bf0*/  MUFU.EX2 R9, R9 ;  /* 0x0000000900097308 */ /* 0x000ea20000000800 */
[----:B0-----:R-:W-:-:S01]  /*3c00*/  FADD.FTZ R43, R79, R80 ;  /* 0x000000504f2b7221 */ /* 0x001fc20000010000 */
[----:B------:R-:W-:Y:S01]  /*3c10*/  FADD.FTZ R69, R25, R52 ;  /* 0x0000003419457221 */ /* 0x000fe20000010000 */
[----:B------:R-:W-:-:S04]  /*3c20*/  F2FP.SATFINITE.E4M3.F32.PACK_AB_MERGE_C R149, R79, R72, RZ ;  /* 0x000000484f95723e */ /* 0x000fc800048070ff */
[----:B------:R-:W-:Y:S01]  /*3c30*/  F2FP.SATFINITE.E4M3.F32.PACK_AB_MERGE_C R149, R6, R7, R149 ;  /* 0x000000070695723e */ /* 0x000fe20004807095 */
[----:B------:R-:W0:Y:S01]  /*3c40*/  MUFU.EX2 R78, R78 ;  /* 0x0000004e004e7308 */ /* 0x000e220000000800 */
[----:B-1----:R-:W-:-:S01]  /*3c50*/  FADD.FTZ R48, R8, R43 ;  /* 0x0000002b08307221 */ /* 0x002fc20000010000 */
[----:B------:R-:W-:Y:S01]  /*3c60*/  FFMA.FTZ R43, R56, UR18, -R70 ;  /* 0x00000012382b7c23 */ /* 0x000fe20008010846 */
[----:B------:R-:W-:-:S05]  /*3c70*/  FADD.FTZ R56, R24, R69 ;  /* 0x0000004518387221 */ /* 0x000fca0000010000 */
[----:B------:R-:W1:Y:S01]  /*3c80*/  MUFU.EX2 R81, R81 ;  /* 0x0000005100517308 */ /* 0x000e620000000800 */
[----:B--2---:R-:W-:-:S01]  /*3c90*/  FADD.FTZ R49, R9, R48 ;  /* 0x0000003009317221 */ /* 0x004fc20000010000 */
[----:B------:R-:W-:Y:S01]  /*3ca0*/  FFMA.FTZ R48, R57, UR18, -R70 ;  /* 0x0000001239307c23 */ /* 0x000fe20008010846 */
[----:B------:R-:W-:-:S04]  /*3cb0*/  FADD.FTZ R57, R27, R56 ;  /* 0x000000381b397221 */ /* 0x000fc80000010000 */
[----:B------:R-:W-:Y:S01]  /*3cc0*/  FADD.FTZ R56, R58, R57 ;  /* 0x000000393a387221 */ /* 0x000fe20000010000 */
        /* <DEDUP_REMOVED lines=18> */
[----:B------:R2:W-:Y:S08]  /*3df0*/  MUFU.EX2 R3, R53 ;  /* 0x0000003500037308 */ /* 0x0005f00000000800 */
[----:B------:R-:W3:Y:S01]  /*3e00*/  MUFU.EX2 R32, R32 ;  /* 0x0000002000207308 */ /* 0x000ee20000000800 */
[----:B--2---:R-:W-:-:S04]  /*3e10*/  FADD.FTZ R53, R29, R56 ;  /* 0x000000381d357221 */ /* 0x004fc80000010000 */
[----:B------:R-:W-:-:S03]  /*3e20*/  FADD.FTZ R53, R62, R53 ;  /* 0x000000353e357221 */ /* 0x000fc60000010000 */
[----:B------:R-:W2:Y:S01]  /*3e30*/  MUFU.EX2 R37, R37 ;  /* 0x0000002500257308 */ /* 0x000ea20000000800 */
[----:B------:R-:W-:-:S01]  /*3e40*/  FADD.FTZ R56, R30, R53 ;  /* 0x000000351e387221 */ /* 0x000fc20000010000 */
[----:B0-----:R-:W-:-:S03]  /*3e50*/  FADD.FTZ R53, R15, R52 ;  /* 0x000000340f357221 */ /* 0x001fc60000010000 */
[----:B------:R-:W-:Y:S01]  /*3e60*/  FADD.FTZ R11, R31, R56 ;  /* 0x000000381f0b7221 */ /* 0x000fe20000010000 */
[----:B-1----:R-:W-:-:S02]  /*3e70*/  FADD.FTZ R53, R20, R53 ;  /* 0x0000003514357221 */ /* 0x002fc40000010000 */
[----:B------:R-:W0:Y:S01]  /*3e80*/  MUFU.EX2 R26, R26 ;  /* 0x0000001a001a7308 */ /* 0x000e220000000800 */
[----:B------:R-:W-:-:S01]  /*3e90*/  FADD.FTZ R24, R34, R11 ;  /* 0x0000000b22187221 */ /* 0x000fc20000010000 */
[----:B---3--:R-:W-:-:S03]  /*3ea0*/  FADD.FTZ R52, R32, R53 ;  /* 0x0000003520347221 */ /* 0x008fc60000010000 */
[----:B------:R-:W-:-:S03]  /*3eb0*/  FADD.FTZ R41, R41, R24 ;  /* 0x0000001829297221 */ /* 0x000fc60000010000 */
[----:B------:R-:W1:Y:S01]  /*3ec0*/  MUFU.EX2 R33, R33 ;  /* 0x0000002100217308 */ /* 0x000e620000000800 */
[----:B--2---:R-:W-:-:S01]  /*3ed0*/  FADD.FTZ R11, R37, R52 ;  /* 0x00000034250b7221 */ /* 0x004fc20000010000 */
[----:B------:R-:W-:Y:S01]  /*3ee0*/  FADD.FTZ R24, R40, R41 ;  /* 0x0000002928187221 */ /* 0x000fe20000010000 */
[----:B------:R-:W-:-:S04]  /*3ef0*/  F2FP.SATFINITE.E4M3.F32.PACK_AB_MERGE_C R32, R37, R32, RZ ;  /* 0x000000202520723e */ /* 0x000fc800048070ff */
[----:B------:R-:W-:Y:S01]  /*3f00*/  F2FP.SATFINITE.E4M3.F32.PACK_AB_MERGE_C R139, R20, R15, R32 ;  /* 0x0000000f148b723e */ /* 0x000fe20004807020 */
        /* <DEDUP_REMOVED lines=9> */
[C---:B0-----:R-:W-:Y:S01]  /*3fa0*/  F2FP.SATFINITE.E4M3.F32.PACK_AB_MERGE_C R140, R77.reuse, R44, RZ ;  /* 0x0000002c4d8c723e */ /* 0x041fe200048070ff */
[----:B------:R-:W-:-:S03]  /*3fb0*/  FADD.FTZ R77, R77, R28 ;  /* 0x0000001c4d4d7221 */ /* 0x000fc60000010000 */
[----:B------:R-:W-:-:S03]  /*3fc0*/  F2FP.SATFINITE.E4M3.F32.PACK_AB_MERGE_C R140, R45, R40, R140 ;  /* 0x000000282d8c723e */ /* 0x000fc6000480708c */
[----:B------:R-:W0:Y:S01]  /*3fd0*/  MUFU.EX2 R36, R36 ;  /* 0x0000002400247308 */ /* 0x000e220000000800 */
[----:B-1----:R-:W-:-:S01]  /*3fe0*/  FADD.FTZ R5, R42, R5 ;  /* 0x000000052a057221 */ /* 0x002fc20000010000 */
[----:B------:R-:W-:-:S04]  /*3ff0*/  F2FP.SATFINITE.E4M3.F32.PACK_AB_MERGE_C R39, R42, R39, RZ ;  /* 0x000000272a27723e */ /* 0x000fc800048070ff */
[----:B------:R-:W-:Y:S02]  /*4000*/  F2FP.SATFINITE.E4M3.F32.PACK_AB_MERGE_C R141, R33, R26, R39 ;  /* 0x0000001a218d723e */ /* 0x000fe40004807027 */
        /* <DEDUP_REMOVED lines=11> */
[----:B------:R-:W-:Y:S01]  /*40c0*/  MUFU.EX2 R66, R66 ;  /* 0x0000004200427308 */ /* 0x000fe20000000800 */
[C---:B-1----:R-:W-:Y:S01]  /*40d0*/  F2FP.SATFINITE.E4M3.F32.PACK_AB_MERGE_C R142, R51.reuse, R50, RZ ;  /* 0x00000032338e723e */ /* 0x042fe200048070ff */
[----:B------:R-:W-:-:S03]  /*40e0*/  FADD.FTZ R51, R51, R4 ;  /* 0x0000000433337221 */ /* 0x000fc60000010000 */
[----:B------:R-:W-:-:S03]  /*40f0*/  F2FP.SATFINITE.E4M3.F32.PACK_AB_MERGE_C R142, R47, R46, R142 ;  /* 0x0000002e2f8e723e */ /* 0x000fc6000480708e */
[----:B------:R-:W0:Y:S01]  /*4100*/  MUFU.EX2 R63, R63 ;  /* 0x0000003f003f7308 */ /* 0x000e220000000800 */
[C---:B--2---:R-:W-:Y:S01]  /*4110*/  F2FP.SATFINITE.E4M3.F32.PACK_AB_MERGE_C R43, R48.reuse, R43, RZ ;  /* 0x0000002b302b723e */ /* 0x044fe200048070ff */
[----:B------:R-:W-:-:S03]  /*4120*/  FADD.FTZ R48, R48, R5 ;  /* 0x0000000530307221 */ /* 0x000fc60000010000 */
[----:B------:R-:W-:-:S03]  /*4130*/  F2FP.SATFINITE.E4M3.F32.PACK_AB_MERGE_C R143, R3, R36, R43 ;  /* 0x00000024038f723e */ /* 0x000fc6000480702b */
[----:B------:R-:W1:Y:S08]  /*4140*/  MUFU.EX2 R54, R54 ;  /* 0x0000003600367308 */ /* 0x000e700000000800 */
[----:B------:R-:W2:Y:S01]  /*4150*/  MUFU.EX2 R35, R60 ;  /* 0x0000003c00237308 */ /* 0x000ea20000000800 */
[----:B0-----:R-:W-:-:S07]  /*4160*/  F2FP.SATFINITE.E4M3.F32.PACK_AB_MERGE_C R144, R63, R66, RZ ;  /* 0x000000423f90723e */ /* 0x001fce00048070ff */
[----:B------:R-:W0:Y:S01]  /*4170*/  MUFU.EX2 R55, R55 ;  /* 0x0000003700377308 */ /* 0x000e220000000800 */
[----:B-1----:R-:W-:-:S07]  /*4180*/  FADD.FTZ R4, R54, R51 ;  /* 0x0000003336047221 */ /* 0x002fce0000010000 */
[----:B------:R-:W1:Y:S01]  /*4190*/  MUFU.EX2 R10, R61 ;  /* 0x0000003d000a7308 */ /* 0x000e620000000800 */
[----:B--2---:R-:W-:-:S07]  /*41a0*/  FADD.FTZ R5, R35, R48 ;  /* 0x0000003023057221 */ /* 0x004fce0000010000 */
[----:B------:R-:W2:Y:S01]  /*41b0*/  MUFU.EX2 R49, R49 ;  /* 0x0000003100317308 */ /* 0x000ea20000000800 */
[C---:B0-----:R-:W-:Y:S01]  /*41c0*/  F2FP.SATFINITE.E4M3.F32.PACK_AB_MERGE_C R144, R55.reuse, R54, R144 ;  /* 0x000000363790723e */ /* 0x041fe20004807090 */
[----:B------:R-:W-:-:S04]  /*41d0*/  FADD.FTZ R55, R55, R4 ;  /* 0x0000000437377221 */ /* 0x000fc80000010000 */
[----:B------:R-:W-:Y:S02]  /*41e0*/  FADD.FTZ R66, R66, R55 ;  /* 0x0000003742427221 */ /* 0x000fe40000010000 */
[----:B------:R-:W0:Y:S01]  /*41f0*/  MUFU.EX2 R24, R71 ;  /* 0x0000004700187308 */ /* 0x000e220000000800 */
[----:B-1----:R-:W-:-:S01]  /*4200*/  FADD.FTZ R4, R10, R5 ;  /* 0x000000050a047221 */ /* 0x002fc20000010000 */
[----:B------:R-:W-:-:S06]  /*4210*/  FADD.FTZ R66, R63, R66 ;  /* 0x000000423f427221 */ /* 0x000fcc0000010000 */
[----:B------:R-:W-:Y:S01]  /*4220*/  MUFU.EX2 R67, R67 ;  /* 0x0000004300437308 */ /* 0x000fe20000000800 */
[----:B--2---:R-:W-:-:S07]  /*4230*/  FADD.FTZ R7, R49, R4 ;  /* 0x0000000431077221 */ /* 0x004fce0000010000 */
[----:B------:R-:W1:Y:S01]  /*4240*/  MUFU.EX2 R68, R68 ;  /* 0x0000004400447308 */ /* 0x000e620000000800 */
[C---:B0-----:R-:W-:Y:S01]  /*4250*/  F2FP.SATFINITE.E4M3.F32.PACK_AB_MERGE_C R49, R24.reuse, R49, RZ ;  /* 0x000000311831723e */ /* 0x041fe200048070ff */
[----:B------:R-:W-:-:S03]  /*4260*/  FADD.FTZ R24, R24, R7 ;  /* 0x0000000718187221 */ /* 0x000fc60000010000 */
[----:B------:R-:W-:-:S03]  /*4270*/  F2FP.SATFINITE.E4M3.F32.PACK_AB_MERGE_C R145, R10, R35, R49 ;  /* 0x000000230a91723e */ /* 0x000fc60004807031 */
        /* <DEDUP_REMOVED lines=9> */
[----:B------:R-:W-:-:S04]  /*4310*/  FADD.FTZ R64, R64, R7 ;  /* 0x0000000740407221 */ /* 0x000fc80000010000 */
[----:B------:R-:W-:Y:S02]  /*4320*/  FADD.FTZ R3, R67, R64 ;  /* 0x0000004043037221 */ /* 0x000fe40000010000 */
[----:B------:R-:W1:Y:S01]  /*4330*/  MUFU.EX2 R5, R70 ;  /* 0x0000004600057308 */ /* 0x000e620000000800 */
[----:B0-----:R-:W-:-:S01]  /*4340*/  FADD.FTZ R9, R74, R9 ;  /* 0x000000094a097221 */ /* 0x001fc20000010000 */
[----:B------:R-:W-:-:S03]  /*4350*/  FADD.FTZ R3, R68, R3 ;  /* 0x0000000344037221 */ /* 0x000fc60000010000 */
[----:B--2---:R-:W-:Y:S01]  /*4360*/  FADD.FTZ R4, R76, R9 ;  /* 0x000000094c047221 */ /* 0x004fe20000010000 */
[----:B-1----:R-:W-:-:S03]  /*4370*/  F2FP.SATFINITE.E4M3.F32.PACK_AB_MERGE_C R6, R5, R76, RZ ;  /* 0x0000004c0506723e */ /* 0x002fc600048070ff */
[----:B------:R-:W-:Y:S01]  /*4380*/  FADD.FTZ R4, R5, R4 ;  /* 0x0000000405047221 */ /* 0x000fe20000010000 */
        /* <DEDUP_REMOVED lines=31> */
.L_x_11184:
[----:B------:R-:W-:-:S04]  /*4580*/  UISETP.NE.AND UP0, UPT, UR22, 0x1, UPT ;  /* 0x000000011600788c */ /* 0x000fc8000bf05270 */
[----:B------:R-:W-:-:S04]  /*4590*/  USEL UR37, URZ, 0x1, UP0 ;  /* 0x000000013f257887 */ /* 0x000fc80008000000 */
[----:B------:R-:W-:Y:S01]  /*45a0*/  ULOP3.LUT UR37, UR21, UR37, URZ, 0x3c, !UPT ;  /* 0x0000002515257292 */ /* 0x000fe2000f8e3c3f */
[----:B------:R-:W-:Y:S11]  /*45b0*/  @!P0 BRA `(.L_x_11174) ;  /* 0x0000000000048947 */ /* 0x000ff60003800000 */
[----:B------:R-:W-:Y:S01]  /*45c0*/  BPT.TRAP 0x1 ;  /* 0x000000040000795c */ /* 0x000fe20000300000 */
.L_x_11174:
        /* <DEDUP_REMOVED lines=12> */
.L_x_11175:
[----:B-1----:R-:W-:Y:S05]  /*4690*/  @P1 BRA `(.L_x_11176) ;  /* 0x0000000000081947 */ /* 0x002fea0003800000 */
[----:B------:R-:W1:Y:S02]  /*46a0*/  SYNCS.PHASECHK.TRANS64.TRYWAIT P1, [UR20+0x19c30], R7 ;  /* 0x019c3007ff0075a7 */ /* 0x000e640008020154 */
[----:B-1----:R-:W-:Y:S05]  /*46b0*/  @!P1 BRA `(.L_x_11177) ;  /* 0x000000bc00cc9947 */ /* 0x002fea0003800000 */
.L_x_11176:
[----:B------:R-:W-:Y:S01]  /*46c0*/  UIMAD UR14, UR38, 0x300, UR16 ;  /* 0x00000300260e78a4 */ /* 0x000fe2000f8e0210 */
[----:B------:R-:W-:Y:S01]  /*46d0*/  WARPGROUP.ARRIVE ;  /* 0x00000000000079c5 */ /* 0x000fe20000000000 */
[----:B------:R-:W-:Y:S01]  /*46e0*/  UMOV UR15, 0xc0000010 ;  /* 0xc0000010000f7882 */ /* 0x000fe20000000000 */
[----:B------:R-:W-:Y:S01]  /*46f0*/  UMOV UR7, 0xc0000010 ;  /* 0xc000001000077882 */ /* 0x000fe20000000000 */
[----:B------:R-:W-:Y:S02]  /*4700*/  UIADD3 UR6, UR14, 0x100, URZ ;  /* 0x000001000e067890 */ /* 0x000fe4000fffe03f */
[----:B------:R-:W-:Y:S01]  /*4710*/  UIADD3 UR10, UR14, 0x200, URZ ;  /* 0x000002000e0a7890 */ /* 0x000fe2000fffe03f */
[----:B------:R-:W-:Y:S02]  /*4720*/  UMOV UR11, 0xc0000010 ;  /* 0xc0000010000b7882 */ /* 0x000fe40000000000 */
[----:B------:R-:W-:Y:S03]  /*4730*/  QGMMA.64x128x32.F32.E4M3.E4M3 R24, gdesc[UR12], RZ, !UPT, gsb0 ;  /* 0x01e000000c1879f3 */ /* 0x000fe6000c0008ff */
[----:B------:R-:W-:-:S02]  /*4740*/  WARPGROUP.DEPBAR.LE gsb0, 0x0 ;  /* 0x00008000000079c5 */ /* 0x000fc40000010000 */
        /* <DEDUP_REMOVED lines=8> */
.L_x_11178:
[----:B------:R-:W-:Y:S01]  /*47d0*/  ULEA UR11, UR22, UR23, 0x3 ;  /* 0x00000017160b7291 */ /* 0x000fe2000f8e183f */
[----:B01----:R-:W-:-:S05]  /*47e0*/  IMAD.U32 R7, RZ, RZ, UR21 ;  /* 0x00000015ff077e24 */ /* 0x003fca000f8e00ff */
[----:B------:R-:W-:-:S04]  /*47f0*/  SHF.L.U32 R7, R7, 0x1f, RZ ;  /* 0x0000001f07077819 */ /* 0x000fc800000006ff */
[----:B------:R0:W1:Y:S01]  /*4800*/  SYNCS.PHASECHK.TRANS64.TRYWAIT P1, [UR11+0x19c50], R7 ;  /* 0x019c5007ff0075a7 */ /* 0x000062000802014b */
[----:B------:R-:W-:Y:S05]  /*4810*/  @!P0 BRA `(.L_x_11179) ;  /* 0x0000000000048947 */ /* 0x000fea0003800000 */
[----:B------:R-:W-:Y:S01]  /*4820*/  BPT.TRAP 0x1 ;  /* 0x000000040000795c */ /* 0x000fe20000300000 */
.L_x_11179:
[----:B-1----:R-:W-:Y:S05]  /*4830*/  @P1 BRA `(.L_x_11180) ;  /* 0x0000000000081947 */ /* 0x002fea0003800000 */
[----:B------:R-:W1:Y:S02]  /*4840*/  SYNCS.PHASECHK.TRANS64.TRYWAIT P1, [UR11+0x19c50], R7 ;  /* 0x019c5007ff0075a7 */ /* 0x000e64000802014b */
[----:B-1----:R-:W-:Y:S05]  /*4850*/  @!P1 BRA `(.L_x_11181) ;  /* 0x000000bc007c9947 */ /* 0x002fea0003800000 */
.L_x_11180:
        /* <DEDUP_REMOVED lines=23> */
[----:B------:R-:W-:Y:S03]  /*49d0*/  QGMMA.64x96x32.F32.E4M3.E4M3 R88, R144, gdesc[UR4], R88, gsb0 ;  /* 0x0160000490587df3 */ /* 0x000fe60008000858 */
[----:B------:R-:W-:Y:S02]  /*49e0*/  WARPGROUP.DEPBAR.LE gsb0, 0x0 ;  /* 0x00008000000079c5 */ /* 0x000fe40000010000 */
[----:B------:R-:W-:Y:S05]  /*49f0*/  @!P0 BRA `(.L_x_11182) ;  /* 0x0000000000048947 */ /* 0x000fea0003800000 */
[----:B------:R-:W-:Y:S01]  /*4a00*/  BPT.TRAP 0x1 ;  /* 0x000000040000795c */ /* 0x000fe20000300000 */
.L_x_11182:
        /* <DEDUP_REMOVED lines=50> */
[----:B------:R-:W-:Y:S01]  /*4d30*/  FMUL.FTZ R67, R0, R67 ;  /* 0x0000004300437220 */ /* 0x000fe20000410000 */
[----:B------:R-:W-:-:S03]  /*4d40*/  UIADD3 UR20, UR20, 0x19c40, URZ ;  /* 0x00019c4014147890 */ /* 0x000fc6000fffe03f */
[----:B------:R-:W0:Y:S01]  /*4d50*/  MUFU.TANH R25, R25 ;  /* 0x0000001900197308 */ /* 0x000e220000002400 */
[----:B-1----:R-:W-:Y:S01]  /*4d60*/  FMNMX.FTZ R45, R15, R44, !PT ;  /* 0x0000002c0f2d7209 */ /* 0x002fe20007810000 */
[----:B------:R-:W-:Y:S01]  /*4d70*/  FMUL.FTZ R44, R0, R65 ;  /* 0x00000041002c7220 */ /* 0x000fe20000410000 */
[----:B------:R-:W-:-:S05]  /*4d80*/  UPRMT UR20, UR19, 0x654, UR20 ;  /* 0x0000065413147896 */ /* 0x000fca0008000014 */
[----:B------:R-:W1:Y:S01]  /*4d90*/  MUFU.TANH R26, R26 ;  /* 0x0000001a001a7308 */ /* 0x000e620000002400 */
[----:B--2---:R-:W-:Y:S01]  /*4da0*/  FMNMX.FTZ R48, R20, R45, !PT ;  /* 0x0000002d14307209 */ /* 0x004fe20007810000 */
[----:B------:R-:W-:Y:S02]  /*4db0*/  FMUL.FTZ R45, R0, R68 ;  /* 0x00000044002d7220 */ /* 0x000fe40000410000 */
[----:B------:R-:W-:Y:S04]  /*4dc0*/  SYNCS.ARRIVE.TRANS64.RED.A1T0 RZ, [UR20], RZ ;  /* 0x000000ffffff79a7 */ /* 0x000fe80008100414 */
        /* <DEDUP_REMOVED lines=15> */
[----:B0-----:R-:W-:Y:S01]  /*4ec0*/  FMNMX.FTZ R53, R31, R52, !PT ;  /* 0x000000341f357209 */ /* 0x001fe20007810000 */
[C---:B------:R-:W-:Y:S01]  /*4ed0*/  FMUL.FTZ R52, R0.reuse, R73 ;  /* 0x0000004900347220 */ /* 0x040fe20000410000 */
[----:B------:R-:W-:-:S05]  /*4ee0*/  FMUL.FTZ R73, R0, R78 ;  /* 0x0000004e00497220 */ /* 0x000fca0000410000 */
        /* <DEDUP_REMOVED lines=46> */
[----:B------:R-:W-:-:S04]  /*51d0*/  FMUL.FTZ R69, R0, R59 ;  /* 0x0000003b00457220 */ /* 0x000fc80000410000 */
[----:B------:R-:W1:Y:S02]  /*51e0*/  SHFL.BFLY PT, R38, R68, 0x2, 0x1f ;  /* 0x0c401f0044267f89 */ /* 0x000e6400000e0000 */
[----:B------:R-:W3:Y:S01]  /*51f0*/  MUFU.TANH R13, R13 ;  /* 0x0000000d000d7308 */ /* 0x000ee20000002400 */
[----:B--2---:R-:W-:-:S07]  /*5200*/  FMNMX.FTZ R59, R9, R5, !PT ;  /* 0x00000005093b7209 */ /* 0x004fce0007810000 */
[----:B------:R-:W2:Y:S08]  /*5210*/  MUFU.TANH R14, R14 ;  /* 0x0000000e000e7308 */ /* 0x000eb00000002400 */
[----:B------:R-:W4:Y:S01]  /*5220*/  MUFU.TANH R21, R21 ;  /* 0x0000001500157308 */ /* 0x000f220000002400 */
[----:B-1----:R-:W-:-:S07]  /*5230*/  FMNMX.FTZ R38, R68, R38, !PT ;  /* 0x0000002644267209 */ /* 0x002fce0007810000 */
[----:B------:R-:W1:Y:S01]  /*5240*/  MUFU.TANH R24, R24 ;  /* 0x0000001800187308 */ /* 0x000e620000002400 */
[----:B------:R-:W5:Y:S07]  /*5250*/  SHFL.BFLY PT, R68, R38, 0x1, 0x1f ;  /* 0x0c201f0026447f89 */ /* 0x000f6e00000e0000 */
[----:B------:R-:W1:Y:S08]  /*5260*/  MUFU.TANH R65, R65 ;  /* 0x0000004100417308 */ /* 0x000e700000002400 */
[----:B------:R-:W1:Y:S08]  /*5270*/  MUFU.TANH R39, R39 ;  /* 0x0000002700277308 */ /* 0x000e700000002400 */
[----:B------:R-:W1:Y:S01]  /*5280*/  MUFU.TANH R42, R42 ;  /* 0x0000002a002a7308 */ /* 0x000e620000002400 */
[----:B-----5:R-:W-:-:S02]  /*5290*/  FMNMX.FTZ R38, R38, R68, !PT ;  /* 0x0000004426267209 */ /* 0x020fc40007810000 */
[----:B0-----:R-:W-:-:S05]  /*52a0*/  FMNMX.FTZ R68, R10, R59, !PT ;  /* 0x0000003b0a447209 */ /* 0x001fca0007810000 */
[----:B------:R-:W0:Y:S01]  /*52b0*/  MUFU.TANH R43, R43 ;  /* 0x0000002b002b7308 */ /* 0x000e220000002400 */
[----:B---3--:R-:W-:Y:S01]  /*52c0*/  FMNMX.FTZ R59, R13, R68, !PT ;  /* 0x000000440d3b7209 */ /* 0x008fe20007810000 */
[----:B------:R-:W-:-:S03]  /*52d0*/  FADD.FTZ R6, -R38, R6 ;  /* 0x0000000626067221 */ /* 0x000fc60000010100 */
[----:B--2---:R-:W-:Y:S01]  /*52e0*/  FMNMX.FTZ R68, R14, R59, !PT ;  /* 0x0000003b0e447209 */ /* 0x004fe20007810000 */
[----:B------:R-:W-:Y:S02]  /*52f0*/  FMUL.FTZ R6, R6, UR18 ;  /* 0x0000001206067c20 */ /* 0x000fe40008410000 */
[----:B------:R-:W2:Y:S01]  /*5300*/  MUFU.TANH R46, R46 ;  /* 0x0000002e002e7308 */ /* 0x000ea20000002400 */
[----:B----4-:R-:W-:-:S04]  /*5310*/  FMNMX.FTZ R59, R21, R68, !PT ;  /* 0x00000044153b7209 */ /* 0x010fc80007810000 */
[----:B-1----:R-:W-:-:S03]  /*5320*/  FMNMX.FTZ R68, R24, R59, !PT ;  /* 0x0000003b18447209 */ /* 0x002fc60007810000 */
[----:B------:R-:W1:Y:S01]  /*5330*/  MUFU.TANH R47, R47 ;  /* 0x0000002f002f7308 */ /* 0x000e620000002400 */
[----:B------:R-:W-:-:S04]  /*5340*/  FMNMX.FTZ R68, R65, R68, !PT ;  /* 0x0000004441447209 */ /* 0x000fc80007810000 */
[----:B------:R-:W-:Y:S01]  /*5350*/  FMNMX.FTZ R59, R39, R68, !PT ;  /* 0x00000044273b7209 */ /* 0x000fe20007810000 */
[----:B------:R-:W-:Y:S02]  /*5360*/  FMUL.FTZ R68, R0, R70 ;  /* 0x0000004600447220 */ /* 0x000fe40000410000 */
[----:B------:R-:W3:Y:S01]  /*5370*/  MUFU.TANH R50, R50 ;  /* 0x0000003200327308 */ /* 0x000ee20000002400 */
[----:B------:R-:W-:-:S04]  /*5380*/  FMNMX.FTZ R70, R42, R59, !PT ;  /* 0x0000003b2a467209 */ /* 0x000fc80007810000 */
[----:B0-----:R-:W-:Y:S01]  /*5390*/  FMNMX.FTZ R59, R43, R70, !PT ;  /* 0x000000462b3b7209 */ /* 0x001fe20007810000 */
[C---:B------:R-:W-:Y:S01]  /*53a0*/  FMUL.FTZ R70, R0.reuse, R71 ;  /* 0x0000004700467220 */ /* 0x040fe20000410000 */
[----:B------:R-:W-:Y:S01]  /*53b0*/  FMUL.FTZ R71, R0, R74 ;  /* 0x0000004a00477220 */ /* 0x000fe20000410000 */
[----:B------:R-:W0:Y:S01]  /*53c0*/  MUFU.TANH R51, R51 ;  /* 0x0000003300337308 */ /* 0x000e220000002400 */
[----:B--2---:R-:W-:-:S04]  /*53d0*/  FMNMX.FTZ R72, R46, R59, !PT ;  /* 0x0000003b2e487209 */ /* 0x004fc80007810000 */
[----:B-1----:R-:W-:-:S03]  /*53e0*/  FMNMX.FTZ R59, R47, R72, !PT ;  /* 0x000000482f3b7209 */ /* 0x002fc60007810000 */
[----:B------:R-:W1:Y:S01]  /*53f0*/  MUFU.TANH R54, R54 ;  /* 0x0000003600367308 */ /* 0x000e620000002400 */
[----:B---3--:R-:W-:-:S07]  /*5400*/  FMNMX.FTZ R72, R50, R59, !PT ;  /* 0x0000003b32487209 */ /* 0x008fce0007810000 */
        /* <DEDUP_REMOVED lines=12> */
[----:B------:R-:W-:Y:S01]  /*54d0*/  FMUL.FTZ R74, R0, R79 ;  /* 0x0000004f004a7220 */ /* 0x000fe20000410000 */
[----:B------:R-:W-:-:S04]  /*54e0*/  IMAD.U32 R79, RZ, RZ, UR18 ;  /* 0x00000012ff4f7e24 */ /* 0x000fc8000f8e00ff */
[----:B------:R-:W-:Y:S01]  /*54f0*/  FFMA.FTZ R79, R38, R79, -8 ;  /* 0xc1000000264f7423 */ /* 0x000fe2000001004f */
[----:B------:R-:W1:Y:S01]  /*5500*/  MUFU.TANH R66, R66 ;  /* 0x0000004200427308 */ /* 0x000e620000002400 */
[----:B--2---:R-:W-:Y:S02]  /*5510*/  FMNMX.FTZ R76, R62, R59, !PT ;  /* 0x0000003b3e4c7209 */ /* 0x004fe40007810000 */
[--C-:B------:R-:W-:Y:S01]  /*5520*/  FFMA.FTZ R7, R7, UR18, -R79.reuse ;  /* 0x0000001207077c23 */ /* 0x100fe2000801084f */
[----:B------:R-:W-:-:S01]  /*5530*/  FFMA.FTZ R8, R8, UR18, -R79 ;  /* 0x0000001208087c23 */ /* 0x000fc2000801084f */
[--C-:B------:R-:W-:Y:S01]  /*5540*/  FFMA.FTZ R11, R11, UR18, -R79.reuse ;  /* 0x000000120b0b7c23 */ /* 0x100fe2000801084f */
[----:B------:R-:W-:-:S01]  /*5550*/  FFMA.FTZ R12, R12, UR18, -R79 ;  /* 0x000000120c0c7c23 */ /* 0x000fc2000801084f */
[--C-:B------:R-:W-:Y:S01]  /*5560*/  FFMA.FTZ R15, R15, UR18, -R79.reuse ;  /* 0x000000120f0f7c23 */ /* 0x100fe2000801084f */
[----:B------:R-:W2:Y:S01]  /*5570*/  MUFU.TANH R67, R67 ;  /* 0x0000004300437308 */ /* 0x000ea20000002400 */
[----:B0-----:R-:W-:Y:S01]  /*5580*/  FMNMX.FTZ R59, R63, R76, !PT ;  /* 0x0000004c3f3b7209 */ /* 0x001fe20007810000 */
[--C-:B------:R-:W-:Y:S01]  /*5590*/  FFMA.FTZ R20, R20, UR18, -R79.reuse ;  /* 0x0000001214147c23 */ /* 0x100fe2000801084f */
[----:B------:R-:W-:-:S01]  /*55a0*/  FFMA.FTZ R25, R25, UR18, -R79 ;  /* 0x0000001219197c23 */ /* 0x000fc2000801084f */
[--C-:B------:R-:W-:Y:S01]  /*55b0*/  FFMA.FTZ R26, R26, UR18, -R79.reuse ;  /* 0x000000121a1a7c23 */ /* 0x100fe2000801084f */
[----:B------:R-:W-:-:S01]  /*55c0*/  FFMA.FTZ R27, R27, UR18, -R79 ;  /* 0x000000121b1b7c23 */ /* 0x000fc2000801084f */
[--C-:B------:R-:W-:Y:S01]  /*55d0*/  FFMA.FTZ R28, R28, UR18, -R79.reuse ;  /* 0x000000121c1c7c23 */ /* 0x100fe2000801084f */
[----:B------:R-:W-:-:S01]  /*55e0*/  FFMA.FTZ R29, R29, UR18, -R79 ;  /* 0x000000121d1d7c23 */ /* 0x000fc2000801084f */
[----:B------:R-:W0:Y:S01]  /*55f0*/  MUFU.TANH R68, R68 ;  /* 0x0000004400447308 */ /* 0x000e220000002400 */
[----:B-1----:R-:W-:Y:S01]  /*5600*/  FMNMX.FTZ R76, R66, R59, !PT ;  /* 0x0000003b424c7209 */ /* 0x002fe20007810000 */
[--C-:B------:R-:W-:Y:S01]  /*5610*/  FFMA.FTZ R30, R30, UR18, -R79.reuse ;  /* 0x000000121e1e7c23 */ /* 0x100fe2000801084f */
[----:B------:R-:W-:-:S01]  /*5620*/  FFMA.FTZ R31, R31, UR18, -R79 ;  /* 0x000000121f1f7c23 */ /* 0x000fc2000801084f */
[--C-:B------:R-:W-:Y:S01]  /*5630*/  FFMA.FTZ R32, R32, UR18, -R79.reuse ;  /* 0x0000001220207c23 */ /* 0x100fe2000801084f */
[----:B------:R-:W-:-:S01]  /*5640*/  FFMA.FTZ R33, R33, UR18, -R79 ;  /* 0x0000001221217c23 */ /* 0x000fc2000801084f */
[--C-:B------:R-:W-:Y:S01]  /*5650*/  FFMA.FTZ R34, R34, UR18, -R79.reuse ;  /* 0x0000001222227c23 */ /* 0x100fe2000801084f */
[----:B------:R-:W-:-:S01]  /*5660*/  FFMA.FTZ R35, R35, UR18, -R79 ;  /* 0x0000001223237c23 */ /* 0x000fc2000801084f */
[----:B------:R-:W1:Y:S01]  /*5670*/  MUFU.TANH R70, R70 ;  /* 0x0000004600467308 */ /* 0x000e620000002400 */
[----:B--2---:R-:W-:Y:S01]  /*5680*/  FMNMX.FTZ R59, R67, R76, !PT ;  /* 0x0000004c433b7209 */ /* 0x004fe20007810000 */
[----:B------:R-:W-:Y:S01]  /*5690*/  FMUL.FTZ R76, R0, R83 ;  /* 0x00000053004c7220 */ /* 0x000fe20000410000 */
[----:B------:R-:W-:-:S01]  /*56a0*/  FFMA.FTZ R36, R36, UR18, -R79 ;  /* 0x0000001224247c23 */ /* 0x000fc2000801084f */
[--C-:B------:R-:W-:Y:S01]  /*56b0*/  FFMA.FTZ R37, R37, UR18, -R79.reuse ;  /* 0x0000001225257c23 */ /* 0x100fe2000801084f */
[----:B------:R-:W-:-:S01]  /*56c0*/  FFMA.FTZ R40, R40, UR18, -R79 ;  /* 0x0000001228287c23 */ /* 0x000fc2000801084f */
[--C-:B------:R-:W-:Y:S01]  /*56d0*/  FFMA.FTZ R41, R41, UR18, -R79.reuse ;  /* 0x0000001229297c23 */ /* 0x100fe2000801084f */
[----:B------:R-:W-:-:S01]  /*56e0*/  FFMA.FTZ R44, R44, UR18, -R79 ;  /* 0x000000122c2c7c23 */ /* 0x000fc2000801084f */
        /* <DEDUP_REMOVED lines=13> */
[----:B------:R-:W-:-:S03]  /*57c0*/  FFMA.FTZ R64, R64, UR18, -R79 ;  /* 0x0000001240407c23 */ /* 0x000fc6000801084f */
        /* <DEDUP_REMOVED lines=13> */
[----:B------:R-:W-:Y:S01]  /*58a0*/  MUFU.EX2 R6, R6 ;  /* 0x0000000600067308 */ /* 0x000fe20000000800 */
[----:B--2---:R-:W-:-:S07]  /*58b0*/  FMNMX.FTZ R59, R77, R80, !PT ;  /* 0x000000504d3b7209 */ /* 0x004fce0007810000 */
[----:B------:R-:W1:Y:S01]  /*58c0*/  MUFU.EX2 R7, R7 ;  /* 0x0000000700077308 */ /* 0x000e620000000800 */
[----:B0-----:R-:W-:-:S05]  /*58d0*/  FMNMX.FTZ R80, R78, R59, !PT ;  /* 0x0000003b4e507209 */ /* 0x001fca0007810000 */
[----:B------:R-:W0:Y:S02]  /*58e0*/  SHFL.BFLY PT, R59, R80, 0x2, 0x1f ;  /* 0x0c401f00503b7f89 */ /* 0x000e2400000e0000 */
[----:B------:R-:W-:Y:S08]  /*58f0*/  MUFU.EX2 R8, R8 ;  /* 0x0000000800087308 */ /* 0x000ff00000000800 */
[----:B------:R-:W-:Y:S01]  /*5900*/  MUFU.EX2 R11, R11 ;  /* 0x0000000b000b7308 */ /* 0x000fe20000000800 */
[----:B-1----:R-:W-:-:S07]  /*5910*/  FFMA.FTZ R3, R6, R3, R7 ;  /* 0x0000000306037223 */ /* 0x002fce0000010007 */
[----:B------:R-:W-:Y:S01]  /*5920*/  MUFU.EX2 R12, R12 ;  /* 0x0000000c000c7308 */ /* 0x000fe20000000800 */
[----:B0-----:R-:W-:Y:S01]  /*5930*/  FMNMX.FTZ R81, R80, R59, !PT ;  /* 0x0000003b50517209 */ /* 0x001fe20007810000 */
[----:B------:R-:W-:-:S06]  /*5940*/  IMAD.U32 R80, RZ, RZ, UR18 ;  /* 0x00000012ff507e24 */ /* 0x000fcc000f8e00ff */
[----:B------:R-:W-:Y:S01]  /*5950*/  MUFU.EX2 R15, R15 ;  /* 0x0000000f000f7308 */ /* 0x000fe20000000800 */
[----:B------:R-:W0:Y:S07]  /*5960*/  SHFL.BFLY PT, R82, R81, 0x1, 0x1f ;  /* 0x0c201f0051527f89 */ /* 0x000e2e00000e0000 */
[----:B------:R-:W-:Y:S08]  /*5970*/  MUFU.EX2 R20, R20 ;  /* 0x0000001400147308 */ /* 0x000ff00000000800 */
[----:B------:R-:W-:Y:S08]  /*5980*/  MUFU.EX2 R25, R25 ;  /* 0x0000001900197308 */ /* 0x000ff00000000800 */
[----:B------:R-:W-:Y:S01]  /*5990*/  MUFU.EX2 R26, R26 ;  /* 0x0000001a001a7308 */ /* 0x000fe20000000800 */
[----:B0-----:R-:W-:-:S05]  /*59a0*/  FMNMX.FTZ R59, R81, R82, !PT ;  /* 0x00000052513b7209 */ /* 0x001fca0007810000 */
        /* <DEDUP_REMOVED lines=39> */
[----:B0-----:R-:W-:-:S07]  /*5c20*/  FFMA.FTZ R4, R5, R4, R80 ;  /* 0x0000000405047223 */ /* 0x001fce0000010050 */
[----:B------:R0:W1:Y:S08]  /*5c30*/  MUFU.EX2 R79, R10 ;  /* 0x0000000a004f7308 */ /* 0x0000700000000800 */
[----:B------:R-:W2:Y:S01]  /*5c40*/  MUFU.EX2 R14, R14 ;  /* 0x0000000e000e7308 */ /* 0x000ea20000000800 */
[----:B0-----:R-:W-:-:S04]  /*5c50*/  FADD.FTZ R10, R8, R3 ;  /* 0x00000003080a7221 */ /* 0x001fc80000010000 */
[----:B------:R-:W-:-:S03]  /*5c60*/  FADD.FTZ R3, R11, R10 ;  /* 0x0000000a0b037221 */ /* 0x000fc60000010000 */
[----:B------:R-:W0:Y:S01]  /*5c70*/  MUFU.EX2 R21, R21 ;  /* 0x0000001500157308 */ /* 0x000e220000000800 */
[----:B-1----:R-:W-:-:S04]  /*5c80*/  FADD.FTZ R4, R79, R4 ;  /* 0x000000044f047221 */ /* 0x002fc80000010000 */
        /* <DEDUP_REMOVED lines=111> */
.L_x_11183:
        /* <DEDUP_REMOVED lines=10> */
[----:B------:R-:W-:Y:S01]  /*6420*/  UMOV UR22, UR38 ;  /* 0x0000002600167c82 */ /* 0x000fe20008000000 */
        /* <DEDUP_REMOVED lines=80> */
.L_x_11173:
[----:B------:R-:W-:Y:S06]  /*6930*/  BAR.ARV 0x8, 0x200 ;  /* 0x0208000000007b1d */ /* 0x000fec0000002000 */
[----:B------:R-:W-:Y:S05]  /*6940*/  @!P0 BRA `(.L_x_11185) ;  /* 0x0000000000048947 */ /* 0x000fea0003800000 */
[----:B------:R-:W-:Y:S01]  /*6950*/  BPT.TRAP 0x1 ;  /* 0x000000040000795c */ /* 0x000fe20000300000 */
.L_x_11185:
        /* <DEDUP_REMOVED lines=9> */
.L_x_11186:
[----:B-1----:R-:W-:Y:S05]  /*69f0*/  @P1 BRA `(.L_x_11187) ;  /* 0x0000000000081947 */ /* 0x002fea0003800000 */
[----:B------:R-:W1:Y:S02]  /*6a00*/  SYNCS.PHASECHK.TRANS64.TRYWAIT P1, [UR5+0x19c50], R0 ;  /* 0x019c5000ff0075a7 */ /* 0x000e640008020145 */
[----:B-1----:R-:W-:Y:S05]  /*6a10*/  @!P1 BRA `(.L_x_11188) ;  /* 0x0000009c00249947 */ /* 0x002fea0003800000 */
.L_x_11187:
[----:B------:R-:W-:Y:S01]  /*6a20*/  UIADD3 UR4, UR4, 0x3000, URZ ;  /* 0x0000300004047890 */ /* 0x000fe2000fffe03f */
[----:B------:R-:W-:Y:S01]  /*6a30*/  WARPGROUP.ARRIVE ;  /* 0x00000000000079c5 */ /* 0x000fe20000000000 */
[----:B------:R-:W-:Y:S01]  /*6a40*/  ULDC.64 UR10, c[0x0][0x9a0] ;  /* 0x00026800000a7ab9 */ /* 0x000fe20000000a00 */
[----:B------:R-:W-:Y:S01]  /*6a50*/  UMOV UR7, 0x40000040 ;  /* 0x4000004000077882 */ /* 0x000fe20000000000 */
        /* <DEDUP_REMOVED lines=8> */
[----:B------:R-:W-:Y:S05]  /*6ae0*/  QGMMA.64x96x32.F32.E4M3.E4M3 R88, R148, gdesc[UR4], R88, gsb0 ;  /* 0x0160000494587df3 */ /* 0x000fea0008000858 */
[----:B------:R-:W2:Y:S01]  /*6af0*/  @P1 LDC.64 R6, c[0x0][0x9d0] ;  /* 0x00027400ff061b82 */ /* 0x000ea20000000a00 */
[----:B01----:R-:W-:-:S04]  /*6b00*/  @P1 IMAD R0, R8, UR41, RZ ;  /* 0x0000002908001c24 */ /* 0x003fc8000f8e02ff */
[----:B------:R-:W-:Y:S02]  /*6b10*/  @P1 IMAD R5, R9, UR40, R0 ;  /* 0x0000002809051c24 */ /* 0x000fe4000f8e0200 */
[----:B------:R-:W-:-:S04]  /*6b20*/  @P1 IMAD.WIDE.U32 R8, R8, UR40, RZ ;  /* 0x0000002808081c25 */ /* 0x000fc8000f8e00ff */
[----:B------:R-:W-:Y:S02]  /*6b30*/  @P1 IMAD.IADD R9, R9, 0x1, R5 ;  /* 0x0000000109091824 */ /* 0x000fe400078e0205 */
[----:B------:R-:W-:Y:S02]  /*6b40*/  IMAD.MOV.U32 R5, RZ, RZ, 0x3f800000 ;  /* 0x3f800000ff057424 */ /* 0x000fe400078e00ff */
[----:B--2---:R-:W-:-:S04]  /*6b50*/  @P1 IMAD.WIDE.U32 R8, R6, UR44, R8 ;  /* 0x0000002c06081c25 */ /* 0x004fc8000f8e0008 */
[----:B------:R-:W-:Y:S01]  /*6b60*/  @P1 IMAD R7, R7, UR44, R9 ;  /* 0x0000002c07071c24 */ /* 0x000fe2000f8e0209 */
[----:B------:R-:W-:-:S04]  /*6b70*/  @P1 LEA R6, P2, R8, UR10, 0x2 ;  /* 0x0000000a08061c11 */ /* 0x000fc8000f8410ff */
[----:B------:R-:W-:-:S05]  /*6b80*/  @P1 LEA.HI.X R7, R8, UR11, R7, 0x2, P2 ;  /* 0x0000000b08071c11 */ /* 0x000fca00090f1407 */
[----:B------:R0:W2:Y:S01]  /*6b90*/  @P1 LDG.E R5, desc[UR52][R6.64] ;  /* 0x0000003406051981 */ /* 0x0000a2000c1e1900 */
[----:B------:R-:W-:Y:S01]  /*6ba0*/  UIADD3 UR6, UR4, 0x2, URZ ;  /* 0x0000000204067890 */ /* 0x000fe2000fffe03f */
[----:B------:R-:W-:Y:S01]  /*6bb0*/  UMOV UR7, 0x40000040 ;  /* 0x4000004000077882 */ /* 0x000fe20000000000 */
[----:B------:R-:W-:Y:S02]  /*6bc0*/  WARPGROUP.DEPBAR.LE gsb0, 0x0 ;  /* 0x00008000000079c5 */ /* 0x000fe40000010000 */
[----:B------:R-:W-:-:S06]  /*6bd0*/  WARPGROUP.ARRIVE ;  /* 0x00000000000079c5 */ /* 0x000fcc0000000000 */
[----:B------:R-:W-:Y:S01]  /*6be0*/  QGMMA.64x96x32.F32.E4M3.E4M3 R88, R136, gdesc[UR4], R88, gsb0 ;  /* 0x0160000488587df3 */ /* 0x000fe20008000858 */
[----:B------:R-:W-:Y:S01]  /*6bf0*/  UIADD3 UR6, UR4, 0x4, URZ ;  /* 0x0000000404067890 */ /* 0x000fe2000fffe03f */
[----:B------:R-:W-:Y:S01]  /*6c00*/  UMOV UR7, 0x40000040 ;  /* 0x4000004000077882 */ /* 0x000fe20000000000 */
[----:B------:R-:W1:Y:S01]  /*6c10*/  SHFL.BFLY PT, R0, R3, 0x2, 0x1f ;  /* 0x0c401f0003007f89 */ /* 0x000e6200000e0000 */
[----:B------:R-:W-:-:S03]  /*6c20*/  UIADD3 UR4, UR4, 0x6, URZ ;  /* 0x0000000604047890 */ /* 0x000fc6000fffe03f */
[----:B------:R-:W3:Y:S01]  /*6c30*/  SHFL.BFLY PT, R9, R4, 0x2, 0x1f ;  /* 0x0c401f0004097f89 */ /* 0x000ee200000e0000 */
[----:B------:R-:W-:Y:S02]  /*6c40*/  WARPGROUP.DEPBAR.LE gsb0, 0x0 ;  /* 0x00008000000079c5 */ /* 0x000fe40000010000 */
[----:B------:R-:W-:-:S06]  /*6c50*/  WARPGROUP.ARRIVE ;  /* 0x00000000000079c5 */ /* 0x000fcc0000000000 */
[----:B------:R-:W-:Y:S01]  /*6c60*/  QGMMA.64x96x32.F32.E4M3.E4M3 R88, R140, gdesc[UR4], R88, gsb0 ;  /* 0x016000048c587df3 */ /* 0x000fe20008000858 */
[----:B------:R-:W-:Y:S01]  /*6c70*/  UMOV UR6, UR4 ;  /* 0x0000000400067c82 */ /* 0x000fe20008000000 */
[----:B------:R-:W-:Y:S01]  /*6c80*/  UMOV UR7, 0x40000040 ;  /* 0x4000004000077882 */ /* 0x000fe20000000000 */
[----:B-1----:R-:W-:-:S01]  /*6c90*/  FADD.FTZ R0, R0, R3 ;  /* 0x0000000300007221 */ /* 0x002fc20000010000 */
[----:B---3--:R-:W-:-:S04]  /*6ca0*/  FADD.FTZ R9, R9, R4 ;  /* 0x0000000409097221 */ /* 0x008fc80000010000 */
[----:B0-----:R-:W0:Y:S04]  /*6cb0*/  SHFL.BFLY PT, R7, R0, 0x1, 0x1f ;  /* 0x0c201f0000077f89 */ /* 0x001e2800000e0000 */
        /* <DEDUP_REMOVED lines=33> */
.L_x_11189:
        /* <DEDUP_REMOVED lines=58> */
.L_x_11165:
        /* <DEDUP_REMOVED lines=15> */
[----:B------:R-:W2:Y:S01]  /*7360*/  LDL R38, [R1+0x38] ;  /* 0x0000380001267983 */ /* 0x000ea20000100800 */
[----:B0-----:R-:W-:-:S05]  /*7370*/  IMAD.SHL.U32 R14, R47, 0x4, RZ ;  /* 0x000000042f0e7824 */ /* 0x001fca00078e00ff */
[----:B------:R-:W-:Y:S01]  /*7380*/  LOP3.LUT R14, R14, 0xc, RZ, 0xc0, !PT ;  /* 0x0000000c0e0e7812 */ /* 0x000fe200078ec0ff */
[----:B------:R-:W-:Y:S03]  /*7390*/  BAR.SYNC.DEFER_BLOCKING 0x1, 0x180 ;  /* 0x0046000000007b1d */ /* 0x000fe60000010000 */
[----:B------:R-:W-:-:S05]  /*73a0*/  IADD3 R14, P0, R14, UR8, RZ ;  /* 0x000000080e0e7c10 */ /* 0x000fca000ff1e0ff */
[----:B------:R-:W-:Y:S01]  /*73b0*/  IMAD.X R15, RZ, RZ, UR9, P0 ;  /* 0x00000009ff0f7e24 */ /* 0x000fe200080e06ff */
[----:B------:R-:W-:-:S04]  /*73c0*/  ULDC.64 UR8, c[0x0][0xc00] ;  /* 0x0003000000087ab9 */ /* 0x000fc80000000a00 */
[----:B------:R0:W3:Y:S01]  /*73d0*/  LDG.E.CONSTANT R14, desc[UR52][R14.64] ;  /* 0x000000340e0e7981 */ /* 0x0000e2000c1e9900 */
[----:B------:R-:W-:-:S04]  /*73e0*/  LOP3.LUT P0, R36, R47, 0x3, RZ, 0xc0, !PT ;  /* 0x000000032f247812 */ /* 0x000fc8000780c0ff */
[----:B------:R-:W-:-:S04]  /*73f0*/  ISETP.EQ.OR P0, PT, R36, 0x3, !P0 ;  /* 0x000000032400780c */ /* 0x000fc80004702670 */
[----:B------:R-:W-:Y:S02]  /*7400*/  SEL R47, R20, R5, P0 ;  /* 0x00000005142f7207 */ /* 0x000fe40000000000 */
[----:B------:R-:W-:Y:S02]  /*7410*/  SEL R20, R5, R20, P0 ;  /* 0x0000001405147207 */ /* 0x000fe40000000000 */
[----:B------:R-:W1:Y:S01]  /*7420*/  S2R R5, SR_SWINHI ;  /* 0x0000000000057919 */ /* 0x000e620000002f00 */
[----:B------:R-:W-:Y:S02]  /*7430*/  SEL R61, R11, R28, P0 ;  /* 0x0000001c0b3d7207 */ /* 0x000fe40000000000 */
[----:B------:R-:W-:Y:S02]  /*7440*/  SEL R75, R33, R10, P0 ;  /* 0x0000000a214b7207 */ /* 0x000fe40000000000 */
[----:B------:R-:W-:Y:S02]  /*7450*/  SEL R28, R28, R11, P0 ;  /* 0x0000000b1c1c7207 */ /* 0x000fe40000000000 */
[----:B------:R-:W-:-:S02]  /*7460*/  SEL R33, R10, R33, P0 ;  /* 0x000000210a217207 */ /* 0x000fc40000000000 */
[----:B------:R-:W-:Y:S02]  /*7470*/  SEL R49, R21, R4, P0 ;  /* 0x0000000415317207 */ /* 0x000fe40000000000 */
[----:B------:R-:W-:Y:S02]  /*7480*/  SEL R21, R4, R21, P0 ;  /* 0x0000001504157207 */ /* 0x000fe40000000000 */
[----:B------:R-:W-:Y:S02]  /*7490*/  SEL R83, R34, R103, P0 ;  /* 0x0000006722537207 */ /* 0x000fe40000000000 */
[----:B------:R-:W-:Y:S02]  /*74a0*/  MOV R76, R78 ;  /* 0x0000004e004c7202 */ /* 0x000fe40000000f00 */
[----:B-1----:R-:W-:Y:S02]  /*74b0*/  MOV R77, R5 ;  /* 0x00000005004d7202 */ /* 0x002fe40000000f00 */
        /* <DEDUP_REMOVED lines=19> */
[----:B------:R-:W-:Y:S01]  /*75f0*/  UIMAD.WIDE UR8, UR40, 0x4, UR8 ;  /* 0x00000004280878a5 */ /* 0x000fe2000f8e0208 */
[----:B------:R-:W-:Y:S01]  /*7600*/  SEL R57, R26, R9, P0 ;  /* 0x000000091a397207 */ /* 0x000fe20000000000 */
[----:B------:R-:W4:Y:S01]  /*7610*/  LDL R90, [R1+0x34] ;  /* 0x00003400015a7983 */ /* 0x000f220000100800 */
        /* <DEDUP_REMOVED lines=19> */
[----:B--2---:R-:W-:-:S03]  /*7750*/  IMAD.WIDE R10, R38, 0x2, R76 ;  /* 0x00000002260a7825 */ /* 0x004fc600078e024c */
[----:B------:R-:W-:-:S04]  /*7760*/  IADD3 R79, P5, R10, 0x20, RZ ;  /* 0x000000200a4f7810 */ /* 0x000fc80007fbe0ff */
[----:B------:R-:W-:Y:S02]  /*7770*/  LOP3.LUT R4, R79, 0x180, RZ, 0xc0, !PT ;  /* 0x000001804f047812 */ /* 0x000fe400078ec0ff */
[----:B------:R-:W-:Y:S02]  /*7780*/  IADD3 R101, P4, R10, 0x3000, RZ ;  /* 0x000030000a657810 */ /* 0x000fe40007f9e0ff */
[----:B------:R-:W-:Y:S02]  /*7790*/  SHF.R.U64 R4, R4, 0x3, RZ ;  /* 0x0000000304047819 */ /* 0x000fe400000012ff */
[C---:B------:R-:W-:Y:S02]  /*77a0*/  IADD3 R103, P3, R10.reuse, 0x3020, RZ ;  /* 0x000030200a677810 */ /* 0x040fe40007f7e0ff */
[C---:B------:R-:W-:Y:S02]  /*77b0*/  IADD3 R105, P2, R10.reuse, 0x6000, RZ ;  /* 0x000060000a697810 */ /* 0x040fe40007f5e0ff */
[----:B------:R-:W-:-:S02]  /*77c0*/  IADD3 R107, P1, R10, 0x6020, RZ ;  /* 0x000060200a6b7810 */ /* 0x000fc40007f3e0ff */
[----:B------:R-:W-:Y:S02]  /*77d0*/  LOP3.LUT R12, R4, R79, RZ, 0x3c, !PT ;  /* 0x0000004f040c7212 */ /* 0x000fe400078e3cff */
[----:B------:R-:W-:Y:S02]  /*77e0*/  LOP3.LUT R5, R10, 0x180, RZ, 0xc0, !PT ;  /* 0x000001800a057812 */ /* 0x000fe400078ec0ff */
[----:B------:R-:W-:Y:S02]  /*77f0*/  LOP3.LUT R4, R101, 0x180, RZ, 0xc0, !PT ;  /* 0x0000018065047812 */ /* 0x000fe400078ec0ff */
[----:B------:R-:W-:Y:S02]  /*7800*/  LOP3.LUT R6, R103, 0x180, RZ, 0xc0, !PT ;  /* 0x0000018067067812 */ /* 0x000fe400078ec0ff */
[----:B------:R-:W-:Y:S02]  /*7810*/  LOP3.LUT R38, R105, 0x180, RZ, 0xc0, !PT ;  /* 0x0000018069267812 */ /* 0x000fe400078ec0ff */
[----:B------:R-:W-:-:S02]  /*7820*/  LOP3.LUT R40, R107, 0x180, RZ, 0xc0, !PT ;  /* 0x000001806b287812 */ /* 0x000fc400078ec0ff */
[----:B------:R-:W-:Y:S02]  /*7830*/  SHF.R.U64 R5, R5, 0x3, RZ ;  /* 0x0000000305057819 */ /* 0x000fe400000012ff */
[----:B------:R-:W-:Y:S01]  /*7840*/  SHF.R.U64 R4, R4, 0x3, RZ ;  /* 0x0000000304047819 */ /* 0x000fe200000012ff */
[--C-:B------:R-:W-:Y:S01]  /*7850*/  IMAD.X R13, RZ, RZ, R11.reuse, P5 ;  /* 0x000000ffff0d7224 */ /* 0x100fe200028e060b */
[----:B------:R-:W-:Y:S02]  /*7860*/  SHF.R.U64 R6, R6, 0x3, RZ ;  /* 0x0000000306067819 */ /* 0x000fe400000012ff */
[----:B------:R-:W-:Y:S02]  /*7870*/  SHF.R.U64 R38, R38, 0x3, RZ ;  /* 0x0000000326267819 */ /* 0x000fe400000012ff */
[----:B------:R-:W-:Y:S01]  /*7880*/  SHF.R.U64 R40, R40, 0x3, RZ ;  /* 0x0000000328287819 */ /* 0x000fe200000012ff */
[--C-:B------:R-:W-:Y:S01]  /*7890*/  IMAD.X R81, RZ, RZ, R11.reuse, P2 ;  /* 0x000000ffff517224 */ /* 0x100fe200010e060b */
[----:B------:R-:W-:Y:S01]  /*78a0*/  LOP3.LUT R10, R5, R10, RZ, 0x3c, !PT ;  /* 0x0000000a050a7212 */ /* 0x000fe200078e3cff */
[----:B------:R-:W-:Y:S01]  /*78b0*/  IMAD.X R9, RZ, RZ, R11, P4 ;  /* 0x000000ffff097224 */ /* 0x000fe200020e060b */
[----:B------:R-:W-:-:S02]  /*78c0*/  LOP3.LUT R8, R4, R101, RZ, 0x3c, !PT ;  /* 0x0000006504087212 */ /* 0x000fc400078e3cff */
[----:B---3--:R-:W-:Y:S01]  /*78d0*/  LOP3.LUT R52, R14, 0x2, RZ, 0x3c, !PT ;  /* 0x000000020e347812 */ /* 0x008fe200078e3cff */
[--C-:B------:R-:W-:Y:S01]  /*78e0*/  IMAD.X R7, RZ, RZ, R11.reuse, P3 ;  /* 0x000000ffff077224 */ /* 0x100fe200018e060b */
[----:B------:R-:W-:Y:S01]  /*78f0*/  LOP3.LUT R6, R6, R103, RZ, 0x3c, !PT ;  /* 0x0000006706067212 */ /* 0x000fe200078e3cff */
[----:B------:R-:W-:Y:S01]  /*7900*/  IMAD.X R5, RZ, RZ, R11, P1 ;  /* 0x000000ffff057224 */ /* 0x000fe200008e060b */
[----:B------:R-:W-:Y:S01]  /*7910*/  LOP3.LUT R80, R38, R105, RZ, 0x3c, !PT ;  /* 0x0000006926507212 */ /* 0x000fe200078e3cff */
[----:B------:R-:W-:Y:S01]  /*7920*/  SHFL.IDX PT, R58, R73, R14, 0x1c1f ;  /* 0x001c1f0e493a7589 */ /* 0x000fe200000e0000 */
[----:B------:R-:W-:Y:S02]  /*7930*/  LOP3.LUT R4, R40, R107, RZ, 0x3c, !PT ;  /* 0x0000006b28047212 */ /* 0x000fe400078e3cff */
[----:B------:R-:W-:Y:S01]  /*7940*/  MOV R82, R12 ;  /* 0x0000000c00527202 */ /* 0x000fe20000000f00 */
[----:B------:R-:W-:Y:S01]  /*7950*/  SHFL.IDX PT, R72, R47, R14, 0x1c1f ;  /* 0x001c1f0e2f487589 */ /* 0x000fe200000e0000 */
[----:B------:R-:W-:-:S03]  /*7960*/  MOV R80, R80 ;  /* 0x0000005000507202 */ /* 0x000fc60000000f00 */
[----:B------:R-:W-:Y:S01]  /*7970*/  SHFL.IDX PT, R71, R71, R14, 0x1c1f ;  /* 0x001c1f0e47477589 */ /* 0x000fe200000e0000 */
[----:B------:R-:W-:-:S03]  /*7980*/  MOV R10, R10 ;  /* 0x0000000a000a7202 */ /* 0x000fc60000000f00 */
[----:B------:R-:W0:Y:S01]  /*7990*/  SHFL.IDX PT, R73, R20, R52, 0x1c1f ;  /* 0x001c1f3414497589 */ /* 0x000e2200000e0000 */
[----:B------:R-:W-:-:S03]  /*79a0*/  MOV R38, R8 ;  /* 0x0000000800267202 */ /* 0x000fc60000000f00 */
[----:B------:R-:W1:Y:S01]  /*79b0*/  SHFL.IDX PT, R68, R37, R52, 0x1c1f ;  /* 0x001c1f3425447589 */ /* 0x000e6200000e0000 */
[----:B------:R-:W-:-:S03]  /*79c0*/  MOV R79, R6 ;  /* 0x00000006004f7202 */ /* 0x000fc60000000f00 */
[----:B------:R-:W-:Y:S01]  /*79d0*/  SHFL.IDX PT, R12, R57, R14, 0x1c1f ;  /* 0x001c1f0e390c7589 */ /* 0x000fe200000e0000 */
[----:B------:R-:W-:-:S03]  /*79e0*/  MOV R81, R4 ;  /* 0x0000000400517202 */ /* 0x000fc60000000f00 */
[----:B------:R-:W-:Y:S04]  /*79f0*/  SHFL.IDX PT, R49, R49, R14, 0x1c1f ;  /* 0x001c1f0e31317589 */ /* 0x000fe800000e0000 */
[----:B------:R-:W-:Y:S04]  /*7a00*/  SHFL.IDX PT, R57, R97, R14, 0x1c1f ;  /* 0x001c1f0e61397589 */ /* 0x000fe800000e0000 */
[----:B------:R-:W2:Y:S04]  /*7a10*/  SHFL.IDX PT, R62, R135, R52, 0x1c1f ;  /* 0x001c1f34873e7589 */ /* 0x000ea800000e0000 */
[----:B------:R-:W3:Y:S04]  /*7a20*/  SHFL.IDX PT, R54, R21, R52, 0x1c1f ;  /* 0x001c1f3415367589 */ /* 0x000ee800000e0000 */
[----:B------:R-:W3:Y:S04]  /*7a30*/  SHFL.IDX PT, R41, R41, R52, 0x1c1f ;  /* 0x001c1f3429297589 */ /* 0x000ee800000e0000 */
[----:B------:R-:W-:Y:S04]  /*7a40*/  SHFL.IDX PT, R56, R55, R14, 0x1c1f ;  /* 0x001c1f0e37387589 */ /* 0x000fe800000e0000 */
[----:B------:R-:W-:Y:S04]  /*7a50*/  SHFL.IDX PT, R60, R75, R14, 0x1c1f ;  /* 0x001c1f0e4b3c7589 */ /* 0x000fe800000e0000 */
[----:B------:R-:W4:Y:S04]  /*7a60*/  SHFL.IDX PT, R33, R33, R52, 0x1c1f ;  /* 0x001c1f3421217589 */ /* 0x000f2800000e0000 */
        /* <DEDUP_REMOVED lines=17> */
[----:B------:R-:W4:Y:S04]  /*7b80*/  SHFL.IDX PT, R24, R24, R52, 0x1c1f ;  /* 0x001c1f3418187589 */ /* 0x000f2800000e0000 */
[----:B------:R-:W-:Y:S04]  /*7b90*/  SHFL.IDX PT, R15, R15, R52, 0x1c1f ;  /* 0x001c1f340f0f7589 */ /* 0x000fe800000e0000 */
[----:B------:R-:W4:Y:S04]  /*7ba0*/  SHFL.IDX PT, R34, R34, R52, 0x1c1f ;  /* 0x001c1f3422227589 */ /* 0x000f2800000e0000 */
[----:B------:R-:W4:Y:S04]  /*7bb0*/  SHFL.IDX PT, R42, R42, R52, 0x1c1f ;  /* 0x001c1f342a2a7589 */ /* 0x000f2800000e0000 */
[----:B------:R-:W4:Y:S04]  /*7bc0*/  SHFL.IDX PT, R53, R26, R52, 0x1c1f ;  /* 0x001c1f341a357589 */ /* 0x000f2800000e0000 */
[----:B------:R-:W-:Y:S04]  /*7bd0*/  SHFL.IDX PT, R14, R31, R52, 0x1c1f ;  /* 0x001c1f341f0e7589 */ /* 0x000fe800000e0000 */
[----:B------:R-:W4:Y:S04]  /*7be0*/  SHFL.IDX PT, R20, R43, R52, 0x1c1f ;  /* 0x001c1f342b147589 */ /* 0x000f2800000e0000 */
[----:B------:R-:W-:Y:S04]  /*7bf0*/  SHFL.IDX PT, R27, R27, R52, 0x1c1f ;  /* 0x001c1f341b1b7589 */ /* 0x000fe800000e0000 */
[----:B------:R-:W-:Y:S04]  /*7c00*/  SHFL.IDX PT, R37, R36, R52, 0x1c1f ;  /* 0x001c1f3424257589 */ /* 0x000fe800000e0000 */
[----:B------:R-:W4:Y:S04]  /*7c10*/  SHFL.IDX PT, R35, R35, R52, 0x1c1f ;  /* 0x001c1f3423237589 */ /* 0x000f2800000e0000 */
[----:B------:R-:W4:Y:S04]  /*7c20*/  SHFL.IDX PT, R26, R45, R52, 0x1c1f ;  /* 0x001c1f342d1a7589 */ /* 0x000f2800000e0000 */
[----:B------:R-:W4:Y:S04]  /*7c30*/  SHFL.IDX PT, R83, R28, R52, 0x1c1f ;  /* 0x001c1f341c537589 */ /* 0x000f2800000e0000 */
[----:B------:R2:W4:Y:S04]  /*7c40*/  SHFL.IDX PT, R87, R29, R52, 0x1c1f ;  /* 0x001c1f341d577589 */ /* 0x00052800000e0000 */
[----:B------:R-:W4:Y:S04]  /*7c50*/  SHFL.IDX PT, R85, R30, R52, 0x1c1f ;  /* 0x001c1f341e557589 */ /* 0x000f2800000e0000 */
[----:B------:R-:W4:Y:S04]  /*7c60*/  SHFL.IDX PT, R28, R44, R52, 0x1c1f ;  /* 0x001c1f342c1c7589 */ /* 0x000f2800000e0000 */
[----:B------:R-:W4:Y:S04]  /*7c70*/  SHFL.IDX PT, R89, R32, R52, 0x1c1f ;  /* 0x001c1f3420597589 */ /* 0x000f2800000e0000 */
[----:B------:R4:W4:Y:S01]  /*7c80*/  SHFL.IDX PT, R88, R46, R52, 0x1c1f ;  /* 0x001c1f342e587589 */ /* 0x00092200000e0000 */
[----:B0-----:R-:W-:-:S02]  /*7c90*/  SEL R74, R72, R73, P0 ;  /* 0x00000049484a7207 */ /* 0x001fc40000000000 */
[----:B-1----:R-:W-:Y:S02]  /*7ca0*/  SEL R70, R71, R68, P0 ;  /* 0x0000004447467207 */ /* 0x002fe40000000000 */
[----:B------:R-:W-:Y:S02]  /*7cb0*/  SEL R72, R73, R72, P0 ;  /* 0x0000004849487207 */ /* 0x000fe40000000000 */
[----:B------:R-:W-:Y:S02]  /*7cc0*/  SEL R68, R68, R71, P0 ;  /* 0x0000004744447207 */ /* 0x000fe40000000000 */
[----:B--2---:R-:W-:Y:S02]  /*7cd0*/  SEL R29, R57, R62, P0 ;  /* 0x0000003e391d7207 */ /* 0x004fe40000000000 */
[----:B------:R-:W-:Y:S02]  /*7ce0*/  SEL R21, R62, R57, P0 ;  /* 0x000000393e157207 */ /* 0x000fe40000000000 */
[----:B---3--:R-:W-:-:S02]  /*7cf0*/  SEL R75, R49, R54, P0 ;  /* 0x00000036314b7207 */ /* 0x008fc40000000000 */
[----:B------:R-:W-:Y:S02]  /*7d00*/  SEL R73, R54, R49, P0 ;  /* 0x0000003136497207 */ /* 0x000fe40000000000 */
[----:B------:R-:W-:Y:S02]  /*7d10*/  SEL R71, R58, R41, P0 ;  /* 0x000000293a477207 */ /* 0x000fe40000000000 */
[----:B------:R-:W-:Y:S02]  /*7d20*/  SEL R69, R41, R58, P0 ;  /* 0x0000003a29457207 */ /* 0x000fe40000000000 */
[----:B----4-:R-:W-:Y:S02]  /*7d30*/  SEL R62, R60, R33, P0 ;  /* 0x000000213c3e7207 */ /* 0x010fe40000000000 */
        /* <DEDUP_REMOVED lines=40> */
[----:B------:R-:W-:Y:S01]  /*7fc0*/  SEL R34, R28, R11, P0 ;  /* 0x0000000b1c227207 */ /* 0x000fe20000000000 */
[----:B------:R0:W-:Y:S01]  /*7fd0*/  STSM.16.M88.4 [R10], R12 ;  /* 0x0000000c0a007844 */ /* 0x0001e20000000200 */
[----:B------:R-:W-:Y:S02]  /*7fe0*/  SEL R33, R4, R89, P0 ;  /* 0x0000005904217207 */ /* 0x000fe40000000000 */
[----:B------:R-:W-:Y:S02]  /*7ff0*/  SEL R31, R89, R4, P0 ;  /* 0x00000004591f7207 */ /* 0x000fe40000000000 */
[----:B------:R-:W-:-:S02]  /*8000*/  SEL R28, R7, R88, P0 ;  /* 0x00000058071c7207 */ /* 0x000fc40000000000 */
[----:B------:R-:W-:Y:S02]  /*8010*/  SEL R20, R88, R7, P0 ;  /* 0x0000000758147207 */ /* 0x000fe40000000000 */
[----:B------:R-:W-:Y:S02]  /*8020*/  F2FP.BF16.F32.PACK_AB R4, R59, R58 ;  /* 0x0000003a3b04723e */ /* 0x000fe400000010ff */
[----:B------:R-:W-:Y:S02]  /*8030*/  F2FP.BF16.F32.PACK_AB R5, R55, R54 ;  /* 0x000000363705723e */ /* 0x000fe400000010ff */
[----:B------:R-:W-:Y:S02]  /*8040*/  F2FP.BF16.F32.PACK_AB R6, R57, R56 ;  /* 0x000000383906723e */ /* 0x000fe400000010ff */
        /* <DEDUP_REMOVED lines=8> */
[----:B------:R-:W-:-:S02]  /*80d0*/  F2FP.BF16.F32.PACK_AB R14, R41, R40 ;  /* 0x00000028290e723e */ /* 0x000fc400000010ff */
[----:B------:R-:W-:Y:S02]  /*80e0*/  F2FP.BF16.F32.PACK_AB R15, R35, R34 ;  /* 0x00000022230f723e */ /* 0x000fe400000010ff */
[----:B-1----:R-:W-:Y:S02]  /*80f0*/  F2FP.BF16.F32.PACK_AB R24, R33, R32 ;  /* 0x000000202118723e */ /* 0x002fe400000010ff */
[----:B------:R-:W-:Y:S02]  /*8100*/  F2FP.BF16.F32.PACK_AB R25, R29, R28 ;  /* 0x0000001c1d19723e */ /* 0x000fe400000010ff */
[----:B------:R-:W-:Y:S02]  /*8110*/  F2FP.BF16.F32.PACK_AB R26, R31, R30 ;  /* 0x0000001e1f1a723e */ /* 0x000fe400000010ff */
[----:B------:R-:W-:Y:S01]  /*8120*/  F2FP.BF16.F32.PACK_AB R27, R21, R20 ;  /* 0x00000014151b723e */ /* 0x000fe200000010ff */
[----:B------:R-:W-:Y:S04]  /*8130*/  STSM.16.M88.4 [R38], R4 ;  /* 0x0000000426007844 */ /* 0x000fe80000000200 */
[----:B------:R0:W-:Y:S04]  /*8140*/  STSM.16.M88.4 [R79], R8 ;  /* 0x000000084f007844 */ /* 0x0001e80000000200 */
[----:B------:R1:W-:Y:S04]  /*8150*/  STSM.16.M88.4 [R80], R12 ;  /* 0x0000000c50007844 */ /* 0x0003e80000000200 */
[----:B------:R2:W-:Y:S01]  /*8160*/  STSM.16.M88.4 [R81], R24 ;  /* 0x0000001851007844 */ /* 0x0005e20000000200 */
[----:B------:R-:W-:-:S04]  /*8170*/  ISETP.NE.U32.AND P0, PT, RZ, UR10, PT ;  /* 0x0000000aff007c0c */ /* 0x000fc8000bf05070 */
[----:B------:R-:W-:Y:S01]  /*8180*/  ISETP.NE.AND.EX P0, PT, RZ, UR11, PT, P0 ;  /* 0x0000000bff007c0c */ /* 0x000fe2000bf05300 */
[----:B------:R-:W-:Y:S02]  /*8190*/  IMAD.U32 R82, RZ, RZ, UR8 ;  /* 0x00000008ff527e24 */ /* 0x000fe4000f8e00ff */
[----:B------:R-:W-:Y:S01]  /*81a0*/  IMAD.U32 R83, RZ, RZ, UR9 ;  /* 0x00000009ff537e24 */ /* 0x000fe2000f8e00ff */
[----:B------:R-:W-:Y:S08]  /*81b0*/  BAR.SYNC.DEFER_BLOCKING 0x1, 0x180 ;  /* 0x0046000000007b1d */ /* 0x000ff00000010000 */
[----:B0-----:R-:W0:Y:S01]  /*81c0*/  LDC R79, c[0x0][0xbe8] ;  /* 0x0002fa00ff4f7b82 */ /* 0x001e220000000800 */
[----:B------:R-:W-:Y:S01]  /*81d0*/  ULDC.64 UR8, c[0x0][0xc08] ;  /* 0x0003020000087ab9 */ /* 0x000fe20000000a00 */
[----:B------:R-:W3:Y:S01]  /*81e0*/  @P0 LDG.E R84, desc[UR52][R82.64] ;  /* 0x0000003452540981 */ /* 0x000ee2000c1e1900 */
[----:B------:R-:W-:Y:S01]  /*81f0*/  UISETP.NE.U32.AND UP0, UPT, UR8, URZ, UPT ;  /* 0x0000003f0800728c */ /* 0x000fe2000bf05070 */
[----:B0-----:R-:W-:-:S03]  /*8200*/  ISETP.NE.AND P1, PT, R79, 0x1, PT ;  /* 0x000000014f00780c */ /* 0x001fc60003f25270 */
[----:B------:R-:W-:Y:S01]  /*8210*/  UISETP.NE.AND.EX UP0, UPT, UR9, URZ, UPT, UP0 ;  /* 0x0000003f0900728c */ /* 0x000fe2000bf05300 */
[----:B------:R-:W-:-:S10]  /*8220*/  UMOV UR16, 0x9b8 ;  /* 0x000009b800107882 */ /* 0x000fd40000000000 */
[----:B------:R-:W-:Y:S01]  /*8230*/  @UP0 ULEA UR8, UP1, UR40, UR8, 0x2 ;  /* 0x0000000828080291 */ /* 0x000fe2000f82103f */
[----:B------:R-:W0:Y:S03]  /*8240*/  @P1 LDC R6, c[0x0][0xbec] ;  /* 0x0002fb00ff061b82 */ /* 0x000e260000000800 */
[----:B------:R-:W-:Y:S02]  /*8250*/  @UP0 ULEA.HI.X UR9, UR40, UR9, UR41, 0x2, UP1 ;  /* 0x0000000928090291 */ /* 0x000fe400088f1429 */
[----:B------:R-:W-:-:S03]  /*8260*/  UISETP.GT.AND UP1, UPT, UR45, 0x1, UPT ;  /* 0x000000012d00788c */ /* 0x000fc6000bf24270 */
[----:B------:R-:W4:Y:S01]  /*8270*/  @P1 LDC R9, c[0x0][0xbf0] ;  /* 0x0002fc00ff091b82 */ /* 0x000f220000000800 */
        /* <DEDUP_REMOVED lines=26> */
[----:B----4-:R-:W-:Y:S01]  /*8420*/  @P1 SHF.R.U32.HI R7, RZ, R9, R4 ;  /* 0x00000009ff071219 */ /* 0x010fe20000011604 */
        /* <DEDUP_REMOVED lines=10> */
[----:B------:R-:W-:Y:S01]  /*84d0*/  SHF.R.S32.HI R6, RZ, 0x1f, R9 ;  /* 0x0000001fff067819 */ /* 0x000fe20000011409 */
[----:B-1----:R-:W-:Y:S01]  /*84e0*/  IMAD.U32 R13, RZ, RZ, UR42 ;  /* 0x0000002aff0d7e24 */ /* 0x002fe2000f8e00ff */
        /* <DEDUP_REMOVED lines=21> */
.L_x_11192:
[----:B------:R-:W2:Y:S01]  /*8640*/  LDL R12, [R1+0x30] ;  /* 0x00003000010c7983 */ /* 0x000ea20000100800 */
[----:B------:R-:W0:Y:S03]  /*8650*/  S2R R4, SR_TID.X ;  /* 0x0000000000047919 */ /* 0x000e260000002100 */
[----:B------:R-:W-:Y:S04]  /*8660*/  SHFL.IDX PT, R5, R10, RZ, 0x1c1f ;  /* 0x001c1fff0a057589 */ /* 0x000fe800000e0000 */
[----:B------:R-:W-:Y:S04]  /*8670*/  SHFL.IDX PT, R6, R8, 0x1, 0x1c1f ;  /* 0x003c1f0008067f89 */ /* 0x000fe800000e0000 */
[----:B------:R-:W-:Y:S01]  /*8680*/  SHFL.IDX PT, R7, R10, 0x1, 0x1c1f ;  /* 0x003c1f000a077f89 */ /* 0x000fe200000e0000 */
[----:B0-----:R-:W-:-:S05]  /*8690*/  VIADD R14, R4, 0xffffff80 ;  /* 0xffffff80040e7836 */ /* 0x001fca0000000000 */
[----:B------:R-:W-:-:S04]  /*86a0*/  SHF.R.S32.HI R9, RZ, 0x1f, R14 ;  /* 0x0000001fff097819 */ /* 0x000fc8000001140e */
[----:B------:R-:W-:-:S04]  /*86b0*/  LEA.HI R9, R9, R14, RZ, 0x7 ;  /* 0x0000000e09097211 */ /* 0x000fc800078f38ff */
[----:B------:R-:W-:Y:S01]  /*86c0*/  LOP3.LUT R9, R9, 0xffffff80, RZ, 0xc0, !PT ;  /* 0xffffff8009097812 */ /* 0x000fe200078ec0ff */
[----:B------:R-:W0:Y:S04]  /*86d0*/  SHFL.IDX PT, R4, R8, RZ, 0x1c1f ;  /* 0x001c1fff08047589 */ /* 0x000e2800000e0000 */
[----:B------:R-:W-:Y:S02]  /*86e0*/  IMAD.IADD R9, R14, 0x1, -R9 ;  /* 0x000000010e097824 */ /* 0x000fe400078e0a09 */
[----:B-----5:R-:W-:-:S03]  /*86f0*/  IMAD R38, R38, R79, RZ ;  /* 0x0000004f26267224 */ /* 0x020fc600078e02ff */
[----:B------:R-:W-:Y:S02]  /*8700*/  LOP3.LUT P0, RZ, R9, 0x3, RZ, 0xc0, !PT ;  /* 0x0000000309ff7812 */ /* 0x000fe4000780c0ff */
[----:B------:R-:W-:Y:S01]  /*8710*/  PLOP3.LUT P3, PT, PT, PT, UP1, 0x80, 0x0 ;  /* 0x000000000000781c */ /* 0x000fe20003f6f018 */
[----:B--2---:R-:W-:-:S04]  /*8720*/  IMAD R13, R13, 0xc0, R12 ;  /* 0x000000c00d0d7824 */ /* 0x004fc800078e020c */
[C---:B------:R-:W-:Y:S01]  /*8730*/  VIADD R9, R13.reuse, 0x8 ;  /* 0x000000080d097836 */ /* 0x040fe20000000000 */
[----:B------:R-:W-:-:S04]  /*8740*/  ISETP.GE.OR P2, PT, R13, R38, P0 ;  /* 0x000000260d00720c */ /* 0x000fc80000746670 */
[----:B------:R-:W-:-:S09]  /*8750*/  ISETP.GE.OR P0, PT, R9, R38, P0 ;  /* 0x000000260900720c */ /* 0x000fd20000706670 */
[----:B0-----:R0:W-:Y:S01]  /*8760*/  @!P2 ST.E desc[UR52][R4.64], R0 ;  /* 0x000000000400a985 */ /* 0x0011e2000c101934 */
[----:B------:R-:W-:-:S03]  /*8770*/  ISETP.GE.AND P2, PT, R13, R38, PT ;  /* 0x000000260d00720c */ /* 0x000fc60003f46270 */
[----:B------:R0:W-:Y:S01]  /*8780*/  @!P0 ST.E desc[UR52][R6.64], R3 ;  /* 0x0000000306008985 */ /* 0x0001e2000c101934 */
[----:B------:R-:W-:Y:S01]  /*8790*/  ISETP.GE.AND P0, PT, R9, R38, PT ;  /* 0x000000260900720c */ /* 0x000fe20003f06270 */
[----:B------:R-:W-:-:S12]  /*87a0*/  @P3 BRA `(.L_x_11193) ;  /* 0x0000000800243947 */ /* 0x000fd80003800000 */
        /* <DEDUP_REMOVED lines=8> */
[----:B0-----:R-:W-:Y:S01]  /*8830*/  IMAD R3, R80, 0x20, R2 ;  /* 0x0000002050037824 */ /* 0x001fe200078e0202 */
[----:B------:R-:W-:-:S03]  /*8840*/  SHF.R.S32.HI R36, RZ, 0x1f, R81 ;  /* 0x0000001fff247819 */ /* 0x000fc60000011451 */
[----:B------:R-:W-:Y:S01]  /*8850*/  IMAD.WIDE R76, R3, 0x2, R76 ;  /* 0x00000002034c7825 */ /* 0x000fe200078e024c */
[----:B------:R-:W-:Y:S02]  /*8860*/  LEA.HI R36, R36, R81, RZ, 0x2 ;  /* 0x0000005124247211 */ /* 0x000fe400078f10ff */
[----:B------:R-:W-:Y:S02]  /*8870*/  IADD3 R3, P5, R76, 0x7800, RZ ;  /* 0x000078004c037810 */ /* 0x000fe40007fbe0ff */
[----:B------:R-:W-:Y:S02]  /*8880*/  LOP3.LUT R36, R36, 0xfffffffc, RZ, 0xc0, !PT ;  /* 0xfffffffc24247812 */ /* 0x000fe400078ec0ff */
[----:B------:R-:W-:Y:S01]  /*8890*/  LOP3.LUT R0, R3, 0x180, RZ, 0xc0, !PT ;  /* 0x0000018003007812 */ /* 0x000fe200078ec0ff */
[----:B------:R-:W-:Y:S01]  /*88a0*/  UIMAD UR7, UR12, UR10, URZ ;  /* 0x0000000a0c0772a4 */ /* 0x000fe2000f8e023f */
[----:B------:R-:W-:Y:S01]  /*88b0*/  IMAD.U32 R37, RZ, RZ, UR42 ;  /* 0x0000002aff257e24 */ /* 0x000fe2000f8e00ff */
[----:B------:R-:W-:Y:S01]  /*88c0*/  UIMAD.WIDE.U32 UR8, UR4, UR10, URZ ;  /* 0x0000000a040872a5 */ /* 0x000fe2000f8e003f */
[----:B------:R-:W-:Y:S01]  /*88d0*/  SHF.R.U64 R0, R0, 0x3, RZ ;  /* 0x0000000300007819 */ /* 0x000fe200000012ff */
[----:B------:R-:W-:Y:S01]  /*88e0*/  IMAD.IADD R36, R81, 0x1, -R36 ;  /* 0x0000000151247824 */ /* 0x000fe200078e0a24 */
[----:B------:R-:W-:Y:S01]  /*88f0*/  UIMAD UR7, UR4, UR11, UR7 ;  /* 0x0000000b040772a4 */ /* 0x000fe2000f8e0207 */
[----:B------:R-:W-:Y:S01]  /*8900*/  IADD3 R9, P0, R76, 0x1800, RZ ;  /* 0x000018004c097810 */ /* 0x000fe20007f1e0ff */
[----:B------:R-:W-:Y:S01]  /*8910*/  ULDC.64 UR12, c[0x0][0xaf0] ;  /* 0x0002bc00000c7ab9 */ /* 0x000fe20000000a00 */
[----:B------:R-:W-:Y:S01]  /*8920*/  LOP3.LUT R32, R0, R3, RZ, 0x3c, !PT ;  /* 0x0000000300207212 */ /* 0x000fe200078e3cff */
[----:B------:R-:W-:Y:S01]  /*8930*/  IMAD R0, R36, 0x60, R80 ;  /* 0x0000006024007824 */ /* 0x000fe200078e0250 */
[----:B------:R-:W-:Y:S01]  /*8940*/  UIADD3 UR9, UR9, UR7, URZ ;  /* 0x0000000709097290 */ /* 0x000fe2000fffe03f */
[C---:B------:R-:W-:Y:S01]  /*8950*/  IADD3 R13, P2, R76.reuse, 0x3000, RZ ;  /* 0x000030004c0d7810 */ /* 0x040fe20007f5e0ff */
[----:B------:R-:W-:Y:S01]  /*8960*/  ULDC.64 UR10, c[0x0][0xae8] ;  /* 0x0002ba00000a7ab9 */ /* 0x000fe20000000a00 */
[----:B------:R-:W-:Y:S01]  /*8970*/  IMAD R37, R37, 0xc0, R0 ;  /* 0x000000c025257824 */ /* 0x000fe200078e0200 */
[----:B------:R-:W-:Y:S01]  /*8980*/  USHF.R.S32.HI UR4, URZ, 0x1f, UR40 ;  /* 0x0000001f3f047899 */ /* 0x000fe20008011428 */
[C---:B------:R-:W-:Y:S01]  /*8990*/  IADD3 R25, P3, R76.reuse, 0x4800, RZ ;  /* 0x000048004c197810 */ /* 0x040fe20007f7e0ff */
[----:B------:R-:W-:Y:S01]  /*89a0*/  UIMAD.WIDE.U32 UR8, UR44, UR10, UR8 ;  /* 0x0000000a2c0872a5 */ /* 0x000fe2000f8e0008 */
[----:B------:R-:W-:Y:S01]  /*89b0*/  IADD3 R29, P4, R76, 0x6000, RZ ;  /* 0x000060004c1d7810 */ /* 0x000fe20007f9e0ff */
[----:B--2---:R-:W-:Y:S01]  /*89c0*/  @P1 IMAD.HI.U32 R0, R37, R20, RZ ;  /* 0x0000001425001227 */ /* 0x004fe200078e00ff */
[----:B------:R-:W-:Y:S01]  /*89d0*/  UIMAD UR4, UR4, UR12, URZ ;  /* 0x0000000c040472a4 */ /* 0x000fe2000f8e023f */
[----:B------:R-:W-:Y:S01]  /*89e0*/  LOP3.LUT R8, R9, 0x180, RZ, 0xc0, !PT ;  /* 0x0000018009087812 */ /* 0x000fe200078ec0ff */
[----:B------:R-:W-:Y:S01]  /*89f0*/  UIMAD UR9, UR44, UR11, UR9 ;  /* 0x0000000b2c0972a4 */ /* 0x000fe2000f8e0209 */
[----:B------:R-:W-:Y:S01]  /*8a00*/  LOP3.LUT R12, R13, 0x180, RZ, 0xc0, !PT ;  /* 0x000001800d0c7812 */ /* 0x000fe200078ec0ff */
[----:B------:R-:W-:Y:S01]  /*8a10*/  IMAD.X R33, RZ, RZ, R77, P5 ;  /* 0x000000ffff217224 */ /* 0x000fe200028e064d */
[----:B------:R-:W-:-:S02]  /*8a20*/  LOP3.LUT R24, R25, 0x180, RZ, 0xc0, !PT ;  /* 0x0000018019187812 */ /* 0x000fc400078ec0ff */
[----:B------:R-:W-:Y:S01]  /*8a30*/  LOP3.LUT R28, R29, 0x180, RZ, 0xc0, !PT ;  /* 0x000001801d1c7812 */ /* 0x000fe200078ec0ff */
[----:B------:R-:W-:Y:S01]  /*8a40*/  IMAD.MOV.U32 R3, RZ, RZ, R37 ;  /* 0x000000ffff037224 */ /* 0x000fe200078e0025 */
[----:B------:R-:W-:Y:S01]  /*8a50*/  LOP3.LUT R5, R76, 0x180, RZ, 0xc0, !PT ;  /* 0x000001804c057812 */ /* 0x000fe200078ec0ff */
[----:B------:R-:W-:Y:S01]  /*8a60*/  UIMAD UR4, UR40, UR13, UR4 ;  /* 0x0000000d280472a4 */ /* 0x000fe2000f8e0204 */
[----:B---3--:R-:W-:Y:S01]  /*8a70*/  @P1 SHF.R.U32.HI R3, RZ, R21, R0 ;  /* 0x00000015ff031219 */ /* 0x008fe20000011600 */
[----:B------:R-:W-:Y:S01]  /*8a80*/  UIMAD.WIDE.U32 UR40, UR40, UR12, UR8 ;  /* 0x0000000c282872a5 */ /* 0x000fe2000f8e0008 */
[----:B------:R-:W-:Y:S01]  /*8a90*/  SHF.R.U64 R8, R8, 0x3, RZ ;  /* 0x0000000308087819 */ /* 0x000fe200000012ff */
[----:B------:R-:W5:Y:S01]  /*8aa0*/  LD.E.128 R32, desc[UR52][R32.64] ;  /* 0x0000003420207980 */ /* 0x000f62000c101d00 */
[----:B------:R-:W-:Y:S02]  /*8ab0*/  SHF.R.U64 R12, R12, 0x3, RZ ;  /* 0x000000030c0c7819 */ /* 0x000fe400000012ff */
[----:B------:R-:W-:-:S02]  /*8ac0*/  SHF.R.U64 R24, R24, 0x3, RZ ;  /* 0x0000000318187819 */ /* 0x000fc400000012ff */
[----:B------:R-:W-:Y:S02]  /*8ad0*/  SHF.R.U64 R28, R28, 0x3, RZ ;  /* 0x000000031c1c7819 */ /* 0x000fe400000012ff */
        /* <DEDUP_REMOVED lines=18> */
[----:B------:R0:W5:Y:S01]  /*8c00*/  LD.E.128 R4, desc[UR52][R76.64] ;  /* 0x000000344c047980 */ /* 0x000162000c101d00 */
[----:B------:R-:W-:Y:S02]  /*8c10*/  IMAD.U32 R20, RZ, RZ, UR40 ;  /* 0x00000028ff147e24 */ /* 0x000fe4000f8e00ff */
[----:B------:R-:W-:Y:S01]  /*8c20*/  IMAD.U32 R21, RZ, RZ, UR4 ;  /* 0x00000004ff157e24 */ /* 0x000fe2000f8e00ff */
[----:B------:R-:W5:Y:S01]  /*8c30*/  LD.E.128 R12, desc[UR52][R12.64] ;  /* 0x000000340c0c7980 */ /* 0x000f62000c101d00 */
[C---:B------:R-:W-:Y:S01]  /*8c40*/  IMAD R37, R3.reuse, UR9, R0 ;  /* 0x0000000903257c24 */ /* 0x040fe2000f8e0200 */
[----:B------:R-:W-:Y:S02]  /*8c50*/  SHF.R.S32.HI R0, RZ, 0x1f, R79 ;  /* 0x0000001fff007819 */ /* 0x000fe4000001144f */
[----:B------:R-:W5:Y:S01]  /*8c60*/  LD.E.128 R24, desc[UR52][R24.64] ;  /* 0x0000003418187980 */ /* 0x000f62000c101d00 */
[----:B------:R-:W-:Y:S01]  /*8c70*/  IMAD.WIDE.U32 R20, R3, UR8, R20 ;  /* 0x0000000803147c25 */ /* 0x000fe2000f8e0014 */
[----:B------:R-:W-:-:S02]  /*8c80*/  ULDC.64 UR8, c[0x0][0xad8] ;  /* 0x0002b60000087ab9 */ /* 0x000fc40000000a00 */
[----:B------:R-:W5:Y:S01]  /*8c90*/  LD.E.128 R28, desc[UR52][R28.64] ;  /* 0x000000341c1c7980 */ /* 0x000f62000c101d00 */
[----:B------:R-:W-:Y:S01]  /*8ca0*/  IMAD.U32 R45, RZ, RZ, UR42 ;  /* 0x0000002aff2d7e24 */ /* 0x000fe2000f8e00ff */
[----:B------:R-:W-:Y:S01]  /*8cb0*/  @!PT LDS RZ, [RZ] ;  /* 0x00000000fffff984 */ /* 0x000fe20000000800 */
[----:B------:R-:W-:Y:S01]  /*8cc0*/  @!PT LDS RZ, [RZ] ;  /* 0x00000000fffff984 */ /* 0x000fe20000000800 */
[----:B------:R-:W-:Y:S01]  /*8cd0*/  @!PT LDS RZ, [RZ] ;  /* 0x00000000fffff984 */ /* 0x000fe20000000800 */
[----:B------:R-:W-:Y:S01]  /*8ce0*/  @!PT LDS RZ, [RZ] ;  /* 0x00000000fffff984 */ /* 0x000fe20000000800 */
[----:B------:R1:W-:Y:S06]  /*8cf0*/  MEMBAR.ALL.CTA ;  /* 0x0000000000007992 */ /* 0x0003ec0000008000 */
[----:B-1----:R-:W1:Y:S01]  /*8d00*/  FENCE.VIEW.ASYNC.S ;  /* 0x00000000000073c6 */ /* 0x002e620000000000 */
[----:B------:R-:W-:Y:S02]  /*8d10*/  IMAD.IADD R21, R21, 0x1, R37 ;  /* 0x0000000115157824 */ /* 0x000fe400078e0225 */
[----:B------:R-:W-:-:S02]  /*8d20*/  IMAD R0, R0, UR8, RZ ;  /* 0x0000000800007c24 */ /* 0x000fc4000f8e02ff */
[----:B------:R-:W-:Y:S02]  /*8d30*/  IMAD R45, R45, 0xc0, R80 ;  /* 0x000000c02d2d7824 */ /* 0x000fe400078e0250 */
[C---:B------:R-:W-:Y:S02]  /*8d40*/  IMAD R3, R79.reuse, UR9, R0 ;  /* 0x000000094f037c24 */ /* 0x040fe4000f8e0200 */
[----:B------:R-:W-:Y:S01]  /*8d50*/  IMAD.WIDE.U32 R20, R79, UR8, R20 ;  /* 0x000000084f147c25 */ /* 0x000fe2000f8e0014 */
[----:B------:R-:W-:Y:S01]  /*8d60*/  ISETP.GE.AND P0, PT, R45, R38, PT ;  /* 0x000000262d00720c */ /* 0x000fe20003f06270 */
[----:B------:R-:W-:Y:S02]  /*8d70*/  ULDC.64 UR8, c[0x0][0xa80] ;  /* 0x0002a00000087ab9 */ /* 0x000fe40000000a00 */
[----:B------:R-:W-:Y:S01]  /*8d80*/  IMAD.IADD R3, R21, 0x1, R3 ;  /* 0x0000000115037824 */ /* 0x000fe200078e0203 */
[----:B------:R-:W-:Y:S01]  /*8d90*/  LEA R0, P1, R20, UR8, 0x1 ;  /* 0x0000000814007c11 */ /* 0x000fe2000f8208ff */
[----:B------:R-:W-:-:S03]  /*8da0*/  VIADD R78, R78, 0x19c20 ;  /* 0x00019c204e4e7836 */ /* 0x000fc60000000000 */
[----:B------:R-:W-:Y:S02]  /*8db0*/  LEA.HI.X R44, R20, UR9, R3, 0x1, P1 ;  /* 0x00000009142c7c11 */ /* 0x000fe400088f0c03 */
[----:B------:R-:W-:Y:S01]  /*8dc0*/  PRMT R78, RZ, 0x654, R78 ;  /* 0x00000654ff4e7816 */ /* 0x000fe2000000004e */
[----:B-1----:R0:W1:Y:S01]  /*8dd0*/  SHFL.IDX PT, R36, R0, RZ, 0x1c1f ;  /* 0x001c1fff00247589 */ /* 0x00206200000e0000 */
[----:B------:R-:W-:Y:S02]  /*8de0*/  BSSY B1, `(.L_x_11194) ;  /* 0x0000012000017945 */ /* 0x000fe40003800000 */
[----:B------:R0:W-:Y:S01]  /*8df0*/  SYNCS.ARRIVE.TRANS64.RED.A1T0 RZ, [R78+URZ], RZ ;  /* 0x000000ff4eff79a7 */ /* 0x0001e2000810043f */
        /* <DEDUP_REMOVED lines=9> */
[C---:B------:R-:W-:Y:S02]  /*8e90*/  @!P2 LEA R42, P4, R17.reuse, R36, 0x1 ;  /* 0x00000024112aa211 */ /* 0x040fe400078808ff */
[----:B--2---:R-:W-:Y:S01]  /*8ea0*/  @!P0 IMAD.WIDE R20, R2, 0x2, R36 ;  /* 0x0000000202148825 */ /* 0x004fe200078e0224 */
[-C--:B------:R-:W-:Y:S02]  /*8eb0*/  @!P1 LEA.HI.X R41, R16, R37.reuse, R47, 0x1, P3 ;  /* 0x0000002510299211 */ /* 0x080fe400018f0c2f */
[----:B------:R-:W-:Y:S02]  /*8ec0*/  @!P2 LEA.HI.X R43, R17, R37, R46, 0x1, P4 ;  /* 0x00000025112ba211 */ /* 0x000fe400020f0c2e */
[----:B-----5:R3:W-:Y:S04]  /*8ed0*/  @!P0 ST.E.128 desc[UR52][R20.64], R4 ;  /* 0x0000000414008985 */ /* 0x0207e8000c101d34 */
[----:B------:R3:W-:Y:S04]  /*8ee0*/  @!P1 ST.E.128 desc[UR52][R40.64], R12 ;  /* 0x0000000c28009985 */ /* 0x0007e8000c101d34 */
[----:B------:R3:W-:Y:S02]  /*8ef0*/  @!P2 ST.E.128 desc[UR52][R42.64], R28 ;  /* 0x0000001c2a00a985 */ /* 0x0007e4000c101d34 */
.L_x_11195:
[----:B------:R-:W-:Y:S05]  /*8f00*/  BSYNC B1 ;  /* 0x0000000000017941 */ /* 0x000fea0003800000 */
.L_x_11194:
[----:B------:R-:W-:Y:S01]  /*8f10*/  VIADD R3, R45, 0x60 ;  /* 0x000000602d037836 */ /* 0x000fe20000000000 */
[----:B---3-5:R3:W4:Y:S04]  /*8f20*/  SHFL.IDX PT, R7, R44, 0x1, 0x1c1f ;  /* 0x003c1f002c077f89 */ /* 0x02872800000e0000 */
[----:B------:R-:W-:Y:S01]  /*8f30*/  ISETP.GE.AND P0, PT, R3, R38, PT ;  /* 0x000000260300720c */ /* 0x000fe20003f06270 */
[----:B------:R3:W0:-:S12]  /*8f40*/  SHFL.IDX PT, R6, R0, 0x1, 0x1c1f ;  /* 0x003c1f0000067f89 */ /* 0x00061800000e0000 */
[----:B---3--:R-:W-:Y:S05]  /*8f50*/  @P0 BRA `(.L_x_11196) ;  /* 0x0000001400a40947 */ /* 0x008fea0003800000 */
[----:B------:R-:W-:Y:S02]  /*8f60*/  ULDC UR4, c[0x0][0xac8] ;  /* 0x0002b20000047ab9 */ /* 0x000fe40000000800 */
[----:B------:R-:W-:Y:S02]  /*8f70*/  ISETP.GE.AND P2, PT, R16, UR4, PT ;  /* 0x0000000410007c0c */ /* 0x000fe4000bf46270 */
[----:B------:R-:W-:-:S11]  /*8f80*/  ISETP.GE.AND P1, PT, R2, UR4, PT ;  /* 0x0000000402007c0c */ /* 0x000fd6000bf26270 */
[----:B0-----:R-:W-:Y:S02]  /*8f90*/  @!P2 LEA R12, P0, R16, R6, 0x1 ;  /* 0x00000006100ca211 */ /* 0x001fe400078008ff */
[----:B----4-:R-:W-:Y:S02]  /*8fa0*/  @!P1 IMAD.WIDE R4, R2, 0x2, R6 ;  /* 0x0000000202049825 */ /* 0x010fe400078e0206 */
        /* <DEDUP_REMOVED lines=9> */
.L_x_11193:
[----:B------:R1:W5:Y:S01]  /*9040*/  LDL R85, [R1+0x4] ;  /* 0x0000040001557983 */ /* 0x0003620000100800 */
[----:B------:R-:W-:Y:S01]  /*9050*/  ULDC.64 UR10, c[0x0][0xb08] ;  /* 0x0002c200000a7ab9 */ /* 0x000fe20000000a00 */
[----:B0-----:R-:W0:Y:S02]  /*9060*/  @P1 LDC R0, c[0x0][0xbec] ;  /* 0x0002fb00ff001b82 */ /* 0x001e240000000800 */
[----:B------:R1:W5:Y:S04]  /*9070*/  LDL R84, [R1+0x2c] ;  /* 0x00002c0001547983 */ /* 0x0003680000100800 */
[----:B------:R1:W5:Y:S01]  /*9080*/  LDL R83, [R1] ;  /* 0x0000000001537983 */ /* 0x0003620000100800 */
[----:B------:R-:W-:Y:S01]  /*9090*/  UIMAD UR7, UR12, UR10, URZ ;  /* 0x0000000a0c0772a4 */ /* 0x000fe2000f8e023f */
[----:B------:R-:W2:Y:S01]  /*90a0*/  @P1 LDC R5, c[0x0][0xbf0] ;  /* 0x0002fc00ff051b82 */ /* 0x000ea20000000800 */
[----:B------:R-:W-:Y:S01]  /*90b0*/  UIMAD.WIDE.U32 UR8, UR4, UR10, URZ ;  /* 0x0000000a040872a5 */ /* 0x000fe2000f8e003f */
[----:B------:R-:W-:Y:S01]  /*90c0*/  IMAD.MOV.U32 R3, RZ, RZ, R11 ;  /* 0x000000ffff037224 */ /* 0x000fe200078e000b */
[----:B------:R-:W-:Y:S01]  /*90d0*/  UIMAD UR7, UR4, UR11, UR7 ;  /* 0x0000000b040772a4 */ /* 0x000fe2000f8e0207 */
[----:B------:R-:W-:Y:S01]  /*90e0*/  VIADD R78, R78, 0x19c20 ;  /* 0x00019c204e4e7836 */ /* 0x000fe20000000000 */
[----:B------:R-:W-:Y:S01]  /*90f0*/  USHF.R.S32.HI UR4, URZ, 0x1f, UR40 ;  /* 0x0000001f3f047899 */ /* 0x000fe20008011428 */
[----:B------:R-:W-:Y:S01]  /*9100*/  BSSY B1, `(.L_x_11197) ;  /* 0x0000063000017945 */ /* 0x000fe20003800000 */
[----:B------:R-:W-:Y:S01]  /*9110*/  UIADD3 UR9, UR9, UR7, URZ ;  /* 0x0000000709097290 */ /* 0x000fe2000fffe03f */
[----:B------:R-:W-:Y:S01]  /*9120*/  SHF.R.S32.HI R26, RZ, 0x1f, R18 ;  /* 0x0000001fff1a7819 */ /* 0x000fe20000011412 */
[----:B------:R-:W-:Y:S01]  /*9130*/  ULDC.64 UR10, c[0x0][0xb38] ;  /* 0x0002ce00000a7ab9 */ /* 0x000fe20000000a00 */
[----:B------:R-:W-:Y:S01]  /*9140*/  PRMT R78, RZ, 0x654, R78 ;  /* 0x00000654ff4e7816 */ /* 0x000fe2000000004e */
[----:B------:R-:W-:Y:S01]  /*9150*/  UIMAD.WIDE.U32 UR8, UR44, UR10, UR8 ;  /* 0x0000000a2c0872a5 */ /* 0x000fe2000f8e0008 */
[----:B------:R-:W-:-:S02]  /*9160*/  SHF.R.S32.HI R27, RZ, 0x1f, R19 ;  /* 0x0000001fff1b7819 */ /* 0x000fc40000011413 */
[----:B------:R1:W-:Y:S01]  /*9170*/  SYNCS.ARRIVE.TRANS64.RED.A1T0 RZ, [R78+URZ], RZ ;  /* 0x000000ff4eff79a7 */ /* 0x0003e2000810043f */
[----:B------:R-:W-:Y:S01]  /*9180*/  UIMAD UR9, UR44, UR11, UR9 ;  /* 0x0000000b2c0972a4 */ /* 0x000fe2000f8e0209 */
[----:B0-----:R-:W-:Y:S01]  /*9190*/  @P1 IMAD.HI.U32 R0, R11, R0, RZ ;  /* 0x000000000b001227 */ /* 0x001fe200078e00ff */
[----:B------:R-:W-:Y:S01]  /*91a0*/  SHF.R.S32.HI R38, RZ, 0x1f, R22 ;  /* 0x0000001fff267819 */ /* 0x000fe20000011416 */
[----:B------:R-:W-:Y:S01]  /*91b0*/  ULDC.64 UR10, c[0x0][0xb40] ;  /* 0x0002d000000a7ab9 */ /* 0x000fe20000000a00 */
[----:B------:R-:W-:Y:S01]  /*91c0*/  SHF.R.S32.HI R76, RZ, 0x1f, R23 ;  /* 0x0000001fff4c7819 */ /* 0x000fe20000011417 */
[----:B------:R-:W-:Y:S01]  /*91d0*/  UIMAD UR4, UR4, UR10, URZ ;  /* 0x0000000a040472a4 */ /* 0x000fe2000f8e023f */
[----:B------:R-:W-:Y:S02]  /*91e0*/  SHF.R.S32.HI R24, RZ, 0x1f, R152 ;  /* 0x0000001fff187819 */ /* 0x000fe40000011498 */
[----:B------:R-:W-:Y:S01]  /*91f0*/  SHF.R.S32.HI R25, RZ, 0x1f, R153 ;  /* 0x0000001fff197819 */ /* 0x000fe20000011499 */
[----:B------:R-:W-:Y:S01]  /*9200*/  UIMAD UR4, UR40, UR11, UR4 ;  /* 0x0000000b280472a4 */ /* 0x000fe2000f8e0204 */
[----:B--2---:R-:W-:Y:S01]  /*9210*/  @P1 SHF.R.U32.HI R3, RZ, R5, R0 ;  /* 0x00000005ff031219 */ /* 0x004fe20000011600 */
[----:B------:R-:W-:Y:S01]  /*9220*/  UIMAD.WIDE.U32 UR40, UR40, UR10, UR8 ;  /* 0x0000000a282872a5 */ /* 0x000fe2000f8e0008 */
[----:B------:R-:W-:-:S02]  /*9230*/  SHF.R.S32.HI R77, RZ, 0x1f, R154 ;  /* 0x0000001fff4d7819 */ /* 0x000fc4000001149a */
[----:B------:R-:W-:Y:S01]  /*9240*/  ULDC.64 UR10, c[0x0][0xb48] ;  /* 0x0002d200000a7ab9 */ /* 0x000fe20000000a00 */
[----:B------:R-:W-:Y:S01]  /*9250*/  UIADD3 UR9, UR41, UR4, URZ ;  /* 0x0000000429097290 */ /* 0x000fe2000fffe03f */
[--C-:B------:R-:W-:Y:S01]  /*9260*/  SHF.R.S32.HI R0, RZ, 0x1f, R3.reuse ;  /* 0x0000001fff007819 */ /* 0x100fe20000011403 */
[----:B------:R-:W-:Y:S01]  /*9270*/  IMAD.MOV R4, RZ, RZ, -R3 ;  /* 0x000000ffff047224 */ /* 0x000fe200078e0a03 */
[----:B------:R-:W-:Y:S01]  /*9280*/  UMOV UR8, UR40 ;  /* 0x0000002800087c82 */ /* 0x000fe20008000000 */
[----:B------:R-:W-:Y:S01]  /*9290*/  SHF.R.S32.HI R80, RZ, 0x1f, R155 ;  /* 0x0000001fff507819 */ /* 0x000fe2000001149b */
[----:B------:R-:W-:Y:S01]  /*92a0*/  UIMAD.WIDE.U32 UR8, UR43, UR10, UR8 ;  /* 0x0000000a2b0872a5 */ /* 0x000fe2000f8e0008 */
[----:B------:R-:W-:Y:S01]  /*92b0*/  IMAD R79, R79, R4, R11 ;  /* 0x000000044f4f7224 */ /* 0x000fe200078e020b */
[----:B------:R-:W-:Y:S02]  /*92c0*/  SHF.R.S32.HI R81, RZ, 0x1f, R156 ;  /* 0x0000001fff517819 */ /* 0x000fe4000001149c */
[----:B------:R-:W-:Y:S01]  /*92d0*/  UIMAD UR43, UR43, UR11, UR9 ;  /* 0x0000000b2b2b72a4 */ /* 0x000fe2000f8e0209 */
[----:B------:R-:W-:Y:S01]  /*92e0*/  SHF.R.S32.HI R82, RZ, 0x1f, R157 ;  /* 0x0000001fff527819 */ /* 0x000fe2000001149d */
[----:B------:R-:W-:Y:S01]  /*92f0*/  IMAD.U32 R5, RZ, RZ, UR9 ;  /* 0x00000009ff057e24 */ /* 0x000fe2000f8e00ff */
[----:B------:R-:W-:Y:S01]  /*9300*/  ULDC.64 UR10, c[0x0][0xb30] ;  /* 0x0002cc00000a7ab9 */ /* 0x000fe20000000a00 */
[----:B------:R-:W-:Y:S01]  /*9310*/  IMAD.U32 R4, RZ, RZ, UR8 ;  /* 0x00000008ff047e24 */ /* 0x000fe2000f8e00ff */
[----:B------:R-:W-:Y:S01]  /*9320*/  ULDC.64 UR8, c[0x0][0xb28] ;  /* 0x0002ca0000087ab9 */ /* 0x000fe20000000a00 */
[----:B------:R-:W-:-:S02]  /*9330*/  IMAD R0, R0, UR10, RZ ;  /* 0x0000000a00007c24 */ /* 0x000fc4000f8e02ff */
        /* <DEDUP_REMOVED lines=13> */
[----:B------:R1:W2:Y:S01]  /*9410*/  SHFL.IDX PT, R7, R3, RZ, 0x1c1f ;  /* 0x001c1fff03077589 */ /* 0x0002a200000e0000 */
[----:B------:R-:W-:Y:S05]  /*9420*/  @P2 BRA `(.L_x_11198) ;  /* 0x0000000000c02947 */ /* 0x000fea0003800000 */
[----:B------:R-:W-:Y:S02]  /*9430*/  ULDC UR4, c[0x0][0xac8] ;  /* 0x0002b20000047ab9 */ /* 0x000fe40000000800 */
[----:B-----5:R-:W-:Y:S02]  /*9440*/  ISETP.GE.AND P1, PT, R85, UR4, PT ;  /* 0x0000000455007c0c */ /* 0x020fe4000bf26270 */
[----:B------:R-:W-:Y:S02]  /*9450*/  ISETP.GE.AND P2, PT, R83, UR4, PT ;  /* 0x0000000453007c0c */ /* 0x000fe4000bf46270 */
[----:B------:R-:W-:Y:S02]  /*9460*/  ISETP.GE.AND P5, PT, R157, UR4, PT ;  /* 0x000000049d007c0c */ /* 0x000fe4000bfa6270 */
[----:B------:R-:W-:-:S07]  /*9470*/  ISETP.GE.AND P4, PT, R156, UR4, PT ;  /* 0x000000049c007c0c */ /* 0x000fce000bf86270 */
[----:B0-2---:R-:W-:Y:S02]  /*9480*/  @!P1 IMAD.WIDE R4, R85, 0x4, R6 ;  /* 0x0000000455049825 */ /* 0x005fe400078e0206 */
        /* <DEDUP_REMOVED lines=9> */
[----:B------:R-:W-:Y:S01]  /*9520*/  ISETP.GE.AND P3, PT, R153, UR4, PT ;  /* 0x0000000499007c0c */ /* 0x000fe2000bf66270 */
[----:B------:R3:W-:Y:S01]  /*9530*/  @!P5 ST.E.64 desc[UR52][R10.64], R66 ;  /* 0x000000420a00d985 */ /* 0x0007e2000c101b34 */
[----:B------:R-:W-:Y:S02]  /*9540*/  @!P4 LEA.HI.X R13, R156, R7, R81, 0x2, P6 ;  /* 0x000000079c0dc211 */ /* 0x000fe400030f1451 */
[----:B------:R-:W-:-:S03]  /*9550*/  @!P1 LEA R14, P5, R155, R6, 0x2 ;  /* 0x000000069b0e9211 */ /* 0x000fc600078a10ff */
[----:B------:R4:W-:Y:S01]  /*9560*/  @!P4 ST.E.64 desc[UR52][R12.64], R64 ;  /* 0x000000400c00c985 */ /* 0x0009e2000c101b34 */
[-C--:B------:R-:W-:Y:S02]  /*9570*/  @!P1 LEA.HI.X R15, R155, R7.reuse, R80, 0x2, P5 ;  /* 0x000000079b0f9211 */ /* 0x080fe400028f1450 */
[----:B------:R-:W-:Y:S02]  /*9580*/  ISETP.GE.AND P4, PT, R152, UR4, PT ;  /* 0x0000000498007c0c */ /* 0x000fe4000bf86270 */
[CC--:B0-----:R-:W-:Y:S01]  /*9590*/  @!P2 LEA R4, P6, R154.reuse, R6.reuse, 0x2 ;  /* 0x000000069a04a211 */ /* 0x0c1fe200078c10ff */
[----:B------:R0:W-:Y:S01]  /*95a0*/  @!P1 ST.E.64 desc[UR52][R14.64], R58 ;  /* 0x0000003a0e009985 */ /* 0x0001e2000c101b34 */
[----:B------:R-:W-:Y:S02]  /*95b0*/  ISETP.GE.AND P1, PT, R23, UR4, PT ;  /* 0x0000000417007c0c */ /* 0x000fe4000bf26270 */
[----:B--2---:R-:W-:Y:S02]  /*95c0*/  @!P3 LEA R8, P5, R153, R6, 0x2 ;  /* 0x000000069908b211 */ /* 0x004fe400078a10ff */
        /* <DEDUP_REMOVED lines=11> */
[----:B------:R-:W-:Y:S02]  /*9680*/  @!P1 LEA.HI.X R13, R23, R7, R76, 0x2, P2 ;  /* 0x00000007170d9211 */ /* 0x000fe400010f144c */
[----:B0-----:R-:W-:-:S03]  /*9690*/  @!P5 LEA R14, P2, R22, R6, 0x2 ;  /* 0x00000006160ed211 */ /* 0x001fc600078410ff */
        /* <DEDUP_REMOVED lines=9> */
.L_x_11198:
[----:B------:R-:W-:Y:S05]  /*9730*/  BSYNC B1 ;  /* 0x0000000000017941 */ /* 0x000fea0003800000 */
.L_x_11197:
[----:B--23--:R2:W3:Y:S04]  /*9740*/  SHFL.IDX PT, R7, R3, 0x1, 0x1c1f ;  /* 0x003c1f0003077f89 */ /* 0x00c4e800000e0000 */
[----:B0-----:R2:W0:Y:S01]  /*9750*/  SHFL.IDX PT, R6, R0, 0x1, 0x1c1f ;  /* 0x003c1f0000067f89 */ /* 0x00142200000e0000 */
[----:B------:R-:W-:Y:S05]  /*9760*/  @P0 BRA `(.L_x_11196) ;  /* 0x0000000c00a00947 */ /* 0x000fea0003800000 */
[----:B------:R-:W-:Y:S02]  /*9770*/  ULDC UR4, c[0x0][0xac8] ;  /* 0x0002b20000047ab9 */ /* 0x000fe40000000800 */
[----:B-----5:R-:W-:Y:S02]  /*9780*/  ISETP.GE.AND P5, PT, R83, UR4, PT ;  /* 0x0000000453007c0c */ /* 0x020fe4000bfa6270 */
[----:B------:R-:W-:Y:S02]  /*9790*/  ISETP.GE.AND P1, PT, R85, UR4, PT ;  /* 0x0000000455007c0c */ /* 0x000fe4000bf26270 */
[----:B------:R-:W-:Y:S02]  /*97a0*/  ISETP.GE.AND P2, PT, R157, UR4, PT ;  /* 0x000000049d007c0c */ /* 0x000fe4000bf46270 */
[----:B------:R-:W-:Y:S02]  /*97b0*/  ISETP.GE.AND P4, PT, R156, UR4, PT ;  /* 0x000000049c007c0c */ /* 0x000fe4000bf86270 */
[----:B------:R-:W-:-:S05]  /*97c0*/  ISETP.GE.AND P3, PT, R155, UR4, PT ;  /* 0x000000049b007c0c */ /* 0x000fca000bf66270 */
[-C--:B0-----:R-:W-:Y:S02]  /*97d0*/  @!P5 LEA R8, P0, R83, R6.reuse, 0x2 ;  /* 0x000000065308d211 */ /* 0x081fe400078010ff */
[----:B---3--:R-:W-:Y:S02]  /*97e0*/  @!P1 IMAD.WIDE R4, R85, 0x4, R6 ;  /* 0x0000000455049825 */ /* 0x008fe400078e0206 */
[----:B------:R-:W-:Y:S02]  /*97f0*/  @!P5 LEA.HI.X R9, R83, R7, R84, 0x2, P0 ;  /* 0x000000075309d211 */ /* 0x000fe400000f1454 */
[----:B------:R-:W-:Y:S01]  /*9800*/  ISETP.GE.AND P0, PT, R154, UR4, PT ;  /* 0x000000049a007c0c */ /* 0x000fe2000bf06270 */
[----:B------:R0:W-:Y:S01]  /*9810*/  @!P1 ST.E.64 desc[UR52][R4.64], R70 ;  /* 0x0000004604009985 */ /* 0x0001e2000c101b34 */
[-C--:B------:R-:W-:Y:S02]  /*9820*/  @!P2 LEA R10, P1, R157, R6.reuse, 0x2 ;  /* 0x000000069d0aa211 */ /* 0x080fe400078210ff */
[-C--:B------:R-:W-:Y:S01]  /*9830*/  @!P3 LEA R14, P6, R155, R6.reuse, 0x2 ;  /* 0x000000069b0eb211 */ /* 0x080fe200078c10ff */
[----:B------:R3:W-:Y:S01]  /*9840*/  @!P5 ST.E.64 desc[UR52][R8.64], R68 ;  /* 0x000000440800d985 */ /* 0x0007e2000c101b34 */
[----:B------:R-:W-:-:S02]  /*9850*/  @!P4 LEA R12, P5, R156, R6, 0x2 ;  /* 0x000000069c0cc211 */ /* 0x000fc400078a10ff */
[-C--:B------:R-:W-:Y:S02]  /*9860*/  @!P2 LEA.HI.X R11, R157, R7.reuse, R82, 0x2, P1 ;  /* 0x000000079d0ba211 */ /* 0x080fe400008f1452 */
[-C--:B------:R-:W-:Y:S02]  /*9870*/  @!P4 LEA.HI.X R13, R156, R7.reuse, R81, 0x2, P5 ;  /* 0x000000079c0dc211 */ /* 0x080fe400028f1451 */
[----:B------:R-:W-:Y:S01]  /*9880*/  ISETP.GE.AND P1, PT, R153, UR4, PT ;  /* 0x0000000499007c0c */ /* 0x000fe2000bf26270 */
[----:B------:R4:W-:Y:S01]  /*9890*/  @!P2 ST.E.64 desc[UR52][R10.64], R62 ;  /* 0x0000003e0a00a985 */ /* 0x0009e2000c101b34 */
[----:B------:R-:W-:Y:S02]  /*98a0*/  @!P3 LEA.HI.X R15, R155, R7, R80, 0x2, P6 ;  /* 0x000000079b0fb211 */ /* 0x000fe400030f1450 */
[----:B------:R-:W-:Y:S01]  /*98b0*/  ISETP.GE.AND P2, PT, R152, UR4, PT ;  /* 0x0000000498007c0c */ /* 0x000fe2000bf46270 */
[----:B------:R1:W-:Y:S01]  /*98c0*/  @!P4 ST.E.64 desc[UR52][R12.64], R60 ;  /* 0x0000003c0c00c985 */ /* 0x0003e2000c101b34 */
[----:B0-----:R-:W-:-:S02]  /*98d0*/  @!P0 LEA R4, P4, R154, R6, 0x2 ;  /* 0x000000069a048211 */ /* 0x001fc400078810ff */
[----:B------:R-:W-:Y:S01]  /*98e0*/  ISETP.GE.AND P5, PT, R23, UR4, PT ;  /* 0x0000000417007c0c */ /* 0x000fe2000bfa6270 */
[----:B------:R0:W-:Y:S01]  /*98f0*/  @!P3 ST.E.64 desc[UR52][R14.64], R54 ;  /* 0x000000360e00b985 */ /* 0x0001e2000c101b34 */
[----:B------:R-:W-:Y:S02]  /*9900*/  @!P0 LEA.HI.X R5, R154, R7, R77, 0x2, P4 ;  /* 0x000000079a058211 */ /* 0x000fe400020f144d */
[----:B------:R-:W-:Y:S02]  /*9910*/  ISETP.GE.AND P4, PT, R22, UR4, PT ;  /* 0x0000000416007c0c */ /* 0x000fe4000bf86270 */
[----:B------:R-:W-:Y:S01]  /*9920*/  ISETP.GE.AND P3, PT, R19, UR4, PT ;  /* 0x0000000413007c0c */ /* 0x000fe2000bf66270 */
[----:B------:R2:W-:Y:S01]  /*9930*/  @!P0 ST.E.64 desc[UR52][R4.64], R52 ;  /* 0x0000003404008985 */ /* 0x0005e2000c101b34 */
[----:B---3--:R-:W-:-:S04]  /*9940*/  @!P1 LEA R8, P6, R153, R6, 0x2 ;  /* 0x0000000699089211 */ /* 0x008fc800078c10ff */
[-C--:B------:R-:W-:Y:S02]  /*9950*/  @!P1 LEA.HI.X R9, R153, R7.reuse, R25, 0x2, P6 ;  /* 0x0000000799099211 */ /* 0x080fe400030f1419 */
[CC--:B----4-:R-:W-:Y:S02]  /*9960*/  @!P2 LEA R10, P6, R152.reuse, R6.reuse, 0x2 ;  /* 0x00000006980aa211 */ /* 0x0d0fe400078c10ff */
[-C--:B-1----:R-:W-:Y:S01]  /*9970*/  @!P5 LEA R12, P0, R23, R6.reuse, 0x2 ;  /* 0x00000006170cd211 */ /* 0x082fe200078010ff */
[----:B------:R2:W-:Y:S01]  /*9980*/  @!P1 ST.E.64 desc[UR52][R8.64], R46 ;  /* 0x0000002e08009985 */ /* 0x0005e2000c101b34 */
[-C--:B------:R-:W-:Y:S02]  /*9990*/  @!P2 LEA.HI.X R11, R152, R7.reuse, R24, 0x2, P6 ;  /* 0x00000007980ba211 */ /* 0x080fe400030f1418 */
[-C--:B0-----:R-:W-:Y:S02]  /*99a0*/  @!P4 LEA R14, P1, R22, R6.reuse, 0x2 ;  /* 0x00000006160ec211 */ /* 0x081fe400078210ff */
[----:B------:R-:W-:Y:S01]  /*99b0*/  @!P3 LEA R24, P6, R19, R6, 0x2 ;  /* 0x000000061318b211 */ /* 0x000fe200078c10ff */
[----:B------:R2:W-:Y:S01]  /*99c0*/  @!P2 ST.E.64 desc[UR52][R10.64], R44 ;  /* 0x0000002c0a00a985 */ /* 0x0005e2000c101b34 */
[----:B------:R-:W-:-:S02]  /*99d0*/  @!P5 LEA.HI.X R13, R23, R7, R76, 0x2, P0 ;  /* 0x00000007170dd211 */ /* 0x000fc400000f144c */
        /* <DEDUP_REMOVED lines=11> */
.L_x_11191:
        /* <DEDUP_REMOVED lines=31> */
.L_x_11199:
        /* <DEDUP_REMOVED lines=57> */
.L_x_11201:
[----:B------:R-:W-:Y:S05]  /*a010*/  BSYNC B1 ;  /* 0x0000000000017941 */ /* 0x000fea0003800000 */
.L_x_11200:
[----:B------:R-:W-:-:S06]  /*a020*/  UISETP.GT.AND UP0, UPT, UR45, 0x1, UPT ;  /* 0x000000012d00788c */ /* 0x000fcc000bf04270 */
[----:B------:R-:W-:-:S13]  /*a030*/  PLOP3.LUT P0, PT, PT, PT, UP0, 0x80, 0x0 ;  /* 0x000000000000781c */ /* 0x000fda0003f0f008 */
[----:B------:R-:W-:Y:S05]  /*a040*/  @P0 BRA `(.L_x_11196) ;  /* 0x0000000400680947 */ /* 0x000fea0003800000 */
[----:B------:R-:W1:Y:S01]  /*a050*/  LDC R11, c[0x0][0xbe8] ;  /* 0x0002fa00ff0b7b82 */ /* 0x000e620000000800 */
[--C-:B0-----:R-:W-:Y:S01]  /*a060*/  SHF.R.S32.HI R3, RZ, 0x1f, R12.reuse ;  /* 0x0000001fff037819 */ /* 0x101fe2000001140c */
[----:B------:R-:W-:Y:S01]  /*a070*/  ULDC.64 UR10, c[0x0][0xaa0] ;  /* 0x0002a800000a7ab9 */ /* 0x000fe20000000a00 */
[----:B------:R-:W-:Y:S01]  /*a080*/  SHF.R.S32.HI R10, RZ, 0x1f, R12 ;  /* 0x0000001fff0a7819 */ /* 0x000fe2000001140c */
[----:B------:R-:W-:Y:S01]  /*a090*/  UIMAD UR7, UR16, UR10, URZ ;  /* 0x0000000a100772a4 */ /* 0x000fe2000f8e023f */
[-C--:B------:R-:W-:Y:S01]  /*a0a0*/  LEA.HI R3, R3, R12.reuse, RZ, 0x2 ;  /* 0x0000000c03037211 */ /* 0x080fe200078f10ff */
[----:B------:R-:W-:Y:S01]  /*a0b0*/  UIMAD.WIDE.U32 UR8, UR4, UR10, URZ ;  /* 0x0000000a040872a5 */ /* 0x000fe2000f8e003f */
[----:B------:R-:W-:Y:S01]  /*a0c0*/  LEA.HI R10, R10, R12, RZ, 0x2 ;  /* 0x0000000c0a0a7211 */ /* 0x000fe200078f10ff */
[----:B------:R-:W-:Y:S01]  /*a0d0*/  UIMAD UR7, UR4, UR11, UR7 ;  /* 0x0000000b040772a4 */ /* 0x000fe2000f8e0207 */
[----:B------:R-:W-:Y:S01]  /*a0e0*/  LOP3.LUT R3, R3, 0xfffffffc, RZ, 0xc0, !PT ;  /* 0xfffffffc03037812 */ /* 0x000fe200078ec0ff */
[----:B------:R-:W-:Y:S01]  /*a0f0*/  IMAD.U32 R6, RZ, RZ, UR42 ;  /* 0x0000002aff067e24 */ /* 0x000fe2000f8e00ff */
[----:B------:R-:W-:Y:S01]  /*a100*/  SHF.R.S32.HI R10, RZ, 0x2, R10 ;  /* 0x00000002ff0a7819 */ /* 0x000fe2000001140a */
[----:B------:R-:W-:Y:S01]  /*a110*/  UIADD3 UR9, UR9, UR7, URZ ;  /* 0x0000000709097290 */ /* 0x000fe2000fffe03f */
[----:B------:R-:W-:Y:S01]  /*a120*/  IMAD.U32 R8, RZ, RZ, UR42 ;  /* 0x0000002aff087e24 */ /* 0x000fe2000f8e00ff */
[----:B------:R-:W-:Y:S01]  /*a130*/  ULDC.64 UR10, c[0x0][0xae8] ;  /* 0x0002ba00000a7ab9 */ /* 0x000fe20000000a00 */
[----:B------:R-:W-:Y:S01]  /*a140*/  IMAD.IADD R3, R12, 0x1, -R3 ;  /* 0x000000010c037824 */ /* 0x000fe200078e0a03 */
[----:B------:R-:W-:Y:S01]  /*a150*/  UIMAD.WIDE.U32 UR8, UR44, UR10, UR8 ;  /* 0x0000000a2c0872a5 */ /* 0x000fe2000f8e0008 */
[----:B------:R-:W-:Y:S01]  /*a160*/  BSSY B1, `(.L_x_11202) ;  /* 0x0000037000017945 */ /* 0x000fe20003800000 */
[----:B------:R-:W-:Y:S01]  /*a170*/  SHF.R.S32.HI R20, RZ, 0x1f, R17 ;  /* 0x0000001fff147819 */ /* 0x000fe20000011411 */
[----:B------:R-:W-:Y:S01]  /*a180*/  IMAD R3, R3, 0x60, R10 ;  /* 0x0000006003037824 */ /* 0x000fe200078e020a */
[----:B------:R-:W-:Y:S01]  /*a190*/  UIMAD UR9, UR44, UR11, UR9 ;  /* 0x0000000b2c0972a4 */ /* 0x000fe2000f8e0209 */
[----:B------:R-:W-:-:S02]  /*a1a0*/  SHF.R.S32.HI R21, RZ, 0x1f, R16 ;  /* 0x0000001fff157819 */ /* 0x000fc40000011410 */
[----:B------:R-:W-:Y:S01]  /*a1b0*/  IMAD R6, R6, 0xc0, R3 ;  /* 0x000000c006067824 */ /* 0x000fe200078e0203 */
[----:B-1----:R-:W-:Y:S01]  /*a1c0*/  ISETP.NE.AND P0, PT, R11, 0x1, PT ;  /* 0x000000010b00780c */ /* 0x002fe20003f05270 */
[----:B------:R-:W-:Y:S02]  /*a1d0*/  ULDC.64 UR10, c[0x0][0xaf0] ;  /* 0x0002bc00000a7ab9 */ /* 0x000fe40000000a00 */
[----:B------:R-:W-:Y:S01]  /*a1e0*/  UIMAD UR41, UR41, UR10, URZ ;  /* 0x0000000a292972a4 */ /* 0x000fe2000f8e023f */
[----:B------:R-:W-:-:S03]  /*a1f0*/  IMAD.MOV.U32 R3, RZ, RZ, R6 ;  /* 0x000000ffff037224 */ /* 0x000fc600078e0006 */
[----:B------:R-:W-:Y:S02]  /*a200*/  UIMAD UR4, UR40, UR11, UR41 ;  /* 0x0000000b280472a4 */ /* 0x000fe4000f8e0229 */
[----:B------:R-:W-:-:S03]  /*a210*/  UIMAD.WIDE.U32 UR40, UR40, UR10, UR8 ;  /* 0x0000000a282872a5 */ /* 0x000fc6000f8e0008 */
[----:B------:R-:W-:Y:S01]  /*a220*/  ULDC.64 UR8, c[0x0][0xae0] ;  /* 0x0002b80000087ab9 */ /* 0x000fe20000000a00 */
[----:B------:R-:W0:Y:S01]  /*a230*/  @P0 LDC R5, c[0x0][0xbec] ;  /* 0x0002fb00ff050b82 */ /* 0x000e220000000800 */
[----:B------:R-:W-:-:S07]  /*a240*/  UIADD3 UR4, UR41, UR4, URZ ;  /* 0x0000000429047290 */ /* 0x000fce000fffe03f */
[----:B------:R-:W1:Y:S01]  /*a250*/  @P0 LDC R7, c[0x0][0xbf0] ;  /* 0x0002fc00ff070b82 */ /* 0x000e620000000800 */
[----:B0-----:R-:W-:-:S04]  /*a260*/  @P0 IMAD.HI.U32 R4, R6, R5, RZ ;  /* 0x0000000506040227 */ /* 0x001fc800078e00ff */
[----:B------:R-:W-:Y:S02]  /*a270*/  IMAD.U32 R5, RZ, RZ, UR41 ;  /* 0x00000029ff057e24 */ /* 0x000fe4000f8e00ff */
[----:B------:R-:W-:Y:S01]  /*a280*/  IMAD.U32 R5, RZ, RZ, UR4 ;  /* 0x00000004ff057e24 */ /* 0x000fe2000f8e00ff */
[----:B-1----:R-:W-:-:S04]  /*a290*/  @P0 SHF.R.U32.HI R3, RZ, R7, R4 ;  /* 0x00000007ff030219 */ /* 0x002fc80000011604 */
[--C-:B------:R-:W-:Y:S01]  /*a2a0*/  SHF.R.S32.HI R4, RZ, 0x1f, R3.reuse ;  /* 0x0000001fff047819 */ /* 0x100fe20000011403 */
[----:B------:R-:W-:-:S04]  /*a2b0*/  IMAD.MOV R7, RZ, RZ, -R3 ;  /* 0x000000ffff077224 */ /* 0x000fc800078e0a03 */
[----:B------:R-:W-:Y:S02]  /*a2c0*/  IMAD R7, R11, R7, R6 ;  /* 0x000000070b077224 */ /* 0x000fe400078e0206 */
[----:B------:R-:W-:Y:S02]  /*a2d0*/  IMAD R6, R4, UR8, RZ ;  /* 0x0000000804067c24 */ /* 0x000fe4000f8e02ff */
[----:B------:R-:W-:Y:S02]  /*a2e0*/  IMAD.U32 R4, RZ, RZ, UR40 ;  /* 0x00000028ff047e24 */ /* 0x000fe4000f8e00ff */
[C---:B------:R-:W-:Y:S01]  /*a2f0*/  IMAD R9, R3.reuse, UR9, R6 ;  /* 0x0000000903097c24 */ /* 0x040fe2000f8e0206 */
[----:B------:R-:W-:Y:S01]  /*a300*/  SHF.R.S32.HI R6, RZ, 0x1f, R7 ;  /* 0x0000001fff067819 */ /* 0x000fe20000011407 */
[----:B------:R-:W-:Y:S01]  /*a310*/  IMAD.WIDE.U32 R4, R3, UR8, R4 ;  /* 0x0000000803047c25 */ /* 0x000fe2000f8e0004 */
[----:B------:R-:W-:-:S03]  /*a320*/  ULDC.64 UR8, c[0x0][0xad8] ;  /* 0x0002b60000087ab9 */ /* 0x000fc60000000a00 */
[----:B------:R-:W-:Y:S02]  /*a330*/  IMAD R6, R6, UR8, RZ ;  /* 0x0000000806067c24 */ /* 0x000fe4000f8e02ff */
[----:B------:R-:W-:Y:S02]  /*a340*/  IMAD.IADD R5, R5, 0x1, R9 ;  /* 0x0000000105057824 */ /* 0x000fe400078e0209 */
[----:B-----5:R-:W-:Y:S02]  /*a350*/  IMAD R11, R0, R11, RZ ;  /* 0x0000000b000b7224 */ /* 0x020fe400078e02ff */
[----:B------:R-:W-:Y:S02]  /*a360*/  IMAD R0, R8, 0xc0, R10 ;  /* 0x000000c008007824 */ /* 0x000fe400078e020a */
[C---:B------:R-:W-:Y:S02]  /*a370*/  IMAD R3, R7.reuse, UR9, R6 ;  /* 0x0000000907037c24 */ /* 0x040fe4000f8e0206 */
[----:B------:R-:W-:Y:S01]  /*a380*/  IMAD.WIDE.U32 R4, R7, UR8, R4 ;  /* 0x0000000807047c25 */ /* 0x000fe2000f8e0004 */
[----:B------:R-:W-:Y:S01]  /*a390*/  ISETP.GE.AND P0, PT, R0, R11, PT ;  /* 0x0000000b0000720c */ /* 0x000fe20003f06270 */
[----:B------:R-:W-:-:S02]  /*a3a0*/  ULDC.64 UR8, c[0x0][0xa80] ;  /* 0x0002a00000087ab9 */ /* 0x000fc40000000a00 */
[----:B------:R-:W-:Y:S01]  /*a3b0*/  IMAD.IADD R3, R5, 0x1, R3 ;  /* 0x0000000105037824 */ /* 0x000fe200078e0203 */
[----:B------:R-:W-:-:S04]  /*a3c0*/  LEA R6, P1, R4, UR8, 0x1 ;  /* 0x0000000804067c11 */ /* 0x000fc8000f8208ff */
[----:B------:R-:W-:Y:S02]  /*a3d0*/  LEA.HI.X R3, R4, UR9, R3, 0x1, P1 ;  /* 0x0000000904037c11 */ /* 0x000fe400088f0c03 */
[----:B------:R0:W1:Y:S04]  /*a3e0*/  SHFL.IDX PT, R4, R6, RZ, 0x1c1f ;  /* 0x001c1fff06047589 */ /* 0x00006800000e0000 */
[----:B------:R0:W2:Y:S01]  /*a3f0*/  SHFL.IDX PT, R5, R3, RZ, 0x1c1f ;  /* 0x001c1fff03057589 */ /* 0x0000a200000e0000 */
[----:B------:R-:W-:Y:S05]  /*a400*/  @P0 BRA `(.L_x_11203) ;  /* 0x0000000000300947 */ /* 0x000fea0003800000 */
        /* <DEDUP_REMOVED lines=9> */
[----:B------:R3:W-:Y:S04]  /*a4a0*/  @!P2 ST.E.128 desc[UR52][R8.64], RZ ;  /* 0x000000ff0800a985 */ /* 0x0007e8000c101d34 */
[----:B------:R3:W-:Y:S04]  /*a4b0*/  @!P3 ST.E.128 desc[UR52][R12.64], RZ ;  /* 0x000000ff0c00b985 */ /* 0x0007e8000c101d34 */
[----:B------:R3:W-:Y:S02]  /*a4c0*/  @!P4 ST.E.128 desc[UR52][R14.64], RZ ;  /* 0x000000ff0e00c985 */ /* 0x0007e4000c101d34 */
.L_x_11203:
[----:B------:R-:W-:Y:S05]  /*a4d0*/  BSYNC B1 ;  /* 0x0000000000017941 */ /* 0x000fea0003800000 */
.L_x_11202:
[----:B------:R-:W-:Y:S01]  /*a4e0*/  VIADD R0, R0, 0x60 ;  /* 0x0000006000007836 */ /* 0x000fe20000000000 */
[----:B--2---:R2:W4:Y:S04]  /*a4f0*/  SHFL.IDX PT, R5, R3, 0x1, 0x1c1f ;  /* 0x003c1f0003057f89 */ /* 0x00452800000e0000 */
[----:B------:R-:W-:Y:S01]  /*a500*/  ISETP.GE.AND P0, PT, R0, R11, PT ;  /* 0x0000000b0000720c */ /* 0x000fe20003f06270 */
[----:B-1----:R2:W1:-:S12]  /*a510*/  SHFL.IDX PT, R4, R6, 0x1, 0x1c1f ;  /* 0x003c1f0006047f89 */ /* 0x00245800000e0000 */
[----:B--2---:R-:W-:Y:S05]  /*a520*/  @P0 BRA `(.L_x_11196) ;  /* 0x0000000000300947 */ /* 0x004fea0003800000 */
[----:B------:R-:W-:Y:S02]  /*a530*/  ULDC UR4, c[0x0][0xac8] ;  /* 0x0002b20000047ab9 */ /* 0x000fe40000000800 */
[----:B------:R-:W-:Y:S02]  /*a540*/  ISETP.GE.AND P3, PT, R16, UR4, PT ;  /* 0x0000000410007c0c */ /* 0x000fe4000bf66270 */
[----:B------:R-:W-:Y:S02]  /*a550*/  ISETP.GE.AND P4, PT, R17, UR4, PT ;  /* 0x0000000411007c0c */ /* 0x000fe4000bf86270 */
[----:B------:R-:W-:-:S09]  /*a560*/  ISETP.GE.AND P2, PT, R2, UR4, PT ;  /* 0x0000000402007c0c */ /* 0x000fd2000bf46270 */
[-C--:B-1-3--:R-:W-:Y:S02]  /*a570*/  @!P3 LEA R8, P0, R16, R4.reuse, 0x1 ;  /* 0x000000041008b211 */ /* 0x08afe400078008ff */
[C---:B------:R-:W-:Y:S02]  /*a580*/  @!P4 LEA R10, P1, R17.reuse, R4, 0x1 ;  /* 0x00000004110ac211 */ /* 0x040fe400078208ff */
[----:B0---4-:R-:W-:Y:S01]  /*a590*/  @!P2 IMAD.WIDE R6, R2, 0x2, R4 ;  /* 0x000000020206a825 */ /* 0x011fe200078e0204 */
[-C--:B------:R-:W-:Y:S02]  /*a5a0*/  @!P3 LEA.HI.X R9, R16, R5.reuse, R21, 0x1, P0 ;  /* 0x000000051009b211 */ /* 0x080fe400000f0c15 */
[----:B------:R-:W-:Y:S02]  /*a5b0*/  @!P4 LEA.HI.X R11, R17, R5, R20, 0x1, P1 ;  /* 0x00000005110bc211 */ /* 0x000fe400008f0c14 */
[----:B------:R2:W-:Y:S04]  /*a5c0*/  @!P2 ST.E.128 desc[UR52][R6.64], RZ ;  /* 0x000000ff0600a985 */ /* 0x0005e8000c101d34 */
[----:B------:R2:W-:Y:S04]  /*a5d0*/  @!P3 ST.E.128 desc[UR52][R8.64], RZ ;  /* 0x000000ff0800b985 */ /* 0x0005e8000c101d34 */
[----:B------:R2:W-:Y:S02]  /*a5e0*/  @!P4 ST.E.128 desc[UR52][R10.64], RZ ;  /* 0x000000ff0a00c985 */ /* 0x0005e4000c101d34 */
.L_x_11196:
[----:B------:R-:W-:Y:S05]  /*a5f0*/  BSYNC B0 ;  /* 0x0000000000007941 */ /* 0x000fea0003800000 */
.L_x_11190:
[----:B------:R-:W-:Y:S02]  /*a600*/  ULDC UR4, c[0x0][0xc3c] ;  /* 0x00030f0000047ab9 */ /* 0x000fe40000000800 */
[----:B------:R-:W-:-:S13]  /*a610*/  ISETP.GE.AND P0, PT, R39, UR4, PT ;  /* 0x0000000427007c0c */ /* 0x000fda000bf06270 */
[----:B------:R-:W-:Y:S05]  /*a620*/  @!P0 BRA `(.L_x_11204) ;  /* 0xffffff6800248947 */ /* 0x000fea000383ffff */
[----:B------:R-:W-:Y:S05]  /*a630*/  EXIT ;  /* 0x000000000000794d */ /* 0x000fea0003800000 */
.L_x_11161:
        /* <DEDUP_REMOVED lines=62> */
.L_x_11208:
        /* <DEDUP_REMOVED lines=36> */
.L_x_11206:
        /* <DEDUP_REMOVED lines=8> */
[----:B------:R0:W1:Y:S04]  /*ace0*/  SHFL.IDX PT, R6, R6, R11, 0x1f ;  /* 0x00001f0b06067589 */ /* 0x00006800000e0000 */
[----:B------:R2:W3:Y:S01]  /*acf0*/  SHFL.IDX PT, R9, R9, R14, 0x1f ;  /* 0x00001f0e09097589 */ /* 0x0004e200000e0000 */
[----:B0-----:R-:W-:Y:S01]  /*ad00*/  IMAD.MOV.U32 R11, RZ, RZ, RZ ;  /* 0x000000ffff0b7224 */ /* 0x001fe200078e00ff */
[----:B-1----:R-:W-:-:S04]  /*ad10*/  IABS R4, R6 ;  /* 0x0000000600047213 */ /* 0x002fc80000000000 */
[----:B------:R-:W0:Y:S08]  /*ad20*/  I2F.RP R10, R4 ;  /* 0x00000004000a7306 */ /* 0x000e300000209400 */
[----:B0-----:R-:W0:Y:S02]  /*ad30*/  MUFU.RCP R10, R10 ;  /* 0x0000000a000a7308 */ /* 0x001e240000001000 */
[----:B0-----:R-:W-:-:S06]  /*ad40*/  VIADD R3, R10, 0xffffffe ;  /* 0x0ffffffe0a037836 */ /* 0x001fcc0000000000 */
[----:B------:R-:W0:Y:S02]  /*ad50*/  F2I.FTZ.U32.TRUNC.NTZ R3, R3 ;  /* 0x0000000300037305 */ /* 0x000e24000021f000 */
[----:B0-----:R-:W-:Y:S01]  /*ad60*/  IMAD.MOV R13, RZ, RZ, -R3 ;  /* 0x000000ffff0d7224 */ /* 0x001fe200078e0a03 */
[----:B--23--:R-:W-:Y:S06]  /*ad70*/  @!P0 BRA `(.L_x_11209) ;  /* 0x00000000000c8947 */ /* 0x00cfec0003800000 */
[----:B------:R-:W-:-:S06]  /*ad80*/  UIADD3 UR5, UR40, -0x1, URZ ;  /* 0xffffffff28057890 */ /* 0x000fcc000fffe03f */
[----:B------:R-:W-:-:S05]  /*ad90*/  IMAD.U32 R10, RZ, RZ, UR5 ;  /* 0x00000005ff0a7e24 */ /* 0x000fca000f8e00ff */
[----:B------:R0:W1:Y:S02]  /*ada0*/  SHFL.IDX PT, R11, R5, R10, 0x1f ;  /* 0x00001f0a050b7589 */ /* 0x00006400000e0000 */
.L_x_11209:
[----:B01----:R-:W-:Y:S01]  /*adb0*/  IMAD R5, R11, R2, R12 ;  /* 0x000000020b057224 */ /* 0x003fe200078e020c */
[----:B------:R-:W-:Y:S01]  /*adc0*/  IABS R2, R9 ;  /* 0x0000000900027213 */ /* 0x000fe20000000000 */
[----:B------:R-:W-:Y:S01]  /*add0*/  IMAD.MOV.U32 R11, RZ, RZ, R13 ;  /* 0x000000ffff0b7224 */ /* 0x000fe200078e000d */
[----:B------:R-:W-:Y:S01]  /*ade0*/  IABS R13, R6 ;  /* 0x00000006000d7213 */ /* 0x000fe20000000000 */
[----:B------:R-:W-:Y:S01]  /*adf0*/  UIADD3 UR40, UR40, UR4, URZ ;  /* 0x0000000428287290 */ /* 0x000fe2000fffe03f */
[----:B------:R0:W-:Y:S01]  /*ae00*/  STL [R1], R5 ;  /* 0x0000000501007387 */ /* 0x0001e20000100800 */
[----:B------:R-:W-:Y:S02]  /*ae10*/  IMAD R11, R11, R4, RZ ;  /* 0x000000040b0b7224 */ /* 0x000fe400078e02ff */
[----:B0-----:R-:W-:Y:S02]  /*ae20*/  IMAD.IADD R5, R8, 0x1, -R5 ;  /* 0x0000000108057824 */ /* 0x001fe400078e0a05 */
[----:B------:R-:W-:-:S02]  /*ae30*/  IMAD.MOV.U32 R8, RZ, RZ, R2 ;  /* 0x000000ffff087224 */ /* 0x000fc400078e0002 */
[----:B------:R-:W-:Y:S01]  /*ae40*/  IMAD.MOV.U32 R2, RZ, RZ, RZ ;  /* 0x000000ffff027224 */ /* 0x000fe200078e00ff */
[----:B------:R-:W-:Y:S01]  /*ae50*/  IABS R12, R5 ;  /* 0x00000005000c7213 */ /* 0x000fe20000000000 */
[----:B------:R-:W0:Y:S02]  /*ae60*/  I2F.RP R10, R8 ;  /* 0x00000008000a7306 */ /* 0x000e240000209400 */
[----:B------:R-:W-:-:S04]  /*ae70*/  IMAD.HI.U32 R2, R3, R11, R2 ;  /* 0x0000000b03027227 */ /* 0x000fc800078e0002 */
[----:B------:R-:W-:Y:S02]  /*ae80*/  IMAD.MOV.U32 R3, RZ, RZ, R12 ;  /* 0x000000ffff037224 */ /* 0x000fe400078e000c */
[----:B------:R-:W-:Y:S02]  /*ae90*/  IMAD.MOV R11, RZ, RZ, -R13 ;  /* 0x000000ffff0b7224 */ /* 0x000fe400078e0a0d */
        /* <DEDUP_REMOVED lines=21> */
[----:B------:R-:W-:-:S02]  /*aff0*/  IMAD.MOV.U32 R2, RZ, RZ, RZ ;  /* 0x000000ffff027224 */ /* 0x000fc400078e00ff */
[----:B------:R-:W-:Y:S02]  /*b000*/  IMAD R6, R6, R10, RZ ;  /* 0x0000000a06067224 */ /* 0x000fe400078e02ff */
        /* <DEDUP_REMOVED lines=17> */
[----:B------:R-:W-:Y:S02]  /*b120*/  IMAD R3, R9, R4, R10 ;  /* 0x0000000409037224 */ /* 0x000fe400078e020a */
[----:B------:R-:W-:Y:S02]  /*b130*/  IMAD.IADD R4, R5, 0x1, -R6 ;  /* 0x0000000105047824 */ /* 0x000fe400078e0a06 */
[----:B------:R-:W-:-:S05]  /*b140*/  IMAD R2, R3, 0x10000, R2 ;  /* 0x0001000003027824 */ /* 0x000fca00078e0202 */
[----:B------:R0:W-:Y:S04]  /*b150*/  STL [R1+0x8], R2 ;  /* 0x0000080201007387 */ /* 0x0001e80000100800 */
[----:B------:R0:W-:Y:S01]  /*b160*/  STL [R1+0x4], R4 ;  /* 0x0000040401007387 */ /* 0x0001e20000100800 */
[----:B------:R-:W-:Y:S05]  /*b170*/  BRA `(.L_x_11210) ;  /* 0x0000000000107947 */ /* 0x000fea0003800000 */
.L_x_11207:
[----:B------:R1:W-:Y:S01]  /*b180*/  STL [R1], R8 ;  /* 0x0000000801007387 */ /* 0x0003e20000100800 */
[----:B------:R-:W-:-:S03]  /*b190*/  ULDC UR40, c[0x0][0xc3c] ;  /* 0x00030f0000287ab9 */ /* 0x000fc60000000800 */
[----:B------:R1:W-:Y:S04]  /*b1a0*/  STL [R1+0x4], RZ ;  /* 0x000004ff01007387 */ /* 0x0003e80000100800 */
[----:B------:R1:W-:Y:S02]  /*b1b0*/  STL [R1+0x8], RZ ;  /* 0x000008ff01007387 */ /* 0x0003e40000100800 */
.L_x_11210:
[----:B-1----:R-:W2:Y:S04]  /*b1c0*/  LDL R8, [R1] ;  /* 0x0000000001087983 */ /* 0x002ea80000100800 */
        /* <DEDUP_REMOVED lines=10> */
.L_x_11205:
        /* <DEDUP_REMOVED lines=9> */
[----:B------:R-:W-:Y:S01]  /*b300*/  IMAD.SHL.U32 R7, R0, 0x800, RZ ;  /* 0x0000080000077824 */ /* 0x000fe200078e00ff */
[----:B------:R-:W-:Y:S01]  /*b310*/  MOV R16, 0x400 ;  /* 0x0000040000107802 */ /* 0x000fe20000000f00 */
[----:B------:R-:W-:Y:S01]  /*b320*/  IMAD.MOV.U32 R24, RZ, RZ, 0x1 ;  /* 0x00000001ff187424 */ /* 0x000fe200078e00ff */
[----:B------:R-:W-:Y:S01]  /*b330*/  ULOP3.LUT UR44, UR39, 0x2, URZ, 0xfc, !UPT ;  /* 0x00000002272c7892 */ /* 0x000fe2000f8efc3f */
[----:B------:R-:W-:Y:S01]  /*b340*/  IMAD.MOV.U32 R19, RZ, RZ, RZ ;  /* 0x000000ffff137224 */ /* 0x000fe200078e00ff */
[----:B------:R-:W-:Y:S01]  /*b350*/  ULOP3.LUT UR46, UR39, 0x1, URZ, 0xfc, !UPT ;  /* 0x00000001272e7892 */ /* 0x000fe2000f8efc3f */
[----:B------:R-:W-:Y:S01]  /*b360*/  ULDC UR47, c[0x0][0xc] ;  /* 0x00000300002f7ab9 */ /* 0x000fe20000000800 */
[C---:B-1----:R-:W-:Y:S01]  /*b370*/  IMAD.SHL.U32 R2, R8.reuse, 0x20, RZ ;  /* 0x0000002008027824 */ /* 0x042fe200078e00ff */
[----:B0-----:R-:W-:Y:S01]  /*b380*/  SHF.R.U32.HI R4, RZ, 0x1, R8 ;  /* 0x00000001ff047819 */ /* 0x001fe20000011608 */
[C---:B------:R-:W-:Y:S01]  /*b390*/  IMAD.SHL.U32 R5, R8.reuse, 0x80, RZ ;  /* 0x0000008008057824 */ /* 0x040fe200078e00ff */
[C---:B------:R-:W-:Y:S01]  /*b3a0*/  LOP3.LUT P0, RZ, R8.reuse, 0x4, RZ, 0xc0, !PT ;  /* 0x0000000408ff7812 */ /* 0x040fe2000780c0ff */
[----:B------:R-:W-:Y:S01]  /*b3b0*/  IMAD.SHL.U32 R6, R8, 0x4, RZ ;  /* 0x0000000408067824 */ /* 0x000fe200078e00ff */
[----:B------:R-:W-:Y:S01]  /*b3c0*/  LOP3.LUT R3, R2, 0x80, RZ, 0xc0, !PT ;  /* 0x0000008002037812 */ /* 0x000fe200078ec0ff */
[----:B------:R-:W-:Y:S01]  /*b3d0*/  IMAD.SHL.U32 R29, R8, 0x10, RZ ;  /* 0x00000010081d7824 */ /* 0x000fe200078e00ff */
[----:B------:R-:W-:-:S02]  /*b3e0*/  LOP3.LUT R0, R5, 0x400, RZ, 0xc0, !PT ;  /* 0x0000040005007812 */ /* 0x000fc400078ec0ff */
[----:B------:R-:W-:Y:S02]  /*b3f0*/  LOP3.LUT R3, R3, 0x10, R4, 0xf8, !PT ;  /* 0x0000001003037812 */ /* 0x000fe400078ef804 */
[----:B------:R-:W-:Y:S02]  /*b400*/  LOP3.LUT R4, R4, 0x20, RZ, 0xc0, !PT ;  /* 0x0000002004047812 */ /* 0x000fe400078ec0ff */
[----:B------:R-:W-:Y:S01]  /*b410*/  LOP3.LUT R3, R3, 0x10, R6, 0x78, !PT ;  /* 0x0000001003037812 */ /* 0x000fe200078e7806 */
[----:B------:R-:W-:Y:S01]  /*b420*/  IMAD.SHL.U32 R6, R8, 0x2, RZ ;  /* 0x0000000208067824 */ /* 0x000fe200078e00ff */
[----:B------:R-:W-:Y:S02]  /*b430*/  LOP3.LUT R4, R4, 0x10, R8, 0xf8, !PT ;  /* 0x0000001004047812 */ /* 0x000fe400078ef808 */
[----:B------:R-:W-:Y:S02]  /*b440*/  LOP3.LUT R0, R0, 0x800, R7, 0xf8, !PT ;  /* 0x0000080000007812 */ /* 0x000fe400078ef807 */
[----:B------:R-:W-:-:S02]  /*b450*/  LOP3.LUT R4, R4, 0x380, R5, 0xf8, !PT ;  /* 0x0000038004047812 */ /* 0x000fc400078ef805 */
[----:B------:R-:W-:Y:S02]  /*b460*/  LOP3.LUT R5, R29, 0x90, RZ, 0xc0, !PT ;  /* 0x000000901d057812 */ /* 0x000fe400078ec0ff */
[--C-:B------:R-:W-:Y:S02]  /*b470*/  LOP3.LUT R25, R4, 0x70, R29.reuse, 0x78, !PT ;  /* 0x0000007004197812 */ /* 0x100fe400078e781d */
[----:B------:R-:W-:Y:S02]  /*b480*/  LOP3.LUT R2, R2, 0x360, RZ, 0xc0, !PT ;  /* 0x0000036002027812 */ /* 0x000fe400078ec0ff */
[----:B------:R-:W-:Y:S01]  /*b490*/  LOP3.LUT R6, R5, 0x10, R6, 0x78, !PT ;  /* 0x0000001005067812 */ /* 0x000fe200078e7806 */
[----:B--2---:R-:W-:Y:S01]  /*b4a0*/  IMAD.U32 R5, RZ, RZ, UR4 ;  /* 0x00000004ff057e24 */ /* 0x004fe2000f8e00ff */
[----:B------:R-:W-:Y:S01]  /*b4b0*/  LOP3.LUT R25, R0, R25, RZ, 0xfc, !PT ;  /* 0x0000001900197212 */ /* 0x000fe200078efcff */
[----:B------:R-:W-:Y:S01]  /*b4c0*/  IMAD.SHL.U32 R0, R8, 0x40, RZ ;  /* 0x0000004008007824 */ /* 0x000fe200078e00ff */
[----:B------:R-:W-:-:S02]  /*b4d0*/  LOP3.LUT R2, R2, 0x400, R29, 0xf8, !PT ;  /* 0x0000040002027812 */ /* 0x000fc400078ef81d */
[----:B------:R-:W-:Y:S01]  /*b4e0*/  LOP3.LUT R8, R8, 0x7f, RZ, 0xc0, !PT ;  /* 0x0000007f08087812 */ /* 0x000fe200078ec0ff */
[C---:B------:R-:W-:Y:S01]  /*b4f0*/  VIADD R4, R25.reuse, 0x40 ;  /* 0x0000004019047836 */ /* 0x040fe20000000000 */
[----:B------:R-:W-:Y:S01]  /*b500*/  LOP3.LUT R23, R2, R3, RZ, 0xfc, !PT ;  /* 0x0000000302177212 */ /* 0x000fe200078efcff */
[----:B------:R-:W-:Y:S01]  /*b510*/  @P0 VIADD R4, R25, 0xffffffc0 ;  /* 0xffffffc019040836 */ /* 0x000fe20000000000 */
[----:B------:R-:W-:Y:S02]  /*b520*/  LOP3.LUT R2, R6, 0x760, R29, 0xf8, !PT ;  /* 0x0000076006027812 */ /* 0x000fe400078ef81d */
[----:B------:R-:W-:Y:S02]  /*b530*/  LOP3.LUT R0, R0, 0x40, RZ, 0xc0, !PT ;  /* 0x0000004000007812 */ /* 0x000fe400078ec0ff */
[----:B------:R-:W-:Y:S01]  /*b540*/  SHF.R.U32.HI R3, RZ, 0x1, R8 ;  /* 0x00000001ff037819 */ /* 0x000fe20000011608 */
[----:B------:R0:W-:Y:S01]  /*b550*/  STL [R1+0x20], R2 ;  /* 0x0000200201007387 */ /* 0x0001e20000100800 */
[----:B------:R-:W-:-:S02]  /*b560*/  LEA R16, R5, R16, 0x18 ;  /* 0x0000001005107211 */ /* 0x000fc400078ec0ff */
[----:B------:R-:W-:Y:S01]  /*b570*/  LOP3.LUT R3, R3, R0, RZ, 0xfc, !PT ;  /* 0x0000000003037212 */ /* 0x000fe200078efcff */
[----:B------:R-:W-:Y:S01]  /*b580*/  STL [R1+0x18], R5 ;  /* 0x0000180501007387 */ /* 0x000fe20000100800 */
[----:B------:R-:W-:Y:S01]  /*b590*/  LOP3.LUT R29, R29, 0x10, RZ, 0xc0, !PT ;  /* 0x000000101d1d7812 */ /* 0x000fe200078ec0ff */
[----:B------:R-:W-:Y:S02]  /*b5a0*/  IMAD.IADD R3, R16, 0x1, R2 ;  /* 0x0000000110037824 */ /* 0x000fe400078e0202 */
[----:B------:R-:W-:Y:S01]  /*b5b0*/  STL [R1+0x28], RZ ;  /* 0x000028ff01007387 */ /* 0x000fe20000100800 */
[----:B------:R-:W-:Y:S02]  /*b5c0*/  LOP3.LUT R0, R29, 0x40, RZ, 0xfc, !PT ;  /* 0x000000401d007812 */ /* 0x000fe400078efcff */
[C---:B0-----:R-:W-:Y:S01]  /*b5d0*/  LOP3.LUT R2, R23.reuse, 0x1800, RZ, 0xfc, !PT ;  /* 0x0000180017027812 */ /* 0x041fe200078efcff */
[----:B------:R0:W-:Y:S01]  /*b5e0*/  STL [R1+0x1c], R4 ;  /* 0x00001c0401007387 */ /* 0x0001e20000100800 */
[----:B------:R-:W-:-:S03]  /*b5f0*/  LOP3.LUT R0, R23, 0x2800, RZ, 0xfc, !PT ;  /* 0x0000280017007812 */ /* 0x000fc600078efcff */
[----:B------:R1:W-:Y:S01]  /*b600*/  STL [R1+0x24], R3 ;  /* 0x0000240301007387 */ /* 0x0003e20000100800 */
[----:B0-----:R-:W-:-:S07]  /*b610*/  LOP3.LUT R4, R29, 0x20, RZ, 0xfc, !PT ;  /* 0x000000201d047812 */ /* 0x001fce00078efcff */
.L_x_11285:
[----:B------:R-:W-:Y:S01]  /*b620*/  ULDC.64 UR4, c[0x0][0xc88] ;  /* 0x0003220000047ab9 */ /* 0x000fe20000000a00 */
[----:B------:R-:W-:Y:S01]  /*b630*/  ULDC.64 UR8, c[0x0][0xa18] ;  /* 0x0002860000087ab9 */ /* 0x000fe20000000a00 */
[----:B------:R-:W-:Y:S01]  /*b640*/  UIMAD.WIDE UR4, UR40, 0x4, UR4 ;  /* 0x00000004280478a5 */ /* 0x000fe2000f8e0204 */
[----:B-1----:R-:W-:Y:S01]  /*b650*/  IMAD.MOV.U32 R7, RZ, RZ, RZ ;  /* 0x000000ffff077224 */ /* 0x002fe200078e00ff */
[----:B------:R-:W-:Y:S01]  /*b660*/  ULDC.64 UR6, c[0x0][0xa00] ;  /* 0x0002800000067ab9 */ /* 0x000fe20000000a00 */
[----:B0-----:R-:W0:Y:S03]  /*b670*/  LDC R17, c[0x0][0x2f0] ;  /* 0x0000bc00ff117b82 */ /* 0x001e260000000800 */
[----:B------:R-:W-:Y:S02]  /*b680*/  IMAD.U32 R2, RZ, RZ, UR4 ;  /* 0x00000004ff027e24 */ /* 0x000fe4000f8e00ff */
[----:B-1----:R-:W-:Y:S01]  /*b690*/  IMAD.U32 R3, RZ, RZ, UR5 ;  /* 0x00000005ff037e24 */ /* 0x002fe2000f8e00ff */
[----:B------:R-:W-:-:S04]  /*b6a0*/  ULDC.64 UR4, c[0x0][0xa28] ;  /* 0x00028a0000047ab9 */ /* 0x000fc80000000a00 */
[----:B--2---:R-:W2:Y:S01]  /*b6b0*/  LDG.E R2, desc[UR52][R2.64] ;  /* 0x0000003402027981 */ /* 0x004ea2000c1e1900 */
[----:B------:R-:W-:-:S04]  /*b6c0*/  UISETP.NE.U32.AND UP0, UPT, UR4, URZ, UPT ;  /* 0x0000003f0400728c */ /* 0x000fc8000bf05070 */
[----:B------:R-:W-:-:S06]  /*b6d0*/  UISETP.NE.AND.EX UP0, UPT, UR5, URZ, UPT, UP0 ;  /* 0x0000003f0500728c */ /* 0x000fcc000bf05300 */
[----:B------:R-:W-:Y:S02]  /*b6e0*/  PLOP3.LUT P0, PT, PT, PT, UP0, 0x80, 0x0 ;  /* 0x000000000000781c */ /* 0x000fe40003f0f008 */
[----:B--2---:R-:W-:-:S13]  /*b6f0*/  R2UR UR43, R2 ;  /* 0x00000000022b72ca */ /* 0x004fda00000e0000 */
[----:B------:R-:W-:Y:S02]  /*b700*/  USHF.R.S32.HI UR42, URZ, 0x1f, UR43 ;  /* 0x0000001f3f2a7899 */ /* 0x000fe4000801142b */
[----:B------:R-:W-:-:S04]  /*b710*/  @UP0 ULEA UR4, UP1, UR43, UR4, 0x2 ;  /* 0x000000042b040291 */ /* 0x000fc8000f82103f */
[----:B------:R-:W-:Y:S02]  /*b720*/  @UP0 ULEA.HI.X UR5, UR43, UR5, UR42, 0x2, UP1 ;  /* 0x000000052b050291 */ /* 0x000fe400088f142a */
[----:B------:R-:W-:Y:S01]  /*b730*/  UISETP.NE.U32.AND UP0, UPT, UR8, URZ, UPT ;  /* 0x0000003f0800728c */ /* 0x000fe2000bf05070 */
[----:B------:R-:W-:Y:S01]  /*b740*/  IMAD.U32 R2, RZ, RZ, UR4 ;  /* 0x00000004ff027e24 */ /* 0x000fe2000f8e00ff */
[----:B------:R-:W-:Y:S02]  /*b750*/  UISETP.NE.U32.AND UP1, UPT, UR6, URZ, UPT ;  /* 0x0000003f0600728c */ /* 0x000fe4000bf25070 */
[----:B------:R-:W-:Y:S01]  /*b760*/  UISETP.NE.AND.EX UP0, UPT, UR9, URZ, UPT, UP0 ;  /* 0x0000003f0900728c */ /* 0x000fe2000bf05300 */
[----:B------:R-:W-:Y:S01]  /*b770*/  IMAD.U32 R3, RZ, RZ, UR5 ;  /* 0x00000005ff037e24 */ /* 0x000fe2000f8e00ff */
[----:B------:R-:W-:Y:S02]  /*b780*/  USHF.L.U32 UR37, UR43, 0x2, URZ ;  /* 0x000000022b257899 */ /* 0x000fe4000800063f */
[----:B------:R-:W-:-:S02]  /*b790*/  UISETP.NE.AND.EX UP2, UPT, UR7, URZ, UPT, UP1 ;  /* 0x0000003f0700728c */ /* 0x000fc4000bf45310 */
[----:B------:R-:W-:Y:S01]  /*b7a0*/  USHF.L.U64.HI UR36, UR43, 0x2, UR42 ;  /* 0x000000022b247899 */ /* 0x000fe2000801022a */
[----:B------:R1:W2:Y:S01]  /*b7b0*/  @P0 LDG.E R7, desc[UR52][R2.64] ;  /* 0x0000003402070981 */ /* 0x0002a2000c1e1900 */
[----:B------:R-:W-:Y:S01]  /*b7c0*/  UIADD3 UR5, UP1, UR37, UR6, URZ ;  /* 0x0000000625057290 */ /* 0x000fe2000ff3e03f */
[----:B------:R-:W-:Y:S01]  /*b7d0*/  PLOP3.LUT P1, PT, PT, PT, UP0, 0x80, 0x0 ;  /* 0x000000000000781c */ /* 0x000fe20003f2f008 */
[----:B------:R-:W-:Y:S01]  /*b7e0*/  UMOV UR38, URZ ;  /* 0x0000003f00267c82 */ /* 0x000fe20008000000 */
[----:B------:R-:W-:Y:S01]  /*b7f0*/  PLOP3.LUT P0, PT, PT, PT, UP2, 0x80, 0x0 ;  /* 0x000000000000781c */ /* 0x000fe20003f0f028 */
[----:B------:R-:W-:Y:S02]  /*b800*/  UIADD3.X UR6, UR36, UR7, URZ, UP1, !UPT ;  /* 0x0000000724067290 */ /* 0x000fe40008ffe43f */
[----:B------:R-:W-:Y:S01]  /*b810*/  @UP0 UIADD3 UR4, UP1, UR37, UR8, URZ ;  /* 0x0000000825040290 */ /* 0x000fe2000ff3e03f */
[----:B------:R-:W-:Y:S01]  /*b820*/  IMAD.U32 R4, RZ, RZ, UR5 ;  /* 0x00000005ff047e24 */ /* 0x000fe2000f8e00ff */
[----:B------:R-:W-:-:S02]  /*b830*/  UP2UR UR45, UPR, URZ, 0x4 ;  /* 0x000000043f2d7883 */ /* 0x000fc40008000000 */
[----:B------:R-:W-:Y:S01]  /*b840*/  @UP0 UIADD3.X UR5, UR36, UR9, URZ, UP1, !UPT ;  /* 0x0000000924050290 */ /* 0x000fe20008ffe43f */
[----:B------:R-:W-:Y:S02]  /*b850*/  IMAD.U32 R5, RZ, RZ, UR6 ;  /* 0x00000006ff057e24 */ /* 0x000fe4000f8e00ff */
[----:B-1----:R-:W-:-:S03]  /*b860*/  IMAD.U32 R2, RZ, RZ, UR4 ;  /* 0x00000004ff027e24 */ /* 0x002fc6000f8e00ff */
[----:B------:R-:W-:Y:S01]  /*b870*/  IMAD.U32 R3, RZ, RZ, UR5 ;  /* 0x00000005ff037e24 */ /* 0x000fe2000f8e00ff */
[----:B------:R-:W3:Y:S04]  /*b880*/  @P0 LDG.E R0, desc[UR52][R4.64] ;  /* 0x0000003404000981 */ /* 0x000ee8000c1e1900 */
[----:B------:R1:W4:Y:S02]  /*b890*/  @P1 LDG.E R6, desc[UR52][R2.64] ;  /* 0x0000003402061981 */ /* 0x000324000c1e1900 */
[----:B-1----:R-:W1:Y:S02]  /*b8a0*/  LDC.64 R2, c[0x0][0x418] ;  /* 0x00010600ff027b82 */ /* 0x002e640000000a00 */
[----:B-1----:R-:W-:-:S06]  /*b8b0*/  ISETP.NE.U32.AND P0, PT, R2, RZ, PT ;  /* 0x000000ff0200720c */ /* 0x002fcc0003f05070 */
[----:B------:R-:W1:Y:S01]  /*b8c0*/  LDC R2, c[0x0][0x424] ;  /* 0x00010900ff027b82 */ /* 0x000e620000000800 */
[----:B------:R-:W-:-:S04]  /*b8d0*/  ISETP.NE.AND.EX P0, PT, R3, RZ, PT, P0 ;  /* 0x000000ff0300720c */ /* 0x000fc80003f05300 */
[----:B-1----:R-:W-:Y:S02]  /*b8e0*/  SEL R2, R2, 0x1, P0 ;  /* 0x0000000102027807 */ /* 0x002fe40000000000 */
[----:B------:R-:W-:-:S03]  /*b8f0*/  PLOP3.LUT P0, PT, PT, PT, UP2, 0x80, 0x0 ;  /* 0x000000000000781c */ /* 0x000fc60003f0f028 */
[----:B0-----:R-:W-:Y:S01]  /*b900*/  IMAD R17, R2, R17, RZ ;  /* 0x0000001102117224 */ /* 0x001fe200078e02ff */
[----:B--2---:R0:W-:Y:S09]  /*b910*/  STL [R1+0x10], R7 ;  /* 0x0000100701007387 */ /* 0x0041f20000100800 */
[----:B---3--:R-:W-:-:S02]  /*b920*/  @P0 R2UR UR38, R0 ;  /* 0x00000000002602ca */ /* 0x008fc400000e0000 */
[----:B----4-:R-:W-:Y:S01]  /*b930*/  @P1 R2UR UR41, R6 ;  /* 0x00000000062912ca */ /* 0x010fe200000e0000 */
[----:B0-----:R-:W-:-:S14]  /*b940*/  @P1 BRA `(.L_x_11212) ;  /* 0x0000000000241947 */ /* 0x001fdc0003800000 */
        /* <DEDUP_REMOVED lines=9> */
.L_x_11212:
[----:B------:R-:W-:Y:S01]  /*b9e0*/  ULDC.64 UR4, c[0x0][0xa20] ;  /* 0x0002880000047ab9 */ /* 0x000fe20000000a00 */
[----:B------:R-:W-:Y:S01]  /*b9f0*/  IMAD.U32 R27, RZ, RZ, UR43 ;  /* 0x0000002bff1b7e24 */ /* 0x000fe2000f8e00ff */
[----:B------:R-:W-:-:S04]  /*ba00*/  ISETP.NE.U32.AND P0, PT, RZ, UR4, PT ;  /* 0x00000004ff007c0c */ /* 0x000fc8000bf05070 */
[----:B------:R-:W-:-:S13]  /*ba10*/  ISETP.NE.AND.EX P0, PT, RZ, UR5, PT, P0 ;  /* 0x00000005ff007c0c */ /* 0x000fda000bf05300 */
[----:B------:R-:W-:Y:S05]  /*ba20*/  @!P0 BRA `(.L_x_11213) ;  /* 0x0000000000188947 */ /* 0x000fea0003800000 */
[----:B------:R-:W-:-:S04]  /*ba30*/  UIADD3 UR4, UP0, UR37, UR4, URZ ;  /* 0x0000000425047290 */ /* 0x000fc8000ff1e03f */
[----:B------:R-:W-:Y:S02]  /*ba40*/  UIADD3.X UR5, UR36, UR5, URZ, UP0, !UPT ;  /* 0x0000000524057290 */ /* 0x000fe400087fe43f */
[----:B------:R-:W-:-:S04]  /*ba50*/  IMAD.U32 R2, RZ, RZ, UR4 ;  /* 0x00000004ff027e24 */ /* 0x000fc8000f8e00ff */
[----:B------:R-:W-:-:S05]  /*ba60*/  IMAD.U32 R3, RZ, RZ, UR5 ;  /* 0x00000005ff037e24 */ /* 0x000fca000f8e00ff */
[----:B------:R0:W5:Y:S01]  /*ba70*/  LDG.E R17, desc[UR52][R2.64] ;  /* 0x0000003402117981 */ /* 0x000162000c1e1900 */
[----:B------:R-:W-:Y:S05]  /*ba80*/  BRA `(.L_x_11214) ;  /* 0x0000000000247947 */ /* 0x000fea0003800000 */
.L_x_11213:
        /* <DEDUP_REMOVED lines=9> */
.L_x_11214:
[----:B------:R-:W2:Y:S01]  /*bb20*/  LDL R18, [R1+0x8] ;  /* 0x0000080001127983 */ /* 0x000ea20000100800 */
[----:B-----5:R-:W-:-:S05]  /*bb30*/  IMAD.IADD R17, R17, 0x1, -R7 ;  /* 0x0000000111117824 */ /* 0x020fca00078e0a07 */
[----:B------:R-:W-:Y:S02]  /*bb40*/  ISETP.GE.AND P0, PT, R17, 0x1, PT ;  /* 0x000000011100780c */ /* 0x000fe40003f06270 */
[C---:B--2---:R-:W-:Y:S02]  /*bb50*/  LOP3.LUT R0, R18.reuse, 0xff000000, RZ, 0xc0, !PT ;  /* 0xff00000012007812 */ /* 0x044fe400078ec0ff */
[----:B0-----:R-:W-:Y:S02]  /*bb60*/  LOP3.LUT R2, R18, 0xff0000, RZ, 0xc0, !PT ;  /* 0x00ff000012027812 */ /* 0x001fe400078ec0ff */
[----:B------:R-:W-:-:S04]  /*bb70*/  SHF.R.U32.HI R0, RZ, 0x8, R0 ;  /* 0x00000008ff007819 */ /* 0x000fc80000011600 */
[----:B------:R-:W-:Y:S01]  /*bb80*/  LEA.HI R0, R2, R0, RZ, 0x10 ;  /* 0x0000000002007211 */ /* 0x000fe200078f80ff */
[----:B------:R-:W-:-:S05]  /*bb90*/  VIADD R2, R17, 0x7f ;  /* 0x0000007f11027836 */ /* 0x000fca0000000000 */
[----:B------:R-:W-:-:S04]  /*bba0*/  SHF.R.S32.HI R3, RZ, 0x1f, R2 ;  /* 0x0000001fff037819 */ /* 0x000fc80000011402 */
[----:B------:R-:W-:Y:S01]  /*bbb0*/  LEA.HI R3, R3, R2, RZ, 0x7 ;  /* 0x0000000203037211 */ /* 0x000fe200078f38ff */
[----:B------:R-:W-:-:S03]  /*bbc0*/  IMAD.MOV.U32 R2, RZ, RZ, RZ ;  /* 0x000000ffff027224 */ /* 0x000fc600078e00ff */
[----:B------:R-:W-:Y:S01]  /*bbd0*/  SHF.R.S32.HI R26, RZ, 0x7, R3 ;  /* 0x00000007ff1a7819 */ /* 0x000fe20000011403 */
[----:B------:R-:W-:Y:S06]  /*bbe0*/  @!P0 BRA `(.L_x_11215) ;  /* 0x0000000000748947 */ /* 0x000fec0003800000 */
[----:B------:R-:W-:-:S04]  /*bbf0*/  SHF.R.U32.HI R4, RZ, 0x10, R0 ;  /* 0x00000010ff047819 */ /* 0x000fc80000011600 */
[----:B------:R-:W-:-:S13]  /*bc00*/  ISETP.NE.AND P0, PT, R4, RZ, PT ;  /* 0x000000ff0400720c */ /* 0x000fda0003f05270 */
[----:B------:R-:W0:Y:S02]  /*bc10*/  @!P0 LDC R4, c[0x0][0x9f0] ;  /* 0x00027c00ff048b82 */ /* 0x000e240000000800 */
[----:B0-----:R-:W-:Y:S02]  /*bc20*/  IABS R6, R4 ;  /* 0x0000000400067213 */ /* 0x001fe40000000000 */
        /* <DEDUP_REMOVED lines=25> */
.L_x_11215:
[----:B------:R-:W-:Y:S01]  /*bdc0*/  LOP3.LUT R0, R0, 0xff, RZ, 0xc0, !PT ;  /* 0x000000ff00007812 */ /* 0x000fe200078ec0ff */
[----:B------:R-:W-:Y:S04]  /*bdd0*/  BSSY B7, `(.L_x_11216) ;  /* 0x000036b000077945 */ /* 0x000fe80003800000 */
        /* <DEDUP_REMOVED lines=23> */
.L_x_11217:
        /* <DEDUP_REMOVED lines=20> */
.L_x_11220:
[----:B------:R-:W-:Y:S05]  /*c090*/  BSYNC B6 ;  /* 0x0000000000067941 */ /* 0x000fea0003800000 */
.L_x_11219:
        /* <DEDUP_REMOVED lines=22> */
.L_x_11222:
[----:B------:R-:W-:Y:S05]  /*c200*/  BSYNC B6 ;  /* 0x0000000000067941 */ /* 0x000fea0003800000 */
.L_x_11221:
        /* <DEDUP_REMOVED lines=20> */
.L_x_11224:
[----:B------:R-:W-:Y:S05]  /*c350*/  BSYNC B6 ;  /* 0x0000000000067941 */ /* 0x000fea0003800000 */
.L_x_11223:
        /* <DEDUP_REMOVED lines=19> */
.L_x_11226:
[----:B------:R-:W-:Y:S05]  /*c490*/  BSYNC B6 ;  /* 0x0000000000067941 */ /* 0x000fea0003800000 */
.L_x_11225:
[----:B------:R-:W-:Y:S01]  /*c4a0*/  ULDC.64 UR4, c[0x0][0x9f8] ;  /* 0x00027e0000047ab9 */ /* 0x000fe20000000a00 */
[----:B------:R-:W2:Y:S01]  /*c4b0*/  LDL R21, [R1+0x10] ;  /* 0x0000100001157983 */ /* 0x000ea20000100800 */
[----:B------:R-:W-:Y:S01]  /*c4c0*/  UISETP.NE.U32.AND UP0, UPT, UR4, URZ, UPT ;  /* 0x0000003f0400728c */ /* 0x000fe2000bf05070 */
[----:B------:R-:W0:Y:S01]  /*c4d0*/  LDC R8, c[0x0][0x430] ;  /* 0x00010c00ff087b82 */ /* 0x000e220000000800 */
[----:B------:R-:W1:Y:S02]  /*c4e0*/  S2R R20, SR_TID.X ;  /* 0x0000000000147919 */ /* 0x000e640000002100 */
[----:B------:R-:W-:Y:S01]  /*c4f0*/  UISETP.NE.AND.EX UP0, UPT, UR5, URZ, UPT, UP0 ;  /* 0x0000003f0500728c */ /* 0x000fe2000bf05300 */
[----:B------:R-:W3:Y:S01]  /*c500*/  S2R R4, SR_TID.X ;  /* 0x0000000000047919 */ /* 0x000ee20000002100 */
[----:B------:R-:W-:-:S03]  /*c510*/  LEA R0, R26, 0xffffff80, 0x7 ;  /* 0xffffff801a007811 */ /* 0x000fc600078e38ff */
[----:B------:R-:W4:Y:S01]  /*c520*/  LDC R11, c[0x0][0x2f4] ;  /* 0x0000bd00ff0b7b82 */ /* 0x000f220000000800 */
[----:B------:R-:W-:-:S05]  /*c530*/  PLOP3.LUT P0, PT, PT, PT, UP0, 0x80, 0x0 ;  /* 0x000000000000781c */ /* 0x000fca0003f0f008 */
[----:B------:R-:W-:-:S04]  /*c540*/  @UP0 UIADD3 UR4, UP1, UR37, UR4, URZ ;  /* 0x0000000425040290 */ /* 0x000fc8000ff3e03f */
[----:B------:R-:W-:Y:S02]  /*c550*/  @UP0 UIADD3.X UR5, UR36, UR5, URZ, UP1, !UPT ;  /* 0x0000000524050290 */ /* 0x000fe40008ffe43f */
[----:B------:R-:W-:-:S04]  /*c560*/  IMAD.U32 R2, RZ, RZ, UR4 ;  /* 0x00000004ff027e24 */ /* 0x000fc8000f8e00ff */
[----:B------:R-:W-:-:S05]  /*c570*/  IMAD.U32 R3, RZ, RZ, UR5 ;  /* 0x00000005ff037e24 */ /* 0x000fca000f8e00ff */
[----:B------:R4:W2:Y:S01]  /*c580*/  @P0 LDG.E R27, desc[UR52][R2.64] ;  /* 0x00000034021b0981 */ /* 0x0008a2000c1e1900 */
[----:B0-----:R-:W-:Y:S02]  /*c590*/  ISETP.NE.AND P1, PT, R8, 0x1, PT ;  /* 0x000000010800780c */ /* 0x001fe40003f25270 */
[----:B------:R-:W-:Y:S02]  /*c5a0*/  LOP3.LUT R28, R28, 0xffffffef, RZ, 0xc0, !PT ;  /* 0xffffffef1c1c7812 */ /* 0x000fe400078ec0ff */
[----:B-1----:R-:W-:Y:S01]  /*c5b0*/  LOP3.LUT R20, R20, 0x7f, RZ, 0xc0, !PT ;  /* 0x0000007f14147812 */ /* 0x002fe200078ec0ff */
[----:B---3--:R-:W-:-:S03]  /*c5c0*/  IMAD.SHL.U32 R4, R4, 0x40, RZ ;  /* 0x0000004004047824 */ /* 0x008fc600078e00ff */
[----:B------:R-:W-:Y:S02]  /*c5d0*/  SHF.R.U32.HI R20, RZ, 0x1, R20 ;  /* 0x00000001ff147819 */ /* 0x000fe40000011614 */
[----:B------:R-:W-:-:S03]  /*c5e0*/  LOP3.LUT R4, R4, 0x40, RZ, 0xc0, !PT ;  /* 0x0000004004047812 */ /* 0x000fc600078ec0ff */
[----:B------:R-:W0:Y:S01]  /*c5f0*/  @P1 LDC R7, c[0x0][0x434] ;  /* 0x00010d00ff071b82 */ /* 0x000e220000000800 */
[----:B----4-:R-:W-:Y:S02]  /*c600*/  ISETP.GE.AND P3, PT, R29, R11, PT ;  /* 0x0000000b1d00720c */ /* 0x010fe40003f66270 */
[----:B------:R-:W-:Y:S02]  /*c610*/  LOP3.LUT R5, R0, R20, R4, 0xfe, !PT ;  /* 0x0000001400057212 */ /* 0x000fe400078efe04 */
[----:B------:R-:W-:Y:S02]  /*c620*/  @P1 LOP3.LUT R28, R28, 0x10, RZ, 0xfc, !PT ;  /* 0x000000101c1c1812 */ /* 0x000fe400078efcff */
[----:B------:R-:W-:Y:S01]  /*c630*/  ISETP.GE.AND P0, PT, R5, R17, PT ;  /* 0x000000110500720c */ /* 0x000fe20003f06270 */
[----:B------:R-:W1:-:S12]  /*c640*/  @P1 LDC R4, c[0x0][0x438] ;  /* 0x00010e00ff041b82 */ /* 0x000e580000000800 */
[----:B------:R-:W3:Y:S01]  /*c650*/  @!P0 LDC.64 R2, c[0x0][0x428] ;  /* 0x00010a00ff028b82 */ /* 0x000ee20000000a00 */
        /* <DEDUP_REMOVED lines=9> */
[----:B--2---:R-:W-:-:S04]  /*c6f0*/  IMAD.IADD R5, R5, 0x1, R21 ;  /* 0x0000000105057824 */ /* 0x004fc800078e0215 */
[----:B0-----:R-:W-:-:S04]  /*c700*/  @P1 IMAD.HI.U32 R7, R5, R7, RZ ;  /* 0x0000000705071227 */ /* 0x001fc800078e00ff */
[----:B------:R-:W-:Y:S01]  /*c710*/  IMAD.MOV.U32 R6, RZ, RZ, R5 ;  /* 0x000000ffff067224 */ /* 0x000fe200078e0005 */
[----:B-1----:R-:W-:-:S04]  /*c720*/  @P1 SHF.R.U32.HI R6, RZ, R4, R7 ;  /* 0x00000004ff061219 */ /* 0x002fc80000011607 */
[--C-:B------:R-:W-:Y:S01]  /*c730*/  @!P0 SHF.R.S32.HI R7, RZ, 0x1f, R6.reuse ;  /* 0x0000001fff078819 */ /* 0x100fe20000011406 */
[----:B------:R-:W-:-:S04]  /*c740*/  IMAD.MOV R4, RZ, RZ, -R6 ;  /* 0x000000ffff047224 */ /* 0x000fc800078e0a06 */
[----:B------:R-:W-:Y:S01]  /*c750*/  IMAD R5, R8, R4, R5 ;  /* 0x0000000408057224 */ /* 0x000fe200078e0205 */
[----:B------:R-:W-:Y:S01]  /*c760*/  SHF.R.S32.HI R8, RZ, 0x1f, R27 ;  /* 0x0000001fff087819 */ /* 0x000fe2000001141b */
[----:B---3--:R-:W-:-:S04]  /*c770*/  @!P0 IMAD.WIDE.U32 R6, R27, R2, R6 ;  /* 0x000000021b068225 */ /* 0x008fc800078e0006 */
[----:B------:R-:W-:Y:S01]  /*c780*/  @!P0 IMAD R4, R8, R2, RZ ;  /* 0x0000000208048224 */ /* 0x000fe200078e02ff */
[----:B------:R0:W-:Y:S03]  /*c790*/  STL [R1+0x14], R8 ;  /* 0x0000140801007387 */ /* 0x0001e60000100800 */
[----:B------:R-:W-:Y:S02]  /*c7a0*/  @!P0 IMAD R4, R27, R3, R4 ;  /* 0x000000031b048224 */ /* 0x000fe400078e0204 */
[----:B------:R-:W0:Y:S02]  /*c7b0*/  @!P0 LDC.64 R2, c[0x0][0x418] ;  /* 0x00010600ff028b82 */ /* 0x000e240000000a00 */
[----:B0-----:R-:W-:Y:S01]  /*c7c0*/  @!P0 LEA R8, P1, R6, R2, 0x2 ;  /* 0x0000000206088211 */ /* 0x001fe200078210ff */
[----:B------:R-:W-:-:S05]  /*c7d0*/  @!P0 IMAD.IADD R2, R7, 0x1, R4 ;  /* 0x0000000107028824 */ /* 0x000fca00078e0204 */
        /* <DEDUP_REMOVED lines=10> */
.L_x_11305:
[----:B------:R-:W-:Y:S01]  /*c880*/  LOP3.LUT R18, R18, 0xffff, RZ, 0xc0, !PT ;  /* 0x0000ffff12127812 */ /* 0x000fe200078ec0ff */
[----:B------:R-:W-:Y:S06]  /*c890*/  @!P2 BRA `(.L_x_11228) ;  /* 0x000000000004a947 */ /* 0x000fec0003800000 */
[----:B------:R-:W-:Y:S01]  /*c8a0*/  BPT.TRAP 0x1 ;  /* 0x000000040000795c */ /* 0x000fe20000300000 */
.L_x_11228:
[----:B------:R-:W-:Y:S01]  /*c8b0*/  IMAD R4, R19, 0x8, R16 ;  /* 0x0000000813047824 */ /* 0x000fe200078e0210 */
[----:B------:R-:W-:Y:S01]  /*c8c0*/  SHF.L.U32 R21, R24, 0x1f, RZ ;  /* 0x0000001f18157819 */ /* 0x000fe200000006ff */
[----:B------:R-:W-:Y:S01]  /*c8d0*/  BSSY B0, `(.L_x_11229) ;  /* 0x0000005000007945 */ /* 0x000fe20003800000 */
[----:B------:R-:W-:Y:S02]  /*c8e0*/  IADD3 R3, -R20, R17, -R0 ;  /* 0x0000001114037210 */ /* 0x000fe40007ffe900 */
[----:B------:R-:W0:Y:S01]  /*c8f0*/  SYNCS.PHASECHK.TRANS64.TRYWAIT P0, [R4+URZ+0x19c80], R21 ;  /* 0x019c8015040075a7 */ /* 0x000e22000800017f */
[----:B------:R-:W-:Y:S01]  /*c900*/  SHF.R.S32.HI R17, RZ, 0x1f, R5 ;  /* 0x0000001fff117819 */ /* 0x000fe20000011405 */
[----:B0-----:R-:W-:Y:S06]  /*c910*/  @!P0 BRA `(.L_x_11230) ;  /* 0x0000003c00a88947 */ /* 0x001fec0003800000 */
.L_x_11306:
[----:B------:R-:W-:Y:S05]  /*c920*/  BSYNC B0 ;  /* 0x0000000000007941 */ /* 0x000fea0003800000 */
.L_x_11229:
[----:B------:R-:W2:Y:S01]  /*c930*/  LDL R10, [R1+0x20] ;  /* 0x00002000010a7983 */ /* 0x000ea20000100800 */
        /* <DEDUP_REMOVED lines=18> */
[----:B------:R-:W-:Y:S01]  /*ca60*/  ISETP.GE.AND P0, PT, R3, 0x1, PT ;  /* 0x000000010300780c */ /* 0x000fe20003f06270 */
[----:B--2---:R-:W-:Y:S01]  /*ca70*/  IMAD R10, R19, 0x3000, R10 ;  /* 0x00003000130a7824 */ /* 0x004fe200078e020a */
[----:B------:R-:W-:Y:S11]  /*ca80*/  BRA.DIV UR4, `(.L_x_11231) ;  /* 0x0000003e04607947 */ /* 0x000ff6000b800000 */
[----:B------:R-:W1:Y:S01]  /*ca90*/  SHFL.IDX PT, R6, R8, RZ, 0x1e1f ;  /* 0x001e1fff08067589 */ /* 0x000e6200000e0000 */
[----:B------:R-:W2:Y:S01]  /*caa0*/  LDC R12, c[0x0][0x2f4] ;  /* 0x0000bd00ff0c7b82 */ /* 0x000ea20000000800 */
[C---:B------:R-:W-:Y:S02]  /*cab0*/  LOP3.LUT R13, R29.reuse, 0x20, RZ, 0xfc, !PT ;  /* 0x000000201d0d7812 */ /* 0x040fe400078efcff */
[----:B------:R-:W3:Y:S01]  /*cac0*/  SHFL.IDX PT, R0, R9, RZ, 0x1e1f ;  /* 0x001e1fff09007589 */ /* 0x000ee200000e0000 */
[----:B------:R-:W-:-:S03]  /*cad0*/  LOP3.LUT R11, R29, 0x40, RZ, 0xfc, !PT ;  /* 0x000000401d0b7812 */ /* 0x000fc600078efcff */
[----:B------:R-:W4:Y:S01]  /*cae0*/  SHFL.IDX PT, R9, R9, 0x1, 0x1e1f ;  /* 0x003e1f0009097f89 */ /* 0x000f2200000e0000 */
[C---:B-1----:R-:W-:Y:S02]  /*caf0*/  IADD3 R6, P1, R29.reuse, R6, RZ ;  /* 0x000000061d067210 */ /* 0x042fe40007f3e0ff */
[-C--:B--2---:R-:W-:Y:S02]  /*cb00*/  ISETP.GE.AND P3, PT, R29, R12.reuse, PT ;  /* 0x0000000c1d00720c */ /* 0x084fe40003f66270 */
[----:B------:R-:W-:Y:S01]  /*cb10*/  ISETP.GE.AND P2, PT, R13, R12, PT ;  /* 0x0000000c0d00720c */ /* 0x000fe20003f46270 */
[----:B---3--:R-:W-:Y:S01]  /*cb20*/  IMAD.X R7, RZ, RZ, R0, P1 ;  /* 0x000000ffff077224 */ /* 0x008fe200008e0600 */
[----:B------:R-:W-:Y:S01]  /*cb30*/  ISETP.LT.OR P1, PT, R3, 0x1, P3 ;  /* 0x000000010300780c */ /* 0x000fe20001f21670 */
[----:B------:R-:W-:-:S12]  /*cb40*/  IMAD.IADD R0, R16, 0x1, R10 ;  /* 0x0000000110007824 */ /* 0x000fd800078e020a */
[----:B------:R-:W-:Y:S01]  /*cb50*/  LDGSTS.E.BYPASS.LTC128B.128 [R0+0x9000], desc[UR52][R6.64], !P1 ;  /* 0x0900000006007fae */ /* 0x000fe2000c901d74 */
[----:B------:R-:W-:-:S13]  /*cb60*/  ISETP.LT.OR P1, PT, R3, 0x1, P2 ;  /* 0x000000010300780c */ /* 0x000fda0001721670 */
[----:B------:R-:W-:Y:S01]  /*cb70*/  LDGSTS.E.BYPASS.LTC128B.128 [R0+0xa000], desc[UR52][R6.64+0x20], !P1 ;  /* 0x0a00002006007fae */ /* 0x000fe2000c901d74 */
[----:B------:R-:W-:-:S04]  /*cb80*/  ISETP.GE.AND P1, PT, R11, R12, PT ;  /* 0x0000000c0b00720c */ /* 0x000fc80003f26270 */
[----:B------:R-:W-:-:S13]  /*cb90*/  ISETP.LT.OR P4, PT, R3, 0x1, P1 ;  /* 0x000000010300780c */ /* 0x000fda0000f81670 */
[----:B------:R1:W-:Y:S01]  /*cba0*/  LDGSTS.E.BYPASS.LTC128B.128 [R0+0xb000], desc[UR52][R6.64+0x40], !P4 ;  /* 0x0b00004006007fae */ /* 0x0003e2000e101d74 */
[----:B------:R-:W-:-:S03]  /*cbb0*/  ISETP.GE.AND P4, PT, R3, 0x41, PT ;  /* 0x000000410300780c */ /* 0x000fc60003f86270 */
[----:B-1--4-:R1:W2:Y:S10]  /*cbc0*/  SHFL.IDX PT, R6, R8, 0x1, 0x1e1f ;  /* 0x003e1f0008067f89 */ /* 0x0122b400000e0000 */
.L_x_11312:
        /* <DEDUP_REMOVED lines=13> */
.L_x_11232:
        /* <DEDUP_REMOVED lines=11> */
.L_x_11233:
[----:B------:R3:W-:Y:S01]  /*cd50*/  SYNCS.ARRIVE.TRANS64.A1T0 RZ, [R4+URZ+0x19c70], RZ ;  /* 0x019c70ff04ff79a7 */ /* 0x0007e2000810003f */
[----:B------:R-:W-:Y:S05]  /*cd60*/  @!P3 BRA `(.L_x_11234) ;  /* 0x000000000004b947 */ /* 0x000fea0003800000 */
[----:B------:R-:W-:Y:S01]  /*cd70*/  BPT.TRAP 0x1 ;  /* 0x000000040000795c */ /* 0x000fe20000300000 */
.L_x_11234:
[----:B------:R-:W4:Y:S01]  /*cd80*/  SYNCS.PHASECHK.TRANS64.TRYWAIT P1, [R4+URZ+0x19c40], R21 ;  /* 0x019c4015040075a7 */ /* 0x000f22000802017f */
[----:B------:R-:W-:Y:S04]  /*cd90*/  BSSY B0, `(.L_x_11235) ;  /* 0x0000002000007945 */ /* 0x000fe80003800000 */
[----:B----4-:R-:W-:Y:S05]  /*cda0*/  @!P1 BRA `(.L_x_11236) ;  /* 0x0000003c00709947 */ /* 0x010fea0003800000 */
.L_x_11313:
[----:B------:R-:W-:Y:S05]  /*cdb0*/  BSYNC B0 ;  /* 0x0000000000007941 */ /* 0x000fea0003800000 */
.L_x_11235:
[----:B------:R-:W-:Y:S01]  /*cdc0*/  ULDC.64 UR4, c[0x0][0x300] ;  /* 0x0000c00000047ab9 */ /* 0x000fe20000000a00 */
[----:B-1----:R-:W1:Y:S01]  /*cdd0*/  LDC R8, c[0x0][0x2f4] ;  /* 0x0000bd00ff087b82 */ /* 0x002e620000000800 */
[----:B------:R-:W-:Y:S01]  /*cde0*/  IMAD R3, R17, UR4, RZ ;  /* 0x0000000411037c24 */ /* 0x000fe2000f8e02ff */
[----:B------:R-:W-:Y:S01]  /*cdf0*/  ULDC.64 UR6, c[0x0][0x2e8] ;  /* 0x0000ba0000067ab9 */ /* 0x000fe20000000a00 */
[----:B--2---:R-:W-:Y:S01]  /*ce00*/  IMAD.WIDE.U32 R6, R5, UR4, RZ ;  /* 0x0000000405067c25 */ /* 0x004fe2000f8e00ff */
[C---:B------:R-:W-:Y:S02]  /*ce10*/  LOP3.LUT R10, R29.reuse, 0x40, RZ, 0xfc, !PT ;  /* 0x000000401d0a7812 */ /* 0x040fe400078efcff */
[----:B------:R-:W-:Y:S01]  /*ce20*/  LOP3.LUT R9, R29, 0x20, RZ, 0xfc, !PT ;  /* 0x000000201d097812 */ /* 0x000fe200078efcff */
[----:B------:R-:W-:Y:S01]  /*ce30*/  IMAD R3, R5, UR5, R3 ;  /* 0x0000000505037c24 */ /* 0x000fe2000f8e0203 */
[----:B------:R-:W-:Y:S02]  /*ce40*/  ULDC.64 UR4, c[0x0][0x310] ;  /* 0x0000c40000047ab9 */ /* 0x000fe40000000a00 */
[----:B------:R-:W-:-:S02]  /*ce50*/  IMAD R20, R20, UR4, RZ ;  /* 0x0000000414147c24 */ /* 0x000fc4000f8e02ff */
[----:B------:R-:W-:Y:S02]  /*ce60*/  IMAD.IADD R7, R7, 0x1, R3 ;  /* 0x0000000107077824 */ /* 0x000fe400078e0203 */
[----:B------:R-:W-:-:S04]  /*ce70*/  IMAD.WIDE.U32 R6, R2, UR4, R6 ;  /* 0x0000000402067c25 */ /* 0x000fc8000f8e0006 */
[----:B------:R-:W-:Y:S01]  /*ce80*/  IMAD R2, R2, UR5, R20 ;  /* 0x0000000502027c24 */ /* 0x000fe2000f8e0214 */
[----:B------:R-:W-:-:S03]  /*ce90*/  ULDC.64 UR4, c[0x0][0x308] ;  /* 0x0000c20000047ab9 */ /* 0x000fc60000000a00 */
[----:B------:R-:W-:Y:S01]  /*cea0*/  IMAD.IADD R3, R7, 0x1, R2 ;  /* 0x0000000107037824 */ /* 0x000fe200078e0202 */
[-C--:B-1----:R-:W-:Y:S01]  /*ceb0*/  ISETP.GE.AND P2, PT, R10, R8.reuse, PT ;  /* 0x000000080a00720c */ /* 0x082fe20003f46270 */
[----:B------:R-:W-:Y:S01]  /*cec0*/  IMAD.MOV.U32 R2, RZ, RZ, R6 ;  /* 0x000000ffff027224 */ /* 0x000fe200078e0006 */
[-C--:B------:R-:W-:Y:S02]  /*ced0*/  ISETP.GE.AND P3, PT, R9, R8.reuse, PT ;  /* 0x000000080900720c */ /* 0x080fe40003f66270 */
[----:B------:R-:W-:Y:S01]  /*cee0*/  ISETP.GE.AND P5, PT, R29, R8, PT ;  /* 0x000000081d00720c */ /* 0x000fe20003fa6270 */
[----:B------:R-:W-:Y:S01]  /*cef0*/  IMAD.WIDE.U32 R2, R18, UR4, R2 ;  /* 0x0000000412027c25 */ /* 0x000fe2000f8e0002 */
[----:B------:R-:W-:-:S03]  /*cf00*/  UMOV UR4, 0xffffffff ;  /* 0xffffffff00047882 */ /* 0x000fc60000000000 */
[----:B------:R-:W-:Y:S01]  /*cf10*/  IMAD R6, R18, UR5, R3 ;  /* 0x0000000512067c24 */ /* 0x000fe2000f8e0203 */
[----:B------:R-:W-:-:S04]  /*cf20*/  IADD3 R5, P1, R2, UR6, RZ ;  /* 0x0000000602057c10 */ /* 0x000fc8000ff3e0ff */
[----:B------:R-:W-:Y:S01]  /*cf30*/  IADD3.X R6, R6, UR7, RZ, P1, !PT ;  /* 0x0000000706067c10 */ /* 0x000fe20008ffe4ff */
[----:B------:R-:W-:Y:S08]  /*cf40*/  BRA.DIV UR4, `(.L_x_11237) ;  /* 0x0000003e041c7947 */ /* 0x000ff0000b800000 */
[----:B------:R-:W1:Y:S04]  /*cf50*/  SHFL.IDX PT, R3, R5, RZ, 0x1e1f ;  /* 0x001e1fff05037589 */ /* 0x000e6800000e0000 */
[----:B------:R-:W2:Y:S04]  /*cf60*/  SHFL.IDX PT, R2, R6, RZ, 0x1e1f ;  /* 0x001e1fff06027589 */ /* 0x000ea800000e0000 */
[----:B------:R-:W0:Y:S04]  /*cf70*/  SHFL.IDX PT, R5, R5, 0x1, 0x1e1f ;  /* 0x003e1f0005057f89 */ /* 0x000e2800000e0000 */
[----:B------:R-:W0:Y:S01]  /*cf80*/  SHFL.IDX PT, R6, R6, 0x1, 0x1e1f ;  /* 0x003e1f0006067f89 */ /* 0x000e2200000e0000 */
[----:B-1----:R-:W-:-:S05]  /*cf90*/  @P0 IADD3 R3, P1, R29, R3, RZ ;  /* 0x000000031d030210 */ /* 0x002fca0007f3e0ff */
[----:B--2---:R-:W-:-:S05]  /*cfa0*/  @P0 IMAD.X R2, RZ, RZ, R2, P1 ;  /* 0x000000ffff020224 */ /* 0x004fca00008e0602 */
[----:B------:R-:W-:-:S04]  /*cfb0*/  @P0 LOP3.LUT R3, R3, R2, RZ, 0x3c, !PT ;  /* 0x0000000203030212 */ /* 0x000fc800078e3cff */
[----:B------:R-:W-:-:S04]  /*cfc0*/  @P0 LOP3.LUT R2, R3, R2, RZ, 0x3c, !PT ;  /* 0x0000000203020212 */ /* 0x000fc800078e3cff */
[----:B------:R-:W-:-:S05]  /*cfd0*/  @P0 LOP3.LUT R3, R3, R2, RZ, 0x3c, !PT ;  /* 0x0000000203030212 */ /* 0x000fca00078e3cff */
[----:B------:R1:W-:Y:S04]  /*cfe0*/  @P0 LDGSTS.E.BYPASS.LTC128B.128 [R0+0x13800], desc[UR52][R2.64], !P5 ;  /* 0x1380000002000fae */ /* 0x0003e8000e901d74 */
[----:B------:R1:W-:Y:S04]  /*cff0*/  @P0 LDGSTS.E.BYPASS.LTC128B.128 [R0+0x14800], desc[UR52][R2.64+0x20], !P3 ;  /* 0x1480002002000fae */ /* 0x0003e8000d901d74 */
[----:B0-----:R1:W-:Y:S02]  /*d000*/  @P0 LDGSTS.E.BYPASS.LTC128B.128 [R0+0x15800], desc[UR52][R2.64+0x40], !P2 ;  /* 0x1580004002000fae */ /* 0x0013e4000d101d74 */
.L_x_11319:
        /* <DEDUP_REMOVED lines=10> */
.L_x_11238:
        /* <DEDUP_REMOVED lines=11> */
.L_x_11239:
        /* <DEDUP_REMOVED lines=20> */
[----:B0--34-:R-:W-:Y:S02]  /*d2a0*/  IMAD.U32 R4, RZ, RZ, UR6 ;  /* 0x00000006ff047e24 */ /* 0x019fe4000f8e00ff */
        /* <DEDUP_REMOVED lines=11> */
.L_x_11241:
[----:B------:R-:W-:Y:S05]  /*d360*/  BSYNC B6 ;  /* 0x0000000000067941 */ /* 0x000fea0003800000 */
.L_x_11240:
[----:B------:R-:W1:Y:S01]  /*d370*/  S2R R17, SR_TID.X ;  /* 0x0000000000117919 */ /* 0x000e620000002100 */
[----:B------:R-:W2:Y:S01]  /*d380*/  LDC R9, c[0x0][0x448] ;  /* 0x00011200ff097b82 */ /* 0x000ea20000000800 */
[----:B------:R-:W0:Y:S01]  /*d390*/  S2R R2, SR_TID.X ;  /* 0x0000000000027919 */ /* 0x000e220000002100 */
[----:B------:R-:W-:Y:S01]  /*d3a0*/  R2UR UR8, R18 ;  /* 0x00000000120872ca */ /* 0x000fe200000e0000 */
[----:B------:R-:W-:Y:S01]  /*d3b0*/  ULDC.64 UR6, c[0x0][0x2d8] ;  /* 0x0000b60000067ab9 */ /* 0x000fe20000000a00 */
[----:B-1----:R-:W-:Y:S02]  /*d3c0*/  IMAD.SHL.U32 R20, R17, 0x40, RZ ;  /* 0x0000004011147824 */ /* 0x002fe400078e00ff */
[----:B------:R-:W3:Y:S01]  /*d3d0*/  LDL R17, [R1+0x4] ;  /* 0x0000040001117983 */ /* 0x000ee20000100800 */
[----:B--2---:R-:W-:Y:S02]  /*d3e0*/  ISETP.NE.AND P0, PT, R9, 0x1, PT ;  /* 0x000000010900780c */ /* 0x004fe40003f05270 */
[----:B0-----:R-:W-:-:S02]  /*d3f0*/  LOP3.LUT R2, R2, 0x7f, RZ, 0xc0, !PT ;  /* 0x0000007f02027812 */ /* 0x001fc400078ec0ff */
[----:B------:R-:W-:Y:S02]  /*d400*/  LOP3.LUT R20, R20, 0x40, RZ, 0xc0, !PT ;  /* 0x0000004014147812 */ /* 0x000fe400078ec0ff */
[----:B------:R-:W-:-:S07]  /*d410*/  SHF.R.U32.HI R2, RZ, 0x1, R2 ;  /* 0x00000001ff027819 */ /* 0x000fce0000011602 */
[----:B---34-:R-:W0:Y:S08]  /*d420*/  @P0 LDC R4, c[0x0][0x44c] ;  /* 0x00011300ff040b82 */ /* 0x018e300000000800 */
[----:B------:R-:W1:Y:S01]  /*d430*/  @P0 LDC R3, c[0x0][0x450] ;  /* 0x00011400ff030b82 */ /* 0x000e620000000800 */
[----:B------:R-:W-:Y:S02]  /*d440*/  R2UR UR10, R18 ;  /* 0x00000000120a72ca */ /* 0x000fe400000e0000 */
[----:B------:R-:W-:Y:S01]  /*d450*/  LOP3.LUT R2, R2, R20, RZ, 0xfc, !PT ;  /* 0x0000001402027212 */ /* 0x000fe200078efcff */
[----:B------:R-:W-:Y:S01]  /*d460*/  UMOV UR4, UR36 ;  /* 0x0000002400047c82 */ /* 0x000fe20008000000 */
[----:B------:R-:W-:-:S02]  /*d470*/  UMOV UR5, UR45 ;  /* 0x0000002d00057c82 */ /* 0x000fc40008000000 */
[----:B------:R-:W-:-:S03]  /*d480*/  UIMAD.WIDE.U32 UR4, UR8, UR6, UR4 ;  /* 0x00000006080472a5 */ /* 0x000fc6000f8e0004 */
[----:B------:R-:W-:Y:S02]  /*d490*/  ULDC.64 UR8, c[0x0][0x2e0] ;  /* 0x0000b80000087ab9 */ /* 0x000fe40000000a00 */
[----:B------:R-:W-:Y:S02]  /*d4a0*/  UIMAD UR6, UR42, UR8, URZ ;  /* 0x000000082a0672a4 */ /* 0x000fe4000f8e023f */
[----:B------:R-:W-:Y:S02]  /*d4b0*/  UIMAD UR5, UR10, UR7, UR5 ;  /* 0x000000070a0572a4 */ /* 0x000fe4000f8e0205 */
[----:B------:R-:W-:Y:S02]  /*d4c0*/  UIMAD UR6, UR43, UR9, UR6 ;  /* 0x000000092b0672a4 */ /* 0x000fe4000f8e0206 */
[----:B------:R-:W-:Y:S01]  /*d4d0*/  UIMAD.WIDE.U32 UR4, UR43, UR8, UR4 ;  /* 0x000000082b0472a5 */ /* 0x000fe2000f8e0004 */
[----:B------:R-:W-:Y:S02]  /*d4e0*/  ULDC.64 UR10, c[0x0][0x280] ;  /* 0x0000a000000a7ab9 */ /* 0x000fe40000000a00 */
[----:B------:R-:W-:Y:S01]  /*d4f0*/  ULDC.64 UR8, c[0x0][0x2c8] ;  /* 0x0000b20000087ab9 */ /* 0x000fe20000000a00 */
[----:B------:R-:W-:-:S03]  /*d500*/  UIADD3 UR5, UR5, UR6, URZ ;  /* 0x0000000605057290 */ /* 0x000fc6000fffe03f */
[----:B------:R-:W-:Y:S02]  /*d510*/  ULDC.64 UR6, c[0x0][0x2d0] ;  /* 0x0000b40000067ab9 */ /* 0x000fe40000000a00 */
[----:B------:R-:W-:Y:S01]  /*d520*/  IMAD.U32 R7, RZ, RZ, UR6 ;  /* 0x00000006ff077e24 */ /* 0x000fe2000f8e00ff */
[----:B------:R-:W-:Y:S01]  /*d530*/  LOP3.LUT R10, R29, 0x20, RZ, 0xfc, !PT ;  /* 0x000000201d0a7812 */ /* 0x000fe200078efcff */
[----:B------:R-:W-:-:S04]  /*d540*/  IMAD R0, R17, 0xc0, R2 ;  /* 0x000000c011007824 */ /* 0x000fc800078e0202 */
[----:B0-----:R-:W-:-:S04]  /*d550*/  @P0 IMAD.HI.U32 R4, R0, R4, RZ ;  /* 0x0000000400040227 */ /* 0x001fc800078e00ff */
[----:B------:R-:W-:Y:S01]  /*d560*/  IMAD.MOV.U32 R2, RZ, RZ, R0 ;  /* 0x000000ffff027224 */ /* 0x000fe200078e0000 */
[----:B-1----:R-:W-:-:S04]  /*d570*/  @P0 SHF.R.U32.HI R2, RZ, R3, R4 ;  /* 0x00000003ff020219 */ /* 0x002fc80000011604 */
[--C-:B------:R-:W-:Y:S01]  /*d580*/  SHF.R.S32.HI R5, RZ, 0x1f, R2.reuse ;  /* 0x0000001fff057819 */ /* 0x100fe20000011402 */
[----:B------:R-:W-:-:S04]  /*d590*/  IMAD.MOV R4, RZ, RZ, -R2 ;  /* 0x000000ffff047224 */ /* 0x000fc800078e0a02 */
[----:B------:R-:W-:Y:S02]  /*d5a0*/  IMAD R5, R5, UR6, RZ ;  /* 0x0000000605057c24 */ /* 0x000fe4000f8e02ff */
[----:B------:R-:W-:Y:S02]  /*d5b0*/  IMAD R4, R9, R4, R0 ;  /* 0x0000000409047224 */ /* 0x000fe400078e0200 */
[C---:B------:R-:W-:Y:S02]  /*d5c0*/  IMAD R5, R2.reuse, UR7, R5 ;  /* 0x0000000702057c24 */ /* 0x040fe4000f8e0205 */
[----:B------:R-:W-:-:S04]  /*d5d0*/  IMAD.WIDE.U32 R2, R2, R7, UR4 ;  /* 0x0000000402027e25 */ /* 0x000fc8000f8e0007 */
[----:B------:R-:W-:Y:S01]  /*d5e0*/  IMAD.IADD R3, R3, 0x1, R5 ;  /* 0x0000000103037824 */ /* 0x000fe200078e0205 */
[----:B------:R-:W-:Y:S01]  /*d5f0*/  SHF.R.S32.HI R5, RZ, 0x1f, R4 ;  /* 0x0000001fff057819 */ /* 0x000fe20000011404 */
[----:B------:R-:W-:-:S04]  /*d600*/  IMAD.WIDE.U32 R2, R4, UR8, R2 ;  /* 0x0000000804027c25 */ /* 0x000fc8000f8e0002 */
[----:B------:R-:W-:Y:S01]  /*d610*/  IMAD R5, R5, UR8, RZ ;  /* 0x0000000805057c24 */ /* 0x000fe2000f8e02ff */
[----:B------:R-:W-:-:S03]  /*d620*/  IADD3 R6, P1, R2, UR10, RZ ;  /* 0x0000000a02067c10 */ /* 0x000fc6000ff3e0ff */
[----:B------:R-:W-:Y:S02]  /*d630*/  IMAD R5, R4, UR9, R5 ;  /* 0x0000000904057c24 */ /* 0x000fe4000f8e0205 */
[----:B------:R-:W0:Y:S03]  /*d640*/  @P0 LDC R4, c[0x0][0x450] ;  /* 0x00011400ff040b82 */ /* 0x000e260000000800 */
[----:B------:R-:W-:-:S05]  /*d650*/  IADD3.X R5, R3, UR11, R5, P1, !PT ;  /* 0x0000000b03057c10 */ /* 0x000fca0008ffe405 */
[----:B------:R-:W1:Y:S01]  /*d660*/  @P0 LDC R3, c[0x0][0x44c] ;  /* 0x00011300ff030b82 */ /* 0x000e620000000800 */
[----:B------:R-:W-:-:S04]  /*d670*/  VIADD R0, R0, 0x80 ;  /* 0x0000008000007836 */ /* 0x000fc80000000000 */
[----:B------:R-:W-:Y:S02]  /*d680*/  IMAD.MOV.U32 R2, RZ, RZ, R0 ;  /* 0x000000ffff027224 */ /* 0x000fe400078e0000 */
[----:B-1----:R-:W-:-:S05]  /*d690*/  @P0 IMAD.HI.U32 R3, R0, R3, RZ ;  /* 0x0000000300030227 */ /* 0x002fca00078e00ff */
[----:B0-----:R-:W-:-:S05]  /*d6a0*/  @P0 SHF.R.U32.HI R2, RZ, R4, R3 ;  /* 0x00000004ff020219 */ /* 0x001fca0000011603 */
[----:B------:R-:W-:-:S04]  /*d6b0*/  IMAD.MOV R3, RZ, RZ, -R2 ;  /* 0x000000ffff037224 */ /* 0x000fc800078e0a02 */
[----:B------:R-:W-:Y:S01]  /*d6c0*/  IMAD R0, R9, R3, R0 ;  /* 0x0000000309007224 */ /* 0x000fe200078e0200 */
[----:B------:R-:W-:-:S05]  /*d6d0*/  SHF.R.S32.HI R3, RZ, 0x1f, R2 ;  /* 0x0000001fff037819 */ /* 0x000fca0000011402 */
[----:B------:R-:W-:-:S04]  /*d6e0*/  IMAD R3, R3, UR6, RZ ;  /* 0x0000000603037c24 */ /* 0x000fc8000f8e02ff */
[C---:B------:R-:W-:Y:S02]  /*d6f0*/  IMAD R4, R2.reuse, UR7, R3 ;  /* 0x0000000702047c24 */ /* 0x040fe4000f8e0203 */
[----:B------:R-:W-:Y:S01]  /*d700*/  IMAD.WIDE.U32 R2, R2, R7, UR4 ;  /* 0x0000000402027e25 */ /* 0x000fe2000f8e0007 */
[----:B------:R-:W-:Y:S02]  /*d710*/  ULDC UR4, c[0x0][0x2b8] ;  /* 0x0000ae0000047ab9 */ /* 0x000fe40000000800 */
[----:B------:R-:W-:Y:S02]  /*d720*/  ISETP.GE.AND P2, PT, R10, UR4, PT ;  /* 0x000000040a007c0c */ /* 0x000fe4000bf46270 */
[----:B------:R0:W5:Y:S01]  /*d730*/  LDL R10, [R1+0x24] ;  /* 0x00002400010a7983 */ /* 0x0001620000100800 */
[----:B------:R-:W1:Y:S01]  /*d740*/  S2R R20, SR_TID.X ;  /* 0x0000000000147919 */ /* 0x000e620000002100 */
[----:B------:R-:W-:Y:S01]  /*d750*/  IMAD.IADD R3, R3, 0x1, R4 ;  /* 0x0000000103037824 */ /* 0x000fe200078e0204 */
[----:B------:R-:W-:Y:S01]  /*d760*/  SHF.R.S32.HI R4, RZ, 0x1f, R0 ;  /* 0x0000001fff047819 */ /* 0x000fe20000011400 */
[----:B------:R-:W-:-:S04]  /*d770*/  IMAD.WIDE.U32 R2, R0, UR8, R2 ;  /* 0x0000000800027c25 */ /* 0x000fc8000f8e0002 */
[----:B------:R-:W-:Y:S01]  /*d780*/  IMAD R4, R4, UR8, RZ ;  /* 0x0000000804047c24 */ /* 0x000fe2000f8e02ff */
[----:B------:R-:W-:-:S03]  /*d790*/  IADD3 R8, P0, R2, UR10, RZ ;  /* 0x0000000a02087c10 */ /* 0x000fc6000ff1e0ff */
[----:B------:R-:W-:Y:S01]  /*d7a0*/  IMAD R4, R0, UR9, R4 ;  /* 0x0000000900047c24 */ /* 0x000fe2000f8e0204 */
[C---:B------:R-:W-:Y:S01]  /*d7b0*/  LOP3.LUT R11, R29.reuse, 0x40, RZ, 0xfc, !PT ;  /* 0x000000401d0b7812 */ /* 0x040fe200078efcff */
[----:B------:R-:W-:Y:S01]  /*d7c0*/  UMOV UR5, 0xffffffff ;  /* 0xffffffff00057882 */ /* 0x000fe20000000000 */
[----:B------:R-:W-:Y:S02]  /*d7d0*/  ISETP.GE.AND P3, PT, R29, UR4, PT ;  /* 0x000000041d007c0c */ /* 0x000fe4000bf66270 */
[----:B------:R-:W-:Y:S02]  /*d7e0*/  IADD3.X R7, R3, UR11, R4, P0, !PT ;  /* 0x0000000b03077c10 */ /* 0x000fe400087fe404 */
[----:B------:R-:W-:Y:S02]  /*d7f0*/  ISETP.GE.AND P0, PT, R11, UR4, PT ;  /* 0x000000040b007c0c */ /* 0x000fe4000bf06270 */
[----:B-1----:R-:W-:-:S04]  /*d800*/  LOP3.LUT R20, R20, 0x7f, RZ, 0xc0, !PT ;  /* 0x0000007f14147812 */ /* 0x002fc800078ec0ff */
[----:B------:R-:W-:Y:S01]  /*d810*/  SHF.R.U32.HI R20, RZ, 0x1, R20 ;  /* 0x00000001ff147819 */ /* 0x000fe20000011614 */
[----:B0-----:R-:W-:Y:S06]  /*d820*/  BRA.DIV UR5, `(.L_x_11242) ;  /* 0x0000003605887947 */ /* 0x001fec000b800000 */
[----:B------:R-:W0:Y:S01]  /*d830*/  SHFL.IDX PT, R3, R6, RZ, 0x1e1f ;  /* 0x001e1fff06037589 */ /* 0x000e2200000e0000 */
[----:B------:R-:W-:Y:S02]  /*d840*/  IMAD R4, R17, 0xc0, R20 ;  /* 0x000000c011047824 */ /* 0x000fe400078e0214 */
[----:B------:R-:W-:Y:S01]  /*d850*/  IMAD R0, R9, UR41, RZ ;  /* 0x0000002909007c24 */ /* 0x000fe2000f8e02ff */
[----:B------:R-:W1:Y:S04]  /*d860*/  SHFL.IDX PT, R2, R5, RZ, 0x1e1f ;  /* 0x001e1fff05027589 */ /* 0x000e6800000e0000 */
[----:B------:R-:W-:Y:S01]  /*d870*/  ISETP.GE.AND P1, PT, R4, R0, PT ;  /* 0x000000000400720c */ /* 0x000fe20003f26270 */
[----:B------:R-:W2:Y:S04]  /*d880*/  SHFL.IDX PT, R6, R6, 0x1, 0x1e1f ;  /* 0x003e1f0006067f89 */ /* 0x000ea800000e0000 */
[----:B------:R-:W3:Y:S08]  /*d890*/  SHFL.IDX PT, R5, R5, 0x1, 0x1e1f ;  /* 0x003e1f0005057f89 */ /* 0x000ef000000e0000 */
[----:B0-----:R-:W-:-:S05]  /*d8a0*/  @!P1 IADD3 R3, P4, R29, R3, RZ ;  /* 0x000000031d039210 */ /* 0x001fca0007f9e0ff */
[----:B-1----:R-:W-:-:S05]  /*d8b0*/  @!P1 IMAD.X R2, RZ, RZ, R2, P4 ;  /* 0x000000ffff029224 */ /* 0x002fca00020e0602 */
[----:B------:R-:W-:-:S04]  /*d8c0*/  @!P1 LOP3.LUT R3, R3, R2, RZ, 0x3c, !PT ;  /* 0x0000000203039212 */ /* 0x000fc800078e3cff */
[----:B------:R-:W-:-:S04]  /*d8d0*/  @!P1 LOP3.LUT R2, R3, R2, RZ, 0x3c, !PT ;  /* 0x0000000203029212 */ /* 0x000fc800078e3cff */
[----:B------:R-:W-:-:S05]  /*d8e0*/  @!P1 LOP3.LUT R3, R3, R2, RZ, 0x3c, !PT ;  /* 0x0000000203039212 */ /* 0x000fca00078e3cff */
[----:B-----5:R-:W-:Y:S04]  /*d8f0*/  @!P1 LDGSTS.E.BYPASS.LTC128B.128 [R10+0xf000], desc[UR52][R2.64], !P3 ;  /* 0x0f000000020a9fae */ /* 0x020fe8000d901d74 */
[----:B------:R-:W-:Y:S04]  /*d900*/  @!P1 LDGSTS.E.BYPASS.LTC128B.128 [R10+0x10800], desc[UR52][R2.64+0x20], !P2 ;  /* 0x10800020020a9fae */ /* 0x000fe8000d101d74 */
[----:B------:R0:W-:Y:S02]  /*d910*/  @!P1 LDGSTS.E.BYPASS.LTC128B.128 [R10+0x12000], desc[UR52][R2.64+0x40], !P0 ;  /* 0x12000040020a9fae */ /* 0x0001e4000c101d74 */
[----:B0-----:R-:W-:-:S05]  /*d920*/  VIADD R2, R4, 0x40 ;  /* 0x0000004004027836 */ /* 0x001fca0000000000 */
[----:B------:R-:W-:-:S13]  /*d930*/  ISETP.GE.AND P1, PT, R2, R0, PT ;  /* 0x000000000200720c */ /* 0x000fda0003f26270 */
[----:B--2---:R-:W-:-:S05]  /*d940*/  @!P1 IADD3 R2, P4, R29, R6, RZ ;  /* 0x000000061d029210 */ /* 0x004fca0007f9e0ff */
[----:B---3--:R-:W-:-:S05]  /*d950*/  @!P1 IMAD.X R3, RZ, RZ, R5, P4 ;  /* 0x000000ffff039224 */ /* 0x008fca00020e0605 */
[----:B------:R-:W-:Y:S04]  /*d960*/  @!P1 LDGSTS.E.BYPASS.LTC128B.128 [R10+0xf800], desc[UR52][R2.64], !P3 ;  /* 0x0f800000020a9fae */ /* 0x000fe8000d901d74 */
[----:B------:R-:W-:Y:S04]  /*d970*/  @!P1 LDGSTS.E.BYPASS.LTC128B.128 [R10+0x11000], desc[UR52][R2.64+0x20], !P2 ;  /* 0x11000020020a9fae */ /* 0x000fe8000d101d74 */
[----:B------:R0:W-:Y:S04]  /*d980*/  @!P1 LDGSTS.E.BYPASS.LTC128B.128 [R10+0x12800], desc[UR52][R2.64+0x40], !P0 ;  /* 0x12800040020a9fae */ /* 0x0001e8000c101d74 */
[----:B0-----:R0:W1:Y:S04]  /*d990*/  SHFL.IDX PT, R3, R7, RZ, 0x1e1f ;  /* 0x001e1fff07037589 */ /* 0x00106800000e0000 */
[----:B------:R0:W2:Y:S02]  /*d9a0*/  SHFL.IDX PT, R2, R8, RZ, 0x1e1f ;  /* 0x001e1fff08027589 */ /* 0x0000a400000e0000 */
.L_x_11326:
[----:B------:R-:W-:Y:S01]  /*d9b0*/  VIADD R4, R4, 0x80 ;  /* 0x0000008004047836 */ /* 0x000fe20000000000 */
[----:B------:R-:W-:Y:S04]  /*d9c0*/  BSSY B0, `(.L_x_11243) ;  /* 0x000000b000007945 */ /* 0x000fe80003800000 */
[----:B------:R-:W-:-:S13]  /*d9d0*/  ISETP.GE.AND P1, PT, R4, R0, PT ;  /* 0x000000000400720c */ /* 0x000fda0003f26270 */
[----:B------:R-:W-:Y:S05]  /*d9e0*/  @P1 BRA `(.L_x_11244) ;  /* 0x0000000000201947 */ /* 0x000fea0003800000 */
[----:B--2---:R-:W-:-:S05]  /*d9f0*/  IADD3 R2, P1, R29, R2, RZ ;  /* 0x000000021d027210 */ /* 0x004fca0007f3e0ff */
[----:B-1----:R-:W-:-:S05]  /*da00*/  IMAD.X R3, RZ, RZ, R3, P1 ;  /* 0x000000ffff037224 */ /* 0x002fca00008e0603 */
[----:B------:R-:W-:Y:S01]  /*da10*/  @!PT LDS RZ, [RZ] ;  /* 0x00000000fffff984 */ /* 0x000fe20000000800 */
[----:B------:R-:W-:Y:S01]  /*da20*/  @!PT LDS RZ, [RZ] ;  /* 0x00000000fffff984 */ /* 0x000fe20000000800 */
[----:B------:R-:W-:Y:S01]  /*da30*/  @!PT LDS RZ, [RZ] ;  /* 0x00000000fffff984 */ /* 0x000fe20000000800 */
[----:B------:R3:W-:Y:S04]  /*da40*/  LDGSTS.E.BYPASS.LTC128B.128 [R10+0x10000], desc[UR52][R2.64], !P3 ;  /* 0x10000000020a7fae */ /* 0x0007e8000d901d74 */
[----:B------:R3:W-:Y:S04]  /*da50*/  LDGSTS.E.BYPASS.LTC128B.128 [R10+0x11800], desc[UR52][R2.64+0x20], !P2 ;  /* 0x11800020020a7fae */ /* 0x0007e8000d101d74 */
[----:B------:R3:W-:Y:S02]  /*da60*/  LDGSTS.E.BYPASS.LTC128B.128 [R10+0x13000], desc[UR52][R2.64+0x40], !P0 ;  /* 0x13000040020a7fae */ /* 0x0007e4000c101d74 */
.L_x_11244:
[----:B------:R-:W-:Y:S05]  /*da70*/  BSYNC B0 ;  /* 0x0000000000007941 */ /* 0x000fea0003800000 */
.L_x_11243:
[----:B------:R-:W-:Y:S01]  /*da80*/  NOP ;  /* 0x0000000000007918 */ /* 0x000fe20000000000 */
[----:B------:R-:W-:-:S13]  /*da90*/  PLOP3.LUT P0, PT, PT, PT, PT, 0x80, 0x0 ;  /* 0x000000000000781c */ /* 0x000fda0003f0f070 */
.L_x_11245:
[----:B------:R-:W-:Y:S02]  /*daa0*/  PLOP3.LUT P1, PT, P1, P0, PT, 0xa2, 0x0 ;  /* 0x000000000000781c */ /* 0x000fe40000f21472 */
[----:B------:R-:W-:-:S08]  /*dab0*/  @P0 R2UR P1, UR4, R16 ;  /* 0x00000000100402ca */ /* 0x000fd00000020000 */
[----:B------:R-:W-:-:S05]  /*dac0*/  @P0 PLOP3.LUT P0, PT, P1, PT, PT, 0x80, 0x0 ;  /* 0x000000000000081c */ /* 0x000fca0000f0f070 */
[----:B------:R-:W-:Y:S01]  /*dad0*/  @!P1 SYNCS.ARRIVE.TRANS64.RED.A0T1 RZ, [UR4+0x19c00], RZ ;  /* 0x019c00ffffff99a7 */ /* 0x000fe20008200404 */
[----:B------:R-:W-:Y:S07]  /*dae0*/  @!P1 ARRIVES.LDGSTSBAR.64.TRANSCNT [UR4+0x19c00] ;  /* 0x019c0000ff0099b0 */ /* 0x000fee0008000a84 */
[----:B------:R-:W-:Y:S05]  /*daf0*/  @P0 BRA.U.ANY `(.L_x_11245) ;  /* 0xfffffffd00e80947 */ /* 0x000fea000393ffff */
[----:B--23--:R-:W2:Y:S02]  /*db00*/  LDL.LU R2, [R1+0x28] ;  /* 0x0000280001027983 */ /* 0x00cea40000300800 */
        /* <DEDUP_REMOVED lines=9> */
[----:B------:R-:W3:Y:S03]  /*dba0*/  SYNCS.PHASECHK.TRANS64.TRYWAIT P0, [R16+URZ+0x19c20], R0 ;  /* 0x019c2000100075a7 */ /* 0x000ee6000800017f */
[----:B--23--:R-:W-:Y:S05]  /*dbb0*/  @!P0 BRA `(.L_x_11247) ;  /* 0x0000003400948947 */ /* 0x00cfea0003800000 */
.L_x_11327:
[----:B------:R-:W-:Y:S05]  /*dbc0*/  BSYNC B0 ;  /* 0x0000000000007941 */ /* 0x000fea0003800000 */
.L_x_11246:
[----:B------:R-:W3:Y:S01]  /*dbd0*/  LDL R2, [R1+0xc] ;  /* 0x00000c0001027983 */ /* 0x000ee20000100800 */
[----:B------:R-:W-:-:S05]  /*dbe0*/  VIADD R20, R26, 0xfffffffe ;  /* 0xfffffffe1a147836 */ /* 0x000fca0000000000 */
[----:B---3--:R-:W-:-:S13]  /*dbf0*/  ISETP.GE.AND P0, PT, R20, R2, PT ;  /* 0x000000021400720c */ /* 0x008fda0003f06270 */
[----:B------:R-:W-:Y:S05]  /*dc00*/  @!P0 BRA `(.L_x_11248) ;  /* 0x00000010003c8947 */ /* 0x000fea0003800000 */
[----:B------:R-:W-:Y:S02]  /*dc10*/  IMAD.MOV.U32 R4, RZ, RZ, R24 ;  /* 0x000000ffff047224 */ /* 0x000fe400078e0018 */
[----:B--2---:R-:W-:-:S07]  /*dc20*/  IMAD.MOV.U32 R0, RZ, RZ, R19 ;  /* 0x000000ffff007224 */ /* 0x004fce00078e0013 */
.L_x_11268:
[----:B0-----:R-:W2:Y:S01]  /*dc30*/  LDL R8, [R1+0x10] ;  /* 0x0000100001087983 */ /* 0x001ea20000100800 */
[----:B------:R-:W0:Y:S03]  /*dc40*/  LDC R5, c[0x0][0x430] ;  /* 0x00010c00ff057b82 */ /* 0x000e260000000800 */
[----:B---3--:R-:W3:Y:S01]  /*dc50*/  LDL R7, [R1+0x14] ;  /* 0x0000140001077983 */ /* 0x008ee20000100800 */
[----:B-1----:R-:W1:Y:S03]  /*dc60*/  S2R R2, SR_TID.X ;  /* 0x0000000000027919 */ /* 0x002e660000002100 */
[----:B------:R-:W4:Y:S01]  /*dc70*/  LDL R9, [R1+0xc] ;  /* 0x00000c0001097983 */ /* 0x000f220000100800 */
[----:B0-----:R-:W-:-:S13]  /*dc80*/  ISETP.NE.AND P0, PT, R5, 0x1, PT ;  /* 0x000000010500780c */ /* 0x001fda0003f05270 */
[----:B------:R-:W0:Y:S01]  /*dc90*/  @P0 LDC R6, c[0x0][0x434] ;  /* 0x00010d00ff060b82 */ /* 0x000e220000000800 */
[----:B-1----:R-:W-:-:S04]  /*dca0*/  LOP3.LUT R3, R2, 0x7f, RZ, 0xc0, !PT ;  /* 0x0000007f02037812 */ /* 0x002fc800078ec0ff */
[----:B------:R-:W-:-:S03]  /*dcb0*/  SHF.R.U32.HI R5, RZ, 0x1, R3 ;  /* 0x00000001ff057819 */ /* 0x000fc60000011603 */
[----:B------:R-:W1:Y:S01]  /*dcc0*/  @P0 LDC R3, c[0x0][0x438] ;  /* 0x00010e00ff030b82 */ /* 0x000e620000000800 */
[----:B------:R-:W-:Y:S02]  /*dcd0*/  IMAD.SHL.U32 R2, R2, 0x40, RZ ;  /* 0x0000004002027824 */ /* 0x000fe400078e00ff */
[----:B------:R-:W-:-:S03]  /*dce0*/  IMAD R5, R20, 0x80, R5 ;  /* 0x0000008014057824 */ /* 0x000fc600078e0205 */
[----:B------:R-:W-:Y:S01]  /*dcf0*/  LOP3.LUT R2, R2, 0x40, RZ, 0xc0, !PT ;  /* 0x0000004002027812 */ /* 0x000fe200078ec0ff */
[----:B------:R-:W-:Y:S05]  /*dd00*/  YIELD ;  /* 0x0000000000007946 */ /* 0x000fea0003800000 */
[----:B------:R-:W-:Y:S01]  /*dd10*/  ULDC UR4, c[0x0][0x430] ;  /* 0x00010c0000047ab9 */ /* 0x000fe20000000800 */
[----:B--2---:R-:W-:-:S05]  /*dd20*/  IADD3 R5, R2, R5, R8 ;  /* 0x0000000502057210 */ /* 0x004fca0007ffe008 */
[----:B0-----:R-:W-:-:S04]  /*dd30*/  @P0 IMAD.HI.U32 R6, R5, R6, RZ ;  /* 0x0000000605060227 */ /* 0x001fc800078e00ff */
[----:B------:R-:W-:Y:S01]  /*dd40*/  IMAD.MOV.U32 R2, RZ, RZ, R5 ;  /* 0x000000ffff027224 */ /* 0x000fe200078e0005 */
[----:B-1----:R-:W-:-:S05]  /*dd50*/  @P0 SHF.R.U32.HI R2, RZ, R3, R6 ;  /* 0x00000003ff020219 */ /* 0x002fca0000011606 */
[--C-:B------:R-:W-:Y:S01]  /*dd60*/  IMAD.MOV R8, RZ, RZ, -R2.reuse ;  /* 0x000000ffff087224 */ /* 0x100fe200078e0a02 */
[----:B------:R-:W-:-:S03]  /*dd70*/  SHF.R.S32.HI R3, RZ, 0x1f, R2 ;  /* 0x0000001fff037819 */ /* 0x000fc60000011402 */
[----:B------:R-:W-:Y:S01]  /*dd80*/  IMAD R8, R8, UR4, R5 ;  /* 0x0000000408087c24 */ /* 0x000fe2000f8e0205 */
[----:B------:R-:W-:Y:S02]  /*dd90*/  ULDC.64 UR4, c[0x0][0x428] ;  /* 0x00010a0000047ab9 */ /* 0x000fe40000000a00 */
[----:B---3--:R-:W-:Y:S02]  /*dda0*/  IMAD R5, R7, UR4, RZ ;  /* 0x0000000407057c24 */ /* 0x008fe4000f8e02ff */
[----:B------:R-:W-:-:S04]  /*ddb0*/  IMAD.WIDE.U32 R2, R27, UR4, R2 ;  /* 0x000000041b027c25 */ /* 0x000fc8000f8e0002 */
[----:B------:R-:W-:Y:S01]  /*ddc0*/  IMAD R5, R27, UR5, R5 ;  /* 0x000000051b057c24 */ /* 0x000fe2000f8e0205 */
[----:B------:R-:W-:Y:S02]  /*ddd0*/  ULDC.64 UR4, c[0x0][0x418] ;  /* 0x0001060000047ab9 */ /* 0x000fe40000000a00 */
[----:B------:R-:W-:Y:S01]  /*dde0*/  LEA R6, P0, R2, UR4, 0x2 ;  /* 0x0000000402067c11 */ /* 0x000fe2000f8010ff */
[----:B------:R-:W-:-:S05]  /*ddf0*/  IMAD.IADD R5, R5, 0x1, R3 ;  /* 0x0000000105057824 */ /* 0x000fca00078e0203 */
[----:B------:R-:W-:-:S06]  /*de00*/  LEA.HI.X R7, R2, UR5, R5, 0x2, P0 ;  /* 0x0000000502077c11 */ /* 0x000fcc00080f1405 */
[----:B------:R-:W2:Y:S01]  /*de10*/  LDG.E R7, desc[UR52][R6.64] ;  /* 0x0000003406077981 */ /* 0x000ea2000c1e1900 */
[----:B------:R-:W-:-:S05]  /*de20*/  IMAD.MOV.U32 R2, RZ, RZ, R20 ;  /* 0x000000ffff027224 */ /* 0x000fca00078e0014 */
[----:B----4-:R-:W-:Y:S01]  /*de30*/  ISETP.GT.AND P1, PT, R2, R9, PT ;  /* 0x000000090200720c */ /* 0x010fe20003f24270 */
[----:B------:R-:W-:Y:S02]  /*de40*/  IMAD.U32 R9, RZ, RZ, UR44 ;  /* 0x0000002cff097e24 */ /* 0x000fe4000f8e00ff */
[----:B------:R-:W-:-:S03]  /*de50*/  VIADD R19, R0, 0x1 ;  /* 0x0000000100137836 */ /* 0x000fc60000000000 */
        /* <DEDUP_REMOVED lines=9> */
.L_x_11249:
[----:B------:R-:W-:Y:S01]  /*def0*/  IMAD R5, R19, 0x8, R16 ;  /* 0x0000000813057824 */ /* 0x000fe200078e0210 */
[----:B------:R-:W-:Y:S01]  /*df00*/  SHF.L.U32 R10, R24, 0x1f, RZ ;  /* 0x0000001f180a7819 */ /* 0x000fe200000006ff */
[----:B------:R-:W-:Y:S01]  /*df10*/  BSSY B0, `(.L_x_11250) ;  /* 0x0000004000007945 */ /* 0x000fe20003800000 */
[----:B------:R-:W-:Y:S02]  /*df20*/  SHF.R.S32.HI R9, RZ, 0x1f, R8 ;  /* 0x0000001fff097819 */ /* 0x000fe40000011408 */
[----:B------:R-:W0:Y:S02]  /*df30*/  SYNCS.PHASECHK.TRANS64.TRYWAIT P0, [R5+URZ+0x19c80], R10 ;  /* 0x019c800a050075a7 */ /* 0x000e24000800017f */
[----:B0-----:R-:W-:Y:S05]  /*df40*/  @!P0 BRA `(.L_x_11251) ;  /* 0x0000003000c48947 */ /* 0x001fea0003800000 */
.L_x_11328:
[----:B------:R-:W-:Y:S05]  /*df50*/  BSYNC B0 ;  /* 0x0000000000007941 */ /* 0x000fea0003800000 */
.L_x_11250:
[----:B------:R-:W2:Y:S01]  /*df60*/  LDL R14, [R1+0x20] ;  /* 0x00002000010e7983 */ /* 0x000ea20000100800 */
[----:B------:R-:W-:Y:S01]  /*df70*/  ULDC.64 UR4, c[0x0][0x328] ;  /* 0x0000ca0000047ab9 */ /* 0x000fe20000000a00 */
[----:B------:R-:W1:Y:S01]  /*df80*/  LDC R11, c[0x0][0x2f4] ;  /* 0x0000bd00ff0b7b82 */ /* 0x000e620000000800 */
[----:B------:R-:W-:Y:S01]  /*df90*/  IMAD R6, R9, UR4, RZ ;  /* 0x0000000409067c24 */ /* 0x000fe2000f8e02ff */
[----:B------:R-:W-:Y:S01]  /*dfa0*/  ULDC.64 UR6, c[0x0][0x318] ;  /* 0x0000c60000067ab9 */ /* 0x000fe20000000a00 */
[C---:B------:R-:W-:Y:S01]  /*dfb0*/  IMAD.WIDE.U32 R2, R8.reuse, UR4, RZ ;  /* 0x0000000408027c25 */ /* 0x040fe2000f8e00ff */
        /* <DEDUP_REMOVED lines=20> */
[----:B------:R-:W1:Y:S01]  /*e100*/  SHFL.IDX PT, R2, R26, RZ, 0x1e1f ;  /* 0x001e1fff1a027589 */ /* 0x000e6200000e0000 */
[----:B------:R-:W-:-:S03]  /*e110*/  IMAD.IADD R6, R16, 0x1, R6 ;  /* 0x0000000110067824 */ /* 0x000fc600078e0206 */
[----:B------:R-:W2:Y:S04]  /*e120*/  SHFL.IDX PT, R3, R21, RZ, 0x1e1f ;  /* 0x001e1fff15037589 */ /* 0x000ea800000e0000 */
[----:B------:R-:W3:Y:S01]  /*e130*/  SHFL.IDX PT, R21, R21, 0x1, 0x1e1f ;  /* 0x003e1f0015157f89 */ /* 0x000ee200000e0000 */
[----:B-1----:R-:W-:-:S05]  /*e140*/  IADD3 R2, P0, R29, R2, RZ ;  /* 0x000000021d027210 */ /* 0x002fca0007f1e0ff */
[----:B--2---:R-:W-:-:S05]  /*e150*/  IMAD.X R3, RZ, RZ, R3, P0 ;  /* 0x000000ffff037224 */ /* 0x004fca00000e0603 */
[----:B------:R-:W-:Y:S04]  /*e160*/  LDGSTS.E.BYPASS.LTC128B.128 [R6+0x9000], desc[UR52][R2.64], !P4 ;  /* 0x0900000002067fae */ /* 0x000fe8000e101d74 */
[----:B------:R-:W-:Y:S04]  /*e170*/  LDGSTS.E.BYPASS.LTC128B.128 [R6+0xa000], desc[UR52][R2.64+0x20], !P3 ;  /* 0x0a00002002067fae */ /* 0x000fe8000d901d74 */
[----:B------:R1:W-:Y:S04]  /*e180*/  LDGSTS.E.BYPASS.LTC128B.128 [R6+0xb000], desc[UR52][R2.64+0x40], !P2 ;  /* 0x0b00004002067fae */ /* 0x0003e8000d101d74 */
[----:B-1-3--:R1:W2:Y:S02]  /*e190*/  SHFL.IDX PT, R2, R26, 0x1, 0x1e1f ;  /* 0x003e1f001a027f89 */ /* 0x00a2a400000e0000 */
.L_x_11334:
        /* <DEDUP_REMOVED lines=10> */
.L_x_11253:
        /* <DEDUP_REMOVED lines=11> */
.L_x_11254:
[----:B------:R2:W-:Y:S01]  /*e2f0*/  SYNCS.ARRIVE.TRANS64.A1T0 RZ, [R5+URZ+0x19c70], RZ ;  /* 0x019c70ff05ff79a7 */ /* 0x0005e2000810003f */
[----:B------:R-:W-:Y:S05]  /*e300*/  @!P3 BRA `(.L_x_11255) ;  /* 0x000000000004b947 */ /* 0x000fea0003800000 */
[----:B------:R-:W-:Y:S01]  /*e310*/  BPT.TRAP 0x1 ;  /* 0x000000040000795c */ /* 0x000fe20000300000 */
.L_x_11255:
[----:B------:R-:W3:Y:S01]  /*e320*/  SYNCS.PHASECHK.TRANS64.TRYWAIT P0, [R5+URZ+0x19c40], R10 ;  /* 0x019c400a050075a7 */ /* 0x000ee2000800017f */
[----:B------:R-:W-:Y:S04]  /*e330*/  BSSY B0, `(.L_x_11256) ;  /* 0x0000002000007945 */ /* 0x000fe80003800000 */
[----:B---3--:R-:W-:Y:S05]  /*e340*/  @!P0 BRA `(.L_x_11257) ;  /* 0x0000003000748947 */ /* 0x008fea0003800000 */
.L_x_11335:
[----:B------:R-:W-:Y:S05]  /*e350*/  BSYNC B0 ;  /* 0x0000000000007941 */ /* 0x000fea0003800000 */
.L_x_11256:
[----:B------:R-:W-:Y:S01]  /*e360*/  ULDC.64 UR4, c[0x0][0x300] ;  /* 0x0000c00000047ab9 */ /* 0x000fe20000000a00 */
[----:B------:R-:W4:Y:S01]  /*e370*/  LDC R11, c[0x0][0x2f4] ;  /* 0x0000bd00ff0b7b82 */ /* 0x000f220000000800 */
[----:B------:R-:W-:Y:S01]  /*e380*/  IMAD R9, R9, UR4, RZ ;  /* 0x0000000409097c24 */ /* 0x000fe2000f8e02ff */
[----:B------:R-:W-:Y:S01]  /*e390*/  ULDC.64 UR6, c[0x0][0x2e8] ;  /* 0x0000ba0000067ab9 */ /* 0x000fe20000000a00 */
[C---:B------:R-:W-:Y:S01]  /*e3a0*/  IMAD.WIDE.U32 R2, R8.reuse, UR4, RZ ;  /* 0x0000000408027c25 */ /* 0x040fe2000f8e00ff */
        /* <DEDUP_REMOVED lines=21> */
[----:B------:R-:W0:Y:S01]  /*e500*/  SHFL.IDX PT, R8, R8, 0x1, 0x1e1f ;  /* 0x003e1f0008087f89 */ /* 0x000e2200000e0000 */
[----:B----4-:R-:W-:-:S05]  /*e510*/  IADD3 R2, P0, R29, R2, RZ ;  /* 0x000000021d027210 */ /* 0x010fca0007f1e0ff */
[----:B-----5:R-:W-:-:S05]  /*e520*/  IMAD.X R3, RZ, RZ, R3, P0 ;  /* 0x000000ffff037224 */ /* 0x020fca00000e0603 */
[----:B------:R-:W-:Y:S04]  /*e530*/  LDGSTS.E.BYPASS.LTC128B.128 [R6+0x13800], desc[UR52][R2.64], !P4 ;  /* 0x1380000002067fae */ /* 0x000fe8000e101d74 */
[----:B------:R-:W-:Y:S04]  /*e540*/  LDGSTS.E.BYPASS.LTC128B.128 [R6+0x14800], desc[UR52][R2.64+0x20], !P3 ;  /* 0x1480002002067fae */ /* 0x000fe8000d901d74 */
[----:B------:R4:W-:Y:S04]  /*e550*/  LDGSTS.E.BYPASS.LTC128B.128 [R6+0x15800], desc[UR52][R2.64+0x40], !P2 ;  /* 0x1580004002067fae */ /* 0x0009e8000d101d74 */
[----:B----4-:R4:W0:Y:S02]  /*e560*/  SHFL.IDX PT, R2, R7, 0x1, 0x1e1f ;  /* 0x003e1f0007027f89 */ /* 0x01082400000e0000 */
.L_x_11341:
        /* <DEDUP_REMOVED lines=10> */
.L_x_11259:
        /* <DEDUP_REMOVED lines=11> */
.L_x_11260:
[----:B------:R-:W-:Y:S01]  /*e6c0*/  IMAD.U32 R2, RZ, RZ, UR46 ;  /* 0x0000002eff027e24 */ /* 0x000fe2000f8e00ff */
[----:B------:R0:W-:Y:S04]  /*e6d0*/  SYNCS.ARRIVE.TRANS64.A1T0 RZ, [R5+URZ+0x19c30], RZ ;  /* 0x019c30ff05ff79a7 */ /* 0x0001e8000810003f */
[----:B------:R-:W-:-:S13]  /*e6e0*/  ISETP.NE.AND P0, PT, R2, 0x3, PT ;  /* 0x000000030200780c */ /* 0x000fda0003f05270 */
[----:B0-----:R-:W-:Y:S05]  /*e6f0*/  @!P0 BRA `(.L_x_11261) ;  /* 0x0000000000048947 */ /* 0x001fea0003800000 */
[----:B------:R-:W-:Y:S01]  /*e700*/  BPT.TRAP 0x1 ;  /* 0x000000040000795c */ /* 0x000fe20000300000 */
.L_x_11261:
[----:B------:R-:W-:Y:S01]  /*e710*/  LOP3.LUT R3, R4, 0x1, RZ, 0x3c, !PT ;  /* 0x0000000104037812 */ /* 0x000fe200078e3cff */
[----:B------:R-:W-:Y:S01]  /*e720*/  IMAD R2, R0, 0x8, R16 ;  /* 0x0000000800027824 */ /* 0x000fe200078e0210 */
[----:B------:R-:W-:Y:S02]  /*e730*/  BSSY B0, `(.L_x_11262) ;  /* 0x0000004000007945 */ /* 0x000fe40003800000 */
[----:B------:R-:W-:-:S04]  /*e740*/  SHF.L.U32 R3, R3, 0x1f, RZ ;  /* 0x0000001f03037819 */ /* 0x000fc800000006ff */
[----:B------:R-:W0:Y:S02]  /*e750*/  SYNCS.PHASECHK.TRANS64.TRYWAIT P2, [R2+URZ+0x19c70], R3 ;  /* 0x019c7003020075a7 */ /* 0x000e24000804017f */
[----:B0-----:R-:W-:Y:S05]  /*e760*/  @!P2 BRA `(.L_x_11263) ;  /* 0x000000300018a947 */ /* 0x001fea0003800000 */
.L_x_11342:
[----:B------:R-:W-:Y:S05]  /*e770*/  BSYNC B0 ;  /* 0x0000000000007941 */ /* 0x000fea0003800000 */
.L_x_11262:
[----:B--23--:R-:W-:-:S05]  /*e780*/  IMAD.U32 R5, RZ, RZ, UR44 ;  /* 0x0000002cff057e24 */ /* 0x00cfca000f8e00ff */
[----:B------:R-:W-:-:S13]  /*e790*/  ISETP.NE.AND P2, PT, R5, 0x3, PT ;  /* 0x000000030500780c */ /* 0x000fda0003f45270 */
[----:B------:R-:W-:Y:S05]  /*e7a0*/  @!P2 BRA `(.L_x_11264) ;  /* 0x000000000004a947 */ /* 0x000fea0003800000 */
[----:B------:R-:W-:Y:S01]  /*e7b0*/  BPT.TRAP 0x1 ;  /* 0x000000040000795c */ /* 0x000fe20000300000 */
.L_x_11264:
[----:B------:R-:W-:Y:S01]  /*e7c0*/  SHF.L.U32 R3, R4, 0x1f, RZ ;  /* 0x0000001f04037819 */ /* 0x000fe200000006ff */
[----:B------:R-:W-:-:S03]  /*e7d0*/  IMAD R0, R0, 0x3000, RZ ;  /* 0x0000300000007824 */ /* 0x000fc600078e02ff */
[----:B------:R-:W0:Y:S02]  /*e7e0*/  SYNCS.PHASECHK.TRANS64.TRYWAIT P2, [R2+URZ+0x19c60], R3 ;  /* 0x019c6003020075a7 */ /* 0x000e24000804017f */
[----:B0-----:R-:W-:Y:S05]  /*e7f0*/  @!P2 BRA `(.L_x_11265) ;  /* 0x000000300008a947 */ /* 0x001fea0003800000 */
.L_x_11343:
[----:B------:R-:W2:Y:S01]  /*e800*/  LDL R13, [R1+0x1c] ;  /* 0x00001c00010d7983 */ /* 0x000ea20000100800 */
[----:B0-----:R-:W-:Y:S01]  /*e810*/  LOP3.LUT R3, R0, R23, RZ, 0xfc, !PT ;  /* 0x0000001700037212 */ /* 0x001fe200078efcff */
[----:B------:R-:W-:Y:S05]  /*e820*/  WARPSYNC.ALL ;  /* 0x0000000000007948 */ /* 0x000fea0003800000 */
[----:B------:R-:W-:Y:S01]  /*e830*/  IMAD.IADD R3, R16, 0x1, R3 ;  /* 0x0000000110037824 */ /* 0x000fe200078e0203 */
[----:B------:R-:W-:-:S04]  /*e840*/  LOP3.LUT R12, R23, 0x1800, RZ, 0xfc, !PT ;  /* 0x00001800170c7812 */ /* 0x000fc800078efcff */
[----:B----4-:R0:W3:Y:S02]  /*e850*/  LDSM.16.MT88.4 R4, [R3+0x9000] ;  /* 0x009000000304783b */ /* 0x0100e40000004200 */
[----:B0-----:R-:W-:-:S05]  /*e860*/  LOP3.LUT R3, R0, R25, RZ, 0xfc, !PT ;  /* 0x0000001900037212 */ /* 0x001fca00078efcff */
[----:B------:R-:W-:Y:S01]  /*e870*/  IMAD.IADD R3, R22, 0x1, R3 ;  /* 0x0000000116037824 */ /* 0x000fe200078e0203 */
[C-C-:B---3--:R-:W-:Y:S02]  /*e880*/  PRMT R8, R4.reuse, 0x6420, R5.reuse ;  /* 0x0000642004087816 */ /* 0x148fe40000000005 */
        /* <DEDUP_REMOVED lines=26> */
[----:B0-----:R-:W-:-:S05]  /*ea30*/  LOP3.LUT R3, R0, 0x800, R23, 0xfe, !PT ;  /* 0x0000080000037812 */ /* 0x001fca00078efe17 */
[----:B------:R-:W-:-:S05]  /*ea40*/  IMAD.IADD R3, R16, 0x1, R3 ;  /* 0x0000000110037824 */ /* 0x000fca00078e0203 */
[----:B------:R-:W0:Y:S02]  /*ea50*/  LDSM.16.MT88.4 R4, [R3+0x9000] ;  /* 0x009000000304783b */ /* 0x000e240000004200 */
[C-C-:B0-----:R-:W-:Y:S02]  /*ea60*/  PRMT R8, R4.reuse, 0x6420, R5.reuse ;  /* 0x0000642004087816 */ /* 0x141fe40000000005 */
[----:B------:R-:W-:Y:S02]  /*ea70*/  PRMT R9, R4, 0x7531, R5 ;  /* 0x0000753104097816 */ /* 0x000fe40000000005 */
[C-C-:B------:R-:W-:Y:S02]  /*ea80*/  PRMT R10, R6.reuse, 0x6420, R7.reuse ;  /* 0x00006420060a7816 */ /* 0x140fe40000000007 */
[----:B------:R-:W-:Y:S02]  /*ea90*/  PRMT R11, R6, 0x7531, R7 ;  /* 0x00007531060b7816 */ /* 0x000fe40000000007 */
[----:B--2---:R-:W-:-:S02]  /*eaa0*/  IADD3 R3, R22, R13, R0 ;  /* 0x0000000d16037210 */ /* 0x004fc40007ffe000 */
        /* <DEDUP_REMOVED lines=8> */
[----:B------:R-:W-:Y:S01]  /*eb30*/  IADD3 R4, R16, R12, R0 ;  /* 0x0000000c10047210 */ /* 0x000fe20007ffe000 */
[----:B------:R-:W-:Y:S02]  /*eb40*/  IMAD.U32 R12, RZ, RZ, UR44 ;  /* 0x0000002cff0c7e24 */ /* 0x000fe4000f8e00ff */
[----:B------:R-:W-:Y:S03]  /*eb50*/  STSM.16.M88.4 [R3+0x1000], R8 ;  /* 0x0010000803007844 */ /* 0x000fe60000000200 */
[----:B------:R-:W-:Y:S01]  /*eb60*/  ISETP.NE.AND P2, PT, R12, 0x3, PT ;  /* 0x000000030c00780c */ /* 0x000fe20003f45270 */
[----:B------:R-:W0:Y:S02]  /*eb70*/  LDSM.16.MT88.4 R4, [R4+0x9000] ;  /* 0x009000000404783b */ /* 0x000e240000004200 */
[----:B0-----:R-:W-:-:S02]  /*eb80*/  PRMT R8, R4, 0x6420, R5 ;  /* 0x0000642004087816 */ /* 0x001fc40000000005 */
        /* <DEDUP_REMOVED lines=12> */
.L_x_11266:
[----:B--2---:R2:W-:Y:S01]  /*ec50*/  SYNCS.ARRIVE.TRANS64.A1T0 RZ, [R2+URZ+0x19c50], RZ ;  /* 0x019c50ff02ff79a7 */ /* 0x0045e2000810003f */
[----:B------:R-:W-:Y:S06]  /*ec60*/  BAR.SYNC.DEFER_BLOCKING 0x2, 0x80 ;  /* 0x0082000000007b1d */ /* 0x000fec0000010000 */
[----:B------:R-:W-:Y:S05]  /*ec70*/  @!P0 BRA `(.L_x_11267) ;  /* 0x0000000000048947 */ /* 0x000fea0003800000 */
[----:B------:R-:W-:Y:S01]  /*ec80*/  BPT.TRAP 0x1 ;  /* 0x000000040000795c */ /* 0x000fe20000300000 */
.L_x_11267:
[----:B------:R-:W3:Y:S01]  /*ec90*/  LDL R0, [R1+0x18] ;  /* 0x0000180001007983 */ /* 0x000ee20000100800 */
[----:B--2---:R-:W-:Y:S02]  /*eca0*/  VIADD R2, R2, 0x19c80 ;  /* 0x00019c8002027836 */ /* 0x004fe40000000000 */
[----:B------:R-:W-:-:S03]  /*ecb0*/  IMAD.MOV.U32 R4, RZ, RZ, R24 ;  /* 0x000000ffff047224 */ /* 0x000fc600078e0018 */
[----:B---3--:R-:W-:Y:S01]  /*ecc0*/  PRMT R2, R0, 0x654, R2 ;  /* 0x0000065400027816 */ /* 0x008fe20000000002 */
[----:B------:R-:W-:-:S03]  /*ecd0*/  IMAD.MOV.U32 R0, RZ, RZ, R19 ;  /* 0x000000ffff007224 */ /* 0x000fc600078e0013 */
[----:B------:R3:W-:Y:S01]  /*ece0*/  SYNCS.ARRIVE.TRANS64.RED.A1T0 RZ, [R2+URZ], RZ ;  /* 0x000000ff02ff79a7 */ /* 0x0007e2000810043f */
[----:B------:R-:W-:Y:S05]  /*ecf0*/  @P1 BRA `(.L_x_11268) ;  /* 0xffffffec00cc1947 */ /* 0x000fea000383ffff */
.L_x_11248:
[----:B---3--:R-:W3:Y:S01]  /*ed00*/  S2R R2, SR_TID.X ;  /* 0x0000000000027919 */ /* 0x008ee20000002100 */
[----:B--2---:R-:W-:Y:S01]  /*ed10*/  IMAD.U32 R0, RZ, RZ, UR46 ;  /* 0x0000002eff007e24 */ /* 0x004fe2000f8e00ff */
[----:B------:R-:W-:Y:S04]  /*ed20*/  BSSY B0, `(.L_x_11269) ;  /* 0x0000012000007945 */ /* 0x000fe80003800000 */
[----:B------:R-:W-:Y:S02]  /*ed30*/  ISETP.NE.AND P0, PT, R0, 0x3, PT ;  /* 0x000000030000780c */ /* 0x000fe40003f05270 */
[----:B---3--:R-:W-:-:S04]  /*ed40*/  LOP3.LUT R2, R2, 0x7f, RZ, 0xc0, !PT ;  /* 0x0000007f02027812 */ /* 0x008fc800078ec0ff */
[----:B------:R-:W-:-:S13]  /*ed50*/  ISETP.NE.AND P1, PT, R2, RZ, PT ;  /* 0x000000ff0200720c */ /* 0x000fda0003f25270 */
        /* <DEDUP_REMOVED lines=14> */
.L_x_11270:
[----:B------:R-:W-:Y:S05]  /*ee40*/  BSYNC B0 ;  /* 0x0000000000007941 */ /* 0x000fea0003800000 */
.L_x_11269:
[----:B------:R-:W-:Y:S05]  /*ee50*/  @!P0 BRA `(.L_x_11271) ;  /* 0x0000000000048947 */ /* 0x000fea0003800000 */
[----:B------:R-:W-:Y:S01]  /*ee60*/  BPT.TRAP 0x1 ;  /* 0x000000040000795c */ /* 0x000fe20000300000 */
.L_x_11271:
[----:B01----:R-:W-:Y:S01]  /*ee70*/  LOP3.LUT R3, R24, 0x1, RZ, 0x3c, !PT ;  /* 0x0000000118037812 */ /* 0x003fe200078e3cff */
[----:B--2---:R-:W-:Y:S01]  /*ee80*/  IMAD R0, R19, 0x8, R16 ;  /* 0x0000000813007824 */ /* 0x004fe200078e0210 */
[----:B------:R-:W-:Y:S02]  /*ee90*/  BSSY B0, `(.L_x_11272) ;  /* 0x0000004000007945 */ /* 0x000fe40003800000 */
[----:B------:R-:W-:-:S04]  /*eea0*/  SHF.L.U32 R3, R3, 0x1f, RZ ;  /* 0x0000001f03037819 */ /* 0x000fc800000006ff */
[----:B------:R-:W0:Y:S02]  /*eeb0*/  SYNCS.PHASECHK.TRANS64.TRYWAIT P1, [R0+URZ+0x19c70], R3 ;  /* 0x019c7003000075a7 */ /* 0x000e24000802017f */
[----:B0-----:R-:W-:Y:S05]  /*eec0*/  @!P1 BRA `(.L_x_11273) ;  /* 0x0000002800689947 */ /* 0x001fea0003800000 */
.L_x_11344:
[----:B------:R-:W-:Y:S05]  /*eed0*/  BSYNC B0 ;  /* 0x0000000000007941 */ /* 0x000fea0003800000 */
.L_x_11272:
[----:B------:R-:W-:-:S05]  /*eee0*/  IMAD.U32 R2, RZ, RZ, UR44 ;  /* 0x0000002cff027e24 */ /* 0x000fca000f8e00ff */
[----:B------:R-:W-:-:S13]  /*eef0*/  ISETP.NE.AND P1, PT, R2, 0x3, PT ;  /* 0x000000030200780c */ /* 0x000fda0003f25270 */
[----:B------:R-:W-:Y:S05]  /*ef00*/  @!P1 BRA `(.L_x_11274) ;  /* 0x0000000000049947 */ /* 0x000fea0003800000 */
[----:B------:R-:W-:Y:S01]  /*ef10*/  BPT.TRAP 0x1 ;  /* 0x000000040000795c */ /* 0x000fe20000300000 */
.L_x_11274:
[----:B0-----:R-:W-:-:S04]  /*ef20*/  SHF.L.U32 R3, R24, 0x1f, RZ ;  /* 0x0000001f18037819 */ /* 0x001fc800000006ff */
[----:B------:R-:W0:Y:S02]  /*ef30*/  SYNCS.PHASECHK.TRANS64.TRYWAIT P1, [R0+URZ+0x19c60], R3 ;  /* 0x019c6003000075a7 */ /* 0x000e24000802017f */
[----:B0-----:R-:W-:Y:S05]  /*ef40*/  @!P1 BRA `(.L_x_11275) ;  /* 0x00000028005c9947 */ /* 0x001fea0003800000 */
.L_x_11345:
[----:B------:R-:W2:Y:S01]  /*ef50*/  LDL R15, [R1+0x1c] ;  /* 0x00001c00010f7983 */ /* 0x000ea20000100800 */
[----:B------:R-:W-:Y:S01]  /*ef60*/  IMAD R2, R19, 0x3000, RZ ;  /* 0x0000300013027824 */ /* 0x000fe200078e02ff */
[----:B------:R-:W-:Y:S05]  /*ef70*/  WARPSYNC.ALL ;  /* 0x0000000000007948 */ /* 0x000fea0003800000 */
[----:B0-----:R-:W-:Y:S02]  /*ef80*/  LOP3.LUT R3, R2, R23, RZ, 0xfc, !PT ;  /* 0x0000001702037212 */ /* 0x001fe400078efcff */
[----:B------:R-:W-:-:S03]  /*ef90*/  LOP3.LUT R14, R23, 0x1800, RZ, 0xfc, !PT ;  /* 0x00001800170e7812 */ /* 0x000fc600078efcff */
[----:B------:R-:W-:Y:S01]  /*efa0*/  IMAD.IADD R4, R16, 0x1, R3 ;  /* 0x0000000110047824 */ /* 0x000fe200078e0203 */
[----:B------:R-:W-:-:S05]  /*efb0*/  LOP3.LUT R3, R2, R25, RZ, 0xfc, !PT ;  /* 0x0000001902037212 */ /* 0x000fca00078efcff */
[----:B------:R-:W0:Y:S01]  /*efc0*/  LDSM.16.MT88.4 R4, [R4+0x9000] ;  /* 0x009000000404783b */ /* 0x000e220000004200 */
        /* <DEDUP_REMOVED lines=22> */
[----:B------:R0:W1:Y:S02]  /*f130*/  LDSM.16.MT88.4 R4, [R12+0x9000] ;  /* 0x009000000c04783b */ /* 0x0000640000004200 */
[----:B0-----:R-:W-:Y:S02]  /*f140*/  IADD3 R12, R16, R14, R2 ;  /* 0x0000000e100c7210 */ /* 0x001fe40007ffe002 */
[----:B------:R-:W-:Y:S02]  /*f150*/  LOP3.LUT R14, R23, 0x2800, RZ, 0xfc, !PT ;  /* 0x00002800170e7812 */ /* 0x000fe400078efcff */
[C-C-:B-1----:R-:W-:Y:S02]  /*f160*/  PRMT R8, R4.reuse, 0x6420, R5.reuse ;  /* 0x0000642004087816 */ /* 0x142fe40000000005 */
[----:B------:R-:W-:Y:S02]  /*f170*/  PRMT R9, R4, 0x7531, R5 ;  /* 0x0000753104097816 */ /* 0x000fe40000000005 */
[----:B------:R-:W-:-:S02]  /*f180*/  LOP3.LUT R5, R2, 0x800, R23, 0xfe, !PT ;  /* 0x0000080002057812 */ /* 0x000fc400078efe17 */
        /* <DEDUP_REMOVED lines=9> */
[----:B--2---:R-:W-:-:S05]  /*f220*/  IADD3 R22, R22, R15, R2 ;  /* 0x0000000f16167210 */ /* 0x004fca0007ffe002 */
[----:B------:R-:W-:Y:S04]  /*f230*/  STSM.16.M88.4 [R22], R8 ;  /* 0x0000000816007844 */ /* 0x000fe80000000200 */
[----:B------:R-:W0:Y:S02]  /*f240*/  LDSM.16.MT88.4 R4, [R12+0x9000] ;  /* 0x009000000c04783b */ /* 0x000e240000004200 */
[C-C-:B0-----:R-:W-:Y:S02]  /*f250*/  PRMT R8, R4.reuse, 0x6420, R5.reuse ;  /* 0x0000642004087816 */ /* 0x141fe40000000005 */
[----:B------:R-:W-:Y:S02]  /*f260*/  PRMT R9, R4, 0x7531, R5 ;  /* 0x0000753104097816 */ /* 0x000fe40000000005 */
[----:B------:R-:W-:-:S02]  /*f270*/  PRMT R10, R6, 0x6420, R7 ;  /* 0x00006420060a7816 */ /* 0x000fc40000000007 */
        /* <DEDUP_REMOVED lines=19> */
.L_x_11276:
[----:B-1----:R1:W-:Y:S01]  /*f3b0*/  SYNCS.ARRIVE.TRANS64.A1T0 RZ, [R0+URZ+0x19c50], RZ ;  /* 0x019c50ff00ff79a7 */ /* 0x0023e2000810003f */
[----:B------:R-:W-:Y:S06]  /*f3c0*/  BAR.SYNC.DEFER_BLOCKING 0x2, 0x80 ;  /* 0x0082000000007b1d */ /* 0x000fec0000010000 */
[----:B------:R-:W-:Y:S05]  /*f3d0*/  @!P0 BRA `(.L_x_11277) ;  /* 0x0000000000048947 */ /* 0x000fea0003800000 */
[----:B------:R-:W-:Y:S01]  /*f3e0*/  BPT.TRAP 0x1 ;  /* 0x000000040000795c */ /* 0x000fe20000300000 */
.L_x_11277:
[----:B------:R-:W2:Y:S01]  /*f3f0*/  LDL R2, [R1+0x18] ;  /* 0x0000180001027983 */ /* 0x000ea20000100800 */
[----:B-1----:R-:W-:Y:S02]  /*f400*/  VIADD R0, R0, 0x19c80 ;  /* 0x00019c8000007836 */ /* 0x002fe40000000000 */
[----:B------:R-:W-:-:S05]  /*f410*/  VIADD R19, R19, 0x1 ;  /* 0x0000000113137836 */ /* 0x000fca0000000000 */
[----:B------:R-:W-:-:S04]  /*f420*/  ISETP.NE.AND P0, PT, R19, 0x2, PT ;  /* 0x000000021300780c */ /* 0x000fc80003f05270 */
[----:B------:R-:W-:Y:S02]  /*f430*/  SEL R3, RZ, 0x1, P0 ;  /* 0x00000001ff037807 */ /* 0x000fe40000000000 */
[----:B------:R-:W-:Y:S02]  /*f440*/  SEL R19, R19, RZ, P0 ;  /* 0x000000ff13137207 */ /* 0x000fe40000000000 */
[----:B------:R-:W-:Y:S02]  /*f450*/  LOP3.LUT R24, R24, R3, RZ, 0x3c, !PT ;  /* 0x0000000318187212 */ /* 0x000fe400078e3cff */
[----:B--2---:R-:W-:-:S04]  /*f460*/  PRMT R0, R2, 0x654, R0 ;  /* 0x0000065402007816 */ /* 0x004fc80000000000 */
[----:B------:R1:W-:Y:S03]  /*f470*/  SYNCS.ARRIVE.TRANS64.RED.A1T0 RZ, [R0+URZ], RZ ;  /* 0x000000ff00ff79a7 */ /* 0x0003e6000810043f */
.L_x_11218:
[----:B------:R-:W-:Y:S05]  /*f480*/  BSYNC B7 ;  /* 0x0000000000077941 */ /* 0x000fea0003800000 */
.L_x_11216:
[----:B------:R-:W-:-:S13]  /*f490*/  LOP3.LUT P0, RZ, R28, 0x20, RZ, 0xc0, !PT ;  /* 0x000000201cff7812 */ /* 0x000fda000780c0ff */
[----:B------:R-:W-:Y:S05]  /*f4a0*/  @!P0 BRA `(.L_x_11278) ;  /* 0x0000000000348947 */ /* 0x000fea0003800000 */
[----:B------:R-:W1:Y:S08]  /*f4b0*/  S2UR UR4, SR_CgaCtaId ;  /* 0x00000000000479c3 */ /* 0x000e700000008800 */
[----:B------:R-:W-:Y:S01]  /*f4c0*/  BAR.SYNC.DEFER_BLOCKING 0x5, 0x200 ;  /* 0x0148000000007b1d */ /* 0x000fe20000010000 */
[----:B------:R-:W-:Y:S01]  /*f4d0*/  MOV R16, 0x400 ;  /* 0x0000040000107802 */ /* 0x000fe20000000f00 */
[----:B-12---:R-:W-:-:S05]  /*f4e0*/  IMAD.U32 R0, RZ, RZ, UR4 ;  /* 0x00000004ff007e24 */ /* 0x006fca000f8e00ff */
        /* <DEDUP_REMOVED lines=9> */
.L_x_11278:
[----:B-12---:R-:W2:Y:S01]  /*f580*/  LDL.LU R0, [R1] ;  /* 0x0000000001007983 */ /* 0x006ea20000300800 */
[----:B------:R-:W-:Y:S01]  /*f590*/  ULDC UR4, c[0x0][0xc3c] ;  /* 0x00030f0000047ab9 */ /* 0x000fe20000000800 */
[----:B------:R-:W0:Y:S02]  /*f5a0*/  S2R R2, SR_TID.X ;  /* 0x0000000000027919 */ /* 0x000e240000002100 */
[----:B0-----:R-:W-:-:S04]  /*f5b0*/  LOP3.LUT R11, R2, 0x1f, RZ, 0xc0, !PT ;  /* 0x0000001f020b7812 */ /* 0x001fc800078ec0ff */
[C---:B------:R-:W-:Y:S01]  /*f5c0*/  ISETP.NE.AND P0, PT, R11.reuse, 0x1f, PT ;  /* 0x0000001f0b00780c */ /* 0x040fe20003f05270 */
[----:B------:R-:W-:-:S05]  /*f5d0*/  VIADD R6, R11, UR40 ;  /* 0x000000280b067c36 */ /* 0x000fca0008000000 */
[----:B------:R-:W-:Y:S01]  /*f5e0*/  ISETP.GE.OR P1, PT, R6, UR4, !P0 ;  /* 0x0000000406007c0c */ /* 0x000fe2000c726670 */
[----:B------:R-:W-:Y:S02]  /*f5f0*/  IMAD.MOV.U32 R7, RZ, RZ, RZ ;  /* 0x000000ffff077224 */ /* 0x000fe400078e00ff */
[----:B--2---:R-:W-:-:S10]  /*f600*/  IMAD.MOV.U32 R10, RZ, RZ, R0 ;  /* 0x000000ffff0a7224 */ /* 0x004fd400078e0000 */
[----:B------:R-:W0:Y:S01]  /*f610*/  @!P1 LDC.64 R2, c[0x0][0xc80] ;  /* 0x00032000ff029b82 */ /* 0x000e220000000a00 */
[----:B------:R-:W-:Y:S01]  /*f620*/  IMAD.MOV.U32 R0, RZ, RZ, RZ ;  /* 0x000000ffff007224 */ /* 0x000fe200078e00ff */
[----:B------:R-:W-:Y:S01]  /*f630*/  ISETP.GE.U32.AND P2, PT, R11, 0x2, PT ;  /* 0x000000020b00780c */ /* 0x000fe20003f46070 */
[----:B------:R-:W-:-:S05]  /*f640*/  ULDC UR4, c[0x0][0xc3c] ;  /* 0x00030f0000047ab9 */ /* 0x000fca0000000800 */
[----:B------:R-:W1:Y:S01]  /*f650*/  @!P1 LDC.64 R4, c[0x0][0xc78] ;  /* 0x00031e00ff049b82 */ /* 0x000e620000000a00 */
[----:B0-----:R-:W-:-:S05]  /*f660*/  @!P1 IMAD.WIDE R2, R6, 0x4, R2 ;  /* 0x0000000406029825 */ /* 0x001fca00078e0202 */
[----:B------:R1:W2:Y:S02]  /*f670*/  @!P1 LDG.E R0, desc[UR52][R2.64] ;  /* 0x0000003402009981 */ /* 0x0002a4000c1e1900 */
[----:B-1----:R-:W-:-:S05]  /*f680*/  @!P1 IMAD.WIDE R2, R6, 0x4, R4 ;  /* 0x0000000406029825 */ /* 0x002fca00078e0204 */
[----:B------:R-:W2:Y:S01]  /*f690*/  @!P1 LDG.E R7, desc[UR52][R2.64] ;  /* 0x0000003402079981 */ /* 0x000ea2000c1e1900 */
[C---:B------:R-:W-:Y:S02]  /*f6a0*/  ISETP.NE.AND P1, PT, R11.reuse, RZ, PT ;  /* 0x000000ff0b00720c */ /* 0x040fe40003f25270 */
        /* <DEDUP_REMOVED lines=10> */
[----:B------:R-:W-:Y:S04]  /*f750*/  SHFL.IDX PT, R5, R10, 0x1, 0x1f ;  /* 0x00201f000a057f89 */ /* 0x000fe800000e0000 */
[----:B------:R-:W0:Y:S02]  /*f760*/  SHFL.UP PT, R8, R6, 0x4, RZ ;  /* 0x0480000006087989 */ /* 0x000e2400000e00ff */
[----:B0-----:R-:W-:-:S05]  /*f770*/  SEL R3, R8, RZ, P3 ;  /* 0x000000ff08037207 */ /* 0x001fca0001800000 */
[----:B------:R-:W-:Y:S02]  /*f780*/  IMAD.IADD R4, R6, 0x1, R3 ;  /* 0x0000000106047824 */ /* 0x000fe400078e0203 */
[----:B------:R-:W-:-:S03]  /*f790*/  IMAD.MOV.U32 R6, RZ, RZ, RZ ;  /* 0x000000ffff067224 */ /* 0x000fc600078e00ff */
[----:B------:R-:W0:Y:S02]  /*f7a0*/  SHFL.UP PT, R2, R4, 0x8, RZ ;  /* 0x0500000004027989 */ /* 0x000e2400000e00ff */
[----:B0-----:R-:W-:-:S05]  /*f7b0*/  SEL R3, R2, RZ, P4 ;  /* 0x000000ff02037207 */ /* 0x001fca0002000000 */
[----:B------:R-:W-:Y:S02]  /*f7c0*/  IMAD.IADD R9, R4, 0x1, R3 ;  /* 0x0000000104097824 */ /* 0x000fe400078e0203 */
[----:B------:R-:W0:Y:S01]  /*f7d0*/  LDC R3, c[0x0][0xc38] ;  /* 0x00030e00ff037b82 */ /* 0x000e220000000800 */
[----:B------:R-:W-:Y:S04]  /*f7e0*/  SHFL.IDX PT, R4, R10, RZ, 0x1f ;  /* 0x00001fff0a047589 */ /* 0x000fe800000e0000 */
[----:B------:R-:W1:Y:S02]  /*f7f0*/  SHFL.UP PT, R2, R9, 0x10, RZ ;  /* 0x0600000009027989 */ /* 0x000e6400000e00ff */
[----:B-1----:R-:W-:-:S05]  /*f800*/  SEL R2, R2, RZ, P5 ;  /* 0x000000ff02027207 */ /* 0x002fca0002800000 */
[----:B------:R-:W-:-:S05]  /*f810*/  IMAD.IADD R2, R9, 0x1, R2 ;  /* 0x0000000109027824 */ /* 0x000fca00078e0202 */
[----:B------:R-:W0:Y:S02]  /*f820*/  SHFL.IDX PT, R8, R2, 0x1f, 0x1f ;  /* 0x03e01f0002087f89 */ /* 0x000e2400000e0000 */
[----:B0-----:R-:W-:-:S04]  /*f830*/  IMAD R8, R8, R3, RZ ;  /* 0x0000000308087224 */ /* 0x001fc800078e02ff */
[----:B------:R-:W-:-:S05]  /*f840*/  IMAD.IADD R5, R5, 0x1, R8 ;  /* 0x0000000105057824 */ /* 0x000fca00078e0208 */
[----:B------:R-:W-:-:S13]  /*f850*/  ISETP.GT.AND P6, PT, R5, R4, PT ;  /* 0x000000040500720c */ /* 0x000fda0003fc4270 */
[----:B------:R-:W-:Y:S05]  /*f860*/  @P6 BRA `(.L_x_11280) ;  /* 0x0000000000986947 */ /* 0x000fea0003800000 */
.L_x_11282:
        /* <DEDUP_REMOVED lines=11> */
[----:B------:R0:W2:Y:S02]  /*f920*/  @!P6 LDG.E R0, desc[UR52][R2.64] ;  /* 0x000000340200e981 */ /* 0x0000a4000c1e1900 */
[----:B0-----:R-:W0:Y:S02]  /*f930*/  @!P6 LDC.64 R2, c[0x0][0xc78] ;  /* 0x00031e00ff02eb82 */ /* 0x001e240000000a00 */
[----:B0-----:R-:W-:-:S04]  /*f940*/  @!P6 IMAD.WIDE R2, R7, 0x4, R2 ;  /* 0x000000040702e825 */ /* 0x001fc800078e0202 */
        /* <DEDUP_REMOVED lines=24> */
.L_x_11280:
[----:B------:R-:W-:-:S04]  /*fad0*/  IMAD.IADD R5, R5, 0x1, -R8 ;  /* 0x0000000105057824 */ /* 0x000fc800078e0a08 */
[----:B------:R-:W-:-:S05]  /*fae0*/  IMAD R8, R2, R3, R5 ;  /* 0x0000000302087224 */ /* 0x000fca00078e0205 */
[----:B------:R-:W-:-:S13]  /*faf0*/  ISETP.GT.AND P0, PT, R8, R4, PT ;  /* 0x000000040800720c */ /* 0x000fda0003f04270 */
[----:B------:R-:W-:Y:S02]  /*fb00*/  VOTEU.ANY UR5, UPT, !P0 ;  /* 0x0000000000057886 */ /* 0x000fe400040e0100 */
[----:B------:R-:W-:Y:S01]  /*fb10*/  ISETP.NE.AND P0, PT, RZ, UR5, PT ;  /* 0x00000005ff007c0c */ /* 0x000fe2000bf05270 */
[----:B------:R-:W-:-:S06]  /*fb20*/  UPOPC UR4, UR5 ;  /* 0x00000005000472bf */ /* 0x000fcc0008000000 */
[----:B------:R-:W-:-:S05]  /*fb30*/  IMAD.U32 R8, RZ, RZ, UR4 ;  /* 0x00000004ff087e24 */ /* 0x000fca000f8e00ff */
[----:B------:R0:W1:Y:S04]  /*fb40*/  SHFL.IDX PT, R0, R0, R8, 0x1f ;  /* 0x00001f0800007589 */ /* 0x00006800000e0000 */
[----:B------:R0:W2:Y:S01]  /*fb50*/  SHFL.IDX PT, R7, R7, R8, 0x1f ;  /* 0x00001f0807077589 */ /* 0x0000a200000e0000 */
[----:B------:R-:W-:Y:S05]  /*fb60*/  @!P0 BRA `(.L_x_11283) ;  /* 0x00000000000c8947 */ /* 0x000fea0003800000 */
[----:B------:R-:W-:-:S06]  /*fb70*/  UIADD3 UR5, UR4, -0x1, URZ ;  /* 0xffffffff04057890 */ /* 0x000fcc000fffe03f */
[----:B------:R-:W-:-:S05]  /*fb80*/  IMAD.U32 R9, RZ, RZ, UR5 ;  /* 0x00000005ff097e24 */ /* 0x000fca000f8e00ff */
[----:B------:R3:W4:Y:S02]  /*fb90*/  SHFL.IDX PT, R6, R2, R9, 0x1f ;  /* 0x00001f0902067589 */ /* 0x00072400000e0000 */
.L_x_11283:
[----:B0---4-:R-:W-:Y:S01]  /*fba0*/  IMAD R8, R6, R3, R5 ;  /* 0x0000000306087224 */ /* 0x011fe200078e0205 */
[-C--:B-1----:R-:W-:Y:S01]  /*fbb0*/  IABS R5, R0.reuse ;  /* 0x0000000000057213 */ /* 0x082fe20000000000 */
[----:B------:R-:W-:Y:S02]  /*fbc0*/  UIADD3 UR40, UR4, UR40, URZ ;  /* 0x0000002804287290 */ /* 0x000fe4000fffe03f */
[----:B------:R-:W-:Y:S01]  /*fbd0*/  IMAD.IADD R4, R4, 0x1, -R8 ;  /* 0x0000000104047824 */ /* 0x000fe200078e0a08 */
[----:B---3--:R-:W0:Y:S01]  /*fbe0*/  I2F.RP R9, R5 ;  /* 0x0000000500097306 */ /* 0x008e220000209400 */
[----:B------:R1:W-:Y:S02]  /*fbf0*/  STL [R1], R8 ;  /* 0x0000000801007387 */ /* 0x0003e40000100800 */
[----:B-1----:R-:W-:-:S05]  /*fc00*/  IABS R8, R0 ;  /* 0x0000000000087213 */ /* 0x002fca0000000000 */
[----:B0-----:R-:W0:Y:S01]  /*fc10*/  MUFU.RCP R9, R9 ;  /* 0x0000000900097308 */ /* 0x001e220000001000 */
[----:B------:R-:W-:Y:S02]  /*fc20*/  IMAD.MOV R8, RZ, RZ, -R8 ;  /* 0x000000ffff087224 */ /* 0x000fe400078e0a08 */
[----:B0-----:R-:W-:-:S05]  /*fc30*/  VIADD R10, R9, 0xffffffe ;  /* 0x0ffffffe090a7836 */ /* 0x001fca0000000000 */
[----:B------:R-:W0:Y:S02]  /*fc40*/  F2I.FTZ.U32.TRUNC.NTZ R3, R10 ;  /* 0x0000000a00037305 */ /* 0x000e24000021f000 */
[----:B0-----:R-:W-:-:S04]  /*fc50*/  IMAD.MOV R2, RZ, RZ, -R3 ;  /* 0x000000ffff027224 */ /* 0x001fc800078e0a03 */
[----:B------:R-:W-:Y:S02]  /*fc60*/  IMAD R6, R2, R5, RZ ;  /* 0x0000000502067224 */ /* 0x000fe400078e02ff */
[----:B------:R-:W-:-:S04]  /*fc70*/  IMAD.MOV.U32 R2, RZ, RZ, RZ ;  /* 0x000000ffff027224 */ /* 0x000fc800078e00ff */
        /* <DEDUP_REMOVED lines=9> */
[----:B--2---:R-:W-:-:S04]  /*fd10*/  IABS R5, R7 ;  /* 0x0000000700057213 */ /* 0x004fc80000000000 */
        /* <DEDUP_REMOVED lines=24> */
[----:B------:R-:W-:-:S03]  /*fea0*/  LOP3.LUT R3, R6, R7, RZ, 0x3c, !PT ;  /* 0x0000000706037212 */ /* 0x000fc600078e3cff */
[----:B------:R-:W-:Y:S01]  /*feb0*/  IMAD.IADD R4, R4, 0x1, -R5 ;  /* 0x0000000104047824 */ /* 0x000fe200078e0a05 */
[----:B------:R-:W-:-:S07]  /*fec0*/  ISETP.GE.AND P2, PT, R3, RZ, PT ;  /* 0x000000ff0300720c */ /* 0x000fce0003f46270 */
[----:B------:R-:W-:-:S06]  /*fed0*/  @P0 VIADD R2, R2, 0x1 ;  /* 0x0000000102020836 */ /* 0x000fcc0000000000 */
[----:B------:R-:W-:Y:S01]  /*fee0*/  @!P2 IMAD.MOV R2, RZ, RZ, -R2 ;  /* 0x000000ffff02a224 */ /* 0x000fe200078e0a02 */
[----:B------:R-:W-:-:S05]  /*fef0*/  @!P1 LOP3.LUT R2, RZ, R7, RZ, 0x33, !PT ;  /* 0x00000007ff029212 */ /* 0x000fca00078e33ff */
[--C-:B------:R-:W-:Y:S02]  /*ff00*/  IMAD.MOV R3, RZ, RZ, -R2.reuse ;  /* 0x000000ffff037224 */ /* 0x100fe400078e0a02 */
[C---:B------:R-:W-:Y:S02]  /*ff10*/  IMAD R2, R7.reuse, 0x1000000, R2 ;  /* 0x0100000007027824 */ /* 0x040fe400078e0202 */
[----:B------:R-:W-:-:S04]  /*ff20*/  IMAD R3, R7, R3, R6 ;  /* 0x0000000307037224 */ /* 0x000fc800078e0206 */
[----:B------:R-:W-:-:S05]  /*ff30*/  IMAD R0, R3, 0x10000, R2 ;  /* 0x0001000003007824 */ /* 0x000fca00078e0202 */
[----:B------:R1:W-:Y:S04]  /*ff40*/  STL [R1+0x8], R0 ;  /* 0x0000080001007387 */ /* 0x0003e80000100800 */
[----:B------:R1:W-:Y:S01]  /*ff50*/  STL [R1+0x4], R4 ;  /* 0x0000040401007387 */ /* 0x0003e20000100800 */
[----:B------:R-:W-:Y:S05]  /*ff60*/  BRA `(.L_x_11284) ;  /* 0x0000000000107947 */ /* 0x000fea0003800000 */
.L_x_11281:
[----:B------:R0:W-:Y:S01]  /*ff70*/  STL [R1], R4 ;  /* 0x0000000401007387 */ /* 0x0001e20000100800 */
[----:B------:R-:W-:-:S03]  /*ff80*/  ULDC UR40, c[0x0][0xc3c] ;  /* 0x00030f0000287ab9 */ /* 0x000fc60000000800 */
[----:B------:R0:W-:Y:S04]  /*ff90*/  STL [R1+0x4], RZ ;  /* 0x000004ff01007387 */ /* 0x0001e80000100800 */
[----:B------:R0:W-:Y:S02]  /*ffa0*/  STL [R1+0x8], RZ ;  /* 0x000008ff01007387 */ /* 0x0001e40000100800 */
.L_x_11284:
[----:B------:R-:W2:Y:S04]  /*ffb0*/  LDL R3, [R1+0x4] ;  /* 0x0000040001037983 */ /* 0x000ea80000100800 */
[----:B------:R-:W3:Y:S04]  /*ffc0*/  LDL R2, [R1+0x8] ;  /* 0x0000080001027983 */ /* 0x000ee80000100800 */
[----:B01----:R-:W4:Y:S01]  /*ffd0*/  LDL R4, [R1] ;  /* 0x0000000001047983 */ /* 0x003f220000100800 */
[----:B------:R-:W0:Y:S01]  /*ffe0*/  S2R R0, SR_TID.X ;  /* 0x0000000000007919 */ /* 0x000e220000002100 */
[----:B------:R-:W-:Y:S01]  /*fff0*/  BAR.SYNC.DEFER_BLOCKING 0x4, 0x200 ;  /* 0x0108000000007b1d */ /* 0x000fe20000010000 */
[----:B--2---:R-:W-:-:S02]  /*10000*/  IMAD.MOV.U32 R5, RZ, RZ, R3 ;  /* 0x000000ffff057224 */ /* 0x004fc400078e0003 */
[----:B---3--:R-:W-:-:S03]  /*10010*/  IMAD.MOV.U32 R3, RZ, RZ, R2 ;  /* 0x000000ffff037224 */ /* 0x008fc600078e0002 */
[----:B------:R1:W2:Y:S01]  /*10020*/  LDL R2, [R1+0x18] ;  /* 0x0000180001027983 */ /* 0x0002a20000100800 */
[----:B0-----:R-:W-:Y:S01]  /*10030*/  LOP3.LUT R0, R0, 0x1f, RZ, 0xc0, !PT ;  /* 0x0000001f00007812 */ /* 0x001fe200078ec0ff */
[----:B------:R-:W-:-:S03]  /*10040*/  IMAD.MOV.U32 R6, RZ, RZ, R3 ;  /* 0x000000ffff067224 */ /* 0x000fc600078e0003 */
[----:B------:R-:W-:-:S13]  /*10050*/  ISETP.NE.AND P0, PT, R0, RZ, PT ;  /* 0x000000ff0000720c */ /* 0x000fda0003f05270 */
[----:B------:R-:W-:Y:S01]  /*10060*/  @!P0 MOV R0, 0x400 ;  /* 0x0000040000008802 */ /* 0x000fe20000000f00 */
[----:B--2---:R-:W0:Y:S03]  /*10070*/  @!P0 S2R R2, SR_CgaCtaId ;  /* 0x0000000000028919 */ /* 0x004e260000008800 */
[----:B0-----:R-:W-:Y:S01]  /*10080*/  @!P0 LEA R16, R2, R0, 0x18 ;  /* 0x0000000002108211 */ /* 0x001fe200078ec0ff */
[----:B------:R-:W-:Y:S01]  /*10090*/  IMAD.U32 R0, RZ, RZ, UR40 ;  /* 0x00000028ff007e24 */ /* 0x000fe2000f8e00ff */
[----:B------:R1:W-:Y:S03]  /*100a0*/  @!P0 STL [R1+0x18], R2 ;  /* 0x0000180201008387 */ /* 0x0003e60000100800 */
[----:B------:R-:W-:-:S05]  /*100b0*/  @!P0 IMAD.MOV.U32 R7, RZ, RZ, R0 ;  /* 0x000000ffff078224 */ /* 0x000fca00078e0000 */
[----:B----4-:R1:W-:Y:S01]  /*100c0*/  @!P0 STS.128 [R16+0x19cd0], R4 ;  /* 0x019cd00410008388 */ /* 0x0103e20000000c00 */
[----:B------:R-:W-:Y:S06]  /*100d0*/  BAR.ARV 0x5, 0x200 ;  /* 0x0148000000007b1d */ /* 0x000fec0000002000 */
.L_x_11279:
[----:B------:R-:W-:Y:S02]  /*100e0*/  ULDC UR4, c[0x0][0xc3c] ;  /* 0x00030f0000047ab9 */ /* 0x000fe40000000800 */
[----:B------:R-:W-:-:S06]  /*100f0*/  UISETP.GE.AND UP0, UPT, UR40, UR4, UPT ;  /* 0x000000042800728c */ /* 0x000fcc000bf06270 */
[----:B------:R-:W-:-:S13]  /*10100*/  PLOP3.LUT P0, PT, PT, PT, UP0, 0x80, 0x0 ;  /* 0x000000000000781c */ /* 0x000fda0003f0f008 */
[----:B------:R-:W-:Y:S05]  /*10110*/  @!P0 BRA `(.L_x_11285) ;  /* 0xffffffb400408947 */ /* 0x000fea000383ffff */
.L_x_11211:
[----:B------:R-:W3:Y:S01]  /*10120*/  LDL.LU R0, [R1+0x28] ;  /* 0x0000280001007983 */ /* 0x000ee20000300800 */
[----:B------:R-:W-:Y:S01]  /*10130*/  BSSY B0, `(.L_x_11286) ;  /* 0x000000b000007945 */ /* 0x000fe20003800000 */
[----:B012---:R-:W0:Y:S01]  /*10140*/  S2R R5, SR_CgaCtaId ;  /* 0x0000000000057919 */ /* 0x007e220000008800 */
        /* <DEDUP_REMOVED lines=9> */
.L_x_11346:
[----:B------:R-:W-:Y:S05]  /*101e0*/  BSYNC B0 ;  /* 0x0000000000007941 */ /* 0x000fea0003800000 */
.L_x_11286:
[----:B------:R-:W-:-:S03]  /*101f0*/  UMOV UR4, 0xffffffff ;  /* 0xffffffff00047882 */ /* 0x000fc60000000000 */
[----:B------:R-:W-:Y:S05]  /*10200*/  BRA.DIV UR4, `(.L_x_11288) ;  /* 0x0000001604d47947 */ /* 0x000fea000b800000 */
[----:B0-----:R-:W0:Y:S02]  /*10210*/  S2R R0, SR_TID.X ;  /* 0x0000000000007919 */ /* 0x001e240000002100 */
[----:B0-----:R-:W-:-:S04]  /*10220*/  SHF.R.U32.HI R0, RZ, 0x5, R0 ;  /* 0x00000005ff007819 */ /* 0x001fc80000011600 */
[----:B------:R-:W-:-:S05]  /*10230*/  LOP3.LUT R0, R0, 0x3, RZ, 0xc0, !PT ;  /* 0x0000000300007812 */ /* 0x000fca00078ec0ff */
[----:B------:R0:W1:Y:S02]  /*10240*/  SHFL.IDX PT, R14, R0, RZ, 0x1f ;  /* 0x00001fff000e7589 */ /* 0x00006400000e0000 */
.L_x_11349:
[----:B-1----:R-:W-:Y:S01]  /*10250*/  ISETP.NE.AND P0, PT, R14, RZ, PT ;  /* 0x000000ff0e00720c */ /* 0x002fe20003f05270 */
[----:B------:R-:W-:-:S12]  /*10260*/  BSSY B0, `(.L_x_11289) ;  /* 0x000002c000007945 */ /* 0x000fd80003800000 */
[----:B------:R-:W-:Y:S05]  /*10270*/  @P0 BRA `(.L_x_11290) ;  /* 0x0000000000a80947 */ /* 0x000fea0003800000 */
[----:B------:R-:W-:-:S03]  /*10280*/  UMOV UR4, 0xffffffff ;  /* 0xffffffff00047882 */ /* 0x000fc60000000000 */
[----:B------:R-:W-:Y:S05]  /*10290*/  BRA.DIV UR4, `(.L_x_11291) ;  /* 0x0000001604e47947 */ /* 0x000fea000b800000 */
[----:B------:R-:W-:-:S13]  /*102a0*/  ELECT P6, URZ, PT ;  /* 0x00000000003f782f */ /* 0x000fda00038c0000 */
.L_x_11352:
[----:B------:R-:W-:Y:S05]  /*102b0*/  @!P6 BRA `(.L_x_11290) ;  /* 0x000000000098e947 */ /* 0x000fea0003800000 */
[----:B------:R-:W-:-:S06]  /*102c0*/  ULOP3.LUT UR4, UR39, 0x2, URZ, 0xfc, !UPT ;  /* 0x0000000227047892 */ /* 0x000fcc000f8efc3f */
[----:B0-----:R-:W-:-:S05]  /*102d0*/  IMAD.U32 R0, RZ, RZ, UR4 ;  /* 0x00000004ff007e24 */ /* 0x001fca000f8e00ff */
[----:B------:R-:W-:-:S13]  /*102e0*/  ISETP.NE.AND P0, PT, R0, 0x3, PT ;  /* 0x000000030000780c */ /* 0x000fda0003f05270 */
[----:B------:R-:W-:Y:S05]  /*102f0*/  @!P0 BRA `(.L_x_11292) ;  /* 0x0000000000048947 */ /* 0x000fea0003800000 */
[----:B------:R-:W-:Y:S01]  /*10300*/  BPT.TRAP 0x1 ;  /* 0x000000040000795c */ /* 0x000fe20000300000 */
.L_x_11292:
[C---:B------:R-:W-:Y:S01]  /*10310*/  IMAD R5, R19.reuse, 0x8, R4 ;  /* 0x0000000813057824 */ /* 0x040fe200078e0204 */
[----:B------:R-:W-:Y:S01]  /*10320*/  SHF.L.U32 R0, R24, 0x1f, RZ ;  /* 0x0000001f18007819 */ /* 0x000fe200000006ff */
[----:B------:R-:W-:-:S03]  /*10330*/  VIADD R19, R19, 0x1 ;  /* 0x0000000113137836 */ /* 0x000fc60000000000 */
[----:B------:R-:W0:Y:S02]  /*10340*/  SYNCS.PHASECHK.TRANS64.TRYWAIT P1, [R5+URZ+0x19c40], R0 ;  /* 0x019c4000050075a7 */ /* 0x000e24000802017f */
[----:B------:R-:W-:-:S04]  /*10350*/  ISETP.NE.AND P2, PT, R19, 0x2, PT ;  /* 0x000000021300780c */ /* 0x000fc80003f45270 */
[----:B------:R-:W-:Y:S01]  /*10360*/  SEL R3, RZ, 0x1, P2 ;  /* 0x00000001ff037807 */ /* 0x000fe20001000000 */
[----:B0-----:R-:W-:Y:S08]  /*10370*/  @!P1 BRA `(.L_x_11293) ;  /* 0x0000001400cc9947 */ /* 0x001ff00003800000 */
.L_x_11353:
[----:B------:R-:W-:Y:S02]  /*10380*/  SEL R19, R19, RZ, P2 ;  /* 0x000000ff13137207 */ /* 0x000fe40001000000 */
[----:B------:R-:W-:Y:S01]  /*10390*/  LOP3.LUT R2, R24, R3, RZ, 0x3c, !PT ;  /* 0x0000000318027212 */ /* 0x000fe200078e3cff */
[----:B------:R-:W-:Y:S06]  /*103a0*/  @!P0 BRA `(.L_x_11294) ;  /* 0x0000000000048947 */ /* 0x000fec0003800000 */
[----:B------:R-:W-:Y:S01]  /*103b0*/  BPT.TRAP 0x1 ;  /* 0x000000040000795c */ /* 0x000fe20000300000 */
.L_x_11294:
[----:B------:R-:W-:Y:S01]  /*103c0*/  IMAD R19, R19, 0x8, R4 ;  /* 0x0000000813137824 */ /* 0x000fe200078e0204 */
[----:B------:R-:W-:-:S04]  /*103d0*/  SHF.L.U32 R2, R2, 0x1f, RZ ;  /* 0x0000001f02027819 */ /* 0x000fc800000006ff */
[----:B------:R-:W1:Y:S02]  /*103e0*/  SYNCS.PHASECHK.TRANS64.TRYWAIT P1, [R19+URZ+0x19c40], R2 ;  /* 0x019c4002130075a7 */ /* 0x000e64000802017f */
[----:B-1----:R-:W-:Y:S05]  /*103f0*/  @!P1 BRA `(.L_x_11295) ;  /* 0x0000001400c09947 */ /* 0x002fea0003800000 */
.L_x_11354:
[----:B------:R-:W-:Y:S05]  /*10400*/  @!P0 BRA `(.L_x_11296) ;  /* 0x0000000000048947 */ /* 0x000fea0003800000 */
[----:B------:R-:W-:Y:S01]  /*10410*/  BPT.TRAP 0x1 ;  /* 0x000000040000795c */ /* 0x000fe20000300000 */
.L_x_11296:
[----:B------:R-:W2:Y:S02]  /*10420*/  SYNCS.PHASECHK.TRANS64.TRYWAIT P1, [R5+URZ+0x19c60], R0 ;  /* 0x019c6000050075a7 */ /* 0x000ea4000802017f */
[----:B--2---:R-:W-:Y:S05]  /*10430*/  @!P1 BRA `(.L_x_11297) ;  /* 0x0000001400c49947 */ /* 0x004fea0003800000 */
.L_x_11355:
[----:B------:R-:W-:Y:S05]  /*10440*/  @!P0 BRA `(.L_x_11298) ;  /* 0x0000000000048947 */ /* 0x000fea0003800000 */
[----:B------:R-:W-:Y:S01]  /*10450*/  BPT.TRAP 0x1 ;  /* 0x000000040000795c */ /* 0x000fe20000300000 */
.L_x_11298:
[----:B------:R-:W3:Y:S02]  /*10460*/  SYNCS.PHASECHK.TRANS64.TRYWAIT P1, [R19+URZ+0x19c60], R2 ;  /* 0x019c6002130075a7 */ /* 0x000ee4000802017f */
[----:B---3--:R-:W-:Y:S05]  /*10470*/  @!P1 BRA `(.L_x_11299) ;  /* 0x0000001400c89947 */ /* 0x008fea0003800000 */
.L_x_11356:
[----:B------:R-:W-:Y:S05]  /*10480*/  @!P0 BRA `(.L_x_11300) ;  /* 0x0000000000048947 */ /* 0x000fea0003800000 */
[----:B------:R-:W-:Y:S01]  /*10490*/  BPT.TRAP 0x1 ;  /* 0x000000040000795c */ /* 0x000fe20000300000 */
.L_x_11300:
[----:B------:R-:W4:Y:S02]  /*104a0*/  SYNCS.PHASECHK.TRANS64.TRYWAIT P1, [R5+URZ+0x19c80], R0 ;  /* 0x019c8000050075a7 */ /* 0x000f24000802017f */
[----:B----4-:R-:W-:Y:S05]  /*104b0*/  @!P1 BRA `(.L_x_11301) ;  /* 0x0000001400cc9947 */ /* 0x010fea0003800000 */
.L_x_11357:
[----:B------:R-:W-:Y:S05]  /*104c0*/  @!P0 BRA `(.L_x_11302) ;  /* 0x0000000000048947 */ /* 0x000fea0003800000 */
[----:B------:R-:W-:Y:S01]  /*104d0*/  BPT.TRAP 0x1 ;  /* 0x000000040000795c */ /* 0x000fe20000300000 */
.L_x_11302:
[----:B------:R0:W0:Y:S02]  /*104e0*/  SYNCS.PHASECHK.TRANS64.TRYWAIT P0, [R19+URZ+0x19c80], R2 ;  /* 0x019c8002130075a7 */ /* 0x000024000800017f */
[----:B0-----:R-:W-:Y:S05]  /*104f0*/  @!P0 NANOSLEEP.SYNCS 0x989680 ;  /* 0x009896800000895d */ /* 0x001fea0003900000 */
[----:B------:R-:W0:Y:S02]  /*10500*/  @!P0 SYNCS.PHASECHK.TRANS64 P0, [R19+URZ+0x19c80], R2 ;  /* 0x019c8002130085a7 */ /* 0x000e24000800007f */
[----:B0-----:R-:W-:Y:S05]  /*10510*/  @!P0 BRA `(.L_x_11302) ;  /* 0xfffffffc00f08947 */ /* 0x001fea000383ffff */
.L_x_11290:
[----:B------:R-:W-:Y:S05]  /*10520*/  BSYNC B0 ;  /* 0x0000000000007941 */ /* 0x000fea0003800000 */
.L_x_11289:
[----:B------:R-:W-:Y:S05]  /*10530*/  EXIT ;  /* 0x000000000000794d */ /* 0x000fea0003800000 */
.L_x_11167:
[----:B0-----:R-:W-:-:S04]  /*10540*/  IMAD.U32 R3, RZ, RZ, UR51 ;  /* 0x00000033ff037e24 */ /* 0x001fc8000f8e00ff */
[----:B------:R0:W1:Y:S03]  /*10550*/  SYNCS.PHASECHK.TRANS64.TRYWAIT P1, [R3+URZ+0x19c00], R4 ;  /* 0x019c0004030075a7 */ /* 0x000066000802017f */
[----:B-1----:R-:W-:Y:S05]  /*10560*/  @!P1 NANOSLEEP.SYNCS 0x989680 ;  /* 0x009896800000995d */ /* 0x002fea0003900000 */
[----:B------:R-:W1:Y:S02]  /*10570*/  @!P1 SYNCS.PHASECHK.TRANS64 P1, [R3+URZ+0x19c00], R4 ;  /* 0x019c0004030095a7 */ /* 0x000e64000802007f */
[----:B-1----:R-:W-:Y:S05]  /*10580*/  @!P1 BRA `(.L_x_11167) ;  /* 0xfffffffc00ec9947 */ /* 0x002fea000383ffff */
[----:B------:R-:W-:Y:S05]  /*10590*/  BRA `(.L_x_11303) ;  /* 0xffffff1400b47947 */ /* 0x000fea000383ffff */
.L_x_11171:
[----:B-1----:R1:W2:Y:S02]  /*105a0*/  SYNCS.PHASECHK.TRANS64.TRYWAIT P1, [R3+URZ+0x19c30], R4 ;  /* 0x019c3004030075a7 */ /* 0x0022a4000802017f */
[----:B--2---:R-:W-:Y:S05]  /*105b0*/  @!P1 NANOSLEEP.SYNCS 0x989680 ;  /* 0x009896800000995d */ /* 0x004fea0003900000 */
[----:B------:R-:W2:Y:S02]  /*105c0*/  @!P1 SYNCS.PHASECHK.TRANS64 P1, [R3+URZ+0x19c30], R4 ;  /* 0x019c3004030095a7 */ /* 0x000ea4000802007f */
[----:B--2---:R-:W-:Y:S05]  /*105d0*/  @!P1 BRA `(.L_x_11171) ;  /* 0xfffffffc00f09947 */ /* 0x004fea000383ffff */
[----:B------:R-:W-:Y:S05]  /*105e0*/  BRA `(.L_x_11170) ;  /* 0xffffff1400d47947 */ /* 0x000fea000383ffff */
.L_x_11177:
[----:B-1----:R-:W-:-:S04]  /*105f0*/  IMAD.U32 R8, RZ, RZ, UR20 ;  /* 0x00000014ff087e24 */ /* 0x002fc8000f8e00ff */
[----:B------:R1:W2:Y:S03]  /*10600*/  SYNCS.PHASECHK.TRANS64.TRYWAIT P1, [R8+URZ+0x19c30], R7 ;  /* 0x019c3007080075a7 */ /* 0x0002a6000802017f */
[----:B--2---:R-:W-:Y:S05]  /*10610*/  @!P1 NANOSLEEP.SYNCS 0x989680 ;  /* 0x009896800000995d */ /* 0x004fea0003900000 */
[----:B------:R-:W2:Y:S02]  /*10620*/  @!P1 SYNCS.PHASECHK.TRANS64 P1, [R8+URZ+0x19c30], R7 ;  /* 0x019c3007080095a7 */ /* 0x000ea4000802007f */
[----:B--2---:R-:W-:Y:S05]  /*10630*/  @!P1 BRA `(.L_x_11177) ;  /* 0xfffffffc00ec9947 */ /* 0x004fea000383ffff */
[----:B------:R-:W-:Y:S05]  /*10640*/  BRA `(.L_x_11176) ;  /* 0xffffff40001c7947 */ /* 0x000fea000383ffff */
.L_x_11181:
[----:B-1----:R-:W-:-:S04]  /*10650*/  IMAD.U32 R8, RZ, RZ, UR11 ;  /* 0x0000000bff087e24 */ /* 0x002fc8000f8e00ff */
[----:B------:R1:W2:Y:S03]  /*10660*/  SYNCS.PHASECHK.TRANS64.TRYWAIT P1, [R8+URZ+0x19c50], R7 ;  /* 0x019c5007080075a7 */ /* 0x0002a6000802017f */
[----:B--2---:R-:W-:Y:S05]  /*10670*/  @!P1 NANOSLEEP.SYNCS 0x989680 ;  /* 0x009896800000995d */ /* 0x004fea0003900000 */
[----:B------:R-:W2:Y:S02]  /*10680*/  @!P1 SYNCS.PHASECHK.TRANS64 P1, [R8+URZ+0x19c50], R7 ;  /* 0x019c5007080095a7 */ /* 0x000ea4000802007f */
[----:B--2---:R-:W-:Y:S05]  /*10690*/  @!P1 BRA `(.L_x_11181) ;  /* 0xfffffffc00ec9947 */ /* 0x004fea000383ffff */
[----:B------:R-:W-:Y:S05]  /*106a0*/  BRA `(.L_x_11180) ;  /* 0xffffff40006c7947 */ /* 0x000fea000383ffff */
.L_x_11188:
[----:B-1----:R-:W-:-:S04]  /*106b0*/  IMAD.U32 R5, RZ, RZ, UR5 ;  /* 0x00000005ff057e24 */ /* 0x002fc8000f8e00ff */
[----:B------:R1:W2:Y:S03]  /*106c0*/  SYNCS.PHASECHK.TRANS64.TRYWAIT P1, [R5+URZ+0x19c50], R0 ;  /* 0x019c5000050075a7 */ /* 0x0002a6000802017f */
[----:B--2---:R-:W-:Y:S05]  /*106d0*/  @!P1 NANOSLEEP.SYNCS 0x989680 ;  /* 0x009896800000995d */ /* 0x004fea0003900000 */
[----:B------:R-:W2:Y:S02]  /*106e0*/  @!P1 SYNCS.PHASECHK.TRANS64 P1, [R5+URZ+0x19c50], R0 ;  /* 0x019c5000050095a7 */ /* 0x000ea4000802007f */
[----:B--2---:R-:W-:Y:S05]  /*106f0*/  @!P1 BRA `(.L_x_11188) ;  /* 0xfffffffc00ec9947 */ /* 0x004fea000383ffff */
[----:B------:R-:W-:Y:S05]  /*10700*/  BRA `(.L_x_11187) ;  /* 0xffffff6000c47947 */ /* 0x000fea000383ffff */
.L_x_11227:
        /* <DEDUP_REMOVED lines=10> */
.L_x_11304:
[----:B------:R-:W-:Y:S05]  /*107b0*/  BRA `(.L_x_11305) ;  /* 0xffffffc000307947 */ /* 0x000fea000383ffff */
.L_x_11230:
[----:B0-----:R0:W1:Y:S02]  /*107c0*/  SYNCS.PHASECHK.TRANS64.TRYWAIT P0, [R4+URZ+0x19c80], R21 ;  /* 0x019c8015040075a7 */ /* 0x001064000800017f */
[----:B-1----:R-:W-:Y:S05]  /*107d0*/  @!P0 NANOSLEEP.SYNCS 0x989680 ;  /* 0x009896800000895d */ /* 0x002fea0003900000 */
[----:B------:R-:W1:Y:S02]  /*107e0*/  @!P0 SYNCS.PHASECHK.TRANS64 P0, [R4+URZ+0x19c80], R21 ;  /* 0x019c8015040085a7 */ /* 0x000e64000800007f */
[----:B-1----:R-:W-:Y:S05]  /*107f0*/  @!P0 BRA `(.L_x_11230) ;  /* 0xfffffffc00f08947 */ /* 0x002fea000383ffff */
[----:B------:R-:W-:Y:S05]  /*10800*/  BRA `(.L_x_11306) ;  /* 0xffffffc000447947 */ /* 0x000fea000383ffff */
.L_x_11231:
        /* <DEDUP_REMOVED lines=8> */
.L_x_11308:
[----:B------:R-:W-:Y:S05]  /*10890*/  BSYNC B0 ;  /* 0x0000000000007941 */ /* 0x000fea0003800000 */
.L_x_11307:
        /* <DEDUP_REMOVED lines=8> */
.L_x_11309:
        /* <DEDUP_REMOVED lines=11> */
[----:B------:R-:W-:-:S13]  /*109d0*/  ISETP.LT.OR P1, PT, R3, 0x1, P3 ;  /* 0x000000010300780c */ /* 0x000fda0001f21670 */
[----:B------:R-:W-:Y:S01]  /*109e0*/  @!PT LDS RZ, [RZ] ;  /* 0x00000000fffff984 */ /* 0x000fe20000000800 */
[----:B------:R-:W-:Y:S01]  /*109f0*/  @!PT LDS RZ, [RZ] ;  /* 0x00000000fffff984 */ /* 0x000fe20000000800 */
[----:B------:R-:W-:Y:S01]  /*10a00*/  @!PT LDS RZ, [RZ] ;  /* 0x00000000fffff984 */ /* 0x000fe20000000800 */
[----:B------:R0:W-:Y:S01]  /*10a10*/  LDGSTS.E.BYPASS.LTC128B.128 [R0+0x9000], desc[UR52][R6.64], !P1 ;  /* 0x0900000006007fae */ /* 0x0001e2000c901d74 */
[----:B------:R-:W-:-:S13]  /*10a20*/  ISETP.LT.OR P1, PT, R3, 0x1, P2 ;  /* 0x000000010300780c */ /* 0x000fda0001721670 */
[----:B------:R0:W-:Y:S01]  /*10a30*/  LDGSTS.E.BYPASS.LTC128B.128 [R0+0xa000], desc[UR52][R6.64+0x20], !P1 ;  /* 0x0a00002006007fae */ /* 0x0001e2000c901d74 */
[----:B------:R-:W-:Y:S01]  /*10a40*/  ISETP.GE.AND P1, PT, R15, R11, PT ;  /* 0x0000000b0f00720c */ /* 0x000fe20003f26270 */
[----:B------:R-:W-:Y:S02]  /*10a50*/  IMAD.MOV.U32 R11, RZ, RZ, 0x1e1f ;  /* 0x00001e1fff0b7424 */ /* 0x000fe400078e00ff */
[----:B------:R-:W-:Y:S01]  /*10a60*/  IMAD.MOV.U32 R15, RZ, RZ, -0x1 ;  /* 0xffffffffff0f7424 */ /* 0x000fe200078e00ff */
[----:B------:R-:W-:-:S13]  /*10a70*/  ISETP.LT.OR P4, PT, R3, 0x1, P1 ;  /* 0x000000010300780c */ /* 0x000fda0000f81670 */
[----:B0-----:R-:W-:Y:S05]  /*10a80*/  WARPSYNC.COLLECTIVE R15, `(.L_x_11310) ;  /* 0x000000000f087348 */ /* 0x001fea0003c00000 */
[----:B------:R1:W2:Y:S02]  /*10a90*/  SHFL.IDX P6, R14, R13, R12, R11 ;  /* 0x0000000c0d0e7389 */ /* 0x0002a400000c000b */
[----:B012---:R-:W-:Y:S01]  /*10aa0*/  ENDCOLLECTIVE ;  /* 0x000000000000791b */ /* 0x007fe20003800000 */
.L_x_11310:
[----:B------:R-:W-:Y:S01]  /*10ab0*/  @!PT LDS RZ, [RZ] ;  /* 0x00000000fffff984 */ /* 0x000fe20000000800 */
[----:B------:R-:W-:Y:S01]  /*10ac0*/  @!PT LDS RZ, [RZ] ;  /* 0x00000000fffff984 */ /* 0x000fe20000000800 */
[----:B------:R-:W-:Y:S01]  /*10ad0*/  @!PT LDS RZ, [RZ] ;  /* 0x00000000fffff984 */ /* 0x000fe20000000800 */
[----:B------:R0:W-:Y:S01]  /*10ae0*/  LDGSTS.E.BYPASS.LTC128B.128 [R0+0xb000], desc[UR52][R6.64+0x40], !P4 ;  /* 0x0b00004006007fae */ /* 0x0001e2000e101d74 */
[----:B------:R-:W-:Y:S01]  /*10af0*/  ISETP.GE.AND P4, PT, R3, 0x41, PT ;  /* 0x000000410300780c */ /* 0x000fe20003f86270 */
[----:B------:R-:W-:Y:S02]  /*10b00*/  IMAD.MOV.U32 R13, RZ, RZ, R8 ;  /* 0x000000ffff0d7224 */ /* 0x000fe400078e0008 */
[----:B------:R-:W-:-:S10]  /*10b10*/  IMAD.MOV.U32 R9, RZ, RZ, R14 ;  /* 0x000000ffff097224 */ /* 0x000fd400078e000e */
[----:B0-----:R-:W-:Y:S05]  /*10b20*/  WARPSYNC.COLLECTIVE R15, `(.L_x_11311) ;  /* 0x000000000f087348 */ /* 0x001fea0003c00000 */
[----:B------:R1:W2:Y:S02]  /*10b30*/  SHFL.IDX P6, R14, R13, R12, R11 ;  /* 0x0000000c0d0e7389 */ /* 0x0002a400000c000b */
[----:B012---:R-:W-:Y:S01]  /*10b40*/  ENDCOLLECTIVE ;  /* 0x000000000000791b */ /* 0x007fe20003800000 */
.L_x_11311:
[----:B------:R-:W-:Y:S01]  /*10b50*/  IMAD.MOV.U32 R6, RZ, RZ, R14 ;  /* 0x000000ffff067224 */ /* 0x000fe200078e000e */
[----:B------:R-:W-:Y:S06]  /*10b60*/  BRA `(.L_x_11312) ;  /* 0xffffffc000187947 */ /* 0x000fec000383ffff */
.L_x_11236:
[----:B----4-:R4:W0:Y:S02]  /*10b70*/  SYNCS.PHASECHK.TRANS64.TRYWAIT P1, [R4+URZ+0x19c40], R21 ;  /* 0x019c4015040075a7 */ /* 0x010824000802017f */
[----:B0-----:R-:W-:Y:S05]  /*10b80*/  @!P1 NANOSLEEP.SYNCS 0x989680 ;  /* 0x009896800000995d */ /* 0x001fea0003900000 */
[----:B------:R-:W0:Y:S02]  /*10b90*/  @!P1 SYNCS.PHASECHK.TRANS64 P1, [R4+URZ+0x19c40], R21 ;  /* 0x019c4015040095a7 */ /* 0x000e24000802007f */
[----:B0-----:R-:W-:Y:S05]  /*10ba0*/  @!P1 BRA `(.L_x_11236) ;  /* 0xfffffffc00f09947 */ /* 0x001fea000383ffff */
[----:B------:R-:W-:Y:S05]  /*10bb0*/  BRA `(.L_x_11313) ;  /* 0xffffffc0007c7947 */ /* 0x000fea000383ffff */
.L_x_11237:
        /* <DEDUP_REMOVED lines=8> */
.L_x_11315:
[----:B------:R-:W-:Y:S05]  /*10c40*/  BSYNC B0 ;  /* 0x0000000000007941 */ /* 0x000fea0003800000 */
.L_x_11314:
        /* <DEDUP_REMOVED lines=8> */
.L_x_11316:
[----:B------:R-:W-:Y:S02]  /*10cd0*/  IMAD.MOV.U32 R13, RZ, RZ, R6 ;  /* 0x000000ffff0d7224 */ /* 0x000fe400078e0006 */
[----:B------:R-:W-:Y:S02]  /*10ce0*/  IMAD.MOV.U32 R12, RZ, RZ, 0x1 ;  /* 0x00000001ff0c7424 */ /* 0x000fe400078e00ff */
[----:B------:R-:W-:-:S07]  /*10cf0*/  IMAD.MOV.U32 R3, RZ, RZ, R14 ;  /* 0x000000ffff037224 */ /* 0x000fce00078e000e */
[----:B------:R-:W-:Y:S05]  /*10d00*/  WARPSYNC.COLLECTIVE R15, `(.L_x_11317) ;  /* 0x000000000f087348 */ /* 0x000fea0003c00000 */
[----:B------:R0:W1:Y:S02]  /*10d10*/  SHFL.IDX P6, R14, R13, R12, R11 ;  /* 0x0000000c0d0e7389 */ /* 0x00006400000c000b */
[----:B01----:R-:W-:Y:S01]  /*10d20*/  ENDCOLLECTIVE ;  /* 0x000000000000791b */ /* 0x003fe20003800000 */
.L_x_11317:
        /* <DEDUP_REMOVED lines=10> */
.L_x_11318:
        /* <DEDUP_REMOVED lines=8> */
.L_x_11242:
[----:B------:R-:W-:Y:S02]  /*10e50*/  IMAD.MOV.U32 R13, RZ, RZ, R5 ;  /* 0x000000ffff0d7224 */ /* 0x000fe400078e0005 */
[----:B------:R-:W-:Y:S02]  /*10e60*/  IMAD.MOV.U32 R12, RZ, RZ, RZ ;  /* 0x000000ffff0c7224 */ /* 0x000fe400078e00ff */
[----:B------:R-:W-:Y:S02]  /*10e70*/  IMAD.MOV.U32 R11, RZ, RZ, 0x1e1f ;  /* 0x00001e1fff0b7424 */ /* 0x000fe400078e00ff */
[----:B------:R-:W-:Y:S02]  /*10e80*/  IMAD.MOV.U32 R15, RZ, RZ, -0x1 ;  /* 0xffffffffff0f7424 */ /* 0x000fe400078e00ff */
[----:B------:R-:W-:Y:S02]  /*10e90*/  IMAD R4, R17, 0xc0, R20 ;  /* 0x000000c011047824 */ /* 0x000fe400078e0214 */
[----:B------:R-:W-:-:S07]  /*10ea0*/  IMAD R0, R9, UR41, RZ ;  /* 0x0000002909007c24 */ /* 0x000fce000f8e02ff */
[----:B-----5:R-:W-:Y:S05]  /*10eb0*/  WARPSYNC.COLLECTIVE R15, `(.L_x_11320) ;  /* 0x000000000f087348 */ /* 0x020fea0003c00000 */
[----:B------:R0:W1:Y:S02]  /*10ec0*/  SHFL.IDX P6, R14, R13, R12, R11 ;  /* 0x0000000c0d0e7389 */ /* 0x00006400000c000b */
[----:B01---5:R-:W-:Y:S01]  /*10ed0*/  ENDCOLLECTIVE ;  /* 0x000000000000791b */ /* 0x023fe20003800000 */
.L_x_11320:
[----:B------:R-:W-:Y:S01]  /*10ee0*/  ISETP.GE.AND P1, PT, R4, R0, PT ;  /* 0x000000000400720c */ /* 0x000fe20003f26270 */
[----:B------:R-:W-:Y:S02]  /*10ef0*/  IMAD.MOV.U32 R13, RZ, RZ, R6 ;  /* 0x000000ffff0d7224 */ /* 0x000fe400078e0006 */
[----:B------:R-:W-:-:S10]  /*10f00*/  IMAD.MOV.U32 R2, RZ, RZ, R14 ;  /* 0x000000ffff027224 */ /* 0x000fd400078e000e */
[----:B------:R-:W-:Y:S05]  /*10f10*/  WARPSYNC.COLLECTIVE R15, `(.L_x_11321) ;  /* 0x000000000f087348 */ /* 0x000fea0003c00000 */
[----:B------:R0:W1:Y:S02]  /*10f20*/  SHFL.IDX P6, R14, R13, R12, R11 ;  /* 0x0000000c0d0e7389 */ /* 0x00006400000c000b */
[----:B01----:R-:W-:Y:S01]  /*10f30*/  ENDCOLLECTIVE ;  /* 0x000000000000791b */ /* 0x003fe20003800000 */
.L_x_11321:
[----:B------:R-:W-:Y:S02]  /*10f40*/  IMAD.MOV.U32 R13, RZ, RZ, R5 ;  /* 0x000000ffff0d7224 */ /* 0x000fe400078e0005 */
[----:B------:R-:W-:Y:S02]  /*10f50*/  IMAD.MOV.U32 R12, RZ, RZ, 0x1 ;  /* 0x00000001ff0c7424 */ /* 0x000fe400078e00ff */
[----:B------:R-:W-:-:S07]  /*10f60*/  IMAD.MOV.U32 R3, RZ, RZ, R14 ;  /* 0x000000ffff037224 */ /* 0x000fce00078e000e */
[----:B------:R-:W-:Y:S05]  /*10f70*/  WARPSYNC.COLLECTIVE R15, `(.L_x_11322) ;  /* 0x000000000f087348 */ /* 0x000fea0003c00000 */
[----:B------:R0:W1:Y:S02]  /*10f80*/  SHFL.IDX P6, R14, R13, R12, R11 ;  /* 0x0000000c0d0e7389 */ /* 0x00006400000c000b */
[----:B01----:R-:W-:Y:S01]  /*10f90*/  ENDCOLLECTIVE ;  /* 0x000000000000791b */ /* 0x003fe20003800000 */
.L_x_11322:
        /* <DEDUP_REMOVED lines=10> */
.L_x_11323:
[----:B------:R-:W-:Y:S01]  /*11040*/  @!PT LDS RZ, [RZ] ;  /* 0x00000000fffff984 */ /* 0x000fe20000000800 */
[----:B------:R-:W-:Y:S01]  /*11050*/  @!PT LDS RZ, [RZ] ;  /* 0x00000000fffff984 */ /* 0x000fe20000000800 */
[----:B------:R-:W-:Y:S01]  /*11060*/  @!PT LDS RZ, [RZ] ;  /* 0x00000000fffff984 */ /* 0x000fe20000000800 */
[----:B------:R-:W-:Y:S04]  /*11070*/  @!P1 LDGSTS.E.BYPASS.LTC128B.128 [R10+0xf000], desc[UR52][R2.64], !P3 ;  /* 0x0f000000020a9fae */ /* 0x000fe8000d901d74 */
[----:B------:R-:W-:Y:S04]  /*11080*/  @!P1 LDGSTS.E.BYPASS.LTC128B.128 [R10+0x10800], desc[UR52][R2.64+0x20], !P2 ;  /* 0x10800020020a9fae */ /* 0x000fe8000d101d74 */
[----:B------:R0:W-:Y:S01]  /*11090*/  @!P1 LDGSTS.E.BYPASS.LTC128B.128 [R10+0x12000], desc[UR52][R2.64+0x40], !P0 ;  /* 0x12000040020a9fae */ /* 0x0001e2000c101d74 */
[----:B------:R-:W-:Y:S02]  /*110a0*/  IMAD.MOV.U32 R13, RZ, RZ, R7 ;  /* 0x000000ffff0d7224 */ /* 0x000fe400078e0007 */
[----:B------:R-:W-:-:S02]  /*110b0*/  IMAD.MOV.U32 R12, RZ, RZ, RZ ;  /* 0x000000ffff0c7224 */ /* 0x000fc400078e00ff */
[----:B0-----:R-:W-:Y:S02]  /*110c0*/  VIADD R3, R4, 0x40 ;  /* 0x0000004004037836 */ /* 0x001fe40000000000 */
[----:B------:R-:W-:-:S07]  /*110d0*/  IMAD.MOV.U32 R6, RZ, RZ, R14 ;  /* 0x000000ffff067224 */ /* 0x000fce00078e000e */
[----:B------:R-:W-:Y:S05]  /*110e0*/  WARPSYNC.COLLECTIVE R15, `(.L_x_11324) ;  /* 0x000000000f087348 */ /* 0x000fea0003c00000 */
[----:B------:R0:W1:Y:S02]  /*110f0*/  SHFL.IDX P6, R14, R13, R12, R11 ;  /* 0x0000000c0d0e7389 */ /* 0x00006400000c000b */
[----:B01----:R-:W-:Y:S01]  /*11100*/  ENDCOLLECTIVE ;  /* 0x000000000000791b */ /* 0x003fe20003800000 */
.L_x_11324:
[----:B------:R-:W-:-:S13]  /*11110*/  ISETP.GE.AND P1, PT, R3, R0, PT ;  /* 0x000000000300720c */ /* 0x000fda0003f26270 */
[----:B------:R-:W-:Y:S01]  /*11120*/  @!P1 IADD3 R2, P4, R29, R6, RZ ;  /* 0x000000061d029210 */ /* 0x000fe20007f9e0ff */
[----:B------:R-:W-:-:S04]  /*11130*/  IMAD.MOV.U32 R13, RZ, RZ, R8 ;  /* 0x000000ffff0d7224 */ /* 0x000fc800078e0008 */
[----:B------:R-:W-:-:S05]  /*11140*/  @!P1 IMAD.X R3, RZ, RZ, R5, P4 ;  /* 0x000000ffff039224 */ /* 0x000fca00020e0605 */
[----:B------:R-:W-:Y:S01]  /*11150*/  @!PT LDS RZ, [RZ] ;  /* 0x00000000fffff984 */ /* 0x000fe20000000800 */
[----:B------:R-:W-:Y:S01]  /*11160*/  @!PT LDS RZ, [RZ] ;  /* 0x00000000fffff984 */ /* 0x000fe20000000800 */
[----:B------:R-:W-:Y:S01]  /*11170*/  @!PT LDS RZ, [RZ] ;  /* 0x00000000fffff984 */ /* 0x000fe20000000800 */
[----:B------:R-:W-:Y:S04]  /*11180*/  @!P1 LDGSTS.E.BYPASS.LTC128B.128 [R10+0xf800], desc[UR52][R2.64], !P3 ;  /* 0x0f800000020a9fae */ /* 0x000fe8000d901d74 */
[----:B------:R-:W-:Y:S04]  /*11190*/  @!P1 LDGSTS.E.BYPASS.LTC128B.128 [R10+0x11000], desc[UR52][R2.64+0x20], !P2 ;  /* 0x11000020020a9fae */ /* 0x000fe8000d101d74 */
[----:B------:R0:W-:Y:S02]  /*111a0*/  @!P1 LDGSTS.E.BYPASS.LTC128B.128 [R10+0x12800], desc[UR52][R2.64+0x40], !P0 ;  /* 0x12800040020a9fae */ /* 0x0001e4000c101d74 */
[----:B0-----:R-:W-:-:S07]  /*111b0*/  IMAD.MOV.U32 R3, RZ, RZ, R14 ;  /* 0x000000ffff037224 */ /* 0x001fce00078e000e */
[----:B------:R-:W-:Y:S05]  /*111c0*/  WARPSYNC.COLLECTIVE R15, `(.L_x_11325) ;  /* 0x000000000f087348 */ /* 0x000fea0003c00000 */
[----:B------:R0:W1:Y:S02]  /*111d0*/  SHFL.IDX P6, R14, R13, R12, R11 ;  /* 0x0000000c0d0e7389 */ /* 0x00006400000c000b */
[----:B01----:R-:W-:Y:S01]  /*111e0*/  ENDCOLLECTIVE ;  /* 0x000000000000791b */ /* 0x003fe20003800000 */
.L_x_11325:
[----:B------:R-:W-:Y:S01]  /*111f0*/  IMAD.MOV.U32 R2, RZ, RZ, R14 ;  /* 0x000000ffff027224 */ /* 0x000fe200078e000e */
[----:B------:R-:W-:Y:S06]  /*11200*/  BRA `(.L_x_11326) ;  /* 0xffffffc400e87947 */ /* 0x000fec000383ffff */
.L_x_11247:
[----:B--2---:R2:W3:Y:S02]  /*11210*/  SYNCS.PHASECHK.TRANS64.TRYWAIT P0, [R16+URZ+0x19c20], R0 ;  /* 0x019c2000100075a7 */ /* 0x0044e4000800017f */
[----:B---3--:R-:W-:Y:S05]  /*11220*/  @!P0 NANOSLEEP.SYNCS 0x989680 ;  /* 0x009896800000895d */ /* 0x008fea0003900000 */
[----:B------:R-:W3:Y:S02]  /*11230*/  @!P0 SYNCS.PHASECHK.TRANS64 P0, [R16+URZ+0x19c20], R0 ;  /* 0x019c2000100085a7 */ /* 0x000ee4000800007f */
[----:B---3--:R-:W-:Y:S05]  /*11240*/  @!P0 BRA `(.L_x_11247) ;  /* 0xfffffffc00f08947 */ /* 0x008fea000383ffff */
[----:B------:R-:W-:Y:S05]  /*11250*/  BRA `(.L_x_11327) ;  /* 0xffffffc800587947 */ /* 0x000fea000383ffff */
.L_x_11251:
[----:B0-----:R0:W1:Y:S02]  /*11260*/  SYNCS.PHASECHK.TRANS64.TRYWAIT P0, [R5+URZ+0x19c80], R10 ;  /* 0x019c800a050075a7 */ /* 0x001064000800017f */
[----:B-1----:R-:W-:Y:S05]  /*11270*/  @!P0 NANOSLEEP.SYNCS 0x989680 ;  /* 0x009896800000895d */ /* 0x002fea0003900000 */
[----:B------:R-:W1:Y:S02]  /*11280*/  @!P0 SYNCS.PHASECHK.TRANS64 P0, [R5+URZ+0x19c80], R10 ;  /* 0x019c800a050085a7 */ /* 0x000e64000800007f */
[----:B-1----:R-:W-:Y:S05]  /*11290*/  @!P0 BRA `(.L_x_11251) ;  /* 0xfffffffc00f08947 */ /* 0x002fea000383ffff */
[----:B------:R-:W-:Y:S05]  /*112a0*/  BRA `(.L_x_11328) ;  /* 0xffffffcc00287947 */ /* 0x000fea000383ffff */
.L_x_11252:
        /* <DEDUP_REMOVED lines=8> */
.L_x_11330:
[----:B------:R-:W-:Y:S05]  /*11330*/  BSYNC B0 ;  /* 0x0000000000007941 */ /* 0x000fea0003800000 */
.L_x_11329:
        /* <DEDUP_REMOVED lines=9> */
.L_x_11331:
[----:B------:R-:W-:Y:S02]  /*113d0*/  IMAD.MOV.U32 R13, RZ, RZ, R21 ;  /* 0x000000ffff0d7224 */ /* 0x000fe400078e0015 */
[----:B------:R-:W-:Y:S02]  /*113e0*/  IMAD.MOV.U32 R12, RZ, RZ, 0x1 ;  /* 0x00000001ff0c7424 */ /* 0x000fe400078e00ff */
[----:B------:R-:W-:-:S07]  /*113f0*/  IMAD.MOV.U32 R2, RZ, RZ, R14 ;  /* 0x000000ffff027224 */ /* 0x000fce00078e000e */
[----:B------:R-:W-:Y:S05]  /*11400*/  WARPSYNC.COLLECTIVE R15, `(.L_x_11332) ;  /* 0x000000000f087348 */ /* 0x000fea0003c00000 */
[----:B------:R0:W1:Y:S02]  /*11410*/  SHFL.IDX P6, R14, R13, R12, R11 ;  /* 0x0000000c0d0e7389 */ /* 0x00006400000c000b */
[----:B01----:R-:W-:Y:S01]  /*11420*/  ENDCOLLECTIVE ;  /* 0x000000000000791b */ /* 0x003fe20003800000 */
.L_x_11332:
        /* <DEDUP_REMOVED lines=13> */
.L_x_11333:
[----:B------:R-:W-:Y:S01]  /*11500*/  IMAD.MOV.U32 R2, RZ, RZ, R14 ;  /* 0x000000ffff027224 */ /* 0x000fe200078e000e */
[----:B------:R-:W-:Y:S06]  /*11510*/  BRA `(.L_x_11334) ;  /* 0xffffffcc00207947 */ /* 0x000fec000383ffff */
.L_x_11257:
[----:B---3--:R3:W4:Y:S02]  /*11520*/  SYNCS.PHASECHK.TRANS64.TRYWAIT P0, [R5+URZ+0x19c40], R10 ;  /* 0x019c400a050075a7 */ /* 0x008724000800017f */
[----:B----4-:R-:W-:Y:S05]  /*11530*/  @!P0 NANOSLEEP.SYNCS 0x989680 ;  /* 0x009896800000895d */ /* 0x010fea0003900000 */
[----:B------:R-:W4:Y:S02]  /*11540*/  @!P0 SYNCS.PHASECHK.TRANS64 P0, [R5+URZ+0x19c40], R10 ;  /* 0x019c400a050085a7 */ /* 0x000f24000800007f */
[----:B----4-:R-:W-:Y:S05]  /*11550*/  @!P0 BRA `(.L_x_11257) ;  /* 0xfffffffc00f08947 */ /* 0x010fea000383ffff */
[----:B------:R-:W-:Y:S05]  /*11560*/  BRA `(.L_x_11335) ;  /* 0xffffffcc00787947 */ /* 0x000fea000383ffff */
.L_x_11258:
        /* <DEDUP_REMOVED lines=8> */
.L_x_11337:
[----:B------:R-:W-:Y:S05]  /*115f0*/  BSYNC B0 ;  /* 0x0000000000007941 */ /* 0x000fea0003800000 */
.L_x_11336:
        /* <DEDUP_REMOVED lines=8> */
.L_x_11338:
[----:B------:R-:W-:Y:S02]  /*11680*/  IMAD.MOV.U32 R13, RZ, RZ, R8 ;  /* 0x000000ffff0d7224 */ /* 0x000fe400078e0008 */
[----:B------:R-:W-:Y:S02]  /*11690*/  IMAD.MOV.U32 R12, RZ, RZ, 0x1 ;  /* 0x00000001ff0c7424 */ /* 0x000fe400078e00ff */
[----:B------:R-:W-:-:S07]  /*116a0*/  IMAD.MOV.U32 R2, RZ, RZ, R14 ;  /* 0x000000ffff027224 */ /* 0x000fce00078e000e */
[----:B------:R-:W-:Y:S05]  /*116b0*/  WARPSYNC.COLLECTIVE R15, `(.L_x_11339) ;  /* 0x000000000f087348 */ /* 0x000fea0003c00000 */
[----:B------:R0:W1:Y:S02]  /*116c0*/  SHFL.IDX P6, R14, R13, R12, R11 ;  /* 0x0000000c0d0e7389 */ /* 0x00006400000c000b */
[----:B01----:R-:W-:Y:S01]  /*116d0*/  ENDCOLLECTIVE ;  /* 0x000000000000791b */ /* 0x003fe20003800000 */
.L_x_11339:
        /* <DEDUP_REMOVED lines=13> */
.L_x_11340:
[----:B------:R-:W-:Y:S01]  /*117b0*/  IMAD.MOV.U32 R2, RZ, RZ, R14 ;  /* 0x000000ffff027224 */ /* 0x000fe200078e000e */
[----:B------:R-:W-:Y:S06]  /*117c0*/  BRA `(.L_x_11341) ;  /* 0xffffffcc00687947 */ /* 0x000fec000383ffff */
.L_x_11263:
[----:B------:R0:W0:Y:S02]  /*117d0*/  SYNCS.PHASECHK.TRANS64.TRYWAIT P2, [R2+URZ+0x19c70], R3 ;  /* 0x019c7003020075a7 */ /* 0x000024000804017f */
[----:B0-----:R-:W-:Y:S05]  /*117e0*/  @!P2 NANOSLEEP.SYNCS 0x989680 ;  /* 0x009896800000a95d */ /* 0x001fea0003900000 */
[----:B------:R-:W0:Y:S02]  /*117f0*/  @!P2 SYNCS.PHASECHK.TRANS64 P2, [R2+URZ+0x19c70], R3 ;  /* 0x019c70030200a5a7 */ /* 0x000e24000804007f */
[----:B0-----:R-:W-:Y:S05]  /*11800*/  @!P2 BRA `(.L_x_11263) ;  /* 0xfffffffc00f0a947 */ /* 0x001fea000383ffff */
[----:B------:R-:W-:Y:S05]  /*11810*/  BRA `(.L_x_11342) ;  /* 0xffffffcc00d47947 */ /* 0x000fea000383ffff */
.L_x_11265:
[----:B0-----:R0:W2:Y:S02]  /*11820*/  SYNCS.PHASECHK.TRANS64.TRYWAIT P2, [R2+URZ+0x19c60], R3 ;  /* 0x019c6003020075a7 */ /* 0x0010a4000804017f */
[----:B--2---:R-:W-:Y:S05]  /*11830*/  @!P2 NANOSLEEP.SYNCS 0x989680 ;  /* 0x009896800000a95d */ /* 0x004fea0003900000 */
[----:B------:R-:W2:Y:S02]  /*11840*/  @!P2 SYNCS.PHASECHK.TRANS64 P2, [R2+URZ+0x19c60], R3 ;  /* 0x019c60030200a5a7 */ /* 0x000ea4000804007f */
[----:B--2---:R-:W-:Y:S05]  /*11850*/  @!P2 BRA `(.L_x_11265) ;  /* 0xfffffffc00f0a947 */ /* 0x004fea000383ffff */
[----:B------:R-:W-:Y:S05]  /*11860*/  BRA `(.L_x_11343) ;  /* 0xffffffcc00e47947 */ /* 0x000fea000383ffff */
.L_x_11273:
[----:B0-----:R0:W1:Y:S02]  /*11870*/  SYNCS.PHASECHK.TRANS64.TRYWAIT P1, [R0+URZ+0x19c70], R3 ;  /* 0x019c7003000075a7 */ /* 0x001064000802017f */
[----:B-1----:R-:W-:Y:S05]  /*11880*/  @!P1 NANOSLEEP.SYNCS 0x989680 ;  /* 0x009896800000995d */ /* 0x002fea0003900000 */
[----:B------:R-:W1:Y:S02]  /*11890*/  @!P1 SYNCS.PHASECHK.TRANS64 P1, [R0+URZ+0x19c70], R3 ;  /* 0x019c7003000095a7 */ /* 0x000e64000802007f */
[----:B-1----:R-:W-:Y:S05]  /*118a0*/  @!P1 BRA `(.L_x_11273) ;  /* 0xfffffffc00f09947 */ /* 0x002fea000383ffff */
[----:B------:R-:W-:Y:S05]  /*118b0*/  BRA `(.L_x_11344) ;  /* 0xffffffd400847947 */ /* 0x000fea000383ffff */
.L_x_11275:
[----:B0-----:R0:W1:Y:S02]  /*118c0*/  SYNCS.PHASECHK.TRANS64.TRYWAIT P1, [R0+URZ+0x19c60], R3 ;  /* 0x019c6003000075a7 */ /* 0x001064000802017f */
[----:B-1----:R-:W-:Y:S05]  /*118d0*/  @!P1 NANOSLEEP.SYNCS 0x989680 ;  /* 0x009896800000995d */ /* 0x002fea0003900000 */
[----:B------:R-:W1:Y:S02]  /*118e0*/  @!P1 SYNCS.PHASECHK.TRANS64 P1, [R0+URZ+0x19c60], R3 ;  /* 0x019c6003000095a7 */ /* 0x000e64000802007f */
[----:B-1----:R-:W-:Y:S05]  /*118f0*/  @!P1 BRA `(.L_x_11275) ;  /* 0xfffffffc00f09947 */ /* 0x002fea000383ffff */
[----:B------:R-:W-:Y:S05]  /*11900*/  BRA `(.L_x_11345) ;  /* 0xffffffd400907947 */ /* 0x000fea000383ffff */
.L_x_11287:
[----:B0-----:R0:W1:Y:S02]  /*11910*/  SYNCS.PHASECHK.TRANS64.TRYWAIT P0, [R4+URZ+0x19c20], R0 ;  /* 0x019c2000040075a7 */ /* 0x001064000800017f */
[----:B-1----:R-:W-:Y:S05]  /*11920*/  @!P0 NANOSLEEP.SYNCS 0x989680 ;  /* 0x009896800000895d */ /* 0x002fea0003900000 */
[----:B------:R-:W1:Y:S02]  /*11930*/  @!P0 SYNCS.PHASECHK.TRANS64 P0, [R4+URZ+0x19c20], R0 ;  /* 0x019c2000040085a7 */ /* 0x000e64000800007f */
[----:B-1----:R-:W-:Y:S05]  /*11940*/  @!P0 BRA `(.L_x_11287) ;  /* 0xfffffffc00f08947 */ /* 0x002fea000383ffff */
[----:B------:R-:W-:Y:S05]  /*11950*/  BRA `(.L_x_11346) ;  /* 0xffffffe800207947 */ /* 0x000fea000383ffff */
.L_x_11288:
        /* <DEDUP_REMOVED lines=11> */
.L_x_11348:
[----:B------:R-:W-:Y:S05]  /*11a10*/  BSYNC B0 ;  /* 0x0000000000007941 */ /* 0x000fea0003800000 */
.L_x_11347:
[----:B------:R-:W-:Y:S05]  /*11a20*/  BRA `(.L_x_11349) ;  /* 0xffffffe800087947 */ /* 0x000fea000383ffff */
.L_x_11291:
[----:B------:R-:W-:Y:S01]  /*11a30*/  BSSY B1, `(.L_x_11350) ;  /* 0x0000006000017945 */ /* 0x000fe20003800000 */
[----:B------:R-:W-:-:S07]  /*11a40*/  IMAD.MOV.U32 R15, RZ, RZ, -0x1 ;  /* 0xffffffffff0f7424 */ /* 0x000fce00078e00ff */
[----:B0-----:R-:W-:Y:S05]  /*11a50*/  WARPSYNC.COLLECTIVE R15, `(.L_x_11351) ;  /* 0x000000000f0c7348 */ /* 0x001fea0003c00000 */
[----:B------:R-:W-:Y:S02]  /*11a60*/  ELECT P6, UR62, PT ;  /* 0x00000000003e782f */ /* 0x000fe400038c0000 */
[----:B------:R-:W-:Y:S01]  /*11a70*/  MOV R14, UR62 ;  /* 0x0000003e000e7c02 */ /* 0x000fe20008000f00 */
[----:B0-----:R-:W-:Y:S10]  /*11a80*/  ENDCOLLECTIVE ;  /* 0x000000000000791b */ /* 0x001ff40003800000 */
.L_x_11351:
[----:B------:R-:W-:Y:S05]  /*11a90*/  BSYNC B1 ;  /* 0x0000000000017941 */ /* 0x000fea0003800000 */
.L_x_11350:
[----:B------:R-:W-:Y:S05]  /*11aa0*/  BRA `(.L_x_11352) ;  /* 0xffffffe800007947 */ /* 0x000fea000383ffff */
.L_x_11293:
[----:B0-----:R0:W1:Y:S02]  /*11ab0*/  SYNCS.PHASECHK.TRANS64.TRYWAIT P1, [R5+URZ+0x19c40], R0 ;  /* 0x019c4000050075a7 */ /* 0x001064000802017f */
[----:B-1----:R-:W-:Y:S05]  /*11ac0*/  @!P1 NANOSLEEP.SYNCS 0x989680 ;  /* 0x009896800000995d */ /* 0x002fea0003900000 */
[----:B------:R-:W1:Y:S02]  /*11ad0*/  @!P1 SYNCS.PHASECHK.TRANS64 P1, [R5+URZ+0x19c40], R0 ;  /* 0x019c4000050095a7 */ /* 0x000e64000802007f */
[----:B-1----:R-:W-:Y:S05]  /*11ae0*/  @!P1 BRA `(.L_x_11293) ;  /* 0xfffffffc00f09947 */ /* 0x002fea000383ffff */
[----:B------:R-:W-:Y:S05]  /*11af0*/  BRA `(.L_x_11353) ;  /* 0xffffffe800207947 */ /* 0x000fea000383ffff */
.L_x_11295:
[----:B-1----:R1:W2:Y:S02]  /*11b00*/  SYNCS.PHASECHK.TRANS64.TRYWAIT P1, [R19+URZ+0x19c40], R2 ;  /* 0x019c4002130075a7 */ /* 0x0022a4000802017f */
[----:B--2---:R-:W-:Y:S05]  /*11b10*/  @!P1 NANOSLEEP.SYNCS 0x989680 ;  /* 0x009896800000995d */ /* 0x004fea0003900000 */
[----:B------:R-:W2:Y:S02]  /*11b20*/  @!P1 SYNCS.PHASECHK.TRANS64 P1, [R19+URZ+0x19c40], R2 ;  /* 0x019c4002130095a7 */ /* 0x000ea4000802007f */
[----:B--2---:R-:W-:Y:S05]  /*11b30*/  @!P1 BRA `(.L_x_11295) ;  /* 0xfffffffc00f09947 */ /* 0x004fea000383ffff */
[----:B------:R-:W-:Y:S05]  /*11b40*/  BRA `(.L_x_11354) ;  /* 0xffffffe8002c7947 */ /* 0x000fea000383ffff */
.L_x_11297:
[----:B--2---:R2:W3:Y:S02]  /*11b50*/  SYNCS.PHASECHK.TRANS64.TRYWAIT P1, [R5+URZ+0x19c60], R0 ;  /* 0x019c6000050075a7 */ /* 0x0044e4000802017f */
[----:B---3--:R-:W-:Y:S05]  /*11b60*/  @!P1 NANOSLEEP.SYNCS 0x989680 ;  /* 0x009896800000995d */ /* 0x008fea0003900000 */
[----:B------:R-:W3:Y:S02]  /*11b70*/  @!P1 SYNCS.PHASECHK.TRANS64 P1, [R5+URZ+0x19c60], R0 ;  /* 0x019c6000050095a7 */ /* 0x000ee4000802007f */
[----:B---3--:R-:W-:Y:S05]  /*11b80*/  @!P1 BRA `(.L_x_11297) ;  /* 0xfffffffc00f09947 */ /* 0x008fea000383ffff */
[----:B------:R-:W-:Y:S05]  /*11b90*/  BRA `(.L_x_11355) ;  /* 0xffffffe800287947 */ /* 0x000fea000383ffff */
.L_x_11299:
[----:B---3--:R3:W4:Y:S02]  /*11ba0*/  SYNCS.PHASECHK.TRANS64.TRYWAIT P1, [R19+URZ+0x19c60], R2 ;  /* 0x019c6002130075a7 */ /* 0x008724000802017f */
[----:B----4-:R-:W-:Y:S05]  /*11bb0*/  @!P1 NANOSLEEP.SYNCS 0x989680 ;  /* 0x009896800000995d */ /* 0x010fea0003900000 */
[----:B------:R-:W4:Y:S02]  /*11bc0*/  @!P1 SYNCS.PHASECHK.TRANS64 P1, [R19+URZ+0x19c60], R2 ;  /* 0x019c6002130095a7 */ /* 0x000f24000802007f */
[----:B----4-:R-:W-:Y:S05]  /*11bd0*/  @!P1 BRA `(.L_x_11299) ;  /* 0xfffffffc00f09947 */ /* 0x010fea000383ffff */
[----:B------:R-:W-:Y:S05]  /*11be0*/  BRA `(.L_x_11356) ;  /* 0xffffffe800247947 */ /* 0x000fea000383ffff */
.L_x_11301:
[----:B----4-:R4:W0:Y:S02]  /*11bf0*/  SYNCS.PHASECHK.TRANS64.TRYWAIT P1, [R5+URZ+0x19c80], R0 ;  /* 0x019c8000050075a7 */ /* 0x010824000802017f */
[----:B0-----:R-:W-:Y:S05]  /*11c00*/  @!P1 NANOSLEEP.SYNCS 0x989680 ;  /* 0x009896800000995d */ /* 0x001fea0003900000 */
[----:B------:R-:W0:Y:S02]  /*11c10*/  @!P1 SYNCS.PHASECHK.TRANS64 P1, [R5+URZ+0x19c80], R0 ;  /* 0x019c8000050095a7 */ /* 0x000e24000802007f */
[----:B0-----:R-:W-:Y:S05]  /*11c20*/  @!P1 BRA `(.L_x_11301) ;  /* 0xfffffffc00f09947 */ /* 0x001fea000383ffff */
[----:B------:R-:W-:Y:S05]  /*11c30*/  BRA `(.L_x_11357) ;  /* 0xffffffe800207947 */ /* 0x000fea000383ffff */
.L_x_11358:
        /* <DEDUP_REMOVED lines=12> */
.L_x_16294:


//--------------------- .text._ZN7cutlass13device_kernelIN5flash11enable_sm90INS1_16FlashAttnFwdSm90INS1_25CollectiveMainloopFwdSm90ILi2EN4cute5tupleIJNS5_1CILi1EEES8_S8_EEENS6_IJNS7_ILi192EEENS7_ILi128EEENS7_ILi96EEEEEELi96ENS_12float_e4m3_tEfNS_4arch4Sm90ELb0ELb0ELb1ELb1ELb1ELb1ELb0ELb1ELb1ELb1ELb1ELb0EEENS1_21CollectiveEpilogueFwdINS6_IJSA_SC_SB_EEES9_NS_10bfloat16_tESG_Li384ELb1ELb1ELb1ELb1EEENS1_36VarlenDynamicPersistentTileSchedulerILi192ELi128ELi384ELi128ELb1ELb1ELb1ELb0ELb1ELb1EEEEEEEEEvNT_6ParamsE --------------------------
	.section	.text._ZN7cutlass13device_kernelIN5flash11enable_sm90INS1_16FlashAttnFwdSm90INS1_25CollectiveMainloopFwdSm90ILi2EN4cute5tupleIJNS5_1CILi1EEES8_S8_EEENS6_IJNS7_ILi192EEENS7_ILi128EEENS7_ILi96EEEEEELi96ENS_12float_e4m3_tEfNS_4arch4Sm90ELb0ELb0ELb1ELb1ELb1ELb1ELb0ELb1ELb1ELb1ELb1ELb0EEENS1_21CollectiveEpilogueFwdINS6_IJSA_SC_SB_EEES9_NS_10bfloat16_tESG_Li384ELb1ELb1ELb1ELb1EEENS1_36VarlenDynamicPersistentTileSchedulerILi192ELi128ELi384ELi128ELb1ELb1ELb1ELb0ELb1ELb1EEEEEEEEEvNT_6ParamsE,"ax",@progbits
	.align	128
.text._ZN7cutlass13device_kernelIN5flash11enable_sm90INS1_16FlashAttnFwdSm90INS1_25CollectiveMainloopFwdSm90ILi2EN4cute5tupleIJNS5_1CILi1EEES8_S8_EEENS6_IJNS7_ILi192EEENS7_ILi128EEENS7_ILi96EEEEEELi96ENS_12float_e4m3_tEfNS_4arch4Sm90ELb0ELb0ELb1ELb1ELb1ELb1ELb0ELb1ELb1ELb1ELb1ELb0EEENS1_21CollectiveEpilogueFwdINS6_IJSA_SC_SB_EEES9_NS_10bfloat16_tESG_Li384ELb1ELb1ELb1ELb1EEENS1_36VarlenDynamicPersistentTileSchedulerILi192ELi128ELi384ELi128ELb1ELb1ELb1ELb0ELb1ELb1EEEEEEEEEvNT_6ParamsE:
        .type           _ZN7cutlass13device_kernelIN5flash11enable_sm90INS1_16FlashAttnFwdSm90INS1_25CollectiveMainloopFwdSm90ILi2EN4cute5tupleIJNS5_1CILi1EEES8_S8_EEENS6_IJNS7_ILi192EEENS7_ILi128EEENS7_ILi96EEEEEELi96ENS_12float_e4m3_tEfNS_4arch4Sm90ELb0ELb0ELb1ELb1ELb1ELb1ELb0ELb1ELb1ELb1ELb1ELb0EEENS1_21CollectiveEpilogueFwdINS6_IJSA_SC_SB_EEES9_NS_10bfloat16_tESG_Li384ELb1ELb1ELb1ELb1EEENS1_36VarlenDynamicPersistentTileSchedulerILi192ELi128ELi384ELi128ELb1ELb1ELb1ELb0ELb1ELb1EEEEEEEEEvNT_6ParamsE,@function
        .size           _ZN7cutlass13device_kernelIN5flash11enable_sm90INS1_16FlashAttnFwdSm90INS1_25CollectiveMainloopFwdSm90ILi2EN4cute5tupleIJNS5_1CILi1EEES8_S8_EEENS6_IJNS7_ILi192EEENS7_ILi128EEENS7_ILi96EEEEEELi96ENS_12float_e4m3_tEfNS_4arch4Sm90ELb0ELb0ELb1ELb1ELb1ELb1ELb0ELb1ELb1ELb1ELb1ELb0EEENS1_21CollectiveEpilogueFwdINS6_IJSA_SC_SB_EEES9_NS_10bfloat16_tESG_Li384ELb1ELb1ELb1ELb1EEENS1_36VarlenDynamicPersistentTileSchedulerILi192ELi128ELi384ELi128ELb1ELb1ELb1ELb0ELb1ELb1EEEEEEEEEvNT_6ParamsE,(.L_x_16295 - _ZN7cutlass13device_kernelIN5flash11enable_sm90INS1_16FlashAttnFwdSm90INS1_25CollectiveMainloopFwdSm90ILi2EN4cute5tupleIJNS5_1CILi1EEES8_S8_EEENS6_IJNS7_ILi192EEENS7_ILi128EEENS7_ILi96EEEEEELi96ENS_12float_e4m3_tEfNS_4arch4Sm90ELb0ELb0ELb1ELb1ELb1ELb1ELb0ELb1ELb1ELb1ELb1ELb0EEENS1_21CollectiveEpilogueFwdINS6_IJSA_SC_SB_EEES9_NS_10bfloat16_tESG_Li384ELb1ELb1ELb1ELb1EEENS1_36VarlenDynamicPersistentTileSchedulerILi192ELi128ELi384ELi128ELb1ELb1ELb1ELb0ELb1ELb1EEEEEEEEEvNT_6ParamsE)
        .other          _ZN7cutlass13device_kernelIN5flash11enable_sm90INS1_16FlashAttnFwdSm90INS1_25CollectiveMainloopFwdSm90ILi2EN4cute5tupleIJNS5_1CILi1EEES8_S8_EEENS6_IJNS7_ILi192EEENS7_ILi128EEENS7_ILi96EEEEEELi96ENS_12float_e4m3_tEfNS_4arch4Sm90ELb0ELb0ELb1ELb1ELb1ELb1ELb0ELb1ELb1ELb1ELb1ELb0EEENS1_21CollectiveEpilogueFwdINS6_IJSA_SC_SB_EEES9_NS_10bfloat16_tESG_Li384ELb1ELb1ELb1ELb1EEENS1_36VarlenDynamicPersistentTileSchedulerILi192ELi128ELi384ELi128ELb1ELb1ELb1ELb0ELb1ELb1EEEEEEEEEvNT_6ParamsE,@"STO_CUDA_ENTRY STV_DEFAULT"
_ZN7cutlass13device_kernelIN5flash11enable_sm90INS1_16FlashAttnFwdSm90INS1_25CollectiveMainloopFwdSm90ILi2EN4cute5tupleIJNS5_1CILi1EEES8_S8_EEENS6_IJNS7_ILi192EEENS7_ILi128EEENS7_ILi96EEEEEELi96ENS_12float_e4m3_tEfNS_4arch4Sm90ELb0ELb0ELb1ELb1ELb1ELb1ELb0ELb1ELb1ELb1ELb1ELb0EEENS1_21CollectiveEpilogueFwdINS6_IJSA_SC_SB_EEES9_NS_10bfloat16_tESG_Li384ELb1ELb1ELb1ELb1EEENS1_36VarlenDynamicPersistentTileSchedulerILi192ELi128ELi384ELi128ELb1ELb1ELb1ELb0ELb1ELb1EEEEEEEEEvNT_6ParamsE:
        /* <DEDUP_REMOVED lines=18> */
.L_x_11360:
[----:B------:R-:W-:Y:S05]  /*0120*/  BSYNC B0 ;  /* 0x0000000000007941 */ /* 0x000fea0003800000 */
.L_x_11359:
        /* <DEDUP_REMOVED lines=41> */
.L_x_11361:
        /* <DEDUP_REMOVED lines=22> */
.L_x_11362:
        /* <DEDUP_REMOVED lines=18> */
.L_x_11363:
        /* <DEDUP_REMOVED lines=22> */
.L_x_11364:
        /* <DEDUP_REMOVED lines=23> */
.L_x_11365:
        /* <DEDUP_REMOVED lines=8> */
.L_x_11368:
[----:B------:R-:W-:-:S08]  /*0990*/  NOP ;  /* 0x0000000000007918 */ /* 0x000fd00000000000 */
[----:B------:R-:W0:Y:S02]  /*09a0*/  USETMAXREG.TRY_ALLOC.CTAPOOL UP0, 0xa0 ;  /* 0x000000a0000079c8 */ /* 0x000e240008000600 */
[----:B0-----:R-:W-:-:S13]  /*09b0*/  PLOP3.LUT P0, PT, PT, PT, UP0, 0x80, 0x0 ;  /* 0x000000000000781c */ /* 0x001fda0003f0f008 */
[----:B------:R-:W-:Y:S05]  /*09c0*/  @!P0 BRA `(.L_x_11368) ;  /* 0xfffffffc00f08947 */ /* 0x000fea000383ffff */
[----:B------:R-:W0:Y:S08]  /*09d0*/  S2UR UR4, SR_CgaCtaId ;  /* 0x00000000000479c3 */ /* 0x000e300000008800 */
[----:B------:R-:W-:Y:S06]  /*09e0*/  BAR.ARV 0x8, 0x200 ;  /* 0x0208000000007b1d */ /* 0x000fec0000002000 */
[----:B------:R-:W-:-:S02]  /*09f0*/  MOV R18, 0x400 ;  /* 0x0000040000127802 */ /* 0x000fc40000000f00 */
[----:B------:R-:W-:Y:S01]  /*0a00*/  BAR.SYNC.DEFER_BLOCKING 0x5, 0x200 ;  /* 0x0148000000007b1d */ /* 0x000fe20000010000 */
[----:B0-----:R-:W-:-:S05]  /*0a10*/  IMAD.U32 R0, RZ, RZ, UR4 ;  /* 0x00000004ff007e24 */ /* 0x001fca000f8e00ff */
[----:B------:R-:W-:Y:S01]  /*0a20*/  ULDC UR4, c[0x0][0xc3c] ;  /* 0x00030f0000047ab9 */ /* 0x000fe20000000800 */
[----:B------:R-:W-:Y:S01]  /*0a30*/  LEA R18, R0, R18, 0x18 ;  /* 0x0000001200127211 */ /* 0x000fe200078ec0ff */
[----:B------:R-:W-:Y:S04]  /*0a40*/  STL [R1+0x20], R0 ;  /* 0x0000200001007387 */ /* 0x000fe80000100800 */
[----:B------:R-:W0:Y:S01]  /*0a50*/  LDS.128 R28, [R18+0x19cd0] ;  /* 0x019cd000121c7984 */ /* 0x000e220000000c00 */
[----:B------:R-:W-:Y:S06]  /*0a60*/  BAR.ARV 0x4, 0x200 ;  /* 0x0108000000007b1d */ /* 0x000fec0000002000 */
[----:B0-----:R-:W-:-:S13]  /*0a70*/  ISETP.GE.AND P0, PT, R31, UR4, PT ;  /* 0x000000041f007c0c */ /* 0x001fda000bf06270 */
[----:B------:R-:W-:Y:S05]  /*0a80*/  @P0 BRA `(.L_x_11369) ;  /* 0x000001b400a80947 */ /* 0x000fea0003800000 */
[----:B------:R-:W0:Y:S01]  /*0a90*/  S2R R0, SR_TID.X ;  /* 0x0000000000007919 */ /* 0x000e220000002100 */
[----:B------:R-:W-:Y:S01]  /*0aa0*/  MOV R154, RZ ;  /* 0x000000ff009a7202 */ /* 0x000fe20000000f00 */
[----:B------:R-:W-:Y:S01]  /*0ab0*/  IMAD.MOV.U32 R156, RZ, RZ, RZ ;  /* 0x000000ffff9c7224 */ /* 0x000fe200078e00ff */
[----:B------:R-:W-:Y:S01]  /*0ac0*/  ULOP3.LUT UR36, UR37, 0x1, URZ, 0xfc, !UPT ;  /* 0x0000000125247892 */ /* 0x000fe2000f8efc3f */
[----:B0-----:R-:W-:-:S05]  /*0ad0*/  VIADD R21, R0, 0xffffff80 ;  /* 0xffffff8000157836 */ /* 0x001fca0000000000 */
[----:B------:R-:W-:Y:S02]  /*0ae0*/  SHF.R.S32.HI R0, RZ, 0x1f, R21 ;  /* 0x0000001fff007819 */ /* 0x000fe40000011415 */
[-C--:B------:R-:W-:Y:S02]  /*0af0*/  LEA.HI R6, R21, R21.reuse, RZ, 0x1 ;  /* 0x0000001515067211 */ /* 0x080fe400078f08ff */
[CC--:B------:R-:W-:Y:S02]  /*0b00*/  LEA.HI R2, R0.reuse, R21.reuse, RZ, 0x5 ;  /* 0x0000001500027211 */ /* 0x0c0fe400078f28ff */
[----:B------:R-:W-:Y:S02]  /*0b10*/  LEA.HI R3, R0, R21, RZ, 0x4 ;  /* 0x0000001500037211 */ /* 0x000fe400078f20ff */
[----:B------:R-:W-:Y:S01]  /*0b20*/  LOP3.LUT R7, R6, 0xfffffffe, RZ, 0xc0, !PT ;  /* 0xfffffffe06077812 */ /* 0x000fe200078ec0ff */
[----:B------:R-:W-:Y:S01]  /*0b30*/  IMAD.SHL.U32 R4, R2, 0x10, RZ ;  /* 0x0000001002047824 */ /* 0x000fe200078e00ff */
[----:B------:R-:W-:-:S02]  /*0b40*/  LOP3.LUT R2, R3, 0x7fffff0, RZ, 0xc0, !PT ;  /* 0x07fffff003027812 */ /* 0x000fc400078ec0ff */
[----:B------:R-:W-:Y:S01]  /*0b50*/  SHF.R.S32.HI R155, RZ, 0x1, R6 ;  /* 0x00000001ff9b7819 */ /* 0x000fe20000011406 */
[C---:B------:R-:W-:Y:S01]  /*0b60*/  IMAD.IADD R16, R21.reuse, 0x1, -R7 ;  /* 0x0000000115107824 */ /* 0x040fe200078e0a07 */
[----:B------:R-:W-:Y:S01]  /*0b70*/  LOP3.LUT R5, R4, 0xfffffe00, RZ, 0xc0, !PT ;  /* 0xfffffe0004057812 */ /* 0x000fe200078ec0ff */
[----:B------:R-:W-:Y:S01]  /*0b80*/  IMAD.IADD R4, R21, 0x1, -R2 ;  /* 0x0000000115047824 */ /* 0x000fe200078e0a02 */
[----:B------:R-:W-:Y:S01]  /*0b90*/  LEA.HI R2, R0, R21, RZ, 0x7 ;  /* 0x0000001500027211 */ /* 0x000fe200078f38ff */
[----:B------:R-:W-:Y:S01]  /*0ba0*/  IMAD.SHL.U32 R152, R16, 0x8, RZ ;  /* 0x0000000810987824 */ /* 0x000fe200078e00ff */
[----:B------:R-:W-:Y:S01]  /*0bb0*/  SHF.R.S32.HI R6, RZ, 0x1f, R6 ;  /* 0x0000001fff067819 */ /* 0x000fe20000011406 */
[----:B------:R-:W-:Y:S01]  /*0bc0*/  IMAD R4, R4, 0x20, R5 ;  /* 0x0000002004047824 */ /* 0x000fe200078e0205 */
[----:B------:R-:W-:Y:S01]  /*0bd0*/  LOP3.LUT R8, R2, 0xffffff80, RZ, 0xc0, !PT ;  /* 0xffffff8002087812 */ /* 0x000fe200078ec0ff */
[----:B------:R-:W-:Y:S01]  /*0be0*/  IMAD.SHL.U32 R16, R16, 0x10, RZ ;  /* 0x0000001010107824 */ /* 0x000fe200078e00ff */
[----:B------:R-:W-:-:S02]  /*0bf0*/  LEA.HI R6, R6, R155, RZ, 0x2 ;  /* 0x0000009b06067211 */ /* 0x000fc400078f10ff */
[----:B------:R-:W-:Y:S01]  /*0c00*/  SHF.R.S32.HI R19, RZ, 0x7, R2 ;  /* 0x00000007ff137819 */ /* 0x000fe20000011402 */
[----:B------:R-:W-:Y:S01]  /*0c10*/  IMAD.IADD R15, R21, 0x1, -R8 ;  /* 0x00000001150f7824 */ /* 0x000fe200078e0a08 */
[----:B------:R-:W-:Y:S01]  /*0c20*/  SHF.R.S32.HI R2, RZ, 0x4, R3 ;  /* 0x00000004ff027819 */ /* 0x000fe20000011403 */
[----:B------:R-:W-:Y:S01]  /*0c30*/  VIADD R23, R16, 0x40 ;  /* 0x0000004010177836 */ /* 0x000fe20000000000 */
[----:B------:R-:W-:Y:S02]  /*0c40*/  LOP3.LUT R6, R6, 0x7fffffc, RZ, 0xc0, !PT ;  /* 0x07fffffc06067812 */ /* 0x000fe400078ec0ff */
[----:B------:R-:W-:Y:S02]  /*0c50*/  SHF.R.S32.HI R8, RZ, 0x1f, R15 ;  /* 0x0000001fff087819 */ /* 0x000fe4000001140f */
[----:B------:R-:W-:Y:S01]  /*0c60*/  IADD3 R10, R152, 0x20, RZ ;  /* 0x00000020980a7810 */ /* 0x000fe20007ffe0ff */
[----:B------:R-:W-:Y:S01]  /*0c70*/  IMAD.IADD R7, R155, 0x1, -R6 ;  /* 0x000000019b077824 */ /* 0x000fe200078e0a06 */
[----:B------:R-:W-:-:S02]  /*0c80*/  LEA.HI R9, R8, R15, RZ, 0x2 ;  /* 0x0000000f08097211 */ /* 0x000fc400078f10ff */
[----:B------:R-:W-:Y:S01]  /*0c90*/  LEA.HI R3, R3, R2, RZ, 0x1 ;  /* 0x0000000203037211 */ /* 0x000fe200078f08ff */
[----:B------:R0:W-:Y:S01]  /*0ca0*/  STL [R1+0x18], R10 ;  /* 0x0000180a01007387 */ /* 0x0001e20000100800 */
[----:B------:R-:W-:Y:S01]  /*0cb0*/  LEA.HI R5, R0, R21, RZ, 0x3 ;  /* 0x0000001500057211 */ /* 0x000fe200078f18ff */
[----:B------:R-:W-:Y:S01]  /*0cc0*/  IMAD R12, R2, 0x8, R7 ;  /* 0x00000008020c7824 */ /* 0x000fe200078e0207 */
[--C-:B------:R-:W-:Y:S02]  /*0cd0*/  SHF.R.S32.HI R6, RZ, 0x2, R9.reuse ;  /* 0x00000002ff067819 */ /* 0x100fe40000011409 */
[----:B------:R-:W-:Y:S01]  /*0ce0*/  SHF.R.S32.HI R11, RZ, 0x1f, R9 ;  /* 0x0000001fff0b7819 */ /* 0x000fe20000011409 */
[----:B------:R-:W-:Y:S01]  /*0cf0*/  IMAD.SHL.U32 R13, R12, 0x20, RZ ;  /* 0x000000200c0d7824 */ /* 0x000fe200078e00ff */
[----:B------:R-:W-:Y:S02]  /*0d00*/  LOP3.LUT R3, R3, 0x1ffffffe, RZ, 0xc0, !PT ;  /* 0x1ffffffe03037812 */ /* 0x000fe400078ec0ff */
[----:B------:R-:W-:Y:S01]  /*0d10*/  SHF.R.S32.HI R5, RZ, 0x3, R5 ;  /* 0x00000003ff057819 */ /* 0x000fe20000011405 */
[----:B0-----:R-:W-:Y:S01]  /*0d20*/  IMAD.IADD R10, R152, 0x1, R10 ;  /* 0x00000001980a7824 */ /* 0x001fe200078e020a */
[----:B------:R-:W-:Y:S01]  /*0d30*/  LEA.HI R11, R11, R6, RZ, 0x3 ;  /* 0x000000060b0b7211 */ /* 0x000fe200078f18ff */
[----:B------:R-:W-:Y:S01]  /*0d40*/  IMAD.IADD R3, R2, 0x1, -R3 ;  /* 0x0000000102037824 */ /* 0x000fe200078e0a03 */
[----:B------:R-:W-:Y:S01]  /*0d50*/  LEA.HI R8, R8, R15, RZ, 0x5 ;  /* 0x0000000f08087211 */ /* 0x000fe200078f28ff */
[----:B------:R-:W-:Y:S01]  /*0d60*/  IMAD.HI R2, R19, 0x55555556, RZ ;  /* 0x5555555613027827 */ /* 0x000fe200078e02ff */
[----:B------:R-:W-:-:S02]  /*0d70*/  SHF.R.S32.HI R7, RZ, 0x1f, R10 ;  /* 0x0000001fff077819 */ /* 0x000fc4000001140a */
[----:B------:R-:W-:Y:S01]  /*0d80*/  LOP3.LUT R11, R11, 0xfffffff8, RZ, 0xc0, !PT ;  /* 0xfffffff80b0b7812 */ /* 0x000fe200078ec0ff */
[----:B------:R-:W-:Y:S01]  /*0d90*/  IMAD.SHL.U32 R5, R5, 0x80, RZ ;  /* 0x0000008005057824 */ /* 0x000fe200078e00ff */
[CC--:B------:R-:W-:Y:S02]  /*0da0*/  LEA.HI R157, R7.reuse, R10.reuse, RZ, 0x4 ;  /* 0x0000000a079d7211 */ /* 0x0c0fe400078f20ff */
[----:B------:R-:W-:Y:S01]  /*0db0*/  LEA.HI R7, R7, R10, RZ, 0x5 ;  /* 0x0000000a07077211 */ /* 0x000fe200078f28ff */
[----:B------:R-:W-:Y:S01]  /*0dc0*/  IMAD.IADD R11, R6, 0x1, -R11 ;  /* 0x00000001060b7824 */ /* 0x000fe200078e0a0b */
[----:B------:R-:W-:Y:S01]  /*0dd0*/  LEA.HI R2, R2, R2, RZ, 0x1 ;  /* 0x0000000202027211 */ /* 0x000fe200078f08ff */
[----:B------:R-:W-:Y:S01]  /*0de0*/  IMAD R6, R3, 0x8, R4 ;  /* 0x0000000803067824 */ /* 0x000fe200078e0204 */
[----:B------:R-:W-:Y:S02]  /*0df0*/  SHF.R.S32.HI R8, RZ, 0x5, R8 ;  /* 0x00000005ff087819 */ /* 0x000fe40000011408 */
[----:B------:R-:W-:Y:S01]  /*0e00*/  LOP3.LUT R20, R5, 0x80, RZ, 0xc0, !PT ;  /* 0x0000008005147812 */ /* 0x000fe200078ec0ff */
[----:B------:R-:W-:Y:S01]  /*0e10*/  IMAD R2, R2, -0x3, R19 ;  /* 0xfffffffd02027824 */ /* 0x000fe200078e0213 */
[----:B------:R-:W-:Y:S01]  /*0e20*/  SHF.R.S32.HI R7, RZ, 0x5, R7 ;  /* 0x00000005ff077819 */ /* 0x000fe20000011407 */
[----:B------:R-:W-:Y:S01]  /*0e30*/  IMAD R11, R8, 0x10, R11 ;  /* 0x00000010080b7824 */ /* 0x000fe200078e020b */
[----:B------:R-:W-:Y:S01]  /*0e40*/  SHF.R.U32.HI R14, RZ, 0x3, R20 ;  /* 0x00000003ff0e7819 */ /* 0x000fe20000011614 */
[----:B------:R-:W-:Y:S01]  /*0e50*/  STL [R1+0x4], R20 ;  /* 0x0000041401007387 */ /* 0x000fe20000100800 */
[----:B------:R-:W-:Y:S01]  /*0e60*/  LOP3.LUT R5, R20, 0x10, R157, 0xf8, !PT ;  /* 0x0000001014057812 */ /* 0x000fe200078ef89d */
[----:B------:R-:W-:Y:S01]  /*0e70*/  IMAD R7, R7, 0x1800, R13 ;  /* 0x0000180007077824 */ /* 0x000fe200078e020d */
[----:B------:R-:W-:Y:S01]  /*0e80*/  LEA.HI R0, R0, R21, RZ, 0x2 ;  /* 0x0000001500007211 */ /* 0x000fe200078f10ff */
[----:B------:R-:W-:Y:S01]  /*0e90*/  IMAD R3, R2, 0x40, R11 ;  /* 0x0000004002037824 */ /* 0x000fe200078e020b */
[----:B------:R-:W-:Y:S01]  /*0ea0*/  LOP3.LUT R5, R5, R14, RZ, 0x3c, !PT ;  /* 0x0000000e05057212 */ /* 0x000fe200078e3cff */
[----:B------:R-:W-:Y:S01]  /*0eb0*/  STL [R1+0x1c], R13 ;  /* 0x00001c0d01007387 */ /* 0x000fe20000100800 */
[----:B------:R-:W-:Y:S01]  /*0ec0*/  LOP3.LUT R2, R0, 0xfffffffc, RZ, 0xc0, !PT ;  /* 0xfffffffc00027812 */ /* 0x000fe200078ec0ff */
[----:B------:R-:W-:Y:S01]  /*0ed0*/  IMAD.MOV.U32 R19, RZ, RZ, RZ ;  /* 0x000000ffff137224 */ /* 0x000fe200078e00ff */
[----:B------:R-:W-:Y:S01]  /*0ee0*/  IADD3 R4, R18, R7, R5 ;  /* 0x0000000712047210 */ /* 0x000fe20007ffe005 */
[----:B------:R-:W-:Y:S01]  /*0ef0*/  STL [R1+0xa0], R14 ;  /* 0x0000a00e01007387 */ /* 0x000fe20000100800 */
[----:B------:R-:W-:Y:S01]  /*0f00*/  VIADD R5, R152, 0x10 ;  /* 0x0000001098057836 */ /* 0x000fe20000000000 */
[----:B------:R-:W-:-:S02]  /*0f10*/  LOP3.LUT R9, R9, 0x7ffffffc, RZ, 0xc0, !PT ;  /* 0x7ffffffc09097812 */ /* 0x000fc400078ec0ff */
[----:B------:R0:W-:Y:S01]  /*0f20*/  STL [R1+0xac], R6 ;  /* 0x0000ac0601007387 */ /* 0x0001e20000100800 */
[----:B------:R-:W-:Y:S02]  /*0f30*/  SHF.R.S32.HI R7, RZ, 0x1f, R23 ;  /* 0x0000001fff077819 */ /* 0x000fe40000011417 */
[----:B------:R-:W-:Y:S01]  /*0f40*/  IMAD.IADD R9, R15, 0x1, -R9 ;  /* 0x000000010f097824 */ /* 0x000fe200078e0a09 */
[----:B------:R1:W-:Y:S01]  /*0f50*/  STL [R1+0x9c], R4 ;  /* 0x00009c0401007387 */ /* 0x0003e20000100800 */
[----:B------:R-:W-:-:S03]  /*0f60*/  SHF.R.S32.HI R157, RZ, 0x4, R157 ;  /* 0x00000004ff9d7819 */ /* 0x000fc6000001149d */
[----:B------:R-:W-:Y:S01]  /*0f70*/  STL [R1+0xa4], R3 ;  /* 0x0000a40301007387 */ /* 0x000fe20000100800 */
[----:B------:R-:W-:Y:S01]  /*0f80*/  SHF.L.U32 R10, R9, 0x1, RZ ;  /* 0x00000001090a7819 */ /* 0x000fe200000006ff */
[----:B0-----:R-:W-:Y:S01]  /*0f90*/  IMAD.IADD R6, R21, 0x1, -R2 ;  /* 0x0000000115067824 */ /* 0x001fe200078e0a02 */
[----:B------:R-:W-:Y:S01]  /*0fa0*/  SHF.R.S32.HI R2, RZ, 0x2, R0 ;  /* 0x00000002ff027819 */ /* 0x000fe20000011400 */
[----:B------:R-:W-:Y:S02]  /*0fb0*/  STL [R1+0x48], RZ ;  /* 0x000048ff01007387 */ /* 0x000fe40000100800 */
[C---:B-1----:R-:W-:Y:S01]  /*0fc0*/  IMAD.SHL.U32 R4, R6.reuse, 0x8, RZ ;  /* 0x0000000806047824 */ /* 0x042fe200078e00ff */
[----:B------:R-:W-:Y:S01]  /*0fd0*/  LEA.HI R0, R6, R6, RZ, 0x1 ;  /* 0x0000000606007211 */ /* 0x000fe200078f08ff */
[----:B------:R-:W-:Y:S01]  /*0fe0*/  STL [R1], RZ ;  /* 0x000000ff01007387 */ /* 0x000fe20000100800 */
[----:B------:R-:W-:Y:S02]  /*0ff0*/  VIADD R9, R10, 0x28 ;  /* 0x000000280a097836 */ /* 0x000fe40000000000 */
[----:B------:R-:W-:Y:S01]  /*1000*/  LOP3.LUT R2, R0, 0x1ffffffe, RZ, 0xc0, !PT ;  /* 0x1ffffffe00027812 */ /* 0x000fe200078ec0ff */
[----:B------:R-:W-:Y:S01]  /*1010*/  STL [R1+0x34], R4 ;  /* 0x0000340401007387 */ /* 0x000fe20000100800 */
[----:B------:R-:W-:Y:S01]  /*1020*/  LOP3.LUT R0, R20, 0x10, R16, 0xf8, !PT ;  /* 0x0000001014007812 */ /* 0x000fe200078ef810 */
[----:B------:R-:W-:-:S02]  /*1030*/  VIADD R8, R10, 0x30 ;  /* 0x000000300a087836 */ /* 0x000fc40000000000 */
[----:B------:R0:W-:Y:S01]  /*1040*/  STL [R1+0xc], R5 ;  /* 0x00000c0501007387 */ /* 0x0001e20000100800 */
[----:B------:R-:W-:Y:S01]  /*1050*/  LOP3.LUT R0, R0, R14, RZ, 0x3c, !PT ;  /* 0x0000000e00007212 */ /* 0x000fe200078e3cff */
[----:B------:R-:W-:Y:S02]  /*1060*/  IMAD.IADD R2, R6, 0x1, -R2 ;  /* 0x0000000106027824 */ /* 0x000fe400078e0a02 */
[----:B------:R1:W-:Y:S01]  /*1070*/  STL [R1+0x8], R7 ;  /* 0x0000080701007387 */ /* 0x0003e20000100800 */
[----:B------:R-:W-:Y:S02]  /*1080*/  VIADD R6, R10, 0x40 ;  /* 0x000000400a067836 */ /* 0x000fe40000000000 */
[----:B------:R-:W-:Y:S02]  /*1090*/  IMAD.IADD R0, R13, 0x1, R0 ;  /* 0x000000010d007824 */ /* 0x000fe400078e0200 */
[C---:B0-----:R-:W-:Y:S02]  /*10a0*/  VIADD R5, R4.reuse, 0x20 ;  /* 0x0000002004057836 */ /* 0x041fe40000000000 */
[----:B------:R-:W-:-:S02]  /*10b0*/  VIADD R4, R4, 0x40 ;  /* 0x0000004004047836 */ /* 0x000fc40000000000 */
[----:B-1----:R-:W-:Y:S01]  /*10c0*/  VIADD R7, R10, 0x38 ;  /* 0x000000380a077836 */ /* 0x002fe20000000000 */
[----:B------:R0:W-:Y:S04]  /*10d0*/  STL [R1+0x54], R5 ;  /* 0x0000540501007387 */ /* 0x0001e80000100800 */
[----:B------:R1:W-:Y:S01]  /*10e0*/  STL [R1+0x60], R4 ;  /* 0x0000600401007387 */ /* 0x0003e20000100800 */
[----:B0-----:R-:W-:Y:S02]  /*10f0*/  SHF.R.S32.HI R5, RZ, 0x1f, R5 ;  /* 0x0000001fff057819 */ /* 0x001fe40000011405 */
[----:B-1----:R-:W-:-:S03]  /*1100*/  SHF.R.S32.HI R4, RZ, 0x1f, R4 ;  /* 0x0000001fff047819 */ /* 0x002fc60000011404 */
[----:B------:R0:W-:Y:S04]  /*1110*/  STL [R1+0xb4], R5 ;  /* 0x0000b40501007387 */ /* 0x0001e80000100800 */
[----:B------:R1:W-:Y:S04]  /*1120*/  STL [R1+0xb0], R4 ;  /* 0x0000b00401007387 */ /* 0x0003e80000100800 */
[----:B------:R-:W-:Y:S01]  /*1130*/  STL [R1+0x44], R10 ;  /* 0x0000440a01007387 */ /* 0x000fe20000100800 */
[----:B0-----:R-:W-:-:S03]  /*1140*/  VIADD R5, R10, 0x48 ;  /* 0x000000480a057836 */ /* 0x001fc60000000000 */
[----:B------:R0:W-:Y:S01]  /*1150*/  STL [R1+0x2c], R0 ;  /* 0x00002c0001007387 */ /* 0x0001e20000100800 */
[C---:B-1----:R-:W-:Y:S02]  /*1160*/  VIADD R4, R10.reuse, 0x50 ;  /* 0x000000500a047836 */ /* 0x042fe40000000000 */
[----:B0-----:R-:W-:-:S05]  /*1170*/  VIADD R0, R10, 0x20 ;  /* 0x000000200a007836 */ /* 0x001fca0000000000 */
[----:B------:R0:W-:Y:S04]  /*1180*/  STL [R1+0x5c], R0 ;  /* 0x00005c0001007387 */ /* 0x0001e80000100800 */
[----:B------:R1:W-:Y:S04]  /*1190*/  STL [R1+0x7c], R9 ;  /* 0x00007c0901007387 */ /* 0x0003e80000100800 */
[----:B------:R2:W-:Y:S01]  /*11a0*/  STL [R1+0x78], R8 ;  /* 0x0000780801007387 */ /* 0x0005e20000100800 */
[----:B0-----:R-:W-:Y:S01]  /*11b0*/  VIADD R0, R10, 0x58 ;  /* 0x000000580a007836 */ /* 0x001fe20000000000 */
[----:B------:R-:W-:-:S02]  /*11c0*/  SHF.R.S32.HI R10, RZ, 0x1f, R9 ;  /* 0x0000001fff0a7819 */ /* 0x000fc40000011409 */
[----:B------:R0:W-:Y:S01]  /*11d0*/  STL [R1+0x74], R7 ;  /* 0x0000740701007387 */ /* 0x0001e20000100800 */
[----:B-1----:R-:W-:-:S03]  /*11e0*/  SHF.R.S32.HI R9, RZ, 0x1f, R8 ;  /* 0x0000001fff097819 */ /* 0x002fc60000011408 */
[----:B------:R1:W-:Y:S01]  /*11f0*/  STL [R1+0x70], R6 ;  /* 0x0000700601007387 */ /* 0x0003e20000100800 */
[----:B--2---:R-:W-:-:S03]  /*1200*/  SHF.R.S32.HI R8, RZ, 0x1f, R7 ;  /* 0x0000001fff087819 */ /* 0x004fc60000011407 */
[----:B------:R2:W-:Y:S01]  /*1210*/  STL [R1+0x6c], R5 ;  /* 0x00006c0501007387 */ /* 0x0005e20000100800 */
[----:B0-----:R-:W-:-:S03]  /*1220*/  SHF.R.S32.HI R7, RZ, 0x1f, R6 ;  /* 0x0000001fff077819 */ /* 0x001fc60000011406 */
[----:B------:R-:W-:Y:S01]  /*1230*/  STL [R1+0x98], R10 ;  /* 0x0000980a01007387 */ /* 0x000fe20000100800 */
[----:B-1----:R-:W-:-:S03]  /*1240*/  SHF.R.S32.HI R6, RZ, 0x1f, R5 ;  /* 0x0000001fff067819 */ /* 0x002fc60000011405 */
[----:B------:R0:W-:Y:S01]  /*1250*/  STL [R1+0x68], R4 ;  /* 0x0000680401007387 */ /* 0x0001e20000100800 */
[----:B--2---:R-:W-:-:S03]  /*1260*/  SHF.R.S32.HI R5, RZ, 0x1f, R4 ;  /* 0x0000001fff057819 */ /* 0x004fc60000011404 */
[----:B------:R-:W-:Y:S04]  /*1270*/  STL [R1+0x94], R9 ;  /* 0x0000940901007387 */ /* 0x000fe80000100800 */
[----:B------:R1:W-:Y:S01]  /*1280*/  STL [R1+0x64], R0 ;  /* 0x0000640001007387 */ /* 0x0003e20000100800 */
[----:B0-----:R-:W-:-:S03]  /*1290*/  SHF.R.S32.HI R4, RZ, 0x1f, R0 ;  /* 0x0000001fff047819 */ /* 0x001fc60000011400 */
[----:B------:R0:W-:Y:S04]  /*12a0*/  STL [R1+0x90], R8 ;  /* 0x0000900801007387 */ /* 0x0001e80000100800 */
[----:B------:R0:W-:Y:S01]  /*12b0*/  STL [R1+0x8c], R7 ;  /* 0x00008c0701007387 */ /* 0x0001e20000100800 */
[----:B-1----:R-:W-:-:S03]  /*12c0*/  IMAD R0, R2, 0x8, R3 ;  /* 0x0000000802007824 */ /* 0x002fc600078e0203 */
[----:B------:R0:W-:Y:S04]  /*12d0*/  STL [R1+0x88], R6 ;  /* 0x0000880601007387 */ /* 0x0001e80000100800 */
[----:B------:R0:W-:Y:S04]  /*12e0*/  STL [R1+0x84], R5 ;  /* 0x0000840501007387 */ /* 0x0001e80000100800 */
[----:B------:R0:W-:Y:S04]  /*12f0*/  STL [R1+0xa8], R0 ;  /* 0x0000a80001007387 */ /* 0x0001e80000100800 */
[----:B------:R0:W-:Y:S02]  /*1300*/  STL [R1+0x80], R4 ;  /* 0x0000800401007387 */ /* 0x0001e40000100800 */
.L_x_11496:
[----:B012-4-:R-:W1:Y:S01]  /*1310*/  LDC.64 R2, c[0x0][0xc88] ;  /* 0x00032200ff027b82 */ /* 0x017e620000000a00 */
[----:B------:R-:W-:Y:S01]  /*1320*/  ULDC.64 UR4, c[0x0][0xa28] ;  /* 0x00028a0000047ab9 */ /* 0x000fe20000000a00 */
[----:B------:R-:W-:Y:S01]  /*1330*/  ULDC.64 UR8, c[0x0][0xa18] ;  /* 0x0002860000087ab9 */ /* 0x000fe20000000a00 */
[----:B------:R-:W-:Y:S01]  /*1340*/  ULDC.64 UR6, c[0x0][0xa08] ;  /* 0x0002820000067ab9 */ /* 0x000fe20000000a00 */
[----:B-1----:R-:W-:-:S05]  /*1350*/  IMAD.WIDE R2, R31, 0x4, R2 ;  /* 0x000000041f027825 */ /* 0x002fca00078e0202 */
[----:B------:R-:W2:Y:S01]  /*1360*/  LDG.E R33, desc[UR42][R2.64] ;  /* 0x0000002a02217981 */ /* 0x000ea2000c1e1900 */
[----:B------:R-:W-:Y:S01]  /*1370*/  ISETP.NE.U32.AND P2, PT, RZ, UR4, PT ;  /* 0x00000004ff007c0c */ /* 0x000fe2000bf45070 */
[----:B0--3--:R-:W-:Y:S01]  /*1380*/  IMAD.MOV.U32 R8, RZ, RZ, RZ ;  /* 0x000000ffff087224 */ /* 0x009fe200078e00ff */
[----:B------:R-:W-:Y:S01]  /*1390*/  ISETP.NE.U32.AND P1, PT, RZ, UR8, PT ;  /* 0x00000008ff007c0c */ /* 0x000fe2000bf25070 */
[----:B------:R-:W-:Y:S01]  /*13a0*/  IMAD.MOV.U32 R66, RZ, RZ, RZ ;  /* 0x000000ffff427224 */ /* 0x000fe200078e00ff */
[----:B------:R-:W-:Y:S02]  /*13b0*/  ISETP.NE.AND.EX P2, PT, RZ, UR5, PT, P2 ;  /* 0x00000005ff007c0c */ /* 0x000fe4000bf45320 */
[----:B------:R-:W-:Y:S02]  /*13c0*/  ISETP.NE.AND.EX P1, PT, RZ, UR9, PT, P1 ;  /* 0x00000009ff007c0c */ /* 0x000fe4000bf25310 */
[----:B------:R-:W-:-:S04]  /*13d0*/  ISETP.NE.U32.AND P0, PT, RZ, UR6, PT ;  /* 0x00000006ff007c0c */ /* 0x000fc8000bf05070 */
[----:B------:R-:W-:Y:S02]  /*13e0*/  ISETP.NE.AND.EX P0, PT, RZ, UR7, PT, P0 ;  /* 0x00000007ff007c0c */ /* 0x000fe4000bf05300 */
[----:B--2---:R-:W-:Y:S01]  /*13f0*/  SHF.R.S32.HI R0, RZ, 0x1f, R33 ;  /* 0x0000001fff007819 */ /* 0x004fe20000011421 */
[----:B------:R-:W-:Y:S02]  /*1400*/  STL [R1+0x30], R33 ;  /* 0x0000302101007387 */ /* 0x000fe40000100800 */
[C---:B------:R-:W-:Y:S02]  /*1410*/  @P2 LEA R2, P3, R33.reuse, UR4, 0x2 ;  /* 0x0000000421022c11 */ /* 0x040fe4000f8610ff */
[C---:B-----5:R-:W-:Y:S01]  /*1420*/  SHF.L.U32 R35, R33.reuse, 0x2, RZ ;  /* 0x0000000221237819 */ /* 0x060fe200000006ff */
[----:B------:R0:W-:Y:S01]  /*1430*/  STL [R1+0x4c], R0 ;  /* 0x00004c0001007387 */ /* 0x0001e20000100800 */
[C-C-:B------:R-:W-:Y:S01]  /*1440*/  @P2 LEA.HI.X R3, R33.reuse, UR5, R0.reuse, 0x2, P3 ;  /* 0x0000000521032c11 */ /* 0x140fe200098f1400 */
[----:B------:R-:W-:Y:S01]  /*1450*/  ULDC UR4, c[0x0][0x288] ;  /* 0x0000a20000047ab9 */ /* 0x000fe20000000800 */
[----:B------:R-:W-:Y:S01]  /*1460*/  SHF.L.U64.HI R34, R33, 0x2, R0 ;  /* 0x0000000221227819 */ /* 0x000fe20000010200 */
[----:B------:R1:W-:Y:S01]  /*1470*/  STL [R1+0x3c], R35 ;  /* 0x00003c2301007387 */ /* 0x0003e20000100800 */
[----:B------:R-:W-:-:S03]  /*1480*/  IADD3 R6, P4, R35, UR6, RZ ;  /* 0x0000000623067c10 */ /* 0x000fc6000ff9e0ff */
[----:B------:R2:W5:Y:S01]  /*1490*/  @P2 LDG.E R8, desc[UR42][R2.64] ;  /* 0x0000002a02082981 */ /* 0x000562000c1e1900 */
[----:B------:R-:W-:Y:S01]  /*14a0*/  @P1 IADD3 R4, P2, R35, UR8, RZ ;  /* 0x0000000823041c10 */ /* 0x000fe2000ff5e0ff */
[----:B------:R-:W-:Y:S01]  /*14b0*/  IMAD.U32 R24, RZ, RZ, UR4 ;  /* 0x00000004ff187e24 */ /* 0x000fe2000f8e00ff */
[C---:B------:R-:W-:Y:S01]  /*14c0*/  IADD3.X R7, R34.reuse, UR7, RZ, P4, !PT ;  /* 0x0000000722077c10 */ /* 0x040fe2000a7fe4ff */
[----:B------:R1:W-:Y:S01]  /*14d0*/  STL [R1+0x40], R34 ;  /* 0x0000402201007387 */ /* 0x0003e20000100800 */
[----:B------:R-:W-:Y:S01]  /*14e0*/  @P1 IADD3.X R5, R34, UR9, RZ, P2, !PT ;  /* 0x0000000922051c10 */ /* 0x000fe200097fe4ff */
[----:B------:R-:W-:Y:S01]  /*14f0*/  ULDC.64 UR4, c[0x0][0x418] ;  /* 0x0001060000047ab9 */ /* 0x000fe20000000a00 */
[----:B------:R-:W-:Y:S01]  /*1500*/  ULDC.64 UR8, c[0x0][0xa20] ;  /* 0x0002880000087ab9 */ /* 0x000fe20000000a00 */
[----:B------:R1:W5:Y:S04]  /*1510*/  @P0 LDG.E R66, desc[UR42][R6.64] ;  /* 0x0000002a06420981 */ /* 0x000368000c1e1900 */
[----:B------:R1:W5:Y:S04]  /*1520*/  @P1 LDG.E R24, desc[UR42][R4.64] ;  /* 0x0000002a04181981 */ /* 0x000368000c1e1900 */
[----:B------:R1:W-:Y:S01]  /*1530*/  STL [R1+0x50], R29 ;  /* 0x0000501d01007387 */ /* 0x0003e20000100800 */
[----:B------:R-:W-:Y:S01]  /*1540*/  UISETP.NE.U32.AND UP0, UPT, UR4, URZ, UPT ;  /* 0x0000003f0400728c */ /* 0x000fe2000bf05070 */
[----:B--2---:R-:W-:-:S02]  /*1550*/  LOP3.LUT R2, R30, 0xff000000, RZ, 0xc0, !PT ;  /* 0xff0000001e027812 */ /* 0x004fc400078ec0ff */
[----:B------:R-:W-:Y:S01]  /*1560*/  ULDC UR4, c[0x0][0x424] ;  /* 0x0001090000047ab9 */ /* 0x000fe20000000800 */
[----:B------:R-:W-:Y:S01]  /*1570*/  UISETP.NE.AND.EX UP0, UPT, UR5, URZ, UPT, UP0 ;  /* 0x0000003f0500728c */ /* 0x000fe2000bf05300 */
[----:B------:R-:W-:Y:S02]  /*1580*/  ISETP.NE.U32.AND P2, PT, RZ, UR8, PT ;  /* 0x00000008ff007c0c */ /* 0x000fe4000bf45070 */
[----:B------:R-:W-:Y:S01]  /*1590*/  ULDC UR5, c[0x0][0x2f0] ;  /* 0x0000bc0000057ab9 */ /* 0x000fe20000000800 */
[----:B------:R-:W-:Y:S01]  /*15a0*/  USEL UR4, UR4, 0x1, UP0 ;  /* 0x0000000104047887 */ /* 0x000fe20008000000 */
[----:B0-----:R-:W-:Y:S02]  /*15b0*/  LOP3.LUT R0, R30, 0xff0000, RZ, 0xc0, !PT ;  /* 0x00ff00001e007812 */ /* 0x001fe400078ec0ff */
[----:B------:R-:W-:Y:S01]  /*15c0*/  SHF.R.U32.HI R3, RZ, 0x8, R2 ;  /* 0x00000008ff037819 */ /* 0x000fe20000011602 */
[----:B------:R-:W-:Y:S01]  /*15d0*/  UIMAD UR4, UR4, UR5, URZ ;  /* 0x00000005040472a4 */ /* 0x000fe2000f8e023f */
[----:B------:R-:W-:-:S02]  /*15e0*/  ISETP.NE.AND.EX P2, PT, RZ, UR9, PT, P2 ;  /* 0x00000009ff007c0c */ /* 0x000fc4000bf45320 */
[----:B------:R-:W-:Y:S01]  /*15f0*/  ULDC UR5, c[0x0][0x348] ;  /* 0x0000d20000057ab9 */ /* 0x000fe20000000800 */
[----:B------:R-:W-:Y:S02]  /*1600*/  LEA.HI R9, R0, R3, RZ, 0x10 ;  /* 0x0000000300097211 */ /* 0x000fe400078f80ff */
[----:B------:R-:W-:Y:S01]  /*1610*/  LOP3.LUT R22, R30, 0xffff, RZ, 0xc0, !PT ;  /* 0x0000ffff1e167812 */ /* 0x000fe200078ec0ff */
[----:B-1----:R-:W-:Y:S07]  /*1620*/  @P1 BRA `(.L_x_11370) ;  /* 0x0000000000241947 */ /* 0x002fee0003800000 */
        /* <DEDUP_REMOVED lines=9> */
.L_x_11370:
[----:B------:R-:W-:Y:S02]  /*16c0*/  IMAD.U32 R28, RZ, RZ, UR5 ;  /* 0x00000005ff1c7e24 */ /* 0x000fe4000f8e00ff */
[----:B------:R-:W-:Y:S01]  /*16d0*/  IMAD.U32 R31, RZ, RZ, UR4 ;  /* 0x00000004ff1f7e24 */ /* 0x000fe2000f8e00ff */
[----:B------:R-:W-:Y:S06]  /*16e0*/  @!P2 BRA `(.L_x_11371) ;  /* 0x000000000010a947 */ /* 0x000fec0003800000 */
[----:B------:R-:W-:-:S04]  /*16f0*/  IADD3 R2, P0, R35, UR8, RZ ;  /* 0x0000000823027c10 */ /* 0x000fc8000ff1e0ff */
[----:B------:R-:W-:-:S05]  /*1700*/  IADD3.X R3, R34, UR9, RZ, P0, !PT ;  /* 0x0000000922037c10 */ /* 0x000fca00087fe4ff */
[----:B------:R0:W5:Y:S01]  /*1710*/  LDG.E R31, desc[UR42][R2.64] ;  /* 0x0000002a021f7981 */ /* 0x000162000c1e1900 */
[----:B------:R-:W-:Y:S05]  /*1720*/  BRA `(.L_x_11372) ;  /* 0x0000000000107947 */ /* 0x000fea0003800000 */
.L_x_11371:
[----:B------:R-:W-:Y:S05]  /*1730*/  @!P0 BRA `(.L_x_11372) ;  /* 0x00000000000c8947 */ /* 0x000fea0003800000 */
[----:B------:R-:W2:Y:S04]  /*1740*/  LDG.E R0, desc[UR42][R6.64] ;  /* 0x0000002a06007981 */ /* 0x000ea8000c1e1900 */
[----:B------:R-:W2:Y:S02]  /*1750*/  LDG.E R31, desc[UR42][R6.64+0x4] ;  /* 0x0000042a061f7981 */ /* 0x000ea4000c1e1900 */
[----:B--2---:R-:W-:-:S07]  /*1760*/  IMAD.IADD R31, R31, 0x1, -R0 ;  /* 0x000000011f1f7824 */ /* 0x004fce00078e0a00 */
.L_x_11372:
[----:B------:R-:W-:Y:S01]  /*1770*/  ULDC.64 UR4, c[0x0][0xa10] ;  /* 0x0002840000047ab9 */ /* 0x000fe20000000a00 */
[----:B------:R-:W2:Y:S01]  /*1780*/  LDL.LU R30, [R1+0x24] ;  /* 0x00002400011e7983 */ /* 0x000ea20000300800 */
[----:B------:R-:W-:-:S04]  /*1790*/  ISETP.NE.U32.AND P0, PT, RZ, UR4, PT ;  /* 0x00000004ff007c0c */ /* 0x000fc8000bf05070 */
[----:B------:R-:W-:Y:S01]  /*17a0*/  ISETP.NE.AND.EX P0, PT, RZ, UR5, PT, P0 ;  /* 0x00000005ff007c0c */ /* 0x000fe2000bf05300 */
[----:B------:R-:W-:Y:S02]  /*17b0*/  ULDC.64 UR4, c[0x0][0xa30] ;  /* 0x00028c0000047ab9 */ /* 0x000fe40000000a00 */
[----:B------:R-:W-:-:S10]  /*17c0*/  ISETP.NE.U32.AND P1, PT, RZ, UR4, PT ;  /* 0x00000004ff007c0c */ /* 0x000fd4000bf25070 */
[----:B0-----:R-:W0:Y:S02]  /*17d0*/  @P0 LDC.64 R2, c[0x0][0xa10] ;  /* 0x00028400ff020b82 */ /* 0x001e240000000a00 */
[----:B0-----:R-:W-:-:S05]  /*17e0*/  @P0 IMAD.WIDE R2, R33, 0x4, R2 ;  /* 0x0000000421020825 */ /* 0x001fca00078e0202 */
[----:B------:R-:W3:Y:S04]  /*17f0*/  @P0 LDG.E R0, desc[UR42][R2.64] ;  /* 0x0000002a02000981 */ /* 0x000ee8000c1e1900 */
[----:B------:R-:W3:Y:S01]  /*1800*/  @P0 LDG.E R7, desc[UR42][R2.64+0x4] ;  /* 0x0000042a02070981 */ /* 0x000ee2000c1e1900 */
[----:B------:R-:W-:Y:S01]  /*1810*/  ISETP.NE.AND.EX P1, PT, RZ, UR5, PT, P1 ;  /* 0x00000005ff007c0c */ /* 0x000fe2000bf25310 */
[----:B-----5:R-:W-:-:S12]  /*1820*/  IMAD.MOV.U32 R25, RZ, RZ, R31 ;  /* 0x000000ffff197224 */ /* 0x020fd800078e001f */
[----:B------:R-:W-:-:S04]  /*1830*/  @P1 IADD3 R4, P2, R35, UR4, RZ ;  /* 0x0000000423041c10 */ /* 0x000fc8000ff5e0ff */
[----:B------:R-:W-:-:S05]  /*1840*/  @P1 IADD3.X R5, R34, UR5, RZ, P2, !PT ;  /* 0x0000000522051c10 */ /* 0x000fca00097fe4ff */
[----:B------:R0:W5:Y:S01]  /*1850*/  @P1 LDG.E R25, desc[UR42][R4.64] ;  /* 0x0000002a04191981 */ /* 0x000162000c1e1900 */
[----:B------:R-:W-:Y:S01]  /*1860*/  IMAD.IADD R11, R31, 0x1, -R8 ;  /* 0x000000011f0b7824 */ /* 0x000fe200078e0a08 */
[----:B------:R-:W-:Y:S01]  /*1870*/  LOP3.LUT R12, R9, 0xff, RZ, 0xc0, !PT ;  /* 0x000000ff090c7812 */ /* 0x000fe200078ec0ff */
[----:B------:R-:W-:Y:S01]  /*1880*/  BSSY B0, `(.L_x_11373) ;  /* 0x000002d000007945 */ /* 0x000fe20003800000 */
[----:B------:R-:W-:-:S03]  /*1890*/  SHF.R.U32.HI R6, RZ, 0x10, R9 ;  /* 0x00000010ff067819 */ /* 0x000fc60000011609 */
[----:B------:R0:W-:Y:S04]  /*18a0*/  STL [R1+0x58], R12 ;  /* 0x0000580c01007387 */ /* 0x0001e80000100800 */
[----:B------:R0:W-:Y:S01]  /*18b0*/  STL [R1+0x38], R6 ;  /* 0x0000380601007387 */ /* 0x0001e20000100800 */
[----:B--2---:R-:W-:Y:S01]  /*18c0*/  LOP3.LUT R30, R30, 0xfffffffb, RZ, 0xc0, !PT ;  /* 0xfffffffb1e1e7812 */ /* 0x004fe200078ec0ff */
[----:B---3--:R-:W-:-:S05]  /*18d0*/  @P0 IMAD.IADD R28, R7, 0x1, -R0 ;  /* 0x00000001071c0824 */ /* 0x008fca00078e0a00 */
[----:B------:R-:W-:-:S04]  /*18e0*/  IADD3 R88, R11, R28, RZ ;  /* 0x0000001c0b587210 */ /* 0x000fc80007ffe0ff */
[C---:B------:R-:W-:Y:S01]  /*18f0*/  ISETP.GE.AND P3, PT, R88.reuse, 0x1, PT ;  /* 0x000000015800780c */ /* 0x040fe20003f66270 */
[----:B------:R-:W-:-:S05]  /*1900*/  VIADD R0, R88, 0x7f ;  /* 0x0000007f58007836 */ /* 0x000fca0000000000 */
[----:B------:R-:W-:-:S04]  /*1910*/  SHF.R.S32.HI R3, RZ, 0x1f, R0 ;  /* 0x0000001fff037819 */ /* 0x000fc80000011400 */
[----:B------:R-:W-:Y:S01]  /*1920*/  LEA.HI R2, R3, R0, RZ, 0x7 ;  /* 0x0000000003027211 */ /* 0x000fe200078f38ff */
[----:B------:R-:W-:Y:S02]  /*1930*/  IMAD.MOV.U32 R3, RZ, RZ, RZ ;  /* 0x000000ffff037224 */ /* 0x000fe400078e00ff */
[----:B------:R-:W-:Y:S02]  /*1940*/  @P3 LOP3.LUT R30, R30, 0x4, RZ, 0xfc, !PT ;  /* 0x000000041e1e3812 */ /* 0x000fe400078efcff */
[----:B------:R-:W-:-:S03]  /*1950*/  SHF.R.S32.HI R2, RZ, 0x7, R2 ;  /* 0x00000007ff027819 */ /* 0x000fc60000011402 */
        /* <DEDUP_REMOVED lines=28> */
[----:B------:R-:W-:-:S05]  /*1b20*/  IMAD.MOV.U32 R3, RZ, RZ, R5 ;  /* 0x000000ffff037224 */ /* 0x000fca00078e0005 */
[----:B------:R-:W-:Y:S02]  /*1b30*/  @!P2 IADD3 R3, -R3, RZ, RZ ;  /* 0x000000ff0303a210 */ /* 0x000fe40007ffe1ff */
[----:B------:R-:W-:-:S07]  /*1b40*/  @!P1 LOP3.LUT R3, RZ, R9, RZ, 0x33, !PT ;  /* 0x00000009ff039212 */ /* 0x000fce00078e33ff */
.L_x_11374:
[----:B------:R-:W-:Y:S05]  /*1b50*/  BSYNC B0 ;  /* 0x0000000000007941 */ /* 0x000fea0003800000 */
.L_x_11373:
[----:B------:R-:W-:Y:S01]  /*1b60*/  IMAD R0, R12, R3, RZ ;  /* 0x000000030c007224 */ /* 0x000fe200078e02ff */
[----:B------:R-:W-:-:S04]  /*1b70*/  PLOP3.LUT P2, PT, PT, PT, PT, 0x80, 0x0 ;  /* 0x000000000000781c */ /* 0x000fc80003f4f070 */
        /* <DEDUP_REMOVED lines=11> */
[----:B------:R-:W-:-:S04]  /*1c30*/  @P0 SHF.R.S32.HI R26, RZ, 0x7, R0 ;  /* 0x00000007ff1a0819 */ /* 0x000fc80000011400 */
        /* <DEDUP_REMOVED lines=9> */
[----:B0-----:R-:W-:Y:S01]  /*1cd0*/  IMAD.U32 R4, RZ, RZ, UR4 ;  /* 0x00000004ff047e24 */ /* 0x001fe2000f8e00ff */
        /* <DEDUP_REMOVED lines=12> */
.L_x_11377:
[----:B------:R-:W-:Y:S05]  /*1da0*/  BSYNC B6 ;  /* 0x0000000000067941 */ /* 0x000fea0003800000 */
.L_x_11376:
        /* <DEDUP_REMOVED lines=20> */
.L_x_11379:
[----:B------:R-:W-:Y:S05]  /*1ef0*/  BSYNC B6 ;  /* 0x0000000000067941 */ /* 0x000fea0003800000 */
.L_x_11378:
[----:B------:R-:W2:Y:S01]  /*1f00*/  LDL R11, [R1+0x4] ;  /* 0x00000400010b7983 */ /* 0x000ea20000100800 */
[----:B------:R-:W-:Y:S01]  /*1f10*/  ULDC.64 UR4, c[0x0][0x9f8] ;  /* 0x00027e0000047ab9 */ /* 0x000fe20000000a00 */
[----:B------:R-:W-:Y:S01]  /*1f20*/  IMAD.MOV.U32 R68, RZ, RZ, R33 ;  /* 0x000000ffff447224 */ /* 0x000fe200078e0021 */
[----:B------:R-:W-:Y:S01]  /*1f30*/  ISETP.NE.U32.AND P0, PT, RZ, UR4, PT ;  /* 0x00000004ff007c0c */ /* 0x000fe2000bf05070 */
[----:B------:R-:W3:Y:S01]  /*1f40*/  LDL R8, [R1+0xa0] ;  /* 0x0000a00001087983 */ /* 0x000ee20000100800 */
[----:B------:R-:W1:Y:S01]  /*1f50*/  LDC.64 R60, c[0x0][0x3f8] ;  /* 0x0000fe00ff3c7b82 */ /* 0x000e620000000a00 */
[----:B------:R-:W-:Y:S01]  /*1f60*/  IMAD.MOV.U32 R32, RZ, RZ, R30 ;  /* 0x000000ffff207224 */ /* 0x000fe200078e001e */
[----:B------:R-:W-:Y:S01]  /*1f70*/  ISETP.NE.AND.EX P0, PT, RZ, UR5, PT, P0 ;  /* 0x00000005ff007c0c */ /* 0x000fe2000bf05300 */
[----:B------:R-:W4:Y:S05]  /*1f80*/  LDL R10, [R1+0x1c] ;  /* 0x00001c00010a7983 */ /* 0x000f2a0000100800 */
[----:B------:R-:W1:Y:S07]  /*1f90*/  LDC R55, c[0x0][0x3f4] ;  /* 0x0000fd00ff377b82 */ /* 0x000e6e0000000800 */
[----:B0-----:R-:W-:Y:S01]  /*1fa0*/  @P0 IADD3 R4, P1, R35, UR4, RZ ;  /* 0x0000000423040c10 */ /* 0x001fe2000ff3e0ff */
[----:B------:R-:W-:Y:S01]  /*1fb0*/  VIADD R67, R16, 0x20 ;  /* 0x0000002010437836 */ /* 0x000fe20000000000 */
[----:B------:R-:W0:Y:S01]  /*1fc0*/  LDC.64 R58, c[0x0][0x408] ;  /* 0x00010200ff3a7b82 */ /* 0x000e220000000a00 */
[----:B------:R-:W-:Y:S01]  /*1fd0*/  ULDC UR4, c[0x0][0x2f4] ;  /* 0x0000bd0000047ab9 */ /* 0x000fe20000000800 */
[----:B------:R-:W-:-:S05]  /*1fe0*/  @P0 IADD3.X R5, R34, UR5, RZ, P1, !PT ;  /* 0x0000000522050c10 */ /* 0x000fca0008ffe4ff */
[----:B------:R1:W4:Y:S01]  /*1ff0*/  @P0 LDG.E R68, desc[UR42][R4.64] ;  /* 0x0000002a04440981 */ /* 0x000322000c1e1900 */
[----:B------:R-:W-:-:S04]  /*2000*/  ISETP.GE.AND P1, PT, R67, UR4, PT ;  /* 0x0000000443007c0c */ /* 0x000fc8000bf26270 */
[----:B------:R-:W-:Y:S02]  /*2010*/  SEL R3, RZ, 0xffffffff, P1 ;  /* 0xffffffffff037807 */ /* 0x000fe40000800000 */
[----:B------:R-:W-:-:S03]  /*2020*/  ISETP.GE.AND P0, PT, R16, UR4, PT ;  /* 0x0000000410007c0c */ /* 0x000fc6000bf06270 */
[----:B-1----:R-:W-:Y:S01]  /*2030*/  IMAD.SHL.U32 R5, R3, 0x2, RZ ;  /* 0x0000000203057824 */ /* 0x002fe200078e00ff */
[----:B------:R-:W-:Y:S02]  /*2040*/  SHF.R.S32.HI R3, RZ, 0x1f, R155 ;  /* 0x0000001fff037819 */ /* 0x000fe4000001149b */
[----:B------:R-:W-:Y:S02]  /*2050*/  SEL R0, RZ, 0x1, P0 ;  /* 0x00000001ff007807 */ /* 0x000fe40000000000 */
[----:B------:R-:W-:Y:S01]  /*2060*/  SHF.R.S32.HI R153, RZ, 0x1f, R152 ;  /* 0x0000001fff997819 */ /* 0x000fe20000011498 */
[-C--:B------:R-:W-:Y:S01]  /*2070*/  IMAD R4, R3, R60.reuse, RZ ;  /* 0x0000003c03047224 */ /* 0x080fe200078e02ff */
[----:B------:R-:W-:Y:S02]  /*2080*/  SHF.R.S32.HI R17, RZ, 0x1f, R16 ;  /* 0x0000001fff117819 */ /* 0x000fe40000011410 */
[----:B------:R-:W-:Y:S02]  /*2090*/  ISETP.GE.AND P2, PT, R67, R55, PT ;  /* 0x000000374300720c */ /* 0x000fe40003f46270 */
[----:B------:R-:W-:Y:S01]  /*20a0*/  LOP3.LUT R0, R5, 0x2, R0, 0xe2, !PT ;  /* 0x0000000205007812 */ /* 0x000fe200078ee200 */
[C---:B------:R-:W-:Y:S01]  /*20b0*/  IMAD R5, R155.reuse, R61, R4 ;  /* 0x0000003d9b057224 */ /* 0x040fe200078e0204 */
[----:B------:R-:W-:Y:S01]  /*20c0*/  ISETP.GE.AND P0, PT, R16, R55, PT ;  /* 0x000000371000720c */ /* 0x000fe20003f06270 */
[----:B------:R-:W-:Y:S01]  /*20d0*/  IMAD.WIDE.U32 R46, R155, R60, R152 ;  /* 0x0000003c9b2e7225 */ /* 0x000fe200078e0098 */
[----:B------:R-:W-:-:S03]  /*20e0*/  SEL R4, R55, RZ, P2 ;  /* 0x000000ff37047207 */ /* 0x000fc60001000000 */
[----:B------:R-:W-:-:S04]  /*20f0*/  IMAD.WIDE.U32 R44, R155, R60, R16 ;  /* 0x0000003c9b2c7225 */ /* 0x000fc800078e0010 */
[----:B0-----:R-:W-:Y:S01]  /*2100*/  IMAD R6, R3, R58, RZ ;  /* 0x0000003a03067224 */ /* 0x001fe200078e02ff */
[----:B------:R-:W-:Y:S01]  /*2110*/  SEL R3, R55, RZ, P0 ;  /* 0x000000ff37037207 */ /* 0x000fe20000000000 */
[----:B------:R-:W-:Y:S02]  /*2120*/  IMAD.IADD R47, R47, 0x1, R5 ;  /* 0x000000012f2f7824 */ /* 0x000fe400078e0205 */
[----:B------:R-:W-:Y:S01]  /*2130*/  IMAD.IADD R45, R5, 0x1, R45 ;  /* 0x00000001052d7824 */ /* 0x000fe200078e022d */
[----:B------:R-:W-:Y:S01]  /*2140*/  IADD3 R3, R16, R3, RZ ;  /* 0x0000000310037210 */ /* 0x000fe20007ffe0ff */
[----:B------:R-:W-:Y:S02]  /*2150*/  IMAD.IADD R5, R67, 0x1, R4 ;  /* 0x0000000143057824 */ /* 0x000fe400078e0204 */
[----:B------:R-:W-:Y:S01]  /*2160*/  IMAD R9, R155, R59, R6 ;  /* 0x0000003b9b097224 */ /* 0x000fe200078e0206 */
[----:B------:R-:W-:Y:S02]  /*2170*/  SHF.R.S32.HI R4, RZ, 0x1f, R3 ;  /* 0x0000001fff047819 */ /* 0x000fe40000011403 */
[----:B------:R-:W-:-:S02]  /*2180*/  SHF.R.S32.HI R6, RZ, 0x1f, R5 ;  /* 0x0000001fff067819 */ /* 0x000fc40000011405 */
[----:B------:R-:W-:Y:S02]  /*2190*/  LEA.HI R65, R4, R3, RZ, 0x4 ;  /* 0x0000000304417211 */ /* 0x000fe400078f20ff */
[----:B------:R-:W-:Y:S02]  /*21a0*/  LEA.HI R64, R6, R5, RZ, 0x4 ;  /* 0x0000000506407211 */ /* 0x000fe400078f20ff */
[----:B------:R-:W-:Y:S02]  /*21b0*/  LEA.HI R3, R4, R3, RZ, 0x5 ;  /* 0x0000000304037211 */ /* 0x000fe400078f28ff */
[----:B------:R-:W-:-:S03]  /*21c0*/  LEA.HI R5, R6, R5, RZ, 0x5 ;  /* 0x0000000506057211 */ /* 0x000fc600078f28ff */
[----:B------:R-:W-:Y:S02]  /*21d0*/  IMAD.SHL.U32 R4, R3, 0x80, RZ ;  /* 0x0000008003047824 */ /* 0x000fe400078e00ff */
[----:B------:R-:W-:-:S03]  /*21e0*/  IMAD.SHL.U32 R6, R5, 0x80, RZ ;  /* 0x0000008005067824 */ /* 0x000fc600078e00ff */
[----:B------:R-:W-:Y:S02]  /*21f0*/  LOP3.LUT R4, R4, 0xfffff000, RZ, 0xc0, !PT ;  /* 0xfffff00004047812 */ /* 0x000fe400078ec0ff */
[----:B------:R-:W-:Y:S01]  /*2200*/  LOP3.LUT R6, R6, 0xfffff000, RZ, 0xc0, !PT ;  /* 0xfffff00006067812 */ /* 0x000fe200078ec0ff */
[----:B------:R-:W0:Y:S01]  /*2210*/  S2R R33, SR_TID.X ;  /* 0x0000000000217919 */ /* 0x000e220000002100 */
[----:B------:R-:W-:Y:S02]  /*2220*/  ISETP.GE.AND P1, PT, R23, UR4, PT ;  /* 0x0000000417007c0c */ /* 0x000fe4000bf26270 */
[----:B------:R-:W-:-:S04]  /*2230*/  LOP3.LUT R32, R32, 0xfffffffe, RZ, 0xc0, !PT ;  /* 0xfffffffe20207812 */ /* 0x000fc800078ec0ff */
[----:B------:R-:W-:-:S04]  /*2240*/  @P2 LOP3.LUT R32, R32, 0x1, RZ, 0xfc, !PT ;  /* 0x0000000120202812 */ /* 0x000fc800078efcff */
[----:B------:R-:W-:-:S04]  /*2250*/  LOP3.LUT R32, R32, 0xfffffffd, RZ, 0xc0, !PT ;  /* 0xfffffffd20207812 */ /* 0x000fc800078ec0ff */
[----:B------:R-:W-:-:S05]  /*2260*/  @P1 LOP3.LUT R32, R32, 0x2, RZ, 0xfc, !PT ;  /* 0x0000000220201812 */ /* 0x000fca00078efcff */
[----:B------:R1:W-:Y:S01]  /*2270*/  STL [R1+0x24], R32 ;  /* 0x0000242001007387 */ /* 0x0003e20000100800 */
[----:B-----5:R-:W-:Y:S01]  /*2280*/  SHF.R.S32.HI R7, RZ, 0x1f, R25 ;  /* 0x0000001fff077819 */ /* 0x020fe20000011419 */
[----:B------:R-:W-:Y:S02]  /*2290*/  IMAD.IADD R66, R66, 0x1, R31 ;  /* 0x0000000142427824 */ /* 0x000fe400078e021f */
[----:B------:R-:W-:-:S04]  /*22a0*/  IMAD.WIDE.U32 R30, R155, R58, R152 ;  /* 0x0000003a9b1e7225 */ /* 0x000fc800078e0098 */
[----:B------:R-:W-:-:S04]  /*22b0*/  IMAD.WIDE.U32 R20, R155, R58, R16 ;  /* 0x0000003a9b147225 */ /* 0x000fc800078e0010 */
[----:B------:R-:W-:Y:S02]  /*22c0*/  IMAD.IADD R31, R31, 0x1, R9 ;  /* 0x000000011f1f7824 */ /* 0x000fe400078e0209 */
[----:B------:R-:W-:Y:S02]  /*22d0*/  IMAD.IADD R21, R9, 0x1, R21 ;  /* 0x0000000109157824 */ /* 0x000fe400078e0215 */
[----:B------:R-:W-:-:S04]  /*22e0*/  IMAD.WIDE.U32 R46, R25, R60, R46 ;  /* 0x0000003c192e7225 */ /* 0x000fc800078e002e */
[----:B------:R-:W-:Y:S01]  /*22f0*/  IMAD.WIDE.U32 R30, R25, R58, R30 ;  /* 0x0000003a191e7225 */ /* 0x000fe200078e001e */
[----:B------:R-:W-:-:S03]  /*2300*/  LOP3.LUT R54, R0, 0x1, RZ, 0xc0, !PT ;  /* 0x0000000100367812 */ /* 0x000fc600078ec0ff */
[----:B------:R-:W-:Y:S01]  /*2310*/  IMAD.WIDE.U32 R44, R25, R60, R44 ;  /* 0x0000003c192c7225 */ /* 0x000fe200078e002c */
[----:B------:R-:W-:-:S03]  /*2320*/  LOP3.LUT R53, R0, 0x2, RZ, 0xc0, !PT ;  /* 0x0000000200357812 */ /* 0x000fc600078ec0ff */
[----:B------:R-:W-:Y:S01]  /*2330*/  IMAD.WIDE.U32 R20, R25, R58, R20 ;  /* 0x0000003a19147225 */ /* 0x000fe200078e0014 */
[----:B------:R-:W-:-:S03]  /*2340*/  LOP3.LUT R48, R65, 0xfffffff0, RZ, 0xc0, !PT ;  /* 0xfffffff041307812 */ /* 0x000fc600078ec0ff */
[----:B------:R-:W-:Y:S01]  /*2350*/  IMAD.SHL.U32 R55, R55, 0x2, RZ ;  /* 0x0000000237377824 */ /* 0x000fe200078e00ff */
[C---:B--2---:R-:W-:Y:S02]  /*2360*/  LOP3.LUT R3, R11.reuse, 0x10, R65, 0xf8, !PT ;  /* 0x000000100b037812 */ /* 0x044fe400078ef841 */
[----:B------:R-:W-:Y:S02]  /*2370*/  LOP3.LUT R5, R11, 0x10, R64, 0xf8, !PT ;  /* 0x000000100b057812 */ /* 0x000fe400078ef840 */
[-C--:B---3--:R-:W-:Y:S02]  /*2380*/  LOP3.LUT R3, R3, R8.reuse, RZ, 0x3c, !PT ;  /* 0x0000000803037212 */ /* 0x088fe400078e3cff */
[----:B------:R-:W-:Y:S02]  /*2390*/  LOP3.LUT R5, R5, R8, RZ, 0x3c, !PT ;  /* 0x0000000805057212 */ /* 0x000fe400078e3cff */
[--C-:B----4-:R-:W-:Y:S02]  /*23a0*/  IADD3 R63, R3, R4, R10.reuse ;  /* 0x00000004033f7210 */ /* 0x110fe40007ffe00a */
[----:B------:R-:W-:-:S02]  /*23b0*/  IADD3 R62, R5, R6, R10 ;  /* 0x00000006053e7210 */ /* 0x000fc40007ffe00a */
[----:B------:R-:W2:Y:S01]  /*23c0*/  S2R R10, SR_TID.X ;  /* 0x00000000000a7919 */ /* 0x000ea20000002100 */
[C---:B------:R-:W-:Y:S02]  /*23d0*/  IMAD R8, R7.reuse, R60, RZ ;  /* 0x0000003c07087224 */ /* 0x040fe400078e02ff */
[----:B------:R-:W-:Y:S02]  /*23e0*/  IMAD R4, R7, R58, RZ ;  /* 0x0000003a07047224 */ /* 0x000fe400078e02ff */
[C---:B------:R-:W-:Y:S02]  /*23f0*/  IMAD R51, R25.reuse, R61, R8 ;  /* 0x0000003d19337224 */ /* 0x040fe400078e0208 */
[----:B------:R-:W-:Y:S01]  /*2400*/  IMAD R49, R25, R59, R4 ;  /* 0x0000003b19317224 */ /* 0x000fe200078e0204 */
[C---:B------:R-:W-:Y:S01]  /*2410*/  SHF.L.U64.HI R61, R60.reuse, 0x7, R61 ;  /* 0x000000073c3d7819 */ /* 0x040fe2000001023d */
[----:B------:R-:W-:Y:S01]  /*2420*/  IMAD.SHL.U32 R60, R60, 0x80, RZ ;  /* 0x000000803c3c7824 */ /* 0x000fe200078e00ff */
[C---:B------:R-:W-:Y:S01]  /*2430*/  SHF.L.U64.HI R59, R58.reuse, 0x7, R59 ;  /* 0x000000073a3b7819 */ /* 0x040fe2000001023b */
[----:B------:R-:W-:Y:S01]  /*2440*/  IMAD.IADD R50, R31, 0x1, R49 ;  /* 0x000000011f327824 */ /* 0x000fe200078e0231 */
[----:B------:R-:W-:Y:S01]  /*2450*/  IADD3 R52, R47, R51, RZ ;  /* 0x000000332f347210 */ /* 0x000fe20007ffe0ff */
[----:B------:R-:W-:Y:S01]  /*2460*/  IMAD.SHL.U32 R58, R58, 0x80, RZ ;  /* 0x000000803a3a7824 */ /* 0x000fe200078e00ff */
[----:B------:R-:W-:Y:S01]  /*2470*/  LOP3.LUT R3, R64, 0xfffffff0, RZ, 0xc0, !PT ;  /* 0xfffffff040037812 */ /* 0x000fe200078ec0ff */
[----:B--2---:R-:W-:-:S05]  /*2480*/  VIADD R34, R10, 0xffffff80 ;  /* 0xffffff800a227836 */ /* 0x004fca0000000000 */
[----:B------:R-:W-:-:S04]  /*2490*/  LEA.HI R11, R34, R34, RZ, 0x1 ;  /* 0x00000022220b7211 */ /* 0x000fc800078f08ff */
[----:B------:R-:W-:Y:S02]  /*24a0*/  LOP3.LUT R11, R11, 0xfffffffe, RZ, 0xc0, !PT ;  /* 0xfffffffe0b0b7812 */ /* 0x000fe400078ec0ff */
[----:B0-----:R-:W-:-:S03]  /*24b0*/  SHF.R.U32.HI R10, RZ, 0x7, R33 ;  /* 0x00000007ff0a7819 */ /* 0x001fc60000011621 */
[----:B------:R-:W-:Y:S01]  /*24c0*/  IMAD.IADD R11, R34, 0x1, -R11 ;  /* 0x00000001220b7824 */ /* 0x000fe200078e0a0b */
[----:B------:R-:W-:Y:S01]  /*24d0*/  SHF.R.S32.HI R0, RZ, 0x1f, R68 ;  /* 0x0000001fff007819 */ /* 0x000fe20000011444 */
[----:B------:R-:W-:Y:S02]  /*24e0*/  VIADD R56, R10, 0x8 ;  /* 0x000000080a387836 */ /* 0x000fe40000000000 */
[----:B------:R-:W-:Y:S02]  /*24f0*/  IMAD R57, R11, 0xc0, R155 ;  /* 0x000000c00b397824 */ /* 0x000fe400078e029b */
[----:B------:R-:W-:Y:S02]  /*2500*/  IMAD.IADD R51, R51, 0x1, R45 ;  /* 0x0000000133337824 */ /* 0x000fe400078e022d */
[----:B-1----:R-:W-:-:S07]  /*2510*/  IMAD.IADD R49, R49, 0x1, R21 ;  /* 0x0000000131317824 */ /* 0x002fce00078e0215 */
.L_x_11422:
[----:B------:R-:W2:Y:S01]  /*2520*/  LDL R13, [R1+0x2c] ;  /* 0x00002c00010d7983 */ /* 0x000ea20000100800 */
[----:B------:R-:W0:Y:S01]  /*2530*/  LDC R74, c[0x0][0x430] ;  /* 0x00010c00ff4a7b82 */ /* 0x000e220000000800 */
[----:B------:R-:W-:Y:S02]  /*2540*/  VIADD R26, R26, 0xffffffff ;  /* 0xffffffff1a1a7836 */ /* 0x000fe40000000000 */
[----:B------:R-:W-:Y:S02]  /*2550*/  IMAD.MOV.U32 R75, RZ, RZ, RZ ;  /* 0x000000ffff4b7224 */ /* 0x000fe400078e00ff */
[----:B------:R-:W-:-:S03]  /*2560*/  IMAD R5, R26, 0x80, R57 ;  /* 0x000000801a057824 */ /* 0x000fc600078e0239 */
[----:B-1----:R-:W1:Y:S01]  /*2570*/  LDC R77, c[0x0][0x3f4] ;  /* 0x0000fd00ff4d7b82 */ /* 0x002e620000000800 */
[----:B------:R-:W-:Y:S01]  /*2580*/  IMAD.IADD R12, R66, 0x1, R5 ;  /* 0x00000001420c7824 */ /* 0x000fe200078e0205 */
[----:B------:R-:W-:-:S03]  /*2590*/  ISETP.GE.AND P1, PT, R5, R28, PT ;  /* 0x0000001c0500720c */ /* 0x000fc60003f26270 */
[----:B------:R-:W-:Y:S01]  /*25a0*/  IMAD.MOV.U32 R8, RZ, RZ, R12 ;  /* 0x000000ffff087224 */ /* 0x000fe200078e000c */
[----:B------:R-:W-:Y:S02]  /*25b0*/  ISETP.GT.OR P1, PT, R57, 0x7f, P1 ;  /* 0x0000007f3900780c */ /* 0x000fe40000f24670 */
[----:B0-----:R-:W-:-:S11]  /*25c0*/  ISETP.NE.AND P2, PT, R74, 0x1, PT ;  /* 0x000000014a00780c */ /* 0x001fd60003f45270 */
[----:B------:R-:W0:Y:S08]  /*25d0*/  @!P1 LDC.64 R6, c[0x0][0x428] ;  /* 0x00010a00ff069b82 */ /* 0x000e300000000a00 */
[----:B---3--:R-:W3:Y:S08]  /*25e0*/  @!P1 LDC.64 R4, c[0x0][0x418] ;  /* 0x00010600ff049b82 */ /* 0x008ef00000000a00 */
[----:B------:R-:W4:Y:S08]  /*25f0*/  @P2 LDC R9, c[0x0][0x434] ;  /* 0x00010d00ff092b82 */ /* 0x000f300000000800 */
        /* <DEDUP_REMOVED lines=8> */
[----:B---3--:R-:W-:-:S04]  /*2680*/  @!P1 LEA R4, P2, R6, R4, 0x2 ;  /* 0x0000000406049211 */ /* 0x008fc800078410ff */
        /* <DEDUP_REMOVED lines=8> */
[----:B--2---:R-:W-:-:S05]  /*2710*/  IMAD R69, R19, 0x3000, R13 ;  /* 0x0000300013457824 */ /* 0x004fca00078e020d */
        /* <DEDUP_REMOVED lines=41> */
[----:B------:R-:W-:Y:S01]  /*29b0*/  CS2R R38, SRZ ;  /* 0x0000000000267805 */ /* 0x000fe2000001ff00 */
[----:B------:R-:W-:Y:S06]  /*29c0*/  @P3 BRA `(.L_x_11384) ;  /* 0x00000000005c3947 */ /* 0x000fec0003800000 */
        /* <DEDUP_REMOVED lines=23> */
.L_x_11384:
[----:B------:R-:W-:Y:S05]  /*2b40*/  BSYNC B1 ;  /* 0x0000000000017941 */ /* 0x000fea0003800000 */
.L_x_11383:
[----:B------:R-:W-:Y:S01]  /*2b50*/  UISETP.NE.AND UP0, UPT, UR36, 0x3, UPT ;  /* 0x000000032400788c */ /* 0x000fe2000bf05270 */
[----:B-----5:R-:W-:Y:S02]  /*2b60*/  IMAD.MOV.U32 R42, RZ, RZ, R8 ;  /* 0x000000ffff2a7224 */ /* 0x020fe400078e0008 */
[----:B------:R-:W-:Y:S02]  /*2b70*/  IMAD.MOV.U32 R82, RZ, RZ, R36 ;  /* 0x000000ffff527224 */ /* 0x000fe400078e0024 */
[----:B------:R-:W-:Y:S01]  /*2b80*/  IMAD.MOV.U32 R83, RZ, RZ, R40 ;  /* 0x000000ffff537224 */ /* 0x000fe200078e0028 */
[----:B------:R-:W-:Y:S01]  /*2b90*/  PLOP3.LUT P2, PT, PT, PT, UP0, 0x80, 0x0 ;  /* 0x000000000000781c */ /* 0x000fe20003f4f008 */
[----:B------:R-:W-:Y:S02]  /*2ba0*/  IMAD.MOV.U32 R80, RZ, RZ, R32 ;  /* 0x000000ffff507224 */ /* 0x000fe400078e0020 */
[----:B------:R-:W-:Y:S02]  /*2bb0*/  IMAD.MOV.U32 R81, RZ, RZ, R34 ;  /* 0x000000ffff517224 */ /* 0x000fe400078e0022 */
[----:B------:R-:W-:-:S08]  /*2bc0*/  IMAD.MOV.U32 R84, RZ, RZ, R38 ;  /* 0x000000ffff547224 */ /* 0x000fd000078e0026 */
[----:B------:R-:W-:Y:S05]  /*2bd0*/  @!P2 BRA `(.L_x_11385) ;  /* 0x000000000004a947 */ /* 0x000fea0003800000 */
[----:B------:R-:W-:Y:S01]  /*2be0*/  BPT.TRAP 0x1 ;  /* 0x000000040000795c */ /* 0x000fe20000300000 */
.L_x_11385:
[----:B------:R-:W-:Y:S01]  /*2bf0*/  LEA R70, R19, R18, 0x3 ;  /* 0x0000001213467211 */ /* 0x000fe200078e18ff */
[----:B------:R-:W-:Y:S01]  /*2c00*/  BSSY B1, `(.L_x_11386) ;  /* 0x0000004000017945 */ /* 0x000fe20003800000 */
[----:B------:R-:W-:-:S04]  /*2c10*/  SHF.L.U32 R76, R154, 0x1f, RZ ;  /* 0x0000001f9a4c7819 */ /* 0x000fc800000006ff */
[----:B------:R-:W1:Y:S02]  /*2c20*/  SYNCS.PHASECHK.TRANS64.TRYWAIT P4, [R70+URZ+0x19c90], R76 ;  /* 0x019c904c460075a7 */ /* 0x000e64000808017f */
[----:B-1----:R-:W-:Y:S05]  /*2c30*/  @!P4 BRA `(.L_x_11387) ;  /* 0x000001940044c947 */ /* 0x002fea0003800000 */
.L_x_11639:
[----:B------:R-:W-:Y:S05]  /*2c40*/  BSYNC B1 ;  /* 0x0000000000017941 */ /* 0x000fea0003800000 */
.L_x_11386:
[----:B------:R-:W-:-:S03]  /*2c50*/  UMOV UR4, 0xffffffff ;  /* 0xffffffff00047882 */ /* 0x000fc60000000000 */
[----:B------:R-:W-:Y:S05]  /*2c60*/  BRA.DIV UR4, `(.L_x_11388) ;  /* 0x00000196044c7947 */ /* 0x000fea000b800000 */
[----:B------:R2:W3:Y:S04]  /*2c70*/  SHFL.IDX PT, R43, R78, RZ, 0x1e1f ;  /* 0x001e1fff4e2b7589 */ /* 0x0004e800000e0000 */
[----:B------:R2:W4:Y:S02]  /*2c80*/  SHFL.IDX PT, R14, R79, RZ, 0x1e1f ;  /* 0x001e1fff4f0e7589 */ /* 0x00052400000e0000 */
.L_x_11643:
[----:B------:R-:W-:Y:S05]  /*2c90*/  @P3 BRA `(.L_x_11389) ;  /* 0x0000003c00343947 */ /* 0x000fea0003800000 */
[----:B------:R-:W-:Y:S01]  /*2ca0*/  ISETP.NE.AND P3, PT, R54, RZ, PT ;  /* 0x000000ff3600720c */ /* 0x000fe20003f65270 */
[----:B------:R-:W-:-:S12]  /*2cb0*/  BSSY B1, `(.L_x_11390) ;  /* 0x0000076000017945 */ /* 0x000fd80003800000 */
[----:B------:R-:W-:Y:S05]  /*2cc0*/  @!P3 BRA `(.L_x_11391) ;  /* 0x0000000400d0b947 */ /* 0x000fea0003800000 */
[----:B------:R1:W1:Y:S01]  /*2cd0*/  LDS.128 R4, [R69+0x13800] ;  /* 0x0138000045047984 */ /* 0x0002620000000c00 */
[----:B0---4-:R-:W-:Y:S01]  /*2ce0*/  IADD3 R10, P3, R16, R14, RZ ;  /* 0x0000000e100a7210 */ /* 0x011fe20007f7e0ff */
[----:B------:R-:W-:Y:S04]  /*2cf0*/  BSSY B2, `(.L_x_11392) ;  /* 0x0000070000027945 */ /* 0x000fe80003800000 */
[----:B---3--:R-:W-:Y:S01]  /*2d00*/  IMAD.X R11, R43, 0x1, R17, P3 ;  /* 0x000000012b0b7824 */ /* 0x008fe200018e0611 */
[----:B------:R-:W-:-:S13]  /*2d10*/  ISETP.GE.AND P3, PT, R152, R77, PT ;  /* 0x0000004d9800720c */ /* 0x000fda0003f66270 */
[----:B------:R-:W-:Y:S05]  /*2d20*/  @P3 BRA `(.L_x_11393) ;  /* 0x0000000400b03947 */ /* 0x000fea0003800000 */
[--C-:B--2---:R-:W-:Y:S02]  /*2d30*/  SHF.R.U32.HI R79, RZ, 0x10, R41.reuse ;  /* 0x00000010ff4f7819 */ /* 0x104fe40000011629 */
[--C-:B------:R-:W-:Y:S02]  /*2d40*/  SHF.R.U32.HI R78, RZ, 0x8, R41.reuse ;  /* 0x00000008ff4e7819 */ /* 0x100fe40000011629 */
[----:B------:R-:W-:Y:S02]  /*2d50*/  LOP3.LUT R12, R41, 0xff, RZ, 0xc0, !PT ;  /* 0x000000ff290c7812 */ /* 0x000fe400078ec0ff */
[----:B------:R-:W-:Y:S02]  /*2d60*/  SHF.R.U32.HI R41, RZ, 0x18, R41 ;  /* 0x00000018ff297819 */ /* 0x000fe40000011629 */
[----:B------:R-:W-:Y:S02]  /*2d70*/  SHF.R.U32.HI R15, RZ, 0x8, R39 ;  /* 0x00000008ff0f7819 */ /* 0x000fe40000011627 */
[----:B------:R-:W-:-:S02]  /*2d80*/  LOP3.LUT R13, R39, 0xff, RZ, 0xc0, !PT ;  /* 0x000000ff270d7812 */ /* 0x000fc400078ec0ff */
[--C-:B------:R-:W-:Y:S02]  /*2d90*/  SHF.R.U32.HI R38, RZ, 0x18, R39.reuse ;  /* 0x00000018ff267819 */ /* 0x100fe40000011627 */
[----:B------:R-:W-:Y:S02]  /*2da0*/  SHF.R.U32.HI R40, RZ, 0x10, R39 ;  /* 0x00000010ff287819 */ /* 0x000fe40000011627 */
[----:B------:R-:W-:Y:S01]  /*2db0*/  PRMT R39, R41, 0x654, R12 ;  /* 0x0000065429277816 */ /* 0x000fe2000000000c */
[----:B------:R-:W-:Y:S01]  /*2dc0*/  IMAD.SHL.U32 R12, R78, 0x100, RZ ;  /* 0x000001004e0c7824 */ /* 0x000fe200078e00ff */
[----:B------:R-:W-:Y:S01]  /*2dd0*/  PRMT R41, R38, 0x654, R13 ;  /* 0x0000065426297816 */ /* 0x000fe2000000000d */
[----:B------:R-:W-:Y:S02]  /*2de0*/  IMAD.SHL.U32 R38, R15, 0x100, RZ ;  /* 0x000001000f267824 */ /* 0x000fe400078e00ff */
[----:B-1----:R-:W-:Y:S01]  /*2df0*/  IMAD.MOV.U32 R13, RZ, RZ, R5 ;  /* 0x000000ffff0d7224 */ /* 0x002fe200078e0005 */
[----:B------:R-:W-:Y:S01]  /*2e00*/  LOP3.LUT R12, R39, 0xff00, R12, 0xf8, !PT ;  /* 0x0000ff00270c7812 */ /* 0x000fe200078ef80c */
[----:B------:R-:W-:Y:S01]  /*2e10*/  IMAD.U32 R5, R79, 0x10000, RZ ;  /* 0x000100004f057824 */ /* 0x000fe200078e00ff */
[----:B------:R-:W-:Y:S01]  /*2e20*/  LOP3.LUT R41, R41, 0xff00, R38, 0xf8, !PT ;  /* 0x0000ff0029297812 */ /* 0x000fe200078ef826 */
[----:B------:R-:W-:Y:S01]  /*2e30*/  IMAD.MOV.U32 R15, RZ, RZ, R4 ;  /* 0x000000ffff0f7224 */ /* 0x000fe200078e0004 */
[----:B------:R-:W-:Y:S01]  /*2e40*/  F2FP.F16.E4M3.UNPACK_B R4, R13 ;  /* 0x0000000dff04723e */ /* 0x000fe200020006ff */
[----:B------:R-:W-:Y:S01]  /*2e50*/  IMAD.U32 R38, R40, 0x10000, RZ ;  /* 0x0001000028267824 */ /* 0x000fe200078e00ff */
[----:B------:R-:W-:-:S02]  /*2e60*/  F2FP.F16.E4M3.UNPACK_B R39, R84.H1 ;  /* 0x00000054ff27723e */ /* 0x000fc400030006ff */
        /* <DEDUP_REMOVED lines=8> */
[----:B------:R-:W-:Y:S02]  /*2ef0*/  HADD2.F32 R78, -RZ, R39.H1_H1 ;  /* 0x30000027ff4e7230 */ /* 0x000fe40000004100 */
[----:B------:R-:W-:Y:S01]  /*2f00*/  FMUL.FTZ R87, R38, R85 ;  /* 0x0000005526577220 */ /* 0x000fe20000410000 */
[----:B------:R-:W-:Y:S01]  /*2f10*/  HADD2.F32 R79, -RZ, R41.H0_H0 ;  /* 0x20000029ff4f7230 */ /* 0x000fe20000004100 */
[----:B------:R-:W-:Y:S01]  /*2f20*/  F2FP.F16.E4M3.UNPACK_B R83, R83 ;  /* 0x00000053ff53723e */ /* 0x000fe200020006ff */
[----:B------:R-:W-:-:S02]  /*2f30*/  HADD2.F32 R39, -RZ, R13.H1_H1 ;  /* 0x3000000dff277230 */ /* 0x000fc40000004100 */
[----:B------:R-:W-:Y:S02]  /*2f40*/  HADD2.F32 R40, -RZ, R13.H0_H0 ;  /* 0x2000000dff287230 */ /* 0x000fe40000004100 */
[C---:B------:R-:W-:Y:S01]  /*2f50*/  FMUL.FTZ R13, R4.reuse, R85 ;  /* 0x00000055040d7220 */ /* 0x040fe20000410000 */
[----:B------:R-:W-:Y:S02]  /*2f60*/  HADD2.F32 R41, -RZ, R41.H1_H1 ;  /* 0x30000029ff297230 */ /* 0x000fe40000004100 */
[CC--:B------:R-:W-:Y:S01]  /*2f70*/  FMUL.FTZ R85, R39.reuse, R78.reuse ;  /* 0x0000004e27557220 */ /* 0x0c0fe20000410000 */
        /* <DEDUP_REMOVED lines=10> */
[----:B------:R-:W-:Y:S01]  /*3020*/  F2FP.SATFINITE.E4M3.F32.PACK_AB_MERGE_C R40, R39, R40, RZ ;  /* 0x000000282728723e */ /* 0x000fe200048070ff */
        /* <DEDUP_REMOVED lines=14> */
[----:B------:R-:W-:Y:S02]  /*3110*/  F2FP.F16.E4M3.UNPACK_B R83, R12.H1 ;  /* 0x0000000cff53723e */ /* 0x000fe400030006ff */
        /* <DEDUP_REMOVED lines=15> */
[----:B------:R-:W-:Y:S01]  /*3210*/  F2FP.F16.E4M3.UNPACK_B R85, R7 ;  /* 0x00000007ff55723e */ /* 0x000fe200020006ff */
[-C--:B------:R-:W-:Y:S01]  /*3220*/  FMUL.FTZ R92, R84, R90.reuse ;  /* 0x0000005a545c7220 */ /* 0x080fe20000410000 */
[----:B------:R-:W-:Y:S02]  /*3230*/  HADD2.F32 R87, -RZ, R5.H1_H1 ;  /* 0x30000005ff577230 */ /* 0x000fe40000004100 */
[----:B------:R-:W-:Y:S01]  /*3240*/  FMUL.FTZ R91, R79, R90 ;  /* 0x0000005a4f5b7220 */ /* 0x000fe20000410000 */
[----:B------:R-:W-:Y:S01]  /*3250*/  HADD2.F32 R90, -RZ, R83.H0_H0 ;  /* 0x20000053ff5a7230 */ /* 0x000fe20000004100 */
[----:B------:R-:W-:Y:S01]  /*3260*/  F2FP.F16.E4M3.UNPACK_B R6, R6 ;  /* 0x00000006ff06723e */ /* 0x000fe200020006ff */
[----:B------:R-:W-:-:S02]  /*3270*/  HADD2.F32 R83, -RZ, R85.H1_H1 ;  /* 0x30000055ff537230 */ /* 0x000fc40000004100 */
[----:B------:R-:W-:Y:S01]  /*3280*/  FFMA.FTZ R7, R86, R89, R93 ;  /* 0x0000005956077223 */ /* 0x000fe2000001005d */
[-C--:B------:R-:W-:Y:S01]  /*3290*/  FFMA.FTZ R79, R79, R87.reuse, -R92 ;  /* 0x000000574f4f7223 */ /* 0x080fe2000001085c */
[----:B------:R-:W-:Y:S02]  /*32a0*/  HADD2.F32 R85, -RZ, R85.H0_H0 ;  /* 0x20000055ff557230 */ /* 0x000fe40000004100 */
[----:B------:R-:W-:Y:S01]  /*32b0*/  FFMA.FTZ R84, R84, R87, R91 ;  /* 0x0000005754547223 */ /* 0x000fe2000001005b */
[----:B------:R-:W-:Y:S02]  /*32c0*/  HADD2.F32 R86, -RZ, R41.H0_H0 ;  /* 0x20000029ff567230 */ /* 0x000fe40000004100 */
[-C--:B------:R-:W-:Y:S01]  /*32d0*/  FMUL.FTZ R92, R83, R90.reuse ;  /* 0x0000005a535c7220 */ /* 0x080fe20000410000 */
[----:B------:R-:W-:Y:S02]  /*32e0*/  HADD2.F32 R78, -RZ, R78.H0_H0 ;  /* 0x2000004eff4e7230 */ /* 0x000fe40000004100 */
[----:B------:R-:W-:Y:S01]  /*32f0*/  FMUL.FTZ R90, R85, R90 ;  /* 0x0000005a555a7220 */ /* 0x000fe20000410000 */
[----:B------:R-:W-:-:S02]  /*3300*/  HADD2.F32 R41, -RZ, R6.H1_H1 ;  /* 0x30000006ff297230 */ /* 0x000fc40000004100 */
[-C--:B------:R-:W-:Y:S01]  /*3310*/  FFMA.FTZ R92, R85, R86.reuse, -R92 ;  /* 0x00000056555c7223 */ /* 0x080fe2000001085c */
[----:B------:R-:W-:Y:S02]  /*3320*/  HADD2.F32 R6, -RZ, R6.H0_H0 ;  /* 0x20000006ff067230 */ /* 0x000fe40000004100 */
[----:B------:R-:W-:Y:S01]  /*3330*/  FFMA.FTZ R83, R83, R86, R90 ;  /* 0x0000005653537223 */ /* 0x000fe2000001005a */
[----:B------:R-:W-:Y:S02]  /*3340*/  HADD2.F32 R5, -RZ, R5.H0_H0 ;  /* 0x20000005ff057230 */ /* 0x000fe40000004100 */
[-C--:B------:R-:W-:Y:S01]  /*3350*/  FMUL.FTZ R85, R41, R78.reuse ;  /* 0x0000004e29557220 */ /* 0x080fe20000410000 */
[----:B------:R-:W-:Y:S01]  /*3360*/  F2FP.SATFINITE.E4M3.F32.PACK_AB_MERGE_C R79, R84, R79, RZ ;  /* 0x0000004f544f723e */ /* 0x000fe200048070ff */
[C---:B------:R-:W-:Y:S01]  /*3370*/  FMUL.FTZ R78, R6.reuse, R78 ;  /* 0x0000004e064e7220 */ /* 0x040fe20000410000 */
[----:B------:R-:W-:Y:S01]  /*3380*/  F2FP.SATFINITE.E4M3.F32.PACK_AB_MERGE_C R7, R7, R12, RZ ;  /* 0x0000000c0707723e */ /* 0x000fe200048070ff */
[----:B------:R-:W-:-:S02]  /*3390*/  FFMA.FTZ R85, R6, R5, -R85 ;  /* 0x0000000506557223 */ /* 0x000fc40000010855 */
[----:B------:R-:W-:Y:S01]  /*33a0*/  FFMA.FTZ R78, R41, R5, R78 ;  /* 0x00000005294e7223 */ /* 0x000fe2000001004e */
[----:B------:R-:W-:Y:S02]  /*33b0*/  F2FP.SATFINITE.E4M3.F32.PACK_AB_MERGE_C R5, R13, R4, R40 ;  /* 0x000000040d05723e */ /* 0x000fe40004807028 */
[----:B------:R-:W-:Y:S02]  /*33c0*/  F2FP.SATFINITE.E4M3.F32.PACK_AB_MERGE_C R4, R38, R15, R39 ;  /* 0x0000000f2604723e */ /* 0x000fe40004807027 */
[----:B------:R-:W-:Y:S02]  /*33d0*/  F2FP.SATFINITE.E4M3.F32.PACK_AB_MERGE_C R6, R78, R85, R79 ;  /* 0x000000554e06723e */ /* 0x000fe4000480704f */
[----:B------:R-:W-:-:S07]  /*33e0*/  F2FP.SATFINITE.E4M3.F32.PACK_AB_MERGE_C R7, R83, R92, R7 ;  /* 0x0000005c5307723e */ /* 0x000fce0004807007 */
.L_x_11393:
[----:B------:R-:W-:Y:S05]  /*33f0*/  BSYNC B2 ;  /* 0x0000000000027941 */ /* 0x000fea0003800000 */
.L_x_11392:
[----:B-1----:R0:W-:Y:S02]  /*3400*/  ST.E.128 desc[UR42][R10.64], R4 ;  /* 0x000000040a007985 */ /* 0x0021e4000c101d2a */
.L_x_11391:
[----:B------:R-:W-:Y:S05]  /*3410*/  BSYNC B1 ;  /* 0x0000000000017941 */ /* 0x000fea0003800000 */
.L_x_11390:
[----:B------:R-:W-:Y:S01]  /*3420*/  ISETP.NE.AND P3, PT, R53, RZ, PT ;  /* 0x000000ff3500720c */ /* 0x000fe20003f65270 */
[----:B------:R-:W-:-:S12]  /*3430*/  BSSY B1, `(.L_x_11394) ;  /* 0x0000077000017945 */ /* 0x000fd80003800000 */
[----:B------:R-:W-:Y:S05]  /*3440*/  @!P3 BRA `(.L_x_11395) ;  /* 0x0000000400d4b947 */ /* 0x000fea0003800000 */
[----:B0-----:R-:W5:Y:S01]  /*3450*/  LDL R5, [R1+0xc] ;  /* 0x00000c0001057983 */ /* 0x001f620000100800 */
[----:B------:R-:W-:Y:S01]  /*3460*/  IMAD.SHL.U32 R4, R157, 0x10, RZ ;  /* 0x000000109d047824 */ /* 0x000fe200078e00ff */
[----:B------:R-:W-:Y:S04]  /*3470*/  BSSY B2, `(.L_x_11396) ;  /* 0x0000071000027945 */ /* 0x000fe80003800000 */
[----:B----4-:R-:W-:-:S04]  /*3480*/  IADD3 R10, P3, R14, R4, RZ ;  /* 0x000000040e0a7210 */ /* 0x010fc80007f7e0ff */
[----:B---3--:R-:W-:Y:S02]  /*3490*/  LEA.HI.X.SX32 R11, R4, R43, 0x1, P3 ;  /* 0x0000002b040b7211 */ /* 0x008fe400018f0eff */
[----:B-----5:R-:W-:Y:S02]  /*34a0*/  ISETP.GE.AND P3, PT, R5, R77, PT ;  /* 0x0000004d0500720c */ /* 0x020fe40003f66270 */
[----:B------:R0:W3:Y:S11]  /*34b0*/  LDS.128 R4, [R69+0x14800] ;  /* 0x0148000045047984 */ /* 0x0000f60000000c00 */
[----:B0-----:R-:W-:Y:S05]  /*34c0*/  @P3 BRA `(.L_x_11397) ;  /* 0x0000000400ac3947 */ /* 0x001fea0003800000 */
        /* <DEDUP_REMOVED lines=9> */
[----:B------:R-:W-:Y:S02]  /*3560*/  PRMT R12, R39, 0x654, R12 ;  /* 0x00000654270c7816 */ /* 0x000fe4000000000c */
[----:B------:R-:W-:Y:S01]  /*3570*/  SHF.R.U32.HI R37, RZ, 0x10, R35 ;  /* 0x00000010ff257819 */ /* 0x000fe20000011623 */
[----:B------:R-:W-:Y:S01]  /*3580*/  IMAD.SHL.U32 R35, R15, 0x100, RZ ;  /* 0x000001000f237824 */ /* 0x000fe200078e00ff */
[----:B------:R-:W-:Y:S01]  /*3590*/  LOP3.LUT R12, R12, 0xff00, R13, 0xf8, !PT ;  /* 0x0000ff000c0c7812 */ /* 0x000fe200078ef80d */
[----:B------:R-:W-:Y:S01]  /*35a0*/  IMAD.U32 R13, R36, 0x10000, RZ ;  /* 0x00010000240d7824 */ /* 0x000fe200078e00ff */
[----:B---3--:R-:W-:Y:S01]  /*35b0*/  MOV R15, R4 ;  /* 0x00000004000f7202 */ /* 0x008fe20000000f00 */
[----:B------:R-:W-:Y:S01]  /*35c0*/  IMAD.U32 R37, R37, 0x10000, RZ ;  /* 0x0001000025257824 */ /* 0x000fe200078e00ff */
[----:B------:R-:W-:-:S02]  /*35d0*/  LOP3.LUT R34, R34, 0xff00, R35, 0xf8, !PT ;  /* 0x0000ff0022227812 */ /* 0x000fc400078ef823 */
[----:B------:R-:W-:Y:S02]  /*35e0*/  F2FP.F16.E4M3.UNPACK_B R4, R5 ;  /* 0x00000005ff04723e */ /* 0x000fe400020006ff */
        /* <DEDUP_REMOVED lines=10> */
[-C--:B--2---:R-:W-:Y:S01]  /*3690*/  FMUL.FTZ R79, R34, R41.reuse ;  /* 0x00000029224f7220 */ /* 0x084fe20000410000 */
        /* <DEDUP_REMOVED lines=34> */
[----:B------:R-:W-:Y:S01]  /*38c0*/  F2FP.SATFINITE.E4M3.F32.PACK_AB_MERGE_C R36, R41, R36, RZ ;  /* 0x000000242924723e */ /* 0x000fe200048070ff */
[----:B------:R-:W-:Y:S01]  /*38d0*/  HADD2.F32 R41, -RZ, R37.H0_H0 ;  /* 0x20000025ff297230 */ /* 0x000fe20000004100 */
[----:B------:R-:W-:Y:S01]  /*38e0*/  F2FP.F16.E4M3.UNPACK_B R39, R6.H1 ;  /* 0x00000006ff27723e */ /* 0x000fe200030006ff */
[--C-:B------:R-:W-:Y:S01]  /*38f0*/  HADD2.F32 R79, -RZ, R82.reuse.H1_H1 ;  /* 0x30000052ff4f7230 */ /* 0x100fe20000004100 */
[-C--:B------:R-:W-:Y:S01]  /*3900*/  F2FP.F16.E4M3.UNPACK_B R37, R12.reuse.H1 ;  /* 0x0000000cff25723e */ /* 0x080fe200030006ff */
[----:B------:R-:W-:Y:S01]  /*3910*/  HADD2.F32 R82, -RZ, R82.H0_H0 ;  /* 0x20000052ff527230 */ /* 0x000fe20000004100 */
[----:B------:R-:W-:Y:S01]  /*3920*/  F2FP.F16.E4M3.UNPACK_B R38, R13 ;  /* 0x0000000dff26723e */ /* 0x000fe200020006ff */
[----:B------:R-:W-:Y:S01]  /*3930*/  HADD2.F32 R40, -RZ, R39.H1_H1 ;  /* 0x30000027ff287230 */ /* 0x000fe20000004100 */
        /* <DEDUP_REMOVED lines=35> */
[----:B------:R-:W-:-:S07]  /*3b70*/  F2FP.SATFINITE.E4M3.F32.PACK_AB_MERGE_C R7, R82, R81, R7 ;  /* 0x000000515207723e */ /* 0x000fce0004807007 */
.L_x_11397:
[----:B------:R-:W-:Y:S05]  /*3b80*/  BSYNC B2 ;  /* 0x0000000000027941 */ /* 0x000fea0003800000 */
.L_x_11396:
[----:B---3--:R0:W-:Y:S02]  /*3b90*/  ST.E.128 desc[UR42][R10.64], R4 ;  /* 0x000000040a007985 */ /* 0x0081e4000c101d2a */
.L_x_11395:
[----:B------:R-:W-:Y:S05]  /*3ba0*/  BSYNC B1 ;  /* 0x0000000000017941 */ /* 0x000fea0003800000 */
.L_x_11394:
[----:B0-----:R-:W5:Y:S02]  /*3bb0*/  LDL R4, [R1+0x24] ;  /* 0x0000240001047983 */ /* 0x001f640000100800 */
[----:B-----5:R-:W-:-:S13]  /*3bc0*/  LOP3.LUT P3, RZ, R4, 0x2, RZ, 0xc0, !PT ;  /* 0x0000000204ff7812 */ /* 0x020fda000786c0ff */
[----:B------:R-:W-:Y:S05]  /*3bd0*/  @P3 BRA `(.L_x_11389) ;  /* 0x0000002c00643947 */ /* 0x000fea0003800000 */
[----:B------:R-:W3:Y:S04]  /*3be0*/  LDL R13, [R1+0x8] ;  /* 0x00000800010d7983 */ /* 0x000ee80000100800 */
[----:B------:R-:W5:Y:S01]  /*3bf0*/  LDL R12, [R1+0x18] ;  /* 0x00001800010c7983 */ /* 0x000f620000100800 */
[----:B----4-:R-:W-:Y:S01]  /*3c00*/  IADD3 R10, P3, R23, R14, RZ ;  /* 0x0000000e170a7210 */ /* 0x010fe20007f7e0ff */
[----:B------:R-:W-:Y:S02]  /*3c10*/  BSSY B1, `(.L_x_11398) ;  /* 0x000006f000017945 */ /* 0x000fe40003800000 */
[----:B------:R0:W4:Y:S02]  /*3c20*/  LDS.128 R4, [R69+0x15800] ;  /* 0x0158000045047984 */ /* 0x0001240000000c00 */
[----:B---3--:R-:W-:Y:S01]  /*3c30*/  IMAD.X R11, R43, 0x1, R13, P3 ;  /* 0x000000012b0b7824 */ /* 0x008fe200018e060d */
[----:B-----5:R-:W-:-:S13]  /*3c40*/  ISETP.GE.AND P3, PT, R12, R77, PT ;  /* 0x0000004d0c00720c */ /* 0x020fda0003f66270 */
[----:B0---4-:R-:W-:Y:S05]  /*3c50*/  @P3 BRA `(.L_x_11399) ;  /* 0x0000000400a83947 */ /* 0x011fea0003800000 */
[--C-:B------:R-:W-:Y:S02]  /*3c60*/  SHF.R.U32.HI R12, RZ, 0x8, R9.reuse ;  /* 0x00000008ff0c7819 */ /* 0x100fe40000011609 */
[----:B------:R-:W-:Y:S02]  /*3c70*/  LOP3.LUT R8, R9, 0xff, RZ, 0xc0, !PT ;  /* 0x000000ff09087812 */ /* 0x000fe400078ec0ff */
[----:B------:R-:W-:Y:S02]  /*3c80*/  SHF.R.U32.HI R13, RZ, 0x18, R9 ;  /* 0x00000018ff0d7819 */ /* 0x000fe40000011609 */
[----:B------:R-:W-:Y:S02]  /*3c90*/  SHF.R.U32.HI R14, RZ, 0x8, R33 ;  /* 0x00000008ff0e7819 */ /* 0x000fe40000011621 */
[----:B------:R-:W-:Y:S01]  /*3ca0*/  PRMT R13, R13, 0x654, R8 ;  /* 0x000006540d0d7816 */ /* 0x000fe20000000008 */
[----:B------:R-:W-:Y:S01]  /*3cb0*/  IMAD.SHL.U32 R8, R12, 0x100, RZ ;  /* 0x000001000c087824 */ /* 0x000fe200078e00ff */
[----:B------:R-:W-:Y:S01]  /*3cc0*/  SHF.R.U32.HI R35, RZ, 0x10, R9 ;  /* 0x00000010ff237819 */ /* 0x000fe20000011609 */
[----:B------:R-:W-:Y:S01]  /*3cd0*/  IMAD.SHL.U32 R14, R14, 0x100, RZ ;  /* 0x000001000e0e7824 */ /* 0x000fe200078e00ff */
[----:B------:R-:W-:Y:S01]  /*3ce0*/  SHF.R.U32.HI R34, RZ, 0x10, R33 ;  /* 0x00000010ff227819 */ /* 0x000fe20000011621 */
[----:B------:R-:W-:Y:S01]  /*3cf0*/  IMAD.MOV.U32 R9, RZ, RZ, R5 ;  /* 0x000000ffff097224 */ /* 0x000fe200078e0005 */
[----:B------:R-:W-:Y:S01]  /*3d00*/  LOP3.LUT R15, R33, 0xff0000ff, RZ, 0xc0, !PT ;  /* 0xff0000ff210f7812 */ /* 0x000fe200078ec0ff */
[----:B------:R-:W-:Y:S01]  /*3d10*/  IMAD.U32 R5, R35, 0x10000, RZ ;  /* 0x0001000023057824 */ /* 0x000fe200078e00ff */
[----:B------:R-:W-:Y:S01]  /*3d20*/  LOP3.LUT R8, R13, 0xff00, R8, 0xf8, !PT ;  /* 0x0000ff000d087812 */ /* 0x000fe200078ef808 */
[----:B------:R-:W-:Y:S01]  /*3d30*/  IMAD.MOV.U32 R12, RZ, RZ, R4 ;  /* 0x000000ffff0c7224 */ /* 0x000fe200078e0004 */
        /* <DEDUP_REMOVED lines=58> */
[----:B------:R-:W-:Y:S01]  /*40e0*/  FMUL.FTZ R5, R33, R40 ;  /* 0x0000002821057220 */ /* 0x000fe20000410000 */
[----:B------:R-:W-:Y:S01]  /*40f0*/  HADD2.F32 R41, -RZ, R38.H1_H1 ;  /* 0x30000026ff297230 */ /* 0x000fe20000004100 */
[----:B------:R-:W-:Y:S01]  /*4100*/  F2FP.F16.E4M3.UNPACK_B R7, R7 ;  /* 0x00000007ff07723e */ /* 0x000fe200020006ff */
[----:B------:R-:W-:Y:S02]  /*4110*/  HADD2.F32 R32, -RZ, R32.H0_H0 ;  /* 0x20000020ff207230 */ /* 0x000fe40000004100 */
[----:B------:R-:W-:Y:S01]  /*4120*/  FFMA.FTZ R42, R34, R37, -R5 ;  /* 0x00000025222a7223 */ /* 0x000fe20000010805 */
[----:B------:R-:W-:-:S02]  /*4130*/  HADD2.F32 R5, -RZ, R35.H1_H1 ;  /* 0x30000023ff057230 */ /* 0x000fc40000004100 */
[-C--:B------:R-:W-:Y:S01]  /*4140*/  FMUL.FTZ R43, R8, R41.reuse ;  /* 0x00000029082b7220 */ /* 0x080fe20000410000 */
[----:B------:R-:W-:Y:S01]  /*4150*/  F2FP.F16.E4M3.UNPACK_B R6, R6 ;  /* 0x00000006ff06723e */ /* 0x000fe200020006ff */
[----:B------:R-:W-:Y:S01]  /*4160*/  FMUL.FTZ R41, R32, R41 ;  /* 0x0000002920297220 */ /* 0x000fe20000410000 */
[----:B------:R-:W-:Y:S01]  /*4170*/  FMUL.FTZ R40, R34, R40 ;  /* 0x0000002822287220 */ /* 0x000fe20000410000 */
[-C--:B------:R-:W-:Y:S01]  /*4180*/  FFMA.FTZ R43, R32, R5.reuse, -R43 ;  /* 0x00000005202b7223 */ /* 0x080fe2000001082b */
[----:B------:R-:W-:Y:S02]  /*4190*/  HADD2.F32 R38, -RZ, R38.H0_H0 ;  /* 0x20000026ff267230 */ /* 0x000fe40000004100 */
[----:B------:R-:W-:Y:S01]  /*41a0*/  FFMA.FTZ R34, R8, R5, R41 ;  /* 0x0000000508227223 */ /* 0x000fe20000010029 */
[----:B------:R-:W-:Y:S02]  /*41b0*/  HADD2.F32 R8, -RZ, R7.H0_H0 ;  /* 0x20000007ff087230 */ /* 0x000fe40000004100 */
[----:B------:R-:W-:Y:S01]  /*41c0*/  FFMA.FTZ R77, R33, R37, R40 ;  /* 0x00000025214d7223 */ /* 0x000fe20000010028 */
[----:B------:R-:W-:-:S02]  /*41d0*/  HADD2.F32 R5, -RZ, R6.H0_H0 ;  /* 0x20000006ff057230 */ /* 0x000fc40000004100 */
[----:B------:R-:W-:Y:S02]  /*41e0*/  HADD2.F32 R7, -RZ, R7.H1_H1 ;  /* 0x30000007ff077230 */ /* 0x000fe40000004100 */
[-C--:B------:R-:W-:Y:S01]  /*41f0*/  FMUL.FTZ R40, R8, R39.reuse ;  /* 0x0000002708287220 */ /* 0x080fe20000410000 */
[----:B------:R-:W-:Y:S02]  /*4200*/  HADD2.F32 R6, -RZ, R6.H1_H1 ;  /* 0x30000006ff067230 */ /* 0x000fe40000004100 */
[-C--:B------:R-:W-:Y:S01]  /*4210*/  FMUL.FTZ R33, R5, R38.reuse ;  /* 0x0000002605217220 */ /* 0x080fe20000410000 */
[----:B------:R-:W-:Y:S02]  /*4220*/  HADD2.F32 R36, -RZ, R36.H0_H0 ;  /* 0x20000024ff247230 */ /* 0x000fe40000004100 */
        /* <DEDUP_REMOVED lines=13> */
.L_x_11399:
[----:B------:R-:W-:Y:S05]  /*4300*/  BSYNC B1 ;  /* 0x0000000000017941 */ /* 0x000fea0003800000 */
.L_x_11398:
[----:B------:R0:W-:Y:S01]  /*4310*/  ST.E.128 desc[UR42][R10.64], R4 ;  /* 0x000000040a007985 */ /* 0x0001e2000c101d2a */
[----:B------:R-:W-:Y:S05]  /*4320*/  BRA `(.L_x_11389) ;  /* 0x0000002400907947 */ /* 0x000fea0003800000 */
.L_x_11382:
        /* <DEDUP_REMOVED lines=10> */
[----:B------:R-:W-:Y:S06]  /*43d0*/  @P3 BRA `(.L_x_11401) ;  /* 0x0000000000403947 */ /* 0x000fec0003800000 */
[----:B------:R-:W-:Y:S02]  /*43e0*/  ULDC.64 UR4, c[0x0][0x3e8] ;  /* 0x0000fa0000047ab9 */ /* 0x000fe40000000a00 */
[----:B------:R-:W-:-:S04]  /*43f0*/  IADD3 R12, P2, P4, R44, UR4, R12 ;  /* 0x000000042c0c7c10 */ /* 0x000fc8000fc5e00c */
[----:B------:R-:W-:Y:S01]  /*4400*/  IADD3.X R13, R51, UR5, R14, P2, P4 ;  /* 0x00000005330d7c10 */ /* 0x000fe200097e840e */
[----:B------:R-:W-:Y:S02]  /*4410*/  ULDC.64 UR4, c[0x0][0x400] ;  /* 0x0001000000047ab9 */ /* 0x000fe40000000a00 */
        /* <DEDUP_REMOVED lines=9> */
[----:B------:R-:W-:-:S13]  /*44b0*/  ISETP.GE.AND P2, PT, R67, R77, PT ;  /* 0x0000004d4300720c */ /* 0x000fda0003f46270 */
[----:B------:R0:W5:Y:S04]  /*44c0*/  @!P2 LDG.E.128 R4, desc[UR42][R12.64+0x20] ;  /* 0x0000202a0c04a981 */ /* 0x000168000c1e1d00 */
[----:B------:R0:W5:Y:S02]  /*44d0*/  @!P2 LDG.E.128 R36, desc[UR42][R10.64+0x20] ;  /* 0x0000202a0a24a981 */ /* 0x000164000c1e1d00 */
.L_x_11401:
[----:B------:R-:W-:Y:S05]  /*44e0*/  BSYNC B1 ;  /* 0x0000000000017941 */ /* 0x000fea0003800000 */
.L_x_11400:
        /* <DEDUP_REMOVED lines=9> */
[----:B------:R-:W-:-:S06]  /*4580*/  IMAD.MOV.U32 R89, RZ, RZ, R40 ;  /* 0x000000ffff597224 */ /* 0x000fcc00078e0028 */
[----:B------:R-:W-:Y:S05]  /*4590*/  @!P2 BRA `(.L_x_11402) ;  /* 0x000000000004a947 */ /* 0x000fea0003800000 */
[----:B------:R-:W-:Y:S01]  /*45a0*/  BPT.TRAP 0x1 ;  /* 0x000000040000795c */ /* 0x000fe20000300000 */
.L_x_11402:
[----:B------:R-:W-:Y:S01]  /*45b0*/  IMAD R70, R19, 0x8, R18 ;  /* 0x0000000813467824 */ /* 0x000fe200078e0212 */
[----:B------:R-:W-:Y:S01]  /*45c0*/  SHF.L.U32 R76, R154, 0x1f, RZ ;  /* 0x0000001f9a4c7819 */ /* 0x000fe200000006ff */
[----:B------:R-:W-:Y:S03]  /*45d0*/  BSSY B1, `(.L_x_11403) ;  /* 0x0000003000017945 */ /* 0x000fe60003800000 */
[----:B------:R-:W1:Y:S02]  /*45e0*/  SYNCS.PHASECHK.TRANS64.TRYWAIT P4, [R70+URZ+0x19c90], R76 ;  /* 0x019c904c460075a7 */ /* 0x000e64000808017f */
[----:B-1----:R-:W-:Y:S05]  /*45f0*/  @!P4 BRA `(.L_x_11404) ;  /* 0x0000017c0030c947 */ /* 0x002fea0003800000 */
.L_x_11644:
[----:B------:R-:W-:Y:S05]  /*4600*/  BSYNC B1 ;  /* 0x0000000000017941 */ /* 0x000fea0003800000 */
.L_x_11403:
[----:B------:R-:W-:-:S03]  /*4610*/  UMOV UR4, 0xffffffff ;  /* 0xffffffff00047882 */ /* 0x000fc60000000000 */
[----:B------:R-:W-:Y:S05]  /*4620*/  BRA.DIV UR4, `(.L_x_11405) ;  /* 0x0000017e04387947 */ /* 0x000fea000b800000 */
[----:B------:R-:W2:Y:S04]  /*4630*/  SHFL.IDX PT, R78, R78, RZ, 0x1e1f ;  /* 0x001e1fff4e4e7589 */ /* 0x000ea800000e0000 */
[----:B------:R-:W3:Y:S02]  /*4640*/  SHFL.IDX PT, R79, R79, RZ, 0x1e1f ;  /* 0x001e1fff4f4f7589 */ /* 0x000ee400000e0000 */
.L_x_11648:
[----:B------:R-:W-:Y:S05]  /*4650*/  @P3 BRA `(.L_x_11389) ;  /* 0x0000002000c43947 */ /* 0x000fea0003800000 */
[----:B------:R-:W4:Y:S01]  /*4660*/  LDC R84, c[0x0][0x2f4] ;  /* 0x0000bd00ff547b82 */ /* 0x000f220000000800 */
[----:B------:R-:W-:Y:S01]  /*4670*/  ISETP.NE.AND P3, PT, R54, RZ, PT ;  /* 0x000000ff3600720c */ /* 0x000fe20003f65270 */
[----:B------:R-:W-:Y:S01]  /*4680*/  BSSY B1, `(.L_x_11406) ;  /* 0x00000fb000017945 */ /* 0x000fe20003800000 */
[----:B----4-:R-:W-:-:S11]  /*4690*/  IMAD.IADD R90, R84, 0x1, -R55 ;  /* 0x00000001545a7824 */ /* 0x010fd600078e0a37 */
[----:B------:R-:W-:Y:S05]  /*46a0*/  @!P3 BRA `(.L_x_11407) ;  /* 0x0000000c00e0b947 */ /* 0x000fea0003800000 */
[----:B0-----:R-:W4:Y:S04]  /*46b0*/  LDL R12, [R1+0x4] ;  /* 0x00000400010c7983 */ /* 0x001f280000100800 */
[----:B------:R-:W5:Y:S04]  /*46c0*/  LDL R11, [R1+0xa0] ;  /* 0x0000a000010b7983 */ /* 0x000f680000100800 */
[----:B------:R-:W2:Y:S01]  /*46d0*/  LDL R10, [R1+0x1c] ;  /* 0x00001c00010a7983 */ /* 0x000ea20000100800 */
[----:B------:R-:W-:Y:S01]  /*46e0*/  SEL R8, R55, R90, !P0 ;  /* 0x0000005a37087207 */ /* 0x000fe20004000000 */
[----:B------:R-:W-:Y:S01]  /*46f0*/  BSSY B2, `(.L_x_11408) ;  /* 0x00000ec000027945 */ /* 0x000fe20003800000 */
[----:B------:R-:W-:-:S02]  /*4700*/  ISETP.GE.AND P3, PT, R16, R77, PT ;  /* 0x0000004d1000720c */ /* 0x000fc40003f66270 */
[----:B------:R-:W-:-:S04]  /*4710*/  SHF.R.S32.HI R9, RZ, 0x1f, R8 ;  /* 0x0000001fff097819 */ /* 0x000fc80000011408 */
[----:B------:R-:W-:-:S04]  /*4720*/  LEA.HI R9, R9, R8, RZ, 0x5 ;  /* 0x0000000809097211 */ /* 0x000fc800078f28ff */
[----:B------:R-:W-:-:S04]  /*4730*/  SHF.R.S32.HI R8, RZ, 0x5, R9 ;  /* 0x00000005ff087819 */ /* 0x000fc80000011409 */
[----:B------:R-:W-:-:S04]  /*4740*/  LEA.HI.SX32 R8, R65, R8, 0x1c ;  /* 0x0000000841087211 */ /* 0x000fc800078fe2ff */
[C---:B------:R-:W-:Y:S01]  /*4750*/  LEA.HI R9, R8.reuse, R8, RZ, 0x1 ;  /* 0x0000000808097211 */ /* 0x040fe200078f08ff */
[----:B------:R-:W-:-:S04]  /*4760*/  IMAD.SHL.U32 R91, R8, 0x10, RZ ;  /* 0x00000010085b7824 */ /* 0x000fc800078e00ff */
[----:B------:R-:W-:-:S05]  /*4770*/  IMAD.SHL.U32 R9, R9, 0x800, RZ ;  /* 0x0000080009097824 */ /* 0x000fca00078e00ff */
[----:B------:R-:W-:Y:S02]  /*4780*/  LOP3.LUT R9, R9, 0xfffff000, RZ, 0xc0, !PT ;  /* 0xfffff00009097812 */ /* 0x000fe400078ec0ff */
[----:B----4-:R-:W-:-:S04]  /*4790*/  LOP3.LUT R8, R12, 0x10, R91, 0xf8, !PT ;  /* 0x000000100c087812 */ /* 0x010fc800078ef85b */
[----:B-----5:R-:W-:-:S04]  /*47a0*/  LOP3.LUT R8, R8, R11, RZ, 0x3c, !PT ;  /* 0x0000000b08087212 */ /* 0x020fc800078e3cff */
[----:B--2---:R-:W-:Y:S01]  /*47b0*/  IADD3 R8, R8, R9, R10 ;  /* 0x0000000908087210 */ /* 0x004fe20007ffe00a */
[----:B------:R-:W-:-:S04]  /*47c0*/  IMAD R9, R19, 0x3000, R63 ;  /* 0x0000300013097824 */ /* 0x000fc800078e023f */
[----:B------:R-:W-:Y:S01]  /*47d0*/  IMAD R11, R19, 0x3000, R8 ;  /* 0x00003000130b7824 */ /* 0x000fe200078e0208 */
[----:B------:R-:W-:-:S03]  /*47e0*/  IADD3 R9, R18, R9, RZ ;  /* 0x0000000912097210 */ /* 0x000fc60007ffe0ff */
[----:B------:R-:W-:-:S03]  /*47f0*/  IMAD.IADD R12, R18, 0x1, R11 ;  /* 0x00000001120c7824 */ /* 0x000fc600078e020b */
[----:B------:R-:W0:Y:S04]  /*4800*/  LDS.128 R8, [R9+0x13800] ;  /* 0x0138000009087984 */ /* 0x000e280000000c00 */
[----:B------:R-:W2:Y:S01]  /*4810*/  LDS.128 R12, [R12+0x13800] ;  /* 0x013800000c0c7984 */ /* 0x000ea20000000c00 */
[----:B------:R-:W-:Y:S05]  /*4820*/  @P3 BRA `(.L_x_11409) ;  /* 0x0000000c00603947 */ /* 0x000fea0003800000 */
[--C-:B------:R-:W-:Y:S02]  /*4830*/  SHF.R.U32.HI R34, RZ, 0x10, R33.reuse ;  /* 0x00000010ff227819 */ /* 0x100fe40000011621 */
[--C-:B------:R-:W-:Y:S02]  /*4840*/  SHF.R.U32.HI R42, RZ, 0x8, R33.reuse ;  /* 0x00000008ff2a7819 */ /* 0x100fe40000011621 */
[----:B------:R-:W-:Y:S01]  /*4850*/  LOP3.LUT R40, R33, 0xff, RZ, 0xc0, !PT ;  /* 0x000000ff21287812 */ /* 0x000fe200078ec0ff */
[----:B------:R-:W-:Y:S01]  /*4860*/  IMAD.U32 R34, R34, 0x10000, RZ ;  /* 0x0001000022227824 */ /* 0x000fe200078e00ff */
[----:B------:R-:W-:Y:S01]  /*4870*/  SHF.R.U32.HI R33, RZ, 0x18, R33 ;  /* 0x00000018ff217819 */ /* 0x000fe20000011621 */
[----:B------:R-:W-:Y:S01]  /*4880*/  IMAD.SHL.U32 R42, R42, 0x100, RZ ;  /* 0x000001002a2a7824 */ /* 0x000fe200078e00ff */
[--C-:B------:R-:W-:Y:S02]  /*4890*/  SHF.R.U32.HI R32, RZ, 0x10, R35.reuse ;  /* 0x00000010ff207819 */ /* 0x100fe40000011623 */
[----:B------:R-:W-:-:S02]  /*48a0*/  SHF.R.U32.HI R92, RZ, 0x8, R35 ;  /* 0x00000008ff5c7819 */ /* 0x000fc40000011623 */
[----:B------:R-:W-:Y:S01]  /*48b0*/  LOP3.LUT R93, R35, 0xff, RZ, 0xc0, !PT ;  /* 0x000000ff235d7812 */ /* 0x000fe200078ec0ff */
[----:B------:R-:W-:Y:S01]  /*48c0*/  IMAD.U32 R32, R32, 0x10000, RZ ;  /* 0x0001000020207824 */ /* 0x000fe200078e00ff */
[----:B------:R-:W-:Y:S01]  /*48d0*/  SHF.R.U32.HI R96, RZ, 0x18, R35 ;  /* 0x00000018ff607819 */ /* 0x000fe20000011623 */
[----:B------:R-:W-:Y:S01]  /*48e0*/  IMAD.SHL.U32 R92, R92, 0x100, RZ ;  /* 0x000001005c5c7824 */ /* 0x000fe200078e00ff */
[----:B------:R-:W-:Y:S02]  /*48f0*/  SHF.R.U32.HI R94, RZ, 0x8, R41 ;  /* 0x00000008ff5e7819 */ /* 0x000fe40000011629 */
[----:B------:R-:W-:Y:S02]  /*4900*/  LOP3.LUT R97, R43, 0xff, RZ, 0xc0, !PT ;  /* 0x000000ff2b617812 */ /* 0x000fe400078ec0ff */
[----:B------:R-:W-:Y:S02]  /*4910*/  SHF.R.U32.HI R100, RZ, 0x18, R43 ;  /* 0x00000018ff647819 */ /* 0x000fe4000001162b */
[----:B------:R-:W-:-:S02]  /*4920*/  SHF.R.U32.HI R35, RZ, 0x10, R41 ;  /* 0x00000010ff237819 */ /* 0x000fc40000011629 */
[----:B------:R-:W-:Y:S02]  /*4930*/  LOP3.LUT R95, R41, 0xff, RZ, 0xc0, !PT ;  /* 0x000000ff295f7812 */ /* 0x000fe400078ec0ff */
[----:B------:R-:W-:Y:S01]  /*4940*/  SHF.R.U32.HI R98, RZ, 0x18, R41 ;  /* 0x00000018ff627819 */ /* 0x000fe20000011629 */
        /* <DEDUP_REMOVED lines=8> */
[----:B------:R-:W-:-:S02]  /*49d0*/  LOP3.LUT R41, R41, 0xff00, R42, 0xf8, !PT ;  /* 0x0000ff0029297812 */ /* 0x000fc400078ef82a */
[----:B------:R-:W-:Y:S02]  /*49e0*/  LOP3.LUT R98, R98, 0xff00, R97, 0xf8, !PT ;  /* 0x0000ff0062627812 */ /* 0x000fe400078ef861 */
[----:B------:R-:W-:Y:S02]  /*49f0*/  PRMT R93, R96, 0x654, R93 ;  /* 0x00000654605d7816 */ /* 0x000fe4000000005d */
[----:B------:R-:W-:Y:S02]  /*4a00*/  LOP3.LUT R42, R41, 0xff0000, R34, 0xf8, !PT ;  /* 0x00ff0000292a7812 */ /* 0x000fe400078ef822 */
[----:B------:R-:W-:Y:S02]  /*4a10*/  LOP3.LUT R41, R98, 0xff0000, R35, 0xf8, !PT ;  /* 0x00ff000062297812 */ /* 0x000fe400078ef823 */
[----:B------:R-:W-:Y:S02]  /*4a20*/  LOP3.LUT R95, R93, 0xff00, R92, 0xf8, !PT ;  /* 0x0000ff005d5f7812 */ /* 0x000fe400078ef85c */
[----:B--2---:R-:W-:-:S02]  /*4a30*/  F2FP.F16.E4M3.UNPACK_B R92, R13 ;  /* 0x0000000dff5c723e */ /* 0x004fc400020006ff */
[----:B------:R-:W-:Y:S02]  /*4a40*/  F2FP.F16.E4M3.UNPACK_B R94, R41 ;  /* 0x00000029ff5e723e */ /* 0x000fe400020006ff */
[----:B0-----:R-:W-:Y:S01]  /*4a50*/  F2FP.F16.E4M3.UNPACK_B R34, R9 ;  /* 0x00000009ff22723e */ /* 0x001fe200020006ff */
[----:B------:R-:W-:Y:S01]  /*4a60*/  HADD2.F32 R35, -RZ, R92.H0_H0 ;  /* 0x2000005cff237230 */ /* 0x000fe20000004100 */
[-C--:B------:R-:W-:Y:S01]  /*4a70*/  F2FP.F16.E4M3.UNPACK_B R96, R42.reuse ;  /* 0x0000002aff60723e */ /* 0x080fe200020006ff */
[----:B------:R-:W-:Y:S01]  /*4a80*/  HADD2.F32 R98, -RZ, R94.H0_H0 ;  /* 0x2000005eff627230 */ /* 0x000fe20000004100 */
[----:B------:R-:W-:Y:S01]  /*4a90*/  F2FP.F16.E4M3.UNPACK_B R13, R13.H1 ;  /* 0x0000000dff0d723e */ /* 0x000fe200030006ff */
        /* <DEDUP_REMOVED lines=11> */
[----:B------:R-:W-:Y:S01]  /*4b50*/  LOP3.LUT R40, R43, 0xff00, R40, 0xf8, !PT ;  /* 0x0000ff002b287812 */ /* 0x000fe200078ef828 */
[----:B------:R-:W-:Y:S02]  /*4b60*/  IMAD.MOV.U32 R43, RZ, RZ, R11 ;  /* 0x000000ffff2b7224 */ /* 0x000fe400078e000b */
[-C--:B------:R-:W-:Y:S01]  /*4b70*/  FMUL.FTZ R34, R99, R94.reuse ;  /* 0x0000005e63227220 */ /* 0x080fe20000410000 */
[----:B------:R-:W-:Y:S01]  /*4b80*/  LOP3.LUT R32, R95, 0xff0000, R32, 0xf8, !PT ;  /* 0x00ff00005f207812 */ /* 0x000fe200078ef820 */
[C---:B------:R-:W-:Y:S01]  /*4b90*/  FMUL.FTZ R92, R97.reuse, R94 ;  /* 0x0000005e615c7220 */ /* 0x040fe20000410000 */
[----:B------:R-:W-:Y:S01]  /*4ba0*/  F2FP.F16.E4M3.UNPACK_B R94, R41.H1 ;  /* 0x00000029ff5e723e */ /* 0x000fe200030006ff */
[----:B------:R-:W-:Y:S01]  /*4bb0*/  FFMA.FTZ R34, R97, R96, R34 ;  /* 0x0000006061227223 */ /* 0x000fe20000010022 */
[----:B------:R-:W-:-:S02]  /*4bc0*/  HADD2.F32 R97, -RZ, R42.H0_H0 ;  /* 0x2000002aff617230 */ /* 0x000fc40000004100 */
[----:B------:R-:W-:Y:S01]  /*4bd0*/  FFMA.FTZ R92, R99, R96, -R92 ;  /* 0x00000060635c7223 */ /* 0x000fe2000001085c */
[----:B------:R-:W-:Y:S01]  /*4be0*/  F2FP.F16.E4M3.UNPACK_B R96, R9.H1 ;  /* 0x00000009ff60723e */ /* 0x000fe200030006ff */
[--C-:B------:R-:W-:Y:S01]  /*4bf0*/  HADD2.F32 R9, -RZ, R13.reuse.H0_H0 ;  /* 0x2000000dff097230 */ /* 0x100fe20000004100 */
[----:B------:R-:W-:Y:S01]  /*4c00*/  F2FP.F16.E4M3.UNPACK_B R11, R43 ;  /* 0x0000002bff0b723e */ /* 0x000fe200020006ff */
[----:B------:R-:W-:Y:S02]  /*4c10*/  HADD2.F32 R98, -RZ, R94.H0_H0 ;  /* 0x2000005eff627230 */ /* 0x000fe40000004100 */
[----:B------:R-:W-:Y:S02]  /*4c20*/  HADD2.F32 R41, -RZ, R96.H0_H0 ;  /* 0x20000060ff297230 */ /* 0x000fe40000004100 */
[----:B------:R-:W-:Y:S02]  /*4c30*/  HADD2.F32 R13, -RZ, R13.H1_H1 ;  /* 0x3000000dff0d7230 */ /* 0x000fe40000004100 */
[----:B------:R-:W-:Y:S01]  /*4c40*/  FMUL.FTZ R99, R9, R98 ;  /* 0x0000006209637220 */ /* 0x000fe20000410000 */
[----:B------:R-:W-:-:S02]  /*4c50*/  HADD2.F32 R94, -RZ, R94.H1_H1 ;  /* 0x3000005eff5e7230 */ /* 0x000fc40000004100 */
[C---:B------:R-:W-:Y:S01]  /*4c60*/  FMUL.FTZ R98, R41.reuse, R98 ;  /* 0x0000006229627220 */ /* 0x040fe20000410000 */
[----:B------:R-:W-:Y:S02]  /*4c70*/  HADD2.F32 R42, -RZ, R42.H1_H1 ;  /* 0x3000002aff2a7230 */ /* 0x000fe40000004100 */
[-C--:B------:R-:W-:Y:S01]  /*4c80*/  FFMA.FTZ R41, R41, R97.reuse, -R99 ;  /* 0x0000006129297223 */ /* 0x080fe20000010863 */
[--C-:B------:R-:W-:Y:S02]  /*4c90*/  HADD2.F32 R99, -RZ, R11.reuse.H0_H0 ;  /* 0x2000000bff637230 */ /* 0x100fe40000004100 */
[----:B------:R-:W-:Y:S01]  /*4ca0*/  FFMA.FTZ R9, R9, R97, R98 ;  /* 0x0000006109097223 */ /* 0x000fe20000010062 */
[----:B------:R-:W-:Y:S02]  /*4cb0*/  HADD2.F32 R97, -RZ, R96.H1_H1 ;  /* 0x30000060ff617230 */ /* 0x000fe40000004100 */
[----:B------:R-:W-:Y:S01]  /*4cc0*/  FMUL.FTZ R96, R13, R94 ;  /* 0x0000005e0d607220 */ /* 0x000fe20000410000 */
[----:B------:R-:W-:-:S02]  /*4cd0*/  HADD2.F32 R11, -RZ, R11.H1_H1 ;  /* 0x3000000bff0b7230 */ /* 0x000fc40000004100 */
[C---:B------:R-:W-:Y:S01]  /*4ce0*/  FMUL.FTZ R98, R97.reuse, R94 ;  /* 0x0000005e61627220 */ /* 0x040fe20000410000 */
[----:B------:R-:W-:Y:S01]  /*4cf0*/  FFMA.FTZ R94, R97, R42, -R96 ;  /* 0x0000002a615e7223 */ /* 0x000fe20000010860 */
[----:B------:R-:W-:Y:S02]  /*4d00*/  F2FP.F16.E4M3.UNPACK_B R96, R32 ;  /* 0x00000020ff60723e */ /* 0x000fe400020006ff */
[----:B------:R-:W-:Y:S01]  /*4d10*/  FFMA.FTZ R42, R13, R42, R98 ;  /* 0x0000002a0d2a7223 */ /* 0x000fe20000010062 */
[----:B------:R-:W-:Y:S01]  /*4d20*/  IMAD.U32 R13, R33, 0x10000, RZ ;  /* 0x00010000210d7824 */ /* 0x000fe200078e00ff */
[-C--:B------:R-:W-:Y:S01]  /*4d30*/  F2FP.F16.E4M3.UNPACK_B R33, R15.reuse ;  /* 0x0000000fff21723e */ /* 0x080fe200020006ff */
[--C-:B------:R-:W-:Y:S01]  /*4d40*/  HADD2.F32 R98, -RZ, R96.reuse.H0_H0 ;  /* 0x20000060ff627230 */ /* 0x100fe20000004100 */
[----:B------:R-:W-:Y:S01]  /*4d50*/  F2FP.F16.E4M3.UNPACK_B R15, R15.H1 ;  /* 0x0000000fff0f723e */ /* 0x000fe200030006ff */
[----:B------:R-:W-:Y:S01]  /*4d60*/  HADD2.F32 R96, -RZ, R96.H1_H1 ;  /* 0x30000060ff607230 */ /* 0x000fe20000004100 */
[----:B------:R-:W-:Y:S01]  /*4d70*/  LOP3.LUT R13, R40, 0xff0000, R13, 0xf8, !PT ;  /* 0x00ff0000280d7812 */ /* 0x000fe200078ef80d */
[----:B------:R-:W-:Y:S01]  /*4d80*/  HADD2.F32 R97, -RZ, R33.H0_H0 ;  /* 0x20000021ff617230 */ /* 0x000fe20000004100 */
[----:B------:R-:W-:-:S02]  /*4d90*/  F2FP.F16.E4M3.UNPACK_B R32, R32.H1 ;  /* 0x00000020ff20723e */ /* 0x000fc400030006ff */
[-C--:B------:R-:W-:Y:S02]  /*4da0*/  F2FP.F16.E4M3.UNPACK_B R95, R13.reuse ;  /* 0x0000000dff5f723e */ /* 0x080fe400020006ff */
[----:B------:R-:W-:Y:S02]  /*4db0*/  F2FP.F16.E4M3.UNPACK_B R13, R13.H1 ;  /* 0x0000000dff0d723e */ /* 0x000fe400030006ff */
[----:B------:R-:W-:Y:S01]  /*4dc0*/  F2FP.SATFINITE.E4M3.F32.PACK_AB_MERGE_C R41, R94, R41, RZ ;  /* 0x000000295e29723e */ /* 0x000fe200048070ff */
[--C-:B------:R-:W-:Y:S01]  /*4dd0*/  HADD2.F32 R40, -RZ, R95.reuse.H0_H0 ;  /* 0x2000005fff287230 */ /* 0x100fe20000004100 */
[----:B------:R-:W-:Y:S01]  /*4de0*/  F2FP.SATFINITE.E4M3.F32.PACK_AB_MERGE_C R9, R42, R9, RZ ;  /* 0x000000092a09723e */ /* 0x000fe200048070ff */
[----:B------:R-:W-:Y:S01]  /*4df0*/  HADD2.F32 R95, -RZ, R95.H1_H1 ;  /* 0x3000005fff5f7230 */ /* 0x000fe20000004100 */
[----:B------:R-:W-:Y:S02]  /*4e00*/  F2FP.SATFINITE.E4M3.F32.PACK_AB_MERGE_C R92, R92, R93, R41 ;  /* 0x0000005d5c5c723e */ /* 0x000fe40004807029 */
[-C--:B------:R-:W-:Y:S01]  /*4e10*/  FMUL.FTZ R100, R97, R40.reuse ;  /* 0x0000002861647220 */ /* 0x080fe20000410000 */
[----:B------:R-:W-:Y:S01]  /*4e20*/  FMUL.FTZ R40, R99, R40 ;  /* 0x0000002863287220 */ /* 0x000fe20000410000 */
[----:B------:R-:W-:-:S02]  /*4e30*/  F2FP.F16.E4M3.UNPACK_B R41, R85.H1 ;  /* 0x00000055ff29723e */ /* 0x000fc400030006ff */
[-C--:B------:R-:W-:Y:S01]  /*4e40*/  FFMA.FTZ R100, R99, R98.reuse, -R100 ;  /* 0x0000006263647223 */ /* 0x080fe20000010864 */
[----:B------:R-:W-:Y:S01]  /*4e50*/  FFMA.FTZ R97, R97, R98, R40 ;  /* 0x0000006261617223 */ /* 0x000fe20000010028 */
[----:B------:R-:W-:Y:S01]  /*4e60*/  HADD2.F32 R40, -RZ, R33.H1_H1 ;  /* 0x30000021ff287230 */ /* 0x000fe20000004100 */
[----:B------:R-:W-:Y:S01]  /*4e70*/  F2FP.F16.E4M3.UNPACK_B R85, R85 ;  /* 0x00000055ff55723e */ /* 0x000fe200020006ff */
[--C-:B------:R-:W-:Y:S02]  /*4e80*/  HADD2.F32 R98, -RZ, R13.reuse.H0_H0 ;  /* 0x2000000dff627230 */ /* 0x100fe40000004100 */
[----:B------:R-:W-:Y:S02]  /*4e90*/  HADD2.F32 R13, -RZ, R13.H1_H1 ;  /* 0x3000000dff0d7230 */ /* 0x000fe40000004100 */
[----:B------:R-:W-:Y:S01]  /*4ea0*/  FMUL.FTZ R33, R40, R95 ;  /* 0x0000005f28217220 */ /* 0x000fe20000410000 */
[--C-:B------:R-:W-:Y:S02]  /*4eb0*/  HADD2.F32 R93, -RZ, R41.reuse.H0_H0 ;  /* 0x20000029ff5d7230 */ /* 0x100fe40000004100 */
[----:B------:R-:W-:-:S02]  /*4ec0*/  HADD2.F32 R41, -RZ, R41.H1_H1 ;  /* 0x30000029ff297230 */ /* 0x000fc40000004100 */
[CC--:B------:R-:W-:Y:S01]  /*4ed0*/  FFMA.FTZ R33, R11.reuse, R96.reuse, -R33 ;  /* 0x000000600b217223 */ /* 0x0c0fe20000010821 */
[----:B------:R-:W-:Y:S01]  /*4ee0*/  FMUL.FTZ R11, R11, R95 ;  /* 0x0000005f0b0b7220 */ /* 0x000fe20000410000 */
[--C-:B------:R-:W-:Y:S02]  /*4ef0*/  HADD2.F32 R95, -RZ, R32.reuse.H0_H0 ;  /* 0x20000020ff5f7230 */ /* 0x100fe40000004100 */
[----:B------:R-:W-:Y:S02]  /*4f00*/  HADD2.F32 R32, -RZ, R32.H1_H1 ;  /* 0x30000020ff207230 */ /* 0x000fe40000004100 */
[----:B------:R-:W-:Y:S01]  /*4f10*/  FFMA.FTZ R11, R40, R96, R11 ;  /* 0x00000060280b7223 */ /* 0x000fe2000001000b */
[----:B------:R-:W-:Y:S01]  /*4f20*/  F2FP.F16.E4M3.UNPACK_B R40, R43.H1 ;  /* 0x0000002bff28723e */ /* 0x000fe200030006ff */
[--C-:B------:R-:W-:Y:S02]  /*4f30*/  HADD2.F32 R43, -RZ, R15.reuse.H0_H0 ;  /* 0x2000000fff2b7230 */ /* 0x100fe40000004100 */
[----:B------:R-:W-:-:S02]  /*4f40*/  HADD2.F32 R15, -RZ, R15.H1_H1 ;  /* 0x3000000fff0f7230 */ /* 0x000fc40000004100 */
[--C-:B------:R-:W-:Y:S02]  /*4f50*/  HADD2.F32 R96, -RZ, R40.reuse.H0_H0 ;  /* 0x20000028ff607230 */ /* 0x100fe40000004100 */
[----:B------:R-:W-:Y:S01]  /*4f60*/  FMUL.FTZ R99, R43, R98 ;  /* 0x000000622b637220 */ /* 0x000fe20000410000 */
[----:B------:R-:W-:-:S03]  /*4f70*/  HADD2.F32 R40, -RZ, R40.H1_H1 ;  /* 0x30000028ff287230 */ /* 0x000fc60000004100 */
[C---:B------:R-:W-:Y:S01]  /*4f80*/  FFMA.FTZ R99, R96.reuse, R95, -R99 ;  /* 0x0000005f60637223 */ /* 0x040fe20000010863 */
[----:B------:R-:W-:-:S04]  /*4f90*/  FMUL.FTZ R96, R96, R98 ;  /* 0x0000006260607220 */ /* 0x000fc80000410000 */
[----:B------:R-:W-:Y:S01]  /*4fa0*/  FFMA.FTZ R96, R43, R95, R96 ;  /* 0x0000005f2b607223 */ /* 0x000fe20000010060 */
[-C--:B------:R-:W-:Y:S01]  /*4fb0*/  FMUL.FTZ R43, R15, R13.reuse ;  /* 0x0000000d0f2b7220 */ /* 0x080fe20000410000 */
[----:B------:R-:W-:-:S03]  /*4fc0*/  FMUL.FTZ R13, R40, R13 ;  /* 0x0000000d280d7220 */ /* 0x000fc60000410000 */
[-C--:B------:R-:W-:Y:S01]  /*4fd0*/  FFMA.FTZ R43, R40, R32.reuse, -R43 ;  /* 0x00000020282b7223 */ /* 0x080fe2000001082b */
[----:B------:R-:W-:Y:S01]  /*4fe0*/  FFMA.FTZ R15, R15, R32, R13 ;  /* 0x000000200f0f7223 */ /* 0x000fe2000001000d */
[-C--:B------:R-:W-:Y:S02]  /*4ff0*/  F2FP.F16.E4M3.UNPACK_B R13, R89.reuse.H1 ;  /* 0x00000059ff0d723e */ /* 0x080fe400030006ff */
[----:B------:R-:W-:Y:S02]  /*5000*/  F2FP.F16.E4M3.UNPACK_B R32, R12.H1 ;  /* 0x0000000cff20723e */ /* 0x000fe400030006ff */
[----:B------:R-:W-:Y:S01]  /*5010*/  F2FP.F16.E4M3.UNPACK_B R40, R8.H1 ;  /* 0x00000008ff28723e */ /* 0x000fe200030006ff */
[--C-:B------:R-:W-:Y:S01]  /*5020*/  HADD2.F32 R94, -RZ, R13.reuse.H0_H0 ;  /* 0x2000000dff5e7230 */ /* 0x100fe20000004100 */
[----:B------:R-:W-:Y:S01]  /*5030*/  F2FP.F16.E4M3.UNPACK_B R89, R89 ;  /* 0x00000059ff59723e */ /* 0x000fe200020006ff */
[----:B------:R-:W-:Y:S01]  /*5040*/  HADD2.F32 R42, -RZ, R32.H0_H0 ;  /* 0x20000020ff2a7230 */ /* 0x000fe20000004100 */
[----:B------:R-:W-:Y:S01]  /*5050*/  F2FP.F16.E4M3.UNPACK_B R12, R12 ;  /* 0x0000000cff0c723e */ /* 0x000fe200020006ff */
[----:B------:R-:W-:Y:S01]  /*5060*/  HADD2.F32 R95, -RZ, R40.H0_H0 ;  /* 0x20000028ff5f7230 */ /* 0x000fe20000004100 */
[----:B------:R-:W-:Y:S01]  /*5070*/  F2FP.F16.E4M3.UNPACK_B R8, R8 ;  /* 0x00000008ff08723e */ /* 0x000fe200020006ff */
[----:B------:R-:W-:-:S02]  /*5080*/  HADD2.F32 R13, -RZ, R13.H1_H1 ;  /* 0x3000000dff0d7230 */ /* 0x000fc40000004100 */
[CC--:B------:R-:W-:Y:S01]  /*5090*/  FMUL.FTZ R98, R42.reuse, R94.reuse ;  /* 0x0000005e2a627220 */ /* 0x0c0fe20000410000 */
[----:B------:R-:W-:Y:S02]  /*50a0*/  HADD2.F32 R40, -RZ, R40.H1_H1 ;  /* 0x30000028ff287230 */ /* 0x000fe40000004100 */
[----:B------:R-:W-:Y:S01]  /*50b0*/  FMUL.FTZ R94, R95, R94 ;  /* 0x0000005e5f5e7220 */ /* 0x000fe20000410000 */
[----:B------:R-:W-:Y:S01]  /*50c0*/  F2FP.SATFINITE.E4M3.F32.PACK_AB_MERGE_C R43, R43, R99, RZ ;  /* 0x000000632b2b723e */ /* 0x000fe200048070ff */
[-C--:B------:R-:W-:Y:S01]  /*50d0*/  FFMA.FTZ R98, R95, R93.reuse, -R98 ;  /* 0x0000005d5f627223 */ /* 0x080fe20000010862 */
[----:B------:R-:W-:Y:S01]  /*50e0*/  F2FP.SATFINITE.E4M3.F32.PACK_AB_MERGE_C R96, R15, R96, RZ ;  /* 0x000000600f60723e */ /* 0x000fe200048070ff */
[----:B------:R-:W-:Y:S01]  /*50f0*/  FFMA.FTZ R94, R42, R93, R94 ;  /* 0x0000005d2a5e7223 */ /* 0x000fe2000001005e */
[----:B------:R-:W-:Y:S01]  /*5100*/  HADD2.F32 R42, -RZ, R32.H1_H1 ;  /* 0x30000020ff2a7230 */ /* 0x000fe20000004100 */
[----:B------:R-:W-:Y:S02]  /*5110*/  F2FP.SATFINITE.E4M3.F32.PACK_AB_MERGE_C R33, R33, R100, R43 ;  /* 0x000000642121723e */ /* 0x000fe4000480702b */
[----:B------:R-:W-:-:S02]  /*5120*/  F2FP.SATFINITE.E4M3.F32.PACK_AB_MERGE_C R15, R11, R97, R96 ;  /* 0x000000610b0f723e */ /* 0x000fc40004807060 */
[-C--:B------:R-:W-:Y:S01]  /*5130*/  FMUL.FTZ R93, R42, R13.reuse ;  /* 0x0000000d2a5d7220 */ /* 0x080fe20000410000 */
[C---:B------:R-:W-:Y:S01]  /*5140*/  FMUL.FTZ R13, R40.reuse, R13 ;  /* 0x0000000d280d7220 */ /* 0x040fe20000410000 */
[----:B------:R-:W-:Y:S02]  /*5150*/  IMAD.MOV.U32 R11, RZ, RZ, R33 ;  /* 0x000000ffff0b7224 */ /* 0x000fe400078e0021 */
[-C--:B------:R-:W-:Y:S01]  /*5160*/  FFMA.FTZ R32, R40, R41.reuse, -R93 ;  /* 0x0000002928207223 */ /* 0x080fe2000001085d */
[----:B------:R-:W-:Y:S01]  /*5170*/  FFMA.FTZ R13, R42, R41, R13 ;  /* 0x000000292a0d7223 */ /* 0x000fe2000001000d */
[----:B------:R-:W-:Y:S02]  /*5180*/  HADD2.F32 R42, -RZ, R89.H0_H0 ;  /* 0x20000059ff2a7230 */ /* 0x000fe40000004100 */
        /* <DEDUP_REMOVED lines=14> */
[----:B------:R-:W-:Y:S02]  /*5270*/  F2FP.F16.E4M3.UNPACK_B R86, R86 ;  /* 0x00000056ff56723e */ /* 0x000fe400020006ff */
[-C--:B------:R-:W-:Y:S01]  /*5280*/  FMUL.FTZ R41, R40, R89.reuse ;  /* 0x0000005928297220 */ /* 0x080fe20000410000 */
[C---:B------:R-:W-:Y:S01]  /*5290*/  FMUL.FTZ R89, R8.reuse, R89 ;  /* 0x0000005908597220 */ /* 0x040fe20000410000 */
[--C-:B------:R-:W-:Y:S02]  /*52a0*/  HADD2.F32 R101, -RZ, R13.reuse.H0_H0 ;  /* 0x2000000dff657230 */ /* 0x100fe40000004100 */
[-C--:B------:R-:W-:Y:S01]  /*52b0*/  FFMA.FTZ R12, R8, R85.reuse, -R41 ;  /* 0x00000055080c7223 */ /* 0x080fe20000010829 */
[----:B------:R-:W-:Y:S01]  /*52c0*/  FFMA.FTZ R8, R40, R85, R89 ;  /* 0x0000005528087223 */ /* 0x000fe20000010059 */
[----:B------:R-:W-:Y:S01]  /*52d0*/  F2FP.F16.E4M3.UNPACK_B R41, R14.H1 ;  /* 0x0000000eff29723e */ /* 0x000fe200030006ff */
[----:B------:R-:W-:Y:S01]  /*52e0*/  HADD2.F32 R13, -RZ, R13.H1_H1 ;  /* 0x3000000dff0d7230 */ /* 0x000fe20000004100 */
[----:B------:R-:W-:-:S02]  /*52f0*/  F2FP.F16.E4M3.UNPACK_B R40, R10.H1 ;  /* 0x0000000aff28723e */ /* 0x000fc400030006ff */
[----:B------:R-:W-:Y:S01]  /*5300*/  F2FP.F16.E4M3.UNPACK_B R89, R87.H1 ;  /* 0x00000057ff59723e */ /* 0x000fe200030006ff */
[----:B------:R-:W-:Y:S01]  /*5310*/  HADD2.F32 R85, -RZ, R41.H0_H0 ;  /* 0x20000029ff557230 */ /* 0x000fe20000004100 */
[----:B------:R-:W-:Y:S01]  /*5320*/  F2FP.F16.E4M3.UNPACK_B R14, R14 ;  /* 0x0000000eff0e723e */ /* 0x000fe200020006ff */
[--C-:B------:R-:W-:Y:S01]  /*5330*/  HADD2.F32 R93, -RZ, R40.reuse.H0_H0 ;  /* 0x20000028ff5d7230 */ /* 0x100fe20000004100 */
[----:B------:R-:W-:Y:S01]  /*5340*/  F2FP.F16.E4M3.UNPACK_B R10, R10 ;  /* 0x0000000aff0a723e */ /* 0x000fe200020006ff */
[--C-:B------:R-:W-:Y:S02]  /*5350*/  HADD2.F32 R98, -RZ, R89.reuse.H0_H0 ;  /* 0x20000059ff627230 */ /* 0x100fe40000004100 */
[-C--:B------:R-:W-:Y:S01]  /*5360*/  FMUL.FTZ R99, R85, R101.reuse ;  /* 0x0000006555637220 */ /* 0x080fe20000410000 */
[----:B------:R-:W-:Y:S02]  /*5370*/  HADD2.F32 R40, -RZ, R40.H1_H1 ;  /* 0x30000028ff287230 */ /* 0x000fe40000004100 */
[----:B------:R-:W-:Y:S01]  /*5380*/  FMUL.FTZ R101, R93, R101 ;  /* 0x000000655d657220 */ /* 0x000fe20000410000 */
[----:B------:R-:W-:-:S02]  /*5390*/  HADD2.F32 R89, -RZ, R89.H1_H1 ;  /* 0x30000059ff597230 */ /* 0x000fc40000004100 */
[-C--:B------:R-:W-:Y:S01]  /*53a0*/  FFMA.FTZ R99, R93, R98.reuse, -R99 ;  /* 0x000000625d637223 */ /* 0x080fe20000010863 */
[----:B------:R-:W-:Y:S01]  /*53b0*/  F2FP.F16.E4M3.UNPACK_B R87, R87 ;  /* 0x00000057ff57723e */ /* 0x000fe200020006ff */
[----:B------:R-:W-:Y:S01]  /*53c0*/  FFMA.FTZ R101, R85, R98, R101 ;  /* 0x0000006255657223 */ /* 0x000fe20000010065 */
[----:B------:R-:W-:Y:S01]  /*53d0*/  HADD2.F32 R98, -RZ, R41.H1_H1 ;  /* 0x30000029ff627230 */ /* 0x000fe20000004100 */
[----:B------:R-:W-:Y:S02]  /*53e0*/  F2FP.SATFINITE.E4M3.F32.PACK_AB_MERGE_C R95, R12, R95, R32 ;  /* 0x0000005f0c5f723e */ /* 0x000fe40004807020 */
[----:B------:R-:W-:Y:S01]  /*53f0*/  HADD2.F32 R85, -RZ, R87.H0_H0 ;  /* 0x20000057ff557230 */ /* 0x000fe20000004100 */
[----:B------:R-:W-:Y:S01]  /*5400*/  F2FP.SATFINITE.E4M3.F32.PACK_AB_MERGE_C R12, R8, R42, R94 ;  /* 0x0000002a080c723e */ /* 0x000fe2000480705e */
[-C--:B------:R-:W-:Y:S01]  /*5410*/  FMUL.FTZ R41, R98, R13.reuse ;  /* 0x0000000d62297220 */ /* 0x080fe20000410000 */
[----:B------:R-:W-:Y:S01]  /*5420*/  FMUL.FTZ R13, R40, R13 ;  /* 0x0000000d280d7220 */ /* 0x000fe20000410000 */
[----:B------:R-:W-:-:S02]  /*5430*/  MOV R8, R95 ;  /* 0x0000005f00087202 */ /* 0x000fc40000000f00 */
[-C--:B------:R-:W-:Y:S01]  /*5440*/  FFMA.FTZ R40, R40, R89.reuse, -R41 ;  /* 0x0000005928287223 */ /* 0x080fe20000010829 */
[----:B------:R-:W-:Y:S01]  /*5450*/  FFMA.FTZ R13, R98, R89, R13 ;  /* 0x00000059620d7223 */ /* 0x000fe2000001000d */
[----:B------:R-:W-:Y:S02]  /*5460*/  HADD2.F32 R98, -RZ, R86.H0_H0 ;  /* 0x20000056ff627230 */ /* 0x000fe40000004100 */
[----:B------:R-:W-:Y:S01]  /*5470*/  HADD2.F32 R41, -RZ, R14.H0_H0 ;  /* 0x2000000eff297230 */ /* 0x000fe20000004100 */
[----:B------:R-:W-:Y:S01]  /*5480*/  F2FP.SATFINITE.E4M3.F32.PACK_AB_MERGE_C R40, R40, R99, RZ ;  /* 0x000000632828723e */ /* 0x000fe200048070ff */
[----:B------:R-:W-:Y:S01]  /*5490*/  HADD2.F32 R89, -RZ, R10.H0_H0 ;  /* 0x2000000aff597230 */ /* 0x000fe20000004100 */
[----:B------:R-:W-:Y:S01]  /*54a0*/  F2FP.SATFINITE.E4M3.F32.PACK_AB_MERGE_C R13, R13, R101, RZ ;  /* 0x000000650d0d723e */ /* 0x000fe200048070ff */
        /* <DEDUP_REMOVED lines=11> */
[----:B------:R-:W-:-:S04]  /*5560*/  FFMA.FTZ R41, R41, R10, R86 ;  /* 0x0000000a29297223 */ /* 0x000fc80000010056 */
[----:B------:R-:W-:Y:S02]  /*5570*/  F2FP.SATFINITE.E4M3.F32.PACK_AB_MERGE_C R10, R14, R93, R40 ;  /* 0x0000005d0e0a723e */ /* 0x000fe40004807028 */
[----:B------:R-:W-:Y:S02]  /*5580*/  F2FP.SATFINITE.E4M3.F32.PACK_AB_MERGE_C R14, R41, R98, R13 ;  /* 0x00000062290e723e */ /* 0x000fe4000480700d */
[----:B------:R-:W-:Y:S01]  /*5590*/  F2FP.SATFINITE.E4M3.F32.PACK_AB_MERGE_C R13, R34, R35, R9 ;  /* 0x00000023220d723e */ /* 0x000fe20004807009 */
[----:B------:R-:W-:-:S07]  /*55a0*/  IMAD.MOV.U32 R9, RZ, RZ, R92 ;  /* 0x000000ffff097224 */ /* 0x000fce00078e005c */
.L_x_11409:
[----:B------:R-:W-:Y:S05]  /*55b0*/  BSYNC B2 ;  /* 0x0000000000027941 */ /* 0x000fea0003800000 */
.L_x_11408:
[----:B---3--:R-:W-:-:S04]  /*55c0*/  IADD3 R32, P3, R48, R79, RZ ;  /* 0x0000004f30207210 */ /* 0x008fc80007f7e0ff */
[----:B------:R-:W-:Y:S02]  /*55d0*/  LEA.HI.X.SX32 R33, R48, R78, 0x1, P3 ;  /* 0x0000004e30217211 */ /* 0x000fe400018f0eff */
[----:B------:R-:W-:-:S03]  /*55e0*/  ISETP.GE.AND P3, PT, R91, R84, PT ;  /* 0x000000545b00720c */ /* 0x000fc60003f66270 */
[----:B0-----:R4:W-:Y:S10]  /*55f0*/  ST.E.128 desc[UR42][R32.64], R8 ;  /* 0x0000000820007985 */ /* 0x0019f4000c101d2a */
[----:B------:R-:W-:-:S04]  /*5600*/  @!P3 IADD3 R34, P4, R79, R91, RZ ;  /* 0x0000005b4f22b210 */ /* 0x000fc80007f9e0ff */
[----:B------:R-:W-:-:S05]  /*5610*/  @!P3 LEA.HI.X.SX32 R35, R91, R78, 0x1, P4 ;  /* 0x0000004e5b23b211 */ /* 0x000fca00020f0eff */
[----:B--2---:R4:W-:Y:S04]  /*5620*/  @!P3 ST.E.128 desc[UR42][R34.64], R12 ;  /* 0x0000000c2200b985 */ /* 0x0049e8000c101d2a */
.L_x_11407:
[----:B------:R-:W-:Y:S05]  /*5630*/  BSYNC B1 ;  /* 0x0000000000017941 */ /* 0x000fea0003800000 */
.L_x_11406:
[----:B------:R-:W-:-:S13]  /*5640*/  ISETP.NE.AND P3, PT, R53, RZ, PT ;  /* 0x000000ff3500720c */ /* 0x000fda0003f65270 */
[----:B------:R-:W-:Y:S05]  /*5650*/  @!P3 BRA `(.L_x_11389) ;  /* 0x0000001000c4b947 */ /* 0x000fea0003800000 */
[----:B----4-:R-:W4:Y:S04]  /*5660*/  LDL R8, [R1+0x24] ;  /* 0x0000240001087983 */ /* 0x010f280000100800 */
[----:B0-----:R-:W5:Y:S04]  /*5670*/  LDL R11, [R1+0x4] ;  /* 0x00000400010b7983 */ /* 0x001f680000100800 */
[----:B------:R-:W5:Y:S04]  /*5680*/  LDL R10, [R1+0xa0] ;  /* 0x0000a000010a7983 */ /* 0x000f680000100800 */
[----:B------:R-:W5:Y:S01]  /*5690*/  LDL R9, [R1+0x1c] ;  /* 0x00001c0001097983 */ /* 0x000f620000100800 */
[----:B---3--:R-:W-:-:S04]  /*56a0*/  IADD3 R32, P3, R3, R79, RZ ;  /* 0x0000004f03207210 */ /* 0x008fc80007f7e0ff */
[----:B--2---:R-:W-:Y:S02]  /*56b0*/  LEA.HI.X.SX32 R33, R3, R78, 0x1, P3 ;  /* 0x0000004e03217211 */ /* 0x004fe400018f0eff */
[----:B------:R-:W-:Y:S01]  /*56c0*/  ISETP.GE.AND P3, PT, R67, R77, PT ;  /* 0x0000004d4300720c */ /* 0x000fe20003f66270 */
[----:B------:R-:W-:Y:S01]  /*56d0*/  BSSY B1, `(.L_x_11410) ;  /* 0x00000ec000017945 */ /* 0x000fe20003800000 */
[----:B----4-:R-:W-:-:S04]  /*56e0*/  LOP3.LUT P4, RZ, R8, 0x1, RZ, 0xc0, !PT ;  /* 0x0000000108ff7812 */ /* 0x010fc8000788c0ff */
[----:B------:R-:W-:Y:S01]  /*56f0*/  SEL R90, R55, R90, !P4 ;  /* 0x0000005a375a7207 */ /* 0x000fe20006000000 */
[----:B-----5:R-:W-:Y:S02]  /*5700*/  IMAD.MOV.U32 R12, RZ, RZ, R11 ;  /* 0x000000ffff0c7224 */ /* 0x020fe400078e000b */
[----:B------:R-:W-:Y:S02]  /*5710*/  IMAD.MOV.U32 R11, RZ, RZ, R10 ;  /* 0x000000ffff0b7224 */ /* 0x000fe400078e000a */
[----:B------:R-:W-:Y:S01]  /*5720*/  IMAD.MOV.U32 R10, RZ, RZ, R9 ;  /* 0x000000ffff0a7224 */ /* 0x000fe200078e0009 */
[----:B------:R-:W-:-:S04]  /*5730*/  SHF.R.S32.HI R9, RZ, 0x1f, R90 ;  /* 0x0000001fff097819 */ /* 0x000fc8000001145a */
[----:B------:R-:W-:-:S04]  /*5740*/  LEA.HI R9, R9, R90, RZ, 0x5 ;  /* 0x0000005a09097211 */ /* 0x000fc800078f28ff */
[----:B------:R-:W-:-:S04]  /*5750*/  SHF.R.S32.HI R9, RZ, 0x5, R9 ;  /* 0x00000005ff097819 */ /* 0x000fc80000011409 */
[----:B------:R-:W-:-:S04]  /*5760*/  LEA.HI.SX32 R9, R64, R9, 0x1c ;  /* 0x0000000940097211 */ /* 0x000fc800078fe2ff */
[C---:B------:R-:W-:Y:S01]  /*5770*/  LEA.HI R8, R9.reuse, R9, RZ, 0x1 ;  /* 0x0000000909087211 */ /* 0x040fe200078f08ff */
[----:B------:R-:W-:-:S04]  /*5780*/  IMAD.SHL.U32 R35, R9, 0x10, RZ ;  /* 0x0000001009237824 */ /* 0x000fc800078e00ff */
[----:B------:R-:W-:Y:S01]  /*5790*/  IMAD.SHL.U32 R9, R8, 0x800, RZ ;  /* 0x0000080008097824 */ /* 0x000fe200078e00ff */
[----:B------:R-:W-:-:S04]  /*57a0*/  LOP3.LUT R8, R12, 0x10, R35, 0xf8, !PT ;  /* 0x000000100c087812 */ /* 0x000fc800078ef823 */
[----:B------:R-:W-:Y:S02]  /*57b0*/  LOP3.LUT R9, R9, 0xfffff000, RZ, 0xc0, !PT ;  /* 0xfffff00009097812 */ /* 0x000fe400078ec0ff */
[----:B------:R-:W-:-:S04]  /*57c0*/  LOP3.LUT R8, R8, R11, RZ, 0x3c, !PT ;  /* 0x0000000b08087212 */ /* 0x000fc800078e3cff */
        /* <DEDUP_REMOVED lines=10> */
[----:B------:R-:W-:Y:S02]  /*5870*/  SHF.R.U32.HI R90, RZ, 0x18, R5 ;  /* 0x00000018ff5a7819 */ /* 0x000fe40000011605 */
[----:B------:R-:W-:Y:S01]  /*5880*/  LOP3.LUT R87, R5, 0xff, RZ, 0xc0, !PT ;  /* 0x000000ff05577812 */ /* 0x000fe200078ec0ff */
[----:B------:R-:W-:Y:S01]  /*5890*/  IMAD.SHL.U32 R4, R4, 0x100, RZ ;  /* 0x0000010004047824 */ /* 0x000fe200078e00ff */
[----:B------:R-:W-:Y:S02]  /*58a0*/  SHF.R.U32.HI R77, RZ, 0x8, R39 ;  /* 0x00000008ff4d7819 */ /* 0x000fe40000011627 */
[----:B------:R-:W-:Y:S02]  /*58b0*/  SHF.R.U32.HI R41, RZ, 0x18, R7 ;  /* 0x00000018ff297819 */ /* 0x000fe40000011607 */
[----:B------:R-:W-:-:S02]  /*58c0*/  LOP3.LUT R6, R7, 0xff, RZ, 0xc0, !PT ;  /* 0x000000ff07067812 */ /* 0x000fc400078ec0ff */
[----:B------:R-:W-:Y:S02]  /*58d0*/  SHF.R.U32.HI R40, RZ, 0x8, R7 ;  /* 0x00000008ff287819 */ /* 0x000fe40000011607 */
[----:B------:R-:W-:Y:S02]  /*58e0*/  SHF.R.U32.HI R38, RZ, 0x10, R5 ;  /* 0x00000010ff267819 */ /* 0x000fe40000011605 */
[----:B------:R-:W-:Y:S02]  /*58f0*/  SHF.R.U32.HI R43, RZ, 0x8, R37 ;  /* 0x00000008ff2b7819 */ /* 0x000fe40000011625 */
[----:B--2---:R-:W-:Y:S01]  /*5900*/  MOV R36, R12 ;  /* 0x0000000c00247202 */ /* 0x004fe20000000f00 */
[----:B------:R-:W-:Y:S01]  /*5910*/  IMAD.SHL.U32 R12, R77, 0x100, RZ ;  /* 0x000001004d0c7824 */ /* 0x000fe200078e00ff */
[----:B------:R-:W-:Y:S01]  /*5920*/  PRMT R87, R90, 0x654, R87 ;  /* 0x000006545a577816 */ /* 0x000fe20000000057 */
[----:B------:R-:W-:Y:S01]  /*5930*/  IMAD.SHL.U32 R8, R43, 0x100, RZ ;  /* 0x000001002b087824 */ /* 0x000fe200078e00ff */
[----:B------:R-:W-:-:S02]  /*5940*/  SHF.R.U32.HI R42, RZ, 0x10, R7 ;  /* 0x00000010ff2a7819 */ /* 0x000fc40000011607 */
[--C-:B------:R-:W-:Y:S02]  /*5950*/  SHF.R.U32.HI R85, RZ, 0x18, R37.reuse ;  /* 0x00000018ff557819 */ /* 0x100fe40000011625 */
[----:B------:R-:W-:Y:S02]  /*5960*/  LOP3.LUT R86, R37, 0xff, RZ, 0xc0, !PT ;  /* 0x000000ff25567812 */ /* 0x000fe400078ec0ff */
[----:B------:R-:W-:Y:S02]  /*5970*/  SHF.R.U32.HI R5, RZ, 0x10, R37 ;  /* 0x00000010ff057819 */ /* 0x000fe40000011625 */
[----:B------:R-:W-:Y:S01]  /*5980*/  PRMT R6, R41, 0x654, R6 ;  /* 0x0000065429067816 */ /* 0x000fe20000000006 */
[----:B------:R-:W-:Y:S01]  /*5990*/  IMAD.SHL.U32 R41, R40, 0x100, RZ ;  /* 0x0000010028297824 */ /* 0x000fe200078e00ff */
[----:B------:R-:W-:Y:S02]  /*59a0*/  LOP3.LUT R37, R39, 0xff0000ff, RZ, 0xc0, !PT ;  /* 0xff0000ff27257812 */ /* 0x000fe400078ec0ff */
[----:B------:R-:W-:Y:S01]  /*59b0*/  SHF.R.U32.HI R7, RZ, 0x10, R39 ;  /* 0x00000010ff077819 */ /* 0x000fe20000011627 */
[----:B------:R-:W-:Y:S01]  /*59c0*/  IMAD.U32 R39, R38, 0x10000, RZ ;  /* 0x0001000026277824 */ /* 0x000fe200078e00ff */
[----:B------:R-:W-:-:S02]  /*59d0*/  LOP3.LUT R4, R87, 0xff00, R4, 0xf8, !PT ;  /* 0x0000ff0057047812 */ /* 0x000fc400078ef804 */
[----:B------:R-:W-:Y:S01]  /*59e0*/  PRMT R85, R85, 0x654, R86 ;  /* 0x0000065455557816 */ /* 0x000fe20000000056 */
[----:B------:R-:W-:Y:S01]  /*59f0*/  IMAD.U32 R86, R7, 0x10000, RZ ;  /* 0x0001000007567824 */ /* 0x000fe200078e00ff */
[----:B------:R-:W-:Y:S02]  /*5a00*/  LOP3.LUT R77, R37, 0xff00, R12, 0xf8, !PT ;  /* 0x0000ff00254d7812 */ /* 0x000fe400078ef80c */
[----:B------:R-:W-:Y:S02]  /*5a10*/  F2FP.F16.E4M3.UNPACK_B R40, R83.H1 ;  /* 0x00000053ff28723e */ /* 0x000fe400030006ff */
[----:B------:R-:W-:Y:S02]  /*5a20*/  F2FP.F16.E4M3.UNPACK_B R38, R36.H1 ;  /* 0x00000024ff26723e */ /* 0x000fe400030006ff */
[----:B------:R-:W-:Y:S01]  /*5a30*/  LOP3.LUT R41, R6, 0xff00, R41, 0xf8, !PT ;  /* 0x0000ff0006297812 */ /* 0x000fe200078ef829 */
[----:B------:R-:W-:Y:S01]  /*5a40*/  HADD2.F32 R43, -RZ, R40.H0_H0 ;  /* 0x20000028ff2b7230 */ /* 0x000fe20000004100 */
[----:B------:R-:W-:-:S02]  /*5a50*/  F2FP.F16.E4M3.UNPACK_B R37, R34.H1 ;  /* 0x00000022ff25723e */ /* 0x000fc400030006ff */
[----:B------:R-:W-:Y:S01]  /*5a60*/  LOP3.LUT R6, R4, 0xff0000, R39, 0xf8, !PT ;  /* 0x00ff000004067812 */ /* 0x000fe200078ef827 */
[----:B------:R-:W-:Y:S01]  /*5a70*/  IMAD.U32 R4, R42, 0x10000, RZ ;  /* 0x000100002a047824 */ /* 0x000fe200078e00ff */
[----:B------:R-:W-:Y:S01]  /*5a80*/  LOP3.LUT R85, R85, 0xff00, R8, 0xf8, !PT ;  /* 0x0000ff0055557812 */ /* 0x000fe200078ef808 */
[----:B------:R-:W-:Y:S01]  /*5a90*/  IMAD.U32 R42, R5, 0x10000, RZ ;  /* 0x00010000052a7824 */ /* 0x000fe200078e00ff */
[----:B------:R-:W-:Y:S01]  /*5aa0*/  F2FP.F16.E4M3.UNPACK_B R39, R81.H1 ;  /* 0x00000051ff27723e */ /* 0x000fe200030006ff */
[----:B------:R-:W-:Y:S01]  /*5ab0*/  HADD2.F32 R8, -RZ, R38.H0_H0 ;  /* 0x20000026ff087230 */ /* 0x000fe20000004100 */
[----:B------:R-:W-:Y:S01]  /*5ac0*/  LOP3.LUT R4, R41, 0xff0000, R4, 0xf8, !PT ;  /* 0x00ff000029047812 */ /* 0x000fe200078ef804 */
[----:B------:R-:W-:Y:S01]  /*5ad0*/  HADD2.F32 R12, -RZ, R37.H0_H0 ;  /* 0x20000025ff0c7230 */ /* 0x000fe20000004100 */
[----:B------:R-:W-:Y:S01]  /*5ae0*/  LOP3.LUT R7, R85, 0xff0000, R42, 0xf8, !PT ;  /* 0x00ff000055077812 */ /* 0x000fe200078ef82a */
[--C-:B------:R-:W-:Y:S01]  /*5af0*/  HADD2.F32 R41, -RZ, R39.reuse.H0_H0 ;  /* 0x20000027ff297230 */ /* 0x100fe20000004100 */
[----:B------:R-:W-:Y:S01]  /*5b00*/  LOP3.LUT R5, R77, 0xff0000, R86, 0xf8, !PT ;  /* 0x00ff00004d057812 */ /* 0x000fe200078ef856 */
[----:B------:R-:W-:Y:S01]  /*5b10*/  FMUL.FTZ R87, R8, R43 ;  /* 0x0000002b08577220 */ /* 0x000fe20000410000 */
[----:B------:R-:W-:-:S02]  /*5b20*/  HADD2.F32 R42, -RZ, R39.H1_H1 ;  /* 0x30000027ff2a7230 */ /* 0x000fc40000004100 */
[----:B------:R-:W-:Y:S01]  /*5b30*/  FMUL.FTZ R43, R12, R43 ;  /* 0x0000002b0c2b7220 */ /* 0x000fe20000410000 */
[----:B------:R-:W-:Y:S01]  /*5b40*/  HADD2.F32 R86, -RZ, R40.H1_H1 ;  /* 0x30000028ff567230 */ /* 0x000fe20000004100 */
[----:B------:R-:W-:Y:S01]  /*5b50*/  F2FP.F16.E4M3.UNPACK_B R83, R83 ;  /* 0x00000053ff53723e */ /* 0x000fe200020006ff */
[----:B------:R-:W-:Y:S01]  /*5b60*/  HADD2.F32 R39, -RZ, R38.H1_H1 ;  /* 0x30000026ff277230 */ /* 0x000fe20000004100 */
[----:B------:R-:W-:Y:S01]  /*5b70*/  F2FP.F16.E4M3.UNPACK_B R40, R36 ;  /* 0x00000024ff28723e */ /* 0x000fe200020006ff */
[----:B------:R-:W-:Y:S01]  /*5b80*/  FFMA.FTZ R8, R8, R41, R43 ;  /* 0x0000002908087223 */ /* 0x000fe2000001002b */
[----:B------:R-:W-:Y:S01]  /*5b90*/  F2FP.F16.E4M3.UNPACK_B R38, R34 ;  /* 0x00000022ff26723e */ /* 0x000fe200020006ff */
[----:B------:R-:W-:Y:S01]  /*5ba0*/  HADD2.F32 R43, -RZ, R83.H0_H0 ;  /* 0x20000053ff2b7230 */ /* 0x000fe20000004100 */
[----:B------:R-:W-:Y:S01]  /*5bb0*/  F2FP.F16.E4M3.UNPACK_B R81, R81 ;  /* 0x00000051ff51723e */ /* 0x000fe200020006ff */
[----:B------:R-:W-:Y:S02]  /*5bc0*/  HADD2.F32 R34, -RZ, R40.H0_H0 ;  /* 0x20000028ff227230 */ /* 0x000fe40000004100 */
[----:B------:R-:W-:Y:S01]  /*5bd0*/  FFMA.FTZ R12, R12, R41, -R87 ;  /* 0x000000290c0c7223 */ /* 0x000fe20000010857 */
[----:B------:R-:W-:-:S02]  /*5be0*/  HADD2.F32 R36, -RZ, R38.H0_H0 ;  /* 0x20000026ff247230 */ /* 0x000fc40000004100 */
[----:B------:R-:W-:Y:S01]  /*5bf0*/  FMUL.FTZ R90, R39, R86 ;  /* 0x00000056275a7220 */ /* 0x000fe20000410000 */
        /* <DEDUP_REMOVED lines=8> */
[C---:B------:R-:W-:Y:S01]  /*5c80*/  FMUL.FTZ R86, R37.reuse, R86 ;  /* 0x0000005625567220 */ /* 0x040fe20000410000 */
[----:B------:R-:W-:Y:S02]  /*5c90*/  HADD2.F32 R38, -RZ, R38.H1_H1 ;  /* 0x30000026ff267230 */ /* 0x000fe40000004100 */
[-C--:B------:R-:W-:Y:S01]  /*5ca0*/  FFMA.FTZ R37, R37, R42.reuse, -R90 ;  /* 0x0000002a25257223 */ /* 0x080fe2000001085a */
[----:B------:R-:W-:Y:S02]  /*5cb0*/  HADD2.F32 R43, -RZ, R81.H1_H1 ;  /* 0x30000051ff2b7230 */ /* 0x000fe40000004100 */
[-C--:B------:R-:W-:Y:S01]  /*5cc0*/  FMUL.FTZ R41, R40, R83.reuse ;  /* 0x0000005328297220 */ /* 0x080fe20000410000 */
        /* <DEDUP_REMOVED lines=14> */
[----:B------:R-:W-:Y:S02]  /*5db0*/  HADD2.F32 R87, -RZ, R77.H1_H1 ;  /* 0x3000004dff577230 */ /* 0x000fe40000004100 */
[----:B------:R-:W-:Y:S01]  /*5dc0*/  FMUL.FTZ R86, R40, R86 ;  /* 0x0000005628567220 */ /* 0x000fe20000410000 */
[----:B------:R-:W-:Y:S01]  /*5dd0*/  HADD2.F32 R42, -RZ, R42.H1_H1 ;  /* 0x3000002aff2a7230 */ /* 0x000fe20000004100 */
[----:B------:R-:W-:Y:S01]  /*5de0*/  F2FP.SATFINITE.E4M3.F32.PACK_AB_MERGE_C R12, R37, R12, RZ ;  /* 0x0000000c250c723e */ /* 0x000fe200048070ff */
[----:B------:R-:W-:-:S02]  /*5df0*/  HADD2.F32 R77, -RZ, R38.H1_H1 ;  /* 0x30000026ff4d7230 */ /* 0x000fc40000004100 */
[----:B------:R-:W-:Y:S01]  /*5e00*/  FFMA.FTZ R38, R40, R85, -R89 ;  /* 0x0000005528267223 */ /* 0x000fe20000010859 */
[----:B------:R-:W-:Y:S02]  /*5e10*/  HADD2.F32 R83, -RZ, R83.H1_H1 ;  /* 0x30000053ff537230 */ /* 0x000fe40000004100 */
[C---:B------:R-:W-:Y:S01]  /*5e20*/  FMUL.FTZ R90, R42.reuse, R87 ;  /* 0x000000572a5a7220 */ /* 0x040fe20000410000 */
[----:B------:R-:W-:Y:S01]  /*5e30*/  FFMA.FTZ R40, R81, R85, R86 ;  /* 0x0000005551287223 */ /* 0x000fe20000010056 */
[C---:B------:R-:W-:Y:S01]  /*5e40*/  FMUL.FTZ R87, R77.reuse, R87 ;  /* 0x000000574d577220 */ /* 0x040fe20000410000 */
[----:B------:R-:W-:Y:S01]  /*5e50*/  F2FP.F16.E4M3.UNPACK_B R85, R82 ;  /* 0x00000052ff55723e */ /* 0x000fe200020006ff */
[-C--:B------:R-:W-:Y:S01]  /*5e60*/  FFMA.FTZ R77, R77, R83.reuse, -R90 ;  /* 0x000000534d4d7223 */ /* 0x080fe2000001085a */
[----:B------:R-:W-:Y:S01]  /*5e70*/  F2FP.F16.E4M3.UNPACK_B R82, R14 ;  /* 0x0000000eff52723e */ /* 0x000fe200020006ff */
[----:B------:R-:W-:Y:S01]  /*5e80*/  FFMA.FTZ R81, R42, R83, R87 ;  /* 0x000000532a517223 */ /* 0x000fe20000010057 */
[----:B------:R-:W-:Y:S01]  /*5e90*/  F2FP.F16.E4M3.UNPACK_B R83, R80 ;  /* 0x00000050ff53723e */ /* 0x000fe200020006ff */
[--C-:B------:R-:W-:Y:S01]  /*5ea0*/  HADD2.F32 R87, -RZ, R85.reuse.H0_H0 ;  /* 0x20000055ff577230 */ /* 0x100fe20000004100 */
[----:B------:R-:W-:Y:S01]  /*5eb0*/  F2FP.SATFINITE.E4M3.F32.PACK_AB_MERGE_C R39, R39, R8, RZ ;  /* 0x000000082727723e */ /* 0x000fe200048070ff */
[--C-:B------:R-:W-:Y:S01]  /*5ec0*/  HADD2.F32 R80, -RZ, R82.reuse.H0_H0 ;  /* 0x20000052ff507230 */ /* 0x100fe20000004100 */
[----:B------:R-:W-:Y:S01]  /*5ed0*/  F2FP.SATFINITE.E4M3.F32.PACK_AB_MERGE_C R77, R77, R38, RZ ;  /* 0x000000264d4d723e */ /* 0x000fe200048070ff */
[----:B------:R-:W-:Y:S01]  /*5ee0*/  HADD2.F32 R89, -RZ, R85.H1_H1 ;  /* 0x30000055ff597230 */ /* 0x000fe20000004100 */
[----:B------:R-:W-:Y:S01]  /*5ef0*/  F2FP.SATFINITE.E4M3.F32.PACK_AB_MERGE_C R8, R41, R36, R12 ;  /* 0x000000242908723e */ /* 0x000fe2000480700c */
[----:B------:R-:W-:-:S02]  /*5f00*/  HADD2.F32 R82, -RZ, R82.H1_H1 ;  /* 0x30000052ff527230 */ /* 0x000fc40000004100 */
[----:B------:R-:W-:Y:S01]  /*5f10*/  FMUL.FTZ R91, R80, R87 ;  /* 0x00000057505b7220 */ /* 0x000fe20000410000 */
[--C-:B------:R-:W-:Y:S01]  /*5f20*/  HADD2.F32 R14, -RZ, R10.reuse.H0_H0 ;  /* 0x2000000aff0e7230 */ /* 0x100fe20000004100 */
[----:B------:R-:W-:Y:S01]  /*5f30*/  F2FP.F16.E4M3.UNPACK_B R37, R13 ;  /* 0x0000000dff25723e */ /* 0x000fe200020006ff */
[----:B------:R-:W-:Y:S02]  /*5f40*/  HADD2.F32 R42, -RZ, R10.H1_H1 ;  /* 0x3000000aff2a7230 */ /* 0x000fe40000004100 */
[----:B------:R-:W-:Y:S01]  /*5f50*/  FMUL.FTZ R93, R82, R89 ;  /* 0x00000059525d7220 */ /* 0x000fe20000410000 */
[--C-:B------:R-:W-:Y:S01]  /*5f60*/  HADD2.F32 R85, -RZ, R83.reuse.H0_H0 ;  /* 0x20000053ff557230 */ /* 0x100fe20000004100 */
[----:B------:R-:W-:Y:S01]  /*5f70*/  F2FP.F16.E4M3.UNPACK_B R38, R7 ;  /* 0x00000007ff26723e */ /* 0x000fe200020006ff */
[----:B------:R-:W-:Y:S01]  /*5f80*/  HADD2.F32 R83, -RZ, R83.H1_H1 ;  /* 0x30000053ff537230 */ /* 0x000fe20000004100 */
[----:B------:R-:W-:Y:S01]  /*5f90*/  F2FP.F16.E4M3.UNPACK_B R36, R9 ;  /* 0x00000009ff24723e */ /* 0x000fe200020006ff */
[----:B------:R-:W-:Y:S01]  /*5fa0*/  FMUL.FTZ R87, R14, R87 ;  /* 0x000000570e577220 */ /* 0x000fe20000410000 */
[----:B------:R-:W-:Y:S01]  /*5fb0*/  FMUL.FTZ R89, R42, R89 ;  /* 0x000000592a597220 */ /* 0x000fe20000410000 */
[----:B------:R-:W-:Y:S01]  /*5fc0*/  FFMA.FTZ R10, R14, R85, -R91 ;  /* 0x000000550e0a7223 */ /* 0x000fe2000001085b */
[----:B------:R-:W-:Y:S01]  /*5fd0*/  FFMA.FTZ R93, R42, R83, -R93 ;  /* 0x000000532a5d7223 */ /* 0x000fe2000001085d */
[----:B------:R-:W-:Y:S01]  /*5fe0*/  F2FP.SATFINITE.E4M3.F32.PACK_AB_MERGE_C R12, R43, R34, R39 ;  /* 0x000000222b0c723e */ /* 0x000fe20004807027 */
[----:B------:R-:W-:Y:S01]  /*5ff0*/  FFMA.FTZ R14, R80, R85, R87 ;  /* 0x00000055500e7223 */ /* 0x000fe20000010057 */
[----:B------:R-:W-:Y:S01]  /*6000*/  FFMA.FTZ R89, R82, R83, R89 ;  /* 0x0000005352597223 */ /* 0x000fe20000010059 */
        /* <DEDUP_REMOVED lines=21> */
[-C--:B------:R-:W-:Y:S01]  /*6160*/  FFMA.FTZ R9, R38, R41.reuse, -R77 ;  /* 0x0000002926097223 */ /* 0x080fe2000001084d */
[----:B------:R-:W-:Y:S01]  /*6170*/  F2FP.F16.E4M3.UNPACK_B R6, R6.H1 ;  /* 0x00000006ff06723e */ /* 0x000fe200030006ff */
[----:B------:R-:W-:Y:S01]  /*6180*/  FFMA.FTZ R7, R40, R41, R43 ;  /* 0x0000002928077223 */ /* 0x000fe2000001002b */
[----:B------:R-:W-:Y:S01]  /*6190*/  HADD2.F32 R38, -RZ, R39.H0_H0 ;  /* 0x20000027ff267230 */ /* 0x000fe20000004100 */
[----:B------:R-:W-:Y:S01]  /*61a0*/  F2FP.F16.E4M3.UNPACK_B R83, R5.H1 ;  /* 0x00000005ff53723e */ /* 0x000fe200030006ff */
[----:B------:R-:W-:-:S02]  /*61b0*/  HADD2.F32 R40, -RZ, R42.H0_H0 ;  /* 0x2000002aff287230 */ /* 0x000fc40000004100 */
[----:B------:R-:W-:Y:S02]  /*61c0*/  HADD2.F32 R13, -RZ, R37.H0_H0 ;  /* 0x20000025ff0d7230 */ /* 0x000fe40000004100 */
[----:B------:R-:W-:Y:S02]  /*61d0*/  HADD2.F32 R41, -RZ, R39.H1_H1 ;  /* 0x30000027ff297230 */ /* 0x000fe40000004100 */
[-C--:B------:R-:W-:Y:S01]  /*61e0*/  FMUL.FTZ R82, R38, R40.reuse ;  /* 0x0000002826527220 */ /* 0x080fe20000410000 */
[----:B------:R-:W-:Y:S02]  /*61f0*/  HADD2.F32 R80, -RZ, R42.H1_H1 ;  /* 0x3000002aff507230 */ /* 0x000fe40000004100 */
[----:B------:R-:W-:Y:S01]  /*6200*/  FMUL.FTZ R43, R13, R40 ;  /* 0x000000280d2b7220 */ /* 0x000fe20000410000 */
[----:B------:R-:W-:Y:S02]  /*6210*/  HADD2.F32 R39, -RZ, R6.H0_H0 ;  /* 0x20000006ff277230 */ /* 0x000fe40000004100 */
[----:B------:R-:W-:-:S02]  /*6220*/  HADD2.F32 R37, -RZ, R37.H1_H1 ;  /* 0x30000025ff257230 */ /* 0x000fc40000004100 */
[-C--:B------:R-:W-:Y:S01]  /*6230*/  FMUL.FTZ R40, R41, R80.reuse ;  /* 0x0000005029287220 */ /* 0x080fe20000410000 */
[----:B------:R-:W-:Y:S02]  /*6240*/  HADD2.F32 R42, -RZ, R6.H1_H1 ;  /* 0x30000006ff2a7230 */ /* 0x000fe40000004100 */
[-C--:B------:R-:W-:Y:S01]  /*6250*/  FFMA.FTZ R6, R13, R39.reuse, -R82 ;  /* 0x000000270d067223 */ /* 0x080fe20000010852 */
[----:B------:R-:W-:Y:S01]  /*6260*/  FFMA.FTZ R13, R38, R39, R43 ;  /* 0x00000027260d7223 */ /* 0x000fe2000001002b */
[C---:B------:R-:W-:Y:S01]  /*6270*/  FMUL.FTZ R38, R37.reuse, R80 ;  /* 0x0000005025267220 */ /* 0x040fe20000410000 */
[-C--:B------:R-:W-:Y:S01]  /*6280*/  F2FP.F16.E4M3.UNPACK_B R39, R15.reuse ;  /* 0x0000000fff27723e */ /* 0x080fe200020006ff */
[-C--:B------:R-:W-:Y:S01]  /*6290*/  FFMA.FTZ R37, R37, R42.reuse, -R40 ;  /* 0x0000002a25257223 */ /* 0x080fe20000010828 */
[----:B------:R-:W-:Y:S01]  /*62a0*/  F2FP.F16.E4M3.UNPACK_B R80, R15.H1 ;  /* 0x0000000fff50723e */ /* 0x000fe200030006ff */
[----:B------:R-:W-:Y:S01]  /*62b0*/  FFMA.FTZ R38, R41, R42, R38 ;  /* 0x0000002a29267223 */ /* 0x000fe20000010026 */
[----:B------:R-:W-:Y:S01]  /*62c0*/  F2FP.F16.E4M3.UNPACK_B R15, R5 ;  /* 0x00000005ff0f723e */ /* 0x000fe200020006ff */
[----:B------:R-:W-:Y:S01]  /*62d0*/  HADD2.F32 R77, -RZ, R39.H0_H0 ;  /* 0x20000027ff4d7230 */ /* 0x000fe20000004100 */
[-C--:B------:R-:W-:Y:S01]  /*62e0*/  F2FP.F16.E4M3.UNPACK_B R40, R11.reuse ;  /* 0x0000000bff28723e */ /* 0x080fe200020006ff */
[----:B------:R-:W-:Y:S01]  /*62f0*/  HADD2.F32 R81, -RZ, R80.H0_H0 ;  /* 0x20000050ff517230 */ /* 0x000fe20000004100 */
[----:B------:R-:W-:Y:S01]  /*6300*/  F2FP.F16.E4M3.UNPACK_B R11, R11.H1 ;  /* 0x0000000bff0b723e */ /* 0x000fe200030006ff */
[----:B------:R-:W-:Y:S01]  /*6310*/  HADD2.F32 R90, -RZ, R83.H0_H0 ;  /* 0x20000053ff5a7230 */ /* 0x000fe20000004100 */
[-C--:B------:R-:W-:Y:S01]  /*6320*/  F2FP.F16.E4M3.UNPACK_B R5, R4.reuse ;  /* 0x00000004ff05723e */ /* 0x080fe200020006ff */
[----:B------:R-:W-:Y:S01]  /*6330*/  HADD2.F32 R42, -RZ, R40.H0_H0 ;  /* 0x20000028ff2a7230 */ /* 0x000fe20000004100 */
        /* <DEDUP_REMOVED lines=8> */
[----:B------:R-:W-:Y:S01]  /*63c0*/  FMUL.FTZ R92, R42, R4 ;  /* 0x000000042a5c7220 */ /* 0x000fe20000410000 */
[----:B------:R-:W-:Y:S01]  /*63d0*/  FMUL.FTZ R90, R43, R90 ;  /* 0x0000005a2b5a7220 */ /* 0x000fe20000410000 */
[----:B------:R-:W-:-:S02]  /*63e0*/  HADD2.F32 R80, -RZ, R80.H1_H1 ;  /* 0x30000050ff507230 */ /* 0x000fc40000004100 */
[-C--:B------:R-:W-:Y:S01]  /*63f0*/  FFMA.FTZ R4, R42, R82.reuse, -R85 ;  /* 0x000000522a047223 */ /* 0x080fe20000010855 */
[----:B------:R-:W-:Y:S02]  /*6400*/  HADD2.F32 R83, -RZ, R83.H1_H1 ;  /* 0x30000053ff537230 */ /* 0x000fe40000004100 */
[----:B------:R-:W-:Y:S01]  /*6410*/  FFMA.FTZ R42, R77, R82, R92 ;  /* 0x000000524d2a7223 */ /* 0x000fe2000001005c */
[----:B------:R-:W-:Y:S02]  /*6420*/  HADD2.F32 R11, -RZ, R11.H1_H1 ;  /* 0x3000000bff0b7230 */ /* 0x000fe40000004100 */
[-C--:B------:R-:W-:Y:S01]  /*6430*/  FFMA.FTZ R43, R43, R86.reuse, -R94 ;  /* 0x000000562b2b7223 */ /* 0x080fe2000001085e */
[----:B------:R-:W-:Y:S01]  /*6440*/  FFMA.FTZ R77, R81, R86, R90 ;  /* 0x00000056514d7223 */ /* 0x000fe2000001005a */
[----:B------:R-:W-:Y:S02]  /*6450*/  HADD2.F32 R39, -RZ, R39.H1_H1 ;  /* 0x30000027ff277230 */ /* 0x000fe40000004100 */
[----:B------:R-:W-:Y:S01]  /*6460*/  FMUL.FTZ R86, R80, R83 ;  /* 0x0000005350567220 */ /* 0x000fe20000410000 */
[----:B------:R-:W-:-:S02]  /*6470*/  HADD2.F32 R15, -RZ, R15.H1_H1 ;  /* 0x3000000fff0f7230 */ /* 0x000fc40000004100 */
[----:B------:R-:W-:Y:S01]  /*6480*/  FMUL.FTZ R83, R11, R83 ;  /* 0x000000530b537220 */ /* 0x000fe20000410000 */
[----:B------:R-:W-:Y:S01]  /*6490*/  HADD2.F32 R40, -RZ, R40.H1_H1 ;  /* 0x30000028ff287230 */ /* 0x000fe20000004100 */
[----:B------:R-:W-:Y:S01]  /*64a0*/  F2FP.SATFINITE.E4M3.F32.PACK_AB_MERGE_C R13, R38, R13, RZ ;  /* 0x0000000d260d723e */ /* 0x000fe200048070ff */
        /* <DEDUP_REMOVED lines=14> */
.L_x_11411:
[----:B------:R-:W-:Y:S05]  /*6590*/  BSYNC B1 ;  /* 0x0000000000017941 */ /* 0x000fea0003800000 */
.L_x_11410:
[----:B0-----:R0:W-:Y:S01]  /*65a0*/  ST.E.128 desc[UR42][R32.64], R8 ;  /* 0x0000000820007985 */ /* 0x0011e2000c101d2a */
[----:B------:R-:W-:-:S13]  /*65b0*/  ISETP.GE.AND P3, PT, R35, R84, PT ;  /* 0x000000542300720c */ /* 0x000fda0003f66270 */
[----:B------:R-:W-:Y:S05]  /*65c0*/  @P3 BRA `(.L_x_11389) ;  /* 0x0000000000e83947 */ /* 0x000fea0003800000 */
[----:B------:R-:W-:-:S04]  /*65d0*/  IADD3 R4, P3, R79, R35, RZ ;  /* 0x000000234f047210 */ /* 0x000fc80007f7e0ff */
[----:B------:R-:W-:-:S05]  /*65e0*/  LEA.HI.X.SX32 R5, R35, R78, 0x1, P3 ;  /* 0x0000004e23057211 */ /* 0x000fca00018f0eff */
[----:B--2---:R2:W-:Y:S01]  /*65f0*/  ST.E.128 desc[UR42][R4.64], R12 ;  /* 0x0000000c04007985 */ /* 0x0045e2000c101d2a */
[----:B------:R-:W-:Y:S05]  /*6600*/  BRA `(.L_x_11389) ;  /* 0x0000000000d87947 */ /* 0x000fea0003800000 */
.L_x_11381:
[----:B------:R-:W-:-:S06]  /*6610*/  UISETP.NE.AND UP0, UPT, UR36, 0x3, UPT ;  /* 0x000000032400788c */ /* 0x000fcc000bf05270 */
[----:B------:R-:W-:-:S13]  /*6620*/  PLOP3.LUT P2, PT, PT, PT, UP0, 0x80, 0x0 ;  /* 0x000000000000781c */ /* 0x000fda0003f4f008 */
[----:B------:R-:W-:Y:S05]  /*6630*/  @!P2 BRA `(.L_x_11412) ;  /* 0x000000000004a947 */ /* 0x000fea0003800000 */
[----:B------:R-:W-:Y:S01]  /*6640*/  BPT.TRAP 0x1 ;  /* 0x000000040000795c */ /* 0x000fe20000300000 */
.L_x_11412:
[----:B------:R-:W-:Y:S01]  /*6650*/  IMAD R70, R19, 0x8, R18 ;  /* 0x0000000813467824 */ /* 0x000fe200078e0212 */
[----:B------:R-:W-:Y:S01]  /*6660*/  SHF.L.U32 R76, R154, 0x1f, RZ ;  /* 0x0000001f9a4c7819 */ /* 0x000fe200000006ff */
[----:B------:R-:W-:Y:S01]  /*6670*/  BSSY B1, `(.L_x_11413) ;  /* 0x0000004000017945 */ /* 0x000fe20003800000 */
[----:B------:R-:W-:Y:S02]  /*6680*/  SHF.R.S32.HI R73, RZ, 0x1f, R74 ;  /* 0x0000001fff497819 */ /* 0x000fe4000001144a */
[----:B------:R-:W0:Y:S02]  /*6690*/  SYNCS.PHASECHK.TRANS64.TRYWAIT P3, [R70+URZ+0x19c90], R76 ;  /* 0x019c904c460075a7 */ /* 0x000e24000806017f */
[----:B0-----:R-:W-:Y:S05]  /*66a0*/  @!P3 BRA `(.L_x_11414) ;  /* 0x0000015c0064b947 */ /* 0x001fea0003800000 */
.L_x_11649:
[----:B------:R-:W-:Y:S05]  /*66b0*/  BSYNC B1 ;  /* 0x0000000000017941 */ /* 0x000fea0003800000 */
.L_x_11413:
        /* <DEDUP_REMOVED lines=13> */
[----:B------:R-:W-:-:S04]  /*6790*/  ULDC.64 UR4, c[0x0][0x308] ;  /* 0x0000c20000047ab9 */ /* 0x000fc80000000a00 */
[----:B------:R-:W-:-:S03]  /*67a0*/  IADD3 R5, R5, R7, RZ ;  /* 0x0000000705057210 */ /* 0x000fc60007ffe0ff */
        /* <DEDUP_REMOVED lines=9> */
.L_x_11653:
[----:B------:R-:W-:Y:S05]  /*6840*/  @!P3 BRA `(.L_x_11389) ;  /* 0x000000000048b947 */ /* 0x000fea0003800000 */
[----:B-1----:R-:W4:Y:S01]  /*6850*/  LDL R4, [R1+0x8] ;  /* 0x0000080001047983 */ /* 0x002f220000100800 */
[----:B------:R-:W-:Y:S02]  /*6860*/  ULDC UR4, c[0x0][0x2f4] ;  /* 0x0000bd0000047ab9 */ /* 0x000fe40000000800 */
[----:B------:R-:W-:-:S13]  /*6870*/  ISETP.GE.AND P3, PT, R16, UR4, PT ;  /* 0x0000000410007c0c */ /* 0x000fda000bf66270 */
[----:B---3--:R-:W-:-:S05]  /*6880*/  @!P3 IADD3 R12, P4, R16, R14, RZ ;  /* 0x0000000e100cb210 */ /* 0x008fca0007f9e0ff */
[----:B--2---:R-:W-:Y:S01]  /*6890*/  @!P3 IMAD.X R13, R5, 0x1, R17, P4 ;  /* 0x00000001050db824 */ /* 0x004fe200020e0611 */
[----:B------:R-:W-:-:S13]  /*68a0*/  ISETP.GE.AND P4, PT, R23, UR4, PT ;  /* 0x0000000417007c0c */ /* 0x000fda000bf86270 */
[----:B------:R-:W-:-:S05]  /*68b0*/  @!P4 IADD3 R8, P5, R23, R14, RZ ;  /* 0x0000000e1708c210 */ /* 0x000fca0007fbe0ff */
[----:B----4-:R-:W-:Y:S01]  /*68c0*/  @!P4 IMAD.X R9, R5, 0x1, R4, P5 ;  /* 0x000000010509c824 */ /* 0x010fe200028e0604 */
[----:B------:R-:W-:-:S13]  /*68d0*/  ISETP.GE.AND P5, PT, R67, UR4, PT ;  /* 0x0000000443007c0c */ /* 0x000fda000bfa6270 */
[----:B------:R-:W-:-:S05]  /*68e0*/  @!P5 IMAD.SHL.U32 R4, R157, 0x10, RZ ;  /* 0x000000109d04d824 */ /* 0x000fca00078e00ff */
[----:B------:R-:W-:-:S04]  /*68f0*/  @!P5 IADD3 R10, P6, R4, R14, RZ ;  /* 0x0000000e040ad210 */ /* 0x000fc80007fde0ff */
[----:B------:R-:W-:Y:S02]  /*6900*/  @!P5 LEA.HI.X.SX32 R11, R4, R5, 0x1, P6 ;  /* 0x00000005040bd211 */ /* 0x000fe400030f0eff */
[----:B------:R-:W1:Y:S04]  /*6910*/  @!P3 LDS.128 R4, [R69+0x13800] ;  /* 0x013800004504b984 */ /* 0x000e680000000c00 */
[----:B-1----:R-:W-:Y:S04]  /*6920*/  @!P3 ST.E.128 desc[UR42][R12.64], R4 ;  /* 0x000000040c00b985 */ /* 0x002fe8000c101d2a */
[----:B------:R-:W1:Y:S04]  /*6930*/  @!P5 LDS.128 R4, [R69+0x14800] ;  /* 0x014800004504d984 */ /* 0x000e680000000c00 */
[----:B-1----:R-:W-:Y:S04]  /*6940*/  @!P5 ST.E.128 desc[UR42][R10.64], R4 ;  /* 0x000000040a00d985 */ /* 0x002fe8000c101d2a */
[----:B------:R-:W1:Y:S04]  /*6950*/  @!P4 LDS.128 R4, [R69+0x15800] ;  /* 0x015800004504c984 */ /* 0x000e680000000c00 */
[----:B-1----:R4:W-:Y:S02]  /*6960*/  @!P4 ST.E.128 desc[UR42][R8.64], R4 ;  /* 0x000000040800c985 */ /* 0x0029e4000c101d2a */
.L_x_11389:
[----:B------:R-:W-:Y:S05]  /*6970*/  BSYNC B0 ;  /* 0x0000000000007941 */ /* 0x000fea0003800000 */
.L_x_11380:
        /* <DEDUP_REMOVED lines=16> */
.L_x_11417:
[----:B------:R-:W-:Y:S05]  /*6a80*/  BSYNC B0 ;  /* 0x0000000000007941 */ /* 0x000fea0003800000 */
.L_x_11416:
[----:B------:R-:W0:Y:S01]  /*6a90*/  SYNCS.PHASECHK.TRANS64.TRYWAIT P2, [R70+URZ+0x19cb0], R76 ;  /* 0x019cb04c460075a7 */ /* 0x000e22000804017f */
[----:B------:R-:W-:Y:S04]  /*6aa0*/  BSSY B0, `(.L_x_11418) ;  /* 0x0000002000007945 */ /* 0x000fe80003800000 */
[----:B0-----:R-:W-:Y:S05]  /*6ab0*/  @!P2 BRA `(.L_x_11419) ;  /* 0x0000015800b8a947 */ /* 0x001fea0003800000 */
.L_x_11654:
[----:B------:R-:W-:Y:S05]  /*6ac0*/  BSYNC B0 ;  /* 0x0000000000007941 */ /* 0x000fea0003800000 */
.L_x_11418:
        /* <DEDUP_REMOVED lines=16> */
[----:B------:R-:W-:Y:S02]  /*6bd0*/  IADD3.X R5, R5, UR7, RZ, P2, !PT ;  /* 0x0000000705057c10 */ /* 0x000fe400097fe4ff */
[----:B------:R-:W-:Y:S01]  /*6be0*/  ISETP.GT.AND P2, PT, R71, R155, PT ;  /* 0x0000009b4700720c */ /* 0x000fe20003f44270 */
[----:B------:R-:W1:Y:S04]  /*6bf0*/  SHFL.IDX PT, R4, R4, RZ, 0x1e1f ;  /* 0x001e1fff04047589 */ /* 0x000e6800000e0000 */
[----:B------:R-:W2:Y:S08]  /*6c00*/  SHFL.IDX PT, R5, R5, RZ, 0x1e1f ;  /* 0x001e1fff05057589 */ /* 0x000eb000000e0000 */
[----:B------:R-:W-:Y:S05]  /*6c10*/  @!P2 BRA `(.L_x_11421) ;  /* 0x000000000048a947 */ /* 0x000fea0003800000 */
[----:B------:R-:W4:Y:S01]  /*6c20*/  LDL R6, [R1+0x8] ;  /* 0x0000080001067983 */ /* 0x000f220000100800 */
[----:B------:R-:W-:Y:S02]  /*6c30*/  ULDC UR4, c[0x0][0x2f4] ;  /* 0x0000bd0000047ab9 */ /* 0x000fe40000000800 */
[----:B------:R-:W-:-:S13]  /*6c40*/  ISETP.GE.AND P2, PT, R16, UR4, PT ;  /* 0x0000000410007c0c */ /* 0x000fda000bf46270 */
[----:B-1----:R-:W-:-:S05]  /*6c50*/  @!P2 IADD3 R12, P4, R16, R4, RZ ;  /* 0x00000004100ca210 */ /* 0x002fca0007f9e0ff */
        /* <DEDUP_REMOVED lines=14> */
.L_x_11421:
[----:B------:R-:W-:Y:S05]  /*6d40*/  BSYNC B0 ;  /* 0x0000000000007941 */ /* 0x000fea0003800000 */
.L_x_11420:
[----:B------:R-:W-:Y:S01]  /*6d50*/  @!PT LDS RZ, [RZ] ;  /* 0x00000000fffff984 */ /* 0x000fe20000000800 */
[----:B------:R-:W-:Y:S01]  /*6d60*/  @!PT LDS RZ, [RZ] ;  /* 0x00000000fffff984 */ /* 0x000fe20000000800 */
[----:B------:R-:W-:Y:S01]  /*6d70*/  @!PT LDS RZ, [RZ] ;  /* 0x00000000fffff984 */ /* 0x000fe20000000800 */
[----:B------:R-:W-:Y:S01]  /*6d80*/  @!PT LDS RZ, [RZ] ;  /* 0x00000000fffff984 */ /* 0x000fe20000000800 */
[----:B------:R5:W-:Y:S06]  /*6d90*/  MEMBAR.ALL.CTA ;  /* 0x0000000000007992 */ /* 0x000bec0000008000 */
[----:B-----5:R-:W5:Y:S01]  /*6da0*/  FENCE.VIEW.ASYNC.S ;  /* 0x00000000000073c6 */ /* 0x020f620000000000 */
[----:B0-----:R-:W-:Y:S01]  /*6db0*/  @!P3 VIADD R70, R70, 0x19cc0 ;  /* 0x00019cc04646b836 */ /* 0x001fe20000000000 */
[----:B------:R-:W-:Y:S01]  /*6dc0*/  IADD3 R19, R19, 0x1, RZ ;  /* 0x0000000113137810 */ /* 0x000fe20007ffe0ff */
[----:B-----5:R0:W-:Y:S03]  /*6dd0*/  BAR.SYNC.DEFER_BLOCKING R56, 0x80 ;  /* 0x000200380000751d */ /* 0x0201e60000010000 */
[----:B------:R-:W-:-:S02]  /*6de0*/  @!P3 PRMT R70, RZ, 0x654, R70 ;  /* 0x00000654ff46b816 */ /* 0x000fc40000000046 */
[----:B------:R-:W-:Y:S02]  /*6df0*/  PLOP3.LUT P2, PT, PT, PT, PT, 0x8, 0x0 ;  /* 0x000000000000781c */ /* 0x000fe40003f4e170 */
[----:B------:R0:W-:Y:S01]  /*6e00*/  @!P3 SYNCS.ARRIVE.TRANS64.RED.A1T0 RZ, [R70+URZ], RZ ;  /* 0x000000ff46ffb9a7 */ /* 0x0001e2000810043f */
[----:B------:R-:W-:-:S04]  /*6e10*/  ISETP.NE.AND P3, PT, R19, 0x2, PT ;  /* 0x000000021300780c */ /* 0x000fc80003f65270 */
[----:B--2-4-:R-:W-:Y:S02]  /*6e20*/  SEL R5, RZ, 0x1, P3 ;  /* 0x00000001ff057807 */ /* 0x014fe40001800000 */
[----:B------:R-:W-:Y:S02]  /*6e30*/  SEL R19, R19, RZ, P3 ;  /* 0x000000ff13137207 */ /* 0x000fe40001800000 */
[----:B------:R-:W-:Y:S01]  /*6e40*/  LOP3.LUT R154, R154, R5, RZ, 0x3c, !PT ;  /* 0x000000059a9a7212 */ /* 0x000fe200078e3cff */
[----:B0-----:R-:W-:Y:S06]  /*6e50*/  @P1 BRA `(.L_x_11422) ;  /* 0xffffffb400b01947 */ /* 0x001fec000383ffff */
.L_x_11375:
[----:B------:R-:W-:Y:S01]  /*6e60*/  BSSY B0, `(.L_x_11423) ;  /* 0x0000005000007945 */ /* 0x000fe20003800000 */
[----:B------:R-:W-:-:S03]  /*6e70*/  IMAD.MOV.U32 R3, RZ, RZ, RZ ;  /* 0x000000ffff037224 */ /* 0x000fc600078e00ff */
[----:B------:R-:W-:Y:S05]  /*6e80*/  @P2 BRA `(.L_x_11424) ;  /* 0x0000000000082947 */ /* 0x000fea0003800000 */
[----:B------:R-:W2:Y:S02]  /*6e90*/  FENCE.VIEW.ASYNC.G ;  /* 0x00000000000073c6 */ /* 0x000ea40000000100 */
[----:B--2---:R-:W-:Y:S06]  /*6ea0*/  BAR.ARV 0xc, 0x200 ;  /* 0x0308000000007b1d */ /* 0x004fec0000002000 */
.L_x_11424:
[----:B------:R-:W-:Y:S05]  /*6eb0*/  BSYNC B0 ;  /* 0x0000000000007941 */ /* 0x000fea0003800000 */
.L_x_11423:
[----:B------:R-:W2:Y:S01]  /*6ec0*/  LDL R0, [R1+0x24] ;  /* 0x0000240001007983 */ /* 0x000ea20000100800 */
[----:B------:R-:W-:Y:S01]  /*6ed0*/  BSSY B0, `(.L_x_11425) ;  /* 0x0000021000007945 */ /* 0x000fe20003800000 */
[----:B--2---:R-:W-:-:S13]  /*6ee0*/  LOP3.LUT P0, RZ, R0, 0x4, RZ, 0xc0, !PT ;  /* 0x0000000400ff7812 */ /* 0x004fda000780c0ff */
[----:B------:R-:W-:Y:S05]  /*6ef0*/  @!P0 BRA `(.L_x_11426) ;  /* 0x0000000000788947 */ /* 0x000fea0003800000 */
[----:B------:R-:W2:Y:S01]  /*6f00*/  LDL R0, [R1+0x38] ;  /* 0x0000380001007983 */ /* 0x000ea20000100800 */
[----:B------:R-:W-:Y:S01]  /*6f10*/  ULDC UR4, c[0x0][0x9f0] ;  /* 0x00027c0000047ab9 */ /* 0x000fe20000000800 */
[----:B--2---:R-:W-:-:S04]  /*6f20*/  ISETP.NE.AND P0, PT, R0, RZ, PT ;  /* 0x000000ff0000720c */ /* 0x004fc80003f05270 */
        /* <DEDUP_REMOVED lines=8> */
[----:B0-----:R-:W1:Y:S02]  /*6fb0*/  MUFU.RCP R3, R3 ;  /* 0x0000000300037308 */ /* 0x001e640000001000 */
[----:B-1----:R-:W-:Y:S02]  /*6fc0*/  VIADD R4, R3, 0xffffffe ;  /* 0x0ffffffe03047836 */ /* 0x002fe40000000000 */
        /* <DEDUP_REMOVED lines=17> */
.L_x_11426:
[----:B------:R-:W-:Y:S05]  /*70e0*/  BSYNC B0 ;  /* 0x0000000000007941 */ /* 0x000fea0003800000 */
.L_x_11425:
[----:B------:R-:W1:Y:S01]  /*70f0*/  LDL R0, [R1+0x58] ;  /* 0x0000580001007983 */ /* 0x000e620000100800 */
[----:B------:R-:W-:Y:S02]  /*7100*/  PLOP3.LUT P0, PT, PT, PT, PT, 0x80, 0x0 ;  /* 0x000000000000781c */ /* 0x000fe40003f0f070 */
[----:B------:R-:W-:Y:S02]  /*7110*/  CS2R R26, SRZ ;  /* 0x00000000001a7805 */ /* 0x000fe4000001ff00 */
[----:B------:R-:W-:Y:S02]  /*7120*/  CS2R R94, SRZ ;  /* 0x00000000005e7805 */ /* 0x000fe4000001ff00 */
[----:B------:R-:W-:Y:S02]  /*7130*/  CS2R R40, SRZ ;  /* 0x0000000000287805 */ /* 0x000fe4000001ff00 */
[----:B0-----:R-:W-:Y:S02]  /*7140*/  CS2R R6, SRZ ;  /* 0x0000000000067805 */ /* 0x001fe4000001ff00 */
        /* <DEDUP_REMOVED lines=17> */
[----:B---3--:R-:W-:Y:S02]  /*7260*/  CS2R R14, SRZ ;  /* 0x00000000000e7805 */ /* 0x008fe4000001ff00 */
[----:B------:R-:W-:Y:S02]  /*7270*/  CS2R R134, SRZ ;  /* 0x0000000000867805 */ /* 0x000fe4000001ff00 */
[----:B------:R-:W-:Y:S01]  /*7280*/  CS2R R130, SRZ ;  /* 0x0000000000827805 */ /* 0x000fe2000001ff00 */
[----:B-1----:R-:W-:Y:S01]  /*7290*/  IMAD R4, R0, R3, RZ ;  /* 0x0000000300047224 */ /* 0x002fe200078e02ff */
[----:B------:R-:W-:-:S04]  /*72a0*/  MOV R0, RZ ;  /* 0x000000ff00007202 */ /* 0x000fc80000000f00 */
[----:B------:R0:W-:Y:S01]  /*72b0*/  STL [R1+0x28], R4 ;  /* 0x0000280401007387 */ /* 0x0001e20000100800 */
[----:B------:R-:W-:Y:S02]  /*72c0*/  VIADDMNMX R90, R4, R3, R2, PT ;  /* 0x00000003045a7246 */ /* 0x000fe40003800102 */
[----:B------:R-:W-:Y:S02]  /*72d0*/  CS2R R2, SRZ ;  /* 0x0000000000027805 */ /* 0x000fe4000001ff00 */
[----:B------:R-:W-:-:S13]  /*72e0*/  ISETP.GT.AND P1, PT, R90, R4, PT ;  /* 0x000000045a00720c */ /* 0x000fda0003f24270 */
[----:B0-----:R-:W-:Y:S05]  /*72f0*/  @!P1 BRA `(.L_x_11427) ;  /* 0x000000a000509947 */ /* 0x001fea0003800000 */
[----:B------:R-:W0:Y:S01]  /*7300*/  S2R R4, SR_TID.X ;  /* 0x0000000000047919 */ /* 0x000e220000002100 */
[----:B------:R-:W-:Y:S01]  /*7310*/  VIADD R28, R18, 0xf000 ;  /* 0x0000f000121c7836 */ /* 0x000fe20000000000 */
[----:B------:R-:W-:Y:S04]  /*7320*/  BSSY B6, `(.L_x_11428) ;  /* 0x000001e000067945 */ /* 0x000fe80003800000 */
[----:B------:R-:W-:Y:S01]  /*7330*/  LOP3.LUT P0, RZ, R28, 0x3ff, RZ, 0xc0, !PT ;  /* 0x000003ff1cff7812 */ /* 0x000fe2000780c0ff */
[----:B0-----:R-:W-:-:S05]  /*7340*/  VIADD R5, R4, 0xffffff80 ;  /* 0xffffff8004057836 */ /* 0x001fca0000000000 */
[----:B------:R-:W-:-:S04]  /*7350*/  SHF.R.S32.HI R4, RZ, 0x1f, R5 ;  /* 0x0000001fff047819 */ /* 0x000fc80000011405 */
[----:B------:R-:W-:-:S04]  /*7360*/  LEA.HI R4, R4, R5, RZ, 0x7 ;  /* 0x0000000504047211 */ /* 0x000fc800078f38ff */
[----:B------:R-:W-:-:S05]  /*7370*/  SHF.R.S32.HI R4, RZ, 0x7, R4 ;  /* 0x00000007ff047819 */ /* 0x000fca0000011404 */
[----:B------:R-:W0:Y:S02]  /*7380*/  SHFL.IDX PT, R0, R4, RZ, 0x1f ;  /* 0x00001fff04007589 */ /* 0x000e2400000e0000 */
[----:B0-----:R-:W-:-:S05]  /*7390*/  IMAD.HI R2, R0, 0x55555556, RZ ;  /* 0x5555555600027827 */ /* 0x001fca00078e02ff */
[----:B------:R-:W-:-:S05]  /*73a0*/  LEA.HI R3, R2, R2, RZ, 0x1 ;  /* 0x0000000202037211 */ /* 0x000fca00078f08ff */
[----:B------:R-:W-:-:S04]  /*73b0*/  IMAD R3, R3, -0x3, R0 ;  /* 0xfffffffd03037824 */ /* 0x000fc800078e0200 */
        /* <DEDUP_REMOVED lines=20> */
.L_x_11429:
[----:B------:R-:W-:Y:S05]  /*7500*/  BSYNC B6 ;  /* 0x0000000000067941 */ /* 0x000fea0003800000 */
.L_x_11428:
        /* <DEDUP_REMOVED lines=10> */
[----:B------:R-:W1:Y:S08]  /*75b0*/  @P1 LDC.64 R2, c[0x0][0x9c0] ;  /* 0x00027000ff021b82 */ /* 0x000e700000000a00 */
[----:B------:R-:W4:Y:S01]  /*75c0*/  @P0 LDC.64 R4, c[0x0][0x9b0] ;  /* 0x00026c00ff040b82 */ /* 0x000f220000000a00 */
[----:B--2---:R-:W-:-:S02]  /*75d0*/  @P1 IMAD R6, R21, R12, RZ ;  /* 0x0000000c15061224 */ /* 0x004fc400078e02ff */
[----:B0-----:R-:W-:Y:S02]  /*75e0*/  @P0 IMAD R0, R21, R10, RZ ;  /* 0x0000000a15000224 */ /* 0x001fe400078e02ff */
[C---:B---3--:R-:W-:Y:S02]  /*75f0*/  @P1 IMAD R13, R20.reuse, R13, R6 ;  /* 0x0000000d140d1224 */ /* 0x048fe400078e0206 */
[----:B------:R-:W-:-:S04]  /*7600*/  @P1 IMAD.WIDE.U32 R8, R20, R12, RZ ;  /* 0x0000000c14081225 */ /* 0x000fc800078e00ff */
[C---:B------:R-:W-:Y:S02]  /*7610*/  @P0 IMAD R11, R20.reuse, R11, R0 ;  /* 0x0000000b140b0224 */ /* 0x040fe400078e0200 */
[----:B------:R-:W-:-:S04]  /*7620*/  @P0 IMAD.WIDE.U32 R6, R20, R10, RZ ;  /* 0x0000000a14060225 */ /* 0x000fc800078e00ff */
[----:B------:R-:W-:Y:S02]  /*7630*/  @P1 IMAD.IADD R9, R9, 0x1, R13 ;  /* 0x0000000109091824 */ /* 0x000fe400078e020d */
[----:B------:R-:W-:Y:S02]  /*7640*/  @P0 IMAD.IADD R7, R7, 0x1, R11 ;  /* 0x0000000107070824 */ /* 0x000fe400078e020b */
[----:B-1----:R-:W-:-:S04]  /*7650*/  @P1 IMAD.WIDE.U32 R8, R22, R2, R8 ;  /* 0x0000000216081225 */ /* 0x002fc800078e0008 */
[----:B----4-:R-:W-:Y:S01]  /*7660*/  @P0 IMAD.WIDE.U32 R6, R22, R4, R6 ;  /* 0x0000000416060225 */ /* 0x010fe200078e0006 */
[----:B------:R-:W-:-:S03]  /*7670*/  @P1 LEA R10, P3, R8, UR6, 0x2 ;  /* 0x00000006080a1c11 */ /* 0x000fc6000f8610ff */
[----:B------:R-:W-:Y:S01]  /*7680*/  @P1 IMAD R3, R22, R3, R9 ;  /* 0x0000000316031224 */ /* 0x000fe200078e0209 */
[----:B------:R-:W-:Y:S01]  /*7690*/  @P0 LEA R4, P2, R6, UR4, 0x2 ;  /* 0x0000000406040c11 */ /* 0x000fe2000f8410ff */
[----:B------:R-:W-:Y:S01]  /*76a0*/  @P0 IMAD R5, R22, R5, R7 ;  /* 0x0000000516050224 */ /* 0x000fe200078e0207 */
[----:B------:R-:W-:Y:S01]  /*76b0*/  ULDC UR4, c[0x0][0x3f4] ;  /* 0x0000fd0000047ab9 */ /* 0x000fe20000000800 */
[----:B------:R-:W-:Y:S01]  /*76c0*/  IMAD.MOV.U32 R0, RZ, RZ, 0x3f800000 ;  /* 0x3f800000ff007424 */ /* 0x000fe200078e00ff */
        /* <DEDUP_REMOVED lines=20> */
.L_x_11433:
[----:B-1----:R1:W2:Y:S02]  /*7810*/  SYNCS.PHASECHK.TRANS64.TRYWAIT P0, [R18+URZ+0x19c00], R3 ;  /* 0x019c0003120075a7 */ /* 0x0022a4000800017f */
[----:B--2---:R-:W-:Y:S05]  /*7820*/  @!P0 NANOSLEEP.SYNCS 0x989680 ;  /* 0x009896800000895d */ /* 0x004fea0003900000 */
[----:B------:R-:W2:Y:S02]  /*7830*/  @!P0 SYNCS.PHASECHK.TRANS64 P0, [R18+URZ+0x19c00], R3 ;  /* 0x019c0003120085a7 */ /* 0x000ea4000800007f */
[----:B--2---:R-:W-:Y:S05]  /*7840*/  @!P0 BRA `(.L_x_11433) ;  /* 0xfffffffc00f08947 */ /* 0x004fea000383ffff */
.L_x_11432:
[----:B------:R-:W-:Y:S05]  /*7850*/  BSYNC B0 ;  /* 0x0000000000007941 */ /* 0x000fea0003800000 */
.L_x_11431:
[----:B------:R-:W-:Y:S05]  /*7860*/  BRA `(.L_x_11434) ;  /* 0x0000004000887947 */ /* 0x000fea0003800000 */
.L_x_11430:
[----:B------:R-:W0:Y:S01]  /*7870*/  LDC.64 R26, c[0x0][0x3e8] ;  /* 0x0000fa00ff1a7b82 */ /* 0x000e220000000a00 */
        /* <DEDUP_REMOVED lines=31> */
.L_x_11436:
[----:B------:R-:W-:Y:S05]  /*7a70*/  BSYNC B6 ;  /* 0x0000000000067941 */ /* 0x000fea0003800000 */
.L_x_11435:
[----:B------:R-:W2:Y:S01]  /*7a80*/  LDL R20, [R1+0x2c] ;  /* 0x00002c0001147983 */ /* 0x000ea20000100800 */
[----:B------:R-:W-:Y:S01]  /*7a90*/  ULDC.U8 UR4, c[0x0][0x410] ;  /* 0x0001040000047ab9 */ /* 0x000fe20000000000 */
[----:B------:R-:W-:Y:S01]  /*7aa0*/  BSSY B0, `(.L_x_11437) ;  /* 0x00003f6000007945 */ /* 0x000fe20003800000 */
[----:B------:R-:W-:Y:S01]  /*7ab0*/  ISETP.NE.AND P0, PT, RZ, UR4, PT ;  /* 0x00000004ff007c0c */ /* 0x000fe2000bf05270 */
[----:B------:R-:W-:Y:S02]  /*7ac0*/  IMAD R4, R29, 0xc0, R155 ;  /* 0x000000c01d047824 */ /* 0x000fe400078e029b */
[----:B--2---:R-:W-:-:S10]  /*7ad0*/  IMAD.IADD R3, R18, 0x1, R20 ;  /* 0x0000000112037824 */ /* 0x004fd400078e0214 */
[----:B------:R-:W-:Y:S05]  /*7ae0*/  @!P0 BRA `(.L_x_11438) ;  /* 0x0000001800d08947 */ /* 0x000fea0003800000 */
[----:B------:R-:W-:-:S03]  /*7af0*/  UMOV UR4, 0xffffffff ;  /* 0xffffffff00047882 */ /* 0x000fc60000000000 */
[----:B------:R-:W-:Y:S05]  /*7b00*/  BRA.DIV UR4, `(.L_x_11439) ;  /* 0x0000014a04b87947 */ /* 0x000fea000b800000 */
[----:B------:R0:W1:Y:S04]  /*7b10*/  SHFL.IDX PT, R27, R26, RZ, 0x1e1f ;  /* 0x001e1fff1a1b7589 */ /* 0x00006800000e0000 */
[----:B------:R0:W2:Y:S04]  /*7b20*/  SHFL.IDX PT, R31, R30, RZ, 0x1e1f ;  /* 0x001e1fff1e1f7589 */ /* 0x0000a800000e0000 */
[----:B------:R0:W3:Y:S04]  /*7b30*/  SHFL.IDX PT, R0, R25, RZ, 0x1e1f ;  /* 0x001e1fff19007589 */ /* 0x0000e800000e0000 */
[----:B------:R-:W4:Y:S02]  /*7b40*/  SHFL.IDX PT, R28, R28, RZ, 0x1e1f ;  /* 0x001e1fff1c1c7589 */ /* 0x000f2400000e0000 */
.L_x_11660:
[----:B------:R-:W5:Y:S01]  /*7b50*/  LDL R6, [R1+0x48] ;  /* 0x0000480001067983 */ /* 0x000f620000100800 */
[----:B------:R-:W-:Y:S01]  /*7b60*/  ULDC UR4, c[0x0][0x448] ;  /* 0x0001120000047ab9 */ /* 0x000fe20000000800 */
[----:B------:R-:W-:Y:S01]  /*7b70*/  BSSY B1, `(.L_x_11440) ;  /* 0x000002f000017945 */ /* 0x000fe20003800000 */
[----:B------:R-:W-:Y:S01]  /*7b80*/  IMAD R38, R24, UR4, RZ ;  /* 0x0000000418267c24 */ /* 0x000fe2000f8e02ff */
[----:B------:R-:W-:Y:S02]  /*7b90*/  CS2R R8, SRZ ;  /* 0x0000000000087805 */ /* 0x000fe4000001ff00 */
[----:B------:R-:W-:Y:S02]  /*7ba0*/  CS2R R12, SRZ ;  /* 0x00000000000c7805 */ /* 0x000fe4000001ff00 */
[----:B0-----:R-:W-:Y:S02]  /*7bb0*/  CS2R R24, SRZ ;  /* 0x0000000000187805 */ /* 0x001fe4000001ff00 */
[----:B------:R-:W-:-:S02]  /*7bc0*/  CS2R R10, SRZ ;  /* 0x00000000000a7805 */ /* 0x000fc4000001ff00 */
[----:B------:R-:W-:Y:S02]  /*7bd0*/  ISETP.GE.AND P0, PT, R4, R38, PT ;  /* 0x000000260400720c */ /* 0x000fe40003f06270 */
[----:B------:R-:W-:Y:S02]  /*7be0*/  CS2R R14, SRZ ;  /* 0x00000000000e7805 */ /* 0x000fe4000001ff00 */
[----:B------:R-:W-:Y:S02]  /*7bf0*/  CS2R R20, SRZ ;  /* 0x0000000000147805 */ /* 0x000fe4000001ff00 */
[----:B-----5:R-:W-:-:S04]  /*7c00*/  LEA.HI R5, R6, R6, RZ, 0x1 ;  /* 0x0000000606057211 */ /* 0x020fc800078f08ff */
[----:B------:R-:W-:-:S05]  /*7c10*/  LOP3.LUT R5, R5, 0xfffffffe, RZ, 0xc0, !PT ;  /* 0xfffffffe05057812 */ /* 0x000fca00078ec0ff */
[----:B------:R-:W-:-:S05]  /*7c20*/  IMAD.IADD R5, R6, 0x1, -R5 ;  /* 0x0000000106057824 */ /* 0x000fca00078e0a05 */
[----:B------:R-:W-:Y:S01]  /*7c30*/  SHF.L.U32 R37, R5, 0x1f, RZ ;  /* 0x0000001f05257819 */ /* 0x000fe200000006ff */
[----:B------:R-:W-:Y:S06]  /*7c40*/  @P0 BRA `(.L_x_11441) ;  /* 0x0000000000840947 */ /* 0x000fec0003800000 */
[----:B------:R-:W2:Y:S01]  /*7c50*/  LDL R6, [R1+0xc] ;  /* 0x00000c0001067983 */ /* 0x000ea20000100800 */
[----:B------:R-:W-:-:S03]  /*7c60*/  ULDC UR4, c[0x0][0x3f4] ;  /* 0x0000fd0000047ab9 */ /* 0x000fc60000000800 */
[----:B------:R-:W3:Y:S01]  /*7c70*/  LDL R26, [R1+0x18] ;  /* 0x00001800011a7983 */ /* 0x000ee20000100800 */
[----:B------:R-:W-:Y:S02]  /*7c80*/  ISETP.GE.AND P1, PT, R152, UR4, PT ;  /* 0x0000000498007c0c */ /* 0x000fe4000bf26270 */
[----:B------:R-:W-:Y:S02]  /*7c90*/  CS2R R12, SRZ ;  /* 0x00000000000c7805 */ /* 0x000fe4000001ff00 */
[----:B------:R-:W-:Y:S02]  /*7ca0*/  CS2R R14, SRZ ;  /* 0x00000000000e7805 */ /* 0x000fe4000001ff00 */
[----:B------:R-:W-:Y:S02]  /*7cb0*/  CS2R R24, SRZ ;  /* 0x0000000000187805 */ /* 0x000fe4000001ff00 */
[----:B------:R-:W-:Y:S02]  /*7cc0*/  CS2R R20, SRZ ;  /* 0x0000000000147805 */ /* 0x000fe4000001ff00 */
[----:B------:R-:W-:-:S03]  /*7cd0*/  CS2R R10, SRZ ;  /* 0x00000000000a7805 */ /* 0x000fc6000001ff00 */
[----:B-1----:R-:W-:Y:S02]  /*7ce0*/  @!P1 IADD3 R30, P3, R152, R27, RZ ;  /* 0x0000001b981e9210 */ /* 0x002fe40007f7e0ff */
[----:B------:R-:W-:Y:S02]  /*7cf0*/  @!P1 SHF.R.S32.HI R5, RZ, 0x1f, R152 ;  /* 0x0000001fff059819 */ /* 0x000fe40000011498 */
[----:B--2---:R-:W-:Y:S02]  /*7d00*/  ISETP.GE.AND P2, PT, R6, UR4, PT ;  /* 0x0000000406007c0c */ /* 0x004fe4000bf46270 */
[----:B------:R-:W-:Y:S02]  /*7d10*/  SHF.R.S32.HI R7, RZ, 0x1f, R6 ;  /* 0x0000001fff077819 */ /* 0x000fe40000011406 */
[----:B---3--:R-:W-:Y:S02]  /*7d20*/  ISETP.GE.AND P0, PT, R26, UR4, PT ;  /* 0x000000041a007c0c */ /* 0x008fe4000bf06270 */
[----:B------:R-:W-:-:S07]  /*7d30*/  SHF.R.S32.HI R9, RZ, 0x1f, R26 ;  /* 0x0000001fff097819 */ /* 0x000fce000001141a */
[C---:B------:R-:W-:Y:S02]  /*7d40*/  @!P2 IADD3 R32, P6, R6.reuse, R27, RZ ;  /* 0x0000001b0620a210 */ /* 0x040fe40007fde0ff */
[----:B------:R-:W-:Y:S02]  /*7d50*/  @!P2 IADD3 R34, P5, R6, R31, RZ ;  /* 0x0000001f0622a210 */ /* 0x000fe40007fbe0ff */
[----:B------:R-:W-:Y:S01]  /*7d60*/  @!P0 IADD3 R4, P4, R26, R27, RZ ;  /* 0x0000001b1a048210 */ /* 0x000fe20007f9e0ff */
[----:B------:R-:W-:Y:S01]  /*7d70*/  @!P2 IMAD.X R33, R0, 0x1, R7, P6 ;  /* 0x000000010021a824 */ /* 0x000fe200030e0607 */
[----:B------:R-:W-:Y:S02]  /*7d80*/  @!P1 IADD3 R6, P6, R152, R31, RZ ;  /* 0x0000001f98069210 */ /* 0x000fe40007fde0ff */
[----:B----4-:R-:W-:Y:S02]  /*7d90*/  @!P2 IADD3.X R35, R28, R7, RZ, P5, !PT ;  /* 0x000000071c23a210 */ /* 0x010fe40002ffe4ff */
[----:B------:R-:W-:Y:S01]  /*7da0*/  @!P0 IADD3 R26, P5, R26, R31, RZ ;  /* 0x0000001f1a1a8210 */ /* 0x000fe20007fbe0ff */
[--C-:B------:R-:W-:Y:S01]  /*7db0*/  @!P1 IMAD.X R31, R0, 0x1, R5.reuse, P3 ;  /* 0x00000001001f9824 */ /* 0x100fe200018e0605 */
[----:B------:R0:W5:Y:S01]  /*7dc0*/  @!P2 LD.E.64 R12, desc[UR42][R32.64] ;  /* 0x0000002a200ca980 */ /* 0x000162000c101b00 */
[----:B------:R-:W-:-:S02]  /*7dd0*/  @!P1 IMAD.X R7, R28, 0x1, R5, P6 ;  /* 0x000000011c079824 */ /* 0x000fc400030e0605 */
[--C-:B------:R-:W-:Y:S01]  /*7de0*/  @!P0 IMAD.X R5, R0, 0x1, R9.reuse, P4 ;  /* 0x0000000100058824 */ /* 0x100fe200020e0609 */
[----:B------:R0:W5:Y:S01]  /*7df0*/  @!P2 LD.E.64 R14, desc[UR42][R34.64] ;  /* 0x0000002a220ea980 */ /* 0x000162000c101b00 */
[----:B------:R-:W-:Y:S01]  /*7e00*/  @!P0 IMAD.X R27, R28, 0x1, R9, P5 ;  /* 0x000000011c1b8824 */ /* 0x000fe200028e0609 */
[----:B------:R-:W-:Y:S02]  /*7e10*/  CS2R R8, SRZ ;  /* 0x0000000000087805 */ /* 0x000fe4000001ff00 */
[----:B------:R0:W5:Y:S04]  /*7e20*/  @!P1 LD.E.64 R24, desc[UR42][R30.64] ;  /* 0x0000002a1e189980 */ /* 0x000168000c101b00 */
[----:B------:R0:W5:Y:S04]  /*7e30*/  @!P1 LD.E.64 R20, desc[UR42][R6.64] ;  /* 0x0000002a06149980 */ /* 0x000168000c101b00 */
[----:B------:R0:W5:Y:S04]  /*7e40*/  @!P0 LD.E.64 R8, desc[UR42][R4.64] ;  /* 0x0000002a04088980 */ /* 0x000168000c101b00 */
[----:B------:R0:W5:Y:S02]  /*7e50*/  @!P0 LD.E.64 R10, desc[UR42][R26.64] ;  /* 0x0000002a1a0a8980 */ /* 0x000164000c101b00 */
.L_x_11441:
[----:B------:R-:W-:Y:S05]  /*7e60*/  BSYNC B1 ;  /* 0x0000000000017941 */ /* 0x000fea0003800000 */
.L_x_11440:
[----:B------:R-:W1:Y:S01]  /*7e70*/  SYNCS.PHASECHK.TRANS64.TRYWAIT P0, [R18+URZ+0x19c00], R37 ;  /* 0x019c0025120075a7 */ /* 0x000e62000800017f */
[----:B---3--:R-:W-:Y:S01]  /*7e80*/  IMAD R0, R29, -0xc0, R38 ;  /* 0xffffff401d007824 */ /* 0x008fe200078e0226 */
[----:B------:R-:W-:Y:S04]  /*7e90*/  BSSY B1, `(.L_x_11442) ;  /* 0x0000004000017945 */ /* 0x000fe80003800000 */
[----:B------:R-:W-:-:S04]  /*7ea0*/  VIMNMX R0, R0, 0xc0, PT ;  /* 0x000000c000007848 */ /* 0x000fc80003fe0100 */
[----:B------:R-:W-:Y:S01]  /*7eb0*/  ISETP.GE.AND P1, PT, R155, R0, PT ;  /* 0x000000009b00720c */ /* 0x000fe20003f26270 */
[----:B-1----:R-:W-:-:S12]  /*7ec0*/  @!P0 BRA `(.L_x_11443) ;  /* 0x00000148003c8947 */ /* 0x002fd80003800000 */
.L_x_11661:
[----:B------:R-:W-:Y:S05]  /*7ed0*/  BSYNC B1 ;  /* 0x0000000000017941 */ /* 0x000fea0003800000 */
.L_x_11442:
[----:B------:R-:W-:Y:S05]  /*7ee0*/  @P1 BRA `(.L_x_11444) ;  /* 0x0000003800c41947 */ /* 0x000fea0003800000 */
[----:B0-----:R-:W3:Y:S01]  /*7ef0*/  LDL R4, [R1+0xc] ;  /* 0x00000c0001047983 */ /* 0x001ee20000100800 */
[----:B------:R-:W0:Y:S03]  /*7f00*/  LDC R5, c[0x0][0x3f4] ;  /* 0x0000fd00ff057b82 */ /* 0x000e260000000800 */
[----:B------:R-:W2:Y:S01]  /*7f10*/  LDL R0, [R1+0x18] ;  /* 0x0000180001007983 */ /* 0x000ea20000100800 */
[----:B------:R-:W-:Y:S01]  /*7f20*/  BSSY B1, `(.L_x_11445) ;  /* 0x000007b000017945 */ /* 0x000fe20003800000 */
[-C--:B0-----:R-:W-:Y:S02]  /*7f30*/  ISETP.GE.AND P0, PT, R152, R5.reuse, PT ;  /* 0x000000059800720c */ /* 0x081fe40003f06270 */
[-C--:B---3--:R-:W-:Y:S02]  /*7f40*/  ISETP.GE.AND P1, PT, R4, R5.reuse, PT ;  /* 0x000000050400720c */ /* 0x088fe40003f26270 */
[----:B--2---:R-:W-:-:S09]  /*7f50*/  ISETP.GE.AND P2, PT, R0, R5, PT ;  /* 0x000000050000720c */ /* 0x004fd20003f46270 */
[----:B------:R-:W-:Y:S05]  /*7f60*/  @P0 BRA `(.L_x_11446) ;  /* 0x0000000400d80947 */ /* 0x000fea0003800000 */
[----:B------:R-:W0:Y:S01]  /*7f70*/  LDS.128 R4, [R3+0xf000] ;  /* 0x00f0000003047984 */ /* 0x000e220000000c00 */
[----:B-----5:R-:W-:Y:S02]  /*7f80*/  SHF.R.U32.HI R29, RZ, 0x8, R25 ;  /* 0x00000008ff1d7819 */ /* 0x020fe40000011619 */
[----:B----4-:R-:W-:Y:S02]  /*7f90*/  LOP3.LUT R28, R25, 0xff, RZ, 0xc0, !PT ;  /* 0x000000ff191c7812 */ /* 0x010fe400078ec0ff */
[----:B------:R-:W-:Y:S02]  /*7fa0*/  LOP3.LUT R29, R29, 0xff, RZ, 0xc0, !PT ;  /* 0x000000ff1d1d7812 */ /* 0x000fe400078ec0ff */
[----:B------:R-:W-:Y:S02]  /*7fb0*/  SHF.R.U32.HI R33, RZ, 0x8, R21 ;  /* 0x00000008ff217819 */ /* 0x000fe40000011615 */
[----:B------:R-:W-:Y:S02]  /*7fc0*/  PRMT R28, R29, 0x7604, R28 ;  /* 0x000076041d1c7816 */ /* 0x000fe4000000001c */
[----:B------:R-:W-:-:S02]  /*7fd0*/  SHF.R.U32.HI R29, RZ, 0x10, R25 ;  /* 0x00000010ff1d7819 */ /* 0x000fc40000011619 */
[----:B------:R-:W-:Y:S02]  /*7fe0*/  LOP3.LUT R30, R21, 0xff, RZ, 0xc0, !PT ;  /* 0x000000ff151e7812 */ /* 0x000fe400078ec0ff */
[----:B------:R-:W-:Y:S01]  /*7ff0*/  LOP3.LUT R33, R33, 0xff, RZ, 0xc0, !PT ;  /* 0x000000ff21217812 */ /* 0x000fe200078ec0ff */
[----:B------:R-:W-:Y:S01]  /*8000*/  IMAD.U32 R29, R29, 0x10000, RZ ;  /* 0x000100001d1d7824 */ /* 0x000fe200078e00ff */
[----:B------:R-:W-:Y:S02]  /*8010*/  SHF.R.U32.HI R32, RZ, 0x10, R21 ;  /* 0x00000010ff207819 */ /* 0x000fe40000011615 */
[----:B------:R-:W-:Y:S02]  /*8020*/  SHF.R.U32.HI R26, RZ, 0x8, R24 ;  /* 0x00000008ff1a7819 */ /* 0x000fe40000011618 */
[----:B------:R-:W-:Y:S01]  /*8030*/  PRMT R30, R33, 0x7604, R30 ;  /* 0x00007604211e7816 */ /* 0x000fe2000000001e */
[----:B------:R-:W-:Y:S01]  /*8040*/  IMAD.U32 R33, R32, 0x10000, RZ ;  /* 0x0001000020217824 */ /* 0x000fe200078e00ff */
[----:B------:R-:W-:-:S02]  /*8050*/  LOP3.LUT R0, R24, 0xff, RZ, 0xc0, !PT ;  /* 0x000000ff18007812 */ /* 0x000fc400078ec0ff */
[----:B------:R-:W-:Y:S02]  /*8060*/  LOP3.LUT R27, R26, 0xff, RZ, 0xc0, !PT ;  /* 0x000000ff1a1b7812 */ /* 0x000fe400078ec0ff */
[----:B------:R-:W-:Y:S02]  /*8070*/  SHF.R.U32.HI R26, RZ, 0x8, R20 ;  /* 0x00000008ff1a7819 */ /* 0x000fe40000011614 */
[----:B------:R-:W-:Y:S02]  /*8080*/  PRMT R27, R27, 0x7604, R0 ;  /* 0x000076041b1b7816 */ /* 0x000fe40000000000 */
[----:B------:R-:W-:Y:S02]  /*8090*/  LOP3.LUT R0, R20, 0xff, RZ, 0xc0, !PT ;  /* 0x000000ff14007812 */ /* 0x000fe400078ec0ff */
[----:B------:R-:W-:Y:S02]  /*80a0*/  LOP3.LUT R31, R26, 0xff, RZ, 0xc0, !PT ;  /* 0x000000ff1a1f7812 */ /* 0x000fe400078ec0ff */
[----:B------:R-:W-:-:S02]  /*80b0*/  LOP3.LUT R29, R28, 0xff0000, R29, 0xf8, !PT ;  /* 0x00ff00001c1d7812 */ /* 0x000fc400078ef81d */
[----:B------:R-:W-:Y:S02]  /*80c0*/  LOP3.LUT R33, R30, 0xff0000, R33, 0xf8, !PT ;  /* 0x00ff00001e217812 */ /* 0x000fe400078ef821 */
[----:B------:R-:W-:Y:S02]  /*80d0*/  PRMT R31, R31, 0x7604, R0 ;  /* 0x000076041f1f7816 */ /* 0x000fe40000000000 */
[----:B------:R-:W-:Y:S02]  /*80e0*/  LOP3.LUT R33, R33, 0xff000000, R21, 0xf8, !PT ;  /* 0xff00000021217812 */ /* 0x000fe400078ef815 */
[----:B------:R-:W-:Y:S02]  /*80f0*/  LOP3.LUT R29, R29, 0xff000000, R25, 0xf8, !PT ;  /* 0xff0000001d1d7812 */ /* 0x000fe400078ef819 */
[----:B0-----:R-:W-:Y:S02]  /*8100*/  F2FP.F16.E4M3.UNPACK_B R0, R6.H1 ;  /* 0x00000006ff00723e */ /* 0x001fe400030006ff */
[----:B------:R-:W-:-:S02]  /*8110*/  LOP3.LUT R31, R31, 0xff0000, R20, 0xf8, !PT ;  /* 0x00ff00001f1f7812 */ /* 0x000fc400078ef814 */
[----:B------:R-:W-:Y:S01]  /*8120*/  F2FP.F16.E4M3.UNPACK_B R30, R33 ;  /* 0x00000021ff1e723e */ /* 0x000fe200020006ff */
[--C-:B------:R-:W-:Y:S01]  /*8130*/  HADD2.F32 R21, -RZ, R0.reuse.H0_H0 ;  /* 0x20000000ff157230 */ /* 0x100fe20000004100 */
[----:B------:R-:W-:Y:S02]  /*8140*/  F2FP.F16.E4M3.UNPACK_B R26, R29 ;  /* 0x0000001dff1a723e */ /* 0x000fe400020006ff */
        /* <DEDUP_REMOVED lines=49> */
[--C-:B------:R-:W-:Y:S01]  /*8460*/  HADD2.F32 R6, -RZ, R4.reuse.H1_H1 ;  /* 0x30000004ff067230 */ /* 0x100fe20000004100 */
[----:B------:R-:W-:Y:S01]  /*8470*/  F2FP.SATFINITE.E4M3.F32.PACK_AB_MERGE_C R34, R37, R34, RZ ;  /* 0x000000222522723e */ /* 0x000fe200048070ff */
[----:B------:R-:W-:-:S02]  /*8480*/  HADD2.F32 R5, -RZ, R4.H0_H0 ;  /* 0x20000004ff057230 */ /* 0x000fc40000004100 */
[--C-:B------:R-:W-:Y:S02]  /*8490*/  HADD2.F32 R24, -RZ, R21.reuse.H1_H1 ;  /* 0x30000015ff187230 */ /* 0x100fe40000004100 */
[C---:B------:R-:W-:Y:S01]  /*84a0*/  FMUL.FTZ R28, R6.reuse, R26 ;  /* 0x0000001a061c7220 */ /* 0x040fe20000410000 */
[--C-:B------:R-:W-:Y:S02]  /*84b0*/  HADD2.F32 R4, -RZ, R0.reuse.H1_H1 ;  /* 0x30000000ff047230 */ /* 0x100fe40000004100 */
[----:B------:R-:W-:Y:S02]  /*84c0*/  HADD2.F32 R21, -RZ, R21.H0_H0 ;  /* 0x20000015ff157230 */ /* 0x000fe40000004100 */
[-C--:B------:R-:W-:Y:S01]  /*84d0*/  FMUL.FTZ R6, R6, R24.reuse ;  /* 0x0000001806067220 */ /* 0x080fe20000410000 */
[----:B------:R-:W-:Y:S02]  /*84e0*/  HADD2.F32 R0, -RZ, R0.H0_H0 ;  /* 0x20000000ff007230 */ /* 0x000fe40000004100 */
[C---:B------:R-:W-:Y:S01]  /*84f0*/  FMUL.FTZ R29, R4.reuse, R25 ;  /* 0x00000019041d7220 */ /* 0x040fe20000410000 */
[C---:B------:R-:W-:Y:S01]  /*8500*/  FFMA.FTZ R28, R5.reuse, R24, -R28 ;  /* 0x00000018051c7223 */ /* 0x040fe2000001081c */
[-C--:B------:R-:W-:Y:S01]  /*8510*/  FMUL.FTZ R4, R4, R21.reuse ;  /* 0x0000001504047220 */ /* 0x080fe20000410000 */
[----:B------:R-:W-:Y:S01]  /*8520*/  FFMA.FTZ R33, R5, R26, R6 ;  /* 0x0000001a05217223 */ /* 0x000fe20000010006 */
[----:B------:R-:W-:Y:S01]  /*8530*/  FFMA.FTZ R29, R0, R21, -R29 ;  /* 0x00000015001d7223 */ /* 0x000fe2000001081d */
[----:B------:R-:W-:-:S02]  /*8540*/  HADD2.F32 R5, -RZ, R27.H1_H1 ;  /* 0x3000001bff057230 */ /* 0x000fc40000004100 */
[----:B------:R-:W-:Y:S01]  /*8550*/  FFMA.FTZ R24, R0, R25, R4 ;  /* 0x0000001900187223 */ /* 0x000fe20000010004 */
[----:B------:R-:W-:Y:S02]  /*8560*/  HADD2.F32 R4, -RZ, R20.H1_H1 ;  /* 0x30000014ff047230 */ /* 0x000fe40000004100 */
[--C-:B------:R-:W-:Y:S02]  /*8570*/  HADD2.F32 R21, -RZ, R31.reuse.H1_H1 ;  /* 0x3000001fff157230 */ /* 0x100fe40000004100 */
[----:B------:R-:W-:Y:S02]  /*8580*/  HADD2.F32 R31, -RZ, R31.H0_H0 ;  /* 0x2000001fff1f7230 */ /* 0x000fe40000004100 */
[C---:B------:R-:W-:Y:S01]  /*8590*/  FMUL.FTZ R6, R4.reuse, R5 ;  /* 0x0000000504067220 */ /* 0x040fe20000410000 */
[----:B------:R-:W-:Y:S02]  /*85a0*/  HADD2.F32 R0, -RZ, R7.H1_H1 ;  /* 0x30000007ff007230 */ /* 0x000fe40000004100 */
[----:B------:R-:W-:Y:S01]  /*85b0*/  FMUL.FTZ R25, R4, R21 ;  /* 0x0000001504197220 */ /* 0x000fe20000410000 */
[----:B------:R-:W-:-:S02]  /*85c0*/  HADD2.F32 R27, -RZ, R27.H0_H0 ;  /* 0x2000001bff1b7230 */ /* 0x000fc40000004100 */
        /* <DEDUP_REMOVED lines=16> */
.L_x_11446:
[----:B------:R-:W-:Y:S05]  /*86d0*/  BSYNC B1 ;  /* 0x0000000000017941 */ /* 0x000fea0003800000 */
.L_x_11445:
[----:B------:R-:W-:Y:S04]  /*86e0*/  BSSY B1, `(.L_x_11447) ;  /* 0x000007c000017945 */ /* 0x000fe80003800000 */
        /* <DEDUP_REMOVED lines=9> */
[----:B------:R-:W-:Y:S02]  /*8780*/  PRMT R25, R20, 0x7604, R25 ;  /* 0x0000760414197816 */ /* 0x000fe40000000019 */
[----:B------:R-:W-:Y:S02]  /*8790*/  PRMT R29, R26, 0x7604, R29 ;  /* 0x000076041a1d7816 */ /* 0x000fe4000000001d */
[----:B------:R-:W-:Y:S02]  /*87a0*/  SHF.R.U32.HI R20, RZ, 0x10, R13 ;  /* 0x00000010ff147819 */ /* 0x000fe4000001160d */
[----:B------:R-:W-:Y:S02]  /*87b0*/  SHF.R.U32.HI R26, RZ, 0x10, R15 ;  /* 0x00000010ff1a7819 */ /* 0x000fe4000001160f */
[----:B------:R-:W-:-:S02]  /*87c0*/  LOP3.LUT R21, R12, 0xff, RZ, 0xc0, !PT ;  /* 0x000000ff0c157812 */ /* 0x000fc400078ec0ff */
[----:B------:R-:W-:Y:S02]  /*87d0*/  LOP3.LUT R0, R0, 0xff, RZ, 0xc0, !PT ;  /* 0x000000ff00007812 */ /* 0x000fe400078ec0ff */
[----:B------:R-:W-:Y:S02]  /*87e0*/  SHF.R.U32.HI R24, RZ, 0x8, R14 ;  /* 0x00000008ff187819 */ /* 0x000fe4000001160e */
[----:B------:R-:W-:Y:S02]  /*87f0*/  LOP3.LUT R20, R20, 0xff, RZ, 0xc0, !PT ;  /* 0x000000ff14147812 */ /* 0x000fe400078ec0ff */
[----:B------:R-:W-:Y:S02]  /*8800*/  LOP3.LUT R26, R26, 0xff, RZ, 0xc0, !PT ;  /* 0x000000ff1a1a7812 */ /* 0x000fe400078ec0ff */
[----:B------:R-:W-:Y:S02]  /*8810*/  PRMT R21, R0, 0x7604, R21 ;  /* 0x0000760400157816 */ /* 0x000fe40000000015 */
[----:B------:R-:W-:-:S02]  /*8820*/  LOP3.LUT R27, R14, 0xff, RZ, 0xc0, !PT ;  /* 0x000000ff0e1b7812 */ /* 0x000fc400078ec0ff */
[----:B------:R-:W-:Y:S02]  /*8830*/  LOP3.LUT R24, R24, 0xff, RZ, 0xc0, !PT ;  /* 0x000000ff18187812 */ /* 0x000fe400078ec0ff */
[----:B------:R-:W-:Y:S02]  /*8840*/  SHF.R.U32.HI R0, RZ, 0x10, R12 ;  /* 0x00000010ff007819 */ /* 0x000fe4000001160c */
[----:B------:R-:W-:Y:S02]  /*8850*/  PRMT R25, R20, 0x7054, R25 ;  /* 0x0000705414197816 */ /* 0x000fe40000000019 */
[----:B------:R-:W-:Y:S02]  /*8860*/  PRMT R29, R26, 0x7054, R29 ;  /* 0x000070541a1d7816 */ /* 0x000fe4000000001d */
[----:B------:R-:W-:Y:S02]  /*8870*/  PRMT R27, R24, 0x7604, R27 ;  /* 0x00007604181b7816 */ /* 0x000fe4000000001b */
[----:B------:R-:W-:-:S02]  /*8880*/  LOP3.LUT R0, R0, 0xff, RZ, 0xc0, !PT ;  /* 0x000000ff00007812 */ /* 0x000fc400078ec0ff */
[----:B------:R-:W-:Y:S02]  /*8890*/  SHF.R.U32.HI R24, RZ, 0x10, R14 ;  /* 0x00000010ff187819 */ /* 0x000fe4000001160e */
[----:B------:R-:W-:Y:S02]  /*88a0*/  LOP3.LUT R29, R29, 0xff000000, R15, 0xf8, !PT ;  /* 0xff0000001d1d7812 */ /* 0x000fe400078ef80f */
[----:B------:R-:W-:Y:S02]  /*88b0*/  LOP3.LUT R25, R25, 0xff000000, R13, 0xf8, !PT ;  /* 0xff00000019197812 */ /* 0x000fe400078ef80d */
[----:B------:R-:W-:Y:S02]  /*88c0*/  PRMT R21, R0, 0x7054, R21 ;  /* 0x0000705400157816 */ /* 0x000fe40000000015 */
[----:B------:R-:W-:Y:S02]  /*88d0*/  LOP3.LUT R24, R24, 0xff, RZ, 0xc0, !PT ;  /* 0x000000ff18187812 */ /* 0x000fe400078ec0ff */
[----:B0-----:R-:W-:-:S02]  /*88e0*/  F2FP.F16.E4M3.UNPACK_B R0, R6.H1 ;  /* 0x00000006ff00723e */ /* 0x001fc400030006ff */
[----:B------:R-:W-:Y:S02]  /*88f0*/  F2FP.F16.E4M3.UNPACK_B R26, R29 ;  /* 0x0000001dff1a723e */ /* 0x000fe400020006ff */
[----:B------:R-:W-:Y:S01]  /*8900*/  F2FP.F16.E4M3.UNPACK_B R20, R25 ;  /* 0x00000019ff14723e */ /* 0x000fe200020006ff */
[----:B------:R-:W-:Y:S01]  /*8910*/  HADD2.F32 R13, -RZ, R0.H0_H0 ;  /* 0x20000000ff0d7230 */ /* 0x000fe20000004100 */
[----:B------:R-:W-:Y:S01]  /*8920*/  PRMT R27, R24, 0x7054, R27 ;  /* 0x00007054181b7816 */ /* 0x000fe2000000001b */
[----:B----4-:R-:W-:Y:S01]  /*8930*/  HADD2.F32 R28, -RZ, R26.H1_H1 ;  /* 0x3000001aff1c7230 */ /* 0x010fe20000004100 */
[----:B------:R-:W-:Y:S01]  /*8940*/  LOP3.LUT R21, R21, 0xff000000, R12, 0xf8, !PT ;  /* 0xff00000015157812 */ /* 0x000fe200078ef80c */
        /* <DEDUP_REMOVED lines=41> */
[----:B-1----:R-:W-:Y:S01]  /*8be0*/  FFMA.FTZ R37, R15, R29, R14 ;  /* 0x0000001d0f257223 */ /* 0x002fe2000001000e */
        /* <DEDUP_REMOVED lines=43> */
.L_x_11448:
[----:B------:R-:W-:Y:S05]  /*8ea0*/  BSYNC B1 ;  /* 0x0000000000017941 */ /* 0x000fea0003800000 */
.L_x_11447:
[----:B------:R-:W-:Y:S05]  /*8eb0*/  @P2 BRA `(.L_x_11444) ;  /* 0x0000002800d02947 */ /* 0x000fea0003800000 */
[----:B0-2---:R-:W0:Y:S01]  /*8ec0*/  LDS.128 R4, [R3+0x12000] ;  /* 0x0120000003047984 */ /* 0x005e220000000c00 */
[----:B-----5:R-:W-:Y:S02]  /*8ed0*/  SHF.R.U32.HI R15, RZ, 0x8, R9 ;  /* 0x00000008ff0f7819 */ /* 0x020fe40000011609 */
[----:B------:R-:W-:Y:S02]  /*8ee0*/  LOP3.LUT R14, R9, 0xff, RZ, 0xc0, !PT ;  /* 0x000000ff090e7812 */ /* 0x000fe400078ec0ff */
        /* <DEDUP_REMOVED lines=14> */
[----:B------:R-:W-:Y:S02]  /*8fd0*/  LOP3.LUT R15, R14, 0xff0000, R15, 0xf8, !PT ;  /* 0x00ff00000e0f7812 */ /* 0x000fe400078ef80f */
[----:B------:R-:W-:Y:S02]  /*8fe0*/  LOP3.LUT R25, R20, 0xff0000, R25, 0xf8, !PT ;  /* 0x00ff000014197812 */ /* 0x000fe400078ef819 */
[----:B------:R-:W-:Y:S02]  /*8ff0*/  PRMT R13, R13, 0x7604, R0 ;  /* 0x000076040d0d7816 */ /* 0x000fe40000000000 */
[----:B------:R-:W-:-:S02]  /*9000*/  LOP3.LUT R0, R10, 0xff, RZ, 0xc0, !PT ;  /* 0x000000ff0a007812 */ /* 0x000fc400078ec0ff */
[----:B------:R-:W-:Y:S02]  /*9010*/  LOP3.LUT R21, R12, 0xff, RZ, 0xc0, !PT ;  /* 0x000000ff0c157812 */ /* 0x000fe400078ec0ff */
[----:B------:R-:W-:Y:S02]  /*9020*/  LOP3.LUT R25, R25, 0xff000000, R11, 0xf8, !PT ;  /* 0xff00000019197812 */ /* 0x000fe400078ef80b */
[----:B------:R-:W-:Y:S02]  /*9030*/  LOP3.LUT R15, R15, 0xff000000, R9, 0xf8, !PT ;  /* 0xff0000000f0f7812 */ /* 0x000fe400078ef809 */
[----:B------:R-:W-:Y:S02]  /*9040*/  PRMT R21, R21, 0x7604, R0 ;  /* 0x0000760415157816 */ /* 0x000fe40000000000 */
        /* <DEDUP_REMOVED lines=47> */
[C---:B----4-:R-:W-:Y:S01]  /*9340*/  FFMA.FTZ R28, R11.reuse, R15, -R12 ;  /* 0x0000000f0b1c7223 */ /* 0x050fe2000001080c */
        /* <DEDUP_REMOVED lines=46> */
.L_x_11438:
[----:B------:R-:W-:-:S03]  /*9630*/  UMOV UR4, 0xffffffff ;  /* 0xffffffff00047882 */ /* 0x000fc60000000000 */
[----:B------:R-:W-:Y:S05]  /*9640*/  BRA.DIV UR4, `(.L_x_11449) ;  /* 0x0000013204707947 */ /* 0x000fea000b800000 */
[----:B------:R0:W1:Y:S04]  /*9650*/  SHFL.IDX PT, R31, R26, RZ, 0x1e1f ;  /* 0x001e1fff1a1f7589 */ /* 0x00006800000e0000 */
[----:B------:R0:W2:Y:S04]  /*9660*/  SHFL.IDX PT, R33, R30, RZ, 0x1e1f ;  /* 0x001e1fff1e217589 */ /* 0x0000a800000e0000 */
[----:B------:R0:W3:Y:S04]  /*9670*/  SHFL.IDX PT, R0, R25, RZ, 0x1e1f ;  /* 0x001e1fff19007589 */ /* 0x0000e800000e0000 */
[----:B------:R-:W4:Y:S02]  /*9680*/  SHFL.IDX PT, R28, R28, RZ, 0x1e1f ;  /* 0x001e1fff1c1c7589 */ /* 0x000f2400000e0000 */
.L_x_11667:
[----:B------:R-:W5:Y:S01]  /*9690*/  LDL R9, [R1+0x48] ;  /* 0x0000480001097983 */ /* 0x000f620000100800 */
[----:B------:R-:W-:Y:S01]  /*96a0*/  ULDC UR4, c[0x0][0x448] ;  /* 0x0001120000047ab9 */ /* 0x000fe20000000800 */
[----:B------:R-:W-:Y:S01]  /*96b0*/  BSSY B1, `(.L_x_11450) ;  /* 0x000002b000017945 */ /* 0x000fe20003800000 */
[----:B------:R-:W-:Y:S01]  /*96c0*/  IMAD R38, R24, UR4, RZ ;  /* 0x0000000418267c24 */ /* 0x000fe2000f8e02ff */
[----:B------:R-:W-:Y:S02]  /*96d0*/  CS2R R12, SRZ ;  /* 0x00000000000c7805 */ /* 0x000fe4000001ff00 */
[----:B------:R-:W-:Y:S02]  /*96e0*/  CS2R R14, SRZ ;  /* 0x00000000000e7805 */ /* 0x000fe4000001ff00 */
[----:B------:R-:W-:Y:S02]  /*96f0*/  CS2R R6, SRZ ;  /* 0x0000000000067805 */ /* 0x000fe4000001ff00 */
[----:B0-----:R-:W-:-:S02]  /*9700*/  CS2R R24, SRZ ;  /* 0x0000000000187805 */ /* 0x001fc4000001ff00 */
[----:B------:R-:W-:Y:S02]  /*9710*/  ISETP.GE.AND P0, PT, R4, R38, PT ;  /* 0x000000260400720c */ /* 0x000fe40003f06270 */
[----:B------:R-:W-:Y:S02]  /*9720*/  CS2R R26, SRZ ;  /* 0x00000000001a7805 */ /* 0x000fe4000001ff00 */
[----:B------:R-:W-:Y:S02]  /*9730*/  CS2R R10, SRZ ;  /* 0x00000000000a7805 */ /* 0x000fe4000001ff00 */
[----:B-----5:R-:W-:-:S04]  /*9740*/  LEA.HI R5, R9, R9, RZ, 0x1 ;  /* 0x0000000909057211 */ /* 0x020fc800078f08ff */
[----:B------:R-:W-:Y:S02]  /*9750*/  LOP3.LUT R8, R5, 0xfffffffe, RZ, 0xc0, !PT ;  /* 0xfffffffe05087812 */ /* 0x000fe400078ec0ff */
[----:B------:R-:W-:-:S03]  /*9760*/  CS2R R4, SRZ ;  /* 0x0000000000047805 */ /* 0x000fc6000001ff00 */
[----:B------:R-:W-:Y:S01]  /*9770*/  IMAD.IADD R37, R9, 0x1, -R8 ;  /* 0x0000000109257824 */ /* 0x000fe200078e0a08 */
[----:B------:R-:W-:-:S04]  /*9780*/  CS2R R8, SRZ ;  /* 0x0000000000087805 */ /* 0x000fc8000001ff00 */
[----:B------:R-:W-:Y:S01]  /*9790*/  SHF.L.U32 R37, R37, 0x1f, RZ ;  /* 0x0000001f25257819 */ /* 0x000fe200000006ff */
[----:B------:R-:W-:Y:S06]  /*97a0*/  @P0 BRA `(.L_x_11451) ;  /* 0x00000000006c0947 */ /* 0x000fec0003800000 */
[C---:B------:R-:W-:Y:S01]  /*97b0*/  VIADD R4, R16.reuse, 0x20 ;  /* 0x0000002010047836 */ /* 0x040fe20000000000 */
[----:B------:R-:W-:Y:S01]  /*97c0*/  ULDC UR4, c[0x0][0x3f4] ;  /* 0x0000fd0000047ab9 */ /* 0x000fe20000000800 */
[----:B------:R-:W-:Y:S02]  /*97d0*/  CS2R R24, SRZ ;  /* 0x0000000000187805 */ /* 0x000fe4000001ff00 */
[----:B------:R-:W-:Y:S02]  /*97e0*/  ISETP.GE.AND P4, PT, R16, UR4, PT ;  /* 0x0000000410007c0c */ /* 0x000fe4000bf86270 */
[----:B------:R-:W-:Y:S02]  /*97f0*/  CS2R R26, SRZ ;  /* 0x00000000001a7805 */ /* 0x000fe4000001ff00 */
[----:B------:R-:W-:Y:S02]  /*9800*/  ISETP.GE.AND P5, PT, R4, UR4, PT ;  /* 0x0000000404007c0c */ /* 0x000fe4000bfa6270 */
[----:B------:R-:W-:-:S02]  /*9810*/  CS2R R12, SRZ ;  /* 0x00000000000c7805 */ /* 0x000fc4000001ff00 */
[----:B------:R-:W-:Y:S02]  /*9820*/  CS2R R14, SRZ ;  /* 0x00000000000e7805 */ /* 0x000fe4000001ff00 */
[----:B------:R-:W-:Y:S02]  /*9830*/  CS2R R8, SRZ ;  /* 0x0000000000087805 */ /* 0x000fe4000001ff00 */
[----:B------:R-:W-:Y:S02]  /*9840*/  CS2R R10, SRZ ;  /* 0x00000000000a7805 */ /* 0x000fe4000001ff00 */
[----:B------:R-:W-:-:S03]  /*9850*/  @!P4 SHF.R.S32.HI R5, RZ, 0x1f, R16 ;  /* 0x0000001fff05c819 */ /* 0x000fc60000011410 */
[----:B------:R-:W-:Y:S02]  /*9860*/  @!P5 SHF.L.U32 R4, R157, 0x4, RZ ;  /* 0x000000049d04d819 */ /* 0x000fe400000006ff */
[C---:B-1----:R-:W-:Y:S02]  /*9870*/  @!P4 IADD3 R34, P0, R16.reuse, R31, RZ ;  /* 0x0000001f1022c210 */ /* 0x042fe40007f1e0ff */
[----:B--2---:R-:W-:Y:S02]  /*9880*/  @!P4 IADD3 R20, P1, R16, R33, RZ ;  /* 0x000000211014c210 */ /* 0x004fe40007f3e0ff */
[----:B------:R-:W-:Y:S01]  /*9890*/  @!P5 IADD3 R30, P2, R4, R31, RZ ;  /* 0x0000001f041ed210 */ /* 0x000fe20007f5e0ff */
[--C-:B---3--:R-:W-:Y:S01]  /*98a0*/  @!P4 IMAD.X R35, R0, 0x1, R5.reuse, P0 ;  /* 0x000000010023c824 */ /* 0x108fe200000e0605 */
[----:B------:R-:W-:Y:S01]  /*98b0*/  @!P5 IADD3 R32, P3, R4, R33, RZ ;  /* 0x000000210420d210 */ /* 0x000fe20007f7e0ff */
[----:B----4-:R-:W-:Y:S01]  /*98c0*/  @!P4 IMAD.X R21, R28, 0x1, R5, P1 ;  /* 0x000000011c15c824 */ /* 0x010fe200008e0605 */
[----:B------:R-:W-:-:S02]  /*98d0*/  @!P5 SHF.R.S32.HI R7, RZ, 0x1f, R4 ;  /* 0x0000001fff07d819 */ /* 0x000fc40000011404 */
[----:B------:R-:W-:Y:S01]  /*98e0*/  CS2R R4, SRZ ;  /* 0x0000000000047805 */ /* 0x000fe2000001ff00 */
[----:B------:R0:W5:Y:S02]  /*98f0*/  @!P4 LD.E.128 R24, desc[UR42][R34.64] ;  /* 0x0000002a2218c980 */ /* 0x000164000c101d00 */
[--C-:B------:R-:W-:Y:S02]  /*9900*/  @!P5 IMAD.X R31, R0, 0x1, R7.reuse, P2 ;  /* 0x00000001001fd824 */ /* 0x100fe400010e0607 */
[----:B------:R0:W5:Y:S01]  /*9910*/  @!P4 LD.E.128 R12, desc[UR42][R20.64] ;  /* 0x0000002a140cc980 */ /* 0x000162000c101d00 */
[----:B------:R-:W-:Y:S01]  /*9920*/  @!P5 IMAD.X R33, R28, 0x1, R7, P3 ;  /* 0x000000011c21d824 */ /* 0x000fe200018e0607 */
[----:B------:R-:W-:Y:S02]  /*9930*/  CS2R R6, SRZ ;  /* 0x0000000000067805 */ /* 0x000fe4000001ff00 */
[----:B------:R0:W5:Y:S04]  /*9940*/  @!P5 LD.E.128 R8, desc[UR42][R30.64] ;  /* 0x0000002a1e08d980 */ /* 0x000168000c101d00 */
[----:B------:R0:W5:Y:S02]  /*9950*/  @!P5 LD.E.128 R4, desc[UR42][R32.64] ;  /* 0x0000002a2004d980 */ /* 0x000164000c101d00 */
.L_x_11451:
[----:B------:R-:W-:Y:S05]  /*9960*/  BSYNC B1 ;  /* 0x0000000000017941 */ /* 0x000fea0003800000 */
.L_x_11450:
[----:B------:R-:W1:Y:S01]  /*9970*/  SYNCS.PHASECHK.TRANS64.TRYWAIT P0, [R18+URZ+0x19c00], R37 ;  /* 0x019c0025120075a7 */ /* 0x000e62000800017f */
[----:B---3--:R-:W-:Y:S01]  /*9980*/  IMAD R0, R29, -0xc0, R38 ;  /* 0xffffff401d007824 */ /* 0x008fe200078e0226 */
[----:B------:R-:W-:Y:S04]  /*9990*/  BSSY B1, `(.L_x_11452) ;  /* 0x0000004000017945 */ /* 0x000fe80003800000 */
[----:B------:R-:W-:-:S04]  /*99a0*/  VIMNMX R0, R0, 0xc0, PT ;  /* 0x000000c000007848 */ /* 0x000fc80003fe0100 */
[----:B------:R-:W-:Y:S01]  /*99b0*/  ISETP.GE.AND P1, PT, R155, R0, PT ;  /* 0x000000009b00720c */ /* 0x000fe20003f26270 */
[----:B-1----:R-:W-:-:S12]  /*99c0*/  @!P0 BRA `(.L_x_11453) ;  /* 0x0000013000048947 */ /* 0x002fd80003800000 */
.L_x_11668:
[----:B------:R-:W-:Y:S05]  /*99d0*/  BSYNC B1 ;  /* 0x0000000000017941 */ /* 0x000fea0003800000 */
.L_x_11452:
[----:B------:R-:W-:Y:S05]  /*99e0*/  @P1 BRA `(.L_x_11444) ;  /* 0x0000002000041947 */ /* 0x000fea0003800000 */
[----:B------:R3:W5:Y:S01]  /*99f0*/  LDL R63, [R1+0x4] ;  /* 0x00000400013f7983 */ /* 0x0007620000100800 */
[----:B------:R-:W1:Y:S03]  /*9a00*/  LDC R0, c[0x0][0x3f4] ;  /* 0x0000fd00ff007b82 */ /* 0x000e660000000800 */
[----:B------:R3:W5:Y:S04]  /*9a10*/  LDL R62, [R1+0x1c] ;  /* 0x00001c00013e7983 */ /* 0x0007680000100800 */
[----:B------:R3:W5:Y:S01]  /*9a20*/  LDL R61, [R1+0xa0] ;  /* 0x0000a000013d7983 */ /* 0x0007620000100800 */
[C---:B0-----:R-:W-:Y:S01]  /*9a30*/  VIADD R21, R16.reuse, 0x20 ;  /* 0x0000002010157836 */ /* 0x041fe20000000000 */
[----:B------:R-:W-:Y:S01]  /*9a40*/  BSSY B1, `(.L_x_11454) ;  /* 0x00000fd000017945 */ /* 0x000fe20003800000 */
[----:B-1----:R-:W-:-:S03]  /*9a50*/  ISETP.GE.AND P0, PT, R16, R0, PT ;  /* 0x000000001000720c */ /* 0x002fc60003f06270 */
[----:B------:R-:W-:-:S10]  /*9a60*/  ISETP.GE.AND P1, PT, R21, R0, PT ;  /* 0x000000001500720c */ /* 0x000fd40003f26270 */
[----:B---3--:R-:W-:Y:S05]  /*9a70*/  @P0 BRA `(.L_x_11455) ;  /* 0x0000000c00e40947 */ /* 0x008fea0003800000 */
[----:B------:R-:W2:Y:S01]  /*9a80*/  S2R R30, SR_TID.X ;  /* 0x00000000001e7919 */ /* 0x000ea20000002100 */
[----:B-----5:R-:W-:Y:S02]  /*9a90*/  SHF.R.U32.HI R21, RZ, 0x8, R24 ;  /* 0x00000008ff157819 */ /* 0x020fe40000011618 */
[----:B------:R-:W-:Y:S02]  /*9aa0*/  LOP3.LUT R20, R24, 0xff, RZ, 0xc0, !PT ;  /* 0x000000ff18147812 */ /* 0x000fe400078ec0ff */
[----:B------:R-:W-:Y:S02]  /*9ab0*/  LOP3.LUT R21, R21, 0xff, RZ, 0xc0, !PT ;  /* 0x000000ff15157812 */ /* 0x000fe400078ec0ff */
[----:B------:R-:W-:Y:S02]  /*9ac0*/  SHF.R.U32.HI R29, RZ, 0x8, R25 ;  /* 0x00000008ff1d7819 */ /* 0x000fe40000011619 */
[----:B------:R-:W-:Y:S02]  /*9ad0*/  PRMT R37, R21, 0x7604, R20 ;  /* 0x0000760415257816 */ /* 0x000fe40000000014 */
[----:B------:R-:W-:-:S02]  /*9ae0*/  SHF.R.U32.HI R31, RZ, 0x8, R26 ;  /* 0x00000008ff1f7819 */ /* 0x000fc4000001161a */
[----:B----4-:R-:W-:Y:S02]  /*9af0*/  LOP3.LUT R28, R25, 0xff, RZ, 0xc0, !PT ;  /* 0x000000ff191c7812 */ /* 0x010fe400078ec0ff */
[----:B------:R-:W-:Y:S02]  /*9b00*/  LOP3.LUT R29, R29, 0xff, RZ, 0xc0, !PT ;  /* 0x000000ff1d1d7812 */ /* 0x000fe400078ec0ff */
[----:B------:R-:W-:Y:S02]  /*9b10*/  LOP3.LUT R31, R31, 0xff, RZ, 0xc0, !PT ;  /* 0x000000ff1f1f7812 */ /* 0x000fe400078ec0ff */
[----:B------:R-:W-:Y:S02]  /*9b20*/  PRMT R38, R29, 0x7604, R28 ;  /* 0x000076041d267816 */ /* 0x000fe4000000001c */
[----:B------:R-:W-:Y:S02]  /*9b30*/  SHF.R.U32.HI R29, RZ, 0x8, R27 ;  /* 0x00000008ff1d7819 */ /* 0x000fe4000001161b */
[----:B------:R-:W-:-:S02]  /*9b40*/  LOP3.LUT R28, R27, 0xff, RZ, 0xc0, !PT ;  /* 0x000000ff1b1c7812 */ /* 0x000fc400078ec0ff */
[----:B------:R-:W-:Y:S02]  /*9b50*/  LOP3.LUT R29, R29, 0xff, RZ, 0xc0, !PT ;  /* 0x000000ff1d1d7812 */ /* 0x000fe400078ec0ff */
[----:B------:R-:W-:Y:S02]  /*9b60*/  SHF.R.U32.HI R42, RZ, 0x8, R13 ;  /* 0x00000008ff2a7819 */ /* 0x000fe4000001160d */
[----:B------:R-:W-:Y:S02]  /*9b70*/  PRMT R40, R29, 0x7604, R28 ;  /* 0x000076041d287816 */ /* 0x000fe4000000001c */
[----:B------:R-:W-:Y:S01]  /*9b80*/  SHF.R.U32.HI R46, RZ, 0x8, R15 ;  /* 0x00000008ff2e7819 */ /* 0x000fe2000001160f */
[----:B--2---:R-:W-:Y:S01]  /*9b90*/  VIADD R33, R30, 0xffffff80 ;  /* 0xffffff801e217836 */ /* 0x004fe20000000000 */
[----:B------:R-:W-:Y:S02]  /*9ba0*/  LOP3.LUT R30, R26, 0xff, RZ, 0xc0, !PT ;  /* 0x000000ff1a1e7812 */ /* 0x000fe400078ec0ff */
[----:B------:R-:W-:-:S02]  /*9bb0*/  SHF.R.U32.HI R44, RZ, 0x8, R14 ;  /* 0x00000008ff2c7819 */ /* 0x000fc4000001160e */
[----:B------:R-:W-:Y:S02]  /*9bc0*/  LEA.HI R32, R33, R33, RZ, 0x1 ;  /* 0x0000002121207211 */ /* 0x000fe400078f08ff */
[----:B------:R-:W-:Y:S02]  /*9bd0*/  PRMT R39, R31, 0x7604, R30 ;  /* 0x000076041f277816 */ /* 0x000fe4000000001e */
[----:B------:R-:W-:Y:S02]  /*9be0*/  LOP3.LUT R32, R32, 0xfffffffe, RZ, 0xc0, !PT ;  /* 0xfffffffe20207812 */ /* 0x000fe400078ec0ff */
[----:B------:R-:W-:Y:S02]  /*9bf0*/  SHF.R.U32.HI R30, RZ, 0x8, R12 ;  /* 0x00000008ff1e7819 */ /* 0x000fe4000001160c */
[----:B------:R-:W-:Y:S01]  /*9c00*/  LOP3.LUT R42, R42, 0xff, RZ, 0xc0, !PT ;  /* 0x000000ff2a2a7812 */ /* 0x000fe200078ec0ff */
[----:B------:R-:W-:Y:S01]  /*9c10*/  IMAD.IADD R32, R33, 0x1, -R32 ;  /* 0x0000000121207824 */ /* 0x000fe200078e0a20 */
[----:B------:R-:W-:-:S02]  /*9c20*/  LOP3.LUT R33, R30, 0xff, RZ, 0xc0, !PT ;  /* 0x000000ff1e217812 */ /* 0x000fc400078ec0ff */
[----:B------:R-:W0:Y:S01]  /*9c30*/  LDS.128 R28, [R3+0xf000] ;  /* 0x00f00000031c7984 */ /* 0x000e220000000c00 */
[----:B------:R-:W-:Y:S02]  /*9c40*/  LOP3.LUT R45, R15, 0xff, RZ, 0xc0, !PT ;  /* 0x000000ff0f2d7812 */ /* 0x000fe400078ec0ff */
[----:B------:R-:W-:Y:S02]  /*9c50*/  LEA.HI R20, R0, R32, RZ, 0x1c ;  /* 0x0000002000147211 */ /* 0x000fe400078fe0ff */
[----:B------:R-:W-:Y:S02]  /*9c60*/  LOP3.LUT R32, R12, 0xff, RZ, 0xc0, !PT ;  /* 0x000000ff0c207812 */ /* 0x000fe400078ec0ff */
[C---:B------:R-:W-:Y:S01]  /*9c70*/  LEA.HI R21, R20.reuse, R20, RZ, 0x1 ;  /* 0x0000001414157211 */ /* 0x040fe200078f08ff */
[----:B------:R-:W-:Y:S01]  /*9c80*/  IMAD.SHL.U32 R20, R20, 0x10, RZ ;  /* 0x0000001014147824 */ /* 0x000fe200078e00ff */
[----:B------:R-:W-:Y:S02]  /*9c90*/  PRMT R43, R33, 0x7604, R32 ;  /* 0x00007604212b7816 */ /* 0x000fe40000000020 */
[----:B------:R-:W-:-:S02]  /*9ca0*/  SHF.R.S32.HI R21, RZ, 0x1, R21 ;  /* 0x00000001ff157819 */ /* 0x000fc40000011415 */
[----:B------:R-:W-:Y:S02]  /*9cb0*/  LOP3.LUT R20, R63, 0x10, R20, 0xf8, !PT ;  /* 0x000000103f147812 */ /* 0x000fe400078ef814 */
[----:B------:R-:W-:Y:S01]  /*9cc0*/  LOP3.LUT R46, R46, 0xff, RZ, 0xc0, !PT ;  /* 0x000000ff2e2e7812 */ /* 0x000fe200078ec0ff */
[----:B------:R-:W-:Y:S01]  /*9cd0*/  IMAD R21, R21, 0x1800, R62 ;  /* 0x0000180015157824 */ /* 0x000fe200078e023e */
[----:B------:R-:W-:Y:S02]  /*9ce0*/  LOP3.LUT R20, R20, R61, RZ, 0x3c, !PT ;  /* 0x0000003d14147212 */ /* 0x000fe400078e3cff */
[----:B------:R-:W-:Y:S02]  /*9cf0*/  LOP3.LUT R41, R14, 0xff, RZ, 0xc0, !PT ;  /* 0x000000ff0e297812 */ /* 0x000fe400078ec0ff */
[----:B------:R-:W-:Y:S02]  /*9d00*/  IADD3 R20, R18, R21, R20 ;  /* 0x0000001512147210 */ /* 0x000fe40007ffe014 */
[----:B------:R-:W-:-:S02]  /*9d10*/  LOP3.LUT R21, R13, 0xff, RZ, 0xc0, !PT ;  /* 0x000000ff0d157812 */ /* 0x000fc400078ec0ff */
[----:B------:R-:W-:Y:S01]  /*9d20*/  LOP3.LUT R44, R44, 0xff, RZ, 0xc0, !PT ;  /* 0x000000ff2c2c7812 */ /* 0x000fe200078ec0ff */
[----:B------:R-:W1:Y:S01]  /*9d30*/  LDS.128 R32, [R20+0xf000] ;  /* 0x00f0000014207984 */ /* 0x000e620000000c00 */
[----:B------:R-:W-:Y:S02]  /*9d40*/  PRMT R42, R42, 0x7604, R21 ;  /* 0x000076042a2a7816 */ /* 0x000fe40000000015 */
[----:B------:R-:W-:Y:S02]  /*9d50*/  SHF.R.U32.HI R21, RZ, 0x10, R25 ;  /* 0x00000010ff157819 */ /* 0x000fe40000011619 */
[----:B------:R-:W-:Y:S02]  /*9d60*/  PRMT R46, R46, 0x7604, R45 ;  /* 0x000076042e2e7816 */ /* 0x000fe4000000002d */
[----:B------:R-:W-:Y:S01]  /*9d70*/  PRMT R47, R44, 0x7604, R41 ;  /* 0x000076042c2f7816 */ /* 0x000fe20000000029 */
[----:B------:R-:W-:Y:S01]  /*9d80*/  IMAD.U32 R21, R21, 0x10000, RZ ;  /* 0x0001000015157824 */ /* 0x000fe200078e00ff */
[----:B------:R-:W-:-:S02]  /*9d90*/  SHF.R.U32.HI R45, RZ, 0x10, R13 ;  /* 0x00000010ff2d7819 */ /* 0x000fc4000001160d */
        /* <DEDUP_REMOVED lines=17> */
[-C--:B0-----:R-:W-:Y:S02]  /*9eb0*/  F2FP.F16.E4M3.UNPACK_B R26, R28.reuse ;  /* 0x0000001cff1a723e */ /* 0x081fe400020006ff */
[----:B------:R-:W-:Y:S02]  /*9ec0*/  F2FP.F16.E4M3.UNPACK_B R39, R28.H1 ;  /* 0x0000001cff27723e */ /* 0x000fe400030006ff */
[----:B------:R-:W-:-:S02]  /*9ed0*/  F2FP.F16.E4M3.UNPACK_B R50, R49 ;  /* 0x00000031ff32723e */ /* 0x000fc400020006ff */
[----:B-1----:R-:W-:Y:S02]  /*9ee0*/  F2FP.F16.E4M3.UNPACK_B R27, R33 ;  /* 0x00000021ff1b723e */ /* 0x002fe400020006ff */
[----:B------:R-:W-:Y:S02]  /*9ef0*/  F2FP.F16.E4M3.UNPACK_B R28, R48 ;  /* 0x00000030ff1c723e */ /* 0x000fe400020006ff */
[----:B------:R-:W-:Y:S02]  /*9f00*/  LOP3.LUT R37, R37, 0xff000000, R24, 0xf8, !PT ;  /* 0xff00000025257812 */ /* 0x000fe400078ef818 */
[----:B------:R-:W-:Y:S02]  /*9f10*/  LOP3.LUT R38, R43, 0xff000000, R12, 0xf8, !PT ;  /* 0xff0000002b267812 */ /* 0x000fe400078ef80c */
[----:B------:R-:W-:Y:S01]  /*9f20*/  LOP3.LUT R12, R47, 0xff000000, R14, 0xf8, !PT ;  /* 0xff0000002f0c7812 */ /* 0x000fe200078ef80e */
[--C-:B------:R-:W-:Y:S01]  /*9f30*/  HADD2.F32 R14, -RZ, R27.reuse.H0_H0 ;  /* 0x2000001bff0e7230 */ /* 0x100fe20000004100 */
[----:B------:R-:W-:Y:S01]  /*9f40*/  F2FP.F16.E4M3.UNPACK_B R24, R29 ;  /* 0x0000001dff18723e */ /* 0x000fe200020006ff */
[----:B------:R-:W-:Y:S01]  /*9f50*/  HADD2.F32 R27, -RZ, R27.H1_H1 ;  /* 0x3000001bff1b7230 */ /* 0x000fe20000004100 */
[----:B------:R-:W-:-:S02]  /*9f60*/  F2FP.F16.E4M3.UNPACK_B R42, R31 ;  /* 0x0000001fff2a723e */ /* 0x000fc400020006ff */
[----:B------:R-:W-:Y:S01]  /*9f70*/  F2FP.F16.E4M3.UNPACK_B R46, R31.H1 ;  /* 0x0000001fff2e723e */ /* 0x000fe200030006ff */
[----:B------:R-:W-:Y:S01]  /*9f80*/  HADD2.F32 R31, -RZ, R50.H0_H0 ;  /* 0x20000032ff1f7230 */ /* 0x000fe20000004100 */
[----:B------:R-:W-:Y:S01]  /*9f90*/  F2FP.F16.E4M3.UNPACK_B R40, R29.H1 ;  /* 0x0000001dff28723e */ /* 0x000fe200030006ff */
[----:B------:R-:W-:Y:S01]  /*9fa0*/  HADD2.F32 R29, -RZ, R28.H0_H0 ;  /* 0x2000001cff1d7230 */ /* 0x000fe20000004100 */
[-C--:B------:R-:W-:Y:S01]  /*9fb0*/  F2FP.F16.E4M3.UNPACK_B R45, R35.reuse ;  /* 0x00000023ff2d723e */ /* 0x080fe200020006ff */
[----:B------:R-:W-:Y:S01]  /*9fc0*/  HADD2.F32 R25, -RZ, R24.H0_H0 ;  /* 0x20000018ff197230 */ /* 0x000fe20000004100 */
[----:B------:R-:W-:Y:S01]  /*9fd0*/  F2FP.F16.E4M3.UNPACK_B R47, R35.H1 ;  /* 0x00000023ff2f723e */ /* 0x000fe200030006ff */
[----:B------:R-:W-:Y:S01]  /*9fe0*/  HADD2.F32 R50, -RZ, R50.H1_H1 ;  /* 0x30000032ff327230 */ /* 0x000fe20000004100 */
[-C--:B------:R-:W-:Y:S01]  /*9ff0*/  F2FP.F16.E4M3.UNPACK_B R35, R32.reuse ;  /* 0x00000020ff23723e */ /* 0x080fe200020006ff */
[C---:B------:R-:W-:Y:S01]  /*a000*/  FMUL.FTZ R52, R14.reuse, R29 ;  /* 0x0000001d0e347220 */ /* 0x040fe20000410000 */
[----:B------:R-:W-:Y:S01]  /*a010*/  F2FP.F16.E4M3.UNPACK_B R43, R32.H1 ;  /* 0x00000020ff2b723e */ /* 0x000fe200030006ff */
[----:B------:R-:W-:Y:S01]  /*a020*/  FMUL.FTZ R32, R14, R31 ;  /* 0x0000001f0e207220 */ /* 0x000fe20000410000 */
[----:B------:R-:W-:Y:S01]  /*a030*/  F2FP.F16.E4M3.UNPACK_B R33, R33.H1 ;  /* 0x00000021ff21723e */ /* 0x000fe200030006ff */
[----:B------:R-:W-:Y:S01]  /*a040*/  HADD2.F32 R24, -RZ, R24.H1_H1 ;  /* 0x30000018ff187230 */ /* 0x000fe20000004100 */
[----:B------:R-:W-:Y:S01]  /*a050*/  F2FP.F16.E4M3.UNPACK_B R49, R49.H1 ;  /* 0x00000031ff31723e */ /* 0x000fe200030006ff */
[C---:B------:R-:W-:Y:S01]  /*a060*/  FFMA.FTZ R14, R25.reuse, R29, -R32 ;  /* 0x0000001d190e7223 */ /* 0x040fe20000010820 */
[----:B------:R-:W-:Y:S01]  /*a070*/  F2FP.F16.E4M3.UNPACK_B R48, R48.H1 ;  /* 0x00000030ff30723e */ /* 0x000fe200030006ff */
[----:B------:R-:W-:Y:S01]  /*a080*/  FFMA.FTZ R25, R25, R31, R52 ;  /* 0x0000001f19197223 */ /* 0x000fe20000010034 */
[----:B------:R-:W-:Y:S01]  /*a090*/  LOP3.LUT R44, R51, 0xff000000, R15, 0xf8, !PT ;  /* 0xff000000332c7812 */ /* 0x000fe200078ef80f */
[----:B------:R-:W-:-:S02]  /*a0a0*/  HADD2.F32 R31, -RZ, R28.H1_H1 ;  /* 0x3000001cff1f7230 */ /* 0x000fc40000004100 */
[C---:B------:R-:W-:Y:S01]  /*a0b0*/  FMUL.FTZ R53, R27.reuse, R50 ;  /* 0x000000321b357220 */ /* 0x040fe20000410000 */
[----:B------:R-:W-:Y:S01]  /*a0c0*/  HADD2.F32 R51, -RZ, R49.H0_H0 ;  /* 0x20000031ff337230 */ /* 0x000fe20000004100 */
[----:B------:R-:W-:Y:S01]  /*a0d0*/  F2FP.F16.E4M3.UNPACK_B R15, R34 ;  /* 0x00000022ff0f723e */ /* 0x000fe200020006ff */
[--C-:B------:R-:W-:Y:S02]  /*a0e0*/  HADD2.F32 R28, -RZ, R33.reuse.H0_H0 ;  /* 0x20000021ff1c7230 */ /* 0x100fe40000004100 */
[-C--:B------:R-:W-:Y:S01]  /*a0f0*/  FMUL.FTZ R55, R27, R31.reuse ;  /* 0x0000001f1b377220 */ /* 0x080fe20000410000 */
[----:B------:R-:W-:Y:S02]  /*a100*/  HADD2.F32 R32, -RZ, R48.H0_H0 ;  /* 0x20000030ff207230 */ /* 0x000fe40000004100 */
[----:B------:R-:W-:Y:S01]  /*a110*/  FFMA.FTZ R27, R24, R31, -R53 ;  /* 0x0000001f181b7223 */ /* 0x000fe20000010835 */
[----:B------:R-:W-:Y:S02]  /*a120*/  HADD2.F32 R29, -RZ, R40.H0_H0 ;  /* 0x20000028ff1d7230 */ /* 0x000fe40000004100 */
[----:B------:R-:W-:Y:S01]  /*a130*/  FMUL.FTZ R52, R28, R51 ;  /* 0x000000331c347220 */ /* 0x000fe20000410000 */
[----:B------:R-:W-:-:S02]  /*a140*/  HADD2.F32 R33, -RZ, R33.H1_H1 ;  /* 0x30000021ff217230 */ /* 0x000fc40000004100 */
[-C--:B------:R-:W-:Y:S01]  /*a150*/  FMUL.FTZ R54, R28, R32.reuse ;  /* 0x000000201c367220 */ /* 0x080fe20000410000 */
[----:B------:R-:W-:Y:S02]  /*a160*/  HADD2.F32 R48, -RZ, R48.H1_H1 ;  /* 0x30000030ff307230 */ /* 0x000fe40000004100 */
[C---:B------:R-:W-:Y:S01]  /*a170*/  FFMA.FTZ R28, R29.reuse, R32, -R52 ;  /* 0x000000201d1c7223 */ /* 0x040fe20000010834 */
[----:B------:R-:W-:Y:S01]  /*a180*/  F2FP.F16.E4M3.UNPACK_B R52, R44 ;  /* 0x0000002cff34723e */ /* 0x000fe200020006ff */
[----:B------:R-:W-:Y:S01]  /*a190*/  FFMA.FTZ R29, R29, R51, R54 ;  /* 0x000000331d1d7223 */ /* 0x000fe20000010036 */
[----:B------:R-:W-:Y:S02]  /*a1a0*/  HADD2.F32 R51, -RZ, R49.H1_H1 ;  /* 0x30000031ff337230 */ /* 0x000fe40000004100 */
[----:B------:R-:W-:Y:S01]  /*a1b0*/  FFMA.FTZ R24, R24, R50, R55 ;  /* 0x0000003218187223 */ /* 0x000fe20000010037 */
[----:B------:R-:W-:Y:S01]  /*a1c0*/  F2FP.F16.E4M3.UNPACK_B R49, R41 ;  /* 0x00000029ff31723e */ /* 0x000fe200020006ff */
[----:B------:R-:W-:-:S02]  /*a1d0*/  HADD2.F32 R40, -RZ, R40.H1_H1 ;  /* 0x30000028ff287230 */ /* 0x000fc40000004100 */
[C---:B------:R-:W-:Y:S01]  /*a1e0*/  FMUL.FTZ R54, R33.reuse, R48 ;  /* 0x0000003021367220 */ /* 0x040fe20000410000 */
[-C--:B------:R-:W-:Y:S01]  /*a1f0*/  FMUL.FTZ R55, R33, R51.reuse ;  /* 0x0000003321377220 */ /* 0x080fe20000410000 */
[----:B------:R-:W-:Y:S01]  /*a200*/  HADD2.F32 R53, -RZ, R52.H0_H0 ;  /* 0x20000034ff357230 */ /* 0x000fe20000004100 */
[----:B------:R-:W-:Y:S01]  /*a210*/  F2FP.F16.E4M3.UNPACK_B R34, R34.H1 ;  /* 0x00000022ff22723e */ /* 0x000fe200030006ff */
[----:B------:R-:W-:Y:S02]  /*a220*/  HADD2.F32 R32, -RZ, R45.H0_H0 ;  /* 0x2000002dff207230 */ /* 0x000fe40000004100 */
        /* <DEDUP_REMOVED lines=10> */
[----:B------:R-:W-:Y:S02]  /*a2d0*/  HADD2.F32 R41, -RZ, R45.H1_H1 ;  /* 0x3000002dff297230 */ /* 0x000fe40000004100 */
[----:B------:R-:W-:Y:S01]  /*a2e0*/  FFMA.FTZ R31, R31, R53, R58 ;  /* 0x000000351f1f7223 */ /* 0x000fe2000001003a */
[----:B------:R-:W-:Y:S01]  /*a2f0*/  HADD2.F32 R51, -RZ, R54.H0_H0 ;  /* 0x20000036ff337230 */ /* 0x000fe20000004100 */
[----:B------:R-:W-:Y:S01]  /*a300*/  F2FP.F16.E4M3.UNPACK_B R13, R30 ;  /* 0x0000001eff0d723e */ /* 0x000fe200020006ff */
[----:B------:R-:W-:Y:S02]  /*a310*/  HADD2.F32 R44, -RZ, R47.H0_H0 ;  /* 0x2000002fff2c7230 */ /* 0x000fe40000004100 */
[----:B------:R-:W-:Y:S01]  /*a320*/  FMUL.FTZ R53, R41, R52 ;  /* 0x0000003429357220 */ /* 0x000fe20000410000 */
[----:B------:R-:W-:Y:S01]  /*a330*/  HADD2.F32 R49, -RZ, R49.H1_H1 ;  /* 0x30000031ff317230 */ /* 0x000fe20000004100 */
[----:B------:R-:W-:Y:S01]  /*a340*/  F2FP.F16.E4M3.UNPACK_B R30, R30.H1 ;  /* 0x0000001eff1e723e */ /* 0x000fe200030006ff */
[----:B------:R-:W-:-:S02]  /*a350*/  HADD2.F32 R50, -RZ, R48.H0_H0 ;  /* 0x20000030ff327230 */ /* 0x000fc40000004100 */
[C---:B------:R-:W-:Y:S01]  /*a360*/  FMUL.FTZ R56, R44.reuse, R51 ;  /* 0x000000332c387220 */ /* 0x040fe20000410000 */
[----:B------:R-:W-:Y:S02]  /*a370*/  HADD2.F32 R42, -RZ, R42.H1_H1 ;  /* 0x3000002aff2a7230 */ /* 0x000fe40000004100 */
[-C--:B------:R-:W-:Y:S01]  /*a380*/  FMUL.FTZ R55, R41, R49.reuse ;  /* 0x0000003129377220 */ /* 0x080fe20000410000 */
[--C-:B------:R-:W-:Y:S02]  /*a390*/  HADD2.F32 R45, -RZ, R46.reuse.H0_H0 ;  /* 0x2000002eff2d7230 */ /* 0x100fe40000004100 */
[----:B------:R-:W-:Y:S01]  /*a3a0*/  FMUL.FTZ R58, R44, R50 ;  /* 0x000000322c3a7220 */ /* 0x000fe20000410000 */
[----:B------:R-:W-:Y:S02]  /*a3b0*/  HADD2.F32 R46, -RZ, R46.H1_H1 ;  /* 0x3000002eff2e7230 */ /* 0x000fe40000004100 */
[C---:B------:R-:W-:Y:S01]  /*a3c0*/  FFMA.FTZ R41, R42.reuse, R49, -R53 ;  /* 0x000000312a297223 */ /* 0x040fe20000010835 */
[----:B------:R-:W-:Y:S01]  /*a3d0*/  F2FP.F16.E4M3.UNPACK_B R53, R38.H1 ;  /* 0x00000026ff35723e */ /* 0x000fe200030006ff */
[C---:B------:R-:W-:Y:S01]  /*a3e0*/  FFMA.FTZ R44, R45.reuse, R50, -R56 ;  /* 0x000000322d2c7223 */ /* 0x040fe20000010838 */
[----:B------:R-:W-:Y:S01]  /*a3f0*/  FFMA.FTZ R45, R45, R51, R58 ;  /* 0x000000332d2d7223 */ /* 0x000fe2000001003a */
[----:B------:R-:W-:Y:S01]  /*a400*/  FFMA.FTZ R42, R42, R52, R55 ;  /* 0x000000342a2a7223 */ /* 0x000fe20000010037 */
[----:B------:R-:W-:Y:S01]  /*a410*/  HADD2.F32 R51, -RZ, R48.H1_H1 ;  /* 0x30000030ff337230 */ /* 0x000fe20000004100 */
        /* <DEDUP_REMOVED lines=10> */
[----:B------:R-:W-:Y:S02]  /*a4c0*/  HADD2.F32 R49, -RZ, R39.H0_H0 ;  /* 0x20000027ff317230 */ /* 0x000fe40000004100 */
[----:B------:R-:W-:Y:S01]  /*a4d0*/  FMUL.FTZ R48, R47, R54 ;  /* 0x000000362f307220 */ /* 0x000fe20000410000 */
[----:B------:R-:W-:-:S02]  /*a4e0*/  HADD2.F32 R43, -RZ, R43.H1_H1 ;  /* 0x3000002bff2b7230 */ /* 0x000fc40000004100 */
[-C--:B------:R-:W-:Y:S01]  /*a4f0*/  FMUL.FTZ R57, R47, R52.reuse ;  /* 0x000000342f397220 */ /* 0x080fe20000410000 */
[----:B------:R-:W-:Y:S02]  /*a500*/  HADD2.F32 R50, -RZ, R50.H1_H1 ;  /* 0x30000032ff327230 */ /* 0x000fe40000004100 */
[----:B------:R-:W-:Y:S01]  /*a510*/  FFMA.FTZ R48, R49, R52, -R48 ;  /* 0x0000003431307223 */ /* 0x000fe20000010830 */
[----:B------:R-:W-:Y:S02]  /*a520*/  HADD2.F32 R52, -RZ, R53.H1_H1 ;  /* 0x30000035ff347230 */ /* 0x000fe40000004100 */
[C---:B------:R-:W-:Y:S01]  /*a530*/  FFMA.FTZ R47, R46.reuse, R51, -R59 ;  /* 0x000000332e2f7223 */ /* 0x040fe2000001083b */
        /* <DEDUP_REMOVED lines=11> */
[-C--:B------:R-:W-:Y:S01]  /*a5f0*/  F2FP.F16.E4M3.UNPACK_B R55, R12.reuse.H1 ;  /* 0x0000000cff37723e */ /* 0x080fe200030006ff */
        /* <DEDUP_REMOVED lines=13> */
[----:B------:R-:W-:Y:S01]  /*a6d0*/  FMUL.FTZ R54, R50, R51 ;  /* 0x0000003332367220 */ /* 0x000fe20000410000 */
[----:B------:R-:W-:Y:S02]  /*a6e0*/  F2FP.F16.E4M3.UNPACK_B R21, R21 ;  /* 0x00000015ff15723e */ /* 0x000fe400020006ff */
[C---:B------:R-:W-:Y:S01]  /*a6f0*/  FFMA.FTZ R50, R43.reuse, R51, -R56 ;  /* 0x000000332b327223 */ /* 0x040fe20000010838 */
[----:B------:R-:W-:Y:S01]  /*a700*/  FFMA.FTZ R39, R43, R53, R54 ;  /* 0x000000352b277223 */ /* 0x000fe20000010036 */
[--C-:B------:R-:W-:Y:S01]  /*a710*/  HADD2.F32 R56, -RZ, R55.reuse.H0_H0 ;  /* 0x20000037ff387230 */ /* 0x100fe20000004100 */
[----:B------:R-:W-:Y:S01]  /*a720*/  F2FP.SATFINITE.E4M3.F32.PACK_AB_MERGE_C R38, R38, R49, RZ ;  /* 0x000000312626723e */ /* 0x000fe200048070ff */
[----:B------:R-:W-:Y:S01]  /*a730*/  HADD2.F32 R51, -RZ, R34.H0_H0 ;  /* 0x20000022ff337230 */ /* 0x000fe20000004100 */
[----:B------:R-:W-:Y:S01]  /*a740*/  F2FP.SATFINITE.E4M3.F32.PACK_AB_MERGE_C R45, R46, R45, RZ ;  /* 0x0000002d2e2d723e */ /* 0x000fe200048070ff */
[----:B------:R-:W-:Y:S01]  /*a750*/  HADD2.F32 R54, -RZ, R52.H0_H0 ;  /* 0x20000034ff367230 */ /* 0x000fe20000004100 */
[----:B------:R-:W-:Y:S01]  /*a760*/  F2FP.SATFINITE.E4M3.F32.PACK_AB_MERGE_C R24, R39, R26, R38 ;  /* 0x0000001a2718723e */ /* 0x000fe20004807026 */
[----:B------:R-:W-:-:S02]  /*a770*/  HADD2.F32 R55, -RZ, R55.H1_H1 ;  /* 0x30000037ff377230 */ /* 0x000fc40000004100 */
[----:B------:R-:W-:Y:S02]  /*a780*/  HADD2.F32 R34, -RZ, R34.H1_H1 ;  /* 0x30000022ff227230 */ /* 0x000fe40000004100 */
[C---:B------:R-:W-:Y:S01]  /*a790*/  FMUL.FTZ R58, R51.reuse, R54 ;  /* 0x00000036333a7220 */ /* 0x040fe20000410000 */
[----:B------:R-:W-:Y:S02]  /*a7a0*/  HADD2.F32 R53, -RZ, R52.H1_H1 ;  /* 0x30000034ff357230 */ /* 0x000fe40000004100 */
[----:B------:R-:W-:Y:S01]  /*a7b0*/  FMUL.FTZ R52, R51, R56 ;  /* 0x0000003833347220 */ /* 0x000fe20000410000 */
[--C-:B------:R-:W-:Y:S02]  /*a7c0*/  HADD2.F32 R43, -RZ, R30.reuse.H0_H0 ;  /* 0x2000001eff2b7230 */ /* 0x100fe40000004100 */
[C---:B------:R-:W-:Y:S01]  /*a7d0*/  FMUL.FTZ R51, R34.reuse, R55 ;  /* 0x0000003722337220 */ /* 0x040fe20000410000 */
[----:B------:R-:W-:Y:S02]  /*a7e0*/  HADD2.F32 R30, -RZ, R30.H1_H1 ;  /* 0x3000001eff1e7230 */ /* 0x000fe40000004100 */
[----:B------:R-:W-:Y:S01]  /*a7f0*/  FMUL.FTZ R34, R34, R53 ;  /* 0x0000003522227220 */ /* 0x000fe20000410000 */
[----:B------:R-:W-:Y:S01]  /*a800*/  FFMA.FTZ R57, R43, R54, -R52 ;  /* 0x000000362b397223 */ /* 0x000fe20000010834 */
[----:B------:R-:W-:-:S02]  /*a810*/  HADD2.F32 R52, -RZ, R12.H1_H1 ;  /* 0x3000000cff347230 */ /* 0x000fc40000004100 */
[C---:B------:R-:W-:Y:S01]  /*a820*/  FFMA.FTZ R60, R30.reuse, R53, -R51 ;  /* 0x000000351e3c7223 */ /* 0x040fe20000010833 */
[----:B------:R-:W-:Y:S01]  /*a830*/  FFMA.FTZ R55, R30, R55, R34 ;  /* 0x000000371e377223 */ /* 0x000fe20000010022 */
[--C-:B------:R-:W-:Y:S02]  /*a840*/  HADD2.F32 R30, -RZ, R21.reuse.H0_H0 ;  /* 0x20000015ff1e7230 */ /* 0x100fe40000004100 */
[----:B------:R-:W-:Y:S01]  /*a850*/  FFMA.FTZ R58, R43, R56, R58 ;  /* 0x000000382b3a7223 */ /* 0x000fe2000001003a */
[----:B------:R-:W-:Y:S01]  /*a860*/  HADD2.F32 R34, -RZ, R21.H1_H1 ;  /* 0x30000015ff227230 */ /* 0x000fe20000004100 */
[----:B------:R-:W-:Y:S01]  /*a870*/  F2FP.SATFINITE.E4M3.F32.PACK_AB_MERGE_C R57, R60, R57, RZ ;  /* 0x000000393c39723e */ /* 0x000fe200048070ff */
[--C-:B------:R-:W-:Y:S02]  /*a880*/  HADD2.F32 R21, -RZ, R15.reuse.H0_H0 ;  /* 0x2000000fff157230 */ /* 0x100fe40000004100 */
[----:B------:R-:W-:Y:S01]  /*a890*/  HADD2.F32 R15, -RZ, R15.H1_H1 ;  /* 0x3000000fff0f7230 */ /* 0x000fe20000004100 */
[----:B------:R-:W-:Y:S01]  /*a8a0*/  F2FP.SATFINITE.E4M3.F32.PACK_AB_MERGE_C R55, R55, R58, RZ ;  /* 0x0000003a3737723e */ /* 0x000fe200048070ff */
[----:B------:R-:W-:-:S02]  /*a8b0*/  HADD2.F32 R43, -RZ, R12.H0_H0 ;  /* 0x2000000cff2b7230 */ /* 0x000fc40000004100 */
[----:B------:R-:W-:Y:S01]  /*a8c0*/  FMUL.FTZ R54, R21, R30 ;  /* 0x0000001e15367220 */ /* 0x000fe20000410000 */
[--C-:B------:R-:W-:Y:S02]  /*a8d0*/  HADD2.F32 R12, -RZ, R13.reuse.H0_H0 ;  /* 0x2000000dff0c7230 */ /* 0x100fe40000004100 */
[C---:B------:R-:W-:Y:S01]  /*a8e0*/  FMUL.FTZ R56, R15.reuse, R52 ;  /* 0x000000340f387220 */ /* 0x040fe20000410000 */
[----:B------:R-:W-:Y:S02]  /*a8f0*/  HADD2.F32 R13, -RZ, R13.H1_H1 ;  /* 0x3000000dff0d7230 */ /* 0x000fe40000004100 */
[-C--:B------:R-:W-:Y:S01]  /*a900*/  FMUL.FTZ R15, R15, R34.reuse ;  /* 0x000000220f0f7220 */ /* 0x080fe20000410000 */
[-C--:B------:R-:W-:Y:S01]  /*a910*/  FMUL.FTZ R51, R21, R43.reuse ;  /* 0x0000002b15337220 */ /* 0x080fe20000410000 */
[C---:B------:R-:W-:Y:S01]  /*a920*/  FFMA.FTZ R54, R12.reuse, R43, R54 ;  /* 0x0000002b0c367223 */ /* 0x040fe20000010036 */
[C---:B------:R-:W-:Y:S01]  /*a930*/  FFMA.FTZ R56, R13.reuse, R34, -R56 ;  /* 0x000000220d387223 */ /* 0x040fe20000010838 */
[----:B------:R-:W-:Y:S01]  /*a940*/  FFMA.FTZ R21, R13, R52, R15 ;  /* 0x000000340d157223 */ /* 0x000fe2000001000f */
[----:B------:R-:W-:Y:S01]  /*a950*/  FFMA.FTZ R51, R12, R30, -R51 ;  /* 0x0000001e0c337223 */ /* 0x000fe20000010833 */
        /* <DEDUP_REMOVED lines=11> */
.L_x_11455:
[----:B------:R-:W-:Y:S05]  /*aa10*/  BSYNC B1 ;  /* 0x0000000000017941 */ /* 0x000fea0003800000 */
.L_x_11454:
[----:B------:R-:W-:Y:S05]  /*aa20*/  @P1 BRA `(.L_x_11444) ;  /* 0x0000000c00f41947 */ /* 0x000fea0003800000 */
[----:B------:R-:W3:Y:S01]  /*aa30*/  LDL R51, [R1+0x9c] ;  /* 0x00009c0001337983 */ /* 0x000ee20000100800 */
[----:B0----5:R-:W-:Y:S02]  /*aa40*/  SHF.R.U32.HI R3, RZ, 0x8, R8 ;  /* 0x00000008ff037819 */ /* 0x021fe40000011608 */
[----:B------:R-:W-:Y:S02]  /*aa50*/  LOP3.LUT R12, R8, 0xff, RZ, 0xc0, !PT ;  /* 0x000000ff080c7812 */ /* 0x000fe400078ec0ff */
[----:B------:R-:W-:Y:S02]  /*aa60*/  LOP3.LUT R3, R3, 0xff, RZ, 0xc0, !PT ;  /* 0x000000ff03037812 */ /* 0x000fe400078ec0ff */
[----:B------:R-:W-:Y:S02]  /*aa70*/  SHF.R.U32.HI R25, RZ, 0x8, R9 ;  /* 0x00000008ff197819 */ /* 0x000fe40000011609 */
[----:B------:R-:W-:Y:S02]  /*aa80*/  PRMT R20, R3, 0x7604, R12 ;  /* 0x0000760403147816 */ /* 0x000fe4000000000c */
[----:B------:R-:W-:-:S02]  /*aa90*/  LOP3.LUT R14, R9, 0xff, RZ, 0xc0, !PT ;  /* 0x000000ff090e7812 */ /* 0x000fc400078ec0ff */
[----:B------:R-:W-:Y:S02]  /*aaa0*/  LOP3.LUT R3, R25, 0xff, RZ, 0xc0, !PT ;  /* 0x000000ff19037812 */ /* 0x000fe400078ec0ff */
[----:B------:R-:W-:Y:S02]  /*aab0*/  LEA.HI R0, R0, R157, RZ, 0x1c ;  /* 0x0000009d00007211 */ /* 0x000fe400078fe0ff */
[----:B----4-:R-:W-:Y:S02]  /*aac0*/  PRMT R28, R3, 0x7604, R14 ;  /* 0x00007604031c7816 */ /* 0x010fe4000000000e */
[C---:B------:R-:W-:Y:S01]  /*aad0*/  LEA.HI R3, R0.reuse, R0, RZ, 0x1 ;  /* 0x0000000000037211 */ /* 0x040fe200078f08ff */
[----:B------:R-:W-:Y:S01]  /*aae0*/  IMAD.SHL.U32 R0, R0, 0x10, RZ ;  /* 0x0000001000007824 */ /* 0x000fe200078e00ff */
[----:B------:R-:W-:Y:S02]  /*aaf0*/  SHF.R.U32.HI R21, RZ, 0x8, R4 ;  /* 0x00000008ff157819 */ /* 0x000fe40000011604 */
[----:B------:R-:W-:-:S02]  /*ab00*/  SHF.R.U32.HI R15, RZ, 0x8, R11 ;  /* 0x00000008ff0f7819 */ /* 0x000fc4000001160b */
[----:B------:R-:W-:Y:S02]  /*ab10*/  SHF.R.S32.HI R3, RZ, 0x1, R3 ;  /* 0x00000001ff037819 */ /* 0x000fe40000011403 */
[----:B------:R-:W-:Y:S02]  /*ab20*/  LOP3.LUT R26, R4, 0xff, RZ, 0xc0, !PT ;  /* 0x000000ff041a7812 */ /* 0x000fe400078ec0ff */
[----:B------:R-:W-:Y:S01]  /*ab30*/  LOP3.LUT R21, R21, 0xff, RZ, 0xc0, !PT ;  /* 0x000000ff15157812 */ /* 0x000fe200078ec0ff */
[----:B------:R-:W-:Y:S01]  /*ab40*/  IMAD R3, R3, 0x1800, R62 ;  /* 0x0000180003037824 */ /* 0x000fe200078e023e */
[----:B------:R-:W-:Y:S02]  /*ab50*/  LOP3.LUT R0, R63, 0x10, R0, 0xf8, !PT ;  /* 0x000000103f007812 */ /* 0x000fe400078ef800 */
[----:B------:R-:W-:Y:S02]  /*ab60*/  SHF.R.U32.HI R12, RZ, 0x8, R10 ;  /* 0x00000008ff0c7819 */ /* 0x000fe4000001160a */
[----:B------:R-:W-:-:S02]  /*ab70*/  LOP3.LUT R24, R11, 0xff, RZ, 0xc0, !PT ;  /* 0x000000ff0b187812 */ /* 0x000fc400078ec0ff */
[----:B------:R-:W-:Y:S02]  /*ab80*/  LOP3.LUT R15, R15, 0xff, RZ, 0xc0, !PT ;  /* 0x000000ff0f0f7812 */ /* 0x000fe400078ec0ff */
[----:B--2---:R-:W-:Y:S02]  /*ab90*/  PRMT R33, R21, 0x7604, R26 ;  /* 0x0000760415217816 */ /* 0x004fe4000000001a */
[----:B------:R-:W-:Y:S02]  /*aba0*/  SHF.R.U32.HI R25, RZ, 0x8, R6 ;  /* 0x00000008ff197819 */ /* 0x000fe40000011606 */
[----:B------:R-:W-:Y:S02]  /*abb0*/  SHF.R.U32.HI R27, RZ, 0x8, R7 ;  /* 0x00000008ff1b7819 */ /* 0x000fe40000011607 */
[----:B------:R-:W-:Y:S02]  /*abc0*/  SHF.R.U32.HI R21, RZ, 0x8, R5 ;  /* 0x00000008ff157819 */ /* 0x000fe40000011605 */
[----:B------:R-:W-:-:S02]  /*abd0*/  LOP3.LUT R0, R0, R61, RZ, 0x3c, !PT ;  /* 0x0000003d00007212 */ /* 0x000fc400078e3cff */
[----:B------:R-:W-:Y:S02]  /*abe0*/  LOP3.LUT R13, R10, 0xff, RZ, 0xc0, !PT ;  /* 0x000000ff0a0d7812 */ /* 0x000fe400078ec0ff */
[----:B------:R-:W-:Y:S02]  /*abf0*/  LOP3.LUT R12, R12, 0xff, RZ, 0xc0, !PT ;  /* 0x000000ff0c0c7812 */ /* 0x000fe400078ec0ff */
[----:B------:R-:W-:Y:S02]  /*ac00*/  PRMT R32, R15, 0x7604, R24 ;  /* 0x000076040f207816 */ /* 0x000fe40000000018 */
[----:B------:R-:W-:Y:S02]  /*ac10*/  LOP3.LUT R24, R5, 0xff, RZ, 0xc0, !PT ;  /* 0x000000ff05187812 */ /* 0x000fe400078ec0ff */
[----:B------:R-:W-:Y:S02]  /*ac20*/  LOP3.LUT R26, R6, 0xff, RZ, 0xc0, !PT ;  /* 0x000000ff061a7812 */ /* 0x000fe400078ec0ff */
[----:B------:R-:W-:-:S02]  /*ac30*/  LOP3.LUT R25, R25, 0xff, RZ, 0xc0, !PT ;  /* 0x000000ff19197812 */ /* 0x000fc400078ec0ff */
[----:B------:R-:W-:Y:S02]  /*ac40*/  LOP3.LUT R27, R27, 0xff, RZ, 0xc0, !PT ;  /* 0x000000ff1b1b7812 */ /* 0x000fe400078ec0ff */
[----:B------:R-:W-:Y:S02]  /*ac50*/  LOP3.LUT R34, R7, 0xff, RZ, 0xc0, !PT ;  /* 0x000000ff07227812 */ /* 0x000fe400078ec0ff */
[----:B------:R-:W-:Y:S02]  /*ac60*/  LOP3.LUT R21, R21, 0xff, RZ, 0xc0, !PT ;  /* 0x000000ff15157812 */ /* 0x000fe400078ec0ff */
[----:B------:R-:W-:Y:S02]  /*ac70*/  IADD3 R0, R18, R3, R0 ;  /* 0x0000000312007210 */ /* 0x000fe40007ffe000 */
[----:B------:R-:W-:Y:S02]  /*ac80*/  PRMT R30, R12, 0x7604, R13 ;  /* 0x000076040c1e7816 */ /* 0x000fe4000000000d */
[----:B------:R-:W-:-:S02]  /*ac90*/  PRMT R35, R21, 0x7604, R24 ;  /* 0x0000760415237816 */ /* 0x000fc40000000018 */
[----:B------:R-:W-:Y:S02]  /*aca0*/  PRMT R37, R25, 0x7604, R26 ;  /* 0x0000760419257816 */ /* 0x000fe4000000001a */
[----:B------:R-:W-:Y:S02]  /*acb0*/  PRMT R39, R27, 0x7604, R34 ;  /* 0x000076041b277816 */ /* 0x000fe40000000022 */
[----:B------:R-:W0:Y:S01]  /*acc0*/  LDS.128 R24, [R0+0xf000] ;  /* 0x00f0000000187984 */ /* 0x000e220000000c00 */
[----:B------:R-:W-:Y:S02]  /*acd0*/  SHF.R.U32.HI R21, RZ, 0x10, R9 ;  /* 0x00000010ff157819 */ /* 0x000fe40000011609 */
[----:B------:R-:W-:Y:S02]  /*ace0*/  SHF.R.U32.HI R31, RZ, 0x10, R11 ;  /* 0x00000010ff1f7819 */ /* 0x000fe4000001160b */
[----:B------:R-:W-:Y:S02]  /*acf0*/  LOP3.LUT R21, R21, 0xff, RZ, 0xc0, !PT ;  /* 0x000000ff15157812 */ /* 0x000fe400078ec0ff */
[----:B------:R-:W-:-:S02]  /*ad00*/  SHF.R.U32.HI R3, RZ, 0x10, R8 ;  /* 0x00000010ff037819 */ /* 0x000fc40000011608 */
[----:B------:R-:W-:Y:S02]  /*ad10*/  SHF.R.U32.HI R29, RZ, 0x10, R10 ;  /* 0x00000010ff1d7819 */ /* 0x000fe4000001160a */
[----:B------:R-:W-:Y:S02]  /*ad20*/  LOP3.LUT R31, R31, 0xff, RZ, 0xc0, !PT ;  /* 0x000000ff1f1f7812 */ /* 0x000fe400078ec0ff */
[----:B------:R-:W-:Y:S02]  /*ad30*/  PRMT R21, R21, 0x7054, R28 ;  /* 0x0000705415157816 */ /* 0x000fe4000000001c */
[----:B------:R-:W-:Y:S02]  /*ad40*/  SHF.R.U32.HI R28, RZ, 0x10, R5 ;  /* 0x00000010ff1c7819 */ /* 0x000fe40000011605 */
[----:B------:R-:W-:Y:S02]  /*ad50*/  LOP3.LUT R3, R3, 0xff, RZ, 0xc0, !PT ;  /* 0x000000ff03037812 */ /* 0x000fe400078ec0ff */
[----:B------:R-:W-:-:S02]  /*ad60*/  LOP3.LUT R29, R29, 0xff, RZ, 0xc0, !PT ;  /* 0x000000ff1d1d7812 */ /* 0x000fc400078ec0ff */
[----:B------:R-:W-:Y:S02]  /*ad70*/  PRMT R31, R31, 0x7054, R32 ;  /* 0x000070541f1f7816 */ /* 0x000fe40000000020 */
[----:B------:R-:W-:Y:S02]  /*ad80*/  SHF.R.U32.HI R32, RZ, 0x10, R7 ;  /* 0x00000010ff207819 */ /* 0x000fe40000011607 */
[----:B------:R-:W-:Y:S02]  /*ad90*/  LOP3.LUT R28, R28, 0xff, RZ, 0xc0, !PT ;  /* 0x000000ff1c1c7812 */ /* 0x000fe400078ec0ff */
[----:B------:R-:W-:Y:S02]  /*ada0*/  PRMT R3, R3, 0x7054, R20 ;  /* 0x0000705403037816 */ /* 0x000fe40000000014 */
[----:B------:R-:W-:Y:S02]  /*adb0*/  PRMT R29, R29, 0x7054, R30 ;  /* 0x000070541d1d7816 */ /* 0x000fe4000000001e */
[----:B------:R-:W-:-:S02]  /*adc0*/  SHF.R.U32.HI R20, RZ, 0x10, R4 ;  /* 0x00000010ff147819 */ /* 0x000fc40000011604 */
[----:B------:R-:W-:Y:S02]  /*add0*/  SHF.R.U32.HI R30, RZ, 0x10, R6 ;  /* 0x00000010ff1e7819 */ /* 0x000fe40000011606 */
[----:B------:R-:W-:Y:S02]  /*ade0*/  LOP3.LUT R32, R32, 0xff, RZ, 0xc0, !PT ;  /* 0x000000ff20207812 */ /* 0x000fe400078ec0ff */
[----:B------:R-:W-:Y:S02]  /*adf0*/  PRMT R35, R28, 0x7054, R35 ;  /* 0x000070541c237816 */ /* 0x000fe40000000023 */
[----:B------:R-:W-:Y:S02]  /*ae00*/  LOP3.LUT R20, R20, 0xff, RZ, 0xc0, !PT ;  /* 0x000000ff14147812 */ /* 0x000fe400078ec0ff */
[----:B------:R-:W-:Y:S02]  /*ae10*/  LOP3.LUT R30, R30, 0xff, RZ, 0xc0, !PT ;  /* 0x000000ff1e1e7812 */ /* 0x000fe400078ec0ff */
[----:B------:R-:W-:-:S02]  /*ae20*/  PRMT R39, R32, 0x7054, R39 ;  /* 0x0000705420277816 */ /* 0x000fc40000000027 */
[----:B------:R-:W-:Y:S02]  /*ae30*/  LOP3.LUT R38, R35, 0xff000000, R5, 0xf8, !PT ;  /* 0xff00000023267812 */ /* 0x000fe400078ef805 */
[----:B------:R-:W-:Y:S02]  /*ae40*/  LOP3.LUT R34, R21, 0xff000000, R9, 0xf8, !PT ;  /* 0xff00000015227812 */ /* 0x000fe400078ef809 */
[----:B------:R-:W-:Y:S02]  /*ae50*/  LOP3.LUT R8, R3, 0xff000000, R8, 0xf8, !PT ;  /* 0xff00000003087812 */ /* 0x000fe400078ef808 */
[----:B------:R-:W-:Y:S02]  /*ae60*/  LOP3.LUT R31, R31, 0xff000000, R11, 0xf8, !PT ;  /* 0xff0000001f1f7812 */ /* 0x000fe400078ef80b */
[----:B------:R-:W-:Y:S02]  /*ae70*/  PRMT R33, R20, 0x7054, R33 ;  /* 0x0000705414217816 */ /* 0x000fe40000000021 */
[----:B------:R-:W-:-:S02]  /*ae80*/  PRMT R37, R30, 0x7054, R37 ;  /* 0x000070541e257816 */ /* 0x000fc40000000025 */
[----:B------:R-:W-:Y:S02]  /*ae90*/  LOP3.LUT R3, R29, 0xff000000, R10, 0xf8, !PT ;  /* 0xff0000001d037812 */ /* 0x000fe400078ef80a */
[----:B------:R-:W-:Y:S02]  /*aea0*/  LOP3.LUT R41, R39, 0xff000000, R7, 0xf8, !PT ;  /* 0xff00000027297812 */ /* 0x000fe400078ef807 */
[----:B------:R-:W-:Y:S02]  /*aeb0*/  F2FP.F16.E4M3.UNPACK_B R39, R38 ;  /* 0x00000026ff27723e */ /* 0x000fe400020006ff */
[----:B------:R-:W-:Y:S02]  /*aec0*/  LOP3.LUT R20, R33, 0xff000000, R4, 0xf8, !PT ;  /* 0xff00000021147812 */ /* 0x000fe400078ef804 */
[----:B------:R-:W-:Y:S01]  /*aed0*/  LOP3.LUT R4, R37, 0xff000000, R6, 0xf8, !PT ;  /* 0xff00000025047812 */ /* 0x000fe200078ef806 */
[--C-:B------:R-:W-:Y:S01]  /*aee0*/  HADD2.F32 R40, -RZ, R39.reuse.H0_H0 ;  /* 0x20000027ff287230 */ /* 0x100fe20000004100 */
[-C--:B0-----:R-:W-:Y:S01]  /*aef0*/  F2FP.F16.E4M3.UNPACK_B R21, R24.reuse ;  /* 0x00000018ff15723e */ /* 0x081fe200020006ff */
[----:B------:R-:W-:Y:S01]  /*af00*/  HADD2.F32 R39, -RZ, R39.H1_H1 ;  /* 0x30000027ff277230 */ /* 0x000fe20000004100 */
[----:B------:R-:W-:-:S02]  /*af10*/  F2FP.F16.E4M3.UNPACK_B R29, R24.H1 ;  /* 0x00000018ff1d723e */ /* 0x000fc400030006ff */
[-C--:B------:R-:W-:Y:S02]  /*af20*/  F2FP.F16.E4M3.UNPACK_B R33, R27.reuse ;  /* 0x0000001bff21723e */ /* 0x080fe400020006ff */
[----:B------:R-:W-:Y:S02]  /*af30*/  F2FP.F16.E4M3.UNPACK_B R37, R27.H1 ;  /* 0x0000001bff25723e */ /* 0x000fe400030006ff */
[----:B------:R-:W-:Y:S02]  /*af40*/  F2FP.F16.E4M3.UNPACK_B R38, R38.H1 ;  /* 0x00000026ff26723e */ /* 0x000fe400030006ff */
[-C--:B------:R-:W-:Y:S02]  /*af50*/  F2FP.F16.E4M3.UNPACK_B R7, R26.reuse ;  /* 0x0000001aff07723e */ /* 0x080fe400020006ff */
[----:B------:R-:W-:Y:S01]  /*af60*/  F2FP.F16.E4M3.UNPACK_B R26, R26.H1 ;  /* 0x0000001aff1a723e */ /* 0x000fe200030006ff */
[----:B---3--:R-:W0:Y:S02]  /*af70*/  LDS.128 R12, [R51+0xf000] ;  /* 0x00f00000330c7984 */ /* 0x008e240000000c00 */
[----:B0-----:R-:W-:-:S02]  /*af80*/  F2FP.F16.E4M3.UNPACK_B R11, R12 ;  /* 0x0000000cff0b723e */ /* 0x001fc400020006ff */
[----:B------:R-:W-:Y:S02]  /*af90*/  F2FP.F16.E4M3.UNPACK_B R28, R12.H1 ;  /* 0x0000000cff1c723e */ /* 0x000fe400030006ff */
[-C--:B------:R-:W-:Y:S02]  /*afa0*/  F2FP.F16.E4M3.UNPACK_B R10, R13.reuse ;  /* 0x0000000dff0a723e */ /* 0x080fe400020006ff */
[----:B------:R-:W-:Y:S02]  /*afb0*/  F2FP.F16.E4M3.UNPACK_B R30, R13.H1 ;  /* 0x0000000dff1e723e */ /* 0x000fe400030006ff */
[----:B------:R-:W-:Y:S01]  /*afc0*/  F2FP.F16.E4M3.UNPACK_B R12, R25 ;  /* 0x00000019ff0c723e */ /* 0x000fe200020006ff */
[--C-:B------:R-:W-:Y:S01]  /*afd0*/  HADD2.F32 R9, -RZ, R10.reuse.H0_H0 ;  /* 0x2000000aff097230 */ /* 0x100fe20000004100 */
[----:B------:R-:W-:Y:S01]  /*afe0*/  F2FP.F16.E4M3.UNPACK_B R13, R34 ;  /* 0x00000022ff0d723e */ /* 0x000fe200020006ff */
[----:B------:R-:W-:Y:S01]  /*aff0*/  HADD2.F32 R10, -RZ, R10.H1_H1 ;  /* 0x3000000aff0a7230 */ /* 0x000fe20000004100 */
[-C--:B------:R-:W-:Y:S01]  /*b000*/  F2FP.F16.E4M3.UNPACK_B R32, R15.reuse ;  /* 0x0000000fff20723e */ /* 0x080fe200020006ff */
[--C-:B------:R-:W-:Y:S01]  /*b010*/  HADD2.F32 R6, -RZ, R12.reuse.H0_H0 ;  /* 0x2000000cff067230 */ /* 0x100fe20000004100 */
[----:B------:R-:W-:Y:S01]  /*b020*/  F2FP.F16.E4M3.UNPACK_B R35, R15.H1 ;  /* 0x0000000fff23723e */ /* 0x000fe200030006ff */
[----:B------:R-:W-:Y:S01]  /*b030*/  HADD2.F32 R15, -RZ, R13.H0_H0 ;  /* 0x2000000dff0f7230 */ /* 0x000fe20000004100 */
[----:B------:R-:W-:Y:S01]  /*b040*/  F2FP.F16.E4M3.UNPACK_B R25, R25.H1 ;  /* 0x00000019ff19723e */ /* 0x000fe200030006ff */
[----:B------:R-:W-:-:S02]  /*b050*/  HADD2.F32 R12, -RZ, R12.H1_H1 ;  /* 0x3000000cff0c7230 */ /* 0x000fc40000004100 */
[C---:B------:R-:W-:Y:S01]  /*b060*/  FMUL.FTZ R24, R6.reuse, R40 ;  /* 0x0000002806187220 */ /* 0x040fe20000410000 */
[----:B------:R-:W-:Y:S01]  /*b070*/  F2FP.F16.E4M3.UNPACK_B R34, R34.H1 ;  /* 0x00000022ff22723e */ /* 0x000fe200030006ff */
[-C--:B------:R-:W-:Y:S01]  /*b080*/  FMUL.FTZ R27, R6, R15.reuse ;  /* 0x0000000f061b7220 */ /* 0x080fe20000410000 */
[----:B------:R-:W-:Y:S01]  /*b090*/  F2FP.F16.E4M3.UNPACK_B R5, R14 ;  /* 0x0000000eff05723e */ /* 0x000fe200020006ff */
[C---:B------:R-:W-:Y:S01]  /*b0a0*/  FFMA.FTZ R6, R9.reuse, R15, -R24 ;  /* 0x0000000f09067223 */ /* 0x040fe20000010818 */
[----:B------:R-:W-:Y:S01]  /*b0b0*/  FMUL.FTZ R43, R12, R39 ;  /* 0x000000270c2b7220 */ /* 0x000fe20000410000 */
[----:B------:R-:W-:Y:S01]  /*b0c0*/  FFMA.FTZ R9, R9, R40, R27 ;  /* 0x0000002809097223 */ /* 0x000fe2000001001b */
[----:B------:R-:W-:Y:S01]  /*b0d0*/  HADD2.F32 R27, -RZ, R13.H1_H1 ;  /* 0x3000000dff1b7230 */ /* 0x000fe20000004100 */
[----:B------:R-:W-:Y:S01]  /*b0e0*/  F2FP.F16.E4M3.UNPACK_B R14, R14.H1 ;  /* 0x0000000eff0e723e */ /* 0x000fe200030006ff */
[----:B------:R-:W-:Y:S02]  /*b0f0*/  HADD2.F32 R40, -RZ, R38.H0_H0 ;  /* 0x20000026ff287230 */ /* 0x000fe40000004100 */
[----:B------:R-:W-:-:S02]  /*b100*/  HADD2.F32 R13, -RZ, R25.H0_H0 ;  /* 0x20000019ff0d7230 */ /* 0x000fc40000004100 */
[-C--:B------:R-:W-:Y:S01]  /*b110*/  FMUL.FTZ R12, R12, R27.reuse ;  /* 0x0000001b0c0c7220 */ /* 0x080fe20000410000 */
[----:B------:R-:W-:Y:S02]  /*b120*/  HADD2.F32 R24, -RZ, R34.H0_H0 ;  /* 0x20000022ff187230 */ /* 0x000fe40000004100 */
        /* <DEDUP_REMOVED lines=20> */
[-C--:B------:R-:W-:Y:S01]  /*b270*/  FMUL.FTZ R44, R27, R39.reuse ;  /* 0x000000271b2c7220 */ /* 0x080fe20000410000 */
[----:B------:R-:W-:Y:S02]  /*b280*/  HADD2.F32 R42, -RZ, R42.H1_H1 ;  /* 0x3000002aff2a7230 */ /* 0x000fe40000004100 */
        /* <DEDUP_REMOVED lines=14> */
[----:B------:R-:W-:Y:S01]  /*b370*/  HADD2.F32 R39, -RZ, R38.H0_H0 ;  /* 0x20000026ff277230 */ /* 0x000fe20000004100 */
[----:B------:R-:W-:Y:S01]  /*b380*/  F2FP.SATFINITE.E4M3.F32.PACK_AB_MERGE_C R9, R10, R9, R15 ;  /* 0x000000090a09723e */ /* 0x000fe2000480700f */
[----:B------:R-:W-:Y:S02]  /*b390*/  HADD2.F32 R34, -RZ, R35.H0_H0 ;  /* 0x20000023ff227230 */ /* 0x000fe40000004100 */
[C---:B------:R-:W-:Y:S01]  /*b3a0*/  FMUL.FTZ R43, R32.reuse, R41 ;  /* 0x00000029202b7220 */ /* 0x040fe20000410000 */
[----:B------:R-:W-:Y:S02]  /*b3b0*/  HADD2.F32 R45, -RZ, R44.H1_H1 ;  /* 0x3000002cff2d7230 */ /* 0x000fe40000004100 */
[-C--:B------:R-:W-:Y:S01]  /*b3c0*/  FMUL.FTZ R48, R32, R39.reuse ;  /* 0x0000002720307220 */ /* 0x080fe20000410000 */
[C---:B------:R-:W-:Y:S01]  /*b3d0*/  FFMA.FTZ R32, R31.reuse, R40, -R46 ;  /* 0x000000281f207223 */ /* 0x040fe2000001082e */
[----:B------:R-:W-:Y:S01]  /*b3e0*/  FFMA.FTZ R31, R31, R42, R33 ;  /* 0x0000002a1f1f7223 */ /* 0x000fe20000010021 */
[C---:B------:R-:W-:Y:S01]  /*b3f0*/  FFMA.FTZ R33, R34.reuse, R39, -R43 ;  /* 0x0000002722217223 */ /* 0x040fe2000001082b */
[----:B------:R-:W-:Y:S01]  /*b400*/  F2FP.F16.E4M3.UNPACK_B R43, R20.H1 ;  /* 0x00000014ff2b723e */ /* 0x000fe200030006ff */
[----:B------:R-:W-:Y:S01]  /*b410*/  FFMA.FTZ R34, R34, R41, R48 ;  /* 0x0000002922227223 */ /* 0x000fe20000010030 */
[----:B------:R-:W-:Y:S01]  /*b420*/  F2FP.F16.E4M3.UNPACK_B R40, R8.H1 ;  /* 0x00000008ff28723e */ /* 0x000fe200030006ff */
[----:B------:R-:W-:-:S02]  /*b430*/  HADD2.F32 R41, -RZ, R38.H1_H1 ;  /* 0x30000026ff297230 */ /* 0x000fc40000004100 */
[----:B------:R-:W-:Y:S02]  /*b440*/  HADD2.F32 R38, -RZ, R37.H1_H1 ;  /* 0x30000025ff267230 */ /* 0x000fe40000004100 */
[----:B------:R-:W-:Y:S02]  /*b450*/  HADD2.F32 R44, -RZ, R43.H0_H0 ;  /* 0x2000002bff2c7230 */ /* 0x000fe40000004100 */
[----:B------:R-:W-:Y:S02]  /*b460*/  HADD2.F32 R37, -RZ, R29.H0_H0 ;  /* 0x2000001dff257230 */ /* 0x000fe40000004100 */
[C---:B------:R-:W-:Y:S01]  /*b470*/  FMUL.FTZ R48, R38.reuse, R45 ;  /* 0x0000002d26307220 */ /* 0x040fe20000410000 */
[----:B------:R-:W-:Y:S02]  /*b480*/  HADD2.F32 R42, -RZ, R40.H0_H0 ;  /* 0x20000028ff2a7230 */ /* 0x000fe40000004100 */
[----:B------:R-:W-:Y:S01]  /*b490*/  FMUL.FTZ R50, R38, R41 ;  /* 0x0000002926327220 */ /* 0x000fe20000410000 */
[----:B------:R-:W-:-:S02]  /*b4a0*/  HADD2.F32 R39, -RZ, R28.H0_H0 ;  /* 0x2000001cff277230 */ /* 0x000fc40000004100 */
[C---:B------:R-:W-:Y:S01]  /*b4b0*/  FMUL.FTZ R46, R37.reuse, R44 ;  /* 0x0000002c252e7220 */ /* 0x040fe20000410000 */
[----:B------:R-:W-:Y:S02]  /*b4c0*/  HADD2.F32 R35, -RZ, R35.H1_H1 ;  /* 0x30000023ff237230 */ /* 0x000fe40000004100 */
[-C--:B------:R-:W-:Y:S01]  /*b4d0*/  FMUL.FTZ R47, R37, R42.reuse ;  /* 0x0000002a252f7220 */ /* 0x080fe20000410000 */
[----:B------:R-:W-:Y:S02]  /*b4e0*/  HADD2.F32 R29, -RZ, R29.H1_H1 ;  /* 0x3000001dff1d7230 */ /* 0x000fe40000004100 */
[C---:B------:R-:W-:Y:S01]  /*b4f0*/  FFMA.FTZ R37, R39.reuse, R42, -R46 ;  /* 0x0000002a27257223 */ /* 0x040fe2000001082e */
[----:B------:R-:W-:Y:S01]  /*b500*/  F2FP.F16.E4M3.UNPACK_B R42, R20 ;  /* 0x00000014ff2a723e */ /* 0x000fe200020006ff */
[----:B------:R-:W-:Y:S01]  /*b510*/  FFMA.FTZ R39, R39, R44, R47 ;  /* 0x0000002c27277223 */ /* 0x000fe2000001002f */
[----:B------:R-:W-:Y:S01]  /*b520*/  FFMA.FTZ R38, R35, R41, -R48 ;  /* 0x0000002923267223 */ /* 0x000fe20000010830 */
[----:B------:R-:W-:-:S02]  /*b530*/  HADD2.F32 R44, -RZ, R43.H1_H1 ;  /* 0x3000002bff2c7230 */ /* 0x000fc40000004100 */
[----:B------:R-:W-:Y:S01]  /*b540*/  FFMA.FTZ R35, R35, R45, R50 ;  /* 0x0000002d23237223 */ /* 0x000fe20000010032 */
[----:B------:R-:W-:Y:S01]  /*b550*/  HADD2.F32 R41, -RZ, R40.H1_H1 ;  /* 0x30000028ff297230 */ /* 0x000fe20000004100 */
[----:B------:R-:W-:Y:S01]  /*b560*/  F2FP.F16.E4M3.UNPACK_B R40, R8 ;  /* 0x00000008ff28723e */ /* 0x000fe200020006ff */
[----:B------:R-:W-:Y:S02]  /*b570*/  HADD2.F32 R28, -RZ, R28.H1_H1 ;  /* 0x3000001cff1c7230 */ /* 0x000fe40000004100 */
[C---:B------:R-:W-:Y:S01]  /*b580*/  FMUL.FTZ R45, R29.reuse, R44 ;  /* 0x0000002c1d2d7220 */ /* 0x040fe20000410000 */
[--C-:B------:R-:W-:Y:S02]  /*b590*/  HADD2.F32 R43, -RZ, R42.reuse.H0_H0 ;  /* 0x2000002aff2b7230 */ /* 0x100fe40000004100 */
[-C--:B------:R-:W-:Y:S01]  /*b5a0*/  FMUL.FTZ R29, R29, R41.reuse ;  /* 0x000000291d1d7220 */ /* 0x080fe20000410000 */
[----:B------:R-:W-:Y:S02]  /*b5b0*/  HADD2.F32 R8, -RZ, R21.H0_H0 ;  /* 0x20000015ff087230 */ /* 0x000fe40000004100 */
[----:B------:R-:W-:Y:S01]  /*b5c0*/  FFMA.FTZ R20, R28, R41, -R45 ;  /* 0x000000291c147223 */ /* 0x000fe2000001082d */
[----:B------:R-:W-:-:S02]  /*b5d0*/  HADD2.F32 R42, -RZ, R42.H1_H1 ;  /* 0x3000002aff2a7230 */ /* 0x000fc40000004100 */
[----:B------:R-:W-:Y:S01]  /*b5e0*/  FFMA.FTZ R46, R28, R44, R29 ;  /* 0x0000002c1c2e7223 */ /* 0x000fe2000001001d */
[--C-:B------:R-:W-:Y:S02]  /*b5f0*/  HADD2.F32 R29, -RZ, R40.reuse.H0_H0 ;  /* 0x20000028ff1d7230 */ /* 0x100fe40000004100 */
[C---:B------:R-:W-:Y:S01]  /*b600*/  FMUL.FTZ R41, R8.reuse, R43 ;  /* 0x0000002b08297220 */ /* 0x040fe20000410000 */
[----:B------:R-:W-:Y:S02]  /*b610*/  HADD2.F32 R28, -RZ, R11.H0_H0 ;  /* 0x2000000bff1c7230 */ /* 0x000fe40000004100 */
[----:B------:R-:W-:Y:S02]  /*b620*/  HADD2.F32 R21, -RZ, R21.H1_H1 ;  /* 0x30000015ff157230 */ /* 0x000fe40000004100 */
[-C--:B------:R-:W-:Y:S01]  /*b630*/  FMUL.FTZ R45, R8, R29.reuse ;  /* 0x0000001d082d7220 */ /* 0x080fe20000410000 */
[----:B------:R-:W-:Y:S02]  /*b640*/  HADD2.F32 R40, -RZ, R40.H1_H1 ;  /* 0x30000028ff287230 */ /* 0x000fe40000004100 */
[C---:B------:R-:W-:Y:S01]  /*b650*/  FFMA.FTZ R8, R28.reuse, R29, -R41 ;  /* 0x0000001d1c087223 */ /* 0x040fe20000010829 */
[----:B------:R-:W-:Y:S01]  /*b660*/  HADD2.F32 R11, -RZ, R11.H1_H1 ;  /* 0x3000000bff0b7230 */ /* 0x000fe20000004100 */
[----:B------:R-:W-:Y:S01]  /*b670*/  F2FP.F16.E4M3.UNPACK_B R41, R4.H1 ;  /* 0x00000004ff29723e */ /* 0x000fe200030006ff */
        /* <DEDUP_REMOVED lines=11> */
[----:B------:R-:W-:Y:S02]  /*b730*/  HADD2.F32 R41, -RZ, R41.H1_H1 ;  /* 0x30000029ff297230 */ /* 0x000fe40000004100 */
[----:B------:R-:W-:Y:S02]  /*b740*/  HADD2.F32 R26, -RZ, R26.H1_H1 ;  /* 0x3000001aff1a7230 */ /* 0x000fe40000004100 */
[C---:B------:R-:W-:Y:S01]  /*b750*/  FMUL.FTZ R48, R21.reuse, R40 ;  /* 0x0000002815307220 */ /* 0x040fe20000410000 */
[----:B------:R-:W-:Y:S02]  /*b760*/  HADD2.F32 R29, -RZ, R28.H1_H1 ;  /* 0x3000001cff1d7230 */ /* 0x000fe40000004100 */
[----:B------:R-:W-:Y:S01]  /*b770*/  FMUL.FTZ R28, R21, R44 ;  /* 0x0000002c151c7220 */ /* 0x000fe20000410000 */
[----:B------:R-:W-:-:S02]  /*b780*/  HADD2.F32 R11, -RZ, R14.H0_H0 ;  /* 0x2000000eff0b7230 */ /* 0x000fc40000004100 */
[C---:B------:R-:W-:Y:S01]  /*b790*/  FMUL.FTZ R49, R26.reuse, R41 ;  /* 0x000000291a317220 */ /* 0x040fe20000410000 */
[----:B------:R-:W-:Y:S02]  /*b7a0*/  HADD2.F32 R14, -RZ, R14.H1_H1 ;  /* 0x3000000eff0e7230 */ /* 0x000fe40000004100 */
[----:B------:R-:W-:Y:S01]  /*b7b0*/  FMUL.FTZ R26, R26, R29 ;  /* 0x0000001d1a1a7220 */ /* 0x000fe20000410000 */
[----:B------:R-:W-:Y:S01]  /*b7c0*/  F2FP.F16.E4M3.UNPACK_B R21, R4 ;  /* 0x00000004ff15723e */ /* 0x000fe200020006ff */
[C---:B------:R-:W-:Y:S01]  /*b7d0*/  FFMA.FTZ R47, R11.reuse, R40, -R28 ;  /* 0x000000280b2f7223 */ /* 0x040fe2000001081c */
[----:B------:R-:W-:Y:S01]  /*b7e0*/  FFMA.FTZ R48, R11, R44, R48 ;  /* 0x0000002c0b307223 */ /* 0x000fe20000010030 */
[C---:B------:R-:W-:Y:S01]  /*b7f0*/  FFMA.FTZ R41, R14.reuse, R41, R26 ;  /* 0x000000290e297223 */ /* 0x040fe2000001001a */
[----:B------:R-:W-:Y:S02]  /*b800*/  HADD2.F32 R11, -RZ, R3.H0_H0 ;  /* 0x20000003ff0b7230 */ /* 0x000fe40000004100 */
[----:B------:R-:W-:Y:S01]  /*b810*/  FFMA.FTZ R44, R14, R29, -R49 ;  /* 0x0000001d0e2c7223 */ /* 0x000fe20000010831 */
        /* <DEDUP_REMOVED lines=30> */
.L_x_11444:
[----:B------:R-:W-:Y:S05]  /*ba00*/  BSYNC B0 ;  /* 0x0000000000007941 */ /* 0x000fea0003800000 */
.L_x_11437:
        /* <DEDUP_REMOVED lines=8> */
.L_x_11434:
[----:B---3--:R-:W-:-:S05]  /*ba90*/  IMAD.U32 R0, RZ, RZ, UR36 ;  /* 0x00000024ff007e24 */ /* 0x008fca000f8e00ff */
[----:B------:R-:W-:-:S13]  /*baa0*/  ISETP.NE.AND P0, PT, R0, 0x3, PT ;  /* 0x000000030000780c */ /* 0x000fda0003f05270 */
[----:B------:R-:W-:Y:S05]  /*bab0*/  @!P0 BRA `(.L_x_11456) ;  /* 0x0000000000048947 */ /* 0x000fea0003800000 */
[----:B------:R-:W-:Y:S01]  /*bac0*/  BPT.TRAP 0x1 ;  /* 0x000000040000795c */ /* 0x000fe20000300000 */
.L_x_11456:
[----:B012---:R-:W2:Y:S01]  /*bad0*/  LDL R3, [R1] ;  /* 0x0000000001037983 */ /* 0x007ea20000100800 */
[----:B------:R-:W-:Y:S01]  /*bae0*/  IMAD R0, R156, 0x8, R18 ;  /* 0x000000089c007824 */ /* 0x000fe200078e0212 */
[----:B--2--5:R-:W-:-:S04]  /*baf0*/  SHF.L.U32 R5, R3, 0x1f, RZ ;  /* 0x0000001f03057819 */ /* 0x024fc800000006ff */
[----:B------:R0:W1:Y:S01]  /*bb00*/  SYNCS.PHASECHK.TRANS64.TRYWAIT P1, [R0+URZ+0x19c30], R5 ;  /* 0x019c3005000075a7 */ /* 0x000062000802017f */
[----:B------:R-:W-:Y:S05]  /*bb10*/  @!P0 BRA `(.L_x_11457) ;  /* 0x0000000000048947 */ /* 0x000fea0003800000 */
[----:B------:R-:W-:Y:S01]  /*bb20*/  BPT.TRAP 0x1 ;  /* 0x000000040000795c */ /* 0x000fe20000300000 */
.L_x_11457:
[----:B------:R-:W-:Y:S01]  /*bb30*/  VIADD R3, R18, 0x13800 ;  /* 0x0001380012037836 */ /* 0x000fe20000000000 */
[----:B------:R-:W-:Y:S01]  /*bb40*/  LOP3.LUT R14, R36, 0x10000, RZ, 0xfc, !PT ;  /* 0x00010000240e7812 */ /* 0x000fe200078efcff */
[----:B------:R-:W-:-:S03]  /*bb50*/  IMAD.MOV.U32 R15, RZ, RZ, -0x3ffffff0 ;  /* 0xc0000010ff0f7424 */ /* 0x000fc600078e00ff */
[----:B------:R-:W-:-:S04]  /*bb60*/  SHF.R.U32.HI R3, RZ, 0x4, R3 ;  /* 0x00000004ff037819 */ /* 0x000fc80000011603 */
[----:B------:R-:W-:-:S04]  /*bb70*/  LOP3.LUT R3, R3, 0x3fff, RZ, 0xc0, !PT ;  /* 0x00003fff03037812 */ /* 0x000fc800078ec0ff */
[----:B------:R-:W-:Y:S01]  /*bb80*/  LOP3.LUT R13, R3, 0x10000, RZ, 0xfc, !PT ;  /* 0x00010000030d7812 */ /* 0x000fe200078efcff */
[----:B-1----:R-:W-:Y:S06]  /*bb90*/  @P1 BRA `(.L_x_11458) ;  /* 0x0000000000081947 */ /* 0x002fec0003800000 */
[----:B------:R-:W1:Y:S02]  /*bba0*/  SYNCS.PHASECHK.TRANS64.TRYWAIT P1, [R0+URZ+0x19c30], R5 ;  /* 0x019c3005000075a7 */ /* 0x000e64000802017f */
[----:B-1----:R-:W-:Y:S05]  /*bbb0*/  @!P1 BRA `(.L_x_11459) ;  /* 0x0000010c009c9947 */ /* 0x002fea0003800000 */
.L_x_11458:
[----:B------:R-:W-:Y:S01]  /*bbc0*/  IMAD R4, R156, 0x300, R13 ;  /* 0x000003009c047824 */ /* 0x000fe200078e020d */
[----:B------:R-:W-:Y:S05]  /*bbd0*/  WARPSYNC.ALL ;  /* 0x0000000000007948 */ /* 0x000fea0003800000 */
[----:B01----:R-:W-:Y:S01]  /*bbe0*/  IMAD.MOV.U32 R5, RZ, RZ, -0x3ffffff0 ;  /* 0xc0000010ff057424 */ /* 0x003fe200078e00ff */
[C---:B------:R-:W-:Y:S01]  /*bbf0*/  R2UR UR4, R14.reuse ;  /* 0x000000000e0472ca */ /* 0x040fe200000e0000 */
[----:B----4-:R-:W-:Y:S01]  /*bc00*/  WARPGROUP.ARRIVE ;  /* 0x00000000000079c5 */ /* 0x010fe20000000000 */
[----:B------:R-:W-:Y:S01]  /*bc10*/  R2UR UR5, R15 ;  /* 0x000000000f0572ca */ /* 0x000fe200000e0000 */
[----:B------:R-:W-:Y:S01]  /*bc20*/  VIADD R8, R14, 0x180 ;  /* 0x000001800e087836 */ /* 0x000fe20000000000 */
[C---:B------:R-:W-:Y:S01]  /*bc30*/  R2UR UR6, R4.reuse ;  /* 0x00000000040672ca */ /* 0x040fe200000e0000 */
[----:B------:R-:W-:Y:S01]  /*bc40*/  VIADD R6, R4, 0x100 ;  /* 0x0000010004067836 */ /* 0x000fe20000000000 */
[----:B------:R-:W-:Y:S01]  /*bc50*/  R2UR UR7, R5 ;  /* 0x00000000050772ca */ /* 0x000fe200000e0000 */
[----:B------:R-:W-:Y:S01]  /*bc60*/  IMAD.MOV.U32 R9, RZ, RZ, -0x3ffffff0 ;  /* 0xc0000010ff097424 */ /* 0x000fe200078e00ff */
[----:B------:R-:W-:Y:S01]  /*bc70*/  MOV R7, 0xc0000010 ;  /* 0xc000001000077802 */ /* 0x000fe20000000f00 */
[----:B------:R-:W-:-:S02]  /*bc80*/  VIADD R20, R14, 0x300 ;  /* 0x000003000e147836 */ /* 0x000fc40000000000 */
[----:B------:R-:W-:Y:S01]  /*bc90*/  VIADD R4, R4, 0x200 ;  /* 0x0000020004047836 */ /* 0x000fe20000000000 */
[----:B------:R0:W-:Y:S01]  /*bca0*/  STL.64 [R1+0x10], R8 ;  /* 0x0000100801007387 */ /* 0x0001e20000100a00 */
[----:B------:R-:W-:Y:S02]  /*bcb0*/  IMAD.MOV.U32 R21, RZ, RZ, -0x3ffffff0 ;  /* 0xc0000010ff157424 */ /* 0x000fe400078e00ff */
[----:B------:R-:W-:Y:S02]  /*bcc0*/  IMAD.MOV.U32 R5, RZ, RZ, -0x3ffffff0 ;  /* 0xc0000010ff057424 */ /* 0x000fe400078e00ff */
[----:B------:R-:W-:Y:S02]  /*bcd0*/  IMAD.MOV.U32 R89, RZ, RZ, RZ ;  /* 0x000000ffff597224 */ /* 0x000fe400078e00ff */
[----:B------:R-:W-:Y:S01]  /*bce0*/  QGMMA.64x128x32.F32.E4M3.E4M3 R24, gdesc[UR4], RZ, !UPT, gsb0 ;  /* 0x01e00000041879f3 */ /* 0x000fe2000c0008ff */
[----:B------:R-:W-:Y:S02]  /*bcf0*/  R2UR UR4, R8 ;  /* 0x00000000080472ca */ /* 0x000fe400000e0000 */
[----:B------:R-:W-:-:S02]  /*bd00*/  R2UR UR5, R9 ;  /* 0x00000000090572ca */ /* 0x000fc400000e0000 */
        /* <DEDUP_REMOVED lines=13> */
[----:B0-----:R-:W-:Y:S05]  /*bde0*/  @!P0 BRA `(.L_x_11460) ;  /* 0x0000000000048947 */ /* 0x001fea0003800000 */
[----:B------:R-:W-:Y:S01]  /*bdf0*/  BPT.TRAP 0x1 ;  /* 0x000000040000795c */ /* 0x000fe20000300000 */
.L_x_11460:
        /* <DEDUP_REMOVED lines=54> */
[----:B------:R-:W-:Y:S01]  /*c160*/  FMUL.FTZ R44, R2, R54 ;  /* 0x00000036022c7220 */ /* 0x000fe20000410000 */
[----:B------:R-:W5:Y:S01]  /*c170*/  MUFU.TANH R12, R12 ;  /* 0x0000000c000c7308 */ /* 0x000f620000002400 */
[----:B------:R-:W-:Y:S01]  /*c180*/  ULDC UR4, c[0x0][0x988] ;  /* 0x0002620000047ab9 */ /* 0x000fe20000000800 */
[----:B------:R-:W-:Y:S01]  /*c190*/  P2R R91, PR, RZ, 0x1 ;  /* 0x00000001ff5b7803 */ /* 0x000fe20000000000 */
[----:B------:R-:W-:Y:S01]  /*c1a0*/  VIADD R0, R0, 0x19c40 ;  /* 0x00019c4000007836 */ /* 0x000fe20000000000 */
[----:B------:R-:W-:-:S04]  /*c1b0*/  ULDC UR38, c[0x0][0x988] ;  /* 0x0002620000267ab9 */ /* 0x000fc80000000800 */
[----:B------:R-:W5:Y:S08]  /*c1c0*/  MUFU.TANH R6, R6 ;  /* 0x0000000600067308 */ /* 0x000f700000002400 */
[----:B------:R-:W5:Y:S08]  /*c1d0*/  MUFU.TANH R26, R26 ;  /* 0x0000001a001a7308 */ /* 0x000f700000002400 */
[----:B------:R-:W5:Y:S08]  /*c1e0*/  MUFU.TANH R9, R9 ;  /* 0x0000000900097308 */ /* 0x000f700000002400 */
[----:B------:R-:W5:Y:S08]  /*c1f0*/  MUFU.TANH R27, R27 ;  /* 0x0000001b001b7308 */ /* 0x000f700000002400 */
[----:B------:R-:W5:Y:S08]  /*c200*/  MUFU.TANH R10, R10 ;  /* 0x0000000a000a7308 */ /* 0x000f700000002400 */
[----:B------:R-:W-:Y:S08]  /*c210*/  MUFU.TANH R30, R30 ;  /* 0x0000001e001e7308 */ /* 0x000ff00000002400 */
[----:B------:R-:W5:Y:S08]  /*c220*/  MUFU.TANH R24, R24 ;  /* 0x0000001800187308 */ /* 0x000f700000002400 */
[----:B------:R-:W5:Y:S08]  /*c230*/  MUFU.TANH R31, R31 ;  /* 0x0000001f001f7308 */ /* 0x000f700000002400 */
        /* <DEDUP_REMOVED lines=10> */
[----:B------:R-:W-:Y:S01]  /*c2e0*/  FMUL.FTZ R64, R2, R74 ;  /* 0x0000004a02407220 */ /* 0x000fe20000410000 */
[----:B------:R-:W5:Y:S05]  /*c2f0*/  LDL R80, [R1+0x20] ;  /* 0x0000200001507983 */ /* 0x000f6a0000100800 */
        /* <DEDUP_REMOVED lines=22> */
[----:B------:R-:W-:-:S05]  /*c460*/  IMAD R70, R90, -0x80, R71 ;  /* 0xffffff805a467824 */ /* 0x000fca00078e0247 */
[C---:B------:R-:W-:Y:S02]  /*c470*/  ISETP.GT.AND P2, PT, R70.reuse, RZ, PT ;  /* 0x000000ff4600720c */ /* 0x040fe40003f44270 */
[----:B------:R-:W2:Y:S01]  /*c480*/  MUFU.TANH R55, R55 ;  /* 0x0000003700377308 */ /* 0x000ea20000002400 */
[C---:B------:R-:W-:Y:S02]  /*c490*/  ISETP.GT.AND P1, PT, R70.reuse, 0x1, PT ;  /* 0x000000014600780c */ /* 0x040fe40003f24270 */
[----:B------:R-:W-:Y:S02]  /*c4a0*/  ISETP.GT.AND P6, PT, R70, 0x8, PT ;  /* 0x000000084600780c */ /* 0x000fe40003fc4270 */
[----:B0-----:R-:W-:Y:S02]  /*c4b0*/  FSEL R3, R3, -INF , P2 ;  /* 0xff80000003037808 */ /* 0x001fe40001000000 */
[----:B-1----:R-:W-:Y:S01]  /*c4c0*/  FSEL R4, R4, -INF , P1 ;  /* 0xff80000004047808 */ /* 0x002fe20000800000 */
[----:B------:R-:W0:Y:S01]  /*c4d0*/  MUFU.TANH R49, R49 ;  /* 0x0000003100317308 */ /* 0x000e220000002400 */
[----:B------:R-:W-:-:S02]  /*c4e0*/  ISETP.GT.AND P5, PT, R70, 0x9, PT ;  /* 0x000000094600780c */ /* 0x000fc40003fa4270 */
[----:B---3--:R-:W-:Y:S02]  /*c4f0*/  FSEL R7, R7, -INF , P6 ;  /* 0xff80000007077808 */ /* 0x008fe40003000000 */
[----:B------:R-:W-:Y:S02]  /*c500*/  FMNMX.FTZ R72, R3, R4, !PT ;  /* 0x0000000403487209 */ /* 0x000fe40007810000 */
[----:B------:R-:W-:Y:S01]  /*c510*/  ISETP.GT.AND P4, PT, R70, 0x10, PT ;  /* 0x000000104600780c */ /* 0x000fe20003f84270 */
[----:B------:R-:W1:Y:S01]  /*c520*/  MUFU.TANH R58, R58 ;  /* 0x0000003a003a7308 */ /* 0x000e620000002400 */
[----:B----4-:R-:W-:Y:S02]  /*c530*/  FSEL R73, R8, -INF , P5 ;  /* 0xff80000008497808 */ /* 0x010fe40002800000 */
[----:B------:R-:W-:Y:S02]  /*c540*/  FMNMX.FTZ R72, R7, R72, !PT ;  /* 0x0000004807487209 */ /* 0x000fe40007810000 */
[----:B------:R-:W-:-:S02]  /*c550*/  ISETP.GT.AND P3, PT, R70, 0x11, PT ;  /* 0x000000114600780c */ /* 0x000fc40003f64270 */
[----:B-----5:R-:W-:Y:S01]  /*c560*/  FSEL R11, R11, -INF , P4 ;  /* 0xff8000000b0b7808 */ /* 0x020fe20002000000 */
[----:B------:R-:W3:Y:S01]  /*c570*/  MUFU.TANH R52, R52 ;  /* 0x0000003400347308 */ /* 0x000ee20000002400 */
[----:B------:R-:W-:Y:S02]  /*c580*/  FMNMX.FTZ R72, R73, R72, !PT ;  /* 0x0000004849487209 */ /* 0x000fe40007810000 */
[----:B------:R-:W-:Y:S02]  /*c590*/  FSEL R5, R5, -INF , P2 ;  /* 0xff80000005057808 */ /* 0x000fe40001000000 */
[----:B------:R-:W-:Y:S02]  /*c5a0*/  ISETP.GT.AND P2, PT, R70, 0x18, PT ;  /* 0x000000184600780c */ /* 0x000fe40003f44270 */
[----:B------:R-:W-:Y:S01]  /*c5b0*/  FSEL R75, R12, -INF , P3 ;  /* 0xff8000000c4b7808 */ /* 0x000fe20001800000 */
[----:B------:R-:W4:Y:S01]  /*c5c0*/  MUFU.TANH R59, R59 ;  /* 0x0000003b003b7308 */ /* 0x000f220000002400 */
[----:B------:R-:W-:-:S02]  /*c5d0*/  FMNMX.FTZ R72, R11, R72, !PT ;  /* 0x000000480b487209 */ /* 0x000fc40007810000 */
[----:B------:R-:W-:Y:S02]  /*c5e0*/  FSEL R6, R6, -INF , P1 ;  /* 0xff80000006067808 */ /* 0x000fe40000800000 */
[----:B------:R-:W-:Y:S02]  /*c5f0*/  ISETP.GT.AND P1, PT, R70, 0x19, PT ;  /* 0x000000194600780c */ /* 0x000fe40003f24270 */
[----:B------:R-:W-:Y:S01]  /*c600*/  FSEL R77, R26, -INF , P2 ;  /* 0xff8000001a4d7808 */ /* 0x000fe20001000000 */
[----:B------:R-:W5:Y:S01]  /*c610*/  MUFU.TANH R53, R53 ;  /* 0x0000003500357308 */ /* 0x000f620000002400 */
[----:B------:R-:W-:Y:S02]  /*c620*/  FMNMX.FTZ R72, R75, R72, !PT ;  /* 0x000000484b487209 */ /* 0x000fe40007810000 */
[----:B------:R-:W-:Y:S02]  /*c630*/  FSEL R9, R9, -INF , P6 ;  /* 0xff80000009097808 */ /* 0x000fe40003000000 */
[----:B------:R-:W-:-:S02]  /*c640*/  ISETP.GT.AND P6, PT, R70, 0x20, PT ;  /* 0x000000204600780c */ /* 0x000fc40003fc4270 */
[----:B------:R-:W-:Y:S01]  /*c650*/  FSEL R27, R27, -INF , P1 ;  /* 0xff8000001b1b7808 */ /* 0x000fe20000800000 */
[----:B------:R-:W5:Y:S01]  /*c660*/  MUFU.TANH R62, R62 ;  /* 0x0000003e003e7308 */ /* 0x000f620000002400 */
[----:B------:R-:W-:Y:S02]  /*c670*/  FMNMX.FTZ R72, R77, R72, !PT ;  /* 0x000000484d487209 */ /* 0x000fe40007810000 */
[----:B------:R-:W-:Y:S02]  /*c680*/  FSEL R81, R10, -INF , P5 ;  /* 0xff8000000a517808 */ /* 0x000fe40002800000 */
[----:B------:R-:W-:Y:S02]  /*c690*/  ISETP.GT.AND P5, PT, R70, 0x21, PT ;  /* 0x000000214600780c */ /* 0x000fe40003fa4270 */
[----:B------:R-:W-:Y:S01]  /*c6a0*/  FMNMX.FTZ R72, R27, R72, !PT ;  /* 0x000000481b487209 */ /* 0x000fe20007810000 */
[----:B------:R2:W-:Y:S01]  /*c6b0*/  MUFU.TANH R8, R85 ;  /* 0x0000005500087308 */ /* 0x0005e20000002400 */
[----:B------:R-:W-:-:S02]  /*c6c0*/  FSEL R93, R24, -INF , P4 ;  /* 0xff800000185d7808 */ /* 0x000fc40002000000 */
[----:B------:R-:W-:Y:S02]  /*c6d0*/  ISETP.GT.AND P4, PT, R70, 0x28, PT ;  /* 0x000000284600780c */ /* 0x000fe40003f84270 */
[----:B------:R-:W-:-:S03]  /*c6e0*/  FSEL R31, R31, -INF , P5 ;  /* 0xff8000001f1f7808 */ /* 0x000fc60002800000 */
[----:B------:R-:W5:Y:S01]  /*c6f0*/  MUFU.TANH R56, R56 ;  /* 0x0000003800387308 */ /* 0x000f620000002400 */
[----:B--2---:R-:W-:-:S04]  /*c700*/  FSEL R85, R30, -INF , P6 ;  /* 0xff8000001e557808 */ /* 0x004fc80003000000 */
[----:B------:R-:W-:Y:S02]  /*c710*/  FMNMX.FTZ R72, R85, R72, !PT ;  /* 0x0000004855487209 */ /* 0x000fe40007810000 */
[----:B------:R-:W-:Y:S01]  /*c720*/  FSEL R25, R25, -INF , P3 ;  /* 0xff80000019197808 */ /* 0x000fe20001800000 */
[----:B------:R-:W2:Y:S01]  /*c730*/  MUFU.TANH R63, R63 ;  /* 0x0000003f003f7308 */ /* 0x000ea20000002400 */
[----:B------:R-:W-:Y:S02]  /*c740*/  ISETP.GT.AND P3, PT, R70, 0x29, PT ;  /* 0x000000294600780c */ /* 0x000fe40003f64270 */
[----:B------:R-:W-:Y:S02]  /*c750*/  FSEL R95, R34, -INF , P4 ;  /* 0xff800000225f7808 */ /* 0x000fe40002000000 */
[----:B------:R-:W-:Y:S02]  /*c760*/  FMNMX.FTZ R72, R31, R72, !PT ;  /* 0x000000481f487209 */ /* 0x000fe40007810000 */
[----:B------:R-:W-:Y:S01]  /*c770*/  FSEL R97, R28, -INF , P2 ;  /* 0xff8000001c617808 */ /* 0x000fe20001000000 */
[----:B------:R-:W2:Y:S01]  /*c780*/  MUFU.TANH R57, R57 ;  /* 0x0000003900397308 */ /* 0x000ea20000002400 */
        /* <DEDUP_REMOVED lines=9> */
[----:B------:R-:W2:Y:S01]  /*c820*/  MUFU.TANH R60, R60 ;  /* 0x0000003c003c7308 */ /* 0x000ea20000002400 */
[C---:B------:R-:W-:Y:S02]  /*c830*/  ISETP.GT.AND P6, PT, R70.reuse, 0x38, PT ;  /* 0x000000384600780c */ /* 0x040fe40003fc4270 */
        /* <DEDUP_REMOVED lines=23> */
[----:B------:R-:W-:Y:S01]  /*c9b0*/  MUFU.TANH R65, R65 ;  /* 0x0000004100417308 */ /* 0x000fe20000002400 */
[----:B------:R-:W-:Y:S02]  /*c9c0*/  ISETP.GT.AND P1, PT, R70, 0x49, PT ;  /* 0x000000494600780c */ /* 0x000fe40003f24270 */
[----:B------:R-:W-:Y:S02]  /*c9d0*/  FSEL R113, R50, -INF , P2 ;  /* 0xff80000032717808 */ /* 0x000fe40001000000 */
[----:B------:R-:W-:-:S02]  /*c9e0*/  FMNMX.FTZ R72, R47, R72, !PT ;  /* 0x000000482f487209 */ /* 0x000fc40007810000 */
[----:B------:R-:W-:Y:S02]  /*c9f0*/  FSEL R111, R44, -INF , P6 ;  /* 0xff8000002c6f7808 */ /* 0x000fe40003000000 */
[C---:B------:R-:W-:Y:S02]  /*ca00*/  ISETP.GT.AND P6, PT, R70.reuse, 0x50, PT ;  /* 0x000000504600780c */ /* 0x040fe40003fc4270 */
        /* <DEDUP_REMOVED lines=10> */
[----:B0-----:R-:W-:Y:S02]  /*cab0*/  FSEL R49, R49, -INF , P3 ;  /* 0xff80000031317808 */ /* 0x001fe40001800000 */
[----:B------:R-:W-:Y:S02]  /*cac0*/  ISETP.GT.AND P3, PT, R70, 0x59, PT ;  /* 0x000000594600780c */ /* 0x000fe40003f64270 */
[----:B-1----:R-:W-:Y:S02]  /*cad0*/  FSEL R121, R58, -INF , P4 ;  /* 0xff8000003a797808 */ /* 0x002fe40002000000 */
[----:B------:R-:W-:Y:S02]  /*cae0*/  FMNMX.FTZ R72, R55, R72, !PT ;  /* 0x0000004837487209 */ /* 0x000fe40007810000 */
[----:B---3--:R-:W-:Y:S02]  /*caf0*/  FSEL R119, R52, -INF , P2 ;  /* 0xff80000034777808 */ /* 0x008fe40001000000 */
[----:B------:R-:W-:-:S02]  /*cb00*/  ISETP.GT.AND P2, PT, R70, 0x60, PT ;  /* 0x000000604600780c */ /* 0x000fc40003f44270 */
[----:B----4-:R-:W-:Y:S02]  /*cb10*/  FSEL R59, R59, -INF , P3 ;  /* 0xff8000003b3b7808 */ /* 0x010fe40001800000 */
[----:B------:R-:W-:Y:S02]  /*cb20*/  FMNMX.FTZ R72, R121, R72, !PT ;  /* 0x0000004879487209 */ /* 0x000fe40007810000 */
[----:B-----5:R-:W-:Y:S01]  /*cb30*/  FSEL R53, R53, -INF , P1 ;  /* 0xff80000035357808 */ /* 0x020fe20000800000 */
[----:B------:R-:W-:Y:S01]  /*cb40*/  FMUL.FTZ R71, R2, R84 ;  /* 0x0000005402477220 */ /* 0x000fe20000410000 */
[----:B------:R-:W-:Y:S02]  /*cb50*/  ISETP.GT.AND P1, PT, R70, 0x61, PT ;  /* 0x000000614600780c */ /* 0x000fe40003f24270 */
[----:B------:R-:W-:Y:S02]  /*cb60*/  FSEL R125, R62, -INF , P2 ;  /* 0xff8000003e7d7808 */ /* 0x000fe40001000000 */
[----:B------:R-:W-:Y:S01]  /*cb70*/  FMNMX.FTZ R72, R59, R72, !PT ;  /* 0x000000483b487209 */ /* 0x000fe20007810000 */
[----:B------:R-:W0:Y:S01]  /*cb80*/  MUFU.TANH R69, R69 ;  /* 0x0000004500457308 */ /* 0x000e220000002400 */
[----:B------:R-:W-:-:S02]  /*cb90*/  FSEL R123, R56, -INF , P6 ;  /* 0xff800000387b7808 */ /* 0x000fc40003000000 */
[C---:B------:R-:W-:Y:S02]  /*cba0*/  ISETP.GT.AND P6, PT, R70.reuse, 0x68, PT ;  /* 0x000000684600780c */ /* 0x040fe40003fc4270 */
[----:B--2---:R-:W-:Y:S02]  /*cbb0*/  FSEL R63, R63, -INF , P1 ;  /* 0xff8000003f3f7808 */ /* 0x004fe40000800000 */
[----:B------:R-:W-:Y:S01]  /*cbc0*/  FMNMX.FTZ R72, R125, R72, !PT ;  /* 0x000000487d487209 */ /* 0x000fe20007810000 */
[----:B------:R-:W1:Y:S01]  /*cbd0*/  MUFU.TANH R71, R71 ;  /* 0x0000004700477308 */ /* 0x000e620000002400 */
[----:B------:R-:W-:Y:S02]  /*cbe0*/  FSEL R57, R57, -INF , P5 ;  /* 0xff80000039397808 */ /* 0x000fe40002800000 */
[----:B------:R-:W-:Y:S02]  /*cbf0*/  ISETP.GT.AND P5, PT, R70, 0x69, PT ;  /* 0x000000694600780c */ /* 0x000fe40003fa4270 */
[----:B------:R-:W-:-:S02]  /*cc00*/  FSEL R129, R66, -INF , P6 ;  /* 0xff80000042817808 */ /* 0x000fc40003000000 */
[----:B------:R-:W-:Y:S02]  /*cc10*/  FMNMX.FTZ R72, R63, R72, !PT ;  /* 0x000000483f487209 */ /* 0x000fe40007810000 */
[----:B------:R-:W-:Y:S02]  /*cc20*/  FSEL R127, R60, -INF , P4 ;  /* 0xff8000003c7f7808 */ /* 0x000fe40002000000 */
[----:B------:R-:W-:Y:S02]  /*cc30*/  FMNMX.FTZ R34, R5, R6, !PT ;  /* 0x0000000605227209 */ /* 0x000fe40007810000 */
[----:B------:R-:W-:Y:S02]  /*cc40*/  ISETP.GT.AND P4, PT, R70, 0x70, PT ;  /* 0x000000704600780c */ /* 0x000fe40003f84270 */
[----:B------:R-:W-:Y:S02]  /*cc50*/  FSEL R67, R67, -INF , P5 ;  /* 0xff80000043437808 */ /* 0x000fe40002800000 */
[----:B------:R-:W-:-:S02]  /*cc60*/  FMNMX.FTZ R72, R129, R72, !PT ;  /* 0x0000004881487209 */ /* 0x000fc40007810000 */
[----:B------:R-:W-:Y:S02]  /*cc70*/  FSEL R61, R61, -INF , P3 ;  /* 0xff8000003d3d7808 */ /* 0x000fe40001800000 */
[----:B------:R-:W-:Y:S02]  /*cc80*/  FMNMX.FTZ R34, R9, R34, !PT ;  /* 0x0000002209227209 */ /* 0x000fe40007810000 */
[----:B------:R-:W-:Y:S02]  /*cc90*/  ISETP.GT.AND P3, PT, R70, 0x71, PT ;  /* 0x000000714600780c */ /* 0x000fe40003f64270 */
[----:B------:R-:W-:Y:S02]  /*cca0*/  FSEL R133, R68, -INF , P4 ;  /* 0xff80000044857808 */ /* 0x000fe40002000000 */
[----:B------:R-:W-:Y:S02]  /*ccb0*/  FMNMX.FTZ R72, R67, R72, !PT ;  /* 0x0000004843487209 */ /* 0x000fe40007810000 */
[----:B------:R-:W-:-:S02]  /*ccc0*/  FSEL R131, R64, -INF , P2 ;  /* 0xff80000040837808 */ /* 0x000fc40001000000 */
[----:B------:R-:W-:Y:S02]  /*ccd0*/  FMNMX.FTZ R34, R81, R34, !PT ;  /* 0x0000002251227209 */ /* 0x000fe40007810000 */
[----:B------:R-:W-:Y:S02]  /*cce0*/  ISETP.GT.AND P2, PT, R70, 0x78, PT ;  /* 0x000000784600780c */ /* 0x000fe40003f44270 */
[----:B0-----:R-:W-:Y:S02]  /*ccf0*/  FSEL R69, R69, -INF , P3 ;  /* 0xff80000045457808 */ /* 0x001fe40001800000 */
[----:B------:R-:W-:Y:S02]  /*cd00*/  FMNMX.FTZ R72, R133, R72, !PT ;  /* 0x0000004885487209 */ /* 0x000fe40007810000 */
[----:B------:R-:W-:Y:S02]  /*cd10*/  FSEL R65, R65, -INF , P1 ;  /* 0xff80000041417808 */ /* 0x000fe40000800000 */
[----:B------:R-:W-:-:S02]  /*cd20*/  FMNMX.FTZ R34, R93, R34, !PT ;  /* 0x000000225d227209 */ /* 0x000fc40007810000 */
[----:B------:R-:W-:Y:S02]  /*cd30*/  ISETP.GT.AND P1, PT, R70, 0x79, PT ;  /* 0x000000794600780c */ /* 0x000fe40003f24270 */
[----:B-1----:R-:W-:Y:S02]  /*cd40*/  FSEL R71, R71, -INF , P2 ;  /* 0xff80000047477808 */ /* 0x002fe40001000000 */
[----:B------:R-:W-:Y:S02]  /*cd50*/  FMNMX.FTZ R72, R69, R72, !PT ;  /* 0x0000004845487209 */ /* 0x000fe40007810000 */
[----:B------:R-:W-:Y:S02]  /*cd60*/  FMNMX.FTZ R36, R25, R34, !PT ;  /* 0x0000002219247209 */ /* 0x000fe40007810000 */
[----:B------:R-:W-:Y:S02]  /*cd70*/  FSEL R135, R8, -INF , P1 ;  /* 0xff80000008877808 */ /* 0x000fe40000800000 */
[----:B------:R-:W-:-:S02]  /*cd80*/  FMNMX.FTZ R72, R71, R72, !PT ;  /* 0x0000004847487209 */ /* 0x000fc40007810000 */
[----:B------:R-:W-:Y:S02]  /*cd90*/  FMNMX.FTZ R36, R97, R36, !PT ;  /* 0x0000002461247209 */ /* 0x000fe40007810000 */
[----:B------:R-:W-:Y:S02]  /*cda0*/  FMNMX.FTZ R72, R135, R72, !PT ;  /* 0x0000004887487209 */ /* 0x000fe40007810000 */
        /* <DEDUP_REMOVED lines=8> */
[----:B0-----:R-:W-:Y:S02]  /*ce30*/  FMNMX.FTZ R137, R72, R137, !PT ;  /* 0x0000008948897209 */ /* 0x001fe40007810000 */
[----:B------:R-:W-:-:S03]  /*ce40*/  FMNMX.FTZ R44, R111, R44, !PT ;  /* 0x0000002c6f2c7209 */ /* 0x000fc60007810000 */
[----:B------:R-:W0:Y:S01]  /*ce50*/  SHFL.BFLY PT, R38, R137, 0x1, 0x1f ;  /* 0x0c201f0089267f89 */ /* 0x000e2200000e0000 */
        /* <DEDUP_REMOVED lines=8> */
[----:B------:R-:W1:Y:S01]  /*cee0*/  MUFU.TANH R10, R10 ;  /* 0x0000000a000a7308 */ /* 0x000e620000002400 */
[----:B------:R-:W-:Y:S01]  /*cef0*/  IMAD.U32 R42, RZ, RZ, UR4 ;  /* 0x00000004ff2a7e24 */ /* 0x000fe2000f8e00ff */
[----:B0-----:R-:W-:Y:S01]  /*cf00*/  FMNMX.FTZ R38, R137, R38, !PT ;  /* 0x0000002689267209 */ /* 0x001fe20007810000 */
[C---:B------:R-:W-:Y:S01]  /*cf10*/  FMUL.FTZ R24, R2.reuse, R82 ;  /* 0x0000005202187220 */ /* 0x040fe20000410000 */
[----:B------:R-:W-:Y:S01]  /*cf20*/  FMNMX.FTZ R48, R57, R48, !PT ;  /* 0x0000003039307209 */ /* 0x000fe20007810000 */
[----:B------:R-:W-:Y:S01]  /*cf30*/  FMUL.FTZ R26, R2, R83 ;  /* 0x00000053021a7220 */ /* 0x000fe20000410000 */
[C---:B------:R-:W-:Y:S01]  /*cf40*/  FSETP.NEU.FTZ.AND P0, PT, R38.reuse, -INF , PT ;  /* 0xff8000002600780b */ /* 0x040fe20003f1d000 */
[----:B------:R-:W-:-:S01]  /*cf50*/  FFMA.FTZ R8, R38, R42, -8 ;  /* 0xc100000026087423 */ /* 0x000fc2000001002a */
[----:B------:R-:W0:Y:S01]  /*cf60*/  MUFU.TANH R12, R12 ;  /* 0x0000000c000c7308 */ /* 0x000e220000002400 */
[----:B------:R-:W-:Y:S01]  /*cf70*/  FMNMX.FTZ R48, R127, R48, !PT ;  /* 0x000000307f307209 */ /* 0x000fe20007810000 */
[----:B------:R-:W-:-:S02]  /*cf80*/  FMUL.FTZ R28, R2, R86 ;  /* 0x00000056021c7220 */ /* 0x000fc40000410000 */
[----:B------:R-:W-:Y:S02]  /*cf90*/  FSEL R8, R8, RZ, P0 ;  /* 0x000000ff08087208 */ /* 0x000fe40000000000 */
[----:B------:R-:W-:Y:S02]  /*cfa0*/  FMNMX.FTZ R50, R61, R48, !PT ;  /* 0x000000303d327209 */ /* 0x000fe40007810000 */
[----:B------:R-:W-:Y:S01]  /*cfb0*/  MUFU.TANH R24, R24 ;  /* 0x0000001800187308 */ /* 0x000fe20000002400 */
[----:B------:R-:W-:Y:S01]  /*cfc0*/  FMUL.FTZ R30, R2, R87 ;  /* 0x00000057021e7220 */ /* 0x000fe20000410000 */
[----:B------:R-:W-:Y:S01]  /*cfd0*/  FMNMX.FTZ R50, R131, R50, !PT ;  /* 0x0000003283327209 */ /* 0x000fe20007810000 */
[----:B------:R-:W-:-:S01]  /*cfe0*/  FFMA.FTZ R75, R75, R42, -R8 ;  /* 0x0000002a4b4b7223 */ /* 0x000fc20000010808 */
[----:B------:R-:W-:-:S04]  /*cff0*/  FFMA.FTZ R32, R73, R42, -R8 ;  /* 0x0000002a49207223 */ /* 0x000fc80000010808 */
[----:B------:R-:W2:Y:S01]  /*d000*/  MUFU.TANH R26, R26 ;  /* 0x0000001a001a7308 */ /* 0x000ea20000002400 */
[----:B-1----:R-:W-:Y:S02]  /*d010*/  FSEL R73, R10, -INF , P6 ;  /* 0xff8000000a497808 */ /* 0x002fe40003000000 */
[----:B------:R-:W-:Y:S01]  /*d020*/  FMNMX.FTZ R50, R65, R50, !PT ;  /* 0x0000003241327209 */ /* 0x000fe20007810000 */
[----:B------:R-:W-:-:S04]  /*d030*/  FFMA.FTZ R77, R77, R42, -R8 ;  /* 0x0000002a4d4d7223 */ /* 0x000fc80000010808 */
[----:B------:R-:W1:Y:S01]  /*d040*/  MUFU.TANH R28, R28 ;  /* 0x0000001c001c7308 */ /* 0x000e620000002400 */
[----:B------:R-:W-:-:S07]  /*d050*/  FMNMX.FTZ R50, R73, R50, !PT ;  /* 0x0000003249327209 */ /* 0x000fce0007810000 */
[----:B------:R3:W-:Y:S08]  /*d060*/  MUFU.EX2 R34, R75 ;  /* 0x0000004b00227308 */ /* 0x0007f00000000800 */
[----:B------:R-:W4:Y:S01]  /*d070*/  MUFU.TANH R30, R30 ;  /* 0x0000001e001e7308 */ /* 0x000f220000002400 */
[----:B---3--:R-:W-:-:S01]  /*d080*/  FFMA.FTZ R75, R43, R42, -R8 ;  /* 0x0000002a2b4b7223 */ /* 0x008fc20000010808 */
[----:B0-----:R-:W-:-:S04]  /*d090*/  FSEL R43, R12, -INF , P5 ;  /* 0xff8000000c2b7808 */ /* 0x001fc80002800000 */
[----:B------:R-:W-:Y:S02]  /*d0a0*/  FMNMX.FTZ R50, R43, R50, !PT ;  /* 0x000000322b327209 */ /* 0x000fe40007810000 */
[----:B------:R0:W-:Y:S01]  /*d0b0*/  MUFU.EX2 R36, R77 ;  /* 0x0000004d00247308 */ /* 0x0001e20000000800 */
[----:B--2---:R-:W-:Y:S01]  /*d0c0*/  FSEL R79, R26, -INF , P3 ;  /* 0xff8000001a4f7808 */ /* 0x004fe20001800000 */
[----:B------:R-:W-:Y:S01]  /*d0d0*/  FFMA.FTZ R85, R85, R42, -R8 ;  /* 0x0000002a55557223 */ /* 0x000fe20000010808 */
[----:B0-----:R-:W-:-:S04]  /*d0e0*/  FSEL R77, R24, -INF , P4 ;  /* 0xff800000184d7808 */ /* 0x001fc80002000000 */
[----:B------:R-:W-:Y:S02]  /*d0f0*/  FMNMX.FTZ R50, R77, R50, !PT ;  /* 0x000000324d327209 */ /* 0x000fe40007810000 */
[----:B-1----:R-:W-:Y:S02]  /*d100*/  FSEL R83, R28, -INF , P2 ;  /* 0xff8000001c537808 */ /* 0x002fe40001000000 */
[----:B------:R-:W-:Y:S01]  /*d110*/  FMNMX.FTZ R50, R79, R50, !PT ;  /* 0x000000324f327209 */ /* 0x000fe20007810000 */
[----:B------:R4:W-:Y:S03]  /*d120*/  MUFU.EX2 R40, R85 ;  /* 0x0000005500287308 */ /* 0x0009e60000000800 */
[----:B------:R-:W-:Y:S02]  /*d130*/  FMNMX.FTZ R50, R83, R50, !PT ;  /* 0x0000003253327209 */ /* 0x000fe40007810000 */
[----:B----4-:R-:W-:-:S04]  /*d140*/  FSEL R85, R30, -INF , P1 ;  /* 0xff8000001e557808 */ /* 0x010fc80000800000 */
[----:B------:R-:W-:Y:S02]  /*d150*/  FMNMX.FTZ R50, R85, R50, !PT ;  /* 0x0000003255327209 */ /* 0x000fe40007810000 */
[----:B------:R-:W-:-:S03]  /*d160*/  ISETP.NE.AND P0, PT, R91, RZ, PT ;  /* 0x000000ff5b00720c */ /* 0x000fc60003f05270 */
[----:B------:R-:W0:Y:S02]  /*d170*/  SHFL.BFLY PT, R91, R50, 0x2, 0x1f ;  /* 0x0c401f00325b7f89 */ /* 0x000e2400000e0000 */
[----:B0-----:R-:W-:-:S05]  /*d180*/  FMNMX.FTZ R91, R50, R91, !PT ;  /* 0x0000005b325b7209 */ /* 0x001fca0007810000 */
[----:B------:R-:W0:Y:S02]  /*d190*/  SHFL.BFLY PT, R54, R91, 0x1, 0x1f ;  /* 0x0c201f005b367f89 */ /* 0x000e2400000e0000 */
[----:B0-----:R-:W-:-:S04]  /*d1a0*/  FMNMX.FTZ R54, R91, R54, !PT ;  /* 0x000000365b367209 */ /* 0x001fc80007810000 */
[C---:B------:R-:W-:Y:S01]  /*d1b0*/  FSETP.NEU.FTZ.AND P1, PT, R54.reuse, -INF , PT ;  /* 0xff8000003600780b */ /* 0x040fe20003f3d000 */
[----:B------:R-:W-:-:S05]  /*d1c0*/  FFMA.FTZ R56, R54, R42, -8 ;  /* 0xc100000036387423 */ /* 0x000fca000001002a */
[----:B------:R-:W-:-:S05]  /*d1d0*/  FSEL R56, R56, RZ, P1 ;  /* 0x000000ff38387208 */ /* 0x000fca0000800000 */
[-C--:B------:R-:W-:Y:S02]  /*d1e0*/  FFMA.FTZ R72, R53, R42.reuse, -R56 ;  /* 0x0000002a35487223 */ /* 0x080fe40000010838 */
[----:B------:R-:W2:Y:S01]  /*d1f0*/  LDL R53, [R1+0x28] ;  /* 0x0000280001357983 */ /* 0x000ea20000100800 */
[----:B------:R-:W-:-:S01]  /*d200*/  FFMA.FTZ R3, R3, R42, -R8 ;  /* 0x0000002a03037223 */ /* 0x000fc20000010808 */
[-C--:B------:R-:W-:Y:S01]  /*d210*/  FFMA.FTZ R4, R4, R42.reuse, -R8 ;  /* 0x0000002a04047223 */ /* 0x080fe20000010808 */
[----:B------:R-:W-:-:S01]  /*d220*/  FFMA.FTZ R5, R5, R42, -R56 ;  /* 0x0000002a05057223 */ /* 0x000fc20000010838 */
[-C--:B------:R-:W-:Y:S01]  /*d230*/  FFMA.FTZ R6, R6, R42.reuse, -R56 ;  /* 0x0000002a06067223 */ /* 0x080fe20000010838 */
[----:B------:R-:W-:-:S01]  /*d240*/  FFMA.FTZ R7, R7, R42, -R8 ;  /* 0x0000002a07077223 */ /* 0x000fc20000010808 */
[-CC-:B------:R-:W-:Y:S01]  /*d250*/  FFMA.FTZ R9, R9, R42.reuse, -R56.reuse ;  /* 0x0000002a09097223 */ /* 0x180fe20000010838 */
[----:B------:R-:W-:Y:S01]  /*d260*/  MUFU.EX2 R3, R3 ;  /* 0x0000000300037308 */ /* 0x000fe20000000800 */
[----:B------:R-:W-:-:S01]  /*d270*/  FFMA.FTZ R62, R81, R42, -R56 ;  /* 0x0000002a513e7223 */ /* 0x000fc20000010838 */
[----:B------:R-:W-:-:S06]  /*d280*/  FFMA.FTZ R11, R11, R42, -R8 ;  /* 0x0000002a0b0b7223 */ /* 0x000fcc0000010808 */
[----:B------:R-:W0:Y:S01]  /*d290*/  MUFU.EX2 R4, R4 ;  /* 0x0000000400047308 */ /* 0x000e220000000800 */
[----:B------:R-:W-:-:S01]  /*d2a0*/  FFMA.FTZ R30, R63, R42, -R8 ;  /* 0x0000002a3f1e7223 */ /* 0x000fc20000010808 */
[----:B------:R-:W-:-:S06]  /*d2b0*/  FFMA.FTZ R151, R93, R42, -R56 ;  /* 0x0000002a5d977223 */ /* 0x000fcc0000010838 */
[----:B------:R-:W-:Y:S01]  /*d2c0*/  MUFU.EX2 R5, R5 ;  /* 0x0000000500057308 */ /* 0x000fe20000000800 */
[----:B------:R-:W-:-:S07]  /*d2d0*/  FFMA.FTZ R87, R51, R42, -R8 ;  /* 0x0000002a33577223 */ /* 0x000fce0000010808 */
[----:B------:R-:W1:Y:S01]  /*d2e0*/  MUFU.EX2 R6, R6 ;  /* 0x0000000600067308 */ /* 0x000e620000000800 */
[----:B------:R-:W-:-:S01]  /*d2f0*/  FFMA.FTZ R63, R67, R42, -R8 ;  /* 0x0000002a433f7223 */ /* 0x000fc20000010808 */
[-CC-:B------:R-:W-:Y:S01]  /*d300*/  FFMA.FTZ R51, R55, R42.reuse, -R8.reuse ;  /* 0x0000002a37337223 */ /* 0x180fe20000010808 */
[----:B------:R-:W-:-:S05]  /*d310*/  FFMA.FTZ R67, R69, R42, -R8 ;  /* 0x0000002a45437223 */ /* 0x000fca0000010808 */
[----:B------:R-:W3:Y:S01]  /*d320*/  MUFU.EX2 R7, R7 ;  /* 0x0000000700077308 */ /* 0x000ee20000000800 */
[----:B------:R-:W-:-:S01]  /*d330*/  FFMA.FTZ R27, R27, R42, -R8 ;  /* 0x0000002a1b1b7223 */ /* 0x000fc20000010808 */
[-CC-:B------:R-:W-:Y:S01]  /*d340*/  FFMA.FTZ R31, R31, R42.reuse, -R8.reuse ;  /* 0x0000002a1f1f7223 */ /* 0x180fe20000010808 */
[----:B------:R-:W-:-:S05]  /*d350*/  FFMA.FTZ R95, R95, R42, -R8 ;  /* 0x0000002a5f5f7223 */ /* 0x000fca0000010808 */
[----:B------:R-:W4:Y:S01]  /*d360*/  MUFU.EX2 R9, R9 ;  /* 0x0000000900097308 */ /* 0x000f220000000800 */
[----:B------:R-:W-:-:S01]  /*d370*/  FFMA.FTZ R35, R35, R42, -R8 ;  /* 0x0000002a23237223 */ /* 0x000fc20000010808 */
[-CC-:B------:R-:W-:Y:S01]  /*d380*/  FFMA.FTZ R99, R99, R42.reuse, -R8.reuse ;  /* 0x0000002a63637223 */ /* 0x180fe20000010808 */
[----:B------:R-:W-:-:S01]  /*d390*/  FFMA.FTZ R39, R39, R42, -R8 ;  /* 0x0000002a27277223 */ /* 0x000fc20000010808 */
[-CC-:B------:R-:W-:Y:S01]  /*d3a0*/  FFMA.FTZ R103, R103, R42.reuse, -R8.reuse ;  /* 0x0000002a67677223 */ /* 0x180fe20000010808 */
[----:B------:R-:W-:-:S01]  /*d3b0*/  FFMA.FTZ R10, R107, R42, -R8 ;  /* 0x0000002a6b0a7223 */ /* 0x000fc20000010808 */
[-CC-:B------:R-:W-:Y:S02]  /*d3c0*/  FFMA.FTZ R47, R47, R42.reuse, -R8.reuse ;  /* 0x0000002a2f2f7223 */ /* 0x180fe40000010808 */
[----:B------:R-:W5:Y:S01]  /*d3d0*/  MUFU.EX2 R32, R32 ;  /* 0x0000002000207308 */ /* 0x000f620000000800 */
[----:B------:R-:W-:-:S01]  /*d3e0*/  FFMA.FTZ R24, R113, R42, -R8 ;  /* 0x0000002a71187223 */ /* 0x000fc20000010808 */
[-CC-:B------:R-:W-:Y:S01]  /*d3f0*/  FFMA.FTZ R12, R115, R42.reuse, -R8.reuse ;  /* 0x0000002a730c7223 */ /* 0x180fe20000010808 */
[----:B------:R-:W-:-:S01]  /*d400*/  FFMA.FTZ R26, R121, R42, -R8 ;  /* 0x0000002a791a7223 */ /* 0x000fc20000010808 */
[-CC-:B------:R-:W-:Y:S01]  /*d410*/  FFMA.FTZ R59, R59, R42.reuse, -R8.reuse ;  /* 0x0000002a3b3b7223 */ /* 0x180fe20000010808 */
[----:B------:R-:W-:-:S01]  /*d420*/  FFMA.FTZ R55, R125, R42, -R8 ;  /* 0x0000002a7d377223 */ /* 0x000fc20000010808 */
[-CC-:B------:R-:W-:Y:S01]  /*d430*/  FFMA.FTZ R28, R129, R42.reuse, -R8.reuse ;  /* 0x0000002a811c7223 */ /* 0x180fe20000010808 */
[----:B------:R-:W-:-:S01]  /*d440*/  FFMA.FTZ R50, R133, R42, -R8 ;  /* 0x0000002a85327223 */ /* 0x000fc20000010808 */
[----:B------:R-:W5:Y:S01]  /*d450*/  MUFU.EX2 R62, R62 ;  /* 0x0000003e003e7308 */ /* 0x000f620000000800 */
[----:B------:R-:W-:-:S01]  /*d460*/  FFMA.FTZ R52, R71, R42, -R8 ;  /* 0x0000002a47347223 */ /* 0x000fc20000010808 */
[-C--:B------:R-:W-:Y:S01]  /*d470*/  FFMA.FTZ R69, R135, R42.reuse, -R8 ;  /* 0x0000002a87457223 */ /* 0x080fe20000010808 */
[----:B------:R-:W-:-:S01]  /*d480*/  FFMA.FTZ R8, R25, R42, -R56 ;  /* 0x0000002a19087223 */ /* 0x000fc20000010838 */
[----:B------:R-:W-:-:S04]  /*d490*/  FFMA.FTZ R25, R97, R42, -R56 ;  /* 0x0000002a61197223 */ /* 0x000fc80000010838 */
[----:B------:R-:W5:Y:S01]  /*d4a0*/  MUFU.EX2 R11, R11 ;  /* 0x0000000b000b7308 */ /* 0x000f620000000800 */
[----:B0-----:R-:W-:-:S01]  /*d4b0*/  FADD.FTZ R74, R3, R4 ;  /* 0x00000004034a7221 */ /* 0x001fc20000010000 */
[----:B-1----:R-:W-:-:S06]  /*d4c0*/  FADD.FTZ R76, R5, R6 ;  /* 0x00000006054c7221 */ /* 0x002fcc0000010000 */
[----:B------:R-:W0:Y:S01]  /*d4d0*/  MUFU.EX2 R151, R151 ;  /* 0x0000009700977308 */ /* 0x000e220000000800 */
[----:B------:R-:W-:-:S01]  /*d4e0*/  FFMA.FTZ R66, R29, R42, -R56 ;  /* 0x0000002a1d427223 */ /* 0x000fc20000010838 */
[-CC-:B------:R-:W-:Y:S01]  /*d4f0*/  FFMA.FTZ R60, R41, R42.reuse, -R56.reuse ;  /* 0x0000002a293c7223 */ /* 0x180fe20000010838 */
[----:B------:R-:W-:-:S01]  /*d500*/  FFMA.FTZ R70, R45, R42, -R56 ;  /* 0x0000002a2d467223 */ /* 0x000fc20000010838 */
[----:B---3--:R-:W-:-:S04]  /*d510*/  FADD.FTZ R41, R7, R74 ;  /* 0x0000004a07297221 */ /* 0x008fc80000010000 */
[----:B------:R-:W1:Y:S01]  /*d520*/  MUFU.EX2 R8, R8 ;  /* 0x0000000800087308 */ /* 0x000e620000000800 */
[----:B----4-:R-:W-:-:S01]  /*d530*/  FADD.FTZ R45, R9, R76 ;  /* 0x0000004c092d7221 */ /* 0x010fc20000010000 */
[----:B------:R-:W-:Y:S01]  /*d540*/  FFMA.FTZ R137, R101, R42, -R56 ;  /* 0x0000002a65897223 */ /* 0x000fe20000010838 */
[----:B-----5:R-:W-:-:S05]  /*d550*/  FADD.FTZ R74, R32, R41 ;  /* 0x00000029204a7221 */ /* 0x020fca0000010000 */
[----:B------:R-:W3:Y:S01]  /*d560*/  MUFU.EX2 R25, R25 ;  /* 0x0000001900197308 */ /* 0x000ee20000000800 */
[----:B------:R-:W-:-:S01]  /*d570*/  FADD.FTZ R76, R62, R45 ;  /* 0x0000002d3e4c7221 */ /* 0x000fc20000010000 */
[----:B------:R-:W-:Y:S01]  /*d580*/  FFMA.FTZ R58, R33, R42, -R56 ;  /* 0x0000002a213a7223 */ /* 0x000fe20000010838 */
[----:B------:R-:W-:-:S05]  /*d590*/  FADD.FTZ R41, R11, R74 ;  /* 0x0000004a0b297221 */ /* 0x000fca0000010000 */
[----:B------:R-:W4:Y:S01]  /*d5a0*/  MUFU.EX2 R27, R27 ;  /* 0x0000001b001b7308 */ /* 0x000f220000000800 */
[----:B0-----:R-:W-:-:S01]  /*d5b0*/  FADD.FTZ R45, R151, R76 ;  /* 0x0000004c972d7221 */ /* 0x001fc20000010000 */
[----:B------:R-:W-:-:S06]  /*d5c0*/  FFMA.FTZ R29, R105, R42, -R56 ;  /* 0x0000002a691d7223 */ /* 0x000fcc0000010838 */
[----:B------:R-:W0:Y:S01]  /*d5d0*/  MUFU.EX2 R66, R66 ;  /* 0x0000004200427308 */ /* 0x000e220000000800 */
[----:B------:R-:W-:-:S01]  /*d5e0*/  FADD.FTZ R41, R34, R41 ;  /* 0x0000002922297221 */ /* 0x000fc20000010000 */
[----:B-1----:R-:W-:-:S06]  /*d5f0*/  FADD.FTZ R74, R8, R45 ;  /* 0x0000002d084a7221 */ /* 0x002fcc0000010000 */
[----:B------:R-:W1:Y:S01]  /*d600*/  MUFU.EX2 R137, R137 ;  /* 0x0000008900897308 */ /* 0x000e620000000800 */
[----:B------:R-:W-:-:S01]  /*d610*/  FFMA.FTZ R68, R37, R42, -R56 ;  /* 0x0000002a25447223 */ /* 0x000fc20000010838 */
[----:B------:R-:W-:-:S06]  /*d620*/  FADD.FTZ R76, R36, R41 ;  /* 0x00000029244c7221 */ /* 0x000fcc0000010000 */
[----:B------:R-:W5:Y:S01]  /*d630*/  MUFU.EX2 R31, R31 ;  /* 0x0000001f001f7308 */ /* 0x000f620000000800 */
[----:B---3--:R-:W-:-:S01]  /*d640*/  FADD.FTZ R45, R25, R74 ;  /* 0x0000004a192d7221 */ /* 0x008fc20000010000 */
[----:B------:R-:W-:-:S06]  /*d650*/  FFMA.FTZ R139, R109, R42, -R56 ;  /* 0x0000002a6d8b7223 */ /* 0x000fcc0000010838 */
[----:B------:R-:W3:Y:S01]  /*d660*/  MUFU.EX2 R58, R58 ;  /* 0x0000003a003a7308 */ /* 0x000ee20000000800 */
[----:B------:R-:W-:-:S01]  /*d670*/  FFMA.FTZ R64, R49, R42, -R56 ;  /* 0x0000002a31407223 */ /* 0x000fc20000010838 */
[----:B----4-:R-:W-:-:S06]  /*d680*/  FADD.FTZ R49, R27, R76 ;  /* 0x0000004c1b317221 */ /* 0x010fcc0000010000 */
[----:B------:R-:W4:Y:S01]  /*d690*/  MUFU.EX2 R44, R95 ;  /* 0x0000005f002c7308 */ /* 0x000f220000000800 */
[----:B0-----:R-:W-:-:S07]  /*d6a0*/  FADD.FTZ R76, R66, R45 ;  /* 0x0000002d424c7221 */ /* 0x001fce0000010000 */
[----:B------:R-:W0:Y:S01]  /*d6b0*/  MUFU.EX2 R29, R29 ;  /* 0x0000001d001d7308 */ /* 0x000e220000000800 */
[----:B------:R-:W-:-:S01]  /*d6c0*/  FADD.FTZ R78, R40, R49 ;  /* 0x00000031284e7221 */ /* 0x000fc20000010000 */
[----:B-1----:R-:W-:-:S06]  /*d6d0*/  FADD.FTZ R45, R137, R76 ;  /* 0x0000004c892d7221 */ /* 0x002fcc0000010000 */
[----:B------:R-:W1:Y:S01]  /*d6e0*/  MUFU.EX2 R35, R35 ;  /* 0x0000002300237308 */ /* 0x000e620000000800 */
[----:B------:R-:W-:-:S07]  /*d6f0*/  FFMA.FTZ R33, R111, R42, -R56 ;  /* 0x0000002a6f217223 */ /* 0x000fce0000010838 */
[----:B------:R-:W1:Y:S01]  /*d700*/  MUFU.EX2 R68, R68 ;  /* 0x0000004400447308 */ /* 0x000e620000000800 */
[----:B-----5:R-:W-:-:S01]  /*d710*/  FADD.FTZ R49, R31, R78 ;  /* 0x0000004e1f317221 */ /* 0x020fc20000010000 */
[----:B---3--:R-:W-:-:S06]  /*d720*/  FADD.FTZ R76, R58, R45 ;  /* 0x0000002d3a4c7221 */ /* 0x008fcc0000010000 */
[----:B------:R-:W3:Y:S08]  /*d730*/  MUFU.EX2 R46, R99 ;  /* 0x00000063002e7308 */ /* 0x000ef00000000800 */
[----:B------:R-:W5:Y:S01]  /*d740*/  MUFU.EX2 R139, R139 ;  /* 0x0000008b008b7308 */ /* 0x000f620000000800 */
[----:B----4-:R-:W-:-:S01]  /*d750*/  FADD.FTZ R78, R44, R49 ;  /* 0x000000312c4e7221 */ /* 0x010fc20000010000 */
[----:B0-----:R-:W-:-:S06]  /*d760*/  FADD.FTZ R45, R29, R76 ;  /* 0x0000004c1d2d7221 */ /* 0x001fcc0000010000 */
[----:B------:R-:W0:Y:S01]  /*d770*/  MUFU.EX2 R39, R39 ;  /* 0x0000002700277308 */ /* 0x000e220000000800 */
[----:B------:R-:W-:-:S07]  /*d780*/  FFMA.FTZ R141, R117, R42, -R56 ;  /* 0x0000002a758d7223 */ /* 0x000fce0000010838 */
[----:B------:R-:W4:Y:S01]  /*d790*/  MUFU.EX2 R60, R60 ;  /* 0x0000003c003c7308 */ /* 0x000f220000000800 */
[----:B-1----:R-:W-:-:S01]  /*d7a0*/  FADD.FTZ R49, R35, R78 ;  /* 0x0000004e23317221 */ /* 0x002fc20000010000 */
[----:B------:R-:W-:-:S06]  /*d7b0*/  FADD.FTZ R76, R68, R45 ;  /* 0x0000002d444c7221 */ /* 0x000fcc0000010000 */
[----:B------:R-:W1:Y:S08]  /*d7c0*/  MUFU.EX2 R48, R103 ;  /* 0x0000006700307308 */ /* 0x000e700000000800 */
[----:B------:R-:W1:Y:S01]  /*d7d0*/  MUFU.EX2 R33, R33 ;  /* 0x0000002100217308 */ /* 0x000e620000000800 */
[----:B---3--:R-:W-:-:S07]  /*d7e0*/  FADD.FTZ R78, R46, R49 ;  /* 0x000000312e4e7221 */ /* 0x008fce0000010000 */
[----:B------:R-:W3:Y:S01]  /*d7f0*/  MUFU.EX2 R75, R75 ;  /* 0x0000004b004b7308 */ /* 0x000ee20000000800 */
[----:B-----5:R-:W-:-:S01]  /*d800*/  FADD.FTZ R45, R139, R76 ;  /* 0x0000004c8b2d7221 */ /* 0x020fc20000010000 */
[----:B------:R-:W-:-:S06]  /*d810*/  FFMA.FTZ R37, R119, R42, -R56 ;  /* 0x0000002a77257223 */ /* 0x000fcc0000010838 */
[----:B------:R-:W5:Y:S01]  /*d820*/  MUFU.EX2 R70, R70 ;  /* 0x0000004600467308 */ /* 0x000f620000000800 */
[----:B------:R-:W-:Y:S01]  /*d830*/  F2FP.SATFINITE.E4M3.F32.PACK_AB_MERGE_C R148, R32, R7, RZ ;  /* 0x000000072094723e */ /* 0x000fe200048070ff */
[----:B0-----:R-:W-:Y:S01]  /*d840*/  FADD.FTZ R7, R39, R78 ;  /* 0x0000004e27077221 */ /* 0x001fe20000010000 */
[----:B------:R-:W-:-:S05]  /*d850*/  F2FP.SATFINITE.E4M3.F32.PACK_AB_MERGE_C R150, R27, R36, RZ ;  /* 0x000000241b96723e */ /* 0x000fca00048070ff */
[----:B------:R-:W0:Y:S01]  /*d860*/  MUFU.EX2 R10, R10 ;  /* 0x0000000a000a7308 */ /* 0x000e220000000800 */
[----:B----4-:R-:W-:-:S07]  /*d870*/  FADD.FTZ R36, R60, R45 ;  /* 0x0000002d3c247221 */ /* 0x010fce0000010000 */
[----:B------:R-:W4:Y:S01]  /*d880*/  MUFU.EX2 R141, R141 ;  /* 0x0000008d008d7308 */ /* 0x000f220000000800 */
[----:B-1----:R-:W-:-:S01]  /*d890*/  FADD.FTZ R76, R48, R7 ;  /* 0x00000007304c7221 */ /* 0x002fc20000010000 */
[----:B------:R-:W-:-:S06]  /*d8a0*/  FADD.FTZ R7, R33, R36 ;  /* 0x0000002421077221 */ /* 0x000fcc0000010000 */
[----:B------:R-:W1:Y:S01]  /*d8b0*/  MUFU.EX2 R47, R47 ;  /* 0x0000002f002f7308 */ /* 0x000e620000000800 */
[----:B------:R-:W-:-:S07]  /*d8c0*/  FFMA.FTZ R143, R123, R42, -R56 ;  /* 0x0000002a7b8f7223 */ /* 0x000fce0000010838 */
[----:B------:R-:W1:Y:S01]  /*d8d0*/  MUFU.EX2 R64, R64 ;  /* 0x0000004000407308 */ /* 0x000e620000000800 */
[C---:B---3--:R-:W-:Y:S01]  /*d8e0*/  F2FP.SATFINITE.E4M3.F32.PACK_AB_MERGE_C R138, R75.reuse, R48, RZ ;  /* 0x000000304b8a723e */ /* 0x048fe200048070ff */
[----:B------:R-:W-:-:S06]  /*d8f0*/  FADD.FTZ R75, R75, R76 ;  /* 0x0000004c4b4b7221 */ /* 0x000fcc0000010000 */
[----:B------:R-:W3:Y:S01]  /*d900*/  MUFU.EX2 R24, R24 ;  /* 0x0000001800187308 */ /* 0x000ee20000000800 */
[----:B-----5:R-:W-:-:S01]  /*d910*/  FADD.FTZ R36, R70, R7 ;  /* 0x0000000746247221 */ /* 0x020fc20000010000 */
[----:B------:R-:W-:-:S06]  /*d920*/  PRMT R0, R80, 0x654, R0 ;  /* 0x0000065450007816 */ /* 0x000fcc0000000000 */
[----:B------:R-:W5:Y:S01]  /*d930*/  MUFU.EX2 R37, R37 ;  /* 0x0000002500257308 */ /* 0x000f620000000800 */
[----:B------:R-:W-:Y:S01]  /*d940*/  F2FP.SATFINITE.E4M3.F32.PACK_AB_MERGE_C R136, R35, R44, RZ ;  /* 0x0000002c2388723e */ /* 0x000fe200048070ff */
[----:B------:R-:W-:-:S06]  /*d950*/  FFMA.FTZ R57, R57, R42, -R56 ;  /* 0x0000002a39397223 */ /* 0x000fcc0000010838 */
[----:B------:R-:W2:Y:S01]  /*d960*/  MUFU.EX2 R87, R87 ;  /* 0x0000005700577308 */ /* 0x000ea20000000800 */
[----:B0-----:R-:W-:-:S01]  /*d970*/  FADD.FTZ R44, R10, R75 ;  /* 0x0000004b0a2c7221 */ /* 0x001fc20000010000 */
[----:B----4-:R-:W-:-:S06]  /*d980*/  FADD.FTZ R7, R141, R36 ;  /* 0x000000248d077221 */ /* 0x010fcc0000010000 */
[----:B------:R-:W0:Y:S01]  /*d990*/  MUFU.EX2 R72, R72 ;  /* 0x0000004800487308 */ /* 0x000e220000000800 */
[----:B------:R-:W-:-:S01]  /*d9a0*/  FFMA.FTZ R41, R127, R42, -R56 ;  /* 0x0000002a7f297223 */ /* 0x000fc20000010838 */
[----:B------:R4:W-:Y:S01]  /*d9b0*/  SYNCS.ARRIVE.TRANS64.RED.A1T0 RZ, [R0+URZ], RZ ;  /* 0x000000ff00ff79a7 */ /* 0x0009e2000810043f */
[----:B------:R-:W-:-:S05]  /*d9c0*/  F2FP.SATFINITE.E4M3.F32.PACK_AB_MERGE_C R149, R62, R9, RZ ;  /* 0x000000093e95723e */ /* 0x000fca00048070ff */
[----:B------:R-:W0:Y:S01]  /*d9d0*/  MUFU.EX2 R12, R12 ;  /* 0x0000000c000c7308 */ /* 0x000e220000000800 */
[----:B-1----:R-:W-:-:S01]  /*d9e0*/  FADD.FTZ R9, R47, R44 ;  /* 0x0000002c2f097221 */ /* 0x002fc20000010000 */
[----:B------:R-:W-:Y:S01]  /*d9f0*/  FFMA.FTZ R74, R61, R42, -R56 ;  /* 0x0000002a3d4a7223 */ /* 0x000fe20000010838 */
[----:B------:R-:W-:-:S05]  /*da00*/  FADD.FTZ R44, R64, R7 ;  /* 0x00000007402c7221 */ /* 0x000fca0000010000 */
[----:B------:R-:W1:Y:S01]  /*da10*/  MUFU.EX2 R143, R143 ;  /* 0x0000008f008f7308 */ /* 0x000e620000000800 */
[----:B---3--:R-:W-:-:S01]  /*da20*/  FADD.FTZ R48, R24, R9 ;  /* 0x0000000918307221 */ /* 0x008fc20000010000 */
[----:B------:R-:W-:-:S06]  /*da30*/  F2FP.SATFINITE.E4M3.F32.PACK_AB_MERGE_C R148, R4, R3, R148 ;  /* 0x000000030494723e */ /* 0x000fcc0004807094 */
[----:B------:R-:W3:Y:S01]  /*da40*/  MUFU.EX2 R51, R51 ;  /* 0x0000003300337308 */ /* 0x000ee20000000800 */
[----:B-----5:R-:W-:-:S01]  /*da50*/  FADD.FTZ R3, R37, R44 ;  /* 0x0000002c25037221 */ /* 0x020fc20000010000 */
[----:B------:R-:W-:-:S06]  /*da60*/  FFMA.FTZ R145, R131, R42, -R56 ;  /* 0x0000002a83917223 */ /* 0x000fcc0000010838 */
[----:B----4-:R-:W4:Y:S01]  /*da70*/  MUFU.EX2 R0, R57 ;  /* 0x0000003900007308 */ /* 0x010f220000000800 */
[C---:B--2---:R-:W-:Y:S01]  /*da80*/  F2FP.SATFINITE.E4M3.F32.PACK_AB_MERGE_C R140, R87.reuse, R24, RZ ;  /* 0x00000018578c723e */ /* 0x044fe200048070ff */
[----:B------:R-:W-:Y:S01]  /*da90*/  FADD.FTZ R87, R87, R48 ;  /* 0x0000003057577221 */ /* 0x000fe20000010000 */
[----:B0-----:R-:W-:-:S05]  /*daa0*/  F2FP.SATFINITE.E4M3.F32.PACK_AB_MERGE_C R37, R72, R37, RZ ;  /* 0x000000254825723e */ /* 0x001fca00048070ff */
[----:B------:R-:W0:Y:S01]  /*dab0*/  MUFU.EX2 R26, R26 ;  /* 0x0000001a001a7308 */ /* 0x000e220000000800 */
[----:B------:R-:W-:-:S07]  /*dac0*/  FADD.FTZ R72, R72, R3 ;  /* 0x0000000348487221 */ /* 0x000fce0000010000 */
[----:B------:R-:W2:Y:S01]  /*dad0*/  MUFU.EX2 R41, R41 ;  /* 0x0000002900297308 */ /* 0x000ea20000000800 */
[----:B------:R-:W-:-:S01]  /*dae0*/  FFMA.FTZ R65, R65, R42, -R56 ;  /* 0x0000002a41417223 */ /* 0x000fc20000010838 */
[----:B------:R-:W-:-:S06]  /*daf0*/  FADD.FTZ R4, R12, R87 ;  /* 0x000000570c047221 */ /* 0x000fcc0000010000 */
[----:B------:R-:W5:Y:S01]  /*db00*/  MUFU.EX2 R59, R59 ;  /* 0x0000003b003b7308 */ /* 0x000f620000000800 */
[----:B-1----:R-:W-:-:S07]  /*db10*/  FADD.FTZ R3, R143, R72 ;  /* 0x000000488f037221 */ /* 0x002fce0000010000 */
[----:B------:R-:W1:Y:S01]  /*db20*/  MUFU.EX2 R74, R74 ;  /* 0x0000004a004a7308 */ /* 0x000e620000000800 */
[----:B------:R-:W-:-:S01]  /*db30*/  FFMA.FTZ R73, R73, R42, -R56 ;  /* 0x0000002a49497223 */ /* 0x000fc20000010838 */
[----:B---3--:R-:W-:-:S06]  /*db40*/  FADD.FTZ R7, R51, R4 ;  /* 0x0000000433077221 */ /* 0x008fcc0000010000 */
[----:B------:R-:W3:Y:S01]  /*db50*/  MUFU.EX2 R55, R55 ;  /* 0x0000003700377308 */ /* 0x000ee20000000800 */
[----:B----4-:R-:W-:-:S07]  /*db60*/  FADD.FTZ R24, R0, R3 ;  /* 0x0000000300187221 */ /* 0x010fce0000010000 */
[----:B------:R-:W4:Y:S01]  /*db70*/  MUFU.EX2 R145, R145 ;  /* 0x0000009100917308 */ /* 0x000f220000000800 */
[----:B------:R-:W-:-:S01]  /*db80*/  FFMA.FTZ R43, R43, R42, -R56 ;  /* 0x0000002a2b2b7223 */ /* 0x000fc20000010838 */
[----:B------:R-:W-:Y:S01]  /*db90*/  F2FP.SATFINITE.E4M3.F32.PACK_AB_MERGE_C R150, R34, R11, R150 ;  /* 0x0000000b2296723e */ /* 0x000fe20004807096 */
[----:B0-----:R-:W-:-:S05]  /*dba0*/  FADD.FTZ R34, R26, R7 ;  /* 0x000000071a227221 */ /* 0x001fca0000010000 */
[----:B------:R-:W0:Y:S01]  /*dbb0*/  MUFU.EX2 R30, R30 ;  /* 0x0000001e001e7308 */ /* 0x000e220000000800 */
[----:B--2---:R-:W-:-:S01]  /*dbc0*/  FADD.FTZ R3, R41, R24 ;  /* 0x0000001829037221 */ /* 0x004fc20000010000 */
[----:B------:R-:W-:-:S06]  /*dbd0*/  FFMA.FTZ R77, R77, R42, -R56 ;  /* 0x0000002a4d4d7223 */ /* 0x000fcc0000010838 */
[----:B------:R-:W2:Y:S01]  /*dbe0*/  MUFU.EX2 R32, R65 ;  /* 0x0000004100207308 */ /* 0x000ea20000000800 */
[----:B-----5:R-:W-:-:S01]  /*dbf0*/  FADD.FTZ R34, R59, R34 ;  /* 0x000000223b227221 */ /* 0x020fc20000010000 */
[----:B-1----:R-:W-:-:S06]  /*dc00*/  F2FP.SATFINITE.E4M3.F32.PACK_AB_MERGE_C R41, R74, R41, RZ ;  /* 0x000000294a29723e */ /* 0x002fcc00048070ff */
[----:B------:R-:W-:Y:S01]  /*dc10*/  MUFU.EX2 R28, R28 ;  /* 0x0000001c001c7308 */ /* 0x000fe20000000800 */
[----:B------:R-:W-:-:S07]  /*dc20*/  FADD.FTZ R74, R74, R3 ;  /* 0x000000034a4a7221 */ /* 0x000fce0000010000 */
[----:B------:R-:W1:Y:S08]  /*dc30*/  MUFU.EX2 R63, R63 ;  /* 0x0000003f003f7308 */ /* 0x000e700000000800 */
[----:B------:R-:W5:Y:S01]  /*dc40*/  MUFU.EX2 R73, R73 ;  /* 0x0000004900497308 */ /* 0x000f620000000800 */
[----:B------:R-:W-:-:S01]  /*dc50*/  FFMA.FTZ R79, R79, R42, -R56 ;  /* 0x0000002a4f4f7223 */ /* 0x000fc20000010838 */
[----:B---3--:R-:W-:-:S06]  /*dc60*/  FADD.FTZ R3, R55, R34 ;  /* 0x0000002237037221 */ /* 0x008fcc0000010000 */
[----:B------:R-:W3:Y:S01]  /*dc70*/  MUFU.EX2 R36, R43 ;  /* 0x0000002b00247308 */ /* 0x000ee20000000800 */
[----:B------:R-:W-:-:S01]  /*dc80*/  FFMA.FTZ R83, R83, R42, -R56 ;  /* 0x0000002a53537223 */ /* 0x000fc20000010838 */
[----:B----4-:R-:W-:Y:S01]  /*dc90*/  FADD.FTZ R7, R145, R74 ;  /* 0x0000004a91077221 */ /* 0x010fe20000010000 */
[----:B------:R-:W-:-:S05]  /*dca0*/  FFMA.FTZ R56, R85, R42, -R56 ;  /* 0x0000002a55387223 */ /* 0x000fca0000010838 */
[----:B------:R-:W-:Y:S01]  /*dcb0*/  MUFU.EX2 R52, R52 ;  /* 0x0000003400347308 */ /* 0x000fe20000000800 */
[----:B------:R-:W-:Y:S01]  /*dcc0*/  F2FP.SATFINITE.E4M3.F32.PACK_AB_MERGE_C R25, R66, R25, RZ ;  /* 0x000000194219723e */ /* 0x000fe200048070ff */
[----:B0-----:R-:W-:-:S06]  /*dcd0*/  FADD.FTZ R3, R30, R3 ;  /* 0x000000031e037221 */ /* 0x001fcc0000010000 */
[----:B------:R-:W0:Y:S01]  /*dce0*/  MUFU.EX2 R69, R69 ;  /* 0x0000004500457308 */ /* 0x000e220000000800 */
[----:B------:R-:W-:Y:S01]  /*dcf0*/  F2FP.SATFINITE.E4M3.F32.PACK_AB_MERGE_C R149, R6, R5, R149 ;  /* 0x000000050695723e */ /* 0x000fe20004807095 */
[----:B--2---:R-:W-:-:S06]  /*dd00*/  FADD.FTZ R6, R32, R7 ;  /* 0x0000000720067221 */ /* 0x004fcc0000010000 */
[----:B------:R-:W2:Y:S01]  /*dd10*/  MUFU.EX2 R50, R50 ;  /* 0x0000003200327308 */ /* 0x000ea20000000800 */
[----:B-1----:R-:W-:-:S07]  /*dd20*/  F2FP.SATFINITE.E4M3.F32.PACK_AB_MERGE_C R144, R63, R28, RZ ;  /* 0x0000001c3f90723e */ /* 0x002fce00048070ff */
[----:B------:R-:W1:Y:S01]  /*dd30*/  MUFU.EX2 R77, R77 ;  /* 0x0000004d004d7308 */ /* 0x000e620000000800 */
[----:B------:R-:W-:-:S01]  /*dd40*/  FADD.FTZ R28, R28, R3 ;  /* 0x000000031c1c7221 */ /* 0x000fc20000010000 */
[----:B------:R-:W-:-:S06]  /*dd50*/  F2FP.SATFINITE.E4M3.F32.PACK_AB_MERGE_C R151, R8, R151, R25 ;  /* 0x000000970897723e */ /* 0x000fcc0004807019 */
[----:B------:R-:W4:Y:S01]  /*dd60*/  MUFU.EX2 R67, R67 ;  /* 0x0000004300437308 */ /* 0x000f220000000800 */
[----:B-----5:R-:W-:-:S01]  /*dd70*/  FADD.FTZ R3, R73, R6 ;  /* 0x0000000649037221 */ /* 0x020fc20000010000 */
[----:B------:R-:W-:-:S06]  /*dd80*/  VIADD R8, R90, 0xfffffffe ;  /* 0xfffffffe5a087836 */ /* 0x000fcc0000000000 */
[----:B------:R-:W5:Y:S01]  /*dd90*/  MUFU.EX2 R4, R79 ;  /* 0x0000004f00047308 */ /* 0x000f620000000800 */
[----:B------:R-:W-:-:S01]  /*dda0*/  FADD.FTZ R63, R63, R28 ;  /* 0x0000001c3f3f7221 */ /* 0x000fc20000010000 */
[C---:B---3--:R-:W-:Y:S01]  /*ddb0*/  F2FP.SATFINITE.E4M3.F32.PACK_AB_MERGE_C R73, R36.reuse, R73, RZ ;  /* 0x000000492449723e */ /* 0x048fe200048070ff */
[----:B------:R-:W-:-:S05]  /*ddc0*/  FADD.FTZ R36, R36, R3 ;  /* 0x0000000324247221 */ /* 0x000fca0000010000 */
[----:B------:R-:W3:Y:S01]  /*ddd0*/  MUFU.EX2 R83, R83 ;  /* 0x0000005300537308 */ /* 0x000ee20000000800 */
[----:B------:R-:W-:-:S07]  /*dde0*/  ISETP.GE.AND P1, PT, R8, R53, PT ;  /* 0x000000350800720c */ /* 0x000fce0003f26270 */
[----:B------:R-:W3:Y:S01]  /*ddf0*/  MUFU.EX2 R56, R56 ;  /* 0x0000003800387308 */ /* 0x000ee20000000800 */
[----:B0-----:R-:W-:Y:S01]  /*de00*/  F2FP.SATFINITE.E4M3.F32.PACK_AB_MERGE_C R146, R69, R52, RZ ;  /* 0x000000344592723e */ /* 0x001fe200048070ff */
[----:B--2---:R-:W-:Y:S01]  /*de10*/  FADD.FTZ R6, R50, R63 ;  /* 0x0000003f32067221 */ /* 0x004fe20000010000 */
[----:B-1----:R-:W-:-:S02]  /*de20*/  FADD.FTZ R3, R77, R36 ;  /* 0x000000244d037221 */ /* 0x002fc40000010000 */
[C---:B----4-:R-:W-:Y:S01]  /*de30*/  F2FP.SATFINITE.E4M3.F32.PACK_AB_MERGE_C R146, R67.reuse, R50, R146 ;  /* 0x000000324392723e */ /* 0x050fe20004807092 */
[----:B------:R-:W-:-:S01]  /*de40*/  FADD.FTZ R67, R67, R6 ;  /* 0x0000000643437221 */ /* 0x000fc20000010000 */
[----:B-----5:R-:W-:Y:S01]  /*de50*/  FADD.FTZ R6, R4, R3 ;  /* 0x0000000304067221 */ /* 0x020fe20000010000 */
[----:B------:R-:W-:Y:S01]  /*de60*/  F2FP.SATFINITE.E4M3.F32.PACK_AB_MERGE_C R143, R0, R143, R41 ;  /* 0x0000008f008f723e */ /* 0x000fe20004807029 */
[----:B------:R-:W-:Y:S01]  /*de70*/  BSSY B0, `(.L_x_11461) ;  /* 0x00002be000007945 */ /* 0x000fe20003800000 */
[----:B------:R-:W-:Y:S01]  /*de80*/  F2FP.SATFINITE.E4M3.F32.PACK_AB_MERGE_C R29, R68, R29, RZ ;  /* 0x0000001d441d723e */ /* 0x000fe200048070ff */
[----:B------:R-:W-:Y:S01]  /*de90*/  FADD.FTZ R0, R52, R67 ;  /* 0x0000004334007221 */ /* 0x000fe20000010000 */
[----:B------:R-:W-:Y:S01]  /*dea0*/  F2FP.SATFINITE.E4M3.F32.PACK_AB_MERGE_C R33, R70, R33, RZ ;  /* 0x000000214621723e */ /* 0x000fe200048070ff */
[----:B---3--:R-:W-:Y:S01]  /*deb0*/  FADD.FTZ R3, R83, R6 ;  /* 0x0000000653037221 */ /* 0x008fe20000010000 */
[----:B------:R-:W-:-:S02]  /*dec0*/  F2FP.SATFINITE.E4M3.F32.PACK_AB_MERGE_C R142, R59, R26, RZ ;  /* 0x0000001a3b8e723e */ /* 0x000fc400048070ff */
[----:B------:R-:W-:Y:S01]  /*ded0*/  F2FP.SATFINITE.E4M3.F32.PACK_AB_MERGE_C R147, R56, R83, RZ ;  /* 0x000000533893723e */ /* 0x000fe200048070ff */
[----:B------:R-:W-:-:S01]  /*dee0*/  FADD.FTZ R0, R69, R0 ;  /* 0x0000000045007221 */ /* 0x000fc20000010000 */
[----:B------:R-:W-:Y:S01]  /*def0*/  F2FP.SATFINITE.E4M3.F32.PACK_AB_MERGE_C R136, R31, R40, R136 ;  /* 0x000000281f88723e */ /* 0x000fe20004807088 */
[----:B------:R-:W-:-:S01]  /*df00*/  FADD.FTZ R3, R56, R3 ;  /* 0x0000000338037221 */ /* 0x000fc20000010000 */
        /* <DEDUP_REMOVED lines=55> */
[----:B------:R-:W-:Y:S01]  /*e280*/  IMAD.MOV.U32 R135, RZ, RZ, R89 ;  /* 0x000000ffff877224 */ /* 0x000fe200078e0059 */
[----:B------:R-:W-:Y:S06]  /*e290*/  @!P1 BRA `(.L_x_11462) ;  /* 0x0000002400ec9947 */ /* 0x000fec0003800000 */
[----:B------:R0:W5:Y:S01]  /*e2a0*/  LDL.LU R5, [R1] ;  /* 0x0000000001057983 */ /* 0x0001620000300800 */
        /* <DEDUP_REMOVED lines=27> */
.L_x_11475:
[----:B------:R-:W-:-:S04]  /*e460*/  ISETP.NE.AND P1, PT, R4, 0x1, PT ;  /* 0x000000010400780c */ /* 0x000fc80003f25270 */
[----:B------:R-:W-:-:S04]  /*e470*/  SEL R6, RZ, 0x1, P1 ;  /* 0x00000001ff067807 */ /* 0x000fc80000800000 */
[----:B-----5:R-:W-:-:S05]  /*e480*/  LOP3.LUT R7, R5, R6, RZ, 0x3c, !PT ;  /* 0x0000000605077212 */ /* 0x020fca00078e3cff */
[----:B------:R0:W-:Y:S01]  /*e490*/  STL [R1], R7 ;  /* 0x0000000701007387 */ /* 0x0001e20000100800 */
[----:B------:R-:W-:Y:S05]  /*e4a0*/  @!P0 BRA `(.L_x_11463) ;  /* 0x0000000000048947 */ /* 0x000fea0003800000 */
[----:B------:R-:W-:Y:S01]  /*e4b0*/  BPT.TRAP 0x1 ;  /* 0x000000040000795c */ /* 0x000fe20000300000 */
.L_x_11463:
[----:B------:R-:W-:Y:S01]  /*e4c0*/  VIADD R156, R4, 0x1 ;  /* 0x00000001049c7836 */ /* 0x000fe20000000000 */
[----:B------:R-:W-:-:S04]  /*e4d0*/  SHF.L.U32 R6, R7, 0x1f, RZ ;  /* 0x0000001f07067819 */ /* 0x000fc800000006ff */
[----:B------:R-:W-:-:S04]  /*e4e0*/  ISETP.NE.AND P1, PT, R156, 0x2, PT ;  /* 0x000000029c00780c */ /* 0x000fc80003f25270 */
[----:B------:R-:W-:-:S05]  /*e4f0*/  SEL R156, R156, RZ, P1 ;  /* 0x000000ff9c9c7207 */ /* 0x000fca0000800000 */
[----:B------:R-:W-:-:S04]  /*e500*/  IMAD R11, R156, 0x8, R18 ;  /* 0x000000089c0b7824 */ /* 0x000fc800078e0212 */
[----:B------:R1:W2:Y:S01]  /*e510*/  SYNCS.PHASECHK.TRANS64.TRYWAIT P1, [R11+URZ+0x19c30], R6 ;  /* 0x019c30060b0075a7 */ /* 0x0002a2000802017f */
[----:B------:R-:W-:Y:S05]  /*e520*/  @!P0 BRA `(.L_x_11464) ;  /* 0x0000000000048947 */ /* 0x000fea0003800000 */
[----:B------:R-:W-:Y:S01]  /*e530*/  BPT.TRAP 0x1 ;  /* 0x000000040000795c */ /* 0x000fe20000300000 */
.L_x_11464:
[----:B------:R-:W-:Y:S01]  /*e540*/  BSSY B1, `(.L_x_11465) ;  /* 0x0000006000017945 */ /* 0x000fe20003800000 */
[----:B------:R-:W-:Y:S02]  /*e550*/  IMAD R24, R156, 0x300, R13 ;  /* 0x000003009c187824 */ /* 0x000fe400078e020d */
[----:B------:R-:W-:Y:S01]  /*e560*/  IMAD.MOV.U32 R25, RZ, RZ, -0x3ffffff0 ;  /* 0xc0000010ff197424 */ /* 0x000fe200078e00ff */
[----:B--2---:R-:W-:Y:S06]  /*e570*/  @P1 BRA `(.L_x_11466) ;  /* 0x0000000000081947 */ /* 0x004fec0003800000 */
[----:B------:R-:W2:Y:S02]  /*e580*/  SYNCS.PHASECHK.TRANS64.TRYWAIT P1, [R11+URZ+0x19c30], R6 ;  /* 0x019c30060b0075a7 */ /* 0x000ea4000802017f */
[----:B--2---:R-:W-:Y:S05]  /*e590*/  @!P1 BRA `(.L_x_11467) ;  /* 0x000000e400389947 */ /* 0x004fea0003800000 */
.L_x_11466:
[----:B------:R-:W-:Y:S05]  /*e5a0*/  BSYNC B1 ;  /* 0x0000000000017941 */ /* 0x000fea0003800000 */
.L_x_11465:
[C---:B-12---:R-:W-:Y:S01]  /*e5b0*/  VIADD R6, R24.reuse, 0x100 ;  /* 0x0000010018067836 */ /* 0x046fe20000000000 */
[C---:B------:R-:W-:Y:S01]  /*e5c0*/  R2UR UR6, R24.reuse ;  /* 0x00000000180672ca */ /* 0x040fe200000e0000 */
[----:B0-----:R-:W-:Y:S01]  /*e5d0*/  IMAD.MOV.U32 R7, RZ, RZ, -0x3ffffff0 ;  /* 0xc0000010ff077424 */ /* 0x001fe200078e00ff */
[----:B------:R-:W-:Y:S01]  /*e5e0*/  R2UR UR7, R25 ;  /* 0x00000000190772ca */ /* 0x000fe200000e0000 */
[----:B------:R-:W-:Y:S01]  /*e5f0*/  VIADD R24, R24, 0x200 ;  /* 0x0000020018187836 */ /* 0x000fe20000000000 */
[----:B------:R-:W-:Y:S02]  /*e600*/  R2UR UR10, R6 ;  /* 0x00000000060a72ca */ /* 0x000fe400000e0000 */
[----:B------:R-:W-:Y:S02]  /*e610*/  R2UR UR11, R7 ;  /* 0x00000000070b72ca */ /* 0x000fe400000e0000 */
[----:B------:R-:W2:Y:S01]  /*e620*/  LDL.64 R6, [R1+0x10] ;  /* 0x0000100001067983 */ /* 0x000ea20000100a00 */
[----:B------:R-:W-:Y:S01]  /*e630*/  R2UR UR4, R14 ;  /* 0x000000000e0472ca */ /* 0x000fe200000e0000 */
[----:B------:R-:W-:Y:S01]  /*e640*/  IMAD.MOV.U32 R25, RZ, RZ, -0x3ffffff0 ;  /* 0xc0000010ff197424 */ /* 0x000fe200078e00ff */
[----:B------:R-:W-:-:S02]  /*e650*/  R2UR UR5, R15 ;  /* 0x000000000f0572ca */ /* 0x000fc400000e0000 */
[----:B------:R-:W-:Y:S02]  /*e660*/  R2UR UR14, R24 ;  /* 0x00000000180e72ca */ /* 0x000fe400000e0000 */
[----:B------:R-:W-:Y:S02]  /*e670*/  R2UR UR15, R25 ;  /* 0x00000000190f72ca */ /* 0x000fe400000e0000 */
[----:B------:R-:W-:-:S07]  /*e680*/  WARPGROUP.ARRIVE ;  /* 0x00000000000079c5 */ /* 0x000fce0000000000 */
[----:B------:R-:W-:Y:S01]  /*e690*/  QGMMA.64x128x32.F32.E4M3.E4M3 R24, gdesc[UR4], RZ, !UPT, gsb0 ;  /* 0x01e00000041879f3 */ /* 0x000fe2000c0008ff */
[----:B------:R-:W-:Y:S02]  /*e6a0*/  R2UR UR12, R20 ;  /* 0x00000000140c72ca */ /* 0x000fe400000e0000 */
[----:B------:R-:W-:Y:S01]  /*e6b0*/  R2UR UR13, R21 ;  /* 0x00000000150d72ca */ /* 0x000fe200000e0000 */
[----:B------:R-:W-:Y:S02]  /*e6c0*/  WARPGROUP.DEPBAR.LE gsb0, 0x0 ;  /* 0x00008000000079c5 */ /* 0x000fe40000010000 */
[----:B------:R-:W-:Y:S01]  /*e6d0*/  WARPGROUP.ARRIVE ;  /* 0x00000000000079c5 */ /* 0x000fe20000000000 */
[----:B--2---:R-:W-:Y:S02]  /*e6e0*/  R2UR UR8, R6 ;  /* 0x00000000060872ca */ /* 0x004fe400000e0000 */
[----:B------:R-:W-:-:S13]  /*e6f0*/  R2UR UR9, R7 ;  /* 0x00000000070972ca */ /* 0x000fda00000e0000 */
[----:B------:R-:W-:Y:S03]  /*e700*/  QGMMA.64x128x32.F32.E4M3.E4M3 R24, gdesc[UR8], R24, gsb0 ;  /* 0x01e00000081879f3 */ /* 0x000fe60008000818 */
[----:B------:R-:W-:Y:S02]  /*e710*/  WARPGROUP.DEPBAR.LE gsb0, 0x0 ;  /* 0x00008000000079c5 */ /* 0x000fe40000010000 */
[----:B------:R-:W-:-:S07]  /*e720*/  WARPGROUP.ARRIVE ;  /* 0x00000000000079c5 */ /* 0x000fce0000000000 */
[----:B------:R-:W-:Y:S03]  /*e730*/  QGMMA.64x128x32.F32.E4M3.E4M3 R24, gdesc[UR12], R24, gsb0 ;  /* 0x01e000000c1879f3 */ /* 0x000fe60008000818 */
[----:B------:R-:W-:Y:S02]  /*e740*/  WARPGROUP.DEPBAR.LE gsb0, 0x0 ;  /* 0x00008000000079c5 */ /* 0x000fe40000010000 */
[----:B------:R-:W-:Y:S05]  /*e750*/  @!P0 BRA `(.L_x_11468) ;  /* 0x0000000000048947 */ /* 0x000fea0003800000 */
[----:B------:R-:W-:Y:S01]  /*e760*/  BPT.TRAP 0x1 ;  /* 0x000000040000795c */ /* 0x000fe20000300000 */
.L_x_11468:
[----:B------:R-:W-:Y:S02]  /*e770*/  SHF.L.U32 R5, R5, 0x1f, RZ ;  /* 0x0000001f05057819 */ /* 0x000fe400000006ff */
[----:B------:R-:W-:-:S04]  /*e780*/  LEA R12, R4, R18, 0x3 ;  /* 0x00000012040c7211 */ /* 0x000fc800078e18ff */
[----:B------:R0:W1:Y:S01]  /*e790*/  SYNCS.PHASECHK.TRANS64.TRYWAIT P1, [R12+URZ+0x19c50], R5 ;  /* 0x019c50050c0075a7 */ /* 0x000062000802017f */
[----:B------:R-:W-:Y:S05]  /*e7a0*/  @!P0 BRA `(.L_x_11469) ;  /* 0x0000000000048947 */ /* 0x000fea0003800000 */
[----:B------:R-:W-:Y:S01]  /*e7b0*/  BPT.TRAP 0x1 ;  /* 0x000000040000795c */ /* 0x000fe20000300000 */
.L_x_11469:
[----:B------:R-:W-:Y:S04]  /*e7c0*/  BSSY B1, `(.L_x_11470) ;  /* 0x0000004000017945 */ /* 0x000fe80003800000 */
[----:B-1----:R-:W-:Y:S05]  /*e7d0*/  @P1 BRA `(.L_x_11471) ;  /* 0x0000000000081947 */ /* 0x002fea0003800000 */
[----:B------:R-:W1:Y:S02]  /*e7e0*/  SYNCS.PHASECHK.TRANS64.TRYWAIT P1, [R12+URZ+0x19c50], R5 ;  /* 0x019c50050c0075a7 */ /* 0x000e64000802017f */
[----:B-1----:R-:W-:Y:S05]  /*e7f0*/  @!P1 BRA `(.L_x_11472) ;  /* 0x000000e000b49947 */ /* 0x002fea0003800000 */
.L_x_11471:
[----:B------:R-:W-:Y:S05]  /*e800*/  BSYNC B1 ;  /* 0x0000000000017941 */ /* 0x000fea0003800000 */
.L_x_11470:
[----:B01----:R-:W-:Y:S01]  /*e810*/  VIADD R5, R18, 0x3000 ;  /* 0x0000300012057836 */ /* 0x003fe20000000000 */
[----:B------:R-:W-:Y:S01]  /*e820*/  WARPGROUP.ARRIVE ;  /* 0x00000000000079c5 */ /* 0x000fe20000000000 */
[----:B------:R-:W-:-:S03]  /*e830*/  IMAD.MOV.U32 R7, RZ, RZ, 0x40000040 ;  /* 0x40000040ff077424 */ /* 0x000fc600078e00ff */
[----:B------:R-:W-:-:S04]  /*e840*/  SHF.R.U32.HI R5, RZ, 0x4, R5 ;  /* 0x00000004ff057819 */ /* 0x000fc80000011605 */
[----:B------:R-:W-:-:S04]  /*e850*/  LOP3.LUT R5, R5, 0x3fff, RZ, 0xc0, !PT ;  /* 0x00003fff05057812 */ /* 0x000fc800078ec0ff */
[----:B------:R-:W-:-:S05]  /*e860*/  LOP3.LUT R5, R5, 0x10000, RZ, 0xfc, !PT ;  /* 0x0001000005057812 */ /* 0x000fca00078efcff */
[----:B------:R-:W-:Y:S02]  /*e870*/  IMAD R4, R4, 0x300, R5 ;  /* 0x0000030004047824 */ /* 0x000fe400078e0205 */
[----:B------:R-:W-:Y:S02]  /*e880*/  IMAD.MOV.U32 R5, RZ, RZ, 0x40000040 ;  /* 0x40000040ff057424 */ /* 0x000fe400078e00ff */
[C---:B------:R-:W-:Y:S01]  /*e890*/  VIADD R6, R4.reuse, 0x2 ;  /* 0x0000000204067836 */ /* 0x040fe20000000000 */
[----:B------:R-:W-:Y:S02]  /*e8a0*/  R2UR UR6, R4 ;  /* 0x00000000040672ca */ /* 0x000fe400000e0000 */
[----:B------:R-:W-:Y:S01]  /*e8b0*/  R2UR UR7, R5 ;  /* 0x00000000050772ca */ /* 0x000fe200000e0000 */
[----:B------:R-:W-:-:S12]  /*e8c0*/  IMAD.MOV.U32 R5, RZ, RZ, 0x40000040 ;  /* 0x40000040ff057424 */ /* 0x000fd800078e00ff */
[----:B------:R-:W-:Y:S01]  /*e8d0*/  QGMMA.64x96x32.F32.E4M3.E4M3 R88, R148, gdesc[UR4], R88, gsb0 ;  /* 0x0160000494587df3 */ /* 0x000fe20008000858 */
[----:B------:R-:W-:Y:S01]  /*e8e0*/  R2UR UR6, R6 ;  /* 0x00000000060672ca */ /* 0x000fe200000e0000 */
[C---:B------:R-:W-:Y:S01]  /*e8f0*/  VIADD R6, R4.reuse, 0x4 ;  /* 0x0000000404067836 */ /* 0x040fe20000000000 */
[----:B------:R-:W-:Y:S01]  /*e900*/  R2UR UR7, R7 ;  /* 0x00000000070772ca */ /* 0x000fe200000e0000 */
[----:B------:R-:W-:Y:S02]  /*e910*/  IMAD.MOV.U32 R7, RZ, RZ, 0x40000040 ;  /* 0x40000040ff077424 */ /* 0x000fe400078e00ff */
[----:B------:R-:W-:Y:S01]  /*e920*/  VIADD R4, R4, 0x6 ;  /* 0x0000000604047836 */ /* 0x000fe20000000000 */
[----:B------:R-:W-:Y:S02]  /*e930*/  WARPGROUP.DEPBAR.LE gsb0, 0x0 ;  /* 0x00008000000079c5 */ /* 0x000fe40000010000 */
[----:B------:R-:W-:-:S07]  /*e940*/  WARPGROUP.ARRIVE ;  /* 0x00000000000079c5 */ /* 0x000fce0000000000 */
[----:B------:R-:W-:Y:S01]  /*e950*/  QGMMA.64x96x32.F32.E4M3.E4M3 R88, R136, gdesc[UR4], R88, gsb0 ;  /* 0x0160000488587df3 */ /* 0x000fe20008000858 */
[----:B------:R-:W-:Y:S02]  /*e960*/  R2UR UR6, R6 ;  /* 0x00000000060672ca */ /* 0x000fe400000e0000 */
[----:B------:R-:W-:Y:S01]  /*e970*/  R2UR UR7, R7 ;  /* 0x00000000070772ca */ /* 0x000fe200000e0000 */
[----:B------:R-:W-:Y:S02]  /*e980*/  WARPGROUP.DEPBAR.LE gsb0, 0x0 ;  /* 0x00008000000079c5 */ /* 0x000fe40000010000 */
[----:B------:R-:W-:-:S10]  /*e990*/  WARPGROUP.ARRIVE ;  /* 0x00000000000079c5 */ /* 0x000fd40000000000 */
[----:B------:R-:W-:Y:S01]  /*e9a0*/  QGMMA.64x96x32.F32.E4M3.E4M3 R88, R140, gdesc[UR4], R88, gsb0 ;  /* 0x016000048c587df3 */ /* 0x000fe20008000858 */
[----:B------:R-:W-:Y:S02]  /*e9b0*/  R2UR UR6, R4 ;  /* 0x00000000040672ca */ /* 0x000fe400000e0000 */
[----:B------:R-:W-:Y:S01]  /*e9c0*/  R2UR UR7, R5 ;  /* 0x00000000050772ca */ /* 0x000fe200000e0000 */
[----:B------:R-:W-:Y:S02]  /*e9d0*/  WARPGROUP.DEPBAR.LE gsb0, 0x0 ;  /* 0x00008000000079c5 */ /* 0x000fe40000010000 */
[----:B------:R-:W-:-:S10]  /*e9e0*/  WARPGROUP.ARRIVE ;  /* 0x00000000000079c5 */ /* 0x000fd40000000000 */
[----:B------:R-:W-:Y:S03]  /*e9f0*/  QGMMA.64x96x32.F32.E4M3.E4M3 R88, R144, gdesc[UR4], R88, gsb0 ;  /* 0x0160000490587df3 */ /* 0x000fe60008000858 */
[----:B------:R-:W-:Y:S02]  /*ea00*/  WARPGROUP.DEPBAR.LE gsb0, 0x0 ;  /* 0x00008000000079c5 */ /* 0x000fe40000010000 */
[----:B------:R-:W-:Y:S05]  /*ea10*/  @!P0 BRA `(.L_x_11473) ;  /* 0x0000000000048947 */ /* 0x000fea0003800000 */
[----:B------:R-:W-:Y:S01]  /*ea20*/  BPT.TRAP 0x1 ;  /* 0x000000040000795c */ /* 0x000fe20000300000 */
.L_x_11473:
        /* <DEDUP_REMOVED lines=28> */
[----:B------:R-:W-:Y:S01]  /*ebf0*/  FMUL.FTZ R57, R2, R57 ;  /* 0x0000003902397220 */ /* 0x000fe20000410000 */
[----:B------:R-:W-:-:S02]  /*ec00*/  VIADD R49, R11, 0x19c40 ;  /* 0x00019c400b317836 */ /* 0x000fc40000000000 */
        /* <DEDUP_REMOVED lines=45> */
[----:B------:R-:W-:-:S04]  /*eee0*/  FMUL.FTZ R83, R2, R83 ;  /* 0x0000005302537220 */ /* 0x000fc80000410000 */
[----:B------:R-:W5:Y:S08]  /*eef0*/  MUFU.TANH R35, R35 ;  /* 0x0000002300237308 */ /* 0x000f700000002400 */
[----:B------:R3:W-:Y:S08]  /*ef00*/  MUFU.TANH R11, R57 ;  /* 0x00000039000b7308 */ /* 0x0007f00000002400 */
[----:B------:R-:W5:Y:S01]  /*ef10*/  MUFU.TANH R36, R36 ;  /* 0x0000002400247308 */ /* 0x000f620000002400 */
[----:B---3--:R-:W-:-:S04]  /*ef20*/  FMNMX.FTZ R57, R29, R56, !PT ;  /* 0x000000381d397209 */ /* 0x008fc80007810000 */
[----:B0-----:R-:W-:-:S03]  /*ef30*/  FMNMX.FTZ R57, R32, R57, !PT ;  /* 0x0000003920397209 */ /* 0x001fc60007810000 */
[----:B------:R-:W0:Y:S08]  /*ef40*/  MUFU.TANH R37, R37 ;  /* 0x0000002500257308 */ /* 0x000e300000002400 */
[----:B------:R-:W3:Y:S08]  /*ef50*/  MUFU.TANH R40, R40 ;  /* 0x0000002800287308 */ /* 0x000ef00000002400 */
[----:B------:R-:W3:Y:S08]  /*ef60*/  MUFU.TANH R41, R41 ;  /* 0x0000002900297308 */ /* 0x000ef00000002400 */
[----:B------:R-:W-:Y:S08]  /*ef70*/  MUFU.TANH R52, R61 ;  /* 0x0000003d00347308 */ /* 0x000ff00000002400 */
[----:B------:R-:W3:Y:S08]  /*ef80*/  MUFU.TANH R44, R44 ;  /* 0x0000002c002c7308 */ /* 0x000ef00000002400 */
[----:B------:R-:W3:Y:S08]  /*ef90*/  MUFU.TANH R45, R45 ;  /* 0x0000002d002d7308 */ /* 0x000ef00000002400 */
[----:B------:R-:W-:Y:S08]  /*efa0*/  MUFU.TANH R53, R64 ;  /* 0x0000004000357308 */ /* 0x000ff00000002400 */
[----:B------:R-:W3:Y:S08]  /*efb0*/  MUFU.TANH R48, R48 ;  /* 0x0000003000307308 */ /* 0x000ef00000002400 */
        /* <DEDUP_REMOVED lines=17> */
[----:B--2---:R-:W-:-:S07]  /*f0d0*/  PRMT R49, R136, 0x654, R49 ;  /* 0x0000065488317816 */ /* 0x004fce0000000031 */
[----:B------:R-:W-:Y:S01]  /*f0e0*/  MUFU.TANH R63, R63 ;  /* 0x0000003f003f7308 */ /* 0x000fe20000002400 */
[----:B------:R2:W-:Y:S07]  /*f0f0*/  SYNCS.ARRIVE.TRANS64.RED.A1T0 RZ, [R49+URZ], RZ ;  /* 0x000000ff31ff79a7 */ /* 0x0005ee000810043f */
[----:B------:R-:W-:Y:S08]  /*f100*/  MUFU.TANH R66, R66 ;  /* 0x0000004200427308 */ /* 0x000ff00000002400 */
[----:B--2---:R1:W2:Y:S08]  /*f110*/  MUFU.TANH R49, R60 ;  /* 0x0000003c00317308 */ /* 0x0042b00000002400 */
[----:B------:R-:W-:Y:S01]  /*f120*/  MUFU.TANH R67, R67 ;  /* 0x0000004300437308 */ /* 0x000fe20000002400 */
[----:B-1----:R-:W-:-:S04]  /*f130*/  FMNMX.FTZ R60, R33, R57, !PT ;  /* 0x00000039213c7209 */ /* 0x002fc80007810000 */
[----:B----4-:R-:W-:-:S03]  /*f140*/  FMNMX.FTZ R60, R34, R60, !PT ;  /* 0x0000003c223c7209 */ /* 0x010fc60007810000 */
[----:B------:R1:W4:Y:S01]  /*f150*/  MUFU.TANH R57, R68 ;  /* 0x0000004400397308 */ /* 0x0003220000002400 */
[----:B-----5:R-:W-:-:S04]  /*f160*/  FMNMX.FTZ R61, R35, R60, !PT ;  /* 0x0000003c233d7209 */ /* 0x020fc80007810000 */
[----:B------:R-:W-:-:S03]  /*f170*/  FMNMX.FTZ R61, R36, R61, !PT ;  /* 0x0000003d243d7209 */ /* 0x000fc60007810000 */
[----:B------:R5:W4:Y:S01]  /*f180*/  MUFU.TANH R60, R69 ;  /* 0x00000045003c7308 */ /* 0x000b220000002400 */
[----:B0-----:R-:W-:-:S04]  /*f190*/  FMNMX.FTZ R64, R37, R61, !PT ;  /* 0x0000003d25407209 */ /* 0x001fc80007810000 */
[----:B---3--:R-:W-:-:S03]  /*f1a0*/  FMNMX.FTZ R64, R40, R64, !PT ;  /* 0x0000004028407209 */ /* 0x008fc60007810000 */
[----:B------:R0:W3:Y:S01]  /*f1b0*/  MUFU.TANH R61, R72 ;  /* 0x00000048003d7308 */ /* 0x0000e20000002400 */
[----:B------:R-:W-:-:S04]  /*f1c0*/  FMNMX.FTZ R65, R41, R64, !PT ;  /* 0x0000004029417209 */ /* 0x000fc80007810000 */
[----:B------:R-:W-:-:S03]  /*f1d0*/  FMNMX.FTZ R65, R44, R65, !PT ;  /* 0x000000412c417209 */ /* 0x000fc60007810000 */
[----:B------:R4:W3:Y:S01]  /*f1e0*/  MUFU.TANH R64, R73 ;  /* 0x0000004900407308 */ /* 0x0008e20000002400 */
[----:B-1----:R-:W-:-:S04]  /*f1f0*/  FMNMX.FTZ R68, R45, R65, !PT ;  /* 0x000000412d447209 */ /* 0x002fc80007810000 */
[----:B------:R-:W-:-:S03]  /*f200*/  FMNMX.FTZ R68, R48, R68, !PT ;  /* 0x0000004430447209 */ /* 0x000fc60007810000 */
[----:B------:R1:W3:Y:S01]  /*f210*/  MUFU.TANH R65, R76 ;  /* 0x0000004c00417308 */ /* 0x0002e20000002400 */
[----:B-----5:R-:W-:-:S04]  /*f220*/  FMNMX.FTZ R69, R11, R68, !PT ;  /* 0x000000440b457209 */ /* 0x020fc80007810000 */
[----:B--2---:R-:W-:-:S03]  /*f230*/  FMNMX.FTZ R69, R49, R69, !PT ;  /* 0x0000004531457209 */ /* 0x004fc60007810000 */
[----:B------:R2:W5:Y:S01]  /*f240*/  MUFU.TANH R68, R77 ;  /* 0x0000004d00447308 */ /* 0x0005620000002400 */
[----:B0-----:R-:W-:-:S04]  /*f250*/  FMNMX.FTZ R72, R52, R69, !PT ;  /* 0x0000004534487209 */ /* 0x001fc80007810000 */
[----:B------:R-:W-:-:S03]  /*f260*/  FMNMX.FTZ R72, R53, R72, !PT ;  /* 0x0000004835487209 */ /* 0x000fc60007810000 */
[----:B------:R-:W0:Y:S01]  /*f270*/  MUFU.TANH R69, R80 ;  /* 0x0000005000457308 */ /* 0x000e220000002400 */
[----:B----4-:R-:W-:-:S04]  /*f280*/  FMNMX.FTZ R73, R56, R72, !PT ;  /* 0x0000004838497209 */ /* 0x010fc80007810000 */
[----:B------:R-:W-:-:S03]  /*f290*/  FMNMX.FTZ R73, R57, R73, !PT ;  /* 0x0000004939497209 */ /* 0x000fc60007810000 */
[----:B------:R4:W0:Y:S01]  /*f2a0*/  MUFU.TANH R72, R81 ;  /* 0x0000005100487308 */ /* 0x0008220000002400 */
[----:B-1----:R-:W-:-:S04]  /*f2b0*/  FMNMX.FTZ R76, R60, R73, !PT ;  /* 0x000000493c4c7209 */ /* 0x002fc80007810000 */
[----:B---3--:R-:W-:-:S03]  /*f2c0*/  FMNMX.FTZ R76, R61, R76, !PT ;  /* 0x0000004c3d4c7209 */ /* 0x008fc60007810000 */
[----:B------:R1:W3:Y:S01]  /*f2d0*/  MUFU.TANH R73, R84 ;  /* 0x0000005400497308 */ /* 0x0002e20000002400 */
[----:B--2---:R-:W-:Y:S01]  /*f2e0*/  FMNMX.FTZ R77, R64, R76, !PT ;  /* 0x0000004c404d7209 */ /* 0x004fe20007810000 */
[----:B----4-:R-:W-:-:S03]  /*f2f0*/  FMUL.FTZ R81, R2, R54 ;  /* 0x0000003602517220 */ /* 0x010fc60000410000 */
[----:B------:R-:W-:-:S03]  /*f300*/  FMNMX.FTZ R77, R65, R77, !PT ;  /* 0x0000004d414d7209 */ /* 0x000fc60007810000 */
[----:B------:R2:W4:Y:S01]  /*f310*/  MUFU.TANH R76, R85 ;  /* 0x00000055004c7308 */ /* 0x0005220000002400 */
[----:B-----5:R-:W-:Y:S01]  /*f320*/  FMNMX.FTZ R80, R68, R77, !PT ;  /* 0x0000004d44507209 */ /* 0x020fe20007810000 */
[----:B-1----:R-:W-:-:S03]  /*f330*/  FMUL.FTZ R84, R2, R86 ;  /* 0x0000005602547220 */ /* 0x002fc60000410000 */
[----:B0-----:R-:W-:-:S03]  /*f340*/  FMNMX.FTZ R80, R69, R80, !PT ;  /* 0x0000005045507209 */ /* 0x001fc60007810000 */
[----:B------:R3:W0:Y:S01]  /*f350*/  MUFU.TANH R77, R38 ;  /* 0x00000026004d7308 */ /* 0x0006220000002400 */
[----:B------:R-:W-:Y:S01]  /*f360*/  FMNMX.FTZ R80, R72, R80, !PT ;  /* 0x0000005048507209 */ /* 0x000fe20007810000 */
[----:B--2---:R-:W-:-:S06]  /*f370*/  FMUL.FTZ R85, R2, R87 ;  /* 0x0000005702557220 */ /* 0x004fcc0000410000 */
[----:B------:R-:W-:Y:S01]  /*f380*/  MUFU.TANH R81, R81 ;  /* 0x0000005100517308 */ /* 0x000fe20000002400 */
[----:B---3--:R-:W-:Y:S01]  /*f390*/  FMNMX.FTZ R38, R73, R80, !PT ;  /* 0x0000005049267209 */ /* 0x008fe20007810000 */
[----:B------:R-:W-:-:S03]  /*f3a0*/  FMUL.FTZ R80, R2, R42 ;  /* 0x0000002a02507220 */ /* 0x000fc60000410000 */
[----:B----4-:R-:W-:-:S03]  /*f3b0*/  FMNMX.FTZ R38, R76, R38, !PT ;  /* 0x000000264c267209 */ /* 0x010fc60007810000 */
[----:B------:R-:W1:Y:S02]  /*f3c0*/  MUFU.TANH R80, R80 ;  /* 0x0000005000507308 */ /* 0x000e640000002400 */
[----:B------:R-:W2:Y:S06]  /*f3d0*/  SHFL.BFLY PT, R42, R38, 0x2, 0x1f ;  /* 0x0c401f00262a7f89 */ /* 0x000eac00000e0000 */
[----:B------:R-:W3:Y:S08]  /*f3e0*/  MUFU.TANH R70, R70 ;  /* 0x0000004600467308 */ /* 0x000ef00000002400 */
[----:B------:R-:W4:Y:S08]  /*f3f0*/  MUFU.TANH R71, R71 ;  /* 0x0000004700477308 */ /* 0x000f300000002400 */
[----:B------:R-:W5:Y:S01]  /*f400*/  MUFU.TANH R74, R74 ;  /* 0x0000004a004a7308 */ /* 0x000f620000002400 */
[----:B--2---:R-:W-:-:S05]  /*f410*/  FMNMX.FTZ R38, R38, R42, !PT ;  /* 0x0000002a26267209 */ /* 0x004fca0007810000 */
[----:B------:R-:W2:Y:S02]  /*f420*/  SHFL.BFLY PT, R42, R38, 0x1, 0x1f ;  /* 0x0c201f00262a7f89 */ /* 0x000ea400000e0000 */
[----:B------:R-:W5:Y:S08]  /*f430*/  MUFU.TANH R75, R75 ;  /* 0x0000004b004b7308 */ /* 0x000f700000002400 */
[----:B------:R-:W5:Y:S08]  /*f440*/  MUFU.TANH R78, R78 ;  /* 0x0000004e004e7308 */ /* 0x000f700000002400 */
[----:B------:R-:W5:Y:S01]  /*f450*/  MUFU.TANH R79, R79 ;  /* 0x0000004f004f7308 */ /* 0x000f620000002400 */
[----:B--2---:R-:W-:-:S07]  /*f460*/  FMNMX.FTZ R38, R38, R42, !PT ;  /* 0x0000002a26267209 */ /* 0x004fce0007810000 */
[----:B------:R-:W2:Y:S01]  /*f470*/  MUFU.TANH R82, R82 ;  /* 0x0000005200527308 */ /* 0x000ea20000002400 */
[----:B------:R-:W-:Y:S01]  /*f480*/  FMNMX.FTZ R42, R6, R9, !PT ;  /* 0x00000009062a7209 */ /* 0x000fe20007810000 */
[----:B------:R-:W-:-:S03]  /*f490*/  FADD.FTZ R10, -R38, R10 ;  /* 0x0000000a260a7221 */ /* 0x000fc60000010100 */
[----:B------:R-:W-:-:S03]  /*f4a0*/  FMNMX.FTZ R42, R7, R42, !PT ;  /* 0x0000002a072a7209 */ /* 0x000fc60007810000 */
[----:B------:R-:W2:Y:S01]  /*f4b0*/  MUFU.TANH R83, R83 ;  /* 0x0000005300537308 */ /* 0x000ea20000002400 */
[----:B------:R-:W-:-:S04]  /*f4c0*/  FMNMX.FTZ R42, R26, R42, !PT ;  /* 0x0000002a1a2a7209 */ /* 0x000fc80007810000 */
[----:B------:R-:W-:-:S03]  /*f4d0*/  FMNMX.FTZ R42, R27, R42, !PT ;  /* 0x0000002a1b2a7209 */ /* 0x000fc60007810000 */
[----:B------:R-:W2:Y:S01]  /*f4e0*/  MUFU.TANH R84, R84 ;  /* 0x0000005400547308 */ /* 0x000ea20000002400 */
[----:B------:R-:W-:-:S04]  /*f4f0*/  FMNMX.FTZ R42, R30, R42, !PT ;  /* 0x0000002a1e2a7209 */ /* 0x000fc80007810000 */
[----:B------:R-:W-:-:S03]  /*f500*/  FMNMX.FTZ R42, R31, R42, !PT ;  /* 0x0000002a1f2a7209 */ /* 0x000fc60007810000 */
[----:B------:R-:W2:Y:S01]  /*f510*/  MUFU.TANH R85, R85 ;  /* 0x0000005500557308 */ /* 0x000ea20000002400 */
[----:B0-----:R-:W-:-:S04]  /*f520*/  FMNMX.FTZ R42, R77, R42, !PT ;  /* 0x0000002a4d2a7209 */ /* 0x001fc80007810000 */
[----:B------:R-:W-:-:S04]  /*f530*/  FMNMX.FTZ R42, R39, R42, !PT ;  /* 0x0000002a272a7209 */ /* 0x000fc80007810000 */
        /* <DEDUP_REMOVED lines=14> */
[----:B---3--:R-:W-:-:S04]  /*f620*/  FMNMX.FTZ R42, R70, R42, !PT ;  /* 0x0000002a462a7209 */ /* 0x008fc80007810000 */
[----:B----4-:R-:W-:-:S04]  /*f630*/  FMNMX.FTZ R42, R71, R42, !PT ;  /* 0x0000002a472a7209 */ /* 0x010fc80007810000 */
[----:B-----5:R-:W-:-:S04]  /*f640*/  FMNMX.FTZ R42, R74, R42, !PT ;  /* 0x0000002a4a2a7209 */ /* 0x020fc80007810000 */
[----:B------:R-:W-:-:S04]  /*f650*/  FMNMX.FTZ R42, R75, R42, !PT ;  /* 0x0000002a4b2a7209 */ /* 0x000fc80007810000 */
[----:B------:R-:W-:-:S04]  /*f660*/  FMNMX.FTZ R42, R78, R42, !PT ;  /* 0x0000002a4e2a7209 */ /* 0x000fc80007810000 */
[----:B------:R-:W-:-:S04]  /*f670*/  FMNMX.FTZ R42, R79, R42, !PT ;  /* 0x0000002a4f2a7209 */ /* 0x000fc80007810000 */
[----:B--2---:R-:W-:-:S04]  /*f680*/  FMNMX.FTZ R42, R82, R42, !PT ;  /* 0x0000002a522a7209 */ /* 0x004fc80007810000 */
[----:B------:R-:W-:-:S04]  /*f690*/  FMNMX.FTZ R42, R83, R42, !PT ;  /* 0x0000002a532a7209 */ /* 0x000fc80007810000 */
[----:B------:R-:W-:-:S04]  /*f6a0*/  FMNMX.FTZ R42, R84, R42, !PT ;  /* 0x0000002a542a7209 */ /* 0x000fc80007810000 */
[----:B------:R-:W-:-:S05]  /*f6b0*/  FMNMX.FTZ R42, R85, R42, !PT ;  /* 0x0000002a552a7209 */ /* 0x000fca0007810000 */
[----:B------:R-:W0:Y:S02]  /*f6c0*/  SHFL.BFLY PT, R54, R42, 0x2, 0x1f ;  /* 0x0c401f002a367f89 */ /* 0x000e2400000e0000 */
[----:B0-----:R-:W-:-:S05]  /*f6d0*/  FMNMX.FTZ R54, R42, R54, !PT ;  /* 0x000000362a367209 */ /* 0x001fca0007810000 */
[----:B------:R-:W0:Y:S02]  /*f6e0*/  SHFL.BFLY PT, R42, R54, 0x1, 0x1f ;  /* 0x0c201f00362a7f89 */ /* 0x000e2400000e0000 */
[----:B0-----:R-:W-:Y:S01]  /*f6f0*/  FMNMX.FTZ R54, R54, R42, !PT ;  /* 0x0000002a36367209 */ /* 0x001fe20007810000 */
[----:B------:R-:W-:-:S04]  /*f700*/  IMAD.U32 R42, RZ, RZ, UR38 ;  /* 0x00000026ff2a7e24 */ /* 0x000fc8000f8e00ff */
[----:B------:R-:W-:Y:S01]  /*f710*/  FADD.FTZ R86, -R54, R9 ;  /* 0x0000000936567221 */ /* 0x000fe20000010100 */
[----:B------:R-:W-:-:S01]  /*f720*/  FFMA.FTZ R9, R38, R42, -8 ;  /* 0xc100000026097423 */ /* 0x000fc2000001002a */
[-C--:B------:R-:W-:Y:S01]  /*f730*/  FFMA.FTZ R87, R54, R42.reuse, -8 ;  /* 0xc100000036577423 */ /* 0x080fe2000001002a */
[-C--:B------:R-:W-:Y:S01]  /*f740*/  FMUL.FTZ R10, R10, R42.reuse ;  /* 0x0000002a0a0a7220 */ /* 0x080fe20000410000 */
[-C--:B------:R-:W-:Y:S01]  /*f750*/  FMUL.FTZ R86, R86, R42.reuse ;  /* 0x0000002a56567220 */ /* 0x080fe20000410000 */
[----:B------:R-:W-:-:S01]  /*f760*/  FFMA.FTZ R4, R4, R42, -R9 ;  /* 0x0000002a04047223 */ /* 0x000fc20000010809 */
[-C--:B------:R-:W-:Y:S01]  /*f770*/  FFMA.FTZ R6, R6, R42.reuse, -R87 ;  /* 0x0000002a06067223 */ /* 0x080fe20000010857 */
[----:B------:R-:W-:-:S01]  /*f780*/  FFMA.FTZ R5, R5, R42, -R9 ;  /* 0x0000002a05057223 */ /* 0x000fc20000010809 */
[-C--:B------:R-:W-:Y:S01]  /*f790*/  FFMA.FTZ R7, R7, R42.reuse, -R87 ;  /* 0x0000002a07077223 */ /* 0x080fe20000010857 */
[----:B------:R-:W-:Y:S01]  /*f7a0*/  MUFU.EX2 R10, R10 ;  /* 0x0000000a000a7308 */ /* 0x000fe20000000800 */
[----:B------:R-:W-:-:S01]  /*f7b0*/  FFMA.FTZ R24, R24, R42, -R9 ;  /* 0x0000002a18187223 */ /* 0x000fc20000010809 */
[-C--:B------:R-:W-:Y:S01]  /*f7c0*/  FFMA.FTZ R26, R26, R42.reuse, -R87 ;  /* 0x0000002a1a1a7223 */ /* 0x080fe20000010857 */
[----:B------:R-:W-:-:S01]  /*f7d0*/  FFMA.FTZ R25, R25, R42, -R9 ;  /* 0x0000002a19197223 */ /* 0x000fc20000010809 */
[-C--:B------:R-:W-:Y:S01]  /*f7e0*/  FFMA.FTZ R27, R27, R42.reuse, -R87 ;  /* 0x0000002a1b1b7223 */ /* 0x080fe20000010857 */
[----:B------:R-:W-:-:S01]  /*f7f0*/  FFMA.FTZ R28, R28, R42, -R9 ;  /* 0x0000002a1c1c7223 */ /* 0x000fc20000010809 */
[-C--:B------:R-:W-:Y:S01]  /*f800*/  FFMA.FTZ R30, R30, R42.reuse, -R87 ;  /* 0x0000002a1e1e7223 */ /* 0x080fe20000010857 */
[----:B------:R-:W-:-:S01]  /*f810*/  FFMA.FTZ R29, R29, R42, -R9 ;  /* 0x0000002a1d1d7223 */ /* 0x000fc20000010809 */
        /* <DEDUP_REMOVED lines=8> */
[----:B------:R-:W0:Y:S01]  /*f8a0*/  MUFU.EX2 R4, R4 ;  /* 0x0000000400047308 */ /* 0x000e220000000800 */
[----:B------:R-:W-:-:S01]  /*f8b0*/  FFMA.FTZ R35, R35, R42, -R9 ;  /* 0x0000002a23237223 */ /* 0x000fc20000010809 */
[-C--:B------:R-:W-:Y:S01]  /*f8c0*/  FFMA.FTZ R43, R43, R42.reuse, -R87 ;  /* 0x0000002a2b2b7223 */ /* 0x080fe20000010857 */
[----:B------:R-:W-:-:S01]  /*f8d0*/  FFMA.FTZ R36, R36, R42, -R9 ;  /* 0x0000002a24247223 */ /* 0x000fc20000010809 */
[-C--:B------:R-:W-:Y:S01]  /*f8e0*/  FFMA.FTZ R46, R46, R42.reuse, -R87 ;  /* 0x0000002a2e2e7223 */ /* 0x080fe20000010857 */
[----:B------:R-:W-:-:S01]  /*f8f0*/  FFMA.FTZ R37, R37, R42, -R9 ;  /* 0x0000002a25257223 */ /* 0x000fc20000010809 */
[-C--:B------:R-:W-:Y:S01]  /*f900*/  FFMA.FTZ R47, R47, R42.reuse, -R87 ;  /* 0x0000002a2f2f7223 */ /* 0x080fe20000010857 */
[----:B------:R-:W-:-:S01]  /*f910*/  FFMA.FTZ R40, R40, R42, -R9 ;  /* 0x0000002a28287223 */ /* 0x000fc20000010809 */
[----:B------:R-:W1:Y:S01]  /*f920*/  MUFU.EX2 R6, R6 ;  /* 0x0000000600067308 */ /* 0x000e620000000800 */
[----:B------:R-:W-:-:S01]  /*f930*/  FFMA.FTZ R50, R50, R42, -R87 ;  /* 0x0000002a32327223 */ /* 0x000fc20000010857 */
[-C--:B------:R-:W-:Y:S01]  /*f940*/  FFMA.FTZ R41, R41, R42.reuse, -R9 ;  /* 0x0000002a29297223 */ /* 0x080fe20000010809 */
[----:B------:R-:W-:-:S01]  /*f950*/  FFMA.FTZ R51, R51, R42, -R87 ;  /* 0x0000002a33337223 */ /* 0x000fc20000010857 */
[-C--:B------:R-:W-:Y:S01]  /*f960*/  FFMA.FTZ R44, R44, R42.reuse, -R9 ;  /* 0x0000002a2c2c7223 */ /* 0x080fe20000010809 */
[----:B------:R-:W-:-:S01]  /*f970*/  FFMA.FTZ R81, R81, R42, -R87 ;  /* 0x0000002a51517223 */ /* 0x000fc20000010857 */
[-C--:B------:R-:W-:Y:S01]  /*f980*/  FFMA.FTZ R45, R45, R42.reuse, -R9 ;  /* 0x0000002a2d2d7223 */ /* 0x080fe20000010809 */
[----:B------:R-:W-:-:S01]  /*f990*/  FFMA.FTZ R55, R55, R42, -R87 ;  /* 0x0000002a37377223 */ /* 0x000fc20000010857 */
[----:B------:R-:W2:Y:S01]  /*f9a0*/  MUFU.EX2 R5, R5 ;  /* 0x0000000500057308 */ /* 0x000ea20000000800 */
[----:B0-----:R-:W-:-:S01]  /*f9b0*/  FFMA.FTZ R0, R10, R0, R4 ;  /* 0x000000000a007223 */ /* 0x001fc20000010004 */
[-C--:B------:R-:W-:Y:S01]  /*f9c0*/  FFMA.FTZ R48, R48, R42.reuse, -R9 ;  /* 0x0000002a30307223 */ /* 0x080fe20000010809 */
[----:B------:R-:W-:-:S01]  /*f9d0*/  FFMA.FTZ R58, R58, R42, -R87 ;  /* 0x0000002a3a3a7223 */ /* 0x000fc20000010857 */
[-C--:B------:R-:W-:Y:S01]  /*f9e0*/  FFMA.FTZ R11, R11, R42.reuse, -R9 ;  /* 0x0000002a0b0b7223 */ /* 0x080fe20000010809 */
[----:B------:R-:W-:-:S01]  /*f9f0*/  FFMA.FTZ R59, R59, R42, -R87 ;  /* 0x0000002a3b3b7223 */ /* 0x000fc20000010857 */
[-C--:B------:R-:W-:Y:S01]  /*fa00*/  FFMA.FTZ R49, R49, R42.reuse, -R9 ;  /* 0x0000002a31317223 */ /* 0x080fe20000010809 */
[----:B------:R-:W-:-:S01]  /*fa10*/  FFMA.FTZ R62, R62, R42, -R87 ;  /* 0x0000002a3e3e7223 */ /* 0x000fc20000010857 */
[----:B------:R-:W0:Y:S01]  /*fa20*/  MUFU.EX2 R7, R7 ;  /* 0x0000000700077308 */ /* 0x000e220000000800 */
[----:B-1----:R-:W-:-:S01]  /*fa30*/  FFMA.FTZ R3, R86, R3, R6 ;  /* 0x0000000356037223 */ /* 0x002fc20000010006 */
[-C--:B------:R-:W-:Y:S01]  /*fa40*/  FFMA.FTZ R52, R52, R42.reuse, -R9 ;  /* 0x0000002a34347223 */ /* 0x080fe20000010809 */
[----:B------:R-:W-:-:S01]  /*fa50*/  FFMA.FTZ R63, R63, R42, -R87 ;  /* 0x0000002a3f3f7223 */ /* 0x000fc20000010857 */
[-C--:B------:R-:W-:Y:S01]  /*fa60*/  FFMA.FTZ R53, R53, R42.reuse, -R9 ;  /* 0x0000002a35357223 */ /* 0x080fe20000010809 */
[----:B------:R-:W-:-:S01]  /*fa70*/  FFMA.FTZ R66, R66, R42, -R87 ;  /* 0x0000002a42427223 */ /* 0x000fc20000010857 */
[-C--:B------:R-:W-:Y:S01]  /*fa80*/  FFMA.FTZ R56, R56, R42.reuse, -R9 ;  /* 0x0000002a38387223 */ /* 0x080fe20000010809 */
[----:B------:R-:W-:-:S01]  /*fa90*/  FFMA.FTZ R67, R67, R42, -R87 ;  /* 0x0000002a43437223 */ /* 0x000fc20000010857 */
[----:B------:R-:W1:Y:S01]  /*faa0*/  MUFU.EX2 R24, R24 ;  /* 0x0000001800187308 */ /* 0x000e620000000800 */
[----:B--2---:R-:W-:-:S01]  /*fab0*/  FADD.FTZ R0, R5, R0 ;  /* 0x0000000005007221 */ /* 0x004fc20000010000 */
[-C--:B------:R-:W-:Y:S01]  /*fac0*/  FFMA.FTZ R57, R57, R42.reuse, -R9 ;  /* 0x0000002a39397223 */ /* 0x080fe20000010809 */
[----:B------:R-:W-:-:S01]  /*fad0*/  FFMA.FTZ R70, R70, R42, -R87 ;  /* 0x0000002a46467223 */ /* 0x000fc20000010857 */
[-C--:B------:R-:W-:Y:S01]  /*fae0*/  FFMA.FTZ R60, R60, R42.reuse, -R9 ;  /* 0x0000002a3c3c7223 */ /* 0x080fe20000010809 */
[----:B------:R-:W-:-:S01]  /*faf0*/  FFMA.FTZ R71, R71, R42, -R87 ;  /* 0x0000002a47477223 */ /* 0x000fc20000010857 */
[-C--:B------:R-:W-:Y:S01]  /*fb00*/  FFMA.FTZ R61, R61, R42.reuse, -R9 ;  /* 0x0000002a3d3d7223 */ /* 0x080fe20000010809 */
[----:B------:R-:W-:-:S01]  /*fb10*/  FFMA.FTZ R74, R74, R42, -R87 ;  /* 0x0000002a4a4a7223 */ /* 0x000fc20000010857 */
[----:B------:R-:W2:Y:S01]  /*fb20*/  MUFU.EX2 R26, R26 ;  /* 0x0000001a001a7308 */ /* 0x000ea20000000800 */
[----:B0-----:R-:W-:-:S01]  /*fb30*/  FADD.FTZ R3, R7, R3 ;  /* 0x0000000307037221 */ /* 0x001fc20000010000 */
[-C--:B------:R-:W-:Y:S01]  /*fb40*/  FFMA.FTZ R64, R64, R42.reuse, -R9 ;  /* 0x0000002a40407223 */ /* 0x080fe20000010809 */
[----:B------:R-:W-:-:S01]  /*fb50*/  FFMA.FTZ R75, R75, R42, -R87 ;  /* 0x0000002a4b4b7223 */ /* 0x000fc20000010857 */
[-C--:B------:R-:W-:Y:S01]  /*fb60*/  FFMA.FTZ R65, R65, R42.reuse, -R9 ;  /* 0x0000002a41417223 */ /* 0x080fe20000010809 */
[----:B------:R-:W-:-:S01]  /*fb70*/  FFMA.FTZ R78, R78, R42, -R87 ;  /* 0x0000002a4e4e7223 */ /* 0x000fc20000010857 */
[-C--:B------:R-:W-:Y:S01]  /*fb80*/  FFMA.FTZ R68, R68, R42.reuse, -R9 ;  /* 0x0000002a44447223 */ /* 0x080fe20000010809 */
[----:B------:R-:W-:-:S01]  /*fb90*/  FFMA.FTZ R79, R79, R42, -R87 ;  /* 0x0000002a4f4f7223 */ /* 0x000fc20000010857 */
[----:B------:R-:W0:Y:S01]  /*fba0*/  MUFU.EX2 R25, R25 ;  /* 0x0000001900197308 */ /* 0x000e220000000800 */
[----:B-1----:R-:W-:-:S01]  /*fbb0*/  FADD.FTZ R0, R24, R0 ;  /* 0x0000000018007221 */ /* 0x002fc20000010000 */
        /* <DEDUP_REMOVED lines=126> */
.L_x_11474:
[----:B------:R-:W2:Y:S01]  /*103a0*/  LDL R76, [R1+0x28] ;  /* 0x00002800014c7983 */ /* 0x000ea20000100800 */
[----:B------:R-:W-:Y:S02]  /*103b0*/  F2FP.SATFINITE.E4M3.F32.PACK_AB_MERGE_C R24, R25, R24, RZ ;  /* 0x000000181918723e */ /* 0x000fe400048070ff */
[----:B------:R-:W-:Y:S02]  /*103c0*/  IADD3 R12, R12, 0x19c60, RZ ;  /* 0x00019c600c0c7810 */ /* 0x000fe40007ffe0ff */
[----:B------:R-:W-:Y:S02]  /*103d0*/  F2FP.SATFINITE.E4M3.F32.PACK_AB_MERGE_C R24, R5, R4, R24 ;  /* 0x000000040518723e */ /* 0x000fe40004807018 */
[----:B------:R0:W5:Y:S01]  /*103e0*/  LDL R5, [R1] ;  /* 0x0000000001057983 */ /* 0x0001620000100800 */
        /* <DEDUP_REMOVED lines=15> */
[----:B------:R-:W-:Y:S02]  /*104e0*/  PRMT R12, R136, 0x654, R12 ;  /* 0x00000654880c7816 */ /* 0x000fe4000000000c */
[----:B------:R-:W-:Y:S02]  /*104f0*/  F2FP.SATFINITE.E4M3.F32.PACK_AB_MERGE_C R26, R7, R6, R26 ;  /* 0x00000006071a723e */ /* 0x000fe4000480701a */
[----:B------:R-:W-:Y:S01]  /*10500*/  F2FP.SATFINITE.E4M3.F32.PACK_AB_MERGE_C R32, R29, R28, R32 ;  /* 0x0000001c1d20723e */ /* 0x000fe20004807020 */
[----:B------:R0:W-:Y:S01]  /*10510*/  SYNCS.ARRIVE.TRANS64.RED.A1T0 RZ, [R12+URZ], RZ ;  /* 0x000000ff0cff79a7 */ /* 0x0001e2000810043f */
        /* <DEDUP_REMOVED lines=80> */
[C---:B--2---:R-:W-:Y:S01]  /*10a20*/  ISETP.GT.AND P1, PT, R8.reuse, R76, PT ;  /* 0x0000004c0800720c */ /* 0x044fe20003f24270 */
[----:B------:R-:W-:-:S12]  /*10a30*/  VIADD R8, R8, 0xffffffff ;  /* 0xffffffff08087836 */ /* 0x000fd80000000000 */
[----:B0-----:R-:W-:Y:S05]  /*10a40*/  @P1 BRA `(.L_x_11475) ;  /* 0xffffffd800841947 */ /* 0x001fea000383ffff */
.L_x_11462:
[----:B------:R-:W-:Y:S05]  /*10a50*/  BSYNC B0 ;  /* 0x0000000000007941 */ /* 0x000fea0003800000 */
.L_x_11461:
[----:B------:R-:W-:Y:S06]  /*10a60*/  BAR.ARV 0x8, 0x200 ;  /* 0x0208000000007b1d */ /* 0x000fec0000002000 */
[----:B------:R-:W-:Y:S05]  /*10a70*/  @!P0 BRA `(.L_x_11476) ;  /* 0x0000000000048947 */ /* 0x000fea0003800000 */
[----:B------:R-:W-:Y:S01]  /*10a80*/  BPT.TRAP 0x1 ;  /* 0x000000040000795c */ /* 0x000fe20000300000 */
.L_x_11476:
[----:B------:R-:W2:Y:S01]  /*10a90*/  LDL R2, [R1] ;  /* 0x0000000001027983 */ /* 0x000ea20000100800 */
[----:B------:R-:W-:Y:S01]  /*10aa0*/  IMAD R10, R156, 0x8, R18 ;  /* 0x000000089c0a7824 */ /* 0x000fe200078e0212 */
[----:B--2--5:R-:W-:-:S04]  /*10ab0*/  SHF.L.U32 R5, R2, 0x1f, RZ ;  /* 0x0000001f02057819 */ /* 0x024fc800000006ff */
[----:B------:R0:W1:Y:S01]  /*10ac0*/  SYNCS.PHASECHK.TRANS64.TRYWAIT P1, [R10+URZ+0x19c50], R5 ;  /* 0x019c50050a0075a7 */ /* 0x000062000802017f */
[----:B------:R-:W-:Y:S05]  /*10ad0*/  @!P0 BRA `(.L_x_11477) ;  /* 0x0000000000048947 */ /* 0x000fea0003800000 */
[----:B------:R-:W-:Y:S01]  /*10ae0*/  BPT.TRAP 0x1 ;  /* 0x000000040000795c */ /* 0x000fe20000300000 */
.L_x_11477:
[----:B------:R-:W-:Y:S04]  /*10af0*/  BSSY B0, `(.L_x_11478) ;  /* 0x0000004000007945 */ /* 0x000fe80003800000 */
[----:B-1----:R-:W-:Y:S05]  /*10b00*/  @P1 BRA `(.L_x_11479) ;  /* 0x0000000000081947 */ /* 0x002fea0003800000 */
[----:B------:R-:W1:Y:S02]  /*10b10*/  SYNCS.PHASECHK.TRANS64.TRYWAIT P1, [R10+URZ+0x19c50], R5 ;  /* 0x019c50050a0075a7 */ /* 0x000e64000802017f */
[----:B-1----:R-:W-:Y:S05]  /*10b20*/  @!P1 BRA `(.L_x_11480) ;  /* 0x000000bc00fc9947 */ /* 0x002fea0003800000 */
.L_x_11479:
[----:B------:R-:W-:Y:S05]  /*10b30*/  BSYNC B0 ;  /* 0x0000000000007941 */ /* 0x000fea0003800000 */
.L_x_11478:
[----:B------:R-:W2:Y:S04]  /*10b40*/  LDL R2, [R1+0x4c] ;  /* 0x00004c0001027983 */ /* 0x000ea80000100800 */
[----:B------:R-:W3:Y:S01]  /*10b50*/  LDL R11, [R1+0x30] ;  /* 0x00003000010b7983 */ /* 0x000ee20000100800 */
[----:B------:R-:W-:Y:S01]  /*10b60*/  IADD3 R18, R18, 0x3000, RZ ;  /* 0x0000300012127810 */ /* 0x000fe20007ffe0ff */
[----:B------:R-:W-:Y:S01]  /*10b70*/  ULDC.64 UR4, c[0x0][0x9a0] ;  /* 0x0002680000047ab9 */ /* 0x000fe20000000a00 */
[----:B------:R-:W-:Y:S01]  /*10b80*/  WARPGROUP.ARRIVE ;  /* 0x00000000000079c5 */ /* 0x000fe20000000000 */
[----:B------:R-:W-:Y:S02]  /*10b90*/  ISETP.NE.U32.AND P1, PT, RZ, UR4, PT ;  /* 0x00000004ff007c0c */ /* 0x000fe4000bf25070 */
[----:B------:R-:W-:-:S02]  /*10ba0*/  SHF.R.U32.HI R18, RZ, 0x4, R18 ;  /* 0x00000004ff127819 */ /* 0x000fc40000011612 */
[----:B------:R-:W-:Y:S02]  /*10bb0*/  ISETP.NE.AND.EX P1, PT, RZ, UR5, PT, P1 ;  /* 0x00000005ff007c0c */ /* 0x000fe4000bf25310 */
[----:B------:R-:W-:-:S04]  /*10bc0*/  LOP3.LUT R18, R18, 0x3fff, RZ, 0xc0, !PT ;  /* 0x00003fff12127812 */ /* 0x000fc800078ec0ff */
[----:B01----:R-:W-:-:S05]  /*10bd0*/  LOP3.LUT R5, R18, 0x10000, RZ, 0xfc, !PT ;  /* 0x0001000012057812 */ /* 0x003fca00078efcff */
[----:B------:R-:W-:Y:S02]  /*10be0*/  IMAD R4, R156, 0x300, R5 ;  /* 0x000003009c047824 */ /* 0x000fe400078e0205 */
[----:B------:R-:W-:Y:S01]  /*10bf0*/  IMAD.MOV.U32 R5, RZ, RZ, 0x40000040 ;  /* 0x40000040ff057424 */ /* 0x000fe200078e00ff */
[----:B------:R-:W2:Y:S02]  /*10c00*/  @P1 LDC.64 R8, c[0x0][0x9c8] ;  /* 0x00027200ff081b82 */ /* 0x000ea40000000a00 */
[----:B------:R-:W-:Y:S02]  /*10c10*/  R2UR UR6, R4 ;  /* 0x00000000040672ca */ /* 0x000fe400000e0000 */
[----:B------:R-:W-:-:S04]  /*10c20*/  R2UR UR7, R5 ;  /* 0x00000000050772ca */ /* 0x000fc800000e0000 */
[----:B------:R-:W0:Y:S09]  /*10c30*/  @P1 LDC.64 R6, c[0x0][0x9d0] ;  /* 0x00027400ff061b82 */ /* 0x000e320000000a00 */
[----:B------:R-:W-:Y:S03]  /*10c40*/  QGMMA.64x96x32.F32.E4M3.E4M3 R88, R148, gdesc[UR4], R88, gsb0 ;  /* 0x0160000494587df3 */ /* 0x000fe60008000858 */
[----:B------:R-:W-:-:S02]  /*10c50*/  WARPGROUP.DEPBAR.LE gsb0, 0x0 ;  /* 0x00008000000079c5 */ /* 0x000fc40000010000 */
[----:B------:R-:W-:Y:S01]  /*10c60*/  WARPGROUP.ARRIVE ;  /* 0x00000000000079c5 */ /* 0x000fe20000000000 */
[----:B--2---:R-:W-:-:S04]  /*10c70*/  @P1 IMAD R2, R2, R8, RZ ;  /* 0x0000000802021224 */ /* 0x004fc800078e02ff */
[C---:B---3--:R-:W-:Y:S02]  /*10c80*/  @P1 IMAD R5, R11.reuse, R9, R2 ;  /* 0x000000090b051224 */ /* 0x048fe400078e0202 */
[----:B------:R-:W-:-:S04]  /*10c90*/  @P1 IMAD.WIDE.U32 R8, R11, R8, RZ ;  /* 0x000000080b081225 */ /* 0x000fc800078e00ff */
[----:B------:R-:W-:Y:S02]  /*10ca0*/  @P1 IMAD.IADD R9, R9, 0x1, R5 ;  /* 0x0000000109091824 */ /* 0x000fe400078e0205 */
[----:B0-----:R-:W-:-:S04]  /*10cb0*/  @P1 IMAD.WIDE.U32 R8, R22, R6, R8 ;  /* 0x0000000616081225 */ /* 0x001fc800078e0008 */
[----:B------:R-:W-:Y:S01]  /*10cc0*/  @P1 IMAD R7, R22, R7, R9 ;  /* 0x0000000716071224 */ /* 0x000fe200078e0209 */
[----:B------:R-:W-:-:S04]  /*10cd0*/  @P1 LEA R6, P2, R8, UR4, 0x2 ;  /* 0x0000000408061c11 */ /* 0x000fc8000f8410ff */
[----:B------:R-:W-:Y:S01]  /*10ce0*/  @P1 LEA.HI.X R7, R8, UR5, R7, 0x2, P2 ;  /* 0x0000000508071c11 */ /* 0x000fe200090f1407 */
[----:B------:R-:W-:-:S06]  /*10cf0*/  IMAD.MOV.U32 R8, RZ, RZ, 0x3f800000 ;  /* 0x3f800000ff087424 */ /* 0x000fcc00078e00ff */
[----:B------:R0:W2:Y:S01]  /*10d00*/  @P1 LDG.E R8, desc[UR42][R6.64] ;  /* 0x0000002a06081981 */ /* 0x0000a2000c1e1900 */
[----:B------:R-:W-:-:S03]  /*10d10*/  IMAD.MOV.U32 R5, RZ, RZ, 0x40000040 ;  /* 0x40000040ff057424 */ /* 0x000fc600078e00ff */
[----:B------:R-:W1:Y:S04]  /*10d20*/  SHFL.BFLY PT, R9, R0, 0x2, 0x1f ;  /* 0x0c401f0000097f89 */ /* 0x000e6800000e0000 */
[----:B------:R-:W3:Y:S01]  /*10d30*/  SHFL.BFLY PT, R12, R3, 0x2, 0x1f ;  /* 0x0c401f00030c7f89 */ /* 0x000ee200000e0000 */
[----:B0-----:R-:W-:Y:S02]  /*10d40*/  VIADD R6, R4, 0x2 ;  /* 0x0000000204067836 */ /* 0x001fe40000000000 */
[----:B------:R-:W-:-:S03]  /*10d50*/  IMAD.MOV.U32 R7, RZ, RZ, 0x40000040 ;  /* 0x40000040ff077424 */ /* 0x000fc600078e00ff */
[----:B------:R-:W-:Y:S01]  /*10d60*/  R2UR UR6, R6 ;  /* 0x00000000060672ca */ /* 0x000fe200000e0000 */
[C---:B------:R-:W-:Y:S01]  /*10d70*/  VIADD R6, R4.reuse, 0x4 ;  /* 0x0000000404067836 */ /* 0x040fe20000000000 */
[----:B------:R-:W-:Y:S01]  /*10d80*/  R2UR UR7, R7 ;  /* 0x00000000070772ca */ /* 0x000fe200000e0000 */
[----:B------:R-:W-:Y:S02]  /*10d90*/  IMAD.MOV.U32 R7, RZ, RZ, 0x40000040 ;  /* 0x40000040ff077424 */ /* 0x000fe400078e00ff */
[----:B------:R-:W-:Y:S02]  /*10da0*/  VIADD R4, R4, 0x6 ;  /* 0x0000000604047836 */ /* 0x000fe40000000000 */
[----:B-1----:R-:W-:-:S01]  /*10db0*/  FADD.FTZ R9, R9, R0 ;  /* 0x0000000009097221 */ /* 0x002fc20000010000 */
[----:B------:R-:W-:-:S07]  /*10dc0*/  IMAD.MOV.U32 R0, RZ, RZ, -0x800000 ;  /* 0xff800000ff007424 */ /* 0x000fce00078e00ff */
[----:B------:R-:W-:Y:S01]  /*10dd0*/  QGMMA.64x96x32.F32.E4M3.E4M3 R88, R136, gdesc[UR4], R88, gsb0 ;  /* 0x0160000488587df3 */ /* 0x000fe20008000858 */
[----:B------:R-:W-:Y:S01]  /*10de0*/  R2UR UR6, R6 ;  /* 0x00000000060672ca */ /* 0x000fe200000e0000 */
[----:B---3--:R-:W-:Y:S01]  /*10df0*/  FADD.FTZ R12, R12, R3 ;  /* 0x000000030c0c7221 */ /* 0x008fe20000010000 */
[----:B------:R-:W-:Y:S01]  /*10e00*/  R2UR UR7, R7 ;  /* 0x00000000070772ca */ /* 0x000fe200000e0000 */
[----:B------:R-:W0:Y:S01]  /*10e10*/  SHFL.BFLY PT, R2, R9, 0x1, 0x1f ;  /* 0x0c201f0009027f89 */ /* 0x000e2200000e0000 */
[----:B------:R-:W-:Y:S01]  /*10e20*/  IMAD.MOV.U32 R3, RZ, RZ, RZ ;  /* 0x000000ffff037224 */ /* 0x000fe200078e00ff */
[----:B------:R-:W-:Y:S01]  /*10e30*/  MOV R7, RZ ;  /* 0x000000ff00077202 */ /* 0x000fe20000000f00 */
[----:B0-----:R-:W-:-:S01]  /*10e40*/  FADD.FTZ R11, R9, R2 ;  /* 0x00000002090b7221 */ /* 0x001fc20000010000 */
[----:B------:R-:W-:-:S03]  /*10e50*/  IMAD.MOV.U32 R2, RZ, RZ, -0x800000 ;  /* 0xff800000ff027424 */ /* 0x000fc600078e00ff */
[C---:B------:R-:W-:Y:S01]  /*10e60*/  FMUL.FTZ R14, R11.reuse, 0.00390625 ;  /* 0x3b8000000b0e7820 */ /* 0x040fe20000410000 */
[----:B------:R-:W-:-:S04]  /*10e70*/  FSETP.NE.FTZ.AND P1, PT, R11, RZ, PT ;  /* 0x000000ff0b00720b */ /* 0x000fc80003f35000 */
[----:B------:R-:W-:-:S09]  /*10e80*/  FSETP.NE.FTZ.AND P2, PT, R14, RZ, PT ;  /* 0x000000ff0e00720b */ /* 0x000fd20003f55000 */
[----:B------:R-:W-:Y:S01]  /*10e90*/  @P1 MUFU.RCP R3, R11 ;  /* 0x0000000b00031308 */ /* 0x000fe20000001000 */
[----:B------:R-:W-:Y:S02]  /*10ea0*/  WARPGROUP.DEPBAR.LE gsb0, 0x0 ;  /* 0x00008000000079c5 */ /* 0x000fe40000010000 */
[----:B------:R-:W-:-:S06]  /*10eb0*/  WARPGROUP.ARRIVE ;  /* 0x00000000000079c5 */ /* 0x000fcc0000000000 */
[----:B------:R-:W-:Y:S01]  /*10ec0*/  QGMMA.64x96x32.F32.E4M3.E4M3 R88, R140, gdesc[UR4], R88, gsb0 ;  /* 0x016000048c587df3 */ /* 0x000fe20008000858 */
[----:B------:R-:W-:Y:S02]  /*10ed0*/  R2UR UR6, R4 ;  /* 0x00000000040672ca */ /* 0x000fe400000e0000 */
[----:B------:R-:W-:Y:S01]  /*10ee0*/  R2UR UR7, R5 ;  /* 0x00000000050772ca */ /* 0x000fe200000e0000 */
[----:B------:R-:W0:Y:S01]  /*10ef0*/  @P2 MUFU.LG2 R4, R14 ;  /* 0x0000000e00042308 */ /* 0x000e220000000c00 */
[----:B------:R-:W1:Y:S01]  /*10f00*/  SHFL.BFLY PT, R5, R12, 0x1, 0x1f ;  /* 0x0c201f000c057f89 */ /* 0x000e6200000e0000 */
[----:B0-----:R-:W-:Y:S01]  /*10f10*/  @P2 FMUL.FTZ R4, R4, 0.69314718246459960938 ;  /* 0x3f31721804042820 */ /* 0x001fe20000410000 */
[----:B-1----:R-:W-:Y:S01]  /*10f20*/  FADD.FTZ R13, R12, R5 ;  /* 0x000000050c0d7221 */ /* 0x002fe20000010000 */
[----:B------:R-:W-:-:S03]  /*10f30*/  @P2 FMUL.FTZ R5, R42, 0.69314718246459960938 ;  /* 0x3f3172182a052820 */ /* 0x000fc60000410000 */
[C---:B------:R-:W-:Y:S01]  /*10f40*/  FMUL.FTZ R6, R13.reuse, 0.00390625 ;  /* 0x3b8000000d067820 */ /* 0x040fe20000410000 */
[----:B------:R-:W-:Y:S01]  /*10f50*/  FSETP.NE.FTZ.AND P1, PT, R13, RZ, PT ;  /* 0x000000ff0d00720b */ /* 0x000fe20003f35000 */
[----:B------:R-:W-:-:S03]  /*10f60*/  @P2 FFMA.FTZ R0, R5, R38, R4 ;  /* 0x0000002605002223 */ /* 0x000fc60000010004 */
[----:B------:R-:W-:-:S09]  /*10f70*/  FSETP.NE.FTZ.AND P3, PT, R6, RZ, PT ;  /* 0x000000ff0600720b */ /* 0x000fd20003f75000 */
[----:B------:R-:W-:Y:S04]  /*10f80*/  @P1 MUFU.RCP R7, R13 ;  /* 0x0000000d00071308 */ /* 0x000fe80000001000 */
[----:B------:R-:W-:-:S04]  /*10f90*/  @P3 FMUL.FTZ R42, R42, 0.69314718246459960938 ;  /* 0x3f3172182a2a3820 */ /* 0x000fc80000410000 */
[----:B------:R-:W0:Y:S02]  /*10fa0*/  @P3 MUFU.LG2 R6, R6 ;  /* 0x0000000600063308 */ /* 0x000e240000000c00 */
[----:B0-----:R-:W-:-:S04]  /*10fb0*/  @P3 FMUL.FTZ R9, R6, 0.69314718246459960938 ;  /* 0x3f31721806093820 */ /* 0x001fc80000410000 */
[----:B------:R-:W-:Y:S01]  /*10fc0*/  @P3 FFMA.FTZ R2, R42, R54, R9 ;  /* 0x000000362a023223 */ /* 0x000fe20000010009 */
[----:B------:R-:W-:Y:S02]  /*10fd0*/  WARPGROUP.DEPBAR.LE gsb0, 0x0 ;  /* 0x00008000000079c5 */ /* 0x000fe40000010000 */
[----:B------:R-:W-:-:S06]  /*10fe0*/  WARPGROUP.ARRIVE ;  /* 0x00000000000079c5 */ /* 0x000fcc0000000000 */
[----:B------:R-:W-:Y:S01]  /*10ff0*/  QGMMA.64x96x32.F32.E4M3.E4M3 R88, R144, gdesc[UR4], R88, gsb0 ;  /* 0x0160000490587df3 */ /* 0x000fe20008000858 */
[-C--:B--2---:R-:W-:Y:S01]  /*11000*/  FMUL.FTZ R40, R3, R8.reuse ;  /* 0x0000000803287220 */ /* 0x084fe20000410000 */
[----:B------:R-:W-:Y:S01]  /*11010*/  FMUL.FTZ R4, R7, R8 ;  /* 0x0000000807047220 */ /* 0x000fe20000410000 */
[----:B------:R-:W-:Y:S02]  /*11020*/  WARPGROUP.DEPBAR.LE gsb0, 0x0 ;  /* 0x00008000000079c5 */ /* 0x000fe40000010000 */
[----:B------:R-:W-:Y:S05]  /*11030*/  @!P0 BRA `(.L_x_11481) ;  /* 0x0000000000048947 */ /* 0x000fea0003800000 */
[----:B------:R-:W-:Y:S01]  /*11040*/  BPT.TRAP 0x1 ;  /* 0x000000040000795c */ /* 0x000fe20000300000 */
.L_x_11481:
[----:B------:R-:W2:Y:S01]  /*11050*/  LDL.LU R5, [R1+0x20] ;  /* 0x0000200001057983 */ /* 0x000ea20000300800 */
[----:B------:R-:W-:Y:S02]  /*11060*/  VIADD R10, R10, 0x19c60 ;  /* 0x00019c600a0a7836 */ /* 0x000fe40000000000 */
[-C--:B------:R-:W-:Y:S01]  /*11070*/  FMUL.FTZ R3, R88, R40.reuse ;  /* 0x0000002858037220 */ /* 0x080fe20000410000 */
[----:B------:R-:W-:Y:S01]  /*11080*/  FMUL.FTZ R6, R93, R40 ;  /* 0x000000285d067220 */ /* 0x000fe20000410000 */
[----:B------:R-:W3:Y:S04]  /*11090*/  LDL.LU R24, [R1] ;  /* 0x0000000001187983 */ /* 0x000ee80000300800 */
[----:B------:R-:W4:Y:S01]  /*110a0*/  LDL.LU R18, [R1+0x48] ;  /* 0x0000480001127983 */ /* 0x000f220000300800 */
[----:B------:R-:W-:-:S05]  /*110b0*/  VIADD R156, R156, 0x1 ;  /* 0x000000019c9c7836 */ /* 0x000fca0000000000 */
        /* <DEDUP_REMOVED lines=47> */
[----:B--2---:R-:W-:-:S04]  /*113b0*/  PRMT R5, R5, 0x654, R10 ;  /* 0x0000065405057816 */ /* 0x004fc8000000000a */
[----:B------:R0:W-:Y:S01]  /*113c0*/  SYNCS.ARRIVE.TRANS64.RED.A1T0 RZ, [R5+URZ], RZ ;  /* 0x000000ff05ff79a7 */ /* 0x0001e2000810043f */
[----:B----4-:R-:W-:Y:S01]  /*113d0*/  VIADD R18, R18, 0x1 ;  /* 0x0000000112127836 */ /* 0x010fe20000000000 */
[----:B0-----:R-:W-:-:S04]  /*113e0*/  SEL R5, RZ, 0x1, P1 ;  /* 0x00000001ff057807 */ /* 0x001fc80000800000 */
[----:B---3--:R-:W-:Y:S01]  /*113f0*/  LOP3.LUT R24, R24, R5, RZ, 0x3c, !PT ;  /* 0x0000000518187212 */ /* 0x008fe200078e3cff */
[----:B------:R0:W-:Y:S04]  /*11400*/  STL [R1+0x48], R18 ;  /* 0x0000481201007387 */ /* 0x0001e80000100800 */
[----:B------:R0:W-:Y:S01]  /*11410*/  STL [R1], R24 ;  /* 0x0000001801007387 */ /* 0x0001e20000100800 */
[-C--:B------:R-:W-:Y:S01]  /*11420*/  FMUL.FTZ R10, R109, R40.reuse ;  /* 0x000000286d0a7220 */ /* 0x080fe20000410000 */
[----:B------:R-:W-:-:S07]  /*11430*/  FMUL.FTZ R40, R129, R40 ;  /* 0x0000002881287220 */ /* 0x000fce0000410000 */
.L_x_11427:
[----:B------:R-:W2:Y:S01]  /*11440*/  LDL R88, [R1+0x38] ;  /* 0x0000380001587983 */ /* 0x000ea20000100800 */
[----:B------:R-:W1:Y:S01]  /*11450*/  S2UR UR4, SR_CgaCtaId ;  /* 0x00000000000479c3 */ /* 0x000e620000008800 */
[----:B0-----:R-:W-:Y:S01]  /*11460*/  MOV R18, 0x400 ;  /* 0x0000040000127802 */ /* 0x001fe20000000f00 */
[----:B------:R-:W-:Y:S01]  /*11470*/  BSSY B0, `(.L_x_11482) ;  /* 0x0000336000007945 */ /* 0x000fe20003800000 */
[----:B-1----:R-:W-:-:S05]  /*11480*/  IMAD.U32 R4, RZ, RZ, UR4 ;  /* 0x00000004ff047e24 */ /* 0x002fca000f8e00ff */
[----:B------:R0:W-:Y:S01]  /*11490*/  STL [R1+0x20], R4 ;  /* 0x0000200401007387 */ /* 0x0001e20000100800 */
[----:B------:R-:W-:Y:S01]  /*114a0*/  LEA R18, R4, R18, 0x18 ;  /* 0x0000001204127211 */ /* 0x000fe200078ec0ff */
[----:B------:R-:W-:Y:S06]  /*114b0*/  BAR.SYNC.DEFER_BLOCKING 0x5, 0x200 ;  /* 0x0148000000007b1d */ /* 0x000fec0000010000 */
[----:B------:R0:W1:Y:S02]  /*114c0*/  LDS.128 R28, [R18+0x19cd0] ;  /* 0x019cd000121c7984 */ /* 0x0000640000000c00 */
[----:B------:R-:W-:Y:S06]  /*114d0*/  BAR.ARV 0x4, 0x200 ;  /* 0x0108000000007b1d */ /* 0x000fec0000002000 */
[----:B--2---:R-:W-:-:S13]  /*114e0*/  ISETP.NE.AND P1, PT, R88, RZ, PT ;  /* 0x000000ff5800720c */ /* 0x004fda0003f25270 */
[----:B------:R-:W2:Y:S02]  /*114f0*/  @!P1 LDC R88, c[0x0][0xad4] ;  /* 0x0002b500ff589b82 */ /* 0x000ea40000000800 */
[----:B--2---:R0:W-:Y:S01]  /*11500*/  @!P1 STL [R1+0x38], R88 ;  /* 0x0000385801009387 */ /* 0x0041e20000100800 */
[----:B-1----:R-:W-:Y:S05]  /*11510*/  @P0 BRA `(.L_x_11483) ;  /* 0x0000002400e80947 */ /* 0x002fea0003800000 */
[----:B------:R-:W2:Y:S01]  /*11520*/  LDL.LU R5, [R1+0x30] ;  /* 0x0000300001057983 */ /* 0x000ea20000300800 */
[----:B------:R-:W-:Y:S01]  /*11530*/  ULDC.64 UR4, c[0x4][0x70] ;  /* 0x01001c0000047ab9 */ /* 0x000fe20000000a00 */
[----:B------:R-:W-:Y:S02]  /*11540*/  ULDC.64 UR6, c[0x0][0xc08] ;  /* 0x0003020000067ab9 */ /* 0x000fe40000000a00 */
[----:B0-----:R-:W3:Y:S01]  /*11550*/  LDL.LU R4, [R1+0x4c] ;  /* 0x00004c0001047983 */ /* 0x001ee20000300800 */
[----:B-----5:R-:W0:Y:S01]  /*11560*/  S2R R25, SR_TID.X ;  /* 0x0000000000197919 */ /* 0x020e220000002100 */
[----:B------:R-:W-:Y:S01]  /*11570*/  BAR.SYNC.DEFER_BLOCKING 0x1, 0x180 ;  /* 0x0046000000007b1d */ /* 0x000fe20000010000 */
[----:B--2---:R-:W-:Y:S02]  /*11580*/  IMAD.MOV.U32 R44, RZ, RZ, R5 ;  /* 0x000000ffff2c7224 */ /* 0x004fe400078e0005 */
[----:B---3--:R-:W-:Y:S02]  /*11590*/  IMAD.MOV.U32 R43, RZ, RZ, R4 ;  /* 0x000000ffff2b7224 */ /* 0x008fe400078e0004 */
[----:B0-----:R-:W-:-:S05]  /*115a0*/  IMAD.SHL.U32 R4, R25, 0x4, RZ ;  /* 0x0000000419047824 */ /* 0x001fca00078e00ff */
[----:B------:R-:W-:-:S04]  /*115b0*/  LOP3.LUT R4, R4, 0xc, RZ, 0xc0, !PT ;  /* 0x0000000c04047812 */ /* 0x000fc800078ec0ff */
[----:B------:R-:W-:-:S05]  /*115c0*/  IADD3 R4, P0, R4, UR4, RZ ;  /* 0x0000000404047c10 */ /* 0x000fca000ff1e0ff */
[----:B------:R-:W-:Y:S01]  /*115d0*/  IMAD.X R5, RZ, RZ, UR5, P0 ;  /* 0x00000005ff057e24 */ /* 0x000fe200080e06ff */
[----:B------:R-:W-:Y:S01]  /*115e0*/  MOV R50, R44 ;  /* 0x0000002c00327202 */ /* 0x000fe20000000f00 */
[----:B------:R-:W-:Y:S01]  /*115f0*/  IMAD.MOV.U32 R52, RZ, RZ, R43 ;  /* 0x000000ffff347224 */ /* 0x000fe200078e002b */
[----:B------:R-:W-:Y:S02]  /*11600*/  ULDC.64 UR4, c[0x0][0xc00] ;  /* 0x0003000000047ab9 */ /* 0x000fe40000000a00 */
[----:B------:R0:W2:Y:S01]  /*11610*/  LDG.E.CONSTANT R24, desc[UR42][R4.64] ;  /* 0x0000002a04187981 */ /* 0x0000a2000c1e9900 */
[----:B------:R-:W-:-:S03]  /*11620*/  LOP3.LUT P0, R25, R25, 0x3, RZ, 0xc0, !PT ;  /* 0x0000000319197812 */ /* 0x000fc6000780c0ff */
[----:B------:R-:W3:Y:S01]  /*11630*/  LDL R4, [R1+0xac] ;  /* 0x0000ac0001047983 */ /* 0x000ee20000100800 */
[----:B------:R-:W-:Y:S01]  /*11640*/  ISETP.EQ.OR P0, PT, R25, 0x3, !P0 ;  /* 0x000000031900780c */ /* 0x000fe20004702670 */
[----:B------:R-:W-:Y:S02]  /*11650*/  IMAD.MOV.U32 R96, RZ, RZ, R50 ;  /* 0x000000ffff607224 */ /* 0x000fe400078e0032 */
[----:B------:R-:W4:Y:S01]  /*11660*/  LDL.LU R97, [R1+0x3c] ;  /* 0x00003c0001617983 */ /* 0x000f220000300800 */
[----:B------:R-:W-:Y:S01]  /*11670*/  SEL R65, R94, R95, P0 ;  /* 0x0000005f5e417207 */ /* 0x000fe20000000000 */
[----:B------:R-:W-:Y:S01]  /*11680*/  IMAD.MOV.U32 R93, RZ, RZ, R52 ;  /* 0x000000ffff5d7224 */ /* 0x000fe200078e0034 */
[----:B------:R-:W-:Y:S02]  /*11690*/  SEL R94, R95, R94, P0 ;  /* 0x0000005e5f5e7207 */ /* 0x000fe40000000000 */
[----:B------:R-:W4:Y:S01]  /*116a0*/  LDL.LU R95, [R1+0x40] ;  /* 0x00004000015f7983 */ /* 0x000f220000300800 */
[----:B------:R-:W-:-:S02]  /*116b0*/  SEL R25, R3, R38, P0 ;  /* 0x0000002603197207 */ /* 0x000fc40000000000 */
[----:B------:R-:W-:Y:S01]  /*116c0*/  SEL R38, R38, R3, P0 ;  /* 0x0000000326267207 */ /* 0x000fe20000000000 */
[----:B------:R-:W4:Y:S01]  /*116d0*/  LDL R92, [R1+0xa8] ;  /* 0x0000a800015c7983 */ /* 0x000f220000100800 */
[----:B------:R-:W-:Y:S02]  /*116e0*/  SEL R61, R39, R20, P0 ;  /* 0x00000014273d7207 */ /* 0x000fe40000000000 */
[----:B------:R-:W-:Y:S01]  /*116f0*/  SEL R45, R21, R8, P0 ;  /* 0x00000008152d7207 */ /* 0x000fe20000000000 */
[----:B------:R-:W1:Y:S01]  /*11700*/  S2R R3, SR_SWINHI ;  /* 0x0000000000037919 */ /* 0x000e620000002f00 */
[----:B------:R-:W-:Y:S02]  /*11710*/  SEL R46, R8, R21, P0 ;  /* 0x00000015082e7207 */ /* 0x000fe40000000000 */
[----:B------:R-:W-:Y:S01]  /*11720*/  SEL R39, R20, R39, P0 ;  /* 0x0000002714277207 */ /* 0x000fe20000000000 */
[----:B------:R-:W4:Y:S01]  /*11730*/  LDL R91, [R1+0x50] ;  /* 0x00005000015b7983 */ /* 0x000f220000100800 */
[----:B------:R-:W-:-:S02]  /*11740*/  SEL R55, R13, R36, P0 ;  /* 0x000000240d377207 */ /* 0x000fc40000000000 */
[----:B------:R-:W-:Y:S01]  /*11750*/  SEL R53, R35, R12, P0 ;  /* 0x0000000c23357207 */ /* 0x000fe20000000000 */
[----:B------:R-:W4:Y:S01]  /*11760*/  LDL R90, [R1+0x58] ;  /* 0x00005800015a7983 */ /* 0x000f220000100800 */
        /* <DEDUP_REMOVED lines=13> */
[----:B-1----:R-:W-:Y:S02]  /*11840*/  MOV R21, R3 ;  /* 0x0000000300157202 */ /* 0x002fe40000000f00 */
        /* <DEDUP_REMOVED lines=26> */
[----:B---3--:R-:W-:-:S03]  /*119f0*/  IMAD.WIDE R12, R4, 0x2, R20 ;  /* 0x00000002040c7825 */ /* 0x008fc600078e0214 */
[C---:B------:R-:W-:Y:S02]  /*11a00*/  LOP3.LUT R3, R12.reuse, 0x180, RZ, 0xc0, !PT ;  /* 0x000001800c037812 */ /* 0x040fe400078ec0ff */
[----:B------:R-:W-:Y:S02]  /*11a10*/  IADD3 R6, P5, R12, 0x20, RZ ;  /* 0x000000200c067810 */ /* 0x000fe40007fbe0ff */
[----:B------:R-:W-:Y:S02]  /*11a20*/  SHF.R.U64 R3, R3, 0x3, RZ ;  /* 0x0000000303037819 */ /* 0x000fe400000012ff */
[----:B0-----:R-:W-:Y:S02]  /*11a30*/  LOP3.LUT R4, R6, 0x180, RZ, 0xc0, !PT ;  /* 0x0000018006047812 */ /* 0x001fe400078ec0ff */
[C---:B------:R-:W-:Y:S02]  /*11a40*/  IADD3 R8, P4, R12.reuse, 0x3000, RZ ;  /* 0x000030000c087810 */ /* 0x040fe40007f9e0ff */
[----:B------:R-:W-:-:S02]  /*11a50*/  IADD3 R35, P3, R12, 0x3020, RZ ;  /* 0x000030200c237810 */ /* 0x000fc40007f7e0ff */
[C---:B------:R-:W-:Y:S02]  /*11a60*/  IADD3 R85, P2, R12.reuse, 0x6000, RZ ;  /* 0x000060000c557810 */ /* 0x040fe40007f5e0ff */
[----:B------:R-:W-:Y:S02]  /*11a70*/  IADD3 R89, P1, R12, 0x6020, RZ ;  /* 0x000060200c597810 */ /* 0x000fe40007f3e0ff */
[----:B------:R-:W-:Y:S02]  /*11a80*/  LOP3.LUT R12, R3, R12, RZ, 0x3c, !PT ;  /* 0x0000000c030c7212 */ /* 0x000fe400078e3cff */
[----:B------:R-:W-:Y:S02]  /*11a90*/  SHF.R.U64 R3, R4, 0x3, RZ ;  /* 0x0000000304037819 */ /* 0x000fe400000012ff */
[----:B------:R-:W-:Y:S02]  /*11aa0*/  LOP3.LUT R4, R35, 0x180, RZ, 0xc0, !PT ;  /* 0x0000018023047812 */ /* 0x000fe400078ec0ff */
[----:B------:R-:W-:-:S02]  /*11ab0*/  LOP3.LUT R14, R3, R6, RZ, 0x3c, !PT ;  /* 0x00000006030e7212 */ /* 0x000fc400078e3cff */
[----:B------:R-:W-:Y:S02]  /*11ac0*/  LOP3.LUT R3, R8, 0x180, RZ, 0xc0, !PT ;  /* 0x0000018008037812 */ /* 0x000fe400078ec0ff */
[----:B------:R-:W-:Y:S02]  /*11ad0*/  LOP3.LUT R28, R89, 0x180, RZ, 0xc0, !PT ;  /* 0x00000180591c7812 */ /* 0x000fe400078ec0ff */
[----:B------:R-:W-:Y:S02]  /*11ae0*/  SHF.R.U64 R3, R3, 0x3, RZ ;  /* 0x0000000303037819 */ /* 0x000fe400000012ff */
[----:B------:R-:W-:Y:S01]  /*11af0*/  SHF.R.U64 R4, R4, 0x3, RZ ;  /* 0x0000000304047819 */ /* 0x000fe200000012ff */
[----:B------:R-:W-:Y:S01]  /*11b00*/  IMAD.X R9, RZ, RZ, R13, P3 ;  /* 0x000000ffff097224 */ /* 0x000fe200018e060d */
[----:B------:R-:W-:Y:S02]  /*11b10*/  SHF.R.U64 R28, R28, 0x3, RZ ;  /* 0x000000031c1c7819 */ /* 0x000fe400000012ff */
[----:B------:R-:W-:-:S02]  /*11b20*/  LOP3.LUT R10, R3, R8, RZ, 0x3c, !PT ;  /* 0x00000008030a7212 */ /* 0x000fc400078e3cff */
[----:B------:R-:W-:Y:S02]  /*11b30*/  LOP3.LUT R6, R85, 0x180, RZ, 0xc0, !PT ;  /* 0x0000018055067812 */ /* 0x000fe400078ec0ff */
[----:B------:R-:W-:Y:S02]  /*11b40*/  LOP3.LUT R8, R4, R35, RZ, 0x3c, !PT ;  /* 0x0000002304087212 */ /* 0x000fe400078e3cff */
[----:B------:R-:W-:Y:S02]  /*11b50*/  LOP3.LUT R4, R28, R89, RZ, 0x3c, !PT ;  /* 0x000000591c047212 */ /* 0x000fe400078e3cff */
[----:B------:R-:W-:Y:S02]  /*11b60*/  SHF.R.U64 R6, R6, 0x3, RZ ;  /* 0x0000000306067819 */ /* 0x000fe400000012ff */
[----:B------:R-:W-:Y:S02]  /*11b70*/  MOV R28, R8 ;  /* 0x00000008001c7202 */ /* 0x000fe40000000f00 */
[----:B--2---:R0:W-:Y:S01]  /*11b80*/  SHFL.IDX PT, R9, R49, R24, 0x1c1f ;  /* 0x001c1f1831097589 */ /* 0x0041e200000e0000 */
[--C-:B------:R-:W-:Y:S01]  /*11b90*/  IMAD.X R11, RZ, RZ, R13.reuse, P4 ;  /* 0x000000ffff0b7224 */ /* 0x100fe200020e060d */
[----:B------:R-:W-:Y:S01]  /*11ba0*/  LOP3.LUT R6, R6, R85, RZ, 0x3c, !PT ;  /* 0x0000005506067212 */ /* 0x000fe200078e3cff */
[--C-:B------:R-:W-:Y:S01]  /*11bb0*/  IMAD.X R7, RZ, RZ, R13.reuse, P2 ;  /* 0x000000ffff077224 */ /* 0x100fe200010e060d */
[----:B------:R-:W-:Y:S01]  /*11bc0*/  SHFL.IDX PT, R43, R43, R24, 0x1c1f ;  /* 0x001c1f182b2b7589 */ /* 0x000fe200000e0000 */
[--C-:B------:R-:W-:Y:S01]  /*11bd0*/  IMAD.X R15, RZ, RZ, R13.reuse, P5 ;  /* 0x000000ffff0f7224 */ /* 0x100fe200028e060d */
[----:B0-----:R-:W-:Y:S01]  /*11be0*/  LOP3.LUT R49, R24, 0x2, RZ, 0x3c, !PT ;  /* 0x0000000218317812 */ /* 0x001fe200078e3cff */
[----:B------:R-:W-:Y:S01]  /*11bf0*/  IMAD.X R5, RZ, RZ, R13, P1 ;  /* 0x000000ffff057224 */ /* 0x000fe200008e060d */
[----:B------:R-:W-:Y:S01]  /*11c00*/  MOV R86, R10 ;  /* 0x0000000a00567202 */ /* 0x000fe20000000f00 */
        /* <DEDUP_REMOVED lines=8> */
[----:B------:R-:W-:Y:S04]  /*11c90*/  SHFL.IDX PT, R63, R63, R24, 0x1c1f ;  /* 0x001c1f183f3f7589 */ /* 0x000fe800000e0000 */
[----:B------:R-:W-:Y:S04]  /*11ca0*/  SHFL.IDX PT, R65, R65, R24, 0x1c1f ;  /* 0x001c1f1841417589 */ /* 0x000fe800000e0000 */
[----:B------:R-:W-:Y:S04]  /*11cb0*/  SHFL.IDX PT, R8, R81, R24, 0x1c1f ;  /* 0x001c1f1851087589 */ /* 0x000fe800000e0000 */
[----:B------:R-:W-:Y:S04]  /*11cc0*/  SHFL.IDX PT, R7, R83, R24, 0x1c1f ;  /* 0x001c1f1853077589 */ /* 0x000fe800000e0000 */
[----:B------:R-:W1:Y:S04]  /*11cd0*/  SHFL.IDX PT, R38, R38, R49, 0x1c1f ;  /* 0x001c1f3126267589 */ /* 0x000e6800000e0000 */
[----:B------:R-:W-:Y:S04]  /*11ce0*/  SHFL.IDX PT, R51, R46, R49, 0x1c1f ;  /* 0x001c1f312e337589 */ /* 0x000fe800000e0000 */
[----:B------:R0:W2:Y:S04]  /*11cf0*/  SHFL.IDX PT, R50, R41, R49, 0x1c1f ;  /* 0x001c1f3129327589 */ /* 0x0000a800000e0000 */
[----:B------:R-:W3:Y:S04]  /*11d00*/  SHFL.IDX PT, R94, R94, R49, 0x1c1f ;  /* 0x001c1f315e5e7589 */ /* 0x000ee800000e0000 */
[----:B------:R-:W-:Y:S04]  /*11d10*/  SHFL.IDX PT, R27, R27, R24, 0x1c1f ;  /* 0x001c1f181b1b7589 */ /* 0x000fe800000e0000 */
[----:B------:R-:W-:Y:S04]  /*11d20*/  SHFL.IDX PT, R82, R59, R24, 0x1c1f ;  /* 0x001c1f183b527589 */ /* 0x000fe800000e0000 */
[----:B------:R-:W-:Y:S04]  /*11d30*/  SHFL.IDX PT, R67, R67, R24, 0x1c1f ;  /* 0x001c1f1843437589 */ /* 0x000fe800000e0000 */
[----:B------:R-:W-:Y:S04]  /*11d40*/  SHFL.IDX PT, R69, R69, R24, 0x1c1f ;  /* 0x001c1f1845457589 */ /* 0x000fe800000e0000 */
[----:B------:R-:W-:Y:S04]  /*11d50*/  SHFL.IDX PT, R78, R79, R24, 0x1c1f ;  /* 0x001c1f184f4e7589 */ /* 0x000fe800000e0000 */
[----:B------:R-:W4:Y:S04]  /*11d60*/  SHFL.IDX PT, R32, R32, R49, 0x1c1f ;  /* 0x001c1f3120207589 */ /* 0x000f2800000e0000 */
[----:B------:R-:W4:Y:S04]  /*11d70*/  SHFL.IDX PT, R98, R98, R49, 0x1c1f ;  /* 0x001c1f3162627589 */ /* 0x000f2800000e0000 */
[----:B------:R1:W-:Y:S04]  /*11d80*/  SHFL.IDX PT, R83, R40, R49, 0x1c1f ;  /* 0x001c1f3128537589 */ /* 0x0003e800000e0000 */
[----:B------:R-:W4:Y:S04]  /*11d90*/  SHFL.IDX PT, R102, R102, R49, 0x1c1f ;  /* 0x001c1f3166667589 */ /* 0x000f2800000e0000 */
[----:B------:R-:W4:Y:S04]  /*11da0*/  SHFL.IDX PT, R81, R122, R49, 0x1c1f ;  /* 0x001c1f317a517589 */ /* 0x000f2800000e0000 */
[----:B------:R3:W-:Y:S04]  /*11db0*/  SHFL.IDX PT, R58, R47, R24, 0x1c1f ;  /* 0x001c1f182f3a7589 */ /* 0x0007e800000e0000 */
[----:B------:R-:W-:Y:S04]  /*11dc0*/  SHFL.IDX PT, R71, R71, R24, 0x1c1f ;  /* 0x001c1f1847477589 */ /* 0x000fe800000e0000 */
[----:B------:R-:W-:Y:S04]  /*11dd0*/  SHFL.IDX PT, R73, R73, R24, 0x1c1f ;  /* 0x001c1f1849497589 */ /* 0x000fe800000e0000 */
[----:B------:R-:W-:Y:S04]  /*11de0*/  SHFL.IDX PT, R75, R75, R24, 0x1c1f ;  /* 0x001c1f184b4b7589 */ /* 0x000fe800000e0000 */
[----:B------:R-:W4:Y:S04]  /*11df0*/  SHFL.IDX PT, R59, R26, R49, 0x1c1f ;  /* 0x001c1f311a3b7589 */ /* 0x000f2800000e0000 */
[----:B------:R-:W-:Y:S04]  /*11e00*/  SHFL.IDX PT, R79, R34, R49, 0x1c1f ;  /* 0x001c1f31224f7589 */ /* 0x000fe800000e0000 */
[----:B------:R-:W-:Y:S04]  /*11e10*/  SHFL.IDX PT, R110, R110, R49, 0x1c1f ;  /* 0x001c1f316e6e7589 */ /* 0x000fe800000e0000 */
[----:B------:R-:W4:Y:S04]  /*11e20*/  SHFL.IDX PT, R106, R106, R49, 0x1c1f ;  /* 0x001c1f316a6a7589 */ /* 0x000f2800000e0000 */
[----:B------:R-:W4:Y:S04]  /*11e30*/  SHFL.IDX PT, R114, R114, R49, 0x1c1f ;  /* 0x001c1f3172727589 */ /* 0x000f2800000e0000 */
[----:B------:R-:W-:Y:S04]  /*11e40*/  SHFL.IDX PT, R6, R53, R24, 0x1c1f ;  /* 0x001c1f1835067589 */ /* 0x000fe800000e0000 */
[----:B------:R-:W-:Y:S04]  /*11e50*/  SHFL.IDX PT, R5, R57, R24, 0x1c1f ;  /* 0x001c1f1839057589 */ /* 0x000fe800000e0000 */
        /* <DEDUP_REMOVED lines=8> */
[----:B------:R-:W4:Y:S04]  /*11ee0*/  SHFL.IDX PT, R33, R126, R49, 0x1c1f ;  /* 0x001c1f317e217589 */ /* 0x000f2800000e0000 */
[----:B------:R-:W-:Y:S04]  /*11ef0*/  SHFL.IDX PT, R74, R55, R24, 0x1c1f ;  /* 0x001c1f18374a7589 */ /* 0x000fe800000e0000 */
[----:B------:R-:W4:Y:S04]  /*11f00*/  SHFL.IDX PT, R13, R36, R49, 0x1c1f ;  /* 0x001c1f31240d7589 */ /* 0x000f2800000e0000 */
[----:B------:R-:W-:Y:S04]  /*11f10*/  SHFL.IDX PT, R87, R87, R24, 0x1c1f ;  /* 0x001c1f1857577589 */ /* 0x000fe800000e0000 */
[----:B------:R3:W4:Y:S01]  /*11f20*/  SHFL.IDX PT, R134, R134, R49, 0x1c1f ;  /* 0x001c1f3186867589 */ /* 0x00072200000e0000 */
[----:B0-----:R-:W-:-:S02]  /*11f30*/  SEL R41, R43, R44, P0 ;  /* 0x0000002c2b297207 */ /* 0x001fc40000000000 */
[----:B------:R-:W-:Y:S02]  /*11f40*/  SEL R43, R44, R43, P0 ;  /* 0x0000002b2c2b7207 */ /* 0x000fe40000000000 */
[----:B-1----:R-:W-:Y:S02]  /*11f50*/  SEL R40, R25, R38, P0 ;  /* 0x0000002619287207 */ /* 0x002fe40000000000 */
[----:B------:R-:W-:Y:S02]  /*11f60*/  SEL R42, R38, R25, P0 ;  /* 0x00000019262a7207 */ /* 0x000fe40000000000 */
[----:B--2---:R-:W-:Y:S02]  /*11f70*/  SEL R44, R63, R50, P0 ;  /* 0x000000323f2c7207 */ /* 0x004fe40000000000 */
[----:B------:R-:W-:Y:S02]  /*11f80*/  SEL R46, R50, R63, P0 ;  /* 0x0000003f322e7207 */ /* 0x000fe40000000000 */
[----:B---3--:R-:W-:-:S02]  /*11f90*/  SEL R45, R65, R94, P0 ;  /* 0x0000005e412d7207 */ /* 0x008fc40000000000 */
        /* <DEDUP_REMOVED lines=45> */
[----:B------:R-:W-:Y:S02]  /*12270*/  SEL R72, R74, R13, P0 ;  /* 0x0000000d4a487207 */ /* 0x000fe40000000000 */
[----:B------:R-:W-:Y:S01]  /*12280*/  SEL R74, R13, R74, P0 ;  /* 0x0000004a0d4a7207 */ /* 0x000fe20000000000 */
[----:B------:R-:W-:Y:S01]  /*12290*/  STSM.16.M88.4 [R3], R4 ;  /* 0x0000000403007844 */ /* 0x000fe20000000200 */
[----:B------:R-:W-:-:S02]  /*122a0*/  SEL R37, R87, R134, P0 ;  /* 0x0000008657257207 */ /* 0x000fc40000000000 */
[----:B------:R-:W-:Y:S01]  /*122b0*/  SEL R39, R134, R87, P0 ;  /* 0x0000005786277207 */ /* 0x000fe20000000000 */
[----:B------:R0:W-:Y:S01]  /*122c0*/  STSM.16.M88.4 [R35], R8 ;  /* 0x0000000823007844 */ /* 0x0001e20000000200 */
        /* <DEDUP_REMOVED lines=11> */
[----:B0-----:R-:W-:Y:S02]  /*12380*/  F2FP.BF16.F32.PACK_AB R35, R79, R78 ;  /* 0x0000004e4f23723e */ /* 0x001fe400000010ff */
[----:B------:R-:W-:Y:S02]  /*12390*/  F2FP.BF16.F32.PACK_AB R4, R81, R80 ;  /* 0x000000505104723e */ /* 0x000fe400000010ff */
        /* <DEDUP_REMOVED lines=8> */
[----:B------:R-:W-:-:S04]  /*12420*/  ISETP.NE.U32.AND P0, PT, RZ, UR4, PT ;  /* 0x00000004ff007c0c */ /* 0x000fc8000bf05070 */
[----:B------:R-:W-:Y:S01]  /*12430*/  ISETP.NE.AND.EX P0, PT, RZ, UR5, PT, P0 ;  /* 0x00000005ff007c0c */ /* 0x000fe2000bf05300 */
[----:B------:R-:W-:Y:S01]  /*12440*/  IMAD.MOV.U32 R3, RZ, RZ, RZ ;  /* 0x000000ffff037224 */ /* 0x000fe200078e00ff */
[----:B------:R-:W-:Y:S01]  /*12450*/  IADD3 R8, P1, R97, UR4, RZ ;  /* 0x0000000461087c10 */ /* 0x000fe2000ff3e0ff */
[----:B0-----:R-:W0:Y:S03]  /*12460*/  LDC R84, c[0x0][0xbe8] ;  /* 0x0002fa00ff547b82 */ /* 0x001e260000000800 */
[----:B------:R-:W-:Y:S02]  /*12470*/  IADD3.X R9, R95, UR5, RZ, P1, !PT ;  /* 0x000000055f097c10 */ /* 0x000fe40008ffe4ff */
[----:B------:R-:W-:-:S03]  /*12480*/  ISETP.GT.AND P3, PT, R88, 0x1, PT ;  /* 0x000000015800780c */ /* 0x000fc60003f64270 */
[----:B------:R-:W2:Y:S02]  /*12490*/  LDC.64 R14, c[0x0][0xba8] ;  /* 0x0002ea00ff0e7b82 */ /* 0x000ea40000000a00 */
[----:B------:R-:W3:Y:S01]  /*124a0*/  @P0 LDG.E R3, desc[UR42][R8.64] ;  /* 0x0000002a08030981 */ /* 0x000ee2000c1e1900 */
[----:B------:R-:W-:-:S04]  /*124b0*/  MOV R24, 0x9b8 ;  /* 0x000009b800187802 */ /* 0x000fc80000000f00 */
[----:B------:R-:W-:-:S04]  /*124c0*/  SEL R24, R24, 0x978, P3 ;  /* 0x0000097818187807 */ /* 0x000fc80001800000 */
[----:B-1----:R-:W1:Y:S01]  /*124d0*/  LDC.64 R6, c[0x0][R24+0x220] ;  /* 0x0000880018067b82 */ /* 0x002e620000000a00 */
[----:B------:R-:W-:-:S07]  /*124e0*/  ISETP.NE.U32.AND P1, PT, RZ, UR6, PT ;  /* 0x00000006ff007c0c */ /* 0x000fce000bf25070 */
[----:B------:R-:W4:Y:S01]  /*124f0*/  LDC.64 R10, c[0x0][R24+0x218] ;  /* 0x00008600180a7b82 */ /* 0x000f220000000a00 */
[----:B------:R-:W-:Y:S02]  /*12500*/  ISETP.NE.AND.EX P1, PT, RZ, UR7, PT, P1 ;  /* 0x00000007ff007c0c */ /* 0x000fe4000bf25310 */
[----:B0-----:R-:W-:-:S05]  /*12510*/  ISETP.NE.AND P4, PT, R84, 0x1, PT ;  /* 0x000000015400780c */ /* 0x001fca0003f85270 */
[----:B------:R-:W0:Y:S06]  /*12520*/  LDC.64 R12, c[0x0][R24+0x228] ;  /* 0x00008a00180c7b82 */ /* 0x000e2c0000000a00 */
[----:B------:R-:W-:Y:S01]  /*12530*/  @P1 IADD3 R4, P2, R97, UR6, RZ ;  /* 0x0000000661041c10 */ /* 0x000fe2000ff5e0ff */
[----:B------:R-:W-:Y:S01]  /*12540*/  ULDC UR6, c[0x0][0xa88] ;  /* 0x0002a20000067ab9 */ /* 0x000fe20000000800 */
[----:B------:R-:W3:Y:S01]  /*12550*/  @P4 LDC R26, c[0x0][0xbec] ;  /* 0x0002fb00ff1a4b82 */ /* 0x000ee20000000800 */
[----:B------:R-:W-:Y:S01]  /*12560*/  IMAD.U32 R27, RZ, RZ, UR6 ;  /* 0x00000006ff1b7e24 */ /* 0x000fe2000f8e00ff */
[----:B------:R-:W-:-:S05]  /*12570*/  @P1 IADD3.X R5, R95, UR7, RZ, P2, !PT ;  /* 0x000000075f051c10 */ /* 0x000fca00097fe4ff */
[----:B------:R2:W5:Y:S01]  /*12580*/  @P1 LDG.E R27, desc[UR42][R4.64] ;  /* 0x0000002a041b1981 */ /* 0x000562000c1e1900 */
[----:B------:R-:W-:Y:S01]  /*12590*/  ISETP.NE.U32.AND P2, PT, RZ, UR4, PT ;  /* 0x00000004ff007c0c */ /* 0x000fe2000bf45070 */
[----:B------:R-:W3:Y:S08]  /*125a0*/  @P4 LDC R87, c[0x0][0xbf0] ;  /* 0x0002fc00ff574b82 */ /* 0x000ef00000000800 */
[----:B--2---:R2:W2:Y:S01]  /*125b0*/  LDC.64 R4, c[0x0][R24+0x210] ;  /* 0x0000840018047b82 */ /* 0x0044a20000000a00 */
[----:B------:R-:W-:-:S04]  /*125c0*/  ISETP.NE.AND.EX P2, PT, RZ, UR5, PT, P2 ;  /* 0x00000005ff007c0c */ /* 0x000fc8000bf45320 */
[----:B------:R-:W-:Y:S02]  /*125d0*/  SEL R28, R96, RZ, !P2 ;  /* 0x000000ff601c7207 */ /* 0x000fe40005000000 */
[----:B------:R-:W-:Y:S01]  /*125e0*/  SEL R25, R93, RZ, !P2 ;  /* 0x000000ff5d197207 */ /* 0x000fe20005000000 */
[----:B------:R-:W2:Y:S02]  /*125f0*/  @!P3 LDC R14, c[0x0][0xb50] ;  /* 0x0002d400ff0ebb82 */ /* 0x000ea40000000800 */
[----:B-1----:R-:W-:-:S04]  /*12600*/  IMAD R7, R7, R28, RZ ;  /* 0x0000001c07077224 */ /* 0x002fc800078e02ff */
[----:B------:R-:W-:Y:S02]  /*12610*/  IMAD R85, R6, R25, R7 ;  /* 0x0000001906557224 */ /* 0x000fe400078e0207 */
[-C--:B----4-:R-:W-:Y:S01]  /*12620*/  IMAD R35, R11, R22.reuse, RZ ;  /* 0x000000160b237224 */ /* 0x090fe200078e02ff */
[----:B------:R-:W-:Y:S01]  /*12630*/  SEL R33, R90, RZ, P3 ;  /* 0x000000ff5a217207 */ /* 0x000fe20001800000 */
[----:B------:R-:W-:Y:S01]  /*12640*/  IMAD.WIDE.U32 R10, R10, R22, RZ ;  /* 0x000000160a0a7225 */ /* 0x000fe200078e00ff */
[----:B------:R-:W1:Y:S03]  /*12650*/  @!P3 LDC R15, c[0x0][0xb54] ;  /* 0x0002d500ff0fbb82 */ /* 0x000e660000000800 */
[----:B------:R-:W-:-:S04]  /*12660*/  IMAD.WIDE.U32 R6, R6, R28, RZ ;  /* 0x0000001c06067225 */ /* 0x000fc800078e00ff */
[----:B------:R-:W-:Y:S02]  /*12670*/  IMAD R25, R91, 0xc0, R92 ;  /* 0x000000c05b197824 */ /* 0x000fe400078e025c */
[----:B------:R-:W-:Y:S02]  /*12680*/  IMAD.IADD R85, R7, 0x1, R85 ;  /* 0x0000000107557824 */ /* 0x000fe400078e0255 */
[----:B------:R-:W-:Y:S02]  /*12690*/  IMAD.MOV.U32 R7, RZ, RZ, R25 ;  /* 0x000000ffff077224 */ /* 0x000fe400078e0019 */
[----:B------:R-:W-:Y:S02]  /*126a0*/  IMAD.IADD R11, R11, 0x1, R35 ;  /* 0x000000010b0b7824 */ /* 0x000fe400078e0223 */
[-C--:B0-----:R-:W-:Y:S02]  /*126b0*/  IMAD R35, R13, R33.reuse, RZ ;  /* 0x000000210d237224 */ /* 0x081fe400078e02ff */
[----:B------:R-:W-:-:S04]  /*126c0*/  IMAD.WIDE.U32 R12, R12, R33, RZ ;  /* 0x000000210c0c7225 */ /* 0x000fc800078e00ff */
[----:B------:R-:W-:Y:S01]  /*126d0*/  IMAD.IADD R35, R13, 0x1, R35 ;  /* 0x000000010d237824 */ /* 0x000fe200078e0223 */
[--C-:B---3--:R-:W-:Y:S01]  /*126e0*/  IADD3 R10, P2, P5, R6, R10, R3.reuse ;  /* 0x0000000a060a7210 */ /* 0x108fe20007d5e003 */
[----:B------:R-:W-:Y:S01]  /*126f0*/  @P4 IMAD.HI.U32 R6, R25, R26, RZ ;  /* 0x0000001a19064227 */ /* 0x000fe200078e00ff */
[----:B------:R-:W-:-:S04]  /*12700*/  SHF.R.S32.HI R86, RZ, 0x1f, R3 ;  /* 0x0000001fff567819 */ /* 0x000fc80000011403 */
[----:B------:R-:W-:Y:S02]  /*12710*/  @P4 SHF.R.U32.HI R7, RZ, R87, R6 ;  /* 0x00000057ff074219 */ /* 0x000fe40000011606 */
[----:B------:R-:W-:-:S03]  /*12720*/  IADD3.X R11, R85, R11, R86, P2, P5 ;  /* 0x0000000b550b7210 */ /* 0x000fc600017ea456 */
[--C-:B--2---:R-:W-:Y:S01]  /*12730*/  IMAD.MOV R24, RZ, RZ, -R7.reuse ;  /* 0x000000ffff187224 */ /* 0x104fe200078e0a07 */
[----:B------:R-:W-:Y:S02]  /*12740*/  IADD3 R12, P2, P5, R7, R10, R12 ;  /* 0x0000000a070c7210 */ /* 0x000fe40007d5e00c */
[----:B------:R-:W-:Y:S01]  /*12750*/  SHF.R.S32.HI R6, RZ, 0x1f, R7 ;  /* 0x0000001fff067819 */ /* 0x000fe20000011407 */
[----:B------:R-:W-:-:S03]  /*12760*/  IMAD R7, R84, R24, R25 ;  /* 0x0000001854077224 */ /* 0x000fc600078e0219 */
[----:B------:R-:W-:Y:S01]  /*12770*/  IADD3.X R13, R6, R11, R35, P2, P5 ;  /* 0x0000000b060d7210 */ /* 0x000fe200017ea423 */
[-C--:B------:R-:W-:Y:S01]  /*12780*/  IMAD R5, R5, R7.reuse, RZ ;  /* 0x0000000705057224 */ /* 0x080fe200078e02ff */
[----:B------:R-:W-:Y:S01]  /*12790*/  SHF.R.S32.HI R11, RZ, 0x1f, R7 ;  /* 0x0000001fff0b7819 */ /* 0x000fe20000011407 */
[----:B------:R-:W-:-:S04]  /*127a0*/  IMAD.WIDE.U32 R12, R4, R7, R12 ;  /* 0x00000007040c7225 */ /* 0x000fc800078e000c */
[----:B------:R-:W-:Y:S01]  /*127b0*/  IMAD R5, R4, R11, R5 ;  /* 0x0000000b04057224 */ /* 0x000fe200078e0205 */
[----:B------:R-:W-:-:S03]  /*127c0*/  LEA R14, P2, R12, R14, 0x2 ;  /* 0x0000000e0c0e7211 */ /* 0x000fc600078410ff */
[----:B------:R-:W-:-:S05]  /*127d0*/  IMAD.IADD R4, R13, 0x1, R5 ;  /* 0x000000010d047824 */ /* 0x000fca00078e0205 */
[----:B-1----:R-:W-:Y:S01]  /*127e0*/  LEA.HI.X R15, R12, R15, R4, 0x2, P2 ;  /* 0x0000000f0c0f7211 */ /* 0x002fe200010f1404 */
[----:B------:R-:W-:Y:S06]  /*127f0*/  @P1 BRA `(.L_x_11484) ;  /* 0x0000000000101947 */ /* 0x000fec0003800000 */
[----:B------:R-:W-:Y:S05]  /*12800*/  @!P0 BRA `(.L_x_11484) ;  /* 0x00000000000c8947 */ /* 0x000fea0003800000 */
[----:B------:R-:W2:Y:S04]  /*12810*/  LDG.E R4, desc[UR42][R8.64] ;  /* 0x0000002a08047981 */ /* 0x000ea8000c1e1900 */
[----:B-----5:R-:W2:Y:S02]  /*12820*/  LDG.E R27, desc[UR42][R8.64+0x4] ;  /* 0x0000042a081b7981 */ /* 0x020ea4000c1e1900 */
[----:B--2---:R-:W-:-:S07]  /*12830*/  IMAD.IADD R27, R27, 0x1, -R4 ;  /* 0x000000011b1b7824 */ /* 0x004fce00078e0a04 */
.L_x_11484:
[----:B------:R-:W2:Y:S01]  /*12840*/  LDL R8, [R1+0xa4] ;  /* 0x0000a40001087983 */ /* 0x000ea20000100800 */
[----:B------:R-:W0:Y:S03]  /*12850*/  S2R R4, SR_TID.X ;  /* 0x0000000000047919 */ /* 0x000e260000002100 */
[----:B------:R-:W-:Y:S04]  /*12860*/  SHFL.IDX PT, R5, R15, RZ, 0x1c1f ;  /* 0x001c1fff0f057589 */ /* 0x000fe800000e0000 */
[----:B------:R-:W-:Y:S04]  /*12870*/  SHFL.IDX PT, R6, R14, 0x1, 0x1c1f ;  /* 0x003c1f000e067f89 */ /* 0x000fe800000e0000 */
[----:B------:R-:W-:Y:S01]  /*12880*/  SHFL.IDX PT, R7, R15, 0x1, 0x1c1f ;  /* 0x003c1f000f077f89 */ /* 0x000fe200000e0000 */
[----:B0-----:R-:W-:-:S05]  /*12890*/  VIADD R10, R4, 0xffffff80 ;  /* 0xffffff80040a7836 */ /* 0x001fca0000000000 */
[----:B------:R-:W-:-:S04]  /*128a0*/  SHF.R.S32.HI R9, RZ, 0x1f, R10 ;  /* 0x0000001fff097819 */ /* 0x000fc8000001140a */
[----:B------:R-:W-:Y:S01]  /*128b0*/  LEA.HI R9, R9, R10, RZ, 0x7 ;  /* 0x0000000a09097211 */ /* 0x000fe200078f38ff */
[----:B------:R-:W0:Y:S03]  /*128c0*/  SHFL.IDX PT, R4, R14, RZ, 0x1c1f ;  /* 0x001c1fff0e047589 */ /* 0x000e2600000e0000 */
[----:B------:R-:W-:Y:S01]  /*128d0*/  LOP3.LUT R9, R9, 0xffffff80, RZ, 0xc0, !PT ;  /* 0xffffff8009097812 */ /* 0x000fe200078ec0ff */
[----:B-----5:R-:W-:-:S04]  /*128e0*/  IMAD R85, R27, R84, RZ ;  /* 0x000000541b557224 */ /* 0x020fc800078e02ff */
[----:B------:R-:W-:-:S05]  /*128f0*/  IMAD.IADD R9, R10, 0x1, -R9 ;  /* 0x000000010a097824 */ /* 0x000fca00078e0a09 */
[----:B------:R-:W-:Y:S01]  /*12900*/  LOP3.LUT P0, RZ, R9, 0x3, RZ, 0xc0, !PT ;  /* 0x0000000309ff7812 */ /* 0x000fe2000780c0ff */
[----:B--2---:R-:W-:-:S04]  /*12910*/  IMAD R8, R91, 0xc0, R8 ;  /* 0x000000c05b087824 */ /* 0x004fc800078e0208 */
[C---:B------:R-:W-:Y:S01]  /*12920*/  VIADD R10, R8.reuse, 0x8 ;  /* 0x00000008080a7836 */ /* 0x040fe20000000000 */
[----:B------:R-:W-:-:S04]  /*12930*/  ISETP.GE.OR P1, PT, R8, R85, P0 ;  /* 0x000000550800720c */ /* 0x000fc80000726670 */
[----:B------:R-:W-:-:S09]  /*12940*/  ISETP.GE.OR P0, PT, R10, R85, P0 ;  /* 0x000000550a00720c */ /* 0x000fd20000706670 */
[----:B0-----:R0:W-:Y:S04]  /*12950*/  @!P1 ST.E desc[UR42][R4.64], R0 ;  /* 0x0000000004009985 */ /* 0x0011e8000c10192a */
[----:B------:R0:W-:Y:S01]  /*12960*/  @!P0 ST.E desc[UR42][R6.64], R2 ;  /* 0x0000000206008985 */ /* 0x0001e2000c10192a */
[----:B------:R-:W-:Y:S05]  /*12970*/  @P3 BRA `(.L_x_11485) ;  /* 0x00000008001c3947 */ /* 0x000fea0003800000 */
[----:B------:R-:W2:Y:S01]  /*12980*/  LDL R87, [R1+0x34] ;  /* 0x0000340001577983 */ /* 0x000ea20000100800 */
[----:B------:R-:W1:Y:S01]  /*12990*/  @P4 LDC R43, c[0x0][0xbec] ;  /* 0x0002fb00ff2b4b82 */ /* 0x000e620000000800 */
[----:B------:R-:W-:Y:S02]  /*129a0*/  ULDC.64 UR4, c[0x0][0xaa0] ;  /* 0x0002a80000047ab9 */ /* 0x000fe40000000a00 */
[----:B------:R-:W5:Y:S04]  /*129b0*/  LDL R49, [R1+0xb4] ;  /* 0x0000b40001317983 */ /* 0x000f680000100800 */
[----:B------:R-:W5:Y:S01]  /*129c0*/  LDL R48, [R1+0x54] ;  /* 0x0000540001307983 */ /* 0x000f620000100800 */
[----:B------:R-:W3:Y:S03]  /*129d0*/  @P4 LDC R45, c[0x0][0xbf0] ;  /* 0x0002fc00ff2d4b82 */ /* 0x000ee60000000800 */
[----:B------:R-:W5:Y:S04]  /*129e0*/  LDL R47, [R1+0xb0] ;  /* 0x0000b000012f7983 */ /* 0x000f680000100800 */
[----:B------:R-:W5:Y:S01]  /*129f0*/  LDL R46, [R1+0x60] ;  /* 0x00006000012e7983 */ /* 0x000f620000100800 */
[----:B------:R-:W4:Y:S01]  /*12a00*/  S2R R9, SR_TID.X ;  /* 0x0000000000097919 */ /* 0x000f220000002100 */
[----:B------:R-:W-:Y:S01]  /*12a10*/  IMAD R86, R86, UR4, RZ ;  /* 0x0000000456567c24 */ /* 0x000fe2000f8e02ff */
[----:B----4-:R-:W-:-:S04]  /*12a20*/  IADD3 R89, R9, -0x80, RZ ;  /* 0xffffff8009597810 */ /* 0x010fc80007ffe0ff */
[----:B------:R-:W-:-:S04]  /*12a30*/  SHF.R.S32.HI R88, RZ, 0x1f, R89 ;  /* 0x0000001fff587819 */ /* 0x000fc80000011459 */
[----:B------:R-:W-:-:S04]  /*12a40*/  LEA.HI R88, R88, R89, RZ, 0x2 ;  /* 0x0000005958587211 */ /* 0x000fc800078f10ff */
[----:B------:R-:W-:Y:S02]  /*12a50*/  SHF.R.S32.HI R88, RZ, 0x2, R88 ;  /* 0x00000002ff587819 */ /* 0x000fe40000011458 */
[----:B------:R-:W-:-:S04]  /*12a60*/  SHF.R.S32.HI R40, RZ, 0x1f, R89 ;  /* 0x0000001fff287819 */ /* 0x000fc80000011459 */
[----:B------:R-:W-:-:S04]  /*12a70*/  LEA.HI R40, R40, R89, RZ, 0x2 ;  /* 0x0000005928287211 */ /* 0x000fc800078f10ff */
[----:B------:R-:W-:Y:S01]  /*12a80*/  LOP3.LUT R40, R40, 0xfffffffc, RZ, 0xc0, !PT ;  /* 0xfffffffc28287812 */ /* 0x000fe200078ec0ff */
[C---:B------:R-:W-:Y:S02]  /*12a90*/  IMAD R41, R3.reuse, UR5, R86 ;  /* 0x0000000503297c24 */ /* 0x040fe4000f8e0256 */
[----:B0-----:R-:W-:Y:S01]  /*12aa0*/  IMAD.WIDE.U32 R2, R3, UR4, RZ ;  /* 0x0000000403027c25 */ /* 0x001fe2000f8e00ff */
[----:B------:R-:W-:-:S03]  /*12ab0*/  ULDC.64 UR4, c[0x0][0xae8] ;  /* 0x0002ba0000047ab9 */ /* 0x000fc60000000a00 */
[----:B------:R-:W-:Y:S02]  /*12ac0*/  IMAD.IADD R40, R89, 0x1, -R40 ;  /* 0x0000000159287824 */ /* 0x000fe400078e0a28 */
        /* <DEDUP_REMOVED lines=10> */
[----:B------:R-:W-:Y:S01]  /*12b70*/  IMAD R44, R91, 0xc0, R88 ;  /* 0x000000c05b2c7824 */ /* 0x000fe200078e0258 */
[----:B------:R-:W-:Y:S01]  /*12b80*/  BSSY B1, `(.L_x_11486) ;  /* 0x0000053000017945 */ /* 0x000fe20003800000 */
[----:B--2---:R-:W-:-:S04]  /*12b90*/  IMAD R5, R88, 0x20, R87 ;  /* 0x0000002058057824 */ /* 0x004fc800078e0257 */
[----:B------:R-:W-:-:S03]  /*12ba0*/  IMAD.WIDE R20, R5, 0x2, R20 ;  /* 0x0000000205147825 */ /* 0x000fc600078e0214 */
[C---:B------:R-:W-:Y:S02]  /*12bb0*/  IADD3 R5, P5, R20.reuse, 0x7800, RZ ;  /* 0x0000780014057810 */ /* 0x040fe40007fbe0ff */
[----:B------:R-:W-:Y:S02]  /*12bc0*/  LOP3.LUT R7, R20, 0x180, RZ, 0xc0, !PT ;  /* 0x0000018014077812 */ /* 0x000fe400078ec0ff */
[----:B------:R-:W-:Y:S02]  /*12bd0*/  LOP3.LUT R0, R5, 0x180, RZ, 0xc0, !PT ;  /* 0x0000018005007812 */ /* 0x000fe400078ec0ff */
[----:B------:R-:W-:Y:S02]  /*12be0*/  SHF.R.U64 R7, R7, 0x3, RZ ;  /* 0x0000000307077819 */ /* 0x000fe400000012ff */
[----:B------:R-:W-:Y:S02]  /*12bf0*/  SHF.R.U64 R0, R0, 0x3, RZ ;  /* 0x0000000300007819 */ /* 0x000fe400000012ff */
[----:B------:R-:W-:-:S02]  /*12c00*/  IADD3 R9, P0, R20, 0x1800, RZ ;  /* 0x0000180014097810 */ /* 0x000fc40007f1e0ff */
[C---:B------:R-:W-:Y:S02]  /*12c10*/  IADD3 R13, P1, R20.reuse, 0x3000, RZ ;  /* 0x00003000140d7810 */ /* 0x040fe40007f3e0ff */
[C---:B------:R-:W-:Y:S02]  /*12c20*/  IADD3 R25, P2, R20.reuse, 0x4800, RZ ;  /* 0x0000480014197810 */ /* 0x040fe40007f5e0ff */
[----:B------:R-:W-:Y:S02]  /*12c30*/  IADD3 R33, P3, R20, 0x6000, RZ ;  /* 0x0000600014217810 */ /* 0x000fe40007f7e0ff */
[----:B------:R-:W-:Y:S02]  /*12c40*/  LOP3.LUT R20, R7, R20, RZ, 0x3c, !PT ;  /* 0x0000001407147212 */ /* 0x000fe400078e3cff */
[----:B------:R-:W-:Y:S01]  /*12c50*/  LOP3.LUT R36, R0, R5, RZ, 0x3c, !PT ;  /* 0x0000000500247212 */ /* 0x000fe200078e3cff */
[----:B------:R-:W-:Y:S01]  /*12c60*/  IMAD R0, R40, 0x60, R88 ;  /* 0x0000006028007824 */ /* 0x000fe200078e0258 */
[----:B------:R-:W-:Y:S01]  /*12c70*/  LOP3.LUT R8, R9, 0x180, RZ, 0xc0, !PT ;  /* 0x0000018009087812 */ /* 0x000fe200078ec0ff */
[----:B------:R0:W5:Y:S01]  /*12c80*/  LD.E.128 R4, desc[UR42][R20.64] ;  /* 0x0000002a14047980 */ /* 0x000162000c101d00 */
[----:B------:R-:W-:-:S02]  /*12c90*/  LOP3.LUT R12, R13, 0x180, RZ, 0xc0, !PT ;  /* 0x000001800d0c7812 */ /* 0x000fc400078ec0ff */
[----:B------:R-:W-:Y:S02]  /*12ca0*/  LOP3.LUT R24, R25, 0x180, RZ, 0xc0, !PT ;  /* 0x0000018019187812 */ /* 0x000fe400078ec0ff */
[----:B------:R-:W-:Y:S02]  /*12cb0*/  LOP3.LUT R32, R33, 0x180, RZ, 0xc0, !PT ;  /* 0x0000018021207812 */ /* 0x000fe400078ec0ff */
[----:B------:R-:W-:Y:S01]  /*12cc0*/  SHF.R.U64 R8, R8, 0x3, RZ ;  /* 0x0000000308087819 */ /* 0x000fe200000012ff */
[----:B0-----:R-:W-:Y:S01]  /*12cd0*/  IMAD R20, R91, 0xc0, R0 ;  /* 0x000000c05b147824 */ /* 0x001fe200078e0200 */
[----:B------:R-:W-:Y:S02]  /*12ce0*/  SHF.R.U64 R12, R12, 0x3, RZ ;  /* 0x000000030c0c7819 */ /* 0x000fe400000012ff */
[----:B------:R-:W-:Y:S02]  /*12cf0*/  SHF.R.U64 R24, R24, 0x3, RZ ;  /* 0x0000000318187819 */ /* 0x000fe400000012ff */
[----:B------:R-:W-:Y:S01]  /*12d00*/  SHF.R.U64 R32, R32, 0x3, RZ ;  /* 0x0000000320207819 */ /* 0x000fe200000012ff */
[----:B-1----:R-:W-:Y:S01]  /*12d10*/  @P4 IMAD.HI.U32 R0, R20, R43, RZ ;  /* 0x0000002b14004227 */ /* 0x002fe200078e00ff */
[----:B------:R-:W-:-:S02]  /*12d20*/  LOP3.LUT R8, R8, R9, RZ, 0x3c, !PT ;  /* 0x0000000908087212 */ /* 0x000fc400078e3cff */
[----:B------:R-:W-:Y:S01]  /*12d30*/  LOP3.LUT R12, R12, R13, RZ, 0x3c, !PT ;  /* 0x0000000d0c0c7212 */ /* 0x000fe200078e3cff */
[--C-:B------:R-:W-:Y:S01]  /*12d40*/  IMAD.X R9, RZ, RZ, R21.reuse, P0 ;  /* 0x000000ffff097224 */ /* 0x100fe200000e0615 */
[----:B------:R-:W-:Y:S01]  /*12d50*/  LOP3.LUT R24, R24, R25, RZ, 0x3c, !PT ;  /* 0x0000001918187212 */ /* 0x000fe200078e3cff */
[--C-:B------:R-:W-:Y:S01]  /*12d60*/  IMAD.X R13, RZ, RZ, R21.reuse, P1 ;  /* 0x000000ffff0d7224 */ /* 0x100fe200008e0615 */
[----:B------:R-:W-:Y:S01]  /*12d70*/  LOP3.LUT R32, R32, R33, RZ, 0x3c, !PT ;  /* 0x0000002120207212 */ /* 0x000fe200078e3cff */
[--C-:B------:R-:W-:Y:S02]  /*12d80*/  IMAD.X R25, RZ, RZ, R21.reuse, P2 ;  /* 0x000000ffff197224 */ /* 0x100fe400010e0615 */
[--C-:B------:R-:W-:Y:S01]  /*12d90*/  IMAD.X R33, RZ, RZ, R21.reuse, P3 ;  /* 0x000000ffff217224 */ /* 0x100fe200018e0615 */
[----:B------:R-:W5:Y:S01]  /*12da0*/  LD.E.128 R8, desc[UR42][R8.64] ;  /* 0x0000002a08087980 */ /* 0x000f62000c101d00 */
[----:B------:R-:W-:Y:S02]  /*12db0*/  IMAD.X R37, RZ, RZ, R21, P5 ;  /* 0x000000ffff257224 */ /* 0x000fe400028e0615 */
[----:B------:R-:W-:Y:S01]  /*12dc0*/  IMAD.MOV.U32 R21, RZ, RZ, R20 ;  /* 0x000000ffff157224 */ /* 0x000fe200078e0014 */
[----:B---3--:R-:W-:Y:S01]  /*12dd0*/  @P4 SHF.R.U32.HI R21, RZ, R45, R0 ;  /* 0x0000002dff154219 */ /* 0x008fe20000011600 */
[----:B------:R-:W5:Y:S03]  /*12de0*/  LD.E.128 R12, desc[UR42][R12.64] ;  /* 0x0000002a0c0c7980 */ /* 0x000f66000c101d00 */
[--C-:B------:R-:W-:Y:S01]  /*12df0*/  SHF.R.S32.HI R0, RZ, 0x1f, R21.reuse ;  /* 0x0000001fff007819 */ /* 0x100fe20000011415 */
[----:B------:R-:W-:Y:S01]  /*12e00*/  IMAD.MOV R43, RZ, RZ, -R21 ;  /* 0x000000ffff2b7224 */ /* 0x000fe200078e0a15 */
[----:B------:R-:W5:Y:S03]  /*12e10*/  LD.E.128 R24, desc[UR42][R24.64] ;  /* 0x0000002a18187980 */ /* 0x000f66000c101d00 */
[----:B------:R-:W-:Y:S01]  /*12e20*/  IMAD R0, R0, UR4, RZ ;  /* 0x0000000400007c24 */ /* 0x000fe2000f8e02ff */
[----:B------:R-:W5:Y:S01]  /*12e30*/  LD.E.128 R32, desc[UR42][R32.64] ;  /* 0x0000002a20207980 */ /* 0x000f62000c101d00 */
[----:B------:R-:W-:-:S02]  /*12e40*/  IMAD R41, R84, R43, R20 ;  /* 0x0000002b54297224 */ /* 0x000fc400078e0214 */
[C---:B------:R-:W-:Y:S01]  /*12e50*/  IMAD R43, R21.reuse, UR5, R0 ;  /* 0x00000005152b7c24 */ /* 0x040fe2000f8e0200 */
[----:B------:R-:W5:Y:S01]  /*12e60*/  LD.E.128 R36, desc[UR42][R36.64] ;  /* 0x0000002a24247980 */ /* 0x000f62000c101d00 */
[----:B------:R-:W-:Y:S01]  /*12e70*/  IMAD.WIDE.U32 R2, R21, UR4, R2 ;  /* 0x0000000415027c25 */ /* 0x000fe2000f8e0002 */
[----:B------:R-:W-:Y:S01]  /*12e80*/  SHF.R.S32.HI R0, RZ, 0x1f, R41 ;  /* 0x0000001fff007819 */ /* 0x000fe20000011429 */
[----:B------:R-:W-:Y:S01]  /*12e90*/  ULDC.64 UR4, c[0x0][0xad8] ;  /* 0x0002b60000047ab9 */ /* 0x000fe20000000a00 */
        /* <DEDUP_REMOVED lines=8> */
[----:B------:R-:W-:Y:S01]  /*12f20*/  IMAD.WIDE.U32 R2, R41, UR4, R2 ;  /* 0x0000000429027c25 */ /* 0x000fe2000f8e0002 */
[----:B------:R-:W-:-:S03]  /*12f30*/  ISETP.GE.AND P0, PT, R44, R85, PT ;  /* 0x000000552c00720c */ /* 0x000fc60003f06270 */
[----:B------:R-:W-:Y:S01]  /*12f40*/  IMAD R21, R41, UR5, R0 ;  /* 0x0000000529157c24 */ /* 0x000fe2000f8e0200 */
[----:B------:R-:W-:Y:S01]  /*12f50*/  ULDC.64 UR4, c[0x0][0xa80] ;  /* 0x0002a00000047ab9 */ /* 0x000fe20000000a00 */
[----:B------:R-:W-:Y:S01]  /*12f60*/  VIADD R0, R18, 0x19c20 ;  /* 0x00019c2012007836 */ /* 0x000fe20000000000 */
[----:B------:R-:W-:Y:S01]  /*12f70*/  LEA R22, P1, R2, UR4, 0x1 ;  /* 0x0000000402167c11 */ /* 0x000fe2000f8208ff */
[----:B------:R-:W-:-:S03]  /*12f80*/  IMAD.IADD R3, R3, 0x1, R21 ;  /* 0x0000000103037824 */ /* 0x000fc600078e0215 */
[----:B------:R-:W-:Y:S02]  /*12f90*/  PRMT R0, RZ, 0x654, R0 ;  /* 0x00000654ff007816 */ /* 0x000fe40000000000 */
[----:B------:R-:W-:Y:S01]  /*12fa0*/  LEA.HI.X R28, R2, UR5, R3, 0x1, P1 ;  /* 0x00000005021c7c11 */ /* 0x000fe200088f0c03 */
[----:B0-----:R0:W1:Y:S04]  /*12fb0*/  SHFL.IDX PT, R20, R22, RZ, 0x1c1f ;  /* 0x001c1fff16147589 */ /* 0x00106800000e0000 */
[----:B------:R0:W2:Y:S01]  /*12fc0*/  SHFL.IDX PT, R21, R28, RZ, 0x1c1f ;  /* 0x001c1fff1c157589 */ /* 0x0000a200000e0000 */
[----:B------:R0:W-:Y:S01]  /*12fd0*/  SYNCS.ARRIVE.TRANS64.RED.A1T0 RZ, [R0+URZ], RZ ;  /* 0x000000ff00ff79a7 */ /* 0x0001e2000810043f */
[----:B------:R-:W-:Y:S05]  /*12fe0*/  @P0 BRA `(.L_x_11487) ;  /* 0x0000000000300947 */ /* 0x000fea0003800000 */
[----:B------:R-:W-:Y:S02]  /*12ff0*/  ULDC UR4, c[0x0][0xac8] ;  /* 0x0002b20000047ab9 */ /* 0x000fe40000000800 */
[----:B-----5:R-:W-:Y:S02]  /*13000*/  ISETP.GE.AND P1, PT, R48, UR4, PT ;  /* 0x0000000430007c0c */ /* 0x020fe4000bf26270 */
[----:B------:R-:W-:Y:S02]  /*13010*/  ISETP.GE.AND P2, PT, R46, UR4, PT ;  /* 0x000000042e007c0c */ /* 0x000fe4000bf46270 */
[----:B------:R-:W-:-:S09]  /*13020*/  ISETP.GE.AND P0, PT, R87, UR4, PT ;  /* 0x0000000457007c0c */ /* 0x000fd2000bf06270 */
[-C--:B-1----:R-:W-:Y:S02]  /*13030*/  @!P1 LEA R40, P3, R48, R20.reuse, 0x1 ;  /* 0x0000001430289211 */ /* 0x082fe400078608ff */
[----:B------:R-:W-:Y:S02]  /*13040*/  @!P2 LEA R42, P4, R46, R20, 0x1 ;  /* 0x000000142e2aa211 */ /* 0x000fe400078808ff */
[----:B--2---:R-:W-:Y:S01]  /*13050*/  @!P0 IMAD.WIDE R2, R87, 0x2, R20 ;  /* 0x0000000257028825 */ /* 0x004fe200078e0214 */
[-C--:B------:R-:W-:Y:S02]  /*13060*/  @!P1 LEA.HI.X R41, R48, R21.reuse, R49, 0x1, P3 ;  /* 0x0000001530299211 */ /* 0x080fe400018f0c31 */
[----:B------:R-:W-:Y:S02]  /*13070*/  @!P2 LEA.HI.X R43, R46, R21, R47, 0x1, P4 ;  /* 0x000000152e2ba211 */ /* 0x000fe400020f0c2f */
[----:B------:R3:W-:Y:S04]  /*13080*/  @!P0 ST.E.128 desc[UR42][R2.64], R4 ;  /* 0x0000000402008985 */ /* 0x0007e8000c101d2a */
[----:B------:R3:W-:Y:S04]  /*13090*/  @!P1 ST.E.128 desc[UR42][R40.64], R12 ;  /* 0x0000000c28009985 */ /* 0x0007e8000c101d2a */
[----:B------:R3:W-:Y:S02]  /*130a0*/  @!P2 ST.E.128 desc[UR42][R42.64], R32 ;  /* 0x000000202a00a985 */ /* 0x0007e4000c101d2a */
.L_x_11487:
[----:B------:R-:W-:Y:S05]  /*130b0*/  BSYNC B1 ;  /* 0x0000000000017941 */ /* 0x000fea0003800000 */
.L_x_11486:
[----:B0-----:R-:W-:Y:S01]  /*130c0*/  VIADD R0, R44, 0x60 ;  /* 0x000000602c007836 */ /* 0x001fe20000000000 */
[----:B---3-5:R0:W3:Y:S04]  /*130d0*/  SHFL.IDX PT, R5, R28, 0x1, 0x1c1f ;  /* 0x003c1f001c057f89 */ /* 0x0280e800000e0000 */
[----:B------:R-:W-:Y:S01]  /*130e0*/  ISETP.GE.AND P0, PT, R0, R85, PT ;  /* 0x000000550000720c */ /* 0x000fe20003f06270 */
[----:B------:R0:W4:-:S12]  /*130f0*/  SHFL.IDX PT, R4, R22, 0x1, 0x1c1f ;  /* 0x003c1f0016047f89 */ /* 0x00011800000e0000 */
[----:B0-----:R-:W-:Y:S05]  /*13100*/  @P0 BRA `(.L_x_11488) ;  /* 0x0000001400b00947 */ /* 0x001fea0003800000 */
[----:B------:R-:W-:Y:S02]  /*13110*/  ULDC UR4, c[0x0][0xac8] ;  /* 0x0002b20000047ab9 */ /* 0x000fe40000000800 */
[----:B------:R-:W-:Y:S02]  /*13120*/  ISETP.GE.AND P2, PT, R48, UR4, PT ;  /* 0x0000000430007c0c */ /* 0x000fe4000bf46270 */
[----:B------:R-:W-:-:S11]  /*13130*/  ISETP.GE.AND P1, PT, R87, UR4, PT ;  /* 0x0000000457007c0c */ /* 0x000fd6000bf26270 */
[C---:B----4-:R-:W-:Y:S02]  /*13140*/  @!P2 LEA R6, P0, R48.reuse, R4, 0x1 ;  /* 0x000000043006a211 */ /* 0x050fe400078008ff */
[----:B---3--:R-:W-:Y:S02]  /*13150*/  @!P1 IMAD.WIDE R2, R87, 0x2, R4 ;  /* 0x0000000257029825 */ /* 0x008fe400078e0204 */
        /* <DEDUP_REMOVED lines=9> */
.L_x_11485:
[----:B0-----:R-:W0:Y:S01]  /*131f0*/  @P4 LDC R0, c[0x0][0xbec] ;  /* 0x0002fb00ff004b82 */ /* 0x001e220000000800 */
[----:B------:R-:W-:Y:S01]  /*13200*/  ULDC.64 UR4, c[0x0][0xb08] ;  /* 0x0002c20000047ab9 */ /* 0x000fe20000000a00 */
[----:B------:R-:W2:Y:S01]  /*13210*/  LDL R95, [R1+0x44] ;  /* 0x00004400015f7983 */ /* 0x000ea20000100800 */
[----:B------:R-:W-:Y:S01]  /*13220*/  IMAD R86, R86, UR4, RZ ;  /* 0x0000000456567c24 */ /* 0x000fe2000f8e02ff */
[----:B------:R-:W-:Y:S01]  /*13230*/  ULDC.64 UR6, c[0x0][0xb30] ;  /* 0x0002cc0000067ab9 */ /* 0x000fe20000000a00 */
[C---:B------:R-:W-:Y:S01]  /*13240*/  IMAD.WIDE.U32 R4, R3.reuse, UR4, RZ ;  /* 0x0000000403047c25 */ /* 0x040fe2000f8e00ff */
[----:B------:R-:W3:Y:S02]  /*13250*/  LDL R94, [R1+0x5c] ;  /* 0x00005c00015e7983 */ /* 0x000ee40000100800 */
[----:B------:R-:W1:Y:S01]  /*13260*/  @P4 LDC R9, c[0x0][0xbf0] ;  /* 0x0002fc00ff094b82 */ /* 0x000e620000000800 */
[----:B------:R-:W-:Y:S01]  /*13270*/  IMAD R3, R3, UR5, R86 ;  /* 0x0000000503037c24 */ /* 0x000fe2000f8e0256 */
[----:B------:R-:W-:Y:S01]  /*13280*/  ULDC.64 UR4, c[0x0][0xb38] ;  /* 0x0002ce0000047ab9 */ /* 0x000fe20000000a00 */
[----:B------:R4:W5:Y:S02]  /*13290*/  LDL R93, [R1+0x98] ;  /* 0x00009800015d7983 */ /* 0x0009640000100800 */
[----:B------:R-:W-:Y:S01]  /*132a0*/  IMAD.IADD R5, R5, 0x1, R3 ;  /* 0x0000000105057824 */ /* 0x000fe200078e0203 */
[----:B------:R-:W-:Y:S01]  /*132b0*/  SHF.R.S32.HI R3, RZ, 0x1f, R28 ;  /* 0x0000001fff037819 */ /* 0x000fe2000001141c */
[----:B------:R4:W5:Y:S01]  /*132c0*/  LDL R92, [R1+0x7c] ;  /* 0x00007c00015c7983 */ /* 0x0009620000100800 */
[----:B------:R-:W-:-:S03]  /*132d0*/  IMAD.WIDE.U32 R4, R22, UR4, R4 ;  /* 0x0000000416047c25 */ /* 0x000fc6000f8e0004 */
[----:B------:R4:W5:Y:S01]  /*132e0*/  LDL R91, [R1+0x94] ;  /* 0x00009400015b7983 */ /* 0x0009620000100800 */
[----:B------:R-:W-:Y:S01]  /*132f0*/  IMAD R5, R22, UR5, R5 ;  /* 0x0000000516057c24 */ /* 0x000fe2000f8e0205 */
[----:B------:R-:W-:Y:S02]  /*13300*/  ULDC.64 UR4, c[0x0][0xb40] ;  /* 0x0002d00000047ab9 */ /* 0x000fe40000000a00 */
[----:B------:R4:W5:Y:S01]  /*13310*/  LDL R89, [R1+0x90] ;  /* 0x0000900001597983 */ /* 0x0009620000100800 */
[----:B------:R-:W-:Y:S02]  /*13320*/  IMAD R3, R3, UR4, RZ ;  /* 0x0000000403037c24 */ /* 0x000fe4000f8e02ff */
[----:B0-----:R-:W-:Y:S01]  /*13330*/  @P4 IMAD.HI.U32 R0, R25, R0, RZ ;  /* 0x0000000019004227 */ /* 0x001fe200078e00ff */
[----:B------:R4:W5:Y:S03]  /*13340*/  LDL R88, [R1+0x74] ;  /* 0x0000740001587983 */ /* 0x0009660000100800 */
[C---:B------:R-:W-:Y:S01]  /*13350*/  IMAD R7, R28.reuse, UR5, R3 ;  /* 0x000000051c077c24 */ /* 0x040fe2000f8e0203 */
[----:B------:R4:W5:Y:S01]  /*13360*/  LDL R87, [R1+0x8c] ;  /* 0x00008c0001577983 */ /* 0x0009620000100800 */
[----:B------:R-:W-:Y:S01]  /*13370*/  IMAD.WIDE.U32 R4, R28, UR4, R4 ;  /* 0x000000041c047c25 */ /* 0x000fe2000f8e0004 */
[----:B------:R-:W-:-:S02]  /*13380*/  ULDC.64 UR4, c[0x0][0xb48] ;  /* 0x0002d20000047ab9 */ /* 0x000fc40000000a00 */
[----:B------:R4:W5:Y:S01]  /*13390*/  LDL R86, [R1+0x70] ;  /* 0x0000700001567983 */ /* 0x0009620000100800 */
[----:B------:R-:W-:Y:S01]  /*133a0*/  IMAD.MOV.U32 R3, RZ, RZ, R25 ;  /* 0x000000ffff037224 */ /* 0x000fe200078e0019 */
[----:B-1----:R-:W-:Y:S01]  /*133b0*/  @P4 SHF.R.U32.HI R3, RZ, R9, R0 ;  /* 0x00000009ff034219 */ /* 0x002fe20000011600 */
[----:B------:R-:W-:Y:S01]  /*133c0*/  IMAD.IADD R5, R5, 0x1, R7 ;  /* 0x0000000105057824 */ /* 0x000fe200078e0207 */
[----:B------:R4:W5:Y:S02]  /*133d0*/  LDL R35, [R1+0x6c] ;  /* 0x00006c0001237983 */ /* 0x0009640000100800 */
[--C-:B------:R-:W-:Y:S01]  /*133e0*/  SHF.R.S32.HI R0, RZ, 0x1f, R3.reuse ;  /* 0x0000001fff007819 */ /* 0x100fe20000011403 */
[----:B------:R-:W-:Y:S01]  /*133f0*/  IMAD.MOV R7, RZ, RZ, -R3 ;  /* 0x000000ffff077224 */ /* 0x000fe200078e0a03 */
[----:B------:R4:W5:Y:S01]  /*13400*/  LDL R34, [R1+0x84] ;  /* 0x0000840001227983 */ /* 0x0009620000100800 */
[----:B------:R-:W-:-:S03]  /*13410*/  IMAD.WIDE.U32 R4, R90, UR4, R4 ;  /* 0x000000045a047c25 */ /* 0x000fc6000f8e0004 */
[----:B------:R4:W5:Y:S01]  /*13420*/  LDL R32, [R1+0x68] ;  /* 0x0000680001207983 */ /* 0x0009620000100800 */
[----:B------:R-:W-:Y:S02]  /*13430*/  IMAD R7, R84, R7, R25 ;  /* 0x0000000754077224 */ /* 0x000fe400078e0219 */
[----:B------:R-:W-:Y:S01]  /*13440*/  IMAD R5, R90, UR5, R5 ;  /* 0x000000055a057c24 */ /* 0x000fe2000f8e0205 */
[----:B------:R4:W5:Y:S01]  /*13450*/  LDL R84, [R1+0x88] ;  /* 0x0000880001547983 */ /* 0x0009620000100800 */
[----:B------:R-:W-:Y:S01]  /*13460*/  IMAD R0, R0, UR6, RZ ;  /* 0x0000000600007c24 */ /* 0x000fe2000f8e02ff */
[----:B------:R-:W-:Y:S02]  /*13470*/  ULDC.64 UR4, c[0x0][0xb28] ;  /* 0x0002ca0000047ab9 */ /* 0x000fe40000000a00 */
[----:B------:R4:W5:Y:S04]  /*13480*/  LDL R90, [R1+0x78] ;  /* 0x00007800015a7983 */ /* 0x0009680000100800 */
[----:B------:R4:W5:Y:S04]  /*13490*/  LDL R28, [R1+0x80] ;  /* 0x00008000011c7983 */ /* 0x0009680000100800 */
[----:B------:R4:W5:Y:S01]  /*134a0*/  LDL R26, [R1+0x64] ;  /* 0x00006400011a7983 */ /* 0x0009620000100800 */
[C---:B------:R-:W-:Y:S01]  /*134b0*/  IMAD R9, R3.reuse, UR7, R0 ;  /* 0x0000000703097c24 */ /* 0x040fe2000f8e0200 */
[----:B------:R-:W-:Y:S01]  /*134c0*/  SHF.R.S32.HI R0, RZ, 0x1f, R7 ;  /* 0x0000001fff007819 */ /* 0x000fe20000011407 */
[----:B------:R-:W-:-:S04]  /*134d0*/  IMAD.WIDE.U32 R4, R3, UR6, R4 ;  /* 0x0000000603047c25 */ /* 0x000fc8000f8e0004 */
[----:B------:R-:W-:Y:S02]  /*134e0*/  IMAD R0, R0, UR4, RZ ;  /* 0x0000000400007c24 */ /* 0x000fe4000f8e02ff */
[----:B------:R-:W-:Y:S02]  /*134f0*/  IMAD.IADD R5, R5, 0x1, R9 ;  /* 0x0000000105057824 */ /* 0x000fe400078e0209 */
[C---:B------:R-:W-:Y:S02]  /*13500*/  IMAD R3, R7.reuse, UR5, R0 ;  /* 0x0000000507037c24 */ /* 0x040fe4000f8e0200 */
[----:B------:R-:W-:Y:S01]  /*13510*/  IMAD.WIDE.U32 R4, R7, UR4, R4 ;  /* 0x0000000407047c25 */ /* 0x000fe2000f8e0004 */
[----:B------:R-:W-:Y:S01]  /*13520*/  ISETP.GE.AND P0, PT, R8, R85, PT ;  /* 0x000000550800720c */ /* 0x000fe20003f06270 */
[----:B------:R-:W-:Y:S02]  /*13530*/  ULDC.64 UR4, c[0x0][0xb00] ;  /* 0x0002c00000047ab9 */ /* 0x000fe40000000a00 */
[----:B------:R-:W-:Y:S01]  /*13540*/  VIADD R2, R18, 0x19c20 ;  /* 0x00019c2012027836 */ /* 0x000fe20000000000 */
[----:B------:R-:W-:-:S02]  /*13550*/  IADD3 R3, R5, R3, RZ ;  /* 0x0000000305037210 */ /* 0x000fc40007ffe0ff */
[C---:B------:R-:W-:Y:S02]  /*13560*/  LEA R0, P1, R4.reuse, UR4, 0x2 ;  /* 0x0000000404007c11 */ /* 0x040fe4000f8210ff */
[----:B------:R-:W-:Y:S02]  /*13570*/  PRMT R2, RZ, 0x654, R2 ;  /* 0x00000654ff027816 */ /* 0x000fe40000000002 */
[----:B------:R-:W-:Y:S01]  /*13580*/  LEA.HI.X R11, R4, UR5, R3, 0x2, P1 ;  /* 0x00000005040b7c11 */ /* 0x000fe200088f1403 */
[----:B------:R-:W-:Y:S01]  /*13590*/  BSSY B1, `(.L_x_11489) ;  /* 0x000003c000017945 */ /* 0x000fe20003800000 */
[----:B------:R0:W-:Y:S03]  /*135a0*/  SYNCS.ARRIVE.TRANS64.RED.A1T0 RZ, [R2+URZ], RZ ;  /* 0x000000ff02ff79a7 */ /* 0x0001e6000810043f */
[----:B------:R4:W1:Y:S04]  /*135b0*/  SHFL.IDX PT, R3, R11, RZ, 0x1c1f ;  /* 0x001c1fff0b037589 */ /* 0x00086800000e0000 */
[----:B0-----:R4:W0:Y:S01]  /*135c0*/  SHFL.IDX PT, R2, R0, RZ, 0x1c1f ;  /* 0x001c1fff00027589 */ /* 0x00182200000e0000 */
[----:B--2---:R-:W-:-:S02]  /*135d0*/  VIADD R21, R95, 0x8 ;  /* 0x000000085f157836 */ /* 0x004fc40000000000 */
[C---:B------:R-:W-:Y:S02]  /*135e0*/  VIADD R25, R95.reuse, 0x10 ;  /* 0x000000105f197836 */ /* 0x040fe40000000000 */
[----:B------:R-:W-:Y:S01]  /*135f0*/  VIADD R27, R95, 0x18 ;  /* 0x000000185f1b7836 */ /* 0x000fe20000000000 */
[----:B---3--:R-:W-:Y:S02]  /*13600*/  SHF.R.S32.HI R33, RZ, 0x1f, R94 ;  /* 0x0000001fff217819 */ /* 0x008fe4000001145e */
[----:B------:R-:W-:Y:S02]  /*13610*/  SHF.R.S32.HI R20, RZ, 0x1f, R21 ;  /* 0x0000001fff147819 */ /* 0x000fe40000011415 */
[----:B------:R-:W-:Y:S02]  /*13620*/  SHF.R.S32.HI R22, RZ, 0x1f, R25 ;  /* 0x0000001fff167819 */ /* 0x000fe40000011419 */
[----:B------:R-:W-:Y:S01]  /*13630*/  SHF.R.S32.HI R24, RZ, 0x1f, R27 ;  /* 0x0000001fff187819 */ /* 0x000fe2000001141b */
[----:B01--4-:R-:W-:Y:S06]  /*13640*/  @P0 BRA `(.L_x_11490) ;  /* 0x0000000000c00947 */ /* 0x013fec0003800000 */
[----:B------:R-:W-:Y:S02]  /*13650*/  ULDC UR4, c[0x0][0xac8] ;  /* 0x0002b20000047ab9 */ /* 0x000fe40000000800 */
[----:B------:R-:W-:Y:S02]  /*13660*/  ISETP.GE.AND P1, PT, R21, UR4, PT ;  /* 0x0000000415007c0c */ /* 0x000fe4000bf26270 */
[----:B------:R-:W-:Y:S02]  /*13670*/  ISETP.GE.AND P2, PT, R95, UR4, PT ;  /* 0x000000045f007c0c */ /* 0x000fe4000bf46270 */
[----:B------:R-:W-:Y:S02]  /*13680*/  ISETP.GE.AND P0, PT, R25, UR4, PT ;  /* 0x0000000419007c0c */ /* 0x000fe4000bf06270 */
[----:B------:R-:W-:Y:S02]  /*13690*/  ISETP.GE.AND P3, PT, R27, UR4, PT ;  /* 0x000000041b007c0c */ /* 0x000fe4000bf66270 */
[----:B------:R-:W-:-:S05]  /*136a0*/  ISETP.GE.AND P4, PT, R94, UR4, PT ;  /* 0x000000045e007c0c */ /* 0x000fca000bf86270 */
[-C--:B------:R-:W-:Y:S02]  /*136b0*/  @!P1 LEA R4, P6, R21, R2.reuse, 0x2 ;  /* 0x0000000215049211 */ /* 0x080fe400078c10ff */
[----:B------:R-:W-:Y:S02]  /*136c0*/  @!P2 IMAD.WIDE R6, R95, 0x4, R2 ;  /* 0x000000045f06a825 */ /* 0x000fe400078e0202 */
[-C--:B------:R-:W-:Y:S02]  /*136d0*/  @!P1 LEA.HI.X R5, R21, R3.reuse, R20, 0x2, P6 ;  /* 0x0000000315059211 */ /* 0x080fe400030f1414 */
[C---:B------:R-:W-:Y:S01]  /*136e0*/  @!P0 LEA R8, P5, R25.reuse, R2, 0x2 ;  /* 0x0000000219088211 */ /* 0x040fe200078a10ff */
[----:B------:R0:W-:Y:S01]  /*136f0*/  @!P2 ST.E.64 desc[UR42][R6.64], R40 ;  /* 0x000000280600a985 */ /* 0x0001e2000c101b2a */
[----:B-----5:R-:W-:Y:S02]  /*13700*/  ISETP.GE.AND P2, PT, R92, UR4, PT ;  /* 0x000000045c007c0c */ /* 0x020fe4000bf46270 */
[----:B------:R-:W-:Y:S01]  /*13710*/  @!P0 LEA.HI.X R9, R25, R3, R22, 0x2, P5 ;  /* 0x0000000319098211 */ /* 0x000fe200028f1416 */
[----:B------:R1:W-:Y:S01]  /*13720*/  @!P1 ST.E.64 desc[UR42][R4.64], R42 ;  /* 0x0000002a04009985 */ /* 0x0003e2000c101b2a */
[----:B------:R-:W-:-:S03]  /*13730*/  ISETP.GE.AND P1, PT, R90, UR4, PT ;  /* 0x000000045a007c0c */ /* 0x000fc6000bf26270 */
[----:B------:R2:W-:Y:S01]  /*13740*/  @!P0 ST.E.64 desc[UR42][R8.64], R48 ;  /* 0x0000003008008985 */ /* 0x0005e2000c101b2a */
[----:B------:R-:W-:Y:S02]  /*13750*/  ISETP.GE.AND P0, PT, R88, UR4, PT ;  /* 0x0000000458007c0c */ /* 0x000fe4000bf06270 */
[CC--:B0-----:R-:W-:Y:S02]  /*13760*/  @!P4 LEA R6, P5, R94.reuse, R2.reuse, 0x2 ;  /* 0x000000025e06c211 */ /* 0x0c1fe400078a10ff */
[CC--:B-1----:R-:W-:Y:S02]  /*13770*/  @!P3 LEA R4, P6, R27.reuse, R2.reuse, 0x2 ;  /* 0x000000021b04b211 */ /* 0x0c2fe400078c10ff */
[-C--:B------:R-:W-:Y:S02]  /*13780*/  @!P4 LEA.HI.X R7, R94, R3.reuse, R33, 0x2, P5 ;  /* 0x000000035e07c211 */ /* 0x080fe400028f1421 */
[----:B------:R-:W-:Y:S02]  /*13790*/  @!P3 LEA.HI.X R5, R27, R3, R24, 0x2, P6 ;  /* 0x000000031b05b211 */ /* 0x000fe400030f1418 */
[----:B--2---:R-:W-:-:S02]  /*137a0*/  @!P2 LEA R8, P6, R92, R2, 0x2 ;  /* 0x000000025c08a211 */ /* 0x004fc400078c10ff */
[----:B------:R-:W-:Y:S01]  /*137b0*/  ISETP.GE.AND P5, PT, R35, UR4, PT ;  /* 0x0000000423007c0c */ /* 0x000fe2000bfa6270 */
[----:B------:R0:W-:Y:S01]  /*137c0*/  @!P3 ST.E.64 desc[UR42][R4.64], R50 ;  /* 0x000000320400b985 */ /* 0x0001e2000c101b2a */
[----:B------:R-:W-:Y:S02]  /*137d0*/  @!P2 LEA.HI.X R9, R92, R3, R93, 0x2, P6 ;  /* 0x000000035c09a211 */ /* 0x000fe400030f145d */
[----:B------:R-:W-:Y:S01]  /*137e0*/  ISETP.GE.AND P3, PT, R86, UR4, PT ;  /* 0x0000000456007c0c */ /* 0x000fe2000bf66270 */
[----:B------:R1:W-:Y:S01]  /*137f0*/  @!P4 ST.E.64 desc[UR42][R6.64], R56 ;  /* 0x000000380600c985 */ /* 0x0003e2000c101b2a */
[----:B------:R-:W-:-:S03]  /*13800*/  @!P0 LEA R12, P6, R88, R2, 0x2 ;  /* 0x00000002580c8211 */ /* 0x000fc600078c10ff */
[----:B------:R2:W-:Y:S01]  /*13810*/  @!P2 ST.E.64 desc[UR42][R8.64], R58 ;  /* 0x0000003a0800a985 */ /* 0x0005e2000c101b2a */
[----:B------:R-:W-:Y:S02]  /*13820*/  ISETP.GE.AND P2, PT, R26, UR4, PT ;  /* 0x000000041a007c0c */ /* 0x000fe4000bf46270 */
[----:B------:R-:W-:Y:S02]  /*13830*/  @!P0 LEA.HI.X R13, R88, R3, R89, 0x2, P6 ;  /* 0x00000003580d8211 */ /* 0x000fe400030f1459 */
[----:B0-----:R-:W-:-:S04]  /*13840*/  @!P1 LEA R4, P4, R90, R2, 0x2 ;  /* 0x000000025a049211 */ /* 0x001fc800078810ff */
[----:B------:R-:W-:Y:S02]  /*13850*/  @!P1 LEA.HI.X R5, R90, R3, R91, 0x2, P4 ;  /* 0x000000035a059211 */ /* 0x000fe400020f145b */
[----:B------:R-:W-:-:S03]  /*13860*/  ISETP.GE.AND P4, PT, R32, UR4, PT ;  /* 0x0000000420007c0c */ /* 0x000fc6000bf86270 */
[----:B------:R0:W-:Y:S01]  /*13870*/  @!P1 ST.E.64 desc[UR42][R4.64], R64 ;  /* 0x0000004004009985 */ /* 0x0001e2000c101b2a */
[----:B-1----:R-:W-:-:S03]  /*13880*/  @!P3 LEA R6, P1, R86, R2, 0x2 ;  /* 0x000000025606b211 */ /* 0x002fc600078210ff */
[----:B------:R0:W-:Y:S01]  /*13890*/  @!P0 ST.E.64 desc[UR42][R12.64], R66 ;  /* 0x000000420c008985 */ /* 0x0001e2000c101b2a */
[CC--:B------:R-:W-:Y:S02]  /*138a0*/  @!P5 LEA R14, P0, R35.reuse, R2.reuse, 0x2 ;  /* 0x00000002230ed211 */ /* 0x0c0fe400078010ff */
[-C--:B------:R-:W-:Y:S02]  /*138b0*/  @!P3 LEA.HI.X R7, R86, R3.reuse, R87, 0x2, P1 ;  /* 0x000000035607b211 */ /* 0x080fe400008f1457 */
[-C--:B------:R-:W-:Y:S02]  /*138c0*/  @!P5 LEA.HI.X R15, R35, R3.reuse, R84, 0x2, P0 ;  /* 0x00000003230fd211 */ /* 0x080fe400000f1454 */
[-C--:B--2---:R-:W-:Y:S01]  /*138d0*/  @!P4 LEA R8, P1, R32, R2.reuse, 0x2 ;  /* 0x000000022008c211 */ /* 0x084fe200078210ff */
[----:B------:R0:W-:Y:S01]  /*138e0*/  @!P3 ST.E.64 desc[UR42][R6.64], R72 ;  /* 0x000000480600b985 */ /* 0x0001e2000c101b2a */
[----:B------:R-:W-:Y:S02]  /*138f0*/  @!P2 LEA R2, P6, R26, R2, 0x2 ;  /* 0x000000021a02a211 */ /* 0x000fe400078c10ff */
[-C--:B------:R-:W-:Y:S01]  /*13900*/  @!P4 LEA.HI.X R9, R32, R3.reuse, R34, 0x2, P1 ;  /* 0x000000032009c211 */ /* 0x080fe200008f1422 */
[----:B------:R0:W-:Y:S01]  /*13910*/  @!P5 ST.E.64 desc[UR42][R14.64], R74 ;  /* 0x0000004a0e00d985 */ /* 0x0001e2000c101b2a */
[----:B------:R-:W-:-:S03]  /*13920*/  @!P2 LEA.HI.X R3, R26, R3, R28, 0x2, P6 ;  /* 0x000000031a03a211 */ /* 0x000fc600030f141c */
[----:B------:R0:W-:Y:S04]  /*13930*/  @!P4 ST.E.64 desc[UR42][R8.64], R80 ;  /* 0x000000500800c985 */ /* 0x0001e8000c101b2a */
[----:B------:R0:W-:Y:S02]  /*13940*/  @!P2 ST.E.64 desc[UR42][R2.64], R82 ;  /* 0x000000520200a985 */ /* 0x0001e4000c101b2a */
.L_x_11490:
[----:B------:R-:W-:Y:S05]  /*13950*/  BSYNC B1 ;  /* 0x0000000000017941 */ /* 0x000fea0003800000 */
.L_x_11489:
[----:B------:R-:W-:Y:S01]  /*13960*/  ISETP.GE.AND P0, PT, R10, R85, PT ;  /* 0x000000550a00720c */ /* 0x000fe20003f06270 */
[----:B0-----:R0:W1:Y:S04]  /*13970*/  SHFL.IDX PT, R3, R11, 0x1, 0x1c1f ;  /* 0x003c1f000b037f89 */ /* 0x00106800000e0000 */
[----:B------:R0:W2:Y:S08]  /*13980*/  SHFL.IDX PT, R2, R0, 0x1, 0x1c1f ;  /* 0x003c1f0000027f89 */ /* 0x0000b000000e0000 */
[----:B0-----:R-:W-:Y:S05]  /*13990*/  @P0 BRA `(.L_x_11488) ;  /* 0x0000000c008c0947 */ /* 0x001fea0003800000 */
[----:B------:R-:W-:Y:S02]  /*139a0*/  ULDC UR4, c[0x0][0xac8] ;  /* 0x0002b20000047ab9 */ /* 0x000fe40000000800 */
[----:B------:R-:W-:Y:S02]  /*139b0*/  ISETP.GE.AND P1, PT, R21, UR4, PT ;  /* 0x0000000415007c0c */ /* 0x000fe4000bf26270 */
[----:B------:R-:W-:Y:S02]  /*139c0*/  ISETP.GE.AND P0, PT, R95, UR4, PT ;  /* 0x000000045f007c0c */ /* 0x000fe4000bf06270 */
[----:B------:R-:W-:Y:S02]  /*139d0*/  ISETP.GE.AND P3, PT, R25, UR4, PT ;  /* 0x0000000419007c0c */ /* 0x000fe4000bf66270 */
[----:B------:R-:W-:-:S07]  /*139e0*/  ISETP.GE.AND P4, PT, R27, UR4, PT ;  /* 0x000000041b007c0c */ /* 0x000fce000bf86270 */
[-C--:B--2---:R-:W-:Y:S02]  /*139f0*/  @!P1 LEA R4, P2, R21, R2.reuse, 0x2 ;  /* 0x0000000215049211 */ /* 0x084fe400078410ff */
[----:B-1----:R-:W-:Y:S02]  /*13a00*/  @!P0 IMAD.WIDE R6, R95, 0x4, R2 ;  /* 0x000000045f068825 */ /* 0x002fe400078e0202 */
[----:B------:R-:W-:Y:S02]  /*13a10*/  @!P1 LEA.HI.X R5, R21, R3, R20, 0x2, P2 ;  /* 0x0000000315059211 */ /* 0x000fe400010f1414 */
[----:B------:R-:W-:Y:S01]  /*13a20*/  ISETP.GE.AND P2, PT, R94, UR4, PT ;  /* 0x000000045e007c0c */ /* 0x000fe2000bf46270 */
[----:B------:R0:W-:Y:S01]  /*13a30*/  @!P0 ST.E.64 desc[UR42][R6.64], R44 ;  /* 0x0000002c06008985 */ /* 0x0001e2000c101b2a */
[----:B-----5:R-:W-:Y:S02]  /*13a40*/  ISETP.GE.AND P0, PT, R92, UR4, PT ;  /* 0x000000045c007c0c */ /* 0x020fe4000bf06270 */
[-C--:B------:R-:W-:Y:S01]  /*13a50*/  @!P3 LEA R8, P5, R25, R2.reuse, 0x2 ;  /* 0x000000021908b211 */ /* 0x080fe200078a10ff */
[----:B------:R1:W-:Y:S01]  /*13a60*/  @!P1 ST.E.64 desc[UR42][R4.64], R46 ;  /* 0x0000002e04009985 */ /* 0x0003e2000c101b2a */
[----:B------:R-:W-:-:S02]  /*13a70*/  @!P4 LEA R10, P6, R27, R2, 0x2 ;  /* 0x000000021b0ac211 */ /* 0x000fc400078c10ff */
[-C--:B------:R-:W-:Y:S02]  /*13a80*/  @!P3 LEA.HI.X R9, R25, R3.reuse, R22, 0x2, P5 ;  /* 0x000000031909b211 */ /* 0x080fe400028f1416 */
[-C--:B------:R-:W-:Y:S02]  /*13a90*/  @!P4 LEA.HI.X R11, R27, R3.reuse, R24, 0x2, P6 ;  /* 0x000000031b0bc211 */ /* 0x080fe400030f1418 */
[----:B------:R-:W-:Y:S01]  /*13aa0*/  ISETP.GE.AND P1, PT, R90, UR4, PT ;  /* 0x000000045a007c0c */ /* 0x000fe2000bf26270 */
[----:B------:R2:W-:Y:S01]  /*13ab0*/  @!P3 ST.E.64 desc[UR42][R8.64], R52 ;  /* 0x000000340800b985 */ /* 0x0005e2000c101b2a */
[----:B------:R-:W-:Y:S02]  /*13ac0*/  @!P2 LEA R12, P5, R94, R2, 0x2 ;  /* 0x000000025e0ca211 */ /* 0x000fe400078a10ff */
[----:B------:R-:W-:Y:S01]  /*13ad0*/  ISETP.GE.AND P3, PT, R88, UR4, PT ;  /* 0x0000000458007c0c */ /* 0x000fe2000bf66270 */
[----:B------:R3:W-:Y:S01]  /*13ae0*/  @!P4 ST.E.64 desc[UR42][R10.64], R54 ;  /* 0x000000360a00c985 */ /* 0x0007e2000c101b2a */
[----:B------:R-:W-:-:S02]  /*13af0*/  @!P2 LEA.HI.X R13, R94, R3, R33, 0x2, P5 ;  /* 0x000000035e0da211 */ /* 0x000fc400028f1421 */
[-C--:B------:R-:W-:Y:S02]  /*13b00*/  @!P0 LEA R14, P4, R92, R2.reuse, 0x2 ;  /* 0x000000025c0e8211 */ /* 0x080fe400078810ff */
[----:B------:R-:W-:Y:S01]  /*13b10*/  ISETP.GE.AND P5, PT, R86, UR4, PT ;  /* 0x0000000456007c0c */ /* 0x000fe2000bfa6270 */
[----:B------:R4:W-:Y:S01]  /*13b20*/  @!P2 ST.E.64 desc[UR42][R12.64], R60 ;  /* 0x0000003c0c00a985 */ /* 0x0009e2000c101b2a */
[----:B------:R-:W-:Y:S02]  /*13b30*/  @!P0 LEA.HI.X R15, R92, R3, R93, 0x2, P4 ;  /* 0x000000035c0f8211 */ /* 0x000fe400020f145d */
[----:B------:R-:W-:Y:S02]  /*13b40*/  ISETP.GE.AND P4, PT, R35, UR4, PT ;  /* 0x0000000423007c0c */ /* 0x000fe4000bf86270 */
[----:B------:R-:W-:Y:S01]  /*13b50*/  ISETP.GE.AND P2, PT, R32, UR4, PT ;  /* 0x0000000420007c0c */ /* 0x000fe2000bf46270 */
[----:B------:R4:W-:Y:S01]  /*13b60*/  @!P0 ST.E.64 desc[UR42][R14.64], R62 ;  /* 0x0000003e0e008985 */ /* 0x0009e2000c101b2a */
[----:B0-----:R-:W-:-:S04]  /*13b70*/  @!P1 LEA R6, P6, R90, R2, 0x2 ;  /* 0x000000025a069211 */ /* 0x001fc800078c10ff */
[-C--:B------:R-:W-:Y:S02]  /*13b80*/  @!P1 LEA.HI.X R7, R90, R3.reuse, R91, 0x2, P6 ;  /* 0x000000035a079211 */ /* 0x080fe400030f145b */
[-C--:B-1----:R-:W-:Y:S02]  /*13b90*/  @!P3 LEA R4, P6, R88, R2.reuse, 0x2 ;  /* 0x000000025804b211 */ /* 0x082fe400078c10ff */
[-C--:B--2---:R-:W-:Y:S01]  /*13ba0*/  @!P5 LEA R8, P0, R86, R2.reuse, 0x2 ;  /* 0x000000025608d211 */ /* 0x084fe200078010ff */
[----:B------:R0:W-:Y:S01]  /*13bb0*/  @!P1 ST.E.64 desc[UR42][R6.64], R68 ;  /* 0x0000004406009985 */ /* 0x0001e2000c101b2a */
[-C--:B------:R-:W-:Y:S02]  /*13bc0*/  @!P3 LEA.HI.X R5, R88, R3.reuse, R89, 0x2, P6 ;  /* 0x000000035805b211 */ /* 0x080fe400030f1459 */
[-C--:B---3--:R-:W-:Y:S02]  /*13bd0*/  @!P4 LEA R10, P1, R35, R2.reuse, 0x2 ;  /* 0x00000002230ac211 */ /* 0x088fe400078210ff */
[----:B----4-:R-:W-:Y:S01]  /*13be0*/  @!P2 LEA R12, P6, R32, R2, 0x2 ;  /* 0x00000002200ca211 */ /* 0x010fe200078c10ff */
        /* <DEDUP_REMOVED lines=9> */
[----:B------:R-:W-:-:S04]  /*13c80*/  LEA R2, P0, R26, R2, 0x2 ;  /* 0x000000021a027211 */ /* 0x000fc800078010ff */
[----:B------:R-:W-:-:S05]  /*13c90*/  LEA.HI.X R3, R26, R3, R28, 0x2, P0 ;  /* 0x000000031a037211 */ /* 0x000fca00000f141c */
[----:B------:R1:W-:Y:S01]  /*13ca0*/  ST.E.64 desc[UR42][R2.64], R38 ;  /* 0x0000002602007985 */ /* 0x0003e2000c101b2a */
[----:B------:R-:W-:Y:S05]  /*13cb0*/  BRA `(.L_x_11488) ;  /* 0x0000000800c47947 */ /* 0x000fea0003800000 */
.L_x_11483:
[----:B0-----:R-:W2:Y:S01]  /*13cc0*/  LDL.LU R4, [R1+0x3c] ;  /* 0x00003c0001047983 */ /* 0x001ea20000300800 */
[----:B------:R-:W-:Y:S01]  /*13cd0*/  ULDC.64 UR6, c[0x0][0xc08] ;  /* 0x0003020000067ab9 */ /* 0x000fe20000000a00 */
[----:B------:R-:W-:Y:S02]  /*13ce0*/  ULDC.64 UR4, c[0x0][0xc00] ;  /* 0x0003000000047ab9 */ /* 0x000fe40000000a00 */
[----:B------:R-:W3:Y:S01]  /*13cf0*/  LDL.LU R0, [R1+0x40] ;  /* 0x0000400001007983 */ /* 0x000ee20000300800 */
[----:B------:R-:W-:Y:S01]  /*13d00*/  ISETP.NE.U32.AND P1, PT, RZ, UR6, PT ;  /* 0x00000006ff007c0c */ /* 0x000fe2000bf25070 */
[----:B------:R-:W-:Y:S01]  /*13d10*/  IMAD.MOV.U32 R15, RZ, RZ, RZ ;  /* 0x000000ffff0f7224 */ /* 0x000fe200078e00ff */
[----:B------:R-:W-:Y:S01]  /*13d20*/  ISETP.NE.U32.AND P0, PT, RZ, UR4, PT ;  /* 0x00000004ff007c0c */ /* 0x000fe2000bf05070 */
[----:B------:R-:W0:Y:S01]  /*13d30*/  S2R R6, SR_TID.X ;  /* 0x0000000000067919 */ /* 0x000e220000002100 */
[----:B------:R-:W-:Y:S02]  /*13d40*/  ISETP.NE.AND.EX P1, PT, RZ, UR7, PT, P1 ;  /* 0x00000007ff007c0c */ /* 0x000fe4000bf25310 */
[----:B------:R-:W-:-:S02]  /*13d50*/  ISETP.NE.AND.EX P0, PT, RZ, UR5, PT, P0 ;  /* 0x00000005ff007c0c */ /* 0x000fc4000bf05300 */
[----:B--2---:R-:W-:-:S04]  /*13d60*/  IADD3 R2, P2, R4, UR4, RZ ;  /* 0x0000000404027c10 */ /* 0x004fc8000ff5e0ff */
[----:B---3--:R-:W-:-:S05]  /*13d70*/  IADD3.X R3, R0, UR5, RZ, P2, !PT ;  /* 0x0000000500037c10 */ /* 0x008fca00097fe4ff */
[----:B------:R-:W-:Y:S01]  /*13d80*/  @P1 IADD3 R4, P2, R4, UR6, RZ ;  /* 0x0000000604041c10 */ /* 0x000fe2000ff5e0ff */
[----:B------:R-:W-:Y:S01]  /*13d90*/  ULDC UR4, c[0x0][0xa88] ;  /* 0x0002a20000047ab9 */ /* 0x000fe20000000800 */
[----:B------:R1:W5:Y:S02]  /*13da0*/  @P0 LDG.E R15, desc[UR42][R2.64] ;  /* 0x0000002a020f0981 */ /* 0x000364000c1e1900 */
[----:B------:R-:W-:Y:S01]  /*13db0*/  @P1 IADD3.X R5, R0, UR7, RZ, P2, !PT ;  /* 0x0000000700051c10 */ /* 0x000fe200097fe4ff */
[----:B------:R-:W-:Y:S02]  /*13dc0*/  IMAD.U32 R0, RZ, RZ, UR4 ;  /* 0x00000004ff007e24 */ /* 0x000fe4000f8e00ff */
[----:B0-----:R-:W-:-:S04]  /*13dd0*/  VIADD R32, R6, 0xffffff80 ;  /* 0xffffff8006207836 */ /* 0x001fc80000000000 */
[----:B------:R1:W5:Y:S01]  /*13de0*/  @P1 LDG.E R0, desc[UR42][R4.64] ;  /* 0x0000002a04001981 */ /* 0x000362000c1e1900 */
[----:B------:R-:W-:Y:S02]  /*13df0*/  ISETP.GT.AND P3, PT, R32, 0xbf, PT ;  /* 0x000000bf2000780c */ /* 0x000fe40003f64270 */
[----:B------:R-:W-:Y:S01]  /*13e00*/  ISETP.GT.AND P2, PT, R88, 0x1, PT ;  /* 0x000000015800780c */ /* 0x000fe20003f44270 */
[----:B------:R-:W-:-:S12]  /*13e10*/  @P1 BRA `(.L_x_11491) ;  /* 0x0000000000101947 */ /* 0x000fd80003800000 */
[----:B------:R-:W-:Y:S05]  /*13e20*/  @!P0 BRA `(.L_x_11491) ;  /* 0x00000000000c8947 */ /* 0x000fea0003800000 */
[----:B-1----:R-:W2:Y:S04]  /*13e30*/  LDG.E R5, desc[UR42][R2.64] ;  /* 0x0000002a02057981 */ /* 0x002ea8000c1e1900 */
[----:B-----5:R-:W2:Y:S02]  /*13e40*/  LDG.E R0, desc[UR42][R2.64+0x4] ;  /* 0x0000042a02007981 */ /* 0x020ea4000c1e1900 */
[----:B--2---:R-:W-:-:S07]  /*13e50*/  IMAD.IADD R0, R0, 0x1, -R5 ;  /* 0x0000000100007824 */ /* 0x004fce00078e0a05 */
.L_x_11491:
[----:B-1----:R-:W2:Y:S04]  /*13e60*/  LDL.LU R2, [R1+0x4c] ;  /* 0x00004c0001027983 */ /* 0x002ea80000300800 */
        /* <DEDUP_REMOVED lines=16> */
[----:B------:R-:W-:Y:S01]  /*13f70*/  IMAD.MOV.U32 R21, RZ, RZ, R26 ;  /* 0x000000ffff157224 */ /* 0x000fe200078e001a */
[----:B------:R-:W-:Y:S02]  /*13f80*/  ISETP.NE.AND P0, PT, R27, 0x1, PT ;  /* 0x000000011b00780c */ /* 0x000fe40003f05270 */
[----:B------:R-:W-:Y:S02]  /*13f90*/  SEL R28, R2, 0x978, P3 ;  /* 0x00000978021c7807 */ /* 0x000fe40001800000 */
[----:B------:R-:W0:Y:S08]  /*13fa0*/  LDC.64 R2, c[0x0][0xba8] ;  /* 0x0002ea00ff027b82 */ /* 0x000e300000000a00 */
        /* <DEDUP_REMOVED lines=11> */
[-C--:B------:R-:W-:Y:S02]  /*14060*/  IMAD R33, R13, R22.reuse, RZ ;  /* 0x000000160d217224 */ /* 0x080fe400078e02ff */
[----:B------:R-:W-:Y:S01]  /*14070*/  IMAD.WIDE.U32 R12, R12, R22, RZ ;  /* 0x000000160c0c7225 */ /* 0x000fe200078e00ff */
[----:B----4-:R-:W-:-:S03]  /*14080*/  @P0 SHF.R.U32.HI R21, RZ, R35, R14 ;  /* 0x00000023ff150219 */ /* 0x010fc6000001160e */
[----:B------:R-:W-:Y:S01]  /*14090*/  IMAD.WIDE.U32 R8, R10, R25, RZ ;  /* 0x000000190a087225 */ /* 0x000fe200078e00ff */
[----:B------:R-:W-:-:S03]  /*140a0*/  IADD3 R13, R33, R13, RZ ;  /* 0x0000000d210d7210 */ /* 0x000fc60007ffe0ff */
[----:B------:R-:W-:Y:S01]  /*140b0*/  IMAD.IADD R11, R9, 0x1, R11 ;  /* 0x00000001090b7824 */ /* 0x000fe200078e020b */
[----:B------:R-:W-:Y:S01]  /*140c0*/  IADD3 R12, P0, P1, R8, R12, R15 ;  /* 0x0000000c080c7210 */ /* 0x000fe2000791e00f */
[----:B------:R-:W-:-:S04]  /*140d0*/  IMAD.MOV R8, RZ, RZ, -R21 ;  /* 0x000000ffff087224 */ /* 0x000fc800078e0a15 */
[----:B------:R-:W-:Y:S01]  /*140e0*/  IMAD R9, R27, R8, R26 ;  /* 0x000000081b097224 */ /* 0x000fe200078e021a */
[----:B------:R-:W-:-:S03]  /*140f0*/  IADD3.X R8, R11, R13, R20, P0, P1 ;  /* 0x0000000d0b087210 */ /* 0x000fc600007e2414 */
[----:B-----5:R-:W-:Y:S01]  /*14100*/  IMAD R5, R5, R9, RZ ;  /* 0x0000000905057224 */ /* 0x020fe200078e02ff */
[----:B------:R-:W-:-:S05]  /*14110*/  SHF.R.S32.HI R11, RZ, 0x1f, R9 ;  /* 0x0000001fff0b7819 */ /* 0x000fca0000011409 */
[----:B------:R-:W-:Y:S01]  /*14120*/  IMAD R11, R4, R11, R5 ;  /* 0x0000000b040b7224 */ /* 0x000fe200078e0205 */
[----:B--2---:R-:W-:-:S05]  /*14130*/  SEL R35, R34, RZ, P3 ;  /* 0x000000ff22237207 */ /* 0x004fca0001800000 */
[-C--:B------:R-:W-:Y:S02]  /*14140*/  IMAD R33, R7, R35.reuse, RZ ;  /* 0x0000002307217224 */ /* 0x080fe400078e02ff */
[----:B------:R-:W-:-:S04]  /*14150*/  IMAD.WIDE.U32 R6, R6, R35, RZ ;  /* 0x0000002306067225 */ /* 0x000fc800078e00ff */
[----:B------:R-:W-:Y:S01]  /*14160*/  IMAD.IADD R7, R33, 0x1, R7 ;  /* 0x0000000121077824 */ /* 0x000fe200078e0207 */
[----:B------:R-:W-:Y:S02]  /*14170*/  IADD3 R6, P0, P1, R21, R12, R6 ;  /* 0x0000000c15067210 */ /* 0x000fe4000791e006 */
[----:B------:R-:W-:-:S04]  /*14180*/  SHF.R.S32.HI R21, RZ, 0x1f, R21 ;  /* 0x0000001fff157819 */ /* 0x000fc80000011415 */
[----:B------:R-:W-:-:S03]  /*14190*/  IADD3.X R7, R21, R8, R7, P0, P1 ;  /* 0x0000000815077210 */ /* 0x000fc600007e2407 */
[----:B------:R-:W-:-:S04]  /*141a0*/  IMAD.WIDE.U32 R4, R4, R9, R6 ;  /* 0x0000000904047225 */ /* 0x000fc800078e0006 */
[----:B------:R-:W-:Y:S01]  /*141b0*/  IMAD.IADD R5, R5, 0x1, R11 ;  /* 0x0000000105057824 */ /* 0x000fe200078e020b */
[----:B0-----:R-:W-:-:S04]  /*141c0*/  LEA R2, P0, R4, R2, 0x2 ;  /* 0x0000000204027211 */ /* 0x001fc800078010ff */
[----:B-1----:R-:W-:Y:S01]  /*141d0*/  LEA.HI.X R3, R4, R3, R5, 0x2, P0 ;  /* 0x0000000304037211 */ /* 0x002fe200000f1405 */
[----:B------:R-:W-:-:S05]  /*141e0*/  IMAD.MOV.U32 R5, RZ, RZ, -0x800000 ;  /* 0xff800000ff057424 */ /* 0x000fca00078e00ff */
[----:B------:R0:W-:Y:S03]  /*141f0*/  STG.E desc[UR42][R2.64], R5 ;  /* 0x0000000502007986 */ /* 0x0001e6000c10192a */
.L_x_11493:
[----:B------:R-:W-:Y:S05]  /*14200*/  BSYNC B1 ;  /* 0x0000000000017941 */ /* 0x000fea0003800000 */
.L_x_11492:
[----:B------:R-:W-:Y:S05]  /*14210*/  @P2 BRA `(.L_x_11488) ;  /* 0x00000004006c2947 */ /* 0x000fea0003800000 */
[----:B------:R1:W5:Y:S01]  /*14220*/  LDL R10, [R1+0x60] ;  /* 0x00006000010a7983 */ /* 0x0003620000100800 */
[----:B------:R-:W2:Y:S03]  /*14230*/  LDC R11, c[0x0][0xbe8] ;  /* 0x0002fa00ff0b7b82 */ /* 0x000ea60000000800 */
[----:B------:R1:W5:Y:S04]  /*14240*/  LDL R14, [R1+0xb0] ;  /* 0x0000b000010e7983 */ /* 0x0003680000100800 */
[----:B------:R1:W5:Y:S04]  /*14250*/  LDL R21, [R1+0x54] ;  /* 0x0000540001157983 */ /* 0x0003680000100800 */
[----:B------:R-:W3:Y:S04]  /*14260*/  LDL R8, [R1+0xb4] ;  /* 0x0000b40001087983 */ /* 0x000ee80000100800 */
[----:B------:R-:W4:Y:S01]  /*14270*/  LDL R6, [R1+0x34] ;  /* 0x0000340001067983 */ /* 0x000f220000100800 */
[--C-:B------:R-:W-:Y:S01]  /*14280*/  SHF.R.S32.HI R4, RZ, 0x1f, R32.reuse ;  /* 0x0000001fff047819 */ /* 0x100fe20000011420 */
[----:B------:R-:W-:Y:S01]  /*14290*/  ULDC.64 UR4, c[0x0][0xaa0] ;  /* 0x0002a80000047ab9 */ /* 0x000fe20000000a00 */
[----:B------:R-:W-:Y:S01]  /*142a0*/  SHF.R.S32.HI R13, RZ, 0x1f, R32 ;  /* 0x0000001fff0d7819 */ /* 0x000fe20000011420 */
[----:B------:R-:W4:Y:S01]  /*142b0*/  LDL.LU R12, [R1+0x50] ;  /* 0x00005000010c7983 */ /* 0x000f220000300800 */
[-C--:B------:R-:W-:Y:S01]  /*142c0*/  LEA.HI R4, R4, R32.reuse, RZ, 0x2 ;  /* 0x0000002004047211 */ /* 0x080fe200078f10ff */
[----:B0-----:R-:W-:Y:S01]  /*142d0*/  IMAD R2, R20, UR4, RZ ;  /* 0x0000000414027c24 */ /* 0x001fe2000f8e02ff */
[----:B------:R-:W-:Y:S01]  /*142e0*/  LEA.HI R13, R13, R32, RZ, 0x2 ;  /* 0x000000200d0d7211 */ /* 0x000fe200078f10ff */
[----:B------:R-:W-:Y:S01]  /*142f0*/  ULDC.64 UR6, c[0x0][0xaf0] ;  /* 0x0002bc0000067ab9 */ /* 0x000fe20000000a00 */
[----:B--2---:R-:W-:Y:S01]  /*14300*/  ISETP.NE.AND P0, PT, R11, 0x1, PT ;  /* 0x000000010b00780c */ /* 0x004fe20003f05270 */
[C---:B------:R-:W-:Y:S01]  /*14310*/  IMAD R5, R15.reuse, UR5, R2 ;  /* 0x000000050f057c24 */ /* 0x040fe2000f8e0202 */
[----:B------:R-:W-:Y:S01]  /*14320*/  LOP3.LUT R4, R4, 0xfffffffc, RZ, 0xc0, !PT ;  /* 0xfffffffc04047812 */ /* 0x000fe200078ec0ff */
[----:B------:R-:W-:Y:S01]  /*14330*/  IMAD.WIDE.U32 R2, R15, UR4, RZ ;  /* 0x000000040f027c25 */ /* 0x000fe2000f8e00ff */
[----:B------:R-:W-:Y:S01]  /*14340*/  SHF.R.S32.HI R13, RZ, 0x2, R13 ;  /* 0x00000002ff0d7819 */ /* 0x000fe2000001140d */
[----:B------:R-:W-:Y:S01]  /*14350*/  ULDC.64 UR4, c[0x0][0xae8] ;  /* 0x0002ba0000047ab9 */ /* 0x000fe20000000a00 */
[----:B------:R-:W-:Y:S01]  /*14360*/  BSSY B1, `(.L_x_11494) ;  /* 0x0000035000017945 */ /* 0x000fe20003800000 */
[----:B------:R-:W-:-:S02]  /*14370*/  IMAD.IADD R4, R32, 0x1, -R4 ;  /* 0x0000000120047824 */ /* 0x000fc400078e0a04 */
[----:B------:R-:W-:Y:S02]  /*14380*/  IMAD.IADD R3, R3, 0x1, R5 ;  /* 0x0000000103037824 */ /* 0x000fe400078e0205 */
[----:B------:R-:W-:Y:S02]  /*14390*/  IMAD R4, R4, 0x60, R13 ;  /* 0x0000006004047824 */ /* 0x000fe400078e020d */
[----:B------:R-:W0:Y:S01]  /*143a0*/  @P0 LDC R7, c[0x0][0xbec] ;  /* 0x0002fb00ff070b82 */ /* 0x000e220000000800 */
[----:B------:R-:W-:-:S04]  /*143b0*/  IMAD.WIDE.U32 R2, R22, UR4, R2 ;  /* 0x0000000416027c25 */ /* 0x000fc8000f8e0002 */
[----:B------:R-:W-:Y:S01]  /*143c0*/  IMAD R3, R22, UR5, R3 ;  /* 0x0000000516037c24 */ /* 0x000fe2000f8e0203 */
[----:B------:R-:W-:Y:S02]  /*143d0*/  ULDC.64 UR4, c[0x0][0xae0] ;  /* 0x0002b80000047ab9 */ /* 0x000fe40000000a00 */
[----:B------:R-:W2:Y:S01]  /*143e0*/  @P0 LDC R9, c[0x0][0xbf0] ;  /* 0x0002fc00ff090b82 */ /* 0x000ea20000000800 */
[----:B------:R-:W-:-:S04]  /*143f0*/  IMAD.WIDE.U32 R2, R25, UR6, R2 ;  /* 0x0000000619027c25 */ /* 0x000fc8000f8e0002 */
[----:B---3--:R-:W-:Y:S02]  /*14400*/  IMAD.MOV.U32 R26, RZ, RZ, R8 ;  /* 0x000000ffff1a7224 */ /* 0x008fe400078e0008 */
[----:B----4-:R-:W-:Y:S02]  /*14410*/  IMAD.MOV.U32 R27, RZ, RZ, R6 ;  /* 0x000000ffff1b7224 */ /* 0x010fe400078e0006 */
[----:B------:R-:W-:Y:S02]  /*14420*/  IMAD R6, R24, UR6, RZ ;  /* 0x0000000618067c24 */ /* 0x000fe4000f8e02ff */
[----:B------:R-:W-:-:S04]  /*14430*/  IMAD R8, R12, 0xc0, R4 ;  /* 0x000000c00c087824 */ /* 0x000fc800078e0204 */
[----:B0-----:R-:W-:-:S04]  /*14440*/  @P0 IMAD.HI.U32 R4, R8, R7, RZ ;  /* 0x0000000708040227 */ /* 0x001fc800078e00ff */
[----:B------:R-:W-:Y:S01]  /*14450*/  IMAD.MOV.U32 R5, RZ, RZ, R8 ;  /* 0x000000ffff057224 */ /* 0x000fe200078e0008 */
[----:B--2---:R-:W-:Y:S01]  /*14460*/  @P0 SHF.R.U32.HI R5, RZ, R9, R4 ;  /* 0x00000009ff050219 */ /* 0x004fe20000011604 */
[----:B------:R-:W-:-:S03]  /*14470*/  IMAD R9, R25, UR7, R6 ;  /* 0x0000000719097c24 */ /* 0x000fc6000f8e0206 */
[----:B------:R-:W-:Y:S01]  /*14480*/  IADD3 R7, -R5, RZ, RZ ;  /* 0x000000ff05077210 */ /* 0x000fe20007ffe1ff */
[----:B------:R-:W-:Y:S01]  /*14490*/  IMAD.IADD R3, R3, 0x1, R9 ;  /* 0x0000000103037824 */ /* 0x000fe200078e0209 */
[----:B------:R-:W-:-:S03]  /*144a0*/  SHF.R.S32.HI R4, RZ, 0x1f, R5 ;  /* 0x0000001fff047819 */ /* 0x000fc60000011405 */
[----:B------:R-:W-:Y:S02]  /*144b0*/  IMAD R7, R11, R7, R8 ;  /* 0x000000070b077224 */ /* 0x000fe400078e0208 */
[----:B------:R-:W-:Y:S02]  /*144c0*/  IMAD R4, R4, UR4, RZ ;  /* 0x0000000404047c24 */ /* 0x000fe4000f8e02ff */
[----:B------:R-:W-:-:S04]  /*144d0*/  IMAD.WIDE.U32 R2, R5, UR4, R2 ;  /* 0x0000000405027c25 */ /* 0x000fc8000f8e0002 */
[----:B------:R-:W-:Y:S01]  /*144e0*/  IMAD R9, R5, UR5, R4 ;  /* 0x0000000505097c24 */ /* 0x000fe2000f8e0204 */
[----:B------:R-:W-:Y:S01]  /*144f0*/  SHF.R.S32.HI R4, RZ, 0x1f, R7 ;  /* 0x0000001fff047819 */ /* 0x000fe20000011407 */
[----:B------:R-:W-:Y:S01]  /*14500*/  ULDC.64 UR4, c[0x0][0xad8] ;  /* 0x0002b60000047ab9 */ /* 0x000fe20000000a00 */
[----:B------:R-:W-:Y:S02]  /*14510*/  IMAD R11, R0, R11, RZ ;  /* 0x0000000b000b7224 */ /* 0x000fe400078e02ff */
[----:B------:R-:W-:Y:S02]  /*14520*/  IMAD.IADD R3, R3, 0x1, R9 ;  /* 0x0000000103037824 */ /* 0x000fe400078e0209 */
[----:B------:R-:W-:Y:S02]  /*14530*/  IMAD R4, R4, UR4, RZ ;  /* 0x0000000404047c24 */ /* 0x000fe4000f8e02ff */
[----:B------:R-:W-:Y:S02]  /*14540*/  IMAD R0, R12, 0xc0, R13 ;  /* 0x000000c00c007824 */ /* 0x000fe400078e020d */
[----:B------:R-:W-:-:S02]  /*14550*/  IMAD R5, R7, UR5, R4 ;  /* 0x0000000507057c24 */ /* 0x000fc4000f8e0204 */
[----:B------:R-:W-:Y:S01]  /*14560*/  IMAD.WIDE.U32 R2, R7, UR4, R2 ;  /* 0x0000000407027c25 */ /* 0x000fe2000f8e0002 */
[----:B------:R-:W-:Y:S01]  /*14570*/  ISETP.GE.AND P0, PT, R0, R11, PT ;  /* 0x0000000b0000720c */ /* 0x000fe20003f06270 */
[----:B------:R-:W-:Y:S02]  /*14580*/  ULDC.64 UR4, c[0x0][0xa80] ;  /* 0x0002a00000047ab9 */ /* 0x000fe40000000a00 */
[----:B------:R-:W-:Y:S01]  /*14590*/  IMAD.IADD R3, R3, 0x1, R5 ;  /* 0x0000000103037824 */ /* 0x000fe200078e0205 */
[----:B------:R-:W-:-:S04]  /*145a0*/  LEA R4, P1, R2, UR4, 0x1 ;  /* 0x0000000402047c11 */ /* 0x000fc8000f8208ff */
[----:B------:R-:W-:Y:S02]  /*145b0*/  LEA.HI.X R5, R2, UR5, R3, 0x1, P1 ;  /* 0x0000000502057c11 */ /* 0x000fe400088f0c03 */
[----:B------:R1:W0:Y:S04]  /*145c0*/  SHFL.IDX PT, R2, R4, RZ, 0x1c1f ;  /* 0x001c1fff04027589 */ /* 0x00022800000e0000 */
[----:B------:R1:W2:Y:S01]  /*145d0*/  SHFL.IDX PT, R3, R5, RZ, 0x1c1f ;  /* 0x001c1fff05037589 */ /* 0x0002a200000e0000 */
[----:B------:R-:W-:Y:S05]  /*145e0*/  @P0 BRA `(.L_x_11495) ;  /* 0x0000000000300947 */ /* 0x000fea0003800000 */
[----:B------:R-:W-:Y:S02]  /*145f0*/  ULDC UR4, c[0x0][0xac8] ;  /* 0x0002b20000047ab9 */ /* 0x000fe40000000800 */
[----:B-----5:R-:W-:Y:S02]  /*14600*/  ISETP.GE.AND P3, PT, R21, UR4, PT ;  /* 0x0000000415007c0c */ /* 0x020fe4000bf66270 */
[----:B------:R-:W-:Y:S02]  /*14610*/  ISETP.GE.AND P4, PT, R10, UR4, PT ;  /* 0x000000040a007c0c */ /* 0x000fe4000bf86270 */
[----:B------:R-:W-:-:S09]  /*14620*/  ISETP.GE.AND P2, PT, R27, UR4, PT ;  /* 0x000000041b007c0c */ /* 0x000fd2000bf46270 */
[-C--:B0-----:R-:W-:Y:S02]  /*14630*/  @!P3 LEA R8, P0, R21, R2.reuse, 0x1 ;  /* 0x000000021508b211 */ /* 0x081fe400078008ff */
[C---:B------:R-:W-:Y:S02]  /*14640*/  @!P4 LEA R12, P1, R10.reuse, R2, 0x1 ;  /* 0x000000020a0cc211 */ /* 0x040fe400078208ff */
[----:B--2---:R-:W-:Y:S01]  /*14650*/  @!P2 IMAD.WIDE R6, R27, 0x2, R2 ;  /* 0x000000021b06a825 */ /* 0x004fe200078e0202 */
[-C--:B------:R-:W-:Y:S02]  /*14660*/  @!P3 LEA.HI.X R9, R21, R3.reuse, R26, 0x1, P0 ;  /* 0x000000031509b211 */ /* 0x080fe400000f0c1a */
[----:B------:R-:W-:Y:S02]  /*14670*/  @!P4 LEA.HI.X R13, R10, R3, R14, 0x1, P1 ;  /* 0x000000030a0dc211 */ /* 0x000fe400008f0c0e */
[----:B------:R3:W-:Y:S04]  /*14680*/  @!P2 ST.E.128 desc[UR42][R6.64], RZ ;  /* 0x000000ff0600a985 */ /* 0x0007e8000c101d2a */
[----:B------:R3:W-:Y:S04]  /*14690*/  @!P3 ST.E.128 desc[UR42][R8.64], RZ ;  /* 0x000000ff0800b985 */ /* 0x0007e8000c101d2a */
[----:B------:R3:W-:Y:S02]  /*146a0*/  @!P4 ST.E.128 desc[UR42][R12.64], RZ ;  /* 0x000000ff0c00c985 */ /* 0x0007e4000c101d2a */
.L_x_11495:
[----:B------:R-:W-:Y:S05]  /*146b0*/  BSYNC B1 ;  /* 0x0000000000017941 */ /* 0x000fea0003800000 */
.L_x_11494:
[----:B------:R-:W-:Y:S01]  /*146c0*/  VIADD R0, R0, 0x60 ;  /* 0x0000006000007836 */ /* 0x000fe20000000000 */
[----:B--2---:R2:W4:Y:S04]  /*146d0*/  SHFL.IDX PT, R3, R5, 0x1, 0x1c1f ;  /* 0x003c1f0005037f89 */ /* 0x00452800000e0000 */
[----:B------:R-:W-:Y:S01]  /*146e0*/  ISETP.GE.AND P0, PT, R0, R11, PT ;  /* 0x0000000b0000720c */ /* 0x000fe20003f06270 */
[----:B0-----:R2:W0:-:S12]  /*146f0*/  SHFL.IDX PT, R2, R4, 0x1, 0x1c1f ;  /* 0x003c1f0004027f89 */ /* 0x00141800000e0000 */
[----:B--2---:R-:W-:Y:S05]  /*14700*/  @P0 BRA `(.L_x_11488) ;  /* 0x0000000000300947 */ /* 0x004fea0003800000 */
[----:B------:R-:W-:Y:S02]  /*14710*/  ULDC UR4, c[0x0][0xac8] ;  /* 0x0002b20000047ab9 */ /* 0x000fe40000000800 */
[----:B-----5:R-:W-:Y:S02]  /*14720*/  ISETP.GE.AND P3, PT, R21, UR4, PT ;  /* 0x0000000415007c0c */ /* 0x020fe4000bf66270 */
[----:B------:R-:W-:Y:S02]  /*14730*/  ISETP.GE.AND P4, PT, R10, UR4, PT ;  /* 0x000000040a007c0c */ /* 0x000fe4000bf86270 */
[----:B------:R-:W-:-:S09]  /*14740*/  ISETP.GE.AND P2, PT, R27, UR4, PT ;  /* 0x000000041b007c0c */ /* 0x000fd2000bf46270 */
[-C--:B0--3--:R-:W-:Y:S02]  /*14750*/  @!P3 LEA R6, P0, R21, R2.reuse, 0x1 ;  /* 0x000000021506b211 */ /* 0x089fe400078008ff */
[C---:B------:R-:W-:Y:S02]  /*14760*/  @!P4 LEA R8, P1, R10.reuse, R2, 0x1 ;  /* 0x000000020a08c211 */ /* 0x040fe400078208ff */
[----:B-1--4-:R-:W-:Y:S01]  /*14770*/  @!P2 IMAD.WIDE R4, R27, 0x2, R2 ;  /* 0x000000021b04a825 */ /* 0x012fe200078e0202 */
[-C--:B------:R-:W-:Y:S02]  /*14780*/  @!P3 LEA.HI.X R7, R21, R3.reuse, R26, 0x1, P0 ;  /* 0x000000031507b211 */ /* 0x080fe400000f0c1a */
[----:B------:R-:W-:Y:S02]  /*14790*/  @!P4 LEA.HI.X R9, R10, R3, R14, 0x1, P1 ;  /* 0x000000030a09c211 */ /* 0x000fe400008f0c0e */
[----:B------:R2:W-:Y:S04]  /*147a0*/  @!P2 ST.E.128 desc[UR42][R4.64], RZ ;  /* 0x000000ff0400a985 */ /* 0x0005e8000c101d2a */
[----:B------:R2:W-:Y:S04]  /*147b0*/  @!P3 ST.E.128 desc[UR42][R6.64], RZ ;  /* 0x000000ff0600b985 */ /* 0x0005e8000c101d2a */
[----:B------:R2:W-:Y:S02]  /*147c0*/  @!P4 ST.E.128 desc[UR42][R8.64], RZ ;  /* 0x000000ff0800c985 */ /* 0x0005e4000c101d2a */
.L_x_11488:
[----:B------:R-:W-:Y:S05]  /*147d0*/  BSYNC B0 ;  /* 0x0000000000007941 */ /* 0x000fea0003800000 */
.L_x_11482:
[----:B------:R-:W-:Y:S02]  /*147e0*/  ULDC UR4, c[0x0][0xc3c] ;  /* 0x00030f0000047ab9 */ /* 0x000fe40000000800 */
[----:B------:R-:W-:-:S13]  /*147f0*/  ISETP.GE.AND P0, PT, R31, UR4, PT ;  /* 0x000000041f007c0c */ /* 0x000fda000bf06270 */
[----:B------:R-:W-:Y:S05]  /*14800*/  @!P0 BRA `(.L_x_11496) ;  /* 0xfffffec800c08947 */ /* 0x000fea000383ffff */
[----:B------:R-:W-:Y:S05]  /*14810*/  BRA `(.L_x_11369) ;  /* 0x0000007800447947 */ /* 0x000fea0003800000 */
.L_x_11367:
[----:B------:R-:W-:-:S08]  /*14820*/  NOP ;  /* 0x0000000000007918 */ /* 0x000fd00000000000 */
[----:B------:R-:W0:-:S00]  /*14830*/  USETMAXREG.DEALLOC.CTAPOOL 0x20 ;  /* 0x00000020000079c8 */ /* 0x000e0000080e0500 */
[----:B0-----:R-:W2:Y:S01]  /*14840*/  LDL.LU R4, [R1+0x24] ;  /* 0x0000240001047983 */ /* 0x001ea20000300800 */
[----:B------:R-:W-:-:S06]  /*14850*/  LOP3.LUT R3, R0, 0x3, RZ, 0xc0, !PT ;  /* 0x0000000300037812 */ /* 0x000fcc00078ec0ff */
[----:B------:R-:W0:Y:S02]  /*14860*/  SHFL.IDX PT, R3, R3, RZ, 0x1f ;  /* 0x00001fff03037589 */ /* 0x000e2400000e0000 */
[----:B0-----:R-:W-:-:S13]  /*14870*/  ISETP.NE.AND P0, PT, R3, RZ, PT ;  /* 0x000000ff0300720c */ /* 0x001fda0003f05270 */
[----:B------:R-:W-:-:S04]  /*14880*/  @P0 MOV R3, 0x400 ;  /* 0x0000040000030802 */ /* 0x000fc80000000f00 */
[----:B------:R-:W-:Y:S01]  /*14890*/  @P0 LEA R2, R2, R3, 0x18 ;  /* 0x0000000302020211 */ /* 0x000fe200078ec0ff */
[----:B------:R-:W-:Y:S06]  /*148a0*/  @P0 BAR.SYNC.DEFER_BLOCKING 0x5, 0x200 ;  /* 0x0148000000000b1d */ /* 0x000fec0000010000 */
[----:B------:R0:W1:Y:S02]  /*148b0*/  @P0 LDS.128 R24, [R2+0x19cd0] ;  /* 0x019cd00002180984 */ /* 0x0000640000000c00 */
[----:B------:R-:W-:Y:S06]  /*148c0*/  @P0 BAR.ARV 0x4, 0x200 ;  /* 0x0108000000000b1d */ /* 0x000fec0000002000 */
[----:B--2---:R-:W-:-:S04]  /*148d0*/  LOP3.LUT R4, R4, 0xffffffef, RZ, 0xc0, !PT ;  /* 0xffffffef04047812 */ /* 0x004fc800078ec0ff */
[----:B------:R-:W-:-:S05]  /*148e0*/  @P0 LOP3.LUT R4, R4, 0x10, RZ, 0xfc, !PT ;  /* 0x0000001004040812 */ /* 0x000fca00078efcff */
[----:B------:R0:W-:Y:S01]  /*148f0*/  STL [R1+0x24], R4 ;  /* 0x0000240401007387 */ /* 0x0001e20000100800 */
[----:B-1----:R-:W-:Y:S05]  /*14900*/  @P0 BRA `(.L_x_11497) ;  /* 0x0000000800880947 */ /* 0x002fea0003800000 */
[----:B0-----:R-:W0:Y:S01]  /*14910*/  S2R R4, SR_TID.X ;  /* 0x0000000000047919 */ /* 0x001e220000002100 */
[----:B------:R-:W-:Y:S01]  /*14920*/  ULDC UR4, c[0x0][0xc3c] ;  /* 0x00030f0000047ab9 */ /* 0x000fe20000000800 */
[----:B------:R-:W-:Y:S02]  /*14930*/  IMAD.MOV.U32 R7, RZ, RZ, RZ ;  /* 0x000000ffff077224 */ /* 0x000fe400078e00ff */
[----:B------:R-:W-:Y:S01]  /*14940*/  IMAD.MOV.U32 R8, RZ, RZ, RZ ;  /* 0x000000ffff087224 */ /* 0x000fe200078e00ff */
[----:B------:R-:W1:Y:S01]  /*14950*/  S2UR UR6, SR_CTAID.X ;  /* 0x00000000000679c3 */ /* 0x000e620000002500 */
[----:B------:R-:W-:Y:S01]  /*14960*/  ULDC UR5, c[0x0][0xc38] ;  /* 0x00030e0000057ab9 */ /* 0x000fe20000000800 */
        /* <DEDUP_REMOVED lines=33> */
[----:B-1----:R-:W-:Y:S01]  /*14b80*/  ISETP.GT.AND P6, PT, R9, UR6, PT ;  /* 0x0000000609007c0c */ /* 0x002fe2000bfc4270 */
[----:B------:R-:W-:-:S12]  /*14b90*/  IMAD.MOV.U32 R4, RZ, RZ, R9 ;  /* 0x000000ffff047224 */ /* 0x000fd800078e0009 */
[----:B------:R-:W-:Y:S05]  /*14ba0*/  @P6 BRA `(.L_x_11498) ;  /* 0x0000000000a06947 */ /* 0x000fea0003800000 */
[----:B------:R-:W-:Y:S01]  /*14bb0*/  IMAD.MOV.U32 R9, RZ, RZ, R4 ;  /* 0x000000ffff097224 */ /* 0x000fe200078e0004 */
[----:B------:R-:W-:Y:S01]  /*14bc0*/  UMOV UR4, URZ ;  /* 0x0000003f00047c82 */ /* 0x000fe20008000000 */
[----:B------:R-:W-:-:S05]  /*14bd0*/  ULDC UR5, c[0x0][0xc38] ;  /* 0x00030e0000057ab9 */ /* 0x000fca0000000800 */
.L_x_11500:
[----:B------:R-:W0:Y:S01]  /*14be0*/  LDC R2, c[0x0][0xc3c] ;  /* 0x00030f00ff027b82 */ /* 0x000e220000000800 */
[----:B------:R-:W-:Y:S01]  /*14bf0*/  UIADD3 UR4, UR4, 0x1f, URZ ;  /* 0x0000001f04047890 */ /* 0x000fe2000fffe03f */
[----:B------:R-:W-:Y:S02]  /*14c00*/  ULDC UR7, c[0x0][0xc3c] ;  /* 0x00030f0000077ab9 */ /* 0x000fe40000000800 */
[----:B------:R-:W-:-:S03]  /*14c10*/  IMAD.U32 R27, RZ, RZ, UR7 ;  /* 0x00000007ff1b7e24 */ /* 0x000fc6000f8e00ff */
[----:B0-----:R-:W-:-:S13]  /*14c20*/  ISETP.LE.AND P6, PT, R2, UR4, PT ;  /* 0x0000000402007c0c */ /* 0x001fda000bfc3270 */
[----:B------:R-:W-:Y:S05]  /*14c30*/  @P6 BRA `(.L_x_11499) ;  /* 0x0000000400986947 */ /* 0x000fea0003800000 */
[----:B------:R-:W-:Y:S02]  /*14c40*/  VIADD R11, R6, UR4 ;  /* 0x00000004060b7c36 */ /* 0x000fe40008000000 */
[----:B------:R-:W-:Y:S02]  /*14c50*/  IMAD.MOV.U32 R7, RZ, RZ, RZ ;  /* 0x000000ffff077224 */ /* 0x000fe400078e00ff */
[----:B------:R-:W-:Y:S01]  /*14c60*/  IMAD.MOV.U32 R8, RZ, RZ, RZ ;  /* 0x000000ffff087224 */ /* 0x000fe200078e00ff */
[----:B------:R-:W-:-:S13]  /*14c70*/  ISETP.GE.OR P6, PT, R11, R2, !P0 ;  /* 0x000000020b00720c */ /* 0x000fda00047c6670 */
[----:B------:R-:W0:Y:S08]  /*14c80*/  @!P6 LDC.64 R4, c[0x0][0xc80] ;  /* 0x00032000ff04eb82 */ /* 0x000e300000000a00 */
[----:B------:R-:W1:Y:S01]  /*14c90*/  @!P6 LDC.64 R2, c[0x0][0xc78] ;  /* 0x00031e00ff02eb82 */ /* 0x000e620000000a00 */
[----:B0-----:R-:W-:-:S05]  /*14ca0*/  @!P6 IMAD.WIDE R4, R11, 0x4, R4 ;  /* 0x000000040b04e825 */ /* 0x001fca00078e0204 */
[----:B------:R-:W2:Y:S01]  /*14cb0*/  @!P6 LDG.E R7, desc[UR42][R4.64] ;  /* 0x0000002a0407e981 */ /* 0x000ea2000c1e1900 */
[----:B-1----:R-:W-:-:S05]  /*14cc0*/  @!P6 IMAD.WIDE R2, R11, 0x4, R2 ;  /* 0x000000040b02e825 */ /* 0x002fca00078e0202 */
        /* <DEDUP_REMOVED lines=18> */
[----:B0-----:R-:W-:-:S04]  /*14df0*/  IMAD R4, R4, UR5, RZ ;  /* 0x0000000504047c24 */ /* 0x001fc8000f8e02ff */
[----:B------:R-:W-:-:S05]  /*14e00*/  IMAD.IADD R9, R4, 0x1, R9 ;  /* 0x0000000104097824 */ /* 0x000fca00078e0209 */
[----:B------:R-:W-:-:S13]  /*14e10*/  ISETP.GT.AND P6, PT, R9, UR6, PT ;  /* 0x0000000609007c0c */ /* 0x000fda000bfc4270 */
[----:B------:R-:W-:Y:S05]  /*14e20*/  @!P6 BRA `(.L_x_11500) ;  /* 0xfffffffc006ce947 */ /* 0x000fea000383ffff */
.L_x_11498:
[----:B------:R-:W-:Y:S02]  /*14e30*/  IMAD.IADD R11, R9, 0x1, -R4 ;  /* 0x00000001090b7824 */ /* 0x000fe400078e0a04 */
[----:B------:R-:W-:Y:S02]  /*14e40*/  IMAD.MOV.U32 R24, RZ, RZ, RZ ;  /* 0x000000ffff187224 */ /* 0x000fe400078e00ff */
[----:B------:R-:W-:-:S05]  /*14e50*/  IMAD R3, R2, UR5, R11 ;  /* 0x0000000502037c24 */ /* 0x000fca000f8e020b */
[----:B------:R-:W-:-:S13]  /*14e60*/  ISETP.GT.AND P0, PT, R3, UR6, PT ;  /* 0x0000000603007c0c */ /* 0x000fda000bf04270 */
[----:B------:R-:W-:-:S04]  /*14e70*/  VOTE.ANY R5, PT, !P0 ;  /* 0x0000000000057806 */ /* 0x000fc800040e0100 */
[----:B------:R-:W0:Y:S01]  /*14e80*/  POPC R27, R5 ;  /* 0x00000005001b7309 */ /* 0x000e220000000000 */
[----:B------:R-:W-:Y:S01]  /*14e90*/  ISETP.NE.AND P0, PT, R5, RZ, PT ;  /* 0x000000ff0500720c */ /* 0x000fe20003f05270 */
[----:B0-----:R-:W0:Y:S04]  /*14ea0*/  SHFL.IDX PT, R7, R7, R27, 0x1f ;  /* 0x00001f1b07077589 */ /* 0x001e2800000e0000 */
[----:B------:R-:W1:Y:S01]  /*14eb0*/  SHFL.IDX PT, R8, R8, R27, 0x1f ;  /* 0x00001f1b08087589 */ /* 0x000e6200000e0000 */
[----:B0-----:R-:W-:-:S04]  /*14ec0*/  IABS R4, R7 ;  /* 0x0000000700047213 */ /* 0x001fc80000000000 */
[----:B------:R-:W0:Y:S01]  /*14ed0*/  I2F.RP R9, R4 ;  /* 0x0000000400097306 */ /* 0x000e220000209400 */
[----:B-1----:R-:W-:-:S07]  /*14ee0*/  IABS R10, R8 ;  /* 0x00000008000a7213 */ /* 0x002fce0000000000 */
[----:B0-----:R-:W0:Y:S02]  /*14ef0*/  MUFU.RCP R9, R9 ;  /* 0x0000000900097308 */ /* 0x001e240000001000 */
[----:B0-----:R-:W-:-:S06]  /*14f00*/  VIADD R3, R9, 0xffffffe ;  /* 0x0ffffffe09037836 */ /* 0x001fcc0000000000 */
[----:B------:R-:W0:Y:S02]  /*14f10*/  F2I.FTZ.U32.TRUNC.NTZ R3, R3 ;  /* 0x0000000300037305 */ /* 0x000e24000021f000 */
[----:B0-----:R-:W-:Y:S01]  /*14f20*/  IMAD.MOV R13, RZ, RZ, -R3 ;  /* 0x000000ffff0d7224 */ /* 0x001fe200078e0a03 */
[----:B------:R-:W-:Y:S06]  /*14f30*/  @!P0 BRA `(.L_x_11501) ;  /* 0x0000000000088947 */ /* 0x000fec0003800000 */
[----:B------:R-:W-:-:S05]  /*14f40*/  VIADD R5, R27, 0xffffffff ;  /* 0xffffffff1b057836 */ /* 0x000fca0000000000 */
[----:B------:R0:W1:Y:S02]  /*14f50*/  SHFL.IDX PT, R24, R2, R5, 0x1f ;  /* 0x00001f0502187589 */ /* 0x00006400000e0000 */
.L_x_11501:
[----:B0-----:R-:W-:Y:S02]  /*14f60*/  IMAD.MOV.U32 R5, RZ, RZ, R10 ;  /* 0x000000ffff057224 */ /* 0x001fe400078e000a */
[----:B-1----:R-:W-:Y:S02]  /*14f70*/  IMAD R24, R24, UR5, R11 ;  /* 0x0000000518187c24 */ /* 0x002fe4000f8e020b */
[----:B------:R-:W0:Y:S01]  /*14f80*/  I2F.RP R12, R5 ;  /* 0x00000005000c7306 */ /* 0x000e220000209400 */
[----:B------:R-:W-:Y:S02]  /*14f90*/  IMAD R9, R13, R4, RZ ;  /* 0x000000040d097224 */ /* 0x000fe400078e02ff */
[----:B------:R-:W-:Y:S01]  /*14fa0*/  IMAD.MOV.U32 R2, RZ, RZ, RZ ;  /* 0x000000ffff027224 */ /* 0x000fe200078e00ff */
[----:B------:R-:W-:Y:S01]  /*14fb0*/  IADD3 R10, -R24, UR6, RZ ;  /* 0x00000006180a7c10 */ /* 0x000fe2000fffe1ff */
[----:B------:R-:W-:Y:S02]  /*14fc0*/  VIADD R27, R27, UR4 ;  /* 0x000000041b1b7c36 */ /* 0x000fe40008000000 */
[----:B------:R-:W-:Y:S01]  /*14fd0*/  IMAD.HI.U32 R2, R3, R9, R2 ;  /* 0x0000000903027227 */ /* 0x000fe200078e0002 */
[----:B------:R-:W-:-:S02]  /*14fe0*/  IABS R3, R7 ;  /* 0x0000000700037213 */ /* 0x000fc40000000000 */
[----:B------:R-:W-:-:S03]  /*14ff0*/  IABS R11, R10 ;  /* 0x0000000a000b7213 */ /* 0x000fc60000000000 */
[----:B------:R-:W-:Y:S02]  /*15000*/  IMAD.MOV R14, RZ, RZ, -R3 ;  /* 0x000000ffff0e7224 */ /* 0x000fe400078e0a03 */
[----:B------:R-:W-:Y:S01]  /*15010*/  IMAD.HI.U32 R9, R2, R11, RZ ;  /* 0x0000000b02097227 */ /* 0x000fe200078e00ff */
[----:B0-----:R-:W0:Y:S01]  /*15020*/  MUFU.RCP R12, R12 ;  /* 0x0000000c000c7308 */ /* 0x001e220000001000 */
[----:B------:R-:W-:Y:S02]  /*15030*/  LOP3.LUT R2, R10, R7, RZ, 0x3c, !PT ;  /* 0x000000070a027212 */ /* 0x000fe400078e3cff */
[----:B------:R-:W-:Y:S02]  /*15040*/  IMAD R11, R9, R14, R11 ;  /* 0x0000000e090b7224 */ /* 0x000fe400078e020b */
[----:B------:R-:W-:-:S03]  /*15050*/  ISETP.GE.AND P2, PT, R2, RZ, PT ;  /* 0x000000ff0200720c */ /* 0x000fc60003f46270 */
[----:B------:R-:W-:Y:S01]  /*15060*/  ISETP.GT.U32.AND P1, PT, R4, R11, PT ;  /* 0x0000000b0400720c */ /* 0x000fe20003f24070 */
[----:B0-----:R-:W-:-:S12]  /*15070*/  VIADD R3, R12, 0xffffffe ;  /* 0x0ffffffe0c037836 */ /* 0x001fd80000000000 */
[-C--:B------:R-:W-:Y:S01]  /*15080*/  @!P1 IADD3 R11, R11, -R4.reuse, RZ ;  /* 0x800000040b0b9210 */ /* 0x080fe20007ffe0ff */
[----:B------:R-:W-:Y:S01]  /*15090*/  @!P1 VIADD R9, R9, 0x1 ;  /* 0x0000000109099836 */ /* 0x000fe20000000000 */
[----:B------:R-:W0:Y:S01]  /*150a0*/  F2I.FTZ.U32.TRUNC.NTZ R3, R3 ;  /* 0x0000000300037305 */ /* 0x000e22000021f000 */
[----:B------:R-:W-:Y:S02]  /*150b0*/  ISETP.NE.AND P1, PT, R7, RZ, PT ;  /* 0x000000ff0700720c */ /* 0x000fe40003f25270 */
[----:B------:R-:W-:Y:S02]  /*150c0*/  ISETP.GE.U32.AND P0, PT, R11, R4, PT ;  /* 0x000000040b00720c */ /* 0x000fe40003f06070 */
[----:B------:R-:W-:-:S05]  /*150d0*/  IABS R4, R8 ;  /* 0x0000000800047213 */ /* 0x000fca0000000000 */
[----:B------:R-:W-:Y:S02]  /*150e0*/  IMAD.MOV R4, RZ, RZ, -R4 ;  /* 0x000000ffff047224 */ /* 0x000fe400078e0a04 */
[----:B0-----:R-:W-:-:S04]  /*150f0*/  IMAD.MOV R2, RZ, RZ, -R3 ;  /* 0x000000ffff027224 */ /* 0x001fc800078e0a03 */
[----:B------:R-:W-:Y:S02]  /*15100*/  @P0 VIADD R9, R9, 0x1 ;  /* 0x0000000109090836 */ /* 0x000fe40000000000 */
[----:B------:R-:W-:Y:S02]  /*15110*/  IMAD R11, R2, R5, RZ ;  /* 0x00000005020b7224 */ /* 0x000fe400078e02ff */
[----:B------:R-:W-:Y:S01]  /*15120*/  @!P2 IMAD.MOV R9, RZ, RZ, -R9 ;  /* 0x000000ffff09a224 */ /* 0x000fe200078e0a09 */
[----:B------:R-:W-:Y:S01]  /*15130*/  @!P1 LOP3.LUT R9, RZ, R7, RZ, 0x33, !PT ;  /* 0x00000007ff099212 */ /* 0x000fe200078e33ff */
[----:B------:R-:W-:-:S04]  /*15140*/  IMAD.MOV.U32 R2, RZ, RZ, RZ ;  /* 0x000000ffff027224 */ /* 0x000fc800078e00ff */
[----:B------:R-:W-:Y:S01]  /*15150*/  IMAD.HI.U32 R2, R3, R11, R2 ;  /* 0x0000000b03027227 */ /* 0x000fe200078e0002 */
[----:B------:R-:W-:-:S03]  /*15160*/  IABS R3, R9 ;  /* 0x0000000900037213 */ /* 0x000fc60000000000 */
[----:B------:R-:W-:Y:S02]  /*15170*/  IMAD R7, R7, R9, RZ ;  /* 0x0000000907077224 */ /* 0x000fe400078e02ff */
        /* <DEDUP_REMOVED lines=12> */
[----:B------:R-:W-:-:S04]  /*15240*/  @!P1 LOP3.LUT R2, RZ, R8, RZ, 0x33, !PT ;  /* 0x00000008ff029212 */ /* 0x000fc800078e33ff */
[----:B------:R-:W-:Y:S01]  /*15250*/  IADD3 R3, -R2, RZ, RZ ;  /* 0x000000ff02037210 */ /* 0x000fe20007ffe1ff */
[----:B------:R-:W-:-:S04]  /*15260*/  IMAD R2, R8, 0x1000000, R2 ;  /* 0x0100000008027824 */ /* 0x000fc800078e0202 */
[----:B------:R-:W-:-:S04]  /*15270*/  IMAD R9, R8, R3, R9 ;  /* 0x0000000308097224 */ /* 0x000fc800078e0209 */
[----:B------:R-:W-:Y:S01]  /*15280*/  IMAD R26, R9, 0x10000, R2 ;  /* 0x00010000091a7824 */ /* 0x000fe200078e0202 */
[----:B------:R-:W-:Y:S06]  /*15290*/  BRA `(.L_x_11502) ;  /* 0x00000000000c7947 */ /* 0x000fec0003800000 */
.L_x_11499:
[----:B------:R-:W-:Y:S02]  /*152a0*/  IMAD.MOV.U32 R25, RZ, RZ, RZ ;  /* 0x000000ffff197224 */ /* 0x000fe400078e00ff */
[----:B------:R-:W-:Y:S02]  /*152b0*/  IMAD.U32 R24, RZ, RZ, UR6 ;  /* 0x00000006ff187e24 */ /* 0x000fe4000f8e00ff */
[----:B------:R-:W-:-:S07]  /*152c0*/  IMAD.MOV.U32 R26, RZ, RZ, RZ ;  /* 0x000000ffff1a7224 */ /* 0x000fce00078e00ff */
.L_x_11502:
[----:B------:R-:W-:-:S13]  /*152d0*/  ISETP.NE.AND P0, PT, R6, RZ, PT ;  /* 0x000000ff0600720c */ /* 0x000fda0003f05270 */
[----:B------:R-:W0:Y:S01]  /*152e0*/  @!P0 S2R R3, SR_CgaCtaId ;  /* 0x0000000000038919 */ /* 0x000e220000008800 */
[----:B------:R-:W-:-:S04]  /*152f0*/  @!P0 MOV R2, 0x400 ;  /* 0x0000040000028802 */ /* 0x000fc80000000f00 */
[----:B0-----:R-:W-:-:S05]  /*15300*/  @!P0 LEA R2, R3, R2, 0x18 ;  /* 0x0000000203028211 */ /* 0x001fca00078ec0ff */
[----:B------:R1:W-:Y:S01]  /*15310*/  @!P0 STS.128 [R2+0x19cd0], R24 ;  /* 0x019cd01802008388 */ /* 0x0003e20000000c00 */
[----:B------:R-:W-:Y:S06]  /*15320*/  BAR.ARV 0x5, 0x200 ;  /* 0x0148000000007b1d */ /* 0x000fec0000002000 */
.L_x_11497:
[----:B------:R2:W-:Y:S01]  /*15330*/  STL [R1+0x50], RZ ;  /* 0x000050ff01007387 */ /* 0x0005e20000100800 */
[----:B------:R-:W-:Y:S01]  /*15340*/  ULDC UR4, c[0x0][0xc3c] ;  /* 0x00030f0000047ab9 */ /* 0x000fe20000000800 */
[----:B------:R-:W-:Y:S01]  /*15350*/  IMAD.MOV.U32 R29, RZ, RZ, 0x1 ;  /* 0x00000001ff1d7424 */ /* 0x000fe200078e00ff */
[----:B------:R-:W-:Y:S01]  /*15360*/  ISETP.GE.AND P0, PT, R27, UR4, PT ;  /* 0x000000041b007c0c */ /* 0x000fe2000bf06270 */
[----:B------:R-:W-:-:S12]  /*15370*/  IMAD.MOV.U32 R19, RZ, RZ, RZ ;  /* 0x000000ffff137224 */ /* 0x000fd800078e00ff */
[----:B--2---:R-:W-:Y:S05]  /*15380*/  @P0 BRA `(.L_x_11503) ;  /* 0x00000068006c0947 */ /* 0x004fea0003800000 */
[----:B------:R-:W0:Y:S01]  /*15390*/  S2R R13, SR_TID.X ;  /* 0x00000000000d7919 */ /* 0x000e220000002100 */
[----:B------:R-:W2:Y:S01]  /*153a0*/  S2UR UR4, SR_CgaCtaId ;  /* 0x00000000000479c3 */ /* 0x000ea20000008800 */
[----:B------:R-:W-:Y:S01]  /*153b0*/  MOV R17, 0x400 ;  /* 0x0000040000117802 */ /* 0x000fe20000000f00 */
[----:B------:R-:W-:Y:S01]  /*153c0*/  BSSY B7, `(.L_x_11503) ;  /* 0x0000697000077945 */ /* 0x000fe20003800000 */
[----:B------:R-:W-:Y:S01]  /*153d0*/  MOV R28, RZ ;  /* 0x000000ff001c7202 */ /* 0x000fe20000000f00 */
[----:B------:R-:W-:Y:S01]  /*153e0*/  IMAD.MOV.U32 R29, RZ, RZ, 0x1 ;  /* 0x00000001ff1d7424 */ /* 0x000fe200078e00ff */
[----:B------:R-:W-:Y:S01]  /*153f0*/  ULDC.64 UR40, c[0x0][0x198] ;  /* 0x0000660000287ab9 */ /* 0x000fe20000000a00 */
[----:B------:R-:W-:Y:S01]  /*15400*/  IMAD.MOV.U32 R19, RZ, RZ, RZ ;  /* 0x000000ffff137224 */ /* 0x000fe200078e00ff */
[----:B------:R-:W-:Y:S02]  /*15410*/  ULOP3.LUT UR39, UR37, 0x2, URZ, 0xfc, !UPT ;  /* 0x0000000225277892 */ /* 0x000fe4000f8efc3f */
[----:B------:R-:W-:Y:S01]  /*15420*/  ULOP3.LUT UR36, UR37, 0x1, URZ, 0xfc, !UPT ;  /* 0x0000000125247892 */ /* 0x000fe2000f8efc3f */
[----:B------:R-:W-:Y:S01]  /*15430*/  ULDC UR38, c[0x0][0xc] ;  /* 0x0000030000267ab9 */ /* 0x000fe20000000800 */
[C---:B01----:R-:W-:Y:S01]  /*15440*/  SHF.L.U32 R2, R13.reuse, 0x4, RZ ;  /* 0x000000040d027819 */ /* 0x043fe200000006ff */
[C---:B------:R-:W-:Y:S01]  /*15450*/  IMAD.SHL.U32 R3, R13.reuse, 0x20, RZ ;  /* 0x000000200d037824 */ /* 0x040fe200078e00ff */
[C---:B------:R-:W-:Y:S01]  /*15460*/  LOP3.LUT R12, R13.reuse, 0x7f, RZ, 0xc0, !PT ;  /* 0x0000007f0d0c7812 */ /* 0x040fe200078ec0ff */
[----:B------:R-:W-:Y:S01]  /*15470*/  IMAD.SHL.U32 R8, R13, 0x2, RZ ;  /* 0x000000020d087824 */ /* 0x000fe200078e00ff */
[----:B------:R-:W-:-:S02]  /*15480*/  LOP3.LUT R5, R2, 0x90, RZ, 0xc0, !PT ;  /* 0x0000009002057812 */ /* 0x000fc400078ec0ff */
[----:B------:R-:W-:Y:S01]  /*15490*/  SHF.R.U32.HI R4, RZ, 0x1, R13 ;  /* 0x00000001ff047819 */ /* 0x000fe2000001160d */
[----:B------:R-:W-:Y:S01]  /*154a0*/  IMAD.SHL.U32 R6, R12, 0x10, RZ ;  /* 0x000000100c067824 */ /* 0x000fe200078e00ff */
[C---:B------:R-:W-:Y:S02]  /*154b0*/  LOP3.LUT R23, R3.reuse, 0x360, RZ, 0xc0, !PT ;  /* 0x0000036003177812 */ /* 0x040fe400078ec0ff */
[----:B------:R-:W-:Y:S02]  /*154c0*/  LOP3.LUT R3, R3, 0x80, RZ, 0xc0, !PT ;  /* 0x0000008003037812 */ /* 0x000fe400078ec0ff */
[----:B------:R-:W-:Y:S02]  /*154d0*/  LOP3.LUT R8, R5, 0x10, R8, 0x78, !PT ;  /* 0x0000001005087812 */ /* 0x000fe400078e7808 */
[----:B------:R-:W-:Y:S02]  /*154e0*/  LOP3.LUT R5, R4, 0x20, RZ, 0xc0, !PT ;  /* 0x0000002004057812 */ /* 0x000fe400078ec0ff */
[----:B------:R-:W-:-:S02]  /*154f0*/  LOP3.LUT R7, R2, 0x60, RZ, 0xc0, !PT ;  /* 0x0000006002077812 */ /* 0x000fc400078ec0ff */
[----:B------:R-:W-:Y:S01]  /*15500*/  LOP3.LUT R3, R3, 0x10, R4, 0xf8, !PT ;  /* 0x0000001003037812 */ /* 0x000fe200078ef804 */
[----:B------:R-:W-:Y:S01]  /*15510*/  IMAD.SHL.U32 R4, R13, 0x80, RZ ;  /* 0x000000800d047824 */ /* 0x000fe200078e00ff */
[----:B------:R-:W-:Y:S02]  /*15520*/  LOP3.LUT R5, R5, 0x10, R13, 0xf8, !PT ;  /* 0x0000001005057812 */ /* 0x000fe400078ef80d */
[--C-:B------:R-:W-:Y:S01]  /*15530*/  LOP3.LUT R9, R7, 0x700, R6.reuse, 0xf8, !PT ;  /* 0x0000070007097812 */ /* 0x100fe200078ef806 */
[----:B------:R-:W-:Y:S01]  /*15540*/  IMAD.SHL.U32 R7, R0, 0x800, RZ ;  /* 0x0000080000077824 */ /* 0x000fe200078e00ff */
[----:B------:R-:W-:Y:S01]  /*15550*/  LOP3.LUT R23, R23, 0x400, R6, 0xf8, !PT ;  /* 0x0000040017177812 */ /* 0x000fe200078ef806 */
[----:B------:R-:W-:Y:S01]  /*15560*/  IMAD.SHL.U32 R0, R13, 0x4, RZ ;  /* 0x000000040d007824 */ /* 0x000fe200078e00ff */
[----:B------:R-:W-:Y:S02]  /*15570*/  LOP3.LUT R6, R4, 0x400, RZ, 0xc0, !PT ;  /* 0x0000040004067812 */ /* 0x000fe400078ec0ff */
[----:B------:R-:W-:-:S02]  /*15580*/  LOP3.LUT R5, R5, 0x380, R4, 0xf8, !PT ;  /* 0x0000038005057812 */ /* 0x000fc400078ef804 */
[----:B------:R-:W-:Y:S02]  /*15590*/  LOP3.LUT P0, RZ, R13, 0x4, RZ, 0xc0, !PT ;  /* 0x000000040dff7812 */ /* 0x000fe4000780c0ff */
[----:B------:R-:W-:Y:S02]  /*155a0*/  LOP3.LUT R6, R6, 0x800, R7, 0xf8, !PT ;  /* 0x0000080006067812 */ /* 0x000fe400078ef807 */
[----:B------:R-:W-:Y:S02]  /*155b0*/  LOP3.LUT R5, R5, 0x70, R2, 0x78, !PT ;  /* 0x0000007005057812 */ /* 0x000fe400078e7802 */
[----:B------:R-:W-:Y:S02]  /*155c0*/  LOP3.LUT R0, R3, 0x10, R0, 0x78, !PT ;  /* 0x0000001003007812 */ /* 0x000fe400078e7800 */
[----:B------:R-:W-:Y:S01]  /*155d0*/  LOP3.LUT R11, R6, R5, RZ, 0xfc, !PT ;  /* 0x00000005060b7212 */ /* 0x000fe200078efcff */
[----:B--2---:R-:W-:Y:S01]  /*155e0*/  IMAD.U32 R5, RZ, RZ, UR4 ;  /* 0x00000004ff057e24 */ /* 0x004fe2000f8e00ff */
[----:B------:R-:W-:Y:S01]  /*155f0*/  LOP3.LUT R23, R23, R0, RZ, 0xfc, !PT ;  /* 0x0000000017177212 */ /* 0x000fe200078efcff */
[----:B------:R-:W-:Y:S01]  /*15600*/  IMAD.SHL.U32 R0, R13, 0x40, RZ ;  /* 0x000000400d007824 */ /* 0x000fe200078e00ff */
[----:B------:R-:W-:Y:S01]  /*15610*/  LOP3.LUT R10, R9, R8, RZ, 0xfc, !PT ;  /* 0x00000008090a7212 */ /* 0x000fe200078efcff */
[C---:B------:R-:W-:Y:S01]  /*15620*/  VIADD R4, R11.reuse, 0x40 ;  /* 0x000000400b047836 */ /* 0x040fe20000000000 */
[----:B------:R-:W-:Y:S01]  /*15630*/  SHF.R.U32.HI R3, RZ, 0x1, R12 ;  /* 0x00000001ff037819 */ /* 0x000fe2000001160c */
[----:B------:R-:W-:Y:S01]  /*15640*/  @P0 VIADD R4, R11, 0xffffffc0 ;  /* 0xffffffc00b040836 */ /* 0x000fe20000000000 */
[----:B------:R-:W-:Y:S01]  /*15650*/  LOP3.LUT R0, R0, 0x40, RZ, 0xc0, !PT ;  /* 0x0000004000007812 */ /* 0x000fe200078ec0ff */
[----:B------:R-:W-:Y:S01]  /*15660*/  STL [R1+0x20], R10 ;  /* 0x0000200a01007387 */ /* 0x000fe20000100800 */
[----:B------:R-:W-:-:S02]  /*15670*/  LEA R17, R5, R17, 0x18 ;  /* 0x0000001105117211 */ /* 0x000fc400078ec0ff */
[----:B------:R-:W-:Y:S01]  /*15680*/  LOP3.LUT R3, R3, R0, RZ, 0xfc, !PT ;  /* 0x0000000003037212 */ /* 0x000fe200078efcff */
[----:B------:R-:W-:Y:S01]  /*15690*/  STL [R1], R11 ;  /* 0x0000000b01007387 */ /* 0x000fe20000100800 */
[----:B------:R-:W-:Y:S01]  /*156a0*/  LOP3.LUT R2, R2, 0x10, RZ, 0xc0, !PT ;  /* 0x0000001002027812 */ /* 0x000fe200078ec0ff */
[----:B------:R-:W-:Y:S02]  /*156b0*/  IMAD.IADD R3, R17, 0x1, R10 ;  /* 0x0000000111037824 */ /* 0x000fe400078e020a */
[----:B------:R-:W-:Y:S01]  /*156c0*/  STL [R1+0x18], R5 ;  /* 0x0000180501007387 */ /* 0x000fe20000100800 */
[----:B------:R-:W-:Y:S02]  /*156d0*/  LOP3.LUT R0, R2, 0x40, RZ, 0xfc, !PT ;  /* 0x0000004002007812 */ /* 0x000fe400078efcff */
[----:B------:R-:W-:Y:S01]  /*156e0*/  LOP3.LUT R0, R23, 0x2800, RZ, 0xfc, !PT ;  /* 0x0000280017007812 */ /* 0x000fe200078efcff */
[----:B------:R0:W-:Y:S04]  /*156f0*/  STL [R1+0x1c], R4 ;  /* 0x00001c0401007387 */ /* 0x0001e80000100800 */
[----:B------:R-:W-:Y:S01]  /*15700*/  STL [R1+0x50], RZ ;  /* 0x000050ff01007387 */ /* 0x000fe20000100800 */
[----:B0-----:R-:W-:-:S05]  /*15710*/  IMAD.MOV.U32 R4, RZ, RZ, 0x1 ;  /* 0x00000001ff047424 */ /* 0x001fca00078e00ff */
[----:B------:R0:W-:Y:S04]  /*15720*/  STL [R1+0x4], R4 ;  /* 0x0000040401007387 */ /* 0x0001e80000100800 */
[----:B------:R1:W-:Y:S01]  /*15730*/  STL [R1+0x3c], R3 ;  /* 0x00003c0301007387 */ /* 0x0003e20000100800 */
[----:B0-----:R-:W-:Y:S02]  /*15740*/  LOP3.LUT R4, R2, 0x20, RZ, 0xfc, !PT ;  /* 0x0000002002047812 */ /* 0x001fe400078efcff */
[----:B------:R-:W-:-:S07]  /*15750*/  LOP3.LUT R2, R23, 0x1800, RZ, 0xfc, !PT ;  /* 0x0000180017027812 */ /* 0x000fce00078efcff */
.L_x_11623:
[----:B01-3--:R-:W0:Y:S02]  /*15760*/  LDC.64 R2, c[0x0][0xc88] ;  /* 0x00032200ff027b82 */ /* 0x00be240000000a00 */
[----:B0-----:R-:W-:-:S05]  /*15770*/  IMAD.WIDE R2, R27, 0x4, R2 ;  /* 0x000000041b027825 */ /* 0x001fca00078e0202 */
[----:B--2---:R-:W2:Y:S01]  /*15780*/  LDG.E R18, desc[UR42][R2.64] ;  /* 0x0000002a02127981 */ /* 0x004ea2000c1e1900 */
        /* <DEDUP_REMOVED lines=8> */
[----:B--2---:R-:W-:-:S11]  /*15810*/  SHF.R.S32.HI R0, RZ, 0x1f, R18 ;  /* 0x0000001fff007819 */ /* 0x004fd60000011412 */
        /* <DEDUP_REMOVED lines=9> */
[----:B------:R-:W-:Y:S01]  /*158b0*/  STL [R1+0x14], R12 ;  /* 0x0000140c01007387 */ /* 0x000fe20000100800 */
[----:B------:R-:W-:Y:S01]  /*158c0*/  ISETP.NE.AND.EX P0, PT, RZ, UR5, PT, P0 ;  /* 0x00000005ff007c0c */ /* 0x000fe2000bf05300 */
[----:B0-----:R-:W-:Y:S01]  /*158d0*/  IMAD.MOV.U32 R0, RZ, RZ, RZ ;  /* 0x000000ffff007224 */ /* 0x001fe200078e00ff */
[----:B------:R-:W-:Y:S01]  /*158e0*/  ISETP.NE.AND.EX P1, PT, RZ, UR9, PT, P1 ;  /* 0x00000009ff007c0c */ /* 0x000fe2000bf25310 */
[----:B------:R-:W-:Y:S01]  /*158f0*/  STL [R1+0x30], R11 ;  /* 0x0000300b01007387 */ /* 0x000fe20000100800 */
[----:B------:R-:W-:Y:S02]  /*15900*/  ISETP.NE.U32.AND P2, PT, RZ, UR6, PT ;  /* 0x00000006ff007c0c */ /* 0x000fe4000bf45070 */
[----:B-1----:R-:W-:-:S02]  /*15910*/  IADD3 R2, P3, R12, UR4, RZ ;  /* 0x000000040c027c10 */ /* 0x002fc4000ff7e0ff */
[----:B------:R-:W-:Y:S02]  /*15920*/  ISETP.NE.AND.EX P2, PT, RZ, UR7, PT, P2 ;  /* 0x00000007ff007c0c */ /* 0x000fe4000bf45320 */
[----:B------:R-:W-:Y:S02]  /*15930*/  IADD3.X R3, R11, UR5, RZ, P3, !PT ;  /* 0x000000050b037c10 */ /* 0x000fe40009ffe4ff */
[----:B------:R-:W-:-:S03]  /*15940*/  IADD3 R4, P4, R12, UR6, RZ ;  /* 0x000000060c047c10 */ /* 0x000fc6000ff9e0ff */
[----:B------:R-:W3:Y:S01]  /*15950*/  @P0 LDG.E R6, desc[UR42][R2.64] ;  /* 0x0000002a02060981 */ /* 0x000ee2000c1e1900 */
[----:B------:R-:W-:Y:S01]  /*15960*/  ULDC UR4, c[0x0][0x288] ;  /* 0x0000a20000047ab9 */ /* 0x000fe20000000800 */
[----:B------:R-:W-:Y:S01]  /*15970*/  IADD3.X R5, R11, UR7, RZ, P4, !PT ;  /* 0x000000070b057c10 */ /* 0x000fe2000a7fe4ff */
[----:B------:R-:W-:Y:S01]  /*15980*/  IMAD.U32 R8, RZ, RZ, UR4 ;  /* 0x00000004ff087e24 */ /* 0x000fe2000f8e00ff */
[----:B------:R-:W-:-:S03]  /*15990*/  ULDC.64 UR4, c[0x0][0x418] ;  /* 0x0001060000047ab9 */ /* 0x000fc60000000a00 */
[----:B------:R-:W5:Y:S04]  /*159a0*/  @P2 LDG.E R0, desc[UR42][R4.64] ;  /* 0x0000002a04002981 */ /* 0x000f68000c1e1900 */
[----:B---3--:R0:W-:Y:S02]  /*159b0*/  STL [R1+0x38], R6 ;  /* 0x0000380601007387 */ /* 0x0081e40000100800 */
[----:B0-----:R-:W-:-:S04]  /*159c0*/  @P1 IADD3 R6, P3, R12, UR8, RZ ;  /* 0x000000080c061c10 */ /* 0x001fc8000ff7e0ff */
[----:B------:R-:W-:-:S05]  /*159d0*/  @P1 IADD3.X R7, R11, UR9, RZ, P3, !PT ;  /* 0x000000090b071c10 */ /* 0x000fca0009ffe4ff */
[----:B------:R0:W3:Y:S01]  /*159e0*/  @P1 LDG.E R8, desc[UR42][R6.64] ;  /* 0x0000002a06081981 */ /* 0x0000e2000c1e1900 */
        /* <DEDUP_REMOVED lines=8> */
[----:B---3--:R0:W-:Y:S04]  /*15a70*/  STL [R1+0x4c], R8 ;  /* 0x00004c0801007387 */ /* 0x0081e80000100800 */
        /* <DEDUP_REMOVED lines=8> */
.L_x_11504:
[----:B------:R-:W-:Y:S01]  /*15b00*/  ULDC.64 UR4, c[0x0][0xa20] ;  /* 0x0002880000047ab9 */ /* 0x000fe20000000a00 */
[C---:B------:R-:W-:Y:S02]  /*15b10*/  LOP3.LUT R9, R26.reuse, 0xff000000, RZ, 0xc0, !PT ;  /* 0xff0000001a097812 */ /* 0x040fe400078ec0ff */
[----:B------:R-:W-:Y:S02]  /*15b20*/  ISETP.NE.U32.AND P0, PT, RZ, UR4, PT ;  /* 0x00000004ff007c0c */ /* 0x000fe4000bf05070 */
[----:B------:R-:W-:Y:S02]  /*15b30*/  SHF.R.U32.HI R9, RZ, 0x8, R9 ;  /* 0x00000008ff097819 */ /* 0x000fe40000011609 */
[----:B------:R-:W-:Y:S02]  /*15b40*/  ISETP.NE.AND.EX P0, PT, RZ, UR5, PT, P0 ;  /* 0x00000005ff007c0c */ /* 0x000fe4000bf05300 */
[C---:B0-----:R-:W-:Y:S02]  /*15b50*/  LOP3.LUT R2, R26.reuse, 0xff0000, RZ, 0xc0, !PT ;  /* 0x00ff00001a027812 */ /* 0x041fe400078ec0ff */
[----:B------:R-:W-:Y:S01]  /*15b60*/  LOP3.LUT R16, R26, 0xffff, RZ, 0xc0, !PT ;  /* 0x0000ffff1a107812 */ /* 0x000fe200078ec0ff */
[----:B------:R-:W-:Y:S01]  /*15b70*/  IMAD.MOV.U32 R26, RZ, RZ, R18 ;  /* 0x000000ffff1a7224 */ /* 0x000fe200078e0012 */
[----:B------:R-:W-:-:S07]  /*15b80*/  LEA.HI R9, R2, R9, RZ, 0x10 ;  /* 0x0000000902097211 */ /* 0x000fce00078f80ff */
[----:B------:R-:W-:Y:S05]  /*15b90*/  @!P0 BRA `(.L_x_11505) ;  /* 0x0000000000108947 */ /* 0x000fea0003800000 */
[----:B------:R-:W-:-:S04]  /*15ba0*/  IADD3 R6, P0, R12, UR4, RZ ;  /* 0x000000040c067c10 */ /* 0x000fc8000ff1e0ff */
[----:B------:R-:W-:-:S05]  /*15bb0*/  IADD3.X R7, R11, UR5, RZ, P0, !PT ;  /* 0x000000050b077c10 */ /* 0x000fca00087fe4ff */
[----:B------:R0:W5:Y:S01]  /*15bc0*/  LDG.E R6, desc[UR42][R6.64] ;  /* 0x0000002a06067981 */ /* 0x000162000c1e1900 */
[----:B------:R-:W-:Y:S05]  /*15bd0*/  BRA `(.L_x_11506) ;  /* 0x0000000000247947 */ /* 0x000fea0003800000 */
.L_x_11505:
        /* <DEDUP_REMOVED lines=9> */
.L_x_11506:
[----:B------:R-:W2:Y:S04]  /*15c70*/  @P2 LDG.E R2, desc[UR42][R4.64] ;  /* 0x0000002a04022981 */ /* 0x000ea8000c1e1900 */
[----:B------:R-:W2:Y:S01]  /*15c80*/  @P2 LDG.E R4, desc[UR42][R4.64+0x4] ;  /* 0x0000042a04042981 */ /* 0x000ea2000c1e1900 */
[----:B0----5:R-:W-:Y:S01]  /*15c90*/  IMAD.IADD R7, R6, 0x1, -R10 ;  /* 0x0000000106077824 */ /* 0x021fe200078e0a0a */
[----:B------:R-:W-:Y:S01]  /*15ca0*/  BSSY B0, `(.L_x_11507) ;  /* 0x000002a000007945 */ /* 0x000fe20003800000 */
[----:B------:R-:W-:Y:S01]  /*15cb0*/  LOP3.LUT R21, R9, 0xff, RZ, 0xc0, !PT ;  /* 0x000000ff09157812 */ /* 0x000fe200078ec0ff */
[----:B--2---:R-:W-:Y:S01]  /*15cc0*/  @P2 IMAD.IADD R8, R4, 0x1, -R2 ;  /* 0x0000000104082824 */ /* 0x004fe200078e0a02 */
[----:B------:R-:W-:-:S03]  /*15cd0*/  SHF.R.U32.HI R4, RZ, 0x10, R9 ;  /* 0x00000010ff047819 */ /* 0x000fc60000011609 */
[----:B------:R-:W-:-:S04]  /*15ce0*/  IMAD.IADD R3, R7, 0x1, R8 ;  /* 0x0000000107037824 */ /* 0x000fc800078e0208 */
[C---:B------:R-:W-:Y:S01]  /*15cf0*/  VIADD R2, R3.reuse, 0x7f ;  /* 0x0000007f03027836 */ /* 0x040fe20000000000 */
[----:B------:R0:W-:Y:S01]  /*15d00*/  STL [R1+0x34], R3 ;  /* 0x0000340301007387 */ /* 0x0001e20000100800 */
[----:B------:R-:W-:-:S03]  /*15d10*/  ISETP.GE.AND P1, PT, R3, 0x1, PT ;  /* 0x000000010300780c */ /* 0x000fc60003f26270 */
[----:B------:R-:W-:-:S04]  /*15d20*/  SHF.R.S32.HI R20, RZ, 0x1f, R2 ;  /* 0x0000001fff147819 */ /* 0x000fc80000011402 */
[----:B------:R-:W-:Y:S01]  /*15d30*/  LEA.HI R20, R20, R2, RZ, 0x7 ;  /* 0x0000000214147211 */ /* 0x000fe200078f38ff */
[----:B------:R-:W-:-:S03]  /*15d40*/  IMAD.MOV.U32 R2, RZ, RZ, RZ ;  /* 0x000000ffff027224 */ /* 0x000fc600078e00ff */
[----:B------:R-:W-:Y:S02]  /*15d50*/  SHF.R.S32.HI R20, RZ, 0x7, R20 ;  /* 0x00000007ff147819 */ /* 0x000fe40000011414 */
[----:B0-----:R-:W-:Y:S05]  /*15d60*/  @!P1 BRA `(.L_x_11508) ;  /* 0x0000000000749947 */ /* 0x001fea0003800000 */
        /* <DEDUP_REMOVED lines=8> */
[----:B------:R0:W2:Y:S02]  /*15df0*/  F2I.FTZ.U32.TRUNC.NTZ R3, R2 ;  /* 0x0000000200037305 */ /* 0x0000a4000021f000 */
[----:B0-----:R-:W-:-:S04]  /*15e00*/  LOP3.LUT R2, R9, R5, RZ, 0x3c, !PT ;  /* 0x0000000509027212 */ /* 0x001fc800078e3cff */
[----:B------:R-:W-:Y:S01]  /*15e10*/  ISETP.GE.AND P4, PT, R2, RZ, PT ;  /* 0x000000ff0200720c */ /* 0x000fe20003f86270 */
[----:B--2---:R-:W-:-:S04]  /*15e20*/  IMAD.MOV R2, RZ, RZ, -R3 ;  /* 0x000000ffff027224 */ /* 0x004fc800078e0a03 */
[----:B-1----:R-:W-:Y:S02]  /*15e30*/  IMAD R10, R2, R6, RZ ;  /* 0x00000006020a7224 */ /* 0x002fe400078e02ff */
        /* <DEDUP_REMOVED lines=16> */
.L_x_11508:
[----:B------:R-:W-:Y:S05]  /*15f40*/  BSYNC B0 ;  /* 0x0000000000007941 */ /* 0x000fea0003800000 */
.L_x_11507:
[-C--:B------:R-:W-:Y:S01]  /*15f50*/  IMAD R3, R21, R2.reuse, RZ ;  /* 0x0000000215037224 */ /* 0x080fe200078e02ff */
[----:B------:R-:W-:Y:S04]  /*15f60*/  BSSY B0, `(.L_x_11509) ;  /* 0x0000156000007945 */ /* 0x000fe80003800000 */
[C---:B------:R-:W-:Y:S01]  /*15f70*/  VIADDMNMX R2, R3.reuse, R2, R20, PT ;  /* 0x0000000203027246 */ /* 0x040fe20003800114 */
[----:B------:R-:W-:-:S04]  /*15f80*/  IMAD R3, R3, 0x80, -R7 ;  /* 0x0000008003037824 */ /* 0x000fc800078e0a07 */
[----:B------:R-:W-:Y:S01]  /*15f90*/  IMAD R2, R2, 0x80, -R7 ;  /* 0x0000008002027824 */ /* 0x000fe200078e0a07 */
[----:B------:R-:W-:-:S04]  /*15fa0*/  VIMNMX R3, RZ, R3, !PT ;  /* 0x00000003ff037248 */ /* 0x000fc80007fe0100 */
[----:B------:R-:W-:-:S04]  /*15fb0*/  VIMNMX R2, R2, R8, PT ;  /* 0x0000000802027248 */ /* 0x000fc80003fe0100 */
[----:B------:R-:W-:Y:S02]  /*15fc0*/  ISETP.GT.AND P0, PT, R2, R3, PT ;  /* 0x000000030200720c */ /* 0x000fe40003f04270 */
[----:B------:R-:W-:-:S05]  /*15fd0*/  SHF.R.U32.HI R3, RZ, 0x7, R3 ;  /* 0x00000007ff037819 */ /* 0x000fca0000011603 */
[----:B-1----:R-:W-:-:S06]  /*15fe0*/  IMAD.MOV.U32 R10, RZ, RZ, R3 ;  /* 0x000000ffff0a7224 */ /* 0x002fcc00078e0003 */
[----:B------:R-:W-:-:S05]  /*15ff0*/  @P0 VIADD R2, R2, 0x7f ;  /* 0x0000007f02020836 */ /* 0x000fca0000000000 */
[----:B------:R-:W-:-:S04]  /*16000*/  @P0 SHF.R.S32.HI R5, RZ, 0x1f, R2 ;  /* 0x0000001fff050819 */ /* 0x000fc80000011402 */
[----:B------:R-:W-:-:S04]  /*16010*/  @P0 LEA.HI R2, R5, R2, RZ, 0x7 ;  /* 0x0000000205020211 */ /* 0x000fc800078f38ff */
        /* <DEDUP_REMOVED lines=11> */
.L_x_11671:
[----:B-1----:R-:W-:Y:S02]  /*160d0*/  ISETP.NE.AND P0, PT, R14, RZ, PT ;  /* 0x000000ff0e00720c */ /* 0x002fe40003f05270 */
[----:B------:R-:W-:-:S11]  /*160e0*/  PLOP3.LUT P6, PT, PT, PT, PT, 0x8, 0x0 ;  /* 0x000000000000781c */ /* 0x000fd60003fce170 */
[----:B------:R-:W-:Y:S05]  /*160f0*/  @P0 BRA `(.L_x_11512) ;  /* 0x00000000000c0947 */ /* 0x000fea0003800000 */
[----:B------:R-:W-:-:S03]  /*16100*/  UMOV UR4, 0xffffffff ;  /* 0xffffffff00047882 */ /* 0x000fc60000000000 */
[----:B------:R-:W-:Y:S05]  /*16110*/  BRA.DIV UR4, `(.L_x_11513) ;  /* 0x0000006a04c87947 */ /* 0x000fea000b800000 */
[----:B------:R-:W-:-:S13]  /*16120*/  ELECT P6, URZ, PT ;  /* 0x00000000003f782f */ /* 0x000fda00038c0000 */
.L_x_11512:
        /* <DEDUP_REMOVED lines=9> */
.L_x_11674:
[----:B------:R-:W-:Y:S05]  /*161c0*/  BSYNC B1 ;  /* 0x0000000000017941 */ /* 0x000fea0003800000 */
.L_x_11514:
[----:B------:R-:W-:Y:S04]  /*161d0*/  BSSY B1, `(.L_x_11516) ;  /* 0x000008c000017945 */ /* 0x000fe80003800000 */
[----:B------:R-:W-:Y:S05]  /*161e0*/  @!P6 BRA `(.L_x_11517) ;  /* 0x000000080028e947 */ /* 0x000fea0003800000 */
[----:B------:R-:W2:Y:S01]  /*161f0*/  LDL R7, [R1+0x4] ;  /* 0x0000040001077983 */ /* 0x000ea20000100800 */
        /* <DEDUP_REMOVED lines=8> */
.L_x_11675:
[----:B------:R-:W-:Y:S05]  /*16280*/  BSYNC B2 ;  /* 0x0000000000027941 */ /* 0x000fea0003800000 */
.L_x_11518:
        /* <DEDUP_REMOVED lines=9> */
.L_x_11521:
[----:B------:R-:W-:Y:S05]  /*16320*/  BSYNC B2 ;  /* 0x0000000000027941 */ /* 0x000fea0003800000 */
.L_x_11520:
        /* <DEDUP_REMOVED lines=12> */
.L_x_11522:
        /* <DEDUP_REMOVED lines=16> */
.L_x_11523:
        /* <DEDUP_REMOVED lines=12> */
[----:B------:R-:W-:Y:S01]  /*165b0*/  UMOV UR6, 0x0 ;  /* 0x0000000000067882 */ /* 0x000fe20000000000 */
[----:B------:R-:W-:Y:S01]  /*165c0*/  IADD3 R9, R7, 0x15800, RZ ;  /* 0x0001580007097810 */ /* 0x000fe20007ffe0ff */
[----:B------:R-:W-:Y:S01]  /*165d0*/  UMOV UR7, 0x12f00000 ;  /* 0x12f0000000077882 */ /* 0x000fe20000000000 */
[----:B------:R-:W-:-:S15]  /*165e0*/  R2UR UR10, R14 ;  /* 0x000000000e0a72ca */ /* 0x000fde00000e0000 */
.L_x_11524:
        /* <DEDUP_REMOVED lines=13> */
.L_x_11676:
[----:B------:R-:W-:Y:S05]  /*166c0*/  BSYNC B2 ;  /* 0x0000000000027941 */ /* 0x000fea0003800000 */
.L_x_11525:
        /* <DEDUP_REMOVED lines=11> */
.L_x_11528:
[----:B------:R-:W-:Y:S05]  /*16780*/  BSYNC B2 ;  /* 0x0000000000027941 */ /* 0x000fea0003800000 */
.L_x_11527:
        /* <DEDUP_REMOVED lines=8> */
.L_x_11529:
        /* <DEDUP_REMOVED lines=15> */
.L_x_11530:
        /* <DEDUP_REMOVED lines=15> */
.L_x_11531:
        /* <DEDUP_REMOVED lines=10> */
.L_x_11517:
[----:B------:R-:W-:Y:S05]  /*16a90*/  BSYNC B1 ;  /* 0x0000000000017941 */ /* 0x000fea0003800000 */
.L_x_11516:
        /* <DEDUP_REMOVED lines=11> */
.L_x_11548:
[----:B------:R-:W-:Y:S05]  /*16b50*/  YIELD ;  /* 0x0000000000007946 */ /* 0x000fea0003800000 */
[----:B------:R-:W-:Y:S04]  /*16b60*/  BSSY B1, `(.L_x_11532) ;  /* 0x000008b000017945 */ /* 0x000fe80003800000 */
[----:B-1----:R-:W-:Y:S05]  /*16b70*/  @!P6 BRA `(.L_x_11533) ;  /* 0x000000080024e947 */ /* 0x002fea0003800000 */
[----:B------:R-:W2:Y:S01]  /*16b80*/  LDL R6, [R1+0x4] ;  /* 0x0000040001067983 */ /* 0x000ea20000100800 */
[----:B0-----:R-:W-:Y:S01]  /*16b90*/  IMAD R9, R28, 0x8, R17 ;  /* 0x000000081c097824 */ /* 0x001fe200078e0211 */
[----:B------:R-:W0:Y:S01]  /*16ba0*/  S2R R5, SR_TID.X ;  /* 0x0000000000057919 */ /* 0x000e220000002100 */
[----:B------:R-:W-:Y:S01]  /*16bb0*/  BSSY B2, `(.L_x_11534) ;  /* 0x0000006000027945 */ /* 0x000fe20003800000 */
[----:B0-----:R-:W-:-:S04]  /*16bc0*/  LOP3.LUT R5, R5, 0x7f, RZ, 0xc0, !PT ;  /* 0x0000007f05057812 */ /* 0x001fc800078ec0ff */
[----:B------:R-:W-:Y:S02]  /*16bd0*/  ISETP.NE.AND P3, PT, R5, RZ, PT ;  /* 0x000000ff0500720c */ /* 0x000fe40003f65270 */
[----:B--2---:R-:W-:-:S04]  /*16be0*/  SHF.L.U32 R8, R6, 0x1f, RZ ;  /* 0x0000001f06087819 */ /* 0x004fc800000006ff */
[----:B------:R-:W0:Y:S02]  /*16bf0*/  SYNCS.PHASECHK.TRANS64.TRYWAIT P2, [R9+URZ+0x19ca0], R8 ;  /* 0x019ca008090075a7 */ /* 0x000e24000804017f */
[----:B0-----:R-:W-:Y:S05]  /*16c00*/  @!P2 BRA `(.L_x_11535) ;  /* 0x000000600068a947 */ /* 0x001fea0003800000 */
.L_x_11677:
[----:B------:R-:W-:Y:S05]  /*16c10*/  BSYNC B2 ;  /* 0x0000000000027941 */ /* 0x000fea0003800000 */
.L_x_11534:
[----:B------:R-:W-:Y:S04]  /*16c20*/  BSSY B2, `(.L_x_11536) ;  /* 0x0000009000027945 */ /* 0x000fe80003800000 */
[----:B------:R-:W-:Y:S05]  /*16c30*/  @P3 BRA `(.L_x_11537) ;  /* 0x00000000001c3947 */ /* 0x000fea0003800000 */
[----:B------:R-:W1:Y:S02]  /*16c40*/  S2R R5, SR_TID.X ;  /* 0x0000000000057919 */ /* 0x000e640000002100 */
[----:B-1----:R-:W-:Y:S02]  /*16c50*/  LOP3.LUT R6, R5, 0x1f, RZ, 0xc0, !PT ;  /* 0x0000001f05067812 */ /* 0x002fe400078ec0ff */
[----:B------:R-:W-:Y:S02]  /*16c60*/  MOV R5, 0x3000 ;  /* 0x0000300000057802 */ /* 0x000fe40000000f00 */
[----:B------:R-:W-:Y:S02]  /*16c70*/  ISETP.NE.AND P2, PT, R6, RZ, PT ;  /* 0x000000ff0600720c */ /* 0x000fe40003f45270 */
[----:B------:R1:W-:Y:S11]  /*16c80*/  SYNCS.ARRIVE.TRANS64 RZ, [R9+URZ+0x19c90], R5 ;  /* 0x019c900509ff79a7 */ /* 0x0003f6000800003f */
[----:B-1----:R-:W-:Y:S05]  /*16c90*/  @!P2 BRA `(.L_x_11537) ;  /* 0x000000000004a947 */ /* 0x002fea0003800000 */
[----:B------:R-:W-:Y:S01]  /*16ca0*/  BPT.TRAP 0x1 ;  /* 0x000000040000795c */ /* 0x000fe20000300000 */
.L_x_11537:
[----:B------:R-:W-:Y:S05]  /*16cb0*/  BSYNC B2 ;  /* 0x0000000000027941 */ /* 0x000fea0003800000 */
.L_x_11536:
        /* <DEDUP_REMOVED lines=11> */
.L_x_11538:
        /* <DEDUP_REMOVED lines=16> */
.L_x_11539:
        /* <DEDUP_REMOVED lines=16> */
.L_x_11540:
        /* <DEDUP_REMOVED lines=13> */
.L_x_11678:
[----:B------:R-:W-:Y:S05]  /*17040*/  BSYNC B2 ;  /* 0x0000000000027941 */ /* 0x000fea0003800000 */
.L_x_11541:
[----:B------:R-:W-:Y:S01]  /*17050*/  BSSY B2, `(.L_x_11543) ;  /* 0x000000b000027945 */ /* 0x000fe20003800000 */
[----:B------:R-:W-:Y:S02]  /*17060*/  IMAD.MOV.U32 R12, RZ, RZ, 0x0 ;  /* 0x00000000ff0c7424 */ /* 0x000fe400078e00ff */
[----:B------:R-:W-:Y:S01]  /*17070*/  IMAD.MOV.U32 R13, RZ, RZ, 0x12f00000 ;  /* 0x12f00000ff0d7424 */ /* 0x000fe200078e00ff */
[----:B------:R-:W-:Y:S06]  /*17080*/  @P3 BRA `(.L_x_11544) ;  /* 0x00000000001c3947 */ /* 0x000fec0003800000 */
[----:B------:R-:W2:Y:S02]  /*17090*/  S2R R5, SR_TID.X ;  /* 0x0000000000057919 */ /* 0x000ea40000002100 */
[----:B--2---:R-:W-:Y:S02]  /*170a0*/  LOP3.LUT R11, R5, 0x1f, RZ, 0xc0, !PT ;  /* 0x0000001f050b7812 */ /* 0x004fe400078ec0ff */
[----:B------:R-:W-:Y:S02]  /*170b0*/  MOV R5, 0x3000 ;  /* 0x0000300000057802 */ /* 0x000fe40000000f00 */
[----:B------:R-:W-:Y:S02]  /*170c0*/  ISETP.NE.AND P2, PT, R11, RZ, PT ;  /* 0x000000ff0b00720c */ /* 0x000fe40003f45270 */
[----:B------:R2:W-:Y:S11]  /*170d0*/  SYNCS.ARRIVE.TRANS64 RZ, [R9+URZ+0x19cb0], R5 ;  /* 0x019cb00509ff79a7 */ /* 0x0005f6000800003f */
[----:B--2---:R-:W-:Y:S05]  /*170e0*/  @!P2 BRA `(.L_x_11544) ;  /* 0x000000000004a947 */ /* 0x004fea0003800000 */
[----:B------:R-:W-:Y:S01]  /*170f0*/  BPT.TRAP 0x1 ;  /* 0x000000040000795c */ /* 0x000fe20000300000 */
.L_x_11544:
[----:B------:R-:W-:Y:S05]  /*17100*/  BSYNC B2 ;  /* 0x0000000000027941 */ /* 0x000fea0003800000 */
.L_x_11543:
        /* <DEDUP_REMOVED lines=8> */
.L_x_11545:
        /* <DEDUP_REMOVED lines=15> */
.L_x_11546:
        /* <DEDUP_REMOVED lines=15> */
.L_x_11547:
        /* <DEDUP_REMOVED lines=10> */
.L_x_11533:
[----:B------:R-:W-:Y:S05]  /*17410*/  BSYNC B1 ;  /* 0x0000000000017941 */ /* 0x000fea0003800000 */
.L_x_11532:
        /* <DEDUP_REMOVED lines=10> */
.L_x_11510:
[----:B------:R-:W-:Y:S05]  /*174c0*/  BSYNC B0 ;  /* 0x0000000000007941 */ /* 0x000fea0003800000 */
.L_x_11509:
[----:B------:R-:W-:Y:S05]  /*174d0*/  @!P0 WARPSYNC.ALL ;  /* 0x0000000000008948 */ /* 0x000fea0003800000 */
[----:B------:R-:W-:Y:S01]  /*174e0*/  @!P0 BAR.SYNC.DEFER_BLOCKING 0xc, 0x200 ;  /* 0x0308000000008b1d */ /* 0x000fe20000010000 */
[----:B------:R-:W-:-:S05]  /*174f0*/  IMAD.MOV.U32 R0, RZ, RZ, RZ ;  /* 0x000000ffff007224 */ /* 0x000fca00078e00ff */
[----:B------:R-:W-:Y:S04]  /*17500*/  BSSY B0, `(.L_x_11549) ;  /* 0x000001f000007945 */ /* 0x000fe80003800000 */
[----:B------:R-:W-:Y:S05]  /*17510*/  @!P1 BRA `(.L_x_11550) ;  /* 0x0000000000749947 */ /* 0x000fea0003800000 */
[----:B------:R-:W-:-:S13]  /*17520*/  ISETP.NE.AND P0, PT, R4, RZ, PT ;  /* 0x000000ff0400720c */ /* 0x000fda0003f05270 */
[----:B------:R-:W2:Y:S02]  /*17530*/  @!P0 LDC R4, c[0x0][0x9f0] ;  /* 0x00027c00ff048b82 */ /* 0x000ea40000000800 */
[----:B--2---:R-:W-:-:S04]  /*17540*/  IABS R0, R4 ;  /* 0x0000000400007213 */ /* 0x004fc80000000000 */
[----:B------:R-:W2:Y:S08]  /*17550*/  I2F.RP R2, R0 ;  /* 0x0000000000027306 */ /* 0x000eb00000209400 */
[----:B--2---:R-:W2:Y:S02]  /*17560*/  MUFU.RCP R2, R2 ;  /* 0x0000000200027308 */ /* 0x004ea40000001000 */
[----:B--2---:R-:W-:-:S06]  /*17570*/  VIADD R2, R2, 0xffffffe ;  /* 0x0ffffffe02027836 */ /* 0x004fcc0000000000 */
[----:B------:R-:W2:Y:S02]  /*17580*/  F2I.FTZ.U32.TRUNC.NTZ R3, R2 ;  /* 0x0000000200037305 */ /* 0x000ea4000021f000 */
[----:B--2---:R-:W-:-:S04]  /*17590*/  IMAD.MOV R2, RZ, RZ, -R3 ;  /* 0x000000ffff027224 */ /* 0x004fc800078e0a03 */
[----:B------:R-:W-:Y:S02]  /*175a0*/  IMAD R5, R2, R0, RZ ;  /* 0x0000000002057224 */ /* 0x000fe400078e02ff */
[----:B------:R-:W-:-:S04]  /*175b0*/  IMAD.MOV.U32 R2, RZ, RZ, RZ ;  /* 0x000000ffff027224 */ /* 0x000fc800078e00ff */
[----:B------:R-:W-:Y:S01]  /*175c0*/  IMAD.HI.U32 R7, R3, R5, R2 ;  /* 0x0000000503077227 */ /* 0x000fe200078e0002 */
[----:B------:R-:W-:Y:S02]  /*175d0*/  IABS R2, R4 ;  /* 0x0000000400027213 */ /* 0x000fe40000000000 */
[----:B------:R-:W-:Y:S02]  /*175e0*/  IADD3 R5, R20, -0x1, R4 ;  /* 0xffffffff14057810 */ /* 0x000fe40007ffe004 */
[----:B------:R-:W-:Y:S02]  /*175f0*/  IADD3 R2, RZ, -R2, RZ ;  /* 0x80000002ff027210 */ /* 0x000fe40007ffe0ff */
[----:B------:R-:W-:Y:S02]  /*17600*/  IABS R3, R5 ;  /* 0x0000000500037213 */ /* 0x000fe40000000000 */
[----:B------:R-:W-:Y:S01]  /*17610*/  LOP3.LUT R5, R5, R4, RZ, 0x3c, !PT ;  /* 0x0000000405057212 */ /* 0x000fe200078e3cff */
[----:B------:R-:W-:-:S02]  /*17620*/  IMAD.MOV.U32 R6, RZ, RZ, R2 ;  /* 0x000000ffff067224 */ /* 0x000fc400078e0002 */
        /* <DEDUP_REMOVED lines=12> */
.L_x_11550:
[----:B------:R-:W-:Y:S05]  /*176f0*/  BSYNC B0 ;  /* 0x0000000000007941 */ /* 0x000fea0003800000 */
.L_x_11549:
[----:B------:R-:W-:-:S05]  /*17700*/  IMAD R3, R21, R0, RZ ;  /* 0x0000000015037224 */ /* 0x000fca00078e02ff */
[----:B------:R-:W-:Y:S01]  /*17710*/  VIADDMNMX R2, R3, R0, R20, PT ;  /* 0x0000000003027246 */ /* 0x000fe20003800114 */
[----:B------:R2:W-:Y:S03]  /*17720*/  STL [R1+0xc], R3 ;  /* 0x00000c0301007387 */ /* 0x0005e60000100800 */
        /* <DEDUP_REMOVED lines=8> */
[----:B------:R-:W-:Y:S02]  /*177b0*/  VOTEU.ANY UR4, UPT, PT ;  /* 0x0000000000047886 */ /* 0x000fe400038e0100 */
[----:B------:R-:W2:Y:S08]  /*177c0*/  FLO.U32 R0, UR4 ;  /* 0x0000000400007d00 */ /* 0x000eb000080e0000 */
[----:B------:R-:W3:Y:S01]  /*177d0*/  POPC R5, UR4 ;  /* 0x0000000400057d09 */ /* 0x000ee20008000000 */
[----:B--2---:R-:W-:-:S02]  /*177e0*/  ISETP.EQ.U32.AND P0, PT, R0, R3, PT ;  /* 0x000000030000720c */ /* 0x004fc40003f02070 */
[----:B------:R-:W3:Y:S11]  /*177f0*/  LDC.64 R2, c[0x0][0xc60] ;  /* 0x00031800ff027b82 */ /* 0x000ef60000000a00 */
[----:B---3--:R-:W2:Y:S01]  /*17800*/  @P0 ATOMG.E.ADD.STRONG.GPU PT, R3, desc[UR42][R2.64], R5 ;  /* 0x00000005020309a8 */ /* 0x008ea200081ee1ea */
[----:B------:R-:W3:Y:S02]  /*17810*/  S2R R4, SR_LTMASK ;  /* 0x0000000000047919 */ /* 0x000ee40000003900 */
[----:B---3--:R-:W-:-:S04]  /*17820*/  LOP3.LUT R4, R4, UR4, RZ, 0xc0, !PT ;  /* 0x0000000404047c12 */ /* 0x008fc8000f8ec0ff */
[----:B------:R-:W3:Y:S01]  /*17830*/  POPC R7, R4 ;  /* 0x0000000400077309 */ /* 0x000ee20000000000 */
[----:B--2---:R-:W3:Y:S02]  /*17840*/  SHFL.IDX PT, R0, R3, R0, 0x1f ;  /* 0x00001f0003007589 */ /* 0x004ee400000e0000 */
[----:B---3--:R-:W-:Y:S01]  /*17850*/  IADD3 R24, R0, UR38, R7 ;  /* 0x0000002600187c10 */ /* 0x008fe2000fffe007 */
[----:B------:R-:W-:Y:S06]  /*17860*/  BRA `(.L_x_11552) ;  /* 0x0000003800187947 */ /* 0x000fec0003800000 */
.L_x_11551:
        /* <DEDUP_REMOVED lines=13> */
[----:B------:R-:W-:-:S02]  /*17940*/  IMAD.U32 R10, RZ, RZ, UR4 ;  /* 0x00000004ff0a7e24 */ /* 0x000fc4000f8e00ff */
[----:B------:R-:W-:Y:S02]  /*17950*/  IMAD.U32 R11, RZ, RZ, UR5 ;  /* 0x00000005ff0b7e24 */ /* 0x000fe4000f8e00ff */
[----:B-1----:R-:W-:Y:S02]  /*17960*/  IMAD.MOV.U32 R8, RZ, RZ, 0x70 ;  /* 0x00000070ff087424 */ /* 0x002fe400078e00ff */
[----:B------:R-:W-:Y:S02]  /*17970*/  IMAD.MOV.U32 R12, RZ, RZ, 0x1 ;  /* 0x00000001ff0c7424 */ /* 0x000fe400078e00ff */
[----:B------:R-:W-:-:S07]  /*17980*/  IMAD.MOV.U32 R13, RZ, RZ, RZ ;  /* 0x000000ffff0d7224 */ /* 0x000fce00078e00ff */
[----:B------:R-:W-:-:S07]  /*17990*/  LEPC R20, `(.L_x_11554) ;  /* 0x000000001014794e */ /* 0x000fce0000000000 */
[----:B0-2---:R-:W-:Y:S05]  /*179a0*/  CALL.ABS.NOINC R2 ;  /* 0x0000000002007343 */ /* 0x005fea0003c00000 */
.L_x_11554:
[----:B------:R-:W-:Y:S05]  /*179b0*/  BSYNC B6 ;  /* 0x0000000000067941 */ /* 0x000fea0003800000 */
.L_x_11553:
        /* <DEDUP_REMOVED lines=8> */
[----:B--2---:R-:W-:Y:S01]  /*17a40*/  MOV R2, 0x0 ;  /* 0x0000000000027802 */ /* 0x004fe20000000f00 */
        /* <DEDUP_REMOVED lines=15> */
.L_x_11556:
[----:B------:R-:W-:Y:S05]  /*17b40*/  BSYNC B6 ;  /* 0x0000000000067941 */ /* 0x000fea0003800000 */
.L_x_11555:
[----:B------:R-:W-:Y:S01]  /*17b50*/  VIADD R22, R17, 0x3000 ;  /* 0x0000300011167836 */ /* 0x000fe20000000000 */
[----:B------:R-:W-:Y:S04]  /*17b60*/  BSSY B6, `(.L_x_11557) ;  /* 0x0000013000067945 */ /* 0x000fe80003800000 */
[----:B------:R-:W-:-:S13]  /*17b70*/  LOP3.LUT P0, RZ, R22, 0x3ff, RZ, 0xc0, !PT ;  /* 0x000003ff16ff7812 */ /* 0x000fda000780c0ff */
        /* <DEDUP_REMOVED lines=17> */
.L_x_11558:
[----:B------:R-:W-:Y:S05]  /*17c90*/  BSYNC B6 ;  /* 0x0000000000067941 */ /* 0x000fea0003800000 */
.L_x_11557:
[----:B--2---:R-:W2:Y:S01]  /*17ca0*/  LDL R2, [R1+0x24] ;  /* 0x0000240001027983 */ /* 0x004ea20000100800 */
        /* <DEDUP_REMOVED lines=15> */
[----:B-1----:R-:W-:Y:S02]  /*17da0*/  IMAD.MOV.U32 R8, RZ, RZ, 0x70 ;  /* 0x00000070ff087424 */ /* 0x002fe400078e00ff */
[----:B------:R-:W-:-:S07]  /*17db0*/  IMAD.MOV.U32 R13, RZ, RZ, RZ ;  /* 0x000000ffff0d7224 */ /* 0x000fce00078e00ff */
[----:B------:R-:W-:-:S07]  /*17dc0*/  LEPC R20, `(.L_x_11560) ;  /* 0x000000001014794e */ /* 0x000fce0000000000 */
[----:B0-2---:R-:W-:Y:S05]  /*17dd0*/  CALL.ABS.NOINC R2 ;  /* 0x0000000002007343 */ /* 0x005fea0003c00000 */
.L_x_11560:
[----:B------:R-:W-:Y:S05]  /*17de0*/  BSYNC B6 ;  /* 0x0000000000067941 */ /* 0x000fea0003800000 */
.L_x_11559:
[----:B------:R-:W2:Y:S01]  /*17df0*/  LDL.LU R2, [R1+0x14] ;  /* 0x0000140001027983 */ /* 0x000ea20000300800 */
[----:B------:R-:W-:Y:S01]  /*17e00*/  ULDC.64 UR4, c[0x0][0x9f8] ;  /* 0x00027e0000047ab9 */ /* 0x000fe20000000a00 */
[----:B------:R-:W3:Y:S02]  /*17e10*/  LDC R7, c[0x0][0x430] ;  /* 0x00010c00ff077b82 */ /* 0x000ee40000000800 */
[----:B------:R-:W4:Y:S04]  /*17e20*/  LDL.LU R4, [R1+0x30] ;  /* 0x0000300001047983 */ /* 0x000f280000300800 */
[----:B------:R-:W3:Y:S02]  /*17e30*/  LDL R5, [R1+0x40] ;  /* 0x0000400001057983 */ /* 0x000ee40000100800 */
[----:B------:R-:W0:Y:S02]  /*17e40*/  LDC R13, c[0x0][0x2f4] ;  /* 0x0000bd00ff0d7b82 */ /* 0x000e240000000800 */
[----:B------:R-:W3:Y:S01]  /*17e50*/  LDL R21, [R1+0x34] ;  /* 0x0000340001157983 */ /* 0x000ee20000100800 */
[----:B------:R-:W-:-:S03]  /*17e60*/  ISETP.NE.U32.AND P0, PT, RZ, UR4, PT ;  /* 0x00000004ff007c0c */ /* 0x000fc6000bf05070 */
[----:B------:R-:W3:Y:S01]  /*17e70*/  LDL R0, [R1+0x10] ;  /* 0x0000100001007983 */ /* 0x000ee20000100800 */
[----:B------:R-:W-:-:S03]  /*17e80*/  ISETP.NE.AND.EX P0, PT, RZ, UR5, PT, P0 ;  /* 0x00000005ff007c0c */ /* 0x000fc6000bf05300 */
[----:B------:R-:W3:Y:S01]  /*17e90*/  LDL.LU R11, [R1+0x24] ;  /* 0x00002400010b7983 */ /* 0x000ee20000300800 */
[----:B------:R-:W1:Y:S09]  /*17ea0*/  S2R R20, SR_TID.X ;  /* 0x0000000000147919 */ /* 0x000e720000002100 */
[----:B--2---:R-:W-:-:S04]  /*17eb0*/  @P0 IADD3 R2, P1, R2, UR4, RZ ;  /* 0x0000000402020c10 */ /* 0x004fc8000ff3e0ff */
[----:B----4-:R-:W-:-:S05]  /*17ec0*/  @P0 IADD3.X R3, R4, UR5, RZ, P1, !PT ;  /* 0x0000000504030c10 */ /* 0x010fca0008ffe4ff */
[----:B------:R2:W4:Y:S01]  /*17ed0*/  @P0 LDG.E R26, desc[UR42][R2.64] ;  /* 0x0000002a021a0981 */ /* 0x000522000c1e1900 */
[----:B------:R-:W0:Y:S01]  /*17ee0*/  S2R R4, SR_TID.X ;  /* 0x0000000000047919 */ /* 0x000e220000002100 */
[----:B---3--:R-:W-:Y:S02]  /*17ef0*/  ISETP.NE.AND P1, PT, R7, 0x1, PT ;  /* 0x000000010700780c */ /* 0x008fe40003f25270 */
[----:B-1----:R-:W-:Y:S02]  /*17f00*/  LOP3.LUT R20, R20, 0x7f, RZ, 0xc0, !PT ;  /* 0x0000007f14147812 */ /* 0x002fe400078ec0ff */
[----:B------:R-:W-:Y:S02]  /*17f10*/  LEA R10, R5, 0xffffff80, 0x7 ;  /* 0xffffff80050a7811 */ /* 0x000fe400078e38ff */
[----:B------:R-:W-:-:S07]  /*17f20*/  SHF.R.U32.HI R20, RZ, 0x1, R20 ;  /* 0x00000001ff147819 */ /* 0x000fce0000011614 */
[----:B------:R-:W1:Y:S08]  /*17f30*/  @P1 LDC R5, c[0x0][0x434] ;  /* 0x00010d00ff051b82 */ /* 0x000e700000000800 */
[----:B------:R-:W3:Y:S01]  /*17f40*/  @P1 LDC R6, c[0x0][0x438] ;  /* 0x00010e00ff061b82 */ /* 0x000ee20000000800 */
[----:B0-----:R-:W-:-:S05]  /*17f50*/  IMAD.SHL.U32 R4, R4, 0x40, RZ ;  /* 0x0000004004047824 */ /* 0x001fca00078e00ff */
[----:B------:R-:W-:-:S04]  /*17f60*/  LOP3.LUT R4, R4, 0x40, RZ, 0xc0, !PT ;  /* 0x0000004004047812 */ /* 0x000fc800078ec0ff */
[----:B------:R-:W-:-:S04]  /*17f70*/  LOP3.LUT R4, R10, R20, R4, 0xfe, !PT ;  /* 0x000000140a047212 */ /* 0x000fc800078efe04 */
[C---:B------:R-:W-:Y:S01]  /*17f80*/  ISETP.GE.AND P0, PT, R4.reuse, R21, PT ;  /* 0x000000150400720c */ /* 0x040fe20003f06270 */
[----:B------:R-:W-:Y:S01]  /*17f90*/  IMAD.IADD R4, R4, 0x1, R0 ;  /* 0x0000000104047824 */ /* 0x000fe200078e0200 */
[----:B------:R-:W0:Y:S03]  /*17fa0*/  S2R R12, SR_TID.X ;  /* 0x00000000000c7919 */ /* 0x000e260000002100 */
[----:B-1----:R-:W-:-:S08]  /*17fb0*/  @P1 IMAD.HI.U32 R5, R4, R5, RZ ;  /* 0x0000000504051227 */ /* 0x002fd000078e00ff */
[----:B--2---:R-:W1:Y:S01]  /*17fc0*/  @!P0 LDC.64 R2, c[0x0][0x428] ;  /* 0x00010a00ff028b82 */ /* 0x004e620000000a00 */
[----:B------:R-:W-:Y:S01]  /*17fd0*/  IMAD.MOV.U32 R0, RZ, RZ, R4 ;  /* 0x000000ffff007224 */ /* 0x000fe200078e0004 */
[----:B---3--:R-:W-:-:S05]  /*17fe0*/  @P1 SHF.R.U32.HI R0, RZ, R6, R5 ;  /* 0x00000006ff001219 */ /* 0x008fca0000011605 */
[--C-:B------:R-:W-:Y:S02]  /*17ff0*/  IMAD.MOV R5, RZ, RZ, -R0.reuse ;  /* 0x000000ffff057224 */ /* 0x100fe400078e0a00 */
[----:B------:R-:W-:Y:S02]  /*18000*/  @!P0 IMAD.MOV.U32 R6, RZ, RZ, R0 ;  /* 0x000000ffff068224 */ /* 0x000fe400078e0000 */
[----:B------:R-:W-:Y:S01]  /*18010*/  IMAD R5, R7, R5, R4 ;  /* 0x0000000507057224 */ /* 0x000fe200078e0204 */
[----:B------:R-:W-:Y:S01]  /*18020*/  @!P0 SHF.R.S32.HI R7, RZ, 0x1f, R0 ;  /* 0x0000001fff078819 */ /* 0x000fe20000011400 */
[----:B0-----:R-:W-:-:S05]  /*18030*/  IMAD.SHL.U32 R15, R12, 0x10, RZ ;  /* 0x000000100c0f7824 */ /* 0x001fca00078e00ff */
[----:B------:R-:W-:-:S04]  /*18040*/  LOP3.LUT R15, R15, 0x10, RZ, 0xc0, !PT ;  /* 0x000000100f0f7812 */ /* 0x000fc800078ec0ff */
[C---:B------:R-:W-:Y:S02]  /*18050*/  ISETP.GE.AND P3, PT, R15.reuse, R13, PT ;  /* 0x0000000d0f00720c */ /* 0x040fe40003f66270 */
[----:B------:R-:W-:Y:S02]  /*18060*/  LOP3.LUT R14, R15, 0x20, RZ, 0xfc, !PT ;  /* 0x000000200f0e7812 */ /* 0x000fe400078efcff */
[----:B------:R-:W-:Y:S02]  /*18070*/  LOP3.LUT R11, R11, 0xfffffffb, RZ, 0xc0, !PT ;  /* 0xfffffffb0b0b7812 */ /* 0x000fe400078ec0ff */
[----:B------:R-:W-:-:S07]  /*18080*/  LOP3.LUT R12, R15, 0x40, RZ, 0xfc, !PT ;  /* 0x000000400f0c7812 */ /* 0x000fce00078efcff */
[----:B------:R-:W-:-:S04]  /*18090*/  @P3 LOP3.LUT R11, R11, 0x4, RZ, 0xfc, !PT ;  /* 0x000000040b0b3812 */ /* 0x000fc800078efcff */
[----:B------:R-:W-:-:S04]  /*180a0*/  LOP3.LUT R11, R11, 0xfffffff7, RZ, 0xc0, !PT ;  /* 0xfffffff70b0b7812 */ /* 0x000fc800078ec0ff */
[----:B------:R-:W-:Y:S01]  /*180b0*/  LOP3.LUT R11, R11, 0xfffffffd, RZ, 0xc0, !PT ;  /* 0xfffffffd0b0b7812 */ /* 0x000fe200078ec0ff */
[----:B------:R-:W-:Y:S01]  /*180c0*/  UMOV UR4, 0xffffffff ;  /* 0xffffffff00047882 */ /* 0x000fe20000000000 */
[----:B----4-:R-:W-:Y:S01]  /*180d0*/  SHF.R.S32.HI R8, RZ, 0x1f, R26 ;  /* 0x0000001fff087819 */ /* 0x010fe2000001141a */
[----:B-1----:R-:W-:-:S04]  /*180e0*/  @!P0 IMAD.WIDE.U32 R6, R26, R2, R6 ;  /* 0x000000021a068225 */ /* 0x002fc800078e0006 */
[----:B------:R-:W-:-:S04]  /*180f0*/  @!P0 IMAD R4, R8, R2, RZ ;  /* 0x0000000208048224 */ /* 0x000fc800078e02ff */
[----:B------:R-:W-:Y:S02]  /*18100*/  @!P0 IMAD R0, R26, R3, R4 ;  /* 0x000000031a008224 */ /* 0x000fe400078e0204 */
[----:B------:R-:W0:Y:S01]  /*18110*/  @!P0 LDC.64 R2, c[0x0][0x418] ;  /* 0x00010600ff028b82 */ /* 0x000e220000000a00 */
[----:B------:R0:W-:Y:S01]  /*18120*/  STL [R1+0x14], R8 ;  /* 0x0000140801007387 */ /* 0x0001e20000100800 */
[----:B------:R-:W-:Y:S01]  /*18130*/  @!P0 IMAD.IADD R0, R7, 0x1, R0 ;  /* 0x0000000107008824 */ /* 0x000fe200078e0200 */
[----:B0-----:R-:W-:-:S04]  /*18140*/  @!P0 LEA R8, P1, R6, R2, 0x2 ;  /* 0x0000000206088211 */ /* 0x001fc800078210ff */
[----:B------:R-:W-:Y:S01]  /*18150*/  @!P0 LEA.HI.X R9, R6, R3, R0, 0x2, P1 ;  /* 0x0000000306098211 */ /* 0x000fe200008f1400 */
[----:B------:R-:W-:Y:S01]  /*18160*/  IMAD.U32 R0, RZ, RZ, UR39 ;  /* 0x00000027ff007e24 */ /* 0x000fe2000f8e00ff */
[----:B------:R-:W-:Y:S01]  /*18170*/  ISETP.GE.AND P1, PT, R14, R13, PT ;  /* 0x0000000d0e00720c */ /* 0x000fe20003f26270 */
[----:B------:R-:W-:-:S03]  /*18180*/  IMAD.MOV.U32 R3, RZ, RZ, RZ ;  /* 0x000000ffff037224 */ /* 0x000fc600078e00ff */
[----:B------:R-:W-:-:S03]  /*18190*/  ISETP.NE.AND P2, PT, R0, 0x3, PT ;  /* 0x000000030000780c */ /* 0x000fc60003f45270 */
[----:B------:R0:W5:Y:S01]  /*181a0*/  @!P0 LDG.E R3, desc[UR42][R8.64] ;  /* 0x0000002a08038981 */ /* 0x000162000c1e1900 */
[----:B------:R-:W-:-:S05]  /*181b0*/  ISETP.GE.AND P0, PT, R12, R13, PT ;  /* 0x0000000d0c00720c */ /* 0x000fca0003f06270 */
[----:B------:R-:W-:-:S04]  /*181c0*/  @P1 LOP3.LUT R11, R11, 0x2, RZ, 0xfc, !PT ;  /* 0x000000020b0b1812 */ /* 0x000fc800078efcff */
[----:B------:R-:W-:-:S04]  /*181d0*/  @P2 LOP3.LUT R11, R11, 0x8, RZ, 0xfc, !PT ;  /* 0x000000080b0b2812 */ /* 0x000fc800078efcff */
[----:B------:R-:W-:-:S04]  /*181e0*/  LOP3.LUT R11, R11, 0xfffffffe, RZ, 0xc0, !PT ;  /* 0xfffffffe0b0b7812 */ /* 0x000fc800078ec0ff */
[----:B------:R-:W-:-:S05]  /*181f0*/  @P0 LOP3.LUT R11, R11, 0x1, RZ, 0xfc, !PT ;  /* 0x000000010b0b0812 */ /* 0x000fca00078efcff */
[----:B------:R0:W-:Y:S01]  /*18200*/  STL [R1+0x24], R11 ;  /* 0x0000240b01007387 */ /* 0x0001e20000100800 */
[----:B------:R-:W-:Y:S05]  /*18210*/  BRA.DIV UR4, `(.L_x_11561) ;  /* 0x0000004e040c7947 */ /* 0x000fea000b800000 */
.L_x_11681:
[----:B------:R-:W-:Y:S05]  /*18220*/  @!P2 BRA `(.L_x_11562) ;  /* 0x000000000004a947 */ /* 0x000fea0003800000 */
[----:B------:R-:W-:Y:S01]  /*18230*/  BPT.TRAP 0x1 ;  /* 0x000000040000795c */ /* 0x000fe20000300000 */
.L_x_11562:
[----:B------:R-:W-:Y:S01]  /*18240*/  LEA R4, R19, R17, 0x3 ;  /* 0x0000001113047211 */ /* 0x000fe200078e18ff */
[----:B------:R-:W-:Y:S01]  /*18250*/  BSSY B0, `(.L_x_11563) ;  /* 0x0000007000007945 */ /* 0x000fe20003800000 */
[----:B------:R-:W-:Y:S02]  /*18260*/  SHF.L.U32 R0, R29, 0x1f, RZ ;  /* 0x0000001f1d007819 */ /* 0x000fe400000006ff */
[----:B------:R-:W-:Y:S02]  /*18270*/  IADD3 R2, -R20, R21, -R10 ;  /* 0x0000001514027210 */ /* 0x000fe40007ffe90a */
[----:B------:R-:W1:Y:S01]  /*18280*/  SYNCS.PHASECHK.TRANS64.TRYWAIT P0, [R4+URZ+0x19c80], R0 ;  /* 0x019c8000040075a7 */ /* 0x000e62000800017f */
[----:B------:R2:W-:Y:S01]  /*18290*/  STL [R1+0x30], R0 ;  /* 0x0000300001007387 */ /* 0x0005e20000100800 */
[----:B------:R-:W-:Y:S01]  /*182a0*/  SHF.R.S32.HI R20, RZ, 0x1f, R5 ;  /* 0x0000001fff147819 */ /* 0x000fe20000011405 */
[----:B-12---:R-:W-:Y:S06]  /*182b0*/  @!P0 BRA `(.L_x_11564) ;  /* 0x0000004c00188947 */ /* 0x006fec0003800000 */
.L_x_11682:
[----:B------:R-:W-:Y:S05]  /*182c0*/  BSYNC B0 ;  /* 0x0000000000007941 */ /* 0x000fea0003800000 */
.L_x_11563:
[----:B------:R-:W2:Y:S01]  /*182d0*/  LDL R10, [R1+0x20] ;  /* 0x00002000010a7983 */ /* 0x000ea20000100800 */
[----:B------:R-:W-:Y:S01]  /*182e0*/  ULDC.64 UR4, c[0x0][0x328] ;  /* 0x0000ca0000047ab9 */ /* 0x000fe20000000a00 */
[----:B-----5:R-:W-:Y:S01]  /*182f0*/  SHF.R.S32.HI R21, RZ, 0x1f, R3 ;  /* 0x0000001fff157819 */ /* 0x020fe20000011403 */
[----:B-1----:R-:W-:Y:S01]  /*18300*/  IMAD R0, R20, UR4, RZ ;  /* 0x0000000414007c24 */ /* 0x002fe2000f8e02ff */
        /* <DEDUP_REMOVED lines=13> */
[----:B0-----:R-:W-:Y:S01]  /*183e0*/  IMAD R9, R16, UR5, R7 ;  /* 0x0000000510097c24 */ /* 0x001fe2000f8e0207 */
[----:B------:R-:W-:-:S04]  /*183f0*/  IADD3 R8, P0, R6, UR6, RZ ;  /* 0x0000000606087c10 */ /* 0x000fc8000ff1e0ff */
[----:B------:R-:W-:Y:S01]  /*18400*/  IADD3.X R9, R9, UR7, RZ, P0, !PT ;  /* 0x0000000709097c10 */ /* 0x000fe200087fe4ff */
[----:B--2---:R-:W-:Y:S01]  /*18410*/  IMAD R10, R19, 0x3000, R10 ;  /* 0x00003000130a7824 */ /* 0x004fe200078e020a */
[----:B------:R-:W-:Y:S07]  /*18420*/  BRA.DIV UR4, `(.L_x_11565) ;  /* 0x0000004a04d47947 */ /* 0x000fee000b800000 */
[----:B------:R-:W0:Y:S01]  /*18430*/  S2R R7, SR_TID.X ;  /* 0x0000000000077919 */ /* 0x000e220000002100 */
[----:B------:R-:W1:Y:S01]  /*18440*/  LDC R12, c[0x0][0x2f4] ;  /* 0x0000bd00ff0c7b82 */ /* 0x000e620000000800 */
[----:B------:R-:W2:Y:S04]  /*18450*/  SHFL.IDX PT, R6, R8, RZ, 0x1e1f ;  /* 0x001e1fff08067589 */ /* 0x000ea800000e0000 */
[----:B------:R-:W3:Y:S04]  /*18460*/  SHFL.IDX PT, R0, R9, RZ, 0x1e1f ;  /* 0x001e1fff09007589 */ /* 0x000ee800000e0000 */
[----:B------:R-:W4:Y:S01]  /*18470*/  SHFL.IDX PT, R9, R9, 0x1, 0x1e1f ;  /* 0x003e1f0009097f89 */ /* 0x000f2200000e0000 */
[----:B0-----:R-:W-:-:S05]  /*18480*/  IMAD.SHL.U32 R11, R7, 0x10, RZ ;  /* 0x00000010070b7824 */ /* 0x001fca00078e00ff */
[----:B------:R-:W-:-:S04]  /*18490*/  LOP3.LUT R11, R11, 0x10, RZ, 0xc0, !PT ;  /* 0x000000100b0b7812 */ /* 0x000fc800078ec0ff */
[C---:B--2---:R-:W-:Y:S02]  /*184a0*/  IADD3 R6, P0, R11.reuse, R6, RZ ;  /* 0x000000060b067210 */ /* 0x044fe40007f1e0ff */
[CC--:B-1----:R-:W-:Y:S02]  /*184b0*/  ISETP.GE.AND P4, PT, R11.reuse, R12.reuse, PT ;  /* 0x0000000c0b00720c */ /* 0x0c2fe40003f86270 */
[----:B------:R-:W-:Y:S01]  /*184c0*/  LOP3.LUT R13, R11, 0x20, RZ, 0xfc, !PT ;  /* 0x000000200b0d7812 */ /* 0x000fe200078efcff */
[----:B---3--:R-:W-:Y:S01]  /*184d0*/  IMAD.X R7, RZ, RZ, R0, P0 ;  /* 0x000000ffff077224 */ /* 0x008fe200000e0600 */
[----:B------:R-:W-:Y:S01]  /*184e0*/  ISETP.LT.OR P0, PT, R2, 0x1, P4 ;  /* 0x000000010200780c */ /* 0x000fe20002701670 */
[----:B------:R-:W-:Y:S01]  /*184f0*/  IMAD.IADD R0, R17, 0x1, R10 ;  /* 0x0000000111007824 */ /* 0x000fe200078e020a */
[----:B------:R-:W-:Y:S02]  /*18500*/  ISETP.GE.AND P2, PT, R13, R12, PT ;  /* 0x0000000c0d00720c */ /* 0x000fe40003f46270 */
[----:B------:R-:W-:-:S09]  /*18510*/  LOP3.LUT R11, R11, 0x40, RZ, 0xfc, !PT ;  /* 0x000000400b0b7812 */ /* 0x000fd200078efcff */
[----:B------:R-:W-:Y:S01]  /*18520*/  LDGSTS.E.BYPASS.LTC128B.128 [R0+0x9000], desc[UR42][R6.64], !P0 ;  /* 0x0900000006007fae */ /* 0x000fe2000c101d6a */
[----:B------:R-:W-:-:S13]  /*18530*/  ISETP.LT.OR P0, PT, R2, 0x1, P2 ;  /* 0x000000010200780c */ /* 0x000fda0001701670 */
[----:B------:R-:W-:Y:S01]  /*18540*/  LDGSTS.E.BYPASS.LTC128B.128 [R0+0xa000], desc[UR42][R6.64+0x20], !P0 ;  /* 0x0a00002006007fae */ /* 0x000fe2000c101d6a */
[----:B------:R-:W-:-:S04]  /*18550*/  ISETP.GE.AND P0, PT, R11, R12, PT ;  /* 0x0000000c0b00720c */ /* 0x000fc80003f06270 */
[----:B------:R-:W-:-:S13]  /*18560*/  ISETP.LT.OR P3, PT, R2, 0x1, P0 ;  /* 0x000000010200780c */ /* 0x000fda0000761670 */
[----:B------:R0:W-:Y:S01]  /*18570*/  LDGSTS.E.BYPASS.LTC128B.128 [R0+0xb000], desc[UR42][R6.64+0x40], !P3 ;  /* 0x0b00004006007fae */ /* 0x0001e2000d901d6a */
[----:B------:R-:W-:-:S03]  /*18580*/  ISETP.GE.AND P3, PT, R2, 0x41, PT ;  /* 0x000000410200780c */ /* 0x000fc60003f66270 */
[----:B0---4-:R0:W1:Y:S10]  /*18590*/  SHFL.IDX PT, R6, R8, 0x1, 0x1e1f ;  /* 0x003e1f0008067f89 */ /* 0x01107400000e0000 */
.L_x_11688:
[----:B------:R-:W2:Y:S01]  /*185a0*/  S2R R7, SR_TID.X ;  /* 0x0000000000077919 */ /* 0x000ea20000002100 */
[C---:B------:R-:W-:Y:S02]  /*185b0*/  ISETP.LT.OR P4, PT, R2.reuse, 0x41, P4 ;  /* 0x000000410200780c */ /* 0x040fe40002781670 */
[C---:B------:R-:W-:Y:S02]  /*185c0*/  ISETP.LT.OR P2, PT, R2.reuse, 0x41, P2 ;  /* 0x000000410200780c */ /* 0x040fe40001741670 */
[----:B------:R-:W-:Y:S01]  /*185d0*/  ISETP.LT.OR P0, PT, R2, 0x41, P0 ;  /* 0x000000410200780c */ /* 0x000fe20000701670 */
[----:B--2---:R-:W-:-:S05]  /*185e0*/  IMAD.SHL.U32 R7, R7, 0x10, RZ ;  /* 0x0000001007077824 */ /* 0x004fca00078e00ff */
[----:B------:R-:W-:-:S04]  /*185f0*/  LOP3.LUT R7, R7, 0x10, RZ, 0xc0, !PT ;  /* 0x0000001007077812 */ /* 0x000fc800078ec0ff */
        /* <DEDUP_REMOVED lines=10> */
.L_x_11566:
        /* <DEDUP_REMOVED lines=11> */
.L_x_11567:
[----:B------:R2:W-:Y:S01]  /*18750*/  SYNCS.ARRIVE.TRANS64.A1T0 RZ, [R4+URZ+0x19c70], RZ ;  /* 0x019c70ff04ff79a7 */ /* 0x0005e2000810003f */
[----:B------:R-:W-:Y:S05]  /*18760*/  @!P4 BRA `(.L_x_11568) ;  /* 0x000000000004c947 */ /* 0x000fea0003800000 */
[----:B------:R-:W-:Y:S01]  /*18770*/  BPT.TRAP 0x1 ;  /* 0x000000040000795c */ /* 0x000fe20000300000 */
.L_x_11568:
[----:B------:R-:W3:Y:S01]  /*18780*/  LDL R2, [R1+0x30] ;  /* 0x0000300001027983 */ /* 0x000ee20000100800 */
[----:B------:R-:W-:Y:S01]  /*18790*/  BSSY B0, `(.L_x_11569) ;  /* 0x0000003000007945 */ /* 0x000fe20003800000 */
[----:B---3--:R-:W3:Y:S03]  /*187a0*/  SYNCS.PHASECHK.TRANS64.TRYWAIT P0, [R4+URZ+0x19c40], R2 ;  /* 0x019c4002040075a7 */ /* 0x008ee6000800017f */
[----:B---3--:R-:W-:Y:S05]  /*187b0*/  @!P0 BRA `(.L_x_11570) ;  /* 0x0000004800d48947 */ /* 0x008fea0003800000 */
.L_x_11689:
[----:B------:R-:W-:Y:S05]  /*187c0*/  BSYNC B0 ;  /* 0x0000000000007941 */ /* 0x000fea0003800000 */
.L_x_11569:
[----:B0-----:R-:W0:Y:S01]  /*187d0*/  S2R R8, SR_TID.X ;  /* 0x0000000000087919 */ /* 0x001e220000002100 */
[----:B------:R-:W-:Y:S01]  /*187e0*/  ULDC.64 UR4, c[0x0][0x300] ;  /* 0x0000c00000047ab9 */ /* 0x000fe20000000a00 */
[----:B------:R-:W4:Y:S01]  /*187f0*/  LDC R9, c[0x0][0x2f4] ;  /* 0x0000bd00ff097b82 */ /* 0x000f220000000800 */
[----:B------:R-:W-:Y:S01]  /*18800*/  IMAD R20, R20, UR4, RZ ;  /* 0x0000000414147c24 */ /* 0x000fe2000f8e02ff */
[----:B------:R-:W-:Y:S01]  /*18810*/  ULDC.64 UR6, c[0x0][0x2e8] ;  /* 0x0000ba0000067ab9 */ /* 0x000fe20000000a00 */
[----:B-1----:R-:W-:-:S04]  /*18820*/  IMAD.WIDE.U32 R6, R5, UR4, RZ ;  /* 0x0000000405067c25 */ /* 0x002fc8000f8e00ff */
[----:B------:R-:W-:Y:S01]  /*18830*/  IMAD R20, R5, UR5, R20 ;  /* 0x0000000505147c24 */ /* 0x000fe2000f8e0214 */
[----:B------:R-:W-:Y:S02]  /*18840*/  ULDC.64 UR4, c[0x0][0x310] ;  /* 0x0000c40000047ab9 */ /* 0x000fe40000000a00 */
[----:B------:R-:W-:Y:S02]  /*18850*/  IMAD R21, R21, UR4, RZ ;  /* 0x0000000415157c24 */ /* 0x000fe4000f8e02ff */
[----:B------:R-:W-:Y:S02]  /*18860*/  IMAD.IADD R7, R7, 0x1, R20 ;  /* 0x0000000107077824 */ /* 0x000fe400078e0214 */
[----:B------:R-:W-:-:S04]  /*18870*/  IMAD.WIDE.U32 R6, R3, UR4, R6 ;  /* 0x0000000403067c25 */ /* 0x000fc8000f8e0006 */
[----:B------:R-:W-:Y:S01]  /*18880*/  IMAD R3, R3, UR5, R21 ;  /* 0x0000000503037c24 */ /* 0x000fe2000f8e0215 */
[----:B---3--:R-:W-:Y:S01]  /*18890*/  MOV R2, R6 ;  /* 0x0000000600027202 */ /* 0x008fe20000000f00 */
[----:B------:R-:W-:Y:S02]  /*188a0*/  ULDC.64 UR4, c[0x0][0x308] ;  /* 0x0000c20000047ab9 */ /* 0x000fe40000000a00 */
[----:B------:R-:W-:Y:S02]  /*188b0*/  IMAD.IADD R3, R7, 0x1, R3 ;  /* 0x0000000107037824 */ /* 0x000fe400078e0203 */
[----:B------:R-:W-:Y:S01]  /*188c0*/  IMAD.WIDE.U32 R2, R16, UR4, R2 ;  /* 0x0000000410027c25 */ /* 0x000fe2000f8e0002 */
[----:B------:R-:W-:-:S03]  /*188d0*/  UMOV UR4, 0xffffffff ;  /* 0xffffffff00047882 */ /* 0x000fc60000000000 */
[----:B0-----:R-:W-:Y:S01]  /*188e0*/  IMAD.SHL.U32 R10, R8, 0x10, RZ ;  /* 0x00000010080a7824 */ /* 0x001fe200078e00ff */
[----:B------:R-:W-:Y:S01]  /*188f0*/  IADD3 R5, P0, R2, UR6, RZ ;  /* 0x0000000602057c10 */ /* 0x000fe2000ff1e0ff */
[----:B------:R-:W-:Y:S02]  /*18900*/  IMAD.SHL.U32 R8, R8, 0x10, RZ ;  /* 0x0000001008087824 */ /* 0x000fe400078e00ff */
[----:B------:R-:W-:Y:S01]  /*18910*/  IMAD R6, R16, UR5, R3 ;  /* 0x0000000510067c24 */ /* 0x000fe2000f8e0203 */
[----:B------:R-:W-:Y:S02]  /*18920*/  LOP3.LUT R10, R10, 0x10, RZ, 0xc0, !PT ;  /* 0x000000100a0a7812 */ /* 0x000fe400078ec0ff */
[----:B------:R-:W-:Y:S02]  /*18930*/  LOP3.LUT R8, R8, 0x10, RZ, 0xc0, !PT ;  /* 0x0000001008087812 */ /* 0x000fe400078ec0ff */
[C---:B------:R-:W-:Y:S02]  /*18940*/  LOP3.LUT R11, R10.reuse, 0x40, RZ, 0xfc, !PT ;  /* 0x000000400a0b7812 */ /* 0x040fe400078efcff */
[----:B------:R-:W-:-:S02]  /*18950*/  LOP3.LUT R10, R10, 0x20, RZ, 0xfc, !PT ;  /* 0x000000200a0a7812 */ /* 0x000fc400078efcff */
[----:B------:R-:W-:Y:S02]  /*18960*/  IADD3.X R6, R6, UR7, RZ, P0, !PT ;  /* 0x0000000706067c10 */ /* 0x000fe400087fe4ff */
[-C--:B----4-:R-:W-:Y:S02]  /*18970*/  ISETP.GE.AND P2, PT, R11, R9.reuse, PT ;  /* 0x000000090b00720c */ /* 0x090fe40003f46270 */
[-C--:B------:R-:W-:Y:S02]  /*18980*/  ISETP.GE.AND P4, PT, R10, R9.reuse, PT ;  /* 0x000000090a00720c */ /* 0x080fe40003f86270 */
[----:B------:R-:W-:Y:S01]  /*18990*/  ISETP.GE.AND P5, PT, R8, R9, PT ;  /* 0x000000090800720c */ /* 0x000fe20003fa6270 */
[----:B------:R-:W-:-:S12]  /*189a0*/  BRA.DIV UR4, `(.L_x_11571) ;  /* 0x0000004a04707947 */ /* 0x000fd8000b800000 */
[----:B------:R-:W0:Y:S04]  /*189b0*/  SHFL.IDX PT, R3, R5, RZ, 0x1e1f ;  /* 0x001e1fff05037589 */ /* 0x000e2800000e0000 */
[----:B------:R-:W1:Y:S04]  /*189c0*/  SHFL.IDX PT, R2, R6, RZ, 0x1e1f ;  /* 0x001e1fff06027589 */ /* 0x000e6800000e0000 */
[----:B------:R-:W3:Y:S04]  /*189d0*/  SHFL.IDX PT, R5, R5, 0x1, 0x1e1f ;  /* 0x003e1f0005057f89 */ /* 0x000ee800000e0000 */
[----:B------:R-:W4:Y:S01]  /*189e0*/  SHFL.IDX PT, R6, R6, 0x1, 0x1e1f ;  /* 0x003e1f0006067f89 */ /* 0x000f2200000e0000 */
[----:B0-----:R-:W-:-:S05]  /*189f0*/  @P1 IADD3 R3, P0, R8, R3, RZ ;  /* 0x0000000308031210 */ /* 0x001fca0007f1e0ff */
[----:B-1----:R-:W-:-:S05]  /*18a00*/  @P1 IMAD.X R2, RZ, RZ, R2, P0 ;  /* 0x000000ffff021224 */ /* 0x002fca00000e0602 */
[----:B------:R-:W-:-:S04]  /*18a10*/  @P1 LOP3.LUT R3, R3, R2, RZ, 0x3c, !PT ;  /* 0x0000000203031212 */ /* 0x000fc800078e3cff */
[----:B------:R-:W-:-:S04]  /*18a20*/  @P1 LOP3.LUT R2, R3, R2, RZ, 0x3c, !PT ;  /* 0x0000000203021212 */ /* 0x000fc800078e3cff */
[----:B------:R-:W-:-:S05]  /*18a30*/  @P1 LOP3.LUT R3, R3, R2, RZ, 0x3c, !PT ;  /* 0x0000000203031212 */ /* 0x000fca00078e3cff */
[----:B------:R0:W-:Y:S04]  /*18a40*/  @P1 LDGSTS.E.BYPASS.LTC128B.128 [R0+0x13800], desc[UR42][R2.64], !P5 ;  /* 0x1380000002001fae */ /* 0x0001e8000e901d6a */
[----:B------:R0:W-:Y:S04]  /*18a50*/  @P1 LDGSTS.E.BYPASS.LTC128B.128 [R0+0x14800], desc[UR42][R2.64+0x20], !P4 ;  /* 0x1480002002001fae */ /* 0x0001e8000e101d6a */
[----:B---34-:R0:W-:Y:S02]  /*18a60*/  @P1 LDGSTS.E.BYPASS.LTC128B.128 [R0+0x15800], desc[UR42][R2.64+0x40], !P2 ;  /* 0x1580004002001fae */ /* 0x0181e4000d101d6a */
.L_x_11695:
[----:B01----:R-:W-:-:S05]  /*18a70*/  @P3 IADD3 R3, P0, R8, R5, RZ ;  /* 0x0000000508033210 */ /* 0x003fca0007f1e0ff */
[----:B------:R-:W-:Y:S01]  /*18a80*/  @P3 IMAD.X R2, RZ, RZ, R6, P0 ;  /* 0x000000ffff023224 */ /* 0x000fe200000e0606 */
[----:B------:R-:W-:-:S04]  /*18a90*/  PLOP3.LUT P0, PT, PT, PT, PT, 0x80, 0x0 ;  /* 0x000000000000781c */ /* 0x000fc80003f0f070 */
        /* <DEDUP_REMOVED lines=8> */
[----:B------:R0:W-:Y:S01]  /*18b20*/  @P3 LDGSTS.E.BYPASS.LTC128B.128 [R0+0x16000], desc[UR42][R2.64+0x40], !P2 ;  /* 0x1600004002003fae */ /* 0x0001e2000d101d6a */
[----:B------:R-:W-:Y:S01]  /*18b30*/  NOP ;  /* 0x0000000000007918 */ /* 0x000fe20000000000 */
.L_x_11572:
        /* <DEDUP_REMOVED lines=11> */
.L_x_11573:
[----:B------:R0:W5:Y:S01]  /*18bf0*/  LDL.LU R5, [R1+0x38] ;  /* 0x0000380001057983 */ /* 0x0001620000300800 */
[----:B------:R0:W-:Y:S03]  /*18c00*/  SYNCS.ARRIVE.TRANS64.A1T0 RZ, [R4+URZ+0x19c30], RZ ;  /* 0x019c30ff04ff79a7 */ /* 0x0001e6000810003f */
[----:B------:R0:W5:Y:S02]  /*18c10*/  LDL.LU R3, [R1+0x44] ;  /* 0x0000440001037983 */ /* 0x0001640000300800 */
[----:B------:R-:W-:Y:S05]  /*18c20*/  WARPSYNC.ALL ;  /* 0x0000000000007948 */ /* 0x000fea0003800000 */
[----:B------:R-:W-:Y:S01]  /*18c30*/  ULDC.64 UR4, c[0x0][0x298] ;  /* 0x0000a60000047ab9 */ /* 0x000fe20000000a00 */
[----:B------:R-:W-:Y:S01]  /*18c40*/  ULDC.64 UR6, c[0x0][0xa00] ;  /* 0x0002800000067ab9 */ /* 0x000fe20000000a00 */
[----:B------:R-:W-:Y:S01]  /*18c50*/  VIADD R0, R17, 0xf000 ;  /* 0x0000f00011007836 */ /* 0x000fe20000000000 */
[----:B------:R-:W-:Y:S01]  /*18c60*/  BAR.SYNC.DEFER_BLOCKING 0x8, 0x200 ;  /* 0x0208000000007b1d */ /* 0x000fe20000010000 */
[----:B------:R-:W-:-:S03]  /*18c70*/  ISETP.NE.U32.AND P0, PT, RZ, UR6, PT ;  /* 0x00000006ff007c0c */ /* 0x000fc6000bf05070 */
[----:B------:R-:W-:Y:S02]  /*18c80*/  LOP3.LUT P1, RZ, R0, 0x9f, RZ, 0xc0, !PT ;  /* 0x0000009f00ff7812 */ /* 0x000fe4000782c0ff */
[----:B------:R-:W-:Y:S01]  /*18c90*/  ISETP.NE.AND.EX P0, PT, RZ, UR7, PT, P0 ;  /* 0x00000007ff007c0c */ /* 0x000fe2000bf05300 */
[----:B------:R-:W-:Y:S03]  /*18ca0*/  BSSY B6, `(.L_x_11574) ;  /* 0x000001c000067945 */ /* 0x000fe60003800000 */
[----:B------:R-:W-:Y:S02]  /*18cb0*/  SEL R18, R18, RZ, !P0 ;  /* 0x000000ff12127207 */ /* 0x000fe40004000000 */
[----:B-----5:R-:W-:-:S05]  /*18cc0*/  SHF.R.S32.HI R2, RZ, 0x1f, R5 ;  /* 0x0000001fff027819 */ /* 0x020fca0000011405 */
[----:B------:R-:W-:-:S04]  /*18cd0*/  IMAD R2, R2, UR4, RZ ;  /* 0x0000000402027c24 */ /* 0x000fc8000f8e02ff */
[----:B------:R-:W-:Y:S01]  /*18ce0*/  IMAD R0, R5, UR5, R2 ;  /* 0x0000000505007c24 */ /* 0x000fe2000f8e0202 */
[----:B------:R-:W-:Y:S01]  /*18cf0*/  SEL R2, R3, RZ, !P0 ;  /* 0x000000ff03027207 */ /* 0x000fe20004000000 */
[----:B0-2---:R-:W-:-:S04]  /*18d00*/  IMAD.WIDE.U32 R4, R5, UR4, RZ ;  /* 0x0000000405047c25 */ /* 0x005fc8000f8e00ff */
[----:B------:R-:W-:Y:S01]  /*18d10*/  IMAD.IADD R0, R5, 0x1, R0 ;  /* 0x0000000105007824 */ /* 0x000fe200078e0200 */
[----:B------:R0:W-:Y:S04]  /*18d20*/  STL.64 [R1+0x30], R4 ;  /* 0x0000300401007387 */ /* 0x0001e80000100a00 */
[----:B------:R0:W-:Y:S04]  /*18d30*/  STL [R1+0x44], R2 ;  /* 0x0000440201007387 */ /* 0x0001e80000100800 */
[----:B------:R0:W-:Y:S01]  /*18d40*/  STL [R1+0x38], R0 ;  /* 0x0000380001007387 */ /* 0x0001e20000100800 */
[----:B------:R-:W-:Y:S05]  /*18d50*/  @!P1 BRA `(.L_x_11575) ;  /* 0x0000000000409947 */ /* 0x000fea0003800000 */
[----:B0-----:R-:W-:Y:S01]  /*18d60*/  MOV R2, 0x0 ;  /* 0x0000000000027802 */ /* 0x001fe20000000f00 */
        /* <DEDUP_REMOVED lines=15> */
.L_x_11575:
[----:B------:R-:W-:Y:S05]  /*18e60*/  BSYNC B6 ;  /* 0x0000000000067941 */ /* 0x000fea0003800000 */
.L_x_11574:
[----:B0-----:R-:W2:Y:S01]  /*18e70*/  LDL.LU R2, [R1+0x38] ;  /* 0x0000380001027983 */ /* 0x001ea20000300800 */
[----:B------:R-:W0:Y:S01]  /*18e80*/  LDC R9, c[0x0][0x448] ;  /* 0x00011200ff097b82 */ /* 0x000e220000000800 */
[----:B------:R-:W-:Y:S01]  /*18e90*/  ULDC.64 UR4, c[0x0][0x2d8] ;  /* 0x0000b60000047ab9 */ /* 0x000fe20000000a00 */
[----:B------:R-:W-:Y:S01]  /*18ea0*/  ULDC.64 UR6, c[0x0][0x2e0] ;  /* 0x0000b80000067ab9 */ /* 0x000fe20000000a00 */
[----:B------:R-:W3:Y:S01]  /*18eb0*/  LDL.LU.64 R20, [R1+0x30] ;  /* 0x0000300001147983 */ /* 0x000ee20000300a00 */
[----:B------:R-:W-:-:S03]  /*18ec0*/  ULDC.64 UR8, c[0x0][0x280] ;  /* 0x0000a00000087ab9 */ /* 0x000fc60000000a00 */
[----:B------:R-:W4:Y:S01]  /*18ed0*/  LDL.LU R0, [R1+0x44] ;  /* 0x0000440001007983 */ /* 0x000f220000300800 */
[----:B0-----:R-:W-:-:S13]  /*18ee0*/  ISETP.NE.AND P0, PT, R9, 0x1, PT ;  /* 0x000000010900780c */ /* 0x001fda0003f05270 */
[----:B------:R-:W0:Y:S08]  /*18ef0*/  @P0 LDC R5, c[0x0][0x44c] ;  /* 0x00011300ff050b82 */ /* 0x000e300000000800 */
[----:B------:R-:W1:Y:S08]  /*18f00*/  @P0 LDC R6, c[0x0][0x450] ;  /* 0x00011400ff060b82 */ /* 0x000e700000000800 */
[----:B------:R-:W1:Y:S01]  /*18f10*/  @P0 LDC R8, c[0x0][0x450] ;  /* 0x00011400ff080b82 */ /* 0x000e620000000800 */
[----:B--2---:R-:W-:-:S02]  /*18f20*/  IMAD.MOV.U32 R3, RZ, RZ, R2 ;  /* 0x000000ffff037224 */ /* 0x004fc400078e0002 */
[----:B---3--:R-:W-:Y:S01]  /*18f30*/  IMAD.MOV.U32 R2, RZ, RZ, R20 ;  /* 0x000000ffff027224 */ /* 0x008fe200078e0014 */
[----:B------:R-:W2:Y:S03]  /*18f40*/  S2R R21, SR_TID.X ;  /* 0x0000000000157919 */ /* 0x000ea60000002100 */
[C---:B------:R-:W-:Y:S01]  /*18f50*/  IMAD.WIDE.U32 R2, R16.reuse, UR4, R2 ;  /* 0x0000000410027c25 */ /* 0x040fe2000f8e0002 */
[----:B------:R-:W3:Y:S03]  /*18f60*/  S2R R20, SR_TID.X ;  /* 0x0000000000147919 */ /* 0x000ee60000002100 */
[----:B------:R-:W-:Y:S01]  /*18f70*/  IMAD R3, R16, UR5, R3 ;  /* 0x0000000510037c24 */ /* 0x000fe2000f8e0203 */
[----:B------:R-:W-:Y:S01]  /*18f80*/  ULDC.64 UR4, c[0x0][0x2d0] ;  /* 0x0000b40000047ab9 */ /* 0x000fe20000000a00 */
[----:B----4-:R-:W-:-:S02]  /*18f90*/  IMAD R0, R0, UR6, RZ ;  /* 0x0000000600007c24 */ /* 0x010fc4000f8e02ff */
[----:B------:R-:W-:-:S04]  /*18fa0*/  IMAD.WIDE.U32 R2, R18, UR6, R2 ;  /* 0x0000000612027c25 */ /* 0x000fc8000f8e0002 */
[----:B------:R-:W-:Y:S01]  /*18fb0*/  IMAD R0, R18, UR7, R0 ;  /* 0x0000000712007c24 */ /* 0x000fe2000f8e0200 */
[----:B------:R-:W-:-:S03]  /*18fc0*/  ULDC.64 UR6, c[0x0][0x2c8] ;  /* 0x0000b20000067ab9 */ /* 0x000fc60000000a00 */
[----:B------:R-:W-:Y:S02]  /*18fd0*/  IMAD.IADD R3, R3, 0x1, R0 ;  /* 0x0000000103037824 */ /* 0x000fe400078e0200 */
[----:B--2---:R-:W-:Y:S01]  /*18fe0*/  IMAD.SHL.U32 R21, R21, 0x40, RZ ;  /* 0x0000004015157824 */ /* 0x004fe200078e00ff */
[----:B---3--:R-:W-:-:S04]  /*18ff0*/  LOP3.LUT R20, R20, 0x7f, RZ, 0xc0, !PT ;  /* 0x0000007f14147812 */ /* 0x008fc800078ec0ff */
[----:B------:R-:W-:Y:S02]  /*19000*/  LOP3.LUT R21, R21, 0x40, RZ, 0xc0, !PT ;  /* 0x0000004015157812 */ /* 0x000fe400078ec0ff */
[----:B------:R-:W-:-:S04]  /*19010*/  SHF.R.U32.HI R20, RZ, 0x1, R20 ;  /* 0x00000001ff147819 */ /* 0x000fc80000011614 */
[----:B------:R-:W-:-:S05]  /*19020*/  LOP3.LUT R20, R20, R21, RZ, 0xfc, !PT ;  /* 0x0000001514147212 */ /* 0x000fca00078efcff */
[----:B------:R-:W-:Y:S02]  /*19030*/  IMAD R0, R25, 0xc0, R20 ;  /* 0x000000c019007824 */ /* 0x000fe400078e0214 */
[----:B------:R2:W5:Y:S02]  /*19040*/  LDL R20, [R1+0x4c] ;  /* 0x00004c0001147983 */ /* 0x0005640000100800 */
[----:B0-----:R-:W-:Y:S01]  /*19050*/  @P0 IMAD.HI.U32 R5, R0, R5, RZ ;  /* 0x0000000500050227 */ /* 0x001fe200078e00ff */
[----:B------:R-:W0:Y:S03]  /*19060*/  S2R R21, SR_TID.X ;  /* 0x0000000000157919 */ /* 0x000e260000002100 */
[----:B------:R-:W-:Y:S01]  /*19070*/  IMAD.MOV.U32 R4, RZ, RZ, R0 ;  /* 0x000000ffff047224 */ /* 0x000fe200078e0000 */
[----:B-1----:R-:W-:-:S04]  /*19080*/  @P0 SHF.R.U32.HI R4, RZ, R6, R5 ;  /* 0x00000006ff040219 */ /* 0x002fc80000011605 */
[----:B------:R-:W-:Y:S02]  /*19090*/  SHF.R.S32.HI R5, RZ, 0x1f, R4 ;  /* 0x0000001fff057819 */ /* 0x000fe40000011404 */
[----:B------:R-:W-:-:S03]  /*190a0*/  IADD3 R7, -R4, RZ, RZ ;  /* 0x000000ff04077210 */ /* 0x000fc60007ffe1ff */
[----:B------:R-:W-:-:S04]  /*190b0*/  IMAD R5, R5, UR4, RZ ;  /* 0x0000000405057c24 */ /* 0x000fc8000f8e02ff */
[C---:B------:R-:W-:Y:S02]  /*190c0*/  IMAD R6, R4.reuse, UR5, R5 ;  /* 0x0000000504067c24 */ /* 0x040fe4000f8e0205 */
[----:B------:R-:W-:-:S04]  /*190d0*/  IMAD.WIDE.U32 R4, R4, UR4, R2 ;  /* 0x0000000404047c25 */ /* 0x000fc8000f8e0002 */
[----:B------:R-:W-:Y:S02]  /*190e0*/  IMAD.IADD R5, R5, 0x1, R6 ;  /* 0x0000000105057824 */ /* 0x000fe400078e0206 */
[----:B------:R-:W-:Y:S02]  /*190f0*/  IMAD R6, R9, R7, R0 ;  /* 0x0000000709067224 */ /* 0x000fe400078e0200 */
[----:B------:R-:W-:Y:S02]  /*19100*/  VIADD R0, R0, 0x80 ;  /* 0x0000008000007836 */ /* 0x000fe40000000000 */
[----:B------:R-:W-:Y:S01]  /*19110*/  IMAD.WIDE.U32 R4, R6, UR6, R4 ;  /* 0x0000000606047c25 */ /* 0x000fe2000f8e0004 */
[----:B------:R-:W-:-:S03]  /*19120*/  SHF.R.S32.HI R7, RZ, 0x1f, R6 ;  /* 0x0000001fff077819 */ /* 0x000fc60000011406 */
[----:B0-----:R-:W-:Y:S02]  /*19130*/  IMAD.SHL.U32 R11, R21, 0x10, RZ ;  /* 0x00000010150b7824 */ /* 0x001fe400078e00ff */
[----:B------:R-:W-:Y:S02]  /*19140*/  IMAD R7, R7, UR6, RZ ;  /* 0x0000000607077c24 */ /* 0x000fe4000f8e02ff */
[----:B------:R-:W-:Y:S01]  /*19150*/  IMAD.SHL.U32 R10, R21, 0x10, RZ ;  /* 0x00000010150a7824 */ /* 0x000fe200078e00ff */
[----:B------:R-:W-:Y:S01]  /*19160*/  LOP3.LUT R11, R11, 0x10, RZ, 0xc0, !PT ;  /* 0x000000100b0b7812 */ /* 0x000fe200078ec0ff */
[----:B------:R-:W-:Y:S01]  /*19170*/  IMAD R7, R6, UR7, R7 ;  /* 0x0000000706077c24 */ /* 0x000fe2000f8e0207 */
[----:B------:R-:W-:Y:S01]  /*19180*/  IADD3 R6, P1, R4, UR8, RZ ;  /* 0x0000000804067c10 */ /* 0x000fe2000ff3e0ff */
[----:B------:R-:W-:Y:S01]  /*19190*/  IMAD.MOV.U32 R4, RZ, RZ, R0 ;  /* 0x000000ffff047224 */ /* 0x000fe200078e0000 */
[----:B------:R-:W-:Y:S02]  /*191a0*/  LOP3.LUT R12, R11, 0x20, RZ, 0xfc, !PT ;  /* 0x000000200b0c7812 */ /* 0x000fe400078efcff */
[----:B------:R-:W-:-:S02]  /*191b0*/  IADD3.X R5, R5, UR9, R7, P1, !PT ;  /* 0x0000000905057c10 */ /* 0x000fc40008ffe407 */
[----:B------:R-:W0:Y:S01]  /*191c0*/  @P0 LDC R7, c[0x0][0x44c] ;  /* 0x00011300ff070b82 */ /* 0x000e220000000800 */
[----:B------:R-:W-:Y:S02]  /*191d0*/  LOP3.LUT R10, R10, 0x10, RZ, 0xc0, !PT ;  /* 0x000000100a0a7812 */ /* 0x000fe400078ec0ff */
[----:B------:R-:W-:Y:S02]  /*191e0*/  LOP3.LUT R11, R11, 0x40, RZ, 0xfc, !PT ;  /* 0x000000400b0b7812 */ /* 0x000fe400078efcff */
[----:B------:R-:W-:Y:S01]  /*191f0*/  LOP3.LUT R21, R21, 0x7f, RZ, 0xc0, !PT ;  /* 0x0000007f15157812 */ /* 0x000fe200078ec0ff */
[----:B0-----:R-:W-:-:S05]  /*19200*/  @P0 IMAD.HI.U32 R7, R0, R7, RZ ;  /* 0x0000000700070227 */ /* 0x001fca00078e00ff */
[----:B------:R-:W-:Y:S02]  /*19210*/  @P0 SHF.R.U32.HI R4, RZ, R8, R7 ;  /* 0x00000008ff040219 */ /* 0x000fe40000011607 */
[----:B------:R2:W5:Y:S03]  /*19220*/  LDL R8, [R1+0x3c] ;  /* 0x00003c0001087983 */ /* 0x0005660000100800 */
[----:B------:R-:W-:Y:S02]  /*19230*/  IMAD.MOV R7, RZ, RZ, -R4 ;  /* 0x000000ffff077224 */ /* 0x000fe400078e0a04 */
[----:B------:R-:W-:-:S04]  /*19240*/  IMAD.WIDE.U32 R2, R4, UR4, R2 ;  /* 0x0000000404027c25 */ /* 0x000fc8000f8e0002 */
[----:B------:R-:W-:Y:S01]  /*19250*/  IMAD R0, R9, R7, R0 ;  /* 0x0000000709007224 */ /* 0x000fe200078e0200 */
[----:B------:R-:W-:-:S05]  /*19260*/  SHF.R.S32.HI R7, RZ, 0x1f, R4 ;  /* 0x0000001fff077819 */ /* 0x000fca0000011404 */
[----:B------:R-:W-:Y:S01]  /*19270*/  IMAD R7, R7, UR4, RZ ;  /* 0x0000000407077c24 */ /* 0x000fe2000f8e02ff */
[----:B------:R-:W-:Y:S02]  /*19280*/  ULDC UR4, c[0x0][0x2b8] ;  /* 0x0000ae0000047ab9 */ /* 0x000fe40000000800 */
[----:B------:R-:W-:Y:S01]  /*19290*/  ISETP.GE.AND P3, PT, R10, UR4, PT ;  /* 0x000000040a007c0c */ /* 0x000fe2000bf66270 */
[----:B------:R-:W-:Y:S01]  /*192a0*/  IMAD R4, R4, UR5, R7 ;  /* 0x0000000504047c24 */ /* 0x000fe2000f8e0207 */
[----:B------:R-:W-:-:S03]  /*192b0*/  UMOV UR5, 0xffffffff ;  /* 0xffffffff00057882 */ /* 0x000fc60000000000 */
[----:B------:R-:W-:Y:S01]  /*192c0*/  IMAD.IADD R3, R3, 0x1, R4 ;  /* 0x0000000103037824 */ /* 0x000fe200078e0204 */
[----:B------:R-:W-:Y:S01]  /*192d0*/  SHF.R.S32.HI R4, RZ, 0x1f, R0 ;  /* 0x0000001fff047819 */ /* 0x000fe20000011400 */
[----:B------:R-:W-:-:S04]  /*192e0*/  IMAD.WIDE.U32 R2, R0, UR6, R2 ;  /* 0x0000000600027c25 */ /* 0x000fc8000f8e0002 */
[----:B------:R-:W-:Y:S01]  /*192f0*/  IMAD R4, R4, UR6, RZ ;  /* 0x0000000604047c24 */ /* 0x000fe2000f8e02ff */
[----:B------:R-:W-:-:S03]  /*19300*/  IADD3 R7, P0, R2, UR8, RZ ;  /* 0x0000000802077c10 */ /* 0x000fc6000ff1e0ff */
[----:B------:R-:W-:Y:S01]  /*19310*/  IMAD R0, R0, UR7, R4 ;  /* 0x0000000700007c24 */ /* 0x000fe2000f8e0204 */
[----:B------:R-:W-:-:S04]  /*19320*/  ISETP.GE.AND P1, PT, R11, UR4, PT ;  /* 0x000000040b007c0c */ /* 0x000fc8000bf26270 */
[----:B------:R-:W-:Y:S02]  /*19330*/  IADD3.X R4, R3, UR9, R0, P0, !PT ;  /* 0x0000000903047c10 */ /* 0x000fe400087fe400 */
[----:B------:R-:W-:Y:S02]  /*19340*/  ISETP.GE.AND P0, PT, R12, UR4, PT ;  /* 0x000000040c007c0c */ /* 0x000fe4000bf06270 */
[----:B------:R-:W-:Y:S01]  /*19350*/  SHF.R.U32.HI R18, RZ, 0x1, R21 ;  /* 0x00000001ff127819 */ /* 0x000fe20000011615 */
[----:B--2---:R-:W-:Y:S10]  /*19360*/  BRA.DIV UR5, `(.L_x_11576) ;  /* 0x0000004205a47947 */ /* 0x004ff4000b800000 */
[----:B------:R-:W0:Y:S01]  /*19370*/  SHFL.IDX PT, R3, R6, RZ, 0x1e1f ;  /* 0x001e1fff06037589 */ /* 0x000e2200000e0000 */
[----:B-----5:R-:W-:Y:S02]  /*19380*/  IMAD R0, R20, R9, RZ ;  /* 0x0000000914007224 */ /* 0x020fe400078e02ff */
[----:B------:R-:W-:Y:S01]  /*19390*/  IMAD R25, R25, 0xc0, R18 ;  /* 0x000000c019197824 */ /* 0x000fe200078e0212 */
        /* <DEDUP_REMOVED lines=21> */
.L_x_11702:
[----:B------:R-:W-:Y:S01]  /*194f0*/  IADD3 R25, R25, 0x80, RZ ;  /* 0x0000008019197810 */ /* 0x000fe20007ffe0ff */
[----:B------:R-:W-:Y:S03]  /*19500*/  BSSY B0, `(.L_x_11577) ;  /* 0x000000b000007945 */ /* 0x000fe60003800000 */
        /* <DEDUP_REMOVED lines=10> */
.L_x_11578:
[----:B------:R-:W-:Y:S05]  /*195b0*/  BSYNC B0 ;  /* 0x0000000000007941 */ /* 0x000fea0003800000 */
.L_x_11577:
[----:B------:R-:W-:Y:S01]  /*195c0*/  NOP ;  /* 0x0000000000007918 */ /* 0x000fe20000000000 */
[----:B------:R-:W-:-:S13]  /*195d0*/  PLOP3.LUT P0, PT, PT, PT, PT, 0x80, 0x0 ;  /* 0x000000000000781c */ /* 0x000fda0003f0f070 */
.L_x_11579:
        /* <DEDUP_REMOVED lines=18> */
.L_x_11703:
[----:B------:R-:W-:Y:S05]  /*19700*/  BSYNC B0 ;  /* 0x0000000000007941 */ /* 0x000fea0003800000 */
.L_x_11580:
[----:B-1----:R-:W3:Y:S04]  /*19710*/  LDL.LU R3, [R1+0x40] ;  /* 0x0000400001037983 */ /* 0x002ee80000300800 */
[----:B------:R-:W4:Y:S01]  /*19720*/  LDL R2, [R1+0xc] ;  /* 0x00000c0001027983 */ /* 0x000f220000100800 */
[----:B---3--:R-:W-:-:S05]  /*19730*/  VIADD R20, R3, 0xfffffffe ;  /* 0xfffffffe03147836 */ /* 0x008fca0000000000 */
[----:B----4-:R-:W-:-:S13]  /*19740*/  ISETP.GE.AND P0, PT, R20, R2, PT ;  /* 0x000000021400720c */ /* 0x010fda0003f06270 */
[----:B------:R-:W-:Y:S05]  /*19750*/  @!P0 BRA `(.L_x_11582) ;  /* 0x00000010007c8947 */ /* 0x000fea0003800000 */
[----:B------:R-:W-:Y:S02]  /*19760*/  IMAD.MOV.U32 R5, RZ, RZ, R29 ;  /* 0x000000ffff057224 */ /* 0x000fe400078e001d */
[----:B0-----:R-:W-:-:S07]  /*19770*/  IMAD.MOV.U32 R4, RZ, RZ, R19 ;  /* 0x000000ffff047224 */ /* 0x001fce00078e0013 */
.L_x_11602:
[----:B---3--:R-:W3:Y:S01]  /*19780*/  LDL R7, [R1+0x10] ;  /* 0x0000100001077983 */ /* 0x008ee20000100800 */
[----:B0-----:R-:W0:Y:S03]  /*19790*/  LDC R8, c[0x0][0x430] ;  /* 0x00010c00ff087b82 */ /* 0x001e260000000800 */
[----:B------:R-:W4:Y:S01]  /*197a0*/  LDL R9, [R1+0x14] ;  /* 0x0000140001097983 */ /* 0x000f220000100800 */
[----:B------:R-:W2:Y:S03]  /*197b0*/  S2R R2, SR_TID.X ;  /* 0x0000000000027919 */ /* 0x000ea60000002100 */
[----:B------:R-:W5:Y:S01]  /*197c0*/  LDL R10, [R1+0xc] ;  /* 0x00000c00010a7983 */ /* 0x000f620000100800 */
[----:B0-----:R-:W-:-:S13]  /*197d0*/  ISETP.NE.AND P0, PT, R8, 0x1, PT ;  /* 0x000000010800780c */ /* 0x001fda0003f05270 */
[----:B------:R-:W0:Y:S01]  /*197e0*/  @P0 LDC R6, c[0x0][0x434] ;  /* 0x00010d00ff060b82 */ /* 0x000e220000000800 */
[----:B--2---:R-:W-:-:S04]  /*197f0*/  LOP3.LUT R0, R2, 0x7f, RZ, 0xc0, !PT ;  /* 0x0000007f02007812 */ /* 0x004fc800078ec0ff */
[----:B------:R-:W-:-:S03]  /*19800*/  SHF.R.U32.HI R3, RZ, 0x1, R0 ;  /* 0x00000001ff037819 */ /* 0x000fc60000011600 */
[----:B-1----:R-:W1:Y:S01]  /*19810*/  @P0 LDC R0, c[0x0][0x438] ;  /* 0x00010e00ff000b82 */ /* 0x002e620000000800 */
[----:B------:R-:W-:Y:S02]  /*19820*/  IMAD.SHL.U32 R2, R2, 0x40, RZ ;  /* 0x0000004002027824 */ /* 0x000fe400078e00ff */
[----:B------:R-:W-:-:S03]  /*19830*/  IMAD R3, R20, 0x80, R3 ;  /* 0x0000008014037824 */ /* 0x000fc600078e0203 */
[----:B------:R-:W-:Y:S01]  /*19840*/  LOP3.LUT R2, R2, 0x40, RZ, 0xc0, !PT ;  /* 0x0000004002027812 */ /* 0x000fe200078ec0ff */
[----:B------:R-:W-:Y:S05]  /*19850*/  YIELD ;  /* 0x0000000000007946 */ /* 0x000fea0003800000 */
[----:B------:R-:W-:Y:S01]  /*19860*/  ULDC.64 UR4, c[0x0][0x428] ;  /* 0x00010a0000047ab9 */ /* 0x000fe20000000a00 */
[----:B---3--:R-:W-:-:S05]  /*19870*/  IADD3 R3, R2, R3, R7 ;  /* 0x0000000302037210 */ /* 0x008fca0007ffe007 */
[----:B0-----:R-:W-:-:S04]  /*19880*/  @P0 IMAD.HI.U32 R6, R3, R6, RZ ;  /* 0x0000000603060227 */ /* 0x001fc800078e00ff */
[----:B------:R-:W-:Y:S01]  /*19890*/  IMAD.MOV.U32 R2, RZ, RZ, R3 ;  /* 0x000000ffff027224 */ /* 0x000fe200078e0003 */
[----:B-1----:R-:W-:-:S05]  /*198a0*/  @P0 SHF.R.U32.HI R2, RZ, R0, R6 ;  /* 0x00000000ff020219 */ /* 0x002fca0000011606 */
[--C-:B------:R-:W-:Y:S02]  /*198b0*/  IMAD.MOV R7, RZ, RZ, -R2.reuse ;  /* 0x000000ffff077224 */ /* 0x100fe400078e0a02 */
[----:B----4-:R-:W-:Y:S02]  /*198c0*/  IMAD R0, R9, UR4, RZ ;  /* 0x0000000409007c24 */ /* 0x010fe4000f8e02ff */
[----:B------:R-:W-:Y:S01]  /*198d0*/  IMAD R7, R8, R7, R3 ;  /* 0x0000000708077224 */ /* 0x000fe200078e0203 */
[----:B------:R-:W-:Y:S01]  /*198e0*/  SHF.R.S32.HI R3, RZ, 0x1f, R2 ;  /* 0x0000001fff037819 */ /* 0x000fe20000011402 */
[C---:B------:R-:W-:Y:S02]  /*198f0*/  IMAD R0, R26.reuse, UR5, R0 ;  /* 0x000000051a007c24 */ /* 0x040fe4000f8e0200 */
[----:B------:R-:W-:Y:S01]  /*19900*/  IMAD.WIDE.U32 R2, R26, UR4, R2 ;  /* 0x000000041a027c25 */ /* 0x000fe2000f8e0002 */
[----:B------:R-:W-:-:S04]  /*19910*/  ULDC.64 UR4, c[0x0][0x418] ;  /* 0x0001060000047ab9 */ /* 0x000fc80000000a00 */
[----:B------:R-:W-:Y:S02]  /*19920*/  IADD3 R0, R0, R3, RZ ;  /* 0x0000000300007210 */ /* 0x000fe40007ffe0ff */
[----:B------:R-:W-:-:S04]  /*19930*/  LEA R8, P0, R2, UR4, 0x2 ;  /* 0x0000000402087c11 */ /* 0x000fc8000f8010ff */
[----:B------:R-:W-:-:S05]  /*19940*/  LEA.HI.X R9, R2, UR5, R0, 0x2, P0 ;  /* 0x0000000502097c11 */ /* 0x000fca00080f1400 */
[----:B------:R-:W2:Y:S01]  /*19950*/  LDG.E R8, desc[UR42][R8.64] ;  /* 0x0000002a08087981 */ /* 0x000ea2000c1e1900 */
[----:B------:R-:W-:-:S05]  /*19960*/  IMAD.MOV.U32 R0, RZ, RZ, R20 ;  /* 0x000000ffff007224 */ /* 0x000fca00078e0014 */
[----:B-----5:R-:W-:Y:S01]  /*19970*/  ISETP.GT.AND P1, PT, R0, R10, PT ;  /* 0x0000000a0000720c */ /* 0x020fe20003f24270 */
        /* <DEDUP_REMOVED lines=11> */
.L_x_11583:
[----:B------:R-:W-:Y:S01]  /*19a30*/  IMAD R0, R19, 0x8, R17 ;  /* 0x0000000813007824 */ /* 0x000fe200078e0211 */
[----:B------:R-:W-:Y:S01]  /*19a40*/  SHF.L.U32 R10, R29, 0x1f, RZ ;  /* 0x0000001f1d0a7819 */ /* 0x000fe200000006ff */
[----:B------:R-:W-:Y:S01]  /*19a50*/  BSSY B0, `(.L_x_11584) ;  /* 0x0000004000007945 */ /* 0x000fe20003800000 */
[----:B------:R-:W-:Y:S02]  /*19a60*/  SHF.R.S32.HI R9, RZ, 0x1f, R7 ;  /* 0x0000001fff097819 */ /* 0x000fe40000011407 */
[----:B------:R-:W0:Y:S02]  /*19a70*/  SYNCS.PHASECHK.TRANS64.TRYWAIT P0, [R0+URZ+0x19c80], R10 ;  /* 0x019c800a000075a7 */ /* 0x000e24000800017f */
[----:B0-----:R-:W-:Y:S05]  /*19a80*/  @!P0 BRA `(.L_x_11585) ;  /* 0x0000003c00e08947 */ /* 0x001fea0003800000 */
.L_x_11704:
[----:B------:R-:W-:Y:S05]  /*19a90*/  BSYNC B0 ;  /* 0x0000000000007941 */ /* 0x000fea0003800000 */
.L_x_11584:
[----:B------:R-:W2:Y:S01]  /*19aa0*/  LDL R15, [R1+0x20] ;  /* 0x00002000010f7983 */ /* 0x000ea20000100800 */
[----:B------:R-:W-:Y:S01]  /*19ab0*/  ULDC.64 UR4, c[0x0][0x328] ;  /* 0x0000ca0000047ab9 */ /* 0x000fe20000000a00 */
[----:B------:R-:W1:Y:S01]  /*19ac0*/  LDC R12, c[0x0][0x2f4] ;  /* 0x0000bd00ff0c7b82 */ /* 0x000e620000000800 */
[----:B------:R-:W-:Y:S01]  /*19ad0*/  IMAD R6, R9, UR4, RZ ;  /* 0x0000000409067c24 */ /* 0x000fe2000f8e02ff */
[----:B------:R-:W3:Y:S01]  /*19ae0*/  S2R R11, SR_TID.X ;  /* 0x00000000000b7919 */ /* 0x000ee20000002100 */
[----:B------:R-:W-:Y:S01]  /*19af0*/  IMAD.WIDE.U32 R2, R7, UR4, RZ ;  /* 0x0000000407027c25 */ /* 0x000fe2000f8e00ff */
[----:B------:R-:W-:-:S03]  /*19b00*/  ULDC.64 UR6, c[0x0][0x318] ;  /* 0x0000c60000067ab9 */ /* 0x000fc60000000a00 */
        /* <DEDUP_REMOVED lines=11> */
[----:B------:R-:W-:Y:S01]  /*19bc0*/  IADD3 R25, P0, R2, UR6, RZ ;  /* 0x0000000602197c10 */ /* 0x000fe2000ff1e0ff */
[C---:B---3--:R-:W-:Y:S02]  /*19bd0*/  IMAD.SHL.U32 R13, R11.reuse, 0x10, RZ ;  /* 0x000000100b0d7824 */ /* 0x048fe400078e00ff */
[----:B------:R-:W-:Y:S01]  /*19be0*/  IMAD.SHL.U32 R11, R11, 0x10, RZ ;  /* 0x000000100b0b7824 */ /* 0x000fe200078e00ff */
[----:B------:R-:W-:Y:S02]  /*19bf0*/  IADD3.X R21, R21, UR7, RZ, P0, !PT ;  /* 0x0000000715157c10 */ /* 0x000fe400087fe4ff */
[----:B------:R-:W-:Y:S02]  /*19c00*/  LOP3.LUT R13, R13, 0x10, RZ, 0xc0, !PT ;  /* 0x000000100d0d7812 */ /* 0x000fe400078ec0ff */
[----:B------:R-:W-:Y:S02]  /*19c10*/  LOP3.LUT R11, R11, 0x10, RZ, 0xc0, !PT ;  /* 0x000000100b0b7812 */ /* 0x000fe400078ec0ff */
[----:B------:R-:W-:-:S02]  /*19c20*/  LOP3.LUT R14, R13, 0x40, RZ, 0xfc, !PT ;  /* 0x000000400d0e7812 */ /* 0x000fc400078efcff */
[----:B------:R-:W-:Y:S02]  /*19c30*/  LOP3.LUT R13, R13, 0x20, RZ, 0xfc, !PT ;  /* 0x000000200d0d7812 */ /* 0x000fe400078efcff */
[-C--:B-1----:R-:W-:Y:S02]  /*19c40*/  ISETP.GE.AND P2, PT, R14, R12.reuse, PT ;  /* 0x0000000c0e00720c */ /* 0x082fe40003f46270 */
[-C--:B------:R-:W-:Y:S02]  /*19c50*/  ISETP.GE.AND P3, PT, R13, R12.reuse, PT ;  /* 0x0000000c0d00720c */ /* 0x080fe40003f66270 */
[----:B------:R-:W-:Y:S01]  /*19c60*/  ISETP.GE.AND P4, PT, R11, R12, PT ;  /* 0x0000000c0b00720c */ /* 0x000fe20003f86270 */
[----:B--2---:R-:W-:Y:S01]  /*19c70*/  IMAD R6, R19, 0x3000, R15 ;  /* 0x0000300013067824 */ /* 0x004fe200078e020f */
[----:B------:R-:W-:Y:S11]  /*19c80*/  BRA.DIV UR4, `(.L_x_11586) ;  /* 0x0000003e04747947 */ /* 0x000ff6000b800000 */
[----:B------:R-:W1:Y:S01]  /*19c90*/  S2R R3, SR_TID.X ;  /* 0x0000000000037919 */ /* 0x000e620000002100 */
[----:B------:R-:W-:Y:S01]  /*19ca0*/  IMAD.IADD R6, R17, 0x1, R6 ;  /* 0x0000000111067824 */ /* 0x000fe200078e0206 */
[----:B------:R-:W2:Y:S01]  /*19cb0*/  SHFL.IDX PT, R2, R25, RZ, 0x1e1f ;  /* 0x001e1fff19027589 */ /* 0x000ea200000e0000 */
[----:B-1----:R-:W-:-:S03]  /*19cc0*/  IMAD.SHL.U32 R11, R3, 0x10, RZ ;  /* 0x00000010030b7824 */ /* 0x002fc600078e00ff */
[----:B------:R-:W1:Y:S02]  /*19cd0*/  SHFL.IDX PT, R3, R21, RZ, 0x1e1f ;  /* 0x001e1fff15037589 */ /* 0x000e6400000e0000 */
[----:B------:R-:W-:Y:S02]  /*19ce0*/  LOP3.LUT R11, R11, 0x10, RZ, 0xc0, !PT ;  /* 0x000000100b0b7812 */ /* 0x000fe400078ec0ff */
[----:B------:R-:W3:Y:S02]  /*19cf0*/  SHFL.IDX PT, R21, R21, 0x1, 0x1e1f ;  /* 0x003e1f0015157f89 */ /* 0x000ee400000e0000 */
[----:B--2---:R-:W-:-:S04]  /*19d00*/  IADD3 R2, P0, R11, R2, RZ ;  /* 0x000000020b027210 */ /* 0x004fc80007f1e0ff */
[----:B-1----:R-:W-:-:S05]  /*19d10*/  IADD3.X R3, RZ, R3, RZ, P0, !PT ;  /* 0x00000003ff037210 */ /* 0x002fca00007fe4ff */
[----:B------:R-:W-:Y:S04]  /*19d20*/  LDGSTS.E.BYPASS.LTC128B.128 [R6+0x9000], desc[UR42][R2.64], !P4 ;  /* 0x0900000002067fae */ /* 0x000fe8000e101d6a */
[----:B------:R-:W-:Y:S04]  /*19d30*/  LDGSTS.E.BYPASS.LTC128B.128 [R6+0xa000], desc[UR42][R2.64+0x20], !P3 ;  /* 0x0a00002002067fae */ /* 0x000fe8000d901d6a */
[----:B------:R1:W-:Y:S04]  /*19d40*/  LDGSTS.E.BYPASS.LTC128B.128 [R6+0xb000], desc[UR42][R2.64+0x40], !P2 ;  /* 0x0b00004002067fae */ /* 0x0003e8000d101d6a */
[----:B-1-3--:R1:W2:Y:S02]  /*19d50*/  SHFL.IDX PT, R2, R25, 0x1, 0x1e1f ;  /* 0x003e1f0019027f89 */ /* 0x00a2a400000e0000 */
.L_x_11710:
        /* <DEDUP_REMOVED lines=13> */
.L_x_11587:
        /* <DEDUP_REMOVED lines=11> */
.L_x_11588:
[----:B------:R2:W-:Y:S01]  /*19ee0*/  SYNCS.ARRIVE.TRANS64.A1T0 RZ, [R0+URZ+0x19c70], RZ ;  /* 0x019c70ff00ff79a7 */ /* 0x0005e2000810003f */
[----:B------:R-:W-:Y:S05]  /*19ef0*/  @!P3 BRA `(.L_x_11589) ;  /* 0x000000000004b947 */ /* 0x000fea0003800000 */
[----:B------:R-:W-:Y:S01]  /*19f00*/  BPT.TRAP 0x1 ;  /* 0x000000040000795c */ /* 0x000fe20000300000 */
.L_x_11589:
[----:B------:R-:W3:Y:S01]  /*19f10*/  SYNCS.PHASECHK.TRANS64.TRYWAIT P0, [R0+URZ+0x19c40], R10 ;  /* 0x019c400a000075a7 */ /* 0x000ee2000800017f */
[----:B------:R-:W-:Y:S04]  /*19f20*/  BSSY B0, `(.L_x_11590) ;  /* 0x0000002000007945 */ /* 0x000fe80003800000 */
[----:B---3--:R-:W-:Y:S05]  /*19f30*/  @!P0 BRA `(.L_x_11591) ;  /* 0x0000003c00748947 */ /* 0x008fea0003800000 */
.L_x_11711:
[----:B------:R-:W-:Y:S05]  /*19f40*/  BSYNC B0 ;  /* 0x0000000000007941 */ /* 0x000fea0003800000 */
.L_x_11590:
[----:B------:R-:W4:Y:S01]  /*19f50*/  S2R R13, SR_TID.X ;  /* 0x00000000000d7919 */ /* 0x000f220000002100 */
[----:B------:R-:W-:Y:S01]  /*19f60*/  ULDC.64 UR4, c[0x0][0x300] ;  /* 0x0000c00000047ab9 */ /* 0x000fe20000000a00 */
[----:B------:R-:W5:Y:S01]  /*19f70*/  LDC R11, c[0x0][0x2f4] ;  /* 0x0000bd00ff0b7b82 */ /* 0x000f620000000800 */
[----:B------:R-:W-:Y:S01]  /*19f80*/  IMAD R9, R9, UR4, RZ ;  /* 0x0000000409097c24 */ /* 0x000fe2000f8e02ff */
[----:B------:R-:W-:Y:S01]  /*19f90*/  ULDC.64 UR6, c[0x0][0x2e8] ;  /* 0x0000ba0000067ab9 */ /* 0x000fe20000000a00 */
        /* <DEDUP_REMOVED lines=13> */
[C---:B----4-:R-:W-:Y:S02]  /*1a070*/  IMAD.SHL.U32 R12, R13.reuse, 0x10, RZ ;  /* 0x000000100d0c7824 */ /* 0x050fe400078e00ff */
[----:B------:R-:W-:Y:S01]  /*1a080*/  IMAD.SHL.U32 R21, R13, 0x10, RZ ;  /* 0x000000100d157824 */ /* 0x000fe200078e00ff */
[----:B------:R-:W-:Y:S02]  /*1a090*/  IADD3.X R8, R8, UR7, RZ, P0, !PT ;  /* 0x0000000708087c10 */ /* 0x000fe400087fe4ff */
[----:B------:R-:W-:Y:S02]  /*1a0a0*/  LOP3.LUT R12, R12, 0x10, RZ, 0xc0, !PT ;  /* 0x000000100c0c7812 */ /* 0x000fe400078ec0ff */
[----:B------:R-:W-:Y:S02]  /*1a0b0*/  LOP3.LUT R21, R21, 0x10, RZ, 0xc0, !PT ;  /* 0x0000001015157812 */ /* 0x000fe400078ec0ff */
[----:B------:R-:W-:-:S02]  /*1a0c0*/  LOP3.LUT R13, R12, 0x40, RZ, 0xfc, !PT ;  /* 0x000000400c0d7812 */ /* 0x000fc400078efcff */
[----:B------:R-:W-:Y:S02]  /*1a0d0*/  LOP3.LUT R12, R12, 0x20, RZ, 0xfc, !PT ;  /* 0x000000200c0c7812 */ /* 0x000fe400078efcff */
[-C--:B-----5:R-:W-:Y:S02]  /*1a0e0*/  ISETP.GE.AND P2, PT, R13, R11.reuse, PT ;  /* 0x0000000b0d00720c */ /* 0x0a0fe40003f46270 */
[-C--:B------:R-:W-:Y:S02]  /*1a0f0*/  ISETP.GE.AND P3, PT, R12, R11.reuse, PT ;  /* 0x0000000b0c00720c */ /* 0x080fe40003f66270 */
        /* <DEDUP_REMOVED lines=11> */
.L_x_11717:
        /* <DEDUP_REMOVED lines=10> */
.L_x_11593:
[----:B------:R-:W-:Y:S02]  /*1a250*/  PLOP3.LUT P2, PT, P2, P0, PT, 0xa2, 0x0 ;  /* 0x000000000000781c */ /* 0x000fe40001741472 */
[----:B------:R-:W-:-:S08]  /*1a260*/  @P0 R2UR P2, UR4, R0 ;  /* 0x00000000000402ca */ /* 0x000fd00000040000 */
[----:B------:R-:W-:-:S05]  /*1a270*/  @P0 PLOP3.LUT P0, PT, P2, PT, PT, 0x80, 0x0 ;  /* 0x000000000000081c */ /* 0x000fca000170f070 */
[----:B------:R-:W-:Y:S01]  /*1a280*/  @!P2 SYNCS.ARRIVE.TRANS64.RED.A0T1 RZ, [UR4+0x19c30], RZ ;  /* 0x019c30ffffffa9a7 */ /* 0x000fe20008200404 */
[----:B------:R-:W-:Y:S07]  /*1a290*/  @!P2 ARRIVES.LDGSTSBAR.64.TRANSCNT [UR4+0x19c30] ;  /* 0x019c3000ff00a9b0 */ /* 0x000fee0008000a84 */
[----:B------:R-:W-:Y:S05]  /*1a2a0*/  @P0 BRA.U.ANY `(.L_x_11593) ;  /* 0xfffffffd00e80947 */ /* 0x000fea000393ffff */
[----:B------:R-:W-:Y:S01]  /*1a2b0*/  NOP ;  /* 0x0000000000007918 */ /* 0x000fe20000000000 */
[----:B0-----:R-:W-:-:S04]  /*1a2c0*/  MOV R2, UR39 ;  /* 0x0000002700027c02 */ /* 0x001fc80008000f00 */
[----:B------:R-:W-:-:S13]  /*1a2d0*/  ISETP.NE.AND P3, PT, R2, 0x3, PT ;  /* 0x000000030200780c */ /* 0x000fda0003f65270 */
[----:B------:R-:W-:Y:S05]  /*1a2e0*/  @!P3 BRA `(.L_x_11594) ;  /* 0x000000000004b947 */ /* 0x000fea0003800000 */
[----:B------:R-:W-:Y:S01]  /*1a2f0*/  BPT.TRAP 0x1 ;  /* 0x000000040000795c */ /* 0x000fe20000300000 */
.L_x_11594:
[----:B------:R2:W-:Y:S02]  /*1a300*/  SYNCS.ARRIVE.TRANS64.A1T0 RZ, [R0+URZ+0x19c30], RZ ;  /* 0x019c30ff00ff79a7 */ /* 0x0005e4000810003f */
[----:B--23--:R-:W-:-:S05]  /*1a310*/  IMAD.U32 R0, RZ, RZ, UR36 ;  /* 0x00000024ff007e24 */ /* 0x00cfca000f8e00ff */
[----:B------:R-:W-:-:S13]  /*1a320*/  ISETP.NE.AND P0, PT, R0, 0x3, PT ;  /* 0x000000030000780c */ /* 0x000fda0003f05270 */
[----:B------:R-:W-:Y:S05]  /*1a330*/  @!P0 BRA `(.L_x_11595) ;  /* 0x0000000000048947 */ /* 0x000fea0003800000 */
[----:B------:R-:W-:Y:S01]  /*1a340*/  BPT.TRAP 0x1 ;  /* 0x000000040000795c */ /* 0x000fe20000300000 */
.L_x_11595:
[----:B------:R-:W-:Y:S01]  /*1a350*/  LOP3.LUT R0, R5, 0x1, RZ, 0x3c, !PT ;  /* 0x0000000105007812 */ /* 0x000fe200078e3cff */
[----:B------:R-:W-:Y:S01]  /*1a360*/  IMAD R2, R4, 0x8, R17 ;  /* 0x0000000804027824 */ /* 0x000fe200078e0211 */
[----:B------:R-:W-:Y:S02]  /*1a370*/  BSSY B0, `(.L_x_11596) ;  /* 0x0000004000007945 */ /* 0x000fe40003800000 */
[----:B------:R-:W-:-:S04]  /*1a380*/  SHF.L.U32 R0, R0, 0x1f, RZ ;  /* 0x0000001f00007819 */ /* 0x000fc800000006ff */
[----:B------:R-:W0:Y:S02]  /*1a390*/  SYNCS.PHASECHK.TRANS64.TRYWAIT P2, [R2+URZ+0x19c70], R0 ;  /* 0x019c7000020075a7 */ /* 0x000e24000804017f */
[----:B0-----:R-:W-:Y:S05]  /*1a3a0*/  @!P2 BRA `(.L_x_11597) ;  /* 0x0000003c0004a947 */ /* 0x001fea0003800000 */
.L_x_11718:
[----:B------:R-:W-:Y:S05]  /*1a3b0*/  BSYNC B0 ;  /* 0x0000000000007941 */ /* 0x000fea0003800000 */
.L_x_11596:
[----:B------:R-:W-:-:S05]  /*1a3c0*/  IMAD.U32 R3, RZ, RZ, UR39 ;  /* 0x00000027ff037e24 */ /* 0x000fca000f8e00ff */
[----:B------:R-:W-:-:S13]  /*1a3d0*/  ISETP.NE.AND P2, PT, R3, 0x3, PT ;  /* 0x000000030300780c */ /* 0x000fda0003f45270 */
[----:B------:R-:W-:Y:S05]  /*1a3e0*/  @!P2 BRA `(.L_x_11598) ;  /* 0x000000000004a947 */ /* 0x000fea0003800000 */
[----:B------:R-:W-:Y:S01]  /*1a3f0*/  BPT.TRAP 0x1 ;  /* 0x000000040000795c */ /* 0x000fe20000300000 */
.L_x_11598:
[----:B------:R-:W-:Y:S01]  /*1a400*/  SHF.L.U32 R3, R5, 0x1f, RZ ;  /* 0x0000001f05037819 */ /* 0x000fe200000006ff */
[----:B0-----:R-:W-:-:S03]  /*1a410*/  IMAD R0, R4, 0x3000, RZ ;  /* 0x0000300004007824 */ /* 0x001fc600078e02ff */
[----:B------:R-:W0:Y:S02]  /*1a420*/  SYNCS.PHASECHK.TRANS64.TRYWAIT P2, [R2+URZ+0x19c60], R3 ;  /* 0x019c6003020075a7 */ /* 0x000e24000804017f */
[----:B0-----:R-:W-:Y:S05]  /*1a430*/  @!P2 BRA `(.L_x_11599) ;  /* 0x0000003800f4a947 */ /* 0x001fea0003800000 */
.L_x_11719:
[----:B------:R-:W2:Y:S04]  /*1a440*/  LDL R12, [R1] ;  /* 0x00000000010c7983 */ /* 0x000ea80000100800 */
[----:B------:R-:W3:Y:S01]  /*1a450*/  LDL R13, [R1+0x1c] ;  /* 0x00001c00010d7983 */ /* 0x000ee20000100800 */
[----:B0-----:R-:W-:Y:S01]  /*1a460*/  LOP3.LUT R3, R0, R23, RZ, 0xfc, !PT ;  /* 0x0000001700037212 */ /* 0x001fe200078efcff */
[----:B------:R-:W-:Y:S05]  /*1a470*/  WARPSYNC.ALL ;  /* 0x0000000000007948 */ /* 0x000fea0003800000 */
[----:B------:R-:W-:-:S05]  /*1a480*/  IMAD.IADD R3, R17, 0x1, R3 ;  /* 0x0000000111037824 */ /* 0x000fca00078e0203 */
[----:B----4-:R-:W0:Y:S02]  /*1a490*/  LDSM.16.MT88.4 R4, [R3+0x9000] ;  /* 0x009000000304783b */ /* 0x010e240000004200 */
[C-C-:B0-----:R-:W-:Y:S02]  /*1a4a0*/  PRMT R8, R4.reuse, 0x6420, R5.reuse ;  /* 0x0000642004087816 */ /* 0x141fe40000000005 */
[----:B------:R-:W-:Y:S02]  /*1a4b0*/  PRMT R9, R4, 0x7531, R5 ;  /* 0x0000753104097816 */ /* 0x000fe40000000005 */
[C-C-:B------:R-:W-:Y:S02]  /*1a4c0*/  PRMT R10, R6.reuse, 0x6420, R7.reuse ;  /* 0x00006420060a7816 */ /* 0x140fe40000000007 */
[----:B------:R-:W-:Y:S02]  /*1a4d0*/  PRMT R11, R6, 0x7531, R7 ;  /* 0x00007531060b7816 */ /* 0x000fe40000000007 */
[----:B--2---:R-:W-:-:S05]  /*1a4e0*/  LOP3.LUT R3, R0, R12, RZ, 0xfc, !PT ;  /* 0x0000000c00037212 */ /* 0x004fca00078efcff */
[----:B------:R-:W-:-:S05]  /*1a4f0*/  IMAD.IADD R3, R22, 0x1, R3 ;  /* 0x0000000116037824 */ /* 0x000fca00078e0203 */
        /* <DEDUP_REMOVED lines=14> */
[----:B------:R-:W-:Y:S02]  /*1a5e0*/  LOP3.LUT R3, R3, R12, RZ, 0xfc, !PT ;  /* 0x0000000c03037212 */ /* 0x000fe400078efcff */
[----:B------:R-:W-:Y:S01]  /*1a5f0*/  LOP3.LUT R12, R23, 0x1800, RZ, 0xfc, !PT ;  /* 0x00001800170c7812 */ /* 0x000fe200078efcff */
[----:B------:R-:W-:Y:S01]  /*1a600*/  IMAD.IADD R4, R17, 0x1, R4 ;  /* 0x0000000111047824 */ /* 0x000fe200078e0204 */
[----:B------:R-:W-:-:S05]  /*1a610*/  IADD3 R3, R22, R3, RZ ;  /* 0x0000000316037210 */ /* 0x000fca0007ffe0ff */
        /* <DEDUP_REMOVED lines=8> */
[----:B------:R3:W0:Y:S02]  /*1a6a0*/  LDSM.16.MT88.4 R4, [R3+0x9000] ;  /* 0x009000000304783b */ /* 0x0006240000004200 */
[----:B---3--:R-:W-:Y:S02]  /*1a6b0*/  IADD3 R3, R22, R13, R0 ;  /* 0x0000000d16037210 */ /* 0x008fe40007ffe000 */
[C-C-:B0-----:R-:W-:Y:S02]  /*1a6c0*/  PRMT R8, R4.reuse, 0x6420, R5.reuse ;  /* 0x0000642004087816 */ /* 0x141fe40000000005 */
        /* <DEDUP_REMOVED lines=29> */
.L_x_11600:
[----:B--2---:R2:W-:Y:S01]  /*1a8a0*/  SYNCS.ARRIVE.TRANS64.A1T0 RZ, [R2+URZ+0x19c50], RZ ;  /* 0x019c50ff02ff79a7 */ /* 0x0045e2000810003f */
[----:B------:R-:W-:Y:S06]  /*1a8b0*/  BAR.SYNC.DEFER_BLOCKING 0x2, 0x80 ;  /* 0x0082000000007b1d */ /* 0x000fec0000010000 */
[----:B------:R-:W-:Y:S05]  /*1a8c0*/  @!P0 BRA `(.L_x_11601) ;  /* 0x0000000000048947 */ /* 0x000fea0003800000 */
[----:B------:R-:W-:Y:S01]  /*1a8d0*/  BPT.TRAP 0x1 ;  /* 0x000000040000795c */ /* 0x000fe20000300000 */
.L_x_11601:
[----:B------:R-:W3:Y:S01]  /*1a8e0*/  LDL R0, [R1+0x18] ;  /* 0x0000180001007983 */ /* 0x000ee20000100800 */
[----:B--2---:R-:W-:Y:S02]  /*1a8f0*/  VIADD R2, R2, 0x19c80 ;  /* 0x00019c8002027836 */ /* 0x004fe40000000000 */
[----:B------:R-:W-:Y:S02]  /*1a900*/  IMAD.MOV.U32 R5, RZ, RZ, R29 ;  /* 0x000000ffff057224 */ /* 0x000fe400078e001d */
[----:B------:R-:W-:Y:S01]  /*1a910*/  IMAD.MOV.U32 R4, RZ, RZ, R19 ;  /* 0x000000ffff047224 */ /* 0x000fe200078e0013 */
[----:B---3--:R-:W-:-:S04]  /*1a920*/  PRMT R2, R0, 0x654, R2 ;  /* 0x0000065400027816 */ /* 0x008fc80000000002 */
[----:B------:R3:W-:Y:S01]  /*1a930*/  SYNCS.ARRIVE.TRANS64.RED.A1T0 RZ, [R2+URZ], RZ ;  /* 0x000000ff02ff79a7 */ /* 0x0007e2000810043f */
[----:B------:R-:W-:Y:S05]  /*1a940*/  @P1 BRA `(.L_x_11602) ;  /* 0xffffffec008c1947 */ /* 0x000fea000383ffff */
.L_x_11582:
[----:B--2---:R-:W3:Y:S01]  /*1a950*/  S2R R0, SR_TID.X ;  /* 0x0000000000007919 */ /* 0x004ee20000002100 */
[----:B------:R-:W-:Y:S01]  /*1a960*/  BSSY B0, `(.L_x_11603) ;  /* 0x0000012000007945 */ /* 0x000fe20003800000 */
[----:B---3--:R-:W-:Y:S01]  /*1a970*/  LOP3.LUT R2, R0, 0x7f, RZ, 0xc0, !PT ;  /* 0x0000007f00027812 */ /* 0x008fe200078ec0ff */
[----:B------:R-:W-:-:S03]  /*1a980*/  IMAD.U32 R0, RZ, RZ, UR36 ;  /* 0x00000024ff007e24 */ /* 0x000fc6000f8e00ff */
[----:B------:R-:W-:Y:S02]  /*1a990*/  ISETP.NE.AND P1, PT, R2, RZ, PT ;  /* 0x000000ff0200720c */ /* 0x000fe40003f25270 */
[----:B------:R-:W-:-:S11]  /*1a9a0*/  ISETP.NE.AND P0, PT, R0, 0x3, PT ;  /* 0x000000030000780c */ /* 0x000fd60003f05270 */
[----:B------:R-:W-:Y:S05]  /*1a9b0*/  @P1 BRA `(.L_x_11604) ;  /* 0x0000000000301947 */ /* 0x000fea0003800000 */
[----:B0-----:R-:W0:Y:S01]  /*1a9c0*/  S2R R3, SR_LANEID ;  /* 0x0000000000037919 */ /* 0x001e220000000000 */
[----:B------:R-:W-:Y:S02]  /*1a9d0*/  VOTEU.ANY UR4, UPT, PT ;  /* 0x0000000000047886 */ /* 0x000fe400038e0100 */
[----:B------:R-:W0:Y:S08]  /*1a9e0*/  FLO.U32 R0, UR4 ;  /* 0x0000000400007d00 */ /* 0x000e3000080e0000 */
[----:B------:R-:W2:Y:S01]  /*1a9f0*/  POPC R4, UR4 ;  /* 0x0000000400047d09 */ /* 0x000ea20008000000 */
[----:B0-----:R-:W-:-:S02]  /*1aa00*/  ISETP.EQ.U32.AND P1, PT, R0, R3, PT ;  /* 0x000000030000720c */ /* 0x001fc40003f22070 */
[----:B------:R-:W2:Y:S11]  /*1aa10*/  LDC.64 R2, c[0x0][0xc60] ;  /* 0x00031800ff027b82 */ /* 0x000eb60000000a00 */
[----:B--2---:R-:W2:Y:S01]  /*1aa20*/  @P1 ATOMG.E.ADD.STRONG.GPU PT, R3, desc[UR42][R2.64], R4 ;  /* 0x00000004020319a8 */ /* 0x004ea200081ee1ea */
[----:B------:R-:W0:Y:S02]  /*1aa30*/  S2R R5, SR_LTMASK ;  /* 0x0000000000057919 */ /* 0x000e240000003900 */
[----:B0-----:R-:W-:-:S06]  /*1aa40*/  LOP3.LUT R5, R5, UR4, RZ, 0xc0, !PT ;  /* 0x0000000405057c12 */ /* 0x001fcc000f8ec0ff */
[----:B------:R-:W0:Y:S01]  /*1aa50*/  POPC R5, R5 ;  /* 0x0000000500057309 */ /* 0x000e220000000000 */
[----:B--2---:R-:W0:Y:S02]  /*1aa60*/  SHFL.IDX PT, R0, R3, R0, 0x1f ;  /* 0x00001f0003007589 */ /* 0x004e2400000e0000 */
[----:B0-----:R-:W-:-:S07]  /*1aa70*/  IADD3 R24, R0, UR38, R5 ;  /* 0x0000002600187c10 */ /* 0x001fce000fffe005 */
.L_x_11604:
[----:B------:R-:W-:Y:S05]  /*1aa80*/  BSYNC B0 ;  /* 0x0000000000007941 */ /* 0x000fea0003800000 */
.L_x_11603:
[----:B------:R-:W-:Y:S05]  /*1aa90*/  @!P0 BRA `(.L_x_11605) ;  /* 0x0000000000048947 */ /* 0x000fea0003800000 */
[----:B------:R-:W-:Y:S01]  /*1aaa0*/  BPT.TRAP 0x1 ;  /* 0x000000040000795c */ /* 0x000fe20000300000 */
.L_x_11605:
[----:B------:R-:W-:Y:S01]  /*1aab0*/  LOP3.LUT R2, R29, 0x1, RZ, 0x3c, !PT ;  /* 0x000000011d027812 */ /* 0x000fe200078e3cff */
[----:B------:R-:W-:Y:S01]  /*1aac0*/  IMAD R0, R19, 0x8, R17 ;  /* 0x0000000813007824 */ /* 0x000fe200078e0211 */
[----:B------:R-:W-:Y:S02]  /*1aad0*/  BSSY B0, `(.L_x_11606) ;  /* 0x0000004000007945 */ /* 0x000fe40003800000 */
[----:B------:R-:W-:-:S04]  /*1aae0*/  SHF.L.U32 R2, R2, 0x1f, RZ ;  /* 0x0000001f02027819 */ /* 0x000fc800000006ff */
[----:B------:R-:W2:Y:S02]  /*1aaf0*/  SYNCS.PHASECHK.TRANS64.TRYWAIT P1, [R0+URZ+0x19c70], R2 ;  /* 0x019c7002000075a7 */ /* 0x000ea4000802017f */
[----:B--2---:R-:W-:Y:S05]  /*1ab00*/  @!P1 BRA `(.L_x_11607) ;  /* 0x0000003400549947 */ /* 0x004fea0003800000 */
.L_x_11720:
[----:B------:R-:W-:Y:S05]  /*1ab10*/  BSYNC B0 ;  /* 0x0000000000007941 */ /* 0x000fea0003800000 */
.L_x_11606:
[----:B0-----:R-:W-:-:S05]  /*1ab20*/  IMAD.U32 R3, RZ, RZ, UR39 ;  /* 0x00000027ff037e24 */ /* 0x001fca000f8e00ff */
[----:B------:R-:W-:-:S13]  /*1ab30*/  ISETP.NE.AND P1, PT, R3, 0x3, PT ;  /* 0x000000030300780c */ /* 0x000fda0003f25270 */
[----:B------:R-:W-:Y:S05]  /*1ab40*/  @!P1 BRA `(.L_x_11608) ;  /* 0x0000000000049947 */ /* 0x000fea0003800000 */
[----:B------:R-:W-:Y:S01]  /*1ab50*/  BPT.TRAP 0x1 ;  /* 0x000000040000795c */ /* 0x000fe20000300000 */
.L_x_11608:
[----:B--2---:R-:W-:-:S04]  /*1ab60*/  SHF.L.U32 R2, R29, 0x1f, RZ ;  /* 0x0000001f1d027819 */ /* 0x004fc800000006ff */
[----:B------:R-:W0:Y:S02]  /*1ab70*/  SYNCS.PHASECHK.TRANS64.TRYWAIT P1, [R0+URZ+0x19c60], R2 ;  /* 0x019c6002000075a7 */ /* 0x000e24000802017f */
[----:B0-----:R-:W-:Y:S05]  /*1ab80*/  @!P1 BRA `(.L_x_11609) ;  /* 0x0000003400489947 */ /* 0x001fea0003800000 */
.L_x_11721:
[----:B------:R-:W2:Y:S04]  /*1ab90*/  LDL R12, [R1] ;  /* 0x00000000010c7983 */ /* 0x000ea80000100800 */
[----:B------:R-:W3:Y:S01]  /*1aba0*/  LDL R13, [R1+0x1c] ;  /* 0x00001c00010d7983 */ /* 0x000ee20000100800 */
[----:B0-----:R-:W-:Y:S01]  /*1abb0*/  IMAD R2, R19, 0x3000, RZ ;  /* 0x0000300013027824 */ /* 0x001fe200078e02ff */
[----:B------:R-:W-:Y:S05]  /*1abc0*/  WARPSYNC.ALL ;  /* 0x0000000000007948 */ /* 0x000fea0003800000 */
[----:B------:R-:W-:-:S05]  /*1abd0*/  LOP3.LUT R3, R2, R23, RZ, 0xfc, !PT ;  /* 0x0000001702037212 */ /* 0x000fca00078efcff */
[----:B------:R-:W-:-:S05]  /*1abe0*/  IMAD.IADD R3, R17, 0x1, R3 ;  /* 0x0000000111037824 */ /* 0x000fca00078e0203 */
[----:B------:R-:W0:Y:S02]  /*1abf0*/  LDSM.16.MT88.4 R4, [R3+0x9000] ;  /* 0x009000000304783b */ /* 0x000e240000004200 */
[C-C-:B0-----:R-:W-:Y:S02]  /*1ac00*/  PRMT R8, R4.reuse, 0x6420, R5.reuse ;  /* 0x0000642004087816 */ /* 0x141fe40000000005 */
[----:B------:R-:W-:Y:S02]  /*1ac10*/  PRMT R9, R4, 0x7531, R5 ;  /* 0x0000753104097816 */ /* 0x000fe40000000005 */
[C-C-:B------:R-:W-:Y:S02]  /*1ac20*/  PRMT R10, R6.reuse, 0x6420, R7.reuse ;  /* 0x00006420060a7816 */ /* 0x140fe40000000007 */
[----:B------:R-:W-:Y:S02]  /*1ac30*/  PRMT R11, R6, 0x7531, R7 ;  /* 0x00007531060b7816 */ /* 0x000fe40000000007 */
[----:B--2---:R-:W-:-:S05]  /*1ac40*/  LOP3.LUT R3, R2, R12, RZ, 0xfc, !PT ;  /* 0x0000000c02037212 */ /* 0x004fca00078efcff */
[----:B------:R-:W-:-:S05]  /*1ac50*/  IMAD.IADD R3, R22, 0x1, R3 ;  /* 0x0000000116037824 */ /* 0x000fca00078e0203 */
[----:B------:R0:W-:Y:S02]  /*1ac60*/  STSM.16.M88.4 [R3], R8 ;  /* 0x0000000803007844 */ /* 0x0001e40000000200 */
[----:B0-----:R-:W-:-:S04]  /*1ac70*/  IADD3 R3, R2, 0x1000, RZ ;  /* 0x0000100002037810 */ /* 0x001fc80007ffe0ff */
        /* <DEDUP_REMOVED lines=14> */
[----:B------:R-:W-:Y:S02]  /*1ad60*/  IMAD.IADD R4, R17, 0x1, R4 ;  /* 0x0000000111047824 */ /* 0x000fe400078e0204 */
[C---:B------:R-:W-:Y:S01]  /*1ad70*/  IMAD.IADD R3, R22.reuse, 0x1, R3 ;  /* 0x0000000116037824 */ /* 0x040fe200078e0203 */
[----:B---3--:R-:W-:-:S03]  /*1ad80*/  IADD3 R22, R22, R13, R2 ;  /* 0x0000000d16167210 */ /* 0x008fc60007ffe002 */
        /* <DEDUP_REMOVED lines=13> */
[----:B------:R-:W-:-:S02]  /*1ae60*/  IADD3 R4, R17, R12, R2 ;  /* 0x0000000c11047210 */ /* 0x000fc40007ffe002 */
[----:B------:R-:W-:Y:S01]  /*1ae70*/  LOP3.LUT R12, R23, 0x2800, RZ, 0xfc, !PT ;  /* 0x00002800170c7812 */ /* 0x000fe200078efcff */
        /* <DEDUP_REMOVED lines=24> */
.L_x_11610:
[----:B--2---:R2:W-:Y:S01]  /*1b000*/  SYNCS.ARRIVE.TRANS64.A1T0 RZ, [R0+URZ+0x19c50], RZ ;  /* 0x019c50ff00ff79a7 */ /* 0x0045e2000810003f */
[----:B------:R-:W-:Y:S06]  /*1b010*/  BAR.SYNC.DEFER_BLOCKING 0x2, 0x80 ;  /* 0x0082000000007b1d */ /* 0x000fec0000010000 */
[----:B------:R-:W-:Y:S05]  /*1b020*/  @!P0 BRA `(.L_x_11611) ;  /* 0x0000000000048947 */ /* 0x000fea0003800000 */
[----:B------:R-:W-:Y:S01]  /*1b030*/  BPT.TRAP 0x1 ;  /* 0x000000040000795c */ /* 0x000fe20000300000 */
.L_x_11611:
[----:B------:R-:W3:Y:S01]  /*1b040*/  LDL R2, [R1+0x18] ;  /* 0x0000180001027983 */ /* 0x000ee20000100800 */
[----:B--2---:R-:W-:Y:S02]  /*1b050*/  VIADD R0, R0, 0x19c80 ;  /* 0x00019c8000007836 */ /* 0x004fe40000000000 */
[----:B------:R-:W-:-:S05]  /*1b060*/  VIADD R19, R19, 0x1 ;  /* 0x0000000113137836 */ /* 0x000fca0000000000 */
[----:B------:R-:W-:-:S04]  /*1b070*/  ISETP.NE.AND P0, PT, R19, 0x2, PT ;  /* 0x000000021300780c */ /* 0x000fc80003f05270 */
[----:B------:R-:W-:Y:S02]  /*1b080*/  SEL R19, R19, RZ, P0 ;  /* 0x000000ff13137207 */ /* 0x000fe40000000000 */
[----:B---3--:R-:W-:-:S04]  /*1b090*/  PRMT R0, R2, 0x654, R0 ;  /* 0x0000065402007816 */ /* 0x008fc80000000000 */
[----:B------:R2:W-:Y:S02]  /*1b0a0*/  SYNCS.ARRIVE.TRANS64.RED.A1T0 RZ, [R0+URZ], RZ ;  /* 0x000000ff00ff79a7 */ /* 0x0005e4000810043f */
[----:B--2---:R-:W-:-:S04]  /*1b0b0*/  SEL R0, RZ, 0x1, P0 ;  /* 0x00000001ff007807 */ /* 0x004fc80000000000 */
[----:B------:R-:W-:-:S07]  /*1b0c0*/  LOP3.LUT R29, R29, R0, RZ, 0x3c, !PT ;  /* 0x000000001d1d7212 */ /* 0x000fce00078e3cff */
.L_x_11552:
        /* <DEDUP_REMOVED lines=10> */
[----:B-1----:R2:W1:Y:S01]  /*1b170*/  LDS.128 R24, [R17+0x19cd0] ;  /* 0x019cd00011187984 */ /* 0x0024620000000c00 */
[----:B------:R-:W-:Y:S06]  /*1b180*/  BAR.ARV 0x4, 0x200 ;  /* 0x0108000000007b1d */ /* 0x000fec0000002000 */
[----:B------:R-:W-:Y:S05]  /*1b190*/  BRA `(.L_x_11613) ;  /* 0x0000000800d87947 */ /* 0x000fea0003800000 */
.L_x_11612:
[----:B------:R-:W0:Y:S01]  /*1b1a0*/  S2R R0, SR_TID.X ;  /* 0x0000000000007919 */ /* 0x000e220000002100 */
[----:B------:R-:W-:Y:S01]  /*1b1b0*/  UMOV UR4, 0xffffffff ;  /* 0xffffffff00047882 */ /* 0x000fe20000000000 */
[----:B0-----:R-:W-:-:S04]  /*1b1c0*/  LOP3.LUT R9, R0, 0x1f, RZ, 0xc0, !PT ;  /* 0x0000001f00097812 */ /* 0x001fc800078ec0ff */
[----:B------:R-:W-:Y:S01]  /*1b1d0*/  ISETP.NE.AND P0, PT, R9, 0x1f, PT ;  /* 0x0000001f0900780c */ /* 0x000fe20003f05270 */
[----:B------:R-:W-:-:S12]  /*1b1e0*/  BRA.DIV UR4, `(.L_x_11614) ;  /* 0x0000002e04c47947 */ /* 0x000fd8000b800000 */
[----:B------:R-:W-:Y:S01]  /*1b1f0*/  IADD3 R0, R27, R9, RZ ;  /* 0x000000091b007210 */ /* 0x000fe20007ffe0ff */
[----:B------:R-:W-:-:S03]  /*1b200*/  ULDC UR4, c[0x0][0xc3c] ;  /* 0x00030f0000047ab9 */ /* 0x000fc60000000800 */
[----:B------:R-:W-:-:S13]  /*1b210*/  ISETP.GE.OR P1, PT, R0, UR4, !P0 ;  /* 0x0000000400007c0c */ /* 0x000fda000c726670 */
[----:B------:R-:W0:Y:S08]  /*1b220*/  @!P1 LDC.64 R2, c[0x0][0xc80] ;  /* 0x00032000ff029b82 */ /* 0x000e300000000a00 */
[----:B------:R-:W2:Y:S01]  /*1b230*/  @!P1 LDC.64 R4, c[0x0][0xc78] ;  /* 0x00031e00ff049b82 */ /* 0x000ea20000000a00 */
[----:B0-----:R-:W-:-:S05]  /*1b240*/  @!P1 IMAD.WIDE R2, R0, 0x4, R2 ;  /* 0x0000000400029825 */ /* 0x001fca00078e0202 */
[----:B------:R2:W3:Y:S02]  /*1b250*/  @!P1 LDG.E R6, desc[UR42][R2.64] ;  /* 0x0000002a02069981 */ /* 0x0004e4000c1e1900 */
[----:B--2---:R-:W-:-:S06]  /*1b260*/  @!P1 IMAD.WIDE R2, R0, 0x4, R4 ;  /* 0x0000000400029825 */ /* 0x004fcc00078e0204 */
[----:B------:R-:W2:Y:S01]  /*1b270*/  @!P1 LDG.E R2, desc[UR42][R2.64] ;  /* 0x0000002a02029981 */ /* 0x000ea2000c1e1900 */
[----:B------:R-:W-:Y:S01]  /*1b280*/  IMAD.MOV.U32 R5, RZ, RZ, RZ ;  /* 0x000000ffff057224 */ /* 0x000fe200078e00ff */
[C---:B------:R-:W-:Y:S02]  /*1b290*/  ISETP.GE.U32.AND P2, PT, R9.reuse, 0x2, PT ;  /* 0x000000020900780c */ /* 0x040fe40003f46070 */
[C---:B------:R-:W-:Y:S01]  /*1b2a0*/  ISETP.GE.U32.AND P3, PT, R9.reuse, 0x4, PT ;  /* 0x000000040900780c */ /* 0x040fe20003f66070 */
[----:B------:R-:W-:Y:S01]  /*1b2b0*/  SHFL.IDX PT, R0, R24, RZ, 0x1f ;  /* 0x00001fff18007589 */ /* 0x000fe200000e0000 */
[C---:B------:R-:W-:Y:S02]  /*1b2c0*/  ISETP.GE.U32.AND P4, PT, R9.reuse, 0x8, PT ;  /* 0x000000080900780c */ /* 0x040fe40003f86070 */
[----:B------:R-:W-:Y:S01]  /*1b2d0*/  ISETP.GE.U32.AND P5, PT, R9, 0x10, PT ;  /* 0x000000100900780c */ /* 0x000fe20003fa6070 */
[----:B-1----:R-:W-:Y:S01]  /*1b2e0*/  SHFL.IDX PT, R8, R24, 0x1, 0x1f ;  /* 0x00201f0018087f89 */ /* 0x002fe200000e0000 */
[----:B---3--:R-:W-:Y:S01]  /*1b2f0*/  @!P1 IMAD.MOV.U32 R5, RZ, RZ, R6 ;  /* 0x000000ffff059224 */ /* 0x008fe200078e0006 */
[----:B------:R-:W-:-:S02]  /*1b300*/  CS2R R6, SRZ ;  /* 0x0000000000067805 */ /* 0x000fc4000001ff00 */
[----:B--2---:R-:W-:Y:S01]  /*1b310*/  @!P1 IMAD.MOV.U32 R6, RZ, RZ, R2 ;  /* 0x000000ffff069224 */ /* 0x004fe200078e0002 */
        /* <DEDUP_REMOVED lines=18> */
.L_x_11731:
[----:B------:R-:W-:Y:S02]  /*1b440*/  ULDC UR4, c[0x0][0xc38] ;  /* 0x00030e0000047ab9 */ /* 0x000fe40000000800 */
[----:B------:R-:W-:-:S04]  /*1b450*/  IMAD.U32 R24, RZ, RZ, UR4 ;  /* 0x00000004ff187e24 */ /* 0x000fc8000f8e00ff */
[----:B-1----:R-:W-:-:S04]  /*1b460*/  IMAD R3, R3, R24, RZ ;  /* 0x0000001803037224 */ /* 0x002fc800078e02ff */
[----:B------:R-:W-:-:S05]  /*1b470*/  IMAD.IADD R4, R8, 0x1, R3 ;  /* 0x0000000108047824 */ /* 0x000fca00078e0203 */
[----:B------:R-:W-:-:S13]  /*1b480*/  ISETP.GT.AND P6, PT, R4, R0, PT ;  /* 0x000000000400720c */ /* 0x000fda0003fc4270 */
[----:B------:R-:W-:Y:S05]  /*1b490*/  @P6 BRA `(.L_x_11615) ;  /* 0x0000000000a46947 */ /* 0x000fea0003800000 */
.L_x_11618:
[----:B0-----:R-:W0:Y:S01]  /*1b4a0*/  LDC R2, c[0x0][0xc3c] ;  /* 0x00030f00ff027b82 */ /* 0x001e220000000800 */
[----:B------:R-:W-:-:S04]  /*1b4b0*/  IADD3 R27, R27, 0x1f, RZ ;  /* 0x0000001f1b1b7810 */ /* 0x000fc80007ffe0ff */
        /* <DEDUP_REMOVED lines=9> */
[----:B------:R0:W2:Y:S02]  /*1b550*/  @!P6 LDG.E R5, desc[UR42][R2.64] ;  /* 0x0000002a0205e981 */ /* 0x0000a4000c1e1900 */
[----:B0-----:R-:W0:Y:S02]  /*1b560*/  @!P6 LDC.64 R2, c[0x0][0xc78] ;  /* 0x00031e00ff02eb82 */ /* 0x001e240000000a00 */
[----:B0-----:R-:W-:-:S04]  /*1b570*/  @!P6 IMAD.WIDE R2, R6, 0x4, R2 ;  /* 0x000000040602e825 */ /* 0x001fc800078e0202 */
        /* <DEDUP_REMOVED lines=21> */
.L_x_11739:
[----:B------:R-:W-:Y:S02]  /*1b6d0*/  ULDC UR4, c[0x0][0xc38] ;  /* 0x00030e0000047ab9 */ /* 0x000fe40000000800 */
[----:B------:R-:W-:-:S04]  /*1b6e0*/  IMAD.U32 R24, RZ, RZ, UR4 ;  /* 0x00000004ff187e24 */ /* 0x000fc8000f8e00ff */
[----:B-1----:R-:W-:-:S04]  /*1b6f0*/  IMAD R3, R3, R24, RZ ;  /* 0x0000001803037224 */ /* 0x002fc800078e02ff */
[----:B------:R-:W-:-:S05]  /*1b700*/  IMAD.IADD R4, R3, 0x1, R4 ;  /* 0x0000000103047824 */ /* 0x000fca00078e0204 */
[----:B------:R-:W-:-:S13]  /*1b710*/  ISETP.GT.AND P6, PT, R4, R0, PT ;  /* 0x000000000400720c */ /* 0x000fda0003fc4270 */
[----:B------:R-:W-:Y:S05]  /*1b720*/  @!P6 BRA `(.L_x_11618) ;  /* 0xfffffffc005ce947 */ /* 0x000fea000383ffff */
.L_x_11615:
[----:B------:R-:W-:Y:S01]  /*1b730*/  IADD3 R8, -R3, R4, RZ ;  /* 0x0000000403087210 */ /* 0x000fe20007ffe1ff */
[----:B------:R-:W-:-:S04]  /*1b740*/  UMOV UR4, 0xffffffff ;  /* 0xffffffff00047882 */ /* 0x000fc80000000000 */
[----:B------:R-:W-:-:S05]  /*1b750*/  IMAD R3, R2, R24, R8 ;  /* 0x0000001802037224 */ /* 0x000fca00078e0208 */
[----:B------:R-:W-:Y:S01]  /*1b760*/  ISETP.GT.AND P6, PT, R3, R0, PT ;  /* 0x000000000300720c */ /* 0x000fe20003fc4270 */
[----:B------:R-:W-:-:S12]  /*1b770*/  BRA.DIV UR4, `(.L_x_11619) ;  /* 0x00000032048c7947 */ /* 0x000fd8000b800000 */
[----:B------:R-:W-:-:S04]  /*1b780*/  VOTE.ANY R3, PT, !P6 ;  /* 0x0000000000037806 */ /* 0x000fc800070e0100 */
[----:B------:R-:W1:Y:S02]  /*1b790*/  POPC R4, R3 ;  /* 0x0000000300047309 */ /* 0x000e640000000000 */
[----:B-1----:R1:W2:Y:S04]  /*1b7a0*/  SHFL.IDX PT, R5, R5, R4, 0x1f ;  /* 0x00001f0405057589 */ /* 0x0022a800000e0000 */
[----:B------:R1:W3:Y:S02]  /*1b7b0*/  SHFL.IDX PT, R6, R6, R4, 0x1f ;  /* 0x00001f0406067589 */ /* 0x0002e400000e0000 */
.L_x_11744:
[----:B------:R-:W-:-:S13]  /*1b7c0*/  ISETP.NE.AND P0, PT, R3, RZ, PT ;  /* 0x000000ff0300720c */ /* 0x000fda0003f05270 */
[----:B------:R-:W-:Y:S05]  /*1b7d0*/  @!P0 BRA `(.L_x_11620) ;  /* 0x0000000000148947 */ /* 0x000fea0003800000 */
[----:B------:R-:W-:Y:S01]  /*1b7e0*/  UMOV UR4, 0xffffffff ;  /* 0xffffffff00047882 */ /* 0x000fe20000000000 */
[----:B------:R-:W-:Y:S02]  /*1b7f0*/  VIADD R12, R4, 0xffffffff ;  /* 0xffffffff040c7836 */ /* 0x000fe40000000000 */
[----:B------:R-:W-:Y:S05]  /*1b800*/  BRA.DIV UR4, `(.L_x_11621) ;  /* 0x0000003204c47947 */ /* 0x000fea000b800000 */
[----:B0-----:R0:W4:Y:S02]  /*1b810*/  SHFL.IDX PT, R2, R2, R12, 0x1f ;  /* 0x00001f0c02027589 */ /* 0x00112400000e0000 */
.L_x_11747:
[----:B----4-:R-:W-:-:S07]  /*1b820*/  IMAD.MOV.U32 R7, RZ, RZ, R2 ;  /* 0x000000ffff077224 */ /* 0x010fce00078e0002 */
.L_x_11620:
[----:B------:R-:W-:Y:S01]  /*1b830*/  IMAD R24, R7, R24, R8 ;  /* 0x0000001807187224 */ /* 0x000fe200078e0208 */
[----:B--2---:R-:W-:Y:S02]  /*1b840*/  IABS R8, R5 ;  /* 0x0000000500087213 */ /* 0x004fe40000000000 */
[----:B------:R-:W-:Y:S01]  /*1b850*/  IADD3 R27, R4, R27, RZ ;  /* 0x0000001b041b7210 */ /* 0x000fe20007ffe0ff */
[----:B------:R-:W-:Y:S01]  /*1b860*/  IMAD.IADD R25, R0, 0x1, -R24 ;  /* 0x0000000100197824 */ /* 0x000fe200078e0a18 */
[----:B0-----:R-:W0:Y:S04]  /*1b870*/  I2F.RP R2, R8 ;  /* 0x0000000800027306 */ /* 0x001e280000209400 */
[----:B------:R-:W-:-:S04]  /*1b880*/  IABS R0, R25 ;  /* 0x0000001900007213 */ /* 0x000fc80000000000 */
[----:B0-----:R-:W0:Y:S02]  /*1b890*/  MUFU.RCP R2, R2 ;  /* 0x0000000200027308 */ /* 0x001e240000001000 */
[----:B0-----:R-:W-:-:S06]  /*1b8a0*/  VIADD R2, R2, 0xffffffe ;  /* 0x0ffffffe02027836 */ /* 0x001fcc0000000000 */
[----:B------:R-:W0:Y:S02]  /*1b8b0*/  F2I.FTZ.U32.TRUNC.NTZ R3, R2 ;  /* 0x0000000200037305 */ /* 0x000e24000021f000 */
[----:B0-----:R-:W-:-:S04]  /*1b8c0*/  IMAD.MOV R2, RZ, RZ, -R3 ;  /* 0x000000ffff027224 */ /* 0x001fc800078e0a03 */
[----:B------:R-:W-:Y:S02]  /*1b8d0*/  IMAD R7, R2, R8, RZ ;  /* 0x0000000802077224 */ /* 0x000fe400078e02ff */
[----:B------:R-:W-:-:S04]  /*1b8e0*/  IMAD.MOV.U32 R2, RZ, RZ, RZ ;  /* 0x000000ffff027224 */ /* 0x000fc800078e00ff */
[----:B------:R-:W-:Y:S01]  /*1b8f0*/  IMAD.HI.U32 R2, R3, R7, R2 ;  /* 0x0000000703027227 */ /* 0x000fe200078e0002 */
[----:B------:R-:W-:-:S05]  /*1b900*/  IABS R3, R5 ;  /* 0x0000000500037213 */ /* 0x000fca0000000000 */
        /* <DEDUP_REMOVED lines=8> */
[----:B---3--:R-:W-:-:S04]  /*1b990*/  IABS R0, R6 ;  /* 0x0000000600007213 */ /* 0x008fc80000000000 */
[----:B------:R-:W0:Y:S07]  /*1b9a0*/  I2F.RP R2, R0 ;  /* 0x0000000000027306 */ /* 0x000e2e0000209400 */
[----:B------:R-:W-:Y:S01]  /*1b9b0*/  @P0 VIADD R7, R7, 0x1 ;  /* 0x0000000107070836 */ /* 0x000fe20000000000 */
[----:B0-----:R-:W0:Y:S02]  /*1b9c0*/  MUFU.RCP R2, R2 ;  /* 0x0000000200027308 */ /* 0x001e240000001000 */
[----:B0-----:R-:W-:-:S06]  /*1b9d0*/  VIADD R2, R2, 0xffffffe ;  /* 0x0ffffffe02027836 */ /* 0x001fcc0000000000 */
[----:B------:R-:W0:Y:S02]  /*1b9e0*/  F2I.FTZ.U32.TRUNC.NTZ R3, R2 ;  /* 0x0000000200037305 */ /* 0x000e24000021f000 */
[----:B0-----:R-:W-:-:S04]  /*1b9f0*/  IMAD.MOV R2, RZ, RZ, -R3 ;  /* 0x000000ffff027224 */ /* 0x001fc800078e0a03 */
[----:B------:R-:W-:Y:S01]  /*1ba00*/  IMAD R8, R2, R0, RZ ;  /* 0x0000000002087224 */ /* 0x000fe200078e02ff */
[----:B------:R-:W-:-:S05]  /*1ba10*/  MOV R2, RZ ;  /* 0x000000ff00027202 */ /* 0x000fca0000000f00 */
[----:B------:R-:W-:Y:S01]  /*1ba20*/  IMAD.HI.U32 R2, R3, R8, R2 ;  /* 0x0000000803027227 */ /* 0x000fe200078e0002 */
[----:B------:R-:W-:Y:S02]  /*1ba30*/  LOP3.LUT R3, R25, R5, RZ, 0x3c, !PT ;  /* 0x0000000519037212 */ /* 0x000fe400078e3cff */
[----:B------:R-:W-:Y:S02]  /*1ba40*/  IABS R8, R6 ;  /* 0x0000000600087213 */ /* 0x000fe40000000000 */
[----:B------:R-:W-:-:S03]  /*1ba50*/  ISETP.GE.AND P2, PT, R3, RZ, PT ;  /* 0x000000ff0300720c */ /* 0x000fc60003f46270 */
[----:B------:R-:W-:-:S10]  /*1ba60*/  IMAD.MOV R8, RZ, RZ, -R8 ;  /* 0x000000ffff087224 */ /* 0x000fd400078e0a08 */
[----:B------:R-:W-:Y:S01]  /*1ba70*/  @!P2 IMAD.MOV R7, RZ, RZ, -R7 ;  /* 0x000000ffff07a224 */ /* 0x000fe200078e0a07 */
        /* <DEDUP_REMOVED lines=21> */
.L_x_11616:
[----:B------:R-:W-:Y:S01]  /*1bbd0*/  UMOV UR4, URZ ;  /* 0x0000003f00047c82 */ /* 0x000fe20008000000 */
[----:B------:R-:W-:Y:S01]  /*1bbe0*/  UMOV UR5, URZ ;  /* 0x0000003f00057c82 */ /* 0x000fe20008000000 */
[----:B------:R-:W-:Y:S01]  /*1bbf0*/  ULDC UR6, c[0x0][0xc3c] ;  /* 0x00030f0000067ab9 */ /* 0x000fe20000000800 */
[----:B------:R-:W-:Y:S02]  /*1bc00*/  IMAD.MOV.U32 R24, RZ, RZ, R0 ;  /* 0x000000ffff187224 */ /* 0x000fe400078e0000 */
[----:B------:R-:W-:Y:S02]  /*1bc10*/  IMAD.U32 R25, RZ, RZ, UR4 ;  /* 0x00000004ff197e24 */ /* 0x000fe4000f8e00ff */
[----:B------:R-:W-:Y:S02]  /*1bc20*/  IMAD.U32 R26, RZ, RZ, UR5 ;  /* 0x00000005ff1a7e24 */ /* 0x000fe4000f8e00ff */
[----:B------:R-:W-:-:S07]  /*1bc30*/  IMAD.U32 R27, RZ, RZ, UR6 ;  /* 0x00000006ff1b7e24 */ /* 0x000fce000f8e00ff */
.L_x_11622:
[----:B------:R3:W2:Y:S01]  /*1bc40*/  LDL R2, [R1+0x18] ;  /* 0x0000180001027983 */ /* 0x0006a20000100800 */
[----:B------:R-:W0:Y:S01]  /*1bc50*/  S2R R0, SR_TID.X ;  /* 0x0000000000007919 */ /* 0x000e220000002100 */
[----:B------:R-:W-:Y:S05]  /*1bc60*/  WARPSYNC.ALL ;  /* 0x0000000000007948 */ /* 0x000fea0003800000 */
[----:B0-----:R-:W-:Y:S01]  /*1bc70*/  LOP3.LUT R0, R0, 0x1f, RZ, 0xc0, !PT ;  /* 0x0000001f00007812 */ /* 0x001fe200078ec0ff */
[----:B------:R-:W-:Y:S03]  /*1bc80*/  BAR.SYNC.DEFER_BLOCKING 0x4, 0x200 ;  /* 0x0108000000007b1d */ /* 0x000fe60000010000 */
[----:B------:R-:W-:-:S13]  /*1bc90*/  ISETP.NE.AND P0, PT, R0, RZ, PT ;  /* 0x000000ff0000720c */ /* 0x000fda0003f05270 */
[----:B------:R-:W-:Y:S01]  /*1bca0*/  @!P0 MOV R0, 0x400 ;  /* 0x0000040000008802 */ /* 0x000fe20000000f00 */
[----:B--2---:R-:W0:Y:S03]  /*1bcb0*/  @!P0 S2R R2, SR_CgaCtaId ;  /* 0x0000000000028919 */ /* 0x004e260000008800 */
[----:B0-----:R-:W-:Y:S01]  /*1bcc0*/  @!P0 LEA R17, R2, R0, 0x18 ;  /* 0x0000000002118211 */ /* 0x001fe200078ec0ff */
[----:B------:R3:W-:Y:S04]  /*1bcd0*/  @!P0 STL [R1+0x18], R2 ;  /* 0x0000180201008387 */ /* 0x0007e80000100800 */
[----:B------:R3:W-:Y:S01]  /*1bce0*/  @!P0 STS.128 [R17+0x19cd0], R24 ;  /* 0x019cd01811008388 */ /* 0x0007e20000000c00 */
[----:B------:R-:W-:Y:S06]  /*1bcf0*/  BAR.ARV 0x5, 0x200 ;  /* 0x0148000000007b1d */ /* 0x000fec0000002000 */
.L_x_11613:
[----:B------:R-:W-:Y:S02]  /*1bd00*/  ULDC UR4, c[0x0][0xc3c] ;  /* 0x00030f0000047ab9 */ /* 0x000fe40000000800 */
[----:B-1----:R-:W-:-:S13]  /*1bd10*/  ISETP.GE.AND P0, PT, R27, UR4, PT ;  /* 0x000000041b007c0c */ /* 0x002fda000bf06270 */
[----:B------:R-:W-:Y:S05]  /*1bd20*/  @!P0 BRA `(.L_x_11623) ;  /* 0xffffff98008c8947 */ /* 0x000fea000383ffff */
[----:B------:R-:W-:Y:S05]  /*1bd30*/  BSYNC B7 ;  /* 0x0000000000077941 */ /* 0x000fea0003800000 */
.L_x_11503:
[----:B--2---:R-:W2:Y:S01]  /*1bd40*/  LDL.LU R0, [R1+0x50] ;  /* 0x0000500001007983 */ /* 0x004ea20000300800 */
[----:B------:R-:W-:Y:S01]  /*1bd50*/  BSSY B0, `(.L_x_11624) ;  /* 0x000000b000007945 */ /* 0x000fe20003800000 */
[----:B------:R-:W4:Y:S01]  /*1bd60*/  S2R R5, SR_CgaCtaId ;  /* 0x0000000000057919 */ /* 0x000f220000008800 */
[----:B--2---:R-:W-:-:S05]  /*1bd70*/  VIADD R0, R0, 0x1 ;  /* 0x0000000100007836 */ /* 0x004fca0000000000 */
[----:B01-3--:R-:W-:-:S04]  /*1bd80*/  LEA.HI R2, R0, R0, RZ, 0x1 ;  /* 0x0000000000027211 */ /* 0x00bfc800078f08ff */
[----:B------:R-:W-:Y:S02]  /*1bd90*/  LOP3.LUT R3, R2, 0xfffffffe, RZ, 0xc0, !PT ;  /* 0xfffffffe02037812 */ /* 0x000fe400078ec0ff */
[----:B------:R-:W-:-:S03]  /*1bda0*/  MOV R2, 0x400 ;  /* 0x0000040000027802 */ /* 0x000fc60000000f00 */
[----:B------:R-:W-:Y:S01]  /*1bdb0*/  IMAD.IADD R0, R0, 0x1, -R3 ;  /* 0x0000000100007824 */ /* 0x000fe200078e0a03 */
[----:B----4-:R-:W-:-:S04]  /*1bdc0*/  LEA R5, R5, R2, 0x18 ;  /* 0x0000000205057211 */ /* 0x010fc800078ec0ff */
[----:B------:R-:W-:-:S04]  /*1bdd0*/  SHF.L.U32 R0, R0, 0x1f, RZ ;  /* 0x0000001f00007819 */ /* 0x000fc800000006ff */
[----:B------:R-:W0:Y:S02]  /*1bde0*/  SYNCS.PHASECHK.TRANS64.TRYWAIT P0, [R5+URZ+0x19c20], R0 ;  /* 0x019c2000050075a7 */ /* 0x000e24000800017f */
[----:B0-----:R-:W-:Y:S05]  /*1bdf0*/  @!P0 BRA `(.L_x_11625) ;  /* 0x0000002c00708947 */ /* 0x001fea0003800000 */
.L_x_11748:
[----:B------:R-:W-:Y:S05]  /*1be00*/  BSYNC B0 ;  /* 0x0000000000007941 */ /* 0x000fea0003800000 */
.L_x_11624:
[----:B------:R-:W-:-:S03]  /*1be10*/  UMOV UR4, 0xffffffff ;  /* 0xffffffff00047882 */ /* 0x000fc60000000000 */
[----:B------:R-:W-:Y:S05]  /*1be20*/  BRA.DIV UR4, `(.L_x_11626) ;  /* 0x0000002e04787947 */ /* 0x000fea000b800000 */
[----:B0-----:R-:W0:Y:S02]  /*1be30*/  S2R R0, SR_TID.X ;  /* 0x0000000000007919 */ /* 0x001e240000002100 */
[----:B0-----:R-:W-:-:S04]  /*1be40*/  SHF.R.U32.HI R0, RZ, 0x5, R0 ;  /* 0x00000005ff007819 */ /* 0x001fc80000011600 */
[----:B------:R-:W-:-:S05]  /*1be50*/  LOP3.LUT R0, R0, 0x3, RZ, 0xc0, !PT ;  /* 0x0000000300007812 */ /* 0x000fca00078ec0ff */
[----:B------:R0:W1:Y:S02]  /*1be60*/  SHFL.IDX PT, R14, R0, RZ, 0x1f ;  /* 0x00001fff000e7589 */ /* 0x00006400000e0000 */
.L_x_11751:
[----:B-1----:R-:W-:-:S13]  /*1be70*/  ISETP.NE.AND P0, PT, R14, RZ, PT ;  /* 0x000000ff0e00720c */ /* 0x002fda0003f05270 */
[----:B------:R-:W-:Y:S05]  /*1be80*/  @P0 BRA `(.L_x_11369) ;  /* 0x0000000000a80947 */ /* 0x000fea0003800000 */
[----:B------:R-:W-:-:S03]  /*1be90*/  UMOV UR4, 0xffffffff ;  /* 0xffffffff00047882 */ /* 0x000fc60000000000 */
[----:B------:R-:W-:Y:S05]  /*1bea0*/  BRA.DIV UR4, `(.L_x_11627) ;  /* 0x0000002e048c7947 */ /* 0x000fea000b800000 */
[----:B------:R-:W-:-:S13]  /*1beb0*/  ELECT P6, URZ, PT ;  /* 0x00000000003f782f */ /* 0x000fda00038c0000 */
.L_x_11754:
[----:B------:R-:W-:Y:S05]  /*1bec0*/  @!P6 BRA `(.L_x_11369) ;  /* 0x000000000098e947 */ /* 0x000fea0003800000 */
[----:B------:R-:W-:-:S06]  /*1bed0*/  ULOP3.LUT UR4, UR37, 0x2, URZ, 0xfc, !UPT ;  /* 0x0000000225047892 */ /* 0x000fcc000f8efc3f */
[----:B0-----:R-:W-:-:S05]  /*1bee0*/  IMAD.U32 R0, RZ, RZ, UR4 ;  /* 0x00000004ff007e24 */ /* 0x001fca000f8e00ff */
[----:B------:R-:W-:-:S13]  /*1bef0*/  ISETP.NE.AND P0, PT, R0, 0x3, PT ;  /* 0x000000030000780c */ /* 0x000fda0003f05270 */
[----:B------:R-:W-:Y:S05]  /*1bf00*/  @!P0 BRA `(.L_x_11628) ;  /* 0x0000000000048947 */ /* 0x000fea0003800000 */
[----:B------:R-:W-:Y:S01]  /*1bf10*/  BPT.TRAP 0x1 ;  /* 0x000000040000795c */ /* 0x000fe20000300000 */
.L_x_11628:
[----:B------:R-:W-:Y:S01]  /*1bf20*/  IMAD R3, R19, 0x8, R5 ;  /* 0x0000000813037824 */ /* 0x000fe200078e0205 */
[----:B------:R-:W-:Y:S02]  /*1bf30*/  SHF.L.U32 R2, R29, 0x1f, RZ ;  /* 0x0000001f1d027819 */ /* 0x000fe400000006ff */
[----:B------:R-:W-:Y:S02]  /*1bf40*/  IADD3 R19, R19, 0x1, RZ ;  /* 0x0000000113137810 */ /* 0x000fe40007ffe0ff */
[----:B------:R-:W0:Y:S02]  /*1bf50*/  SYNCS.PHASECHK.TRANS64.TRYWAIT P1, [R3+URZ+0x19c40], R2 ;  /* 0x019c4002030075a7 */ /* 0x000e24000802017f */
[----:B------:R-:W-:-:S04]  /*1bf60*/  ISETP.NE.AND P2, PT, R19, 0x2, PT ;  /* 0x000000021300780c */ /* 0x000fc80003f45270 */
[----:B------:R-:W-:Y:S01]  /*1bf70*/  SEL R0, RZ, 0x1, P2 ;  /* 0x00000001ff007807 */ /* 0x000fe20001000000 */
[----:B0-----:R-:W-:Y:S08]  /*1bf80*/  @!P1 BRA `(.L_x_11629) ;  /* 0x0000002c00749947 */ /* 0x001ff00003800000 */
.L_x_11755:
[----:B------:R-:W-:Y:S02]  /*1bf90*/  SEL R19, R19, RZ, P2 ;  /* 0x000000ff13137207 */ /* 0x000fe40001000000 */
[----:B------:R-:W-:Y:S01]  /*1bfa0*/  LOP3.LUT R0, R29, R0, RZ, 0x3c, !PT ;  /* 0x000000001d007212 */ /* 0x000fe200078e3cff */
[----:B------:R-:W-:Y:S06]  /*1bfb0*/  @!P0 BRA `(.L_x_11630) ;  /* 0x0000000000048947 */ /* 0x000fec0003800000 */
[----:B------:R-:W-:Y:S01]  /*1bfc0*/  BPT.TRAP 0x1 ;  /* 0x000000040000795c */ /* 0x000fe20000300000 */
.L_x_11630:
[----:B------:R-:W-:Y:S01]  /*1bfd0*/  IMAD R19, R19, 0x8, R5 ;  /* 0x0000000813137824 */ /* 0x000fe200078e0205 */
[----:B------:R-:W-:-:S04]  /*1bfe0*/  SHF.L.U32 R0, R0, 0x1f, RZ ;  /* 0x0000001f00007819 */ /* 0x000fc800000006ff */
[----:B------:R-:W1:Y:S02]  /*1bff0*/  SYNCS.PHASECHK.TRANS64.TRYWAIT P1, [R19+URZ+0x19c40], R0 ;  /* 0x019c4000130075a7 */ /* 0x000e64000802017f */
[----:B-1----:R-:W-:Y:S05]  /*1c000*/  @!P1 BRA `(.L_x_11631) ;  /* 0x0000002c00689947 */ /* 0x002fea0003800000 */
.L_x_11756:
[----:B------:R-:W-:Y:S05]  /*1c010*/  @!P0 BRA `(.L_x_11632) ;  /* 0x0000000000048947 */ /* 0x000fea0003800000 */
[----:B------:R-:W-:Y:S01]  /*1c020*/  BPT.TRAP 0x1 ;  /* 0x000000040000795c */ /* 0x000fe20000300000 */
.L_x_11632:
[----:B------:R-:W2:Y:S02]  /*1c030*/  SYNCS.PHASECHK.TRANS64.TRYWAIT P1, [R3+URZ+0x19c60], R2 ;  /* 0x019c6002030075a7 */ /* 0x000ea4000802017f */
[----:B--2---:R-:W-:Y:S05]  /*1c040*/  @!P1 BRA `(.L_x_11633) ;  /* 0x0000002c006c9947 */ /* 0x004fea0003800000 */
.L_x_11757:
[----:B------:R-:W-:Y:S05]  /*1c050*/  @!P0 BRA `(.L_x_11634) ;  /* 0x0000000000048947 */ /* 0x000fea0003800000 */
[----:B------:R-:W-:Y:S01]  /*1c060*/  BPT.TRAP 0x1 ;  /* 0x000000040000795c */ /* 0x000fe20000300000 */
.L_x_11634:
[----:B------:R-:W3:Y:S02]  /*1c070*/  SYNCS.PHASECHK.TRANS64.TRYWAIT P1, [R19+URZ+0x19c60], R0 ;  /* 0x019c6000130075a7 */ /* 0x000ee4000802017f */
[----:B---3--:R-:W-:Y:S05]  /*1c080*/  @!P1 BRA `(.L_x_11635) ;  /* 0x0000002c00709947 */ /* 0x008fea0003800000 */
.L_x_11758:
[----:B------:R-:W-:Y:S05]  /*1c090*/  @!P0 BRA `(.L_x_11636) ;  /* 0x0000000000048947 */ /* 0x000fea0003800000 */
[----:B------:R-:W-:Y:S01]  /*1c0a0*/  BPT.TRAP 0x1 ;  /* 0x000000040000795c */ /* 0x000fe20000300000 */
.L_x_11636:
[----:B------:R-:W4:Y:S02]  /*1c0b0*/  SYNCS.PHASECHK.TRANS64.TRYWAIT P1, [R3+URZ+0x19c80], R2 ;  /* 0x019c8002030075a7 */ /* 0x000f24000802017f */
[----:B----4-:R-:W-:Y:S05]  /*1c0c0*/  @!P1 BRA `(.L_x_11637) ;  /* 0x0000002c00749947 */ /* 0x010fea0003800000 */
.L_x_11759:
[----:B------:R-:W-:Y:S05]  /*1c0d0*/  @!P0 BRA `(.L_x_11638) ;  /* 0x0000000000048947 */ /* 0x000fea0003800000 */
[----:B------:R-:W-:Y:S01]  /*1c0e0*/  BPT.TRAP 0x1 ;  /* 0x000000040000795c */ /* 0x000fe20000300000 */
.L_x_11638:
[----:B------:R0:W0:Y:S02]  /*1c0f0*/  SYNCS.PHASECHK.TRANS64.TRYWAIT P0, [R19+URZ+0x19c80], R0 ;  /* 0x019c8000130075a7 */ /* 0x000024000800017f */
[----:B0-----:R-:W-:Y:S05]  /*1c100*/  @!P0 NANOSLEEP.SYNCS 0x989680 ;  /* 0x009896800000895d */ /* 0x001fea0003900000 */
[----:B------:R-:W0:Y:S02]  /*1c110*/  @!P0 SYNCS.PHASECHK.TRANS64 P0, [R19+URZ+0x19c80], R0 ;  /* 0x019c8000130085a7 */ /* 0x000e24000800007f */
[----:B0-----:R-:W-:Y:S05]  /*1c120*/  @!P0 BRA `(.L_x_11638) ;  /* 0xfffffffc00f08947 */ /* 0x001fea000383ffff */
.L_x_11369:
[----:B------:R-:W-:Y:S05]  /*1c130*/  BSYNC B8 ;  /* 0x0000000000087941 */ /* 0x000fea0003800000 */
.L_x_11366:
[----:B------:R-:W-:Y:S05]  /*1c140*/  EXIT ;  /* 0x000000000000794d */ /* 0x000fea0003800000 */
.L_x_11387:
[----:B-1----:R1:W2:Y:S02]  /*1c150*/  SYNCS.PHASECHK.TRANS64.TRYWAIT P4, [R70+URZ+0x19c90], R76 ;  /* 0x019c904c460075a7 */ /* 0x0022a4000808017f */
[----:B--2---:R-:W-:Y:S05]  /*1c160*/  @!P4 NANOSLEEP.SYNCS 0x989680 ;  /* 0x009896800000c95d */ /* 0x004fea0003900000 */
[----:B------:R-:W2:Y:S02]  /*1c170*/  @!P4 SYNCS.PHASECHK.TRANS64 P4, [R70+URZ+0x19c90], R76 ;  /* 0x019c904c4600c5a7 */ /* 0x000ea4000808007f */
[----:B--2---:R-:W-:Y:S05]  /*1c180*/  @!P4 BRA `(.L_x_11387) ;  /* 0xfffffffc00f0c947 */ /* 0x004fea000383ffff */
[----:B------:R-:W-:Y:S05]  /*1c190*/  BRA `(.L_x_11639) ;  /* 0xfffffe6800a87947 */ /* 0x000fea000383ffff */
.L_x_11388:
        /* <DEDUP_REMOVED lines=8> */
.L_x_11641:
[----:B------:R-:W-:Y:S05]  /*1c220*/  BSYNC B1 ;  /* 0x0000000000017941 */ /* 0x000fea0003800000 */
.L_x_11640:
        /* <DEDUP_REMOVED lines=8> */
.L_x_11642:
[----:B------:R-:W-:Y:S05]  /*1c2b0*/  BRA `(.L_x_11643) ;  /* 0xfffffe6800747947 */ /* 0x000fea000383ffff */
.L_x_11404:
[----:B-1----:R1:W2:Y:S02]  /*1c2c0*/  SYNCS.PHASECHK.TRANS64.TRYWAIT P4, [R70+URZ+0x19c90], R76 ;  /* 0x019c904c460075a7 */ /* 0x0022a4000808017f */
[----:B--2---:R-:W-:Y:S05]  /*1c2d0*/  @!P4 NANOSLEEP.SYNCS 0x989680 ;  /* 0x009896800000c95d */ /* 0x004fea0003900000 */
[----:B------:R-:W2:Y:S02]  /*1c2e0*/  @!P4 SYNCS.PHASECHK.TRANS64 P4, [R70+URZ+0x19c90], R76 ;  /* 0x019c904c4600c5a7 */ /* 0x000ea4000808007f */
[----:B--2---:R-:W-:Y:S05]  /*1c2f0*/  @!P4 BRA `(.L_x_11404) ;  /* 0xfffffffc00f0c947 */ /* 0x004fea000383ffff */
[----:B------:R-:W-:Y:S05]  /*1c300*/  BRA `(.L_x_11644) ;  /* 0xfffffe8000bc7947 */ /* 0x000fea000383ffff */
.L_x_11405:
[----:B------:R-:W-:Y:S01]  /*1c310*/  BSSY B1, `(.L_x_11645) ;  /* 0x0000008000017945 */ /* 0x000fe20003800000 */
[----:B0-----:R-:W-:Y:S01]  /*1c320*/  MOV R13, R78 ;  /* 0x0000004e000d7202 */ /* 0x001fe20000000f00 */
[----:B------:R-:W-:Y:S02]  /*1c330*/  IMAD.MOV.U32 R12, RZ, RZ, RZ ;  /* 0x000000ffff0c7224 */ /* 0x000fe400078e00ff */
[----:B------:R-:W-:Y:S02]  /*1c340*/  IMAD.MOV.U32 R11, RZ, RZ, 0x1e1f ;  /* 0x00001e1fff0b7424 */ /* 0x000fe400078e00ff */
[----:B------:R-:W-:-:S07]  /*1c350*/  IMAD.MOV.U32 R15, RZ, RZ, -0x1 ;  /* 0xffffffffff0f7424 */ /* 0x000fce00078e00ff */
[----:B-1----:R-:W-:Y:S05]  /*1c360*/  WARPSYNC.COLLECTIVE R15, `(.L_x_11646) ;  /* 0x000000000f087348 */ /* 0x002fea0003c00000 */
[----:B------:R0:W2:Y:S02]  /*1c370*/  SHFL.IDX P6, R14, R13, R12, R11 ;  /* 0x0000000c0d0e7389 */ /* 0x0000a400000c000b */
[----:B012---:R-:W-:Y:S01]  /*1c380*/  ENDCOLLECTIVE ;  /* 0x000000000000791b */ /* 0x007fe20003800000 */
.L_x_11646:
[----:B------:R-:W-:Y:S05]  /*1c390*/  BSYNC B1 ;  /* 0x0000000000017941 */ /* 0x000fea0003800000 */
.L_x_11645:
        /* <DEDUP_REMOVED lines=8> */
.L_x_11647:
[----:B------:R-:W-:Y:S01]  /*1c420*/  IMAD.MOV.U32 R79, RZ, RZ, R14 ;  /* 0x000000ffff4f7224 */ /* 0x000fe200078e000e */
[----:B------:R-:W-:Y:S06]  /*1c430*/  BRA `(.L_x_11648) ;  /* 0xfffffe8000847947 */ /* 0x000fec000383ffff */
.L_x_11414:
[----:B0-----:R0:W1:Y:S02]  /*1c440*/  SYNCS.PHASECHK.TRANS64.TRYWAIT P3, [R70+URZ+0x19c90], R76 ;  /* 0x019c904c460075a7 */ /* 0x001064000806017f */
[----:B-1----:R-:W-:Y:S05]  /*1c450*/  @!P3 NANOSLEEP.SYNCS 0x989680 ;  /* 0x009896800000b95d */ /* 0x002fea0003900000 */
[----:B------:R-:W1:Y:S02]  /*1c460*/  @!P3 SYNCS.PHASECHK.TRANS64 P3, [R70+URZ+0x19c90], R76 ;  /* 0x019c904c4600b5a7 */ /* 0x000e64000806007f */
[----:B-1----:R-:W-:Y:S05]  /*1c470*/  @!P3 BRA `(.L_x_11414) ;  /* 0xfffffffc00f0b947 */ /* 0x002fea000383ffff */
[----:B------:R-:W-:Y:S05]  /*1c480*/  BRA `(.L_x_11649) ;  /* 0xfffffea000887947 */ /* 0x000fea000383ffff */
.L_x_11415:
[----:B------:R-:W-:Y:S01]  /*1c490*/  BSSY B1, `(.L_x_11650) ;  /* 0x0000007000017945 */ /* 0x000fe20003800000 */
[----:B------:R-:W-:Y:S01]  /*1c4a0*/  IMAD.MOV.U32 R12, RZ, RZ, RZ ;  /* 0x000000ffff0c7224 */ /* 0x000fe200078e00ff */
[----:B------:R-:W-:Y:S01]  /*1c4b0*/  MOV R11, 0x1e1f ;  /* 0x00001e1f000b7802 */ /* 0x000fe20000000f00 */
[----:B------:R-:W-:-:S07]  /*1c4c0*/  IMAD.MOV.U32 R15, RZ, RZ, -0x1 ;  /* 0xffffffffff0f7424 */ /* 0x000fce00078e00ff */
[----:B0-----:R-:W-:Y:S05]  /*1c4d0*/  WARPSYNC.COLLECTIVE R15, `(.L_x_11651) ;  /* 0x000000000f087348 */ /* 0x001fea0003c00000 */
[----:B------:R1:W2:Y:S02]  /*1c4e0*/  SHFL.IDX P6, R14, R13, R12, R11 ;  /* 0x0000000c0d0e7389 */ /* 0x0002a400000c000b */
[----:B012---:R-:W-:Y:S01]  /*1c4f0*/  ENDCOLLECTIVE ;  /* 0x000000000000791b */ /* 0x007fe20003800000 */
.L_x_11651:
[----:B------:R-:W-:Y:S05]  /*1c500*/  BSYNC B1 ;  /* 0x0000000000017941 */ /* 0x000fea0003800000 */
.L_x_11650:
        /* <DEDUP_REMOVED lines=8> */
.L_x_11652:
[----:B------:R-:W-:Y:S05]  /*1c590*/  BRA `(.L_x_11653) ;  /* 0xfffffea000a87947 */ /* 0x000fea000383ffff */
.L_x_11419:
[----:B0-----:R0:W2:Y:S02]  /*1c5a0*/  SYNCS.PHASECHK.TRANS64.TRYWAIT P2, [R70+URZ+0x19cb0], R76 ;  /* 0x019cb04c460075a7 */ /* 0x0010a4000804017f */
[----:B--2---:R-:W-:Y:S05]  /*1c5b0*/  @!P2 NANOSLEEP.SYNCS 0x989680 ;  /* 0x009896800000a95d */ /* 0x004fea0003900000 */
[----:B------:R-:W2:Y:S02]  /*1c5c0*/  @!P2 SYNCS.PHASECHK.TRANS64 P2, [R70+URZ+0x19cb0], R76 ;  /* 0x019cb04c4600a5a7 */ /* 0x000ea4000804007f */
[----:B--2---:R-:W-:Y:S05]  /*1c5d0*/  @!P2 BRA `(.L_x_11419) ;  /* 0xfffffffc00f0a947 */ /* 0x004fea000383ffff */
[----:B------:R-:W-:Y:S05]  /*1c5e0*/  BRA `(.L_x_11654) ;  /* 0xfffffea400347947 */ /* 0x000fea000383ffff */
.L_x_11439:
        /* <DEDUP_REMOVED lines=8> */
.L_x_11656:
[----:B------:R-:W-:Y:S05]  /*1c670*/  BSYNC B1 ;  /* 0x0000000000017941 */ /* 0x000fea0003800000 */
.L_x_11655:
        /* <DEDUP_REMOVED lines=8> */
.L_x_11657:
[----:B------:R-:W-:Y:S02]  /*1c700*/  IMAD.MOV.U32 R13, RZ, RZ, R28 ;  /* 0x000000ffff0d7224 */ /* 0x000fe400078e001c */
[----:B------:R-:W-:-:S07]  /*1c710*/  IMAD.MOV.U32 R27, RZ, RZ, R14 ;  /* 0x000000ffff1b7224 */ /* 0x000fce00078e000e */
[----:B------:R-:W-:Y:S05]  /*1c720*/  WARPSYNC.COLLECTIVE R15, `(.L_x_11658) ;  /* 0x000000000f087348 */ /* 0x000fea0003c00000 */
[----:B------:R0:W1:Y:S02]  /*1c730*/  SHFL.IDX P6, R14, R13, R12, R11 ;  /* 0x0000000c0d0e7389 */ /* 0x00006400000c000b */
[----:B01----:R-:W-:Y:S01]  /*1c740*/  ENDCOLLECTIVE ;  /* 0x000000000000791b */ /* 0x003fe20003800000 */
.L_x_11658:
[----:B------:R-:W-:Y:S02]  /*1c750*/  IMAD.MOV.U32 R13, RZ, RZ, R30 ;  /* 0x000000ffff0d7224 */ /* 0x000fe400078e001e */
[----:B------:R-:W-:-:S07]  /*1c760*/  IMAD.MOV.U32 R28, RZ, RZ, R14 ;  /* 0x000000ffff1c7224 */ /* 0x000fce00078e000e */
[----:B------:R-:W-:Y:S05]  /*1c770*/  WARPSYNC.COLLECTIVE R15, `(.L_x_11659) ;  /* 0x000000000f087348 */ /* 0x000fea0003c00000 */
[----:B------:R0:W1:Y:S02]  /*1c780*/  SHFL.IDX P6, R14, R13, R12, R11 ;  /* 0x0000000c0d0e7389 */ /* 0x00006400000c000b */
[----:B01----:R-:W-:Y:S01]  /*1c790*/  ENDCOLLECTIVE ;  /* 0x000000000000791b */ /* 0x003fe20003800000 */
.L_x_11659:
[----:B------:R-:W-:Y:S01]  /*1c7a0*/  IMAD.MOV.U32 R31, RZ, RZ, R14 ;  /* 0x000000ffff1f7224 */ /* 0x000fe200078e000e */
[----:B------:R-:W-:Y:S06]  /*1c7b0*/  BRA `(.L_x_11660) ;  /* 0xfffffeb000e47947 */ /* 0x000fec000383ffff */
.L_x_11443:
[----:B-1----:R1:W3:Y:S02]  /*1c7c0*/  SYNCS.PHASECHK.TRANS64.TRYWAIT P0, [R18+URZ+0x19c00], R37 ;  /* 0x019c0025120075a7 */ /* 0x0022e4000800017f */
[----:B---3--:R-:W-:Y:S05]  /*1c7d0*/  @!P0 NANOSLEEP.SYNCS 0x989680 ;  /* 0x009896800000895d */ /* 0x008fea0003900000 */
[----:B------:R-:W3:Y:S02]  /*1c7e0*/  @!P0 SYNCS.PHASECHK.TRANS64 P0, [R18+URZ+0x19c00], R37 ;  /* 0x019c0025120085a7 */ /* 0x000ee4000800007f */
[----:B---3--:R-:W-:Y:S05]  /*1c7f0*/  @!P0 BRA `(.L_x_11443) ;  /* 0xfffffffc00f08947 */ /* 0x008fea000383ffff */
[----:B------:R-:W-:Y:S05]  /*1c800*/  BRA `(.L_x_11661) ;  /* 0xfffffeb400b07947 */ /* 0x000fea000383ffff */
.L_x_11449:
[----:B------:R-:W-:Y:S01]  /*1c810*/  BSSY B1, `(.L_x_11662) ;  /* 0x0000008000017945 */ /* 0x000fe20003800000 */
[----:B------:R-:W-:Y:S01]  /*1c820*/  IMAD.MOV.U32 R13, RZ, RZ, R25 ;  /* 0x000000ffff0d7224 */ /* 0x000fe200078e0019 */
[----:B------:R-:W-:Y:S01]  /*1c830*/  MOV R12, RZ ;  /* 0x000000ff000c7202 */ /* 0x000fe20000000f00 */
[----:B------:R-:W-:Y:S02]  /*1c840*/  IMAD.MOV.U32 R11, RZ, RZ, 0x1e1f ;  /* 0x00001e1fff0b7424 */ /* 0x000fe400078e00ff */
[----:B------:R-:W-:-:S07]  /*1c850*/  IMAD.MOV.U32 R15, RZ, RZ, -0x1 ;  /* 0xffffffffff0f7424 */ /* 0x000fce00078e00ff */
[----:B------:R-:W-:Y:S05]  /*1c860*/  WARPSYNC.COLLECTIVE R15, `(.L_x_11663) ;  /* 0x000000000f087348 */ /* 0x000fea0003c00000 */
[----:B------:R0:W1:Y:S02]  /*1c870*/  SHFL.IDX P6, R14, R13, R12, R11 ;  /* 0x0000000c0d0e7389 */ /* 0x00006400000c000b */
[----:B01----:R-:W-:Y:S01]  /*1c880*/  ENDCOLLECTIVE ;  /* 0x000000000000791b */ /* 0x003fe20003800000 */
.L_x_11663:
[----:B------:R-:W-:Y:S05]  /*1c890*/  BSYNC B1 ;  /* 0x0000000000017941 */ /* 0x000fea0003800000 */
.L_x_11662:
        /* <DEDUP_REMOVED lines=8> */
.L_x_11664:
[----:B------:R-:W-:Y:S02]  /*1c920*/  IMAD.MOV.U32 R13, RZ, RZ, R28 ;  /* 0x000000ffff0d7224 */ /* 0x000fe400078e001c */
[----:B------:R-:W-:-:S07]  /*1c930*/  IMAD.MOV.U32 R31, RZ, RZ, R14 ;  /* 0x000000ffff1f7224 */ /* 0x000fce00078e000e */
[----:B------:R-:W-:Y:S05]  /*1c940*/  WARPSYNC.COLLECTIVE R15, `(.L_x_11665) ;  /* 0x000000000f087348 */ /* 0x000fea0003c00000 */
[----:B------:R0:W1:Y:S02]  /*1c950*/  SHFL.IDX P6, R14, R13, R12, R11 ;  /* 0x0000000c0d0e7389 */ /* 0x00006400000c000b */
[----:B01----:R-:W-:Y:S01]  /*1c960*/  ENDCOLLECTIVE ;  /* 0x000000000000791b */ /* 0x003fe20003800000 */
.L_x_11665:
[----:B------:R-:W-:Y:S01]  /*1c970*/  MOV R13, R30 ;  /* 0x0000001e000d7202 */ /* 0x000fe20000000f00 */
[----:B------:R-:W-:-:S07]  /*1c980*/  IMAD.MOV.U32 R28, RZ, RZ, R14 ;  /* 0x000000ffff1c7224 */ /* 0x000fce00078e000e */
[----:B------:R-:W-:Y:S05]  /*1c990*/  WARPSYNC.COLLECTIVE R15, `(.L_x_11666) ;  /* 0x000000000f087348 */ /* 0x000fea0003c00000 */
[----:B------:R0:W1:Y:S02]  /*1c9a0*/  SHFL.IDX P6, R14, R13, R12, R11 ;  /* 0x0000000c0d0e7389 */ /* 0x00006400000c000b */
[----:B01----:R-:W-:Y:S01]  /*1c9b0*/  ENDCOLLECTIVE ;  /* 0x000000000000791b */ /* 0x003fe20003800000 */
.L_x_11666:
[----:B------:R-:W-:Y:S01]  /*1c9c0*/  IMAD.MOV.U32 R33, RZ, RZ, R14 ;  /* 0x000000ffff217224 */ /* 0x000fe200078e000e */
[----:B------:R-:W-:Y:S06]  /*1c9d0*/  BRA `(.L_x_11667) ;  /* 0xfffffecc002c7947 */ /* 0x000fec000383ffff */
.L_x_11453:
[----:B-1----:R1:W3:Y:S02]  /*1c9e0*/  SYNCS.PHASECHK.TRANS64.TRYWAIT P0, [R18+URZ+0x19c00], R37 ;  /* 0x019c0025120075a7 */ /* 0x0022e4000800017f */
[----:B---3--:R-:W-:Y:S05]  /*1c9f0*/  @!P0 NANOSLEEP.SYNCS 0x989680 ;  /* 0x009896800000895d */ /* 0x008fea0003900000 */
[----:B------:R-:W3:Y:S02]  /*1ca00*/  @!P0 SYNCS.PHASECHK.TRANS64 P0, [R18+URZ+0x19c00], R37 ;  /* 0x019c0025120085a7 */ /* 0x000ee4000800007f */
[----:B---3--:R-:W-:Y:S05]  /*1ca10*/  @!P0 BRA `(.L_x_11453) ;  /* 0xfffffffc00f08947 */ /* 0x008fea000383ffff */
[----:B------:R-:W-:Y:S05]  /*1ca20*/  BRA `(.L_x_11668) ;  /* 0xfffffecc00e87947 */ /* 0x000fea000383ffff */
.L_x_11459:
[----:B-1----:R1:W2:Y:S02]  /*1ca30*/  SYNCS.PHASECHK.TRANS64.TRYWAIT P1, [R0+URZ+0x19c30], R5 ;  /* 0x019c3005000075a7 */ /* 0x0022a4000802017f */
[----:B--2---:R-:W-:Y:S05]  /*1ca40*/  @!P1 NANOSLEEP.SYNCS 0x989680 ;  /* 0x009896800000995d */ /* 0x004fea0003900000 */
[----:B------:R-:W2:Y:S02]  /*1ca50*/  @!P1 SYNCS.PHASECHK.TRANS64 P1, [R0+URZ+0x19c30], R5 ;  /* 0x019c3005000095a7 */ /* 0x000ea4000802007f */
[----:B--2---:R-:W-:Y:S05]  /*1ca60*/  @!P1 BRA `(.L_x_11459) ;  /* 0xfffffffc00f09947 */ /* 0x004fea000383ffff */
[----:B------:R-:W-:Y:S05]  /*1ca70*/  BRA `(.L_x_11458) ;  /* 0xfffffef000507947 */ /* 0x000fea000383ffff */
.L_x_11467:
[----:B--2---:R2:W3:Y:S02]  /*1ca80*/  SYNCS.PHASECHK.TRANS64.TRYWAIT P1, [R11+URZ+0x19c30], R6 ;  /* 0x019c30060b0075a7 */ /* 0x0044e4000802017f */
[----:B---3--:R-:W-:Y:S05]  /*1ca90*/  @!P1 NANOSLEEP.SYNCS 0x989680 ;  /* 0x009896800000995d */ /* 0x008fea0003900000 */
[----:B------:R-:W3:Y:S02]  /*1caa0*/  @!P1 SYNCS.PHASECHK.TRANS64 P1, [R11+URZ+0x19c30], R6 ;  /* 0x019c30060b0095a7 */ /* 0x000ee4000802007f */
[----:B---3--:R-:W-:Y:S05]  /*1cab0*/  @!P1 BRA `(.L_x_11467) ;  /* 0xfffffffc00f09947 */ /* 0x008fea000383ffff */
[----:B------:R-:W-:Y:S05]  /*1cac0*/  BRA `(.L_x_11466) ;  /* 0xffffff1800b47947 */ /* 0x000fea000383ffff */
.L_x_11472:
[----:B-1----:R1:W2:Y:S02]  /*1cad0*/  SYNCS.PHASECHK.TRANS64.TRYWAIT P1, [R12+URZ+0x19c50], R5 ;  /* 0x019c50050c0075a7 */ /* 0x0022a4000802017f */
[----:B--2---:R-:W-:Y:S05]  /*1cae0*/  @!P1 NANOSLEEP.SYNCS 0x989680 ;  /* 0x009896800000995d */ /* 0x004fea0003900000 */
[----:B------:R-:W2:Y:S02]  /*1caf0*/  @!P1 SYNCS.PHASECHK.TRANS64 P1, [R12+URZ+0x19c50], R5 ;  /* 0x019c50050c0095a7 */ /* 0x000ea4000802007f */
[----:B--2---:R-:W-:Y:S05]  /*1cb00*/  @!P1 BRA `(.L_x_11472) ;  /* 0xfffffffc00f09947 */ /* 0x004fea000383ffff */
[----:B------:R-:W-:Y:S05]  /*1cb10*/  BRA `(.L_x_11471) ;  /* 0xffffff1c00387947 */ /* 0x000fea000383ffff */
.L_x_11480:
[----:B-1----:R1:W2:Y:S02]  /*1cb20*/  SYNCS.PHASECHK.TRANS64.TRYWAIT P1, [R10+URZ+0x19c50], R5 ;  /* 0x019c50050a0075a7 */ /* 0x0022a4000802017f */
[----:B--2---:R-:W-:Y:S05]  /*1cb30*/  @!P1 NANOSLEEP.SYNCS 0x989680 ;  /* 0x009896800000995d */ /* 0x004fea0003900000 */
[----:B------:R-:W2:Y:S02]  /*1cb40*/  @!P1 SYNCS.PHASECHK.TRANS64 P1, [R10+URZ+0x19c50], R5 ;  /* 0x019c50050a0095a7 */ /* 0x000ea4000802007f */
[----:B--2---:R-:W-:Y:S05]  /*1cb50*/  @!P1 BRA `(.L_x_11480) ;  /* 0xfffffffc00f09947 */ /* 0x004fea000383ffff */
[----:B------:R-:W-:Y:S05]  /*1cb60*/  BRA `(.L_x_11479) ;  /* 0xffffff3c00f07947 */ /* 0x000fea000383ffff */
.L_x_11511:
        /* <DEDUP_REMOVED lines=11> */
.L_x_11670:
[----:B------:R-:W-:Y:S05]  /*1cc20*/  BSYNC B1 ;  /* 0x0000000000017941 */ /* 0x000fea0003800000 */
.L_x_11669:
[----:B------:R-:W-:Y:S05]  /*1cc30*/  BRA `(.L_x_11671) ;  /* 0xffffff9400247947 */ /* 0x000fea000383ffff */
.L_x_11513:
[----:B------:R-:W-:Y:S01]  /*1cc40*/  BSSY B1, `(.L_x_11672) ;  /* 0x0000006000017945 */ /* 0x000fe20003800000 */
[----:B------:R-:W-:-:S07]  /*1cc50*/  IMAD.MOV.U32 R15, RZ, RZ, -0x1 ;  /* 0xffffffffff0f7424 */ /* 0x000fce00078e00ff */
[----:B0-----:R-:W-:Y:S05]  /*1cc60*/  WARPSYNC.COLLECTIVE R15, `(.L_x_11673) ;  /* 0x000000000f0c7348 */ /* 0x001fea0003c00000 */
[----:B------:R-:W-:Y:S02]  /*1cc70*/  ELECT P6, UR62, PT ;  /* 0x00000000003e782f */ /* 0x000fe400038c0000 */
[----:B------:R-:W-:Y:S01]  /*1cc80*/  MOV R14, UR62 ;  /* 0x0000003e000e7c02 */ /* 0x000fe20008000f00 */
[----:B0-----:R-:W-:Y:S10]  /*1cc90*/  ENDCOLLECTIVE ;  /* 0x000000000000791b */ /* 0x001ff40003800000 */
.L_x_11673:
[----:B------:R-:W-:Y:S05]  /*1cca0*/  BSYNC B1 ;  /* 0x0000000000017941 */ /* 0x000fea0003800000 */
.L_x_11672:
[----:B------:R-:W-:Y:S05]  /*1ccb0*/  BRA `(.L_x_11512) ;  /* 0xffffff94001c7947 */ /* 0x000fea000383ffff */
.L_x_11515:
[----:B0-----:R0:W1:Y:S02]  /*1ccc0*/  SYNCS.PHASECHK.TRANS64.TRYWAIT P0, [R17+URZ+0x19c20], R5 ;  /* 0x019c2005110075a7 */ /* 0x001064000800017f */
[----:B-1----:R-:W-:Y:S05]  /*1ccd0*/  @!P0 NANOSLEEP.SYNCS 0x989680 ;  /* 0x009896800000895d */ /* 0x002fea0003900000 */
[----:B------:R-:W1:Y:S02]  /*1cce0*/  @!P0 SYNCS.PHASECHK.TRANS64 P0, [R17+URZ+0x19c20], R5 ;  /* 0x019c2005110085a7 */ /* 0x000e64000800007f */
[----:B-1----:R-:W-:Y:S05]  /*1ccf0*/  @!P0 BRA `(.L_x_11515) ;  /* 0xfffffffc00f08947 */ /* 0x002fea000383ffff */
[----:B------:R-:W-:Y:S05]  /*1cd00*/  BRA `(.L_x_11674) ;  /* 0xffffff94002c7947 */ /* 0x000fea000383ffff */
.L_x_11519:
[----:B-1----:R1:W2:Y:S02]  /*1cd10*/  SYNCS.PHASECHK.TRANS64.TRYWAIT P0, [R8+URZ+0x19ca0], R11 ;  /* 0x019ca00b080075a7 */ /* 0x0022a4000800017f */
[----:B--2---:R-:W-:Y:S05]  /*1cd20*/  @!P0 NANOSLEEP.SYNCS 0x989680 ;  /* 0x009896800000895d */ /* 0x004fea0003900000 */
[----:B------:R-:W2:Y:S02]  /*1cd30*/  @!P0 SYNCS.PHASECHK.TRANS64 P0, [R8+URZ+0x19ca0], R11 ;  /* 0x019ca00b080085a7 */ /* 0x000ea4000800007f */
[----:B--2---:R-:W-:Y:S05]  /*1cd40*/  @!P0 BRA `(.L_x_11519) ;  /* 0xfffffffc00f08947 */ /* 0x004fea000383ffff */
[----:B------:R-:W-:Y:S05]  /*1cd50*/  BRA `(.L_x_11675) ;  /* 0xffffff9400487947 */ /* 0x000fea000383ffff */
.L_x_11526:
[----:B0-----:R0:W2:Y:S02]  /*1cd60*/  SYNCS.PHASECHK.TRANS64.TRYWAIT P0, [R8+URZ+0x19cc0], R11 ;  /* 0x019cc00b080075a7 */ /* 0x0010a4000800017f */
[----:B--2---:R-:W-:Y:S05]  /*1cd70*/  @!P0 NANOSLEEP.SYNCS 0x989680 ;  /* 0x009896800000895d */ /* 0x004fea0003900000 */
[----:B------:R-:W2:Y:S02]  /*1cd80*/  @!P0 SYNCS.PHASECHK.TRANS64 P0, [R8+URZ+0x19cc0], R11 ;  /* 0x019cc00b080085a7 */ /* 0x000ea4000800007f */
[----:B--2---:R-:W-:Y:S05]  /*1cd90*/  @!P0 BRA `(.L_x_11526) ;  /* 0xfffffffc00f08947 */ /* 0x004fea000383ffff */
[----:B------:R-:W-:Y:S05]  /*1cda0*/  BRA `(.L_x_11676) ;  /* 0xffffff9800447947 */ /* 0x000fea000383ffff */
.L_x_11535:
[----:B0-----:R0:W1:Y:S02]  /*1cdb0*/  SYNCS.PHASECHK.TRANS64.TRYWAIT P2, [R9+URZ+0x19ca0], R8 ;  /* 0x019ca008090075a7 */ /* 0x001064000804017f */
[----:B-1----:R-:W-:Y:S05]  /*1cdc0*/  @!P2 NANOSLEEP.SYNCS 0x989680 ;  /* 0x009896800000a95d */ /* 0x002fea0003900000 */
[----:B------:R-:W1:Y:S02]  /*1cdd0*/  @!P2 SYNCS.PHASECHK.TRANS64 P2, [R9+URZ+0x19ca0], R8 ;  /* 0x019ca0080900a5a7 */ /* 0x000e64000804007f */
[----:B-1----:R-:W-:Y:S05]  /*1cde0*/  @!P2 BRA `(.L_x_11535) ;  /* 0xfffffffc00f0a947 */ /* 0x002fea000383ffff */
[----:B------:R-:W-:Y:S05]  /*1cdf0*/  BRA `(.L_x_11677) ;  /* 0xffffff9c00847947 */ /* 0x000fea000383ffff */
.L_x_11542:
[----:B-1----:R1:W2:Y:S02]  /*1ce00*/  SYNCS.PHASECHK.TRANS64.TRYWAIT P2, [R9+URZ+0x19cc0], R8 ;  /* 0x019cc008090075a7 */ /* 0x0022a4000804017f */
[----:B--2---:R-:W-:Y:S05]  /*1ce10*/  @!P2 NANOSLEEP.SYNCS 0x989680 ;  /* 0x009896800000a95d */ /* 0x004fea0003900000 */
[----:B------:R-:W2:Y:S02]  /*1ce20*/  @!P2 SYNCS.PHASECHK.TRANS64 P2, [R9+URZ+0x19cc0], R8 ;  /* 0x019cc0080900a5a7 */ /* 0x000ea4000804007f */
[----:B--2---:R-:W-:Y:S05]  /*1ce30*/  @!P2 BRA `(.L_x_11542) ;  /* 0xfffffffc00f0a947 */ /* 0x004fea000383ffff */
[----:B------:R-:W-:Y:S05]  /*1ce40*/  BRA `(.L_x_11678) ;  /* 0xffffffa0007c7947 */ /* 0x000fea000383ffff */
.L_x_11561:
[----:B0-----:R-:W0:Y:S01]  /*1ce50*/  S2R R11, SR_TID.X ;  /* 0x00000000000b7919 */ /* 0x001e220000002100 */
[----:B------:R-:W-:Y:S01]  /*1ce60*/  BSSY B0, `(.L_x_11679) ;  /* 0x000000a000007945 */ /* 0x000fe20003800000 */
[----:B------:R-:W-:Y:S02]  /*1ce70*/  IMAD.MOV.U32 R12, RZ, RZ, RZ ;  /* 0x000000ffff0c7224 */ /* 0x000fe400078e00ff */
[----:B------:R-:W-:Y:S01]  /*1ce80*/  IMAD.MOV.U32 R15, RZ, RZ, -0x1 ;  /* 0xffffffffff0f7424 */ /* 0x000fe200078e00ff */
[----:B0-----:R-:W-:-:S04]  /*1ce90*/  SHF.R.U32.HI R11, RZ, 0x5, R11 ;  /* 0x00000005ff0b7819 */ /* 0x001fc8000001160b */
[----:B------:R-:W-:-:S05]  /*1cea0*/  LOP3.LUT R11, R11, 0x3, RZ, 0xc0, !PT ;  /* 0x000000030b0b7812 */ /* 0x000fca00078ec0ff */
[----:B------:R-:W-:Y:S02]  /*1ceb0*/  IMAD.MOV.U32 R13, RZ, RZ, R11 ;  /* 0x000000ffff0d7224 */ /* 0x000fe400078e000b */
[----:B------:R-:W-:-:S07]  /*1cec0*/  IMAD.MOV.U32 R11, RZ, RZ, 0x1f ;  /* 0x0000001fff0b7424 */ /* 0x000fce00078e00ff */
[----:B-----5:R-:W-:Y:S05]  /*1ced0*/  WARPSYNC.COLLECTIVE R15, `(.L_x_11680) ;  /* 0x000000000f087348 */ /* 0x020fea0003c00000 */
[----:B------:R0:W1:Y:S02]  /*1cee0*/  SHFL.IDX P6, R14, R13, R12, R11 ;  /* 0x0000000c0d0e7389 */ /* 0x00006400000c000b */
[----:B01---5:R-:W-:Y:S01]  /*1cef0*/  ENDCOLLECTIVE ;  /* 0x000000000000791b */ /* 0x023fe20003800000 */
.L_x_11680:
[----:B------:R-:W-:Y:S05]  /*1cf00*/  BSYNC B0 ;  /* 0x0000000000007941 */ /* 0x000fea0003800000 */
.L_x_11679:
[----:B------:R-:W-:Y:S05]  /*1cf10*/  BRA `(.L_x_11681) ;  /* 0xffffffb000c07947 */ /* 0x000fea000383ffff */
.L_x_11564:
[----:B-1----:R-:W2:Y:S02]  /*1cf20*/  LDL R0, [R1+0x30] ;  /* 0x0000300001007983 */ /* 0x002ea40000100800 */
[----:B--2---:R1:W2:Y:S02]  /*1cf30*/  SYNCS.PHASECHK.TRANS64.TRYWAIT P0, [R4+URZ+0x19c80], R0 ;  /* 0x019c8000040075a7 */ /* 0x0042a4000800017f */
[----:B--2---:R-:W-:Y:S05]  /*1cf40*/  @!P0 NANOSLEEP.SYNCS 0x989680 ;  /* 0x009896800000895d */ /* 0x004fea0003900000 */
[----:B------:R-:W2:Y:S02]  /*1cf50*/  @!P0 SYNCS.PHASECHK.TRANS64 P0, [R4+URZ+0x19c80], R0 ;  /* 0x019c8000040085a7 */ /* 0x000ea4000800007f */
[----:B--2---:R-:W-:Y:S05]  /*1cf60*/  @!P0 BRA `(.L_x_11564) ;  /* 0xfffffffc00ec8947 */ /* 0x004fea000383ffff */
[----:B------:R-:W-:Y:S05]  /*1cf70*/  BRA `(.L_x_11682) ;  /* 0xffffffb000d07947 */ /* 0x000fea000383ffff */
.L_x_11565:
        /* <DEDUP_REMOVED lines=8> */
.L_x_11684:
[----:B------:R-:W-:Y:S05]  /*1d000*/  BSYNC B0 ;  /* 0x0000000000007941 */ /* 0x000fea0003800000 */
.L_x_11683:
[----:B------:R-:W0:Y:S01]  /*1d010*/  S2R R7, SR_TID.X ;  /* 0x0000000000077919 */ /* 0x000e220000002100 */
[----:B------:R-:W-:Y:S02]  /*1d020*/  IMAD.MOV.U32 R13, RZ, RZ, R8 ;  /* 0x000000ffff0d7224 */ /* 0x000fe400078e0008 */
[----:B------:R-:W-:Y:S02]  /*1d030*/  IMAD.MOV.U32 R12, RZ, RZ, RZ ;  /* 0x000000ffff0c7224 */ /* 0x000fe400078e00ff */
[----:B------:R-:W-:Y:S02]  /*1d040*/  IMAD.MOV.U32 R11, RZ, RZ, 0x1e1f ;  /* 0x00001e1fff0b7424 */ /* 0x000fe400078e00ff */
[----:B------:R-:W-:Y:S02]  /*1d050*/  IMAD.MOV.U32 R15, RZ, RZ, -0x1 ;  /* 0xffffffffff0f7424 */ /* 0x000fe400078e00ff */
[----:B------:R-:W-:-:S07]  /*1d060*/  IMAD.MOV.U32 R0, RZ, RZ, R14 ;  /* 0x000000ffff007224 */ /* 0x000fce00078e000e */
[----:B0-----:R-:W-:Y:S05]  /*1d070*/  WARPSYNC.COLLECTIVE R15, `(.L_x_11685) ;  /* 0x000000000f087348 */ /* 0x001fea0003c00000 */
[----:B------:R1:W2:Y:S02]  /*1d080*/  SHFL.IDX P6, R14, R13, R12, R11 ;  /* 0x0000000c0d0e7389 */ /* 0x0002a400000c000b */
[----:B012---:R-:W-:Y:S01]  /*1d090*/  ENDCOLLECTIVE ;  /* 0x000000000000791b */ /* 0x007fe20003800000 */
.L_x_11685:
[----:B------:R-:W0:Y:S01]  /*1d0a0*/  LDC R11, c[0x0][0x2f4] ;  /* 0x0000bd00ff0b7b82 */ /* 0x000e220000000800 */
[----:B------:R-:W-:Y:S02]  /*1d0b0*/  IMAD.MOV.U32 R13, RZ, RZ, R9 ;  /* 0x000000ffff0d7224 */ /* 0x000fe400078e0009 */
[----:B------:R-:W-:Y:S02]  /*1d0c0*/  IMAD.SHL.U32 R15, R7, 0x10, RZ ;  /* 0x00000010070f7824 */ /* 0x000fe400078e00ff */
[----:B------:R-:W-:-:S03]  /*1d0d0*/  IMAD.MOV.U32 R6, RZ, RZ, R14 ;  /* 0x000000ffff067224 */ /* 0x000fc600078e000e */
[----:B------:R-:W-:-:S04]  /*1d0e0*/  LOP3.LUT R15, R15, 0x10, RZ, 0xc0, !PT ;  /* 0x000000100f0f7812 */ /* 0x000fc800078ec0ff */
[C---:B------:R-:W-:Y:S02]  /*1d0f0*/  IADD3 R6, P0, R15.reuse, R6, RZ ;  /* 0x000000060f067210 */ /* 0x040fe40007f1e0ff */
[----:B------:R-:W-:Y:S02]  /*1d100*/  LOP3.LUT R12, R15, 0x20, RZ, 0xfc, !PT ;  /* 0x000000200f0c7812 */ /* 0x000fe400078efcff */
[----:B------:R-:W-:Y:S01]  /*1d110*/  IADD3.X R7, RZ, R0, RZ, P0, !PT ;  /* 0x00000000ff077210 */ /* 0x000fe200007fe4ff */
[----:B------:R-:W-:Y:S01]  /*1d120*/  IMAD.IADD R0, R17, 0x1, R10 ;  /* 0x0000000111007824 */ /* 0x000fe200078e020a */
[-C--:B0-----:R-:W-:Y:S02]  /*1d130*/  ISETP.GE.AND P4, PT, R15, R11.reuse, PT ;  /* 0x0000000b0f00720c */ /* 0x081fe40003f86270 */
[----:B------:R-:W-:Y:S01]  /*1d140*/  ISETP.GE.AND P2, PT, R12, R11, PT ;  /* 0x0000000b0c00720c */ /* 0x000fe20003f46270 */
[----:B------:R-:W-:Y:S01]  /*1d150*/  IMAD.MOV.U32 R12, RZ, RZ, 0x1 ;  /* 0x00000001ff0c7424 */ /* 0x000fe200078e00ff */
[----:B------:R-:W-:-:S02]  /*1d160*/  ISETP.LT.OR P0, PT, R2, 0x1, P4 ;  /* 0x000000010200780c */ /* 0x000fc40002701670 */
[----:B------:R-:W-:-:S11]  /*1d170*/  LOP3.LUT R15, R15, 0x40, RZ, 0xfc, !PT ;  /* 0x000000400f0f7812 */ /* 0x000fd600078efcff */
        /* <DEDUP_REMOVED lines=13> */
.L_x_11686:
        /* <DEDUP_REMOVED lines=10> */
.L_x_11687:
[----:B------:R-:W-:Y:S01]  /*1d2f0*/  IMAD.MOV.U32 R6, RZ, RZ, R14 ;  /* 0x000000ffff067224 */ /* 0x000fe200078e000e */
[----:B------:R-:W-:Y:S06]  /*1d300*/  BRA `(.L_x_11688) ;  /* 0xffffffb000a47947 */ /* 0x000fec000383ffff */
.L_x_11570:
[----:B---3--:R-:W3:Y:S02]  /*1d310*/  LDL R2, [R1+0x30] ;  /* 0x0000300001027983 */ /* 0x008ee40000100800 */
[----:B---3--:R3:W4:Y:S02]  /*1d320*/  SYNCS.PHASECHK.TRANS64.TRYWAIT P0, [R4+URZ+0x19c40], R2 ;  /* 0x019c4002040075a7 */ /* 0x008724000800017f */
[----:B----4-:R-:W-:Y:S05]  /*1d330*/  @!P0 NANOSLEEP.SYNCS 0x989680 ;  /* 0x009896800000895d */ /* 0x010fea0003900000 */
[----:B------:R-:W4:Y:S02]  /*1d340*/  @!P0 SYNCS.PHASECHK.TRANS64 P0, [R4+URZ+0x19c40], R2 ;  /* 0x019c4002040085a7 */ /* 0x000f24000800007f */
[----:B----4-:R-:W-:Y:S05]  /*1d350*/  @!P0 BRA `(.L_x_11570) ;  /* 0xfffffffc00ec8947 */ /* 0x010fea000383ffff */
[----:B------:R-:W-:Y:S05]  /*1d360*/  BRA `(.L_x_11689) ;  /* 0xffffffb400147947 */ /* 0x000fea000383ffff */
.L_x_11571:
[----:B------:R-:W-:Y:S01]  /*1d370*/  BSSY B0, `(.L_x_11690) ;  /* 0x0000008000007945 */ /* 0x000fe20003800000 */
[----:B------:R-:W-:Y:S01]  /*1d380*/  IMAD.MOV.U32 R13, RZ, RZ, R6 ;  /* 0x000000ffff0d7224 */ /* 0x000fe200078e0006 */
[----:B------:R-:W-:Y:S01]  /*1d390*/  MOV R11, 0x1e1f ;  /* 0x00001e1f000b7802 */ /* 0x000fe20000000f00 */
[----:B------:R-:W-:Y:S02]  /*1d3a0*/  IMAD.MOV.U32 R12, RZ, RZ, RZ ;  /* 0x000000ffff0c7224 */ /* 0x000fe400078e00ff */
[----:B------:R-:W-:-:S07]  /*1d3b0*/  IMAD.MOV.U32 R15, RZ, RZ, -0x1 ;  /* 0xffffffffff0f7424 */ /* 0x000fce00078e00ff */
[----:B--2---:R-:W-:Y:S05]  /*1d3c0*/  WARPSYNC.COLLECTIVE R15, `(.L_x_11691) ;  /* 0x000000000f087348 */ /* 0x004fea0003c00000 */
[----:B------:R0:W1:Y:S02]  /*1d3d0*/  SHFL.IDX P6, R14, R13, R12, R11 ;  /* 0x0000000c0d0e7389 */ /* 0x00006400000c000b */
[----:B012---:R-:W-:Y:S01]  /*1d3e0*/  ENDCOLLECTIVE ;  /* 0x000000000000791b */ /* 0x007fe20003800000 */
.L_x_11691:
[----:B------:R-:W-:Y:S05]  /*1d3f0*/  BSYNC B0 ;  /* 0x0000000000007941 */ /* 0x000fea0003800000 */
.L_x_11690:
        /* <DEDUP_REMOVED lines=8> */
.L_x_11692:
[----:B------:R-:W-:Y:S02]  /*1d480*/  IMAD.MOV.U32 R13, RZ, RZ, R6 ;  /* 0x000000ffff0d7224 */ /* 0x000fe400078e0006 */
[----:B------:R-:W-:Y:S02]  /*1d490*/  IMAD.MOV.U32 R12, RZ, RZ, 0x1 ;  /* 0x00000001ff0c7424 */ /* 0x000fe400078e00ff */
[----:B------:R-:W-:-:S07]  /*1d4a0*/  IMAD.MOV.U32 R3, RZ, RZ, R14 ;  /* 0x000000ffff037224 */ /* 0x000fce00078e000e */
[----:B------:R-:W-:Y:S05]  /*1d4b0*/  WARPSYNC.COLLECTIVE R15, `(.L_x_11693) ;  /* 0x000000000f087348 */ /* 0x000fea0003c00000 */
[----:B------:R0:W1:Y:S02]  /*1d4c0*/  SHFL.IDX P6, R14, R13, R12, R11 ;  /* 0x0000000c0d0e7389 */ /* 0x00006400000c000b */
[----:B01----:R-:W-:Y:S01]  /*1d4d0*/  ENDCOLLECTIVE ;  /* 0x000000000000791b */ /* 0x003fe20003800000 */
.L_x_11693:
        /* <DEDUP_REMOVED lines=10> */
.L_x_11694:
        /* <DEDUP_REMOVED lines=8> */
.L_x_11576:
        /* <DEDUP_REMOVED lines=9> */
.L_x_11696:
[----:B------:R-:W-:Y:S01]  /*1d690*/  ISETP.GE.AND P2, PT, R25, R0, PT ;  /* 0x000000001900720c */ /* 0x000fe20003f46270 */
[----:B------:R-:W-:Y:S02]  /*1d6a0*/  IMAD.MOV.U32 R13, RZ, RZ, R6 ;  /* 0x000000ffff0d7224 */ /* 0x000fe400078e0006 */
[----:B------:R-:W-:-:S10]  /*1d6b0*/  IMAD.MOV.U32 R2, RZ, RZ, R14 ;  /* 0x000000ffff027224 */ /* 0x000fd400078e000e */
[----:B------:R-:W-:Y:S05]  /*1d6c0*/  WARPSYNC.COLLECTIVE R15, `(.L_x_11697) ;  /* 0x000000000f087348 */ /* 0x000fea0003c00000 */
[----:B------:R0:W1:Y:S02]  /*1d6d0*/  SHFL.IDX P6, R14, R13, R12, R11 ;  /* 0x0000000c0d0e7389 */ /* 0x00006400000c000b */
[----:B01----:R-:W-:Y:S01]  /*1d6e0*/  ENDCOLLECTIVE ;  /* 0x000000000000791b */ /* 0x003fe20003800000 */
.L_x_11697:
[----:B------:R-:W-:Y:S01]  /*1d6f0*/  MOV R13, R5 ;  /* 0x00000005000d7202 */ /* 0x000fe20000000f00 */
[----:B------:R-:W-:Y:S02]  /*1d700*/  IMAD.MOV.U32 R12, RZ, RZ, 0x1 ;  /* 0x00000001ff0c7424 */ /* 0x000fe400078e00ff */
[----:B------:R-:W-:-:S07]  /*1d710*/  IMAD.MOV.U32 R3, RZ, RZ, R14 ;  /* 0x000000ffff037224 */ /* 0x000fce00078e000e */
[----:B------:R-:W-:Y:S05]  /*1d720*/  WARPSYNC.COLLECTIVE R15, `(.L_x_11698) ;  /* 0x000000000f087348 */ /* 0x000fea0003c00000 */
[----:B------:R0:W1:Y:S02]  /*1d730*/  SHFL.IDX P6, R14, R13, R12, R11 ;  /* 0x0000000c0d0e7389 */ /* 0x00006400000c000b */
[----:B01----:R-:W-:Y:S01]  /*1d740*/  ENDCOLLECTIVE ;  /* 0x000000000000791b */ /* 0x003fe20003800000 */
.L_x_11698:
        /* <DEDUP_REMOVED lines=10> */
.L_x_11699:
        /* <DEDUP_REMOVED lines=13> */
.L_x_11700:
        /* <DEDUP_REMOVED lines=14> */
.L_x_11701:
[----:B------:R-:W-:Y:S01]  /*1d9a0*/  MOV R2, R14 ;  /* 0x0000000e00027202 */ /* 0x000fe20000000f00 */
[----:B------:R-:W-:Y:S06]  /*1d9b0*/  BRA `(.L_x_11702) ;  /* 0xffffffb800cc7947 */ /* 0x000fec000383ffff */
.L_x_11581:
[----:B--2---:R2:W3:Y:S02]  /*1d9c0*/  SYNCS.PHASECHK.TRANS64.TRYWAIT P0, [R17+URZ+0x19c20], R0 ;  /* 0x019c2000110075a7 */ /* 0x0044e4000800017f */
[----:B---3--:R-:W-:Y:S05]  /*1d9d0*/  @!P0 NANOSLEEP.SYNCS 0x989680 ;  /* 0x009896800000895d */ /* 0x008fea0003900000 */
[----:B------:R-:W3:Y:S02]  /*1d9e0*/  @!P0 SYNCS.PHASECHK.TRANS64 P0, [R17+URZ+0x19c20], R0 ;  /* 0x019c2000110085a7 */ /* 0x000ee4000800007f */
[----:B---3--:R-:W-:Y:S05]  /*1d9f0*/  @!P0 BRA `(.L_x_11581) ;  /* 0xfffffffc00f08947 */ /* 0x008fea000383ffff */
[----:B------:R-:W-:Y:S05]  /*1da00*/  BRA `(.L_x_11703) ;  /* 0xffffffbc003c7947 */ /* 0x000fea000383ffff */
.L_x_11585:
[----:B0-----:R0:W1:Y:S02]  /*1da10*/  SYNCS.PHASECHK.TRANS64.TRYWAIT P0, [R0+URZ+0x19c80], R10 ;  /* 0x019c800a000075a7 */ /* 0x001064000800017f */
[----:B-1----:R-:W-:Y:S05]  /*1da20*/  @!P0 NANOSLEEP.SYNCS 0x989680 ;  /* 0x009896800000895d */ /* 0x002fea0003900000 */
[----:B------:R-:W1:Y:S02]  /*1da30*/  @!P0 SYNCS.PHASECHK.TRANS64 P0, [R0+URZ+0x19c80], R10 ;  /* 0x019c800a000085a7 */ /* 0x000e64000800007f */
[----:B-1----:R-:W-:Y:S05]  /*1da40*/  @!P0 BRA `(.L_x_11585) ;  /* 0xfffffffc00f08947 */ /* 0x002fea000383ffff */
[----:B------:R-:W-:Y:S05]  /*1da50*/  BRA `(.L_x_11704) ;  /* 0xffffffc0000c7947 */ /* 0x000fea000383ffff */
.L_x_11586:
        /* <DEDUP_REMOVED lines=8> */
.L_x_11706:
[----:B------:R-:W-:Y:S05]  /*1dae0*/  BSYNC B0 ;  /* 0x0000000000007941 */ /* 0x000fea0003800000 */
.L_x_11705:
[----:B------:R-:W0:Y:S01]  /*1daf0*/  S2R R2, SR_TID.X ;  /* 0x0000000000027919 */ /* 0x000e220000002100 */
[----:B------:R-:W-:Y:S02]  /*1db00*/  IMAD.MOV.U32 R13, RZ, RZ, R25 ;  /* 0x000000ffff0d7224 */ /* 0x000fe400078e0019 */
[----:B------:R-:W-:Y:S02]  /*1db10*/  IMAD.MOV.U32 R12, RZ, RZ, RZ ;  /* 0x000000ffff0c7224 */ /* 0x000fe400078e00ff */
[----:B------:R-:W-:Y:S02]  /*1db20*/  IMAD.MOV.U32 R11, RZ, RZ, 0x1e1f ;  /* 0x00001e1fff0b7424 */ /* 0x000fe400078e00ff */
[----:B------:R-:W-:Y:S02]  /*1db30*/  IMAD.MOV.U32 R15, RZ, RZ, -0x1 ;  /* 0xffffffffff0f7424 */ /* 0x000fe400078e00ff */
[----:B------:R-:W-:Y:S02]  /*1db40*/  IMAD.MOV.U32 R3, RZ, RZ, R14 ;  /* 0x000000ffff037224 */ /* 0x000fe400078e000e */
[----:B------:R-:W-:-:S07]  /*1db50*/  IMAD.IADD R6, R17, 0x1, R6 ;  /* 0x0000000111067824 */ /* 0x000fce00078e0206 */
[----:B0-----:R-:W-:Y:S05]  /*1db60*/  WARPSYNC.COLLECTIVE R15, `(.L_x_11707) ;  /* 0x000000000f087348 */ /* 0x001fea0003c00000 */
[----:B------:R1:W2:Y:S02]  /*1db70*/  SHFL.IDX P6, R14, R13, R12, R11 ;  /* 0x0000000c0d0e7389 */ /* 0x0002a400000c000b */
[----:B012---:R-:W-:Y:S01]  /*1db80*/  ENDCOLLECTIVE ;  /* 0x000000000000791b */ /* 0x007fe20003800000 */
.L_x_11707:
[----:B------:R-:W-:Y:S02]  /*1db90*/  IMAD.MOV.U32 R13, RZ, RZ, R21 ;  /* 0x000000ffff0d7224 */ /* 0x000fe400078e0015 */
[----:B------:R-:W-:Y:S02]  /*1dba0*/  IMAD.MOV.U32 R12, RZ, RZ, 0x1 ;  /* 0x00000001ff0c7424 */ /* 0x000fe400078e00ff */
[----:B------:R-:W-:Y:S01]  /*1dbb0*/  IMAD.SHL.U32 R15, R2, 0x10, RZ ;  /* 0x00000010020f7824 */ /* 0x000fe200078e00ff */
[----:B------:R-:W-:-:S04]  /*1dbc0*/  MOV R2, R14 ;  /* 0x0000000e00027202 */ /* 0x000fc80000000f00 */
[----:B------:R-:W-:-:S04]  /*1dbd0*/  LOP3.LUT R15, R15, 0x10, RZ, 0xc0, !PT ;  /* 0x000000100f0f7812 */ /* 0x000fc800078ec0ff */
[----:B------:R-:W-:Y:S01]  /*1dbe0*/  IADD3 R2, P0, R15, R2, RZ ;  /* 0x000000020f027210 */ /* 0x000fe20007f1e0ff */
[----:B------:R-:W-:-:S04]  /*1dbf0*/  IMAD.MOV.U32 R15, RZ, RZ, -0x1 ;  /* 0xffffffffff0f7424 */ /* 0x000fc800078e00ff */
[----:B------:R-:W-:-:S08]  /*1dc00*/  IMAD.X R3, RZ, RZ, R3, P0 ;  /* 0x000000ffff037224 */ /* 0x000fd000000e0603 */
[----:B------:R-:W-:Y:S05]  /*1dc10*/  WARPSYNC.COLLECTIVE R15, `(.L_x_11708) ;  /* 0x000000000f087348 */ /* 0x000fea0003c00000 */
[----:B------:R0:W1:Y:S02]  /*1dc20*/  SHFL.IDX P6, R14, R13, R12, R11 ;  /* 0x0000000c0d0e7389 */ /* 0x00006400000c000b */
[----:B01----:R-:W-:Y:S01]  /*1dc30*/  ENDCOLLECTIVE ;  /* 0x000000000000791b */ /* 0x003fe20003800000 */
.L_x_11708:
[----:B------:R-:W-:Y:S01]  /*1dc40*/  @!PT LDS RZ, [RZ] ;  /* 0x00000000fffff984 */ /* 0x000fe20000000800 */
[----:B------:R-:W-:Y:S01]  /*1dc50*/  @!PT LDS RZ, [RZ] ;  /* 0x00000000fffff984 */ /* 0x000fe20000000800 */
[----:B------:R-:W-:Y:S01]  /*1dc60*/  @!PT LDS RZ, [RZ] ;  /* 0x00000000fffff984 */ /* 0x000fe20000000800 */
[----:B------:R0:W-:Y:S04]  /*1dc70*/  LDGSTS.E.BYPASS.LTC128B.128 [R6+0x9000], desc[UR42][R2.64], !P4 ;  /* 0x0900000002067fae */ /* 0x0001e8000e101d6a */
[----:B------:R0:W-:Y:S04]  /*1dc80*/  LDGSTS.E.BYPASS.LTC128B.128 [R6+0xa000], desc[UR42][R2.64+0x20], !P3 ;  /* 0x0a00002002067fae */ /* 0x0001e8000d901d6a */
[----:B------:R0:W-:Y:S01]  /*1dc90*/  LDGSTS.E.BYPASS.LTC128B.128 [R6+0xb000], desc[UR42][R2.64+0x40], !P2 ;  /* 0x0b00004002067fae */ /* 0x0001e2000d101d6a */
[----:B------:R-:W-:Y:S02]  /*1dca0*/  IMAD.MOV.U32 R13, RZ, RZ, R25 ;  /* 0x000000ffff0d7224 */ /* 0x000fe400078e0019 */
[----:B------:R-:W-:-:S07]  /*1dcb0*/  IMAD.MOV.U32 R21, RZ, RZ, R14 ;  /* 0x000000ffff157224 */ /* 0x000fce00078e000e */
[----:B0-----:R-:W-:Y:S05]  /*1dcc0*/  WARPSYNC.COLLECTIVE R15, `(.L_x_11709) ;  /* 0x000000000f087348 */ /* 0x001fea0003c00000 */
[----:B------:R1:W2:Y:S02]  /*1dcd0*/  SHFL.IDX P6, R14, R13, R12, R11 ;  /* 0x0000000c0d0e7389 */ /* 0x0002a400000c000b */
[----:B012---:R-:W-:Y:S01]  /*1dce0*/  ENDCOLLECTIVE ;  /* 0x000000000000791b */ /* 0x007fe20003800000 */
.L_x_11709:
[----:B------:R-:W-:Y:S01]  /*1dcf0*/  IMAD.MOV.U32 R2, RZ, RZ, R14 ;  /* 0x000000ffff027224 */ /* 0x000fe200078e000e */
[----:B------:R-:W-:Y:S06]  /*1dd00*/  BRA `(.L_x_11710) ;  /* 0xffffffc000147947 */ /* 0x000fec000383ffff */
.L_x_11591:
[----:B---3--:R3:W4:Y:S02]  /*1dd10*/  SYNCS.PHASECHK.TRANS64.TRYWAIT P0, [R0+URZ+0x19c40], R10 ;  /* 0x019c400a000075a7 */ /* 0x008724000800017f */
[----:B----4-:R-:W-:Y:S05]  /*1dd20*/  @!P0 NANOSLEEP.SYNCS 0x989680 ;  /* 0x009896800000895d */ /* 0x010fea0003900000 */
[----:B------:R-:W4:Y:S02]  /*1dd30*/  @!P0 SYNCS.PHASECHK.TRANS64 P0, [R0+URZ+0x19c40], R10 ;  /* 0x019c400a000085a7 */ /* 0x000f24000800007f */
[----:B----4-:R-:W-:Y:S05]  /*1dd40*/  @!P0 BRA `(.L_x_11591) ;  /* 0xfffffffc00f08947 */ /* 0x010fea000383ffff */
[----:B------:R-:W-:Y:S05]  /*1dd50*/  BRA `(.L_x_11711) ;  /* 0xffffffc000787947 */ /* 0x000fea000383ffff */
.L_x_11592:
        /* <DEDUP_REMOVED lines=8> */
.L_x_11713:
[----:B------:R-:W-:Y:S05]  /*1dde0*/  BSYNC B0 ;  /* 0x0000000000007941 */ /* 0x000fea0003800000 */
.L_x_11712:
        /* <DEDUP_REMOVED lines=8> */
.L_x_11714:
[----:B------:R-:W-:Y:S01]  /*1de70*/  MOV R13, R8 ;  /* 0x00000008000d7202 */ /* 0x000fe20000000f00 */
[----:B------:R-:W-:Y:S02]  /*1de80*/  IMAD.MOV.U32 R12, RZ, RZ, 0x1 ;  /* 0x00000001ff0c7424 */ /* 0x000fe400078e00ff */
[----:B------:R-:W-:-:S07]  /*1de90*/  IMAD.MOV.U32 R2, RZ, RZ, R14 ;  /* 0x000000ffff027224 */ /* 0x000fce00078e000e */
[----:B------:R-:W-:Y:S05]  /*1dea0*/  WARPSYNC.COLLECTIVE R15, `(.L_x_11715) ;  /* 0x000000000f087348 */ /* 0x000fea0003c00000 */
[----:B------:R0:W1:Y:S02]  /*1deb0*/  SHFL.IDX P6, R14, R13, R12, R11 ;  /* 0x0000000c0d0e7389 */ /* 0x00006400000c000b */
[----:B01----:R-:W-:Y:S01]  /*1dec0*/  ENDCOLLECTIVE ;  /* 0x000000000000791b */ /* 0x003fe20003800000 */
.L_x_11715:
        /* <DEDUP_REMOVED lines=13> */
.L_x_11716:
[----:B------:R-:W-:Y:S01]  /*1dfa0*/  IMAD.MOV.U32 R2, RZ, RZ, R14 ;  /* 0x000000ffff027224 */ /* 0x000fe200078e000e */
[----:B------:R-:W-:Y:S06]  /*1dfb0*/  BRA `(.L_x_11717) ;  /* 0xffffffc0007c7947 */ /* 0x000fec000383ffff */
.L_x_11597:
[----:B0-----:R0:W2:Y:S02]  /*1dfc0*/  SYNCS.PHASECHK.TRANS64.TRYWAIT P2, [R2+URZ+0x19c70], R0 ;  /* 0x019c7000020075a7 */ /* 0x0010a4000804017f */
[----:B--2---:R-:W-:Y:S05]  /*1dfd0*/  @!P2 NANOSLEEP.SYNCS 0x989680 ;  /* 0x009896800000a95d */ /* 0x004fea0003900000 */
[----:B------:R-:W2:Y:S02]  /*1dfe0*/  @!P2 SYNCS.PHASECHK.TRANS64 P2, [R2+URZ+0x19c70], R0 ;  /* 0x019c70000200a5a7 */ /* 0x000ea4000804007f */
[----:B--2---:R-:W-:Y:S05]  /*1dff0*/  @!P2 BRA `(.L_x_11597) ;  /* 0xfffffffc00f0a947 */ /* 0x004fea000383ffff */
[----:B------:R-:W-:Y:S05]  /*1e000*/  BRA `(.L_x_11718) ;  /* 0xffffffc000e87947 */ /* 0x000fea000383ffff */
.L_x_11599:
[----:B0-----:R0:W2:Y:S02]  /*1e010*/  SYNCS.PHASECHK.TRANS64.TRYWAIT P2, [R2+URZ+0x19c60], R3 ;  /* 0x019c6003020075a7 */ /* 0x0010a4000804017f */
[----:B--2---:R-:W-:Y:S05]  /*1e020*/  @!P2 NANOSLEEP.SYNCS 0x989680 ;  /* 0x009896800000a95d */ /* 0x004fea0003900000 */
[----:B------:R-:W2:Y:S02]  /*1e030*/  @!P2 SYNCS.PHASECHK.TRANS64 P2, [R2+URZ+0x19c60], R3 ;  /* 0x019c60030200a5a7 */ /* 0x000ea4000804007f */
[----:B--2---:R-:W-:Y:S05]  /*1e040*/  @!P2 BRA `(.L_x_11599) ;  /* 0xfffffffc00f0a947 */ /* 0x004fea000383ffff */
[----:B------:R-:W-:Y:S05]  /*1e050*/  BRA `(.L_x_11719) ;  /* 0xffffffc000f87947 */ /* 0x000fea000383ffff */
.L_x_11607:
[----:B--2---:R2:W3:Y:S02]  /*1e060*/  SYNCS.PHASECHK.TRANS64.TRYWAIT P1, [R0+URZ+0x19c70], R2 ;  /* 0x019c7002000075a7 */ /* 0x0044e4000802017f */
[----:B---3--:R-:W-:Y:S05]  /*1e070*/  @!P1 NANOSLEEP.SYNCS 0x989680 ;  /* 0x009896800000995d */ /* 0x008fea0003900000 */
[----:B------:R-:W3:Y:S02]  /*1e080*/  @!P1 SYNCS.PHASECHK.TRANS64 P1, [R0+URZ+0x19c70], R2 ;  /* 0x019c7002000095a7 */ /* 0x000ee4000802007f */
[----:B---3--:R-:W-:Y:S05]  /*1e090*/  @!P1 BRA `(.L_x_11607) ;  /* 0xfffffffc00f09947 */ /* 0x008fea000383ffff */
[----:B------:R-:W-:Y:S05]  /*1e0a0*/  BRA `(.L_x_11720) ;  /* 0xffffffc800987947 */ /* 0x000fea000383ffff */
.L_x_11609:
[----:B0-----:R0:W2:Y:S02]  /*1e0b0*/  SYNCS.PHASECHK.TRANS64.TRYWAIT P1, [R0+URZ+0x19c60], R2 ;  /* 0x019c6002000075a7 */ /* 0x0010a4000802017f */
[----:B--2---:R-:W-:Y:S05]  /*1e0c0*/  @!P1 NANOSLEEP.SYNCS 0x989680 ;  /* 0x009896800000995d */ /* 0x004fea0003900000 */
[----:B------:R-:W2:Y:S02]  /*1e0d0*/  @!P1 SYNCS.PHASECHK.TRANS64 P1, [R0+URZ+0x19c60], R2 ;  /* 0x019c6002000095a7 */ /* 0x000ea4000802007f */
[----:B--2---:R-:W-:Y:S05]  /*1e0e0*/  @!P1 BRA `(.L_x_11609) ;  /* 0xfffffffc00f09947 */ /* 0x004fea000383ffff */
[----:B------:R-:W-:Y:S05]  /*1e0f0*/  BRA `(.L_x_11721) ;  /* 0xffffffc800a47947 */ /* 0x000fea000383ffff */
.L_x_11614:
        /* <DEDUP_REMOVED lines=8> */
.L_x_11723:
[----:B------:R-:W-:Y:S05]  /*1e180*/  BSYNC B0 ;  /* 0x0000000000007941 */ /* 0x000fea0003800000 */
.L_x_11722:
        /* <DEDUP_REMOVED lines=9> */
.L_x_11724:
[----:B------:R-:W-:Y:S02]  /*1e220*/  ULDC UR4, c[0x0][0xc3c] ;  /* 0x00030f0000047ab9 */ /* 0x000fe40000000800 */
[----:B------:R-:W-:-:S13]  /*1e230*/  ISETP.GE.OR P1, PT, R7, UR4, !P0 ;  /* 0x0000000407007c0c */ /* 0x000fda000c726670 */
[----:B------:R-:W0:Y:S08]  /*1e240*/  @!P1 LDC.64 R2, c[0x0][0xc80] ;  /* 0x00032000ff029b82 */ /* 0x000e300000000a00 */
[----:B------:R-:W1:Y:S01]  /*1e250*/  @!P1 LDC.64 R4, c[0x0][0xc78] ;  /* 0x00031e00ff049b82 */ /* 0x000e620000000a00 */
[----:B------:R-:W-:Y:S01]  /*1e260*/  MOV R11, RZ ;  /* 0x000000ff000b7202 */ /* 0x000fe20000000f00 */
[----:B------:R-:W-:-:S02]  /*1e270*/  IMAD.MOV.U32 R8, RZ, RZ, R14 ;  /* 0x000000ffff087224 */ /* 0x000fc400078e000e */
        /* <DEDUP_REMOVED lines=8> */
[----:B------:R-:W-:Y:S01]  /*1e300*/  ISETP.GE.U32.AND P5, PT, R9, 0x10, PT ;  /* 0x000000100900780c */ /* 0x000fe20003fa6070 */
[----:B--2---:R-:W-:Y:S01]  /*1e310*/  @!P1 IMAD.MOV.U32 R5, RZ, RZ, R6 ;  /* 0x000000ffff059224 */ /* 0x004fe200078e0006 */
[----:B------:R-:W-:-:S02]  /*1e320*/  CS2R R6, SRZ ;  /* 0x0000000000067805 */ /* 0x000fc4000001ff00 */
[----:B---3--:R-:W-:Y:S01]  /*1e330*/  @!P1 IMAD.MOV.U32 R6, RZ, RZ, R2 ;  /* 0x000000ffff069224 */ /* 0x008fe200078e0002 */
[----:B------:R-:W-:-:S03]  /*1e340*/  ISETP.NE.AND P1, PT, R9, RZ, PT ;  /* 0x000000ff0900720c */ /* 0x000fc60003f25270 */
[----:B------:R-:W-:-:S04]  /*1e350*/  IMAD R2, R6, R5, RZ ;  /* 0x0000000506027224 */ /* 0x000fc800078e02ff */
[----:B------:R-:W-:-:S07]  /*1e360*/  IMAD.MOV.U32 R13, RZ, RZ, R2 ;  /* 0x000000ffff0d7224 */ /* 0x000fce00078e0002 */
[----:B------:R-:W-:Y:S05]  /*1e370*/  WARPSYNC.COLLECTIVE R15, `(.L_x_11725) ;  /* 0x000000000f087348 */ /* 0x000fea0003c00000 */
[----:B------:R0:W1:Y:S02]  /*1e380*/  SHFL.UP P6, R14, R13, R12, R11 ;  /* 0x0400000c0d0e7389 */ /* 0x00006400000c000b */
[----:B01----:R-:W-:Y:S01]  /*1e390*/  ENDCOLLECTIVE ;  /* 0x000000000000791b */ /* 0x003fe20003800000 */
.L_x_11725:
        /* <DEDUP_REMOVED lines=8> */
.L_x_11726:
        /* <DEDUP_REMOVED lines=8> */
.L_x_11727:
[----:B------:R-:W-:Y:S02]  /*1e4a0*/  IMAD.MOV.U32 R12, RZ, RZ, 0x8 ;  /* 0x00000008ff0c7424 */ /* 0x000fe400078e00ff */
[----:B------:R-:W-:-:S05]  /*1e4b0*/  IMAD.MOV.U32 R3, RZ, RZ, R14 ;  /* 0x000000ffff037224 */ /* 0x000fca00078e000e */
[----:B------:R-:W-:-:S04]  /*1e4c0*/  SEL R3, R3, RZ, P3 ;  /* 0x000000ff03037207 */ /* 0x000fc80001800000 */
[----:B------:R-:W-:-:S05]  /*1e4d0*/  IADD3 R2, R2, R3, RZ ;  /* 0x0000000302027210 */ /* 0x000fca0007ffe0ff */
[----:B------:R-:W-:-:S07]  /*1e4e0*/  IMAD.MOV.U32 R13, RZ, RZ, R2 ;  /* 0x000000ffff0d7224 */ /* 0x000fce00078e0002 */
[----:B------:R-:W-:Y:S05]  /*1e4f0*/  WARPSYNC.COLLECTIVE R15, `(.L_x_11728) ;  /* 0x000000000f087348 */ /* 0x000fea0003c00000 */
[----:B------:R0:W1:Y:S02]  /*1e500*/  SHFL.UP P6, R14, R13, R12, R11 ;  /* 0x0400000c0d0e7389 */ /* 0x00006400000c000b */
[----:B01----:R-:W-:Y:S01]  /*1e510*/  ENDCOLLECTIVE ;  /* 0x000000000000791b */ /* 0x003fe20003800000 */
.L_x_11728:
        /* <DEDUP_REMOVED lines=8> */
.L_x_11729:
[----:B------:R-:W-:Y:S01]  /*1e5a0*/  MOV R12, 0x1f ;  /* 0x0000001f000c7802 */ /* 0x000fe20000000f00 */
        /* <DEDUP_REMOVED lines=8> */
.L_x_11730:
[----:B------:R-:W-:Y:S01]  /*1e630*/  IMAD.MOV.U32 R3, RZ, RZ, R14 ;  /* 0x000000ffff037224 */ /* 0x000fe200078e000e */
[----:B------:R-:W-:Y:S06]  /*1e640*/  BRA `(.L_x_11731) ;  /* 0xffffffcc007c7947 */ /* 0x000fec000383ffff */
.L_x_11617:
        /* <DEDUP_REMOVED lines=8> */
.L_x_11733:
[----:B------:R-:W-:Y:S05]  /*1e6d0*/  BSYNC B0 ;  /* 0x0000000000007941 */ /* 0x000fea0003800000 */
.L_x_11732:
[----:B------:R-:W-:Y:S01]  /*1e6e0*/  IMAD.MOV.U32 R3, RZ, RZ, R14 ;  /* 0x000000ffff037224 */ /* 0x000fe200078e000e */
[----:B------:R-:W-:Y:S01]  /*1e6f0*/  MOV R12, 0x2 ;  /* 0x00000002000c7802 */ /* 0x000fe20000000f00 */
[----:B------:R-:W-:Y:S02]  /*1e700*/  IMAD.MOV.U32 R11, RZ, RZ, RZ ;  /* 0x000000ffff0b7224 */ /* 0x000fe400078e00ff */
[----:B------:R-:W-:Y:S01]  /*1e710*/  IMAD.MOV.U32 R15, RZ, RZ, -0x1 ;  /* 0xffffffffff0f7424 */ /* 0x000fe200078e00ff */
[----:B------:R-:W-:-:S05]  /*1e720*/  SEL R3, R3, RZ, P1 ;  /* 0x000000ff03037207 */ /* 0x000fca0000800000 */
[----:B------:R-:W-:-:S04]  /*1e730*/  IMAD.IADD R2, R2, 0x1, R3 ;  /* 0x0000000102027824 */ /* 0x000fc800078e0203 */
[----:B------:R-:W-:-:S07]  /*1e740*/  IMAD.MOV.U32 R13, RZ, RZ, R2 ;  /* 0x000000ffff0d7224 */ /* 0x000fce00078e0002 */
[----:B------:R-:W-:Y:S05]  /*1e750*/  WARPSYNC.COLLECTIVE R15, `(.L_x_11734) ;  /* 0x000000000f087348 */ /* 0x000fea0003c00000 */
[----:B------:R0:W1:Y:S02]  /*1e760*/  SHFL.UP P6, R14, R13, R12, R11 ;  /* 0x0400000c0d0e7389 */ /* 0x00006400000c000b */
[----:B01----:R-:W-:Y:S01]  /*1e770*/  ENDCOLLECTIVE ;  /* 0x000000000000791b */ /* 0x003fe20003800000 */
.L_x_11734:
        /* <DEDUP_REMOVED lines=8> */
.L_x_11735:
[----:B------:R-:W-:Y:S01]  /*1e800*/  MOV R12, 0x8 ;  /* 0x00000008000c7802 */ /* 0x000fe20000000f00 */
[----:B------:R-:W-:-:S05]  /*1e810*/  IMAD.MOV.U32 R3, RZ, RZ, R14 ;  /* 0x000000ffff037224 */ /* 0x000fca00078e000e */
[----:B------:R-:W-:-:S05]  /*1e820*/  SEL R3, R3, RZ, P3 ;  /* 0x000000ff03037207 */ /* 0x000fca0001800000 */
[----:B------:R-:W-:-:S04]  /*1e830*/  IMAD.IADD R2, R2, 0x1, R3 ;  /* 0x0000000102027824 */ /* 0x000fc800078e0203 */
[----:B------:R-:W-:-:S07]  /*1e840*/  IMAD.MOV.U32 R13, RZ, RZ, R2 ;  /* 0x000000ffff0d7224 */ /* 0x000fce00078e0002 */
[----:B------:R-:W-:Y:S05]  /*1e850*/  WARPSYNC.COLLECTIVE R15, `(.L_x_11736) ;  /* 0x000000000f087348 */ /* 0x000fea0003c00000 */
[----:B------:R0:W1:Y:S02]  /*1e860*/  SHFL.UP P6, R14, R13, R12, R11 ;  /* 0x0400000c0d0e7389 */ /* 0x00006400000c000b */
[----:B01----:R-:W-:Y:S01]  /*1e870*/  ENDCOLLECTIVE ;  /* 0x000000000000791b */ /* 0x003fe20003800000 */
.L_x_11736:
        /* <DEDUP_REMOVED lines=8> */
.L_x_11737:
        /* <DEDUP_REMOVED lines=9> */
.L_x_11738:
[----:B------:R-:W-:Y:S01]  /*1e990*/  MOV R3, R14 ;  /* 0x0000000e00037202 */ /* 0x000fe20000000f00 */
[----:B------:R-:W-:Y:S06]  /*1e9a0*/  BRA `(.L_x_11739) ;  /* 0xffffffcc00487947 */ /* 0x000fec000383ffff */
.L_x_11619:
[----:B------:R-:W-:Y:S01]  /*1e9b0*/  BSSY B0, `(.L_x_11740) ;  /* 0x0000006000007945 */ /* 0x000fe20003800000 */
[----:B------:R-:W-:Y:S01]  /*1e9c0*/  PLOP3.LUT P6, PT, P6, PT, PT, 0x8, 0x0 ;  /* 0x000000000000781c */ /* 0x000fe200037ce170 */
[----:B------:R-:W-:-:S12]  /*1e9d0*/  IMAD.MOV.U32 R15, RZ, RZ, -0x1 ;  /* 0xffffffffff0f7424 */ /* 0x000fd800078e00ff */
[----:B0-----:R-:W-:Y:S05]  /*1e9e0*/  WARPSYNC.COLLECTIVE R15, `(.L_x_11741) ;  /* 0x000000000f087348 */ /* 0x001fea0003c00000 */
[----:B------:R-:W-:Y:S01]  /*1e9f0*/  VOTE.ANY R14, PT, P6 ;  /* 0x00000000000e7806 */ /* 0x000fe200030e0100 */
[----:B0-----:R-:W-:Y:S06]  /*1ea00*/  ENDCOLLECTIVE ;  /* 0x000000000000791b */ /* 0x001fec0003800000 */
.L_x_11741:
[----:B------:R-:W-:Y:S05]  /*1ea10*/  BSYNC B0 ;  /* 0x0000000000007941 */ /* 0x000fea0003800000 */
.L_x_11740:
[----:B------:R-:W-:Y:S02]  /*1ea20*/  IMAD.MOV.U32 R3, RZ, RZ, R14 ;  /* 0x000000ffff037224 */ /* 0x000fe400078e000e */
[----:B------:R-:W-:Y:S02]  /*1ea30*/  IMAD.MOV.U32 R13, RZ, RZ, R5 ;  /* 0x000000ffff0d7224 */ /* 0x000fe400078e0005 */
[----:B------:R-:W0:Y:S01]  /*1ea40*/  POPC R4, R3 ;  /* 0x0000000300047309 */ /* 0x000e220000000000 */
[----:B------:R-:W-:Y:S02]  /*1ea50*/  IMAD.MOV.U32 R11, RZ, RZ, 0x1f ;  /* 0x0000001fff0b7424 */ /* 0x000fe400078e00ff */
[----:B------:R-:W-:Y:S02]  /*1ea60*/  IMAD.MOV.U32 R15, RZ, RZ, -0x1 ;  /* 0xffffffffff0f7424 */ /* 0x000fe400078e00ff */
[----:B0-----:R-:W-:-:S07]  /*1ea70*/  IMAD.MOV.U32 R12, RZ, RZ, R4 ;  /* 0x000000ffff0c7224 */ /* 0x001fce00078e0004 */
[----:B------:R-:W-:Y:S05]  /*1ea80*/  WARPSYNC.COLLECTIVE R15, `(.L_x_11742) ;  /* 0x000000000f087348 */ /* 0x000fea0003c00000 */
[----:B------:R0:W1:Y:S02]  /*1ea90*/  SHFL.IDX P6, R14, R13, R12, R11 ;  /* 0x0000000c0d0e7389 */ /* 0x00006400000c000b */
[----:B01----:R-:W-:Y:S01]  /*1eaa0*/  ENDCOLLECTIVE ;  /* 0x000000000000791b */ /* 0x003fe20003800000 */
.L_x_11742:
[----:B------:R-:W-:Y:S02]  /*1eab0*/  IMAD.MOV.U32 R13, RZ, RZ, R6 ;  /* 0x000000ffff0d7224 */ /* 0x000fe400078e0006 */
[----:B------:R-:W-:-:S07]  /*1eac0*/  IMAD.MOV.U32 R5, RZ, RZ, R14 ;  /* 0x000000ffff057224 */ /* 0x000fce00078e000e */
[----:B------:R-:W-:Y:S05]  /*1ead0*/  WARPSYNC.COLLECTIVE R15, `(.L_x_11743) ;  /* 0x000000000f087348 */ /* 0x000fea0003c00000 */
[----:B------:R0:W1:Y:S02]  /*1eae0*/  SHFL.IDX P6, R14, R13, R12, R11 ;  /* 0x0000000c0d0e7389 */ /* 0x00006400000c000b */
[----:B01----:R-:W-:Y:S01]  /*1eaf0*/  ENDCOLLECTIVE ;  /* 0x000000000000791b */ /* 0x003fe20003800000 */
.L_x_11743:
[----:B------:R-:W-:Y:S01]  /*1eb00*/  IMAD.MOV.U32 R6, RZ, RZ, R14 ;  /* 0x000000ffff067224 */ /* 0x000fe200078e000e */
[----:B------:R-:W-:Y:S06]  /*1eb10*/  BRA `(.L_x_11744) ;  /* 0xffffffcc00287947 */ /* 0x000fec000383ffff */
.L_x_11621:
[----:B------:R-:W-:Y:S01]  /*1eb20*/  BSSY B0, `(.L_x_11745) ;  /* 0x0000007000007945 */ /* 0x000fe20003800000 */
[----:B------:R-:W-:Y:S01]  /*1eb30*/  MOV R13, R2 ;  /* 0x00000002000d7202 */ /* 0x000fe20000000f00 */
[----:B------:R-:W-:Y:S02]  /*1eb40*/  IMAD.MOV.U32 R11, RZ, RZ, 0x1f ;  /* 0x0000001fff0b7424 */ /* 0x000fe400078e00ff */
[----:B------:R-:W-:-:S07]  /*1eb50*/  IMAD.MOV.U32 R15, RZ, RZ, -0x1 ;  /* 0xffffffffff0f7424 */ /* 0x000fce00078e00ff */
[----:B0123--:R-:W-:Y:S05]  /*1eb60*/  WARPSYNC.COLLECTIVE R15, `(.L_x_11746) ;  /* 0x000000000f087348 */ /* 0x00ffea0003c00000 */
[----:B------:R4:W0:Y:S02]  /*1eb70*/  SHFL.IDX P6, R14, R13, R12, R11 ;  /* 0x0000000c0d0e7389 */ /* 0x00082400000c000b */
[----:B01234-:R-:W-:Y:S01]  /*1eb80*/  ENDCOLLECTIVE ;  /* 0x000000000000791b */ /* 0x01ffe20003800000 */
.L_x_11746:
[----:B------:R-:W-:Y:S05]  /*1eb90*/  BSYNC B0 ;  /* 0x0000000000007941 */ /* 0x000fea0003800000 */
.L_x_11745:
[----:B------:R-:W-:Y:S01]  /*1eba0*/  IMAD.MOV.U32 R2, RZ, RZ, R14 ;  /* 0x000000ffff027224 */ /* 0x000fe200078e000e */
[----:B------:R-:W-:Y:S06]  /*1ebb0*/  BRA `(.L_x_11747) ;  /* 0xffffffcc00187947 */ /* 0x000fec000383ffff */
.L_x_11625:
[----:B0-----:R0:W1:Y:S02]  /*1ebc0*/  SYNCS.PHASECHK.TRANS64.TRYWAIT P0, [R5+URZ+0x19c20], R0 ;  /* 0x019c2000050075a7 */ /* 0x001064000800017f */
[----:B-1----:R-:W-:Y:S05]  /*1ebd0*/  @!P0 NANOSLEEP.SYNCS 0x989680 ;  /* 0x009896800000895d */ /* 0x002fea0003900000 */
[----:B------:R-:W1:Y:S02]  /*1ebe0*/  @!P0 SYNCS.PHASECHK.TRANS64 P0, [R5+URZ+0x19c20], R0 ;  /* 0x019c2000050085a7 */ /* 0x000e64000800007f */
[----:B-1----:R-:W-:Y:S05]  /*1ebf0*/  @!P0 BRA `(.L_x_11625) ;  /* 0xfffffffc00f08947 */ /* 0x002fea000383ffff */
[----:B------:R-:W-:Y:S05]  /*1ec00*/  BRA `(.L_x_11748) ;  /* 0xffffffd0007c7947 */ /* 0x000fea000383ffff */
.L_x_11626:
        /* <DEDUP_REMOVED lines=11> */
.L_x_11750:
[----:B------:R-:W-:Y:S05]  /*1ecc0*/  BSYNC B0 ;  /* 0x0000000000007941 */ /* 0x000fea0003800000 */
.L_x_11749:
[----:B------:R-:W-:Y:S05]  /*1ecd0*/  BRA `(.L_x_11751) ;  /* 0xffffffd000647947 */ /* 0x000fea000383ffff */
.L_x_11627:
[----:B------:R-:W-:Y:S01]  /*1ece0*/  BSSY B0, `(.L_x_11752) ;  /* 0x0000006000007945 */ /* 0x000fe20003800000 */
[----:B------:R-:W-:-:S07]  /*1ecf0*/  IMAD.MOV.U32 R15, RZ, RZ, -0x1 ;  /* 0xffffffffff0f7424 */ /* 0x000fce00078e00ff */
[----:B0-----:R-:W-:Y:S05]  /*1ed00*/  WARPSYNC.COLLECTIVE R15, `(.L_x_11753) ;  /* 0x000000000f0c7348 */ /* 0x001fea0003c00000 */
[----:B------:R-:W-:Y:S02]  /*1ed10*/  ELECT P6, UR62, PT ;  /* 0x00000000003e782f */ /* 0x000fe400038c0000 */
[----:B------:R-:W-:Y:S01]  /*1ed20*/  MOV R14, UR62 ;  /* 0x0000003e000e7c02 */ /* 0x000fe20008000f00 */
[----:B0-----:R-:W-:Y:S10]  /*1ed30*/  ENDCOLLECTIVE ;  /* 0x000000000000791b */ /* 0x001ff40003800000 */
.L_x_11753:
[----:B------:R-:W-:Y:S05]  /*1ed40*/  BSYNC B0 ;  /* 0x0000000000007941 */ /* 0x000fea0003800000 */
.L_x_11752:
[----:B------:R-:W-:Y:S05]  /*1ed50*/  BRA `(.L_x_11754) ;  /* 0xffffffd000587947 */ /* 0x000fea000383ffff */
.L_x_11629:
[----:B0-----:R0:W1:Y:S02]  /*1ed60*/  SYNCS.PHASECHK.TRANS64.TRYWAIT P1, [R3+URZ+0x19c40], R2 ;  /* 0x019c4002030075a7 */ /* 0x001064000802017f */
[----:B-1----:R-:W-:Y:S05]  /*1ed70*/  @!P1 NANOSLEEP.SYNCS 0x989680 ;  /* 0x009896800000995d */ /* 0x002fea0003900000 */
[----:B------:R-:W1:Y:S02]  /*1ed80*/  @!P1 SYNCS.PHASECHK.TRANS64 P1, [R3+URZ+0x19c40], R2 ;  /* 0x019c4002030095a7 */ /* 0x000e64000802007f */
[----:B-1----:R-:W-:Y:S05]  /*1ed90*/  @!P1 BRA `(.L_x_11629) ;  /* 0xfffffffc00f09947 */ /* 0x002fea000383ffff */
[----:B------:R-:W-:Y:S05]  /*1eda0*/  BRA `(.L_x_11755) ;  /* 0xffffffd000787947 */ /* 0x000fea000383ffff */
.L_x_11631:
[----:B-1----:R1:W2:Y:S02]  /*1edb0*/  SYNCS.PHASECHK.TRANS64.TRYWAIT P1, [R19+URZ+0x19c40], R0 ;  /* 0x019c4000130075a7 */ /* 0x0022a4000802017f */
[----:B--2---:R-:W-:Y:S05]  /*1edc0*/  @!P1 NANOSLEEP.SYNCS 0x989680 ;  /* 0x009896800000995d */ /* 0x004fea0003900000 */
[----:B------:R-:W2:Y:S02]  /*1edd0*/  @!P1 SYNCS.PHASECHK.TRANS64 P1, [R19+URZ+0x19c40], R0 ;  /* 0x019c4000130095a7 */ /* 0x000ea4000802007f */
[----:B--2---:R-:W-:Y:S05]  /*1ede0*/  @!P1 BRA `(.L_x_11631) ;  /* 0xfffffffc00f09947 */ /* 0x004fea000383ffff */
[----:B------:R-:W-:Y:S05]  /*1edf0*/  BRA `(.L_x_11756) ;  /* 0xffffffd000847947 */ /* 0x000fea000383ffff */
.L_x_11633:
[----:B--2---:R2:W3:Y:S02]  /*1ee00*/  SYNCS.PHASECHK.TRANS64.TRYWAIT P1, [R3+URZ+0x19c60], R2 ;  /* 0x019c6002030075a7 */ /* 0x0044e4000802017f */
[----:B---3--:R-:W-:Y:S05]  /*1ee10*/  @!P1 NANOSLEEP.SYNCS 0x989680 ;  /* 0x009896800000995d */ /* 0x008fea0003900000 */
[----:B------:R-:W3:Y:S02]  /*1ee20*/  @!P1 SYNCS.PHASECHK.TRANS64 P1, [R3+URZ+0x19c60], R2 ;  /* 0x019c6002030095a7 */ /* 0x000ee4000802007f */
[----:B---3--:R-:W-:Y:S05]  /*1ee30*/  @!P1 BRA `(.L_x_11633) ;  /* 0xfffffffc00f09947 */ /* 0x008fea000383ffff */
[----:B------:R-:W-:Y:S05]  /*1ee40*/  BRA `(.L_x_11757) ;  /* 0xffffffd000807947 */ /* 0x000fea000383ffff */
.L_x_11635:
[----:B---3--:R3:W4:Y:S02]  /*1ee50*/  SYNCS.PHASECHK.TRANS64.TRYWAIT P1, [R19+URZ+0x19c60], R0 ;  /* 0x019c6000130075a7 */ /* 0x008724000802017f */
[----:B----4-:R-:W-:Y:S05]  /*1ee60*/  @!P1 NANOSLEEP.SYNCS 0x989680 ;  /* 0x009896800000995d */ /* 0x010fea0003900000 */
[----:B------:R-:W4:Y:S02]  /*1ee70*/  @!P1 SYNCS.PHASECHK.TRANS64 P1, [R19+URZ+0x19c60], R0 ;  /* 0x019c6000130095a7 */ /* 0x000f24000802007f */
[----:B----4-:R-:W-:Y:S05]  /*1ee80*/  @!P1 BRA `(.L_x_11635) ;  /* 0xfffffffc00f09947 */ /* 0x010fea000383ffff */
[----:B------:R-:W-:Y:S05]  /*1ee90*/  BRA `(.L_x_11758) ;  /* 0xffffffd0007c7947 */ /* 0x000fea000383ffff */
.L_x_11637:
[----:B----4-:R4:W0:Y:S02]  /*1eea0*/  SYNCS.PHASECHK.TRANS64.TRYWAIT P1, [R3+URZ+0x19c80], R2 ;  /* 0x019c8002030075a7 */ /* 0x010824000802017f */
[----:B0-----:R-:W-:Y:S05]  /*1eeb0*/  @!P1 NANOSLEEP.SYNCS 0x989680 ;  /* 0x009896800000995d */ /* 0x001fea0003900000 */
[----:B------:R-:W0:Y:S02]  /*1eec0*/  @!P1 SYNCS.PHASECHK.TRANS64 P1, [R3+URZ+0x19c80], R2 ;  /* 0x019c8002030095a7 */ /* 0x000e24000802007f */
[----:B0-----:R-:W-:Y:S05]  /*1eed0*/  @!P1 BRA `(.L_x_11637) ;  /* 0xfffffffc00f09947 */ /* 0x001fea000383ffff */
[----:B------:R-:W-:Y:S05]  /*1eee0*/  BRA `(.L_x_11759) ;  /* 0xffffffd000787947 */ /* 0x000fea000383ffff */
.L_x_11760:
        /* <DEDUP_REMOVED lines=9> */
.L_x_16295:


//--------------------- .text._ZN7cutlass13device_kernelIN5flash11enable_sm90INS1_16FlashAttnFwdSm90INS1_25CollectiveMainloopFwdSm90ILi2EN4cute5tupleIJNS5_1CILi1EEES8_S8_EEENS6_IJNS7_ILi192EEENS7_ILi128EEENS7_ILi96EEEEEELi96ENS_12float_e4m3_tEfNS_4arch4Sm90ELb0ELb1ELb1ELb0ELb1ELb0ELb0ELb1ELb1ELb1ELb1ELb0EEENS1_21CollectiveEpilogueFwdINS6_IJSA_SC_SB_EEES9_NS_10bfloat16_tESG_Li384ELb0ELb1ELb1ELb1EEENS1_19SingleTileSchedulerILb0ELb1ELb1ELi192EEEEEEEEEvNT_6ParamsE --------------------------
	.section	.text._ZN7cutlass13device_kernelIN5flash11enable_sm90INS1_16FlashAttnFwdSm90INS1_25CollectiveMainloopFwdSm90ILi2EN4cute5tupleIJNS5_1CILi1EEES8_S8_EEENS6_IJNS7_ILi192EEENS7_ILi128EEENS7_ILi96EEEEEELi96ENS_12float_e4m3_tEfNS_4arch4Sm90ELb0ELb1ELb1ELb0ELb1ELb0ELb0ELb1ELb1ELb1ELb1ELb0EEENS1_21CollectiveEpilogueFwdINS6_IJSA_SC_SB_EEES9_NS_10bfloat16_tESG_Li384ELb0ELb1ELb1ELb1EEENS1_19SingleTileSchedulerILb0ELb1ELb1ELi192EEEEEEEEEvNT_6ParamsE,"ax",@progbits
	.align	128
.text._ZN7cutlass13device_kernelIN5flash11enable_sm90INS1_16FlashAttnFwdSm90INS1_25CollectiveMainloopFwdSm90ILi2EN4cute5tupleIJNS5_1CILi1EEES8_S8_EEENS6_IJNS7_ILi192EEENS7_ILi128EEENS7_ILi96EEEEEELi96ENS_12float_e4m3_tEfNS_4arch4Sm90ELb0ELb1ELb1ELb0ELb1ELb0ELb0ELb1ELb1ELb1ELb1ELb0EEENS1_21CollectiveEpilogueFwdINS6_IJSA_SC_SB_EEES9_NS_10bfloat16_tESG_Li384ELb0ELb1ELb1ELb1EEENS1_19SingleTileSchedulerILb0ELb1ELb1ELi192EEEEEEEEEvNT_6ParamsE:
        .type           _ZN7cutlass13device_kernelIN5flash11enable_sm90INS1_16FlashAttnFwdSm90INS1_25CollectiveMainloopFwdSm90ILi2EN4cute5tupleIJNS5_1CILi1EEES8_S8_EEENS6_IJNS7_ILi192EEENS7_ILi128EEENS7_ILi96EEEEEELi96ENS_12float_e4m3_tEfNS_4arch4Sm90ELb0ELb1ELb1ELb0ELb1ELb0ELb0ELb1ELb1ELb1ELb1ELb0EEENS1_21CollectiveEpilogueFwdINS6_IJSA_SC_SB_EEES9_NS_10bfloat16_tESG_Li384ELb0ELb1ELb1ELb1EEENS1_19SingleTileSchedulerILb0ELb1ELb1ELi192EEEEEEEEEvNT_6ParamsE,@function
        .size           _ZN7cutlass13device_kernelIN5flash11enable_sm90INS1_16FlashAttnFwdSm90INS1_25CollectiveMainloopFwdSm90ILi2EN4cute5tupleIJNS5_1CILi1EEES8_S8_EEENS6_IJNS7_ILi192EEENS7_ILi128EEENS7_ILi96EEEEEELi96ENS_12float_e4m3_tEfNS_4arch4Sm90ELb0ELb1ELb1ELb0ELb1ELb0ELb0ELb1ELb1ELb1ELb1ELb0EEENS1_21CollectiveEpilogueFwdINS6_IJSA_SC_SB_EEES9_NS_10bfloat16_tESG_Li384ELb0ELb1ELb1ELb1EEENS1_19SingleTileSchedulerILb0ELb1ELb1ELi192EEEEEEEEEvNT_6ParamsE,(.L_x_16296 - _ZN7cutlass13device_kernelIN5flash11enable_sm90INS1_16FlashAttnFwdSm90INS1_25CollectiveMainloopFwdSm90ILi2EN4cute5tupleIJNS5_1CILi1EEES8_S8_EEENS6_IJNS7_ILi192EEENS7_ILi128EEENS7_ILi96EEEEEELi96ENS_12float_e4m3_tEfNS_4arch4Sm90ELb0ELb1ELb1ELb0ELb1ELb0ELb0ELb1ELb1ELb1ELb1ELb0EEENS1_21CollectiveEpilogueFwdINS6_IJSA_SC_SB_EEES9_NS_10bfloat16_tESG_Li384ELb0ELb1ELb1ELb1EEENS1_19SingleTileSchedulerILb0ELb1ELb1ELi192EEEEEEEEEvNT_6ParamsE)
        .other          _ZN7cutlass13device_kernelIN5flash11enable_sm90INS1_16FlashAttnFwdSm90INS1_25CollectiveMainloopFwdSm90ILi2EN4cute5tupleIJNS5_1CILi1EEES8_S8_EEENS6_IJNS7_ILi192EEENS7_ILi128EEENS7_ILi96EEEEEELi96ENS_12float_e4m3_tEfNS_4arch4Sm90ELb0ELb1ELb1ELb0ELb1ELb0ELb0ELb1ELb1ELb1ELb1ELb0EEENS1_21CollectiveEpilogueFwdINS6_IJSA_SC_SB_EEES9_NS_10bfloat16_tESG_Li384ELb0ELb1ELb1ELb1EEENS1_19SingleTileSchedulerILb0ELb1ELb1ELi192EEEEEEEEEvNT_6ParamsE,@"STO_CUDA_ENTRY STV_DEFAULT"
_ZN7cutlass13device_kernelIN5flash11enable_sm90INS1_16FlashAttnFwdSm90INS1_25CollectiveMainloopFwdSm90ILi2EN4cute5tupleIJNS5_1CILi1EEES8_S8_EEENS6_IJNS7_ILi192EEENS7_ILi128EEENS7_ILi96EEEEEELi96ENS_12float_e4m3_tEfNS_4arch4Sm90ELb0ELb1ELb1ELb0ELb1ELb0ELb0ELb1ELb1ELb1ELb1ELb0EEENS1_21CollectiveEpilogueFwdINS6_IJSA_SC_SB_EEES9_NS_10bfloat16_tESG_Li384ELb0ELb1ELb1ELb1EEENS1_19SingleTileSchedulerILb0ELb1ELb1ELi192EEEEEEEEEvNT_6ParamsE:
        /* <DEDUP_REMOVED lines=45> */
.L_x_11761:
        /* <DEDUP_REMOVED lines=22> */
.L_x_11762:
        /* <DEDUP_REMOVED lines=18> */
.L_x_11763:
        /* <DEDUP_REMOVED lines=22> */
.L_x_11764:
        /* <DEDUP_REMOVED lines=23> */
.L_x_11765:
        /* <DEDUP_REMOVED lines=9> */
.L_x_11768:
        /* <DEDUP_REMOVED lines=32> */
[----:B-1----:R-:W-:-:S04]  /*0ab0*/  UIMAD UR46, UR46, 0xc0, URZ ;  /* 0x000000c02e2e78a4 */ /* 0x002fc8000f8e023f */
        /* <DEDUP_REMOVED lines=26> */
.L_x_11771:
[----:B------:R-:W-:-:S11]  /*0c60*/  UISETP.NE.AND UP0, UPT, UR5, 0x1, UPT ;  /* 0x000000010500788c */ /* 0x000fd6000bf05270 */
[----:B------:R-:W-:Y:S02]  /*0c70*/  @UP0 ULDC.64 UR10, c[0x0][0x9e8] ;  /* 0x00027a00000a0ab9 */ /* 0x000fe40000000a00 */
[----:B------:R-:W-:-:S04]  /*0c80*/  UIMAD.WIDE.U32 UR8, UR4, UR10, URZ ;  /* 0x0000000a040872a5 */ /* 0x000fc8000f8e003f */
[----:B------:R-:W-:-:S12]  /*0c90*/  @UP0 USHF.R.U32.HI UR4, URZ, UR11, UR9 ;  /* 0x0000000b3f040299 */ /* 0x000fd80008011609 */
.L_x_11772:
[----:B------:R-:W-:-:S06]  /*0ca0*/  UIMAD UR4, UR4, UR5, UR5 ;  /* 0x00000005040472a4 */ /* 0x000fcc000f8e0205 */
[----:B------:R-:W-:-:S07]  /*0cb0*/  VIMNMX R0, R0, UR4, PT ;  /* 0x0000000400007c48 */ /* 0x000fce000bfe0100 */
.L_x_11770:
[----:B------:R-:W-:Y:S01]  /*0cc0*/  UISETP.NE.AND UP0, UPT, UR42, URZ, UPT ;  /* 0x0000003f2a00728c */ /* 0x000fe2000bf05270 */
[CC--:B------:R-:W-:Y:S01]  /*0cd0*/  IMAD R19, R17.reuse, R4.reuse, -R2 ;  /* 0x0000000411137224 */ /* 0x0c0fe200078e0a02 */
        /* <DEDUP_REMOVED lines=31> */
.L_x_11774:
[----:B------:R-:W-:-:S11]  /*0ed0*/  UISETP.NE.AND UP0, UPT, UR5, 0x1, UPT ;  /* 0x000000010500788c */ /* 0x000fd6000bf05270 */
[----:B------:R-:W-:Y:S02]  /*0ee0*/  @UP0 ULDC.64 UR10, c[0x0][0x9e8] ;  /* 0x00027a00000a0ab9 */ /* 0x000fe40000000a00 */
[----:B------:R-:W-:-:S04]  /*0ef0*/  UIMAD.WIDE.U32 UR8, UR4, UR10, URZ ;  /* 0x0000000a040872a5 */ /* 0x000fc8000f8e003f */
[----:B------:R-:W-:-:S12]  /*0f00*/  @UP0 USHF.R.U32.HI UR4, URZ, UR11, UR9 ;  /* 0x0000000b3f040299 */ /* 0x000fd80008011609 */
.L_x_11775:
[----:B------:R-:W-:-:S04]  /*0f10*/  UIMAD UR4, UR4, UR5, URZ ;  /* 0x00000005040472a4 */ /* 0x000fc8000f8e023f */
[----:B------:R-:W-:-:S04]  /*0f20*/  UISETP.LT.AND UP0, UPT, UR7, UR4, UPT ;  /* 0x000000040700728c */ /* 0x000fc8000bf01270 */
[----:B------:R-:W-:-:S12]  /*0f30*/  USEL UR7, UR7, UR4, !UP0 ;  /* 0x0000000407077287 */ /* 0x000fd8000c000000 */
.L_x_11773:
        /* <DEDUP_REMOVED lines=47> */
.L_x_11776:
[----:B------:R-:W-:Y:S02]  /*1230*/  UIMAD UR43, UR43, UR4, UR9 ;  /* 0x000000042b2b72a4 */ /* 0x000fe4000f8e0209 */
[----:B------:R-:W-:Y:S01]  /*1240*/  IMAD.U32 R3, RZ, RZ, UR4 ;  /* 0x00000004ff037e24 */ /* 0x000fe2000f8e00ff */
[----:B------:R-:W-:Y:S02]  /*1250*/  PLOP3.LUT P0, PT, PT, PT, PT, 0x80, 0x0 ;  /* 0x000000000000781c */ /* 0x000fe40003f0f070 */
[----:B------:R-:W-:Y:S01]  /*1260*/  CS2R R14, SRZ ;  /* 0x00000000000e7805 */ /* 0x000fe2000001ff00 */
[----:B------:R-:W-:Y:S01]  /*1270*/  IMAD.MOV.U32 R0, RZ, RZ, RZ ;  /* 0x000000ffff007224 */ /* 0x000fe200078e00ff */
[----:B------:R-:W-:Y:S02]  /*1280*/  CS2R R94, SRZ ;  /* 0x00000000005e7805 */ /* 0x000fe4000001ff00 */
[----:B------:R-:W-:Y:S02]  /*1290*/  VIADDMNMX R18, R3, UR43, R18, PT ;  /* 0x0000002b03127c46 */ /* 0x000fe4000b800112 */
[----:B------:R-:W-:-:S02]  /*12a0*/  CS2R R2, SRZ ;  /* 0x0000000000027805 */ /* 0x000fc4000001ff00 */
[----:B------:R-:W-:Y:S01]  /*12b0*/  CS2R R90, SRZ ;  /* 0x00000000005a7805 */ /* 0x000fe2000001ff00 */
[----:B------:R-:W-:Y:S01]  /*12c0*/  IMAD.MOV.U32 R93, RZ, RZ, RZ ;  /* 0x000000ffff5d7224 */ /* 0x000fe200078e00ff */
[----:B------:R-:W-:Y:S02]  /*12d0*/  ISETP.GT.AND P1, PT, R18, UR43, PT ;  /* 0x0000002b12007c0c */ /* 0x000fe4000bf24270 */
        /* <DEDUP_REMOVED lines=59> */
.L_x_11778:
        /* <DEDUP_REMOVED lines=48> */
.L_x_11923:
[----:B------:R-:W-:-:S06]  /*1990*/  ULOP3.LUT UR4, UR38, 0x1, URZ, 0xfc, !UPT ;  /* 0x0000000126047892 */ /* 0x000fcc000f8efc3f */
[----:B------:R-:W-:-:S05]  /*19a0*/  IMAD.U32 R2, RZ, RZ, UR4 ;  /* 0x00000004ff027e24 */ /* 0x000fca000f8e00ff */
[----:B------:R-:W-:-:S13]  /*19b0*/  ISETP.NE.AND P0, PT, R2, 0x3, PT ;  /* 0x000000030200780c */ /* 0x000fda0003f05270 */
[----:B------:R-:W-:Y:S05]  /*19c0*/  @!P0 BRA `(.L_x_11780) ;  /* 0x0000000000048947 */ /* 0x000fea0003800000 */
[----:B------:R-:W-:Y:S01]  /*19d0*/  BPT.TRAP 0x1 ;  /* 0x000000040000795c */ /* 0x000fe20000300000 */
.L_x_11780:
[----:B------:R1:W2:Y:S01]  /*19e0*/  SYNCS.PHASECHK.TRANS64.TRYWAIT P1, [UR44+0x17030], R8 ;  /* 0x01703008ff0075a7 */ /* 0x0002a2000802016c */
[----:B------:R-:W-:Y:S05]  /*19f0*/  @!P0 BRA `(.L_x_11781) ;  /* 0x0000000000048947 */ /* 0x000fea0003800000 */
[----:B------:R-:W-:Y:S01]  /*1a00*/  BPT.TRAP 0x1 ;  /* 0x000000040000795c */ /* 0x000fe20000300000 */
.L_x_11781:
[----:B------:R-:W-:-:S05]  /*1a10*/  IMAD.U32 R6, RZ, RZ, UR48 ;  /* 0x00000030ff067e24 */ /* 0x000fca000f8e00ff */
[----:B------:R-:W-:Y:S01]  /*1a20*/  LOP3.LUT R6, R6, 0x10000, RZ, 0xfc, !PT ;  /* 0x0001000006067812 */ /* 0x000fe200078efcff */
[----:B--2---:R-:W-:Y:S06]  /*1a30*/  @P1 BRA `(.L_x_11782) ;  /* 0x0000000000081947 */ /* 0x004fec0003800000 */
[----:B------:R-:W2:Y:S02]  /*1a40*/  SYNCS.PHASECHK.TRANS64.TRYWAIT P1, [UR44+0x17030], R8 ;  /* 0x01703008ff0075a7 */ /* 0x000ea4000802016c */
[----:B--2---:R-:W-:Y:S05]  /*1a50*/  @!P1 BRA `(.L_x_11783) ;  /* 0x0000013800709947 */ /* 0x004fea0003800000 */
.L_x_11782:
[----:B------:R-:W-:Y:S05]  /*1a60*/  WARPSYNC.ALL ;  /* 0x0000000000007948 */ /* 0x000fea0003800000 */
[----:B------:R-:W-:Y:S01]  /*1a70*/  IMAD.MOV.U32 R7, RZ, RZ, -0x3ffffff0 ;  /* 0xc0000010ff077424 */ /* 0x000fe200078e00ff */
[----:B------:R-:W-:Y:S01]  /*1a80*/  UIADD3 UR4, UR44, 0x10c00, URZ ;  /* 0x00010c002c047890 */ /* 0x000fe2000fffe03f */
[C---:B------:R-:W-:Y:S01]  /*1a90*/  R2UR UR8, R6.reuse ;  /* 0x00000000060872ca */ /* 0x040fe200000e0000 */
[----:B------:R-:W-:Y:S02]  /*1aa0*/  WARPGROUP.ARRIVE ;  /* 0x00000000000079c5 */ /* 0x000fe40000000000 */
        /* <DEDUP_REMOVED lines=25> */
.L_x_11784:
[----:B------:R-:W-:Y:S01]  /*1c40*/  LOP3.LUT R5, R90, 0xffffff80, RZ, 0xc0, !PT ;  /* 0xffffff805a057812 */ /* 0x000fe200078ec0ff */
[C---:B------:R-:W-:Y:S01]  /*1c50*/  FMUL.FTZ R93, R0.reuse, R29 ;  /* 0x0000001d005d7220 */ /* 0x040fe20000410000 */
[----:B------:R-:W-:Y:S01]  /*1c60*/  LEA.HI R89, R89, R16, RZ, 0x2 ;  /* 0x0000001059597211 */ /* 0x000fe200078f10ff */
[C---:B------:R-:W-:Y:S01]  /*1c70*/  FMUL.FTZ R4, R0.reuse, R27 ;  /* 0x0000001b00047220 */ /* 0x040fe20000410000 */
[----:B------:R-:W-:Y:S01]  /*1c80*/  FMUL.FTZ R92, R0, R28 ;  /* 0x0000001c005c7220 */ /* 0x000fe20000410000 */
[----:B------:R-:W-:Y:S01]  /*1c90*/  IMAD.IADD R2, R16, 0x1, -R5 ;  /* 0x0000000110027824 */ /* 0x000fe200078e0a05 */
[----:B------:R-:W-:Y:S01]  /*1ca0*/  LOP3.LUT R89, R89, 0xfffffffc, RZ, 0xc0, !PT ;  /* 0xfffffffc59597812 */ /* 0x000fe200078ec0ff */
[----:B------:R-:W-:Y:S01]  /*1cb0*/  FMUL.FTZ R94, R0, R32 ;  /* 0x00000020005e7220 */ /* 0x000fe20000410000 */
[----:B------:R-:W-:-:S04]  /*1cc0*/  IMAD.HI R32, R88, 0x55555556, RZ ;  /* 0x5555555658207827 */ /* 0x000fc800078e02ff */
[C---:B------:R-:W-:Y:S01]  /*1cd0*/  FMUL.FTZ R10, R0.reuse, R31 ;  /* 0x0000001f000a7220 */ /* 0x040fe20000410000 */
[----:B------:R-:W-:Y:S01]  /*1ce0*/  SHF.R.S32.HI R5, RZ, 0x1f, R2 ;  /* 0x0000001fff057819 */ /* 0x000fe20000011402 */
[----:B------:R-:W-:Y:S01]  /*1cf0*/  FMUL.FTZ R31, R0, R55 ;  /* 0x00000037001f7220 */ /* 0x000fe20000410000 */
[----:B------:R-:W-:Y:S01]  /*1d00*/  IMAD.IADD R89, R16, 0x1, -R89 ;  /* 0x0000000110597824 */ /* 0x000fe200078e0a59 */
[----:B------:R-:W-:Y:S01]  /*1d10*/  UISETP.NE.AND UP1, UPT, UR42, URZ, UPT ;  /* 0x0000003f2a00728c */ /* 0x000fe2000bf25270 */
[CC--:B------:R-:W-:Y:S01]  /*1d20*/  LEA.HI R29, R5.reuse, R2.reuse, RZ, 0x2 ;  /* 0x00000002051d7211 */ /* 0x0c0fe200078f10ff */
[C---:B------:R-:W-:Y:S01]  /*1d30*/  FMUL.FTZ R13, R0.reuse, R39 ;  /* 0x00000027000d7220 */ /* 0x040fe20000410000 */
        /* <DEDUP_REMOVED lines=9> */
[----:B------:R-:W-:Y:S01]  /*1dd0*/  @UP1 ULDC UR4, c[0x0][0x44c] ;  /* 0x0001130000041ab9 */ /* 0x000fe20000000800 */
[----:B------:R-:W-:Y:S01]  /*1de0*/  LEA.HI R55, R32, R32, RZ, 0x1 ;  /* 0x0000002020377211 */ /* 0x000fe200078f08ff */
[C---:B------:R-:W-:Y:S01]  /*1df0*/  FMUL.FTZ R91, R0.reuse, R25 ;  /* 0x00000019005b7220 */ /* 0x040fe20000410000 */
[----:B------:R-:W-:Y:S01]  /*1e00*/  LEA R32, R27, UR46, 0x4 ;  /* 0x0000002e1b207c11 */ /* 0x000fe2000f8e20ff */
[----:B------:R-:W-:Y:S01]  /*1e10*/  FMUL.FTZ R25, R0, R51 ;  /* 0x0000003300197220 */ /* 0x000fe20000410000 */
[----:B------:R-:W-:Y:S01]  /*1e20*/  LOP3.LUT R16, R16, 0xfffffff8, RZ, 0xc0, !PT ;  /* 0xfffffff810107812 */ /* 0x000fe200078ec0ff */
[----:B------:R-:W-:Y:S01]  /*1e30*/  IMAD R55, R55, -0x3, R88 ;  /* 0xfffffffd37377824 */ /* 0x000fe200078e0258 */
[----:B------:R-:W-:Y:S01]  /*1e40*/  LEA.HI R27, R89, R89, RZ, 0x1 ;  /* 0x00000059591b7211 */ /* 0x000fe200078f08ff */
[----:B------:R-:W-:Y:S01]  /*1e50*/  FMUL.FTZ R51, R0, R56 ;  /* 0x0000003800337220 */ /* 0x000fe20000410000 */
[----:B------:R-:W-:Y:S01]  /*1e60*/  IADD3 R32, R32, R5, -R16 ;  /* 0x0000000520207210 */ /* 0x000fe20007ffe810 */
[C---:B------:R-:W-:Y:S01]  /*1e70*/  FMUL.FTZ R23, R0.reuse, R78 ;  /* 0x0000004e00177220 */ /* 0x040fe20000410000 */
[----:B------:R-:W-:Y:S01]  /*1e80*/  LOP3.LUT R16, R27, 0x1ffffffe, RZ, 0xc0, !PT ;  /* 0x1ffffffe1b107812 */ /* 0x000fe200078ec0ff */
[----:B------:R-:W-:Y:S01]  /*1e90*/  FMUL.FTZ R56, R0, R64 ;  /* 0x0000004000387220 */ /* 0x000fe20000410000 */
[----:B------:R-:W-:Y:S01]  /*1ea0*/  PLOP3.LUT P1, PT, PT, PT, UP1, 0x80, 0x0 ;  /* 0x000000000000781c */ /* 0x000fe20003f2f018 */
[----:B------:R-:W-:Y:S01]  /*1eb0*/  IMAD R32, R55, 0x40, R32 ;  /* 0x0000004037207824 */ /* 0x000fe200078e0220 */
[----:B------:R-:W-:Y:S01]  /*1ec0*/  PLOP3.LUT P2, PT, PT, PT, UP1, 0x80, 0x0 ;  /* 0x000000000000781c */ /* 0x000fe20003f4f018 */
[----:B------:R-:W-:Y:S01]  /*1ed0*/  IMAD.IADD R5, R89, 0x1, -R16 ;  /* 0x0000000159057824 */ /* 0x000fe200078e0a10 */
[----:B------:R-:W-:Y:S01]  /*1ee0*/  LOP3.LUT R29, R29, 0x7ffffffc, RZ, 0xc0, !PT ;  /* 0x7ffffffc1d1d7812 */ /* 0x000fe200078ec0ff */
[----:B------:R-:W-:-:S02]  /*1ef0*/  IMAD.MOV.U32 R55, RZ, RZ, -0x80 ;  /* 0xffffff80ff377424 */ /* 0x000fc400078e00ff */
[C---:B0-----:R-:W-:Y:S01]  /*1f00*/  FMUL.FTZ R3, R0.reuse, R26 ;  /* 0x0000001a00037220 */ /* 0x041fe20000410000 */
[----:B------:R-:W-:Y:S02]  /*1f10*/  IMAD R5, R5, 0x8, R32 ;  /* 0x0000000805057824 */ /* 0x000fe400078e0220 */
[----:B------:R-:W-:Y:S01]  /*1f20*/  FMUL.FTZ R22, R0, R46 ;  /* 0x0000002e00167220 */ /* 0x000fe20000410000 */
[----:B------:R-:W-:Y:S01]  /*1f30*/  IMAD R78, R18, R55, 0x80 ;  /* 0x00000080124e7424 */ /* 0x000fe200078e0237 */
[----:B------:R-:W-:Y:S01]  /*1f40*/  UISETP.NE.AND UP0, UPT, UR45, URZ, UPT ;  /* 0x0000003f2d00728c */ /* 0x000fe2000bf05270 */
[----:B------:R-:W-:Y:S02]  /*1f50*/  IMAD.MOV.U32 R71, RZ, RZ, R5 ;  /* 0x000000ffff477224 */ /* 0x000fe400078e0005 */
        /* <DEDUP_REMOVED lines=8> */
[----:B------:R-:W-:Y:S01]  /*1fe0*/  FMUL.FTZ R26, R0, R50 ;  /* 0x00000032001a7220 */ /* 0x000fe20000410000 */
[----:B------:R-:W-:Y:S02]  /*1ff0*/  IMAD.IADD R2, R2, 0x1, -R29 ;  /* 0x0000000102027824 */ /* 0x000fe400078e0a1d */
[----:B------:R-:W-:Y:S01]  /*2000*/  FMUL.FTZ R95, R0, R33 ;  /* 0x00000021005f7220 */ /* 0x000fe20000410000 */
[----:B------:R-:W-:Y:S01]  /*2010*/  UPRMT UR4, UR47, 0x654, UR4 ;  /* 0x000006542f047896 */ /* 0x000fe20008000004 */
[----:B------:R-:W0:Y:S01]  /*2020*/  SHFL.IDX PT, R64, R71, RZ, 0x1c1f ;  /* 0x001c1fff47407589 */ /* 0x000e2200000e0000 */
        /* <DEDUP_REMOVED lines=41> */
[----:B------:R-:W-:Y:S01]  /*22c0*/  IMAD R16, R2, -0x2, R55 ;  /* 0xfffffffe02107824 */ /* 0x000fe200078e0237 */
[----:B------:R-:W-:Y:S01]  /*22d0*/  SYNCS.ARRIVE.TRANS64.RED.A1T0 RZ, [UR4], RZ ;  /* 0x000000ffffff79a7 */ /* 0x000fe20008100404 */
[----:B------:R-:W-:Y:S01]  /*22e0*/  ULDC UR25, c[0x0][0x2f0] ;  /* 0x0000bc0000197ab9 */ /* 0x000fe20000000800 */
[----:B------:R-:W-:Y:S01]  /*22f0*/  ULDC UR4, c[0x0][0x288] ;  /* 0x0000a20000047ab9 */ /* 0x000fe20000000800 */
[----:B------:R-:W-:Y:S01]  /*2300*/  PLOP3.LUT P1, PT, PT, PT, UP0, 0x40, 0x0 ;  /* 0x000000000000781c */ /* 0x000fe20003f2e808 */
[C---:B------:R-:W-:Y:S01]  /*2310*/  IMAD R16, R17.reuse, UR25, R16 ;  /* 0x0000001911107c24 */ /* 0x040fe2000f8e0210 */
[----:B------:R-:W1:Y:S01]  /*2320*/  MUFU.TANH R8, R8 ;  /* 0x0000000800087308 */ /* 0x000e620000002400 */
[----:B------:R-:W-:Y:S01]  /*2330*/  IMAD.U32 R55, RZ, RZ, UR4 ;  /* 0x00000004ff377e24 */ /* 0x000fe2000f8e00ff */
[----:B------:R-:W-:Y:S01]  /*2340*/  ULDC UR20, c[0x0][0x9dc] ;  /* 0x0002770000147ab9 */ /* 0x000fe20000000800 */
[----:B------:R-:W-:Y:S01]  /*2350*/  IMAD R65, R17, UR25, R78 ;  /* 0x0000001911417c24 */ /* 0x000fe2000f8e024e */
[----:B------:R-:W-:Y:S01]  /*2360*/  ULOP3.LUT UR20, URZ, UR20, URZ, 0x33, !UPT ;  /* 0x000000143f147292 */ /* 0x000fe2000f8e333f */
[----:B------:R-:W-:Y:S01]  /*2370*/  IMAD.IADD R16, R16, 0x1, -R55 ;  /* 0x0000000110107824 */ /* 0x000fe200078e0a37 */
[----:B------:R-:W-:Y:S01]  /*2380*/  ULDC UR11, c[0x0][0x9e0] ;  /* 0x00027800000b7ab9 */ /* 0x000fe20000000800 */
[----:B------:R-:W-:Y:S01]  /*2390*/  IMAD R75, R2, -0x2, R65 ;  /* 0xfffffffe024b7824 */ /* 0x000fe200078e0241 */
[----:B------:R-:W2:Y:S01]  /*23a0*/  MUFU.TANH R91, R91 ;  /* 0x0000005b005b7308 */ /* 0x000ea20000002400 */
[----:B------:R-:W-:Y:S01]  /*23b0*/  VIADD R80, R16, UR11 ;  /* 0x0000000b10507c36 */ /* 0x000fe20008000000 */
[----:B------:R-:W-:Y:S01]  /*23c0*/  LEA R76, R18, 0xffffff80, 0x7 ;  /* 0xffffff80124c7811 */ /* 0x000fe200078e38ff */
[----:B------:R-:W-:-:S03]  /*23d0*/  VIADD R77, R16, UR20 ;  /* 0x00000014104d7c36 */ /* 0x000fc60008000000 */
[----:B0-----:R-:W-:Y:S01]  /*23e0*/  VIADDMNMX R73, R64, R80, R75, PT ;  /* 0x0000005040497246 */ /* 0x001fe2000380014b */
[----:B------:R-:W-:Y:S01]  /*23f0*/  IMAD.IADD R74, R77, 0x1, R64 ;  /* 0x000000014d4a7824 */ /* 0x000fe200078e0240 */
        /* <DEDUP_REMOVED lines=77> */
.L_x_11787:
[----:B------:R-:W-:Y:S02]  /*28d0*/  ULDC UR4, c[0x0][0x9e4] ;  /* 0x0002790000047ab9 */ /* 0x000fe40000000800 */
[----:B------:R-:W-:-:S05]  /*28e0*/  IMAD.U32 R16, RZ, RZ, UR4 ;  /* 0x00000004ff107e24 */ /* 0x000fca000f8e00ff */
[----:B------:R-:W-:-:S13]  /*28f0*/  ISETP.NE.AND P1, PT, R16, 0x1, PT ;  /* 0x000000011000780c */ /* 0x000fda0003f25270 */
[----:B------:R-:W1:Y:S02]  /*2900*/  @P1 LDC.64 R64, c[0x0][0x9e8] ;  /* 0x00027a00ff401b82 */ /* 0x000e640000000a00 */
[----:B-1----:R-:W-:-:S05]  /*2910*/  @P1 IMAD.HI.U32 R64, R67, R64, RZ ;  /* 0x0000004043401227 */ /* 0x002fca00078e00ff */
[----:B------:R-:W-:-:S07]  /*2920*/  @P1 SHF.R.U32.HI R67, RZ, R65, R64 ;  /* 0x00000041ff431219 */ /* 0x000fce0000011640 */
.L_x_11788:
[----:B------:R-:W-:Y:S05]  /*2930*/  BSYNC B0 ;  /* 0x0000000000007941 */ /* 0x000fea0003800000 */
.L_x_11786:
[----:B------:R-:W-:-:S04]  /*2940*/  IMAD R67, R67, R16, -R76 ;  /* 0x0000001043437224 */ /* 0x000fc800078e0a4c */
[----:B------:R-:W-:-:S05]  /*2950*/  IMAD R67, R2, -0x2, R67 ;  /* 0xfffffffe02437824 */ /* 0x000fca00078e0243 */
[----:B------:R-:W-:Y:S02]  /*2960*/  VIADDMNMX R73, R67, R16, R73, PT ;  /* 0x0000001043497246 */ /* 0x000fe40003800149 */
[----:B------:R-:W-:-:S07]  /*2970*/  VIMNMX R74, R74, R67, !PT ;  /* 0x000000434a4a7248 */ /* 0x000fce0007fe0100 */
.L_x_11785:
[C---:B------:R-:W-:Y:S01]  /*2980*/  ISETP.GE.AND P6, PT, R78.reuse, 0xa, PT ;  /* 0x0000000a4e00780c */ /* 0x040fe20003fc6270 */
[----:B------:R-:W-:Y:S01]  /*2990*/  UISETP.NE.AND UP0, UPT, UR45, URZ, UPT ;  /* 0x0000003f2d00728c */ /* 0x000fe2000bf05270 */
[C---:B------:R-:W-:Y:S02]  /*29a0*/  ISETP.GE.AND P1, PT, R78.reuse, 0x2, PT ;  /* 0x000000024e00780c */ /* 0x040fe40003f26270 */
[C---:B------:R-:W-:Y:S02]  /*29b0*/  ISETP.GE.AND P2, PT, R78.reuse, 0x9, PT ;  /* 0x000000094e00780c */ /* 0x040fe40003f46270 */
[----:B------:R-:W-:Y:S02]  /*29c0*/  ISETP.GE.AND P5, PT, R78, 0x11, PT ;  /* 0x000000114e00780c */ /* 0x000fe40003fa6270 */
[----:B------:R-:W-:Y:S02]  /*29d0*/  LOP3.LUT R16, R16, 0xfffffffb, RZ, 0xc0, !PT ;  /* 0xfffffffb10107812 */ /* 0x000fe400078ec0ff */
[----:B------:R-:W-:-:S02]  /*29e0*/  ISETP.GT.AND P4, PT, R74, 0x1, !P1 ;  /* 0x000000014a00780c */ /* 0x000fc40004f84270 */
[----:B------:R-:W-:Y:S02]  /*29f0*/  ISETP.GT.AND P3, PT, R74, 0x8, !P2 ;  /* 0x000000084a00780c */ /* 0x000fe40005764270 */
[----:B------:R-:W-:Y:S02]  /*2a00*/  @P6 LOP3.LUT R16, R16, 0x4, RZ, 0xfc, !PT ;  /* 0x0000000410106812 */ /* 0x000fe400078efcff */
[C---:B------:R-:W-:Y:S02]  /*2a10*/  ISETP.LT.OR P4, PT, R73.reuse, 0x2, P4 ;  /* 0x000000024900780c */ /* 0x040fe40002781670 */
[----:B------:R-:W-:Y:S02]  /*2a20*/  ISETP.LT.OR P3, PT, R73, 0x9, P3 ;  /* 0x000000094900780c */ /* 0x000fe40001f61670 */
[----:B------:R-:W-:Y:S02]  /*2a30*/  LOP3.LUT R16, R16, 0xfffffff7, RZ, 0xc0, !PT ;  /* 0xfffffff710107812 */ /* 0x000fe400078ec0ff */
[----:B------:R-:W-:-:S02]  /*2a40*/  FSEL R91, R91, -INF , !P4 ;  /* 0xff8000005b5b7808 */ /* 0x000fc40006000000 */
[----:B------:R-:W-:Y:S02]  /*2a50*/  FSEL R92, R92, -INF , !P3 ;  /* 0xff8000005c5c7808 */ /* 0x000fe40005800000 */
[----:B------:R-:W-:Y:S02]  /*2a60*/  ISETP.GT.AND P4, PT, R74, 0x9, !P6 ;  /* 0x000000094a00780c */ /* 0x000fe40007784270 */
[----:B------:R-:W-:Y:S02]  /*2a70*/  @P5 LOP3.LUT R16, R16, 0x8, RZ, 0xfc, !PT ;  /* 0x0000000810105812 */ /* 0x000fe400078efcff */
[----:B------:R-:W-:Y:S02]  /*2a80*/  ISETP.GT.AND P3, PT, R74, 0x10, !P5 ;  /* 0x000000104a00780c */ /* 0x000fe40006f64270 */
[----:B------:R-:W-:Y:S02]  /*2a90*/  ISETP.GE.AND P5, PT, R78, 0x12, PT ;  /* 0x000000124e00780c */ /* 0x000fe40003fa6270 */
[----:B------:R-:W-:-:S02]  /*2aa0*/  ISETP.LT.OR P4, PT, R73, 0xa, P4 ;  /* 0x0000000a4900780c */ /* 0x000fc40002781670 */
[----:B------:R-:W-:Y:S02]  /*2ab0*/  ISETP.LT.OR P3, PT, R73, 0x11, P3 ;  /* 0x000000114900780c */ /* 0x000fe40001f61670 */
[----:B0-----:R-:W-:Y:S02]  /*2ac0*/  FSEL R93, R93, -INF , !P4 ;  /* 0xff8000005d5d7808 */ /* 0x001fe40006000000 */
[----:B------:R-:W-:Y:S02]  /*2ad0*/  ISETP.GE.AND P4, PT, R78, 0x19, PT ;  /* 0x000000194e00780c */ /* 0x000fe40003f86270 */
[----:B------:R-:W-:Y:S02]  /*2ae0*/  LOP3.LUT R16, R16, 0xffffffef, RZ, 0xc0, !PT ;  /* 0xffffffef10107812 */ /* 0x000fe400078ec0ff */
[----:B------:R-:W-:Y:S02]  /*2af0*/  FSEL R94, R94, -INF , !P3 ;  /* 0xff8000005e5e7808 */ /* 0x000fe40005800000 */
[----:B------:R-:W-:-:S02]  /*2b00*/  ISETP.GT.AND P3, PT, R74, 0x11, !P5 ;  /* 0x000000114a00780c */ /* 0x000fc40006f64270 */
[----:B------:R-:W-:Y:S02]  /*2b10*/  @P5 LOP3.LUT R16, R16, 0x10, RZ, 0xfc, !PT ;  /* 0x0000001010105812 */ /* 0x000fe400078efcff */
[----:B------:R-:W-:Y:S02]  /*2b20*/  ISETP.LT.OR P3, PT, R73, 0x12, P3 ;  /* 0x000000124900780c */ /* 0x000fe40001f61670 */
[----:B------:R-:W-:Y:S02]  /*2b30*/  LOP3.LUT R16, R16, 0xfdffffff, RZ, 0xc0, !PT ;  /* 0xfdffffff10107812 */ /* 0x000fe400078ec0ff */
[----:B------:R-:W-:Y:S02]  /*2b40*/  FSEL R95, R95, -INF , !P3 ;  /* 0xff8000005f5f7808 */ /* 0x000fe40005800000 */
[----:B------:R-:W-:Y:S02]  /*2b50*/  @P4 LOP3.LUT R16, R16, 0x2000000, RZ, 0xfc, !PT ;  /* 0x0200000010104812 */ /* 0x000fe400078efcff */
[----:B------:R-:W-:-:S02]  /*2b60*/  ISETP.GT.AND P3, PT, R74, 0x18, !P4 ;  /* 0x000000184a00780c */ /* 0x000fc40006764270 */
[----:B------:R-:W-:Y:S02]  /*2b70*/  ISETP.GE.AND P4, PT, R78, 0x1a, PT ;  /* 0x0000001a4e00780c */ /* 0x000fe40003f86270 */
[----:B------:R-:W-:Y:S02]  /*2b80*/  ISETP.LT.OR P3, PT, R73, 0x19, P3 ;  /* 0x000000194900780c */ /* 0x000fe40001f61670 */
[----:B------:R-:W-:Y:S02]  /*2b90*/  LOP3.LUT R16, R16, 0xfeffffff, RZ, 0xc0, !PT ;  /* 0xfeffffff10107812 */ /* 0x000fe400078ec0ff */
[----:B------:R-:W-:Y:S02]  /*2ba0*/  FSEL R96, R96, -INF , !P3 ;  /* 0xff80000060607808 */ /* 0x000fe40005800000 */
[----:B------:R-:W-:-:S04]  /*2bb0*/  ISETP.GT.AND P3, PT, R74, 0x19, !P4 ;  /* 0x000000194a00780c */ /* 0x000fc80006764270 */
        /* <DEDUP_REMOVED lines=17> */
[----:B------:R-:W-:Y:S01]  /*2cd0*/  ISETP.GT.AND P3, PT, R74, 0x28, !P4 ;  /* 0x000000284a00780c */ /* 0x000fe20006764270 */
[----:B------:R-:W0:Y:S03]  /*2ce0*/  SHFL.IDX PT, R40, R71, 0x1, 0x1c1f ;  /* 0x003c1f0047287f89 */ /* 0x000e2600000e0000 */
        /* <DEDUP_REMOVED lines=110> */
[----:B------:R-:W-:Y:S02]  /*33d0*/  ISETP.GE.AND P4, PT, R78, 0x72, PT ;  /* 0x000000724e00780c */ /* 0x000fe40003f86270 */
[----:B0-----:R-:W-:Y:S02]  /*33e0*/  VIADDMNMX R69, R40, R80, R75, PT ;  /* 0x0000005028457246 */ /* 0x001fe4000380014b */
[----:B------:R-:W-:-:S04]  /*33f0*/  ISETP.GT.AND P5, PT, R74, 0x71, !P4 ;  /* 0x000000714a00780c */ /* 0x000fc800067a4270 */
[----:B------:R-:W-:-:S04]  /*3400*/  ISETP.LT.OR P5, PT, R73, 0x72, P5 ;  /* 0x000000724900780c */ /* 0x000fc80002fa1670 */
[----:B------:R-:W-:Y:S01]  /*3410*/  FSEL R45, R70, -INF , !P5 ;  /* 0xff800000462d7808 */ /* 0x000fe20006800000 */
[----:B------:R-:W-:Y:S01]  /*3420*/  IMAD.IADD R70, R77, 0x1, R40 ;  /* 0x000000014d467824 */ /* 0x000fe200078e0228 */
[----:B------:R-:W-:-:S04]  /*3430*/  ISETP.GE.AND P5, PT, R78, 0x79, PT ;  /* 0x000000794e00780c */ /* 0x000fc80003fa6270 */
[----:B------:R-:W-:-:S04]  /*3440*/  ISETP.GT.AND P6, PT, R74, 0x78, !P5 ;  /* 0x000000784a00780c */ /* 0x000fc80006fc4270 */
[----:B------:R-:W-:-:S04]  /*3450*/  ISETP.LT.OR P6, PT, R73, 0x79, P6 ;  /* 0x000000794900780c */ /* 0x000fc800037c1670 */
[----:B------:R-:W-:Y:S02]  /*3460*/  FSEL R39, R84, -INF , !P6 ;  /* 0xff80000054277808 */ /* 0x000fe40007000000 */
[----:B------:R-:W-:-:S13]  /*3470*/  ISETP.GE.AND P6, PT, R78, 0x1, PT ;  /* 0x000000014e00780c */ /* 0x000fda0003fc6270 */
[----:B------:R-:W-:Y:S02]  /*3480*/  @P6 LOP3.LUT R16, R16, 0x2, RZ, 0xfc, !PT ;  /* 0x0000000210106812 */ /* 0x000fe400078efcff */
[----:B------:R-:W-:Y:S02]  /*3490*/  ISETP.GT.AND P6, PT, R74, RZ, !P6 ;  /* 0x000000ff4a00720c */ /* 0x000fe400077c4270 */
[----:B------:R-:W-:Y:S02]  /*34a0*/  LOP3.LUT R16, R16, 0xfffffffe, RZ, 0xc0, !PT ;  /* 0xfffffffe10107812 */ /* 0x000fe400078ec0ff */
[----:B------:R-:W-:-:S04]  /*34b0*/  ISETP.LT.OR P6, PT, R73, 0x1, P6 ;  /* 0x000000014900780c */ /* 0x000fc800037c1670 */
[----:B------:R-:W-:Y:S02]  /*34c0*/  FSEL R72, R8, -INF , !P6 ;  /* 0xff80000008487808 */ /* 0x000fe40007000000 */
[----:B------:R-:W-:-:S13]  /*34d0*/  ISETP.GE.AND P6, PT, R78, 0x7a, PT ;  /* 0x0000007a4e00780c */ /* 0x000fda0003fc6270 */
[----:B------:R-:W-:Y:S02]  /*34e0*/  @P6 LOP3.LUT R16, R16, 0x1, RZ, 0xfc, !PT ;  /* 0x0000000110106812 */ /* 0x000fe400078efcff */
        /* <DEDUP_REMOVED lines=19> */
.L_x_11791:
[----:B------:R-:W-:Y:S02]  /*3620*/  ULDC UR4, c[0x0][0x9e4] ;  /* 0x0002790000047ab9 */ /* 0x000fe40000000800 */
[----:B------:R-:W-:-:S05]  /*3630*/  IMAD.U32 R74, RZ, RZ, UR4 ;  /* 0x00000004ff4a7e24 */ /* 0x000fca000f8e00ff */
[----:B------:R-:W-:-:S13]  /*3640*/  ISETP.NE.AND P6, PT, R74, 0x1, PT ;  /* 0x000000014a00780c */ /* 0x000fda0003fc5270 */
[----:B------:R-:W0:Y:S02]  /*3650*/  @P6 LDC.64 R40, c[0x0][0x9e8] ;  /* 0x00027a00ff286b82 */ /* 0x000e240000000a00 */
[----:B0-----:R-:W-:-:S05]  /*3660*/  @P6 IMAD.HI.U32 R40, R71, R40, RZ ;  /* 0x0000002847286227 */ /* 0x001fca00078e00ff */
[----:B------:R-:W-:-:S07]  /*3670*/  @P6 SHF.R.U32.HI R71, RZ, R41, R40 ;  /* 0x00000029ff476219 */ /* 0x000fce0000011628 */
.L_x_11792:
[----:B------:R-:W-:Y:S05]  /*3680*/  BSYNC B0 ;  /* 0x0000000000007941 */ /* 0x000fea0003800000 */
.L_x_11790:
[----:B------:R-:W-:-:S04]  /*3690*/  IMAD R71, R71, R74, -R76 ;  /* 0x0000004a47477224 */ /* 0x000fc800078e0a4c */
[----:B------:R-:W-:-:S05]  /*36a0*/  IMAD R71, R2, -0x2, R71 ;  /* 0xfffffffe02477824 */ /* 0x000fca00078e0247 */
[----:B------:R-:W-:Y:S02]  /*36b0*/  VIADDMNMX R69, R71, R74, R69, PT ;  /* 0x0000004a47457246 */ /* 0x000fe40003800145 */
[----:B------:R-:W-:-:S07]  /*36c0*/  VIMNMX R70, R70, R71, !PT ;  /* 0x0000004746467248 */ /* 0x000fce0007fe0100 */
.L_x_11789:
[----:B------:R-:W-:Y:S01]  /*36d0*/  ISETP.GT.AND P1, PT, R70, 0x1, !P1 ;  /* 0x000000014600780c */ /* 0x000fe20004f24270 */
[----:B------:R-:W-:Y:S01]  /*36e0*/  ULDC UR10, c[0x0][0x988] ;  /* 0x00026200000a7ab9 */ /* 0x000fe20000000800 */
[----:B------:R-:W-:Y:S01]  /*36f0*/  LOP3.LUT P6, RZ, R16, 0x4, RZ, 0xc0, !PT ;  /* 0x0000000410ff7812 */ /* 0x000fe200078cc0ff */
[----:B------:R-:W-:Y:S01]  /*3700*/  IMAD.U32 R76, RZ, RZ, UR10 ;  /* 0x0000000aff4c7e24 */ /* 0x000fe2000f8e00ff */
[----:B------:R-:W-:Y:S01]  /*3710*/  ISETP.LT.OR P1, PT, R69, 0x2, P1 ;  /* 0x000000024500780c */ /* 0x000fe20000f21670 */
[----:B------:R-:W-:Y:S01]  /*3720*/  UISETP.NE.AND UP1, UPT, UR42, URZ, UPT ;  /* 0x0000003f2a00728c */ /* 0x000fe2000bf25270 */
[----:B------:R-:W-:Y:S01]  /*3730*/  ISETP.GT.AND P2, PT, R70, 0x8, !P2 ;  /* 0x000000084600780c */ /* 0x000fe20005744270 */
[----:B------:R-:W-:Y:S01]  /*3740*/  UISETP.NE.AND UP0, UPT, UR45, URZ, UPT ;  /* 0x0000003f2d00728c */ /* 0x000fe2000bf05270 */
[----:B------:R-:W-:Y:S02]  /*3750*/  FSEL R4, R4, -INF , !P1 ;  /* 0xff80000004047808 */ /* 0x000fe40004800000 */
[----:B------:R-:W-:-:S02]  /*3760*/  ISETP.GT.AND P1, PT, R70, 0x9, !P6 ;  /* 0x000000094600780c */ /* 0x000fc40007724270 */
[C---:B------:R-:W-:Y:S02]  /*3770*/  ISETP.LT.OR P2, PT, R69.reuse, 0x9, P2 ;  /* 0x000000094500780c */ /* 0x040fe40001741670 */
[----:B------:R-:W-:Y:S02]  /*3780*/  ISETP.LT.OR P1, PT, R69, 0xa, P1 ;  /* 0x0000000a4500780c */ /* 0x000fe40000f21670 */
[----:B------:R-:W-:Y:S01]  /*3790*/  FSEL R9, R9, -INF , !P2 ;  /* 0xff80000009097808 */ /* 0x000fe20005000000 */
[----:B------:R-:W-:Y:S01]  /*37a0*/  @UP1 ULDC UR4, c[0x0][0x44c] ;  /* 0x0001130000041ab9 */ /* 0x000fe20000000800 */
[----:B------:R-:W-:Y:S01]  /*37b0*/  FSEL R10, R10, -INF , !P1 ;  /* 0xff8000000a0a7808 */ /* 0x000fe20004800000 */
[----:B------:R-:W-:Y:S01]  /*37c0*/  UIMAD.WIDE.U32 UR4, UR46, UR4, URZ ;  /* 0x000000042e0472a5 */ /* 0x000fe2000f8e003f */
[C---:B------:R-:W-:Y:S01]  /*37d0*/  LOP3.LUT P1, RZ, R16.reuse, 0x8, RZ, 0xc0, !PT ;  /* 0x0000000810ff7812 */ /* 0x040fe2000782c0ff */
[----:B------:R-:W-:Y:S01]  /*37e0*/  @UP1 ULDC UR14, c[0x0][0x450] ;  /* 0x00011400000e1ab9 */ /* 0x000fe20000000800 */
[----:B------:R-:W-:Y:S01]  /*37f0*/  LOP3.LUT P2, RZ, R16, 0x40000, RZ, 0xc0, !PT ;  /* 0x0004000010ff7812 */ /* 0x000fe2000784c0ff */
[----:B------:R-:W-:Y:S01]  /*3800*/  @UP1 USHF.R.U32.HI UR46, URZ, UR14, UR5 ;  /* 0x0000000e3f2e1299 */ /* 0x000fe20008011605 */
[----:B------:R-:W-:-:S02]  /*3810*/  ISETP.GT.AND P1, PT, R70, 0x10, !P1 ;  /* 0x000000104600780c */ /* 0x000fc40004f24270 */
[----:B------:R-:W-:Y:S02]  /*3820*/  LOP3.LUT P6, RZ, R16, 0x20000, RZ, 0xc0, !PT ;  /* 0x0002000010ff7812 */ /* 0x000fe400078cc0ff */
[----:B------:R-:W-:Y:S02]  /*3830*/  ISETP.LT.OR P1, PT, R69, 0x11, P1 ;  /* 0x000000114500780c */ /* 0x000fe40000f21670 */
[----:B------:R-:W-:Y:S02]  /*3840*/  ISETP.GT.AND P3, PT, R70, 0x70, !P3 ;  /* 0x000000704600780c */ /* 0x000fe40005f64270 */
        /* <DEDUP_REMOVED lines=74> */
[C---:B------:R-:W-:Y:S01]  /*3cf0*/  LOP3.LUT P1, RZ, R16.reuse, 0x8000, RZ, 0xc0, !PT ;  /* 0x0000800010ff7812 */ /* 0x040fe2000782c0ff */
[----:B------:R-:W0:Y:S01]  /*3d00*/  SHFL.BFLY PT, R74, R41, 0x2, 0x1f ;  /* 0x0c401f00294a7f89 */ /* 0x000e2200000e0000 */
[----:B------:R-:W-:-:S02]  /*3d10*/  LOP3.LUT P2, RZ, R16, 0x80, RZ, 0xc0, !PT ;  /* 0x0000008010ff7812 */ /* 0x000fc4000784c0ff */
[----:B------:R-:W-:Y:S02]  /*3d20*/  ISETP.GT.AND P1, PT, R70, 0x40, !P1 ;  /* 0x000000404600780c */ /* 0x000fe40004f24270 */
[----:B------:R-:W-:Y:S02]  /*3d30*/  LOP3.LUT P6, RZ, R16, 0x40, RZ, 0xc0, !PT ;  /* 0x0000004010ff7812 */ /* 0x000fe400078cc0ff */
[----:B------:R-:W-:Y:S02]  /*3d40*/  ISETP.LT.OR P1, PT, R69, 0x41, P1 ;  /* 0x000000414500780c */ /* 0x000fe40000f21670 */
[----:B------:R-:W-:Y:S02]  /*3d50*/  ISETP.GT.AND P4, PT, R70, 0x71, !P4 ;  /* 0x000000714600780c */ /* 0x000fe40006784270 */
[----:B------:R-:W-:Y:S02]  /*3d60*/  FSEL R33, R33, -INF , !P1 ;  /* 0xff80000021217808 */ /* 0x000fe40004800000 */
[----:B------:R-:W-:-:S02]  /*3d70*/  LOP3.LUT P1, RZ, R16, 0x4000, RZ, 0xc0, !PT ;  /* 0x0000400010ff7812 */ /* 0x000fc4000782c0ff */
[C---:B------:R-:W-:Y:S02]  /*3d80*/  ISETP.LT.OR P3, PT, R69.reuse, 0x71, P3 ;  /* 0x000000714500780c */ /* 0x040fe40001f61670 */
[C---:B------:R-:W-:Y:S02]  /*3d90*/  ISETP.GT.AND P1, PT, R70.reuse, 0x41, !P1 ;  /* 0x000000414600780c */ /* 0x040fe40004f24270 */
[----:B------:R-:W-:Y:S02]  /*3da0*/  ISETP.GT.AND P5, PT, R70, 0x78, !P5 ;  /* 0x000000784600780c */ /* 0x000fe40006fa4270 */
[C---:B------:R-:W-:Y:S02]  /*3db0*/  ISETP.LT.OR P1, PT, R69.reuse, 0x42, P1 ;  /* 0x000000424500780c */ /* 0x040fe40000f21670 */
[----:B------:R-:W-:Y:S02]  /*3dc0*/  ISETP.LT.OR P4, PT, R69, 0x72, P4 ;  /* 0x000000724500780c */ /* 0x000fe40002781670 */
[----:B------:R-:W-:-:S02]  /*3dd0*/  FSEL R34, R34, -INF , !P1 ;  /* 0xff80000022227808 */ /* 0x000fc40004800000 */
[----:B------:R-:W-:Y:S02]  /*3de0*/  LOP3.LUT P1, RZ, R16, 0x2000, RZ, 0xc0, !PT ;  /* 0x0000200010ff7812 */ /* 0x000fe4000782c0ff */
[----:B0-----:R-:W-:Y:S02]  /*3df0*/  FMNMX.FTZ R74, R41, R74, !PT ;  /* 0x0000004a294a7209 */ /* 0x001fe40007810000 */
[----:B------:R-:W-:Y:S02]  /*3e00*/  ISETP.GT.AND P1, PT, R70, 0x48, !P1 ;  /* 0x000000484600780c */ /* 0x000fe40004f24270 */
[----:B------:R-:W-:Y:S01]  /*3e10*/  FSEL R28, R28, -INF , !P3 ;  /* 0xff8000001c1c7808 */ /* 0x000fe20005800000 */
[----:B------:R-:W0:Y:S01]  /*3e20*/  SHFL.BFLY PT, R11, R74, 0x1, 0x1f ;  /* 0x0c201f004a0b7f89 */ /* 0x000e2200000e0000 */
[C---:B------:R-:W-:Y:S02]  /*3e30*/  ISETP.LT.OR P1, PT, R69.reuse, 0x49, P1 ;  /* 0x000000494500780c */ /* 0x040fe40000f21670 */
[----:B------:R-:W-:-:S02]  /*3e40*/  ISETP.LT.OR P5, PT, R69, 0x79, P5 ;  /* 0x000000794500780c */ /* 0x000fc40002fa1670 */
[----:B------:R-:W-:Y:S02]  /*3e50*/  FSEL R35, R35, -INF , !P1 ;  /* 0xff80000023237808 */ /* 0x000fe40004800000 */
[----:B------:R-:W-:Y:S02]  /*3e60*/  LOP3.LUT P1, RZ, R16, 0x1000, RZ, 0xc0, !PT ;  /* 0x0000100010ff7812 */ /* 0x000fe4000782c0ff */
[----:B------:R-:W-:Y:S02]  /*3e70*/  FSEL R27, R27, -INF , !P4 ;  /* 0xff8000001b1b7808 */ /* 0x000fe40006000000 */
[----:B------:R-:W-:Y:S02]  /*3e80*/  ISETP.GT.AND P1, PT, R70, 0x49, !P1 ;  /* 0x000000494600780c */ /* 0x000fe40004f24270 */
[----:B------:R-:W-:Y:S02]  /*3e90*/  FSEL R32, R32, -INF , !P5 ;  /* 0xff80000020207808 */ /* 0x000fe40006800000 */
[----:B------:R-:W-:-:S02]  /*3ea0*/  ISETP.LT.OR P1, PT, R69, 0x4a, P1 ;  /* 0x0000004a4500780c */ /* 0x000fc40000f21670 */
[----:B------:R-:W-:Y:S02]  /*3eb0*/  R2UR UR7, R19 ;  /* 0x00000000130772ca */ /* 0x000fe400000e0000 */
[----:B------:R-:W-:Y:S02]  /*3ec0*/  FSEL R36, R36, -INF , !P1 ;  /* 0xff80000024247808 */ /* 0x000fe40004800000 */
[----:B------:R-:W-:Y:S02]  /*3ed0*/  LOP3.LUT P1, RZ, R16, 0x800, RZ, 0xc0, !PT ;  /* 0x0000080010ff7812 */ /* 0x000fe4000782c0ff */
[----:B0-----:R-:W-:Y:S02]  /*3ee0*/  FMNMX.FTZ R11, R74, R11, !PT ;  /* 0x0000000b4a0b7209 */ /* 0x001fe40007810000 */
[----:B------:R-:W-:-:S03]  /*3ef0*/  ISETP.GT.AND P1, PT, R70, 0x50, !P1 ;  /* 0x000000504600780c */ /* 0x000fc60004f24270 */
[----:B------:R-:W-:Y:S01]  /*3f00*/  FFMA.FTZ R77, R11, R76, -8 ;  /* 0xc10000000b4d7423 */ /* 0x000fe2000001004c */
[----:B------:R-:W-:Y:S01]  /*3f10*/  ISETP.LT.OR P1, PT, R69, 0x51, P1 ;  /* 0x000000514500780c */ /* 0x000fe20000f21670 */
[----:B------:R-:W-:-:S03]  /*3f20*/  UIADD3 UR46, UR7, UR46, URZ ;  /* 0x0000002e072e7290 */ /* 0x000fc6000fffe03f */
[----:B------:R-:W-:Y:S01]  /*3f30*/  FSEL R38, R38, -INF , !P1 ;  /* 0xff80000026267808 */ /* 0x000fe20004800000 */
[----:B------:R-:W-:Y:S01]  /*3f40*/  UIADD3 UR11, UR46, UR11, URZ ;  /* 0x0000000b2e0b7290 */ /* 0x000fe2000fffe03f */
        /* <DEDUP_REMOVED lines=17> */
[----:B------:R-:W-:Y:S02]  /*4060*/  ISETP.GT.AND P1, PT, R70, 0x61, !P6 ;  /* 0x000000614600780c */ /* 0x000fe40007724270 */
[----:B------:R-:W-:Y:S02]  /*4070*/  LOP3.LUT P6, RZ, R16, 0x2, RZ, 0xc0, !PT ;  /* 0x0000000210ff7812 */ /* 0x000fe400078cc0ff */
[C---:B------:R-:W-:Y:S02]  /*4080*/  ISETP.LT.OR P1, PT, R69.reuse, 0x62, P1 ;  /* 0x000000624500780c */ /* 0x040fe40000f21670 */
[----:B------:R-:W-:Y:S02]  /*4090*/  ISETP.LT.OR P2, PT, R69, 0x6a, P2 ;  /* 0x0000006a4500780c */ /* 0x000fe40001741670 */
[----:B------:R-:W-:Y:S02]  /*40a0*/  FSEL R48, R48, -INF , !P1 ;  /* 0xff80000030307808 */ /* 0x000fe40004800000 */
[----:B------:R-:W-:-:S02]  /*40b0*/  FSETP.NEU.FTZ.AND P1, PT, R11, -INF , PT ;  /* 0xff8000000b00780b */ /* 0x000fc40003f3d000 */
[----:B------:R-:W-:Y:S02]  /*40c0*/  FSEL R24, R24, -INF , !P2 ;  /* 0xff80000018187808 */ /* 0x000fe40005000000 */
[----:B------:R-:W-:Y:S02]  /*40d0*/  FSEL R77, R77, RZ, P1 ;  /* 0x000000ff4d4d7208 */ /* 0x000fe40000800000 */
[----:B------:R-:W-:Y:S02]  /*40e0*/  ISETP.GT.AND P1, PT, R70, RZ, !P6 ;  /* 0x000000ff4600720c */ /* 0x000fe40007724270 */
[----:B------:R-:W-:Y:S01]  /*40f0*/  LOP3.LUT P6, RZ, R16, 0x1, RZ, 0xc0, !PT ;  /* 0x0000000110ff7812 */ /* 0x000fe200078cc0ff */
[--C-:B------:R-:W-:Y:S01]  /*4100*/  FFMA.FTZ R41, R92, UR10, -R77.reuse ;  /* 0x0000000a5c297c23 */ /* 0x100fe2000801084d */
[----:B------:R-:W-:Y:S01]  /*4110*/  ISETP.LT.OR P1, PT, R69, 0x1, P1 ;  /* 0x000000014500780c */ /* 0x000fe20000f21670 */
[--C-:B------:R-:W-:Y:S01]  /*4120*/  FFMA.FTZ R74, R93, UR10, -R77.reuse ;  /* 0x0000000a5d4a7c23 */ /* 0x100fe2000801084d */
[----:B------:R-:W-:Y:S01]  /*4130*/  ISETP.GT.AND P6, PT, R70, 0x79, !P6 ;  /* 0x000000794600780c */ /* 0x000fe200077c4270 */
[--C-:B------:R-:W-:Y:S01]  /*4140*/  FFMA.FTZ R71, R94, UR10, -R77.reuse ;  /* 0x0000000a5e477c23 */ /* 0x100fe2000801084d */
[----:B------:R-:W-:Y:S01]  /*4150*/  FSEL R75, R3, -INF , !P1 ;  /* 0xff800000034b7808 */ /* 0x000fe20004800000 */
[--C-:B------:R-:W-:Y:S01]  /*4160*/  FFMA.FTZ R3, R72, UR10, -R77.reuse ;  /* 0x0000000a48037c23 */ /* 0x100fe2000801084d */
[----:B------:R-:W-:Y:S01]  /*4170*/  LOP3.LUT P1, RZ, R16, 0x4000000, RZ, 0xc0, !PT ;  /* 0x0400000010ff7812 */ /* 0x000fe2000782c0ff */
        /* <DEDUP_REMOVED lines=23> */
[--C-:B------:R-:W-:Y:S01]  /*42f0*/  FFMA.FTZ R49, R49, UR10, -R77.reuse ;  /* 0x0000000a31317c23 */ /* 0x100fe2000801084d */
[--C-:B------:R-:W-:Y:S01]  /*4300*/  FFMA.FTZ R50, R50, UR10, -R77.reuse ;  /* 0x0000000a32327c23 */ /* 0x100fe2000801084d */
[----:B------:R-:W-:Y:S01]  /*4310*/  FMNMX.FTZ R79, R13, R16, !PT ;  /* 0x000000100d4f7209 */ /* 0x000fe20007810000 */
[----:B------:R-:W0:Y:S01]  /*4320*/  MUFU.EX2 R74, R74 ;  /* 0x0000004a004a7308 */ /* 0x000e220000000800 */
        /* <DEDUP_REMOVED lines=21> */
[----:B------:R-:W-:Y:S01]  /*4480*/  FFMA.FTZ R8, R8, UR10, -R77 ;  /* 0x0000000a08087c23 */ /* 0x000fe2000801084d */
[----:B------:R-:W-:Y:S01]  /*4490*/  FMNMX.FTZ R79, R25, R16, !PT ;  /* 0x00000010194f7209 */ /* 0x000fe20007810000 */
[----:B------:R-:W-:Y:S01]  /*44a0*/  MUFU.EX2 R76, R76 ;  /* 0x0000004c004c7308 */ /* 0x000fe20000000800 */
[----:B0-----:R-:W-:-:S02]  /*44b0*/  F2FP.SATFINITE.E4M3.F32.PACK_AB_MERGE_C R148, R74, R41, RZ ;  /* 0x000000294a94723e */ /* 0x001fc400048070ff */
[----:B------:R-:W-:Y:S01]  /*44c0*/  FMNMX.FTZ R16, R30, R79, !PT ;  /* 0x0000004f1e107209 */ /* 0x000fe20007810000 */
[----:B------:R-:W-:Y:S01]  /*44d0*/  FFMA.FTZ R79, R68, UR10, -R77 ;  /* 0x0000000a444f7c23 */ /* 0x000fe2000801084d */
[----:B------:R-:W-:Y:S02]  /*44e0*/  F2FP.SATFINITE.E4M3.F32.PACK_AB_MERGE_C R148, R72, R3, R148 ;  /* 0x000000034894723e */ /* 0x000fe40004807094 */
        /* <DEDUP_REMOVED lines=29> */
[----:B------:R-:W-:Y:S04]  /*46c0*/  MUFU.EX2 R49, R49 ;  /* 0x0000003100317308 */ /* 0x000fe80000000800 */
[----:B------:R-:W0:Y:S04]  /*46d0*/  SHFL.BFLY PT, R69, R16, 0x2, 0x1f ;  /* 0x0c401f0010457f89 */ /* 0x000e2800000e0000 */
        /* <DEDUP_REMOVED lines=26> */
[----:B------:R-:W-:Y:S01]  /*4880*/  FADD.FTZ R30, R3, R72 ;  /* 0x00000048031e7221 */ /* 0x000fe20000010000 */
[--C-:B------:R-:W-:Y:S01]  /*4890*/  FFMA.FTZ R40, R14, UR10, -R69.reuse ;  /* 0x0000000a0e287c23 */ /* 0x100fe20008010845 */
[--C-:B------:R-:W-:Y:S01]  /*48a0*/  FFMA.FTZ R14, R26, UR10, -R69.reuse ;  /* 0x0000000a1a0e7c23 */ /* 0x100fe20008010845 */
[--C-:B------:R-:W-:Y:S01]  /*48b0*/  FFMA.FTZ R26, R31, UR10, -R69.reuse ;  /* 0x0000000a1f1a7c23 */ /* 0x100fe20008010845 */
[----:B------:R-:W0:Y:S01]  /*48c0*/  MUFU.EX2 R75, R75 ;  /* 0x0000004b004b7308 */ /* 0x000e220000000800 */
[----:B------:R-:W-:Y:S01]  /*48d0*/  FADD.FTZ R31, R41, R30 ;  /* 0x0000001e291f7221 */ /* 0x000fe20000010000 */
[--C-:B------:R-:W-:Y:S01]  /*48e0*/  FFMA.FTZ R10, R12, UR10, -R69.reuse ;  /* 0x0000000a0c0a7c23 */ /* 0x100fe20008010845 */
[--C-:B------:R-:W-:Y:S01]  /*48f0*/  FFMA.FTZ R12, R20, UR10, -R69.reuse ;  /* 0x0000000a140c7c23 */ /* 0x100fe20008010845 */
[----:B------:R-:W-:Y:S01]  /*4900*/  FFMA.FTZ R20, R33, UR10, -R69 ;  /* 0x0000000a21147c23 */ /* 0x000fe20008010845 */
[----:B------:R-:W-:Y:S01]  /*4910*/  FADD.FTZ R30, R74, R31 ;  /* 0x0000001f4a1e7221 */ /* 0x000fe20000010000 */
[--C-:B------:R-:W-:Y:S01]  /*4920*/  FFMA.FTZ R83, R21, UR10, -R69.reuse ;  /* 0x0000000a15537c23 */ /* 0x100fe20008010845 */
[--C-:B------:R-:W-:Y:S01]  /*4930*/  FFMA.FTZ R21, R34, UR10, -R69.reuse ;  /* 0x0000000a22157c23 */ /* 0x100fe20008010845 */
[----:B------:R-:W1:Y:S01]  /*4940*/  MUFU.EX2 R4, R4 ;  /* 0x0000000400047308 */ /* 0x000e620000000800 */
[----:B------:R-:W-:Y:S01]  /*4950*/  FADD.FTZ R33, R71, R30 ;  /* 0x0000001e47217221 */ /* 0x000fe20000010000 */
[--C-:B------:R-:W-:Y:S01]  /*4960*/  FFMA.FTZ R22, R22, UR10, -R69.reuse ;  /* 0x0000000a16167c23 */ /* 0x100fe20008010845 */
[--C-:B------:R-:W-:Y:S01]  /*4970*/  FFMA.FTZ R38, R38, UR10, -R69.reuse ;  /* 0x0000000a26267c23 */ /* 0x100fe20008010845 */
[----:B------:R-:W-:Y:S01]  /*4980*/  FFMA.FTZ R35, R35, UR10, -R69 ;  /* 0x0000000a23237c23 */ /* 0x000fe20008010845 */
[----:B------:R-:W-:Y:S01]  /*4990*/  FADD.FTZ R34, R76, R33 ;  /* 0x000000214c227221 */ /* 0x000fe20000010000 */
        /* <DEDUP_REMOVED lines=13> */
[--C-:B------:R-:W-:Y:S01]  /*4a70*/  FFMA.FTZ R27, R27, UR10, -R69.reuse ;  /* 0x0000000a1b1b7c23 */ /* 0x100fe20008010845 */
[--C-:B------:R-:W-:Y:S01]  /*4a80*/  FFMA.FTZ R32, R32, UR10, -R69.reuse ;  /* 0x0000000a20207c23 */ /* 0x100fe20008010845 */
[----:B------:R-:W-:Y:S01]  /*4a90*/  FFMA.FTZ R29, R29, UR10, -R69 ;  /* 0x0000000a1d1d7c23 */ /* 0x000fe20008010845 */
[----:B------:R-:W-:-:S02]  /*4aa0*/  FADD.FTZ R70, R78, R31 ;  /* 0x0000001f4e467221 */ /* 0x000fc40000010000 */
[----:B------:R-:W1:Y:S01]  /*4ab0*/  MUFU.EX2 R10, R10 ;  /* 0x0000000a000a7308 */ /* 0x000e620000000800 */
[----:B--2---:R-:W-:Y:S01]  /*4ac0*/  FADD.FTZ R34, R77, R30 ;  /* 0x0000001e4d227221 */ /* 0x004fe20000010000 */
[----:B------:R-:W-:Y:S01]  /*4ad0*/  FADD.FTZ R33, R67, R70 ;  /* 0x0000004643217221 */ /* 0x000fe20000010000 */
[----:B------:R-:W-:Y:S01]  /*4ae0*/  FFMA.FTZ R30, R37, UR10, -R69 ;  /* 0x0000000a251e7c23 */ /* 0x000fe20008010845 */
[----:B------:R-:W-:Y:S02]  /*4af0*/  F2FP.SATFINITE.E4M3.F32.PACK_AB_MERGE_C R77, R77, R4, RZ ;  /* 0x000000044d4d723e */ /* 0x000fe400048070ff */
[----:B------:R-:W-:Y:S02]  /*4b00*/  FADD.FTZ R33, R66, R33 ;  /* 0x0000002142217221 */ /* 0x000fe40000010000 */
[----:B------:R-:W2:Y:S01]  /*4b10*/  MUFU.EX2 R40, R40 ;  /* 0x0000002800287308 */ /* 0x000ea20000000800 */
[----:B0-----:R-:W-:Y:S01]  /*4b20*/  FADD.FTZ R31, R9, R34 ;  /* 0x00000022091f7221 */ /* 0x001fe20000010000 */
[----:B------:R-:W-:-:S06]  /*4b30*/  F2FP.SATFINITE.E4M3.F32.PACK_AB_MERGE_C R149, R75, R68, R77 ;  /* 0x000000444b95723e */ /* 0x000fcc000480704d */
[----:B------:R-:W0:Y:S01]  /*4b40*/  MUFU.EX2 R81, R81 ;  /* 0x0000005100517308 */ /* 0x000e220000000800 */
[----:B-1----:R-:W-:-:S07]  /*4b50*/  FADD.FTZ R31, R10, R31 ;  /* 0x0000001f0a1f7221 */ /* 0x002fce0000010000 */
[----:B------:R-:W1:Y:S01]  /*4b60*/  MUFU.EX2 R12, R12 ;  /* 0x0000000c000c7308 */ /* 0x000e620000000800 */
[----:B--2---:R-:W-:-:S07]  /*4b70*/  FADD.FTZ R34, R40, R31 ;  /* 0x0000001f28227221 */ /* 0x004fce0000010000 */
[----:B------:R-:W2:Y:S01]  /*4b80*/  MUFU.EX2 R13, R13 ;  /* 0x0000000d000d7308 */ /* 0x000ea20000000800 */
[C---:B0-----:R-:W-:Y:S01]  /*4b90*/  FADD.FTZ R3, R81.reuse, R34 ;  /* 0x0000002251037221 */ /* 0x041fe20000010000 */
[----:B------:R-:W-:-:S04]  /*4ba0*/  F2FP.SATFINITE.E4M3.F32.PACK_AB_MERGE_C R40, R81, R40, RZ ;  /* 0x000000285128723e */ /* 0x000fc800048070ff */
[----:B------:R-:W-:Y:S01]  /*4bb0*/  F2FP.SATFINITE.E4M3.F32.PACK_AB_MERGE_C R151, R10, R9, R40 ;  /* 0x000000090a97723e */ /* 0x000fe20004807028 */
[----:B------:R-:W-:Y:S01]  /*4bc0*/  VIADD R10, R18, 0xfffffffe ;  /* 0xfffffffe120a7836 */ /* 0x000fe20000000000 */
        /* <DEDUP_REMOVED lines=12> */
[----:B------:R2:W-:Y:S01]  /*4c90*/  MUFU.EX2 R19, R38 ;  /* 0x0000002600137308 */ /* 0x0005e20000000800 */
[----:B0-----:R-:W-:-:S07]  /*4ca0*/  FADD.FTZ R34, R15, R34 ;  /* 0x000000220f227221 */ /* 0x001fce0000010000 */
[----:B------:R-:W0:Y:S01]  /*4cb0*/  MUFU.EX2 R26, R26 ;  /* 0x0000001a001a7308 */ /* 0x000e220000000800 */
[----:B--2---:R-:W-:Y:S01]  /*4cc0*/  FADD.FTZ R38, R64, R33 ;  /* 0x0000002140267221 */ /* 0x004fe20000010000 */
[----:B------:R-:W-:Y:S01]  /*4cd0*/  F2FP.SATFINITE.E4M3.F32.PACK_AB_MERGE_C R33, R50, R49, RZ ;  /* 0x000000313221723e */ /* 0x000fe200048070ff */
[----:B-1----:R-:W-:Y:S02]  /*4ce0*/  FADD.FTZ R3, R25, R34 ;  /* 0x0000002219037221 */ /* 0x002fe40000010000 */
[----:B------:R-:W-:Y:S01]  /*4cf0*/  FADD.FTZ R38, R79, R38 ;  /* 0x000000264f267221 */ /* 0x000fe20000010000 */
[----:B------:R-:W-:Y:S02]  /*4d00*/  F2FP.SATFINITE.E4M3.F32.PACK_AB_MERGE_C R146, R46, R65, R33 ;  /* 0x000000412e92723e */ /* 0x000fe40004807021 */
[----:B------:R-:W1:Y:S01]  /*4d10*/  MUFU.EX2 R20, R20 ;  /* 0x0000001400147308 */ /* 0x000e620000000800 */
[----:B------:R-:W-:-:S04]  /*4d20*/  FADD.FTZ R31, R65, R38 ;  /* 0x00000026411f7221 */ /* 0x000fc80000010000 */
[----:B------:R-:W-:Y:S01]  /*4d30*/  FADD.FTZ R38, R46, R31 ;  /* 0x0000001f2e267221 */ /* 0x000fe20000010000 */
[----:B------:R-:W-:Y:S02]  /*4d40*/  F2FP.SATFINITE.E4M3.F32.PACK_AB_MERGE_C R31, R54, R53, RZ ;  /* 0x00000035361f723e */ /* 0x000fe400048070ff */
[----:B------:R-:W2:Y:S01]  /*4d50*/  MUFU.EX2 R21, R21 ;  /* 0x0000001500157308 */ /* 0x000ea20000000800 */
[----:B------:R-:W-:Y:S01]  /*4d60*/  FADD.FTZ R49, R49, R38 ;  /* 0x0000002631317221 */ /* 0x000fe20000010000 */
[----:B0-----:R-:W-:Y:S01]  /*4d70*/  FADD.FTZ R3, R26, R3 ;  /* 0x000000031a037221 */ /* 0x001fe20000010000 */
[----:B------:R-:W-:Y:S02]  /*4d80*/  F2FP.SATFINITE.E4M3.F32.PACK_AB_MERGE_C R140, R52, R51, R31 ;  /* 0x00000033348c723e */ /* 0x000fe4000480701f */
[----:B------:R-:W-:Y:S01]  /*4d90*/  FADD.FTZ R50, R50, R49 ;  /* 0x0000003132327221 */ /* 0x000fe20000010000 */
[----:B------:R-:W-:Y:S02]  /*4da0*/  F2FP.SATFINITE.E4M3.F32.PACK_AB_MERGE_C R25, R26, R25, RZ ;  /* 0x000000191a19723e */ /* 0x000fe400048070ff */
[----:B------:R-:W0:Y:S01]  /*4db0*/  MUFU.EX2 R57, R57 ;  /* 0x0000003900397308 */ /* 0x000e220000000800 */
[----:B------:R-:W-:Y:S01]  /*4dc0*/  FADD.FTZ R51, R51, R50 ;  /* 0x0000003233337221 */ /* 0x000fe20000010000 */
[----:B-1----:R-:W-:Y:S01]  /*4dd0*/  FADD.FTZ R4, R20, R3 ;  /* 0x0000000314047221 */ /* 0x002fe20000010000 */
[----:B------:R-:W-:-:S02]  /*4de0*/  F2FP.SATFINITE.E4M3.F32.PACK_AB_MERGE_C R3, R59, R58, RZ ;  /* 0x0000003a3b03723e */ /* 0x000fc400048070ff */
[----:B------:R-:W-:Y:S01]  /*4df0*/  FADD.FTZ R52, R52, R51 ;  /* 0x0000003334347221 */ /* 0x000fe20000010000 */
[----:B------:R-:W-:Y:S02]  /*4e00*/  F2FP.SATFINITE.E4M3.F32.PACK_AB_MERGE_C R147, R15, R14, R25 ;  /* 0x0000000e0f93723e */ /* 0x000fe40004807019 */
[----:B------:R-:W1:Y:S01]  /*4e10*/  MUFU.EX2 R35, R35 ;  /* 0x0000002300237308 */ /* 0x000e620000000800 */
[----:B--2---:R-:W-:Y:S01]  /*4e20*/  FADD.FTZ R4, R21, R4 ;  /* 0x0000000415047221 */ /* 0x004fe20000010000 */
[----:B------:R-:W-:-:S04]  /*4e30*/  FADD.FTZ R53, R53, R52 ;  /* 0x0000003435357221 */ /* 0x000fc80000010000 */
[----:B------:R-:W-:Y:S02]  /*4e40*/  FADD.FTZ R53, R54, R53 ;  /* 0x0000003536357221 */ /* 0x000fe40000010000 */
        /* <DEDUP_REMOVED lines=8> */
[----:B------:R-:W1:Y:S01]  /*4ed0*/  MUFU.EX2 R43, R43 ;  /* 0x0000002b002b7308 */ /* 0x000e620000000800 */
[C---:B--2---:R-:W-:Y:S01]  /*4ee0*/  FADD.FTZ R4, R36.reuse, R3 ;  /* 0x0000000324047221 */ /* 0x044fe20000010000 */
[----:B------:R-:W-:-:S03]  /*4ef0*/  F2FP.SATFINITE.E4M3.F32.PACK_AB_MERGE_C R35, R36, R35, RZ ;  /* 0x000000232423723e */ /* 0x000fc600048070ff */
[----:B------:R-:W-:Y:S01]  /*4f00*/  FADD.FTZ R3, R19, R4 ;  /* 0x0000000413037221 */ /* 0x000fe20000010000 */
[----:B------:R-:W-:Y:S02]  /*4f10*/  F2FP.SATFINITE.E4M3.F32.PACK_AB_MERGE_C R141, R21, R20, R35 ;  /* 0x00000014158d723e */ /* 0x000fe40004807023 */
        /* <DEDUP_REMOVED lines=37> */
[----:B0-----:R-:W-:Y:S01]  /*5170*/  FADD.FTZ R4, R28, R3 ;  /* 0x000000031c047221 */ /* 0x001fe20000010000 */
[----:B------:R-:W-:-:S06]  /*5180*/  FADD.FTZ R39, R39, R42 ;  /* 0x0000002a27277221 */ /* 0x000fcc0000010000 */
[----:B------:R-:W0:Y:S01]  /*5190*/  MUFU.EX2 R29, R29 ;  /* 0x0000001d001d7308 */ /* 0x000e220000000800 */
[----:B--2---:R-:W-:Y:S01]  /*51a0*/  FADD.FTZ R3, R27, R4 ;  /* 0x000000041b037221 */ /* 0x004fe20000010000 */
[----:B0-----:R-:W-:-:S03]  /*51b0*/  F2FP.SATFINITE.E4M3.F32.PACK_AB_MERGE_C R4, R29, R32, RZ ;  /* 0x000000201d04723e */ /* 0x001fc600048070ff */
[----:B------:R-:W-:Y:S01]  /*51c0*/  FADD.FTZ R32, R32, R3 ;  /* 0x0000000320207221 */ /* 0x000fe20000010000 */
[----:B------:R-:W-:Y:S01]  /*51d0*/  F2FP.SATFINITE.E4M3.F32.PACK_AB_MERGE_C R139, R27, R28, R4 ;  /* 0x0000001c1b8b723e */ /* 0x000fe20004807004 */
[----:B------:R-:W-:Y:S02]  /*51e0*/  FADD.FTZ R4, R8, R39 ;  /* 0x0000002708047221 */ /* 0x000fe40000010000 */
        /* <DEDUP_REMOVED lines=13> */
.L_x_11794:
[----:B------:R-:W-:Y:S02]  /*52c0*/  ULDC UR14, c[0x0][0x9e4] ;  /* 0x00027900000e7ab9 */ /* 0x000fe40000000800 */
[----:B------:R-:W-:-:S11]  /*52d0*/  UISETP.NE.AND UP0, UPT, UR14, 0x1, UPT ;  /* 0x000000010e00788c */ /* 0x000fd6000bf05270 */
[----:B------:R-:W-:Y:S02]  /*52e0*/  @UP0 ULDC.64 UR16, c[0x0][0x9e8] ;  /* 0x00027a0000100ab9 */ /* 0x000fe40000000a00 */
[----:B------:R-:W-:-:S04]  /*52f0*/  UIMAD.WIDE.U32 UR4, UR7, UR16, URZ ;  /* 0x00000010070472a5 */ /* 0x000fc8000f8e003f */
[----:B------:R-:W-:-:S12]  /*5300*/  @UP0 USHF.R.U32.HI UR7, URZ, UR17, UR5 ;  /* 0x000000113f070299 */ /* 0x000fd80008011605 */
.L_x_11795:
[----:B------:R-:W-:-:S04]  /*5310*/  UIMAD UR7, UR7, UR14, UR14 ;  /* 0x0000000e070772a4 */ /* 0x000fc8000f8e020e */
[----:B------:R-:W-:-:S04]  /*5320*/  UISETP.LT.AND UP0, UPT, UR11, UR7, UPT ;  /* 0x000000070b00728c */ /* 0x000fc8000bf01270 */
[----:B------:R-:W-:-:S12]  /*5330*/  USEL UR11, UR11, UR7, UP0 ;  /* 0x000000070b0b7287 */ /* 0x000fd80008000000 */
.L_x_11793:
[----:B------:R-:W-:Y:S01]  /*5340*/  USHF.R.S32.HI UR4, URZ, 0x1f, UR11 ;  /* 0x0000001f3f047899 */ /* 0x000fe2000801140b */
[----:B------:R-:W0:Y:S01]  /*5350*/  S2UR UR7, SR_CgaCtaId ;  /* 0x00000000000779c3 */ /* 0x000e220000008800 */
[----:B------:R-:W-:Y:S01]  /*5360*/  UMOV UR5, URZ ;  /* 0x0000003f00057c82 */ /* 0x000fe20008000000 */
        /* <DEDUP_REMOVED lines=15> */
[----:B------:R-:W-:Y:S01]  /*5460*/  CS2R R110, SRZ ;  /* 0x00000000006e7805 */ /* 0x000fe2000001ff00 */
[----:B------:R-:W-:Y:S01]  /*5470*/  UMOV UR4, URZ ;  /* 0x0000003f00047c82 */ /* 0x000fe20008000000 */
[----:B------:R-:W-:Y:S02]  /*5480*/  CS2R R112, SRZ ;  /* 0x0000000000707805 */ /* 0x000fe4000001ff00 */
[----:B------:R-:W-:Y:S02]  /*5490*/  CS2R R114, SRZ ;  /* 0x0000000000727805 */ /* 0x000fe4000001ff00 */
[----:B------:R-:W-:Y:S02]  /*54a0*/  ISETP.GE.AND P1, PT, R10, UR23, PT ;  /* 0x000000170a007c0c */ /* 0x000fe4000bf26270 */
        /* <DEDUP_REMOVED lines=43> */
.L_x_11815:
[----:B------:R-:W-:-:S04]  /*5760*/  UISETP.NE.AND UP0, UPT, UR22, 0x1, UPT ;  /* 0x000000011600788c */ /* 0x000fc8000bf05270 */
[----:B------:R-:W-:-:S04]  /*5770*/  USEL UR5, URZ, 0x1, UP0 ;  /* 0x000000013f057887 */ /* 0x000fc80008000000 */
[----:B------:R-:W-:Y:S01]  /*5780*/  ULOP3.LUT UR5, UR21, UR5, URZ, 0x3c, !UPT ;  /* 0x0000000515057292 */ /* 0x000fe2000f8e3c3f */
[----:B------:R-:W-:Y:S11]  /*5790*/  @!P0 BRA `(.L_x_11797) ;  /* 0x0000000000048947 */ /* 0x000ff60003800000 */
[----:B------:R-:W-:Y:S01]  /*57a0*/  BPT.TRAP 0x1 ;  /* 0x000000040000795c */ /* 0x000fe20000300000 */
.L_x_11797:
        /* <DEDUP_REMOVED lines=9> */
.L_x_11798:
[----:B-1----:R-:W-:Y:S05]  /*5840*/  @P1 BRA `(.L_x_11799) ;  /* 0x0000000000081947 */ /* 0x002fea0003800000 */
[----:B------:R-:W1:Y:S02]  /*5850*/  SYNCS.PHASECHK.TRANS64.TRYWAIT P1, [UR28+0x17030], R11 ;  /* 0x0170300bff0075a7 */ /* 0x000e64000802015c */
[----:B-1----:R-:W-:Y:S05]  /*5860*/  @!P1 BRA `(.L_x_11800) ;  /* 0x000000fc00049947 */ /* 0x002fea0003800000 */
.L_x_11799:
[----:B------:R-:W-:Y:S01]  /*5870*/  R2UR UR16, R6 ;  /* 0x00000000061072ca */ /* 0x000fe200000e0000 */
[----:B------:R-:W-:Y:S01]  /*5880*/  UIMAD UR18, UR4, 0x300, UR6 ;  /* 0x00000300041278a4 */ /* 0x000fe2000f8e0206 */
[----:B------:R-:W-:Y:S01]  /*5890*/  R2UR UR17, R7 ;  /* 0x00000000071172ca */ /* 0x000fe200000e0000 */
[----:B------:R-:W-:Y:S01]  /*58a0*/  WARPGROUP.ARRIVE ;  /* 0x00000000000079c5 */ /* 0x000fe20000000000 */
[----:B------:R-:W-:Y:S01]  /*58b0*/  UMOV UR19, 0xc0000010 ;  /* 0xc000001000137882 */ /* 0x000fe20000000000 */
[----:B------:R-:W-:Y:S01]  /*58c0*/  UIADD3 UR10, UR18, 0x100, URZ ;  /* 0x00000100120a7890 */ /* 0x000fe2000fffe03f */
[----:B------:R-:W-:Y:S01]  /*58d0*/  UMOV UR11, 0xc0000010 ;  /* 0xc0000010000b7882 */ /* 0x000fe20000000000 */
[----:B------:R-:W-:Y:S01]  /*58e0*/  UIADD3 UR14, UR18, 0x200, URZ ;  /* 0x00000200120e7890 */ /* 0x000fe2000fffe03f */
[----:B------:R-:W-:-:S07]  /*58f0*/  UMOV UR15, 0xc0000010 ;  /* 0xc0000010000f7882 */ /* 0x000fce0000000000 */
        /* <DEDUP_REMOVED lines=10> */
.L_x_11801:
[----:B------:R-:W-:Y:S01]  /*59a0*/  ULEA UR15, UR22, UR44, 0x3 ;  /* 0x0000002c160f7291 */ /* 0x000fe2000f8e183f */
[----:B01----:R-:W-:-:S05]  /*59b0*/  IMAD.U32 R11, RZ, RZ, UR21 ;  /* 0x00000015ff0b7e24 */ /* 0x003fca000f8e00ff */
[----:B------:R-:W-:-:S04]  /*59c0*/  SHF.L.U32 R11, R11, 0x1f, RZ ;  /* 0x0000001f0b0b7819 */ /* 0x000fc800000006ff */
[----:B------:R0:W1:Y:S01]  /*59d0*/  SYNCS.PHASECHK.TRANS64.TRYWAIT P1, [UR15+0x17050], R11 ;  /* 0x0170500bff0075a7 */ /* 0x000062000802014f */
[----:B------:R-:W-:Y:S05]  /*59e0*/  @!P0 BRA `(.L_x_11802) ;  /* 0x0000000000048947 */ /* 0x000fea0003800000 */
[----:B------:R-:W-:Y:S01]  /*59f0*/  BPT.TRAP 0x1 ;  /* 0x000000040000795c */ /* 0x000fe20000300000 */
.L_x_11802:
[----:B-1----:R-:W-:Y:S05]  /*5a00*/  @P1 BRA `(.L_x_11803) ;  /* 0x0000000000081947 */ /* 0x002fea0003800000 */
[----:B------:R-:W1:Y:S02]  /*5a10*/  SYNCS.PHASECHK.TRANS64.TRYWAIT P1, [UR15+0x17050], R11 ;  /* 0x0170500bff0075a7 */ /* 0x000e64000802014f */
[----:B-1----:R-:W-:Y:S05]  /*5a20*/  @!P1 BRA `(.L_x_11804) ;  /* 0x000000f800ac9947 */ /* 0x002fea0003800000 */
.L_x_11803:
        /* <DEDUP_REMOVED lines=27> */
.L_x_11805:
        /* <DEDUP_REMOVED lines=15> */
[----:B------:R-:W0:Y:S01]  /*5cd0*/  LDC R55, c[0x0][0x288] ;  /* 0x0000a200ff377b82 */ /* 0x000e220000000800 */
        /* <DEDUP_REMOVED lines=9> */
[----:B------:R-:W-:Y:S01]  /*5d70*/  FMUL.FTZ R64, R0, R75 ;  /* 0x0000004b00407220 */ /* 0x000fe20000410000 */
[----:B------:R-:W-:Y:S02]  /*5d80*/  IMAD.SHL.U32 R75, R10, 0x80, RZ ;  /* 0x000000800a4b7824 */ /* 0x000fe400078e00ff */
[C---:B------:R-:W-:Y:S01]  /*5d90*/  FMUL.FTZ R12, R0.reuse, R25 ;  /* 0x00000019000c7220 */ /* 0x040fe20000410000 */
[C---:B------:R-:W-:Y:S01]  /*5da0*/  FMUL.FTZ R16, R0.reuse, R29 ;  /* 0x0000001d00107220 */ /* 0x040fe20000410000 */
[C---:B------:R-:W-:Y:S01]  /*5db0*/  FMUL.FTZ R18, R0.reuse, R30 ;  /* 0x0000001e00127220 */ /* 0x040fe20000410000 */
[C---:B------:R-:W-:Y:S01]  /*5dc0*/  FMUL.FTZ R20, R0.reuse, R32 ;  /* 0x0000002000147220 */ /* 0x040fe20000410000 */
[C---:B------:R-:W-:Y:S01]  /*5dd0*/  FMUL.FTZ R22, R0.reuse, R34 ;  /* 0x0000002200167220 */ /* 0x040fe20000410000 */
[----:B------:R-:W1:Y:S01]  /*5de0*/  SHFL.IDX PT, R136, R84, RZ, 0x1c1f ;  /* 0x001c1fff54887589 */ /* 0x000e6200000e0000 */
        /* <DEDUP_REMOVED lines=22> */
[----:B------:R-:W-:Y:S01]  /*5f50*/  IADD3 R27, -R75, 0x1, RZ ;  /* 0x000000014b1b7810 */ /* 0x000fe20007ffe1ff */
        /* <DEDUP_REMOVED lines=24> */
[----:B------:R-:W2:Y:S01]  /*60e0*/  MUFU.TANH R11, R11 ;  /* 0x0000000b000b7308 */ /* 0x000ea20000002400 */
[----:B------:R-:W-:Y:S01]  /*60f0*/  UPRMT UR10, UR7, 0x654, UR10 ;  /* 0x00000654070a7896 */ /* 0x000fe2000800000a */
[----:B------:R-:W-:-:S04]  /*6100*/  IMAD R26, R17, UR25, R26 ;  /* 0x00000019111a7c24 */ /* 0x000fc8000f8e021a */
[----:B0-----:R-:W-:Y:S02]  /*6110*/  IMAD.IADD R26, R26, 0x1, -R55 ;  /* 0x000000011a1a7824 */ /* 0x001fe400078e0a37 */
[----:B------:R-:W0:Y:S02]  /*6120*/  MUFU.TANH R12, R12 ;  /* 0x0000000c000c7308 */ /* 0x000e240000002400 */
[C---:B------:R-:W-:Y:S01]  /*6130*/  VIADD R83, R26.reuse, UR26 ;  /* 0x0000001a1a537c36 */ /* 0x040fe20008000000 */
[----:B------:R-:W-:Y:S01]  /*6140*/  SYNCS.ARRIVE.TRANS64.RED.A1T0 RZ, [UR10], RZ ;  /* 0x000000ffffff79a7 */ /* 0x000fe2000810040a */
[----:B------:R-:W-:Y:S02]  /*6150*/  VIADD R82, R26, UR20 ;  /* 0x000000141a527c36 */ /* 0x000fe40008000000 */
[--C-:B-1----:R-:W-:Y:S02]  /*6160*/  IMAD.IADD R81, R83, 0x1, R136.reuse ;  /* 0x0000000153517824 */ /* 0x102fe400078e0288 */
        /* <DEDUP_REMOVED lines=77> */
.L_x_11808:
[----:B------:R-:W-:-:S05]  /*6640*/  IMAD.U32 R86, RZ, RZ, UR27 ;  /* 0x0000001bff567e24 */ /* 0x000fca000f8e00ff */
[----:B------:R-:W-:-:S13]  /*6650*/  ISETP.NE.AND P1, PT, R86, 0x1, PT ;  /* 0x000000015600780c */ /* 0x000fda0003f25270 */
[----:B------:R-:W1:Y:S02]  /*6660*/  @P1 LDC.64 R26, c[0x0][0x9e8] ;  /* 0x00027a00ff1a1b82 */ /* 0x000e640000000a00 */
[----:B-1----:R-:W-:-:S05]  /*6670*/  @P1 IMAD.HI.U32 R26, R85, R26, RZ ;  /* 0x0000001a551a1227 */ /* 0x002fca00078e00ff */
[----:B------:R-:W-:-:S07]  /*6680*/  @P1 SHF.R.U32.HI R85, RZ, R27, R26 ;  /* 0x0000001bff551219 */ /* 0x000fce000001161a */
.L_x_11809:
[----:B------:R-:W-:Y:S05]  /*6690*/  BSYNC B0 ;  /* 0x0000000000007941 */ /* 0x000fea0003800000 */
.L_x_11807:
[----:B------:R-:W-:-:S04]  /*66a0*/  IMAD R85, R85, R86, -R75 ;  /* 0x0000005655557224 */ /* 0x000fc800078e0a4b */
[----:B------:R-:W-:-:S05]  /*66b0*/  IMAD R85, R2, -0x2, R85 ;  /* 0xfffffffe02557824 */ /* 0x000fca00078e0255 */
[----:B------:R-:W-:Y:S02]  /*66c0*/  VIADDMNMX R81, R85, R86, R81, PT ;  /* 0x0000005655517246 */ /* 0x000fe40003800151 */
[----:B------:R-:W-:-:S07]  /*66d0*/  VIMNMX R80, R80, R85, !PT ;  /* 0x0000005550507248 */ /* 0x000fce0007fe0100 */
.L_x_11806:
        /* <DEDUP_REMOVED lines=13> */
[----:B0-----:R-:W-:Y:S01]  /*67b0*/  FSEL R12, R12, -INF , !P2 ;  /* 0xff8000000c0c7808 */ /* 0x001fe20005000000 */
[--C-:B-1----:R-:W-:Y:S01]  /*67c0*/  IMAD.IADD R83, R83, 0x1, R84.reuse ;  /* 0x0000000153537824 */ /* 0x102fe200078e0254 */
[----:B------:R-:W-:Y:S01]  /*67d0*/  ISETP.GT.AND P5, PT, R80, 0x9, P1 ;  /* 0x000000095000780c */ /* 0x000fe20000fa4270 */
[----:B------:R-:W-:Y:S01]  /*67e0*/  IMAD.IADD R82, R82, 0x1, R84 ;  /* 0x0000000152527824 */ /* 0x000fe200078e0254 */
        /* <DEDUP_REMOVED lines=99> */
.L_x_11812:
[----:B------:R-:W-:-:S05]  /*6e20*/  IMAD.U32 R80, RZ, RZ, UR27 ;  /* 0x0000001bff507e24 */ /* 0x000fca000f8e00ff */
[----:B------:R-:W-:-:S13]  /*6e30*/  ISETP.NE.AND P2, PT, R80, 0x1, PT ;  /* 0x000000015000780c */ /* 0x000fda0003f45270 */
[----:B------:R-:W0:Y:S02]  /*6e40*/  @P2 LDC.64 R20, c[0x0][0x9e8] ;  /* 0x00027a00ff142b82 */ /* 0x000e240000000a00 */
[----:B0-----:R-:W-:-:S05]  /*6e50*/  @P2 IMAD.HI.U32 R20, R84, R20, RZ ;  /* 0x0000001454142227 */ /* 0x001fca00078e00ff */
[----:B------:R-:W-:-:S07]  /*6e60*/  @P2 SHF.R.U32.HI R84, RZ, R21, R20 ;  /* 0x00000015ff542219 */ /* 0x000fce0000011614 */
.L_x_11813:
[----:B------:R-:W-:Y:S05]  /*6e70*/  BSYNC B0 ;  /* 0x0000000000007941 */ /* 0x000fea0003800000 */
.L_x_11811:
[----:B------:R-:W-:-:S04]  /*6e80*/  IMAD R75, R84, R80, -R75 ;  /* 0x00000050544b7224 */ /* 0x000fc800078e0a4b */
[----:B------:R-:W-:-:S05]  /*6e90*/  IMAD R75, R2, -0x2, R75 ;  /* 0xfffffffe024b7824 */ /* 0x000fca00078e024b */
[----:B------:R-:W-:Y:S02]  /*6ea0*/  VIADDMNMX R83, R75, R80, R83, PT ;  /* 0x000000504b537246 */ /* 0x000fe40003800153 */
[----:B------:R-:W-:-:S07]  /*6eb0*/  VIMNMX R82, R82, R75, !PT ;  /* 0x0000004b52527248 */ /* 0x000fce0007fe0100 */
.L_x_11810:
        /* <DEDUP_REMOVED lines=11> */
[----:B------:R-:W-:Y:S02]  /*6f70*/  ISETP.LT.OR P5, PT, R83, 0x21, P5 ;  /* 0x000000215300780c */ /* 0x000fe40002fa1670 */
[----:B------:R-:W-:Y:S02]  /*6f80*/  FMNMX.FTZ R11, R85, R20, !PT ;  /* 0x00000014550b7209 */ /* 0x000fe40007810000 */
[----:B------:R-:W-:-:S02]  /*6f90*/  FSEL R32, R32, -INF , !P5 ;  /* 0xff80000020207808 */ /* 0x000fc40006800000 */
[----:B------:R-:W-:Y:S02]  /*6fa0*/  FMNMX.FTZ R20, R24, R11, !PT ;  /* 0x0000000b18147209 */ /* 0x000fe40007810000 */
[C---:B------:R-:W-:Y:S02]  /*6fb0*/  ISETP.GT.AND P5, PT, R82.reuse, RZ, P1 ;  /* 0x000000ff5200720c */ /* 0x040fe40000fa4270 */
[----:B------:R-:W-:Y:S02]  /*6fc0*/  FMNMX.FTZ R11, R25, R20, !PT ;  /* 0x00000014190b7209 */ /* 0x000fe40007810000 */
[----:B------:R-:W-:Y:S02]  /*6fd0*/  ISETP.GT.AND P4, PT, R82, 0x9, P1 ;  /* 0x000000095200780c */ /* 0x000fe40000f84270 */
[----:B------:R-:W-:Y:S02]  /*6fe0*/  FMNMX.FTZ R20, R30, R11, !PT ;  /* 0x0000000b1e147209 */ /* 0x000fe40007810000 */
[----:B------:R-:W-:-:S02]  /*6ff0*/  ISETP.GT.AND P2, PT, R82, 0x1, P1 ;  /* 0x000000015200780c */ /* 0x000fc40000f44270 */
[----:B------:R-:W-:Y:S02]  /*7000*/  FMNMX.FTZ R11, R31, R20, !PT ;  /* 0x000000141f0b7209 */ /* 0x000fe40007810000 */
[C---:B------:R-:W-:Y:S02]  /*7010*/  ISETP.LT.OR P5, PT, R83.reuse, 0x1, P5 ;  /* 0x000000015300780c */ /* 0x040fe40002fa1670 */
[----:B------:R-:W-:Y:S02]  /*7020*/  FMNMX.FTZ R20, R34, R11, !PT ;  /* 0x0000000b22147209 */ /* 0x000fe40007810000 */
[----:B------:R-:W-:Y:S02]  /*7030*/  ISETP.LT.OR P4, PT, R83, 0xa, P4 ;  /* 0x0000000a5300780c */ /* 0x000fe40002781670 */
[----:B------:R-:W-:Y:S02]  /*7040*/  FMNMX.FTZ R11, R35, R20, !PT ;  /* 0x00000014230b7209 */ /* 0x000fe40007810000 */
[----:B------:R-:W-:-:S02]  /*7050*/  ISETP.GT.AND P3, PT, R82, 0x8, P1 ;  /* 0x000000085200780c */ /* 0x000fc40000f64270 */
        /* <DEDUP_REMOVED lines=17> */
[----:B------:R-:W-:-:S02]  /*7170*/  FSEL R23, R23, -INF , !P2 ;  /* 0xff80000017177808 */ /* 0x000fc40005000000 */
[----:B------:R-:W-:Y:S02]  /*7180*/  FMNMX.FTZ R20, R59, R20, !PT ;  /* 0x000000143b147209 */ /* 0x000fe40007810000 */
[----:B------:R-:W-:Y:S02]  /*7190*/  FSEL R28, R28, -INF , !P3 ;  /* 0xff8000001c1c7808 */ /* 0x000fe40005800000 */
[----:B------:R-:W-:Y:S02]  /*71a0*/  FMNMX.FTZ R20, R61, R20, !PT ;  /* 0x000000143d147209 */ /* 0x000fe40007810000 */
[C---:B------:R-:W-:Y:S02]  /*71b0*/  ISETP.GT.AND P2, PT, R82.reuse, 0x21, P1 ;  /* 0x000000215200780c */ /* 0x040fe40000f44270 */
        /* <DEDUP_REMOVED lines=18> */
[----:B------:R-:W-:Y:S01]  /*72e0*/  ISETP.LT.OR P3, PT, R83, 0x32, P3 ;  /* 0x000000325300780c */ /* 0x000fe20001f61670 */
[----:B------:R-:W0:Y:S01]  /*72f0*/  SHFL.BFLY PT, R11, R20, 0x2, 0x1f ;  /* 0x0c401f00140b7f89 */ /* 0x000e2200000e0000 */
[----:B------:R-:W-:-:S02]  /*7300*/  ISETP.GT.AND P2, PT, R82, 0x40, P1 ;  /* 0x000000405200780c */ /* 0x000fc40000f44270 */
[----:B------:R-:W-:Y:S02]  /*7310*/  FSEL R39, R39, -INF , !P3 ;  /* 0xff80000027277808 */ /* 0x000fe40005800000 */
[----:B------:R-:W-:Y:S02]  /*7320*/  ISETP.GT.AND P3, PT, R82, 0x41, P1 ;  /* 0x000000415200780c */ /* 0x000fe40000f64270 */
[C---:B------:R-:W-:Y:S02]  /*7330*/  ISETP.LT.OR P2, PT, R83.reuse, 0x41, P2 ;  /* 0x000000415300780c */ /* 0x040fe40001741670 */
[----:B------:R-:W-:Y:S02]  /*7340*/  ISETP.LT.OR P3, PT, R83, 0x42, P3 ;  /* 0x000000425300780c */ /* 0x000fe40001f61670 */
[----:B------:R-:W-:Y:S02]  /*7350*/  FSEL R45, R45, -INF , !P2 ;  /* 0xff8000002d2d7808 */ /* 0x000fe40005000000 */
[----:B------:R-:W-:-:S02]  /*7360*/  FSEL R47, R47, -INF , !P3 ;  /* 0xff8000002f2f7808 */ /* 0x000fc40005800000 */
[C---:B------:R-:W-:Y:S02]  /*7370*/  ISETP.GT.AND P2, PT, R82.reuse, 0x50, P1 ;  /* 0x000000505200780c */ /* 0x040fe40000f44270 */
[----:B------:R-:W-:Y:S02]  /*7380*/  ISETP.GT.AND P3, PT, R82, 0x51, P1 ;  /* 0x000000515200780c */ /* 0x000fe40000f64270 */
[C---:B------:R-:W-:Y:S02]  /*7390*/  ISETP.LT.OR P2, PT, R83.reuse, 0x51, P2 ;  /* 0x000000515300780c */ /* 0x040fe40001741670 */
[----:B------:R-:W-:Y:S02]  /*73a0*/  ISETP.LT.OR P3, PT, R83, 0x52, P3 ;  /* 0x000000525300780c */ /* 0x000fe40001f61670 */
[----:B------:R-:W-:Y:S02]  /*73b0*/  FSEL R53, R53, -INF , !P2 ;  /* 0xff80000035357808 */ /* 0x000fe40005000000 */
[----:B0-----:R-:W-:-:S02]  /*73c0*/  FMNMX.FTZ R21, R20, R11, !PT ;  /* 0x0000000b14157209 */ /* 0x001fc40007810000 */
[----:B------:R-:W-:Y:S02]  /*73d0*/  FSEL R56, R56, -INF , !P3 ;  /* 0xff80000038387808 */ /* 0x000fe40005800000 */
[C---:B------:R-:W-:Y:S01]  /*73e0*/  ISETP.GT.AND P2, PT, R82.reuse, 0x60, P1 ;  /* 0x000000605200780c */ /* 0x040fe20000f44270 */
[----:B------:R-:W0:Y:S01]  /*73f0*/  SHFL.BFLY PT, R80, R21, 0x1, 0x1f ;  /* 0x0c201f0015507f89 */ /* 0x000e2200000e0000 */
[----:B------:R-:W-:Y:S02]  /*7400*/  ISETP.GT.AND P3, PT, R82, 0x61, P1 ;  /* 0x000000615200780c */ /* 0x000fe40000f64270 */
[C---:B------:R-:W-:Y:S02]  /*7410*/  ISETP.LT.OR P2, PT, R83.reuse, 0x61, P2 ;  /* 0x000000615300780c */ /* 0x040fe40001741670 */
[----:B------:R-:W-:Y:S02]  /*7420*/  ISETP.LT.OR P3, PT, R83, 0x62, P3 ;  /* 0x000000625300780c */ /* 0x000fe40001f61670 */
[----:B------:R-:W-:-:S02]  /*7430*/  FSEL R62, R62, -INF , !P2 ;  /* 0xff8000003e3e7808 */ /* 0x000fc40005000000 */
[----:B------:R-:W-:Y:S02]  /*7440*/  FSEL R64, R64, -INF , !P3 ;  /* 0xff80000040407808 */ /* 0x000fe40005800000 */
[C---:B------:R-:W-:Y:S02]  /*7450*/  ISETP.GT.AND P2, PT, R82.reuse, 0x70, P1 ;  /* 0x000000705200780c */ /* 0x040fe40000f44270 */
[----:B------:R-:W-:Y:S02]  /*7460*/  ISETP.GT.AND P3, PT, R82, 0x71, P1 ;  /* 0x000000715200780c */ /* 0x000fe40000f64270 */
[C---:B------:R-:W-:Y:S02]  /*7470*/  ISETP.LT.OR P2, PT, R83.reuse, 0x71, P2 ;  /* 0x000000715300780c */ /* 0x040fe40001741670 */
[----:B------:R-:W-:Y:S02]  /*7480*/  ISETP.LT.OR P3, PT, R83, 0x72, P3 ;  /* 0x000000725300780c */ /* 0x000fe40001f61670 */
[----:B------:R-:W-:-:S02]  /*7490*/  FSEL R70, R70, -INF , !P2 ;  /* 0xff80000046467808 */ /* 0x000fc40005000000 */
[----:B------:R-:W-:Y:S02]  /*74a0*/  FSEL R72, R72, -INF , !P3 ;  /* 0xff80000048487808 */ /* 0x000fe40005800000 */
        /* <DEDUP_REMOVED lines=8> */
[----:B------:R-:W-:-:S01]  /*7530*/  FFMA.FTZ R75, R26, UR10, -R20 ;  /* 0x0000000a1a4b7c23 */ /* 0x000fc20008010814 */
[----:B------:R-:W-:Y:S01]  /*7540*/  FSEL R26, R13, -INF , !P5 ;  /* 0xff8000000d1a7808 */ /* 0x000fe20006800000 */
[----:B------:R-:W-:-:S01]  /*7550*/  FFMA.FTZ R80, R16, UR10, -R20 ;  /* 0x0000000a10507c23 */ /* 0x000fc20008010814 */
[----:B------:R0:W-:Y:S01]  /*7560*/  MUFU.EX2 R19, R27 ;  /* 0x0000001b00137308 */ /* 0x0001e20000000800 */
[----:B------:R-:W-:Y:S01]  /*7570*/  FSEL R29, R29, -INF , !P4 ;  /* 0xff8000001d1d7808 */ /* 0x000fe20006000000 */
[--C-:B------:R-:W-:Y:S01]  /*7580*/  FFMA.FTZ R50, R50, UR10, -R20.reuse ;  /* 0x0000000a32327c23 */ /* 0x100fe20008010814 */
[C---:B------:R-:W-:Y:S01]  /*7590*/  ISETP.GT.AND P4, PT, R82.reuse, 0x29, P1 ;  /* 0x000000295200780c */ /* 0x040fe20000f84270 */
[--C-:B------:R-:W-:Y:S01]  /*75a0*/  FFMA.FTZ R86, R71, UR10, -R20.reuse ;  /* 0x0000000a47567c23 */ /* 0x100fe20008010814 */
[----:B------:R-:W-:Y:S01]  /*75b0*/  ISETP.GT.AND P5, PT, R82, 0x38, P1 ;  /* 0x000000385200780c */ /* 0x000fe20000fa4270 */
[--C-:B------:R-:W-:Y:S01]  /*75c0*/  FFMA.FTZ R12, R12, UR10, -R20.reuse ;  /* 0x0000000a0c0c7c23 */ /* 0x100fe20008010814 */
[----:B------:R-:W-:Y:S01]  /*75d0*/  ISETP.LT.OR P4, PT, R83, 0x2a, P4 ;  /* 0x0000002a5300780c */ /* 0x000fe20002781670 */
[----:B------:R1:W-:Y:S01]  /*75e0*/  MUFU.EX2 R13, R75 ;  /* 0x0000004b000d7308 */ /* 0x0003e20000000800 */
[----:B0-----:R-:W-:Y:S01]  /*75f0*/  FMNMX.FTZ R27, R26, R9, !PT ;  /* 0x000000091a1b7209 */ /* 0x001fe20007810000 */
[--C-:B------:R-:W-:Y:S01]  /*7600*/  FFMA.FTZ R15, R15, UR10, -R20.reuse ;  /* 0x0000000a0f0f7c23 */ /* 0x100fe20008010814 */
[----:B------:R-:W-:Y:S01]  /*7610*/  FSEL R37, R37, -INF , !P4 ;  /* 0xff80000025257808 */ /* 0x000fe20006000000 */
[--C-:B------:R-:W-:Y:S01]  /*7620*/  FFMA.FTZ R84, R85, UR10, -R20.reuse ;  /* 0x0000000a55547c23 */ /* 0x100fe20008010814 */
[----:B------:R-:W-:Y:S01]  /*7630*/  FMNMX.FTZ R27, R14, R27, !PT ;  /* 0x0000001b0e1b7209 */ /* 0x000fe20007810000 */
[--C-:B------:R-:W-:Y:S01]  /*7640*/  FFMA.FTZ R24, R24, UR10, -R20.reuse ;  /* 0x0000000a18187c23 */ /* 0x100fe20008010814 */
[----:B------:R-:W-:Y:S01]  /*7650*/  ISETP.GT.AND P4, PT, R82, 0x39, P1 ;  /* 0x000000395200780c */ /* 0x000fe20000f84270 */
[----:B------:R-:W-:Y:S01]  /*7660*/  MUFU.EX2 R12, R12 ;  /* 0x0000000c000c7308 */ /* 0x000fe20000000800 */
[----:B------:R-:W-:Y:S01]  /*7670*/  FMNMX.FTZ R16, R18, R27, !PT ;  /* 0x0000001b12107209 */ /* 0x000fe20007810000 */
[--C-:B------:R-:W-:Y:S01]  /*7680*/  FFMA.FTZ R25, R25, UR10, -R20.reuse ;  /* 0x0000000a19197c23 */ /* 0x100fe20008010814 */
[----:B------:R-:W-:Y:S01]  /*7690*/  ISETP.LT.OR P5, PT, R83, 0x39, P5 ;  /* 0x000000395300780c */ /* 0x000fe20002fa1670 */
[----:B------:R-:W-:Y:S01]  /*76a0*/  FFMA.FTZ R76, R76, UR10, -R20 ;  /* 0x0000000a4c4c7c23 */ /* 0x000fe20008010814 */
[----:B------:R-:W-:-:S02]  /*76b0*/  FMNMX.FTZ R27, R21, R16, !PT ;  /* 0x00000010151b7209 */ /* 0x000fc40007810000 */
[----:B------:R-:W-:Y:S01]  /*76c0*/  FSEL R42, R42, -INF , !P5 ;  /* 0xff8000002a2a7808 */ /* 0x000fe20006800000 */
[----:B------:R-:W-:Y:S01]  /*76d0*/  MUFU.EX2 R15, R15 ;  /* 0x0000000f000f7308 */ /* 0x000fe20000000800 */
[----:B------:R-:W-:Y:S02]  /*76e0*/  FMNMX.FTZ R16, R22, R27, !PT ;  /* 0x0000001b16107209 */ /* 0x000fe40007810000 */
[----:B------:R-:W-:Y:S02]  /*76f0*/  ISETP.LT.OR P4, PT, R83, 0x3a, P4 ;  /* 0x0000003a5300780c */ /* 0x000fe40002781670 */
[----:B------:R-:W-:Y:S02]  /*7700*/  FMNMX.FTZ R27, R23, R16, !PT ;  /* 0x00000010171b7209 */ /* 0x000fe40007810000 */
[----:B------:R-:W-:Y:S01]  /*7710*/  FSEL R43, R43, -INF , !P4 ;  /* 0xff8000002b2b7808 */ /* 0x000fe20006000000 */
[----:B------:R-:W-:Y:S01]  /*7720*/  MUFU.EX2 R80, R80 ;  /* 0x0000005000507308 */ /* 0x000fe20000000800 */
[----:B------:R-:W-:Y:S01]  /*7730*/  FMNMX.FTZ R16, R28, R27, !PT ;  /* 0x0000001b1c107209 */ /* 0x000fe20007810000 */
[--C-:B------:R-:W-:Y:S01]  /*7740*/  FFMA.FTZ R27, R30, UR10, -R20.reuse ;  /* 0x0000000a1e1b7c23 */ /* 0x100fe20008010814 */
[----:B------:R-:W-:-:S01]  /*7750*/  FFMA.FTZ R30, R31, UR10, -R20 ;  /* 0x0000000a1f1e7c23 */ /* 0x000fc20008010814 */
[----:B------:R-:W-:-:S02]  /*7760*/  ISETP.GT.AND P5, PT, R82, 0x48, P1 ;  /* 0x000000485200780c */ /* 0x000fc40000fa4270 */
[----:B-1----:R-:W-:Y:S02]  /*7770*/  FMNMX.FTZ R75, R29, R16, !PT ;  /* 0x000000101d4b7209 */ /* 0x002fe40007810000 */
[----:B------:R-:W-:Y:S01]  /*7780*/  ISETP.GT.AND P4, PT, R82, 0x49, P1 ;  /* 0x000000495200780c */ /* 0x000fe20000f84270 */
        /* <DEDUP_REMOVED lines=9> */
[----:B------:R-:W-:-:S02]  /*7820*/  ISETP.LT.OR P4, PT, R83, 0x4a, P4 ;  /* 0x0000004a5300780c */ /* 0x000fc40002781670 */
[----:B------:R-:W-:Y:S02]  /*7830*/  FMNMX.FTZ R75, R37, R16, !PT ;  /* 0x00000010254b7209 */ /* 0x000fe40007810000 */
[----:B------:R-:W-:Y:S01]  /*7840*/  FSEL R51, R51, -INF , !P4 ;  /* 0xff80000033337808 */ /* 0x000fe20006000000 */
[----:B------:R-:W-:Y:S01]  /*7850*/  MUFU.EX2 R25, R25 ;  /* 0x0000001900197308 */ /* 0x000fe20000000800 */
[----:B------:R-:W-:Y:S02]  /*7860*/  FMNMX.FTZ R16, R38, R75, !PT ;  /* 0x0000004b26107209 */ /* 0x000fe40007810000 */
[C---:B------:R-:W-:Y:S02]  /*7870*/  ISETP.GT.AND P5, PT, R82.reuse, 0x58, P1 ;  /* 0x000000585200780c */ /* 0x040fe40000fa4270 */
[----:B------:R-:W-:Y:S02]  /*7880*/  FMNMX.FTZ R35, R39, R16, !PT ;  /* 0x0000001027237209 */ /* 0x000fe40007810000 */
[----:B------:R-:W-:Y:S01]  /*7890*/  ISETP.GT.AND P4, PT, R82, 0x59, P1 ;  /* 0x000000595200780c */ /* 0x000fe20000f84270 */
[----:B------:R-:W-:Y:S01]  /*78a0*/  MUFU.EX2 R27, R27 ;  /* 0x0000001b001b7308 */ /* 0x000fe20000000800 */
        /* <DEDUP_REMOVED lines=18> */
[C---:B------:R-:W-:Y:S01]  /*79d0*/  ISETP.GT.AND P5, PT, R82.reuse, 0x68, P1 ;  /* 0x000000685200780c */ /* 0x040fe20000fa4270 */
[----:B------:R-:W-:Y:S01]  /*79e0*/  FFMA.FTZ R63, R69, UR10, -R20 ;  /* 0x0000000a453f7c23 */ /* 0x000fe20008010814 */
[----:B------:R-:W-:Y:S01]  /*79f0*/  FMNMX.FTZ R16, R51, R16, !PT ;  /* 0x0000001033107209 */ /* 0x000fe20007810000 */
[----:B------:R-:W-:Y:S01]  /*7a00*/  MUFU.EX2 R30, R30 ;  /* 0x0000001e001e7308 */ /* 0x000fe20000000800 */
[----:B------:R-:W-:-:S02]  /*7a10*/  ISETP.GT.AND P4, PT, R82, 0x69, P1 ;  /* 0x000000695200780c */ /* 0x000fc40000f84270 */
[----:B------:R-:W-:Y:S02]  /*7a20*/  FMNMX.FTZ R75, R53, R16, !PT ;  /* 0x00000010354b7209 */ /* 0x000fe40007810000 */
[C---:B------:R-:W-:Y:S02]  /*7a30*/  ISETP.LT.OR P5, PT, R83.reuse, 0x69, P5 ;  /* 0x000000695300780c */ /* 0x040fe40002fa1670 */
[----:B------:R-:W-:Y:S01]  /*7a40*/  FMNMX.FTZ R75, R56, R75, !PT ;  /* 0x0000004b384b7209 */ /* 0x000fe20007810000 */
[----:B------:R-:W-:Y:S01]  /*7a50*/  MUFU.EX2 R31, R31 ;  /* 0x0000001f001f7308 */ /* 0x000fe20000000800 */
[----:B------:R-:W-:Y:S02]  /*7a60*/  FSEL R66, R66, -INF , !P5 ;  /* 0xff80000042427808 */ /* 0x000fe40006800000 */
        /* <DEDUP_REMOVED lines=9> */
[----:B------:R-:W-:Y:S01]  /*7b00*/  ISETP.GT.AND P1, PT, R82, 0x79, P1 ;  /* 0x000000795200780c */ /* 0x000fe20000f24270 */
[--C-:B------:R-:W-:Y:S01]  /*7b10*/  FFMA.FTZ R82, R54, UR10, -R20.reuse ;  /* 0x0000000a36527c23 */ /* 0x100fe20008010814 */
[----:B------:R-:W-:Y:S01]  /*7b20*/  FMNMX.FTZ R81, R66, R81, !PT ;  /* 0x0000005142517209 */ /* 0x000fe20007810000 */
[--C-:B------:R-:W-:Y:S01]  /*7b30*/  FFMA.FTZ R54, R61, UR10, -R20.reuse ;  /* 0x0000000a3d367c23 */ /* 0x100fe20008010814 */
[----:B------:R-:W-:Y:S01]  /*7b40*/  ISETP.LT.OR P5, PT, R83, 0x79, P5 ;  /* 0x000000795300780c */ /* 0x000fe20002fa1670 */
[--C-:B------:R-:W-:Y:S01]  /*7b50*/  FFMA.FTZ R61, R65, UR10, -R20.reuse ;  /* 0x0000000a413d7c23 */ /* 0x100fe20008010814 */
[----:B------:R-:W-:Y:S01]  /*7b60*/  FMNMX.FTZ R81, R68, R81, !PT ;  /* 0x0000005144517209 */ /* 0x000fe20007810000 */
[----:B------:R0:W-:Y:S01]  /*7b70*/  MUFU.EX2 R75, R50 ;  /* 0x00000032004b7308 */ /* 0x0001e20000000800 */
[----:B------:R-:W-:Y:S01]  /*7b80*/  ISETP.LT.OR P1, PT, R83, 0x7a, P1 ;  /* 0x0000007a5300780c */ /* 0x000fe20000f21670 */
[----:B------:R-:W-:Y:S01]  /*7b90*/  FFMA.FTZ R65, R73, UR10, -R20 ;  /* 0x0000000a49417c23 */ /* 0x000fe20008010814 */
[----:B------:R-:W-:-:S02]  /*7ba0*/  FMNMX.FTZ R81, R70, R81, !PT ;  /* 0x0000005146517209 */ /* 0x000fc40007810000 */
[----:B------:R-:W-:Y:S02]  /*7bb0*/  FSEL R74, R74, -INF , !P5 ;  /* 0xff8000004a4a7808 */ /* 0x000fe40006800000 */
[----:B------:R-:W-:Y:S01]  /*7bc0*/  FMNMX.FTZ R81, R72, R81, !PT ;  /* 0x0000005148517209 */ /* 0x000fe20007810000 */
[----:B------:R-:W-:Y:S01]  /*7bd0*/  MUFU.EX2 R40, R40 ;  /* 0x0000002800287308 */ /* 0x000fe20000000800 */
[----:B0-----:R-:W-:Y:S02]  /*7be0*/  FSEL R50, R77, -INF , !P1 ;  /* 0xff8000004d327808 */ /* 0x001fe40004800000 */
[----:B------:R-:W-:Y:S02]  /*7bf0*/  FMNMX.FTZ R81, R74, R81, !PT ;  /* 0x000000514a517209 */ /* 0x000fe40007810000 */
[----:B------:R-:W-:Y:S02]  /*7c00*/  FSEL R71, R11, RZ, P6 ;  /* 0x000000ff0b477208 */ /* 0x000fe40003000000 */
[----:B------:R-:W-:Y:S01]  /*7c10*/  FMNMX.FTZ R81, R50, R81, !PT ;  /* 0x0000005132517209 */ /* 0x000fe20007810000 */
[----:B------:R0:W-:Y:S02]  /*7c20*/  MUFU.EX2 R77, R82 ;  /* 0x00000052004d7308 */ /* 0x0001e40000000800 */
[----:B------:R-:W-:-:S02]  /*7c30*/  FADD.FTZ R71, -R71, R8 ;  /* 0x0000000847477221 */ /* 0x000fc40000010100 */
[----:B------:R-:W1:Y:S02]  /*7c40*/  SHFL.BFLY PT, R16, R81, 0x2, 0x1f ;  /* 0x0c401f0051107f89 */ /* 0x000e6400000e0000 */
[----:B------:R-:W-:Y:S02]  /*7c50*/  FMUL.FTZ R8, R71, UR10 ;  /* 0x0000000a47087c20 */ /* 0x000fe40008410000 */
[----:B------:R-:W-:Y:S01]  /*7c60*/  MUFU.EX2 R41, R41 ;  /* 0x0000002900297308 */ /* 0x000fe20000000800 */
[----:B0-----:R-:W-:-:S01]  /*7c70*/  FFMA.FTZ R82, R67, UR10, -R20 ;  /* 0x0000000a43527c23 */ /* 0x001fc20008010814 */
[--C-:B------:R-:W-:Y:S01]  /*7c80*/  FFMA.FTZ R67, R78, UR10, -R20.reuse ;  /* 0x0000000a4e437c23 */ /* 0x100fe20008010814 */
[----:B------:R-:W-:-:S05]  /*7c90*/  FFMA.FTZ R20, R79, UR10, -R20 ;  /* 0x0000000a4f147c23 */ /* 0x000fca0008010814 */
[----:B------:R-:W0:Y:S08]  /*7ca0*/  MUFU.EX2 R8, R8 ;  /* 0x0000000800087308 */ /* 0x000e300000000800 */
[----:B------:R-:W-:Y:S01]  /*7cb0*/  MUFU.EX2 R44, R44 ;  /* 0x0000002c002c7308 */ /* 0x000fe20000000800 */
[----:B-1----:R-:W-:-:S07]  /*7cc0*/  FMNMX.FTZ R16, R81, R16, !PT ;  /* 0x0000001051107209 */ /* 0x002fce0007810000 */
[----:B------:R-:W-:Y:S01]  /*7cd0*/  MUFU.EX2 R46, R46 ;  /* 0x0000002e002e7308 */ /* 0x000fe20000000800 */
[----:B------:R-:W1:Y:S07]  /*7ce0*/  SHFL.BFLY PT, R69, R16, 0x1, 0x1f ;  /* 0x0c201f0010457f89 */ /* 0x000e6e00000e0000 */
[----:B------:R-:W-:Y:S08]  /*7cf0*/  MUFU.EX2 R48, R48 ;  /* 0x0000003000307308 */ /* 0x000ff00000000800 */
[----:B------:R-:W-:Y:S08]  /*7d00*/  MUFU.EX2 R52, R52 ;  /* 0x0000003400347308 */ /* 0x000ff00000000800 */
[----:B------:R-:W-:Y:S01]  /*7d10*/  MUFU.EX2 R57, R57 ;  /* 0x0000003900397308 */ /* 0x000fe20000000800 */
[----:B-1----:R-:W-:Y:S01]  /*7d20*/  FMNMX.FTZ R16, R16, R69, !PT ;  /* 0x0000004510107209 */ /* 0x002fe20007810000 */
[----:B------:R-:W-:-:S03]  /*7d30*/  IMAD.U32 R69, RZ, RZ, UR10 ;  /* 0x0000000aff457e24 */ /* 0x000fc6000f8e00ff */
        /* <DEDUP_REMOVED lines=13> */
[----:B------:R-:W-:Y:S01]  /*7e10*/  MUFU.EX2 R71, R71 ;  /* 0x0000004700477308 */ /* 0x000fe20000000800 */
        /* <DEDUP_REMOVED lines=9> */
[----:B------:R-:W-:Y:S01]  /*7eb0*/  FFMA.FTZ R43, R47, UR10, -R69 ;  /* 0x0000000a2f2b7c23 */ /* 0x000fe20008010845 */
[----:B0-----:R-:W-:-:S01]  /*7ec0*/  FFMA.FTZ R47, R8, R4, R19 ;  /* 0x00000004082f7223 */ /* 0x001fc20000010013 */
[--C-:B------:R-:W-:Y:S01]  /*7ed0*/  FFMA.FTZ R42, R45, UR10, -R69.reuse ;  /* 0x0000000a2d2a7c23 */ /* 0x100fe20008010845 */
[----:B------:R-:W-:-:S01]  /*7ee0*/  FFMA.FTZ R45, R49, UR10, -R69 ;  /* 0x0000000a312d7c23 */ /* 0x000fc20008010845 */
[----:B------:R-:W-:Y:S01]  /*7ef0*/  FFMA.FTZ R37, R37, UR10, -R69 ;  /* 0x0000000a25257c23 */ /* 0x000fe20008010845 */
[----:B------:R-:W-:-:S01]  /*7f00*/  FADD.FTZ R136, R12, R47 ;  /* 0x0000002f0c887221 */ /* 0x000fc20000010000 */
[----:B------:R-:W0:Y:S01]  /*7f10*/  MUFU.EX2 R73, R73 ;  /* 0x0000004900497308 */ /* 0x000e220000000800 */
[----:B------:R-:W-:-:S01]  /*7f20*/  FFMA.FTZ R39, R39, UR10, -R69 ;  /* 0x0000000a27277c23 */ /* 0x000fc20008010845 */
[----:B------:R-:W-:Y:S01]  /*7f30*/  FFMA.FTZ R56, R56, UR10, -R69 ;  /* 0x0000000a38387c23 */ /* 0x000fe20008010845 */
[----:B------:R-:W-:-:S01]  /*7f40*/  FADD.FTZ R47, R15, R136 ;  /* 0x000000880f2f7221 */ /* 0x000fc20000010000 */
[----:B------:R-:W-:-:S03]  /*7f50*/  FFMA.FTZ R50, R50, UR10, -R69 ;  /* 0x0000000a32327c23 */ /* 0x000fc60008010845 */
[----:B------:R-:W-:Y:S01]  /*7f60*/  FADD.FTZ R136, R80, R47 ;  /* 0x0000002f50887221 */ /* 0x000fe20000010000 */
[----:B------:R-:W1:Y:S01]  /*7f70*/  MUFU.EX2 R14, R14 ;  /* 0x0000000e000e7308 */ /* 0x000e620000000800 */
[----:B------:R-:W-:-:S02]  /*7f80*/  FFMA.FTZ R47, R53, UR10, -R69 ;  /* 0x0000000a352f7c23 */ /* 0x000fc40008010845 */
[----:B------:R-:W-:-:S04]  /*7f90*/  FADD.FTZ R49, R13, R136 ;  /* 0x000000880d317221 */ /* 0x000fc80000010000 */
[----:B------:R-:W-:Y:S01]  /*7fa0*/  FADD.FTZ R49, R84, R49 ;  /* 0x0000003154317221 */ /* 0x000fe20000010000 */
[----:B------:R-:W2:Y:S01]  /*7fb0*/  MUFU.EX2 R21, R21 ;  /* 0x0000001500157308 */ /* 0x000ea20000000800 */
[----:B0-----:R-:W-:-:S04]  /*7fc0*/  FFMA.FTZ R4, R73, R3, R26 ;  /* 0x0000000349047223 */ /* 0x001fc8000001001a */
        /* <DEDUP_REMOVED lines=9> */
[----:B------:R-:W-:Y:S01]  /*8060*/  FADD.FTZ R4, R24, R49 ;  /* 0x0000003118047221 */ /* 0x000fe20000010000 */
[----:B------:R-:W-:-:S01]  /*8070*/  FFMA.FTZ R49, R58, UR10, -R69 ;  /* 0x0000000a3a317c23 */ /* 0x000fc20008010845 */
[----:B------:R-:W-:Y:S02]  /*8080*/  FFMA.FTZ R58, R60, UR10, -R69 ;  /* 0x0000000a3c3a7c23 */ /* 0x000fe40008010845 */
[----:B------:R-:W-:-:S02]  /*8090*/  FADD.FTZ R4, R25, R4 ;  /* 0x0000000419047221 */ /* 0x000fc40000010000 */
[----:B------:R-:W1:Y:S01]  /*80a0*/  MUFU.EX2 R28, R28 ;  /* 0x0000001c001c7308 */ /* 0x000e620000000800 */
[----:B--2---:R-:W-:-:S07]  /*80b0*/  FADD.FTZ R136, R22, R3 ;  /* 0x0000000316887221 */ /* 0x004fce0000010000 */
[----:B------:R-:W2:Y:S01]  /*80c0*/  MUFU.EX2 R33, R33 ;  /* 0x0000002100217308 */ /* 0x000ea20000000800 */
[----:B0-----:R-:W-:-:S07]  /*80d0*/  FADD.FTZ R3, R29, R136 ;  /* 0x000000881d037221 */ /* 0x001fce0000010000 */
[----:B------:R-:W0:Y:S08]  /*80e0*/  MUFU.EX2 R32, R32 ;  /* 0x0000002000207308 */ /* 0x000e300000000800 */
[----:B------:R-:W3:Y:S08]  /*80f0*/  MUFU.EX2 R37, R37 ;  /* 0x0000002500257308 */ /* 0x000ef00000000800 */
[----:B------:R4:W-:Y:S08]  /*8100*/  MUFU.EX2 R9, R78 ;  /* 0x0000004e00097308 */ /* 0x0009f00000000800 */
[----:B------:R-:W5:Y:S01]  /*8110*/  MUFU.EX2 R36, R36 ;  /* 0x0000002400247308 */ /* 0x000f620000000800 */
[----:B----4-:R-:W-:-:S01]  /*8120*/  FFMA.FTZ R78, R51, UR10, -R69 ;  /* 0x0000000a334e7c23 */ /* 0x010fc20008010845 */
[----:B------:R-:W-:Y:S01]  /*8130*/  FADD.FTZ R51, R27, R4 ;  /* 0x000000041b337221 */ /* 0x000fe20000010000 */
[----:B-1----:R-:W-:-:S03]  /*8140*/  FADD.FTZ R4, R28, R3 ;  /* 0x000000031c047221 */ /* 0x002fc60000010000 */
[----:B------:R-:W-:Y:S01]  /*8150*/  FADD.FTZ R136, R30, R51 ;  /* 0x000000331e887221 */ /* 0x000fe20000010000 */
[----:B--2---:R-:W-:-:S01]  /*8160*/  FADD.FTZ R3, R33, R4 ;  /* 0x0000000421037221 */ /* 0x004fc20000010000 */
[----:B------:R-:W1:Y:S02]  /*8170*/  MUFU.EX2 R39, R39 ;  /* 0x0000002700277308 */ /* 0x000e640000000800 */
[----:B------:R-:W-:-:S01]  /*8180*/  FADD.FTZ R51, R31, R136 ;  /* 0x000000881f337221 */ /* 0x000fc20000010000 */
[----:B0-----:R-:W-:-:S03]  /*8190*/  FADD.FTZ R4, R32, R3 ;  /* 0x0000000320047221 */ /* 0x001fc60000010000 */
[----:B------:R-:W-:Y:S01]  /*81a0*/  FADD.FTZ R60, R34, R51 ;  /* 0x00000033223c7221 */ /* 0x000fe20000010000 */
[----:B---3--:R-:W-:-:S01]  /*81b0*/  FADD.FTZ R3, R37, R4 ;  /* 0x0000000425037221 */ /* 0x008fc20000010000 */
[----:B------:R-:W0:Y:S01]  /*81c0*/  MUFU.EX2 R38, R38 ;  /* 0x0000002600267308 */ /* 0x000e220000000800 */
[----:B------:R-:W-:-:S01]  /*81d0*/  FFMA.FTZ R51, R62, UR10, -R69 ;  /* 0x0000000a3e337c23 */ /* 0x000fc20008010845 */
[----:B------:R-:W-:Y:S01]  /*81e0*/  FADD.FTZ R53, R35, R60 ;  /* 0x0000003c23357221 */ /* 0x000fe20000010000 */
[----:B-----5:R-:W-:-:S01]  /*81f0*/  FADD.FTZ R4, R36, R3 ;  /* 0x0000000324047221 */ /* 0x020fc20000010000 */
[----:B------:R-:W-:Y:S02]  /*8200*/  FFMA.FTZ R60, R64, UR10, -R69 ;  /* 0x0000000a403c7c23 */ /* 0x000fe40008010845 */
[----:B------:R-:W-:-:S02]  /*8210*/  FADD.FTZ R62, R40, R53 ;  /* 0x00000035283e7221 */ /* 0x000fc40000010000 */
[----:B------:R-:W2:Y:S01]  /*8220*/  MUFU.EX2 R42, R42 ;  /* 0x0000002a002a7308 */ /* 0x000ea20000000800 */
[----:B-1----:R-:W-:-:S01]  /*8230*/  FADD.FTZ R4, R39, R4 ;  /* 0x0000000427047221 */ /* 0x002fc20000010000 */
[----:B------:R-:W-:-:S03]  /*8240*/  FADD.FTZ R3, R41, R62 ;  /* 0x0000003e29037221 */ /* 0x000fc60000010000 */
[----:B------:R-:W-:Y:S01]  /*8250*/  FADD.FTZ R53, R9, R4 ;  /* 0x0000000409357221 */ /* 0x000fe20000010000 */
[----:B------:R-:W-:-:S02]  /*8260*/  FADD.FTZ R3, R44, R3 ;  /* 0x000000032c037221 */ /* 0x000fc40000010000 */
[----:B------:R-:W1:Y:S01]  /*8270*/  MUFU.EX2 R43, R43 ;  /* 0x0000002b002b7308 */ /* 0x000e620000000800 */
[----:B0-----:R-:W-:-:S01]  /*8280*/  FADD.FTZ R79, R38, R53 ;  /* 0x00000035264f7221 */ /* 0x001fc20000010000 */
[----:B------:R-:W-:Y:S01]  /*8290*/  FADD.FTZ R4, R46, R3 ;  /* 0x000000032e047221 */ /* 0x000fe20000010000 */
[----:B------:R-:W-:-:S03]  /*82a0*/  FFMA.FTZ R53, R66, UR10, -R69 ;  /* 0x0000000a42357c23 */ /* 0x000fc60008010845 */
[----:B------:R-:W-:Y:S02]  /*82b0*/  FADD.FTZ R3, R75, R4 ;  /* 0x000000044b037221 */ /* 0x000fe40000010000 */
[----:B------:R-:W0:Y:S01]  /*82c0*/  MUFU.EX2 R45, R45 ;  /* 0x0000002d002d7308 */ /* 0x000e220000000800 */
[----:B--2---:R-:W-:-:S01]  /*82d0*/  FADD.FTZ R62, R42, R79 ;  /* 0x0000004f2a3e7221 */ /* 0x004fc20000010000 */
[----:B------:R-:W-:-:S04]  /*82e0*/  FADD.FTZ R64, R48, R3 ;  /* 0x0000000330407221 */ /* 0x000fc80000010000 */
[----:B------:R-:W-:Y:S01]  /*82f0*/  FADD.FTZ R79, R77, R64 ;  /* 0x000000404d4f7221 */ /* 0x000fe20000010000 */
[----:B------:R-:W-:-:S01]  /*8300*/  FFMA.FTZ R64, R70, UR10, -R69 ;  /* 0x0000000a46407c23 */ /* 0x000fc20008010845 */
[----:B------:R-:W2:Y:S01]  /*8310*/  MUFU.EX2 R78, R78 ;  /* 0x0000004e004e7308 */ /* 0x000ea20000000800 */
[----:B-1----:R-:W-:-:S01]  /*8320*/  FADD.FTZ R4, R43, R62 ;  /* 0x0000003e2b047221 */ /* 0x002fc20000010000 */
[----:B------:R-:W-:Y:S01]  /*8330*/  FADD.FTZ R66, R52, R79 ;  /* 0x0000004f34427221 */ /* 0x000fe20000010000 */
[----:B------:R-:W-:-:S01]  /*8340*/  FFMA.FTZ R62, R68, UR10, -R69 ;  /* 0x0000000a443e7c23 */ /* 0x000fc20008010845 */
[----:B------:R-:W-:Y:S02]  /*8350*/  FFMA.FTZ R79, R72, UR10, -R69 ;  /* 0x0000000a484f7c23 */ /* 0x000fe40008010845 */
[----:B------:R-:W-:-:S02]  /*8360*/  FADD.FTZ R81, R57, R66 ;  /* 0x0000004239517221 */ /* 0x000fc40000010000 */
        /* <DEDUP_REMOVED lines=48> */
.L_x_11814:
[----:B------:R-:W-:Y:S01]  /*8670*/  UIADD3 UR11, UR15, 0x17060, URZ ;  /* 0x000170600f0b7890 */ /* 0x000fe2000fffe03f */
[----:B------:R-:W-:Y:S01]  /*8680*/  ISETP.GT.AND P1, PT, R10, UR23, PT ;  /* 0x000000170a007c0c */ /* 0x000fe2000bf24270 */
        /* <DEDUP_REMOVED lines=88> */
.L_x_11796:
[----:B------:R-:W0:Y:S01]  /*8c10*/  S2UR UR14, SR_CTAID.X ;  /* 0x00000000000e79c3 */ /* 0x000e220000002500 */
[----:B------:R-:W-:Y:S01]  /*8c20*/  IADD3 R8, -R55, 0x1, RZ ;  /* 0x0000000137087810 */ /* 0x000fe20007ffe1ff */
[----:B------:R-:W-:Y:S02]  /*8c30*/  UISETP.NE.AND UP1, UPT, UR42, URZ, UPT ;  /* 0x0000003f2a00728c */ /* 0x000fe4000bf25270 */
[----:B------:R-:W-:Y:S02]  /*8c40*/  UISETP.NE.AND UP0, UPT, UR45, URZ, UPT ;  /* 0x0000003f2d00728c */ /* 0x000fe4000bf05270 */
[----:B------:R-:W-:Y:S01]  /*8c50*/  IMAD R8, R17, UR25, R8 ;  /* 0x0000001911087c24 */ /* 0x000fe2000f8e0208 */
[----:B------:R-:W-:-:S03]  /*8c60*/  UMOV UR11, 0xc0 ;  /* 0x000000c0000b7882 */ /* 0x000fc60000000000 */
[----:B------:R-:W-:Y:S02]  /*8c70*/  PLOP3.LUT P1, PT, PT, PT, UP0, 0x40, 0x0 ;  /* 0x000000000000781c */ /* 0x000fe40003f2e808 */
[----:B------:R-:W-:Y:S01]  /*8c80*/  R2UR UR16, R8 ;  /* 0x00000000081072ca */ /* 0x000fe200000e0000 */
[----:B------:R-:W-:Y:S01]  /*8c90*/  @UP1 ULDC UR17, c[0x0][0x450] ;  /* 0x0001140000111ab9 */ /* 0x000fe20000000800 */
[----:B0-----:R-:W-:-:S03]  /*8ca0*/  UIMAD UR11, UR14, UR11, 0xbf ;  /* 0x000000bf0e0b74a4 */ /* 0x001fc6000f8e020b */
        /* <DEDUP_REMOVED lines=18> */
.L_x_11817:
[----:B------:R-:W-:Y:S02]  /*8dd0*/  ULDC UR17, c[0x0][0x9e4] ;  /* 0x0002790000117ab9 */ /* 0x000fe40000000800 */
[----:B------:R-:W-:-:S11]  /*8de0*/  UISETP.NE.AND UP0, UPT, UR17, 0x1, UPT ;  /* 0x000000011100788c */ /* 0x000fd6000bf05270 */
[----:B------:R-:W-:Y:S02]  /*8df0*/  @UP0 ULDC.64 UR18, c[0x0][0x9e8] ;  /* 0x00027a0000120ab9 */ /* 0x000fe40000000a00 */
[----:B------:R-:W-:-:S04]  /*8e00*/  UIMAD.WIDE.U32 UR14, UR11, UR18, URZ ;  /* 0x000000120b0e72a5 */ /* 0x000fc8000f8e003f */
[----:B------:R-:W-:-:S12]  /*8e10*/  @UP0 USHF.R.U32.HI UR11, URZ, UR19, UR15 ;  /* 0x000000133f0b0299 */ /* 0x000fd8000801160f */
.L_x_11818:
[----:B------:R-:W-:-:S04]  /*8e20*/  UIMAD UR11, UR11, UR17, URZ ;  /* 0x000000110b0b72a4 */ /* 0x000fc8000f8e023f */
[----:B------:R-:W-:-:S04]  /*8e30*/  UISETP.LT.AND UP0, UPT, UR16, UR11, UPT ;  /* 0x0000000b1000728c */ /* 0x000fc8000bf01270 */
[----:B------:R-:W-:-:S12]  /*8e40*/  USEL UR16, UR16, UR11, !UP0 ;  /* 0x0000000b10107287 */ /* 0x000fd8000c000000 */
.L_x_11816:
        /* <DEDUP_REMOVED lines=13> */
.L_x_11830:
[----:B------:R-:W-:-:S04]  /*8f20*/  UIADD3 UR4, UR24, 0x1, URZ ;  /* 0x0000000118047890 */ /* 0x000fc8000fffe03f */
[----:B------:R-:W-:-:S04]  /*8f30*/  UISETP.NE.AND UP0, UPT, UR4, 0x2, UPT ;  /* 0x000000020400788c */ /* 0x000fc8000bf05270 */
[----:B------:R-:W-:Y:S02]  /*8f40*/  USEL UR5, URZ, 0x1, UP0 ;  /* 0x000000013f057887 */ /* 0x000fe40008000000 */
[----:B------:R-:W-:Y:S02]  /*8f50*/  USEL UR4, UR4, URZ, UP0 ;  /* 0x0000003f04047287 */ /* 0x000fe40008000000 */
[----:B------:R-:W-:Y:S01]  /*8f60*/  ULOP3.LUT UR5, UR23, UR5, URZ, 0x3c, !UPT ;  /* 0x0000000517057292 */ /* 0x000fe2000f8e3c3f */
[----:B------:R-:W-:Y:S11]  /*8f70*/  @!P0 BRA `(.L_x_11820) ;  /* 0x0000000000048947 */ /* 0x000ff60003800000 */
[----:B------:R-:W-:Y:S01]  /*8f80*/  BPT.TRAP 0x1 ;  /* 0x000000040000795c */ /* 0x000fe20000300000 */
.L_x_11820:
[----:B------:R-:W-:Y:S01]  /*8f90*/  ULEA UR10, UR4, UR44, 0x3 ;  /* 0x0000002c040a7291 */ /* 0x000fe2000f8e183f */
[----:B------:R-:W-:-:S05]  /*8fa0*/  IMAD.U32 R11, RZ, RZ, UR5 ;  /* 0x00000005ff0b7e24 */ /* 0x000fca000f8e00ff */
[----:B------:R-:W-:-:S04]  /*8fb0*/  SHF.L.U32 R11, R11, 0x1f, RZ ;  /* 0x0000001f0b0b7819 */ /* 0x000fc800000006ff */
[----:B------:R0:W1:Y:S01]  /*8fc0*/  SYNCS.PHASECHK.TRANS64.TRYWAIT P1, [UR10+0x17030], R11 ;  /* 0x0170300bff0075a7 */ /* 0x000062000802014a */
[----:B------:R-:W-:Y:S05]  /*8fd0*/  @!P0 BRA `(.L_x_11821) ;  /* 0x0000000000048947 */ /* 0x000fea0003800000 */
[----:B------:R-:W-:Y:S01]  /*8fe0*/  BPT.TRAP 0x1 ;  /* 0x000000040000795c */ /* 0x000fe20000300000 */
.L_x_11821:
[----:B-1----:R-:W-:Y:S05]  /*8ff0*/  @P1 BRA `(.L_x_11822) ;  /* 0x0000000000081947 */ /* 0x002fea0003800000 */
[----:B------:R-:W1:Y:S02]  /*9000*/  SYNCS.PHASECHK.TRANS64.TRYWAIT P1, [UR10+0x17030], R11 ;  /* 0x0170300bff0075a7 */ /* 0x000e64000802014a */
[----:B-1----:R-:W-:Y:S05]  /*9010*/  @!P1 BRA `(.L_x_11823) ;  /* 0x000000c400489947 */ /* 0x002fea0003800000 */
.L_x_11822:
        /* <DEDUP_REMOVED lines=19> */
.L_x_11824:
[----:B------:R-:W-:Y:S01]  /*9150*/  ULEA UR15, UR24, UR44, 0x3 ;  /* 0x0000002c180f7291 */ /* 0x000fe2000f8e183f */
[----:B01----:R-:W-:-:S05]  /*9160*/  IMAD.U32 R11, RZ, RZ, UR23 ;  /* 0x00000017ff0b7e24 */ /* 0x003fca000f8e00ff */
[----:B------:R-:W-:-:S04]  /*9170*/  SHF.L.U32 R11, R11, 0x1f, RZ ;  /* 0x0000001f0b0b7819 */ /* 0x000fc800000006ff */
[----:B------:R0:W1:Y:S01]  /*9180*/  SYNCS.PHASECHK.TRANS64.TRYWAIT P1, [UR15+0x17050], R11 ;  /* 0x0170500bff0075a7 */ /* 0x000062000802014f */
[----:B------:R-:W-:Y:S05]  /*9190*/  @!P0 BRA `(.L_x_11825) ;  /* 0x0000000000048947 */ /* 0x000fea0003800000 */
[----:B------:R-:W-:Y:S01]  /*91a0*/  BPT.TRAP 0x1 ;  /* 0x000000040000795c */ /* 0x000fe20000300000 */
.L_x_11825:
[----:B-1----:R-:W-:Y:S05]  /*91b0*/  @P1 BRA `(.L_x_11826) ;  /* 0x0000000000081947 */ /* 0x002fea0003800000 */
[----:B------:R-:W1:Y:S02]  /*91c0*/  SYNCS.PHASECHK.TRANS64.TRYWAIT P1, [UR15+0x17050], R11 ;  /* 0x0170500bff0075a7 */ /* 0x000e64000802014f */
[----:B-1----:R-:W-:Y:S05]  /*91d0*/  @!P1 BRA `(.L_x_11827) ;  /* 0x000000c000f09947 */ /* 0x002fea0003800000 */
.L_x_11826:
        /* <DEDUP_REMOVED lines=27> */
.L_x_11828:
[C---:B------:R-:W-:Y:S01]  /*9390*/  FMUL.FTZ R13, R0.reuse, R24 ;  /* 0x00000018000d7220 */ /* 0x040fe20000410000 */
[C---:B------:R-:W-:Y:S01]  /*93a0*/  FMUL.FTZ R14, R0.reuse, R26 ;  /* 0x0000001a000e7220 */ /* 0x040fe20000410000 */
[C---:B-1----:R-:W-:Y:S01]  /*93b0*/  FMUL.FTZ R12, R0.reuse, R25 ;  /* 0x00000019000c7220 */ /* 0x042fe20000410000 */
        /* <DEDUP_REMOVED lines=62> */
[----:B------:R-:W-:Y:S01]  /*97a0*/  FMUL.FTZ R65, R0, R75 ;  /* 0x0000004b00417220 */ /* 0x000fe20000410000 */
[----:B------:R-:W-:Y:S01]  /*97b0*/  UMOV UR10, UR22 ;  /* 0x00000016000a7c82 */ /* 0x000fe20008000000 */
[----:B------:R-:W-:-:S03]  /*97c0*/  ULEA UR11, UR4, UR44, 0x3 ;  /* 0x0000002c040b7291 */ /* 0x000fc6000f8e183f */
[----:B------:R-:W2:Y:S01]  /*97d0*/  MUFU.TANH R22, R22 ;  /* 0x0000001600167308 */ /* 0x000ea20000002400 */
[----:B0-----:R-:W-:Y:S01]  /*97e0*/  FMNMX.FTZ R11, R19, R16, !PT ;  /* 0x00000010130b7209 */ /* 0x001fe20007810000 */
[----:B------:R-:W-:-:S04]  /*97f0*/  UIADD3 UR11, UR11, 0x17040, URZ ;  /* 0x000170400b0b7890 */ /* 0x000fc8000fffe03f */
[----:B------:R-:W-:Y:S02]  /*9800*/  UPRMT UR11, UR7, 0x654, UR11 ;  /* 0x00000654070b7896 */ /* 0x000fe4000800000b */
[----:B------:R-:W0:Y:S01]  /*9810*/  MUFU.TANH R24, R24 ;  /* 0x0000001800187308 */ /* 0x000e220000002400 */
[----:B-1----:R-:W-:Y:S01]  /*9820*/  FMNMX.FTZ R67, R21, R66, !PT ;  /* 0x0000004215437209 */ /* 0x002fe20007810000 */
[----:B------:R-:W-:-:S05]  /*9830*/  FMUL.FTZ R66, R0, R76 ;  /* 0x0000004c00427220 */ /* 0x000fca0000410000 */
[----:B------:R-:W-:Y:S01]  /*9840*/  SYNCS.ARRIVE.TRANS64.RED.A1T0 RZ, [UR11], RZ ;  /* 0x000000ffffff79a7 */ /* 0x000fe2000810040b */
        /* <DEDUP_REMOVED lines=71> */
[----:B------:R-:W-:Y:S01]  /*9cc0*/  FMUL.FTZ R74, R0, R84 ;  /* 0x00000054004a7220 */ /* 0x000fe20000410000 */
[----:B------:R-:W-:-:S05]  /*9cd0*/  IMAD.U32 R84, RZ, RZ, UR10 ;  /* 0x0000000aff547e24 */ /* 0x000fca000f8e00ff */
        /* <DEDUP_REMOVED lines=58> */
[----:B------:R-:W-:-:S01]  /*a080*/  FADD.FTZ R8, -R11, R8 ;  /* 0x000000080b087221 */ /* 0x000fc20000010100 */
[----:B------:R-:W-:Y:S02]  /*a090*/  IMAD.U32 R81, RZ, RZ, UR10 ;  /* 0x0000000aff517e24 */ /* 0x000fe4000f8e00ff */
        /* <DEDUP_REMOVED lines=16> */
[----:B------:R-:W-:Y:S01]  /*a1a0*/  FMUL.FTZ R82, R8, UR10 ;  /* 0x0000000a08527c20 */ /* 0x000fe20008410000 */
[----:B------:R-:W-:Y:S01]  /*a1b0*/  FFMA.FTZ R70, R74, UR10, -R79 ;  /* 0x0000000a4a467c23 */ /* 0x000fe2000801084f */
[----:B------:R-:W-:-:S01]  /*a1c0*/  FADD.FTZ R8, -R16, R9 ;  /* 0x0000000910087221 */ /* 0x000fc20000010100 */
[----:B------:R-:W-:Y:S01]  /*a1d0*/  FFMA.FTZ R74, R16, R81, -8 ;  /* 0xc1000000104a7423 */ /* 0x000fe20000010051 */
        /* <DEDUP_REMOVED lines=40> */
[----:B------:R-:W-:-:S02]  /*a460*/  FFMA.FTZ R76, R76, UR10, -R74 ;  /* 0x0000000a4c4c7c23 */ /* 0x000fc4000801084a */
[----:B------:R-:W1:Y:S01]  /*a470*/  MUFU.EX2 R79, R79 ;  /* 0x0000004f004f7308 */ /* 0x000e620000000800 */
[----:B0-----:R-:W-:-:S07]  /*a480*/  FFMA.FTZ R4, R9, R4, R78 ;  /* 0x0000000409047223 */ /* 0x001fce000001004e */
[----:B------:R-:W0:Y:S08]  /*a490*/  MUFU.EX2 R13, R13 ;  /* 0x0000000d000d7308 */ /* 0x000e300000000800 */
        /* <DEDUP_REMOVED lines=20> */
[--C-:B------:R-:W-:Y:S01]  /*a5e0*/  FFMA.FTZ R56, R57, UR10, -R74.reuse ;  /* 0x0000000a39387c23 */ /* 0x100fe2000801084a */
[----:B------:R-:W-:-:S05]  /*a5f0*/  FFMA.FTZ R57, R60, UR10, -R74 ;  /* 0x0000000a3c397c23 */ /* 0x000fca000801084a */
        /* <DEDUP_REMOVED lines=114> */
.L_x_11829:
        /* <DEDUP_REMOVED lines=90> */
.L_x_11819:
        /* <DEDUP_REMOVED lines=11> */
.L_x_11850:
[----:B------:R-:W-:-:S04]  /*b370*/  UIADD3 UR4, UR24, 0x1, URZ ;  /* 0x0000000118047890 */ /* 0x000fc8000fffe03f */
[----:B------:R-:W-:-:S04]  /*b380*/  UISETP.NE.AND UP0, UPT, UR4, 0x2, UPT ;  /* 0x000000020400788c */ /* 0x000fc8000bf05270 */
[----:B------:R-:W-:Y:S02]  /*b390*/  USEL UR5, URZ, 0x1, UP0 ;  /* 0x000000013f057887 */ /* 0x000fe40008000000 */
[----:B------:R-:W-:Y:S02]  /*b3a0*/  USEL UR4, UR4, URZ, UP0 ;  /* 0x0000003f04047287 */ /* 0x000fe40008000000 */
[----:B------:R-:W-:Y:S01]  /*b3b0*/  ULOP3.LUT UR5, UR23, UR5, URZ, 0x3c, !UPT ;  /* 0x0000000517057292 */ /* 0x000fe2000f8e3c3f */
[----:B------:R-:W-:Y:S11]  /*b3c0*/  @!P0 BRA `(.L_x_11832) ;  /* 0x0000000000048947 */ /* 0x000ff60003800000 */
[----:B------:R-:W-:Y:S01]  /*b3d0*/  BPT.TRAP 0x1 ;  /* 0x000000040000795c */ /* 0x000fe20000300000 */
.L_x_11832:
[----:B------:R-:W-:Y:S01]  /*b3e0*/  ULEA UR22, UR4, UR44, 0x3 ;  /* 0x0000002c04167291 */ /* 0x000fe2000f8e183f */
[----:B------:R-:W-:-:S05]  /*b3f0*/  IMAD.U32 R11, RZ, RZ, UR5 ;  /* 0x00000005ff0b7e24 */ /* 0x000fca000f8e00ff */
[----:B------:R-:W-:-:S04]  /*b400*/  SHF.L.U32 R11, R11, 0x1f, RZ ;  /* 0x0000001f0b0b7819 */ /* 0x000fc800000006ff */
[----:B------:R0:W1:Y:S01]  /*b410*/  SYNCS.PHASECHK.TRANS64.TRYWAIT P1, [UR22+0x17030], R11 ;  /* 0x0170300bff0075a7 */ /* 0x0000620008020156 */
[----:B------:R-:W-:Y:S05]  /*b420*/  @!P0 BRA `(.L_x_11833) ;  /* 0x0000000000048947 */ /* 0x000fea0003800000 */
[----:B------:R-:W-:Y:S01]  /*b430*/  BPT.TRAP 0x1 ;  /* 0x000000040000795c */ /* 0x000fe20000300000 */
.L_x_11833:
[----:B-1----:R-:W-:Y:S05]  /*b440*/  @P1 BRA `(.L_x_11834) ;  /* 0x0000000000081947 */ /* 0x002fea0003800000 */
[----:B------:R-:W1:Y:S02]  /*b450*/  SYNCS.PHASECHK.TRANS64.TRYWAIT P1, [UR22+0x17030], R11 ;  /* 0x0170300bff0075a7 */ /* 0x000e640008020156 */
[----:B-1----:R-:W-:Y:S05]  /*b460*/  @!P1 BRA `(.L_x_11835) ;  /* 0x000000a000649947 */ /* 0x002fea0003800000 */
.L_x_11834:
        /* <DEDUP_REMOVED lines=19> */
.L_x_11836:
[----:B------:R-:W-:Y:S01]  /*b5a0*/  ULEA UR15, UR24, UR44, 0x3 ;  /* 0x0000002c180f7291 */ /* 0x000fe2000f8e183f */
[----:B01----:R-:W-:-:S05]  /*b5b0*/  IMAD.U32 R11, RZ, RZ, UR23 ;  /* 0x00000017ff0b7e24 */ /* 0x003fca000f8e00ff */
[----:B------:R-:W-:-:S04]  /*b5c0*/  SHF.L.U32 R11, R11, 0x1f, RZ ;  /* 0x0000001f0b0b7819 */ /* 0x000fc800000006ff */
[----:B------:R0:W1:Y:S01]  /*b5d0*/  SYNCS.PHASECHK.TRANS64.TRYWAIT P1, [UR15+0x17050], R11 ;  /* 0x0170500bff0075a7 */ /* 0x000062000802014f */
[----:B------:R-:W-:Y:S05]  /*b5e0*/  @!P0 BRA `(.L_x_11837) ;  /* 0x0000000000048947 */ /* 0x000fea0003800000 */
[----:B------:R-:W-:Y:S01]  /*b5f0*/  BPT.TRAP 0x1 ;  /* 0x000000040000795c */ /* 0x000fe20000300000 */
.L_x_11837:
[----:B-1----:R-:W-:Y:S05]  /*b600*/  @P1 BRA `(.L_x_11838) ;  /* 0x0000000000081947 */ /* 0x002fea0003800000 */
[----:B------:R-:W1:Y:S02]  /*b610*/  SYNCS.PHASECHK.TRANS64.TRYWAIT P1, [UR15+0x17050], R11 ;  /* 0x0170500bff0075a7 */ /* 0x000e64000802014f */
[----:B-1----:R-:W-:Y:S05]  /*b620*/  @!P1 BRA `(.L_x_11839) ;  /* 0x000000a0000c9947 */ /* 0x002fea0003800000 */
.L_x_11838:
        /* <DEDUP_REMOVED lines=27> */
.L_x_11840:
[----:B------:R-:W-:Y:S01]  /*b7e0*/  UISETP.NE.AND UP1, UPT, UR42, URZ, UPT ;  /* 0x0000003f2a00728c */ /* 0x000fe2000bf25270 */
[C---:B------:R-:W-:Y:S01]  /*b7f0*/  FMUL.FTZ R13, R0.reuse, R25 ;  /* 0x00000019000d7220 */ /* 0x040fe20000410000 */
[C---:B------:R-:W-:Y:S01]  /*b800*/  FMUL.FTZ R25, R0.reuse, R38 ;  /* 0x0000002600197220 */ /* 0x040fe20000410000 */
[C---:B-1----:R-:W-:Y:S01]  /*b810*/  FMUL.FTZ R12, R0.reuse, R26 ;  /* 0x0000001a000c7220 */ /* 0x042fe20000410000 */
        /* <DEDUP_REMOVED lines=9> */
[----:B------:R-:W-:Y:S01]  /*b8b0*/  FMUL.FTZ R32, R0, R41 ;  /* 0x0000002900207220 */ /* 0x000fe20000410000 */
[----:B------:R-:W-:-:S02]  /*b8c0*/  IMAD.MOV.U32 R84, RZ, RZ, R5 ;  /* 0x000000ffff547224 */ /* 0x000fc400078e0005 */
[C---:B------:R-:W-:Y:S01]  /*b8d0*/  FMUL.FTZ R41, R0.reuse, R54 ;  /* 0x0000003600297220 */ /* 0x040fe20000410000 */
[C---:B------:R-:W-:Y:S01]  /*b8e0*/  FMUL.FTZ R54, R0.reuse, R61 ;  /* 0x0000003d00367220 */ /* 0x040fe20000410000 */
[----:B------:R-:W-:Y:S01]  /*b8f0*/  FMUL.FTZ R61, R0, R74 ;  /* 0x0000004a003d7220 */ /* 0x000fe20000410000 */
[----:B------:R-:W-:Y:S02]  /*b900*/  IMAD.SHL.U32 R74, R10, 0x80, RZ ;  /* 0x000000800a4a7824 */ /* 0x000fe400078e00ff */
[----:B0-----:R-:W-:Y:S01]  /*b910*/  FMUL.FTZ R11, R0, R24 ;  /* 0x00000018000b7220 */ /* 0x001fe20000410000 */
        /* <DEDUP_REMOVED lines=61> */
[----:B------:R-:W-:-:S04]  /*bcf0*/  IMAD R26, R17, UR26, R26 ;  /* 0x0000001a111a7c24 */ /* 0x000fc8000f8e021a */
[----:B------:R-:W-:Y:S02]  /*bd00*/  VIADD R26, R26, -UR27 ;  /* 0x8000001b1a1a7c36 */ /* 0x000fe40008000000 */
[----:B------:R-:W2:Y:S02]  /*bd10*/  MUFU.TANH R13, R13 ;  /* 0x0000000d000d7308 */ /* 0x000ea40000002400 */
        /* <DEDUP_REMOVED lines=81> */
.L_x_11843:
[----:B------:R-:W-:-:S05]  /*c230*/  IMAD.U32 R86, RZ, RZ, UR28 ;  /* 0x0000001cff567e24 */ /* 0x000fca000f8e00ff */
[----:B------:R-:W-:-:S13]  /*c240*/  ISETP.NE.AND P1, PT, R86, 0x1, PT ;  /* 0x000000015600780c */ /* 0x000fda0003f25270 */
[----:B------:R-:W1:Y:S02]  /*c250*/  @P1 LDC.64 R26, c[0x0][0x9e8] ;  /* 0x00027a00ff1a1b82 */ /* 0x000e640000000a00 */
[----:B-1----:R-:W-:-:S05]  /*c260*/  @P1 IMAD.HI.U32 R26, R79, R26, RZ ;  /* 0x0000001a4f1a1227 */ /* 0x002fca00078e00ff */
[----:B------:R-:W-:-:S07]  /*c270*/  @P1 SHF.R.U32.HI R79, RZ, R27, R26 ;  /* 0x0000001bff4f1219 */ /* 0x000fce000001161a */
.L_x_11844:
[----:B------:R-:W-:Y:S05]  /*c280*/  BSYNC B0 ;  /* 0x0000000000007941 */ /* 0x000fea0003800000 */
.L_x_11842:
[----:B------:R-:W-:-:S04]  /*c290*/  IMAD R79, R79, R86, -R74 ;  /* 0x000000564f4f7224 */ /* 0x000fc800078e0a4a */
[----:B------:R-:W-:-:S05]  /*c2a0*/  IMAD R79, R2, -0x2, R79 ;  /* 0xfffffffe024f7824 */ /* 0x000fca00078e024f */
[----:B------:R-:W-:Y:S02]  /*c2b0*/  VIADDMNMX R81, R79, R86, R81, PT ;  /* 0x000000564f517246 */ /* 0x000fe40003800151 */
[----:B------:R-:W-:-:S07]  /*c2c0*/  VIMNMX R80, R80, R79, !PT ;  /* 0x0000004f50507248 */ /* 0x000fce0007fe0100 */
.L_x_11841:
        /* <DEDUP_REMOVED lines=116> */
.L_x_11847:
[----:B------:R-:W-:-:S05]  /*ca10*/  IMAD.U32 R80, RZ, RZ, UR28 ;  /* 0x0000001cff507e24 */ /* 0x000fca000f8e00ff */
[----:B------:R-:W-:-:S13]  /*ca20*/  ISETP.NE.AND P2, PT, R80, 0x1, PT ;  /* 0x000000015000780c */ /* 0x000fda0003f45270 */
[----:B------:R-:W0:Y:S02]  /*ca30*/  @P2 LDC.64 R26, c[0x0][0x9e8] ;  /* 0x00027a00ff1a2b82 */ /* 0x000e240000000a00 */
[----:B0-----:R-:W-:-:S05]  /*ca40*/  @P2 IMAD.HI.U32 R26, R11, R26, RZ ;  /* 0x0000001a0b1a2227 */ /* 0x001fca00078e00ff */
[----:B------:R-:W-:-:S07]  /*ca50*/  @P2 SHF.R.U32.HI R11, RZ, R27, R26 ;  /* 0x0000001bff0b2219 */ /* 0x000fce000001161a */
.L_x_11848:
[----:B------:R-:W-:Y:S05]  /*ca60*/  BSYNC B0 ;  /* 0x0000000000007941 */ /* 0x000fea0003800000 */
.L_x_11846:
[----:B------:R-:W-:-:S04]  /*ca70*/  IMAD R11, R11, R80, -R74 ;  /* 0x000000500b0b7224 */ /* 0x000fc800078e0a4a */
[----:B------:R-:W-:-:S05]  /*ca80*/  IMAD R11, R2, -0x2, R11 ;  /* 0xfffffffe020b7824 */ /* 0x000fca00078e020b */
[----:B------:R-:W-:Y:S02]  /*ca90*/  VIADDMNMX R83, R11, R80, R83, PT ;  /* 0x000000500b537246 */ /* 0x000fe40003800153 */
[----:B------:R-:W-:-:S07]  /*caa0*/  VIMNMX R82, R82, R11, !PT ;  /* 0x0000000b52527248 */ /* 0x000fce0007fe0100 */
.L_x_11845:
        /* <DEDUP_REMOVED lines=15> */
[----:B------:R-:W-:Y:S02]  /*cba0*/  FSEL R31, R31, -INF , !P5 ;  /* 0xff8000001f1f7808 */ /* 0x000fe40006800000 */
[----:B------:R-:W-:Y:S02]  /*cbb0*/  FMNMX.FTZ R11, R28, R11, !PT ;  /* 0x0000000b1c0b7209 */ /* 0x000fe40007810000 */
[----:B------:R-:W-:Y:S02]  /*cbc0*/  ISETP.GT.AND P5, PT, R82, RZ, P1 ;  /* 0x000000ff5200720c */ /* 0x000fe40000fa4270 */
        /* <DEDUP_REMOVED lines=47> */
[----:B------:R-:W-:-:S03]  /*cec0*/  ISETP.LT.OR P2, PT, R83, 0x61, P2 ;  /* 0x000000615300780c */ /* 0x000fc60001741670 */
[----:B------:R-:W0:Y:S01]  /*ced0*/  SHFL.BFLY PT, R11, R26, 0x2, 0x1f ;  /* 0x0c401f001a0b7f89 */ /* 0x000e2200000e0000 */
[----:B------:R-:W-:Y:S02]  /*cee0*/  FSEL R61, R61, -INF , !P2 ;  /* 0xff8000003d3d7808 */ /* 0x000fe40005000000 */
[----:B------:R-:W-:-:S04]  /*cef0*/  ISETP.GT.AND P2, PT, R82, 0x70, P1 ;  /* 0x000000705200780c */ /* 0x000fc80000f44270 */
[----:B------:R-:W-:-:S04]  /*cf00*/  ISETP.LT.OR P2, PT, R83, 0x71, P2 ;  /* 0x000000715300780c */ /* 0x000fc80001741670 */
[----:B------:R-:W-:Y:S02]  /*cf10*/  FSEL R69, R69, -INF , !P2 ;  /* 0xff80000045457808 */ /* 0x000fe40005000000 */
        /* <DEDUP_REMOVED lines=22> */
[--C-:B------:R-:W-:Y:S01]  /*d080*/  FFMA.FTZ R79, R79, UR10, -R27.reuse ;  /* 0x0000000a4f4f7c23 */ /* 0x100fe2000801081b */
[----:B------:R-:W-:-:S01]  /*d090*/  FFMA.FTZ R13, R15, UR10, -R27 ;  /* 0x0000000a0f0d7c23 */ /* 0x000fc2000801081b */
[----:B------:R-:W-:Y:S01]  /*d0a0*/  FMNMX.FTZ R15, R20, R9, !PT ;  /* 0x00000009140f7209 */ /* 0x000fe20007810000 */
[----:B------:R-:W-:Y:S01]  /*d0b0*/  MUFU.EX2 R12, R16 ;  /* 0x00000010000c7308 */ /* 0x000fe20000000800 */
[----:B------:R-:W-:Y:S01]  /*d0c0*/  ISETP.LT.OR P4, PT, R83, 0x1a, P4 ;  /* 0x0000001a5300780c */ /* 0x000fe20002781670 */
[--C-:B------:R-:W-:Y:S01]  /*d0d0*/  FFMA.FTZ R81, R22, UR10, -R27.reuse ;  /* 0x0000000a16517c23 */ /* 0x100fe2000801081b */
[----:B------:R-:W-:Y:S01]  /*d0e0*/  ISETP.GT.AND P5, PT, R82, 0x38, P1 ;  /* 0x000000385200780c */ /* 0x000fe20000fa4270 */
[--C-:B------:R-:W-:Y:S01]  /*d0f0*/  FFMA.FTZ R22, R24, UR10, -R27.reuse ;  /* 0x0000000a18167c23 */ /* 0x100fe2000801081b */
[----:B------:R-:W-:Y:S01]  /*d100*/  FSEL R29, R29, -INF , !P4 ;  /* 0xff8000001d1d7808 */ /* 0x000fe20006000000 */
[--C-:B------:R-:W-:Y:S01]  /*d110*/  FFMA.FTZ R36, R36, UR10, -R27.reuse ;  /* 0x0000000a24247c23 */ /* 0x100fe2000801081b */
[----:B------:R-:W-:Y:S01]  /*d120*/  ISETP.GT.AND P4, PT, R82, 0x29, P1 ;  /* 0x000000295200780c */ /* 0x000fe20000f84270 */
[----:B------:R0:W-:Y:S01]  /*d130*/  MUFU.EX2 R19, R79 ;  /* 0x0000004f00137308 */ /* 0x0001e20000000800 */
[C---:B------:R-:W-:Y:S01]  /*d140*/  ISETP.LT.OR P5, PT, R83.reuse, 0x39, P5 ;  /* 0x000000395300780c */ /* 0x040fe20002fa1670 */
[--C-:B------:R-:W-:Y:S01]  /*d150*/  FFMA.FTZ R50, R50, UR10, -R27.reuse ;  /* 0x0000000a32327c23 */ /* 0x100fe2000801081b */
[----:B------:R-:W-:Y:S01]  /*d160*/  ISETP.LT.OR P4, PT, R83, 0x2a, P4 ;  /* 0x0000002a5300780c */ /* 0x000fe20002781670 */
[--C-:B------:R-:W-:Y:S01]  /*d170*/  FFMA.FTZ R42, R42, UR10, -R27.reuse ;  /* 0x0000000a2a2a7c23 */ /* 0x100fe2000801081b */
[----:B------:R-:W-:Y:S01]  /*d180*/  FSEL R24, R41, -INF , !P5 ;  /* 0xff80000029187808 */ /* 0x000fe20006800000 */
[--C-:B------:R-:W-:Y:S01]  /*d190*/  FFMA.FTZ R18, R18, UR10, -R27.reuse ;  /* 0x0000000a12127c23 */ /* 0x100fe2000801081b */
[----:B------:R-:W-:Y:S01]  /*d1a0*/  FSEL R37, R37, -INF , !P4 ;  /* 0xff80000025257808 */ /* 0x000fe20006000000 */
[--C-:B------:R-:W-:Y:S01]  /*d1b0*/  FFMA.FTZ R87, R62, UR10, -R27.reuse ;  /* 0x0000000a3e577c23 */ /* 0x100fe2000801081b */
[----:B0-----:R-:W-:Y:S01]  /*d1c0*/  FMNMX.FTZ R79, R14, R15, !PT ;  /* 0x0000000f0e4f7209 */ /* 0x001fe20007810000 */
[--C-:B------:R-:W-:Y:S01]  /*d1d0*/  FFMA.FTZ R137, R66, UR10, -R27.reuse ;  /* 0x0000000a42897c23 */ /* 0x100fe2000801081b */
[----:B------:R-:W-:Y:S01]  /*d1e0*/  MUFU.EX2 R15, R81 ;  /* 0x00000051000f7308 */ /* 0x000fe20000000800 */
[----:B------:R-:W-:Y:S01]  /*d1f0*/  ISETP.GT.AND P4, PT, R82, 0x39, P1 ;  /* 0x000000395200780c */ /* 0x000fe20000f84270 */
[--C-:B------:R-:W-:Y:S01]  /*d200*/  FFMA.FTZ R75, R75, UR10, -R27.reuse ;  /* 0x0000000a4b4b7c23 */ /* 0x100fe2000801081b */
[----:B------:R-:W-:Y:S01]  /*d210*/  FMNMX.FTZ R79, R26, R79, !PT ;  /* 0x0000004f1a4f7209 */ /* 0x000fe20007810000 */
[----:B------:R-:W-:Y:S01]  /*d220*/  FFMA.FTZ R78, R78, UR10, -R27 ;  /* 0x0000000a4e4e7c23 */ /* 0x000fe2000801081b */
[----:B------:R-:W-:-:S02]  /*d230*/  ISETP.LT.OR P4, PT, R83, 0x3a, P4 ;  /* 0x0000003a5300780c */ /* 0x000fc40002781670 */
[----:B------:R-:W-:Y:S01]  /*d240*/  FMNMX.FTZ R16, R74, R79, !PT ;  /* 0x0000004f4a107209 */ /* 0x000fe20007810000 */
[----:B------:R-:W-:-:S01]  /*d250*/  FFMA.FTZ R79, R28, UR10, -R27 ;  /* 0x0000000a1c4f7c23 */ /* 0x000fc2000801081b */
[----:B------:R-:W-:Y:S01]  /*d260*/  FSEL R43, R43, -INF , !P4 ;  /* 0xff8000002b2b7808 */ /* 0x000fe20006000000 */
[----:B------:R-:W-:-:S01]  /*d270*/  FFMA.FTZ R28, R30, UR10, -R27 ;  /* 0x0000000a1e1c7c23 */ /* 0x000fc2000801081b */
[----:B------:R-:W-:Y:S01]  /*d280*/  FMNMX.FTZ R16, R21, R16, !PT ;  /* 0x0000001015107209 */ /* 0x000fe20007810000 */
[----:B------:R0:W-:Y:S01]  /*d290*/  MUFU.EX2 R41, R79 ;  /* 0x0000004f00297308 */ /* 0x0001e20000000800 */
[----:B------:R-:W-:Y:S01]  /*d2a0*/  ISETP.GT.AND P5, PT, R82, 0x48, P1 ;  /* 0x000000485200780c */ /* 0x000fe20000fa4270 */
[--C-:B------:R-:W-:Y:S01]  /*d2b0*/  FFMA.FTZ R30, R34, UR10, -R27.reuse ;  /* 0x0000000a221e7c23 */ /* 0x100fe2000801081b */
[----:B------:R-:W-:Y:S01]  /*d2c0*/  FMNMX.FTZ R16, R23, R16, !PT ;  /* 0x0000001017107209 */ /* 0x000fe20007810000 */
[--C-:B------:R-:W-:Y:S01]  /*d2d0*/  FFMA.FTZ R34, R40, UR10, -R27.reuse ;  /* 0x0000000a28227c23 */ /* 0x100fe2000801081b */
[----:B------:R-:W-:Y:S01]  /*d2e0*/  ISETP.LT.OR P3, PT, R83, 0x42, P3 ;  /* 0x000000425300780c */ /* 0x000fe20001f61670 */
[--C-:B------:R-:W-:Y:S01]  /*d2f0*/  FFMA.FTZ R40, R44, UR10, -R27.reuse ;  /* 0x0000000a2c287c23 */ /* 0x100fe2000801081b */
[----:B------:R-:W-:Y:S01]  /*d300*/  FMNMX.FTZ R16, R25, R16, !PT ;  /* 0x0000001019107209 */ /* 0x000fe20007810000 */
[----:B------:R-:W-:Y:S01]  /*d310*/  MUFU.EX2 R80, R80 ;  /* 0x0000005000507308 */ /* 0x000fe20000000800 */
[----:B------:R-:W-:Y:S01]  /*d320*/  ISETP.GT.AND P4, PT, R82, 0x49, P1 ;  /* 0x000000495200780c */ /* 0x000fe20000f84270 */
[----:B0-----:R-:W-:Y:S01]  /*d330*/  FFMA.FTZ R79, R32, UR10, -R27 ;  /* 0x0000000a204f7c23 */ /* 0x001fe2000801081b */
        /* <DEDUP_REMOVED lines=18> */
[----:B------:R0:W-:Y:S01]  /*d460*/  MUFU.EX2 R51, R36 ;  /* 0x0000002400337308 */ /* 0x0001e20000000800 */
[----:B------:R-:W-:Y:S02]  /*d470*/  ISETP.LT.OR P3, PT, R83, 0x52, P3 ;  /* 0x000000525300780c */ /* 0x000fe40001f61670 */
[----:B------:R-:W-:Y:S02]  /*d480*/  FMNMX.FTZ R16, R43, R16, !PT ;  /* 0x000000102b107209 */ /* 0x000fe40007810000 */
[----:B------:R-:W-:Y:S02]  /*d490*/  ISETP.GT.AND P4, PT, R82, 0x59, P1 ;  /* 0x000000595200780c */ /* 0x000fe40000f84270 */
[----:B------:R-:W-:Y:S01]  /*d4a0*/  FMNMX.FTZ R16, R45, R16, !PT ;  /* 0x000000102d107209 */ /* 0x000fe20007810000 */
[----:B------:R-:W-:Y:S01]  /*d4b0*/  MUFU.EX2 R28, R28 ;  /* 0x0000001c001c7308 */ /* 0x000fe20000000800 */
[----:B------:R-:W-:-:S02]  /*d4c0*/  ISETP.LT.OR P5, PT, R83, 0x59, P5 ;  /* 0x000000595300780c */ /* 0x000fc40002fa1670 */
[----:B------:R-:W-:Y:S02]  /*d4d0*/  FMNMX.FTZ R16, R47, R16, !PT ;  /* 0x000000102f107209 */ /* 0x000fe40007810000 */
[----:B------:R-:W-:Y:S02]  /*d4e0*/  FSEL R55, R55, -INF , !P3 ;  /* 0xff80000037377808 */ /* 0x000fe40005800000 */
[----:B------:R-:W-:Y:S01]  /*d4f0*/  FMNMX.FTZ R81, R49, R16, !PT ;  /* 0x0000001031517209 */ /* 0x000fe20007810000 */
[----:B------:R-:W-:Y:S01]  /*d500*/  MUFU.EX2 R79, R79 ;  /* 0x0000004f004f7308 */ /* 0x000fe20000000800 */
[----:B0-----:R-:W-:Y:S02]  /*d510*/  FSEL R36, R57, -INF , !P5 ;  /* 0xff80000039247808 */ /* 0x001fe40006800000 */
[----:B------:R-:W-:Y:S01]  /*d520*/  FMNMX.FTZ R16, R32, R81, !PT ;  /* 0x0000005120107209 */ /* 0x000fe20007810000 */
[----:B------:R-:W-:-:S01]  /*d530*/  FFMA.FTZ R81, R46, UR10, -R27 ;  /* 0x0000000a2e517c23 */ /* 0x000fc2000801081b */
[----:B------:R-:W-:Y:S01]  /*d540*/  ISETP.LT.OR P4, PT, R83, 0x5a, P4 ;  /* 0x0000005a5300780c */ /* 0x000fe20002781670 */
[----:B------:R-:W-:-:S01]  /*d550*/  FFMA.FTZ R46, R52, UR10, -R27 ;  /* 0x0000000a342e7c23 */ /* 0x000fc2000801081b */
[----:B------:R-:W-:Y:S01]  /*d560*/  FMNMX.FTZ R16, R53, R16, !PT ;  /* 0x0000001035107209 */ /* 0x000fe20007810000 */
[----:B------:R0:W-:Y:S01]  /*d570*/  MUFU.EX2 R57, R42 ;  /* 0x0000002a00397308 */ /* 0x0001e20000000800 */
[----:B------:R-:W-:Y:S01]  /*d580*/  ISETP.GT.AND P3, PT, R82, 0x61, P1 ;  /* 0x000000615200780c */ /* 0x000fe20000f64270 */
[----:B------:R-:W-:Y:S01]  /*d590*/  FFMA.FTZ R52, R64, UR10, -R27 ;  /* 0x0000000a40347c23 */ /* 0x000fe2000801081b */
[----:B------:R-:W-:-:S02]  /*d5a0*/  FMNMX.FTZ R85, R55, R16, !PT ;  /* 0x0000001037557209 */ /* 0x000fc40007810000 */
[----:B------:R-:W-:Y:S02]  /*d5b0*/  FSEL R59, R59, -INF , !P4 ;  /* 0xff8000003b3b7808 */ /* 0x000fe40006000000 */
[----:B------:R-:W-:Y:S01]  /*d5c0*/  FMNMX.FTZ R16, R36, R85, !PT ;  /* 0x0000005524107209 */ /* 0x000fe20007810000 */
[----:B------:R-:W-:Y:S01]  /*d5d0*/  MUFU.EX2 R30, R30 ;  /* 0x0000001e001e7308 */ /* 0x000fe20000000800 */
[----:B------:R-:W-:Y:S01]  /*d5e0*/  ISETP.GT.AND P5, PT, R82, 0x68, P1 ;  /* 0x000000685200780c */ /* 0x000fe20000fa4270 */
[--C-:B0-----:R-:W-:Y:S01]  /*d5f0*/  FFMA.FTZ R42, R48, UR10, -R27.reuse ;  /* 0x0000000a302a7c23 */ /* 0x101fe2000801081b */
[----:B------:R-:W-:Y:S01]  /*d600*/  ISETP.LT.OR P3, PT, R83, 0x62, P3 ;  /* 0x000000625300780c */ /* 0x000fe20001f61670 */
[--C-:B------:R-:W-:Y:S01]  /*d610*/  FFMA.FTZ R48, R56, UR10, -R27.reuse ;  /* 0x0000000a38307c23 */ /* 0x100fe2000801081b */
[----:B------:R-:W-:Y:S01]  /*d620*/  FMNMX.FTZ R16, R59, R16, !PT ;  /* 0x000000103b107209 */ /* 0x000fe20007810000 */
[----:B------:R-:W-:Y:S01]  /*d630*/  FFMA.FTZ R56, R72, UR10, -R27 ;  /* 0x0000000a48387c23 */ /* 0x000fe2000801081b */
[----:B------:R-:W-:Y:S01]  /*d640*/  ISETP.GT.AND P4, PT, R82, 0x69, P1 ;  /* 0x000000695200780c */ /* 0x000fe20000f84270 */
[----:B------:R-:W-:Y:S01]  /*d650*/  MUFU.EX2 R34, R34 ;  /* 0x0000002200227308 */ /* 0x000fe20000000800 */
[----:B------:R-:W-:-:S02]  /*d660*/  ISETP.LT.OR P5, PT, R83, 0x69, P5 ;  /* 0x000000695300780c */ /* 0x000fc40002fa1670 */
[----:B------:R-:W-:Y:S02]  /*d670*/  FSEL R63, R63, -INF , !P3 ;  /* 0xff8000003f3f7808 */ /* 0x000fe40005800000 */
[----:B------:R-:W-:Y:S02]  /*d680*/  FMNMX.FTZ R16, R61, R16, !PT ;  /* 0x000000103d107209 */ /* 0x000fe40007810000 */
[----:B------:R-:W-:Y:S01]  /*d690*/  FSEL R65, R65, -INF , !P5 ;  /* 0xff80000041417808 */ /* 0x000fe20006800000 */
[----:B------:R-:W-:Y:S01]  /*d6a0*/  MUFU.EX2 R40, R40 ;  /* 0x0000002800287308 */ /* 0x000fe20000000800 */
[----:B------:R-:W-:Y:S02]  /*d6b0*/  ISETP.LT.OR P4, PT, R83, 0x6a, P4 ;  /* 0x0000006a5300780c */ /* 0x000fe40002781670 */
[----:B------:R-:W-:Y:S02]  /*d6c0*/  FMNMX.FTZ R16, R63, R16, !PT ;  /* 0x000000103f107209 */ /* 0x000fe40007810000 */
[----:B------:R-:W-:-:S02]  /*d6d0*/  ISETP.GT.AND P3, PT, R82, 0x71, P1 ;  /* 0x000000715200780c */ /* 0x000fc40000f64270 */
[----:B------:R-:W-:Y:S01]  /*d6e0*/  FSEL R44, R67, -INF , !P4 ;  /* 0xff800000432c7808 */ /* 0x000fe20006000000 */
[----:B------:R-:W-:Y:S01]  /*d6f0*/  MUFU.EX2 R81, R81 ;  /* 0x0000005100517308 */ /* 0x000fe20000000800 */
[----:B------:R-:W-:Y:S02]  /*d700*/  FMNMX.FTZ R85, R65, R16, !PT ;  /* 0x0000001041557209 */ /* 0x000fe40007810000 */
[----:B------:R-:W-:Y:S02]  /*d710*/  ISETP.GT.AND P5, PT, R82, 0x78, P1 ;  /* 0x000000785200780c */ /* 0x000fe40000fa4270 */
[----:B------:R-:W-:Y:S02]  /*d720*/  ISETP.LT.OR P3, PT, R83, 0x72, P3 ;  /* 0x000000725300780c */ /* 0x000fe40001f61670 */
[----:B------:R-:W-:Y:S01]  /*d730*/  FMNMX.FTZ R16, R44, R85, !PT ;  /* 0x000000552c107209 */ /* 0x000fe20007810000 */
[----:B------:R0:W-:Y:S01]  /*d740*/  MUFU.EX2 R67, R50 ;  /* 0x0000003200437308 */ /* 0x0001e20000000800 */
[----:B------:R-:W-:-:S02]  /*d750*/  ISETP.GT.AND P1, PT, R82, 0x79, P1 ;  /* 0x000000795200780c */ /* 0x000fc40000f24270 */
[----:B------:R-:W-:Y:S02]  /*d760*/  ISETP.LT.OR P5, PT, R83, 0x79, P5 ;  /* 0x000000795300780c */ /* 0x000fe40002fa1670 */
[----:B------:R-:W-:Y:S02]  /*d770*/  FSEL R71, R71, -INF , !P3 ;  /* 0xff80000047477808 */ /* 0x000fe40005800000 */
[----:B------:R-:W-:Y:S01]  /*d780*/  FMNMX.FTZ R16, R69, R16, !PT ;  /* 0x0000001045107209 */ /* 0x000fe20007810000 */
[----:B------:R-:W-:Y:S01]  /*d790*/  MUFU.EX2 R42, R42 ;  /* 0x0000002a002a7308 */ /* 0x000fe20000000800 */
[----:B------:R-:W-:Y:S01]  /*d7a0*/  ISETP.LT.OR P1, PT, R83, 0x7a, P1 ;  /* 0x0000007a5300780c */ /* 0x000fe20000f21670 */
[--C-:B0-----:R-:W-:Y:S01]  /*d7b0*/  FFMA.FTZ R50, R60, UR10, -R27.reuse ;  /* 0x0000000a3c327c23 */ /* 0x101fe2000801081b */
[----:B------:R-:W-:Y:S01]  /*d7c0*/  FSEL R73, R73, -INF , !P5 ;  /* 0xff80000049497808 */ /* 0x000fe20006800000 */
[--C-:B------:R-:W-:Y:S01]  /*d7d0*/  FFMA.FTZ R83, R54, UR10, -R27.reuse ;  /* 0x0000000a36537c23 */ /* 0x100fe2000801081b */
[----:B------:R-:W-:Y:S01]  /*d7e0*/  FMNMX.FTZ R16, R71, R16, !PT ;  /* 0x0000001047107209 */ /* 0x000fe20007810000 */
[----:B------:R-:W-:Y:S01]  /*d7f0*/  FFMA.FTZ R54, R68, UR10, -R27 ;  /* 0x0000000a44367c23 */ /* 0x000fe2000801081b */
[----:B------:R-:W-:Y:S01]  /*d800*/  FSEL R76, R76, -INF , !P1 ;  /* 0xff8000004c4c7808 */ /* 0x000fe20004800000 */
[----:B------:R-:W-:Y:S01]  /*d810*/  MUFU.EX2 R46, R46 ;  /* 0x0000002e002e7308 */ /* 0x000fe20000000800 */
[----:B------:R-:W-:-:S04]  /*d820*/  FMNMX.FTZ R85, R73, R16, !PT ;  /* 0x0000001049557209 */ /* 0x000fc80007810000 */
[----:B------:R-:W-:Y:S01]  /*d830*/  FMNMX.FTZ R16, R76, R85, !PT ;  /* 0x000000554c107209 */ /* 0x000fe20007810000 */
[----:B------:R-:W-:-:S01]  /*d840*/  FFMA.FTZ R85, R58, UR10, -R27 ;  /* 0x0000000a3a557c23 */ /* 0x000fc2000801081b */
[--C-:B------:R-:W-:Y:S01]  /*d850*/  FFMA.FTZ R58, R77, UR10, -R27.reuse ;  /* 0x0000000a4d3a7c23 */ /* 0x100fe2000801081b */
[----:B------:R-:W-:Y:S01]  /*d860*/  IMAD.U32 R77, RZ, RZ, UR10 ;  /* 0x0000000aff4d7e24 */ /* 0x000fe2000f8e00ff */
[----:B------:R-:W-:Y:S01]  /*d870*/  MUFU.EX2 R83, R83 ;  /* 0x0000005300537308 */ /* 0x000fe20000000800 */
[----:B------:R-:W0:Y:S07]  /*d880*/  SHFL.BFLY PT, R139, R16, 0x2, 0x1f ;  /* 0x0c401f00108b7f89 */ /* 0x000e2e00000e0000 */
[----:B------:R-:W-:Y:S08]  /*d890*/  MUFU.EX2 R48, R48 ;  /* 0x0000003000307308 */ /* 0x000ff00000000800 */
[----:B------:R-:W-:Y:S08]  /*d8a0*/  MUFU.EX2 R85, R85 ;  /* 0x0000005500557308 */ /* 0x000ff00000000800 */
[----:B------:R-:W-:Y:S01]  /*d8b0*/  MUFU.EX2 R50, R50 ;  /* 0x0000003200327308 */ /* 0x000fe20000000800 */
[----:B0-----:R-:W-:Y:S01]  /*d8c0*/  FMNMX.FTZ R60, R16, R139, !PT ;  /* 0x0000008b103c7209 */ /* 0x001fe20007810000 */
[----:B------:R-:W-:Y:S01]  /*d8d0*/  FFMA.FTZ R139, R70, UR10, -R27 ;  /* 0x0000000a468b7c23 */ /* 0x000fe2000801081b */
[----:B------:R-:W-:-:S03]  /*d8e0*/  FSEL R27, R11, RZ, P6 ;  /* 0x000000ff0b1b7208 */ /* 0x000fc60003000000 */
[----:B------:R-:W0:Y:S02]  /*d8f0*/  SHFL.BFLY PT, R141, R60, 0x1, 0x1f ;  /* 0x0c201f003c8d7f89 */ /* 0x000e2400000e0000 */
[----:B------:R-:W-:-:S01]  /*d900*/  FADD.FTZ R8, -R27, R8 ;  /* 0x000000081b087221 */ /* 0x000fc20000010100 */
[----:B------:R-:W-:Y:S08]  /*d910*/  MUFU.EX2 R87, R87 ;  /* 0x0000005700577308 */ /* 0x000ff00000000800 */
[----:B------:R-:W-:Y:S08]  /*d920*/  MUFU.EX2 R52, R52 ;  /* 0x0000003400347308 */ /* 0x000ff00000000800 */
[----:B------:R-:W-:Y:S01]  /*d930*/  MUFU.EX2 R137, R137 ;  /* 0x0000008900897308 */ /* 0x000fe20000000800 */
[----:B0-----:R-:W-:Y:S01]  /*d940*/  FMNMX.FTZ R16, R60, R141, !PT ;  /* 0x0000008d3c107209 */ /* 0x001fe20007810000 */
[----:B------:R-:W-:-:S06]  /*d950*/  FMUL.FTZ R60, R8, UR10 ;  /* 0x0000000a083c7c20 */ /* 0x000fcc0008410000 */
[----:B------:R-:W-:Y:S01]  /*d960*/  MUFU.EX2 R54, R54 ;  /* 0x0000003600367308 */ /* 0x000fe20000000800 */
[C---:B------:R-:W-:Y:S01]  /*d970*/  FSETP.NEU.FTZ.AND P1, PT, R16.reuse, -INF , PT ;  /* 0xff8000001000780b */ /* 0x040fe20003f3d000 */
[----:B------:R-:W-:-:S03]  /*d980*/  FFMA.FTZ R62, R16, R77, -8 ;  /* 0xc1000000103e7423 */ /* 0x000fc6000001004d */
[----:B------:R-:W-:Y:S02]  /*d990*/  FSEL R68, R16, RZ, P1 ;  /* 0x000000ff10447208 */ /* 0x000fe40000800000 */
[----:B------:R-:W-:Y:S01]  /*d9a0*/  FSEL R8, R62, RZ, P1 ;  /* 0x000000ff3e087208 */ /* 0x000fe20000800000 */
[----:B------:R-:W0:Y:S02]  /*d9b0*/  MUFU.EX2 R60, R60 ;  /* 0x0000003c003c7308 */ /* 0x000e240000000800 */
[----:B------:R-:W-:-:S02]  /*d9c0*/  FADD.FTZ R68, -R68, R9 ;  /* 0x0000000944447221 */ /* 0x000fc40000010100 */
[--C-:B------:R-:W-:Y:S01]  /*d9d0*/  FFMA.FTZ R64, R33, UR10, -R8.reuse ;  /* 0x0000000a21407c23 */ /* 0x100fe20008010808 */
[----:B------:R-:W-:-:S01]  /*d9e0*/  FFMA.FTZ R20, R20, UR10, -R8 ;  /* 0x0000000a14147c23 */ /* 0x000fc20008010808 */
[----:B------:R-:W-:Y:S01]  /*d9f0*/  FMUL.FTZ R33, R68, UR10 ;  /* 0x0000000a44217c20 */ /* 0x000fe20008410000 */
        /* <DEDUP_REMOVED lines=10> */
[----:B0-----:R-:W-:Y:S01]  /*daa0*/  FFMA.FTZ R39, R60, R4, R19 ;  /* 0x000000043c277223 */ /* 0x001fe20000010013 */
        /* <DEDUP_REMOVED lines=11> */
[--C-:B------:R-:W-:Y:S01]  /*db60*/  FFMA.FTZ R49, R49, UR10, -R8.reuse ;  /* 0x0000000a31317c23 */ /* 0x100fe20008010808 */
[----:B------:R-:W-:-:S01]  /*db70*/  FFMA.FTZ R32, R32, UR10, -R8 ;  /* 0x0000000a20207c23 */ /* 0x000fc20008010808 */
[--C-:B------:R-:W-:Y:S01]  /*db80*/  FFMA.FTZ R36, R36, UR10, -R8.reuse ;  /* 0x0000000a24247c23 */ /* 0x100fe20008010808 */
[----:B------:R-:W-:-:S01]  /*db90*/  FFMA.FTZ R44, R44, UR10, -R8 ;  /* 0x0000000a2c2c7c23 */ /* 0x000fc20008010808 */
[----:B------:R-:W-:-:S02]  /*dba0*/  FFMA.FTZ R73, R73, UR10, -R8 ;  /* 0x0000000a49497c23 */ /* 0x000fc40008010808 */
[----:B------:R-:W2:Y:S01]  /*dbb0*/  MUFU.EX2 R14, R14 ;  /* 0x0000000e000e7308 */ /* 0x000ea20000000800 */
[----:B0-----:R-:W-:-:S07]  /*dbc0*/  FFMA.FTZ R4, R33, R3, R20 ;  /* 0x0000000321047223 */ /* 0x001fce0000010014 */
[----:B------:R-:W0:Y:S01]  /*dbd0*/  MUFU.EX2 R141, R141 ;  /* 0x0000008d008d7308 */ /* 0x000e220000000800 */
[----:B-1----:R-:W-:-:S07]  /*dbe0*/  FADD.FTZ R3, R77, R4 ;  /* 0x000000044d037221 */ /* 0x002fce0000010000 */
[----:B------:R-:W1:Y:S01]  /*dbf0*/  MUFU.EX2 R21, R21 ;  /* 0x0000001500157308 */ /* 0x000e620000000800 */
[----:B--2---:R-:W-:-:S01]  /*dc00*/  FADD.FTZ R4, R14, R3 ;  /* 0x000000030e047221 */ /* 0x004fc20000010000 */
[----:B------:R-:W-:Y:S01]  /*dc10*/  FADD.FTZ R3, R18, R39 ;  /* 0x0000002712037221 */ /* 0x000fe20000010000 */
[----:B------:R-:W-:-:S03]  /*dc20*/  FFMA.FTZ R39, R53, UR10, -R8 ;  /* 0x0000000a35277c23 */ /* 0x000fc60008010808 */
        /* <DEDUP_REMOVED lines=9> */
[----:B------:R-:W-:Y:S01]  /*dcc0*/  FADD.FTZ R72, R28, R43 ;  /* 0x0000002b1c487221 */ /* 0x000fe20000010000 */
[----:B------:R-:W-:-:S01]  /*dcd0*/  FFMA.FTZ R43, R59, UR10, -R8 ;  /* 0x0000000a3b2b7c23 */ /* 0x000fc20008010808 */
[----:B------:R-:W1:Y:S01]  /*dce0*/  MUFU.EX2 R62, R62 ;  /* 0x0000003e003e7308 */ /* 0x000e620000000800 */
[----:B--2---:R-:W-:-:S01]  /*dcf0*/  FADD.FTZ R4, R26, R3 ;  /* 0x000000031a047221 */ /* 0x004fc20000010000 */
[----:B------:R-:W-:-:S04]  /*dd00*/  FADD.FTZ R45, R79, R72 ;  /* 0x000000484f2d7221 */ /* 0x000fc80000010000 */
[----:B------:R-:W-:Y:S01]  /*dd10*/  FADD.FTZ R72, R30, R45 ;  /* 0x0000002d1e487221 */ /* 0x000fe20000010000 */
[----:B------:R-:W-:-:S01]  /*dd20*/  FFMA.FTZ R45, R61, UR10, -R8 ;  /* 0x0000000a3d2d7c23 */ /* 0x000fc20008010808 */
[----:B------:R-:W2:Y:S01]  /*dd30*/  MUFU.EX2 R25, R25 ;  /* 0x0000001900197308 */ /* 0x000ea20000000800 */
[----:B0-----:R-:W-:-:S01]  /*dd40*/  FADD.FTZ R3, R23, R4 ;  /* 0x0000000417037221 */ /* 0x001fc20000010000 */
[----:B------:R-:W-:-:S04]  /*dd50*/  FADD.FTZ R47, R51, R72 ;  /* 0x00000048332f7221 */ /* 0x000fc80000010000 */
        /* <DEDUP_REMOVED lines=23> */
[----:B------:R0:W3:Y:S01]  /*ded0*/  MUFU.EX2 R37, R49 ;  /* 0x0000003100257308 */ /* 0x0000e20000000800 */
[----:B-1----:R-:W-:-:S07]  /*dee0*/  FADD.FTZ R3, R35, R4 ;  /* 0x0000000423037221 */ /* 0x002fce0000010000 */
[----:B------:R-:W1:Y:S01]  /*def0*/  MUFU.EX2 R32, R32 ;  /* 0x0000002000207308 */ /* 0x000e620000000800 */
[----:B0-----:R-:W-:-:S01]  /*df00*/  FADD.FTZ R49, R81, R74 ;  /* 0x0000004a51317221 */ /* 0x001fc20000010000 */
[----:B--2---:R-:W-:-:S03]  /*df10*/  FADD.FTZ R4, R68, R3 ;  /* 0x0000000344047221 */ /* 0x004fc60000010000 */
[----:B------:R-:W-:-:S03]  /*df20*/  FADD.FTZ R74, R42, R49 ;  /* 0x000000312a4a7221 */ /* 0x000fc60000010000 */
[----:B------:R-:W0:Y:S01]  /*df30*/  MUFU.EX2 R39, R39 ;  /* 0x0000002700277308 */ /* 0x000e220000000800 */
[----:B------:R-:W-:-:S01]  /*df40*/  FADD.FTZ R49, R67, R74 ;  /* 0x0000004a43317221 */ /* 0x000fc20000010000 */
[----:B---3--:R-:W-:-:S03]  /*df50*/  FADD.FTZ R3, R37, R4 ;  /* 0x0000000425037221 */ /* 0x008fc60000010000 */
[----:B------:R-:W-:Y:S01]  /*df60*/  FADD.FTZ R74, R46, R49 ;  /* 0x000000312e4a7221 */ /* 0x000fe20000010000 */
[----:B------:R-:W-:-:S02]  /*df70*/  FFMA.FTZ R49, R69, UR10, -R8 ;  /* 0x0000000a45317c23 */ /* 0x000fc40008010808 */
[----:B------:R-:W2:Y:S01]  /*df80*/  MUFU.EX2 R70, R70 ;  /* 0x0000004600467308 */ /* 0x000ea20000000800 */
[----:B------:R-:W-:-:S01]  /*df90*/  FADD.FTZ R53, R83, R74 ;  /* 0x0000004a53357221 */ /* 0x000fc20000010000 */
[----:B-1----:R-:W-:-:S03]  /*dfa0*/  FADD.FTZ R4, R32, R3 ;  /* 0x0000000320047221 */ /* 0x002fc60000010000 */
[----:B------:R-:W-:-:S03]  /*dfb0*/  FADD.FTZ R74, R48, R53 ;  /* 0x00000035304a7221 */ /* 0x000fc60000010000 */
[----:B------:R-:W1:Y:S01]  /*dfc0*/  MUFU.EX2 R36, R36 ;  /* 0x0000002400247308 */ /* 0x000e620000000800 */
[----:B0-----:R-:W-:-:S01]  /*dfd0*/  FADD.FTZ R3, R39, R4 ;  /* 0x0000000427037221 */ /* 0x001fc20000010000 */
[----:B------:R-:W-:Y:S01]  /*dfe0*/  FADD.FTZ R53, R85, R74 ;  /* 0x0000004a55357221 */ /* 0x000fe20000010000 */
[----:B------:R-:W-:-:S01]  /*dff0*/  FFMA.FTZ R74, R71, UR10, -R8 ;  /* 0x0000000a474a7c23 */ /* 0x000fc20008010808 */
[----:B------:R-:W-:Y:S02]  /*e000*/  FFMA.FTZ R8, R76, UR10, -R8 ;  /* 0x0000000a4c087c23 */ /* 0x000fe40008010808 */
[----:B------:R-:W-:-:S02]  /*e010*/  FADD.FTZ R4, R50, R53 ;  /* 0x0000003532047221 */ /* 0x000fc40000010000 */
[----:B------:R-:W0:Y:S01]  /*e020*/  MUFU.EX2 R43, R43 ;  /* 0x0000002b002b7308 */ /* 0x000e220000000800 */
[----:B--2---:R-:W-:-:S07]  /*e030*/  FADD.FTZ R3, R70, R3 ;  /* 0x0000000346037221 */ /* 0x004fce0000010000 */
[----:B------:R-:W2:Y:S08]  /*e040*/  MUFU.EX2 R45, R45 ;  /* 0x0000002d002d7308 */ /* 0x000eb00000000800 */
[----:B------:R-:W3:Y:S08]  /*e050*/  MUFU.EX2 R72, R72 ;  /* 0x0000004800487308 */ /* 0x000ef00000000800 */
[----:B------:R1:W-:Y:S08]  /*e060*/  MUFU.EX2 R27, R78 ;  /* 0x0000004e001b7308 */ /* 0x0003f00000000800 */
[----:B------:R-:W4:Y:S01]  /*e070*/  MUFU.EX2 R47, R47 ;  /* 0x0000002f002f7308 */ /* 0x000f220000000800 */
[----:B-1----:R-:W-:-:S01]  /*e080*/  FADD.FTZ R78, R36, R3 ;  /* 0x00000003244e7221 */ /* 0x002fc20000010000 */
[----:B------:R-:W-:-:S03]  /*e090*/  FADD.FTZ R3, R87, R4 ;  /* 0x0000000457037221 */ /* 0x000fc60000010000 */
[----:B0-----:R-:W-:Y:S01]  /*e0a0*/  FADD.FTZ R78, R43, R78 ;  /* 0x0000004e2b4e7221 */ /* 0x001fe20000010000 */
[----:B------:R-:W-:-:S02]  /*e0b0*/  FADD.FTZ R4, R52, R3 ;  /* 0x0000000334047221 */ /* 0x000fc40000010000 */
[----:B------:R-:W0:Y:S01]  /*e0c0*/  MUFU.EX2 R139, R139 ;  /* 0x0000008b008b7308 */ /* 0x000e220000000800 */
[----:B--2---:R-:W-:-:S01]  /*e0d0*/  FADD.FTZ R3, R45, R78 ;  /* 0x0000004e2d037221 */ /* 0x004fc20000010000 */
[----:B------:R-:W-:-:S03]  /*e0e0*/  FADD.FTZ R53, R137, R4 ;  /* 0x0000000489357221 */ /* 0x000fc60000010000 */
[----:B---3--:R-:W-:Y:S01]  /*e0f0*/  FADD.FTZ R4, R72, R3 ;  /* 0x0000000348047221 */ /* 0x008fe20000010000 */
[----:B------:R-:W-:-:S02]  /*e100*/  FADD.FTZ R76, R54, R53 ;  /* 0x00000035364c7221 */ /* 0x000fc40000010000 */
[----:B------:R-:W1:Y:S01]  /*e110*/  MUFU.EX2 R44, R44 ;  /* 0x0000002c002c7308 */ /* 0x000e620000000800 */
[----:B----4-:R-:W-:-:S07]  /*e120*/  FADD.FTZ R3, R47, R4 ;  /* 0x000000042f037221 */ /* 0x010fce0000010000 */
        /* <DEDUP_REMOVED lines=19> */
.L_x_11849:
        /* <DEDUP_REMOVED lines=90> */
.L_x_11831:
[----:B------:R-:W-:Y:S06]  /*e800*/  BAR.ARV 0x8, 0x200 ;  /* 0x0208000000007b1d */ /* 0x000fec0000002000 */
[----:B------:R-:W-:Y:S05]  /*e810*/  @!P0 BRA `(.L_x_11851) ;  /* 0x0000000000048947 */ /* 0x000fea0003800000 */
[----:B------:R-:W-:Y:S01]  /*e820*/  BPT.TRAP 0x1 ;  /* 0x000000040000795c */ /* 0x000fe20000300000 */
.L_x_11851:
[----:B------:R-:W-:Y:S01]  /*e830*/  ULEA UR11, UR4, UR44, 0x3 ;  /* 0x0000002c040b7291 */ /* 0x000fe2000f8e183f */
[----:B------:R-:W-:-:S05]  /*e840*/  IMAD.U32 R0, RZ, RZ, UR5 ;  /* 0x00000005ff007e24 */ /* 0x000fca000f8e00ff */
[----:B------:R-:W-:-:S04]  /*e850*/  SHF.L.U32 R0, R0, 0x1f, RZ ;  /* 0x0000001f00007819 */ /* 0x000fc800000006ff */
[----:B------:R0:W1:Y:S01]  /*e860*/  SYNCS.PHASECHK.TRANS64.TRYWAIT P1, [UR11+0x17050], R0 ;  /* 0x01705000ff0075a7 */ /* 0x000062000802014b */
[----:B------:R-:W-:Y:S05]  /*e870*/  @!P0 BRA `(.L_x_11852) ;  /* 0x0000000000048947 */ /* 0x000fea0003800000 */
[----:B------:R-:W-:Y:S01]  /*e880*/  BPT.TRAP 0x1 ;  /* 0x000000040000795c */ /* 0x000fe20000300000 */
.L_x_11852:
[----:B-1----:R-:W-:Y:S05]  /*e890*/  @P1 BRA `(.L_x_11853) ;  /* 0x0000000000081947 */ /* 0x002fea0003800000 */
[----:B------:R-:W1:Y:S02]  /*e8a0*/  SYNCS.PHASECHK.TRANS64.TRYWAIT P1, [UR11+0x17050], R0 ;  /* 0x01705000ff0075a7 */ /* 0x000e64000802014b */
[----:B-1----:R-:W-:Y:S05]  /*e8b0*/  @!P1 BRA `(.L_x_11854) ;  /* 0x0000006c00809947 */ /* 0x002fea0003800000 */
.L_x_11853:
[----:B------:R-:W-:Y:S01]  /*e8c0*/  ULDC.64 UR12, c[0x0][0x9a0] ;  /* 0x00026800000c7ab9 */ /* 0x000fe20000000a00 */
[----:B------:R-:W-:Y:S01]  /*e8d0*/  UIADD3 UR44, UR44, 0x400, URZ ;  /* 0x000004002c2c7890 */ /* 0x000fe2000fffe03f */
[----:B------:R-:W-:Y:S01]  /*e8e0*/  WARPGROUP.ARRIVE ;  /* 0x00000000000079c5 */ /* 0x000fe20000000000 */
[----:B------:R-:W-:Y:S01]  /*e8f0*/  UISETP.NE.U32.AND UP0, UPT, UR12, URZ, UPT ;  /* 0x0000003f0c00728c */ /* 0x000fe2000bf05070 */
[----:B-1----:R-:W-:Y:S01]  /*e900*/  IMAD.MOV.U32 R5, RZ, RZ, 0x3f800000 ;  /* 0x3f800000ff057424 */ /* 0x002fe200078e00ff */
[----:B------:R-:W-:Y:S02]  /*e910*/  USHF.R.U32.HI UR44, URZ, 0x4, UR44 ;  /* 0x000000043f2c7899 */ /* 0x000fe4000801162c */
[----:B------:R-:W-:Y:S02]  /*e920*/  UISETP.NE.AND.EX UP0, UPT, UR13, URZ, UPT, UP0 ;  /* 0x0000003f0d00728c */ /* 0x000fe4000bf05300 */
[----:B------:R-:W-:-:S04]  /*e930*/  ULOP3.LUT UR44, UR44, 0x3fff, URZ, 0xc0, !UPT ;  /* 0x00003fff2c2c7892 */ /* 0x000fc8000f8ec03f */
[----:B------:R-:W-:Y:S01]  /*e940*/  ULOP3.LUT UR6, UR44, 0x10000, URZ, 0xfc, !UPT ;  /* 0x000100002c067892 */ /* 0x000fe2000f8efc3f */
[----:B------:R-:W-:-:S03]  /*e950*/  PLOP3.LUT P1, PT, PT, PT, UP0, 0x80, 0x0 ;  /* 0x000000000000781c */ /* 0x000fc60003f2f008 */
[----:B------:R-:W-:Y:S01]  /*e960*/  UIMAD UR6, UR4, 0x300, UR6 ;  /* 0x00000300040678a4 */ /* 0x000fe2000f8e0206 */
[----:B------:R-:W-:Y:S01]  /*e970*/  @UP0 ULDC.64 UR14, c[0x0][0x9c8] ;  /* 0x00027200000e0ab9 */ /* 0x000fe20000000a00 */
[----:B------:R-:W-:Y:S02]  /*e980*/  @UP0 USHF.R.S32.HI UR18, URZ, 0x1f, UR40 ;  /* 0x0000001f3f120899 */ /* 0x000fe40008011428 */
[----:B------:R-:W-:Y:S02]  /*e990*/  @UP0 UIMAD UR5, UR41, UR14, URZ ;  /* 0x0000000e290502a4 */ /* 0x000fe4000f8e023f */
[----:B------:R-:W-:Y:S02]  /*e9a0*/  @UP0 UIMAD.WIDE.U32 UR8, UR39, UR14, URZ ;  /* 0x0000000e270802a5 */ /* 0x000fe4000f8e003f */
[----:B------:R-:W-:Y:S01]  /*e9b0*/  @UP0 UIMAD UR5, UR39, UR15, UR5 ;  /* 0x0000000f270502a4 */ /* 0x000fe2000f8e0205 */
[----:B------:R-:W-:Y:S02]  /*e9c0*/  UMOV UR14, UR6 ;  /* 0x00000006000e7c82 */ /* 0x000fe40008000000 */
[----:B------:R-:W-:Y:S01]  /*e9d0*/  UMOV UR15, 0x40000040 ;  /* 0x40000040000f7882 */ /* 0x000fe20000000000 */
[----:B------:R-:W-:Y:S01]  /*e9e0*/  @UP0 ULDC.64 UR16, c[0x0][0x9d0] ;  /* 0x0002740000100ab9 */ /* 0x000fe20000000a00 */
[----:B------:R-:W-:Y:S01]  /*e9f0*/  QGMMA.64x96x32.F32.E4M3.E4M3 R88, R148, gdesc[UR12], R88, gsb0 ;  /* 0x0160000c94587df3 */ /* 0x000fe20008000858 */
[----:B------:R-:W-:-:S02]  /*ea00*/  @UP0 UIMAD UR4, UR18, UR16, URZ ;  /* 0x00000010120402a4 */ /* 0x000fc4000f8e023f */
[----:B------:R-:W-:Y:S02]  /*ea10*/  @UP0 UIADD3 UR5, UR9, UR5, URZ ;  /* 0x0000000509050290 */ /* 0x000fe4000fffe03f */
[----:B------:R-:W-:-:S03]  /*ea20*/  @UP0 UIMAD UR9, UR40, UR17, UR4 ;  /* 0x00000011280902a4 */ /* 0x000fc6000f8e0204 */
[----:B------:R-:W-:Y:S02]  /*ea30*/  @UP0 UMOV UR4, UR8 ;  /* 0x0000000800040c82 */ /* 0x000fe40008000000 */
[----:B------:R-:W-:-:S04]  /*ea40*/  @UP0 UIMAD.WIDE.U32 UR4, UR40, UR16, UR4 ;  /* 0x00000010280402a5 */ /* 0x000fc8000f8e0004 */
[----:B------:R-:W-:Y:S02]  /*ea50*/  @UP0 UIADD3 UR5, UR5, UR9, URZ ;  /* 0x0000000905050290 */ /* 0x000fe4000fffe03f */
[----:B------:R-:W-:-:S04]  /*ea60*/  @UP0 ULEA UR8, UP1, UR4, UR12, 0x2 ;  /* 0x0000000c04080291 */ /* 0x000fc8000f82103f */
[----:B------:R-:W-:Y:S02]  /*ea70*/  @UP0 ULEA.HI.X UR9, UR4, UR13, UR5, 0x2, UP1 ;  /* 0x0000000d04090291 */ /* 0x000fe400088f1405 */
[----:B------:R-:W-:-:S04]  /*ea80*/  IMAD.U32 R6, RZ, RZ, UR8 ;  /* 0x00000008ff067e24 */ /* 0x000fc8000f8e00ff */
[----:B------:R-:W-:-:S05]  /*ea90*/  IMAD.U32 R7, RZ, RZ, UR9 ;  /* 0x00000009ff077e24 */ /* 0x000fca000f8e00ff */
        /* <DEDUP_REMOVED lines=54> */
.L_x_11855:
        /* <DEDUP_REMOVED lines=52> */
.L_x_11777:
[----:B------:R-:W-:Y:S05]  /*f140*/  @P0 BRA `(.L_x_11856) ;  /* 0x0000001800ec0947 */ /* 0x000fea0003800000 */
[----:B------:R-:W0:Y:S01]  /*f150*/  S2R R9, SR_TID.X ;  /* 0x0000000000097919 */ /* 0x000e220000002100 */
[----:B------:R-:W-:Y:S01]  /*f160*/  ULDC.64 UR4, c[0x4][0x70] ;  /* 0x01001c0000047ab9 */ /* 0x000fe20000000a00 */
[----:B------:R-:W1:Y:S01]  /*f170*/  LDC R46, c[0x0][0xbe8] ;  /* 0x0002fa00ff2e7b82 */ /* 0x000e620000000800 */
[----:B------:R-:W-:Y:S01]  /*f180*/  ULDC.64 UR8, c[0x0][0xbd0] ;  /* 0x0002f40000087ab9 */ /* 0x000fe20000000a00 */
[----:B------:R-:W-:Y:S01]  /*f190*/  USHF.R.S32.HI UR7, URZ, 0x1f, UR40 ;  /* 0x0000001f3f077899 */ /* 0x000fe20008011428 */
[----:B------:R-:W-:-:S05]  /*f1a0*/  ULDC.64 UR10, c[0x0][0xb38] ;  /* 0x0002ce00000a7ab9 */ /* 0x000fca0000000a00 */
[----:B------:R-:W2:Y:S01]  /*f1b0*/  LDC R72, c[0x0][0xc50] ;  /* 0x00031400ff487b82 */ /* 0x000ea20000000800 */
[----:B0-----:R-:W-:-:S05]  /*f1c0*/  IMAD.SHL.U32 R7, R9, 0x4, RZ ;  /* 0x0000000409077824 */ /* 0x001fca00078e00ff */
[----:B------:R-:W-:Y:S02]  /*f1d0*/  LOP3.LUT R7, R7, 0xc, RZ, 0xc0, !PT ;  /* 0x0000000c07077812 */ /* 0x000fe400078ec0ff */
[----:B------:R-:W-:Y:S02]  /*f1e0*/  BAR.SYNC.DEFER_BLOCKING 0x1, 0x180 ;  /* 0x0046000000007b1d */ /* 0x000fe40000010000 */
[----:B------:R-:W-:-:S05]  /*f1f0*/  IADD3 R12, P0, R7, UR4, RZ ;  /* 0x00000004070c7c10 */ /* 0x000fca000ff1e0ff */
[----:B------:R-:W-:-:S05]  /*f200*/  IMAD.X R13, RZ, RZ, UR5, P0 ;  /* 0x00000005ff0d7e24 */ /* 0x000fca00080e06ff */
[----:B------:R0:W3:Y:S01]  /*f210*/  LDG.E.CONSTANT R12, desc[UR36][R12.64] ;  /* 0x000000240c0c7981 */ /* 0x0000e2000c1e9900 */
[----:B------:R-:W-:Y:S01]  /*f220*/  LOP3.LUT P0, R7, R9, 0x3, RZ, 0xc0, !PT ;  /* 0x0000000309077812 */ /* 0x000fe2000780c0ff */
[----:B------:R-:W-:Y:S01]  /*f230*/  UIMAD.WIDE.U32 UR4, UR40, UR8, URZ ;  /* 0x00000008280472a5 */ /* 0x000fe2000f8e003f */
[----:B-1----:R-:W-:Y:S01]  /*f240*/  ISETP.NE.AND P2, PT, R46, 0x1, PT ;  /* 0x000000012e00780c */ /* 0x002fe20003f45270 */
[----:B------:R-:W-:Y:S01]  /*f250*/  UIMAD UR6, UR7, UR8, URZ ;  /* 0x00000008070672a4 */ /* 0x000fe2000f8e023f */
[----:B------:R-:W-:Y:S01]  /*f260*/  ISETP.EQ.OR P0, PT, R7, 0x3, !P0 ;  /* 0x000000030700780c */ /* 0x000fe20004702670 */
[----:B------:R-:W-:Y:S01]  /*f270*/  UIMAD UR8, UR7, UR10, URZ ;  /* 0x0000000a070872a4 */ /* 0x000fe2000f8e023f */
[----:B------:R-:W-:Y:S01]  /*f280*/  BSSY B0, `(.L_x_11857) ;  /* 0x0000145000007945 */ /* 0x000fe20003800000 */
[----:B------:R-:W-:Y:S01]  /*f290*/  IMAD.U32 R26, RZ, RZ, UR4 ;  /* 0x00000004ff1a7e24 */ /* 0x000fe2000f8e00ff */
[----:B------:R-:W-:Y:S01]  /*f2a0*/  SEL R73, R3, R4, P0 ;  /* 0x0000000403497207 */ /* 0x000fe20000000000 */
[----:B------:R-:W-:Y:S01]  /*f2b0*/  UIMAD UR9, UR40, UR9, UR6 ;  /* 0x00000009280972a4 */ /* 0x000fe2000f8e0206 */
[----:B------:R-:W-:Y:S01]  /*f2c0*/  SEL R3, R4, R3, P0 ;  /* 0x0000000304037207 */ /* 0x000fe20000000000 */
[----:B------:R-:W-:Y:S01]  /*f2d0*/  VIADD R4, R9, 0xffffff80 ;  /* 0xffffff8009047836 */ /* 0x000fe20000000000 */
[----:B------:R-:W-:Y:S01]  /*f2e0*/  SEL R55, R15, R6, P0 ;  /* 0x000000060f377207 */ /* 0x000fe20000000000 */
[----:B------:R-:W2:Y:S01]  /*f2f0*/  S2UR UR4, SR_CTAID.Y ;  /* 0x00000000000479c3 */ /* 0x000ea20000002600 */
[----:B------:R-:W-:Y:S01]  /*f300*/  SEL R15, R6, R15, P0 ;  /* 0x0000000f060f7207 */ /* 0x000fe20000000000 */
[----:B------:R-:W-:Y:S01]  /*f310*/  UIADD3 UR9, UR5, UR9, URZ ;  /* 0x0000000905097290 */ /* 0x000fe2000fffe03f */
[----:B------:R-:W-:Y:S01]  /*f320*/  SHF.R.S32.HI R23, RZ, 0x1f, R4 ;  /* 0x0000001fff177819 */ /* 0x000fe20000011404 */
[----:B------:R-:W-:Y:S01]  /*f330*/  UIMAD.WIDE.U32 UR6, UR40, UR10, URZ ;  /* 0x0000000a280672a5 */ /* 0x000fe2000f8e003f */
[----:B------:R-:W-:Y:S01]  /*f340*/  SEL R57, R5, R8, P0 ;  /* 0x0000000805397207 */ /* 0x000fe20000000000 */
[----:B------:R-:W-:Y:S01]  /*f350*/  UIMAD UR8, UR40, UR11, UR8 ;  /* 0x0000000b280872a4 */ /* 0x000fe2000f8e0208 */
[----:B------:R-:W-:Y:S01]  /*f360*/  LEA.HI R6, R23, R4, RZ, 0x7 ;  /* 0x0000000417067211 */ /* 0x000fe200078f38ff */
[----:B------:R-:W1:Y:S01]  /*f370*/  @P2 LDC R70, c[0x0][0xbec] ;  /* 0x0002fb00ff462b82 */ /* 0x000e620000000800 */
[----:B------:R-:W-:Y:S01]  /*f380*/  SEL R5, R8, R5, P0 ;  /* 0x0000000508057207 */ /* 0x000fe20000000000 */
[----:B------:R-:W-:Y:S01]  /*f390*/  UIADD3 UR8, UR7, UR8, URZ ;  /* 0x0000000807087290 */ /* 0x000fe2000fffe03f */
[----:B------:R-:W-:Y:S01]  /*f3a0*/  LOP3.LUT R7, R6, 0xffffff80, RZ, 0xc0, !PT ;  /* 0xffffff8006077812 */ /* 0x000fe200078ec0ff */
[----:B------:R-:W-:Y:S01]  /*f3b0*/  IMAD.U32 R35, RZ, RZ, UR7 ;  /* 0x00000007ff237e24 */ /* 0x000fe2000f8e00ff */
[----:B------:R-:W-:Y:S01]  /*f3c0*/  SEL R69, R47, R10, P0 ;  /* 0x0000000a2f457207 */ /* 0x000fe20000000000 */
[----:B------:R-:W-:Y:S01]  /*f3d0*/  IMAD.U32 R34, RZ, RZ, UR6 ;  /* 0x00000006ff227e24 */ /* 0x000fe2000f8e00ff */
[----:B------:R-:W-:Y:S01]  /*f3e0*/  LEA.HI R23, R23, R4, RZ, 0x2 ;  /* 0x0000000417177211 */ /* 0x000fe200078f10ff */
[----:B------:R-:W-:Y:S01]  /*f3f0*/  IMAD.IADD R40, R4, 0x1, -R7 ;  /* 0x0000000104287824 */ /* 0x000fe200078e0a07 */
[----:B------:R-:W-:Y:S01]  /*f400*/  SHF.R.S32.HI R8, RZ, 0x7, R6 ;  /* 0x00000007ff087819 */ /* 0x000fe20000011406 */
[----:B------:R-:W4:Y:S01]  /*f410*/  @P2 LDC R74, c[0x0][0xbec] ;  /* 0x0002fb00ff4a2b82 */ /* 0x000f220000000800 */
[----:B------:R-:W-:Y:S01]  /*f420*/  SEL R47, R10, R47, P0 ;  /* 0x0000002f0a2f7207 */ /* 0x000fe20000000000 */
[----:B------:R-:W-:Y:S01]  /*f430*/  IMAD.U32 R35, RZ, RZ, UR8 ;  /* 0x00000008ff237e24 */ /* 0x000fe2000f8e00ff */
[----:B------:R-:W-:Y:S01]  /*f440*/  SHF.R.S32.HI R25, RZ, 0x1f, R40 ;  /* 0x0000001fff197819 */ /* 0x000fe20000011428 */
[----:B------:R-:W-:Y:S01]  /*f450*/  IMAD.HI R6, R8, 0x55555556, RZ ;  /* 0x5555555608067827 */ /* 0x000fe200078e02ff */
[----:B------:R-:W-:Y:S01]  /*f460*/  LOP3.LUT R23, R23, 0xfffffffc, RZ, 0xc0, !PT ;  /* 0xfffffffc17177812 */ /* 0x000fe200078ec0ff */
[----:B------:R-:W-:Y:S01]  /*f470*/  ULDC.64 UR6, c[0x0][0xb48] ;  /* 0x0002d20000067ab9 */ /* 0x000fe20000000a00 */
[----:B------:R-:W-:-:S02]  /*f480*/  LEA.HI R10, R25, R40, RZ, 0x2 ;  /* 0x00000028190a7211 */ /* 0x000fc400078f10ff */
[----:B------:R-:W-:Y:S02]  /*f490*/  SEL R67, R51, R20, P0 ;  /* 0x0000001433437207 */ /* 0x000fe40000000000 */
[--C-:B------:R-:W-:Y:S02]  /*f4a0*/  SHF.R.S32.HI R16, RZ, 0x2, R10.reuse ;  /* 0x00000002ff107819 */ /* 0x100fe4000001140a */
[----:B------:R-:W-:Y:S02]  /*f4b0*/  SHF.R.S32.HI R27, RZ, 0x1f, R10 ;  /* 0x0000001fff1b7819 */ /* 0x000fe4000001140a */
[----:B------:R-:W-:Y:S01]  /*f4c0*/  SEL R51, R20, R51, P0 ;  /* 0x0000003314337207 */ /* 0x000fe20000000000 */
[----:B------:R-:W-:Y:S01]  /*f4d0*/  IMAD.IADD R20, R4, 0x1, -R23 ;  /* 0x0000000104147824 */ /* 0x000fe200078e0a17 */
[----:B------:R-:W-:Y:S02]  /*f4e0*/  LEA.HI R23, R6, R6, RZ, 0x1 ;  /* 0x0000000606177211 */ /* 0x000fe400078f08ff */
[----:B------:R-:W-:Y:S01]  /*f4f0*/  LEA.HI R27, R27, R16, RZ, 0x3 ;  /* 0x000000101b1b7211 */ /* 0x000fe200078f18ff */
[----:B------:R-:W5:Y:S01]  /*f500*/  S2R R6, SR_CTAID.X ;  /* 0x0000000000067919 */ /* 0x000f620000002500 */
[----:B------:R-:W-:-:S02]  /*f510*/  SEL R61, R135, R134, P0 ;  /* 0x00000086873d7207 */ /* 0x000fc40000000000 */
[----:B------:R-:W-:Y:S01]  /*f520*/  LOP3.LUT R33, R27, 0xfffffff8, RZ, 0xc0, !PT ;  /* 0xfffffff81b217812 */ /* 0x000fe200078ec0ff */
[----:B------:R-:W-:Y:S01]  /*f530*/  IMAD R27, R23, -0x3, R8 ;  /* 0xfffffffd171b7824 */ /* 0x000fe200078e0208 */
[----:B------:R-:W-:Y:S02]  /*f540*/  LEA.HI R8, R20, R20, RZ, 0x1 ;  /* 0x0000001414087211 */ /* 0x000fe400078f08ff */
[----:B------:R-:W-:Y:S01]  /*f550*/  SEL R31, R98, R99, P0 ;  /* 0x00000063621f7207 */ /* 0x000fe20000000000 */
[----:B------:R-:W-:Y:S01]  /*f560*/  IMAD.IADD R4, R16, 0x1, -R33 ;  /* 0x0000000110047824 */ /* 0x000fe200078e0a21 */
[----:B------:R-:W-:Y:S02]  /*f570*/  LOP3.LUT R33, R8, 0x1ffffffe, RZ, 0xc0, !PT ;  /* 0x1ffffffe08217812 */ /* 0x000fe400078ec0ff */
[----:B------:R-:W-:Y:S02]  /*f580*/  SEL R21, R110, R111, P0 ;  /* 0x0000006f6e157207 */ /* 0x000fe40000000000 */
[----:B------:R-:W-:Y:S01]  /*f590*/  SEL R19, R14, R93, P0 ;  /* 0x0000005d0e137207 */ /* 0x000fe20000000000 */
[----:B------:R-:W-:Y:S01]  /*f5a0*/  IMAD.IADD R45, R20, 0x1, -R33 ;  /* 0x00000001142d7824 */ /* 0x000fe200078e0a21 */
[----:B------:R-:W-:-:S02]  /*f5b0*/  SEL R33, R134, R135, P0 ;  /* 0x0000008786217207 */ /* 0x000fc40000000000 */
[----:B------:R-:W-:Y:S02]  /*f5c0*/  SEL R14, R93, R14, P0 ;  /* 0x0000000e5d0e7207 */ /* 0x000fe40000000000 */
[----:B------:R-:W-:Y:S02]  /*f5d0*/  LOP3.LUT R75, R10, 0x7ffffffc, RZ, 0xc0, !PT ;  /* 0x7ffffffc0a4b7812 */ /* 0x000fe400078ec0ff */
[----:B------:R-:W-:Y:S02]  /*f5e0*/  LEA.HI R25, R25, R40, RZ, 0x5 ;  /* 0x0000002819197211 */ /* 0x000fe400078f28ff */
[----:B------:R-:W-:Y:S02]  /*f5f0*/  SEL R59, R108, R109, P0 ;  /* 0x0000006d6c3b7207 */ /* 0x000fe40000000000 */
[----:B------:R-:W-:Y:S02]  /*f600*/  SEL R18, R109, R108, P0 ;  /* 0x0000006c6d127207 */ /* 0x000fe40000000000 */
[----:B------:R-:W-:-:S02]  /*f610*/  SHF.R.S32.HI R25, RZ, 0x5, R25 ;  /* 0x00000005ff197819 */ /* 0x000fc40000011419 */
[----:B------:R-:W-:Y:S02]  /*f620*/  SEL R43, R58, R117, P0 ;  /* 0x000000753a2b7207 */ /* 0x000fe40000000000 */
[----:B------:R-:W-:Y:S01]  /*f630*/  SEL R65, R104, R105, P0 ;  /* 0x0000006968417207 */ /* 0x000fe20000000000 */
[----:B------:R-:W-:Y:S01]  /*f640*/  IMAD R4, R25, 0x10, R4 ;  /* 0x0000001019047824 */ /* 0x000fe200078e0204 */
[----:B------:R-:W-:Y:S02]  /*f650*/  SEL R17, R113, R112, P0 ;  /* 0x0000007071117207 */ /* 0x000fe40000000000 */
[----:B------:R-:W-:Y:S01]  /*f660*/  SEL R58, R117, R58, P0 ;  /* 0x0000003a753a7207 */ /* 0x000fe20000000000 */
[----:B------:R-:W-:Y:S01]  /*f670*/  IMAD R4, R27, 0x40, R4 ;  /* 0x000000401b047824 */ /* 0x000fe200078e0204 */
[----:B------:R-:W-:Y:S01]  /*f680*/  SEL R49, R124, R125, P0 ;  /* 0x0000007d7c317207 */ /* 0x000fe20000000000 */
[----:B------:R-:W-:Y:S01]  /*f690*/  IMAD.U32 R27, RZ, RZ, UR5 ;  /* 0x00000005ff1b7e24 */ /* 0x000fe2000f8e00ff */
[----:B------:R-:W-:Y:S01]  /*f6a0*/  SEL R53, R132, R133, P0 ;  /* 0x0000008584357207 */ /* 0x000fe20000000000 */
[--C-:B------:R-:W-:Y:S01]  /*f6b0*/  IMAD R45, R45, 0x8, R4.reuse ;  /* 0x000000082d2d7824 */ /* 0x100fe200078e0204 */
[----:B------:R-:W-:Y:S01]  /*f6c0*/  SEL R29, R90, R91, P0 ;  /* 0x0000005b5a1d7207 */ /* 0x000fe20000000000 */
[----:B-----5:R-:W-:Y:S01]  /*f6d0*/  IMAD R54, R6, 0xc0, R4 ;  /* 0x000000c006367824 */ /* 0x020fe200078e0204 */
[----:B------:R-:W-:Y:S01]  /*f6e0*/  SEL R63, R94, R95, P0 ;  /* 0x0000005f5e3f7207 */ /* 0x000fe20000000000 */
[----:B------:R-:W-:Y:S01]  /*f6f0*/  IMAD R45, R6, 0xc0, R45 ;  /* 0x000000c0062d7824 */ /* 0x000fe200078e022d */
[----:B------:R-:W-:Y:S01]  /*f700*/  SEL R41, R102, R103, P0 ;  /* 0x0000006766297207 */ /* 0x000fe20000000000 */
[----:B------:R-:W-:Y:S01]  /*f710*/  IMAD.U32 R27, RZ, RZ, UR9 ;  /* 0x00000009ff1b7e24 */ /* 0x000fe2000f8e00ff */
[----:B------:R-:W-:Y:S01]  /*f720*/  SEL R11, R106, R107, P0 ;  /* 0x0000006b6a0b7207 */ /* 0x000fe20000000000 */
[----:B----4-:R-:W-:Y:S01]  /*f730*/  @P2 IMAD.HI.U32 R74, R45, R74, RZ ;  /* 0x0000004a2d4a2227 */ /* 0x010fe200078e00ff */
[----:B------:R-:W-:Y:S01]  /*f740*/  SEL R9, R114, R115, P0 ;  /* 0x0000007372097207 */ /* 0x000fe20000000000 */
[----:B------:R-:W-:Y:S01]  /*f750*/  ULDC.64 UR8, c[0x0][0xb28] ;  /* 0x0002ca0000087ab9 */ /* 0x000fe20000000a00 */
[----:B------:R-:W-:-:S02]  /*f760*/  SEL R39, R118, R119, P0 ;  /* 0x0000007776277207 */ /* 0x000fc40000000000 */
[----:B------:R-:W-:Y:S02]  /*f770*/  SEL R7, R122, R123, P0 ;  /* 0x0000007b7a077207 */ /* 0x000fe40000000000 */
        /* <DEDUP_REMOVED lines=17> */
[C---:B------:R-:W-:Y:S01]  /*f890*/  LOP3.LUT P1, RZ, R40.reuse, 0x3, RZ, 0xc0, !PT ;  /* 0x0000000328ff7812 */ /* 0x040fe2000782c0ff */
[----:B------:R-:W-:Y:S01]  /*f8a0*/  IMAD.IADD R40, R40, 0x1, -R75 ;  /* 0x0000000128287824 */ /* 0x000fe200078e0a4b */
[----:B---3--:R-:W-:Y:S01]  /*f8b0*/  LOP3.LUT R44, R12, 0x2, RZ, 0x3c, !PT ;  /* 0x000000020c2c7812 */ /* 0x008fe200078e3cff */
[----:B------:R-:W-:Y:S04]  /*f8c0*/  SHFL.IDX PT, R60, R33, R12, 0x1c1f ;  /* 0x001c1f0c213c7589 */ /* 0x000fe800000e0000 */
[----:B------:R-:W0:Y:S04]  /*f8d0*/  SHFL.IDX PT, R61, R61, R44, 0x1c1f ;  /* 0x001c1f2c3d3d7589 */ /* 0x000e2800000e0000 */
[----:B------:R3:W-:Y:S04]  /*f8e0*/  SHFL.IDX PT, R24, R31, R12, 0x1c1f ;  /* 0x001c1f0c1f187589 */ /* 0x0007e800000e0000 */
[----:B------:R-:W-:Y:S04]  /*f8f0*/  SHFL.IDX PT, R10, R21, R12, 0x1c1f ;  /* 0x001c1f0c150a7589 */ /* 0x000fe800000e0000 */
[----:B------:R-:W-:Y:S01]  /*f900*/  SHFL.IDX PT, R20, R73, R12, 0x1c1f ;  /* 0x001c1f0c49147589 */ /* 0x000fe200000e0000 */
[----:B---3--:R-:W3:Y:S03]  /*f910*/  LDC.64 R30, c[0x0][0xbd8] ;  /* 0x0002f600ff1e7b82 */ /* 0x008ee60000000a00 */
[----:B------:R0:W-:Y:S04]  /*f920*/  SHFL.IDX PT, R21, R3, R44, 0x1c1f ;  /* 0x001c1f2c03157589 */ /* 0x0001e800000e0000 */
[----:B------:R-:W-:Y:S04]  /*f930*/  SHFL.IDX PT, R19, R19, R12, 0x1c1f ;  /* 0x001c1f0c13137589 */ /* 0x000fe800000e0000 */
[----:B------:R-:W-:Y:S01]  /*f940*/  SHFL.IDX PT, R14, R14, R44, 0x1c1f ;  /* 0x001c1f2c0e0e7589 */ /* 0x000fe200000e0000 */
[----:B0-----:R-:W-:-:S03]  /*f950*/  SEL R3, R61, R60, P0 ;  /* 0x0000003c3d037207 */ /* 0x001fc60000000000 */
[----:B------:R-:W-:Y:S04]  /*f960*/  SHFL.IDX PT, R57, R57, R12, 0x1c1f ;  /* 0x001c1f0c39397589 */ /* 0x000fe800000e0000 */
[----:B------:R0:W4:Y:S04]  /*f970*/  SHFL.IDX PT, R62, R5, R44, 0x1c1f ;  /* 0x001c1f2c053e7589 */ /* 0x00012800000e0000 */
[----:B------:R-:W-:Y:S04]  /*f980*/  SHFL.IDX PT, R59, R59, R12, 0x1c1f ;  /* 0x001c1f0c3b3b7589 */ /* 0x000fe800000e0000 */
[----:B------:R4:W-:Y:S01]  /*f990*/  SHFL.IDX PT, R66, R18, R44, 0x1c1f ;  /* 0x001c1f2c12427589 */ /* 0x0009e200000e0000 */
[----:B0-----:R-:W-:-:S03]  /*f9a0*/  SEL R5, R60, R61, P0 ;  /* 0x0000003d3c057207 */ /* 0x001fc60000000000 */
[----:B------:R-:W-:Y:S01]  /*f9b0*/  SHFL.IDX PT, R55, R55, R12, 0x1c1f ;  /* 0x001c1f0c37377589 */ /* 0x000fe200000e0000 */
[----:B------:R-:W0:Y:S03]  /*f9c0*/  LDC.64 R60, c[0x0][0xb40] ;  /* 0x0002d000ff3c7b82 */ /* 0x000e260000000a00 */
[----:B------:R-:W5:Y:S04]  /*f9d0*/  SHFL.IDX PT, R64, R15, R44, 0x1c1f ;  /* 0x001c1f2c0f407589 */ /* 0x000f6800000e0000 */
[----:B------:R2:W-:Y:S04]  /*f9e0*/  SHFL.IDX PT, R48, R69, R12, 0x1c1f ;  /* 0x001c1f0c45307589 */ /* 0x0005e800000e0000 */
[----:B------:R-:W-:Y:S01]  /*f9f0*/  SHFL.IDX PT, R52, R67, R12, 0x1c1f ;  /* 0x001c1f0c43347589 */ /* 0x000fe200000e0000 */
[----:B----4-:R-:W-:-:S03]  /*fa00*/  SEL R18, R57, R62, P0 ;  /* 0x0000003e39127207 */ /* 0x010fc60000000000 */
[----:B------:R-:W-:Y:S01]  /*fa10*/  SHFL.IDX PT, R16, R41, R12, 0x1c1f ;  /* 0x001c1f0c29107589 */ /* 0x000fe200000e0000 */
[----:B--2---:R-:W2:Y:S03]  /*fa20*/  @P2 LDC R69, c[0x0][0xbf0] ;  /* 0x0002fc00ff452b82 */ /* 0x004ea60000000800 */
[----:B------:R-:W-:Y:S04]  /*fa30*/  SHFL.IDX PT, R8, R39, R12, 0x1c1f ;  /* 0x001c1f0c27087589 */ /* 0x000fe800000e0000 */
[----:B------:R-:W-:Y:S01]  /*fa40*/  SHFL.IDX PT, R4, R37, R12, 0x1c1f ;  /* 0x001c1f0c25047589 */ /* 0x000fe200000e0000 */
[----:B0-----:R-:W-:-:S03]  /*fa50*/  IMAD.WIDE.U32 R34, R60, UR39, R34 ;  /* 0x000000273c227c25 */ /* 0x001fc6000f8e0022 */
[----:B------:R-:W-:Y:S01]  /*fa60*/  SHFL.IDX PT, R6, R25, R12, 0x1c1f ;  /* 0x001c1f0c19067589 */ /* 0x000fe200000e0000 */
[----:B-----5:R-:W-:-:S03]  /*fa70*/  SEL R15, R64, R55, P0 ;  /* 0x00000037400f7207 */ /* 0x020fc60000000000 */
[----:B------:R-:W-:Y:S04]  /*fa80*/  SHFL.IDX PT, R67, R17, R44, 0x1c1f ;  /* 0x001c1f2c11437589 */ /* 0x000fe800000e0000 */
        /* <DEDUP_REMOVED lines=10> */
[----:B------:R4:W-:Y:S04]  /*fb30*/  SHFL.IDX PT, R7, R7, R12, 0x1c1f ;  /* 0x001c1f0c07077589 */ /* 0x0009e800000e0000 */
[----:B------:R5:W1:Y:S04]  /*fb40*/  SHFL.IDX PT, R68, R13, R44, 0x1c1f ;  /* 0x001c1f2c0d447589 */ /* 0x000a6800000e0000 */
[----:B------:R-:W-:Y:S01]  /*fb50*/  SHFL.IDX PT, R58, R58, R44, 0x1c1f ;  /* 0x001c1f2c3a3a7589 */ /* 0x000fe200000e0000 */
[----:B----4-:R-:W-:-:S03]  /*fb60*/  SEL R12, R20, R21, P0 ;  /* 0x00000015140c7207 */ /* 0x010fc60000000000 */
[----:B------:R-:W-:Y:S01]  /*fb70*/  SHFL.IDX PT, R50, R125, R44, 0x1c1f ;  /* 0x001c1f2c7d327589 */ /* 0x000fe200000e0000 */
[----:B------:R-:W-:Y:S02]  /*fb80*/  SEL R20, R21, R20, P0 ;  /* 0x0000001415147207 */ /* 0x000fe40000000000 */
[----:B-----5:R-:W-:Y:S01]  /*fb90*/  SEL R13, R19, R14, P0 ;  /* 0x0000000e130d7207 */ /* 0x020fe20000000000 */
[----:B------:R-:W4:Y:S01]  /*fba0*/  SHFL.IDX PT, R47, R47, R44, 0x1c1f ;  /* 0x001c1f2c2f2f7589 */ /* 0x000f2200000e0000 */
[----:B------:R-:W-:Y:S02]  /*fbb0*/  SEL R21, R14, R19, P0 ;  /* 0x000000130e157207 */ /* 0x000fe40000000000 */
[----:B------:R-:W-:Y:S01]  /*fbc0*/  SEL R14, R62, R57, P0 ;  /* 0x000000393e0e7207 */ /* 0x000fe20000000000 */
[----:B------:R-:W-:Y:S01]  /*fbd0*/  SHFL.IDX PT, R56, R133, R44, 0x1c1f ;  /* 0x001c1f2c85387589 */ /* 0x000fe200000e0000 */
[----:B---3--:R-:W-:Y:S01]  /*fbe0*/  IMAD.WIDE.U32 R62, R30, UR39, R26 ;  /* 0x000000271e3e7c25 */ /* 0x008fe2000f8e001a */
[----:B------:R-:W-:-:S02]  /*fbf0*/  SEL R27, R59, R66, P0 ;  /* 0x000000423b1b7207 */ /* 0x000fc40000000000 */
[----:B------:R-:W3:Y:S01]  /*fc00*/  SHFL.IDX PT, R51, R51, R44, 0x1c1f ;  /* 0x001c1f2c33337589 */ /* 0x000ee200000e0000 */
[----:B------:R-:W-:Y:S01]  /*fc10*/  IMAD R57, RZ, RZ, -UR40 ;  /* 0x80000028ff397e24 */ /* 0x000fe2000f8e02ff */
[----:B------:R-:W-:Y:S01]  /*fc20*/  SEL R19, R55, R64, P0 ;  /* 0x0000004037137207 */ /* 0x000fe20000000000 */
[----:B------:R-:W-:Y:S01]  /*fc30*/  IMAD R64, R60, UR41, RZ ;  /* 0x000000293c407c24 */ /* 0x000fe2000f8e02ff */
[----:B------:R-:W-:Y:S01]  /*fc40*/  SHFL.IDX PT, R41, R95, R44, 0x1c1f ;  /* 0x001c1f2c5f297589 */ /* 0x000fe200000e0000 */
[----:B------:R-:W-:Y:S01]  /*fc50*/  IMAD.MOV.U32 R55, RZ, RZ, R45 ;  /* 0x000000ffff377224 */ /* 0x000fe200078e002d */
[----:B-1----:R-:W-:Y:S01]  /*fc60*/  SEL R26, R65, R68, P0 ;  /* 0x00000044411a7207 */ /* 0x002fe20000000000 */
[----:B------:R-:W-:Y:S01]  /*fc70*/  IMAD R61, R61, UR39, R64 ;  /* 0x000000273d3d7c24 */ /* 0x000fe2000f8e0240 */
[----:B------:R-:W-:Y:S01]  /*fc80*/  SHFL.IDX PT, R38, R91, R44, 0x1c1f ;  /* 0x001c1f2c5b267589 */ /* 0x000fe200000e0000 */
[----:B------:R-:W-:Y:S02]  /*fc90*/  IMAD.MOV.U32 R60, RZ, RZ, R34 ;  /* 0x000000ffff3c7224 */ /* 0x000fe400078e0022 */
[----:B------:R-:W-:Y:S01]  /*fca0*/  IMAD.IADD R61, R35, 0x1, R61 ;  /* 0x00000001233d7824 */ /* 0x000fe200078e023d */
        /* <DEDUP_REMOVED lines=8> */
[----:B------:R1:W-:Y:S02]  /*fd30*/  SHFL.IDX PT, R23, R23, R44, 0x1c1f ;  /* 0x001c1f2c17177589 */ /* 0x0003e400000e0000 */
[----:B-1----:R-:W-:Y:S01]  /*fd40*/  IMAD R44, R30, UR41, RZ ;  /* 0x000000291e2c7c24 */ /* 0x002fe2000f8e02ff */
[----:B------:R-:W-:-:S03]  /*fd50*/  SEL R30, R68, R65, P0 ;  /* 0x00000041441e7207 */ /* 0x000fc60000000000 */
[----:B------:R-:W-:Y:S02]  /*fd60*/  IMAD R31, R31, UR39, R44 ;  /* 0x000000271f1f7c24 */ /* 0x000fe4000f8e022c */
[----:B------:R-:W-:-:S04]  /*fd70*/  @P2 IMAD.HI.U32 R44, R45, R70, RZ ;  /* 0x000000462d2c2227 */ /* 0x000fc800078e00ff */
[----:B------:R-:W-:Y:S01]  /*fd80*/  IMAD.IADD R63, R63, 0x1, R31 ;  /* 0x000000013f3f7824 */ /* 0x000fe200078e021f */
[----:B------:R-:W-:Y:S01]  /*fd90*/  SEL R31, R66, R59, P0 ;  /* 0x0000003b421f7207 */ /* 0x000fe20000000000 */
[----:B------:R-:W-:Y:S01]  /*fda0*/  IMAD R59, R72, R57, UR4 ;  /* 0x00000004483b7e24 */ /* 0x000fe2000f8e0239 */
[----:B--2---:R-:W-:Y:S01]  /*fdb0*/  @P2 SHF.R.U32.HI R55, RZ, R69, R44 ;  /* 0x00000045ff372219 */ /* 0x004fe2000001162c */
[----:B------:R-:W-:Y:S01]  /*fdc0*/  ULDC.64 UR4, c[0x0][0xbe0] ;  /* 0x0002f80000047ab9 */ /* 0x000fe20000000a00 */
[----:B------:R-:W-:Y:S01]  /*fdd0*/  IMAD.MOV.U32 R57, RZ, RZ, R45 ;  /* 0x000000ffff397224 */ /* 0x000fe200078e002d */
[----:B0-----:R-:W-:Y:S01]  /*fde0*/  @P2 SHF.R.U32.HI R57, RZ, R71, R74 ;  /* 0x00000047ff392219 */ /* 0x001fe2000001164a */
[----:B------:R-:W-:Y:S01]  /*fdf0*/  IMAD.WIDE.U32 R60, R59, UR6, R60 ;  /* 0x000000063b3c7c25 */ /* 0x000fe2000f8e003c */
[----:B------:R-:W-:-:S05]  /*fe00*/  SHF.R.S32.HI R44, RZ, 0x1f, R59 ;  /* 0x0000001fff2c7819 */ /* 0x000fca000001143b */
[C---:B------:R-:W-:Y:S02]  /*fe10*/  IMAD R35, R44.reuse, UR4, RZ ;  /* 0x000000042c237c24 */ /* 0x040fe4000f8e02ff */
[----:B------:R-:W-:Y:S02]  /*fe20*/  IMAD R44, R44, UR6, RZ ;  /* 0x000000062c2c7c24 */ /* 0x000fe4000f8e02ff */
[C---:B------:R-:W-:Y:S02]  /*fe30*/  IMAD R64, R59.reuse, UR5, R35 ;  /* 0x000000053b407c24 */ /* 0x040fe4000f8e0223 */
[----:B------:R-:W-:Y:S01]  /*fe40*/  IMAD.WIDE.U32 R34, R59, UR4, R62 ;  /* 0x000000043b227c25 */ /* 0x000fe2000f8e003e */
[----:B------:R-:W-:-:S03]  /*fe50*/  ULDC.64 UR4, c[0x0][0xb30] ;  /* 0x0002cc0000047ab9 */ /* 0x000fc60000000a00 */
[----:B------:R-:W-:Y:S01]  /*fe60*/  IMAD R63, R59, UR7, R44 ;  /* 0x000000073b3f7c24 */ /* 0x000fe2000f8e022c */
[----:B------:R-:W-:Y:S01]  /*fe70*/  SHF.R.S32.HI R59, RZ, 0x1f, R55 ;  /* 0x0000001fff3b7819 */ /* 0x000fe20000011437 */
[----:B------:R-:W-:Y:S01]  /*fe80*/  IMAD.MOV R62, RZ, RZ, -R57 ;  /* 0x000000ffff3e7224 */ /* 0x000fe200078e0a39 */
[----:B------:R-:W-:Y:S01]  /*fe90*/  IADD3 R34, P2, R55, R34, RZ ;  /* 0x0000002237227210 */ /* 0x000fe20007f5e0ff */
[----:B------:R-:W-:Y:S01]  /*fea0*/  IMAD.MOV R55, RZ, RZ, -R55 ;  /* 0x000000ffff377224 */ /* 0x000fe200078e0a37 */
[----:B------:R-:W-:Y:S01]  /*feb0*/  SHF.R.S32.HI R44, RZ, 0x1f, R57 ;  /* 0x0000001fff2c7819 */ /* 0x000fe20000011439 */
[----:B------:R-:W-:Y:S01]  /*fec0*/  IMAD.IADD R61, R61, 0x1, R63 ;  /* 0x000000013d3d7824 */ /* 0x000fe200078e023f */
[----:B------:R-:W-:Y:S01]  /*fed0*/  IADD3.X R35, R59, R35, R64, P2, !PT ;  /* 0x000000233b237210 */ /* 0x000fe200017fe440 */
[----:B------:R-:W-:Y:S01]  /*fee0*/  IMAD R55, R46, R55, R45 ;  /* 0x000000372e377224 */ /* 0x000fe200078e022d */
[----:B------:R-:W-:Y:S01]  /*fef0*/  ULDC.64 UR6, c[0x0][0xbc8] ;  /* 0x0002f20000067ab9 */ /* 0x000fe20000000a00 */
[----:B------:R-:W-:-:S02]  /*ff00*/  IMAD R44, R44, UR4, RZ ;  /* 0x000000042c2c7c24 */ /* 0x000fc4000f8e02ff */
[----:B------:R-:W-:Y:S02]  /*ff10*/  IMAD R59, R46, R62, R45 ;  /* 0x0000003e2e3b7224 */ /* 0x000fe400078e022d */
[C---:B------:R-:W-:Y:S01]  /*ff20*/  IMAD R63, R57.reuse, UR5, R44 ;  /* 0x00000005393f7c24 */ /* 0x040fe2000f8e022c */
[----:B------:R-:W-:Y:S01]  /*ff30*/  SHF.R.S32.HI R44, RZ, 0x1f, R55 ;  /* 0x0000001fff2c7819 */ /* 0x000fe20000011437 */
[----:B------:R-:W-:Y:S01]  /*ff40*/  IMAD.WIDE.U32 R60, R57, UR4, R60 ;  /* 0x00000004393c7c25 */ /* 0x000fe2000f8e003c */
[----:B------:R-:W-:Y:S01]  /*ff50*/  SHF.R.S32.HI R45, RZ, 0x1f, R59 ;  /* 0x0000001fff2d7819 */ /* 0x000fe2000001143b */
[----:B------:R-:W0:Y:S01]  /*ff60*/  S2UR UR5, SR_CgaCtaId ;  /* 0x00000000000579c3 */ /* 0x000e220000008800 */
[----:B------:R-:W-:Y:S01]  /*ff70*/  UMOV UR4, 0x400 ;  /* 0x0000040000047882 */ /* 0x000fe20000000000 */
[----:B------:R-:W-:Y:S02]  /*ff80*/  IMAD R44, R44, UR6, RZ ;  /* 0x000000062c2c7c24 */ /* 0x000fe4000f8e02ff */
[----:B------:R-:W-:-:S02]  /*ff90*/  IMAD R62, R45, UR8, RZ ;  /* 0x000000082d3e7c24 */ /* 0x000fc4000f8e02ff */
[----:B------:R-:W-:Y:S02]  /*ffa0*/  IMAD R57, R55, UR7, R44 ;  /* 0x0000000737397c24 */ /* 0x000fe4000f8e022c */
[----:B------:R-:W-:Y:S02]  /*ffb0*/  IMAD.IADD R61, R61, 0x1, R63 ;  /* 0x000000013d3d7824 */ /* 0x000fe400078e023f */
[----:B------:R-:W-:Y:S01]  /*ffc0*/  IMAD.WIDE.U32 R44, R55, UR6, R34 ;  /* 0x00000006372c7c25 */ /* 0x000fe2000f8e0022 */
[----:B------:R-:W-:Y:S01]  /*ffd0*/  ULDC.64 UR6, c[0x0][0xba8] ;  /* 0x0002ea0000067ab9 */ /* 0x000fe20000000a00 */
[----:B------:R-:W-:Y:S02]  /*ffe0*/  SEL R34, R42, R67, P0 ;  /* 0x000000432a227207 */ /* 0x000fe40000000000 */
        /* <DEDUP_REMOVED lines=15> */
[----:B------:R0:W-:Y:S01]  /*100e0*/  SHFL.IDX PT, R60, R55, RZ, 0x1c1f ;  /* 0x001c1fff373c7589 */ /* 0x0001e200000e0000 */
[----:B------:R-:W-:Y:S01]  /*100f0*/  UIADD3 UR4, UR4, 0x17020, URZ ;  /* 0x0001702004047890 */ /* 0x000fe2000fffe03f */
[----:B------:R-:W-:-:S02]  /*10100*/  ISETP.GE.OR P2, PT, R54, R65, P1 ;  /* 0x000000413600720c */ /* 0x000fc40000f46670 */
[----:B------:R-:W1:Y:S01]  /*10110*/  SHFL.IDX PT, R61, R57, RZ, 0x1c1f ;  /* 0x001c1fff393d7589 */ /* 0x000e6200000e0000 */
[-C--:B------:R-:W-:Y:S01]  /*10120*/  ISETP.GE.OR P1, PT, R64, R65.reuse, P1 ;  /* 0x000000414000720c */ /* 0x080fe20000f26670 */
[----:B------:R-:W-:Y:S01]  /*10130*/  UPRMT UR4, URZ, 0x654, UR4 ;  /* 0x000006543f047896 */ /* 0x000fe20008000004 */
[----:B------:R-:W-:Y:S01]  /*10140*/  ISETP.GE.AND P3, PT, R54, R65, PT ;  /* 0x000000413600720c */ /* 0x000fe20003f66270 */
[----:B------:R-:W2:Y:S01]  /*10150*/  SHFL.IDX PT, R63, R57, 0x1, 0x1c1f ;  /* 0x003c1f00393f7f89 */ /* 0x000ea200000e0000 */
[----:B----4-:R-:W-:Y:S01]  /*10160*/  SEL R46, R48, R47, P0 ;  /* 0x0000002f302e7207 */ /* 0x010fe20000000000 */
[----:B0-----:R-:W-:Y:S01]  /*10170*/  IMAD.SHL.U32 R55, R40, 0x2, RZ ;  /* 0x0000000228377824 */ /* 0x001fe200078e00ff */
[----:B------:R-:W-:Y:S01]  /*10180*/  SEL R48, R47, R48, P0 ;  /* 0x000000302f307207 */ /* 0x000fe20000000000 */
[----:B------:R0:W4:Y:S01]  /*10190*/  SHFL.IDX PT, R44, R66, RZ, 0x1c1f ;  /* 0x001c1fff422c7589 */ /* 0x00012200000e0000 */
[----:B------:R-:W-:Y:S02]  /*101a0*/  SEL R47, R49, R50, P0 ;  /* 0x00000032312f7207 */ /* 0x000fe40000000000 */
[----:B------:R-:W-:Y:S01]  /*101b0*/  SYNCS.ARRIVE.TRANS64.RED.A1T0 RZ, [UR4], RZ ;  /* 0x000000ffffff79a7 */ /* 0x000fe20008100404 */
[----:B------:R-:W-:Y:S01]  /*101c0*/  SEL R49, R50, R49, P0 ;  /* 0x0000003132317207 */ /* 0x000fe20000000000 */
[----:B------:R0:W0:Y:S01]  /*101d0*/  SHFL.IDX PT, R45, R68, RZ, 0x1c1f ;  /* 0x001c1fff442d7589 */ /* 0x00002200000e0000 */
[----:B---3--:R-:W-:-:S02]  /*101e0*/  SEL R50, R52, R51, P0 ;  /* 0x0000003334327207 */ /* 0x008fc40000000000 */
[----:B------:R-:W-:Y:S02]  /*101f0*/  SEL R52, R51, R52, P0 ;  /* 0x0000003433347207 */ /* 0x000fe40000000000 */
[----:B------:R-:W-:Y:S02]  /*10200*/  SEL R35, R43, R58, P0 ;  /* 0x0000003a2b237207 */ /* 0x000fe40000000000 */
[----:B------:R-:W-:Y:S02]  /*10210*/  SEL R51, R53, R56, P0 ;  /* 0x0000003835337207 */ /* 0x000fe40000000000 */
[----:B------:R-:W-:Y:S01]  /*10220*/  SEL R43, R58, R43, P0 ;  /* 0x0000002b3a2b7207 */ /* 0x000fe20000000000 */
[----:B-1----:R1:W-:Y:S01]  /*10230*/  @!P2 ST.E desc[UR36][R60.64], R2 ;  /* 0x000000023c00a985 */ /* 0x0023e2000c101924 */
[----:B------:R-:W-:-:S03]  /*10240*/  SEL R53, R56, R53, P0 ;  /* 0x0000003538357207 */ /* 0x000fc60000000000 */
[----:B--2---:R1:W-:Y:S01]  /*10250*/  @!P1 ST.E desc[UR36][R62.64], R0 ;  /* 0x000000003e009985 */ /* 0x0043e2000c101924 */
[----:B------:R-:W-:Y:S05]  /*10260*/  @P3 BRA `(.L_x_11858) ;  /* 0x0000000400183947 */ /* 0x000fea0003800000 */
        /* <DEDUP_REMOVED lines=12> */
[--C-:B0---4-:R-:W-:Y:S02]  /*10330*/  @!P1 IMAD.WIDE R56, R55, 0x4, R44.reuse ;  /* 0x0000000437389825 */ /* 0x111fe400078e022c */
        /* <DEDUP_REMOVED lines=16> */
[----:B------:R0:W-:Y:S02]  /*10440*/  @!P3 ST.E.64 desc[UR36][R60.64], R18 ;  /* 0x000000123c00b985 */ /* 0x0001e4000c101b24 */
[----:B------:R-:W-:Y:S01]  /*10450*/  ISETP.GE.AND P1, PT, R0, UR4, PT ;  /* 0x0000000400007c0c */ /* 0x000fe2000bf26270 */
[----:B------:R-:W-:Y:S01]  /*10460*/  VIADD R40, R55, 0x38 ;  /* 0x0000003837287836 */ /* 0x000fe20000000000 */
[----:B------:R-:W-:Y:S01]  /*10470*/  @!P4 ST.E.64 desc[UR36][R62.64], R14 ;  /* 0x0000000e3e00c985 */ /* 0x000fe2000c101b24 */
[----:B------:R-:W-:-:S03]  /*10480*/  @!P5 IMAD.WIDE R12, R67, 0x4, R44 ;  /* 0x00000004430cd825 */ /* 0x000fc600078e022c */
[----:B------:R-:W-:Y:S01]  /*10490*/  ISETP.GE.AND P2, PT, R40, UR4, PT ;  /* 0x0000000428007c0c */ /* 0x000fe2000bf46270 */
[----:B------:R-:W-:Y:S01]  /*104a0*/  VIADD R54, R55, 0x40 ;  /* 0x0000004037367836 */ /* 0x000fe20000000000 */
[----:B------:R2:W-:Y:S01]  /*104b0*/  @!P5 ST.E.64 desc[UR36][R12.64], R26 ;  /* 0x0000001a0c00d985 */ /* 0x0005e2000c101b24 */
[----:B-1----:R-:W-:-:S03]  /*104c0*/  @!P6 IMAD.WIDE R20, R57, 0x4, R44 ;  /* 0x000000043914e825 */ /* 0x002fc600078e022c */
[----:B------:R-:W-:Y:S01]  /*104d0*/  ISETP.GE.AND P3, PT, R54, UR4, PT ;  /* 0x0000000436007c0c */ /* 0x000fe2000bf66270 */
[C---:B------:R-:W-:Y:S01]  /*104e0*/  VIADD R56, R55.reuse, 0x48 ;  /* 0x0000004837387836 */ /* 0x040fe20000000000 */
[----:B------:R1:W-:Y:S01]  /*104f0*/  @!P6 ST.E.64 desc[UR36][R20.64], R30 ;  /* 0x0000001e1400e985 */ /* 0x0003e2000c101b24 */
[C---:B0-----:R-:W-:Y:S01]  /*10500*/  VIADD R18, R55.reuse, 0x50 ;  /* 0x0000005037127836 */ /* 0x041fe20000000000 */
[----:B------:R-:W-:Y:S01]  /*10510*/  @!P1 LEA.HI R0, R0, R0, RZ, 0x1 ;  /* 0x0000000000009211 */ /* 0x000fe200078f08ff */
[----:B------:R-:W-:Y:S01]  /*10520*/  VIADD R19, R55, 0x58 ;  /* 0x0000005837137836 */ /* 0x000fe20000000000 */
[----:B------:R-:W-:Y:S02]  /*10530*/  ISETP.GE.AND P4, PT, R56, UR4, PT ;  /* 0x0000000438007c0c */ /* 0x000fe4000bf86270 */
[----:B------:R-:W-:Y:S02]  /*10540*/  ISETP.GE.AND P5, PT, R18, UR4, PT ;  /* 0x0000000412007c0c */ /* 0x000fe4000bfa6270 */
[----:B------:R-:W-:-:S02]  /*10550*/  ISETP.GE.AND P6, PT, R19, UR4, PT ;  /* 0x0000000413007c0c */ /* 0x000fc4000bfc6270 */
[----:B------:R-:W-:Y:S02]  /*10560*/  @!P2 LEA.HI R40, R40, R40, RZ, 0x1 ;  /* 0x000000282828a211 */ /* 0x000fe400078f08ff */
[----:B------:R-:W-:Y:S02]  /*10570*/  @!P3 LEA.HI R54, R54, R54, RZ, 0x1 ;  /* 0x000000363636b211 */ /* 0x000fe400078f08ff */
[----:B--2---:R-:W-:Y:S02]  /*10580*/  @!P1 LOP3.LUT R13, R0, 0xfffffffe, RZ, 0xc0, !PT ;  /* 0xfffffffe000d9812 */ /* 0x004fe400078ec0ff */
[----:B------:R-:W-:Y:S02]  /*10590*/  @!P2 LOP3.LUT R15, R40, 0xfffffffe, RZ, 0xc0, !PT ;  /* 0xfffffffe280fa812 */ /* 0x000fe400078ec0ff */
[----:B------:R-:W-:Y:S02]  /*105a0*/  @!P4 LEA.HI R56, R56, R56, RZ, 0x1 ;  /* 0x000000383838c211 */ /* 0x000fe400078f08ff */
[----:B------:R-:W-:Y:S01]  /*105b0*/  @!P5 LEA.HI R18, R18, R18, RZ, 0x1 ;  /* 0x000000121212d211 */ /* 0x000fe200078f08ff */
[----:B------:R-:W-:Y:S01]  /*105c0*/  @!P2 IMAD.WIDE R14, R15, 0x4, R44 ;  /* 0x000000040f0ea825 */ /* 0x000fe200078e022c */
[----:B------:R-:W-:-:S02]  /*105d0*/  @!P6 LEA.HI R12, R19, R19, RZ, 0x1 ;  /* 0x00000013130ce211 */ /* 0x000fc400078f08ff */
[----:B------:R-:W-:Y:S02]  /*105e0*/  @!P3 LOP3.LUT R19, R54, 0xfffffffe, RZ, 0xc0, !PT ;  /* 0xfffffffe3613b812 */ /* 0x000fe400078ec0ff */
[----:B-1----:R-:W-:Y:S02]  /*105f0*/  @!P4 LOP3.LUT R21, R56, 0xfffffffe, RZ, 0xc0, !PT ;  /* 0xfffffffe3815c812 */ /* 0x002fe400078ec0ff */
        /* <DEDUP_REMOVED lines=13> */
.L_x_11858:
[----:B------:R-:W-:Y:S05]  /*106d0*/  BSYNC B0 ;  /* 0x0000000000007941 */ /* 0x000fea0003800000 */
.L_x_11857:
[----:B------:R-:W-:Y:S01]  /*106e0*/  ISETP.GE.AND P1, PT, R64, R65, PT ;  /* 0x000000414000720c */ /* 0x000fe20003f26270 */
[----:B--2---:R2:W3:Y:S01]  /*106f0*/  SHFL.IDX PT, R13, R68, 0x1, 0x1c1f ;  /* 0x003c1f00440d7f89 */ /* 0x0044e200000e0000 */
        /* <DEDUP_REMOVED lines=52> */
[----:B------:R-:W-:Y:S02]  /*10a40*/  @!P6 LEA.HI R22, R22, R22, RZ, 0x1 ;  /* 0x000000161616e211 */ /* 0x000fe400078f08ff */
[----:B------:R-:W-:Y:S01]  /*10a50*/  ISETP.GE.AND P2, PT, R14, UR4, PT ;  /* 0x000000040e007c0c */ /* 0x000fe2000bf46270 */
[C---:B------:R-:W-:Y:S01]  /*10a60*/  VIADD R17, R55.reuse, 0x38 ;  /* 0x0000003837117836 */ /* 0x040fe20000000000 */
[----:B------:R2:W-:Y:S01]  /*10a70*/  @!P3 ST.E.64 desc[UR36][R6.64], R26 ;  /* 0x0000001a0600b985 */ /* 0x0005e2000c101b24 */
[C---:B-1----:R-:W-:Y:S02]  /*10a80*/  VIADD R18, R55.reuse, 0x40 ;  /* 0x0000004037127836 */ /* 0x042fe40000000000 */
[----:B------:R-:W-:Y:S01]  /*10a90*/  @!P0 LEA.HI R16, R16, R16, RZ, 0x1 ;  /* 0x0000001010108211 */ /* 0x000fe200078f08ff */
[----:B------:R-:W-:Y:S01]  /*10aa0*/  VIADD R19, R55, 0x48 ;  /* 0x0000004837137836 */ /* 0x000fe20000000000 */
[----:B------:R-:W-:Y:S01]  /*10ab0*/  ISETP.GE.AND P3, PT, R17, UR4, PT ;  /* 0x0000000411007c0c */ /* 0x000fe2000bf66270 */
[----:B------:R-:W-:Y:S01]  /*10ac0*/  VIADD R55, R55, 0x58 ;  /* 0x0000005837377836 */ /* 0x000fe20000000000 */
[----:B------:R-:W-:-:S02]  /*10ad0*/  ISETP.GE.AND P4, PT, R18, UR4, PT ;  /* 0x0000000412007c0c */ /* 0x000fc4000bf86270 */
[----:B------:R-:W-:Y:S02]  /*10ae0*/  ISETP.GE.AND P5, PT, R19, UR4, PT ;  /* 0x0000000413007c0c */ /* 0x000fe4000bfa6270 */
[----:B------:R-:W-:Y:S02]  /*10af0*/  @!P1 LEA.HI R0, R0, R0, RZ, 0x1 ;  /* 0x0000000000009211 */ /* 0x000fe400078f08ff */
        /* <DEDUP_REMOVED lines=10> */
[----:B------:R-:W-:Y:S01]  /*10ba0*/  @!P6 LOP3.LUT R21, R22, 0xfffffffe, RZ, 0xc0, !PT ;  /* 0xfffffffe1615e812 */ /* 0x000fe200078ec0ff */
[--C-:B------:R-:W-:Y:S01]  /*10bb0*/  @!P2 IMAD.WIDE R10, R15, 0x4, R12.reuse ;  /* 0x000000040f0aa825 */ /* 0x100fe200078e020c */
[----:B------:R-:W-:Y:S01]  /*10bc0*/  @!P3 LOP3.LUT R15, R17, 0xfffffffe, RZ, 0xc0, !PT ;  /* 0xfffffffe110fb812 */ /* 0x000fe200078ec0ff */
[----:B------:R1:W-:Y:S01]  /*10bd0*/  @!P1 ST.E.64 desc[UR36][R8.64], R36 ;  /* 0x0000002408009985 */ /* 0x0003e2000c101b24 */
[----:B------:R-:W-:Y:S02]  /*10be0*/  @!P4 LOP3.LUT R17, R18, 0xfffffffe, RZ, 0xc0, !PT ;  /* 0xfffffffe1211c812 */ /* 0x000fe400078ec0ff */
[----:B------:R-:W-:Y:S01]  /*10bf0*/  @!P5 LOP3.LUT R19, R19, 0xfffffffe, RZ, 0xc0, !PT ;  /* 0xfffffffe1313d812 */ /* 0x000fe200078ec0ff */
[----:B------:R-:W-:Y:S01]  /*10c00*/  @!P3 IMAD.WIDE R14, R15, 0x4, R12 ;  /* 0x000000040f0eb825 */ /* 0x000fe200078e020c */
[----:B------:R2:W-:Y:S01]  /*10c10*/  @!P2 ST.E.64 desc[UR36][R10.64], R30 ;  /* 0x0000001e0a00a985 */ /* 0x0005e2000c101b24 */
[----:B------:R-:W-:-:S03]  /*10c20*/  ISETP.GE.AND P0, PT, R55, UR4, PT ;  /* 0x0000000437007c0c */ /* 0x000fc6000bf06270 */
[----:B------:R2:W-:Y:S01]  /*10c30*/  @!P3 ST.E.64 desc[UR36][R14.64], R32 ;  /* 0x000000200e00b985 */ /* 0x0005e2000c101b24 */
[----:B0-----:R-:W-:-:S04]  /*10c40*/  @!P4 IMAD.WIDE R6, R17, 0x4, R12 ;  /* 0x000000041106c825 */ /* 0x001fc800078e020c */
[--C-:B-1----:R-:W-:Y:S01]  /*10c50*/  @!P5 IMAD.WIDE R8, R19, 0x4, R12.reuse ;  /* 0x000000041308d825 */ /* 0x102fe200078e020c */
[----:B------:R2:W-:Y:S03]  /*10c60*/  @!P4 ST.E.64 desc[UR36][R6.64], R24 ;  /* 0x000000180600c985 */ /* 0x0005e6000c101b24 */
[----:B------:R-:W-:Y:S01]  /*10c70*/  @!P6 IMAD.WIDE R16, R21, 0x4, R12 ;  /* 0x000000041510e825 */ /* 0x000fe200078e020c */
        /* <DEDUP_REMOVED lines=8> */
.L_x_11856:
        /* <DEDUP_REMOVED lines=58> */
.L_x_11767:
        /* <DEDUP_REMOVED lines=18> */
.L_x_11859:
[----:B------:R-:W-:Y:S01]  /*111c0*/  ULDC UR7, c[0x0][0xc50] ;  /* 0x0003140000077ab9 */ /* 0x000fe20000000800 */
[----:B------:R-:W-:Y:S01]  /*111d0*/  UMOV UR42, UR6 ;  /* 0x00000006002a7c82 */ /* 0x000fe20008000000 */
[----:B------:R-:W-:-:S11]  /*111e0*/  UISETP.NE.AND UP0, UPT, UR7, 0x1, UPT ;  /* 0x000000010700788c */ /* 0x000fd6000bf05270 */
[----:B------:R-:W-:Y:S01]  /*111f0*/  @UP0 ULDC UR4, c[0x0][0xc54] ;  /* 0x0003150000040ab9 */ /* 0x000fe20000000800 */
[----:B------:R-:W-:Y:S01]  /*11200*/  @UP0 ULDC UR8, c[0x0][0xc58] ;  /* 0x0003160000080ab9 */ /* 0x000fe20000000800 */
[----:B------:R-:W-:-:S04]  /*11210*/  UIMAD.WIDE.U32 UR4, UR6, UR4, URZ ;  /* 0x00000004060472a5 */ /* 0x000fc8000f8e003f */
[----:B------:R-:W-:-:S12]  /*11220*/  @UP0 USHF.R.U32.HI UR42, URZ, UR8, UR5 ;  /* 0x000000083f2a0299 */ /* 0x000fd80008011605 */
.L_x_11860:
        /* <DEDUP_REMOVED lines=32> */
[----:B-1----:R-:W-:-:S04]  /*11430*/  UIMAD UR43, UR43, 0xc0, URZ ;  /* 0x000000c02b2b78a4 */ /* 0x002fc8000f8e023f */
        /* <DEDUP_REMOVED lines=20> */
.L_x_11863:
[----:B------:R-:W-:-:S11]  /*11580*/  UISETP.NE.AND UP0, UPT, UR5, 0x1, UPT ;  /* 0x000000010500788c */ /* 0x000fd6000bf05270 */
[----:B------:R-:W-:Y:S02]  /*11590*/  @UP0 ULDC.64 UR12, c[0x0][0x9e8] ;  /* 0x00027a00000c0ab9 */ /* 0x000fe40000000a00 */
[----:B------:R-:W-:-:S04]  /*115a0*/  UIMAD.WIDE.U32 UR6, UR8, UR12, URZ ;  /* 0x0000000c080672a5 */ /* 0x000fc8000f8e003f */
[----:B------:R-:W-:-:S12]  /*115b0*/  @UP0 USHF.R.U32.HI UR8, URZ, UR13, UR7 ;  /* 0x0000000d3f080299 */ /* 0x000fd80008011607 */
.L_x_11864:
[----:B------:R-:W-:-:S04]  /*115c0*/  UIMAD UR8, UR8, UR5, UR5 ;  /* 0x00000005080872a4 */ /* 0x000fc8000f8e0205 */
[----:B------:R-:W-:-:S04]  /*115d0*/  UISETP.LT.AND UP0, UPT, UR4, UR8, UPT ;  /* 0x000000080400728c */ /* 0x000fc8000bf01270 */
[----:B------:R-:W-:-:S12]  /*115e0*/  USEL UR4, UR4, UR8, UP0 ;  /* 0x0000000804047287 */ /* 0x000fd80008000000 */
.L_x_11862:
        /* <DEDUP_REMOVED lines=26> */
.L_x_11866:
[----:B------:R-:W-:-:S11]  /*11790*/  UISETP.NE.AND UP0, UPT, UR5, 0x1, UPT ;  /* 0x000000010500788c */ /* 0x000fd6000bf05270 */
[----:B------:R-:W-:Y:S02]  /*117a0*/  @UP0 ULDC.64 UR10, c[0x0][0x9e8] ;  /* 0x00027a00000a0ab9 */ /* 0x000fe40000000a00 */
[----:B------:R-:W-:-:S04]  /*117b0*/  UIMAD.WIDE.U32 UR6, UR4, UR10, URZ ;  /* 0x0000000a040672a5 */ /* 0x000fc8000f8e003f */
[----:B------:R-:W-:-:S12]  /*117c0*/  @UP0 USHF.R.U32.HI UR4, URZ, UR11, UR7 ;  /* 0x0000000b3f040299 */ /* 0x000fd80008011607 */
.L_x_11867:
[----:B------:R-:W-:-:S04]  /*117d0*/  UIMAD UR4, UR4, UR5, URZ ;  /* 0x00000005040472a4 */ /* 0x000fc8000f8e023f */
[----:B------:R-:W-:-:S04]  /*117e0*/  UISETP.LT.AND UP0, UPT, UR8, UR4, UPT ;  /* 0x000000040800728c */ /* 0x000fc8000bf01270 */
[----:B------:R-:W-:-:S12]  /*117f0*/  USEL UR8, UR8, UR4, !UP0 ;  /* 0x0000000408087287 */ /* 0x000fd8000c000000 */
.L_x_11865:
        /* <DEDUP_REMOVED lines=44> */
.L_x_11868:
[----:B------:R-:W-:Y:S02]  /*11ac0*/  UIMAD UR51, UR47, UR39, UR46 ;  /* 0x000000272f3372a4 */ /* 0x000fe4000f8e022e */
[----:B------:R-:W-:Y:S02]  /*11ad0*/  IMAD.U32 R0, RZ, RZ, UR39 ;  /* 0x00000027ff007e24 */ /* 0x000fe4000f8e00ff */
[----:B------:R-:W-:Y:S02]  /*11ae0*/  IMAD.MOV.U32 R20, RZ, RZ, 0x1 ;  /* 0x00000001ff147424 */ /* 0x000fe400078e00ff */
[----:B------:R-:W-:Y:S02]  /*11af0*/  IMAD.MOV.U32 R2, RZ, RZ, 0x1 ;  /* 0x00000001ff027424 */ /* 0x000fe400078e00ff */
[----:B------:R-:W-:-:S05]  /*11b00*/  IMAD.U32 R17, RZ, RZ, UR51 ;  /* 0x00000033ff117e24 */ /* 0x000fca000f8e00ff */
[----:B------:R-:W-:Y:S01]  /*11b10*/  VIADDMNMX R17, R17, R0, UR12, PT ;  /* 0x0000000c11117e46 */ /* 0x000fe2000b800100 */
[----:B------:R-:W-:-:S03]  /*11b20*/  IMAD.MOV.U32 R0, RZ, RZ, RZ ;  /* 0x000000ffff007224 */ /* 0x000fc600078e00ff */
        /* <DEDUP_REMOVED lines=26> */
.L_x_11869:
        /* <DEDUP_REMOVED lines=20> */
.L_x_11870:
        /* <DEDUP_REMOVED lines=20> */
.L_x_11871:
        /* <DEDUP_REMOVED lines=18> */
.L_x_11872:
        /* <DEDUP_REMOVED lines=23> */
[----:B------:R-:W4:Y:S01]  /*121e0*/  @!P0 LDC.64 R8, c[0x0][0x428] ;  /* 0x00010a00ff088b82 */ /* 0x000f220000000a00 */
[----:B-1----:R-:W-:-:S07]  /*121f0*/  @P1 IMAD.HI.U32 R0, R10, R5, RZ ;  /* 0x000000050a001227 */ /* 0x002fce00078e00ff */
[----:B------:R-:W1:Y:S01]  /*12200*/  @!P0 LDC.64 R4, c[0x0][0x418] ;  /* 0x00010600ff048b82 */ /* 0x000e620000000a00 */
[----:B0-----:R-:W-:-:S04]  /*12210*/  @P1 SHF.R.U32.HI R11, RZ, R3, R0 ;  /* 0x00000003ff0b1219 */ /* 0x001fc80000011600 */
[--C-:B------:R-:W-:Y:S01]  /*12220*/  @!P0 SHF.R.S32.HI R3, RZ, 0x1f, R11.reuse ;  /* 0x0000001fff038819 */ /* 0x100fe2000001140b */
[----:B------:R-:W-:Y:S01]  /*12230*/  @!P0 IMAD.MOV.U32 R2, RZ, RZ, R11 ;  /* 0x000000ffff028224 */ /* 0x000fe200078e000b */
[----:B------:R-:W-:Y:S01]  /*12240*/  UMOV UR4, 0xffffffff ;  /* 0xffffffff00047882 */ /* 0x000fe20000000000 */
[----:B------:R-:W-:Y:S01]  /*12250*/  IMAD.SHL.U32 R22, R22, 0x800, RZ ;  /* 0x0000080016167824 */ /* 0x000fe200078e00ff */
[----:B---3--:R-:W-:Y:S01]  /*12260*/  SHF.R.S32.HI R13, RZ, 0x1f, R29 ;  /* 0x0000001fff0d7819 */ /* 0x008fe2000001141d */
[----:B----4-:R-:W-:-:S04]  /*12270*/  @!P0 IMAD.WIDE.U32 R2, R29, R8, R2 ;  /* 0x000000081d028225 */ /* 0x010fc800078e0002 */
[----:B------:R-:W-:Y:S01]  /*12280*/  @!P0 IMAD R0, R13, R8, RZ ;  /* 0x000000080d008224 */ /* 0x000fe200078e02ff */
[----:B-1----:R-:W-:Y:S01]  /*12290*/  @!P0 LEA R4, P1, R2, R4, 0x2 ;  /* 0x0000000402048211 */ /* 0x002fe200078210ff */
[----:B------:R0:W-:Y:S02]  /*122a0*/  STL [R1+0x4], R13 ;  /* 0x0000040d01007387 */ /* 0x0001e40000100800 */
[----:B------:R-:W-:-:S04]  /*122b0*/  @!P0 IMAD R9, R29, R9, R0 ;  /* 0x000000091d098224 */ /* 0x000fc800078e0200 */
[----:B------:R-:W-:-:S05]  /*122c0*/  @!P0 IMAD.IADD R0, R3, 0x1, R9 ;  /* 0x0000000103008824 */ /* 0x000fca00078e0209 */
[----:B------:R-:W-:Y:S01]  /*122d0*/  @!P0 LEA.HI.X R5, R2, R5, R0, 0x2, P1 ;  /* 0x0000000502058211 */ /* 0x000fe200008f1400 */
[----:B------:R-:W-:Y:S02]  /*122e0*/  IMAD.MOV.U32 R0, RZ, RZ, RZ ;  /* 0x000000ffff007224 */ /* 0x000fe400078e00ff */
[----:B------:R-:W-:-:S04]  /*122f0*/  IMAD.MOV R3, RZ, RZ, -R11 ;  /* 0x000000ffff037224 */ /* 0x000fc800078e0a0b */
[----:B------:R1:W5:Y:S01]  /*12300*/  @!P0 LDG.E R0, desc[UR36][R4.64] ;  /* 0x0000002404008981 */ /* 0x000362000c1e1900 */
[----:B------:R-:W-:-:S05]  /*12310*/  IMAD.SHL.U32 R8, R25, 0x80, RZ ;  /* 0x0000008019087824 */ /* 0x000fca00078e00ff */
[----:B------:R-:W-:Y:S01]  /*12320*/  LOP3.LUT R23, R8, 0x400, RZ, 0xc0, !PT ;  /* 0x0000040008177812 */ /* 0x000fe200078ec0ff */
[----:B-1----:R-:W-:Y:S01]  /*12330*/  IMAD R4, R12, R3, R10 ;  /* 0x000000030c047224 */ /* 0x002fe200078e020a */
[----:B------:R-:W-:Y:S01]  /*12340*/  SHF.R.U32.HI R3, RZ, 0x1, R25 ;  /* 0x00000001ff037819 */ /* 0x000fe20000011619 */
[----:B------:R-:W-:Y:S01]  /*12350*/  IMAD.SHL.U32 R5, R25, 0x4, RZ ;  /* 0x0000000419057824 */ /* 0x000fe200078e00ff */
[----:B------:R-:W-:Y:S02]  /*12360*/  LOP3.LUT R23, R23, 0x800, R22, 0xf8, !PT ;  /* 0x0000080017177812 */ /* 0x000fe400078ef816 */
[----:B------:R-:W-:-:S04]  /*12370*/  LOP3.LUT R2, R3, 0x20, RZ, 0xc0, !PT ;  /* 0x0000002003027812 */ /* 0x000fc800078ec0ff */
[----:B------:R-:W-:Y:S01]  /*12380*/  LOP3.LUT R9, R2, 0x10, R25, 0xf8, !PT ;  /* 0x0000001002097812 */ /* 0x000fe200078ef819 */
[----:B------:R-:W-:-:S03]  /*12390*/  IMAD.SHL.U32 R2, R25, 0x20, RZ ;  /* 0x0000002019027824 */ /* 0x000fc600078e00ff */
[----:B------:R-:W-:Y:S02]  /*123a0*/  LOP3.LUT R8, R9, 0x380, R8, 0xf8, !PT ;  /* 0x0000038009087812 */ /* 0x000fe400078ef808 */
        /* <DEDUP_REMOVED lines=8> */
[----:B0-2---:R-:W-:Y:S06]  /*12430*/  BRA.DIV UR4, `(.L_x_11873) ;  /* 0x0000003204b87947 */ /* 0x005fec000b800000 */
.L_x_11925:
[----:B------:R-:W-:Y:S01]  /*12440*/  ULOP3.LUT UR4, UR38, 0x2, URZ, 0xfc, !UPT ;  /* 0x0000000226047892 */ /* 0x000fe2000f8efc3f */
[----:B------:R-:W-:Y:S01]  /*12450*/  LOP3.LUT R8, R8, 0x70, R5, 0x78, !PT ;  /* 0x0000007008087812 */ /* 0x000fe200078e7805 */
[----:B------:R-:W-:Y:S01]  /*12460*/  IMAD.U32 R28, RZ, RZ, UR42 ;  /* 0x0000002aff1c7e24 */ /* 0x000fe2000f8e00ff */
[----:B------:R-:W-:Y:S02]  /*12470*/  LOP3.LUT R16, R16, 0xfffffffe, RZ, 0xc0, !PT ;  /* 0xfffffffe10107812 */ /* 0x000fe400078ec0ff */
[----:B------:R-:W-:Y:S01]  /*12480*/  LOP3.LUT R23, R23, R8, RZ, 0xfc, !PT ;  /* 0x0000000817177212 */ /* 0x000fe200078efcff */
[----:B------:R-:W-:Y:S01]  /*12490*/  IMAD.U32 R7, RZ, RZ, UR4 ;  /* 0x00000004ff077e24 */ /* 0x000fe2000f8e00ff */
[----:B------:R-:W-:Y:S02]  /*124a0*/  LOP3.LUT R8, R5, 0x10, RZ, 0xc0, !PT ;  /* 0x0000001005087812 */ /* 0x000fe400078ec0ff */
[----:B------:R-:W-:Y:S02]  /*124b0*/  LOP3.LUT P0, RZ, R25, 0x4, RZ, 0xc0, !PT ;  /* 0x0000000419ff7812 */ /* 0x000fe4000780c0ff */
[----:B------:R-:W-:Y:S01]  /*124c0*/  ISETP.NE.AND P1, PT, R7, 0x3, PT ;  /* 0x000000030700780c */ /* 0x000fe20003f25270 */
[----:B------:R-:W-:Y:S01]  /*124d0*/  IMAD.MOV.U32 R7, RZ, RZ, 0x40 ;  /* 0x00000040ff077424 */ /* 0x000fe200078e00ff */
[----:B------:R-:W-:-:S02]  /*124e0*/  ISETP.GE.AND P4, PT, R8, R20, PT ;  /* 0x000000140800720c */ /* 0x000fc40003f86270 */
[----:B------:R-:W-:Y:S02]  /*124f0*/  LOP3.LUT R26, R8, 0x20, RZ, 0xfc, !PT ;  /* 0x00000020081a7812 */ /* 0x000fe400078efcff */
[----:B------:R-:W-:Y:S02]  /*12500*/  SHF.R.U32.HI R5, RZ, 0x3, R25 ;  /* 0x00000003ff057819 */ /* 0x000fe40000011619 */
[----:B------:R-:W-:Y:S02]  /*12510*/  ISETP.GE.AND P3, PT, R26, R20, PT ;  /* 0x000000141a00720c */ /* 0x000fe40003f66270 */
[----:B------:R-:W-:Y:S02]  /*12520*/  LOP3.LUT R25, R8, 0x40, RZ, 0xfc, !PT ;  /* 0x0000004008197812 */ /* 0x000fe400078efcff */
[----:B------:R-:W-:Y:S02]  /*12530*/  SHF.R.S32.HI R28, RZ, 0x1f, R28 ;  /* 0x0000001fff1c7819 */ /* 0x000fe4000001141c */
[----:B------:R-:W-:-:S02]  /*12540*/  @P1 LOP3.LUT R16, R16, 0x1, RZ, 0xfc, !PT ;  /* 0x0000000110101812 */ /* 0x000fc400078efcff */
[----:B------:R-:W-:Y:S02]  /*12550*/  ISETP.GE.AND P2, PT, R25, R20, PT ;  /* 0x000000141900720c */ /* 0x000fe40003f46270 */
[----:B------:R-:W-:Y:S02]  /*12560*/  LOP3.LUT R16, R16, 0xfffffff7, RZ, 0xc0, !PT ;  /* 0xfffffff710107812 */ /* 0x000fe400078ec0ff */
[----:B------:R-:W-:Y:S02]  /*12570*/  LOP3.LUT R5, R5, 0x1, RZ, 0xc0, !PT ;  /* 0x0000000105057812 */ /* 0x000fe400078ec0ff */
[----:B------:R-:W-:Y:S02]  /*12580*/  @P4 LOP3.LUT R16, R16, 0x8, RZ, 0xfc, !PT ;  /* 0x0000000810104812 */ /* 0x000fe400078efcff */
[----:B------:R-:W-:Y:S02]  /*12590*/  SEL R7, R7, 0xffffffc0, !P0 ;  /* 0xffffffc007077807 */ /* 0x000fe40004000000 */
[----:B------:R-:W-:-:S04]  /*125a0*/  LOP3.LUT R16, R16, 0xfffffffb, RZ, 0xc0, !PT ;  /* 0xfffffffb10107812 */ /* 0x000fc800078ec0ff */
[----:B------:R-:W-:-:S04]  /*125b0*/  @P3 LOP3.LUT R16, R16, 0x4, RZ, 0xfc, !PT ;  /* 0x0000000410103812 */ /* 0x000fc800078efcff */
[----:B------:R-:W-:-:S04]  /*125c0*/  LOP3.LUT R16, R16, 0xfffffffd, RZ, 0xc0, !PT ;  /* 0xfffffffd10107812 */ /* 0x000fc800078ec0ff */
[----:B------:R-:W-:Y:S01]  /*125d0*/  @P2 LOP3.LUT R16, R16, 0x2, RZ, 0xfc, !PT ;  /* 0x0000000210102812 */ /* 0x000fe200078efcff */
[----:B------:R-:W-:Y:S06]  /*125e0*/  @!P1 BRA `(.L_x_11874) ;  /* 0x0000000000049947 */ /* 0x000fec0003800000 */
[----:B------:R-:W-:Y:S01]  /*125f0*/  BPT.TRAP 0x1 ;  /* 0x000000040000795c */ /* 0x000fe20000300000 */
.L_x_11874:
        /* <DEDUP_REMOVED lines=12> */
.L_x_11926:
[----:B------:R-:W-:Y:S01]  /*126c0*/  ULDC.64 UR4, c[0x0][0x328] ;  /* 0x0000ca0000047ab9 */ /* 0x000fe20000000a00 */
[----:B------:R-:W1:Y:S01]  /*126d0*/  S2R R20, SR_TID.X ;  /* 0x0000000000147919 */ /* 0x000e620000002100 */
[----:B------:R-:W-:Y:S01]  /*126e0*/  IMAD R7, R5, UR4, RZ ;  /* 0x0000000405077c24 */ /* 0x000fe2000f8e02ff */
[----:B------:R-:W-:Y:S01]  /*126f0*/  R2UR UR6, R28 ;  /* 0x000000001c0672ca */ /* 0x000fe200000e0000 */
[----:B0-----:R-:W-:Y:S01]  /*12700*/  IMAD.WIDE.U32 R2, R4, UR4, RZ ;  /* 0x0000000404027c25 */ /* 0x001fe2000f8e00ff */
[----:B------:R-:W-:-:S03]  /*12710*/  IADD3 R6, -R27, UR40, -R6 ;  /* 0x000000281b067c10 */ /* 0x000fc6000fffe906 */
[----:B------:R-:W-:Y:S01]  /*12720*/  IMAD R7, R4, UR5, R7 ;  /* 0x0000000504077c24 */ /* 0x000fe2000f8e0207 */
[----:B------:R-:W-:Y:S01]  /*12730*/  ULDC.64 UR4, c[0x0][0x338] ;  /* 0x0000ce0000047ab9 */ /* 0x000fe20000000a00 */
[----:B------:R-:W-:Y:S02]  /*12740*/  ISETP.GE.AND P0, PT, R6, 0x1, PT ;  /* 0x000000010600780c */ /* 0x000fe40003f06270 */
[----:B------:R-:W-:Y:S01]  /*12750*/  IMAD.IADD R3, R3, 0x1, R7 ;  /* 0x0000000103037824 */ /* 0x000fe200078e0207 */
        /* <DEDUP_REMOVED lines=9> */
[----:B------:R-:W-:Y:S01]  /*127f0*/  ULDC.64 UR6, c[0x0][0x318] ;  /* 0x0000c60000067ab9 */ /* 0x000fe20000000a00 */
[----:B------:R-:W-:Y:S01]  /*12800*/  IMAD.WIDE.U32 R2, R8, UR42, R2 ;  /* 0x0000002a08027c25 */ /* 0x000fe2000f8e0002 */
[----:B------:R-:W-:Y:S01]  /*12810*/  UIMAD UR4, UR42, UR5, UR4 ;  /* 0x000000052a0472a4 */ /* 0x000fe2000f8e0204 */
[----:B------:R-:W-:Y:S02]  /*12820*/  LOP3.LUT R20, R20, 0x10, RZ, 0xc0, !PT ;  /* 0x0000001014147812 */ /* 0x000fe400078ec0ff */
[----:B------:R-:W-:Y:S01]  /*12830*/  IMAD.U32 R9, RZ, RZ, UR7 ;  /* 0x00000007ff097e24 */ /* 0x000fe2000f8e00ff */
[----:B------:R-:W-:-:S04]  /*12840*/  IADD3 R8, P1, R2, UR6, RZ ;  /* 0x0000000602087c10 */ /* 0x000fc8000ff3e0ff */
[----:B------:R-:W-:Y:S01]  /*12850*/  IADD3.X R9, R9, UR4, R3, P1, !PT ;  /* 0x0000000409097c10 */ /* 0x000fe20008ffe403 */
[----:B------:R-:W-:-:S03]  /*12860*/  UMOV UR4, 0xffffffff ;  /* 0xffffffff00047882 */ /* 0x000fc60000000000 */
[----:B------:R-:W-:Y:S05]  /*12870*/  BRA.DIV UR4, `(.L_x_11876) ;  /* 0x0000002e04e07947 */ /* 0x000fea000b800000 */
[----:B------:R-:W2:Y:S01]  /*12880*/  LDL R12, [R1] ;  /* 0x00000000010c7983 */ /* 0x000ea20000100800 */
[----:B------:R-:W0:Y:S03]  /*12890*/  LDC R11, c[0x0][0x2f4] ;  /* 0x0000bd00ff0b7b82 */ /* 0x000e260000000800 */
[----:B------:R-:W1:Y:S04]  /*128a0*/  SHFL.IDX PT, R2, R8, RZ, 0x1e1f ;  /* 0x001e1fff08027589 */ /* 0x000e6800000e0000 */
[----:B------:R-:W3:Y:S04]  /*128b0*/  SHFL.IDX PT, R3, R9, RZ, 0x1e1f ;  /* 0x001e1fff09037589 */ /* 0x000ee800000e0000 */
[----:B------:R-:W4:Y:S01]  /*128c0*/  SHFL.IDX PT, R9, R9, 0x1, 0x1e1f ;  /* 0x003e1f0009097f89 */ /* 0x000f2200000e0000 */
[----:B0-----:R-:W-:-:S02]  /*128d0*/  ISETP.GE.AND P4, PT, R20, R11, PT ;  /* 0x0000000b1400720c */ /* 0x001fc40003f86270 */
[----:B------:R-:W-:Y:S02]  /*128e0*/  ISETP.GE.AND P3, PT, R26, R11, PT ;  /* 0x0000000b1a00720c */ /* 0x000fe40003f66270 */
[----:B-1----:R-:W-:-:S05]  /*128f0*/  IADD3 R2, P1, R20, R2, RZ ;  /* 0x0000000214027210 */ /* 0x002fca0007f3e0ff */
[----:B---3--:R-:W-:Y:S01]  /*12900*/  IMAD.X R3, RZ, RZ, R3, P1 ;  /* 0x000000ffff037224 */ /* 0x008fe200008e0603 */
        /* <DEDUP_REMOVED lines=10> */
.L_x_11932:
        /* <DEDUP_REMOVED lines=16> */
[----:B0-----:R-:W-:-:S05]  /*12ab0*/  IMAD.U32 R8, RZ, RZ, UR4 ;  /* 0x00000004ff087e24 */ /* 0x001fca000f8e00ff */
[----:B------:R-:W-:-:S13]  /*12ac0*/  ISETP.NE.AND P6, PT, R8, 0x3, PT ;  /* 0x000000030800780c */ /* 0x000fda0003fc5270 */
[----:B-1----:R-:W-:Y:S05]  /*12ad0*/  @!P6 BRA `(.L_x_11877) ;  /* 0x000000000004e947 */ /* 0x002fea0003800000 */
[----:B------:R-:W-:Y:S01]  /*12ae0*/  BPT.TRAP 0x1 ;  /* 0x000000040000795c */ /* 0x000fe20000300000 */
.L_x_11877:
[----:B------:R-:W-:Y:S01]  /*12af0*/  SYNCS.ARRIVE.TRANS64.A1T0 RZ, [UR48+0x17070], RZ ;  /* 0x017070ffffff79a7 */ /* 0x000fe20008100030 */
[----:B------:R-:W-:Y:S05]  /*12b00*/  @!P6 BRA `(.L_x_11878) ;  /* 0x000000000004e947 */ /* 0x000fea0003800000 */
[----:B------:R-:W-:Y:S01]  /*12b10*/  BPT.TRAP 0x1 ;  /* 0x000000040000795c */ /* 0x000fe20000300000 */
.L_x_11878:
[----:B------:R-:W0:Y:S02]  /*12b20*/  SYNCS.PHASECHK.TRANS64.TRYWAIT P1, [UR48+0x17040], R10 ;  /* 0x0170400aff0075a7 */ /* 0x000e240008020170 */
[----:B0-----:R-:W-:Y:S05]  /*12b30*/  @!P1 BRA `(.L_x_11879) ;  /* 0x0000002c00f09947 */ /* 0x001fea0003800000 */
.L_x_11933:
[----:B------:R-:W1:Y:S01]  /*12b40*/  S2R R6, SR_TID.X ;  /* 0x0000000000067919 */ /* 0x000e620000002100 */
[----:B------:R-:W-:Y:S01]  /*12b50*/  ULDC.64 UR4, c[0x0][0x300] ;  /* 0x0000c00000047ab9 */ /* 0x000fe20000000a00 */
[----:B------:R-:W-:Y:S01]  /*12b60*/  R2UR UR6, R28 ;  /* 0x000000001c0672ca */ /* 0x000fe200000e0000 */
[----:B------:R-:W-:Y:S01]  /*12b70*/  IMAD R5, R5, UR4, RZ ;  /* 0x0000000405057c24 */ /* 0x000fe2000f8e02ff */
[----:B------:R-:W2:Y:S01]  /*12b80*/  LDC R8, c[0x0][0x2f4] ;  /* 0x0000bd00ff087b82 */ /* 0x000ea20000000800 */
[----:B0-----:R-:W-:-:S04]  /*12b90*/  IMAD.WIDE.U32 R2, R4, UR4, RZ ;  /* 0x0000000404027c25 */ /* 0x001fc8000f8e00ff */
        /* <DEDUP_REMOVED lines=23> */
[----:B------:R-:W0:Y:S04]  /*12d10*/  SHFL.IDX PT, R14, R0, RZ, 0x1e1f ;  /* 0x001e1fff000e7589 */ /* 0x000e2800000e0000 */
[----:B------:R-:W1:Y:S04]  /*12d20*/  SHFL.IDX PT, R2, R4, RZ, 0x1e1f ;  /* 0x001e1fff04027589 */ /* 0x000e6800000e0000 */
[----:B------:R-:W2:Y:S01]  /*12d30*/  SHFL.IDX PT, R4, R4, 0x1, 0x1e1f ;  /* 0x003e1f0004047f89 */ /* 0x000ea200000e0000 */
[----:B0-----:R-:W-:-:S05]  /*12d40*/  @P0 IADD3 R14, P1, R6, R14, RZ ;  /* 0x0000000e060e0210 */ /* 0x001fca0007f3e0ff */
[----:B-1----:R-:W-:Y:S02]  /*12d50*/  @P0 IMAD.X R3, RZ, RZ, R2, P1 ;  /* 0x000000ffff030224 */ /* 0x002fe400008e0602 */
[----:B------:R-:W-:Y:S02]  /*12d60*/  @P0 IMAD.MOV.U32 R2, RZ, RZ, R14 ;  /* 0x000000ffff020224 */ /* 0x000fe400078e000e */
[----:B------:R0:W1:Y:S04]  /*12d70*/  SHFL.IDX PT, R14, R0, 0x1, 0x1e1f ;  /* 0x003e1f00000e7f89 */ /* 0x00006800000e0000 */
[----:B------:R0:W-:Y:S04]  /*12d80*/  @P0 LDGSTS.E.BYPASS.LTC128B.128 [R22+0x10c00], desc[UR36][R2.64], !P5 ;  /* 0x10c0000002160fae */ /* 0x0001e8000e901d64 */
[----:B------:R0:W-:Y:S04]  /*12d90*/  @P0 LDGSTS.E.BYPASS.LTC128B.128 [R22+0x11c00], desc[UR36][R2.64+0x20], !P4 ;  /* 0x11c0002002160fae */ /* 0x0001e8000e101d64 */
[----:B--2---:R0:W-:Y:S02]  /*12da0*/  @P0 LDGSTS.E.BYPASS.LTC128B.128 [R22+0x12c00], desc[UR36][R2.64+0x40], !P3 ;  /* 0x12c0004002160fae */ /* 0x0041e4000d901d64 */
.L_x_11939:
[----:B01----:R-:W-:-:S05]  /*12db0*/  @P2 IADD3 R2, P0, R6, R14, RZ ;  /* 0x0000000e06022210 */ /* 0x003fca0007f1e0ff */
        /* <DEDUP_REMOVED lines=16> */
.L_x_11881:
        /* <DEDUP_REMOVED lines=29> */
.L_x_11882:
[----:B------:R-:W0:Y:S01]  /*13090*/  S2R R20, SR_CTAID.Z ;  /* 0x0000000000147919 */ /* 0x000e220000002700 */
[----:B------:R-:W-:Y:S01]  /*130a0*/  UISETP.NE.AND UP0, UPT, UR50, URZ, UPT ;  /* 0x0000003f3200728c */ /* 0x000fe2000bf05270 */
[----:B------:R-:W1:Y:S01]  /*130b0*/  LDC R9, c[0x0][0x448] ;  /* 0x00011200ff097b82 */ /* 0x000e620000000800 */
[----:B------:R-:W-:Y:S01]  /*130c0*/  IMAD.U32 R4, RZ, RZ, UR40 ;  /* 0x00000028ff047e24 */ /* 0x000fe2000f8e00ff */
[----:B------:R-:W2:Y:S01]  /*130d0*/  S2R R2, SR_TID.X ;  /* 0x0000000000027919 */ /* 0x000ea20000002100 */
[----:B------:R-:W-:Y:S01]  /*130e0*/  IMAD.U32 R3, RZ, RZ, UR49 ;  /* 0x00000031ff037e24 */ /* 0x000fe2000f8e00ff */
[----:B------:R-:W-:Y:S01]  /*130f0*/  ULDC.64 UR6, c[0x0][0x2c8] ;  /* 0x0000b20000067ab9 */ /* 0x000fe20000000a00 */
[----:B------:R-:W-:Y:S01]  /*13100*/  PLOP3.LUT P0, PT, PT, PT, UP0, 0x80, 0x0 ;  /* 0x000000000000781c */ /* 0x000fe20003f0f008 */
[----:B------:R-:W-:Y:S01]  /*13110*/  IMAD.U32 R5, RZ, RZ, UR41 ;  /* 0x00000029ff057e24 */ /* 0x000fe2000f8e00ff */
[----:B------:R-:W-:Y:S01]  /*13120*/  PLOP3.LUT P1, PT, PT, PT, UP0, 0x80, 0x0 ;  /* 0x000000000000781c */ /* 0x000fe20003f2f008 */
[----:B------:R-:W-:-:S02]  /*13130*/  ULDC.64 UR8, c[0x0][0x280] ;  /* 0x0000a00000087ab9 */ /* 0x000fc40000000a00 */
[----:B------:R-:W-:Y:S01]  /*13140*/  @UP0 ULDC UR4, c[0x0][0x44c] ;  /* 0x0001130000040ab9 */ /* 0x000fe20000000800 */
[----:B------:R-:W-:Y:S01]  /*13150*/  @UP0 ULDC UR10, c[0x0][0x44c] ;  /* 0x00011300000a0ab9 */ /* 0x000fe20000000800 */
[----:B0-----:R-:W-:Y:S02]  /*13160*/  SHF.R.S32.HI R21, RZ, 0x1f, R20 ;  /* 0x0000001fff157819 */ /* 0x001fe40000011414 */
[----:B------:R-:W0:Y:S01]  /*13170*/  S2R R20, SR_CTAID.Z ;  /* 0x0000000000147919 */ /* 0x000e220000002700 */
[----:B--2---:R-:W-:-:S05]  /*13180*/  IMAD.SHL.U32 R2, R2, 0x40, RZ ;  /* 0x0000004002027824 */ /* 0x004fca00078e00ff */
[----:B------:R-:W-:-:S04]  /*13190*/  LOP3.LUT R2, R2, 0x40, RZ, 0xc0, !PT ;  /* 0x0000004002027812 */ /* 0x000fc800078ec0ff */
[----:B------:R-:W-:-:S05]  /*131a0*/  IADD3 R6, R27, UR43, R2 ;  /* 0x0000002b1b067c10 */ /* 0x000fca000fffe002 */
[----:B------:R-:W-:Y:S01]  /*131b0*/  @P0 IMAD.HI.U32 R2, R6, UR4, RZ ;  /* 0x0000000406020c27 */ /* 0x000fe2000f8e00ff */
[----:B------:R-:W-:-:S03]  /*131c0*/  @UP0 ULDC UR4, c[0x0][0x450] ;  /* 0x0001140000040ab9 */ /* 0x000fc60000000800 */
[----:B------:R-:W-:Y:S01]  /*131d0*/  IMAD.MOV.U32 R0, RZ, RZ, R6 ;  /* 0x000000ffff007224 */ /* 0x000fe200078e0006 */
[----:B------:R-:W-:Y:S01]  /*131e0*/  @P1 SHF.R.U32.HI R0, RZ, UR4, R2 ;  /* 0x00000004ff001c19 */ /* 0x000fe20008011602 */
[----:B------:R-:W-:Y:S01]  /*131f0*/  ULDC.64 UR4, c[0x0][0x2e0] ;  /* 0x0000b80000047ab9 */ /* 0x000fe20000000a00 */
[----:B------:R-:W-:Y:S01]  /*13200*/  IMAD.MOV.U32 R2, RZ, RZ, R4 ;  /* 0x000000ffff027224 */ /* 0x000fe200078e0004 */
[----:B------:R-:W-:Y:S01]  /*13210*/  PLOP3.LUT P1, PT, PT, PT, UP0, 0x80, 0x0 ;  /* 0x000000000000781c */ /* 0x000fe20003f2f008 */
[----:B------:R-:W-:Y:S02]  /*13220*/  IMAD R4, R21, UR4, RZ ;  /* 0x0000000415047c24 */ /* 0x000fe4000f8e02ff */
[----:B------:R-:W-:Y:S02]  /*13230*/  IMAD.MOV R7, RZ, RZ, -R0 ;  /* 0x000000ffff077224 */ /* 0x000fe400078e0a00 */
[C---:B0-----:R-:W-:Y:S01]  /*13240*/  IMAD R5, R20.reuse, UR5, R4 ;  /* 0x0000000514057c24 */ /* 0x041fe2000f8e0204 */
[----:B------:R-:W-:Y:S01]  /*13250*/  SHF.R.S32.HI R4, RZ, 0x1f, R0 ;  /* 0x0000001fff047819 */ /* 0x000fe20000011400 */
[----:B------:R-:W-:Y:S01]  /*13260*/  IMAD.WIDE.U32 R2, R20, UR4, R2 ;  /* 0x0000000414027c25 */ /* 0x000fe2000f8e0002 */
[----:B------:R-:W-:Y:S01]  /*13270*/  ULDC.64 UR4, c[0x0][0x2d0] ;  /* 0x0000b40000047ab9 */ /* 0x000fe20000000a00 */
[----:B------:R-:W0:Y:S02]  /*13280*/  S2R R20, SR_TID.X ;  /* 0x0000000000147919 */ /* 0x000e240000002100 */
[----:B------:R-:W-:-:S02]  /*13290*/  IMAD R4, R4, UR4, RZ ;  /* 0x0000000404047c24 */ /* 0x000fc4000f8e02ff */
[----:B------:R-:W-:Y:S02]  /*132a0*/  IMAD.IADD R3, R3, 0x1, R5 ;  /* 0x0000000103037824 */ /* 0x000fe400078e0205 */
[C---:B------:R-:W-:Y:S02]  /*132b0*/  IMAD R8, R0.reuse, UR5, R4 ;  /* 0x0000000500087c24 */ /* 0x040fe4000f8e0204 */
[----:B------:R-:W-:-:S04]  /*132c0*/  IMAD.WIDE.U32 R4, R0, UR4, R2 ;  /* 0x0000000400047c25 */ /* 0x000fc8000f8e0002 */
[----:B-1----:R-:W-:Y:S02]  /*132d0*/  IMAD R0, R9, R7, R6 ;  /* 0x0000000709007224 */ /* 0x002fe400078e0206 */
[----:B------:R-:W-:-:S03]  /*132e0*/  IMAD.IADD R5, R5, 0x1, R8 ;  /* 0x0000000105057824 */ /* 0x000fc600078e0208 */
[----:B------:R-:W-:Y:S01]  /*132f0*/  SHF.R.S32.HI R7, RZ, 0x1f, R0 ;  /* 0x0000001fff077819 */ /* 0x000fe20000011400 */
[----:B------:R-:W-:-:S04]  /*13300*/  IMAD.WIDE.U32 R4, R0, UR6, R4 ;  /* 0x0000000600047c25 */ /* 0x000fc8000f8e0004 */
[----:B------:R-:W-:-:S04]  /*13310*/  IMAD R7, R7, UR6, RZ ;  /* 0x0000000607077c24 */ /* 0x000fc8000f8e02ff */
[----:B------:R-:W-:Y:S01]  /*13320*/  IMAD R7, R0, UR7, R7 ;  /* 0x0000000700077c24 */ /* 0x000fe2000f8e0207 */
[----:B------:R-:W-:-:S04]  /*13330*/  IADD3 R0, P0, R4, UR8, RZ ;  /* 0x0000000804007c10 */ /* 0x000fc8000ff1e0ff */
[----:B------:R-:W-:Y:S01]  /*13340*/  IADD3.X R4, R5, UR9, R7, P0, !PT ;  /* 0x0000000905047c10 */ /* 0x000fe200087fe407 */
[----:B------:R-:W-:Y:S01]  /*13350*/  VIADD R5, R6, 0x80 ;  /* 0x0000008006057836 */ /* 0x000fe20000000000 */
[----:B------:R-:W-:Y:S01]  /*13360*/  PLOP3.LUT P0, PT, PT, PT, UP0, 0x80, 0x0 ;  /* 0x000000000000781c */ /* 0x000fe20003f0f008 */
[----:B0-----:R-:W-:Y:S02]  /*13370*/  IMAD.SHL.U32 R20, R20, 0x10, RZ ;  /* 0x0000001014147824 */ /* 0x001fe400078e00ff */
[----:B------:R-:W-:-:S03]  /*13380*/  IMAD.MOV.U32 R6, RZ, RZ, R5 ;  /* 0x000000ffff067224 */ /* 0x000fc600078e0005 */
[----:B------:R-:W-:-:S07]  /*13390*/  LOP3.LUT R20, R20, 0x10, RZ, 0xc0, !PT ;  /* 0x0000001014147812 */ /* 0x000fce00078ec0ff */
[----:B------:R-:W-:Y:S01]  /*133a0*/  @P0 IMAD.HI.U32 R7, R5, UR10, RZ ;  /* 0x0000000a05070c27 */ /* 0x000fe2000f8e00ff */
[----:B------:R-:W-:-:S04]  /*133b0*/  @UP0 ULDC UR10, c[0x0][0x450] ;  /* 0x00011400000a0ab9 */ /* 0x000fc80000000800 */
[----:B------:R-:W-:-:S05]  /*133c0*/  @P1 SHF.R.U32.HI R6, RZ, UR10, R7 ;  /* 0x0000000aff061c19 */ /* 0x000fca0008011607 */
        /* <DEDUP_REMOVED lines=8> */
[----:B------:R-:W-:Y:S01]  /*13450*/  SHF.R.S32.HI R6, RZ, 0x1f, R5 ;  /* 0x0000001fff067819 */ /* 0x000fe20000011405 */
[----:B------:R-:W-:Y:S01]  /*13460*/  UMOV UR5, 0xffffffff ;  /* 0xffffffff00057882 */ /* 0x000fe20000000000 */
[----:B------:R-:W-:Y:S01]  /*13470*/  ISETP.GE.AND P3, PT, R20, UR4, PT ;  /* 0x0000000414007c0c */ /* 0x000fe2000bf66270 */
[----:B------:R-:W-:Y:S02]  /*13480*/  IMAD.IADD R3, R3, 0x1, R7 ;  /* 0x0000000103037824 */ /* 0x000fe400078e0207 */
[----:B------:R-:W-:-:S02]  /*13490*/  IMAD R6, R6, UR6, RZ ;  /* 0x0000000606067c24 */ /* 0x000fc4000f8e02ff */
[----:B------:R-:W-:-:S04]  /*134a0*/  IMAD.WIDE.U32 R2, R5, UR6, R2 ;  /* 0x0000000605027c25 */ /* 0x000fc8000f8e0002 */
[----:B------:R-:W-:Y:S01]  /*134b0*/  IMAD R6, R5, UR7, R6 ;  /* 0x0000000705067c24 */ /* 0x000fe2000f8e0206 */
[----:B------:R-:W-:-:S04]  /*134c0*/  IADD3 R5, P0, R2, UR8, RZ ;  /* 0x0000000802057c10 */ /* 0x000fc8000ff1e0ff */
[----:B------:R-:W-:Y:S02]  /*134d0*/  IADD3.X R6, R3, UR9, R6, P0, !PT ;  /* 0x0000000903067c10 */ /* 0x000fe400087fe406 */
[----:B------:R-:W-:Y:S01]  /*134e0*/  ISETP.GE.AND P0, PT, R25, UR4, PT ;  /* 0x0000000419007c0c */ /* 0x000fe2000bf06270 */
[----:B------:R-:W-:-:S12]  /*134f0*/  BRA.DIV UR5, `(.L_x_11883) ;  /* 0x0000002a052c7947 */ /* 0x000fd8000b800000 */
[----:B------:R-:W0:Y:S01]  /*13500*/  SHFL.IDX PT, R3, R0, RZ, 0x1e1f ;  /* 0x001e1fff00037589 */ /* 0x000e2200000e0000 */
[----:B------:R-:W-:Y:S01]  /*13510*/  ULDC UR4, c[0x0][0x288] ;  /* 0x0000a20000047ab9 */ /* 0x000fe20000000800 */
[----:B------:R-:W-:Y:S02]  /*13520*/  VIADD R8, R27, UR43 ;  /* 0x0000002b1b087c36 */ /* 0x000fe40008000000 */
[----:B------:R-:W1:Y:S01]  /*13530*/  SHFL.IDX PT, R2, R4, RZ, 0x1e1f ;  /* 0x001e1fff04027589 */ /* 0x000e6200000e0000 */
[----:B------:R-:W-:Y:S02]  /*13540*/  IMAD R7, R9, UR4, RZ ;  /* 0x0000000409077c24 */ /* 0x000fe4000f8e02ff */
[C---:B------:R-:W-:Y:S01]  /*13550*/  VIADD R10, R8.reuse, 0x40 ;  /* 0x00000040080a7836 */ /* 0x040fe20000000000 */
[----:B------:R-:W2:Y:S02]  /*13560*/  SHFL.IDX PT, R14, R0, 0x1, 0x1e1f ;  /* 0x003e1f00000e7f89 */ /* 0x000ea400000e0000 */
[----:B------:R-:W-:-:S02]  /*13570*/  ISETP.GE.AND P1, PT, R8, R7, PT ;  /* 0x000000070800720c */ /* 0x000fc40003f26270 */
[----:B------:R-:W3:Y:S04]  /*13580*/  SHFL.IDX PT, R4, R4, 0x1, 0x1e1f ;  /* 0x003e1f0004047f89 */ /* 0x000ee800000e0000 */
[----:B------:R-:W4:Y:S07]  /*13590*/  SHFL.IDX PT, R6, R6, RZ, 0x1e1f ;  /* 0x001e1fff06067589 */ /* 0x000f2e00000e0000 */
[----:B0-----:R-:W-:-:S05]  /*135a0*/  @!P1 IADD3 R9, P4, R20, R3, RZ ;  /* 0x0000000314099210 */ /* 0x001fca0007f9e0ff */
[----:B-1----:R-:W-:Y:S02]  /*135b0*/  @!P1 IMAD.X R3, RZ, RZ, R2, P4 ;  /* 0x000000ffff039224 */ /* 0x002fe400020e0602 */
[----:B------:R-:W-:-:S05]  /*135c0*/  @!P1 IMAD.MOV.U32 R2, RZ, RZ, R9 ;  /* 0x000000ffff029224 */ /* 0x000fca00078e0009 */
[----:B------:R-:W-:Y:S04]  /*135d0*/  @!P1 LDGSTS.E.BYPASS.LTC128B.128 [R22+0xc400], desc[UR36][R2.64], !P3 ;  /* 0x0c40000002169fae */ /* 0x000fe8000d901d64 */
[----:B------:R-:W-:Y:S04]  /*135e0*/  @!P1 LDGSTS.E.BYPASS.LTC128B.128 [R22+0xdc00], desc[UR36][R2.64+0x20], !P2 ;  /* 0x0dc0002002169fae */ /* 0x000fe8000d101d64 */
[----:B------:R0:W-:Y:S01]  /*135f0*/  @!P1 LDGSTS.E.BYPASS.LTC128B.128 [R22+0xf400], desc[UR36][R2.64+0x40], !P0 ;  /* 0x0f40004002169fae */ /* 0x0001e2000c101d64 */
[----:B------:R-:W-:-:S13]  /*13600*/  ISETP.GE.AND P1, PT, R10, R7, PT ;  /* 0x000000070a00720c */ /* 0x000fda0003f26270 */
[----:B--2---:R-:W-:-:S05]  /*13610*/  @!P1 IADD3 R14, P4, R20, R14, RZ ;  /* 0x0000000e140e9210 */ /* 0x004fca0007f9e0ff */
[----:B---3--:R-:W-:Y:S02]  /*13620*/  @!P1 IMAD.X R9, RZ, RZ, R4, P4 ;  /* 0x000000ffff099224 */ /* 0x008fe400020e0604 */
[----:B0-----:R-:W-:Y:S02]  /*13630*/  @!P1 IMAD.MOV.U32 R2, RZ, RZ, R14 ;  /* 0x000000ffff029224 */ /* 0x001fe400078e000e */
[----:B------:R-:W-:Y:S01]  /*13640*/  @!P1 IMAD.MOV.U32 R3, RZ, RZ, R9 ;  /* 0x000000ffff039224 */ /* 0x000fe200078e0009 */
[----:B------:R0:W1:Y:S04]  /*13650*/  SHFL.IDX PT, R14, R5, RZ, 0x1e1f ;  /* 0x001e1fff050e7589 */ /* 0x00006800000e0000 */
[----:B------:R0:W-:Y:S04]  /*13660*/  @!P1 LDGSTS.E.BYPASS.LTC128B.128 [R22+0xcc00], desc[UR36][R2.64], !P3 ;  /* 0x0cc0000002169fae */ /* 0x0001e8000d901d64 */
[----:B------:R0:W-:Y:S04]  /*13670*/  @!P1 LDGSTS.E.BYPASS.LTC128B.128 [R22+0xe400], desc[UR36][R2.64+0x20], !P2 ;  /* 0x0e40002002169fae */ /* 0x0001e8000d101d64 */
[----:B----4-:R0:W-:Y:S02]  /*13680*/  @!P1 LDGSTS.E.BYPASS.LTC128B.128 [R22+0xfc00], desc[UR36][R2.64+0x40], !P0 ;  /* 0x0fc0004002169fae */ /* 0x0101e4000c101d64 */
.L_x_11946:
        /* <DEDUP_REMOVED lines=12> */
.L_x_11885:
[----:B------:R-:W-:Y:S05]  /*13750*/  BSYNC B0 ;  /* 0x0000000000007941 */ /* 0x000fea0003800000 */
.L_x_11884:
[----:B------:R-:W-:Y:S01]  /*13760*/  NOP ;  /* 0x0000000000007918 */ /* 0x000fe20000000000 */
[----:B------:R-:W-:Y:S01]  /*13770*/  SYNCS.ARRIVE.TRANS64.RED.A0T1 RZ, [UR48+0x17000], RZ ;  /* 0x017000ffffff79a7 */ /* 0x000fe20008200430 */
[----:B------:R-:W-:Y:S01]  /*13780*/  IMAD.MOV.U32 R0, RZ, RZ, 0x1 ;  /* 0x00000001ff007424 */ /* 0x000fe200078e00ff */
[----:B------:R-:W-:Y:S04]  /*13790*/  ARRIVES.LDGSTSBAR.64.TRANSCNT [UR48+0x17000] ;  /* 0x01700000ff0079b0 */ /* 0x000fe80008000ab0 */
[----:B------:R-:W-:Y:S01]  /*137a0*/  SHF.L.U32 R0, R0, 0x1f, RZ ;  /* 0x0000001f00007819 */ /* 0x000fe200000006ff */
[----:B------:R-:W-:Y:S01]  /*137b0*/  NOP ;  /* 0x0000000000007918 */ /* 0x000fe20000000000 */
[----:B------:R-:W-:Y:S01]  /*137c0*/  SYNCS.ARRIVE.TRANS64.A1T0 RZ, [UR48+0x17000], RZ ;  /* 0x017000ffffff79a7 */ /* 0x000fe20008100030 */
[----:B------:R-:W-:-:S05]  /*137d0*/  VIADD R17, R17, 0xfffffffe ;  /* 0xfffffffe11117836 */ /* 0x000fca0000000000 */
[----:B------:R-:W-:Y:S01]  /*137e0*/  ISETP.GE.AND P0, PT, R17, UR51, PT ;  /* 0x0000003311007c0c */ /* 0x000fe2000bf06270 */
[----:B------:R-:W3:Y:S02]  /*137f0*/  SYNCS.PHASECHK.TRANS64.TRYWAIT P1, [UR48+0x17020], R0 ;  /* 0x01702000ff0075a7 */ /* 0x000ee40008020170 */
[----:B---3--:R-:W-:Y:S10]  /*13800*/  @!P1 BRA `(.L_x_11886) ;  /* 0x0000002800549947 */ /* 0x008ff40003800000 */
.L_x_11947:
[----:B------:R-:W-:Y:S01]  /*13810*/  IMAD.MOV.U32 R20, RZ, RZ, 0x1 ;  /* 0x00000001ff147424 */ /* 0x000fe200078e00ff */
[----:B------:R-:W-:Y:S06]  /*13820*/  @!P0 BRA `(.L_x_11887) ;  /* 0x0000001000788947 */ /* 0x000fec0003800000 */
[----:B0-2---:R-:W0:Y:S01]  /*13830*/  S2R R2, SR_TID.X ;  /* 0x0000000000027919 */ /* 0x005e220000002100 */
[----:B------:R-:W-:Y:S01]  /*13840*/  UIADD3 UR4, UR47, 0x1, URZ ;  /* 0x000000012f047890 */ /* 0x000fe2000fffe03f */
[----:B------:R-:W-:Y:S01]  /*13850*/  LOP3.LUT R3, RZ, UR45, RZ, 0x33, !PT ;  /* 0x0000002dff037c12 */ /* 0x000fe2000f8e33ff */
[----:B------:R-:W-:Y:S01]  /*13860*/  IMAD.MOV.U32 R6, RZ, RZ, 0x1 ;  /* 0x00000001ff067424 */ /* 0x000fe200078e00ff */
[----:B------:R-:W2:Y:S01]  /*13870*/  S2R R4, SR_TID.X ;  /* 0x0000000000047919 */ /* 0x000ea20000002100 */
[----:B------:R-:W-:Y:S01]  /*13880*/  UIMAD UR4, UR4, UR39, URZ ;  /* 0x00000027040472a4 */ /* 0x000fe2000f8e023f */
[----:B------:R-:W-:-:S05]  /*13890*/  LOP3.LUT R5, RZ, UR44, RZ, 0x33, !PT ;  /* 0x0000002cff057c12 */ /* 0x000fca000f8e33ff */
[----:B------:R-:W-:-:S04]  /*138a0*/  LOP3.LUT R0, RZ, UR4, RZ, 0x33, !PT ;  /* 0x00000004ff007c12 */ /* 0x000fc8000f8e33ff */
[----:B------:R-:W-:-:S04]  /*138b0*/  VIADDMNMX R0, R0, -UR46, R3, !PT ;  /* 0x8000002e00007c46 */ /* 0x000fc8000f800103 */
[----:B------:R-:W-:-:S04]  /*138c0*/  VIMNMX R0, R0, R5, !PT ;  /* 0x0000000500007248 */ /* 0x000fc80007fe0100 */
[----:B------:R-:W-:Y:S01]  /*138d0*/  IADD3 R26, -R0, -0x2, RZ ;  /* 0xfffffffe001a7810 */ /* 0x000fe20007ffe1ff */
[----:B0-----:R-:W-:Y:S01]  /*138e0*/  IMAD.SHL.U32 R2, R2, 0x40, RZ ;  /* 0x0000004002027824 */ /* 0x001fe200078e00ff */
[----:B--2---:R-:W-:Y:S01]  /*138f0*/  LOP3.LUT P1, RZ, R4, 0x4, RZ, 0xc0, !PT ;  /* 0x0000000404ff7812 */ /* 0x004fe2000782c0ff */
[----:B------:R-:W-:-:S03]  /*13900*/  IMAD.MOV.U32 R4, RZ, RZ, 0x40 ;  /* 0x00000040ff047424 */ /* 0x000fc600078e00ff */
[----:B------:R-:W-:-:S04]  /*13910*/  LOP3.LUT R2, R2, 0x40, RZ, 0xc0, !PT ;  /* 0x0000004002027812 */ /* 0x000fc800078ec0ff */
[----:B------:R-:W-:Y:S02]  /*13920*/  IADD3 R18, R2, R18, R27 ;  /* 0x0000001202127210 */ /* 0x000fe40007ffe01b */
[----:B------:R-:W-:-:S03]  /*13930*/  SEL R4, R4, 0xffffffc0, !P1 ;  /* 0xffffffc004047807 */ /* 0x000fc60004800000 */
[----:B------:R-:W-:Y:S02]  /*13940*/  VIADD R17, R18, 0xfffffe80 ;  /* 0xfffffe8012117836 */ /* 0x000fe40000000000 */
[----:B------:R-:W-:Y:S02]  /*13950*/  IMAD.IADD R2, R4, 0x1, R23 ;  /* 0x0000000104027824 */ /* 0x000fe400078e0217 */
[----:B------:R-:W-:Y:S02]  /*13960*/  IMAD R17, R0, -0x80, R17 ;  /* 0xffffff8000117824 */ /* 0x000fe400078e0211 */
[----:B------:R-:W-:-:S07]  /*13970*/  IMAD.MOV.U32 R4, RZ, RZ, RZ ;  /* 0x000000ffff047224 */ /* 0x000fce00078e00ff */
.L_x_11902:
[----:B------:R-:W2:Y:S01]  /*13980*/  LDL R5, [R1+0x4] ;  /* 0x0000040001057983 */ /* 0x000ea20000100800 */
[----:B0-----:R-:W0:Y:S01]  /*13990*/  LDC R0, c[0x0][0x430] ;  /* 0x00010c00ff007b82 */ /* 0x001e220000000800 */
[----:B------:R-:W-:Y:S01]  /*139a0*/  IMAD.MOV.U32 R7, RZ, RZ, R17 ;  /* 0x000000ffff077224 */ /* 0x000fe200078e0011 */
[----:B------:R-:W-:Y:S01]  /*139b0*/  ULDC.64 UR4, c[0x0][0x428] ;  /* 0x00010a0000047ab9 */ /* 0x000fe20000000a00 */
[----:B0-----:R-:W-:-:S13]  /*139c0*/  ISETP.NE.AND P0, PT, R0, 0x1, PT ;  /* 0x000000010000780c */ /* 0x001fda0003f05270 */
[----:B------:R-:W0:Y:S08]  /*139d0*/  @P0 LDC R0, c[0x0][0x434] ;  /* 0x00010d00ff000b82 */ /* 0x000e300000000800 */
[----:B------:R-:W3:Y:S01]  /*139e0*/  @P0 LDC R3, c[0x0][0x438] ;  /* 0x00010e00ff030b82 */ /* 0x000ee20000000800 */
[----:B0-----:R-:W-:-:S05]  /*139f0*/  @P0 IMAD.HI.U32 R0, R17, R0, RZ ;  /* 0x0000000011000227 */ /* 0x001fca00078e00ff */
[----:B---3--:R-:W-:-:S04]  /*13a00*/  @P0 SHF.R.U32.HI R7, RZ, R3, R0 ;  /* 0x00000003ff070219 */ /* 0x008fc80000011600 */
[--C-:B------:R-:W-:Y:S01]  /*13a10*/  SHF.R.S32.HI R3, RZ, 0x1f, R7.reuse ;  /* 0x0000001fff037819 */ /* 0x100fe20000011407 */
[----:B------:R-:W-:-:S04]  /*13a20*/  IMAD.MOV.U32 R2, RZ, RZ, R7 ;  /* 0x000000ffff027224 */ /* 0x000fc800078e0007 */
[----:B------:R-:W-:-:S04]  /*13a30*/  IMAD.WIDE.U32 R2, R29, UR4, R2 ;  /* 0x000000041d027c25 */ /* 0x000fc8000f8e0002 */
[----:B--2---:R-:W-:-:S04]  /*13a40*/  IMAD R0, R5, UR4, RZ ;  /* 0x0000000405007c24 */ /* 0x004fc8000f8e02ff */
[----:B------:R-:W-:Y:S01]  /*13a50*/  IMAD R5, R29, UR5, R0 ;  /* 0x000000051d057c24 */ /* 0x000fe2000f8e0200 */
[----:B------:R-:W-:Y:S02]  /*13a60*/  ULDC.64 UR4, c[0x0][0x418] ;  /* 0x0001060000047ab9 */ /* 0x000fe40000000a00 */
[----:B------:R-:W-:Y:S01]  /*13a70*/  LEA R8, P0, R2, UR4, 0x2 ;  /* 0x0000000402087c11 */ /* 0x000fe2000f8010ff */
[----:B------:R-:W-:-:S05]  /*13a80*/  IMAD.IADD R3, R5, 0x1, R3 ;  /* 0x0000000105037824 */ /* 0x000fca00078e0203 */
[----:B------:R-:W-:-:S05]  /*13a90*/  LEA.HI.X R9, R2, UR5, R3, 0x2, P0 ;  /* 0x0000000502097c11 */ /* 0x000fca00080f1403 */
[----:B------:R-:W2:Y:S01]  /*13aa0*/  LDG.E R8, desc[UR36][R8.64] ;  /* 0x0000002408087981 */ /* 0x000ea2000c1e1900 */
        /* <DEDUP_REMOVED lines=10> */
[----:B--2---:R-:W-:Y:S01]  /*13b50*/  SHF.R.S32.HI R18, RZ, 0x1f, R8 ;  /* 0x0000001fff127819 */ /* 0x004fe20000011408 */
[----:B------:R-:W-:Y:S06]  /*13b60*/  @!P2 BRA `(.L_x_11888) ;  /* 0x000000000004a947 */ /* 0x000fec0003800000 */
[----:B------:R-:W-:Y:S01]  /*13b70*/  BPT.TRAP 0x1 ;  /* 0x000000040000795c */ /* 0x000fe20000300000 */
.L_x_11888:
[----:B------:R-:W-:Y:S02]  /*13b80*/  LEA R5, R0, UR48, 0x3 ;  /* 0x0000003000057c11 */ /* 0x000fe4000f8e18ff */
[----:B------:R-:W-:-:S04]  /*13b90*/  SHF.L.U32 R10, R20, 0x1f, RZ ;  /* 0x0000001f140a7819 */ /* 0x000fc800000006ff */
[----:B------:R-:W0:Y:S02]  /*13ba0*/  SYNCS.PHASECHK.TRANS64.TRYWAIT P1, [R5+URZ+0x17080], R10 ;  /* 0x0170800a050075a7 */ /* 0x000e24000802017f */
[----:B0-----:R-:W-:Y:S05]  /*13bb0*/  @!P1 BRA `(.L_x_11889) ;  /* 0x0000002400809947 */ /* 0x001fea0003800000 */
.L_x_11948:
[----:B------:R-:W-:Y:S01]  /*13bc0*/  ULDC UR4, c[0x0][0x430] ;  /* 0x00010c0000047ab9 */ /* 0x000fe20000000800 */
[----:B------:R-:W2:Y:S01]  /*13bd0*/  S2R R25, SR_TID.X ;  /* 0x0000000000197919 */ /* 0x000ea20000002100 */
        /* <DEDUP_REMOVED lines=17> */
[----:B--2---:R-:W-:Y:S02]  /*13cf0*/  IMAD.SHL.U32 R25, R25, 0x10, RZ ;  /* 0x0000001019197824 */ /* 0x004fe400078e00ff */
[----:B------:R-:W-:Y:S02]  /*13d00*/  IMAD.IADD R3, R3, 0x1, R11 ;  /* 0x0000000103037824 */ /* 0x000fe400078e020b */
[----:B------:R-:W-:Y:S01]  /*13d10*/  IMAD.U32 R11, RZ, RZ, UR4 ;  /* 0x00000004ff0b7e24 */ /* 0x000fe2000f8e00ff */
[----:B------:R-:W-:Y:S01]  /*13d20*/  UIMAD UR4, UR6, UR4, URZ ;  /* 0x00000004060472a4 */ /* 0x000fe2000f8e023f */
[----:B------:R-:W-:Y:S02]  /*13d30*/  LOP3.LUT R25, R25, 0x10, RZ, 0xc0, !PT ;  /* 0x0000001019197812 */ /* 0x000fe400078ec0ff */
[----:B------:R-:W-:Y:S01]  /*13d40*/  IMAD.WIDE.U32 R2, R11, UR42, R2 ;  /* 0x0000002a0b027c25 */ /* 0x000fe2000f8e0002 */
[----:B------:R-:W-:Y:S01]  /*13d50*/  ULDC.64 UR6, c[0x0][0x318] ;  /* 0x0000c60000067ab9 */ /* 0x000fe20000000a00 */
[----:B------:R-:W-:Y:S01]  /*13d60*/  UIMAD UR4, UR42, UR5, UR4 ;  /* 0x000000052a0472a4 */ /* 0x000fe2000f8e0204 */
[----:B---3--:R-:W-:Y:S01]  /*13d70*/  ISETP.GE.AND P4, PT, R25, R12, PT ;  /* 0x0000000c1900720c */ /* 0x008fe20003f86270 */
[----:B------:R-:W-:Y:S01]  /*13d80*/  IMAD.U32 R27, RZ, RZ, UR7 ;  /* 0x00000007ff1b7e24 */ /* 0x000fe2000f8e00ff */
[----:B------:R-:W-:-:S04]  /*13d90*/  IADD3 R21, P1, R2, UR6, RZ ;  /* 0x0000000602157c10 */ /* 0x000fc8000ff3e0ff */
[----:B------:R-:W-:Y:S01]  /*13da0*/  IADD3.X R27, R27, UR4, R3, P1, !PT ;  /* 0x000000041b1b7c10 */ /* 0x000fe20008ffe403 */
[----:B------:R-:W-:-:S03]  /*13db0*/  UMOV UR4, 0xffffffff ;  /* 0xffffffff00047882 */ /* 0x000fc60000000000 */
[----:B------:R-:W-:Y:S05]  /*13dc0*/  BRA.DIV UR4, `(.L_x_11890) ;  /* 0x0000002604107947 */ /* 0x000fea000b800000 */
[----:B------:R-:W2:Y:S01]  /*13dd0*/  S2R R11, SR_TID.X ;  /* 0x00000000000b7919 */ /* 0x000ea20000002100 */
[----:B------:R-:W-:Y:S01]  /*13de0*/  IMAD R25, R0, 0x3000, R22 ;  /* 0x0000300000197824 */ /* 0x000fe200078e0216 */
[----:B------:R-:W3:Y:S04]  /*13df0*/  SHFL.IDX PT, R2, R21, RZ, 0x1e1f ;  /* 0x001e1fff15027589 */ /* 0x000ee800000e0000 */
[----:B------:R-:W4:Y:S04]  /*13e00*/  SHFL.IDX PT, R3, R27, RZ, 0x1e1f ;  /* 0x001e1fff1b037589 */ /* 0x000f2800000e0000 */
[----:B------:R-:W0:Y:S01]  /*13e10*/  SHFL.IDX PT, R27, R27, 0x1, 0x1e1f ;  /* 0x003e1f001b1b7f89 */ /* 0x000e2200000e0000 */
[----:B--2---:R-:W-:-:S05]  /*13e20*/  IMAD.SHL.U32 R11, R11, 0x10, RZ ;  /* 0x000000100b0b7824 */ /* 0x004fca00078e00ff */
[----:B------:R-:W-:-:S04]  /*13e30*/  LOP3.LUT R11, R11, 0x10, RZ, 0xc0, !PT ;  /* 0x000000100b0b7812 */ /* 0x000fc800078ec0ff */
[----:B---3--:R-:W-:-:S05]  /*13e40*/  IADD3 R2, P1, R11, R2, RZ ;  /* 0x000000020b027210 */ /* 0x008fca0007f3e0ff */
[----:B----4-:R-:W-:-:S05]  /*13e50*/  IMAD.X R3, RZ, RZ, R3, P1 ;  /* 0x000000ffff037224 */ /* 0x010fca00008e0603 */
[----:B------:R-:W-:Y:S04]  /*13e60*/  LDGSTS.E.BYPASS.LTC128B.128 [R25+0x6400], desc[UR36][R2.64], !P4 ;  /* 0x0640000002197fae */ /* 0x000fe8000e101d64 */
[----:B------:R-:W-:Y:S04]  /*13e70*/  LDGSTS.E.BYPASS.LTC128B.128 [R25+0x7400], desc[UR36][R2.64+0x20], !P3 ;  /* 0x0740002002197fae */ /* 0x000fe8000d901d64 */
[----:B------:R2:W-:Y:S04]  /*13e80*/  LDGSTS.E.BYPASS.LTC128B.128 [R25+0x8400], desc[UR36][R2.64+0x40], !P2 ;  /* 0x0840004002197fae */ /* 0x0005e8000d101d64 */
[----:B0-2---:R2:W3:Y:S02]  /*13e90*/  SHFL.IDX PT, R2, R21, 0x1, 0x1e1f ;  /* 0x003e1f0015027f89 */ /* 0x0054e400000e0000 */
.L_x_11954:
[----:B------:R-:W0:Y:S01]  /*13ea0*/  S2R R3, SR_TID.X ;  /* 0x0000000000037919 */ /* 0x000e220000002100 */
[----:B------:R-:W-:Y:S01]  /*13eb0*/  R2UR UR4, R5 ;  /* 0x00000000050472ca */ /* 0x000fe200000e0000 */
[----:B0-----:R-:W-:-:S05]  /*13ec0*/  IMAD.SHL.U32 R3, R3, 0x10, RZ ;  /* 0x0000001003037824 */ /* 0x001fca00078e00ff */
        /* <DEDUP_REMOVED lines=18> */
.L_x_11891:
[----:B------:R0:W-:Y:S01]  /*13ff0*/  SYNCS.ARRIVE.TRANS64.A1T0 RZ, [R5+URZ+0x17070], RZ ;  /* 0x017070ff05ff79a7 */ /* 0x0001e2000810003f */
[----:B------:R-:W-:Y:S05]  /*14000*/  @!P2 BRA `(.L_x_11892) ;  /* 0x000000000004a947 */ /* 0x000fea0003800000 */
[----:B------:R-:W-:Y:S01]  /*14010*/  BPT.TRAP 0x1 ;  /* 0x000000040000795c */ /* 0x000fe20000300000 */
.L_x_11892:
[----:B------:R-:W3:Y:S02]  /*14020*/  SYNCS.PHASECHK.TRANS64.TRYWAIT P1, [R5+URZ+0x17040], R10 ;  /* 0x0170400a050075a7 */ /* 0x000ee4000802017f */
[----:B---3--:R-:W-:Y:S05]  /*14030*/  @!P1 BRA `(.L_x_11893) ;  /* 0x0000002400109947 */ /* 0x008fea0003800000 */
.L_x_11955:
[----:B--2---:R-:W2:Y:S01]  /*14040*/  S2R R21, SR_TID.X ;  /* 0x0000000000157919 */ /* 0x004ea20000002100 */
[----:B------:R-:W-:Y:S01]  /*14050*/  ULDC.64 UR4, c[0x0][0x300] ;  /* 0x0000c00000047ab9 */ /* 0x000fe20000000a00 */
[----:B------:R-:W-:Y:S01]  /*14060*/  R2UR UR6, R28 ;  /* 0x000000001c0672ca */ /* 0x000fe200000e0000 */
[----:B------:R-:W-:Y:S01]  /*14070*/  IMAD R2, R9, UR4, RZ ;  /* 0x0000000409027c24 */ /* 0x000fe2000f8e02ff */
[----:B------:R-:W4:Y:S01]  /*14080*/  LDC R11, c[0x0][0x2f4] ;  /* 0x0000bd00ff0b7b82 */ /* 0x000f220000000800 */
        /* <DEDUP_REMOVED lines=18> */
[----:B--2---:R-:W-:-:S03]  /*141b0*/  IMAD.SHL.U32 R21, R21, 0x10, RZ ;  /* 0x0000001015157824 */ /* 0x004fc600078e00ff */
[----:B------:R-:W-:Y:S01]  /*141c0*/  IADD3.X R9, R9, UR4, R3, P1, !PT ;  /* 0x0000000409097c10 */ /* 0x000fe20008ffe403 */
[----:B------:R-:W-:Y:S01]  /*141d0*/  UMOV UR4, 0xffffffff ;  /* 0xffffffff00047882 */ /* 0x000fe20000000000 */
[----:B------:R-:W-:-:S04]  /*141e0*/  LOP3.LUT R21, R21, 0x10, RZ, 0xc0, !PT ;  /* 0x0000001015157812 */ /* 0x000fc800078ec0ff */
[----:B----4-:R-:W-:Y:S01]  /*141f0*/  ISETP.GE.AND P4, PT, R21, R11, PT ;  /* 0x0000000b1500720c */ /* 0x010fe20003f86270 */
[----:B------:R-:W-:-:S12]  /*14200*/  BRA.DIV UR4, `(.L_x_11894) ;  /* 0x0000002204b07947 */ /* 0x000fd8000b800000 */
[----:B---3--:R-:W2:Y:S04]  /*14210*/  LDL R10, [R1] ;  /* 0x00000000010a7983 */ /* 0x008ea80000100800 */
[----:B-1----:R-:W1:Y:S04]  /*14220*/  SHFL.IDX PT, R14, R7, RZ, 0x1e1f ;  /* 0x001e1fff070e7589 */ /* 0x002e6800000e0000 */
[----:B------:R-:W3:Y:S04]  /*14230*/  SHFL.IDX PT, R3, R9, RZ, 0x1e1f ;  /* 0x001e1fff09037589 */ /* 0x000ee800000e0000 */
[----:B------:R-:W4:Y:S01]  /*14240*/  SHFL.IDX PT, R9, R9, 0x1, 0x1e1f ;  /* 0x003e1f0009097f89 */ /* 0x000f2200000e0000 */
[----:B-1----:R-:W-:-:S03]  /*14250*/  IADD3 R2, P1, R21, R14, RZ ;  /* 0x0000000e15027210 */ /* 0x002fc60007f3e0ff */
[----:B------:R1:W0:Y:S02]  /*14260*/  SHFL.IDX PT, R14, R7, 0x1, 0x1e1f ;  /* 0x003e1f00070e7f89 */ /* 0x00022400000e0000 */
[----:B---3--:R-:W-:Y:S02]  /*14270*/  IMAD.X R3, RZ, RZ, R3, P1 ;  /* 0x000000ffff037224 */ /* 0x008fe400008e0603 */
[----:B--2---:R-:W-:-:S04]  /*14280*/  IMAD R8, R0, 0x3000, R10 ;  /* 0x0000300000087824 */ /* 0x004fc800078e020a */
[----:B------:R-:W-:-:S05]  /*14290*/  VIADD R8, R8, UR48 ;  /* 0x0000003008087c36 */ /* 0x000fca0008000000 */
[----:B------:R1:W-:Y:S04]  /*142a0*/  LDGSTS.E.BYPASS.LTC128B.128 [R8+0x10c00], desc[UR36][R2.64], !P4 ;  /* 0x10c0000002087fae */ /* 0x0003e8000e101d64 */
[----:B------:R1:W-:Y:S04]  /*142b0*/  LDGSTS.E.BYPASS.LTC128B.128 [R8+0x11c00], desc[UR36][R2.64+0x20], !P3 ;  /* 0x11c0002002087fae */ /* 0x0003e8000d901d64 */
[----:B0---4-:R1:W-:Y:S02]  /*142c0*/  LDGSTS.E.BYPASS.LTC128B.128 [R8+0x12c00], desc[UR36][R2.64+0x40], !P2 ;  /* 0x12c0004002087fae */ /* 0x0113e4000d101d64 */
.L_x_11961:
[----:B01----:R-:W-:Y:S02]  /*142d0*/  IADD3 R2, P1, R21, R14, RZ ;  /* 0x0000000e15027210 */ /* 0x003fe40007f3e0ff */
        /* <DEDUP_REMOVED lines=17> */
.L_x_11895:
[----:B------:R-:W-:Y:S01]  /*143f0*/  IMAD.U32 R2, RZ, RZ, UR38 ;  /* 0x00000026ff027e24 */ /* 0x000fe2000f8e00ff */
[----:B------:R0:W-:Y:S04]  /*14400*/  SYNCS.ARRIVE.TRANS64.A1T0 RZ, [R5+URZ+0x17030], RZ ;  /* 0x017030ff05ff79a7 */ /* 0x0001e8000810003f */
[----:B------:R-:W-:-:S04]  /*14410*/  LOP3.LUT R2, R2, 0x1, RZ, 0xfc, !PT ;  /* 0x0000000102027812 */ /* 0x000fc800078efcff */
[----:B------:R-:W-:-:S13]  /*14420*/  ISETP.NE.AND P1, PT, R2, 0x3, PT ;  /* 0x000000030200780c */ /* 0x000fda0003f25270 */
[----:B0-----:R-:W-:Y:S05]  /*14430*/  @!P1 BRA `(.L_x_11896) ;  /* 0x0000000000049947 */ /* 0x001fea0003800000 */
[----:B------:R-:W-:Y:S01]  /*14440*/  BPT.TRAP 0x1 ;  /* 0x000000040000795c */ /* 0x000fe20000300000 */
.L_x_11896:
[----:B------:R-:W-:Y:S02]  /*14450*/  LOP3.LUT R2, R6, 0x1, RZ, 0x3c, !PT ;  /* 0x0000000106027812 */ /* 0x000fe400078e3cff */
[----:B------:R-:W-:Y:S02]  /*14460*/  LEA R3, R4, UR48, 0x3 ;  /* 0x0000003004037c11 */ /* 0x000fe4000f8e18ff */
[----:B------:R-:W-:-:S04]  /*14470*/  SHF.L.U32 R2, R2, 0x1f, RZ ;  /* 0x0000001f02027819 */ /* 0x000fc800000006ff */
[----:B------:R-:W0:Y:S02]  /*14480*/  SYNCS.PHASECHK.TRANS64.TRYWAIT P2, [R3+URZ+0x17070], R2 ;  /* 0x01707002030075a7 */ /* 0x000e24000804017f */
[----:B0-----:R-:W-:Y:S05]  /*14490*/  @!P2 BRA `(.L_x_11897) ;  /* 0x0000002000a8a947 */ /* 0x001fea0003800000 */
.L_x_11962:
[----:B------:R-:W-:-:S06]  /*144a0*/  ULOP3.LUT UR4, UR38, 0x2, URZ, 0xfc, !UPT ;  /* 0x0000000226047892 */ /* 0x000fcc000f8efc3f */
[----:B------:R-:W-:-:S05]  /*144b0*/  IMAD.U32 R5, RZ, RZ, UR4 ;  /* 0x00000004ff057e24 */ /* 0x000fca000f8e00ff */
[----:B------:R-:W-:-:S13]  /*144c0*/  ISETP.NE.AND P2, PT, R5, 0x3, PT ;  /* 0x000000030500780c */ /* 0x000fda0003f45270 */
[----:B------:R-:W-:Y:S05]  /*144d0*/  @!P2 BRA `(.L_x_11898) ;  /* 0x000000000004a947 */ /* 0x000fea0003800000 */
[----:B------:R-:W-:Y:S01]  /*144e0*/  BPT.TRAP 0x1 ;  /* 0x000000040000795c */ /* 0x000fe20000300000 */
.L_x_11898:
[----:B------:R-:W-:Y:S01]  /*144f0*/  SHF.L.U32 R6, R6, 0x1f, RZ ;  /* 0x0000001f06067819 */ /* 0x000fe200000006ff */
[----:B0-----:R-:W-:-:S03]  /*14500*/  IMAD R2, R4, 0x3000, RZ ;  /* 0x0000300004027824 */ /* 0x001fc600078e02ff */
[----:B------:R-:W0:Y:S02]  /*14510*/  SYNCS.PHASECHK.TRANS64.TRYWAIT P2, [R3+URZ+0x17060], R6 ;  /* 0x01706006030075a7 */ /* 0x000e24000804017f */
[----:B0-----:R-:W-:Y:S05]  /*14520*/  @!P2 BRA `(.L_x_11899) ;  /* 0x000000200098a947 */ /* 0x001fea0003800000 */
.L_x_11963:
[----:B------:R-:W-:Y:S01]  /*14530*/  LOP3.LUT R12, R2, R24, RZ, 0xfc, !PT ;  /* 0x00000018020c7212 */ /* 0x000fe200078efcff */
[----:B------:R-:W-:Y:S05]  /*14540*/  WARPSYNC.ALL ;  /* 0x0000000000007948 */ /* 0x000fea0003800000 */
[----:B0-----:R-:W0:Y:S01]  /*14550*/  LDSM.16.MT88.4 R4, [R12+UR48+0x6400] ;  /* 0x006400300c04783b */ /* 0x001e220008004200 */
[----:B------:R-:W-:Y:S01]  /*14560*/  ULOP3.LUT UR4, UR38, 0x2, URZ, 0xfc, !UPT ;  /* 0x0000000226047892 */ /* 0x000fe2000f8efc3f */
[----:B------:R-:W1:Y:S02]  /*14570*/  S2R R15, SR_TID.X ;  /* 0x00000000000f7919 */ /* 0x000e640000002100 */
[----:B-1----:R-:W-:Y:S01]  /*14580*/  LOP3.LUT P2, RZ, R15, 0x4, RZ, 0xc0, !PT ;  /* 0x000000040fff7812 */ /* 0x002fe2000784c0ff */
[----:B------:R-:W-:Y:S01]  /*14590*/  IMAD.MOV.U32 R15, RZ, RZ, 0x40 ;  /* 0x00000040ff0f7424 */ /* 0x000fe200078e00ff */
[----:B0-----:R-:W-:-:S02]  /*145a0*/  PRMT R8, R4, 0x6420, R5 ;  /* 0x0000642004087816 */ /* 0x001fc40000000005 */
[----:B------:R-:W-:Y:S02]  /*145b0*/  PRMT R9, R4, 0x7531, R5 ;  /* 0x0000753104097816 */ /* 0x000fe40000000005 */
[----:B------:R-:W-:Y:S02]  /*145c0*/  LOP3.LUT R4, R2, R23, RZ, 0xfc, !PT ;  /* 0x0000001702047212 */ /* 0x000fe400078efcff */
[C-C-:B------:R-:W-:Y:S02]  /*145d0*/  PRMT R10, R6.reuse, 0x6420, R7.reuse ;  /* 0x00006420060a7816 */ /* 0x140fe40000000007 */
[----:B------:R-:W-:Y:S01]  /*145e0*/  PRMT R11, R6, 0x7531, R7 ;  /* 0x00007531060b7816 */ /* 0x000fe20000000007 */
[----:B------:R-:W-:Y:S01]  /*145f0*/  IMAD.IADD R4, R4, 0x1, R19 ;  /* 0x0000000104047824 */ /* 0x000fe200078e0213 */
[----:B------:R-:W-:-:S04]  /*14600*/  SEL R15, R15, 0xffffffc0, !P2 ;  /* 0xffffffc00f0f7807 */ /* 0x000fc80005000000 */
[----:B------:R0:W-:Y:S01]  /*14610*/  STSM.16.M88.4 [R4], R8 ;  /* 0x0000000804007844 */ /* 0x0001e20000000200 */
[----:B------:R-:W-:Y:S02]  /*14620*/  IMAD.IADD R15, R15, 0x1, R23 ;  /* 0x000000010f0f7824 */ /* 0x000fe400078e0217 */
        /* <DEDUP_REMOVED lines=10> */
[----:B0-----:R-:W-:Y:S01]  /*146d0*/  VIADD R10, R2, 0x2000 ;  /* 0x00002000020a7836 */ /* 0x001fe20000000000 */
[----:B------:R-:W-:Y:S01]  /*146e0*/  IADD3 R2, R19, R15, R2 ;  /* 0x0000000f13027210 */ /* 0x000fe20007ffe002 */
[----:B------:R-:W-:-:S03]  /*146f0*/  IMAD.U32 R15, RZ, RZ, UR4 ;  /* 0x00000004ff0f7e24 */ /* 0x000fc6000f8e00ff */
[----:B------:R-:W-:Y:S02]  /*14700*/  LOP3.LUT R14, R10, R24, RZ, 0xfc, !PT ;  /* 0x000000180a0e7212 */ /* 0x000fe400078efcff */
[----:B------:R-:W-:-:S03]  /*14710*/  ISETP.NE.AND P2, PT, R15, 0x3, PT ;  /* 0x000000030f00780c */ /* 0x000fc60003f45270 */
        /* <DEDUP_REMOVED lines=34> */
.L_x_11900:
[----:B-1----:R1:W-:Y:S01]  /*14940*/  SYNCS.ARRIVE.TRANS64.A1T0 RZ, [R3+URZ+0x17050], RZ ;  /* 0x017050ff03ff79a7 */ /* 0x0023e2000810003f */
[----:B------:R-:W-:Y:S06]  /*14950*/  BAR.SYNC.DEFER_BLOCKING 0x2, 0x80 ;  /* 0x0082000000007b1d */ /* 0x000fec0000010000 */
[----:B------:R-:W-:Y:S05]  /*14960*/  @!P1 BRA `(.L_x_11901) ;  /* 0x0000000000049947 */ /* 0x000fea0003800000 */
[----:B------:R-:W-:Y:S01]  /*14970*/  BPT.TRAP 0x1 ;  /* 0x000000040000795c */ /* 0x000fe20000300000 */
.L_x_11901:
        /* <DEDUP_REMOVED lines=9> */
.L_x_11887:
[----:B0-----:R-:W-:-:S07]  /*14a10*/  IMAD.MOV.U32 R0, RZ, RZ, RZ ;  /* 0x000000ffff007224 */ /* 0x001fce00078e00ff */
.L_x_11903:
[----:B------:R-:W-:-:S06]  /*14a20*/  ULOP3.LUT UR4, UR38, 0x1, URZ, 0xfc, !UPT ;  /* 0x0000000126047892 */ /* 0x000fcc000f8efc3f */
[----:B--2---:R-:W-:-:S05]  /*14a30*/  IMAD.U32 R2, RZ, RZ, UR4 ;  /* 0x00000004ff027e24 */ /* 0x004fca000f8e00ff */
[----:B------:R-:W-:-:S13]  /*14a40*/  ISETP.NE.AND P1, PT, R2, 0x3, PT ;  /* 0x000000030200780c */ /* 0x000fda0003f25270 */
[----:B------:R-:W-:Y:S05]  /*14a50*/  @!P1 BRA `(.L_x_11904) ;  /* 0x0000000000049947 */ /* 0x000fea0003800000 */
[----:B------:R-:W-:Y:S01]  /*14a60*/  BPT.TRAP 0x1 ;  /* 0x000000040000795c */ /* 0x000fe20000300000 */
.L_x_11904:
[----:B------:R-:W-:Y:S01]  /*14a70*/  LOP3.LUT R2, R20, 0x1, RZ, 0x3c, !PT ;  /* 0x0000000114027812 */ /* 0x000fe200078e3cff */
[----:B------:R-:W-:Y:S01]  /*14a80*/  BSSY B0, `(.L_x_11905) ;  /* 0x0000005000007945 */ /* 0x000fe20003800000 */
[----:B0-----:R-:W-:Y:S02]  /*14a90*/  LEA R3, R0, UR48, 0x3 ;  /* 0x0000003000037c11 */ /* 0x001fe4000f8e18ff */
[----:B------:R-:W-:-:S04]  /*14aa0*/  SHF.L.U32 R2, R2, 0x1f, RZ ;  /* 0x0000001f02027819 */ /* 0x000fc800000006ff */
[----:B------:R-:W0:Y:S02]  /*14ab0*/  SYNCS.PHASECHK.TRANS64.TRYWAIT P0, [R3+URZ+0x17070], R2 ;  /* 0x01707002030075a7 */ /* 0x000e24000800017f */
[----:B0-----:R-:W-:Y:S05]  /*14ac0*/  @!P0 BRA `(.L_x_11906) ;  /* 0x0000001c00448947 */ /* 0x001fea0003800000 */
.L_x_11964:
[----:B------:R-:W-:Y:S05]  /*14ad0*/  BSYNC B0 ;  /* 0x0000000000007941 */ /* 0x000fea0003800000 */
.L_x_11905:
[----:B------:R-:W-:-:S06]  /*14ae0*/  ULOP3.LUT UR4, UR38, 0x2, URZ, 0xfc, !UPT ;  /* 0x0000000226047892 */ /* 0x000fcc000f8efc3f */
[----:B------:R-:W-:-:S05]  /*14af0*/  IMAD.U32 R4, RZ, RZ, UR4 ;  /* 0x00000004ff047e24 */ /* 0x000fca000f8e00ff */
[----:B------:R-:W-:-:S13]  /*14b00*/  ISETP.NE.AND P0, PT, R4, 0x3, PT ;  /* 0x000000030400780c */ /* 0x000fda0003f05270 */
[----:B------:R-:W-:Y:S05]  /*14b10*/  @!P0 BRA `(.L_x_11907) ;  /* 0x0000000000048947 */ /* 0x000fea0003800000 */
[----:B------:R-:W-:Y:S01]  /*14b20*/  BPT.TRAP 0x1 ;  /* 0x000000040000795c */ /* 0x000fe20000300000 */
.L_x_11907:
[----:B------:R-:W-:Y:S01]  /*14b30*/  SHF.L.U32 R4, R20, 0x1f, RZ ;  /* 0x0000001f14047819 */ /* 0x000fe200000006ff */
[----:B0-----:R-:W-:-:S03]  /*14b40*/  IMAD R2, R0, 0x3000, RZ ;  /* 0x0000300000027824 */ /* 0x001fc600078e02ff */
[----:B------:R-:W0:Y:S02]  /*14b50*/  SYNCS.PHASECHK.TRANS64.TRYWAIT P0, [R3+URZ+0x17060], R4 ;  /* 0x01706004030075a7 */ /* 0x000e24000800017f */
[----:B------:R-:W-:Y:S01]  /*14b60*/  LOP3.LUT R12, R2, R24, RZ, 0xfc, !PT ;  /* 0x00000018020c7212 */ /* 0x000fe200078efcff */
[----:B0-----:R-:W-:Y:S06]  /*14b70*/  @!P0 BRA `(.L_x_11908) ;  /* 0x0000001c002c8947 */ /* 0x001fec0003800000 */
.L_x_11965:
[----:B------:R-:W-:Y:S05]  /*14b80*/  WARPSYNC.ALL ;  /* 0x0000000000007948 */ /* 0x000fea0003800000 */
[----:B0-----:R-:W0:Y:S01]  /*14b90*/  LDSM.16.MT88.4 R4, [R12+UR48+0x6400] ;  /* 0x006400300c04783b */ /* 0x001e220008004200 */
[C---:B-1----:R-:W-:Y:S01]  /*14ba0*/  VIADD R14, R2.reuse, 0x1000 ;  /* 0x00001000020e7836 */ /* 0x042fe20000000000 */
[----:B------:R-:W-:Y:S01]  /*14bb0*/  ULOP3.LUT UR4, UR38, 0x2, URZ, 0xfc, !UPT ;  /* 0x0000000226047892 */ /* 0x000fe2000f8efc3f */
[----:B------:R-:W-:Y:S01]  /*14bc0*/  VIADD R16, R2, 0x2000 ;  /* 0x0000200002107836 */ /* 0x000fe20000000000 */
[----:B------:R-:W1:Y:S02]  /*14bd0*/  S2R R17, SR_TID.X ;  /* 0x0000000000117919 */ /* 0x000e640000002100 */
[----:B------:R-:W-:-:S02]  /*14be0*/  LOP3.LUT R15, R14, R24, RZ, 0xfc, !PT ;  /* 0x000000180e0f7212 */ /* 0x000fc400078efcff */
[-C--:B------:R-:W-:Y:S02]  /*14bf0*/  LOP3.LUT R14, R14, R23.reuse, RZ, 0xfc, !PT ;  /* 0x000000170e0e7212 */ /* 0x080fe400078efcff */
[C---:B------:R-:W-:Y:S02]  /*14c00*/  LOP3.LUT R24, R16.reuse, R24, RZ, 0xfc, !PT ;  /* 0x0000001810187212 */ /* 0x040fe400078efcff */
[----:B------:R-:W-:Y:S01]  /*14c10*/  LOP3.LUT R16, R16, R23, RZ, 0xfc, !PT ;  /* 0x0000001710107212 */ /* 0x000fe200078efcff */
[----:B------:R-:W-:-:S04]  /*14c20*/  IMAD.IADD R14, R14, 0x1, R19 ;  /* 0x000000010e0e7824 */ /* 0x000fc800078e0213 */
[----:B------:R-:W-:Y:S01]  /*14c30*/  IMAD.IADD R16, R16, 0x1, R19 ;  /* 0x0000000110107824 */ /* 0x000fe200078e0213 */
[----:B-1----:R-:W-:Y:S01]  /*14c40*/  LOP3.LUT P0, RZ, R17, 0x4, RZ, 0xc0, !PT ;  /* 0x0000000411ff7812 */ /* 0x002fe2000780c0ff */
[----:B------:R-:W-:Y:S01]  /*14c50*/  IMAD.MOV.U32 R17, RZ, RZ, 0x40 ;  /* 0x00000040ff117424 */ /* 0x000fe200078e00ff */
[C-C-:B0-----:R-:W-:Y:S02]  /*14c60*/  PRMT R8, R4.reuse, 0x6420, R5.reuse ;  /* 0x0000642004087816 */ /* 0x141fe40000000005 */
[----:B------:R-:W-:Y:S02]  /*14c70*/  PRMT R9, R4, 0x7531, R5 ;  /* 0x0000753104097816 */ /* 0x000fe40000000005 */
[----:B------:R-:W-:Y:S02]  /*14c80*/  LOP3.LUT R4, R2, R23, RZ, 0xfc, !PT ;  /* 0x0000001702047212 */ /* 0x000fe400078efcff */
[C-C-:B------:R-:W-:Y:S02]  /*14c90*/  PRMT R10, R6.reuse, 0x6420, R7.reuse ;  /* 0x00006420060a7816 */ /* 0x140fe40000000007 */
[----:B------:R-:W-:Y:S01]  /*14ca0*/  PRMT R11, R6, 0x7531, R7 ;  /* 0x00007531060b7816 */ /* 0x000fe20000000007 */
[----:B------:R-:W-:Y:S01]  /*14cb0*/  IMAD.IADD R13, R4, 0x1, R19 ;  /* 0x00000001040d7824 */ /* 0x000fe200078e0213 */
[----:B------:R-:W-:-:S04]  /*14cc0*/  SEL R17, R17, 0xffffffc0, !P0 ;  /* 0xffffffc011117807 */ /* 0x000fc80004000000 */
[----:B------:R-:W-:Y:S01]  /*14cd0*/  STSM.16.M88.4 [R13], R8 ;  /* 0x000000080d007844 */ /* 0x000fe20000000200 */
[----:B------:R-:W-:Y:S01]  /*14ce0*/  IADD3 R2, R2, R23, R17 ;  /* 0x0000001702027210 */ /* 0x000fe20007ffe011 */
[----:B------:R-:W-:Y:S02]  /*14cf0*/  IMAD.U32 R17, RZ, RZ, UR4 ;  /* 0x00000004ff117e24 */ /* 0x000fe4000f8e00ff */
[----:B------:R-:W0:Y:S02]  /*14d00*/  LDSM.16.MT88.4 R4, [R15+UR48+0x6400] ;  /* 0x006400300f04783b */ /* 0x000e240008004200 */
[----:B------:R-:W-:Y:S01]  /*14d10*/  IMAD.IADD R19, R2, 0x1, R19 ;  /* 0x0000000102137824 */ /* 0x000fe200078e0213 */
[----:B------:R-:W-:Y:S02]  /*14d20*/  ISETP.NE.AND P0, PT, R17, 0x3, PT ;  /* 0x000000031100780c */ /* 0x000fe40003f05270 */
[C-C-:B0-----:R-:W-:Y:S02]  /*14d30*/  PRMT R8, R4.reuse, 0x6420, R5.reuse ;  /* 0x0000642004087816 */ /* 0x141fe40000000005 */
        /* <DEDUP_REMOVED lines=36> */
.L_x_11909:
[----:B-1----:R1:W-:Y:S01]  /*14f80*/  SYNCS.ARRIVE.TRANS64.A1T0 RZ, [R3+URZ+0x17050], RZ ;  /* 0x017050ff03ff79a7 */ /* 0x0023e2000810003f */
[----:B------:R-:W-:Y:S06]  /*14f90*/  BAR.SYNC.DEFER_BLOCKING 0x2, 0x80 ;  /* 0x0082000000007b1d */ /* 0x000fec0000010000 */
[----:B------:R-:W-:Y:S05]  /*14fa0*/  @!P1 BRA `(.L_x_11910) ;  /* 0x0000000000049947 */ /* 0x000fea0003800000 */
[----:B------:R-:W-:Y:S01]  /*14fb0*/  BPT.TRAP 0x1 ;  /* 0x000000040000795c */ /* 0x000fe20000300000 */
.L_x_11910:
        /* <DEDUP_REMOVED lines=10> */
.L_x_11861:
[----:B------:R-:W1:Y:S01]  /*15060*/  S2R R4, SR_CgaCtaId ;  /* 0x0000000000047919 */ /* 0x000e620000008800 */
[----:B------:R-:W-:Y:S02]  /*15070*/  MOV R3, 0x400 ;  /* 0x0000040000037802 */ /* 0x000fe40000000f00 */
[----:B------:R-:W-:Y:S02]  /*15080*/  SHF.L.U32 R2, R2, 0x1f, RZ ;  /* 0x0000001f02027819 */ /* 0x000fe400000006ff */
[----:B-1----:R-:W-:-:S04]  /*15090*/  LEA R7, R4, R3, 0x18 ;  /* 0x0000000304077211 */ /* 0x002fc800078ec0ff */
[----:B------:R-:W1:Y:S02]  /*150a0*/  SYNCS.PHASECHK.TRANS64.TRYWAIT P0, [R7+URZ+0x17020], R2 ;  /* 0x01702002070075a7 */ /* 0x000e64000800017f */
[----:B-1----:R-:W-:Y:S05]  /*150b0*/  @!P0 BRA `(.L_x_11911) ;  /* 0x0000001400f08947 */ /* 0x002fea0003800000 */
.L_x_11966:
        /* <DEDUP_REMOVED lines=13> */
.L_x_11912:
[----:B------:R-:W-:Y:S01]  /*15190*/  IMAD R5, R0, 0x8, R7 ;  /* 0x0000000800057824 */ /* 0x000fe200078e0207 */
[----:B------:R-:W-:Y:S01]  /*151a0*/  SHF.L.U32 R2, R20, 0x1f, RZ ;  /* 0x0000001f14027819 */ /* 0x000fe200000006ff */
[----:B------:R-:W-:-:S03]  /*151b0*/  VIADD R0, R0, 0x1 ;  /* 0x0000000100007836 */ /* 0x000fc60000000000 */
[----:B------:R-:W1:Y:S02]  /*151c0*/  SYNCS.PHASECHK.TRANS64.TRYWAIT P1, [R5+URZ+0x17040], R2 ;  /* 0x01704002050075a7 */ /* 0x000e64000802017f */
[----:B------:R-:W-:-:S04]  /*151d0*/  ISETP.NE.AND P2, PT, R0, 0x2, PT ;  /* 0x000000020000780c */ /* 0x000fc80003f45270 */
[----:B------:R-:W-:Y:S01]  /*151e0*/  SEL R3, RZ, 0x1, P2 ;  /* 0x00000001ff037807 */ /* 0x000fe20001000000 */
[----:B-1----:R-:W-:Y:S08]  /*151f0*/  @!P1 BRA `(.L_x_11913) ;  /* 0x0000001400b49947 */ /* 0x002ff00003800000 */
.L_x_11967:
[----:B------:R-:W-:Y:S02]  /*15200*/  SEL R0, R0, RZ, P2 ;  /* 0x000000ff00007207 */ /* 0x000fe40001000000 */
[----:B------:R-:W-:Y:S01]  /*15210*/  LOP3.LUT R3, R20, R3, RZ, 0x3c, !PT ;  /* 0x0000000314037212 */ /* 0x000fe200078e3cff */
[----:B------:R-:W-:Y:S06]  /*15220*/  @!P0 BRA `(.L_x_11914) ;  /* 0x0000000000048947 */ /* 0x000fec0003800000 */
[----:B------:R-:W-:Y:S01]  /*15230*/  BPT.TRAP 0x1 ;  /* 0x000000040000795c */ /* 0x000fe20000300000 */
.L_x_11914:
[----:B------:R-:W-:Y:S01]  /*15240*/  IMAD R7, R0, 0x8, R7 ;  /* 0x0000000800077824 */ /* 0x000fe200078e0207 */
[----:B------:R-:W-:-:S04]  /*15250*/  SHF.L.U32 R0, R3, 0x1f, RZ ;  /* 0x0000001f03007819 */ /* 0x000fc800000006ff */
[----:B------:R-:W2:Y:S02]  /*15260*/  SYNCS.PHASECHK.TRANS64.TRYWAIT P1, [R7+URZ+0x17040], R0 ;  /* 0x01704000070075a7 */ /* 0x000ea4000802017f */
[----:B--2---:R-:W-:Y:S05]  /*15270*/  @!P1 BRA `(.L_x_11915) ;  /* 0x0000001400a89947 */ /* 0x004fea0003800000 */
.L_x_11968:
[----:B------:R-:W-:Y:S05]  /*15280*/  @!P0 BRA `(.L_x_11916) ;  /* 0x0000000000048947 */ /* 0x000fea0003800000 */
[----:B------:R-:W-:Y:S01]  /*15290*/  BPT.TRAP 0x1 ;  /* 0x000000040000795c */ /* 0x000fe20000300000 */
.L_x_11916:
[----:B------:R-:W3:Y:S02]  /*152a0*/  SYNCS.PHASECHK.TRANS64.TRYWAIT P1, [R5+URZ+0x17060], R2 ;  /* 0x01706002050075a7 */ /* 0x000ee4000802017f */
[----:B---3--:R-:W-:Y:S05]  /*152b0*/  @!P1 BRA `(.L_x_11917) ;  /* 0x0000001400ac9947 */ /* 0x008fea0003800000 */
.L_x_11969:
[----:B------:R-:W-:Y:S05]  /*152c0*/  @!P0 BRA `(.L_x_11918) ;  /* 0x0000000000048947 */ /* 0x000fea0003800000 */
[----:B------:R-:W-:Y:S01]  /*152d0*/  BPT.TRAP 0x1 ;  /* 0x000000040000795c */ /* 0x000fe20000300000 */
.L_x_11918:
[----:B------:R-:W4:Y:S02]  /*152e0*/  SYNCS.PHASECHK.TRANS64.TRYWAIT P1, [R7+URZ+0x17060], R0 ;  /* 0x01706000070075a7 */ /* 0x000f24000802017f */
[----:B----4-:R-:W-:Y:S05]  /*152f0*/  @!P1 BRA `(.L_x_11919) ;  /* 0x0000001400b09947 */ /* 0x010fea0003800000 */
.L_x_11970:
[----:B------:R-:W-:Y:S05]  /*15300*/  @!P0 BRA `(.L_x_11920) ;  /* 0x0000000000048947 */ /* 0x000fea0003800000 */
[----:B------:R-:W-:Y:S01]  /*15310*/  BPT.TRAP 0x1 ;  /* 0x000000040000795c */ /* 0x000fe20000300000 */
.L_x_11920:
[----:B------:R-:W0:Y:S02]  /*15320*/  SYNCS.PHASECHK.TRANS64.TRYWAIT P1, [R5+URZ+0x17080], R2 ;  /* 0x01708002050075a7 */ /* 0x000e24000802017f */
[----:B0-----:R-:W-:Y:S05]  /*15330*/  @!P1 BRA `(.L_x_11921) ;  /* 0x0000001400b49947 */ /* 0x001fea0003800000 */
.L_x_11971:
[----:B------:R-:W-:Y:S05]  /*15340*/  @!P0 BRA `(.L_x_11922) ;  /* 0x0000000000048947 */ /* 0x000fea0003800000 */
[----:B------:R-:W-:Y:S01]  /*15350*/  BPT.TRAP 0x1 ;  /* 0x000000040000795c */ /* 0x000fe20000300000 */
.L_x_11922:
[----:B------:R0:W0:Y:S02]  /*15360*/  SYNCS.PHASECHK.TRANS64.TRYWAIT P0, [R7+URZ+0x17080], R0 ;  /* 0x01708000070075a7 */ /* 0x000024000800017f */
[----:B0-----:R-:W-:Y:S05]  /*15370*/  @!P0 NANOSLEEP.SYNCS 0x989680 ;  /* 0x009896800000895d */ /* 0x001fea0003900000 */
[----:B------:R-:W0:Y:S02]  /*15380*/  @!P0 SYNCS.PHASECHK.TRANS64 P0, [R7+URZ+0x17080], R0 ;  /* 0x01708000070085a7 */ /* 0x000e24000800007f */
[----:B0-----:R-:W-:Y:S05]  /*15390*/  @!P0 BRA `(.L_x_11922) ;  /* 0xfffffffc00f08947 */ /* 0x001fea000383ffff */
.L_x_11769:
[----:B------:R-:W-:Y:S05]  /*153a0*/  BSYNC B6 ;  /* 0x0000000000067941 */ /* 0x000fea0003800000 */
.L_x_11766:
[----:B------:R-:W-:Y:S05]  /*153b0*/  EXIT ;  /* 0x000000000000794d */ /* 0x000fea0003800000 */
.L_x_11779:
[----:B0-----:R-:W-:-:S04]  /*153c0*/  IMAD.U32 R3, RZ, RZ, UR44 ;  /* 0x0000002cff037e24 */ /* 0x001fc8000f8e00ff */
[----:B------:R0:W1:Y:S03]  /*153d0*/  SYNCS.PHASECHK.TRANS64.TRYWAIT P0, [R3+URZ+0x17000], R8 ;  /* 0x01700008030075a7 */ /* 0x000066000800017f */
[----:B-1----:R-:W-:Y:S05]  /*153e0*/  @!P0 NANOSLEEP.SYNCS 0x989680 ;  /* 0x009896800000895d */ /* 0x002fea0003900000 */
[----:B------:R-:W1:Y:S02]  /*153f0*/  @!P0 SYNCS.PHASECHK.TRANS64 P0, [R3+URZ+0x17000], R8 ;  /* 0x01700008030085a7 */ /* 0x000e64000800007f */
[----:B-1----:R-:W-:Y:S05]  /*15400*/  @!P0 BRA `(.L_x_11779) ;  /* 0xfffffffc00ec8947 */ /* 0x002fea000383ffff */
[----:B------:R-:W-:Y:S05]  /*15410*/  BRA `(.L_x_11923) ;  /* 0xfffffec4005c7947 */ /* 0x000fea000383ffff */
.L_x_11783:
[----:B0-----:R-:W-:-:S04]  /*15420*/  IMAD.U32 R3, RZ, RZ, UR44 ;  /* 0x0000002cff037e24 */ /* 0x001fc8000f8e00ff */
[----:B------:R0:W2:Y:S03]  /*15430*/  SYNCS.PHASECHK.TRANS64.TRYWAIT P1, [R3+URZ+0x17030], R8 ;  /* 0x01703008030075a7 */ /* 0x0000a6000802017f */
[----:B--2---:R-:W-:Y:S05]  /*15440*/  @!P1 NANOSLEEP.SYNCS 0x989680 ;  /* 0x009896800000995d */ /* 0x004fea0003900000 */
[----:B------:R-:W2:Y:S02]  /*15450*/  @!P1 SYNCS.PHASECHK.TRANS64 P1, [R3+URZ+0x17030], R8 ;  /* 0x01703008030095a7 */ /* 0x000ea4000802007f */
[----:B--2---:R-:W-:Y:S05]  /*15460*/  @!P1 BRA `(.L_x_11783) ;  /* 0xfffffffc00ec9947 */ /* 0x004fea000383ffff */
[----:B------:R-:W-:Y:S05]  /*15470*/  BRA `(.L_x_11782) ;  /* 0xfffffec400787947 */ /* 0x000fea000383ffff */
.L_x_11800:
[----:B-1----:R-:W-:-:S04]  /*15480*/  IMAD.U32 R12, RZ, RZ, UR28 ;  /* 0x0000001cff0c7e24 */ /* 0x002fc8000f8e00ff */
[----:B------:R1:W2:Y:S03]  /*15490*/  SYNCS.PHASECHK.TRANS64.TRYWAIT P1, [R12+URZ+0x17030], R11 ;  /* 0x0170300b0c0075a7 */ /* 0x0002a6000802017f */
[----:B--2---:R-:W-:Y:S05]  /*154a0*/  @!P1 NANOSLEEP.SYNCS 0x989680 ;  /* 0x009896800000995d */ /* 0x004fea0003900000 */
[----:B------:R-:W2:Y:S02]  /*154b0*/  @!P1 SYNCS.PHASECHK.TRANS64 P1, [R12+URZ+0x17030], R11 ;  /* 0x0170300b0c0095a7 */ /* 0x000ea4000802007f */
[----:B--2---:R-:W-:Y:S05]  /*154c0*/  @!P1 BRA `(.L_x_11800) ;  /* 0xfffffffc00ec9947 */ /* 0x004fea000383ffff */
[----:B------:R-:W-:Y:S05]  /*154d0*/  BRA `(.L_x_11799) ;  /* 0xffffff0000e47947 */ /* 0x000fea000383ffff */
.L_x_11804:
[----:B-1----:R-:W-:-:S04]  /*154e0*/  IMAD.U32 R12, RZ, RZ, UR15 ;  /* 0x0000000fff0c7e24 */ /* 0x002fc8000f8e00ff */
[----:B------:R1:W2:Y:S03]  /*154f0*/  SYNCS.PHASECHK.TRANS64.TRYWAIT P1, [R12+URZ+0x17050], R11 ;  /* 0x0170500b0c0075a7 */ /* 0x0002a6000802017f */
[----:B--2---:R-:W-:Y:S05]  /*15500*/  @!P1 NANOSLEEP.SYNCS 0x989680 ;  /* 0x009896800000995d */ /* 0x004fea0003900000 */
[----:B------:R-:W2:Y:S02]  /*15510*/  @!P1 SYNCS.PHASECHK.TRANS64 P1, [R12+URZ+0x17050], R11 ;  /* 0x0170500b0c0095a7 */ /* 0x000ea4000802007f */
[----:B--2---:R-:W-:Y:S05]  /*15520*/  @!P1 BRA `(.L_x_11804) ;  /* 0xfffffffc00ec9947 */ /* 0x004fea000383ffff */
[----:B------:R-:W-:Y:S05]  /*15530*/  BRA `(.L_x_11803) ;  /* 0xffffff04003c7947 */ /* 0x000fea000383ffff */
.L_x_11823:
[----:B-1----:R-:W-:-:S04]  /*15540*/  IMAD.U32 R12, RZ, RZ, UR10 ;  /* 0x0000000aff0c7e24 */ /* 0x002fc8000f8e00ff */
[----:B------:R1:W2:Y:S03]  /*15550*/  SYNCS.PHASECHK.TRANS64.TRYWAIT P1, [R12+URZ+0x17030], R11 ;  /* 0x0170300b0c0075a7 */ /* 0x0002a6000802017f */
[----:B--2---:R-:W-:Y:S05]  /*15560*/  @!P1 NANOSLEEP.SYNCS 0x989680 ;  /* 0x009896800000995d */ /* 0x004fea0003900000 */
[----:B------:R-:W2:Y:S02]  /*15570*/  @!P1 SYNCS.PHASECHK.TRANS64 P1, [R12+URZ+0x17030], R11 ;  /* 0x0170300b0c0095a7 */ /* 0x000ea4000802007f */
[----:B--2---:R-:W-:Y:S05]  /*15580*/  @!P1 BRA `(.L_x_11823) ;  /* 0xfffffffc00ec9947 */ /* 0x004fea000383ffff */
[----:B------:R-:W-:Y:S05]  /*15590*/  BRA `(.L_x_11822) ;  /* 0xffffff3800a07947 */ /* 0x000fea000383ffff */
.L_x_11827:
[----:B-1----:R-:W-:-:S04]  /*155a0*/  IMAD.U32 R12, RZ, RZ, UR15 ;  /* 0x0000000fff0c7e24 */ /* 0x002fc8000f8e00ff */
[----:B------:R1:W2:Y:S03]  /*155b0*/  SYNCS.PHASECHK.TRANS64.TRYWAIT P1, [R12+URZ+0x17050], R11 ;  /* 0x0170500b0c0075a7 */ /* 0x0002a6000802017f */
[----:B--2---:R-:W-:Y:S05]  /*155c0*/  @!P1 NANOSLEEP.SYNCS 0x989680 ;  /* 0x009896800000995d */ /* 0x004fea0003900000 */
[----:B------:R-:W2:Y:S02]  /*155d0*/  @!P1 SYNCS.PHASECHK.TRANS64 P1, [R12+URZ+0x17050], R11 ;  /* 0x0170500b0c0095a7 */ /* 0x000ea4000802007f */
[----:B--2---:R-:W-:Y:S05]  /*155e0*/  @!P1 BRA `(.L_x_11827) ;  /* 0xfffffffc00ec9947 */ /* 0x004fea000383ffff */
[----:B------:R-:W-:Y:S05]  /*155f0*/  BRA `(.L_x_11826) ;  /* 0xffffff3800f87947 */ /* 0x000fea000383ffff */
.L_x_11835:
[----:B-1----:R-:W-:-:S04]  /*15600*/  IMAD.U32 R12, RZ, RZ, UR22 ;  /* 0x00000016ff0c7e24 */ /* 0x002fc8000f8e00ff */
[----:B------:R1:W2:Y:S03]  /*15610*/  SYNCS.PHASECHK.TRANS64.TRYWAIT P1, [R12+URZ+0x17030], R11 ;  /* 0x0170300b0c0075a7 */ /* 0x0002a6000802017f */
[----:B--2---:R-:W-:Y:S05]  /*15620*/  @!P1 NANOSLEEP.SYNCS 0x989680 ;  /* 0x009896800000995d */ /* 0x004fea0003900000 */
[----:B------:R-:W2:Y:S02]  /*15630*/  @!P1 SYNCS.PHASECHK.TRANS64 P1, [R12+URZ+0x17030], R11 ;  /* 0x0170300b0c0095a7 */ /* 0x000ea4000802007f */
[----:B--2---:R-:W-:Y:S05]  /*15640*/  @!P1 BRA `(.L_x_11835) ;  /* 0xfffffffc00ec9947 */ /* 0x004fea000383ffff */
[----:B------:R-:W-:Y:S05]  /*15650*/  BRA `(.L_x_11834) ;  /* 0xffffff5c00847947 */ /* 0x000fea000383ffff */
.L_x_11839:
[----:B-1----:R-:W-:-:S04]  /*15660*/  IMAD.U32 R12, RZ, RZ, UR15 ;  /* 0x0000000fff0c7e24 */ /* 0x002fc8000f8e00ff */
[----:B------:R1:W2:Y:S03]  /*15670*/  SYNCS.PHASECHK.TRANS64.TRYWAIT P1, [R12+URZ+0x17050], R11 ;  /* 0x0170500b0c0075a7 */ /* 0x0002a6000802017f */
[----:B--2---:R-:W-:Y:S05]  /*15680*/  @!P1 NANOSLEEP.SYNCS 0x989680 ;  /* 0x009896800000995d */ /* 0x004fea0003900000 */
[----:B------:R-:W2:Y:S02]  /*15690*/  @!P1 SYNCS.PHASECHK.TRANS64 P1, [R12+URZ+0x17050], R11 ;  /* 0x0170500b0c0095a7 */ /* 0x000ea4000802007f */
[----:B--2---:R-:W-:Y:S05]  /*156a0*/  @!P1 BRA `(.L_x_11839) ;  /* 0xfffffffc00ec9947 */ /* 0x004fea000383ffff */
[----:B------:R-:W-:Y:S05]  /*156b0*/  BRA `(.L_x_11838) ;  /* 0xffffff5c00dc7947 */ /* 0x000fea000383ffff */
.L_x_11854:
[----:B-1----:R-:W-:-:S04]  /*156c0*/  IMAD.U32 R5, RZ, RZ, UR11 ;  /* 0x0000000bff057e24 */ /* 0x002fc8000f8e00ff */
[----:B------:R1:W2:Y:S03]  /*156d0*/  SYNCS.PHASECHK.TRANS64.TRYWAIT P1, [R5+URZ+0x17050], R0 ;  /* 0x01705000050075a7 */ /* 0x0002a6000802017f */
[----:B--2---:R-:W-:Y:S05]  /*156e0*/  @!P1 NANOSLEEP.SYNCS 0x989680 ;  /* 0x009896800000995d */ /* 0x004fea0003900000 */
[----:B------:R-:W2:Y:S02]  /*156f0*/  @!P1 SYNCS.PHASECHK.TRANS64 P1, [R5+URZ+0x17050], R0 ;  /* 0x01705000050095a7 */ /* 0x000ea4000802007f */
[----:B--2---:R-:W-:Y:S05]  /*15700*/  @!P1 BRA `(.L_x_11854) ;  /* 0xfffffffc00ec9947 */ /* 0x004fea000383ffff */
[----:B------:R-:W-:Y:S05]  /*15710*/  BRA `(.L_x_11853) ;  /* 0xffffff9000687947 */ /* 0x000fea000383ffff */
.L_x_11873:
[----:B------:R-:W-:Y:S02]  /*15720*/  IMAD.MOV.U32 R13, RZ, RZ, R26 ;  /* 0x000000ffff0d7224 */ /* 0x000fe400078e001a */
[----:B------:R-:W-:Y:S02]  /*15730*/  IMAD.MOV.U32 R12, RZ, RZ, RZ ;  /* 0x000000ffff0c7224 */ /* 0x000fe400078e00ff */
[----:B------:R-:W-:Y:S02]  /*15740*/  IMAD.MOV.U32 R11, RZ, RZ, 0x1f ;  /* 0x0000001fff0b7424 */ /* 0x000fe400078e00ff */
[----:B------:R-:W-:-:S07]  /*15750*/  IMAD.MOV.U32 R15, RZ, RZ, -0x1 ;  /* 0xffffffffff0f7424 */ /* 0x000fce00078e00ff */
[----:B-----5:R-:W-:Y:S05]  /*15760*/  WARPSYNC.COLLECTIVE R15, `(.L_x_11924) ;  /* 0x000000000f087348 */ /* 0x020fea0003c00000 */
[----:B------:R0:W1:Y:S02]  /*15770*/  SHFL.IDX P6, R14, R13, R12, R11 ;  /* 0x0000000c0d0e7389 */ /* 0x00006400000c000b */
[----:B01---5:R-:W-:Y:S01]  /*15780*/  ENDCOLLECTIVE ;  /* 0x000000000000791b */ /* 0x023fe20003800000 */
.L_x_11924:
[----:B------:R-:W-:Y:S05]  /*15790*/  BRA `(.L_x_11925) ;  /* 0xffffffcc00287947 */ /* 0x000fea000383ffff */
.L_x_11875:
[----:B0-----:R-:W-:-:S04]  /*157a0*/  IMAD.U32 R2, RZ, RZ, UR48 ;  /* 0x00000030ff027e24 */ /* 0x001fc8000f8e00ff */
[----:B------:R0:W1:Y:S03]  /*157b0*/  SYNCS.PHASECHK.TRANS64.TRYWAIT P0, [R2+URZ+0x17080], R10 ;  /* 0x0170800a020075a7 */ /* 0x000066000800017f */
[----:B-1----:R-:W-:Y:S05]  /*157c0*/  @!P0 NANOSLEEP.SYNCS 0x989680 ;  /* 0x009896800000895d */ /* 0x002fea0003900000 */
[----:B------:R-:W1:Y:S02]  /*157d0*/  @!P0 SYNCS.PHASECHK.TRANS64 P0, [R2+URZ+0x17080], R10 ;  /* 0x0170800a020085a7 */ /* 0x000e64000800007f */
[----:B-1----:R-:W-:Y:S05]  /*157e0*/  @!P0 BRA `(.L_x_11875) ;  /* 0xfffffffc00ec8947 */ /* 0x002fea000383ffff */
[----:B------:R-:W-:Y:S05]  /*157f0*/  BRA `(.L_x_11926) ;  /* 0xffffffcc00b07947 */ /* 0x000fea000383ffff */
.L_x_11876:
        /* <DEDUP_REMOVED lines=8> */
.L_x_11928:
[----:B------:R-:W-:Y:S05]  /*15880*/  BSYNC B0 ;  /* 0x0000000000007941 */ /* 0x000fea0003800000 */
.L_x_11927:
[----:B------:R0:W5:Y:S01]  /*15890*/  LDL R22, [R1] ;  /* 0x0000000001167983 */ /* 0x0001620000100800 */
[----:B------:R-:W-:Y:S01]  /*158a0*/  IMAD.MOV.U32 R13, RZ, RZ, R8 ;  /* 0x000000ffff0d7224 */ /* 0x000fe200078e0008 */
[----:B------:R-:W1:Y:S01]  /*158b0*/  LDC R21, c[0x0][0x2f4] ;  /* 0x0000bd00ff157b82 */ /* 0x000e620000000800 */
[----:B------:R-:W-:Y:S02]  /*158c0*/  IMAD.MOV.U32 R12, RZ, RZ, RZ ;  /* 0x000000ffff0c7224 */ /* 0x000fe400078e00ff */
[----:B------:R-:W-:Y:S02]  /*158d0*/  IMAD.MOV.U32 R11, RZ, RZ, 0x1e1f ;  /* 0x00001e1fff0b7424 */ /* 0x000fe400078e00ff */
[----:B------:R-:W-:Y:S02]  /*158e0*/  IMAD.MOV.U32 R15, RZ, RZ, -0x1 ;  /* 0xffffffffff0f7424 */ /* 0x000fe400078e00ff */
[----:B0-----:R-:W-:-:S07]  /*158f0*/  IMAD.MOV.U32 R3, RZ, RZ, R14 ;  /* 0x000000ffff037224 */ /* 0x001fce00078e000e */
[----:B-1---5:R-:W-:Y:S05]  /*15900*/  WARPSYNC.COLLECTIVE R15, `(.L_x_11929) ;  /* 0x000000000f087348 */ /* 0x022fea0003c00000 */
[----:B------:R0:W2:Y:S02]  /*15910*/  SHFL.IDX P6, R14, R13, R12, R11 ;  /* 0x0000000c0d0e7389 */ /* 0x0000a400000c000b */
[----:B012--5:R-:W-:Y:S01]  /*15920*/  ENDCOLLECTIVE ;  /* 0x000000000000791b */ /* 0x027fe20003800000 */
.L_x_11929:
[----:B------:R-:W-:Y:S01]  /*15930*/  IMAD.MOV.U32 R13, RZ, RZ, R9 ;  /* 0x000000ffff0d7224 */ /* 0x000fe200078e0009 */
[-C--:B------:R-:W-:Y:S01]  /*15940*/  ISETP.GE.AND P4, PT, R20, R21.reuse, PT ;  /* 0x000000151400720c */ /* 0x080fe20003f86270 */
[----:B------:R-:W-:Y:S01]  /*15950*/  IMAD.MOV.U32 R12, RZ, RZ, 0x1 ;  /* 0x00000001ff0c7424 */ /* 0x000fe200078e00ff */
[----:B------:R-:W-:Y:S01]  /*15960*/  ISETP.GE.AND P3, PT, R26, R21, PT ;  /* 0x000000151a00720c */ /* 0x000fe20003f66270 */
[----:B------:R-:W-:-:S12]  /*15970*/  IMAD.MOV.U32 R2, RZ, RZ, R14 ;  /* 0x000000ffff027224 */ /* 0x000fd800078e000e */
[----:B------:R-:W-:Y:S05]  /*15980*/  WARPSYNC.COLLECTIVE R15, `(.L_x_11930) ;  /* 0x000000000f087348 */ /* 0x000fea0003c00000 */
[----:B------:R0:W1:Y:S02]  /*15990*/  SHFL.IDX P6, R14, R13, R12, R11 ;  /* 0x0000000c0d0e7389 */ /* 0x00006400000c000b */
[----:B01----:R-:W-:Y:S01]  /*159a0*/  ENDCOLLECTIVE ;  /* 0x000000000000791b */ /* 0x003fe20003800000 */
.L_x_11930:
[----:B------:R-:W-:-:S05]  /*159b0*/  IADD3 R2, P1, R20, R2, RZ ;  /* 0x0000000214027210 */ /* 0x000fca0007f3e0ff */
[----:B------:R-:W-:Y:S01]  /*159c0*/  IMAD.X R3, RZ, RZ, R3, P1 ;  /* 0x000000ffff037224 */ /* 0x000fe200008e0603 */
[----:B------:R-:W-:Y:S01]  /*159d0*/  ISETP.LT.OR P1, PT, R6, 0x1, P4 ;  /* 0x000000010600780c */ /* 0x000fe20002721670 */
[----:B------:R-:W-:Y:S02]  /*159e0*/  IMAD.MOV.U32 R13, RZ, RZ, R8 ;  /* 0x000000ffff0d7224 */ /* 0x000fe400078e0008 */
[----:B------:R-:W-:-:S10]  /*159f0*/  IMAD.MOV.U32 R9, RZ, RZ, R14 ;  /* 0x000000ffff097224 */ /* 0x000fd400078e000e */
[----:B------:R-:W-:Y:S05]  /*15a00*/  WARPSYNC.COLLECTIVE R15, `(.L_x_11931) ;  /* 0x000000000f087348 */ /* 0x000fea0003c00000 */
[----:B------:R0:W1:Y:S02]  /*15a10*/  SHFL.IDX P6, R14, R13, R12, R11 ;  /* 0x0000000c0d0e7389 */ /* 0x00006400000c000b */
[----:B01----:R-:W-:Y:S01]  /*15a20*/  ENDCOLLECTIVE ;  /* 0x000000000000791b */ /* 0x003fe20003800000 */
.L_x_11931:
        /* <DEDUP_REMOVED lines=13> */
.L_x_11879:
[----:B0-----:R-:W-:-:S04]  /*15b00*/  IMAD.U32 R2, RZ, RZ, UR48 ;  /* 0x00000030ff027e24 */ /* 0x001fc8000f8e00ff */
[----:B------:R0:W1:Y:S03]  /*15b10*/  SYNCS.PHASECHK.TRANS64.TRYWAIT P1, [R2+URZ+0x17040], R10 ;  /* 0x0170400a020075a7 */ /* 0x000066000802017f */
[----:B-1----:R-:W-:Y:S05]  /*15b20*/  @!P1 NANOSLEEP.SYNCS 0x989680 ;  /* 0x009896800000995d */ /* 0x002fea0003900000 */
[----:B------:R-:W1:Y:S02]  /*15b30*/  @!P1 SYNCS.PHASECHK.TRANS64 P1, [R2+URZ+0x17040], R10 ;  /* 0x0170400a020095a7 */ /* 0x000e64000802007f */
[----:B-1----:R-:W-:Y:S05]  /*15b40*/  @!P1 BRA `(.L_x_11879) ;  /* 0xfffffffc00ec9947 */ /* 0x002fea000383ffff */
[----:B------:R-:W-:Y:S05]  /*15b50*/  BRA `(.L_x_11933) ;  /* 0xffffffcc00f87947 */ /* 0x000fea000383ffff */
.L_x_11880:
        /* <DEDUP_REMOVED lines=8> */
.L_x_11935:
[----:B------:R-:W-:Y:S05]  /*15be0*/  BSYNC B0 ;  /* 0x0000000000007941 */ /* 0x000fea0003800000 */
.L_x_11934:
        /* <DEDUP_REMOVED lines=8> */
.L_x_11936:
        /* <DEDUP_REMOVED lines=8> */
.L_x_11937:
[----:B------:R-:W-:Y:S01]  /*15cf0*/  @!PT LDS RZ, [RZ] ;  /* 0x00000000fffff984 */ /* 0x000fe20000000800 */
[----:B------:R-:W-:Y:S01]  /*15d00*/  @!PT LDS RZ, [RZ] ;  /* 0x00000000fffff984 */ /* 0x000fe20000000800 */
[----:B------:R-:W-:Y:S01]  /*15d10*/  @!PT LDS RZ, [RZ] ;  /* 0x00000000fffff984 */ /* 0x000fe20000000800 */
[----:B------:R0:W-:Y:S04]  /*15d20*/  @P0 LDGSTS.E.BYPASS.LTC128B.128 [R22+0x10c00], desc[UR36][R2.64], !P5 ;  /* 0x10c0000002160fae */ /* 0x0001e8000e901d64 */
[----:B------:R0:W-:Y:S04]  /*15d30*/  @P0 LDGSTS.E.BYPASS.LTC128B.128 [R22+0x11c00], desc[UR36][R2.64+0x20], !P4 ;  /* 0x11c0002002160fae */ /* 0x0001e8000e101d64 */
[----:B------:R0:W-:Y:S01]  /*15d40*/  @P0 LDGSTS.E.BYPASS.LTC128B.128 [R22+0x12c00], desc[UR36][R2.64+0x40], !P3 ;  /* 0x12c0004002160fae */ /* 0x0001e2000d901d64 */
[----:B------:R-:W-:Y:S02]  /*15d50*/  IMAD.MOV.U32 R13, RZ, RZ, R0 ;  /* 0x000000ffff0d7224 */ /* 0x000fe400078e0000 */
[----:B------:R-:W-:-:S07]  /*15d60*/  IMAD.MOV.U32 R4, RZ, RZ, R14 ;  /* 0x000000ffff047224 */ /* 0x000fce00078e000e */
[----:B0-----:R-:W-:Y:S05]  /*15d70*/  WARPSYNC.COLLECTIVE R15, `(.L_x_11938) ;  /* 0x000000000f087348 */ /* 0x001fea0003c00000 */
[----:B------:R1:W2:Y:S02]  /*15d80*/  SHFL.IDX P6, R14, R13, R12, R11 ;  /* 0x0000000c0d0e7389 */ /* 0x0002a400000c000b */
[----:B012---:R-:W-:Y:S01]  /*15d90*/  ENDCOLLECTIVE ;  /* 0x000000000000791b */ /* 0x007fe20003800000 */
.L_x_11938:
[----:B------:R-:W-:Y:S05]  /*15da0*/  BRA `(.L_x_11939) ;  /* 0xffffffd000007947 */ /* 0x000fea000383ffff */
.L_x_11883:
[----:B------:R-:W-:Y:S02]  /*15db0*/  IMAD.MOV.U32 R13, RZ, RZ, R4 ;  /* 0x000000ffff0d7224 */ /* 0x000fe400078e0004 */
[----:B------:R-:W-:Y:S02]  /*15dc0*/  IMAD.MOV.U32 R12, RZ, RZ, RZ ;  /* 0x000000ffff0c7224 */ /* 0x000fe400078e00ff */
[----:B------:R-:W-:Y:S02]  /*15dd0*/  IMAD.MOV.U32 R11, RZ, RZ, 0x1e1f ;  /* 0x00001e1fff0b7424 */ /* 0x000fe400078e00ff */
[----:B------:R-:W-:Y:S02]  /*15de0*/  IMAD.MOV.U32 R15, RZ, RZ, -0x1 ;  /* 0xffffffffff0f7424 */ /* 0x000fe400078e00ff */
[----:B------:R-:W-:-:S07]  /*15df0*/  VIADD R8, R27, UR43 ;  /* 0x0000002b1b087c36 */ /* 0x000fce0008000000 */
[----:B------:R-:W-:Y:S05]  /*15e00*/  WARPSYNC.COLLECTIVE R15, `(.L_x_11940) ;  /* 0x000000000f087348 */ /* 0x000fea0003c00000 */
[----:B------:R0:W1:Y:S02]  /*15e10*/  SHFL.IDX P6, R14, R13, R12, R11 ;  /* 0x0000000c0d0e7389 */ /* 0x00006400000c000b */
[----:B01----:R-:W-:Y:S01]  /*15e20*/  ENDCOLLECTIVE ;  /* 0x000000000000791b */ /* 0x003fe20003800000 */
.L_x_11940:
[----:B------:R-:W-:Y:S02]  /*15e30*/  IMAD.MOV.U32 R13, RZ, RZ, R0 ;  /* 0x000000ffff0d7224 */ /* 0x000fe400078e0000 */
[----:B------:R-:W-:-:S07]  /*15e40*/  IMAD.MOV.U32 R2, RZ, RZ, R14 ;  /* 0x000000ffff027224 */ /* 0x000fce00078e000e */
[----:B------:R-:W-:Y:S05]  /*15e50*/  WARPSYNC.COLLECTIVE R15, `(.L_x_11941) ;  /* 0x000000000f087348 */ /* 0x000fea0003c00000 */
[----:B------:R0:W1:Y:S02]  /*15e60*/  SHFL.IDX P6, R14, R13, R12, R11 ;  /* 0x0000000c0d0e7389 */ /* 0x00006400000c000b */
[----:B01----:R-:W-:Y:S01]  /*15e70*/  ENDCOLLECTIVE ;  /* 0x000000000000791b */ /* 0x003fe20003800000 */
.L_x_11941:
        /* <DEDUP_REMOVED lines=9> */
.L_x_11942:
[----:B------:R-:W-:-:S05]  /*15f10*/  @!P1 IADD3 R9, P4, R20, R3, RZ ;  /* 0x0000000314099210 */ /* 0x000fca0007f9e0ff */
[----:B------:R-:W-:Y:S02]  /*15f20*/  @!P1 IMAD.X R3, RZ, RZ, R2, P4 ;  /* 0x000000ffff039224 */ /* 0x000fe400020e0602 */
[----:B------:R-:W-:Y:S02]  /*15f30*/  @!P1 IMAD.MOV.U32 R2, RZ, RZ, R9 ;  /* 0x000000ffff029224 */ /* 0x000fe400078e0009 */
[----:B------:R-:W-:-:S03]  /*15f40*/  IMAD.MOV.U32 R13, RZ, RZ, R0 ;  /* 0x000000ffff0d7224 */ /* 0x000fc600078e0000 */
[----:B------:R-:W-:Y:S01]  /*15f50*/  @!PT LDS RZ, [RZ] ;  /* 0x00000000fffff984 */ /* 0x000fe20000000800 */
[----:B------:R-:W-:Y:S01]  /*15f60*/  @!PT LDS RZ, [RZ] ;  /* 0x00000000fffff984 */ /* 0x000fe20000000800 */
[----:B------:R-:W-:Y:S01]  /*15f70*/  @!PT LDS RZ, [RZ] ;  /* 0x00000000fffff984 */ /* 0x000fe20000000800 */
[----:B------:R0:W-:Y:S01]  /*15f80*/  @!P1 LDGSTS.E.BYPASS.LTC128B.128 [R22+0xc400], desc[UR36][R2.64], !P3 ;  /* 0x0c40000002169fae */ /* 0x0001e2000d901d64 */
[----:B------:R-:W-:-:S03]  /*15f90*/  VIADD R0, R8, 0x40 ;  /* 0x0000004008007836 */ /* 0x000fc60000000000 */
[----:B------:R0:W-:Y:S04]  /*15fa0*/  @!P1 LDGSTS.E.BYPASS.LTC128B.128 [R22+0xdc00], desc[UR36][R2.64+0x20], !P2 ;  /* 0x0dc0002002169fae */ /* 0x0001e8000d101d64 */
[----:B------:R0:W-:Y:S01]  /*15fb0*/  @!P1 LDGSTS.E.BYPASS.LTC128B.128 [R22+0xf400], desc[UR36][R2.64+0x40], !P0 ;  /* 0x0f40004002169fae */ /* 0x0001e2000c101d64 */
[----:B------:R-:W-:Y:S01]  /*15fc0*/  IMAD.MOV.U32 R4, RZ, RZ, R14 ;  /* 0x000000ffff047224 */ /* 0x000fe200078e000e */
[----:B------:R-:W-:-:S13]  /*15fd0*/  ISETP.GE.AND P1, PT, R0, R7, PT ;  /* 0x000000070000720c */ /* 0x000fda0003f26270 */
[----:B0-----:R-:W-:Y:S05]  /*15fe0*/  WARPSYNC.COLLECTIVE R15, `(.L_x_11943) ;  /* 0x000000000f087348 */ /* 0x001fea0003c00000 */
[----:B------:R1:W2:Y:S02]  /*15ff0*/  SHFL.IDX P6, R14, R13, R12, R11 ;  /* 0x0000000c0d0e7389 */ /* 0x0002a400000c000b */
[----:B012---:R-:W-:Y:S01]  /*16000*/  ENDCOLLECTIVE ;  /* 0x000000000000791b */ /* 0x007fe20003800000 */
.L_x_11943:
[----:B------:R-:W-:Y:S02]  /*16010*/  IMAD.MOV.U32 R13, RZ, RZ, R6 ;  /* 0x000000ffff0d7224 */ /* 0x000fe400078e0006 */
[----:B------:R-:W-:Y:S01]  /*16020*/  IMAD.MOV.U32 R12, RZ, RZ, RZ ;  /* 0x000000ffff0c7224 */ /* 0x000fe200078e00ff */
[----:B------:R-:W-:-:S05]  /*16030*/  @!P1 IADD3 R14, P4, R20, R14, RZ ;  /* 0x0000000e140e9210 */ /* 0x000fca0007f9e0ff */
[----:B------:R-:W-:-:S08]  /*16040*/  @!P1 IMAD.MOV.U32 R2, RZ, RZ, R14 ;  /* 0x000000ffff029224 */ /* 0x000fd000078e000e */
[----:B------:R-:W-:Y:S05]  /*16050*/  WARPSYNC.COLLECTIVE R15, `(.L_x_11944) ;  /* 0x000000000f087348 */ /* 0x000fea0003c00000 */
[----:B------:R0:W1:Y:S02]  /*16060*/  SHFL.IDX P6, R14, R13, R12, R11 ;  /* 0x0000000c0d0e7389 */ /* 0x00006400000c000b */
[----:B01----:R-:W-:Y:S01]  /*16070*/  ENDCOLLECTIVE ;  /* 0x000000000000791b */ /* 0x003fe20003800000 */
.L_x_11944:
        /* <DEDUP_REMOVED lines=13> */
.L_x_11945:
[----:B------:R-:W-:Y:S05]  /*16150*/  BRA `(.L_x_11946) ;  /* 0xffffffd4004c7947 */ /* 0x000fea000383ffff */
.L_x_11886:
[----:B0-2---:R-:W-:-:S04]  /*16160*/  IMAD.U32 R2, RZ, RZ, UR48 ;  /* 0x00000030ff027e24 */ /* 0x005fc8000f8e00ff */
[----:B------:R0:W2:Y:S03]  /*16170*/  SYNCS.PHASECHK.TRANS64.TRYWAIT P1, [R2+URZ+0x17020], R0 ;  /* 0x01702000020075a7 */ /* 0x0000a6000802017f */
[----:B--2---:R-:W-:Y:S05]  /*16180*/  @!P1 NANOSLEEP.SYNCS 0x989680 ;  /* 0x009896800000995d */ /* 0x004fea0003900000 */
[----:B------:R-:W2:Y:S02]  /*16190*/  @!P1 SYNCS.PHASECHK.TRANS64 P1, [R2+URZ+0x17020], R0 ;  /* 0x01702000020095a7 */ /* 0x000ea4000802007f */
[----:B--2---:R-:W-:Y:S05]  /*161a0*/  @!P1 BRA `(.L_x_11886) ;  /* 0xfffffffc00ec9947 */ /* 0x004fea000383ffff */
[----:B------:R-:W-:Y:S05]  /*161b0*/  BRA `(.L_x_11947) ;  /* 0xffffffd400947947 */ /* 0x000fea000383ffff */
.L_x_11889:
[----:B0-----:R0:W2:Y:S02]  /*161c0*/  SYNCS.PHASECHK.TRANS64.TRYWAIT P1, [R5+URZ+0x17080], R10 ;  /* 0x0170800a050075a7 */ /* 0x0010a4000802017f */
[----:B--2---:R-:W-:Y:S05]  /*161d0*/  @!P1 NANOSLEEP.SYNCS 0x989680 ;  /* 0x009896800000995d */ /* 0x004fea0003900000 */
[----:B------:R-:W2:Y:S02]  /*161e0*/  @!P1 SYNCS.PHASECHK.TRANS64 P1, [R5+URZ+0x17080], R10 ;  /* 0x0170800a050095a7 */ /* 0x000ea4000802007f */
[----:B--2---:R-:W-:Y:S05]  /*161f0*/  @!P1 BRA `(.L_x_11889) ;  /* 0xfffffffc00f09947 */ /* 0x004fea000383ffff */
[----:B------:R-:W-:Y:S05]  /*16200*/  BRA `(.L_x_11948) ;  /* 0xffffffd8006c7947 */ /* 0x000fea000383ffff */
.L_x_11890:
[----:B------:R-:W-:Y:S01]  /*16210*/  BSSY B0, `(.L_x_11949) ;  /* 0x0000008000007945 */ /* 0x000fe20003800000 */
[----:B------:R-:W-:Y:S02]  /*16220*/  IMAD.MOV.U32 R13, RZ, RZ, R27 ;  /* 0x000000ffff0d7224 */ /* 0x000fe400078e001b */
[----:B------:R-:W-:Y:S02]  /*16230*/  IMAD.MOV.U32 R12, RZ, RZ, RZ ;  /* 0x000000ffff0c7224 */ /* 0x000fe400078e00ff */
[----:B------:R-:W-:Y:S02]  /*16240*/  IMAD.MOV.U32 R11, RZ, RZ, 0x1e1f ;  /* 0x00001e1fff0b7424 */ /* 0x000fe400078e00ff */
[----:B------:R-:W-:-:S07]  /*16250*/  IMAD.MOV.U32 R15, RZ, RZ, -0x1 ;  /* 0xffffffffff0f7424 */ /* 0x000fce00078e00ff */
[----:B01----:R-:W-:Y:S05]  /*16260*/  WARPSYNC.COLLECTIVE R15, `(.L_x_11950) ;  /* 0x000000000f087348 */ /* 0x003fea0003c00000 */
[----:B-1----:R1:W2:Y:S02]  /*16270*/  SHFL.IDX P6, R14, R13, R12, R11 ;  /* 0x0000000c0d0e7389 */ /* 0x0022a400000c000b */
[----:B012---:R-:W-:Y:S01]  /*16280*/  ENDCOLLECTIVE ;  /* 0x000000000000791b */ /* 0x007fe20003800000 */
.L_x_11950:
[----:B------:R-:W-:Y:S05]  /*16290*/  BSYNC B0 ;  /* 0x0000000000007941 */ /* 0x000fea0003800000 */
.L_x_11949:
        /* <DEDUP_REMOVED lines=8> */
.L_x_11951:
[----:B------:R-:W-:Y:S02]  /*16320*/  IMAD.MOV.U32 R13, RZ, RZ, R27 ;  /* 0x000000ffff0d7224 */ /* 0x000fe400078e001b */
[----:B------:R-:W-:Y:S02]  /*16330*/  IMAD.MOV.U32 R12, RZ, RZ, 0x1 ;  /* 0x00000001ff0c7424 */ /* 0x000fe400078e00ff */
[----:B------:R-:W-:-:S07]  /*16340*/  IMAD.MOV.U32 R2, RZ, RZ, R14 ;  /* 0x000000ffff027224 */ /* 0x000fce00078e000e */
[----:B------:R-:W-:Y:S05]  /*16350*/  WARPSYNC.COLLECTIVE R15, `(.L_x_11952) ;  /* 0x000000000f087348 */ /* 0x000fea0003c00000 */
[----:B------:R0:W1:Y:S02]  /*16360*/  SHFL.IDX P6, R14, R13, R12, R11 ;  /* 0x0000000c0d0e7389 */ /* 0x00006400000c000b */
[----:B01----:R-:W-:Y:S01]  /*16370*/  ENDCOLLECTIVE ;  /* 0x000000000000791b */ /* 0x003fe20003800000 */
.L_x_11952:
        /* <DEDUP_REMOVED lines=14> */
.L_x_11953:
[----:B------:R-:W-:Y:S01]  /*16460*/  IMAD.MOV.U32 R2, RZ, RZ, R14 ;  /* 0x000000ffff027224 */ /* 0x000fe200078e000e */
[----:B------:R-:W-:Y:S06]  /*16470*/  BRA `(.L_x_11954) ;  /* 0xffffffd800887947 */ /* 0x000fec000383ffff */
.L_x_11893:
[----:B---3--:R3:W4:Y:S02]  /*16480*/  SYNCS.PHASECHK.TRANS64.TRYWAIT P1, [R5+URZ+0x17040], R10 ;  /* 0x0170400a050075a7 */ /* 0x008724000802017f */
[----:B----4-:R-:W-:Y:S05]  /*16490*/  @!P1 NANOSLEEP.SYNCS 0x989680 ;  /* 0x009896800000995d */ /* 0x010fea0003900000 */
[----:B------:R-:W4:Y:S02]  /*164a0*/  @!P1 SYNCS.PHASECHK.TRANS64 P1, [R5+URZ+0x17040], R10 ;  /* 0x0170400a050095a7 */ /* 0x000f24000802007f */
[----:B----4-:R-:W-:Y:S05]  /*164b0*/  @!P1 BRA `(.L_x_11893) ;  /* 0xfffffffc00f09947 */ /* 0x010fea000383ffff */
[----:B------:R-:W-:Y:S05]  /*164c0*/  BRA `(.L_x_11955) ;  /* 0xffffffd800dc7947 */ /* 0x000fea000383ffff */
.L_x_11894:
[----:B------:R-:W-:Y:S01]  /*164d0*/  BSSY B0, `(.L_x_11956) ;  /* 0x0000008000007945 */ /* 0x000fe20003800000 */
[----:B------:R-:W-:Y:S02]  /*164e0*/  IMAD.MOV.U32 R13, RZ, RZ, R9 ;  /* 0x000000ffff0d7224 */ /* 0x000fe400078e0009 */
[----:B------:R-:W-:Y:S02]  /*164f0*/  IMAD.MOV.U32 R12, RZ, RZ, RZ ;  /* 0x000000ffff0c7224 */ /* 0x000fe400078e00ff */
[----:B------:R-:W-:Y:S02]  /*16500*/  IMAD.MOV.U32 R11, RZ, RZ, 0x1e1f ;  /* 0x00001e1fff0b7424 */ /* 0x000fe400078e00ff */
[----:B------:R-:W-:-:S07]  /*16510*/  IMAD.MOV.U32 R15, RZ, RZ, -0x1 ;  /* 0xffffffffff0f7424 */ /* 0x000fce00078e00ff */
[----:B01-3--:R-:W-:Y:S05]  /*16520*/  WARPSYNC.COLLECTIVE R15, `(.L_x_11957) ;  /* 0x000000000f087348 */ /* 0x00bfea0003c00000 */
[----:B-1----:R1:W2:Y:S02]  /*16530*/  SHFL.IDX P6, R14, R13, R12, R11 ;  /* 0x0000000c0d0e7389 */ /* 0x0022a400000c000b */
[----:B0123--:R-:W-:Y:S01]  /*16540*/  ENDCOLLECTIVE ;  /* 0x000000000000791b */ /* 0x00ffe20003800000 */
.L_x_11957:
[----:B------:R-:W-:Y:S05]  /*16550*/  BSYNC B0 ;  /* 0x0000000000007941 */ /* 0x000fea0003800000 */
.L_x_11956:
        /* <DEDUP_REMOVED lines=9> */
.L_x_11958:
[----:B------:R-:W-:Y:S02]  /*165f0*/  IMAD.MOV.U32 R13, RZ, RZ, R9 ;  /* 0x000000ffff0d7224 */ /* 0x000fe400078e0009 */
[----:B------:R-:W-:Y:S01]  /*16600*/  IMAD.MOV.U32 R12, RZ, RZ, 0x1 ;  /* 0x00000001ff0c7424 */ /* 0x000fe200078e00ff */
[----:B------:R-:W-:-:S13]  /*16610*/  IADD3 R2, P1, R21, R14, RZ ;  /* 0x0000000e15027210 */ /* 0x000fda0007f3e0ff */
[----:B------:R-:W-:Y:S05]  /*16620*/  WARPSYNC.COLLECTIVE R15, `(.L_x_11959) ;  /* 0x000000000f087348 */ /* 0x000fea0003c00000 */
[----:B------:R0:W1:Y:S02]  /*16630*/  SHFL.IDX P6, R14, R13, R12, R11 ;  /* 0x0000000c0d0e7389 */ /* 0x00006400000c000b */
[----:B01----:R-:W-:Y:S01]  /*16640*/  ENDCOLLECTIVE ;  /* 0x000000000000791b */ /* 0x003fe20003800000 */
.L_x_11959:
[----:B------:R-:W-:Y:S02]  /*16650*/  IMAD.X R3, RZ, RZ, R3, P1 ;  /* 0x000000ffff037224 */ /* 0x000fe400008e0603 */
[----:B------:R-:W-:Y:S02]  /*16660*/  IMAD.MOV.U32 R13, RZ, RZ, R7 ;  /* 0x000000ffff0d7224 */ /* 0x000fe400078e0007 */
[----:B------:R-:W-:-:S07]  /*16670*/  IMAD.MOV.U32 R9, RZ, RZ, R14 ;  /* 0x000000ffff097224 */ /* 0x000fce00078e000e */
[----:B------:R-:W-:Y:S05]  /*16680*/  WARPSYNC.COLLECTIVE R15, `(.L_x_11960) ;  /* 0x000000000f087348 */ /* 0x000fea0003c00000 */
[----:B------:R0:W1:Y:S02]  /*16690*/  SHFL.IDX P6, R14, R13, R12, R11 ;  /* 0x0000000c0d0e7389 */ /* 0x00006400000c000b */
[----:B01----:R-:W-:Y:S01]  /*166a0*/  ENDCOLLECTIVE ;  /* 0x000000000000791b */ /* 0x003fe20003800000 */
.L_x_11960:
        /* <DEDUP_REMOVED lines=9> */
.L_x_11897:
[----:B0-----:R0:W1:Y:S02]  /*16740*/  SYNCS.PHASECHK.TRANS64.TRYWAIT P2, [R3+URZ+0x17070], R2 ;  /* 0x01707002030075a7 */ /* 0x001064000804017f */
[----:B-1----:R-:W-:Y:S05]  /*16750*/  @!P2 NANOSLEEP.SYNCS 0x989680 ;  /* 0x009896800000a95d */ /* 0x002fea0003900000 */
[----:B------:R-:W1:Y:S02]  /*16760*/  @!P2 SYNCS.PHASECHK.TRANS64 P2, [R3+URZ+0x17070], R2 ;  /* 0x017070020300a5a7 */ /* 0x000e64000804007f */
[----:B-1----:R-:W-:Y:S05]  /*16770*/  @!P2 BRA `(.L_x_11897) ;  /* 0xfffffffc00f0a947 */ /* 0x002fea000383ffff */
[----:B------:R-:W-:Y:S05]  /*16780*/  BRA `(.L_x_11962) ;  /* 0xffffffdc00447947 */ /* 0x000fea000383ffff */
.L_x_11899:
[----:B0-----:R0:W1:Y:S02]  /*16790*/  SYNCS.PHASECHK.TRANS64.TRYWAIT P2, [R3+URZ+0x17060], R6 ;  /* 0x01706006030075a7 */ /* 0x001064000804017f */
[----:B-1----:R-:W-:Y:S05]  /*167a0*/  @!P2 NANOSLEEP.SYNCS 0x989680 ;  /* 0x009896800000a95d */ /* 0x002fea0003900000 */
[----:B------:R-:W1:Y:S02]  /*167b0*/  @!P2 SYNCS.PHASECHK.TRANS64 P2, [R3+URZ+0x17060], R6 ;  /* 0x017060060300a5a7 */ /* 0x000e64000804007f */
[----:B-1----:R-:W-:Y:S05]  /*167c0*/  @!P2 BRA `(.L_x_11899) ;  /* 0xfffffffc00f0a947 */ /* 0x002fea000383ffff */
[----:B------:R-:W-:Y:S05]  /*167d0*/  BRA `(.L_x_11963) ;  /* 0xffffffdc00547947 */ /* 0x000fea000383ffff */
.L_x_11906:
[----:B0-----:R0:W2:Y:S02]  /*167e0*/  SYNCS.PHASECHK.TRANS64.TRYWAIT P0, [R3+URZ+0x17070], R2 ;  /* 0x01707002030075a7 */ /* 0x0010a4000800017f */
[----:B--2---:R-:W-:Y:S05]  /*167f0*/  @!P0 NANOSLEEP.SYNCS 0x989680 ;  /* 0x009896800000895d */ /* 0x004fea0003900000 */
[----:B------:R-:W2:Y:S02]  /*16800*/  @!P0 SYNCS.PHASECHK.TRANS64 P0, [R3+URZ+0x17070], R2 ;  /* 0x01707002030085a7 */ /* 0x000ea4000800007f */
[----:B--2---:R-:W-:Y:S05]  /*16810*/  @!P0 BRA `(.L_x_11906) ;  /* 0xfffffffc00f08947 */ /* 0x004fea000383ffff */
[----:B------:R-:W-:Y:S05]  /*16820*/  BRA `(.L_x_11964) ;  /* 0xffffffe000a87947 */ /* 0x000fea000383ffff */
.L_x_11908:
[----:B0-----:R0:W2:Y:S02]  /*16830*/  SYNCS.PHASECHK.TRANS64.TRYWAIT P0, [R3+URZ+0x17060], R4 ;  /* 0x01706004030075a7 */ /* 0x0010a4000800017f */
[----:B--2---:R-:W-:Y:S05]  /*16840*/  @!P0 NANOSLEEP.SYNCS 0x989680 ;  /* 0x009896800000895d */ /* 0x004fea0003900000 */
[----:B------:R-:W2:Y:S02]  /*16850*/  @!P0 SYNCS.PHASECHK.TRANS64 P0, [R3+URZ+0x17060], R4 ;  /* 0x01706004030085a7 */ /* 0x000ea4000800007f */
[----:B--2---:R-:W-:Y:S05]  /*16860*/  @!P0 BRA `(.L_x_11908) ;  /* 0xfffffffc00f08947 */ /* 0x004fea000383ffff */
[----:B------:R-:W-:Y:S05]  /*16870*/  BRA `(.L_x_11965) ;  /* 0xffffffe000c07947 */ /* 0x000fea000383ffff */
.L_x_11911:
[----:B-1----:R1:W2:Y:S02]  /*16880*/  SYNCS.PHASECHK.TRANS64.TRYWAIT P0, [R7+URZ+0x17020], R2 ;  /* 0x01702002070075a7 */ /* 0x0022a4000800017f */
[----:B--2---:R-:W-:Y:S05]  /*16890*/  @!P0 NANOSLEEP.SYNCS 0x989680 ;  /* 0x009896800000895d */ /* 0x004fea0003900000 */
[----:B------:R-:W2:Y:S02]  /*168a0*/  @!P0 SYNCS.PHASECHK.TRANS64 P0, [R7+URZ+0x17020], R2 ;  /* 0x01702002070085a7 */ /* 0x000ea4000800007f */
[----:B--2---:R-:W-:Y:S05]  /*168b0*/  @!P0 BRA `(.L_x_11911) ;  /* 0xfffffffc00f08947 */ /* 0x004fea000383ffff */
[----:B------:R-:W-:Y:S05]  /*168c0*/  BRA `(.L_x_11966) ;  /* 0xffffffe400fc7947 */ /* 0x000fea000383ffff */
.L_x_11913:
[----:B-1----:R1:W2:Y:S02]  /*168d0*/  SYNCS.PHASECHK.TRANS64.TRYWAIT P1, [R5+URZ+0x17040], R2 ;  /* 0x01704002050075a7 */ /* 0x0022a4000802017f */
[----:B--2---:R-:W-:Y:S05]  /*168e0*/  @!P1 NANOSLEEP.SYNCS 0x989680 ;  /* 0x009896800000995d */ /* 0x004fea0003900000 */
[----:B------:R-:W2:Y:S02]  /*168f0*/  @!P1 SYNCS.PHASECHK.TRANS64 P1, [R5+URZ+0x17040], R2 ;  /* 0x01704002050095a7 */ /* 0x000ea4000802007f */
[----:B--2---:R-:W-:Y:S05]  /*16900*/  @!P1 BRA `(.L_x_11913) ;  /* 0xfffffffc00f09947 */ /* 0x004fea000383ffff */
[----:B------:R-:W-:Y:S05]  /*16910*/  BRA `(.L_x_11967) ;  /* 0xffffffe800387947 */ /* 0x000fea000383ffff */
.L_x_11915:
[----:B--2---:R2:W3:Y:S02]  /*16920*/  SYNCS.PHASECHK.TRANS64.TRYWAIT P1, [R7+URZ+0x17040], R0 ;  /* 0x01704000070075a7 */ /* 0x0044e4000802017f */
[----:B---3--:R-:W-:Y:S05]  /*16930*/  @!P1 NANOSLEEP.SYNCS 0x989680 ;  /* 0x009896800000995d */ /* 0x008fea0003900000 */
[----:B------:R-:W3:Y:S02]  /*16940*/  @!P1 SYNCS.PHASECHK.TRANS64 P1, [R7+URZ+0x17040], R0 ;  /* 0x01704000070095a7 */ /* 0x000ee4000802007f */
[----:B---3--:R-:W-:Y:S05]  /*16950*/  @!P1 BRA `(.L_x_11915) ;  /* 0xfffffffc00f09947 */ /* 0x008fea000383ffff */
[----:B------:R-:W-:Y:S05]  /*16960*/  BRA `(.L_x_11968) ;  /* 0xffffffe800447947 */ /* 0x000fea000383ffff */
.L_x_11917:
[----:B---3--:R3:W4:Y:S02]  /*16970*/  SYNCS.PHASECHK.TRANS64.TRYWAIT P1, [R5+URZ+0x17060], R2 ;  /* 0x01706002050075a7 */ /* 0x008724000802017f */
[----:B----4-:R-:W-:Y:S05]  /*16980*/  @!P1 NANOSLEEP.SYNCS 0x989680 ;  /* 0x009896800000995d */ /* 0x010fea0003900000 */
[----:B------:R-:W4:Y:S02]  /*16990*/  @!P1 SYNCS.PHASECHK.TRANS64 P1, [R5+URZ+0x17060], R2 ;  /* 0x01706002050095a7 */ /* 0x000f24000802007f */
[----:B----4-:R-:W-:Y:S05]  /*169a0*/  @!P1 BRA `(.L_x_11917) ;  /* 0xfffffffc00f09947 */ /* 0x010fea000383ffff */
[----:B------:R-:W-:Y:S05]  /*169b0*/  BRA `(.L_x_11969) ;  /* 0xffffffe800407947 */ /* 0x000fea000383ffff */
.L_x_11919:
[----:B----4-:R4:W0:Y:S02]  /*169c0*/  SYNCS.PHASECHK.TRANS64.TRYWAIT P1, [R7+URZ+0x17060], R0 ;  /* 0x01706000070075a7 */ /* 0x010824000802017f */
[----:B0-----:R-:W-:Y:S05]  /*169d0*/  @!P1 NANOSLEEP.SYNCS 0x989680 ;  /* 0x009896800000995d */ /* 0x001fea0003900000 */
[----:B------:R-:W0:Y:S02]  /*169e0*/  @!P1 SYNCS.PHASECHK.TRANS64 P1, [R7+URZ+0x17060], R0 ;  /* 0x01706000070095a7 */ /* 0x000e24000802007f */
[----:B0-----:R-:W-:Y:S05]  /*169f0*/  @!P1 BRA `(.L_x_11919) ;  /* 0xfffffffc00f09947 */ /* 0x001fea000383ffff */
[----:B------:R-:W-:Y:S05]  /*16a00*/  BRA `(.L_x_11970) ;  /* 0xffffffe8003c7947 */ /* 0x000fea000383ffff */
.L_x_11921:
[----:B------:R0:W0:Y:S02]  /*16a10*/  SYNCS.PHASECHK.TRANS64.TRYWAIT P1, [R5+URZ+0x17080], R2 ;  /* 0x01708002050075a7 */ /* 0x000024000802017f */
[----:B0-----:R-:W-:Y:S05]  /*16a20*/  @!P1 NANOSLEEP.SYNCS 0x989680 ;  /* 0x009896800000995d */ /* 0x001fea0003900000 */
[----:B------:R-:W0:Y:S02]  /*16a30*/  @!P1 SYNCS.PHASECHK.TRANS64 P1, [R5+URZ+0x17080], R2 ;  /* 0x01708002050095a7 */ /* 0x000e24000802007f */
[----:B0-----:R-:W-:Y:S05]  /*16a40*/  @!P1 BRA `(.L_x_11921) ;  /* 0xfffffffc00f09947 */ /* 0x001fea000383ffff */
[----:B------:R-:W-:Y:S05]  /*16a50*/  BRA `(.L_x_11971) ;  /* 0xffffffe800387947 */ /* 0x000fea000383ffff */
.L_x_11972:
        /* <DEDUP_REMOVED lines=10> */
.L_x_16296:


//--------------------- .text._ZN7cutlass13device_kernelIN5flash11enable_sm90INS1_16FlashAttnFwdSm90INS1_25CollectiveMainloopFwdSm90ILi2EN4cute5tupleIJNS5_1CILi1EEES8_S8_EEENS6_IJNS7_ILi192EEENS7_ILi128EEENS7_ILi96EEEEEELi96ENS_12float_e4m3_tEfNS_4arch4Sm90ELb0ELb1ELb1ELb1ELb1ELb0ELb0ELb1ELb1ELb1ELb1ELb0EEENS1_21CollectiveEpilogueFwdINS6_IJSA_SC_SB_EEES9_NS_10bfloat16_tESG_Li384ELb1ELb1ELb1ELb1EEENS1_36VarlenDynamicPersistentTileSchedulerILi192ELi128ELi384ELi128ELb1ELb1ELb1ELb1ELb0ELb1EEEEEEEEEvNT_6ParamsE --------------------------
	.section	.text._ZN7cutlass13device_kernelIN5flash11enable_sm90INS1_16FlashAttnFwdSm90INS1_25CollectiveMainloopFwdSm90ILi2EN4cute5tupleIJNS5_1CILi1EEES8_S8_EEENS6_IJNS7_ILi192EEENS7_ILi128EEENS7_ILi96EEEEEELi96ENS_12float_e4m3_tEfNS_4arch4Sm90ELb0ELb1ELb1ELb1ELb1ELb0ELb0ELb1ELb1ELb1ELb1ELb0EEENS1_21CollectiveEpilogueFwdINS6_IJSA_SC_SB_EEES9_NS_10bfloat16_tESG_Li384ELb1ELb1ELb1ELb1EEENS1_36VarlenDynamicPersistentTileSchedulerILi192ELi128ELi384ELi128ELb1ELb1ELb1ELb1ELb0ELb1EEEEEEEEEvNT_6ParamsE,"ax",@progbits
	.align	128
.text._ZN7cutlass13device_kernelIN5flash11enable_sm90INS1_16FlashAttnFwdSm90INS1_25CollectiveMainloopFwdSm90ILi2EN4cute5tupleIJNS5_1CILi1EEES8_S8_EEENS6_IJNS7_ILi192EEENS7_ILi128EEENS7_ILi96EEEEEELi96ENS_12float_e4m3_tEfNS_4arch4Sm90ELb0ELb1ELb1ELb1ELb1ELb0ELb0ELb1ELb1ELb1ELb1ELb0EEENS1_21CollectiveEpilogueFwdINS6_IJSA_SC_SB_EEES9_NS_10bfloat16_tESG_Li384ELb1ELb1ELb1ELb1EEENS1_36VarlenDynamicPersistentTileSchedulerILi192ELi128ELi384ELi128ELb1ELb1ELb1ELb1ELb0ELb1EEEEEEEEEvNT_6ParamsE:
        .type           _ZN7cutlass13device_kernelIN5flash11enable_sm90INS1_16FlashAttnFwdSm90INS1_25CollectiveMainloopFwdSm90ILi2EN4cute5tupleIJNS5_1CILi1EEES8_S8_EEENS6_IJNS7_ILi192EEENS7_ILi128EEENS7_ILi96EEEEEELi96ENS_12float_e4m3_tEfNS_4arch4Sm90ELb0ELb1ELb1ELb1ELb1ELb0ELb0ELb1ELb1ELb1ELb1ELb0EEENS1_21CollectiveEpilogueFwdINS6_IJSA_SC_SB_EEES9_NS_10bfloat16_tESG_Li384ELb1ELb1ELb1ELb1EEENS1_36VarlenDynamicPersistentTileSchedulerILi192ELi128ELi384ELi128ELb1ELb1ELb1ELb1ELb0ELb1EEEEEEEEEvNT_6ParamsE,@function
        .size           _ZN7cutlass13device_kernelIN5flash11enable_sm90INS1_16FlashAttnFwdSm90INS1_25CollectiveMainloopFwdSm90ILi2EN4cute5tupleIJNS5_1CILi1EEES8_S8_EEENS6_IJNS7_ILi192EEENS7_ILi128EEENS7_ILi96EEEEEELi96ENS_12float_e4m3_tEfNS_4arch4Sm90ELb0ELb1ELb1ELb1ELb1ELb0ELb0ELb1ELb1ELb1ELb1ELb0EEENS1_21CollectiveEpilogueFwdINS6_IJSA_SC_SB_EEES9_NS_10bfloat16_tESG_Li384ELb1ELb1ELb1ELb1EEENS1_36VarlenDynamicPersistentTileSchedulerILi192ELi128ELi384ELi128ELb1ELb1ELb1ELb1ELb0ELb1EEEEEEEEEvNT_6ParamsE,(.L_x_16297 - _ZN7cutlass13device_kernelIN5flash11enable_sm90INS1_16FlashAttnFwdSm90INS1_25CollectiveMainloopFwdSm90ILi2EN4cute5tupleIJNS5_1CILi1EEES8_S8_EEENS6_IJNS7_ILi192EEENS7_ILi128EEENS7_ILi96EEEEEELi96ENS_12float_e4m3_tEfNS_4arch4Sm90ELb0ELb1ELb1ELb1ELb1ELb0ELb0ELb1ELb1ELb1ELb1ELb0EEENS1_21CollectiveEpilogueFwdINS6_IJSA_SC_SB_EEES9_NS_10bfloat16_tESG_Li384ELb1ELb1ELb1ELb1EEENS1_36VarlenDynamicPersistentTileSchedulerILi192ELi128ELi384ELi128ELb1ELb1ELb1ELb1ELb0ELb1EEEEEEEEEvNT_6ParamsE)
        .other          _ZN7cutlass13device_kernelIN5flash11enable_sm90INS1_16FlashAttnFwdSm90INS1_25CollectiveMainloopFwdSm90ILi2EN4cute5tupleIJNS5_1CILi1EEES8_S8_EEENS6_IJNS7_ILi192EEENS7_ILi128EEENS7_ILi96EEEEEELi96ENS_12float_e4m3_tEfNS_4arch4Sm90ELb0ELb1ELb1ELb1ELb1ELb0ELb0ELb1ELb1ELb1ELb1ELb0EEENS1_21CollectiveEpilogueFwdINS6_IJSA_SC_SB_EEES9_NS_10bfloat16_tESG_Li384ELb1ELb1ELb1ELb1EEENS1_36VarlenDynamicPersistentTileSchedulerILi192ELi128ELi384ELi128ELb1ELb1ELb1ELb1ELb0ELb1EEEEEEEEEvNT_6ParamsE,@"STO_CUDA_ENTRY STV_DEFAULT"
_ZN7cutlass13device_kernelIN5flash11enable_sm90INS1_16FlashAttnFwdSm90INS1_25CollectiveMainloopFwdSm90ILi2EN4cute5tupleIJNS5_1CILi1EEES8_S8_EEENS6_IJNS7_ILi192EEENS7_ILi128EEENS7_ILi96EEEEEELi96ENS_12float_e4m3_tEfNS_4arch4Sm90ELb0ELb1ELb1ELb1ELb1ELb0ELb0ELb1ELb1ELb1ELb1ELb0EEENS1_21CollectiveEpilogueFwdINS6_IJSA_SC_SB_EEES9_NS_10bfloat16_tESG_Li384ELb1ELb1ELb1ELb1EEENS1_36VarlenDynamicPersistentTileSchedulerILi192ELi128ELi384ELi128ELb1ELb1ELb1ELb1ELb0ELb1EEEEEEEEEvNT_6ParamsE:
        /* <DEDUP_REMOVED lines=45> */
.L_x_11973:
        /* <DEDUP_REMOVED lines=22> */
.L_x_11974:
        /* <DEDUP_REMOVED lines=18> */
.L_x_11975:
        /* <DEDUP_REMOVED lines=22> */
.L_x_11976:
        /* <DEDUP_REMOVED lines=24> */
.L_x_11977:
        /* <DEDUP_REMOVED lines=8> */
.L_x_11979:
        /* <DEDUP_REMOVED lines=35> */
[----:B------:R-:W-:Y:S02]  /*0ae0*/  LOP3.LUT R2, R3, 0x7fffff0, RZ, 0xc0, !PT ;  /* 0x07fffff003027812 */ /* 0x000fe400078ec0ff */
[----:B------:R-:W-:-:S02]  /*0af0*/  SHF.R.S32.HI R9, RZ, 0x2, R8 ;  /* 0x00000002ff097819 */ /* 0x000fc40000011408 */
[----:B------:R-:W-:Y:S01]  /*0b00*/  SHF.R.S32.HI R6, RZ, 0x1f, R8 ;  /* 0x0000001fff067819 */ /* 0x000fe20000011408 */
[----:B------:R-:W-:Y:S01]  /*0b10*/  IMAD.IADD R2, R13, 0x1, -R2 ;  /* 0x000000010d027824 */ /* 0x000fe200078e0a02 */
[----:B------:R-:W-:Y:S02]  /*0b20*/  LEA.HI R3, R3, R4, RZ, 0x1 ;  /* 0x0000000403037211 */ /* 0x000fe400078f08ff */
[----:B------:R-:W-:Y:S01]  /*0b30*/  LEA.HI R10, R6, R9, RZ, 0x3 ;  /* 0x00000009060a7211 */ /* 0x000fe200078f18ff */
[----:B------:R-:W-:Y:S01]  /*0b40*/  IMAD.HI R6, R14, 0x55555556, RZ ;  /* 0x555555560e067827 */ /* 0x000fe200078e02ff */
[----:B------:R-:W-:Y:S02]  /*0b50*/  LEA.HI R7, R7, R12, RZ, 0x5 ;  /* 0x0000000c07077211 */ /* 0x000fe400078f28ff */
[----:B------:R-:W-:Y:S01]  /*0b60*/  LOP3.LUT R10, R10, 0xfffffff8, RZ, 0xc0, !PT ;  /* 0xfffffff80a0a7812 */ /* 0x000fe200078ec0ff */
[----:B------:R-:W-:Y:S01]  /*0b70*/  IMAD R2, R2, 0x20, R5 ;  /* 0x0000002002027824 */ /* 0x000fe200078e0205 */
[----:B------:R-:W-:-:S02]  /*0b80*/  LOP3.LUT R3, R3, 0x1ffffffe, RZ, 0xc0, !PT ;  /* 0x1ffffffe03037812 */ /* 0x000fc400078ec0ff */
[----:B------:R-:W-:Y:S01]  /*0b90*/  LEA.HI R6, R6, R6, RZ, 0x1 ;  /* 0x0000000606067211 */ /* 0x000fe200078f08ff */
[----:B------:R-:W-:Y:S01]  /*0ba0*/  IMAD.IADD R10, R9, 0x1, -R10 ;  /* 0x00000001090a7824 */ /* 0x000fe200078e0a0a */
[----:B------:R-:W-:Y:S01]  /*0bb0*/  SHF.R.S32.HI R7, RZ, 0x5, R7 ;  /* 0x00000005ff077819 */ /* 0x000fe20000011407 */
[----:B------:R-:W-:Y:S01]  /*0bc0*/  IMAD.IADD R3, R4, 0x1, -R3 ;  /* 0x0000000104037824 */ /* 0x000fe200078e0a03 */
[----:B------:R-:W-:Y:S01]  /*0bd0*/  LEA.HI R0, R0, R13, RZ, 0x2 ;  /* 0x0000000d00007211 */ /* 0x000fe200078f10ff */
[----:B------:R-:W-:Y:S01]  /*0be0*/  IMAD R6, R6, -0x3, R14 ;  /* 0xfffffffd06067824 */ /* 0x000fe200078e020e */
[----:B------:R-:W-:Y:S01]  /*0bf0*/  LOP3.LUT R8, R8, 0x7ffffffc, RZ, 0xc0, !PT ;  /* 0x7ffffffc08087812 */ /* 0x000fe200078ec0ff */
[----:B------:R-:W-:Y:S01]  /*0c00*/  IMAD R7, R7, 0x10, R10 ;  /* 0x0000001007077824 */ /* 0x000fe200078e020a */
[----:B------:R-:W-:Y:S01]  /*0c10*/  LOP3.LUT R4, R0, 0xfffffffc, RZ, 0xc0, !PT ;  /* 0xfffffffc00047812 */ /* 0x000fe200078ec0ff */
[----:B------:R-:W-:Y:S01]  /*0c20*/  IMAD R2, R3, 0x8, R2 ;  /* 0x0000000803027824 */ /* 0x000fe200078e0202 */
[----:B------:R-:W-:Y:S01]  /*0c30*/  SHF.R.S32.HI R0, RZ, 0x2, R0 ;  /* 0x00000002ff007819 */ /* 0x000fe20000011400 */
[----:B------:R-:W-:-:S02]  /*0c40*/  IMAD R5, R6, 0x40, R7 ;  /* 0x0000004006057824 */ /* 0x000fc400078e0207 */
[----:B------:R-:W-:Y:S01]  /*0c50*/  IMAD.IADD R4, R13, 0x1, -R4 ;  /* 0x000000010d047824 */ /* 0x000fe200078e0a04 */
[----:B------:R0:W-:Y:S01]  /*0c60*/  STL [R1+0x24], R2 ;  /* 0x0000240201007387 */ /* 0x0001e20000100800 */
[----:B------:R-:W-:Y:S02]  /*0c70*/  IMAD.IADD R8, R12, 0x1, -R8 ;  /* 0x000000010c087824 */ /* 0x000fe400078e0a08 */
[----:B------:R-:W-:Y:S01]  /*0c80*/  IMAD.SHL.U32 R19, R4, 0x8, RZ ;  /* 0x0000000804137824 */ /* 0x000fe200078e00ff */
[----:B------:R1:W-:Y:S01]  /*0c90*/  STL [R1+0x20], R5 ;  /* 0x0000200501007387 */ /* 0x0003e20000100800 */
[----:B------:R-:W-:Y:S02]  /*0ca0*/  IMAD.SHL.U32 R17, R8, 0x2, RZ ;  /* 0x0000000208117824 */ /* 0x000fe400078e00ff */
[C---:B------:R-:W-:Y:S02]  /*0cb0*/  VIADD R22, R19.reuse, 0x20 ;  /* 0x0000002013167836 */ /* 0x040fe40000000000 */
[----:B------:R-:W-:Y:S01]  /*0cc0*/  VIADD R23, R19, 0x40 ;  /* 0x0000004013177836 */ /* 0x000fe20000000000 */
[----:B0-----:R-:W-:Y:S01]  /*0cd0*/  LEA.HI R2, R4, R4, RZ, 0x1 ;  /* 0x0000000404027211 */ /* 0x001fe200078f08ff */
[C---:B------:R-:W-:Y:S01]  /*0ce0*/  VIADD R157, R17.reuse, 0x30 ;  /* 0x00000030119d7836 */ /* 0x040fe20000000000 */
[----:B------:R-:W-:Y:S01]  /*0cf0*/  SHF.R.S32.HI R0, RZ, 0x1f, R17 ;  /* 0x0000001fff007819 */ /* 0x000fe20000011411 */
[C---:B------:R-:W-:Y:S01]  /*0d00*/  VIADD R0, R17.reuse, 0x28 ;  /* 0x0000002811007836 */ /* 0x040fe20000000000 */
[----:B------:R-:W-:Y:S01]  /*0d10*/  LOP3.LUT R2, R2, 0x1ffffffe, RZ, 0xc0, !PT ;  /* 0x1ffffffe02027812 */ /* 0x000fe200078ec0ff */
[C---:B------:R-:W-:Y:S01]  /*0d20*/  VIADD R156, R17.reuse, 0x38 ;  /* 0x00000038119c7836 */ /* 0x040fe20000000000 */
[----:B------:R-:W-:Y:S01]  /*0d30*/  SHF.R.S32.HI R3, RZ, 0x1f, R23 ;  /* 0x0000001fff037819 */ /* 0x000fe20000011417 */
[C---:B------:R-:W-:Y:S01]  /*0d40*/  VIADD R3, R17.reuse, 0x20 ;  /* 0x0000002011037836 */ /* 0x040fe20000000000 */
[----:B------:R-:W-:Y:S01]  /*0d50*/  SHF.R.S32.HI R0, RZ, 0x1f, R0 ;  /* 0x0000001fff007819 */ /* 0x000fe20000011400 */
[----:B------:R-:W-:Y:S01]  /*0d60*/  IMAD.IADD R2, R4, 0x1, -R2 ;  /* 0x0000000104027824 */ /* 0x000fe200078e0a02 */
        /* <DEDUP_REMOVED lines=18> */
[----:B-1----:R-:W-:-:S07]  /*0e90*/  SHF.R.S32.HI R0, RZ, 0x1f, R152 ;  /* 0x0000001fff007819 */ /* 0x002fce0000011498 */
.L_x_12083:
        /* <DEDUP_REMOVED lines=12> */
[----:B01-34-:R-:W-:Y:S02]  /*0f60*/  IMAD.U32 R2, RZ, RZ, UR8 ;  /* 0x00000008ff027e24 */ /* 0x01bfe4000f8e00ff */
[----:B------:R-:W-:Y:S01]  /*0f70*/  IMAD.U32 R3, RZ, RZ, UR9 ;  /* 0x00000009ff037e24 */ /* 0x000fe2000f8e00ff */
[----:B------:R-:W-:Y:S02]  /*0f80*/  @UP1 ULDC.64 UR8, c[0x0][0xa18] ;  /* 0x0002860000081ab9 */ /* 0x000fe40000000a00 */
[----:B------:R-:W-:Y:S02]  /*0f90*/  @UP1 UIMAD.WIDE UR8, UR51, 0x4, UR8 ;  /* 0x00000004330818a5 */ /* 0x000fe4000f8e0208 */
[----:B--2---:R-:W2:Y:S04]  /*0fa0*/  @P0 LDG.E R2, desc[UR54][R2.64] ;  /* 0x0000003602020981 */ /* 0x004ea8000c1e1900 */
[----:B------:R-:W-:-:S02]  /*0fb0*/  IMAD.U32 R4, RZ, RZ, UR8 ;  /* 0x00000008ff047e24 */ /* 0x000fc4000f8e00ff */
[----:B------:R-:W-:Y:S01]  /*0fc0*/  IMAD.U32 R5, RZ, RZ, UR9 ;  /* 0x00000009ff057e24 */ /* 0x000fe2000f8e00ff */
[----:B------:R-:W-:-:S04]  /*0fd0*/  ULDC.64 UR8, c[0x0][0x418] ;  /* 0x0001060000087ab9 */ /* 0x000fc80000000a00 */
[----:B------:R-:W3:Y:S01]  /*0fe0*/  @P2 LDG.E R4, desc[UR54][R4.64] ;  /* 0x0000003604042981 */ /* 0x000ee2000c1e1900 */
        /* <DEDUP_REMOVED lines=26> */
.L_x_11980:
        /* <DEDUP_REMOVED lines=9> */
.L_x_11981:
        /* <DEDUP_REMOVED lines=13> */
.L_x_11982:
[----:B------:R-:W-:Y:S01]  /*12f0*/  ULDC UR7, c[0x0][0x448] ;  /* 0x0001120000077ab9 */ /* 0x000fe20000000800 */
[----:B------:R-:W-:Y:S02]  /*1300*/  UIMAD UR40, UR6, 0xc0, URZ ;  /* 0x000000c0062878a4 */ /* 0x000fe4000f8e023f */
        /* <DEDUP_REMOVED lines=26> */
.L_x_11984:
[----:B------:R-:W-:-:S11]  /*14b0*/  UISETP.NE.AND UP0, UPT, UR7, 0x1, UPT ;  /* 0x000000010700788c */ /* 0x000fd6000bf05270 */
[----:B------:R-:W-:Y:S02]  /*14c0*/  @UP0 ULDC.64 UR10, c[0x0][0x9e8] ;  /* 0x00027a00000a0ab9 */ /* 0x000fe40000000a00 */
[----:B------:R-:W-:-:S04]  /*14d0*/  UIMAD.WIDE.U32 UR8, UR4, UR10, URZ ;  /* 0x0000000a040872a5 */ /* 0x000fc8000f8e003f */
[----:B------:R-:W-:-:S12]  /*14e0*/  @UP0 USHF.R.U32.HI UR4, URZ, UR11, UR9 ;  /* 0x0000000b3f040299 */ /* 0x000fd80008011609 */
.L_x_11985:
[----:B------:R-:W-:-:S04]  /*14f0*/  UIMAD UR4, UR4, UR7, UR7 ;  /* 0x00000007040472a4 */ /* 0x000fc8000f8e0207 */
[----:B------:R-:W-:-:S04]  /*1500*/  UISETP.LT.AND UP0, UPT, UR6, UR4, UPT ;  /* 0x000000040600728c */ /* 0x000fc8000bf01270 */
[----:B------:R-:W-:-:S12]  /*1510*/  USEL UR6, UR6, UR4, UP0 ;  /* 0x0000000406067287 */ /* 0x000fd80008000000 */
.L_x_11983:
        /* <DEDUP_REMOVED lines=33> */
.L_x_11987:
[----:B------:R-:W-:-:S11]  /*1730*/  UISETP.NE.AND UP0, UPT, UR7, 0x1, UPT ;  /* 0x000000010700788c */ /* 0x000fd6000bf05270 */
[----:B------:R-:W-:Y:S02]  /*1740*/  @UP0 ULDC.64 UR12, c[0x0][0x9e8] ;  /* 0x00027a00000c0ab9 */ /* 0x000fe40000000a00 */
[----:B------:R-:W-:-:S04]  /*1750*/  UIMAD.WIDE.U32 UR8, UR4, UR12, URZ ;  /* 0x0000000c040872a5 */ /* 0x000fc8000f8e003f */
[----:B------:R-:W-:-:S12]  /*1760*/  @UP0 USHF.R.U32.HI UR4, URZ, UR13, UR9 ;  /* 0x0000000d3f040299 */ /* 0x000fd80008011609 */
.L_x_11988:
[----:B------:R-:W-:-:S04]  /*1770*/  UIMAD UR4, UR4, UR7, URZ ;  /* 0x00000007040472a4 */ /* 0x000fc8000f8e023f */
[----:B------:R-:W-:-:S04]  /*1780*/  UISETP.LT.AND UP0, UPT, UR10, UR4, UPT ;  /* 0x000000040a00728c */ /* 0x000fc8000bf01270 */
[----:B------:R-:W-:-:S12]  /*1790*/  USEL UR10, UR10, UR4, !UP0 ;  /* 0x000000040a0a7287 */ /* 0x000fd8000c000000 */
.L_x_11986:
        /* <DEDUP_REMOVED lines=52> */
.L_x_11989:
[----:B------:R-:W-:Y:S01]  /*1ae0*/  UIMAD UR44, UR42, UR4, UR44 ;  /* 0x000000042a2c72a4 */ /* 0x000fe2000f8e022c */
[----:B------:R-:W-:Y:S01]  /*1af0*/  IMAD.U32 R88, RZ, RZ, UR6 ;  /* 0x00000006ff587e24 */ /* 0x000fe2000f8e00ff */
[----:B------:R-:W-:Y:S01]  /*1b00*/  PLOP3.LUT P0, PT, PT, PT, PT, 0x80, 0x0 ;  /* 0x000000000000781c */ /* 0x000fe20003f0f070 */
[----:B------:R-:W-:Y:S01]  /*1b10*/  IMAD.U32 R3, RZ, RZ, UR4 ;  /* 0x00000004ff037e24 */ /* 0x000fe2000f8e00ff */
[----:B------:R-:W-:Y:S01]  /*1b20*/  CS2R R24, SRZ ;  /* 0x0000000000187805 */ /* 0x000fe2000001ff00 */
[----:B------:R-:W-:Y:S01]  /*1b30*/  IMAD.MOV.U32 R2, RZ, RZ, RZ ;  /* 0x000000ffff027224 */ /* 0x000fe200078e00ff */
[----:B------:R-:W-:Y:S01]  /*1b40*/  CS2R R38, SRZ ;  /* 0x0000000000267805 */ /* 0x000fe2000001ff00 */
[----:B------:R-:W-:Y:S01]  /*1b50*/  IMAD.MOV.U32 R0, RZ, RZ, RZ ;  /* 0x000000ffff007224 */ /* 0x000fe200078e00ff */
        /* <DEDUP_REMOVED lines=67> */
.L_x_11991:
        /* <DEDUP_REMOVED lines=50> */
.L_x_12192:
[----:B------:R-:W-:Y:S05]  /*22b0*/  @!P0 BRA `(.L_x_11993) ;  /* 0x0000000000048947 */ /* 0x000fea0003800000 */
[----:B------:R-:W-:Y:S01]  /*22c0*/  BPT.TRAP 0x1 ;  /* 0x000000040000795c */ /* 0x000fe20000300000 */
.L_x_11993:
[----:B------:R-:W-:Y:S02]  /*22d0*/  IMAD.U32 R2, RZ, RZ, UR47 ;  /* 0x0000002fff027e24 */ /* 0x000fe4000f8e00ff */
[----:B0-----:R-:W-:-:S03]  /*22e0*/  IMAD.U32 R3, RZ, RZ, UR48 ;  /* 0x00000030ff037e24 */ /* 0x001fc6000f8e00ff */
[----:B------:R-:W-:Y:S02]  /*22f0*/  LEA R2, R2, UR46, 0x3 ;  /* 0x0000002e02027c11 */ /* 0x000fe4000f8e18ff */
[----:B------:R-:W-:-:S04]  /*2300*/  SHF.L.U32 R3, R3, 0x1f, RZ ;  /* 0x0000001f03037819 */ /* 0x000fc800000006ff */
[----:B------:R0:W1:Y:S01]  /*2310*/  SYNCS.PHASECHK.TRANS64.TRYWAIT P1, [R2+URZ+0x19c30], R3 ;  /* 0x019c3003020075a7 */ /* 0x000062000802017f */
[----:B------:R-:W-:Y:S05]  /*2320*/  @!P0 BRA `(.L_x_11994) ;  /* 0x0000000000048947 */ /* 0x000fea0003800000 */
[----:B------:R-:W-:Y:S01]  /*2330*/  BPT.TRAP 0x1 ;  /* 0x000000040000795c */ /* 0x000fe20000300000 */
.L_x_11994:
[----:B-1----:R-:W-:Y:S05]  /*2340*/  @P1 BRA `(.L_x_11995) ;  /* 0x0000000000081947 */ /* 0x002fea0003800000 */
[----:B------:R-:W1:Y:S02]  /*2350*/  SYNCS.PHASECHK.TRANS64.TRYWAIT P1, [R2+URZ+0x19c30], R3 ;  /* 0x019c3003020075a7 */ /* 0x000e64000802017f */
[----:B-1----:R-:W-:Y:S05]  /*2360*/  @!P1 BRA `(.L_x_11996) ;  /* 0x0000017800a89947 */ /* 0x002fea0003800000 */
.L_x_11995:
        /* <DEDUP_REMOVED lines=28> */
.L_x_11997:
[----:B------:R-:W-:Y:S01]  /*2530*/  UISETP.NE.AND UP1, UPT, UR53, URZ, UPT ;  /* 0x0000003f3500728c */ /* 0x000fe2000bf25270 */
[C---:B------:R-:W-:Y:S01]  /*2540*/  FMUL.FTZ R90, R0.reuse, R29 ;  /* 0x0000001d005a7220 */ /* 0x040fe20000410000 */
[C---:B------:R-:W-:Y:S01]  /*2550*/  FMUL.FTZ R29, R0.reuse, R62 ;  /* 0x0000003e001d7220 */ /* 0x040fe20000410000 */
[----:B------:R-:W-:Y:S01]  /*2560*/  FMUL.FTZ R62, R0, R69 ;  /* 0x00000045003e7220 */ /* 0x000fe20000410000 */
[----:B------:R-:W-:Y:S01]  /*2570*/  VIADD R69, R18, UR40 ;  /* 0x0000002812457c36 */ /* 0x000fe20008000000 */
[----:B------:R-:W-:Y:S01]  /*2580*/  R2UR UR6, R2 ;  /* 0x00000000020672ca */ /* 0x000fe200000e0000 */
[C---:B------:R-:W-:Y:S01]  /*2590*/  FMUL.FTZ R15, R0.reuse, R46 ;  /* 0x0000002e000f7220 */ /* 0x040fe20000410000 */
[----:B------:R-:W-:Y:S01]  /*25a0*/  PLOP3.LUT P1, PT, PT, PT, UP1, 0x80, 0x0 ;  /* 0x000000000000781c */ /* 0x000fe20003f2f018 */
[----:B01----:R-:W-:Y:S01]  /*25b0*/  IMAD.MOV.U32 R3, RZ, RZ, -0x80 ;  /* 0xffffff80ff037424 */ /* 0x003fe200078e00ff */
[----:B------:R-:W-:Y:S01]  /*25c0*/  PLOP3.LUT P2, PT, PT, PT, UP1, 0x80, 0x0 ;  /* 0x000000000000781c */ /* 0x000fe20003f4f018 */
[C---:B------:R-:W-:Y:S01]  /*25d0*/  FMUL.FTZ R5, R0.reuse, R27 ;  /* 0x0000001b00057220 */ /* 0x040fe20000410000 */
[----:B------:R-:W-:Y:S01]  /*25e0*/  @UP1 ULDC UR7, c[0x0][0x44c] ;  /* 0x0001130000071ab9 */ /* 0x000fe20000000800 */
[C---:B------:R-:W-:Y:S01]  /*25f0*/  FMUL.FTZ R101, R0.reuse, R56 ;  /* 0x0000003800657220 */ /* 0x040fe20000410000 */
[----:B------:R-:W-:Y:S01]  /*2600*/  UISETP.NE.AND UP0, UPT, UR52, URZ, UPT ;  /* 0x0000003f3400728c */ /* 0x000fe2000bf05270 */
[C---:B------:R-:W-:Y:S01]  /*2610*/  FMUL.FTZ R91, R0.reuse, R28 ;  /* 0x0000001c005b7220 */ /* 0x040fe20000410000 */
[C---:B------:R-:W-:Y:S01]  /*2620*/  FMUL.FTZ R7, R0.reuse, R30 ;  /* 0x0000001e00077220 */ /* 0x040fe20000410000 */
[C---:B------:R-:W-:Y:S01]  /*2630*/  FMUL.FTZ R10, R0.reuse, R35 ;  /* 0x00000023000a7220 */ /* 0x040fe20000410000 */
[C---:B------:R-:W-:Y:S01]  /*2640*/  FMUL.FTZ R56, R0.reuse, R57 ;  /* 0x0000003900387220 */ /* 0x040fe20000410000 */
[----:B------:R-:W-:Y:S01]  /*2650*/  UIADD3 UR6, UR6, 0x19c40, URZ ;  /* 0x00019c4006067890 */ /* 0x000fe2000fffe03f */
        /* <DEDUP_REMOVED lines=63> */
[----:B------:R-:W-:Y:S01]  /*2a50*/  IADD3 R2, -R17, 0x1, R74 ;  /* 0x0000000111027810 */ /* 0x000fe20007ffe14a */
[----:B------:R-:W-:Y:S01]  /*2a60*/  ULDC UR7, c[0x0][0x9dc] ;  /* 0x0002770000077ab9 */ /* 0x000fe20000000800 */
[----:B------:R-:W-:Y:S01]  /*2a70*/  SYNCS.ARRIVE.TRANS64.RED.A1T0 RZ, [UR6], RZ ;  /* 0x000000ffffff79a7 */ /* 0x000fe20008100406 */
[----:B------:R-:W-:Y:S01]  /*2a80*/  ULOP3.LUT UR6, URZ, UR7, URZ, 0x33, !UPT ;  /* 0x000000073f067292 */ /* 0x000fe2000f8e333f */
[----:B------:R-:W-:Y:S01]  /*2a90*/  IADD3 R2, -R3, UR41, R2 ;  /* 0x0000002903027c10 */ /* 0x000fe2000fffe102 */
[----:B------:R-:W-:Y:S01]  /*2aa0*/  ULDC UR17, c[0x0][0x9e0] ;  /* 0x0002780000117ab9 */ /* 0x000fe20000000800 */
[----:B------:R-:W-:Y:S01]  /*2ab0*/  IADD3 R76, -R17, UR41, R74 ;  /* 0x00000029114c7c10 */ /* 0x000fe2000fffe14a */
[----:B------:R-:W2:Y:S01]  /*2ac0*/  MUFU.TANH R89, R89 ;  /* 0x0000005900597308 */ /* 0x000ea20000002400 */
[----:B------:R-:W-:Y:S01]  /*2ad0*/  LEA R71, R88, 0xffffff80, 0x7 ;  /* 0xffffff8058477811 */ /* 0x000fe200078e38ff */
[----:B------:R-:W-:-:S02]  /*2ae0*/  VIADD R75, R2, UR17 ;  /* 0x00000011024b7c36 */ /* 0x000fc40008000000 */
[----:B------:R-:W-:-:S03]  /*2af0*/  VIADD R73, R2, UR6 ;  /* 0x0000000602497c36 */ /* 0x000fc60008000000 */
[----:B0-----:R-:W-:Y:S01]  /*2b00*/  VIADDMNMX R77, R46, R75, R76, PT ;  /* 0x0000004b2e4d7246 */ /* 0x001fe2000380014c */
        /* <DEDUP_REMOVED lines=78> */
.L_x_12000:
[----:B------:R-:W-:Y:S02]  /*2ff0*/  ULDC UR6, c[0x0][0x9e4] ;  /* 0x0002790000067ab9 */ /* 0x000fe40000000800 */
[----:B------:R-:W-:-:S05]  /*3000*/  IMAD.U32 R48, RZ, RZ, UR6 ;  /* 0x00000006ff307e24 */ /* 0x000fca000f8e00ff */
[----:B------:R-:W-:-:S13]  /*3010*/  ISETP.NE.AND P1, PT, R48, 0x1, PT ;  /* 0x000000013000780c */ /* 0x000fda0003f25270 */
[----:B------:R-:W1:Y:S02]  /*3020*/  @P1 LDC.64 R2, c[0x0][0x9e8] ;  /* 0x00027a00ff021b82 */ /* 0x000e640000000a00 */
[----:B-1----:R-:W-:-:S05]  /*3030*/  @P1 IMAD.HI.U32 R2, R46, R2, RZ ;  /* 0x000000022e021227 */ /* 0x002fca00078e00ff */
[----:B------:R-:W-:-:S07]  /*3040*/  @P1 SHF.R.U32.HI R46, RZ, R3, R2 ;  /* 0x00000003ff2e1219 */ /* 0x000fce0000011602 */
.L_x_12001:
[----:B------:R-:W-:Y:S05]  /*3050*/  BSYNC B0 ;  /* 0x0000000000007941 */ /* 0x000fea0003800000 */
.L_x_11999:
[----:B------:R-:W-:-:S04]  /*3060*/  IMAD R46, R46, R48, -R71 ;  /* 0x000000302e2e7224 */ /* 0x000fc800078e0a47 */
[----:B------:R-:W-:-:S05]  /*3070*/  IMAD.IADD R46, R46, 0x1, -R17 ;  /* 0x000000012e2e7824 */ /* 0x000fca00078e0a11 */
[----:B------:R-:W-:Y:S02]  /*3080*/  VIADDMNMX R77, R46, R48, R77, PT ;  /* 0x000000302e4d7246 */ /* 0x000fe4000380014d */
[----:B------:R-:W-:-:S07]  /*3090*/  VIMNMX R78, R78, R46, !PT ;  /* 0x0000002e4e4e7248 */ /* 0x000fce0007fe0100 */
.L_x_11998:
[C---:B------:R-:W-:Y:S01]  /*30a0*/  ISETP.GE.AND P6, PT, R74.reuse, 0xa, PT ;  /* 0x0000000a4a00780c */ /* 0x040fe20003fc6270 */
[----:B------:R-:W1:Y:S01]  /*30b0*/  SHFL.IDX PT, R2, R69, 0x1, 0x1c1f ;  /* 0x003c1f0045027f89 */ /* 0x000e6200000e0000 */
[C---:B------:R-:W-:Y:S01]  /*30c0*/  ISETP.GE.AND P1, PT, R74.reuse, 0x2, PT ;  /* 0x000000024a00780c */ /* 0x040fe20003f26270 */
[----:B------:R-:W-:Y:S01]  /*30d0*/  UISETP.NE.AND UP0, UPT, UR52, URZ, UPT ;  /* 0x0000003f3400728c */ /* 0x000fe2000bf05270 */
        /* <DEDUP_REMOVED lines=165> */
[----:B------:R-:W-:Y:S02]  /*3b30*/  ISETP.GE.AND P5, PT, R74, 0x79, PT ;  /* 0x000000794a00780c */ /* 0x000fe40003fa6270 */
[----:B-1----:R-:W-:Y:S02]  /*3b40*/  VIADDMNMX R68, R2, R75, R76, PT ;  /* 0x0000004b02447246 */ /* 0x002fe4000380014c */
        /* <DEDUP_REMOVED lines=9> */
[----:B------:R-:W-:Y:S01]  /*3be0*/  ISETP.GE.AND P6, PT, R74, 0x7a, PT ;  /* 0x0000007a4a00780c */ /* 0x000fe20003fc6270 */
[----:B------:R-:W-:-:S12]  /*3bf0*/  IMAD.IADD R74, R73, 0x1, R2 ;  /* 0x00000001494a7824 */ /* 0x000fd800078e0202 */
[----:B------:R-:W-:Y:S02]  /*3c00*/  @P6 LOP3.LUT R16, R16, 0x1, RZ, 0xfc, !PT ;  /* 0x0000000110106812 */ /* 0x000fe400078efcff */
        /* <DEDUP_REMOVED lines=19> */
.L_x_12004:
[----:B------:R-:W-:Y:S02]  /*3d40*/  ULDC UR6, c[0x0][0x9e4] ;  /* 0x0002790000067ab9 */ /* 0x000fe40000000800 */
[----:B------:R-:W-:-:S05]  /*3d50*/  IMAD.U32 R72, RZ, RZ, UR6 ;  /* 0x00000006ff487e24 */ /* 0x000fca000f8e00ff */
[----:B------:R-:W-:-:S13]  /*3d60*/  ISETP.NE.AND P6, PT, R72, 0x1, PT ;  /* 0x000000014800780c */ /* 0x000fda0003fc5270 */
[----:B------:R-:W0:Y:S02]  /*3d70*/  @P6 LDC.64 R2, c[0x0][0x9e8] ;  /* 0x00027a00ff026b82 */ /* 0x000e240000000a00 */
[----:B0-----:R-:W-:-:S05]  /*3d80*/  @P6 IMAD.HI.U32 R2, R69, R2, RZ ;  /* 0x0000000245026227 */ /* 0x001fca00078e00ff */
[----:B------:R-:W-:-:S07]  /*3d90*/  @P6 SHF.R.U32.HI R69, RZ, R3, R2 ;  /* 0x00000003ff456219 */ /* 0x000fce0000011602 */
.L_x_12005:
[----:B------:R-:W-:Y:S05]  /*3da0*/  BSYNC B0 ;  /* 0x0000000000007941 */ /* 0x000fea0003800000 */
.L_x_12003:
[----:B------:R-:W-:-:S04]  /*3db0*/  IMAD R2, R69, R72, -R71 ;  /* 0x0000004845027224 */ /* 0x000fc800078e0a47 */
[----:B------:R-:W-:-:S05]  /*3dc0*/  IMAD.IADD R3, R2, 0x1, -R17 ;  /* 0x0000000102037824 */ /* 0x000fca00078e0a11 */
[----:B------:R-:W-:Y:S02]  /*3dd0*/  VIADDMNMX R68, R3, R72, R68, PT ;  /* 0x0000004803447246 */ /* 0x000fe40003800144 */
[----:B------:R-:W-:-:S07]  /*3de0*/  VIMNMX R74, R74, R3, !PT ;  /* 0x000000034a4a7248 */ /* 0x000fce0007fe0100 */
.L_x_12002:
[----:B------:R-:W-:Y:S01]  /*3df0*/  ISETP.GT.AND P1, PT, R74, 0x1, !P1 ;  /* 0x000000014a00780c */ /* 0x000fe20004f24270 */
[----:B------:R-:W-:Y:S01]  /*3e00*/  ULDC UR6, c[0x0][0x988] ;  /* 0x0002620000067ab9 */ /* 0x000fe20000000800 */
[----:B------:R-:W-:Y:S01]  /*3e10*/  LOP3.LUT P6, RZ, R16, 0x4, RZ, 0xc0, !PT ;  /* 0x0000000410ff7812 */ /* 0x000fe200078cc0ff */
[----:B------:R-:W-:Y:S01]  /*3e20*/  IMAD.U32 R75, RZ, RZ, UR6 ;  /* 0x00000006ff4b7e24 */ /* 0x000fe2000f8e00ff */
[----:B------:R-:W-:Y:S01]  /*3e30*/  ISETP.LT.OR P1, PT, R68, 0x2, P1 ;  /* 0x000000024400780c */ /* 0x000fe20000f21670 */
[----:B------:R-:W-:Y:S01]  /*3e40*/  UISETP.NE.AND UP1, UPT, UR53, URZ, UPT ;  /* 0x0000003f3500728c */ /* 0x000fe2000bf25270 */
[C---:B------:R-:W-:Y:S01]  /*3e50*/  ISETP.GT.AND P2, PT, R74.reuse, 0x8, !P2 ;  /* 0x000000084a00780c */ /* 0x040fe20005744270 */
[----:B------:R-:W-:Y:S01]  /*3e60*/  UISETP.NE.AND UP0, UPT, UR52, URZ, UPT ;  /* 0x0000003f3400728c */ /* 0x000fe2000bf05270 */
[----:B------:R-:W-:Y:S01]  /*3e70*/  FSEL R5, R5, -INF , !P1 ;  /* 0xff80000005057808 */ /* 0x000fe20004800000 */
[----:B------:R-:W-:Y:S01]  /*3e80*/  UMOV UR14, UR40 ;  /* 0x00000028000e7c82 */ /* 0x000fe20008000000 */
        /* <DEDUP_REMOVED lines=12> */
[----:B------:R-:W-:Y:S01]  /*3f50*/  LOP3.LUT P6, RZ, R16, 0x20000, RZ, 0xc0, !PT ;  /* 0x0002000010ff7812 */ /* 0x000fe200078cc0ff */
[----:B------:R-:W-:Y:S01]  /*3f60*/  UIADD3 UR56, UR56, UR14, URZ ;  /* 0x0000000e38387290 */ /* 0x000fe2000fffe03f */
[----:B------:R-:W-:Y:S02]  /*3f70*/  ISETP.LT.OR P1, PT, R68, 0x11, P1 ;  /* 0x000000114400780c */ /* 0x000fe40000f21670 */
[----:B------:R-:W-:Y:S01]  /*3f80*/  ISETP.GT.AND P3, PT, R74, 0x70, !P3 ;  /* 0x000000704a00780c */ /* 0x000fe20005f64270 */
[----:B------:R-:W-:Y:S01]  /*3f90*/  UIADD3 UR17, UR56, UR17, URZ ;  /* 0x0000001138117290 */ /* 0x000fe2000fffe03f */
[----:B------:R-:W-:Y:S02]  /*3fa0*/  FSEL R9, R9, -INF , !P1 ;  /* 0xff80000009097808 */ /* 0x000fe40004800000 */
[----:B------:R-:W-:Y:S02]  /*3fb0*/  LOP3.LUT P1, RZ, R16, 0x10, RZ, 0xc0, !PT ;  /* 0x0000001010ff7812 */ /* 0x000fe4000782c0ff */
[----:B------:R-:W-:-:S02]  /*3fc0*/  ISETP.GT.AND P4, PT, R74, 0x71, !P4 ;  /* 0x000000714a00780c */ /* 0x000fc40006784270 */
[C---:B------:R-:W-:Y:S02]  /*3fd0*/  ISETP.GT.AND P1, PT, R74.reuse, 0x11, !P1 ;  /* 0x000000114a00780c */ /* 0x040fe40004f24270 */
[----:B------:R-:W-:Y:S02]  /*3fe0*/  ISETP.GT.AND P5, PT, R74, 0x78, !P5 ;  /* 0x000000784a00780c */ /* 0x000fe40006fa4270 */
[C---:B------:R-:W-:Y:S02]  /*3ff0*/  ISETP.LT.OR P1, PT, R68.reuse, 0x12, P1 ;  /* 0x000000124400780c */ /* 0x040fe40000f21670 */
[----:B------:R-:W-:Y:S02]  /*4000*/  ISETP.LT.OR P3, PT, R68, 0x71, P3 ;  /* 0x000000714400780c */ /* 0x000fe40001f61670 */
        /* <DEDUP_REMOVED lines=74> */
[C---:B------:R-:W-:Y:S01]  /*44b0*/  LOP3.LUT P1, RZ, R16.reuse, 0x4000, RZ, 0xc0, !PT ;  /* 0x0000400010ff7812 */ /* 0x040fe2000782c0ff */
[----:B------:R-:W0:Y:S01]  /*44c0*/  SHFL.BFLY PT, R10, R7, 0x2, 0x1f ;  /* 0x0c401f00070a7f89 */ /* 0x000e2200000e0000 */
[----:B------:R-:W-:Y:S02]  /*44d0*/  LOP3.LUT P2, RZ, R16, 0x80, RZ, 0xc0, !PT ;  /* 0x0000008010ff7812 */ /* 0x000fe4000784c0ff */
[----:B------:R-:W-:Y:S02]  /*44e0*/  ISETP.GT.AND P1, PT, R74, 0x41, !P1 ;  /* 0x000000414a00780c */ /* 0x000fe40004f24270 */
[----:B------:R-:W-:Y:S02]  /*44f0*/  LOP3.LUT P6, RZ, R16, 0x40, RZ, 0xc0, !PT ;  /* 0x0000004010ff7812 */ /* 0x000fe400078cc0ff */
[C---:B------:R-:W-:Y:S02]  /*4500*/  ISETP.LT.OR P1, PT, R68.reuse, 0x42, P1 ;  /* 0x000000424400780c */ /* 0x040fe40000f21670 */
[----:B------:R-:W-:-:S02]  /*4510*/  ISETP.LT.OR P4, PT, R68, 0x72, P4 ;  /* 0x000000724400780c */ /* 0x000fc40002781670 */
[----:B------:R-:W-:Y:S02]  /*4520*/  FSEL R28, R28, -INF , !P1 ;  /* 0xff8000001c1c7808 */ /* 0x000fe40004800000 */
[----:B------:R-:W-:Y:S02]  /*4530*/  LOP3.LUT P1, RZ, R16, 0x2000, RZ, 0xc0, !PT ;  /* 0x0000200010ff7812 */ /* 0x000fe4000782c0ff */
[----:B------:R-:W-:Y:S02]  /*4540*/  FSEL R39, R39, -INF , !P3 ;  /* 0xff80000027277808 */ /* 0x000fe40005800000 */
[----:B------:R-:W-:Y:S02]  /*4550*/  ISETP.GT.AND P1, PT, R74, 0x48, !P1 ;  /* 0x000000484a00780c */ /* 0x000fe40004f24270 */
[C---:B------:R-:W-:Y:S02]  /*4560*/  ISETP.LT.OR P5, PT, R68.reuse, 0x79, P5 ;  /* 0x000000794400780c */ /* 0x040fe40002fa1670 */
[----:B------:R-:W-:-:S02]  /*4570*/  ISETP.LT.OR P1, PT, R68, 0x49, P1 ;  /* 0x000000494400780c */ /* 0x000fc40000f21670 */
[----:B------:R-:W-:Y:S02]  /*4580*/  FSEL R40, R40, -INF , !P4 ;  /* 0xff80000028287808 */ /* 0x000fe40006000000 */
[----:B------:R-:W-:Y:S02]  /*4590*/  FSEL R29, R29, -INF , !P1 ;  /* 0xff8000001d1d7808 */ /* 0x000fe40004800000 */
[----:B------:R-:W-:Y:S02]  /*45a0*/  LOP3.LUT P1, RZ, R16, 0x1000, RZ, 0xc0, !PT ;  /* 0x0000100010ff7812 */ /* 0x000fe4000782c0ff */
[----:B0-----:R-:W-:Y:S02]  /*45b0*/  FMNMX.FTZ R69, R7, R10, !PT ;  /* 0x0000000a07457209 */ /* 0x001fe40007810000 */
[----:B------:R-:W-:Y:S02]  /*45c0*/  ISETP.GT.AND P1, PT, R74, 0x49, !P1 ;  /* 0x000000494a00780c */ /* 0x000fe40004f24270 */
[----:B------:R-:W-:Y:S01]  /*45d0*/  FSEL R41, R41, -INF , !P5 ;  /* 0xff80000029297808 */ /* 0x000fe20006800000 */
[----:B------:R-:W0:Y:S01]  /*45e0*/  SHFL.BFLY PT, R10, R69, 0x1, 0x1f ;  /* 0x0c201f00450a7f89 */ /* 0x000e2200000e0000 */
[----:B------:R-:W-:-:S04]  /*45f0*/  ISETP.LT.OR P1, PT, R68, 0x4a, P1 ;  /* 0x0000004a4400780c */ /* 0x000fc80000f21670 */
[----:B------:R-:W-:Y:S02]  /*4600*/  FSEL R30, R30, -INF , !P1 ;  /* 0xff8000001e1e7808 */ /* 0x000fe40004800000 */
[----:B------:R-:W-:-:S04]  /*4610*/  LOP3.LUT P1, RZ, R16, 0x800, RZ, 0xc0, !PT ;  /* 0x0000080010ff7812 */ /* 0x000fc8000782c0ff */
[----:B------:R-:W-:-:S04]  /*4620*/  ISETP.GT.AND P1, PT, R74, 0x50, !P1 ;  /* 0x000000504a00780c */ /* 0x000fc80004f24270 */
[----:B------:R-:W-:-:S04]  /*4630*/  ISETP.LT.OR P1, PT, R68, 0x51, P1 ;  /* 0x000000514400780c */ /* 0x000fc80000f21670 */
[----:B------:R-:W-:Y:S02]  /*4640*/  FSEL R31, R31, -INF , !P1 ;  /* 0xff8000001f1f7808 */ /* 0x000fe40004800000 */
[----:B------:R-:W-:Y:S02]  /*4650*/  LOP3.LUT P1, RZ, R16, 0x400, RZ, 0xc0, !PT ;  /* 0x0000040010ff7812 */ /* 0x000fe4000782c0ff */
[----:B0-----:R-:W-:Y:S02]  /*4660*/  FMNMX.FTZ R10, R69, R10, !PT ;  /* 0x0000000a450a7209 */ /* 0x001fe40007810000 */
[----:B------:R-:W-:-:S03]  /*4670*/  ISETP.GT.AND P1, PT, R74, 0x51, !P1 ;  /* 0x000000514a00780c */ /* 0x000fc60004f24270 */
[----:B------:R-:W-:Y:S01]  /*4680*/  FFMA.FTZ R75, R10, R75, -8 ;  /* 0xc10000000a4b7423 */ /* 0x000fe2000001004b */
        /* <DEDUP_REMOVED lines=83> */
[----:B0-----:R-:W-:Y:S02]  /*4bc0*/  F2FP.SATFINITE.E4M3.F32.PACK_AB_MERGE_C R148, R71, R70, RZ ;  /* 0x000000464794723e */ /* 0x001fe400048070ff */
[----:B------:R-:W-:Y:S02]  /*4bd0*/  FMNMX.FTZ R7, R25, R78, !PT ;  /* 0x0000004e19077209 */ /* 0x000fe40007810000 */
[----:B------:R-:W-:Y:S01]  /*4be0*/  F2FP.SATFINITE.E4M3.F32.PACK_AB_MERGE_C R148, R69, R4, R148 ;  /* 0x000000044594723e */ /* 0x000fe20004807094 */
[----:B------:R-:W-:Y:S01]  /*4bf0*/  MUFU.EX2 R73, R73 ;  /* 0x0000004900497308 */ /* 0x000fe20000000800 */
[----:B------:R-:W-:-:S04]  /*4c00*/  FMNMX.FTZ R78, R26, R7, !PT ;  /* 0x000000071a4e7209 */ /* 0x000fc80007810000 */
[----:B------:R-:W-:-:S03]  /*4c10*/  FMNMX.FTZ R7, R27, R78, !PT ;  /* 0x0000004e1b077209 */ /* 0x000fc60007810000 */
[----:B------:R-:W-:Y:S01]  /*4c20*/  MUFU.EX2 R46, R46 ;  /* 0x0000002e002e7308 */ /* 0x000fe20000000800 */
[----:B------:R-:W-:-:S04]  /*4c30*/  FMNMX.FTZ R78, R28, R7, !PT ;  /* 0x000000071c4e7209 */ /* 0x000fc80007810000 */
[----:B------:R-:W-:-:S03]  /*4c40*/  FMNMX.FTZ R7, R29, R78, !PT ;  /* 0x0000004e1d077209 */ /* 0x000fc60007810000 */
[----:B------:R-:W0:Y:S01]  /*4c50*/  MUFU.EX2 R47, R47 ;  /* 0x0000002f002f7308 */ /* 0x000e220000000800 */
[----:B------:R-:W-:-:S04]  /*4c60*/  FMNMX.FTZ R78, R30, R7, !PT ;  /* 0x000000071e4e7209 */ /* 0x000fc80007810000 */
[----:B------:R-:W-:-:S03]  /*4c70*/  FMNMX.FTZ R7, R31, R78, !PT ;  /* 0x0000004e1f077209 */ /* 0x000fc60007810000 */
        /* <DEDUP_REMOVED lines=12> */
[----:B------:R-:W-:-:S04]  /*4d40*/  FMNMX.FTZ R74, R38, R7, !PT ;  /* 0x00000007264a7209 */ /* 0x000fc80007810000 */
[----:B------:R-:W-:Y:S01]  /*4d50*/  FMNMX.FTZ R7, R39, R74, !PT ;  /* 0x0000004a27077209 */ /* 0x000fe20007810000 */
[----:B------:R-:W-:Y:S02]  /*4d60*/  IMAD.U32 R74, RZ, RZ, UR6 ;  /* 0x00000006ff4a7e24 */ /* 0x000fe4000f8e00ff */
[----:B------:R-:W-:Y:S01]  /*4d70*/  MUFU.EX2 R52, R52 ;  /* 0x0000003400347308 */ /* 0x000fe20000000800 */
[----:B------:R-:W-:-:S04]  /*4d80*/  FMNMX.FTZ R68, R40, R7, !PT ;  /* 0x0000000728447209 */ /* 0x000fc80007810000 */
[----:B------:R-:W-:-:S03]  /*4d90*/  FMNMX.FTZ R7, R41, R68, !PT ;  /* 0x0000004429077209 */ /* 0x000fc60007810000 */
[----:B------:R-:W-:Y:S01]  /*4da0*/  MUFU.EX2 R53, R53 ;  /* 0x0000003500357308 */ /* 0x000fe20000000800 */
[----:B------:R-:W-:Y:S02]  /*4db0*/  FMNMX.FTZ R7, R42, R7, !PT ;  /* 0x000000072a077209 */ /* 0x000fe40007810000 */
[----:B0-----:R-:W-:-:S03]  /*4dc0*/  F2FP.SATFINITE.E4M3.F32.PACK_AB_MERGE_C R144, R51, R50, RZ ;  /* 0x000000323390723e */ /* 0x001fc600048070ff */
[----:B------:R-:W0:Y:S01]  /*4dd0*/  SHFL.BFLY PT, R68, R7, 0x2, 0x1f ;  /* 0x0c401f0007447f89 */ /* 0x000e2200000e0000 */
[----:B------:R-:W-:Y:S01]  /*4de0*/  F2FP.SATFINITE.E4M3.F32.PACK_AB_MERGE_C R144, R49, R48, R144 ;  /* 0x000000303190723e */ /* 0x000fe20004807090 */
[----:B------:R-:W-:Y:S08]  /*4df0*/  MUFU.EX2 R54, R54 ;  /* 0x0000003600367308 */ /* 0x000ff00000000800 */
[----:B------:R-:W1:Y:S08]  /*4e00*/  MUFU.EX2 R55, R55 ;  /* 0x0000003700377308 */ /* 0x000e700000000800 */
[----:B------:R-:W-:Y:S01]  /*4e10*/  MUFU.EX2 R59, R59 ;  /* 0x0000003b003b7308 */ /* 0x000fe20000000800 */
[----:B0-----:R-:W-:-:S07]  /*4e20*/  FMNMX.FTZ R68, R7, R68, !PT ;  /* 0x0000004407447209 */ /* 0x001fce0007810000 */
[----:B------:R-:W-:Y:S01]  /*4e30*/  MUFU.EX2 R60, R60 ;  /* 0x0000003c003c7308 */ /* 0x000fe20000000800 */
[----:B-1----:R-:W-:Y:S01]  /*4e40*/  F2FP.SATFINITE.E4M3.F32.PACK_AB_MERGE_C R146, R55, R54, RZ ;  /* 0x000000363792723e */ /* 0x002fe200048070ff */
[----:B------:R-:W0:Y:S03]  /*4e50*/  SHFL.BFLY PT, R7, R68, 0x1, 0x1f ;  /* 0x0c201f0044077f89 */ /* 0x000e2600000e0000 */
[----:B------:R-:W-:-:S03]  /*4e60*/  F2FP.SATFINITE.E4M3.F32.PACK_AB_MERGE_C R146, R53, R52, R146 ;  /* 0x000000343592723e */ /* 0x000fc60004807092 */
[----:B------:R-:W-:Y:S08]  /*4e70*/  MUFU.EX2 R45, R45 ;  /* 0x0000002d002d7308 */ /* 0x000ff00000000800 */
[----:B------:R-:W1:Y:S08]  /*4e80*/  MUFU.EX2 R56, R56 ;  /* 0x0000003800387308 */ /* 0x000e700000000800 */
[----:B------:R-:W-:Y:S01]  /*4e90*/  MUFU.EX2 R43, R43 ;  /* 0x0000002b002b7308 */ /* 0x000fe20000000800 */
[----:B0-----:R-:W-:Y:S01]  /*4ea0*/  FMNMX.FTZ R7, R68, R7, !PT ;  /* 0x0000000744077209 */ /* 0x001fe20007810000 */
[----:B------:R-:W-:-:S03]  /*4eb0*/  FFMA.FTZ R68, R6, UR6, -R75 ;  /* 0x0000000606447c23 */ /* 0x000fc6000801084b */
[C---:B------:R-:W-:Y:S01]  /*4ec0*/  FSETP.NEU.FTZ.AND P1, PT, R7.reuse, -INF , PT ;  /* 0xff8000000700780b */ /* 0x040fe20003f3d000 */
[----:B------:R-:W-:-:S02]  /*4ed0*/  FFMA.FTZ R74, R7, R74, -8 ;  /* 0xc1000000074a7423 */ /* 0x000fc4000001004a */
[----:B------:R-:W-:Y:S01]  /*4ee0*/  MUFU.EX2 R57, R57 ;  /* 0x0000003900397308 */ /* 0x000fe20000000800 */
[----:B-1----:R-:W-:Y:S02]  /*4ef0*/  F2FP.SATFINITE.E4M3.F32.PACK_AB_MERGE_C R140, R56, R45, RZ ;  /* 0x0000002d388c723e */ /* 0x002fe400048070ff */
        /* <DEDUP_REMOVED lines=15> */
[----:B------:R-:W-:-:S01]  /*4ff0*/  FADD.FTZ R27, R4, R69 ;  /* 0x00000045041b7221 */ /* 0x000fc20000010000 */
[--C-:B------:R-:W-:Y:S01]  /*5000*/  FFMA.FTZ R3, R3, UR6, -R6.reuse ;  /* 0x0000000603037c23 */ /* 0x100fe20008010806 */
[----:B------:R-:W-:-:S01]  /*5010*/  FFMA.FTZ R12, R12, UR6, -R6 ;  /* 0x000000060c0c7c23 */ /* 0x000fc20008010806 */
[----:B------:R-:W-:Y:S01]  /*5020*/  FFMA.FTZ R14, R14, UR6, -R6 ;  /* 0x000000060e0e7c23 */ /* 0x000fe20008010806 */
[----:B------:R-:W-:-:S01]  /*5030*/  FADD.FTZ R76, R70, R27 ;  /* 0x0000001b464c7221 */ /* 0x000fc20000010000 */
[--C-:B------:R-:W-:Y:S01]  /*5040*/  FFMA.FTZ R27, R29, UR6, -R6.reuse ;  /* 0x000000061d1b7c23 */ /* 0x100fe20008010806 */
[----:B------:R-:W-:-:S01]  /*5050*/  FFMA.FTZ R20, R20, UR6, -R6 ;  /* 0x0000000614147c23 */ /* 0x000fc20008010806 */
[----:B------:R-:W0:Y:S01]  /*5060*/  MUFU.EX2 R5, R5 ;  /* 0x0000000500057308 */ /* 0x000e220000000800 */
[----:B------:R-:W-:-:S01]  /*5070*/  FADD.FTZ R29, R71, R76 ;  /* 0x0000004c471d7221 */ /* 0x000fc20000010000 */
[--C-:B------:R-:W-:Y:S01]  /*5080*/  FFMA.FTZ R24, R24, UR6, -R6.reuse ;  /* 0x0000000618187c23 */ /* 0x100fe20008010806 */
[----:B------:R-:W-:-:S01]  /*5090*/  FFMA.FTZ R4, R33, UR6, -R6 ;  /* 0x0000000621047c23 */ /* 0x000fc20008010806 */
[----:B------:R-:W-:Y:S01]  /*50a0*/  FFMA.FTZ R33, R34, UR6, -R6 ;  /* 0x0000000622217c23 */ /* 0x000fe20008010806 */
[----:B------:R-:W-:-:S01]  /*50b0*/  FADD.FTZ R76, R72, R29 ;  /* 0x0000001d484c7221 */ /* 0x000fc20000010000 */
[--C-:B------:R-:W-:Y:S01]  /*50c0*/  FFMA.FTZ R26, R26, UR6, -R6.reuse ;  /* 0x000000061a1a7c23 */ /* 0x100fe20008010806 */
[----:B------:R-:W-:-:S01]  /*50d0*/  FFMA.FTZ R28, R28, UR6, -R6 ;  /* 0x000000061c1c7c23 */ /* 0x000fc20008010806 */
[----:B------:R-:W1:Y:S01]  /*50e0*/  MUFU.EX2 R2, R2 ;  /* 0x0000000200027308 */ /* 0x000e620000000800 */
[----:B------:R-:W-:-:S01]  /*50f0*/  FADD.FTZ R29, R73, R76 ;  /* 0x0000004c491d7221 */ /* 0x000fc20000010000 */
[--C-:B------:R-:W-:Y:S01]  /*5100*/  FFMA.FTZ R30, R30, UR6, -R6.reuse ;  /* 0x000000061e1e7c23 */ /* 0x100fe20008010806 */
[----:B------:R-:W-:-:S01]  /*5110*/  FFMA.FTZ R32, R32, UR6, -R6 ;  /* 0x0000000620207c23 */ /* 0x000fc20008010806 */
[----:B------:R-:W-:Y:S01]  /*5120*/  FFMA.FTZ R36, R36, UR6, -R6 ;  /* 0x0000000624247c23 */ /* 0x000fe20008010806 */
[----:B------:R-:W-:-:S01]  /*5130*/  FADD.FTZ R78, R46, R29 ;  /* 0x0000001d2e4e7221 */ /* 0x000fc20000010000 */
[--C-:B------:R-:W-:Y:S01]  /*5140*/  FFMA.FTZ R29, R31, UR6, -R6.reuse ;  /* 0x000000061f1d7c23 */ /* 0x100fe20008010806 */
[----:B------:R-:W-:-:S01]  /*5150*/  FFMA.FTZ R37, R37, UR6, -R6 ;  /* 0x0000000625257c23 */ /* 0x000fc20008010806 */
[----:B------:R-:W2:Y:S01]  /*5160*/  MUFU.EX2 R75, R75 ;  /* 0x0000004b004b7308 */ /* 0x000ea20000000800 */
[----:B0-----:R-:W-:-:S01]  /*5170*/  FADD.FTZ R77, R74, R5 ;  /* 0x000000054a4d7221 */ /* 0x001fc20000010000 */
[--C-:B------:R-:W-:Y:S01]  /*5180*/  FFMA.FTZ R38, R38, UR6, -R6.reuse ;  /* 0x0000000626267c23 */ /* 0x100fe20008010806 */
[----:B------:R-:W-:-:S01]  /*5190*/  FFMA.FTZ R39, R39, UR6, -R6 ;  /* 0x0000000627277c23 */ /* 0x000fc20008010806 */
[--C-:B------:R-:W-:Y:S01]  /*51a0*/  FFMA.FTZ R40, R40, UR6, -R6.reuse ;  /* 0x0000000628287c23 */ /* 0x100fe20008010806 */
[----:B------:R-:W-:-:S03]  /*51b0*/  FFMA.FTZ R41, R41, UR6, -R6 ;  /* 0x0000000629297c23 */ /* 0x000fc60008010806 */
[----:B------:R-:W0:Y:S01]  /*51c0*/  MUFU.EX2 R8, R8 ;  /* 0x0000000800087308 */ /* 0x000e220000000800 */
[----:B-1----:R-:W-:-:S01]  /*51d0*/  FADD.FTZ R76, R2, R77 ;  /* 0x0000004d024c7221 */ /* 0x002fc20000010000 */
[----:B------:R-:W-:-:S04]  /*51e0*/  FADD.FTZ R77, R47, R78 ;  /* 0x0000004e2f4d7221 */ /* 0x000fc80000010000 */
[----:B------:R-:W-:Y:S02]  /*51f0*/  FADD.FTZ R70, R48, R77 ;  /* 0x0000004d30467221 */ /* 0x000fe40000010000 */
[----:B------:R-:W1:Y:S01]  /*5200*/  MUFU.EX2 R3, R3 ;  /* 0x0000000300037308 */ /* 0x000e620000000800 */
[----:B--2---:R-:W-:-:S01]  /*5210*/  FADD.FTZ R31, R75, R76 ;  /* 0x0000004c4b1f7221 */ /* 0x004fc20000010000 */
[----:B------:R-:W-:Y:S02]  /*5220*/  F2FP.SATFINITE.E4M3.F32.PACK_AB_MERGE_C R75, R75, R2, RZ ;  /* 0x000000024b4b723e */ /* 0x000fe400048070ff */
[----:B------:R-:W-:Y:S02]  /*5230*/  F2FP.SATFINITE.E4M3.F32.PACK_AB_MERGE_C R2, R60, R59, RZ ;  /* 0x0000003b3c02723e */ /* 0x000fe400048070ff */
[----:B------:R-:W-:Y:S02]  /*5240*/  F2FP.SATFINITE.E4M3.F32.PACK_AB_MERGE_C R149, R5, R74, R75 ;  /* 0x0000004a0595723e */ /* 0x000fe4000480704b */
[----:B------:R-:W2:Y:S01]  /*5250*/  MUFU.EX2 R9, R9 ;  /* 0x0000000900097308 */ /* 0x000ea20000000800 */
[----:B0-----:R-:W-:-:S01]  /*5260*/  FADD.FTZ R46, R8, R31 ;  /* 0x0000001f082e7221 */ /* 0x001fc20000010000 */
[----:B------:R-:W-:Y:S01]  /*5270*/  FADD.FTZ R31, R49, R70 ;  /* 0x00000046311f7221 */ /* 0x000fe20000010000 */
[----:B------:R-:W-:-:S03]  /*5280*/  F2FP.SATFINITE.E4M3.F32.PACK_AB_MERGE_C R142, R58, R57, R2 ;  /* 0x000000393a8e723e */ /* 0x000fc60004807002 */
        /* <DEDUP_REMOVED lines=40> */
[C---:B-1----:R-:W-:Y:S01]  /*5510*/  F2FP.SATFINITE.E4M3.F32.PACK_AB_MERGE_C R140, R44.reuse, R43, R140 ;  /* 0x0000002b2c8c723e */ /* 0x042fe2000480708c */
        /* <DEDUP_REMOVED lines=13> */
[----:B------:R-:W-:-:S04]  /*55f0*/  F2FP.SATFINITE.E4M3.F32.PACK_AB_MERGE_C R27, R30, R27, RZ ;  /* 0x0000001b1e1b723e */ /* 0x000fc800048070ff */
        /* <DEDUP_REMOVED lines=11> */
[----:B-1----:R-:W-:-:S01]  /*56b0*/  FADD.FTZ R2, R33, R2 ;  /* 0x0000000221027221 */ /* 0x002fc20000010000 */
[----:B------:R-:W-:-:S04]  /*56c0*/  F2FP.SATFINITE.E4M3.F32.PACK_AB_MERGE_C R4, R33, R4, RZ ;  /* 0x000000042104723e */ /* 0x000fc800048070ff */
[----:B------:R-:W-:Y:S02]  /*56d0*/  F2FP.SATFINITE.E4M3.F32.PACK_AB_MERGE_C R143, R32, R29, R4 ;  /* 0x0000001d208f723e */ /* 0x000fe40004807004 */
        /* <DEDUP_REMOVED lines=12> */
[----:B0-----:R-:W-:-:S07]  /*57a0*/  FADD.FTZ R3, R37, R2 ;  /* 0x0000000225037221 */ /* 0x001fce0000010000 */
[----:B------:R-:W0:Y:S01]  /*57b0*/  MUFU.EX2 R68, R68 ;  /* 0x0000004400447308 */ /* 0x000e220000000800 */
[C---:B-1----:R-:W-:Y:S01]  /*57c0*/  F2FP.SATFINITE.E4M3.F32.PACK_AB_MERGE_C R37, R38.reuse, R37, RZ ;  /* 0x000000252625723e */ /* 0x042fe200048070ff */
[----:B------:R-:W-:-:S03]  /*57d0*/  FADD.FTZ R38, R38, R3 ;  /* 0x0000000326267221 */ /* 0x000fc60000010000 */
[----:B------:R-:W-:-:S03]  /*57e0*/  F2FP.SATFINITE.E4M3.F32.PACK_AB_MERGE_C R137, R36, R31, R37 ;  /* 0x0000001f2489723e */ /* 0x000fc60004807025 */
[----:B------:R-:W-:Y:S08]  /*57f0*/  MUFU.EX2 R65, R65 ;  /* 0x0000004100417308 */ /* 0x000ff00000000800 */
[----:B------:R-:W1:Y:S01]  /*5800*/  MUFU.EX2 R66, R66 ;  /* 0x0000004200427308 */ /* 0x000e620000000800 */
[----:B0-----:R-:W-:-:S07]  /*5810*/  F2FP.SATFINITE.E4M3.F32.PACK_AB_MERGE_C R5, R68, R67, RZ ;  /* 0x000000434405723e */ /* 0x001fce00048070ff */
[----:B------:R-:W0:Y:S08]  /*5820*/  MUFU.EX2 R39, R39 ;  /* 0x0000002700277308 */ /* 0x000e300000000800 */
[----:B------:R-:W2:Y:S01]  /*5830*/  MUFU.EX2 R40, R40 ;  /* 0x0000002800287308 */ /* 0x000ea20000000800 */
[----:B-1----:R-:W-:Y:S01]  /*5840*/  F2FP.SATFINITE.E4M3.F32.PACK_AB_MERGE_C R138, R66, R65, R5 ;  /* 0x00000041428a723e */ /* 0x002fe20004807005 */
[----:B------:R-:W-:-:S04]  /*5850*/  FADD.FTZ R65, R65, R64 ;  /* 0x0000004041417221 */ /* 0x000fc80000010000 */
[----:B------:R-:W-:Y:S02]  /*5860*/  FADD.FTZ R66, R66, R65 ;  /* 0x0000004142427221 */ /* 0x000fe40000010000 */
[----:B------:R-:W-:Y:S01]  /*5870*/  MUFU.EX2 R41, R41 ;  /* 0x0000002900297308 */ /* 0x000fe20000000800 */
[----:B0-----:R-:W-:-:S01]  /*5880*/  FADD.FTZ R3, R39, R38 ;  /* 0x0000002627037221 */ /* 0x001fc20000010000 */
[----:B------:R-:W-:-:S06]  /*5890*/  FADD.FTZ R67, R67, R66 ;  /* 0x0000004243437221 */ /* 0x000fcc0000010000 */
[----:B------:R-:W0:Y:S01]  /*58a0*/  MUFU.EX2 R6, R6 ;  /* 0x0000000600067308 */ /* 0x000e220000000800 */
[----:B--2---:R-:W-:-:S01]  /*58b0*/  FADD.FTZ R2, R40, R3 ;  /* 0x0000000328027221 */ /* 0x004fc20000010000 */
[----:B0-----:R-:W-:-:S03]  /*58c0*/  F2FP.SATFINITE.E4M3.F32.PACK_AB_MERGE_C R3, R6, R41, RZ ;  /* 0x000000290603723e */ /* 0x001fc600048070ff */
[----:B------:R-:W-:Y:S01]  /*58d0*/  FADD.FTZ R41, R41, R2 ;  /* 0x0000000229297221 */ /* 0x000fe20000010000 */
[----:B------:R-:W-:-:S03]  /*58e0*/  F2FP.SATFINITE.E4M3.F32.PACK_AB_MERGE_C R139, R40, R39, R3 ;  /* 0x00000027288b723e */ /* 0x000fc60004807003 */
[----:B------:R-:W-:Y:S01]  /*58f0*/  FADD.FTZ R2, R6, R41 ;  /* 0x0000002906027221 */ /* 0x000fe20000010000 */
[----:B------:R-:W-:-:S01]  /*5900*/  FADD.FTZ R3, R68, R67 ;  /* 0x0000004344037221 */ /* 0x000fc20000010000 */
        /* <DEDUP_REMOVED lines=13> */
.L_x_12007:
[----:B------:R-:W-:Y:S02]  /*59e0*/  ULDC UR19, c[0x0][0x9e4] ;  /* 0x0002790000137ab9 */ /* 0x000fe40000000800 */
[----:B------:R-:W-:-:S11]  /*59f0*/  UISETP.NE.AND UP0, UPT, UR19, 0x1, UPT ;  /* 0x000000011300788c */ /* 0x000fd6000bf05270 */
[----:B------:R-:W-:Y:S02]  /*5a00*/  @UP0 ULDC.64 UR10, c[0x0][0x9e8] ;  /* 0x00027a00000a0ab9 */ /* 0x000fe40000000a00 */
[----:B------:R-:W-:-:S04]  /*5a10*/  UIMAD.WIDE.U32 UR14, UR18, UR10, URZ ;  /* 0x0000000a120e72a5 */ /* 0x000fc8000f8e003f */
[----:B------:R-:W-:-:S12]  /*5a20*/  @UP0 USHF.R.U32.HI UR18, URZ, UR11, UR15 ;  /* 0x0000000b3f120299 */ /* 0x000fd8000801160f */
.L_x_12008:
[----:B------:R-:W-:-:S04]  /*5a30*/  UIMAD UR18, UR18, UR19, UR19 ;  /* 0x00000013121272a4 */ /* 0x000fc8000f8e0213 */
[----:B------:R-:W-:-:S04]  /*5a40*/  UISETP.LT.AND UP0, UPT, UR17, UR18, UPT ;  /* 0x000000121100728c */ /* 0x000fc8000bf01270 */
[----:B------:R-:W-:-:S12]  /*5a50*/  USEL UR17, UR17, UR18, UP0 ;  /* 0x0000001211117287 */ /* 0x000fd80008000000 */
.L_x_12006:
        /* <DEDUP_REMOVED lines=63> */
.L_x_12028:
[----:B------:R-:W-:-:S04]  /*5e50*/  UISETP.NE.AND UP0, UPT, UR21, 0x1, UPT ;  /* 0x000000011500788c */ /* 0x000fc8000bf05270 */
[----:B------:R-:W-:-:S04]  /*5e60*/  USEL UR48, URZ, 0x1, UP0 ;  /* 0x000000013f307887 */ /* 0x000fc80008000000 */
[----:B------:R-:W-:Y:S01]  /*5e70*/  ULOP3.LUT UR48, UR22, UR48, URZ, 0x3c, !UPT ;  /* 0x0000003016307292 */ /* 0x000fe2000f8e3c3f */
[----:B------:R-:W-:Y:S11]  /*5e80*/  @!P0 BRA `(.L_x_12010) ;  /* 0x0000000000048947 */ /* 0x000ff60003800000 */
[----:B------:R-:W-:Y:S01]  /*5e90*/  BPT.TRAP 0x1 ;  /* 0x000000040000795c */ /* 0x000fe20000300000 */
.L_x_12010:
        /* <DEDUP_REMOVED lines=9> */
.L_x_12011:
[----:B-1----:R-:W-:Y:S05]  /*5f30*/  @P1 BRA `(.L_x_12012) ;  /* 0x0000000000081947 */ /* 0x002fea0003800000 */
[----:B------:R-:W1:Y:S02]  /*5f40*/  SYNCS.PHASECHK.TRANS64.TRYWAIT P1, [UR20+0x19c30], R7 ;  /* 0x019c3007ff0075a7 */ /* 0x000e640008020154 */
[----:B-1----:R-:W-:Y:S05]  /*5f50*/  @!P1 BRA `(.L_x_12013) ;  /* 0x0000013c00c09947 */ /* 0x002fea0003800000 */
.L_x_12012:
        /* <DEDUP_REMOVED lines=17> */
.L_x_12014:
[----:B------:R-:W-:Y:S01]  /*6070*/  ULEA UR10, UR21, UR46, 0x3 ;  /* 0x0000002e150a7291 */ /* 0x000fe2000f8e183f */
[----:B01----:R-:W-:-:S05]  /*6080*/  IMAD.U32 R7, RZ, RZ, UR22 ;  /* 0x00000016ff077e24 */ /* 0x003fca000f8e00ff */
[----:B------:R-:W-:-:S04]  /*6090*/  SHF.L.U32 R7, R7, 0x1f, RZ ;  /* 0x0000001f07077819 */ /* 0x000fc800000006ff */
[----:B------:R0:W1:Y:S01]  /*60a0*/  SYNCS.PHASECHK.TRANS64.TRYWAIT P1, [UR10+0x19c50], R7 ;  /* 0x019c5007ff0075a7 */ /* 0x000062000802014a */
[----:B------:R-:W-:Y:S05]  /*60b0*/  @!P0 BRA `(.L_x_12015) ;  /* 0x0000000000048947 */ /* 0x000fea0003800000 */
[----:B------:R-:W-:Y:S01]  /*60c0*/  BPT.TRAP 0x1 ;  /* 0x000000040000795c */ /* 0x000fe20000300000 */
.L_x_12015:
[----:B-1----:R-:W-:Y:S05]  /*60d0*/  @P1 BRA `(.L_x_12016) ;  /* 0x0000000000081947 */ /* 0x002fea0003800000 */
[----:B------:R-:W1:Y:S02]  /*60e0*/  SYNCS.PHASECHK.TRANS64.TRYWAIT P1, [UR10+0x19c50], R7 ;  /* 0x019c5007ff0075a7 */ /* 0x000e64000802014a */
[----:B-1----:R-:W-:Y:S05]  /*60f0*/  @!P1 BRA `(.L_x_12017) ;  /* 0x0000013c00709947 */ /* 0x002fea0003800000 */
.L_x_12016:
        /* <DEDUP_REMOVED lines=27> */
.L_x_12018:
        /* <DEDUP_REMOVED lines=12> */
[C---:B-1----:R-:W-:Y:S01]  /*6370*/  FMUL.FTZ R8, R0.reuse, R25 ;  /* 0x0000001900087220 */ /* 0x042fe20000410000 */
        /* <DEDUP_REMOVED lines=63> */
[----:B------:R-:W-:Y:S01]  /*6770*/  IMAD.U32 R82, RZ, RZ, UR38 ;  /* 0x00000026ff527e24 */ /* 0x000fe2000f8e00ff */
[----:B------:R-:W-:Y:S01]  /*6780*/  PLOP3.LUT P1, PT, PT, PT, UP0, 0x40, 0x0 ;  /* 0x000000000000781c */ /* 0x000fe20003f2e808 */
[----:B------:R-:W0:Y:S01]  /*6790*/  MUFU.TANH R7, R7 ;  /* 0x0000000700077308 */ /* 0x000e220000002400 */
[----:B------:R-:W-:Y:S01]  /*67a0*/  IADD3 R34, -R17, 0x1, -R73 ;  /* 0x0000000111227810 */ /* 0x000fe20007ffe949 */
[----:B------:R-:W-:Y:S01]  /*67b0*/  UPRMT UR20, UR45, 0x654, UR20 ;  /* 0x000006542d147896 */ /* 0x000fe20008000014 */
[----:B------:R-:W-:-:S02]  /*67c0*/  UMOV UR7, UR18 ;  /* 0x0000001200077c82 */ /* 0x000fc40008000000 */
[----:B------:R-:W-:Y:S01]  /*67d0*/  IADD3 R82, -R82, UR41, R34 ;  /* 0x0000002952527c10 */ /* 0x000fe2000fffe122 */
[----:B------:R-:W-:Y:S02]  /*67e0*/  ULOP3.LUT UR6, URZ, UR7, URZ, 0x33, !UPT ;  /* 0x000000073f067292 */ /* 0x000fe4000f8e333f */
[----:B------:R-:W2:Y:S02]  /*67f0*/  MUFU.TANH R8, R8 ;  /* 0x0000000800087308 */ /* 0x000ea40000002400 */
        /* <DEDUP_REMOVED lines=81> */
.L_x_12021:
[----:B------:R-:W-:-:S05]  /*6d10*/  IMAD.U32 R86, RZ, RZ, UR24 ;  /* 0x00000018ff567e24 */ /* 0x000fca000f8e00ff */
[----:B------:R-:W-:-:S13]  /*6d20*/  ISETP.NE.AND P1, PT, R86, 0x1, PT ;  /* 0x000000015600780c */ /* 0x000fda0003f25270 */
[----:B------:R-:W1:Y:S02]  /*6d30*/  @P1 LDC.64 R34, c[0x0][0x9e8] ;  /* 0x00027a00ff221b82 */ /* 0x000e640000000a00 */
[----:B-1----:R-:W-:-:S05]  /*6d40*/  @P1 IMAD.HI.U32 R34, R85, R34, RZ ;  /* 0x0000002255221227 */ /* 0x002fca00078e00ff */
[----:B------:R-:W-:-:S07]  /*6d50*/  @P1 SHF.R.U32.HI R85, RZ, R35, R34 ;  /* 0x00000023ff551219 */ /* 0x000fce0000011622 */
.L_x_12022:
[----:B------:R-:W-:Y:S05]  /*6d60*/  BSYNC B0 ;  /* 0x0000000000007941 */ /* 0x000fea0003800000 */
.L_x_12020:
[----:B------:R-:W-:-:S04]  /*6d70*/  IMAD R85, R85, R86, -R73 ;  /* 0x0000005655557224 */ /* 0x000fc800078e0a49 */
[----:B------:R-:W-:-:S05]  /*6d80*/  IMAD.IADD R85, R85, 0x1, -R17 ;  /* 0x0000000155557824 */ /* 0x000fca00078e0a11 */
[----:B------:R-:W-:Y:S02]  /*6d90*/  VIMNMX R84, R84, R85, !PT ;  /* 0x0000005554547248 */ /* 0x000fe40007fe0100 */
[----:B------:R-:W-:-:S07]  /*6da0*/  VIADDMNMX R83, R85, R86, R83, PT ;  /* 0x0000005655537246 */ /* 0x000fce0003800153 */
.L_x_12019:
        /* <DEDUP_REMOVED lines=12> */
[----:B0-----:R-:W-:-:S02]  /*6e70*/  FSEL R7, R7, -INF , !P6 ;  /* 0xff80000007077808 */ /* 0x001fc40007000000 */
[----:B------:R-:W-:Y:S01]  /*6e80*/  FSEL R8, R8, -INF , !P2 ;  /* 0xff80000008087808 */ /* 0x000fe20005000000 */
        /* <DEDUP_REMOVED lines=102> */
.L_x_12025:
[----:B------:R-:W-:-:S05]  /*74f0*/  IMAD.U32 R83, RZ, RZ, UR24 ;  /* 0x00000018ff537e24 */ /* 0x000fca000f8e00ff */
[----:B------:R-:W-:-:S13]  /*7500*/  ISETP.NE.AND P2, PT, R83, 0x1, PT ;  /* 0x000000015300780c */ /* 0x000fda0003f45270 */
[----:B------:R-:W0:Y:S02]  /*7510*/  @P2 LDC.64 R34, c[0x0][0x9e8] ;  /* 0x00027a00ff222b82 */ /* 0x000e240000000a00 */
[----:B0-----:R-:W-:-:S05]  /*7520*/  @P2 IMAD.HI.U32 R34, R78, R34, RZ ;  /* 0x000000224e222227 */ /* 0x001fca00078e00ff */
[----:B------:R-:W-:-:S07]  /*7530*/  @P2 SHF.R.U32.HI R78, RZ, R35, R34 ;  /* 0x00000023ff4e2219 */ /* 0x000fce0000011622 */
.L_x_12026:
[----:B------:R-:W-:Y:S05]  /*7540*/  BSYNC B0 ;  /* 0x0000000000007941 */ /* 0x000fea0003800000 */
.L_x_12024:
[----:B------:R-:W-:-:S04]  /*7550*/  IMAD R73, R78, R83, -R73 ;  /* 0x000000534e497224 */ /* 0x000fc800078e0a49 */
[----:B------:R-:W-:-:S05]  /*7560*/  IMAD.IADD R73, R73, 0x1, -R17 ;  /* 0x0000000149497824 */ /* 0x000fca00078e0a11 */
[----:B------:R-:W-:Y:S02]  /*7570*/  VIMNMX R82, R82, R73, !PT ;  /* 0x0000004952527248 */ /* 0x000fe40007fe0100 */
[----:B------:R-:W-:-:S07]  /*7580*/  VIADDMNMX R81, R73, R83, R81, PT ;  /* 0x0000005349517246 */ /* 0x000fce0003800151 */
.L_x_12023:
[----:B------:R-:W-:Y:S01]  /*7590*/  ISETP.GT.AND P4, PT, R82, 0x1, P1 ;  /* 0x000000015200780c */ /* 0x000fe20000f84270 */
[----:B------:R-:W-:Y:S01]  /*75a0*/  UMOV UR6, UR19 ;  /* 0x0000001300067c82 */ /* 0x000fe20008000000 */
[----:B------:R-:W-:Y:S02]  /*75b0*/  LOP3.LUT R16, R16, 0xf7ffffff, RZ, 0xc0, !PT ;  /* 0xf7ffffff10107812 */ /* 0x000fe400078ec0ff */
[----:B------:R-:W-:Y:S02]  /*75c0*/  ISETP.LT.OR P4, PT, R81, 0x2, P4 ;  /* 0x000000025100780c */ /* 0x000fe40002781670 */
[----:B------:R-:W-:Y:S02]  /*75d0*/  @P0 LOP3.LUT R16, R16, 0x8000000, RZ, 0xfc, !PT ;  /* 0x0800000010100812 */ /* 0x000fe400078efcff */
[----:B------:R-:W-:Y:S02]  /*75e0*/  FSEL R34, R10, -INF , !P4 ;  /* 0xff8000000a227808 */ /* 0x000fe40006000000 */
[----:B------:R-:W-:-:S02]  /*75f0*/  FMNMX.FTZ R10, R7, R5, !PT ;  /* 0x00000005070a7209 */ /* 0x000fc40007810000 */
[----:B------:R-:W-:Y:S02]  /*7600*/  ISETP.GT.AND P0, PT, R82, 0x59, P1 ;  /* 0x000000595200780c */ /* 0x000fe40000f04270 */
[----:B------:R-:W-:Y:S02]  /*7610*/  FMNMX.FTZ R10, R8, R10, !PT ;  /* 0x0000000a080a7209 */ /* 0x000fe40007810000 */
[----:B------:R-:W-:Y:S02]  /*7620*/  ISETP.GT.AND P5, PT, R82, 0x8, P1 ;  /* 0x000000085200780c */ /* 0x000fe40000fa4270 */
[----:B------:R-:W-:Y:S02]  /*7630*/  FMNMX.FTZ R10, R11, R10, !PT ;  /* 0x0000000a0b0a7209 */ /* 0x000fe40007810000 */
[----:B------:R-:W-:Y:S02]  /*7640*/  LOP3.LUT R16, R16, 0xbfffffff, RZ, 0xc0, !PT ;  /* 0xbfffffff10107812 */ /* 0x000fe400078ec0ff */
[----:B------:R-:W-:-:S02]  /*7650*/  FMNMX.FTZ R10, R12, R10, !PT ;  /* 0x0000000a0c0a7209 */ /* 0x000fc40007810000 */
[----:B------:R-:W-:Y:S02]  /*7660*/  ISETP.LT.OR P5, PT, R81, 0x9, P5 ;  /* 0x000000095100780c */ /* 0x000fe40002fa1670 */
[----:B------:R-:W-:Y:S02]  /*7670*/  FMNMX.FTZ R10, R15, R10, !PT ;  /* 0x0000000a0f0a7209 */ /* 0x000fe40007810000 */
[----:B------:R-:W-:Y:S02]  /*7680*/  @P0 LOP3.LUT R16, R16, 0x40000000, RZ, 0xfc, !PT ;  /* 0x4000000010100812 */ /* 0x000fe400078efcff */
[----:B------:R-:W-:Y:S02]  /*7690*/  FMNMX.FTZ R10, R20, R10, !PT ;  /* 0x0000000a140a7209 */ /* 0x000fe40007810000 */
[----:B------:R-:W-:Y:S02]  /*76a0*/  ISETP.GT.AND P0, PT, R82, 0x71, P1 ;  /* 0x000000715200780c */ /* 0x000fe40000f04270 */
[----:B------:R-:W-:-:S02]  /*76b0*/  FMNMX.FTZ R10, R25, R10, !PT ;  /* 0x0000000a190a7209 */ /* 0x000fc40007810000 */
[----:B------:R-:W-:Y:S02]  /*76c0*/  FSEL R13, R13, -INF , !P5 ;  /* 0xff8000000d0d7808 */ /* 0x000fe40006800000 */
[C---:B------:R-:W-:Y:S02]  /*76d0*/  ISETP.GT.AND P6, PT, R82.reuse, 0x9, P1 ;  /* 0x000000095200780c */ /* 0x040fe40000fc4270 */
[C---:B------:R-:W-:Y:S02]  /*76e0*/  ISETP.GT.AND P2, PT, R82.reuse, 0x10, P1 ;  /* 0x000000105200780c */ /* 0x040fe40000f44270 */
[C---:B------:R-:W-:Y:S02]  /*76f0*/  ISETP.GT.AND P3, PT, R82.reuse, 0x11, P1 ;  /* 0x000000115200780c */ /* 0x040fe40000f64270 */
[C---:B------:R-:W-:Y:S02]  /*7700*/  ISETP.GT.AND P4, PT, R82.reuse, 0x18, P1 ;  /* 0x000000185200780c */ /* 0x040fe40000f84270 */
[----:B------:R-:W-:-:S02]  /*7710*/  ISETP.GT.AND P5, PT, R82, 0x19, P1 ;  /* 0x000000195200780c */ /* 0x000fc40000fa4270 */
[----:B------:R-:W-:Y:S02]  /*7720*/  FMNMX.FTZ R10, R26, R10, !PT ;  /* 0x0000000a1a0a7209 */ /* 0x000fe40007810000 */
[C---:B------:R-:W-:Y:S02]  /*7730*/  ISETP.LT.OR P6, PT, R81.reuse, 0xa, P6 ;  /* 0x0000000a5100780c */ /* 0x040fe400037c1670 */
[C---:B------:R-:W-:Y:S02]  /*7740*/  ISETP.LT.OR P2, PT, R81.reuse, 0x11, P2 ;  /* 0x000000115100780c */ /* 0x040fe40001741670 */
[C---:B------:R-:W-:Y:S02]  /*7750*/  ISETP.LT.OR P3, PT, R81.reuse, 0x12, P3 ;  /* 0x000000125100780c */ /* 0x040fe40001f61670 */
[C---:B------:R-:W-:Y:S02]  /*7760*/  ISETP.LT.OR P4, PT, R81.reuse, 0x19, P4 ;  /* 0x000000195100780c */ /* 0x040fe40002781670 */
[----:B------:R-:W-:-:S02]  /*7770*/  ISETP.LT.OR P5, PT, R81, 0x1a, P5 ;  /* 0x0000001a5100780c */ /* 0x000fc40002fa1670 */
[----:B------:R-:W-:Y:S02]  /*7780*/  LOP3.LUT R16, R16, 0xfffffffd, RZ, 0xc0, !PT ;  /* 0xfffffffd10107812 */ /* 0x000fe400078ec0ff */
[----:B------:R-:W-:Y:S02]  /*7790*/  FMNMX.FTZ R10, R29, R10, !PT ;  /* 0x0000000a1d0a7209 */ /* 0x000fe40007810000 */
[----:B------:R-:W-:Y:S02]  /*77a0*/  FSEL R14, R14, -INF , !P6 ;  /* 0xff8000000e0e7808 */ /* 0x000fe40007000000 */
[----:B------:R-:W-:Y:S02]  /*77b0*/  FSEL R21, R21, -INF , !P2 ;  /* 0xff80000015157808 */ /* 0x000fe40005000000 */
[----:B------:R-:W-:Y:S02]  /*77c0*/  FSEL R24, R24, -INF , !P3 ;  /* 0xff80000018187808 */ /* 0x000fe40005800000 */
[----:B------:R-:W-:-:S02]  /*77d0*/  FSEL R27, R27, -INF , !P4 ;  /* 0xff8000001b1b7808 */ /* 0x000fc40006000000 */
[----:B------:R-:W-:Y:S02]  /*77e0*/  FSEL R28, R28, -INF , !P5 ;  /* 0xff8000001c1c7808 */ /* 0x000fe40006800000 */
[C---:B------:R-:W-:Y:S02]  /*77f0*/  ISETP.GT.AND P6, PT, R82.reuse, 0x20, P1 ;  /* 0x000000205200780c */ /* 0x040fe40000fc4270 */
[C---:B------:R-:W-:Y:S02]  /*7800*/  ISETP.GT.AND P2, PT, R82.reuse, 0x21, P1 ;  /* 0x000000215200780c */ /* 0x040fe40000f44270 */
[C---:B------:R-:W-:Y:S02]  /*7810*/  ISETP.GT.AND P3, PT, R82.reuse, 0x28, P1 ;  /* 0x000000285200780c */ /* 0x040fe40000f64270 */
[C---:B------:R-:W-:Y:S02]  /*7820*/  ISETP.GT.AND P4, PT, R82.reuse, 0x29, P1 ;  /* 0x000000295200780c */ /* 0x040fe40000f84270 */
[----:B------:R-:W-:-:S02]  /*7830*/  ISETP.GT.AND P5, PT, R82, 0x30, P1 ;  /* 0x000000305200780c */ /* 0x000fc40000fa4270 */
[----:B------:R-:W-:Y:S02]  /*7840*/  @P0 LOP3.LUT R16, R16, 0x2, RZ, 0xfc, !PT ;  /* 0x0000000210100812 */ /* 0x000fe400078efcff */
[----:B------:R-:W-:Y:S02]  /*7850*/  FMNMX.FTZ R10, R30, R10, !PT ;  /* 0x0000000a1e0a7209 */ /* 0x000fe40007810000 */
[----:B------:R-:W-:Y:S02]  /*7860*/  ISETP.GT.AND P0, PT, R82, 0x78, P1 ;  /* 0x000000785200780c */ /* 0x000fe40000f04270 */
[C---:B------:R-:W-:Y:S02]  /*7870*/  ISETP.LT.OR P6, PT, R81.reuse, 0x21, P6 ;  /* 0x000000215100780c */ /* 0x040fe400037c1670 */
[C---:B------:R-:W-:Y:S02]  /*7880*/  ISETP.LT.OR P2, PT, R81.reuse, 0x22, P2 ;  /* 0x000000225100780c */ /* 0x040fe40001741670 */
[----:B------:R-:W-:-:S02]  /*7890*/  ISETP.LT.OR P3, PT, R81, 0x29, P3 ;  /* 0x000000295100780c */ /* 0x000fc40001f61670 */
[C---:B------:R-:W-:Y:S02]  /*78a0*/  ISETP.LT.OR P4, PT, R81.reuse, 0x2a, P4 ;  /* 0x0000002a5100780c */ /* 0x040fe40002781670 */
[----:B------:R-:W-:Y:S02]  /*78b0*/  ISETP.LT.OR P5, PT, R81, 0x31, P5 ;  /* 0x000000315100780c */ /* 0x000fe40002fa1670 */
[----:B------:R-:W-:Y:S02]  /*78c0*/  FMNMX.FTZ R10, R33, R10, !PT ;  /* 0x0000000a210a7209 */ /* 0x000fe40007810000 */
        /* <DEDUP_REMOVED lines=11> */
[----:B------:R-:W-:Y:S02]  /*7980*/  LOP3.LUT R16, R16, 0xfffffff7, RZ, 0xc0, !PT ;  /* 0xfffffff710107812 */ /* 0x000fe400078ec0ff */
[C---:B------:R-:W-:Y:S02]  /*7990*/  ISETP.LT.OR P6, PT, R81.reuse, 0x32, P6 ;  /* 0x000000325100780c */ /* 0x040fe400037c1670 */
[C---:B------:R-:W-:Y:S02]  /*79a0*/  ISETP.LT.OR P2, PT, R81.reuse, 0x39, P2 ;  /* 0x000000395100780c */ /* 0x040fe40001741670 */
[----:B------:R-:W-:-:S02]  /*79b0*/  ISETP.LT.OR P3, PT, R81, 0x3a, P3 ;  /* 0x0000003a5100780c */ /* 0x000fc40001f61670 */
[C---:B------:R-:W-:Y:S02]  /*79c0*/  ISETP.LT.OR P4, PT, R81.reuse, 0x41, P4 ;  /* 0x000000415100780c */ /* 0x040fe40002781670 */
[----:B------:R-:W-:Y:S02]  /*79d0*/  ISETP.LT.OR P5, PT, R81, 0x42, P5 ;  /* 0x000000425100780c */ /* 0x000fe40002fa1670 */
[----:B------:R-:W-:Y:S02]  /*79e0*/  FMNMX.FTZ R10, R39, R10, !PT ;  /* 0x0000000a270a7209 */ /* 0x000fe40007810000 */
[----:B------:R-:W-:Y:S02]  /*79f0*/  @P0 LOP3.LUT R16, R16, 0x8, RZ, 0xfc, !PT ;  /* 0x0000000810100812 */ /* 0x000fe400078efcff */
[----:B------:R-:W-:Y:S02]  /*7a00*/  ISETP.GT.AND P0, PT, R82, RZ, P1 ;  /* 0x000000ff5200720c */ /* 0x000fe40000f04270 */
[----:B------:R-:W-:-:S02]  /*7a10*/  FSEL R42, R42, -INF , !P6 ;  /* 0xff8000002a2a7808 */ /* 0x000fc40007000000 */
[----:B------:R-:W-:Y:S02]  /*7a20*/  FSEL R45, R45, -INF , !P2 ;  /* 0xff8000002d2d7808 */ /* 0x000fe40005000000 */
[----:B------:R-:W-:Y:S02]  /*7a30*/  FSEL R46, R46, -INF , !P3 ;  /* 0xff8000002e2e7808 */ /* 0x000fe40005800000 */
[----:B------:R-:W-:Y:S02]  /*7a40*/  FSEL R49, R49, -INF , !P4 ;  /* 0xff80000031317808 */ /* 0x000fe40006000000 */
[----:B------:R-:W-:Y:S02]  /*7a50*/  FSEL R50, R50, -INF , !P5 ;  /* 0xff80000032327808 */ /* 0x000fe40006800000 */
[----:B------:R-:W-:Y:S02]  /*7a60*/  FMNMX.FTZ R10, R40, R10, !PT ;  /* 0x0000000a280a7209 */ /* 0x000fe40007810000 */
[----:B------:R-:W-:-:S02]  /*7a70*/  ISETP.GT.AND P6, PT, R82, 0x48, P1 ;  /* 0x000000485200780c */ /* 0x000fc40000fc4270 */
[C---:B------:R-:W-:Y:S02]  /*7a80*/  ISETP.GT.AND P2, PT, R82.reuse, 0x49, P1 ;  /* 0x000000495200780c */ /* 0x040fe40000f44270 */
[C---:B------:R-:W-:Y:S02]  /*7a90*/  ISETP.GT.AND P3, PT, R82.reuse, 0x50, P1 ;  /* 0x000000505200780c */ /* 0x040fe40000f64270 */
[C---:B------:R-:W-:Y:S02]  /*7aa0*/  ISETP.GT.AND P4, PT, R82.reuse, 0x51, P1 ;  /* 0x000000515200780c */ /* 0x040fe40000f84270 */
[----:B------:R-:W-:Y:S02]  /*7ab0*/  ISETP.GT.AND P5, PT, R82, 0x58, P1 ;  /* 0x000000585200780c */ /* 0x000fe40000fa4270 */
[----:B------:R-:W-:Y:S02]  /*7ac0*/  FMNMX.FTZ R10, R43, R10, !PT ;  /* 0x0000000a2b0a7209 */ /* 0x000fe40007810000 */
[----:B------:R-:W-:-:S02]  /*7ad0*/  ISETP.LT.OR P6, PT, R81, 0x49, P6 ;  /* 0x000000495100780c */ /* 0x000fc400037c1670 */
[C---:B------:R-:W-:Y:S02]  /*7ae0*/  ISETP.LT.OR P2, PT, R81.reuse, 0x4a, P2 ;  /* 0x0000004a5100780c */ /* 0x040fe40001741670 */
[C---:B------:R-:W-:Y:S02]  /*7af0*/  ISETP.LT.OR P3, PT, R81.reuse, 0x51, P3 ;  /* 0x000000515100780c */ /* 0x040fe40001f61670 */
[C---:B------:R-:W-:Y:S02]  /*7b00*/  ISETP.LT.OR P4, PT, R81.reuse, 0x52, P4 ;  /* 0x000000525100780c */ /* 0x040fe40002781670 */
[----:B------:R-:W-:Y:S02]  /*7b10*/  ISETP.LT.OR P5, PT, R81, 0x59, P5 ;  /* 0x000000595100780c */ /* 0x000fe40002fa1670 */
[----:B------:R-:W-:Y:S02]  /*7b20*/  LOP3.LUT R16, R16, 0xffffff7f, RZ, 0xc0, !PT ;  /* 0xffffff7f10107812 */ /* 0x000fe400078ec0ff */
[----:B------:R-:W-:-:S02]  /*7b30*/  FMNMX.FTZ R10, R44, R10, !PT ;  /* 0x0000000a2c0a7209 */ /* 0x000fc40007810000 */
[----:B------:R-:W-:Y:S02]  /*7b40*/  FSEL R53, R53, -INF , !P6 ;  /* 0xff80000035357808 */ /* 0x000fe40007000000 */
        /* <DEDUP_REMOVED lines=8> */
[C---:B------:R-:W-:Y:S02]  /*7bd0*/  ISETP.GT.AND P6, PT, R82.reuse, 0x70, P1 ;  /* 0x000000705200780c */ /* 0x040fe40000fc4270 */
[----:B------:R-:W-:Y:S02]  /*7be0*/  ISETP.GT.AND P1, PT, R82, 0x79, P1 ;  /* 0x000000795200780c */ /* 0x000fe40000f24270 */
[----:B------:R-:W-:-:S02]  /*7bf0*/  @P0 LOP3.LUT R16, R16, 0x80, RZ, 0xfc, !PT ;  /* 0x0000008010100812 */ /* 0x000fc400078efcff */
[----:B------:R-:W-:Y:S02]  /*7c00*/  FMNMX.FTZ R10, R47, R10, !PT ;  /* 0x0000000a2f0a7209 */ /* 0x000fe40007810000 */
[----:B------:R-:W-:Y:S02]  /*7c10*/  LOP3.LUT P0, RZ, R16, 0x40000000, RZ, 0xc0, !PT ;  /* 0x4000000010ff7812 */ /* 0x000fe4000780c0ff */
[----:B------:R-:W-:Y:S02]  /*7c20*/  FMNMX.FTZ R10, R48, R10, !PT ;  /* 0x0000000a300a7209 */ /* 0x000fe40007810000 */
[----:B------:R-:W-:Y:S02]  /*7c30*/  LOP3.LUT R16, R16, 0xffffffdf, RZ, 0xc0, !PT ;  /* 0xffffffdf10107812 */ /* 0x000fe400078ec0ff */
[----:B------:R-:W-:Y:S02]  /*7c40*/  ISETP.LT.OR P0, PT, R81, 0x5a, P0 ;  /* 0x0000005a5100780c */ /* 0x000fe40000701670 */
[----:B------:R-:W-:-:S02]  /*7c50*/  FMNMX.FTZ R10, R51, R10, !PT ;  /* 0x0000000a330a7209 */ /* 0x000fc40007810000 */
[----:B------:R-:W-:Y:S02]  /*7c60*/  @P1 LOP3.LUT R16, R16, 0x20, RZ, 0xfc, !PT ;  /* 0x0000002010101812 */ /* 0x000fe400078efcff */
[----:B------:R-:W-:Y:S02]  /*7c70*/  FMNMX.FTZ R10, R52, R10, !PT ;  /* 0x0000000a340a7209 */ /* 0x000fe40007810000 */
[C---:B------:R-:W-:Y:S02]  /*7c80*/  LOP3.LUT P1, RZ, R16.reuse, 0x2, RZ, 0xc0, !PT ;  /* 0x0000000210ff7812 */ /* 0x040fe4000782c0ff */
[----:B------:R-:W-:Y:S02]  /*7c90*/  FMNMX.FTZ R10, R57, R10, !PT ;  /* 0x0000000a390a7209 */ /* 0x000fe40007810000 */
[----:B------:R-:W-:Y:S02]  /*7ca0*/  LOP3.LUT R16, R16, 0xfffffeff, RZ, 0xc0, !PT ;  /* 0xfffffeff10107812 */ /* 0x000fe400078ec0ff */
[----:B------:R-:W-:-:S02]  /*7cb0*/  FMNMX.FTZ R10, R58, R10, !PT ;  /* 0x0000000a3a0a7209 */ /* 0x000fc40007810000 */
[----:B------:R-:W-:Y:S02]  /*7cc0*/  @P0 LOP3.LUT R16, R16, 0x100, RZ, 0xfc, !PT ;  /* 0x0000010010100812 */ /* 0x000fe400078efcff */
[----:B------:R-:W-:Y:S02]  /*7cd0*/  ISETP.LT.OR P0, PT, R81, 0x61, P2 ;  /* 0x000000615100780c */ /* 0x000fe40001701670 */
[----:B------:R-:W-:Y:S02]  /*7ce0*/  FMNMX.FTZ R10, R61, R10, !PT ;  /* 0x0000000a3d0a7209 */ /* 0x000fe40007810000 */
[----:B------:R-:W-:Y:S02]  /*7cf0*/  LOP3.LUT P2, RZ, R16, 0x8, RZ, 0xc0, !PT ;  /* 0x0000000810ff7812 */ /* 0x000fe4000784c0ff */
[----:B------:R-:W-:Y:S02]  /*7d00*/  FMNMX.FTZ R10, R62, R10, !PT ;  /* 0x0000000a3e0a7209 */ /* 0x000fe40007810000 */
[----:B------:R-:W-:-:S02]  /*7d10*/  LOP3.LUT R16, R16, 0xffffffbf, RZ, 0xc0, !PT ;  /* 0xffffffbf10107812 */ /* 0x000fc400078ec0ff */
[----:B------:R-:W-:Y:S02]  /*7d20*/  FMNMX.FTZ R10, R65, R10, !PT ;  /* 0x0000000a410a7209 */ /* 0x000fe40007810000 */
[C---:B------:R-:W-:Y:S02]  /*7d30*/  ISETP.LT.OR P6, PT, R81.reuse, 0x71, P6 ;  /* 0x000000715100780c */ /* 0x040fe400037c1670 */
[----:B------:R-:W-:Y:S02]  /*7d40*/  @P0 LOP3.LUT R16, R16, 0x40, RZ, 0xfc, !PT ;  /* 0x0000004010100812 */ /* 0x000fe400078efcff */
[----:B------:R-:W-:Y:S02]  /*7d50*/  FMNMX.FTZ R10, R66, R10, !PT ;  /* 0x0000000a420a7209 */ /* 0x000fe40007810000 */
[----:B------:R-:W-:Y:S02]  /*7d60*/  ISETP.LT.OR P0, PT, R81, 0x62, P3 ;  /* 0x000000625100780c */ /* 0x000fe40001f01670 */
[----:B------:R-:W-:-:S02]  /*7d70*/  LOP3.LUT P3, RZ, R16, 0x80, RZ, 0xc0, !PT ;  /* 0x0000008010ff7812 */ /* 0x000fc4000786c0ff */
[----:B------:R-:W-:Y:S02]  /*7d80*/  FMNMX.FTZ R10, R69, R10, !PT ;  /* 0x0000000a450a7209 */ /* 0x000fe40007810000 */
[----:B------:R-:W-:Y:S02]  /*7d90*/  ISETP.LT.OR P3, PT, R81, 0x1, P3 ;  /* 0x000000015100780c */ /* 0x000fe40001f61670 */
[----:B------:R-:W-:Y:S02]  /*7da0*/  FMNMX.FTZ R10, R70, R10, !PT ;  /* 0x0000000a460a7209 */ /* 0x000fe40007810000 */
[----:B------:R-:W-:Y:S02]  /*7db0*/  FSEL R9, R9, -INF , !P3 ;  /* 0xff80000009097808 */ /* 0x000fe40005800000 */
        /* <DEDUP_REMOVED lines=8> */
[----:B------:R-:W-:Y:S01]  /*7e40*/  LOP3.LUT R16, R16, 0xffffffef, RZ, 0xc0, !PT ;  /* 0xffffffef10107812 */ /* 0x000fe200078ec0ff */
[----:B------:R-:W0:Y:S01]  /*7e50*/  SHFL.BFLY PT, R35, R10, 0x2, 0x1f ;  /* 0x0c401f000a237f89 */ /* 0x000e2200000e0000 */
[----:B------:R-:W-:Y:S02]  /*7e60*/  FMNMX.FTZ R73, R21, R73, !PT ;  /* 0x0000004915497209 */ /* 0x000fe40007810000 */
[----:B------:R-:W-:Y:S02]  /*7e70*/  @P0 LOP3.LUT R16, R16, 0x10, RZ, 0xfc, !PT ;  /* 0x0000001010100812 */ /* 0x000fe400078efcff */
[----:B------:R-:W-:Y:S02]  /*7e80*/  FMNMX.FTZ R73, R24, R73, !PT ;  /* 0x0000004918497209 */ /* 0x000fe40007810000 */
[----:B------:R-:W-:Y:S02]  /*7e90*/  ISETP.LT.OR P0, PT, R81, 0x69, P4 ;  /* 0x000000695100780c */ /* 0x000fe40002701670 */
[----:B------:R-:W-:-:S02]  /*7ea0*/  FMNMX.FTZ R73, R27, R73, !PT ;  /* 0x000000491b497209 */ /* 0x000fc40007810000 */
[----:B------:R-:W-:Y:S02]  /*7eb0*/  LOP3.LUT P4, RZ, R16, 0x20, RZ, 0xc0, !PT ;  /* 0x0000002010ff7812 */ /* 0x000fe4000788c0ff */
[----:B------:R-:W-:Y:S02]  /*7ec0*/  FMNMX.FTZ R73, R28, R73, !PT ;  /* 0x000000491c497209 */ /* 0x000fe40007810000 */
[----:B------:R-:W-:Y:S02]  /*7ed0*/  LOP3.LUT R16, R16, 0xfffffffb, RZ, 0xc0, !PT ;  /* 0xfffffffb10107812 */ /* 0x000fe400078ec0ff */
[----:B------:R-:W-:Y:S02]  /*7ee0*/  FMNMX.FTZ R73, R31, R73, !PT ;  /* 0x000000491f497209 */ /* 0x000fe40007810000 */
[----:B------:R-:W-:Y:S02]  /*7ef0*/  ISETP.LT.OR P1, PT, R81, 0x72, P1 ;  /* 0x000000725100780c */ /* 0x000fe40000f21670 */
[----:B------:R-:W-:-:S02]  /*7f00*/  FMNMX.FTZ R73, R32, R73, !PT ;  /* 0x0000004920497209 */ /* 0x000fc40007810000 */
[----:B------:R-:W-:Y:S02]  /*7f10*/  @P0 LOP3.LUT R16, R16, 0x4, RZ, 0xfc, !PT ;  /* 0x0000000410100812 */ /* 0x000fe400078efcff */
[----:B0-----:R-:W-:Y:S02]  /*7f20*/  FMNMX.FTZ R10, R10, R35, !PT ;  /* 0x000000230a0a7209 */ /* 0x001fe40007810000 */
[----:B------:R-:W-:Y:S02]  /*7f30*/  FMNMX.FTZ R73, R37, R73, !PT ;  /* 0x0000004925497209 */ /* 0x000fe40007810000 */
[----:B------:R-:W-:Y:S01]  /*7f40*/  ISETP.LT.OR P0, PT, R81, 0x6a, P5 ;  /* 0x0000006a5100780c */ /* 0x000fe20002f01670 */
[----:B------:R-:W0:Y:S01]  /*7f50*/  SHFL.BFLY PT, R35, R10, 0x1, 0x1f ;  /* 0x0c201f000a237f89 */ /* 0x000e2200000e0000 */
[----:B------:R-:W-:Y:S02]  /*7f60*/  FMNMX.FTZ R73, R38, R73, !PT ;  /* 0x0000004926497209 */ /* 0x000fe40007810000 */
[----:B------:R-:W-:-:S02]  /*7f70*/  LOP3.LUT R16, R16, 0xefffffff, RZ, 0xc0, !PT ;  /* 0xefffffff10107812 */ /* 0x000fc400078ec0ff */
[----:B------:R-:W-:Y:S02]  /*7f80*/  FMNMX.FTZ R73, R41, R73, !PT ;  /* 0x0000004929497209 */ /* 0x000fe40007810000 */
[----:B------:R-:W-:Y:S02]  /*7f90*/  ISETP.LT.OR P2, PT, R81, 0x79, P2 ;  /* 0x000000795100780c */ /* 0x000fe40001741670 */
[----:B------:R-:W-:Y:S02]  /*7fa0*/  FMNMX.FTZ R73, R42, R73, !PT ;  /* 0x000000492a497209 */ /* 0x000fe40007810000 */
[----:B------:R-:W-:Y:S02]  /*7fb0*/  FSEL R72, R72, -INF , !P1 ;  /* 0xff80000048487808 */ /* 0x000fe40004800000 */
[----:B------:R-:W-:Y:S02]  /*7fc0*/  FMNMX.FTZ R73, R45, R73, !PT ;  /* 0x000000492d497209 */ /* 0x000fe40007810000 */
[----:B------:R-:W-:-:S02]  /*7fd0*/  @P0 LOP3.LUT R16, R16, 0x10000000, RZ, 0xfc, !PT ;  /* 0x1000000010100812 */ /* 0x000fc400078efcff */
[----:B------:R-:W-:Y:S02]  /*7fe0*/  FMNMX.FTZ R73, R46, R73, !PT ;  /* 0x000000492e497209 */ /* 0x000fe40007810000 */
[----:B------:R-:W-:Y:S02]  /*7ff0*/  LOP3.LUT R16, R16, 0xdfffffff, RZ, 0xc0, !PT ;  /* 0xdfffffff10107812 */ /* 0x000fe400078ec0ff */
[----:B------:R-:W-:Y:S02]  /*8000*/  FMNMX.FTZ R73, R49, R73, !PT ;  /* 0x0000004931497209 */ /* 0x000fe40007810000 */
[----:B------:R-:W-:Y:S02]  /*8010*/  @P6 LOP3.LUT R16, R16, 0x20000000, RZ, 0xfc, !PT ;  /* 0x2000000010106812 */ /* 0x000fe400078efcff */
[----:B0-----:R-:W-:Y:S02]  /*8020*/  FMNMX.FTZ R10, R10, R35, !PT ;  /* 0x000000230a0a7209 */ /* 0x001fe40007810000 */
[----:B------:R-:W-:-:S02]  /*8030*/  FMNMX.FTZ R73, R50, R73, !PT ;  /* 0x0000004932497209 */ /* 0x000fc40007810000 */
[C---:B------:R-:W-:Y:S02]  /*8040*/  FSETP.NEU.FTZ.AND P5, PT, R10.reuse, -INF , PT ;  /* 0xff8000000a00780b */ /* 0x040fe40003fbd000 */
[----:B------:R-:W-:Y:S02]  /*8050*/  FMNMX.FTZ R73, R53, R73, !PT ;  /* 0x0000004935497209 */ /* 0x000fe40007810000 */
[----:B------:R-:W-:Y:S02]  /*8060*/  FSEL R35, R10, RZ, P5 ;  /* 0x000000ff0a237208 */ /* 0x000fe40002800000 */
[----:B------:R-:W-:Y:S02]  /*8070*/  FMNMX.FTZ R73, R54, R73, !PT ;  /* 0x0000004936497209 */ /* 0x000fe40007810000 */
[----:B------:R-:W-:Y:S01]  /*8080*/  LOP3.LUT P6, RZ, R16, 0x100, RZ, 0xc0, !PT ;  /* 0x0000010010ff7812 */ /* 0x000fe200078cc0ff */
[----:B------:R-:W-:-:S01]  /*8090*/  FADD.FTZ R5, -R35, R5 ;  /* 0x0000000523057221 */ /* 0x000fc20000010100 */
[----:B------:R-:W-:Y:S01]  /*80a0*/  FMNMX.FTZ R73, R55, R73, !PT ;  /* 0x0000004937497209 */ /* 0x000fe20007810000 */
[----:B------:R-:W-:Y:S01]  /*80b0*/  IMAD.U32 R35, RZ, RZ, UR6 ;  /* 0x00000006ff237e24 */ /* 0x000fe2000f8e00ff */
[----:B------:R-:W-:Y:S01]  /*80c0*/  LOP3.LUT P0, RZ, R16, 0x40, RZ, 0xc0, !PT ;  /* 0x0000004010ff7812 */ /* 0x000fe2000780c0ff */
[----:B------:R-:W-:Y:S01]  /*80d0*/  FMUL.FTZ R5, R5, UR6 ;  /* 0x0000000605057c20 */ /* 0x000fe20008410000 */
[----:B------:R-:W-:Y:S01]  /*80e0*/  FMNMX.FTZ R73, R56, R73, !PT ;  /* 0x0000004938497209 */ /* 0x000fe20007810000 */
[----:B------:R-:W-:-:S01]  /*80f0*/  FFMA.FTZ R35, R10, R35, -8 ;  /* 0xc10000000a237423 */ /* 0x000fc20000010023 */
[----:B------:R-:W-:-:S02]  /*8100*/  FSEL R60, R60, -INF , !P6 ;  /* 0xff8000003c3c7808 */ /* 0x000fc40007000000 */
[----:B------:R-:W-:Y:S01]  /*8110*/  FMNMX.FTZ R73, R59, R73, !PT ;  /* 0x000000493b497209 */ /* 0x000fe20007810000 */
[----:B------:R-:W-:Y:S01]  /*8120*/  MUFU.EX2 R5, R5 ;  /* 0x0000000500057308 */ /* 0x000fe20000000800 */
[----:B------:R-:W-:Y:S02]  /*8130*/  FSEL R35, R35, RZ, P5 ;  /* 0x000000ff23237208 */ /* 0x000fe40002800000 */
[----:B------:R-:W-:Y:S02]  /*8140*/  LOP3.LUT P5, RZ, R16, 0x10, RZ, 0xc0, !PT ;  /* 0x0000001010ff7812 */ /* 0x000fe400078ac0ff */
[----:B------:R-:W-:Y:S01]  /*8150*/  FSEL R63, R63, -INF , !P0 ;  /* 0xff8000003f3f7808 */ /* 0x000fe20004000000 */
[--C-:B------:R-:W-:Y:S01]  /*8160*/  FFMA.FTZ R7, R7, UR6, -R35.reuse ;  /* 0x0000000607077c23 */ /* 0x100fe20008010823 */
[----:B------:R-:W-:Y:S01]  /*8170*/  FMNMX.FTZ R73, R60, R73, !PT ;  /* 0x000000493c497209 */ /* 0x000fe20007810000 */
[--C-:B------:R-:W-:Y:S01]  /*8180*/  FFMA.FTZ R8, R8, UR6, -R35.reuse ;  /* 0x0000000608087c23 */ /* 0x100fe20008010823 */
[----:B------:R-:W-:Y:S01]  /*8190*/  FSEL R64, R64, -INF , !P5 ;  /* 0xff80000040407808 */ /* 0x000fe20006800000 */
[--C-:B------:R-:W-:Y:S01]  /*81a0*/  FFMA.FTZ R11, R11, UR6, -R35.reuse ;  /* 0x000000060b0b7c23 */ /* 0x100fe20008010823 */
[----:B------:R-:W-:Y:S01]  /*81b0*/  LOP3.LUT P5, RZ, R16, 0x4, RZ, 0xc0, !PT ;  /* 0x0000000410ff7812 */ /* 0x000fe200078ac0ff */
[--C-:B------:R-:W-:Y:S01]  /*81c0*/  FFMA.FTZ R12, R12, UR6, -R35.reuse ;  /* 0x000000060c0c7c23 */ /* 0x100fe20008010823 */
[----:B------:R-:W-:Y:S01]  /*81d0*/  FMNMX.FTZ R73, R63, R73, !PT ;  /* 0x000000493f497209 */ /* 0x000fe20007810000 */
[--C-:B------:R-:W-:Y:S01]  /*81e0*/  FFMA.FTZ R15, R15, UR6, -R35.reuse ;  /* 0x000000060f0f7c23 */ /* 0x100fe20008010823 */
[----:B------:R-:W-:Y:S01]  /*81f0*/  LOP3.LUT P0, RZ, R16, 0x10000000, RZ, 0xc0, !PT ;  /* 0x1000000010ff7812 */ /* 0x000fe2000780c0ff */
[--C-:B------:R-:W-:Y:S01]  /*8200*/  FFMA.FTZ R20, R20, UR6, -R35.reuse ;  /* 0x0000000614147c23 */ /* 0x100fe20008010823 */
[----:B------:R-:W-:Y:S01]  /*8210*/  FSEL R67, R67, -INF , !P5 ;  /* 0xff80000043437808 */ /* 0x000fe20006800000 */
        /* <DEDUP_REMOVED lines=39> */
[----:B------:R-:W0:Y:S01]  /*8490*/  MUFU.EX2 R73, R7 ;  /* 0x0000000700497308 */ /* 0x000e220000000800 */
[----:B------:R-:W1:Y:S01]  /*84a0*/  SHFL.BFLY PT, R80, R78, 0x2, 0x1f ;  /* 0x0c401f004e507f89 */ /* 0x000e6200000e0000 */
[----:B------:R-:W-:-:S06]  /*84b0*/  LOP3.LUT P0, RZ, R16, 0x8000000, RZ, 0xc0, !PT ;  /* 0x0800000010ff7812 */ /* 0x000fcc000780c0ff */
[----:B------:R-:W2:Y:S08]  /*84c0*/  MUFU.EX2 R8, R8 ;  /* 0x0000000800087308 */ /* 0x000eb00000000800 */
[----:B------:R-:W-:Y:S01]  /*84d0*/  MUFU.EX2 R11, R11 ;  /* 0x0000000b000b7308 */ /* 0x000fe20000000800 */
[----:B0-----:R-:W-:-:S07]  /*84e0*/  FFMA.FTZ R3, R5, R3, R73 ;  /* 0x0000000305037223 */ /* 0x001fce0000010049 */
[----:B------:R-:W-:Y:S01]  /*84f0*/  MUFU.EX2 R12, R12 ;  /* 0x0000000c000c7308 */ /* 0x000fe20000000800 */
[----:B-1----:R-:W-:Y:S01]  /*8500*/  FMNMX.FTZ R80, R78, R80, !PT ;  /* 0x000000504e507209 */ /* 0x002fe20007810000 */
[----:B--2---:R-:W-:-:S04]  /*8510*/  FADD.FTZ R3, R8, R3 ;  /* 0x0000000308037221 */ /* 0x004fc80000010000 */
[----:B------:R-:W0:Y:S02]  /*8520*/  SHFL.BFLY PT, R7, R80, 0x1, 0x1f ;  /* 0x0c201f0050077f89 */ /* 0x000e2400000e0000 */
[----:B------:R-:W-:Y:S08]  /*8530*/  MUFU.EX2 R15, R15 ;  /* 0x0000000f000f7308 */ /* 0x000ff00000000800 */
[----:B------:R-:W-:Y:S08]  /*8540*/  MUFU.EX2 R20, R20 ;  /* 0x0000001400147308 */ /* 0x000ff00000000800 */
[----:B------:R-:W-:Y:S01]  /*8550*/  MUFU.EX2 R25, R25 ;  /* 0x0000001900197308 */ /* 0x000fe20000000800 */
[----:B0-----:R-:W-:-:S07]  /*8560*/  FMNMX.FTZ R7, R80, R7, !PT ;  /* 0x0000000750077209 */ /* 0x001fce0007810000 */
[----:B------:R-:W-:Y:S01]  /*8570*/  MUFU.EX2 R26, R26 ;  /* 0x0000001a001a7308 */ /* 0x000fe20000000800 */
[----:B------:R-:W-:-:S04]  /*8580*/  FSETP.NEU.FTZ.AND P1, PT, R7, -INF , PT ;  /* 0xff8000000700780b */ /* 0x000fc80003f3d000 */
[----:B------:R-:W-:-:S03]  /*8590*/  FSEL R78, R7, RZ, P1 ;  /* 0x000000ff074e7208 */ /* 0x000fc60000800000 */
[----:B------:R-:W-:Y:S02]  /*85a0*/  MUFU.EX2 R29, R29 ;  /* 0x0000001d001d7308 */ /* 0x000fe40000000800 */
[----:B------:R-:W-:-:S01]  /*85b0*/  FADD.FTZ R4, -R78, R4 ;  /* 0x000000044e047221 */ /* 0x000fc20000010100 */
[----:B------:R-:W-:-:S03]  /*85c0*/  IMAD.U32 R78, RZ, RZ, UR6 ;  /* 0x00000006ff4e7e24 */ /* 0x000fc6000f8e00ff */
[----:B------:R-:W-:Y:S01]  /*85d0*/  FMUL.FTZ R4, R4, UR6 ;  /* 0x0000000604047c20 */ /* 0x000fe20008410000 */
[----:B------:R-:W-:-:S01]  /*85e0*/  FFMA.FTZ R78, R7, R78, -8 ;  /* 0xc1000000074e7423 */ /* 0x000fc2000001004e */
        /* <DEDUP_REMOVED lines=40> */
[----:B-1----:R-:W-:Y:S01]  /*8870*/  FADD.FTZ R78, R34, R2 ;  /* 0x00000002224e7221 */ /* 0x002fe20000010000 */
[----:B------:R-:W-:-:S01]  /*8880*/  FADD.FTZ R2, R11, R3 ;  /* 0x000000030b027221 */ /* 0x000fc20000010000 */
[----:B------:R-:W1:Y:S02]  /*8890*/  MUFU.EX2 R21, R21 ;  /* 0x0000001500157308 */ /* 0x000e640000000800 */
[----:B--2---:R-:W-:-:S01]  /*88a0*/  FADD.FTZ R3, R13, R78 ;  /* 0x0000004e0d037221 */ /* 0x004fc20000010000 */
[----:B------:R-:W-:-:S04]  /*88b0*/  FADD.FTZ R2, R12, R2 ;  /* 0x000000020c027221 */ /* 0x000fc80000010000 */
[----:B------:R-:W-:Y:S01]  /*88c0*/  FADD.FTZ R2, R15, R2 ;  /* 0x000000020f027221 */ /* 0x000fe20000010000 */
[----:B------:R-:W2:Y:S01]  /*88d0*/  MUFU.EX2 R24, R24 ;  /* 0x0000001800187308 */ /* 0x000ea20000000800 */
[----:B0-----:R-:W-:-:S02]  /*88e0*/  FADD.FTZ R3, R14, R3 ;  /* 0x000000030e037221 */ /* 0x001fc40000010000 */
[----:B------:R-:W-:-:S04]  /*88f0*/  FADD.FTZ R2, R20, R2 ;  /* 0x0000000214027221 */ /* 0x000fc80000010000 */
[----:B------:R-:W-:Y:S01]  /*8900*/  FADD.FTZ R2, R25, R2 ;  /* 0x0000000219027221 */ /* 0x000fe20000010000 */
[----:B------:R-:W0:Y:S01]  /*8910*/  MUFU.EX2 R27, R27 ;  /* 0x0000001b001b7308 */ /* 0x000e220000000800 */
[----:B-1----:R-:W-:-:S02]  /*8920*/  FADD.FTZ R3, R21, R3 ;  /* 0x0000000315037221 */ /* 0x002fc40000010000 */
[----:B------:R-:W-:-:S04]  /*8930*/  FADD.FTZ R2, R26, R2 ;  /* 0x000000021a027221 */ /* 0x000fc80000010000 */
[----:B------:R-:W-:Y:S01]  /*8940*/  FADD.FTZ R2, R29, R2 ;  /* 0x000000021d027221 */ /* 0x000fe20000010000 */
[----:B------:R-:W1:Y:S01]  /*8950*/  MUFU.EX2 R28, R28 ;  /* 0x0000001c001c7308 */ /* 0x000e620000000800 */
[----:B--2---:R-:W-:-:S02]  /*8960*/  FADD.FTZ R3, R24, R3 ;  /* 0x0000000318037221 */ /* 0x004fc40000010000 */
[----:B------:R-:W-:-:S05]  /*8970*/  FADD.FTZ R2, R30, R2 ;  /* 0x000000021e027221 */ /* 0x000fca0000010000 */
        /* <DEDUP_REMOVED lines=96> */
.L_x_12027:
[----:B------:R-:W-:Y:S01]  /*8f80*/  UIADD3 UR10, UR10, 0x19c60, URZ ;  /* 0x00019c600a0a7890 */ /* 0x000fe2000fffe03f */
[----:B------:R-:W-:Y:S01]  /*8f90*/  ISETP.GT.AND P1, PT, R6, UR17, PT ;  /* 0x0000001106007c0c */ /* 0x000fe2000bf24270 */
[----:B------:R-:W-:Y:S01]  /*8fa0*/  UMOV UR22, UR48 ;  /* 0x0000003000167c82 */ /* 0x000fe20008000000 */
[----:B------:R-:W-:Y:S01]  /*8fb0*/  F2FP.SATFINITE.E4M3.F32.PACK_AB_MERGE_C R11, R12, R11, RZ ;  /* 0x0000000b0c0b723e */ /* 0x000fe200048070ff */
[----:B------:R-:W-:Y:S01]  /*8fc0*/  UPRMT UR10, UR45, 0x654, UR10 ;  /* 0x000006542d0a7896 */ /* 0x000fe2000800000a */
[----:B------:R-:W-:Y:S01]  /*8fd0*/  F2FP.SATFINITE.E4M3.F32.PACK_AB_MERGE_C R13, R14, R13, RZ ;  /* 0x0000000d0e0d723e */ /* 0x000fe200048070ff */
[----:B------:R-:W-:Y:S01]  /*8fe0*/  UMOV UR21, UR47 ;  /* 0x0000002f00157c82 */ /* 0x000fe20008000000 */
[----:B------:R-:W-:Y:S01]  /*8ff0*/  F2FP.SATFINITE.E4M3.F32.PACK_AB_MERGE_C R11, R8, R73, R11 ;  /* 0x00000049080b723e */ /* 0x000fe2000480700b */
        /* <DEDUP_REMOVED lines=81> */
[----:B------:R-:W-:Y:S01]  /*9510*/  F2FP.SATFINITE.E4M3.F32.PACK_AB_MERGE_C R139, R72, R71, R76 ;  /* 0x00000047488b723e */ /* 0x000fe2000480704c */
[----:B------:R-:W-:Y:S06]  /*9520*/  @P1 BRA `(.L_x_12028) ;  /* 0xffffffc800481947 */ /* 0x000fec000383ffff */
.L_x_12009:
        /* <DEDUP_REMOVED lines=24> */
.L_x_12030:
[----:B------:R-:W-:Y:S02]  /*96b0*/  ULDC UR18, c[0x0][0x9e4] ;  /* 0x0002790000127ab9 */ /* 0x000fe40000000800 */
[----:B------:R-:W-:-:S11]  /*96c0*/  UISETP.NE.AND UP0, UPT, UR18, 0x1, UPT ;  /* 0x000000011200788c */ /* 0x000fd6000bf05270 */
[----:B------:R-:W-:Y:S02]  /*96d0*/  @UP0 ULDC.64 UR10, c[0x0][0x9e8] ;  /* 0x00027a00000a0ab9 */ /* 0x000fe40000000a00 */
[----:B------:R-:W-:-:S04]  /*96e0*/  UIMAD.WIDE.U32 UR14, UR7, UR10, URZ ;  /* 0x0000000a070e72a5 */ /* 0x000fc8000f8e003f */
[----:B------:R-:W-:-:S12]  /*96f0*/  @UP0 USHF.R.U32.HI UR7, URZ, UR11, UR15 ;  /* 0x0000000b3f070299 */ /* 0x000fd8000801160f */
.L_x_12031:
[----:B------:R-:W-:-:S04]  /*9700*/  UIMAD UR7, UR7, UR18, URZ ;  /* 0x00000012070772a4 */ /* 0x000fc8000f8e023f */
[----:B------:R-:W-:-:S04]  /*9710*/  UISETP.LT.AND UP0, UPT, UR17, UR7, UPT ;  /* 0x000000071100728c */ /* 0x000fc8000bf01270 */
[----:B------:R-:W-:-:S12]  /*9720*/  USEL UR17, UR17, UR7, !UP0 ;  /* 0x0000000711117287 */ /* 0x000fd8000c000000 */
.L_x_12029:
        /* <DEDUP_REMOVED lines=13> */
.L_x_12043:
[----:B------:R-:W-:-:S04]  /*9800*/  UIADD3 UR47, UR20, 0x1, URZ ;  /* 0x00000001142f7890 */ /* 0x000fc8000fffe03f */
[----:B------:R-:W-:-:S04]  /*9810*/  UISETP.NE.AND UP0, UPT, UR47, 0x2, UPT ;  /* 0x000000022f00788c */ /* 0x000fc8000bf05270 */
[----:B------:R-:W-:Y:S02]  /*9820*/  USEL UR48, URZ, 0x1, UP0 ;  /* 0x000000013f307887 */ /* 0x000fe40008000000 */
[----:B------:R-:W-:Y:S02]  /*9830*/  USEL UR47, UR47, URZ, UP0 ;  /* 0x0000003f2f2f7287 */ /* 0x000fe40008000000 */
[----:B------:R-:W-:Y:S01]  /*9840*/  ULOP3.LUT UR48, UR19, UR48, URZ, 0x3c, !UPT ;  /* 0x0000003013307292 */ /* 0x000fe2000f8e3c3f */
[----:B------:R-:W-:Y:S11]  /*9850*/  @!P0 BRA `(.L_x_12033) ;  /* 0x0000000000048947 */ /* 0x000ff60003800000 */
[----:B------:R-:W-:Y:S01]  /*9860*/  BPT.TRAP 0x1 ;  /* 0x000000040000795c */ /* 0x000fe20000300000 */
.L_x_12033:
[----:B------:R-:W-:Y:S01]  /*9870*/  ULEA UR6, UR47, UR46, 0x3 ;  /* 0x0000002e2f067291 */ /* 0x000fe2000f8e183f */
[----:B------:R-:W-:-:S05]  /*9880*/  IMAD.U32 R7, RZ, RZ, UR48 ;  /* 0x00000030ff077e24 */ /* 0x000fca000f8e00ff */
[----:B------:R-:W-:-:S04]  /*9890*/  SHF.L.U32 R7, R7, 0x1f, RZ ;  /* 0x0000001f07077819 */ /* 0x000fc800000006ff */
[----:B------:R0:W1:Y:S01]  /*98a0*/  SYNCS.PHASECHK.TRANS64.TRYWAIT P1, [UR6+0x19c30], R7 ;  /* 0x019c3007ff0075a7 */ /* 0x0000620008020146 */
[----:B------:R-:W-:Y:S05]  /*98b0*/  @!P0 BRA `(.L_x_12034) ;  /* 0x0000000000048947 */ /* 0x000fea0003800000 */
[----:B------:R-:W-:Y:S01]  /*98c0*/  BPT.TRAP 0x1 ;  /* 0x000000040000795c */ /* 0x000fe20000300000 */
.L_x_12034:
[----:B-1----:R-:W-:Y:S05]  /*98d0*/  @P1 BRA `(.L_x_12035) ;  /* 0x0000000000081947 */ /* 0x002fea0003800000 */
[----:B------:R-:W1:Y:S02]  /*98e0*/  SYNCS.PHASECHK.TRANS64.TRYWAIT P1, [UR6+0x19c30], R7 ;  /* 0x019c3007ff0075a7 */ /* 0x000e640008020146 */
[----:B-1----:R-:W-:Y:S05]  /*98f0*/  @!P1 BRA `(.L_x_12036) ;  /* 0x0000010400889947 */ /* 0x002fea0003800000 */
.L_x_12035:
        /* <DEDUP_REMOVED lines=17> */
.L_x_12037:
[----:B------:R-:W-:Y:S01]  /*9a10*/  ULEA UR11, UR20, UR46, 0x3 ;  /* 0x0000002e140b7291 */ /* 0x000fe2000f8e183f */
[----:B01----:R-:W-:-:S05]  /*9a20*/  IMAD.U32 R7, RZ, RZ, UR19 ;  /* 0x00000013ff077e24 */ /* 0x003fca000f8e00ff */
[----:B------:R-:W-:-:S04]  /*9a30*/  SHF.L.U32 R7, R7, 0x1f, RZ ;  /* 0x0000001f07077819 */ /* 0x000fc800000006ff */
[----:B------:R0:W1:Y:S01]  /*9a40*/  SYNCS.PHASECHK.TRANS64.TRYWAIT P1, [UR11+0x19c50], R7 ;  /* 0x019c5007ff0075a7 */ /* 0x000062000802014b */
[----:B------:R-:W-:Y:S05]  /*9a50*/  @!P0 BRA `(.L_x_12038) ;  /* 0x0000000000048947 */ /* 0x000fea0003800000 */
[----:B------:R-:W-:Y:S01]  /*9a60*/  BPT.TRAP 0x1 ;  /* 0x000000040000795c */ /* 0x000fe20000300000 */
.L_x_12038:
[----:B-1----:R-:W-:Y:S05]  /*9a70*/  @P1 BRA `(.L_x_12039) ;  /* 0x0000000000081947 */ /* 0x002fea0003800000 */
[----:B------:R-:W1:Y:S02]  /*9a80*/  SYNCS.PHASECHK.TRANS64.TRYWAIT P1, [UR11+0x19c50], R7 ;  /* 0x019c5007ff0075a7 */ /* 0x000e64000802014b */
[----:B-1----:R-:W-:Y:S05]  /*9a90*/  @!P1 BRA `(.L_x_12040) ;  /* 0x0000010400389947 */ /* 0x002fea0003800000 */
.L_x_12039:
        /* <DEDUP_REMOVED lines=27> */
.L_x_12041:
[C---:B-1----:R-:W-:Y:S01]  /*9c50*/  FMUL.FTZ R8, R0.reuse, R24 ;  /* 0x0000001800087220 */ /* 0x042fe20000410000 */
        /* <DEDUP_REMOVED lines=81> */
[----:B------:R-:W-:Y:S01]  /*a170*/  UMOV UR6, UR18 ;  /* 0x0000001200067c82 */ /* 0x000fe20008000000 */
[----:B------:R-:W-:-:S03]  /*a180*/  ULEA UR7, UR47, UR46, 0x3 ;  /* 0x0000002e2f077291 */ /* 0x000fc6000f8e183f */
[----:B------:R-:W1:Y:S01]  /*a190*/  MUFU.TANH R31, R31 ;  /* 0x0000001f001f7308 */ /* 0x000e620000002400 */
[----:B--2---:R-:W-:Y:S01]  /*a1a0*/  FMNMX.FTZ R7, R29, R7, !PT ;  /* 0x000000071d077209 */ /* 0x004fe20007810000 */
[----:B------:R-:W-:-:S04]  /*a1b0*/  UIADD3 UR7, UR7, 0x19c40, URZ ;  /* 0x00019c4007077890 */ /* 0x000fc8000fffe03f */
[----:B------:R-:W-:Y:S02]  /*a1c0*/  UPRMT UR7, UR45, 0x654, UR7 ;  /* 0x000006542d077896 */ /* 0x000fe40008000007 */
[----:B------:R-:W2:Y:S01]  /*a1d0*/  MUFU.TANH R32, R32 ;  /* 0x0000002000207308 */ /* 0x000ea20000002400 */
[----:B0-----:R-:W-:-:S06]  /*a1e0*/  FMNMX.FTZ R7, R30, R7, !PT ;  /* 0x000000071e077209 */ /* 0x001fcc0007810000 */
[----:B------:R-:W-:Y:S01]  /*a1f0*/  SYNCS.ARRIVE.TRANS64.RED.A1T0 RZ, [UR7], RZ ;  /* 0x000000ffffff79a7 */ /* 0x000fe20008100407 */
        /* <DEDUP_REMOVED lines=318> */
.L_x_12042:
        /* <DEDUP_REMOVED lines=91> */
.L_x_12032:
        /* <DEDUP_REMOVED lines=10> */
.L_x_12063:
[----:B------:R-:W-:-:S04]  /*bc30*/  UIADD3 UR47, UR19, 0x1, URZ ;  /* 0x00000001132f7890 */ /* 0x000fc8000fffe03f */
[----:B------:R-:W-:-:S04]  /*bc40*/  UISETP.NE.AND UP0, UPT, UR47, 0x2, UPT ;  /* 0x000000022f00788c */ /* 0x000fc8000bf05270 */
[----:B------:R-:W-:Y:S02]  /*bc50*/  USEL UR48, URZ, 0x1, UP0 ;  /* 0x000000013f307887 */ /* 0x000fe40008000000 */
[----:B------:R-:W-:Y:S02]  /*bc60*/  USEL UR47, UR47, URZ, UP0 ;  /* 0x0000003f2f2f7287 */ /* 0x000fe40008000000 */
[----:B------:R-:W-:Y:S01]  /*bc70*/  ULOP3.LUT UR48, UR18, UR48, URZ, 0x3c, !UPT ;  /* 0x0000003012307292 */ /* 0x000fe2000f8e3c3f */
[----:B------:R-:W-:Y:S11]  /*bc80*/  @!P0 BRA `(.L_x_12045) ;  /* 0x0000000000048947 */ /* 0x000ff60003800000 */
[----:B------:R-:W-:Y:S01]  /*bc90*/  BPT.TRAP 0x1 ;  /* 0x000000040000795c */ /* 0x000fe20000300000 */
.L_x_12045:
[----:B------:R-:W-:Y:S01]  /*bca0*/  ULEA UR6, UR47, UR46, 0x3 ;  /* 0x0000002e2f067291 */ /* 0x000fe2000f8e183f */
[----:B------:R-:W-:-:S05]  /*bcb0*/  IMAD.U32 R7, RZ, RZ, UR48 ;  /* 0x00000030ff077e24 */ /* 0x000fca000f8e00ff */
[----:B------:R-:W-:-:S04]  /*bcc0*/  SHF.L.U32 R7, R7, 0x1f, RZ ;  /* 0x0000001f07077819 */ /* 0x000fc800000006ff */
[----:B------:R0:W1:Y:S01]  /*bcd0*/  SYNCS.PHASECHK.TRANS64.TRYWAIT P1, [UR6+0x19c30], R7 ;  /* 0x019c3007ff0075a7 */ /* 0x0000620008020146 */
[----:B------:R-:W-:Y:S05]  /*bce0*/  @!P0 BRA `(.L_x_12046) ;  /* 0x0000000000048947 */ /* 0x000fea0003800000 */
[----:B------:R-:W-:Y:S01]  /*bcf0*/  BPT.TRAP 0x1 ;  /* 0x000000040000795c */ /* 0x000fe20000300000 */
.L_x_12046:
[----:B-1----:R-:W-:Y:S05]  /*bd00*/  @P1 BRA `(.L_x_12047) ;  /* 0x0000000000081947 */ /* 0x002fea0003800000 */
[----:B------:R-:W1:Y:S02]  /*bd10*/  SYNCS.PHASECHK.TRANS64.TRYWAIT P1, [UR6+0x19c30], R7 ;  /* 0x019c3007ff0075a7 */ /* 0x000e640008020146 */
[----:B-1----:R-:W-:Y:S05]  /*bd20*/  @!P1 BRA `(.L_x_12048) ;  /* 0x000000e000ac9947 */ /* 0x002fea0003800000 */
.L_x_12047:
        /* <DEDUP_REMOVED lines=17> */
.L_x_12049:
[----:B------:R-:W-:Y:S01]  /*be40*/  ULEA UR11, UR19, UR46, 0x3 ;  /* 0x0000002e130b7291 */ /* 0x000fe2000f8e183f */
[----:B01----:R-:W-:-:S05]  /*be50*/  IMAD.U32 R7, RZ, RZ, UR18 ;  /* 0x00000012ff077e24 */ /* 0x003fca000f8e00ff */
[----:B------:R-:W-:-:S04]  /*be60*/  SHF.L.U32 R7, R7, 0x1f, RZ ;  /* 0x0000001f07077819 */ /* 0x000fc800000006ff */
[----:B------:R0:W1:Y:S01]  /*be70*/  SYNCS.PHASECHK.TRANS64.TRYWAIT P1, [UR11+0x19c50], R7 ;  /* 0x019c5007ff0075a7 */ /* 0x000062000802014b */
[----:B------:R-:W-:Y:S05]  /*be80*/  @!P0 BRA `(.L_x_12050) ;  /* 0x0000000000048947 */ /* 0x000fea0003800000 */
[----:B------:R-:W-:Y:S01]  /*be90*/  BPT.TRAP 0x1 ;  /* 0x000000040000795c */ /* 0x000fe20000300000 */
.L_x_12050:
[----:B-1----:R-:W-:Y:S05]  /*bea0*/  @P1 BRA `(.L_x_12051) ;  /* 0x0000000000081947 */ /* 0x002fea0003800000 */
[----:B------:R-:W1:Y:S02]  /*beb0*/  SYNCS.PHASECHK.TRANS64.TRYWAIT P1, [UR11+0x19c50], R7 ;  /* 0x019c5007ff0075a7 */ /* 0x000e64000802014b */
[----:B-1----:R-:W-:Y:S05]  /*bec0*/  @!P1 BRA `(.L_x_12052) ;  /* 0x000000e0005c9947 */ /* 0x002fea0003800000 */
.L_x_12051:
        /* <DEDUP_REMOVED lines=27> */
.L_x_12053:
        /* <DEDUP_REMOVED lines=18> */
[----:B-1----:R-:W-:Y:S01]  /*c1a0*/  FMUL.FTZ R8, R0, R25 ;  /* 0x0000001900087220 */ /* 0x002fe20000410000 */
        /* <DEDUP_REMOVED lines=61> */
[----:B------:R-:W0:Y:S01]  /*c580*/  MUFU.TANH R7, R7 ;  /* 0x0000000700077308 */ /* 0x000e220000002400 */
[----:B------:R-:W-:Y:S01]  /*c590*/  IADD3 R34, -R17, 0x1, -R74 ;  /* 0x0000000111227810 */ /* 0x000fe20007ffe94a */
[----:B------:R-:W-:Y:S01]  /*c5a0*/  SYNCS.ARRIVE.TRANS64.RED.A1T0 RZ, [UR6], RZ ;  /* 0x000000ffffff79a7 */ /* 0x000fe20008100406 */
[----:B------:R-:W-:-:S02]  /*c5b0*/  ULOP3.LUT UR6, URZ, UR21, URZ, 0x33, !UPT ;  /* 0x000000153f067292 */ /* 0x000fc4000f8e333f */
[----:B------:R-:W-:-:S03]  /*c5c0*/  IADD3 R82, -R82, UR41, R34 ;  /* 0x0000002952527c10 */ /* 0x000fc6000fffe122 */
[----:B------:R-:W2:Y:S02]  /*c5d0*/  MUFU.TANH R8, R8 ;  /* 0x0000000800087308 */ /* 0x000ea40000002400 */
[C---:B------:R-:W-:Y:S02]  /*c5e0*/  VIADD R81, R82.reuse, UR22 ;  /* 0x0000001652517c36 */ /* 0x040fe40008000000 */
        /* <DEDUP_REMOVED lines=79> */
.L_x_12056:
[----:B------:R-:W-:-:S05]  /*cae0*/  IMAD.U32 R86, RZ, RZ, UR20 ;  /* 0x00000014ff567e24 */ /* 0x000fca000f8e00ff */
[----:B------:R-:W-:-:S13]  /*caf0*/  ISETP.NE.AND P1, PT, R86, 0x1, PT ;  /* 0x000000015600780c */ /* 0x000fda0003f25270 */
[----:B------:R-:W1:Y:S02]  /*cb00*/  @P1 LDC.64 R34, c[0x0][0x9e8] ;  /* 0x00027a00ff221b82 */ /* 0x000e640000000a00 */
[----:B-1----:R-:W-:-:S05]  /*cb10*/  @P1 IMAD.HI.U32 R34, R85, R34, RZ ;  /* 0x0000002255221227 */ /* 0x002fca00078e00ff */
[----:B------:R-:W-:-:S07]  /*cb20*/  @P1 SHF.R.U32.HI R85, RZ, R35, R34 ;  /* 0x00000023ff551219 */ /* 0x000fce0000011622 */
.L_x_12057:
[----:B------:R-:W-:Y:S05]  /*cb30*/  BSYNC B0 ;  /* 0x0000000000007941 */ /* 0x000fea0003800000 */
.L_x_12055:
[----:B------:R-:W-:-:S04]  /*cb40*/  IMAD R85, R85, R86, -R74 ;  /* 0x0000005655557224 */ /* 0x000fc800078e0a4a */
[----:B------:R-:W-:-:S05]  /*cb50*/  IMAD.IADD R85, R85, 0x1, -R17 ;  /* 0x0000000155557824 */ /* 0x000fca00078e0a11 */
[----:B------:R-:W-:Y:S02]  /*cb60*/  VIMNMX R84, R84, R85, !PT ;  /* 0x0000005554547248 */ /* 0x000fe40007fe0100 */
[----:B------:R-:W-:-:S07]  /*cb70*/  VIADDMNMX R83, R85, R86, R83, PT ;  /* 0x0000005655537246 */ /* 0x000fce0003800153 */
.L_x_12054:
        /* <DEDUP_REMOVED lines=116> */
.L_x_12060:
[----:B------:R-:W-:-:S05]  /*d2c0*/  IMAD.U32 R83, RZ, RZ, UR20 ;  /* 0x00000014ff537e24 */ /* 0x000fca000f8e00ff */
[----:B------:R-:W-:-:S13]  /*d2d0*/  ISETP.NE.AND P2, PT, R83, 0x1, PT ;  /* 0x000000015300780c */ /* 0x000fda0003f45270 */
[----:B------:R-:W0:Y:S02]  /*d2e0*/  @P2 LDC.64 R34, c[0x0][0x9e8] ;  /* 0x00027a00ff222b82 */ /* 0x000e240000000a00 */
[----:B0-----:R-:W-:-:S05]  /*d2f0*/  @P2 IMAD.HI.U32 R34, R78, R34, RZ ;  /* 0x000000224e222227 */ /* 0x001fca00078e00ff */
[----:B------:R-:W-:-:S07]  /*d300*/  @P2 SHF.R.U32.HI R78, RZ, R35, R34 ;  /* 0x00000023ff4e2219 */ /* 0x000fce0000011622 */
.L_x_12061:
[----:B------:R-:W-:Y:S05]  /*d310*/  BSYNC B0 ;  /* 0x0000000000007941 */ /* 0x000fea0003800000 */
.L_x_12059:
[----:B------:R-:W-:-:S04]  /*d320*/  IMAD R74, R78, R83, -R74 ;  /* 0x000000534e4a7224 */ /* 0x000fc800078e0a4a */
[----:B------:R-:W-:-:S05]  /*d330*/  IMAD.IADD R74, R74, 0x1, -R17 ;  /* 0x000000014a4a7824 */ /* 0x000fca00078e0a11 */
[----:B------:R-:W-:Y:S02]  /*d340*/  VIMNMX R82, R82, R74, !PT ;  /* 0x0000004a52527248 */ /* 0x000fe40007fe0100 */
[----:B------:R-:W-:-:S07]  /*d350*/  VIADDMNMX R81, R74, R83, R81, PT ;  /* 0x000000534a517246 */ /* 0x000fce0003800151 */
.L_x_12058:
        /* <DEDUP_REMOVED lines=20> */
[----:B------:R-:W-:Y:S02]  /*d4a0*/  FMNMX.FTZ R10, R26, R10, !PT ;  /* 0x0000000a1a0a7209 */ /* 0x000fe40007810000 */
[C---:B------:R-:W-:Y:S02]  /*d4b0*/  ISETP.GT.AND P6, PT, R82.reuse, 0x9, P1 ;  /* 0x000000095200780c */ /* 0x040fe40000fc4270 */
[----:B------:R-:W-:Y:S02]  /*d4c0*/  FMNMX.FTZ R10, R29, R10, !PT ;  /* 0x0000000a1d0a7209 */ /* 0x000fe40007810000 */
[----:B------:R-:W-:Y:S02]  /*d4d0*/  ISETP.GT.AND P2, PT, R82, 0x10, P1 ;  /* 0x000000105200780c */ /* 0x000fe40000f44270 */
[----:B------:R-:W-:-:S02]  /*d4e0*/  FMNMX.FTZ R10, R30, R10, !PT ;  /* 0x0000000a1e0a7209 */ /* 0x000fc40007810000 */
[C---:B------:R-:W-:Y:S02]  /*d4f0*/  ISETP.GT.AND P3, PT, R82.reuse, 0x11, P1 ;  /* 0x000000115200780c */ /* 0x040fe40000f64270 */
[----:B------:R-:W-:Y:S02]  /*d500*/  FMNMX.FTZ R10, R33, R10, !PT ;  /* 0x0000000a210a7209 */ /* 0x000fe40007810000 */
[----:B------:R-:W-:Y:S02]  /*d510*/  ISETP.GT.AND P4, PT, R82, 0x18, P1 ;  /* 0x000000185200780c */ /* 0x000fe40000f84270 */
[----:B------:R-:W-:Y:S02]  /*d520*/  FMNMX.FTZ R10, R36, R10, !PT ;  /* 0x0000000a240a7209 */ /* 0x000fe40007810000 */
[----:B------:R-:W-:Y:S02]  /*d530*/  ISETP.GT.AND P5, PT, R82, 0x19, P1 ;  /* 0x000000195200780c */ /* 0x000fe40000fa4270 */
[----:B------:R-:W-:-:S02]  /*d540*/  FMNMX.FTZ R10, R39, R10, !PT ;  /* 0x0000000a270a7209 */ /* 0x000fc40007810000 */
[C---:B------:R-:W-:Y:S02]  /*d550*/  ISETP.LT.OR P6, PT, R81.reuse, 0xa, P6 ;  /* 0x0000000a5100780c */ /* 0x040fe400037c1670 */
[----:B------:R-:W-:Y:S02]  /*d560*/  FMNMX.FTZ R10, R40, R10, !PT ;  /* 0x0000000a280a7209 */ /* 0x000fe40007810000 */
[----:B------:R-:W-:Y:S02]  /*d570*/  ISETP.LT.OR P2, PT, R81, 0x11, P2 ;  /* 0x000000115100780c */ /* 0x000fe40001741670 */
[----:B------:R-:W-:Y:S02]  /*d580*/  FMNMX.FTZ R10, R43, R10, !PT ;  /* 0x0000000a2b0a7209 */ /* 0x000fe40007810000 */
[----:B------:R-:W-:Y:S02]  /*d590*/  ISETP.LT.OR P3, PT, R81, 0x12, P3 ;  /* 0x000000125100780c */ /* 0x000fe40001f61670 */
[----:B------:R-:W-:-:S02]  /*d5a0*/  FMNMX.FTZ R10, R44, R10, !PT ;  /* 0x0000000a2c0a7209 */ /* 0x000fc40007810000 */
[----:B------:R-:W-:Y:S02]  /*d5b0*/  ISETP.LT.OR P4, PT, R81, 0x19, P4 ;  /* 0x000000195100780c */ /* 0x000fe40002781670 */
[----:B------:R-:W-:Y:S02]  /*d5c0*/  FMNMX.FTZ R10, R47, R10, !PT ;  /* 0x0000000a2f0a7209 */ /* 0x000fe40007810000 */
[----:B------:R-:W-:Y:S02]  /*d5d0*/  ISETP.LT.OR P5, PT, R81, 0x1a, P5 ;  /* 0x0000001a5100780c */ /* 0x000fe40002fa1670 */
[----:B------:R-:W-:Y:S02]  /*d5e0*/  FMNMX.FTZ R10, R48, R10, !PT ;  /* 0x0000000a300a7209 */ /* 0x000fe40007810000 */
[----:B------:R-:W-:Y:S02]  /*d5f0*/  LOP3.LUT R16, R16, 0xfffffffd, RZ, 0xc0, !PT ;  /* 0xfffffffd10107812 */ /* 0x000fe400078ec0ff */
[----:B------:R-:W-:-:S02]  /*d600*/  FMNMX.FTZ R10, R51, R10, !PT ;  /* 0x0000000a330a7209 */ /* 0x000fc40007810000 */
[----:B------:R-:W-:Y:S02]  /*d610*/  FSEL R14, R14, -INF , !P6 ;  /* 0xff8000000e0e7808 */ /* 0x000fe40007000000 */
[----:B------:R-:W-:Y:S02]  /*d620*/  FMNMX.FTZ R10, R52, R10, !PT ;  /* 0x0000000a340a7209 */ /* 0x000fe40007810000 */
[----:B------:R-:W-:Y:S02]  /*d630*/  FSEL R21, R21, -INF , !P2 ;  /* 0xff80000015157808 */ /* 0x000fe40005000000 */
[----:B------:R-:W-:Y:S02]  /*d640*/  FMNMX.FTZ R10, R57, R10, !PT ;  /* 0x0000000a390a7209 */ /* 0x000fe40007810000 */
[----:B------:R-:W-:Y:S02]  /*d650*/  FSEL R24, R24, -INF , !P3 ;  /* 0xff80000018187808 */ /* 0x000fe40005800000 */
[----:B------:R-:W-:-:S02]  /*d660*/  FMNMX.FTZ R10, R58, R10, !PT ;  /* 0x0000000a3a0a7209 */ /* 0x000fc40007810000 */
[----:B------:R-:W-:Y:S02]  /*d670*/  FSEL R27, R27, -INF , !P4 ;  /* 0xff8000001b1b7808 */ /* 0x000fe40006000000 */
[----:B------:R-:W-:Y:S02]  /*d680*/  FMNMX.FTZ R10, R61, R10, !PT ;  /* 0x0000000a3d0a7209 */ /* 0x000fe40007810000 */
[----:B------:R-:W-:Y:S02]  /*d690*/  FSEL R28, R28, -INF , !P5 ;  /* 0xff8000001c1c7808 */ /* 0x000fe40006800000 */
[C---:B------:R-:W-:Y:S02]  /*d6a0*/  ISETP.GT.AND P6, PT, R82.reuse, 0x20, P1 ;  /* 0x000000205200780c */ /* 0x040fe40000fc4270 */
[C---:B------:R-:W-:Y:S02]  /*d6b0*/  ISETP.GT.AND P2, PT, R82.reuse, 0x21, P1 ;  /* 0x000000215200780c */ /* 0x040fe40000f44270 */
[----:B------:R-:W-:-:S02]  /*d6c0*/  ISETP.GT.AND P3, PT, R82, 0x28, P1 ;  /* 0x000000285200780c */ /* 0x000fc40000f64270 */
[C---:B------:R-:W-:Y:S02]  /*d6d0*/  ISETP.GT.AND P4, PT, R82.reuse, 0x29, P1 ;  /* 0x000000295200780c */ /* 0x040fe40000f84270 */
[----:B------:R-:W-:Y:S02]  /*d6e0*/  ISETP.GT.AND P5, PT, R82, 0x30, P1 ;  /* 0x000000305200780c */ /* 0x000fe40000fa4270 */
[----:B------:R-:W-:Y:S02]  /*d6f0*/  FMNMX.FTZ R10, R62, R10, !PT ;  /* 0x0000000a3e0a7209 */ /* 0x000fe40007810000 */
[----:B------:R-:W-:Y:S02]  /*d700*/  @P0 LOP3.LUT R16, R16, 0x2, RZ, 0xfc, !PT ;  /* 0x0000000210100812 */ /* 0x000fe400078efcff */
[----:B------:R-:W-:Y:S02]  /*d710*/  ISETP.GT.AND P0, PT, R82, 0x78, P1 ;  /* 0x000000785200780c */ /* 0x000fe40000f04270 */
[----:B------:R-:W-:-:S02]  /*d720*/  ISETP.LT.OR P6, PT, R81, 0x21, P6 ;  /* 0x000000215100780c */ /* 0x000fc400037c1670 */
[C---:B------:R-:W-:Y:S02]  /*d730*/  ISETP.LT.OR P2, PT, R81.reuse, 0x22, P2 ;  /* 0x000000225100780c */ /* 0x040fe40001741670 */
[C---:B------:R-:W-:Y:S02]  /*d740*/  ISETP.LT.OR P3, PT, R81.reuse, 0x29, P3 ;  /* 0x000000295100780c */ /* 0x040fe40001f61670 */
[C---:B------:R-:W-:Y:S02]  /*d750*/  ISETP.LT.OR P4, PT, R81.reuse, 0x2a, P4 ;  /* 0x0000002a5100780c */ /* 0x040fe40002781670 */
[----:B------:R-:W-:Y:S02]  /*d760*/  ISETP.LT.OR P5, PT, R81, 0x31, P5 ;  /* 0x000000315100780c */ /* 0x000fe40002fa1670 */
[----:B------:R-:W-:Y:S02]  /*d770*/  FMNMX.FTZ R10, R65, R10, !PT ;  /* 0x0000000a410a7209 */ /* 0x000fe40007810000 */
        /* <DEDUP_REMOVED lines=11> */
[----:B------:R-:W-:Y:S02]  /*d830*/  LOP3.LUT R16, R16, 0xfffffff7, RZ, 0xc0, !PT ;  /* 0xfffffff710107812 */ /* 0x000fe400078ec0ff */
[----:B------:R-:W-:-:S02]  /*d840*/  FMNMX.FTZ R10, R69, R10, !PT ;  /* 0x0000000a450a7209 */ /* 0x000fc40007810000 */
[C---:B------:R-:W-:Y:S02]  /*d850*/  ISETP.LT.OR P6, PT, R81.reuse, 0x32, P6 ;  /* 0x000000325100780c */ /* 0x040fe400037c1670 */
[C---:B------:R-:W-:Y:S02]  /*d860*/  ISETP.LT.OR P2, PT, R81.reuse, 0x39, P2 ;  /* 0x000000395100780c */ /* 0x040fe40001741670 */
[C---:B------:R-:W-:Y:S02]  /*d870*/  ISETP.LT.OR P3, PT, R81.reuse, 0x3a, P3 ;  /* 0x0000003a5100780c */ /* 0x040fe40001f61670 */
[C---:B------:R-:W-:Y:S02]  /*d880*/  ISETP.LT.OR P4, PT, R81.reuse, 0x41, P4 ;  /* 0x000000415100780c */ /* 0x040fe40002781670 */
[----:B------:R-:W-:Y:S02]  /*d890*/  ISETP.LT.OR P5, PT, R81, 0x42, P5 ;  /* 0x000000425100780c */ /* 0x000fe40002fa1670 */
[----:B------:R-:W-:-:S02]  /*d8a0*/  @P0 LOP3.LUT R16, R16, 0x8, RZ, 0xfc, !PT ;  /* 0x0000000810100812 */ /* 0x000fc400078efcff */
[----:B------:R-:W-:Y:S02]  /*d8b0*/  ISETP.GT.AND P0, PT, R82, RZ, P1 ;  /* 0x000000ff5200720c */ /* 0x000fe40000f04270 */
        /* <DEDUP_REMOVED lines=17> */
[----:B------:R-:W-:Y:S02]  /*d9d0*/  FMNMX.FTZ R10, R75, R10, !PT ;  /* 0x0000000a4b0a7209 */ /* 0x000fe40007810000 */
[----:B------:R-:W-:Y:S02]  /*d9e0*/  LOP3.LUT R16, R16, 0xffffff7f, RZ, 0xc0, !PT ;  /* 0xffffff7f10107812 */ /* 0x000fe400078ec0ff */
        /* <DEDUP_REMOVED lines=10> */
[----:B------:R-:W-:Y:S02]  /*da90*/  ISETP.GT.AND P1, PT, R82, 0x79, P1 ;  /* 0x000000795200780c */ /* 0x000fe40000f24270 */
[----:B------:R-:W-:Y:S02]  /*daa0*/  FMNMX.FTZ R10, R80, R10, !PT ;  /* 0x0000000a500a7209 */ /* 0x000fe40007810000 */
[----:B------:R-:W-:Y:S02]  /*dab0*/  @P0 LOP3.LUT R16, R16, 0x80, RZ, 0xfc, !PT ;  /* 0x0000008010100812 */ /* 0x000fe400078efcff */
[----:B------:R-:W-:Y:S02]  /*dac0*/  FMNMX.FTZ R10, R79, R10, !PT ;  /* 0x0000000a4f0a7209 */ /* 0x000fe40007810000 */
[C---:B------:R-:W-:Y:S02]  /*dad0*/  LOP3.LUT P0, RZ, R16.reuse, 0x40000000, RZ, 0xc0, !PT ;  /* 0x4000000010ff7812 */ /* 0x040fe4000780c0ff */
[----:B------:R-:W-:Y:S01]  /*dae0*/  LOP3.LUT R16, R16, 0xffffffdf, RZ, 0xc0, !PT ;  /* 0xffffffdf10107812 */ /* 0x000fe200078ec0ff */
[----:B------:R-:W0:Y:S01]  /*daf0*/  SHFL.BFLY PT, R35, R10, 0x2, 0x1f ;  /* 0x0c401f000a237f89 */ /* 0x000e2200000e0000 */
[----:B------:R-:W-:-:S02]  /*db00*/  ISETP.LT.OR P0, PT, R81, 0x5a, P0 ;  /* 0x0000005a5100780c */ /* 0x000fc40000701670 */
[----:B------:R-:W-:Y:S02]  /*db10*/  @P1 LOP3.LUT R16, R16, 0x20, RZ, 0xfc, !PT ;  /* 0x0000002010101812 */ /* 0x000fe400078efcff */
[C---:B------:R-:W-:Y:S02]  /*db20*/  ISETP.LT.OR P6, PT, R81.reuse, 0x71, P6 ;  /* 0x000000715100780c */ /* 0x040fe400037c1670 */
[C---:B------:R-:W-:Y:S02]  /*db30*/  LOP3.LUT P1, RZ, R16.reuse, 0x2, RZ, 0xc0, !PT ;  /* 0x0000000210ff7812 */ /* 0x040fe4000782c0ff */
[----:B------:R-:W-:Y:S02]  /*db40*/  LOP3.LUT R16, R16, 0xfffffeff, RZ, 0xc0, !PT ;  /* 0xfffffeff10107812 */ /* 0x000fe400078ec0ff */
[----:B------:R-:W-:-:S03]  /*db50*/  ISETP.LT.OR P1, PT, R81, 0x72, P1 ;  /* 0x000000725100780c */ /* 0x000fc60000f21670 */
[----:B------:R-:W-:Y:S02]  /*db60*/  @P0 LOP3.LUT R16, R16, 0x100, RZ, 0xfc, !PT ;  /* 0x0000010010100812 */ /* 0x000fe400078efcff */
[C---:B------:R-:W-:Y:S02]  /*db70*/  ISETP.LT.OR P0, PT, R81.reuse, 0x61, P2 ;  /* 0x000000615100780c */ /* 0x040fe40001701670 */
[C---:B------:R-:W-:Y:S02]  /*db80*/  LOP3.LUT P2, RZ, R16.reuse, 0x8, RZ, 0xc0, !PT ;  /* 0x0000000810ff7812 */ /* 0x040fe4000784c0ff */
[----:B------:R-:W-:Y:S02]  /*db90*/  LOP3.LUT R16, R16, 0xffffffbf, RZ, 0xc0, !PT ;  /* 0xffffffbf10107812 */ /* 0x000fe400078ec0ff */
[----:B------:R-:W-:Y:S02]  /*dba0*/  ISETP.LT.OR P2, PT, R81, 0x79, P2 ;  /* 0x000000795100780c */ /* 0x000fe40001741670 */
[----:B0-----:R-:W-:-:S02]  /*dbb0*/  FMNMX.FTZ R10, R10, R35, !PT ;  /* 0x000000230a0a7209 */ /* 0x001fc40007810000 */
[----:B------:R-:W-:Y:S02]  /*dbc0*/  FSEL R72, R72, -INF , !P1 ;  /* 0xff80000048487808 */ /* 0x000fe40004800000 */
[----:B------:R-:W-:Y:S01]  /*dbd0*/  FSEL R76, R76, -INF , !P2 ;  /* 0xff8000004c4c7808 */ /* 0x000fe20005000000 */
[----:B------:R-:W0:Y:S01]  /*dbe0*/  SHFL.BFLY PT, R35, R10, 0x1, 0x1f ;  /* 0x0c201f000a237f89 */ /* 0x000e2200000e0000 */
[----:B------:R-:W-:Y:S02]  /*dbf0*/  @P0 LOP3.LUT R16, R16, 0x40, RZ, 0xfc, !PT ;  /* 0x0000004010100812 */ /* 0x000fe400078efcff */
[----:B------:R-:W-:Y:S02]  /*dc00*/  ISETP.LT.OR P0, PT, R81, 0x62, P3 ;  /* 0x000000625100780c */ /* 0x000fe40001f01670 */
[C---:B------:R-:W-:Y:S02]  /*dc10*/  LOP3.LUT P3, RZ, R16.reuse, 0x80, RZ, 0xc0, !PT ;  /* 0x0000008010ff7812 */ /* 0x040fe4000786c0ff */
[----:B------:R-:W-:-:S02]  /*dc20*/  LOP3.LUT R16, R16, 0xffffffef, RZ, 0xc0, !PT ;  /* 0xffffffef10107812 */ /* 0x000fc400078ec0ff */
[----:B------:R-:W-:-:S04]  /*dc30*/  ISETP.LT.OR P3, PT, R81, 0x1, P3 ;  /* 0x000000015100780c */ /* 0x000fc80001f61670 */
[----:B------:R-:W-:-:S03]  /*dc40*/  FSEL R9, R9, -INF , !P3 ;  /* 0xff80000009097808 */ /* 0x000fc60005800000 */
[----:B------:R-:W-:Y:S02]  /*dc50*/  @P0 LOP3.LUT R16, R16, 0x10, RZ, 0xfc, !PT ;  /* 0x0000001010100812 */ /* 0x000fe400078efcff */
[C---:B------:R-:W-:Y:S02]  /*dc60*/  ISETP.LT.OR P0, PT, R81.reuse, 0x69, P4 ;  /* 0x000000695100780c */ /* 0x040fe40002701670 */
[C---:B------:R-:W-:Y:S02]  /*dc70*/  LOP3.LUT P4, RZ, R16.reuse, 0x20, RZ, 0xc0, !PT ;  /* 0x0000002010ff7812 */ /* 0x040fe4000788c0ff */
[----:B------:R-:W-:Y:S02]  /*dc80*/  LOP3.LUT R16, R16, 0xfffffffb, RZ, 0xc0, !PT ;  /* 0xfffffffb10107812 */ /* 0x000fe400078ec0ff */
[----:B0-----:R-:W-:Y:S02]  /*dc90*/  FMNMX.FTZ R10, R10, R35, !PT ;  /* 0x000000230a0a7209 */ /* 0x001fe40007810000 */
[----:B------:R-:W-:-:S04]  /*dca0*/  ISETP.LT.OR P4, PT, R81, 0x7a, P4 ;  /* 0x0000007a5100780c */ /* 0x000fc80002781670 */
[----:B------:R-:W-:Y:S02]  /*dcb0*/  FSEL R77, R77, -INF , !P4 ;  /* 0xff8000004d4d7808 */ /* 0x000fe40006000000 */
[----:B------:R-:W-:Y:S02]  /*dcc0*/  @P0 LOP3.LUT R16, R16, 0x4, RZ, 0xfc, !PT ;  /* 0x0000000410100812 */ /* 0x000fe400078efcff */
[----:B------:R-:W-:Y:S02]  /*dcd0*/  ISETP.LT.OR P0, PT, R81, 0x6a, P5 ;  /* 0x0000006a5100780c */ /* 0x000fe40002f01670 */
[----:B------:R-:W-:Y:S02]  /*dce0*/  FSETP.NEU.FTZ.AND P5, PT, R10, -INF , PT ;  /* 0xff8000000a00780b */ /* 0x000fe40003fbd000 */
[----:B------:R-:W-:Y:S02]  /*dcf0*/  LOP3.LUT R16, R16, 0xefffffff, RZ, 0xc0, !PT ;  /* 0xefffffff10107812 */ /* 0x000fe400078ec0ff */
[----:B------:R-:W-:-:S05]  /*dd00*/  FSEL R35, R10, RZ, P5 ;  /* 0x000000ff0a237208 */ /* 0x000fca0002800000 */
[----:B------:R-:W-:Y:S01]  /*dd10*/  FADD.FTZ R5, -R35, R5 ;  /* 0x0000000523057221 */ /* 0x000fe20000010100 */
[----:B------:R-:W-:Y:S01]  /*dd20*/  IMAD.U32 R35, RZ, RZ, UR6 ;  /* 0x00000006ff237e24 */ /* 0x000fe2000f8e00ff */
[----:B------:R-:W-:Y:S02]  /*dd30*/  @P0 LOP3.LUT R16, R16, 0x10000000, RZ, 0xfc, !PT ;  /* 0x1000000010100812 */ /* 0x000fe400078efcff */
[----:B------:R-:W-:Y:S01]  /*dd40*/  FMUL.FTZ R5, R5, UR6 ;  /* 0x0000000605057c20 */ /* 0x000fe20008410000 */
[----:B------:R-:W-:Y:S01]  /*dd50*/  FFMA.FTZ R35, R10, R35, -8 ;  /* 0xc10000000a237423 */ /* 0x000fe20000010023 */
[----:B------:R-:W-:-:S04]  /*dd60*/  LOP3.LUT R16, R16, 0xdfffffff, RZ, 0xc0, !PT ;  /* 0xdfffffff10107812 */ /* 0x000fc800078ec0ff */
[----:B------:R-:W-:Y:S01]  /*dd70*/  FSEL R74, R35, RZ, P5 ;  /* 0x000000ff234a7208 */ /* 0x000fe20002800000 */
[----:B------:R-:W-:Y:S01]  /*dd80*/  MUFU.EX2 R5, R5 ;  /* 0x0000000500057308 */ /* 0x000fe20000000800 */
[----:B------:R-:W-:Y:S02]  /*dd90*/  FMNMX.FTZ R35, R9, R4, !PT ;  /* 0x0000000409237209 */ /* 0x000fe40007810000 */
[----:B------:R-:W-:Y:S01]  /*dda0*/  @P6 LOP3.LUT R16, R16, 0x20000000, RZ, 0xfc, !PT ;  /* 0x2000000010106812 */ /* 0x000fe200078efcff */
[----:B------:R-:W-:-:S01]  /*ddb0*/  FFMA.FTZ R7, R7, UR6, -R74 ;  /* 0x0000000607077c23 */ /* 0x000fc2000801084a */
[----:B------:R-:W-:Y:S01]  /*ddc0*/  FMNMX.FTZ R35, R34, R35, !PT ;  /* 0x0000002322237209 */ /* 0x000fe20007810000 */
[----:B------:R-:W-:-:S01]  /*ddd0*/  FFMA.FTZ R8, R8, UR6, -R74 ;  /* 0x0000000608087c23 */ /* 0x000fc2000801084a */
[----:B------:R-:W-:Y:S01]  /*dde0*/  LOP3.LUT P6, RZ, R16, 0x100, RZ, 0xc0, !PT ;  /* 0x0000010010ff7812 */ /* 0x000fe200078cc0ff */
[----:B------:R-:W-:-:S01]  /*ddf0*/  FFMA.FTZ R11, R11, UR6, -R74 ;  /* 0x000000060b0b7c23 */ /* 0x000fc2000801084a */
[----:B------:R-:W-:Y:S01]  /*de00*/  FMNMX.FTZ R35, R13, R35, !PT ;  /* 0x000000230d237209 */ /* 0x000fe20007810000 */
[----:B------:R-:W-:-:S01]  /*de10*/  FFMA.FTZ R12, R12, UR6, -R74 ;  /* 0x000000060c0c7c23 */ /* 0x000fc2000801084a */
[----:B------:R-:W-:Y:S01]  /*de20*/  LOP3.LUT P0, RZ, R16, 0x40, RZ, 0xc0, !PT ;  /* 0x0000004010ff7812 */ /* 0x000fe2000780c0ff */
[----:B------:R-:W-:-:S01]  /*de30*/  FFMA.FTZ R15, R15, UR6, -R74 ;  /* 0x000000060f0f7c23 */ /* 0x000fc2000801084a */
[----:B------:R-:W-:Y:S01]  /*de40*/  FMNMX.FTZ R35, R14, R35, !PT ;  /* 0x000000230e237209 */ /* 0x000fe20007810000 */
[----:B------:R-:W-:-:S01]  /*de50*/  FFMA.FTZ R20, R20, UR6, -R74 ;  /* 0x0000000614147c23 */ /* 0x000fc2000801084a */
[----:B------:R-:W-:Y:S01]  /*de60*/  FSEL R60, R60, -INF , !P6 ;  /* 0xff8000003c3c7808 */ /* 0x000fe20007000000 */
        /* <DEDUP_REMOVED lines=48> */
[----:B------:R-:W-:-:S02]  /*e170*/  LOP3.LUT P0, RZ, R16, 0x8000000, RZ, 0xc0, !PT ;  /* 0x0800000010ff7812 */ /* 0x000fc4000780c0ff */
        /* <DEDUP_REMOVED lines=28> */
[----:B-1----:R-:W-:-:S01]  /*e340*/  FFMA.FTZ R3, R5, R3, R35 ;  /* 0x0000000305037223 */ /* 0x002fc20000010023 */
[----:B0-----:R-:W-:-:S03]  /*e350*/  FMNMX.FTZ R79, R78, R79, !PT ;  /* 0x0000004f4e4f7209 */ /* 0x001fc60007810000 */
[----:B------:R-:W-:-:S03]  /*e360*/  FADD.FTZ R3, R8, R3 ;  /* 0x0000000308037221 */ /* 0x000fc60000010000 */
[----:B------:R-:W-:Y:S01]  /*e370*/  MUFU.EX2 R39, R39 ;  /* 0x0000002700277308 */ /* 0x000fe20000000800 */
[----:B------:R-:W0:Y:S07]  /*e380*/  SHFL.BFLY PT, R7, R79, 0x1, 0x1f ;  /* 0x0c201f004f077f89 */ /* 0x000e2e00000e0000 */
[----:B------:R-:W-:Y:S08]  /*e390*/  MUFU.EX2 R40, R40 ;  /* 0x0000002800287308 */ /* 0x000ff00000000800 */
[----:B------:R-:W-:Y:S08]  /*e3a0*/  MUFU.EX2 R43, R43 ;  /* 0x0000002b002b7308 */ /* 0x000ff00000000800 */
[----:B------:R-:W-:Y:S01]  /*e3b0*/  MUFU.EX2 R44, R44 ;  /* 0x0000002c002c7308 */ /* 0x000fe20000000800 */
[----:B0-----:R-:W-:-:S04]  /*e3c0*/  FMNMX.FTZ R7, R79, R7, !PT ;  /* 0x000000074f077209 */ /* 0x001fc80007810000 */
[----:B------:R-:W-:-:S03]  /*e3d0*/  FSETP.NEU.FTZ.AND P1, PT, R7, -INF , PT ;  /* 0xff8000000700780b */ /* 0x000fc60003f3d000 */
[----:B------:R-:W-:Y:S01]  /*e3e0*/  MUFU.EX2 R47, R47 ;  /* 0x0000002f002f7308 */ /* 0x000fe20000000800 */
[----:B------:R-:W-:-:S05]  /*e3f0*/  FSEL R78, R7, RZ, P1 ;  /* 0x000000ff074e7208 */ /* 0x000fca0000800000 */
[----:B------:R-:W-:Y:S01]  /*e400*/  FADD.FTZ R4, -R78, R4 ;  /* 0x000000044e047221 */ /* 0x000fe20000010100 */
[----:B------:R-:W-:Y:S01]  /*e410*/  IMAD.U32 R78, RZ, RZ, UR6 ;  /* 0x00000006ff4e7e24 */ /* 0x000fe2000f8e00ff */
[----:B------:R-:W-:Y:S02]  /*e420*/  MUFU.EX2 R48, R48 ;  /* 0x0000003000307308 */ /* 0x000fe40000000800 */
        /* <DEDUP_REMOVED lines=146> */
.L_x_12062:
        /* <DEDUP_REMOVED lines=91> */
.L_x_12044:
[----:B------:R-:W-:Y:S06]  /*f300*/  BAR.ARV 0x8, 0x200 ;  /* 0x0208000000007b1d */ /* 0x000fec0000002000 */
[----:B------:R-:W-:Y:S05]  /*f310*/  @!P0 BRA `(.L_x_12064) ;  /* 0x0000000000048947 */ /* 0x000fea0003800000 */
[----:B------:R-:W-:Y:S01]  /*f320*/  BPT.TRAP 0x1 ;  /* 0x000000040000795c */ /* 0x000fe20000300000 */
.L_x_12064:
[----:B------:R-:W-:Y:S01]  /*f330*/  ULEA UR14, UR47, UR46, 0x3 ;  /* 0x0000002e2f0e7291 */ /* 0x000fe2000f8e183f */
[----:B------:R-:W-:-:S05]  /*f340*/  IMAD.U32 R0, RZ, RZ, UR48 ;  /* 0x00000030ff007e24 */ /* 0x000fca000f8e00ff */
[----:B------:R-:W-:-:S04]  /*f350*/  SHF.L.U32 R0, R0, 0x1f, RZ ;  /* 0x0000001f00007819 */ /* 0x000fc800000006ff */
[----:B------:R0:W1:Y:S01]  /*f360*/  SYNCS.PHASECHK.TRANS64.TRYWAIT P1, [UR14+0x19c50], R0 ;  /* 0x019c5000ff0075a7 */ /* 0x000062000802014e */
[----:B------:R-:W-:Y:S05]  /*f370*/  @!P0 BRA `(.L_x_12065) ;  /* 0x0000000000048947 */ /* 0x000fea0003800000 */
[----:B------:R-:W-:Y:S01]  /*f380*/  BPT.TRAP 0x1 ;  /* 0x000000040000795c */ /* 0x000fe20000300000 */
.L_x_12065:
[----:B-1----:R-:W-:Y:S05]  /*f390*/  @P1 BRA `(.L_x_12066) ;  /* 0x0000000000081947 */ /* 0x002fea0003800000 */
[----:B------:R-:W1:Y:S02]  /*f3a0*/  SYNCS.PHASECHK.TRANS64.TRYWAIT P1, [UR14+0x19c50], R0 ;  /* 0x019c5000ff0075a7 */ /* 0x000e64000802014e */
[----:B-1----:R-:W-:Y:S05]  /*f3b0*/  @!P1 BRA `(.L_x_12067) ;  /* 0x000000ac00389947 */ /* 0x002fea0003800000 */
.L_x_12066:
[----:B------:R-:W-:Y:S01]  /*f3c0*/  ULDC.64 UR4, c[0x0][0x9a0] ;  /* 0x0002680000047ab9 */ /* 0x000fe20000000a00 */
[----:B------:R-:W-:Y:S01]  /*f3d0*/  UIADD3 UR46, UR46, 0x3000, URZ ;  /* 0x000030002e2e7890 */ /* 0x000fe2000fffe03f */
[----:B------:R-:W-:Y:S01]  /*f3e0*/  WARPGROUP.ARRIVE ;  /* 0x00000000000079c5 */ /* 0x000fe20000000000 */
[----:B------:R-:W-:Y:S01]  /*f3f0*/  UISETP.NE.U32.AND UP0, UPT, UR4, URZ, UPT ;  /* 0x0000003f0400728c */ /* 0x000fe2000bf05070 */
[----:B------:R-:W-:Y:S01]  /*f400*/  IMAD.MOV.U32 R6, RZ, RZ, 0x3f800000 ;  /* 0x3f800000ff067424 */ /* 0x000fe200078e00ff */
[----:B------:R-:W-:Y:S02]  /*f410*/  USHF.R.U32.HI UR46, URZ, 0x4, UR46 ;  /* 0x000000043f2e7899 */ /* 0x000fe4000801162e */
[----:B------:R-:W-:Y:S02]  /*f420*/  UISETP.NE.AND.EX UP0, UPT, UR5, URZ, UPT, UP0 ;  /* 0x0000003f0500728c */ /* 0x000fe4000bf05300 */
[----:B------:R-:W-:-:S04]  /*f430*/  ULOP3.LUT UR46, UR46, 0x3fff, URZ, 0xc0, !UPT ;  /* 0x00003fff2e2e7892 */ /* 0x000fc8000f8ec03f */
[----:B------:R-:W-:Y:S01]  /*f440*/  ULOP3.LUT UR46, UR46, 0x10000, URZ, 0xfc, !UPT ;  /* 0x000100002e2e7892 */ /* 0x000fe2000f8efc3f */
[----:B------:R-:W-:-:S04]  /*f450*/  PLOP3.LUT P1, PT, PT, PT, UP0, 0x80, 0x0 ;  /* 0x000000000000781c */ /* 0x000fc80003f2f008 */
[----:B------:R-:W-:Y:S01]  /*f460*/  @UP0 USHF.R.S32.HI UR7, URZ, 0x1f, UR51 ;  /* 0x0000001f3f070899 */ /* 0x000fe20008011433 */
[----:B------:R-:W-:Y:S01]  /*f470*/  @UP0 ULDC.64 UR10, c[0x0][0x9c8] ;  /* 0x00027200000a0ab9 */ /* 0x000fe20000000a00 */
[----:B------:R-:W-:Y:S02]  /*f480*/  @UP0 ULDC.64 UR12, c[0x0][0x9d0] ;  /* 0x00027400000c0ab9 */ /* 0x000fe40000000a00 */
[----:B------:R-:W-:Y:S02]  /*f490*/  @UP0 UIMAD UR7, UR7, UR10, URZ ;  /* 0x0000000a070702a4 */ /* 0x000fe4000f8e023f */
[----:B------:R-:W-:Y:S02]  /*f4a0*/  @UP0 UIMAD.WIDE.U32 UR8, UR51, UR10, URZ ;  /* 0x0000000a330802a5 */ /* 0x000fe4000f8e003f */
[----:B------:R-:W-:Y:S02]  /*f4b0*/  @UP0 UIMAD UR10, UR51, UR11, UR7 ;  /* 0x0000000b330a02a4 */ /* 0x000fe4000f8e0207 */
[----:B------:R-:W-:-:S02]  /*f4c0*/  UIMAD UR7, UR47, 0x300, UR46 ;  /* 0x000003002f0778a4 */ /* 0x000fc4000f8e022e */
[----:B------:R-:W-:Y:S01]  /*f4d0*/  @UP0 UIADD3 UR9, UR9, UR10, URZ ;  /* 0x0000000a09090290 */ /* 0x000fe2000fffe03f */
[----:B------:R-:W-:-:S03]  /*f4e0*/  UMOV UR11, 0x40000040 ;  /* 0x40000040000b7882 */ /* 0x000fc60000000000 */
[----:B------:R-:W-:Y:S01]  /*f4f0*/  @UP0 UIMAD.WIDE.U32 UR8, UR37, UR12, UR8 ;  /* 0x0000000c250802a5 */ /* 0x000fe2000f8e0008 */
[----:B------:R-:W-:-:S08]  /*f500*/  UMOV UR10, UR7 ;  /* 0x00000007000a7c82 */ /* 0x000fd00008000000 */
[----:B------:R-:W-:Y:S01]  /*f510*/  QGMMA.64x96x32.F32.E4M3.E4M3 R88, R148, gdesc[UR8], R88, gsb0 ;  /* 0x0160000894587df3 */ /* 0x000fe20008000858 */
        /* <DEDUP_REMOVED lines=13> */
[----:B0-----:R-:W0:Y:S01]  /*f5f0*/  SHFL.BFLY PT, R0, R3, 0x2, 0x1f ;  /* 0x0c401f0003007f89 */ /* 0x001e2200000e0000 */
[----:B------:R-:W-:-:S03]  /*f600*/  UIADD3 UR4, UR7, 0x6, URZ ;  /* 0x0000000607047890 */ /* 0x000fc6000fffe03f */
[----:B------:R-:W3:Y:S01]  /*f610*/  SHFL.BFLY PT, R9, R2, 0x2, 0x1f ;  /* 0x0c401f0002097f89 */ /* 0x000ee200000e0000 */
[----:B------:R-:W-:Y:S02]  /*f620*/  WARPGROUP.DEPBAR.LE gsb0, 0x0 ;  /* 0x00008000000079c5 */ /* 0x000fe40000010000 */
[----:B------:R-:W-:-:S06]  /*f630*/  WARPGROUP.ARRIVE ;  /* 0x00000000000079c5 */ /* 0x000fcc0000000000 */
[----:B------:R-:W-:Y:S01]  /*f640*/  QGMMA.64x96x32.F32.E4M3.E4M3 R88, R140, gdesc[UR8], R88, gsb0 ;  /* 0x016000088c587df3 */ /* 0x000fe20008000858 */
[----:B------:R-:W-:Y:S01]  /*f650*/  UMOV UR10, UR4 ;  /* 0x00000004000a7c82 */ /* 0x000fe20008000000 */
[----:B------:R-:W-:Y:S01]  /*f660*/  UMOV UR11, 0x40000040 ;  /* 0x40000040000b7882 */ /* 0x000fe20000000000 */
[----:B0-----:R-:W-:-:S01]  /*f670*/  FADD.FTZ R0, R0, R3 ;  /* 0x0000000300007221 */ /* 0x001fc20000010000 */
[----:B---3--:R-:W-:-:S04]  /*f680*/  FADD.FTZ R9, R9, R2 ;  /* 0x0000000209097221 */ /* 0x008fc80000010000 */
[----:B-1----:R-:W0:Y:S04]  /*f690*/  SHFL.BFLY PT, R5, R0, 0x1, 0x1f ;  /* 0x0c201f0000057f89 */ /* 0x002e2800000e0000 */
        /* <DEDUP_REMOVED lines=33> */
.L_x_12068:
        /* <DEDUP_REMOVED lines=58> */
.L_x_11990:
        /* <DEDUP_REMOVED lines=23> */
[----:B------:R-:W-:-:S03]  /*fdc0*/  LOP3.LUT P0, R6, R31, 0x3, RZ, 0xc0, !PT ;  /* 0x000000031f067812 */ /* 0x000fc6000780c0ff */
[----:B------:R-:W3:Y:S01]  /*fdd0*/  LDL R5, [R1+0x24] ;  /* 0x0000240001057983 */ /* 0x000ee20000100800 */
[----:B------:R-:W-:Y:S01]  /*fde0*/  ISETP.EQ.OR P0, PT, R6, 0x3, !P0 ;  /* 0x000000030600780c */ /* 0x000fe20004702670 */
[----:B------:R-:W-:Y:S01]  /*fdf0*/  UIMAD.WIDE UR8, UR39, 0x4, UR8 ;  /* 0x00000004270878a5 */ /* 0x000fe2000f8e0208 */
[----:B0-----:R-:W0:Y:S02]  /*fe00*/  S2R R4, SR_SWINHI ;  /* 0x0000000000047919 */ /* 0x001e240000002f00 */
        /* <DEDUP_REMOVED lines=16> */
[----:B------:R-:W-:Y:S02]  /*ff10*/  MOV R20, R3 ;  /* 0x0000000300147202 */ /* 0x000fe40000000f00 */
[----:B0-----:R-:W-:Y:S02]  /*ff20*/  MOV R21, R4 ;  /* 0x0000000400157202 */ /* 0x001fe40000000f00 */
        /* <DEDUP_REMOVED lines=32> */
[----:B--2---:R-:W-:Y:S04]  /*10130*/  SHFL.IDX PT, R50, R47, R14, 0x1c1f ;  /* 0x001c1f0e2f327589 */ /* 0x004fe800000e0000 */
[----:B------:R-:W-:Y:S04]  /*10140*/  SHFL.IDX PT, R63, R63, R14, 0x1c1f ;  /* 0x001c1f0e3f3f7589 */ /* 0x000fe800000e0000 */
[----:B------:R-:W-:Y:S01]  /*10150*/  SHFL.IDX PT, R65, R65, R14, 0x1c1f ;  /* 0x001c1f0e41417589 */ /* 0x000fe200000e0000 */
[----:B---3--:R-:W-:-:S03]  /*10160*/  IMAD.WIDE R10, R5, 0x2, R20 ;  /* 0x00000002050a7825 */ /* 0x008fc600078e0214 */
[----:B------:R-:W-:Y:S01]  /*10170*/  SHFL.IDX PT, R56, R67, R14, 0x1c1f ;  /* 0x001c1f0e43387589 */ /* 0x000fe200000e0000 */
[----:B------:R-:W-:-:S03]  /*10180*/  IADD3 R77, P5, R10, 0x20, RZ ;  /* 0x000000200a4d7810 */ /* 0x000fc60007fbe0ff */
[----:B------:R-:W-:Y:S01]  /*10190*/  SHFL.IDX PT, R43, R43, R14, 0x1c1f ;  /* 0x001c1f0e2b2b7589 */ /* 0x000fe200000e0000 */
[C---:B------:R-:W-:Y:S02]  /*101a0*/  IADD3 R91, P4, R10.reuse, 0x3000, RZ ;  /* 0x000030000a5b7810 */ /* 0x040fe40007f9e0ff */
[----:B------:R-:W-:Y:S01]  /*101b0*/  LOP3.LUT R4, R77, 0x180, RZ, 0xc0, !PT ;  /* 0x000001804d047812 */ /* 0x000fe200078ec0ff */
[--C-:B------:R-:W-:Y:S01]  /*101c0*/  IMAD.X R13, RZ, RZ, R11.reuse, P5 ;  /* 0x000000ffff0d7224 */ /* 0x100fe200028e060b */
[----:B------:R-:W-:Y:S01]  /*101d0*/  IADD3 R93, P3, R10, 0x3020, RZ ;  /* 0x000030200a5d7810 */ /* 0x000fe20007f7e0ff */
[--C-:B------:R-:W-:Y:S01]  /*101e0*/  IMAD.X R9, RZ, RZ, R11.reuse, P4 ;  /* 0x000000ffff097224 */ /* 0x100fe200020e060b */
[----:B------:R-:W-:Y:S01]  /*101f0*/  SHF.R.U64 R4, R4, 0x3, RZ ;  /* 0x0000000304047819 */ /* 0x000fe200000012ff */
[----:B------:R-:W-:Y:S01]  /*10200*/  SHFL.IDX PT, R58, R51, R14, 0x1c1f ;  /* 0x001c1f0e333a7589 */ /* 0x000fe200000e0000 */
[C---:B------:R-:W-:Y:S01]  /*10210*/  IADD3 R95, P2, R10.reuse, 0x6000, RZ ;  /* 0x000060000a5f7810 */ /* 0x040fe20007f5e0ff */
[--C-:B------:R-:W-:Y:S01]  /*10220*/  IMAD.X R7, RZ, RZ, R11.reuse, P3 ;  /* 0x000000ffff077224 */ /* 0x100fe200018e060b */
[----:B------:R-:W-:Y:S01]  /*10230*/  IADD3 R97, P1, R10, 0x6020, RZ ;  /* 0x000060200a617810 */ /* 0x000fe20007f3e0ff */
[----:B------:R-:W-:Y:S01]  /*10240*/  SHFL.IDX PT, R66, R55, R14, 0x1c1f ;  /* 0x001c1f0e37427589 */ /* 0x000fe200000e0000 */
[----:B------:R-:W-:Y:S01]  /*10250*/  LOP3.LUT R12, R4, R77, RZ, 0x3c, !PT ;  /* 0x0000004d040c7212 */ /* 0x000fe200078e3cff */
[----:B------:R-:W-:Y:S01]  /*10260*/  IMAD.X R79, RZ, RZ, R11, P2 ;  /* 0x000000ffff4f7224 */ /* 0x000fe200010e060b */
[----:B------:R-:W-:Y:S01]  /*10270*/  LOP3.LUT R5, R10, 0x180, RZ, 0xc0, !PT ;  /* 0x000001800a057812 */ /* 0x000fe200078ec0ff */
[----:B------:R-:W-:Y:S01]  /*10280*/  SHFL.IDX PT, R74, R59, R14, 0x1c1f ;  /* 0x001c1f0e3b4a7589 */ /* 0x000fe200000e0000 */
[----:B------:R-:W-:-:S02]  /*10290*/  LOP3.LUT R4, R91, 0x180, RZ, 0xc0, !PT ;  /* 0x000001805b047812 */ /* 0x000fc400078ec0ff */
[----:B------:R-:W-:Y:S01]  /*102a0*/  LOP3.LUT R6, R93, 0x180, RZ, 0xc0, !PT ;  /* 0x000001805d067812 */ /* 0x000fe200078ec0ff */
[----:B------:R-:W-:Y:S01]  /*102b0*/  SHFL.IDX PT, R69, R69, R14, 0x1c1f ;  /* 0x001c1f0e45457589 */ /* 0x000fe200000e0000 */
[----:B------:R-:W-:Y:S02]  /*102c0*/  LOP3.LUT R44, R95, 0x180, RZ, 0xc0, !PT ;  /* 0x000001805f2c7812 */ /* 0x000fe400078ec0ff */
[----:B------:R-:W-:Y:S01]  /*102d0*/  LOP3.LUT R46, R97, 0x180, RZ, 0xc0, !PT ;  /* 0x00000180612e7812 */ /* 0x000fe200078ec0ff */
[----:B------:R-:W-:Y:S01]  /*102e0*/  SHFL.IDX PT, R71, R71, R14, 0x1c1f ;  /* 0x001c1f0e47477589 */ /* 0x000fe200000e0000 */
[----:B------:R-:W-:Y:S02]  /*102f0*/  SHF.R.U64 R5, R5, 0x3, RZ ;  /* 0x0000000305057819 */ /* 0x000fe400000012ff */
[----:B------:R-:W-:Y:S01]  /*10300*/  SHF.R.U64 R4, R4, 0x3, RZ ;  /* 0x0000000304047819 */ /* 0x000fe200000012ff */
[----:B------:R-:W-:Y:S01]  /*10310*/  SHFL.IDX PT, R62, R75, R14, 0x1c1f ;  /* 0x001c1f0e4b3e7589 */ /* 0x000fe200000e0000 */
[----:B------:R-:W-:-:S02]  /*10320*/  SHF.R.U64 R6, R6, 0x3, RZ ;  /* 0x0000000306067819 */ /* 0x000fc400000012ff */
[----:B------:R-:W-:Y:S01]  /*10330*/  SHF.R.U64 R44, R44, 0x3, RZ ;  /* 0x000000032c2c7819 */ /* 0x000fe200000012ff */
[----:B------:R-:W-:Y:S01]  /*10340*/  SHFL.IDX PT, R70, R83, R14, 0x1c1f ;  /* 0x001c1f0e53467589 */ /* 0x000fe200000e0000 */
[----:B------:R-:W-:Y:S02]  /*10350*/  SHF.R.U64 R46, R46, 0x3, RZ ;  /* 0x000000032e2e7819 */ /* 0x000fe400000012ff */
[----:B------:R-:W-:Y:S02]  /*10360*/  MOV R80, R12 ;  /* 0x0000000c00507202 */ /* 0x000fe40000000f00 */
[----:B------:R0:W-:Y:S01]  /*10370*/  SHFL.IDX PT, R12, R45, R14, 0x1c1f ;  /* 0x001c1f0e2d0c7589 */ /* 0x0001e200000e0000 */
[----:B------:R-:W-:Y:S01]  /*10380*/  LOP3.LUT R10, R5, R10, RZ, 0x3c, !PT ;  /* 0x0000000a050a7212 */ /* 0x000fe200078e3cff */
[----:B------:R-:W-:Y:S01]  /*10390*/  IMAD.X R5, RZ, RZ, R11, P1 ;  /* 0x000000ffff057224 */ /* 0x000fe200008e060b */
[----:B------:R-:W-:Y:S01]  /*103a0*/  LOP3.LUT R8, R4, R91, RZ, 0x3c, !PT ;  /* 0x0000005b04087212 */ /* 0x000fe200078e3cff */
[----:B------:R-:W-:Y:S01]  /*103b0*/  SHFL.IDX PT, R13, R73, R14, 0x1c1f ;  /* 0x001c1f0e490d7589 */ /* 0x000fe200000e0000 */
[----:B------:R-:W-:-:S02]  /*103c0*/  LOP3.LUT R6, R6, R93, RZ, 0x3c, !PT ;  /* 0x0000005d06067212 */ /* 0x000fc400078e3cff */
[----:B------:R-:W-:Y:S02]  /*103d0*/  LOP3.LUT R78, R44, R95, RZ, 0x3c, !PT ;  /* 0x0000005f2c4e7212 */ /* 0x000fe400078e3cff */
[----:B------:R-:W-:Y:S01]  /*103e0*/  LOP3.LUT R4, R46, R97, RZ, 0x3c, !PT ;  /* 0x000000612e047212 */ /* 0x000fe200078e3cff */
[----:B------:R-:W-:Y:S01]  /*103f0*/  SHFL.IDX PT, R44, R33, R14, 0x1c1f ;  /* 0x001c1f0e212c7589 */ /* 0x000fe200000e0000 */
[----:B0-----:R-:W-:Y:S02]  /*10400*/  LOP3.LUT R45, R14, 0x2, RZ, 0x3c, !PT ;  /* 0x000000020e2d7812 */ /* 0x001fe400078e3cff */
[----:B------:R-:W-:Y:S01]  /*10410*/  MOV R10, R10 ;  /* 0x0000000a000a7202 */ /* 0x000fe20000000f00 */
[----:B------:R-:W-:Y:S01]  /*10420*/  SHFL.IDX PT, R46, R31, R14, 0x1c1f ;  /* 0x001c1f0e1f2e7589 */ /* 0x000fe200000e0000 */
[----:B------:R-:W-:Y:S02]  /*10430*/  MOV R77, R8 ;  /* 0x00000008004d7202 */ /* 0x000fe40000000f00 */
[----:B------:R-:W-:Y:S01]  /*10440*/  MOV R78, R78 ;  /* 0x0000004e004e7202 */ /* 0x000fe20000000f00 */
[----:B------:R-:W-:Y:S01]  /*10450*/  SHFL.IDX PT, R54, R37, R45, 0x1c1f ;  /* 0x001c1f2d25367589 */ /* 0x000fe200000e0000 */
[----:B------:R-:W-:-:S02]  /*10460*/  MOV R76, R6 ;  /* 0x00000006004c7202 */ /* 0x000fc40000000f00 */
[----:B------:R-:W-:Y:S01]  /*10470*/  MOV R79, R4 ;  /* 0x00000004004f7202 */ /* 0x000fe20000000f00 */
[----:B------:R0:W-:Y:S04]  /*10480*/  SHFL.IDX PT, R11, R81, R14, 0x1c1f ;  /* 0x001c1f0e510b7589 */ /* 0x0001e800000e0000 */
[----:B------:R-:W1:Y:S04]  /*10490*/  SHFL.IDX PT, R47, R24, R45, 0x1c1f ;  /* 0x001c1f2d182f7589 */ /* 0x000e6800000e0000 */
[----:B------:R-:W-:Y:S01]  /*104a0*/  SHFL.IDX PT, R15, R15, R45, 0x1c1f ;  /* 0x001c1f2d0f0f7589 */ /* 0x000fe200000e0000 */
[----:B0-----:R-:W-:-:S03]  /*104b0*/  IMAD.U32 R81, RZ, RZ, UR9 ;  /* 0x00000009ff517e24 */ /* 0x001fc6000f8e00ff */
[----:B------:R-:W0:Y:S04]  /*104c0*/  SHFL.IDX PT, R52, R39, R45, 0x1c1f ;  /* 0x001c1f2d27347589 */ /* 0x000e2800000e0000 */
[----:B------:R-:W-:Y:S04]  /*104d0*/  SHFL.IDX PT, R64, R42, R45, 0x1c1f ;  /* 0x001c1f2d2a407589 */ /* 0x000fe800000e0000 */
[----:B------:R-:W-:Y:S04]  /*104e0*/  SHFL.IDX PT, R9, R49, R14, 0x1c1f ;  /* 0x001c1f0e31097589 */ /* 0x000fe800000e0000 */
[----:B------:R-:W2:Y:S04]  /*104f0*/  SHFL.IDX PT, R48, R25, R45, 0x1c1f ;  /* 0x001c1f2d19307589 */ /* 0x000ea800000e0000 */
[----:B------:R3:W-:Y:S01]  /*10500*/  SHFL.IDX PT, R67, R32, R45, 0x1c1f ;  /* 0x001c1f2d20437589 */ /* 0x0007e200000e0000 */
[----:B-1----:R-:W-:-:S03]  /*10510*/  SEL R33, R44, R47, P0 ;  /* 0x0000002f2c217207 */ /* 0x002fc60000000000 */
[----:B------:R-:W-:Y:S04]  /*10520*/  SHFL.IDX PT, R6, R53, R14, 0x1c1f ;  /* 0x001c1f0e35067589 */ /* 0x000fe800000e0000 */
[----:B------:R-:W-:Y:S01]  /*10530*/  SHFL.IDX PT, R5, R57, R14, 0x1c1f ;  /* 0x001c1f0e39057589 */ /* 0x000fe200000e0000 */
[----:B0-----:R-:W-:Y:S02]  /*10540*/  SEL R37, R65, R52, P0 ;  /* 0x0000003441257207 */ /* 0x001fe40000000000 */
[----:B---3--:R-:W-:Y:S01]  /*10550*/  SEL R32, R46, R15, P0 ;  /* 0x0000000f2e207207 */ /* 0x008fe20000000000 */
[----:B------:R0:W-:Y:S01]  /*10560*/  SHFL.IDX PT, R4, R61, R14, 0x1c1f ;  /* 0x001c1f0e3d047589 */ /* 0x0001e200000e0000 */
[----:B------:R-:W-:-:S03]  /*10570*/  SEL R39, R52, R65, P0 ;  /* 0x0000004134277207 */ /* 0x000fc60000000000 */
[----:B------:R-:W-:Y:S04]  /*10580*/  SHFL.IDX PT, R8, R87, R14, 0x1c1f ;  /* 0x001c1f0e57087589 */ /* 0x000fe800000e0000 */
[----:B------:R-:W-:Y:S01]  /*10590*/  SHFL.IDX PT, R31, R89, R14, 0x1c1f ;  /* 0x001c1f0e591f7589 */ /* 0x000fe200000e0000 */
[----:B--2---:R-:W-:Y:S02]  /*105a0*/  SEL R42, R48, R43, P0 ;  /* 0x0000002b302a7207 */ /* 0x004fe40000000000 */
[----:B0-----:R-:W-:Y:S01]  /*105b0*/  SEL R61, R11, R64, P0 ;  /* 0x000000400b3d7207 */ /* 0x001fe20000000000 */
[----:B------:R-:W-:Y:S04]  /*105c0*/  SHFL.IDX PT, R7, R85, R14, 0x1c1f ;  /* 0x001c1f0e55077589 */ /* 0x000fe800000e0000 */
[----:B------:R-:W-:Y:S04]  /*105d0*/  SHFL.IDX PT, R49, R26, R45, 0x1c1f ;  /* 0x001c1f2d1a317589 */ /* 0x000fe800000e0000 */
[----:B------:R0:W1:Y:S04]  /*105e0*/  SHFL.IDX PT, R51, R35, R45, 0x1c1f ;  /* 0x001c1f2d23337589 */ /* 0x00006800000e0000 */
[----:B------:R2:W3:Y:S04]  /*105f0*/  SHFL.IDX PT, R24, R36, R45, 0x1c1f ;  /* 0x001c1f2d24187589 */ /* 0x0004e800000e0000 */
[----:B------:R-:W-:Y:S01]  /*10600*/  SHFL.IDX PT, R57, R29, R45, 0x1c1f ;  /* 0x001c1f2d1d397589 */ /* 0x000fe200000e0000 */
[----:B0-----:R-:W-:-:S03]  /*10610*/  SEL R35, R47, R44, P0 ;  /* 0x0000002c2f237207 */ /* 0x001fc60000000000 */
[----:B------:R0:W-:Y:S01]  /*10620*/  SHFL.IDX PT, R14, R34, R45, 0x1c1f ;  /* 0x001c1f2d220e7589 */ /* 0x0001e200000e0000 */
[----:B--2---:R-:W-:-:S03]  /*10630*/  SEL R36, R63, R54, P0 ;  /* 0x000000363f247207 */ /* 0x004fc60000000000 */
[----:B------:R2:W-:Y:S04]  /*10640*/  SHFL.IDX PT, R26, R40, R45, 0x1c1f ;  /* 0x001c1f2d281a7589 */ /* 0x0005e800000e0000 */
[----:B------:R4:W3:Y:S01]  /*10650*/  SHFL.IDX PT, R60, R38, R45, 0x1c1f ;  /* 0x001c1f2d263c7589 */ /* 0x0008e200000e0000 */
[----:B0-----:R-:W-:-:S03]  /*10660*/  SEL R34, R15, R46, P0 ;  /* 0x0000002e0f227207 */ /* 0x001fc60000000000 */
[----:B------:R-:W0:Y:S01]  /*10670*/  SHFL.IDX PT, R68, R68, R45, 0x1c1f ;  /* 0x001c1f2d44447589 */ /* 0x000e2200000e0000 */
[----:B-1----:R-:W-:Y:S02]  /*10680*/  SEL R44, R56, R51, P0 ;  /* 0x00000033382c7207 */ /* 0x002fe40000000000 */
[----:B--2---:R-:W-:Y:S01]  /*10690*/  SEL R40, R43, R48, P0 ;  /* 0x000000302b287207 */ /* 0x004fe20000000000 */
[----:B------:R-:W1:Y:S01]  /*106a0*/  SHFL.IDX PT, R27, R27, R45, 0x1c1f ;  /* 0x001c1f2d1b1b7589 */ /* 0x000e6200000e0000 */
[----:B------:R-:W-:Y:S02]  /*106b0*/  SEL R43, R49, R12, P0 ;  /* 0x0000000c312b7207 */ /* 0x000fe40000000000 */
[----:B----4-:R-:W-:Y:S01]  /*106c0*/  SEL R38, R54, R63, P0 ;  /* 0x0000003f36267207 */ /* 0x010fe20000000000 */
[----:B------:R2:W4:Y:S01]  /*106d0*/  SHFL.IDX PT, R25, R41, R45, 0x1c1f ;  /* 0x001c1f2d29197589 */ /* 0x00052200000e0000 */
[----:B------:R-:W-:Y:S02]  /*106e0*/  SEL R63, R64, R11, P0 ;  /* 0x0000000b403f7207 */ /* 0x000fe40000000000 */
[----:B------:R-:W-:Y:S01]  /*106f0*/  SEL R64, R66, R67, P0 ;  /* 0x0000004342407207 */ /* 0x000fe20000000000 */
[----:B------:R-:W4:Y:S01]  /*10700*/  SHFL.IDX PT, R28, R28, R45, 0x1c1f ;  /* 0x001c1f2d1c1c7589 */ /* 0x000f2200000e0000 */
[----:B------:R-:W-:-:S02]  /*10710*/  SEL R46, R51, R56, P0 ;  /* 0x00000038332e7207 */ /* 0x000fc40000000000 */
[----:B---3--:R-:W-:Y:S01]  /*10720*/  SEL R47, R24, R69, P0 ;  /* 0x00000045182f7207 */ /* 0x008fe20000000000 */
[----:B------:R-:W3:Y:S01]  /*10730*/  SHFL.IDX PT, R59, R30, R45, 0x1c1f ;  /* 0x001c1f2d1e3b7589 */ /* 0x000ee200000e0000 */
[----:B------:R-:W-:Y:S02]  /*10740*/  SEL R66, R67, R66, P0 ;  /* 0x0000004243427207 */ /* 0x000fe40000000000 */
[----:B--2---:R-:W-:Y:S01]  /*10750*/  SEL R41, R12, R49, P0 ;  /* 0x000000310c297207 */ /* 0x004fe20000000000 */
[----:B------:R-:W-:Y:S01]  /*10760*/  SHFL.IDX PT, R75, R128, R45, 0x1c1f ;  /* 0x001c1f2d804b7589 */ /* 0x000fe200000e0000 */
[----:B------:R-:W-:Y:S02]  /*10770*/  SEL R52, R71, R60, P0 ;  /* 0x0000003c47347207 */ /* 0x000fe40000000000 */
[----:B------:R-:W-:Y:S01]  /*10780*/  SEL R54, R60, R71, P0 ;  /* 0x000000473c367207 */ /* 0x000fe20000000000 */
[----:B------:R-:W2:Y:S01]  /*10790*/  SHFL.IDX PT, R73, R122, R45, 0x1c1f ;  /* 0x001c1f2d7a497589 */ /* 0x000ea200000e0000 */
[----:B------:R-:W-:-:S02]  /*107a0*/  SEL R53, R13, R26, P0 ;  /* 0x0000001a0d357207 */ /* 0x000fc40000000000 */
[----:B------:R-:W-:Y:S01]  /*107b0*/  SEL R55, R26, R13, P0 ;  /* 0x0000000d1a377207 */ /* 0x000fe20000000000 */
[----:B------:R-:W2:Y:S01]  /*107c0*/  SHFL.IDX PT, R127, R127, R45, 0x1c1f ;  /* 0x001c1f2d7f7f7589 */ /* 0x000ea200000e0000 */
[----:B------:R-:W-:Y:S02]  /*107d0*/  SEL R56, R58, R57, P0 ;  /* 0x000000393a387207 */ /* 0x000fe40000000000 */
[----:B------:R-:W-:Y:S01]  /*107e0*/  SEL R65, R5, R14, P0 ;  /* 0x0000000e05417207 */ /* 0x000fe20000000000 */
[----:B------:R-:W2:Y:S01]  /*107f0*/  SHFL.IDX PT, R133, R133, R45, 0x1c1f ;  /* 0x001c1f2d85857589 */ /* 0x000ea200000e0000 */
[----:B------:R-:W-:Y:S02]  /*10800*/  SEL R67, R14, R5, P0 ;  /* 0x000000050e437207 */ /* 0x000fe40000000000 */
[----:B0-----:R-:W-:Y:S01]  /*10810*/  SEL R29, R31, R68, P0 ;  /* 0x000000441f1d7207 */ /* 0x001fe20000000000 */
[----:B------:R0:W2:Y:S01]  /*10820*/  SHFL.IDX PT, R130, R130, R45, 0x1c1f ;  /* 0x001c1f2d82827589 */ /* 0x0000a200000e0000 */
[----:B-1----:R-:W-:-:S02]  /*10830*/  SEL R48, R50, R27, P0 ;  /* 0x0000001b32307207 */ /* 0x002fc40000000000 */
[----:B------:R-:W-:Y:S02]  /*10840*/  SEL R58, R57, R58, P0 ;  /* 0x0000003a393a7207 */ /* 0x000fe40000000000 */
[----:B----4-:R-:W-:Y:S02]  /*10850*/  SEL R60, R62, R25, P0 ;  /* 0x000000193e3c7207 */ /* 0x010fe40000000000 */
[----:B------:R-:W-:Y:S02]  /*10860*/  F2FP.BF16.F32.PACK_AB R12, R33, R32 ;  /* 0x00000020210c723e */ /* 0x000fe400000010ff */
[----:B------:R-:W-:Y:S02]  /*10870*/  F2FP.BF16.F32.PACK_AB R13, R37, R36 ;  /* 0x00000024250d723e */ /* 0x000fe400000010ff */
[----:B0-----:R-:W-:Y:S02]  /*10880*/  SEL R45, R69, R24, P0 ;  /* 0x00000018452d7207 */ /* 0x001fe40000000000 */
[----:B------:R-:W-:-:S02]  /*10890*/  F2FP.BF16.F32.PACK_AB R14, R35, R34 ;  /* 0x00000022230e723e */ /* 0x000fc400000010ff */
[----:B------:R-:W-:Y:S02]  /*108a0*/  F2FP.BF16.F32.PACK_AB R15, R39, R38 ;  /* 0x00000026270f723e */ /* 0x000fe400000010ff */
[----:B------:R-:W-:Y:S02]  /*108b0*/  SEL R31, R68, R31, P0 ;  /* 0x0000001f441f7207 */ /* 0x000fe40000000000 */
[----:B------:R-:W-:Y:S01]  /*108c0*/  SEL R50, R27, R50, P0 ;  /* 0x000000321b327207 */ /* 0x000fe20000000000 */
[----:B------:R-:W-:Y:S01]  /*108d0*/  STSM.16.M88.4 [R10], R12 ;  /* 0x0000000c0a007844 */ /* 0x000fe20000000200 */
[----:B------:R-:W-:Y:S02]  /*108e0*/  SEL R49, R9, R28, P0 ;  /* 0x0000001c09317207 */ /* 0x000fe40000000000 */
[----:B------:R-:W-:Y:S02]  /*108f0*/  SEL R51, R28, R9, P0 ;  /* 0x000000091c337207 */ /* 0x000fe40000000000 */
[----:B---3--:R-:W-:-:S02]  /*10900*/  SEL R57, R6, R59, P0 ;  /* 0x0000003b06397207 */ /* 0x008fc40000000000 */
[----:B------:R-:W-:Y:S02]  /*10910*/  SEL R62, R25, R62, P0 ;  /* 0x0000003e193e7207 */ /* 0x000fe40000000000 */
[----:B------:R-:W-:Y:S02]  /*10920*/  SEL R59, R59, R6, P0 ;  /* 0x000000063b3b7207 */ /* 0x000fe40000000000 */
[----:B--2---:R-:W-:Y:S02]  /*10930*/  SEL R68, R70, R73, P0 ;  /* 0x0000004946447207 */ /* 0x004fe40000000000 */
[----:B------:R-:W-:Y:S02]  /*10940*/  SEL R72, R74, R75, P0 ;  /* 0x0000004b4a487207 */ /* 0x000fe40000000000 */
[----:B------:R-:W-:Y:S02]  /*10950*/  F2FP.BF16.F32.PACK_AB R24, R41, R40 ;  /* 0x000000282918723e */ /* 0x000fe400000010ff */
        /* <DEDUP_REMOVED lines=12> */
[----:B------:R-:W-:Y:S02]  /*10a20*/  F2FP.BF16.F32.PACK_AB R4, R49, R48 ;  /* 0x000000303104723e */ /* 0x000fe400000010ff */
[----:B------:R-:W-:Y:S01]  /*10a30*/  F2FP.BF16.F32.PACK_AB R5, R53, R52 ;  /* 0x000000343505723e */ /* 0x000fe200000010ff */
[----:B0-----:R-:W-:Y:S01]  /*10a40*/  IMAD.U32 R80, RZ, RZ, UR8 ;  /* 0x00000008ff507e24 */ /* 0x001fe2000f8e00ff */
[----:B------:R-:W-:Y:S01]  /*10a50*/  F2FP.BF16.F32.PACK_AB R6, R51, R50 ;  /* 0x000000323306723e */ /* 0x000fe200000010ff */
[----:B------:R-:W-:Y:S01]  /*10a60*/  ULDC.64 UR8, c[0x0][0xc08] ;  /* 0x0003020000087ab9 */ /* 0x000fe20000000a00 */
[----:B------:R-:W-:-:S02]  /*10a70*/  F2FP.BF16.F32.PACK_AB R7, R55, R54 ;  /* 0x000000363707723e */ /* 0x000fc400000010ff */
[----:B------:R-:W-:Y:S02]  /*10a80*/  F2FP.BF16.F32.PACK_AB R8, R57, R56 ;  /* 0x000000383908723e */ /* 0x000fe400000010ff */
        /* <DEDUP_REMOVED lines=15> */
[----:B------:R-:W-:-:S03]  /*10b80*/  ISETP.NE.U32.AND P0, PT, RZ, UR10, PT ;  /* 0x0000000aff007c0c */ /* 0x000fc6000bf05070 */
[----:B------:R3:W-:Y:S01]  /*10b90*/  STSM.16.M88.4 [R79], R24 ;  /* 0x000000184f007844 */ /* 0x0007e20000000200 */
[----:B------:R-:W-:Y:S01]  /*10ba0*/  ISETP.NE.AND.EX P0, PT, RZ, UR11, PT, P0 ;  /* 0x0000000bff007c0c */ /* 0x000fe2000bf05300 */
[----:B------:R-:W-:-:S12]  /*10bb0*/  BAR.SYNC.DEFER_BLOCKING 0x1, 0x180 ;  /* 0x0046000000007b1d */ /* 0x000fd80000010000 */
[----:B------:R-:W4:Y:S01]  /*10bc0*/  @P0 LDG.E R82, desc[UR54][R80.64] ;  /* 0x0000003650520981 */ /* 0x000f22000c1e1900 */
[----:B0-----:R-:W-:Y:S01]  /*10bd0*/  ISETP.NE.AND P1, PT, R77, 0x1, PT ;  /* 0x000000014d00780c */ /* 0x001fe20003f25270 */
[----:B------:R-:W-:Y:S02]  /*10be0*/  UISETP.NE.U32.AND UP0, UPT, UR8, URZ, UPT ;  /* 0x0000003f0800728c */ /* 0x000fe4000bf05070 */
[----:B------:R-:W-:Y:S02]  /*10bf0*/  UISETP.GT.AND UP1, UPT, UR43, 0x1, UPT ;  /* 0x000000012b00788c */ /* 0x000fe4000bf24270 */
[----:B------:R-:W-:Y:S01]  /*10c00*/  UISETP.NE.AND.EX UP0, UPT, UR9, URZ, UPT, UP0 ;  /* 0x0000003f0900728c */ /* 0x000fe2000bf05300 */
[----:B------:R-:W-:Y:S01]  /*10c10*/  UMOV UR18, 0x9b8 ;  /* 0x000009b800127882 */ /* 0x000fe20000000000 */
[----:B------:R-:W-:-:S06]  /*10c20*/  ULDC UR4, c[0x0][0xa88] ;  /* 0x0002a20000047ab9 */ /* 0x000fcc0000000800 */
[----:B------:R-:W0:Y:S01]  /*10c30*/  @P1 LDC R6, c[0x0][0xbec] ;  /* 0x0002fb00ff061b82 */ /* 0x000e220000000800 */
[----:B------:R-:W-:Y:S01]  /*10c40*/  USEL UR18, UR18, 0x978, UP1 ;  /* 0x0000097812127887 */ /* 0x000fe20008800000 */
[----:B------:R-:W-:Y:S01]  /*10c50*/  PLOP3.LUT P4, PT, PT, PT, UP0, 0x80, 0x0 ;  /* 0x000000000000781c */ /* 0x000fe20003f8f008 */
[----:B------:R-:W-:Y:S01]  /*10c60*/  @UP0 ULDC.64 UR8, c[0x0][0xc08] ;  /* 0x0003020000080ab9 */ /* 0x000fe20000000a00 */
[----:B-1----:R-:W-:Y:S01]  /*10c70*/  IMAD.U32 R76, RZ, RZ, UR4 ;  /* 0x00000004ff4c7e24 */ /* 0x002fe2000f8e00ff */
[----:B------:R-:W-:-:S03]  /*10c80*/  @UP0 UIMAD.WIDE UR8, UR39, 0x4, UR8 ;  /* 0x00000004270808a5 */ /* 0x000fc6000f8e0208 */
[----:B------:R-:W1:Y:S01]  /*10c90*/  @P1 LDC R9, c[0x0][0xbf0] ;  /* 0x0002fc00ff091b82 */ /* 0x000e620000000800 */
[----:B------:R-:W-:Y:S02]  /*10ca0*/  UISETP.NE.U32.AND UP0, UPT, UR10, URZ, UPT ;  /* 0x0000003f0a00728c */ /* 0x000fe4000bf05070 */
[----:B------:R-:W-:Y:S01]  /*10cb0*/  IMAD.U32 R4, RZ, RZ, UR8 ;  /* 0x00000008ff047e24 */ /* 0x000fe2000f8e00ff */
[----:B------:R-:W-:Y:S01]  /*10cc0*/  USEL UR16, UR42, URZ, UP1 ;  /* 0x0000003f2a107287 */ /* 0x000fe20008800000 */
[----:B------:R-:W-:Y:S01]  /*10cd0*/  IMAD.U32 R5, RZ, RZ, UR9 ;  /* 0x00000009ff057e24 */ /* 0x000fe2000f8e00ff */
[----:B------:R-:W-:Y:S01]  /*10ce0*/  UISETP.NE.AND.EX UP0, UPT, UR11, URZ, UPT, UP0 ;  /* 0x0000003f0b00728c */ /* 0x000fe2000bf05300 */
[----:B------:R-:W-:Y:S01]  /*10cf0*/  ULDC.64 UR12, c[0x0][UR18+0x218] ;  /* 0x00008600120c7abb */ /* 0x000fe20008000a00 */
[----:B------:R-:W-:Y:S01]  /*10d00*/  UMOV UR4, URZ ;  /* 0x0000003f00047c82 */ /* 0x000fe20008000000 */
[----:B------:R-:W-:Y:S01]  /*10d10*/  UIMAD.WIDE.U32 UR8, UR12, UR37, URZ ;  /* 0x000000250c0872a5 */ /* 0x000fe2000f8e003f */
[----:B--2---:R-:W-:Y:S01]  /*10d20*/  VIADD R13, R18, UR40 ;  /* 0x00000028120d7c36 */ /* 0x004fe20008000000 */
[----:B------:R-:W-:Y:S01]  /*10d30*/  ULDC.64 UR14, c[0x0][UR18+0x228] ;  /* 0x00008a00120e7abb */ /* 0x000fe20008000a00 */
[----:B------:R-:W-:Y:S01]  /*10d40*/  UIMAD UR12, UR13, UR37, URZ ;  /* 0x000000250d0c72a4 */ /* 0x000fe2000f8e023f */
[----:B------:R0:W5:Y:S01]  /*10d50*/  @P4 LDG.E R76, desc[UR54][R4.64] ;  /* 0x00000036044c4981 */ /* 0x000162000c1e1900 */
[----:B------:R-:W-:Y:S01]  /*10d60*/  USHF.R.S32.HI UR17, URZ, 0x1f, UR39 ;  /* 0x0000001f3f117899 */ /* 0x000fe20008011427 */
[----:B------:R-:W-:Y:S01]  /*10d70*/  IMAD.MOV.U32 R7, RZ, RZ, R13 ;  /* 0x000000ffff077224 */ /* 0x000fe200078e000d */
[----:B------:R-:W-:-:S02]  /*10d80*/  USEL UR7, UR39, URZ, !UP0 ;  /* 0x0000003f27077287 */ /* 0x000fc4000c000000 */
[----:B------:R-:W-:Y:S01]  /*10d90*/  UIMAD.WIDE.U32 UR20, UR14, UR16, URZ ;  /* 0x000000100e1472a5 */ /* 0x000fe2000f8e003f */
[----:B------:R-:W-:Y:S01]  /*10da0*/  ULDC.64 UR10, c[0x0][UR18+0x220] ;  /* 0x00008800120a7abb */ /* 0x000fe20008000a00 */
[----:B------:R-:W-:Y:S02]  /*10db0*/  UIMAD UR14, UR15, UR16, URZ ;  /* 0x000000100f0e72a4 */ /* 0x000fe4000f8e023f */
[----:B------:R-:W-:Y:S01]  /*10dc0*/  UIADD3 UR15, UR9, UR12, URZ ;  /* 0x0000000c090f7290 */ /* 0x000fe2000fffe03f */
[----:B0-----:R-:W-:Y:S01]  /*10dd0*/  @P1 IMAD.HI.U32 R4, R13, R6, RZ ;  /* 0x000000060d041227 */ /* 0x001fe200078e00ff */
[----:B------:R-:W-:Y:S02]  /*10de0*/  USEL UR17, UR17, URZ, !UP0 ;  /* 0x0000003f11117287 */ /* 0x000fe4000c000000 */
[----:B------:R-:W-:Y:S01]  /*10df0*/  UIMAD UR9, UR11, UR7, URZ ;  /* 0x000000070b0972a4 */ /* 0x000fe2000f8e023f */
[----:B------:R-:W-:Y:S01]  /*10e00*/  IMAD.U32 R5, RZ, RZ, UR21 ;  /* 0x00000015ff057e24 */ /* 0x000fe2000f8e00ff */
[----:B------:R-:W-:Y:S01]  /*10e10*/  UIMAD.WIDE.U32 UR12, UR10, UR7, URZ ;  /* 0x000000070a0c72a5 */ /* 0x000fe2000f8e003f */
[----:B-1----:R-:W-:Y:S01]  /*10e20*/  @P1 SHF.R.U32.HI R7, RZ, R9, R4 ;  /* 0x00000009ff071219 */ /* 0x002fe20000011604 */
[----:B------:R-:W-:Y:S01]  /*10e30*/  UIMAD UR9, UR10, UR17, UR9 ;  /* 0x000000110a0972a4 */ /* 0x000fe2000f8e0209 */
[----:B------:R-:W-:Y:S01]  /*10e40*/  IMAD.U32 R4, RZ, RZ, UR20 ;  /* 0x00000014ff047e24 */ /* 0x000fe2000f8e00ff */
[----:B------:R-:W-:Y:S01]  /*10e50*/  UIADD3 UR14, UR21, UR14, URZ ;  /* 0x0000000e150e7290 */ /* 0x000fe2000fffe03f */
[--C-:B------:R-:W-:Y:S01]  /*10e60*/  SHF.R.S32.HI R5, RZ, 0x1f, R7.reuse ;  /* 0x0000001fff057819 */ /* 0x100fe20000011407 */
[----:B------:R-:W-:Y:S01]  /*10e70*/  UIADD3 UR9, UR13, UR9, URZ ;  /* 0x000000090d097290 */ /* 0x000fe2000fffe03f */
[----:B------:R-:W-:-:S03]  /*10e80*/  IMAD.MOV R6, RZ, RZ, -R7 ;  /* 0x000000ffff067224 */ /* 0x000fc600078e0a07 */
[----:B------:R-:W-:Y:S02]  /*10e90*/  IMAD.U32 R8, RZ, RZ, UR14 ;  /* 0x0000000eff087e24 */ /* 0x000fe4000f8e00ff */
[----:B------:R-:W-:-:S05]  /*10ea0*/  IMAD R9, R77, R6, R13 ;  /* 0x000000064d097224 */ /* 0x000fca00078e020d */
        /* <DEDUP_REMOVED lines=22> */
.L_x_12071:
        /* <DEDUP_REMOVED lines=14> */
[----:B--2---:R-:W-:-:S04]  /*110f0*/  VIADD R11, R11, UR40 ;  /* 0x000000280b0b7c36 */ /* 0x004fc80008000000 */
        /* <DEDUP_REMOVED lines=10> */
[----:B------:R-:W-:Y:S01]  /*111a0*/  ULDC.64 UR12, c[0x0][0xaa0] ;  /* 0x0002a800000c7ab9 */ /* 0x000fe20000000a00 */
[----:B-1----:R-:W-:-:S05]  /*111b0*/  VIADD R79, R12, 0xffffff80 ;  /* 0xffffff800c4f7836 */ /* 0x002fca0000000000 */
[----:B------:R-:W-:-:S04]  /*111c0*/  SHF.R.S32.HI R78, RZ, 0x1f, R79 ;  /* 0x0000001fff4e7819 */ /* 0x000fc8000001144f */
[----:B------:R-:W-:-:S04]  /*111d0*/  LEA.HI R78, R78, R79, RZ, 0x2 ;  /* 0x0000004f4e4e7211 */ /* 0x000fc800078f10ff */
[----:B------:R-:W-:-:S05]  /*111e0*/  SHF.R.S32.HI R78, RZ, 0x2, R78 ;  /* 0x00000002ff4e7819 */ /* 0x000fca000001144e */
[----:B0-----:R-:W-:-:S04]  /*111f0*/  IMAD R5, R78, 0x20, R19 ;  /* 0x000000204e057824 */ /* 0x001fc800078e0213 */
[----:B------:R-:W-:-:S03]  /*11200*/  IMAD.WIDE R20, R5, 0x2, R20 ;  /* 0x0000000205147825 */ /* 0x000fc600078e0214 */
[C---:B------:R-:W-:Y:S02]  /*11210*/  IADD3 R9, P0, R20.reuse, 0x1800, RZ ;  /* 0x0000180014097810 */ /* 0x040fe40007f1e0ff */
[C---:B------:R-:W-:Y:S02]  /*11220*/  IADD3 R13, P2, R20.reuse, 0x3000, RZ ;  /* 0x00003000140d7810 */ /* 0x040fe40007f5e0ff */
[C---:B------:R-:W-:Y:S02]  /*11230*/  IADD3 R25, P3, R20.reuse, 0x4800, RZ ;  /* 0x0000480014197810 */ /* 0x040fe40007f7e0ff */
[C---:B------:R-:W-:Y:S02]  /*11240*/  IADD3 R29, P4, R20.reuse, 0x6000, RZ ;  /* 0x00006000141d7810 */ /* 0x040fe40007f9e0ff */
[C---:B------:R-:W-:Y:S02]  /*11250*/  LOP3.LUT R7, R20.reuse, 0x180, RZ, 0xc0, !PT ;  /* 0x0000018014077812 */ /* 0x040fe400078ec0ff */
[----:B------:R-:W-:-:S02]  /*11260*/  IADD3 R5, P5, R20, 0x7800, RZ ;  /* 0x0000780014057810 */ /* 0x000fc40007fbe0ff */
[----:B------:R-:W-:Y:S02]  /*11270*/  LOP3.LUT R8, R9, 0x180, RZ, 0xc0, !PT ;  /* 0x0000018009087812 */ /* 0x000fe400078ec0ff */
[----:B------:R-:W-:Y:S01]  /*11280*/  LOP3.LUT R12, R13, 0x180, RZ, 0xc0, !PT ;  /* 0x000001800d0c7812 */ /* 0x000fe200078ec0ff */
[----:B------:R-:W-:Y:S01]  /*11290*/  IMAD.X R33, RZ, RZ, R21, P5 ;  /* 0x000000ffff217224 */ /* 0x000fe200028e0615 */
[----:B------:R-:W-:Y:S02]  /*112a0*/  LOP3.LUT R24, R25, 0x180, RZ, 0xc0, !PT ;  /* 0x0000018019187812 */ /* 0x000fe400078ec0ff */
[----:B------:R-:W-:Y:S02]  /*112b0*/  LOP3.LUT R28, R29, 0x180, RZ, 0xc0, !PT ;  /* 0x000001801d1c7812 */ /* 0x000fe400078ec0ff */
[----:B------:R-:W-:Y:S02]  /*112c0*/  SHF.R.U64 R7, R7, 0x3, RZ ;  /* 0x0000000307077819 */ /* 0x000fe400000012ff */
[----:B------:R-:W-:-:S02]  /*112d0*/  LOP3.LUT R0, R5, 0x180, RZ, 0xc0, !PT ;  /* 0x0000018005007812 */ /* 0x000fc400078ec0ff */
[----:B------:R-:W-:Y:S02]  /*112e0*/  SHF.R.U64 R8, R8, 0x3, RZ ;  /* 0x0000000308087819 */ /* 0x000fe400000012ff */
[----:B------:R-:W-:Y:S02]  /*112f0*/  SHF.R.U64 R12, R12, 0x3, RZ ;  /* 0x000000030c0c7819 */ /* 0x000fe400000012ff */
[----:B------:R-:W-:Y:S02]  /*11300*/  SHF.R.U64 R24, R24, 0x3, RZ ;  /* 0x0000000318187819 */ /* 0x000fe400000012ff */
[----:B------:R-:W-:Y:S02]  /*11310*/  SHF.R.U64 R28, R28, 0x3, RZ ;  /* 0x000000031c1c7819 */ /* 0x000fe400000012ff */
[----:B------:R-:W-:Y:S02]  /*11320*/  LOP3.LUT R20, R7, R20, RZ, 0x3c, !PT ;  /* 0x0000001407147212 */ /* 0x000fe400078e3cff */
[----:B------:R-:W-:-:S02]  /*11330*/  SHF.R.U64 R0, R0, 0x3, RZ ;  /* 0x0000000300007819 */ /* 0x000fc400000012ff */
        /* <DEDUP_REMOVED lines=10> */
[----:B------:R-:W-:Y:S01]  /*113e0*/  UIMAD UR10, UR11, UR12, URZ ;  /* 0x0000000c0b0a72a4 */ /* 0x000fe2000f8e023f */
[----:B------:R-:W-:Y:S01]  /*113f0*/  LEA.HI R2, R2, R79, RZ, 0x2 ;  /* 0x0000004f02027211 */ /* 0x000fe200078f10ff */
[----:B------:R0:W5:Y:S03]  /*11400*/  LD.E.128 R4, desc[UR54][R20.64] ;  /* 0x0000003614047980 */ /* 0x000166000c101d00 */
[----:B------:R-:W-:Y:S01]  /*11410*/  LOP3.LUT R2, R2, 0xfffffffc, RZ, 0xc0, !PT ;  /* 0xfffffffc02027812 */ /* 0x000fe200078ec0ff */
[----:B------:R-:W-:Y:S01]  /*11420*/  UIMAD UR10, UR4, UR13, UR10 ;  /* 0x0000000d040a72a4 */ /* 0x000fe2000f8e020a */
[----:B------:R-:W5:Y:S01]  /*11430*/  LD.E.128 R8, desc[UR54][R8.64] ;  /* 0x0000003608087980 */ /* 0x000f62000c101d00 */
[----:B------:R-:W-:-:S03]  /*11440*/  UIMAD.WIDE.U32 UR8, UR4, UR12, URZ ;  /* 0x0000000c040872a5 */ /* 0x000fc6000f8e003f */
[----:B------:R-:W5:Y:S01]  /*11450*/  LD.E.128 R12, desc[UR54][R12.64] ;  /* 0x000000360c0c7980 */ /* 0x000f62000c101d00 */
[----:B0-----:R-:W0:Y:S01]  /*11460*/  @P1 LDC R21, c[0x0][0xbf0] ;  /* 0x0002fc00ff151b82 */ /* 0x001e220000000800 */
[----:B------:R-:W-:Y:S01]  /*11470*/  IMAD.IADD R2, R79, 0x1, -R2 ;  /* 0x000000014f027824 */ /* 0x000fe200078e0a02 */
[----:B------:R-:W-:Y:S01]  /*11480*/  UIADD3 UR9, UR9, UR10, URZ ;  /* 0x0000000a09097290 */ /* 0x000fe2000fffe03f */
[----:B------:R-:W5:Y:S02]  /*11490*/  LD.E.128 R24, desc[UR54][R24.64] ;  /* 0x0000003618187980 */ /* 0x000f64000c101d00 */
[----:B------:R-:W-:Y:S01]  /*114a0*/  IMAD R0, R2, 0x60, R78 ;  /* 0x0000006002007824 */ /* 0x000fe200078e024e */
[----:B------:R-:W-:Y:S01]  /*114b0*/  ULDC.64 UR10, c[0x0][0xae8] ;  /* 0x0002ba00000a7ab9 */ /* 0x000fe20000000a00 */
[----:B------:R-:W5:Y:S01]  /*114c0*/  LD.E.128 R28, desc[UR54][R28.64] ;  /* 0x000000361c1c7980 */ /* 0x000f62000c101d00 */
[----:B------:R-:W-:Y:S01]  /*114d0*/  UIMAD.WIDE.U32 UR8, UR37, UR10, UR8 ;  /* 0x0000000a250872a5 */ /* 0x000fe2000f8e0008 */
[----:B------:R-:W-:Y:S01]  /*114e0*/  VIADD R36, R0, UR40 ;  /* 0x0000002800247c36 */ /* 0x000fe20008000000 */
[----:B------:R-:W-:Y:S01]  /*114f0*/  USHF.R.S32.HI UR4, URZ, 0x1f, UR7 ;  /* 0x0000001f3f047899 */ /* 0x000fe20008011407 */
[----:B------:R-:W5:Y:S01]  /*11500*/  LD.E.128 R32, desc[UR54][R32.64] ;  /* 0x0000003620207980 */ /* 0x000f62000c101d00 */
[----:B------:R-:W-:Y:S01]  /*11510*/  UIMAD UR9, UR37, UR11, UR9 ;  /* 0x0000000b250972a4 */ /* 0x000fe2000f8e0209 */
[----:B--2---:R-:W-:Y:S01]  /*11520*/  @P1 IMAD.HI.U32 R0, R36, R39, RZ ;  /* 0x0000002724001227 */ /* 0x004fe200078e00ff */
[----:B------:R-:W-:Y:S01]  /*11530*/  BSSY B1, `(.L_x_12073) ;  /* 0x0000038000017945 */ /* 0x000fe20003800000 */
[----:B------:R-:W-:Y:S01]  /*11540*/  ULDC.64 UR10, c[0x0][0xaf0] ;  /* 0x0002bc00000a7ab9 */ /* 0x000fe20000000a00 */
[----:B------:R-:W-:Y:S01]  /*11550*/  @!PT LDS RZ, [RZ] ;  /* 0x00000000fffff984 */ /* 0x000fe20000000800 */
[----:B------:R-:W-:Y:S01]  /*11560*/  @!PT LDS RZ, [RZ] ;  /* 0x00000000fffff984 */ /* 0x000fe20000000800 */
[----:B------:R-:W-:Y:S01]  /*11570*/  @!PT LDS RZ, [RZ] ;  /* 0x00000000fffff984 */ /* 0x000fe20000000800 */
[----:B------:R-:W-:Y:S01]  /*11580*/  @!PT LDS RZ, [RZ] ;  /* 0x00000000fffff984 */ /* 0x000fe20000000800 */
[----:B------:R1:W-:Y:S06]  /*11590*/  MEMBAR.ALL.CTA ;  /* 0x0000000000007992 */ /* 0x0003ec0000008000 */
[----:B-1----:R-:W1:Y:S01]  /*115a0*/  FENCE.VIEW.ASYNC.S ;  /* 0x00000000000073c6 */ /* 0x002e620000000000 */
[----:B------:R-:W-:Y:S01]  /*115b0*/  UIMAD UR4, UR4, UR10, URZ ;  /* 0x0000000a040472a4 */ /* 0x000fe2000f8e023f */
[----:B------:R-:W-:Y:S01]  /*115c0*/  IMAD.MOV.U32 R37, RZ, RZ, R36 ;  /* 0x000000ffff257224 */ /* 0x000fe200078e0024 */
[----:B------:R-:W-:Y:S01]  /*115d0*/  UIMAD.WIDE.U32 UR8, UR7, UR10, UR8 ;  /* 0x0000000a070872a5 */ /* 0x000fe2000f8e0008 */
[----:B------:R-:W-:Y:S01]  /*115e0*/  VIADD R41, R78, UR40 ;  /* 0x000000284e297c36 */ /* 0x000fe20008000000 */
[----:B------:R-:W-:Y:S01]  /*115f0*/  UIMAD UR4, UR7, UR11, UR4 ;  /* 0x0000000b070472a4 */ /* 0x000fe2000f8e0204 */
[----:B------:R-:W-:Y:S01]  /*11600*/  VIADD R3, R3, 0x19c20 ;  /* 0x00019c2003037836 */ /* 0x000fe20000000000 */
[----:B------:R-:W-:Y:S01]  /*11610*/  SHF.R.S32.HI R42, RZ, 0x1f, R23 ;  /* 0x0000001fff2a7819 */ /* 0x000fe20000011417 */
[----:B------:R-:W-:Y:S01]  /*11620*/  ULDC.64 UR10, c[0x0][0xae0] ;  /* 0x0002b800000a7ab9 */ /* 0x000fe20000000a00 */
[----:B0-----:R-:W-:Y:S01]  /*11630*/  @P1 SHF.R.U32.HI R37, RZ, R21, R0 ;  /* 0x00000015ff251219 */ /* 0x001fe20000011600 */
[----:B------:R-:W-:-:S02]  /*11640*/  UIADD3 UR4, UR9, UR4, URZ ;  /* 0x0000000409047290 */ /* 0x000fc4000fffe03f */
[----:B------:R-:W-:Y:S01]  /*11650*/  IMAD.U32 R21, RZ, RZ, UR9 ;  /* 0x00000009ff157e24 */ /* 0x000fe2000f8e00ff */
[----:B------:R-:W-:Y:S01]  /*11660*/  ISETP.GE.AND P0, PT, R41, R76, PT ;  /* 0x0000004c2900720c */ /* 0x000fe20003f06270 */
[----:B------:R-:W-:Y:S01]  /*11670*/  IMAD.U32 R20, RZ, RZ, UR8 ;  /* 0x00000008ff147e24 */ /* 0x000fe2000f8e00ff */
[--C-:B------:R-:W-:Y:S01]  /*11680*/  SHF.R.S32.HI R0, RZ, 0x1f, R37.reuse ;  /* 0x0000001fff007819 */ /* 0x100fe20000011425 */
[----:B------:R-:W-:Y:S01]  /*11690*/  IMAD.MOV R2, RZ, RZ, -R37 ;  /* 0x000000ffff027224 */ /* 0x000fe200078e0a25 */
[----:B------:R-:W-:Y:S01]  /*116a0*/  ULDC.64 UR8, c[0x0][0xad8] ;  /* 0x0002b60000087ab9 */ /* 0x000fe20000000a00 */
[----:B------:R-:W-:Y:S01]  /*116b0*/  IMAD.U32 R21, RZ, RZ, UR4 ;  /* 0x00000004ff157e24 */ /* 0x000fe2000f8e00ff */
[----:B------:R-:W-:Y:S01]  /*116c0*/  PRMT R3, RZ, 0x654, R3 ;  /* 0x00000654ff037816 */ /* 0x000fe20000000003 */
[----:B------:R-:W-:Y:S01]  /*116d0*/  IMAD R0, R0, UR10, RZ ;  /* 0x0000000a00007c24 */ /* 0x000fe2000f8e02ff */
[----:B------:R-:W-:Y:S01]  /*116e0*/  SHF.R.S32.HI R43, RZ, 0x1f, R22 ;  /* 0x0000001fff2b7819 */ /* 0x000fe20000011416 */
[----:B------:R-:W-:-:S02]  /*116f0*/  IMAD R77, R77, R2, R36 ;  /* 0x000000024d4d7224 */ /* 0x000fc400078e0224 */
[C---:B------:R-:W-:Y:S01]  /*11700*/  IMAD R39, R37.reuse, UR11, R0 ;  /* 0x0000000b25277c24 */ /* 0x040fe2000f8e0200 */
[----:B-1----:R0:W-:Y:S01]  /*11710*/  SYNCS.ARRIVE.TRANS64.RED.A1T0 RZ, [R3+URZ], RZ ;  /* 0x000000ff03ff79a7 */ /* 0x0021e2000810043f */
[----:B------:R-:W-:Y:S01]  /*11720*/  IMAD.WIDE.U32 R20, R37, UR10, R20 ;  /* 0x0000000a25147c25 */ /* 0x000fe2000f8e0014 */
[----:B------:R-:W-:-:S03]  /*11730*/  SHF.R.S32.HI R0, RZ, 0x1f, R77 ;  /* 0x0000001fff007819 */ /* 0x000fc6000001144d */
[----:B------:R-:W-:Y:S02]  /*11740*/  IMAD.IADD R21, R21, 0x1, R39 ;  /* 0x0000000115157824 */ /* 0x000fe400078e0227 */
[----:B------:R-:W-:Y:S02]  /*11750*/  IMAD R0, R0, UR8, RZ ;  /* 0x0000000800007c24 */ /* 0x000fe4000f8e02ff */
[----:B------:R-:W-:-:S04]  /*11760*/  IMAD.WIDE.U32 R20, R77, UR8, R20 ;  /* 0x000000084d147c25 */ /* 0x000fc8000f8e0014 */
[----:B------:R-:W-:Y:S01]  /*11770*/  IMAD R37, R77, UR9, R0 ;  /* 0x000000094d257c24 */ /* 0x000fe2000f8e0200 */
[----:B------:R-:W-:Y:S02]  /*11780*/  ULDC.64 UR8, c[0x0][0xa80] ;  /* 0x0002a00000087ab9 */ /* 0x000fe40000000a00 */
[----:B------:R-:W-:Y:S01]  /*11790*/  LEA R0, P1, R20, UR8, 0x1 ;  /* 0x0000000814007c11 */ /* 0x000fe2000f8208ff */
[----:B------:R-:W-:-:S05]  /*117a0*/  IMAD.IADD R21, R21, 0x1, R37 ;  /* 0x0000000115157824 */ /* 0x000fca00078e0225 */
        /* <DEDUP_REMOVED lines=10> */
[----:B0-2---:R-:W-:Y:S01]  /*11850*/  @!P0 IMAD.WIDE R2, R19, 0x2, R20 ;  /* 0x0000000213028825 */ /* 0x005fe200078e0214 */
[-C--:B------:R-:W-:Y:S02]  /*11860*/  @!P1 LEA.HI.X R37, R22, R21.reuse, R43, 0x1, P3 ;  /* 0x0000001516259211 */ /* 0x080fe400018f0c2b */
[----:B------:R-:W-:Y:S02]  /*11870*/  @!P2 LEA.HI.X R39, R23, R21, R42, 0x1, P4 ;  /* 0x000000151727a211 */ /* 0x000fe400020f0c2a */
[----:B-----5:R3:W-:Y:S04]  /*11880*/  @!P0 ST.E.128 desc[UR54][R2.64], R4 ;  /* 0x0000000402008985 */ /* 0x0207e8000c101d36 */
[----:B------:R3:W-:Y:S04]  /*11890*/  @!P1 ST.E.128 desc[UR54][R36.64], R12 ;  /* 0x0000000c24009985 */ /* 0x0007e8000c101d36 */
[----:B------:R3:W-:Y:S02]  /*118a0*/  @!P2 ST.E.128 desc[UR54][R38.64], R28 ;  /* 0x0000001c2600a985 */ /* 0x0007e4000c101d36 */
.L_x_12074:
[----:B------:R-:W-:Y:S05]  /*118b0*/  BSYNC B1 ;  /* 0x0000000000017941 */ /* 0x000fea0003800000 */
.L_x_12073:
[----:B0--3--:R-:W-:Y:S01]  /*118c0*/  VIADD R3, R41, 0x60 ;  /* 0x0000006029037836 */ /* 0x009fe20000000000 */
[----:B-----5:R0:W3:Y:S04]  /*118d0*/  SHFL.IDX PT, R5, R40, 0x1, 0x1c1f ;  /* 0x003c1f0028057f89 */ /* 0x0200e800000e0000 */
        /* <DEDUP_REMOVED lines=17> */
.L_x_12072:
[----:B------:R-:W-:Y:S01]  /*119f0*/  ULDC.64 UR12, c[0x0][0xb08] ;  /* 0x0002c200000c7ab9 */ /* 0x000fe20000000a00 */
[----:B0-----:R-:W0:Y:S01]  /*11a00*/  @P1 LDC R0, c[0x0][0xbec] ;  /* 0x0002fb00ff001b82 */ /* 0x001e220000000800 */
[----:B------:R-:W-:Y:S01]  /*11a10*/  UIMAD UR10, UR11, UR12, URZ ;  /* 0x0000000c0b0a72a4 */ /* 0x000fe2000f8e023f */
[----:B------:R-:W-:Y:S01]  /*11a20*/  IMAD.MOV.U32 R7, RZ, RZ, R13 ;  /* 0x000000ffff077224 */ /* 0x000fe200078e000d */
[----:B------:R-:W-:Y:S01]  /*11a30*/  UIMAD.WIDE.U32 UR8, UR4, UR12, URZ ;  /* 0x0000000c040872a5 */ /* 0x000fe2000f8e003f */
[C---:B------:R-:W-:Y:S01]  /*11a40*/  VIADD R78, R17.reuse, 0x28 ;  /* 0x00000028114e7836 */ /* 0x040fe20000000000 */
[----:B------:R-:W-:Y:S01]  /*11a50*/  UIMAD UR10, UR4, UR13, UR10 ;  /* 0x0000000d040a72a4 */ /* 0x000fe2000f8e020a */
[C---:B------:R-:W-:Y:S01]  /*11a60*/  VIADD R80, R17.reuse, 0x20 ;  /* 0x0000002011507836 */ /* 0x040fe20000000000 */
[----:B------:R-:W-:Y:S01]  /*11a70*/  USHF.R.S32.HI UR4, URZ, 0x1f, UR7 ;  /* 0x0000001f3f047899 */ /* 0x000fe20008011407 */
[----:B------:R-:W1:Y:S01]  /*11a80*/  @P1 LDC R5, c[0x0][0xbf0] ;  /* 0x0002fc00ff051b82 */ /* 0x000e620000000800 */
[----:B------:R-:W-:Y:S01]  /*11a90*/  UIADD3 UR9, UR9, UR10, URZ ;  /* 0x0000000a09097290 */ /* 0x000fe2000fffe03f */
[C---:B------:R-:W-:Y:S01]  /*11aa0*/  VIADD R82, R17.reuse, 0x18 ;  /* 0x0000001811527836 */ /* 0x040fe20000000000 */
[----:B------:R-:W-:Y:S01]  /*11ab0*/  BSSY B1, `(.L_x_12076) ;  /* 0x000006c000017945 */ /* 0x000fe20003800000 */
[----:B------:R-:W-:Y:S01]  /*11ac0*/  ULDC.64 UR10, c[0x0][0xb38] ;  /* 0x0002ce00000a7ab9 */ /* 0x000fe20000000a00 */
[C---:B------:R-:W-:Y:S01]  /*11ad0*/  VIADD R84, R17.reuse, 0x10 ;  /* 0x0000001011547836 */ /* 0x040fe20000000000 */
[----:B------:R-:W-:Y:S01]  /*11ae0*/  UIMAD.WIDE.U32 UR8, UR37, UR10, UR8 ;  /* 0x0000000a250872a5 */ /* 0x000fe2000f8e0008 */
[C---:B------:R-:W-:Y:S01]  /*11af0*/  VIADD R86, R17.reuse, 0x8 ;  /* 0x0000000811567836 */ /* 0x040fe20000000000 */
[----:B------:R-:W-:Y:S01]  /*11b00*/  SHF.R.S32.HI R15, RZ, 0x1f, R152 ;  /* 0x0000001fff0f7819 */ /* 0x000fe20000011498 */
[C---:B------:R-:W-:Y:S01]  /*11b10*/  VIADD R76, R17.reuse, 0x28 ;  /* 0x00000028114c7836 */ /* 0x040fe20000000000 */
[----:B------:R-:W-:Y:S01]  /*11b20*/  UIMAD UR9, UR37, UR11, UR9 ;  /* 0x0000000b250972a4 */ /* 0x000fe2000f8e0209 */
[----:B------:R-:W-:Y:S01]  /*11b30*/  SHF.R.S32.HI R21, RZ, 0x1f, R153 ;  /* 0x0000001fff157819 */ /* 0x000fe20000011499 */
[----:B------:R-:W-:Y:S01]  /*11b40*/  VIADD R79, R17, 0x20 ;  /* 0x00000020114f7836 */ /* 0x000fe20000000000 */
[----:B------:R-:W-:Y:S01]  /*11b50*/  ULDC.64 UR10, c[0x0][0xb40] ;  /* 0x0002d000000a7ab9 */ /* 0x000fe20000000a00 */
[----:B------:R-:W-:Y:S01]  /*11b60*/  SHF.R.S32.HI R24, RZ, 0x1f, R154 ;  /* 0x0000001fff187819 */ /* 0x000fe2000001149a */
[----:B------:R-:W-:Y:S01]  /*11b70*/  UIMAD UR4, UR4, UR10, URZ ;  /* 0x0000000a040472a4 */ /* 0x000fe2000f8e023f */
[----:B0-----:R-:W-:Y:S01]  /*11b80*/  @P1 IMAD.HI.U32 R0, R13, R0, RZ ;  /* 0x000000000d001227 */ /* 0x001fe200078e00ff */
[----:B------:R-:W-:Y:S01]  /*11b90*/  UIMAD.WIDE.U32 UR8, UR7, UR10, UR8 ;  /* 0x0000000a070872a5 */ /* 0x000fe2000f8e0008 */
[----:B------:R-:W-:Y:S01]  /*11ba0*/  SHF.R.S32.HI R25, RZ, 0x1f, R155 ;  /* 0x0000001fff197819 */ /* 0x000fe2000001149b */
[----:B------:R-:W-:Y:S01]  /*11bb0*/  UIMAD UR4, UR7, UR11, UR4 ;  /* 0x0000000b070472a4 */ /* 0x000fe2000f8e0204 */
[----:B------:R-:W-:Y:S01]  /*11bc0*/  SHF.R.S32.HI R26, RZ, 0x1f, R156 ;  /* 0x0000001fff1a7819 */ /* 0x000fe2000001149c */
[C---:B------:R-:W-:Y:S01]  /*11bd0*/  VIADD R81, R17.reuse, 0x18 ;  /* 0x0000001811517836 */ /* 0x040fe20000000000 */
[----:B------:R-:W-:Y:S01]  /*11be0*/  ULDC.64 UR10, c[0x0][0xb48] ;  /* 0x0002d200000a7ab9 */ /* 0x000fe20000000a00 */
[----:B------:R-:W-:Y:S01]  /*11bf0*/  UIADD3 UR9, UR9, UR4, URZ ;  /* 0x0000000409097290 */ /* 0x000fe2000fffe03f */
[----:B-1----:R-:W-:Y:S01]  /*11c00*/  @P1 SHF.R.U32.HI R7, RZ, R5, R0 ;  /* 0x00000005ff071219 */ /* 0x002fe20000011600 */
[----:B------:R-:W-:Y:S01]  /*11c10*/  VIADD R83, R17, 0x10 ;  /* 0x0000001011537836 */ /* 0x000fe20000000000 */
[----:B------:R-:W-:Y:S01]  /*11c20*/  SHF.R.S32.HI R27, RZ, 0x1f, R157 ;  /* 0x0000001fff1b7819 */ /* 0x000fe2000001149d */
[----:B------:R-:W-:Y:S01]  /*11c30*/  UIMAD.WIDE.U32 UR8, UR42, UR10, UR8 ;  /* 0x0000000a2a0872a5 */ /* 0x000fe2000f8e0008 */
[--C-:B------:R-:W-:Y:S01]  /*11c40*/  SHF.R.S32.HI R0, RZ, 0x1f, R7.reuse ;  /* 0x0000001fff007819 */ /* 0x100fe20000011407 */
[----:B------:R-:W-:Y:S01]  /*11c50*/  IMAD.MOV R2, RZ, RZ, -R7 ;  /* 0x000000ffff027224 */ /* 0x000fe200078e0a07 */
[----:B------:R-:W-:Y:S01]  /*11c60*/  SHF.R.S32.HI R78, RZ, 0x1f, R78 ;  /* 0x0000001fff4e7819 */ /* 0x000fe2000001144e */
[----:B------:R-:W-:Y:S01]  /*11c70*/  UIMAD UR42, UR42, UR11, UR9 ;  /* 0x0000000b2a2a72a4 */ /* 0x000fe2000f8e0209 */
[----:B------:R-:W-:Y:S01]  /*11c80*/  SHF.R.S32.HI R80, RZ, 0x1f, R80 ;  /* 0x0000001fff507819 */ /* 0x000fe20000011450 */
[----:B------:R-:W-:Y:S01]  /*11c90*/  IMAD R77, R77, R2, R13 ;  /* 0x000000024d4d7224 */ /* 0x000fe200078e020d */
[----:B------:R-:W-:Y:S01]  /*11ca0*/  ULDC.64 UR10, c[0x0][0xb30] ;  /* 0x0002cc00000a7ab9 */ /* 0x000fe20000000a00 */
[----:B------:R-:W-:Y:S01]  /*11cb0*/  IMAD.U32 R5, RZ, RZ, UR9 ;  /* 0x00000009ff057e24 */ /* 0x000fe2000f8e00ff */
        /* <DEDUP_REMOVED lines=16> */
[----:B------:R-:W-:Y:S01]  /*11dc0*/  VIADD R2, R3, 0x19c20 ;  /* 0x00019c2003027836 */ /* 0x000fe20000000000 */
[C---:B------:R-:W-:Y:S01]  /*11dd0*/  LEA R0, P1, R4.reuse, UR8, 0x2 ;  /* 0x0000000804007c11 */ /* 0x040fe2000f8210ff */
[----:B------:R-:W-:Y:S02]  /*11de0*/  IMAD.IADD R3, R5, 0x1, R7 ;  /* 0x0000000105037824 */ /* 0x000fe400078e0207 */
[----:B------:R-:W-:Y:S01]  /*11df0*/  VIADD R85, R17, 0x8 ;  /* 0x0000000811557836 */ /* 0x000fe20000000000 */
[----:B------:R-:W-:Y:S01]  /*11e00*/  PRMT R2, RZ, 0x654, R2 ;  /* 0x00000654ff027816 */ /* 0x000fe20000000002 */
[----:B------:R0:W1:Y:S01]  /*11e10*/  SHFL.IDX PT, R12, R0, RZ, 0x1c1f ;  /* 0x001c1fff000c7589 */ /* 0x00006200000e0000 */
[----:B------:R-:W-:Y:S02]  /*11e20*/  LEA.HI.X R14, R4, UR9, R3, 0x2, P1 ;  /* 0x00000009040e7c11 */ /* 0x000fe400088f1403 */
[----:B------:R0:W-:Y:S03]  /*11e30*/  SYNCS.ARRIVE.TRANS64.RED.A1T0 RZ, [R2+URZ], RZ ;  /* 0x000000ff02ff79a7 */ /* 0x0001e6000810043f */
[----:B------:R0:W2:Y:S01]  /*11e40*/  SHFL.IDX PT, R20, R14, RZ, 0x1c1f ;  /* 0x001c1fff0e147589 */ /* 0x0000a200000e0000 */
[----:B------:R-:W-:Y:S05]  /*11e50*/  @P2 BRA `(.L_x_12077) ;  /* 0x0000000000c42947 */ /* 0x000fea0003800000 */
[----:B------:R-:W-:Y:S02]  /*11e60*/  ULDC UR4, c[0x0][0xac8] ;  /* 0x0002b20000047ab9 */ /* 0x000fe40000000800 */
[----:B------:R-:W-:Y:S02]  /*11e70*/  ISETP.GE.AND P1, PT, R17, UR4, PT ;  /* 0x0000000411007c0c */ /* 0x000fe4000bf26270 */
[----:B------:R-:W-:Y:S02]  /*11e80*/  ISETP.GE.AND P2, PT, R85, UR4, PT ;  /* 0x0000000455007c0c */ /* 0x000fe4000bf46270 */
[----:B------:R-:W-:Y:S02]  /*11e90*/  ISETP.GE.AND P5, PT, R83, UR4, PT ;  /* 0x0000000453007c0c */ /* 0x000fe4000bfa6270 */
[----:B------:R-:W-:-:S07]  /*11ea0*/  ISETP.GE.AND P4, PT, R81, UR4, PT ;  /* 0x0000000451007c0c */ /* 0x000fce000bf86270 */
[-C--:B01----:R-:W-:Y:S02]  /*11eb0*/  @!P1 LEA R2, P3, R17, R12.reuse, 0x2 ;  /* 0x0000000c11029211 */ /* 0x083fe400078610ff */
[----:B------:R-:W-:Y:S02]  /*11ec0*/  @!P2 LEA R4, P6, R85, R12, 0x2 ;  /* 0x0000000c5504a211 */ /* 0x000fe400078c10ff */
[-C--:B--2---:R-:W-:Y:S02]  /*11ed0*/  @!P1 LEA.HI.X R3, R17, R20.reuse, R87, 0x2, P3 ;  /* 0x0000001411039211 */ /* 0x084fe400018f1457 */
[----:B------:R-:W-:Y:S02]  /*11ee0*/  @!P2 LEA.HI.X R5, R85, R20, R86, 0x2, P6 ;  /* 0x000000145505a211 */ /* 0x000fe400030f1456 */
[----:B------:R-:W-:Y:S01]  /*11ef0*/  @!P5 LEA R6, P3, R83, R12, 0x2 ;  /* 0x0000000c5306d211 */ /* 0x000fe200078610ff */
[----:B------:R0:W-:Y:S01]  /*11f00*/  @!P1 ST.E.64 desc[UR54][R2.64], R32 ;  /* 0x0000002002009985 */ /* 0x0001e2000c101b36 */
[----:B------:R-:W-:-:S02]  /*11f10*/  ISETP.GE.AND P1, PT, R79, UR4, PT ;  /* 0x000000044f007c0c */ /* 0x000fc4000bf26270 */
[----:B------:R-:W-:Y:S01]  /*11f20*/  @!P5 LEA.HI.X R7, R83, R20, R84, 0x2, P3 ;  /* 0x000000145307d211 */ /* 0x000fe200018f1454 */
[----:B------:R1:W-:Y:S01]  /*11f30*/  @!P2 ST.E.64 desc[UR54][R4.64], R34 ;  /* 0x000000220400a985 */ /* 0x0003e2000c101b36 */
[----:B------:R-:W-:Y:S02]  /*11f40*/  ISETP.GE.AND P2, PT, R76, UR4, PT ;  /* 0x000000044c007c0c */ /* 0x000fe4000bf46270 */
[----:B------:R-:W-:Y:S01]  /*11f50*/  @!P4 LEA R8, P6, R81, R12, 0x2 ;  /* 0x0000000c5108c211 */ /* 0x000fe200078c10ff */
[----:B------:R2:W-:Y:S01]  /*11f60*/  @!P5 ST.E.64 desc[UR54][R6.64], R40 ;  /* 0x000000280600d985 */ /* 0x0005e2000c101b36 */
[----:B------:R-:W-:Y:S02]  /*11f70*/  ISETP.GE.AND P3, PT, R157, UR4, PT ;  /* 0x000000049d007c0c */ /* 0x000fe4000bf66270 */
[----:B------:R-:W-:-:S03]  /*11f80*/  @!P4 LEA.HI.X R9, R81, R20, R82, 0x2, P6 ;  /* 0x000000145109c211 */ /* 0x000fc600030f1452 */
[C---:B------:R-:W-:Y:S02]  /*11f90*/  @!P1 LEA R10, P5, R79.reuse, R12, 0x2 ;  /* 0x0000000c4f0a9211 */ /* 0x040fe400078a10ff */
[----:B------:R3:W-:Y:S01]  /*11fa0*/  @!P4 ST.E.64 desc[UR54][R8.64], R42 ;  /* 0x0000002a0800c985 */ /* 0x0007e2000c101b36 */
[----:B------:R-:W-:Y:S02]  /*11fb0*/  ISETP.GE.AND P4, PT, R156, UR4, PT ;  /* 0x000000049c007c0c */ /* 0x000fe4000bf86270 */
[----:B------:R-:W-:Y:S02]  /*11fc0*/  @!P1 LEA.HI.X R11, R79, R20, R80, 0x2, P5 ;  /* 0x000000144f0b9211 */ /* 0x000fe400028f1450 */
[-C--:B0-----:R-:W-:Y:S02]  /*11fd0*/  @!P2 LEA R2, P6, R76, R12.reuse, 0x2 ;  /* 0x0000000c4c02a211 */ /* 0x081fe400078c10ff */
[----:B-1----:R-:W-:Y:S01]  /*11fe0*/  @!P3 LEA R4, P5, R157, R12, 0x2 ;  /* 0x0000000c9d04b211 */ /* 0x002fe200078a10ff */
[----:B------:R0:W-:Y:S01]  /*11ff0*/  @!P1 ST.E.64 desc[UR54][R10.64], R48 ;  /* 0x000000300a009985 */ /* 0x0001e2000c101b36 */
[----:B------:R-:W-:-:S02]  /*12000*/  ISETP.GE.AND P1, PT, R155, UR4, PT ;  /* 0x000000049b007c0c */ /* 0x000fc4000bf26270 */
[-C--:B------:R-:W-:Y:S02]  /*12010*/  @!P2 LEA.HI.X R3, R76, R20.reuse, R78, 0x2, P6 ;  /* 0x000000144c03a211 */ /* 0x080fe400030f144e */
[----:B------:R-:W-:Y:S02]  /*12020*/  @!P3 LEA.HI.X R5, R157, R20, R27, 0x2, P5 ;  /* 0x000000149d05b211 */ /* 0x000fe400028f141b */
[----:B------:R-:W-:Y:S01]  /*12030*/  ISETP.GE.AND P5, PT, R154, UR4, PT ;  /* 0x000000049a007c0c */ /* 0x000fe2000bfa6270 */
[----:B------:R1:W-:Y:S01]  /*12040*/  @!P2 ST.E.64 desc[UR54][R2.64], R50 ;  /* 0x000000320200a985 */ /* 0x0003e2000c101b36 */
[----:B--2---:R-:W-:Y:S02]  /*12050*/  @!P4 LEA R6, P2, R156, R12, 0x2 ;  /* 0x0000000c9c06c211 */ /* 0x004fe400078410ff */
[----:B------:R-:W-:Y:S01]  /*12060*/  ISETP.GE.AND P6, PT, R153, UR4, PT ;  /* 0x0000000499007c0c */ /* 0x000fe2000bfc6270 */
[----:B------:R4:W-:Y:S01]  /*12070*/  @!P3 ST.E.64 desc[UR54][R4.64], R56 ;  /* 0x000000380400b985 */ /* 0x0009e2000c101b36 */
[----:B------:R-:W-:-:S02]  /*12080*/  ISETP.GE.AND P3, PT, R152, UR4, PT ;  /* 0x0000000498007c0c */ /* 0x000fc4000bf66270 */
[----:B------:R-:W-:Y:S02]  /*12090*/  @!P4 LEA.HI.X R7, R156, R20, R26, 0x2, P2 ;  /* 0x000000149c07c211 */ /* 0x000fe400010f141a */
[----:B---3--:R-:W-:-:S03]  /*120a0*/  @!P1 LEA R8, P2, R155, R12, 0x2 ;  /* 0x0000000c9b089211 */ /* 0x008fc600078410ff */
[----:B------:R4:W-:Y:S01]  /*120b0*/  @!P4 ST.E.64 desc[UR54][R6.64], R58 ;  /* 0x0000003a0600c985 */ /* 0x0009e2000c101b36 */
[----:B------:R-:W-:Y:S02]  /*120c0*/  @!P1 LEA.HI.X R9, R155, R20, R25, 0x2, P2 ;  /* 0x000000149b099211 */ /* 0x000fe400010f1419 */
[----:B0-----:R-:W-:-:S03]  /*120d0*/  @!P5 LEA R10, P2, R154, R12, 0x2 ;  /* 0x0000000c9a0ad211 */ /* 0x001fc600078410ff */
        /* <DEDUP_REMOVED lines=9> */
.L_x_12077:
[----:B------:R-:W-:Y:S05]  /*12170*/  BSYNC B1 ;  /* 0x0000000000017941 */ /* 0x000fea0003800000 */
.L_x_12076:
[----:B0-----:R-:W0:Y:S04]  /*12180*/  SHFL.IDX PT, R14, R14, 0x1, 0x1c1f ;  /* 0x003c1f000e0e7f89 */ /* 0x001e2800000e0000 */
[----:B------:R-:W3:Y:S01]  /*12190*/  SHFL.IDX PT, R0, R0, 0x1, 0x1c1f ;  /* 0x003c1f0000007f89 */ /* 0x000ee200000e0000 */
[----:B------:R-:W-:Y:S05]  /*121a0*/  @P0 BRA `(.L_x_12075) ;  /* 0x0000000c009c0947 */ /* 0x000fea0003800000 */
[----:B------:R-:W-:Y:S02]  /*121b0*/  ULDC UR4, c[0x0][0xac8] ;  /* 0x0002b20000047ab9 */ /* 0x000fe40000000800 */
[----:B------:R-:W-:Y:S02]  /*121c0*/  ISETP.GE.AND P6, PT, R17, UR4, PT ;  /* 0x0000000411007c0c */ /* 0x000fe4000bfc6270 */
[----:B------:R-:W-:Y:S02]  /*121d0*/  ISETP.GE.AND P0, PT, R85, UR4, PT ;  /* 0x0000000455007c0c */ /* 0x000fe4000bf06270 */
[----:B------:R-:W-:Y:S02]  /*121e0*/  ISETP.GE.AND P2, PT, R83, UR4, PT ;  /* 0x0000000453007c0c */ /* 0x000fe4000bf46270 */
[----:B------:R-:W-:Y:S02]  /*121f0*/  ISETP.GE.AND P4, PT, R81, UR4, PT ;  /* 0x0000000451007c0c */ /* 0x000fe4000bf86270 */
[----:B------:R-:W-:-:S05]  /*12200*/  ISETP.GE.AND P3, PT, R79, UR4, PT ;  /* 0x000000044f007c0c */ /* 0x000fca000bf66270 */
[-C--:B---34-:R-:W-:Y:S02]  /*12210*/  @!P6 LEA R2, P1, R17, R0.reuse, 0x2 ;  /* 0x000000001102e211 */ /* 0x098fe400078210ff */
[----:B------:R-:W-:Y:S02]  /*12220*/  @!P0 LEA R4, P5, R85, R0, 0x2 ;  /* 0x0000000055048211 */ /* 0x000fe400078a10ff */
[-C--:B0-----:R-:W-:Y:S02]  /*12230*/  @!P6 LEA.HI.X R3, R17, R14.reuse, R87, 0x2, P1 ;  /* 0x0000000e1103e211 */ /* 0x081fe400008f1457 */
[----:B------:R-:W-:Y:S02]  /*12240*/  @!P0 LEA.HI.X R5, R85, R14, R86, 0x2, P5 ;  /* 0x0000000e55058211 */ /* 0x000fe400028f1456 */
[-C--:B------:R-:W-:Y:S01]  /*12250*/  @!P2 LEA R6, P1, R83, R0.reuse, 0x2 ;  /* 0x000000005306a211 */ /* 0x080fe200078210ff */
[----:B------:R0:W-:Y:S01]  /*12260*/  @!P6 ST.E.64 desc[UR54][R2.64], R36 ;  /* 0x000000240200e985 */ /* 0x0001e2000c101b36 */
[----:B------:R-:W-:-:S02]  /*12270*/  @!P4 LEA R8, P5, R81, R0, 0x2 ;  /* 0x000000005108c211 */ /* 0x000fc400078a10ff */
[-C--:B------:R-:W-:Y:S01]  /*12280*/  @!P2 LEA.HI.X R7, R83, R14.reuse, R84, 0x2, P1 ;  /* 0x0000000e5307a211 */ /* 0x080fe200008f1454 */
[----:B------:R3:W-:Y:S01]  /*12290*/  @!P0 ST.E.64 desc[UR54][R4.64], R38 ;  /* 0x0000002604008985 */ /* 0x0007e2000c101b36 */
[----:B------:R-:W-:Y:S02]  /*122a0*/  ISETP.GE.AND P0, PT, R76, UR4, PT ;  /* 0x000000044c007c0c */ /* 0x000fe4000bf06270 */
[----:B------:R-:W-:Y:S01]  /*122b0*/  @!P4 LEA.HI.X R9, R81, R14, R82, 0x2, P5 ;  /* 0x0000000e5109c211 */ /* 0x000fe200028f1452 */
[----:B------:R-:W-:Y:S01]  /*122c0*/  @!P2 ST.E.64 desc[UR54][R6.64], R44 ;  /* 0x0000002c0600a985 */ /* 0x000fe2000c101b36 */
[----:B------:R-:W-:Y:S02]  /*122d0*/  ISETP.GE.AND P1, PT, R157, UR4, PT ;  /* 0x000000049d007c0c */ /* 0x000fe4000bf26270 */
[----:B------:R-:W-:Y:S01]  /*122e0*/  @!P3 LEA R10, P6, R79, R0, 0x2 ;  /* 0x000000004f0ab211 */ /* 0x000fe200078c10ff */
[----:B------:R4:W-:Y:S01]  /*122f0*/  @!P4 ST.E.64 desc[UR54][R8.64], R46 ;  /* 0x0000002e0800c985 */ /* 0x0009e2000c101b36 */
[----:B------:R-:W-:-:S02]  /*12300*/  ISETP.GE.AND P2, PT, R156, UR4, PT ;  /* 0x000000049c007c0c */ /* 0x000fc4000bf46270 */
[----:B------:R-:W-:Y:S02]  /*12310*/  @!P3 LEA.HI.X R11, R79, R14, R80, 0x2, P6 ;  /* 0x0000000e4f0bb211 */ /* 0x000fe400030f1450 */
[----:B------:R-:W-:Y:S02]  /*12320*/  ISETP.GE.AND P5, PT, R155, UR4, PT ;  /* 0x000000049b007c0c */ /* 0x000fe4000bfa6270 */
[C---:B0-----:R-:W-:Y:S01]  /*12330*/  @!P0 LEA R2, P4, R76.reuse, R0, 0x2 ;  /* 0x000000004c028211 */ /* 0x041fe200078810ff */
[----:B------:R0:W-:Y:S01]  /*12340*/  @!P3 ST.E.64 desc[UR54][R10.64], R52 ;  /* 0x000000340a00b985 */ /* 0x0001e2000c101b36 */
[----:B------:R-:W-:Y:S02]  /*12350*/  ISETP.GE.AND P3, PT, R153, UR4, PT ;  /* 0x0000000499007c0c */ /* 0x000fe4000bf66270 */
[----:B------:R-:W-:Y:S02]  /*12360*/  @!P0 LEA.HI.X R3, R76, R14, R78, 0x2, P4 ;  /* 0x0000000e4c038211 */ /* 0x000fe400020f144e */
[----:B------:R-:W-:-:S02]  /*12370*/  ISETP.GE.AND P4, PT, R154, UR4, PT ;  /* 0x000000049a007c0c */ /* 0x000fc4000bf86270 */
[-C--:B---3--:R-:W-:Y:S01]  /*12380*/  @!P1 LEA R4, P6, R157, R0.reuse, 0x2 ;  /* 0x000000009d049211 */ /* 0x088fe200078c10ff */
[----:B------:R3:W-:Y:S02]  /*12390*/  @!P0 ST.E.64 desc[UR54][R2.64], R54 ;  /* 0x0000003602008985 */ /* 0x0007e4000c101b36 */
[----:B----4-:R-:W-:Y:S02]  /*123a0*/  @!P5 LEA R8, P0, R155, R0, 0x2 ;  /* 0x000000009b08d211 */ /* 0x010fe400078010ff */
[----:B------:R-:W-:Y:S02]  /*123b0*/  @!P1 LEA.HI.X R5, R157, R14, R27, 0x2, P6 ;  /* 0x0000000e9d059211 */ /* 0x000fe400030f141b */
[C---:B------:R-:W-:Y:S02]  /*123c0*/  @!P2 LEA R6, P6, R156.reuse, R0, 0x2 ;  /* 0x000000009c06a211 */ /* 0x040fe400078c10ff */
[-C--:B------:R-:W-:Y:S01]  /*123d0*/  @!P5 LEA.HI.X R9, R155, R14.reuse, R25, 0x2, P0 ;  /* 0x0000000e9b09d211 */ /* 0x080fe200000f1419 */
[----:B------:R3:W-:Y:S01]  /*123e0*/  @!P1 ST.E.64 desc[UR54][R4.64], R60 ;  /* 0x0000003c04009985 */ /* 0x0007e2000c101b36 */
[----:B------:R-:W-:-:S02]  /*123f0*/  @!P2 LEA.HI.X R7, R156, R14, R26, 0x2, P6 ;  /* 0x0000000e9c07a211 */ /* 0x000fc400030f141a */
[CC--:B0-----:R-:W-:Y:S02]  /*12400*/  @!P4 LEA R10, P1, R154.reuse, R0.reuse, 0x2 ;  /* 0x000000009a0ac211 */ /* 0x0c1fe400078210ff */
[C---:B-1----:R-:W-:Y:S01]  /*12410*/  @!P3 LEA R12, P6, R153.reuse, R0, 0x2 ;  /* 0x00000000990cb211 */ /* 0x042fe200078c10ff */
[----:B------:R3:W-:Y:S01]  /*12420*/  @!P2 ST.E.64 desc[UR54][R6.64], R62 ;  /* 0x0000003e0600a985 */ /* 0x0007e2000c101b36 */
        /* <DEDUP_REMOVED lines=11> */
.L_x_12070:
        /* <DEDUP_REMOVED lines=30> */
.L_x_12078:
        /* <DEDUP_REMOVED lines=58> */
.L_x_12080:
[----:B------:R-:W-:Y:S05]  /*12a60*/  BSYNC B1 ;  /* 0x0000000000017941 */ /* 0x000fea0003800000 */
.L_x_12079:
[----:B------:R-:W-:-:S06]  /*12a70*/  UISETP.GT.AND UP0, UPT, UR43, 0x1, UPT ;  /* 0x000000012b00788c */ /* 0x000fcc000bf04270 */
[----:B------:R-:W-:-:S13]  /*12a80*/  PLOP3.LUT P0, PT, PT, PT, UP0, 0x80, 0x0 ;  /* 0x000000000000781c */ /* 0x000fda0003f0f008 */
[----:B------:R-:W-:Y:S05]  /*12a90*/  @P0 BRA `(.L_x_12075) ;  /* 0x0000000400600947 */ /* 0x000fea0003800000 */
[----:B------:R-:W1:Y:S01]  /*12aa0*/  LDC R11, c[0x0][0xbe8] ;  /* 0x0002fa00ff0b7b82 */ /* 0x000e620000000800 */
[--C-:B------:R-:W-:Y:S01]  /*12ab0*/  SHF.R.S32.HI R2, RZ, 0x1f, R8.reuse ;  /* 0x0000001fff027819 */ /* 0x100fe20000011408 */
        /* <DEDUP_REMOVED lines=8> */
[----:B------:R-:W-:Y:S01]  /*12b40*/  BSSY B1, `(.L_x_12081) ;  /* 0x000003c000017945 */ /* 0x000fe20003800000 */
[----:B------:R-:W-:Y:S01]  /*12b50*/  SHF.R.S32.HI R6, RZ, 0x2, R6 ;  /* 0x00000002ff067819 */ /* 0x000fe20000011406 */
[----:B------:R-:W-:Y:S01]  /*12b60*/  UIADD3 UR9, UR9, UR10, URZ ;  /* 0x0000000a09097290 */ /* 0x000fe2000fffe03f */
[----:B------:R-:W-:Y:S01]  /*12b70*/  SHF.R.S32.HI R10, RZ, 0x1f, R23 ;  /* 0x0000001fff0a7819 */ /* 0x000fe20000011417 */
[----:B------:R-:W-:Y:S01]  /*12b80*/  IMAD.IADD R2, R8, 0x1, -R2 ;  /* 0x0000000108027824 */ /* 0x000fe200078e0a02 */
[----:B------:R-:W-:Y:S01]  /*12b90*/  ULDC.64 UR10, c[0x0][0xae8] ;  /* 0x0002ba00000a7ab9 */ /* 0x000fe20000000a00 */
[----:B------:R-:W-:Y:S01]  /*12ba0*/  SHF.R.S32.HI R14, RZ, 0x1f, R22 ;  /* 0x0000001fff0e7819 */ /* 0x000fe20000011416 */
[----:B------:R-:W-:Y:S01]  /*12bb0*/  UIMAD.WIDE.U32 UR8, UR37, UR10, UR8 ;  /* 0x0000000a250872a5 */ /* 0x000fe2000f8e0008 */
[----:B------:R-:W-:-:S03]  /*12bc0*/  IMAD R2, R2, 0x60, R6 ;  /* 0x0000006002027824 */ /* 0x000fc600078e0206 */
[----:B------:R-:W-:Y:S01]  /*12bd0*/  UIMAD UR9, UR37, UR11, UR9 ;  /* 0x0000000b250972a4 */ /* 0x000fe2000f8e0209 */
[----:B0-----:R-:W-:Y:S01]  /*12be0*/  VIADD R4, R2, UR40 ;  /* 0x0000002802047c36 */ /* 0x001fe20008000000 */
[----:B-1----:R-:W-:Y:S01]  /*12bf0*/  ISETP.NE.AND P0, PT, R11, 0x1, PT ;  /* 0x000000010b00780c */ /* 0x002fe20003f05270 */
[----:B------:R-:W-:Y:S02]  /*12c00*/  ULDC.64 UR10, c[0x0][0xaf0] ;  /* 0x0002bc00000a7ab9 */ /* 0x000fe40000000a00 */
[----:B------:R-:W-:Y:S01]  /*12c10*/  IMAD.MOV.U32 R5, RZ, RZ, R4 ;  /* 0x000000ffff057224 */ /* 0x000fe200078e0004 */
[----:B------:R-:W-:Y:S02]  /*12c20*/  UIMAD UR12, UR12, UR10, URZ ;  /* 0x0000000a0c0c72a4 */ /* 0x000fe4000f8e023f */
[----:B------:R-:W-:Y:S02]  /*12c30*/  UIMAD.WIDE.U32 UR8, UR7, UR10, UR8 ;  /* 0x0000000a070872a5 */ /* 0x000fe4000f8e0008 */
[----:B------:R-:W-:-:S03]  /*12c40*/  UIMAD UR4, UR7, UR11, UR12 ;  /* 0x0000000b070472a4 */ /* 0x000fc6000f8e020c */
[----:B------:R-:W-:Y:S01]  /*12c50*/  ULDC.64 UR10, c[0x0][0xae0] ;  /* 0x0002b800000a7ab9 */ /* 0x000fe20000000a00 */
[----:B------:R-:W-:Y:S01]  /*12c60*/  UIADD3 UR4, UR9, UR4, URZ ;  /* 0x0000000409047290 */ /* 0x000fe2000fffe03f */
        /* <DEDUP_REMOVED lines=10> */
[----:B------:R-:W-:Y:S01]  /*12d10*/  IMAD.U32 R2, RZ, RZ, UR8 ;  /* 0x00000008ff027e24 */ /* 0x000fe2000f8e00ff */
[----:B------:R-:W-:Y:S01]  /*12d20*/  ULDC.64 UR8, c[0x0][0xad8] ;  /* 0x0002b60000087ab9 */ /* 0x000fe20000000a00 */
[C---:B------:R-:W-:Y:S01]  /*12d30*/  IMAD R9, R5.reuse, UR11, R4 ;  /* 0x0000000b05097c24 */ /* 0x040fe2000f8e0204 */
[----:B------:R-:W-:Y:S01]  /*12d40*/  SHF.R.S32.HI R4, RZ, 0x1f, R7 ;  /* 0x0000001fff047819 */ /* 0x000fe20000011407 */
[----:B------:R-:W-:-:S04]  /*12d50*/  IMAD.WIDE.U32 R2, R5, UR10, R2 ;  /* 0x0000000a05027c25 */ /* 0x000fc8000f8e0002 */
[----:B------:R-:W-:Y:S02]  /*12d60*/  IMAD R4, R4, UR8, RZ ;  /* 0x0000000804047c24 */ /* 0x000fe4000f8e02ff */
[----:B------:R-:W-:Y:S02]  /*12d70*/  IMAD.IADD R3, R3, 0x1, R9 ;  /* 0x0000000103037824 */ /* 0x000fe400078e0209 */
[----:B-----5:R-:W-:Y:S02]  /*12d80*/  IMAD R11, R0, R11, RZ ;  /* 0x0000000b000b7224 */ /* 0x020fe400078e02ff */
[----:B------:R-:W-:Y:S02]  /*12d90*/  VIADD R0, R6, UR40 ;  /* 0x0000002806007c36 */ /* 0x000fe40008000000 */
        /* <DEDUP_REMOVED lines=16> */
[----:B--2---:R-:W-:Y:S01]  /*12ea0*/  @!P2 IMAD.WIDE R6, R19, 0x2, R2 ;  /* 0x000000021306a825 */ /* 0x004fe200078e0202 */
[-C--:B------:R-:W-:Y:S02]  /*12eb0*/  @!P3 LEA.HI.X R9, R22, R3.reuse, R14, 0x1, P0 ;  /* 0x000000031609b211 */ /* 0x080fe400000f0c0e */
[----:B------:R-:W-:Y:S02]  /*12ec0*/  @!P4 LEA.HI.X R13, R23, R3, R10, 0x1, P1 ;  /* 0x00000003170dc211 */ /* 0x000fe400008f0c0a */
[----:B------:R3:W-:Y:S04]  /*12ed0*/  @!P2 ST.E.128 desc[UR54][R6.64], RZ ;  /* 0x000000ff0600a985 */ /* 0x0007e8000c101d36 */
[----:B------:R3:W-:Y:S04]  /*12ee0*/  @!P3 ST.E.128 desc[UR54][R8.64], RZ ;  /* 0x000000ff0800b985 */ /* 0x0007e8000c101d36 */
[----:B------:R3:W-:Y:S02]  /*12ef0*/  @!P4 ST.E.128 desc[UR54][R12.64], RZ ;  /* 0x000000ff0c00c985 */ /* 0x0007e4000c101d36 */
.L_x_12082:
[----:B------:R-:W-:Y:S05]  /*12f00*/  BSYNC B1 ;  /* 0x0000000000017941 */ /* 0x000fea0003800000 */
.L_x_12081:
        /* <DEDUP_REMOVED lines=9> */
[CC--:B-1-3--:R-:W-:Y:S02]  /*12fa0*/  @!P3 LEA R6, P0, R22.reuse, R2.reuse, 0x1 ;  /* 0x000000021606b211 */ /* 0x0cafe400078008ff */
[----:B------:R-:W-:Y:S02]  /*12fb0*/  @!P4 LEA R8, P1, R23, R2, 0x1 ;  /* 0x000000021708c211 */ /* 0x000fe400078208ff */
[----:B0---4-:R-:W-:Y:S01]  /*12fc0*/  @!P2 IMAD.WIDE R4, R19, 0x2, R2 ;  /* 0x000000021304a825 */ /* 0x011fe200078e0202 */
[-C--:B------:R-:W-:Y:S02]  /*12fd0*/  @!P3 LEA.HI.X R7, R22, R3.reuse, R14, 0x1, P0 ;  /* 0x000000031607b211 */ /* 0x080fe400000f0c0e */
[----:B------:R-:W-:Y:S02]  /*12fe0*/  @!P4 LEA.HI.X R9, R23, R3, R10, 0x1, P1 ;  /* 0x000000031709c211 */ /* 0x000fe400008f0c0a */
[----:B------:R2:W-:Y:S04]  /*12ff0*/  @!P2 ST.E.128 desc[UR54][R4.64], RZ ;  /* 0x000000ff0400a985 */ /* 0x0005e8000c101d36 */
[----:B------:R2:W-:Y:S04]  /*13000*/  @!P3 ST.E.128 desc[UR54][R6.64], RZ ;  /* 0x000000ff0600b985 */ /* 0x0005e8000c101d36 */
[----:B------:R2:W-:Y:S02]  /*13010*/  @!P4 ST.E.128 desc[UR54][R8.64], RZ ;  /* 0x000000ff0800c985 */ /* 0x0005e4000c101d36 */
.L_x_12075:
[----:B------:R-:W-:Y:S05]  /*13020*/  BSYNC B0 ;  /* 0x0000000000007941 */ /* 0x000fea0003800000 */
.L_x_12069:
[----:B------:R-:W-:Y:S02]  /*13030*/  ULDC UR4, c[0x0][0xc3c] ;  /* 0x00030f0000047ab9 */ /* 0x000fe40000000800 */
[----:B------:R-:W-:-:S06]  /*13040*/  UISETP.GE.AND UP0, UPT, UR51, UR4, UPT ;  /* 0x000000043300728c */ /* 0x000fcc000bf06270 */
[----:B------:R-:W-:-:S13]  /*13050*/  PLOP3.LUT P0, PT, PT, PT, UP0, 0x80, 0x0 ;  /* 0x000000000000781c */ /* 0x000fda0003f0f008 */
[----:B------:R-:W-:Y:S05]  /*13060*/  @!P0 BRA `(.L_x_12083) ;  /* 0xfffffedc008c8947 */ /* 0x000fea000383ffff */
[----:B------:R-:W-:Y:S05]  /*13070*/  EXIT ;  /* 0x000000000000794d */ /* 0x000fea0003800000 */
.L_x_11978:
        /* <DEDUP_REMOVED lines=17> */
[----:B------:R-:W1:Y:S01]  /*13190*/  S2R R4, SR_TID.X ;  /* 0x0000000000047919 */ /* 0x000e620000002100 */
[----:B------:R-:W-:Y:S01]  /*131a0*/  ULDC UR4, c[0x0][0xc3c] ;  /* 0x00030f0000047ab9 */ /* 0x000fe20000000800 */
[----:B------:R-:W-:Y:S02]  /*131b0*/  IMAD.MOV.U32 R7, RZ, RZ, RZ ;  /* 0x000000ffff077224 */ /* 0x000fe400078e00ff */
[----:B0-----:R-:W-:Y:S01]  /*131c0*/  IMAD.MOV.U32 R8, RZ, RZ, RZ ;  /* 0x000000ffff087224 */ /* 0x001fe200078e00ff */
[----:B-1----:R-:W-:-:S04]  /*131d0*/  LOP3.LUT R0, R4, 0x1f, RZ, 0xc0, !PT ;  /* 0x0000001f04007812 */ /* 0x002fc800078ec0ff */
        /* <DEDUP_REMOVED lines=29> */
[----:B0-----:R-:W-:-:S05]  /*133b0*/  SEL R4, R4, RZ, P5 ;  /* 0x000000ff04047207 */ /* 0x001fca0002800000 */
[----:B------:R-:W-:Y:S02]  /*133c0*/  IMAD.IADD R11, R3, 0x1, R4 ;  /* 0x00000001030b7824 */ /* 0x000fe400078e0204 */
[----:B------:R-:W0:Y:S03]  /*133d0*/  LDC R4, c[0x0][0xc38] ;  /* 0x00030e00ff047b82 */ /* 0x000e260000000800 */
        /* <DEDUP_REMOVED lines=8> */
.L_x_12087:
[----:B------:R-:W-:-:S04]  /*13460*/  UIADD3 UR4, UR4, 0x1f, URZ ;  /* 0x0000001f04047890 */ /* 0x000fc8000fffe03f */
[----:B------:R-:W-:-:S06]  /*13470*/  UISETP.GE.AND UP0, UPT, UR4, UR5, UPT ;  /* 0x000000050400728c */ /* 0x000fcc000bf06270 */
[----:B------:R-:W-:-:S13]  /*13480*/  PLOP3.LUT P6, PT, PT, PT, UP0, 0x40, 0x0 ;  /* 0x000000000000781c */ /* 0x000fda0003fce808 */
[----:B------:R-:W-:Y:S05]  /*13490*/  @!P6 BRA `(.L_x_12086) ;  /* 0x0000000800d8e947 */ /* 0x000fea0003800000 */
[----:B------:R-:W-:Y:S02]  /*134a0*/  VIADD R11, R0, UR4 ;  /* 0x00000004000b7c36 */ /* 0x000fe40008000000 */
[----:B------:R-:W-:Y:S02]  /*134b0*/  IMAD.MOV.U32 R7, RZ, RZ, RZ ;  /* 0x000000ffff077224 */ /* 0x000fe400078e00ff */
[----:B------:R-:W-:Y:S01]  /*134c0*/  IMAD.MOV.U32 R8, RZ, RZ, RZ ;  /* 0x000000ffff087224 */ /* 0x000fe200078e00ff */
[----:B------:R-:W-:-:S13]  /*134d0*/  ISETP.GE.OR P6, PT, R11, UR5, !P0 ;  /* 0x000000050b007c0c */ /* 0x000fda000c7c6670 */
[----:B------:R-:W0:Y:S08]  /*134e0*/  @!P6 LDC.64 R4, c[0x0][0xc80] ;  /* 0x00032000ff04eb82 */ /* 0x000e300000000a00 */
[----:B------:R-:W1:Y:S01]  /*134f0*/  @!P6 LDC.64 R2, c[0x0][0xc78] ;  /* 0x00031e00ff02eb82 */ /* 0x000e620000000a00 */
[----:B0-----:R-:W-:-:S05]  /*13500*/  @!P6 IMAD.WIDE R4, R11, 0x4, R4 ;  /* 0x000000040b04e825 */ /* 0x001fca00078e0204 */
[----:B------:R0:W2:Y:S01]  /*13510*/  @!P6 LDG.E R7, desc[UR54][R4.64] ;  /* 0x000000360407e981 */ /* 0x0000a2000c1e1900 */
[----:B-1----:R-:W-:-:S05]  /*13520*/  @!P6 IMAD.WIDE R2, R11, 0x4, R2 ;  /* 0x000000040b02e825 */ /* 0x002fca00078e0202 */
[----:B------:R-:W2:Y:S01]  /*13530*/  @!P6 LDG.E R8, desc[UR54][R2.64] ;  /* 0x000000360208e981 */ /* 0x000ea2000c1e1900 */
[----:B0-----:R-:W0:Y:S01]  /*13540*/  LDC R4, c[0x0][0xc38] ;  /* 0x00030e00ff047b82 */ /* 0x001e220000000800 */
        /* <DEDUP_REMOVED lines=21> */
.L_x_12085:
        /* <DEDUP_REMOVED lines=9> */
[----:B------:R-:W-:-:S04]  /*13730*/  IMAD.U32 R2, RZ, RZ, UR5 ;  /* 0x00000005ff027e24 */ /* 0x000fc8000f8e00ff */
[----:B------:R-:W0:Y:S04]  /*13740*/  SHFL.IDX PT, R5, R8, R5, 0x1f ;  /* 0x00001f0508057589 */ /* 0x000e2800000e0000 */
[----:B------:R1:W2:Y:S01]  /*13750*/  SHFL.IDX PT, R7, R7, R2, 0x1f ;  /* 0x00001f0207077589 */ /* 0x0002a200000e0000 */
[----:B0-----:R-:W-:Y:S01]  /*13760*/  ISETP.NE.AND P1, PT, R5, 0x1, PT ;  /* 0x000000010500780c */ /* 0x001fe20003f25270 */
[----:B-1----:R-:W-:-:S12]  /*13770*/  @!P0 BRA `(.L_x_12088) ;  /* 0x00000000000c8947 */ /* 0x002fd80003800000 */
[----:B------:R-:W-:-:S06]  /*13780*/  UIADD3 UR4, UR5, -0x1, URZ ;  /* 0xffffffff05047890 */ /* 0x000fcc000fffe03f */
[----:B------:R-:W-:-:S05]  /*13790*/  IMAD.U32 R2, RZ, RZ, UR4 ;  /* 0x00000004ff027e24 */ /* 0x000fca000f8e00ff */
[----:B------:R0:W1:Y:S02]  /*137a0*/  SHFL.IDX PT, R3, R11, R2, 0x1f ;  /* 0x00001f020b037589 */ /* 0x00006400000e0000 */
.L_x_12088:
[----:B01----:R-:W-:-:S04]  /*137b0*/  IMAD R2, R3, R4, R10 ;  /* 0x0000000403027224 */ /* 0x003fc800078e020a */
[----:B------:R-:W-:Y:S01]  /*137c0*/  IMAD.IADD R8, R9, 0x1, -R2 ;  /* 0x0000000109087824 */ /* 0x000fe200078e0a02 */
[----:B------:R0:W-:Y:S01]  /*137d0*/  STL [R1], R2 ;  /* 0x0000000201007387 */ /* 0x0001e20000100800 */
[----:B------:R-:W-:Y:S05]  /*137e0*/  @!P1 BRA `(.L_x_12089) ;  /* 0x0000000000f09947 */ /* 0x000fea0003800000 */
[----:B--2---:R-:W-:Y:S02]  /*137f0*/  IABS R9, R7 ;  /* 0x0000000700097213 */ /* 0x004fe40000000000 */
[----:B------:R-:W-:Y:S02]  /*13800*/  IABS R12, R5 ;  /* 0x00000005000c7213 */ /* 0x000fe40000000000 */
[----:B------:R-:W1:Y:S08]  /*13810*/  I2F.RP R10, R9 ;  /* 0x00000009000a7306 */ /* 0x000e700000209400 */
[----:B-1----:R-:W0:Y:S02]  /*13820*/  MUFU.RCP R10, R10 ;  /* 0x0000000a000a7308 */ /* 0x002e240000001000 */
[----:B0-----:R-:W-:Y:S01]  /*13830*/  VIADD R2, R10, 0xffffffe ;  /* 0x0ffffffe0a027836 */ /* 0x001fe20000000000 */
[----:B------:R-:W-:-:S05]  /*13840*/  IABS R10, R8 ;  /* 0x00000008000a7213 */ /* 0x000fca0000000000 */
[----:B------:R0:W1:Y:S02]  /*13850*/  F2I.FTZ.U32.TRUNC.NTZ R3, R2 ;  /* 0x0000000200037305 */ /* 0x000064000021f000 */
[----:B0-----:R-:W-:Y:S02]  /*13860*/  IMAD.MOV.U32 R2, RZ, RZ, RZ ;  /* 0x000000ffff027224 */ /* 0x001fe400078e00ff */
[----:B-1----:R-:W-:-:S04]  /*13870*/  IMAD.MOV R4, RZ, RZ, -R3 ;  /* 0x000000ffff047224 */ /* 0x002fc800078e0a03 */
[----:B------:R-:W-:Y:S02]  /*13880*/  IMAD R11, R4, R9, RZ ;  /* 0x00000009040b7224 */ /* 0x000fe400078e02ff */
[----:B------:R-:W-:Y:S01]  /*13890*/  IMAD.MOV.U32 R4, RZ, RZ, R12 ;  /* 0x000000ffff047224 */ /* 0x000fe200078e000c */
[----:B------:R-:W-:Y:S01]  /*138a0*/  IABS R12, R7 ;  /* 0x00000007000c7213 */ /* 0x000fe20000000000 */
[----:B------:R-:W-:Y:S02]  /*138b0*/  IMAD.HI.U32 R3, R3, R11, R2 ;  /* 0x0000000b03037227 */ /* 0x000fe400078e0002 */
[----:B------:R-:W0:Y:S02]  /*138c0*/  I2F.RP R11, R4 ;  /* 0x00000004000b7306 */ /* 0x000e240000209400 */
[----:B------:R-:W-:Y:S02]  /*138d0*/  IMAD.MOV R13, RZ, RZ, -R12 ;  /* 0x000000ffff0d7224 */ /* 0x000fe400078e0a0c */
[----:B------:R-:W-:-:S04]  /*138e0*/  IMAD.HI.U32 R2, R3, R10, RZ ;  /* 0x0000000a03027227 */ /* 0x000fc800078e00ff */
[----:B------:R-:W-:-:S05]  /*138f0*/  IMAD R10, R2, R13, R10 ;  /* 0x0000000d020a7224 */ /* 0x000fca00078e020a */
[----:B------:R-:W-:Y:S01]  /*13900*/  ISETP.GT.U32.AND P1, PT, R9, R10, PT ;  /* 0x0000000a0900720c */ /* 0x000fe20003f24070 */
[----:B0-----:R-:W0:-:S12]  /*13910*/  MUFU.RCP R11, R11 ;  /* 0x0000000b000b7308 */ /* 0x001e180000001000 */
[----:B------:R-:W-:Y:S02]  /*13920*/  @!P1 IMAD.IADD R10, R10, 0x1, -R9 ;  /* 0x000000010a0a9824 */ /* 0x000fe400078e0a09 */
[----:B------:R-:W-:Y:S01]  /*13930*/  @!P1 VIADD R2, R2, 0x1 ;  /* 0x0000000102029836 */ /* 0x000fe20000000000 */
[----:B------:R-:W-:Y:S02]  /*13940*/  ISETP.NE.AND P1, PT, R7, RZ, PT ;  /* 0x000000ff0700720c */ /* 0x000fe40003f25270 */
[----:B------:R-:W-:Y:S01]  /*13950*/  ISETP.GE.U32.AND P0, PT, R10, R9, PT ;  /* 0x000000090a00720c */ /* 0x000fe20003f06070 */
[----:B0-----:R-:W-:Y:S01]  /*13960*/  VIADD R3, R11, 0xffffffe ;  /* 0x0ffffffe0b037836 */ /* 0x001fe20000000000 */
[----:B------:R-:W-:-:S04]  /*13970*/  LOP3.LUT R9, R8, R7, RZ, 0x3c, !PT ;  /* 0x0000000708097212 */ /* 0x000fc800078e3cff */
[----:B------:R-:W-:Y:S01]  /*13980*/  ISETP.GE.AND P2, PT, R9, RZ, PT ;  /* 0x000000ff0900720c */ /* 0x000fe20003f46270 */
[----:B------:R-:W0:Y:S06]  /*13990*/  F2I.FTZ.U32.TRUNC.NTZ R3, R3 ;  /* 0x0000000300037305 */ /* 0x000e2c000021f000 */
[----:B------:R-:W-:-:S04]  /*139a0*/  @P0 VIADD R2, R2, 0x1 ;  /* 0x0000000102020836 */ /* 0x000fc80000000000 */
[----:B------:R-:W-:Y:S01]  /*139b0*/  IMAD.MOV.U32 R10, RZ, RZ, R2 ;  /* 0x000000ffff0a7224 */ /* 0x000fe200078e0002 */
[----:B------:R-:W-:-:S03]  /*139c0*/  IABS R2, R5 ;  /* 0x0000000500027213 */ /* 0x000fc60000000000 */
[----:B------:R-:W-:Y:S01]  /*139d0*/  @!P2 IMAD.MOV R10, RZ, RZ, -R10 ;  /* 0x000000ffff0aa224 */ /* 0x000fe200078e0a0a */
[----:B------:R-:W-:Y:S01]  /*139e0*/  @!P1 LOP3.LUT R10, RZ, R7, RZ, 0x33, !PT ;  /* 0x00000007ff0a9212 */ /* 0x000fe200078e33ff */
[----:B0-----:R-:W-:Y:S02]  /*139f0*/  IMAD.MOV R9, RZ, RZ, -R3 ;  /* 0x000000ffff097224 */ /* 0x001fe400078e0a03 */
[----:B------:R-:W-:Y:S01]  /*13a00*/  IMAD.MOV R12, RZ, RZ, -R2 ;  /* 0x000000ffff0c7224 */ /* 0x000fe200078e0a02 */
[----:B------:R-:W-:Y:S01]  /*13a10*/  IABS R11, R10 ;  /* 0x0000000a000b7213 */ /* 0x000fe20000000000 */
[----:B------:R-:W-:Y:S02]  /*13a20*/  IMAD R9, R9, R4, RZ ;  /* 0x0000000409097224 */ /* 0x000fe400078e02ff */
        /* <DEDUP_REMOVED lines=24> */
.L_x_12089:
        /* <DEDUP_REMOVED lines=17> */
[----:B------:R-:W-:Y:S02]  /*13cc0*/  IMAD.MOV.U32 R13, RZ, RZ, R14 ;  /* 0x000000ffff0d7224 */ /* 0x000fe400078e000e */
        /* <DEDUP_REMOVED lines=19> */
[----:B------:R-:W-:-:S02]  /*13e00*/  IABS R13, R8 ;  /* 0x00000008000d7213 */ /* 0x000fc40000000000 */
[----:B------:R-:W-:Y:S02]  /*13e10*/  IABS R10, R4 ;  /* 0x00000004000a7213 */ /* 0x000fe40000000000 */
[----:B------:R-:W-:Y:S02]  /*13e20*/  IADD3 R9, R9, 0x1000000, R8 ;  /* 0x0100000009097810 */ /* 0x000fe40007ffe008 */
        /* <DEDUP_REMOVED lines=23> */
[----:B------:R-:W-:-:S05]  /*13fa0*/  IMAD R3, R2, R3, R9 ;  /* 0x0000000302037224 */ /* 0x000fca00078e0209 */
[----:B------:R1:W-:Y:S02]  /*13fb0*/  STL [R1+0x8], R3 ;  /* 0x0000080301007387 */ /* 0x0003e40000100800 */
.L_x_12090:
[----:B------:R-:W-:-:S05]  /*13fc0*/  LOP3.LUT R2, RZ, R2, RZ, 0x33, !PT ;  /* 0x00000002ff027212 */ /* 0x000fca00078e33ff */
[----:B------:R-:W-:-:S05]  /*13fd0*/  IMAD.IADD R2, R7, 0x1, R2 ;  /* 0x0000000107027824 */ /* 0x000fca00078e0202 */
[----:B------:R2:W-:Y:S01]  /*13fe0*/  STL [R1+0x4], R2 ;  /* 0x0000040201007387 */ /* 0x0005e20000100800 */
[----:B------:R-:W-:Y:S05]  /*13ff0*/  BRA `(.L_x_12091) ;  /* 0x0000000000107947 */ /* 0x000fea0003800000 */
.L_x_12086:
[----:B------:R0:W-:Y:S01]  /*14000*/  STL [R1], R9 ;  /* 0x0000000901007387 */ /* 0x0001e20000100800 */
[----:B------:R-:W-:-:S03]  /*14010*/  ULDC UR41, c[0x0][0xc3c] ;  /* 0x00030f0000297ab9 */ /* 0x000fc60000000800 */
[----:B------:R0:W-:Y:S04]  /*14020*/  STL [R1+0x4], RZ ;  /* 0x000004ff01007387 */ /* 0x0001e80000100800 */
[----:B------:R0:W-:Y:S02]  /*14030*/  STL [R1+0x8], RZ ;  /* 0x000008ff01007387 */ /* 0x0001e40000100800 */
.L_x_12091:
[----:B------:R-:W3:Y:S04]  /*14040*/  LDL R8, [R1] ;  /* 0x0000000001087983 */ /* 0x000ee80000100800 */
[----:B0-----:R-:W3:Y:S04]  /*14050*/  LDL R9, [R1+0x4] ;  /* 0x0000040001097983 */ /* 0x001ee80000100800 */
[----:B------:R-:W3:Y:S01]  /*14060*/  LDL R10, [R1+0x8] ;  /* 0x00000800010a7983 */ /* 0x000ee20000100800 */
[----:B------:R-:W-:Y:S01]  /*14070*/  ISETP.NE.AND P0, PT, R0, RZ, PT ;  /* 0x000000ff0000720c */ /* 0x000fe20003f05270 */
[----:B--2---:R-:W-:-:S12]  /*14080*/  IMAD.U32 R2, RZ, RZ, UR41 ;  /* 0x00000029ff027e24 */ /* 0x004fd8000f8e00ff */
[----:B-1----:R-:W0:Y:S01]  /*14090*/  @!P0 S2R R3, SR_CgaCtaId ;  /* 0x0000000000038919 */ /* 0x002e220000008800 */
[----:B------:R-:W-:Y:S01]  /*140a0*/  @!P0 MOV R0, 0x400 ;  /* 0x0000040000008802 */ /* 0x000fe20000000f00 */
[----:B------:R-:W-:-:S03]  /*140b0*/  @!P0 IMAD.MOV.U32 R11, RZ, RZ, R2 ;  /* 0x000000ffff0b8224 */ /* 0x000fc600078e0002 */
[----:B0-----:R-:W-:-:S05]  /*140c0*/  @!P0 LEA R0, R3, R0, 0x18 ;  /* 0x0000000003008211 */ /* 0x001fca00078ec0ff */
[----:B---3--:R1:W-:Y:S01]  /*140d0*/  @!P0 STS.128 [R0+0x19cd0], R8 ;  /* 0x019cd00800008388 */ /* 0x0083e20000000c00 */
[----:B------:R-:W-:Y:S06]  /*140e0*/  BAR.ARV 0x5, 0x200 ;  /* 0x0148000000007b1d */ /* 0x000fec0000002000 */
.L_x_12084:
[----:B------:R-:W-:Y:S01]  /*140f0*/  ULDC UR4, c[0x0][0xc3c] ;  /* 0x00030f0000047ab9 */ /* 0x000fe20000000800 */
[----:B------:R2:W-:Y:S01]  /*14100*/  STL [R1+0x1c], RZ ;  /* 0x00001cff01007387 */ /* 0x0005e20000100800 */
[----:B------:R-:W-:Y:S01]  /*14110*/  UISETP.GE.AND UP0, UPT, UR41, UR4, UPT ;  /* 0x000000042900728c */ /* 0x000fe2000bf06270 */
[----:B------:R-:W-:Y:S02]  /*14120*/  IMAD.MOV.U32 R25, RZ, RZ, 0x1 ;  /* 0x00000001ff197424 */ /* 0x000fe400078e00ff */
[----:B------:R-:W-:-:S03]  /*14130*/  IMAD.MOV.U32 R22, RZ, RZ, RZ ;  /* 0x000000ffff167224 */ /* 0x000fc600078e00ff */
[----:B------:R-:W-:-:S13]  /*14140*/  PLOP3.LUT P0, PT, PT, PT, UP0, 0x80, 0x0 ;  /* 0x000000000000781c */ /* 0x000fda0003f0f008 */
[----:B--2---:R-:W-:Y:S05]  /*14150*/  @P0 BRA `(.L_x_12092) ;  /* 0x00000058000c0947 */ /* 0x004fea0003800000 */
[----:B01----:R-:W0:Y:S01]  /*14160*/  S2R R8, SR_TID.X ;  /* 0x0000000000087919 */ /* 0x003e220000002100 */
[----:B------:R-:W1:Y:S01]  /*14170*/  S2UR UR4, SR_CgaCtaId ;  /* 0x00000000000479c3 */ /* 0x000e620000008800 */
[----:B------:R-:W-:Y:S01]  /*14180*/  IMAD.SHL.U32 R6, R6, 0x800, RZ ;  /* 0x0000080006067824 */ /* 0x000fe200078e00ff */
[----:B------:R-:W-:Y:S01]  /*14190*/  MOV R17, 0x400 ;  /* 0x0000040000117802 */ /* 0x000fe20000000f00 */
[----:B------:R-:W-:Y:S01]  /*141a0*/  IMAD.MOV.U32 R25, RZ, RZ, 0x1 ;  /* 0x00000001ff197424 */ /* 0x000fe200078e00ff */
[----:B------:R-:W-:Y:S01]  /*141b0*/  ULOP3.LUT UR47, UR36, 0x2, URZ, 0xfc, !UPT ;  /* 0x00000002242f7892 */ /* 0x000fe2000f8efc3f */
[----:B------:R-:W-:Y:S01]  /*141c0*/  IMAD.MOV.U32 R22, RZ, RZ, RZ ;  /* 0x000000ffff167224 */ /* 0x000fe200078e00ff */
[----:B------:R-:W-:Y:S01]  /*141d0*/  ULOP3.LUT UR46, UR36, 0x1, URZ, 0xfc, !UPT ;  /* 0x00000001242e7892 */ /* 0x000fe2000f8efc3f */
[----:B------:R-:W-:Y:S01]  /*141e0*/  ULDC UR44, c[0x0][0xc] ;  /* 0x00000300002c7ab9 */ /* 0x000fe20000000800 */
[C---:B0-----:R-:W-:Y:S01]  /*141f0*/  IMAD.SHL.U32 R0, R8.reuse, 0x20, RZ ;  /* 0x0000002008007824 */ /* 0x041fe200078e00ff */
[----:B------:R-:W-:Y:S01]  /*14200*/  SHF.R.U32.HI R3, RZ, 0x1, R8 ;  /* 0x00000001ff037819 */ /* 0x000fe20000011608 */
        /* <DEDUP_REMOVED lines=8> */
[----:B------:R-:W-:Y:S02]  /*14290*/  LOP3.LUT R6, R5, 0x800, R6, 0xf8, !PT ;  /* 0x0000080005067812 */ /* 0x000fe400078ef806 */
[----:B------:R-:W-:Y:S02]  /*142a0*/  LOP3.LUT R5, R3, 0x10, R8, 0xf8, !PT ;  /* 0x0000001003057812 */ /* 0x000fe400078ef808 */
[----:B------:R-:W-:Y:S02]  /*142b0*/  LOP3.LUT R0, R0, 0x360, RZ, 0xc0, !PT ;  /* 0x0000036000007812 */ /* 0x000fe400078ec0ff */
[----:B------:R-:W-:Y:S01]  /*142c0*/  LOP3.LUT R4, R5, 0x380, R4, 0xf8, !PT ;  /* 0x0000038005047812 */ /* 0x000fe200078ef804 */
[----:B------:R-:W-:Y:S01]  /*142d0*/  IMAD.SHL.U32 R5, R8, 0x2, RZ ;  /* 0x0000000208057824 */ /* 0x000fe200078e00ff */
[----:B------:R-:W-:-:S02]  /*142e0*/  LOP3.LUT R3, R2, 0x10, R7, 0x78, !PT ;  /* 0x0000001002037812 */ /* 0x000fc400078e7807 */
[----:B------:R-:W-:Y:S02]  /*142f0*/  LOP3.LUT R2, R29, 0x90, RZ, 0xc0, !PT ;  /* 0x000000901d027812 */ /* 0x000fe400078ec0ff */
[--C-:B------:R-:W-:Y:S02]  /*14300*/  LOP3.LUT R0, R0, 0x400, R29.reuse, 0xf8, !PT ;  /* 0x0000040000007812 */ /* 0x100fe400078ef81d */
[----:B------:R-:W-:Y:S02]  /*14310*/  LOP3.LUT R27, R4, 0x70, R29, 0x78, !PT ;  /* 0x00000070041b7812 */ /* 0x000fe400078e781d */
[----:B------:R-:W-:Y:S01]  /*14320*/  LOP3.LUT R2, R2, 0x10, R5, 0x78, !PT ;  /* 0x0000001002027812 */ /* 0x000fe200078e7805 */
[----:B-1----:R-:W-:Y:S01]  /*14330*/  IMAD.U32 R5, RZ, RZ, UR4 ;  /* 0x00000004ff057e24 */ /* 0x002fe2000f8e00ff */
[----:B------:R-:W-:Y:S01]  /*14340*/  LOP3.LUT R24, R0, R3, RZ, 0xfc, !PT ;  /* 0x0000000300187212 */ /* 0x000fe200078efcff */
[C---:B------:R-:W-:Y:S01]  /*14350*/  IMAD.SHL.U32 R0, R8.reuse, 0x40, RZ ;  /* 0x0000004008007824 */ /* 0x040fe200078e00ff */
[----:B------:R-:W-:-:S02]  /*14360*/  LOP3.LUT R8, R8, 0x7f, RZ, 0xc0, !PT ;  /* 0x0000007f08087812 */ /* 0x000fc400078ec0ff */
[----:B------:R-:W-:Y:S02]  /*14370*/  LOP3.LUT R27, R6, R27, RZ, 0xfc, !PT ;  /* 0x0000001b061b7212 */ /* 0x000fe400078efcff */
[----:B------:R-:W-:Y:S02]  /*14380*/  LOP3.LUT R2, R2, 0x760, R29, 0xf8, !PT ;  /* 0x0000076002027812 */ /* 0x000fe400078ef81d */
[----:B------:R-:W-:Y:S01]  /*14390*/  LOP3.LUT R0, R0, 0x40, RZ, 0xc0, !PT ;  /* 0x0000004000007812 */ /* 0x000fe200078ec0ff */
[C---:B------:R-:W-:Y:S01]  /*143a0*/  VIADD R4, R27.reuse, 0x40 ;  /* 0x000000401b047836 */ /* 0x040fe20000000000 */
[----:B------:R-:W-:Y:S01]  /*143b0*/  SHF.R.U32.HI R3, RZ, 0x1, R8 ;  /* 0x00000001ff037819 */ /* 0x000fe20000011608 */
[----:B------:R-:W-:Y:S01]  /*143c0*/  @P0 VIADD R4, R27, 0xffffffc0 ;  /* 0xffffffc01b040836 */ /* 0x000fe20000000000 */
[----:B------:R-:W-:Y:S01]  /*143d0*/  LEA R17, R5, R17, 0x18 ;  /* 0x0000001105117211 */ /* 0x000fe200078ec0ff */
[----:B------:R0:W-:Y:S01]  /*143e0*/  STL [R1+0x14], R2 ;  /* 0x0000140201007387 */ /* 0x0001e20000100800 */
[----:B------:R-:W-:-:S02]  /*143f0*/  LOP3.LUT R3, R3, R0, RZ, 0xfc, !PT ;  /* 0x0000000003037212 */ /* 0x000fc400078efcff */
[----:B------:R-:W-:Y:S01]  /*14400*/  LOP3.LUT R29, R29, 0x10, RZ, 0xc0, !PT ;  /* 0x000000101d1d7812 */ /* 0x000fe200078ec0ff */
[----:B------:R-:W-:Y:S01]  /*14410*/  IMAD.IADD R3, R17, 0x1, R2 ;  /* 0x0000000111037824 */ /* 0x000fe200078e0202 */
[----:B------:R-:W-:Y:S02]  /*14420*/  STL [R1+0xc], R5 ;  /* 0x00000c0501007387 */ /* 0x000fe40000100800 */
[C---:B------:R-:W-:Y:S02]  /*14430*/  LOP3.LUT R0, R29.reuse, 0x40, RZ, 0xfc, !PT ;  /* 0x000000401d007812 */ /* 0x040fe400078efcff */
[----:B------:R-:W-:Y:S01]  /*14440*/  STL [R1+0x1c], RZ ;  /* 0x00001cff01007387 */ /* 0x000fe20000100800 */
[C---:B0-----:R-:W-:Y:S02]  /*14450*/  LOP3.LUT R2, R24.reuse, 0x1800, RZ, 0xfc, !PT ;  /* 0x0000180018027812 */ /* 0x041fe400078efcff */
[----:B------:R-:W-:Y:S01]  /*14460*/  LOP3.LUT R0, R24, 0x2800, RZ, 0xfc, !PT ;  /* 0x0000280018007812 */ /* 0x000fe200078efcff */
[----:B------:R0:W-:Y:S04]  /*14470*/  STL [R1+0x10], R4 ;  /* 0x0000100401007387 */ /* 0x0001e80000100800 */
[----:B------:R1:W-:Y:S01]  /*14480*/  STL [R1+0x18], R3 ;  /* 0x0000180301007387 */ /* 0x0003e20000100800 */
[----:B0-----:R-:W-:-:S07]  /*14490*/  LOP3.LUT R4, R29, 0x20, RZ, 0xfc, !PT ;  /* 0x000000201d047812 */ /* 0x001fce00078efcff */
.L_x_12174:
[----:B------:R-:W-:Y:S01]  /*144a0*/  ULDC.64 UR4, c[0x0][0xa28] ;  /* 0x00028a0000047ab9 */ /* 0x000fe20000000a00 */
[----:B------:R-:W-:Y:S01]  /*144b0*/  ULDC.64 UR6, c[0x0][0xa00] ;  /* 0x0002800000067ab9 */ /* 0x000fe20000000a00 */
[----:B------:R-:W-:Y:S01]  /*144c0*/  UISETP.NE.U32.AND UP0, UPT, UR4, URZ, UPT ;  /* 0x0000003f0400728c */ /* 0x000fe2000bf05070 */
[----:B------:R-:W-:Y:S01]  /*144d0*/  UMOV UR37, URZ ;  /* 0x0000003f00257c82 */ /* 0x000fe20008000000 */
[----:B------:R-:W-:Y:S02]  /*144e0*/  UMOV UR40, URZ ;  /* 0x0000003f00287c82 */ /* 0x000fe40008000000 */
[----:B------:R-:W-:Y:S01]  /*144f0*/  UISETP.NE.AND.EX UP0, UPT, UR5, URZ, UPT, UP0 ;  /* 0x0000003f0500728c */ /* 0x000fe2000bf05300 */
[----:B------:R-:W-:Y:S01]  /*14500*/  ULDC.64 UR8, c[0x0][0xa20] ;  /* 0x0002880000087ab9 */ /* 0x000fe20000000a00 */
[----:B------:R-:W-:-:S04]  /*14510*/  ULDC UR38, c[0x0][0x2f0] ;  /* 0x0000bc0000267ab9 */ /* 0x000fc80000000800 */
[----:B------:R-:W-:-:S05]  /*14520*/  PLOP3.LUT P0, PT, PT, PT, UP0, 0x80, 0x0 ;  /* 0x000000000000781c */ /* 0x000fca0003f0f008 */
[----:B------:R-:W-:Y:S02]  /*14530*/  @UP0 ULDC.64 UR4, c[0x0][0xa28] ;  /* 0x00028a0000040ab9 */ /* 0x000fe40000000a00 */
[----:B------:R-:W-:-:S06]  /*14540*/  @UP0 UIMAD.WIDE UR4, UR41, 0x4, UR4 ;  /* 0x00000004290408a5 */ /* 0x000fcc000f8e0204 */
[----:B-1----:R-:W-:Y:S02]  /*14550*/  IMAD.U32 R2, RZ, RZ, UR4 ;  /* 0x00000004ff027e24 */ /* 0x002fe4000f8e00ff */
[----:B-1----:R-:W-:Y:S01]  /*14560*/  IMAD.U32 R3, RZ, RZ, UR5 ;  /* 0x00000005ff037e24 */ /* 0x002fe2000f8e00ff */
[----:B------:R-:W-:-:S04]  /*14570*/  ULDC.64 UR4, c[0x0][0xa00] ;  /* 0x0002800000047ab9 */ /* 0x000fc80000000a00 */
[----:B0-----:R0:W2:Y:S01]  /*14580*/  @P0 LDG.E R2, desc[UR54][R2.64] ;  /* 0x0000003602020981 */ /* 0x0010a2000c1e1900 */
[----:B------:R-:W-:Y:S02]  /*14590*/  UISETP.NE.U32.AND UP0, UPT, UR4, URZ, UPT ;  /* 0x0000003f0400728c */ /* 0x000fe4000bf05070 */
[----:B------:R-:W-:Y:S02]  /*145a0*/  UIMAD.WIDE UR6, UR41, 0x4, UR6 ;  /* 0x00000004290678a5 */ /* 0x000fe4000f8e0206 */
[----:B------:R-:W-:-:S03]  /*145b0*/  UISETP.NE.AND.EX UP1, UPT, UR5, URZ, UPT, UP0 ;  /* 0x0000003f0500728c */ /* 0x000fc6000bf25300 */
[----:B------:R-:W-:Y:S01]  /*145c0*/  ULDC.64 UR4, c[0x0][0xa18] ;  /* 0x0002860000047ab9 */ /* 0x000fe20000000a00 */
[----:B------:R-:W-:Y:S01]  /*145d0*/  UP2UR UR48, UPR, URZ, 0x2 ;  /* 0x000000023f307883 */ /* 0x000fe20008000000 */
[----:B0-----:R-:W-:Y:S01]  /*145e0*/  IMAD.U32 R3, RZ, RZ, UR7 ;  /* 0x00000007ff037e24 */ /* 0x001fe2000f8e00ff */
[----:B------:R-:W-:Y:S01]  /*145f0*/  UISETP.NE.U32.AND UP0, UPT, UR4, URZ, UPT ;  /* 0x0000003f0400728c */ /* 0x000fe2000bf05070 */
[----:B------:R-:W-:-:S03]  /*14600*/  PLOP3.LUT P1, PT, PT, PT, UP1, 0x80, 0x0 ;  /* 0x000000000000781c */ /* 0x000fc60003f2f018 */
[----:B------:R-:W-:-:S11]  /*14610*/  UISETP.NE.AND.EX UP0, UPT, UR5, URZ, UPT, UP0 ;  /* 0x0000003f0500728c */ /* 0x000fd6000bf05300 */
[----:B------:R-:W-:Y:S02]  /*14620*/  @UP0 ULDC.64 UR4, c[0x0][0xa18] ;  /* 0x0002860000040ab9 */ /* 0x000fe40000000a00 */
[----:B------:R-:W-:Y:S01]  /*14630*/  @UP0 UIMAD.WIDE UR4, UR41, 0x4, UR4 ;  /* 0x00000004290408a5 */ /* 0x000fe2000f8e0204 */
[----:B--2---:R-:W-:Y:S01]  /*14640*/  @P0 R2UR UR37, R2 ;  /* 0x00000000022502ca */ /* 0x004fe200000e0000 */
[----:B------:R-:W-:-:S05]  /*14650*/  IMAD.U32 R2, RZ, RZ, UR6 ;  /* 0x00000006ff027e24 */ /* 0x000fca000f8e00ff */
[----:B------:R0:W2:Y:S01]  /*14660*/  @P1 LDG.E R0, desc[UR54][R2.64] ;  /* 0x0000003602001981 */ /* 0x0000a2000c1e1900 */
[----:B------:R-:W-:Y:S02]  /*14670*/  PLOP3.LUT P1, PT, PT, PT, UP0, 0x80, 0x0 ;  /* 0x000000000000781c */ /* 0x000fe40003f2f008 */
[----:B------:R-:W-:Y:S01]  /*14680*/  PLOP3.LUT P0, PT, PT, PT, UP1, 0x80, 0x0 ;  /* 0x000000000000781c */ /* 0x000fe20003f0f018 */
[----:B0-----:R-:W-:Y:S02]  /*14690*/  IMAD.U32 R2, RZ, RZ, UR4 ;  /* 0x00000004ff027e24 */ /* 0x001fe4000f8e00ff */
[----:B------:R-:W-:Y:S01]  /*146a0*/  IMAD.U32 R3, RZ, RZ, UR5 ;  /* 0x00000005ff037e24 */ /* 0x000fe2000f8e00ff */
[----:B------:R-:W-:-:S07]  /*146b0*/  ULDC.64 UR4, c[0x0][0x418] ;  /* 0x0001060000047ab9 */ /* 0x000fce0000000a00 */
[----:B------:R-:W3:Y:S01]  /*146c0*/  @P1 LDG.E R2, desc[UR54][R2.64] ;  /* 0x0000003602021981 */ /* 0x000ee2000c1e1900 */
        /* <DEDUP_REMOVED lines=8> */
[----:B---3--:R-:W-:Y:S01]  /*14750*/  @P1 R2UR UR42, R2 ;  /* 0x00000000022a12ca */ /* 0x008fe200000e0000 */
[----:B------:R-:W-:-:S14]  /*14760*/  @P1 BRA `(.L_x_12093) ;  /* 0x0000000000301947 */ /* 0x000fdc0003800000 */
[----:B------:R-:W-:Y:S01]  /*14770*/  UISETP.NE.AND UP0, UPT, UR48, URZ, UPT ;  /* 0x0000003f3000728c */ /* 0x000fe2000bf05270 */
[----:B------:R-:W-:-:S05]  /*14780*/  ULDC UR42, c[0x0][0x288] ;  /* 0x0000a200002a7ab9 */ /* 0x000fca0000000800 */
[----:B------:R-:W-:-:S13]  /*14790*/  PLOP3.LUT P1, PT, PT, PT, UP0, 0x40, 0x0 ;  /* 0x000000000000781c */ /* 0x000fda0003f2e808 */
[----:B------:R-:W-:Y:S05]  /*147a0*/  @P1 BRA `(.L_x_12093) ;  /* 0x0000000000201947 */ /* 0x000fea0003800000 */
[----:B------:R-:W-:Y:S02]  /*147b0*/  IMAD.U32 R2, RZ, RZ, UR6 ;  /* 0x00000006ff027e24 */ /* 0x000fe4000f8e00ff */
[----:B------:R-:W-:-:S05]  /*147c0*/  IMAD.U32 R3, RZ, RZ, UR7 ;  /* 0x00000007ff037e24 */ /* 0x000fca000f8e00ff */
[----:B------:R-:W2:Y:S02]  /*147d0*/  LDG.E R2, desc[UR54][R2.64] ;  /* 0x0000003602027981 */ /* 0x000ea4000c1e1900 */
[----:B--2---:R-:W-:Y:S01]  /*147e0*/  R2UR UR4, R2 ;  /* 0x00000000020472ca */ /* 0x004fe200000e0000 */
[----:B------:R-:W-:-:S05]  /*147f0*/  IMAD.U32 R2, RZ, RZ, UR6 ;  /* 0x00000006ff027e24 */ /* 0x000fca000f8e00ff */
[----:B------:R-:W2:Y:S02]  /*14800*/  LDG.E R0, desc[UR54][R2.64+0x4] ;  /* 0x0000043602007981 */ /* 0x000ea4000c1e1900 */
[----:B--2---:R-:W-:-:S13]  /*14810*/  R2UR UR42, R0 ;  /* 0x00000000002a72ca */ /* 0x004fda00000e0000 */
[----:B------:R-:W-:-:S12]  /*14820*/  UIADD3 UR42, -UR4, UR42, URZ ;  /* 0x0000002a042a7290 */ /* 0x000fd8000fffe13f */
.L_x_12093:
        /* <DEDUP_REMOVED lines=8> */
.L_x_12094:
        /* <DEDUP_REMOVED lines=14> */
.L_x_12095:
        /* <DEDUP_REMOVED lines=9> */
[----:B--2---:R-:W-:-:S04]  /*14a20*/  IMAD R18, R0, 0xc0, RZ ;  /* 0x000000c000127824 */ /* 0x004fc800078e02ff */
        /* <DEDUP_REMOVED lines=22> */
.L_x_12097:
[----:B------:R-:W-:-:S11]  /*14b90*/  UISETP.NE.AND UP0, UPT, UR5, 0x1, UPT ;  /* 0x000000010500788c */ /* 0x000fd6000bf05270 */
[----:B------:R-:W-:Y:S02]  /*14ba0*/  @UP0 ULDC.64 UR8, c[0x0][0x9e8] ;  /* 0x00027a0000080ab9 */ /* 0x000fe40000000a00 */
[----:B------:R-:W-:-:S04]  /*14bb0*/  UIMAD.WIDE.U32 UR6, UR4, UR8, URZ ;  /* 0x00000008040672a5 */ /* 0x000fc8000f8e003f */
[----:B------:R-:W-:-:S12]  /*14bc0*/  @UP0 USHF.R.U32.HI UR4, URZ, UR9, UR7 ;  /* 0x000000093f040299 */ /* 0x000fd80008011607 */
.L_x_12098:
[----:B------:R-:W-:-:S06]  /*14bd0*/  UIMAD UR4, UR4, UR5, UR5 ;  /* 0x00000005040472a4 */ /* 0x000fcc000f8e0205 */
[----:B------:R-:W-:-:S07]  /*14be0*/  VIMNMX R0, R0, UR4, PT ;  /* 0x0000000400007c48 */ /* 0x000fce000bfe0100 */
.L_x_12096:
        /* <DEDUP_REMOVED lines=29> */
.L_x_12100:
[----:B------:R-:W-:-:S11]  /*14dc0*/  UISETP.NE.AND UP0, UPT, UR5, 0x1, UPT ;  /* 0x000000010500788c */ /* 0x000fd6000bf05270 */
[----:B------:R-:W-:Y:S02]  /*14dd0*/  @UP0 ULDC.64 UR10, c[0x0][0x9e8] ;  /* 0x00027a00000a0ab9 */ /* 0x000fe40000000a00 */
[----:B------:R-:W-:-:S04]  /*14de0*/  UIMAD.WIDE.U32 UR6, UR9, UR10, URZ ;  /* 0x0000000a090672a5 */ /* 0x000fc8000f8e003f */
[----:B------:R-:W-:-:S12]  /*14df0*/  @UP0 USHF.R.U32.HI UR9, URZ, UR11, UR7 ;  /* 0x0000000b3f090299 */ /* 0x000fd80008011607 */
.L_x_12101:
[----:B------:R-:W-:-:S04]  /*14e00*/  UIMAD UR5, UR9, UR5, URZ ;  /* 0x00000005090572a4 */ /* 0x000fc8000f8e023f */
[----:B------:R-:W-:-:S04]  /*14e10*/  UISETP.LT.AND UP0, UPT, UR4, UR5, UPT ;  /* 0x000000050400728c */ /* 0x000fc8000bf01270 */
[----:B------:R-:W-:-:S12]  /*14e20*/  USEL UR4, UR4, UR5, !UP0 ;  /* 0x0000000504047287 */ /* 0x000fd8000c000000 */
.L_x_12099:
[----:B------:R-:W2:Y:S01]  /*14e30*/  LDL R19, [R1+0x8] ;  /* 0x0000080001137983 */ /* 0x000ea20000100800 */
[----:B------:R-:W-:-:S04]  /*14e40*/  USHF.R.S32.HI UR5, URZ, 0x1f, UR4 ;  /* 0x0000001f3f057899 */ /* 0x000fc80008011404 */
[----:B------:R-:W-:-:S04]  /*14e50*/  ULEA.HI UR5, UR5, UR4, URZ, 0x7 ;  /* 0x0000000405057291 */ /* 0x000fc8000f8f383f */
[----:B------:R-:W-:-:S04]  /*14e60*/  USHF.R.S32.HI UR6, URZ, 0x7, UR5 ;  /* 0x000000073f067899 */ /* 0x000fc80008011405 */
        /* <DEDUP_REMOVED lines=15> */
[----:B------:R-:W-:-:S05]  /*14f60*/  IMAD.U32 R3, RZ, RZ, UR6 ;  /* 0x00000006ff037e24 */ /* 0x000fca000f8e00ff */
[----:B------:R-:W-:-:S04]  /*14f70*/  IADD3 R0, R3, -0x1, R26 ;  /* 0xffffffff03007810 */ /* 0x000fc80007ffe01a */
[----:B------:R-:W-:Y:S02]  /*14f80*/  R2UR UR7, R0 ;  /* 0x00000000000772ca */ /* 0x000fe400000e0000 */
[----:B------:R-:W-:-:S04]  /*14f90*/  IABS R0, UR6 ;  /* 0x0000000600007c13 */ /* 0x000fc80008000000 */
[----:B------:R-:W-:-:S07]  /*14fa0*/  R2UR UR12, R0 ;  /* 0x00000000000c72ca */ /* 0x000fce00000e0000 */
[----:B------:R-:W-:-:S06]  /*14fb0*/  UIADD3 UR7, -UR11, UR7, URZ ;  /* 0x000000070b077290 */ /* 0x000fcc000fffe13f */
[----:B------:R-:W0:Y:S01]  /*14fc0*/  I2F.RP R0, UR12 ;  /* 0x0000000c00007d06 */ /* 0x000e220008209400 */
[----:B------:R-:W-:Y:S01]  /*14fd0*/  IABS R3, UR7 ;  /* 0x0000000700037c13 */ /* 0x000fe20008000000 */
[----:B------:R-:W-:-:S03]  /*14fe0*/  ULOP3.LUT UR7, UR7, UR6, URZ, 0x3c, !UPT ;  /* 0x0000000607077292 */ /* 0x000fc6000f8e3c3f */
[----:B------:R-:W-:Y:S02]  /*14ff0*/  R2UR UR9, R3 ;  /* 0x00000000030972ca */ /* 0x000fe400000e0000 */
[----:B------:R-:W-:Y:S01]  /*15000*/  IABS R3, UR6 ;  /* 0x0000000600037c13 */ /* 0x000fe20008000000 */
[----:B0-----:R-:W0:Y:S02]  /*15010*/  MUFU.RCP R0, R0 ;  /* 0x0000000000007308 */ /* 0x001e240000001000 */
[----:B0-----:R-:W-:Y:S02]  /*15020*/  VIADD R2, R0, 0xffffffe ;  /* 0x0ffffffe00027836 */ /* 0x001fe40000000000 */
[----:B------:R-:W-:-:S04]  /*15030*/  IMAD.MOV R0, RZ, RZ, -R3 ;  /* 0x000000ffff007224 */ /* 0x000fc800078e0a03 */
[----:B------:R-:W0:Y:S01]  /*15040*/  F2I.FTZ.U32.TRUNC.NTZ R2, R2 ;  /* 0x0000000200027305 */ /* 0x000e22000021f000 */
        /* <DEDUP_REMOVED lines=17> */
.L_x_12102:
        /* <DEDUP_REMOVED lines=24> */
.L_x_12104:
        /* <DEDUP_REMOVED lines=20> */
.L_x_12107:
[----:B------:R-:W-:Y:S05]  /*15420*/  BSYNC B6 ;  /* 0x0000000000067941 */ /* 0x000fea0003800000 */
.L_x_12106:
        /* <DEDUP_REMOVED lines=22> */
.L_x_12109:
[----:B------:R-:W-:Y:S05]  /*15590*/  BSYNC B6 ;  /* 0x0000000000067941 */ /* 0x000fea0003800000 */
.L_x_12108:
        /* <DEDUP_REMOVED lines=20> */
.L_x_12111:
[----:B------:R-:W-:Y:S05]  /*156e0*/  BSYNC B6 ;  /* 0x0000000000067941 */ /* 0x000fea0003800000 */
.L_x_12110:
        /* <DEDUP_REMOVED lines=19> */
.L_x_12113:
[----:B------:R-:W-:Y:S05]  /*15820*/  BSYNC B6 ;  /* 0x0000000000067941 */ /* 0x000fea0003800000 */
.L_x_12112:
        /* <DEDUP_REMOVED lines=31> */
[----:B-1----:R-:W-:-:S05]  /*15a20*/  @P1 SHF.R.U32.HI R4, RZ, R0, R6 ;  /* 0x00000000ff041219 */ /* 0x002fca0000011606 */
[----:B------:R-:W-:-:S04]  /*15a30*/  IMAD.MOV R0, RZ, RZ, -R4 ;  /* 0x000000ffff007224 */ /* 0x000fc800078e0a04 */
[----:B------:R-:W-:Y:S01]  /*15a40*/  IMAD R0, R8, R0, R5 ;  /* 0x0000000008007224 */ /* 0x000fe200078e0205 */
[----:B------:R-:W-:Y:S02]  /*15a50*/  @!P0 SHF.R.S32.HI R5, RZ, 0x1f, R4 ;  /* 0x0000001fff058819 */ /* 0x000fe40000011404 */
        /* <DEDUP_REMOVED lines=11> */
[----:B------:R0:W-:Y:S02]  /*15b10*/  STL [R1+0x4], R6 ;  /* 0x0000040601007387 */ /* 0x0001e40000100800 */
[----:B0-----:R-:W-:-:S04]  /*15b20*/  @!P0 IMAD R6, R6, R2, RZ ;  /* 0x0000000206068224 */ /* 0x001fc800078e02ff */
        /* <DEDUP_REMOVED lines=14> */
.L_x_12194:
[----:B------:R-:W-:Y:S01]  /*15c10*/  LOP3.LUT R19, R19, 0xffff, RZ, 0xc0, !PT ;  /* 0x0000ffff13137812 */ /* 0x000fe200078ec0ff */
[----:B------:R-:W-:Y:S06]  /*15c20*/  @!P2 BRA `(.L_x_12115) ;  /* 0x000000000004a947 */ /* 0x000fec0003800000 */
[----:B------:R-:W-:Y:S01]  /*15c30*/  BPT.TRAP 0x1 ;  /* 0x000000040000795c */ /* 0x000fe20000300000 */
.L_x_12115:
[----:B------:R-:W-:Y:S01]  /*15c40*/  IMAD R5, R22, 0x8, R17 ;  /* 0x0000000816057824 */ /* 0x000fe200078e0211 */
[----:B------:R-:W-:Y:S01]  /*15c50*/  SHF.L.U32 R21, R25, 0x1f, RZ ;  /* 0x0000001f19157819 */ /* 0x000fe200000006ff */
[----:B------:R-:W-:Y:S01]  /*15c60*/  BSSY B0, `(.L_x_12116) ;  /* 0x0000004000007945 */ /* 0x000fe20003800000 */
[----:B------:R-:W-:Y:S02]  /*15c70*/  SHF.R.S32.HI R10, RZ, 0x1f, R0 ;  /* 0x0000001fff0a7819 */ /* 0x000fe40000011400 */
[----:B------:R-:W0:Y:S02]  /*15c80*/  SYNCS.PHASECHK.TRANS64.TRYWAIT P0, [R5+URZ+0x19c80], R21 ;  /* 0x019c8015050075a7 */ /* 0x000e24000800017f */
[----:B0-----:R-:W-:Y:S05]  /*15c90*/  @!P0 BRA `(.L_x_12117) ;  /* 0x0000004400448947 */ /* 0x001fea0003800000 */
.L_x_12195:
[----:B------:R-:W-:Y:S05]  /*15ca0*/  BSYNC B0 ;  /* 0x0000000000007941 */ /* 0x000fea0003800000 */
.L_x_12116:
[----:B------:R-:W2:Y:S01]  /*15cb0*/  LDL R11, [R1+0x14] ;  /* 0x00001400010b7983 */ /* 0x000ea20000100800 */
[----:B------:R-:W-:Y:S01]  /*15cc0*/  ULDC.64 UR4, c[0x0][0x328] ;  /* 0x0000ca0000047ab9 */ /* 0x000fe20000000a00 */
[----:B-----5:R-:W-:Y:S01]  /*15cd0*/  SHF.R.S32.HI R20, RZ, 0x1f, R6 ;  /* 0x0000001fff147819 */ /* 0x020fe20000011406 */
[----:B------:R-:W-:Y:S01]  /*15ce0*/  IMAD R4, R10, UR4, RZ ;  /* 0x000000040a047c24 */ /* 0x000fe2000f8e02ff */
[----:B------:R-:W1:Y:S01]  /*15cf0*/  S2R R8, SR_TID.X ;  /* 0x0000000000087919 */ /* 0x000e620000002100 */
        /* <DEDUP_REMOVED lines=13> */
[----:B-1----:R-:W-:-:S04]  /*15dd0*/  LOP3.LUT R8, R8, 0x7f, RZ, 0xc0, !PT ;  /* 0x0000007f08087812 */ /* 0x002fc800078ec0ff */
[----:B------:R-:W-:Y:S02]  /*15de0*/  SHF.R.U32.HI R12, RZ, 0x1, R8 ;  /* 0x00000001ff0c7819 */ /* 0x000fe40000011608 */
[----:B------:R-:W-:Y:S02]  /*15df0*/  IADD3 R8, P0, R2, UR6, RZ ;  /* 0x0000000602087c10 */ /* 0x000fe4000ff1e0ff */
[----:B------:R-:W-:Y:S02]  /*15e00*/  IADD3 R7, -R12, UR38, -R7 ;  /* 0x000000260c077c10 */ /* 0x000fe4000fffe907 */
[----:B------:R-:W-:Y:S02]  /*15e10*/  IADD3.X R9, R9, UR7, RZ, P0, !PT ;  /* 0x0000000709097c10 */ /* 0x000fe400087fe4ff */
[----:B------:R-:W-:Y:S01]  /*15e20*/  ISETP.GE.AND P0, PT, R7, 0x1, PT ;  /* 0x000000010700780c */ /* 0x000fe20003f06270 */
[----:B--2---:R-:W-:Y:S01]  /*15e30*/  IMAD R4, R22, 0x3000, R11 ;  /* 0x0000300016047824 */ /* 0x004fe200078e020b */
[----:B------:R-:W-:Y:S11]  /*15e40*/  BRA.DIV UR4, `(.L_x_12118) ;  /* 0x0000004204ec7947 */ /* 0x000ff6000b800000 */
[----:B------:R-:W1:Y:S01]  /*15e50*/  SHFL.IDX PT, R2, R8, RZ, 0x1e1f ;  /* 0x001e1fff08027589 */ /* 0x000e6200000e0000 */
[----:B------:R-:W2:Y:S01]  /*15e60*/  LDC R12, c[0x0][0x2f4] ;  /* 0x0000bd00ff0c7b82 */ /* 0x000ea20000000800 */
[----:B------:R-:W-:Y:S01]  /*15e70*/  LOP3.LUT R13, R29, 0x20, RZ, 0xfc, !PT ;  /* 0x000000201d0d7812 */ /* 0x000fe200078efcff */
[----:B------:R-:W-:Y:S01]  /*15e80*/  IMAD.IADD R4, R17, 0x1, R4 ;  /* 0x0000000111047824 */ /* 0x000fe200078e0204 */
[----:B------:R-:W3:Y:S01]  /*15e90*/  SHFL.IDX PT, R3, R9, RZ, 0x1e1f ;  /* 0x001e1fff09037589 */ /* 0x000ee200000e0000 */
[----:B------:R-:W-:-:S03]  /*15ea0*/  LOP3.LUT R11, R29, 0x40, RZ, 0xfc, !PT ;  /* 0x000000401d0b7812 */ /* 0x000fc600078efcff */
[----:B------:R-:W4:Y:S01]  /*15eb0*/  SHFL.IDX PT, R9, R9, 0x1, 0x1e1f ;  /* 0x003e1f0009097f89 */ /* 0x000f2200000e0000 */
[C---:B-1----:R-:W-:Y:S02]  /*15ec0*/  IADD3 R2, P1, R29.reuse, R2, RZ ;  /* 0x000000021d027210 */ /* 0x042fe40007f3e0ff */
[-C--:B--2---:R-:W-:Y:S02]  /*15ed0*/  ISETP.GE.AND P3, PT, R29, R12.reuse, PT ;  /* 0x0000000c1d00720c */ /* 0x084fe40003f66270 */
[----:B------:R-:W-:Y:S01]  /*15ee0*/  ISETP.GE.AND P2, PT, R13, R12, PT ;  /* 0x0000000c0d00720c */ /* 0x000fe20003f46270 */
[----:B---3--:R-:W-:Y:S01]  /*15ef0*/  IMAD.X R3, RZ, RZ, R3, P1 ;  /* 0x000000ffff037224 */ /* 0x008fe200008e0603 */
[----:B------:R-:W-:-:S13]  /*15f00*/  ISETP.LT.OR P1, PT, R7, 0x1, P3 ;  /* 0x000000010700780c */ /* 0x000fda0001f21670 */
        /* <DEDUP_REMOVED lines=8> */
.L_x_12201:
        /* <DEDUP_REMOVED lines=13> */
.L_x_12119:
        /* <DEDUP_REMOVED lines=11> */
.L_x_12120:
[----:B------:R2:W-:Y:S01]  /*16110*/  SYNCS.ARRIVE.TRANS64.A1T0 RZ, [R5+URZ+0x19c70], RZ ;  /* 0x019c70ff05ff79a7 */ /* 0x0005e2000810003f */
[----:B------:R-:W-:Y:S05]  /*16120*/  @!P3 BRA `(.L_x_12121) ;  /* 0x000000000004b947 */ /* 0x000fea0003800000 */
[----:B------:R-:W-:Y:S01]  /*16130*/  BPT.TRAP 0x1 ;  /* 0x000000040000795c */ /* 0x000fe20000300000 */
.L_x_12121:
[----:B------:R-:W3:Y:S01]  /*16140*/  SYNCS.PHASECHK.TRANS64.TRYWAIT P1, [R5+URZ+0x19c40], R21 ;  /* 0x019c4015050075a7 */ /* 0x000ee2000802017f */
[----:B------:R-:W-:Y:S04]  /*16150*/  BSSY B0, `(.L_x_12122) ;  /* 0x0000002000007945 */ /* 0x000fe80003800000 */
[----:B---3--:R-:W-:Y:S05]  /*16160*/  @!P1 BRA `(.L_x_12123) ;  /* 0x0000004000fc9947 */ /* 0x008fea0003800000 */
.L_x_12202:
[----:B------:R-:W-:Y:S05]  /*16170*/  BSYNC B0 ;  /* 0x0000000000007941 */ /* 0x000fea0003800000 */
.L_x_12122:
[----:B------:R-:W-:Y:S01]  /*16180*/  ULDC.64 UR4, c[0x0][0x300] ;  /* 0x0000c00000047ab9 */ /* 0x000fe20000000a00 */
[----:B-1----:R-:W1:Y:S01]  /*16190*/  LDC R8, c[0x0][0x2f4] ;  /* 0x0000bd00ff087b82 */ /* 0x002e620000000800 */
        /* <DEDUP_REMOVED lines=19> */
[----:B------:R-:W-:-:S02]  /*162d0*/  IADD3.X R6, R6, UR7, RZ, P1, !PT ;  /* 0x0000000706067c10 */ /* 0x000fc40008ffe4ff */
[----:B------:R-:W-:Y:S01]  /*162e0*/  ISETP.GE.AND P5, PT, R29, R8, PT ;  /* 0x000000081d00720c */ /* 0x000fe20003fa6270 */
[----:B------:R-:W-:-:S12]  /*162f0*/  BRA.DIV UR4, `(.L_x_12124) ;  /* 0x0000004204ac7947 */ /* 0x000fd8000b800000 */
[----:B------:R-:W1:Y:S04]  /*16300*/  SHFL.IDX PT, R3, R0, RZ, 0x1e1f ;  /* 0x001e1fff00037589 */ /* 0x000e6800000e0000 */
[----:B------:R-:W4:Y:S04]  /*16310*/  SHFL.IDX PT, R2, R6, RZ, 0x1e1f ;  /* 0x001e1fff06027589 */ /* 0x000f2800000e0000 */
        /* <DEDUP_REMOVED lines=10> */
.L_x_12208:
[----:B------:R-:W-:-:S05]  /*163c0*/  @P4 IADD3 R0, P0, R29, R0, RZ ;  /* 0x000000001d004210 */ /* 0x000fca0007f1e0ff */
[----:B01----:R-:W-:Y:S01]  /*163d0*/  @P4 IMAD.X R2, RZ, RZ, R6, P0 ;  /* 0x000000ffff024224 */ /* 0x003fe200000e0606 */
[----:B------:R-:W-:-:S03]  /*163e0*/  PLOP3.LUT P0, PT, PT, PT, PT, 0x80, 0x0 ;  /* 0x000000000000781c */ /* 0x000fc60003f0f070 */
[----:B------:R-:W-:Y:S02]  /*163f0*/  @P4 IMAD.MOV.U32 R3, RZ, RZ, R2 ;  /* 0x000000ffff034224 */ /* 0x000fe400078e0002 */
[----:B------:R-:W-:-:S05]  /*16400*/  @P4 IMAD.MOV.U32 R2, RZ, RZ, R0 ;  /* 0x000000ffff024224 */ /* 0x000fca00078e0000 */
[----:B------:R-:W-:Y:S01]  /*16410*/  @!PT LDS RZ, [RZ] ;  /* 0x00000000fffff984 */ /* 0x000fe20000000800 */
[----:B------:R-:W-:Y:S01]  /*16420*/  @!PT LDS RZ, [RZ] ;  /* 0x00000000fffff984 */ /* 0x000fe20000000800 */
[----:B------:R-:W-:Y:S01]  /*16430*/  @!PT LDS RZ, [RZ] ;  /* 0x00000000fffff984 */ /* 0x000fe20000000800 */
[----:B------:R0:W-:Y:S04]  /*16440*/  @P4 LDGSTS.E.BYPASS.LTC128B.128 [R4+0x14000], desc[UR54][R2.64], !P5 ;  /* 0x1400000002044fae */ /* 0x0001e8000e901d76 */
[----:B------:R0:W-:Y:S04]  /*16450*/  @P4 LDGSTS.E.BYPASS.LTC128B.128 [R4+0x15000], desc[UR54][R2.64+0x20], !P3 ;  /* 0x1500002002044fae */ /* 0x0001e8000d901d76 */
[----:B------:R0:W-:Y:S01]  /*16460*/  @P4 LDGSTS.E.BYPASS.LTC128B.128 [R4+0x16000], desc[UR54][R2.64+0x40], !P2 ;  /* 0x1600004002044fae */ /* 0x0001e2000d101d76 */
[----:B------:R-:W-:Y:S01]  /*16470*/  NOP ;  /* 0x0000000000007918 */ /* 0x000fe20000000000 */
.L_x_12125:
        /* <DEDUP_REMOVED lines=11> */
.L_x_12126:
        /* <DEDUP_REMOVED lines=19> */
[----:B-123--:R-:W-:Y:S02]  /*16660*/  IMAD.U32 R5, RZ, RZ, UR7 ;  /* 0x00000007ff057e24 */ /* 0x00efe4000f8e00ff */
        /* <DEDUP_REMOVED lines=9> */
.L_x_12128:
[----:B------:R-:W-:Y:S05]  /*16700*/  BSYNC B6 ;  /* 0x0000000000067941 */ /* 0x000fea0003800000 */
.L_x_12127:
[----:B------:R4:W5:Y:S01]  /*16710*/  LDL R10, [R1+0x18] ;  /* 0x00001800010a7983 */ /* 0x0009620000100800 */
[----:B------:R-:W-:Y:S01]  /*16720*/  UISETP.NE.AND UP0, UPT, UR49, URZ, UPT ;  /* 0x0000003f3100728c */ /* 0x000fe2000bf05270 */
[C---:B------:R-:W-:Y:S01]  /*16730*/  R2UR UR8, R19.reuse ;  /* 0x00000000130872ca */ /* 0x040fe200000e0000 */
[----:B------:R-:W-:Y:S01]  /*16740*/  UMOV UR4, UR38 ;  /* 0x0000002600047c82 */ /* 0x000fe20008000000 */
[----:B------:R-:W1:Y:S01]  /*16750*/  S2R R20, SR_TID.X ;  /* 0x0000000000147919 */ /* 0x000e620000002100 */
[----:B------:R-:W-:Y:S01]  /*16760*/  R2UR UR9, R19 ;  /* 0x00000000130972ca */ /* 0x000fe200000e0000 */
[----:B------:R-:W-:Y:S01]  /*16770*/  UMOV UR5, UR45 ;  /* 0x0000002d00057c82 */ /* 0x000fe20008000000 */
[----:B------:R-:W-:Y:S01]  /*16780*/  PLOP3.LUT P0, PT, PT, PT, UP0, 0x80, 0x0 ;  /* 0x000000000000781c */ /* 0x000fe20003f0f008 */
[----:B0-----:R-:W0:Y:S01]  /*16790*/  S2R R2, SR_TID.X ;  /* 0x0000000000027919 */ /* 0x001e220000002100 */
[----:B------:R-:W-:Y:S01]  /*167a0*/  ULDC.64 UR6, c[0x0][0x2d8] ;  /* 0x0000b60000067ab9 */ /* 0x000fe20000000a00 */
[----:B------:R-:W-:Y:S01]  /*167b0*/  UISETP.NE.AND UP1, UPT, UR48, URZ, UPT ;  /* 0x0000003f3000728c */ /* 0x000fe2000bf25270 */
[----:B------:R-:W4:Y:S01]  /*167c0*/  LDC R9, c[0x0][0x448] ;  /* 0x00011200ff097b82 */ /* 0x000f220000000800 */
[----:B------:R-:W-:-:S03]  /*167d0*/  @UP0 ULDC UR10, c[0x0][0x44c] ;  /* 0x00011300000a0ab9 */ /* 0x000fc60000000800 */
[----:B------:R-:W-:Y:S02]  /*167e0*/  UIMAD.WIDE.U32 UR4, UR8, UR6, UR4 ;  /* 0x00000006080472a5 */ /* 0x000fe4000f8e0004 */
[----:B------:R-:W-:Y:S02]  /*167f0*/  USHF.R.S32.HI UR6, URZ, 0x1f, UR41 ;  /* 0x0000001f3f067899 */ /* 0x000fe40008011429 */
[----:B------:R-:W-:Y:S02]  /*16800*/  UIMAD UR5, UR9, UR7, UR5 ;  /* 0x00000007090572a4 */ /* 0x000fe4000f8e0205 */
[----:B------:R-:W-:Y:S02]  /*16810*/  USEL UR7, UR41, URZ, !UP1 ;  /* 0x0000003f29077287 */ /* 0x000fe4000c800000 */
[----:B------:R-:W-:Y:S01]  /*16820*/  USEL UR6, UR6, URZ, !UP1 ;  /* 0x0000003f06067287 */ /* 0x000fe2000c800000 */
[----:B------:R-:W-:Y:S01]  /*16830*/  ULDC.64 UR8, c[0x0][0x2e0] ;  /* 0x0000b80000087ab9 */ /* 0x000fe20000000a00 */
[----:B-1----:R-:W-:Y:S01]  /*16840*/  IMAD.SHL.U32 R20, R20, 0x40, RZ ;  /* 0x0000004014147824 */ /* 0x002fe200078e00ff */
[----:B0-----:R-:W-:-:S04]  /*16850*/  LOP3.LUT R2, R2, 0x7f, RZ, 0xc0, !PT ;  /* 0x0000007f02027812 */ /* 0x001fc800078ec0ff */
[----:B------:R-:W-:Y:S02]  /*16860*/  LOP3.LUT R20, R20, 0x40, RZ, 0xc0, !PT ;  /* 0x0000004014147812 */ /* 0x000fe400078ec0ff */
[----:B------:R-:W-:-:S04]  /*16870*/  SHF.R.U32.HI R2, RZ, 0x1, R2 ;  /* 0x00000001ff027819 */ /* 0x000fc80000011602 */
[----:B------:R-:W-:-:S05]  /*16880*/  LOP3.LUT R2, R2, R20, RZ, 0xfc, !PT ;  /* 0x0000001402027212 */ /* 0x000fca00078efcff */
[----:B------:R-:W-:-:S04]  /*16890*/  IMAD.IADD R0, R2, 0x1, R18 ;  /* 0x0000000102007824 */ /* 0x000fc800078e0212 */
[----:B------:R-:W-:Y:S01]  /*168a0*/  @P0 IMAD.HI.U32 R2, R0, UR10, RZ ;  /* 0x0000000a00020c27 */ /* 0x000fe2000f8e00ff */
[----:B------:R-:W-:Y:S01]  /*168b0*/  PLOP3.LUT P0, PT, PT, PT, UP0, 0x80, 0x0 ;  /* 0x000000000000781c */ /* 0x000fe20003f0f008 */
[----:B------:R-:W-:Y:S02]  /*168c0*/  UIMAD UR6, UR6, UR8, URZ ;  /* 0x00000008060672a4 */ /* 0x000fe4000f8e023f */
[----:B------:R-:W-:Y:S02]  /*168d0*/  UIMAD.WIDE.U32 UR4, UR7, UR8, UR4 ;  /* 0x00000008070472a5 */ /* 0x000fe4000f8e0004 */
[----:B------:R-:W-:Y:S01]  /*168e0*/  UIMAD UR6, UR7, UR9, UR6 ;  /* 0x00000009070672a4 */ /* 0x000fe2000f8e0206 */
[----:B------:R-:W-:Y:S01]  /*168f0*/  IMAD.MOV.U32 R7, RZ, RZ, R0 ;  /* 0x000000ffff077224 */ /* 0x000fe200078e0000 */
[----:B------:R-:W-:Y:S01]  /*16900*/  @UP0 ULDC UR10, c[0x0][0x44c] ;  /* 0x00011300000a0ab9 */ /* 0x000fe20000000800 */
[----:B------:R-:W-:Y:S01]  /*16910*/  @UP0 ULDC UR7, c[0x0][0x450] ;  /* 0x0001140000070ab9 */ /* 0x000fe20000000800 */
[----:B------:R-:W-:Y:S01]  /*16920*/  IMAD.U32 R4, RZ, RZ, UR4 ;  /* 0x00000004ff047e24 */ /* 0x000fe2000f8e00ff */
[----:B------:R-:W-:-:S03]  /*16930*/  ULDC.64 UR8, c[0x0][0x280] ;  /* 0x0000a00000087ab9 */ /* 0x000fc60000000a00 */
[----:B------:R-:W-:Y:S01]  /*16940*/  @P0 SHF.R.U32.HI R7, RZ, UR7, R2 ;  /* 0x00000007ff070c19 */ /* 0x000fe20008011602 */
[----:B------:R-:W-:Y:S01]  /*16950*/  IMAD.MOV.U32 R2, RZ, RZ, R4 ;  /* 0x000000ffff027224 */ /* 0x000fe200078e0004 */
[----:B------:R-:W-:Y:S02]  /*16960*/  UIADD3 UR6, UR5, UR6, URZ ;  /* 0x0000000605067290 */ /* 0x000fe4000fffe03f */
[--C-:B------:R-:W-:Y:S01]  /*16970*/  SHF.R.S32.HI R4, RZ, 0x1f, R7.reuse ;  /* 0x0000001fff047819 */ /* 0x100fe20000011407 */
[----:B--23--:R-:W-:Y:S01]  /*16980*/  IMAD.U32 R5, RZ, RZ, UR5 ;  /* 0x00000005ff057e24 */ /* 0x00cfe2000f8e00ff */
[----:B------:R-:W-:Y:S01]  /*16990*/  ULDC.64 UR4, c[0x0][0x2d0] ;  /* 0x0000b40000047ab9 */ /* 0x000fe20000000a00 */
[----:B------:R-:W-:Y:S02]  /*169a0*/  IMAD.MOV R6, RZ, RZ, -R7 ;  /* 0x000000ffff067224 */ /* 0x000fe400078e0a07 */
[----:B------:R-:W-:Y:S02]  /*169b0*/  IMAD R4, R4, UR4, RZ ;  /* 0x0000000404047c24 */ /* 0x000fe4000f8e02ff */
[----:B------:R-:W-:Y:S01]  /*169c0*/  IMAD.U32 R3, RZ, RZ, UR6 ;  /* 0x00000006ff037e24 */ /* 0x000fe2000f8e00ff */
[----:B------:R-:W-:Y:S01]  /*169d0*/  ULDC.64 UR6, c[0x0][0x2c8] ;  /* 0x0000b20000067ab9 */ /* 0x000fe20000000a00 */
[----:B----4-:R-:W-:-:S02]  /*169e0*/  IMAD R6, R9, R6, R0 ;  /* 0x0000000609067224 */ /* 0x010fc400078e0200 */
[C---:B------:R-:W-:Y:S02]  /*169f0*/  IMAD R8, R7.reuse, UR5, R4 ;  /* 0x0000000507087c24 */ /* 0x040fe4000f8e0204 */
[----:B------:R-:W-:Y:S01]  /*16a00*/  IMAD.WIDE.U32 R4, R7, UR4, R2 ;  /* 0x0000000407047c25 */ /* 0x000fe2000f8e0002 */
[----:B------:R-:W-:-:S03]  /*16a10*/  SHF.R.S32.HI R7, RZ, 0x1f, R6 ;  /* 0x0000001fff077819 */ /* 0x000fc60000011406 */
[----:B------:R-:W-:Y:S02]  /*16a20*/  IMAD.IADD R5, R5, 0x1, R8 ;  /* 0x0000000105057824 */ /* 0x000fe400078e0208 */
[----:B------:R-:W-:Y:S02]  /*16a30*/  IMAD R7, R7, UR6, RZ ;  /* 0x0000000607077c24 */ /* 0x000fe4000f8e02ff */
[----:B------:R-:W-:-:S04]  /*16a40*/  IMAD.WIDE.U32 R4, R6, UR6, R4 ;  /* 0x0000000606047c25 */ /* 0x000fc8000f8e0004 */
[----:B------:R-:W-:Y:S01]  /*16a50*/  IMAD R7, R6, UR7, R7 ;  /* 0x0000000706077c24 */ /* 0x000fe2000f8e0207 */
[----:B------:R-:W-:-:S04]  /*16a60*/  IADD3 R6, P0, R4, UR8, RZ ;  /* 0x0000000804067c10 */ /* 0x000fc8000ff1e0ff */
[----:B------:R-:W-:Y:S02]  /*16a70*/  IADD3.X R4, R5, UR9, R7, P0, !PT ;  /* 0x0000000905047c10 */ /* 0x000fe400087fe407 */
[----:B------:R-:W-:Y:S01]  /*16a80*/  PLOP3.LUT P0, PT, PT, PT, UP0, 0x80, 0x0 ;  /* 0x000000000000781c */ /* 0x000fe20003f0f008 */
[----:B------:R-:W-:-:S12]  /*16a90*/  VIADD R0, R0, 0x80 ;  /* 0x0000008000007836 */ /* 0x000fd80000000000 */
[----:B------:R-:W-:Y:S01]  /*16aa0*/  @P0 IMAD.HI.U32 R7, R0, UR10, RZ ;  /* 0x0000000a00070c27 */ /* 0x000fe2000f8e00ff */
[----:B------:R-:W-:Y:S01]  /*16ab0*/  PLOP3.LUT P0, PT, PT, PT, UP0, 0x80, 0x0 ;  /* 0x000000000000781c */ /* 0x000fe20003f0f008 */
[----:B------:R-:W-:Y:S02]  /*16ac0*/  @UP0 ULDC UR10, c[0x0][0x450] ;  /* 0x00011400000a0ab9 */ /* 0x000fe40000000800 */
[----:B------:R-:W-:Y:S01]  /*16ad0*/  IMAD.MOV.U32 R5, RZ, RZ, R0 ;  /* 0x000000ffff057224 */ /* 0x000fe200078e0000 */
[----:B------:R-:W0:Y:S09]  /*16ae0*/  S2R R20, SR_TID.X ;  /* 0x0000000000147919 */ /* 0x000e320000002100 */
[----:B------:R-:W-:-:S05]  /*16af0*/  @P0 SHF.R.U32.HI R5, RZ, UR10, R7 ;  /* 0x0000000aff050c19 */ /* 0x000fca0008011607 */
[----:B------:R-:W-:-:S04]  /*16b00*/  IMAD.MOV R7, RZ, RZ, -R5 ;  /* 0x000000ffff077224 */ /* 0x000fc800078e0a05 */
[----:B------:R-:W-:Y:S01]  /*16b10*/  IMAD R0, R9, R7, R0 ;  /* 0x0000000709007224 */ /* 0x000fe200078e0200 */
[----:B------:R-:W-:Y:S01]  /*16b20*/  SHF.R.S32.HI R7, RZ, 0x1f, R5 ;  /* 0x0000001fff077819 */ /* 0x000fe20000011405 */
[----:B------:R-:W-:-:S04]  /*16b30*/  IMAD.WIDE.U32 R2, R5, UR4, R2 ;  /* 0x0000000405027c25 */ /* 0x000fc8000f8e0002 */
[----:B------:R-:W-:Y:S01]  /*16b40*/  IMAD R7, R7, UR4, RZ ;  /* 0x0000000407077c24 */ /* 0x000fe2000f8e02ff */
[----:B------:R-:W-:Y:S01]  /*16b50*/  LOP3.LUT R12, R29, 0x20, RZ, 0xfc, !PT ;  /* 0x000000201d0c7812 */ /* 0x000fe200078efcff */
[----:B------:R-:W-:Y:S02]  /*16b60*/  ULDC UR4, c[0x0][0x2b8] ;  /* 0x0000ae0000047ab9 */ /* 0x000fe40000000800 */
[----:B------:R-:W-:Y:S01]  /*16b70*/  IMAD R7, R5, UR5, R7 ;  /* 0x0000000505077c24 */ /* 0x000fe2000f8e0207 */
[----:B------:R-:W-:-:S03]  /*16b80*/  SHF.R.S32.HI R5, RZ, 0x1f, R0 ;  /* 0x0000001fff057819 */ /* 0x000fc60000011400 */
[----:B------:R-:W-:Y:S02]  /*16b90*/  IMAD.IADD R3, R3, 0x1, R7 ;  /* 0x0000000103037824 */ /* 0x000fe400078e0207 */
[----:B------:R-:W-:Y:S02]  /*16ba0*/  IMAD R5, R5, UR6, RZ ;  /* 0x0000000605057c24 */ /* 0x000fe4000f8e02ff */
[----:B------:R-:W-:Y:S01]  /*16bb0*/  IMAD.WIDE.U32 R2, R0, UR6, R2 ;  /* 0x0000000600027c25 */ /* 0x000fe2000f8e0002 */
[----:B------:R-:W-:-:S03]  /*16bc0*/  LOP3.LUT R11, R29, 0x40, RZ, 0xfc, !PT ;  /* 0x000000401d0b7812 */ /* 0x000fc600078efcff */
[----:B------:R-:W-:Y:S01]  /*16bd0*/  IMAD R5, R0, UR7, R5 ;  /* 0x0000000700057c24 */ /* 0x000fe2000f8e0205 */
[----:B------:R-:W-:Y:S01]  /*16be0*/  IADD3 R7, P0, R2, UR8, RZ ;  /* 0x0000000802077c10 */ /* 0x000fe2000ff1e0ff */
[----:B------:R-:W-:Y:S01]  /*16bf0*/  UMOV UR5, 0xffffffff ;  /* 0xffffffff00057882 */ /* 0x000fe20000000000 */
[----:B0-----:R-:W-:Y:S02]  /*16c00*/  LOP3.LUT R20, R20, 0x7f, RZ, 0xc0, !PT ;  /* 0x0000007f14147812 */ /* 0x001fe400078ec0ff */
[----:B------:R-:W-:Y:S02]  /*16c10*/  IADD3.X R5, R3, UR9, R5, P0, !PT ;  /* 0x0000000903057c10 */ /* 0x000fe400087fe405 */
[----:B------:R-:W-:Y:S02]  /*16c20*/  ISETP.GE.AND P3, PT, R29, UR4, PT ;  /* 0x000000041d007c0c */ /* 0x000fe4000bf66270 */
[----:B------:R-:W-:Y:S02]  /*16c30*/  ISETP.GE.AND P2, PT, R12, UR4, PT ;  /* 0x000000040c007c0c */ /* 0x000fe4000bf46270 */
[----:B------:R-:W-:-:S02]  /*16c40*/  ISETP.GE.AND P0, PT, R11, UR4, PT ;  /* 0x000000040b007c0c */ /* 0x000fc4000bf06270 */
[----:B------:R-:W-:Y:S01]  /*16c50*/  SHF.R.U32.HI R20, RZ, 0x1, R20 ;  /* 0x00000001ff147819 */ /* 0x000fe20000011614 */
[----:B------:R-:W-:Y:S10]  /*16c60*/  BRA.DIV UR5, `(.L_x_12129) ;  /* 0x0000003a05f47947 */ /* 0x000ff4000b800000 */
[----:B------:R-:W0:Y:S01]  /*16c70*/  SHFL.IDX PT, R3, R6, RZ, 0x1e1f ;  /* 0x001e1fff06037589 */ /* 0x000e2200000e0000 */
[----:B------:R-:W-:Y:S02]  /*16c80*/  IMAD R0, R9, UR42, RZ ;  /* 0x0000002a09007c24 */ /* 0x000fe4000f8e02ff */
[----:B------:R-:W-:Y:S01]  /*16c90*/  IMAD.IADD R18, R20, 0x1, R18 ;  /* 0x0000000114127824 */ /* 0x000fe200078e0212 */
[----:B------:R-:W1:Y:S04]  /*16ca0*/  SHFL.IDX PT, R2, R4, RZ, 0x1e1f ;  /* 0x001e1fff04027589 */ /* 0x000e6800000e0000 */
[----:B------:R-:W-:Y:S01]  /*16cb0*/  ISETP.GE.AND P1, PT, R18, R0, PT ;  /* 0x000000001200720c */ /* 0x000fe20003f26270 */
[----:B------:R-:W2:Y:S04]  /*16cc0*/  SHFL.IDX PT, R6, R6, 0x1, 0x1e1f ;  /* 0x003e1f0006067f89 */ /* 0x000ea800000e0000 */
[----:B------:R-:W3:Y:S04]  /*16cd0*/  SHFL.IDX PT, R4, R4, 0x1, 0x1e1f ;  /* 0x003e1f0004047f89 */ /* 0x000ee800000e0000 */
[----:B------:R-:W4:Y:S04]  /*16ce0*/  SHFL.IDX PT, R5, R5, RZ, 0x1e1f ;  /* 0x001e1fff05057589 */ /* 0x000f2800000e0000 */
        /* <DEDUP_REMOVED lines=15> */
[----:B0---4-:R0:W1:Y:S02]  /*16de0*/  SHFL.IDX PT, R2, R7, RZ, 0x1e1f ;  /* 0x001e1fff07027589 */ /* 0x01106400000e0000 */
.L_x_12215:
        /* <DEDUP_REMOVED lines=12> */
.L_x_12131:
[----:B------:R-:W-:Y:S05]  /*16eb0*/  BSYNC B0 ;  /* 0x0000000000007941 */ /* 0x000fea0003800000 */
.L_x_12130:
[----:B------:R-:W-:Y:S01]  /*16ec0*/  NOP ;  /* 0x0000000000007918 */ /* 0x000fe20000000000 */
[----:B------:R-:W-:-:S13]  /*16ed0*/  PLOP3.LUT P0, PT, PT, PT, PT, 0x80, 0x0 ;  /* 0x000000000000781c */ /* 0x000fda0003f0f070 */
.L_x_12132:
        /* <DEDUP_REMOVED lines=18> */
.L_x_12216:
[----:B------:R-:W-:Y:S05]  /*17000*/  BSYNC B0 ;  /* 0x0000000000007941 */ /* 0x000fea0003800000 */
.L_x_12133:
[----:B------:R-:W-:-:S05]  /*17010*/  VIADD R20, R26, 0xfffffffe ;  /* 0xfffffffe1a147836 */ /* 0x000fca0000000000 */
[----:B------:R-:W-:-:S13]  /*17020*/  ISETP.GE.AND P0, PT, R20, UR43, PT ;  /* 0x0000002b14007c0c */ /* 0x000fda000bf06270 */
[----:B------:R-:W-:Y:S05]  /*17030*/  @!P0 BRA `(.L_x_12135) ;  /* 0x0000001000348947 */ /* 0x000fea0003800000 */
[----:B-1----:R-:W-:Y:S02]  /*17040*/  IMAD.MOV.U32 R0, RZ, RZ, R22 ;  /* 0x000000ffff007224 */ /* 0x002fe400078e0016 */
[----:B------:R-:W-:-:S07]  /*17050*/  IMAD.MOV.U32 R5, RZ, RZ, R25 ;  /* 0x000000ffff057224 */ /* 0x000fce00078e0019 */
.L_x_12155:
[----:B0-2---:R-:W2:Y:S01]  /*17060*/  LDL R7, [R1+0x4] ;  /* 0x0000040001077983 */ /* 0x005ea20000100800 */
[----:B------:R-:W0:Y:S01]  /*17070*/  LDC R4, c[0x0][0x430] ;  /* 0x00010c00ff047b82 */ /* 0x000e220000000800 */
[----:B-1----:R-:W1:Y:S01]  /*17080*/  S2R R2, SR_TID.X ;  /* 0x0000000000027919 */ /* 0x002e620000002100 */
[----:B0-----:R-:W-:Y:S02]  /*17090*/  ISETP.NE.AND P0, PT, R4, 0x1, PT ;  /* 0x000000010400780c */ /* 0x001fe40003f05270 */
[----:B-1----:R-:W-:-:S11]  /*170a0*/  LOP3.LUT R3, R2, 0x7f, RZ, 0xc0, !PT ;  /* 0x0000007f02037812 */ /* 0x002fd600078ec0ff */
[----:B------:R-:W0:Y:S01]  /*170b0*/  @P0 LDC R6, c[0x0][0x434] ;  /* 0x00010d00ff060b82 */ /* 0x000e220000000800 */
[----:B------:R-:W-:Y:S01]  /*170c0*/  SHF.R.U32.HI R4, RZ, 0x1, R3 ;  /* 0x00000001ff047819 */ /* 0x000fe20000011603 */
[----:B------:R-:W-:-:S06]  /*170d0*/  IMAD.SHL.U32 R2, R2, 0x40, RZ ;  /* 0x0000004002027824 */ /* 0x000fcc00078e00ff */
[----:B------:R-:W1:Y:S01]  /*170e0*/  @P0 LDC R3, c[0x0][0x438] ;  /* 0x00010e00ff030b82 */ /* 0x000e620000000800 */
[----:B------:R-:W-:Y:S01]  /*170f0*/  IMAD R4, R20, 0x80, R4 ;  /* 0x0000008014047824 */ /* 0x000fe200078e0204 */
[----:B------:R-:W-:-:S04]  /*17100*/  LOP3.LUT R2, R2, 0x40, RZ, 0xc0, !PT ;  /* 0x0000004002027812 */ /* 0x000fc800078ec0ff */
[----:B------:R-:W-:-:S05]  /*17110*/  IADD3 R4, R2, UR37, R4 ;  /* 0x0000002502047c10 */ /* 0x000fca000fffe004 */
[----:B------:R-:W-:Y:S02]  /*17120*/  IMAD.MOV.U32 R2, RZ, RZ, R4 ;  /* 0x000000ffff027224 */ /* 0x000fe400078e0004 */
[----:B0-----:R-:W-:Y:S01]  /*17130*/  @P0 IMAD.HI.U32 R6, R4, R6, RZ ;  /* 0x0000000604060227 */ /* 0x001fe200078e00ff */
[----:B------:R-:W-:Y:S05]  /*17140*/  YIELD ;  /* 0x0000000000007946 */ /* 0x000fea0003800000 */
[----:B------:R-:W-:Y:S01]  /*17150*/  ULDC UR4, c[0x0][0x430] ;  /* 0x00010c0000047ab9 */ /* 0x000fe20000000800 */
[----:B-1----:R-:W-:-:S05]  /*17160*/  @P0 SHF.R.U32.HI R2, RZ, R3, R6 ;  /* 0x00000003ff020219 */ /* 0x002fca0000011606 */
[--C-:B------:R-:W-:Y:S01]  /*17170*/  IMAD.MOV R8, RZ, RZ, -R2.reuse ;  /* 0x000000ffff087224 */ /* 0x100fe200078e0a02 */
[----:B------:R-:W-:-:S03]  /*17180*/  SHF.R.S32.HI R3, RZ, 0x1f, R2 ;  /* 0x0000001fff037819 */ /* 0x000fc60000011402 */
[----:B------:R-:W-:Y:S01]  /*17190*/  IMAD R8, R8, UR4, R4 ;  /* 0x0000000408087c24 */ /* 0x000fe2000f8e0204 */
[----:B------:R-:W-:Y:S02]  /*171a0*/  ULDC.64 UR4, c[0x0][0x428] ;  /* 0x00010a0000047ab9 */ /* 0x000fe40000000a00 */
[----:B------:R-:W-:-:S04]  /*171b0*/  IMAD.WIDE.U32 R2, R28, UR4, R2 ;  /* 0x000000041c027c25 */ /* 0x000fc8000f8e0002 */
[----:B--2---:R-:W-:-:S04]  /*171c0*/  IMAD R4, R7, UR4, RZ ;  /* 0x0000000407047c24 */ /* 0x004fc8000f8e02ff */
[----:B------:R-:W-:Y:S01]  /*171d0*/  IMAD R4, R28, UR5, R4 ;  /* 0x000000051c047c24 */ /* 0x000fe2000f8e0204 */
[----:B------:R-:W-:Y:S02]  /*171e0*/  ULDC.64 UR4, c[0x0][0x418] ;  /* 0x0001060000047ab9 */ /* 0x000fe40000000a00 */
[----:B------:R-:W-:Y:S01]  /*171f0*/  LEA R6, P0, R2, UR4, 0x2 ;  /* 0x0000000402067c11 */ /* 0x000fe2000f8010ff */
[----:B------:R-:W-:-:S05]  /*17200*/  IMAD.IADD R4, R4, 0x1, R3 ;  /* 0x0000000104047824 */ /* 0x000fca00078e0203 */
[----:B------:R-:W-:-:S06]  /*17210*/  LEA.HI.X R7, R2, UR5, R4, 0x2, P0 ;  /* 0x0000000502077c11 */ /* 0x000fcc00080f1404 */
[----:B------:R-:W2:Y:S01]  /*17220*/  LDG.E R7, desc[UR54][R6.64] ;  /* 0x0000003606077981 */ /* 0x000ea2000c1e1900 */
[----:B------:R-:W-:Y:S02]  /*17230*/  IMAD.U32 R9, RZ, RZ, UR47 ;  /* 0x0000002fff097e24 */ /* 0x000fe4000f8e00ff */
[----:B------:R-:W-:-:S03]  /*17240*/  VIADD R22, R0, 0x1 ;  /* 0x0000000100167836 */ /* 0x000fc60000000000 */
[----:B------:R-:W-:Y:S02]  /*17250*/  ISETP.NE.AND P2, PT, R9, 0x3, PT ;  /* 0x000000030900780c */ /* 0x000fe40003f45270 */
[----:B------:R-:W-:Y:S01]  /*17260*/  ISETP.NE.AND P0, PT, R22, 0x2, PT ;  /* 0x000000021600780c */ /* 0x000fe20003f05270 */
[----:B------:R-:W-:-:S03]  /*17270*/  IMAD.MOV.U32 R2, RZ, RZ, R20 ;  /* 0x000000ffff027224 */ /* 0x000fc600078e0014 */
[----:B------:R-:W-:Y:S01]  /*17280*/  SEL R25, RZ, 0x1, P0 ;  /* 0x00000001ff197807 */ /* 0x000fe20000000000 */
[----:B------:R-:W-:Y:S01]  /*17290*/  VIADD R20, R20, 0xffffffff ;  /* 0xffffffff14147836 */ /* 0x000fe20000000000 */
[----:B------:R-:W-:Y:S02]  /*172a0*/  ISETP.GT.AND P1, PT, R2, UR43, PT ;  /* 0x0000002b02007c0c */ /* 0x000fe4000bf24270 */
[----:B------:R-:W-:Y:S02]  /*172b0*/  SEL R22, R22, RZ, P0 ;  /* 0x000000ff16167207 */ /* 0x000fe40000000000 */
[----:B------:R-:W-:Y:S02]  /*172c0*/  LOP3.LUT R25, R5, R25, RZ, 0x3c, !PT ;  /* 0x0000001905197212 */ /* 0x000fe400078e3cff */
[----:B--2---:R-:W-:Y:S01]  /*172d0*/  SHF.R.S32.HI R18, RZ, 0x1f, R7 ;  /* 0x0000001fff127819 */ /* 0x004fe20000011407 */
[----:B------:R-:W-:Y:S06]  /*172e0*/  @!P2 BRA `(.L_x_12136) ;  /* 0x000000000004a947 */ /* 0x000fec0003800000 */
[----:B------:R-:W-:Y:S01]  /*172f0*/  BPT.TRAP 0x1 ;  /* 0x000000040000795c */ /* 0x000fe20000300000 */
.L_x_12136:
[----:B------:R-:W-:Y:S01]  /*17300*/  IMAD R4, R22, 0x8, R17 ;  /* 0x0000000816047824 */ /* 0x000fe200078e0211 */
[----:B------:R-:W-:Y:S01]  /*17310*/  SHF.L.U32 R10, R25, 0x1f, RZ ;  /* 0x0000001f190a7819 */ /* 0x000fe200000006ff */
[----:B------:R-:W-:Y:S01]  /*17320*/  BSSY B0, `(.L_x_12137) ;  /* 0x0000004000007945 */ /* 0x000fe20003800000 */
[----:B------:R-:W-:Y:S02]  /*17330*/  SHF.R.S32.HI R9, RZ, 0x1f, R8 ;  /* 0x0000001fff097819 */ /* 0x000fe40000011408 */
[----:B------:R-:W0:Y:S02]  /*17340*/  SYNCS.PHASECHK.TRANS64.TRYWAIT P0, [R4+URZ+0x19c80], R10 ;  /* 0x019c800a040075a7 */ /* 0x000e24000800017f */
[----:B0-----:R-:W-:Y:S05]  /*17350*/  @!P0 BRA `(.L_x_12138) ;  /* 0x00000038003c8947 */ /* 0x001fea0003800000 */
.L_x_12217:
[----:B------:R-:W-:Y:S05]  /*17360*/  BSYNC B0 ;  /* 0x0000000000007941 */ /* 0x000fea0003800000 */
.L_x_12137:
        /* <DEDUP_REMOVED lines=18> */
[----:B------:R-:W-:Y:S01]  /*17490*/  IMAD.WIDE.U32 R2, R19, UR4, R2 ;  /* 0x0000000413027c25 */ /* 0x000fe2000f8e0002 */
        /* <DEDUP_REMOVED lines=17> */
.L_x_12223:
        /* <DEDUP_REMOVED lines=10> */
.L_x_12140:
        /* <DEDUP_REMOVED lines=11> */
.L_x_12141:
[----:B------:R2:W-:Y:S01]  /*17700*/  SYNCS.ARRIVE.TRANS64.A1T0 RZ, [R4+URZ+0x19c70], RZ ;  /* 0x019c70ff04ff79a7 */ /* 0x0005e2000810003f */
[----:B------:R-:W-:Y:S05]  /*17710*/  @!P3 BRA `(.L_x_12142) ;  /* 0x000000000004b947 */ /* 0x000fea0003800000 */
[----:B------:R-:W-:Y:S01]  /*17720*/  BPT.TRAP 0x1 ;  /* 0x000000040000795c */ /* 0x000fe20000300000 */
.L_x_12142:
[----:B------:R-:W3:Y:S01]  /*17730*/  SYNCS.PHASECHK.TRANS64.TRYWAIT P0, [R4+URZ+0x19c40], R10 ;  /* 0x019c400a040075a7 */ /* 0x000ee2000800017f */
[----:B------:R-:W-:Y:S04]  /*17740*/  BSSY B0, `(.L_x_12143) ;  /* 0x0000002000007945 */ /* 0x000fe80003800000 */
[----:B---3--:R-:W-:Y:S05]  /*17750*/  @!P0 BRA `(.L_x_12144) ;  /* 0x0000003400ec8947 */ /* 0x008fea0003800000 */
.L_x_12224:
[----:B------:R-:W-:Y:S05]  /*17760*/  BSYNC B0 ;  /* 0x0000000000007941 */ /* 0x000fea0003800000 */
.L_x_12143:
        /* <DEDUP_REMOVED lines=33> */
.L_x_12230:
        /* <DEDUP_REMOVED lines=10> */
.L_x_12146:
        /* <DEDUP_REMOVED lines=11> */
.L_x_12147:
[----:B------:R-:W-:Y:S01]  /*17ad0*/  IMAD.U32 R2, RZ, RZ, UR46 ;  /* 0x0000002eff027e24 */ /* 0x000fe2000f8e00ff */
[----:B------:R0:W-:Y:S04]  /*17ae0*/  SYNCS.ARRIVE.TRANS64.A1T0 RZ, [R4+URZ+0x19c30], RZ ;  /* 0x019c30ff04ff79a7 */ /* 0x0001e8000810003f */
[----:B------:R-:W-:-:S13]  /*17af0*/  ISETP.NE.AND P0, PT, R2, 0x3, PT ;  /* 0x000000030200780c */ /* 0x000fda0003f05270 */
[----:B0-----:R-:W-:Y:S05]  /*17b00*/  @!P0 BRA `(.L_x_12148) ;  /* 0x0000000000048947 */ /* 0x001fea0003800000 */
[----:B------:R-:W-:Y:S01]  /*17b10*/  BPT.TRAP 0x1 ;  /* 0x000000040000795c */ /* 0x000fe20000300000 */
.L_x_12148:
[----:B------:R-:W-:Y:S01]  /*17b20*/  LOP3.LUT R3, R5, 0x1, RZ, 0x3c, !PT ;  /* 0x0000000105037812 */ /* 0x000fe200078e3cff */
[----:B------:R-:W-:Y:S01]  /*17b30*/  IMAD R2, R0, 0x8, R17 ;  /* 0x0000000800027824 */ /* 0x000fe200078e0211 */
[----:B------:R-:W-:Y:S02]  /*17b40*/  BSSY B0, `(.L_x_12149) ;  /* 0x0000004000007945 */ /* 0x000fe40003800000 */
[----:B------:R-:W-:-:S04]  /*17b50*/  SHF.L.U32 R3, R3, 0x1f, RZ ;  /* 0x0000001f03037819 */ /* 0x000fc800000006ff */
[----:B------:R-:W0:Y:S02]  /*17b60*/  SYNCS.PHASECHK.TRANS64.TRYWAIT P2, [R2+URZ+0x19c70], R3 ;  /* 0x019c7003020075a7 */ /* 0x000e24000804017f */
[----:B0-----:R-:W-:Y:S05]  /*17b70*/  @!P2 BRA `(.L_x_12150) ;  /* 0x000000340090a947 */ /* 0x001fea0003800000 */
.L_x_12231:
[----:B------:R-:W-:Y:S05]  /*17b80*/  BSYNC B0 ;  /* 0x0000000000007941 */ /* 0x000fea0003800000 */
.L_x_12149:
[----:B--23--:R-:W-:-:S05]  /*17b90*/  IMAD.U32 R4, RZ, RZ, UR47 ;  /* 0x0000002fff047e24 */ /* 0x00cfca000f8e00ff */
[----:B------:R-:W-:-:S13]  /*17ba0*/  ISETP.NE.AND P2, PT, R4, 0x3, PT ;  /* 0x000000030400780c */ /* 0x000fda0003f45270 */
[----:B------:R-:W-:Y:S05]  /*17bb0*/  @!P2 BRA `(.L_x_12151) ;  /* 0x000000000004a947 */ /* 0x000fea0003800000 */
[----:B------:R-:W-:Y:S01]  /*17bc0*/  BPT.TRAP 0x1 ;  /* 0x000000040000795c */ /* 0x000fe20000300000 */
.L_x_12151:
[----:B------:R-:W-:Y:S01]  /*17bd0*/  SHF.L.U32 R3, R5, 0x1f, RZ ;  /* 0x0000001f05037819 */ /* 0x000fe200000006ff */
[----:B------:R-:W-:-:S03]  /*17be0*/  IMAD R0, R0, 0x3000, RZ ;  /* 0x0000300000007824 */ /* 0x000fc600078e02ff */
[----:B------:R-:W0:Y:S02]  /*17bf0*/  SYNCS.PHASECHK.TRANS64.TRYWAIT P2, [R2+URZ+0x19c60], R3 ;  /* 0x019c6003020075a7 */ /* 0x000e24000804017f */
[----:B0-----:R-:W-:Y:S05]  /*17c00*/  @!P2 BRA `(.L_x_12152) ;  /* 0x000000340080a947 */ /* 0x001fea0003800000 */
.L_x_12232:
        /* <DEDUP_REMOVED lines=69> */
.L_x_12153:
[----:B--2---:R2:W-:Y:S01]  /*18060*/  SYNCS.ARRIVE.TRANS64.A1T0 RZ, [R2+URZ+0x19c50], RZ ;  /* 0x019c50ff02ff79a7 */ /* 0x0045e2000810003f */
[----:B------:R-:W-:Y:S06]  /*18070*/  BAR.SYNC.DEFER_BLOCKING 0x2, 0x80 ;  /* 0x0082000000007b1d */ /* 0x000fec0000010000 */
[----:B------:R-:W-:Y:S05]  /*18080*/  @!P0 BRA `(.L_x_12154) ;  /* 0x0000000000048947 */ /* 0x000fea0003800000 */
[----:B------:R-:W-:Y:S01]  /*18090*/  BPT.TRAP 0x1 ;  /* 0x000000040000795c */ /* 0x000fe20000300000 */
.L_x_12154:
[----:B------:R-:W3:Y:S01]  /*180a0*/  LDL R0, [R1+0xc] ;  /* 0x00000c0001007983 */ /* 0x000ee20000100800 */
[----:B--2---:R-:W-:Y:S02]  /*180b0*/  VIADD R2, R2, 0x19c80 ;  /* 0x00019c8002027836 */ /* 0x004fe40000000000 */
[----:B------:R-:W-:-:S03]  /*180c0*/  IMAD.MOV.U32 R5, RZ, RZ, R25 ;  /* 0x000000ffff057224 */ /* 0x000fc600078e0019 */
[----:B---3--:R-:W-:Y:S01]  /*180d0*/  PRMT R2, R0, 0x654, R2 ;  /* 0x0000065400027816 */ /* 0x008fe20000000002 */
[----:B------:R-:W-:-:S03]  /*180e0*/  IMAD.MOV.U32 R0, RZ, RZ, R22 ;  /* 0x000000ffff007224 */ /* 0x000fc600078e0016 */
[----:B------:R2:W-:Y:S01]  /*180f0*/  SYNCS.ARRIVE.TRANS64.RED.A1T0 RZ, [R2+URZ], RZ ;  /* 0x000000ff02ff79a7 */ /* 0x0005e2000810043f */
[----:B------:R-:W-:Y:S05]  /*18100*/  @P1 BRA `(.L_x_12155) ;  /* 0xffffffec00d41947 */ /* 0x000fea000383ffff */
.L_x_12135:
[----:B--2---:R-:W2:Y:S01]  /*18110*/  S2R R2, SR_TID.X ;  /* 0x0000000000027919 */ /* 0x004ea20000002100 */
[----:B-1----:R-:W-:Y:S01]  /*18120*/  IMAD.U32 R0, RZ, RZ, UR46 ;  /* 0x0000002eff007e24 */ /* 0x002fe2000f8e00ff */
[----:B------:R-:W-:Y:S04]  /*18130*/  BSSY B0, `(.L_x_12156) ;  /* 0x0000012000007945 */ /* 0x000fe80003800000 */
[----:B------:R-:W-:Y:S02]  /*18140*/  ISETP.NE.AND P0, PT, R0, 0x3, PT ;  /* 0x000000030000780c */ /* 0x000fe40003f05270 */
[----:B--2---:R-:W-:-:S04]  /*18150*/  LOP3.LUT R2, R2, 0x7f, RZ, 0xc0, !PT ;  /* 0x0000007f02027812 */ /* 0x004fc800078ec0ff */
[----:B------:R-:W-:-:S13]  /*18160*/  ISETP.NE.AND P1, PT, R2, RZ, PT ;  /* 0x000000ff0200720c */ /* 0x000fda0003f25270 */
        /* <DEDUP_REMOVED lines=14> */
.L_x_12157:
[----:B------:R-:W-:Y:S05]  /*18250*/  BSYNC B0 ;  /* 0x0000000000007941 */ /* 0x000fea0003800000 */
.L_x_12156:
[----:B------:R-:W-:Y:S05]  /*18260*/  @!P0 BRA `(.L_x_12158) ;  /* 0x0000000000048947 */ /* 0x000fea0003800000 */
[----:B------:R-:W-:Y:S01]  /*18270*/  BPT.TRAP 0x1 ;  /* 0x000000040000795c */ /* 0x000fe20000300000 */
.L_x_12158:
[----:B0-----:R-:W-:Y:S01]  /*18280*/  LOP3.LUT R3, R25, 0x1, RZ, 0x3c, !PT ;  /* 0x0000000119037812 */ /* 0x001fe200078e3cff */
[----:B-1----:R-:W-:Y:S01]  /*18290*/  IMAD R0, R22, 0x8, R17 ;  /* 0x0000000816007824 */ /* 0x002fe200078e0211 */
[----:B------:R-:W-:Y:S02]  /*182a0*/  BSSY B0, `(.L_x_12159) ;  /* 0x0000004000007945 */ /* 0x000fe40003800000 */
[----:B------:R-:W-:-:S04]  /*182b0*/  SHF.L.U32 R3, R3, 0x1f, RZ ;  /* 0x0000001f03037819 */ /* 0x000fc800000006ff */
[----:B------:R-:W0:Y:S02]  /*182c0*/  SYNCS.PHASECHK.TRANS64.TRYWAIT P1, [R0+URZ+0x19c70], R3 ;  /* 0x019c7003000075a7 */ /* 0x000e24000802017f */
[----:B0-----:R-:W-:Y:S05]  /*182d0*/  @!P1 BRA `(.L_x_12160) ;  /* 0x0000002c00e09947 */ /* 0x001fea0003800000 */
.L_x_12233:
[----:B------:R-:W-:Y:S05]  /*182e0*/  BSYNC B0 ;  /* 0x0000000000007941 */ /* 0x000fea0003800000 */
.L_x_12159:
[----:B------:R-:W-:-:S05]  /*182f0*/  IMAD.U32 R2, RZ, RZ, UR47 ;  /* 0x0000002fff027e24 */ /* 0x000fca000f8e00ff */
[----:B------:R-:W-:-:S13]  /*18300*/  ISETP.NE.AND P1, PT, R2, 0x3, PT ;  /* 0x000000030200780c */ /* 0x000fda0003f25270 */
[----:B------:R-:W-:Y:S05]  /*18310*/  @!P1 BRA `(.L_x_12161) ;  /* 0x0000000000049947 */ /* 0x000fea0003800000 */
[----:B------:R-:W-:Y:S01]  /*18320*/  BPT.TRAP 0x1 ;  /* 0x000000040000795c */ /* 0x000fe20000300000 */
.L_x_12161:
[----:B0-----:R-:W-:-:S04]  /*18330*/  SHF.L.U32 R3, R25, 0x1f, RZ ;  /* 0x0000001f19037819 */ /* 0x001fc800000006ff */
[----:B------:R-:W0:Y:S02]  /*18340*/  SYNCS.PHASECHK.TRANS64.TRYWAIT P1, [R0+URZ+0x19c60], R3 ;  /* 0x019c6003000075a7 */ /* 0x000e24000802017f */
[----:B0-----:R-:W-:Y:S05]  /*18350*/  @!P1 BRA `(.L_x_12162) ;  /* 0x0000002c00d49947 */ /* 0x001fea0003800000 */
.L_x_12234:
[----:B------:R-:W2:Y:S01]  /*18360*/  LDL R15, [R1+0x10] ;  /* 0x00001000010f7983 */ /* 0x000ea20000100800 */
[----:B------:R-:W-:Y:S01]  /*18370*/  IMAD R2, R22, 0x3000, RZ ;  /* 0x0000300016027824 */ /* 0x000fe200078e02ff */
[----:B------:R-:W-:Y:S05]  /*18380*/  WARPSYNC.ALL ;  /* 0x0000000000007948 */ /* 0x000fea0003800000 */
[C---:B------:R-:W-:Y:S02]  /*18390*/  LOP3.LUT R4, R2.reuse, R24, RZ, 0xfc, !PT ;  /* 0x0000001802047212 */ /* 0x040fe400078efcff */
[----:B0-----:R-:W-:Y:S02]  /*183a0*/  LOP3.LUT R3, R2, R27, RZ, 0xfc, !PT ;  /* 0x0000001b02037212 */ /* 0x001fe400078efcff */
[----:B------:R-:W-:Y:S01]  /*183b0*/  LOP3.LUT R14, R24, 0x1800, RZ, 0xfc, !PT ;  /* 0x00001800180e7812 */ /* 0x000fe200078efcff */
[----:B------:R-:W-:-:S02]  /*183c0*/  IMAD.IADD R5, R17, 0x1, R4 ;  /* 0x0000000111057824 */ /* 0x000fc400078e0204 */
        /* <DEDUP_REMOVED lines=63> */
.L_x_12163:
[----:B-1----:R1:W-:Y:S01]  /*187c0*/  SYNCS.ARRIVE.TRANS64.A1T0 RZ, [R0+URZ+0x19c50], RZ ;  /* 0x019c50ff00ff79a7 */ /* 0x0023e2000810003f */
[----:B------:R-:W-:Y:S06]  /*187d0*/  BAR.SYNC.DEFER_BLOCKING 0x2, 0x80 ;  /* 0x0082000000007b1d */ /* 0x000fec0000010000 */
[----:B------:R-:W-:Y:S05]  /*187e0*/  @!P0 BRA `(.L_x_12164) ;  /* 0x0000000000048947 */ /* 0x000fea0003800000 */
[----:B------:R-:W-:Y:S01]  /*187f0*/  BPT.TRAP 0x1 ;  /* 0x000000040000795c */ /* 0x000fe20000300000 */
.L_x_12164:
[----:B------:R-:W2:Y:S01]  /*18800*/  LDL R2, [R1+0xc] ;  /* 0x00000c0001027983 */ /* 0x000ea20000100800 */
[----:B-1----:R-:W-:Y:S02]  /*18810*/  VIADD R0, R0, 0x19c80 ;  /* 0x00019c8000007836 */ /* 0x002fe40000000000 */
[----:B------:R-:W-:-:S05]  /*18820*/  VIADD R22, R22, 0x1 ;  /* 0x0000000116167836 */ /* 0x000fca0000000000 */
[----:B------:R-:W-:-:S04]  /*18830*/  ISETP.NE.AND P0, PT, R22, 0x2, PT ;  /* 0x000000021600780c */ /* 0x000fc80003f05270 */
[----:B------:R-:W-:Y:S02]  /*18840*/  SEL R22, R22, RZ, P0 ;  /* 0x000000ff16167207 */ /* 0x000fe40000000000 */
[----:B--2---:R-:W-:-:S04]  /*18850*/  PRMT R0, R2, 0x654, R0 ;  /* 0x0000065402007816 */ /* 0x004fc80000000000 */
[----:B------:R1:W-:Y:S02]  /*18860*/  SYNCS.ARRIVE.TRANS64.RED.A1T0 RZ, [R0+URZ], RZ ;  /* 0x000000ff00ff79a7 */ /* 0x0003e4000810043f */
[----:B-1----:R-:W-:-:S04]  /*18870*/  SEL R0, RZ, 0x1, P0 ;  /* 0x00000001ff007807 */ /* 0x002fc80000000000 */
[----:B------:R-:W-:-:S07]  /*18880*/  LOP3.LUT R25, R25, R0, RZ, 0x3c, !PT ;  /* 0x0000000019197212 */ /* 0x000fce00078e3cff */
.L_x_12105:
[----:B------:R-:W-:Y:S05]  /*18890*/  BSYNC B7 ;  /* 0x0000000000077941 */ /* 0x000fea0003800000 */
.L_x_12103:
        /* <DEDUP_REMOVED lines=15> */
.L_x_12165:
[----:B0-----:R-:W2:Y:S01]  /*18990*/  LDL.LU R0, [R1] ;  /* 0x0000000001007983 */ /* 0x001ea20000300800 */
        /* <DEDUP_REMOVED lines=31> */
[----:B------:R-:W0:Y:S01]  /*18b90*/  LDC R7, c[0x0][0xc38] ;  /* 0x00030e00ff077b82 */ /* 0x000e220000000800 */
[----:B------:R-:W-:Y:S04]  /*18ba0*/  SHFL.IDX PT, R6, R9, 0x1, 0x1f ;  /* 0x00201f0009067f89 */ /* 0x000fe800000e0000 */
[----:B------:R-:W1:Y:S02]  /*18bb0*/  SHFL.UP PT, R2, R4, 0x8, RZ ;  /* 0x0500000004027989 */ /* 0x000e6400000e00ff */
[----:B-1----:R-:W-:-:S05]  /*18bc0*/  SEL R3, R2, RZ, P4 ;  /* 0x000000ff02037207 */ /* 0x002fca0002000000 */
[----:B------:R-:W-:Y:S02]  /*18bd0*/  IMAD.IADD R5, R4, 0x1, R3 ;  /* 0x0000000104057824 */ /* 0x000fe400078e0203 */
[----:B------:R-:W-:Y:S04]  /*18be0*/  SHFL.IDX PT, R4, R9, RZ, 0x1f ;  /* 0x00001fff09047589 */ /* 0x000fe800000e0000 */
[----:B------:R-:W1:Y:S02]  /*18bf0*/  SHFL.UP PT, R2, R5, 0x10, RZ ;  /* 0x0600000005027989 */ /* 0x000e6400000e00ff */
[----:B-1----:R-:W-:-:S05]  /*18c00*/  SEL R2, R2, RZ, P5 ;  /* 0x000000ff02027207 */ /* 0x002fca0002800000 */
[----:B------:R-:W-:Y:S02]  /*18c10*/  IMAD.IADD R2, R5, 0x1, R2 ;  /* 0x0000000105027824 */ /* 0x000fe400078e0202 */
[----:B------:R-:W-:-:S03]  /*18c20*/  IMAD.MOV.U32 R5, RZ, RZ, RZ ;  /* 0x000000ffff057224 */ /* 0x000fc600078e00ff */
[----:B------:R-:W0:Y:S02]  /*18c30*/  SHFL.IDX PT, R3, R2, 0x1f, 0x1f ;  /* 0x03e01f0002037f89 */ /* 0x000e2400000e0000 */
[----:B0-----:R-:W-:-:S04]  /*18c40*/  IMAD R3, R3, R7, RZ ;  /* 0x0000000703037224 */ /* 0x001fc800078e02ff */
[----:B------:R-:W-:-:S05]  /*18c50*/  IMAD.IADD R6, R6, 0x1, R3 ;  /* 0x0000000106067824 */ /* 0x000fca00078e0203 */
[----:B------:R-:W-:-:S13]  /*18c60*/  ISETP.GT.AND P6, PT, R6, R4, PT ;  /* 0x000000040600720c */ /* 0x000fda0003fc4270 */
[----:B------:R-:W-:Y:S05]  /*18c70*/  @P6 BRA `(.L_x_12167) ;  /* 0x0000000000986947 */ /* 0x000fea0003800000 */
.L_x_12169:
        /* <DEDUP_REMOVED lines=38> */
.L_x_12167:
        /* <DEDUP_REMOVED lines=11> */
[----:B------:R-:W-:-:S06]  /*18f90*/  IMAD.U32 R5, RZ, RZ, UR5 ;  /* 0x00000005ff057e24 */ /* 0x000fcc000f8e00ff */
[----:B------:R3:W4:Y:S02]  /*18fa0*/  SHFL.IDX PT, R5, R2, R5, 0x1f ;  /* 0x00001f0502057589 */ /* 0x00072400000e0000 */
.L_x_12170:
[----:B0---4-:R-:W-:Y:S01]  /*18fb0*/  IMAD R3, R5, R7, R6 ;  /* 0x0000000705037224 */ /* 0x011fe200078e0206 */
[----:B--2---:R-:W-:Y:S01]  /*18fc0*/  ISETP.NE.AND P0, PT, R8, 0x1, PT ;  /* 0x000000010800780c */ /* 0x004fe20003f05270 */
[----:B------:R-:W-:Y:S02]  /*18fd0*/  UIADD3 UR41, UR4, UR41, URZ ;  /* 0x0000002904297290 */ /* 0x000fe4000fffe03f */
[----:B------:R-:W-:Y:S01]  /*18fe0*/  IMAD.IADD R4, R4, 0x1, -R3 ;  /* 0x0000000104047824 */ /* 0x000fe200078e0a03 */
[----:B------:R0:W-:Y:S09]  /*18ff0*/  STL [R1], R3 ;  /* 0x0000000301007387 */ /* 0x0001f20000100800 */
[----:B------:R-:W-:Y:S05]  /*19000*/  @!P0 BRA `(.L_x_12171) ;  /* 0x0000000000e48947 */ /* 0x000fea0003800000 */
[----:B-1----:R-:W-:-:S04]  /*19010*/  IABS R5, R0 ;  /* 0x0000000000057213 */ /* 0x002fc80000000000 */
[----:B------:R-:W1:Y:S08]  /*19020*/  I2F.RP R6, R5 ;  /* 0x0000000500067306 */ /* 0x000e700000209400 */
[----:B-1----:R-:W1:Y:S02]  /*19030*/  MUFU.RCP R6, R6 ;  /* 0x0000000600067308 */ /* 0x002e640000001000 */
[----:B-1----:R-:W-:-:S06]  /*19040*/  VIADD R9, R6, 0xffffffe ;  /* 0x0ffffffe06097836 */ /* 0x002fcc0000000000 */
[----:B0-----:R-:W3:Y:S02]  /*19050*/  F2I.FTZ.U32.TRUNC.NTZ R3, R9 ;  /* 0x0000000900037305 */ /* 0x001ee4000021f000 */
[----:B---3--:R-:W-:-:S04]  /*19060*/  IMAD.MOV R2, RZ, RZ, -R3 ;  /* 0x000000ffff027224 */ /* 0x008fc800078e0a03 */
        /* <DEDUP_REMOVED lines=38> */
[----:B------:R-:W-:Y:S01]  /*192d0*/  IMAD.MOV R5, RZ, RZ, -R3 ;  /* 0x000000ffff057224 */ /* 0x000fe200078e0a03 */
[----:B------:R-:W-:-:S03]  /*192e0*/  LOP3.LUT R2, R3, R8, RZ, 0x3c, !PT ;  /* 0x0000000803027212 */ /* 0x000fc600078e3cff */
[----:B------:R-:W-:Y:S01]  /*192f0*/  IMAD R4, R0, R5, R4 ;  /* 0x0000000500047224 */ /* 0x000fe200078e0204 */
        /* <DEDUP_REMOVED lines=10> */
.L_x_12171:
[----:B------:R-:W-:Y:S02]  /*193a0*/  ULDC.64 UR4, c[0x0][0xc90] ;  /* 0x0003240000047ab9 */ /* 0x000fe40000000a00 */
[----:B------:R-:W-:-:S06]  /*193b0*/  UIMAD.WIDE UR4, UR41, 0x4, UR4 ;  /* 0x00000004290478a5 */ /* 0x000fcc000f8e0204 */
[----:B---3--:R-:W-:Y:S02]  /*193c0*/  IMAD.U32 R2, RZ, RZ, UR4 ;  /* 0x00000004ff027e24 */ /* 0x008fe4000f8e00ff */
[----:B0-----:R-:W-:-:S05]  /*193d0*/  IMAD.U32 R3, RZ, RZ, UR5 ;  /* 0x00000005ff037e24 */ /* 0x001fca000f8e00ff */
[----:B------:R-:W1:Y:S02]  /*193e0*/  LDG.E R6, desc[UR54][R2.64] ;  /* 0x0000003602067981 */ /* 0x000e64000c1e1900 */
[----:B-1----:R-:W-:-:S05]  /*193f0*/  IMAD R5, R0, R6, RZ ;  /* 0x0000000600057224 */ /* 0x002fca00078e02ff */
        /* <DEDUP_REMOVED lines=53> */
[----:B------:R-:W-:Y:S01]  /*19750*/  @!P1 LOP3.LUT R2, RZ, R6, RZ, 0x33, !PT ;  /* 0x00000006ff029212 */ /* 0x000fe200078e33ff */
[----:B------:R-:W-:-:S04]  /*19760*/  IMAD.MOV R6, RZ, RZ, -R6 ;  /* 0x000000ffff067224 */ /* 0x000fc800078e0a06 */
[----:B------:R-:W-:Y:S02]  /*19770*/  IMAD R3, R2, R6, R3 ;  /* 0x0000000602037224 */ /* 0x000fe400078e0203 */
[----:B------:R-:W-:-:S03]  /*19780*/  IMAD.MOV.U32 R4, RZ, RZ, R2 ;  /* 0x000000ffff047224 */ /* 0x000fc600078e0002 */
[----:B------:R1:W-:Y:S04]  /*19790*/  STL [R1+0x8], R3 ;  /* 0x0000080301007387 */ /* 0x0003e80000100800 */
.L_x_12172:
[----:B-1----:R-:W-:-:S05]  /*197a0*/  LOP3.LUT R3, RZ, R4, RZ, 0x33, !PT ;  /* 0x00000004ff037212 */ /* 0x002fca00078e33ff */
[----:B------:R-:W-:-:S05]  /*197b0*/  IMAD.IADD R0, R0, 0x1, R3 ;  /* 0x0000000100007824 */ /* 0x000fca00078e0203 */
[----:B------:R1:W-:Y:S01]  /*197c0*/  STL [R1+0x4], R0 ;  /* 0x0000040001007387 */ /* 0x0003e20000100800 */
[----:B------:R-:W-:Y:S05]  /*197d0*/  BRA `(.L_x_12173) ;  /* 0x0000000000107947 */ /* 0x000fea0003800000 */
.L_x_12168:
[----:B------:R0:W-:Y:S01]  /*197e0*/  STL [R1], R4 ;  /* 0x0000000401007387 */ /* 0x0001e20000100800 */
[----:B------:R-:W-:-:S03]  /*197f0*/  ULDC UR41, c[0x0][0xc3c] ;  /* 0x00030f0000297ab9 */ /* 0x000fc60000000800 */
[----:B------:R0:W-:Y:S04]  /*19800*/  STL [R1+0x4], RZ ;  /* 0x000004ff01007387 */ /* 0x0001e80000100800 */
[----:B------:R0:W-:Y:S02]  /*19810*/  STL [R1+0x8], RZ ;  /* 0x000008ff01007387 */ /* 0x0001e40000100800 */
.L_x_12173:
[----:B------:R-:W2:Y:S04]  /*19820*/  LDL R3, [R1+0x4] ;  /* 0x0000040001037983 */ /* 0x000ea80000100800 */
[----:B0-----:R-:W3:Y:S04]  /*19830*/  LDL R2, [R1+0x8] ;  /* 0x0000080001027983 */ /* 0x001ee80000100800 */
[----:B------:R-:W4:Y:S01]  /*19840*/  LDL R4, [R1] ;  /* 0x0000000001047983 */ /* 0x000f220000100800 */
[----:B-1----:R-:W0:Y:S01]  /*19850*/  S2R R0, SR_TID.X ;  /* 0x0000000000007919 */ /* 0x002e220000002100 */
        /* <DEDUP_REMOVED lines=15> */
.L_x_12166:
[----:B------:R-:W-:Y:S02]  /*19950*/  ULDC UR4, c[0x0][0xc3c] ;  /* 0x00030f0000047ab9 */ /* 0x000fe40000000800 */
[----:B------:R-:W-:-:S06]  /*19960*/  UISETP.GE.AND UP0, UPT, UR41, UR4, UPT ;  /* 0x000000042900728c */ /* 0x000fcc000bf06270 */
[----:B------:R-:W-:-:S13]  /*19970*/  PLOP3.LUT P0, PT, PT, PT, UP0, 0x80, 0x0 ;  /* 0x000000000000781c */ /* 0x000fda0003f0f008 */
[----:B------:R-:W-:Y:S05]  /*19980*/  @!P0 BRA `(.L_x_12174) ;  /* 0xffffffa800c48947 */ /* 0x000fea000383ffff */
.L_x_12092:
[----:B-1----:R-:W2:Y:S01]  /*19990*/  LDL.LU R0, [R1+0x1c] ;  /* 0x00001c0001007983 */ /* 0x002ea20000300800 */
[----:B------:R-:W-:Y:S01]  /*199a0*/  BSSY B0, `(.L_x_12175) ;  /* 0x000000b000007945 */ /* 0x000fe20003800000 */
[----:B0-----:R-:W0:Y:S01]  /*199b0*/  S2R R5, SR_CgaCtaId ;  /* 0x0000000000057919 */ /* 0x001e220000008800 */
        /* <DEDUP_REMOVED lines=9> */
.L_x_12235:
[----:B------:R-:W-:Y:S05]  /*19a50*/  BSYNC B0 ;  /* 0x0000000000007941 */ /* 0x000fea0003800000 */
.L_x_12175:
[----:B------:R-:W-:-:S03]  /*19a60*/  UMOV UR4, 0xffffffff ;  /* 0xffffffff00047882 */ /* 0x000fc60000000000 */
[----:B------:R-:W-:Y:S05]  /*19a70*/  BRA.DIV UR4, `(.L_x_12177) ;  /* 0x0000001a04347947 */ /* 0x000fea000b800000 */
[----:B0-----:R-:W0:Y:S02]  /*19a80*/  S2R R0, SR_TID.X ;  /* 0x0000000000007919 */ /* 0x001e240000002100 */
[----:B0-----:R-:W-:-:S04]  /*19a90*/  SHF.R.U32.HI R0, RZ, 0x5, R0 ;  /* 0x00000005ff007819 */ /* 0x001fc80000011600 */
[----:B------:R-:W-:-:S05]  /*19aa0*/  LOP3.LUT R0, R0, 0x3, RZ, 0xc0, !PT ;  /* 0x0000000300007812 */ /* 0x000fca00078ec0ff */
[----:B------:R0:W1:Y:S02]  /*19ab0*/  SHFL.IDX PT, R14, R0, RZ, 0x1f ;  /* 0x00001fff000e7589 */ /* 0x00006400000e0000 */
.L_x_12238:
[----:B-1----:R-:W-:Y:S01]  /*19ac0*/  ISETP.NE.AND P0, PT, R14, RZ, PT ;  /* 0x000000ff0e00720c */ /* 0x002fe20003f05270 */
[----:B------:R-:W-:-:S12]  /*19ad0*/  BSSY B0, `(.L_x_12178) ;  /* 0x000002c000007945 */ /* 0x000fd80003800000 */
[----:B------:R-:W-:Y:S05]  /*19ae0*/  @P0 BRA `(.L_x_12179) ;  /* 0x0000000000a80947 */ /* 0x000fea0003800000 */
[----:B------:R-:W-:-:S03]  /*19af0*/  UMOV UR4, 0xffffffff ;  /* 0xffffffff00047882 */ /* 0x000fc60000000000 */
[----:B------:R-:W-:Y:S05]  /*19b00*/  BRA.DIV UR4, `(.L_x_12180) ;  /* 0x0000001a04447947 */ /* 0x000fea000b800000 */
[----:B------:R-:W-:-:S13]  /*19b10*/  ELECT P6, URZ, PT ;  /* 0x00000000003f782f */ /* 0x000fda00038c0000 */
.L_x_12241:
[----:B------:R-:W-:Y:S05]  /*19b20*/  @!P6 BRA `(.L_x_12179) ;  /* 0x000000000098e947 */ /* 0x000fea0003800000 */
[----:B------:R-:W-:-:S06]  /*19b30*/  ULOP3.LUT UR4, UR36, 0x2, URZ, 0xfc, !UPT ;  /* 0x0000000224047892 */ /* 0x000fcc000f8efc3f */
[----:B0-----:R-:W-:-:S05]  /*19b40*/  IMAD.U32 R0, RZ, RZ, UR4 ;  /* 0x00000004ff007e24 */ /* 0x001fca000f8e00ff */
[----:B------:R-:W-:-:S13]  /*19b50*/  ISETP.NE.AND P0, PT, R0, 0x3, PT ;  /* 0x000000030000780c */ /* 0x000fda0003f05270 */
[----:B------:R-:W-:Y:S05]  /*19b60*/  @!P0 BRA `(.L_x_12181) ;  /* 0x0000000000048947 */ /* 0x000fea0003800000 */
[----:B------:R-:W-:Y:S01]  /*19b70*/  BPT.TRAP 0x1 ;  /* 0x000000040000795c */ /* 0x000fe20000300000 */
.L_x_12181:
[C---:B------:R-:W-:Y:S01]  /*19b80*/  IMAD R3, R22.reuse, 0x8, R5 ;  /* 0x0000000816037824 */ /* 0x040fe200078e0205 */
[----:B------:R-:W-:Y:S01]  /*19b90*/  SHF.L.U32 R2, R25, 0x1f, RZ ;  /* 0x0000001f19027819 */ /* 0x000fe200000006ff */
[----:B------:R-:W-:-:S03]  /*19ba0*/  VIADD R22, R22, 0x1 ;  /* 0x0000000116167836 */ /* 0x000fc60000000000 */
[----:B------:R-:W0:Y:S02]  /*19bb0*/  SYNCS.PHASECHK.TRANS64.TRYWAIT P1, [R3+URZ+0x19c40], R2 ;  /* 0x019c4002030075a7 */ /* 0x000e24000802017f */
[----:B------:R-:W-:-:S04]  /*19bc0*/  ISETP.NE.AND P2, PT, R22, 0x2, PT ;  /* 0x000000021600780c */ /* 0x000fc80003f45270 */
[----:B------:R-:W-:Y:S01]  /*19bd0*/  SEL R0, RZ, 0x1, P2 ;  /* 0x00000001ff007807 */ /* 0x000fe20001000000 */
[----:B0-----:R-:W-:Y:S08]  /*19be0*/  @!P1 BRA `(.L_x_12182) ;  /* 0x00000018002c9947 */ /* 0x001ff00003800000 */
.L_x_12242:
[----:B------:R-:W-:Y:S02]  /*19bf0*/  SEL R22, R22, RZ, P2 ;  /* 0x000000ff16167207 */ /* 0x000fe40001000000 */
[----:B------:R-:W-:Y:S01]  /*19c00*/  LOP3.LUT R0, R25, R0, RZ, 0x3c, !PT ;  /* 0x0000000019007212 */ /* 0x000fe200078e3cff */
[----:B------:R-:W-:Y:S06]  /*19c10*/  @!P0 BRA `(.L_x_12183) ;  /* 0x0000000000048947 */ /* 0x000fec0003800000 */
[----:B------:R-:W-:Y:S01]  /*19c20*/  BPT.TRAP 0x1 ;  /* 0x000000040000795c */ /* 0x000fe20000300000 */
.L_x_12183:
[----:B------:R-:W-:Y:S01]  /*19c30*/  IMAD R5, R22, 0x8, R5 ;  /* 0x0000000816057824 */ /* 0x000fe200078e0205 */
[----:B------:R-:W-:-:S04]  /*19c40*/  SHF.L.U32 R0, R0, 0x1f, RZ ;  /* 0x0000001f00007819 */ /* 0x000fc800000006ff */
[----:B------:R-:W1:Y:S02]  /*19c50*/  SYNCS.PHASECHK.TRANS64.TRYWAIT P1, [R5+URZ+0x19c40], R0 ;  /* 0x019c4000050075a7 */ /* 0x000e64000802017f */
[----:B-1----:R-:W-:Y:S05]  /*19c60*/  @!P1 BRA `(.L_x_12184) ;  /* 0x0000001800209947 */ /* 0x002fea0003800000 */
.L_x_12243:
[----:B------:R-:W-:Y:S05]  /*19c70*/  @!P0 BRA `(.L_x_12185) ;  /* 0x0000000000048947 */ /* 0x000fea0003800000 */
[----:B------:R-:W-:Y:S01]  /*19c80*/  BPT.TRAP 0x1 ;  /* 0x000000040000795c */ /* 0x000fe20000300000 */
.L_x_12185:
[----:B------:R-:W2:Y:S02]  /*19c90*/  SYNCS.PHASECHK.TRANS64.TRYWAIT P1, [R3+URZ+0x19c60], R2 ;  /* 0x019c6002030075a7 */ /* 0x000ea4000802017f */
[----:B--2---:R-:W-:Y:S05]  /*19ca0*/  @!P1 BRA `(.L_x_12186) ;  /* 0x0000001800249947 */ /* 0x004fea0003800000 */
.L_x_12244:
[----:B------:R-:W-:Y:S05]  /*19cb0*/  @!P0 BRA `(.L_x_12187) ;  /* 0x0000000000048947 */ /* 0x000fea0003800000 */
[----:B------:R-:W-:Y:S01]  /*19cc0*/  BPT.TRAP 0x1 ;  /* 0x000000040000795c */ /* 0x000fe20000300000 */
.L_x_12187:
[----:B------:R-:W3:Y:S02]  /*19cd0*/  SYNCS.PHASECHK.TRANS64.TRYWAIT P1, [R5+URZ+0x19c60], R0 ;  /* 0x019c6000050075a7 */ /* 0x000ee4000802017f */
[----:B---3--:R-:W-:Y:S05]  /*19ce0*/  @!P1 BRA `(.L_x_12188) ;  /* 0x0000001800289947 */ /* 0x008fea0003800000 */
.L_x_12245:
[----:B------:R-:W-:Y:S05]  /*19cf0*/  @!P0 BRA `(.L_x_12189) ;  /* 0x0000000000048947 */ /* 0x000fea0003800000 */
[----:B------:R-:W-:Y:S01]  /*19d00*/  BPT.TRAP 0x1 ;  /* 0x000000040000795c */ /* 0x000fe20000300000 */
.L_x_12189:
[----:B------:R-:W4:Y:S02]  /*19d10*/  SYNCS.PHASECHK.TRANS64.TRYWAIT P1, [R3+URZ+0x19c80], R2 ;  /* 0x019c8002030075a7 */ /* 0x000f24000802017f */
[----:B----4-:R-:W-:Y:S05]  /*19d20*/  @!P1 BRA `(.L_x_12190) ;  /* 0x00000018002c9947 */ /* 0x010fea0003800000 */
.L_x_12246:
[----:B------:R-:W-:Y:S05]  /*19d30*/  @!P0 BRA `(.L_x_12191) ;  /* 0x0000000000048947 */ /* 0x000fea0003800000 */
[----:B------:R-:W-:Y:S01]  /*19d40*/  BPT.TRAP 0x1 ;  /* 0x000000040000795c */ /* 0x000fe20000300000 */
.L_x_12191:
[----:B------:R0:W0:Y:S02]  /*19d50*/  SYNCS.PHASECHK.TRANS64.TRYWAIT P0, [R5+URZ+0x19c80], R0 ;  /* 0x019c8000050075a7 */ /* 0x000024000800017f */
[----:B0-----:R-:W-:Y:S05]  /*19d60*/  @!P0 NANOSLEEP.SYNCS 0x989680 ;  /* 0x009896800000895d */ /* 0x001fea0003900000 */
[----:B------:R-:W0:Y:S02]  /*19d70*/  @!P0 SYNCS.PHASECHK.TRANS64 P0, [R5+URZ+0x19c80], R0 ;  /* 0x019c8000050085a7 */ /* 0x000e24000800007f */
[----:B0-----:R-:W-:Y:S05]  /*19d80*/  @!P0 BRA `(.L_x_12191) ;  /* 0xfffffffc00f08947 */ /* 0x001fea000383ffff */
.L_x_12179:
[----:B------:R-:W-:Y:S05]  /*19d90*/  BSYNC B0 ;  /* 0x0000000000007941 */ /* 0x000fea0003800000 */
.L_x_12178:
[----:B------:R-:W-:Y:S05]  /*19da0*/  EXIT ;  /* 0x000000000000794d */ /* 0x000fea0003800000 */
.L_x_11992:
[----:B0-----:R-:W-:-:S04]  /*19db0*/  IMAD.U32 R3, RZ, RZ, UR46 ;  /* 0x0000002eff037e24 */ /* 0x001fc8000f8e00ff */
[----:B------:R0:W1:Y:S03]  /*19dc0*/  SYNCS.PHASECHK.TRANS64.TRYWAIT P1, [R3+URZ+0x19c00], R6 ;  /* 0x019c0006030075a7 */ /* 0x000066000802017f */
[----:B-1----:R-:W-:Y:S05]  /*19dd0*/  @!P1 NANOSLEEP.SYNCS 0x989680 ;  /* 0x009896800000995d */ /* 0x002fea0003900000 */
[----:B------:R-:W1:Y:S02]  /*19de0*/  @!P1 SYNCS.PHASECHK.TRANS64 P1, [R3+URZ+0x19c00], R6 ;  /* 0x019c0006030095a7 */ /* 0x000e64000802007f */
[----:B-1----:R-:W-:Y:S05]  /*19df0*/  @!P1 BRA `(.L_x_11992) ;  /* 0xfffffffc00ec9947 */ /* 0x002fea000383ffff */
[----:B------:R-:W-:Y:S05]  /*19e00*/  BRA `(.L_x_12192) ;  /* 0xfffffe8400287947 */ /* 0x000fea000383ffff */
.L_x_11996:
[----:B-1----:R1:W2:Y:S02]  /*19e10*/  SYNCS.PHASECHK.TRANS64.TRYWAIT P1, [R2+URZ+0x19c30], R3 ;  /* 0x019c3003020075a7 */ /* 0x0022a4000802017f */
[----:B--2---:R-:W-:Y:S05]  /*19e20*/  @!P1 NANOSLEEP.SYNCS 0x989680 ;  /* 0x009896800000995d */ /* 0x004fea0003900000 */
[----:B------:R-:W2:Y:S02]  /*19e30*/  @!P1 SYNCS.PHASECHK.TRANS64 P1, [R2+URZ+0x19c30], R3 ;  /* 0x019c3003020095a7 */ /* 0x000ea4000802007f */
[----:B--2---:R-:W-:Y:S05]  /*19e40*/  @!P1 BRA `(.L_x_11996) ;  /* 0xfffffffc00f09947 */ /* 0x004fea000383ffff */
[----:B------:R-:W-:Y:S05]  /*19e50*/  BRA `(.L_x_11995) ;  /* 0xfffffe8400447947 */ /* 0x000fea000383ffff */
.L_x_12013:
[----:B-1----:R-:W-:-:S04]  /*19e60*/  IMAD.U32 R8, RZ, RZ, UR20 ;  /* 0x00000014ff087e24 */ /* 0x002fc8000f8e00ff */
[----:B------:R1:W2:Y:S03]  /*19e70*/  SYNCS.PHASECHK.TRANS64.TRYWAIT P1, [R8+URZ+0x19c30], R7 ;  /* 0x019c3007080075a7 */ /* 0x0002a6000802017f */
[----:B--2---:R-:W-:Y:S05]  /*19e80*/  @!P1 NANOSLEEP.SYNCS 0x989680 ;  /* 0x009896800000995d */ /* 0x004fea0003900000 */
[----:B------:R-:W2:Y:S02]  /*19e90*/  @!P1 SYNCS.PHASECHK.TRANS64 P1, [R8+URZ+0x19c30], R7 ;  /* 0x019c3007080095a7 */ /* 0x000ea4000802007f */
[----:B--2---:R-:W-:Y:S05]  /*19ea0*/  @!P1 BRA `(.L_x_12013) ;  /* 0xfffffffc00ec9947 */ /* 0x004fea000383ffff */
[----:B------:R-:W-:Y:S05]  /*19eb0*/  BRA `(.L_x_12012) ;  /* 0xfffffec000287947 */ /* 0x000fea000383ffff */
.L_x_12017:
[----:B-1----:R-:W-:-:S04]  /*19ec0*/  IMAD.U32 R8, RZ, RZ, UR10 ;  /* 0x0000000aff087e24 */ /* 0x002fc8000f8e00ff */
[----:B------:R1:W2:Y:S03]  /*19ed0*/  SYNCS.PHASECHK.TRANS64.TRYWAIT P1, [R8+URZ+0x19c50], R7 ;  /* 0x019c5007080075a7 */ /* 0x0002a6000802017f */
[----:B--2---:R-:W-:Y:S05]  /*19ee0*/  @!P1 NANOSLEEP.SYNCS 0x989680 ;  /* 0x009896800000995d */ /* 0x004fea0003900000 */
[----:B------:R-:W2:Y:S02]  /*19ef0*/  @!P1 SYNCS.PHASECHK.TRANS64 P1, [R8+URZ+0x19c50], R7 ;  /* 0x019c5007080095a7 */ /* 0x000ea4000802007f */
[----:B--2---:R-:W-:Y:S05]  /*19f00*/  @!P1 BRA `(.L_x_12017) ;  /* 0xfffffffc00ec9947 */ /* 0x004fea000383ffff */
[----:B------:R-:W-:Y:S05]  /*19f10*/  BRA `(.L_x_12016) ;  /* 0xfffffec000787947 */ /* 0x000fea000383ffff */
.L_x_12036:
[----:B-1----:R-:W-:-:S04]  /*19f20*/  IMAD.U32 R8, RZ, RZ, UR6 ;  /* 0x00000006ff087e24 */ /* 0x002fc8000f8e00ff */
[----:B------:R1:W2:Y:S03]  /*19f30*/  SYNCS.PHASECHK.TRANS64.TRYWAIT P1, [R8+URZ+0x19c30], R7 ;  /* 0x019c3007080075a7 */ /* 0x0002a6000802017f */
[----:B--2---:R-:W-:Y:S05]  /*19f40*/  @!P1 NANOSLEEP.SYNCS 0x989680 ;  /* 0x009896800000995d */ /* 0x004fea0003900000 */
[----:B------:R-:W2:Y:S02]  /*19f50*/  @!P1 SYNCS.PHASECHK.TRANS64 P1, [R8+URZ+0x19c30], R7 ;  /* 0x019c3007080095a7 */ /* 0x000ea4000802007f */
[----:B--2---:R-:W-:Y:S05]  /*19f60*/  @!P1 BRA `(.L_x_12036) ;  /* 0xfffffffc00ec9947 */ /* 0x004fea000383ffff */
[----:B------:R-:W-:Y:S05]  /*19f70*/  BRA `(.L_x_12035) ;  /* 0xfffffef800607947 */ /* 0x000fea000383ffff */
.L_x_12040:
[----:B-1----:R-:W-:-:S04]  /*19f80*/  IMAD.U32 R8, RZ, RZ, UR11 ;  /* 0x0000000bff087e24 */ /* 0x002fc8000f8e00ff */
[----:B------:R1:W2:Y:S03]  /*19f90*/  SYNCS.PHASECHK.TRANS64.TRYWAIT P1, [R8+URZ+0x19c50], R7 ;  /* 0x019c5007080075a7 */ /* 0x0002a6000802017f */
[----:B--2---:R-:W-:Y:S05]  /*19fa0*/  @!P1 NANOSLEEP.SYNCS 0x989680 ;  /* 0x009896800000995d */ /* 0x004fea0003900000 */
[----:B------:R-:W2:Y:S02]  /*19fb0*/  @!P1 SYNCS.PHASECHK.TRANS64 P1, [R8+URZ+0x19c50], R7 ;  /* 0x019c5007080095a7 */ /* 0x000ea4000802007f */
[----:B--2---:R-:W-:Y:S05]  /*19fc0*/  @!P1 BRA `(.L_x_12040) ;  /* 0xfffffffc00ec9947 */ /* 0x004fea000383ffff */
[----:B------:R-:W-:Y:S05]  /*19fd0*/  BRA `(.L_x_12039) ;  /* 0xfffffef800b07947 */ /* 0x000fea000383ffff */
.L_x_12048:
[----:B-1----:R-:W-:-:S04]  /*19fe0*/  IMAD.U32 R8, RZ, RZ, UR6 ;  /* 0x00000006ff087e24 */ /* 0x002fc8000f8e00ff */
[----:B------:R1:W2:Y:S03]  /*19ff0*/  SYNCS.PHASECHK.TRANS64.TRYWAIT P1, [R8+URZ+0x19c30], R7 ;  /* 0x019c3007080075a7 */ /* 0x0002a6000802017f */
[----:B--2---:R-:W-:Y:S05]  /*1a000*/  @!P1 NANOSLEEP.SYNCS 0x989680 ;  /* 0x009896800000995d */ /* 0x004fea0003900000 */
[----:B------:R-:W2:Y:S02]  /*1a010*/  @!P1 SYNCS.PHASECHK.TRANS64 P1, [R8+URZ+0x19c30], R7 ;  /* 0x019c3007080095a7 */ /* 0x000ea4000802007f */
[----:B--2---:R-:W-:Y:S05]  /*1a020*/  @!P1 BRA `(.L_x_12048) ;  /* 0xfffffffc00ec9947 */ /* 0x004fea000383ffff */
[----:B------:R-:W-:Y:S05]  /*1a030*/  BRA `(.L_x_12047) ;  /* 0xffffff1c003c7947 */ /* 0x000fea000383ffff */
.L_x_12052:
[----:B-1----:R-:W-:-:S04]  /*1a040*/  IMAD.U32 R8, RZ, RZ, UR11 ;  /* 0x0000000bff087e24 */ /* 0x002fc8000f8e00ff */
[----:B------:R1:W2:Y:S03]  /*1a050*/  SYNCS.PHASECHK.TRANS64.TRYWAIT P1, [R8+URZ+0x19c50], R7 ;  /* 0x019c5007080075a7 */ /* 0x0002a6000802017f */
[----:B--2---:R-:W-:Y:S05]  /*1a060*/  @!P1 NANOSLEEP.SYNCS 0x989680 ;  /* 0x009896800000995d */ /* 0x004fea0003900000 */
[----:B------:R-:W2:Y:S02]  /*1a070*/  @!P1 SYNCS.PHASECHK.TRANS64 P1, [R8+URZ+0x19c50], R7 ;  /* 0x019c5007080095a7 */ /* 0x000ea4000802007f */
[----:B--2---:R-:W-:Y:S05]  /*1a080*/  @!P1 BRA `(.L_x_12052) ;  /* 0xfffffffc00ec9947 */ /* 0x004fea000383ffff */
[----:B------:R-:W-:Y:S05]  /*1a090*/  BRA `(.L_x_12051) ;  /* 0xffffff1c008c7947 */ /* 0x000fea000383ffff */
.L_x_12067:
[----:B-1----:R-:W-:-:S04]  /*1a0a0*/  IMAD.U32 R5, RZ, RZ, UR14 ;  /* 0x0000000eff057e24 */ /* 0x002fc8000f8e00ff */
[----:B------:R1:W2:Y:S03]  /*1a0b0*/  SYNCS.PHASECHK.TRANS64.TRYWAIT P1, [R5+URZ+0x19c50], R0 ;  /* 0x019c5000050075a7 */ /* 0x0002a6000802017f */
[----:B--2---:R-:W-:Y:S05]  /*1a0c0*/  @!P1 NANOSLEEP.SYNCS 0x989680 ;  /* 0x009896800000995d */ /* 0x004fea0003900000 */
[----:B------:R-:W2:Y:S02]  /*1a0d0*/  @!P1 SYNCS.PHASECHK.TRANS64 P1, [R5+URZ+0x19c50], R0 ;  /* 0x019c5000050095a7 */ /* 0x000ea4000802007f */
[----:B--2---:R-:W-:Y:S05]  /*1a0e0*/  @!P1 BRA `(.L_x_12067) ;  /* 0xfffffffc00ec9947 */ /* 0x004fea000383ffff */
[----:B------:R-:W-:Y:S05]  /*1a0f0*/  BRA `(.L_x_12066) ;  /* 0xffffff5000b07947 */ /* 0x000fea000383ffff */
.L_x_12114:
        /* <DEDUP_REMOVED lines=10> */
.L_x_12193:
[----:B------:R-:W-:Y:S05]  /*1a1a0*/  BRA `(.L_x_12194) ;  /* 0xffffffb800987947 */ /* 0x000fea000383ffff */
.L_x_12117:
[----:B0-----:R0:W1:Y:S02]  /*1a1b0*/  SYNCS.PHASECHK.TRANS64.TRYWAIT P0, [R5+URZ+0x19c80], R21 ;  /* 0x019c8015050075a7 */ /* 0x001064000800017f */
[----:B-1----:R-:W-:Y:S05]  /*1a1c0*/  @!P0 NANOSLEEP.SYNCS 0x989680 ;  /* 0x009896800000895d */ /* 0x002fea0003900000 */
[----:B------:R-:W1:Y:S02]  /*1a1d0*/  @!P0 SYNCS.PHASECHK.TRANS64 P0, [R5+URZ+0x19c80], R21 ;  /* 0x019c8015050085a7 */ /* 0x000e64000800007f */
[----:B-1----:R-:W-:Y:S05]  /*1a1e0*/  @!P0 BRA `(.L_x_12117) ;  /* 0xfffffffc00f08947 */ /* 0x002fea000383ffff */
[----:B------:R-:W-:Y:S05]  /*1a1f0*/  BRA `(.L_x_12195) ;  /* 0xffffffb800a87947 */ /* 0x000fea000383ffff */
.L_x_12118:
        /* <DEDUP_REMOVED lines=8> */
.L_x_12197:
[----:B------:R-:W-:Y:S05]  /*1a280*/  BSYNC B0 ;  /* 0x0000000000007941 */ /* 0x000fea0003800000 */
.L_x_12196:
        /* <DEDUP_REMOVED lines=9> */
.L_x_12198:
[----:B------:R-:W0:Y:S01]  /*1a320*/  LDC R11, c[0x0][0x2f4] ;  /* 0x0000bd00ff0b7b82 */ /* 0x000e220000000800 */
[C---:B------:R-:W-:Y:S01]  /*1a330*/  LOP3.LUT R12, R29.reuse, 0x20, RZ, 0xfc, !PT ;  /* 0x000000201d0c7812 */ /* 0x040fe200078efcff */
[----:B------:R-:W-:Y:S01]  /*1a340*/  IMAD.MOV.U32 R13, RZ, RZ, R9 ;  /* 0x000000ffff0d7224 */ /* 0x000fe200078e0009 */
[----:B------:R-:W-:Y:S01]  /*1a350*/  LOP3.LUT R15, R29, 0x40, RZ, 0xfc, !PT ;  /* 0x000000401d0f7812 */ /* 0x000fe200078efcff */
[----:B------:R-:W-:-:S05]  /*1a360*/  IMAD.MOV.U32 R2, RZ, RZ, R14 ;  /* 0x000000ffff027224 */ /* 0x000fca00078e000e */
[----:B------:R-:W-:-:S05]  /*1a370*/  IADD3 R2, P1, R29, R2, RZ ;  /* 0x000000021d027210 */ /* 0x000fca0007f3e0ff */
[----:B------:R-:W-:Y:S01]  /*1a380*/  IMAD.X R3, RZ, RZ, R3, P1 ;  /* 0x000000ffff037224 */ /* 0x000fe200008e0603 */
        /* <DEDUP_REMOVED lines=17> */
.L_x_12199:
        /* <DEDUP_REMOVED lines=10> */
.L_x_12200:
[----:B------:R-:W-:Y:S01]  /*1a540*/  IMAD.MOV.U32 R2, RZ, RZ, R14 ;  /* 0x000000ffff027224 */ /* 0x000fe200078e000e */
[----:B------:R-:W-:Y:S06]  /*1a550*/  BRA `(.L_x_12201) ;  /* 0xffffffb8008c7947 */ /* 0x000fec000383ffff */
.L_x_12123:
[----:B---3--:R3:W4:Y:S02]  /*1a560*/  SYNCS.PHASECHK.TRANS64.TRYWAIT P1, [R5+URZ+0x19c40], R21 ;  /* 0x019c4015050075a7 */ /* 0x008724000802017f */
[----:B----4-:R-:W-:Y:S05]  /*1a570*/  @!P1 NANOSLEEP.SYNCS 0x989680 ;  /* 0x009896800000995d */ /* 0x010fea0003900000 */
[----:B------:R-:W4:Y:S02]  /*1a580*/  @!P1 SYNCS.PHASECHK.TRANS64 P1, [R5+URZ+0x19c40], R21 ;  /* 0x019c4015050095a7 */ /* 0x000f24000802007f */
[----:B----4-:R-:W-:Y:S05]  /*1a590*/  @!P1 BRA `(.L_x_12123) ;  /* 0xfffffffc00f09947 */ /* 0x010fea000383ffff */
[----:B------:R-:W-:Y:S05]  /*1a5a0*/  BRA `(.L_x_12202) ;  /* 0xffffffb800f07947 */ /* 0x000fea000383ffff */
.L_x_12124:
        /* <DEDUP_REMOVED lines=8> */
.L_x_12204:
[----:B------:R-:W-:Y:S05]  /*1a630*/  BSYNC B0 ;  /* 0x0000000000007941 */ /* 0x000fea0003800000 */
.L_x_12203:
        /* <DEDUP_REMOVED lines=8> */
.L_x_12205:
[----:B------:R-:W-:Y:S02]  /*1a6c0*/  IMAD.MOV.U32 R13, RZ, RZ, R6 ;  /* 0x000000ffff0d7224 */ /* 0x000fe400078e0006 */
[----:B------:R-:W-:Y:S02]  /*1a6d0*/  IMAD.MOV.U32 R12, RZ, RZ, 0x1 ;  /* 0x00000001ff0c7424 */ /* 0x000fe400078e00ff */
[----:B------:R-:W-:-:S07]  /*1a6e0*/  IMAD.MOV.U32 R3, RZ, RZ, R14 ;  /* 0x000000ffff037224 */ /* 0x000fce00078e000e */
[----:B------:R-:W-:Y:S05]  /*1a6f0*/  WARPSYNC.COLLECTIVE R15, `(.L_x_12206) ;  /* 0x000000000f087348 */ /* 0x000fea0003c00000 */
[----:B------:R0:W1:Y:S02]  /*1a700*/  SHFL.IDX P6, R14, R13, R12, R11 ;  /* 0x0000000c0d0e7389 */ /* 0x00006400000c000b */
[----:B01----:R-:W-:Y:S01]  /*1a710*/  ENDCOLLECTIVE ;  /* 0x000000000000791b */ /* 0x003fe20003800000 */
.L_x_12206:
        /* <DEDUP_REMOVED lines=10> */
.L_x_12207:
        /* <DEDUP_REMOVED lines=8> */
.L_x_12129:
        /* <DEDUP_REMOVED lines=9> */
.L_x_12209:
[----:B------:R-:W-:Y:S01]  /*1a8d0*/  ISETP.GE.AND P1, PT, R18, R0, PT ;  /* 0x000000001200720c */ /* 0x000fe20003f26270 */
[----:B------:R-:W-:Y:S02]  /*1a8e0*/  IMAD.MOV.U32 R13, RZ, RZ, R6 ;  /* 0x000000ffff0d7224 */ /* 0x000fe400078e0006 */
[----:B------:R-:W-:-:S10]  /*1a8f0*/  IMAD.MOV.U32 R2, RZ, RZ, R14 ;  /* 0x000000ffff027224 */ /* 0x000fd400078e000e */
[----:B------:R-:W-:Y:S05]  /*1a900*/  WARPSYNC.COLLECTIVE R15, `(.L_x_12210) ;  /* 0x000000000f087348 */ /* 0x000fea0003c00000 */
[----:B------:R0:W1:Y:S02]  /*1a910*/  SHFL.IDX P6, R14, R13, R12, R11 ;  /* 0x0000000c0d0e7389 */ /* 0x00006400000c000b */
[----:B01----:R-:W-:Y:S01]  /*1a920*/  ENDCOLLECTIVE ;  /* 0x000000000000791b */ /* 0x003fe20003800000 */
.L_x_12210:
[----:B------:R-:W-:Y:S02]  /*1a930*/  IMAD.MOV.U32 R13, RZ, RZ, R4 ;  /* 0x000000ffff0d7224 */ /* 0x000fe400078e0004 */
[----:B------:R-:W-:Y:S02]  /*1a940*/  IMAD.MOV.U32 R12, RZ, RZ, 0x1 ;  /* 0x00000001ff0c7424 */ /* 0x000fe400078e00ff */
[----:B------:R-:W-:-:S07]  /*1a950*/  IMAD.MOV.U32 R3, RZ, RZ, R14 ;  /* 0x000000ffff037224 */ /* 0x000fce00078e000e */
[----:B------:R-:W-:Y:S05]  /*1a960*/  WARPSYNC.COLLECTIVE R15, `(.L_x_12211) ;  /* 0x000000000f087348 */ /* 0x000fea0003c00000 */
[----:B------:R0:W1:Y:S02]  /*1a970*/  SHFL.IDX P6, R14, R13, R12, R11 ;  /* 0x0000000c0d0e7389 */ /* 0x00006400000c000b */
[----:B01----:R-:W-:Y:S01]  /*1a980*/  ENDCOLLECTIVE ;  /* 0x000000000000791b */ /* 0x003fe20003800000 */
.L_x_12211:
        /* <DEDUP_REMOVED lines=10> */
.L_x_12212:
[----:B------:R-:W-:Y:S01]  /*1aa30*/  @!PT LDS RZ, [RZ] ;  /* 0x00000000fffff984 */ /* 0x000fe20000000800 */
[----:B------:R-:W-:Y:S01]  /*1aa40*/  @!PT LDS RZ, [RZ] ;  /* 0x00000000fffff984 */ /* 0x000fe20000000800 */
[----:B------:R-:W-:Y:S01]  /*1aa50*/  @!PT LDS RZ, [RZ] ;  /* 0x00000000fffff984 */ /* 0x000fe20000000800 */
[----:B------:R0:W-:Y:S04]  /*1aa60*/  @!P1 LDGSTS.E.BYPASS.LTC128B.128 [R10+0xf000], desc[UR54][R2.64], !P3 ;  /* 0x0f000000020a9fae */ /* 0x0001e8000d901d76 */
[----:B------:R0:W-:Y:S04]  /*1aa70*/  @!P1 LDGSTS.E.BYPASS.LTC128B.128 [R10+0x10800], desc[UR54][R2.64+0x20], !P2 ;  /* 0x10800020020a9fae */ /* 0x0001e8000d101d76 */
[----:B------:R0:W-:Y:S01]  /*1aa80*/  @!P1 LDGSTS.E.BYPASS.LTC128B.128 [R10+0x12000], desc[UR54][R2.64+0x40], !P0 ;  /* 0x12000040020a9fae */ /* 0x0001e2000c101d76 */
[----:B------:R-:W-:Y:S02]  /*1aa90*/  IMAD.MOV.U32 R13, RZ, RZ, R5 ;  /* 0x000000ffff0d7224 */ /* 0x000fe400078e0005 */
[----:B------:R-:W-:-:S02]  /*1aaa0*/  IMAD.MOV.U32 R12, RZ, RZ, RZ ;  /* 0x000000ffff0c7224 */ /* 0x000fc400078e00ff */
[----:B------:R-:W-:-:S07]  /*1aab0*/  IMAD.MOV.U32 R6, RZ, RZ, R14 ;  /* 0x000000ffff067224 */ /* 0x000fce00078e000e */
[----:B0-----:R-:W-:Y:S05]  /*1aac0*/  WARPSYNC.COLLECTIVE R15, `(.L_x_12213) ;  /* 0x000000000f087348 */ /* 0x001fea0003c00000 */
[----:B------:R1:W2:Y:S02]  /*1aad0*/  SHFL.IDX P6, R14, R13, R12, R11 ;  /* 0x0000000c0d0e7389 */ /* 0x0002a400000c000b */
[----:B012---:R-:W-:Y:S01]  /*1aae0*/  ENDCOLLECTIVE ;  /* 0x000000000000791b */ /* 0x007fe20003800000 */
.L_x_12213:
[----:B------:R-:W-:-:S05]  /*1aaf0*/  VIADD R3, R18, 0x40 ;  /* 0x0000004012037836 */ /* 0x000fca0000000000 */
[----:B------:R-:W-:Y:S01]  /*1ab00*/  ISETP.GE.AND P1, PT, R3, R0, PT ;  /* 0x000000000300720c */ /* 0x000fe20003f26270 */
[----:B------:R-:W-:-:S12]  /*1ab10*/  IMAD.MOV.U32 R13, RZ, RZ, R7 ;  /* 0x000000ffff0d7224 */ /* 0x000fd800078e0007 */
[----:B------:R-:W-:Y:S01]  /*1ab20*/  @!P1 IADD3 R2, P4, R29, R6, RZ ;  /* 0x000000061d029210 */ /* 0x000fe20007f9e0ff */
[----:B------:R-:W-:-:S12]  /*1ab30*/  IMAD.MOV.U32 R5, RZ, RZ, R14 ;  /* 0x000000ffff057224 */ /* 0x000fd800078e000e */
[----:B------:R-:W-:Y:S05]  /*1ab40*/  WARPSYNC.COLLECTIVE R15, `(.L_x_12214) ;  /* 0x000000000f087348 */ /* 0x000fea0003c00000 */
[----:B------:R0:W1:Y:S02]  /*1ab50*/  SHFL.IDX P6, R14, R13, R12, R11 ;  /* 0x0000000c0d0e7389 */ /* 0x00006400000c000b */
[----:B01----:R-:W-:Y:S01]  /*1ab60*/  ENDCOLLECTIVE ;  /* 0x000000000000791b */ /* 0x003fe20003800000 */
.L_x_12214:
[----:B------:R-:W-:-:S05]  /*1ab70*/  @!P1 IMAD.X R3, RZ, RZ, R4, P4 ;  /* 0x000000ffff039224 */ /* 0x000fca00020e0604 */
        /* <DEDUP_REMOVED lines=8> */
.L_x_12134:
[----:B-1----:R1:W2:Y:S02]  /*1ac00*/  SYNCS.PHASECHK.TRANS64.TRYWAIT P0, [R17+URZ+0x19c20], R0 ;  /* 0x019c2000110075a7 */ /* 0x0022a4000800017f */
[----:B--2---:R-:W-:Y:S05]  /*1ac10*/  @!P0 NANOSLEEP.SYNCS 0x989680 ;  /* 0x009896800000895d */ /* 0x004fea0003900000 */
[----:B------:R-:W2:Y:S02]  /*1ac20*/  @!P0 SYNCS.PHASECHK.TRANS64 P0, [R17+URZ+0x19c20], R0 ;  /* 0x019c2000110085a7 */ /* 0x000ea4000800007f */
[----:B--2---:R-:W-:Y:S05]  /*1ac30*/  @!P0 BRA `(.L_x_12134) ;  /* 0xfffffffc00f08947 */ /* 0x004fea000383ffff */
[----:B------:R-:W-:Y:S05]  /*1ac40*/  BRA `(.L_x_12216) ;  /* 0xffffffc000ec7947 */ /* 0x000fea000383ffff */
.L_x_12138:
[----:B0-----:R0:W1:Y:S02]  /*1ac50*/  SYNCS.PHASECHK.TRANS64.TRYWAIT P0, [R4+URZ+0x19c80], R10 ;  /* 0x019c800a040075a7 */ /* 0x001064000800017f */
[----:B-1----:R-:W-:Y:S05]  /*1ac60*/  @!P0 NANOSLEEP.SYNCS 0x989680 ;  /* 0x009896800000895d */ /* 0x002fea0003900000 */
[----:B------:R-:W1:Y:S02]  /*1ac70*/  @!P0 SYNCS.PHASECHK.TRANS64 P0, [R4+URZ+0x19c80], R10 ;  /* 0x019c800a040085a7 */ /* 0x000e64000800007f */
[----:B-1----:R-:W-:Y:S05]  /*1ac80*/  @!P0 BRA `(.L_x_12138) ;  /* 0xfffffffc00f08947 */ /* 0x002fea000383ffff */
[----:B------:R-:W-:Y:S05]  /*1ac90*/  BRA `(.L_x_12217) ;  /* 0xffffffc400b07947 */ /* 0x000fea000383ffff */
.L_x_12139:
        /* <DEDUP_REMOVED lines=8> */
.L_x_12219:
[----:B------:R-:W-:Y:S05]  /*1ad20*/  BSYNC B0 ;  /* 0x0000000000007941 */ /* 0x000fea0003800000 */
.L_x_12218:
        /* <DEDUP_REMOVED lines=9> */
.L_x_12220:
[----:B------:R-:W-:Y:S02]  /*1adc0*/  IMAD.MOV.U32 R13, RZ, RZ, R21 ;  /* 0x000000ffff0d7224 */ /* 0x000fe400078e0015 */
[----:B------:R-:W-:Y:S02]  /*1add0*/  IMAD.MOV.U32 R12, RZ, RZ, 0x1 ;  /* 0x00000001ff0c7424 */ /* 0x000fe400078e00ff */
[----:B------:R-:W-:-:S07]  /*1ade0*/  IMAD.MOV.U32 R2, RZ, RZ, R14 ;  /* 0x000000ffff027224 */ /* 0x000fce00078e000e */
[----:B------:R-:W-:Y:S05]  /*1adf0*/  WARPSYNC.COLLECTIVE R15, `(.L_x_12221) ;  /* 0x000000000f087348 */ /* 0x000fea0003c00000 */
[----:B------:R0:W1:Y:S02]  /*1ae00*/  SHFL.IDX P6, R14, R13, R12, R11 ;  /* 0x0000000c0d0e7389 */ /* 0x00006400000c000b */
[----:B01----:R-:W-:Y:S01]  /*1ae10*/  ENDCOLLECTIVE ;  /* 0x000000000000791b */ /* 0x003fe20003800000 */
.L_x_12221:
        /* <DEDUP_REMOVED lines=13> */
.L_x_12222:
[----:B------:R-:W-:Y:S01]  /*1aef0*/  IMAD.MOV.U32 R2, RZ, RZ, R14 ;  /* 0x000000ffff027224 */ /* 0x000fe200078e000e */
[----:B------:R-:W-:Y:S06]  /*1af00*/  BRA `(.L_x_12223) ;  /* 0xffffffc400a87947 */ /* 0x000fec000383ffff */
.L_x_12144:
[----:B---3--:R3:W4:Y:S02]  /*1af10*/  SYNCS.PHASECHK.TRANS64.TRYWAIT P0, [R4+URZ+0x19c40], R10 ;  /* 0x019c400a040075a7 */ /* 0x008724000800017f */
[----:B----4-:R-:W-:Y:S05]  /*1af20*/  @!P0 NANOSLEEP.SYNCS 0x989680 ;  /* 0x009896800000895d */ /* 0x010fea0003900000 */
[----:B------:R-:W4:Y:S02]  /*1af30*/  @!P0 SYNCS.PHASECHK.TRANS64 P0, [R4+URZ+0x19c40], R10 ;  /* 0x019c400a040085a7 */ /* 0x000f24000800007f */
[----:B----4-:R-:W-:Y:S05]  /*1af40*/  @!P0 BRA `(.L_x_12144) ;  /* 0xfffffffc00f08947 */ /* 0x010fea000383ffff */
[----:B------:R-:W-:Y:S05]  /*1af50*/  BRA `(.L_x_12224) ;  /* 0xffffffc800007947 */ /* 0x000fea000383ffff */
.L_x_12145:
        /* <DEDUP_REMOVED lines=8> */
.L_x_12226:
[----:B------:R-:W-:Y:S05]  /*1afe0*/  BSYNC B0 ;  /* 0x0000000000007941 */ /* 0x000fea0003800000 */
.L_x_12225:
        /* <DEDUP_REMOVED lines=8> */
.L_x_12227:
[----:B------:R-:W-:Y:S02]  /*1b070*/  IMAD.MOV.U32 R13, RZ, RZ, R8 ;  /* 0x000000ffff0d7224 */ /* 0x000fe400078e0008 */
[----:B------:R-:W-:Y:S02]  /*1b080*/  IMAD.MOV.U32 R12, RZ, RZ, 0x1 ;  /* 0x00000001ff0c7424 */ /* 0x000fe400078e00ff */
[----:B------:R-:W-:-:S07]  /*1b090*/  IMAD.MOV.U32 R2, RZ, RZ, R14 ;  /* 0x000000ffff027224 */ /* 0x000fce00078e000e */
[----:B------:R-:W-:Y:S05]  /*1b0a0*/  WARPSYNC.COLLECTIVE R15, `(.L_x_12228) ;  /* 0x000000000f087348 */ /* 0x000fea0003c00000 */
[----:B------:R0:W1:Y:S02]  /*1b0b0*/  SHFL.IDX P6, R14, R13, R12, R11 ;  /* 0x0000000c0d0e7389 */ /* 0x00006400000c000b */
[----:B01----:R-:W-:Y:S01]  /*1b0c0*/  ENDCOLLECTIVE ;  /* 0x000000000000791b */ /* 0x003fe20003800000 */
.L_x_12228:
        /* <DEDUP_REMOVED lines=13> */
.L_x_12229:
[----:B------:R-:W-:Y:S01]  /*1b1a0*/  IMAD.MOV.U32 R2, RZ, RZ, R14 ;  /* 0x000000ffff027224 */ /* 0x000fe200078e000e */
[----:B------:R-:W-:Y:S06]  /*1b1b0*/  BRA `(.L_x_12230) ;  /* 0xffffffc400f07947 */ /* 0x000fec000383ffff */
.L_x_12150:
[----:B------:R0:W0:Y:S02]  /*1b1c0*/  SYNCS.PHASECHK.TRANS64.TRYWAIT P2, [R2+URZ+0x19c70], R3 ;  /* 0x019c7003020075a7 */ /* 0x000024000804017f */
[----:B0-----:R-:W-:Y:S05]  /*1b1d0*/  @!P2 NANOSLEEP.SYNCS 0x989680 ;  /* 0x009896800000a95d */ /* 0x001fea0003900000 */
[----:B------:R-:W0:Y:S02]  /*1b1e0*/  @!P2 SYNCS.PHASECHK.TRANS64 P2, [R2+URZ+0x19c70], R3 ;  /* 0x019c70030200a5a7 */ /* 0x000e24000804007f */
[----:B0-----:R-:W-:Y:S05]  /*1b1f0*/  @!P2 BRA `(.L_x_12150) ;  /* 0xfffffffc00f0a947 */ /* 0x001fea000383ffff */
[----:B------:R-:W-:Y:S05]  /*1b200*/  BRA `(.L_x_12231) ;  /* 0xffffffc8005c7947 */ /* 0x000fea000383ffff */
.L_x_12152:
[----:B0-----:R0:W2:Y:S02]  /*1b210*/  SYNCS.PHASECHK.TRANS64.TRYWAIT P2, [R2+URZ+0x19c60], R3 ;  /* 0x019c6003020075a7 */ /* 0x0010a4000804017f */
[----:B--2---:R-:W-:Y:S05]  /*1b220*/  @!P2 NANOSLEEP.SYNCS 0x989680 ;  /* 0x009896800000a95d */ /* 0x004fea0003900000 */
[----:B------:R-:W2:Y:S02]  /*1b230*/  @!P2 SYNCS.PHASECHK.TRANS64 P2, [R2+URZ+0x19c60], R3 ;  /* 0x019c60030200a5a7 */ /* 0x000ea4000804007f */
[----:B--2---:R-:W-:Y:S05]  /*1b240*/  @!P2 BRA `(.L_x_12152) ;  /* 0xfffffffc00f0a947 */ /* 0x004fea000383ffff */
[----:B------:R-:W-:Y:S05]  /*1b250*/  BRA `(.L_x_12232) ;  /* 0xffffffc8006c7947 */ /* 0x000fea000383ffff */
.L_x_12160:
[----:B0-----:R0:W1:Y:S02]  /*1b260*/  SYNCS.PHASECHK.TRANS64.TRYWAIT P1, [R0+URZ+0x19c70], R3 ;  /* 0x019c7003000075a7 */ /* 0x001064000802017f */
[----:B-1----:R-:W-:Y:S05]  /*1b270*/  @!P1 NANOSLEEP.SYNCS 0x989680 ;  /* 0x009896800000995d */ /* 0x002fea0003900000 */
[----:B------:R-:W1:Y:S02]  /*1b280*/  @!P1 SYNCS.PHASECHK.TRANS64 P1, [R0+URZ+0x19c70], R3 ;  /* 0x019c7003000095a7 */ /* 0x000e64000802007f */
[----:B-1----:R-:W-:Y:S05]  /*1b290*/  @!P1 BRA `(.L_x_12160) ;  /* 0xfffffffc00f09947 */ /* 0x002fea000383ffff */
[----:B------:R-:W-:Y:S05]  /*1b2a0*/  BRA `(.L_x_12233) ;  /* 0xffffffd0000c7947 */ /* 0x000fea000383ffff */
.L_x_12162:
[----:B0-----:R0:W1:Y:S02]  /*1b2b0*/  SYNCS.PHASECHK.TRANS64.TRYWAIT P1, [R0+URZ+0x19c60], R3 ;  /* 0x019c6003000075a7 */ /* 0x001064000802017f */
[----:B-1----:R-:W-:Y:S05]  /*1b2c0*/  @!P1 NANOSLEEP.SYNCS 0x989680 ;  /* 0x009896800000995d */ /* 0x002fea0003900000 */
[----:B------:R-:W1:Y:S02]  /*1b2d0*/  @!P1 SYNCS.PHASECHK.TRANS64 P1, [R0+URZ+0x19c60], R3 ;  /* 0x019c6003000095a7 */ /* 0x000e64000802007f */
[----:B-1----:R-:W-:Y:S05]  /*1b2e0*/  @!P1 BRA `(.L_x_12162) ;  /* 0xfffffffc00f09947 */ /* 0x002fea000383ffff */
[----:B------:R-:W-:Y:S05]  /*1b2f0*/  BRA `(.L_x_12234) ;  /* 0xffffffd000187947 */ /* 0x000fea000383ffff */
.L_x_12176:
[----:B0-----:R0:W1:Y:S02]  /*1b300*/  SYNCS.PHASECHK.TRANS64.TRYWAIT P0, [R5+URZ+0x19c20], R0 ;  /* 0x019c2000050075a7 */ /* 0x001064000800017f */
[----:B-1----:R-:W-:Y:S05]  /*1b310*/  @!P0 NANOSLEEP.SYNCS 0x989680 ;  /* 0x009896800000895d */ /* 0x002fea0003900000 */
[----:B------:R-:W1:Y:S02]  /*1b320*/  @!P0 SYNCS.PHASECHK.TRANS64 P0, [R5+URZ+0x19c20], R0 ;  /* 0x019c2000050085a7 */ /* 0x000e64000800007f */
[----:B-1----:R-:W-:Y:S05]  /*1b330*/  @!P0 BRA `(.L_x_12176) ;  /* 0xfffffffc00f08947 */ /* 0x002fea000383ffff */
[----:B------:R-:W-:Y:S05]  /*1b340*/  BRA `(.L_x_12235) ;  /* 0xffffffe400c07947 */ /* 0x000fea000383ffff */
.L_x_12177:
        /* <DEDUP_REMOVED lines=11> */
.L_x_12237:
[----:B------:R-:W-:Y:S05]  /*1b400*/  BSYNC B0 ;  /* 0x0000000000007941 */ /* 0x000fea0003800000 */
.L_x_12236:
[----:B------:R-:W-:Y:S05]  /*1b410*/  BRA `(.L_x_12238) ;  /* 0xffffffe400a87947 */ /* 0x000fea000383ffff */
.L_x_12180:
[----:B------:R-:W-:Y:S01]  /*1b420*/  BSSY B1, `(.L_x_12239) ;  /* 0x0000006000017945 */ /* 0x000fe20003800000 */
[----:B------:R-:W-:-:S07]  /*1b430*/  IMAD.MOV.U32 R15, RZ, RZ, -0x1 ;  /* 0xffffffffff0f7424 */ /* 0x000fce00078e00ff */
[----:B0-----:R-:W-:Y:S05]  /*1b440*/  WARPSYNC.COLLECTIVE R15, `(.L_x_12240) ;  /* 0x000000000f0c7348 */ /* 0x001fea0003c00000 */
[----:B------:R-:W-:Y:S02]  /*1b450*/  ELECT P6, UR62, PT ;  /* 0x00000000003e782f */ /* 0x000fe400038c0000 */
[----:B------:R-:W-:Y:S01]  /*1b460*/  MOV R14, UR62 ;  /* 0x0000003e000e7c02 */ /* 0x000fe20008000f00 */
[----:B0-----:R-:W-:Y:S10]  /*1b470*/  ENDCOLLECTIVE ;  /* 0x000000000000791b */ /* 0x001ff40003800000 */
.L_x_12240:
[----:B------:R-:W-:Y:S05]  /*1b480*/  BSYNC B1 ;  /* 0x0000000000017941 */ /* 0x000fea0003800000 */
.L_x_12239:
[----:B------:R-:W-:Y:S05]  /*1b490*/  BRA `(.L_x_12241) ;  /* 0xffffffe400a07947 */ /* 0x000fea000383ffff */
.L_x_12182:
[----:B0-----:R0:W1:Y:S02]  /*1b4a0*/  SYNCS.PHASECHK.TRANS64.TRYWAIT P1, [R3+URZ+0x19c40], R2 ;  /* 0x019c4002030075a7 */ /* 0x001064000802017f */
[----:B-1----:R-:W-:Y:S05]  /*1b4b0*/  @!P1 NANOSLEEP.SYNCS 0x989680 ;  /* 0x009896800000995d */ /* 0x002fea0003900000 */
[----:B------:R-:W1:Y:S02]  /*1b4c0*/  @!P1 SYNCS.PHASECHK.TRANS64 P1, [R3+URZ+0x19c40], R2 ;  /* 0x019c4002030095a7 */ /* 0x000e64000802007f */
[----:B-1----:R-:W-:Y:S05]  /*1b4d0*/  @!P1 BRA `(.L_x_12182) ;  /* 0xfffffffc00f09947 */ /* 0x002fea000383ffff */
[----:B------:R-:W-:Y:S05]  /*1b4e0*/  BRA `(.L_x_12242) ;  /* 0xffffffe400c07947 */ /* 0x000fea000383ffff */
.L_x_12184:
[----:B-1----:R1:W2:Y:S02]  /*1b4f0*/  SYNCS.PHASECHK.TRANS64.TRYWAIT P1, [R5+URZ+0x19c40], R0 ;  /* 0x019c4000050075a7 */ /* 0x0022a4000802017f */
[----:B--2---:R-:W-:Y:S05]  /*1b500*/  @!P1 NANOSLEEP.SYNCS 0x989680 ;  /* 0x009896800000995d */ /* 0x004fea0003900000 */
[----:B------:R-:W2:Y:S02]  /*1b510*/  @!P1 SYNCS.PHASECHK.TRANS64 P1, [R5+URZ+0x19c40], R0 ;  /* 0x019c4000050095a7 */ /* 0x000ea4000802007f */
[----:B--2---:R-:W-:Y:S05]  /*1b520*/  @!P1 BRA `(.L_x_12184) ;  /* 0xfffffffc00f09947 */ /* 0x004fea000383ffff */
[----:B------:R-:W-:Y:S05]  /*1b530*/  BRA `(.L_x_12243) ;  /* 0xffffffe400cc7947 */ /* 0x000fea000383ffff */
.L_x_12186:
[----:B--2---:R2:W3:Y:S02]  /*1b540*/  SYNCS.PHASECHK.TRANS64.TRYWAIT P1, [R3+URZ+0x19c60], R2 ;  /* 0x019c6002030075a7 */ /* 0x0044e4000802017f */
[----:B---3--:R-:W-:Y:S05]  /*1b550*/  @!P1 NANOSLEEP.SYNCS 0x989680 ;  /* 0x009896800000995d */ /* 0x008fea0003900000 */
[----:B------:R-:W3:Y:S02]  /*1b560*/  @!P1 SYNCS.PHASECHK.TRANS64 P1, [R3+URZ+0x19c60], R2 ;  /* 0x019c6002030095a7 */ /* 0x000ee4000802007f */
[----:B---3--:R-:W-:Y:S05]  /*1b570*/  @!P1 BRA `(.L_x_12186) ;  /* 0xfffffffc00f09947 */ /* 0x008fea000383ffff */
[----:B------:R-:W-:Y:S05]  /*1b580*/  BRA `(.L_x_12244) ;  /* 0xffffffe400c87947 */ /* 0x000fea000383ffff */
.L_x_12188:
[----:B---3--:R3:W4:Y:S02]  /*1b590*/  SYNCS.PHASECHK.TRANS64.TRYWAIT P1, [R5+URZ+0x19c60], R0 ;  /* 0x019c6000050075a7 */ /* 0x008724000802017f */
[----:B----4-:R-:W-:Y:S05]  /*1b5a0*/  @!P1 NANOSLEEP.SYNCS 0x989680 ;  /* 0x009896800000995d */ /* 0x010fea0003900000 */
[----:B------:R-:W4:Y:S02]  /*1b5b0*/  @!P1 SYNCS.PHASECHK.TRANS64 P1, [R5+URZ+0x19c60], R0 ;  /* 0x019c6000050095a7 */ /* 0x000f24000802007f */
[----:B----4-:R-:W-:Y:S05]  /*1b5c0*/  @!P1 BRA `(.L_x_12188) ;  /* 0xfffffffc00f09947 */ /* 0x010fea000383ffff */
[----:B------:R-:W-:Y:S05]  /*1b5d0*/  BRA `(.L_x_12245) ;  /* 0xffffffe400c47947 */ /* 0x000fea000383ffff */
.L_x_12190:
[----:B----4-:R4:W0:Y:S02]  /*1b5e0*/  SYNCS.PHASECHK.TRANS64.TRYWAIT P1, [R3+URZ+0x19c80], R2 ;  /* 0x019c8002030075a7 */ /* 0x010824000802017f */
[----:B0-----:R-:W-:Y:S05]  /*1b5f0*/  @!P1 NANOSLEEP.SYNCS 0x989680 ;  /* 0x009896800000995d */ /* 0x001fea0003900000 */
[----:B------:R-:W0:Y:S02]  /*1b600*/  @!P1 SYNCS.PHASECHK.TRANS64 P1, [R3+URZ+0x19c80], R2 ;  /* 0x019c8002030095a7 */ /* 0x000e24000802007f */
[----:B0-----:R-:W-:Y:S05]  /*1b610*/  @!P1 BRA `(.L_x_12190) ;  /* 0xfffffffc00f09947 */ /* 0x001fea000383ffff */
[----:B------:R-:W-:Y:S05]  /*1b620*/  BRA `(.L_x_12246) ;  /* 0xffffffe400c07947 */ /* 0x000fea000383ffff */
.L_x_12247:
        /* <DEDUP_REMOVED lines=13> */
.L_x_16297:


//--------------------- .text._ZN7cutlass13device_kernelIN5flash11enable_sm90INS1_16FlashAttnFwdSm90INS1_25CollectiveMainloopFwdSm90ILi2EN4cute5tupleIJNS5_1CILi1EEES8_S8_EEENS6_IJNS7_ILi192EEENS7_ILi128EEENS7_ILi96EEEEEELi96ENS_12float_e4m3_tEfNS_4arch4Sm90ELb0ELb1ELb1ELb1ELb1ELb1ELb0ELb1ELb1ELb1ELb1ELb0EEENS1_21CollectiveEpilogueFwdINS6_IJSA_SC_SB_EEES9_NS_10bfloat16_tESG_Li384ELb1ELb1ELb1ELb1EEENS1_36VarlenDynamicPersistentTileSchedulerILi192ELi128ELi384ELi128ELb1ELb1ELb1ELb1ELb0ELb1EEEEEEEEEvNT_6ParamsE --------------------------
	.section	.text._ZN7cutlass13device_kernelIN5flash11enable_sm90INS1_16FlashAttnFwdSm90INS1_25CollectiveMainloopFwdSm90ILi2EN4cute5tupleIJNS5_1CILi1EEES8_S8_EEENS6_IJNS7_ILi192EEENS7_ILi128EEENS7_ILi96EEEEEELi96ENS_12float_e4m3_tEfNS_4arch4Sm90ELb0ELb1ELb1ELb1ELb1ELb1ELb0ELb1ELb1ELb1ELb1ELb0EEENS1_21CollectiveEpilogueFwdINS6_IJSA_SC_SB_EEES9_NS_10bfloat16_tESG_Li384ELb1ELb1ELb1ELb1EEENS1_36VarlenDynamicPersistentTileSchedulerILi192ELi128ELi384ELi128ELb1ELb1ELb1ELb1ELb0ELb1EEEEEEEEEvNT_6ParamsE,"ax",@progbits
	.align	128
.text._ZN7cutlass13device_kernelIN5flash11enable_sm90INS1_16FlashAttnFwdSm90INS1_25CollectiveMainloopFwdSm90ILi2EN4cute5tupleIJNS5_1CILi1EEES8_S8_EEENS6_IJNS7_ILi192EEENS7_ILi128EEENS7_ILi96EEEEEELi96ENS_12float_e4m3_tEfNS_4arch4Sm90ELb0ELb1ELb1ELb1ELb1ELb1ELb0ELb1ELb1ELb1ELb1ELb0EEENS1_21CollectiveEpilogueFwdINS6_IJSA_SC_SB_EEES9_NS_10bfloat16_tESG_Li384ELb1ELb1ELb1ELb1EEENS1_36VarlenDynamicPersistentTileSchedulerILi192ELi128ELi384ELi128ELb1ELb1ELb1ELb1ELb0ELb1EEEEEEEEEvNT_6ParamsE:
        .type           _ZN7cutlass13device_kernelIN5flash11enable_sm90INS1_16FlashAttnFwdSm90INS1_25CollectiveMainloopFwdSm90ILi2EN4cute5tupleIJNS5_1CILi1EEES8_S8_EEENS6_IJNS7_ILi192EEENS7_ILi128EEENS7_ILi96EEEEEELi96ENS_12float_e4m3_tEfNS_4arch4Sm90ELb0ELb1ELb1ELb1ELb1ELb1ELb0ELb1ELb1ELb1ELb1ELb0EEENS1_21CollectiveEpilogueFwdINS6_IJSA_SC_SB_EEES9_NS_10bfloat16_tESG_Li384ELb1ELb1ELb1ELb1EEENS1_36VarlenDynamicPersistentTileSchedulerILi192ELi128ELi384ELi128ELb1ELb1ELb1ELb1ELb0ELb1EEEEEEEEEvNT_6ParamsE,@function
        .size           _ZN7cutlass13device_kernelIN5flash11enable_sm90INS1_16FlashAttnFwdSm90INS1_25CollectiveMainloopFwdSm90ILi2EN4cute5tupleIJNS5_1CILi1EEES8_S8_EEENS6_IJNS7_ILi192EEENS7_ILi128EEENS7_ILi96EEEEEELi96ENS_12float_e4m3_tEfNS_4arch4Sm90ELb0ELb1ELb1ELb1ELb1ELb1ELb0ELb1ELb1ELb1ELb1ELb0EEENS1_21CollectiveEpilogueFwdINS6_IJSA_SC_SB_EEES9_NS_10bfloat16_tESG_Li384ELb1ELb1ELb1ELb1EEENS1_36VarlenDynamicPersistentTileSchedulerILi192ELi128ELi384ELi128ELb1ELb1ELb1ELb1ELb0ELb1EEEEEEEEEvNT_6ParamsE,(.L_x_16298 - _ZN7cutlass13device_kernelIN5flash11enable_sm90INS1_16FlashAttnFwdSm90INS1_25CollectiveMainloopFwdSm90ILi2EN4cute5tupleIJNS5_1CILi1EEES8_S8_EEENS6_IJNS7_ILi192EEENS7_ILi128EEENS7_ILi96EEEEEELi96ENS_12float_e4m3_tEfNS_4arch4Sm90ELb0ELb1ELb1ELb1ELb1ELb1ELb0ELb1ELb1ELb1ELb1ELb0EEENS1_21CollectiveEpilogueFwdINS6_IJSA_SC_SB_EEES9_NS_10bfloat16_tESG_Li384ELb1ELb1ELb1ELb1EEENS1_36VarlenDynamicPersistentTileSchedulerILi192ELi128ELi384ELi128ELb1ELb1ELb1ELb1ELb0ELb1EEEEEEEEEvNT_6ParamsE)
        .other          _ZN7cutlass13device_kernelIN5flash11enable_sm90INS1_16FlashAttnFwdSm90INS1_25CollectiveMainloopFwdSm90ILi2EN4cute5tupleIJNS5_1CILi1EEES8_S8_EEENS6_IJNS7_ILi192EEENS7_ILi128EEENS7_ILi96EEEEEELi96ENS_12float_e4m3_tEfNS_4arch4Sm90ELb0ELb1ELb1ELb1ELb1ELb1ELb0ELb1ELb1ELb1ELb1ELb0EEENS1_21CollectiveEpilogueFwdINS6_IJSA_SC_SB_EEES9_NS_10bfloat16_tESG_Li384ELb1ELb1ELb1ELb1EEENS1_36VarlenDynamicPersistentTileSchedulerILi192ELi128ELi384ELi128ELb1ELb1ELb1ELb1ELb0ELb1EEEEEEEEEvNT_6ParamsE,@"STO_CUDA_ENTRY STV_DEFAULT"
_ZN7cutlass13device_kernelIN5flash11enable_sm90INS1_16FlashAttnFwdSm90INS1_25CollectiveMainloopFwdSm90ILi2EN4cute5tupleIJNS5_1CILi1EEES8_S8_EEENS6_IJNS7_ILi192EEENS7_ILi128EEENS7_ILi96EEEEEELi96ENS_12float_e4m3_tEfNS_4arch4Sm90ELb0ELb1ELb1ELb1ELb1ELb1ELb0ELb1ELb1ELb1ELb1ELb0EEENS1_21CollectiveEpilogueFwdINS6_IJSA_SC_SB_EEES9_NS_10bfloat16_tESG_Li384ELb1ELb1ELb1ELb1EEENS1_36VarlenDynamicPersistentTileSchedulerILi192ELi128ELi384ELi128ELb1ELb1ELb1ELb1ELb0ELb1EEEEEEEEEvNT_6ParamsE:
        /* <DEDUP_REMOVED lines=18> */
.L_x_12249:
[----:B------:R-:W-:Y:S05]  /*0120*/  BSYNC B0 ;  /* 0x0000000000007941 */ /* 0x000fea0003800000 */
.L_x_12248:
        /* <DEDUP_REMOVED lines=41> */
.L_x_12250:
        /* <DEDUP_REMOVED lines=22> */
.L_x_12251:
        /* <DEDUP_REMOVED lines=18> */
.L_x_12252:
        /* <DEDUP_REMOVED lines=22> */
.L_x_12253:
        /* <DEDUP_REMOVED lines=23> */
.L_x_12254:
        /* <DEDUP_REMOVED lines=8> */
.L_x_12257:
        /* <DEDUP_REMOVED lines=17> */
[----:B------:R-:W-:Y:S01]  /*0aa0*/  IMAD.MOV.U32 R152, RZ, RZ, RZ ;  /* 0x000000ffff987224 */ /* 0x000fe200078e00ff */
[----:B------:R-:W-:Y:S01]  /*0ab0*/  ULOP3.LUT UR36, UR37, 0x1, URZ, 0xfc, !UPT ;  /* 0x0000000125247892 */ /* 0x000fe2000f8efc3f */
[----:B0-----:R-:W-:-:S05]  /*0ac0*/  VIADD R22, R0, 0xffffff80 ;  /* 0xffffff8000167836 */ /* 0x001fca0000000000 */
[----:B------:R-:W-:Y:S02]  /*0ad0*/  SHF.R.S32.HI R0, RZ, 0x1f, R22 ;  /* 0x0000001fff007819 */ /* 0x000fe40000011416 */
[-C--:B------:R-:W-:Y:S02]  /*0ae0*/  LEA.HI R3, R22, R22.reuse, RZ, 0x1 ;  /* 0x0000001616037211 */ /* 0x080fe400078f08ff */
[CC--:B------:R-:W-:Y:S02]  /*0af0*/  LEA.HI R2, R0.reuse, R22.reuse, RZ, 0x5 ;  /* 0x0000001600027211 */ /* 0x0c0fe400078f28ff */
[----:B------:R-:W-:Y:S02]  /*0b00*/  LEA.HI R6, R0, R22, RZ, 0x4 ;  /* 0x0000001600067211 */ /* 0x000fe400078f20ff */
[----:B------:R-:W-:Y:S01]  /*0b10*/  SHF.R.S32.HI R12, RZ, 0x1, R3 ;  /* 0x00000001ff0c7819 */ /* 0x000fe20000011403 */
[----:B------:R-:W-:Y:S01]  /*0b20*/  IMAD.SHL.U32 R4, R2, 0x10, RZ ;  /* 0x0000001002047824 */ /* 0x000fe200078e00ff */
[----:B------:R-:W-:-:S04]  /*0b30*/  LOP3.LUT R2, R6, 0x7fffff0, RZ, 0xc0, !PT ;  /* 0x07fffff006027812 */ /* 0x000fc800078ec0ff */
[----:B------:R-:W-:Y:S01]  /*0b40*/  LOP3.LUT R5, R4, 0xfffffe00, RZ, 0xc0, !PT ;  /* 0xfffffe0004057812 */ /* 0x000fe200078ec0ff */
[----:B------:R-:W-:Y:S01]  /*0b50*/  IMAD.IADD R4, R22, 0x1, -R2 ;  /* 0x0000000116047824 */ /* 0x000fe200078e0a02 */
[----:B------:R-:W-:-:S03]  /*0b60*/  LEA.HI R2, R0, R22, RZ, 0x7 ;  /* 0x0000001600027211 */ /* 0x000fc600078f38ff */
[----:B------:R-:W-:Y:S01]  /*0b70*/  IMAD R13, R4, 0x20, R5 ;  /* 0x00000020040d7824 */ /* 0x000fe200078e0205 */
[----:B------:R-:W-:Y:S02]  /*0b80*/  SHF.R.S32.HI R5, RZ, 0x1f, R3 ;  /* 0x0000001fff057819 */ /* 0x000fe40000011403 */
[----:B------:R-:W-:Y:S02]  /*0b90*/  LOP3.LUT R7, R2, 0xffffff80, RZ, 0xc0, !PT ;  /* 0xffffff8002077812 */ /* 0x000fe400078ec0ff */
[----:B------:R-:W-:Y:S02]  /*0ba0*/  LOP3.LUT R3, R3, 0xfffffffe, RZ, 0xc0, !PT ;  /* 0xfffffffe03037812 */ /* 0x000fe400078ec0ff */
[----:B------:R-:W-:Y:S01]  /*0bb0*/  LEA.HI R5, R5, R12, RZ, 0x2 ;  /* 0x0000000c05057211 */ /* 0x000fe200078f10ff */
[C---:B------:R-:W-:Y:S01]  /*0bc0*/  IMAD.IADD R21, R22.reuse, 0x1, -R7 ;  /* 0x0000000116157824 */ /* 0x040fe200078e0a07 */
[----:B------:R-:W-:Y:S01]  /*0bd0*/  SHF.R.S32.HI R7, RZ, 0x4, R6 ;  /* 0x00000004ff077819 */ /* 0x000fe20000011406 */
[----:B------:R-:W-:Y:S01]  /*0be0*/  IMAD.IADD R18, R22, 0x1, -R3 ;  /* 0x0000000116127824 */ /* 0x000fe200078e0a03 */
[----:B------:R-:W-:-:S02]  /*0bf0*/  LOP3.LUT R5, R5, 0x7fffffc, RZ, 0xc0, !PT ;  /* 0x07fffffc05057812 */ /* 0x000fc400078ec0ff */
[----:B------:R-:W-:Y:S01]  /*0c00*/  SHF.R.S32.HI R3, RZ, 0x1f, R21 ;  /* 0x0000001fff037819 */ /* 0x000fe20000011415 */
[----:B------:R-:W-:Y:S01]  /*0c10*/  IMAD.SHL.U32 R26, R18, 0x8, RZ ;  /* 0x00000008121a7824 */ /* 0x000fe200078e00ff */
[----:B------:R-:W-:Y:S01]  /*0c20*/  SHF.R.S32.HI R23, RZ, 0x7, R2 ;  /* 0x00000007ff177819 */ /* 0x000fe20000011402 */
[----:B------:R-:W-:Y:S01]  /*0c30*/  IMAD.IADD R5, R12, 0x1, -R5 ;  /* 0x000000010c057824 */ /* 0x000fe200078e0a05 */
[----:B------:R-:W-:Y:S01]  /*0c40*/  LEA.HI R8, R3, R21, RZ, 0x2 ;  /* 0x0000001503087211 */ /* 0x000fe200078f10ff */
[----:B------:R-:W-:Y:S01]  /*0c50*/  VIADD R2, R26, 0x20 ;  /* 0x000000201a027836 */ /* 0x000fe20000000000 */
[----:B------:R-:W-:Y:S01]  /*0c60*/  LEA.HI R4, R0, R22, RZ, 0x3 ;  /* 0x0000001600047211 */ /* 0x000fe200078f18ff */
[----:B------:R-:W-:Y:S01]  /*0c70*/  IMAD R17, R7, 0x8, R5 ;  /* 0x0000000807117824 */ /* 0x000fe200078e0205 */
[----:B------:R-:W-:Y:S01]  /*0c80*/  LEA.HI R6, R6, R7, RZ, 0x1 ;  /* 0x0000000706067211 */ /* 0x000fe200078f08ff */
[----:B------:R-:W-:Y:S01]  /*0c90*/  IMAD.IADD R5, R26, 0x1, R2 ;  /* 0x000000011a057824 */ /* 0x000fe200078e0202 */
[--C-:B------:R-:W-:Y:S01]  /*0ca0*/  SHF.R.S32.HI R12, RZ, 0x2, R8.reuse ;  /* 0x00000002ff0c7819 */ /* 0x100fe20000011408 */
[----:B------:R-:W-:Y:S01]  /*0cb0*/  STL [R1+0x10], R26 ;  /* 0x0000101a01007387 */ /* 0x000fe20000100800 */
[----:B------:R-:W-:Y:S01]  /*0cc0*/  SHF.R.S32.HI R15, RZ, 0x1f, R8 ;  /* 0x0000001fff0f7819 */ /* 0x000fe20000011408 */
[----:B------:R-:W-:Y:S01]  /*0cd0*/  IMAD.SHL.U32 R17, R17, 0x20, RZ ;  /* 0x0000002011117824 */ /* 0x000fe200078e00ff */
[----:B------:R-:W-:Y:S01]  /*0ce0*/  SHF.R.S32.HI R4, RZ, 0x3, R4 ;  /* 0x00000003ff047819 */ /* 0x000fe20000011404 */
[----:B------:R0:W-:Y:S01]  /*0cf0*/  STL [R1+0x38], R2 ;  /* 0x0000380201007387 */ /* 0x0001e20000100800 */
[----:B------:R-:W-:Y:S01]  /*0d00*/  LOP3.LUT R6, R6, 0x1ffffffe, RZ, 0xc0, !PT ;  /* 0x1ffffffe06067812 */ /* 0x000fe200078ec0ff */
[----:B------:R-:W-:Y:S01]  /*0d10*/  IMAD.SHL.U32 R18, R18, 0x10, RZ ;  /* 0x0000001012127824 */ /* 0x000fe200078e00ff */
[----:B------:R-:W-:Y:S01]  /*0d20*/  LEA.HI R15, R15, R12, RZ, 0x3 ;  /* 0x0000000c0f0f7211 */ /* 0x000fe200078f18ff */
[----:B------:R-:W-:Y:S01]  /*0d30*/  IMAD.SHL.U32 R4, R4, 0x80, RZ ;  /* 0x0000008004047824 */ /* 0x000fe200078e00ff */
[----:B------:R-:W-:Y:S01]  /*0d40*/  SHF.R.S32.HI R14, RZ, 0x1f, R5 ;  /* 0x0000001fff0e7819 */ /* 0x000fe20000011405 */
[----:B------:R-:W-:Y:S01]  /*0d50*/  IMAD.IADD R6, R7, 0x1, -R6 ;  /* 0x0000000107067824 */ /* 0x000fe200078e0a06 */
[----:B------:R-:W-:-:S02]  /*0d60*/  LOP3.LUT R15, R15, 0xfffffff8, RZ, 0xc0, !PT ;  /* 0xfffffff80f0f7812 */ /* 0x000fc400078ec0ff */
[----:B------:R-:W-:Y:S01]  /*0d70*/  LEA.HI R3, R3, R21, RZ, 0x5 ;  /* 0x0000001503037211 */ /* 0x000fe200078f28ff */
[----:B0-----:R-:W-:Y:S01]  /*0d80*/  IMAD.HI R2, R23, 0x55555556, RZ ;  /* 0x5555555617027827 */ /* 0x001fe200078e02ff */
[CC--:B------:R-:W-:Y:S02]  /*0d90*/  LEA.HI R7, R14.reuse, R5.reuse, RZ, 0x4 ;  /* 0x000000050e077211 */ /* 0x0c0fe400078f20ff */
[----:B------:R-:W-:Y:S01]  /*0da0*/  LEA.HI R5, R14, R5, RZ, 0x5 ;  /* 0x000000050e057211 */ /* 0x000fe200078f28ff */
[----:B------:R-:W-:Y:S01]  /*0db0*/  IMAD.IADD R12, R12, 0x1, -R15 ;  /* 0x000000010c0c7824 */ /* 0x000fe200078e0a0f */
[----:B------:R-:W-:Y:S01]  /*0dc0*/  LEA.HI R2, R2, R2, RZ, 0x1 ;  /* 0x0000000202027211 */ /* 0x000fe200078f08ff */
[----:B------:R-:W-:Y:S01]  /*0dd0*/  IMAD R6, R6, 0x8, R13 ;  /* 0x0000000806067824 */ /* 0x000fe200078e020d */
[----:B------:R-:W-:Y:S02]  /*0de0*/  LOP3.LUT R24, R4, 0x80, RZ, 0xc0, !PT ;  /* 0x0000008004187812 */ /* 0x000fe400078ec0ff */
[----:B------:R-:W-:Y:S01]  /*0df0*/  SHF.R.S32.HI R3, RZ, 0x5, R3 ;  /* 0x00000005ff037819 */ /* 0x000fe20000011403 */
[----:B------:R-:W-:Y:S01]  /*0e00*/  IMAD R2, R2, -0x3, R23 ;  /* 0xfffffffd02027824 */ /* 0x000fe200078e0217 */
[----:B------:R-:W-:Y:S01]  /*0e10*/  SHF.R.S32.HI R5, RZ, 0x5, R5 ;  /* 0x00000005ff057819 */ /* 0x000fe20000011405 */
[----:B------:R-:W-:Y:S01]  /*0e20*/  STL [R1+0x2c], R24 ;  /* 0x00002c1801007387 */ /* 0x000fe20000100800 */
[----:B------:R-:W-:Y:S01]  /*0e30*/  SHF.R.U32.HI R20, RZ, 0x3, R24 ;  /* 0x00000003ff147819 */ /* 0x000fe20000011618 */
[----:B------:R-:W-:Y:S01]  /*0e40*/  IMAD R3, R3, 0x10, R12 ;  /* 0x0000001003037824 */ /* 0x000fe200078e020c */
[----:B------:R-:W-:Y:S01]  /*0e50*/  LOP3.LUT R4, R24, 0x10, R7, 0xf8, !PT ;  /* 0x0000001018047812 */ /* 0x000fe200078ef807 */
[----:B------:R-:W-:Y:S01]  /*0e60*/  IMAD R5, R5, 0x1800, R17 ;  /* 0x0000180005057824 */ /* 0x000fe200078e0211 */
[----:B------:R-:W-:Y:S01]  /*0e70*/  LEA.HI R0, R0, R22, RZ, 0x2 ;  /* 0x0000001600007211 */ /* 0x000fe200078f10ff */
[----:B------:R-:W-:Y:S01]  /*0e80*/  IMAD R3, R2, 0x40, R3 ;  /* 0x0000004002037824 */ /* 0x000fe200078e0203 */
[----:B------:R-:W-:Y:S01]  /*0e90*/  LOP3.LUT R4, R4, R20, RZ, 0x3c, !PT ;  /* 0x0000001404047212 */ /* 0x000fe200078e3cff */
[----:B------:R-:W-:Y:S01]  /*0ea0*/  STL [R1+0x3c], R17 ;  /* 0x00003c1101007387 */ /* 0x000fe20000100800 */
[----:B------:R-:W-:-:S02]  /*0eb0*/  LOP3.LUT R2, R0, 0xfffffffc, RZ, 0xc0, !PT ;  /* 0xfffffffc00027812 */ /* 0x000fc400078ec0ff */
[----:B------:R-:W-:Y:S01]  /*0ec0*/  IADD3 R4, R16, R5, R4 ;  /* 0x0000000510047210 */ /* 0x000fe20007ffe004 */
[----:B------:R-:W-:Y:S01]  /*0ed0*/  STL [R1+0x7c], R20 ;  /* 0x00007c1401007387 */ /* 0x000fe20000100800 */
[----:B------:R-:W-:Y:S01]  /*0ee0*/  VIADD R5, R18, 0x40 ;  /* 0x0000004012057836 */ /* 0x000fe20000000000 */
[----:B------:R-:W-:Y:S02]  /*0ef0*/  LOP3.LUT R8, R8, 0x7ffffffc, RZ, 0xc0, !PT ;  /* 0x7ffffffc08087812 */ /* 0x000fe400078ec0ff */
[----:B------:R0:W-:Y:S03]  /*0f00*/  STL [R1+0x84], R6 ;  /* 0x0000840601007387 */ /* 0x0001e60000100800 */
[----:B------:R-:W-:Y:S01]  /*0f10*/  IMAD.IADD R8, R21, 0x1, -R8 ;  /* 0x0000000115087824 */ /* 0x000fe200078e0a08 */
[----:B------:R1:W-:Y:S03]  /*0f20*/  STL [R1+0x78], R4 ;  /* 0x0000780401007387 */ /* 0x0003e60000100800 */
[----:B------:R-:W-:Y:S01]  /*0f30*/  IMAD.SHL.U32 R154, R8, 0x2, RZ ;  /* 0x00000002089a7824 */ /* 0x000fe200078e00ff */
[----:B------:R2:W-:Y:S01]  /*0f40*/  STL [R1+0x54], R9 ;  /* 0x0000540901007387 */ /* 0x0005e20000100800 */
[----:B0-----:R-:W-:Y:S01]  /*0f50*/  IMAD.IADD R6, R22, 0x1, -R2 ;  /* 0x0000000116067824 */ /* 0x001fe200078e0a02 */
[----:B------:R-:W-:-:S02]  /*0f60*/  SHF.R.S32.HI R2, RZ, 0x2, R0 ;  /* 0x00000002ff027819 */ /* 0x000fc40000011400 */
[----:B------:R-:W-:Y:S01]  /*0f70*/  STL [R1+0x58], R10 ;  /* 0x0000580a01007387 */ /* 0x000fe20000100800 */
[----:B------:R-:W-:Y:S01]  /*0f80*/  VIADD R8, R154, 0x38 ;  /* 0x000000389a087836 */ /* 0x000fe20000000000 */
[----:B------:R-:W-:Y:S01]  /*0f90*/  CS2R R22, SRZ ;  /* 0x0000000000167805 */ /* 0x000fe2000001ff00 */
[C---:B-1----:R-:W-:Y:S01]  /*0fa0*/  IMAD.SHL.U32 R4, R6.reuse, 0x8, RZ ;  /* 0x0000000806047824 */ /* 0x042fe200078e00ff */
[----:B------:R-:W-:Y:S01]  /*0fb0*/  STL [R1+0x80], R3 ;  /* 0x0000800301007387 */ /* 0x000fe20000100800 */
[----:B------:R-:W-:Y:S01]  /*0fc0*/  LEA.HI R0, R6, R6, RZ, 0x1 ;  /* 0x0000000606007211 */ /* 0x000fe200078f08ff */
[----:B--2---:R-:W-:Y:S01]  /*0fd0*/  VIADD R9, R26, 0x10 ;  /* 0x000000101a097836 */ /* 0x004fe20000000000 */
[----:B------:R-:W-:Y:S01]  /*0fe0*/  SHF.R.S32.HI R8, RZ, 0x1f, R8 ;  /* 0x0000001fff087819 */ /* 0x000fe20000011408 */
[----:B------:R-:W-:Y:S01]  /*0ff0*/  STL [R1+0x5c], R11 ;  /* 0x00005c0b01007387 */ /* 0x000fe20000100800 */
[----:B------:R-:W-:Y:S02]  /*1000*/  LOP3.LUT R2, R0, 0x1ffffffe, RZ, 0xc0, !PT ;  /* 0x1ffffffe00027812 */ /* 0x000fe400078ec0ff */
[----:B------:R-:W-:Y:S01]  /*1010*/  LOP3.LUT R0, R24, 0x10, R18, 0xf8, !PT ;  /* 0x0000001018007812 */ /* 0x000fe200078ef812 */
[----:B------:R-:W-:Y:S02]  /*1020*/  STL [R1+0x68], RZ ;  /* 0x000068ff01007387 */ /* 0x000fe40000100800 */
[----:B------:R-:W-:Y:S01]  /*1030*/  IMAD.IADD R2, R6, 0x1, -R2 ;  /* 0x0000000106027824 */ /* 0x000fe200078e0a02 */
[----:B------:R-:W-:Y:S01]  /*1040*/  LOP3.LUT R0, R0, R20, RZ, 0x3c, !PT ;  /* 0x0000001400007212 */ /* 0x000fe200078e3cff */
[----:B------:R-:W-:Y:S04]  /*1050*/  STL [R1+0xc], RZ ;  /* 0x00000cff01007387 */ /* 0x000fe80000100800 */
[----:B------:R-:W-:Y:S04]  /*1060*/  STL [R1+0x4c], R4 ;  /* 0x00004c0401007387 */ /* 0x000fe80000100800 */
[----:B------:R0:W-:Y:S04]  /*1070*/  STL [R1+0x34], R9 ;  /* 0x0000340901007387 */ /* 0x0001e80000100800 */
[----:B------:R1:W-:Y:S01]  /*1080*/  STL [R1+0x8], R5 ;  /* 0x0000080501007387 */ /* 0x0003e20000100800 */
[----:B0-----:R-:W-:Y:S01]  /*1090*/  SHF.R.S32.HI R9, RZ, 0x1f, R5 ;  /* 0x0000001fff097819 */ /* 0x001fe20000011405 */
[----:B-1----:R-:W-:-:S04]  /*10a0*/  VIADD R5, R4, 0x20 ;  /* 0x0000002004057836 */ /* 0x002fc80000000000 */
[----:B------:R0:W-:Y:S01]  /*10b0*/  STL [R1+0x30], R9 ;  /* 0x0000300901007387 */ /* 0x0001e20000100800 */
[----:B------:R-:W-:-:S03]  /*10c0*/  VIADD R4, R4, 0x40 ;  /* 0x0000004004047836 */ /* 0x000fc60000000000 */
[----:B------:R1:W-:Y:S01]  /*10d0*/  STL [R1+0x6c], R5 ;  /* 0x00006c0501007387 */ /* 0x0003e20000100800 */
[----:B------:R-:W-:-:S03]  /*10e0*/  SHF.R.S32.HI R6, RZ, 0x1f, R5 ;  /* 0x0000001fff067819 */ /* 0x000fc60000011405 */
[----:B------:R2:W-:Y:S01]  /*10f0*/  STL [R1+0x74], R4 ;  /* 0x0000740401007387 */ /* 0x0005e20000100800 */
[----:B0-----:R-:W-:-:S03]  /*1100*/  VIADD R9, R154, 0x30 ;  /* 0x000000309a097836 */ /* 0x001fc60000000000 */
[----:B------:R0:W-:Y:S01]  /*1110*/  STL [R1+0x8c], R6 ;  /* 0x00008c0601007387 */ /* 0x0001e20000100800 */
[----:B-1----:R-:W-:Y:S01]  /*1120*/  SHF.R.S32.HI R5, RZ, 0x1f, R4 ;  /* 0x0000001fff057819 */ /* 0x002fe20000011404 */
[----:B--2---:R-:W-:Y:S01]  /*1130*/  IMAD.IADD R4, R17, 0x1, R0 ;  /* 0x0000000111047824 */ /* 0x004fe200078e0200 */
[----:B------:R-:W-:-:S03]  /*1140*/  SHF.R.S32.HI R0, RZ, 0x4, R7 ;  /* 0x00000004ff007819 */ /* 0x000fc60000011407 */
[----:B------:R1:W-:Y:S01]  /*1150*/  STL [R1+0x88], R5 ;  /* 0x0000880501007387 */ /* 0x0003e20000100800 */
[----:B------:R-:W-:Y:S01]  /*1160*/  SHF.R.S32.HI R7, RZ, 0x1f, R9 ;  /* 0x0000001fff077819 */ /* 0x000fe20000011409 */
[C---:B0-----:R-:W-:Y:S02]  /*1170*/  VIADD R6, R154.reuse, 0x40 ;  /* 0x000000409a067836 */ /* 0x041fe40000000000 */
[----:B------:R0:W-:Y:S03]  /*1180*/  STL [R1+0x48], R4 ;  /* 0x0000480401007387 */ /* 0x0001e60000100800 */
[----:B------:R-:W-:Y:S01]  /*1190*/  SHF.R.S32.HI R7, RZ, 0x1f, R6 ;  /* 0x0000001fff077819 */ /* 0x000fe20000011406 */
[----:B------:R2:W-:Y:S01]  /*11a0*/  STL [R1+0x1c], R0 ;  /* 0x00001c0001007387 */ /* 0x0005e20000100800 */
[C---:B-1----:R-:W-:Y:S02]  /*11b0*/  VIADD R5, R154.reuse, 0x48 ;  /* 0x000000489a057836 */ /* 0x042fe40000000000 */
[----:B0-----:R-:W-:-:S03]  /*11c0*/  VIADD R4, R154, 0x50 ;  /* 0x000000509a047836 */ /* 0x001fc60000000000 */
[----:B------:R-:W-:Y:S01]  /*11d0*/  SHF.R.S32.HI R6, RZ, 0x1f, R5 ;  /* 0x0000001fff067819 */ /* 0x000fe20000011405 */
[----:B--2---:R-:W-:Y:S01]  /*11e0*/  VIADD R0, R154, 0x58 ;  /* 0x000000589a007836 */ /* 0x004fe20000000000 */
[----:B------:R-:W-:-:S04]  /*11f0*/  SHF.R.S32.HI R5, RZ, 0x1f, R4 ;  /* 0x0000001fff057819 */ /* 0x000fc80000011404 */
[----:B------:R-:W-:Y:S01]  /*1200*/  SHF.R.S32.HI R4, RZ, 0x1f, R0 ;  /* 0x0000001fff047819 */ /* 0x000fe20000011400 */
[----:B------:R-:W-:-:S05]  /*1210*/  IMAD R0, R2, 0x8, R3 ;  /* 0x0000000802007824 */ /* 0x000fca00078e0203 */
[----:B------:R0:W-:Y:S02]  /*1220*/  STL [R1+0x40], R0 ;  /* 0x0000400001007387 */ /* 0x0001e40000100800 */
.L_x_12464:
[----:B-1--4-:R-:W0:Y:S01]  /*1230*/  LDL.LU R11, [R1+0x58] ;  /* 0x00005800010b7983 */ /* 0x012e220000300800 */
[----:B------:R-:W-:Y:S01]  /*1240*/  ULDC.64 UR4, c[0x0][0xa28] ;  /* 0x00028a0000047ab9 */ /* 0x000fe20000000a00 */
[----:B--2---:R-:W1:Y:S01]  /*1250*/  LDC.64 R4, c[0x0][0xa08] ;  /* 0x00028200ff047b82 */ /* 0x004e620000000a00 */
[----:B------:R-:W-:Y:S01]  /*1260*/  IMAD.MOV.U32 R64, RZ, RZ, RZ ;  /* 0x000000ffff407224 */ /* 0x000fe200078e00ff */
[----:B------:R-:W1:Y:S01]  /*1270*/  LDL R28, [R1+0x5c] ;  /* 0x00005c00011c7983 */ /* 0x000e620000100800 */
[----:B------:R-:W-:Y:S01]  /*1280*/  ISETP.NE.U32.AND P0, PT, RZ, UR4, PT ;  /* 0x00000004ff007c0c */ /* 0x000fe2000bf05070 */
[----:B-----5:R-:W-:Y:S01]  /*1290*/  IMAD.MOV.U32 R10, RZ, RZ, RZ ;  /* 0x000000ffff0a7224 */ /* 0x020fe200078e00ff */
[----:B------:R-:W-:Y:S02]  /*12a0*/  ULDC.64 UR6, c[0x0][0xa20] ;  /* 0x0002880000067ab9 */ /* 0x000fe40000000a00 */
[----:B------:R-:W-:Y:S01]  /*12b0*/  ISETP.NE.AND.EX P0, PT, RZ, UR5, PT, P0 ;  /* 0x00000005ff007c0c */ /* 0x000fe2000bf05300 */
[----:B------:R-:W-:-:S02]  /*12c0*/  ULDC.64 UR4, c[0x0][0xa18] ;  /* 0x0002860000047ab9 */ /* 0x000fc40000000a00 */
[----:B------:R-:W-:-:S04]  /*12d0*/  ISETP.NE.U32.AND P1, PT, RZ, UR4, PT ;  /* 0x00000004ff007c0c */ /* 0x000fc8000bf25070 */
[----:B------:R-:W-:Y:S01]  /*12e0*/  ISETP.NE.AND.EX P1, PT, RZ, UR5, PT, P1 ;  /* 0x00000005ff007c0c */ /* 0x000fe2000bf25310 */
[----:B------:R-:W-:Y:S02]  /*12f0*/  ULDC.64 UR4, c[0x0][0xa08] ;  /* 0x0002820000047ab9 */ /* 0x000fe40000000a00 */
[----:B------:R-:W-:-:S03]  /*1300*/  ISETP.NE.U32.AND P3, PT, RZ, UR4, PT ;  /* 0x00000004ff007c0c */ /* 0x000fc6000bf65070 */
[----:B------:R-:W2:Y:S01]  /*1310*/  @P0 LDC.64 R2, c[0x0][0xa28] ;  /* 0x00028a00ff020b82 */ /* 0x000ea20000000a00 */
[----:B------:R-:W-:-:S07]  /*1320*/  ISETP.NE.AND.EX P3, PT, RZ, UR5, PT, P3 ;  /* 0x00000005ff007c0c */ /* 0x000fce000bf65330 */
[----:B------:R-:W3:Y:S01]  /*1330*/  @P1 LDC.64 R6, c[0x0][0xa18] ;  /* 0x00028600ff061b82 */ /* 0x000ee20000000a00 */
[----:B------:R-:W-:Y:S02]  /*1340*/  ULDC UR4, c[0x0][0x288] ;  /* 0x0000a20000047ab9 */ /* 0x000fe40000000800 */
[----:B------:R-:W-:Y:S01]  /*1350*/  IMAD.U32 R155, RZ, RZ, UR4 ;  /* 0x00000004ff9b7e24 */ /* 0x000fe2000f8e00ff */
[----:B------:R-:W-:Y:S01]  /*1360*/  ULDC.64 UR4, c[0x0][0x418] ;  /* 0x0001060000047ab9 */ /* 0x000fe20000000a00 */
[----:B-1----:R-:W-:-:S04]  /*1370*/  IMAD.WIDE R8, R28, 0x4, R4 ;  /* 0x000000041c087825 */ /* 0x002fc800078e0204 */
[C---:B---3--:R-:W-:Y:S01]  /*1380*/  @P1 IMAD.WIDE R4, R28.reuse, 0x4, R6 ;  /* 0x000000041c041825 */ /* 0x048fe200078e0206 */
[----:B------:R-:W5:Y:S03]  /*1390*/  @P3 LDG.E R64, desc[UR40][R8.64] ;  /* 0x0000002808403981 */ /* 0x000f66000c1e1900 */
[----:B--2---:R-:W-:Y:S01]  /*13a0*/  @P0 IMAD.WIDE R2, R28, 0x4, R2 ;  /* 0x000000041c020825 */ /* 0x004fe200078e0202 */
[----:B------:R-:W5:Y:S04]  /*13b0*/  @P1 LDG.E R155, desc[UR40][R4.64] ;  /* 0x00000028049b1981 */ /* 0x000f68000c1e1900 */
[----:B------:R1:W-:Y:S01]  /*13c0*/  STL [R1+0x64], R28 ;  /* 0x0000641c01007387 */ /* 0x0003e20000100800 */
[----:B------:R-:W-:-:S03]  /*13d0*/  UISETP.NE.U32.AND UP0, UPT, UR4, URZ, UPT ;  /* 0x0000003f0400728c */ /* 0x000fc6000bf05070 */
[----:B------:R-:W-:Y:S01]  /*13e0*/  ULDC UR4, c[0x0][0x424] ;  /* 0x0001090000047ab9 */ /* 0x000fe20000000800 */
[----:B------:R-:W-:Y:S01]  /*13f0*/  UISETP.NE.AND.EX UP0, UPT, UR5, URZ, UPT, UP0 ;  /* 0x0000003f0500728c */ /* 0x000fe2000bf05300 */
[----:B------:R2:W5:Y:S01]  /*1400*/  @P0 LDG.E R10, desc[UR40][R2.64] ;  /* 0x00000028020a0981 */ /* 0x000562000c1e1900 */
[----:B------:R-:W-:Y:S01]  /*1410*/  ISETP.NE.U32.AND P2, PT, RZ, UR6, PT ;  /* 0x00000006ff007c0c */ /* 0x000fe2000bf45070 */
[----:B------:R-:W-:Y:S01]  /*1420*/  ULDC UR5, c[0x0][0x2f0] ;  /* 0x0000bc0000057ab9 */ /* 0x000fe20000000800 */
[----:B------:R-:W-:Y:S01]  /*1430*/  USEL UR4, UR4, 0x1, UP0 ;  /* 0x0000000104047887 */ /* 0x000fe20008000000 */
[C---:B0-----:R-:W-:Y:S02]  /*1440*/  LOP3.LUT R0, R11.reuse, 0xff0000, RZ, 0xc0, !PT ;  /* 0x00ff00000b007812 */ /* 0x041fe400078ec0ff */
[----:B--2---:R-:W-:Y:S01]  /*1450*/  LOP3.LUT R2, R11, 0xff000000, RZ, 0xc0, !PT ;  /* 0xff0000000b027812 */ /* 0x004fe200078ec0ff */
[----:B------:R-:W-:Y:S01]  /*1460*/  UIMAD UR4, UR4, UR5, URZ ;  /* 0x00000005040472a4 */ /* 0x000fe2000f8e023f */
[----:B------:R-:W-:-:S02]  /*1470*/  ISETP.NE.AND.EX P2, PT, RZ, UR7, PT, P2 ;  /* 0x00000007ff007c0c */ /* 0x000fc4000bf45320 */
[----:B------:R-:W-:Y:S01]  /*1480*/  SHF.R.U32.HI R3, RZ, 0x8, R2 ;  /* 0x00000008ff037819 */ /* 0x000fe20000011602 */
[----:B------:R-:W-:Y:S01]  /*1490*/  ULDC UR5, c[0x0][0x348] ;  /* 0x0000d20000057ab9 */ /* 0x000fe20000000800 */
[----:B------:R-:W-:Y:S02]  /*14a0*/  LOP3.LUT R153, R11, 0xffff, RZ, 0xc0, !PT ;  /* 0x0000ffff0b997812 */ /* 0x000fe400078ec0ff */
[----:B------:R-:W-:Y:S01]  /*14b0*/  LEA.HI R12, R0, R3, RZ, 0x10 ;  /* 0x00000003000c7211 */ /* 0x000fe200078f80ff */
        /* <DEDUP_REMOVED lines=10> */
.L_x_12259:
[----:B------:R-:W-:Y:S02]  /*1560*/  IMAD.U32 R27, RZ, RZ, UR5 ;  /* 0x00000005ff1b7e24 */ /* 0x000fe4000f8e00ff */
[----:B------:R-:W-:Y:S01]  /*1570*/  IMAD.U32 R29, RZ, RZ, UR4 ;  /* 0x00000004ff1d7e24 */ /* 0x000fe2000f8e00ff */
[----:B------:R-:W-:Y:S06]  /*1580*/  @!P2 BRA `(.L_x_12260) ;  /* 0x000000000010a947 */ /* 0x000fec0003800000 */
[----:B------:R-:W0:Y:S02]  /*1590*/  LDC.64 R2, c[0x0][0xa20] ;  /* 0x00028800ff027b82 */ /* 0x000e240000000a00 */
[----:B0-----:R-:W-:-:S05]  /*15a0*/  IMAD.WIDE R2, R28, 0x4, R2 ;  /* 0x000000041c027825 */ /* 0x001fca00078e0202 */
[----:B------:R0:W5:Y:S01]  /*15b0*/  LDG.E R29, desc[UR40][R2.64] ;  /* 0x00000028021d7981 */ /* 0x000162000c1e1900 */
[----:B------:R-:W-:Y:S05]  /*15c0*/  BRA `(.L_x_12261) ;  /* 0x0000000000107947 */ /* 0x000fea0003800000 */
.L_x_12260:
[----:B------:R-:W-:Y:S05]  /*15d0*/  @!P3 BRA `(.L_x_12261) ;  /* 0x00000000000cb947 */ /* 0x000fea0003800000 */
[----:B------:R-:W2:Y:S04]  /*15e0*/  LDG.E R0, desc[UR40][R8.64] ;  /* 0x0000002808007981 */ /* 0x000ea8000c1e1900 */
[----:B------:R-:W2:Y:S02]  /*15f0*/  LDG.E R29, desc[UR40][R8.64+0x4] ;  /* 0x00000428081d7981 */ /* 0x000ea4000c1e1900 */
[----:B--2---:R-:W-:-:S07]  /*1600*/  IMAD.IADD R29, R29, 0x1, -R0 ;  /* 0x000000011d1d7824 */ /* 0x004fce00078e0a00 */
.L_x_12261:
[----:B------:R-:W-:Y:S01]  /*1610*/  ULDC.64 UR4, c[0x0][0xa10] ;  /* 0x0002840000047ab9 */ /* 0x000fe20000000a00 */
[----:B------:R-:W2:Y:S01]  /*1620*/  LDL R13, [R1+0x54] ;  /* 0x00005400010d7983 */ /* 0x000ea20000100800 */
[----:B------:R-:W-:Y:S01]  /*1630*/  ISETP.NE.U32.AND P0, PT, RZ, UR4, PT ;  /* 0x00000004ff007c0c */ /* 0x000fe2000bf05070 */
[----:B0-----:R-:W0:Y:S03]  /*1640*/  LDC R2, c[0x0][0x448] ;  /* 0x00011200ff027b82 */ /* 0x001e260000000800 */
[----:B------:R-:W-:Y:S01]  /*1650*/  ISETP.NE.AND.EX P0, PT, RZ, UR5, PT, P0 ;  /* 0x00000005ff007c0c */ /* 0x000fe2000bf05300 */
[----:B------:R-:W-:Y:S02]  /*1660*/  ULDC.64 UR4, c[0x0][0xa30] ;  /* 0x00028c0000047ab9 */ /* 0x000fe40000000a00 */
[----:B------:R-:W-:-:S04]  /*1670*/  ISETP.NE.U32.AND P1, PT, RZ, UR4, PT ;  /* 0x00000004ff007c0c */ /* 0x000fc8000bf25070 */
[----:B------:R-:W-:-:S06]  /*1680*/  ISETP.NE.AND.EX P1, PT, RZ, UR5, PT, P1 ;  /* 0x00000005ff007c0c */ /* 0x000fcc000bf25310 */
[----:B------:R-:W1:Y:S08]  /*1690*/  @P0 LDC.64 R4, c[0x0][0xa10] ;  /* 0x00028400ff040b82 */ /* 0x000e700000000a00 */
[----:B------:R-:W3:Y:S01]  /*16a0*/  @P1 LDC.64 R6, c[0x0][0xa30] ;  /* 0x00028c00ff061b82 */ /* 0x000ee20000000a00 */
[----:B-1----:R-:W-:-:S05]  /*16b0*/  @P0 IMAD.WIDE R4, R28, 0x4, R4 ;  /* 0x000000041c040825 */ /* 0x002fca00078e0204 */
[----:B------:R-:W4:Y:S04]  /*16c0*/  @P0 LDG.E R0, desc[UR40][R4.64] ;  /* 0x0000002804000981 */ /* 0x000f28000c1e1900 */
[----:B------:R-:W4:Y:S01]  /*16d0*/  @P0 LDG.E R9, desc[UR40][R4.64+0x4] ;  /* 0x0000042804090981 */ /* 0x000f22000c1e1900 */
[----:B-----5:R-:W-:Y:S02]  /*16e0*/  IMAD.MOV.U32 R24, RZ, RZ, R29 ;  /* 0x000000ffff187224 */ /* 0x020fe400078e001d */
[----:B---3--:R-:W-:-:S05]  /*16f0*/  @P1 IMAD.WIDE R6, R28, 0x4, R6 ;  /* 0x000000041c061825 */ /* 0x008fca00078e0206 */
[----:B------:R1:W5:Y:S01]  /*1700*/  @P1 LDG.E R24, desc[UR40][R6.64] ;  /* 0x0000002806181981 */ /* 0x000362000c1e1900 */
[----:B0-----:R-:W-:Y:S01]  /*1710*/  ISETP.NE.AND P1, PT, R2, 0x1, PT ;  /* 0x000000010200780c */ /* 0x001fe20003f25270 */
[----:B------:R-:W-:Y:S01]  /*1720*/  IMAD.IADD R10, R29, 0x1, -R10 ;  /* 0x000000011d0a7824 */ /* 0x000fe200078e0a0a */
[----:B------:R-:W0:Y:S11]  /*1730*/  LDC.64 R2, c[0x0][0x9e0] ;  /* 0x00027800ff027b82 */ /* 0x000e360000000a00 */
[----:B------:R-:W3:Y:S08]  /*1740*/  @P1 LDC R11, c[0x0][0x44c] ;  /* 0x00011300ff0b1b82 */ /* 0x000ef00000000800 */
[----:B------:R-:W1:Y:S01]  /*1750*/  @P1 LDC R8, c[0x0][0x450] ;  /* 0x00011400ff081b82 */ /* 0x000e620000000800 */
[----:B0-----:R-:W-:Y:S01]  /*1760*/  ISETP.GE.AND P2, PT, R3, 0x1, PT ;  /* 0x000000010300780c */ /* 0x001fe20003f46270 */
[----:B--2---:R-:W-:-:S05]  /*1770*/  IMAD R14, R13, 0xc0, RZ ;  /* 0x000000c00d0e7824 */ /* 0x004fca00078e02ff */
[----:B------:R0:W-:Y:S01]  /*1780*/  STL [R1+0x20], R14 ;  /* 0x0000200e01007387 */ /* 0x0001e20000100800 */
[----:B----4-:R-:W-:Y:S02]  /*1790*/  @P0 IMAD.IADD R27, R9, 0x1, -R0 ;  /* 0x00000001091b0824 */ /* 0x010fe400078e0a00 */
[----:B------:R-:W-:Y:S02]  /*17a0*/  VIADD R0, R14, 0xbf ;  /* 0x000000bf0e007836 */ /* 0x000fe40000000000 */
[----:B------:R-:W-:Y:S02]  /*17b0*/  IMAD.IADD R13, R10, 0x1, R27 ;  /* 0x000000010a0d7824 */ /* 0x000fe400078e021b */
[----:B---3--:R-:W-:-:S03]  /*17c0*/  @P1 IMAD.HI.U32 R5, R0, R11, RZ ;  /* 0x0000000b00051227 */ /* 0x008fc600078e00ff */
[----:B------:R0:W-:Y:S01]  /*17d0*/  STL [R1], R13 ;  /* 0x0000000d01007387 */ /* 0x0001e20000100800 */
[----:B------:R-:W-:Y:S01]  /*17e0*/  IMAD.MOV.U32 R4, RZ, RZ, R0 ;  /* 0x000000ffff047224 */ /* 0x000fe200078e0000 */
[----:B-1----:R-:W-:Y:S01]  /*17f0*/  @P1 SHF.R.U32.HI R4, RZ, R8, R5 ;  /* 0x00000008ff041219 */ /* 0x002fe20000011605 */
[C---:B------:R-:W-:Y:S01]  /*1800*/  VIADD R0, R13.reuse, 0x7f ;  /* 0x0000007f0d007836 */ /* 0x040fe20000000000 */
[----:B------:R-:W-:-:S04]  /*1810*/  IADD3 R7, R13, 0x1, -R155 ;  /* 0x000000010d077810 */ /* 0x000fc80007ffe89b */
[----:B------:R-:W-:Y:S01]  /*1820*/  SHF.R.S32.HI R5, RZ, 0x1f, R0 ;  /* 0x0000001fff057819 */ /* 0x000fe20000011400 */
[----:B------:R-:W-:-:S03]  /*1830*/  IMAD.IADD R9, R7, 0x1, R4 ;  /* 0x0000000107097824 */ /* 0x000fc600078e0204 */
[----:B------:R-:W-:Y:S01]  /*1840*/  LEA.HI R5, R5, R0, RZ, 0x7 ;  /* 0x0000000005057211 */ /* 0x000fe200078f38ff */
[----:B------:R-:W-:-:S03]  /*1850*/  IMAD.IADD R2, R9, 0x1, R2 ;  /* 0x0000000109027824 */ /* 0x000fc600078e0202 */
[----:B------:R-:W-:Y:S01]  /*1860*/  SHF.R.S32.HI R26, RZ, 0x7, R5 ;  /* 0x00000007ff1a7819 */ /* 0x000fe20000011405 */
[----:B0-----:R-:W-:Y:S06]  /*1870*/  @!P2 BRA `(.L_x_12262) ;  /* 0x000000000048a947 */ /* 0x001fec0003800000 */
        /* <DEDUP_REMOVED lines=11> */
.L_x_12264:
[----:B------:R-:W-:-:S13]  /*1930*/  ISETP.NE.AND P0, PT, R3, 0x1, PT ;  /* 0x000000010300780c */ /* 0x000fda0003f05270 */
[----:B------:R-:W0:Y:S02]  /*1940*/  @P0 LDC.64 R4, c[0x0][0x9e8] ;  /* 0x00027a00ff040b82 */ /* 0x000e240000000a00 */
[----:B0-----:R-:W-:-:S05]  /*1950*/  @P0 IMAD.HI.U32 R4, R0, R4, RZ ;  /* 0x0000000400040227 */ /* 0x001fca00078e00ff */
[----:B------:R-:W-:-:S07]  /*1960*/  @P0 SHF.R.U32.HI R0, RZ, R5, R4 ;  /* 0x00000005ff000219 */ /* 0x000fce0000011604 */
.L_x_12265:
[----:B------:R-:W-:Y:S05]  /*1970*/  BSYNC B0 ;  /* 0x0000000000007941 */ /* 0x000fea0003800000 */
.L_x_12263:
[----:B------:R-:W-:-:S05]  /*1980*/  IMAD R5, R0, R3, R3 ;  /* 0x0000000300057224 */ /* 0x000fca00078e0203 */
[----:B------:R-:W-:-:S07]  /*1990*/  VIMNMX R2, R2, R5, PT ;  /* 0x0000000502027248 */ /* 0x000fce0003fe0100 */
.L_x_12262:
        /* <DEDUP_REMOVED lines=25> */
.L_x_12268:
[----:B------:R-:W-:-:S13]  /*1b30*/  ISETP.NE.AND P0, PT, R3, 0x1, PT ;  /* 0x000000010300780c */ /* 0x000fda0003f05270 */
[----:B------:R-:W0:Y:S02]  /*1b40*/  @P0 LDC.64 R4, c[0x0][0x9e8] ;  /* 0x00027a00ff040b82 */ /* 0x000e240000000a00 */
[----:B0-----:R-:W-:-:S05]  /*1b50*/  @P0 IMAD.HI.U32 R4, R0, R4, RZ ;  /* 0x0000000400040227 */ /* 0x001fca00078e00ff */
[----:B------:R-:W-:-:S07]  /*1b60*/  @P0 SHF.R.U32.HI R0, RZ, R5, R4 ;  /* 0x00000005ff000219 */ /* 0x000fce0000011604 */
.L_x_12269:
[----:B------:R-:W-:Y:S05]  /*1b70*/  BSYNC B0 ;  /* 0x0000000000007941 */ /* 0x000fea0003800000 */
.L_x_12267:
[----:B------:R-:W-:-:S05]  /*1b80*/  IMAD R3, R0, R3, RZ ;  /* 0x0000000300037224 */ /* 0x000fca00078e02ff */
[----:B------:R-:W-:-:S07]  /*1b90*/  VIMNMX R2, R2, R3, !PT ;  /* 0x0000000302027248 */ /* 0x000fce0007fe0100 */
.L_x_12266:
[----:B------:R-:W-:Y:S01]  /*1ba0*/  SHF.R.S32.HI R3, RZ, 0x1f, R2 ;  /* 0x0000001fff037819 */ /* 0x000fe20000011402 */
[----:B------:R-:W-:Y:S01]  /*1bb0*/  BSSY B0, `(.L_x_12270) ;  /* 0x000002a000007945 */ /* 0x000fe20003800000 */
[----:B------:R-:W-:Y:S01]  /*1bc0*/  LOP3.LUT R13, R12, 0xff, RZ, 0xc0, !PT ;  /* 0x000000ff0c0d7812 */ /* 0x000fe200078ec0ff */
[----:B------:R-:W-:Y:S01]  /*1bd0*/  IMAD.MOV.U32 R0, RZ, RZ, RZ ;  /* 0x000000ffff007224 */ /* 0x000fe200078e00ff */
[----:B------:R-:W-:Y:S02]  /*1be0*/  LEA.HI R3, R3, R2, RZ, 0x7 ;  /* 0x0000000203037211 */ /* 0x000fe400078f38ff */
        /* <DEDUP_REMOVED lines=38> */
.L_x_12271:
[----:B------:R-:W-:Y:S05]  /*1e50*/  BSYNC B0 ;  /* 0x0000000000007941 */ /* 0x000fea0003800000 */
.L_x_12270:
[----:B------:R-:W-:Y:S01]  /*1e60*/  IMAD R3, R13, R0, R9 ;  /* 0x000000000d037224 */ /* 0x000fe200078e0209 */
        /* <DEDUP_REMOVED lines=35> */
.L_x_12274:
[----:B------:R-:W-:Y:S05]  /*20a0*/  BSYNC B6 ;  /* 0x0000000000067941 */ /* 0x000fea0003800000 */
.L_x_12273:
        /* <DEDUP_REMOVED lines=20> */
.L_x_12276:
[----:B------:R-:W-:Y:S05]  /*21f0*/  BSYNC B6 ;  /* 0x0000000000067941 */ /* 0x000fea0003800000 */
.L_x_12275:
[----:B------:R-:W2:Y:S01]  /*2200*/  LDL.64 R32, [R1+0x10] ;  /* 0x0000100001207983 */ /* 0x000ea20000100a00 */
[----:B------:R-:W-:-:S03]  /*2210*/  ULDC.64 UR4, c[0x0][0x9f8] ;  /* 0x00027e0000047ab9 */ /* 0x000fc60000000a00 */
[----:B------:R-:W2:Y:S01]  /*2220*/  LDL.64 R20, [R1+0x10] ;  /* 0x0000100001147983 */ /* 0x000ea20000100a00 */
[----:B------:R-:W-:Y:S01]  /*2230*/  ISETP.NE.U32.AND P0, PT, RZ, UR4, PT ;  /* 0x00000004ff007c0c */ /* 0x000fe2000bf05070 */
[----:B------:R-:W-:Y:S01]  /*2240*/  IMAD.MOV.U32 R66, RZ, RZ, R28 ;  /* 0x000000ffff427224 */ /* 0x000fe200078e001c */
[----:B------:R-:W0:Y:S01]  /*2250*/  LDC.64 R58, c[0x0][0x3f8] ;  /* 0x0000fe00ff3a7b82 */ /* 0x000e220000000a00 */
[----:B------:R-:W3:Y:S01]  /*2260*/  LDL R12, [R1+0x2c] ;  /* 0x00002c00010c7983 */ /* 0x000ee20000100800 */
[----:B------:R-:W-:Y:S01]  /*2270*/  ISETP.NE.AND.EX P0, PT, RZ, UR5, PT, P0 ;  /* 0x00000005ff007c0c */ /* 0x000fe2000bf05300 */
[----:B------:R-:W-:Y:S01]  /*2280*/  VIADD R65, R18, 0x20 ;  /* 0x0000002012417836 */ /* 0x000fe20000000000 */
[----:B------:R-:W-:Y:S01]  /*2290*/  ULDC UR4, c[0x0][0x2f4] ;  /* 0x0000bd0000047ab9 */ /* 0x000fe20000000800 */
[----:B------:R-:W4:Y:S03]  /*22a0*/  LDL R8, [R1+0x7c] ;  /* 0x00007c0001087983 */ /* 0x000f260000100800 */
[----:B------:R-:W1:Y:S08]  /*22b0*/  LDC R53, c[0x0][0x3f4] ;  /* 0x0000fd00ff357b82 */ /* 0x000e700000000800 */
[----:B------:R-:W0:Y:S08]  /*22c0*/  @P0 LDC.64 R4, c[0x0][0x9f8] ;  /* 0x00027e00ff040b82 */ /* 0x000e300000000a00 */
[----:B------:R-:W1:Y:S01]  /*22d0*/  LDC.64 R56, c[0x0][0x408] ;  /* 0x00010200ff387b82 */ /* 0x000e620000000a00 */
[----:B0-----:R-:W-:-:S05]  /*22e0*/  @P0 IMAD.WIDE R4, R28, 0x4, R4 ;  /* 0x000000041c040825 */ /* 0x001fca00078e0204 */
[----:B------:R0:W4:Y:S01]  /*22f0*/  @P0 LDG.E R66, desc[UR40][R4.64] ;  /* 0x0000002804420981 */ /* 0x000122000c1e1900 */
[----:B------:R-:W-:Y:S01]  /*2300*/  ISETP.GE.AND P1, PT, R65, UR4, PT ;  /* 0x0000000441007c0c */ /* 0x000fe2000bf26270 */
[----:B------:R-:W1:Y:S01]  /*2310*/  S2R R28, SR_TID.X ;  /* 0x00000000001c7919 */ /* 0x000e620000002100 */
[----:B--2---:R-:W-:Y:S02]  /*2320*/  IMAD.MOV.U32 R20, RZ, RZ, R32 ;  /* 0x000000ffff147224 */ /* 0x004fe400078e0020 */
[----:B-1----:R-:W-:-:S03]  /*2330*/  VIADD R31, R28, 0xffffff80 ;  /* 0xffffff801c1f7836 */ /* 0x002fc60000000000 */
[----:B------:R-:W-:-:S05]  /*2340*/  SHF.R.S32.HI R21, RZ, 0x1f, R20 ;  /* 0x0000001fff157819 */ /* 0x000fca0000011414 */
[----:B------:R1:W-:Y:S04]  /*2350*/  STL [R1+0x14], R21 ;  /* 0x0000141501007387 */ /* 0x0003e80000100800 */
[----:B------:R-:W2:Y:S04]  /*2360*/  LDL R11, [R1+0x3c] ;  /* 0x00003c00010b7983 */ /* 0x000ea80000100800 */
[----:B------:R-:W2:Y:S01]  /*2370*/  LDL R10, [R1+0x8] ;  /* 0x00000800010a7983 */ /* 0x000ea20000100800 */
[----:B------:R-:W-:Y:S02]  /*2380*/  LEA.HI R28, R31, R31, RZ, 0x1 ;  /* 0x0000001f1f1c7211 */ /* 0x000fe400078f08ff */
[----:B------:R-:W-:-:S02]  /*2390*/  SEL R3, RZ, 0xffffffff, P1 ;  /* 0xffffffffff037807 */ /* 0x000fc40000800000 */
[----:B------:R-:W-:Y:S02]  /*23a0*/  SHF.R.S32.HI R28, RZ, 0x1, R28 ;  /* 0x00000001ff1c7819 */ /* 0x000fe4000001141c */
[C---:B------:R-:W-:Y:S01]  /*23b0*/  ISETP.GE.AND P0, PT, R18.reuse, UR4, PT ;  /* 0x0000000412007c0c */ /* 0x040fe2000bf06270 */
[----:B0-----:R-:W-:Y:S01]  /*23c0*/  IMAD.SHL.U32 R5, R3, 0x2, RZ ;  /* 0x0000000203057824 */ /* 0x001fe200078e00ff */
[----:B------:R-:W-:Y:S02]  /*23d0*/  SHF.R.S32.HI R3, RZ, 0x1f, R28 ;  /* 0x0000001fff037819 */ /* 0x000fe4000001141c */
[----:B------:R-:W-:Y:S02]  /*23e0*/  SEL R0, RZ, 0x1, P0 ;  /* 0x00000001ff007807 */ /* 0x000fe40000000000 */
[----:B------:R-:W-:Y:S01]  /*23f0*/  SHF.R.S32.HI R19, RZ, 0x1f, R18 ;  /* 0x0000001fff137819 */ /* 0x000fe20000011412 */
[----:B------:R-:W-:Y:S01]  /*2400*/  IMAD R4, R3, R58, RZ ;  /* 0x0000003a03047224 */ /* 0x000fe200078e02ff */
[----:B------:R-:W-:-:S02]  /*2410*/  ISETP.GE.AND P0, PT, R18, R53, PT ;  /* 0x000000351200720c */ /* 0x000fc40003f06270 */
[----:B------:R-:W-:Y:S01]  /*2420*/  ISETP.GE.AND P1, PT, R65, R53, PT ;  /* 0x000000354100720c */ /* 0x000fe20003f26270 */
[----:B------:R-:W0:Y:S01]  /*2430*/  S2R R30, SR_TID.X ;  /* 0x00000000001e7919 */ /* 0x000e220000002100 */
[----:B------:R-:W-:Y:S01]  /*2440*/  LOP3.LUT R0, R5, 0x2, R0, 0xe2, !PT ;  /* 0x0000000205007812 */ /* 0x000fe200078ee200 */
[----:B------:R-:W-:Y:S01]  /*2450*/  IMAD R6, R3, R56, RZ ;  /* 0x0000003803067224 */ /* 0x000fe200078e02ff */
[C---:B------:R-:W-:Y:S01]  /*2460*/  SEL R3, R53.reuse, RZ, P0 ;  /* 0x000000ff35037207 */ /* 0x040fe20000000000 */
[C---:B------:R-:W-:Y:S01]  /*2470*/  IMAD R5, R28.reuse, R59, R4 ;  /* 0x0000003b1c057224 */ /* 0x040fe200078e0204 */
[----:B------:R-:W-:Y:S01]  /*2480*/  SEL R4, R53, RZ, P1 ;  /* 0x000000ff35047207 */ /* 0x000fe20000800000 */
[----:B------:R-:W-:-:S04]  /*2490*/  IMAD.WIDE.U32 R44, R28, R58, R20 ;  /* 0x0000003a1c2c7225 */ /* 0x000fc800078e0014 */
[----:B------:R-:W-:-:S04]  /*24a0*/  IMAD.WIDE.U32 R42, R28, R58, R18 ;  /* 0x0000003a1c2a7225 */ /* 0x000fc800078e0012 */
[----:B------:R-:W-:Y:S02]  /*24b0*/  IMAD.IADD R45, R45, 0x1, R5 ;  /* 0x000000012d2d7824 */ /* 0x000fe400078e0205 */
[----:B------:R-:W-:Y:S02]  /*24c0*/  IMAD.IADD R43, R5, 0x1, R43 ;  /* 0x00000001052b7824 */ /* 0x000fe400078e022b */
[----:B------:R-:W-:Y:S02]  /*24d0*/  IMAD.IADD R3, R18, 0x1, R3 ;  /* 0x0000000112037824 */ /* 0x000fe400078e0203 */
[----:B------:R-:W-:Y:S02]  /*24e0*/  IMAD.IADD R5, R65, 0x1, R4 ;  /* 0x0000000141057824 */ /* 0x000fe400078e0204 */
[----:B------:R-:W-:Y:S01]  /*24f0*/  IMAD R9, R28, R57, R6 ;  /* 0x000000391c097224 */ /* 0x000fe200078e0206 */
[----:B------:R-:W-:Y:S02]  /*2500*/  SHF.R.S32.HI R4, RZ, 0x1f, R3 ;  /* 0x0000001fff047819 */ /* 0x000fe40000011403 */
[----:B------:R-:W-:-:S02]  /*2510*/  SHF.R.S32.HI R6, RZ, 0x1f, R5 ;  /* 0x0000001fff067819 */ /* 0x000fc40000011405 */
[----:B------:R-:W-:Y:S02]  /*2520*/  LEA.HI R63, R4, R3, RZ, 0x4 ;  /* 0x00000003043f7211 */ /* 0x000fe400078f20ff */
[----:B------:R-:W-:Y:S02]  /*2530*/  LEA.HI R62, R6, R5, RZ, 0x4 ;  /* 0x00000005063e7211 */ /* 0x000fe400078f20ff */
[----:B------:R-:W-:Y:S02]  /*2540*/  LEA.HI R3, R4, R3, RZ, 0x5 ;  /* 0x0000000304037211 */ /* 0x000fe400078f28ff */
[----:B------:R-:W-:Y:S01]  /*2550*/  LEA.HI R5, R6, R5, RZ, 0x5 ;  /* 0x0000000506057211 */ /* 0x000fe200078f28ff */
[----:B------:R-:W-:Y:S01]  /*2560*/  IMAD.WIDE.U32 R40, R28, R56, R20 ;  /* 0x000000381c287225 */ /* 0x000fe200078e0014 */
[----:B-----5:R-:W-:-:S03]  /*2570*/  SHF.R.S32.HI R7, RZ, 0x1f, R24 ;  /* 0x0000001fff077819 */ /* 0x020fc60000011418 */
[----:B------:R-:W-:Y:S01]  /*2580*/  IMAD.SHL.U32 R4, R3, 0x80, RZ ;  /* 0x0000008003047824 */ /* 0x000fe200078e00ff */
[C---:B---3--:R-:W-:Y:S01]  /*2590*/  LOP3.LUT R3, R12.reuse, 0x10, R63, 0xf8, !PT ;  /* 0x000000100c037812 */ /* 0x048fe200078ef83f */
[----:B------:R-:W-:Y:S01]  /*25a0*/  IMAD.SHL.U32 R6, R5, 0x80, RZ ;  /* 0x0000008005067824 */ /* 0x000fe200078e00ff */
[----:B------:R-:W-:Y:S01]  /*25b0*/  LOP3.LUT R5, R12, 0x10, R62, 0xf8, !PT ;  /* 0x000000100c057812 */ /* 0x000fe200078ef83e */
[----:B-1----:R-:W-:Y:S01]  /*25c0*/  IMAD.WIDE.U32 R20, R28, R56, R18 ;  /* 0x000000381c147225 */ /* 0x002fe200078e0012 */
[----:B------:R-:W-:Y:S02]  /*25d0*/  LEA.HI R12, R31, R31, RZ, 0x1 ;  /* 0x0000001f1f0c7211 */ /* 0x000fe400078f08ff */
[----:B------:R-:W-:Y:S02]  /*25e0*/  LOP3.LUT R4, R4, 0xfffff000, RZ, 0xc0, !PT ;  /* 0xfffff00004047812 */ /* 0x000fe400078ec0ff */
[----:B----4-:R-:W-:Y:S02]  /*25f0*/  LOP3.LUT R3, R3, R8, RZ, 0x3c, !PT ;  /* 0x0000000803037212 */ /* 0x010fe400078e3cff */
[----:B------:R-:W-:-:S02]  /*2600*/  LOP3.LUT R6, R6, 0xfffff000, RZ, 0xc0, !PT ;  /* 0xfffff00006067812 */ /* 0x000fc400078ec0ff */
[----:B------:R-:W-:Y:S01]  /*2610*/  LOP3.LUT R5, R5, R8, RZ, 0x3c, !PT ;  /* 0x0000000805057212 */ /* 0x000fe200078e3cff */
[----:B------:R-:W-:Y:S01]  /*2620*/  IMAD R8, R7, R58, RZ ;  /* 0x0000003a07087224 */ /* 0x000fe200078e02ff */
[----:B------:R-:W-:Y:S01]  /*2630*/  LOP3.LUT R12, R12, 0xfffffffe, RZ, 0xc0, !PT ;  /* 0xfffffffe0c0c7812 */ /* 0x000fe200078ec0ff */
[----:B------:R-:W-:Y:S02]  /*2640*/  IMAD.IADD R41, R41, 0x1, R9 ;  /* 0x0000000129297824 */ /* 0x000fe400078e0209 */
[----:B------:R-:W-:Y:S02]  /*2650*/  IMAD.IADD R21, R9, 0x1, R21 ;  /* 0x0000000109157824 */ /* 0x000fe400078e0215 */
[----:B------:R-:W-:Y:S02]  /*2660*/  IMAD R7, R7, R56, RZ ;  /* 0x0000003807077224 */ /* 0x000fe400078e02ff */
[----:B------:R-:W-:-:S04]  /*2670*/  IMAD.WIDE.U32 R44, R24, R58, R44 ;  /* 0x0000003a182c7225 */ /* 0x000fc800078e002c */
[----:B------:R-:W-:Y:S01]  /*2680*/  IMAD.WIDE.U32 R42, R24, R58, R42 ;  /* 0x0000003a182a7225 */ /* 0x000fe200078e002a */
[----:B------:R-:W-:-:S03]  /*2690*/  LOP3.LUT R52, R0, 0x1, RZ, 0xc0, !PT ;  /* 0x0000000100347812 */ /* 0x000fc600078ec0ff */
[C---:B------:R-:W-:Y:S02]  /*26a0*/  IMAD R7, R24.reuse, R57, R7 ;  /* 0x0000003918077224 */ /* 0x040fe400078e0207 */
[----:B------:R-:W-:Y:S01]  /*26b0*/  IMAD.WIDE.U32 R40, R24, R56, R40 ;  /* 0x0000003818287225 */ /* 0x000fe200078e0028 */
[----:B------:R-:W-:-:S03]  /*26c0*/  SHF.L.U64.HI R57, R56, 0x7, R57 ;  /* 0x0000000738397819 */ /* 0x000fc60000010239 */
[----:B------:R-:W-:Y:S02]  /*26d0*/  IMAD.IADD R12, R31, 0x1, -R12 ;  /* 0x000000011f0c7824 */ /* 0x000fe400078e0a0c */
[----:B------:R-:W-:Y:S01]  /*26e0*/  IMAD.WIDE.U32 R20, R24, R56, R20 ;  /* 0x0000003818147225 */ /* 0x000fe200078e0014 */
[----:B------:R-:W-:Y:S02]  /*26f0*/  LOP3.LUT R51, R0, 0x2, RZ, 0xc0, !PT ;  /* 0x0000000200337812 */ /* 0x000fe400078ec0ff */
[----:B------:R-:W-:Y:S01]  /*2700*/  SHF.R.S32.HI R50, RZ, 0x1f, R66 ;  /* 0x0000001fff327819 */ /* 0x000fe20000011442 */
[----:B------:R-:W-:Y:S01]  /*2710*/  IMAD.IADD R64, R64, 0x1, R29 ;  /* 0x0000000140407824 */ /* 0x000fe200078e021d */
[----:B------:R-:W-:Y:S01]  /*2720*/  LOP3.LUT R0, R62, 0xfffffff0, RZ, 0xc0, !PT ;  /* 0xfffffff03e007812 */ /* 0x000fe200078ec0ff */
[----:B------:R-:W-:Y:S02]  /*2730*/  IMAD.SHL.U32 R56, R56, 0x80, RZ ;  /* 0x0000008038387824 */ /* 0x000fe400078e00ff */
[----:B------:R-:W-:-:S02]  /*2740*/  IMAD R55, R12, 0xc0, R28 ;  /* 0x000000c00c377824 */ /* 0x000fc400078e021c */
[----:B------:R-:W-:Y:S02]  /*2750*/  IMAD.SHL.U32 R53, R53, 0x2, RZ ;  /* 0x0000000235357824 */ /* 0x000fe400078e00ff */
[----:B------:R-:W-:Y:S02]  /*2760*/  IMAD.IADD R47, R41, 0x1, R7 ;  /* 0x00000001292f7824 */ /* 0x000fe400078e0207 */
[----:B------:R-:W-:Y:S01]  /*2770*/  IMAD.IADD R46, R7, 0x1, R21 ;  /* 0x00000001072e7824 */ /* 0x000fe200078e0215 */
[--C-:B--2---:R-:W-:Y:S01]  /*2780*/  IADD3 R61, R3, R4, R11.reuse ;  /* 0x00000004033d7210 */ /* 0x104fe20007ffe00b */
[----:B------:R-:W-:Y:S01]  /*2790*/  IMAD R3, R24, R59, R8 ;  /* 0x0000003b18037224 */ /* 0x000fe200078e0208 */
[----:B------:R-:W-:Y:S02]  /*27a0*/  IADD3 R60, R5, R6, R11 ;  /* 0x00000006053c7210 */ /* 0x000fe40007ffe00b */
[----:B0-----:R-:W-:Y:S02]  /*27b0*/  SHF.R.U32.HI R11, RZ, 0x7, R30 ;  /* 0x00000007ff0b7819 */ /* 0x001fe4000001161e */
[----:B------:R-:W-:Y:S01]  /*27c0*/  ISETP.GE.AND P2, PT, R10, UR4, PT ;  /* 0x000000040a007c0c */ /* 0x000fe2000bf46270 */
[----:B------:R-:W-:Y:S01]  /*27d0*/  IMAD.IADD R49, R45, 0x1, R3 ;  /* 0x000000012d317824 */ /* 0x000fe200078e0203 */
[C---:B------:R-:W-:Y:S01]  /*27e0*/  SHF.L.U64.HI R59, R58.reuse, 0x7, R59 ;  /* 0x000000073a3b7819 */ /* 0x040fe2000001023b */
[----:B------:R-:W-:Y:S01]  /*27f0*/  IMAD.IADD R48, R3, 0x1, R43 ;  /* 0x0000000103307824 */ /* 0x000fe200078e022b */
[----:B------:R-:W-:Y:S01]  /*2800*/  P2R R67, PR, RZ, 0x4 ;  /* 0x00000004ff437803 */ /* 0x000fe20000000000 */
[----:B------:R-:W-:Y:S01]  /*2810*/  IMAD.SHL.U32 R58, R58, 0x80, RZ ;  /* 0x000000803a3a7824 */ /* 0x000fe200078e00ff */
[----:B------:R-:W-:Y:S01]  /*2820*/  LOP3.LUT R3, R63, 0xfffffff0, RZ, 0xc0, !PT ;  /* 0xfffffff03f037812 */ /* 0x000fe200078ec0ff */
[----:B------:R-:W-:-:S07]  /*2830*/  VIADD R54, R11, 0x8 ;  /* 0x000000080b367836 */ /* 0x000fce0000000000 */
.L_x_12319:
[----:B------:R-:W2:Y:S01]  /*2840*/  LDL R13, [R1+0x48] ;  /* 0x00004800010d7983 */ /* 0x000ea20000100800 */
        /* <DEDUP_REMOVED lines=31> */
[----:B------:R-:W-:Y:S01]  /*2a40*/  IMAD.IADD R69, R16, 0x1, R69 ;  /* 0x0000000110457824 */ /* 0x000fe200078e0245 */
[----:B0-----:R-:W-:Y:S07]  /*2a50*/  @!P3 BRA `(.L_x_12278) ;  /* 0x0000003c00d4b947 */ /* 0x001fee0003800000 */
[----:B------:R-:W-:Y:S01]  /*2a60*/  SHF.R.S32.HI R74, RZ, 0x1f, R75 ;  /* 0x0000001fff4a7819 */ /* 0x000fe2000001144b */
[----:B------:R-:W-:Y:S01]  /*2a70*/  ULDC.64 UR4, c[0x0][0x300] ;  /* 0x0000c00000047ab9 */ /* 0x000fe20000000a00 */
[----:B-----5:R-:W-:Y:S01]  /*2a80*/  SHF.R.S32.HI R71, RZ, 0x1f, R76 ;  /* 0x0000001fff477819 */ /* 0x020fe2000001144c */
[----:B------:R-:W-:Y:S01]  /*2a90*/  IMAD.WIDE.U32 R4, R75, UR4, RZ ;  /* 0x000000044b047c25 */ /* 0x000fe2000f8e00ff */
[----:B------:R-:W-:-:S03]  /*2aa0*/  ULDC.64 UR6, c[0x0][0x2e8] ;  /* 0x0000ba0000067ab9 */ /* 0x000fc60000000a00 */
[----:B------:R-:W-:Y:S02]  /*2ab0*/  IMAD R6, R74, UR4, RZ ;  /* 0x000000044a067c24 */ /* 0x000fe4000f8e02ff */
[-C--:B------:R-:W-:Y:S02]  /*2ac0*/  IMAD R8, R57, R2.reuse, RZ ;  /* 0x0000000239087224 */ /* 0x080fe400078e02ff */
[----:B------:R-:W-:Y:S01]  /*2ad0*/  IMAD R7, R75, UR5, R6 ;  /* 0x000000054b077c24 */ /* 0x000fe2000f8e0206 */
[----:B------:R-:W-:Y:S01]  /*2ae0*/  ULDC.64 UR4, c[0x0][0x310] ;  /* 0x0000c40000047ab9 */ /* 0x000fe20000000a00 */
[----:B------:R-:W-:Y:S02]  /*2af0*/  IMAD R6, R59, R2, RZ ;  /* 0x000000023b067224 */ /* 0x000fe400078e02ff */
        /* <DEDUP_REMOVED lines=8> */
[C---:B------:R-:W-:Y:S01]  /*2b80*/  IMAD.WIDE.U32 R4, R153.reuse, UR4, R4 ;  /* 0x0000000499047c25 */ /* 0x040fe2000f8e0004 */
[----:B------:R-:W-:Y:S02]  /*2b90*/  ULDC.U8 UR4, c[0x0][0x410] ;  /* 0x0001040000047ab9 */ /* 0x000fe40000000000 */
[----:B------:R-:W-:Y:S01]  /*2ba0*/  ISETP.NE.AND P3, PT, RZ, UR4, PT ;  /* 0x00000004ff007c0c */ /* 0x000fe2000bf65270 */
[----:B------:R-:W-:Y:S01]  /*2bb0*/  IMAD R79, R153, UR5, R5 ;  /* 0x00000005994f7c24 */ /* 0x000fe2000f8e0205 */
[----:B------:R-:W-:Y:S01]  /*2bc0*/  IADD3 R72, P4, R4, UR6, RZ ;  /* 0x0000000604487c10 */ /* 0x000fe2000ff9e0ff */
[----:B------:R-:W-:-:S02]  /*2bd0*/  IMAD R70, R2, -0x80, R27 ;  /* 0xffffff8002467824 */ /* 0x000fc400078e021b */
[----:B------:R-:W-:Y:S01]  /*2be0*/  IMAD R7, R7, R56, R8 ;  /* 0x0000003807077224 */ /* 0x000fe200078e0208 */
[----:B------:R-:W-:Y:S01]  /*2bf0*/  IADD3.X R79, R79, UR7, RZ, P4, !PT ;  /* 0x000000074f4f7c10 */ /* 0x000fe2000a7fe4ff */
[----:B------:R-:W-:Y:S01]  /*2c00*/  IMAD.WIDE.U32 R10, R58, R2, RZ ;  /* 0x000000023a0a7225 */ /* 0x000fe200078e00ff */
[----:B------:R-:W-:-:S03]  /*2c10*/  VIMNMX R70, R70, 0x80, PT ;  /* 0x0000008046467848 */ /* 0x000fc60003fe0100 */
[----:B------:R-:W-:-:S04]  /*2c20*/  IMAD.WIDE.U32 R12, R56, R2, RZ ;  /* 0x00000002380c7225 */ /* 0x000fc800078e00ff */
[----:B------:R-:W-:Y:S02]  /*2c30*/  IMAD.IADD R14, R11, 0x1, R9 ;  /* 0x000000010b0e7824 */ /* 0x000fe400078e0209 */
[----:B------:R-:W-:Y:S01]  /*2c40*/  IMAD.IADD R15, R13, 0x1, R7 ;  /* 0x000000010d0f7824 */ /* 0x000fe200078e0207 */
[----:B------:R-:W-:Y:S06]  /*2c50*/  @!P3 BRA `(.L_x_12279) ;  /* 0x000000180094b947 */ /* 0x000fec0003800000 */
[----:B------:R-:W0:Y:S01]  /*2c60*/  S2R R28, SR_TID.X ;  /* 0x00000000001c7919 */ /* 0x000e220000002100 */
[----:B------:R-:W-:Y:S01]  /*2c70*/  BSSY B1, `(.L_x_12280) ;  /* 0x0000024000017945 */ /* 0x000fe20003800000 */
[----:B------:R-:W-:Y:S02]  /*2c80*/  CS2R R8, SRZ ;  /* 0x0000000000087805 */ /* 0x000fe4000001ff00 */
[----:B------:R-:W-:Y:S02]  /*2c90*/  CS2R R30, SRZ ;  /* 0x00000000001e7805 */ /* 0x000fe4000001ff00 */
[----:B------:R-:W-:Y:S02]  /*2ca0*/  CS2R R34, SRZ ;  /* 0x0000000000227805 */ /* 0x000fe4000001ff00 */
[----:B------:R-:W-:Y:S02]  /*2cb0*/  CS2R R32, SRZ ;  /* 0x0000000000207805 */ /* 0x000fe4000001ff00 */
[----:B------:R-:W-:Y:S01]  /*2cc0*/  CS2R R36, SRZ ;  /* 0x0000000000247805 */ /* 0x000fe2000001ff00 */
[----:B0-----:R-:W-:-:S05]  /*2cd0*/  VIADD R28, R28, 0xffffff80 ;  /* 0xffffff801c1c7836 */ /* 0x001fca0000000000 */
[----:B------:R-:W-:-:S04]  /*2ce0*/  LEA.HI R28, R28, R28, RZ, 0x1 ;  /* 0x0000001c1c1c7211 */ /* 0x000fc800078f08ff */
[----:B------:R-:W-:-:S04]  /*2cf0*/  SHF.R.S32.HI R28, RZ, 0x1, R28 ;  /* 0x00000001ff1c7819 */ /* 0x000fc8000001141c */
[----:B------:R-:W-:Y:S02]  /*2d00*/  ISETP.GE.AND P4, PT, R28, R70, PT ;  /* 0x000000461c00720c */ /* 0x000fe40003f86270 */
[----:B------:R-:W-:-:S11]  /*2d10*/  CS2R R28, SRZ ;  /* 0x00000000001c7805 */ /* 0x000fd6000001ff00 */
[----:B------:R-:W-:Y:S05]  /*2d20*/  @P4 BRA `(.L_x_12281) ;  /* 0x0000000000604947 */ /* 0x000fea0003800000 */
[----:B------:R-:W2:Y:S01]  /*2d30*/  LDL.64 R80, [R1+0x10] ;  /* 0x0000100001507983 */ /* 0x000ea20000100a00 */
[----:B------:R-:W-:Y:S01]  /*2d40*/  ULDC.64 UR4, c[0x0][0x3e8] ;  /* 0x0000fa0000047ab9 */ /* 0x000fe20000000a00 */
[----:B------:R-:W-:Y:S02]  /*2d50*/  ULDC.64 UR6, c[0x0][0x400] ;  /* 0x0001000000067ab9 */ /* 0x000fe40000000a00 */
[----:B------:R-:W3:Y:S04]  /*2d60*/  LDL R39, [R1+0x34] ;  /* 0x0000340001277983 */ /* 0x000ee80000100800 */
[----:B------:R-:W4:Y:S01]  /*2d70*/  LDL R38, [R1+0x38] ;  /* 0x0000380001267983 */ /* 0x000f220000100800 */
[----:B------:R-:W-:Y:S02]  /*2d80*/  IADD3 R10, P3, P5, R44, UR4, R10 ;  /* 0x000000042c0a7c10 */ /* 0x000fe4000fd7e00a */
[----:B------:R-:W-:-:S02]  /*2d90*/  CS2R R34, SRZ ;  /* 0x0000000000227805 */ /* 0x000fc4000001ff00 */
[----:B------:R-:W-:Y:S02]  /*2da0*/  CS2R R36, SRZ ;  /* 0x0000000000247805 */ /* 0x000fe4000001ff00 */
[----:B------:R-:W-:Y:S02]  /*2db0*/  IADD3.X R11, R49, UR5, R14, P3, P5 ;  /* 0x00000005310b7c10 */ /* 0x000fe40009fea40e */
[----:B------:R-:W-:-:S04]  /*2dc0*/  IADD3 R12, P3, P5, R40, UR6, R12 ;  /* 0x00000006280c7c10 */ /* 0x000fc8000fd7e00c */
[----:B------:R-:W-:Y:S02]  /*2dd0*/  IADD3.X R13, R47, UR7, R15, P3, P5 ;  /* 0x000000072f0d7c10 */ /* 0x000fe40009fea40f */
[----:B------:R-:W-:Y:S02]  /*2de0*/  CS2R R30, SRZ ;  /* 0x00000000001e7805 */ /* 0x000fe4000001ff00 */
[----:B------:R-:W-:Y:S02]  /*2df0*/  CS2R R8, SRZ ;  /* 0x0000000000087805 */ /* 0x000fe4000001ff00 */
[----:B------:R-:W-:Y:S02]  /*2e00*/  CS2R R32, SRZ ;  /* 0x0000000000207805 */ /* 0x000fe4000001ff00 */
[----:B------:R-:W-:Y:S02]  /*2e10*/  CS2R R28, SRZ ;  /* 0x00000000001c7805 */ /* 0x000fe4000001ff00 */
[----:B--2---:R-:W-:-:S02]  /*2e20*/  ISETP.GE.AND P5, PT, R80, R78, PT ;  /* 0x0000004e5000720c */ /* 0x004fc40003fa6270 */
[----:B---3--:R-:W-:-:S11]  /*2e30*/  ISETP.GE.AND P3, PT, R39, R78, PT ;  /* 0x0000004e2700720c */ /* 0x008fd60003f66270 */
[----:B------:R0:W5:Y:S04]  /*2e40*/  @!P5 LDG.E.64 R34, desc[UR40][R10.64] ;  /* 0x000000280a22d981 */ /* 0x000168000c1e1b00 */
[----:B------:R0:W5:Y:S01]  /*2e50*/  @!P5 LDG.E.64 R36, desc[UR40][R12.64] ;  /* 0x000000280c24d981 */ /* 0x000162000c1e1b00 */
[----:B----4-:R-:W-:-:S03]  /*2e60*/  ISETP.GE.AND P5, PT, R38, R78, PT ;  /* 0x0000004e2600720c */ /* 0x010fc60003fa6270 */
[----:B------:R0:W5:Y:S04]  /*2e70*/  @!P3 LDG.E.64 R30, desc[UR40][R10.64+0x10] ;  /* 0x000010280a1eb981 */ /* 0x000168000c1e1b00 */
[----:B------:R0:W5:Y:S06]  /*2e80*/  @!P3 LDG.E.64 R32, desc[UR40][R12.64+0x10] ;  /* 0x000010280c20b981 */ /* 0x00016c000c1e1b00 */
[----:B------:R0:W5:Y:S04]  /*2e90*/  @!P5 LDG.E.64 R8, desc[UR40][R10.64+0x20] ;  /* 0x000020280a08d981 */ /* 0x000168000c1e1b00 */
[----:B------:R0:W5:Y:S02]  /*2ea0*/  @!P5 LDG.E.64 R28, desc[UR40][R12.64+0x20] ;  /* 0x000020280c1cd981 */ /* 0x000164000c1e1b00 */
.L_x_12281:
[----:B------:R-:W-:Y:S05]  /*2eb0*/  BSYNC B1 ;  /* 0x0000000000017941 */ /* 0x000fea0003800000 */
.L_x_12280:
        /* <DEDUP_REMOVED lines=10> */
.L_x_12282:
[----:B------:R-:W2:Y:S01]  /*2f60*/  LDL R4, [R1+0xc] ;  /* 0x00000c0001047983 */ /* 0x000ea20000100800 */
[----:B------:R-:W-:Y:S01]  /*2f70*/  IMAD R68, R23, 0x8, R16 ;  /* 0x0000000817447824 */ /* 0x000fe200078e0210 */
[----:B------:R-:W-:Y:S01]  /*2f80*/  BSSY B1, `(.L_x_12283) ;  /* 0x0000004000017945 */ /* 0x000fe20003800000 */
[----:B--2---:R-:W-:-:S04]  /*2f90*/  SHF.L.U32 R77, R4, 0x1f, RZ ;  /* 0x0000001f044d7819 */ /* 0x004fc800000006ff */
[----:B------:R-:W1:Y:S02]  /*2fa0*/  SYNCS.PHASECHK.TRANS64.TRYWAIT P5, [R68+URZ+0x19c90], R77 ;  /* 0x019c904d440075a7 */ /* 0x000e6400080a017f */
[----:B-1----:R-:W-:Y:S05]  /*2fb0*/  @!P5 BRA `(.L_x_12284) ;  /* 0x000002340084d947 */ /* 0x002fea0003800000 */
.L_x_12627:
[----:B------:R-:W-:Y:S05]  /*2fc0*/  BSYNC B1 ;  /* 0x0000000000017941 */ /* 0x000fea0003800000 */
.L_x_12283:
[----:B------:R-:W-:-:S03]  /*2fd0*/  UMOV UR4, 0xffffffff ;  /* 0xffffffff00047882 */ /* 0x000fc60000000000 */
[----:B------:R-:W-:Y:S05]  /*2fe0*/  BRA.DIV UR4, `(.L_x_12285) ;  /* 0x00000236048c7947 */ /* 0x000fea000b800000 */
[----:B------:R-:W2:Y:S04]  /*2ff0*/  SHFL.IDX PT, R79, R79, RZ, 0x1e1f ;  /* 0x001e1fff4f4f7589 */ /* 0x000ea800000e0000 */
[----:B------:R3:W4:Y:S02]  /*3000*/  SHFL.IDX PT, R14, R72, RZ, 0x1e1f ;  /* 0x001e1fff480e7589 */ /* 0x00072400000e0000 */
.L_x_12631:
[----:B------:R-:W-:Y:S05]  /*3010*/  @P4 BRA `(.L_x_12286) ;  /* 0x0000003c00584947 */ /* 0x000fea0003800000 */
[----:B------:R-:W-:Y:S01]  /*3020*/  ISETP.NE.AND P4, PT, R52, RZ, PT ;  /* 0x000000ff3400720c */ /* 0x000fe20003f85270 */
[----:B------:R-:W-:-:S12]  /*3030*/  BSSY B1, `(.L_x_12287) ;  /* 0x0000076000017945 */ /* 0x000fd80003800000 */
[----:B------:R-:W-:Y:S05]  /*3040*/  @!P4 BRA `(.L_x_12288) ;  /* 0x0000000400d0c947 */ /* 0x000fea0003800000 */
[----:B0-----:R-:W5:Y:S01]  /*3050*/  LDL.64 R12, [R1+0x10] ;  /* 0x00001000010c7983 */ /* 0x001f620000100a00 */
[----:B----4-:R-:W-:Y:S01]  /*3060*/  IADD3 R10, P4, R18, R14, RZ ;  /* 0x0000000e120a7210 */ /* 0x010fe20007f9e0ff */
[----:B------:R-:W-:Y:S02]  /*3070*/  BSSY B2, `(.L_x_12289) ;  /* 0x0000070000027945 */ /* 0x000fe40003800000 */
[----:B------:R0:W4:Y:S02]  /*3080*/  LDS.128 R4, [R69+0x13800] ;  /* 0x0138000045047984 */ /* 0x0001240000000c00 */
[----:B--2---:R-:W-:Y:S01]  /*3090*/  IMAD.X R11, R79, 0x1, R19, P4 ;  /* 0x000000014f0b7824 */ /* 0x004fe200020e0613 */
[----:B-----5:R-:W-:-:S13]  /*30a0*/  ISETP.GE.AND P5, PT, R12, R78, PT ;  /* 0x0000004e0c00720c */ /* 0x020fda0003fa6270 */
[----:B0---4-:R-:W-:Y:S05]  /*30b0*/  @P5 BRA `(.L_x_12290) ;  /* 0x0000000400ac5947 */ /* 0x011fea0003800000 */
        /* <DEDUP_REMOVED lines=51> */
[----:B------:R-:W-:Y:S01]  /*33f0*/  HADD2.F32 R34, -RZ, R15.H0_H0 ;  /* 0x2000000fff227230 */ /* 0x000fe20000004100 */
[----:B------:R-:W-:Y:S01]  /*3400*/  F2FP.SATFINITE.E4M3.F32.PACK_AB_MERGE_C R5, R5, R4, R36 ;  /* 0x000000040505723e */ /* 0x000fe20004807024 */
[----:B------:R-:W-:-:S02]  /*3410*/  HADD2.F32 R15, -RZ, R81.H1_H1 ;  /* 0x30000051ff0f7230 */ /* 0x000fc40000004100 */
[-C--:B------:R-:W-:Y:S01]  /*3420*/  FMUL.FTZ R83, R35, R82.reuse ;  /* 0x0000005223537220 */ /* 0x080fe20000410000 */
[----:B------:R-:W-:Y:S02]  /*3430*/  HADD2.F32 R81, -RZ, R81.H0_H0 ;  /* 0x20000051ff517230 */ /* 0x000fe40000004100 */
[----:B------:R-:W-:Y:S01]  /*3440*/  FMUL.FTZ R82, R34, R82 ;  /* 0x0000005222527220 */ /* 0x000fe20000410000 */
[-C--:B------:R-:W-:Y:S01]  /*3450*/  FFMA.FTZ R84, R37, R15.reuse, -R84 ;  /* 0x0000000f25547223 */ /* 0x080fe20000010854 */
[----:B------:R-:W-:Y:S01]  /*3460*/  FFMA.FTZ R85, R72, R15, R85 ;  /* 0x0000000f48557223 */ /* 0x000fe20000010055 */
[----:B------:R-:W-:Y:S01]  /*3470*/  FFMA.FTZ R15, R34, R81, -R83 ;  /* 0x00000051220f7223 */ /* 0x000fe20000010853 */
[----:B------:R-:W-:Y:S01]  /*3480*/  F2FP.F16.E4M3.UNPACK_B R37, R7.H1 ;  /* 0x00000007ff25723e */ /* 0x000fe200030006ff */
[----:B------:R-:W-:Y:S01]  /*3490*/  FFMA.FTZ R34, R35, R81, R82 ;  /* 0x0000005123227223 */ /* 0x000fe20000010052 */
[-C--:B------:R-:W-:Y:S02]  /*34a0*/  F2FP.F16.E4M3.UNPACK_B R81, R13.reuse.H1 ;  /* 0x0000000dff51723e */ /* 0x080fe400030006ff */
        /* <DEDUP_REMOVED lines=15> */
[----:B------:R-:W-:Y:S01]  /*35a0*/  HADD2.F32 R86, -RZ, R13.H1_H1 ;  /* 0x3000000dff567230 */ /* 0x000fe20000004100 */
[----:B------:R-:W-:Y:S01]  /*35b0*/  F2FP.F16.E4M3.UNPACK_B R84, R7 ;  /* 0x00000007ff54723e */ /* 0x000fe200020006ff */
[----:B------:R-:W-:Y:S01]  /*35c0*/  FFMA.FTZ R7, R85, R87, R92 ;  /* 0x0000005755077223 */ /* 0x000fe2000001005c */
[-C--:B------:R-:W-:Y:S01]  /*35d0*/  FMUL.FTZ R90, R82, R89.reuse ;  /* 0x00000059525a7220 */ /* 0x080fe20000410000 */
[----:B------:R-:W-:Y:S01]  /*35e0*/  F2FP.F16.E4M3.UNPACK_B R6, R6 ;  /* 0x00000006ff06723e */ /* 0x000fe200020006ff */
[----:B------:R-:W-:Y:S01]  /*35f0*/  FMUL.FTZ R91, R83, R89 ;  /* 0x00000059535b7220 */ /* 0x000fe20000410000 */
[----:B------:R-:W-:-:S02]  /*3600*/  HADD2.F32 R85, -RZ, R81.H0_H0 ;  /* 0x20000051ff557230 */ /* 0x000fc40000004100 */
[-C--:B------:R-:W-:Y:S01]  /*3610*/  FFMA.FTZ R87, R83, R86.reuse, R90 ;  /* 0x0000005653577223 */ /* 0x080fe2000001005a */
[--C-:B------:R-:W-:Y:S02]  /*3620*/  HADD2.F32 R83, -RZ, R84.reuse.H0_H0 ;  /* 0x20000054ff537230 */ /* 0x100fe40000004100 */
[----:B------:R-:W-:Y:S01]  /*3630*/  FFMA.FTZ R82, R82, R86, -R91 ;  /* 0x0000005652527223 */ /* 0x000fe2000001085b */
[----:B------:R-:W-:Y:S01]  /*3640*/  HADD2.F32 R84, -RZ, R84.H1_H1 ;  /* 0x30000054ff547230 */ /* 0x000fe20000004100 */
[----:B------:R-:W-:Y:S01]  /*3650*/  F2FP.SATFINITE.E4M3.F32.PACK_AB_MERGE_C R7, R7, R12, RZ ;  /* 0x0000000c0707723e */ /* 0x000fe200048070ff */
        /* <DEDUP_REMOVED lines=17> */
.L_x_12290:
[----:B------:R-:W-:Y:S05]  /*3770*/  BSYNC B2 ;  /* 0x0000000000027941 */ /* 0x000fea0003800000 */
.L_x_12289:
[----:B------:R0:W-:Y:S02]  /*3780*/  ST.E.128 desc[UR40][R10.64], R4 ;  /* 0x000000040a007985 */ /* 0x0001e4000c101d28 */
.L_x_12288:
[----:B------:R-:W-:Y:S05]  /*3790*/  BSYNC B1 ;  /* 0x0000000000017941 */ /* 0x000fea0003800000 */
.L_x_12287:
[----:B------:R-:W-:Y:S01]  /*37a0*/  ISETP.NE.AND P4, PT, R51, RZ, PT ;  /* 0x000000ff3300720c */ /* 0x000fe20003f85270 */
[----:B------:R-:W-:-:S12]  /*37b0*/  BSSY B1, `(.L_x_12291) ;  /* 0x0000078000017945 */ /* 0x000fd80003800000 */
[----:B------:R-:W-:Y:S05]  /*37c0*/  @!P4 BRA `(.L_x_12292) ;  /* 0x0000000400d8c947 */ /* 0x000fea0003800000 */
[----:B0-----:R-:W5:Y:S04]  /*37d0*/  LDL R5, [R1+0x34] ;  /* 0x0000340001057983 */ /* 0x001f680000100800 */
[----:B------:R-:W2:Y:S01]  /*37e0*/  LDL R4, [R1+0x1c] ;  /* 0x00001c0001047983 */ /* 0x000ea20000100800 */
[----:B------:R-:W-:Y:S01]  /*37f0*/  BSSY B2, `(.L_x_12293) ;  /* 0x0000072000027945 */ /* 0x000fe20003800000 */
[----:B-----5:R-:W-:Y:S01]  /*3800*/  ISETP.GE.AND P5, PT, R5, R78, PT ;  /* 0x0000004e0500720c */ /* 0x020fe20003fa6270 */
[----:B--2---:R-:W-:Y:S02]  /*3810*/  IMAD.SHL.U32 R11, R4, 0x10, RZ ;  /* 0x00000010040b7824 */ /* 0x004fe400078e00ff */
[----:B------:R0:W2:Y:S03]  /*3820*/  LDS.128 R4, [R69+0x14800] ;  /* 0x0148000045047984 */ /* 0x0000a60000000c00 */
[----:B----4-:R-:W-:-:S04]  /*3830*/  IADD3 R10, P4, R14, R11, RZ ;  /* 0x0000000b0e0a7210 */ /* 0x010fc80007f9e0ff */
[----:B------:R-:W-:-:S03]  /*3840*/  LEA.HI.X.SX32 R11, R11, R79, 0x1, P4 ;  /* 0x0000004f0b0b7211 */ /* 0x000fc600020f0eff */
[----:B0-----:R-:W-:Y:S06]  /*3850*/  @P5 BRA `(.L_x_12294) ;  /* 0x0000000400ac5947 */ /* 0x001fec0003800000 */
[----:B------:R-:W-:Y:S02]  /*3860*/  SHF.R.U32.HI R15, RZ, 0x8, R31 ;  /* 0x00000008ff0f7819 */ /* 0x000fe4000001161f */
[----:B------:R-:W-:Y:S02]  /*3870*/  SHF.R.U32.HI R30, RZ, 0x18, R33 ;  /* 0x00000018ff1e7819 */ /* 0x000fe40000011621 */
[----:B------:R-:W-:Y:S02]  /*3880*/  LOP3.LUT R13, R33, 0xff, RZ, 0xc0, !PT ;  /* 0x000000ff210d7812 */ /* 0x000fe400078ec0ff */
        /* <DEDUP_REMOVED lines=64> */
[----:B---3--:R-:W-:Y:S01]  /*3c90*/  HADD2.F32 R72, -RZ, R81.H1_H1 ;  /* 0x30000051ff487230 */ /* 0x008fe20000004100 */
        /* <DEDUP_REMOVED lines=39> */
.L_x_12294:
[----:B------:R-:W-:Y:S05]  /*3f10*/  BSYNC B2 ;  /* 0x0000000000027941 */ /* 0x000fea0003800000 */
.L_x_12293:
[----:B--2---:R0:W-:Y:S02]  /*3f20*/  ST.E.128 desc[UR40][R10.64], R4 ;  /* 0x000000040a007985 */ /* 0x0041e4000c101d28 */
.L_x_12292:
[----:B------:R-:W-:Y:S05]  /*3f30*/  BSYNC B1 ;  /* 0x0000000000017941 */ /* 0x000fea0003800000 */
.L_x_12291:
[----:B------:R-:W-:-:S13]  /*3f40*/  ISETP.NE.AND P4, PT, R67, RZ, PT ;  /* 0x000000ff4300720c */ /* 0x000fda0003f85270 */
[----:B------:R-:W-:Y:S05]  /*3f50*/  @P4 BRA `(.L_x_12286) ;  /* 0x0000002c00884947 */ /* 0x000fea0003800000 */
[----:B0-----:R-:W4:Y:S04]  /*3f60*/  LDL R4, [R1+0x8] ;  /* 0x0000080001047983 */ /* 0x001f280000100800 */
[----:B------:R-:W5:Y:S04]  /*3f70*/  LDL R13, [R1+0x38] ;  /* 0x00003800010d7983 */ /* 0x000f680000100800 */
[----:B------:R-:W2:Y:S01]  /*3f80*/  LDL R12, [R1+0x30] ;  /* 0x00003000010c7983 */ /* 0x000ea20000100800 */
[----:B------:R-:W-:Y:S01]  /*3f90*/  BSSY B1, `(.L_x_12295) ;  /* 0x000006f000017945 */ /* 0x000fe20003800000 */
[----:B----4-:R-:W-:-:S02]  /*3fa0*/  IADD3 R10, P4, R4, R14, RZ ;  /* 0x0000000e040a7210 */ /* 0x010fc40007f9e0ff */
[----:B------:R0:W4:Y:S01]  /*3fb0*/  LDS.128 R4, [R69+0x15800] ;  /* 0x0158000045047984 */ /* 0x0001220000000c00 */
[----:B-----5:R-:W-:Y:S02]  /*3fc0*/  ISETP.GE.AND P5, PT, R13, R78, PT ;  /* 0x0000004e0d00720c */ /* 0x020fe40003fa6270 */
[----:B--2---:R-:W-:-:S11]  /*3fd0*/  IMAD.X R11, R79, 0x1, R12, P4 ;  /* 0x000000014f0b7824 */ /* 0x004fd600020e060c */
[----:B0-----:R-:W-:Y:S05]  /*3fe0*/  @P5 BRA `(.L_x_12296) ;  /* 0x0000000400a45947 */ /* 0x001fea0003800000 */
        /* <DEDUP_REMOVED lines=10> */
[----:B----4-:R-:W-:Y:S01]  /*4090*/  IMAD.MOV.U32 R12, RZ, RZ, R4 ;  /* 0x000000ffff0c7224 */ /* 0x010fe200078e0004 */
        /* <DEDUP_REMOVED lines=42> */
[-C--:B------:R-:W-:Y:S01]  /*4340*/  FMUL.FTZ R30, R14, R39.reuse ;  /* 0x000000270e1e7220 */ /* 0x080fe20000410000 */
[----:B------:R-:W-:Y:S01]  /*4350*/  FMUL.FTZ R39, R13, R39 ;  /* 0x000000270d277220 */ /* 0x000fe20000410000 */
[-C--:B------:R-:W-:Y:S01]  /*4360*/  FFMA.FTZ R15, R15, R12.reuse, -R32 ;  /* 0x0000000c0f0f7223 */ /* 0x080fe20000010820 */
[----:B------:R-:W-:Y:S01]  /*4370*/  FFMA.FTZ R28, R28, R12, R29 ;  /* 0x0000000c1c1c7223 */ /* 0x000fe2000001001d */
[-C--:B------:R-:W-:Y:S01]  /*4380*/  FFMA.FTZ R12, R13, R38.reuse, -R30 ;  /* 0x000000260d0c7223 */ /* 0x080fe2000001081e */
[----:B------:R-:W-:Y:S01]  /*4390*/  FFMA.FTZ R13, R14, R38, R39 ;  /* 0x000000260e0d7223 */ /* 0x000fe20000010027 */
[----:B------:R-:W-:Y:S01]  /*43a0*/  F2FP.F16.E4M3.UNPACK_B R29, R7.H1 ;  /* 0x00000007ff1d723e */ /* 0x000fe200030006ff */
[--C-:B------:R-:W-:Y:S01]  /*43b0*/  HADD2.F32 R37, -RZ, R35.reuse.H1_H1 ;  /* 0x30000023ff257230 */ /* 0x100fe20000004100 */
[----:B------:R-:W-:Y:S01]  /*43c0*/  F2FP.SATFINITE.E4M3.F32.PACK_AB_MERGE_C R14, R34, R33, RZ ;  /* 0x00000021220e723e */ /* 0x000fe200048070ff */
[----:B------:R-:W-:Y:S01]  /*43d0*/  HADD2.F32 R35, -RZ, R35.H0_H0 ;  /* 0x20000023ff237230 */ /* 0x000fe20000004100 */
[----:B------:R-:W-:Y:S01]  /*43e0*/  F2FP.SATFINITE.E4M3.F32.PACK_AB_MERGE_C R15, R28, R15, RZ ;  /* 0x0000000f1c0f723e */ /* 0x000fe200048070ff */
[--C-:B------:R-:W-:Y:S01]  /*43f0*/  HADD2.F32 R30, -RZ, R29.reuse.H0_H0 ;  /* 0x2000001dff1e7230 */ /* 0x100fe20000004100 */
[----:B------:R-:W-:Y:S01]  /*4400*/  F2FP.F16.E4M3.UNPACK_B R28, R6.H1 ;  /* 0x00000006ff1c723e */ /* 0x000fe200030006ff */
[----:B------:R-:W-:Y:S01]  /*4410*/  HADD2.F32 R29, -RZ, R29.H1_H1 ;  /* 0x3000001dff1d7230 */ /* 0x000fe20000004100 */
[----:B------:R-:W-:-:S02]  /*4420*/  F2FP.F16.E4M3.UNPACK_B R34, R9 ;  /* 0x00000009ff22723e */ /* 0x000fc400020006ff */
[----:B------:R-:W-:Y:S01]  /*4430*/  F2FP.F16.E4M3.UNPACK_B R32, R8.H1 ;  /* 0x00000008ff20723e */ /* 0x000fe200030006ff */
[----:B------:R-:W-:Y:S02]  /*4440*/  HADD2.F32 R9, -RZ, R28.H1_H1 ;  /* 0x3000001cff097230 */ /* 0x000fe40000004100 */
[-C--:B------:R-:W-:Y:S01]  /*4450*/  FMUL.FTZ R39, R29, R37.reuse ;  /* 0x000000251d277220 */ /* 0x080fe20000410000 */
[----:B------:R-:W-:Y:S02]  /*4460*/  HADD2.F32 R36, -RZ, R34.H1_H1 ;  /* 0x30000022ff247230 */ /* 0x000fe40000004100 */
[----:B------:R-:W-:Y:S01]  /*4470*/  FMUL.FTZ R38, R30, R37 ;  /* 0x000000251e267220 */ /* 0x000fe20000410000 */
[----:B------:R-:W-:Y:S01]  /*4480*/  HADD2.F32 R28, -RZ, R28.H0_H0 ;  /* 0x2000001cff1c7230 */ /* 0x000fe20000004100 */
[----:B------:R-:W-:Y:S01]  /*4490*/  F2FP.F16.E4M3.UNPACK_B R7, R7 ;  /* 0x00000007ff07723e */ /* 0x000fe200020006ff */
[----:B------:R-:W-:Y:S02]  /*44a0*/  HADD2.F32 R8, -RZ, R31.H1_H1 ;  /* 0x3000001fff087230 */ /* 0x000fe40000004100 */
[----:B------:R-:W-:Y:S01]  /*44b0*/  FMUL.FTZ R37, R9, R36 ;  /* 0x0000002409257220 */ /* 0x000fe20000410000 */
[----:B------:R-:W-:Y:S01]  /*44c0*/  F2FP.F16.E4M3.UNPACK_B R6, R6 ;  /* 0x00000006ff06723e */ /* 0x000fe200020006ff */
[----:B------:R-:W-:Y:S01]  /*44d0*/  FMUL.FTZ R36, R28, R36 ;  /* 0x000000241c247220 */ /* 0x000fe20000410000 */
[----:B------:R-:W-:-:S02]  /*44e0*/  HADD2.F32 R33, -RZ, R32.H1_H1 ;  /* 0x30000020ff217230 */ /* 0x000fc40000004100 */
[-C--:B------:R-:W-:Y:S01]  /*44f0*/  FFMA.FTZ R37, R28, R8.reuse, -R37 ;  /* 0x000000081c257223 */ /* 0x080fe20000010825 */
[----:B------:R-:W-:Y:S02]  /*4500*/  HADD2.F32 R34, -RZ, R34.H0_H0 ;  /* 0x20000022ff227230 */ /* 0x000fe40000004100 */
[----:B------:R-:W-:Y:S01]  /*4510*/  FFMA.FTZ R36, R9, R8, R36 ;  /* 0x0000000809247223 */ /* 0x000fe20000010024 */
[--C-:B------:R-:W-:Y:S02]  /*4520*/  HADD2.F32 R8, -RZ, R7.reuse.H0_H0 ;  /* 0x20000007ff087230 */ /* 0x100fe40000004100 */
[-C--:B------:R-:W-:Y:S01]  /*4530*/  FFMA.FTZ R39, R30, R33.reuse, -R39 ;  /* 0x000000211e277223 */ /* 0x080fe20000010827 */
[----:B------:R-:W-:Y:S02]  /*4540*/  HADD2.F32 R9, -RZ, R7.H1_H1 ;  /* 0x30000007ff097230 */ /* 0x000fe40000004100 */
[----:B------:R-:W-:Y:S01]  /*4550*/  FFMA.FTZ R38, R29, R33, R38 ;  /* 0x000000211d267223 */ /* 0x000fe20000010026 */
[----:B------:R-:W-:-:S02]  /*4560*/  HADD2.F32 R7, -RZ, R6.H0_H0 ;  /* 0x20000006ff077230 */ /* 0x000fc40000004100 */
[-C--:B------:R-:W-:Y:S01]  /*4570*/  FMUL.FTZ R30, R8, R35.reuse ;  /* 0x00000023081e7220 */ /* 0x080fe20000410000 */
[----:B------:R-:W-:Y:S02]  /*4580*/  HADD2.F32 R6, -RZ, R6.H1_H1 ;  /* 0x30000006ff067230 */ /* 0x000fe40000004100 */
[----:B------:R-:W-:Y:S01]  /*4590*/  FMUL.FTZ R33, R9, R35 ;  /* 0x0000002309217220 */ /* 0x000fe20000410000 */
[----:B------:R-:W-:Y:S02]  /*45a0*/  HADD2.F32 R32, -RZ, R32.H0_H0 ;  /* 0x20000020ff207230 */ /* 0x000fe40000004100 */
        /* <DEDUP_REMOVED lines=13> */
.L_x_12296:
[----:B------:R-:W-:Y:S05]  /*4680*/  BSYNC B1 ;  /* 0x0000000000017941 */ /* 0x000fea0003800000 */
.L_x_12295:
[----:B----4-:R0:W-:Y:S01]  /*4690*/  ST.E.128 desc[UR40][R10.64], R4 ;  /* 0x000000040a007985 */ /* 0x0101e2000c101d28 */
[----:B------:R-:W-:Y:S05]  /*46a0*/  BRA `(.L_x_12286) ;  /* 0x0000002400b47947 */ /* 0x000fea0003800000 */
.L_x_12279:
        /* <DEDUP_REMOVED lines=15> */
[----:B------:R-:W-:Y:S01]  /*47a0*/  ULDC.64 UR4, c[0x0][0x3e8] ;  /* 0x0000fa0000047ab9 */ /* 0x000fe20000000a00 */
[----:B------:R-:W-:Y:S01]  /*47b0*/  ULDC.64 UR6, c[0x0][0x400] ;  /* 0x0001000000067ab9 */ /* 0x000fe20000000a00 */
[----:B------:R-:W-:Y:S02]  /*47c0*/  IADD3 R10, P3, P5, R42, UR4, R10 ;  /* 0x000000042a0a7c10 */ /* 0x000fe4000fd7e00a */
[----:B------:R-:W-:Y:S02]  /*47d0*/  CS2R R6, SRZ ;  /* 0x0000000000067805 */ /* 0x000fe4000001ff00 */
[----:B------:R-:W-:Y:S02]  /*47e0*/  CS2R R4, SRZ ;  /* 0x0000000000047805 */ /* 0x000fe4000001ff00 */
[----:B------:R-:W-:Y:S02]  /*47f0*/  CS2R R34, SRZ ;  /* 0x0000000000227805 */ /* 0x000fe4000001ff00 */
[----:B------:R-:W-:-:S02]  /*4800*/  IADD3.X R11, R48, UR5, R14, P3, P5 ;  /* 0x00000005300b7c10 */ /* 0x000fc40009fea40e */
[----:B------:R-:W-:Y:S02]  /*4810*/  CS2R R32, SRZ ;  /* 0x0000000000207805 */ /* 0x000fe4000001ff00 */
[----:B------:R-:W-:-:S04]  /*4820*/  IADD3 R12, P3, P5, R20, UR6, R12 ;  /* 0x00000006140c7c10 */ /* 0x000fc8000fd7e00c */
[----:B------:R-:W-:Y:S02]  /*4830*/  IADD3.X R13, R46, UR7, R15, P3, P5 ;  /* 0x000000072e0d7c10 */ /* 0x000fe40009fea40f */
[-C--:B------:R-:W-:Y:S02]  /*4840*/  ISETP.GE.AND P3, PT, R18, R78.reuse, PT ;  /* 0x0000004e1200720c */ /* 0x080fe40003f66270 */
[----:B------:R-:W-:-:S11]  /*4850*/  ISETP.GE.AND P5, PT, R65, R78, PT ;  /* 0x0000004e4100720c */ /* 0x000fd60003fa6270 */
[----:B------:R0:W5:Y:S04]  /*4860*/  @!P3 LDG.E.128 R28, desc[UR40][R10.64] ;  /* 0x000000280a1cb981 */ /* 0x000168000c1e1d00 */
[----:B------:R0:W5:Y:S04]  /*4870*/  @!P5 LDG.E.128 R4, desc[UR40][R10.64+0x20] ;  /* 0x000020280a04d981 */ /* 0x000168000c1e1d00 */
[----:B------:R0:W5:Y:S04]  /*4880*/  @!P3 LDG.E.128 R36, desc[UR40][R12.64] ;  /* 0x000000280c24b981 */ /* 0x000168000c1e1d00 */
[----:B------:R0:W5:Y:S02]  /*4890*/  @!P5 LDG.E.128 R32, desc[UR40][R12.64+0x20] ;  /* 0x000020280c20d981 */ /* 0x000164000c1e1d00 */
.L_x_12298:
[----:B------:R-:W-:Y:S05]  /*48a0*/  BSYNC B1 ;  /* 0x0000000000017941 */ /* 0x000fea0003800000 */
.L_x_12297:
        /* <DEDUP_REMOVED lines=9> */
[----:B------:R-:W-:-:S04]  /*4940*/  IMAD.MOV.U32 R86, RZ, RZ, R36 ;  /* 0x000000ffff567224 */ /* 0x000fc800078e0024 */
[----:B------:R-:W-:Y:S05]  /*4950*/  @!P3 BRA `(.L_x_12299) ;  /* 0x000000000004b947 */ /* 0x000fea0003800000 */
[----:B------:R-:W-:Y:S01]  /*4960*/  BPT.TRAP 0x1 ;  /* 0x000000040000795c */ /* 0x000fe20000300000 */
.L_x_12299:
[----:B------:R-:W2:Y:S01]  /*4970*/  LDL R8, [R1+0xc] ;  /* 0x00000c0001087983 */ /* 0x000ea20000100800 */
[----:B------:R-:W-:Y:S01]  /*4980*/  IMAD R68, R23, 0x8, R16 ;  /* 0x0000000817447824 */ /* 0x000fe200078e0210 */
[----:B------:R-:W-:Y:S01]  /*4990*/  BSSY B1, `(.L_x_12300) ;  /* 0x0000004000017945 */ /* 0x000fe20003800000 */
[----:B--2---:R-:W-:-:S04]  /*49a0*/  SHF.L.U32 R77, R8, 0x1f, RZ ;  /* 0x0000001f084d7819 */ /* 0x004fc800000006ff */
[----:B------:R-:W1:Y:S02]  /*49b0*/  SYNCS.PHASECHK.TRANS64.TRYWAIT P5, [R68+URZ+0x19c90], R77 ;  /* 0x019c904d440075a7 */ /* 0x000e6400080a017f */
[----:B-1----:R-:W-:Y:S05]  /*49c0*/  @!P5 BRA `(.L_x_12301) ;  /* 0x0000021c005cd947 */ /* 0x002fea0003800000 */
.L_x_12632:
[----:B------:R-:W-:Y:S05]  /*49d0*/  BSYNC B1 ;  /* 0x0000000000017941 */ /* 0x000fea0003800000 */
.L_x_12300:
[----:B------:R-:W-:-:S03]  /*49e0*/  UMOV UR4, 0xffffffff ;  /* 0xffffffff00047882 */ /* 0x000fc60000000000 */
[----:B------:R-:W-:Y:S05]  /*49f0*/  BRA.DIV UR4, `(.L_x_12302) ;  /* 0x0000021e04647947 */ /* 0x000fea000b800000 */
[----:B------:R-:W2:Y:S04]  /*4a00*/  SHFL.IDX PT, R79, R79, RZ, 0x1e1f ;  /* 0x001e1fff4f4f7589 */ /* 0x000ea800000e0000 */
[----:B------:R3:W4:Y:S02]  /*4a10*/  SHFL.IDX PT, R80, R72, RZ, 0x1e1f ;  /* 0x001e1fff48507589 */ /* 0x00072400000e0000 */
.L_x_12636:
[----:B------:R-:W-:Y:S05]  /*4a20*/  @P4 BRA `(.L_x_12286) ;  /* 0x0000002000d44947 */ /* 0x000fea0003800000 */
[----:B------:R-:W5:Y:S01]  /*4a30*/  LDC R85, c[0x0][0x2f4] ;  /* 0x0000bd00ff557b82 */ /* 0x000f620000000800 */
[----:B------:R-:W-:Y:S01]  /*4a40*/  ISETP.NE.AND P4, PT, R52, RZ, PT ;  /* 0x000000ff3400720c */ /* 0x000fe20003f85270 */
[----:B------:R-:W-:Y:S01]  /*4a50*/  BSSY B1, `(.L_x_12303) ;  /* 0x00000fd000017945 */ /* 0x000fe20003800000 */
[----:B-----5:R-:W-:-:S11]  /*4a60*/  IMAD.IADD R90, R85, 0x1, -R53 ;  /* 0x00000001555a7824 */ /* 0x020fd600078e0a35 */
[----:B------:R-:W-:Y:S05]  /*4a70*/  @!P4 BRA `(.L_x_12304) ;  /* 0x0000000c00e8c947 */ /* 0x000fea0003800000 */
[----:B0-----:R-:W5:Y:S04]  /*4a80*/  LDL R12, [R1+0x2c] ;  /* 0x00002c00010c7983 */ /* 0x001f680000100800 */
[----:B------:R-:W2:Y:S04]  /*4a90*/  LDL R11, [R1+0x7c] ;  /* 0x00007c00010b7983 */ /* 0x000ea80000100800 */
[----:B------:R-:W2:Y:S01]  /*4aa0*/  LDL R10, [R1+0x3c] ;  /* 0x00003c00010a7983 */ /* 0x000ea20000100800 */
[----:B------:R-:W-:Y:S01]  /*4ab0*/  SEL R8, R53, R90, !P0 ;  /* 0x0000005a35087207 */ /* 0x000fe20004000000 */
[----:B------:R-:W-:Y:S01]  /*4ac0*/  BSSY B2, `(.L_x_12305) ;  /* 0x00000f0000027945 */ /* 0x000fe20003800000 */
[----:B------:R-:W-:-:S02]  /*4ad0*/  ISETP.GE.AND P6, PT, R18, R78, PT ;  /* 0x0000004e1200720c */ /* 0x000fc40003fc6270 */
[----:B------:R-:W-:Y:S02]  /*4ae0*/  SHF.R.S32.HI R9, RZ, 0x1f, R8 ;  /* 0x0000001fff097819 */ /* 0x000fe40000011408 */
[----:B---34-:R-:W-:Y:S02]  /*4af0*/  IADD3 R72, P4, R3, R80, RZ ;  /* 0x0000005003487210 */ /* 0x018fe40007f9e0ff */
[----:B------:R-:W-:-:S04]  /*4b00*/  LEA.HI R9, R9, R8, RZ, 0x5 ;  /* 0x0000000809097211 */ /* 0x000fc800078f28ff */
[----:B------:R-:W-:-:S04]  /*4b10*/  SHF.R.S32.HI R8, RZ, 0x5, R9 ;  /* 0x00000005ff087819 */ /* 0x000fc80000011409 */
[----:B------:R-:W-:-:S04]  /*4b20*/  LEA.HI.SX32 R8, R63, R8, 0x1c ;  /* 0x000000083f087211 */ /* 0x000fc800078fe2ff */
[C---:B------:R-:W-:Y:S01]  /*4b30*/  LEA.HI R9, R8.reuse, R8, RZ, 0x1 ;  /* 0x0000000808097211 */ /* 0x040fe200078f08ff */
[----:B------:R-:W-:-:S04]  /*4b40*/  IMAD.SHL.U32 R91, R8, 0x10, RZ ;  /* 0x00000010085b7824 */ /* 0x000fc800078e00ff */
[----:B------:R-:W-:Y:S01]  /*4b50*/  IMAD.SHL.U32 R9, R9, 0x800, RZ ;  /* 0x0000080009097824 */ /* 0x000fe200078e00ff */
[----:B------:R-:W-:-:S04]  /*4b60*/  ISETP.GE.AND P5, PT, R91, R85, PT ;  /* 0x000000555b00720c */ /* 0x000fc80003fa6270 */
[----:B------:R-:W-:Y:S02]  /*4b70*/  LOP3.LUT R9, R9, 0xfffff000, RZ, 0xc0, !PT ;  /* 0xfffff00009097812 */ /* 0x000fe400078ec0ff */
[----:B-----5:R-:W-:-:S04]  /*4b80*/  LOP3.LUT R8, R12, 0x10, R91, 0xf8, !PT ;  /* 0x000000100c087812 */ /* 0x020fc800078ef85b */
[----:B--2---:R-:W-:-:S04]  /*4b90*/  LOP3.LUT R8, R8, R11, RZ, 0x3c, !PT ;  /* 0x0000000b08087212 */ /* 0x004fc800078e3cff */
        /* <DEDUP_REMOVED lines=8> */
[--C-:B------:R-:W-:Y:S02]  /*4c20*/  SHF.R.U32.HI R92, RZ, 0x8, R29.reuse ;  /* 0x00000008ff5c7819 */ /* 0x100fe4000001161d */
[----:B------:R-:W-:Y:S02]  /*4c30*/  LOP3.LUT R93, R29, 0xff, RZ, 0xc0, !PT ;  /* 0x000000ff1d5d7812 */ /* 0x000fe400078ec0ff */
[----:B------:R-:W-:Y:S01]  /*4c40*/  SHF.R.U32.HI R96, RZ, 0x18, R29 ;  /* 0x00000018ff607819 */ /* 0x000fe2000001161d */
[----:B------:R-:W-:Y:S01]  /*4c50*/  IMAD.SHL.U32 R92, R92, 0x100, RZ ;  /* 0x000001005c5c7824 */ /* 0x000fe200078e00ff */
[--C-:B------:R-:W-:Y:S02]  /*4c60*/  SHF.R.U32.HI R98, RZ, 0x8, R37.reuse ;  /* 0x00000008ff627819 */ /* 0x100fe40000011625 */
[----:B------:R-:W-:Y:S02]  /*4c70*/  LOP3.LUT R99, R37, 0xff, RZ, 0xc0, !PT ;  /* 0x000000ff25637812 */ /* 0x000fe400078ec0ff */
[----:B------:R-:W-:Y:S01]  /*4c80*/  SHF.R.U32.HI R100, RZ, 0x18, R37 ;  /* 0x00000018ff647819 */ /* 0x000fe20000011625 */
[----:B------:R-:W-:Y:S01]  /*4c90*/  IMAD.SHL.U32 R98, R98, 0x100, RZ ;  /* 0x0000010062627824 */ /* 0x000fe200078e00ff */
[----:B------:R-:W-:-:S02]  /*4ca0*/  SHF.R.U32.HI R94, RZ, 0x10, R29 ;  /* 0x00000010ff5e7819 */ /* 0x000fc4000001161d */
[----:B------:R-:W-:Y:S02]  /*4cb0*/  PRMT R93, R96, 0x654, R93 ;  /* 0x00000654605d7816 */ /* 0x000fe4000000005d */
[----:B------:R-:W-:Y:S02]  /*4cc0*/  SHF.R.U32.HI R97, RZ, 0x10, R37 ;  /* 0x00000010ff617819 */ /* 0x000fe40000011625 */
[----:B------:R-:W-:Y:S02]  /*4cd0*/  PRMT R99, R100, 0x654, R99 ;  /* 0x0000065464637816 */ /* 0x000fe40000000063 */
[----:B------:R-:W-:Y:S01]  /*4ce0*/  LOP3.LUT R93, R93, 0xff00, R92, 0xf8, !PT ;  /* 0x0000ff005d5d7812 */ /* 0x000fe200078ef85c */
[----:B------:R-:W-:Y:S01]  /*4cf0*/  IMAD.U32 R92, R94, 0x10000, RZ ;  /* 0x000100005e5c7824 */ /* 0x000fe200078e00ff */
[--C-:B------:R-:W-:Y:S02]  /*4d00*/  SHF.R.U32.HI R36, RZ, 0x10, R39.reuse ;  /* 0x00000010ff247819 */ /* 0x100fe40000011627 */
[----:B------:R-:W-:-:S02]  /*4d10*/  SHF.R.U32.HI R37, RZ, 0x8, R39 ;  /* 0x00000008ff257819 */ /* 0x000fc40000011627 */
[----:B------:R-:W-:Y:S02]  /*4d20*/  LOP3.LUT R38, R39, 0xff, RZ, 0xc0, !PT ;  /* 0x000000ff27267812 */ /* 0x000fe400078ec0ff */
[----:B------:R-:W-:Y:S01]  /*4d30*/  SHF.R.U32.HI R95, RZ, 0x18, R39 ;  /* 0x00000018ff5f7819 */ /* 0x000fe20000011627 */
[----:B------:R-:W-:Y:S01]  /*4d40*/  IMAD.U32 R39, R97, 0x10000, RZ ;  /* 0x0001000061277824 */ /* 0x000fe200078e00ff */
[----:B------:R-:W-:Y:S01]  /*4d50*/  LOP3.LUT R98, R99, 0xff00, R98, 0xf8, !PT ;  /* 0x0000ff0063627812 */ /* 0x000fe200078ef862 */
[----:B------:R-:W-:Y:S01]  /*4d60*/  IMAD.SHL.U32 R37, R37, 0x100, RZ ;  /* 0x0000010025257824 */ /* 0x000fe200078e00ff */
[----:B------:R-:W-:Y:S01]  /*4d70*/  LOP3.LUT R92, R93, 0xff0000, R92, 0xf8, !PT ;  /* 0x00ff00005d5c7812 */ /* 0x000fe200078ef85c */
[----:B0-----:R-:W-:Y:S01]  /*4d80*/  IMAD.MOV.U32 R93, RZ, RZ, R9 ;  /* 0x000000ffff5d7224 */ /* 0x001fe200078e0009 */
[----:B------:R-:W-:Y:S02]  /*4d90*/  LOP3.LUT R39, R98, 0xff0000, R39, 0xf8, !PT ;  /* 0x00ff000062277812 */ /* 0x000fe400078ef827 */
[----:B--2---:R-:W-:-:S02]  /*4da0*/  F2FP.F16.E4M3.UNPACK_B R9, R13 ;  /* 0x0000000dff09723e */ /* 0x004fc400020006ff */
[----:B------:R-:W-:Y:S02]  /*4db0*/  F2FP.F16.E4M3.UNPACK_B R96, R39 ;  /* 0x00000027ff60723e */ /* 0x000fe400020006ff */
[----:B------:R-:W-:Y:S01]  /*4dc0*/  F2FP.F16.E4M3.UNPACK_B R94, R93 ;  /* 0x0000005dff5e723e */ /* 0x000fe200020006ff */
[----:B------:R-:W-:Y:S01]  /*4dd0*/  HADD2.F32 R98, -RZ, R9.H0_H0 ;  /* 0x20000009ff627230 */ /* 0x000fe20000004100 */
[----:B------:R-:W-:Y:S01]  /*4de0*/  F2FP.F16.E4M3.UNPACK_B R97, R92 ;  /* 0x0000005cff61723e */ /* 0x000fe200020006ff */
[----:B------:R-:W-:Y:S01]  /*4df0*/  HADD2.F32 R100, -RZ, R96.H0_H0 ;  /* 0x20000060ff647230 */ /* 0x000fe20000004100 */
[----:B------:R-:W-:Y:S01]  /*4e00*/  F2FP.F16.E4M3.UNPACK_B R13, R13.H1 ;  /* 0x0000000dff0d723e */ /* 0x000fe200030006ff */
[----:B------:R-:W-:Y:S01]  /*4e10*/  HADD2.F32 R101, -RZ, R94.H0_H0 ;  /* 0x2000005eff657230 */ /* 0x000fe20000004100 */
[----:B------:R-:W-:Y:S01]  /*4e20*/  F2FP.F16.E4M3.UNPACK_B R39, R39.H1 ;  /* 0x00000027ff27723e */ /* 0x000fe200030006ff */
[----:B------:R-:W-:Y:S02]  /*4e30*/  HADD2.F32 R99, -RZ, R97.H0_H0 ;  /* 0x20000061ff637230 */ /* 0x000fe40000004100 */
[----:B------:R-:W-:Y:S01]  /*4e40*/  FMUL.FTZ R102, R98, R100 ;  /* 0x0000006462667220 */ /* 0x000fe20000410000 */
[----:B------:R-:W-:-:S02]  /*4e50*/  HADD2.F32 R9, -RZ, R9.H1_H1 ;  /* 0x30000009ff097230 */ /* 0x000fc40000004100 */
[----:B------:R-:W-:Y:S01]  /*4e60*/  FMUL.FTZ R100, R101, R100 ;  /* 0x0000006465647220 */ /* 0x000fe20000410000 */
[----:B------:R-:W-:Y:S01]  /*4e70*/  HADD2.F32 R96, -RZ, R96.H1_H1 ;  /* 0x30000060ff607230 */ /* 0x000fe20000004100 */
[----:B------:R-:W-:Y:S01]  /*4e80*/  F2FP.F16.E4M3.UNPACK_B R93, R93.H1 ;  /* 0x0000005dff5d723e */ /* 0x000fe200030006ff */
[----:B------:R-:W-:Y:S02]  /*4e90*/  HADD2.F32 R94, -RZ, R94.H1_H1 ;  /* 0x3000005eff5e7230 */ /* 0x000fe40000004100 */
[----:B------:R-:W-:Y:S01]  /*4ea0*/  FFMA.FTZ R100, R98, R99, R100 ;  /* 0x0000006362647223 */ /* 0x000fe20000010064 */
[----:B------:R-:W-:Y:S02]  /*4eb0*/  HADD2.F32 R97, -RZ, R97.H1_H1 ;  /* 0x30000061ff617230 */ /* 0x000fe40000004100 */
[-C--:B------:R-:W-:Y:S01]  /*4ec0*/  FMUL.FTZ R98, R9, R96.reuse ;  /* 0x0000006009627220 */ /* 0x080fe20000410000 */
[--C-:B------:R-:W-:Y:S01]  /*4ed0*/  SHF.R.U32.HI R30, RZ, 0x8, R31.reuse ;  /* 0x00000008ff1e7819 */ /* 0x100fe2000001161f */
[C---:B------:R-:W-:Y:S01]  /*4ee0*/  FMUL.FTZ R96, R94.reuse, R96 ;  /* 0x000000605e607220 */ /* 0x040fe20000410000 */
[--C-:B------:R-:W-:Y:S01]  /*4ef0*/  SHF.R.U32.HI R29, RZ, 0x10, R31.reuse ;  /* 0x00000010ff1d7819 */ /* 0x100fe2000001161f */
[-C--:B------:R-:W-:Y:S01]  /*4f00*/  FFMA.FTZ R94, R94, R97.reuse, -R98 ;  /* 0x000000615e5e7223 */ /* 0x080fe20000010862 */
[----:B------:R-:W-:Y:S01]  /*4f10*/  LOP3.LUT R28, R31, 0xff, RZ, 0xc0, !PT ;  /* 0x000000ff1f1c7812 */ /* 0x000fe200078ec0ff */
[----:B------:R-:W-:Y:S01]  /*4f20*/  FFMA.FTZ R9, R9, R97, R96 ;  /* 0x0000006109097223 */ /* 0x000fe20000010060 */
[----:B------:R-:W-:Y:S01]  /*4f30*/  SHF.R.U32.HI R31, RZ, 0x18, R31 ;  /* 0x00000018ff1f7819 */ /* 0x000fe2000001161f */
[----:B------:R-:W-:Y:S01]  /*4f40*/  FFMA.FTZ R102, R101, R99, -R102 ;  /* 0x0000006365667223 */ /* 0x000fe20000010866 */
[----:B------:R-:W-:Y:S01]  /*4f50*/  F2FP.F16.E4M3.UNPACK_B R92, R92.H1 ;  /* 0x0000005cff5c723e */ /* 0x000fe200030006ff */
[----:B------:R-:W-:Y:S01]  /*4f60*/  HADD2.F32 R96, -RZ, R13.H0_H0 ;  /* 0x2000000dff607230 */ /* 0x000fe20000004100 */
[----:B------:R-:W-:Y:S01]  /*4f70*/  PRMT R31, R31, 0x654, R28 ;  /* 0x000006541f1f7816 */ /* 0x000fe2000000001c */
[----:B------:R-:W-:Y:S01]  /*4f80*/  HADD2.F32 R98, -RZ, R39.H0_H0 ;  /* 0x20000027ff627230 */ /* 0x000fe20000004100 */
[----:B------:R-:W-:Y:S01]  /*4f90*/  PRMT R38, R95, 0x654, R38 ;  /* 0x000006545f267816 */ /* 0x000fe20000000026 */
[----:B------:R-:W-:-:S02]  /*4fa0*/  HADD2.F32 R99, -RZ, R93.H0_H0 ;  /* 0x2000005dff637230 */ /* 0x000fc40000004100 */
[----:B------:R-:W-:Y:S02]  /*4fb0*/  IMAD.SHL.U32 R30, R30, 0x100, RZ ;  /* 0x000001001e1e7824 */ /* 0x000fe400078e00ff */
[-C--:B------:R-:W-:Y:S01]  /*4fc0*/  FMUL.FTZ R101, R96, R98.reuse ;  /* 0x0000006260657220 */ /* 0x080fe20000410000 */
[----:B------:R-:W-:Y:S02]  /*4fd0*/  HADD2.F32 R97, -RZ, R92.H0_H0 ;  /* 0x2000005cff617230 */ /* 0x000fe40000004100 */
[----:B------:R-:W-:Y:S01]  /*4fe0*/  FMUL.FTZ R98, R99, R98 ;  /* 0x0000006263627220 */ /* 0x000fe20000410000 */
[----:B------:R-:W-:Y:S01]  /*4ff0*/  IMAD.U32 R28, R29, 0x10000, RZ ;  /* 0x000100001d1c7824 */ /* 0x000fe200078e00ff */
[----:B------:R-:W-:Y:S01]  /*5000*/  LOP3.LUT R31, R31, 0xff00, R30, 0xf8, !PT ;  /* 0x0000ff001f1f7812 */ /* 0x000fe200078ef81e */
[----:B------:R-:W-:Y:S01]  /*5010*/  IMAD.U32 R29, R36, 0x10000, RZ ;  /* 0x00010000241d7824 */ /* 0x000fe200078e00ff */
[----:B------:R-:W-:Y:S01]  /*5020*/  LOP3.LUT R38, R38, 0xff00, R37, 0xf8, !PT ;  /* 0x0000ff0026267812 */ /* 0x000fe200078ef825 */
[----:B------:R-:W-:Y:S01]  /*5030*/  FFMA.FTZ R98, R96, R97, R98 ;  /* 0x0000006160627223 */ /* 0x000fe20000010062 */
[----:B------:R-:W-:Y:S01]  /*5040*/  HADD2.F32 R96, -RZ, R13.H1_H1 ;  /* 0x3000000dff607230 */ /* 0x000fe20000004100 */
[----:B------:R-:W-:Y:S01]  /*5050*/  LOP3.LUT R28, R31, 0xff0000, R28, 0xf8, !PT ;  /* 0x00ff00001f1c7812 */ /* 0x000fe200078ef81c */
[----:B------:R-:W-:Y:S01]  /*5060*/  HADD2.F32 R39, -RZ, R39.H1_H1 ;  /* 0x30000027ff277230 */ /* 0x000fe20000004100 */
[----:B------:R-:W-:Y:S01]  /*5070*/  LOP3.LUT R29, R38, 0xff0000, R29, 0xf8, !PT ;  /* 0x00ff0000261d7812 */ /* 0x000fe200078ef81d */
[----:B------:R-:W-:Y:S01]  /*5080*/  IMAD.MOV.U32 R31, RZ, RZ, R11 ;  /* 0x000000ffff1f7224 */ /* 0x000fe200078e000b */
[----:B------:R-:W-:Y:S01]  /*5090*/  F2FP.F16.E4M3.UNPACK_B R11, R15 ;  /* 0x0000000fff0b723e */ /* 0x000fe200020006ff */
[----:B------:R-:W-:-:S02]  /*50a0*/  HADD2.F32 R93, -RZ, R93.H1_H1 ;  /* 0x3000005dff5d7230 */ /* 0x000fc40000004100 */
[C---:B------:R-:W-:Y:S01]  /*50b0*/  FMUL.FTZ R13, R96.reuse, R39 ;  /* 0x00000027600d7220 */ /* 0x040fe20000410000 */
[----:B------:R-:W-:Y:S01]  /*50c0*/  HADD2.F32 R92, -RZ, R92.H1_H1 ;  /* 0x3000005cff5c7230 */ /* 0x000fe20000004100 */
[----:B------:R-:W-:Y:S01]  /*50d0*/  F2FP.F16.E4M3.UNPACK_B R36, R29 ;  /* 0x0000001dff24723e */ /* 0x000fe200020006ff */
[--C-:B------:R-:W-:Y:S01]  /*50e0*/  HADD2.F32 R38, -RZ, R11.reuse.H0_H0 ;  /* 0x2000000bff267230 */ /* 0x100fe20000004100 */
[----:B------:R-:W-:Y:S01]  /*50f0*/  F2FP.F16.E4M3.UNPACK_B R30, R31 ;  /* 0x0000001fff1e723e */ /* 0x000fe200020006ff */
[C---:B------:R-:W-:Y:S01]  /*5100*/  FMUL.FTZ R39, R93.reuse, R39 ;  /* 0x000000275d277220 */ /* 0x040fe20000410000 */
[----:B------:R-:W-:Y:S01]  /*5110*/  FFMA.FTZ R13, R93, R92, -R13 ;  /* 0x0000005c5d0d7223 */ /* 0x000fe2000001080d */
[----:B------:R-:W-:Y:S01]  /*5120*/  HADD2.F32 R93, -RZ, R36.H0_H0 ;  /* 0x20000024ff5d7230 */ /* 0x000fe20000004100 */
[----:B------:R-:W-:Y:S01]  /*5130*/  F2FP.F16.E4M3.UNPACK_B R37, R28 ;  /* 0x0000001cff25723e */ /* 0x000fe200020006ff */
[----:B------:R-:W-:Y:S02]  /*5140*/  HADD2.F32 R95, -RZ, R30.H0_H0 ;  /* 0x2000001eff5f7230 */ /* 0x000fe40000004100 */
[----:B------:R-:W-:Y:S01]  /*5150*/  FFMA.FTZ R39, R96, R92, R39 ;  /* 0x0000005c60277223 */ /* 0x000fe20000010027 */
[----:B------:R-:W-:-:S02]  /*5160*/  HADD2.F32 R11, -RZ, R11.H1_H1 ;  /* 0x3000000bff0b7230 */ /* 0x000fc40000004100 */
[CC--:B------:R-:W-:Y:S01]  /*5170*/  FMUL.FTZ R96, R38.reuse, R93.reuse ;  /* 0x0000005d26607220 */ /* 0x0c0fe20000410000 */
[--C-:B------:R-:W-:Y:S02]  /*5180*/  HADD2.F32 R92, -RZ, R37.reuse.H0_H0 ;  /* 0x20000025ff5c7230 */ /* 0x100fe40000004100 */
[----:B------:R-:W-:Y:S01]  /*5190*/  FMUL.FTZ R93, R95, R93 ;  /* 0x0000005d5f5d7220 */ /* 0x000fe20000410000 */
[----:B------:R-:W-:Y:S01]  /*51a0*/  HADD2.F32 R36, -RZ, R36.H1_H1 ;  /* 0x30000024ff247230 */ /* 0x000fe20000004100 */
[----:B------:R-:W-:Y:S01]  /*51b0*/  F2FP.F16.E4M3.UNPACK_B R15, R15.H1 ;  /* 0x0000000fff0f723e */ /* 0x000fe200030006ff */
[----:B------:R-:W-:Y:S02]  /*51c0*/  HADD2.F32 R30, -RZ, R30.H1_H1 ;  /* 0x3000001eff1e7230 */ /* 0x000fe40000004100 */
[----:B------:R-:W-:Y:S01]  /*51d0*/  FFMA.FTZ R93, R38, R92, R93 ;  /* 0x0000005c265d7223 */ /* 0x000fe2000001005d */
[----:B------:R-:W-:Y:S02]  /*51e0*/  HADD2.F32 R37, -RZ, R37.H1_H1 ;  /* 0x30000025ff257230 */ /* 0x000fe40000004100 */
[-C--:B------:R-:W-:Y:S01]  /*51f0*/  FMUL.FTZ R38, R11, R36.reuse ;  /* 0x000000240b267220 */ /* 0x080fe20000410000 */
[----:B------:R-:W-:Y:S01]  /*5200*/  F2FP.F16.E4M3.UNPACK_B R29, R29.H1 ;  /* 0x0000001dff1d723e */ /* 0x000fe200030006ff */
[C---:B------:R-:W-:Y:S01]  /*5210*/  FMUL.FTZ R36, R30.reuse, R36 ;  /* 0x000000241e247220 */ /* 0x040fe20000410000 */
[----:B------:R-:W-:Y:S01]  /*5220*/  F2FP.F16.E4M3.UNPACK_B R31, R31.H1 ;  /* 0x0000001fff1f723e */ /* 0x000fe200030006ff */
[-C--:B------:R-:W-:Y:S01]  /*5230*/  FFMA.FTZ R30, R30, R37.reuse, -R38 ;  /* 0x000000251e1e7223 */ /* 0x080fe20000010826 */
[----:B------:R-:W-:Y:S01]  /*5240*/  FFMA.FTZ R96, R95, R92, -R96 ;  /* 0x0000005c5f607223 */ /* 0x000fe20000010860 */
[----:B------:R-:W-:Y:S01]  /*5250*/  FFMA.FTZ R11, R11, R37, R36 ;  /* 0x000000250b0b7223 */ /* 0x000fe20000010024 */
[----:B------:R-:W-:Y:S01]  /*5260*/  F2FP.F16.E4M3.UNPACK_B R28, R28.H1 ;  /* 0x0000001cff1c723e */ /* 0x000fe200030006ff */
[----:B------:R-:W-:-:S02]  /*5270*/  HADD2.F32 R36, -RZ, R15.H0_H0 ;  /* 0x2000000fff247230 */ /* 0x000fc40000004100 */
[----:B------:R-:W-:Y:S01]  /*5280*/  FFMA.FTZ R101, R99, R97, -R101 ;  /* 0x0000006163657223 */ /* 0x000fe20000010865 */
[----:B------:R-:W-:Y:S01]  /*5290*/  HADD2.F32 R38, -RZ, R29.H0_H0 ;  /* 0x2000001dff267230 */ /* 0x000fe20000004100 */
[----:B------:R-:W-:Y:S01]  /*52a0*/  F2FP.SATFINITE.E4M3.F32.PACK_AB_MERGE_C R39, R39, R98, RZ ;  /* 0x000000622727723e */ /* 0x000fe200048070ff */
[----:B------:R-:W-:Y:S02]  /*52b0*/  HADD2.F32 R92, -RZ, R31.H0_H0 ;  /* 0x2000001fff5c7230 */ /* 0x000fe40000004100 */
[----:B------:R-:W-:Y:S02]  /*52c0*/  HADD2.F32 R37, -RZ, R28.H0_H0 ;  /* 0x2000001cff257230 */ /* 0x000fe40000004100 */
[-C--:B------:R-:W-:Y:S01]  /*52d0*/  FMUL.FTZ R95, R36, R38.reuse ;  /* 0x00000026245f7220 */ /* 0x080fe20000410000 */
[----:B------:R-:W-:Y:S02]  /*52e0*/  HADD2.F32 R15, -RZ, R15.H1_H1 ;  /* 0x3000000fff0f7230 */ /* 0x000fe40000004100 */
[----:B------:R-:W-:Y:S01]  /*52f0*/  FMUL.FTZ R38, R92, R38 ;  /* 0x000000265c267220 */ /* 0x000fe20000410000 */
[----:B------:R-:W-:-:S02]  /*5300*/  HADD2.F32 R29, -RZ, R29.H1_H1 ;  /* 0x3000001dff1d7230 */ /* 0x000fc40000004100 */
[----:B------:R-:W-:Y:S01]  /*5310*/  FFMA.FTZ R95, R92, R37, -R95 ;  /* 0x000000255c5f7223 */ /* 0x000fe2000001085f */
[----:B------:R-:W-:Y:S01]  /*5320*/  F2FP.SATFINITE.E4M3.F32.PACK_AB_MERGE_C R13, R13, R101, RZ ;  /* 0x000000650d0d723e */ /* 0x000fe200048070ff */
[----:B------:R-:W-:Y:S01]  /*5330*/  FFMA.FTZ R38, R36, R37, R38 ;  /* 0x0000002524267223 */ /* 0x000fe20000010026 */
[----:B------:R-:W-:Y:S01]  /*5340*/  HADD2.F32 R36, -RZ, R31.H1_H1 ;  /* 0x3000001fff247230 */ /* 0x000fe20000004100 */
[----:B------:R-:W-:Y:S01]  /*5350*/  F2FP.F16.E4M3.UNPACK_B R37, R73.H1 ;  /* 0x00000049ff25723e */ /* 0x000fe200030006ff */
[----:B------:R-:W-:Y:S02]  /*5360*/  HADD2.F32 R31, -RZ, R28.H1_H1 ;  /* 0x3000001cff1f7230 */ /* 0x000fe40000004100 */
[-C--:B------:R-:W-:Y:S01]  /*5370*/  FMUL.FTZ R28, R15, R29.reuse ;  /* 0x0000001d0f1c7220 */ /* 0x080fe20000410000 */
[----:B------:R-:W-:Y:S01]  /*5380*/  F2FP.SATFINITE.E4M3.F32.PACK_AB_MERGE_C R94, R94, R102, R13 ;  /* 0x000000665e5e723e */ /* 0x000fe2000480700d */
[----:B------:R-:W-:Y:S01]  /*5390*/  FMUL.FTZ R29, R36, R29 ;  /* 0x0000001d241d7220 */ /* 0x000fe20000410000 */
[----:B------:R-:W-:-:S02]  /*53a0*/  HADD2.F32 R97, -RZ, R37.H0_H0 ;  /* 0x20000025ff617230 */ /* 0x000fc40000004100 */
[-C--:B------:R-:W-:Y:S01]  /*53b0*/  FFMA.FTZ R28, R36, R31.reuse, -R28 ;  /* 0x0000001f241c7223 */ /* 0x080fe2000001081c */
[----:B------:R-:W-:Y:S02]  /*53c0*/  HADD2.F32 R37, -RZ, R37.H1_H1 ;  /* 0x30000025ff257230 */ /* 0x000fe40000004100 */
[----:B------:R-:W-:Y:S01]  /*53d0*/  FFMA.FTZ R15, R15, R31, R29 ;  /* 0x0000001f0f0f7223 */ /* 0x000fe2000001001d */
[----:B------:R-:W-:Y:S02]  /*53e0*/  F2FP.F16.E4M3.UNPACK_B R31, R12.H1 ;  /* 0x0000000cff1f723e */ /* 0x000fe400030006ff */
[----:B------:R-:W-:Y:S02]  /*53f0*/  F2FP.SATFINITE.E4M3.F32.PACK_AB_MERGE_C R95, R28, R95, RZ ;  /* 0x0000005f1c5f723e */ /* 0x000fe400048070ff */
        /* <DEDUP_REMOVED lines=14> */
[-C--:B------:R-:W-:Y:S01]  /*54e0*/  FFMA.FTZ R99, R92, R97.reuse, -R99 ;  /* 0x000000615c637223 */ /* 0x080fe20000010863 */
[----:B------:R-:W-:Y:S02]  /*54f0*/  HADD2.F32 R92, -RZ, R8.H0_H0 ;  /* 0x20000008ff5c7230 */ /* 0x000fe40000004100 */
[----:B------:R-:W-:Y:S01]  /*5500*/  FFMA.FTZ R101, R36, R97, R101 ;  /* 0x0000006124657223 */ /* 0x000fe20000010065 */
[-C--:B------:R-:W-:Y:S01]  /*5510*/  FMUL.FTZ R36, R31, R28.reuse ;  /* 0x0000001c1f247220 */ /* 0x080fe20000410000 */
[----:B------:R-:W-:Y:S01]  /*5520*/  FMUL.FTZ R28, R29, R28 ;  /* 0x0000001c1d1c7220 */ /* 0x000fe20000410000 */
[----:B------:R-:W-:Y:S01]  /*5530*/  HADD2.F32 R86, -RZ, R86.H1_H1 ;  /* 0x30000056ff567230 */ /* 0x000fe20000004100 */
[----:B------:R-:W-:Y:S01]  /*5540*/  F2FP.SATFINITE.E4M3.F32.PACK_AB_MERGE_C R38, R15, R38, RZ ;  /* 0x000000260f26723e */ /* 0x000fe200048070ff */
[-C--:B------:R-:W-:Y:S01]  /*5550*/  FFMA.FTZ R29, R29, R37.reuse, -R36 ;  /* 0x000000251d1d7223 */ /* 0x080fe20000010824 */
[----:B------:R-:W-:Y:S01]  /*5560*/  FFMA.FTZ R28, R31, R37, R28 ;  /* 0x000000251f1c7223 */ /* 0x000fe2000001001c */
[----:B------:R-:W-:Y:S01]  /*5570*/  F2FP.F16.E4M3.UNPACK_B R31, R73 ;  /* 0x00000049ff1f723e */ /* 0x000fe200020006ff */
[--C-:B------:R-:W-:Y:S01]  /*5580*/  HADD2.F32 R36, -RZ, R12.reuse.H0_H0 ;  /* 0x2000000cff247230 */ /* 0x100fe20000004100 */
[----:B------:R-:W-:Y:S01]  /*5590*/  F2FP.SATFINITE.E4M3.F32.PACK_AB_MERGE_C R95, R30, R96, R95 ;  /* 0x000000601e5f723e */ /* 0x000fe2000480705f */
[----:B------:R-:W-:Y:S01]  /*55a0*/  HADD2.F32 R12, -RZ, R12.H1_H1 ;  /* 0x3000000cff0c7230 */ /* 0x000fe20000004100 */
[----:B------:R-:W-:Y:S01]  /*55b0*/  F2FP.SATFINITE.E4M3.F32.PACK_AB_MERGE_C R29, R29, R99, RZ ;  /* 0x000000631d1d723e */ /* 0x000fe200048070ff */
[----:B------:R-:W-:-:S02]  /*55c0*/  HADD2.F32 R37, -RZ, R31.H0_H0 ;  /* 0x2000001fff257230 */ /* 0x000fc40000004100 */
[-C--:B------:R-:W-:Y:S01]  /*55d0*/  FMUL.FTZ R97, R36, R103.reuse ;  /* 0x0000006724617220 */ /* 0x080fe20000410000 */
[----:B------:R-:W-:Y:S01]  /*55e0*/  FMUL.FTZ R103, R92, R103 ;  /* 0x000000675c677220 */ /* 0x000fe20000410000 */
[----:B------:R-:W-:Y:S01]  /*55f0*/  HADD2.F32 R8, -RZ, R8.H1_H1 ;  /* 0x30000008ff087230 */ /* 0x000fe20000004100 */
[----:B------:R-:W-:Y:S01]  /*5600*/  F2FP.SATFINITE.E4M3.F32.PACK_AB_MERGE_C R13, R9, R100, R39 ;  /* 0x00000064090d723e */ /* 0x000fe20004807027 */
[----:B------:R-:W-:Y:S02]  /*5610*/  HADD2.F32 R31, -RZ, R31.H1_H1 ;  /* 0x3000001fff1f7230 */ /* 0x000fe40000004100 */
[-C--:B------:R-:W-:Y:S01]  /*5620*/  FFMA.FTZ R103, R36, R37.reuse, R103 ;  /* 0x0000002524677223 */ /* 0x080fe20000010067 */
[-C--:B------:R-:W-:Y:S01]  /*5630*/  FMUL.FTZ R36, R12, R86.reuse ;  /* 0x000000560c247220 */ /* 0x080fe20000410000 */
[----:B------:R-:W-:Y:S01]  /*5640*/  FMUL.FTZ R86, R8, R86 ;  /* 0x0000005608567220 */ /* 0x000fe20000410000 */
[----:B------:R-:W-:Y:S01]  /*5650*/  FFMA.FTZ R97, R92, R37, -R97 ;  /* 0x000000255c617223 */ /* 0x000fe20000010861 */
[----:B------:R-:W-:Y:S01]  /*5660*/  F2FP.F16.E4M3.UNPACK_B R37, R89.H1 ;  /* 0x00000059ff25723e */ /* 0x000fe200030006ff */
[-C--:B------:R-:W-:Y:S01]  /*5670*/  FFMA.FTZ R36, R8, R31.reuse, -R36 ;  /* 0x0000001f08247223 */ /* 0x080fe20000010824 */
        /* <DEDUP_REMOVED lines=19> */
[----:B------:R-:W-:Y:S01]  /*57b0*/  F2FP.F16.E4M3.UNPACK_B R89, R89 ;  /* 0x00000059ff59723e */ /* 0x000fe200020006ff */
[-C--:B------:R-:W-:Y:S01]  /*57c0*/  FFMA.FTZ R99, R86, R92.reuse, -R99 ;  /* 0x0000005c56637223 */ /* 0x080fe20000010863 */
[----:B------:R-:W-:Y:S01]  /*57d0*/  F2FP.SATFINITE.E4M3.F32.PACK_AB_MERGE_C R15, R11, R93, R38 ;  /* 0x0000005d0b0f723e */ /* 0x000fe20004807026 */
        /* <DEDUP_REMOVED lines=23> */
[----:B------:R-:W-:Y:S01]  /*5950*/  F2FP.SATFINITE.E4M3.F32.PACK_AB_MERGE_C R12, R28, R101, RZ ;  /* 0x000000651c0c723e */ /* 0x000fe200048070ff */
[----:B------:R-:W-:Y:S01]  /*5960*/  FFMA.FTZ R87, R14, R89, R87 ;  /* 0x000000590e577223 */ /* 0x000fe20000010057 */
[----:B------:R-:W-:-:S02]  /*5970*/  IMAD.MOV.U32 R11, RZ, RZ, R95 ;  /* 0x000000ffff0b7224 */ /* 0x000fc400078e005f */
[----:B------:R-:W-:Y:S01]  /*5980*/  F2FP.SATFINITE.E4M3.F32.PACK_AB_MERGE_C R12, R8, R103, R12 ;  /* 0x00000067080c723e */ /* 0x000fe2000480700c */
[----:B------:R-:W-:Y:S01]  /*5990*/  IMAD.MOV.U32 R8, RZ, RZ, R97 ;  /* 0x000000ffff087224 */ /* 0x000fe200078e0061 */
[----:B------:R-:W-:Y:S02]  /*59a0*/  F2FP.SATFINITE.E4M3.F32.PACK_AB_MERGE_C R10, R31, R86, R29 ;  /* 0x000000561f0a723e */ /* 0x000fe4000480701d */
[----:B------:R-:W-:-:S07]  /*59b0*/  F2FP.SATFINITE.E4M3.F32.PACK_AB_MERGE_C R14, R87, R92, R104 ;  /* 0x0000005c570e723e */ /* 0x000fce0004807068 */
.L_x_12306:
[----:B------:R-:W-:Y:S05]  /*59c0*/  BSYNC B2 ;  /* 0x0000000000027941 */ /* 0x000fea0003800000 */
.L_x_12305:
[----:B------:R-:W-:Y:S02]  /*59d0*/  LEA.HI.X.SX32 R73, R3, R79, 0x1, P4 ;  /* 0x0000004f03497211 */ /* 0x000fe400020f0eff */
[----:B------:R-:W-:-:S03]  /*59e0*/  @!P5 IADD3 R28, P4, R80, R91, RZ ;  /* 0x0000005b501cd210 */ /* 0x000fc60007f9e0ff */
[----:B0-----:R0:W-:Y:S01]  /*59f0*/  ST.E.128 desc[UR40][R72.64], R8 ;  /* 0x0000000848007985 */ /* 0x0011e2000c101d28 */
[----:B------:R-:W-:-:S05]  /*5a00*/  @!P5 LEA.HI.X.SX32 R29, R91, R79, 0x1, P4 ;  /* 0x0000004f5b1dd211 */ /* 0x000fca00020f0eff */
[----:B--2---:R0:W-:Y:S04]  /*5a10*/  @!P5 ST.E.128 desc[UR40][R28.64], R12 ;  /* 0x0000000c1c00d985 */ /* 0x0041e8000c101d28 */
.L_x_12304:
[----:B------:R-:W-:Y:S05]  /*5a20*/  BSYNC B1 ;  /* 0x0000000000017941 */ /* 0x000fea0003800000 */
.L_x_12303:
[----:B------:R-:W-:-:S13]  /*5a30*/  ISETP.NE.AND P4, PT, R51, RZ, PT ;  /* 0x000000ff3300720c */ /* 0x000fda0003f85270 */
[----:B------:R-:W-:Y:S05]  /*5a40*/  @!P4 BRA `(.L_x_12286) ;  /* 0x0000001000ccc947 */ /* 0x000fea0003800000 */
[----:B0-----:R-:W5:Y:S04]  /*5a50*/  LDL R12, [R1+0x2c] ;  /* 0x00002c00010c7983 */ /* 0x001f680000100800 */
[----:B------:R-:W3:Y:S04]  /*5a60*/  LDL R11, [R1+0x7c] ;  /* 0x00007c00010b7983 */ /* 0x000ee80000100800 */
[----:B------:R-:W3:Y:S01]  /*5a70*/  LDL R10, [R1+0x3c] ;  /* 0x00003c00010a7983 */ /* 0x000ee20000100800 */
[----:B------:R-:W-:Y:S01]  /*5a80*/  SEL R90, R53, R90, !P1 ;  /* 0x0000005a355a7207 */ /* 0x000fe20004800000 */
[----:B------:R-:W-:Y:S01]  /*5a90*/  BSSY B1, `(.L_x_12307) ;  /* 0x00000ea000017945 */ /* 0x000fe20003800000 */
[----:B------:R-:W-:-:S02]  /*5aa0*/  ISETP.GE.AND P5, PT, R65, R78, PT ;  /* 0x0000004e4100720c */ /* 0x000fc40003fa6270 */
[----:B------:R-:W-:Y:S02]  /*5ab0*/  SHF.R.S32.HI R9, RZ, 0x1f, R90 ;  /* 0x0000001fff097819 */ /* 0x000fe4000001145a */
[C---:B----4-:R-:W-:Y:S02]  /*5ac0*/  IADD3 R28, P4, R0.reuse, R80, RZ ;  /* 0x00000050001c7210 */ /* 0x050fe40007f9e0ff */
[----:B------:R-:W-:Y:S02]  /*5ad0*/  LEA.HI R9, R9, R90, RZ, 0x5 ;  /* 0x0000005a09097211 */ /* 0x000fe400078f28ff */
[----:B--2---:R-:W-:Y:S02]  /*5ae0*/  LEA.HI.X.SX32 R29, R0, R79, 0x1, P4 ;  /* 0x0000004f001d7211 */ /* 0x004fe400020f0eff */
[----:B------:R-:W-:-:S04]  /*5af0*/  SHF.R.S32.HI R9, RZ, 0x5, R9 ;  /* 0x00000005ff097819 */ /* 0x000fc80000011409 */
[----:B------:R-:W-:-:S04]  /*5b00*/  LEA.HI.SX32 R9, R62, R9, 0x1c ;  /* 0x000000093e097211 */ /* 0x000fc800078fe2ff */
[C---:B------:R-:W-:Y:S01]  /*5b10*/  LEA.HI R8, R9.reuse, R9, RZ, 0x1 ;  /* 0x0000000909087211 */ /* 0x040fe200078f08ff */
[----:B------:R-:W-:-:S04]  /*5b20*/  IMAD.SHL.U32 R30, R9, 0x10, RZ ;  /* 0x00000010091e7824 */ /* 0x000fc800078e00ff */
[----:B------:R-:W-:-:S05]  /*5b30*/  IMAD.SHL.U32 R9, R8, 0x800, RZ ;  /* 0x0000080008097824 */ /* 0x000fca00078e00ff */
[----:B------:R-:W-:Y:S02]  /*5b40*/  LOP3.LUT R9, R9, 0xfffff000, RZ, 0xc0, !PT ;  /* 0xfffff00009097812 */ /* 0x000fe400078ec0ff */
[----:B-----5:R-:W-:-:S04]  /*5b50*/  LOP3.LUT R8, R12, 0x10, R30, 0xf8, !PT ;  /* 0x000000100c087812 */ /* 0x020fc800078ef81e */
[----:B---3--:R-:W-:-:S04]  /*5b60*/  LOP3.LUT R8, R8, R11, RZ, 0x3c, !PT ;  /* 0x0000000b08087212 */ /* 0x008fc800078e3cff */
        /* <DEDUP_REMOVED lines=10> */
[----:B------:R-:W-:Y:S01]  /*5c10*/  SHF.R.U32.HI R90, RZ, 0x18, R5 ;  /* 0x00000018ff5a7819 */ /* 0x000fe20000011605 */
[----:B--2---:R-:W-:Y:S01]  /*5c20*/  IMAD.MOV.U32 R32, RZ, RZ, R12 ;  /* 0x000000ffff207224 */ /* 0x004fe200078e000c */
[----:B------:R-:W-:Y:S01]  /*5c30*/  LOP3.LUT R37, R5, 0xff, RZ, 0xc0, !PT ;  /* 0x000000ff05257812 */ /* 0x000fe200078ec0ff */
[----:B------:R-:W-:Y:S01]  /*5c40*/  IMAD.SHL.U32 R8, R86, 0x100, RZ ;  /* 0x0000010056087824 */ /* 0x000fe200078e00ff */
[----:B------:R-:W-:Y:S02]  /*5c50*/  SHF.R.U32.HI R34, RZ, 0x8, R7 ;  /* 0x00000008ff227819 */ /* 0x000fe40000011607 */
[----:B------:R-:W-:Y:S02]  /*5c60*/  PRMT R37, R90, 0x654, R37 ;  /* 0x000006545a257816 */ /* 0x000fe40000000025 */
[----:B------:R-:W-:-:S02]  /*5c70*/  SHF.R.U32.HI R36, RZ, 0x8, R33 ;  /* 0x00000008ff247819 */ /* 0x000fc40000011621 */
[----:B------:R-:W-:Y:S02]  /*5c80*/  SHF.R.U32.HI R73, RZ, 0x18, R7 ;  /* 0x00000018ff497819 */ /* 0x000fe40000011607 */
[----:B------:R-:W-:Y:S01]  /*5c90*/  LOP3.LUT R38, R7, 0xff, RZ, 0xc0, !PT ;  /* 0x000000ff07267812 */ /* 0x000fe200078ec0ff */
[----:B------:R-:W-:Y:S01]  /*5ca0*/  IMAD.SHL.U32 R36, R36, 0x100, RZ ;  /* 0x0000010024247824 */ /* 0x000fe200078e00ff */
[----:B------:R-:W-:Y:S02]  /*5cb0*/  SHF.R.U32.HI R72, RZ, 0x8, R35 ;  /* 0x00000008ff487819 */ /* 0x000fe40000011623 */
[----:B------:R-:W-:Y:S02]  /*5cc0*/  SHF.R.U32.HI R78, RZ, 0x18, R33 ;  /* 0x00000018ff4e7819 */ /* 0x000fe40000011621 */
[----:B------:R-:W-:Y:S01]  /*5cd0*/  LOP3.LUT R39, R33, 0xff, RZ, 0xc0, !PT ;  /* 0x000000ff21277812 */ /* 0x000fe200078ec0ff */
[----:B------:R-:W-:Y:S01]  /*5ce0*/  IMAD.SHL.U32 R12, R72, 0x100, RZ ;  /* 0x00000100480c7824 */ /* 0x000fe200078e00ff */
[----:B------:R-:W-:Y:S01]  /*5cf0*/  LOP3.LUT R8, R37, 0xff00, R8, 0xf8, !PT ;  /* 0x0000ff0025087812 */ /* 0x000fe200078ef808 */
[----:B------:R-:W-:Y:S01]  /*5d00*/  IMAD.SHL.U32 R37, R34, 0x100, RZ ;  /* 0x0000010022257824 */ /* 0x000fe200078e00ff */
[----:B------:R-:W-:-:S02]  /*5d10*/  SHF.R.U32.HI R6, RZ, 0x10, R5 ;  /* 0x00000010ff067819 */ /* 0x000fc40000011605 */
[----:B------:R-:W-:Y:S02]  /*5d20*/  PRMT R38, R73, 0x654, R38 ;  /* 0x0000065449267816 */ /* 0x000fe40000000026 */
[----:B------:R-:W-:Y:S02]  /*5d30*/  SHF.R.U32.HI R5, RZ, 0x10, R33 ;  /* 0x00000010ff057819 */ /* 0x000fe40000011621 */
[----:B------:R-:W-:Y:S02]  /*5d40*/  PRMT R39, R78, 0x654, R39 ;  /* 0x000006544e277816 */ /* 0x000fe40000000027 */
[----:B------:R-:W-:Y:S01]  /*5d50*/  LOP3.LUT R33, R35, 0xff0000ff, RZ, 0xc0, !PT ;  /* 0xff0000ff23217812 */ /* 0x000fe200078ec0ff */
[----:B------:R-:W-:Y:S01]  /*5d60*/  IMAD.U32 R5, R5, 0x10000, RZ ;  /* 0x0001000005057824 */ /* 0x000fe200078e00ff */
[----:B------:R-:W-:Y:S02]  /*5d70*/  SHF.R.U32.HI R4, RZ, 0x10, R7 ;  /* 0x00000010ff047819 */ /* 0x000fe40000011607 */
[----:B------:R-:W-:Y:S01]  /*5d80*/  SHF.R.U32.HI R7, RZ, 0x10, R35 ;  /* 0x00000010ff077819 */ /* 0x000fe20000011623 */
[----:B------:R-:W-:Y:S01]  /*5d90*/  IMAD.U32 R35, R6, 0x10000, RZ ;  /* 0x0001000006237824 */ /* 0x000fe200078e00ff */
[----:B------:R-:W-:Y:S01]  /*5da0*/  LOP3.LUT R37, R38, 0xff00, R37, 0xf8, !PT ;  /* 0x0000ff0026257812 */ /* 0x000fe200078ef825 */
[----:B------:R-:W-:Y:S01]  /*5db0*/  IMAD.U32 R4, R4, 0x10000, RZ ;  /* 0x0001000004047824 */ /* 0x000fe200078e00ff */
[----:B------:R-:W-:Y:S01]  /*5dc0*/  LOP3.LUT R38, R39, 0xff00, R36, 0xf8, !PT ;  /* 0x0000ff0027267812 */ /* 0x000fe200078ef824 */
[----:B------:R-:W-:Y:S01]  /*5dd0*/  IMAD.U32 R73, R7, 0x10000, RZ ;  /* 0x0001000007497824 */ /* 0x000fe200078e00ff */
[----:B------:R-:W-:-:S02]  /*5de0*/  LOP3.LUT R72, R33, 0xff00, R12, 0xf8, !PT ;  /* 0x0000ff0021487812 */ /* 0x000fc400078ef80c */
[----:B------:R-:W-:Y:S02]  /*5df0*/  F2FP.F16.E4M3.UNPACK_B R36, R81.H1 ;  /* 0x00000051ff24723e */ /* 0x000fe400030006ff */
[----:B------:R-:W-:Y:S02]  /*5e00*/  F2FP.F16.E4M3.UNPACK_B R34, R32.H1 ;  /* 0x00000020ff22723e */ /* 0x000fe400030006ff */
[----:B------:R-:W-:Y:S01]  /*5e10*/  F2FP.F16.E4M3.UNPACK_B R33, R31.H1 ;  /* 0x0000001fff21723e */ /* 0x000fe200030006ff */
        /* <DEDUP_REMOVED lines=8> */
[----:B------:R-:W-:Y:S02]  /*5ea0*/  HADD2.F32 R37, -RZ, R35.H0_H0 ;  /* 0x20000023ff257230 */ /* 0x000fe40000004100 */
        /* <DEDUP_REMOVED lines=10> */
[-C--:B------:R-:W-:Y:S01]  /*5f50*/  FMUL.FTZ R78, R33, R36.reuse ;  /* 0x00000024214e7220 */ /* 0x080fe20000410000 */
[----:B------:R-:W-:Y:S01]  /*5f60*/  LOP3.LUT R5, R72, 0xff0000, R73, 0xf8, !PT ;  /* 0x00ff000048057812 */ /* 0x000fe200078ef849 */
[----:B------:R-:W-:Y:S01]  /*5f70*/  FMUL.FTZ R72, R37, R36 ;  /* 0x0000002425487220 */ /* 0x000fe20000410000 */
[----:B------:R-:W-:Y:S01]  /*5f80*/  F2FP.F16.E4M3.UNPACK_B R83, R83 ;  /* 0x00000053ff53723e */ /* 0x000fe200020006ff */
[----:B------:R-:W-:-:S02]  /*5f90*/  HADD2.F32 R73, -RZ, R81.H0_H0 ;  /* 0x20000051ff497230 */ /* 0x000fc40000004100 */
[--C-:B------:R-:W-:Y:S02]  /*5fa0*/  HADD2.F32 R36, -RZ, R34.reuse.H0_H0 ;  /* 0x20000022ff247230 */ /* 0x100fe40000004100 */
        /* <DEDUP_REMOVED lines=26> */
[----:B------:R-:W-:Y:S02]  /*6150*/  HADD2.F32 R81, -RZ, R78.H0_H0 ;  /* 0x2000004eff517230 */ /* 0x000fe40000004100 */
[----:B------:R-:W-:Y:S01]  /*6160*/  FMUL.FTZ R83, R38, R83 ;  /* 0x0000005326537220 */ /* 0x000fe20000410000 */
[----:B------:R-:W-:Y:S01]  /*6170*/  HADD2.F32 R73, -RZ, R39.H1_H1 ;  /* 0x30000027ff497230 */ /* 0x000fe20000004100 */
[----:B------:R-:W-:Y:S01]  /*6180*/  F2FP.F16.E4M3.UNPACK_B R10, R10 ;  /* 0x0000000aff0a723e */ /* 0x000fe200020006ff */
[----:B------:R-:W-:-:S02]  /*6190*/  HADD2.F32 R39, -RZ, R36.H1_H1 ;  /* 0x30000024ff277230 */ /* 0x000fc40000004100 */
        /* <DEDUP_REMOVED lines=8> */
[----:B------:R-:W-:Y:S01]  /*6220*/  FFMA.FTZ R73, R73, R78, R86 ;  /* 0x0000004e49497223 */ /* 0x000fe20000010056 */
[----:B------:R-:W-:Y:S01]  /*6230*/  HADD2.F32 R87, -RZ, R82.H0_H0 ;  /* 0x20000052ff577230 */ /* 0x000fe20000004100 */
[----:B------:R-:W-:Y:S01]  /*6240*/  F2FP.SATFINITE.E4M3.F32.PACK_AB_MERGE_C R8, R31, R8, RZ ;  /* 0x000000081f08723e */ /* 0x000fe200048070ff */
[----:B------:R-:W-:Y:S01]  /*6250*/  HADD2.F32 R78, -RZ, R72.H0_H0 ;  /* 0x20000048ff4e7230 */ /* 0x000fe20000004100 */
[----:B------:R-:W-:Y:S01]  /*6260*/  F2FP.SATFINITE.E4M3.F32.PACK_AB_MERGE_C R12, R33, R12, RZ ;  /* 0x0000000c210c723e */ /* 0x000fe200048070ff */
[----:B------:R-:W-:Y:S01]  /*6270*/  HADD2.F32 R89, -RZ, R82.H1_H1 ;  /* 0x30000052ff597230 */ /* 0x000fe20000004100 */
[----:B------:R-:W-:Y:S01]  /*6280*/  F2FP.SATFINITE.E4M3.F32.PACK_AB_MERGE_C R31, R39, R36, RZ ;  /* 0x00000024271f723e */ /* 0x000fe200048070ff */
[----:B------:R-:W-:-:S02]  /*6290*/  HADD2.F32 R72, -RZ, R72.H1_H1 ;  /* 0x30000048ff487230 */ /* 0x000fc40000004100 */
[----:B------:R-:W-:Y:S01]  /*62a0*/  FMUL.FTZ R91, R78, R87 ;  /* 0x000000574e5b7220 */ /* 0x000fe20000410000 */
[--C-:B------:R-:W-:Y:S01]  /*62b0*/  HADD2.F32 R14, -RZ, R10.reuse.H0_H0 ;  /* 0x2000000aff0e7230 */ /* 0x100fe20000004100 */
[----:B------:R-:W-:Y:S01]  /*62c0*/  F2FP.SATFINITE.E4M3.F32.PACK_AB_MERGE_C R8, R35, R32, R8 ;  /* 0x000000202308723e */ /* 0x000fe20004807008 */
[----:B------:R-:W-:Y:S02]  /*62d0*/  HADD2.F32 R10, -RZ, R10.H1_H1 ;  /* 0x3000000aff0a7230 */ /* 0x000fe40000004100 */
[----:B------:R-:W-:Y:S01]  /*62e0*/  FMUL.FTZ R93, R72, R89 ;  /* 0x00000059485d7220 */ /* 0x000fe20000410000 */
[--C-:B------:R-:W-:Y:S02]  /*62f0*/  HADD2.F32 R81, -RZ, R84.reuse.H0_H0 ;  /* 0x20000054ff517230 */ /* 0x100fe40000004100 */
[----:B------:R-:W-:Y:S01]  /*6300*/  FMUL.FTZ R87, R14, R87 ;  /* 0x000000570e577220 */ /* 0x000fe20000410000 */
[----:B------:R-:W-:Y:S02]  /*6310*/  HADD2.F32 R83, -RZ, R84.H1_H1 ;  /* 0x30000054ff537230 */ /* 0x000fe40000004100 */
[----:B------:R-:W-:Y:S01]  /*6320*/  FMUL.FTZ R89, R10, R89 ;  /* 0x000000590a597220 */ /* 0x000fe20000410000 */
[----:B------:R-:W-:Y:S01]  /*6330*/  F2FP.F16.E4M3.UNPACK_B R33, R13 ;  /* 0x0000000dff21723e */ /* 0x000fe200020006ff */
[----:B------:R-:W-:Y:S01]  /*6340*/  FFMA.FTZ R91, R14, R81, -R91 ;  /* 0x000000510e5b7223 */ /* 0x000fe2000001085b */
[----:B------:R-:W-:Y:S01]  /*6350*/  F2FP.F16.E4M3.UNPACK_B R39, R7 ;  /* 0x00000007ff27723e */ /* 0x000fe200020006ff */
[----:B------:R-:W-:Y:S01]  /*6360*/  FFMA.FTZ R10, R10, R83, -R93 ;  /* 0x000000530a0a7223 */ /* 0x000fe2000001085d */
[----:B------:R-:W-:Y:S01]  /*6370*/  F2FP.F16.E4M3.UNPACK_B R32, R9 ;  /* 0x00000009ff20723e */ /* 0x000fe200020006ff */
[----:B------:R-:W-:Y:S01]  /*6380*/  FFMA.FTZ R14, R78, R81, R87 ;  /* 0x000000514e0e7223 */ /* 0x000fe20000010057 */
[----:B------:R-:W-:Y:S01]  /*6390*/  FFMA.FTZ R89, R72, R83, R89 ;  /* 0x0000005348597223 */ /* 0x000fe20000010059 */
[----:B------:R-:W-:Y:S01]  /*63a0*/  F2FP.SATFINITE.E4M3.F32.PACK_AB_MERGE_C R12, R37, R34, R12 ;  /* 0x00000022250c723e */ /* 0x000fe2000480700c */
        /* <DEDUP_REMOVED lines=8> */
[----:B------:R-:W-:-:S02]  /*6430*/  HADD2.F32 R39, -RZ, R39.H1_H1 ;  /* 0x30000027ff277230 */ /* 0x000fc40000004100 */
[-C--:B------:R-:W-:Y:S01]  /*6440*/  FMUL.FTZ R72, R35, R34.reuse ;  /* 0x0000002223487220 */ /* 0x080fe20000410000 */
[----:B------:R-:W-:Y:S02]  /*6450*/  HADD2.F32 R38, -RZ, R36.H0_H0 ;  /* 0x20000024ff267230 */ /* 0x000fe40000004100 */
[----:B------:R-:W-:Y:S01]  /*6460*/  FMUL.FTZ R78, R31, R34 ;  /* 0x000000221f4e7220 */ /* 0x000fe20000410000 */
[----:B------:R-:W-:Y:S02]  /*6470*/  HADD2.F32 R34, -RZ, R32.H1_H1 ;  /* 0x30000020ff227230 */ /* 0x000fe40000004100 */
[-C--:B------:R-:W-:Y:S01]  /*6480*/  FMUL.FTZ R37, R33, R39.reuse ;  /* 0x0000002721257220 */ /* 0x080fe20000410000 */
[----:B------:R-:W-:Y:S02]  /*6490*/  HADD2.F32 R36, -RZ, R36.H1_H1 ;  /* 0x30000024ff247230 */ /* 0x000fe40000004100 */
[-C--:B------:R-:W-:Y:S01]  /*64a0*/  FFMA.FTZ R31, R31, R38.reuse, -R72 ;  /* 0x000000261f1f7223 */ /* 0x080fe20000010848 */
[----:B------:R-:W-:Y:S01]  /*64b0*/  FFMA.FTZ R32, R35, R38, R78 ;  /* 0x0000002623207223 */ /* 0x000fe2000001004e */
        /* <DEDUP_REMOVED lines=9> */
[-C--:B------:R-:W-:Y:S01]  /*6550*/  F2FP.F16.E4M3.UNPACK_B R83, R5.reuse ;  /* 0x00000005ff53723e */ /* 0x080fe200020006ff */
[--C-:B------:R-:W-:Y:S01]  /*6560*/  HADD2.F32 R13, -RZ, R9.reuse.H0_H0 ;  /* 0x20000009ff0d7230 */ /* 0x100fe20000004100 */
[----:B------:R-:W-:Y:S01]  /*6570*/  F2FP.F16.E4M3.UNPACK_B R84, R5.H1 ;  /* 0x00000005ff54723e */ /* 0x000fe200030006ff */
[----:B------:R-:W-:-:S02]  /*6580*/  HADD2.F32 R33, -RZ, R9.H1_H1 ;  /* 0x30000009ff217230 */ /* 0x000fc40000004100 */
[----:B------:R-:W-:Y:S01]  /*6590*/  FMUL.FTZ R78, R36, R38 ;  /* 0x00000026244e7220 */ /* 0x000fe20000410000 */
[----:B------:R-:W-:Y:S01]  /*65a0*/  HADD2.F32 R35, -RZ, R35.H1_H1 ;  /* 0x30000023ff237230 */ /* 0x000fe20000004100 */
[----:B------:R-:W-:Y:S01]  /*65b0*/  F2FP.F16.E4M3.UNPACK_B R73, R4 ;  /* 0x00000004ff49723e */ /* 0x000fe200020006ff */
[----:B------:R-:W-:Y:S02]  /*65c0*/  HADD2.F32 R72, -RZ, R37.H1_H1 ;  /* 0x30000025ff487230 */ /* 0x000fe40000004100 */
[----:B------:R-:W-:Y:S01]  /*65d0*/  FMUL.FTZ R37, R13, R38 ;  /* 0x000000260d257220 */ /* 0x000fe20000410000 */
[--C-:B------:R-:W-:Y:S02]  /*65e0*/  HADD2.F32 R9, -RZ, R6.reuse.H0_H0 ;  /* 0x20000006ff097230 */ /* 0x100fe40000004100 */
[----:B------:R-:W-:Y:S02]  /*65f0*/  HADD2.F32 R38, -RZ, R6.H1_H1 ;  /* 0x30000006ff267230 */ /* 0x000fe40000004100 */
[----:B------:R-:W-:Y:S01]  /*6600*/  FMUL.FTZ R82, R35, R72 ;  /* 0x0000004823527220 */ /* 0x000fe20000410000 */
[----:B------:R-:W-:-:S02]  /*6610*/  HADD2.F32 R5, -RZ, R84.H0_H0 ;  /* 0x20000054ff057230 */ /* 0x000fc40000004100 */
[-C--:B------:R-:W-:Y:S01]  /*6620*/  FFMA.FTZ R6, R13, R9.reuse, -R78 ;  /* 0x000000090d067223 */ /* 0x080fe2000001084e */
[----:B------:R-:W-:Y:S01]  /*6630*/  FFMA.FTZ R9, R36, R9, R37 ;  /* 0x0000000924097223 */ /* 0x000fe20000010025 */
[C---:B------:R-:W-:Y:S01]  /*6640*/  FMUL.FTZ R36, R33.reuse, R72 ;  /* 0x0000004821247220 */ /* 0x040fe20000410000 */
[-C--:B------:R-:W-:Y:S01]  /*6650*/  FFMA.FTZ R13, R33, R38.reuse, -R82 ;  /* 0x00000026210d7223 */ /* 0x080fe20000010852 */
[----:B------:R-:W-:Y:S01]  /*6660*/  F2FP.F16.E4M3.UNPACK_B R33, R11 ;  /* 0x0000000bff21723e */ /* 0x000fe200020006ff */
[----:B------:R-:W-:Y:S01]  /*6670*/  HADD2.F32 R82, -RZ, R73.H0_H0 ;  /* 0x20000049ff527230 */ /* 0x000fe20000004100 */
[----:B------:R-:W-:Y:S01]  /*6680*/  F2FP.F16.E4M3.UNPACK_B R37, R15 ;  /* 0x0000000fff25723e */ /* 0x000fe200020006ff */
[----:B------:R-:W-:Y:S01]  /*6690*/  FFMA.FTZ R36, R35, R38, R36 ;  /* 0x0000002623247223 */ /* 0x000fe20000010024 */
[----:B------:R-:W-:Y:S01]  /*66a0*/  F2FP.F16.E4M3.UNPACK_B R11, R11.H1 ;  /* 0x0000000bff0b723e */ /* 0x000fe200030006ff */
[----:B------:R-:W-:Y:S01]  /*66b0*/  HADD2.F32 R84, -RZ, R84.H1_H1 ;  /* 0x30000054ff547230 */ /* 0x000fe20000004100 */
[----:B------:R-:W-:Y:S01]  /*66c0*/  F2FP.F16.E4M3.UNPACK_B R38, R15.H1 ;  /* 0x0000000fff26723e */ /* 0x000fe200030006ff */
[----:B------:R-:W-:Y:S01]  /*66d0*/  HADD2.F32 R15, -RZ, R33.H0_H0 ;  /* 0x20000021ff0f7230 */ /* 0x000fe20000004100 */
        /* <DEDUP_REMOVED lines=8> */
[-C--:B------:R-:W-:Y:S01]  /*6760*/  FMUL.FTZ R86, R39, R4.reuse ;  /* 0x0000000427567220 */ /* 0x080fe20000410000 */
[----:B------:R-:W-:Y:S01]  /*6770*/  FMUL.FTZ R90, R15, R4 ;  /* 0x000000040f5a7220 */ /* 0x000fe20000410000 */
[----:B------:R-:W-:Y:S02]  /*6780*/  HADD2.F32 R38, -RZ, R38.H1_H1 ;  /* 0x30000026ff267230 */ /* 0x000fe40000004100 */
[-C--:B------:R-:W-:Y:S01]  /*6790*/  FMUL.FTZ R87, R35, R5.reuse ;  /* 0x0000000523577220 */ /* 0x080fe20000410000 */
[----:B------:R-:W-:Y:S02]  /*67a0*/  HADD2.F32 R11, -RZ, R11.H1_H1 ;  /* 0x3000000bff0b7230 */ /* 0x000fe40000004100 */
[----:B------:R-:W-:Y:S01]  /*67b0*/  FMUL.FTZ R92, R72, R5 ;  /* 0x00000005485c7220 */ /* 0x000fe20000410000 */
[----:B------:R-:W-:Y:S02]  /*67c0*/  HADD2.F32 R81, -RZ, R78.H0_H0 ;  /* 0x2000004eff517230 */ /* 0x000fe40000004100 */
[-C--:B------:R-:W-:Y:S01]  /*67d0*/  FFMA.FTZ R4, R15, R82.reuse, -R86 ;  /* 0x000000520f047223 */ /* 0x080fe20000010856 */
[----:B------:R-:W-:Y:S01]  /*67e0*/  FFMA.FTZ R5, R39, R82, R90 ;  /* 0x0000005227057223 */ /* 0x000fe2000001005a */
[----:B------:R-:W-:-:S02]  /*67f0*/  HADD2.F32 R37, -RZ, R37.H1_H1 ;  /* 0x30000025ff257230 */ /* 0x000fc40000004100 */
[-C--:B------:R-:W-:Y:S01]  /*6800*/  FMUL.FTZ R86, R38, R84.reuse ;  /* 0x0000005426567220 */ /* 0x080fe20000410000 */
[----:B------:R-:W-:Y:S02]  /*6810*/  HADD2.F32 R82, -RZ, R83.H1_H1 ;  /* 0x30000053ff527230 */ /* 0x000fe40000004100 */
[----:B------:R-:W-:Y:S01]  /*6820*/  FMUL.FTZ R15, R11, R84 ;  /* 0x000000540b0f7220 */ /* 0x000fe20000410000 */
[----:B------:R-:W-:Y:S02]  /*6830*/  HADD2.F32 R33, -RZ, R33.H1_H1 ;  /* 0x30000021ff217230 */ /* 0x000fe40000004100 */
[----:B------:R-:W-:Y:S01]  /*6840*/  FFMA.FTZ R87, R72, R81, R87 ;  /* 0x0000005148577223 */ /* 0x000fe20000010057 */
[----:B------:R-:W-:Y:S02]  /*6850*/  HADD2.F32 R78, -RZ, R78.H1_H1 ;  /* 0x3000004eff4e7230 */ /* 0x000fe40000004100 */
[----:B------:R-:W-:Y:S01]  /*6860*/  FMUL.FTZ R84, R37, R82 ;  /* 0x0000005225547220 */ /* 0x000fe20000410000 */
[----:B------:R-:W-:-:S02]  /*6870*/  HADD2.F32 R72, -RZ, R73.H1_H1 ;  /* 0x30000049ff487230 */ /* 0x000fc40000004100 */
[----:B------:R-:W-:Y:S01]  /*6880*/  FFMA.FTZ R92, R35, R81, -R92 ;  /* 0x00000051235c7223 */ /* 0x000fe2000001085c */
[----:B------:R-:W-:Y:S01]  /*6890*/  FMUL.FTZ R82, R33, R82 ;  /* 0x0000005221527220 */ /* 0x000fe20000410000 */
[-C--:B------:R-:W-:Y:S01]  /*68a0*/  FFMA.FTZ R11, R11, R78.reuse, -R86 ;  /* 0x0000004e0b0b7223 */ /* 0x080fe20000010856 */
[----:B------:R-:W-:Y:S01]  /*68b0*/  FFMA.FTZ R38, R38, R78, R15 ;  /* 0x0000004e26267223 */ /* 0x000fe2000001000f */
[-C--:B------:R-:W-:Y:S01]  /*68c0*/  FFMA.FTZ R33, R33, R72.reuse, -R84 ;  /* 0x0000004821217223 */ /* 0x080fe20000010854 */
[----:B------:R-:W-:Y:S01]  /*68d0*/  FFMA.FTZ R82, R37, R72, R82 ;  /* 0x0000004825527223 */ /* 0x000fe20000010052 */
[----:B------:R-:W-:Y:S02]  /*68e0*/  F2FP.SATFINITE.E4M3.F32.PACK_AB_MERGE_C R13, R7, R32, R36 ;  /* 0x00000020070d723e */ /* 0x000fe40004807024 */
[----:B------:R-:W-:Y:S02]  /*68f0*/  F2FP.SATFINITE.E4M3.F32.PACK_AB_MERGE_C R11, R11, R92, RZ ;  /* 0x0000005c0b0b723e */ /* 0x000fe400048070ff */
[----:B------:R-:W-:-:S02]  /*6900*/  F2FP.SATFINITE.E4M3.F32.PACK_AB_MERGE_C R38, R38, R87, RZ ;  /* 0x000000572626723e */ /* 0x000fc400048070ff */
[----:B------:R-:W-:Y:S02]  /*6910*/  F2FP.SATFINITE.E4M3.F32.PACK_AB_MERGE_C R11, R33, R4, R11 ;  /* 0x00000004210b723e */ /* 0x000fe4000480700b */
[----:B------:R-:W-:-:S07]  /*6920*/  F2FP.SATFINITE.E4M3.F32.PACK_AB_MERGE_C R15, R82, R5, R38 ;  /* 0x00000005520f723e */ /* 0x000fce0004807026 */
.L_x_12308:
[----:B------:R-:W-:Y:S05]  /*6930*/  BSYNC B1 ;  /* 0x0000000000017941 */ /* 0x000fea0003800000 */
.L_x_12307:
[----:B0-----:R0:W-:Y:S01]  /*6940*/  ST.E.128 desc[UR40][R28.64], R8 ;  /* 0x000000081c007985 */ /* 0x0011e2000c101d28 */
[----:B------:R-:W-:-:S13]  /*6950*/  ISETP.GE.AND P4, PT, R30, R85, PT ;  /* 0x000000551e00720c */ /* 0x000fda0003f86270 */
[----:B------:R-:W-:Y:S05]  /*6960*/  @P4 BRA `(.L_x_12286) ;  /* 0x0000000400044947 */ /* 0x000fea0003800000 */
[----:B------:R-:W-:-:S04]  /*6970*/  IADD3 R4, P4, R80, R30, RZ ;  /* 0x0000001e50047210 */ /* 0x000fc80007f9e0ff */
[----:B------:R-:W-:-:S05]  /*6980*/  LEA.HI.X.SX32 R5, R30, R79, 0x1, P4 ;  /* 0x0000004f1e057211 */ /* 0x000fca00020f0eff */
[----:B--2---:R2:W-:Y:S01]  /*6990*/  ST.E.128 desc[UR40][R4.64], R12 ;  /* 0x0000000c04007985 */ /* 0x0045e2000c101d28 */
[----:B------:R-:W-:Y:S05]  /*69a0*/  BRA `(.L_x_12286) ;  /* 0x0000000000f47947 */ /* 0x000fea0003800000 */
.L_x_12278:
[----:B------:R-:W-:-:S06]  /*69b0*/  UISETP.NE.AND UP0, UPT, UR36, 0x3, UPT ;  /* 0x000000032400788c */ /* 0x000fcc000bf05270 */
[----:B------:R-:W-:-:S13]  /*69c0*/  PLOP3.LUT P3, PT, PT, PT, UP0, 0x80, 0x0 ;  /* 0x000000000000781c */ /* 0x000fda0003f6f008 */
[----:B------:R-:W-:Y:S05]  /*69d0*/  @!P3 BRA `(.L_x_12309) ;  /* 0x000000000004b947 */ /* 0x000fea0003800000 */
[----:B------:R-:W-:Y:S01]  /*69e0*/  BPT.TRAP 0x1 ;  /* 0x000000040000795c */ /* 0x000fe20000300000 */
.L_x_12309:
[----:B------:R-:W2:Y:S01]  /*69f0*/  LDL R4, [R1+0xc] ;  /* 0x00000c0001047983 */ /* 0x000ea20000100800 */
[----:B------:R-:W-:Y:S01]  /*6a00*/  IMAD R68, R23, 0x8, R16 ;  /* 0x0000000817447824 */ /* 0x000fe200078e0210 */
[----:B------:R-:W-:Y:S01]  /*6a10*/  BSSY B1, `(.L_x_12310) ;  /* 0x0000005000017945 */ /* 0x000fe20003800000 */
[----:B------:R-:W-:Y:S02]  /*6a20*/  SHF.R.S32.HI R74, RZ, 0x1f, R75 ;  /* 0x0000001fff4a7819 */ /* 0x000fe4000001144b */
[----:B--2---:R-:W-:-:S04]  /*6a30*/  SHF.L.U32 R77, R4, 0x1f, RZ ;  /* 0x0000001f044d7819 */ /* 0x004fc800000006ff */
[----:B------:R-:W0:Y:S02]  /*6a40*/  SYNCS.PHASECHK.TRANS64.TRYWAIT P4, [R68+URZ+0x19c90], R77 ;  /* 0x019c904d440075a7 */ /* 0x000e24000808017f */
[----:B0-----:R-:W-:Y:S05]  /*6a50*/  @!P4 BRA `(.L_x_12311) ;  /* 0x000001fc0098c947 */ /* 0x001fea0003800000 */
.L_x_12637:
[----:B------:R-:W-:Y:S05]  /*6a60*/  BSYNC B1 ;  /* 0x0000000000017941 */ /* 0x000fea0003800000 */
.L_x_12310:
        /* <DEDUP_REMOVED lines=20> */
[----:B-1----:R-:W-:-:S03]  /*6bb0*/  VIADD R8, R8, 0xffffff80 ;  /* 0xffffff8008087836 */ /* 0x002fc60000000000 */
[----:B------:R-:W-:Y:S02]  /*6bc0*/  IADD3.X R13, R13, UR7, RZ, P4, !PT ;  /* 0x000000070d0d7c10 */ /* 0x000fe4000a7fe4ff */
[----:B------:R-:W-:-:S04]  /*6bd0*/  LEA.HI R8, R8, R8, RZ, 0x1 ;  /* 0x0000000808087211 */ /* 0x000fc800078f08ff */
[----:B------:R-:W-:-:S04]  /*6be0*/  SHF.R.S32.HI R8, RZ, 0x1, R8 ;  /* 0x00000001ff087819 */ /* 0x000fc80000011408 */
[----:B------:R-:W-:Y:S01]  /*6bf0*/  ISETP.GT.AND P4, PT, R70, R8, PT ;  /* 0x000000084600720c */ /* 0x000fe20003f84270 */
[----:B------:R-:W-:-:S12]  /*6c00*/  BRA.DIV UR4, `(.L_x_12312) ;  /* 0x000001fe04407947 */ /* 0x000fd8000b800000 */
[----:B------:R1:W2:Y:S04]  /*6c10*/  SHFL.IDX PT, R29, R13, RZ, 0x1e1f ;  /* 0x001e1fff0d1d7589 */ /* 0x0002a800000e0000 */
[----:B------:R1:W3:Y:S02]  /*6c20*/  SHFL.IDX PT, R14, R4, RZ, 0x1e1f ;  /* 0x001e1fff040e7589 */ /* 0x0002e400000e0000 */
.L_x_12641:
[----:B------:R-:W-:Y:S05]  /*6c30*/  @!P4 BRA `(.L_x_12286) ;  /* 0x000000000050c947 */ /* 0x000fea0003800000 */
[----:B------:R-:W4:Y:S01]  /*6c40*/  LDL R10, [R1+0x1c] ;  /* 0x00001c00010a7983 */ /* 0x000f220000100800 */
[----:B------:R-:W-:-:S03]  /*6c50*/  ULDC UR4, c[0x0][0x2f4] ;  /* 0x0000bd0000047ab9 */ /* 0x000fc60000000800 */
[----:B------:R-:W5:Y:S04]  /*6c60*/  LDL R12, [R1+0x8] ;  /* 0x00000800010c7983 */ /* 0x000f680000100800 */
[----:B------:R-:W5:Y:S01]  /*6c70*/  LDL R11, [R1+0x30] ;  /* 0x00003000010b7983 */ /* 0x000f620000100800 */
[----:B------:R-:W-:-:S13]  /*6c80*/  ISETP.GE.AND P5, PT, R18, UR4, PT ;  /* 0x0000000412007c0c */ /* 0x000fda000bfa6270 */
[----:B-1----:R-:W1:Y:S01]  /*6c90*/  @!P5 LDS.128 R4, [R69+0x13800] ;  /* 0x013800004504d984 */ /* 0x002e620000000c00 */
[----:B---3--:R-:W-:-:S05]  /*6ca0*/  @!P5 IADD3 R8, P4, R18, R14, RZ ;  /* 0x0000000e1208d210 */ /* 0x008fca0007f9e0ff */
[----:B--2---:R-:W-:Y:S01]  /*6cb0*/  @!P5 IMAD.X R9, R29, 0x1, R19, P4 ;  /* 0x000000011d09d824 */ /* 0x004fe200020e0613 */
[----:B------:R-:W-:-:S04]  /*6cc0*/  ISETP.GE.AND P4, PT, R65, UR4, PT ;  /* 0x0000000441007c0c */ /* 0x000fc8000bf86270 */
[----:B-1----:R1:W-:Y:S09]  /*6cd0*/  @!P5 ST.E.128 desc[UR40][R8.64], R4 ;  /* 0x000000040800d985 */ /* 0x0023f2000c101d28 */
[----:B------:R-:W2:Y:S01]  /*6ce0*/  @!P4 LDS.128 R4, [R69+0x14800] ;  /* 0x014800004504c984 */ /* 0x000ea20000000c00 */
[----:B----4-:R-:W-:-:S05]  /*6cf0*/  @!P4 IMAD.SHL.U32 R10, R10, 0x10, RZ ;  /* 0x000000100a0ac824 */ /* 0x010fca00078e00ff */
[----:B-1----:R-:W-:-:S04]  /*6d00*/  @!P4 IADD3 R8, P5, R10, R14, RZ ;  /* 0x0000000e0a08c210 */ /* 0x002fc80007fbe0ff */
[----:B------:R-:W-:Y:S02]  /*6d10*/  @!P4 LEA.HI.X.SX32 R9, R10, R29, 0x1, P5 ;  /* 0x0000001d0a09c211 */ /* 0x000fe400028f0eff */
[----:B-----5:R-:W-:-:S03]  /*6d20*/  ISETP.GE.AND P5, PT, R12, UR4, PT ;  /* 0x000000040c007c0c */ /* 0x020fc6000bfa6270 */
[----:B--2---:R1:W-:Y:S10]  /*6d30*/  @!P4 ST.E.128 desc[UR40][R8.64], R4 ;  /* 0x000000040800c985 */ /* 0x0043f4000c101d28 */
[----:B------:R-:W2:Y:S01]  /*6d40*/  @!P5 LDS.128 R4, [R69+0x15800] ;  /* 0x015800004504d984 */ /* 0x000ea20000000c00 */
[----:B-1----:R-:W-:-:S05]  /*6d50*/  @!P5 IADD3 R8, P4, R12, R14, RZ ;  /* 0x0000000e0c08d210 */ /* 0x002fca0007f9e0ff */
[----:B------:R-:W-:-:S05]  /*6d60*/  @!P5 IMAD.X R9, R29, 0x1, R11, P4 ;  /* 0x000000011d09d824 */ /* 0x000fca00020e060b */
[----:B--2---:R4:W-:Y:S03]  /*6d70*/  @!P5 ST.E.128 desc[UR40][R8.64], R4 ;  /* 0x000000040800d985 */ /* 0x0049e6000c101d28 */
.L_x_12286:
[----:B------:R-:W-:Y:S05]  /*6d80*/  BSYNC B0 ;  /* 0x0000000000007941 */ /* 0x000fea0003800000 */
.L_x_12277:
        /* <DEDUP_REMOVED lines=16> */
.L_x_12314:
[----:B------:R-:W-:Y:S05]  /*6e90*/  BSYNC B0 ;  /* 0x0000000000007941 */ /* 0x000fea0003800000 */
.L_x_12313:
[----:B------:R-:W0:Y:S01]  /*6ea0*/  SYNCS.PHASECHK.TRANS64.TRYWAIT P3, [R68+URZ+0x19cb0], R77 ;  /* 0x019cb04d440075a7 */ /* 0x000e22000806017f */
[----:B------:R-:W-:Y:S04]  /*6eb0*/  BSSY B0, `(.L_x_12315) ;  /* 0x0000002000007945 */ /* 0x000fe80003800000 */
[----:B0-----:R-:W-:Y:S05]  /*6ec0*/  @!P3 BRA `(.L_x_12316) ;  /* 0x000001f800d4b947 */ /* 0x001fea0003800000 */
.L_x_12642:
[----:B------:R-:W-:Y:S05]  /*6ed0*/  BSYNC B0 ;  /* 0x0000000000007941 */ /* 0x000fea0003800000 */
.L_x_12315:
[----:B------:R-:W2:Y:S01]  /*6ee0*/  S2R R6, SR_TID.X ;  /* 0x0000000000067919 */ /* 0x000ea20000002100 */
        /* <DEDUP_REMOVED lines=15> */
[----:B------:R-:W-:Y:S01]  /*6fe0*/  IADD3 R4, P3, R4, UR6, RZ ;  /* 0x0000000604047c10 */ /* 0x000fe2000ff7e0ff */
[----:B--2---:R-:W-:-:S03]  /*6ff0*/  VIADD R6, R6, 0xffffff80 ;  /* 0xffffff8006067836 */ /* 0x004fc60000000000 */
[----:B------:R-:W-:Y:S01]  /*7000*/  IADD3.X R5, R5, UR7, RZ, P3, !PT ;  /* 0x0000000705057c10 */ /* 0x000fe20009ffe4ff */
[----:B------:R1:W2:Y:S01]  /*7010*/  SHFL.IDX PT, R13, R4, RZ, 0x1e1f ;  /* 0x001e1fff040d7589 */ /* 0x0002a200000e0000 */
[----:B------:R-:W-:-:S03]  /*7020*/  LEA.HI R6, R6, R6, RZ, 0x1 ;  /* 0x0000000606067211 */ /* 0x000fc600078f08ff */
[----:B------:R1:W4:Y:S01]  /*7030*/  SHFL.IDX PT, R11, R5, RZ, 0x1e1f ;  /* 0x001e1fff050b7589 */ /* 0x00032200000e0000 */
[----:B------:R-:W-:-:S04]  /*7040*/  SHF.R.S32.HI R6, RZ, 0x1, R6 ;  /* 0x00000001ff067819 */ /* 0x000fc80000011406 */
[----:B------:R-:W-:-:S13]  /*7050*/  ISETP.GT.AND P3, PT, R70, R6, PT ;  /* 0x000000064600720c */ /* 0x000fda0003f64270 */
[----:B-12---:R-:W-:Y:S05]  /*7060*/  @!P3 BRA `(.L_x_12318) ;  /* 0x000000000050b947 */ /* 0x006fea0003800000 */
[----:B------:R-:W2:Y:S01]  /*7070*/  LDL R10, [R1+0x1c] ;  /* 0x00001c00010a7983 */ /* 0x000ea20000100800 */
[----:B------:R-:W-:-:S03]  /*7080*/  ULDC UR4, c[0x0][0x2f4] ;  /* 0x0000bd0000047ab9 */ /* 0x000fc60000000800 */
[----:B---3--:R-:W3:Y:S04]  /*7090*/  LDL R14, [R1+0x8] ;  /* 0x00000800010e7983 */ /* 0x008ee80000100800 */
[----:B------:R-:W5:Y:S01]  /*70a0*/  LDL R12, [R1+0x30] ;  /* 0x00003000010c7983 */ /* 0x000f620000100800 */
[----:B------:R-:W-:-:S13]  /*70b0*/  ISETP.GE.AND P5, PT, R18, UR4, PT ;  /* 0x0000000412007c0c */ /* 0x000fda000bfa6270 */
[----:B------:R-:W1:Y:S01]  /*70c0*/  @!P5 LDS.128 R4, [R69+0x9000] ;  /* 0x009000004504d984 */ /* 0x000e620000000c00 */
[----:B------:R-:W-:-:S05]  /*70d0*/  @!P5 IADD3 R8, P3, R18, R13, RZ ;  /* 0x0000000d1208d210 */ /* 0x000fca0007f7e0ff */
[----:B----4-:R-:W-:Y:S01]  /*70e0*/  @!P5 IMAD.X R9, R11, 0x1, R19, P3 ;  /* 0x000000010b09d824 */ /* 0x010fe200018e0613 */
[----:B------:R-:W-:-:S04]  /*70f0*/  ISETP.GE.AND P3, PT, R65, UR4, PT ;  /* 0x0000000441007c0c */ /* 0x000fc8000bf66270 */
[----:B-1----:R1:W-:Y:S09]  /*7100*/  @!P5 ST.E.128 desc[UR40][R8.64], R4 ;  /* 0x000000040800d985 */ /* 0x0023f2000c101d28 */
[----:B------:R-:W4:Y:S01]  /*7110*/  @!P3 LDS.128 R4, [R69+0xa000] ;  /* 0x00a000004504b984 */ /* 0x000f220000000c00 */
[----:B--2---:R-:W-:-:S05]  /*7120*/  @!P3 IMAD.SHL.U32 R10, R10, 0x10, RZ ;  /* 0x000000100a0ab824 */ /* 0x004fca00078e00ff */
[----:B-1----:R-:W-:-:S04]  /*7130*/  @!P3 IADD3 R8, P5, R10, R13, RZ ;  /* 0x0000000d0a08b210 */ /* 0x002fc80007fbe0ff */
[----:B------:R-:W-:Y:S02]  /*7140*/  @!P3 LEA.HI.X.SX32 R9, R10, R11, 0x1, P5 ;  /* 0x0000000b0a09b211 */ /* 0x000fe400028f0eff */
[----:B---3--:R-:W-:-:S03]  /*7150*/  ISETP.GE.AND P5, PT, R14, UR4, PT ;  /* 0x000000040e007c0c */ /* 0x008fc6000bfa6270 */
[----:B----4-:R1:W-:Y:S10]  /*7160*/  @!P3 ST.E.128 desc[UR40][R8.64], R4 ;  /* 0x000000040800b985 */ /* 0x0103f4000c101d28 */
[----:B------:R-:W2:Y:S01]  /*7170*/  @!P5 LDS.128 R4, [R69+0xb000] ;  /* 0x00b000004504d984 */ /* 0x000ea20000000c00 */
[----:B-1----:R-:W-:-:S05]  /*7180*/  @!P5 IADD3 R8, P3, R14, R13, RZ ;  /* 0x0000000d0e08d210 */ /* 0x002fca0007f7e0ff */
[----:B-----5:R-:W-:-:S05]  /*7190*/  @!P5 IMAD.X R9, R11, 0x1, R12, P3 ;  /* 0x000000010b09d824 */ /* 0x020fca00018e060c */
[----:B--2---:R1:W-:Y:S03]  /*71a0*/  @!P5 ST.E.128 desc[UR40][R8.64], R4 ;  /* 0x000000040800d985 */ /* 0x0043e6000c101d28 */
.L_x_12318:
[----:B------:R-:W-:Y:S05]  /*71b0*/  BSYNC B0 ;  /* 0x0000000000007941 */ /* 0x000fea0003800000 */
.L_x_12317:
[----:B-1----:R-:W2:Y:S01]  /*71c0*/  LDL.LU R5, [R1+0xc] ;  /* 0x00000c0001057983 */ /* 0x002ea20000300800 */
[----:B0-----:R-:W-:Y:S01]  /*71d0*/  @!P4 VIADD R68, R68, 0x19cc0 ;  /* 0x00019cc04444c836 */ /* 0x001fe20000000000 */
[----:B------:R-:W-:Y:S01]  /*71e0*/  PLOP3.LUT P3, PT, PT, PT, PT, 0x8, 0x0 ;  /* 0x000000000000781c */ /* 0x000fe20003f6e170 */
[----:B------:R-:W-:Y:S01]  /*71f0*/  VIADD R23, R23, 0x1 ;  /* 0x0000000117177836 */ /* 0x000fe20000000000 */
[----:B------:R-:W-:Y:S01]  /*7200*/  @!PT LDS RZ, [RZ] ;  /* 0x00000000fffff984 */ /* 0x000fe20000000800 */
[----:B------:R-:W-:Y:S01]  /*7210*/  @!PT LDS RZ, [RZ] ;  /* 0x00000000fffff984 */ /* 0x000fe20000000800 */
[----:B------:R-:W-:Y:S01]  /*7220*/  @!PT LDS RZ, [RZ] ;  /* 0x00000000fffff984 */ /* 0x000fe20000000800 */
[----:B------:R-:W-:Y:S01]  /*7230*/  @!PT LDS RZ, [RZ] ;  /* 0x00000000fffff984 */ /* 0x000fe20000000800 */
[----:B------:R0:W-:Y:S06]  /*7240*/  MEMBAR.ALL.CTA ;  /* 0x0000000000007992 */ /* 0x0001ec0000008000 */
[----:B0-----:R-:W0:Y:S01]  /*7250*/  FENCE.VIEW.ASYNC.S ;  /* 0x00000000000073c6 */ /* 0x001e220000000000 */
[----:B------:R-:W-:Y:S01]  /*7260*/  @!P4 PRMT R68, RZ, 0x654, R68 ;  /* 0x00000654ff44c816 */ /* 0x000fe20000000044 */
[----:B0-----:R0:W-:Y:S06]  /*7270*/  BAR.SYNC.DEFER_BLOCKING R54, 0x80 ;  /* 0x000200360000751d */ /* 0x0011ec0000010000 */
[----:B------:R0:W-:Y:S01]  /*7280*/  @!P4 SYNCS.ARRIVE.TRANS64.RED.A1T0 RZ, [R68+URZ], RZ ;  /* 0x000000ff44ffc9a7 */ /* 0x0001e2000810043f */
[----:B------:R-:W-:-:S04]  /*7290*/  ISETP.NE.AND P4, PT, R23, 0x2, PT ;  /* 0x000000021700780c */ /* 0x000fc80003f85270 */
[----:B------:R-:W-:Y:S02]  /*72a0*/  SEL R4, RZ, 0x1, P4 ;  /* 0x00000001ff047807 */ /* 0x000fe40002000000 */
[----:B------:R-:W-:Y:S02]  /*72b0*/  SEL R23, R23, RZ, P4 ;  /* 0x000000ff17177207 */ /* 0x000fe40002000000 */
[----:B--2---:R-:W-:-:S05]  /*72c0*/  LOP3.LUT R5, R5, R4, RZ, 0x3c, !PT ;  /* 0x0000000405057212 */ /* 0x004fca00078e3cff */
[----:B------:R0:W-:Y:S01]  /*72d0*/  STL [R1+0xc], R5 ;  /* 0x00000c0501007387 */ /* 0x0001e20000100800 */
[----:B------:R-:W-:Y:S05]  /*72e0*/  @P2 BRA `(.L_x_12319) ;  /* 0xffffffb400542947 */ /* 0x000fea000383ffff */
.L_x_12272:
[----:B------:R-:W2:Y:S01]  /*72f0*/  LDL R8, [R1+0x20] ;  /* 0x0000200001087983 */ /* 0x000ea20000100800 */
[----:B------:R-:W1:Y:S03]  /*7300*/  LDC R0, c[0x0][0x448] ;  /* 0x00011200ff007b82 */ /* 0x000e660000000800 */
[----:B------:R-:W3:Y:S05]  /*7310*/  LDL R6, [R1] ;  /* 0x0000000001067983 */ /* 0x000eea0000100800 */
[----:B------:R-:W4:Y:S01]  /*7320*/  LDC.64 R2, c[0x0][0x9e0] ;  /* 0x00027800ff027b82 */ /* 0x000f220000000a00 */
[----:B-1----:R-:W-:-:S13]  /*7330*/  ISETP.NE.AND P1, PT, R0, 0x1, PT ;  /* 0x000000010000780c */ /* 0x002fda0003f25270 */
[----:B0-----:R-:W0:Y:S08]  /*7340*/  @P1 LDC R5, c[0x0][0x44c] ;  /* 0x00011300ff051b82 */ /* 0x001e300000000800 */
[----:B------:R-:W1:Y:S01]  /*7350*/  @P1 LDC R4, c[0x0][0x450] ;  /* 0x00011400ff041b82 */ /* 0x000e620000000800 */
[----:B------:R-:W-:Y:S01]  /*7360*/  BSSY B0, `(.L_x_12320) ;  /* 0x000000a000007945 */ /* 0x000fe20003800000 */
[----:B----4-:R-:W-:Y:S01]  /*7370*/  ISETP.GE.AND P2, PT, R3, 0x1, PT ;  /* 0x000000010300780c */ /* 0x010fe20003f46270 */
[----:B--2---:R-:W-:-:S04]  /*7380*/  VIADD R0, R8, 0xbf ;  /* 0x000000bf08007836 */ /* 0x004fc80000000000 */
[----:B0-----:R-:W-:Y:S01]  /*7390*/  @P1 IMAD.HI.U32 R5, R0, R5, RZ ;  /* 0x0000000500051227 */ /* 0x001fe200078e00ff */
[----:B---3--:R-:W-:-:S04]  /*73a0*/  IADD3 R7, R6, 0x1, -R155 ;  /* 0x0000000106077810 */ /* 0x008fc80007ffe89b */
[----:B-1----:R-:W-:-:S05]  /*73b0*/  @P1 SHF.R.U32.HI R0, RZ, R4, R5 ;  /* 0x00000004ff001219 */ /* 0x002fca0000011605 */
[----:B------:R-:W-:Y:S01]  /*73c0*/  IMAD.IADD R5, R7, 0x1, R0 ;  /* 0x0000000107057824 */ /* 0x000fe200078e0200 */
[----:B------:R-:W-:Y:S06]  /*73d0*/  @P3 BRA `(.L_x_12321) ;  /* 0x0000000000083947 */ /* 0x000fec0003800000 */
[----:B------:R-:W0:Y:S02]  /*73e0*/  FENCE.VIEW.ASYNC.G ;  /* 0x00000000000073c6 */ /* 0x000e240000000100 */
[----:B0-----:R-:W-:Y:S06]  /*73f0*/  BAR.ARV 0xc, 0x200 ;  /* 0x0308000000007b1d */ /* 0x001fec0000002000 */
.L_x_12321:
[----:B------:R-:W-:Y:S05]  /*7400*/  BSYNC B0 ;  /* 0x0000000000007941 */ /* 0x000fea0003800000 */
.L_x_12320:
        /* <DEDUP_REMOVED lines=13> */
.L_x_12324:
[----:B------:R-:W-:-:S13]  /*74e0*/  ISETP.NE.AND P0, PT, R3, 0x1, PT ;  /* 0x000000010300780c */ /* 0x000fda0003f05270 */
[----:B------:R-:W0:Y:S02]  /*74f0*/  @P0 LDC.64 R4, c[0x0][0x9e8] ;  /* 0x00027a00ff040b82 */ /* 0x000e240000000a00 */
[----:B0-----:R-:W-:-:S05]  /*7500*/  @P0 IMAD.HI.U32 R4, R0, R4, RZ ;  /* 0x0000000400040227 */ /* 0x001fca00078e00ff */
[----:B------:R-:W-:-:S07]  /*7510*/  @P0 SHF.R.U32.HI R0, RZ, R5, R4 ;  /* 0x00000005ff000219 */ /* 0x000fce0000011604 */
.L_x_12325:
[----:B------:R-:W-:Y:S05]  /*7520*/  BSYNC B0 ;  /* 0x0000000000007941 */ /* 0x000fea0003800000 */
.L_x_12323:
[----:B------:R-:W-:-:S05]  /*7530*/  IMAD R5, R0, R3, R3 ;  /* 0x0000000300057224 */ /* 0x000fca00078e0203 */
[----:B------:R-:W-:-:S07]  /*7540*/  VIMNMX R2, R2, R5, PT ;  /* 0x0000000502027248 */ /* 0x000fce0003fe0100 */
.L_x_12322:
[----:B------:R-:W0:Y:S01]  /*7550*/  @P1 LDC R0, c[0x0][0x44c] ;  /* 0x00011300ff001b82 */ /* 0x000e220000000800 */
[----:B------:R-:W-:Y:S01]  /*7560*/  VIADD R2, R2, 0x7f ;  /* 0x0000007f02027836 */ /* 0x000fe20000000000 */
[----:B------:R-:W-:Y:S01]  /*7570*/  ULDC UR4, c[0x0][0x9dc] ;  /* 0x0002770000047ab9 */ /* 0x000fe20000000800 */
[----:B------:R-:W-:-:S03]  /*7580*/  IMAD.MOV.U32 R7, RZ, RZ, R8 ;  /* 0x000000ffff077224 */ /* 0x000fc600078e0008 */
        /* <DEDUP_REMOVED lines=20> */
.L_x_12328:
[----:B------:R-:W-:-:S13]  /*76d0*/  ISETP.NE.AND P0, PT, R3, 0x1, PT ;  /* 0x000000010300780c */ /* 0x000fda0003f05270 */
[----:B------:R-:W0:Y:S02]  /*76e0*/  @P0 LDC.64 R4, c[0x0][0x9e8] ;  /* 0x00027a00ff040b82 */ /* 0x000e240000000a00 */
[----:B0-----:R-:W-:-:S05]  /*76f0*/  @P0 IMAD.HI.U32 R4, R0, R4, RZ ;  /* 0x0000000400040227 */ /* 0x001fca00078e00ff */
[----:B------:R-:W-:-:S07]  /*7700*/  @P0 SHF.R.U32.HI R0, RZ, R5, R4 ;  /* 0x00000005ff000219 */ /* 0x000fce0000011604 */
.L_x_12329:
[----:B------:R-:W-:Y:S05]  /*7710*/  BSYNC B0 ;  /* 0x0000000000007941 */ /* 0x000fea0003800000 */
.L_x_12327:
[----:B------:R-:W-:-:S05]  /*7720*/  IMAD R3, R0, R3, RZ ;  /* 0x0000000300037224 */ /* 0x000fca00078e02ff */
[----:B------:R-:W-:-:S07]  /*7730*/  VIMNMX R2, R2, R3, !PT ;  /* 0x0000000302027248 */ /* 0x000fce0007fe0100 */
.L_x_12326:
[----:B------:R-:W-:Y:S01]  /*7740*/  SHF.R.S32.HI R3, RZ, 0x1f, R2 ;  /* 0x0000001fff037819 */ /* 0x000fe20000011402 */
[----:B------:R-:W-:Y:S01]  /*7750*/  BSSY B0, `(.L_x_12330) ;  /* 0x0000027000007945 */ /* 0x000fe20003800000 */
[----:B------:R-:W-:Y:S02]  /*7760*/  IMAD.MOV.U32 R89, RZ, RZ, RZ ;  /* 0x000000ffff597224 */ /* 0x000fe400078e00ff */
[----:B------:R-:W-:-:S04]  /*7770*/  LEA.HI R3, R3, R2, RZ, 0x7 ;  /* 0x0000000203037211 */ /* 0x000fc800078f38ff */
[----:B------:R-:W-:-:S04]  /*7780*/  SHF.R.S32.HI R3, RZ, 0x7, R3 ;  /* 0x00000007ff037819 */ /* 0x000fc80000011403 */
[----:B------:R-:W-:-:S04]  /*7790*/  VIMNMX R9, RZ, R3, !PT ;  /* 0x00000003ff097248 */ /* 0x000fc80007fe0100 */
        /* <DEDUP_REMOVED lines=34> */
.L_x_12331:
[----:B------:R-:W-:Y:S05]  /*79c0*/  BSYNC B0 ;  /* 0x0000000000007941 */ /* 0x000fea0003800000 */
.L_x_12330:
[----:B------:R-:W2:Y:S01]  /*79d0*/  LDL R0, [R1+0x70] ;  /* 0x0000700001007983 */ /* 0x000ea20000100800 */
[----:B------:R-:W-:Y:S02]  /*79e0*/  PLOP3.LUT P0, PT, PT, PT, PT, 0x80, 0x0 ;  /* 0x000000000000781c */ /* 0x000fe40003f0f070 */
        /* <DEDUP_REMOVED lines=25> */
[----:B--2---:R-:W-:Y:S02]  /*7b80*/  IMAD R4, R0, R89, R9 ;  /* 0x0000005900047224 */ /* 0x004fe400078e0209 */
[----:B------:R-:W-:-:S03]  /*7b90*/  IMAD.MOV.U32 R0, RZ, RZ, RZ ;  /* 0x000000ffff007224 */ /* 0x000fc600078e00ff */
[----:B------:R0:W-:Y:S01]  /*7ba0*/  STL [R1+0x44], R4 ;  /* 0x0000440401007387 */ /* 0x0001e20000100800 */
[----:B------:R-:W-:-:S04]  /*7bb0*/  VIADDMNMX R89, R4, R89, R26, PT ;  /* 0x0000005904597246 */ /* 0x000fc8000380011a */
        /* <DEDUP_REMOVED lines=34> */
.L_x_12334:
[----:B------:R-:W-:Y:S05]  /*7de0*/  BSYNC B6 ;  /* 0x0000000000067941 */ /* 0x000fea0003800000 */
.L_x_12333:
[----:B------:R-:W2:Y:S01]  /*7df0*/  LDL R20, [R1+0x5c] ;  /* 0x00005c0001147983 */ /* 0x000ea20000100800 */
        /* <DEDUP_REMOVED lines=8> */
[----:B------:R-:W3:Y:S08]  /*7e80*/  @P1 LDC.64 R2, c[0x0][0x9c0] ;  /* 0x00027000ff021b82 */ /* 0x000ef00000000a00 */
[----:B------:R-:W4:Y:S01]  /*7e90*/  @P0 LDC.64 R4, c[0x0][0x9b0] ;  /* 0x00026c00ff040b82 */ /* 0x000f220000000a00 */
[----:B--2---:R-:W-:-:S02]  /*7ea0*/  @P1 SHF.R.S32.HI R9, RZ, 0x1f, R20 ;  /* 0x0000001fff091819 */ /* 0x004fc40000011414 */
[----:B------:R-:W-:-:S03]  /*7eb0*/  @P0 SHF.R.S32.HI R7, RZ, 0x1f, R20 ;  /* 0x0000001fff070819 */ /* 0x000fc60000011414 */
[----:B0-----:R-:W-:Y:S02]  /*7ec0*/  @P1 IMAD R6, R9, R12, RZ ;  /* 0x0000000c09061224 */ /* 0x001fe400078e02ff */
[----:B-1----:R-:W-:Y:S02]  /*7ed0*/  @P0 IMAD R0, R7, R10, RZ ;  /* 0x0000000a07000224 */ /* 0x002fe400078e02ff */
[C---:B------:R-:W-:Y:S02]  /*7ee0*/  @P1 IMAD R13, R20.reuse, R13, R6 ;  /* 0x0000000d140d1224 */ /* 0x040fe400078e0206 */
[----:B------:R-:W-:-:S04]  /*7ef0*/  @P1 IMAD.WIDE.U32 R8, R20, R12, RZ ;  /* 0x0000000c14081225 */ /* 0x000fc800078e00ff */
[C---:B------:R-:W-:Y:S02]  /*7f00*/  @P0 IMAD R11, R20.reuse, R11, R0 ;  /* 0x0000000b140b0224 */ /* 0x040fe400078e0200 */
[----:B------:R-:W-:-:S04]  /*7f10*/  @P0 IMAD.WIDE.U32 R6, R20, R10, RZ ;  /* 0x0000000a14060225 */ /* 0x000fc800078e00ff */
[----:B------:R-:W-:Y:S02]  /*7f20*/  @P1 IMAD.IADD R9, R9, 0x1, R13 ;  /* 0x0000000109091824 */ /* 0x000fe400078e020d */
[----:B------:R-:W-:Y:S02]  /*7f30*/  @P0 IMAD.IADD R7, R7, 0x1, R11 ;  /* 0x0000000107070824 */ /* 0x000fe400078e020b */
[----:B---3--:R-:W-:-:S04]  /*7f40*/  @P1 IMAD.WIDE.U32 R8, R153, R2, R8 ;  /* 0x0000000299081225 */ /* 0x008fc800078e0008 */
[----:B----4-:R-:W-:Y:S01]  /*7f50*/  @P0 IMAD.WIDE.U32 R6, R153, R4, R6 ;  /* 0x0000000499060225 */ /* 0x010fe200078e0006 */
[----:B------:R-:W-:-:S03]  /*7f60*/  @P1 LEA R10, P3, R8, UR6, 0x2 ;  /* 0x00000006080a1c11 */ /* 0x000fc6000f8610ff */
[C---:B------:R-:W-:Y:S01]  /*7f70*/  @P1 IMAD R3, R153.reuse, R3, R9 ;  /* 0x0000000399031224 */ /* 0x040fe200078e0209 */
        /* <DEDUP_REMOVED lines=24> */
.L_x_12338:
[----:B-1----:R1:W2:Y:S02]  /*8100*/  SYNCS.PHASECHK.TRANS64.TRYWAIT P0, [R16+URZ+0x19c00], R3 ;  /* 0x019c0003100075a7 */ /* 0x0022a4000800017f */
[----:B--2---:R-:W-:Y:S05]  /*8110*/  @!P0 NANOSLEEP.SYNCS 0x989680 ;  /* 0x009896800000895d */ /* 0x004fea0003900000 */
[----:B------:R-:W2:Y:S02]  /*8120*/  @!P0 SYNCS.PHASECHK.TRANS64 P0, [R16+URZ+0x19c00], R3 ;  /* 0x019c0003100085a7 */ /* 0x000ea4000800007f */
[----:B--2---:R-:W-:Y:S05]  /*8130*/  @!P0 BRA `(.L_x_12338) ;  /* 0xfffffffc00f08947 */ /* 0x004fea000383ffff */
.L_x_12337:
[----:B------:R-:W-:Y:S05]  /*8140*/  BSYNC B0 ;  /* 0x0000000000007941 */ /* 0x000fea0003800000 */
.L_x_12336:
[----:B------:R-:W-:Y:S05]  /*8150*/  BRA `(.L_x_12339) ;  /* 0x0000004400847947 */ /* 0x000fea0003800000 */
.L_x_12335:
        /* <DEDUP_REMOVED lines=30> */
.L_x_12341:
[----:B------:R-:W-:Y:S05]  /*8340*/  BSYNC B6 ;  /* 0x0000000000067941 */ /* 0x000fea0003800000 */
.L_x_12340:
[----:B------:R-:W0:Y:S01]  /*8350*/  S2R R20, SR_TID.X ;  /* 0x0000000000147919 */ /* 0x000e220000002100 */
[----:B------:R-:W-:Y:S01]  /*8360*/  ULDC.U8 UR4, c[0x0][0x410] ;  /* 0x0001040000047ab9 */ /* 0x000fe20000000000 */
[----:B------:R-:W2:Y:S01]  /*8370*/  LDL R21, [R1+0x20] ;  /* 0x0000200001157983 */ /* 0x000ea20000100800 */
[----:B0-----:R-:W-:-:S03]  /*8380*/  VIADD R28, R20, 0xffffff80 ;  /* 0xffffff80141c7836 */ /* 0x001fc60000000000 */
[----:B------:R-:W3:Y:S01]  /*8390*/  LDL R20, [R1+0x48] ;  /* 0x0000480001147983 */ /* 0x000ee20000100800 */
[----:B------:R-:W-:Y:S02]  /*83a0*/  ISETP.NE.AND P0, PT, RZ, UR4, PT ;  /* 0x00000004ff007c0c */ /* 0x000fe4000bf05270 */
[----:B------:R-:W-:Y:S01]  /*83b0*/  LEA.HI R38, R28, R28, RZ, 0x1 ;  /* 0x0000001c1c267211 */ /* 0x000fe200078f08ff */
[----:B------:R-:W-:Y:S03]  /*83c0*/  BSSY B0, `(.L_x_12342) ;  /* 0x0000432000007945 */ /* 0x000fe60003800000 */
[----:B------:R-:W-:-:S05]  /*83d0*/  SHF.R.S32.HI R38, RZ, 0x1, R38 ;  /* 0x00000001ff267819 */ /* 0x000fca0000011426 */
[----:B--2---:R-:W-:Y:S02]  /*83e0*/  IMAD.IADD R10, R38, 0x1, R21 ;  /* 0x00000001260a7824 */ /* 0x004fe400078e0215 */
[----:B---3--:R-:W-:Y:S01]  /*83f0*/  IMAD.IADD R37, R16, 0x1, R20 ;  /* 0x0000000110257824 */ /* 0x008fe200078e0214 */
[----:B------:R-:W-:Y:S06]  /*8400*/  @!P0 BRA `(.L_x_12343) ;  /* 0x0000001c00408947 */ /* 0x000fec0003800000 */
[----:B------:R-:W0:Y:S01]  /*8410*/  LDC R20, c[0x0][0x448] ;  /* 0x00011200ff147b82 */ /* 0x000e220000000800 */
[----:B------:R-:W-:Y:S01]  /*8420*/  IMAD.MOV.U32 R5, RZ, RZ, R10 ;  /* 0x000000ffff057224 */ /* 0x000fe200078e000a */
[----:B------:R-:W-:Y:S01]  /*8430*/  ULDC.64 UR4, c[0x0][0x3f8] ;  /* 0x0000fe0000047ab9 */ /* 0x000fe20000000a00 */
[----:B------:R-:W-:Y:S01]  /*8440*/  IMAD.MOV.U32 R6, RZ, RZ, R26 ;  /* 0x000000ffff067224 */ /* 0x000fe200078e001a */
[----:B------:R-:W-:Y:S01]  /*8450*/  ULDC.64 UR6, c[0x0][0x408] ;  /* 0x0001020000067ab9 */ /* 0x000fe20000000a00 */
[----:B------:R-:W-:Y:S01]  /*8460*/  IMAD.MOV.U32 R8, RZ, RZ, R24 ;  /* 0x000000ffff087224 */ /* 0x000fe200078e0018 */
[----:B------:R-:W-:Y:S01]  /*8470*/  ULDC.64 UR8, c[0x0][0x400] ;  /* 0x0001000000087ab9 */ /* 0x000fe20000000a00 */
[----:B------:R-:W-:Y:S01]  /*8480*/  IMAD.MOV.U32 R9, RZ, RZ, R31 ;  /* 0x000000ffff097224 */ /* 0x000fe200078e001f */
[----:B0-----:R-:W-:-:S13]  /*8490*/  ISETP.NE.AND P0, PT, R20, 0x1, PT ;  /* 0x000000011400780c */ /* 0x001fda0003f05270 */
[----:B------:R-:W0:Y:S08]  /*84a0*/  @P0 LDC R3, c[0x0][0x44c] ;  /* 0x00011300ff030b82 */ /* 0x000e300000000800 */
[----:B------:R-:W1:Y:S01]  /*84b0*/  @P0 LDC R7, c[0x0][0x450] ;  /* 0x00011400ff070b82 */ /* 0x000e620000000800 */
[----:B0-----:R-:W-:-:S05]  /*84c0*/  @P0 IMAD.HI.U32 R0, R10, R3, RZ ;  /* 0x000000030a000227 */ /* 0x001fca00078e00ff */
[----:B-1----:R-:W-:Y:S01]  /*84d0*/  @P0 SHF.R.U32.HI R5, RZ, R7, R0 ;  /* 0x00000007ff050219 */ /* 0x002fe20000011600 */
[----:B------:R-:W-:-:S03]  /*84e0*/  IMAD.MOV.U32 R7, RZ, RZ, R29 ;  /* 0x000000ffff077224 */ /* 0x000fc600078e001d */
[----:B------:R-:W-:Y:S01]  /*84f0*/  SHF.R.S32.HI R0, RZ, 0x1f, R5 ;  /* 0x0000001fff007819 */ /* 0x000fe20000011405 */
[----:B------:R-:W-:-:S04]  /*8500*/  IMAD.WIDE.U32 R6, R5, UR4, R6 ;  /* 0x0000000405067c25 */ /* 0x000fc8000f8e0006 */
[----:B------:R-:W-:Y:S02]  /*8510*/  IMAD R4, R0, UR4, RZ ;  /* 0x0000000400047c24 */ /* 0x000fe4000f8e02ff */
[----:B------:R-:W-:-:S04]  /*8520*/  IMAD.WIDE.U32 R8, R5, UR6, R8 ;  /* 0x0000000605087c25 */ /* 0x000fc8000f8e0008 */
[----:B------:R-:W-:Y:S02]  /*8530*/  IMAD R0, R0, UR6, RZ ;  /* 0x0000000600007c24 */ /* 0x000fe4000f8e02ff */
[C---:B------:R-:W-:Y:S01]  /*8540*/  IMAD R13, R5.reuse, UR5, R4 ;  /* 0x00000005050d7c24 */ /* 0x040fe2000f8e0204 */
[----:B------:R-:W-:Y:S01]  /*8550*/  ULDC.64 UR4, c[0x0][0x3e8] ;  /* 0x0000fa0000047ab9 */ /* 0x000fe20000000a00 */
[----:B------:R-:W-:Y:S01]  /*8560*/  IMAD R11, R5, UR7, R0 ;  /* 0x00000007050b7c24 */ /* 0x000fe2000f8e0200 */
[----:B------:R-:W-:Y:S01]  /*8570*/  IADD3 R3, P0, R6, UR4, RZ ;  /* 0x0000000406037c10 */ /* 0x000fe2000ff1e0ff */
[----:B------:R-:W-:Y:S01]  /*8580*/  UMOV UR4, 0xffffffff ;  /* 0xffffffff00047882 */ /* 0x000fe20000000000 */
[----:B------:R-:W-:Y:S02]  /*8590*/  IADD3 R5, P1, R8, UR8, RZ ;  /* 0x0000000808057c10 */ /* 0x000fe4000ff3e0ff */
[----:B------:R-:W-:Y:S02]  /*85a0*/  IADD3.X R13, R7, UR5, R13, P0, !PT ;  /* 0x00000005070d7c10 */ /* 0x000fe400087fe40d */
[----:B------:R-:W-:Y:S01]  /*85b0*/  IADD3.X R4, R9, UR9, R11, P1, !PT ;  /* 0x0000000909047c10 */ /* 0x000fe20008ffe40b */
[----:B------:R-:W-:Y:S08]  /*85c0*/  BRA.DIV UR4, `(.L_x_12344) ;  /* 0x000001e604287947 */ /* 0x000ff0000b800000 */
[----:B------:R0:W1:Y:S04]  /*85d0*/  SHFL.IDX PT, R0, R13, RZ, 0x1e1f ;  /* 0x001e1fff0d007589 */ /* 0x00006800000e0000 */
[----:B------:R-:W2:Y:S04]  /*85e0*/  SHFL.IDX PT, R3, R3, RZ, 0x1e1f ;  /* 0x001e1fff03037589 */ /* 0x000ea800000e0000 */
[----:B------:R-:W3:Y:S04]  /*85f0*/  SHFL.IDX PT, R4, R4, RZ, 0x1e1f ;  /* 0x001e1fff04047589 */ /* 0x000ee800000e0000 */
[----:B------:R0:W4:Y:S02]  /*8600*/  SHFL.IDX PT, R14, R5, RZ, 0x1e1f ;  /* 0x001e1fff050e7589 */ /* 0x00012400000e0000 */
.L_x_12648:
[----:B------:R-:W5:Y:S01]  /*8610*/  LDL R6, [R1+0x68] ;  /* 0x0000680001067983 */ /* 0x000f620000100800 */
[----:B------:R-:W-:Y:S01]  /*8620*/  IMAD R39, R155, R20, RZ ;  /* 0x000000149b277224 */ /* 0x000fe200078e02ff */
[----:B------:R-:W-:Y:S01]  /*8630*/  BSSY B1, `(.L_x_12345) ;  /* 0x000002f000017945 */ /* 0x000fe20003800000 */
[----:B------:R-:W-:Y:S02]  /*8640*/  CS2R R8, SRZ ;  /* 0x0000000000087805 */ /* 0x000fe4000001ff00 */
[----:B0-----:R-:W-:Y:S02]  /*8650*/  CS2R R12, SRZ ;  /* 0x00000000000c7805 */ /* 0x001fe4000001ff00 */
[----:B------:R-:W-:Y:S02]  /*8660*/  CS2R R24, SRZ ;  /* 0x0000000000187805 */ /* 0x000fe4000001ff00 */
[----:B------:R-:W-:Y:S02]  /*8670*/  ISETP.GE.AND P0, PT, R10, R39, PT ;  /* 0x000000270a00720c */ /* 0x000fe40003f06270 */
[----:B------:R-:W-:-:S02]  /*8680*/  CS2R R10, SRZ ;  /* 0x00000000000a7805 */ /* 0x000fc4000001ff00 */
        /* <DEDUP_REMOVED lines=9> */
[----:B------:R-:W3:Y:S04]  /*8720*/  LDL.64 R28, [R1+0x10] ;  /* 0x00001000011c7983 */ /* 0x000ee80000100a00 */
[----:B------:R-:W4:Y:S01]  /*8730*/  LDL R15, [R1+0x38] ;  /* 0x00003800010f7983 */ /* 0x000f220000100800 */
[----:B------:R-:W-:Y:S02]  /*8740*/  CS2R R12, SRZ ;  /* 0x00000000000c7805 */ /* 0x000fe4000001ff00 */
[----:B------:R-:W-:Y:S02]  /*8750*/  CS2R R20, SRZ ;  /* 0x0000000000147805 */ /* 0x000fe4000001ff00 */
[----:B------:R-:W-:Y:S02]  /*8760*/  CS2R R24, SRZ ;  /* 0x0000000000187805 */ /* 0x000fe4000001ff00 */
[----:B------:R-:W-:-:S02]  /*8770*/  CS2R R26, SRZ ;  /* 0x00000000001a7805 */ /* 0x000fc4000001ff00 */
[----:B------:R-:W-:Y:S02]  /*8780*/  CS2R R10, SRZ ;  /* 0x00000000000a7805 */ /* 0x000fe4000001ff00 */
[----:B--2---:R-:W-:Y:S02]  /*8790*/  ISETP.GE.AND P2, PT, R34, UR4, PT ;  /* 0x0000000422007c0c */ /* 0x004fe4000bf46270 */
[----:B------:R-:W-:Y:S02]  /*87a0*/  SHF.R.S32.HI R7, RZ, 0x1f, R34 ;  /* 0x0000001fff077819 */ /* 0x000fe40000011422 */
[----:B---3--:R-:W-:Y:S02]  /*87b0*/  ISETP.GE.AND P1, PT, R28, UR4, PT ;  /* 0x000000041c007c0c */ /* 0x008fe4000bf26270 */
[----:B----4-:R-:W-:Y:S02]  /*87c0*/  ISETP.GE.AND P0, PT, R15, UR4, PT ;  /* 0x000000040f007c0c */ /* 0x010fe4000bf06270 */
[----:B------:R-:W-:-:S05]  /*87d0*/  SHF.R.S32.HI R9, RZ, 0x1f, R15 ;  /* 0x0000001fff097819 */ /* 0x000fca000001140f */
[CC--:B------:R-:W-:Y:S02]  /*87e0*/  @!P2 IADD3 R32, P6, R34.reuse, R3.reuse, RZ ;  /* 0x000000032220a210 */ /* 0x0c0fe40007fde0ff */
[-C--:B------:R-:W-:Y:S02]  /*87f0*/  @!P2 IADD3 R34, P5, R34, R14.reuse, RZ ;  /* 0x0000000e2222a210 */ /* 0x080fe40007fbe0ff */
[-C--:B------:R-:W-:Y:S01]  /*8800*/  @!P1 IADD3 R30, P3, R28, R3.reuse, RZ ;  /* 0x000000031c1e9210 */ /* 0x080fe20007f7e0ff */
[--C-:B-1----:R-:W-:Y:S02]  /*8810*/  @!P2 IMAD.X R33, R0, 0x1, R7.reuse, P6 ;  /* 0x000000010021a824 */ /* 0x102fe400030e0607 */
[----:B------:R-:W-:Y:S01]  /*8820*/  @!P2 IMAD.X R35, R4, 0x1, R7, P5 ;  /* 0x000000010423a824 */ /* 0x000fe200028e0607 */
[C---:B------:R-:W-:Y:S02]  /*8830*/  @!P0 IADD3 R6, P4, R15.reuse, R3, RZ ;  /* 0x000000030f068210 */ /* 0x040fe40007f9e0ff */
[----:B------:R-:W-:Y:S01]  /*8840*/  @!P1 SHF.R.S32.HI R3, RZ, 0x1f, R28 ;  /* 0x0000001fff039819 */ /* 0x000fe2000001141c */
[----:B------:R0:W5:Y:S01]  /*8850*/  @!P2 LD.E.64 R12, desc[UR40][R32.64] ;  /* 0x00000028200ca980 */ /* 0x000162000c101b00 */
[-C--:B------:R-:W-:Y:S01]  /*8860*/  @!P1 IADD3 R28, P6, R28, R14.reuse, RZ ;  /* 0x0000000e1c1c9210 */ /* 0x080fe20007fde0ff */
[C---:B------:R-:W-:Y:S01]  /*8870*/  @!P0 IMAD.X R7, R0.reuse, 0x1, R9, P4 ;  /* 0x0000000100078824 */ /* 0x040fe200020e0609 */
[----:B------:R-:W-:Y:S01]  /*8880*/  @!P0 IADD3 R14, P5, R15, R14, RZ ;  /* 0x0000000e0f0e8210 */ /* 0x000fe20007fbe0ff */
[--C-:B------:R-:W-:Y:S01]  /*8890*/  @!P1 IMAD.X R31, R0, 0x1, R3.reuse, P3 ;  /* 0x00000001001f9824 */ /* 0x100fe200018e0603 */
[----:B------:R0:W5:Y:S01]  /*88a0*/  @!P2 LD.E.64 R20, desc[UR40][R34.64] ;  /* 0x000000282214a980 */ /* 0x000162000c101b00 */
[----:B------:R-:W-:-:S02]  /*88b0*/  @!P1 IMAD.X R29, R4, 0x1, R3, P6 ;  /* 0x00000001041d9824 */ /* 0x000fc400030e0603 */
[----:B------:R-:W-:Y:S01]  /*88c0*/  @!P0 IMAD.X R15, R4, 0x1, R9, P5 ;  /* 0x00000001040f8824 */ /* 0x000fe200028e0609 */
[----:B------:R-:W-:Y:S01]  /*88d0*/  CS2R R8, SRZ ;  /* 0x0000000000087805 */ /* 0x000fe2000001ff00 */
[----:B------:R0:W5:Y:S04]  /*88e0*/  @!P1 LD.E.64 R24, desc[UR40][R30.64] ;  /* 0x000000281e189980 */ /* 0x000168000c101b00 */
[----:B------:R0:W5:Y:S04]  /*88f0*/  @!P1 LD.E.64 R26, desc[UR40][R28.64] ;  /* 0x000000281c1a9980 */ /* 0x000168000c101b00 */
[----:B------:R0:W5:Y:S04]  /*8900*/  @!P0 LD.E.64 R8, desc[UR40][R6.64] ;  /* 0x0000002806088980 */ /* 0x000168000c101b00 */
[----:B------:R0:W5:Y:S02]  /*8910*/  @!P0 LD.E.64 R10, desc[UR40][R14.64] ;  /* 0x000000280e0a8980 */ /* 0x000164000c101b00 */
.L_x_12346:
[----:B------:R-:W-:Y:S05]  /*8920*/  BSYNC B1 ;  /* 0x0000000000017941 */ /* 0x000fea0003800000 */
.L_x_12345:
[----:B-1----:R-:W2:Y:S01]  /*8930*/  LDL.LU R0, [R1+0x54] ;  /* 0x0000540001007983 */ /* 0x002ea20000300800 */
[----:B------:R-:W1:Y:S01]  /*8940*/  SYNCS.PHASECHK.TRANS64.TRYWAIT P0, [R16+URZ+0x19c00], R5 ;  /* 0x019c0005100075a7 */ /* 0x000e62000800017f */
[----:B------:R-:W-:Y:S01]  /*8950*/  BSSY B1, `(.L_x_12347) ;  /* 0x0000005000017945 */ /* 0x000fe20003800000 */
[----:B--2---:R-:W-:-:S05]  /*8960*/  IMAD R0, R0, -0xc0, R39 ;  /* 0xffffff4000007824 */ /* 0x004fca00078e0227 */
[----:B------:R-:W-:-:S04]  /*8970*/  VIMNMX R0, R0, 0xc0, PT ;  /* 0x000000c000007848 */ /* 0x000fc80003fe0100 */
[----:B------:R-:W-:Y:S01]  /*8980*/  ISETP.GE.AND P1, PT, R38, R0, PT ;  /* 0x000000002600720c */ /* 0x000fe20003f26270 */
[----:B-1----:R-:W-:-:S12]  /*8990*/  @!P0 BRA `(.L_x_12348) ;  /* 0x000001e000a08947 */ /* 0x002fd80003800000 */
.L_x_12649:
[----:B------:R-:W-:Y:S05]  /*89a0*/  BSYNC B1 ;  /* 0x0000000000017941 */ /* 0x000fea0003800000 */
.L_x_12347:
[----:B------:R-:W-:Y:S05]  /*89b0*/  @P1 BRA `(.L_x_12349) ;  /* 0x0000003c00481947 */ /* 0x000fea0003800000 */
[----:B0-----:R-:W2:Y:S01]  /*89c0*/  LDL.64 R6, [R1+0x10] ;  /* 0x0000100001067983 */ /* 0x001ea20000100a00 */
[----:B------:R-:W2:Y:S03]  /*89d0*/  LDC R0, c[0x0][0x3f4] ;  /* 0x0000fd00ff007b82 */ /* 0x000ea60000000800 */
[----:B---3--:R-:W3:Y:S04]  /*89e0*/  LDL R4, [R1+0x34] ;  /* 0x0000340001047983 */ /* 0x008ee80000100800 */
[----:B------:R-:W4:Y:S01]  /*89f0*/  LDL R3, [R1+0x38] ;  /* 0x0000380001037983 */ /* 0x000f220000100800 */
[----:B------:R-:W-:Y:S01]  /*8a00*/  BSSY B1, `(.L_x_12350) ;  /* 0x000007b000017945 */ /* 0x000fe20003800000 */
[----:B--2---:R-:W-:-:S02]  /*8a10*/  ISETP.GE.AND P0, PT, R6, R0, PT ;  /* 0x000000000600720c */ /* 0x004fc40003f06270 */
[-C--:B---3--:R-:W-:Y:S02]  /*8a20*/  ISETP.GE.AND P1, PT, R4, R0.reuse, PT ;  /* 0x000000000400720c */ /* 0x088fe40003f26270 */
[----:B----4-:R-:W-:-:S09]  /*8a30*/  ISETP.GE.AND P2, PT, R3, R0, PT ;  /* 0x000000000300720c */ /* 0x010fd20003f46270 */
[----:B------:R-:W-:Y:S05]  /*8a40*/  @P0 BRA `(.L_x_12351) ;  /* 0x0000000400d80947 */ /* 0x000fea0003800000 */
[----:B-1----:R-:W0:Y:S01]  /*8a50*/  LDS.128 R4, [R37+0xf000] ;  /* 0x00f0000025047984 */ /* 0x002e220000000c00 */
        /* <DEDUP_REMOVED lines=9> */
[----:B------:R-:W-:Y:S02]  /*8af0*/  LOP3.LUT R0, R24, 0xff, RZ, 0xc0, !PT ;  /* 0x000000ff18007812 */ /* 0x000fe400078ec0ff */
[----:B------:R-:W-:Y:S02]  /*8b00*/  LOP3.LUT R3, R3, 0xff, RZ, 0xc0, !PT ;  /* 0x000000ff03037812 */ /* 0x000fe400078ec0ff */
[----:B------:R-:W-:-:S02]  /*8b10*/  SHF.R.U32.HI R32, RZ, 0x10, R25 ;  /* 0x00000010ff207819 */ /* 0x000fc40000011619 */
[----:B------:R-:W-:Y:S02]  /*8b20*/  SHF.R.U32.HI R15, RZ, 0x8, R26 ;  /* 0x00000008ff0f7819 */ /* 0x000fe4000001161a */
[----:B------:R-:W-:Y:S01]  /*8b30*/  PRMT R28, R31, 0x7604, R28 ;  /* 0x000076041f1c7816 */ /* 0x000fe2000000001c */
[----:B------:R-:W-:Y:S01]  /*8b40*/  IMAD.U32 R31, R30, 0x10000, RZ ;  /* 0x000100001e1f7824 */ /* 0x000fe200078e00ff */
[----:B------:R-:W-:Y:S02]  /*8b50*/  PRMT R3, R3, 0x7604, R0 ;  /* 0x0000760403037816 */ /* 0x000fe40000000000 */
[----:B------:R-:W-:Y:S01]  /*8b60*/  LOP3.LUT R29, R15, 0xff, RZ, 0xc0, !PT ;  /* 0x000000ff0f1d7812 */ /* 0x000fe200078ec0ff */
[----:B------:R-:W-:Y:S01]  /*8b70*/  IMAD.U32 R15, R32, 0x10000, RZ ;  /* 0x00010000200f7824 */ /* 0x000fe200078e00ff */
[----:B------:R-:W-:Y:S02]  /*8b80*/  LOP3.LUT R0, R26, 0xff, RZ, 0xc0, !PT ;  /* 0x000000ff1a007812 */ /* 0x000fe400078ec0ff */
[----:B------:R-:W-:-:S02]  /*8b90*/  LOP3.LUT R31, R28, 0xff0000, R31, 0xf8, !PT ;  /* 0x00ff00001c1f7812 */ /* 0x000fc400078ef81f */
[----:B------:R-:W-:Y:S02]  /*8ba0*/  PRMT R29, R29, 0x7604, R0 ;  /* 0x000076041d1d7816 */ /* 0x000fe40000000000 */
[----:B------:R-:W-:Y:S02]  /*8bb0*/  LOP3.LUT R15, R14, 0xff0000, R15, 0xf8, !PT ;  /* 0x00ff00000e0f7812 */ /* 0x000fe400078ef80f */
[--C-:B------:R-:W-:Y:S02]  /*8bc0*/  LOP3.LUT R29, R29, 0xff0000, R26.reuse, 0xf8, !PT ;  /* 0x00ff00001d1d7812 */ /* 0x100fe400078ef81a */
[----:B------:R-:W-:Y:S02]  /*8bd0*/  LOP3.LUT R31, R31, 0xff000000, R27, 0xf8, !PT ;  /* 0xff0000001f1f7812 */ /* 0x000fe400078ef81b */
[----:B------:R-:W-:Y:S02]  /*8be0*/  LOP3.LUT R27, R15, 0xff000000, R25, 0xf8, !PT ;  /* 0xff0000000f1b7812 */ /* 0x000fe400078ef819 */
[----:B------:R-:W-:-:S02]  /*8bf0*/  LOP3.LUT R30, R29, 0xff000000, R26, 0xf8, !PT ;  /* 0xff0000001d1e7812 */ /* 0x000fc400078ef81a */
[--C-:B------:R-:W-:Y:S02]  /*8c00*/  LOP3.LUT R3, R3, 0xff0000, R24.reuse, 0xf8, !PT ;  /* 0x00ff000003037812 */ /* 0x100fe400078ef818 */
[-C--:B0-----:R-:W-:Y:S02]  /*8c10*/  F2FP.F16.E4M3.UNPACK_B R0, R6.reuse.H1 ;  /* 0x00000006ff00723e */ /* 0x081fe400030006ff */
[----:B------:R-:W-:Y:S02]  /*8c20*/  F2FP.F16.E4M3.UNPACK_B R32, R31 ;  /* 0x0000001fff20723e */ /* 0x000fe400020006ff */
[----:B------:R-:W-:Y:S01]  /*8c30*/  F2FP.F16.E4M3.UNPACK_B R26, R27 ;  /* 0x0000001bff1a723e */ /* 0x000fe200020006ff */
[----:B------:R-:W-:Y:S01]  /*8c40*/  HADD2.F32 R15, -RZ, R0.H1_H1 ;  /* 0x30000000ff0f7230 */ /* 0x000fe20000004100 */
[----:B------:R-:W-:Y:S01]  /*8c50*/  LOP3.LUT R28, R3, 0xff000000, R24, 0xf8, !PT ;  /* 0xff000000031c7812 */ /* 0x000fe200078ef818 */
[----:B------:R-:W-:Y:S01]  /*8c60*/  HADD2.F32 R33, -RZ, R32.H1_H1 ;  /* 0x30000020ff217230 */ /* 0x000fe20000004100 */
[----:B------:R-:W-:Y:S01]  /*8c70*/  F2FP.F16.E4M3.UNPACK_B R3, R6 ;  /* 0x00000006ff03723e */ /* 0x000fe200020006ff */
[----:B------:R-:W-:Y:S01]  /*8c80*/  HADD2.F32 R29, -RZ, R26.H1_H1 ;  /* 0x3000001aff1d7230 */ /* 0x000fe20000004100 */
[-C--:B------:R-:W-:Y:S01]  /*8c90*/  F2FP.F16.E4M3.UNPACK_B R24, R7.reuse ;  /* 0x00000007ff18723e */ /* 0x080fe200020006ff */
[----:B------:R-:W-:Y:S01]  /*8ca0*/  HADD2.F32 R14, -RZ, R0.H0_H0 ;  /* 0x20000000ff0e7230 */ /* 0x000fe20000004100 */
[----:B------:R-:W-:Y:S01]  /*8cb0*/  F2FP.F16.E4M3.UNPACK_B R25, R7.H1 ;  /* 0x00000007ff19723e */ /* 0x000fe200030006ff */
[C---:B------:R-:W-:Y:S01]  /*8cc0*/  FMUL.FTZ R35, R15.reuse, R33 ;  /* 0x000000210f237220 */ /* 0x040fe20000410000 */
[----:B------:R-:W-:Y:S01]  /*8cd0*/  F2FP.F16.E4M3.UNPACK_B R6, R5 ;  /* 0x00000005ff06723e */ /* 0x000fe200020006ff */
[----:B------:R-:W-:Y:S01]  /*8ce0*/  FMUL.FTZ R34, R15, R29 ;  /* 0x0000001d0f227220 */ /* 0x000fe20000410000 */
[----:B------:R-:W-:Y:S01]  /*8cf0*/  F2FP.F16.E4M3.UNPACK_B R7, R5.H1 ;  /* 0x00000005ff07723e */ /* 0x000fe200030006ff */
[----:B------:R-:W-:Y:S01]  /*8d00*/  HADD2.F32 R32, -RZ, R32.H0_H0 ;  /* 0x20000020ff207230 */ /* 0x000fe20000004100 */
[----:B------:R-:W-:Y:S01]  /*8d10*/  F2FP.F16.E4M3.UNPACK_B R31, R31.H1 ;  /* 0x0000001fff1f723e */ /* 0x000fe200030006ff */
[----:B------:R-:W-:-:S02]  /*8d20*/  HADD2.F32 R5, -RZ, R3.H1_H1 ;  /* 0x30000003ff057230 */ /* 0x000fc40000004100 */
[C---:B------:R-:W-:Y:S01]  /*8d30*/  FFMA.FTZ R35, R14.reuse, R29, -R35 ;  /* 0x0000001d0e237223 */ /* 0x040fe20000010823 */
[----:B------:R-:W-:Y:S02]  /*8d40*/  HADD2.F32 R26, -RZ, R26.H0_H0 ;  /* 0x2000001aff1a7230 */ /* 0x000fe40000004100 */
[----:B------:R-:W-:Y:S01]  /*8d50*/  FFMA.FTZ R38, R14, R33, R34 ;  /* 0x000000210e267223 */ /* 0x000fe20000010022 */
[----:B------:R-:W-:Y:S01]  /*8d60*/  HADD2.F32 R3, -RZ, R3.H0_H0 ;  /* 0x20000003ff037230 */ /* 0x000fe20000004100 */
[----:B------:R-:W-:Y:S01]  /*8d70*/  F2FP.F16.E4M3.UNPACK_B R27, R27.H1 ;  /* 0x0000001bff1b723e */ /* 0x000fe200030006ff */
[C---:B------:R-:W-:Y:S01]  /*8d80*/  FMUL.FTZ R14, R5.reuse, R32 ;  /* 0x00000020050e7220 */ /* 0x040fe20000410000 */
[----:B------:R-:W-:Y:S01]  /*8d90*/  FMUL.FTZ R29, R5, R26 ;  /* 0x0000001a051d7220 */ /* 0x000fe20000410000 */
[----:B------:R-:W-:Y:S01]  /*8da0*/  HADD2.F32 R5, -RZ, R24.H1_H1 ;  /* 0x30000018ff057230 */ /* 0x000fe20000004100 */
[----:B------:R-:W-:Y:S01]  /*8db0*/  F2FP.F16.E4M3.UNPACK_B R0, R4 ;  /* 0x00000004ff00723e */ /* 0x000fe200020006ff */
[----:B------:R-:W-:-:S02]  /*8dc0*/  HADD2.F32 R15, -RZ, R31.H0_H0 ;  /* 0x2000001fff0f7230 */ /* 0x000fc40000004100 */
[C---:B------:R-:W-:Y:S01]  /*8dd0*/  FFMA.FTZ R33, R3.reuse, R26, -R14 ;  /* 0x0000001a03217223 */ /* 0x040fe2000001080e */
        /* <DEDUP_REMOVED lines=61> */
.L_x_12351:
[----:B------:R-:W-:Y:S05]  /*91b0*/  BSYNC B1 ;  /* 0x0000000000017941 */ /* 0x000fea0003800000 */
.L_x_12350:
[----:B------:R-:W-:Y:S04]  /*91c0*/  BSSY B1, `(.L_x_12352) ;  /* 0x000007c000017945 */ /* 0x000fe80003800000 */
[----:B------:R-:W-:Y:S05]  /*91d0*/  @P1 BRA `(.L_x_12353) ;  /* 0x0000000400e81947 */ /* 0x000fea0003800000 */
[----:B01----:R-:W0:Y:S01]  /*91e0*/  LDS.128 R4, [R37+0x10800] ;  /* 0x0108000025047984 */ /* 0x003e220000000c00 */
        /* <DEDUP_REMOVED lines=16> */
[----:B------:R-:W-:Y:S02]  /*92f0*/  PRMT R25, R24, 0x7604, R25 ;  /* 0x0000760418197816 */ /* 0x000fe40000000019 */
[----:B------:R-:W-:-:S02]  /*9300*/  SHF.R.U32.HI R24, RZ, 0x10, R20 ;  /* 0x00000010ff187819 */ /* 0x000fc40000011614 */
[----:B------:R-:W-:Y:S02]  /*9310*/  LOP3.LUT R26, R26, 0xff, RZ, 0xc0, !PT ;  /* 0x000000ff1a1a7812 */ /* 0x000fe400078ec0ff */
[----:B------:R-:W-:Y:S02]  /*9320*/  LOP3.LUT R14, R14, 0xff, RZ, 0xc0, !PT ;  /* 0x000000ff0e0e7812 */ /* 0x000fe400078ec0ff */
[----:B------:R-:W-:Y:S02]  /*9330*/  PRMT R3, R0, 0x7604, R3 ;  /* 0x0000760400037816 */ /* 0x000fe40000000003 */
[----:B------:R-:W-:Y:S02]  /*9340*/  SHF.R.U32.HI R0, RZ, 0x10, R12 ;  /* 0x00000010ff007819 */ /* 0x000fe4000001160c */
[----:B------:R-:W-:Y:S02]  /*9350*/  LOP3.LUT R24, R24, 0xff, RZ, 0xc0, !PT ;  /* 0x000000ff18187812 */ /* 0x000fe400078ec0ff */
[----:B------:R-:W-:-:S02]  /*9360*/  PRMT R27, R26, 0x7054, R27 ;  /* 0x000070541a1b7816 */ /* 0x000fc4000000001b */
[----:B------:R-:W-:Y:S02]  /*9370*/  PRMT R15, R14, 0x7054, R15 ;  /* 0x000070540e0f7816 */ /* 0x000fe4000000000f */
[----:B------:R-:W-:Y:S02]  /*9380*/  LOP3.LUT R0, R0, 0xff, RZ, 0xc0, !PT ;  /* 0x000000ff00007812 */ /* 0x000fe400078ec0ff */
[----:B------:R-:W-:Y:S02]  /*9390*/  PRMT R25, R24, 0x7054, R25 ;  /* 0x0000705418197816 */ /* 0x000fe40000000019 */
[----:B------:R-:W-:Y:S02]  /*93a0*/  LOP3.LUT R27, R27, 0xff000000, R21, 0xf8, !PT ;  /* 0xff0000001b1b7812 */ /* 0x000fe400078ef815 */
[----:B------:R-:W-:Y:S02]  /*93b0*/  LOP3.LUT R21, R15, 0xff000000, R13, 0xf8, !PT ;  /* 0xff0000000f157812 */ /* 0x000fe400078ef80d */
[----:B------:R-:W-:-:S02]  /*93c0*/  PRMT R3, R0, 0x7054, R3 ;  /* 0x0000705400037816 */ /* 0x000fc40000000003 */
[----:B------:R-:W-:Y:S02]  /*93d0*/  LOP3.LUT R26, R25, 0xff000000, R20, 0xf8, !PT ;  /* 0xff000000191a7812 */ /* 0x000fe400078ef814 */
        /* <DEDUP_REMOVED lines=90> */
.L_x_12353:
[----:B------:R-:W-:Y:S05]  /*9980*/  BSYNC B1 ;  /* 0x0000000000017941 */ /* 0x000fea0003800000 */
.L_x_12352:
[----:B------:R-:W-:Y:S05]  /*9990*/  @P2 BRA `(.L_x_12349) ;  /* 0x0000002c00502947 */ /* 0x000fea0003800000 */
[----:B012---:R-:W0:Y:S01]  /*99a0*/  LDS.128 R4, [R37+0x12000] ;  /* 0x0120000025047984 */ /* 0x007e220000000c00 */
        /* <DEDUP_REMOVED lines=118> */
.L_x_12343:
        /* <DEDUP_REMOVED lines=32> */
.L_x_12655:
[----:B------:R-:W5:Y:S01]  /*a310*/  LDL R13, [R1+0x68] ;  /* 0x00006800010d7983 */ /* 0x000f620000100800 */
        /* <DEDUP_REMOVED lines=16> */
[----:B------:R-:W3:Y:S01]  /*a420*/  LDL R29, [R1+0x1c] ;  /* 0x00001c00011d7983 */ /* 0x000ee20000100800 */
        /* <DEDUP_REMOVED lines=10> */
[----:B------:R-:W-:Y:S02]  /*a4d0*/  CS2R R10, SRZ ;  /* 0x00000000000a7805 */ /* 0x000fe4000001ff00 */
[----:B------:R-:W-:Y:S02]  /*a4e0*/  @!P4 SHF.R.S32.HI R5, RZ, 0x1f, R18 ;  /* 0x0000001fff05c819 */ /* 0x000fe40000011412 */
[----:B--2---:R-:W-:-:S02]  /*a4f0*/  @!P4 IADD3 R34, P0, R18, R3, RZ ;  /* 0x000000031222c210 */ /* 0x004fc40007f1e0ff */
[----:B----4-:R-:W-:-:S03]  /*a500*/  @!P4 IADD3 R28, P1, R18, R21, RZ ;  /* 0x00000015121cc210 */ /* 0x010fc60007f3e0ff */
[----:B-1----:R-:W-:-:S05]  /*a510*/  @!P4 IMAD.X R35, R0, 0x1, R5, P0 ;  /* 0x000000010023c824 */ /* 0x002fca00000e0605 */
[----:B------:R0:W5:Y:S01]  /*a520*/  @!P4 LD.E.128 R12, desc[UR40][R34.64] ;  /* 0x00000028220cc980 */ /* 0x000162000c101d00 */
[----:B---3--:R-:W-:Y:S02]  /*a530*/  @!P5 IMAD.SHL.U32 R4, R29, 0x10, RZ ;  /* 0x000000101d04d824 */ /* 0x008fe400078e00ff */
[----:B------:R-:W-:-:S03]  /*a540*/  @!P4 IMAD.X R29, R20, 0x1, R5, P1 ;  /* 0x00000001141dc824 */ /* 0x000fc600008e0605 */
[C---:B------:R-:W-:Y:S02]  /*a550*/  @!P5 IADD3 R30, P2, R4.reuse, R3, RZ ;  /* 0x00000003041ed210 */ /* 0x040fe40007f5e0ff */
[----:B------:R-:W-:Y:S02]  /*a560*/  @!P5 IADD3 R32, P3, R4, R21, RZ ;  /* 0x000000150420d210 */ /* 0x000fe40007f7e0ff */
[----:B------:R-:W-:Y:S02]  /*a570*/  @!P5 SHF.R.S32.HI R3, RZ, 0x1f, R4 ;  /* 0x0000001fff03d819 */ /* 0x000fe40000011404 */
[----:B------:R-:W-:-:S03]  /*a580*/  CS2R R4, SRZ ;  /* 0x0000000000047805 */ /* 0x000fc6000001ff00 */
[--C-:B------:R-:W-:Y:S02]  /*a590*/  @!P5 IMAD.X R31, R0, 0x1, R3.reuse, P2 ;  /* 0x00000001001fd824 */ /* 0x100fe400010e0603 */
[----:B------:R-:W-:Y:S01]  /*a5a0*/  @!P5 IMAD.X R33, R20, 0x1, R3, P3 ;  /* 0x000000011421d824 */ /* 0x000fe200018e0603 */
[----:B------:R0:W5:Y:S04]  /*a5b0*/  @!P4 LD.E.128 R4, desc[UR40][R28.64] ;  /* 0x000000281c04c980 */ /* 0x000168000c101d00 */
[----:B------:R0:W5:Y:S04]  /*a5c0*/  @!P5 LD.E.128 R24, desc[UR40][R30.64] ;  /* 0x000000281e18d980 */ /* 0x000168000c101d00 */
[----:B------:R0:W5:Y:S02]  /*a5d0*/  @!P5 LD.E.128 R8, desc[UR40][R32.64] ;  /* 0x000000282008d980 */ /* 0x000164000c101d00 */
.L_x_12356:
[----:B------:R-:W-:Y:S05]  /*a5e0*/  BSYNC B1 ;  /* 0x0000000000017941 */ /* 0x000fea0003800000 */
.L_x_12355:
[----:B-1----:R-:W2:Y:S01]  /*a5f0*/  S2R R0, SR_TID.X ;  /* 0x0000000000007919 */ /* 0x002ea20000002100 */
[----:B------:R-:W1:Y:S01]  /*a600*/  SYNCS.PHASECHK.TRANS64.TRYWAIT P0, [R16+URZ+0x19c00], R39 ;  /* 0x019c0027100075a7 */ /* 0x000e62000800017f */
[----:B--2---:R-:W-:Y:S02]  /*a610*/  VIADD R3, R0, 0xffffff80 ;  /* 0xffffff8000037836 */ /* 0x004fe40000000000 */
[----:B------:R-:W2:Y:S01]  /*a620*/  LDL.LU R0, [R1+0x54] ;  /* 0x0000540001007983 */ /* 0x000ea20000300800 */
[----:B------:R-:W-:Y:S02]  /*a630*/  BSSY B1, `(.L_x_12357) ;  /* 0x0000007000017945 */ /* 0x000fe40003800000 */
[----:B------:R-:W-:-:S04]  /*a640*/  LEA.HI R3, R3, R3, RZ, 0x1 ;  /* 0x0000000303037211 */ /* 0x000fc800078f08ff */
[----:B------:R-:W-:Y:S01]  /*a650*/  SHF.R.S32.HI R3, RZ, 0x1, R3 ;  /* 0x00000001ff037819 */ /* 0x000fe20000011403 */
[----:B--2---:R-:W-:-:S05]  /*a660*/  IMAD R0, R0, -0xc0, R41 ;  /* 0xffffff4000007824 */ /* 0x004fca00078e0229 */
[----:B------:R-:W-:-:S04]  /*a670*/  VIMNMX R0, R0, 0xc0, PT ;  /* 0x000000c000007848 */ /* 0x000fc80003fe0100 */
[----:B------:R-:W-:Y:S01]  /*a680*/  ISETP.GE.AND P1, PT, R3, R0, PT ;  /* 0x000000000300720c */ /* 0x000fe20003f26270 */
[----:B-1----:R-:W-:-:S12]  /*a690*/  @!P0 BRA `(.L_x_12358) ;  /* 0x000001c400e48947 */ /* 0x002fd80003800000 */
.L_x_12656:
[----:B------:R-:W-:Y:S05]  /*a6a0*/  BSYNC B1 ;  /* 0x0000000000017941 */ /* 0x000fea0003800000 */
.L_x_12357:
[----:B------:R-:W-:Y:S05]  /*a6b0*/  @P1 BRA `(.L_x_12349) ;  /* 0x0000002000081947 */ /* 0x000fea0003800000 */
[----:B------:R2:W5:Y:S01]  /*a6c0*/  LDL R62, [R1+0x2c] ;  /* 0x00002c00013e7983 */ /* 0x0005620000100800 */
[----:B------:R-:W0:Y:S03]  /*a6d0*/  LDC R3, c[0x0][0x3f4] ;  /* 0x0000fd00ff037b82 */ /* 0x000e260000000800 */
[----:B------:R2:W5:Y:S04]  /*a6e0*/  LDL R61, [R1+0x3c] ;  /* 0x00003c00013d7983 */ /* 0x0005680000100800 */
[----:B------:R2:W5:Y:S01]  /*a6f0*/  LDL R59, [R1+0x7c] ;  /* 0x00007c00013b7983 */ /* 0x0005620000100800 */
[C---:B------:R-:W-:Y:S01]  /*a700*/  VIADD R0, R18.reuse, 0x20 ;  /* 0x0000002012007836 */ /* 0x040fe20000000000 */
[----:B------:R-:W-:Y:S01]  /*a710*/  BSSY B1, `(.L_x_12359) ;  /* 0x00000fd000017945 */ /* 0x000fe20003800000 */
[----:B0-----:R-:W-:-:S03]  /*a720*/  ISETP.GE.AND P0, PT, R18, R3, PT ;  /* 0x000000031200720c */ /* 0x001fc60003f06270 */
[----:B------:R-:W-:-:S10]  /*a730*/  ISETP.GE.AND P1, PT, R0, R3, PT ;  /* 0x000000030000720c */ /* 0x000fd40003f26270 */
[----:B--2---:R-:W-:Y:S05]  /*a740*/  @P0 BRA `(.L_x_12360) ;  /* 0x0000000c00e40947 */ /* 0x004fea0003800000 */
[----:B----4-:R-:W0:Y:S01]  /*a750*/  S2R R21, SR_TID.X ;  /* 0x0000000000157919 */ /* 0x010e220000002100 */
[----:B---3-5:R-:W-:Y:S02]  /*a760*/  SHF.R.U32.HI R20, RZ, 0x8, R12 ;  /* 0x00000008ff147819 */ /* 0x028fe4000001160c */
[----:B------:R-:W-:Y:S02]  /*a770*/  LOP3.LUT R0, R12, 0xff, RZ, 0xc0, !PT ;  /* 0x000000ff0c007812 */ /* 0x000fe400078ec0ff */
[----:B------:R-:W-:Y:S02]  /*a780*/  SHF.R.U32.HI R30, RZ, 0x8, R14 ;  /* 0x00000008ff1e7819 */ /* 0x000fe4000001160e */
[----:B------:R-:W-:Y:S02]  /*a790*/  SHF.R.U32.HI R29, RZ, 0x8, R13 ;  /* 0x00000008ff1d7819 */ /* 0x000fe4000001160d */
[----:B------:R-:W-:Y:S02]  /*a7a0*/  LOP3.LUT R28, R13, 0xff, RZ, 0xc0, !PT ;  /* 0x000000ff0d1c7812 */ /* 0x000fe400078ec0ff */
[----:B------:R-:W-:-:S02]  /*a7b0*/  LOP3.LUT R29, R29, 0xff, RZ, 0xc0, !PT ;  /* 0x000000ff1d1d7812 */ /* 0x000fc400078ec0ff */
[----:B------:R-:W-:Y:S02]  /*a7c0*/  SHF.R.U32.HI R47, RZ, 0x8, R7 ;  /* 0x00000008ff2f7819 */ /* 0x000fe40000011607 */
[----:B------:R-:W-:Y:S02]  /*a7d0*/  PRMT R38, R29, 0x7604, R28 ;  /* 0x000076041d267816 */ /* 0x000fe4000000001c */
[----:B------:R-:W-:Y:S02]  /*a7e0*/  SHF.R.U32.HI R29, RZ, 0x8, R15 ;  /* 0x00000008ff1d7819 */ /* 0x000fe4000001160f */
[----:B------:R-:W-:Y:S02]  /*a7f0*/  LOP3.LUT R28, R15, 0xff, RZ, 0xc0, !PT ;  /* 0x000000ff0f1c7812 */ /* 0x000fe400078ec0ff */
[----:B------:R-:W-:Y:S02]  /*a800*/  LOP3.LUT R29, R29, 0xff, RZ, 0xc0, !PT ;  /* 0x000000ff1d1d7812 */ /* 0x000fe400078ec0ff */
[----:B------:R-:W-:-:S02]  /*a810*/  SHF.R.U32.HI R40, RZ, 0x8, R5 ;  /* 0x00000008ff287819 */ /* 0x000fc40000011605 */
[----:B------:R-:W-:Y:S02]  /*a820*/  LOP3.LUT R44, R7, 0xff, RZ, 0xc0, !PT ;  /* 0x000000ff072c7812 */ /* 0x000fe400078ec0ff */
[----:B------:R-:W-:Y:S02]  /*a830*/  LOP3.LUT R47, R47, 0xff, RZ, 0xc0, !PT ;  /* 0x000000ff2f2f7812 */ /* 0x000fe400078ec0ff */
[----:B------:R-:W-:Y:S02]  /*a840*/  SHF.R.U32.HI R43, RZ, 0x8, R6 ;  /* 0x00000008ff2b7819 */ /* 0x000fe40000011606 */
[----:B------:R-:W-:Y:S01]  /*a850*/  LOP3.LUT R40, R40, 0xff, RZ, 0xc0, !PT ;  /* 0x000000ff28287812 */ /* 0x000fe200078ec0ff */
[----:B0-----:R-:W-:Y:S01]  /*a860*/  VIADD R31, R21, 0xffffff80 ;  /* 0xffffff80151f7836 */ /* 0x001fe20000000000 */
[----:B------:R-:W-:Y:S02]  /*a870*/  LOP3.LUT R21, R20, 0xff, RZ, 0xc0, !PT ;  /* 0x000000ff14157812 */ /* 0x000fe400078ec0ff */
[----:B------:R-:W-:-:S02]  /*a880*/  LOP3.LUT R20, R14, 0xff, RZ, 0xc0, !PT ;  /* 0x000000ff0e147812 */ /* 0x000fc400078ec0ff */
[----:B------:R-:W-:Y:S02]  /*a890*/  LEA.HI R32, R31, R31, RZ, 0x1 ;  /* 0x0000001f1f207211 */ /* 0x000fe400078f08ff */
[----:B-1----:R-:W-:Y:S02]  /*a8a0*/  PRMT R39, R21, 0x7604, R0 ;  /* 0x0000760415277816 */ /* 0x002fe40000000000 */
[----:B------:R-:W-:Y:S02]  /*a8b0*/  LOP3.LUT R32, R32, 0xfffffffe, RZ, 0xc0, !PT ;  /* 0xfffffffe20207812 */ /* 0x000fe400078ec0ff */
[----:B------:R-:W-:Y:S02]  /*a8c0*/  SHF.R.U32.HI R21, RZ, 0x8, R4 ;  /* 0x00000008ff157819 */ /* 0x000fe40000011604 */
[----:B------:R-:W-:Y:S01]  /*a8d0*/  PRMT R44, R47, 0x7604, R44 ;  /* 0x000076042f2c7816 */ /* 0x000fe2000000002c */
[----:B------:R-:W-:Y:S01]  /*a8e0*/  IMAD.IADD R32, R31, 0x1, -R32 ;  /* 0x000000011f207824 */ /* 0x000fe200078e0a20 */
[----:B------:R-:W-:-:S02]  /*a8f0*/  LOP3.LUT R31, R30, 0xff, RZ, 0xc0, !PT ;  /* 0x000000ff1e1f7812 */ /* 0x000fc400078ec0ff */
[----:B------:R-:W-:Y:S02]  /*a900*/  LOP3.LUT R33, R21, 0xff, RZ, 0xc0, !PT ;  /* 0x000000ff15217812 */ /* 0x000fe400078ec0ff */
[----:B------:R-:W-:Y:S02]  /*a910*/  LEA.HI R0, R3, R32, RZ, 0x1c ;  /* 0x0000002003007211 */ /* 0x000fe400078fe0ff */
[----:B------:R-:W-:Y:S02]  /*a920*/  PRMT R41, R31, 0x7604, R20 ;  /* 0x000076041f297816 */ /* 0x000fe40000000014 */
[C---:B------:R-:W-:Y:S01]  /*a930*/  LEA.HI R20, R0.reuse, R0, RZ, 0x1 ;  /* 0x0000000000147211 */ /* 0x040fe200078f08ff */
[----:B------:R-:W-:Y:S01]  /*a940*/  IMAD.SHL.U32 R0, R0, 0x10, RZ ;  /* 0x0000001000007824 */ /* 0x000fe200078e00ff */
[----:B------:R-:W-:Y:S02]  /*a950*/  LOP3.LUT R32, R4, 0xff, RZ, 0xc0, !PT ;  /* 0x000000ff04207812 */ /* 0x000fe400078ec0ff */
[----:B------:R-:W-:-:S02]  /*a960*/  SHF.R.S32.HI R20, RZ, 0x1, R20 ;  /* 0x00000001ff147819 */ /* 0x000fc40000011414 */
[----:B------:R-:W-:Y:S02]  /*a970*/  LOP3.LUT R0, R62, 0x10, R0, 0xf8, !PT ;  /* 0x000000103e007812 */ /* 0x000fe400078ef800 */
[----:B------:R-:W-:Y:S01]  /*a980*/  PRMT R45, R33, 0x7604, R32 ;  /* 0x00007604212d7816 */ /* 0x000fe20000000020 */
[----:B------:R-:W-:Y:S01]  /*a990*/  IMAD R21, R20, 0x1800, R61 ;  /* 0x0000180014157824 */ /* 0x000fe200078e023d */
[----:B------:R-:W-:Y:S02]  /*a9a0*/  LOP3.LUT R0, R0, R59, RZ, 0x3c, !PT ;  /* 0x0000003b00007212 */ /* 0x000fe400078e3cff */
[----:B------:R-:W-:Y:S02]  /*a9b0*/  PRMT R20, R29, 0x7604, R28 ;  /* 0x000076041d147816 */ /* 0x000fe4000000001c */
[----:B------:R-:W-:Y:S01]  /*a9c0*/  IADD3 R0, R16, R21, R0 ;  /* 0x0000001510007210 */ /* 0x000fe20007ffe000 */
[----:B------:R-:W0:Y:S01]  /*a9d0*/  LDS.128 R28, [R37+0xf000] ;  /* 0x00f00000251c7984 */ /* 0x000e220000000c00 */
[----:B------:R-:W-:-:S02]  /*a9e0*/  LOP3.LUT R21, R5, 0xff, RZ, 0xc0, !PT ;  /* 0x000000ff05157812 */ /* 0x000fc400078ec0ff */
[----:B------:R-:W-:Y:S01]  /*a9f0*/  LOP3.LUT R42, R6, 0xff, RZ, 0xc0, !PT ;  /* 0x000000ff062a7812 */ /* 0x000fe200078ec0ff */
[----:B------:R-:W1:Y:S01]  /*aa00*/  LDS.128 R32, [R0+0xf000] ;  /* 0x00f0000000207984 */ /* 0x000e620000000c00 */
[----:B------:R-:W-:Y:S02]  /*aa10*/  LOP3.LUT R43, R43, 0xff, RZ, 0xc0, !PT ;  /* 0x000000ff2b2b7812 */ /* 0x000fe400078ec0ff */
        /* <DEDUP_REMOVED lines=20> */
[----:B------:R-:W-:Y:S02]  /*ab60*/  LOP3.LUT R49, R49, 0xff0000, R6, 0xf8, !PT ;  /* 0x00ff000031317812 */ /* 0x000fe400078ef806 */
[----:B0-----:R-:W-:-:S02]  /*ab70*/  F2FP.F16.E4M3.UNPACK_B R14, R28 ;  /* 0x0000001cff0e723e */ /* 0x001fc400020006ff */
[----:B------:R-:W-:Y:S02]  /*ab80*/  F2FP.F16.E4M3.UNPACK_B R39, R28.H1 ;  /* 0x0000001cff27723e */ /* 0x000fe400030006ff */
[----:B------:R-:W-:Y:S02]  /*ab90*/  F2FP.F16.E4M3.UNPACK_B R48, R46 ;  /* 0x0000002eff30723e */ /* 0x000fe400020006ff */
[----:B-1----:R-:W-:Y:S02]  /*aba0*/  F2FP.F16.E4M3.UNPACK_B R21, R33 ;  /* 0x00000021ff15723e */ /* 0x002fe400020006ff */
[----:B------:R-:W-:Y:S02]  /*abb0*/  F2FP.F16.E4M3.UNPACK_B R28, R42 ;  /* 0x0000002aff1c723e */ /* 0x000fe400020006ff */
[----:B------:R-:W-:Y:S02]  /*abc0*/  LOP3.LUT R41, R43, 0xff000000, R15, 0xf8, !PT ;  /* 0xff0000002b297812 */ /* 0x000fe400078ef80f */
[----:B------:R-:W-:-:S02]  /*abd0*/  LOP3.LUT R38, R45, 0xff000000, R4, 0xf8, !PT ;  /* 0xff0000002d267812 */ /* 0x000fc400078ef804 */
[----:B------:R-:W-:Y:S01]  /*abe0*/  LOP3.LUT R4, R49, 0xff000000, R6, 0xf8, !PT ;  /* 0xff00000031047812 */ /* 0x000fe200078ef806 */
[----:B------:R-:W-:Y:S01]  /*abf0*/  HADD2.F32 R49, -RZ, R48.H0_H0 ;  /* 0x20000030ff317230 */ /* 0x000fe20000004100 */
[-C--:B------:R-:W-:Y:S01]  /*ac00*/  F2FP.F16.E4M3.UNPACK_B R15, R29.reuse ;  /* 0x0000001dff0f723e */ /* 0x080fe200020006ff */
[----:B------:R-:W-:Y:S01]  /*ac10*/  HADD2.F32 R6, -RZ, R21.H0_H0 ;  /* 0x20000015ff067230 */ /* 0x000fe20000004100 */
[----:B------:R-:W-:Y:S01]  /*ac20*/  F2FP.F16.E4M3.UNPACK_B R40, R29.H1 ;  /* 0x0000001dff28723e */ /* 0x000fe200030006ff */
[----:B------:R-:W-:Y:S01]  /*ac30*/  HADD2.F32 R29, -RZ, R28.H0_H0 ;  /* 0x2000001cff1d7230 */ /* 0x000fe20000004100 */
[----:B------:R-:W-:Y:S01]  /*ac40*/  LOP3.LUT R51, R44, 0xff0000, R51, 0xf8, !PT ;  /* 0x00ff00002c337812 */ /* 0x000fe200078ef833 */
[----:B------:R-:W-:Y:S01]  /*ac50*/  HADD2.F32 R13, -RZ, R15.H0_H0 ;  /* 0x2000000fff0d7230 */ /* 0x000fe20000004100 */
[-C--:B------:R-:W-:Y:S01]  /*ac60*/  F2FP.F16.E4M3.UNPACK_B R43, R31.reuse ;  /* 0x0000001fff2b723e */ /* 0x080fe200020006ff */
[----:B------:R-:W-:Y:S01]  /*ac70*/  HADD2.F32 R48, -RZ, R48.H1_H1 ;  /* 0x30000030ff307230 */ /* 0x000fe20000004100 */
[----:B------:R-:W-:Y:S01]  /*ac80*/  F2FP.F16.E4M3.UNPACK_B R45, R31.H1 ;  /* 0x0000001fff2d723e */ /* 0x000fe200030006ff */
[----:B------:R-:W-:Y:S01]  /*ac90*/  FMUL.FTZ R50, R6, R29 ;  /* 0x0000001d06327220 */ /* 0x000fe20000410000 */
[-C--:B------:R-:W-:Y:S01]  /*aca0*/  F2FP.F16.E4M3.UNPACK_B R44, R35.reuse ;  /* 0x00000023ff2c723e */ /* 0x080fe200020006ff */
[----:B------:R-:W-:Y:S01]  /*acb0*/  HADD2.F32 R21, -RZ, R21.H1_H1 ;  /* 0x30000015ff157230 */ /* 0x000fe20000004100 */
[----:B------:R-:W-:-:S02]  /*acc0*/  F2FP.F16.E4M3.UNPACK_B R47, R35.H1 ;  /* 0x00000023ff2f723e */ /* 0x000fc400030006ff */
[-C--:B------:R-:W-:Y:S02]  /*acd0*/  F2FP.F16.E4M3.UNPACK_B R31, R32.reuse ;  /* 0x00000020ff1f723e */ /* 0x080fe400020006ff */
[----:B------:R-:W-:Y:S01]  /*ace0*/  F2FP.F16.E4M3.UNPACK_B R35, R32.H1 ;  /* 0x00000020ff23723e */ /* 0x000fe200030006ff */
[----:B------:R-:W-:Y:S01]  /*acf0*/  FMUL.FTZ R32, R6, R49 ;  /* 0x0000003106207220 */ /* 0x000fe20000410000 */
[----:B------:R-:W-:Y:S01]  /*ad00*/  F2FP.F16.E4M3.UNPACK_B R33, R33.H1 ;  /* 0x00000021ff21723e */ /* 0x000fe200030006ff */
[----:B------:R-:W-:Y:S01]  /*ad10*/  FMUL.FTZ R53, R21, R48 ;  /* 0x0000003015357220 */ /* 0x000fe20000410000 */
[----:B------:R-:W-:Y:S01]  /*ad20*/  F2FP.F16.E4M3.UNPACK_B R42, R42.H1 ;  /* 0x0000002aff2a723e */ /* 0x000fe200030006ff */
[C---:B------:R-:W-:Y:S01]  /*ad30*/  FFMA.FTZ R6, R13.reuse, R29, -R32 ;  /* 0x0000001d0d067223 */ /* 0x040fe20000010820 */
[----:B------:R-:W-:Y:S01]  /*ad40*/  FFMA.FTZ R13, R13, R49, R50 ;  /* 0x000000310d0d7223 */ /* 0x000fe20000010032 */
[----:B------:R-:W-:Y:S01]  /*ad50*/  F2FP.F16.E4M3.UNPACK_B R49, R46.H1 ;  /* 0x0000002eff31723e */ /* 0x000fe200030006ff */
[----:B------:R-:W-:Y:S01]  /*ad60*/  HADD2.F32 R32, -RZ, R28.H1_H1 ;  /* 0x3000001cff207230 */ /* 0x000fe20000004100 */
[----:B------:R-:W-:Y:S01]  /*ad70*/  LOP3.LUT R51, R51, 0xff000000, R7, 0xf8, !PT ;  /* 0xff00000033337812 */ /* 0x000fe200078ef807 */
[----:B------:R-:W-:Y:S01]  /*ad80*/  HADD2.F32 R28, -RZ, R15.H1_H1 ;  /* 0x3000000fff1c7230 */ /* 0x000fe20000004100 */
[----:B------:R-:W-:Y:S01]  /*ad90*/  F2FP.F16.E4M3.UNPACK_B R7, R34 ;  /* 0x00000022ff07723e */ /* 0x000fe200020006ff */
[----:B------:R-:W-:-:S02]  /*ada0*/  HADD2.F32 R50, -RZ, R49.H0_H0 ;  /* 0x20000031ff327230 */ /* 0x000fc40000004100 */
[----:B------:R-:W-:Y:S01]  /*adb0*/  FMUL.FTZ R21, R21, R32 ;  /* 0x0000002015157220 */ /* 0x000fe20000410000 */
[--C-:B------:R-:W-:Y:S01]  /*adc0*/  HADD2.F32 R15, -RZ, R33.reuse.H0_H0 ;  /* 0x20000021ff0f7230 */ /* 0x100fe20000004100 */
[----:B------:R-:W-:Y:S01]  /*add0*/  F2FP.F16.E4M3.UNPACK_B R34, R34.H1 ;  /* 0x00000022ff22723e */ /* 0x000fe200030006ff */
[----:B------:R-:W-:Y:S01]  /*ade0*/  HADD2.F32 R46, -RZ, R42.H0_H0 ;  /* 0x2000002aff2e7230 */ /* 0x000fe20000004100 */
[----:B------:R-:W-:Y:S01]  /*adf0*/  F2FP.F16.E4M3.UNPACK_B R5, R30 ;  /* 0x0000001eff05723e */ /* 0x000fe200020006ff */
[----:B------:R-:W-:Y:S02]  /*ae00*/  HADD2.F32 R29, -RZ, R40.H0_H0 ;  /* 0x20000028ff1d7230 */ /* 0x000fe40000004100 */
[C---:B------:R-:W-:Y:S01]  /*ae10*/  FMUL.FTZ R52, R15.reuse, R50 ;  /* 0x000000320f347220 */ /* 0x040fe20000410000 */
[----:B------:R-:W-:Y:S02]  /*ae20*/  HADD2.F32 R33, -RZ, R33.H1_H1 ;  /* 0x30000021ff217230 */ /* 0x000fe40000004100 */
[----:B------:R-:W-:Y:S01]  /*ae30*/  FMUL.FTZ R55, R15, R46 ;  /* 0x0000002e0f377220 */ /* 0x000fe20000410000 */
        /* <DEDUP_REMOVED lines=27> */
[----:B------:R-:W-:Y:S01]  /*aff0*/  F2FP.SATFINITE.E4M3.F32.PACK_AB_MERGE_C R29, R42, R29, RZ ;  /* 0x0000001d2a1d723e */ /* 0x000fe200048070ff */
        /* <DEDUP_REMOVED lines=18> */
[----:B------:R-:W-:Y:S02]  /*b120*/  HADD2.F32 R55, -RZ, R54.H1_H1 ;  /* 0x30000036ff377230 */ /* 0x000fe40000004100 */
[----:B------:R-:W-:-:S02]  /*b130*/  HADD2.F32 R48, -RZ, R47.H1_H1 ;  /* 0x3000002fff307230 */ /* 0x000fc40000004100 */
[----:B------:R-:W-:Y:S02]  /*b140*/  HADD2.F32 R54, -RZ, R53.H0_H0 ;  /* 0x20000035ff367230 */ /* 0x000fe40000004100 */
        /* <DEDUP_REMOVED lines=8> */
[----:B------:R-:W-:Y:S01]  /*b1d0*/  FFMA.FTZ R48, R45, R51, -R58 ;  /* 0x000000332d307223 */ /* 0x000fe2000001083a */
        /* <DEDUP_REMOVED lines=9> */
[----:B------:R-:W-:-:S02]  /*b270*/  HADD2.F32 R53, -RZ, R51.H0_H0 ;  /* 0x20000033ff357230 */ /* 0x000fc40000004100 */
[----:B------:R-:W-:Y:S01]  /*b280*/  FFMA.FTZ R45, R45, R55, R60 ;  /* 0x000000372d2d7223 */ /* 0x000fe2000001003c */
[----:B------:R-:W-:Y:S02]  /*b290*/  HADD2.F32 R50, -RZ, R31.H0_H0 ;  /* 0x2000001fff327230 */ /* 0x000fe40000004100 */
[C---:B------:R-:W-:Y:S01]  /*b2a0*/  FFMA.FTZ R20, R39.reuse, R54, -R20 ;  /* 0x0000003627147223 */ /* 0x040fe20000010814 */
[----:B------:R-:W-:Y:S01]  /*b2b0*/  FFMA.FTZ R38, R39, R56, R35 ;  /* 0x0000003827267223 */ /* 0x000fe20000010023 */
[----:B------:R-:W-:Y:S01]  /*b2c0*/  HADD2.F32 R39, -RZ, R52.H0_H0 ;  /* 0x20000034ff277230 */ /* 0x000fe20000004100 */
[----:B------:R-:W-:Y:S01]  /*b2d0*/  F2FP.F16.E4M3.UNPACK_B R55, R4.H1 ;  /* 0x00000004ff37723e */ /* 0x000fe200030006ff */
[----:B------:R-:W-:Y:S02]  /*b2e0*/  HADD2.F32 R35, -RZ, R14.H0_H0 ;  /* 0x2000000eff237230 */ /* 0x000fe40000004100 */
[----:B------:R-:W-:Y:S01]  /*b2f0*/  FMUL.FTZ R56, R50, R53 ;  /* 0x0000003532387220 */ /* 0x000fe20000410000 */
[----:B------:R-:W-:-:S02]  /*b300*/  HADD2.F32 R54, -RZ, R51.H1_H1 ;  /* 0x30000033ff367230 */ /* 0x000fc40000004100 */
[-C--:B------:R-:W-:Y:S01]  /*b310*/  FMUL.FTZ R50, R50, R39.reuse ;  /* 0x0000002732327220 */ /* 0x080fe20000410000 */
[----:B------:R-:W-:Y:S02]  /*b320*/  HADD2.F32 R51, -RZ, R31.H1_H1 ;  /* 0x3000001fff337230 */ /* 0x000fe40000004100 */
[----:B------:R-:W-:Y:S01]  /*b330*/  FFMA.FTZ R31, R35, R39, -R56 ;  /* 0x00000027231f7223 */ /* 0x000fe20000010838 */
[----:B------:R-:W-:Y:S01]  /*b340*/  HADD2.F32 R52, -RZ, R52.H1_H1 ;  /* 0x30000034ff347230 */ /* 0x000fe20000004100 */
[----:B------:R-:W-:Y:S01]  /*b350*/  F2FP.F16.E4M3.UNPACK_B R4, R4 ;  /* 0x00000004ff04723e */ /* 0x000fe200020006ff */
        /* <DEDUP_REMOVED lines=25> */
[----:B------:R-:W-:Y:S01]  /*b4f0*/  FFMA.FTZ R55, R30, R55, R34 ;  /* 0x000000371e377223 */ /* 0x000fe20000010022 */
[----:B------:R-:W-:Y:S02]  /*b500*/  HADD2.F32 R30, -RZ, R12.H1_H1 ;  /* 0x3000000cff1e7230 */ /* 0x000fe40000004100 */
[--C-:B------:R-:W-:Y:S01]  /*b510*/  HADD2.F32 R12, -RZ, R7.reuse.H0_H0 ;  /* 0x20000007ff0c7230 */ /* 0x100fe20000004100 */
[----:B------:R-:W-:Y:S01]  /*b520*/  F2FP.SATFINITE.E4M3.F32.PACK_AB_MERGE_C R54, R57, R54, RZ ;  /* 0x000000363936723e */ /* 0x000fe200048070ff */
[--C-:B------:R-:W-:Y:S01]  /*b530*/  HADD2.F32 R34, -RZ, R4.reuse.H1_H1 ;  /* 0x30000004ff227230 */ /* 0x100fe20000004100 */
[----:B------:R-:W-:Y:S01]  /*b540*/  F2FP.SATFINITE.E4M3.F32.PACK_AB_MERGE_C R52, R55, R52, RZ ;  /* 0x000000343734723e */ /* 0x000fe200048070ff */
[----:B------:R-:W-:Y:S02]  /*b550*/  HADD2.F32 R7, -RZ, R7.H1_H1 ;  /* 0x30000007ff077230 */ /* 0x000fe40000004100 */
[----:B------:R-:W-:-:S02]  /*b560*/  HADD2.F32 R39, -RZ, R4.H0_H0 ;  /* 0x20000004ff277230 */ /* 0x000fc40000004100 */
[--C-:B------:R-:W-:Y:S02]  /*b570*/  HADD2.F32 R4, -RZ, R5.reuse.H0_H0 ;  /* 0x20000005ff047230 */ /* 0x100fe40000004100 */
[C---:B------:R-:W-:Y:S01]  /*b580*/  FMUL.FTZ R50, R7.reuse, R34 ;  /* 0x0000002207327220 */ /* 0x040fe20000410000 */
[----:B------:R-:W-:Y:S02]  /*b590*/  HADD2.F32 R5, -RZ, R5.H1_H1 ;  /* 0x30000005ff057230 */ /* 0x000fe40000004100 */
[C---:B------:R-:W-:Y:S01]  /*b5a0*/  FMUL.FTZ R51, R12.reuse, R39 ;  /* 0x000000270c337220 */ /* 0x040fe20000410000 */
[-C--:B------:R-:W-:Y:S01]  /*b5b0*/  FMUL.FTZ R7, R7, R30.reuse ;  /* 0x0000001e07077220 */ /* 0x080fe20000410000 */
[-C--:B------:R-:W-:Y:S01]  /*b5c0*/  FMUL.FTZ R12, R12, R35.reuse ;  /* 0x000000230c0c7220 */ /* 0x080fe20000410000 */
[C---:B------:R-:W-:Y:S02]  /*b5d0*/  FFMA.FTZ R50, R5.reuse, R30, -R50 ;  /* 0x0000001e05327223 */ /* 0x040fe40000010832 */
        /* <DEDUP_REMOVED lines=12> */
[----:B------:R-:W-:Y:S02]  /*b6a0*/  F2FP.SATFINITE.E4M3.F32.PACK_AB_MERGE_C R15, R41, R32, R45 ;  /* 0x00000020290f723e */ /* 0x000fe4000480702d */
[----:B------:R-:W-:Y:S01]  /*b6b0*/  F2FP.SATFINITE.E4M3.F32.PACK_AB_MERGE_C R14, R34, R39, R52 ;  /* 0x00000027220e723e */ /* 0x000fe20004807034 */
[----:B------:R0:W-:Y:S04]  /*b6c0*/  STS.128 [R37+0xf000], R4 ;  /* 0x00f0000425007388 */ /* 0x0001e80000000c00 */
[----:B------:R0:W-:Y:S02]  /*b6d0*/  STS.128 [R0+0xf000], R12 ;  /* 0x00f0000c00007388 */ /* 0x0001e40000000c00 */
.L_x_12360:
[----:B------:R-:W-:Y:S05]  /*b6e0*/  BSYNC B1 ;  /* 0x0000000000017941 */ /* 0x000fea0003800000 */
.L_x_12359:
[----:B------:R-:W-:Y:S05]  /*b6f0*/  @P1 BRA `(.L_x_12349) ;  /* 0x0000000c00f81947 */ /* 0x000fea0003800000 */
[----:B----4-:R-:W2:Y:S04]  /*b700*/  LDL R21, [R1+0x1c] ;  /* 0x00001c0001157983 */ /* 0x010ea80000100800 */
[----:B------:R-:W4:Y:S01]  /*b710*/  LDL R49, [R1+0x78] ;  /* 0x0000780001317983 */ /* 0x000f220000100800 */
[----:B0----5:R-:W-:Y:S02]  /*b720*/  SHF.R.U32.HI R0, RZ, 0x8, R24 ;  /* 0x00000008ff007819 */ /* 0x021fe40000011618 */
[----:B------:R-:W-:Y:S02]  /*b730*/  LOP3.LUT R5, R24, 0xff, RZ, 0xc0, !PT ;  /* 0x000000ff18057812 */ /* 0x000fe400078ec0ff */
[----:B------:R-:W-:Y:S02]  /*b740*/  LOP3.LUT R0, R0, 0xff, RZ, 0xc0, !PT ;  /* 0x000000ff00007812 */ /* 0x000fe400078ec0ff */
[----:B------:R-:W-:-:S02]  /*b750*/  SHF.R.U32.HI R14, RZ, 0x8, R25 ;  /* 0x00000008ff0e7819 */ /* 0x000fc40000011619 */
[----:B---3--:R-:W-:Y:S02]  /*b760*/  PRMT R20, R0, 0x7604, R5 ;  /* 0x0000760400147816 */ /* 0x008fe40000000005 */
[----:B------:R-:W-:Y:S02]  /*b770*/  LOP3.LUT R7, R25, 0xff, RZ, 0xc0, !PT ;  /* 0x000000ff19077812 */ /* 0x000fe400078ec0ff */
[----:B------:R-:W-:Y:S02]  /*b780*/  SHF.R.U32.HI R6, RZ, 0x8, R27 ;  /* 0x00000008ff067819 */ /* 0x000fe4000001161b */
        /* <DEDUP_REMOVED lines=10> */
[----:B------:R-:W-:Y:S02]  /*b830*/  LOP3.LUT R14, R13, 0xff, RZ, 0xc0, !PT ;  /* 0x000000ff0d0e7812 */ /* 0x000fe400078ec0ff */
[----:B------:R-:W-:Y:S02]  /*b840*/  SHF.R.U32.HI R12, RZ, 0x8, R9 ;  /* 0x00000008ff0c7819 */ /* 0x000fe40000011609 */
[----:B------:R-:W-:Y:S02]  /*b850*/  SHF.R.U32.HI R4, RZ, 0x8, R26 ;  /* 0x00000008ff047819 */ /* 0x000fe4000001161a */
[----:B------:R-:W-:Y:S02]  /*b860*/  LOP3.LUT R15, R9, 0xff, RZ, 0xc0, !PT ;  /* 0x000000ff090f7812 */ /* 0x000fe400078ec0ff */
[----:B------:R-:W-:-:S02]  /*b870*/  LOP3.LUT R12, R12, 0xff, RZ, 0xc0, !PT ;  /* 0x000000ff0c0c7812 */ /* 0x000fc400078ec0ff */
[----:B------:R-:W-:Y:S02]  /*b880*/  LOP3.LUT R5, R26, 0xff, RZ, 0xc0, !PT ;  /* 0x000000ff1a057812 */ /* 0x000fe400078ec0ff */
[----:B------:R-:W-:Y:S02]  /*b890*/  LOP3.LUT R4, R4, 0xff, RZ, 0xc0, !PT ;  /* 0x000000ff04047812 */ /* 0x000fe400078ec0ff */
[----:B------:R-:W-:Y:S02]  /*b8a0*/  PRMT R35, R12, 0x7604, R15 ;  /* 0x000076040c237816 */ /* 0x000fe4000000000f */
[----:B------:R-:W-:Y:S02]  /*b8b0*/  PRMT R30, R4, 0x7604, R5 ;  /* 0x00007604041e7816 */ /* 0x000fe40000000005 */
[----:B------:R-:W-:Y:S02]  /*b8c0*/  SHF.R.U32.HI R29, RZ, 0x8, R11 ;  /* 0x00000008ff1d7819 */ /* 0x000fe4000001160b */
[----:B------:R-:W-:-:S02]  /*b8d0*/  LOP3.LUT R34, R11, 0xff, RZ, 0xc0, !PT ;  /* 0x000000ff0b227812 */ /* 0x000fc400078ec0ff */
[----:B------:R-:W-:-:S04]  /*b8e0*/  SHF.R.U32.HI R31, RZ, 0x10, R27 ;  /* 0x00000010ff1f7819 */ /* 0x000fc8000001161b */
[----:B------:R-:W-:-:S04]  /*b8f0*/  LOP3.LUT R31, R31, 0xff, RZ, 0xc0, !PT ;  /* 0x000000ff1f1f7812 */ /* 0x000fc800078ec0ff */
[----:B------:R-:W-:Y:S02]  /*b900*/  PRMT R31, R31, 0x7054, R32 ;  /* 0x000070541f1f7816 */ /* 0x000fe40000000020 */
[----:B------:R-:W-:Y:S02]  /*b910*/  SHF.R.U32.HI R32, RZ, 0x10, R11 ;  /* 0x00000010ff207819 */ /* 0x000fe4000001160b */
[----:B------:R-:W-:Y:S02]  /*b920*/  LOP3.LUT R38, R31, 0xff000000, R27, 0xf8, !PT ;  /* 0xff0000001f267812 */ /* 0x000fe400078ef81b */
[----:B------:R-:W-:Y:S02]  /*b930*/  LOP3.LUT R32, R32, 0xff, RZ, 0xc0, !PT ;  /* 0x000000ff20207812 */ /* 0x000fe400078ec0ff */
[----:B--2---:R-:W-:Y:S02]  /*b940*/  LEA.HI R3, R3, R21, RZ, 0x1c ;  /* 0x0000001503037211 */ /* 0x004fe400078fe0ff */
[----:B------:R-:W-:-:S02]  /*b950*/  LOP3.LUT R21, R10, 0xff, RZ, 0xc0, !PT ;  /* 0x000000ff0a157812 */ /* 0x000fc400078ec0ff */
[C---:B------:R-:W-:Y:S01]  /*b960*/  LEA.HI R0, R3.reuse, R3, RZ, 0x1 ;  /* 0x0000000303007211 */ /* 0x040fe200078f08ff */
[----:B------:R-:W-:Y:S01]  /*b970*/  IMAD.SHL.U32 R3, R3, 0x10, RZ ;  /* 0x0000001003037824 */ /* 0x000fe200078e00ff */
[----:B------:R-:W-:Y:S01]  /*b980*/  PRMT R37, R14, 0x7604, R21 ;  /* 0x000076040e257816 */ /* 0x000fe20000000015 */
[----:B----4-:R-:W-:Y:S01]  /*b990*/  LDS.128 R4, [R49+0xf000] ;  /* 0x00f0000031047984 */ /* 0x010fe20000000c00 */
[----:B------:R-:W-:Y:S02]  /*b9a0*/  SHF.R.S32.HI R0, RZ, 0x1, R0 ;  /* 0x00000001ff007819 */ /* 0x000fe40000011400 */
[----:B------:R-:W-:Y:S02]  /*b9b0*/  LOP3.LUT R3, R62, 0x10, R3, 0xf8, !PT ;  /* 0x000000103e037812 */ /* 0x000fe400078ef803 */
[----:B------:R-:W-:Y:S01]  /*b9c0*/  SHF.R.U32.HI R21, RZ, 0x10, R25 ;  /* 0x00000010ff157819 */ /* 0x000fe20000011619 */
[----:B------:R-:W-:Y:S01]  /*b9d0*/  IMAD R13, R0, 0x1800, R61 ;  /* 0x00001800000d7824 */ /* 0x000fe200078e023d */
[----:B------:R-:W-:-:S02]  /*b9e0*/  LOP3.LUT R0, R3, R59, RZ, 0x3c, !PT ;  /* 0x0000003b03007212 */ /* 0x000fc400078e3cff */
[----:B------:R-:W-:Y:S02]  /*b9f0*/  LOP3.LUT R3, R29, 0xff, RZ, 0xc0, !PT ;  /* 0x000000ff1d037812 */ /* 0x000fe400078ec0ff */
[----:B------:R-:W-:Y:S02]  /*ba00*/  IADD3 R0, R16, R13, R0 ;  /* 0x0000000d10007210 */ /* 0x000fe40007ffe000 */
[----:B-1----:R-:W-:Y:S02]  /*ba10*/  PRMT R39, R3, 0x7604, R34 ;  /* 0x0000760403277816 */ /* 0x002fe40000000022 */
[----:B------:R-:W-:Y:S01]  /*ba20*/  SHF.R.U32.HI R3, RZ, 0x10, R24 ;  /* 0x00000010ff037819 */ /* 0x000fe20000011618 */
[----:B------:R-:W0:Y:S01]  /*ba30*/  LDS.128 R12, [R0+0xf000] ;  /* 0x00f00000000c7984 */ /* 0x000e220000000c00 */
        /* <DEDUP_REMOVED lines=9> */
[----:B------:R-:W-:Y:S02]  /*bad0*/  LOP3.LUT R28, R28, 0xff, RZ, 0xc0, !PT ;  /* 0x000000ff1c1c7812 */ /* 0x000fe400078ec0ff */
[----:B------:R-:W-:Y:S02]  /*bae0*/  PRMT R29, R29, 0x7054, R30 ;  /* 0x000070541d1d7816 */ /* 0x000fe4000000001e */
[----:B------:R-:W-:Y:S02]  /*baf0*/  SHF.R.U32.HI R30, RZ, 0x10, R10 ;  /* 0x00000010ff1e7819 */ /* 0x000fe4000001160a */
[----:B------:R-:W-:Y:S02]  /*bb00*/  PRMT R33, R20, 0x7054, R33 ;  /* 0x0000705414217816 */ /* 0x000fe40000000021 */
[----:B------:R-:W-:-:S02]  /*bb10*/  PRMT R35, R28, 0x7054, R35 ;  /* 0x000070541c237816 */ /* 0x000fc40000000023 */
[----:B------:R-:W-:Y:S02]  /*bb20*/  LOP3.LUT R28, R21, 0xff000000, R25, 0xf8, !PT ;  /* 0xff000000151c7812 */ /* 0x000fe400078ef819 */
[----:B------:R-:W-:Y:S02]  /*bb30*/  LOP3.LUT R30, R30, 0xff, RZ, 0xc0, !PT ;  /* 0x000000ff1e1e7812 */ /* 0x000fe400078ec0ff */
[----:B------:R-:W-:Y:S02]  /*bb40*/  PRMT R39, R32, 0x7054, R39 ;  /* 0x0000705420277816 */ /* 0x000fe40000000027 */
[----:B------:R-:W-:Y:S02]  /*bb50*/  LOP3.LUT R21, R33, 0xff000000, R8, 0xf8, !PT ;  /* 0xff00000021157812 */ /* 0x000fe400078ef808 */
[----:B------:R-:W-:Y:S02]  /*bb60*/  LOP3.LUT R33, R35, 0xff000000, R9, 0xf8, !PT ;  /* 0xff00000023217812 */ /* 0x000fe400078ef809 */
[----:B------:R-:W-:-:S02]  /*bb70*/  PRMT R37, R30, 0x7054, R37 ;  /* 0x000070541e257816 */ /* 0x000fc40000000025 */
[----:B------:R-:W-:Y:S02]  /*bb80*/  LOP3.LUT R20, R3, 0xff000000, R24, 0xf8, !PT ;  /* 0xff00000003147812 */ /* 0x000fe400078ef818 */
[----:B------:R-:W-:Y:S02]  /*bb90*/  LOP3.LUT R41, R39, 0xff000000, R11, 0xf8, !PT ;  /* 0xff00000027297812 */ /* 0x000fe400078ef80b */
[----:B------:R-:W-:Y:S02]  /*bba0*/  F2FP.F16.E4M3.UNPACK_B R39, R33 ;  /* 0x00000021ff27723e */ /* 0x000fe400020006ff */
[----:B0-----:R-:W-:Y:S02]  /*bbb0*/  F2FP.F16.E4M3.UNPACK_B R24, R13 ;  /* 0x0000000dff18723e */ /* 0x001fe400020006ff */
[----:B------:R-:W-:Y:S01]  /*bbc0*/  LOP3.LUT R3, R29, 0xff000000, R26, 0xf8, !PT ;  /* 0xff0000001d037812 */ /* 0x000fe200078ef81a */
[--C-:B------:R-:W-:Y:S01]  /*bbd0*/  HADD2.F32 R40, -RZ, R39.reuse.H0_H0 ;  /* 0x20000027ff287230 */ /* 0x100fe20000004100 */
[----:B------:R-:W-:Y:S01]  /*bbe0*/  LOP3.LUT R8, R37, 0xff000000, R10, 0xf8, !PT ;  /* 0xff00000025087812 */ /* 0x000fe200078ef80a */
[----:B------:R-:W-:Y:S01]  /*bbf0*/  HADD2.F32 R39, -RZ, R39.H1_H1 ;  /* 0x30000027ff277230 */ /* 0x000fe20000004100 */
[----:B------:R-:W-:-:S02]  /*bc00*/  F2FP.F16.E4M3.UNPACK_B R29, R28 ;  /* 0x0000001cff1d723e */ /* 0x000fc400020006ff */
[-C--:B------:R-:W-:Y:S02]  /*bc10*/  F2FP.F16.E4M3.UNPACK_B R10, R5.reuse ;  /* 0x00000005ff0a723e */ /* 0x080fe400020006ff */
[----:B------:R-:W-:Y:S01]  /*bc20*/  F2FP.F16.E4M3.UNPACK_B R26, R5.H1 ;  /* 0x00000005ff1a723e */ /* 0x000fe200030006ff */
[----:B------:R-:W-:Y:S01]  /*bc30*/  HADD2.F32 R5, -RZ, R24.H0_H0 ;  /* 0x20000018ff057230 */ /* 0x000fe20000004100 */
[----:B------:R-:W-:Y:S01]  /*bc40*/  F2FP.F16.E4M3.UNPACK_B R27, R13.H1 ;  /* 0x0000000dff1b723e */ /* 0x000fe200030006ff */
[--C-:B------:R-:W-:Y:S01]  /*bc50*/  HADD2.F32 R34, -RZ, R29.reuse.H0_H0 ;  /* 0x2000001dff227230 */ /* 0x100fe20000004100 */
[-C--:B------:R-:W-:Y:S01]  /*bc60*/  F2FP.F16.E4M3.UNPACK_B R13, R12.reuse ;  /* 0x0000000cff0d723e */ /* 0x080fe200020006ff */
[----:B------:R-:W-:Y:S01]  /*bc70*/  HADD2.F32 R9, -RZ, R10.H0_H0 ;  /* 0x2000000aff097230 */ /* 0x000fe20000004100 */
        /* <DEDUP_REMOVED lines=19> */
[--C-:B------:R-:W-:Y:S02]  /*bdb0*/  HADD2.F32 R24, -RZ, R26.reuse.H0_H0 ;  /* 0x2000001aff187230 */ /* 0x100fe40000004100 */
[----:B------:R-:W-:Y:S01]  /*bdc0*/  FMUL.FTZ R47, R15, R33 ;  /* 0x000000210f2f7220 */ /* 0x000fe20000410000 */
[----:B------:R-:W-:Y:S01]  /*bdd0*/  F2FP.F16.E4M3.UNPACK_B R35, R7.H1 ;  /* 0x00000007ff23723e */ /* 0x000fe200030006ff */
[----:B------:R-:W-:Y:S01]  /*bde0*/  FFMA.FTZ R12, R10, R29, -R43 ;  /* 0x0000001d0a0c7223 */ /* 0x000fe2000001082b */
[----:B------:R-:W-:-:S02]  /*bdf0*/  HADD2.F32 R29, -RZ, R26.H1_H1 ;  /* 0x3000001aff1d7230 */ /* 0x000fc40000004100 */
[C---:B------:R-:W-:Y:S01]  /*be00*/  FFMA.FTZ R15, R24.reuse, R33, -R45 ;  /* 0x00000021180f7223 */ /* 0x040fe2000001082d */
[----:B------:R-:W-:Y:S01]  /*be10*/  FFMA.FTZ R24, R24, R40, R47 ;  /* 0x0000002818187223 */ /* 0x000fe2000001002f */
[----:B------:R-:W-:Y:S02]  /*be20*/  HADD2.F32 R40, -RZ, R34.H1_H1 ;  /* 0x30000022ff287230 */ /* 0x000fe40000004100 */
[----:B------:R-:W-:Y:S01]  /*be30*/  FFMA.FTZ R10, R10, R39, R42 ;  /* 0x000000270a0a7223 */ /* 0x000fe2000001002a */
[----:B------:R-:W-:Y:S01]  /*be40*/  HADD2.F32 R26, -RZ, R27.H1_H1 ;  /* 0x3000001bff1a7230 */ /* 0x000fe20000004100 */
[----:B------:R-:W-:Y:S01]  /*be50*/  F2FP.F16.E4M3.UNPACK_B R42, R41 ;  /* 0x00000029ff2a723e */ /* 0x000fe200020006ff */
[----:B------:R-:W-:Y:S01]  /*be60*/  HADD2.F32 R33, -RZ, R28.H1_H1 ;  /* 0x3000001cff217230 */ /* 0x000fe20000004100 */
[----:B------:R-:W-:Y:S01]  /*be70*/  F2FP.F16.E4M3.UNPACK_B R34, R38 ;  /* 0x00000026ff22723e */ /* 0x000fe200020006ff */
[----:B------:R-:W-:Y:S02]  /*be80*/  HADD2.F32 R28, -RZ, R31.H0_H0 ;  /* 0x2000001fff1c7230 */ /* 0x000fe40000004100 */
[----:B------:R-:W-:Y:S01]  /*be90*/  FMUL.FTZ R44, R26, R40 ;  /* 0x000000281a2c7220 */ /* 0x000fe20000410000 */
[----:B------:R-:W-:-:S02]  /*bea0*/  HADD2.F32 R43, -RZ, R42.H0_H0 ;  /* 0x2000002aff2b7230 */ /* 0x000fc40000004100 */
[-C--:B------:R-:W-:Y:S01]  /*beb0*/  FMUL.FTZ R45, R26, R33.reuse ;  /* 0x000000211a2d7220 */ /* 0x080fe20000410000 */
[----:B------:R-:W-:Y:S02]  /*bec0*/  HADD2.F32 R39, -RZ, R34.H0_H0 ;  /* 0x20000022ff277230 */ /* 0x000fe40000004100 */
[C---:B------:R-:W-:Y:S01]  /*bed0*/  FFMA.FTZ R26, R29.reuse, R33, -R44 ;  /* 0x000000211d1a7223 */ /* 0x040fe2000001082c */
[----:B------:R-:W-:Y:S01]  /*bee0*/  F2FP.F16.E4M3.UNPACK_B R44, R41.H1 ;  /* 0x00000029ff2c723e */ /* 0x000fe200030006ff */
[----:B------:R-:W-:Y:S01]  /*bef0*/  HADD2.F32 R27, -RZ, R30.H0_H0 ;  /* 0x2000001eff1b7230 */ /* 0x000fe20000004100 */
[----:B------:R-:W-:Y:S01]  /*bf00*/  F2FP.F16.E4M3.UNPACK_B R38, R38.H1 ;  /* 0x00000026ff26723e */ /* 0x000fe200030006ff */
[C---:B------:R-:W-:Y:S01]  /*bf10*/  FMUL.FTZ R46, R28.reuse, R43 ;  /* 0x0000002b1c2e7220 */ /* 0x040fe20000410000 */
[----:B------:R-:W-:Y:S01]  /*bf20*/  FMUL.FTZ R48, R28, R39 ;  /* 0x000000271c307220 */ /* 0x000fe20000410000 */
[----:B------:R-:W-:Y:S01]  /*bf30*/  FFMA.FTZ R29, R29, R40, R45 ;  /* 0x000000281d1d7223 */ /* 0x000fe2000001002d */
[----:B------:R-:W-:-:S02]  /*bf40*/  HADD2.F32 R41, -RZ, R44.H0_H0 ;  /* 0x2000002cff297230 */ /* 0x000fc40000004100 */
[C---:B------:R-:W-:Y:S01]  /*bf50*/  FFMA.FTZ R28, R27.reuse, R39, -R46 ;  /* 0x000000271b1c7223 */ /* 0x040fe2000001082e */
[----:B------:R-:W-:Y:S02]  /*bf60*/  HADD2.F32 R33, -RZ, R37.H0_H0 ;  /* 0x20000025ff217230 */ /* 0x000fe40000004100 */
[----:B------:R-:W-:Y:S01]  /*bf70*/  FFMA.FTZ R27, R27, R43, R48 ;  /* 0x0000002b1b1b7223 */ /* 0x000fe20000010030 */
[----:B------:R-:W-:Y:S01]  /*bf80*/  HADD2.F32 R42, -RZ, R42.H1_H1 ;  /* 0x3000002aff2a7230 */ /* 0x000fe20000004100 */
[-C--:B------:R-:W-:Y:S01]  /*bf90*/  F2FP.F16.E4M3.UNPACK_B R25, R4.reuse.H1 ;  /* 0x00000004ff19723e */ /* 0x080fe200030006ff */
[----:B------:R-:W-:Y:S02]  /*bfa0*/  HADD2.F32 R31, -RZ, R31.H1_H1 ;  /* 0x3000001fff1f7230 */ /* 0x000fe40000004100 */
[----:B------:R-:W-:Y:S01]  /*bfb0*/  FMUL.FTZ R47, R33, R41 ;  /* 0x00000029212f7220 */ /* 0x000fe20000410000 */
[----:B------:R-:W-:Y:S01]  /*bfc0*/  HADD2.F32 R40, -RZ, R38.H0_H0 ;  /* 0x20000026ff287230 */ /* 0x000fe20000004100 */
[----:B------:R-:W-:Y:S01]  /*bfd0*/  F2FP.F16.E4M3.UNPACK_B R11, R4 ;  /* 0x00000004ff0b723e */ /* 0x000fe200020006ff */
[----:B------:R-:W-:-:S02]  /*bfe0*/  HADD2.F32 R39, -RZ, R34.H1_H1 ;  /* 0x30000022ff277230 */ /* 0x000fc40000004100 */
[----:B------:R-:W-:Y:S01]  /*bff0*/  FMUL.FTZ R43, R31, R42 ;  /* 0x0000002a1f2b7220 */ /* 0x000fe20000410000 */
[--C-:B------:R-:W-:Y:S02]  /*c000*/  HADD2.F32 R34, -RZ, R35.reuse.H0_H0 ;  /* 0x20000023ff227230 */ /* 0x100fe40000004100 */
[-C--:B------:R-:W-:Y:S01]  /*c010*/  FMUL.FTZ R46, R33, R40.reuse ;  /* 0x00000028212e7220 */ /* 0x080fe20000410000 */
[----:B------:R-:W-:Y:S02]  /*c020*/  HADD2.F32 R30, -RZ, R30.H1_H1 ;  /* 0x3000001eff1e7230 */ /* 0x000fe40000004100 */
[----:B------:R-:W-:Y:S01]  /*c030*/  FMUL.FTZ R45, R31, R39 ;  /* 0x000000271f2d7220 */ /* 0x000fe20000410000 */
        /* <DEDUP_REMOVED lines=16> */
[-C--:B------:R-:W-:Y:S01]  /*c140*/  FMUL.FTZ R50, R38, R41.reuse ;  /* 0x0000002926327220 */ /* 0x080fe20000410000 */
[----:B------:R-:W-:Y:S02]  /*c150*/  HADD2.F32 R39, -RZ, R25.H0_H0 ;  /* 0x20000019ff277230 */ /* 0x000fe40000004100 */
[----:B------:R-:W-:Y:S01]  /*c160*/  FMUL.FTZ R46, R37, R44 ;  /* 0x0000002c252e7220 */ /* 0x000fe20000410000 */
[----:B------:R-:W-:Y:S01]  /*c170*/  FFMA.FTZ R38, R35, R41, -R48 ;  /* 0x0000002923267223 */ /* 0x000fe20000010830 */
[-C--:B------:R-:W-:Y:S01]  /*c180*/  FMUL.FTZ R47, R37, R42.reuse ;  /* 0x0000002a252f7220 */ /* 0x080fe20000410000 */
[----:B------:R-:W-:Y:S02]  /*c190*/  HADD2.F32 R43, -RZ, R43.H1_H1 ;  /* 0x3000002bff2b7230 */ /* 0x000fe40000004100 */
[----:B------:R-:W-:Y:S01]  /*c1a0*/  FFMA.FTZ R37, R39, R42, -R46 ;  /* 0x0000002a27257223 */ /* 0x000fe2000001082e */
[----:B------:R-:W-:-:S02]  /*c1b0*/  HADD2.F32 R32, -RZ, R32.H1_H1 ;  /* 0x30000020ff207230 */ /* 0x000fc40000004100 */
        /* <DEDUP_REMOVED lines=8> */
[-C--:B------:R-:W-:Y:S01]  /*c240*/  F2FP.F16.E4M3.UNPACK_B R6, R14.reuse ;  /* 0x0000000eff06723e */ /* 0x080fe200020006ff */
[C---:B------:R-:W-:Y:S01]  /*c250*/  FFMA.FTZ R46, R25.reuse, R41, -R20 ;  /* 0x00000029192e7223 */ /* 0x040fe20000010814 */
[----:B------:R-:W-:Y:S01]  /*c260*/  FFMA.FTZ R48, R25, R43, R44 ;  /* 0x0000002b19307223 */ /* 0x000fe2000001002c */
[----:B------:R-:W-:Y:S01]  /*c270*/  HADD2.F32 R32, -RZ, R42.H0_H0 ;  /* 0x2000002aff207230 */ /* 0x000fe20000004100 */
[----:B------:R-:W-:Y:S01]  /*c280*/  F2FP.F16.E4M3.UNPACK_B R14, R14.H1 ;  /* 0x0000000eff0e723e */ /* 0x000fe200030006ff */
[----:B------:R-:W-:-:S02]  /*c290*/  HADD2.F32 R25, -RZ, R40.H0_H0 ;  /* 0x20000028ff197230 */ /* 0x000fc40000004100 */
[----:B------:R-:W-:Y:S01]  /*c2a0*/  FFMA.FTZ R35, R35, R45, R50 ;  /* 0x0000002d23237223 */ /* 0x000fe20000010032 */
[----:B------:R-:W-:Y:S02]  /*c2b0*/  HADD2.F32 R42, -RZ, R42.H1_H1 ;  /* 0x3000002aff2a7230 */ /* 0x000fe40000004100 */
[C---:B------:R-:W-:Y:S01]  /*c2c0*/  FMUL.FTZ R41, R21.reuse, R32 ;  /* 0x0000002015297220 */ /* 0x040fe20000410000 */
[----:B------:R-:W-:Y:S02]  /*c2d0*/  HADD2.F32 R13, -RZ, R13.H1_H1 ;  /* 0x3000000dff0d7230 */ /* 0x000fe40000004100 */
[----:B------:R-:W-:Y:S01]  /*c2e0*/  FMUL.FTZ R43, R21, R25 ;  /* 0x00000019152b7220 */ /* 0x000fe20000410000 */
[--C-:B------:R-:W-:Y:S01]  /*c2f0*/  HADD2.F32 R20, -RZ, R11.reuse.H0_H0 ;  /* 0x2000000bff147230 */ /* 0x100fe20000004100 */
[----:B------:R-:W-:Y:S01]  /*c300*/  F2FP.F16.E4M3.UNPACK_B R21, R8.H1 ;  /* 0x00000008ff15723e */ /* 0x000fe200030006ff */
[----:B------:R-:W-:Y:S02]  /*c310*/  HADD2.F32 R40, -RZ, R40.H1_H1 ;  /* 0x30000028ff287230 */ /* 0x000fe40000004100 */
[----:B------:R-:W-:Y:S01]  /*c320*/  FMUL.FTZ R44, R13, R42 ;  /* 0x0000002a0d2c7220 */ /* 0x000fe20000410000 */
[----:B------:R-:W-:-:S02]  /*c330*/  HADD2.F32 R11, -RZ, R11.H1_H1 ;  /* 0x3000000bff0b7230 */ /* 0x000fc40000004100 */
        /* <DEDUP_REMOVED lines=25> */
[----:B------:R-:W-:Y:S02]  /*c4d0*/  HADD2.F32 R11, -RZ, R3.H1_H1 ;  /* 0x30000003ff0b7230 */ /* 0x000fe40000004100 */
[----:B------:R-:W-:Y:S01]  /*c4e0*/  FFMA.FTZ R45, R7, R21, R14 ;  /* 0x00000015072d7223 */ /* 0x000fe2000001000e */
[--C-:B------:R-:W-:Y:S01]  /*c4f0*/  HADD2.F32 R14, -RZ, R13.reuse.H0_H0 ;  /* 0x2000000dff0e7230 */ /* 0x100fe20000004100 */
[----:B------:R-:W-:Y:S01]  /*c500*/  F2FP.SATFINITE.E4M3.F32.PACK_AB_MERGE_C R24, R29, R24, RZ ;  /* 0x000000181d18723e */ /* 0x000fe200048070ff */
        /* <DEDUP_REMOVED lines=29> */
.L_x_12349:
[----:B------:R-:W-:Y:S05]  /*c6e0*/  BSYNC B0 ;  /* 0x0000000000007941 */ /* 0x000fea0003800000 */
.L_x_12342:
        /* <DEDUP_REMOVED lines=8> */
.L_x_12339:
[----:B0-2---:R-:W-:-:S05]  /*c770*/  IMAD.U32 R0, RZ, RZ, UR36 ;  /* 0x00000024ff007e24 */ /* 0x005fca000f8e00ff */
[----:B------:R-:W-:-:S13]  /*c780*/  ISETP.NE.AND P0, PT, R0, 0x3, PT ;  /* 0x000000030000780c */ /* 0x000fda0003f05270 */
[----:B------:R-:W-:Y:S05]  /*c790*/  @!P0 BRA `(.L_x_12361) ;  /* 0x0000000000048947 */ /* 0x000fea0003800000 */
[----:B------:R-:W-:Y:S01]  /*c7a0*/  BPT.TRAP 0x1 ;  /* 0x000000040000795c */ /* 0x000fe20000300000 */
.L_x_12361:
[----:B------:R-:W-:Y:S01]  /*c7b0*/  IMAD R0, R22, 0x8, R16 ;  /* 0x0000000816007824 */ /* 0x000fe200078e0210 */
[----:B-----5:R-:W-:-:S04]  /*c7c0*/  SHF.L.U32 R5, R152, 0x1f, RZ ;  /* 0x0000001f98057819 */ /* 0x020fc800000006ff */
[----:B------:R0:W2:Y:S01]  /*c7d0*/  SYNCS.PHASECHK.TRANS64.TRYWAIT P1, [R0+URZ+0x19c30], R5 ;  /* 0x019c3005000075a7 */ /* 0x0000a2000802017f */
[----:B------:R-:W-:Y:S05]  /*c7e0*/  @!P0 BRA `(.L_x_12362) ;  /* 0x0000000000048947 */ /* 0x000fea0003800000 */
[----:B------:R-:W-:Y:S01]  /*c7f0*/  BPT.TRAP 0x1 ;  /* 0x000000040000795c */ /* 0x000fe20000300000 */
.L_x_12362:
[----:B-1----:R-:W-:Y:S01]  /*c800*/  VIADD R3, R16, 0x13800 ;  /* 0x0001380010037836 */ /* 0x002fe20000000000 */
[----:B------:R-:W-:Y:S01]  /*c810*/  LOP3.LUT R6, R36, 0x10000, RZ, 0xfc, !PT ;  /* 0x0001000024067812 */ /* 0x000fe200078efcff */
[----:B------:R-:W-:-:S03]  /*c820*/  IMAD.MOV.U32 R7, RZ, RZ, -0x3ffffff0 ;  /* 0xc0000010ff077424 */ /* 0x000fc600078e00ff */
[----:B------:R-:W-:-:S04]  /*c830*/  SHF.R.U32.HI R3, RZ, 0x4, R3 ;  /* 0x00000004ff037819 */ /* 0x000fc80000011603 */
[----:B------:R-:W-:-:S04]  /*c840*/  LOP3.LUT R3, R3, 0x3fff, RZ, 0xc0, !PT ;  /* 0x00003fff03037812 */ /* 0x000fc800078ec0ff */
[----:B------:R-:W-:-:S05]  /*c850*/  LOP3.LUT R3, R3, 0x10000, RZ, 0xfc, !PT ;  /* 0x0001000003037812 */ /* 0x000fca00078efcff */
[----:B------:R1:W-:Y:S01]  /*c860*/  STL [R1+0x24], R3 ;  /* 0x0000240301007387 */ /* 0x0003e20000100800 */
[----:B--2---:R-:W-:Y:S05]  /*c870*/  @P1 BRA `(.L_x_12363) ;  /* 0x0000000000081947 */ /* 0x004fea0003800000 */
[----:B------:R-:W2:Y:S02]  /*c880*/  SYNCS.PHASECHK.TRANS64.TRYWAIT P1, [R0+URZ+0x19c30], R5 ;  /* 0x019c3005000075a7 */ /* 0x000ea4000802017f */
[----:B--2---:R-:W-:Y:S05]  /*c890*/  @!P1 BRA `(.L_x_12364) ;  /* 0x000001a400789947 */ /* 0x004fea0003800000 */
.L_x_12363:
[----:B-1----:R-:W3:Y:S01]  /*c8a0*/  LDL R3, [R1+0x24] ;  /* 0x0000240001037983 */ /* 0x002ee20000100800 */
[----:B0-2---:R-:W-:Y:S01]  /*c8b0*/  IMAD.MOV.U32 R5, RZ, RZ, -0x3ffffff0 ;  /* 0xc0000010ff057424 */ /* 0x005fe200078e00ff */
[----:B------:R-:W-:Y:S05]  /*c8c0*/  WARPSYNC.ALL ;  /* 0x0000000000007948 */ /* 0x000fea0003800000 */
[C---:B------:R-:W-:Y:S01]  /*c8d0*/  R2UR UR4, R6.reuse ;  /* 0x00000000060472ca */ /* 0x040fe200000e0000 */
[----:B------:R-:W-:Y:S01]  /*c8e0*/  WARPGROUP.ARRIVE ;  /* 0x00000000000079c5 */ /* 0x000fe20000000000 */
[----:B------:R-:W-:Y:S01]  /*c8f0*/  R2UR UR5, R7 ;  /* 0x00000000070572ca */ /* 0x000fe200000e0000 */
[----:B------:R-:W-:Y:S01]  /*c900*/  VIADD R156, R6, 0x180 ;  /* 0x00000180069c7836 */ /* 0x000fe20000000000 */
[----:B------:R-:W-:Y:S01]  /*c910*/  R2UR UR7, R5 ;  /* 0x00000000050772ca */ /* 0x000fe200000e0000 */
[----:B------:R-:W-:-:S02]  /*c920*/  IMAD.MOV.U32 R157, RZ, RZ, -0x3ffffff0 ;  /* 0xc0000010ff9d7424 */ /* 0x000fc400078e00ff */
[----:B------:R-:W-:Y:S02]  /*c930*/  IMAD.MOV.U32 R9, RZ, RZ, -0x3ffffff0 ;  /* 0xc0000010ff097424 */ /* 0x000fe400078e00ff */
[----:B------:R-:W-:Y:S02]  /*c940*/  VIADD R10, R6, 0x300 ;  /* 0x00000300060a7836 */ /* 0x000fe40000000000 */
[----:B------:R-:W-:Y:S02]  /*c950*/  IMAD.MOV.U32 R11, RZ, RZ, -0x3ffffff0 ;  /* 0xc0000010ff0b7424 */ /* 0x000fe400078e00ff */
[----:B------:R-:W-:Y:S02]  /*c960*/  IMAD.MOV.U32 R5, RZ, RZ, -0x3ffffff0 ;  /* 0xc0000010ff057424 */ /* 0x000fe400078e00ff */
[----:B---3--:R-:W-:-:S04]  /*c970*/  IMAD R4, R22, 0x300, R3 ;  /* 0x0000030016047824 */ /* 0x008fc800078e0203 */
[C---:B------:R-:W-:Y:S01]  /*c980*/  VIADD R8, R4.reuse, 0x100 ;  /* 0x0000010004087836 */ /* 0x040fe20000000000 */
[C---:B------:R-:W-:Y:S01]  /*c990*/  R2UR UR6, R4.reuse ;  /* 0x00000000040672ca */ /* 0x040fe200000e0000 */
[----:B------:R-:W-:-:S12]  /*c9a0*/  VIADD R4, R4, 0x200 ;  /* 0x0000020004047836 */ /* 0x000fd80000000000 */
[----:B------:R-:W-:Y:S01]  /*c9b0*/  QGMMA.64x128x32.F32.E4M3.E4M3 R24, gdesc[UR4], RZ, !UPT, gsb0 ;  /* 0x01e00000041879f3 */ /* 0x000fe2000c0008ff */
        /* <DEDUP_REMOVED lines=15> */
[----:B------:R-:W-:Y:S05]  /*cab0*/  @!P0 BRA `(.L_x_12365) ;  /* 0x0000000000048947 */ /* 0x000fea0003800000 */
[----:B------:R-:W-:Y:S01]  /*cac0*/  BPT.TRAP 0x1 ;  /* 0x000000040000795c */ /* 0x000fe20000300000 */
.L_x_12365:
[----:B------:R-:W2:Y:S01]  /*cad0*/  LDL R93, [R1+0x40] ;  /* 0x00004000015d7983 */ /* 0x000ea20000100800 */
[----:B------:R-:W0:Y:S03]  /*cae0*/  LDC R92, c[0x0][0x448] ;  /* 0x00011200ff5c7b82 */ /* 0x000e260000000800 */
[----:B------:R-:W2:Y:S04]  /*caf0*/  LDL R90, [R1+0x20] ;  /* 0x00002000015a7983 */ /* 0x000ea80000100800 */
[----:B------:R-:W3:Y:S04]  /*cb00*/  LDL R91, [R1+0x4] ;  /* 0x00000400015b7983 */ /* 0x000ee80000100800 */
[----:B------:R-:W5:Y:S01]  /*cb10*/  LDL R94, [R1] ;  /* 0x00000000015e7983 */ /* 0x000f620000100800 */
[C---:B------:R-:W-:Y:S01]  /*cb20*/  FMUL.FTZ R15, R2.reuse, R32 ;  /* 0x00000020020f7220 */ /* 0x040fe20000410000 */
[C---:B------:R-:W-:Y:S01]  /*cb30*/  FMUL.FTZ R32, R2.reuse, R43 ;  /* 0x0000002b02207220 */ /* 0x040fe20000410000 */
[C---:B------:R-:W-:Y:S01]  /*cb40*/  FMUL.FTZ R43, R2.reuse, R54 ;  /* 0x00000036022b7220 */ /* 0x040fe20000410000 */
[C---:B----4-:R-:W-:Y:S01]  /*cb50*/  FMUL.FTZ R21, R2.reuse, R34 ;  /* 0x0000002202157220 */ /* 0x050fe20000410000 */
[C---:B------:R-:W-:Y:S01]  /*cb60*/  FMUL.FTZ R12, R2.reuse, R29 ;  /* 0x0000001d020c7220 */ /* 0x040fe20000410000 */
[----:B------:R-:W-:Y:S01]  /*cb70*/  FMUL.FTZ R4, R2, R24 ;  /* 0x0000001802047220 */ /* 0x000fe20000410000 */
[----:B------:R-:W-:-:S02]  /*cb80*/  VIADD R0, R0, 0x19c40 ;  /* 0x00019c4000007836 */ /* 0x000fc40000000000 */
        /* <DEDUP_REMOVED lines=14> */
[----:B------:R-:W-:Y:S01]  /*cc70*/  ULDC.64 UR4, c[0x0][0x9e0] ;  /* 0x0002780000047ab9 */ /* 0x000fe20000000a00 */
[----:B------:R-:W-:Y:S01]  /*cc80*/  LOP3.LUT R17, R17, 0xffffff7f, RZ, 0xc0, !PT ;  /* 0xffffff7f11117812 */ /* 0x000fe200078ec0ff */
[C---:B------:R-:W-:Y:S01]  /*cc90*/  FMUL.FTZ R86, R2.reuse, R86 ;  /* 0x0000005602567220 */ /* 0x040fe20000410000 */
[----:B------:R-:W-:Y:S01]  /*cca0*/  ULDC UR47, c[0x0][0x9dc] ;  /* 0x00027700002f7ab9 */ /* 0x000fe20000000800 */
[----:B------:R-:W0:Y:S08]  /*ccb0*/  @P1 LDC R76, c[0x0][0x44c] ;  /* 0x00011300ff4c1b82 */ /* 0x000e300000000800 */
        /* <DEDUP_REMOVED lines=26> */
[----:B------:R-:W-:Y:S01]  /*ce60*/  UISETP.GE.AND UP0, UPT, UR5, 0x1, UPT ;  /* 0x000000010500788c */ /* 0x000fe2000bf06270 */
        /* <DEDUP_REMOVED lines=19> */
[----:B------:R-:W-:Y:S01]  /*cfa0*/  FMUL.FTZ R75, R2, R85 ;  /* 0x00000055024b7220 */ /* 0x000fe20000410000 */
[----:B------:R-:W-:Y:S02]  /*cfb0*/  @P1 LOP3.LUT R17, R17, 0x80, RZ, 0xfc, !PT ;  /* 0x0000008011111812 */ /* 0x000fe400078efcff */
[----:B------:R-:W-:Y:S01]  /*cfc0*/  IADD3 R78, -R154, 0x1, R79 ;  /* 0x000000019a4e7810 */ /* 0x000fe20007ffe14f */
[----:B------:R-:W4:Y:S01]  /*cfd0*/  MUFU.TANH R4, R4 ;  /* 0x0000000400047308 */ /* 0x000f220000002400 */
[----:B------:R-:W-:-:S07]  /*cfe0*/  ULOP3.LUT UR47, URZ, UR47, URZ, 0x33, !UPT ;  /* 0x0000002f3f2f7292 */ /* 0x000fce000f8e333f */
        /* <DEDUP_REMOVED lines=22> */
[----:B--2---:R-:W-:-:S04]  /*d150*/  IMAD.IADD R73, R93, 0x1, R90 ;  /* 0x000000015d497824 */ /* 0x004fc800078e025a */
[----:B0-----:R-:W-:-:S05]  /*d160*/  @P1 IMAD.HI.U32 R76, R73, R76, RZ ;  /* 0x0000004c494c1227 */ /* 0x001fca00078e00ff */
[----:B-1----:R-:W-:Y:S02]  /*d170*/  @P1 SHF.R.U32.HI R73, RZ, R77, R76 ;  /* 0x0000004dff491219 */ /* 0x002fe4000001164c */
[----:B---3--:R-:W-:-:S03]  /*d180*/  PRMT R76, R91, 0x654, R0 ;  /* 0x000006545b4c7816 */ /* 0x008fc60000000000 */
[----:B------:R-:W0:Y:S01]  /*d190*/  SHFL.IDX PT, R77, R73, RZ, 0x1c1f ;  /* 0x001c1fff494d7589 */ /* 0x000e2200000e0000 */
[----:B------:R1:W-:Y:S01]  /*d1a0*/  SYNCS.ARRIVE.TRANS64.RED.A1T0 RZ, [R76+URZ], RZ ;  /* 0x000000ff4cff79a7 */ /* 0x0003e2000810043f */
[----:B------:R-:W-:Y:S01]  /*d1b0*/  PLOP3.LUT P1, PT, PT, PT, UP0, 0x40, 0x0 ;  /* 0x000000000000781c */ /* 0x000fe20003f2e808 */
[----:B------:R-:W2:Y:S01]  /*d1c0*/  MUFU.TANH R36, R36 ;  /* 0x0000002400247308 */ /* 0x000ea20000002400 */
[----:B-1----:R-:W-:-:S07]  /*d1d0*/  FMUL.FTZ R76, R2, R87 ;  /* 0x00000057024c7220 */ /* 0x002fce0000410000 */
[----:B------:R-:W1:Y:S01]  /*d1e0*/  MUFU.TANH R37, R37 ;  /* 0x0000002500257308 */ /* 0x000e620000002400 */
[----:B-----5:R-:W-:-:S07]  /*d1f0*/  IADD3 R78, -R155, R78, R94 ;  /* 0x0000004e9b4e7210 */ /* 0x020fce0007ffe15e */
[----:B------:R-:W3:Y:S01]  /*d200*/  MUFU.TANH R38, R38 ;  /* 0x0000002600267308 */ /* 0x000ee20000002400 */
[----:B------:R-:W-:-:S07]  /*d210*/  VIADD R83, R78, UR4 ;  /* 0x000000044e537c36 */ /* 0x000fce0008000000 */
        /* <DEDUP_REMOVED lines=36> */
[----:B------:R0:W1:Y:S08]  /*d460*/  MUFU.TANH R0, R86 ;  /* 0x0000005600007308 */ /* 0x0000700000002400 */
[----:B------:R-:W1:Y:S01]  /*d470*/  MUFU.TANH R76, R76 ;  /* 0x0000004c004c7308 */ /* 0x000e620000002400 */
[----:B------:R-:W-:Y:S01]  /*d480*/  IADD3 R84, -R154, R94, R79 ;  /* 0x0000005e9a547210 */ /* 0x000fe20007ffe14f */
[----:B------:R-:W-:Y:S01]  /*d490*/  VIADD R82, R78, UR47 ;  /* 0x0000002f4e527c36 */ /* 0x000fe20008000000 */
[----:B------:R-:W-:Y:S01]  /*d4a0*/  UP2UR UR48, UPR, URZ, 0x1 ;  /* 0x000000013f307883 */ /* 0x000fe20008000000 */
[----:B------:R-:W-:-:S02]  /*d4b0*/  LEA R81, R89, 0xffffff80, 0x7 ;  /* 0xffffff8059517811 */ /* 0x000fc400078e38ff */
[----:B0-----:R-:W-:Y:S01]  /*d4c0*/  VIADDMNMX R80, R77, R83, R84, PT ;  /* 0x000000534d507246 */ /* 0x001fe20003800154 */
[----:B------:R-:W-:Y:S01]  /*d4d0*/  IMAD.IADD R78, R82, 0x1, R77 ;  /* 0x00000001524e7824 */ /* 0x000fe200078e024d */
[----:B--234-:R-:W-:Y:S07]  /*d4e0*/  @P1 BRA `(.L_x_12366) ;  /* 0x0000000000581947 */ /* 0x01cfee0003800000 */
        /* <DEDUP_REMOVED lines=12> */
.L_x_12368:
[----:B------:R-:W-:-:S06]  /*d5b0*/  UISETP.NE.AND UP0, UPT, UR5, 0x1, UPT ;  /* 0x000000010500788c */ /* 0x000fcc000bf05270 */
[----:B------:R-:W-:-:S05]  /*d5c0*/  PLOP3.LUT P1, PT, PT, PT, UP0, 0x80, 0x0 ;  /* 0x000000000000781c */ /* 0x000fca0003f2f008 */
[----:B------:R-:W-:-:S08]  /*d5d0*/  @UP0 ULDC.64 UR6, c[0x0][0x9e8] ;  /* 0x00027a0000060ab9 */ /* 0x000fd00000000a00 */
[----:B------:R-:W-:-:S05]  /*d5e0*/  @P1 IMAD.HI.U32 R77, R86, UR6, RZ ;  /* 0x00000006564d1c27 */ /* 0x000fca000f8e00ff */
[----:B------:R-:W-:-:S07]  /*d5f0*/  @P1 SHF.R.U32.HI R86, RZ, UR7, R77 ;  /* 0x00000007ff561c19 */ /* 0x000fce000801164d */
.L_x_12369:
[----:B------:R-:W-:Y:S05]  /*d600*/  BSYNC B0 ;  /* 0x0000000000007941 */ /* 0x000fea0003800000 */
.L_x_12367:
[----:B------:R-:W-:-:S04]  /*d610*/  IMAD R77, R86, UR5, -R81 ;  /* 0x00000005564d7c24 */ /* 0x000fc8000f8e0a51 */
[----:B------:R-:W-:-:S05]  /*d620*/  IMAD.IADD R77, R77, 0x1, -R154 ;  /* 0x000000014d4d7824 */ /* 0x000fca00078e0a9a */
[----:B------:R-:W-:Y:S02]  /*d630*/  VIMNMX R78, R78, R77, !PT ;  /* 0x0000004d4e4e7248 */ /* 0x000fe40007fe0100 */
[----:B------:R-:W-:-:S07]  /*d640*/  VIADDMNMX R80, R77, UR5, R80, PT ;  /* 0x000000054d507c46 */ /* 0x000fce000b800150 */
.L_x_12366:
        /* <DEDUP_REMOVED lines=9> */
[----:B------:R-:W-:Y:S02]  /*d6e0*/  FSEL R77, R5, -INF , !P2 ;  /* 0xff800000054d7808 */ /* 0x000fe40005000000 */
[----:B------:R-:W-:Y:S02]  /*d6f0*/  LOP3.LUT R17, R17, 0xfffffffd, RZ, 0xc0, !PT ;  /* 0xfffffffd11117812 */ /* 0x000fe400078ec0ff */
[----:B------:R-:W-:Y:S02]  /*d700*/  ISETP.GT.AND P3, PT, R78, 0x8, !P3 ;  /* 0x000000084e00780c */ /* 0x000fe40005f64270 */
[----:B------:R-:W-:-:S02]  /*d710*/  @P4 LOP3.LUT R17, R17, 0x2, RZ, 0xfc, !PT ;  /* 0x0000000211114812 */ /* 0x000fc400078efcff */
[----:B------:R-:W-:Y:S02]  /*d720*/  ISETP.GT.AND P2, PT, R78, 0x9, !P4 ;  /* 0x000000094e00780c */ /* 0x000fe40006744270 */
[----:B------:R-:W-:Y:S02]  /*d730*/  ISETP.GE.AND P4, PT, R79, 0x11, PT ;  /* 0x000000114f00780c */ /* 0x000fe40003f86270 */
[C---:B------:R-:W-:Y:S02]  /*d740*/  ISETP.LT.OR P3, PT, R80.reuse, 0x9, P3 ;  /* 0x000000095000780c */ /* 0x040fe40001f61670 */
[----:B------:R-:W-:Y:S02]  /*d750*/  ISETP.LT.OR P2, PT, R80, 0xa, P2 ;  /* 0x0000000a5000780c */ /* 0x000fe40001741670 */
[----:B------:R-:W-:Y:S02]  /*d760*/  FSEL R9, R9, -INF , !P3 ;  /* 0xff80000009097808 */ /* 0x000fe40005800000 */
[----:B------:R-:W-:-:S02]  /*d770*/  ISETP.GE.AND P3, PT, R79, 0x12, PT ;  /* 0x000000124f00780c */ /* 0x000fc40003f66270 */
[----:B------:R-:W-:Y:S02]  /*d780*/  LOP3.LUT R17, R17, 0xfffffffb, RZ, 0xc0, !PT ;  /* 0xfffffffb11117812 */ /* 0x000fe400078ec0ff */
[----:B------:R-:W-:Y:S02]  /*d790*/  FSEL R85, R12, -INF , !P2 ;  /* 0xff8000000c557808 */ /* 0x000fe40005000000 */
[----:B------:R-:W-:Y:S01]  /*d7a0*/  ISETP.GT.AND P2, PT, R78, 0x10, !P4 ;  /* 0x000000104e00780c */ /* 0x000fe20006744270 */
[----:B------:R-:W0:Y:S01]  /*d7b0*/  SHFL.IDX PT, R12, R73, 0x1, 0x1c1f ;  /* 0x003c1f00490c7f89 */ /* 0x000e2200000e0000 */
[----:B------:R-:W-:Y:S02]  /*d7c0*/  @P4 LOP3.LUT R17, R17, 0x4, RZ, 0xfc, !PT ;  /* 0x0000000411114812 */ /* 0x000fe400078efcff */
[----:B------:R-:W-:Y:S02]  /*d7d0*/  ISETP.LT.OR P2, PT, R80, 0x11, P2 ;  /* 0x000000115000780c */ /* 0x000fe40001741670 */
[----:B------:R-:W-:-:S02]  /*d7e0*/  LOP3.LUT R17, R17, 0xfdffffff, RZ, 0xc0, !PT ;  /* 0xfdffffff11117812 */ /* 0x000fc400078ec0ff */
[----:B------:R-:W-:Y:S02]  /*d7f0*/  FSEL R15, R15, -INF , !P2 ;  /* 0xff8000000f0f7808 */ /* 0x000fe40005000000 */
[----:B------:R-:W-:Y:S02]  /*d800*/  @P3 LOP3.LUT R17, R17, 0x2000000, RZ, 0xfc, !PT ;  /* 0x0200000011113812 */ /* 0x000fe400078efcff */
[----:B------:R-:W-:Y:S02]  /*d810*/  ISETP.GT.AND P2, PT, R78, 0x11, !P3 ;  /* 0x000000114e00780c */ /* 0x000fe40005f44270 */
[----:B------:R-:W-:Y:S02]  /*d820*/  ISETP.GE.AND P3, PT, R79, 0x19, PT ;  /* 0x000000194f00780c */ /* 0x000fe40003f66270 */
[----:B------:R-:W-:Y:S02]  /*d830*/  ISETP.LT.OR P2, PT, R80, 0x12, P2 ;  /* 0x000000125000780c */ /* 0x000fe40001741670 */
[----:B------:R-:W-:-:S02]  /*d840*/  LOP3.LUT R17, R17, 0xfeffffff, RZ, 0xc0, !PT ;  /* 0xfeffffff11117812 */ /* 0x000fc400078ec0ff */
[----:B------:R-:W-:Y:S02]  /*d850*/  FSEL R87, R20, -INF , !P2 ;  /* 0xff80000014577808 */ /* 0x000fe40005000000 */
[----:B------:R-:W-:Y:S02]  /*d860*/  ISETP.GT.AND P2, PT, R78, 0x18, !P3 ;  /* 0x000000184e00780c */ /* 0x000fe40005f44270 */
[----:B0-----:R-:W-:Y:S01]  /*d870*/  VIADDMNMX R83, R12, R83, R84, PT ;  /* 0x000000530c537246 */ /* 0x001fe20003800154 */
[----:B------:R-:W-:Y:S02]  /*d880*/  IMAD.IADD R82, R82, 0x1, R12 ;  /* 0x0000000152527824 */ /* 0x000fe400078e020c */
[----:B------:R-:W-:Y:S02]  /*d890*/  @P3 LOP3.LUT R17, R17, 0x1000000, RZ, 0xfc, !PT ;  /* 0x0100000011113812 */ /* 0x000fe400078efcff */
[----:B------:R-:W-:Y:S02]  /*d8a0*/  ISETP.GE.AND P3, PT, R79, 0x1a, PT ;  /* 0x0000001a4f00780c */ /* 0x000fe40003f66270 */
[----:B------:R-:W-:-:S02]  /*d8b0*/  ISETP.LT.OR P2, PT, R80, 0x19, P2 ;  /* 0x000000195000780c */ /* 0x000fc40001741670 */
        /* <DEDUP_REMOVED lines=37> */
[----:B-1----:R-:W-:Y:S02]  /*db10*/  FSEL R37, R37, -INF , !P2 ;  /* 0xff80000025257808 */ /* 0x002fe40005000000 */
        /* <DEDUP_REMOVED lines=124> */
.L_x_12372:
[----:B------:R-:W-:-:S06]  /*e2e0*/  UISETP.NE.AND UP0, UPT, UR5, 0x1, UPT ;  /* 0x000000010500788c */ /* 0x000fcc000bf05270 */
[----:B------:R-:W-:-:S05]  /*e2f0*/  PLOP3.LUT P5, PT, PT, PT, UP0, 0x80, 0x0 ;  /* 0x000000000000781c */ /* 0x000fca0003faf008 */
[----:B------:R-:W-:-:S08]  /*e300*/  @UP0 ULDC.64 UR6, c[0x0][0x9e8] ;  /* 0x00027a0000060ab9 */ /* 0x000fd00000000a00 */
[----:B------:R-:W-:Y:S01]  /*e310*/  @P5 IMAD.HI.U32 R5, R12, UR6, RZ ;  /* 0x000000060c055c27 */ /* 0x000fe2000f8e00ff */
[----:B------:R-:W-:-:S13]  /*e320*/  PLOP3.LUT P5, PT, PT, PT, UP0, 0x80, 0x0 ;  /* 0x000000000000781c */ /* 0x000fda0003faf008 */
[----:B------:R-:W-:-:S07]  /*e330*/  @P5 SHF.R.U32.HI R12, RZ, UR7, R5 ;  /* 0x00000007ff0c5c19 */ /* 0x000fce0008011605 */
.L_x_12373:
[----:B------:R-:W-:Y:S05]  /*e340*/  BSYNC B0 ;  /* 0x0000000000007941 */ /* 0x000fea0003800000 */
.L_x_12371:
[----:B------:R-:W-:-:S04]  /*e350*/  IMAD R81, R12, UR5, -R81 ;  /* 0x000000050c517c24 */ /* 0x000fc8000f8e0a51 */
[----:B------:R-:W-:-:S05]  /*e360*/  IMAD.IADD R81, R81, 0x1, -R154 ;  /* 0x0000000151517824 */ /* 0x000fca00078e0a9a */
[----:B------:R-:W-:Y:S02]  /*e370*/  VIMNMX R82, R82, R81, !PT ;  /* 0x0000005152527248 */ /* 0x000fe40007fe0100 */
[----:B------:R-:W-:-:S07]  /*e380*/  VIADDMNMX R83, R81, UR5, R83, PT ;  /* 0x0000000551537c46 */ /* 0x000fce000b800153 */
.L_x_12370:
[C---:B------:R-:W-:Y:S01]  /*e390*/  ISETP.GT.AND P1, PT, R82.reuse, 0x1, !P1 ;  /* 0x000000015200780c */ /* 0x040fe20004f24270 */
[----:B------:R-:W-:Y:S01]  /*e3a0*/  ULDC UR6, c[0x0][0x988] ;  /* 0x0002620000067ab9 */ /* 0x000fe20000000800 */
[----:B------:R-:W-:Y:S01]  /*e3b0*/  LOP3.LUT P5, RZ, R17, 0x4, RZ, 0xc0, !PT ;  /* 0x0000000411ff7812 */ /* 0x000fe200078ac0ff */
[----:B------:R-:W-:Y:S01]  /*e3c0*/  IMAD.U32 R26, RZ, RZ, UR6 ;  /* 0x00000006ff1a7e24 */ /* 0x000fe2000f8e00ff */
[----:B------:R-:W-:Y:S01]  /*e3d0*/  ISETP.LT.OR P1, PT, R83, 0x2, P1 ;  /* 0x000000025300780c */ /* 0x000fe20000f21670 */
[----:B------:R-:W-:Y:S01]  /*e3e0*/  UISETP.NE.AND UP0, UPT, UR48, URZ, UPT ;  /* 0x0000003f3000728c */ /* 0x000fe2000bf05270 */
[----:B------:R-:W-:Y:S02]  /*e3f0*/  ISETP.GT.AND P6, PT, R82, RZ, !P6 ;  /* 0x000000ff5200720c */ /* 0x000fe400077c4270 */
        /* <DEDUP_REMOVED lines=67> */
[----:B------:R-:W-:-:S02]  /*e830*/  LOP3.LUT P5, RZ, R17, 0x8000, RZ, 0xc0, !PT ;  /* 0x0000800011ff7812 */ /* 0x000fc400078ac0ff */
        /* <DEDUP_REMOVED lines=8> */
[----:B------:R-:W-:Y:S01]  /*e8c0*/  LOP3.LUT P1, RZ, R17, 0x20000, RZ, 0xc0, !PT ;  /* 0x0002000011ff7812 */ /* 0x000fe2000782c0ff */
[----:B------:R-:W0:Y:S01]  /*e8d0*/  SHFL.BFLY PT, R5, R12, 0x2, 0x1f ;  /* 0x0c401f000c057f89 */ /* 0x000e2200000e0000 */
[----:B------:R-:W-:Y:S02]  /*e8e0*/  ISETP.LT.OR P6, PT, R83, 0x1, P6 ;  /* 0x000000015300780c */ /* 0x000fe400037c1670 */
[----:B------:R-:W-:Y:S02]  /*e8f0*/  ISETP.GT.AND P1, PT, R82, 0x31, !P1 ;  /* 0x000000315200780c */ /* 0x000fe40004f24270 */
[----:B------:R-:W-:-:S02]  /*e900*/  FSEL R3, R3, -INF , !P6 ;  /* 0xff80000003037808 */ /* 0x000fc40007000000 */
[----:B------:R-:W-:Y:S02]  /*e910*/  ISETP.LT.OR P1, PT, R83, 0x32, P1 ;  /* 0x000000325300780c */ /* 0x000fe40000f21670 */
[----:B------:R-:W-:Y:S02]  /*e920*/  ISETP.GT.AND P2, PT, R82, 0x70, !P2 ;  /* 0x000000705200780c */ /* 0x000fe40005744270 */
[----:B------:R-:W-:Y:S02]  /*e930*/  FSEL R123, R40, -INF , !P1 ;  /* 0xff800000287b7808 */ /* 0x000fe40004800000 */
[----:B------:R-:W-:Y:S02]  /*e940*/  LOP3.LUT P1, RZ, R17, 0x10000, RZ, 0xc0, !PT ;  /* 0x0001000011ff7812 */ /* 0x000fe4000782c0ff */
[C---:B------:R-:W-:Y:S02]  /*e950*/  ISETP.GT.AND P3, PT, R82.reuse, 0x71, !P3 ;  /* 0x000000715200780c */ /* 0x040fe40005f64270 */
[----:B------:R-:W-:-:S02]  /*e960*/  ISETP.GT.AND P1, PT, R82, 0x38, !P1 ;  /* 0x000000385200780c */ /* 0x000fc40004f24270 */
[C---:B------:R-:W-:Y:S02]  /*e970*/  ISETP.LT.OR P2, PT, R83.reuse, 0x71, P2 ;  /* 0x000000715300780c */ /* 0x040fe40001741670 */
[----:B------:R-:W-:Y:S02]  /*e980*/  ISETP.LT.OR P1, PT, R83, 0x39, P1 ;  /* 0x000000395300780c */ /* 0x000fe40000f21670 */
[C---:B------:R-:W-:Y:S02]  /*e990*/  ISETP.GT.AND P4, PT, R82.reuse, 0x78, !P4 ;  /* 0x000000785200780c */ /* 0x040fe40006784270 */
[----:B------:R-:W-:Y:S02]  /*e9a0*/  FSEL R43, R43, -INF , !P1 ;  /* 0xff8000002b2b7808 */ /* 0x000fe40004800000 */
[----:B------:R-:W-:Y:S02]  /*e9b0*/  ISETP.GT.AND P1, PT, R82, 0x39, !P5 ;  /* 0x000000395200780c */ /* 0x000fe40006f24270 */
[----:B0-----:R-:W-:-:S02]  /*e9c0*/  FMNMX.FTZ R14, R12, R5, !PT ;  /* 0x000000050c0e7209 */ /* 0x001fc40007810000 */
[----:B------:R-:W-:Y:S02]  /*e9d0*/  ISETP.LT.OR P1, PT, R83, 0x3a, P1 ;  /* 0x0000003a5300780c */ /* 0x000fe40000f21670 */
[C---:B------:R-:W-:Y:S01]  /*e9e0*/  LOP3.LUT P5, RZ, R17.reuse, 0x8, RZ, 0xc0, !PT ;  /* 0x0000000811ff7812 */ /* 0x040fe200078ac0ff */
[----:B------:R-:W0:Y:S01]  /*e9f0*/  SHFL.BFLY PT, R5, R14, 0x1, 0x1f ;  /* 0x0c201f000e057f89 */ /* 0x000e2200000e0000 */
[----:B------:R-:W-:Y:S02]  /*ea00*/  FSEL R125, R44, -INF , !P1 ;  /* 0xff8000002c7d7808 */ /* 0x000fe40004800000 */
[----:B------:R-:W-:Y:S02]  /*ea10*/  LOP3.LUT P1, RZ, R17, 0x4000, RZ, 0xc0, !PT ;  /* 0x0000400011ff7812 */ /* 0x000fe4000782c0ff */
[----:B------:R-:W-:Y:S02]  /*ea20*/  ISETP.LT.OR P3, PT, R83, 0x72, P3 ;  /* 0x000000725300780c */ /* 0x000fe40001f61670 */
[----:B------:R-:W-:-:S02]  /*ea30*/  ISETP.GT.AND P1, PT, R82, 0x40, !P1 ;  /* 0x000000405200780c */ /* 0x000fc40004f24270 */
[----:B------:R-:W-:Y:S02]  /*ea40*/  FSEL R69, R69, -INF , !P2 ;  /* 0xff80000045457808 */ /* 0x000fe40005000000 */
[C---:B------:R-:W-:Y:S02]  /*ea50*/  ISETP.LT.OR P1, PT, R83.reuse, 0x41, P1 ;  /* 0x000000415300780c */ /* 0x040fe40000f21670 */
[----:B------:R-:W-:Y:S02]  /*ea60*/  ISETP.LT.OR P4, PT, R83, 0x79, P4 ;  /* 0x000000795300780c */ /* 0x000fe40002781670 */
[----:B------:R-:W-:Y:S02]  /*ea70*/  FSEL R47, R47, -INF , !P1 ;  /* 0xff8000002f2f7808 */ /* 0x000fe40004800000 */
[----:B------:R-:W-:Y:S02]  /*ea80*/  LOP3.LUT P1, RZ, R17, 0x2000, RZ, 0xc0, !PT ;  /* 0x0000200011ff7812 */ /* 0x000fe4000782c0ff */
[----:B------:R-:W-:-:S02]  /*ea90*/  FSEL R71, R71, -INF , !P3 ;  /* 0xff80000047477808 */ /* 0x000fc40005800000 */
[----:B------:R-:W-:Y:S02]  /*eaa0*/  ISETP.GT.AND P1, PT, R82, 0x41, !P1 ;  /* 0x000000415200780c */ /* 0x000fe40004f24270 */
[----:B------:R-:W-:Y:S02]  /*eab0*/  ISETP.NE.AND P6, PT, R92, 0x1, PT ;  /* 0x000000015c00780c */ /* 0x000fe40003fc5270 */
[----:B------:R-:W-:Y:S02]  /*eac0*/  ISETP.LT.OR P1, PT, R83, 0x42, P1 ;  /* 0x000000425300780c */ /* 0x000fe40000f21670 */
[----:B0-----:R-:W-:Y:S02]  /*ead0*/  FMNMX.FTZ R5, R14, R5, !PT ;  /* 0x000000050e057209 */ /* 0x001fe40007810000 */
[----:B------:R-:W-:Y:S02]  /*eae0*/  FSEL R127, R48, -INF , !P1 ;  /* 0xff800000307f7808 */ /* 0x000fe40004800000 */
[----:B------:R-:W-:Y:S01]  /*eaf0*/  LOP3.LUT P1, RZ, R17, 0x1000, RZ, 0xc0, !PT ;  /* 0x0000100011ff7812 */ /* 0x000fe2000782c0ff */
[----:B------:R-:W-:-:S01]  /*eb00*/  FFMA.FTZ R8, R5, R26, -8 ;  /* 0xc100000005087423 */ /* 0x000fc2000001001a */
        /* <DEDUP_REMOVED lines=58> */
[----:B------:R-:W-:Y:S02]  /*eeb0*/  LOP3.LUT P5, RZ, R17, 0x8000000, RZ, 0xc0, !PT ;  /* 0x0800000011ff7812 */ /* 0x000fe400078ac0ff */
[----:B------:R-:W-:Y:S02]  /*eec0*/  FSEL R137, R68, -INF , !P1 ;  /* 0xff80000044897808 */ /* 0x000fe40004800000 */
[----:B------:R-:W-:-:S02]  /*eed0*/  FSETP.NEU.FTZ.AND P1, PT, R5, -INF , PT ;  /* 0xff8000000500780b */ /* 0x000fc40003f3d000 */
[----:B------:R-:W-:Y:S02]  /*eee0*/  FMNMX.FTZ R14, R137, R14, !PT ;  /* 0x0000000e890e7209 */ /* 0x000fe40007810000 */
[----:B------:R-:W-:Y:S02]  /*eef0*/  FSEL R8, R8, RZ, P1 ;  /* 0x000000ff08087208 */ /* 0x000fe40000800000 */
[----:B------:R-:W-:Y:S02]  /*ef00*/  LOP3.LUT P1, RZ, R17, 0x4000000, RZ, 0xc0, !PT ;  /* 0x0400000011ff7812 */ /* 0x000fe4000782c0ff */
[----:B------:R-:W-:Y:S01]  /*ef10*/  ISETP.GT.AND P5, PT, R82, 0x79, !P5 ;  /* 0x000000795200780c */ /* 0x000fe20006fa4270 */
[----:B------:R-:W-:-:S01]  /*ef20*/  FFMA.FTZ R12, R85, R26, -R8 ;  /* 0x0000001a550c7223 */ /* 0x000fc20000010808 */
[----:B------:R-:W-:Y:S01]  /*ef30*/  ISETP.GT.AND P1, PT, R82, 0x69, !P1 ;  /* 0x000000695200780c */ /* 0x000fe20004f24270 */
[----:B------:R-:W-:-:S01]  /*ef40*/  FFMA.FTZ R36, R45, R26, -R8 ;  /* 0x0000001a2d247223 */ /* 0x000fc20000010808 */
[----:B------:R-:W-:Y:S01]  /*ef50*/  ISETP.LT.OR P5, PT, R83, 0x7a, P5 ;  /* 0x0000007a5300780c */ /* 0x000fe20002fa1670 */
[----:B------:R-:W-:-:S01]  /*ef60*/  FFMA.FTZ R20, R87, R26, -R8 ;  /* 0x0000001a57147223 */ /* 0x000fc20000010808 */
[----:B------:R-:W-:Y:S01]  /*ef70*/  ISETP.LT.OR P1, PT, R83, 0x6a, P1 ;  /* 0x0000006a5300780c */ /* 0x000fe20000f21670 */
[----:B------:R-:W-:-:S01]  /*ef80*/  FFMA.FTZ R24, R25, R26, -R8 ;  /* 0x0000001a19187223 */ /* 0x000fc20000010808 */
[----:B------:R-:W-:Y:S01]  /*ef90*/  FSEL R45, R0, -INF , !P4 ;  /* 0xff800000002d7808 */ /* 0x000fe20006000000 */
[----:B------:R-:W-:-:S01]  /*efa0*/  FFMA.FTZ R25, R91, R26, -R8 ;  /* 0x0000001a5b197223 */ /* 0x000fc20000010808 */
[----:B------:R-:W-:Y:S01]  /*efb0*/  FSEL R85, R66, -INF , !P1 ;  /* 0xff80000042557808 */ /* 0x000fe20004800000 */
[----:B------:R-:W-:-:S01]  /*efc0*/  FFMA.FTZ R4, R4, R26, -R8 ;  /* 0x0000001a04047223 */ /* 0x000fc20000010808 */
[----:B------:R-:W-:Y:S01]  /*efd0*/  FSEL R87, R76, -INF , !P5 ;  /* 0xff8000004c577808 */ /* 0x000fe20006800000 */
        /* <DEDUP_REMOVED lines=21> */
[-CC-:B------:R-:W-:Y:S01]  /*f130*/  FFMA.FTZ R41, R99, R26.reuse, -R8.reuse ;  /* 0x0000001a63297223 */ /* 0x180fe20000010808 */
[----:B------:R-:W0:Y:S01]  /*f140*/  SHFL.BFLY PT, R91, R14, 0x2, 0x1f ;  /* 0x0c401f000e5b7f89 */ /* 0x000e2200000e0000 */
        /* <DEDUP_REMOVED lines=9> */
[----:B------:R-:W-:Y:S08]  /*f1e0*/  MUFU.EX2 R4, R4 ;  /* 0x0000000400047308 */ /* 0x000ff00000000800 */
[----:B------:R-:W1:Y:S01]  /*f1f0*/  MUFU.EX2 R77, R77 ;  /* 0x0000004d004d7308 */ /* 0x000e620000000800 */
[----:B0-----:R-:W-:-:S07]  /*f200*/  FMNMX.FTZ R91, R14, R91, !PT ;  /* 0x0000005b0e5b7209 */ /* 0x001fce0007810000 */
[----:B------:R-:W-:Y:S01]  /*f210*/  MUFU.EX2 R9, R9 ;  /* 0x0000000900097308 */ /* 0x000fe20000000800 */
[----:B------:R-:W0:Y:S07]  /*f220*/  SHFL.BFLY PT, R14, R91, 0x1, 0x1f ;  /* 0x0c201f005b0e7f89 */ /* 0x000e2e00000e0000 */
[----:B------:R-:W2:Y:S01]  /*f230*/  MUFU.EX2 R12, R12 ;  /* 0x0000000c000c7308 */ /* 0x000ea20000000800 */
[----:B-1----:R-:W-:-:S07]  /*f240*/  FADD.FTZ R68, R4, R77 ;  /* 0x0000004d04447221 */ /* 0x002fce0000010000 */
[----:B------:R-:W1:Y:S08]  /*f250*/  MUFU.EX2 R15, R15 ;  /* 0x0000000f000f7308 */ /* 0x000e700000000800 */
[----:B------:R-:W-:Y:S01]  /*f260*/  MUFU.EX2 R20, R20 ;  /* 0x0000001400147308 */ /* 0x000fe20000000800 */
[----:B--2---:R-:W-:Y:S02]  /*f270*/  F2FP.SATFINITE.E4M3.F32.PACK_AB_MERGE_C R148, R12, R9, RZ ;  /* 0x000000090c94723e */ /* 0x004fe400048070ff */
[----:B0-----:R-:W-:-:S02]  /*f280*/  FMNMX.FTZ R14, R91, R14, !PT ;  /* 0x0000000e5b0e7209 */ /* 0x001fc40007810000 */
[----:B------:R-:W-:Y:S02]  /*f290*/  F2FP.SATFINITE.E4M3.F32.PACK_AB_MERGE_C R148, R77, R4, R148 ;  /* 0x000000044d94723e */ /* 0x000fe40004807094 */
[C---:B------:R-:W-:Y:S01]  /*f2a0*/  FSETP.NEU.FTZ.AND P1, PT, R14.reuse, -INF , PT ;  /* 0xff8000000e00780b */ /* 0x040fe20003f3d000 */
[----:B------:R-:W-:-:S01]  /*f2b0*/  FFMA.FTZ R50, R14, R26, -8 ;  /* 0xc10000000e327423 */ /* 0x000fc2000001001a */
[----:B------:R-:W-:Y:S04]  /*f2c0*/  MUFU.EX2 R24, R24 ;  /* 0x0000001800187308 */ /* 0x000fe80000000800 */
[----:B------:R-:W-:Y:S02]  /*f2d0*/  FSEL R8, R50, RZ, P1 ;  /* 0x000000ff32087208 */ /* 0x000fe40000800000 */
[----:B------:R-:W-:-:S02]  /*f2e0*/  PLOP3.LUT P1, PT, PT, PT, UP0, 0x40, 0x0 ;  /* 0x000000000000781c */ /* 0x000fc40003f2e808 */
[----:B------:R-:W0:Y:S01]  /*f2f0*/  MUFU.EX2 R25, R25 ;  /* 0x0000001900197308 */ /* 0x000e220000000800 */
[----:B------:R-:W-:-:S01]  /*f300*/  FFMA.FTZ R3, R3, R26, -R8 ;  /* 0x0000001a03037223 */ /* 0x000fc20000010808 */
[-CC-:B------:R-:W-:Y:S01]  /*f310*/  FFMA.FTZ R50, R73, R26.reuse, -R8.reuse ;  /* 0x0000001a49327223 */ /* 0x180fe20000010808 */
[----:B------:R-:W-:-:S01]  /*f320*/  FFMA.FTZ R13, R13, R26, -R8 ;  /* 0x0000001a0d0d7223 */ /* 0x000fc20000010808 */
[-CC-:B------:R-:W-:Y:S01]  /*f330*/  FFMA.FTZ R52, R79, R26.reuse, -R8.reuse ;  /* 0x0000001a4f347223 */ /* 0x180fe20000010808 */
[----:B------:R-:W-:-:S01]  /*f340*/  FFMA.FTZ R21, R21, R26, -R8 ;  /* 0x0000001a15157223 */ /* 0x000fc20000010808 */
[----:B------:R-:W-:Y:S01]  /*f350*/  FFMA.FTZ R54, R81, R26, -R8 ;  /* 0x0000001a51367223 */ /* 0x000fe20000010808 */
[----:B------:R-:W-:-:S01]  /*f360*/  FADD.FTZ R73, R9, R68 ;  /* 0x0000004409497221 */ /* 0x000fc20000010000 */
[----:B------:R-:W-:Y:S01]  /*f370*/  MUFU.EX2 R3, R3 ;  /* 0x0000000300037308 */ /* 0x000fe20000000800 */
[----:B------:R-:W-:-:S01]  /*f380*/  FFMA.FTZ R27, R27, R26, -R8 ;  /* 0x0000001a1b1b7223 */ /* 0x000fc20000010808 */
[----:B------:R-:W-:Y:S01]  /*f390*/  FFMA.FTZ R56, R117, R26, -R8 ;  /* 0x0000001a75387223 */ /* 0x000fe20000010808 */
[----:B------:R-:W-:-:S01]  /*f3a0*/  FADD.FTZ R72, R12, R73 ;  /* 0x000000490c487221 */ /* 0x000fc20000010000 */
[-CC-:B------:R-:W-:Y:S01]  /*f3b0*/  FFMA.FTZ R31, R31, R26.reuse, -R8.reuse ;  /* 0x0000001a1f1f7223 */ /* 0x180fe20000010808 */
[----:B------:R-:W-:-:S01]  /*f3c0*/  FFMA.FTZ R58, R119, R26, -R8 ;  /* 0x0000001a773a7223 */ /* 0x000fc20000010808 */
[----:B------:R-:W-:Y:S01]  /*f3d0*/  FFMA.FTZ R35, R35, R26, -R8 ;  /* 0x0000001a23237223 */ /* 0x000fe20000010808 */
[----:B-1----:R-:W-:-:S01]  /*f3e0*/  FADD.FTZ R79, R15, R72 ;  /* 0x000000480f4f7221 */ /* 0x002fc20000010000 */
[----:B------:R-:W1:Y:S01]  /*f3f0*/  MUFU.EX2 R50, R50 ;  /* 0x0000003200327308 */ /* 0x000e620000000800 */
[----:B------:R-:W-:-:S01]  /*f400*/  FFMA.FTZ R60, R121, R26, -R8 ;  /* 0x0000001a793c7223 */ /* 0x000fc20000010808 */
[----:B0-----:R-:W-:Y:S01]  /*f410*/  F2FP.SATFINITE.E4M3.F32.PACK_AB_MERGE_C R150, R25, R24, RZ ;  /* 0x000000181996723e */ /* 0x001fe200048070ff */
[----:B------:R-:W-:-:S01]  /*f420*/  FADD.FTZ R79, R20, R79 ;  /* 0x0000004f144f7221 */ /* 0x000fc20000010000 */
[-CC-:B------:R-:W-:Y:S01]  /*f430*/  FFMA.FTZ R39, R39, R26.reuse, -R8.reuse ;  /* 0x0000001a27277223 */ /* 0x180fe20000010808 */
[----:B------:R-:W-:-:S01]  /*f440*/  FFMA.FTZ R62, R123, R26, -R8 ;  /* 0x0000001a7b3e7223 */ /* 0x000fc20000010808 */
[----:B------:R-:W-:Y:S01]  /*f450*/  F2FP.SATFINITE.E4M3.F32.PACK_AB_MERGE_C R150, R20, R15, R150 ;  /* 0x0000000f1496723e */ /* 0x000fe20004807096 */
[----:B------:R-:W-:-:S01]  /*f460*/  FADD.FTZ R72, R24, R79 ;  /* 0x0000004f18487221 */ /* 0x000fc20000010000 */
[----:B------:R-:W0:Y:S01]  /*f470*/  MUFU.EX2 R13, R13 ;  /* 0x0000000d000d7308 */ /* 0x000e220000000800 */
[----:B------:R-:W-:-:S01]  /*f480*/  FFMA.FTZ R43, R43, R26, -R8 ;  /* 0x0000001a2b2b7223 */ /* 0x000fc20000010808 */
[----:B------:R-:W-:Y:S01]  /*f490*/  FFMA.FTZ R64, R125, R26, -R8 ;  /* 0x0000001a7d407223 */ /* 0x000fe20000010808 */
[----:B------:R-:W-:-:S01]  /*f4a0*/  FADD.FTZ R79, R25, R72 ;  /* 0x00000048194f7221 */ /* 0x000fc20000010000 */
        /* <DEDUP_REMOVED lines=16> */
[----:B------:R-:W-:-:S04]  /*f5b0*/  FFMA.FTZ R87, R87, R26, -R8 ;  /* 0x0000001a57577223 */ /* 0x000fc80000010808 */
        /* <DEDUP_REMOVED lines=27> */
[----:B------:R-:W2:Y:S01]  /*f770*/  @P6 LDC R28, c[0x0][0x450] ;  /* 0x00011400ff1c6b82 */ /* 0x000ea20000000800 */
[----:B------:R-:W3:Y:S01]  /*f780*/  MUFU.EX2 R35, R35 ;  /* 0x0000002300237308 */ /* 0x000ee20000000800 */
[----:B-1----:R-:W-:-:S07]  /*f790*/  FADD.FTZ R20, R58, R25 ;  /* 0x000000193a147221 */ /* 0x002fce0000010000 */
[----:B------:R-:W1:Y:S01]  /*f7a0*/  MUFU.EX2 R37, R37 ;  /* 0x0000002500257308 */ /* 0x000e620000000800 */
[----:B0-----:R-:W-:-:S07]  /*f7b0*/  FADD.FTZ R24, R32, R33 ;  /* 0x0000002120187221 */ /* 0x001fce0000010000 */
[----:B------:R-:W0:Y:S01]  /*f7c0*/  MUFU.EX2 R60, R60 ;  /* 0x0000003c003c7308 */ /* 0x000e220000000800 */
[----:B---3--:R-:W-:-:S01]  /*f7d0*/  FADD.FTZ R25, R35, R20 ;  /* 0x0000001423197221 */ /* 0x008fc20000010000 */
[----:B------:R-:W-:-:S06]  /*f7e0*/  FFMA.FTZ R20, R63, R26, -R8 ;  /* 0x0000001a3f147223 */ /* 0x000fcc0000010808 */
[----:B------:R-:W-:Y:S01]  /*f7f0*/  MUFU.EX2 R34, R34 ;  /* 0x0000002200227308 */ /* 0x000fe20000000800 */
[----:B-1----:R-:W-:-:S07]  /*f800*/  FADD.FTZ R29, R37, R24 ;  /* 0x00000018251d7221 */ /* 0x002fce0000010000 */
[----:B------:R-:W1:Y:S01]  /*f810*/  MUFU.EX2 R41, R41 ;  /* 0x0000002900297308 */ /* 0x000e620000000800 */
[----:B0-----:R-:W-:-:S01]  /*f820*/  FADD.FTZ R24, R60, R25 ;  /* 0x000000193c187221 */ /* 0x001fc20000010000 */
[----:B------:R-:W-:Y:S01]  /*f830*/  FFMA.FTZ R25, R135, R26, -R8 ;  /* 0x0000001a87197223 */ /* 0x000fe20000010808 */
[----:B------:R-:W-:-:S04]  /*f840*/  F2FP.SATFINITE.E4M3.F32.PACK_AB_MERGE_C R35, R60, R35, RZ ;  /* 0x000000233c23723e */ /* 0x000fc800048070ff */
[----:B------:R-:W-:Y:S01]  /*f850*/  F2FP.SATFINITE.E4M3.F32.PACK_AB_MERGE_C R145, R58, R31, R35 ;  /* 0x0000001f3a91723e */ /* 0x000fe20004807023 */
[----:B------:R-:W0:Y:S08]  /*f860*/  MUFU.EX2 R39, R39 ;  /* 0x0000002700277308 */ /* 0x000e300000000800 */
[----:B------:R-:W3:Y:S01]  /*f870*/  MUFU.EX2 R62, R62 ;  /* 0x0000003e003e7308 */ /* 0x000ee20000000800 */
[----:B-1----:R-:W-:Y:S01]  /*f880*/  F2FP.SATFINITE.E4M3.F32.PACK_AB_MERGE_C R146, R41, R34, RZ ;  /* 0x000000222992723e */ /* 0x002fe200048070ff */
[----:B------:R-:W-:-:S03]  /*f890*/  FADD.FTZ R34, R34, R29 ;  /* 0x0000001d22227221 */ /* 0x000fc60000010000 */
[----:B------:R-:W-:Y:S01]  /*f8a0*/  F2FP.SATFINITE.E4M3.F32.PACK_AB_MERGE_C R146, R37, R32, R146 ;  /* 0x000000202592723e */ /* 0x000fe20004807092 */
[----:B------:R-:W-:-:S02]  /*f8b0*/  FADD.FTZ R41, R41, R34 ;  /* 0x0000002229297221 */ /* 0x000fc40000010000 */
[----:B------:R-:W1:Y:S01]  /*f8c0*/  MUFU.EX2 R43, R43 ;  /* 0x0000002b002b7308 */ /* 0x000e620000000800 */
[----:B0-----:R-:W-:-:S07]  /*f8d0*/  FADD.FTZ R29, R39, R24 ;  /* 0x00000018271d7221 */ /* 0x001fce0000010000 */
[----:B------:R-:W0:Y:S01]  /*f8e0*/  MUFU.EX2 R64, R64 ;  /* 0x0000004000407308 */ /* 0x000e220000000800 */
[----:B---3--:R-:W-:-:S07]  /*f8f0*/  FADD.FTZ R24, R62, R29 ;  /* 0x0000001d3e187221 */ /* 0x008fce0000010000 */
[----:B------:R-:W-:Y:S01]  /*f900*/  MUFU.EX2 R0, R0 ;  /* 0x0000000000007308 */ /* 0x000fe20000000800 */
[----:B-1----:R-:W-:-:S07]  /*f910*/  FADD.FTZ R29, R43, R24 ;  /* 0x000000182b1d7221 */ /* 0x002fce0000010000 */
[----:B------:R-:W1:Y:S01]  /*f920*/  MUFU.EX2 R49, R49 ;  /* 0x0000003100317308 */ /* 0x000e620000000800 */
[----:B0-----:R-:W-:-:S01]  /*f930*/  FADD.FTZ R24, R64, R29 ;  /* 0x0000001d40187221 */ /* 0x001fc20000010000 */
[----:B------:R-:W-:-:S04]  /*f940*/  F2FP.SATFINITE.E4M3.F32.PACK_AB_MERGE_C R43, R64, R43, RZ ;  /* 0x0000002b402b723e */ /* 0x000fc800048070ff */
[----:B------:R-:W-:Y:S02]  /*f950*/  F2FP.SATFINITE.E4M3.F32.PACK_AB_MERGE_C R147, R62, R39, R43 ;  /* 0x000000273e93723e */ /* 0x000fe4000480702b */
[----:B------:R-:W0:Y:S08]  /*f960*/  MUFU.EX2 R47, R47 ;  /* 0x0000002f002f7308 */ /* 0x000e300000000800 */
[----:B------:R-:W-:Y:S01]  /*f970*/  MUFU.EX2 R36, R36 ;  /* 0x0000002400247308 */ /* 0x000fe20000000800 */
[----:B-1----:R-:W-:-:S07]  /*f980*/  F2FP.SATFINITE.E4M3.F32.PACK_AB_MERGE_C R140, R49, R0, RZ ;  /* 0x00000000318c723e */ /* 0x002fce00048070ff */
[----:B------:R-:W1:Y:S01]  /*f990*/  MUFU.EX2 R83, R101 ;  /* 0x0000006500537308 */ /* 0x000e620000000800 */
[----:B0-----:R-:W-:-:S07]  /*f9a0*/  FADD.FTZ R29, R47, R24 ;  /* 0x000000182f1d7221 */ /* 0x001fce0000010000 */
[----:B------:R-:W0:Y:S08]  /*f9b0*/  MUFU.EX2 R66, R66 ;  /* 0x0000004200427308 */ /* 0x000e300000000800 */
[----:B------:R-:W3:Y:S01]  /*f9c0*/  MUFU.EX2 R51, R51 ;  /* 0x0000003300337308 */ /* 0x000ee20000000800 */
        /* <DEDUP_REMOVED lines=8> */
[----:B---3--:R-:W-:-:S07]  /*fa50*/  FADD.FTZ R27, R51, R24 ;  /* 0x00000018331b7221 */ /* 0x008fce0000010000 */
[----:B------:R-:W0:Y:S01]  /*fa60*/  MUFU.EX2 R57, R57 ;  /* 0x0000003900397308 */ /* 0x000e220000000800 */
[----:B-1----:R-:W-:-:S01]  /*fa70*/  FADD.FTZ R24, R68, R27 ;  /* 0x0000001b44187221 */ /* 0x002fc20000010000 */
[----:B------:R-:W-:-:S04]  /*fa80*/  F2FP.SATFINITE.E4M3.F32.PACK_AB_MERGE_C R51, R68, R51, RZ ;  /* 0x000000334433723e */ /* 0x000fc800048070ff */
[----:B------:R-:W-:Y:S02]  /*fa90*/  F2FP.SATFINITE.E4M3.F32.PACK_AB_MERGE_C R141, R66, R47, R51 ;  /* 0x0000002f428d723e */ /* 0x000fe40004807033 */
[----:B------:R-:W1:Y:S08]  /*faa0*/  MUFU.EX2 R9, R55 ;  /* 0x0000003700097308 */ /* 0x000e700000000800 */
[----:B------:R-:W-:Y:S01]  /*fab0*/  MUFU.EX2 R38, R38 ;  /* 0x0000002600267308 */ /* 0x000fe20000000800 */
[----:B0-----:R-:W-:-:S07]  /*fac0*/  F2FP.SATFINITE.E4M3.F32.PACK_AB_MERGE_C R142, R57, R40, RZ ;  /* 0x00000028398e723e */ /* 0x001fce00048070ff */
[----:B------:R-:W0:Y:S01]  /*fad0*/  MUFU.EX2 R53, R53 ;  /* 0x0000003500357308 */ /* 0x000e220000000800 */
[----:B-1----:R-:W-:-:S07]  /*fae0*/  FADD.FTZ R27, R9, R24 ;  /* 0x00000018091b7221 */ /* 0x002fce0000010000 */
[----:B------:R-:W1:Y:S08]  /*faf0*/  MUFU.EX2 R4, R131 ;  /* 0x0000008300047308 */ /* 0x000e700000000800 */
[----:B------:R-:W3:Y:S01]  /*fb00*/  MUFU.EX2 R12, R12 ;  /* 0x0000000c000c7308 */ /* 0x000ee20000000800 */
[----:B0-----:R-:W-:Y:S01]  /*fb10*/  F2FP.SATFINITE.E4M3.F32.PACK_AB_MERGE_C R142, R53, R38, R142 ;  /* 0x00000026358e723e */ /* 0x001fe2000480708e */
[----:B------:R-:W-:-:S04]  /*fb20*/  FADD.FTZ R38, R38, R49 ;  /* 0x0000003126267221 */ /* 0x000fc80000010000 */
[----:B------:R-:W-:Y:S02]  /*fb30*/  FADD.FTZ R53, R53, R38 ;  /* 0x0000002635357221 */ /* 0x000fe40000010000 */
[----:B------:R-:W-:Y:S01]  /*fb40*/  MUFU.EX2 R44, R44 ;  /* 0x0000002c002c7308 */ /* 0x000fe20000000800 */
[----:B-1----:R-:W-:-:S01]  /*fb50*/  FADD.FTZ R27, R4, R27 ;  /* 0x0000001b041b7221 */ /* 0x002fc20000010000 */
[----:B------:R-:W-:-:S04]  /*fb60*/  FADD.FTZ R40, R40, R53 ;  /* 0x0000003528287221 */ /* 0x000fc80000010000 */
[----:B------:R-:W-:Y:S02]  /*fb70*/  FADD.FTZ R57, R57, R40 ;  /* 0x0000002839397221 */ /* 0x000fe40000010000 */
[----:B------:R-:W0:Y:S01]  /*fb80*/  MUFU.EX2 R65, R65 ;  /* 0x0000004100417308 */ /* 0x000e220000000800 */
[----:B---3--:R-:W-:-:S02]  /*fb90*/  FADD.FTZ R24, R12, R27 ;  /* 0x0000001b0c187221 */ /* 0x008fc40000010000 */
[----:B------:R-:W1:Y:S05]  /*fba0*/  @P6 LDC R27, c[0x0][0x44c] ;  /* 0x00011300ff1b6b82 */ /* 0x000e6a0000000800 */
[----:B------:R-:W3:Y:S08]  /*fbb0*/  MUFU.EX2 R15, R15 ;  /* 0x0000000f000f7308 */ /* 0x000ef00000000800 */
[----:B------:R-:W-:Y:S01]  /*fbc0*/  MUFU.EX2 R42, R42 ;  /* 0x0000002a002a7308 */ /* 0x000fe20000000800 */
[----:B0-----:R-:W-:-:S07]  /*fbd0*/  F2FP.SATFINITE.E4M3.F32.PACK_AB_MERGE_C R3, R65, R44, RZ ;  /* 0x0000002c4103723e */ /* 0x001fce00048070ff */
[----:B------:R-:W0:Y:S01]  /*fbe0*/  MUFU.EX2 R61, R61 ;  /* 0x0000003d003d7308 */ /* 0x000e220000000800 */
[C---:B---3--:R-:W-:Y:S01]  /*fbf0*/  F2FP.SATFINITE.E4M3.F32.PACK_AB_MERGE_C R21, R15.reuse, R12, RZ ;  /* 0x0000000c0f15723e */ /* 0x048fe200048070ff */
[----:B------:R-:W-:Y:S01]  /*fc00*/  FADD.FTZ R15, R15, R24 ;  /* 0x000000180f0f7221 */ /* 0x000fe20000010000 */
[----:B-1----:R-:W-:Y:S02]  /*fc10*/  @P6 IMAD.HI.U32 R27, R90, R27, RZ ;  /* 0x0000001b5a1b6227 */ /* 0x002fe400078e00ff */
[----:B------:R-:W-:Y:S02]  /*fc20*/  F2FP.SATFINITE.E4M3.F32.PACK_AB_MERGE_C R143, R4, R9, R21 ;  /* 0x00000009048f723e */ /* 0x000fe40004807015 */
[----:B------:R-:W-:Y:S01]  /*fc30*/  IMAD.MOV.U32 R9, RZ, RZ, R90 ;  /* 0x000000ffff097224 */ /* 0x000fe200078e005a */
[----:B------:R-:W1:Y:S01]  /*fc40*/  MUFU.EX2 R20, R20 ;  /* 0x0000001400147308 */ /* 0x000e620000000800 */
[----:B--2---:R-:W-:-:S05]  /*fc50*/  @P6 SHF.R.U32.HI R9, RZ, R28, R27 ;  /* 0x0000001cff096219 */ /* 0x004fca000001161b */
[----:B------:R-:W-:Y:S02]  /*fc60*/  IMAD.IADD R88, R88, 0x1, R9 ;  /* 0x0000000158587824 */ /* 0x000fe400078e0209 */
        /* <DEDUP_REMOVED lines=30> */
[----:B------:R-:W-:-:S01]  /*fe50*/  FADD.FTZ R4, R75, R48 ;  /* 0x000000304b047221 */ /* 0x000fc20000010000 */
[C---:B0-----:R-:W-:Y:S02]  /*fe60*/  F2FP.SATFINITE.E4M3.F32.PACK_AB_MERGE_C R8, R12.reuse, R45, RZ ;  /* 0x0000002d0c08723e */ /* 0x041fe400048070ff */
[----:B------:R-:W-:-:S02]  /*fe70*/  FADD.FTZ R3, R12, R3 ;  /* 0x000000030c037221 */ /* 0x000fc40000010000 */
[----:B------:R-:W-:Y:S01]  /*fe80*/  F2FP.SATFINITE.E4M3.F32.PACK_AB_MERGE_C R139, R71, R0, R8 ;  /* 0x00000000478b723e */ /* 0x000fe20004807008 */
[----:B------:R-:W-:Y:S02]  /*fe90*/  VIADD R0, R89, 0xfffffffe ;  /* 0xfffffffe59007836 */ /* 0x000fe40000000000 */
        /* <DEDUP_REMOVED lines=14> */
.L_x_12376:
[----:B------:R-:W-:-:S06]  /*ff80*/  UISETP.NE.AND UP0, UPT, UR5, 0x1, UPT ;  /* 0x000000010500788c */ /* 0x000fcc000bf05270 */
[----:B------:R-:W-:-:S05]  /*ff90*/  PLOP3.LUT P1, PT, PT, PT, UP0, 0x80, 0x0 ;  /* 0x000000000000781c */ /* 0x000fca0003f2f008 */
[----:B------:R-:W-:-:S08]  /*ffa0*/  @UP0 ULDC.64 UR6, c[0x0][0x9e8] ;  /* 0x00027a0000060ab9 */ /* 0x000fd00000000a00 */
[----:B------:R-:W-:-:S05]  /*ffb0*/  @P1 IMAD.HI.U32 R12, R9, UR6, RZ ;  /* 0x00000006090c1c27 */ /* 0x000fca000f8e00ff */
[----:B------:R-:W-:-:S07]  /*ffc0*/  @P1 SHF.R.U32.HI R9, RZ, UR7, R12 ;  /* 0x00000007ff091c19 */ /* 0x000fce000801160c */
.L_x_12377:
[----:B------:R-:W-:Y:S05]  /*ffd0*/  BSYNC B0 ;  /* 0x0000000000007941 */ /* 0x000fea0003800000 */
.L_x_12375:
[----:B------:R-:W-:-:S04]  /*ffe0*/  IMAD.U32 R12, RZ, RZ, UR5 ;  /* 0x00000005ff0c7e24 */ /* 0x000fc8000f8e00ff */
[----:B------:R-:W-:-:S05]  /*fff0*/  IMAD R9, R9, R12, UR5 ;  /* 0x0000000509097e24 */ /* 0x000fca000f8e020c */
[----:B------:R-:W-:-:S07]  /*10000*/  VIMNMX R8, R8, R9, PT ;  /* 0x0000000908087248 */ /* 0x000fce0003fe0100 */
.L_x_12374:
[----:B------:R-:W2:Y:S01]  /*10010*/  LDL R12, [R1+0x44] ;  /* 0x00004400010c7983 */ /* 0x000ea20000100800 */
        /* <DEDUP_REMOVED lines=10> */
[----:B------:R-:W-:Y:S01]  /*100c0*/  BSSY B1, `(.L_x_12378) ;  /* 0x00003c4000017945 */ /* 0x000fe20003800000 */
        /* <DEDUP_REMOVED lines=24> */
[----:B--2---:R-:W-:-:S04]  /*10250*/  VIMNMX R12, R12, R9, !PT ;  /* 0x000000090c0c7248 */ /* 0x004fc80007fe0100 */
[----:B------:R-:W-:Y:S01]  /*10260*/  ISETP.GE.AND P1, PT, R0, R12, PT ;  /* 0x0000000c0000720c */ /* 0x000fe20003f26270 */
[----:B------:R0:W-:-:S12]  /*10270*/  STL [R1+0x28], R12 ;  /* 0x0000280c01007387 */ /* 0x0001d80000100800 */
[----:B0-----:R-:W-:Y:S05]  /*10280*/  @!P1 BRA `(.L_x_12379) ;  /* 0x00000038009c9947 */ /* 0x001fea0003800000 */
[----:B------:R-:W-:Y:S01]  /*10290*/  BSSY B0, `(.L_x_12380) ;  /* 0x00003a2000007945 */ /* 0x000fe20003800000 */
        /* <DEDUP_REMOVED lines=24> */
.L_x_12401:
[----:B------:R-:W-:-:S05]  /*10420*/  VIADD R21, R22, 0x1 ;  /* 0x0000000116157836 */ /* 0x000fca0000000000 */
[----:B------:R-:W-:-:S04]  /*10430*/  ISETP.NE.AND P1, PT, R21, 0x2, PT ;  /* 0x000000021500780c */ /* 0x000fc80003f25270 */
[----:B------:R-:W-:Y:S02]  /*10440*/  SEL R9, RZ, 0x1, P1 ;  /* 0x00000001ff097807 */ /* 0x000fe40000800000 */
[----:B------:R-:W-:Y:S02]  /*10450*/  SEL R21, R21, RZ, P1 ;  /* 0x000000ff15157207 */ /* 0x000fe40000800000 */
[----:B------:R-:W-:Y:S01]  /*10460*/  LOP3.LUT R20, R152, R9, RZ, 0x3c, !PT ;  /* 0x0000000998147212 */ /* 0x000fe200078e3cff */
[----:B------:R-:W-:Y:S06]  /*10470*/  @!P0 BRA `(.L_x_12381) ;  /* 0x0000000000048947 */ /* 0x000fec0003800000 */
[----:B------:R-:W-:Y:S01]  /*10480*/  BPT.TRAP 0x1 ;  /* 0x000000040000795c */ /* 0x000fe20000300000 */
.L_x_12381:
[----:B------:R-:W-:Y:S01]  /*10490*/  IMAD R15, R21, 0x8, R16 ;  /* 0x00000008150f7824 */ /* 0x000fe200078e0210 */
[----:B------:R-:W-:-:S04]  /*104a0*/  SHF.L.U32 R8, R20, 0x1f, RZ ;  /* 0x0000001f14087819 */ /* 0x000fc800000006ff */
[----:B------:R0:W1:Y:S01]  /*104b0*/  SYNCS.PHASECHK.TRANS64.TRYWAIT P1, [R15+URZ+0x19c30], R8 ;  /* 0x019c30080f0075a7 */ /* 0x000062000802017f */
[----:B------:R-:W-:Y:S05]  /*104c0*/  @!P0 BRA `(.L_x_12382) ;  /* 0x0000000000048947 */ /* 0x000fea0003800000 */
[----:B------:R-:W-:Y:S01]  /*104d0*/  BPT.TRAP 0x1 ;  /* 0x000000040000795c */ /* 0x000fe20000300000 */
.L_x_12382:
[----:B------:R-:W2:Y:S01]  /*104e0*/  LDL R9, [R1+0x24] ;  /* 0x0000240001097983 */ /* 0x000ea20000100800 */
[----:B------:R-:W-:Y:S01]  /*104f0*/  BSSY B2, `(.L_x_12383) ;  /* 0x0000006000027945 */ /* 0x000fe20003800000 */
[----:B------:R-:W-:Y:S02]  /*10500*/  IMAD.MOV.U32 R13, RZ, RZ, -0x3ffffff0 ;  /* 0xc0000010ff0d7424 */ /* 0x000fe400078e00ff */
[----:B--2---:R-:W-:Y:S01]  /*10510*/  IMAD R12, R21, 0x300, R9 ;  /* 0x00000300150c7824 */ /* 0x004fe200078e0209 */
[----:B-1----:R-:W-:Y:S06]  /*10520*/  @P1 BRA `(.L_x_12384) ;  /* 0x0000000000081947 */ /* 0x002fec0003800000 */
[----:B------:R-:W1:Y:S02]  /*10530*/  SYNCS.PHASECHK.TRANS64.TRYWAIT P1, [R15+URZ+0x19c30], R8 ;  /* 0x019c30080f0075a7 */ /* 0x000e64000802017f */
[----:B-1----:R-:W-:Y:S05]  /*10540*/  @!P1 BRA `(.L_x_12385) ;  /* 0x0000016800609947 */ /* 0x002fea0003800000 */
.L_x_12384:
[----:B------:R-:W-:Y:S05]  /*10550*/  BSYNC B2 ;  /* 0x0000000000027941 */ /* 0x000fea0003800000 */
.L_x_12383:
[C---:B------:R-:W-:Y:S01]  /*10560*/  R2UR UR6, R12.reuse ;  /* 0x000000000c0672ca */ /* 0x040fe200000e0000 */
[----:B------:R-:W-:Y:S01]  /*10570*/  WARPGROUP.ARRIVE ;  /* 0x00000000000079c5 */ /* 0x000fe20000000000 */
[----:B------:R-:W-:Y:S01]  /*10580*/  R2UR UR7, R13 ;  /* 0x000000000d0772ca */ /* 0x000fe200000e0000 */
[----:B01----:R-:W-:Y:S01]  /*10590*/  VIADD R8, R12, 0x100 ;  /* 0x000001000c087836 */ /* 0x003fe20000000000 */
[----:B------:R-:W-:Y:S01]  /*105a0*/  R2UR UR4, R6 ;  /* 0x00000000060472ca */ /* 0x000fe200000e0000 */
[----:B------:R-:W-:Y:S01]  /*105b0*/  IMAD.MOV.U32 R9, RZ, RZ, -0x3ffffff0 ;  /* 0xc0000010ff097424 */ /* 0x000fe200078e00ff */
[----:B------:R-:W-:Y:S01]  /*105c0*/  R2UR UR5, R7 ;  /* 0x00000000070572ca */ /* 0x000fe200000e0000 */
[----:B------:R-:W-:Y:S01]  /*105d0*/  VIADD R12, R12, 0x200 ;  /* 0x000002000c0c7836 */ /* 0x000fe20000000000 */
[----:B------:R-:W-:Y:S01]  /*105e0*/  R2UR UR10, R8 ;  /* 0x00000000080a72ca */ /* 0x000fe200000e0000 */
[----:B------:R-:W-:Y:S01]  /*105f0*/  IMAD.MOV.U32 R13, RZ, RZ, -0x3ffffff0 ;  /* 0xc0000010ff0d7424 */ /* 0x000fe200078e00ff */
[----:B------:R-:W-:-:S02]  /*10600*/  R2UR UR11, R9 ;  /* 0x00000000090b72ca */ /* 0x000fc400000e0000 */
[----:B------:R-:W-:Y:S02]  /*10610*/  R2UR UR8, R156 ;  /* 0x000000009c0872ca */ /* 0x000fe400000e0000 */
[----:B------:R-:W-:Y:S02]  /*10620*/  R2UR UR9, R157 ;  /* 0x000000009d0972ca */ /* 0x000fe400000e0000 */
[----:B------:R-:W-:Y:S02]  /*10630*/  R2UR UR14, R12 ;  /* 0x000000000c0e72ca */ /* 0x000fe400000e0000 */
[----:B------:R-:W-:Y:S01]  /*10640*/  R2UR UR15, R13 ;  /* 0x000000000d0f72ca */ /* 0x000fe200000e0000 */
[----:B------:R-:W-:Y:S01]  /*10650*/  QGMMA.64x128x32.F32.E4M3.E4M3 R24, gdesc[UR4], RZ, !UPT, gsb0 ;  /* 0x01e00000041879f3 */ /* 0x000fe2000c0008ff */
        /* <DEDUP_REMOVED lines=11> */
.L_x_12386:
[----:B------:R-:W-:Y:S01]  /*10710*/  SHF.L.U32 R8, R152, 0x1f, RZ ;  /* 0x0000001f98087819 */ /* 0x000fe200000006ff */
[----:B------:R-:W-:-:S04]  /*10720*/  IMAD R152, R22, 0x8, R16 ;  /* 0x0000000816987824 */ /* 0x000fc800078e0210 */
[----:B------:R0:W1:Y:S01]  /*10730*/  SYNCS.PHASECHK.TRANS64.TRYWAIT P1, [R152+URZ+0x19c50], R8 ;  /* 0x019c5008980075a7 */ /* 0x000062000802017f */
[----:B------:R-:W-:Y:S05]  /*10740*/  @!P0 BRA `(.L_x_12387) ;  /* 0x0000000000048947 */ /* 0x000fea0003800000 */
[----:B------:R-:W-:Y:S01]  /*10750*/  BPT.TRAP 0x1 ;  /* 0x000000040000795c */ /* 0x000fe20000300000 */
.L_x_12387:
[----:B------:R-:W-:Y:S04]  /*10760*/  BSSY B2, `(.L_x_12388) ;  /* 0x0000004000027945 */ /* 0x000fe80003800000 */
[----:B-1----:R-:W-:Y:S05]  /*10770*/  @P1 BRA `(.L_x_12389) ;  /* 0x0000000000081947 */ /* 0x002fea0003800000 */
[----:B------:R-:W1:Y:S02]  /*10780*/  SYNCS.PHASECHK.TRANS64.TRYWAIT P1, [R152+URZ+0x19c50], R8 ;  /* 0x019c5008980075a7 */ /* 0x000e64000802017f */
[----:B-1----:R-:W-:Y:S05]  /*10790*/  @!P1 BRA `(.L_x_12390) ;  /* 0x0000016400e09947 */ /* 0x002fea0003800000 */
.L_x_12389:
[----:B------:R-:W-:Y:S05]  /*107a0*/  BSYNC B2 ;  /* 0x0000000000027941 */ /* 0x000fea0003800000 */
.L_x_12388:
[----:B01----:R-:W-:Y:S01]  /*107b0*/  VIADD R8, R16, 0x3000 ;  /* 0x0000300010087836 */ /* 0x003fe20000000000 */
[----:B------:R-:W-:Y:S01]  /*107c0*/  WARPGROUP.ARRIVE ;  /* 0x00000000000079c5 */ /* 0x000fe20000000000 */
[----:B------:R-:W-:Y:S02]  /*107d0*/  IMAD.MOV.U32 R9, RZ, RZ, 0x40000040 ;  /* 0x40000040ff097424 */ /* 0x000fe400078e00ff */
[----:B------:R-:W-:Y:S01]  /*107e0*/  IMAD.MOV.U32 R13, RZ, RZ, 0x40000040 ;  /* 0x40000040ff0d7424 */ /* 0x000fe200078e00ff */
[----:B------:R-:W-:Y:S02]  /*107f0*/  SHF.R.U32.HI R8, RZ, 0x4, R8 ;  /* 0x00000004ff087819 */ /* 0x000fe40000011608 */
[----:B------:R-:W-:Y:S01]  /*10800*/  R2UR UR7, R9 ;  /* 0x00000000090772ca */ /* 0x000fe200000e0000 */
[----:B------:R-:W-:Y:S01]  /*10810*/  IMAD.MOV.U32 R9, RZ, RZ, 0x40000040 ;  /* 0x40000040ff097424 */ /* 0x000fe200078e00ff */
[----:B------:R-:W-:-:S04]  /*10820*/  LOP3.LUT R8, R8, 0x3fff, RZ, 0xc0, !PT ;  /* 0x00003fff08087812 */ /* 0x000fc800078ec0ff */
[----:B------:R-:W-:-:S05]  /*10830*/  LOP3.LUT R8, R8, 0x10000, RZ, 0xfc, !PT ;  /* 0x0001000008087812 */ /* 0x000fca00078efcff */
[----:B------:R-:W-:-:S04]  /*10840*/  IMAD R8, R22, 0x300, R8 ;  /* 0x0000030016087824 */ /* 0x000fc800078e0208 */
[C---:B------:R-:W-:Y:S01]  /*10850*/  VIADD R12, R8.reuse, 0x2 ;  /* 0x00000002080c7836 */ /* 0x040fe20000000000 */
[----:B------:R-:W-:-:S13]  /*10860*/  R2UR UR6, R8 ;  /* 0x00000000080672ca */ /* 0x000fda00000e0000 */
        /* <DEDUP_REMOVED lines=22> */
.L_x_12391:
[----:B------:R-:W2:Y:S01]  /*109d0*/  LDL R13, [R1+0x20] ;  /* 0x00002000010d7983 */ /* 0x000ea20000100800 */
[----:B------:R-:W0:Y:S03]  /*109e0*/  LDC R9, c[0x0][0x448] ;  /* 0x00011200ff097b82 */ /* 0x000e260000000800 */
[----:B------:R-:W2:Y:S04]  /*109f0*/  LDL R8, [R1+0x40] ;  /* 0x0000400001087983 */ /* 0x000ea80000100800 */
[----:B------:R-:W3:Y:S04]  /*10a00*/  LDL R140, [R1+0x4] ;  /* 0x00000400018c7983 */ /* 0x000ee80000100800 */
[----:B------:R-:W4:Y:S01]  /*10a10*/  LDL R141, [R1] ;  /* 0x00000000018d7983 */ /* 0x000f220000100800 */
[----:B0-----:R-:W-:-:S13]  /*10a20*/  ISETP.NE.AND P1, PT, R9, 0x1, PT ;  /* 0x000000010900780c */ /* 0x001fda0003f25270 */
        /* <DEDUP_REMOVED lines=59> */
[----:B--2---:R-:W-:-:S02]  /*10de0*/  IMAD.IADD R8, R8, 0x1, R13 ;  /* 0x0000000108087824 */ /* 0x004fc400078e020d */
        /* <DEDUP_REMOVED lines=17> */
[----:B------:R-:W-:Y:S01]  /*10f00*/  FMUL.FTZ R64, R2, R66 ;  /* 0x0000004202407220 */ /* 0x000fe20000410000 */
[----:B------:R-:W0:Y:S01]  /*10f10*/  SHFL.IDX PT, R138, R8, RZ, 0x1c1f ;  /* 0x001c1fff088a7589 */ /* 0x000e2200000e0000 */
[----:B---3--:R-:W-:Y:S01]  /*10f20*/  PRMT R15, R140, 0x654, R15 ;  /* 0x000006548c0f7816 */ /* 0x008fe2000000000f */
        /* <DEDUP_REMOVED lines=12> */
[----:B------:R1:W-:Y:S01]  /*10ff0*/  SYNCS.ARRIVE.TRANS64.RED.A1T0 RZ, [R15+URZ], RZ ;  /* 0x000000ff0fff79a7 */ /* 0x0003e2000810043f */
[C---:B------:R-:W-:Y:S01]  /*11000*/  FMUL.FTZ R36, R2.reuse, R40 ;  /* 0x0000002802247220 */ /* 0x040fe20000410000 */
[C---:B------:R-:W-:Y:S01]  /*11010*/  FMUL.FTZ R37, R2.reuse, R41 ;  /* 0x0000002902257220 */ /* 0x040fe20000410000 */
[C---:B------:R-:W-:Y:S01]  /*11020*/  FMUL.FTZ R78, R2.reuse, R82 ;  /* 0x00000052024e7220 */ /* 0x040fe20000410000 */
[C---:B------:R-:W-:Y:S01]  /*11030*/  FMUL.FTZ R40, R2.reuse, R44 ;  /* 0x0000002c02287220 */ /* 0x040fe20000410000 */
[C---:B------:R-:W-:Y:S01]  /*11040*/  FMUL.FTZ R41, R2.reuse, R45 ;  /* 0x0000002d02297220 */ /* 0x040fe20000410000 */
[----:B------:R-:W-:Y:S01]  /*11050*/  FMUL.FTZ R82, R2, R86 ;  /* 0x0000005602527220 */ /* 0x000fe20000410000 */
[----:B-1----:R-:W-:Y:S01]  /*11060*/  IMAD.SHL.U32 R15, R0, 0x80, RZ ;  /* 0x00000080000f7824 */ /* 0x002fe200078e00ff */
[----:B------:R-:W-:Y:S01]  /*11070*/  PLOP3.LUT P1, PT, PT, PT, UP0, 0x40, 0x0 ;  /* 0x000000000000781c */ /* 0x000fe20003f2e808 */
[----:B------:R-:W1:Y:S03]  /*11080*/  MUFU.TANH R9, R9 ;  /* 0x0000000900097308 */ /* 0x000e660000002400 */
[----:B------:R-:W-:-:S05]  /*11090*/  IADD3 R87, -R154, 0x1, -R15 ;  /* 0x000000019a577810 */ /* 0x000fca0007ffe90f */
[----:B------:R-:W2:Y:S01]  /*110a0*/  MUFU.TANH R12, R12 ;  /* 0x0000000c000c7308 */ /* 0x000ea20000002400 */
[----:B----4-:R-:W-:-:S07]  /*110b0*/  IADD3 R87, -R155, R87, R141 ;  /* 0x000000579b577210 */ /* 0x010fce0007ffe18d */
[----:B------:R-:W3:Y:S01]  /*110c0*/  MUFU.TANH R13, R13 ;  /* 0x0000000d000d7308 */ /* 0x000ee20000002400 */
[----:B------:R-:W-:-:S07]  /*110d0*/  VIADD R86, R87, UR46 ;  /* 0x0000002e57567c36 */ /* 0x000fce0008000000 */
        /* <DEDUP_REMOVED lines=35> */
[----:B------:R-:W1:Y:S01]  /*11310*/  MUFU.TANH R83, R83 ;  /* 0x0000005300537308 */ /* 0x000e620000002400 */
[----:B------:R-:W-:-:S02]  /*11320*/  VIADD R87, R87, UR47 ;  /* 0x0000002f57577c36 */ /* 0x000fc40008000000 */
[--C-:B0-----:R-:W-:Y:S02]  /*11330*/  IMAD.IADD R136, R86, 0x1, R138.reuse ;  /* 0x0000000156887824 */ /* 0x101fe400078e028a */
[----:B------:R-:W-:Y:S01]  /*11340*/  IMAD.IADD R137, R87, 0x1, R138 ;  /* 0x0000000157897824 */ /* 0x000fe200078e028a */
[----:B--234-:R-:W-:Y:S06]  /*11350*/  @P1 BRA `(.L_x_12392) ;  /* 0x0000000000581947 */ /* 0x01cfec0003800000 */
        /* <DEDUP_REMOVED lines=12> */
.L_x_12394:
[----:B------:R-:W-:-:S05]  /*11420*/  IMAD.U32 R139, RZ, RZ, UR44 ;  /* 0x0000002cff8b7e24 */ /* 0x000fca000f8e00ff */
[----:B------:R-:W-:-:S13]  /*11430*/  ISETP.NE.AND P1, PT, R139, 0x1, PT ;  /* 0x000000018b00780c */ /* 0x000fda0003f25270 */
[----:B------:R-:W0:Y:S02]  /*11440*/  @P1 LDC.64 R44, c[0x0][0x9e8] ;  /* 0x00027a00ff2c1b82 */ /* 0x000e240000000a00 */
[----:B0-----:R-:W-:-:S05]  /*11450*/  @P1 IMAD.HI.U32 R44, R138, R44, RZ ;  /* 0x0000002c8a2c1227 */ /* 0x001fca00078e00ff */
[----:B------:R-:W-:-:S07]  /*11460*/  @P1 SHF.R.U32.HI R138, RZ, R45, R44 ;  /* 0x0000002dff8a1219 */ /* 0x000fce000001162c */
.L_x_12395:
[----:B------:R-:W-:Y:S05]  /*11470*/  BSYNC B2 ;  /* 0x0000000000027941 */ /* 0x000fea0003800000 */
.L_x_12393:
[----:B------:R-:W-:-:S04]  /*11480*/  IMAD R138, R138, R139, -R15 ;  /* 0x0000008b8a8a7224 */ /* 0x000fc800078e0a0f */
[----:B------:R-:W-:-:S05]  /*11490*/  IMAD.IADD R138, R138, 0x1, -R154 ;  /* 0x000000018a8a7824 */ /* 0x000fca00078e0a9a */
[----:B------:R-:W-:Y:S02]  /*114a0*/  VIMNMX R137, R137, R138, !PT ;  /* 0x0000008a89897248 */ /* 0x000fe40007fe0100 */
[----:B------:R-:W-:-:S07]  /*114b0*/  VIADDMNMX R136, R138, R139, R136, PT ;  /* 0x0000008b8a887246 */ /* 0x000fce0003800188 */
.L_x_12392:
[----:B------:R-:W-:Y:S01]  /*114c0*/  ISETP.GT.AND P1, PT, R0, -0x1, PT ;  /* 0xffffffff0000780c */ /* 0x000fe20003f24270 */
[----:B------:R-:W0:Y:S01]  /*114d0*/  SHFL.IDX PT, R8, R8, 0x1, 0x1c1f ;  /* 0x003c1f0008087f89 */ /* 0x000e2200000e0000 */
[----:B------:R-:W-:Y:S02]  /*114e0*/  UISETP.NE.AND UP0, UPT, UR48, URZ, UPT ;  /* 0x0000003f3000728c */ /* 0x000fe4000bf05270 */
[C---:B------:R-:W-:Y:S02]  /*114f0*/  ISETP.GT.AND P4, PT, R137.reuse, RZ, P1 ;  /* 0x000000ff8900720c */ /* 0x040fe40000f84270 */
[C---:B------:R-:W-:Y:S02]  /*11500*/  ISETP.GT.AND P3, PT, R137.reuse, 0x1, P1 ;  /* 0x000000018900780c */ /* 0x040fe40000f64270 */
[----:B------:R-:W-:Y:S02]  /*11510*/  ISETP.LT.OR P4, PT, R136, 0x1, P4 ;  /* 0x000000018800780c */ /* 0x000fe40002781670 */
[----:B------:R-:W-:-:S02]  /*11520*/  ISETP.GT.AND P5, PT, R137, 0x8, P1 ;  /* 0x000000088900780c */ /* 0x000fc40000fa4270 */
[----:B-1----:R-:W-:Y:S02]  /*11530*/  FSEL R44, R9, -INF , !P4 ;  /* 0xff800000092c7808 */ /* 0x002fe40006000000 */
[C---:B------:R-:W-:Y:S02]  /*11540*/  ISETP.GT.AND P4, PT, R137.reuse, 0x10, P1 ;  /* 0x000000108900780c */ /* 0x040fe40000f84270 */
[----:B------:R-:W-:Y:S02]  /*11550*/  ISETP.GT.AND P2, PT, R137, 0x9, P1 ;  /* 0x000000098900780c */ /* 0x000fe40000f44270 */
[C---:B------:R-:W-:Y:S02]  /*11560*/  ISETP.LT.OR P4, PT, R136.reuse, 0x11, P4 ;  /* 0x000000118800780c */ /* 0x040fe40002781670 */
[----:B------:R-:W-:Y:S02]  /*11570*/  ISETP.LT.OR P3, PT, R136, 0x2, P3 ;  /* 0x000000028800780c */ /* 0x000fe40001f61670 */
[----:B------:R-:W-:-:S02]  /*11580*/  FSEL R28, R28, -INF , !P4 ;  /* 0xff8000001c1c7808 */ /* 0x000fc40006000000 */
[----:B------:R-:W-:Y:S01]  /*11590*/  ISETP.GT.AND P4, PT, R137, 0x20, P1 ;  /* 0x000000208900780c */ /* 0x000fe20000f84270 */
[--C-:B0-----:R-:W-:Y:S01]  /*115a0*/  IMAD.IADD R86, R86, 0x1, R8.reuse ;  /* 0x0000000156567824 */ /* 0x101fe200078e0208 */
[C---:B------:R-:W-:Y:S01]  /*115b0*/  ISETP.LT.OR P5, PT, R136.reuse, 0x9, P5 ;  /* 0x000000098800780c */ /* 0x040fe20002fa1670 */
[----:B------:R-:W-:Y:S01]  /*115c0*/  IMAD.IADD R87, R87, 0x1, R8 ;  /* 0x0000000157577824 */ /* 0x000fe200078e0208 */
[C---:B------:R-:W-:Y:S02]  /*115d0*/  ISETP.LT.OR P2, PT, R136.reuse, 0xa, P2 ;  /* 0x0000000a8800780c */ /* 0x040fe40001741670 */
[----:B------:R-:W-:Y:S02]  /*115e0*/  ISETP.LT.OR P4, PT, R136, 0x21, P4 ;  /* 0x000000218800780c */ /* 0x000fe40002781670 */
[----:B------:R-:W-:Y:S02]  /*115f0*/  FSEL R12, R12, -INF , !P3 ;  /* 0xff8000000c0c7808 */ /* 0x000fe40005800000 */
[----:B------:R-:W-:-:S02]  /*11600*/  FSEL R24, R24, -INF , !P5 ;  /* 0xff80000018187808 */ /* 0x000fc40006800000 */
[----:B------:R-:W-:Y:S02]  /*11610*/  FSEL R25, R25, -INF , !P2 ;  /* 0xff80000019197808 */ /* 0x000fe40005000000 */
[C---:B------:R-:W-:Y:S02]  /*11620*/  ISETP.GT.AND P3, PT, R137.reuse, 0x11, P1 ;  /* 0x000000118900780c */ /* 0x040fe40000f64270 */
[C---:B------:R-:W-:Y:S02]  /*11630*/  ISETP.GT.AND P5, PT, R137.reuse, 0x18, P1 ;  /* 0x000000188900780c */ /* 0x040fe40000fa4270 */
[C---:B------:R-:W-:Y:S02]  /*11640*/  ISETP.GT.AND P2, PT, R137.reuse, 0x19, P1 ;  /* 0x000000198900780c */ /* 0x040fe40000f44270 */
[----:B------:R-:W-:Y:S02]  /*11650*/  FSEL R36, R36, -INF , !P4 ;  /* 0xff80000024247808 */ /* 0x000fe40006000000 */
[----:B------:R-:W-:-:S02]  /*11660*/  ISETP.GT.AND P4, PT, R137, 0x30, P1 ;  /* 0x000000308900780c */ /* 0x000fc40000f84270 */
[C---:B------:R-:W-:Y:S02]  /*11670*/  ISETP.LT.OR P3, PT, R136.reuse, 0x12, P3 ;  /* 0x000000128800780c */ /* 0x040fe40001f61670 */
[C---:B------:R-:W-:Y:S02]  /*11680*/  ISETP.LT.OR P5, PT, R136.reuse, 0x19, P5 ;  /* 0x000000198800780c */ /* 0x040fe40002fa1670 */
        /* <DEDUP_REMOVED lines=55> */
[----:B------:R-:W-:Y:S02]  /*11a00*/  ISETP.GT.AND P2, PT, R137, 0x69, P1 ;  /* 0x000000698900780c */ /* 0x000fe40000f44270 */
[----:B------:R-:W-:Y:S02]  /*11a10*/  FSEL R80, R80, -INF , !P4 ;  /* 0xff80000050507808 */ /* 0x000fe40006000000 */
[----:B------:R-:W-:-:S02]  /*11a20*/  PLOP3.LUT P4, PT, PT, PT, UP0, 0x40, 0x0 ;  /* 0x000000000000781c */ /* 0x000fc40003f8e808 */
[C---:B------:R-:W-:Y:S02]  /*11a30*/  ISETP.LT.OR P3, PT, R136.reuse, 0x62, P3 ;  /* 0x000000628800780c */ /* 0x040fe40001f61670 */
[C---:B------:R-:W-:Y:S02]  /*11a40*/  ISETP.LT.OR P5, PT, R136.reuse, 0x69, P5 ;  /* 0x000000698800780c */ /* 0x040fe40002fa1670 */
[----:B------:R-:W-:Y:S02]  /*11a50*/  ISETP.LT.OR P2, PT, R136, 0x6a, P2 ;  /* 0x0000006a8800780c */ /* 0x000fe40001741670 */
[----:B------:R-:W-:Y:S02]  /*11a60*/  FSEL R73, R73, -INF , !P3 ;  /* 0xff80000049497808 */ /* 0x000fe40005800000 */
[----:B------:R-:W-:Y:S02]  /*11a70*/  FSEL R76, R76, -INF , !P5 ;  /* 0xff8000004c4c7808 */ /* 0x000fe40006800000 */
[----:B------:R-:W-:-:S02]  /*11a80*/  FSEL R77, R77, -INF , !P2 ;  /* 0xff8000004d4d7808 */ /* 0x000fc40005000000 */
[C---:B------:R-:W-:Y:S02]  /*11a90*/  ISETP.GT.AND P3, PT, R137.reuse, 0x71, P1 ;  /* 0x000000718900780c */ /* 0x040fe40000f64270 */
[C---:B------:R-:W-:Y:S02]  /*11aa0*/  ISETP.GT.AND P5, PT, R137.reuse, 0x78, P1 ;  /* 0x000000788900780c */ /* 0x040fe40000fa4270 */
[----:B------:R-:W-:Y:S02]  /*11ab0*/  ISETP.GT.AND P2, PT, R137, 0x79, P1 ;  /* 0x000000798900780c */ /* 0x000fe40000f44270 */
[C---:B------:R-:W-:Y:S02]  /*11ac0*/  ISETP.LT.OR P3, PT, R136.reuse, 0x72, P3 ;  /* 0x000000728800780c */ /* 0x040fe40001f61670 */
[C---:B------:R-:W-:Y:S02]  /*11ad0*/  ISETP.LT.OR P5, PT, R136.reuse, 0x79, P5 ;  /* 0x000000798800780c */ /* 0x040fe40002fa1670 */
[----:B------:R-:W-:-:S02]  /*11ae0*/  ISETP.LT.OR P2, PT, R136, 0x7a, P2 ;  /* 0x0000007a8800780c */ /* 0x000fc40001741670 */
[----:B------:R-:W-:Y:S02]  /*11af0*/  FSEL R81, R81, -INF , !P3 ;  /* 0xff80000051517808 */ /* 0x000fe40005800000 */
[----:B------:R-:W-:Y:S02]  /*11b00*/  FSEL R84, R84, -INF , !P5 ;  /* 0xff80000054547808 */ /* 0x000fe40006800000 */
[----:B------:R-:W-:Y:S01]  /*11b10*/  FSEL R85, R85, -INF , !P2 ;  /* 0xff80000055557808 */ /* 0x000fe20005000000 */
[----:B------:R-:W-:Y:S06]  /*11b20*/  @P4 BRA `(.L_x_12396) ;  /* 0x0000000000584947 */ /* 0x000fec0003800000 */
        /* <DEDUP_REMOVED lines=12> */
.L_x_12398:
[----:B------:R-:W-:-:S05]  /*11bf0*/  IMAD.U32 R136, RZ, RZ, UR44 ;  /* 0x0000002cff887e24 */ /* 0x000fca000f8e00ff */
[----:B------:R-:W-:-:S13]  /*11c00*/  ISETP.NE.AND P2, PT, R136, 0x1, PT ;  /* 0x000000018800780c */ /* 0x000fda0003f45270 */
[----:B------:R-:W0:Y:S02]  /*11c10*/  @P2 LDC.64 R8, c[0x0][0x9e8] ;  /* 0x00027a00ff082b82 */ /* 0x000e240000000a00 */
[----:B0-----:R-:W-:-:S05]  /*11c20*/  @P2 IMAD.HI.U32 R8, R45, R8, RZ ;  /* 0x000000082d082227 */ /* 0x001fca00078e00ff */
[----:B------:R-:W-:-:S07]  /*11c30*/  @P2 SHF.R.U32.HI R45, RZ, R9, R8 ;  /* 0x00000009ff2d2219 */ /* 0x000fce0000011608 */
.L_x_12399:
[----:B------:R-:W-:Y:S05]  /*11c40*/  BSYNC B2 ;  /* 0x0000000000027941 */ /* 0x000fea0003800000 */
.L_x_12397:
[----:B------:R-:W-:-:S04]  /*11c50*/  IMAD R15, R45, R136, -R15 ;  /* 0x000000882d0f7224 */ /* 0x000fc800078e0a0f */
[----:B------:R-:W-:-:S05]  /*11c60*/  IMAD.IADD R15, R15, 0x1, -R154 ;  /* 0x000000010f0f7824 */ /* 0x000fca00078e0a9a */
[----:B------:R-:W-:Y:S02]  /*11c70*/  VIMNMX R87, R87, R15, !PT ;  /* 0x0000000f57577248 */ /* 0x000fe40007fe0100 */
[----:B------:R-:W-:-:S07]  /*11c80*/  VIADDMNMX R86, R15, R136, R86, PT ;  /* 0x000000880f567246 */ /* 0x000fce0003800156 */
.L_x_12396:
[----:B------:R-:W-:Y:S02]  /*11c90*/  FMNMX.FTZ R9, R44, R5, !PT ;  /* 0x000000052c097209 */ /* 0x000fe40007810000 */
[C---:B------:R-:W-:Y:S02]  /*11ca0*/  ISETP.GT.AND P2, PT, R87.reuse, 0x1, P1 ;  /* 0x000000015700780c */ /* 0x040fe40000f44270 */
[----:B------:R-:W-:Y:S02]  /*11cb0*/  FMNMX.FTZ R9, R12, R9, !PT ;  /* 0x000000090c097209 */ /* 0x000fe40007810000 */
[C---:B------:R-:W-:Y:S02]  /*11cc0*/  ISETP.GT.AND P3, PT, R87.reuse, 0x8, P1 ;  /* 0x000000085700780c */ /* 0x040fe40000f64270 */
[----:B------:R-:W-:Y:S02]  /*11cd0*/  FMNMX.FTZ R9, R24, R9, !PT ;  /* 0x0000000918097209 */ /* 0x000fe40007810000 */
[----:B------:R-:W-:-:S02]  /*11ce0*/  ISETP.GT.AND P4, PT, R87, 0x9, P1 ;  /* 0x000000095700780c */ /* 0x000fc40000f84270 */
[----:B------:R-:W-:Y:S02]  /*11cf0*/  FMNMX.FTZ R9, R25, R9, !PT ;  /* 0x0000000919097209 */ /* 0x000fe40007810000 */
[----:B------:R-:W-:Y:S02]  /*11d00*/  ISETP.LT.OR P2, PT, R86, 0x2, P2 ;  /* 0x000000025600780c */ /* 0x000fe40001741670 */
[----:B------:R-:W-:Y:S02]  /*11d10*/  FMNMX.FTZ R9, R28, R9, !PT ;  /* 0x000000091c097209 */ /* 0x000fe40007810000 */
[C---:B------:R-:W-:Y:S02]  /*11d20*/  ISETP.LT.OR P3, PT, R86.reuse, 0x9, P3 ;  /* 0x000000095600780c */ /* 0x040fe40001f61670 */
[----:B------:R-:W-:Y:S02]  /*11d30*/  ISETP.LT.OR P4, PT, R86, 0xa, P4 ;  /* 0x0000000a5600780c */ /* 0x000fe40002781670 */
[----:B------:R-:W-:-:S02]  /*11d40*/  FMNMX.FTZ R9, R29, R9, !PT ;  /* 0x000000091d097209 */ /* 0x000fc40007810000 */
[----:B------:R-:W-:Y:S02]  /*11d50*/  FSEL R22, R22, -INF , !P2 ;  /* 0xff80000016167808 */ /* 0x000fe40005000000 */
[----:B------:R-:W-:Y:S01]  /*11d60*/  FSEL R8, R26, -INF , !P3 ;  /* 0xff8000001a087808 */ /* 0x000fe20005800000 */
[----:B------:R-:W-:Y:S01]  /*11d70*/  IMAD.U32 R26, RZ, RZ, UR43 ;  /* 0x0000002bff1a7e24 */ /* 0x000fe2000f8e00ff */
[----:B------:R-:W-:Y:S02]  /*11d80*/  FSEL R27, R27, -INF , !P4 ;  /* 0xff8000001b1b7808 */ /* 0x000fe40006000000 */
[C---:B------:R-:W-:Y:S02]  /*11d90*/  ISETP.GT.AND P5, PT, R87.reuse, 0x10, P1 ;  /* 0x000000105700780c */ /* 0x040fe40000fa4270 */
[C---:B------:R-:W-:Y:S02]  /*11da0*/  ISETP.GT.AND P2, PT, R87.reuse, 0x11, P1 ;  /* 0x000000115700780c */ /* 0x040fe40000f44270 */
[----:B------:R-:W-:-:S02]  /*11db0*/  ISETP.GT.AND P3, PT, R87, 0x18, P1 ;  /* 0x000000185700780c */ /* 0x000fc40000f64270 */
[----:B------:R-:W-:Y:S02]  /*11dc0*/  ISETP.GT.AND P4, PT, R87, 0x19, P1 ;  /* 0x000000195700780c */ /* 0x000fe40000f84270 */
[----:B------:R-:W-:Y:S02]  /*11dd0*/  LOP3.LUT R17, R17, 0xefffffff, RZ, 0xc0, !PT ;  /* 0xefffffff11117812 */ /* 0x000fe400078ec0ff */
[----:B------:R-:W-:Y:S02]  /*11de0*/  FMNMX.FTZ R9, R32, R9, !PT ;  /* 0x0000000920097209 */ /* 0x000fe40007810000 */
[C---:B------:R-:W-:Y:S02]  /*11df0*/  ISETP.LT.OR P5, PT, R86.reuse, 0x11, P5 ;  /* 0x000000115600780c */ /* 0x040fe40002fa1670 */
[C---:B------:R-:W-:Y:S02]  /*11e00*/  ISETP.LT.OR P2, PT, R86.reuse, 0x12, P2 ;  /* 0x000000125600780c */ /* 0x040fe40001741670 */
[----:B------:R-:W-:-:S02]  /*11e10*/  ISETP.LT.OR P3, PT, R86, 0x19, P3 ;  /* 0x000000195600780c */ /* 0x000fc40001f61670 */
[----:B------:R-:W-:Y:S02]  /*11e20*/  ISETP.LT.OR P4, PT, R86, 0x1a, P4 ;  /* 0x0000001a5600780c */ /* 0x000fe40002781670 */
[----:B------:R-:W-:Y:S02]  /*11e30*/  @P0 LOP3.LUT R17, R17, 0x10000000, RZ, 0xfc, !PT ;  /* 0x1000000011110812 */ /* 0x000fe400078efcff */
[----:B------:R-:W-:Y:S02]  /*11e40*/  ISETP.GT.AND P0, PT, R87, 0x60, P1 ;  /* 0x000000605700780c */ /* 0x000fe40000f04270 */
[----:B------:R-:W-:Y:S02]  /*11e50*/  FMNMX.FTZ R9, R33, R9, !PT ;  /* 0x0000000921097209 */ /* 0x000fe40007810000 */
        /* <DEDUP_REMOVED lines=19> */
[----:B------:R-:W-:-:S02]  /*11f90*/  ISETP.GT.AND P5, PT, R87, 0x30, P1 ;  /* 0x000000305700780c */ /* 0x000fc40000fa4270 */
[C---:B------:R-:W-:Y:S02]  /*11fa0*/  ISETP.GT.AND P2, PT, R87.reuse, 0x31, P1 ;  /* 0x000000315700780c */ /* 0x040fe40000f44270 */
[C---:B------:R-:W-:Y:S02]  /*11fb0*/  ISETP.GT.AND P3, PT, R87.reuse, 0x38, P1 ;  /* 0x000000385700780c */ /* 0x040fe40000f64270 */
[----:B------:R-:W-:Y:S02]  /*11fc0*/  ISETP.GT.AND P4, PT, R87, 0x39, P1 ;  /* 0x000000395700780c */ /* 0x000fe40000f84270 */
[----:B------:R-:W-:Y:S02]  /*11fd0*/  FMNMX.FTZ R9, R40, R9, !PT ;  /* 0x0000000928097209 */ /* 0x000fe40007810000 */
[----:B------:R-:W-:Y:S02]  /*11fe0*/  @P0 LOP3.LUT R17, R17, 0x80000000, RZ, 0xfc, !PT ;  /* 0x8000000011110812 */ /* 0x000fe400078efcff */
[----:B------:R-:W-:-:S02]  /*11ff0*/  ISETP.GT.AND P0, PT, R87, 0x78, P1 ;  /* 0x000000785700780c */ /* 0x000fc40000f04270 */
        /* <DEDUP_REMOVED lines=13> */
[----:B------:R-:W-:Y:S02]  /*120d0*/  ISETP.GT.AND P4, PT, R87, 0x49, P1 ;  /* 0x000000495700780c */ /* 0x000fe40000f84270 */
[----:B------:R-:W-:Y:S02]  /*120e0*/  LOP3.LUT R17, R17, 0xfffffffd, RZ, 0xc0, !PT ;  /* 0xfffffffd11117812 */ /* 0x000fe400078ec0ff */
[----:B------:R-:W-:Y:S02]  /*120f0*/  FMNMX.FTZ R9, R47, R9, !PT ;  /* 0x000000092f097209 */ /* 0x000fe40007810000 */
[C---:B------:R-:W-:Y:S02]  /*12100*/  ISETP.LT.OR P5, PT, R86.reuse, 0x41, P5 ;  /* 0x000000415600780c */ /* 0x040fe40002fa1670 */
[----:B------:R-:W-:-:S02]  /*12110*/  ISETP.LT.OR P2, PT, R86, 0x42, P2 ;  /* 0x000000425600780c */ /* 0x000fc40001741670 */
[C---:B------:R-:W-:Y:S02]  /*12120*/  ISETP.LT.OR P3, PT, R86.reuse, 0x49, P3 ;  /* 0x000000495600780c */ /* 0x040fe40001f61670 */
[----:B------:R-:W-:Y:S02]  /*12130*/  ISETP.LT.OR P4, PT, R86, 0x4a, P4 ;  /* 0x0000004a5600780c */ /* 0x000fe40002781670 */
[----:B------:R-:W-:Y:S02]  /*12140*/  @P0 LOP3.LUT R17, R17, 0x2, RZ, 0xfc, !PT ;  /* 0x0000000211110812 */ /* 0x000fe400078efcff */
[----:B------:R-:W-:Y:S02]  /*12150*/  ISETP.GT.AND P0, PT, R87, RZ, P1 ;  /* 0x000000ff5700720c */ /* 0x000fe40000f04270 */
[----:B------:R-:W-:Y:S02]  /*12160*/  FMNMX.FTZ R9, R50, R9, !PT ;  /* 0x0000000932097209 */ /* 0x000fe40007810000 */
        /* <DEDUP_REMOVED lines=8> */
[----:B------:R-:W-:Y:S02]  /*121f0*/  FMNMX.FTZ R9, R51, R9, !PT ;  /* 0x0000000933097209 */ /* 0x000fe40007810000 */
        /* <DEDUP_REMOVED lines=30> */
[----:B------:R-:W-:Y:S02]  /*123e0*/  FMNMX.FTZ R9, R67, R9, !PT ;  /* 0x0000000943097209 */ /* 0x000fe40007810000 */
[----:B------:R-:W-:Y:S02]  /*123f0*/  ISETP.LT.OR P0, PT, R86, 0x62, P2 ;  /* 0x000000625600780c */ /* 0x000fe40001701670 */
[----:B------:R-:W-:Y:S02]  /*12400*/  LOP3.LUT P2, RZ, R17, 0x20, RZ, 0xc0, !PT ;  /* 0x0000002011ff7812 */ /* 0x000fe4000784c0ff */
        /* <DEDUP_REMOVED lines=15> */
[----:B------:R-:W-:Y:S02]  /*12500*/  FMNMX.FTZ R45, R31, R45, !PT ;  /* 0x0000002d1f2d7209 */ /* 0x000fe40007810000 */
[----:B------:R-:W-:Y:S01]  /*12510*/  LOP3.LUT R17, R17, 0xffffffef, RZ, 0xc0, !PT ;  /* 0xffffffef11117812 */ /* 0x000fe200078ec0ff */
[----:B------:R-:W0:Y:S01]  /*12520*/  SHFL.BFLY PT, R15, R9, 0x2, 0x1f ;  /* 0x0c401f00090f7f89 */ /* 0x000e2200000e0000 */
[----:B------:R-:W-:Y:S02]  /*12530*/  FMNMX.FTZ R45, R34, R45, !PT ;  /* 0x0000002d222d7209 */ /* 0x000fe40007810000 */
[----:B------:R-:W-:-:S02]  /*12540*/  @P0 LOP3.LUT R17, R17, 0x10, RZ, 0xfc, !PT ;  /* 0x0000001011110812 */ /* 0x000fc400078efcff */
[----:B------:R-:W-:Y:S02]  /*12550*/  FMNMX.FTZ R45, R35, R45, !PT ;  /* 0x0000002d232d7209 */ /* 0x000fe40007810000 */
[----:B------:R-:W-:Y:S02]  /*12560*/  ISETP.LT.OR P0, PT, R86, 0x69, P3 ;  /* 0x000000695600780c */ /* 0x000fe40001f01670 */
[----:B------:R-:W-:Y:S02]  /*12570*/  FMNMX.FTZ R45, R38, R45, !PT ;  /* 0x0000002d262d7209 */ /* 0x000fe40007810000 */
[----:B------:R-:W-:Y:S02]  /*12580*/  LOP3.LUT P3, RZ, R17, 0x8, RZ, 0xc0, !PT ;  /* 0x0000000811ff7812 */ /* 0x000fe4000786c0ff */
[----:B------:R-:W-:Y:S02]  /*12590*/  FMNMX.FTZ R45, R39, R45, !PT ;  /* 0x0000002d272d7209 */ /* 0x000fe40007810000 */
[----:B------:R-:W-:-:S02]  /*125a0*/  LOP3.LUT R17, R17, 0xfffffffb, RZ, 0xc0, !PT ;  /* 0xfffffffb11117812 */ /* 0x000fc400078ec0ff */
[----:B------:R-:W-:Y:S02]  /*125b0*/  FMNMX.FTZ R45, R42, R45, !PT ;  /* 0x0000002d2a2d7209 */ /* 0x000fe40007810000 */
[----:B------:R-:W-:Y:S02]  /*125c0*/  ISETP.LT.OR P5, PT, R86, 0x71, P5 ;  /* 0x000000715600780c */ /* 0x000fe40002fa1670 */
[----:B------:R-:W-:Y:S02]  /*125d0*/  FMNMX.FTZ R45, R43, R45, !PT ;  /* 0x0000002d2b2d7209 */ /* 0x000fe40007810000 */
[----:B------:R-:W-:Y:S02]  /*125e0*/  @P0 LOP3.LUT R17, R17, 0x4, RZ, 0xfc, !PT ;  /* 0x0000000411110812 */ /* 0x000fe400078efcff */
[----:B0-----:R-:W-:Y:S02]  /*125f0*/  FMNMX.FTZ R9, R9, R15, !PT ;  /* 0x0000000f09097209 */ /* 0x001fe40007810000 */
[----:B------:R-:W-:-:S02]  /*12600*/  FMNMX.FTZ R45, R48, R45, !PT ;  /* 0x0000002d302d7209 */ /* 0x000fc40007810000 */
[----:B------:R-:W-:Y:S01]  /*12610*/  ISETP.LT.OR P0, PT, R86, 0x6a, P4 ;  /* 0x0000006a5600780c */ /* 0x000fe20002701670 */
[----:B------:R-:W0:Y:S01]  /*12620*/  SHFL.BFLY PT, R15, R9, 0x1, 0x1f ;  /* 0x0c201f00090f7f89 */ /* 0x000e2200000e0000 */
[----:B------:R-:W-:Y:S02]  /*12630*/  FMNMX.FTZ R45, R49, R45, !PT ;  /* 0x0000002d312d7209 */ /* 0x000fe40007810000 */
[----:B------:R-:W-:Y:S02]  /*12640*/  LOP3.LUT R17, R17, 0xdfffffff, RZ, 0xc0, !PT ;  /* 0xdfffffff11117812 */ /* 0x000fe400078ec0ff */
[----:B------:R-:W-:Y:S02]  /*12650*/  FMNMX.FTZ R45, R52, R45, !PT ;  /* 0x0000002d342d7209 */ /* 0x000fe40007810000 */
[----:B------:R-:W-:Y:S02]  /*12660*/  ISETP.LT.OR P6, PT, R86, 0x72, P6 ;  /* 0x000000725600780c */ /* 0x000fe400037c1670 */
[----:B------:R-:W-:-:S02]  /*12670*/  FMNMX.FTZ R45, R53, R45, !PT ;  /* 0x0000002d352d7209 */ /* 0x000fc40007810000 */
[----:B------:R-:W-:Y:S02]  /*12680*/  ISETP.LT.OR P1, PT, R86, 0x79, P1 ;  /* 0x000000795600780c */ /* 0x000fe40000f21670 */
[----:B------:R-:W-:Y:S02]  /*12690*/  FMNMX.FTZ R45, R56, R45, !PT ;  /* 0x0000002d382d7209 */ /* 0x000fe40007810000 */
[----:B------:R-:W-:Y:S02]  /*126a0*/  @P0 LOP3.LUT R17, R17, 0x20000000, RZ, 0xfc, !PT ;  /* 0x2000000011110812 */ /* 0x000fe400078efcff */
[----:B------:R-:W-:Y:S02]  /*126b0*/  FMNMX.FTZ R45, R57, R45, !PT ;  /* 0x0000002d392d7209 */ /* 0x000fe40007810000 */
[----:B------:R-:W-:Y:S02]  /*126c0*/  LOP3.LUT R17, R17, 0xbfffffff, RZ, 0xc0, !PT ;  /* 0xbfffffff11117812 */ /* 0x000fe400078ec0ff */
[----:B------:R-:W-:-:S02]  /*126d0*/  FMNMX.FTZ R45, R60, R45, !PT ;  /* 0x0000002d3c2d7209 */ /* 0x000fc40007810000 */
[----:B------:R-:W-:Y:S02]  /*126e0*/  @P5 LOP3.LUT R17, R17, 0x40000000, RZ, 0xfc, !PT ;  /* 0x4000000011115812 */ /* 0x000fe400078efcff */
[----:B0-----:R-:W-:Y:S02]  /*126f0*/  FMNMX.FTZ R9, R9, R15, !PT ;  /* 0x0000000f09097209 */ /* 0x001fe40007810000 */
[----:B------:R-:W-:Y:S02]  /*12700*/  FMNMX.FTZ R45, R61, R45, !PT ;  /* 0x0000002d3d2d7209 */ /* 0x000fe40007810000 */
[C---:B------:R-:W-:Y:S02]  /*12710*/  FSETP.NEU.FTZ.AND P4, PT, R9.reuse, -INF , PT ;  /* 0xff8000000900780b */ /* 0x040fe40003f9d000 */
[----:B------:R-:W-:Y:S02]  /*12720*/  FMNMX.FTZ R45, R64, R45, !PT ;  /* 0x0000002d402d7209 */ /* 0x000fe40007810000 */
[----:B------:R-:W-:-:S02]  /*12730*/  FSEL R15, R9, RZ, P4 ;  /* 0x000000ff090f7208 */ /* 0x000fc40002000000 */
[----:B------:R-:W-:Y:S02]  /*12740*/  FMNMX.FTZ R45, R65, R45, !PT ;  /* 0x0000002d412d7209 */ /* 0x000fe40007810000 */
[----:B------:R-:W-:Y:S01]  /*12750*/  LOP3.LUT P5, RZ, R17, 0x40, RZ, 0xc0, !PT ;  /* 0x0000004011ff7812 */ /* 0x000fe200078ac0ff */
[----:B------:R-:W-:-:S01]  /*12760*/  FADD.FTZ R5, -R15, R5 ;  /* 0x000000050f057221 */ /* 0x000fc20000010100 */
[----:B------:R-:W-:Y:S01]  /*12770*/  FMNMX.FTZ R45, R68, R45, !PT ;  /* 0x0000002d442d7209 */ /* 0x000fe20007810000 */
[----:B------:R-:W-:-:S01]  /*12780*/  FFMA.FTZ R15, R9, R26, -8 ;  /* 0xc1000000090f7423 */ /* 0x000fc2000001001a */
[----:B------:R-:W-:Y:S01]  /*12790*/  LOP3.LUT P0, RZ, R17, 0x10, RZ, 0xc0, !PT ;  /* 0x0000001011ff7812 */ /* 0x000fe2000780c0ff */
[----:B------:R-:W-:Y:S01]  /*127a0*/  FMUL.FTZ R5, R5, R26 ;  /* 0x0000001a05057220 */ /* 0x000fe20000410000 */
[----:B------:R-:W-:Y:S02]  /*127b0*/  FSEL R70, R70, -INF , !P5 ;  /* 0xff80000046467808 */ /* 0x000fe40006800000 */
[----:B------:R-:W-:-:S02]  /*127c0*/  FMNMX.FTZ R45, R69, R45, !PT ;  /* 0x0000002d452d7209 */ /* 0x000fc40007810000 */
[----:B------:R-:W-:Y:S01]  /*127d0*/  FSEL R15, R15, RZ, P4 ;  /* 0x000000ff0f0f7208 */ /* 0x000fe20002000000 */
[----:B------:R-:W-:Y:S01]  /*127e0*/  MUFU.EX2 R5, R5 ;  /* 0x0000000500057308 */ /* 0x000fe20000000800 */
[----:B------:R-:W-:Y:S02]  /*127f0*/  LOP3.LUT P4, RZ, R17, 0x4, RZ, 0xc0, !PT ;  /* 0x0000000411ff7812 */ /* 0x000fe4000788c0ff */
[----:B------:R-:W-:Y:S01]  /*12800*/  FSEL R71, R71, -INF , !P0 ;  /* 0xff80000047477808 */ /* 0x000fe20004000000 */
[----:B------:R-:W-:-:S01]  /*12810*/  FFMA.FTZ R44, R44, R26, -R15 ;  /* 0x0000001a2c2c7223 */ /* 0x000fc2000001080f */
[----:B------:R-:W-:Y:S01]  /*12820*/  FMNMX.FTZ R45, R70, R45, !PT ;  /* 0x0000002d462d7209 */ /* 0x000fe20007810000 */
[----:B------:R-:W-:-:S01]  /*12830*/  FFMA.FTZ R12, R12, R26, -R15 ;  /* 0x0000001a0c0c7223 */ /* 0x000fc2000001080f */
[----:B------:R-:W-:Y:S01]  /*12840*/  LOP3.LUT P0, RZ, R17, 0x20000000, RZ, 0xc0, !PT ;  /* 0x2000000011ff7812 */ /* 0x000fe2000780c0ff */
[----:B------:R-:W-:-:S01]  /*12850*/  FFMA.FTZ R24, R24, R26, -R15 ;  /* 0x0000001a18187223 */ /* 0x000fc2000001080f */
        /* <DEDUP_REMOVED lines=18> */
[----:B------:R-:W-:Y:S01]  /*12980*/  ISETP.LT.OR P3, PT, R86, 0x7a, P3 ;  /* 0x0000007a5600780c */ /* 0x000fe20001f61670 */
        /* <DEDUP_REMOVED lines=44> */
[----:B------:R-:W-:-:S03]  /*12c50*/  FFMA.FTZ R85, R45, R26, -8 ;  /* 0xc10000002d557423 */ /* 0x000fc6000001001a */
[----:B------:R-:W-:Y:S02]  /*12c60*/  FMUL.FTZ R14, R14, R26 ;  /* 0x0000001a0e0e7220 */ /* 0x000fe40000410000 */
[----:B------:R-:W-:Y:S01]  /*12c70*/  MUFU.EX2 R37, R37 ;  /* 0x0000002500257308 */ /* 0x000fe20000000800 */
[----:B------:R-:W-:-:S05]  /*12c80*/  FSEL R85, R85, RZ, P1 ;  /* 0x000000ff55557208 */ /* 0x000fca0000800000 */
        /* <DEDUP_REMOVED lines=38> */
[----:B-1----:R-:W-:Y:S01]  /*12ef0*/  FADD.FTZ R85, R22, R3 ;  /* 0x0000000316557221 */ /* 0x002fe20000010000 */
[----:B------:R-:W-:-:S03]  /*12f00*/  FADD.FTZ R3, R24, R4 ;  /* 0x0000000418037221 */ /* 0x000fc60000010000 */
        /* <DEDUP_REMOVED lines=111> */
.L_x_12400:
[----:B------:R-:W2:Y:S01]  /*13600*/  LDL R85, [R1+0x28] ;  /* 0x0000280001557983 */ /* 0x000ea20000100800 */
[----:B------:R-:W-:Y:S01]  /*13610*/  VIADD R152, R152, 0x19c60 ;  /* 0x00019c6098987836 */ /* 0x000fe20000000000 */
        /* <DEDUP_REMOVED lines=16> */
[----:B------:R-:W-:-:S02]  /*13720*/  PRMT R152, R140, 0x654, R152 ;  /* 0x000006548c987816 */ /* 0x000fc40000000098 */
[----:B------:R-:W-:Y:S02]  /*13730*/  F2FP.SATFINITE.E4M3.F32.PACK_AB_MERGE_C R24, R12, R44, R24 ;  /* 0x0000002c0c18723e */ /* 0x000fe40004807018 */
[----:B------:R-:W-:Y:S01]  /*13740*/  F2FP.SATFINITE.E4M3.F32.PACK_AB_MERGE_C R8, R22, R13, R8 ;  /* 0x0000000d1608723e */ /* 0x000fe20004807008 */
[----:B------:R0:W-:Y:S01]  /*13750*/  SYNCS.ARRIVE.TRANS64.RED.A1T0 RZ, [R152+URZ], RZ ;  /* 0x000000ff98ff79a7 */ /* 0x0001e2000810043f */
        /* <DEDUP_REMOVED lines=64> */
[----:B0-----:R-:W-:Y:S02]  /*13b60*/  IMAD.MOV.U32 R152, RZ, RZ, R20 ;  /* 0x000000ffff987224 */ /* 0x001fe400078e0014 */
        /* <DEDUP_REMOVED lines=17> */
[C---:B--2---:R-:W-:Y:S01]  /*13c80*/  ISETP.GT.AND P1, PT, R0.reuse, R85, PT ;  /* 0x000000550000720c */ /* 0x044fe20003f24270 */
[----:B------:R-:W-:-:S12]  /*13c90*/  VIADD R0, R0, 0xffffffff ;  /* 0xffffffff00007836 */ /* 0x000fd80000000000 */
[----:B------:R-:W-:Y:S05]  /*13ca0*/  @P1 BRA `(.L_x_12401) ;  /* 0xffffffc400dc1947 */ /* 0x000fea000383ffff */
[----:B------:R-:W-:Y:S05]  /*13cb0*/  BSYNC B0 ;  /* 0x0000000000007941 */ /* 0x000fea0003800000 */
.L_x_12380:
[----:B------:R-:W-:Y:S02]  /*13cc0*/  IMAD.MOV.U32 R14, RZ, RZ, R45 ;  /* 0x000000ffff0e7224 */ /* 0x000fe400078e002d */
[----:B------:R-:W-:Y:S02]  /*13cd0*/  IMAD.MOV.U32 R5, RZ, RZ, R9 ;  /* 0x000000ffff057224 */ /* 0x000fe400078e0009 */
[----:B------:R-:W-:Y:S02]  /*13ce0*/  IMAD.MOV.U32 R22, RZ, RZ, R21 ;  /* 0x000000ffff167224 */ /* 0x000fe400078e0015 */
[----:B------:R-:W-:-:S07]  /*13cf0*/  IMAD.MOV.U32 R152, RZ, RZ, R20 ;  /* 0x000000ffff987224 */ /* 0x000fce00078e0014 */
.L_x_12379:
[----:B------:R-:W-:Y:S05]  /*13d00*/  BSYNC B1 ;  /* 0x0000000000017941 */ /* 0x000fea0003800000 */
.L_x_12378:
[----:B------:R-:W2:Y:S01]  /*13d10*/  LDL R8, [R1+0x20] ;  /* 0x0000200001087983 */ /* 0x000ea20000100800 */
[----:B------:R-:W0:Y:S03]  /*13d20*/  LDC R9, c[0x0][0x448] ;  /* 0x00011200ff097b82 */ /* 0x000e260000000800 */
[----:B------:R-:W3:Y:S01]  /*13d30*/  LDL R13, [R1] ;  /* 0x00000000010d7983 */ /* 0x000ee20000100800 */
[----:B------:R-:W-:Y:S01]  /*13d40*/  LOP3.LUT R17, R17, 0xffffffdf, RZ, 0xc0, !PT ;  /* 0xffffffdf11117812 */ /* 0x000fe200078ec0ff */
[----:B------:R-:W-:-:S03]  /*13d50*/  ULDC UR4, c[0x0][0x9dc] ;  /* 0x0002770000047ab9 */ /* 0x000fc60000000800 */
[----:B------:R-:W1:Y:S01]  /*13d60*/  LDC R15, c[0x0][0x9e4] ;  /* 0x00027900ff0f7b82 */ /* 0x000e620000000800 */
[----:B0-----:R-:W-:-:S13]  /*13d70*/  ISETP.NE.AND P1, PT, R9, 0x1, PT ;  /* 0x000000010900780c */ /* 0x001fda0003f25270 */
[----:B------:R-:W0:Y:S01]  /*13d80*/  @P1 LDC R9, c[0x0][0x44c] ;  /* 0x00011300ff091b82 */ /* 0x000e220000000800 */
[----:B------:R-:W-:-:S04]  /*13d90*/  @P1 LOP3.LUT R17, R17, 0x20, RZ, 0xfc, !PT ;  /* 0x0000002011111812 */ /* 0x000fc800078efcff */
[----:B------:R-:W-:-:S03]  /*13da0*/  LOP3.LUT R17, R17, 0xffffffbf, RZ, 0xc0, !PT ;  /* 0xffffffbf11117812 */ /* 0x000fc600078ec0ff */
[----:B------:R-:W4:Y:S01]  /*13db0*/  @P1 LDC R12, c[0x0][0x450] ;  /* 0x00011400ff0c1b82 */ /* 0x000f220000000800 */
[----:B--2---:R-:W-:-:S04]  /*13dc0*/  VIADD R8, R8, 0xbf ;  /* 0x000000bf08087836 */ /* 0x004fc80000000000 */
[----:B0-----:R-:W-:Y:S01]  /*13dd0*/  @P1 IMAD.HI.U32 R9, R8, R9, RZ ;  /* 0x0000000908091227 */ /* 0x001fe200078e00ff */
[----:B---3--:R-:W-:-:S04]  /*13de0*/  IADD3 R13, R13, 0x1, -R155 ;  /* 0x000000010d0d7810 */ /* 0x008fc80007ffe89b */
[----:B----4-:R-:W-:Y:S02]  /*13df0*/  @P1 SHF.R.U32.HI R8, RZ, R12, R9 ;  /* 0x0000000cff081219 */ /* 0x010fe40000011609 */
[----:B-1----:R-:W-:-:S03]  /*13e00*/  ISETP.GE.AND P1, PT, R15, 0x1, PT ;  /* 0x000000010f00780c */ /* 0x002fc60003f26270 */
[----:B------:R-:W-:-:S04]  /*13e10*/  IMAD.IADD R8, R13, 0x1, R8 ;  /* 0x000000010d087824 */ /* 0x000fc800078e0208 */
[----:B------:R-:W-:-:S06]  /*13e20*/  VIADD R12, R8, -UR4 ;  /* 0x80000004080c7c36 */ /* 0x000fcc0008000000 */
[----:B------:R-:W-:Y:S01]  /*13e30*/  @P1 LOP3.LUT R17, R17, 0x40, RZ, 0xfc, !PT ;  /* 0x0000004011111812 */ /* 0x000fe200078efcff */
        /* <DEDUP_REMOVED lines=12> */
.L_x_12404:
[----:B------:R-:W-:-:S13]  /*13f00*/  ISETP.NE.AND P1, PT, R15, 0x1, PT ;  /* 0x000000010f00780c */ /* 0x000fda0003f25270 */
[----:B------:R-:W0:Y:S02]  /*13f10*/  @P1 LDC.64 R8, c[0x0][0x9e8] ;  /* 0x00027a00ff081b82 */ /* 0x000e240000000a00 */
[----:B0-----:R-:W-:-:S05]  /*13f20*/  @P1 IMAD.HI.U32 R8, R13, R8, RZ ;  /* 0x000000080d081227 */ /* 0x001fca00078e00ff */
[----:B------:R-:W-:-:S07]  /*13f30*/  @P1 SHF.R.U32.HI R13, RZ, R9, R8 ;  /* 0x00000009ff0d1219 */ /* 0x000fce0000011608 */
.L_x_12405:
[----:B------:R-:W-:Y:S05]  /*13f40*/  BSYNC B0 ;  /* 0x0000000000007941 */ /* 0x000fea0003800000 */
.L_x_12403:
[----:B------:R-:W-:-:S05]  /*13f50*/  IMAD R13, R13, R15, RZ ;  /* 0x0000000f0d0d7224 */ /* 0x000fca00078e02ff */
[----:B------:R-:W-:-:S07]  /*13f60*/  VIMNMX R12, R12, R13, !PT ;  /* 0x0000000d0c0c7248 */ /* 0x000fce0007fe0100 */
.L_x_12402:
[----:B------:R-:W2:Y:S01]  /*13f70*/  LDL R8, [R1+0x44] ;  /* 0x0000440001087983 */ /* 0x000ea20000100800 */
[----:B------:R-:W-:Y:S01]  /*13f80*/  VIADD R12, R12, 0x7f ;  /* 0x0000007f0c0c7836 */ /* 0x000fe20000000000 */
[----:B------:R-:W-:Y:S04]  /*13f90*/  BSSY B0, `(.L_x_12406) ;  /* 0x000026d000007945 */ /* 0x000fe80003800000 */
[----:B------:R-:W-:-:S04]  /*13fa0*/  SHF.R.S32.HI R9, RZ, 0x1f, R12 ;  /* 0x0000001fff097819 */ /* 0x000fc8000001140c */
[----:B------:R-:W-:-:S04]  /*13fb0*/  LEA.HI R9, R9, R12, RZ, 0x7 ;  /* 0x0000000c09097211 */ /* 0x000fc800078f38ff */
[----:B------:R-:W-:-:S04]  /*13fc0*/  SHF.R.S32.HI R9, RZ, 0x7, R9 ;  /* 0x00000007ff097819 */ /* 0x000fc80000011409 */
[----:B--2---:R-:W-:-:S04]  /*13fd0*/  VIMNMX R8, R8, R9, !PT ;  /* 0x0000000908087248 */ /* 0x004fc80007fe0100 */
[----:B------:R-:W-:Y:S01]  /*13fe0*/  ISETP.GE.AND P1, PT, R0, R8, PT ;  /* 0x000000080000720c */ /* 0x000fe20003f26270 */
[----:B------:R0:W-:-:S12]  /*13ff0*/  STL [R1+0x28], R8 ;  /* 0x0000280801007387 */ /* 0x0001d80000100800 */
[----:B0-----:R-:W-:Y:S05]  /*14000*/  @!P1 BRA `(.L_x_12407) ;  /* 0x0000002400949947 */ /* 0x001fea0003800000 */
[----:B------:R-:W-:Y:S01]  /*14010*/  BSSY B1, `(.L_x_12407) ;  /* 0x0000264000017945 */ /* 0x000fe20003800000 */
[----:B------:R-:W-:Y:S02]  /*14020*/  IMAD.MOV.U32 R20, RZ, RZ, R14 ;  /* 0x000000ffff147224 */ /* 0x000fe400078e000e */
[----:B------:R-:W-:Y:S02]  /*14030*/  IMAD.MOV.U32 R15, RZ, RZ, R5 ;  /* 0x000000ffff0f7224 */ /* 0x000fe400078e0005 */
[----:B------:R-:W-:Y:S02]  /*14040*/  IMAD.MOV.U32 R9, RZ, RZ, R152 ;  /* 0x000000ffff097224 */ /* 0x000fe400078e0098 */
[----:B------:R-:W-:-:S07]  /*14050*/  IMAD.MOV.U32 R8, RZ, RZ, R22 ;  /* 0x000000ffff087224 */ /* 0x000fce00078e0016 */
.L_x_12420:
[----:B------:R-:W-:-:S05]  /*14060*/  VIADD R5, R8, 0x1 ;  /* 0x0000000108057836 */ /* 0x000fca0000000000 */
[----:B------:R-:W-:-:S04]  /*14070*/  ISETP.NE.AND P1, PT, R5, 0x2, PT ;  /* 0x000000020500780c */ /* 0x000fc80003f25270 */
[----:B------:R-:W-:Y:S02]  /*14080*/  SEL R5, R5, RZ, P1 ;  /* 0x000000ff05057207 */ /* 0x000fe40000800000 */
[----:B------:R-:W-:-:S03]  /*14090*/  SEL R152, RZ, 0x1, P1 ;  /* 0x00000001ff987807 */ /* 0x000fc60000800000 */
[----:B------:R-:W-:Y:S01]  /*140a0*/  IMAD.MOV.U32 R22, RZ, RZ, R5 ;  /* 0x000000ffff167224 */ /* 0x000fe200078e0005 */
[----:B------:R-:W-:Y:S01]  /*140b0*/  LOP3.LUT R152, R9, R152, RZ, 0x3c, !PT ;  /* 0x0000009809987212 */ /* 0x000fe200078e3cff */
[----:B------:R-:W-:Y:S06]  /*140c0*/  @!P0 BRA `(.L_x_12408) ;  /* 0x0000000000048947 */ /* 0x000fec0003800000 */
[----:B------:R-:W-:Y:S01]  /*140d0*/  BPT.TRAP 0x1 ;  /* 0x000000040000795c */ /* 0x000fe20000300000 */
.L_x_12408:
[----:B------:R-:W-:Y:S01]  /*140e0*/  IMAD R12, R22, 0x8, R16 ;  /* 0x00000008160c7824 */ /* 0x000fe200078e0210 */
[----:B------:R-:W-:-:S04]  /*140f0*/  SHF.L.U32 R13, R152, 0x1f, RZ ;  /* 0x0000001f980d7819 */ /* 0x000fc800000006ff */
[----:B------:R0:W1:Y:S01]  /*14100*/  SYNCS.PHASECHK.TRANS64.TRYWAIT P1, [R12+URZ+0x19c30], R13 ;  /* 0x019c300d0c0075a7 */ /* 0x000062000802017f */
[----:B------:R-:W-:Y:S05]  /*14110*/  @!P0 BRA `(.L_x_12409) ;  /* 0x0000000000048947 */ /* 0x000fea0003800000 */
[----:B------:R-:W-:Y:S01]  /*14120*/  BPT.TRAP 0x1 ;  /* 0x000000040000795c */ /* 0x000fe20000300000 */
.L_x_12409:
[----:B------:R-:W2:Y:S01]  /*14130*/  LDL R14, [R1+0x24] ;  /* 0x00002400010e7983 */ /* 0x000ea20000100800 */
[----:B------:R-:W-:Y:S01]  /*14140*/  BSSY B2, `(.L_x_12410) ;  /* 0x0000006000027945 */ /* 0x000fe20003800000 */
[----:B------:R-:W-:Y:S02]  /*14150*/  IMAD.MOV.U32 R25, RZ, RZ, -0x3ffffff0 ;  /* 0xc0000010ff197424 */ /* 0x000fe400078e00ff */
[----:B--2---:R-:W-:Y:S01]  /*14160*/  IMAD R24, R22, 0x300, R14 ;  /* 0x0000030016187824 */ /* 0x004fe200078e020e */
[----:B-1----:R-:W-:Y:S06]  /*14170*/  @P1 BRA `(.L_x_12411) ;  /* 0x0000000000081947 */ /* 0x002fec0003800000 */
[----:B------:R-:W1:Y:S02]  /*14180*/  SYNCS.PHASECHK.TRANS64.TRYWAIT P1, [R12+URZ+0x19c30], R13 ;  /* 0x019c300d0c0075a7 */ /* 0x000e64000802017f */
[----:B-1----:R-:W-:Y:S05]  /*14190*/  @!P1 BRA `(.L_x_12412) ;  /* 0x0000012c00749947 */ /* 0x002fea0003800000 */
.L_x_12411:
[----:B------:R-:W-:Y:S05]  /*141a0*/  BSYNC B2 ;  /* 0x0000000000027941 */ /* 0x000fea0003800000 */
.L_x_12410:
[C---:B------:R-:W-:Y:S01]  /*141b0*/  R2UR UR6, R24.reuse ;  /* 0x00000000180672ca */ /* 0x040fe200000e0000 */
[C---:B01----:R-:W-:Y:S01]  /*141c0*/  VIADD R12, R24.reuse, 0x100 ;  /* 0x00000100180c7836 */ /* 0x043fe20000000000 */
[----:B------:R-:W-:Y:S01]  /*141d0*/  R2UR UR7, R25 ;  /* 0x00000000190772ca */ /* 0x000fe200000e0000 */
[----:B------:R-:W-:Y:S01]  /*141e0*/  VIADD R24, R24, 0x200 ;  /* 0x0000020018187836 */ /* 0x000fe20000000000 */
[----:B------:R-:W-:Y:S01]  /*141f0*/  R2UR UR4, R6 ;  /* 0x00000000060472ca */ /* 0x000fe200000e0000 */
[----:B------:R-:W-:Y:S01]  /*14200*/  IMAD.MOV.U32 R25, RZ, RZ, -0x3ffffff0 ;  /* 0xc0000010ff197424 */ /* 0x000fe200078e00ff */
[----:B------:R-:W-:Y:S01]  /*14210*/  R2UR UR5, R7 ;  /* 0x00000000070572ca */ /* 0x000fe200000e0000 */
[----:B------:R-:W-:Y:S01]  /*14220*/  IMAD.MOV.U32 R13, RZ, RZ, -0x3ffffff0 ;  /* 0xc0000010ff0d7424 */ /* 0x000fe200078e00ff */
[----:B------:R-:W-:Y:S02]  /*14230*/  R2UR UR14, R24 ;  /* 0x00000000180e72ca */ /* 0x000fe400000e0000 */
[----:B------:R-:W-:-:S02]  /*14240*/  R2UR UR15, R25 ;  /* 0x00000000190f72ca */ /* 0x000fc400000e0000 */
[----:B------:R-:W-:Y:S01]  /*14250*/  WARPGROUP.ARRIVE ;  /* 0x00000000000079c5 */ /* 0x000fe20000000000 */
[----:B------:R-:W-:Y:S02]  /*14260*/  R2UR UR10, R12 ;  /* 0x000000000c0a72ca */ /* 0x000fe400000e0000 */
[----:B------:R-:W-:Y:S02]  /*14270*/  R2UR UR11, R13 ;  /* 0x000000000d0b72ca */ /* 0x000fe400000e0000 */
[----:B------:R-:W-:Y:S02]  /*14280*/  R2UR UR8, R156 ;  /* 0x000000009c0872ca */ /* 0x000fe400000e0000 */
[----:B------:R-:W-:Y:S01]  /*14290*/  QGMMA.64x128x32.F32.E4M3.E4M3 R24, gdesc[UR4], RZ, !UPT, gsb0 ;  /* 0x01e00000041879f3 */ /* 0x000fe2000c0008ff */
[----:B------:R-:W-:Y:S02]  /*142a0*/  R2UR UR9, R157 ;  /* 0x000000009d0972ca */ /* 0x000fe400000e0000 */
[----:B------:R-:W-:-:S02]  /*142b0*/  R2UR UR12, R10 ;  /* 0x000000000a0c72ca */ /* 0x000fc400000e0000 */
        /* <DEDUP_REMOVED lines=10> */
.L_x_12413:
[----:B------:R-:W-:Y:S01]  /*14360*/  SHF.L.U32 R9, R9, 0x1f, RZ ;  /* 0x0000001f09097819 */ /* 0x000fe200000006ff */
[----:B------:R-:W-:-:S04]  /*14370*/  IMAD R21, R8, 0x8, R16 ;  /* 0x0000000808157824 */ /* 0x000fc800078e0210 */
[----:B------:R0:W1:Y:S01]  /*14380*/  SYNCS.PHASECHK.TRANS64.TRYWAIT P1, [R21+URZ+0x19c50], R9 ;  /* 0x019c5009150075a7 */ /* 0x000062000802017f */
[----:B------:R-:W-:Y:S05]  /*14390*/  @!P0 BRA `(.L_x_12414) ;  /* 0x0000000000048947 */ /* 0x000fea0003800000 */
[----:B------:R-:W-:Y:S01]  /*143a0*/  BPT.TRAP 0x1 ;  /* 0x000000040000795c */ /* 0x000fe20000300000 */
.L_x_12414:
[----:B------:R-:W-:Y:S04]  /*143b0*/  BSSY B2, `(.L_x_12415) ;  /* 0x0000004000027945 */ /* 0x000fe80003800000 */
[----:B-1----:R-:W-:Y:S05]  /*143c0*/  @P1 BRA `(.L_x_12416) ;  /* 0x0000000000081947 */ /* 0x002fea0003800000 */
[----:B------:R-:W1:Y:S02]  /*143d0*/  SYNCS.PHASECHK.TRANS64.TRYWAIT P1, [R21+URZ+0x19c50], R9 ;  /* 0x019c5009150075a7 */ /* 0x000e64000802017f */
[----:B-1----:R-:W-:Y:S05]  /*143e0*/  @!P1 BRA `(.L_x_12417) ;  /* 0x0000012800f49947 */ /* 0x002fea0003800000 */
.L_x_12416:
[----:B------:R-:W-:Y:S05]  /*143f0*/  BSYNC B2 ;  /* 0x0000000000027941 */ /* 0x000fea0003800000 */
.L_x_12415:
        /* <DEDUP_REMOVED lines=34> */
.L_x_12418:
[----:B------:R-:W2:Y:S01]  /*14620*/  LDL R136, [R1+0x4] ;  /* 0x0000040001887983 */ /* 0x000ea20000100800 */
[C---:B------:R-:W-:Y:S01]  /*14630*/  FMUL.FTZ R8, R2.reuse, R24 ;  /* 0x0000001802087220 */ /* 0x040fe20000410000 */
[C---:B------:R-:W-:Y:S01]  /*14640*/  FMUL.FTZ R9, R2.reuse, R25 ;  /* 0x0000001902097220 */ /* 0x040fe20000410000 */
[C---:B------:R-:W-:Y:S01]  /*14650*/  FMUL.FTZ R24, R2.reuse, R28 ;  /* 0x0000001c02187220 */ /* 0x040fe20000410000 */
[----:B------:R-:W-:Y:S02]  /*14660*/  IMAD R5, R5, 0x8, R16 ;  /* 0x0000000805057824 */ /* 0x000fe400078e0210 */
[C---:B------:R-:W-:Y:S01]  /*14670*/  FMUL.FTZ R25, R2.reuse, R29 ;  /* 0x0000001d02197220 */ /* 0x040fe20000410000 */
[C---:B------:R-:W-:Y:S01]  /*14680*/  FMUL.FTZ R29, R2.reuse, R32 ;  /* 0x00000020021d7220 */ /* 0x040fe20000410000 */
[----:B------:R-:W0:Y:S01]  /*14690*/  MUFU.TANH R8, R8 ;  /* 0x0000000800087308 */ /* 0x000e220000002400 */
[----:B------:R-:W-:Y:S02]  /*146a0*/  VIADD R5, R5, 0x19c40 ;  /* 0x00019c4005057836 */ /* 0x000fe40000000000 */
        /* <DEDUP_REMOVED lines=66> */
[----:B------:R-:W-:-:S04]  /*14ad0*/  FMUL.FTZ R84, R2, R87 ;  /* 0x0000005702547220 */ /* 0x000fc80000410000 */
        /* <DEDUP_REMOVED lines=28> */
[----:B--2---:R-:W-:-:S07]  /*14ca0*/  PRMT R5, R136, 0x654, R5 ;  /* 0x0000065488057816 */ /* 0x004fce0000000005 */
[----:B------:R-:W2:Y:S01]  /*14cb0*/  MUFU.TANH R32, R32 ;  /* 0x0000002000207308 */ /* 0x000ea20000002400 */
[----:B------:R0:W-:Y:S07]  /*14cc0*/  SYNCS.ARRIVE.TRANS64.RED.A1T0 RZ, [R5+URZ], RZ ;  /* 0x000000ff05ff79a7 */ /* 0x0001ee000810043f */
[----:B------:R-:W2:Y:S01]  /*14cd0*/  MUFU.TANH R38, R38 ;  /* 0x0000002600267308 */ /* 0x000ea20000002400 */
[----:B0-----:R-:W-:-:S04]  /*14ce0*/  FMNMX.FTZ R5, R8, R15, !PT ;  /* 0x0000000f08057209 */ /* 0x001fc80007810000 */
[----:B-1----:R-:W-:-:S03]  /*14cf0*/  FMNMX.FTZ R5, R9, R5, !PT ;  /* 0x0000000509057209 */ /* 0x002fc60007810000 */
[----:B------:R-:W0:Y:S01]  /*14d00*/  MUFU.TANH R39, R39 ;  /* 0x0000002700277308 */ /* 0x000e220000002400 */
[----:B---3--:R-:W-:-:S04]  /*14d10*/  FMNMX.FTZ R5, R24, R5, !PT ;  /* 0x0000000518057209 */ /* 0x008fc80007810000 */
[----:B----4-:R-:W-:-:S03]  /*14d20*/  FMNMX.FTZ R5, R25, R5, !PT ;  /* 0x0000000519057209 */ /* 0x010fc60007810000 */
[----:B------:R-:W1:Y:S01]  /*14d30*/  MUFU.TANH R42, R42 ;  /* 0x0000002a002a7308 */ /* 0x000e620000002400 */
[----:B-----5:R-:W-:-:S04]  /*14d40*/  FMNMX.FTZ R5, R29, R5, !PT ;  /* 0x000000051d057209 */ /* 0x020fc80007810000 */
        /* <DEDUP_REMOVED lines=40> */
[----:B------:R-:W5:Y:S02]  /*14fd0*/  MUFU.TANH R70, R70 ;  /* 0x0000004600467308 */ /* 0x000f640000002400 */
[----:B------:R-:W2:Y:S06]  /*14fe0*/  SHFL.BFLY PT, R14, R5, 0x2, 0x1f ;  /* 0x0c401f00050e7f89 */ /* 0x000eac00000e0000 */
[----:B------:R-:W5:Y:S08]  /*14ff0*/  MUFU.TANH R71, R71 ;  /* 0x0000004700477308 */ /* 0x000f700000002400 */
[----:B------:R-:W5:Y:S08]  /*15000*/  MUFU.TANH R74, R74 ;  /* 0x0000004a004a7308 */ /* 0x000f700000002400 */
        /* <DEDUP_REMOVED lines=16> */
[----:B------:R-:W-:-:S04]  /*15110*/  FMNMX.FTZ R14, R32, R14, !PT ;  /* 0x0000000e200e7209 */ /* 0x000fc80007810000 */
[----:B------:R-:W-:-:S04]  /*15120*/  FMNMX.FTZ R14, R38, R14, !PT ;  /* 0x0000000e260e7209 */ /* 0x000fc80007810000 */
[----:B0-----:R-:W-:-:S04]  /*15130*/  FMNMX.FTZ R14, R39, R14, !PT ;  /* 0x0000000e270e7209 */ /* 0x001fc80007810000 */
[----:B-1----:R-:W-:-:S04]  /*15140*/  FMNMX.FTZ R14, R42, R14, !PT ;  /* 0x0000000e2a0e7209 */ /* 0x002fc80007810000 */
[----:B---3--:R-:W-:-:S04]  /*15150*/  FMNMX.FTZ R14, R43, R14, !PT ;  /* 0x0000000e2b0e7209 */ /* 0x008fc80007810000 */
[----:B----4-:R-:W-:-:S04]  /*15160*/  FMNMX.FTZ R14, R46, R14, !PT ;  /* 0x0000000e2e0e7209 */ /* 0x010fc80007810000 */
[----:B-----5:R-:W-:-:S04]  /*15170*/  FMNMX.FTZ R14, R47, R14, !PT ;  /* 0x0000000e2f0e7209 */ /* 0x020fc80007810000 */
        /* <DEDUP_REMOVED lines=17> */
[----:B--2---:R-:W-:-:S04]  /*15290*/  FMNMX.FTZ R14, R82, R14, !PT ;  /* 0x0000000e520e7209 */ /* 0x004fc80007810000 */
[----:B------:R-:W-:-:S04]  /*152a0*/  FMNMX.FTZ R14, R83, R14, !PT ;  /* 0x0000000e530e7209 */ /* 0x000fc80007810000 */
[----:B------:R-:W-:-:S05]  /*152b0*/  FMNMX.FTZ R14, R84, R14, !PT ;  /* 0x0000000e540e7209 */ /* 0x000fca0007810000 */
[----:B------:R-:W0:Y:S02]  /*152c0*/  SHFL.BFLY PT, R26, R14, 0x2, 0x1f ;  /* 0x0c401f000e1a7f89 */ /* 0x000e2400000e0000 */
[----:B0-----:R-:W-:-:S05]  /*152d0*/  FMNMX.FTZ R14, R14, R26, !PT ;  /* 0x0000001a0e0e7209 */ /* 0x001fca0007810000 */
[----:B------:R-:W0:Y:S02]  /*152e0*/  SHFL.BFLY PT, R26, R14, 0x1, 0x1f ;  /* 0x0c201f000e1a7f89 */ /* 0x000e2400000e0000 */
[----:B0-----:R-:W-:Y:S01]  /*152f0*/  FMNMX.FTZ R14, R14, R26, !PT ;  /* 0x0000001a0e0e7209 */ /* 0x001fe20007810000 */
[----:B------:R-:W-:-:S04]  /*15300*/  IMAD.U32 R26, RZ, RZ, UR42 ;  /* 0x0000002aff1a7e24 */ /* 0x000fc8000f8e00ff */
[----:B------:R-:W-:Y:S01]  /*15310*/  FFMA.FTZ R85, R5, R26, -8 ;  /* 0xc100000005557423 */ /* 0x000fe2000001001a */
[----:B------:R-:W-:-:S01]  /*15320*/  FADD.FTZ R20, -R14, R20 ;  /* 0x000000140e147221 */ /* 0x000fc20000010100 */
[-C--:B------:R-:W-:Y:S02]  /*15330*/  FMUL.FTZ R15, R15, R26.reuse ;  /* 0x0000001a0f0f7220 */ /* 0x080fe40000410000 */
        /* <DEDUP_REMOVED lines=33> */
[-C--:B------:R-:W-:Y:S01]  /*15550*/  FMUL.FTZ R20, R20, R26.reuse ;  /* 0x0000001a14147220 */ /* 0x080fe20000410000 */
[----:B------:R-:W-:Y:S02]  /*15560*/  MUFU.EX2 R15, R15 ;  /* 0x0000000f000f7308 */ /* 0x000fe40000000800 */
[----:B------:R-:W-:-:S01]  /*15570*/  FFMA.FTZ R12, R12, R26, -R85 ;  /* 0x0000001a0c0c7223 */ /* 0x000fc20000010855 */
[-CC-:B------:R-:W-:Y:S01]  /*15580*/  FFMA.FTZ R13, R13, R26.reuse, -R85.reuse ;  /* 0x0000001a0d0d7223 */ /* 0x180fe20000010855 */
        /* <DEDUP_REMOVED lines=34> */
[----:B------:R-:W-:-:S02]  /*157b0*/  FFMA.FTZ R84, R84, R26, -R85 ;  /* 0x0000001a54547223 */ /* 0x000fc40000010855 */
        /* <DEDUP_REMOVED lines=126> */
.L_x_12419:
        /* <DEDUP_REMOVED lines=106> */
[----:B0-----:R-:W-:Y:S05]  /*16640*/  @P1 BRA `(.L_x_12420) ;  /* 0xffffffd800841947 */ /* 0x001fea000383ffff */
[----:B------:R-:W-:Y:S05]  /*16650*/  BSYNC B1 ;  /* 0x0000000000017941 */ /* 0x000fea0003800000 */
.L_x_12407:
[----:B------:R-:W-:Y:S05]  /*16660*/  BSYNC B0 ;  /* 0x0000000000007941 */ /* 0x000fea0003800000 */
.L_x_12406:
[----:B------:R-:W2:Y:S01]  /*16670*/  LDL R8, [R1+0x44] ;  /* 0x0000440001087983 */ /* 0x000ea20000100800 */
[----:B------:R-:W-:Y:S01]  /*16680*/  BSSY B0, `(.L_x_12421) ;  /* 0x0000387000007945 */ /* 0x000fe20003800000 */
[----:B--2---:R-:W-:-:S13]  /*16690*/  ISETP.GE.AND P1, PT, R0, R8, PT ;  /* 0x000000080000720c */ /* 0x004fda0003f26270 */
[----:B------:R-:W-:Y:S05]  /*166a0*/  @!P1 BRA `(.L_x_12422) ;  /* 0x0000003800109947 */ /* 0x000fea0003800000 */
[----:B------:R-:W-:Y:S02]  /*166b0*/  IMAD.MOV.U32 R20, RZ, RZ, R14 ;  /* 0x000000ffff147224 */ /* 0x000fe400078e000e */
[----:B------:R-:W-:Y:S02]  /*166c0*/  IMAD.MOV.U32 R15, RZ, RZ, R5 ;  /* 0x000000ffff0f7224 */ /* 0x000fe400078e0005 */
[----:B------:R-:W-:Y:S02]  /*166d0*/  IMAD.MOV.U32 R9, RZ, RZ, R152 ;  /* 0x000000ffff097224 */ /* 0x000fe400078e0098 */
[----:B------:R-:W-:-:S07]  /*166e0*/  IMAD.MOV.U32 R8, RZ, RZ, R22 ;  /* 0x000000ffff087224 */ /* 0x000fce00078e0016 */
.L_x_12443:
        /* <DEDUP_REMOVED lines=8> */
.L_x_12423:
[----:B------:R-:W-:Y:S01]  /*16770*/  IMAD R12, R22, 0x8, R16 ;  /* 0x00000008160c7824 */ /* 0x000fe200078e0210 */
[----:B------:R-:W-:-:S04]  /*16780*/  SHF.L.U32 R13, R152, 0x1f, RZ ;  /* 0x0000001f980d7819 */ /* 0x000fc800000006ff */
[----:B------:R0:W1:Y:S01]  /*16790*/  SYNCS.PHASECHK.TRANS64.TRYWAIT P1, [R12+URZ+0x19c30], R13 ;  /* 0x019c300d0c0075a7 */ /* 0x000062000802017f */
[----:B------:R-:W-:Y:S05]  /*167a0*/  @!P0 BRA `(.L_x_12424) ;  /* 0x0000000000048947 */ /* 0x000fea0003800000 */
[----:B------:R-:W-:Y:S01]  /*167b0*/  BPT.TRAP 0x1 ;  /* 0x000000040000795c */ /* 0x000fe20000300000 */
.L_x_12424:
[----:B------:R-:W2:Y:S01]  /*167c0*/  LDL R14, [R1+0x24] ;  /* 0x00002400010e7983 */ /* 0x000ea20000100800 */
[----:B------:R-:W-:Y:S01]  /*167d0*/  BSSY B1, `(.L_x_12425) ;  /* 0x0000006000017945 */ /* 0x000fe20003800000 */
[----:B------:R-:W-:Y:S02]  /*167e0*/  IMAD.MOV.U32 R25, RZ, RZ, -0x3ffffff0 ;  /* 0xc0000010ff197424 */ /* 0x000fe400078e00ff */
[----:B--2---:R-:W-:Y:S01]  /*167f0*/  IMAD R24, R22, 0x300, R14 ;  /* 0x0000030016187824 */ /* 0x004fe200078e020e */
[----:B-1----:R-:W-:Y:S06]  /*16800*/  @P1 BRA `(.L_x_12426) ;  /* 0x0000000000081947 */ /* 0x002fec0003800000 */
[----:B------:R-:W1:Y:S02]  /*16810*/  SYNCS.PHASECHK.TRANS64.TRYWAIT P1, [R12+URZ+0x19c30], R13 ;  /* 0x019c300d0c0075a7 */ /* 0x000e64000802017f */
[----:B-1----:R-:W-:Y:S05]  /*16820*/  @!P1 BRA `(.L_x_12427) ;  /* 0x0000010400f89947 */ /* 0x002fea0003800000 */
.L_x_12426:
[----:B------:R-:W-:Y:S05]  /*16830*/  BSYNC B1 ;  /* 0x0000000000017941 */ /* 0x000fea0003800000 */
.L_x_12425:
        /* <DEDUP_REMOVED lines=27> */
.L_x_12428:
[----:B------:R-:W-:Y:S01]  /*169f0*/  SHF.L.U32 R9, R9, 0x1f, RZ ;  /* 0x0000001f09097819 */ /* 0x000fe200000006ff */
[----:B------:R-:W-:-:S04]  /*16a00*/  IMAD R21, R8, 0x8, R16 ;  /* 0x0000000808157824 */ /* 0x000fc800078e0210 */
[----:B------:R0:W1:Y:S01]  /*16a10*/  SYNCS.PHASECHK.TRANS64.TRYWAIT P1, [R21+URZ+0x19c50], R9 ;  /* 0x019c5009150075a7 */ /* 0x000062000802017f */
[----:B------:R-:W-:Y:S05]  /*16a20*/  @!P0 BRA `(.L_x_12429) ;  /* 0x0000000000048947 */ /* 0x000fea0003800000 */
[----:B------:R-:W-:Y:S01]  /*16a30*/  BPT.TRAP 0x1 ;  /* 0x000000040000795c */ /* 0x000fe20000300000 */
.L_x_12429:
[----:B------:R-:W-:Y:S04]  /*16a40*/  BSSY B1, `(.L_x_12430) ;  /* 0x0000004000017945 */ /* 0x000fe80003800000 */
[----:B-1----:R-:W-:Y:S05]  /*16a50*/  @P1 BRA `(.L_x_12431) ;  /* 0x0000000000081947 */ /* 0x002fea0003800000 */
[----:B------:R-:W1:Y:S02]  /*16a60*/  SYNCS.PHASECHK.TRANS64.TRYWAIT P1, [R21+URZ+0x19c50], R9 ;  /* 0x019c5009150075a7 */ /* 0x000e64000802017f */
[----:B-1----:R-:W-:Y:S05]  /*16a70*/  @!P1 BRA `(.L_x_12432) ;  /* 0x0000010400789947 */ /* 0x002fea0003800000 */
.L_x_12431:
[----:B------:R-:W-:Y:S05]  /*16a80*/  BSYNC B1 ;  /* 0x0000000000017941 */ /* 0x000fea0003800000 */
.L_x_12430:
        /* <DEDUP_REMOVED lines=34> */
.L_x_12433:
[----:B------:R-:W2:Y:S01]  /*16cb0*/  LDL R13, [R1+0x20] ;  /* 0x00002000010d7983 */ /* 0x000ea20000100800 */
[----:B------:R-:W0:Y:S03]  /*16cc0*/  LDC R9, c[0x0][0x448] ;  /* 0x00011200ff097b82 */ /* 0x000e260000000800 */
[----:B------:R-:W2:Y:S04]  /*16cd0*/  LDL R8, [R1+0x40] ;  /* 0x0000400001087983 */ /* 0x000ea80000100800 */
[----:B------:R-:W3:Y:S04]  /*16ce0*/  LDL R140, [R1+0x4] ;  /* 0x00000400018c7983 */ /* 0x000ee80000100800 */
[----:B------:R-:W4:Y:S01]  /*16cf0*/  LDL R141, [R1] ;  /* 0x00000000018d7983 */ /* 0x000f220000100800 */
[----:B------:R-:W-:Y:S01]  /*16d00*/  FMUL.FTZ R14, R2, R27 ;  /* 0x0000001b020e7220 */ /* 0x000fe20000410000 */
[----:B------:R-:W1:Y:S01]  /*16d10*/  LDC R139, c[0x0][0x9e4] ;  /* 0x00027900ff8b7b82 */ /* 0x000e620000000800 */
[----:B0-----:R-:W-:-:S13]  /*16d20*/  ISETP.NE.AND P1, PT, R9, 0x1, PT ;  /* 0x000000010900780c */ /* 0x001fda0003f25270 */
[----:B------:R-:W0:Y:S08]  /*16d30*/  @P1 LDC R12, c[0x0][0x44c] ;  /* 0x00011300ff0c1b82 */ /* 0x000e300000000800 */
[----:B------:R-:W5:Y:S01]  /*16d40*/  @P1 LDC R9, c[0x0][0x450] ;  /* 0x00011400ff091b82 */ /* 0x000f620000000800 */
        /* <DEDUP_REMOVED lines=30> */
[----:B-1----:R-:W-:Y:S01]  /*16f30*/  ISETP.GE.AND P5, PT, R139, 0x1, PT ;  /* 0x000000018b00780c */ /* 0x002fe20003fa6270 */
        /* <DEDUP_REMOVED lines=24> */
[----:B--2---:R-:W-:-:S04]  /*170c0*/  IMAD.IADD R8, R8, 0x1, R13 ;  /* 0x0000000108087824 */ /* 0x004fc800078e020d */
[----:B0-----:R-:W-:-:S05]  /*170d0*/  @P1 IMAD.HI.U32 R12, R8, R12, RZ ;  /* 0x0000000c080c1227 */ /* 0x001fca00078e00ff */
[----:B-----5:R-:W-:Y:S01]  /*170e0*/  @P1 SHF.R.U32.HI R8, RZ, R9, R12 ;  /* 0x00000009ff081219 */ /* 0x020fe2000001160c */
        /* <DEDUP_REMOVED lines=38> */
[----:B--2---:R-:W-:Y:S01]  /*17350*/  IMAD.SHL.U32 R5, R0, 0x80, RZ ;  /* 0x0000008000057824 */ /* 0x004fe200078e00ff */
[----:B------:R-:W2:Y:S04]  /*17360*/  MUFU.TANH R9, R9 ;  /* 0x0000000900097308 */ /* 0x000ea80000002400 */
[----:B------:R-:W-:-:S04]  /*17370*/  IADD3 R87, -R154, 0x1, -R5 ;  /* 0x000000019a577810 */ /* 0x000fc80007ffe905 */
[----:B------:R-:W3:Y:S01]  /*17380*/  MUFU.TANH R13, R13 ;  /* 0x0000000d000d7308 */ /* 0x000ee20000002400 */
[----:B----4-:R-:W-:-:S07]  /*17390*/  IADD3 R87, -R155, R87, R141 ;  /* 0x000000579b577210 */ /* 0x010fce0007ffe18d */
[----:B------:R-:W4:Y:S01]  /*173a0*/  MUFU.TANH R12, R12 ;  /* 0x0000000c000c7308 */ /* 0x000f220000002400 */
        /* <DEDUP_REMOVED lines=41> */
[----:B--234-:R-:W-:Y:S06]  /*17640*/  @!P5 BRA `(.L_x_12434) ;  /* 0x000000000058d947 */ /* 0x01cfec0003800000 */
        /* <DEDUP_REMOVED lines=12> */
.L_x_12436:
[----:B------:R-:W-:-:S05]  /*17710*/  IMAD.U32 R139, RZ, RZ, UR39 ;  /* 0x00000027ff8b7e24 */ /* 0x000fca000f8e00ff */
[----:B------:R-:W-:-:S13]  /*17720*/  ISETP.NE.AND P1, PT, R139, 0x1, PT ;  /* 0x000000018b00780c */ /* 0x000fda0003f25270 */
[----:B------:R-:W0:Y:S02]  /*17730*/  @P1 LDC.64 R44, c[0x0][0x9e8] ;  /* 0x00027a00ff2c1b82 */ /* 0x000e240000000a00 */
[----:B0-----:R-:W-:-:S05]  /*17740*/  @P1 IMAD.HI.U32 R44, R138, R44, RZ ;  /* 0x0000002c8a2c1227 */ /* 0x001fca00078e00ff */
[----:B------:R-:W-:-:S07]  /*17750*/  @P1 SHF.R.U32.HI R138, RZ, R45, R44 ;  /* 0x0000002dff8a1219 */ /* 0x000fce000001162c */
.L_x_12437:
[----:B------:R-:W-:Y:S05]  /*17760*/  BSYNC B1 ;  /* 0x0000000000017941 */ /* 0x000fea0003800000 */
.L_x_12435:
[----:B------:R-:W-:-:S04]  /*17770*/  IMAD R138, R138, R139, -R5 ;  /* 0x0000008b8a8a7224 */ /* 0x000fc800078e0a05 */
[----:B------:R-:W-:-:S05]  /*17780*/  IMAD.IADD R138, R138, 0x1, -R154 ;  /* 0x000000018a8a7824 */ /* 0x000fca00078e0a9a */
[----:B------:R-:W-:Y:S02]  /*17790*/  VIMNMX R85, R85, R138, !PT ;  /* 0x0000008a55557248 */ /* 0x000fe40007fe0100 */
[----:B------:R-:W-:-:S07]  /*177a0*/  VIADDMNMX R86, R138, R139, R86, PT ;  /* 0x0000008b8a567246 */ /* 0x000fce0003800156 */
.L_x_12434:
[----:B------:R-:W-:Y:S01]  /*177b0*/  ISETP.GT.AND P1, PT, R0, -0x1, PT ;  /* 0xffffffff0000780c */ /* 0x000fe20003f24270 */
[----:B------:R-:W0:Y:S03]  /*177c0*/  SHFL.IDX PT, R8, R8, 0x1, 0x1c1f ;  /* 0x003c1f0008087f89 */ /* 0x000e2600000e0000 */
[C---:B------:R-:W-:Y:S02]  /*177d0*/  ISETP.GT.AND P3, PT, R85.reuse, RZ, P1 ;  /* 0x000000ff5500720c */ /* 0x040fe40000f64270 */
[----:B------:R-:W-:Y:S02]  /*177e0*/  ISETP.GT.AND P4, PT, R85, 0x1, P1 ;  /* 0x000000015500780c */ /* 0x000fe40000f84270 */
[C---:B------:R-:W-:Y:S02]  /*177f0*/  ISETP.LT.OR P3, PT, R86.reuse, 0x1, P3 ;  /* 0x000000015600780c */ /* 0x040fe40001f61670 */
[----:B------:R-:W-:-:S02]  /*17800*/  ISETP.LT.OR P4, PT, R86, 0x2, P4 ;  /* 0x000000025600780c */ /* 0x000fc40002781670 */
[----:B------:R-:W-:Y:S02]  /*17810*/  FSEL R44, R9, -INF , !P3 ;  /* 0xff800000092c7808 */ /* 0x000fe40005800000 */
[----:B------:R-:W-:Y:S02]  /*17820*/  FSEL R13, R13, -INF , !P4 ;  /* 0xff8000000d0d7808 */ /* 0x000fe40006000000 */
[C---:B------:R-:W-:Y:S02]  /*17830*/  ISETP.GT.AND P2, PT, R85.reuse, 0x8, P1 ;  /* 0x000000085500780c */ /* 0x040fe40000f44270 */
[C---:B------:R-:W-:Y:S02]  /*17840*/  ISETP.GT.AND P3, PT, R85.reuse, 0x9, P1 ;  /* 0x000000095500780c */ /* 0x040fe40000f64270 */
[----:B------:R-:W-:Y:S02]  /*17850*/  ISETP.GT.AND P4, PT, R85, 0x10, P1 ;  /* 0x000000105500780c */ /* 0x000fe40000f84270 */
[----:B------:R-:W-:-:S02]  /*17860*/  ISETP.LT.OR P2, PT, R86, 0x9, P2 ;  /* 0x000000095600780c */ /* 0x000fc40001741670 */
[C---:B------:R-:W-:Y:S01]  /*17870*/  ISETP.LT.OR P3, PT, R86.reuse, 0xa, P3 ;  /* 0x0000000a5600780c */ /* 0x040fe20001f61670 */
[--C-:B0-----:R-:W-:Y:S01]  /*17880*/  IMAD.IADD R137, R137, 0x1, R8.reuse ;  /* 0x0000000189897824 */ /* 0x101fe200078e0208 */
[----:B------:R-:W-:Y:S01]  /*17890*/  ISETP.LT.OR P4, PT, R86, 0x11, P4 ;  /* 0x000000115600780c */ /* 0x000fe20002781670 */
[----:B------:R-:W-:Y:S01]  /*178a0*/  IMAD.IADD R87, R87, 0x1, R8 ;  /* 0x0000000157577824 */ /* 0x000fe200078e0208 */
[----:B------:R-:W-:Y:S02]  /*178b0*/  FSEL R24, R24, -INF , !P2 ;  /* 0xff80000018187808 */ /* 0x000fe40005000000 */
[----:B------:R-:W-:Y:S02]  /*178c0*/  FSEL R25, R25, -INF , !P3 ;  /* 0xff80000019197808 */ /* 0x000fe40005800000 */
[----:B------:R-:W-:Y:S02]  /*178d0*/  FSEL R28, R28, -INF , !P4 ;  /* 0xff8000001c1c7808 */ /* 0x000fe40006000000 */
[----:B------:R-:W-:-:S02]  /*178e0*/  ISETP.GT.AND P2, PT, R85, 0x11, P1 ;  /* 0x000000115500780c */ /* 0x000fc40000f44270 */
[C---:B------:R-:W-:Y:S02]  /*178f0*/  ISETP.GT.AND P3, PT, R85.reuse, 0x18, P1 ;  /* 0x000000185500780c */ /* 0x040fe40000f64270 */
[----:B------:R-:W-:Y:S02]  /*17900*/  ISETP.GT.AND P4, PT, R85, 0x19, P1 ;  /* 0x000000195500780c */ /* 0x000fe40000f84270 */
[C---:B------:R-:W-:Y:S02]  /*17910*/  ISETP.LT.OR P2, PT, R86.reuse, 0x12, P2 ;  /* 0x000000125600780c */ /* 0x040fe40001741670 */
[C---:B------:R-:W-:Y:S02]  /*17920*/  ISETP.LT.OR P3, PT, R86.reuse, 0x19, P3 ;  /* 0x000000195600780c */ /* 0x040fe40001f61670 */
[----:B------:R-:W-:Y:S02]  /*17930*/  ISETP.LT.OR P4, PT, R86, 0x1a, P4 ;  /* 0x0000001a5600780c */ /* 0x000fe40002781670 */
[----:B------:R-:W-:-:S02]  /*17940*/  FSEL R29, R29, -INF , !P2 ;  /* 0xff8000001d1d7808 */ /* 0x000fc40005000000 */
[----:B------:R-:W-:Y:S02]  /*17950*/  FSEL R32, R32, -INF , !P3 ;  /* 0xff80000020207808 */ /* 0x000fe40005800000 */
[----:B------:R-:W-:Y:S02]  /*17960*/  FSEL R33, R33, -INF , !P4 ;  /* 0xff80000021217808 */ /* 0x000fe40006000000 */
[C---:B------:R-:W-:Y:S02]  /*17970*/  ISETP.GT.AND P2, PT, R85.reuse, 0x20, P1 ;  /* 0x000000205500780c */ /* 0x040fe40000f44270 */
[C---:B------:R-:W-:Y:S02]  /*17980*/  ISETP.GT.AND P3, PT, R85.reuse, 0x21, P1 ;  /* 0x000000215500780c */ /* 0x040fe40000f64270 */
[----:B------:R-:W-:Y:S02]  /*17990*/  ISETP.GT.AND P4, PT, R85, 0x28, P1 ;  /* 0x000000285500780c */ /* 0x000fe40000f84270 */
[----:B------:R-:W-:-:S02]  /*179a0*/  ISETP.LT.OR P2, PT, R86, 0x21, P2 ;  /* 0x000000215600780c */ /* 0x000fc40001741670 */
[C---:B------:R-:W-:Y:S02]  /*179b0*/  ISETP.LT.OR P3, PT, R86.reuse, 0x22, P3 ;  /* 0x000000225600780c */ /* 0x040fe40001f61670 */
[----:B------:R-:W-:Y:S02]  /*179c0*/  ISETP.LT.OR P4, PT, R86, 0x29, P4 ;  /* 0x000000295600780c */ /* 0x000fe40002781670 */
        /* <DEDUP_REMOVED lines=65> */
[----:B------:R-:W-:Y:S01]  /*17de0*/  FSEL R84, R84, -INF , !P4 ;  /* 0xff80000054547808 */ /* 0x000fe20006000000 */
[----:B------:R-:W-:Y:S06]  /*17df0*/  @!P5 BRA `(.L_x_12438) ;  /* 0x000000000058d947 */ /* 0x000fec0003800000 */
        /* <DEDUP_REMOVED lines=12> */
.L_x_12440:
[----:B------:R-:W-:-:S05]  /*17ec0*/  IMAD.U32 R85, RZ, RZ, UR39 ;  /* 0x00000027ff557e24 */ /* 0x000fca000f8e00ff */
[----:B------:R-:W-:-:S13]  /*17ed0*/  ISETP.NE.AND P2, PT, R85, 0x1, PT ;  /* 0x000000015500780c */ /* 0x000fda0003f45270 */
[----:B------:R-:W0:Y:S02]  /*17ee0*/  @P2 LDC.64 R8, c[0x0][0x9e8] ;  /* 0x00027a00ff082b82 */ /* 0x000e240000000a00 */
[----:B0-----:R-:W-:-:S05]  /*17ef0*/  @P2 IMAD.HI.U32 R8, R45, R8, RZ ;  /* 0x000000082d082227 */ /* 0x001fca00078e00ff */
[----:B------:R-:W-:-:S07]  /*17f00*/  @P2 SHF.R.U32.HI R45, RZ, R9, R8 ;  /* 0x00000009ff2d2219 */ /* 0x000fce0000011608 */
.L_x_12441:
[----:B------:R-:W-:Y:S05]  /*17f10*/  BSYNC B1 ;  /* 0x0000000000017941 */ /* 0x000fea0003800000 */
.L_x_12439:
[----:B------:R-:W-:-:S04]  /*17f20*/  IMAD R5, R45, R85, -R5 ;  /* 0x000000552d057224 */ /* 0x000fc800078e0a05 */
[----:B------:R-:W-:-:S05]  /*17f30*/  IMAD.IADD R5, R5, 0x1, -R154 ;  /* 0x0000000105057824 */ /* 0x000fca00078e0a9a */
[----:B------:R-:W-:Y:S02]  /*17f40*/  VIMNMX R87, R87, R5, !PT ;  /* 0x0000000557577248 */ /* 0x000fe40007fe0100 */
[----:B------:R-:W-:-:S07]  /*17f50*/  VIADDMNMX R137, R5, R85, R137, PT ;  /* 0x0000005505897246 */ /* 0x000fce0003800189 */
.L_x_12438:
[----:B------:R-:W-:Y:S02]  /*17f60*/  FMNMX.FTZ R5, R44, R15, !PT ;  /* 0x0000000f2c057209 */ /* 0x000fe40007810000 */
[----:B------:R-:W-:Y:S02]  /*17f70*/  ISETP.GT.AND P4, PT, R87, 0x1, P1 ;  /* 0x000000015700780c */ /* 0x000fe40000f84270 */
[----:B------:R-:W-:Y:S02]  /*17f80*/  FMNMX.FTZ R5, R13, R5, !PT ;  /* 0x000000050d057209 */ /* 0x000fe40007810000 */
[C---:B------:R-:W-:Y:S02]  /*17f90*/  ISETP.GT.AND P2, PT, R87.reuse, 0x8, P1 ;  /* 0x000000085700780c */ /* 0x040fe40000f44270 */
[----:B------:R-:W-:Y:S02]  /*17fa0*/  FMNMX.FTZ R5, R24, R5, !PT ;  /* 0x0000000518057209 */ /* 0x000fe40007810000 */
[----:B------:R-:W-:-:S02]  /*17fb0*/  ISETP.GT.AND P3, PT, R87, 0x9, P1 ;  /* 0x000000095700780c */ /* 0x000fc40000f64270 */
[----:B------:R-:W-:Y:S02]  /*17fc0*/  FMNMX.FTZ R5, R25, R5, !PT ;  /* 0x0000000519057209 */ /* 0x000fe40007810000 */
[C---:B------:R-:W-:Y:S02]  /*17fd0*/  ISETP.LT.OR P4, PT, R137.reuse, 0x2, P4 ;  /* 0x000000028900780c */ /* 0x040fe40002781670 */
[----:B------:R-:W-:Y:S02]  /*17fe0*/  FMNMX.FTZ R5, R28, R5, !PT ;  /* 0x000000051c057209 */ /* 0x000fe40007810000 */
[----:B------:R-:W-:Y:S02]  /*17ff0*/  ISETP.LT.OR P2, PT, R137, 0x9, P2 ;  /* 0x000000098900780c */ /* 0x000fe40001741670 */
[----:B------:R-:W-:Y:S02]  /*18000*/  FMNMX.FTZ R5, R29, R5, !PT ;  /* 0x000000051d057209 */ /* 0x000fe40007810000 */
[----:B------:R-:W-:-:S02]  /*18010*/  ISETP.LT.OR P3, PT, R137, 0xa, P3 ;  /* 0x0000000a8900780c */ /* 0x000fc40001f61670 */
[----:B------:R-:W-:Y:S02]  /*18020*/  FMNMX.FTZ R5, R32, R5, !PT ;  /* 0x0000000520057209 */ /* 0x000fe40007810000 */
[----:B-1----:R-:W-:Y:S02]  /*18030*/  FSEL R8, R14, -INF , !P4 ;  /* 0xff8000000e087808 */ /* 0x002fe40006000000 */
[----:B------:R-:W-:Y:S02]  /*18040*/  FMNMX.FTZ R5, R33, R5, !PT ;  /* 0x0000000521057209 */ /* 0x000fe40007810000 */
[----:B------:R-:W-:Y:S01]  /*18050*/  FSEL R9, R26, -INF , !P2 ;  /* 0xff8000001a097808 */ /* 0x000fe20005000000 */
[----:B------:R-:W-:Y:S01]  /*18060*/  IMAD.U32 R26, RZ, RZ, UR38 ;  /* 0x00000026ff1a7e24 */ /* 0x000fe2000f8e00ff */
[----:B------:R-:W-:Y:S02]  /*18070*/  FMNMX.FTZ R5, R36, R5, !PT ;  /* 0x0000000524057209 */ /* 0x000fe40007810000 */
[----:B------:R-:W-:-:S02]  /*18080*/  FSEL R27, R27, -INF , !P3 ;  /* 0xff8000001b1b7808 */ /* 0x000fc40005800000 */
[----:B------:R-:W-:Y:S02]  /*18090*/  FMNMX.FTZ R5, R37, R5, !PT ;  /* 0x0000000525057209 */ /* 0x000fe40007810000 */
[C---:B------:R-:W-:Y:S02]  /*180a0*/  ISETP.GT.AND P4, PT, R87.reuse, 0x10, P1 ;  /* 0x000000105700780c */ /* 0x040fe40000f84270 */
[----:B------:R-:W-:Y:S02]  /*180b0*/  FMNMX.FTZ R5, R40, R5, !PT ;  /* 0x0000000528057209 */ /* 0x000fe40007810000 */
[----:B------:R-:W-:Y:S02]  /*180c0*/  ISETP.GT.AND P2, PT, R87, 0x11, P1 ;  /* 0x000000115700780c */ /* 0x000fe40000f44270 */
[----:B------:R-:W-:Y:S02]  /*180d0*/  FMNMX.FTZ R5, R41, R5, !PT ;  /* 0x0000000529057209 */ /* 0x000fe40007810000 */
[----:B------:R-:W-:-:S02]  /*180e0*/  ISETP.GT.AND P3, PT, R87, 0x18, P1 ;  /* 0x000000185700780c */ /* 0x000fc40000f64270 */
[----:B------:R-:W-:Y:S02]  /*180f0*/  FMNMX.FTZ R5, R46, R5, !PT ;  /* 0x000000052e057209 */ /* 0x000fe40007810000 */
[----:B------:R-:W-:Y:S02]  /*18100*/  ISETP.LT.OR P4, PT, R137, 0x11, P4 ;  /* 0x000000118900780c */ /* 0x000fe40002781670 */
        /* <DEDUP_REMOVED lines=9> */
[----:B------:R-:W-:-:S02]  /*181a0*/  FSEL R34, R34, -INF , !P3 ;  /* 0xff80000022227808 */ /* 0x000fc40005800000 */
        /* <DEDUP_REMOVED lines=13> */
[----:B------:R-:W-:Y:S02]  /*18280*/  FSEL R35, R35, -INF , !P4 ;  /* 0xff80000023237808 */ /* 0x000fe40006000000 */
[----:B------:R-:W-:Y:S02]  /*18290*/  FMNMX.FTZ R5, R73, R5, !PT ;  /* 0x0000000549057209 */ /* 0x000fe40007810000 */
[----:B------:R-:W-:Y:S02]  /*182a0*/  FSEL R38, R38, -INF , !P2 ;  /* 0xff80000026267808 */ /* 0x000fe40005000000 */
[----:B------:R-:W-:Y:S02]  /*182b0*/  FSEL R39, R39, -INF , !P3 ;  /* 0xff80000027277808 */ /* 0x000fe40005800000 */
[----:B------:R-:W-:-:S02]  /*182c0*/  ISETP.GT.AND P4, PT, R87, 0x28, P1 ;  /* 0x000000285700780c */ /* 0x000fc40000f84270 */
[C---:B------:R-:W-:Y:S02]  /*182d0*/  ISETP.GT.AND P2, PT, R87.reuse, 0x29, P1 ;  /* 0x000000295700780c */ /* 0x040fe40000f44270 */
[----:B------:R-:W-:Y:S02]  /*182e0*/  ISETP.GT.AND P3, PT, R87, 0x30, P1 ;  /* 0x000000305700780c */ /* 0x000fe40000f64270 */
[----:B------:R-:W-:Y:S02]  /*182f0*/  FMNMX.FTZ R5, R76, R5, !PT ;  /* 0x000000054c057209 */ /* 0x000fe40007810000 */
[C---:B------:R-:W-:Y:S02]  /*18300*/  ISETP.LT.OR P4, PT, R137.reuse, 0x29, P4 ;  /* 0x000000298900780c */ /* 0x040fe40002781670 */
[C---:B------:R-:W-:Y:S02]  /*18310*/  ISETP.LT.OR P2, PT, R137.reuse, 0x2a, P2 ;  /* 0x0000002a8900780c */ /* 0x040fe40001741670 */
[----:B------:R-:W-:-:S02]  /*18320*/  ISETP.LT.OR P3, PT, R137, 0x31, P3 ;  /* 0x000000318900780c */ /* 0x000fc40001f61670 */
[----:B------:R-:W-:Y:S02]  /*18330*/  FMNMX.FTZ R5, R136, R5, !PT ;  /* 0x0000000588057209 */ /* 0x000fe40007810000 */
[----:B------:R-:W-:Y:S02]  /*18340*/  FSEL R42, R42, -INF , !P4 ;  /* 0xff8000002a2a7808 */ /* 0x000fe40006000000 */
[----:B------:R-:W-:Y:S02]  /*18350*/  FSEL R43, R43, -INF , !P2 ;  /* 0xff8000002b2b7808 */ /* 0x000fe40005000000 */
[----:B------:R-:W-:Y:S02]  /*18360*/  FSEL R48, R48, -INF , !P3 ;  /* 0xff80000030307808 */ /* 0x000fe40005800000 */
[C---:B------:R-:W-:Y:S02]  /*18370*/  ISETP.GT.AND P4, PT, R87.reuse, 0x31, P1 ;  /* 0x000000315700780c */ /* 0x040fe40000f84270 */
[----:B------:R-:W-:-:S02]  /*18380*/  ISETP.GT.AND P2, PT, R87, 0x38, P1 ;  /* 0x000000385700780c */ /* 0x000fc40000f44270 */
[----:B------:R-:W-:Y:S02]  /*18390*/  ISETP.GT.AND P3, PT, R87, 0x39, P1 ;  /* 0x000000395700780c */ /* 0x000fe40000f64270 */
[----:B------:R-:W-:Y:S02]  /*183a0*/  FMNMX.FTZ R5, R79, R5, !PT ;  /* 0x000000054f057209 */ /* 0x000fe40007810000 */
        /* <DEDUP_REMOVED lines=16> */
[----:B------:R-:W-:Y:S02]  /*184b0*/  ISETP.LT.OR P3, PT, R137, 0x49, P3 ;  /* 0x000000498900780c */ /* 0x000fe40001f61670 */
[----:B------:R-:W-:Y:S02]  /*184c0*/  FMNMX.FTZ R5, R84, R5, !PT ;  /* 0x0000000554057209 */ /* 0x000fe40007810000 */
[----:B------:R-:W-:Y:S02]  /*184d0*/  FSEL R56, R56, -INF , !P4 ;  /* 0xff80000038387808 */ /* 0x000fe40006000000 */
[----:B------:R-:W-:Y:S01]  /*184e0*/  FSEL R57, R57, -INF , !P2 ;  /* 0xff80000039397808 */ /* 0x000fe20005000000 */
[----:B------:R-:W0:Y:S01]  /*184f0*/  SHFL.BFLY PT, R14, R5, 0x2, 0x1f ;  /* 0x0c401f00050e7f89 */ /* 0x000e2200000e0000 */
[----:B------:R-:W-:Y:S02]  /*18500*/  FSEL R60, R60, -INF , !P3 ;  /* 0xff8000003c3c7808 */ /* 0x000fe40005800000 */
[----:B------:R-:W-:-:S02]  /*18510*/  ISETP.GT.AND P4, PT, R87, 0x49, P1 ;  /* 0x000000495700780c */ /* 0x000fc40000f84270 */
[C---:B------:R-:W-:Y:S02]  /*18520*/  ISETP.GT.AND P2, PT, R87.reuse, 0x50, P1 ;  /* 0x000000505700780c */ /* 0x040fe40000f44270 */
[----:B------:R-:W-:Y:S02]  /*18530*/  ISETP.GT.AND P3, PT, R87, 0x51, P1 ;  /* 0x000000515700780c */ /* 0x000fe40000f64270 */
[----:B------:R-:W-:Y:S02]  /*18540*/  LOP3.LUT R17, R17, 0xbfffffff, RZ, 0xc0, !PT ;  /* 0xbfffffff11117812 */ /* 0x000fe400078ec0ff */
[C---:B------:R-:W-:Y:S02]  /*18550*/  ISETP.LT.OR P4, PT, R137.reuse, 0x4a, P4 ;  /* 0x0000004a8900780c */ /* 0x040fe40002781670 */
[C---:B------:R-:W-:Y:S02]  /*18560*/  ISETP.LT.OR P2, PT, R137.reuse, 0x51, P2 ;  /* 0x000000518900780c */ /* 0x040fe40001741670 */
[----:B------:R-:W-:-:S02]  /*18570*/  ISETP.LT.OR P3, PT, R137, 0x52, P3 ;  /* 0x000000528900780c */ /* 0x000fc40001f61670 */
[----:B------:R-:W-:Y:S02]  /*18580*/  @P0 LOP3.LUT R17, R17, 0x40000000, RZ, 0xfc, !PT ;  /* 0x4000000011110812 */ /* 0x000fe400078efcff */
[----:B------:R-:W-:Y:S02]  /*18590*/  ISETP.GT.AND P0, PT, R87, RZ, P1 ;  /* 0x000000ff5700720c */ /* 0x000fe40000f04270 */
        /* <DEDUP_REMOVED lines=9> */
[----:B------:R-:W-:-:S02]  /*18630*/  LOP3.LUT R17, R17, 0xfffffff7, RZ, 0xc0, !PT ;  /* 0xfffffff711117812 */ /* 0x000fc400078ec0ff */
[----:B------:R-:W-:Y:S02]  /*18640*/  FSEL R68, R68, -INF , !P4 ;  /* 0xff80000044447808 */ /* 0x000fe40006000000 */
[----:B------:R-:W-:Y:S02]  /*18650*/  FSEL R69, R69, -INF , !P2 ;  /* 0xff80000045457808 */ /* 0x000fe40005000000 */
[----:B------:R-:W-:Y:S02]  /*18660*/  FSEL R71, R71, -INF , !P3 ;  /* 0xff80000047477808 */ /* 0x000fe40005800000 */
[C---:B------:R-:W-:Y:S02]  /*18670*/  ISETP.GT.AND P2, PT, R87.reuse, 0x68, P1 ;  /* 0x000000685700780c */ /* 0x040fe40000f44270 */
[C---:B------:R-:W-:Y:S02]  /*18680*/  ISETP.GT.AND P3, PT, R87.reuse, 0x69, P1 ;  /* 0x000000695700780c */ /* 0x040fe40000f64270 */
[----:B------:R-:W-:-:S02]  /*18690*/  ISETP.GT.AND P4, PT, R87, 0x70, P1 ;  /* 0x000000705700780c */ /* 0x000fc40000f84270 */
[C---:B------:R-:W-:Y:S02]  /*186a0*/  ISETP.GT.AND P5, PT, R87.reuse, 0x71, P1 ;  /* 0x000000715700780c */ /* 0x040fe40000fa4270 */
[C---:B------:R-:W-:Y:S02]  /*186b0*/  ISETP.GT.AND P6, PT, R87.reuse, 0x78, P1 ;  /* 0x000000785700780c */ /* 0x040fe40000fc4270 */
[----:B------:R-:W-:Y:S02]  /*186c0*/  ISETP.GT.AND P1, PT, R87, 0x79, P1 ;  /* 0x000000795700780c */ /* 0x000fe40000f24270 */
[----:B------:R-:W-:Y:S02]  /*186d0*/  @P0 LOP3.LUT R17, R17, 0x8, RZ, 0xfc, !PT ;  /* 0x0000000811110812 */ /* 0x000fe400078efcff */
[----:B0-----:R-:W-:Y:S02]  /*186e0*/  FMNMX.FTZ R5, R5, R14, !PT ;  /* 0x0000000e05057209 */ /* 0x001fe40007810000 */
[----:B------:R-:W-:-:S02]  /*186f0*/  LOP3.LUT P0, RZ, R17, 0x40000000, RZ, 0xc0, !PT ;  /* 0x4000000011ff7812 */ /* 0x000fc4000780c0ff */
[----:B------:R-:W-:Y:S01]  /*18700*/  LOP3.LUT R17, R17, 0xfffffffd, RZ, 0xc0, !PT ;  /* 0xfffffffd11117812 */ /* 0x000fe200078ec0ff */
[----:B------:R-:W0:Y:S01]  /*18710*/  SHFL.BFLY PT, R14, R5, 0x1, 0x1f ;  /* 0x0c201f00050e7f89 */ /* 0x000e2200000e0000 */
[C---:B------:R-:W-:Y:S02]  /*18720*/  ISETP.LT.OR P0, PT, R137.reuse, 0x62, P0 ;  /* 0x000000628900780c */ /* 0x040fe40000701670 */
[----:B------:R-:W-:Y:S02]  /*18730*/  ISETP.LT.OR P4, PT, R137, 0x71, P4 ;  /* 0x000000718900780c */ /* 0x000fe40002781670 */
[----:B------:R-:W-:Y:S02]  /*18740*/  @P1 LOP3.LUT R17, R17, 0x2, RZ, 0xfc, !PT ;  /* 0x0000000211111812 */ /* 0x000fe400078efcff */
[----:B------:R-:W-:Y:S02]  /*18750*/  ISETP.LT.OR P5, PT, R137, 0x72, P5 ;  /* 0x000000728900780c */ /* 0x000fe40002fa1670 */
[----:B------:R-:W-:-:S02]  /*18760*/  LOP3.LUT P1, RZ, R17, 0x8, RZ, 0xc0, !PT ;  /* 0x0000000811ff7812 */ /* 0x000fc4000782c0ff */
[----:B------:R-:W-:Y:S02]  /*18770*/  LOP3.LUT R17, R17, 0xffffffef, RZ, 0xc0, !PT ;  /* 0xffffffef11117812 */ /* 0x000fe400078ec0ff */
[----:B------:R-:W-:Y:S02]  /*18780*/  ISETP.LT.OR P1, PT, R137, 0x1, P1 ;  /* 0x000000018900780c */ /* 0x000fe40000f21670 */
[----:B------:R-:W-:Y:S02]  /*18790*/  @P0 LOP3.LUT R17, R17, 0x10, RZ, 0xfc, !PT ;  /* 0x0000001011110812 */ /* 0x000fe400078efcff */
[----:B------:R-:W-:Y:S02]  /*187a0*/  ISETP.LT.OR P0, PT, R137, 0x69, P2 ;  /* 0x000000698900780c */ /* 0x000fe40001701670 */
[C---:B------:R-:W-:Y:S02]  /*187b0*/  LOP3.LUT P2, RZ, R17.reuse, 0x2, RZ, 0xc0, !PT ;  /* 0x0000000211ff7812 */ /* 0x040fe4000784c0ff */
[----:B------:R-:W-:-:S02]  /*187c0*/  LOP3.LUT R17, R17, 0xfffffffb, RZ, 0xc0, !PT ;  /* 0xfffffffb11117812 */ /* 0x000fc400078ec0ff */
[----:B------:R-:W-:Y:S02]  /*187d0*/  FSEL R12, R12, -INF , !P1 ;  /* 0xff8000000c0c7808 */ /* 0x000fe40004800000 */
[----:B0-----:R-:W-:Y:S02]  /*187e0*/  FMNMX.FTZ R5, R5, R14, !PT ;  /* 0x0000000e05057209 */ /* 0x001fe40007810000 */
[----:B------:R-:W-:Y:S02]  /*187f0*/  FSEL R77, R77, -INF , !P4 ;  /* 0xff8000004d4d7808 */ /* 0x000fe40006000000 */
[----:B------:R-:W-:Y:S01]  /*18800*/  ISETP.LT.OR P6, PT, R137, 0x79, P6 ;  /* 0x000000798900780c */ /* 0x000fe200037c1670 */
[----:B------:R-:W-:-:S01]  /*18810*/  FFMA.FTZ R45, R5, R26, -8 ;  /* 0xc1000000052d7423 */ /* 0x000fc2000001001a */
[----:B------:R-:W-:Y:S02]  /*18820*/  @P0 LOP3.LUT R17, R17, 0x4, RZ, 0xfc, !PT ;  /* 0x0000000411110812 */ /* 0x000fe400078efcff */
[----:B------:R-:W-:-:S02]  /*18830*/  ISETP.LT.OR P0, PT, R137, 0x6a, P3 ;  /* 0x0000006a8900780c */ /* 0x000fc40001f01670 */
[----:B------:R-:W-:Y:S02]  /*18840*/  FSETP.NEU.FTZ.AND P3, PT, R5, -INF , PT ;  /* 0xff8000000500780b */ /* 0x000fe40003f7d000 */
[----:B------:R-:W-:Y:S02]  /*18850*/  LOP3.LUT R17, R17, 0xdfffffff, RZ, 0xc0, !PT ;  /* 0xdfffffff11117812 */ /* 0x000fe400078ec0ff */
[----:B------:R-:W-:Y:S02]  /*18860*/  FSEL R14, R5, RZ, P3 ;  /* 0x000000ff050e7208 */ /* 0x000fe40001800000 */
[----:B------:R-:W-:Y:S02]  /*18870*/  FSEL R45, R45, RZ, P3 ;  /* 0x000000ff2d2d7208 */ /* 0x000fe40001800000 */
[----:B------:R-:W-:Y:S01]  /*18880*/  FSEL R78, R78, -INF , !P5 ;  /* 0xff8000004e4e7808 */ /* 0x000fe20006800000 */
[----:B------:R-:W-:-:S01]  /*18890*/  FADD.FTZ R15, -R14, R15 ;  /* 0x0000000f0e0f7221 */ /* 0x000fc20000010100 */
[----:B------:R-:W-:Y:S01]  /*188a0*/  FMNMX.FTZ R14, R12, R20, !PT ;  /* 0x000000140c0e7209 */ /* 0x000fe20007810000 */
[----:B------:R-:W-:-:S01]  /*188b0*/  FFMA.FTZ R44, R44, R26, -R45 ;  /* 0x0000001a2c2c7223 */ /* 0x000fc2000001082d */
[----:B------:R-:W-:Y:S01]  /*188c0*/  @P0 LOP3.LUT R17, R17, 0x20000000, RZ, 0xfc, !PT ;  /* 0x2000000011110812 */ /* 0x000fe200078efcff */
[----:B------:R-:W-:-:S01]  /*188d0*/  FFMA.FTZ R13, R13, R26, -R45 ;  /* 0x0000001a0d0d7223 */ /* 0x000fc2000001082d */
[----:B------:R-:W-:Y:S01]  /*188e0*/  FMNMX.FTZ R14, R8, R14, !PT ;  /* 0x0000000e080e7209 */ /* 0x000fe20007810000 */
[----:B------:R-:W-:-:S01]  /*188f0*/  FFMA.FTZ R24, R24, R26, -R45 ;  /* 0x0000001a18187223 */ /* 0x000fc2000001082d */
[----:B------:R-:W-:Y:S01]  /*18900*/  LOP3.LUT P0, RZ, R17, 0x10, RZ, 0xc0, !PT ;  /* 0x0000001011ff7812 */ /* 0x000fe2000780c0ff */
[----:B------:R-:W-:-:S01]  /*18910*/  FFMA.FTZ R25, R25, R26, -R45 ;  /* 0x0000001a19197223 */ /* 0x000fc2000001082d */
[----:B------:R-:W-:Y:S01]  /*18920*/  FMNMX.FTZ R14, R9, R14, !PT ;  /* 0x0000000e090e7209 */ /* 0x000fe20007810000 */
[----:B------:R-:W-:-:S01]  /*18930*/  FFMA.FTZ R28, R28, R26, -R45 ;  /* 0x0000001a1c1c7223 */ /* 0x000fc2000001082d */
[----:B------:R-:W-:Y:S01]  /*18940*/  LOP3.LUT P3, RZ, R17, 0x4, RZ, 0xc0, !PT ;  /* 0x0000000411ff7812 */ /* 0x000fe2000786c0ff */
[----:B------:R-:W-:-:S01]  /*18950*/  FFMA.FTZ R29, R29, R26, -R45 ;  /* 0x0000001a1d1d7223 */ /* 0x000fc2000001082d */
[----:B------:R-:W-:Y:S01]  /*18960*/  FMNMX.FTZ R14, R27, R14, !PT ;  /* 0x0000000e1b0e7209 */ /* 0x000fe20007810000 */
[----:B------:R-:W-:-:S01]  /*18970*/  FFMA.FTZ R32, R32, R26, -R45 ;  /* 0x0000001a20207223 */ /* 0x000fc2000001082d */
[----:B------:R-:W-:Y:S01]  /*18980*/  FSEL R70, R70, -INF , !P0 ;  /* 0xff80000046467808 */ /* 0x000fe20004000000 */
        /* <DEDUP_REMOVED lines=42> */
[----:B------:R-:W-:Y:S01]  /*18c30*/  FMUL.FTZ R15, R15, R26 ;  /* 0x0000001a0f0f7220 */ /* 0x000fe20000410000 */
[----:B------:R-:W-:Y:S01]  /*18c40*/  MUFU.EX2 R44, R44 ;  /* 0x0000002c002c7308 */ /* 0x000fe20000000800 */
[----:B------:R-:W-:-:S02]  /*18c50*/  LOP3.LUT P0, RZ, R17, 0x10000000, RZ, 0xc0, !PT ;  /* 0x1000000011ff7812 */ /* 0x000fc4000780c0ff */
        /* <DEDUP_REMOVED lines=42> */
[----:B------:R-:W-:-:S01]  /*18f00*/  FFMA.FTZ R84, R14, R26, -8 ;  /* 0xc10000000e547423 */ /* 0x000fc2000001001a */
[----:B------:R-:W-:Y:S02]  /*18f10*/  MUFU.EX2 R54, R54 ;  /* 0x0000003600367308 */ /* 0x000fe40000000800 */
[----:B------:R-:W-:Y:S02]  /*18f20*/  FMUL.FTZ R20, R20, R26 ;  /* 0x0000001a14147220 */ /* 0x000fe40000410000 */
[----:B------:R-:W-:-:S04]  /*18f30*/  FSEL R85, R84, RZ, P1 ;  /* 0x000000ff54557208 */ /* 0x000fc80000800000 */
        /* <DEDUP_REMOVED lines=38> */
[----:B------:R-:W-:Y:S01]  /*191a0*/  FADD.FTZ R3, R25, R3 ;  /* 0x0000000319037221 */ /* 0x000fe20000010000 */
[----:B------:R-:W-:-:S01]  /*191b0*/  FFMA.FTZ R81, R81, R26, -R85 ;  /* 0x0000001a51517223 */ /* 0x000fc20000010855 */
        /* <DEDUP_REMOVED lines=104> */
.L_x_12442:
        /* <DEDUP_REMOVED lines=107> */
.L_x_12422:
[----:B------:R-:W-:Y:S05]  /*19ef0*/  BSYNC B0 ;  /* 0x0000000000007941 */ /* 0x000fea0003800000 */
.L_x_12421:
[----:B------:R-:W-:Y:S06]  /*19f00*/  BAR.ARV 0x8, 0x200 ;  /* 0x0208000000007b1d */ /* 0x000fec0000002000 */
[----:B------:R-:W-:Y:S05]  /*19f10*/  @!P0 BRA `(.L_x_12444) ;  /* 0x0000000000048947 */ /* 0x000fea0003800000 */
[----:B------:R-:W-:Y:S01]  /*19f20*/  BPT.TRAP 0x1 ;  /* 0x000000040000795c */ /* 0x000fe20000300000 */
.L_x_12444:
[----:B------:R-:W-:Y:S01]  /*19f30*/  IMAD R12, R22, 0x8, R16 ;  /* 0x00000008160c7824 */ /* 0x000fe200078e0210 */
[----:B------:R-:W-:-:S04]  /*19f40*/  SHF.L.U32 R7, R152, 0x1f, RZ ;  /* 0x0000001f98077819 */ /* 0x000fc800000006ff */
[----:B------:R0:W1:Y:S01]  /*19f50*/  SYNCS.PHASECHK.TRANS64.TRYWAIT P1, [R12+URZ+0x19c50], R7 ;  /* 0x019c50070c0075a7 */ /* 0x000062000802017f */
[----:B------:R-:W-:Y:S05]  /*19f60*/  @!P0 BRA `(.L_x_12445) ;  /* 0x0000000000048947 */ /* 0x000fea0003800000 */
[----:B------:R-:W-:Y:S01]  /*19f70*/  BPT.TRAP 0x1 ;  /* 0x000000040000795c */ /* 0x000fe20000300000 */
.L_x_12445:
[----:B------:R-:W-:Y:S04]  /*19f80*/  BSSY B0, `(.L_x_12446) ;  /* 0x0000004000007945 */ /* 0x000fe80003800000 */
[----:B-1----:R-:W-:Y:S05]  /*19f90*/  @P1 BRA `(.L_x_12447) ;  /* 0x0000000000081947 */ /* 0x002fea0003800000 */
[----:B------:R-:W1:Y:S02]  /*19fa0*/  SYNCS.PHASECHK.TRANS64.TRYWAIT P1, [R12+URZ+0x19c50], R7 ;  /* 0x019c50070c0075a7 */ /* 0x000e64000802017f */
[----:B-1----:R-:W-:Y:S05]  /*19fb0*/  @!P1 BRA `(.L_x_12448) ;  /* 0x000000d0003c9947 */ /* 0x002fea0003800000 */
.L_x_12447:
[----:B------:R-:W-:Y:S05]  /*19fc0*/  BSYNC B0 ;  /* 0x0000000000007941 */ /* 0x000fea0003800000 */
.L_x_12446:
[----:B------:R-:W2:Y:S01]  /*19fd0*/  LDL.LU R2, [R1+0x5c] ;  /* 0x00005c0001027983 */ /* 0x000ea20000300800 */
[----:B------:R-:W-:Y:S01]  /*19fe0*/  VIADD R16, R16, 0x3000 ;  /* 0x0000300010107836 */ /* 0x000fe20000000000 */
[----:B------:R-:W-:Y:S01]  /*19ff0*/  ULDC.64 UR4, c[0x0][0x9a0] ;  /* 0x0002680000047ab9 */ /* 0x000fe20000000a00 */
[----:B------:R-:W-:Y:S01]  /*1a000*/  WARPGROUP.ARRIVE ;  /* 0x00000000000079c5 */ /* 0x000fe20000000000 */
[----:B------:R-:W-:Y:S02]  /*1a010*/  ISETP.NE.U32.AND P1, PT, RZ, UR4, PT ;  /* 0x00000004ff007c0c */ /* 0x000fe4000bf25070 */
[----:B------:R-:W-:Y:S02]  /*1a020*/  SHF.R.U32.HI R16, RZ, 0x4, R16 ;  /* 0x00000004ff107819 */ /* 0x000fe40000011610 */
[----:B------:R-:W-:Y:S02]  /*1a030*/  ISETP.NE.AND.EX P1, PT, RZ, UR5, PT, P1 ;  /* 0x00000005ff007c0c */ /* 0x000fe4000bf25310 */
[----:B------:R-:W-:-:S04]  /*1a040*/  LOP3.LUT R16, R16, 0x3fff, RZ, 0xc0, !PT ;  /* 0x00003fff10107812 */ /* 0x000fc800078ec0ff */
[----:B------:R-:W-:-:S05]  /*1a050*/  LOP3.LUT R9, R16, 0x10000, RZ, 0xfc, !PT ;  /* 0x0001000010097812 */ /* 0x000fca00078efcff */
[----:B------:R-:W-:Y:S02]  /*1a060*/  IMAD R8, R22, 0x300, R9 ;  /* 0x0000030016087824 */ /* 0x000fe400078e0209 */
[----:B------:R-:W-:Y:S01]  /*1a070*/  IMAD.MOV.U32 R9, RZ, RZ, 0x40000040 ;  /* 0x40000040ff097424 */ /* 0x000fe200078e00ff */
[----:B01----:R-:W0:Y:S02]  /*1a080*/  @P1 LDC.64 R6, c[0x0][0x9c8] ;  /* 0x00027200ff061b82 */ /* 0x003e240000000a00 */
[----:B------:R-:W-:Y:S02]  /*1a090*/  R2UR UR6, R8 ;  /* 0x00000000080672ca */ /* 0x000fe400000e0000 */
[----:B------:R-:W-:-:S04]  /*1a0a0*/  R2UR UR7, R9 ;  /* 0x00000000090772ca */ /* 0x000fc800000e0000 */
[----:B------:R-:W1:Y:S09]  /*1a0b0*/  @P1 LDC.64 R10, c[0x0][0x9d0] ;  /* 0x00027400ff0a1b82 */ /* 0x000e720000000a00 */
[----:B------:R-:W-:Y:S03]  /*1a0c0*/  QGMMA.64x96x32.F32.E4M3.E4M3 R88, R148, gdesc[UR4], R88, gsb0 ;  /* 0x0160000494587df3 */ /* 0x000fe60008000858 */
[----:B------:R-:W-:-:S02]  /*1a0d0*/  WARPGROUP.DEPBAR.LE gsb0, 0x0 ;  /* 0x00008000000079c5 */ /* 0x000fc40000010000 */
[----:B------:R-:W-:Y:S01]  /*1a0e0*/  WARPGROUP.ARRIVE ;  /* 0x00000000000079c5 */ /* 0x000fe20000000000 */
[----:B--2---:R-:W-:-:S05]  /*1a0f0*/  @P1 SHF.R.S32.HI R13, RZ, 0x1f, R2 ;  /* 0x0000001fff0d1819 */ /* 0x004fca0000011402 */
[-C--:B0-----:R-:W-:Y:S02]  /*1a100*/  @P1 IMAD R0, R13, R6.reuse, RZ ;  /* 0x000000060d001224 */ /* 0x081fe400078e02ff */
[----:B------:R-:W-:Y:S02]  /*1a110*/  IMAD.MOV.U32 R13, RZ, RZ, 0x3f800000 ;  /* 0x3f800000ff0d7424 */ /* 0x000fe400078e00ff */
[C---:B------:R-:W-:Y:S02]  /*1a120*/  @P1 IMAD R9, R2.reuse, R7, R0 ;  /* 0x0000000702091224 */ /* 0x040fe400078e0200 */
[----:B------:R-:W-:-:S04]  /*1a130*/  @P1 IMAD.WIDE.U32 R6, R2, R6, RZ ;  /* 0x0000000602061225 */ /* 0x000fc800078e00ff */
[----:B------:R-:W-:Y:S02]  /*1a140*/  @P1 IMAD.IADD R7, R7, 0x1, R9 ;  /* 0x0000000107071824 */ /* 0x000fe400078e0209 */
[----:B-1----:R-:W-:-:S04]  /*1a150*/  @P1 IMAD.WIDE.U32 R6, R153, R10, R6 ;  /* 0x0000000a99061225 */ /* 0x002fc800078e0006 */
[----:B------:R-:W-:Y:S01]  /*1a160*/  @P1 IMAD R11, R153, R11, R7 ;  /* 0x0000000b990b1224 */ /* 0x000fe200078e0207 */
[----:B------:R-:W-:-:S04]  /*1a170*/  @P1 LEA R10, P2, R6, UR4, 0x2 ;  /* 0x00000004060a1c11 */ /* 0x000fc8000f8410ff */
[----:B------:R-:W-:-:S05]  /*1a180*/  @P1 LEA.HI.X R11, R6, UR5, R11, 0x2, P2 ;  /* 0x00000005060b1c11 */ /* 0x000fca00090f140b */
[----:B------:R0:W2:Y:S01]  /*1a190*/  @P1 LDG.E R13, desc[UR40][R10.64] ;  /* 0x000000280a0d1981 */ /* 0x0000a2000c1e1900 */
[----:B------:R-:W-:Y:S02]  /*1a1a0*/  VIADD R6, R8, 0x2 ;  /* 0x0000000208067836 */ /* 0x000fe40000000000 */
[----:B------:R-:W-:Y:S01]  /*1a1b0*/  IMAD.MOV.U32 R7, RZ, RZ, 0x40000040 ;  /* 0x40000040ff077424 */ /* 0x000fe200078e00ff */
[----:B------:R-:W1:Y:S01]  /*1a1c0*/  SHFL.BFLY PT, R2, R3, 0x2, 0x1f ;  /* 0x0c401f0003027f89 */ /* 0x000e6200000e0000 */
[----:B------:R-:W-:Y:S01]  /*1a1d0*/  IMAD.MOV.U32 R9, RZ, RZ, 0x40000040 ;  /* 0x40000040ff097424 */ /* 0x000fe200078e00ff */
[----:B------:R-:W-:Y:S01]  /*1a1e0*/  R2UR UR6, R6 ;  /* 0x00000000060672ca */ /* 0x000fe200000e0000 */
[C---:B------:R-:W-:Y:S01]  /*1a1f0*/  VIADD R6, R8.reuse, 0x4 ;  /* 0x0000000408067836 */ /* 0x040fe20000000000 */
[----:B------:R-:W-:Y:S01]  /*1a200*/  R2UR UR7, R7 ;  /* 0x00000000070772ca */ /* 0x000fe200000e0000 */
[----:B------:R-:W-:Y:S02]  /*1a210*/  IMAD.MOV.U32 R7, RZ, RZ, 0x40000040 ;  /* 0x40000040ff077424 */ /* 0x000fe400078e00ff */
[----:B------:R-:W-:-:S10]  /*1a220*/  VIADD R8, R8, 0x6 ;  /* 0x0000000608087836 */ /* 0x000fd40000000000 */
[----:B------:R-:W-:Y:S01]  /*1a230*/  QGMMA.64x96x32.F32.E4M3.E4M3 R88, R144, gdesc[UR4], R88, gsb0 ;  /* 0x0160000490587df3 */ /* 0x000fe20008000858 */
[----:B------:R-:W-:Y:S02]  /*1a240*/  R2UR UR6, R6 ;  /* 0x00000000060672ca */ /* 0x000fe400000e0000 */
[----:B------:R-:W-:Y:S02]  /*1a250*/  R2UR UR7, R7 ;  /* 0x00000000070772ca */ /* 0x000fe400000e0000 */
[----:B------:R-:W3:Y:S01]  /*1a260*/  SHFL.BFLY PT, R7, R4, 0x2, 0x1f ;  /* 0x0c401f0004077f89 */ /* 0x000ee200000e0000 */
[----:B-1----:R-:W-:-:S01]  /*1a270*/  FADD.FTZ R2, R2, R3 ;  /* 0x0000000302027221 */ /* 0x002fc20000010000 */
[----:B---3--:R-:W-:Y:S01]  /*1a280*/  FADD.FTZ R7, R7, R4 ;  /* 0x0000000407077221 */ /* 0x008fe20000010000 */
[----:B------:R-:W-:-:S04]  /*1a290*/  IMAD.MOV.U32 R4, RZ, RZ, RZ ;  /* 0x000000ffff047224 */ /* 0x000fc800078e00ff */
[----:B------:R-:W0:Y:S02]  /*1a2a0*/  SHFL.BFLY PT, R0, R7, 0x1, 0x1f ;  /* 0x0c201f0007007f89 */ /* 0x000e2400000e0000 */
[----:B0-----:R-:W-:-:S01]  /*1a2b0*/  FADD.FTZ R10, R7, R0 ;  /* 0x00000000070a7221 */ /* 0x001fc20000010000 */
[----:B------:R-:W-:-:S03]  /*1a2c0*/  IMAD.MOV.U32 R0, RZ, RZ, -0x800000 ;  /* 0xff800000ff007424 */ /* 0x000fc600078e00ff */
[C---:B------:R-:W-:Y:S01]  /*1a2d0*/  FMUL.FTZ R11, R10.reuse, 0.00390625 ;  /* 0x3b8000000a0b7820 */ /* 0x040fe20000410000 */
[----:B------:R-:W-:-:S04]  /*1a2e0*/  FSETP.NE.FTZ.AND P1, PT, R10, RZ, PT ;  /* 0x000000ff0a00720b */ /* 0x000fc80003f35000 */
        /* <DEDUP_REMOVED lines=9> */
[----:B------:R-:W-:Y:S01]  /*1a380*/  R2UR UR6, R8 ;  /* 0x00000000080672ca */ /* 0x000fe200000e0000 */
[----:B------:R-:W-:Y:S01]  /*1a390*/  IMAD.MOV.U32 R8, RZ, RZ, RZ ;  /* 0x000000ffff087224 */ /* 0x000fe200078e00ff */
[----:B------:R-:W-:Y:S02]  /*1a3a0*/  R2UR UR7, R9 ;  /* 0x00000000090772ca */ /* 0x000fe400000e0000 */
        /* <DEDUP_REMOVED lines=19> */
.L_x_12449:
[----:B------:R-:W2:Y:S01]  /*1a4e0*/  LDL.LU R6, [R1+0x4] ;  /* 0x0000040001067983 */ /* 0x000ea20000300800 */
[----:B------:R-:W-:Y:S02]  /*1a4f0*/  VIADD R12, R12, 0x19c60 ;  /* 0x00019c600c0c7836 */ /* 0x000fe40000000000 */
[-C--:B------:R-:W-:Y:S01]  /*1a500*/  FMUL.FTZ R3, R88, R5.reuse ;  /* 0x0000000558037220 */ /* 0x080fe20000410000 */
[-C--:B------:R-:W-:Y:S01]  /*1a510*/  FMUL.FTZ R93, R93, R5.reuse ;  /* 0x000000055d5d7220 */ /* 0x080fe20000410000 */
[----:B------:R-:W3:Y:S01]  /*1a520*/  LDL.LU R7, [R1+0x68] ;  /* 0x0000680001077983 */ /* 0x000ee20000300800 */
[----:B------:R-:W-:Y:S02]  /*1a530*/  VIADD R22, R22, 0x1 ;  /* 0x0000000116167836 */ /* 0x000fe40000000000 */
[-C--:B------:R-:W-:Y:S01]  /*1a540*/  FMUL.FTZ R96, R96, R5.reuse ;  /* 0x0000000560607220 */ /* 0x080fe20000410000 */
[-C--:B------:R-:W-:Y:S02]  /*1a550*/  FMUL.FTZ R101, R101, R5.reuse ;  /* 0x0000000565657220 */ /* 0x080fe40000410000 */
        /* <DEDUP_REMOVED lines=46> */
[----:B--2---:R-:W-:Y:S01]  /*1a840*/  PRMT R12, R6, 0x654, R12 ;  /* 0x00000654060c7816 */ /* 0x004fe2000000000c */
[----:B---3--:R-:W-:-:S03]  /*1a850*/  VIADD R7, R7, 0x1 ;  /* 0x0000000107077836 */ /* 0x008fc60000000000 */
[----:B------:R0:W-:Y:S02]  /*1a860*/  SYNCS.ARRIVE.TRANS64.RED.A1T0 RZ, [R12+URZ], RZ ;  /* 0x000000ff0cff79a7 */ /* 0x0001e4000810043f */
[----:B------:R0:W-:Y:S01]  /*1a870*/  STL [R1+0x68], R7 ;  /* 0x0000680701007387 */ /* 0x0001e20000100800 */
[----:B------:R-:W-:Y:S01]  /*1a880*/  FMUL.FTZ R6, R89, R5 ;  /* 0x0000000559067220 */ /* 0x000fe20000410000 */
[----:B------:R-:W-:-:S04]  /*1a890*/  SEL R5, RZ, 0x1, P1 ;  /* 0x00000001ff057807 */ /* 0x000fc80000800000 */
[----:B------:R-:W-:-:S07]  /*1a8a0*/  LOP3.LUT R152, R152, R5, RZ, 0x3c, !PT ;  /* 0x0000000598987212 */ /* 0x000fce00078e3cff */
.L_x_12332:
[----:B------:R-:W2:Y:S01]  /*1a8b0*/  LDL R88, [R1+0x60] ;  /* 0x0000600001587983 */ /* 0x000ea20000100800 */
[----:B------:R-:W1:Y:S01]  /*1a8c0*/  S2UR UR4, SR_CgaCtaId ;  /* 0x00000000000479c3 */ /* 0x000e620000008800 */
[----:B------:R-:W-:Y:S01]  /*1a8d0*/  MOV R16, 0x400 ;  /* 0x0000040000107802 */ /* 0x000fe20000000f00 */
[----:B------:R-:W-:Y:S01]  /*1a8e0*/  BSSY B0, `(.L_x_12450) ;  /* 0x0000335000007945 */ /* 0x000fe20003800000 */
[----:B-1----:R-:W-:-:S05]  /*1a8f0*/  IMAD.U32 R4, RZ, RZ, UR4 ;  /* 0x00000004ff047e24 */ /* 0x002fca000f8e00ff */
[----:B------:R-:W-:Y:S01]  /*1a900*/  LEA R16, R4, R16, 0x18 ;  /* 0x0000001004107211 */ /* 0x000fe200078ec0ff */
[----:B------:R-:W-:Y:S06]  /*1a910*/  BAR.SYNC.DEFER_BLOCKING 0x5, 0x200 ;  /* 0x0148000000007b1d */ /* 0x000fec0000010000 */
[----:B------:R-:W-:Y:S04]  /*1a920*/  STL [R1+0x4], R4 ;  /* 0x0000040401007387 */ /* 0x000fe80000100800 */
[----:B------:R-:W1:Y:S04]  /*1a930*/  LDS.128 R8, [R16+0x19cd0] ;  /* 0x019cd00010087984 */ /* 0x000e680000000c00 */
[----:B-1----:R1:W-:Y:S04]  /*1a940*/  STL.64 [R1+0x50], R8 ;  /* 0x0000500801007387 */ /* 0x0023e80000100a00 */
[----:B------:R1:W-:Y:S01]  /*1a950*/  STL.64 [R1+0x58], R10 ;  /* 0x0000580a01007387 */ /* 0x0003e20000100a00 */
[----:B------:R-:W-:Y:S06]  /*1a960*/  BAR.ARV 0x4, 0x200 ;  /* 0x0108000000007b1d */ /* 0x000fec0000002000 */
[----:B--2---:R-:W-:-:S13]  /*1a970*/  ISETP.NE.AND P1, PT, R88, RZ, PT ;  /* 0x000000ff5800720c */ /* 0x004fda0003f25270 */
[----:B------:R-:W2:Y:S02]  /*1a980*/  @!P1 LDC R88, c[0x0][0xad4] ;  /* 0x0002b500ff589b82 */ /* 0x000ea40000000800 */
[----:B--2---:R1:W-:Y:S01]  /*1a990*/  @!P1 STL [R1+0x60], R88 ;  /* 0x0000605801009387 */ /* 0x0043e20000100800 */
[----:B------:R-:W-:Y:S05]  /*1a9a0*/  @P0 BRA `(.L_x_12451) ;  /* 0x0000002400e80947 */ /* 0x000fea0003800000 */
[----:B0-----:R-:W0:Y:S01]  /*1a9b0*/  S2R R7, SR_TID.X ;  /* 0x0000000000077919 */ /* 0x001e220000002100 */
[----:B------:R-:W-:Y:S01]  /*1a9c0*/  ULDC.64 UR4, c[0x4][0x70] ;  /* 0x01001c0000047ab9 */ /* 0x000fe20000000a00 */
[----:B------:R-:W2:Y:S01]  /*1a9d0*/  LDC.64 R80, c[0x0][0xc00] ;  /* 0x00030000ff507b82 */ /* 0x000ea20000000a00 */
[----:B------:R-:W-:Y:S01]  /*1a9e0*/  ULDC.64 UR6, c[0x0][0xc08] ;  /* 0x0003020000067ab9 */ /* 0x000fe20000000a00 */
[----:B0-----:R-:W-:-:S05]  /*1a9f0*/  IMAD.SHL.U32 R4, R7, 0x4, RZ ;  /* 0x0000000407047824 */ /* 0x001fca00078e00ff */
[----:B------:R-:W-:Y:S01]  /*1aa00*/  LOP3.LUT R4, R4, 0xc, RZ, 0xc0, !PT ;  /* 0x0000000c04047812 */ /* 0x000fe200078ec0ff */
[----:B------:R-:W-:Y:S03]  /*1aa10*/  BAR.SYNC.DEFER_BLOCKING 0x1, 0x180 ;  /* 0x0046000000007b1d */ /* 0x000fe60000010000 */
[----:B------:R-:W-:-:S05]  /*1aa20*/  IADD3 R4, P0, R4, UR4, RZ ;  /* 0x0000000404047c10 */ /* 0x000fca000ff1e0ff */
[----:B------:R-:W-:Y:S01]  /*1aa30*/  IMAD.X R5, RZ, RZ, UR5, P0 ;  /* 0x00000005ff057e24 */ /* 0x000fe200080e06ff */
[----:B------:R-:W-:-:S04]  /*1aa40*/  ULDC.64 UR4, c[0x0][0xc00] ;  /* 0x0003000000047ab9 */ /* 0x000fc80000000a00 */
[----:B------:R0:W3:Y:S01]  /*1aa50*/  LDG.E.CONSTANT R14, desc[UR40][R4.64] ;  /* 0x00000028040e7981 */ /* 0x0000e2000c1e9900 */
[----:B------:R-:W-:-:S03]  /*1aa60*/  LOP3.LUT P0, R7, R7, 0x3, RZ, 0xc0, !PT ;  /* 0x0000000307077812 */ /* 0x000fc6000780c0ff */
[----:B------:R-:W1:Y:S01]  /*1aa70*/  LDL R4, [R1+0x84] ;  /* 0x0000840001047983 */ /* 0x000e620000100800 */
[----:B------:R-:W-:-:S04]  /*1aa80*/  ISETP.EQ.OR P0, PT, R7, 0x3, !P0 ;  /* 0x000000030700780c */ /* 0x000fc80004702670 */
[----:B------:R-:W-:Y:S02]  /*1aa90*/  SEL R51, R94, R95, P0 ;  /* 0x0000005f5e337207 */ /* 0x000fe40000000000 */
[----:B------:R-:W-:Y:S02]  /*1aaa0*/  SEL R95, R95, R94, P0 ;  /* 0x0000005e5f5f7207 */ /* 0x000fe40000000000 */
[----:B------:R-:W2:Y:S01]  /*1aab0*/  LDL.LU R94, [R1+0x64] ;  /* 0x00006400015e7983 */ /* 0x000ea20000300800 */
[----:B------:R-:W-:Y:S02]  /*1aac0*/  SEL R25, R3, R6, P0 ;  /* 0x0000000603197207 */ /* 0x000fe40000000000 */
[----:B------:R-:W-:Y:S01]  /*1aad0*/  SEL R15, R6, R3, P0 ;  /* 0x00000003060f7207 */ /* 0x000fe20000000000 */
[----:B------:R-:W4:Y:S01]  /*1aae0*/  LDL R89, [R1+0x70] ;  /* 0x0000700001597983 */ /* 0x000f220000100800 */
[----:B------:R-:W-:Y:S02]  /*1aaf0*/  SEL R49, R90, R91, P0 ;  /* 0x0000005b5a317207 */ /* 0x000fe40000000000 */
[----:B------:R-:W-:Y:S01]  /*1ab00*/  SEL R27, R92, R93, P0 ;  /* 0x0000005d5c1b7207 */ /* 0x000fe20000000000 */
[----:B------:R-:W0:Y:S01]  /*1ab10*/  S2R R3, SR_SWINHI ;  /* 0x0000000000037919 */ /* 0x000e220000002f00 */
[----:B------:R-:W-:-:S02]  /*1ab20*/  SEL R90, R91, R90, P0 ;  /* 0x0000005a5b5a7207 */ /* 0x000fc40000000000 */
[----:B------:R-:W-:Y:S01]  /*1ab30*/  SEL R57, R106, R107, P0 ;  /* 0x0000006b6a397207 */ /* 0x000fe20000000000 */
[----:B------:R-:W4:Y:S01]  /*1ab40*/  LDL R91, [R1+0x20] ;  /* 0x00002000015b7983 */ /* 0x000f220000100800 */
[----:B------:R-:W-:Y:S02]  /*1ab50*/  SEL R93, R93, R92, P0 ;  /* 0x0000005c5d5d7207 */ /* 0x000fe40000000000 */
[----:B------:R-:W-:Y:S01]  /*1ab60*/  SEL R29, R96, R97, P0 ;  /* 0x00000061601d7207 */ /* 0x000fe20000000000 */
[----:B------:R-:W4:Y:S01]  /*1ab70*/  LDL R92, [R1+0x40] ;  /* 0x00004000015c7983 */ /* 0x000f220000100800 */
        /* <DEDUP_REMOVED lines=13> */
[----:B0-----:R-:W-:Y:S02]  /*1ac50*/  MOV R21, R3 ;  /* 0x0000000300157202 */ /* 0x001fe40000000f00 */
        /* <DEDUP_REMOVED lines=26> */
[----:B-1----:R-:W-:-:S03]  /*1ae00*/  IMAD.WIDE R10, R4, 0x2, R20 ;  /* 0x00000002040a7825 */ /* 0x002fc600078e0214 */
[C---:B------:R-:W-:Y:S02]  /*1ae10*/  LOP3.LUT R3, R10.reuse, 0x180, RZ, 0xc0, !PT ;  /* 0x000001800a037812 */ /* 0x040fe400078ec0ff */
[----:B------:R-:W-:Y:S02]  /*1ae20*/  IADD3 R6, P5, R10, 0x20, RZ ;  /* 0x000000200a067810 */ /* 0x000fe40007fbe0ff */
[----:B------:R-:W-:Y:S02]  /*1ae30*/  SHF.R.U64 R3, R3, 0x3, RZ ;  /* 0x0000000303037819 */ /* 0x000fe400000012ff */
[----:B------:R-:W-:Y:S02]  /*1ae40*/  LOP3.LUT R4, R6, 0x180, RZ, 0xc0, !PT ;  /* 0x0000018006047812 */ /* 0x000fe400078ec0ff */
        /* <DEDUP_REMOVED lines=10> */
[----:B-----5:R-:W-:Y:S02]  /*1aef0*/  LOP3.LUT R24, R77, 0x180, RZ, 0xc0, !PT ;  /* 0x000001804d187812 */ /* 0x020fe400078ec0ff */
[----:B------:R-:W-:Y:S02]  /*1af00*/  SHF.R.U64 R4, R4, 0x3, RZ ;  /* 0x0000000304047819 */ /* 0x000fe400000012ff */
[----:B------:R-:W-:Y:S01]  /*1af10*/  SHF.R.U64 R3, R3, 0x3, RZ ;  /* 0x0000000303037819 */ /* 0x000fe200000012ff */
[----:B------:R-:W-:Y:S01]  /*1af20*/  IMAD.X R9, RZ, RZ, R11, P4 ;  /* 0x000000ffff097224 */ /* 0x000fe200020e060b */
[----:B------:R-:W-:-:S02]  /*1af30*/  SHF.R.U64 R6, R6, 0x3, RZ ;  /* 0x0000000306067819 */ /* 0x000fc400000012ff */
[----:B------:R-:W-:Y:S02]  /*1af40*/  SHF.R.U64 R24, R24, 0x3, RZ ;  /* 0x0000000318187819 */ /* 0x000fe400000012ff */
[----:B------:R-:W-:Y:S02]  /*1af50*/  LOP3.LUT R82, R4, R73, RZ, 0x3c, !PT ;  /* 0x0000004904527212 */ /* 0x000fe400078e3cff */
[----:B---3--:R-:W-:Y:S01]  /*1af60*/  LOP3.LUT R73, R14, 0x2, RZ, 0x3c, !PT ;  /* 0x000000020e497812 */ /* 0x008fe200078e3cff */
[--C-:B------:R-:W-:Y:S01]  /*1af70*/  IMAD.X R83, RZ, RZ, R11.reuse, P3 ;  /* 0x000000ffff537224 */ /* 0x100fe200018e060b */
[----:B------:R-:W-:Y:S01]  /*1af80*/  LOP3.LUT R8, R3, R8, RZ, 0x3c, !PT ;  /* 0x0000000803087212 */ /* 0x000fe200078e3cff */
[--C-:B------:R-:W-:Y:S01]  /*1af90*/  IMAD.X R13, RZ, RZ, R11.reuse, P5 ;  /* 0x000000ffff0d7224 */ /* 0x100fe200028e060b */
[----:B------:R-:W-:Y:S01]  /*1afa0*/  LOP3.LUT R6, R6, R75, RZ, 0x3c, !PT ;  /* 0x0000004b06067212 */ /* 0x000fe200078e3cff */
[--C-:B------:R-:W-:Y:S01]  /*1afb0*/  IMAD.X R7, RZ, RZ, R11.reuse, P2 ;  /* 0x000000ffff077224 */ /* 0x100fe200010e060b */
[----:B------:R-:W-:Y:S01]  /*1afc0*/  LOP3.LUT R4, R24, R77, RZ, 0x3c, !PT ;  /* 0x0000004d18047212 */ /* 0x000fe200078e3cff */
        /* <DEDUP_REMOVED lines=17> */
[----:B------:R-:W3:Y:S04]  /*1b0e0*/  SHFL.IDX PT, R90, R90, R73, 0x1c1f ;  /* 0x001c1f495a5a7589 */ /* 0x000ee800000e0000 */
[----:B------:R-:W2:Y:S04]  /*1b0f0*/  SHFL.IDX PT, R28, R95, R73, 0x1c1f ;  /* 0x001c1f495f1c7589 */ /* 0x000ea800000e0000 */
[----:B------:R-:W-:Y:S04]  /*1b100*/  SHFL.IDX PT, R54, R33, R14, 0x1c1f ;  /* 0x001c1f0e21367589 */ /* 0x000fe800000e0000 */
[----:B------:R1:W-:Y:S04]  /*1b110*/  SHFL.IDX PT, R62, R37, R14, 0x1c1f ;  /* 0x001c1f0e253e7589 */ /* 0x0003e800000e0000 */
[----:B------:R-:W-:Y:S04]  /*1b120*/  SHFL.IDX PT, R70, R41, R14, 0x1c1f ;  /* 0x001c1f0e29467589 */ /* 0x000fe800000e0000 */
[----:B------:R-:W-:Y:S04]  /*1b130*/  SHFL.IDX PT, R78, R45, R14, 0x1c1f ;  /* 0x001c1f0e2d4e7589 */ /* 0x000fe800000e0000 */
[----:B------:R-:W-:Y:S04]  /*1b140*/  SHFL.IDX PT, R57, R57, R14, 0x1c1f ;  /* 0x001c1f0e39397589 */ /* 0x000fe800000e0000 */
[----:B------:R-:W-:Y:S04]  /*1b150*/  SHFL.IDX PT, R8, R67, R14, 0x1c1f ;  /* 0x001c1f0e43087589 */ /* 0x000fe800000e0000 */
[----:B------:R-:W4:Y:S04]  /*1b160*/  SHFL.IDX PT, R35, R134, R73, 0x1c1f ;  /* 0x001c1f4986237589 */ /* 0x000f2800000e0000 */
[----:B------:R-:W4:Y:S04]  /*1b170*/  SHFL.IDX PT, R61, R104, R73, 0x1c1f ;  /* 0x001c1f49683d7589 */ /* 0x000f2800000e0000 */
        /* <DEDUP_REMOVED lines=10> */
[----:B------:R-:W4:Y:S04]  /*1b220*/  SHFL.IDX PT, R96, R96, R73, 0x1c1f ;  /* 0x001c1f4960607589 */ /* 0x000f2800000e0000 */
[----:B------:R-:W4:Y:S04]  /*1b230*/  SHFL.IDX PT, R98, R98, R73, 0x1c1f ;  /* 0x001c1f4962627589 */ /* 0x000f2800000e0000 */
[----:B------:R-:W4:Y:S04]  /*1b240*/  SHFL.IDX PT, R102, R102, R73, 0x1c1f ;  /* 0x001c1f4966667589 */ /* 0x000f2800000e0000 */
[----:B------:R-:W4:Y:S04]  /*1b250*/  SHFL.IDX PT, R110, R110, R73, 0x1c1f ;  /* 0x001c1f496e6e7589 */ /* 0x000f2800000e0000 */
[----:B------:R-:W4:Y:S04]  /*1b260*/  SHFL.IDX PT, R67, R114, R73, 0x1c1f ;  /* 0x001c1f4972437589 */ /* 0x000f2800000e0000 */
[----:B------:R3:W-:Y:S04]  /*1b270*/  SHFL.IDX PT, R6, R39, R14, 0x1c1f ;  /* 0x001c1f0e27067589 */ /* 0x0007e800000e0000 */
[----:B------:R2:W-:Y:S04]  /*1b280*/  SHFL.IDX PT, R5, R43, R14, 0x1c1f ;  /* 0x001c1f0e2b057589 */ /* 0x0005e800000e0000 */
[----:B------:R4:W-:Y:S04]  /*1b290*/  SHFL.IDX PT, R4, R47, R14, 0x1c1f ;  /* 0x001c1f0e2f047589 */ /* 0x0009e800000e0000 */
[----:B------:R-:W-:Y:S04]  /*1b2a0*/  SHFL.IDX PT, R74, R65, R14, 0x1c1f ;  /* 0x001c1f0e414a7589 */ /* 0x000fe800000e0000 */
[----:B------:R-:W-:Y:S04]  /*1b2b0*/  SHFL.IDX PT, R7, R69, R14, 0x1c1f ;  /* 0x001c1f0e45077589 */ /* 0x000fe800000e0000 */
[----:B------:R-:W4:Y:S04]  /*1b2c0*/  SHFL.IDX PT, R12, R109, R73, 0x1c1f ;  /* 0x001c1f496d0c7589 */ /* 0x000f2800000e0000 */
[----:B------:R-:W4:Y:S04]  /*1b2d0*/  SHFL.IDX PT, R117, R117, R73, 0x1c1f ;  /* 0x001c1f4975757589 */ /* 0x000f2800000e0000 */
[----:B------:R-:W4:Y:S04]  /*1b2e0*/  SHFL.IDX PT, R124, R124, R73, 0x1c1f ;  /* 0x001c1f497c7c7589 */ /* 0x000f2800000e0000 */
[----:B------:R-:W-:Y:S04]  /*1b2f0*/  SHFL.IDX PT, R11, R132, R73, 0x1c1f ;  /* 0x001c1f49840b7589 */ /* 0x000fe800000e0000 */
[----:B------:R-:W4:Y:S04]  /*1b300*/  SHFL.IDX PT, R75, R122, R73, 0x1c1f ;  /* 0x001c1f497a4b7589 */ /* 0x000f2800000e0000 */
[----:B------:R-:W4:Y:S04]  /*1b310*/  SHFL.IDX PT, R130, R130, R73, 0x1c1f ;  /* 0x001c1f4982827589 */ /* 0x000f2800000e0000 */
[----:B------:R-:W4:Y:S04]  /*1b320*/  SHFL.IDX PT, R15, R118, R73, 0x1c1f ;  /* 0x001c1f49760f7589 */ /* 0x000f2800000e0000 */
[----:B------:R-:W4:Y:S01]  /*1b330*/  SHFL.IDX PT, R13, R126, R73, 0x1c1f ;  /* 0x001c1f497e0d7589 */ /* 0x000f2200000e0000 */
[----:B0-----:R-:W-:-:S02]  /*1b340*/  SEL R36, R25, R38, P0 ;  /* 0x0000002619247207 */ /* 0x001fc40000000000 */
[----:B------:R-:W-:Y:S02]  /*1b350*/  SEL R38, R38, R25, P0 ;  /* 0x0000001926267207 */ /* 0x000fe40000000000 */
[----:B-1----:R-:W-:Y:S02]  /*1b360*/  SEL R37, R27, R24, P0 ;  /* 0x000000181b257207 */ /* 0x002fe40000000000 */
[----:B---3--:R-:W-:Y:S02]  /*1b370*/  SEL R39, R24, R27, P0 ;  /* 0x0000001b18277207 */ /* 0x008fe40000000000 */
[----:B------:R-:W-:Y:S02]  /*1b380*/  SEL R40, R49, R90, P0 ;  /* 0x0000005a31287207 */ /* 0x000fe40000000000 */
[----:B------:R-:W-:Y:S02]  /*1b390*/  SEL R42, R90, R49, P0 ;  /* 0x000000315a2a7207 */ /* 0x000fe40000000000 */
[----:B--2---:R-:W-:-:S02]  /*1b3a0*/  SEL R41, R51, R28, P0 ;  /* 0x0000001c33297207 */ /* 0x004fc40000000000 */
[----:B------:R-:W-:Y:S02]  /*1b3b0*/  SEL R43, R28, R51, P0 ;  /* 0x000000331c2b7207 */ /* 0x000fe40000000000 */
[----:B----4-:R-:W-:Y:S02]  /*1b3c0*/  SEL R33, R34, R35, P0 ;  /* 0x0000002322217207 */ /* 0x010fe40000000000 */
        /* <DEDUP_REMOVED lines=37> */
[----:B------:R-:W-:Y:S02]  /*1b620*/  F2FP.BF16.F32.PACK_AB R4, R37, R36 ;  /* 0x000000242504723e */ /* 0x000fe400000010ff */
[----:B------:R-:W-:Y:S02]  /*1b630*/  F2FP.BF16.F32.PACK_AB R5, R41, R40 ;  /* 0x000000282905723e */ /* 0x000fe400000010ff */
[----:B------:R-:W-:-:S02]  /*1b640*/  F2FP.BF16.F32.PACK_AB R6, R39, R38 ;  /* 0x000000262706723e */ /* 0x000fc400000010ff */
[----:B------:R-:W-:Y:S02]  /*1b650*/  F2FP.BF16.F32.PACK_AB R7, R43, R42 ;  /* 0x0000002a2b07723e */ /* 0x000fe400000010ff */
[----:B------:R-:W-:Y:S02]  /*1b660*/  SEL R73, R8, R13, P0 ;  /* 0x0000000d08497207 */ /* 0x000fe40000000000 */
[----:B------:R-:W-:Y:S02]  /*1b670*/  SEL R75, R13, R8, P0 ;  /* 0x000000080d4b7207 */ /* 0x000fe40000000000 */
[----:B------:R-:W-:Y:S02]  /*1b680*/  F2FP.BF16.F32.PACK_AB R8, R45, R44 ;  /* 0x0000002c2d08723e */ /* 0x000fe400000010ff */
[----:B------:R-:W-:Y:S02]  /*1b690*/  F2FP.BF16.F32.PACK_AB R9, R49, R48 ;  /* 0x000000303109723e */ /* 0x000fe400000010ff */
        /* <DEDUP_REMOVED lines=16> */
[----:B0-----:R-:W-:Y:S02]  /*1b7a0*/  F2FP.BF16.F32.PACK_AB R4, R77, R76 ;  /* 0x0000004c4d04723e */ /* 0x001fe400000010ff */
[----:B------:R-:W-:Y:S02]  /*1b7b0*/  F2FP.BF16.F32.PACK_AB R5, R33, R32 ;  /* 0x000000202105723e */ /* 0x000fe400000010ff */
[----:B------:R-:W-:Y:S02]  /*1b7c0*/  F2FP.BF16.F32.PACK_AB R6, R79, R78 ;  /* 0x0000004e4f06723e */ /* 0x000fe400000010ff */
[----:B------:R-:W-:Y:S01]  /*1b7d0*/  F2FP.BF16.F32.PACK_AB R7, R35, R34 ;  /* 0x000000222307723e */ /* 0x000fe200000010ff */
[----:B------:R-:W-:Y:S04]  /*1b7e0*/  STSM.16.M88.4 [R86], R12 ;  /* 0x0000000c56007844 */ /* 0x000fe80000000200 */
[----:B------:R0:W-:Y:S04]  /*1b7f0*/  STSM.16.M88.4 [R82], R24 ;  /* 0x0000001852007844 */ /* 0x0001e80000000200 */
[----:B------:R-:W-:Y:S04]  /*1b800*/  STSM.16.M88.4 [R83], R28 ;  /* 0x0000001c53007844 */ /* 0x000fe80000000200 */
[----:B------:R2:W-:Y:S01]  /*1b810*/  STSM.16.M88.4 [R84], R4 ;  /* 0x0000000454007844 */ /* 0x0005e20000000200 */
[----:B------:R-:W-:Y:S01]  /*1b820*/  ISETP.NE.U32.AND P0, PT, RZ, UR4, PT ;  /* 0x00000004ff007c0c */ /* 0x000fe2000bf05070 */
[----:B------:R-:W-:-:S02]  /*1b830*/  IMAD.MOV.U32 R3, RZ, RZ, RZ ;  /* 0x000000ffff037224 */ /* 0x000fc400078e00ff */
[----:B-1----:R-:W-:Y:S01]  /*1b840*/  IMAD.WIDE R8, R94, 0x4, R80 ;  /* 0x000000045e087825 */ /* 0x002fe200078e0250 */
[----:B------:R-:W-:Y:S01]  /*1b850*/  ISETP.NE.AND.EX P0, PT, RZ, UR5, PT, P0 ;  /* 0x00000005ff007c0c */ /* 0x000fe2000bf05300 */
[----:B------:R-:W-:Y:S01]  /*1b860*/  BAR.SYNC.DEFER_BLOCKING 0x1, 0x180 ;  /* 0x0046000000007b1d */ /* 0x000fe20000010000 */
[----:B------:R-:W-:Y:S01]  /*1b870*/  ISETP.NE.U32.AND P1, PT, RZ, UR6, PT ;  /* 0x00000006ff007c0c */ /* 0x000fe2000bf25070 */
[----:B0-----:R-:W-:Y:S01]  /*1b880*/  IMAD.MOV.U32 R24, RZ, RZ, 0x9b8 ;  /* 0x000009b8ff187424 */ /* 0x001fe200078e00ff */
[----:B------:R-:W-:-:S05]  /*1b890*/  ISETP.GT.AND P3, PT, R88, 0x1, PT ;  /* 0x000000015800780c */ /* 0x000fca0003f64270 */
[----:B------:R-:W0:Y:S01]  /*1b8a0*/  LDC R80, c[0x0][0xbe8] ;  /* 0x0002fa00ff507b82 */ /* 0x000e220000000800 */
[----:B------:R-:W-:-:S07]  /*1b8b0*/  ISETP.NE.U32.AND P2, PT, RZ, UR4, PT ;  /* 0x00000004ff007c0c */ /* 0x000fce000bf45070 */
[----:B------:R-:W1:Y:S01]  /*1b8c0*/  LDC.64 R14, c[0x0][0xba8] ;  /* 0x0002ea00ff0e7b82 */ /* 0x000e620000000a00 */
[----:B------:R-:W3:Y:S01]  /*1b8d0*/  @P0 LDG.E R3, desc[UR40][R8.64] ;  /* 0x0000002808030981 */ /* 0x000ee2000c1e1900 */
[----:B------:R-:W-:Y:S02]  /*1b8e0*/  ISETP.NE.AND.EX P1, PT, RZ, UR7, PT, P1 ;  /* 0x00000007ff007c0c */ /* 0x000fe4000bf25310 */
[----:B------:R-:W-:-:S04]  /*1b8f0*/  SEL R24, R24, 0x978, P3 ;  /* 0x0000097818187807 */ /* 0x000fc80001800000 */
[----:B--2---:R-:W2:Y:S08]  /*1b900*/  LDC.64 R6, c[0x0][R24+0x220] ;  /* 0x0000880018067b82 */ /* 0x004eb00000000a00 */
[----:B------:R-:W4:Y:S08]  /*1b910*/  @P1 LDC.64 R4, c[0x0][0xc08] ;  /* 0x00030200ff041b82 */ /* 0x000f300000000a00 */
[----:B------:R-:W1:Y:S01]  /*1b920*/  LDC.64 R10, c[0x0][R24+0x218] ;  /* 0x00008600180a7b82 */ /* 0x000e620000000a00 */
[----:B------:R-:W-:Y:S01]  /*1b930*/  ULDC UR6, c[0x0][0xa88] ;  /* 0x0002a20000067ab9 */ /* 0x000fe20000000800 */
[----:B0-----:R-:W-:-:S06]  /*1b940*/  ISETP.NE.AND P4, PT, R80, 0x1, PT ;  /* 0x000000015000780c */ /* 0x001fcc0003f85270 */
[----:B------:R-:W0:Y:S01]  /*1b950*/  LDC.64 R12, c[0x0][R24+0x228] ;  /* 0x00008a00180c7b82 */ /* 0x000e220000000a00 */
[----:B------:R-:W-:Y:S02]  /*1b960*/  IMAD.U32 R85, RZ, RZ, UR6 ;  /* 0x00000006ff557e24 */ /* 0x000fe4000f8e00ff */
[----:B----4-:R-:W-:-:S05]  /*1b970*/  @P1 IMAD.WIDE R4, R94, 0x4, R4 ;  /* 0x000000045e041825 */ /* 0x010fca00078e0204 */
[----:B------:R-:W4:Y:S01]  /*1b980*/  @P4 LDC R26, c[0x0][0xbec] ;  /* 0x0002fb00ff1a4b82 */ /* 0x000f220000000800 */
[----:B------:R2:W5:Y:S01]  /*1b990*/  @P1 LDG.E R85, desc[UR40][R4.64] ;  /* 0x0000002804551981 */ /* 0x000562000c1e1900 */
[----:B------:R-:W-:-:S06]  /*1b9a0*/  ISETP.NE.AND.EX P2, PT, RZ, UR5, PT, P2 ;  /* 0x00000005ff007c0c */ /* 0x000fcc000bf45320 */
[----:B------:R-:W4:Y:S08]  /*1b9b0*/  @P4 LDC R87, c[0x0][0xbf0] ;  /* 0x0002fc00ff574b82 */ /* 0x000f300000000800 */
[----:B--2---:R2:W2:Y:S01]  /*1b9c0*/  LDC.64 R4, c[0x0][R24+0x210] ;  /* 0x0000840018047b82 */ /* 0x0044a20000000a00 */
[----:B------:R-:W-:Y:S02]  /*1b9d0*/  SHF.R.S32.HI R25, RZ, 0x1f, R94 ;  /* 0x0000001fff197819 */ /* 0x000fe4000001145e */
[----:B------:R-:W-:-:S02]  /*1b9e0*/  SEL R81, R94, RZ, !P2 ;  /* 0x000000ff5e517207 */ /* 0x000fc40005000000 */
[----:B------:R-:W-:-:S03]  /*1b9f0*/  SEL R25, R25, RZ, !P2 ;  /* 0x000000ff19197207 */ /* 0x000fc60005000000 */
[----:B------:R-:W-:Y:S01]  /*1ba00*/  IMAD R7, R7, R81, RZ ;  /* 0x0000005107077224 */ /* 0x000fe200078e02ff */
[----:B------:R-:W-:Y:S01]  /*1ba10*/  SEL R27, R89, RZ, P3 ;  /* 0x000000ff591b7207 */ /* 0x000fe20001800000 */
[----:B-1----:R-:W1:Y:S02]  /*1ba20*/  @!P3 LDC R14, c[0x0][0xb50] ;  /* 0x0002d400ff0ebb82 */ /* 0x002e640000000800 */
[C---:B------:R-:W-:Y:S02]  /*1ba30*/  IMAD R31, R6.reuse, R25, R7 ;  /* 0x00000019061f7224 */ /* 0x040fe400078e0207 */
[----:B------:R-:W-:-:S04]  /*1ba40*/  IMAD.WIDE.U32 R6, R6, R81, RZ ;  /* 0x0000005106067225 */ /* 0x000fc800078e00ff */
[-C--:B------:R-:W-:Y:S01]  /*1ba50*/  IMAD R29, R11, R153.reuse, RZ ;  /* 0x000000990b1d7224 */ /* 0x080fe200078e02ff */
[----:B------:R-:W1:Y:S01]  /*1ba60*/  @!P3 LDC R15, c[0x0][0xb54] ;  /* 0x0002d500ff0fbb82 */ /* 0x000e620000000800 */
[----:B------:R-:W-:-:S04]  /*1ba70*/  IMAD.WIDE.U32 R10, R10, R153, RZ ;  /* 0x000000990a0a7225 */ /* 0x000fc800078e00ff */
[----:B------:R-:W-:Y:S02]  /*1ba80*/  IMAD.IADD R25, R92, 0x1, R91 ;  /* 0x000000015c197824 */ /* 0x000fe400078e025b */
[----:B------:R-:W-:Y:S02]  /*1ba90*/  IMAD.IADD R28, R11, 0x1, R29 ;  /* 0x000000010b1c7824 */ /* 0x000fe400078e021d */
[----:B------:R-:W-:Y:S02]  /*1baa0*/  IMAD.IADD R11, R7, 0x1, R31 ;  /* 0x00000001070b7824 */ /* 0x000fe400078e021f */
[----:B------:R-:W-:Y:S02]  /*1bab0*/  IMAD.MOV.U32 R7, RZ, RZ, R25 ;  /* 0x000000ffff077224 */ /* 0x000fe400078e0019 */
[-C--:B0-----:R-:W-:Y:S02]  /*1bac0*/  IMAD R29, R13, R27.reuse, RZ ;  /* 0x0000001b0d1d7224 */ /* 0x081fe400078e02ff */
[----:B------:R-:W-:-:S04]  /*1bad0*/  IMAD.WIDE.U32 R12, R12, R27, RZ ;  /* 0x0000001b0c0c7225 */ /* 0x000fc800078e00ff */
[----:B------:R-:W-:Y:S01]  /*1bae0*/  IMAD.IADD R29, R13, 0x1, R29 ;  /* 0x000000010d1d7824 */ /* 0x000fe200078e021d */
[--C-:B---3--:R-:W-:Y:S01]  /*1baf0*/  IADD3 R10, P2, P5, R6, R10, R3.reuse ;  /* 0x0000000a060a7210 */ /* 0x108fe20007d5e003 */
[----:B----4-:R-:W-:Y:S01]  /*1bb00*/  @P4 IMAD.HI.U32 R6, R25, R26, RZ ;  /* 0x0000001a19064227 */ /* 0x010fe200078e00ff */
        /* <DEDUP_REMOVED lines=15> */
[----:B------:R-:W-:Y:S06]  /*1bc00*/  @P1 BRA `(.L_x_12452) ;  /* 0x0000000000101947 */ /* 0x000fec0003800000 */
[----:B------:R-:W-:Y:S05]  /*1bc10*/  @!P0 BRA `(.L_x_12452) ;  /* 0x00000000000c8947 */ /* 0x000fea0003800000 */
[----:B------:R-:W2:Y:S04]  /*1bc20*/  LDG.E R4, desc[UR40][R8.64] ;  /* 0x0000002808047981 */ /* 0x000ea8000c1e1900 */
[----:B-----5:R-:W2:Y:S02]  /*1bc30*/  LDG.E R85, desc[UR40][R8.64+0x4] ;  /* 0x0000042808557981 */ /* 0x020ea4000c1e1900 */
[----:B--2---:R-:W-:-:S07]  /*1bc40*/  IMAD.IADD R85, R85, 0x1, -R4 ;  /* 0x0000000155557824 */ /* 0x004fce00078e0a04 */
.L_x_12452:
        /* <DEDUP_REMOVED lines=13> */
[----:B--2---:R-:W-:-:S04]  /*1bd20*/  IMAD.IADD R9, R9, 0x1, R91 ;  /* 0x0000000109097824 */ /* 0x004fc800078e025b */
[C---:B------:R-:W-:Y:S01]  /*1bd30*/  VIADD R11, R9.reuse, 0x8 ;  /* 0x00000008090b7836 */ /* 0x040fe20000000000 */
[----:B------:R-:W-:-:S04]  /*1bd40*/  ISETP.GE.OR P1, PT, R9, R82, P0 ;  /* 0x000000520900720c */ /* 0x000fc80000726670 */
[----:B------:R-:W-:-:S09]  /*1bd50*/  ISETP.GE.OR P0, PT, R11, R82, P0 ;  /* 0x000000520b00720c */ /* 0x000fd20000706670 */
[----:B0-----:R0:W-:Y:S04]  /*1bd60*/  @!P1 ST.E desc[UR40][R4.64], R0 ;  /* 0x0000000004009985 */ /* 0x0011e8000c101928 */
[----:B------:R0:W-:Y:S01]  /*1bd70*/  @!P0 ST.E desc[UR40][R6.64], R2 ;  /* 0x0000000206008985 */ /* 0x0001e2000c101928 */
[----:B------:R-:W-:Y:S05]  /*1bd80*/  @P3 BRA `(.L_x_12453) ;  /* 0x00000008001c3947 */ /* 0x000fea0003800000 */
[----:B------:R-:W0:Y:S01]  /*1bd90*/  LDL R84, [R1+0x4c] ;  /* 0x00004c0001547983 */ /* 0x000e220000100800 */
[----:B------:R-:W1:Y:S01]  /*1bda0*/  @P4 LDC R39, c[0x0][0xbec] ;  /* 0x0002fb00ff274b82 */ /* 0x000e620000000800 */
[----:B------:R-:W-:Y:S02]  /*1bdb0*/  ULDC.64 UR4, c[0x0][0xaa0] ;  /* 0x0002a80000047ab9 */ /* 0x000fe40000000a00 */
[----:B------:R-:W5:Y:S04]  /*1bdc0*/  LDL R46, [R1+0x8c] ;  /* 0x00008c00012e7983 */ /* 0x000f680000100800 */
[----:B------:R-:W5:Y:S01]  /*1bdd0*/  LDL R45, [R1+0x6c] ;  /* 0x00006c00012d7983 */ /* 0x000f620000100800 */
[----:B------:R-:W2:Y:S03]  /*1bde0*/  @P4 LDC R41, c[0x0][0xbf0] ;  /* 0x0002fc00ff294b82 */ /* 0x000ea60000000800 */
[----:B------:R-:W5:Y:S04]  /*1bdf0*/  LDL R44, [R1+0x88] ;  /* 0x00008800012c7983 */ /* 0x000f680000100800 */
[----:B------:R-:W5:Y:S01]  /*1be00*/  LDL R42, [R1+0x74] ;  /* 0x00007400012a7983 */ /* 0x000f620000100800 */
[----:B------:R-:W3:Y:S02]  /*1be10*/  S2R R8, SR_TID.X ;  /* 0x0000000000087919 */ /* 0x000ee40000002100 */
[----:B---3--:R-:W-:-:S05]  /*1be20*/  VIADD R87, R8, 0xffffff80 ;  /* 0xffffff8008577836 */ /* 0x008fca0000000000 */
[----:B------:R-:W-:-:S04]  /*1be30*/  SHF.R.S32.HI R86, RZ, 0x1f, R87 ;  /* 0x0000001fff567819 */ /* 0x000fc80000011457 */
[----:B------:R-:W-:-:S04]  /*1be40*/  LEA.HI R86, R86, R87, RZ, 0x2 ;  /* 0x0000005756567211 */ /* 0x000fc800078f10ff */
[----:B------:R-:W-:Y:S02]  /*1be50*/  SHF.R.S32.HI R86, RZ, 0x2, R86 ;  /* 0x00000002ff567819 */ /* 0x000fe40000011456 */
[----:B------:R-:W-:-:S04]  /*1be60*/  SHF.R.S32.HI R36, RZ, 0x1f, R87 ;  /* 0x0000001fff247819 */ /* 0x000fc80000011457 */
[----:B------:R-:W-:-:S04]  /*1be70*/  LEA.HI R36, R36, R87, RZ, 0x2 ;  /* 0x0000005724247211 */ /* 0x000fc800078f10ff */
[----:B------:R-:W-:-:S05]  /*1be80*/  LOP3.LUT R36, R36, 0xfffffffc, RZ, 0xc0, !PT ;  /* 0xfffffffc24247812 */ /* 0x000fca00078ec0ff */
[----:B------:R-:W-:Y:S02]  /*1be90*/  IMAD.IADD R36, R87, 0x1, -R36 ;  /* 0x0000000157247824 */ /* 0x000fe400078e0a24 */
[C---:B------:R-:W-:Y:S01]  /*1bea0*/  IMAD.IADD R43, R86.reuse, 0x1, R91 ;  /* 0x00000001562b7824 */ /* 0x040fe200078e025b */
[----:B------:R-:W-:Y:S01]  /*1beb0*/  BSSY B1, `(.L_x_12454) ;  /* 0x0000061000017945 */ /* 0x000fe20003800000 */
[----:B0-----:R-:W-:-:S04]  /*1bec0*/  IMAD R5, R86, 0x20, R84 ;  /* 0x0000002056057824 */ /* 0x001fc800078e0254 */
[----:B------:R-:W-:-:S03]  /*1bed0*/  IMAD.WIDE R20, R5, 0x2, R20 ;  /* 0x0000000205147825 */ /* 0x000fc600078e0214 */
[----:B------:R-:W-:-:S04]  /*1bee0*/  IADD3 R5, P5, R20, 0x7800, RZ ;  /* 0x0000780014057810 */ /* 0x000fc80007fbe0ff */
[----:B------:R-:W-:-:S04]  /*1bef0*/  LOP3.LUT R0, R5, 0x180, RZ, 0xc0, !PT ;  /* 0x0000018005007812 */ /* 0x000fc800078ec0ff */
[----:B------:R-:W-:Y:S02]  /*1bf00*/  SHF.R.U64 R0, R0, 0x3, RZ ;  /* 0x0000000300007819 */ /* 0x000fe400000012ff */
[----:B------:R-:W-:Y:S02]  /*1bf10*/  LOP3.LUT R7, R20, 0x180, RZ, 0xc0, !PT ;  /* 0x0000018014077812 */ /* 0x000fe400078ec0ff */
[----:B------:R-:W-:Y:S01]  /*1bf20*/  LOP3.LUT R32, R0, R5, RZ, 0x3c, !PT ;  /* 0x0000000500207212 */ /* 0x000fe200078e3cff */
[----:B------:R-:W-:Y:S01]  /*1bf30*/  IMAD R0, R83, UR4, RZ ;  /* 0x0000000453007c24 */ /* 0x000fe2000f8e02ff */
[C---:B------:R-:W-:Y:S02]  /*1bf40*/  IADD3 R9, P0, R20.reuse, 0x1800, RZ ;  /* 0x0000180014097810 */ /* 0x040fe40007f1e0ff */
[C---:B------:R-:W-:Y:S01]  /*1bf50*/  IADD3 R13, P1, R20.reuse, 0x3000, RZ ;  /* 0x00003000140d7810 */ /* 0x040fe20007f3e0ff */
[C---:B------:R-:W-:Y:S01]  /*1bf60*/  IMAD R37, R3.reuse, UR5, R0 ;  /* 0x0000000503257c24 */ /* 0x040fe2000f8e0200 */
[C---:B------:R-:W-:Y:S01]  /*1bf70*/  IADD3 R25, P2, R20.reuse, 0x4800, RZ ;  /* 0x0000480014197810 */ /* 0x040fe20007f5e0ff */
[----:B------:R-:W-:Y:S01]  /*1bf80*/  IMAD.WIDE.U32 R2, R3, UR4, RZ ;  /* 0x0000000403027c25 */ /* 0x000fe2000f8e00ff */
[----:B------:R-:W-:Y:S01]  /*1bf90*/  IADD3 R29, P3, R20, 0x6000, RZ ;  /* 0x00006000141d7810 */ /* 0x000fe20007f7e0ff */
[----:B------:R-:W-:Y:S01]  /*1bfa0*/  ULDC.64 UR4, c[0x0][0xae8] ;  /* 0x0002ba0000047ab9 */ /* 0x000fe20000000a00 */
[----:B------:R-:W-:Y:S01]  /*1bfb0*/  SHF.R.U64 R7, R7, 0x3, RZ ;  /* 0x0000000307077819 */ /* 0x000fe200000012ff */
[----:B------:R-:W-:Y:S01]  /*1bfc0*/  IMAD R0, R36, 0x60, R86 ;  /* 0x0000006024007824 */ /* 0x000fe200078e0256 */
[----:B------:R-:W-:Y:S01]  /*1bfd0*/  LOP3.LUT R8, R9, 0x180, RZ, 0xc0, !PT ;  /* 0x0000018009087812 */ /* 0x000fe200078ec0ff */
[----:B------:R-:W-:Y:S01]  /*1bfe0*/  IMAD.IADD R3, R3, 0x1, R37 ;  /* 0x0000000103037824 */ /* 0x000fe200078e0225 */
[----:B------:R-:W-:-:S02]  /*1bff0*/  LOP3.LUT R12, R13, 0x180, RZ, 0xc0, !PT ;  /* 0x000001800d0c7812 */ /* 0x000fc400078ec0ff */
[----:B------:R-:W-:Y:S02]  /*1c000*/  LOP3.LUT R24, R25, 0x180, RZ, 0xc0, !PT ;  /* 0x0000018019187812 */ /* 0x000fe400078ec0ff */
[----:B------:R-:W-:Y:S02]  /*1c010*/  LOP3.LUT R28, R29, 0x180, RZ, 0xc0, !PT ;  /* 0x000001801d1c7812 */ /* 0x000fe400078ec0ff */
[----:B------:R-:W-:Y:S01]  /*1c020*/  LOP3.LUT R20, R7, R20, RZ, 0x3c, !PT ;  /* 0x0000001407147212 */ /* 0x000fe200078e3cff */
[----:B------:R-:W-:Y:S01]  /*1c030*/  IMAD.IADD R36, R91, 0x1, R0 ;  /* 0x000000015b247824 */ /* 0x000fe200078e0200 */
[----:B------:R-:W-:Y:S01]  /*1c040*/  SHF.R.U64 R8, R8, 0x3, RZ ;  /* 0x0000000308087819 */ /* 0x000fe200000012ff */
[----:B------:R-:W-:Y:S01]  /*1c050*/  IMAD.WIDE.U32 R2, R153, UR4, R2 ;  /* 0x0000000499027c25 */ /* 0x000fe2000f8e0002 */
[----:B------:R-:W-:Y:S01]  /*1c060*/  SHF.R.U64 R12, R12, 0x3, RZ ;  /* 0x000000030c0c7819 */ /* 0x000fe200000012ff */
[----:B------:R0:W5:Y:S01]  /*1c070*/  LD.E.128 R4, desc[UR40][R20.64] ;  /* 0x0000002814047980 */ /* 0x000162000c101d00 */
[----:B------:R-:W-:-:S02]  /*1c080*/  SHF.R.U64 R24, R24, 0x3, RZ ;  /* 0x0000000318187819 */ /* 0x000fc400000012ff */
[----:B------:R-:W-:Y:S01]  /*1c090*/  SHF.R.U64 R28, R28, 0x3, RZ ;  /* 0x000000031c1c7819 */ /* 0x000fe200000012ff */
[----:B-1----:R-:W-:Y:S01]  /*1c0a0*/  @P4 IMAD.HI.U32 R0, R36, R39, RZ ;  /* 0x0000002724004227 */ /* 0x002fe200078e00ff */
[----:B------:R-:W-:Y:S02]  /*1c0b0*/  LOP3.LUT R8, R8, R9, RZ, 0x3c, !PT ;  /* 0x0000000908087212 */ /* 0x000fe400078e3cff */
[----:B------:R-:W-:Y:S01]  /*1c0c0*/  LOP3.LUT R12, R12, R13, RZ, 0x3c, !PT ;  /* 0x0000000d0c0c7212 */ /* 0x000fe200078e3cff */
[----:B------:R-:W-:Y:S01]  /*1c0d0*/  IMAD R3, R153, UR5, R3 ;  /* 0x0000000599037c24 */ /* 0x000fe2000f8e0203 */
[----:B0-----:R-:W-:Y:S01]  /*1c0e0*/  SHF.R.S32.HI R20, RZ, 0x1f, R81 ;  /* 0x0000001fff147819 */ /* 0x001fe20000011451 */
[--C-:B------:R-:W-:Y:S01]  /*1c0f0*/  IMAD.X R9, RZ, RZ, R21.reuse, P0 ;  /* 0x000000ffff097224 */ /* 0x100fe200000e0615 */
[----:B------:R-:W-:Y:S01]  /*1c100*/  LOP3.LUT R24, R24, R25, RZ, 0x3c, !PT ;  /* 0x0000001918187212 */ /* 0x000fe200078e3cff */
[--C-:B------:R-:W-:Y:S01]  /*1c110*/  IMAD.X R13, RZ, RZ, R21.reuse, P1 ;  /* 0x000000ffff0d7224 */ /* 0x100fe200008e0615 */
[----:B------:R-:W-:Y:S01]  /*1c120*/  LOP3.LUT R28, R28, R29, RZ, 0x3c, !PT ;  /* 0x0000001d1c1c7212 */ /* 0x000fe200078e3cff */
[--C-:B------:R-:W-:Y:S01]  /*1c130*/  IMAD.X R25, RZ, RZ, R21.reuse, P2 ;  /* 0x000000ffff197224 */ /* 0x100fe200010e0615 */
[----:B------:R-:W-:Y:S01]  /*1c140*/  ULDC.64 UR4, c[0x0][0xaf0] ;  /* 0x0002bc0000047ab9 */ /* 0x000fe20000000a00 */
[--C-:B------:R-:W-:Y:S01]  /*1c150*/  IMAD.X R29, RZ, RZ, R21.reuse, P3 ;  /* 0x000000ffff1d7224 */ /* 0x100fe200018e0615 */
[----:B------:R-:W5:Y:S01]  /*1c160*/  LD.E.128 R8, desc[UR40][R8.64] ;  /* 0x0000002808087980 */ /* 0x000f62000c101d00 */
[----:B------:R-:W-:-:S02]  /*1c170*/  IMAD.X R33, RZ, RZ, R21, P5 ;  /* 0x000000ffff217224 */ /* 0x000fc400028e0615 */
[----:B------:R-:W-:Y:S01]  /*1c180*/  IMAD.MOV.U32 R21, RZ, RZ, R36 ;  /* 0x000000ffff157224 */ /* 0x000fe200078e0024 */
[----:B--2---:R-:W-:Y:S01]  /*1c190*/  @P4 SHF.R.U32.HI R21, RZ, R41, R0 ;  /* 0x00000029ff154219 */ /* 0x004fe20000011600 */
[----:B------:R-:W-:Y:S01]  /*1c1a0*/  IMAD R20, R20, UR4, RZ ;  /* 0x0000000414147c24 */ /* 0x000fe2000f8e02ff */
[----:B------:R-:W5:Y:S01]  /*1c1b0*/  LD.E.128 R12, desc[UR40][R12.64] ;  /* 0x000000280c0c7980 */ /* 0x000f62000c101d00 */
[C---:B------:R-:W-:Y:S01]  /*1c1c0*/  IMAD.WIDE.U32 R2, R81.reuse, UR4, R2 ;  /* 0x0000000451027c25 */ /* 0x040fe2000f8e0002 */
[--C-:B------:R-:W-:Y:S02]  /*1c1d0*/  SHF.R.S32.HI R0, RZ, 0x1f, R21.reuse ;  /* 0x0000001fff007819 */ /* 0x100fe40000011415 */
[----:B------:R-:W5:Y:S01]  /*1c1e0*/  LD.E.128 R24, desc[UR40][R24.64] ;  /* 0x0000002818187980 */ /* 0x000f62000c101d00 */
[----:B------:R-:W-:Y:S01]  /*1c1f0*/  IMAD R37, R81, UR5, R20 ;  /* 0x0000000551257c24 */ /* 0x000fe2000f8e0214 */
[----:B------:R-:W-:Y:S01]  /*1c200*/  ULDC.64 UR4, c[0x0][0xae0] ;  /* 0x0002b80000047ab9 */ /* 0x000fe20000000a00 */
[----:B------:R-:W-:Y:S01]  /*1c210*/  IMAD.MOV R39, RZ, RZ, -R21 ;  /* 0x000000ffff277224 */ /* 0x000fe200078e0a15 */
[----:B------:R-:W5:Y:S01]  /*1c220*/  LD.E.128 R28, desc[UR40][R28.64] ;  /* 0x000000281c1c7980 */ /* 0x000f62000c101d00 */
[----:B------:R-:W-:-:S02]  /*1c230*/  IMAD.IADD R3, R3, 0x1, R37 ;  /* 0x0000000103037824 */ /* 0x000fc400078e0225 */
[----:B------:R-:W-:Y:S01]  /*1c240*/  IMAD R0, R0, UR4, RZ ;  /* 0x0000000400007c24 */ /* 0x000fe2000f8e02ff */
[----:B------:R-:W5:Y:S01]  /*1c250*/  LD.E.128 R32, desc[UR40][R32.64] ;  /* 0x0000002820207980 */ /* 0x000f62000c101d00 */
[----:B------:R-:W-:Y:S02]  /*1c260*/  IMAD R37, R80, R39, R36 ;  /* 0x0000002750257224 */ /* 0x000fe400078e0224 */
[C---:B------:R-:W-:Y:S01]  /*1c270*/  IMAD R39, R21.reuse, UR5, R0 ;  /* 0x0000000515277c24 */ /* 0x040fe2000f8e0200 */
[----:B------:R-:W-:Y:S01]  /*1c280*/  @!PT LDS RZ, [RZ] ;  /* 0x00000000fffff984 */ /* 0x000fe20000000800 */
[----:B------:R-:W-:Y:S01]  /*1c290*/  @!PT LDS RZ, [RZ] ;  /* 0x00000000fffff984 */ /* 0x000fe20000000800 */
[----:B------:R-:W-:Y:S01]  /*1c2a0*/  @!PT LDS RZ, [RZ] ;  /* 0x00000000fffff984 */ /* 0x000fe20000000800 */
[----:B------:R-:W-:Y:S01]  /*1c2b0*/  @!PT LDS RZ, [RZ] ;  /* 0x00000000fffff984 */ /* 0x000fe20000000800 */
[----:B------:R0:W-:Y:S06]  /*1c2c0*/  MEMBAR.ALL.CTA ;  /* 0x0000000000007992 */ /* 0x0001ec0000008000 */
[----:B0-----:R-:W0:Y:S01]  /*1c2d0*/  FENCE.VIEW.ASYNC.S ;  /* 0x00000000000073c6 */ /* 0x001e220000000000 */
[----:B------:R-:W-:Y:S01]  /*1c2e0*/  IMAD.WIDE.U32 R2, R21, UR4, R2 ;  /* 0x0000000415027c25 */ /* 0x000fe2000f8e0002 */
[----:B------:R-:W-:Y:S01]  /*1c2f0*/  SHF.R.S32.HI R0, RZ, 0x1f, R37 ;  /* 0x0000001fff007819 */ /* 0x000fe20000011425 */
[----:B------:R-:W-:-:S02]  /*1c300*/  ULDC.64 UR4, c[0x0][0xad8] ;  /* 0x0002b60000047ab9 */ /* 0x000fc40000000a00 */
[----:B------:R-:W-:Y:S02]  /*1c310*/  IMAD.IADD R3, R3, 0x1, R39 ;  /* 0x0000000103037824 */ /* 0x000fe400078e0227 */
        /* <DEDUP_REMOVED lines=10> */
[----:B0-----:R0:W1:Y:S01]  /*1c3c0*/  SHFL.IDX PT, R20, R40, RZ, 0x1c1f ;  /* 0x001c1fff28147589 */ /* 0x00106200000e0000 */
[----:B------:R0:W-:Y:S03]  /*1c3d0*/  SYNCS.ARRIVE.TRANS64.RED.A1T0 RZ, [R0+URZ], RZ ;  /* 0x000000ff00ff79a7 */ /* 0x0001e6000810043f */
[----:B------:R0:W2:Y:S01]  /*1c3e0*/  SHFL.IDX PT, R21, R41, RZ, 0x1c1f ;  /* 0x001c1fff29157589 */ /* 0x0000a200000e0000 */
[----:B------:R-:W-:Y:S05]  /*1c3f0*/  @P0 BRA `(.L_x_12455) ;  /* 0x0000000000300947 */ /* 0x000fea0003800000 */
[----:B------:R-:W-:Y:S02]  /*1c400*/  ULDC UR4, c[0x0][0xac8] ;  /* 0x0002b20000047ab9 */ /* 0x000fe40000000800 */
[----:B-----5:R-:W-:Y:S02]  /*1c410*/  ISETP.GE.AND P1, PT, R45, UR4, PT ;  /* 0x000000042d007c0c */ /* 0x020fe4000bf26270 */
[----:B------:R-:W-:Y:S02]  /*1c420*/  ISETP.GE.AND P2, PT, R42, UR4, PT ;  /* 0x000000042a007c0c */ /* 0x000fe4000bf46270 */
[----:B------:R-:W-:-:S09]  /*1c430*/  ISETP.GE.AND P0, PT, R84, UR4, PT ;  /* 0x0000000454007c0c */ /* 0x000fd2000bf06270 */
[CC--:B-1----:R-:W-:Y:S02]  /*1c440*/  @!P1 LEA R36, P3, R45.reuse, R20.reuse, 0x1 ;  /* 0x000000142d249211 */ /* 0x0c2fe400078608ff */
[----:B------:R-:W-:Y:S02]  /*1c450*/  @!P2 LEA R38, P4, R42, R20, 0x1 ;  /* 0x000000142a26a211 */ /* 0x000fe400078808ff */
[----:B--2---:R-:W-:Y:S01]  /*1c460*/  @!P0 IMAD.WIDE R2, R84, 0x2, R20 ;  /* 0x0000000254028825 */ /* 0x004fe200078e0214 */
[-C--:B------:R-:W-:Y:S02]  /*1c470*/  @!P1 LEA.HI.X R37, R45, R21.reuse, R46, 0x1, P3 ;  /* 0x000000152d259211 */ /* 0x080fe400018f0c2e */
[----:B------:R-:W-:Y:S02]  /*1c480*/  @!P2 LEA.HI.X R39, R42, R21, R44, 0x1, P4 ;  /* 0x000000152a27a211 */ /* 0x000fe400020f0c2c */
[----:B------:R3:W-:Y:S04]  /*1c490*/  @!P0 ST.E.128 desc[UR40][R2.64], R4 ;  /* 0x0000000402008985 */ /* 0x0007e8000c101d28 */
[----:B------:R3:W-:Y:S04]  /*1c4a0*/  @!P1 ST.E.128 desc[UR40][R36.64], R12 ;  /* 0x0000000c24009985 */ /* 0x0007e8000c101d28 */
[----:B------:R3:W-:Y:S02]  /*1c4b0*/  @!P2 ST.E.128 desc[UR40][R38.64], R28 ;  /* 0x0000001c2600a985 */ /* 0x0007e4000c101d28 */
.L_x_12455:
[----:B------:R-:W-:Y:S05]  /*1c4c0*/  BSYNC B1 ;  /* 0x0000000000017941 */ /* 0x000fea0003800000 */
.L_x_12454:
[----:B---3--:R-:W-:Y:S01]  /*1c4d0*/  VIADD R3, R43, 0x60 ;  /* 0x000000602b037836 */ /* 0x008fe20000000000 */
[----:B-----5:R3:W4:Y:S04]  /*1c4e0*/  SHFL.IDX PT, R5, R41, 0x1, 0x1c1f ;  /* 0x003c1f0029057f89 */ /* 0x02072800000e0000 */
[----:B------:R-:W-:Y:S01]  /*1c4f0*/  ISETP.GE.AND P0, PT, R3, R82, PT ;  /* 0x000000520300720c */ /* 0x000fe20003f06270 */
[----:B------:R3:W0:-:S12]  /*1c500*/  SHFL.IDX PT, R4, R40, 0x1, 0x1c1f ;  /* 0x003c1f0028047f89 */ /* 0x00061800000e0000 */
[----:B---3--:R-:W-:Y:S05]  /*1c510*/  @P0 BRA `(.L_x_12456) ;  /* 0x0000001400c40947 */ /* 0x008fea0003800000 */
[----:B------:R-:W-:Y:S02]  /*1c520*/  ULDC UR4, c[0x0][0xac8] ;  /* 0x0002b20000047ab9 */ /* 0x000fe40000000800 */
[----:B------:R-:W-:Y:S02]  /*1c530*/  ISETP.GE.AND P2, PT, R45, UR4, PT ;  /* 0x000000042d007c0c */ /* 0x000fe4000bf46270 */
[----:B------:R-:W-:-:S11]  /*1c540*/  ISETP.GE.AND P1, PT, R84, UR4, PT ;  /* 0x0000000454007c0c */ /* 0x000fd6000bf26270 */
[C---:B0-----:R-:W-:Y:S02]  /*1c550*/  @!P2 LEA R6, P0, R45.reuse, R4, 0x1 ;  /* 0x000000042d06a211 */ /* 0x041fe400078008ff */
        /* <DEDUP_REMOVED lines=10> */
.L_x_12453:
[----:B0-----:R-:W0:Y:S01]  /*1c600*/  @P4 LDC R2, c[0x0][0xbec] ;  /* 0x0002fb00ff024b82 */ /* 0x001e220000000800 */
[----:B------:R-:W-:Y:S01]  /*1c610*/  ULDC.64 UR4, c[0x0][0xb08] ;  /* 0x0002c20000047ab9 */ /* 0x000fe20000000a00 */
[----:B------:R-:W-:Y:S01]  /*1c620*/  ULDC.64 UR6, c[0x0][0xb30] ;  /* 0x0002cc0000067ab9 */ /* 0x000fe20000000a00 */
[----:B------:R-:W-:Y:S01]  /*1c630*/  IMAD R0, R83, UR4, RZ ;  /* 0x0000000453007c24 */ /* 0x000fe2000f8e02ff */
[----:B------:R-:W-:Y:S01]  /*1c640*/  ISETP.GE.AND P0, PT, R9, R82, PT ;  /* 0x000000520900720c */ /* 0x000fe20003f06270 */
[C---:B------:R-:W-:Y:S01]  /*1c650*/  IMAD.WIDE.U32 R4, R3.reuse, UR4, RZ ;  /* 0x0000000403047c25 */ /* 0x040fe2000f8e00ff */
[----:B------:R-:W-:Y:S01]  /*1c660*/  BSSY B1, `(.L_x_12457) ;  /* 0x0000077000017945 */ /* 0x000fe20003800000 */
[----:B------:R-:W-:Y:S01]  /*1c670*/  SHF.R.S32.HI R24, RZ, 0x1f, R154 ;  /* 0x0000001fff187819 */ /* 0x000fe2000001149a */
[----:B------:R-:W1:Y:S01]  /*1c680*/  @P4 LDC R13, c[0x0][0xbf0] ;  /* 0x0002fc00ff0d4b82 */ /* 0x000e620000000800 */
[----:B------:R-:W-:Y:S01]  /*1c690*/  IMAD R3, R3, UR5, R0 ;  /* 0x0000000503037c24 */ /* 0x000fe2000f8e0200 */
[----:B------:R-:W-:Y:S01]  /*1c6a0*/  ULDC.64 UR4, c[0x0][0xb38] ;  /* 0x0002ce0000047ab9 */ /* 0x000fe20000000a00 */
[----:B------:R-:W-:Y:S01]  /*1c6b0*/  SHF.R.S32.HI R0, RZ, 0x1f, R81 ;  /* 0x0000001fff007819 */ /* 0x000fe20000011451 */
[----:B------:R-:W-:-:S02]  /*1c6c0*/  VIADD R26, R154, 0x8 ;  /* 0x000000089a1a7836 */ /* 0x000fc40000000000 */
[----:B------:R-:W-:Y:S02]  /*1c6d0*/  IMAD.IADD R5, R5, 0x1, R3 ;  /* 0x0000000105057824 */ /* 0x000fe400078e0203 */
[----:B------:R-:W-:Y:S01]  /*1c6e0*/  IMAD.MOV.U32 R3, RZ, RZ, R25 ;  /* 0x000000ffff037224 */ /* 0x000fe200078e0019 */
[----:B------:R-:W-:Y:S01]  /*1c6f0*/  SHF.R.S32.HI R28, RZ, 0x1f, R26 ;  /* 0x0000001fff1c7819 */ /* 0x000fe2000001141a */
[----:B------:R-:W-:-:S04]  /*1c700*/  IMAD.WIDE.U32 R4, R153, UR4, R4 ;  /* 0x0000000499047c25 */ /* 0x000fc8000f8e0004 */
[----:B------:R-:W-:Y:S01]  /*1c710*/  IMAD R5, R153, UR5, R5 ;  /* 0x0000000599057c24 */ /* 0x000fe2000f8e0205 */
[----:B------:R-:W-:Y:S01]  /*1c720*/  ULDC.64 UR4, c[0x0][0xb40] ;  /* 0x0002d00000047ab9 */ /* 0x000fe20000000a00 */
[----:B0-----:R-:W-:-:S04]  /*1c730*/  @P4 IMAD.HI.U32 R2, R25, R2, RZ ;  /* 0x0000000219024227 */ /* 0x001fc800078e00ff */
[----:B------:R-:W-:Y:S02]  /*1c740*/  IMAD R0, R0, UR4, RZ ;  /* 0x0000000400007c24 */ /* 0x000fe4000f8e02ff */
[----:B------:R-:W-:Y:S01]  /*1c750*/  IMAD.WIDE.U32 R4, R81, UR4, R4 ;  /* 0x0000000451047c25 */ /* 0x000fe2000f8e0004 */
[----:B-1----:R-:W-:-:S03]  /*1c760*/  @P4 SHF.R.U32.HI R3, RZ, R13, R2 ;  /* 0x0000000dff034219 */ /* 0x002fc60000011602 */
[----:B------:R-:W-:Y:S01]  /*1c770*/  IMAD R7, R81, UR5, R0 ;  /* 0x0000000551077c24 */ /* 0x000fe2000f8e0200 */
[----:B------:R-:W-:Y:S01]  /*1c780*/  ULDC.64 UR4, c[0x0][0xb48] ;  /* 0x0002d20000047ab9 */ /* 0x000fe20000000a00 */
[----:B------:R-:W-:Y:S01]  /*1c790*/  SHF.R.S32.HI R0, RZ, 0x1f, R3 ;  /* 0x0000001fff007819 */ /* 0x000fe20000011403 */
        /* <DEDUP_REMOVED lines=20> */
[C---:B------:R-:W-:Y:S02]  /*1c8e0*/  VIADD R30, R154.reuse, 0x10 ;  /* 0x000000109a1e7836 */ /* 0x040fe40000000000 */
[----:B------:R-:W-:Y:S01]  /*1c8f0*/  VIADD R80, R154, 0x18 ;  /* 0x000000189a507836 */ /* 0x000fe20000000000 */
[----:B------:R-:W-:Y:S01]  /*1c900*/  LEA.HI.X R20, R4, UR5, R3, 0x2, P1 ;  /* 0x0000000504147c11 */ /* 0x000fe200088f1403 */
[C---:B------:R-:W-:Y:S01]  /*1c910*/  VIADD R84, R154.reuse, 0x20 ;  /* 0x000000209a547836 */ /* 0x040fe20000000000 */
[----:B------:R0:W1:Y:S01]  /*1c920*/  SHFL.IDX PT, R27, R10, RZ, 0x1c1f ;  /* 0x001c1fff0a1b7589 */ /* 0x00006200000e0000 */
[C---:B------:R-:W-:Y:S01]  /*1c930*/  VIADD R0, R154.reuse, 0x28 ;  /* 0x000000289a007836 */ /* 0x040fe20000000000 */
[----:B------:R-:W-:Y:S01]  /*1c940*/  SHF.R.S32.HI R29, RZ, 0x1f, R30 ;  /* 0x0000001fff1d7819 */ /* 0x000fe2000001141e */
[C---:B------:R-:W-:Y:S01]  /*1c950*/  VIADD R85, R154.reuse, 0x58 ;  /* 0x000000589a557836 */ /* 0x040fe20000000000 */
[----:B------:R0:W2:Y:S01]  /*1c960*/  SHFL.IDX PT, R25, R20, RZ, 0x1c1f ;  /* 0x001c1fff14197589 */ /* 0x0000a200000e0000 */
        /* <DEDUP_REMOVED lines=18> */
[----:B------:R-:W-:-:S02]  /*1ca90*/  VIADD R92, R154, 0x38 ;  /* 0x000000389a5c7836 */ /* 0x000fc40000000000 */
[----:B------:R-:W-:Y:S01]  /*1caa0*/  VIADD R94, R154, 0x30 ;  /* 0x000000309a5e7836 */ /* 0x000fe20000000000 */
[----:B01----:R-:W-:Y:S06]  /*1cab0*/  @P0 BRA `(.L_x_12458) ;  /* 0x0000000000c40947 */ /* 0x003fec0003800000 */
[----:B------:R-:W-:Y:S02]  /*1cac0*/  ULDC UR4, c[0x0][0xac8] ;  /* 0x0002b20000047ab9 */ /* 0x000fe40000000800 */
[----:B------:R-:W-:Y:S02]  /*1cad0*/  ISETP.GE.AND P2, PT, R154, UR4, PT ;  /* 0x000000049a007c0c */ /* 0x000fe4000bf46270 */
[----:B------:R-:W-:Y:S02]  /*1cae0*/  ISETP.GE.AND P4, PT, R26, UR4, PT ;  /* 0x000000041a007c0c */ /* 0x000fe4000bf86270 */
[----:B------:R-:W-:Y:S02]  /*1caf0*/  ISETP.GE.AND P3, PT, R30, UR4, PT ;  /* 0x000000041e007c0c */ /* 0x000fe4000bf66270 */
[----:B------:R-:W-:-:S07]  /*1cb00*/  ISETP.GE.AND P0, PT, R80, UR4, PT ;  /* 0x0000000450007c0c */ /* 0x000fce000bf06270 */
[-C--:B------:R-:W-:Y:S02]  /*1cb10*/  @!P2 LEA R2, P1, R154, R27.reuse, 0x2 ;  /* 0x0000001b9a02a211 */ /* 0x080fe400078210ff */
[----:B------:R-:W-:Y:S02]  /*1cb20*/  @!P4 LEA R4, P6, R26, R27, 0x2 ;  /* 0x0000001b1a04c211 */ /* 0x000fe400078c10ff */
[-C--:B--2---:R-:W-:Y:S02]  /*1cb30*/  @!P2 LEA.HI.X R3, R154, R25.reuse, R24, 0x2, P1 ;  /* 0x000000199a03a211 */ /* 0x084fe400008f1418 */
[----:B------:R-:W-:Y:S02]  /*1cb40*/  ISETP.GE.AND P1, PT, R84, UR4, PT ;  /* 0x0000000454007c0c */ /* 0x000fe4000bf26270 */
[----:B------:R-:W-:Y:S01]  /*1cb50*/  @!P4 LEA.HI.X R5, R26, R25, R28, 0x2, P6 ;  /* 0x000000191a05c211 */ /* 0x000fe200030f141c */
[----:B------:R0:W-:Y:S01]  /*1cb60*/  @!P2 ST.E.64 desc[UR40][R2.64], R36 ;  /* 0x000000240200a985 */ /* 0x0001e2000c101b28 */
[----:B------:R-:W-:-:S02]  /*1cb70*/  ISETP.GE.AND P2, PT, R0, UR4, PT ;  /* 0x0000000400007c0c */ /* 0x000fc4000bf46270 */
[----:B------:R-:W-:Y:S01]  /*1cb80*/  @!P3 LEA R6, P5, R30, R27, 0x2 ;  /* 0x0000001b1e06b211 */ /* 0x000fe200078a10ff */
[----:B------:R-:W-:Y:S01]  /*1cb90*/  @!P4 ST.E.64 desc[UR40][R4.64], R38 ;  /* 0x000000260400c985 */ /* 0x000fe2000c101b28 */
[----:B------:R-:W-:Y:S02]  /*1cba0*/  ISETP.GE.AND P4, PT, R94, UR4, PT ;  /* 0x000000045e007c0c */ /* 0x000fe4000bf86270 */
[----:B------:R-:W-:Y:S02]  /*1cbb0*/  @!P3 LEA.HI.X R7, R30, R25, R29, 0x2, P5 ;  /* 0x000000191e07b211 */ /* 0x000fe400028f141d */
[-C--:B------:R-:W-:Y:S02]  /*1cbc0*/  @!P0 LEA R8, P6, R80, R27.reuse, 0x2 ;  /* 0x0000001b50088211 */ /* 0x080fe400078c10ff */
[----:B------:R-:W-:Y:S01]  /*1cbd0*/  @!P1 LEA R14, P5, R84, R27, 0x2 ;  /* 0x0000001b540e9211 */ /* 0x000fe200078a10ff */
[----:B------:R1:W-:Y:S01]  /*1cbe0*/  @!P3 ST.E.64 desc[UR40][R6.64], R44 ;  /* 0x0000002c0600b985 */ /* 0x0003e2000c101b28 */
[----:B------:R-:W-:-:S02]  /*1cbf0*/  @!P0 LEA.HI.X R9, R80, R25, R31, 0x2, P6 ;  /* 0x0000001950098211 */ /* 0x000fc400030f141f */
[----:B------:R-:W-:Y:S02]  /*1cc00*/  ISETP.GE.AND P3, PT, R92, UR4, PT ;  /* 0x000000045c007c0c */ /* 0x000fe4000bf66270 */
[----:B------:R-:W-:Y:S01]  /*1cc10*/  @!P2 LEA R12, P6, R0, R27, 0x2 ;  /* 0x0000001b000ca211 */ /* 0x000fe200078c10ff */
[----:B------:R2:W-:Y:S01]  /*1cc20*/  @!P0 ST.E.64 desc[UR40][R8.64], R46 ;  /* 0x0000002e08008985 */ /* 0x0005e2000c101b28 */
[-C--:B------:R-:W-:Y:S02]  /*1cc30*/  @!P1 LEA.HI.X R15, R84, R25.reuse, R81, 0x2, P5 ;  /* 0x00000019540f9211 */ /* 0x080fe400028f1451 */
[----:B------:R-:W-:Y:S02]  /*1cc40*/  @!P2 LEA.HI.X R13, R0, R25, R21, 0x2, P6 ;  /* 0x00000019000da211 */ /* 0x000fe400030f1415 */
[----:B------:R-:W-:Y:S01]  /*1cc50*/  ISETP.GE.AND P0, PT, R90, UR4, PT ;  /* 0x000000045a007c0c */ /* 0x000fe2000bf06270 */
[----:B------:R-:W-:Y:S01]  /*1cc60*/  @!P1 ST.E.64 desc[UR40][R14.64], R52 ;  /* 0x000000340e009985 */ /* 0x000fe2000c101b28 */
[----:B0-----:R-:W-:-:S02]  /*1cc70*/  @!P4 LEA R2, P1, R94, R27, 0x2 ;  /* 0x0000001b5e02c211 */ /* 0x001fc400078210ff */
[----:B------:R-:W-:Y:S01]  /*1cc80*/  ISETP.GE.AND P5, PT, R88, UR4, PT ;  /* 0x0000000458007c0c */ /* 0x000fe2000bfa6270 */
[----:B------:R0:W-:Y:S01]  /*1cc90*/  @!P2 ST.E.64 desc[UR40][R12.64], R54 ;  /* 0x000000360c00a985 */ /* 0x0001e2000c101b28 */
[----:B------:R-:W-:Y:S02]  /*1cca0*/  @!P4 LEA.HI.X R3, R94, R25, R95, 0x2, P1 ;  /* 0x000000195e03c211 */ /* 0x000fe400008f145f */
[----:B------:R-:W-:Y:S02]  /*1ccb0*/  ISETP.GE.AND P2, PT, R86, UR4, PT ;  /* 0x0000000456007c0c */ /* 0x000fe4000bf46270 */
[----:B------:R-:W-:Y:S01]  /*1ccc0*/  ISETP.GE.AND P1, PT, R83, UR4, PT ;  /* 0x0000000453007c0c */ /* 0x000fe2000bf26270 */
[----:B------:R3:W-:Y:S01]  /*1ccd0*/  @!P4 ST.E.64 desc[UR40][R2.64], R60 ;  /* 0x0000003c0200c985 */ /* 0x0007e2000c101b28 */
[-C--:B-1----:R-:W-:Y:S02]  /*1cce0*/  @!P3 LEA R6, P6, R92, R27.reuse, 0x2 ;  /* 0x0000001b5c06b211 */ /* 0x082fe400078c10ff */
[----:B------:R-:W-:-:S02]  /*1ccf0*/  @!P0 LEA R4, P4, R90, R27, 0x2 ;  /* 0x0000001b5a048211 */ /* 0x000fc400078810ff */
[-C--:B------:R-:W-:Y:S02]  /*1cd00*/  @!P3 LEA.HI.X R7, R92, R25.reuse, R93, 0x2, P6 ;  /* 0x000000195c07b211 */ /* 0x080fe400030f145d */
[----:B------:R-:W-:-:S03]  /*1cd10*/  @!P0 LEA.HI.X R5, R90, R25, R91, 0x2, P4 ;  /* 0x000000195a058211 */ /* 0x000fc600020f145b */
[----:B------:R3:W-:Y:S01]  /*1cd20*/  @!P3 ST.E.64 desc[UR40][R6.64], R62 ;  /* 0x0000003e0600b985 */ /* 0x0007e2000c101b28 */
[-C--:B--2---:R-:W-:Y:S02]  /*1cd30*/  @!P5 LEA R8, P3, R88, R27.reuse, 0x2 ;  /* 0x0000001b5808d211 */ /* 0x084fe400078610ff */
[-C--:B0-----:R-:W-:Y:S01]  /*1cd40*/  @!P2 LEA R12, P4, R86, R27.reuse, 0x2 ;  /* 0x0000001b560ca211 */ /* 0x081fe200078810ff */
[----:B------:R3:W-:Y:S01]  /*1cd50*/  @!P0 ST.E.64 desc[UR40][R4.64], R68 ;  /* 0x0000004404008985 */ /* 0x0007e2000c101b28 */
[C---:B------:R-:W-:Y:S02]  /*1cd60*/  @!P1 LEA R14, P6, R83.reuse, R27, 0x2 ;  /* 0x0000001b530e9211 */ /* 0x040fe400078c10ff */
[-C--:B------:R-:W-:Y:S02]  /*1cd70*/  @!P5 LEA.HI.X R9, R88, R25.reuse, R89, 0x2, P3 ;  /* 0x000000195809d211 */ /* 0x080fe400018f1459 */
[-C--:B------:R-:W-:Y:S02]  /*1cd80*/  @!P2 LEA.HI.X R13, R86, R25.reuse, R87, 0x2, P4 ;  /* 0x00000019560da211 */ /* 0x080fe400020f1457 */
[----:B------:R-:W-:Y:S01]  /*1cd90*/  @!P1 LEA.HI.X R15, R83, R25, R85, 0x2, P6 ;  /* 0x00000019530f9211 */ /* 0x000fe200030f1455 */
[----:B------:R3:W-:Y:S04]  /*1cda0*/  @!P5 ST.E.64 desc[UR40][R8.64], R70 ;  /* 0x000000460800d985 */ /* 0x0007e8000c101b28 */
[----:B------:R3:W-:Y:S04]  /*1cdb0*/  @!P2 ST.E.64 desc[UR40][R12.64], R76 ;  /* 0x0000004c0c00a985 */ /* 0x0007e8000c101b28 */
[----:B------:R3:W-:Y:S02]  /*1cdc0*/  @!P1 ST.E.64 desc[UR40][R14.64], R78 ;  /* 0x0000004e0e009985 */ /* 0x0007e4000c101b28 */
.L_x_12458:
[----:B------:R-:W-:Y:S05]  /*1cdd0*/  BSYNC B1 ;  /* 0x0000000000017941 */ /* 0x000fea0003800000 */
.L_x_12457:
[----:B------:R-:W-:Y:S01]  /*1cde0*/  ISETP.GE.AND P0, PT, R11, R82, PT ;  /* 0x000000520b00720c */ /* 0x000fe20003f06270 */
[----:B--2---:R0:W1:Y:S04]  /*1cdf0*/  SHFL.IDX PT, R25, R20, 0x1, 0x1c1f ;  /* 0x003c1f0014197f89 */ /* 0x00406800000e0000 */
[----:B------:R0:W2:Y:S08]  /*1ce00*/  SHFL.IDX PT, R27, R10, 0x1, 0x1c1f ;  /* 0x003c1f000a1b7f89 */ /* 0x0000b000000e0000 */
[----:B0-----:R-:W-:Y:S05]  /*1ce10*/  @P0 BRA `(.L_x_12456) ;  /* 0x0000000c00840947 */ /* 0x001fea0003800000 */
[----:B------:R-:W-:Y:S02]  /*1ce20*/  ULDC UR4, c[0x0][0xac8] ;  /* 0x0002b20000047ab9 */ /* 0x000fe40000000800 */
[----:B------:R-:W-:Y:S02]  /*1ce30*/  ISETP.GE.AND P5, PT, R154, UR4, PT ;  /* 0x000000049a007c0c */ /* 0x000fe4000bfa6270 */
[----:B------:R-:W-:Y:S02]  /*1ce40*/  ISETP.GE.AND P0, PT, R26, UR4, PT ;  /* 0x000000041a007c0c */ /* 0x000fe4000bf06270 */
[----:B------:R-:W-:Y:S02]  /*1ce50*/  ISETP.GE.AND P3, PT, R30, UR4, PT ;  /* 0x000000041e007c0c */ /* 0x000fe4000bf66270 */
[----:B------:R-:W-:Y:S02]  /*1ce60*/  ISETP.GE.AND P2, PT, R80, UR4, PT ;  /* 0x0000000450007c0c */ /* 0x000fe4000bf46270 */
[----:B------:R-:W-:-:S05]  /*1ce70*/  ISETP.GE.AND P1, PT, R84, UR4, PT ;  /* 0x0000000454007c0c */ /* 0x000fca000bf26270 */
[-C--:B--23--:R-:W-:Y:S02]  /*1ce80*/  @!P5 LEA R2, P6, R154, R27.reuse, 0x2 ;  /* 0x0000001b9a02d211 */ /* 0x08cfe400078c10ff */
[----:B------:R-:W-:Y:S02]  /*1ce90*/  @!P0 LEA R4, P4, R26, R27, 0x2 ;  /* 0x0000001b1a048211 */ /* 0x000fe400078810ff */
[----:B-1----:R-:W-:Y:S02]  /*1cea0*/  @!P5 LEA.HI.X R3, R154, R25, R24, 0x2, P6 ;  /* 0x000000199a03d211 */ /* 0x002fe400030f1418 */
[----:B------:R-:W-:Y:S02]  /*1ceb0*/  @!P3 LEA R6, P6, R30, R27, 0x2 ;  /* 0x0000001b1e06b211 */ /* 0x000fe400078c10ff */
[-C--:B------:R-:W-:Y:S01]  /*1cec0*/  @!P0 LEA.HI.X R5, R26, R25.reuse, R28, 0x2, P4 ;  /* 0x000000191a058211 */ /* 0x080fe200020f141c */
[----:B------:R0:W-:Y:S01]  /*1ced0*/  @!P5 ST.E.64 desc[UR40][R2.64], R40 ;  /* 0x000000280200d985 */ /* 0x0001e2000c101b28 */
[----:B------:R-:W-:-:S02]  /*1cee0*/  @!P3 LEA.HI.X R7, R30, R25, R29, 0x2, P6 ;  /* 0x000000191e07b211 */ /* 0x000fc400030f141d */
[----:B------:R-:W-:Y:S01]  /*1cef0*/  ISETP.GE.AND P4, PT, R0, UR4, PT ;  /* 0x0000000400007c0c */ /* 0x000fe2000bf86270 */
[----:B------:R1:W-:Y:S01]  /*1cf00*/  @!P0 ST.E.64 desc[UR40][R4.64], R42 ;  /* 0x0000002a04008985 */ /* 0x0003e2000c101b28 */
[----:B------:R-:W-:Y:S02]  /*1cf10*/  @!P2 LEA R8, P6, R80, R27, 0x2 ;  /* 0x0000001b5008a211 */ /* 0x000fe400078c10ff */
[----:B------:R-:W-:Y:S01]  /*1cf20*/  ISETP.GE.AND P5, PT, R94, UR4, PT ;  /* 0x000000045e007c0c */ /* 0x000fe2000bfa6270 */
[----:B------:R2:W-:Y:S01]  /*1cf30*/  @!P3 ST.E.64 desc[UR40][R6.64], R48 ;  /* 0x000000300600b985 */ /* 0x0005e2000c101b28 */
[----:B------:R-:W-:Y:S02]  /*1cf40*/  @!P2 LEA.HI.X R9, R80, R25, R31, 0x2, P6 ;  /* 0x000000195009a211 */ /* 0x000fe400030f141f */
[----:B------:R-:W-:Y:S02]  /*1cf50*/  @!P1 LEA R10, P6, R84, R27, 0x2 ;  /* 0x0000001b540a9211 */ /* 0x000fe400078c10ff */
[----:B------:R-:W-:Y:S01]  /*1cf60*/  ISETP.GE.AND P0, PT, R90, UR4, PT ;  /* 0x000000045a007c0c */ /* 0x000fe2000bf06270 */
[----:B------:R3:W-:Y:S01]  /*1cf70*/  @!P2 ST.E.64 desc[UR40][R8.64], R50 ;  /* 0x000000320800a985 */ /* 0x0007e2000c101b28 */
[----:B------:R-:W-:-:S02]  /*1cf80*/  @!P1 LEA.HI.X R11, R84, R25, R81, 0x2, P6 ;  /* 0x00000019540b9211 */ /* 0x000fc400030f1451 */
[----:B------:R-:W-:Y:S02]  /*1cf90*/  ISETP.GE.AND P2, PT, R92, UR4, PT ;  /* 0x000000045c007c0c */ /* 0x000fe4000bf46270 */
[----:B------:R-:W-:Y:S01]  /*1cfa0*/  @!P4 LEA R12, P6, R0, R27, 0x2 ;  /* 0x0000001b000cc211 */ /* 0x000fe200078c10ff */
[----:B------:R4:W-:Y:S01]  /*1cfb0*/  @!P1 ST.E.64 desc[UR40][R10.64], R56 ;  /* 0x000000380a009985 */ /* 0x0009e2000c101b28 */
[----:B------:R-:W-:Y:S02]  /*1cfc0*/  ISETP.GE.AND P1, PT, R88, UR4, PT ;  /* 0x0000000458007c0c */ /* 0x000fe4000bf26270 */
[----:B------:R-:W-:Y:S02]  /*1cfd0*/  ISETP.GE.AND P3, PT, R86, UR4, PT ;  /* 0x0000000456007c0c */ /* 0x000fe4000bf66270 */
[----:B------:R-:W-:Y:S02]  /*1cfe0*/  @!P4 LEA.HI.X R13, R0, R25, R21, 0x2, P6 ;  /* 0x00000019000dc211 */ /* 0x000fe400030f1415 */
[----:B------:R-:W-:-:S03]  /*1cff0*/  @!P5 LEA R14, P6, R94, R27, 0x2 ;  /* 0x0000001b5e0ed211 */ /* 0x000fc600078c10ff */
[----:B------:R4:W-:Y:S01]  /*1d000*/  @!P4 ST.E.64 desc[UR40][R12.64], R58 ;  /* 0x0000003a0c00c985 */ /* 0x0009e2000c101b28 */
[----:B------:R-:W-:Y:S02]  /*1d010*/  @!P5 LEA.HI.X R15, R94, R25, R95, 0x2, P6 ;  /* 0x000000195e0fd211 */ /* 0x000fe400030f145f */
[-C--:B0-----:R-:W-:Y:S02]  /*1d020*/  @!P2 LEA R2, P6, R92, R27.reuse, 0x2 ;  /* 0x0000001b5c02a211 */ /* 0x081fe400078c10ff */
[----:B-1----:R-:W-:Y:S01]  /*1d030*/  @!P0 LEA R4, P4, R90, R27, 0x2 ;  /* 0x0000001b5a048211 */ /* 0x002fe200078810ff */
[----:B------:R4:W-:Y:S01]  /*1d040*/  @!P5 ST.E.64 desc[UR40][R14.64], R64 ;  /* 0x000000400e00d985 */ /* 0x0009e2000c101b28 */
[----:B------:R-:W-:Y:S02]  /*1d050*/  @!P2 LEA.HI.X R3, R92, R25, R93, 0x2, P6 ;  /* 0x000000195c03a211 */ /* 0x000fe400030f145d */
[-C--:B--2---:R-:W-:Y:S02]  /*1d060*/  @!P1 LEA R6, P5, R88, R27.reuse, 0x2 ;  /* 0x0000001b58069211 */ /* 0x084fe400078a10ff */
[----:B---3--:R-:W-:Y:S01]  /*1d070*/  @!P3 LEA R8, P6, R86, R27, 0x2 ;  /* 0x0000001b5608b211 */ /* 0x008fe200078c10ff */
        /* <DEDUP_REMOVED lines=13> */
.L_x_12451:
[----:B0-----:R-:W2:Y:S01]  /*1d150*/  LDL R7, [R1+0x64] ;  /* 0x0000640001077983 */ /* 0x001ea20000100800 */
[----:B------:R-:W-:Y:S01]  /*1d160*/  ULDC.64 UR4, c[0x0][0xc08] ;  /* 0x0003020000047ab9 */ /* 0x000fe20000000a00 */
[----:B------:R-:W2:Y:S01]  /*1d170*/  LDC.64 R2, c[0x0][0xc00] ;  /* 0x00030000ff027b82 */ /* 0x000ea20000000a00 */
[----:B------:R-:W-:Y:S01]  /*1d180*/  ISETP.NE.U32.AND P0, PT, RZ, UR4, PT ;  /* 0x00000004ff007c0c */ /* 0x000fe2000bf05070 */
[----:B------:R-:W-:Y:S01]  /*1d190*/  IMAD.MOV.U32 R15, RZ, RZ, RZ ;  /* 0x000000ffff0f7224 */ /* 0x000fe200078e00ff */
[----:B------:R-:W0:Y:S02]  /*1d1a0*/  S2R R6, SR_TID.X ;  /* 0x0000000000067919 */ /* 0x000e240000002100 */
[----:B------:R-:W-:Y:S01]  /*1d1b0*/  ISETP.NE.AND.EX P1, PT, RZ, UR5, PT, P0 ;  /* 0x00000005ff007c0c */ /* 0x000fe2000bf25300 */
[----:B------:R-:W-:Y:S02]  /*1d1c0*/  ULDC.64 UR4, c[0x0][0xc00] ;  /* 0x0003000000047ab9 */ /* 0x000fe40000000a00 */
[----:B------:R-:W-:-:S04]  /*1d1d0*/  ISETP.NE.U32.AND P0, PT, RZ, UR4, PT ;  /* 0x00000004ff007c0c */ /* 0x000fc8000bf05070 */
[----:B------:R-:W-:-:S06]  /*1d1e0*/  ISETP.NE.AND.EX P0, PT, RZ, UR5, PT, P0 ;  /* 0x00000005ff007c0c */ /* 0x000fcc000bf05300 */
[----:B------:R-:W3:Y:S01]  /*1d1f0*/  @P1 LDC.64 R4, c[0x0][0xc08] ;  /* 0x00030200ff041b82 */ /* 0x000ee20000000a00 */
[----:B------:R-:W-:Y:S02]  /*1d200*/  ULDC UR4, c[0x0][0xa88] ;  /* 0x0002a20000047ab9 */ /* 0x000fe40000000800 */
[----:B------:R-:W-:Y:S02]  /*1d210*/  IMAD.U32 R0, RZ, RZ, UR4 ;  /* 0x00000004ff007e24 */ /* 0x000fe4000f8e00ff */
[----:B--2---:R-:W-:-:S04]  /*1d220*/  IMAD.WIDE R2, R7, 0x4, R2 ;  /* 0x0000000407027825 */ /* 0x004fc800078e0202 */
[----:B---3--:R-:W-:Y:S01]  /*1d230*/  @P1 IMAD.WIDE R4, R7, 0x4, R4 ;  /* 0x0000000407041825 */ /* 0x008fe200078e0204 */
[----:B------:R2:W5:Y:S03]  /*1d240*/  @P0 LDG.E R15, desc[UR40][R2.64] ;  /* 0x00000028020f0981 */ /* 0x000566000c1e1900 */
[----:B0-----:R-:W-:Y:S01]  /*1d250*/  VIADD R28, R6, 0xffffff80 ;  /* 0xffffff80061c7836 */ /* 0x001fe20000000000 */
[----:B------:R2:W5:Y:S01]  /*1d260*/  @P1 LDG.E R0, desc[UR40][R4.64] ;  /* 0x0000002804001981 */ /* 0x000562000c1e1900 */
[----:B------:R-:W-:Y:S02]  /*1d270*/  ISETP.GT.AND P2, PT, R88, 0x1, PT ;  /* 0x000000015800780c */ /* 0x000fe40003f44270 */
[----:B-----5:R-:W-:Y:S02]  /*1d280*/  SHF.R.S32.HI R24, RZ, 0x1f, R7 ;  /* 0x0000001fff187819 */ /* 0x020fe40000011407 */
[----:B------:R-:W-:Y:S01]  /*1d290*/  ISETP.GT.AND P3, PT, R28, 0xbf, PT ;  /* 0x000000bf1c00780c */ /* 0x000fe20003f64270 */
[----:B------:R-:W-:-:S12]  /*1d2a0*/  @P1 BRA `(.L_x_12459) ;  /* 0x0000000000101947 */ /* 0x000fd80003800000 */
[----:B------:R-:W-:Y:S05]  /*1d2b0*/  @!P0 BRA `(.L_x_12459) ;  /* 0x00000000000c8947 */ /* 0x000fea0003800000 */
[----:B--2---:R-:W2:Y:S04]  /*1d2c0*/  LDG.E R5, desc[UR40][R2.64] ;  /* 0x0000002802057981 */ /* 0x004ea8000c1e1900 */
[----:B------:R-:W2:Y:S02]  /*1d2d0*/  LDG.E R0, desc[UR40][R2.64+0x4] ;  /* 0x0000042802007981 */ /* 0x000ea4000c1e1900 */
[----:B--2---:R-:W-:-:S07]  /*1d2e0*/  IMAD.IADD R0, R0, 0x1, -R5 ;  /* 0x0000000100007824 */ /* 0x004fce00078e0a05 */
.L_x_12459:
[----:B------:R-:W-:Y:S01]  /*1d2f0*/  BSSY B1, `(.L_x_12460) ;  /* 0x0000037000017945 */ /* 0x000fe20003800000 */
[----:B------:R-:W-:Y:S02]  /*1d300*/  SEL R25, R7, RZ, !P0 ;  /* 0x000000ff07197207 */ /* 0x000fe40004000000 */
[----:B------:R-:W-:Y:S02]  /*1d310*/  SEL R24, R24, RZ, !P0 ;  /* 0x000000ff18187207 */ /* 0x000fe40004000000 */
[----:B------:R-:W-:Y:S01]  /*1d320*/  SHF.R.S32.HI R20, RZ, 0x1f, R15 ;  /* 0x0000001fff147819 */ /* 0x000fe2000001140f */
[----:B------:R-:W-:Y:S06]  /*1d330*/  @P3 BRA `(.L_x_12461) ;  /* 0x0000000000c83947 */ /* 0x000fec0003800000 */
[----:B--2---:R-:W2:Y:S01]  /*1d340*/  LDL R3, [R1+0x20] ;  /* 0x0000200001037983 */ /* 0x004ea20000100800 */
        /* <DEDUP_REMOVED lines=12> */
[----:B-1----:R-:W1:Y:S08]  /*1d410*/  LDC.64 R10, c[0x0][R26+0x220] ;  /* 0x000088001a0a7b82 */ /* 0x002e700000000a00 */
        /* <DEDUP_REMOVED lines=13> */
[----:B------:R-:W-:-:S04]  /*1d4f0*/  IMAD.WIDE.U32 R8, R10, R25, RZ ;  /* 0x000000190a087225 */ /* 0x000fc800078e00ff */
[----:B------:R-:W-:Y:S01]  /*1d500*/  IMAD.IADD R13, R31, 0x1, R13 ;  /* 0x000000011f0d7824 */ /* 0x000fe200078e020d */
[----:B------:R-:W-:Y:S01]  /*1d510*/  IADD3 R12, P0, P1, R8, R12, R15 ;  /* 0x0000000c080c7210 */ /* 0x000fe2000791e00f */
[----:B------:R-:W-:Y:S02]  /*1d520*/  IMAD.MOV R8, RZ, RZ, -R21 ;  /* 0x000000ffff087224 */ /* 0x000fe400078e0a15 */
[----:B------:R-:W-:Y:S02]  /*1d530*/  IMAD.IADD R11, R9, 0x1, R11 ;  /* 0x00000001090b7824 */ /* 0x000fe400078e020b */
[----:B------:R-:W-:-:S03]  /*1d540*/  IMAD R9, R29, R8, R27 ;  /* 0x000000081d097224 */ /* 0x000fc600078e021b */
[----:B------:R-:W-:Y:S01]  /*1d550*/  IADD3.X R8, R11, R13, R20, P0, P1 ;  /* 0x0000000d0b087210 */ /* 0x000fe200007e2414 */
        /* <DEDUP_REMOVED lines=16> */
.L_x_12461:
[----:B------:R-:W-:Y:S05]  /*1d660*/  BSYNC B1 ;  /* 0x0000000000017941 */ /* 0x000fea0003800000 */
.L_x_12460:
[----:B------:R-:W-:Y:S05]  /*1d670*/  @P2 BRA `(.L_x_12456) ;  /* 0x00000004006c2947 */ /* 0x000fea0003800000 */
[----:B-1----:R1:W5:Y:S01]  /*1d680*/  LDL R10, [R1+0x74] ;  /* 0x00007400010a7983 */ /* 0x0023620000100800 */
[----:B------:R-:W3:Y:S03]  /*1d690*/  LDC R11, c[0x0][0xbe8] ;  /* 0x0002fa00ff0b7b82 */ /* 0x000ee60000000800 */
[----:B------:R1:W5:Y:S04]  /*1d6a0*/  LDL R14, [R1+0x88] ;  /* 0x00008800010e7983 */ /* 0x0003680000100800 */
[----:B------:R1:W5:Y:S04]  /*1d6b0*/  LDL R21, [R1+0x6c] ;  /* 0x00006c0001157983 */ /* 0x0003680000100800 */
[----:B------:R-:W4:Y:S04]  /*1d6c0*/  LDL R8, [R1+0x8c] ;  /* 0x00008c0001087983 */ /* 0x000f280000100800 */
[----:B------:R-:W4:Y:S01]  /*1d6d0*/  LDL R6, [R1+0x4c] ;  /* 0x00004c0001067983 */ /* 0x000f220000100800 */
[--C-:B--2---:R-:W-:Y:S01]  /*1d6e0*/  SHF.R.S32.HI R4, RZ, 0x1f, R28.reuse ;  /* 0x0000001fff047819 */ /* 0x104fe2000001141c */
[----:B------:R-:W-:Y:S01]  /*1d6f0*/  ULDC.64 UR4, c[0x0][0xaa0] ;  /* 0x0002a80000047ab9 */ /* 0x000fe20000000a00 */
[----:B------:R-:W-:Y:S01]  /*1d700*/  SHF.R.S32.HI R12, RZ, 0x1f, R28 ;  /* 0x0000001fff0c7819 */ /* 0x000fe2000001141c */
[----:B------:R-:W2:Y:S01]  /*1d710*/  LDL.LU R13, [R1+0x20] ;  /* 0x00002000010d7983 */ /* 0x000ea20000300800 */
[-C--:B------:R-:W-:Y:S01]  /*1d720*/  LEA.HI R4, R4, R28.reuse, RZ, 0x2 ;  /* 0x0000001c04047211 */ /* 0x080fe200078f10ff */
[----:B0-----:R-:W-:Y:S01]  /*1d730*/  IMAD R2, R20, UR4, RZ ;  /* 0x0000000414027c24 */ /* 0x001fe2000f8e02ff */
[----:B------:R-:W-:Y:S01]  /*1d740*/  LEA.HI R12, R12, R28, RZ, 0x2 ;  /* 0x0000001c0c0c7211 */ /* 0x000fe200078f10ff */
[----:B------:R-:W-:Y:S01]  /*1d750*/  ULDC.64 UR6, c[0x0][0xaf0] ;  /* 0x0002bc0000067ab9 */ /* 0x000fe20000000a00 */
[----:B---3--:R-:W-:Y:S01]  /*1d760*/  ISETP.NE.AND P0, PT, R11, 0x1, PT ;  /* 0x000000010b00780c */ /* 0x008fe20003f05270 */
        /* <DEDUP_REMOVED lines=13> */
[----:B------:R-:W3:Y:S01]  /*1d840*/  @P0 LDC R9, c[0x0][0xbf0] ;  /* 0x0002fc00ff090b82 */ /* 0x000ee20000000800 */
[----:B------:R-:W-:-:S04]  /*1d850*/  IMAD.WIDE.U32 R2, R25, UR6, R2 ;  /* 0x0000000619027c25 */ /* 0x000fc8000f8e0002 */
[----:B----4-:R-:W-:Y:S02]  /*1d860*/  IMAD.MOV.U32 R26, RZ, RZ, R8 ;  /* 0x000000ffff1a7224 */ /* 0x010fe400078e0008 */
[----:B------:R-:W-:Y:S02]  /*1d870*/  IMAD.MOV.U32 R27, RZ, RZ, R6 ;  /* 0x000000ffff1b7224 */ /* 0x000fe400078e0006 */
[----:B------:R-:W-:Y:S02]  /*1d880*/  IMAD R6, R24, UR6, RZ ;  /* 0x0000000618067c24 */ /* 0x000fe4000f8e02ff */
[----:B--2---:R-:W-:-:S04]  /*1d890*/  IMAD.IADD R8, R13, 0x1, R4 ;  /* 0x000000010d087824 */ /* 0x004fc800078e0204 */
[----:B0-----:R-:W-:-:S04]  /*1d8a0*/  @P0 IMAD.HI.U32 R4, R8, R7, RZ ;  /* 0x0000000708040227 */ /* 0x001fc800078e00ff */
[----:B------:R-:W-:Y:S01]  /*1d8b0*/  IMAD.MOV.U32 R5, RZ, RZ, R8 ;  /* 0x000000ffff057224 */ /* 0x000fe200078e0008 */
[----:B---3--:R-:W-:Y:S01]  /*1d8c0*/  @P0 SHF.R.U32.HI R5, RZ, R9, R4 ;  /* 0x00000009ff050219 */ /* 0x008fe20000011604 */
[----:B------:R-:W-:-:S03]  /*1d8d0*/  IMAD R9, R25, UR7, R6 ;  /* 0x0000000719097c24 */ /* 0x000fc6000f8e0206 */
[--C-:B------:R-:W-:Y:S01]  /*1d8e0*/  SHF.R.S32.HI R4, RZ, 0x1f, R5.reuse ;  /* 0x0000001fff047819 */ /* 0x100fe20000011405 */
[----:B------:R-:W-:Y:S02]  /*1d8f0*/  IMAD.MOV R7, RZ, RZ, -R5 ;  /* 0x000000ffff077224 */ /* 0x000fe400078e0a05 */
[----:B------:R-:W-:Y:S02]  /*1d900*/  IMAD.IADD R3, R3, 0x1, R9 ;  /* 0x0000000103037824 */ /* 0x000fe400078e0209 */
        /* <DEDUP_REMOVED lines=9> */
[----:B------:R-:W-:Y:S02]  /*1d9a0*/  IMAD.IADD R0, R12, 0x1, R13 ;  /* 0x000000010c007824 */ /* 0x000fe400078e020d */
        /* <DEDUP_REMOVED lines=22> */
.L_x_12463:
[----:B------:R-:W-:Y:S05]  /*1db10*/  BSYNC B1 ;  /* 0x0000000000017941 */ /* 0x000fea0003800000 */
.L_x_12462:
[----:B------:R-:W-:Y:S01]  /*1db20*/  VIADD R0, R0, 0x60 ;  /* 0x0000006000007836 */ /* 0x000fe20000000000 */
[----:B--2---:R4:W2:Y:S04]  /*1db30*/  SHFL.IDX PT, R3, R5, 0x1, 0x1c1f ;  /* 0x003c1f0005037f89 */ /* 0x0048a800000e0000 */
[----:B------:R-:W-:Y:S01]  /*1db40*/  ISETP.GE.AND P0, PT, R0, R11, PT ;  /* 0x0000000b0000720c */ /* 0x000fe20003f06270 */
[----:B0-----:R4:W0:-:S12]  /*1db50*/  SHFL.IDX PT, R2, R4, 0x1, 0x1c1f ;  /* 0x003c1f0004027f89 */ /* 0x00181800000e0000 */
[----:B----4-:R-:W-:Y:S05]  /*1db60*/  @P0 BRA `(.L_x_12456) ;  /* 0x0000000000300947 */ /* 0x010fea0003800000 */
[----:B------:R-:W-:Y:S02]  /*1db70*/  ULDC UR4, c[0x0][0xac8] ;  /* 0x0002b20000047ab9 */ /* 0x000fe40000000800 */
[----:B-----5:R-:W-:Y:S02]  /*1db80*/  ISETP.GE.AND P3, PT, R21, UR4, PT ;  /* 0x0000000415007c0c */ /* 0x020fe4000bf66270 */
[----:B------:R-:W-:Y:S02]  /*1db90*/  ISETP.GE.AND P4, PT, R10, UR4, PT ;  /* 0x000000040a007c0c */ /* 0x000fe4000bf86270 */
[----:B------:R-:W-:-:S09]  /*1dba0*/  ISETP.GE.AND P2, PT, R27, UR4, PT ;  /* 0x000000041b007c0c */ /* 0x000fd2000bf46270 */
[-C--:B0--3--:R-:W-:Y:S02]  /*1dbb0*/  @!P3 LEA R6, P0, R21, R2.reuse, 0x1 ;  /* 0x000000021506b211 */ /* 0x089fe400078008ff */
[C---:B------:R-:W-:Y:S02]  /*1dbc0*/  @!P4 LEA R8, P1, R10.reuse, R2, 0x1 ;  /* 0x000000020a08c211 */ /* 0x040fe400078208ff */
[----:B-12---:R-:W-:Y:S01]  /*1dbd0*/  @!P2 IMAD.WIDE R4, R27, 0x2, R2 ;  /* 0x000000021b04a825 */ /* 0x006fe200078e0202 */
[-C--:B------:R-:W-:Y:S02]  /*1dbe0*/  @!P3 LEA.HI.X R7, R21, R3.reuse, R26, 0x1, P0 ;  /* 0x000000031507b211 */ /* 0x080fe400000f0c1a */
[----:B------:R-:W-:Y:S02]  /*1dbf0*/  @!P4 LEA.HI.X R9, R10, R3, R14, 0x1, P1 ;  /* 0x000000030a09c211 */ /* 0x000fe400008f0c0e */
[----:B------:R4:W-:Y:S04]  /*1dc00*/  @!P2 ST.E.128 desc[UR40][R4.64], RZ ;  /* 0x000000ff0400a985 */ /* 0x0009e8000c101d28 */
[----:B------:R4:W-:Y:S04]  /*1dc10*/  @!P3 ST.E.128 desc[UR40][R6.64], RZ ;  /* 0x000000ff0600b985 */ /* 0x0009e8000c101d28 */
[----:B------:R4:W-:Y:S02]  /*1dc20*/  @!P4 ST.E.128 desc[UR40][R8.64], RZ ;  /* 0x000000ff0800c985 */ /* 0x0009e4000c101d28 */
.L_x_12456:
[----:B------:R-:W-:Y:S05]  /*1dc30*/  BSYNC B0 ;  /* 0x0000000000007941 */ /* 0x000fea0003800000 */
.L_x_12450:
[----:B0-----:R-:W3:Y:S01]  /*1dc40*/  LDL R0, [R1+0x5c] ;  /* 0x00005c0001007983 */ /* 0x001ee20000100800 */
[----:B------:R-:W-:Y:S02]  /*1dc50*/  ULDC UR4, c[0x0][0xc3c] ;  /* 0x00030f0000047ab9 */ /* 0x000fe40000000800 */
[----:B---3--:R-:W-:-:S13]  /*1dc60*/  ISETP.GE.AND P0, PT, R0, UR4, PT ;  /* 0x0000000400007c0c */ /* 0x008fda000bf06270 */
[----:B------:R-:W-:Y:S05]  /*1dc70*/  @!P0 BRA `(.L_x_12464) ;  /* 0xfffffe34006c8947 */ /* 0x000fea000383ffff */
[----:B------:R-:W-:Y:S05]  /*1dc80*/  BRA `(.L_x_12258) ;  /* 0x0000008800487947 */ /* 0x000fea0003800000 */
.L_x_12256:
        /* <DEDUP_REMOVED lines=15> */
[----:B-1----:R-:W-:Y:S02]  /*1dd80*/  IMAD.MOV.U32 R25, RZ, RZ, RZ ;  /* 0x000000ffff197224 */ /* 0x002fe400078e00ff */
        /* <DEDUP_REMOVED lines=42> */
.L_x_12468:
        /* <DEDUP_REMOVED lines=37> */
.L_x_12466:
        /* <DEDUP_REMOVED lines=11> */
[----:B------:R-:W-:-:S05]  /*1e330*/  VIADD R3, R27, 0xffffffff ;  /* 0xffffffff1b037836 */ /* 0x000fca0000000000 */
[----:B------:R0:W1:Y:S02]  /*1e340*/  SHFL.IDX PT, R24, R2, R3, 0x1f ;  /* 0x00001f0302187589 */ /* 0x00006400000e0000 */
.L_x_12469:
[----:B-1----:R-:W-:Y:S02]  /*1e350*/  IMAD R24, R24, UR5, R5 ;  /* 0x0000000518187c24 */ /* 0x002fe4000f8e0205 */
[----:B------:R-:W-:-:S03]  /*1e360*/  VIADD R27, R27, UR4 ;  /* 0x000000041b1b7c36 */ /* 0x000fc60008000000 */
[----:B------:R-:W-:Y:S01]  /*1e370*/  IADD3 R4, -R24, UR6, RZ ;  /* 0x0000000618047c10 */ /* 0x000fe2000fffe1ff */
[----:B------:R-:W-:Y:S06]  /*1e380*/  @!P1 BRA `(.L_x_12470) ;  /* 0x0000000000e49947 */ /* 0x000fec0003800000 */
[-C--:B--2---:R-:W-:Y:S02]  /*1e390*/  IABS R7, R25.reuse ;  /* 0x0000001900077213 */ /* 0x084fe40000000000 */
[----:B------:R-:W-:Y:S02]  /*1e3a0*/  IABS R5, R8 ;  /* 0x0000000800057213 */ /* 0x000fe40000000000 */
[----:B------:R-:W1:Y:S08]  /*1e3b0*/  I2F.RP R9, R7 ;  /* 0x0000000700097306 */ /* 0x000e700000209400 */
[----:B-1----:R-:W0:Y:S02]  /*1e3c0*/  MUFU.RCP R9, R9 ;  /* 0x0000000900097308 */ /* 0x002e240000001000 */
[----:B0-----:R-:W-:Y:S01]  /*1e3d0*/  VIADD R2, R9, 0xffffffe ;  /* 0x0ffffffe09027836 */ /* 0x001fe20000000000 */
[----:B------:R-:W-:-:S05]  /*1e3e0*/  IABS R9, R25 ;  /* 0x0000001900097213 */ /* 0x000fca0000000000 */
[----:B------:R0:W1:Y:S01]  /*1e3f0*/  F2I.FTZ.U32.TRUNC.NTZ R3, R2 ;  /* 0x0000000200037305 */ /* 0x000062000021f000 */
[----:B------:R-:W-:Y:S02]  /*1e400*/  IMAD.MOV R9, RZ, RZ, -R9 ;  /* 0x000000ffff097224 */ /* 0x000fe400078e0a09 */
[----:B0-----:R-:W-:Y:S02]  /*1e410*/  IMAD.MOV.U32 R2, RZ, RZ, RZ ;  /* 0x000000ffff027224 */ /* 0x001fe400078e00ff */
[----:B-1----:R-:W-:-:S04]  /*1e420*/  IMAD.MOV R10, RZ, RZ, -R3 ;  /* 0x000000ffff0a7224 */ /* 0x002fc800078e0a03 */
[----:B------:R-:W-:Y:S01]  /*1e430*/  IMAD R11, R10, R7, RZ ;  /* 0x000000070a0b7224 */ /* 0x000fe200078e02ff */
[----:B------:R-:W-:-:S03]  /*1e440*/  IABS R10, R4 ;  /* 0x00000004000a7213 */ /* 0x000fc60000000000 */
[----:B------:R-:W-:Y:S02]  /*1e450*/  IMAD.HI.U32 R3, R3, R11, R2 ;  /* 0x0000000b03037227 */ /* 0x000fe400078e0002 */
[----:B------:R-:W0:Y:S04]  /*1e460*/  I2F.RP R11, R5 ;  /* 0x00000005000b7306 */ /* 0x000e280000209400 */
        /* <DEDUP_REMOVED lines=13> */
[----:B------:R-:W-:-:S04]  /*1e540*/  IMAD.MOV.U32 R7, RZ, RZ, R2 ;  /* 0x000000ffff077224 */ /* 0x000fc800078e0002 */
[----:B------:R-:W-:Y:S01]  /*1e550*/  @!P2 IMAD.MOV R7, RZ, RZ, -R7 ;  /* 0x000000ffff07a224 */ /* 0x000fe200078e0a07 */
[----:B------:R-:W-:Y:S01]  /*1e560*/  @!P1 LOP3.LUT R7, RZ, R25, RZ, 0x33, !PT ;  /* 0x00000019ff079212 */ /* 0x000fe200078e33ff */
[----:B0-----:R-:W-:-:S04]  /*1e570*/  IMAD.MOV R9, RZ, RZ, -R3 ;  /* 0x000000ffff097224 */ /* 0x001fc800078e0a03 */
[----:B------:R-:W-:-:S04]  /*1e580*/  IMAD.MOV.U32 R2, RZ, RZ, R9 ;  /* 0x000000ffff027224 */ /* 0x000fc800078e0009 */
[----:B------:R-:W-:Y:S02]  /*1e590*/  IMAD R9, R2, R5, RZ ;  /* 0x0000000502097224 */ /* 0x000fe400078e02ff */
[----:B------:R-:W-:-:S04]  /*1e5a0*/  IMAD.MOV.U32 R2, RZ, RZ, RZ ;  /* 0x000000ffff027224 */ /* 0x000fc800078e00ff */
[----:B------:R-:W-:Y:S01]  /*1e5b0*/  IMAD.HI.U32 R2, R3, R9, R2 ;  /* 0x0000000903027227 */ /* 0x000fe200078e0002 */
[----:B------:R-:W-:Y:S02]  /*1e5c0*/  IABS R9, R8 ;  /* 0x0000000800097213 */ /* 0x000fe40000000000 */
[----:B------:R-:W-:-:S03]  /*1e5d0*/  IABS R3, R7 ;  /* 0x0000000700037213 */ /* 0x000fc60000000000 */
[----:B------:R-:W-:Y:S02]  /*1e5e0*/  IMAD.MOV R10, RZ, RZ, -R9 ;  /* 0x000000ffff0a7224 */ /* 0x000fe400078e0a09 */
[----:B------:R-:W-:-:S04]  /*1e5f0*/  IMAD.HI.U32 R2, R2, R3, RZ ;  /* 0x0000000302027227 */ /* 0x000fc800078e00ff */
[----:B------:R-:W-:Y:S01]  /*1e600*/  IMAD R10, R2, R10, R3 ;  /* 0x0000000a020a7224 */ /* 0x000fe200078e0203 */
[----:B------:R-:W-:-:S04]  /*1e610*/  LOP3.LUT R3, R7, R8, RZ, 0x3c, !PT ;  /* 0x0000000807037212 */ /* 0x000fc800078e3cff */
[----:B------:R-:W-:Y:S02]  /*1e620*/  ISETP.GT.U32.AND P1, PT, R5, R10, PT ;  /* 0x0000000a0500720c */ /* 0x000fe40003f24070 */
[----:B------:R-:W-:Y:S01]  /*1e630*/  ISETP.GE.AND P2, PT, R3, RZ, PT ;  /* 0x000000ff0300720c */ /* 0x000fe20003f46270 */
[----:B------:R-:W-:-:S10]  /*1e640*/  IMAD.MOV R3, RZ, RZ, -R7 ;  /* 0x000000ffff037224 */ /* 0x000fd400078e0a07 */
        /* <DEDUP_REMOVED lines=13> */
.L_x_12470:
[----:B0-----:R-:W0:Y:S02]  /*1e720*/  LDC.64 R2, c[0x0][0xc90] ;  /* 0x00032400ff027b82 */ /* 0x001e240000000a00 */
        /* <DEDUP_REMOVED lines=32> */
[----:B------:R-:W-:Y:S02]  /*1e930*/  VIADDMNMX R8, R3, UR5, R8, PT ;  /* 0x0000000503087c46 */ /* 0x000fe4000b800108 */
[----:B------:R-:W-:-:S02]  /*1e940*/  IADD3 R7, R7, 0x1000000, R11 ;  /* 0x0100000007077810 */ /* 0x000fc40007ffe00b */
[-C--:B------:R-:W-:Y:S01]  /*1e950*/  IABS R9, R8.reuse ;  /* 0x0000000800097213 */ /* 0x080fe20000000000 */
[----:B------:R-:W-:Y:S01]  /*1e960*/  IMAD.MOV R26, RZ, RZ, -R8 ;  /* 0x000000ffff1a7224 */ /* 0x000fe200078e0a08 */
[----:B------:R-:W-:Y:S02]  /*1e970*/  IABS R4, R8 ;  /* 0x0000000800047213 */ /* 0x000fe40000000000 */
[----:B------:R-:W0:Y:S03]  /*1e980*/  I2F.RP R10, R9 ;  /* 0x00000009000a7306 */ /* 0x000e260000209400 */
[----:B------:R-:W-:-:S05]  /*1e990*/  IMAD.MOV R4, RZ, RZ, -R4 ;  /* 0x000000ffff047224 */ /* 0x000fca00078e0a04 */
[----:B0-----:R-:W0:Y:S02]  /*1e9a0*/  MUFU.RCP R10, R10 ;  /* 0x0000000a000a7308 */ /* 0x001e240000001000 */
[----:B0-----:R-:W-:-:S06]  /*1e9b0*/  VIADD R3, R10, 0xffffffe ;  /* 0x0ffffffe0a037836 */ /* 0x001fcc0000000000 */
[----:B------:R-:W0:Y:S02]  /*1e9c0*/  F2I.FTZ.U32.TRUNC.NTZ R3, R3 ;  /* 0x0000000300037305 */ /* 0x000e24000021f000 */
        /* <DEDUP_REMOVED lines=16> */
[----:B------:R-:W-:-:S07]  /*1ead0*/  IMAD R26, R2, R26, R7 ;  /* 0x0000001a021a7224 */ /* 0x000fce00078e0207 */
.L_x_12471:
[----:B------:R-:W-:-:S05]  /*1eae0*/  LOP3.LUT R2, RZ, R2, RZ, 0x33, !PT ;  /* 0x00000002ff027212 */ /* 0x000fca00078e33ff */
[----:B------:R-:W-:Y:S01]  /*1eaf0*/  IMAD.IADD R25, R25, 0x1, R2 ;  /* 0x0000000119197824 */ /* 0x000fe200078e0202 */
[----:B------:R-:W-:Y:S06]  /*1eb00*/  BRA `(.L_x_12472) ;  /* 0x00000000000c7947 */ /* 0x000fec0003800000 */
.L_x_12467:
[----:B------:R-:W-:Y:S02]  /*1eb10*/  IMAD.MOV.U32 R25, RZ, RZ, RZ ;  /* 0x000000ffff197224 */ /* 0x000fe400078e00ff */
[----:B------:R-:W-:Y:S02]  /*1eb20*/  IMAD.U32 R24, RZ, RZ, UR6 ;  /* 0x00000006ff187e24 */ /* 0x000fe4000f8e00ff */
[----:B------:R-:W-:-:S07]  /*1eb30*/  IMAD.MOV.U32 R26, RZ, RZ, RZ ;  /* 0x000000ffff1a7224 */ /* 0x000fce00078e00ff */
.L_x_12472:
[----:B------:R-:W-:-:S13]  /*1eb40*/  ISETP.NE.AND P0, PT, R0, RZ, PT ;  /* 0x000000ff0000720c */ /* 0x000fda0003f05270 */
[----:B------:R-:W0:Y:S01]  /*1eb50*/  @!P0 S2R R3, SR_CgaCtaId ;  /* 0x0000000000038919 */ /* 0x000e220000008800 */
[----:B------:R-:W-:-:S04]  /*1eb60*/  @!P0 MOV R0, 0x400 ;  /* 0x0000040000008802 */ /* 0x000fc80000000f00 */
[----:B0-----:R-:W-:-:S05]  /*1eb70*/  @!P0 LEA R0, R3, R0, 0x18 ;  /* 0x0000000003008211 */ /* 0x001fca00078ec0ff */
[----:B------:R2:W-:Y:S01]  /*1eb80*/  @!P0 STS.128 [R0+0x19cd0], R24 ;  /* 0x019cd01800008388 */ /* 0x0005e20000000c00 */
[----:B------:R-:W-:Y:S06]  /*1eb90*/  BAR.ARV 0x5, 0x200 ;  /* 0x0148000000007b1d */ /* 0x000fec0000002000 */
.L_x_12465:
[----:B0-2---:R-:W-:Y:S01]  /*1eba0*/  IMAD.MOV.U32 R0, RZ, RZ, 0x1 ;  /* 0x00000001ff007424 */ /* 0x005fe200078e00ff */
[----:B------:R-:W-:Y:S01]  /*1ebb0*/  ULDC UR4, c[0x0][0xc3c] ;  /* 0x00030f0000047ab9 */ /* 0x000fe20000000800 */
[----:B------:R-:W-:Y:S01]  /*1ebc0*/  IMAD.MOV.U32 R22, RZ, RZ, RZ ;  /* 0x000000ffff167224 */ /* 0x000fe200078e00ff */
[----:B-1----:R-:W-:Y:S02]  /*1ebd0*/  ISETP.GE.AND P0, PT, R27, UR4, PT ;  /* 0x000000041b007c0c */ /* 0x002fe4000bf06270 */
[----:B------:R0:W-:Y:S04]  /*1ebe0*/  STL [R1], R0 ;  /* 0x0000000001007387 */ /* 0x0001e80000100800 */
[----:B------:R0:W-:Y:S07]  /*1ebf0*/  STL [R1+0x50], RZ ;  /* 0x000050ff01007387 */ /* 0x0001ee0000100800 */
[----:B------:R-:W-:Y:S05]  /*1ec00*/  @P0 BRA `(.L_x_12473) ;  /* 0x0000007400640947 */ /* 0x000fea0003800000 */
[----:B------:R-:W1:Y:S01]  /*1ec10*/  S2R R14, SR_TID.X ;  /* 0x00000000000e7919 */ /* 0x000e620000002100 */
[----:B------:R-:W2:Y:S01]  /*1ec20*/  S2UR UR4, SR_CgaCtaId ;  /* 0x00000000000479c3 */ /* 0x000ea20000008800 */
[----:B------:R-:W-:Y:S01]  /*1ec30*/  MOV R18, 0x400 ;  /* 0x0000040000127802 */ /* 0x000fe20000000f00 */
[----:B------:R-:W-:Y:S01]  /*1ec40*/  BSSY B7, `(.L_x_12473) ;  /* 0x0000755000077945 */ /* 0x000fe20003800000 */
[----:B------:R-:W-:Y:S01]  /*1ec50*/  IMAD.MOV.U32 R29, RZ, RZ, RZ ;  /* 0x000000ffff1d7224 */ /* 0x000fe200078e00ff */
[----:B------:R-:W-:Y:S01]  /*1ec60*/  ULDC.64 UR42, c[0x0][0x198] ;  /* 0x00006600002a7ab9 */ /* 0x000fe20000000a00 */
[----:B------:R-:W-:Y:S01]  /*1ec70*/  IMAD.MOV.U32 R22, RZ, RZ, RZ ;  /* 0x000000ffff167224 */ /* 0x000fe200078e00ff */
[----:B------:R-:W-:Y:S02]  /*1ec80*/  ULOP3.LUT UR39, UR37, 0x2, URZ, 0xfc, !UPT ;  /* 0x0000000225277892 */ /* 0x000fe4000f8efc3f */
[----:B------:R-:W-:Y:S01]  /*1ec90*/  ULOP3.LUT UR36, UR37, 0x1, URZ, 0xfc, !UPT ;  /* 0x0000000125247892 */ /* 0x000fe2000f8efc3f */
[----:B------:R-:W-:Y:S01]  /*1eca0*/  ULDC UR38, c[0x0][0xc] ;  /* 0x0000030000267ab9 */ /* 0x000fe20000000800 */
[C---:B-1----:R-:W-:Y:S01]  /*1ecb0*/  IMAD.SHL.U32 R2, R14.reuse, 0x20, RZ ;  /* 0x000000200e027824 */ /* 0x042fe200078e00ff */
[C---:B------:R-:W-:Y:S01]  /*1ecc0*/  LOP3.LUT R13, R14.reuse, 0x7f, RZ, 0xc0, !PT ;  /* 0x0000007f0e0d7812 */ /* 0x040fe200078ec0ff */
[C---:B0-----:R-:W-:Y:S01]  /*1ecd0*/  IMAD.SHL.U32 R0, R14.reuse, 0x10, RZ ;  /* 0x000000100e007824 */ /* 0x041fe200078e00ff */
[----:B------:R-:W-:Y:S01]  /*1ece0*/  SHF.R.U32.HI R3, RZ, 0x1, R14 ;  /* 0x00000001ff037819 */ /* 0x000fe2000001160e */
[----:B------:R-:W-:Y:S01]  /*1ecf0*/  IMAD.SHL.U32 R7, R14, 0x2, RZ ;  /* 0x000000020e077824 */ /* 0x000fe200078e00ff */
[C---:B------:R-:W-:Y:S01]  /*1ed00*/  LOP3.LUT R28, R2.reuse, 0x360, RZ, 0xc0, !PT ;  /* 0x00000360021c7812 */ /* 0x040fe200078ec0ff */
[----:B------:R-:W-:Y:S01]  /*1ed10*/  IMAD.SHL.U32 R5, R13, 0x10, RZ ;  /* 0x000000100d057824 */ /* 0x000fe200078e00ff */
[----:B------:R-:W-:Y:S01]  /*1ed20*/  LOP3.LUT R2, R2, 0x80, RZ, 0xc0, !PT ;  /* 0x0000008002027812 */ /* 0x000fe200078ec0ff */
[----:B------:R-:W-:Y:S01]  /*1ed30*/  IMAD.SHL.U32 R11, R14, 0x4, RZ ;  /* 0x000000040e0b7824 */ /* 0x000fe200078e00ff */
[----:B------:R-:W-:-:S02]  /*1ed40*/  LOP3.LUT R8, R0, 0x60, RZ, 0xc0, !PT ;  /* 0x0000006000087812 */ /* 0x000fc400078ec0ff */
[----:B------:R-:W-:Y:S02]  /*1ed50*/  LOP3.LUT R4, R0, 0x90, RZ, 0xc0, !PT ;  /* 0x0000009000047812 */ /* 0x000fe400078ec0ff */
[----:B------:R-:W-:Y:S02]  /*1ed60*/  LOP3.LUT R2, R2, 0x10, R3, 0xf8, !PT ;  /* 0x0000001002027812 */ /* 0x000fe400078ef803 */
[----:B------:R-:W-:Y:S02]  /*1ed70*/  LOP3.LUT R3, R3, 0x20, RZ, 0xc0, !PT ;  /* 0x0000002003037812 */ /* 0x000fe400078ec0ff */
[----:B------:R-:W-:Y:S02]  /*1ed80*/  LOP3.LUT R9, R8, 0x700, R5, 0xf8, !PT ;  /* 0x0000070008097812 */ /* 0x000fe400078ef805 */
[----:B------:R-:W-:Y:S01]  /*1ed90*/  LOP3.LUT R8, R4, 0x10, R7, 0x78, !PT ;  /* 0x0000001004087812 */ /* 0x000fe200078e7807 */
[----:B------:R-:W-:Y:S01]  /*1eda0*/  IMAD.SHL.U32 R4, R14, 0x80, RZ ;  /* 0x000000800e047824 */ /* 0x000fe200078e00ff */
[----:B------:R-:W-:Y:S01]  /*1edb0*/  LOP3.LUT R28, R28, 0x400, R5, 0xf8, !PT ;  /* 0x000004001c1c7812 */ /* 0x000fe200078ef805 */
[----:B------:R-:W-:Y:S01]  /*1edc0*/  IMAD.SHL.U32 R7, R6, 0x800, RZ ;  /* 0x0000080006077824 */ /* 0x000fe200078e00ff */
[----:B------:R-:W-:-:S02]  /*1edd0*/  LOP3.LUT R5, R3, 0x10, R14, 0xf8, !PT ;  /* 0x0000001003057812 */ /* 0x000fc400078ef80e */
[----:B------:R-:W-:Y:S02]  /*1ede0*/  LOP3.LUT R6, R4, 0x400, RZ, 0xc0, !PT ;  /* 0x0000040004067812 */ /* 0x000fe400078ec0ff */
[----:B------:R-:W-:Y:S02]  /*1edf0*/  LOP3.LUT R5, R5, 0x380, R4, 0xf8, !PT ;  /* 0x0000038005057812 */ /* 0x000fe400078ef804 */
[----:B------:R-:W-:Y:S02]  /*1ee00*/  LOP3.LUT P0, RZ, R14, 0x4, RZ, 0xc0, !PT ;  /* 0x000000040eff7812 */ /* 0x000fe4000780c0ff */
[----:B------:R-:W-:Y:S02]  /*1ee10*/  LOP3.LUT R6, R6, 0x800, R7, 0xf8, !PT ;  /* 0x0000080006067812 */ /* 0x000fe400078ef807 */
[----:B------:R-:W-:Y:S02]  /*1ee20*/  LOP3.LUT R5, R5, 0x70, R0, 0x78, !PT ;  /* 0x0000007005057812 */ /* 0x000fe400078e7800 */
[----:B------:R-:W-:Y:S01]  /*1ee30*/  LOP3.LUT R3, R2, 0x10, R11, 0x78, !PT ;  /* 0x0000001002037812 */ /* 0x000fe200078e780b */
[----:B------:R-:W-:Y:S01]  /*1ee40*/  IMAD.SHL.U32 R2, R14, 0x40, RZ ;  /* 0x000000400e027824 */ /* 0x000fe200078e00ff */
[----:B------:R-:W-:Y:S01]  /*1ee50*/  LOP3.LUT R12, R6, R5, RZ, 0xfc, !PT ;  /* 0x00000005060c7212 */ /* 0x000fe200078efcff */
[----:B--2---:R-:W-:Y:S01]  /*1ee60*/  IMAD.U32 R5, RZ, RZ, UR4 ;  /* 0x00000004ff057e24 */ /* 0x004fe2000f8e00ff */
[----:B------:R-:W-:-:S02]  /*1ee70*/  LOP3.LUT R10, R9, R8, RZ, 0xfc, !PT ;  /* 0x00000008090a7212 */ /* 0x000fc400078efcff */
[----:B------:R-:W-:Y:S01]  /*1ee80*/  LOP3.LUT R28, R28, R3, RZ, 0xfc, !PT ;  /* 0x000000031c1c7212 */ /* 0x000fe200078efcff */
[C---:B------:R-:W-:Y:S01]  /*1ee90*/  VIADD R4, R12.reuse, 0x40 ;  /* 0x000000400c047836 */ /* 0x040fe20000000000 */
[----:B------:R-:W-:Y:S01]  /*1eea0*/  SHF.R.U32.HI R3, RZ, 0x1, R13 ;  /* 0x00000001ff037819 */ /* 0x000fe2000001160d */
[----:B------:R-:W-:Y:S01]  /*1eeb0*/  @P0 VIADD R4, R12, 0xffffffc0 ;  /* 0xffffffc00c040836 */ /* 0x000fe20000000000 */
[----:B------:R-:W-:Y:S01]  /*1eec0*/  STL [R1+0x24], R10 ;  /* 0x0000240a01007387 */ /* 0x000fe20000100800 */
[----:B------:R-:W-:Y:S02]  /*1eed0*/  LOP3.LUT R2, R2, 0x40, RZ, 0xc0, !PT ;  /* 0x0000004002027812 */ /* 0x000fe400078ec0ff */
[----:B------:R-:W-:Y:S01]  /*1eee0*/  LEA R18, R5, R18, 0x18 ;  /* 0x0000001205127211 */ /* 0x000fe200078ec0ff */
[----:B------:R-:W-:Y:S01]  /*1eef0*/  STL [R1+0x4], R12 ;  /* 0x0000040c01007387 */ /* 0x000fe20000100800 */
[----:B------:R-:W-:Y:S02]  /*1ef00*/  LOP3.LUT R3, R3, R2, RZ, 0xfc, !PT ;  /* 0x0000000203037212 */ /* 0x000fe400078efcff */
[----:B------:R-:W-:Y:S01]  /*1ef10*/  LOP3.LUT R0, R0, 0x10, RZ, 0xc0, !PT ;  /* 0x0000001000007812 */ /* 0x000fe200078ec0ff */
[----:B------:R-:W-:Y:S01]  /*1ef20*/  STL [R1+0x1c], R5 ;  /* 0x00001c0501007387 */ /* 0x000fe20000100800 */
[----:B------:R-:W-:-:S02]  /*1ef30*/  IMAD.IADD R3, R18, 0x1, R10 ;  /* 0x0000000112037824 */ /* 0x000fc400078e020a */
[C---:B------:R-:W-:Y:S01]  /*1ef40*/  LOP3.LUT R2, R0.reuse, 0x20, RZ, 0xfc, !PT ;  /* 0x0000002000027812 */ /* 0x040fe200078efcff */
[----:B------:R0:W-:Y:S01]  /*1ef50*/  STL [R1+0x20], R4 ;  /* 0x0000200401007387 */ /* 0x0001e20000100800 */
[----:B------:R-:W-:Y:S02]  /*1ef60*/  LOP3.LUT R0, R0, 0x40, RZ, 0xfc, !PT ;  /* 0x0000004000007812 */ /* 0x000fe400078efcff */
[C---:B------:R-:W-:Y:S01]  /*1ef70*/  LOP3.LUT R2, R28.reuse, 0x1800, RZ, 0xfc, !PT ;  /* 0x000018001c027812 */ /* 0x040fe200078efcff */
[----:B------:R1:W-:Y:S01]  /*1ef80*/  STL [R1+0x50], RZ ;  /* 0x000050ff01007387 */ /* 0x0003e20000100800 */
[----:B------:R-:W-:Y:S01]  /*1ef90*/  LOP3.LUT R0, R28, 0x2800, RZ, 0xfc, !PT ;  /* 0x000028001c007812 */ /* 0x000fe200078efcff */
[----:B0-----:R-:W-:-:S05]  /*1efa0*/  IMAD.MOV.U32 R4, RZ, RZ, 0x1 ;  /* 0x00000001ff047424 */ /* 0x001fca00078e00ff */
[----:B------:R1:W-:Y:S04]  /*1efb0*/  STL [R1+0x8], R4 ;  /* 0x0000080401007387 */ /* 0x0003e80000100800 */
[----:B------:R1:W-:Y:S04]  /*1efc0*/  STL [R1], R4 ;  /* 0x0000000401007387 */ /* 0x0003e80000100800 */
[----:B------:R1:W-:Y:S02]  /*1efd0*/  STL [R1+0x3c], R3 ;  /* 0x00003c0301007387 */ /* 0x0003e40000100800 */
.L_x_12611:
[----:B------:R-:W-:Y:S05]  /*1efe0*/  YIELD ;  /* 0x0000000000007946 */ /* 0x000fea0003800000 */
[----:B------:R-:W-:Y:S01]  /*1eff0*/  ULDC.64 UR4, c[0x0][0xa28] ;  /* 0x00028a0000047ab9 */ /* 0x000fe20000000a00 */
[----:B------:R-:W-:Y:S01]  /*1f000*/  IMAD.MOV.U32 R12, RZ, RZ, RZ ;  /* 0x000000ffff0c7224 */ /* 0x000fe200078e00ff */
[----:B------:R-:W-:Y:S01]  /*1f010*/  ISETP.NE.U32.AND P0, PT, RZ, UR4, PT ;  /* 0x00000004ff007c0c */ /* 0x000fe2000bf05070 */
[----:B01----:R-:W0:Y:S01]  /*1f020*/  LDC.64 R4, c[0x0][0xa00] ;  /* 0x00028000ff047b82 */ /* 0x003e220000000a00 */
[----:B--2---:R-:W-:Y:S01]  /*1f030*/  IMAD.MOV.U32 R8, RZ, RZ, RZ ;  /* 0x000000ffff087224 */ /* 0x004fe200078e00ff */
[----:B------:R-:W-:Y:S01]  /*1f040*/  ULDC.64 UR6, c[0x0][0xa10] ;  /* 0x0002840000067ab9 */ /* 0x000fe20000000a00 */
[----:B------:R-:W-:Y:S01]  /*1f050*/  ISETP.NE.AND.EX P0, PT, RZ, UR5, PT, P0 ;  /* 0x00000005ff007c0c */ /* 0x000fe2000bf05300 */
[----:B------:R-:W-:-:S12]  /*1f060*/  ULDC.64 UR4, c[0x0][0xa18] ;  /* 0x0002860000047ab9 */ /* 0x000fd80000000a00 */
[----:B------:R-:W1:Y:S02]  /*1f070*/  @P0 LDC.64 R2, c[0x0][0xa28] ;  /* 0x00028a00ff020b82 */ /* 0x000e640000000a00 */
[----:B-1----:R-:W-:-:S05]  /*1f080*/  @P0 IMAD.WIDE R2, R27, 0x4, R2 ;  /* 0x000000041b020825 */ /* 0x002fca00078e0202 */
[----:B------:R1:W2:Y:S01]  /*1f090*/  @P0 LDG.E R12, desc[UR40][R2.64] ;  /* 0x00000028020c0981 */ /* 0x0002a2000c1e1900 */
[----:B------:R-:W-:Y:S01]  /*1f0a0*/  ISETP.NE.U32.AND P0, PT, RZ, UR4, PT ;  /* 0x00000004ff007c0c */ /* 0x000fe2000bf05070 */
[----:B0-----:R-:W-:Y:S01]  /*1f0b0*/  IMAD.WIDE R4, R27, 0x4, R4 ;  /* 0x000000041b047825 */ /* 0x001fe200078e0204 */
[----:B------:R-:W-:Y:S02]  /*1f0c0*/  ISETP.NE.U32.AND P1, PT, RZ, UR6, PT ;  /* 0x00000006ff007c0c */ /* 0x000fe4000bf25070 */
[----:B------:R-:W-:Y:S01]  /*1f0d0*/  ISETP.NE.AND.EX P2, PT, RZ, UR5, PT, P0 ;  /* 0x00000005ff007c0c */ /* 0x000fe2000bf45300 */
[----:B------:R-:W-:Y:S01]  /*1f0e0*/  ULDC.64 UR4, c[0x0][0xa00] ;  /* 0x0002800000047ab9 */ /* 0x000fe20000000a00 */
[----:B------:R-:W-:Y:S01]  /*1f0f0*/  ISETP.NE.AND.EX P1, PT, RZ, UR7, PT, P1 ;  /* 0x00000007ff007c0c */ /* 0x000fe2000bf25310 */
[----:B---3--:R-:W-:Y:S01]  /*1f100*/  IMAD.MOV.U32 R0, RZ, RZ, RZ ;  /* 0x000000ffff007224 */ /* 0x008fe200078e00ff */
[----:B------:R-:W-:Y:S01]  /*1f110*/  ISETP.NE.U32.AND P0, PT, RZ, UR4, PT ;  /* 0x00000004ff007c0c */ /* 0x000fe2000bf05070 */
[----:B-1----:R-:W0:Y:S03]  /*1f120*/  LDC.64 R2, c[0x0][0xa10] ;  /* 0x00028400ff027b82 */ /* 0x002e260000000a00 */
[----:B------:R-:W-:-:S05]  /*1f130*/  ISETP.NE.AND.EX P0, PT, RZ, UR5, PT, P0 ;  /* 0x00000005ff007c0c */ /* 0x000fca000bf05300 */
[----:B------:R-:W1:Y:S08]  /*1f140*/  @P2 LDC.64 R6, c[0x0][0xa18] ;  /* 0x00028600ff062b82 */ /* 0x000e700000000a00 */
[----:B------:R-:W3:Y:S01]  /*1f150*/  @P0 LDG.E R8, desc[UR40][R4.64] ;  /* 0x0000002804080981 */ /* 0x000ee2000c1e1900 */
[----:B------:R-:W-:Y:S01]  /*1f160*/  ULDC UR4, c[0x0][0x288] ;  /* 0x0000a20000047ab9 */ /* 0x000fe20000000800 */
[----:B0-----:R-:W-:-:S05]  /*1f170*/  IMAD.WIDE R2, R27, 0x4, R2 ;  /* 0x000000041b027825 */ /* 0x001fca00078e0202 */
[----:B------:R0:W5:Y:S01]  /*1f180*/  @P1 LDG.E R0, desc[UR40][R2.64] ;  /* 0x0000002802001981 */ /* 0x000162000c1e1900 */
[----:B-1----:R-:W-:-:S03]  /*1f190*/  @P2 IMAD.WIDE R6, R27, 0x4, R6 ;  /* 0x000000041b062825 */ /* 0x002fc600078e0206 */
[----:B---3--:R1:W-:Y:S02]  /*1f1a0*/  STL [R1+0x30], R8 ;  /* 0x0000300801007387 */ /* 0x0083e40000100800 */
[----:B-1----:R-:W-:Y:S01]  /*1f1b0*/  IMAD.U32 R8, RZ, RZ, UR4 ;  /* 0x00000004ff087e24 */ /* 0x002fe2000f8e00ff */
[----:B------:R-:W-:-:S05]  /*1f1c0*/  ULDC.64 UR4, c[0x0][0x418] ;  /* 0x0001060000047ab9 */ /* 0x000fca0000000a00 */
[----:B------:R-:W3:Y:S01]  /*1f1d0*/  @P2 LDG.E R8, desc[UR40][R6.64] ;  /* 0x0000002806082981 */ /* 0x000ee2000c1e1900 */
[----:B------:R-:W-:-:S03]  /*1f1e0*/  UISETP.NE.U32.AND UP0, UPT, UR4, URZ, UPT ;  /* 0x0000003f0400728c */ /* 0x000fc6000bf05070 */
[----:B------:R-:W-:Y:S01]  /*1f1f0*/  ULDC UR4, c[0x0][0x424] ;  /* 0x0001090000047ab9 */ /* 0x000fe20000000800 */
[----:B------:R-:W-:-:S03]  /*1f200*/  UISETP.NE.AND.EX UP0, UPT, UR5, URZ, UPT, UP0 ;  /* 0x0000003f0500728c */ /* 0x000fc6000bf05300 */
[----:B------:R-:W-:Y:S01]  /*1f210*/  ULDC UR5, c[0x0][0x2f0] ;  /* 0x0000bc0000057ab9 */ /* 0x000fe20000000800 */
[----:B------:R-:W-:-:S04]  /*1f220*/  USEL UR4, UR4, 0x1, UP0 ;  /* 0x0000000104047887 */ /* 0x000fc80008000000 */
[----:B------:R-:W-:-:S03]  /*1f230*/  UIMAD UR4, UR4, UR5, URZ ;  /* 0x00000005040472a4 */ /* 0x000fc6000f8e023f */
[----:B------:R-:W-:Y:S02]  /*1f240*/  ULDC UR5, c[0x0][0x348] ;  /* 0x0000d20000057ab9 */ /* 0x000fe40000000800 */
[----:B------:R-:W-:Y:S01]  /*1f250*/  IMAD.U32 R10, RZ, RZ, UR5 ;  /* 0x00000005ff0a7e24 */ /* 0x000fe2000f8e00ff */
[----:B---3--:R1:W-:Y:S04]  /*1f260*/  STL [R1+0x38], R8 ;  /* 0x0000380801007387 */ /* 0x0083e80000100800 */
[----:B--2---:R0:W-:Y:S01]  /*1f270*/  STL [R1+0x14], R12 ;  /* 0x0000140c01007387 */ /* 0x0041e20000100800 */
[----:B------:R-:W-:Y:S02]  /*1f280*/  IMAD.MOV.U32 R11, RZ, RZ, R8 ;  /* 0x000000ffff0b7224 */ /* 0x000fe400078e0008 */
[----:B-1----:R-:W-:Y:S01]  /*1f290*/  IMAD.U32 R8, RZ, RZ, UR4 ;  /* 0x00000004ff087e24 */ /* 0x002fe2000f8e00ff */
[----:B------:R-:W-:Y:S06]  /*1f2a0*/  @P2 BRA `(.L_x_12474) ;  /* 0x0000000000142947 */ /* 0x000fec0003800000 */
[----:B------:R-:W-:Y:S05]  /*1f2b0*/  @!P0 BRA `(.L_x_12474) ;  /* 0x0000000000108947 */ /* 0x000fea0003800000 */
[----:B------:R-:W2:Y:S04]  /*1f2c0*/  LDG.E R6, desc[UR40][R4.64] ;  /* 0x0000002804067981 */ /* 0x000ea8000c1e1900 */
[----:B------:R-:W2:Y:S02]  /*1f2d0*/  LDG.E R4, desc[UR40][R4.64+0x4] ;  /* 0x0000042804047981 */ /* 0x000ea4000c1e1900 */
[----:B--2---:R-:W-:-:S05]  /*1f2e0*/  IMAD.IADD R11, R4, 0x1, -R6 ;  /* 0x00000001040b7824 */ /* 0x004fca00078e0a06 */
[----:B------:R1:W-:Y:S02]  /*1f2f0*/  STL [R1+0x38], R11 ;  /* 0x0000380b01007387 */ /* 0x0003e40000100800 */
.L_x_12474:
        /* <DEDUP_REMOVED lines=9> */
[----:B------:R-:W2:Y:S02]  /*1f390*/  LDC.64 R4, c[0x0][0xa20] ;  /* 0x00028800ff047b82 */ /* 0x000ea40000000a00 */
[----:B--2---:R-:W-:-:S05]  /*1f3a0*/  IMAD.WIDE R4, R27, 0x4, R4 ;  /* 0x000000041b047825 */ /* 0x004fca00078e0204 */
[----:B------:R2:W5:Y:S01]  /*1f3b0*/  LDG.E R8, desc[UR40][R4.64] ;  /* 0x0000002804087981 */ /* 0x000562000c1e1900 */
[----:B------:R-:W-:Y:S05]  /*1f3c0*/  BRA `(.L_x_12476) ;  /* 0x0000000000247947 */ /* 0x000fea0003800000 */
.L_x_12475:
        /* <DEDUP_REMOVED lines=9> */
.L_x_12476:
[----:B--2---:R-:W2:Y:S04]  /*1f460*/  @P1 LDG.E R4, desc[UR40][R2.64] ;  /* 0x0000002802041981 */ /* 0x004ea8000c1e1900 */
[----:B0-----:R0:W2:Y:S01]  /*1f470*/  @P1 LDG.E R2, desc[UR40][R2.64+0x4] ;  /* 0x0000042802021981 */ /* 0x0010a2000c1e1900 */
[----:B------:R-:W-:Y:S02]  /*1f480*/  IMAD R25, R25, 0xc0, RZ ;  /* 0x000000c019197824 */ /* 0x000fe400078e02ff */
[----:B-----5:R-:W-:Y:S02]  /*1f490*/  IMAD.IADD R8, R8, 0x1, -R12 ;  /* 0x0000000108087824 */ /* 0x020fe400078e0a0c */
[----:B------:R-:W-:Y:S01]  /*1f4a0*/  VIADD R6, R25, 0xbf ;  /* 0x000000bf19067836 */ /* 0x000fe20000000000 */
[----:B0-----:R-:W0:Y:S02]  /*1f4b0*/  LDC R3, c[0x0][0x448] ;  /* 0x00011200ff037b82 */ /* 0x001e240000000800 */
[----:B0-----:R-:W-:-:S13]  /*1f4c0*/  ISETP.NE.AND P2, PT, R3, 0x1, PT ;  /* 0x000000010300780c */ /* 0x001fda0003f45270 */
[----:B------:R-:W0:Y:S08]  /*1f4d0*/  @P2 LDC R3, c[0x0][0x44c] ;  /* 0x00011300ff032b82 */ /* 0x000e300000000800 */
[----:B------:R-:W3:Y:S01]  /*1f4e0*/  @P2 LDC R5, c[0x0][0x450] ;  /* 0x00011400ff052b82 */ /* 0x000ee20000000800 */
[----:B--2---:R-:W-:Y:S02]  /*1f4f0*/  @P1 IMAD.IADD R10, R2, 0x1, -R4 ;  /* 0x00000001020a1824 */ /* 0x004fe400078e0a04 */
[----:B0-----:R-:W-:-:S04]  /*1f500*/  @P2 IMAD.HI.U32 R2, R6, R3, RZ ;  /* 0x0000000306022227 */ /* 0x001fc800078e00ff */
[----:B------:R-:W-:Y:S01]  /*1f510*/  IMAD.IADD R19, R8, 0x1, R10 ;  /* 0x0000000108137824 */ /* 0x000fe200078e020a */
[----:B---3--:R-:W-:-:S03]  /*1f520*/  @P2 SHF.R.U32.HI R6, RZ, R5, R2 ;  /* 0x00000005ff062219 */ /* 0x008fc60000011602 */
        /* <DEDUP_REMOVED lines=21> */
.L_x_12479:
[----:B------:R-:W-:-:S13]  /*1f680*/  ISETP.NE.AND P0, PT, R3, 0x1, PT ;  /* 0x000000010300780c */ /* 0x000fda0003f05270 */
[----:B------:R-:W0:Y:S02]  /*1f690*/  @P0 LDC.64 R4, c[0x0][0x9e8] ;  /* 0x00027a00ff040b82 */ /* 0x000e240000000a00 */
[----:B0-----:R-:W-:-:S05]  /*1f6a0*/  @P0 IMAD.HI.U32 R4, R7, R4, RZ ;  /* 0x0000000407040227 */ /* 0x001fca00078e00ff */
[----:B------:R-:W-:-:S07]  /*1f6b0*/  @P0 SHF.R.U32.HI R7, RZ, R5, R4 ;  /* 0x00000005ff070219 */ /* 0x000fce0000011604 */
.L_x_12480:
[----:B------:R-:W-:Y:S05]  /*1f6c0*/  BSYNC B0 ;  /* 0x0000000000007941 */ /* 0x000fea0003800000 */
.L_x_12478:
[----:B------:R-:W-:-:S05]  /*1f6d0*/  IMAD R7, R7, R3, R3 ;  /* 0x0000000307077224 */ /* 0x000fca00078e0203 */
[----:B------:R-:W-:-:S07]  /*1f6e0*/  VIMNMX R2, R2, R7, PT ;  /* 0x0000000702027248 */ /* 0x000fce0003fe0100 */
.L_x_12477:
[----:B------:R-:W0:Y:S01]  /*1f6f0*/  @P2 LDC R5, c[0x0][0x44c] ;  /* 0x00011300ff052b82 */ /* 0x000e220000000800 */
[----:B------:R-:W-:Y:S01]  /*1f700*/  VIADD R2, R2, 0x7f ;  /* 0x0000007f02027836 */ /* 0x000fe20000000000 */
[----:B------:R-:W-:Y:S01]  /*1f710*/  ULDC UR4, c[0x0][0x9dc] ;  /* 0x0002770000047ab9 */ /* 0x000fe20000000800 */
[----:B------:R-:W-:Y:S02]  /*1f720*/  IMAD.MOV.U32 R4, RZ, RZ, R25 ;  /* 0x000000ffff047224 */ /* 0x000fe400078e0019 */
[----:B------:R-:W-:-:S03]  /*1f730*/  IMAD.IADD R20, R19, 0x1, -R11 ;  /* 0x0000000113147824 */ /* 0x000fc600078e0a0b */
[----:B------:R-:W2:Y:S01]  /*1f740*/  @P2 LDC R6, c[0x0][0x450] ;  /* 0x00011400ff062b82 */ /* 0x000ea20000000800 */
[----:B0-----:R-:W-:-:S05]  /*1f750*/  @P2 IMAD.HI.U32 R5, R25, R5, RZ ;  /* 0x0000000519052227 */ /* 0x001fca00078e00ff */
[----:B--2---:R-:W-:Y:S02]  /*1f760*/  @P2 SHF.R.U32.HI R4, RZ, R6, R5 ;  /* 0x00000006ff042219 */ /* 0x004fe40000011605 */
[----:B------:R-:W-:-:S03]  /*1f770*/  SHF.R.S32.HI R5, RZ, 0x1f, R2 ;  /* 0x0000001fff057819 */ /* 0x000fc60000011402 */
[----:B------:R-:W-:Y:S01]  /*1f780*/  IMAD.IADD R7, R20, 0x1, R4 ;  /* 0x0000000114077824 */ /* 0x000fe200078e0204 */
[----:B------:R-:W-:-:S04]  /*1f790*/  LEA.HI R2, R5, R2, RZ, 0x7 ;  /* 0x0000000205027211 */ /* 0x000fc800078f38ff */
[----:B------:R-:W-:-:S04]  /*1f7a0*/  SHF.R.S32.HI R2, RZ, 0x7, R2 ;  /* 0x00000007ff027819 */ /* 0x000fc80000011402 */
[----:B------:R-:W-:Y:S01]  /*1f7b0*/  VIMNMX R6, R26, R2, PT ;  /* 0x000000021a067248 */ /* 0x000fe20003fe0100 */
        /* <DEDUP_REMOVED lines=12> */
.L_x_12483:
[----:B------:R-:W-:-:S13]  /*1f880*/  ISETP.NE.AND P0, PT, R3, 0x1, PT ;  /* 0x000000010300780c */ /* 0x000fda0003f05270 */
[----:B------:R-:W0:Y:S02]  /*1f890*/  @P0 LDC.64 R4, c[0x0][0x9e8] ;  /* 0x00027a00ff040b82 */ /* 0x000e240000000a00 */
[----:B0-----:R-:W-:-:S05]  /*1f8a0*/  @P0 IMAD.HI.U32 R4, R7, R4, RZ ;  /* 0x0000000407040227 */ /* 0x001fca00078e00ff */
[----:B------:R-:W-:-:S07]  /*1f8b0*/  @P0 SHF.R.U32.HI R7, RZ, R5, R4 ;  /* 0x00000005ff070219 */ /* 0x000fce0000011604 */
.L_x_12484:
[----:B------:R-:W-:Y:S05]  /*1f8c0*/  BSYNC B0 ;  /* 0x0000000000007941 */ /* 0x000fea0003800000 */
.L_x_12482:
[----:B------:R-:W-:-:S05]  /*1f8d0*/  IMAD R3, R7, R3, RZ ;  /* 0x0000000307037224 */ /* 0x000fca00078e02ff */
[----:B------:R-:W-:-:S07]  /*1f8e0*/  VIMNMX R2, R2, R3, !PT ;  /* 0x0000000302027248 */ /* 0x000fce0007fe0100 */
.L_x_12481:
        /* <DEDUP_REMOVED lines=14> */
[----:B-1----:R-:W-:Y:S02]  /*1f9d0*/  IADD3 R11, R7, -0x1, R6 ;  /* 0xffffffff070b7810 */ /* 0x002fe40007ffe006 */
        /* <DEDUP_REMOVED lines=25> */
.L_x_12486:
[----:B------:R-:W-:Y:S05]  /*1fb70*/  BSYNC B0 ;  /* 0x0000000000007941 */ /* 0x000fea0003800000 */
.L_x_12485:
[-C--:B------:R-:W-:Y:S01]  /*1fb80*/  IMAD R5, R23, R2.reuse, R5 ;  /* 0x0000000217057224 */ /* 0x080fe200078e0205 */
[----:B------:R-:W-:Y:S04]  /*1fb90*/  BSSY B0, `(.L_x_12487) ;  /* 0x0000157000007945 */ /* 0x000fe80003800000 */
[C---:B------:R-:W-:Y:S01]  /*1fba0*/  VIADDMNMX R2, R5.reuse, R2, R6, PT ;  /* 0x0000000205027246 */ /* 0x040fe20003800106 */
[----:B------:R-:W-:-:S04]  /*1fbb0*/  IMAD R5, R5, 0x80, -R8 ;  /* 0x0000008005057824 */ /* 0x000fc800078e0a08 */
[----:B------:R-:W-:Y:S01]  /*1fbc0*/  IMAD R2, R2, 0x80, -R8 ;  /* 0x0000008002027824 */ /* 0x000fe200078e0a08 */
[----:B------:R-:W-:-:S04]  /*1fbd0*/  VIMNMX R5, RZ, R5, !PT ;  /* 0x00000005ff057248 */ /* 0x000fc80007fe0100 */
[----:B------:R-:W-:Y:S02]  /*1fbe0*/  VIMNMX R2, R2, R10, PT ;  /* 0x0000000a02027248 */ /* 0x000fe40003fe0100 */
[----:B------:R-:W-:Y:S02]  /*1fbf0*/  SHF.R.U32.HI R3, RZ, 0x7, R5 ;  /* 0x00000007ff037819 */ /* 0x000fe40000011605 */
[----:B------:R-:W-:-:S13]  /*1fc00*/  ISETP.GT.AND P0, PT, R2, R5, PT ;  /* 0x000000050200720c */ /* 0x000fda0003f04270 */
        /* <DEDUP_REMOVED lines=14> */
[----:B------:R0:W2:Y:S02]  /*1fcf0*/  SHFL.IDX PT, R14, R6, RZ, 0x1f ;  /* 0x00001fff060e7589 */ /* 0x0000a400000e0000 */
.L_x_12659:
[----:B--2---:R-:W-:Y:S02]  /*1fd00*/  ISETP.NE.AND P0, PT, R14, RZ, PT ;  /* 0x000000ff0e00720c */ /* 0x004fe40003f05270 */
[----:B------:R-:W-:-:S11]  /*1fd10*/  PLOP3.LUT P6, PT, PT, PT, PT, 0x8, 0x0 ;  /* 0x000000000000781c */ /* 0x000fd60003fce170 */
[----:B------:R-:W-:Y:S05]  /*1fd20*/  @P0 BRA `(.L_x_12490) ;  /* 0x00000000000c0947 */ /* 0x000fea0003800000 */
[----:B------:R-:W-:-:S03]  /*1fd30*/  UMOV UR4, 0xffffffff ;  /* 0xffffffff00047882 */ /* 0x000fc60000000000 */
[----:B------:R-:W-:Y:S05]  /*1fd40*/  BRA.DIV UR4, `(.L_x_12491) ;  /* 0x0000007604207947 */ /* 0x000fea000b800000 */
[----:B------:R-:W-:-:S13]  /*1fd50*/  ELECT P6, URZ, PT ;  /* 0x00000000003f782f */ /* 0x000fda00038c0000 */
.L_x_12490:
        /* <DEDUP_REMOVED lines=9> */
.L_x_12662:
[----:B------:R-:W-:Y:S05]  /*1fdf0*/  BSYNC B1 ;  /* 0x0000000000017941 */ /* 0x000fea0003800000 */
.L_x_12492:
[----:B------:R-:W-:Y:S04]  /*1fe00*/  BSSY B1, `(.L_x_12494) ;  /* 0x000008c000017945 */ /* 0x000fe80003800000 */
[----:B------:R-:W-:Y:S05]  /*1fe10*/  @!P6 BRA `(.L_x_12495) ;  /* 0x000000080028e947 */ /* 0x000fea0003800000 */
[----:B------:R-:W1:Y:S01]  /*1fe20*/  LDL R8, [R1+0x8] ;  /* 0x0000080001087983 */ /* 0x000e620000100800 */
[----:B------:R-:W-:Y:S01]  /*1fe30*/  IMAD R9, R29, 0x8, R18 ;  /* 0x000000081d097824 */ /* 0x000fe200078e0212 */
[----:B------:R-:W2:Y:S01]  /*1fe40*/  S2R R7, SR_TID.X ;  /* 0x0000000000077919 */ /* 0x000ea20000002100 */
[----:B------:R-:W-:Y:S01]  /*1fe50*/  BSSY B2, `(.L_x_12496) ;  /* 0x0000006000027945 */ /* 0x000fe20003800000 */
[----:B--2---:R-:W-:-:S04]  /*1fe60*/  LOP3.LUT R7, R7, 0x7f, RZ, 0xc0, !PT ;  /* 0x0000007f07077812 */ /* 0x004fc800078ec0ff */
[----:B------:R-:W-:Y:S02]  /*1fe70*/  ISETP.NE.AND P1, PT, R7, RZ, PT ;  /* 0x000000ff0700720c */ /* 0x000fe40003f25270 */
[----:B-1----:R-:W-:-:S04]  /*1fe80*/  SHF.L.U32 R11, R8, 0x1f, RZ ;  /* 0x0000001f080b7819 */ /* 0x002fc800000006ff */
[----:B------:R-:W1:Y:S02]  /*1fe90*/  SYNCS.PHASECHK.TRANS64.TRYWAIT P0, [R9+URZ+0x19ca0], R11 ;  /* 0x019ca00b090075a7 */ /* 0x000e64000800017f */
[----:B-1----:R-:W-:Y:S05]  /*1fea0*/  @!P0 BRA `(.L_x_12497) ;  /* 0x0000007000fc8947 */ /* 0x002fea0003800000 */
.L_x_12663:
[----:B------:R-:W-:Y:S05]  /*1feb0*/  BSYNC B2 ;  /* 0x0000000000027941 */ /* 0x000fea0003800000 */
.L_x_12496:
        /* <DEDUP_REMOVED lines=9> */
.L_x_12499:
[----:B------:R-:W-:Y:S05]  /*1ff50*/  BSYNC B2 ;  /* 0x0000000000027941 */ /* 0x000fea0003800000 */
.L_x_12498:
        /* <DEDUP_REMOVED lines=12> */
.L_x_12500:
        /* <DEDUP_REMOVED lines=16> */
.L_x_12501:
        /* <DEDUP_REMOVED lines=16> */
.L_x_12502:
        /* <DEDUP_REMOVED lines=13> */
.L_x_12664:
[----:B------:R-:W-:Y:S05]  /*202f0*/  BSYNC B2 ;  /* 0x0000000000027941 */ /* 0x000fea0003800000 */
.L_x_12503:
        /* <DEDUP_REMOVED lines=11> */
.L_x_12506:
[----:B------:R-:W-:Y:S05]  /*203b0*/  BSYNC B2 ;  /* 0x0000000000027941 */ /* 0x000fea0003800000 */
.L_x_12505:
        /* <DEDUP_REMOVED lines=8> */
.L_x_12507:
        /* <DEDUP_REMOVED lines=15> */
.L_x_12508:
        /* <DEDUP_REMOVED lines=15> */
.L_x_12509:
        /* <DEDUP_REMOVED lines=10> */
.L_x_12495:
[----:B------:R-:W-:Y:S05]  /*206c0*/  BSYNC B1 ;  /* 0x0000000000017941 */ /* 0x000fea0003800000 */
.L_x_12494:
[----:B0-----:R-:W2:Y:S01]  /*206d0*/  LDL.LU R6, [R1+0x8] ;  /* 0x0000080001067983 */ /* 0x001ea20000300800 */
[----:B------:R-:W-:Y:S01]  /*206e0*/  VIADD R29, R29, 0x1 ;  /* 0x000000011d1d7836 */ /* 0x000fe20000000000 */
[----:B------:R-:W-:Y:S01]  /*206f0*/  PLOP3.LUT P0, PT, PT, PT, PT, 0x8, 0x0 ;  /* 0x000000000000781c */ /* 0x000fe20003f0e170 */
[----:B------:R-:W-:-:S03]  /*20700*/  VIADD R10, R5, 0xfffffffe ;  /* 0xfffffffe050a7836 */ /* 0x000fc60000000000 */
[C---:B------:R-:W-:Y:S02]  /*20710*/  ISETP.NE.AND P1, PT, R29.reuse, 0x2, PT ;  /* 0x000000021d00780c */ /* 0x040fe40003f25270 */
[----:B------:R-:W-:Y:S02]  /*20720*/  ISETP.GE.AND P2, PT, R10, R3, PT ;  /* 0x000000030a00720c */ /* 0x000fe40003f46270 */
[----:B------:R-:W-:Y:S02]  /*20730*/  SEL R5, RZ, 0x1, P1 ;  /* 0x00000001ff057807 */ /* 0x000fe40000800000 */
[----:B------:R-:W-:Y:S02]  /*20740*/  SEL R29, R29, RZ, P1 ;  /* 0x000000ff1d1d7207 */ /* 0x000fe40000800000 */
[----:B--2---:R-:W-:-:S05]  /*20750*/  LOP3.LUT R6, R6, R5, RZ, 0x3c, !PT ;  /* 0x0000000506067212 */ /* 0x004fca00078e3cff */
[----:B------:R0:W-:Y:S02]  /*20760*/  STL [R1+0x8], R6 ;  /* 0x0000080601007387 */ /* 0x0001e40000100800 */
[----:B------:R-:W-:Y:S05]  /*20770*/  @!P2 BRA `(.L_x_12488) ;  /* 0x000000080060a947 */ /* 0x000fea0003800000 */
.L_x_12526:
[----:B------:R-:W-:Y:S05]  /*20780*/  YIELD ;  /* 0x0000000000007946 */ /* 0x000fea0003800000 */
[----:B------:R-:W-:Y:S04]  /*20790*/  BSSY B1, `(.L_x_12510) ;  /* 0x000008c000017945 */ /* 0x000fe80003800000 */
[----:B--2---:R-:W-:Y:S05]  /*207a0*/  @!P6 BRA `(.L_x_12511) ;  /* 0x000000080028e947 */ /* 0x004fea0003800000 */
[----:B0-----:R-:W2:Y:S01]  /*207b0*/  LDL R6, [R1+0x8] ;  /* 0x0000080001067983 */ /* 0x001ea20000100800 */
        /* <DEDUP_REMOVED lines=8> */
.L_x_12665:
[----:B------:R-:W-:Y:S05]  /*20840*/  BSYNC B2 ;  /* 0x0000000000027941 */ /* 0x000fea0003800000 */
.L_x_12512:
[----:B------:R-:W-:Y:S04]  /*20850*/  BSSY B2, `(.L_x_12514) ;  /* 0x0000009000027945 */ /* 0x000fe80003800000 */
        /* <DEDUP_REMOVED lines=8> */
.L_x_12515:
[----:B------:R-:W-:Y:S05]  /*208e0*/  BSYNC B2 ;  /* 0x0000000000027941 */ /* 0x000fea0003800000 */
.L_x_12514:
        /* <DEDUP_REMOVED lines=10> */
[----:B------:R-:W-:-:S10]  /*20990*/  UMOV UR7, 0x12f00000 ;  /* 0x12f0000000077882 */ /* 0x000fd40000000000 */
.L_x_12516:
        /* <DEDUP_REMOVED lines=13> */
[----:B------:R-:W-:Y:S02]  /*20a70*/  UMOV UR7, 0x12f00000 ;  /* 0x12f0000000077882 */ /* 0x000fe40000000000 */
[----:B------:R-:W-:Y:S01]  /*20a80*/  R2UR UR10, R11 ;  /* 0x000000000b0a72ca */ /* 0x000fe200000e0000 */
[----:B------:R-:W-:-:S14]  /*20a90*/  VIADD R11, R7, 0x14800 ;  /* 0x00014800070b7836 */ /* 0x000fdc0000000000 */
.L_x_12517:
        /* <DEDUP_REMOVED lines=16> */
.L_x_12518:
        /* <DEDUP_REMOVED lines=13> */
.L_x_12666:
[----:B------:R-:W-:Y:S05]  /*20c70*/  BSYNC B2 ;  /* 0x0000000000027941 */ /* 0x000fea0003800000 */
.L_x_12519:
        /* <DEDUP_REMOVED lines=11> */
.L_x_12522:
[----:B------:R-:W-:Y:S05]  /*20d30*/  BSYNC B2 ;  /* 0x0000000000027941 */ /* 0x000fea0003800000 */
.L_x_12521:
        /* <DEDUP_REMOVED lines=8> */
.L_x_12523:
        /* <DEDUP_REMOVED lines=11> */
[----:B------:R-:W-:Y:S01]  /*20e70*/  R2UR UR6, R12 ;  /* 0x000000000c0672ca */ /* 0x000fe200000e0000 */
[----:B------:R-:W-:Y:S01]  /*20e80*/  VIADD R5, R7, 0xa000 ;  /* 0x0000a00007057836 */ /* 0x000fe20000000000 */
[----:B------:R-:W-:Y:S02]  /*20e90*/  R2UR UR7, R13 ;  /* 0x000000000d0772ca */ /* 0x000fe400000e0000 */
[----:B------:R-:W-:Y:S02]  /*20ea0*/  R2UR UR10, R8 ;  /* 0x00000000080a72ca */ /* 0x000fe400000e0000 */
[----:B------:R-:W-:-:S13]  /*20eb0*/  PLOP3.LUT P1, PT, PT, PT, PT, 0x80, 0x0 ;  /* 0x000000000000781c */ /* 0x000fda0003f2f070 */
.L_x_12524:
        /* <DEDUP_REMOVED lines=15> */
.L_x_12525:
        /* <DEDUP_REMOVED lines=10> */
.L_x_12511:
[----:B------:R-:W-:Y:S05]  /*21050*/  BSYNC B1 ;  /* 0x0000000000017941 */ /* 0x000fea0003800000 */
.L_x_12510:
        /* <DEDUP_REMOVED lines=10> */
.L_x_12488:
[----:B------:R-:W-:Y:S05]  /*21100*/  BSYNC B0 ;  /* 0x0000000000007941 */ /* 0x000fea0003800000 */
.L_x_12487:
[----:B------:R-:W3:Y:S01]  /*21110*/  LDC R0, c[0x0][0x448] ;  /* 0x00011200ff007b82 */ /* 0x000ee20000000800 */
[----:B------:R-:W-:Y:S01]  /*21120*/  VIADD R2, R25, 0xbf ;  /* 0x000000bf19027836 */ /* 0x000fe20000000000 */
[----:B------:R-:W-:Y:S06]  /*21130*/  @!P0 WARPSYNC.ALL ;  /* 0x0000000000008948 */ /* 0x000fec0003800000 */
[----:B------:R-:W-:Y:S01]  /*21140*/  @!P0 BAR.SYNC.DEFER_BLOCKING 0xc, 0x200 ;  /* 0x0308000000008b1d */ /* 0x000fe20000010000 */
[----:B---3--:R-:W-:-:S13]  /*21150*/  ISETP.NE.AND P1, PT, R0, 0x1, PT ;  /* 0x000000010000780c */ /* 0x008fda0003f25270 */
[----:B------:R-:W3:Y:S08]  /*21160*/  @P1 LDC R0, c[0x0][0x44c] ;  /* 0x00011300ff001b82 */ /* 0x000ef00000000800 */
[----:B------:R-:W4:Y:S01]  /*21170*/  @P1 LDC R3, c[0x0][0x450] ;  /* 0x00011400ff031b82 */ /* 0x000f220000000800 */
[----:B---3--:R-:W-:-:S05]  /*21180*/  @P1 IMAD.HI.U32 R0, R2, R0, RZ ;  /* 0x0000000002001227 */ /* 0x008fca00078e00ff */
[----:B----4-:R-:W-:-:S05]  /*21190*/  @P1 SHF.R.U32.HI R2, RZ, R3, R0 ;  /* 0x00000003ff021219 */ /* 0x010fca0000011600 */
[----:B------:R-:W-:Y:S02]  /*211a0*/  IMAD.IADD R0, R21, 0x1, R2 ;  /* 0x0000000115007824 */ /* 0x000fe400078e0202 */
[----:B------:R-:W3:Y:S02]  /*211b0*/  LDC.64 R2, c[0x0][0x9e0] ;  /* 0x00027800ff027b82 */ /* 0x000ee40000000a00 */
[----:B---3--:R-:W-:Y:S01]  /*211c0*/  ISETP.GE.AND P2, PT, R3, 0x1, PT ;  /* 0x000000010300780c */ /* 0x008fe20003f46270 */
        /* <DEDUP_REMOVED lines=13> */
.L_x_12529:
[----:B------:R-:W-:-:S13]  /*212a0*/  ISETP.NE.AND P0, PT, R3, 0x1, PT ;  /* 0x000000010300780c */ /* 0x000fda0003f05270 */
[----:B0-----:R-:W0:Y:S02]  /*212b0*/  @P0 LDC.64 R6, c[0x0][0x9e8] ;  /* 0x00027a00ff060b82 */ /* 0x001e240000000a00 */
[----:B0-----:R-:W-:-:S05]  /*212c0*/  @P0 IMAD.HI.U32 R6, R5, R6, RZ ;  /* 0x0000000605060227 */ /* 0x001fca00078e00ff */
[----:B------:R-:W-:-:S07]  /*212d0*/  @P0 SHF.R.U32.HI R5, RZ, R7, R6 ;  /* 0x00000007ff050219 */ /* 0x000fce0000011606 */
.L_x_12530:
[----:B------:R-:W-:Y:S05]  /*212e0*/  BSYNC B0 ;  /* 0x0000000000007941 */ /* 0x000fea0003800000 */
.L_x_12528:
[----:B------:R-:W-:-:S05]  /*212f0*/  IMAD R5, R5, R3, R3 ;  /* 0x0000000305057224 */ /* 0x000fca00078e0203 */
[----:B------:R-:W-:-:S07]  /*21300*/  VIMNMX R2, R2, R5, PT ;  /* 0x0000000502027248 */ /* 0x000fce0003fe0100 */
.L_x_12527:
[----:B------:R-:W-:Y:S01]  /*21310*/  VIADD R2, R2, 0x7f ;  /* 0x0000007f02027836 */ /* 0x000fe20000000000 */
[----:B0-----:R-:W0:Y:S01]  /*21320*/  @P1 LDC R6, c[0x0][0x450] ;  /* 0x00011400ff061b82 */ /* 0x001e220000000800 */
[----:B------:R-:W-:Y:S01]  /*21330*/  IMAD.MOV.U32 R5, RZ, RZ, R25 ;  /* 0x000000ffff057224 */ /* 0x000fe200078e0019 */
[----:B------:R-:W-:Y:S02]  /*21340*/  ULDC UR4, c[0x0][0x9dc] ;  /* 0x0002770000047ab9 */ /* 0x000fe40000000800 */
[----:B------:R-:W-:-:S04]  /*21350*/  SHF.R.S32.HI R0, RZ, 0x1f, R2 ;  /* 0x0000001fff007819 */ /* 0x000fc80000011402 */
[----:B------:R-:W-:Y:S02]  /*21360*/  LEA.HI R0, R0, R2, RZ, 0x7 ;  /* 0x0000000200007211 */ /* 0x000fe400078f38ff */
[----:B------:R-:W3:Y:S02]  /*21370*/  @P1 LDC R2, c[0x0][0x44c] ;  /* 0x00011300ff021b82 */ /* 0x000ee40000000800 */
[----:B------:R-:W-:-:S04]  /*21380*/  SHF.R.S32.HI R0, RZ, 0x7, R0 ;  /* 0x00000007ff007819 */ /* 0x000fc80000011400 */
[----:B------:R-:W-:Y:S01]  /*21390*/  VIMNMX R0, R26, R0, PT ;  /* 0x000000001a007248 */ /* 0x000fe20003fe0100 */
[----:B---3--:R-:W-:-:S05]  /*213a0*/  @P1 IMAD.HI.U32 R2, R25, R2, RZ ;  /* 0x0000000219021227 */ /* 0x008fca00078e00ff */
        /* <DEDUP_REMOVED lines=14> */
.L_x_12533:
[----:B------:R-:W-:-:S13]  /*21490*/  ISETP.NE.AND P0, PT, R3, 0x1, PT ;  /* 0x000000010300780c */ /* 0x000fda0003f05270 */
[----:B------:R-:W0:Y:S02]  /*214a0*/  @P0 LDC.64 R6, c[0x0][0x9e8] ;  /* 0x00027a00ff060b82 */ /* 0x000e240000000a00 */
[----:B0-----:R-:W-:-:S05]  /*214b0*/  @P0 IMAD.HI.U32 R6, R5, R6, RZ ;  /* 0x0000000605060227 */ /* 0x001fca00078e00ff */
[----:B------:R-:W-:-:S07]  /*214c0*/  @P0 SHF.R.U32.HI R5, RZ, R7, R6 ;  /* 0x00000007ff050219 */ /* 0x000fce0000011606 */
.L_x_12534:
[----:B------:R-:W-:Y:S05]  /*214d0*/  BSYNC B0 ;  /* 0x0000000000007941 */ /* 0x000fea0003800000 */
.L_x_12532:
[----:B------:R-:W-:-:S05]  /*214e0*/  IMAD R3, R5, R3, RZ ;  /* 0x0000000305037224 */ /* 0x000fca00078e02ff */
[----:B------:R-:W-:-:S07]  /*214f0*/  VIMNMX R2, R2, R3, !PT ;  /* 0x0000000302027248 */ /* 0x000fce0007fe0100 */
.L_x_12531:
[----:B------:R-:W-:Y:S01]  /*21500*/  ISETP.NE.AND P1, PT, R4, RZ, PT ;  /* 0x000000ff0400720c */ /* 0x000fe20003f25270 */
[----:B------:R-:W-:Y:S01]  /*21510*/  BSSY B0, `(.L_x_12535) ;  /* 0x0000024000007945 */ /* 0x000fe20003800000 */
[----:B------:R-:W-:-:S04]  /*21520*/  SHF.R.S32.HI R3, RZ, 0x1f, R2 ;  /* 0x0000001fff037819 */ /* 0x000fc80000011402 */
[----:B------:R-:W-:Y:S01]  /*21530*/  LEA.HI R3, R3, R2, RZ, 0x7 ;  /* 0x0000000203037211 */ /* 0x000fe200078f38ff */
[----:B------:R-:W-:-:S03]  /*21540*/  IMAD.MOV.U32 R2, RZ, RZ, RZ ;  /* 0x000000ffff027224 */ /* 0x000fc600078e00ff */
[----:B------:R-:W-:-:S03]  /*21550*/  SHF.R.S32.HI R3, RZ, 0x7, R3 ;  /* 0x00000007ff037819 */ /* 0x000fc60000011403 */
[----:B------:R-:W0:Y:S01]  /*21560*/  @!P1 LDC R4, c[0x0][0x9f0] ;  /* 0x00027c00ff049b82 */ /* 0x000e220000000800 */
[----:B------:R-:W-:-:S04]  /*21570*/  VIMNMX R5, RZ, R3, !PT ;  /* 0x00000003ff057248 */ /* 0x000fc80007fe0100 */
[----:B------:R-:W-:-:S13]  /*21580*/  ISETP.GT.AND P0, PT, R0, R5, PT ;  /* 0x000000050000720c */ /* 0x000fda0003f04270 */
[----:B------:R-:W-:Y:S05]  /*21590*/  @!P0 BRA `(.L_x_12536) ;  /* 0x00000000006c8947 */ /* 0x000fea0003800000 */
[----:B0-----:R-:W-:-:S04]  /*215a0*/  IABS R6, R4 ;  /* 0x0000000400067213 */ /* 0x001fc80000000000 */
        /* <DEDUP_REMOVED lines=8> */
[----:B------:R-:W-:Y:S02]  /*21630*/  IADD3 R3, R4, -0x1, R0 ;  /* 0xffffffff04037810 */ /* 0x000fe40007ffe000 */
[----:B------:R-:W-:-:S03]  /*21640*/  IABS R2, R4 ;  /* 0x0000000400027213 */ /* 0x000fc60000000000 */
[----:B------:R-:W-:Y:S02]  /*21650*/  IMAD.IADD R3, R3, 0x1, -R5 ;  /* 0x0000000103037824 */ /* 0x000fe400078e0a05 */
[----:B------:R-:W-:-:S03]  /*21660*/  IMAD.MOV R2, RZ, RZ, -R2 ;  /* 0x000000ffff027224 */ /* 0x000fc600078e0a02 */
[----:B------:R-:W-:Y:S01]  /*21670*/  IABS R7, R3 ;  /* 0x0000000300077213 */ /* 0x000fe20000000000 */
[----:B--2---:R-:W-:Y:S01]  /*21680*/  IMAD.MOV.U32 R8, RZ, RZ, R2 ;  /* 0x000000ffff087224 */ /* 0x004fe200078e0002 */
        /* <DEDUP_REMOVED lines=12> */
.L_x_12536:
[----:B------:R-:W-:Y:S05]  /*21750*/  BSYNC B0 ;  /* 0x0000000000007941 */ /* 0x000fea0003800000 */
.L_x_12535:
[----:B------:R-:W-:-:S05]  /*21760*/  IMAD R3, R23, R2, R5 ;  /* 0x0000000217037224 */ /* 0x000fca00078e0205 */
        /* <DEDUP_REMOVED lines=10> */
[----:B------:R-:W-:Y:S02]  /*21810*/  VOTEU.ANY UR4, UPT, PT ;  /* 0x0000000000047886 */ /* 0x000fe400038e0100 */
[----:B------:R-:W3:Y:S08]  /*21820*/  FLO.U32 R0, UR4 ;  /* 0x0000000400007d00 */ /* 0x000ef000080e0000 */
[----:B------:R-:W4:Y:S01]  /*21830*/  POPC R5, UR4 ;  /* 0x0000000400057d09 */ /* 0x000f220008000000 */
[----:B---3--:R-:W-:-:S02]  /*21840*/  ISETP.EQ.U32.AND P0, PT, R0, R3, PT ;  /* 0x000000030000720c */ /* 0x008fc40003f02070 */
[----:B------:R-:W4:Y:S11]  /*21850*/  LDC.64 R2, c[0x0][0xc60] ;  /* 0x00031800ff027b82 */ /* 0x000f360000000a00 */
[----:B----4-:R-:W3:Y:S01]  /*21860*/  @P0 ATOMG.E.ADD.STRONG.GPU PT, R3, desc[UR40][R2.64], R5 ;  /* 0x00000005020309a8 */ /* 0x010ee200081ee1e8 */
[----:B0-----:R-:W0:Y:S02]  /*21870*/  S2R R4, SR_LTMASK ;  /* 0x0000000000047919 */ /* 0x001e240000003900 */
[----:B0-----:R-:W-:-:S04]  /*21880*/  LOP3.LUT R4, R4, UR4, RZ, 0xc0, !PT ;  /* 0x0000000404047c12 */ /* 0x001fc8000f8ec0ff */
[----:B------:R-:W0:Y:S01]  /*21890*/  POPC R7, R4 ;  /* 0x0000000400077309 */ /* 0x000e220000000000 */
[----:B---3--:R-:W0:Y:S02]  /*218a0*/  SHFL.IDX PT, R0, R3, R0, 0x1f ;  /* 0x00001f0003007589 */ /* 0x008e2400000e0000 */
[----:B0-----:R-:W-:Y:S01]  /*218b0*/  IADD3 R24, R0, UR38, R7 ;  /* 0x0000002600187c10 */ /* 0x001fe2000fffe007 */
[----:B------:R-:W-:Y:S06]  /*218c0*/  BRA `(.L_x_12538) ;  /* 0x00000038000c7947 */ /* 0x000fec0003800000 */
.L_x_12537:
        /* <DEDUP_REMOVED lines=8> */
[----:B0-----:R-:W-:Y:S02]  /*21950*/  IMAD.U32 R4, RZ, RZ, UR6 ;  /* 0x00000006ff047e24 */ /* 0x001fe4000f8e00ff */
[----:B------:R-:W0:Y:S01]  /*21960*/  LDC.64 R2, c[0x4][R2] ;  /* 0x0100000002027b82 */ /* 0x000e220000000a00 */
[----:B------:R-:W-:Y:S02]  /*21970*/  IMAD.U32 R5, RZ, RZ, UR7 ;  /* 0x00000007ff057e24 */ /* 0x000fe4000f8e00ff */
[----:B------:R-:W-:Y:S02]  /*21980*/  IMAD.U32 R6, RZ, RZ, UR8 ;  /* 0x00000008ff067e24 */ /* 0x000fe4000f8e00ff */
[----:B------:R-:W-:-:S02]  /*21990*/  IMAD.U32 R7, RZ, RZ, UR9 ;  /* 0x00000009ff077e24 */ /* 0x000fc4000f8e00ff */
[----:B------:R-:W-:Y:S02]  /*219a0*/  IMAD.U32 R10, RZ, RZ, UR4 ;  /* 0x00000004ff0a7e24 */ /* 0x000fe4000f8e00ff */
[----:B-1----:R-:W-:Y:S02]  /*219b0*/  IMAD.U32 R11, RZ, RZ, UR5 ;  /* 0x00000005ff0b7e24 */ /* 0x002fe4000f8e00ff */
[----:B--2---:R-:W-:Y:S02]  /*219c0*/  IMAD.MOV.U32 R8, RZ, RZ, 0x70 ;  /* 0x00000070ff087424 */ /* 0x004fe400078e00ff */
[----:B------:R-:W-:Y:S02]  /*219d0*/  IMAD.MOV.U32 R12, RZ, RZ, 0x1 ;  /* 0x00000001ff0c7424 */ /* 0x000fe400078e00ff */
[----:B------:R-:W-:-:S07]  /*219e0*/  IMAD.MOV.U32 R13, RZ, RZ, RZ ;  /* 0x000000ffff0d7224 */ /* 0x000fce00078e00ff */
[----:B------:R-:W-:-:S07]  /*219f0*/  LEPC R20, `(.L_x_12540) ;  /* 0x000000001014794e */ /* 0x000fce0000000000 */
[----:B0-----:R-:W-:Y:S05]  /*21a00*/  CALL.ABS.NOINC R2 ;  /* 0x0000000002007343 */ /* 0x001fea0003c00000 */
.L_x_12540:
[----:B------:R-:W-:Y:S05]  /*21a10*/  BSYNC B6 ;  /* 0x0000000000067941 */ /* 0x000fea0003800000 */
.L_x_12539:
        /* <DEDUP_REMOVED lines=22> */
.L_x_12542:
[----:B------:R-:W-:Y:S05]  /*21b80*/  BSYNC B6 ;  /* 0x0000000000067941 */ /* 0x000fea0003800000 */
.L_x_12541:
        /* <DEDUP_REMOVED lines=20> */
.L_x_12544:
[----:B------:R-:W-:Y:S05]  /*21cd0*/  BSYNC B6 ;  /* 0x0000000000067941 */ /* 0x000fea0003800000 */
.L_x_12543:
[----:B------:R-:W-:Y:S01]  /*21ce0*/  LOP3.LUT P6, RZ, R17, 0x1, RZ, 0xc0, !PT ;  /* 0x0000000111ff7812 */ /* 0x000fe200078cc0ff */
[----:B------:R-:W-:-:S12]  /*21cf0*/  BSSY B6, `(.L_x_12545) ;  /* 0x0000012000067945 */ /* 0x000fd80003800000 */
        /* <DEDUP_REMOVED lines=17> */
.L_x_12546:
[----:B------:R-:W-:Y:S05]  /*21e10*/  BSYNC B6 ;  /* 0x0000000000067941 */ /* 0x000fea0003800000 */
.L_x_12545:
[----:B------:R-:W-:Y:S01]  /*21e20*/  ULDC.64 UR4, c[0x0][0x9f8] ;  /* 0x00027e0000047ab9 */ /* 0x000fe20000000a00 */
[----:B------:R-:W3:Y:S01]  /*21e30*/  LDL R21, [R1+0x14] ;  /* 0x0000140001157983 */ /* 0x000ee20000100800 */
[----:B------:R-:W-:Y:S01]  /*21e40*/  ISETP.NE.U32.AND P0, PT, RZ, UR4, PT ;  /* 0x00000004ff007c0c */ /* 0x000fe2000bf05070 */
[----:B0-----:R-:W-:Y:S01]  /*21e50*/  IMAD.MOV.U32 R4, RZ, RZ, R26 ;  /* 0x000000ffff047224 */ /* 0x001fe200078e001a */
[----:B------:R-:W0:Y:S02]  /*21e60*/  LDC R7, c[0x0][0x430] ;  /* 0x00010c00ff077b82 */ /* 0x000e240000000800 */
[----:B------:R-:W-:Y:S01]  /*21e70*/  ISETP.NE.AND.EX P0, PT, RZ, UR5, PT, P0 ;  /* 0x00000005ff007c0c */ /* 0x000fe2000bf05300 */
[----:B------:R-:W4:Y:S01]  /*21e80*/  S2R R0, SR_TID.X ;  /* 0x0000000000007919 */ /* 0x000f220000002100 */
[----:B------:R-:W1:Y:S04]  /*21e90*/  S2R R20, SR_TID.X ;  /* 0x0000000000147919 */ /* 0x000e680000002100 */
[----:B------:R-:W2:Y:S08]  /*21ea0*/  LDC R12, c[0x0][0x2f4] ;  /* 0x0000bd00ff0c7b82 */ /* 0x000eb00000000800 */
[----:B------:R-:W4:Y:S01]  /*21eb0*/  @P0 LDC.64 R2, c[0x0][0x9f8] ;  /* 0x00027e00ff020b82 */ /* 0x000f220000000a00 */
[----:B------:R-:W-:-:S02]  /*21ec0*/  IMAD.MOV.U32 R26, RZ, RZ, R27 ;  /* 0x000000ffff1a7224 */ /* 0x000fc400078e001b */
[----:B----4-:R-:W-:-:S05]  /*21ed0*/  @P0 IMAD.WIDE R2, R27, 0x4, R2 ;  /* 0x000000041b020825 */ /* 0x010fca00078e0202 */
[----:B------:R4:W2:Y:S01]  /*21ee0*/  @P0 LDG.E R26, desc[UR40][R2.64] ;  /* 0x00000028021a0981 */ /* 0x0008a2000c1e1900 */
[----:B0-----:R-:W-:Y:S01]  /*21ef0*/  ISETP.NE.AND P1, PT, R7, 0x1, PT ;  /* 0x000000010700780c */ /* 0x001fe20003f25270 */
[----:B------:R-:W-:Y:S01]  /*21f00*/  IMAD.SHL.U32 R0, R0, 0x40, RZ ;  /* 0x0000004000007824 */ /* 0x000fe200078e00ff */
[----:B-1----:R-:W-:Y:S02]  /*21f10*/  LOP3.LUT R20, R20, 0x7f, RZ, 0xc0, !PT ;  /* 0x0000007f14147812 */ /* 0x002fe400078ec0ff */
[----:B------:R-:W-:Y:S02]  /*21f20*/  LEA R10, R4, 0xffffff80, 0x7 ;  /* 0xffffff80040a7811 */ /* 0x000fe400078e38ff */
[----:B------:R-:W-:Y:S02]  /*21f30*/  SHF.R.U32.HI R20, RZ, 0x1, R20 ;  /* 0x00000001ff147819 */ /* 0x000fe40000011614 */
[----:B------:R-:W-:-:S04]  /*21f40*/  LOP3.LUT R0, R0, 0x40, RZ, 0xc0, !PT ;  /* 0x0000004000007812 */ /* 0x000fc800078ec0ff */
[----:B------:R-:W-:Y:S01]  /*21f50*/  LOP3.LUT R4, R10, R20, R0, 0xfe, !PT ;  /* 0x000000140a047212 */ /* 0x000fe200078efe00 */
[----:B------:R-:W0:Y:S03]  /*21f60*/  @P1 LDC R5, c[0x0][0x434] ;  /* 0x00010d00ff051b82 */ /* 0x000e260000000800 */
[----:B------:R-:W-:-:S05]  /*21f70*/  ISETP.GE.AND P0, PT, R4, R19, PT ;  /* 0x000000130400720c */ /* 0x000fca0003f06270 */
[----:B------:R-:W1:Y:S08]  /*21f80*/  @P1 LDC R6, c[0x0][0x438] ;  /* 0x00010e00ff061b82 */ /* 0x000e700000000800 */
[----:B----4-:R-:W4:Y:S01]  /*21f90*/  @!P0 LDC.64 R2, c[0x0][0x428] ;  /* 0x00010a00ff028b82 */ /* 0x010f220000000a00 */
[----:B------:R-:W-:Y:S01]  /*21fa0*/  LOP3.LUT R17, R17, 0xfffffffb, RZ, 0xc0, !PT ;  /* 0xfffffffb11117812 */ /* 0x000fe200078ec0ff */
[----:B------:R-:W-:Y:S01]  /*21fb0*/  UMOV UR4, 0xffffffff ;  /* 0xffffffff00047882 */ /* 0x000fe20000000000 */
[----:B---3--:R-:W-:-:S02]  /*21fc0*/  IMAD.IADD R4, R4, 0x1, R21 ;  /* 0x0000000104047824 */ /* 0x008fc400078e0215 */
[----:B------:R-:W3:Y:S02]  /*21fd0*/  S2R R21, SR_TID.X ;  /* 0x0000000000157919 */ /* 0x000ee40000002100 */
[----:B0-----:R-:W-:-:S04]  /*21fe0*/  @P1 IMAD.HI.U32 R5, R4, R5, RZ ;  /* 0x0000000504051227 */ /* 0x001fc800078e00ff */
[----:B------:R-:W-:Y:S01]  /*21ff0*/  IMAD.MOV.U32 R0, RZ, RZ, R4 ;  /* 0x000000ffff007224 */ /* 0x000fe200078e0004 */
[----:B-1----:R-:W-:-:S05]  /*22000*/  @P1 SHF.R.U32.HI R0, RZ, R6, R5 ;  /* 0x00000006ff001219 */ /* 0x002fca0000011605 */
[--C-:B------:R-:W-:Y:S02]  /*22010*/  IMAD.MOV R5, RZ, RZ, -R0.reuse ;  /* 0x000000ffff057224 */ /* 0x100fe400078e0a00 */
[----:B------:R-:W-:Y:S02]  /*22020*/  @!P0 IMAD.MOV.U32 R6, RZ, RZ, R0 ;  /* 0x000000ffff068224 */ /* 0x000fe400078e0000 */
[----:B------:R-:W-:Y:S01]  /*22030*/  IMAD R5, R7, R5, R4 ;  /* 0x0000000507057224 */ /* 0x000fe200078e0204 */
[----:B------:R-:W-:Y:S02]  /*22040*/  @!P0 SHF.R.S32.HI R7, RZ, 0x1f, R0 ;  /* 0x0000001fff078819 */ /* 0x000fe40000011400 */
[----:B--2---:R-:W-:Y:S01]  /*22050*/  SHF.R.S32.HI R8, RZ, 0x1f, R26 ;  /* 0x0000001fff087819 */ /* 0x004fe2000001141a */
[----:B----4-:R-:W-:-:S04]  /*22060*/  @!P0 IMAD.WIDE.U32 R6, R26, R2, R6 ;  /* 0x000000021a068225 */ /* 0x010fc800078e0006 */
[----:B------:R-:W-:-:S04]  /*22070*/  @!P0 IMAD R4, R8, R2, RZ ;  /* 0x0000000208048224 */ /* 0x000fc800078e02ff */
[----:B------:R-:W-:Y:S02]  /*22080*/  @!P0 IMAD R0, R26, R3, R4 ;  /* 0x000000031a008224 */ /* 0x000fe400078e0204 */
[----:B------:R-:W0:Y:S01]  /*22090*/  @!P0 LDC.64 R2, c[0x0][0x418] ;  /* 0x00010600ff028b82 */ /* 0x000e220000000a00 */
[----:B---3--:R-:W-:-:S05]  /*220a0*/  IMAD.SHL.U32 R21, R21, 0x10, RZ ;  /* 0x0000001015157824 */ /* 0x008fca00078e00ff */
[----:B------:R-:W-:-:S04]  /*220b0*/  LOP3.LUT R21, R21, 0x10, RZ, 0xc0, !PT ;  /* 0x0000001015157812 */ /* 0x000fc800078ec0ff */
[----:B------:R-:W-:Y:S01]  /*220c0*/  ISETP.GE.AND P3, PT, R21, R12, PT ;  /* 0x0000000c1500720c */ /* 0x000fe20003f66270 */
[----:B------:R0:W-:Y:S01]  /*220d0*/  STL [R1+0x18], R8 ;  /* 0x0000180801007387 */ /* 0x0001e20000100800 */
[----:B------:R-:W-:Y:S01]  /*220e0*/  @!P0 IMAD.IADD R0, R7, 0x1, R0 ;  /* 0x0000000107008824 */ /* 0x000fe200078e0200 */
[----:B------:R-:W-:Y:S02]  /*220f0*/  LOP3.LUT R13, R21, 0x20, RZ, 0xfc, !PT ;  /* 0x00000020150d7812 */ /* 0x000fe400078efcff */
[----:B0-----:R-:W-:-:S04]  /*22100*/  @!P0 LEA R8, P1, R6, R2, 0x2 ;  /* 0x0000000206088211 */ /* 0x001fc800078210ff */
[----:B------:R-:W-:Y:S01]  /*22110*/  @!P0 LEA.HI.X R9, R6, R3, R0, 0x2, P1 ;  /* 0x0000000306098211 */ /* 0x000fe200008f1400 */
[----:B------:R-:W-:Y:S01]  /*22120*/  IMAD.U32 R0, RZ, RZ, UR39 ;  /* 0x00000027ff007e24 */ /* 0x000fe2000f8e00ff */
[----:B------:R-:W-:Y:S02]  /*22130*/  ISETP.GE.AND P1, PT, R13, R12, PT ;  /* 0x0000000c0d00720c */ /* 0x000fe40003f26270 */
[----:B------:R-:W-:Y:S01]  /*22140*/  @P3 LOP3.LUT R17, R17, 0x4, RZ, 0xfc, !PT ;  /* 0x0000000411113812 */ /* 0x000fe200078efcff */
[----:B------:R-:W-:Y:S01]  /*22150*/  IMAD.MOV.U32 R3, RZ, RZ, RZ ;  /* 0x000000ffff037224 */ /* 0x000fe200078e00ff */
[----:B------:R-:W-:Y:S02]  /*22160*/  ISETP.NE.AND P2, PT, R0, 0x3, PT ;  /* 0x000000030000780c */ /* 0x000fe40003f45270 */
[----:B------:R-:W-:Y:S02]  /*22170*/  LOP3.LUT R17, R17, 0xfffffff7, RZ, 0xc0, !PT ;  /* 0xfffffff711117812 */ /* 0x000fe400078ec0ff */
[----:B------:R-:W-:Y:S01]  /*22180*/  LOP3.LUT R11, R21, 0x40, RZ, 0xfc, !PT ;  /* 0x00000040150b7812 */ /* 0x000fe200078efcff */
[----:B------:R0:W5:Y:S01]  /*22190*/  @!P0 LDG.E R3, desc[UR40][R8.64] ;  /* 0x0000002808038981 */ /* 0x000162000c1e1900 */
[----:B------:R-:W-:-:S02]  /*221a0*/  LOP3.LUT R17, R17, 0xfffffffd, RZ, 0xc0, !PT ;  /* 0xfffffffd11117812 */ /* 0x000fc400078ec0ff */
[----:B------:R-:W-:Y:S02]  /*221b0*/  ISETP.GE.AND P0, PT, R11, R12, PT ;  /* 0x0000000c0b00720c */ /* 0x000fe40003f06270 */
[----:B------:R-:W-:-:S04]  /*221c0*/  @P1 LOP3.LUT R17, R17, 0x2, RZ, 0xfc, !PT ;  /* 0x0000000211111812 */ /* 0x000fc800078efcff */
[----:B------:R-:W-:-:S04]  /*221d0*/  @P2 LOP3.LUT R17, R17, 0x8, RZ, 0xfc, !PT ;  /* 0x0000000811112812 */ /* 0x000fc800078efcff */
[----:B------:R-:W-:-:S04]  /*221e0*/  LOP3.LUT R17, R17, 0xfffffffe, RZ, 0xc0, !PT ;  /* 0xfffffffe11117812 */ /* 0x000fc800078ec0ff */
[----:B------:R-:W-:Y:S01]  /*221f0*/  @P0 LOP3.LUT R17, R17, 0x1, RZ, 0xfc, !PT ;  /* 0x0000000111110812 */ /* 0x000fe200078efcff */
[----:B0-----:R-:W-:Y:S06]  /*22200*/  BRA.DIV UR4, `(.L_x_12547) ;  /* 0x0000005204747947 */ /* 0x001fec000b800000 */
.L_x_12669:
[----:B------:R-:W-:Y:S05]  /*22210*/  @!P2 BRA `(.L_x_12548) ;  /* 0x000000000004a947 */ /* 0x000fea0003800000 */
[----:B------:R-:W-:Y:S01]  /*22220*/  BPT.TRAP 0x1 ;  /* 0x000000040000795c */ /* 0x000fe20000300000 */
.L_x_12548:
[----:B------:R-:W2:Y:S01]  /*22230*/  LDL R0, [R1] ;  /* 0x0000000001007983 */ /* 0x000ea20000100800 */
[----:B------:R-:W-:Y:S01]  /*22240*/  IMAD R4, R22, 0x8, R18 ;  /* 0x0000000816047824 */ /* 0x000fe200078e0212 */
[----:B------:R-:W-:Y:S01]  /*22250*/  BSSY B0, `(.L_x_12549) ;  /* 0x0000006000007945 */ /* 0x000fe20003800000 */
[----:B------:R-:W-:Y:S02]  /*22260*/  IADD3 R2, -R20, R19, -R10 ;  /* 0x0000001314027210 */ /* 0x000fe40007ffe90a */
[----:B------:R-:W-:Y:S02]  /*22270*/  SHF.R.S32.HI R19, RZ, 0x1f, R5 ;  /* 0x0000001fff137819 */ /* 0x000fe40000011405 */
[----:B--2---:R-:W-:-:S04]  /*22280*/  SHF.L.U32 R21, R0, 0x1f, RZ ;  /* 0x0000001f00157819 */ /* 0x004fc800000006ff */
[----:B------:R-:W0:Y:S02]  /*22290*/  SYNCS.PHASECHK.TRANS64.TRYWAIT P0, [R4+URZ+0x19c80], R21 ;  /* 0x019c8015040075a7 */ /* 0x000e24000800017f */
[----:B0-----:R-:W-:Y:S05]  /*222a0*/  @!P0 BRA `(.L_x_12550) ;  /* 0x0000005000808947 */ /* 0x001fea0003800000 */
.L_x_12670:
[----:B------:R-:W-:Y:S05]  /*222b0*/  BSYNC B0 ;  /* 0x0000000000007941 */ /* 0x000fea0003800000 */
.L_x_12549:
        /* <DEDUP_REMOVED lines=22> */
[----:B------:R-:W1:Y:S01]  /*22420*/  S2R R7, SR_TID.X ;  /* 0x0000000000077919 */ /* 0x000e620000002100 */
[----:B------:R-:W2:Y:S01]  /*22430*/  LDC R12, c[0x0][0x2f4] ;  /* 0x0000bd00ff0c7b82 */ /* 0x000ea20000000800 */
[----:B------:R-:W3:Y:S04]  /*22440*/  SHFL.IDX PT, R6, R8, RZ, 0x1e1f ;  /* 0x001e1fff08067589 */ /* 0x000ee800000e0000 */
[----:B------:R-:W4:Y:S04]  /*22450*/  SHFL.IDX PT, R0, R9, RZ, 0x1e1f ;  /* 0x001e1fff09007589 */ /* 0x000f2800000e0000 */
[----:B------:R-:W0:Y:S01]  /*22460*/  SHFL.IDX PT, R9, R9, 0x1, 0x1e1f ;  /* 0x003e1f0009097f89 */ /* 0x000e2200000e0000 */
[----:B-1----:R-:W-:-:S05]  /*22470*/  IMAD.SHL.U32 R11, R7, 0x10, RZ ;  /* 0x00000010070b7824 */ /* 0x002fca00078e00ff */
[----:B------:R-:W-:-:S04]  /*22480*/  LOP3.LUT R11, R11, 0x10, RZ, 0xc0, !PT ;  /* 0x000000100b0b7812 */ /* 0x000fc800078ec0ff */
[C---:B---3--:R-:W-:Y:S02]  /*22490*/  IADD3 R6, P0, R11.reuse, R6, RZ ;  /* 0x000000060b067210 */ /* 0x048fe40007f1e0ff */
[CC--:B--2---:R-:W-:Y:S02]  /*224a0*/  ISETP.GE.AND P4, PT, R11.reuse, R12.reuse, PT ;  /* 0x0000000c0b00720c */ /* 0x0c4fe40003f86270 */
[----:B------:R-:W-:Y:S01]  /*224b0*/  LOP3.LUT R13, R11, 0x20, RZ, 0xfc, !PT ;  /* 0x000000200b0d7812 */ /* 0x000fe200078efcff */
[----:B----4-:R-:W-:Y:S01]  /*224c0*/  IMAD.X R7, RZ, RZ, R0, P0 ;  /* 0x000000ffff077224 */ /* 0x010fe200000e0600 */
        /* <DEDUP_REMOVED lines=12> */
.L_x_12676:
[----:B------:R-:W0:Y:S01]  /*22590*/  S2R R7, SR_TID.X ;  /* 0x0000000000077919 */ /* 0x000e220000002100 */
[C---:B------:R-:W-:Y:S02]  /*225a0*/  ISETP.LT.OR P4, PT, R2.reuse, 0x41, P4 ;  /* 0x000000410200780c */ /* 0x040fe40002781670 */
[C---:B------:R-:W-:Y:S02]  /*225b0*/  ISETP.LT.OR P2, PT, R2.reuse, 0x41, P2 ;  /* 0x000000410200780c */ /* 0x040fe40001741670 */
[----:B------:R-:W-:Y:S01]  /*225c0*/  ISETP.LT.OR P0, PT, R2, 0x41, P0 ;  /* 0x000000410200780c */ /* 0x000fe20000701670 */
[----:B0-----:R-:W-:-:S05]  /*225d0*/  IMAD.SHL.U32 R7, R7, 0x10, RZ ;  /* 0x0000001007077824 */ /* 0x001fca00078e00ff */
[----:B------:R-:W-:-:S04]  /*225e0*/  LOP3.LUT R7, R7, 0x10, RZ, 0xc0, !PT ;  /* 0x0000001007077812 */ /* 0x000fc800078ec0ff */
        /* <DEDUP_REMOVED lines=10> */
.L_x_12552:
        /* <DEDUP_REMOVED lines=11> */
.L_x_12553:
[----:B------:R2:W-:Y:S01]  /*22740*/  SYNCS.ARRIVE.TRANS64.A1T0 RZ, [R4+URZ+0x19c70], RZ ;  /* 0x019c70ff04ff79a7 */ /* 0x0005e2000810003f */
[----:B------:R-:W-:Y:S05]  /*22750*/  @!P4 BRA `(.L_x_12554) ;  /* 0x000000000004c947 */ /* 0x000fea0003800000 */
[----:B------:R-:W-:Y:S01]  /*22760*/  BPT.TRAP 0x1 ;  /* 0x000000040000795c */ /* 0x000fe20000300000 */
.L_x_12554:
[----:B------:R-:W3:Y:S01]  /*22770*/  SYNCS.PHASECHK.TRANS64.TRYWAIT P0, [R4+URZ+0x19c40], R21 ;  /* 0x019c4015040075a7 */ /* 0x000ee2000800017f */
[----:B------:R-:W-:Y:S04]  /*22780*/  BSSY B0, `(.L_x_12555) ;  /* 0x0000002000007945 */ /* 0x000fe80003800000 */
[----:B---3--:R-:W-:Y:S05]  /*22790*/  @!P0 BRA `(.L_x_12556) ;  /* 0x00000050003c8947 */ /* 0x008fea0003800000 */
.L_x_12677:
[----:B------:R-:W-:Y:S05]  /*227a0*/  BSYNC B0 ;  /* 0x0000000000007941 */ /* 0x000fea0003800000 */
.L_x_12555:
[----:B-1----:R-:W1:Y:S01]  /*227b0*/  S2R R8, SR_TID.X ;  /* 0x0000000000087919 */ /* 0x002e620000002100 */
[----:B------:R-:W-:Y:S01]  /*227c0*/  ULDC.64 UR4, c[0x0][0x300] ;  /* 0x0000c00000047ab9 */ /* 0x000fe20000000a00 */
[----:B------:R-:W4:Y:S01]  /*227d0*/  LDC R9, c[0x0][0x2f4] ;  /* 0x0000bd00ff097b82 */ /* 0x000f220000000800 */
[----:B------:R-:W-:Y:S01]  /*227e0*/  IMAD R19, R19, UR4, RZ ;  /* 0x0000000413137c24 */ /* 0x000fe2000f8e02ff */
[----:B------:R-:W-:Y:S01]  /*227f0*/  ULDC.64 UR6, c[0x0][0x2e8] ;  /* 0x0000ba0000067ab9 */ /* 0x000fe20000000a00 */
[----:B0-----:R-:W-:-:S04]  /*22800*/  IMAD.WIDE.U32 R6, R5, UR4, RZ ;  /* 0x0000000405067c25 */ /* 0x001fc8000f8e00ff */
        /* <DEDUP_REMOVED lines=8> */
[----:B------:R-:W-:Y:S02]  /*22890*/  IMAD.IADD R3, R7, 0x1, R3 ;  /* 0x0000000107037824 */ /* 0x000fe400078e0203 */
[----:B------:R-:W-:Y:S01]  /*228a0*/  IMAD.WIDE.U32 R2, R16, UR4, R2 ;  /* 0x0000000410027c25 */ /* 0x000fe2000f8e0002 */
[----:B------:R-:W-:-:S03]  /*228b0*/  UMOV UR4, 0xffffffff ;  /* 0xffffffff00047882 */ /* 0x000fc60000000000 */
[----:B-1----:R-:W-:Y:S01]  /*228c0*/  IMAD.SHL.U32 R10, R8, 0x10, RZ ;  /* 0x00000010080a7824 */ /* 0x002fe200078e00ff */
        /* <DEDUP_REMOVED lines=14> */
[----:B------:R-:W4:Y:S04]  /*229b0*/  SHFL.IDX PT, R5, R5, 0x1, 0x1e1f ;  /* 0x003e1f0005057f89 */ /* 0x000f2800000e0000 */
[----:B------:R-:W2:Y:S01]  /*229c0*/  SHFL.IDX PT, R6, R6, 0x1, 0x1e1f ;  /* 0x003e1f0006067f89 */ /* 0x000ea200000e0000 */
[----:B0-----:R-:W-:-:S05]  /*229d0*/  @P1 IADD3 R3, P0, R8, R3, RZ ;  /* 0x0000000308031210 */ /* 0x001fca0007f1e0ff */
[----:B-1----:R-:W-:-:S05]  /*229e0*/  @P1 IMAD.X R2, RZ, RZ, R2, P0 ;  /* 0x000000ffff021224 */ /* 0x002fca00000e0602 */
[----:B------:R-:W-:-:S04]  /*229f0*/  @P1 LOP3.LUT R3, R3, R2, RZ, 0x3c, !PT ;  /* 0x0000000203031212 */ /* 0x000fc800078e3cff */
[----:B------:R-:W-:-:S04]  /*22a00*/  @P1 LOP3.LUT R2, R3, R2, RZ, 0x3c, !PT ;  /* 0x0000000203021212 */ /* 0x000fc800078e3cff */
[----:B------:R-:W-:-:S05]  /*22a10*/  @P1 LOP3.LUT R3, R3, R2, RZ, 0x3c, !PT ;  /* 0x0000000203031212 */ /* 0x000fca00078e3cff */
[----:B------:R1:W-:Y:S04]  /*22a20*/  @P1 LDGSTS.E.BYPASS.LTC128B.128 [R0+0x13800], desc[UR40][R2.64], !P5 ;  /* 0x1380000002001fae */ /* 0x0003e8000e901d68 */
[----:B------:R1:W-:Y:S04]  /*22a30*/  @P1 LDGSTS.E.BYPASS.LTC128B.128 [R0+0x14800], desc[UR40][R2.64+0x20], !P4 ;  /* 0x1480002002001fae */ /* 0x0003e8000e101d68 */
[----:B--2-4-:R1:W-:Y:S02]  /*22a40*/  @P1 LDGSTS.E.BYPASS.LTC128B.128 [R0+0x15800], desc[UR40][R2.64+0x40], !P2 ;  /* 0x1580004002001fae */ /* 0x0143e4000d101d68 */
.L_x_12683:
        /* <DEDUP_REMOVED lines=13> */
.L_x_12558:
        /* <DEDUP_REMOVED lines=11> */
.L_x_12559:
[----:B------:R0:W5:Y:S01]  /*22bd0*/  LDL.LU R3, [R1+0x30] ;  /* 0x0000300001037983 */ /* 0x0001620000300800 */
[----:B------:R0:W-:Y:S02]  /*22be0*/  SYNCS.ARRIVE.TRANS64.A1T0 RZ, [R4+URZ+0x19c30], RZ ;  /* 0x019c30ff04ff79a7 */ /* 0x0001e4000810003f */
        /* <DEDUP_REMOVED lines=8> */
[----:B------:R-:W-:Y:S01]  /*22c70*/  BSSY B6, `(.L_x_12560) ;  /* 0x000001d000067945 */ /* 0x000fe20003800000 */
[----:B------:R-:W-:Y:S02]  /*22c80*/  SHF.R.S32.HI R0, RZ, 0x1f, R27 ;  /* 0x0000001fff007819 */ /* 0x000fe4000001141b */
[----:B------:R-:W-:Y:S02]  /*22c90*/  SEL R19, R27, RZ, !P0 ;  /* 0x000000ff1b137207 */ /* 0x000fe40004000000 */
[----:B------:R-:W-:Y:S02]  /*22ca0*/  SEL R0, R0, RZ, !P0 ;  /* 0x000000ff00007207 */ /* 0x000fe40004000000 */
[----:B-----5:R-:W-:Y:S01]  /*22cb0*/  SHF.R.S32.HI R2, RZ, 0x1f, R3 ;  /* 0x0000001fff027819 */ /* 0x020fe20000011403 */
[----:B0--3--:R-:W-:-:S04]  /*22cc0*/  IMAD.WIDE.U32 R4, R3, UR4, RZ ;  /* 0x0000000403047c25 */ /* 0x009fc8000f8e00ff */
[----:B------:R-:W-:Y:S01]  /*22cd0*/  IMAD R2, R2, UR4, RZ ;  /* 0x0000000402027c24 */ /* 0x000fe2000f8e02ff */
[----:B------:R0:W-:Y:S03]  /*22ce0*/  STL.64 [R1+0x30], R4 ;  /* 0x0000300401007387 */ /* 0x0001e60000100a00 */
[----:B------:R-:W-:-:S04]  /*22cf0*/  IMAD R2, R3, UR5, R2 ;  /* 0x0000000503027c24 */ /* 0x000fc8000f8e0202 */
[----:B------:R-:W-:-:S05]  /*22d00*/  IMAD.IADD R2, R5, 0x1, R2 ;  /* 0x0000000105027824 */ /* 0x000fca00078e0202 */
[----:B------:R0:W-:Y:S04]  /*22d10*/  STL [R1+0x44], R2 ;  /* 0x0000440201007387 */ /* 0x0001e80000100800 */
[----:B------:R0:W-:Y:S01]  /*22d20*/  STL [R1+0x48], R0 ;  /* 0x0000480001007387 */ /* 0x0001e20000100800 */
[----:B------:R-:W-:Y:S05]  /*22d30*/  @!P1 BRA `(.L_x_12561) ;  /* 0x0000000000409947 */ /* 0x000fea0003800000 */
        /* <DEDUP_REMOVED lines=16> */
.L_x_12561:
[----:B------:R-:W-:Y:S05]  /*22e40*/  BSYNC B6 ;  /* 0x0000000000067941 */ /* 0x000fea0003800000 */
.L_x_12560:
        /* <DEDUP_REMOVED lines=28> */
[----:B------:R-:W-:Y:S02]  /*23010*/  IMAD.IADD R0, R20, 0x1, R25 ;  /* 0x0000000114007824 */ /* 0x000fe400078e0219 */
[----:B------:R2:W5:Y:S02]  /*23020*/  LDL R20, [R1+0x38] ;  /* 0x0000380001147983 */ /* 0x0005640000100800 */
[----:B0-----:R-:W-:Y:S01]  /*23030*/  @P1 IMAD.HI.U32 R5, R0, R5, RZ ;  /* 0x0000000500051227 */ /* 0x001fe200078e00ff */
[----:B------:R-:W0:Y:S03]  /*23040*/  S2R R21, SR_TID.X ;  /* 0x0000000000157919 */ /* 0x000e260000002100 */
[----:B------:R-:W-:Y:S01]  /*23050*/  IMAD.MOV.U32 R4, RZ, RZ, R0 ;  /* 0x000000ffff047224 */ /* 0x000fe200078e0000 */
[----:B-1----:R-:W-:-:S04]  /*23060*/  @P1 SHF.R.U32.HI R4, RZ, R6, R5 ;  /* 0x00000006ff041219 */ /* 0x002fc80000011605 */
[--C-:B------:R-:W-:Y:S01]  /*23070*/  SHF.R.S32.HI R5, RZ, 0x1f, R4.reuse ;  /* 0x0000001fff057819 */ /* 0x100fe20000011404 */
[----:B------:R-:W-:-:S04]  /*23080*/  IMAD.MOV R7, RZ, RZ, -R4 ;  /* 0x000000ffff077224 */ /* 0x000fc800078e0a04 */
        /* <DEDUP_REMOVED lines=46> */
[----:B------:R-:W-:Y:S01]  /*23370*/  IMAD.IADD R25, R19, 0x1, R25 ;  /* 0x0000000113197824 */ /* 0x000fe200078e0219 */
        /* <DEDUP_REMOVED lines=21> */
.L_x_12690:
        /* <DEDUP_REMOVED lines=12> */
.L_x_12564:
[----:B------:R-:W-:Y:S05]  /*23590*/  BSYNC B0 ;  /* 0x0000000000007941 */ /* 0x000fea0003800000 */
.L_x_12563:
[----:B------:R-:W-:Y:S01]  /*235a0*/  NOP ;  /* 0x0000000000007918 */ /* 0x000fe20000000000 */
[----:B------:R-:W-:-:S13]  /*235b0*/  PLOP3.LUT P0, PT, PT, PT, PT, 0x80, 0x0 ;  /* 0x000000000000781c */ /* 0x000fda0003f0f070 */
.L_x_12565:
        /* <DEDUP_REMOVED lines=18> */
.L_x_12691:
[----:B------:R-:W-:Y:S05]  /*236e0*/  BSYNC B0 ;  /* 0x0000000000007941 */ /* 0x000fea0003800000 */
.L_x_12566:
[----:B-1----:R-:W3:Y:S04]  /*236f0*/  LDL.LU R3, [R1+0x40] ;  /* 0x0000400001037983 */ /* 0x002ee80000300800 */
[----:B------:R-:W4:Y:S01]  /*23700*/  LDL R2, [R1+0x10] ;  /* 0x0000100001027983 */ /* 0x000f220000100800 */
[----:B---3--:R-:W-:-:S05]  /*23710*/  VIADD R20, R3, 0xfffffffe ;  /* 0xfffffffe03147836 */ /* 0x008fca0000000000 */
[----:B----4-:R-:W-:-:S13]  /*23720*/  ISETP.GE.AND P0, PT, R20, R2, PT ;  /* 0x000000021400720c */ /* 0x010fda0003f06270 */
[----:B------:R-:W-:Y:S05]  /*23730*/  @!P0 BRA `(.L_x_12568) ;  /* 0x0000001000808947 */ /* 0x000fea0003800000 */
[----:B------:R1:W5:Y:S01]  /*23740*/  LDL.LU R6, [R1] ;  /* 0x0000000001067983 */ /* 0x0003620000300800 */
[----:B0-----:R-:W-:-:S07]  /*23750*/  IMAD.MOV.U32 R4, RZ, RZ, R22 ;  /* 0x000000ffff047224 */ /* 0x001fce00078e0016 */
.L_x_12588:
[----:B------:R-:W3:Y:S01]  /*23760*/  LDL R7, [R1+0x14] ;  /* 0x0000140001077983 */ /* 0x000ee20000100800 */
[----:B0-----:R-:W0:Y:S03]  /*23770*/  LDC R8, c[0x0][0x430] ;  /* 0x00010c00ff087b82 */ /* 0x001e260000000800 */
[----:B----4-:R-:W4:Y:S01]  /*23780*/  LDL R9, [R1+0x18] ;  /* 0x0000180001097983 */ /* 0x010f220000100800 */
[----:B--2---:R-:W2:Y:S03]  /*23790*/  S2R R2, SR_TID.X ;  /* 0x0000000000027919 */ /* 0x004ea60000002100 */
[----:B------:R-:W4:Y:S01]  /*237a0*/  LDL R10, [R1+0x10] ;  /* 0x00001000010a7983 */ /* 0x000f220000100800 */
[----:B0-----:R-:W-:-:S13]  /*237b0*/  ISETP.NE.AND P0, PT, R8, 0x1, PT ;  /* 0x000000010800780c */ /* 0x001fda0003f05270 */
[----:B------:R-:W0:Y:S01]  /*237c0*/  @P0 LDC R5, c[0x0][0x434] ;  /* 0x00010d00ff050b82 */ /* 0x000e220000000800 */
[----:B--2---:R-:W-:-:S04]  /*237d0*/  LOP3.LUT R0, R2, 0x7f, RZ, 0xc0, !PT ;  /* 0x0000007f02007812 */ /* 0x004fc800078ec0ff */
[----:B------:R-:W-:-:S03]  /*237e0*/  SHF.R.U32.HI R3, RZ, 0x1, R0 ;  /* 0x00000001ff037819 */ /* 0x000fc60000011600 */
[----:B------:R-:W2:Y:S01]  /*237f0*/  @P0 LDC R0, c[0x0][0x438] ;  /* 0x00010e00ff000b82 */ /* 0x000ea20000000800 */
        /* <DEDUP_REMOVED lines=8> */
[----:B--2---:R-:W-:-:S05]  /*23880*/  @P0 SHF.R.U32.HI R2, RZ, R0, R5 ;  /* 0x00000000ff020219 */ /* 0x004fca0000011605 */
[--C-:B------:R-:W-:Y:S02]  /*23890*/  IMAD.MOV R7, RZ, RZ, -R2.reuse ;  /* 0x000000ffff077224 */ /* 0x100fe400078e0a02 */
[----:B----4-:R-:W-:Y:S02]  /*238a0*/  IMAD R0, R9, UR4, RZ ;  /* 0x0000000409007c24 */ /* 0x010fe4000f8e02ff */
[----:B------:R-:W-:Y:S01]  /*238b0*/  IMAD R7, R8, R7, R3 ;  /* 0x0000000708077224 */ /* 0x000fe200078e0203 */
[----:B------:R-:W-:Y:S01]  /*238c0*/  SHF.R.S32.HI R3, RZ, 0x1f, R2 ;  /* 0x0000001fff037819 */ /* 0x000fe20000011402 */
[C---:B------:R-:W-:Y:S02]  /*238d0*/  IMAD R0, R26.reuse, UR5, R0 ;  /* 0x000000051a007c24 */ /* 0x040fe4000f8e0200 */
[----:B------:R-:W-:Y:S01]  /*238e0*/  IMAD.WIDE.U32 R2, R26, UR4, R2 ;  /* 0x000000041a027c25 */ /* 0x000fe2000f8e0002 */
[----:B------:R-:W-:-:S03]  /*238f0*/  ULDC.64 UR4, c[0x0][0x418] ;  /* 0x0001060000047ab9 */ /* 0x000fc60000000a00 */
[----:B------:R-:W-:Y:S01]  /*23900*/  IMAD.IADD R0, R0, 0x1, R3 ;  /* 0x0000000100007824 */ /* 0x000fe200078e0203 */
[----:B------:R-:W-:-:S04]  /*23910*/  LEA R8, P0, R2, UR4, 0x2 ;  /* 0x0000000402087c11 */ /* 0x000fc8000f8010ff */
[----:B------:R-:W-:-:S05]  /*23920*/  LEA.HI.X R9, R2, UR5, R0, 0x2, P0 ;  /* 0x0000000502097c11 */ /* 0x000fca00080f1400 */
[----:B------:R-:W2:Y:S01]  /*23930*/  LDG.E R8, desc[UR40][R8.64] ;  /* 0x0000002808087981 */ /* 0x000ea2000c1e1900 */
[----:B------:R-:W-:Y:S02]  /*23940*/  VIADD R22, R4, 0x1 ;  /* 0x0000000104167836 */ /* 0x000fe40000000000 */
[----:B------:R-:W-:-:S03]  /*23950*/  IMAD.MOV.U32 R0, RZ, RZ, R20 ;  /* 0x000000ffff007224 */ /* 0x000fc600078e0014 */
[----:B------:R-:W-:Y:S02]  /*23960*/  ISETP.NE.AND P0, PT, R22, 0x2, PT ;  /* 0x000000021600780c */ /* 0x000fe40003f05270 */
[----:B------:R-:W-:Y:S02]  /*23970*/  ISETP.GT.AND P1, PT, R0, R10, PT ;  /* 0x0000000a0000720c */ /* 0x000fe40003f24270 */
[----:B------:R-:W-:-:S04]  /*23980*/  SEL R0, RZ, 0x1, P0 ;  /* 0x00000001ff007807 */ /* 0x000fc80000000000 */
[----:B-----5:R-:W-:Y:S01]  /*23990*/  LOP3.LUT R2, R6, R0, RZ, 0x3c, !PT ;  /* 0x0000000006027212 */ /* 0x020fe200078e3cff */
[----:B------:R-:W-:-:S04]  /*239a0*/  IMAD.U32 R10, RZ, RZ, UR39 ;  /* 0x00000027ff0a7e24 */ /* 0x000fc8000f8e00ff */
[----:B------:R0:W-:Y:S01]  /*239b0*/  STL [R1], R2 ;  /* 0x0000000201007387 */ /* 0x0001e20000100800 */
[----:B------:R-:W-:Y:S01]  /*239c0*/  ISETP.NE.AND P2, PT, R10, 0x3, PT ;  /* 0x000000030a00780c */ /* 0x000fe20003f45270 */
[----:B------:R-:W-:Y:S01]  /*239d0*/  VIADD R20, R20, 0xffffffff ;  /* 0xffffffff14147836 */ /* 0x000fe20000000000 */
[----:B------:R-:W-:Y:S02]  /*239e0*/  SEL R22, R22, RZ, P0 ;  /* 0x000000ff16167207 */ /* 0x000fe40000000000 */
[----:B--2---:R-:W-:-:S09]  /*239f0*/  SHF.R.S32.HI R19, RZ, 0x1f, R8 ;  /* 0x0000001fff137819 */ /* 0x004fd20000011408 */
[----:B0-----:R-:W-:Y:S05]  /*23a00*/  @!P2 BRA `(.L_x_12569) ;  /* 0x000000000004a947 */ /* 0x001fea0003800000 */
[----:B------:R-:W-:Y:S01]  /*23a10*/  BPT.TRAP 0x1 ;  /* 0x000000040000795c */ /* 0x000fe20000300000 */
.L_x_12569:
[----:B------:R-:W-:Y:S01]  /*23a20*/  IMAD R0, R22, 0x8, R18 ;  /* 0x0000000816007824 */ /* 0x000fe200078e0212 */
[----:B------:R-:W-:Y:S01]  /*23a30*/  SHF.L.U32 R10, R2, 0x1f, RZ ;  /* 0x0000001f020a7819 */ /* 0x000fe200000006ff */
[----:B------:R-:W-:Y:S01]  /*23a40*/  BSSY B0, `(.L_x_12570) ;  /* 0x0000004000007945 */ /* 0x000fe20003800000 */
[----:B------:R-:W-:Y:S02]  /*23a50*/  SHF.R.S32.HI R9, RZ, 0x1f, R7 ;  /* 0x0000001fff097819 */ /* 0x000fe40000011407 */
[----:B------:R-:W0:Y:S02]  /*23a60*/  SYNCS.PHASECHK.TRANS64.TRYWAIT P0, [R0+URZ+0x19c80], R10 ;  /* 0x019c800a000075a7 */ /* 0x000e24000800017f */
[----:B0-----:R-:W-:Y:S05]  /*23a70*/  @!P0 BRA `(.L_x_12571) ;  /* 0x0000004400408947 */ /* 0x001fea0003800000 */
.L_x_12692:
[----:B------:R-:W-:Y:S05]  /*23a80*/  BSYNC B0 ;  /* 0x0000000000007941 */ /* 0x000fea0003800000 */
.L_x_12570:
[----:B------:R-:W2:Y:S01]  /*23a90*/  LDL R15, [R1+0x24] ;  /* 0x00002400010f7983 */ /* 0x000ea20000100800 */
[----:B------:R-:W-:Y:S01]  /*23aa0*/  ULDC.64 UR4, c[0x0][0x328] ;  /* 0x0000ca0000047ab9 */ /* 0x000fe20000000a00 */
[----:B------:R-:W3:Y:S01]  /*23ab0*/  LDC R12, c[0x0][0x2f4] ;  /* 0x0000bd00ff0c7b82 */ /* 0x000ee20000000800 */
[----:B------:R-:W-:Y:S01]  /*23ac0*/  IMAD R5, R9, UR4, RZ ;  /* 0x0000000409057c24 */ /* 0x000fe2000f8e02ff */
[----:B------:R-:W4:Y:S01]  /*23ad0*/  S2R R11, SR_TID.X ;  /* 0x00000000000b7919 */ /* 0x000f220000002100 */
        /* <DEDUP_REMOVED lines=21> */
[-C--:B---3--:R-:W-:Y:S02]  /*23c30*/  ISETP.GE.AND P2, PT, R14, R12.reuse, PT ;  /* 0x0000000c0e00720c */ /* 0x088fe40003f46270 */
[-C--:B------:R-:W-:Y:S02]  /*23c40*/  ISETP.GE.AND P3, PT, R13, R12.reuse, PT ;  /* 0x0000000c0d00720c */ /* 0x080fe40003f66270 */
[----:B------:R-:W-:Y:S01]  /*23c50*/  ISETP.GE.AND P4, PT, R11, R12, PT ;  /* 0x0000000c0b00720c */ /* 0x000fe20003f86270 */
[----:B--2---:R-:W-:Y:S01]  /*23c60*/  IMAD R5, R22, 0x3000, R15 ;  /* 0x0000300016057824 */ /* 0x004fe200078e020f */
[----:B------:R-:W-:Y:S11]  /*23c70*/  BRA.DIV UR4, `(.L_x_12572) ;  /* 0x0000004204d47947 */ /* 0x000ff6000b800000 */
[----:B------:R-:W2:Y:S01]  /*23c80*/  S2R R3, SR_TID.X ;  /* 0x0000000000037919 */ /* 0x000ea20000002100 */
[----:B------:R-:W-:Y:S01]  /*23c90*/  IMAD.IADD R5, R18, 0x1, R5 ;  /* 0x0000000112057824 */ /* 0x000fe200078e0205 */
[----:B------:R-:W3:Y:S01]  /*23ca0*/  SHFL.IDX PT, R2, R25, RZ, 0x1e1f ;  /* 0x001e1fff19027589 */ /* 0x000ee200000e0000 */
[----:B--2---:R-:W-:-:S03]  /*23cb0*/  IMAD.SHL.U32 R11, R3, 0x10, RZ ;  /* 0x00000010030b7824 */ /* 0x004fc600078e00ff */
[----:B------:R-:W2:Y:S02]  /*23cc0*/  SHFL.IDX PT, R3, R21, RZ, 0x1e1f ;  /* 0x001e1fff15037589 */ /* 0x000ea400000e0000 */
[----:B------:R-:W-:Y:S02]  /*23cd0*/  LOP3.LUT R11, R11, 0x10, RZ, 0xc0, !PT ;  /* 0x000000100b0b7812 */ /* 0x000fe400078ec0ff */
[----:B------:R-:W4:Y:S02]  /*23ce0*/  SHFL.IDX PT, R21, R21, 0x1, 0x1e1f ;  /* 0x003e1f0015157f89 */ /* 0x000f2400000e0000 */
[----:B---3--:R-:W-:-:S05]  /*23cf0*/  IADD3 R2, P0, R11, R2, RZ ;  /* 0x000000020b027210 */ /* 0x008fca0007f1e0ff */
[----:B--2---:R-:W-:-:S05]  /*23d00*/  IMAD.X R3, RZ, RZ, R3, P0 ;  /* 0x000000ffff037224 */ /* 0x004fca00000e0603 */
[----:B------:R-:W-:Y:S04]  /*23d10*/  LDGSTS.E.BYPASS.LTC128B.128 [R5+0x9000], desc[UR40][R2.64], !P4 ;  /* 0x0900000002057fae */ /* 0x000fe8000e101d68 */
[----:B------:R-:W-:Y:S04]  /*23d20*/  LDGSTS.E.BYPASS.LTC128B.128 [R5+0xa000], desc[UR40][R2.64+0x20], !P3 ;  /* 0x0a00002002057fae */ /* 0x000fe8000d901d68 */
[----:B------:R2:W-:Y:S04]  /*23d30*/  LDGSTS.E.BYPASS.LTC128B.128 [R5+0xb000], desc[UR40][R2.64+0x40], !P2 ;  /* 0x0b00004002057fae */ /* 0x0005e8000d101d68 */
[----:B--2-4-:R2:W3:Y:S02]  /*23d40*/  SHFL.IDX PT, R2, R25, 0x1, 0x1e1f ;  /* 0x003e1f0019027f89 */ /* 0x0144e400000e0000 */
.L_x_12698:
[----:B------:R-:W4:Y:S02]  /*23d50*/  S2R R3, SR_TID.X ;  /* 0x0000000000037919 */ /* 0x000f240000002100 */
[----:B----4-:R-:W-:-:S05]  /*23d60*/  IMAD.SHL.U32 R3, R3, 0x10, RZ ;  /* 0x0000001003037824 */ /* 0x010fca00078e00ff */
[----:B------:R-:W-:-:S04]  /*23d70*/  LOP3.LUT R3, R3, 0x10, RZ, 0xc0, !PT ;  /* 0x0000001003037812 */ /* 0x000fc800078ec0ff */
        /* <DEDUP_REMOVED lines=10> */
.L_x_12573:
        /* <DEDUP_REMOVED lines=11> */
.L_x_12574:
[----:B------:R3:W-:Y:S01]  /*23ed0*/  SYNCS.ARRIVE.TRANS64.A1T0 RZ, [R0+URZ+0x19c70], RZ ;  /* 0x019c70ff00ff79a7 */ /* 0x0007e2000810003f */
[----:B------:R-:W-:Y:S05]  /*23ee0*/  @!P3 BRA `(.L_x_12575) ;  /* 0x000000000004b947 */ /* 0x000fea0003800000 */
[----:B------:R-:W-:Y:S01]  /*23ef0*/  BPT.TRAP 0x1 ;  /* 0x000000040000795c */ /* 0x000fe20000300000 */
.L_x_12575:
[----:B------:R-:W4:Y:S01]  /*23f00*/  SYNCS.PHASECHK.TRANS64.TRYWAIT P0, [R0+URZ+0x19c40], R10 ;  /* 0x019c400a000075a7 */ /* 0x000f22000800017f */
[----:B------:R-:W-:Y:S04]  /*23f10*/  BSSY B0, `(.L_x_12576) ;  /* 0x0000002000007945 */ /* 0x000fe80003800000 */
[----:B----4-:R-:W-:Y:S05]  /*23f20*/  @!P0 BRA `(.L_x_12577) ;  /* 0x0000004000d48947 */ /* 0x010fea0003800000 */
.L_x_12699:
[----:B------:R-:W-:Y:S05]  /*23f30*/  BSYNC B0 ;  /* 0x0000000000007941 */ /* 0x000fea0003800000 */
.L_x_12576:
[----:B------:R-:W5:Y:S01]  /*23f40*/  S2R R13, SR_TID.X ;  /* 0x00000000000d7919 */ /* 0x000f620000002100 */
[----:B------:R-:W-:Y:S01]  /*23f50*/  ULDC.64 UR4, c[0x0][0x300] ;  /* 0x0000c00000047ab9 */ /* 0x000fe20000000a00 */
[----:B------:R-:W0:Y:S01]  /*23f60*/  LDC R11, c[0x0][0x2f4] ;  /* 0x0000bd00ff0b7b82 */ /* 0x000e220000000800 */
        /* <DEDUP_REMOVED lines=15> */
[C---:B-----5:R-:W-:Y:S02]  /*24060*/  IMAD.SHL.U32 R12, R13.reuse, 0x10, RZ ;  /* 0x000000100d0c7824 */ /* 0x060fe400078e00ff */
[----:B------:R-:W-:Y:S01]  /*24070*/  IMAD.SHL.U32 R21, R13, 0x10, RZ ;  /* 0x000000100d157824 */ /* 0x000fe200078e00ff */
[----:B------:R-:W-:Y:S02]  /*24080*/  IADD3.X R8, R8, UR7, RZ, P0, !PT ;  /* 0x0000000708087c10 */ /* 0x000fe400087fe4ff */
[----:B------:R-:W-:Y:S02]  /*24090*/  LOP3.LUT R12, R12, 0x10, RZ, 0xc0, !PT ;  /* 0x000000100c0c7812 */ /* 0x000fe400078ec0ff */
[----:B------:R-:W-:Y:S02]  /*240a0*/  LOP3.LUT R21, R21, 0x10, RZ, 0xc0, !PT ;  /* 0x0000001015157812 */ /* 0x000fe400078ec0ff */
[----:B------:R-:W-:-:S02]  /*240b0*/  LOP3.LUT R13, R12, 0x40, RZ, 0xfc, !PT ;  /* 0x000000400c0d7812 */ /* 0x000fc400078efcff */
[----:B------:R-:W-:Y:S02]  /*240c0*/  LOP3.LUT R12, R12, 0x20, RZ, 0xfc, !PT ;  /* 0x000000200c0c7812 */ /* 0x000fe400078efcff */
[-C--:B0-----:R-:W-:Y:S02]  /*240d0*/  ISETP.GE.AND P2, PT, R13, R11.reuse, PT ;  /* 0x0000000b0d00720c */ /* 0x081fe40003f46270 */
[-C--:B------:R-:W-:Y:S02]  /*240e0*/  ISETP.GE.AND P3, PT, R12, R11.reuse, PT ;  /* 0x0000000b0c00720c */ /* 0x080fe40003f66270 */
[----:B------:R-:W-:Y:S01]  /*240f0*/  ISETP.GE.AND P4, PT, R21, R11, PT ;  /* 0x0000000b1500720c */ /* 0x000fe20003f86270 */
[----:B------:R-:W-:-:S12]  /*24100*/  BRA.DIV UR4, `(.L_x_12578) ;  /* 0x0000004204707947 */ /* 0x000fd8000b800000 */
[----:B------:R-:W0:Y:S04]  /*24110*/  SHFL.IDX PT, R2, R7, RZ, 0x1e1f ;  /* 0x001e1fff07027589 */ /* 0x000e2800000e0000 */
[----:B------:R-:W5:Y:S04]  /*24120*/  SHFL.IDX PT, R3, R8, RZ, 0x1e1f ;  /* 0x001e1fff08037589 */ /* 0x000f6800000e0000 */
[----:B------:R-:W1:Y:S01]  /*24130*/  SHFL.IDX PT, R8, R8, 0x1, 0x1e1f ;  /* 0x003e1f0008087f89 */ /* 0x000e6200000e0000 */
[----:B0-----:R-:W-:-:S05]  /*24140*/  IADD3 R2, P0, R21, R2, RZ ;  /* 0x0000000215027210 */ /* 0x001fca0007f1e0ff */
[----:B-----5:R-:W-:-:S05]  /*24150*/  IMAD.X R3, RZ, RZ, R3, P0 ;  /* 0x000000ffff037224 */ /* 0x020fca00000e0603 */
[----:B------:R-:W-:Y:S04]  /*24160*/  LDGSTS.E.BYPASS.LTC128B.128 [R5+0x13800], desc[UR40][R2.64], !P4 ;  /* 0x1380000002057fae */ /* 0x000fe8000e101d68 */
[----:B------:R-:W-:Y:S04]  /*24170*/  LDGSTS.E.BYPASS.LTC128B.128 [R5+0x14800], desc[UR40][R2.64+0x20], !P3 ;  /* 0x1480002002057fae */ /* 0x000fe8000d901d68 */
[----:B------:R0:W-:Y:S04]  /*24180*/  LDGSTS.E.BYPASS.LTC128B.128 [R5+0x15800], desc[UR40][R2.64+0x40], !P2 ;  /* 0x1580004002057fae */ /* 0x0001e8000d101d68 */
[----:B01----:R0:W0:Y:S02]  /*24190*/  SHFL.IDX PT, R2, R7, 0x1, 0x1e1f ;  /* 0x003e1f0007027f89 */ /* 0x00302400000e0000 */
.L_x_12705:
        /* <DEDUP_REMOVED lines=10> */
.L_x_12579:
        /* <DEDUP_REMOVED lines=11> */
.L_x_12580:
[----:B------:R3:W-:Y:S02]  /*242f0*/  SYNCS.ARRIVE.TRANS64.A1T0 RZ, [R0+URZ+0x19c30], RZ ;  /* 0x019c30ff00ff79a7 */ /* 0x0007e4000810003f */
[----:B---34-:R-:W-:-:S05]  /*24300*/  IMAD.U32 R0, RZ, RZ, UR36 ;  /* 0x00000024ff007e24 */ /* 0x018fca000f8e00ff */
[----:B------:R-:W-:-:S13]  /*24310*/  ISETP.NE.AND P0, PT, R0, 0x3, PT ;  /* 0x000000030000780c */ /* 0x000fda0003f05270 */
[----:B------:R-:W-:Y:S05]  /*24320*/  @!P0 BRA `(.L_x_12581) ;  /* 0x0000000000048947 */ /* 0x000fea0003800000 */
[----:B------:R-:W-:Y:S01]  /*24330*/  BPT.TRAP 0x1 ;  /* 0x000000040000795c */ /* 0x000fe20000300000 */
.L_x_12581:
[----:B------:R-:W-:Y:S01]  /*24340*/  LOP3.LUT R0, R6, 0x1, RZ, 0x3c, !PT ;  /* 0x0000000106007812 */ /* 0x000fe200078e3cff */
[----:B------:R-:W-:Y:S01]  /*24350*/  IMAD R2, R4, 0x8, R18 ;  /* 0x0000000804027824 */ /* 0x000fe200078e0212 */
[----:B------:R-:W-:Y:S02]  /*24360*/  BSSY B0, `(.L_x_12582) ;  /* 0x0000004000007945 */ /* 0x000fe40003800000 */
[----:B------:R-:W-:-:S04]  /*24370*/  SHF.L.U32 R0, R0, 0x1f, RZ ;  /* 0x0000001f00007819 */ /* 0x000fc800000006ff */
[----:B------:R-:W0:Y:S02]  /*24380*/  SYNCS.PHASECHK.TRANS64.TRYWAIT P2, [R2+URZ+0x19c70], R0 ;  /* 0x019c7000020075a7 */ /* 0x000e24000804017f */
[----:B0-----:R-:W-:Y:S05]  /*24390*/  @!P2 BRA `(.L_x_12583) ;  /* 0x000000400064a947 */ /* 0x001fea0003800000 */
.L_x_12706:
[----:B------:R-:W-:Y:S05]  /*243a0*/  BSYNC B0 ;  /* 0x0000000000007941 */ /* 0x000fea0003800000 */
.L_x_12582:
[----:B------:R-:W-:-:S05]  /*243b0*/  IMAD.U32 R3, RZ, RZ, UR39 ;  /* 0x00000027ff037e24 */ /* 0x000fca000f8e00ff */
[----:B------:R-:W-:-:S13]  /*243c0*/  ISETP.NE.AND P2, PT, R3, 0x3, PT ;  /* 0x000000030300780c */ /* 0x000fda0003f45270 */
[----:B------:R-:W-:Y:S05]  /*243d0*/  @!P2 BRA `(.L_x_12584) ;  /* 0x000000000004a947 */ /* 0x000fea0003800000 */
[----:B------:R-:W-:Y:S01]  /*243e0*/  BPT.TRAP 0x1 ;  /* 0x000000040000795c */ /* 0x000fe20000300000 */
.L_x_12584:
[----:B------:R-:W-:Y:S01]  /*243f0*/  SHF.L.U32 R3, R6, 0x1f, RZ ;  /* 0x0000001f06037819 */ /* 0x000fe200000006ff */
[----:B0-----:R-:W-:-:S03]  /*24400*/  IMAD R0, R4, 0x3000, RZ ;  /* 0x0000300004007824 */ /* 0x001fc600078e02ff */
[----:B------:R-:W0:Y:S02]  /*24410*/  SYNCS.PHASECHK.TRANS64.TRYWAIT P2, [R2+URZ+0x19c60], R3 ;  /* 0x019c6003020075a7 */ /* 0x000e24000804017f */
[----:B0-----:R-:W-:Y:S05]  /*24420*/  @!P2 BRA `(.L_x_12585) ;  /* 0x000000400054a947 */ /* 0x001fea0003800000 */
.L_x_12707:
[----:B------:R-:W3:Y:S04]  /*24430*/  LDL R12, [R1+0x4] ;  /* 0x00000400010c7983 */ /* 0x000ee80000100800 */
[----:B------:R-:W4:Y:S01]  /*24440*/  LDL R13, [R1+0x20] ;  /* 0x00002000010d7983 */ /* 0x000f220000100800 */
[----:B0-----:R-:W-:Y:S01]  /*24450*/  LOP3.LUT R3, R0, R28, RZ, 0xfc, !PT ;  /* 0x0000001c00037212 */ /* 0x001fe200078efcff */
[----:B------:R-:W-:Y:S05]  /*24460*/  WARPSYNC.ALL ;  /* 0x0000000000007948 */ /* 0x000fea0003800000 */
[----:B------:R-:W-:-:S05]  /*24470*/  IMAD.IADD R3, R18, 0x1, R3 ;  /* 0x0000000112037824 */ /* 0x000fca00078e0203 */
[----:B------:R-:W0:Y:S02]  /*24480*/  LDSM.16.MT88.4 R4, [R3+0x9000] ;  /* 0x009000000304783b */ /* 0x000e240000004200 */
[C-C-:B0-----:R-:W-:Y:S02]  /*24490*/  PRMT R8, R4.reuse, 0x6420, R5.reuse ;  /* 0x0000642004087816 */ /* 0x141fe40000000005 */
[----:B------:R-:W-:Y:S02]  /*244a0*/  PRMT R9, R4, 0x7531, R5 ;  /* 0x0000753104097816 */ /* 0x000fe40000000005 */
[C-C-:B------:R-:W-:Y:S02]  /*244b0*/  PRMT R10, R6.reuse, 0x6420, R7.reuse ;  /* 0x00006420060a7816 */ /* 0x140fe40000000007 */
[----:B------:R-:W-:Y:S02]  /*244c0*/  PRMT R11, R6, 0x7531, R7 ;  /* 0x00007531060b7816 */ /* 0x000fe40000000007 */
[----:B---3--:R-:W-:-:S05]  /*244d0*/  LOP3.LUT R3, R0, R12, RZ, 0xfc, !PT ;  /* 0x0000000c00037212 */ /* 0x008fca00078efcff */
        /* <DEDUP_REMOVED lines=28> */
[----:B----4-:R-:W-:Y:S02]  /*246a0*/  IADD3 R3, R23, R13, R0 ;  /* 0x0000000d17037210 */ /* 0x010fe40007ffe000 */
        /* <DEDUP_REMOVED lines=30> */
.L_x_12586:
[----:B-1----:R1:W-:Y:S01]  /*24890*/  SYNCS.ARRIVE.TRANS64.A1T0 RZ, [R2+URZ+0x19c50], RZ ;  /* 0x019c50ff02ff79a7 */ /* 0x0023e2000810003f */
[----:B------:R-:W-:Y:S06]  /*248a0*/  BAR.SYNC.DEFER_BLOCKING 0x2, 0x80 ;  /* 0x0082000000007b1d */ /* 0x000fec0000010000 */
[----:B------:R-:W-:Y:S05]  /*248b0*/  @!P0 BRA `(.L_x_12587) ;  /* 0x0000000000048947 */ /* 0x000fea0003800000 */
[----:B------:R-:W-:Y:S01]  /*248c0*/  BPT.TRAP 0x1 ;  /* 0x000000040000795c */ /* 0x000fe20000300000 */
.L_x_12587:
[----:B------:R-:W3:Y:S01]  /*248d0*/  LDL R0, [R1+0x1c] ;  /* 0x00001c0001007983 */ /* 0x000ee20000100800 */
[----:B-1----:R-:W-:Y:S02]  /*248e0*/  VIADD R2, R2, 0x19c80 ;  /* 0x00019c8002027836 */ /* 0x002fe40000000000 */
[----:B------:R-:W-:Y:S01]  /*248f0*/  IMAD.MOV.U32 R4, RZ, RZ, R22 ;  /* 0x000000ffff047224 */ /* 0x000fe200078e0016 */
[----:B------:R4:W5:Y:S02]  /*24900*/  LDL R6, [R1] ;  /* 0x0000000001067983 */ /* 0x0009640000100800 */
[----:B---3--:R-:W-:-:S04]  /*24910*/  PRMT R2, R0, 0x654, R2 ;  /* 0x0000065400027816 */ /* 0x008fc80000000002 */
[----:B------:R4:W-:Y:S01]  /*24920*/  SYNCS.ARRIVE.TRANS64.RED.A1T0 RZ, [R2+URZ], RZ ;  /* 0x000000ff02ff79a7 */ /* 0x0009e2000810043f */
[----:B------:R-:W-:Y:S05]  /*24930*/  @P1 BRA `(.L_x_12588) ;  /* 0xffffffec00881947 */ /* 0x000fea000383ffff */
.L_x_12568:
[----:B--2---:R-:W4:Y:S01]  /*24940*/  S2R R0, SR_TID.X ;  /* 0x0000000000007919 */ /* 0x004f220000002100 */
[----:B------:R-:W-:Y:S01]  /*24950*/  BSSY B0, `(.L_x_12589) ;  /* 0x0000012000007945 */ /* 0x000fe20003800000 */
[----:B----4-:R-:W-:Y:S01]  /*24960*/  LOP3.LUT R2, R0, 0x7f, RZ, 0xc0, !PT ;  /* 0x0000007f00027812 */ /* 0x010fe200078ec0ff */
        /* <DEDUP_REMOVED lines=12> */
[----:B0-----:R-:W-:-:S06]  /*24a30*/  LOP3.LUT R5, R5, UR4, RZ, 0xc0, !PT ;  /* 0x0000000405057c12 */ /* 0x001fcc000f8ec0ff */
[----:B------:R-:W0:Y:S01]  /*24a40*/  POPC R5, R5 ;  /* 0x0000000500057309 */ /* 0x000e220000000000 */
[----:B--2---:R-:W0:Y:S02]  /*24a50*/  SHFL.IDX PT, R0, R3, R0, 0x1f ;  /* 0x00001f0003007589 */ /* 0x004e2400000e0000 */
[----:B0-----:R-:W-:-:S07]  /*24a60*/  IADD3 R24, R0, UR38, R5 ;  /* 0x0000002600187c10 */ /* 0x001fce000fffe005 */
.L_x_12590:
[----:B------:R-:W-:Y:S05]  /*24a70*/  BSYNC B0 ;  /* 0x0000000000007941 */ /* 0x000fea0003800000 */
.L_x_12589:
[----:B------:R-:W-:Y:S05]  /*24a80*/  @!P0 BRA `(.L_x_12591) ;  /* 0x0000000000048947 */ /* 0x000fea0003800000 */
[----:B------:R-:W-:Y:S01]  /*24a90*/  BPT.TRAP 0x1 ;  /* 0x000000040000795c */ /* 0x000fe20000300000 */
.L_x_12591:
[----:B------:R-:W2:Y:S01]  /*24aa0*/  LDL R0, [R1] ;  /* 0x0000000001007983 */ /* 0x000ea20000100800 */
[----:B------:R-:W-:Y:S01]  /*24ab0*/  BSSY B0, `(.L_x_12592) ;  /* 0x0000006000007945 */ /* 0x000fe20003800000 */
[----:B--2---:R-:W-:Y:S01]  /*24ac0*/  LOP3.LUT R2, R0, 0x1, RZ, 0x3c, !PT ;  /* 0x0000000100027812 */ /* 0x004fe200078e3cff */
[----:B------:R-:W-:-:S03]  /*24ad0*/  IMAD R0, R22, 0x8, R18 ;  /* 0x0000000816007824 */ /* 0x000fc600078e0212 */
[----:B------:R-:W-:-:S04]  /*24ae0*/  SHF.L.U32 R2, R2, 0x1f, RZ ;  /* 0x0000001f02027819 */ /* 0x000fc800000006ff */
[----:B------:R-:W1:Y:S02]  /*24af0*/  SYNCS.PHASECHK.TRANS64.TRYWAIT P1, [R0+URZ+0x19c70], R2 ;  /* 0x019c7002000075a7 */ /* 0x000e64000802017f */
[----:B-1----:R-:W-:Y:S05]  /*24b00*/  @!P1 BRA `(.L_x_12593) ;  /* 0x0000003800b09947 */ /* 0x002fea0003800000 */
.L_x_12708:
[----:B------:R-:W-:Y:S05]  /*24b10*/  BSYNC B0 ;  /* 0x0000000000007941 */ /* 0x000fea0003800000 */
.L_x_12592:
[----:B0-----:R-:W-:-:S05]  /*24b20*/  IMAD.U32 R3, RZ, RZ, UR39 ;  /* 0x00000027ff037e24 */ /* 0x001fca000f8e00ff */
[----:B------:R-:W-:-:S13]  /*24b30*/  ISETP.NE.AND P1, PT, R3, 0x3, PT ;  /* 0x000000030300780c */ /* 0x000fda0003f25270 */
[----:B------:R-:W-:Y:S05]  /*24b40*/  @!P1 BRA `(.L_x_12594) ;  /* 0x0000000000049947 */ /* 0x000fea0003800000 */
[----:B------:R-:W-:Y:S01]  /*24b50*/  BPT.TRAP 0x1 ;  /* 0x000000040000795c */ /* 0x000fe20000300000 */
.L_x_12594:
[----:B-1----:R-:W2:Y:S02]  /*24b60*/  LDL R2, [R1] ;  /* 0x0000000001027983 */ /* 0x002ea40000100800 */
[----:B--2---:R-:W-:-:S04]  /*24b70*/  SHF.L.U32 R2, R2, 0x1f, RZ ;  /* 0x0000001f02027819 */ /* 0x004fc800000006ff */
[----:B------:R-:W0:Y:S02]  /*24b80*/  SYNCS.PHASECHK.TRANS64.TRYWAIT P1, [R0+URZ+0x19c60], R2 ;  /* 0x019c6002000075a7 */ /* 0x000e24000802017f */
[----:B0-----:R-:W-:Y:S05]  /*24b90*/  @!P1 BRA `(.L_x_12595) ;  /* 0x0000003800a09947 */ /* 0x001fea0003800000 */
.L_x_12709:
[----:B------:R-:W2:Y:S04]  /*24ba0*/  LDL R12, [R1+0x4] ;  /* 0x00000400010c7983 */ /* 0x000ea80000100800 */
[----:B------:R-:W3:Y:S01]  /*24bb0*/  LDL R13, [R1+0x20] ;  /* 0x00002000010d7983 */ /* 0x000ee20000100800 */
[----:B0-----:R-:W-:Y:S01]  /*24bc0*/  IMAD R2, R22, 0x3000, RZ ;  /* 0x0000300016027824 */ /* 0x001fe200078e02ff */
[----:B------:R-:W-:Y:S05]  /*24bd0*/  WARPSYNC.ALL ;  /* 0x0000000000007948 */ /* 0x000fea0003800000 */
[----:B------:R-:W-:-:S05]  /*24be0*/  LOP3.LUT R3, R2, R28, RZ, 0xfc, !PT ;  /* 0x0000001c02037212 */ /* 0x000fca00078efcff */
[----:B------:R-:W-:-:S05]  /*24bf0*/  IMAD.IADD R3, R18, 0x1, R3 ;  /* 0x0000000112037824 */ /* 0x000fca00078e0203 */
[----:B-----5:R-:W0:Y:S02]  /*24c00*/  LDSM.16.MT88.4 R4, [R3+0x9000] ;  /* 0x009000000304783b */ /* 0x020e240000004200 */
        /* <DEDUP_REMOVED lines=64> */
.L_x_12596:
[----:B-1----:R1:W-:Y:S01]  /*25010*/  SYNCS.ARRIVE.TRANS64.A1T0 RZ, [R0+URZ+0x19c50], RZ ;  /* 0x019c50ff00ff79a7 */ /* 0x0023e2000810003f */
[----:B------:R-:W-:Y:S06]  /*25020*/  BAR.SYNC.DEFER_BLOCKING 0x2, 0x80 ;  /* 0x0082000000007b1d */ /* 0x000fec0000010000 */
[----:B------:R-:W-:Y:S05]  /*25030*/  @!P0 BRA `(.L_x_12597) ;  /* 0x0000000000048947 */ /* 0x000fea0003800000 */
[----:B------:R-:W-:Y:S01]  /*25040*/  BPT.TRAP 0x1 ;  /* 0x000000040000795c */ /* 0x000fe20000300000 */
.L_x_12597:
[----:B------:R-:W2:Y:S04]  /*25050*/  LDL R3, [R1+0x1c] ;  /* 0x00001c0001037983 */ /* 0x000ea80000100800 */
[----:B------:R-:W3:Y:S01]  /*25060*/  LDL.LU R2, [R1] ;  /* 0x0000000001027983 */ /* 0x000ee20000300800 */
[----:B-1----:R-:W-:Y:S02]  /*25070*/  VIADD R0, R0, 0x19c80 ;  /* 0x00019c8000007836 */ /* 0x002fe40000000000 */
[----:B------:R-:W-:-:S05]  /*25080*/  VIADD R22, R22, 0x1 ;  /* 0x0000000116167836 */ /* 0x000fca0000000000 */
[----:B------:R-:W-:-:S04]  /*25090*/  ISETP.NE.AND P0, PT, R22, 0x2, PT ;  /* 0x000000021600780c */ /* 0x000fc80003f05270 */
[----:B------:R-:W-:Y:S02]  /*250a0*/  SEL R22, R22, RZ, P0 ;  /* 0x000000ff16167207 */ /* 0x000fe40000000000 */
[----:B--2---:R-:W-:-:S04]  /*250b0*/  PRMT R0, R3, 0x654, R0 ;  /* 0x0000065403007816 */ /* 0x004fc80000000000 */
[----:B------:R1:W-:Y:S02]  /*250c0*/  SYNCS.ARRIVE.TRANS64.RED.A1T0 RZ, [R0+URZ], RZ ;  /* 0x000000ff00ff79a7 */ /* 0x0003e4000810043f */
[----:B-1----:R-:W-:-:S04]  /*250d0*/  SEL R0, RZ, 0x1, P0 ;  /* 0x00000001ff007807 */ /* 0x002fc80000000000 */
[----:B---3--:R-:W-:-:S05]  /*250e0*/  LOP3.LUT R2, R2, R0, RZ, 0x3c, !PT ;  /* 0x0000000002027212 */ /* 0x008fca00078e3cff */
[----:B------:R1:W-:Y:S02]  /*250f0*/  STL [R1], R2 ;  /* 0x0000000201007387 */ /* 0x0003e40000100800 */
.L_x_12538:
        /* <DEDUP_REMOVED lines=12> */
.L_x_12598:
        /* <DEDUP_REMOVED lines=11> */
[----:B------:R1:W3:Y:S02]  /*25270*/  @!P1 LDG.E R6, desc[UR40][R2.64] ;  /* 0x0000002802069981 */ /* 0x0002e4000c1e1900 */
[----:B-1----:R-:W-:-:S06]  /*25280*/  @!P1 IMAD.WIDE R2, R0, 0x4, R4 ;  /* 0x0000000400029825 */ /* 0x002fcc00078e0204 */
[----:B------:R-:W4:Y:S01]  /*25290*/  @!P1 LDG.E R2, desc[UR40][R2.64] ;  /* 0x0000002802029981 */ /* 0x000f22000c1e1900 */
[----:B------:R-:W-:Y:S01]  /*252a0*/  IMAD.MOV.U32 R5, RZ, RZ, RZ ;  /* 0x000000ffff057224 */ /* 0x000fe200078e00ff */
[C---:B------:R-:W-:Y:S02]  /*252b0*/  ISETP.GE.U32.AND P2, PT, R9.reuse, 0x2, PT ;  /* 0x000000020900780c */ /* 0x040fe40003f46070 */
[C---:B------:R-:W-:Y:S01]  /*252c0*/  ISETP.GE.U32.AND P3, PT, R9.reuse, 0x4, PT ;  /* 0x000000040900780c */ /* 0x040fe20003f66070 */
[----:B------:R-:W-:Y:S01]  /*252d0*/  SHFL.IDX PT, R0, R24, RZ, 0x1f ;  /* 0x00001fff18007589 */ /* 0x000fe200000e0000 */
[C---:B------:R-:W-:Y:S02]  /*252e0*/  ISETP.GE.U32.AND P4, PT, R9.reuse, 0x8, PT ;  /* 0x000000080900780c */ /* 0x040fe40003f86070 */
[----:B------:R-:W-:Y:S01]  /*252f0*/  ISETP.GE.U32.AND P5, PT, R9, 0x10, PT ;  /* 0x000000100900780c */ /* 0x000fe20003fa6070 */
[----:B--2---:R0:W-:Y:S02]  /*25300*/  SHFL.IDX PT, R8, R24, 0x1, 0x1f ;  /* 0x00201f0018087f89 */ /* 0x0041e400000e0000 */
[----:B0-----:R-:W-:-:S02]  /*25310*/  IMAD.MOV.U32 R24, RZ, RZ, RZ ;  /* 0x000000ffff187224 */ /* 0x001fc400078e00ff */
[----:B---3--:R-:W-:Y:S02]  /*25320*/  @!P1 IMAD.MOV.U32 R5, RZ, RZ, R6 ;  /* 0x000000ffff059224 */ /* 0x008fe400078e0006 */
[----:B------:R-:W-:Y:S02]  /*25330*/  IMAD.MOV.U32 R6, RZ, RZ, RZ ;  /* 0x000000ffff067224 */ /* 0x000fe400078e00ff */
[----:B----4-:R-:W-:Y:S01]  /*25340*/  @!P1 IMAD.MOV.U32 R6, RZ, RZ, R2 ;  /* 0x000000ffff069224 */ /* 0x010fe200078e0002 */
        /* <DEDUP_REMOVED lines=18> */
.L_x_12719:
[----:B------:R-:W-:Y:S02]  /*25470*/  ULDC UR4, c[0x0][0xc38] ;  /* 0x00030e0000047ab9 */ /* 0x000fe40000000800 */
[----:B------:R-:W-:-:S04]  /*25480*/  IMAD.U32 R7, RZ, RZ, UR4 ;  /* 0x00000004ff077e24 */ /* 0x000fc8000f8e00ff */
[----:B-1----:R-:W-:-:S04]  /*25490*/  IMAD R3, R3, R7, RZ ;  /* 0x0000000703037224 */ /* 0x002fc800078e02ff */
[----:B------:R-:W-:-:S05]  /*254a0*/  IMAD.IADD R4, R8, 0x1, R3 ;  /* 0x0000000108047824 */ /* 0x000fca00078e0203 */
[----:B------:R-:W-:-:S13]  /*254b0*/  ISETP.GT.AND P6, PT, R4, R0, PT ;  /* 0x000000000400720c */ /* 0x000fda0003fc4270 */
[----:B------:R-:W-:Y:S05]  /*254c0*/  @P6 BRA `(.L_x_12601) ;  /* 0x0000000000a46947 */ /* 0x000fea0003800000 */
.L_x_12604:
        /* <DEDUP_REMOVED lines=35> */
.L_x_12727:
[----:B------:R-:W-:Y:S02]  /*25700*/  ULDC UR4, c[0x0][0xc38] ;  /* 0x00030e0000047ab9 */ /* 0x000fe40000000800 */
[----:B------:R-:W-:-:S04]  /*25710*/  IMAD.U32 R7, RZ, RZ, UR4 ;  /* 0x00000004ff077e24 */ /* 0x000fc8000f8e00ff */
[----:B-1----:R-:W-:-:S04]  /*25720*/  IMAD R3, R3, R7, RZ ;  /* 0x0000000703037224 */ /* 0x002fc800078e02ff */
[----:B------:R-:W-:-:S05]  /*25730*/  IMAD.IADD R4, R3, 0x1, R4 ;  /* 0x0000000103047824 */ /* 0x000fca00078e0204 */
[----:B------:R-:W-:-:S13]  /*25740*/  ISETP.GT.AND P6, PT, R4, R0, PT ;  /* 0x000000000400720c */ /* 0x000fda0003fc4270 */
[----:B------:R-:W-:Y:S05]  /*25750*/  @!P6 BRA `(.L_x_12604) ;  /* 0xfffffffc005ce947 */ /* 0x000fea000383ffff */
.L_x_12601:
        /* <DEDUP_REMOVED lines=10> */
.L_x_12732:
[----:B------:R-:W-:-:S13]  /*25800*/  ISETP.NE.AND P0, PT, R3, RZ, PT ;  /* 0x000000ff0300720c */ /* 0x000fda0003f05270 */
[----:B------:R-:W-:Y:S05]  /*25810*/  @!P0 BRA `(.L_x_12606) ;  /* 0x0000000000148947 */ /* 0x000fea0003800000 */
[----:B------:R-:W-:Y:S01]  /*25820*/  UMOV UR4, 0xffffffff ;  /* 0xffffffff00047882 */ /* 0x000fe20000000000 */
[----:B-1----:R-:W-:Y:S02]  /*25830*/  VIADD R4, R4, 0xffffffff ;  /* 0xffffffff04047836 */ /* 0x002fe40000000000 */
[----:B------:R-:W-:Y:S05]  /*25840*/  BRA.DIV UR4, `(.L_x_12607) ;  /* 0x0000003a04187947 */ /* 0x000fea000b800000 */
[----:B0-----:R0:W1:Y:S02]  /*25850*/  SHFL.IDX PT, R2, R2, R4, 0x1f ;  /* 0x00001f0402027589 */ /* 0x00106400000e0000 */
.L_x_12735:
[----:B-1----:R-:W-:-:S07]  /*25860*/  IMAD.MOV.U32 R24, RZ, RZ, R2 ;  /* 0x000000ffff187224 */ /* 0x002fce00078e0002 */
.L_x_12606:
[----:B---3--:R-:W-:Y:S01]  /*25870*/  ISETP.NE.AND P0, PT, R6, 0x1, PT ;  /* 0x000000010600780c */ /* 0x008fe20003f05270 */
[----:B------:R-:W-:-:S04]  /*25880*/  IMAD R24, R24, R7, R8 ;  /* 0x0000000718187224 */ /* 0x000fc800078e0208 */
[----:B------:R-:W-:-:S08]  /*25890*/  IMAD.IADD R0, R0, 0x1, -R24 ;  /* 0x0000000100007824 */ /* 0x000fd000078e0a18 */
[----:B------:R-:W-:Y:S05]  /*258a0*/  @!P0 BRA `(.L_x_12608) ;  /* 0x0000000000e08947 */ /* 0x000fea0003800000 */
[----:B012---:R-:W-:-:S04]  /*258b0*/  IABS R4, R5 ;  /* 0x0000000500047213 */ /* 0x007fc80000000000 */
        /* <DEDUP_REMOVED lines=55> */
.L_x_12608:
[----:B0-----:R-:W0:Y:S02]  /*25c30*/  LDC.64 R2, c[0x0][0xc90] ;  /* 0x00032400ff027b82 */ /* 0x001e240000000a00 */
[----:B0-----:R-:W-:-:S05]  /*25c40*/  IMAD.WIDE R2, R27, 0x4, R2 ;  /* 0x000000041b027825 */ /* 0x001fca00078e0202 */
[----:B------:R-:W1:Y:S02]  /*25c50*/  LDG.E R6, desc[UR40][R2.64] ;  /* 0x0000002802067981 */ /* 0x000e64000c1e1900 */
[----:B-12---:R-:W-:-:S05]  /*25c60*/  IMAD R4, R5, R6, RZ ;  /* 0x0000000605047224 */ /* 0x006fca00078e02ff */
        /* <DEDUP_REMOVED lines=55> */
[----:B------:R-:W-:Y:S02]  /*25fe0*/  IMAD R26, R2, R6, R0 ;  /* 0x00000006021a7224 */ /* 0x000fe400078e0200 */
[----:B------:R-:W-:-:S07]  /*25ff0*/  IMAD.MOV.U32 R0, RZ, RZ, R2 ;  /* 0x000000ffff007224 */ /* 0x000fce00078e0002 */
.L_x_12609:
[----:B------:R-:W-:-:S05]  /*26000*/  LOP3.LUT R0, RZ, R0, RZ, 0x33, !PT ;  /* 0x00000000ff007212 */ /* 0x000fca00078e33ff */
[----:B------:R-:W-:Y:S01]  /*26010*/  IMAD.IADD R25, R5, 0x1, R0 ;  /* 0x0000000105197824 */ /* 0x000fe200078e0200 */
[----:B------:R-:W-:Y:S06]  /*26020*/  BRA `(.L_x_12610) ;  /* 0x00000000001c7947 */ /* 0x000fec0003800000 */
.L_x_12602:
[----:B------:R-:W-:Y:S01]  /*26030*/  UMOV UR4, URZ ;  /* 0x0000003f00047c82 */ /* 0x000fe20008000000 */
[----:B------:R-:W-:Y:S01]  /*26040*/  UMOV UR5, URZ ;  /* 0x0000003f00057c82 */ /* 0x000fe20008000000 */
[----:B------:R-:W-:Y:S01]  /*26050*/  ULDC UR6, c[0x0][0xc3c] ;  /* 0x00030f0000067ab9 */ /* 0x000fe20000000800 */
[----:B------:R-:W-:Y:S02]  /*26060*/  IMAD.MOV.U32 R24, RZ, RZ, R0 ;  /* 0x000000ffff187224 */ /* 0x000fe400078e0000 */
[----:B------:R-:W-:Y:S02]  /*26070*/  IMAD.U32 R25, RZ, RZ, UR4 ;  /* 0x00000004ff197e24 */ /* 0x000fe4000f8e00ff */
[----:B------:R-:W-:Y:S02]  /*26080*/  IMAD.U32 R26, RZ, RZ, UR5 ;  /* 0x00000005ff1a7e24 */ /* 0x000fe4000f8e00ff */
[----:B------:R-:W-:-:S07]  /*26090*/  IMAD.U32 R27, RZ, RZ, UR6 ;  /* 0x00000006ff1b7e24 */ /* 0x000fce000f8e00ff */
.L_x_12610:
        /* <DEDUP_REMOVED lines=12> */
.L_x_12599:
[----:B------:R-:W-:Y:S02]  /*26160*/  ULDC UR4, c[0x0][0xc3c] ;  /* 0x00030f0000047ab9 */ /* 0x000fe40000000800 */
[----:B----4-:R-:W-:-:S13]  /*26170*/  ISETP.GE.AND P0, PT, R27, UR4, PT ;  /* 0x000000041b007c0c */ /* 0x010fda000bf06270 */
[----:B------:R-:W-:Y:S05]  /*26180*/  @!P0 BRA `(.L_x_12611) ;  /* 0xffffff8c00948947 */ /* 0x000fea000383ffff */
[----:B------:R-:W-:Y:S05]  /*26190*/  BSYNC B7 ;  /* 0x0000000000077941 */ /* 0x000fea0003800000 */
.L_x_12473:
[----:B0--3--:R-:W3:Y:S01]  /*261a0*/  LDL.LU R0, [R1+0x50] ;  /* 0x0000500001007983 */ /* 0x009ee20000300800 */
[----:B------:R-:W-:Y:S01]  /*261b0*/  BSSY B0, `(.L_x_12612) ;  /* 0x000000b000007945 */ /* 0x000fe20003800000 */
[----:B------:R-:W0:Y:S01]  /*261c0*/  S2R R5, SR_CgaCtaId ;  /* 0x0000000000057919 */ /* 0x000e220000008800 */
[----:B---3--:R-:W-:-:S05]  /*261d0*/  VIADD R0, R0, 0x1 ;  /* 0x0000000100007836 */ /* 0x008fca0000000000 */
        /* <DEDUP_REMOVED lines=8> */
.L_x_12736:
[----:B------:R-:W-:Y:S05]  /*26260*/  BSYNC B0 ;  /* 0x0000000000007941 */ /* 0x000fea0003800000 */
.L_x_12612:
[----:B------:R-:W-:-:S03]  /*26270*/  UMOV UR4, 0xffffffff ;  /* 0xffffffff00047882 */ /* 0x000fc60000000000 */
[----:B------:R-:W-:Y:S05]  /*26280*/  BRA.DIV UR4, `(.L_x_12614) ;  /* 0x0000002e04c87947 */ /* 0x000fea000b800000 */
[----:B0-----:R-:W0:Y:S02]  /*26290*/  S2R R0, SR_TID.X ;  /* 0x0000000000007919 */ /* 0x001e240000002100 */
[----:B0-----:R-:W-:-:S04]  /*262a0*/  SHF.R.U32.HI R0, RZ, 0x5, R0 ;  /* 0x00000005ff007819 */ /* 0x001fc80000011600 */
[----:B------:R-:W-:-:S05]  /*262b0*/  LOP3.LUT R0, R0, 0x3, RZ, 0xc0, !PT ;  /* 0x0000000300007812 */ /* 0x000fca00078ec0ff */
[----:B------:R0:W1:Y:S02]  /*262c0*/  SHFL.IDX PT, R14, R0, RZ, 0x1f ;  /* 0x00001fff000e7589 */ /* 0x00006400000e0000 */
.L_x_12739:
[----:B-1----:R-:W-:-:S13]  /*262d0*/  ISETP.NE.AND P0, PT, R14, RZ, PT ;  /* 0x000000ff0e00720c */ /* 0x002fda0003f05270 */
[----:B------:R-:W-:Y:S05]  /*262e0*/  @P0 BRA `(.L_x_12258) ;  /* 0x0000000000b00947 */ /* 0x000fea0003800000 */
[----:B------:R-:W-:-:S03]  /*262f0*/  UMOV UR4, 0xffffffff ;  /* 0xffffffff00047882 */ /* 0x000fc60000000000 */
[----:B------:R-:W-:Y:S05]  /*26300*/  BRA.DIV UR4, `(.L_x_12615) ;  /* 0x0000002e04dc7947 */ /* 0x000fea000b800000 */
[----:B------:R-:W-:-:S13]  /*26310*/  ELECT P6, URZ, PT ;  /* 0x00000000003f782f */ /* 0x000fda00038c0000 */
.L_x_12742:
[----:B------:R-:W-:Y:S05]  /*26320*/  @!P6 BRA `(.L_x_12258) ;  /* 0x0000000000a0e947 */ /* 0x000fea0003800000 */
[----:B------:R-:W-:-:S06]  /*26330*/  ULOP3.LUT UR4, UR37, 0x2, URZ, 0xfc, !UPT ;  /* 0x0000000225047892 */ /* 0x000fcc000f8efc3f */
[----:B0-----:R-:W-:-:S05]  /*26340*/  IMAD.U32 R0, RZ, RZ, UR4 ;  /* 0x00000004ff007e24 */ /* 0x001fca000f8e00ff */
[----:B------:R-:W-:-:S13]  /*26350*/  ISETP.NE.AND P0, PT, R0, 0x3, PT ;  /* 0x000000030000780c */ /* 0x000fda0003f05270 */
[----:B------:R-:W-:Y:S05]  /*26360*/  @!P0 BRA `(.L_x_12616) ;  /* 0x0000000000048947 */ /* 0x000fea0003800000 */
[----:B------:R-:W-:Y:S01]  /*26370*/  BPT.TRAP 0x1 ;  /* 0x000000040000795c */ /* 0x000fe20000300000 */
.L_x_12616:
[----:B------:R-:W3:Y:S01]  /*26380*/  LDL R0, [R1] ;  /* 0x0000000001007983 */ /* 0x000ee20000100800 */
[C---:B------:R-:W-:Y:S02]  /*26390*/  IMAD R3, R22.reuse, 0x8, R5 ;  /* 0x0000000816037824 */ /* 0x040fe400078e0205 */
[----:B------:R-:W-:-:S05]  /*263a0*/  VIADD R22, R22, 0x1 ;  /* 0x0000000116167836 */ /* 0x000fca0000000000 */
[----:B------:R-:W-:Y:S02]  /*263b0*/  ISETP.NE.AND P2, PT, R22, 0x2, PT ;  /* 0x000000021600780c */ /* 0x000fe40003f45270 */
[----:B---3--:R-:W-:Y:S02]  /*263c0*/  SHF.L.U32 R2, R0, 0x1f, RZ ;  /* 0x0000001f00027819 */ /* 0x008fe400000006ff */
[----:B------:R-:W-:Y:S02]  /*263d0*/  SEL R0, RZ, 0x1, P2 ;  /* 0x00000001ff007807 */ /* 0x000fe40001000000 */
[----:B------:R-:W0:Y:S02]  /*263e0*/  SYNCS.PHASECHK.TRANS64.TRYWAIT P1, [R3+URZ+0x19c40], R2 ;  /* 0x019c4002030075a7 */ /* 0x000e24000802017f */
[----:B0-----:R-:W-:Y:S05]  /*263f0*/  @!P1 BRA `(.L_x_12617) ;  /* 0x0000002c00c09947 */ /* 0x001fea0003800000 */
.L_x_12743:
[----:B------:R-:W3:Y:S01]  /*26400*/  LDL.LU R4, [R1] ;  /* 0x0000000001047983 */ /* 0x000ee20000300800 */
[----:B------:R-:W-:Y:S02]  /*26410*/  SEL R22, R22, RZ, P2 ;  /* 0x000000ff16167207 */ /* 0x000fe40001000000 */
[----:B---3--:R-:W-:Y:S01]  /*26420*/  LOP3.LUT R0, R4, R0, RZ, 0x3c, !PT ;  /* 0x0000000004007212 */ /* 0x008fe200078e3cff */
[----:B------:R-:W-:Y:S06]  /*26430*/  @!P0 BRA `(.L_x_12618) ;  /* 0x0000000000048947 */ /* 0x000fec0003800000 */
[----:B------:R-:W-:Y:S01]  /*26440*/  BPT.TRAP 0x1 ;  /* 0x000000040000795c */ /* 0x000fe20000300000 */
.L_x_12618:
[----:B------:R-:W-:Y:S01]  /*26450*/  IMAD R5, R22, 0x8, R5 ;  /* 0x0000000816057824 */ /* 0x000fe200078e0205 */
[----:B------:R-:W-:-:S04]  /*26460*/  SHF.L.U32 R0, R0, 0x1f, RZ ;  /* 0x0000001f00007819 */ /* 0x000fc800000006ff */
[----:B------:R-:W1:Y:S02]  /*26470*/  SYNCS.PHASECHK.TRANS64.TRYWAIT P1, [R5+URZ+0x19c40], R0 ;  /* 0x019c4000050075a7 */ /* 0x000e64000802017f */
[----:B-1----:R-:W-:Y:S05]  /*26480*/  @!P1 BRA `(.L_x_12619) ;  /* 0x0000002c00b09947 */ /* 0x002fea0003800000 */
.L_x_12744:
[----:B------:R-:W-:Y:S05]  /*26490*/  @!P0 BRA `(.L_x_12620) ;  /* 0x0000000000048947 */ /* 0x000fea0003800000 */
[----:B------:R-:W-:Y:S01]  /*264a0*/  BPT.TRAP 0x1 ;  /* 0x000000040000795c */ /* 0x000fe20000300000 */
.L_x_12620:
[----:B------:R-:W3:Y:S02]  /*264b0*/  SYNCS.PHASECHK.TRANS64.TRYWAIT P1, [R3+URZ+0x19c60], R2 ;  /* 0x019c6002030075a7 */ /* 0x000ee4000802017f */
[----:B---3--:R-:W-:Y:S05]  /*264c0*/  @!P1 BRA `(.L_x_12621) ;  /* 0x0000002c00b49947 */ /* 0x008fea0003800000 */
.L_x_12745:
[----:B------:R-:W-:Y:S05]  /*264d0*/  @!P0 BRA `(.L_x_12622) ;  /* 0x0000000000048947 */ /* 0x000fea0003800000 */
[----:B------:R-:W-:Y:S01]  /*264e0*/  BPT.TRAP 0x1 ;  /* 0x000000040000795c */ /* 0x000fe20000300000 */
.L_x_12622:
[----:B------:R-:W4:Y:S02]  /*264f0*/  SYNCS.PHASECHK.TRANS64.TRYWAIT P1, [R5+URZ+0x19c60], R0 ;  /* 0x019c6000050075a7 */ /* 0x000f24000802017f */
[----:B----4-:R-:W-:Y:S05]  /*26500*/  @!P1 BRA `(.L_x_12623) ;  /* 0x0000002c00b89947 */ /* 0x010fea0003800000 */
.L_x_12746:
[----:B------:R-:W-:Y:S05]  /*26510*/  @!P0 BRA `(.L_x_12624) ;  /* 0x0000000000048947 */ /* 0x000fea0003800000 */
[----:B------:R-:W-:Y:S01]  /*26520*/  BPT.TRAP 0x1 ;  /* 0x000000040000795c */ /* 0x000fe20000300000 */
.L_x_12624:
[----:B------:R-:W5:Y:S02]  /*26530*/  SYNCS.PHASECHK.TRANS64.TRYWAIT P1, [R3+URZ+0x19c80], R2 ;  /* 0x019c8002030075a7 */ /* 0x000f64000802017f */
[----:B-----5:R-:W-:Y:S05]  /*26540*/  @!P1 BRA `(.L_x_12625) ;  /* 0x0000002c00bc9947 */ /* 0x020fea0003800000 */
.L_x_12747:
[----:B------:R-:W-:Y:S05]  /*26550*/  @!P0 BRA `(.L_x_12626) ;  /* 0x0000000000048947 */ /* 0x000fea0003800000 */
[----:B------:R-:W-:Y:S01]  /*26560*/  BPT.TRAP 0x1 ;  /* 0x000000040000795c */ /* 0x000fe20000300000 */
.L_x_12626:
[----:B------:R0:W0:Y:S02]  /*26570*/  SYNCS.PHASECHK.TRANS64.TRYWAIT P0, [R5+URZ+0x19c80], R0 ;  /* 0x019c8000050075a7 */ /* 0x000024000800017f */
[----:B0-----:R-:W-:Y:S05]  /*26580*/  @!P0 NANOSLEEP.SYNCS 0x989680 ;  /* 0x009896800000895d */ /* 0x001fea0003900000 */
[----:B------:R-:W0:Y:S02]  /*26590*/  @!P0 SYNCS.PHASECHK.TRANS64 P0, [R5+URZ+0x19c80], R0 ;  /* 0x019c8000050085a7 */ /* 0x000e24000800007f */
[----:B0-----:R-:W-:Y:S05]  /*265a0*/  @!P0 BRA `(.L_x_12626) ;  /* 0xfffffffc00f08947 */ /* 0x001fea000383ffff */
.L_x_12258:
[----:B------:R-:W-:Y:S05]  /*265b0*/  BSYNC B8 ;  /* 0x0000000000087941 */ /* 0x000fea0003800000 */
.L_x_12255:
[----:B------:R-:W-:Y:S05]  /*265c0*/  EXIT ;  /* 0x000000000000794d */ /* 0x000fea0003800000 */
.L_x_12284:
[----:B-1----:R1:W2:Y:S02]  /*265d0*/  SYNCS.PHASECHK.TRANS64.TRYWAIT P5, [R68+URZ+0x19c90], R77 ;  /* 0x019c904d440075a7 */ /* 0x0022a400080a017f */
[----:B--2---:R-:W-:Y:S05]  /*265e0*/  @!P5 NANOSLEEP.SYNCS 0x989680 ;  /* 0x009896800000d95d */ /* 0x004fea0003900000 */
[----:B------:R-:W2:Y:S02]  /*265f0*/  @!P5 SYNCS.PHASECHK.TRANS64 P5, [R68+URZ+0x19c90], R77 ;  /* 0x019c904d4400d5a7 */ /* 0x000ea400080a007f */
[----:B--2---:R-:W-:Y:S05]  /*26600*/  @!P5 BRA `(.L_x_12284) ;  /* 0xfffffffc00f0d947 */ /* 0x004fea000383ffff */
[----:B------:R-:W-:Y:S05]  /*26610*/  BRA `(.L_x_12627) ;  /* 0xfffffdc800687947 */ /* 0x000fea000383ffff */
.L_x_12285:
        /* <DEDUP_REMOVED lines=8> */
.L_x_12629:
[----:B------:R-:W-:Y:S05]  /*266a0*/  BSYNC B1 ;  /* 0x0000000000017941 */ /* 0x000fea0003800000 */
.L_x_12628:
        /* <DEDUP_REMOVED lines=8> */
.L_x_12630:
[----:B------:R-:W-:Y:S05]  /*26730*/  BRA `(.L_x_12631) ;  /* 0xfffffdc800347947 */ /* 0x000fea000383ffff */
.L_x_12301:
[----:B-1----:R1:W2:Y:S02]  /*26740*/  SYNCS.PHASECHK.TRANS64.TRYWAIT P5, [R68+URZ+0x19c90], R77 ;  /* 0x019c904d440075a7 */ /* 0x0022a400080a017f */
[----:B--2---:R-:W-:Y:S05]  /*26750*/  @!P5 NANOSLEEP.SYNCS 0x989680 ;  /* 0x009896800000d95d */ /* 0x004fea0003900000 */
[----:B------:R-:W2:Y:S02]  /*26760*/  @!P5 SYNCS.PHASECHK.TRANS64 P5, [R68+URZ+0x19c90], R77 ;  /* 0x019c904d4400d5a7 */ /* 0x000ea400080a007f */
[----:B--2---:R-:W-:Y:S05]  /*26770*/  @!P5 BRA `(.L_x_12301) ;  /* 0xfffffffc00f0d947 */ /* 0x004fea000383ffff */
[----:B------:R-:W-:Y:S05]  /*26780*/  BRA `(.L_x_12632) ;  /* 0xfffffde000907947 */ /* 0x000fea000383ffff */
.L_x_12302:
        /* <DEDUP_REMOVED lines=8> */
.L_x_12634:
[----:B------:R-:W-:Y:S05]  /*26810*/  BSYNC B1 ;  /* 0x0000000000017941 */ /* 0x000fea0003800000 */
.L_x_12633:
        /* <DEDUP_REMOVED lines=8> */
.L_x_12635:
[----:B------:R-:W-:Y:S01]  /*268a0*/  IMAD.MOV.U32 R80, RZ, RZ, R14 ;  /* 0x000000ffff507224 */ /* 0x000fe200078e000e */
[----:B------:R-:W-:Y:S06]  /*268b0*/  BRA `(.L_x_12636) ;  /* 0xfffffde000587947 */ /* 0x000fec000383ffff */
.L_x_12311:
[----:B0-----:R0:W1:Y:S02]  /*268c0*/  SYNCS.PHASECHK.TRANS64.TRYWAIT P4, [R68+URZ+0x19c90], R77 ;  /* 0x019c904d440075a7 */ /* 0x001064000808017f */
[----:B-1----:R-:W-:Y:S05]  /*268d0*/  @!P4 NANOSLEEP.SYNCS 0x989680 ;  /* 0x009896800000c95d */ /* 0x002fea0003900000 */
[----:B------:R-:W1:Y:S02]  /*268e0*/  @!P4 SYNCS.PHASECHK.TRANS64 P4, [R68+URZ+0x19c90], R77 ;  /* 0x019c904d4400c5a7 */ /* 0x000e64000808007f */
[----:B-1----:R-:W-:Y:S05]  /*268f0*/  @!P4 BRA `(.L_x_12311) ;  /* 0xfffffffc00f0c947 */ /* 0x002fea000383ffff */
[----:B------:R-:W-:Y:S05]  /*26900*/  BRA `(.L_x_12637) ;  /* 0xfffffe0000547947 */ /* 0x000fea000383ffff */
.L_x_12312:
[----:B------:R-:W-:Y:S01]  /*26910*/  BSSY B1, `(.L_x_12638) ;  /* 0x0000007000017945 */ /* 0x000fe20003800000 */
[----:B------:R-:W-:Y:S02]  /*26920*/  IMAD.MOV.U32 R12, RZ, RZ, RZ ;  /* 0x000000ffff0c7224 */ /* 0x000fe400078e00ff */
[----:B------:R-:W-:Y:S02]  /*26930*/  IMAD.MOV.U32 R11, RZ, RZ, 0x1e1f ;  /* 0x00001e1fff0b7424 */ /* 0x000fe400078e00ff */
[----:B------:R-:W-:-:S07]  /*26940*/  IMAD.MOV.U32 R15, RZ, RZ, -0x1 ;  /* 0xffffffffff0f7424 */ /* 0x000fce00078e00ff */
[----:B0-----:R-:W-:Y:S05]  /*26950*/  WARPSYNC.COLLECTIVE R15, `(.L_x_12639) ;  /* 0x000000000f087348 */ /* 0x001fea0003c00000 */
[----:B------:R1:W2:Y:S02]  /*26960*/  SHFL.IDX P6, R14, R13, R12, R11 ;  /* 0x0000000c0d0e7389 */ /* 0x0002a400000c000b */
[----:B012---:R-:W-:Y:S01]  /*26970*/  ENDCOLLECTIVE ;  /* 0x000000000000791b */ /* 0x007fe20003800000 */
.L_x_12639:
[----:B------:R-:W-:Y:S05]  /*26980*/  BSYNC B1 ;  /* 0x0000000000017941 */ /* 0x000fea0003800000 */
.L_x_12638:
        /* <DEDUP_REMOVED lines=8> */
.L_x_12640:
[----:B------:R-:W-:Y:S05]  /*26a10*/  BRA `(.L_x_12641) ;  /* 0xfffffe0000847947 */ /* 0x000fea000383ffff */
.L_x_12316:
[----:B0-----:R0:W2:Y:S02]  /*26a20*/  SYNCS.PHASECHK.TRANS64.TRYWAIT P3, [R68+URZ+0x19cb0], R77 ;  /* 0x019cb04d440075a7 */ /* 0x0010a4000806017f */
[----:B--2---:R-:W-:Y:S05]  /*26a30*/  @!P3 NANOSLEEP.SYNCS 0x989680 ;  /* 0x009896800000b95d */ /* 0x004fea0003900000 */
[----:B------:R-:W2:Y:S02]  /*26a40*/  @!P3 SYNCS.PHASECHK.TRANS64 P3, [R68+URZ+0x19cb0], R77 ;  /* 0x019cb04d4400b5a7 */ /* 0x000ea4000806007f */
[----:B--2---:R-:W-:Y:S05]  /*26a50*/  @!P3 BRA `(.L_x_12316) ;  /* 0xfffffffc00f0b947 */ /* 0x004fea000383ffff */
[----:B------:R-:W-:Y:S05]  /*26a60*/  BRA `(.L_x_12642) ;  /* 0xfffffe0400187947 */ /* 0x000fea000383ffff */
.L_x_12344:
[----:B------:R-:W-:Y:S01]  /*26a70*/  BSSY B1, `(.L_x_12643) ;  /* 0x0000007000017945 */ /* 0x000fe20003800000 */
[----:B------:R-:W-:Y:S02]  /*26a80*/  IMAD.MOV.U32 R12, RZ, RZ, RZ ;  /* 0x000000ffff0c7224 */ /* 0x000fe400078e00ff */
[----:B------:R-:W-:Y:S02]  /*26a90*/  IMAD.MOV.U32 R11, RZ, RZ, 0x1e1f ;  /* 0x00001e1fff0b7424 */ /* 0x000fe400078e00ff */
[----:B------:R-:W-:-:S07]  /*26aa0*/  IMAD.MOV.U32 R15, RZ, RZ, -0x1 ;  /* 0xffffffffff0f7424 */ /* 0x000fce00078e00ff */
[----:B------:R-:W-:Y:S05]  /*26ab0*/  WARPSYNC.COLLECTIVE R15, `(.L_x_12644) ;  /* 0x000000000f087348 */ /* 0x000fea0003c00000 */
[----:B------:R0:W1:Y:S02]  /*26ac0*/  SHFL.IDX P6, R14, R13, R12, R11 ;  /* 0x0000000c0d0e7389 */ /* 0x00006400000c000b */
[----:B01----:R-:W-:Y:S01]  /*26ad0*/  ENDCOLLECTIVE ;  /* 0x000000000000791b */ /* 0x003fe20003800000 */
.L_x_12644:
[----:B------:R-:W-:Y:S05]  /*26ae0*/  BSYNC B1 ;  /* 0x0000000000017941 */ /* 0x000fea0003800000 */
.L_x_12643:
        /* <DEDUP_REMOVED lines=8> */
.L_x_12645:
[----:B------:R-:W-:Y:S02]  /*26b70*/  IMAD.MOV.U32 R13, RZ, RZ, R4 ;  /* 0x000000ffff0d7224 */ /* 0x000fe400078e0004 */
[----:B------:R-:W-:-:S07]  /*26b80*/  IMAD.MOV.U32 R3, RZ, RZ, R14 ;  /* 0x000000ffff037224 */ /* 0x000fce00078e000e */
[----:B------:R-:W-:Y:S05]  /*26b90*/  WARPSYNC.COLLECTIVE R15, `(.L_x_12646) ;  /* 0x000000000f087348 */ /* 0x000fea0003c00000 */
[----:B------:R0:W1:Y:S02]  /*26ba0*/  SHFL.IDX P6, R14, R13, R12, R11 ;  /* 0x0000000c0d0e7389 */ /* 0x00006400000c000b */
[----:B01----:R-:W-:Y:S01]  /*26bb0*/  ENDCOLLECTIVE ;  /* 0x000000000000791b */ /* 0x003fe20003800000 */
.L_x_12646:
[----:B------:R-:W-:Y:S02]  /*26bc0*/  IMAD.MOV.U32 R13, RZ, RZ, R5 ;  /* 0x000000ffff0d7224 */ /* 0x000fe400078e0005 */
[----:B------:R-:W-:-:S07]  /*26bd0*/  IMAD.MOV.U32 R4, RZ, RZ, R14 ;  /* 0x000000ffff047224 */ /* 0x000fce00078e000e */
[----:B------:R-:W-:Y:S05]  /*26be0*/  WARPSYNC.COLLECTIVE R15, `(.L_x_12647) ;  /* 0x000000000f087348 */ /* 0x000fea0003c00000 */
[----:B------:R0:W1:Y:S02]  /*26bf0*/  SHFL.IDX P6, R14, R13, R12, R11 ;  /* 0x0000000c0d0e7389 */ /* 0x00006400000c000b */
[----:B01----:R-:W-:Y:S01]  /*26c00*/  ENDCOLLECTIVE ;  /* 0x000000000000791b */ /* 0x003fe20003800000 */
.L_x_12647:
[----:B------:R-:W-:Y:S05]  /*26c10*/  BRA `(.L_x_12648) ;  /* 0xfffffe18007c7947 */ /* 0x000fea000383ffff */
.L_x_12348:
[----:B-1----:R1:W2:Y:S02]  /*26c20*/  SYNCS.PHASECHK.TRANS64.TRYWAIT P0, [R16+URZ+0x19c00], R5 ;  /* 0x019c0005100075a7 */ /* 0x0022a4000800017f */
[----:B--2---:R-:W-:Y:S05]  /*26c30*/  @!P0 NANOSLEEP.SYNCS 0x989680 ;  /* 0x009896800000895d */ /* 0x004fea0003900000 */
[----:B------:R-:W2:Y:S02]  /*26c40*/  @!P0 SYNCS.PHASECHK.TRANS64 P0, [R16+URZ+0x19c00], R5 ;  /* 0x019c0005100085a7 */ /* 0x000ea4000800007f */
[----:B--2---:R-:W-:Y:S05]  /*26c50*/  @!P0 BRA `(.L_x_12348) ;  /* 0xfffffffc00f08947 */ /* 0x004fea000383ffff */
[----:B------:R-:W-:Y:S05]  /*26c60*/  BRA `(.L_x_12649) ;  /* 0xfffffe1c004c7947 */ /* 0x000fea000383ffff */
.L_x_12354:
[----:B------:R-:W-:Y:S01]  /*26c70*/  BSSY B1, `(.L_x_12650) ;  /* 0x0000007000017945 */ /* 0x000fe20003800000 */
[----:B------:R-:W-:Y:S02]  /*26c80*/  IMAD.MOV.U32 R12, RZ, RZ, RZ ;  /* 0x000000ffff0c7224 */ /* 0x000fe400078e00ff */
[----:B------:R-:W-:Y:S02]  /*26c90*/  IMAD.MOV.U32 R11, RZ, RZ, 0x1e1f ;  /* 0x00001e1fff0b7424 */ /* 0x000fe400078e00ff */
[----:B------:R-:W-:-:S07]  /*26ca0*/  IMAD.MOV.U32 R15, RZ, RZ, -0x1 ;  /* 0xffffffffff0f7424 */ /* 0x000fce00078e00ff */
[----:B------:R-:W-:Y:S05]  /*26cb0*/  WARPSYNC.COLLECTIVE R15, `(.L_x_12651) ;  /* 0x000000000f087348 */ /* 0x000fea0003c00000 */
[----:B------:R0:W1:Y:S02]  /*26cc0*/  SHFL.IDX P6, R14, R13, R12, R11 ;  /* 0x0000000c0d0e7389 */ /* 0x00006400000c000b */
[----:B01----:R-:W-:Y:S01]  /*26cd0*/  ENDCOLLECTIVE ;  /* 0x000000000000791b */ /* 0x003fe20003800000 */
.L_x_12651:
[----:B------:R-:W-:Y:S05]  /*26ce0*/  BSYNC B1 ;  /* 0x0000000000017941 */ /* 0x000fea0003800000 */
.L_x_12650:
        /* <DEDUP_REMOVED lines=8> */
.L_x_12652:
[----:B------:R-:W-:Y:S02]  /*26d70*/  IMAD.MOV.U32 R13, RZ, RZ, R20 ;  /* 0x000000ffff0d7224 */ /* 0x000fe400078e0014 */
[----:B------:R-:W-:-:S07]  /*26d80*/  IMAD.MOV.U32 R3, RZ, RZ, R14 ;  /* 0x000000ffff037224 */ /* 0x000fce00078e000e */
[----:B------:R-:W-:Y:S05]  /*26d90*/  WARPSYNC.COLLECTIVE R15, `(.L_x_12653) ;  /* 0x000000000f087348 */ /* 0x000fea0003c00000 */
[----:B------:R0:W1:Y:S02]  /*26da0*/  SHFL.IDX P6, R14, R13, R12, R11 ;  /* 0x0000000c0d0e7389 */ /* 0x00006400000c000b */
[----:B01----:R-:W-:Y:S01]  /*26db0*/  ENDCOLLECTIVE ;  /* 0x000000000000791b */ /* 0x003fe20003800000 */
.L_x_12653:
[----:B------:R-:W-:Y:S02]  /*26dc0*/  IMAD.MOV.U32 R13, RZ, RZ, R21 ;  /* 0x000000ffff0d7224 */ /* 0x000fe400078e0015 */
[----:B------:R-:W-:-:S07]  /*26dd0*/  IMAD.MOV.U32 R20, RZ, RZ, R14 ;  /* 0x000000ffff147224 */ /* 0x000fce00078e000e */
[----:B------:R-:W-:Y:S05]  /*26de0*/  WARPSYNC.COLLECTIVE R15, `(.L_x_12654) ;  /* 0x000000000f087348 */ /* 0x000fea0003c00000 */
[----:B------:R0:W1:Y:S02]  /*26df0*/  SHFL.IDX P6, R14, R13, R12, R11 ;  /* 0x0000000c0d0e7389 */ /* 0x00006400000c000b */
[----:B01----:R-:W-:Y:S01]  /*26e00*/  ENDCOLLECTIVE ;  /* 0x000000000000791b */ /* 0x003fe20003800000 */
.L_x_12654:
[----:B------:R-:W-:Y:S01]  /*26e10*/  IMAD.MOV.U32 R21, RZ, RZ, R14 ;  /* 0x000000ffff157224 */ /* 0x000fe200078e000e */
[----:B------:R-:W-:Y:S06]  /*26e20*/  BRA `(.L_x_12655) ;  /* 0xfffffe3400387947 */ /* 0x000fec000383ffff */
.L_x_12358:
[----:B-1----:R1:W2:Y:S02]  /*26e30*/  SYNCS.PHASECHK.TRANS64.TRYWAIT P0, [R16+URZ+0x19c00], R39 ;  /* 0x019c0027100075a7 */ /* 0x0022a4000800017f */
[----:B--2---:R-:W-:Y:S05]  /*26e40*/  @!P0 NANOSLEEP.SYNCS 0x989680 ;  /* 0x009896800000895d */ /* 0x004fea0003900000 */
[----:B------:R-:W2:Y:S02]  /*26e50*/  @!P0 SYNCS.PHASECHK.TRANS64 P0, [R16+URZ+0x19c00], R39 ;  /* 0x019c0027100085a7 */ /* 0x000ea4000800007f */
[----:B--2---:R-:W-:Y:S05]  /*26e60*/  @!P0 BRA `(.L_x_12358) ;  /* 0xfffffffc00f08947 */ /* 0x004fea000383ffff */
[----:B------:R-:W-:Y:S05]  /*26e70*/  BRA `(.L_x_12656) ;  /* 0xfffffe3800087947 */ /* 0x000fea000383ffff */
.L_x_12364:
[----:B--2---:R2:W0:Y:S02]  /*26e80*/  SYNCS.PHASECHK.TRANS64.TRYWAIT P1, [R0+URZ+0x19c30], R5 ;  /* 0x019c3005000075a7 */ /* 0x004424000802017f */
[----:B0-----:R-:W-:Y:S05]  /*26e90*/  @!P1 NANOSLEEP.SYNCS 0x989680 ;  /* 0x009896800000995d */ /* 0x001fea0003900000 */
[----:B------:R-:W0:Y:S02]  /*26ea0*/  @!P1 SYNCS.PHASECHK.TRANS64 P1, [R0+URZ+0x19c30], R5 ;  /* 0x019c3005000095a7 */ /* 0x000e24000802007f */
[----:B0-----:R-:W-:Y:S05]  /*26eb0*/  @!P1 BRA `(.L_x_12364) ;  /* 0xfffffffc00f09947 */ /* 0x001fea000383ffff */
[----:B------:R-:W-:Y:S05]  /*26ec0*/  BRA `(.L_x_12363) ;  /* 0xfffffe5800747947 */ /* 0x000fea000383ffff */
.L_x_12385:
[----:B-1----:R1:W2:Y:S02]  /*26ed0*/  SYNCS.PHASECHK.TRANS64.TRYWAIT P1, [R15+URZ+0x19c30], R8 ;  /* 0x019c30080f0075a7 */ /* 0x0022a4000802017f */
[----:B--2---:R-:W-:Y:S05]  /*26ee0*/  @!P1 NANOSLEEP.SYNCS 0x989680 ;  /* 0x009896800000995d */ /* 0x004fea0003900000 */
[----:B------:R-:W2:Y:S02]  /*26ef0*/  @!P1 SYNCS.PHASECHK.TRANS64 P1, [R15+URZ+0x19c30], R8 ;  /* 0x019c30080f0095a7 */ /* 0x000ea4000802007f */
[----:B--2---:R-:W-:Y:S05]  /*26f00*/  @!P1 BRA `(.L_x_12385) ;  /* 0xfffffffc00f09947 */ /* 0x004fea000383ffff */
[----:B------:R-:W-:Y:S05]  /*26f10*/  BRA `(.L_x_12384) ;  /* 0xfffffe94008c7947 */ /* 0x000fea000383ffff */
.L_x_12390:
[----:B-1----:R1:W2:Y:S02]  /*26f20*/  SYNCS.PHASECHK.TRANS64.TRYWAIT P1, [R152+URZ+0x19c50], R8 ;  /* 0x019c5008980075a7 */ /* 0x0022a4000802017f */
[----:B--2---:R-:W-:Y:S05]  /*26f30*/  @!P1 NANOSLEEP.SYNCS 0x989680 ;  /* 0x009896800000995d */ /* 0x004fea0003900000 */
[----:B------:R-:W2:Y:S02]  /*26f40*/  @!P1 SYNCS.PHASECHK.TRANS64 P1, [R152+URZ+0x19c50], R8 ;  /* 0x019c5008980095a7 */ /* 0x000ea4000802007f */
[----:B--2---:R-:W-:Y:S05]  /*26f50*/  @!P1 BRA `(.L_x_12390) ;  /* 0xfffffffc00f09947 */ /* 0x004fea000383ffff */
[----:B------:R-:W-:Y:S05]  /*26f60*/  BRA `(.L_x_12389) ;  /* 0xfffffe98000c7947 */ /* 0x000fea000383ffff */
.L_x_12412:
[----:B-1----:R1:W2:Y:S02]  /*26f70*/  SYNCS.PHASECHK.TRANS64.TRYWAIT P1, [R12+URZ+0x19c30], R13 ;  /* 0x019c300d0c0075a7 */ /* 0x0022a4000802017f */
[----:B--2---:R-:W-:Y:S05]  /*26f80*/  @!P1 NANOSLEEP.SYNCS 0x989680 ;  /* 0x009896800000995d */ /* 0x004fea0003900000 */
[----:B------:R-:W2:Y:S02]  /*26f90*/  @!P1 SYNCS.PHASECHK.TRANS64 P1, [R12+URZ+0x19c30], R13 ;  /* 0x019c300d0c0095a7 */ /* 0x000ea4000802007f */
[----:B--2---:R-:W-:Y:S05]  /*26fa0*/  @!P1 BRA `(.L_x_12412) ;  /* 0xfffffffc00f09947 */ /* 0x004fea000383ffff */
[----:B------:R-:W-:Y:S05]  /*26fb0*/  BRA `(.L_x_12411) ;  /* 0xfffffed000787947 */ /* 0x000fea000383ffff */
.L_x_12417:
[----:B-1----:R1:W2:Y:S02]  /*26fc0*/  SYNCS.PHASECHK.TRANS64.TRYWAIT P1, [R21+URZ+0x19c50], R9 ;  /* 0x019c5009150075a7 */ /* 0x0022a4000802017f */
[----:B--2---:R-:W-:Y:S05]  /*26fd0*/  @!P1 NANOSLEEP.SYNCS 0x989680 ;  /* 0x009896800000995d */ /* 0x004fea0003900000 */
[----:B------:R-:W2:Y:S02]  /*26fe0*/  @!P1 SYNCS.PHASECHK.TRANS64 P1, [R21+URZ+0x19c50], R9 ;  /* 0x019c5009150095a7 */ /* 0x000ea4000802007f */
[----:B--2---:R-:W-:Y:S05]  /*26ff0*/  @!P1 BRA `(.L_x_12417) ;  /* 0xfffffffc00f09947 */ /* 0x004fea000383ffff */
[----:B------:R-:W-:Y:S05]  /*27000*/  BRA `(.L_x_12416) ;  /* 0xfffffed000f87947 */ /* 0x000fea000383ffff */
.L_x_12427:
[----:B-1----:R1:W2:Y:S02]  /*27010*/  SYNCS.PHASECHK.TRANS64.TRYWAIT P1, [R12+URZ+0x19c30], R13 ;  /* 0x019c300d0c0075a7 */ /* 0x0022a4000802017f */
[----:B--2---:R-:W-:Y:S05]  /*27020*/  @!P1 NANOSLEEP.SYNCS 0x989680 ;  /* 0x009896800000995d */ /* 0x004fea0003900000 */
[----:B------:R-:W2:Y:S02]  /*27030*/  @!P1 SYNCS.PHASECHK.TRANS64 P1, [R12+URZ+0x19c30], R13 ;  /* 0x019c300d0c0095a7 */ /* 0x000ea4000802007f */
[----:B--2---:R-:W-:Y:S05]  /*27040*/  @!P1 BRA `(.L_x_12427) ;  /* 0xfffffffc00f09947 */ /* 0x004fea000383ffff */
[----:B------:R-:W-:Y:S05]  /*27050*/  BRA `(.L_x_12426) ;  /* 0xfffffef400f47947 */ /* 0x000fea000383ffff */
.L_x_12432:
[----:B-1----:R1:W2:Y:S02]  /*27060*/  SYNCS.PHASECHK.TRANS64.TRYWAIT P1, [R21+URZ+0x19c50], R9 ;  /* 0x019c5009150075a7 */ /* 0x0022a4000802017f */
[----:B--2---:R-:W-:Y:S05]  /*27070*/  @!P1 NANOSLEEP.SYNCS 0x989680 ;  /* 0x009896800000995d */ /* 0x004fea0003900000 */
[----:B------:R-:W2:Y:S02]  /*27080*/  @!P1 SYNCS.PHASECHK.TRANS64 P1, [R21+URZ+0x19c50], R9 ;  /* 0x019c5009150095a7 */ /* 0x000ea4000802007f */
[----:B--2---:R-:W-:Y:S05]  /*27090*/  @!P1 BRA `(.L_x_12432) ;  /* 0xfffffffc00f09947 */ /* 0x004fea000383ffff */
[----:B------:R-:W-:Y:S05]  /*270a0*/  BRA `(.L_x_12431) ;  /* 0xfffffef800747947 */ /* 0x000fea000383ffff */
.L_x_12448:
[----:B-1----:R1:W2:Y:S02]  /*270b0*/  SYNCS.PHASECHK.TRANS64.TRYWAIT P1, [R12+URZ+0x19c50], R7 ;  /* 0x019c50070c0075a7 */ /* 0x0022a4000802017f */
[----:B--2---:R-:W-:Y:S05]  /*270c0*/  @!P1 NANOSLEEP.SYNCS 0x989680 ;  /* 0x009896800000995d */ /* 0x004fea0003900000 */
[----:B------:R-:W2:Y:S02]  /*270d0*/  @!P1 SYNCS.PHASECHK.TRANS64 P1, [R12+URZ+0x19c50], R7 ;  /* 0x019c50070c0095a7 */ /* 0x000ea4000802007f */
[----:B--2---:R-:W-:Y:S05]  /*270e0*/  @!P1 BRA `(.L_x_12448) ;  /* 0xfffffffc00f09947 */ /* 0x004fea000383ffff */
[----:B------:R-:W-:Y:S05]  /*270f0*/  BRA `(.L_x_12447) ;  /* 0xffffff2c00b07947 */ /* 0x000fea000383ffff */
.L_x_12489:
[----:B------:R-:W0:Y:S01]  /*27100*/  S2R R7, SR_TID.X ;  /* 0x0000000000077919 */ /* 0x000e220000002100 */
[----:B------:R-:W-:Y:S01]  /*27110*/  BSSY B1, `(.L_x_12657) ;  /* 0x000000a000017945 */ /* 0x000fe20003800000 */
[----:B------:R-:W-:Y:S02]  /*27120*/  IMAD.MOV.U32 R12, RZ, RZ, RZ ;  /* 0x000000ffff0c7224 */ /* 0x000fe400078e00ff */
[----:B-1----:R-:W-:Y:S02]  /*27130*/  IMAD.MOV.U32 R11, RZ, RZ, 0x1f ;  /* 0x0000001fff0b7424 */ /* 0x002fe400078e00ff */
[----:B------:R-:W-:Y:S01]  /*27140*/  IMAD.MOV.U32 R15, RZ, RZ, -0x1 ;  /* 0xffffffffff0f7424 */ /* 0x000fe200078e00ff */
[----:B0-----:R-:W-:-:S04]  /*27150*/  SHF.R.U32.HI R7, RZ, 0x5, R7 ;  /* 0x00000005ff077819 */ /* 0x001fc80000011607 */
[----:B------:R-:W-:-:S05]  /*27160*/  LOP3.LUT R7, R7, 0x3, RZ, 0xc0, !PT ;  /* 0x0000000307077812 */ /* 0x000fca00078ec0ff */
[----:B------:R-:W-:-:S07]  /*27170*/  IMAD.MOV.U32 R13, RZ, RZ, R7 ;  /* 0x000000ffff0d7224 */ /* 0x000fce00078e0007 */
[----:B------:R-:W-:Y:S05]  /*27180*/  WARPSYNC.COLLECTIVE R15, `(.L_x_12658) ;  /* 0x000000000f087348 */ /* 0x000fea0003c00000 */
[----:B------:R0:W1:Y:S02]  /*27190*/  SHFL.IDX P6, R14, R13, R12, R11 ;  /* 0x0000000c0d0e7389 */ /* 0x00006400000c000b */
[----:B01----:R-:W-:Y:S01]  /*271a0*/  ENDCOLLECTIVE ;  /* 0x000000000000791b */ /* 0x003fe20003800000 */
.L_x_12658:
[----:B------:R-:W-:Y:S05]  /*271b0*/  BSYNC B1 ;  /* 0x0000000000017941 */ /* 0x000fea0003800000 */
.L_x_12657:
[----:B------:R-:W-:Y:S05]  /*271c0*/  BRA `(.L_x_12659) ;  /* 0xffffff8800cc7947 */ /* 0x000fea000383ffff */
.L_x_12491:
[----:B------:R-:W-:Y:S01]  /*271d0*/  BSSY B1, `(.L_x_12660) ;  /* 0x0000006000017945 */ /* 0x000fe20003800000 */
[----:B------:R-:W-:-:S07]  /*271e0*/  IMAD.MOV.U32 R15, RZ, RZ, -0x1 ;  /* 0xffffffffff0f7424 */ /* 0x000fce00078e00ff */
[----:B01----:R-:W-:Y:S05]  /*271f0*/  WARPSYNC.COLLECTIVE R15, `(.L_x_12661) ;  /* 0x000000000f0c7348 */ /* 0x003fea0003c00000 */
[----:B------:R-:W-:Y:S02]  /*27200*/  ELECT P6, UR62, PT ;  /* 0x00000000003e782f */ /* 0x000fe400038c0000 */
[----:B------:R-:W-:Y:S01]  /*27210*/  MOV R14, UR62 ;  /* 0x0000003e000e7c02 */ /* 0x000fe20008000f00 */
[----:B01----:R-:W-:Y:S10]  /*27220*/  ENDCOLLECTIVE ;  /* 0x000000000000791b */ /* 0x003ff40003800000 */
.L_x_12661:
[----:B------:R-:W-:Y:S05]  /*27230*/  BSYNC B1 ;  /* 0x0000000000017941 */ /* 0x000fea0003800000 */
.L_x_12660:
[----:B------:R-:W-:Y:S05]  /*27240*/  BRA `(.L_x_12490) ;  /* 0xffffff8800c47947 */ /* 0x000fea000383ffff */
.L_x_12493:
[----:B0-----:R0:W2:Y:S02]  /*27250*/  SYNCS.PHASECHK.TRANS64.TRYWAIT P0, [R18+URZ+0x19c20], R6 ;  /* 0x019c2006120075a7 */ /* 0x0010a4000800017f */
[----:B--2---:R-:W-:Y:S05]  /*27260*/  @!P0 NANOSLEEP.SYNCS 0x989680 ;  /* 0x009896800000895d */ /* 0x004fea0003900000 */
[----:B------:R-:W2:Y:S02]  /*27270*/  @!P0 SYNCS.PHASECHK.TRANS64 P0, [R18+URZ+0x19c20], R6 ;  /* 0x019c2006120085a7 */ /* 0x000ea4000800007f */
[----:B--2---:R-:W-:Y:S05]  /*27280*/  @!P0 BRA `(.L_x_12493) ;  /* 0xfffffffc00f08947 */ /* 0x004fea000383ffff */
[----:B------:R-:W-:Y:S05]  /*27290*/  BRA `(.L_x_12662) ;  /* 0xffffff8800d47947 */ /* 0x000fea000383ffff */
.L_x_12497:
[----:B-1----:R1:W2:Y:S02]  /*272a0*/  SYNCS.PHASECHK.TRANS64.TRYWAIT P0, [R9+URZ+0x19ca0], R11 ;  /* 0x019ca00b090075a7 */ /* 0x0022a4000800017f */
[----:B--2---:R-:W-:Y:S05]  /*272b0*/  @!P0 NANOSLEEP.SYNCS 0x989680 ;  /* 0x009896800000895d */ /* 0x004fea0003900000 */
[----:B------:R-:W2:Y:S02]  /*272c0*/  @!P0 SYNCS.PHASECHK.TRANS64 P0, [R9+URZ+0x19ca0], R11 ;  /* 0x019ca00b090085a7 */ /* 0x000ea4000800007f */
[----:B--2---:R-:W-:Y:S05]  /*272d0*/  @!P0 BRA `(.L_x_12497) ;  /* 0xfffffffc00f08947 */ /* 0x004fea000383ffff */
[----:B------:R-:W-:Y:S05]  /*272e0*/  BRA `(.L_x_12663) ;  /* 0xffffff8800f07947 */ /* 0x000fea000383ffff */
.L_x_12504:
[----:B0-----:R0:W2:Y:S02]  /*272f0*/  SYNCS.PHASECHK.TRANS64.TRYWAIT P0, [R9+URZ+0x19cc0], R11 ;  /* 0x019cc00b090075a7 */ /* 0x0010a4000800017f */
[----:B--2---:R-:W-:Y:S05]  /*27300*/  @!P0 NANOSLEEP.SYNCS 0x989680 ;  /* 0x009896800000895d */ /* 0x004fea0003900000 */
[----:B------:R-:W2:Y:S02]  /*27310*/  @!P0 SYNCS.PHASECHK.TRANS64 P0, [R9+URZ+0x19cc0], R11 ;  /* 0x019cc00b090085a7 */ /* 0x000ea4000800007f */
[----:B--2---:R-:W-:Y:S05]  /*27320*/  @!P0 BRA `(.L_x_12504) ;  /* 0xfffffffc00f08947 */ /* 0x004fea000383ffff */
[----:B------:R-:W-:Y:S05]  /*27330*/  BRA `(.L_x_12664) ;  /* 0xffffff8c00ec7947 */ /* 0x000fea000383ffff */
.L_x_12513:
[----:B0-----:R0:W2:Y:S02]  /*27340*/  SYNCS.PHASECHK.TRANS64.TRYWAIT P1, [R9+URZ+0x19ca0], R8 ;  /* 0x019ca008090075a7 */ /* 0x0010a4000802017f */
[----:B--2---:R-:W-:Y:S05]  /*27350*/  @!P1 NANOSLEEP.SYNCS 0x989680 ;  /* 0x009896800000995d */ /* 0x004fea0003900000 */
[----:B------:R-:W2:Y:S02]  /*27360*/  @!P1 SYNCS.PHASECHK.TRANS64 P1, [R9+URZ+0x19ca0], R8 ;  /* 0x019ca008090095a7 */ /* 0x000ea4000802007f */
[----:B--2---:R-:W-:Y:S05]  /*27370*/  @!P1 BRA `(.L_x_12513) ;  /* 0xfffffffc00f09947 */ /* 0x004fea000383ffff */
[----:B------:R-:W-:Y:S05]  /*27380*/  BRA `(.L_x_12665) ;  /* 0xffffff94002c7947 */ /* 0x000fea000383ffff */
.L_x_12520:
[----:B-1----:R1:W2:Y:S02]  /*27390*/  SYNCS.PHASECHK.TRANS64.TRYWAIT P1, [R9+URZ+0x19cc0], R8 ;  /* 0x019cc008090075a7 */ /* 0x0022a4000802017f */
[----:B--2---:R-:W-:Y:S05]  /*273a0*/  @!P1 NANOSLEEP.SYNCS 0x989680 ;  /* 0x009896800000995d */ /* 0x004fea0003900000 */
[----:B------:R-:W2:Y:S02]  /*273b0*/  @!P1 SYNCS.PHASECHK.TRANS64 P1, [R9+URZ+0x19cc0], R8 ;  /* 0x019cc008090095a7 */ /* 0x000ea4000802007f */
[----:B--2---:R-:W-:Y:S05]  /*273c0*/  @!P1 BRA `(.L_x_12520) ;  /* 0xfffffffc00f09947 */ /* 0x004fea000383ffff */
[----:B------:R-:W-:Y:S05]  /*273d0*/  BRA `(.L_x_12666) ;  /* 0xffffff9800247947 */ /* 0x000fea000383ffff */
.L_x_12547:
        /* <DEDUP_REMOVED lines=11> */
.L_x_12668:
[----:B------:R-:W-:Y:S05]  /*27490*/  BSYNC B0 ;  /* 0x0000000000007941 */ /* 0x000fea0003800000 */
.L_x_12667:
[----:B------:R-:W-:Y:S05]  /*274a0*/  BRA `(.L_x_12669) ;  /* 0xffffffac00587947 */ /* 0x000fea000383ffff */
.L_x_12550:
[----:B0-----:R0:W1:Y:S02]  /*274b0*/  SYNCS.PHASECHK.TRANS64.TRYWAIT P0, [R4+URZ+0x19c80], R21 ;  /* 0x019c8015040075a7 */ /* 0x001064000800017f */
[----:B-1----:R-:W-:Y:S05]  /*274c0*/  @!P0 NANOSLEEP.SYNCS 0x989680 ;  /* 0x009896800000895d */ /* 0x002fea0003900000 */
[----:B------:R-:W1:Y:S02]  /*274d0*/  @!P0 SYNCS.PHASECHK.TRANS64 P0, [R4+URZ+0x19c80], R21 ;  /* 0x019c8015040085a7 */ /* 0x000e64000800007f */
[----:B-1----:R-:W-:Y:S05]  /*274e0*/  @!P0 BRA `(.L_x_12550) ;  /* 0xfffffffc00f08947 */ /* 0x002fea000383ffff */
[----:B------:R-:W-:Y:S05]  /*274f0*/  BRA `(.L_x_12670) ;  /* 0xffffffac006c7947 */ /* 0x000fea000383ffff */
.L_x_12551:
        /* <DEDUP_REMOVED lines=8> */
.L_x_12672:
[----:B------:R-:W-:Y:S05]  /*27580*/  BSYNC B0 ;  /* 0x0000000000007941 */ /* 0x000fea0003800000 */
.L_x_12671:
        /* <DEDUP_REMOVED lines=9> */
.L_x_12673:
[----:B------:R-:W0:Y:S01]  /*27620*/  LDC R11, c[0x0][0x2f4] ;  /* 0x0000bd00ff0b7b82 */ /* 0x000e220000000800 */
[----:B------:R-:W-:Y:S02]  /*27630*/  IMAD.MOV.U32 R13, RZ, RZ, R9 ;  /* 0x000000ffff0d7224 */ /* 0x000fe400078e0009 */
[----:B------:R-:W-:Y:S02]  /*27640*/  IMAD.SHL.U32 R15, R7, 0x10, RZ ;  /* 0x00000010070f7824 */ /* 0x000fe400078e00ff */
[----:B------:R-:W-:-:S03]  /*27650*/  IMAD.MOV.U32 R6, RZ, RZ, R14 ;  /* 0x000000ffff067224 */ /* 0x000fc600078e000e */
[----:B------:R-:W-:-:S04]  /*27660*/  LOP3.LUT R15, R15, 0x10, RZ, 0xc0, !PT ;  /* 0x000000100f0f7812 */ /* 0x000fc800078ec0ff */
[C---:B------:R-:W-:Y:S02]  /*27670*/  IADD3 R6, P0, R15.reuse, R6, RZ ;  /* 0x000000060f067210 */ /* 0x040fe40007f1e0ff */
[----:B------:R-:W-:-:S03]  /*27680*/  LOP3.LUT R12, R15, 0x20, RZ, 0xfc, !PT ;  /* 0x000000200f0c7812 */ /* 0x000fc600078efcff */
[----:B------:R-:W-:Y:S02]  /*27690*/  IMAD.X R7, RZ, RZ, R0, P0 ;  /* 0x000000ffff077224 */ /* 0x000fe400000e0600 */
[----:B------:R-:W-:Y:S01]  /*276a0*/  IMAD.IADD R0, R18, 0x1, R10 ;  /* 0x0000000112007824 */ /* 0x000fe200078e020a */
[CC--:B0-----:R-:W-:Y:S02]  /*276b0*/  ISETP.GE.AND P4, PT, R15.reuse, R11.reuse, PT ;  /* 0x0000000b0f00720c */ /* 0x0c1fe40003f86270 */
[----:B------:R-:W-:Y:S01]  /*276c0*/  ISETP.GE.AND P2, PT, R12, R11, PT ;  /* 0x0000000b0c00720c */ /* 0x000fe20003f46270 */
[----:B------:R-:W-:Y:S01]  /*276d0*/  IMAD.MOV.U32 R12, RZ, RZ, 0x1 ;  /* 0x00000001ff0c7424 */ /* 0x000fe200078e00ff */
[----:B------:R-:W-:Y:S02]  /*276e0*/  ISETP.LT.OR P0, PT, R2, 0x1, P4 ;  /* 0x000000010200780c */ /* 0x000fe40002701670 */
        /* <DEDUP_REMOVED lines=14> */
.L_x_12674:
        /* <DEDUP_REMOVED lines=10> */
.L_x_12675:
[----:B------:R-:W-:Y:S01]  /*27870*/  IMAD.MOV.U32 R6, RZ, RZ, R14 ;  /* 0x000000ffff067224 */ /* 0x000fe200078e000e */
[----:B------:R-:W-:Y:S06]  /*27880*/  BRA `(.L_x_12676) ;  /* 0xffffffac00407947 */ /* 0x000fec000383ffff */
.L_x_12556:
[----:B---3--:R3:W4:Y:S02]  /*27890*/  SYNCS.PHASECHK.TRANS64.TRYWAIT P0, [R4+URZ+0x19c40], R21 ;  /* 0x019c4015040075a7 */ /* 0x008724000800017f */
[----:B----4-:R-:W-:Y:S05]  /*278a0*/  @!P0 NANOSLEEP.SYNCS 0x989680 ;  /* 0x009896800000895d */ /* 0x010fea0003900000 */
[----:B------:R-:W4:Y:S02]  /*278b0*/  @!P0 SYNCS.PHASECHK.TRANS64 P0, [R4+URZ+0x19c40], R21 ;  /* 0x019c4015040085a7 */ /* 0x000f24000800007f */
[----:B----4-:R-:W-:Y:S05]  /*278c0*/  @!P0 BRA `(.L_x_12556) ;  /* 0xfffffffc00f08947 */ /* 0x010fea000383ffff */
[----:B------:R-:W-:Y:S05]  /*278d0*/  BRA `(.L_x_12677) ;  /* 0xffffffac00b07947 */ /* 0x000fea000383ffff */
.L_x_12557:
[----:B------:R-:W-:Y:S01]  /*278e0*/  BSSY B0, `(.L_x_12678) ;  /* 0x0000008000007945 */ /* 0x000fe20003800000 */
[----:B------:R-:W-:Y:S02]  /*278f0*/  IMAD.MOV.U32 R13, RZ, RZ, R6 ;  /* 0x000000ffff0d7224 */ /* 0x000fe400078e0006 */
[----:B------:R-:W-:Y:S02]  /*27900*/  IMAD.MOV.U32 R12, RZ, RZ, RZ ;  /* 0x000000ffff0c7224 */ /* 0x000fe400078e00ff */
[----:B------:R-:W-:Y:S02]  /*27910*/  IMAD.MOV.U32 R11, RZ, RZ, 0x1e1f ;  /* 0x00001e1fff0b7424 */ /* 0x000fe400078e00ff */
[----:B------:R-:W-:-:S07]  /*27920*/  IMAD.MOV.U32 R15, RZ, RZ, -0x1 ;  /* 0xffffffffff0f7424 */ /* 0x000fce00078e00ff */
[----:B--23--:R-:W-:Y:S05]  /*27930*/  WARPSYNC.COLLECTIVE R15, `(.L_x_12679) ;  /* 0x000000000f087348 */ /* 0x00cfea0003c00000 */
[----:B------:R0:W1:Y:S02]  /*27940*/  SHFL.IDX P6, R14, R13, R12, R11 ;  /* 0x0000000c0d0e7389 */ /* 0x00006400000c000b */
[----:B0123--:R-:W-:Y:S01]  /*27950*/  ENDCOLLECTIVE ;  /* 0x000000000000791b */ /* 0x00ffe20003800000 */
.L_x_12679:
[----:B------:R-:W-:Y:S05]  /*27960*/  BSYNC B0 ;  /* 0x0000000000007941 */ /* 0x000fea0003800000 */
.L_x_12678:
        /* <DEDUP_REMOVED lines=8> */
.L_x_12680:
[----:B------:R-:W-:Y:S02]  /*279f0*/  IMAD.MOV.U32 R13, RZ, RZ, R6 ;  /* 0x000000ffff0d7224 */ /* 0x000fe400078e0006 */
[----:B------:R-:W-:Y:S02]  /*27a00*/  IMAD.MOV.U32 R12, RZ, RZ, 0x1 ;  /* 0x00000001ff0c7424 */ /* 0x000fe400078e00ff */
[----:B------:R-:W-:-:S07]  /*27a10*/  IMAD.MOV.U32 R3, RZ, RZ, R14 ;  /* 0x000000ffff037224 */ /* 0x000fce00078e000e */
[----:B------:R-:W-:Y:S05]  /*27a20*/  WARPSYNC.COLLECTIVE R15, `(.L_x_12681) ;  /* 0x000000000f087348 */ /* 0x000fea0003c00000 */
[----:B------:R0:W1:Y:S02]  /*27a30*/  SHFL.IDX P6, R14, R13, R12, R11 ;  /* 0x0000000c0d0e7389 */ /* 0x00006400000c000b */
[----:B01----:R-:W-:Y:S01]  /*27a40*/  ENDCOLLECTIVE ;  /* 0x000000000000791b */ /* 0x003fe20003800000 */
.L_x_12681:
        /* <DEDUP_REMOVED lines=10> */
.L_x_12682:
        /* <DEDUP_REMOVED lines=8> */
.L_x_12562:
[----:B------:R-:W-:Y:S02]  /*27b70*/  IMAD.MOV.U32 R13, RZ, RZ, R5 ;  /* 0x000000ffff0d7224 */ /* 0x000fe400078e0005 */
[----:B------:R-:W-:Y:S02]  /*27b80*/  IMAD.MOV.U32 R12, RZ, RZ, RZ ;  /* 0x000000ffff0c7224 */ /* 0x000fe400078e00ff */
[----:B------:R-:W-:Y:S02]  /*27b90*/  IMAD.MOV.U32 R11, RZ, RZ, 0x1e1f ;  /* 0x00001e1fff0b7424 */ /* 0x000fe400078e00ff */
[----:B------:R-:W-:Y:S02]  /*27ba0*/  IMAD.MOV.U32 R15, RZ, RZ, -0x1 ;  /* 0xffffffffff0f7424 */ /* 0x000fe400078e00ff */
[----:B-----5:R-:W-:Y:S02]  /*27bb0*/  IMAD R0, R20, R9, RZ ;  /* 0x0000000914007224 */ /* 0x020fe400078e02ff */
[----:B------:R-:W-:-:S07]  /*27bc0*/  IMAD.IADD R25, R19, 0x1, R25 ;  /* 0x0000000113197824 */ /* 0x000fce00078e0219 */
[----:B------:R-:W-:Y:S05]  /*27bd0*/  WARPSYNC.COLLECTIVE R15, `(.L_x_12684) ;  /* 0x000000000f087348 */ /* 0x000fea0003c00000 */
[----:B------:R0:W1:Y:S02]  /*27be0*/  SHFL.IDX P6, R14, R13, R12, R11 ;  /* 0x0000000c0d0e7389 */ /* 0x00006400000c000b */
[----:B01----:R-:W-:Y:S01]  /*27bf0*/  ENDCOLLECTIVE ;  /* 0x000000000000791b */ /* 0x003fe20003800000 */
.L_x_12684:
[----:B------:R-:W-:Y:S01]  /*27c00*/  ISETP.GE.AND P2, PT, R25, R0, PT ;  /* 0x000000001900720c */ /* 0x000fe20003f46270 */
[----:B------:R-:W-:Y:S02]  /*27c10*/  IMAD.MOV.U32 R13, RZ, RZ, R6 ;  /* 0x000000ffff0d7224 */ /* 0x000fe400078e0006 */
[----:B------:R-:W-:-:S10]  /*27c20*/  IMAD.MOV.U32 R2, RZ, RZ, R14 ;  /* 0x000000ffff027224 */ /* 0x000fd400078e000e */
[----:B------:R-:W-:Y:S05]  /*27c30*/  WARPSYNC.COLLECTIVE R15, `(.L_x_12685) ;  /* 0x000000000f087348 */ /* 0x000fea0003c00000 */
[----:B------:R0:W1:Y:S02]  /*27c40*/  SHFL.IDX P6, R14, R13, R12, R11 ;  /* 0x0000000c0d0e7389 */ /* 0x00006400000c000b */
[----:B01----:R-:W-:Y:S01]  /*27c50*/  ENDCOLLECTIVE ;  /* 0x000000000000791b */ /* 0x003fe20003800000 */
.L_x_12685:
[----:B------:R-:W-:Y:S02]  /*27c60*/  IMAD.MOV.U32 R13, RZ, RZ, R5 ;  /* 0x000000ffff0d7224 */ /* 0x000fe400078e0005 */
[----:B------:R-:W-:Y:S02]  /*27c70*/  IMAD.MOV.U32 R12, RZ, RZ, 0x1 ;  /* 0x00000001ff0c7424 */ /* 0x000fe400078e00ff */
[----:B------:R-:W-:-:S07]  /*27c80*/  IMAD.MOV.U32 R3, RZ, RZ, R14 ;  /* 0x000000ffff037224 */ /* 0x000fce00078e000e */
[----:B------:R-:W-:Y:S05]  /*27c90*/  WARPSYNC.COLLECTIVE R15, `(.L_x_12686) ;  /* 0x000000000f087348 */ /* 0x000fea0003c00000 */
[----:B------:R0:W1:Y:S02]  /*27ca0*/  SHFL.IDX P6, R14, R13, R12, R11 ;  /* 0x0000000c0d0e7389 */ /* 0x00006400000c000b */
[----:B01----:R-:W-:Y:S01]  /*27cb0*/  ENDCOLLECTIVE ;  /* 0x000000000000791b */ /* 0x003fe20003800000 */
.L_x_12686:
        /* <DEDUP_REMOVED lines=10> */
.L_x_12687:
        /* <DEDUP_REMOVED lines=13> */
.L_x_12688:
        /* <DEDUP_REMOVED lines=14> */
.L_x_12689:
[----:B------:R-:W-:Y:S01]  /*27f10*/  IMAD.MOV.U32 R2, RZ, RZ, R14 ;  /* 0x000000ffff027224 */ /* 0x000fe200078e000e */
[----:B------:R-:W-:Y:S06]  /*27f20*/  BRA `(.L_x_12690) ;  /* 0xffffffb400687947 */ /* 0x000fec000383ffff */
.L_x_12567:
[----:B--2---:R2:W3:Y:S02]  /*27f30*/  SYNCS.PHASECHK.TRANS64.TRYWAIT P0, [R18+URZ+0x19c20], R0 ;  /* 0x019c2000120075a7 */ /* 0x0044e4000800017f */
[----:B---3--:R-:W-:Y:S05]  /*27f40*/  @!P0 NANOSLEEP.SYNCS 0x989680 ;  /* 0x009896800000895d */ /* 0x008fea0003900000 */
[----:B------:R-:W3:Y:S02]  /*27f50*/  @!P0 SYNCS.PHASECHK.TRANS64 P0, [R18+URZ+0x19c20], R0 ;  /* 0x019c2000120085a7 */ /* 0x000ee4000800007f */
[----:B---3--:R-:W-:Y:S05]  /*27f60*/  @!P0 BRA `(.L_x_12567) ;  /* 0xfffffffc00f08947 */ /* 0x008fea000383ffff */
[----:B------:R-:W-:Y:S05]  /*27f70*/  BRA `(.L_x_12691) ;  /* 0xffffffb400d87947 */ /* 0x000fea000383ffff */
.L_x_12571:
[----:B0-----:R0:W2:Y:S02]  /*27f80*/  SYNCS.PHASECHK.TRANS64.TRYWAIT P0, [R0+URZ+0x19c80], R10 ;  /* 0x019c800a000075a7 */ /* 0x0010a4000800017f */
[----:B--2---:R-:W-:Y:S05]  /*27f90*/  @!P0 NANOSLEEP.SYNCS 0x989680 ;  /* 0x009896800000895d */ /* 0x004fea0003900000 */
[----:B------:R-:W2:Y:S02]  /*27fa0*/  @!P0 SYNCS.PHASECHK.TRANS64 P0, [R0+URZ+0x19c80], R10 ;  /* 0x019c800a000085a7 */ /* 0x000ea4000800007f */
[----:B--2---:R-:W-:Y:S05]  /*27fb0*/  @!P0 BRA `(.L_x_12571) ;  /* 0xfffffffc00f08947 */ /* 0x004fea000383ffff */
[----:B------:R-:W-:Y:S05]  /*27fc0*/  BRA `(.L_x_12692) ;  /* 0xffffffb800ac7947 */ /* 0x000fea000383ffff */
.L_x_12572:
        /* <DEDUP_REMOVED lines=8> */
.L_x_12694:
[----:B------:R-:W-:Y:S05]  /*28050*/  BSYNC B0 ;  /* 0x0000000000007941 */ /* 0x000fea0003800000 */
.L_x_12693:
        /* <DEDUP_REMOVED lines=10> */
.L_x_12695:
[----:B------:R-:W-:Y:S02]  /*28100*/  IMAD.MOV.U32 R13, RZ, RZ, R21 ;  /* 0x000000ffff0d7224 */ /* 0x000fe400078e0015 */
[----:B------:R-:W-:Y:S02]  /*28110*/  IMAD.MOV.U32 R12, RZ, RZ, 0x1 ;  /* 0x00000001ff0c7424 */ /* 0x000fe400078e00ff */
[----:B------:R-:W-:Y:S02]  /*28120*/  IMAD.SHL.U32 R15, R2, 0x10, RZ ;  /* 0x00000010020f7824 */ /* 0x000fe400078e00ff */
[----:B------:R-:W-:-:S03]  /*28130*/  IMAD.MOV.U32 R2, RZ, RZ, R14 ;  /* 0x000000ffff027224 */ /* 0x000fc600078e000e */
[----:B------:R-:W-:-:S04]  /*28140*/  LOP3.LUT R15, R15, 0x10, RZ, 0xc0, !PT ;  /* 0x000000100f0f7812 */ /* 0x000fc800078ec0ff */
[----:B------:R-:W-:Y:S01]  /*28150*/  IADD3 R2, P0, R15, R2, RZ ;  /* 0x000000020f027210 */ /* 0x000fe20007f1e0ff */
[----:B------:R-:W-:-:S04]  /*28160*/  IMAD.MOV.U32 R15, RZ, RZ, -0x1 ;  /* 0xffffffffff0f7424 */ /* 0x000fc800078e00ff */
[----:B------:R-:W-:-:S08]  /*28170*/  IMAD.X R3, RZ, RZ, R3, P0 ;  /* 0x000000ffff037224 */ /* 0x000fd000000e0603 */
[----:B------:R-:W-:Y:S05]  /*28180*/  WARPSYNC.COLLECTIVE R15, `(.L_x_12696) ;  /* 0x000000000f087348 */ /* 0x000fea0003c00000 */
[----:B------:R0:W1:Y:S02]  /*28190*/  SHFL.IDX P6, R14, R13, R12, R11 ;  /* 0x0000000c0d0e7389 */ /* 0x00006400000c000b */
[----:B01----:R-:W-:Y:S01]  /*281a0*/  ENDCOLLECTIVE ;  /* 0x000000000000791b */ /* 0x003fe20003800000 */
.L_x_12696:
        /* <DEDUP_REMOVED lines=11> */
.L_x_12697:
[----:B------:R-:W-:Y:S01]  /*28260*/  IMAD.MOV.U32 R2, RZ, RZ, R14 ;  /* 0x000000ffff027224 */ /* 0x000fe200078e000e */
[----:B------:R-:W-:Y:S06]  /*28270*/  BRA `(.L_x_12698) ;  /* 0xffffffb800b47947 */ /* 0x000fec000383ffff */
.L_x_12577:
[----:B----4-:R4:W0:Y:S02]  /*28280*/  SYNCS.PHASECHK.TRANS64.TRYWAIT P0, [R0+URZ+0x19c40], R10 ;  /* 0x019c400a000075a7 */ /* 0x010824000800017f */
[----:B0-----:R-:W-:Y:S05]  /*28290*/  @!P0 NANOSLEEP.SYNCS 0x989680 ;  /* 0x009896800000895d */ /* 0x001fea0003900000 */
[----:B------:R-:W0:Y:S02]  /*282a0*/  @!P0 SYNCS.PHASECHK.TRANS64 P0, [R0+URZ+0x19c40], R10 ;  /* 0x019c400a000085a7 */ /* 0x000e24000800007f */
[----:B0-----:R-:W-:Y:S05]  /*282b0*/  @!P0 BRA `(.L_x_12577) ;  /* 0xfffffffc00f08947 */ /* 0x001fea000383ffff */
[----:B------:R-:W-:Y:S05]  /*282c0*/  BRA `(.L_x_12699) ;  /* 0xffffffbc00187947 */ /* 0x000fea000383ffff */
.L_x_12578:
[----:B------:R-:W-:Y:S01]  /*282d0*/  BSSY B0, `(.L_x_12700) ;  /* 0x0000008000007945 */ /* 0x000fe20003800000 */
[----:B------:R-:W-:Y:S02]  /*282e0*/  IMAD.MOV.U32 R13, RZ, RZ, R8 ;  /* 0x000000ffff0d7224 */ /* 0x000fe400078e0008 */
[----:B------:R-:W-:Y:S02]  /*282f0*/  IMAD.MOV.U32 R12, RZ, RZ, RZ ;  /* 0x000000ffff0c7224 */ /* 0x000fe400078e00ff */
[----:B------:R-:W-:Y:S02]  /*28300*/  IMAD.MOV.U32 R11, RZ, RZ, 0x1e1f ;  /* 0x00001e1fff0b7424 */ /* 0x000fe400078e00ff */
[----:B------:R-:W-:-:S07]  /*28310*/  IMAD.MOV.U32 R15, RZ, RZ, -0x1 ;  /* 0xffffffffff0f7424 */ /* 0x000fce00078e00ff */
[----:B-1234-:R-:W-:Y:S05]  /*28320*/  WARPSYNC.COLLECTIVE R15, `(.L_x_12701) ;  /* 0x000000000f087348 */ /* 0x01efea0003c00000 */
[----:B------:R0:W0:Y:S02]  /*28330*/  SHFL.IDX P6, R14, R13, R12, R11 ;  /* 0x0000000c0d0e7389 */ /* 0x00002400000c000b */
[----:B01234-:R-:W-:Y:S01]  /*28340*/  ENDCOLLECTIVE ;  /* 0x000000000000791b */ /* 0x01ffe20003800000 */
.L_x_12701:
[----:B------:R-:W-:Y:S05]  /*28350*/  BSYNC B0 ;  /* 0x0000000000007941 */ /* 0x000fea0003800000 */
.L_x_12700:
        /* <DEDUP_REMOVED lines=8> */
.L_x_12702:
[----:B------:R-:W-:Y:S02]  /*283e0*/  IMAD.MOV.U32 R13, RZ, RZ, R8 ;  /* 0x000000ffff0d7224 */ /* 0x000fe400078e0008 */
[----:B------:R-:W-:Y:S02]  /*283f0*/  IMAD.MOV.U32 R12, RZ, RZ, 0x1 ;  /* 0x00000001ff0c7424 */ /* 0x000fe400078e00ff */
[----:B------:R-:W-:-:S07]  /*28400*/  IMAD.MOV.U32 R2, RZ, RZ, R14 ;  /* 0x000000ffff027224 */ /* 0x000fce00078e000e */
[----:B------:R-:W-:Y:S05]  /*28410*/  WARPSYNC.COLLECTIVE R15, `(.L_x_12703) ;  /* 0x000000000f087348 */ /* 0x000fea0003c00000 */
[----:B------:R0:W1:Y:S02]  /*28420*/  SHFL.IDX P6, R14, R13, R12, R11 ;  /* 0x0000000c0d0e7389 */ /* 0x00006400000c000b */
[----:B01----:R-:W-:Y:S01]  /*28430*/  ENDCOLLECTIVE ;  /* 0x000000000000791b */ /* 0x003fe20003800000 */
.L_x_12703:
        /* <DEDUP_REMOVED lines=13> */
.L_x_12704:
[----:B------:R-:W-:Y:S01]  /*28510*/  IMAD.MOV.U32 R2, RZ, RZ, R14 ;  /* 0x000000ffff027224 */ /* 0x000fe200078e000e */
[----:B------:R-:W-:Y:S06]  /*28520*/  BRA `(.L_x_12705) ;  /* 0xffffffbc001c7947 */ /* 0x000fec000383ffff */
.L_x_12583:
[----:B0-----:R0:W1:Y:S02]  /*28530*/  SYNCS.PHASECHK.TRANS64.TRYWAIT P2, [R2+URZ+0x19c70], R0 ;  /* 0x019c7000020075a7 */ /* 0x001064000804017f */
[----:B-1----:R-:W-:Y:S05]  /*28540*/  @!P2 NANOSLEEP.SYNCS 0x989680 ;  /* 0x009896800000a95d */ /* 0x002fea0003900000 */
[----:B------:R-:W1:Y:S02]  /*28550*/  @!P2 SYNCS.PHASECHK.TRANS64 P2, [R2+URZ+0x19c70], R0 ;  /* 0x019c70000200a5a7 */ /* 0x000e64000804007f */
[----:B-1----:R-:W-:Y:S05]  /*28560*/  @!P2 BRA `(.L_x_12583) ;  /* 0xfffffffc00f0a947 */ /* 0x002fea000383ffff */
[----:B------:R-:W-:Y:S05]  /*28570*/  BRA `(.L_x_12706) ;  /* 0xffffffbc00887947 */ /* 0x000fea000383ffff */
.L_x_12585:
[----:B0-----:R0:W1:Y:S02]  /*28580*/  SYNCS.PHASECHK.TRANS64.TRYWAIT P2, [R2+URZ+0x19c60], R3 ;  /* 0x019c6003020075a7 */ /* 0x001064000804017f */
[----:B-1----:R-:W-:Y:S05]  /*28590*/  @!P2 NANOSLEEP.SYNCS 0x989680 ;  /* 0x009896800000a95d */ /* 0x002fea0003900000 */
[----:B------:R-:W1:Y:S02]  /*285a0*/  @!P2 SYNCS.PHASECHK.TRANS64 P2, [R2+URZ+0x19c60], R3 ;  /* 0x019c60030200a5a7 */ /* 0x000e64000804007f */
[----:B-1----:R-:W-:Y:S05]  /*285b0*/  @!P2 BRA `(.L_x_12585) ;  /* 0xfffffffc00f0a947 */ /* 0x002fea000383ffff */
[----:B------:R-:W-:Y:S05]  /*285c0*/  BRA `(.L_x_12707) ;  /* 0xffffffbc00987947 */ /* 0x000fea000383ffff */
.L_x_12593:
[----:B-1----:R1:W2:Y:S02]  /*285d0*/  SYNCS.PHASECHK.TRANS64.TRYWAIT P1, [R0+URZ+0x19c70], R2 ;  /* 0x019c7002000075a7 */ /* 0x0022a4000802017f */
[----:B--2---:R-:W-:Y:S05]  /*285e0*/  @!P1 NANOSLEEP.SYNCS 0x989680 ;  /* 0x009896800000995d */ /* 0x004fea0003900000 */
[----:B------:R-:W2:Y:S02]  /*285f0*/  @!P1 SYNCS.PHASECHK.TRANS64 P1, [R0+URZ+0x19c70], R2 ;  /* 0x019c7002000095a7 */ /* 0x000ea4000802007f */
[----:B--2---:R-:W-:Y:S05]  /*28600*/  @!P1 BRA `(.L_x_12593) ;  /* 0xfffffffc00f09947 */ /* 0x004fea000383ffff */
[----:B------:R-:W-:Y:S05]  /*28610*/  BRA `(.L_x_12708) ;  /* 0xffffffc4003c7947 */ /* 0x000fea000383ffff */
.L_x_12595:
[----:B0-----:R0:W1:Y:S02]  /*28620*/  SYNCS.PHASECHK.TRANS64.TRYWAIT P1, [R0+URZ+0x19c60], R2 ;  /* 0x019c6002000075a7 */ /* 0x001064000802017f */
[----:B-1----:R-:W-:Y:S05]  /*28630*/  @!P1 NANOSLEEP.SYNCS 0x989680 ;  /* 0x009896800000995d */ /* 0x002fea0003900000 */
[----:B------:R-:W1:Y:S02]  /*28640*/  @!P1 SYNCS.PHASECHK.TRANS64 P1, [R0+URZ+0x19c60], R2 ;  /* 0x019c6002000095a7 */ /* 0x000e64000802007f */
[----:B-1----:R-:W-:Y:S05]  /*28650*/  @!P1 BRA `(.L_x_12595) ;  /* 0xfffffffc00f09947 */ /* 0x002fea000383ffff */
[----:B------:R-:W-:Y:S05]  /*28660*/  BRA `(.L_x_12709) ;  /* 0xffffffc4004c7947 */ /* 0x000fea000383ffff */
.L_x_12600:
[----:B------:R-:W-:Y:S01]  /*28670*/  BSSY B0, `(.L_x_12710) ;  /* 0x0000008000007945 */ /* 0x000fe20003800000 */
[----:B------:R-:W-:Y:S02]  /*28680*/  IMAD.MOV.U32 R13, RZ, RZ, R24 ;  /* 0x000000ffff0d7224 */ /* 0x000fe400078e0018 */
[----:B------:R-:W-:Y:S02]  /*28690*/  IMAD.MOV.U32 R12, RZ, RZ, RZ ;  /* 0x000000ffff0c7224 */ /* 0x000fe400078e00ff */
[----:B-1----:R-:W-:Y:S02]  /*286a0*/  IMAD.MOV.U32 R11, RZ, RZ, 0x1f ;  /* 0x0000001fff0b7424 */ /* 0x002fe400078e00ff */
[----:B------:R-:W-:-:S07]  /*286b0*/  IMAD.MOV.U32 R15, RZ, RZ, -0x1 ;  /* 0xffffffffff0f7424 */ /* 0x000fce00078e00ff */
[----:B--2---:R-:W-:Y:S05]  /*286c0*/  WARPSYNC.COLLECTIVE R15, `(.L_x_12711) ;  /* 0x000000000f087348 */ /* 0x004fea0003c00000 */
[----:B------:R0:W1:Y:S02]  /*286d0*/  SHFL.IDX P6, R14, R13, R12, R11 ;  /* 0x0000000c0d0e7389 */ /* 0x00006400000c000b */
[----:B012---:R-:W-:Y:S01]  /*286e0*/  ENDCOLLECTIVE ;  /* 0x000000000000791b */ /* 0x007fe20003800000 */
.L_x_12711:
[----:B------:R-:W-:Y:S05]  /*286f0*/  BSYNC B0 ;  /* 0x0000000000007941 */ /* 0x000fea0003800000 */
.L_x_12710:
        /* <DEDUP_REMOVED lines=9> */
.L_x_12712:
        /* <DEDUP_REMOVED lines=8> */
[----:B-1----:R-:W-:-:S06]  /*28810*/  @!P1 IMAD.WIDE R2, R7, 0x4, R4 ;  /* 0x0000000407029825 */ /* 0x002fcc00078e0204 */
[----:B------:R-:W3:Y:S01]  /*28820*/  @!P1 LDG.E R2, desc[UR40][R2.64] ;  /* 0x0000002802029981 */ /* 0x000ee2000c1e1900 */
[----:B------:R-:W-:Y:S01]  /*28830*/  IMAD.MOV.U32 R5, RZ, RZ, RZ ;  /* 0x000000ffff057224 */ /* 0x000fe200078e00ff */
[C---:B------:R-:W-:Y:S01]  /*28840*/  ISETP.GE.U32.AND P2, PT, R9.reuse, 0x2, PT ;  /* 0x000000020900780c */ /* 0x040fe20003f46070 */
[----:B------:R-:W-:Y:S01]  /*28850*/  IMAD.MOV.U32 R24, RZ, RZ, RZ ;  /* 0x000000ffff187224 */ /* 0x000fe200078e00ff */
[C---:B------:R-:W-:Y:S02]  /*28860*/  ISETP.GE.U32.AND P3, PT, R9.reuse, 0x4, PT ;  /* 0x000000040900780c */ /* 0x040fe40003f66070 */
[C---:B------:R-:W-:Y:S02]  /*28870*/  ISETP.GE.U32.AND P4, PT, R9.reuse, 0x8, PT ;  /* 0x000000080900780c */ /* 0x040fe40003f86070 */
[----:B------:R-:W-:Y:S01]  /*28880*/  ISETP.GE.U32.AND P5, PT, R9, 0x10, PT ;  /* 0x000000100900780c */ /* 0x000fe20003fa6070 */
[----:B--2---:R-:W-:Y:S02]  /*28890*/  @!P1 IMAD.MOV.U32 R5, RZ, RZ, R6 ;  /* 0x000000ffff059224 */ /* 0x004fe400078e0006 */
[----:B------:R-:W-:-:S02]  /*288a0*/  IMAD.MOV.U32 R6, RZ, RZ, RZ ;  /* 0x000000ffff067224 */ /* 0x000fc400078e00ff */
[----:B---3--:R-:W-:Y:S01]  /*288b0*/  @!P1 IMAD.MOV.U32 R6, RZ, RZ, R2 ;  /* 0x000000ffff069224 */ /* 0x008fe200078e0002 */
[----:B------:R-:W-:-:S03]  /*288c0*/  ISETP.NE.AND P1, PT, R9, RZ, PT ;  /* 0x000000ff0900720c */ /* 0x000fc60003f25270 */
[----:B------:R-:W-:-:S04]  /*288d0*/  IMAD R2, R6, R5, RZ ;  /* 0x0000000506027224 */ /* 0x000fc800078e02ff */
[----:B------:R-:W-:-:S07]  /*288e0*/  IMAD.MOV.U32 R13, RZ, RZ, R2 ;  /* 0x000000ffff0d7224 */ /* 0x000fce00078e0002 */
[----:B------:R-:W-:Y:S05]  /*288f0*/  WARPSYNC.COLLECTIVE R15, `(.L_x_12713) ;  /* 0x000000000f087348 */ /* 0x000fea0003c00000 */
[----:B------:R0:W1:Y:S02]  /*28900*/  SHFL.UP P6, R14, R13, R12, R11 ;  /* 0x0400000c0d0e7389 */ /* 0x00006400000c000b */
[----:B01----:R-:W-:Y:S01]  /*28910*/  ENDCOLLECTIVE ;  /* 0x000000000000791b */ /* 0x003fe20003800000 */
.L_x_12713:
        /* <DEDUP_REMOVED lines=8> */
.L_x_12714:
        /* <DEDUP_REMOVED lines=8> */
.L_x_12715:
        /* <DEDUP_REMOVED lines=8> */
.L_x_12716:
        /* <DEDUP_REMOVED lines=8> */
.L_x_12717:
        /* <DEDUP_REMOVED lines=9> */
.L_x_12718:
[----:B------:R-:W-:Y:S01]  /*28bb0*/  IMAD.MOV.U32 R3, RZ, RZ, R14 ;  /* 0x000000ffff037224 */ /* 0x000fe200078e000e */
[----:B------:R-:W-:Y:S06]  /*28bc0*/  BRA `(.L_x_12719) ;  /* 0xffffffc800287947 */ /* 0x000fec000383ffff */
.L_x_12603:
        /* <DEDUP_REMOVED lines=8> */
.L_x_12721:
[----:B------:R-:W-:Y:S05]  /*28c50*/  BSYNC B0 ;  /* 0x0000000000007941 */ /* 0x000fea0003800000 */
.L_x_12720:
        /* <DEDUP_REMOVED lines=10> */
.L_x_12722:
        /* <DEDUP_REMOVED lines=8> */
.L_x_12723:
        /* <DEDUP_REMOVED lines=8> */
.L_x_12724:
        /* <DEDUP_REMOVED lines=8> */
.L_x_12725:
        /* <DEDUP_REMOVED lines=9> */
.L_x_12726:
[----:B------:R-:W-:Y:S01]  /*28f10*/  IMAD.MOV.U32 R3, RZ, RZ, R14 ;  /* 0x000000ffff037224 */ /* 0x000fe200078e000e */
[----:B------:R-:W-:Y:S06]  /*28f20*/  BRA `(.L_x_12727) ;  /* 0xffffffc400f47947 */ /* 0x000fec000383ffff */
.L_x_12605:
[----:B------:R-:W-:Y:S01]  /*28f30*/  BSSY B0, `(.L_x_12728) ;  /* 0x0000006000007945 */ /* 0x000fe20003800000 */
[----:B------:R-:W-:Y:S01]  /*28f40*/  PLOP3.LUT P6, PT, P6, PT, PT, 0x8, 0x0 ;  /* 0x000000000000781c */ /* 0x000fe200037ce170 */
[----:B------:R-:W-:-:S12]  /*28f50*/  IMAD.MOV.U32 R15, RZ, RZ, -0x1 ;  /* 0xffffffffff0f7424 */ /* 0x000fd800078e00ff */
[----:B0-----:R-:W-:Y:S05]  /*28f60*/  WARPSYNC.COLLECTIVE R15, `(.L_x_12729) ;  /* 0x000000000f087348 */ /* 0x001fea0003c00000 */
[----:B------:R-:W-:Y:S01]  /*28f70*/  VOTE.ANY R14, PT, P6 ;  /* 0x00000000000e7806 */ /* 0x000fe200030e0100 */
[----:B0-----:R-:W-:Y:S06]  /*28f80*/  ENDCOLLECTIVE ;  /* 0x000000000000791b */ /* 0x001fec0003800000 */
.L_x_12729:
[----:B------:R-:W-:Y:S05]  /*28f90*/  BSYNC B0 ;  /* 0x0000000000007941 */ /* 0x000fea0003800000 */
.L_x_12728:
        /* <DEDUP_REMOVED lines=10> */
.L_x_12730:
[----:B------:R-:W-:Y:S02]  /*29040*/  IMAD.MOV.U32 R13, RZ, RZ, R6 ;  /* 0x000000ffff0d7224 */ /* 0x000fe400078e0006 */
[----:B------:R-:W-:-:S07]  /*29050*/  IMAD.MOV.U32 R5, RZ, RZ, R14 ;  /* 0x000000ffff057224 */ /* 0x000fce00078e000e */
[----:B------:R-:W-:Y:S05]  /*29060*/  WARPSYNC.COLLECTIVE R15, `(.L_x_12731) ;  /* 0x000000000f087348 */ /* 0x000fea0003c00000 */
[----:B------:R0:W1:Y:S02]  /*29070*/  SHFL.IDX P6, R14, R13, R12, R11 ;  /* 0x0000000c0d0e7389 */ /* 0x00006400000c000b */
[----:B01----:R-:W-:Y:S01]  /*29080*/  ENDCOLLECTIVE ;  /* 0x000000000000791b */ /* 0x003fe20003800000 */
.L_x_12731:
[----:B------:R-:W-:Y:S01]  /*29090*/  IMAD.MOV.U32 R6, RZ, RZ, R14 ;  /* 0x000000ffff067224 */ /* 0x000fe200078e000e */
[----:B------:R-:W-:Y:S06]  /*290a0*/  BRA `(.L_x_12732) ;  /* 0xffffffc400d47947 */ /* 0x000fec000383ffff */
.L_x_12607:
        /* <DEDUP_REMOVED lines=8> */
.L_x_12734:
[----:B------:R-:W-:Y:S05]  /*29130*/  BSYNC B0 ;  /* 0x0000000000007941 */ /* 0x000fea0003800000 */
.L_x_12733:
[----:B------:R-:W-:Y:S01]  /*29140*/  IMAD.MOV.U32 R2, RZ, RZ, R14 ;  /* 0x000000ffff027224 */ /* 0x000fe200078e000e */
[----:B------:R-:W-:Y:S06]  /*29150*/  BRA `(.L_x_12735) ;  /* 0xffffffc400c07947 */ /* 0x000fec000383ffff */
.L_x_12613:
[----:B0-----:R0:W1:Y:S02]  /*29160*/  SYNCS.PHASECHK.TRANS64.TRYWAIT P0, [R5+URZ+0x19c20], R0 ;  /* 0x019c2000050075a7 */ /* 0x001064000800017f */
[----:B-1----:R-:W-:Y:S05]  /*29170*/  @!P0 NANOSLEEP.SYNCS 0x989680 ;  /* 0x009896800000895d */ /* 0x002fea0003900000 */
[----:B------:R-:W1:Y:S02]  /*29180*/  @!P0 SYNCS.PHASECHK.TRANS64 P0, [R5+URZ+0x19c20], R0 ;  /* 0x019c2000050085a7 */ /* 0x000e64000800007f */
[----:B-1----:R-:W-:Y:S05]  /*29190*/  @!P0 BRA `(.L_x_12613) ;  /* 0xfffffffc00f08947 */ /* 0x002fea000383ffff */
[----:B------:R-:W-:Y:S05]  /*291a0*/  BRA `(.L_x_12736) ;  /* 0xffffffd0002c7947 */ /* 0x000fea000383ffff */
.L_x_12614:
        /* <DEDUP_REMOVED lines=8> */
[----:B0-2---:R-:W-:Y:S05]  /*29230*/  WARPSYNC.COLLECTIVE R15, `(.L_x_12738) ;  /* 0x000000000f087348 */ /* 0x005fea0003c00000 */
[----:B------:R1:W3:Y:S02]  /*29240*/  SHFL.IDX P6, R14, R13, R12, R11 ;  /* 0x0000000c0d0e7389 */ /* 0x0002e400000c000b */
[----:B0123--:R-:W-:Y:S01]  /*29250*/  ENDCOLLECTIVE ;  /* 0x000000000000791b */ /* 0x00ffe20003800000 */
.L_x_12738:
[----:B------:R-:W-:Y:S05]  /*29260*/  BSYNC B0 ;  /* 0x0000000000007941 */ /* 0x000fea0003800000 */
.L_x_12737:
[----:B------:R-:W-:Y:S05]  /*29270*/  BRA `(.L_x_12739) ;  /* 0xffffffd000147947 */ /* 0x000fea000383ffff */
.L_x_12615:
[----:B------:R-:W-:Y:S01]  /*29280*/  BSSY B0, `(.L_x_12740) ;  /* 0x0000006000007945 */ /* 0x000fe20003800000 */
[----:B------:R-:W-:-:S07]  /*29290*/  IMAD.MOV.U32 R15, RZ, RZ, -0x1 ;  /* 0xffffffffff0f7424 */ /* 0x000fce00078e00ff */
[----:B0-2---:R-:W-:Y:S05]  /*292a0*/  WARPSYNC.COLLECTIVE R15, `(.L_x_12741) ;  /* 0x000000000f0c7348 */ /* 0x005fea0003c00000 */
[----:B------:R-:W-:Y:S02]  /*292b0*/  ELECT P6, UR62, PT ;  /* 0x00000000003e782f */ /* 0x000fe400038c0000 */
[----:B------:R-:W-:Y:S01]  /*292c0*/  MOV R14, UR62 ;  /* 0x0000003e000e7c02 */ /* 0x000fe20008000f00 */
[----:B0-2---:R-:W-:Y:S10]  /*292d0*/  ENDCOLLECTIVE ;  /* 0x000000000000791b */ /* 0x005ff40003800000 */
.L_x_12741:
[----:B------:R-:W-:Y:S05]  /*292e0*/  BSYNC B0 ;  /* 0x0000000000007941 */ /* 0x000fea0003800000 */
.L_x_12740:
[----:B------:R-:W-:Y:S05]  /*292f0*/  BRA `(.L_x_12742) ;  /* 0xffffffd000087947 */ /* 0x000fea000383ffff */
.L_x_12617:
[----:B0-----:R0:W1:Y:S02]  /*29300*/  SYNCS.PHASECHK.TRANS64.TRYWAIT P1, [R3+URZ+0x19c40], R2 ;  /* 0x019c4002030075a7 */ /* 0x001064000802017f */
[----:B-1----:R-:W-:Y:S05]  /*29310*/  @!P1 NANOSLEEP.SYNCS 0x989680 ;  /* 0x009896800000995d */ /* 0x002fea0003900000 */
[----:B------:R-:W1:Y:S02]  /*29320*/  @!P1 SYNCS.PHASECHK.TRANS64 P1, [R3+URZ+0x19c40], R2 ;  /* 0x019c4002030095a7 */ /* 0x000e64000802007f */
[----:B-1----:R-:W-:Y:S05]  /*29330*/  @!P1 BRA `(.L_x_12617) ;  /* 0xfffffffc00f09947 */ /* 0x002fea000383ffff */
[----:B------:R-:W-:Y:S05]  /*29340*/  BRA `(.L_x_12743) ;  /* 0xffffffd0002c7947 */ /* 0x000fea000383ffff */
.L_x_12619:
[----:B-1----:R1:W3:Y:S02]  /*29350*/  SYNCS.PHASECHK.TRANS64.TRYWAIT P1, [R5+URZ+0x19c40], R0 ;  /* 0x019c4000050075a7 */ /* 0x0022e4000802017f */
[----:B---3--:R-:W-:Y:S05]  /*29360*/  @!P1 NANOSLEEP.SYNCS 0x989680 ;  /* 0x009896800000995d */ /* 0x008fea0003900000 */
[----:B------:R-:W3:Y:S02]  /*29370*/  @!P1 SYNCS.PHASECHK.TRANS64 P1, [R5+URZ+0x19c40], R0 ;  /* 0x019c4000050095a7 */ /* 0x000ee4000802007f */
[----:B---3--:R-:W-:Y:S05]  /*29380*/  @!P1 BRA `(.L_x_12619) ;  /* 0xfffffffc00f09947 */ /* 0x008fea000383ffff */
[----:B------:R-:W-:Y:S05]  /*29390*/  BRA `(.L_x_12744) ;  /* 0xffffffd0003c7947 */ /* 0x000fea000383ffff */
.L_x_12621:
[----:B---3--:R3:W4:Y:S02]  /*293a0*/  SYNCS.PHASECHK.TRANS64.TRYWAIT P1, [R3+URZ+0x19c60], R2 ;  /* 0x019c6002030075a7 */ /* 0x008724000802017f */
[----:B----4-:R-:W-:Y:S05]  /*293b0*/  @!P1 NANOSLEEP.SYNCS 0x989680 ;  /* 0x009896800000995d */ /* 0x010fea0003900000 */
[----:B------:R-:W4:Y:S02]  /*293c0*/  @!P1 SYNCS.PHASECHK.TRANS64 P1, [R3+URZ+0x19c60], R2 ;  /* 0x019c6002030095a7 */ /* 0x000f24000802007f */
[----:B----4-:R-:W-:Y:S05]  /*293d0*/  @!P1 BRA `(.L_x_12621) ;  /* 0xfffffffc00f09947 */ /* 0x010fea000383ffff */
[----:B------:R-:W-:Y:S05]  /*293e0*/  BRA `(.L_x_12745) ;  /* 0xffffffd000387947 */ /* 0x000fea000383ffff */
.L_x_12623:
[----:B----4-:R4:W0:Y:S02]  /*293f0*/  SYNCS.PHASECHK.TRANS64.TRYWAIT P1, [R5+URZ+0x19c60], R0 ;  /* 0x019c6000050075a7 */ /* 0x010824000802017f */
[----:B0-----:R-:W-:Y:S05]  /*29400*/  @!P1 NANOSLEEP.SYNCS 0x989680 ;  /* 0x009896800000995d */ /* 0x001fea0003900000 */
[----:B------:R-:W0:Y:S02]  /*29410*/  @!P1 SYNCS.PHASECHK.TRANS64 P1, [R5+URZ+0x19c60], R0 ;  /* 0x019c6000050095a7 */ /* 0x000e24000802007f */
[----:B0-----:R-:W-:Y:S05]  /*29420*/  @!P1 BRA `(.L_x_12623) ;  /* 0xfffffffc00f09947 */ /* 0x001fea000383ffff */
[----:B------:R-:W-:Y:S05]  /*29430*/  BRA `(.L_x_12746) ;  /* 0xffffffd000347947 */ /* 0x000fea000383ffff */
.L_x_12625:
[----:B------:R0:W0:Y:S02]  /*29440*/  SYNCS.PHASECHK.TRANS64.TRYWAIT P1, [R3+URZ+0x19c80], R2 ;  /* 0x019c8002030075a7 */ /* 0x000024000802017f */
[----:B0-----:R-:W-:Y:S05]  /*29450*/  @!P1 NANOSLEEP.SYNCS 0x989680 ;  /* 0x009896800000995d */ /* 0x001fea0003900000 */
[----:B------:R-:W0:Y:S02]  /*29460*/  @!P1 SYNCS.PHASECHK.TRANS64 P1, [R3+URZ+0x19c80], R2 ;  /* 0x019c8002030095a7 */ /* 0x000e24000802007f */
[----:B0-----:R-:W-:Y:S05]  /*29470*/  @!P1 BRA `(.L_x_12625) ;  /* 0xfffffffc00f09947 */ /* 0x001fea000383ffff */
[----:B------:R-:W-:Y:S05]  /*29480*/  BRA `(.L_x_12747) ;  /* 0xffffffd000307947 */ /* 0x000fea000383ffff */
.L_x_12748:
        /* <DEDUP_REMOVED lines=15> */
.L_x_16298:


//--------------------- .text._ZN7cutlass13device_kernelIN5flash11enable_sm90INS1_16FlashAttnFwdSm90INS1_25CollectiveMainloopFwdSm90ILi2EN4cute5tupleIJNS5_1CILi1EEES8_S8_EEENS6_IJNS7_ILi192EEENS7_ILi128EEENS7_ILi96EEEEEELi96ENS_12float_e4m3_tEfNS_4arch4Sm90ELb1ELb0ELb1ELb0ELb1ELb0ELb0ELb1ELb1ELb1ELb1ELb0EEENS1_21CollectiveEpilogueFwdINS6_IJSA_SC_SB_EEES9_NS_10bfloat16_tESG_Li384ELb0ELb1ELb1ELb1EEENS1_19SingleTileSchedulerILb0ELb1ELb1ELi192EEEEEEEEEvNT_6ParamsE --------------------------
	.section	.text._ZN7cutlass13device_kernelIN5flash11enable_sm90INS1_16FlashAttnFwdSm90INS1_25CollectiveMainloopFwdSm90ILi2EN4cute5tupleIJNS5_1CILi1EEES8_S8_EEENS6_IJNS7_ILi192EEENS7_ILi128EEENS7_ILi96EEEEEELi96ENS_12float_e4m3_tEfNS_4arch4Sm90ELb1ELb0ELb1ELb0ELb1ELb0ELb0ELb1ELb1ELb1ELb1ELb0EEENS1_21CollectiveEpilogueFwdINS6_IJSA_SC_SB_EEES9_NS_10bfloat16_tESG_Li384ELb0ELb1ELb1ELb1EEENS1_19SingleTileSchedulerILb0ELb1ELb1ELi192EEEEEEEEEvNT_6ParamsE,"ax",@progbits
	.align	128
.text._ZN7cutlass13device_kernelIN5flash11enable_sm90INS1_16FlashAttnFwdSm90INS1_25CollectiveMainloopFwdSm90ILi2EN4cute5tupleIJNS5_1CILi1EEES8_S8_EEENS6_IJNS7_ILi192EEENS7_ILi128EEENS7_ILi96EEEEEELi96ENS_12float_e4m3_tEfNS_4arch4Sm90ELb1ELb0ELb1ELb0ELb1ELb0ELb0ELb1ELb1ELb1ELb1ELb0EEENS1_21CollectiveEpilogueFwdINS6_IJSA_SC_SB_EEES9_NS_10bfloat16_tESG_Li384ELb0ELb1ELb1ELb1EEENS1_19SingleTileSchedulerILb0ELb1ELb1ELi192EEEEEEEEEvNT_6ParamsE:
        .type           _ZN7cutlass13device_kernelIN5flash11enable_sm90INS1_16FlashAttnFwdSm90INS1_25CollectiveMainloopFwdSm90ILi2EN4cute5tupleIJNS5_1CILi1EEES8_S8_EEENS6_IJNS7_ILi192EEENS7_ILi128EEENS7_ILi96EEEEEELi96ENS_12float_e4m3_tEfNS_4arch4Sm90ELb1ELb0ELb1ELb0ELb1ELb0ELb0ELb1ELb1ELb1ELb1ELb0EEENS1_21CollectiveEpilogueFwdINS6_IJSA_SC_SB_EEES9_NS_10bfloat16_tESG_Li384ELb0ELb1ELb1ELb1EEENS1_19SingleTileSchedulerILb0ELb1ELb1ELi192EEEEEEEEEvNT_6ParamsE,@function
        .size           _ZN7cutlass13device_kernelIN5flash11enable_sm90INS1_16FlashAttnFwdSm90INS1_25CollectiveMainloopFwdSm90ILi2EN4cute5tupleIJNS5_1CILi1EEES8_S8_EEENS6_IJNS7_ILi192EEENS7_ILi128EEENS7_ILi96EEEEEELi96ENS_12float_e4m3_tEfNS_4arch4Sm90ELb1ELb0ELb1ELb0ELb1ELb0ELb0ELb1ELb1ELb1ELb1ELb0EEENS1_21CollectiveEpilogueFwdINS6_IJSA_SC_SB_EEES9_NS_10bfloat16_tESG_Li384ELb0ELb1ELb1ELb1EEENS1_19SingleTileSchedulerILb0ELb1ELb1ELi192EEEEEEEEEvNT_6ParamsE,(.L_x_16299 - _ZN7cutlass13device_kernelIN5flash11enable_sm90INS1_16FlashAttnFwdSm90INS1_25CollectiveMainloopFwdSm90ILi2EN4cute5tupleIJNS5_1CILi1EEES8_S8_EEENS6_IJNS7_ILi192EEENS7_ILi128EEENS7_ILi96EEEEEELi96ENS_12float_e4m3_tEfNS_4arch4Sm90ELb1ELb0ELb1ELb0ELb1ELb0ELb0ELb1ELb1ELb1ELb1ELb0EEENS1_21CollectiveEpilogueFwdINS6_IJSA_SC_SB_EEES9_NS_10bfloat16_tESG_Li384ELb0ELb1ELb1ELb1EEENS1_19SingleTileSchedulerILb0ELb1ELb1ELi192EEEEEEEEEvNT_6ParamsE)
        .other          _ZN7cutlass13device_kernelIN5flash11enable_sm90INS1_16FlashAttnFwdSm90INS1_25CollectiveMainloopFwdSm90ILi2EN4cute5tupleIJNS5_1CILi1EEES8_S8_EEENS6_IJNS7_ILi192EEENS7_ILi128EEENS7_ILi96EEEEEELi96ENS_12float_e4m3_tEfNS_4arch4Sm90ELb1ELb0ELb1ELb0ELb1ELb0ELb0ELb1ELb1ELb1ELb1ELb0EEENS1_21CollectiveEpilogueFwdINS6_IJSA_SC_SB_EEES9_NS_10bfloat16_tESG_Li384ELb0ELb1ELb1ELb1EEENS1_19SingleTileSchedulerILb0ELb1ELb1ELi192EEEEEEEEEvNT_6ParamsE,@"STO_CUDA_ENTRY STV_DEFAULT"
_ZN7cutlass13device_kernelIN5flash11enable_sm90INS1_16FlashAttnFwdSm90INS1_25CollectiveMainloopFwdSm90ILi2EN4cute5tupleIJNS5_1CILi1EEES8_S8_EEENS6_IJNS7_ILi192EEENS7_ILi128EEENS7_ILi96EEEEEELi96ENS_12float_e4m3_tEfNS_4arch4Sm90ELb1ELb0ELb1ELb0ELb1ELb0ELb0ELb1ELb1ELb1ELb1ELb0EEENS1_21CollectiveEpilogueFwdINS6_IJSA_SC_SB_EEES9_NS_10bfloat16_tESG_Li384ELb0ELb1ELb1ELb1EEENS1_19SingleTileSchedulerILb0ELb1ELb1ELi192EEEEEEEEEvNT_6ParamsE:
        /* <DEDUP_REMOVED lines=45> */
.L_x_12749:
        /* <DEDUP_REMOVED lines=22> */
.L_x_12750:
        /* <DEDUP_REMOVED lines=18> */
.L_x_12751:
        /* <DEDUP_REMOVED lines=22> */
.L_x_12752:
        /* <DEDUP_REMOVED lines=23> */
.L_x_12753:
        /* <DEDUP_REMOVED lines=9> */
.L_x_12756:
        /* <DEDUP_REMOVED lines=34> */
[----:B0-----:R-:W-:-:S02]  /*0ad0*/  UIMAD UR46, UR46, 0xc0, URZ ;  /* 0x000000c02e2e78a4 */ /* 0x001fc4000f8e023f */
        /* <DEDUP_REMOVED lines=54> */
.L_x_12758:
        /* <DEDUP_REMOVED lines=10> */
[----:B------:R-:W-:Y:S01]  /*0ee0*/  CS2R R90, SRZ ;  /* 0x00000000005a7805 */ /* 0x000fe2000001ff00 */
[----:B------:R-:W-:Y:S01]  /*0ef0*/  IMAD.MOV.U32 R93, RZ, RZ, RZ ;  /* 0x000000ffff5d7224 */ /* 0x000fe200078e00ff */
[----:B------:R-:W-:Y:S01]  /*0f00*/  R2UR UR47, R0 ;  /* 0x00000000002f72ca */ /* 0x000fe200000e0000 */
[----:B------:R-:W-:Y:S01]  /*0f10*/  IMAD.MOV.U32 R0, RZ, RZ, RZ ;  /* 0x000000ffff007224 */ /* 0x000fe200078e00ff */
[----:B------:R-:W-:Y:S02]  /*0f20*/  CS2R R4, SRZ ;  /* 0x0000000000047805 */ /* 0x000fe4000001ff00 */
[----:B------:R-:W-:Y:S02]  /*0f30*/  CS2R R102, SRZ ;  /* 0x0000000000667805 */ /* 0x000fe4000001ff00 */
[----:B------:R-:W-:-:S02]  /*0f40*/  CS2R R98, SRZ ;  /* 0x0000000000627805 */ /* 0x000fc4000001ff00 */
[----:B------:R-:W-:Y:S01]  /*0f50*/  MOV R6, RZ ;  /* 0x000000ff00067202 */ /* 0x000fe20000000f00 */
        /* <DEDUP_REMOVED lines=23> */
[----:B------:R-:W-:Y:S02]  /*10d0*/  IMAD.MOV.U32 R22, RZ, RZ, RZ ;  /* 0x000000ffff167224 */ /* 0x000fe400078e00ff */
[----:B------:R-:W-:Y:S05]  /*10e0*/  @!P1 BRA `(.L_x_12759) ;  /* 0x0000008c00409947 */ /* 0x000fea0003800000 */
        /* <DEDUP_REMOVED lines=34> */
.L_x_12760:
        /* <DEDUP_REMOVED lines=48> */
.L_x_12857:
[----:B------:R-:W-:-:S06]  /*1610*/  ULOP3.LUT UR4, UR41, 0x1, URZ, 0xfc, !UPT ;  /* 0x0000000129047892 */ /* 0x000fcc000f8efc3f */
[----:B------:R-:W-:-:S05]  /*1620*/  IMAD.U32 R2, RZ, RZ, UR4 ;  /* 0x00000004ff027e24 */ /* 0x000fca000f8e00ff */
[----:B------:R-:W-:-:S13]  /*1630*/  ISETP.NE.AND P0, PT, R2, 0x3, PT ;  /* 0x000000030200780c */ /* 0x000fda0003f05270 */
[----:B------:R-:W-:Y:S05]  /*1640*/  @!P0 BRA `(.L_x_12762) ;  /* 0x0000000000048947 */ /* 0x000fea0003800000 */
[----:B------:R-:W-:Y:S01]  /*1650*/  BPT.TRAP 0x1 ;  /* 0x000000040000795c */ /* 0x000fe20000300000 */
.L_x_12762:
[----:B------:R1:W2:Y:S01]  /*1660*/  SYNCS.PHASECHK.TRANS64.TRYWAIT P1, [UR44+0x17030], R6 ;  /* 0x01703006ff0075a7 */ /* 0x0002a2000802016c */
[----:B------:R-:W-:Y:S05]  /*1670*/  @!P0 BRA `(.L_x_12763) ;  /* 0x0000000000048947 */ /* 0x000fea0003800000 */
[----:B------:R-:W-:Y:S01]  /*1680*/  BPT.TRAP 0x1 ;  /* 0x000000040000795c */ /* 0x000fe20000300000 */
.L_x_12763:
[----:B------:R-:W-:-:S05]  /*1690*/  IMAD.U32 R4, RZ, RZ, UR49 ;  /* 0x00000031ff047e24 */ /* 0x000fca000f8e00ff */
[----:B------:R-:W-:Y:S01]  /*16a0*/  LOP3.LUT R4, R4, 0x10000, RZ, 0xfc, !PT ;  /* 0x0001000004047812 */ /* 0x000fe200078efcff */
[----:B--2---:R-:W-:Y:S06]  /*16b0*/  @P1 BRA `(.L_x_12764) ;  /* 0x0000000000081947 */ /* 0x004fec0003800000 */
[----:B------:R-:W2:Y:S02]  /*16c0*/  SYNCS.PHASECHK.TRANS64.TRYWAIT P1, [UR44+0x17030], R6 ;  /* 0x01703006ff0075a7 */ /* 0x000ea4000802016c */
[----:B--2---:R-:W-:Y:S05]  /*16d0*/  @!P1 BRA `(.L_x_12765) ;  /* 0x000000e400c49947 */ /* 0x004fea0003800000 */
.L_x_12764:
        /* <DEDUP_REMOVED lines=14> */
[----:B------:R-:W-:-:S03]  /*17c0*/  UMOV UR15, 0xc0000010 ;  /* 0xc0000010000f7882 */ /* 0x000fc60000000000 */
[----:B------:R-:W-:Y:S02]  /*17d0*/  UIADD3 UR10, UR20, 0x100, URZ ;  /* 0x00000100140a7890 */ /* 0x000fe4000fffe03f */
[----:B------:R-:W-:Y:S01]  /*17e0*/  UIADD3 UR8, UR12, 0x180, URZ ;  /* 0x000001800c087890 */ /* 0x000fe2000fffe03f */
[----:B------:R-:W-:Y:S01]  /*17f0*/  UMOV UR6, UR20 ;  /* 0x0000001400067c82 */ /* 0x000fe20008000000 */
[----:B------:R-:W-:Y:S01]  /*1800*/  UIADD3 UR12, UR12, 0x300, URZ ;  /* 0x000003000c0c7890 */ /* 0x000fe2000fffe03f */
[----:B------:R-:W-:Y:S01]  /*1810*/  QGMMA.64x128x32.F32.E4M3.E4M3 R24, gdesc[UR4], RZ, !UPT, gsb0 ;  /* 0x01e00000041879f3 */ /* 0x000fe2000c0008ff */
[----:B------:R-:W-:Y:S02]  /*1820*/  UIADD3 UR14, UR20, 0x200, URZ ;  /* 0x00000200140e7890 */ /* 0x000fe4000fffe03f */
        /* <DEDUP_REMOVED lines=9> */
.L_x_12766:
[----:B------:R-:W-:Y:S01]  /*18c0*/  LOP3.LUT R7, R22, 0xffffff80, RZ, 0xc0, !PT ;  /* 0xffffff8016077812 */ /* 0x000fe200078ec0ff */
[C---:B------:R-:W-:Y:S01]  /*18d0*/  FMUL.FTZ R2, R0.reuse, R24 ;  /* 0x0000001800027220 */ /* 0x040fe20000410000 */
[----:B------:R-:W-:Y:S01]  /*18e0*/  LEA.HI R89, R89, R16, RZ, 0x2 ;  /* 0x0000001059597211 */ /* 0x000fe200078f10ff */
[C---:B------:R-:W-:Y:S01]  /*18f0*/  FMUL.FTZ R21, R0.reuse, R25 ;  /* 0x0000001900157220 */ /* 0x040fe20000410000 */
[----:B------:R-:W-:Y:S01]  /*1900*/  FMUL.FTZ R10, R0, R31 ;  /* 0x0000001f000a7220 */ /* 0x000fe20000410000 */
[----:B------:R-:W-:Y:S01]  /*1910*/  IMAD.IADD R7, R16, 0x1, -R7 ;  /* 0x0000000110077824 */ /* 0x000fe200078e0a07 */
[----:B------:R-:W-:Y:S01]  /*1920*/  LOP3.LUT R89, R89, 0xfffffffc, RZ, 0xc0, !PT ;  /* 0xfffffffc59597812 */ /* 0x000fe200078ec0ff */
[C---:B------:R-:W-:Y:S01]  /*1930*/  FMUL.FTZ R31, R0.reuse, R37 ;  /* 0x00000025001f7220 */ /* 0x040fe20000410000 */
[C---:B------:R-:W-:Y:S01]  /*1940*/  FMUL.FTZ R9, R0.reuse, R30 ;  /* 0x0000001e00097220 */ /* 0x040fe20000410000 */
[----:B------:R-:W-:Y:S01]  /*1950*/  FMUL.FTZ R30, R0, R36 ;  /* 0x00000024001e7220 */ /* 0x000fe20000410000 */
[----:B01----:R-:W-:Y:S01]  /*1960*/  SHF.R.S32.HI R6, RZ, 0x1f, R7 ;  /* 0x0000001fff067819 */ /* 0x003fe20000011407 */
[----:B------:R-:W-:Y:S01]  /*1970*/  IMAD.HI R36, R23, 0x55555556, RZ ;  /* 0x5555555617247827 */ /* 0x000fe200078e02ff */
[----:B------:R-:W-:-:S03]  /*1980*/  UISETP.NE.AND UP0, UPT, UR43, URZ, UPT ;  /* 0x0000003f2b00728c */ /* 0x000fc6000bf05270 */
[----:B------:R-:W-:Y:S01]  /*1990*/  FMUL.FTZ R11, R0, R35 ;  /* 0x00000023000b7220 */ /* 0x000fe20000410000 */
[-C--:B------:R-:W-:Y:S01]  /*19a0*/  LEA.HI R24, R6, R7.reuse, RZ, 0x2 ;  /* 0x0000000706187211 */ /* 0x080fe200078f10ff */
[----:B------:R-:W-:Y:S01]  /*19b0*/  IMAD.IADD R89, R16, 0x1, -R89 ;  /* 0x0000000110597824 */ /* 0x000fe200078e0a59 */
[----:B------:R-:W-:Y:S01]  /*19c0*/  LEA.HI R25, R6, R7, RZ, 0x5 ;  /* 0x0000000706197211 */ /* 0x000fe200078f28ff */
[C---:B------:R-:W-:Y:S01]  /*19d0*/  FMUL.FTZ R35, R0.reuse, R45 ;  /* 0x0000002d00237220 */ /* 0x040fe20000410000 */
[--C-:B------:R-:W-:Y:S01]  /*19e0*/  SHF.R.S32.HI R6, RZ, 0x2, R24.reuse ;  /* 0x00000002ff067819 */ /* 0x100fe20000011418 */
[----:B------:R-:W-:Y:S01]  /*19f0*/  ULDC UR7, c[0x0][0x2f0] ;  /* 0x0000bc0000077ab9 */ /* 0x000fe20000000800 */
[----:B------:R-:W-:Y:S01]  /*1a00*/  SHF.R.S32.HI R37, RZ, 0x1f, R24 ;  /* 0x0000001fff257819 */ /* 0x000fe20000011418 */
[----:B------:R-:W-:Y:S01]  /*1a10*/  FMUL.FTZ R13, R0, R39 ;  /* 0x00000027000d7220 */ /* 0x000fe20000410000 */
[----:B------:R-:W-:Y:S01]  /*1a20*/  SHF.R.S32.HI R25, RZ, 0x5, R25 ;  /* 0x00000005ff197819 */ /* 0x000fe20000011419 */
[----:B------:R-:W-:Y:S01]  /*1a30*/  @UP0 ULDC UR4, c[0x0][0x44c] ;  /* 0x0001130000040ab9 */ /* 0x000fe20000000800 */
[----:B------:R-:W-:Y:S01]  /*1a40*/  LEA.HI R37, R37, R6, RZ, 0x3 ;  /* 0x0000000625257211 */ /* 0x000fe200078f18ff */
[----:B------:R-:W-:Y:S01]  /*1a50*/  @UP0 ULDC UR5, c[0x0][0x450] ;  /* 0x0001140000050ab9 */ /* 0x000fe20000000800 */
[----:B------:R-:W-:Y:S01]  /*1a60*/  LEA.HI R36, R36, R36, RZ, 0x1 ;  /* 0x0000002424247211 */ /* 0x000fe200078f08ff */
[----:B------:R-:W-:Y:S01]  /*1a70*/  IMAD.U32 R39, RZ, RZ, UR7 ;  /* 0x00000007ff277e24 */ /* 0x000fe2000f8e00ff */
[----:B------:R-:W-:Y:S01]  /*1a80*/  LEA R25, R25, UR46, 0x4 ;  /* 0x0000002e19197c11 */ /* 0x000fe2000f8e20ff */
[----:B------:R-:W-:Y:S01]  /*1a90*/  FMUL.FTZ R3, R0, R26 ;  /* 0x0000001a00037220 */ /* 0x000fe20000410000 */
[----:B------:R-:W-:Y:S01]  /*1aa0*/  LOP3.LUT R37, R37, 0xfffffff8, RZ, 0xc0, !PT ;  /* 0xfffffff825257812 */ /* 0x000fe200078ec0ff */
[----:B------:R-:W-:Y:S01]  /*1ab0*/  IMAD R36, R36, -0x3, R23 ;  /* 0xfffffffd24247824 */ /* 0x000fe200078e0217 */
[----:B------:R-:W-:Y:S01]  /*1ac0*/  LEA.HI R16, R89, R89, RZ, 0x1 ;  /* 0x0000005959107211 */ /* 0x000fe200078f08ff */
[C---:B------:R-:W-:Y:S01]  /*1ad0*/  FMUL.FTZ R23, R0.reuse, R54 ;  /* 0x0000003600177220 */ /* 0x040fe20000410000 */
[----:B------:R-:W-:Y:S01]  /*1ae0*/  IADD3 R25, R25, R6, -R37 ;  /* 0x0000000619197210 */ /* 0x000fe20007ffe825 */
[----:B------:R-:W-:Y:S01]  /*1af0*/  FMUL.FTZ R26, R0, R28 ;  /* 0x0000001c001a7220 */ /* 0x000fe20000410000 */
[----:B------:R-:W-:Y:S01]  /*1b00*/  LOP3.LUT R16, R16, 0x1ffffffe, RZ, 0xc0, !PT ;  /* 0x1ffffffe10107812 */ /* 0x000fe200078ec0ff */
[----:B------:R-:W-:Y:S01]  /*1b10*/  FMUL.FTZ R14, R0, R38 ;  /* 0x00000026000e7220 */ /* 0x000fe20000410000 */
[----:B------:R-:W-:Y:S01]  /*1b20*/  PLOP3.LUT P1, PT, PT, PT, UP0, 0x80, 0x0 ;  /* 0x000000000000781c */ /* 0x000fe20003f2f008 */
[----:B------:R-:W-:Y:S01]  /*1b30*/  IMAD R25, R36, 0x40, R25 ;  /* 0x0000004024197824 */ /* 0x000fe200078e0219 */
[----:B------:R-:W-:Y:S01]  /*1b40*/  PLOP3.LUT P2, PT, PT, PT, UP0, 0x80, 0x0 ;  /* 0x000000000000781c */ /* 0x000fe20003f4f008 */
[----:B------:R-:W-:Y:S01]  /*1b50*/  IMAD.IADD R6, R89, 0x1, -R16 ;  /* 0x0000000159067824 */ /* 0x000fe200078e0a10 */
[----:B------:R-:W-:Y:S01]  /*1b60*/  LOP3.LUT R24, R24, 0x7ffffffc, RZ, 0xc0, !PT ;  /* 0x7ffffffc18187812 */ /* 0x000fe200078ec0ff */
[----:B------:R-:W0:Y:S01]  /*1b70*/  MUFU.TANH R2, R2 ;  /* 0x0000000200027308 */ /* 0x000e220000002400 */
[----:B------:R-:W-:Y:S01]  /*1b80*/  FMUL.FTZ R8, R0, R27 ;  /* 0x0000001b00087220 */ /* 0x000fe20000410000 */
[----:B------:R-:W-:Y:S01]  /*1b90*/  IMAD R6, R6, 0x8, R25 ;  /* 0x0000000806067824 */ /* 0x000fe200078e0219 */
[----:B------:R-:W-:Y:S01]  /*1ba0*/  IADD3 R7, R7, -R24, RZ ;  /* 0x8000001807077210 */ /* 0x000fe20007ffe0ff */
[----:B------:R-:W-:Y:S01]  /*1bb0*/  FMUL.FTZ R27, R0, R29 ;  /* 0x0000001d001b7220 */ /* 0x000fe20000410000 */
[----:B------:R-:W-:Y:S01]  /*1bc0*/  ULDC UR10, c[0x0][0x288] ;  /* 0x0000a200000a7ab9 */ /* 0x000fe20000000800 */
[----:B------:R-:W-:-:S02]  /*1bd0*/  IMAD.MOV.U32 R45, RZ, RZ, R6 ;  /* 0x000000ffff2d7224 */ /* 0x000fc400078e0006 */
[----:B------:R-:W-:Y:S01]  /*1be0*/  FMUL.FTZ R16, R0, R55 ;  /* 0x0000003700107220 */ /* 0x000fe20000410000 */
[----:B------:R-:W-:Y:S01]  /*1bf0*/  @P1 IMAD.HI.U32 R25, R6, UR4, RZ ;  /* 0x0000000406191c27 */ /* 0x000fe2000f8e00ff */
[----:B------:R-:W-:Y:S01]  /*1c00*/  UMOV UR4, 0xffffff80 ;  /* 0xffffff8000047882 */ /* 0x000fe20000000000 */
[----:B------:R-:W1:Y:S01]  /*1c10*/  MUFU.TANH R21, R21 ;  /* 0x0000001500157308 */ /* 0x000e620000002400 */
[----:B------:R-:W-:Y:S01]  /*1c20*/  UIMAD UR4, UR47, UR4, 0x80 ;  /* 0x000000802f0474a4 */ /* 0x000fe2000f8e0204 */
[C---:B------:R-:W-:Y:S01]  /*1c30*/  FMUL.FTZ R28, R0.reuse, R32 ;  /* 0x00000020001c7220 */ /* 0x040fe20000410000 */
[----:B------:R-:W-:Y:S01]  /*1c40*/  @P2 SHF.R.U32.HI R45, RZ, UR5, R25 ;  /* 0x00000005ff2d2c19 */ /* 0x000fe20008011619 */
[C---:B------:R-:W-:Y:S01]  /*1c50*/  FMUL.FTZ R29, R0.reuse, R33 ;  /* 0x00000021001d7220 */ /* 0x040fe20000410000 */
[----:B------:R-:W-:Y:S01]  /*1c60*/  UIADD3 UR5, UR4, 0x1, URZ ;  /* 0x0000000104057890 */ /* 0x000fe2000fffe03f */
[C---:B------:R-:W-:Y:S01]  /*1c70*/  FMUL.FTZ R24, R0.reuse, R59 ;  /* 0x0000003b00187220 */ /* 0x040fe20000410000 */
[----:B------:R-:W-:Y:S01]  /*1c80*/  UIMAD UR4, UR37, UR7, UR4 ;  /* 0x00000007250472a4 */ /* 0x000fe2000f8e0204 */
[----:B------:R-:W2:Y:S01]  /*1c90*/  SHFL.IDX PT, R36, R45, RZ, 0x1c1f ;  /* 0x001c1fff2d247589 */ /* 0x000ea200000e0000 */
[----:B------:R-:W3:Y:S01]  /*1ca0*/  MUFU.TANH R26, R26 ;  /* 0x0000001a001a7308 */ /* 0x000ee20000002400 */
[----:B------:R-:W-:Y:S01]  /*1cb0*/  FMUL.FTZ R57, R0, R57 ;  /* 0x0000003900397220 */ /* 0x000fe20000410000 */
[----:B------:R-:W-:-:S02]  /*1cc0*/  IMAD.U32 R54, RZ, RZ, UR5 ;  /* 0x00000005ff367e24 */ /* 0x000fc4000f8e00ff */
[C---:B------:R-:W-:Y:S01]  /*1cd0*/  FMUL.FTZ R25, R0.reuse, R58 ;  /* 0x0000003a00197220 */ /* 0x040fe20000410000 */
[----:B------:R-:W-:Y:S02]  /*1ce0*/  IMAD.U32 R38, RZ, RZ, UR4 ;  /* 0x00000004ff267e24 */ /* 0x000fe4000f8e00ff */
[C---:B------:R-:W-:Y:S01]  /*1cf0*/  FMUL.FTZ R32, R0.reuse, R40 ;  /* 0x0000002800207220 */ /* 0x040fe20000410000 */
[C---:B------:R-:W-:Y:S02]  /*1d00*/  IMAD R54, R7.reuse, -0x2, R54 ;  /* 0xfffffffe07367824 */ /* 0x040fe400078e0236 */
[C---:B------:R-:W-:Y:S01]  /*1d10*/  FMUL.FTZ R56, R0.reuse, R56 ;  /* 0x0000003800387220 */ /* 0x040fe20000410000 */
[----:B------:R-:W-:Y:S01]  /*1d20*/  IMAD R55, R7, -0x2, R38 ;  /* 0xfffffffe07377824 */ /* 0x000fe200078e0226 */
[----:B------:R-:W4:Y:S01]  /*1d30*/  MUFU.TANH R27, R27 ;  /* 0x0000001b001b7308 */ /* 0x000f220000002400 */
[----:B------:R-:W-:Y:S02]  /*1d40*/  IMAD R54, R39, UR37, R54 ;  /* 0x0000002527367c24 */ /* 0x000fe4000f8e0236 */
[C---:B------:R-:W-:Y:S01]  /*1d50*/  FMUL.FTZ R33, R0.reuse, R41 ;  /* 0x0000002900217220 */ /* 0x040fe20000410000 */
[C---:B------:R-:W-:Y:S01]  /*1d60*/  FMUL.FTZ R12, R0.reuse, R34 ;  /* 0x00000022000c7220 */ /* 0x040fe20000410000 */
[----:B------:R-:W-:Y:S01]  /*1d70*/  FMUL.FTZ R34, R0, R44 ;  /* 0x0000002c00227220 */ /* 0x000fe20000410000 */
[----:B------:R-:W-:-:S02]  /*1d80*/  VIADD R88, R54, -UR10 ;  /* 0x8000000a36587c36 */ /* 0x000fc40008000000 */
[C---:B------:R-:W-:Y:S01]  /*1d90*/  FMUL.FTZ R20, R0.reuse, R50 ;  /* 0x0000003200147220 */ /* 0x040fe20000410000 */
[C---:B------:R-:W-:Y:S01]  /*1da0*/  FMUL.FTZ R52, R0.reuse, R52 ;  /* 0x0000003400347220 */ /* 0x040fe20000410000 */
[----:B------:R-:W-:Y:S01]  /*1db0*/  MUFU.TANH R28, R28 ;  /* 0x0000001c001c7308 */ /* 0x000fe20000002400 */
[C---:B------:R-:W-:Y:S01]  /*1dc0*/  FMUL.FTZ R15, R0.reuse, R43 ;  /* 0x0000002b000f7220 */ /* 0x040fe20000410000 */
[C---:B------:R-:W-:Y:S01]  /*1dd0*/  FMUL.FTZ R18, R0.reuse, R46 ;  /* 0x0000002e00127220 */ /* 0x040fe20000410000 */
[C---:B------:R-:W-:Y:S01]  /*1de0*/  FMUL.FTZ R46, R0.reuse, R48 ;  /* 0x00000030002e7220 */ /* 0x040fe20000410000 */
[C---:B------:R-:W-:Y:S01]  /*1df0*/  FMUL.FTZ R22, R0.reuse, R51 ;  /* 0x0000003300167220 */ /* 0x040fe20000410000 */
[----:B------:R-:W-:Y:S01]  /*1e00*/  FMUL.FTZ R53, R0, R53 ;  /* 0x0000003500357220 */ /* 0x000fe20000410000 */
[----:B--2---:R-:W-:Y:S01]  /*1e10*/  VIADDMNMX R88, R36, R88, R55, PT ;  /* 0x0000005824587246 */ /* 0x004fe20003800137 */
[C---:B------:R-:W-:Y:S01]  /*1e20*/  FMUL.FTZ R44, R0.reuse, R49 ;  /* 0x00000031002c7220 */ /* 0x040fe20000410000 */
[----:B------:R-:W2:Y:S01]  /*1e30*/  MUFU.TANH R29, R29 ;  /* 0x0000001d001d7308 */ /* 0x000ea20000002400 */
[----:B------:R-:W-:Y:S01]  /*1e40*/  FMUL.FTZ R17, R0, R42 ;  /* 0x0000002a00117220 */ /* 0x000fe20000410000 */
[----:B------:R-:W-:Y:S01]  /*1e50*/  ISETP.GT.AND P1, PT, R88, RZ, PT ;  /* 0x000000ff5800720c */ /* 0x000fe20003f24270 */
[----:B------:R-:W-:Y:S01]  /*1e60*/  FMUL.FTZ R19, R0, R47 ;  /* 0x0000002f00137220 */ /* 0x000fe20000410000 */
[----:B------:R-:W-:Y:S01]  /*1e70*/  ISETP.GT.AND P2, PT, R88, 0x1, PT ;  /* 0x000000015800780c */ /* 0x000fe20003f44270 */
[----:B------:R-:W-:Y:S01]  /*1e80*/  FMUL.FTZ R60, R0, R60 ;  /* 0x0000003c003c7220 */ /* 0x000fe20000410000 */
[----:B------:R-:W-:Y:S01]  /*1e90*/  ISETP.GT.AND P3, PT, R88, 0x8, PT ;  /* 0x000000085800780c */ /* 0x000fe20003f64270 */
[----:B------:R-:W-:Y:S01]  /*1ea0*/  FMUL.FTZ R61, R0, R61 ;  /* 0x0000003d003d7220 */ /* 0x000fe20000410000 */
[----:B0-----:R-:W-:Y:S01]  /*1eb0*/  FSEL R2, R2, -INF , P1 ;  /* 0xff80000002027808 */ /* 0x001fe20000800000 */
[----:B------:R-:W-:Y:S01]  /*1ec0*/  MUFU.TANH R30, R30 ;  /* 0x0000001e001e7308 */ /* 0x000fe20000002400 */
[----:B-1----:R-:W-:Y:S01]  /*1ed0*/  FSEL R59, R21, -INF , P2 ;  /* 0xff800000153b7808 */ /* 0x002fe20001000000 */
[----:B------:R-:W-:Y:S01]  /*1ee0*/  FMUL.FTZ R64, R0, R64 ;  /* 0x0000004000407220 */ /* 0x000fe20000410000 */
[----:B------:R-:W-:Y:S01]  /*1ef0*/  ISETP.GT.AND P1, PT, R88, 0x9, PT ;  /* 0x000000095800780c */ /* 0x000fe20003f24270 */
[----:B------:R-:W-:Y:S01]  /*1f00*/  FMUL.FTZ R65, R0, R65 ;  /* 0x0000004100417220 */ /* 0x000fe20000410000 */
[----:B---3--:R-:W-:Y:S01]  /*1f10*/  FSEL R58, R26, -INF , P3 ;  /* 0xff8000001a3a7808 */ /* 0x008fe20001800000 */
[----:B------:R-:W-:Y:S01]  /*1f20*/  FMUL.FTZ R68, R0, R68 ;  /* 0x0000004400447220 */ /* 0x000fe20000410000 */
[----:B------:R-:W-:Y:S01]  /*1f30*/  FMNMX.FTZ R21, R2, R59, !PT ;  /* 0x0000003b02157209 */ /* 0x000fe20007810000 */
[----:B------:R-:W0:Y:S01]  /*1f40*/  MUFU.TANH R31, R31 ;  /* 0x0000001f001f7308 */ /* 0x000e220000002400 */
[----:B------:R-:W-:Y:S01]  /*1f50*/  ISETP.GT.AND P2, PT, R88, 0x10, PT ;  /* 0x000000105800780c */ /* 0x000fe20003f44270 */
[----:B------:R-:W-:Y:S01]  /*1f60*/  FMUL.FTZ R69, R0, R69 ;  /* 0x0000004500457220 */ /* 0x000fe20000410000 */
[----:B------:R-:W-:Y:S01]  /*1f70*/  FMNMX.FTZ R26, R58, R21, !PT ;  /* 0x000000153a1a7209 */ /* 0x000fe20007810000 */
        /* <DEDUP_REMOVED lines=8> */
[C---:B------:R-:W-:Y:S01]  /*2000*/  FMUL.FTZ R85, R0.reuse, R85 ;  /* 0x0000005500557220 */ /* 0x040fe20000410000 */
[----:B------:R-:W1:Y:S01]  /*2010*/  SHFL.IDX PT, R45, R45, 0x1, 0x1c1f ;  /* 0x003c1f002d2d7f89 */ /* 0x000e6200000e0000 */
[----:B------:R-:W-:Y:S01]  /*2020*/  ULDC UR24, c[0x0][0x988] ;  /* 0x0002620000187ab9 */ /* 0x000fe20000000800 */
[----:B------:R-:W-:Y:S01]  /*2030*/  FMUL.FTZ R70, R0, R70 ;  /* 0x0000004600467220 */ /* 0x000fe20000410000 */
[----:B------:R-:W-:Y:S01]  /*2040*/  MUFU.TANH R32, R32 ;  /* 0x0000002000207308 */ /* 0x000fe20000002400 */
[----:B----4-:R-:W-:Y:S01]  /*2050*/  FSEL R57, R27, -INF , P1 ;  /* 0xff8000001b397808 */ /* 0x010fe20000800000 */
[----:B------:R-:W-:Y:S01]  /*2060*/  @UP0 ULDC UR4, c[0x0][0x44c] ;  /* 0x0001130000040ab9 */ /* 0x000fe20000000800 */
[C---:B------:R-:W-:Y:S01]  /*2070*/  ISETP.GT.AND P1, PT, R88.reuse, 0x11, PT ;  /* 0x000000115800780c */ /* 0x040fe20003f24270 */
[----:B------:R-:W-:Y:S01]  /*2080*/  UIMAD.WIDE.U32 UR4, UR46, UR4, URZ ;  /* 0x000000042e0472a5 */ /* 0x000fe2000f8e003f */
[----:B------:R-:W-:Y:S01]  /*2090*/  FMNMX.FTZ R21, R57, R26, !PT ;  /* 0x0000001a39157209 */ /* 0x000fe20007810000 */
[----:B------:R-:W-:Y:S01]  /*20a0*/  @UP0 ULDC UR11, c[0x0][0x450] ;  /* 0x00011400000b0ab9 */ /* 0x000fe20000000800 */
[----:B--2---:R-:W-:Y:S01]  /*20b0*/  FSEL R50, R29, -INF , P1 ;  /* 0xff8000001d327808 */ /* 0x004fe20000800000 */
[----:B------:R2:W-:Y:S01]  /*20c0*/  MUFU.TANH R41, R56 ;  /* 0x0000003800297308 */ /* 0x0005e20000002400 */
[C---:B------:R-:W-:Y:S01]  /*20d0*/  ISETP.GT.AND P1, PT, R88.reuse, 0x19, PT ;  /* 0x000000195800780c */ /* 0x040fe20003f24270 */
[----:B------:R-:W-:Y:S01]  /*20e0*/  UIMAD UR7, UR37, UR7, -UR10 ;  /* 0x00000007250772a4 */ /* 0x000fe2000f8e0a0a */
[----:B------:R-:W3:Y:S01]  /*20f0*/  S2UR UR21, SR_CgaCtaId ;  /* 0x00000000001579c3 */ /* 0x000ee20000008800 */
[----:B------:R-:W-:Y:S01]  /*2100*/  @UP0 USHF.R.U32.HI UR46, URZ, UR11, UR5 ;  /* 0x0000000b3f2e0299 */ /* 0x000fe20008011605 */
[----:B0-----:R-:W-:Y:S01]  /*2110*/  FSEL R51, R31, -INF , P1 ;  /* 0xff8000001f337808 */ /* 0x001fe20000800000 */
[----:B------:R-:W-:Y:S01]  /*2120*/  UIADD3 UR23, UR47, -0x2, URZ ;  /* 0xfffffffe2f177890 */ /* 0x000fe2000fffe03f */
[----:B------:R-:W-:Y:S01]  /*2130*/  ISETP.GT.AND P1, PT, R88, 0x21, PT ;  /* 0x000000215800780c */ /* 0x000fe20003f24270 */
[----:B------:R-:W0:Y:S01]  /*2140*/  MUFU.TANH R33, R33 ;  /* 0x0000002100217308 */ /* 0x000e220000002400 */
[----:B--2---:R-:W-:Y:S01]  /*2150*/  FSEL R56, R28, -INF , P2 ;  /* 0xff8000001c387808 */ /* 0x004fe20001000000 */
[----:B------:R-:W-:Y:S01]  /*2160*/  UIADD3 UR7, UR7, UR46, URZ ;  /* 0x0000002e07077290 */ /* 0x000fe2000fffe03f */
[----:B------:R-:W-:Y:S01]  /*2170*/  ISETP.GT.AND P2, PT, R88, 0x18, PT ;  /* 0x000000185800780c */ /* 0x000fe20003f44270 */
[----:B------:R-:W-:Y:S01]  /*2180*/  UIADD3 UR6, UR44, 0x17040, URZ ;  /* 0x000170402c067890 */ /* 0x000fe2000fffe03f */
[----:B------:R-:W-:Y:S01]  /*2190*/  FMNMX.FTZ R21, R56, R21, !PT ;  /* 0x0000001538157209 */ /* 0x000fe20007810000 */
[----:B------:R-:W-:Y:S01]  /*21a0*/  USHF.R.S32.HI UR4, URZ, 0x1f, UR7 ;  /* 0x0000001f3f047899 */ /* 0x000fe20008011407 */
[----:B-1----:R-:W-:Y:S01]  /*21b0*/  IADD3 R54, R45, -UR10, R54 ;  /* 0x8000000a2d367c10 */ /* 0x002fe2000fffe036 */
[----:B------:R-:W-:Y:S01]  /*21c0*/  MUFU.TANH R34, R34 ;  /* 0x0000002200227308 */ /* 0x000fe20000002400 */
[----:B------:R-:W-:Y:S01]  /*21d0*/  FMNMX.FTZ R21, R50, R21, !PT ;  /* 0x0000001532157209 */ /* 0x000fe20007810000 */
[----:B------:R-:W-:Y:S01]  /*21e0*/  ULEA.HI UR4, UR4, UR7, URZ, 0x7 ;  /* 0x0000000704047291 */ /* 0x000fe2000f8f383f */
[----:B------:R-:W-:Y:S01]  /*21f0*/  CS2R R90, SRZ ;  /* 0x00000000005a7805 */ /* 0x000fe2000001ff00 */
[----:B------:R-:W-:Y:S01]  /*2200*/  UPRMT UR6, UR48, 0x654, UR6 ;  /* 0x0000065430067896 */ /* 0x000fe20008000006 */
[----:B------:R-:W-:Y:S01]  /*2210*/  CS2R R92, SRZ ;  /* 0x00000000005c7805 */ /* 0x000fe2000001ff00 */
[----:B------:R-:W-:Y:S01]  /*2220*/  USHF.R.S32.HI UR4, URZ, 0x7, UR4 ;  /* 0x000000073f047899 */ /* 0x000fe20008011404 */
[----:B------:R-:W-:Y:S01]  /*2230*/  CS2R R94, SRZ ;  /* 0x00000000005e7805 */ /* 0x000fe2000001ff00 */
[----:B------:R1:W-:Y:S01]  /*2240*/  MUFU.TANH R43, R52 ;  /* 0x00000034002b7308 */ /* 0x0003e20000002400 */
[----:B0-----:R-:W-:Y:S01]  /*2250*/  FSEL R49, R33, -INF , P1 ;  /* 0xff80000021317808 */ /* 0x001fe20000800000 */
[----:B------:R-:W-:Y:S01]  /*2260*/  UISETP.LT.AND UP0, UPT, UR40, UR4, UPT ;  /* 0x000000042800728c */ /* 0x000fe2000bf01270 */
[----:B------:R-:W-:Y:S01]  /*2270*/  ISETP.GT.AND P1, PT, R88, 0x29, PT ;  /* 0x000000295800780c */ /* 0x000fe20003f24270 */
[----:B------:R-:W-:Y:S01]  /*2280*/  UMOV UR5, URZ ;  /* 0x0000003f00057c82 */ /* 0x000fe20008000000 */
[----:B------:R-:W-:Y:S01]  /*2290*/  SYNCS.ARRIVE.TRANS64.RED.A1T0 RZ, [UR6], RZ ;  /* 0x000000ffffff79a7 */ /* 0x000fe20008100406 */
[----:B------:R-:W-:Y:S01]  /*22a0*/  USEL UR22, UR40, UR4, !UP0 ;  /* 0x0000000428167287 */ /* 0x000fe2000c000000 */
[----:B------:R-:W-:Y:S01]  /*22b0*/  CS2R R96, SRZ ;  /* 0x0000000000607805 */ /* 0x000fe2000001ff00 */
[----:B------:R-:W0:Y:S01]  /*22c0*/  MUFU.TANH R35, R35 ;  /* 0x0000002300237308 */ /* 0x000e220000002400 */
[----:B-1----:R-:W-:Y:S01]  /*22d0*/  FSEL R52, R30, -INF , P2 ;  /* 0xff8000001e347808 */ /* 0x002fe20001000000 */
[----:B------:R-:W-:Y:S01]  /*22e0*/  UISETP.GE.AND UP0, UPT, UR23, UR22, UPT ;  /* 0x000000161700728c */ /* 0x000fe2000bf06270 */
[----:B------:R-:W-:Y:S01]  /*22f0*/  ISETP.GT.AND P2, PT, R88, 0x20, PT ;  /* 0x000000205800780c */ /* 0x000fe20003f44270 */
[----:B------:R-:W-:Y:S01]  /*2300*/  UMOV UR4, URZ ;  /* 0x0000003f00047c82 */ /* 0x000fe20008000000 */
[----:B------:R-:W-:-:S02]  /*2310*/  FMNMX.FTZ R26, R52, R21, !PT ;  /* 0x00000015341a7209 */ /* 0x000fc40007810000 */
[----:B------:R-:W-:Y:S02]  /*2320*/  CS2R R98, SRZ ;  /* 0x0000000000627805 */ /* 0x000fe4000001ff00 */
[----:B------:R-:W-:Y:S01]  /*2330*/  CS2R R100, SRZ ;  /* 0x0000000000647805 */ /* 0x000fe2000001ff00 */
[----:B------:R-:W1:Y:S01]  /*2340*/  MUFU.TANH R46, R46 ;  /* 0x0000002e002e7308 */ /* 0x000e620000002400 */
[----:B------:R-:W-:Y:S02]  /*2350*/  FMNMX.FTZ R26, R51, R26, !PT ;  /* 0x0000001a331a7209 */ /* 0x000fe40007810000 */
[----:B------:R-:W-:Y:S02]  /*2360*/  CS2R R102, SRZ ;  /* 0x0000000000667805 */ /* 0x000fe4000001ff00 */
[----:B------:R-:W-:Y:S02]  /*2370*/  CS2R R104, SRZ ;  /* 0x0000000000687805 */ /* 0x000fe4000001ff00 */
[----:B------:R-:W-:-:S02]  /*2380*/  CS2R R106, SRZ ;  /* 0x00000000006a7805 */ /* 0x000fc4000001ff00 */
[----:B------:R-:W-:Y:S02]  /*2390*/  CS2R R108, SRZ ;  /* 0x00000000006c7805 */ /* 0x000fe4000001ff00 */
[----:B------:R-:W-:Y:S02]  /*23a0*/  CS2R R110, SRZ ;  /* 0x00000000006e7805 */ /* 0x000fe4000001ff00 */
[----:B------:R-:W-:Y:S01]  /*23b0*/  CS2R R112, SRZ ;  /* 0x0000000000707805 */ /* 0x000fe2000001ff00 */
[----:B------:R2:W-:Y:S01]  /*23c0*/  MUFU.TANH R42, R53 ;  /* 0x00000035002a7308 */ /* 0x0005e20000002400 */
[----:B0-----:R-:W-:Y:S02]  /*23d0*/  FSEL R47, R35, -INF , P1 ;  /* 0xff800000232f7808 */ /* 0x001fe40000800000 */
[----:B------:R-:W-:Y:S02]  /*23e0*/  CS2R R114, SRZ ;  /* 0x0000000000727805 */ /* 0x000fe4000001ff00 */
[----:B------:R-:W-:-:S02]  /*23f0*/  ISETP.GT.AND P1, PT, R88, 0x31, PT ;  /* 0x000000315800780c */ /* 0x000fc40003f24270 */
[----:B------:R-:W-:Y:S02]  /*2400*/  CS2R R116, SRZ ;  /* 0x0000000000747805 */ /* 0x000fe4000001ff00 */
[----:B------:R-:W-:Y:S02]  /*2410*/  CS2R R118, SRZ ;  /* 0x0000000000767805 */ /* 0x000fe4000001ff00 */
[----:B------:R-:W-:Y:S02]  /*2420*/  CS2R R120, SRZ ;  /* 0x0000000000787805 */ /* 0x000fe4000001ff00 */
[----:B------:R-:W-:Y:S01]  /*2430*/  CS2R R122, SRZ ;  /* 0x00000000007a7805 */ /* 0x000fe2000001ff00 */
[----:B------:R-:W0:Y:S01]  /*2440*/  MUFU.TANH R44, R44 ;  /* 0x0000002c002c7308 */ /* 0x000e220000002400 */
[----:B--2---:R-:W-:Y:S02]  /*2450*/  FSEL R53, R32, -INF , P2 ;  /* 0xff80000020357808 */ /* 0x004fe40001000000 */
[----:B------:R-:W-:-:S02]  /*2460*/  CS2R R124, SRZ ;  /* 0x00000000007c7805 */ /* 0x000fc4000001ff00 */
[----:B------:R-:W-:Y:S02]  /*2470*/  ISETP.GT.AND P2, PT, R88, 0x28, PT ;  /* 0x000000285800780c */ /* 0x000fe40003f44270 */
[----:B------:R-:W-:Y:S02]  /*2480*/  CS2R R126, SRZ ;  /* 0x00000000007e7805 */ /* 0x000fe4000001ff00 */
[----:B------:R-:W-:Y:S02]  /*2490*/  FMNMX.FTZ R26, R53, R26, !PT ;  /* 0x0000001a351a7209 */ /* 0x000fe40007810000 */
[----:B------:R-:W-:Y:S02]  /*24a0*/  CS2R R128, SRZ ;  /* 0x0000000000807805 */ /* 0x000fe4000001ff00 */
[----:B------:R-:W-:Y:S01]  /*24b0*/  FSEL R48, R34, -INF , P2 ;  /* 0xff80000022307808 */ /* 0x000fe20001000000 */
[----:B------:R-:W2:Y:S01]  /*24c0*/  MUFU.TANH R60, R60 ;  /* 0x0000003c003c7308 */ /* 0x000ea20000002400 */
[----:B------:R-:W-:-:S02]  /*24d0*/  FMNMX.FTZ R21, R49, R26, !PT ;  /* 0x0000001a31157209 */ /* 0x000fc40007810000 */
[----:B------:R-:W-:Y:S02]  /*24e0*/  CS2R R130, SRZ ;  /* 0x0000000000827805 */ /* 0x000fe4000001ff00 */
[----:B------:R-:W-:Y:S02]  /*24f0*/  ISETP.GT.AND P2, PT, R88, 0x30, PT ;  /* 0x000000305800780c */ /* 0x000fe40003f44270 */
[----:B------:R-:W-:Y:S02]  /*2500*/  CS2R R132, SRZ ;  /* 0x0000000000847805 */ /* 0x000fe4000001ff00 */
[----:B------:R-:W-:Y:S02]  /*2510*/  FMNMX.FTZ R26, R48, R21, !PT ;  /* 0x00000015301a7209 */ /* 0x000fe40007810000 */
[----:B------:R-:W-:Y:S02]  /*2520*/  CS2R R134, SRZ ;  /* 0x0000000000867805 */ /* 0x000fe4000001ff00 */
[----:B-1----:R-:W-:Y:S01]  /*2530*/  FSEL R46, R46, -INF , P2 ;  /* 0xff8000002e2e7808 */ /* 0x002fe20001000000 */
[----:B------:R-:W1:Y:S01]  /*2540*/  MUFU.TANH R36, R61 ;  /* 0x0000003d00247308 */ /* 0x000e620000002400 */
[----:B------:R-:W-:-:S02]  /*2550*/  FMNMX.FTZ R21, R47, R26, !PT ;  /* 0x0000001a2f157209 */ /* 0x000fc40007810000 */
[----:B------:R-:W-:Y:S02]  /*2560*/  ISETP.GT.AND P2, PT, R88, 0x38, PT ;  /* 0x000000385800780c */ /* 0x000fe40003f44270 */
[----:B0-----:R-:W-:Y:S02]  /*2570*/  FSEL R44, R44, -INF , P1 ;  /* 0xff8000002c2c7808 */ /* 0x001fe40000800000 */
[----:B------:R-:W-:Y:S01]  /*2580*/  FMNMX.FTZ R21, R46, R21, !PT ;  /* 0x000000152e157209 */ /* 0x000fe20007810000 */
[----:B------:R0:W4:Y:S01]  /*2590*/  MUFU.TANH R40, R64 ;  /* 0x0000004000287308 */ /* 0x0001220000002400 */
[----:B------:R-:W-:Y:S02]  /*25a0*/  ISETP.GT.AND P1, PT, R88, 0x39, PT ;  /* 0x000000395800780c */ /* 0x000fe40003f24270 */
[----:B------:R-:W-:Y:S02]  /*25b0*/  FSEL R43, R43, -INF , P2 ;  /* 0xff8000002b2b7808 */ /* 0x000fe40001000000 */
[----:B------:R-:W-:-:S02]  /*25c0*/  FMNMX.FTZ R26, R44, R21, !PT ;  /* 0x000000152c1a7209 */ /* 0x000fc40007810000 */
[----:B------:R-:W-:Y:S01]  /*25d0*/  ISETP.GT.AND P2, PT, R88, 0x40, PT ;  /* 0x000000405800780c */ /* 0x000fe20003f44270 */
[----:B------:R-:W5:Y:S01]  /*25e0*/  MUFU.TANH R65, R65 ;  /* 0x0000004100417308 */ /* 0x000f620000002400 */
[----:B------:R-:W-:Y:S01]  /*25f0*/  FSEL R42, R42, -INF , P1 ;  /* 0xff8000002a2a7808 */ /* 0x000fe20000800000 */
[C---:B0-----:R-:W-:Y:S01]  /*2600*/  FMUL.FTZ R64, R0.reuse, R63 ;  /* 0x0000003f00407220 */ /* 0x041fe20000410000 */
[----:B------:R-:W-:Y:S01]  /*2610*/  FMNMX.FTZ R21, R43, R26, !PT ;  /* 0x0000001a2b157209 */ /* 0x000fe20007810000 */
[----:B------:R-:W-:Y:S01]  /*2620*/  FMUL.FTZ R63, R0, R83 ;  /* 0x00000053003f7220 */ /* 0x000fe20000410000 */
[----:B------:R-:W-:Y:S02]  /*2630*/  ISETP.GT.AND P1, PT, R88, 0x41, PT ;  /* 0x000000415800780c */ /* 0x000fe40003f24270 */
[----:B------:R-:W-:Y:S01]  /*2640*/  FSEL R41, R41, -INF , P2 ;  /* 0xff80000029297808 */ /* 0x000fe20001000000 */
[----:B------:R0:W3:Y:S01]  /*2650*/  MUFU.TANH R39, R68 ;  /* 0x0000004400277308 */ /* 0x0000e20000002400 */
[----:B------:R-:W-:-:S02]  /*2660*/  FMNMX.FTZ R26, R42, R21, !PT ;  /* 0x000000152a1a7209 */ /* 0x000fc40007810000 */
[C---:B------:R-:W-:Y:S02]  /*2670*/  ISETP.GT.AND P2, PT, R88.reuse, 0x48, PT ;  /* 0x000000485800780c */ /* 0x040fe40003f44270 */
[----:B------:R-:W-:Y:S02]  /*2680*/  FSEL R34, R37, -INF , P1 ;  /* 0xff80000025227808 */ /* 0x000fe40000800000 */
[----:B------:R-:W-:Y:S01]  /*2690*/  FMNMX.FTZ R21, R41, R26, !PT ;  /* 0x0000001a29157209 */ /* 0x000fe20007810000 */
[----:B------:R4:W3:Y:S01]  /*26a0*/  MUFU.TANH R38, R69 ;  /* 0x0000004500267308 */ /* 0x0008e20000002400 */
[----:B------:R-:W-:Y:S01]  /*26b0*/  ISETP.GT.AND P1, PT, R88, 0x49, PT ;  /* 0x000000495800780c */ /* 0x000fe20003f24270 */
[----:B0-----:R-:W-:Y:S01]  /*26c0*/  FMUL.FTZ R68, R0, R78 ;  /* 0x0000004e00447220 */ /* 0x001fe20000410000 */
[----:B--2---:R-:W-:Y:S01]  /*26d0*/  FSEL R35, R60, -INF , P2 ;  /* 0xff8000003c237808 */ /* 0x004fe20001000000 */
[----:B------:R-:W-:Y:S01]  /*26e0*/  FMUL.FTZ R60, R0, R62 ;  /* 0x0000003e003c7220 */ /* 0x000fe20000410000 */
[----:B------:R-:W-:-:S02]  /*26f0*/  FMNMX.FTZ R26, R34, R21, !PT ;  /* 0x00000015221a7209 */ /* 0x000fc40007810000 */
[----:B------:R-:W-:Y:S01]  /*2700*/  ISETP.GT.AND P2, PT, R88, 0x50, PT ;  /* 0x000000505800780c */ /* 0x000fe20003f44270 */
[----:B------:R-:W0:Y:S01]  /*2710*/  MUFU.TANH R72, R72 ;  /* 0x0000004800487308 */ /* 0x000e220000002400 */
[----:B-1----:R-:W-:Y:S01]  /*2720*/  FSEL R36, R36, -INF , P1 ;  /* 0xff80000024247808 */ /* 0x002fe20000800000 */
[----:B----4-:R-:W-:Y:S01]  /*2730*/  FMUL.FTZ R69, R0, R75 ;  /* 0x0000004b00457220 */ /* 0x010fe20000410000 */
[----:B------:R-:W-:Y:S02]  /*2740*/  FMNMX.FTZ R21, R35, R26, !PT ;  /* 0x0000001a23157209 */ /* 0x000fe40007810000 */
[----:B------:R-:W-:Y:S02]  /*2750*/  ISETP.GT.AND P1, PT, R88, 0x51, PT ;  /* 0x000000515800780c */ /* 0x000fe40003f24270 */
[----:B------:R-:W-:Y:S01]  /*2760*/  FSEL R40, R40, -INF , P2 ;  /* 0xff80000028287808 */ /* 0x000fe20001000000 */
[----:B------:R1:W2:Y:S01]  /*2770*/  MUFU.TANH R31, R73 ;  /* 0x00000049001f7308 */ /* 0x0002a20000002400 */
[----:B------:R-:W-:-:S02]  /*2780*/  FMNMX.FTZ R21, R36, R21, !PT ;  /* 0x0000001524157209 */ /* 0x000fc40007810000 */
[----:B------:R-:W-:Y:S02]  /*2790*/  ISETP.GT.AND P2, PT, R88, 0x58, PT ;  /* 0x000000585800780c */ /* 0x000fe40003f44270 */
[----:B-----5:R-:W-:Y:S01]  /*27a0*/  FSEL R33, R65, -INF , P1 ;  /* 0xff80000041217808 */ /* 0x020fe20000800000 */
[----:B------:R-:W-:Y:S01]  /*27b0*/  FMUL.FTZ R65, R0, R71 ;  /* 0x0000004700417220 */ /* 0x000fe20000410000 */
[----:B------:R-:W-:Y:S01]  /*27c0*/  FMNMX.FTZ R26, R40, R21, !PT ;  /* 0x00000015281a7209 */ /* 0x000fe20007810000 */
[----:B------:R4:W5:Y:S01]  /*27d0*/  MUFU.TANH R32, R76 ;  /* 0x0000004c00207308 */ /* 0x0009620000002400 */
[----:B------:R-:W-:Y:S01]  /*27e0*/  ISETP.GT.AND P1, PT, R88, 0x59, PT ;  /* 0x000000595800780c */ /* 0x000fe20003f24270 */
[C---:B-1----:R-:W-:Y:S01]  /*27f0*/  FMUL.FTZ R73, R0.reuse, R66 ;  /* 0x0000004200497220 */ /* 0x042fe20000410000 */
[----:B---3--:R-:W-:Y:S01]  /*2800*/  FSEL R39, R39, -INF , P2 ;  /* 0xff80000027277808 */ /* 0x008fe20001000000 */
[C---:B------:R-:W-:Y:S01]  /*2810*/  FMUL.FTZ R66, R0.reuse, R74 ;  /* 0x0000004a00427220 */ /* 0x040fe20000410000 */
[----:B------:R-:W-:Y:S01]  /*2820*/  FMNMX.FTZ R26, R33, R26, !PT ;  /* 0x0000001a211a7209 */ /* 0x000fe20007810000 */
[----:B------:R-:W-:Y:S01]  /*2830*/  FMUL.FTZ R71, R0, R87 ;  /* 0x0000005700477220 */ /* 0x000fe20000410000 */
[----:B------:R-:W-:Y:S01]  /*2840*/  ISETP.GT.AND P2, PT, R88, 0x60, PT ;  /* 0x000000605800780c */ /* 0x000fe20003f44270 */
[----:B------:R-:W1:Y:S01]  /*2850*/  MUFU.TANH R30, R77 ;  /* 0x0000004d001e7308 */ /* 0x000e620000002400 */
[----:B------:R-:W-:Y:S01]  /*2860*/  FSEL R38, R38, -INF , P1 ;  /* 0xff80000026267808 */ /* 0x000fe20000800000 */
[----:B----4-:R-:W-:Y:S01]  /*2870*/  IMAD.U32 R76, RZ, RZ, UR24 ;  /* 0x00000018ff4c7e24 */ /* 0x010fe2000f8e00ff */
[----:B------:R-:W-:-:S02]  /*2880*/  FMNMX.FTZ R21, R39, R26, !PT ;  /* 0x0000001a27157209 */ /* 0x000fc40007810000 */
[----:B------:R-:W-:Y:S02]  /*2890*/  ISETP.GT.AND P1, PT, R88, 0x61, PT ;  /* 0x000000615800780c */ /* 0x000fe40003f24270 */
[----:B0-----:R-:W-:Y:S01]  /*28a0*/  FSEL R37, R72, -INF , P2 ;  /* 0xff80000048257808 */ /* 0x001fe20001000000 */
[----:B------:R-:W0:Y:S01]  /*28b0*/  MUFU.TANH R29, R80 ;  /* 0x00000050001d7308 */ /* 0x000e220000002400 */
[----:B------:R-:W-:Y:S01]  /*28c0*/  FMNMX.FTZ R26, R38, R21, !PT ;  /* 0x00000015261a7209 */ /* 0x000fe20007810000 */
[----:B------:R-:W-:Y:S01]  /*28d0*/  FMUL.FTZ R72, R0, R67 ;  /* 0x0000004300487220 */ /* 0x000fe20000410000 */
[----:B------:R-:W-:Y:S01]  /*28e0*/  ISETP.GT.AND P2, PT, R88, 0x68, PT ;  /* 0x000000685800780c */ /* 0x000fe20003f44270 */
[----:B------:R-:W-:Y:S01]  /*28f0*/  FMUL.FTZ R67, R0, R82 ;  /* 0x0000005200437220 */ /* 0x000fe20000410000 */
[----:B--2---:R-:W-:Y:S02]  /*2900*/  FSEL R31, R31, -INF , P1 ;  /* 0xff8000001f1f7808 */ /* 0x004fe40000800000 */
[----:B------:R-:W-:Y:S01]  /*2910*/  FMNMX.FTZ R26, R37, R26, !PT ;  /* 0x0000001a251a7209 */ /* 0x000fe20007810000 */
[----:B------:R-:W2:Y:S01]  /*2920*/  MUFU.TANH R81, R81 ;  /* 0x0000005100517308 */ /* 0x000ea20000002400 */
[----:B------:R-:W-:-:S02]  /*2930*/  ISETP.GT.AND P1, PT, R88, 0x69, PT ;  /* 0x000000695800780c */ /* 0x000fc40003f24270 */
[----:B-----5:R-:W-:Y:S02]  /*2940*/  FSEL R32, R32, -INF , P2 ;  /* 0xff80000020207808 */ /* 0x020fe40001000000 */
[----:B------:R-:W-:Y:S02]  /*2950*/  FMNMX.FTZ R21, R31, R26, !PT ;  /* 0x0000001a1f157209 */ /* 0x000fe40007810000 */
[----:B------:R-:W-:Y:S01]  /*2960*/  ISETP.GT.AND P2, PT, R88, 0x70, PT ;  /* 0x000000705800780c */ /* 0x000fe20003f44270 */
[----:B------:R-:W3:Y:S01]  /*2970*/  MUFU.TANH R84, R84 ;  /* 0x0000005400547308 */ /* 0x000ee20000002400 */
[----:B-1----:R-:W-:Y:S02]  /*2980*/  FSEL R30, R30, -INF , P1 ;  /* 0xff8000001e1e7808 */ /* 0x002fe40000800000 */
[----:B------:R-:W-:Y:S02]  /*2990*/  FMNMX.FTZ R21, R32, R21, !PT ;  /* 0x0000001520157209 */ /* 0x000fe40007810000 */
[----:B------:R-:W-:-:S02]  /*29a0*/  ISETP.GT.AND P1, PT, R88, 0x71, PT ;  /* 0x000000715800780c */ /* 0x000fc40003f24270 */
[----:B0-----:R-:W-:Y:S01]  /*29b0*/  FSEL R29, R29, -INF , P2 ;  /* 0xff8000001d1d7808 */ /* 0x001fe20001000000 */
[----:B------:R-:W0:Y:S01]  /*29c0*/  MUFU.TANH R27, R85 ;  /* 0x00000055001b7308 */ /* 0x000e220000002400 */
[----:B------:R-:W-:Y:S02]  /*29d0*/  FMNMX.FTZ R28, R30, R21, !PT ;  /* 0x000000151e1c7209 */ /* 0x000fe40007810000 */
[C---:B------:R-:W-:Y:S02]  /*29e0*/  ISETP.GT.AND P2, PT, R88.reuse, 0x78, PT ;  /* 0x000000785800780c */ /* 0x040fe40003f44270 */
[----:B--2---:R-:W-:Y:S02]  /*29f0*/  FSEL R26, R81, -INF , P1 ;  /* 0xff800000511a7808 */ /* 0x004fe40000800000 */
[----:B------:R-:W-:Y:S01]  /*2a00*/  FMNMX.FTZ R21, R29, R28, !PT ;  /* 0x0000001c1d157209 */ /* 0x000fe20007810000 */
[----:B------:R-:W1:Y:S01]  /*2a10*/  MUFU.TANH R3, R3 ;  /* 0x0000000300037308 */ /* 0x000e620000002400 */
[----:B------:R-:W-:-:S02]  /*2a20*/  ISETP.GT.AND P1, PT, R88, 0x79, PT ;  /* 0x000000795800780c */ /* 0x000fc40003f24270 */
[----:B------:R-:W-:Y:S02]  /*2a30*/  CS2R R88, SRZ ;  /* 0x0000000000587805 */ /* 0x000fe4000001ff00 */
[----:B---3--:R-:W-:Y:S02]  /*2a40*/  FSEL R28, R84, -INF , P2 ;  /* 0xff800000541c7808 */ /* 0x008fe40001000000 */
[----:B------:R-:W-:Y:S02]  /*2a50*/  FMNMX.FTZ R21, R26, R21, !PT ;  /* 0x000000151a157209 */ /* 0x000fe40007810000 */
[----:B------:R-:W-:Y:S01]  /*2a60*/  VIMNMX R75, R55, R54, PT ;  /* 0x00000036374b7248 */ /* 0x000fe20003fe0100 */
[----:B------:R-:W2:Y:S01]  /*2a70*/  MUFU.TANH R8, R8 ;  /* 0x0000000800087308 */ /* 0x000ea20000002400 */
[----:B0-----:R-:W-:Y:S02]  /*2a80*/  FSEL R27, R27, -INF , P1 ;  /* 0xff8000001b1b7808 */ /* 0x001fe40000800000 */
[----:B------:R-:W-:-:S02]  /*2a90*/  FMNMX.FTZ R62, R28, R21, !PT ;  /* 0x000000151c3e7209 */ /* 0x000fc40007810000 */
[----:B------:R-:W-:Y:S02]  /*2aa0*/  ISETP.GT.AND P2, PT, R75, 0x1, PT ;  /* 0x000000014b00780c */ /* 0x000fe40003f44270 */
[----:B------:R-:W-:Y:S01]  /*2ab0*/  FMNMX.FTZ R62, R27, R62, !PT ;  /* 0x0000003e1b3e7209 */ /* 0x000fe20007810000 */
[----:B------:R-:W0:Y:S01]  /*2ac0*/  MUFU.TANH R9, R9 ;  /* 0x0000000900097308 */ /* 0x000e220000002400 */
[----:B------:R-:W-:-:S03]  /*2ad0*/  ISETP.GT.AND P3, PT, R75, 0x8, PT ;  /* 0x000000084b00780c */ /* 0x000fc60003f64270 */
[----:B------:R-:W3:Y:S04]  /*2ae0*/  SHFL.BFLY PT, R21, R62, 0x2, 0x1f ;  /* 0x0c401f003e157f89 */ /* 0x000ee800000e0000 */
[----:B------:R-:W4:Y:S08]  /*2af0*/  MUFU.TANH R10, R10 ;  /* 0x0000000a000a7308 */ /* 0x000f300000002400 */
[----:B------:R-:W5:Y:S08]  /*2b00*/  MUFU.TANH R12, R12 ;  /* 0x0000000c000c7308 */ /* 0x000f700000002400 */
[----:B------:R-:W5:Y:S01]  /*2b10*/  MUFU.TANH R11, R11 ;  /* 0x0000000b000b7308 */ /* 0x000f620000002400 */
[----:B---3--:R-:W-:Y:S01]  /*2b20*/  FMNMX.FTZ R61, R62, R21, !PT ;  /* 0x000000153e3d7209 */ /* 0x008fe20007810000 */
[----:B------:R-:W-:-:S06]  /*2b30*/  FMUL.FTZ R62, R0, R79 ;  /* 0x0000004f003e7220 */ /* 0x000fcc0000410000 */
        /* <DEDUP_REMOVED lines=8> */
[----:B------:R-:W-:Y:S02]  /*2bc0*/  FFMA.FTZ R61, R21, R76, -8 ;  /* 0xc1000000153d7423 */ /* 0x000fe4000001004c */
[----:B------:R-:W1:Y:S03]  /*2bd0*/  MUFU.TANH R18, R18 ;  /* 0x0000001200127308 */ /* 0x000e660000002400 */
[----:B------:R-:W-:Y:S02]  /*2be0*/  FSEL R61, R61, RZ, P1 ;  /* 0x000000ff3d3d7208 */ /* 0x000fe40000800000 */
[----:B------:R-:W-:-:S03]  /*2bf0*/  ISETP.GT.AND P1, PT, R75, RZ, PT ;  /* 0x000000ff4b00720c */ /* 0x000fc60003f24270 */
[--C-:B------:R-:W-:Y:S01]  /*2c00*/  FFMA.FTZ R45, R59, UR24, -R61.reuse ;  /* 0x000000183b2d7c23 */ /* 0x100fe2000801083d */
[----:B------:R-:W-:Y:S01]  /*2c10*/  FSEL R54, R3, -INF , P1 ;  /* 0xff80000003367808 */ /* 0x000fe20000800000 */
[--C-:B------:R-:W-:Y:S01]  /*2c20*/  FFMA.FTZ R3, R58, UR24, -R61.reuse ;  /* 0x000000183a037c23 */ /* 0x100fe2000801083d */
[----:B--2---:R-:W-:Y:S01]  /*2c30*/  FSEL R59, R8, -INF , P2 ;  /* 0xff800000083b7808 */ /* 0x004fe20001000000 */
[--C-:B------:R-:W-:Y:S01]  /*2c40*/  FFMA.FTZ R8, R57, UR24, -R61.reuse ;  /* 0x0000001839087c23 */ /* 0x100fe2000801083d */
[----:B------:R-:W-:Y:S01]  /*2c50*/  ISETP.GT.AND P1, PT, R75, 0x9, PT ;  /* 0x000000094b00780c */ /* 0x000fe20003f24270 */
[--C-:B------:R-:W-:Y:S01]  /*2c60*/  FFMA.FTZ R76, R56, UR24, -R61.reuse ;  /* 0x00000018384c7c23 */ /* 0x100fe2000801083d */
[----:B0-----:R-:W-:Y:S01]  /*2c70*/  FSEL R58, R9, -INF , P3 ;  /* 0xff800000093a7808 */ /* 0x001fe20001800000 */
[----:B------:R-:W0:Y:S01]  /*2c80*/  MUFU.TANH R19, R19 ;  /* 0x0000001300137308 */ /* 0x000e220000002400 */
[----:B------:R-:W-:Y:S01]  /*2c90*/  FMNMX.FTZ R9, R54, R59, !PT ;  /* 0x0000003b36097209 */ /* 0x000fe20007810000 */
[--C-:B------:R-:W-:Y:S01]  /*2ca0*/  FFMA.FTZ R53, R53, UR24, -R61.reuse ;  /* 0x0000001835357c23 */ /* 0x100fe2000801083d */
[----:B----4-:R-:W-:Y:S01]  /*2cb0*/  FSEL R55, R10, -INF , P1 ;  /* 0xff8000000a377808 */ /* 0x010fe20000800000 */
[--C-:B------:R-:W-:Y:S01]  /*2cc0*/  FFMA.FTZ R44, R44, UR24, -R61.reuse ;  /* 0x000000182c2c7c23 */ /* 0x100fe2000801083d */
[C---:B------:R-:W-:Y:S01]  /*2cd0*/  ISETP.GT.AND P2, PT, R75.reuse, 0x10, PT ;  /* 0x000000104b00780c */ /* 0x040fe20003f44270 */
[--C-:B------:R-:W-:Y:S01]  /*2ce0*/  FFMA.FTZ R2, R2, UR24, -R61.reuse ;  /* 0x0000001802027c23 */ /* 0x100fe2000801083d */
[----:B------:R-:W-:Y:S01]  /*2cf0*/  FMNMX.FTZ R10, R58, R9, !PT ;  /* 0x000000093a0a7209 */ /* 0x000fe20007810000 */
[----:B------:R-:W2:Y:S01]  /*2d00*/  MUFU.TANH R20, R20 ;  /* 0x0000001400147308 */ /* 0x000ea20000002400 */
        /* <DEDUP_REMOVED lines=30> */
[----:B------:R-:W-:Y:S01]  /*2ef0*/  FSEL R50, R15, -INF , P1 ;  /* 0xff8000000f327808 */ /* 0x000fe20000800000 */
        /* <DEDUP_REMOVED lines=18> */
[----:B------:R-:W0:Y:S01]  /*3020*/  MUFU.TANH R60, R60 ;  /* 0x0000003c003c7308 */ /* 0x000e220000002400 */
[----:B--2---:R-:W-:Y:S01]  /*3030*/  FSEL R20, R20, -INF , P2 ;  /* 0xff80000014147808 */ /* 0x004fe20001000000 */
[--C-:B------:R-:W-:Y:S01]  /*3040*/  FFMA.FTZ R28, R28, UR24, -R61.reuse ;  /* 0x000000181c1c7c23 */ /* 0x100fe2000801083d */
[----:B------:R-:W-:Y:S01]  /*3050*/  FMNMX.FTZ R15, R19, R18, !PT ;  /* 0x00000012130f7209 */ /* 0x000fe20007810000 */
[----:B------:R-:W-:Y:S01]  /*3060*/  FFMA.FTZ R27, R27, UR24, -R61 ;  /* 0x000000181b1b7c23 */ /* 0x000fe2000801083d */
[----:B------:R-:W-:-:S02]  /*3070*/  ISETP.GT.AND P2, PT, R75, 0x38, PT ;  /* 0x000000384b00780c */ /* 0x000fc40003f44270 */
[----:B----4-:R-:W-:Y:S01]  /*3080*/  FSEL R22, R22, -INF , P1 ;  /* 0xff80000016167808 */ /* 0x010fe20000800000 */
[----:B------:R-:W2:Y:S01]  /*3090*/  MUFU.TANH R64, R64 ;  /* 0x0000004000407308 */ /* 0x000ea20000002400 */
[----:B------:R-:W-:Y:S02]  /*30a0*/  FMNMX.FTZ R51, R20, R15, !PT ;  /* 0x0000000f14337209 */ /* 0x000fe40007810000 */
[----:B------:R-:W-:Y:S02]  /*30b0*/  ISETP.GT.AND P1, PT, R75, 0x39, PT ;  /* 0x000000394b00780c */ /* 0x000fe40003f24270 */
[----:B---3--:R-:W-:Y:S02]  /*30c0*/  FSEL R23, R23, -INF , P2 ;  /* 0xff80000017177808 */ /* 0x008fe40001000000 */
[----:B------:R-:W-:Y:S01]  /*30d0*/  FMNMX.FTZ R18, R22, R51, !PT ;  /* 0x0000003316127209 */ /* 0x000fe20007810000 */
[----:B------:R-:W3:Y:S01]  /*30e0*/  MUFU.TANH R73, R73 ;  /* 0x0000004900497308 */ /* 0x000ee20000002400 */
[----:B------:R-:W-:-:S02]  /*30f0*/  ISETP.GT.AND P2, PT, R75, 0x40, PT ;  /* 0x000000404b00780c */ /* 0x000fc40003f44270 */
[----:B-----5:R-:W-:Y:S01]  /*3100*/  FSEL R51, R16, -INF , P1 ;  /* 0xff80000010337808 */ /* 0x020fe20000800000 */
[----:B------:R-:W-:Y:S01]  /*3110*/  FFMA.FTZ R16, R49, UR24, -R61 ;  /* 0x0000001831107c23 */ /* 0x000fe2000801083d */
[----:B------:R-:W-:Y:S02]  /*3120*/  FMNMX.FTZ R18, R23, R18, !PT ;  /* 0x0000001217127209 */ /* 0x000fe40007810000 */
[----:B------:R-:W-:Y:S01]  /*3130*/  ISETP.GT.AND P1, PT, R75, 0x41, PT ;  /* 0x000000414b00780c */ /* 0x000fe20003f24270 */
[----:B------:R-:W4:Y:S01]  /*3140*/  MUFU.TANH R72, R72 ;  /* 0x0000004800487308 */ /* 0x000f220000002400 */
[----:B------:R-:W-:Y:S02]  /*3150*/  FSEL R25, R25, -INF , P2 ;  /* 0xff80000019197808 */ /* 0x000fe40001000000 */
[----:B------:R-:W-:Y:S02]  /*3160*/  FMNMX.FTZ R18, R51, R18, !PT ;  /* 0x0000001233127209 */ /* 0x000fe40007810000 */
[----:B------:R-:W-:-:S02]  /*3170*/  ISETP.GT.AND P2, PT, R75, 0x48, PT ;  /* 0x000000484b00780c */ /* 0x000fc40003f44270 */
[----:B-1----:R-:W-:Y:S01]  /*3180*/  FSEL R49, R24, -INF , P1 ;  /* 0xff80000018317808 */ /* 0x002fe20000800000 */
[----:B------:R-:W1:Y:S01]  /*3190*/  MUFU.TANH R70, R70 ;  /* 0x0000004600467308 */ /* 0x000e620000002400 */
[----:B------:R-:W-:Y:S01]  /*31a0*/  FMNMX.FTZ R18, R25, R18, !PT ;  /* 0x0000001219127209 */ /* 0x000fe20007810000 */
[----:B------:R-:W-:Y:S01]  /*31b0*/  FFMA.FTZ R24, R48, UR24, -R61 ;  /* 0x0000001830187c23 */ /* 0x000fe2000801083d */
[C---:B------:R-:W-:Y:S02]  /*31c0*/  ISETP.GT.AND P1, PT, R75.reuse, 0x49, PT ;  /* 0x000000494b00780c */ /* 0x040fe40003f24270 */
[----:B0-----:R-:W-:Y:S02]  /*31d0*/  FSEL R60, R60, -INF , P2 ;  /* 0xff8000003c3c7808 */ /* 0x001fe40001000000 */
[----:B------:R-:W-:Y:S01]  /*31e0*/  ISETP.GT.AND P2, PT, R75, 0x50, PT ;  /* 0x000000504b00780c */ /* 0x000fe20003f44270 */
[----:B------:R0:W-:Y:S01]  /*31f0*/  MUFU.EX2 R15, R53 ;  /* 0x00000035000f7308 */ /* 0x0001e20000000800 */
[----:B--2---:R-:W-:-:S02]  /*3200*/  FSEL R64, R64, -INF , P1 ;  /* 0xff80000040407808 */ /* 0x004fc40000800000 */
[----:B------:R-:W-:Y:S02]  /*3210*/  ISETP.GT.AND P1, PT, R75, 0x51, PT ;  /* 0x000000514b00780c */ /* 0x000fe40003f24270 */
[----:B---3--:R-:W-:Y:S02]  /*3220*/  FSEL R73, R73, -INF , P2 ;  /* 0xff80000049497808 */ /* 0x008fe40001000000 */
[----:B------:R-:W-:Y:S01]  /*3230*/  ISETP.GT.AND P2, PT, R75, 0x58, PT ;  /* 0x000000584b00780c */ /* 0x000fe20003f44270 */
[----:B------:R-:W2:Y:S01]  /*3240*/  MUFU.TANH R65, R65 ;  /* 0x0000004100417308 */ /* 0x000ea20000002400 */
[----:B0-----:R-:W-:Y:S02]  /*3250*/  FMNMX.FTZ R53, R49, R18, !PT ;  /* 0x0000001231357209 */ /* 0x001fe40007810000 */
[----:B----4-:R-:W-:Y:S02]  /*3260*/  FSEL R72, R72, -INF , P1 ;  /* 0xff80000048487808 */ /* 0x010fe40000800000 */
        /* <DEDUP_REMOVED lines=13> */
[----:B0-----:R-:W-:Y:S02]  /*3340*/  FSEL R66, R66, -INF , P2 ;  /* 0xff80000042427808 */ /* 0x001fe40001000000 */
[----:B------:R-:W-:Y:S02]  /*3350*/  FMNMX.FTZ R77, R65, R18, !PT ;  /* 0x00000012414d7209 */ /* 0x000fe40007810000 */
[----:B------:R-:W-:-:S02]  /*3360*/  ISETP.GT.AND P2, PT, R75, 0x68, PT ;  /* 0x000000684b00780c */ /* 0x000fc40003f44270 */
        /* <DEDUP_REMOVED lines=27> */
[----:B------:R-:W-:Y:S02]  /*3520*/  FFMA.FTZ R31, R32, UR24, -R61 ;  /* 0x00000018201f7c23 */ /* 0x000fe4000801083d */
[----:B------:R-:W-:-:S03]  /*3530*/  FMNMX.FTZ R18, R71, R18, !PT ;  /* 0x0000001247127209 */ /* 0x000fc60007810000 */
[----:B------:R-:W-:Y:S02]  /*3540*/  MUFU.EX2 R45, R45 ;  /* 0x0000002d002d7308 */ /* 0x000fe40000000800 */
[----:B------:R-:W0:Y:S06]  /*3550*/  SHFL.BFLY PT, R75, R18, 0x2, 0x1f ;  /* 0x0c401f00124b7f89 */ /* 0x000e2c00000e0000 */
        /* <DEDUP_REMOVED lines=9> */
[----:B------:R-:W1:Y:S01]  /*35f0*/  MUFU.EX2 R14, R14 ;  /* 0x0000000e000e7308 */ /* 0x000e620000000800 */
[----:B0-----:R-:W-:Y:S01]  /*3600*/  FMNMX.FTZ R18, R75, R18, !PT ;  /* 0x000000124b127209 */ /* 0x001fe20007810000 */
[----:B------:R-:W-:-:S06]  /*3610*/  IMAD.U32 R75, RZ, RZ, UR24 ;  /* 0x00000018ff4b7e24 */ /* 0x000fcc000f8e00ff */
[----:B------:R-:W-:Y:S01]  /*3620*/  MUFU.EX2 R16, R16 ;  /* 0x0000001000107308 */ /* 0x000fe20000000800 */
[C---:B------:R-:W-:Y:S01]  /*3630*/  FSETP.NEU.FTZ.AND P1, PT, R18.reuse, -INF , PT ;  /* 0xff8000001200780b */ /* 0x040fe20003f3d000 */
[----:B------:R-:W-:-:S05]  /*3640*/  FFMA.FTZ R32, R18, R75, -8 ;  /* 0xc100000012207423 */ /* 0x000fca000001004b */
[----:B------:R-:W-:Y:S01]  /*3650*/  FSEL R75, R32, RZ, P1 ;  /* 0x000000ff204b7208 */ /* 0x000fe20000800000 */
[----:B------:R-:W-:Y:S01]  /*3660*/  MUFU.EX2 R24, R24 ;  /* 0x0000001800187308 */ /* 0x000fe20000000800 */
[----:B-1----:R-:W-:Y:S02]  /*3670*/  F2FP.SATFINITE.E4M3.F32.PACK_AB_MERGE_C R150, R14, R11, RZ ;  /* 0x0000000b0e96723e */ /* 0x002fe400048070ff */
[----:B------:R-:W-:Y:S01]  /*3680*/  PLOP3.LUT P1, PT, PT, PT, UP0, 0x80, 0x0 ;  /* 0x000000000000781c */ /* 0x000fe20003f2f008 */
[--C-:B------:R-:W-:Y:S01]  /*3690*/  FFMA.FTZ R32, R54, UR24, -R75.reuse ;  /* 0x0000001836207c23 */ /* 0x100fe2000801084b */
[--C-:B------:R-:W-:Y:S01]  /*36a0*/  FFMA.FTZ R59, R59, UR24, -R75.reuse ;  /* 0x000000183b3b7c23 */ /* 0x100fe2000801084b */
[--C-:B------:R-:W-:Y:S01]  /*36b0*/  FFMA.FTZ R48, R58, UR24, -R75.reuse ;  /* 0x000000183a307c23 */ /* 0x100fe2000801084b */
[--C-:B------:R-:W-:Y:S01]  /*36c0*/  FFMA.FTZ R55, R55, UR24, -R75.reuse ;  /* 0x0000001837377c23 */ /* 0x100fe2000801084b */
[--C-:B------:R-:W-:Y:S01]  /*36d0*/  FFMA.FTZ R12, R12, UR24, -R75.reuse ;  /* 0x000000180c0c7c23 */ /* 0x100fe2000801084b */
[----:B------:R-:W-:Y:S01]  /*36e0*/  FFMA.FTZ R57, R57, UR24, -R75 ;  /* 0x0000001839397c23 */ /* 0x000fe2000801084b */
[----:B------:R-:W-:Y:S01]  /*36f0*/  MUFU.EX2 R32, R32 ;  /* 0x0000002000207308 */ /* 0x000fe20000000800 */
[----:B------:R-:W-:Y:S01]  /*3700*/  FADD.FTZ R58, R2, R45 ;  /* 0x0000002d023a7221 */ /* 0x000fe20000010000 */
[--C-:B------:R-:W-:Y:S01]  /*3710*/  FFMA.FTZ R54, R56, UR24, -R75.reuse ;  /* 0x0000001838367c23 */ /* 0x100fe2000801084b */
[--C-:B------:R-:W-:Y:S01]  /*3720*/  FFMA.FTZ R56, R23, UR24, -R75.reuse ;  /* 0x0000001817387c23 */ /* 0x100fe2000801084b */
[--C-:B------:R-:W-:Y:S01]  /*3730*/  FFMA.FTZ R61, R13, UR24, -R75.reuse ;  /* 0x000000180d3d7c23 */ /* 0x100fe2000801084b */
[----:B------:R-:W-:Y:S01]  /*3740*/  FADD.FTZ R79, R3, R58 ;  /* 0x0000003a034f7221 */ /* 0x000fe20000010000 */
[--C-:B------:R-:W-:Y:S01]  /*3750*/  FFMA.FTZ R23, R49, UR24, -R75.reuse ;  /* 0x0000001831177c23 */ /* 0x100fe2000801084b */
[--C-:B------:R-:W-:Y:S01]  /*3760*/  FFMA.FTZ R13, R17, UR24, -R75.reuse ;  /* 0x00000018110d7c23 */ /* 0x100fe2000801084b */
[----:B------:R-:W0:Y:S01]  /*3770*/  MUFU.EX2 R59, R59 ;  /* 0x0000003b003b7308 */ /* 0x000e220000000800 */
[--C-:B------:R-:W-:Y:S01]  /*3780*/  FFMA.FTZ R49, R60, UR24, -R75.reuse ;  /* 0x000000183c317c23 */ /* 0x100fe2000801084b */
[--C-:B------:R-:W-:Y:S01]  /*3790*/  FFMA.FTZ R17, R52, UR24, -R75.reuse ;  /* 0x0000001834117c23 */ /* 0x100fe2000801084b */
[--C-:B------:R-:W-:Y:S01]  /*37a0*/  FFMA.FTZ R60, R64, UR24, -R75.reuse ;  /* 0x00000018403c7c23 */ /* 0x100fe2000801084b */
[----:B------:R-:W-:Y:S01]  /*37b0*/  FFMA.FTZ R52, R19, UR24, -R75 ;  /* 0x0000001813347c23 */ /* 0x000fe2000801084b */
[----:B------:R-:W-:Y:S01]  /*37c0*/  FADD.FTZ R64, R8, R79 ;  /* 0x0000004f08407221 */ /* 0x000fe20000010000 */
        /* <DEDUP_REMOVED lines=8> */
[----:B------:R-:W-:Y:S01]  /*3850*/  F2FP.SATFINITE.E4M3.F32.PACK_AB_MERGE_C R150, R10, R9, R150 ;  /* 0x000000090a96723e */ /* 0x000fe20004807096 */
        /* <DEDUP_REMOVED lines=13> */
[----:B------:R-:W-:-:S04]  /*3930*/  FFMA.FTZ R71, R71, UR24, -R75 ;  /* 0x0000001847477c23 */ /* 0x000fc8000801084b */
[----:B------:R-:W1:Y:S01]  /*3940*/  MUFU.EX2 R57, R57 ;  /* 0x0000003900397308 */ /* 0x000e620000000800 */
[C---:B--2---:R-:W-:Y:S01]  /*3950*/  FADD.FTZ R73, R55.reuse, R58 ;  /* 0x0000003a37497221 */ /* 0x044fe20000010000 */
[----:B------:R-:W-:Y:S01]  /*3960*/  FFMA.FTZ R58, R72, UR24, -R75 ;  /* 0x00000018483a7c23 */ /* 0x000fe2000801084b */
[----:B------:R-:W-:Y:S01]  /*3970*/  FADD.FTZ R72, R10, R77 ;  /* 0x0000004d0a487221 */ /* 0x000fe20000010000 */
[----:B------:R-:W-:-:S03]  /*3980*/  F2FP.SATFINITE.E4M3.F32.PACK_AB_MERGE_C R48, R55, R48, RZ ;  /* 0x000000303730723e */ /* 0x000fc600048070ff */
[----:B------:R-:W-:Y:S01]  /*3990*/  FADD.FTZ R77, R11, R72 ;  /* 0x000000480b4d7221 */ /* 0x000fe20000010000 */
[----:B------:R-:W2:Y:S01]  /*39a0*/  MUFU.EX2 R54, R54 ;  /* 0x0000003600367308 */ /* 0x000ea20000000800 */
[----:B0-----:R-:W-:Y:S01]  /*39b0*/  FADD.FTZ R64, R12, R73 ;  /* 0x000000490c407221 */ /* 0x001fe20000010000 */
[----:B------:R-:W-:Y:S01]  /*39c0*/  F2FP.SATFINITE.E4M3.F32.PACK_AB_MERGE_C R149, R59, R32, R48 ;  /* 0x000000203b95723e */ /* 0x000fe20004807030 */
[----:B------:R-:W-:-:S05]  /*39d0*/  FADD.FTZ R72, R14, R77 ;  /* 0x0000004d0e487221 */ /* 0x000fca0000010000 */
[----:B------:R-:W0:Y:S01]  /*39e0*/  MUFU.EX2 R61, R61 ;  /* 0x0000003d003d7308 */ /* 0x000e220000000800 */
[----:B-1----:R-:W-:-:S07]  /*39f0*/  FADD.FTZ R73, R57, R64 ;  /* 0x0000004039497221 */ /* 0x002fce0000010000 */
[----:B------:R-:W1:Y:S01]  /*3a00*/  MUFU.EX2 R13, R13 ;  /* 0x0000000d000d7308 */ /* 0x000e620000000800 */
[----:B--2---:R-:W-:Y:S01]  /*3a10*/  FADD.FTZ R64, R54, R73 ;  /* 0x0000004936407221 */ /* 0x004fe20000010000 */
[----:B------:R-:W-:-:S04]  /*3a20*/  FADD.FTZ R73, R15, R72 ;  /* 0x000000480f497221 */ /* 0x000fc80000010000 */
[----:B------:R-:W-:Y:S02]  /*3a30*/  FADD.FTZ R77, R16, R73 ;  /* 0x00000049104d7221 */ /* 0x000fe40000010000 */
[----:B------:R-:W2:Y:S01]  /*3a40*/  MUFU.EX2 R50, R50 ;  /* 0x0000003200327308 */ /* 0x000ea20000000800 */
[C---:B0-----:R-:W-:Y:S01]  /*3a50*/  FADD.FTZ R64, R61.reuse, R64 ;  /* 0x000000403d407221 */ /* 0x041fe20000010000 */
[----:B------:R-:W-:Y:S01]  /*3a60*/  FADD.FTZ R72, R24, R77 ;  /* 0x0000004d18487221 */ /* 0x000fe20000010000 */
[----:B------:R-:W-:-:S04]  /*3a70*/  F2FP.SATFINITE.E4M3.F32.PACK_AB_MERGE_C R54, R61, R54, RZ ;  /* 0x000000363d36723e */ /* 0x000fc800048070ff */
[----:B------:R-:W-:Y:S01]  /*3a80*/  F2FP.SATFINITE.E4M3.F32.PACK_AB_MERGE_C R151, R57, R12, R54 ;  /* 0x0000000c3997723e */ /* 0x000fe20004807036 */
        /* <DEDUP_REMOVED lines=57> */
[----:B------:R-:W-:Y:S01]  /*3e20*/  MUFU.EX2 R39, R39 ;  /* 0x0000002700277308 */ /* 0x000fe20000000800 */
[----:B--2---:R-:W-:-:S07]  /*3e30*/  FADD.FTZ R8, R33, R8 ;  /* 0x0000000821087221 */ /* 0x004fce0000010000 */
[----:B------:R-:W1:Y:S01]  /*3e40*/  MUFU.EX2 R38, R38 ;  /* 0x0000002600267308 */ /* 0x000e620000000800 */
[----:B0-----:R-:W-:-:S07]  /*3e50*/  FADD.FTZ R9, R58, R9 ;  /* 0x000000093a097221 */ /* 0x001fce0000010000 */
[----:B------:R-:W0:Y:S08]  /*3e60*/  MUFU.EX2 R70, R70 ;  /* 0x0000004600467308 */ /* 0x000e300000000800 */
[----:B------:R-:W2:Y:S01]  /*3e70*/  MUFU.EX2 R65, R65 ;  /* 0x0000004100417308 */ /* 0x000ea20000000800 */
[----:B-1----:R-:W-:Y:S01]  /*3e80*/  F2FP.SATFINITE.E4M3.F32.PACK_AB_MERGE_C R10, R38, R39, RZ ;  /* 0x00000027260a723e */ /* 0x002fe200048070ff */
[----:B------:R-:W-:-:S03]  /*3e90*/  FADD.FTZ R39, R39, R8 ;  /* 0x0000000827277221 */ /* 0x000fc60000010000 */
[----:B------:R-:W-:Y:S01]  /*3ea0*/  F2FP.SATFINITE.E4M3.F32.PACK_AB_MERGE_C R142, R33, R40, R10 ;  /* 0x00000028218e723e */ /* 0x000fe2000480700a */
[----:B------:R-:W-:Y:S02]  /*3eb0*/  FADD.FTZ R38, R38, R39 ;  /* 0x0000002726267221 */ /* 0x000fe40000010000 */
[----:B------:R-:W-:Y:S01]  /*3ec0*/  MUFU.EX2 R31, R31 ;  /* 0x0000001f001f7308 */ /* 0x000fe20000000800 */
[----:B0-----:R-:W-:-:S07]  /*3ed0*/  FADD.FTZ R8, R70, R9 ;  /* 0x0000000946087221 */ /* 0x001fce0000010000 */
[----:B------:R-:W0:Y:S01]  /*3ee0*/  MUFU.EX2 R30, R30 ;  /* 0x0000001e001e7308 */ /* 0x000e220000000800 */
[C---:B--2---:R-:W-:Y:S01]  /*3ef0*/  FADD.FTZ R9, R65.reuse, R8 ;  /* 0x0000000841097221 */ /* 0x044fe20000010000 */
[----:B------:R-:W-:-:S04]  /*3f00*/  F2FP.SATFINITE.E4M3.F32.PACK_AB_MERGE_C R65, R65, R70, RZ ;  /* 0x000000464141723e */ /* 0x000fc800048070ff */
[----:B------:R-:W-:Y:S02]  /*3f10*/  F2FP.SATFINITE.E4M3.F32.PACK_AB_MERGE_C R143, R58, R25, R65 ;  /* 0x000000193a8f723e */ /* 0x000fe40004807041 */
        /* <DEDUP_REMOVED lines=11> */
[----:B------:R-:W-:Y:S01]  /*3fd0*/  MUFU.EX2 R28, R28 ;  /* 0x0000001c001c7308 */ /* 0x000fe20000000800 */
[----:B-1----:R-:W-:Y:S01]  /*3fe0*/  FADD.FTZ R9, R69, R8 ;  /* 0x0000000845097221 */ /* 0x002fe20000010000 */
[----:B------:R-:W-:-:S06]  /*3ff0*/  FADD.FTZ R30, R30, R31 ;  /* 0x0000001f1e1e7221 */ /* 0x000fcc0000010000 */
[----:B------:R-:W0:Y:S01]  /*4000*/  MUFU.EX2 R27, R27 ;  /* 0x0000001b001b7308 */ /* 0x000e220000000800 */
[----:B--2---:R-:W-:-:S07]  /*4010*/  FADD.FTZ R8, R68, R9 ;  /* 0x0000000944087221 */ /* 0x004fce0000010000 */
[----:B------:R-:W1:Y:S08]  /*4020*/  MUFU.EX2 R3, R62 ;  /* 0x0000003e00037308 */ /* 0x000e700000000800 */
[----:B------:R-:W-:Y:S01]  /*4030*/  MUFU.EX2 R29, R29 ;  /* 0x0000001d001d7308 */ /* 0x000fe20000000800 */
[----:B0-----:R-:W-:-:S07]  /*4040*/  F2FP.SATFINITE.E4M3.F32.PACK_AB_MERGE_C R9, R27, R28, RZ ;  /* 0x0000001c1b09723e */ /* 0x001fce00048070ff */
[----:B------:R-:W0:Y:S01]  /*4050*/  MUFU.EX2 R26, R26 ;  /* 0x0000001a001a7308 */ /* 0x000e220000000800 */
[C---:B-1----:R-:W-:Y:S01]  /*4060*/  FADD.FTZ R8, R3.reuse, R8 ;  /* 0x0000000803087221 */ /* 0x042fe20000010000 */
[----:B------:R-:W-:-:S04]  /*4070*/  F2FP.SATFINITE.E4M3.F32.PACK_AB_MERGE_C R68, R3, R68, RZ ;  /* 0x000000440344723e */ /* 0x000fc800048070ff */
[----:B------:R-:W-:Y:S02]  /*4080*/  F2FP.SATFINITE.E4M3.F32.PACK_AB_MERGE_C R137, R69, R66, R68 ;  /* 0x000000424589723e */ /* 0x000fe40004807044 */
[----:B------:R-:W1:Y:S08]  /*4090*/  MUFU.EX2 R67, R67 ;  /* 0x0000004300437308 */ /* 0x000e700000000800 */
[----:B------:R-:W2:Y:S01]  /*40a0*/  MUFU.EX2 R2, R63 ;  /* 0x0000003f00027308 */ /* 0x000ea20000000800 */
[----:B0-----:R-:W-:Y:S01]  /*40b0*/  F2FP.SATFINITE.E4M3.F32.PACK_AB_MERGE_C R138, R26, R29, R9 ;  /* 0x0000001d1a8a723e */ /* 0x001fe20004807009 */
[----:B------:R-:W-:-:S04]  /*40c0*/  FADD.FTZ R29, R29, R30 ;  /* 0x0000001e1d1d7221 */ /* 0x000fc80000010000 */
[----:B------:R-:W-:Y:S02]  /*40d0*/  FADD.FTZ R29, R26, R29 ;  /* 0x0000001d1a1d7221 */ /* 0x000fe40000010000 */
[----:B------:R-:W-:Y:S01]  /*40e0*/  MUFU.EX2 R74, R74 ;  /* 0x0000004a004a7308 */ /* 0x000fe20000000800 */
[----:B-1----:R-:W-:Y:S01]  /*40f0*/  FADD.FTZ R3, R67, R8 ;  /* 0x0000000843037221 */ /* 0x002fe20000010000 */
[----:B------:R-:W-:-:S06]  /*4100*/  FADD.FTZ R28, R28, R29 ;  /* 0x0000001d1c1c7221 */ /* 0x000fcc0000010000 */
[----:B------:R-:W0:Y:S01]  /*4110*/  MUFU.EX2 R71, R71 ;  /* 0x0000004700477308 */ /* 0x000e220000000800 */
[----:B--2---:R-:W-:Y:S01]  /*4120*/  FADD.FTZ R3, R2, R3 ;  /* 0x0000000302037221 */ /* 0x004fe20000010000 */
[----:B0-----:R-:W-:-:S03]  /*4130*/  F2FP.SATFINITE.E4M3.F32.PACK_AB_MERGE_C R8, R71, R74, RZ ;  /* 0x0000004a4708723e */ /* 0x001fc600048070ff */
[----:B------:R-:W-:Y:S01]  /*4140*/  FADD.FTZ R74, R74, R3 ;  /* 0x000000034a4a7221 */ /* 0x000fe20000010000 */
[----:B------:R-:W-:Y:S01]  /*4150*/  FADD.FTZ R3, R27, R28 ;  /* 0x0000001c1b037221 */ /* 0x000fe20000010000 */
[----:B------:R-:W-:Y:S02]  /*4160*/  F2FP.SATFINITE.E4M3.F32.PACK_AB_MERGE_C R139, R2, R67, R8 ;  /* 0x00000043028b723e */ /* 0x000fe40004807008 */
[----:B------:R-:W-:Y:S01]  /*4170*/  FADD.FTZ R2, R71, R74 ;  /* 0x0000004a47027221 */ /* 0x000fe20000010000 */
        /* <DEDUP_REMOVED lines=31> */
[----:B------:R-:W-:-:S05]  /*4370*/  ULDC UR24, c[0x0][0x988] ;  /* 0x0002620000187ab9 */ /* 0x000fca0000000800 */
.L_x_12778:
[----:B------:R-:W-:-:S04]  /*4380*/  UISETP.NE.AND UP0, UPT, UR7, 0x1, UPT ;  /* 0x000000010700788c */ /* 0x000fc8000bf05270 */
[----:B------:R-:W-:-:S04]  /*4390*/  USEL UR5, URZ, 0x1, UP0 ;  /* 0x000000013f057887 */ /* 0x000fc80008000000 */
[----:B------:R-:W-:Y:S01]  /*43a0*/  ULOP3.LUT UR5, UR6, UR5, URZ, 0x3c, !UPT ;  /* 0x0000000506057292 */ /* 0x000fe2000f8e3c3f */
[----:B------:R-:W-:Y:S11]  /*43b0*/  @!P0 BRA `(.L_x_12768) ;  /* 0x0000000000048947 */ /* 0x000ff60003800000 */
[----:B------:R-:W-:Y:S01]  /*43c0*/  BPT.TRAP 0x1 ;  /* 0x000000040000795c */ /* 0x000fe20000300000 */
.L_x_12768:
        /* <DEDUP_REMOVED lines=9> */
.L_x_12769:
[----:B-1----:R-:W-:Y:S05]  /*4460*/  @P1 BRA `(.L_x_12770) ;  /* 0x0000000000081947 */ /* 0x002fea0003800000 */
[----:B------:R-:W1:Y:S02]  /*4470*/  SYNCS.PHASECHK.TRANS64.TRYWAIT P1, [UR25+0x17030], R10 ;  /* 0x0170300aff0075a7 */ /* 0x000e640008020159 */
[----:B-1----:R-:W-:Y:S05]  /*4480*/  @!P1 BRA `(.L_x_12771) ;  /* 0x000000b800709947 */ /* 0x002fea0003800000 */
.L_x_12770:
        /* <DEDUP_REMOVED lines=19> */
.L_x_12772:
[----:B------:R-:W-:Y:S01]  /*45c0*/  ULEA UR11, UR7, UR44, 0x3 ;  /* 0x0000002c070b7291 */ /* 0x000fe2000f8e183f */
[----:B01----:R-:W-:-:S05]  /*45d0*/  IMAD.U32 R10, RZ, RZ, UR6 ;  /* 0x00000006ff0a7e24 */ /* 0x003fca000f8e00ff */
[----:B------:R-:W-:-:S04]  /*45e0*/  SHF.L.U32 R10, R10, 0x1f, RZ ;  /* 0x0000001f0a0a7819 */ /* 0x000fc800000006ff */
[----:B------:R0:W1:Y:S01]  /*45f0*/  SYNCS.PHASECHK.TRANS64.TRYWAIT P1, [UR11+0x17050], R10 ;  /* 0x0170500aff0075a7 */ /* 0x000062000802014b */
[----:B------:R-:W-:Y:S05]  /*4600*/  @!P0 BRA `(.L_x_12773) ;  /* 0x0000000000048947 */ /* 0x000fea0003800000 */
[----:B------:R-:W-:Y:S01]  /*4610*/  BPT.TRAP 0x1 ;  /* 0x000000040000795c */ /* 0x000fe20000300000 */
.L_x_12773:
[----:B-1----:R-:W-:Y:S05]  /*4620*/  @P1 BRA `(.L_x_12774) ;  /* 0x0000000000081947 */ /* 0x002fea0003800000 */
[----:B------:R-:W1:Y:S02]  /*4630*/  SYNCS.PHASECHK.TRANS64.TRYWAIT P1, [UR11+0x17050], R10 ;  /* 0x0170500aff0075a7 */ /* 0x000e64000802014b */
[----:B-1----:R-:W-:Y:S05]  /*4640*/  @!P1 BRA `(.L_x_12775) ;  /* 0x000000b800189947 */ /* 0x002fea0003800000 */
.L_x_12774:
[----:B------:R-:W-:Y:S01]  /*4650*/  UIADD3 UR6, UR44, 0x400, URZ ;  /* 0x000004002c067890 */ /* 0x000fe2000fffe03f */
[----:B------:R-:W-:-:S03]  /*4660*/  WARPGROUP.ARRIVE ;  /* 0x00000000000079c5 */ /* 0x000fc60000000000 */
[----:B------:R-:W-:-:S04]  /*4670*/  USHF.R.U32.HI UR6, URZ, 0x4, UR6 ;  /* 0x000000043f067899 */ /* 0x000fc80008011606 */
[----:B------:R-:W-:-:S04]  /*4680*/  ULOP3.LUT UR6, UR6, 0x3fff, URZ, 0xc0, !UPT ;  /* 0x00003fff06067892 */ /* 0x000fc8000f8ec03f */
[----:B------:R-:W-:-:S04]  /*4690*/  ULOP3.LUT UR6, UR6, 0x10000, URZ, 0xfc, !UPT ;  /* 0x0001000006067892 */ /* 0x000fc8000f8efc3f */
[----:B------:R-:W-:-:S03]  /*46a0*/  UIMAD UR10, UR7, 0x300, UR6 ;  /* 0x00000300070a78a4 */ /* 0x000fc6000f8e0206 */
[----:B------:R-:W-:-:S04]  /*46b0*/  UMOV UR7, 0x40000040 ;  /* 0x4000004000077882 */ /* 0x000fc80000000000 */
        /* <DEDUP_REMOVED lines=20> */
.L_x_12776:
[----:B------:R-:W-:Y:S01]  /*4800*/  UISETP.NE.AND UP0, UPT, UR43, URZ, UPT ;  /* 0x0000003f2b00728c */ /* 0x000fe2000bf05270 */
[----:B------:R-:W-:Y:S01]  /*4810*/  MOV R137, R6 ;  /* 0x0000000600897202 */ /* 0x000fe20000000f00 */
[C---:B------:R-:W-:Y:S01]  /*4820*/  FMUL.FTZ R141, R0.reuse, R24 ;  /* 0x00000018008d7220 */ /* 0x040fe20000410000 */
[C---:B------:R-:W-:Y:S01]  /*4830*/  FMUL.FTZ R13, R0.reuse, R31 ;  /* 0x0000001f000d7220 */ /* 0x040fe20000410000 */
[C---:B------:R-:W-:Y:S01]  /*4840*/  FMUL.FTZ R31, R0.reuse, R33 ;  /* 0x00000021001f7220 */ /* 0x040fe20000410000 */
[C---:B------:R-:W-:Y:S01]  /*4850*/  FMUL.FTZ R139, R0.reuse, R25 ;  /* 0x00000019008b7220 */ /* 0x040fe20000410000 */
[----:B------:R-:W-:Y:S01]  /*4860*/  PLOP3.LUT P1, PT, PT, PT, UP0, 0x80, 0x0 ;  /* 0x000000000000781c */ /* 0x000fe20003f2f008 */
[C---:B------:R-:W-:Y:S01]  /*4870*/  FMUL.FTZ R33, R0.reuse, R37 ;  /* 0x0000002500217220 */ /* 0x040fe20000410000 */
[----:B------:R-:W-:Y:S01]  /*4880*/  PLOP3.LUT P2, PT, PT, PT, UP0, 0x80, 0x0 ;  /* 0x000000000000781c */ /* 0x000fe20003f4f008 */
[----:B------:R-:W-:Y:S01]  /*4890*/  FMUL.FTZ R37, R0, R45 ;  /* 0x0000002d00257220 */ /* 0x000fe20000410000 */
[----:B------:R-:W2:Y:S01]  /*48a0*/  MUFU.TANH R141, R141 ;  /* 0x0000008d008d7308 */ /* 0x000ea20000002400 */
[----:B------:R-:W-:Y:S01]  /*48b0*/  @UP0 ULDC UR6, c[0x0][0x44c] ;  /* 0x0001130000060ab9 */ /* 0x000fe20000000800 */
[----:B------:R-:W-:-:S02]  /*48c0*/  IMAD.U32 R45, RZ, RZ, UR26 ;  /* 0x0000001aff2d7e24 */ /* 0x000fc4000f8e00ff */
[C---:B------:R-:W-:Y:S01]  /*48d0*/  FMUL.FTZ R138, R0.reuse, R28 ;  /* 0x0000001c008a7220 */ /* 0x040fe20000410000 */
[C---:B------:R-:W-:Y:S01]  /*48e0*/  FMUL.FTZ R29, R0.reuse, R29 ;  /* 0x0000001d001d7220 */ /* 0x040fe20000410000 */
[C---:B------:R-:W-:Y:S01]  /*48f0*/  FMUL.FTZ R12, R0.reuse, R30 ;  /* 0x0000001e000c7220 */ /* 0x040fe20000410000 */
[C---:B------:R-:W-:Y:S01]  /*4900*/  FMUL.FTZ R30, R0.reuse, R32 ;  /* 0x00000020001e7220 */ /* 0x040fe20000410000 */
[----:B------:R-:W-:Y:S01]  /*4910*/  FMUL.FTZ R32, R0, R36 ;  /* 0x0000002400207220 */ /* 0x000fe20000410000 */
[----:B------:R-:W3:Y:S01]  /*4920*/  MUFU.TANH R139, R139 ;  /* 0x0000008b008b7308 */ /* 0x000ee20000002400 */
[----:B------:R-:W-:Y:S01]  /*4930*/  @P1 IMAD.HI.U32 R21, R6, UR6, RZ ;  /* 0x0000000606151c27 */ /* 0x000fe2000f8e00ff */
[----:B------:R-:W-:-:S03]  /*4940*/  @UP0 ULDC UR6, c[0x0][0x450] ;  /* 0x0001140000060ab9 */ /* 0x000fc60000000800 */
[C---:B------:R-:W-:Y:S01]  /*4950*/  FMUL.FTZ R20, R0.reuse, R46 ;  /* 0x0000002e00147220 */ /* 0x040fe20000410000 */
[C---:B------:R-:W-:Y:S01]  /*4960*/  FMUL.FTZ R22, R0.reuse, R47 ;  /* 0x0000002f00167220 */ /* 0x040fe20000410000 */
[C---:B------:R-:W-:Y:S01]  /*4970*/  FMUL.FTZ R14, R0.reuse, R34 ;  /* 0x00000022000e7220 */ /* 0x040fe20000410000 */
[----:B------:R-:W-:Y:S01]  /*4980*/  @P2 SHF.R.U32.HI R137, RZ, UR6, R21 ;  /* 0x00000006ff892c19 */ /* 0x000fe20008011615 */
[----:B------:R-:W-:Y:S01]  /*4990*/  UMOV UR6, 0xffffff80 ;  /* 0xffffff8000067882 */ /* 0x000fe20000000000 */
[----:B------:R-:W4:Y:S01]  /*49a0*/  MUFU.TANH R138, R138 ;  /* 0x0000008a008a7308 */ /* 0x000f220000002400 */
[----:B------:R-:W-:Y:S01]  /*49b0*/  UIMAD UR6, UR23, UR6, 0x1 ;  /* 0x00000001170674a4 */ /* 0x000fe2000f8e0206 */
[C---:B------:R-:W-:Y:S01]  /*49c0*/  FMUL.FTZ R34, R0.reuse, R40 ;  /* 0x0000002800227220 */ /* 0x040fe20000410000 */
[----:B------:R-:W5:Y:S01]  /*49d0*/  SHFL.IDX PT, R21, R137, RZ, 0x1c1f ;  /* 0x001c1fff89157589 */ /* 0x000f6200000e0000 */
[C---:B------:R-:W-:Y:S01]  /*49e0*/  FMUL.FTZ R16, R0.reuse, R38 ;  /* 0x0000002600107220 */ /* 0x040fe20000410000 */
[C---:B------:R-:W-:Y:S01]  /*49f0*/  FMUL.FTZ R38, R0.reuse, R48 ;  /* 0x0000003000267220 */ /* 0x040fe20000410000 */
[C---:B------:R-:W-:Y:S01]  /*4a00*/  FMUL.FTZ R15, R0.reuse, R35 ;  /* 0x00000023000f7220 */ /* 0x040fe20000410000 */
[----:B------:R-:W-:Y:S01]  /*4a10*/  IMAD.U32 R136, RZ, RZ, UR6 ;  /* 0x00000006ff887e24 */ /* 0x000fe2000f8e00ff */
[----:B------:R-:W4:Y:S01]  /*4a20*/  MUFU.TANH R29, R29 ;  /* 0x0000001d001d7308 */ /* 0x000f220000002400 */
[C---:B------:R-:W-:Y:S01]  /*4a30*/  FMUL.FTZ R35, R0.reuse, R41 ;  /* 0x0000002900237220 */ /* 0x040fe20000410000 */
[----:B------:R-:W-:Y:S01]  /*4a40*/  FMUL.FTZ R36, R0, R44 ;  /* 0x0000002c00247220 */ /* 0x000fe20000410000 */
[----:B------:R-:W-:-:S02]  /*4a50*/  IMAD R136, R7, -0x2, R136 ;  /* 0xfffffffe07887824 */ /* 0x000fc400078e0288 */
[C---:B------:R-:W-:Y:S01]  /*4a60*/  FMUL.FTZ R17, R0.reuse, R39 ;  /* 0x0000002700117220 */ /* 0x040fe20000410000 */
[C---:B------:R-:W-:Y:S01]  /*4a70*/  FMUL.FTZ R39, R0.reuse, R49 ;  /* 0x0000003100277220 */ /* 0x040fe20000410000 */
[C---:B------:R-:W-:Y:S01]  /*4a80*/  FMUL.FTZ R23, R0.reuse, R50 ;  /* 0x0000003200177220 */ /* 0x040fe20000410000 */
[----:B------:R-:W-:Y:S01]  /*4a90*/  IMAD R136, R45, UR37, R136 ;  /* 0x000000252d887c24 */ /* 0x000fe2000f8e0288 */
        /* <DEDUP_REMOVED lines=11> */
[----:B-----5:R-:W-:Y:S01]  /*4b50*/  IADD3 R21, R21, -UR27, R136 ;  /* 0x8000001b15157c10 */ /* 0x020fe2000fffe088 */
[C---:B------:R-:W-:Y:S01]  /*4b60*/  FMUL.FTZ R73, R0.reuse, R73 ;  /* 0x0000004900497220 */ /* 0x040fe20000410000 */
[C---:B------:R-:W-:Y:S01]  /*4b70*/  FMUL.FTZ R76, R0.reuse, R76 ;  /* 0x0000004c004c7220 */ /* 0x040fe20000410000 */
[C---:B------:R-:W-:Y:S01]  /*4b80*/  FMUL.FTZ R77, R0.reuse, R77 ;  /* 0x0000004d004d7220 */ /* 0x040fe20000410000 */
[C---:B------:R-:W-:Y:S01]  /*4b90*/  ISETP.GT.AND P1, PT, R21.reuse, RZ, PT ;  /* 0x000000ff1500720c */ /* 0x040fe20003f24270 */
[----:B------:R-:W5:Y:S01]  /*4ba0*/  MUFU.TANH R32, R32 ;  /* 0x0000002000207308 */ /* 0x000f620000002400 */
[----:B------:R-:W-:Y:S01]  /*4bb0*/  ISETP.GT.AND P2, PT, R21, 0x1, PT ;  /* 0x000000011500780c */ /* 0x000fe20003f44270 */
[C---:B------:R-:W-:Y:S01]  /*4bc0*/  FMUL.FTZ R25, R0.reuse, R54 ;  /* 0x0000003600197220 */ /* 0x040fe20000410000 */
[----:B--2---:R-:W-:Y:S01]  /*4bd0*/  FSEL R141, R141, -INF , P1 ;  /* 0xff8000008d8d7808 */ /* 0x004fe20000800000 */
[C---:B------:R-:W-:Y:S01]  /*4be0*/  FMUL.FTZ R80, R0.reuse, R80 ;  /* 0x0000005000507220 */ /* 0x040fe20000410000 */
[----:B------:R-:W-:Y:S01]  /*4bf0*/  ISETP.GT.AND P1, PT, R21, 0x8, PT ;  /* 0x000000081500780c */ /* 0x000fe20003f24270 */
[C---:B01----:R-:W-:Y:S01]  /*4c00*/  FMUL.FTZ R10, R0.reuse, R26 ;  /* 0x0000001a000a7220 */ /* 0x043fe20000410000 */
[----:B---3--:R-:W-:Y:S01]  /*4c10*/  FSEL R139, R139, -INF , P2 ;  /* 0xff8000008b8b7808 */ /* 0x008fe20001000000 */
[----:B------:R-:W0:Y:S01]  /*4c20*/  MUFU.TANH R33, R33 ;  /* 0x0000002100217308 */ /* 0x000e220000002400 */
[----:B------:R-:W-:Y:S01]  /*4c30*/  FMNMX.FTZ R46, R141, R8, !PT ;  /* 0x000000088d2e7209 */ /* 0x000fe20007810000 */
[C---:B------:R-:W-:Y:S01]  /*4c40*/  FMUL.FTZ R81, R0.reuse, R81 ;  /* 0x0000005100517220 */ /* 0x040fe20000410000 */
[----:B------:R-:W-:Y:S01]  /*4c50*/  ISETP.GT.AND P2, PT, R21, 0x9, PT ;  /* 0x000000091500780c */ /* 0x000fe20003f44270 */
[----:B------:R-:W-:Y:S01]  /*4c60*/  FMUL.FTZ R26, R0, R55 ;  /* 0x00000037001a7220 */ /* 0x000fe20000410000 */
[----:B----4-:R-:W-:Y:S01]  /*4c70*/  FSEL R138, R138, -INF , P1 ;  /* 0xff8000008a8a7808 */ /* 0x010fe20000800000 */
[C---:B------:R-:W-:Y:S01]  /*4c80*/  FMUL.FTZ R84, R0.reuse, R84 ;  /* 0x0000005400547220 */ /* 0x040fe20000410000 */
[----:B------:R-:W-:Y:S01]  /*4c90*/  FMNMX.FTZ R47, R139, R46, !PT ;  /* 0x0000002e8b2f7209 */ /* 0x000fe20007810000 */
[----:B------:R-:W1:Y:S01]  /*4ca0*/  MUFU.TANH R34, R34 ;  /* 0x0000002200227308 */ /* 0x000e620000002400 */
[----:B------:R-:W-:Y:S01]  /*4cb0*/  ISETP.GT.AND P1, PT, R21, 0x10, PT ;  /* 0x000000101500780c */ /* 0x000fe20003f24270 */
[C---:B------:R-:W-:Y:S01]  /*4cc0*/  FMUL.FTZ R46, R0.reuse, R64 ;  /* 0x00000040002e7220 */ /* 0x040fe20000410000 */
[----:B------:R-:W-:Y:S01]  /*4cd0*/  FSEL R29, R29, -INF , P2 ;  /* 0xff8000001d1d7808 */ /* 0x000fe20001000000 */
[----:B------:R-:W-:Y:S01]  /*4ce0*/  FMUL.FTZ R85, R0, R85 ;  /* 0x0000005500557220 */ /* 0x000fe20000410000 */
[----:B------:R-:W-:Y:S01]  /*4cf0*/  FMNMX.FTZ R48, R138, R47, !PT ;  /* 0x0000002f8a307209 */ /* 0x000fe20007810000 */
[----:B------:R-:W-:Y:S01]  /*4d00*/  FMUL.FTZ R11, R0, R27 ;  /* 0x0000001b000b7220 */ /* 0x000fe20000410000 */
[----:B------:R-:W-:Y:S01]  /*4d10*/  ISETP.GT.AND P2, PT, R21, 0x11, PT ;  /* 0x000000111500780c */ /* 0x000fe20003f44270 */
[----:B------:R-:W2:Y:S01]  /*4d20*/  MUFU.TANH R35, R35 ;  /* 0x0000002300237308 */ /* 0x000ea20000002400 */
[----:B------:R-:W-:Y:S01]  /*4d30*/  FSEL R30, R30, -INF , P1 ;  /* 0xff8000001e1e7808 */ /* 0x000fe20000800000 */
[C---:B------:R-:W-:Y:S01]  /*4d40*/  FMUL.FTZ R27, R0.reuse, R58 ;  /* 0x0000003a001b7220 */ /* 0x040fe20000410000 */
[----:B------:R-:W-:Y:S01]  /*4d50*/  FMNMX.FTZ R47, R29, R48, !PT ;  /* 0x000000301d2f7209 */ /* 0x000fe20007810000 */
[C---:B------:R-:W-:Y:S01]  /*4d60*/  FMUL.FTZ R56, R0.reuse, R62 ;  /* 0x0000003e00387220 */ /* 0x040fe20000410000 */
[----:B------:R-:W-:Y:S01]  /*4d70*/  ISETP.GT.AND P1, PT, R21, 0x18, PT ;  /* 0x000000181500780c */ /* 0x000fe20003f24270 */
[----:B------:R-:W-:Y:S01]  /*4d80*/  FMUL.FTZ R62, R0, R70 ;  /* 0x00000046003e7220 */ /* 0x000fe20000410000 */
[----:B------:R-:W-:Y:S01]  /*4d90*/  FSEL R31, R31, -INF , P2 ;  /* 0xff8000001f1f7808 */ /* 0x000fe20001000000 */
[----:B------:R-:W3:Y:S01]  /*4da0*/  MUFU.TANH R36, R36 ;  /* 0x0000002400247308 */ /* 0x000ee20000002400 */
[----:B------:R-:W-:Y:S01]  /*4db0*/  FMNMX.FTZ R48, R30, R47, !PT ;  /* 0x0000002f1e307209 */ /* 0x000fe20007810000 */
[C---:B------:R-:W-:Y:S01]  /*4dc0*/  FMUL.FTZ R47, R0.reuse, R65 ;  /* 0x00000041002f7220 */ /* 0x040fe20000410000 */
[----:B------:R-:W-:Y:S01]  /*4dd0*/  ISETP.GT.AND P2, PT, R21, 0x19, PT ;  /* 0x000000191500780c */ /* 0x000fe20003f44270 */
[----:B------:R-:W-:Y:S01]  /*4de0*/  FMUL.FTZ R65, R0, R75 ;  /* 0x0000004b00417220 */ /* 0x000fe20000410000 */
[----:B-----5:R-:W-:Y:S01]  /*4df0*/  FSEL R32, R32, -INF , P1 ;  /* 0xff80000020207808 */ /* 0x020fe20000800000 */
[C---:B------:R-:W-:Y:S01]  /*4e00*/  FMUL.FTZ R28, R0.reuse, R59 ;  /* 0x0000003b001c7220 */ /* 0x040fe20000410000 */
[----:B------:R-:W-:Y:S01]  /*4e10*/  FMNMX.FTZ R49, R31, R48, !PT ;  /* 0x000000301f317209 */ /* 0x000fe20007810000 */
[----:B------:R-:W4:Y:S01]  /*4e20*/  MUFU.TANH R37, R37 ;  /* 0x0000002500257308 */ /* 0x000f220000002400 */
[----:B------:R-:W-:Y:S01]  /*4e30*/  ISETP.GT.AND P1, PT, R21, 0x20, PT ;  /* 0x000000201500780c */ /* 0x000fe20003f24270 */
[C---:B------:R-:W-:Y:S01]  /*4e40*/  FMUL.FTZ R48, R0.reuse, R68 ;  /* 0x0000004400307220 */ /* 0x040fe20000410000 */
[----:B0-----:R-:W-:Y:S01]  /*4e50*/  FSEL R33, R33, -INF , P2 ;  /* 0xff80000021217808 */ /* 0x001fe20001000000 */
[----:B------:R-:W-:Y:S01]  /*4e60*/  FMUL.FTZ R59, R0, R63 ;  /* 0x0000003f003b7220 */ /* 0x000fe20000410000 */
[----:B------:R-:W-:Y:S01]  /*4e70*/  FMNMX.FTZ R50, R32, R49, !PT ;  /* 0x0000003120327209 */ /* 0x000fe20007810000 */
[----:B------:R-:W-:Y:S01]  /*4e80*/  FMUL.FTZ R63, R0, R71 ;  /* 0x00000047003f7220 */ /* 0x000fe20000410000 */
[----:B------:R-:W-:Y:S01]  /*4e90*/  ISETP.GT.AND P2, PT, R21, 0x21, PT ;  /* 0x000000211500780c */ /* 0x000fe20003f44270 */
[----:B------:R-:W0:Y:S01]  /*4ea0*/  MUFU.TANH R38, R38 ;  /* 0x0000002600267308 */ /* 0x000e220000002400 */
[----:B-1----:R-:W-:Y:S01]  /*4eb0*/  FSEL R34, R34, -INF , P1 ;  /* 0xff80000022227808 */ /* 0x002fe20000800000 */
[C---:B------:R-:W-:Y:S01]  /*4ec0*/  FMUL.FTZ R64, R0.reuse, R74 ;  /* 0x0000004a00407220 */ /* 0x040fe20000410000 */
[----:B------:R-:W-:Y:S01]  /*4ed0*/  FMNMX.FTZ R49, R33, R50, !PT ;  /* 0x0000003221317209 */ /* 0x000fe20007810000 */
[C---:B------:R-:W-:Y:S01]  /*4ee0*/  FMUL.FTZ R68, R0.reuse, R82 ;  /* 0x0000005200447220 */ /* 0x040fe20000410000 */
[----:B------:R-:W-:Y:S01]  /*4ef0*/  ISETP.GT.AND P1, PT, R21, 0x28, PT ;  /* 0x000000281500780c */ /* 0x000fe20003f24270 */
[----:B------:R-:W-:Y:S01]  /*4f00*/  FMUL.FTZ R71, R0, R87 ;  /* 0x0000005700477220 */ /* 0x000fe20000410000 */
[----:B--2---:R-:W-:Y:S01]  /*4f10*/  FSEL R35, R35, -INF , P2 ;  /* 0xff80000023237808 */ /* 0x004fe20001000000 */
[----:B------:R-:W1:Y:S01]  /*4f20*/  MUFU.TANH R39, R39 ;  /* 0x0000002700277308 */ /* 0x000e620000002400 */
[----:B------:R-:W-:Y:S01]  /*4f30*/  FMNMX.FTZ R50, R34, R49, !PT ;  /* 0x0000003122327209 */ /* 0x000fe20007810000 */
[C---:B------:R-:W-:Y:S01]  /*4f40*/  FMUL.FTZ R49, R0.reuse, R69 ;  /* 0x0000004500317220 */ /* 0x040fe20000410000 */
[----:B------:R-:W-:Y:S01]  /*4f50*/  ISETP.GT.AND P2, PT, R21, 0x29, PT ;  /* 0x000000291500780c */ /* 0x000fe20003f44270 */
[----:B------:R-:W-:Y:S01]  /*4f60*/  FMUL.FTZ R69, R0, R83 ;  /* 0x0000005300457220 */ /* 0x000fe20000410000 */
[----:B---3--:R-:W-:Y:S01]  /*4f70*/  FSEL R36, R36, -INF , P1 ;  /* 0xff80000024247808 */ /* 0x008fe20000800000 */
[----:B------:R-:W-:Y:S01]  /*4f80*/  UIADD3 UR25, UR25, 0x17040, URZ ;  /* 0x0001704019197890 */ /* 0x000fe2000fffe03f */
[----:B------:R-:W-:Y:S01]  /*4f90*/  FMNMX.FTZ R51, R35, R50, !PT ;  /* 0x0000003223337209 */ /* 0x000fe20007810000 */
[----:B------:R-:W2:Y:S01]  /*4fa0*/  MUFU.TANH R40, R40 ;  /* 0x0000002800287308 */ /* 0x000ea20000002400 */
[----:B------:R-:W-:Y:S01]  /*4fb0*/  ISETP.GT.AND P1, PT, R21, 0x30, PT ;  /* 0x000000301500780c */ /* 0x000fe20003f24270 */
[----:B------:R-:W-:Y:S01]  /*4fc0*/  FMUL.FTZ R50, R0, R72 ;  /* 0x0000004800327220 */ /* 0x000fe20000410000 */
[----:B----4-:R-:W-:Y:S01]  /*4fd0*/  FSEL R37, R37, -INF , P2 ;  /* 0xff80000025257808 */ /* 0x010fe20001000000 */
[----:B------:R-:W-:Y:S01]  /*4fe0*/  IMAD.U32 R72, RZ, RZ, UR24 ;  /* 0x00000018ff487e24 */ /* 0x000fe2000f8e00ff */
[----:B------:R-:W-:Y:S01]  /*4ff0*/  FMNMX.FTZ R52, R36, R51, !PT ;  /* 0x0000003324347209 */ /* 0x000fe20007810000 */
[----:B------:R-:W-:Y:S01]  /*5000*/  UPRMT UR25, UR21, 0x654, UR25 ;  /* 0x0000065415197896 */ /* 0x000fe20008000019 */
[----:B------:R-:W-:Y:S01]  /*5010*/  ISETP.GT.AND P2, PT, R21, 0x31, PT ;  /* 0x000000311500780c */ /* 0x000fe20003f44270 */
[----:B------:R-:W3:Y:S01]  /*5020*/  MUFU.TANH R41, R41 ;  /* 0x0000002900297308 */ /* 0x000ee20000002400 */
[----:B0-----:R-:W-:-:S02]  /*5030*/  FSEL R38, R38, -INF , P1 ;  /* 0xff80000026267808 */ /* 0x001fc40000800000 */
[----:B------:R-:W-:Y:S02]  /*5040*/  FMNMX.FTZ R51, R37, R52, !PT ;  /* 0x0000003425337209 */ /* 0x000fe40007810000 */
[----:B------:R-:W-:Y:S02]  /*5050*/  ISETP.GT.AND P1, PT, R21, 0x38, PT ;  /* 0x000000381500780c */ /* 0x000fe40003f24270 */
[----:B-1----:R-:W-:Y:S01]  /*5060*/  FSEL R39, R39, -INF , P2 ;  /* 0xff80000027277808 */ /* 0x002fe20001000000 */
[----:B------:R-:W0:Y:S01]  /*5070*/  MUFU.TANH R42, R42 ;  /* 0x0000002a002a7308 */ /* 0x000e220000002400 */
[----:B------:R-:W-:Y:S01]  /*5080*/  FMNMX.FTZ R52, R38, R51, !PT ;  /* 0x0000003326347209 */ /* 0x000fe20007810000 */
[----:B------:R-:W-:Y:S01]  /*5090*/  SYNCS.ARRIVE.TRANS64.RED.A1T0 RZ, [UR25], RZ ;  /* 0x000000ffffff79a7 */ /* 0x000fe20008100419 */
[----:B------:R-:W-:Y:S02]  /*50a0*/  ISETP.GT.AND P2, PT, R21, 0x39, PT ;  /* 0x000000391500780c */ /* 0x000fe40003f44270 */
[----:B--2---:R-:W-:-:S02]  /*50b0*/  FSEL R40, R40, -INF , P1 ;  /* 0xff80000028287808 */ /* 0x004fc40000800000 */
[----:B------:R-:W-:Y:S01]  /*50c0*/  FMNMX.FTZ R51, R39, R52, !PT ;  /* 0x0000003427337209 */ /* 0x000fe20007810000 */
[----:B------:R-:W1:Y:S01]  /*50d0*/  MUFU.TANH R43, R43 ;  /* 0x0000002b002b7308 */ /* 0x000e620000002400 */
[----:B------:R-:W-:Y:S02]  /*50e0*/  ISETP.GT.AND P1, PT, R21, 0x40, PT ;  /* 0x000000401500780c */ /* 0x000fe40003f24270 */
[----:B---3--:R-:W-:Y:S02]  /*50f0*/  FSEL R41, R41, -INF , P2 ;  /* 0xff80000029297808 */ /* 0x008fe40001000000 */
[----:B------:R-:W-:Y:S02]  /*5100*/  FMNMX.FTZ R52, R40, R51, !PT ;  /* 0x0000003328347209 */ /* 0x000fe40007810000 */
[----:B------:R-:W-:Y:S01]  /*5110*/  ISETP.GT.AND P2, PT, R21, 0x41, PT ;  /* 0x000000411500780c */ /* 0x000fe20003f44270 */
[----:B------:R-:W2:Y:S01]  /*5120*/  MUFU.TANH R44, R44 ;  /* 0x0000002c002c7308 */ /* 0x000ea20000002400 */
[----:B0-----:R-:W-:-:S02]  /*5130*/  FSEL R42, R42, -INF , P1 ;  /* 0xff8000002a2a7808 */ /* 0x001fc40000800000 */
[----:B------:R-:W-:Y:S02]  /*5140*/  FMNMX.FTZ R51, R41, R52, !PT ;  /* 0x0000003429337209 */ /* 0x000fe40007810000 */
        /* <DEDUP_REMOVED lines=38> */
[----:B------:R-:W-:-:S03]  /*53b0*/  FMNMX.FTZ R52, R51, R52, !PT ;  /* 0x0000003433347209 */ /* 0x000fc60007810000 */
[----:B------:R-:W3:Y:S01]  /*53c0*/  MUFU.TANH R55, R80 ;  /* 0x0000005000377308 */ /* 0x000ee20000002400 */
        /* <DEDUP_REMOVED lines=8> */
[----:B---3--:R-:W-:Y:S02]  /*5450*/  FSEL R55, R55, -INF , P1 ;  /* 0xff80000037377808 */ /* 0x008fe40000800000 */
[----:B------:R-:W-:Y:S02]  /*5460*/  ISETP.GT.AND P1, PT, R21, 0x78, PT ;  /* 0x000000781500780c */ /* 0x000fe40003f24270 */
[----:B------:R-:W-:Y:S02]  /*5470*/  FMNMX.FTZ R61, R55, R58, !PT ;  /* 0x0000003a373d7209 */ /* 0x000fe40007810000 */
[----:B0-----:R-:W-:Y:S01]  /*5480*/  IADD3 R136, R73, -UR27, R136 ;  /* 0x8000001b49887c10 */ /* 0x001fe2000fffe088 */
[----:B------:R-:W0:Y:S01]  /*5490*/  MUFU.TANH R85, R85 ;  /* 0x0000005500557308 */ /* 0x000e220000002400 */
[----:B-1----:R-:W-:Y:S02]  /*54a0*/  FSEL R52, R81, -INF , P2 ;  /* 0xff80000051347808 */ /* 0x002fe40001000000 */
[----:B------:R-:W-:-:S02]  /*54b0*/  ISETP.GT.AND P2, PT, R21, 0x79, PT ;  /* 0x000000791500780c */ /* 0x000fc40003f44270 */
[----:B------:R-:W-:Y:S01]  /*54c0*/  FMNMX.FTZ R60, R52, R61, !PT ;  /* 0x0000003d343c7209 */ /* 0x000fe20007810000 */
[----:B------:R-:W-:Y:S01]  /*54d0*/  FMUL.FTZ R61, R0, R67 ;  /* 0x00000043003d7220 */ /* 0x000fe20000410000 */
[----:B------:R-:W-:Y:S01]  /*54e0*/  ISETP.GT.AND P3, PT, R136, 0x1, PT ;  /* 0x000000018800780c */ /* 0x000fe20003f64270 */
[----:B------:R-:W1:Y:S01]  /*54f0*/  MUFU.TANH R10, R10 ;  /* 0x0000000a000a7308 */ /* 0x000e620000002400 */
[----:B--2---:R-:W-:Y:S01]  /*5500*/  FSEL R57, R84, -INF , P1 ;  /* 0xff80000054397808 */ /* 0x004fe20000800000 */
[----:B------:R-:W-:-:S03]  /*5510*/  FMUL.FTZ R67, R0, R79 ;  /* 0x0000004f00437220 */ /* 0x000fc60000410000 */
[----:B------:R-:W-:Y:S01]  /*5520*/  FMNMX.FTZ R21, R57, R60, !PT ;  /* 0x0000003c39157209 */ /* 0x000fe20007810000 */
[----:B------:R-:W-:Y:S02]  /*5530*/  FMUL.FTZ R60, R0, R66 ;  /* 0x00000042003c7220 */ /* 0x000fe40000410000 */
[----:B------:R-:W2:Y:S01]  /*5540*/  MUFU.TANH R11, R11 ;  /* 0x0000000b000b7308 */ /* 0x000ea20000002400 */
[----:B0-----:R-:W-:Y:S02]  /*5550*/  FSEL R58, R85, -INF , P2 ;  /* 0xff800000553a7808 */ /* 0x001fe40001000000 */
[----:B------:R-:W-:Y:S02]  /*5560*/  ISETP.GT.AND P2, PT, R136, RZ, PT ;  /* 0x000000ff8800720c */ /* 0x000fe40003f44270 */
[----:B------:R-:W-:-:S03]  /*5570*/  FMNMX.FTZ R21, R58, R21, !PT ;  /* 0x000000153a157209 */ /* 0x000fc60007810000 */
[----:B------:R-:W0:Y:S01]  /*5580*/  MUFU.TANH R12, R12 ;  /* 0x0000000c000c7308 */ /* 0x000e220000002400 */
[----:B-1----:R-:W-:Y:S01]  /*5590*/  FSEL R10, R10, -INF , P2 ;  /* 0xff8000000a0a7808 */ /* 0x002fe20001000000 */
[----:B------:R-:W1:Y:S01]  /*55a0*/  SHFL.BFLY PT, R66, R21, 0x2, 0x1f ;  /* 0x0c401f0015427f89 */ /* 0x000e6200000e0000 */
[----:B------:R-:W-:Y:S02]  /*55b0*/  ISETP.GT.AND P2, PT, R136, 0x8, PT ;  /* 0x000000088800780c */ /* 0x000fe40003f44270 */
[----:B------:R-:W-:-:S03]  /*55c0*/  FMNMX.FTZ R76, R10, R9, !PT ;  /* 0x000000090a4c7209 */ /* 0x000fc60007810000 */
[----:B------:R-:W3:Y:S01]  /*55d0*/  MUFU.TANH R13, R13 ;  /* 0x0000000d000d7308 */ /* 0x000ee20000002400 */
        /* <DEDUP_REMOVED lines=8> */
[----:B---3--:R-:W-:Y:S02]  /*5660*/  FSEL R13, R13, -INF , P3 ;  /* 0xff8000000d0d7808 */ /* 0x008fe40001800000 */
[----:B-1----:R-:W-:Y:S01]  /*5670*/  FMNMX.FTZ R70, R21, R66, !PT ;  /* 0x0000004215467209 */ /* 0x002fe20007810000 */
[----:B------:R-:W-:Y:S01]  /*5680*/  FMUL.FTZ R66, R0, R78 ;  /* 0x0000004e00427220 */ /* 0x000fe20000410000 */
[----:B------:R-:W-:Y:S02]  /*5690*/  ISETP.GT.AND P3, PT, R136, 0x11, PT ;  /* 0x000000118800780c */ /* 0x000fe40003f64270 */
[----:B------:R-:W-:Y:S01]  /*56a0*/  FMNMX.FTZ R77, R13, R76, !PT ;  /* 0x0000004c0d4d7209 */ /* 0x000fe20007810000 */
[----:B------:R-:W1:Y:S01]  /*56b0*/  SHFL.BFLY PT, R21, R70, 0x1, 0x1f ;  /* 0x0c201f0046157f89 */ /* 0x000e6200000e0000 */
[----:B------:R-:W-:Y:S01]  /*56c0*/  MUFU.TANH R16, R16 ;  /* 0x0000001000107308 */ /* 0x000fe20000002400 */
[----:B--2---:R-:W-:-:S02]  /*56d0*/  FSEL R14, R14, -INF , P2 ;  /* 0xff8000000e0e7808 */ /* 0x004fc40001000000 */
[----:B------:R-:W-:Y:S02]  /*56e0*/  ISETP.GT.AND P2, PT, R136, 0x18, PT ;  /* 0x000000188800780c */ /* 0x000fe40003f44270 */
[----:B------:R-:W-:-:S03]  /*56f0*/  FMNMX.FTZ R76, R14, R77, !PT ;  /* 0x0000004d0e4c7209 */ /* 0x000fc60007810000 */
[----:B------:R-:W2:Y:S01]  /*5700*/  MUFU.TANH R17, R17 ;  /* 0x0000001100117308 */ /* 0x000ea20000002400 */
[----:B0-----:R-:W-:Y:S02]  /*5710*/  FSEL R15, R15, -INF , P3 ;  /* 0xff8000000f0f7808 */ /* 0x001fe40001800000 */
[----:B------:R-:W-:Y:S02]  /*5720*/  ISETP.GT.AND P3, PT, R136, 0x19, PT ;  /* 0x000000198800780c */ /* 0x000fe40003f64270 */
[----:B------:R-:W-:-:S03]  /*5730*/  FMNMX.FTZ R77, R15, R76, !PT ;  /* 0x0000004c0f4d7209 */ /* 0x000fc60007810000 */
[----:B------:R-:W0:Y:S01]  /*5740*/  MUFU.TANH R18, R18 ;  /* 0x0000001200127308 */ /* 0x000e220000002400 */
[----:B-1----:R-:W-:-:S07]  /*5750*/  FMNMX.FTZ R21, R70, R21, !PT ;  /* 0x0000001546157209 */ /* 0x002fce0007810000 */
[----:B------:R-:W1:Y:S01]  /*5760*/  MUFU.TANH R19, R19 ;  /* 0x0000001300137308 */ /* 0x000e620000002400 */
[----:B--2---:R-:W-:Y:S01]  /*5770*/  FSEL R17, R17, -INF , P3 ;  /* 0xff80000011117808 */ /* 0x004fe20001800000 */
[----:B------:R-:W-:Y:S01]  /*5780*/  FMUL.FTZ R70, R0, R86 ;  /* 0x0000005600467220 */ /* 0x000fe20000410000 */
[C---:B------:R-:W-:Y:S01]  /*5790*/  FSETP.NEU.FTZ.AND P1, PT, R21.reuse, -INF , PT ;  /* 0xff8000001500780b */ /* 0x040fe20003f3d000 */
[----:B------:R-:W-:-:S01]  /*57a0*/  FFMA.FTZ R72, R21, R72, -8 ;  /* 0xc100000015487423 */ /* 0x000fc20000010048 */
[----:B------:R-:W-:-:S03]  /*57b0*/  ISETP.GT.AND P3, PT, R136, 0x21, PT ;  /* 0x000000218800780c */ /* 0x000fc60003f64270 */
[----:B------:R-:W2:Y:S01]  /*57c0*/  MUFU.TANH R20, R20 ;  /* 0x0000001400147308 */ /* 0x000ea20000002400 */
[----:B------:R-:W-:-:S05]  /*57d0*/  FSEL R72, R72, RZ, P1 ;  /* 0x000000ff48487208 */ /* 0x000fca0000800000 */
[--C-:B------:R-:W-:Y:S01]  /*57e0*/  FFMA.FTZ R79, R30, UR24, -R72.reuse ;  /* 0x000000181e4f7c23 */ /* 0x100fe20008010848 */
[----:B------:R-:W-:Y:S01]  /*57f0*/  FSEL R30, R16, -INF , P2 ;  /* 0xff800000101e7808 */ /* 0x000fe20001000000 */
[----:B------:R-:W3:Y:S01]  /*5800*/  MUFU.TANH R22, R22 ;  /* 0x0000001600167308 */ /* 0x000ee20000002400 */
[----:B------:R-:W-:Y:S01]  /*5810*/  ISETP.GT.AND P2, PT, R136, 0x20, PT ;  /* 0x000000208800780c */ /* 0x000fe20003f44270 */
[--C-:B------:R-:W-:Y:S01]  /*5820*/  FFMA.FTZ R80, R34, UR24, -R72.reuse ;  /* 0x0000001822507c23 */ /* 0x100fe20008010848 */
[----:B------:R-:W-:Y:S01]  /*5830*/  FMNMX.FTZ R78, R30, R77, !PT ;  /* 0x0000004d1e4e7209 */ /* 0x000fe20007810000 */
[--C-:B------:R-:W-:Y:S01]  /*5840*/  FFMA.FTZ R74, R141, UR24, -R72.reuse ;  /* 0x000000188d4a7c23 */ /* 0x100fe20008010848 */
[----:B0-----:R-:W-:Y:S01]  /*5850*/  FSEL R76, R18, -INF , P2 ;  /* 0xff800000124c7808 */ /* 0x001fe20001000000 */
[--C-:B------:R-:W-:Y:S01]  /*5860*/  FFMA.FTZ R73, R139, UR24, -R72.reuse ;  /* 0x000000188b497c23 */ /* 0x100fe20008010848 */
[----:B------:R-:W-:Y:S01]  /*5870*/  FMNMX.FTZ R77, R17, R78, !PT ;  /* 0x0000004e114d7209 */ /* 0x000fe20007810000 */
[----:B------:R-:W-:Y:S01]  /*5880*/  MUFU.TANH R23, R23 ;  /* 0x0000001700177308 */ /* 0x000fe20000002400 */
[----:B------:R-:W-:Y:S01]  /*5890*/  ISETP.GT.AND P2, PT, R136, 0x28, PT ;  /* 0x000000288800780c */ /* 0x000fe20003f44270 */
[--C-:B------:R-:W-:Y:S01]  /*58a0*/  FFMA.FTZ R78, R32, UR24, -R72.reuse ;  /* 0x00000018204e7c23 */ /* 0x100fe20008010848 */
[----:B-1----:R-:W-:Y:S01]  /*58b0*/  FSEL R19, R19, -INF , P3 ;  /* 0xff80000013137808 */ /* 0x002fe20001800000 */
        /* <DEDUP_REMOVED lines=8> */
[--C-:B------:R-:W-:Y:S01]  /*5940*/  FFMA.FTZ R54, R54, UR24, -R72.reuse ;  /* 0x0000001836367c23 */ /* 0x100fe20008010848 */
[----:B------:R-:W-:Y:S01]  /*5950*/  ISETP.GT.AND P2, PT, R136, 0x30, PT ;  /* 0x000000308800780c */ /* 0x000fe20003f44270 */
[--C-:B------:R-:W-:Y:S01]  /*5960*/  FFMA.FTZ R52, R52, UR24, -R72.reuse ;  /* 0x0000001834347c23 */ /* 0x100fe20008010848 */
[----:B---3--:R-:W-:Y:S01]  /*5970*/  FSEL R22, R22, -INF , P3 ;  /* 0xff80000016167808 */ /* 0x008fe20001800000 */
[----:B------:R-:W1:Y:S01]  /*5980*/  MUFU.TANH R25, R25 ;  /* 0x0000001900197308 */ /* 0x000e620000002400 */
[----:B------:R-:W-:Y:S01]  /*5990*/  FMNMX.FTZ R77, R32, R77, !PT ;  /* 0x0000004d204d7209 */ /* 0x000fe20007810000 */
[----:B------:R-:W-:Y:S01]  /*59a0*/  FFMA.FTZ R58, R58, UR24, -R72 ;  /* 0x000000183a3a7c23 */ /* 0x000fe20008010848 */
[----:B------:R-:W-:-:S02]  /*59b0*/  ISETP.GT.AND P3, PT, R136, 0x31, PT ;  /* 0x000000318800780c */ /* 0x000fc40003f64270 */
[----:B------:R-:W-:-:S03]  /*59c0*/  FMNMX.FTZ R18, R22, R77, !PT ;  /* 0x0000004d16127209 */ /* 0x000fc60007810000 */
[----:B------:R-:W2:Y:S01]  /*59d0*/  MUFU.TANH R26, R26 ;  /* 0x0000001a001a7308 */ /* 0x000ea20000002400 */
[----:B0-----:R-:W-:Y:S02]  /*59e0*/  FSEL R24, R24, -INF , P3 ;  /* 0xff80000018187808 */ /* 0x001fe40001800000 */
[----:B------:R-:W-:-:S05]  /*59f0*/  ISETP.GT.AND P3, PT, R136, 0x39, PT ;  /* 0x000000398800780c */ /* 0x000fca0003f64270 */
[----:B------:R0:W-:Y:S08]  /*5a00*/  MUFU.EX2 R16, R79 ;  /* 0x0000004f00107308 */ /* 0x0001f00000000800 */
[----:B------:R-:W3:Y:S01]  /*5a10*/  MUFU.TANH R27, R27 ;  /* 0x0000001b001b7308 */ /* 0x000ee20000002400 */
[----:B0-----:R-:W-:-:S01]  /*5a20*/  FFMA.FTZ R79, R33, UR24, -R72 ;  /* 0x00000018214f7c23 */ /* 0x001fc20008010848 */
[----:B------:R-:W-:-:S02]  /*5a30*/  FSEL R33, R23, -INF , P2 ;  /* 0xff80000017217808 */ /* 0x000fc40001000000 */
[----:B------:R-:W-:Y:S02]  /*5a40*/  ISETP.GT.AND P2, PT, R136, 0x38, PT ;  /* 0x000000388800780c */ /* 0x000fe40003f44270 */
[----:B------:R-:W-:Y:S02]  /*5a50*/  FMNMX.FTZ R77, R33, R18, !PT ;  /* 0x00000012214d7209 */ /* 0x000fe40007810000 */
[----:B------:R-:W0:Y:S01]  /*5a60*/  MUFU.TANH R28, R28 ;  /* 0x0000001c001c7308 */ /* 0x000e220000002400 */
[----:B-1----:R-:W-:Y:S02]  /*5a70*/  FSEL R34, R25, -INF , P2 ;  /* 0xff80000019227808 */ /* 0x002fe40001000000 */
[----:B------:R-:W-:Y:S02]  /*5a80*/  FMNMX.FTZ R77, R24, R77, !PT ;  /* 0x0000004d184d7209 */ /* 0x000fe40007810000 */
[----:B------:R-:W-:Y:S02]  /*5a90*/  ISETP.GT.AND P2, PT, R136, 0x40, PT ;  /* 0x000000408800780c */ /* 0x000fe40003f44270 */
[----:B--2---:R-:W-:Y:S01]  /*5aa0*/  FSEL R26, R26, -INF , P3 ;  /* 0xff8000001a1a7808 */ /* 0x004fe20001800000 */
[----:B------:R-:W1:Y:S01]  /*5ab0*/  MUFU.TANH R56, R56 ;  /* 0x0000003800387308 */ /* 0x000e620000002400 */
[----:B------:R-:W-:-:S02]  /*5ac0*/  FMNMX.FTZ R77, R34, R77, !PT ;  /* 0x0000004d224d7209 */ /* 0x000fc40007810000 */
[----:B------:R-:W-:Y:S02]  /*5ad0*/  ISETP.GT.AND P3, PT, R136, 0x41, PT ;  /* 0x000000418800780c */ /* 0x000fe40003f64270 */
[----:B---3--:R-:W-:Y:S02]  /*5ae0*/  FSEL R27, R27, -INF , P2 ;  /* 0xff8000001b1b7808 */ /* 0x008fe40001000000 */
[----:B------:R-:W-:Y:S01]  /*5af0*/  FMNMX.FTZ R18, R26, R77, !PT ;  /* 0x0000004d1a127209 */ /* 0x000fe20007810000 */
[----:B------:R-:W2:Y:S01]  /*5b00*/  MUFU.TANH R59, R59 ;  /* 0x0000003b003b7308 */ /* 0x000ea20000002400 */
[----:B------:R-:W-:Y:S02]  /*5b10*/  ISETP.GT.AND P2, PT, R136, 0x48, PT ;  /* 0x000000488800780c */ /* 0x000fe40003f44270 */
[----:B0-----:R-:W-:Y:S02]  /*5b20*/  FSEL R28, R28, -INF , P3 ;  /* 0xff8000001c1c7808 */ /* 0x001fe40001800000 */
[----:B------:R-:W-:-:S02]  /*5b30*/  FMNMX.FTZ R77, R27, R18, !PT ;  /* 0x000000121b4d7209 */ /* 0x000fc40007810000 */
[----:B------:R-:W-:Y:S01]  /*5b40*/  ISETP.GT.AND P3, PT, R136, 0x49, PT ;  /* 0x000000498800780c */ /* 0x000fe20003f64270 */
[----:B------:R-:W0:Y:S01]  /*5b50*/  MUFU.TANH R60, R60 ;  /* 0x0000003c003c7308 */ /* 0x000e220000002400 */
[----:B-1----:R-:W-:Y:S02]  /*5b60*/  FSEL R56, R56, -INF , P2 ;  /* 0xff80000038387808 */ /* 0x002fe40001000000 */
[----:B------:R-:W-:Y:S02]  /*5b70*/  FMNMX.FTZ R77, R28, R77, !PT ;  /* 0x0000004d1c4d7209 */ /* 0x000fe40007810000 */
[----:B------:R-:W-:Y:S02]  /*5b80*/  ISETP.GT.AND P2, PT, R136, 0x50, PT ;  /* 0x000000508800780c */ /* 0x000fe40003f44270 */
[----:B------:R-:W-:Y:S01]  /*5b90*/  FMNMX.FTZ R18, R56, R77, !PT ;  /* 0x0000004d38127209 */ /* 0x000fe20007810000 */
[----:B------:R-:W1:Y:S01]  /*5ba0*/  MUFU.TANH R61, R61 ;  /* 0x0000003d003d7308 */ /* 0x000e620000002400 */
[----:B--2---:R-:W-:-:S02]  /*5bb0*/  FSEL R59, R59, -INF , P3 ;  /* 0xff8000003b3b7808 */ /* 0x004fc40001800000 */
[----:B------:R-:W-:-:S05]  /*5bc0*/  ISETP.GT.AND P3, PT, R136, 0x51, PT ;  /* 0x000000518800780c */ /* 0x000fca0003f64270 */
[----:B------:R-:W2:Y:S01]  /*5bd0*/  MUFU.TANH R62, R62 ;  /* 0x0000003e003e7308 */ /* 0x000ea20000002400 */
[----:B0-----:R-:W-:Y:S02]  /*5be0*/  FSEL R60, R60, -INF , P2 ;  /* 0xff8000003c3c7808 */ /* 0x001fe40001000000 */
[----:B------:R-:W-:-:S05]  /*5bf0*/  ISETP.GT.AND P2, PT, R136, 0x58, PT ;  /* 0x000000588800780c */ /* 0x000fca0003f44270 */
[----:B------:R-:W0:Y:S01]  /*5c00*/  MUFU.TANH R63, R63 ;  /* 0x0000003f003f7308 */ /* 0x000e220000002400 */
[----:B-1----:R-:W-:Y:S02]  /*5c10*/  FSEL R61, R61, -INF , P3 ;  /* 0xff8000003d3d7808 */ /* 0x002fe40001800000 */
[----:B------:R-:W-:-:S05]  /*5c20*/  ISETP.GT.AND P3, PT, R136, 0x59, PT ;  /* 0x000000598800780c */ /* 0x000fca0003f64270 */
[----:B------:R1:W-:Y:S01]  /*5c30*/  MUFU.EX2 R20, R78 ;  /* 0x0000004e00147308 */ /* 0x0003e20000000800 */
[----:B--2---:R-:W-:Y:S02]  /*5c40*/  FSEL R62, R62, -INF , P2 ;  /* 0xff8000003e3e7808 */ /* 0x004fe40001000000 */
[----:B------:R-:W-:-:S05]  /*5c50*/  ISETP.GT.AND P2, PT, R136, 0x60, PT ;  /* 0x000000608800780c */ /* 0x000fca0003f44270 */
[----:B------:R-:W2:Y:S01]  /*5c60*/  MUFU.TANH R64, R64 ;  /* 0x0000004000407308 */ /* 0x000ea20000002400 */
[----:B-1----:R-:W-:-:S01]  /*5c70*/  FFMA.FTZ R78, R35, UR24, -R72 ;  /* 0x00000018234e7c23 */ /* 0x002fc20008010848 */
[--C-:B------:R-:W-:Y:S01]  /*5c80*/  FFMA.FTZ R35, R36, UR24, -R72.reuse ;  /* 0x0000001824237c23 */ /* 0x100fe20008010848 */
[----:B------:R-:W-:-:S01]  /*5c90*/  FFMA.FTZ R36, R37, UR24, -R72 ;  /* 0x0000001825247c23 */ /* 0x000fc20008010848 */
[----:B------:R-:W-:Y:S02]  /*5ca0*/  FMNMX.FTZ R37, R59, R18, !PT ;  /* 0x000000123b257209 */ /* 0x000fe40007810000 */
[----:B0-----:R-:W-:Y:S02]  /*5cb0*/  FSEL R63, R63, -INF , P3 ;  /* 0xff8000003f3f7808 */ /* 0x001fe40001800000 */
[----:B------:R-:W0:Y:S01]  /*5cc0*/  MUFU.TANH R65, R65 ;  /* 0x0000004100417308 */ /* 0x000e220000002400 */
[----:B------:R-:W-:Y:S02]  /*5cd0*/  FMNMX.FTZ R18, R60, R37, !PT ;  /* 0x000000253c127209 */ /* 0x000fe40007810000 */
[----:B------:R-:W-:-:S02]  /*5ce0*/  ISETP.GT.AND P3, PT, R136, 0x61, PT ;  /* 0x000000618800780c */ /* 0x000fc40003f64270 */
[----:B------:R-:W-:-:S03]  /*5cf0*/  FMNMX.FTZ R77, R61, R18, !PT ;  /* 0x000000123d4d7209 */ /* 0x000fc60007810000 */
[----:B------:R-:W1:Y:S01]  /*5d00*/  MUFU.TANH R66, R66 ;  /* 0x0000004200427308 */ /* 0x000e620000002400 */
[----:B------:R-:W-:Y:S02]  /*5d10*/  FMNMX.FTZ R18, R62, R77, !PT ;  /* 0x0000004d3e127209 */ /* 0x000fe40007810000 */
[----:B--2---:R-:W-:Y:S02]  /*5d20*/  FSEL R64, R64, -INF , P2 ;  /* 0xff80000040407808 */ /* 0x004fe40001000000 */
[----:B------:R-:W-:-:S03]  /*5d30*/  ISETP.GT.AND P2, PT, R136, 0x68, PT ;  /* 0x000000688800780c */ /* 0x000fc60003f44270 */
[----:B------:R-:W2:Y:S01]  /*5d40*/  MUFU.TANH R67, R67 ;  /* 0x0000004300437308 */ /* 0x000ea20000002400 */
[----:B0-----:R-:W-:Y:S02]  /*5d50*/  FSEL R65, R65, -INF , P3 ;  /* 0xff80000041417808 */ /* 0x001fe40001800000 */
[----:B------:R-:W-:-:S05]  /*5d60*/  ISETP.GT.AND P3, PT, R136, 0x69, PT ;  /* 0x000000698800780c */ /* 0x000fca0003f64270 */
[----:B------:R0:W-:Y:S01]  /*5d70*/  MUFU.EX2 R23, R79 ;  /* 0x0000004f00177308 */ /* 0x0001e20000000800 */
[----:B-1----:R-:W-:Y:S02]  /*5d80*/  FSEL R66, R66, -INF , P2 ;  /* 0xff80000042427808 */ /* 0x002fe40001000000 */
[----:B------:R-:W-:-:S05]  /*5d90*/  ISETP.GT.AND P2, PT, R136, 0x70, PT ;  /* 0x000000708800780c */ /* 0x000fca0003f44270 */
[----:B------:R-:W1:Y:S01]  /*5da0*/  MUFU.TANH R68, R68 ;  /* 0x0000004400447308 */ /* 0x000e620000002400 */
[----:B0-----:R-:W-:-:S01]  /*5db0*/  FFMA.FTZ R79, R38, UR24, -R72 ;  /* 0x00000018264f7c23 */ /* 0x001fc20008010848 */
[----:B------:R-:W-:Y:S01]  /*5dc0*/  FFMA.FTZ R38, R39, UR24, -R72 ;  /* 0x0000001827267c23 */ /* 0x000fe20008010848 */
[----:B------:R-:W-:Y:S02]  /*5dd0*/  FMNMX.FTZ R39, R63, R18, !PT ;  /* 0x000000123f277209 */ /* 0x000fe40007810000 */
[----:B--2---:R-:W-:Y:S02]  /*5de0*/  FSEL R67, R67, -INF , P3 ;  /* 0xff80000043437808 */ /* 0x004fe40001800000 */
[----:B------:R-:W-:Y:S01]  /*5df0*/  FMNMX.FTZ R18, R64, R39, !PT ;  /* 0x0000002740127209 */ /* 0x000fe20007810000 */
[----:B------:R-:W0:Y:S01]  /*5e00*/  MUFU.TANH R69, R69 ;  /* 0x0000004500457308 */ /* 0x000e220000002400 */
[----:B------:R-:W-:Y:S02]  /*5e10*/  ISETP.GT.AND P3, PT, R136, 0x71, PT ;  /* 0x000000718800780c */ /* 0x000fe40003f64270 */
[----:B------:R-:W-:-:S04]  /*5e20*/  FMNMX.FTZ R77, R65, R18, !PT ;  /* 0x00000012414d7209 */ /* 0x000fc80007810000 */
[----:B------:R-:W-:Y:S01]  /*5e30*/  FMNMX.FTZ R18, R66, R77, !PT ;  /* 0x0000004d42127209 */ /* 0x000fe20007810000 */
[----:B------:R-:W2:Y:S01]  /*5e40*/  MUFU.TANH R70, R70 ;  /* 0x0000004600467308 */ /* 0x000ea20000002400 */
[----:B-1----:R-:W-:Y:S02]  /*5e50*/  FSEL R68, R68, -INF , P2 ;  /* 0xff80000044447808 */ /* 0x002fe40001000000 */
[----:B------:R-:W-:-:S05]  /*5e60*/  ISETP.GT.AND P2, PT, R136, 0x78, PT ;  /* 0x000000788800780c */ /* 0x000fca0003f44270 */
[----:B------:R-:W1:Y:S01]  /*5e70*/  MUFU.TANH R71, R71 ;  /* 0x0000004700477308 */ /* 0x000e620000002400 */
[----:B0-----:R-:W-:Y:S02]  /*5e80*/  FSEL R69, R69, -INF , P3 ;  /* 0xff80000045457808 */ /* 0x001fe40001800000 */
[----:B------:R-:W-:-:S05]  /*5e90*/  ISETP.GT.AND P3, PT, R136, 0x79, PT ;  /* 0x000000798800780c */ /* 0x000fca0003f64270 */
[----:B------:R0:W-:Y:S01]  /*5ea0*/  MUFU.EX2 R37, R79 ;  /* 0x0000004f00257308 */ /* 0x0001e20000000800 */
[----:B--2---:R-:W-:-:S07]  /*5eb0*/  FSEL R70, R70, -INF , P2 ;  /* 0xff80000046467808 */ /* 0x004fce0001000000 */
[----:B------:R-:W-:Y:S01]  /*5ec0*/  MUFU.EX2 R74, R74 ;  /* 0x0000004a004a7308 */ /* 0x000fe20000000800 */
[----:B0-----:R-:W-:-:S01]  /*5ed0*/  FFMA.FTZ R79, R40, UR24, -R72 ;  /* 0x00000018284f7c23 */ /* 0x001fc20008010848 */
[----:B------:R-:W-:Y:S01]  /*5ee0*/  FFMA.FTZ R40, R41, UR24, -R72 ;  /* 0x0000001829287c23 */ /* 0x000fe20008010848 */
[----:B------:R-:W-:Y:S02]  /*5ef0*/  FMNMX.FTZ R41, R67, R18, !PT ;  /* 0x0000001243297209 */ /* 0x000fe40007810000 */
[----:B-1----:R-:W-:Y:S02]  /*5f00*/  FSEL R71, R71, -INF , P3 ;  /* 0xff80000047477808 */ /* 0x002fe40001800000 */
[----:B------:R-:W-:Y:S01]  /*5f10*/  FMNMX.FTZ R18, R68, R41, !PT ;  /* 0x0000002944127209 */ /* 0x000fe20007810000 */
[----:B------:R0:W-:Y:S03]  /*5f20*/  MUFU.EX2 R39, R79 ;  /* 0x0000004f00277308 */ /* 0x0001e60000000800 */
[----:B------:R-:W-:-:S04]  /*5f30*/  FMNMX.FTZ R77, R69, R18, !PT ;  /* 0x00000012454d7209 */ /* 0x000fc80007810000 */
[----:B------:R-:W-:Y:S01]  /*5f40*/  FMNMX.FTZ R18, R70, R77, !PT ;  /* 0x0000004d46127209 */ /* 0x000fe20007810000 */
[----:B------:R-:W-:Y:S01]  /*5f50*/  MUFU.EX2 R73, R73 ;  /* 0x0000004900497308 */ /* 0x000fe20000000800 */
[----:B0-----:R-:W-:-:S01]  /*5f60*/  FFMA.FTZ R79, R42, UR24, -R72 ;  /* 0x000000182a4f7c23 */ /* 0x001fc20008010848 */
        /* <DEDUP_REMOVED lines=10> */
[--C-:B------:R-:W-:Y:S01]  /*6010*/  FFMA.FTZ R50, R51, UR24, -R72.reuse ;  /* 0x0000001833327c23 */ /* 0x100fe20008010848 */
[----:B------:R-:W-:-:S01]  /*6020*/  FFMA.FTZ R51, R53, UR24, -R72 ;  /* 0x0000001835337c23 */ /* 0x000fc20008010848 */
[--C-:B------:R-:W-:Y:S01]  /*6030*/  FFMA.FTZ R53, R55, UR24, -R72.reuse ;  /* 0x0000001837357c23 */ /* 0x100fe20008010848 */
[----:B------:R-:W-:-:S01]  /*6040*/  FFMA.FTZ R55, R57, UR24, -R72 ;  /* 0x0000001839377c23 */ /* 0x000fc20008010848 */
        /* <DEDUP_REMOVED lines=30> */
[----:B------:R-:W-:Y:S01]  /*6230*/  FSEL R75, R21, RZ, P1 ;  /* 0x000000ff154b7208 */ /* 0x000fe20000800000 */
[--C-:B------:R-:W-:Y:S01]  /*6240*/  FFMA.FTZ R22, R22, UR24, -R57.reuse ;  /* 0x0000001816167c23 */ /* 0x100fe20008010839 */
[----:B------:R-:W-:-:S01]  /*6250*/  FFMA.FTZ R59, R59, UR24, -R57 ;  /* 0x000000183b3b7c23 */ /* 0x000fc20008010839 */
[----:B------:R-:W-:Y:S01]  /*6260*/  FADD.FTZ R24, -R24, R9 ;  /* 0x0000000918187221 */ /* 0x000fe20000010100 */
[----:B------:R-:W-:-:S01]  /*6270*/  FFMA.FTZ R61, R61, UR24, -R57 ;  /* 0x000000183d3d7c23 */ /* 0x000fc20008010839 */
[----:B------:R-:W-:Y:S01]  /*6280*/  FADD.FTZ R75, -R75, R8 ;  /* 0x000000084b4b7221 */ /* 0x000fe20000010100 */
[----:B------:R-:W-:-:S01]  /*6290*/  FFMA.FTZ R8, R34, UR24, -R57 ;  /* 0x0000001822087c23 */ /* 0x000fc20008010839 */
[----:B------:R-:W-:Y:S01]  /*62a0*/  FMUL.FTZ R24, R24, UR24 ;  /* 0x0000001818187c20 */ /* 0x000fe20008410000 */
        /* <DEDUP_REMOVED lines=14> */
[----:B0-----:R-:W-:-:S04]  /*6390*/  FFMA.FTZ R56, R9, R3, R74 ;  /* 0x0000000309387223 */ /* 0x001fc8000001004a */
[----:B------:R-:W-:-:S03]  /*63a0*/  FADD.FTZ R79, R73, R56 ;  /* 0x00000038494f7221 */ /* 0x000fc60000010000 */
[----:B------:R-:W0:Y:S01]  /*63b0*/  MUFU.EX2 R72, R72 ;  /* 0x0000004800487308 */ /* 0x000e220000000800 */
[----:B-1----:R-:W-:-:S01]  /*63c0*/  FFMA.FTZ R3, R24, R2, R77 ;  /* 0x0000000218037223 */ /* 0x002fc2000001004d */
[----:B------:R-:W-:-:S03]  /*63d0*/  FADD.FTZ R34, R12, R79 ;  /* 0x0000004f0c227221 */ /* 0x000fc60000010000 */
[----:B------:R-:W-:Y:S01]  /*63e0*/  FADD.FTZ R2, R10, R3 ;  /* 0x000000030a027221 */ /* 0x000fe20000010000 */
[----:B------:R-:W-:-:S01]  /*63f0*/  FADD.FTZ R79, R29, R34 ;  /* 0x000000221d4f7221 */ /* 0x000fc20000010000 */
[----:B------:R-:W-:Y:S01]  /*6400*/  FFMA.FTZ R34, R60, UR24, -R57 ;  /* 0x000000183c227c23 */ /* 0x000fe20008010839 */
        /* <DEDUP_REMOVED lines=13> */
[----:B------:R-:W-:Y:S01]  /*64e0*/  FADD.FTZ R2, R23, R56 ;  /* 0x0000003817027221 */ /* 0x000fe20000010000 */
[----:B------:R-:W-:-:S05]  /*64f0*/  FFMA.FTZ R56, R62, UR24, -R57 ;  /* 0x000000183e387c23 */ /* 0x000fca0008010839 */
        /* <DEDUP_REMOVED lines=19> */
[----:B-1----:R-:W-:-:S04]  /*6630*/  FADD.FTZ R62, R38, R3 ;  /* 0x00000003263e7221 */ /* 0x002fc80000010000 */
[----:B------:R-:W-:Y:S01]  /*6640*/  FADD.FTZ R79, R39, R62 ;  /* 0x0000003e274f7221 */ /* 0x000fe20000010000 */
[----:B------:R-:W-:-:S02]  /*6650*/  FFMA.FTZ R62, R66, UR24, -R57 ;  /* 0x00000018423e7c23 */ /* 0x000fc40008010839 */
        /* <DEDUP_REMOVED lines=17> */
[--C-:B------:R-:W-:Y:S01]  /*6770*/  FFMA.FTZ R64, R68, UR24, -R57.reuse ;  /* 0x0000001844407c23 */ /* 0x100fe20008010839 */
[----:B------:R-:W-:-:S05]  /*6780*/  FFMA.FTZ R57, R71, UR24, -R57 ;  /* 0x0000001847397c23 */ /* 0x000fca0008010839 */
        /* <DEDUP_REMOVED lines=54> */
.L_x_12777:
        /* <DEDUP_REMOVED lines=91> */
.L_x_12767:
        /* <DEDUP_REMOVED lines=8> */
.L_x_12790:
[----:B------:R-:W-:-:S04]  /*7120*/  UIADD3 UR4, UR7, 0x1, URZ ;  /* 0x0000000107047890 */ /* 0x000fc8000fffe03f */
[----:B------:R-:W-:-:S04]  /*7130*/  UISETP.NE.AND UP0, UPT, UR4, 0x2, UPT ;  /* 0x000000020400788c */ /* 0x000fc8000bf05270 */
[----:B------:R-:W-:Y:S02]  /*7140*/  USEL UR5, URZ, 0x1, UP0 ;  /* 0x000000013f057887 */ /* 0x000fe40008000000 */
[----:B------:R-:W-:Y:S02]  /*7150*/  USEL UR4, UR4, URZ, UP0 ;  /* 0x0000003f04047287 */ /* 0x000fe40008000000 */
[----:B------:R-:W-:Y:S01]  /*7160*/  ULOP3.LUT UR5, UR6, UR5, URZ, 0x3c, !UPT ;  /* 0x0000000506057292 */ /* 0x000fe2000f8e3c3f */
[----:B------:R-:W-:Y:S11]  /*7170*/  @!P0 BRA `(.L_x_12780) ;  /* 0x0000000000048947 */ /* 0x000ff60003800000 */
[----:B------:R-:W-:Y:S01]  /*7180*/  BPT.TRAP 0x1 ;  /* 0x000000040000795c */ /* 0x000fe20000300000 */
.L_x_12780:
[----:B------:R-:W-:Y:S01]  /*7190*/  ULEA UR22, UR4, UR44, 0x3 ;  /* 0x0000002c04167291 */ /* 0x000fe2000f8e183f */
[----:B------:R-:W-:-:S05]  /*71a0*/  IMAD.U32 R8, RZ, RZ, UR5 ;  /* 0x00000005ff087e24 */ /* 0x000fca000f8e00ff */
[----:B------:R-:W-:-:S04]  /*71b0*/  SHF.L.U32 R8, R8, 0x1f, RZ ;  /* 0x0000001f08087819 */ /* 0x000fc800000006ff */
[----:B------:R0:W1:Y:S01]  /*71c0*/  SYNCS.PHASECHK.TRANS64.TRYWAIT P1, [UR22+0x17030], R8 ;  /* 0x01703008ff0075a7 */ /* 0x0000620008020156 */
[----:B------:R-:W-:Y:S05]  /*71d0*/  @!P0 BRA `(.L_x_12781) ;  /* 0x0000000000048947 */ /* 0x000fea0003800000 */
[----:B------:R-:W-:Y:S01]  /*71e0*/  BPT.TRAP 0x1 ;  /* 0x000000040000795c */ /* 0x000fe20000300000 */
.L_x_12781:
[----:B-1----:R-:W-:Y:S05]  /*71f0*/  @P1 BRA `(.L_x_12782) ;  /* 0x0000000000081947 */ /* 0x002fea0003800000 */
[----:B------:R-:W1:Y:S02]  /*7200*/  SYNCS.PHASECHK.TRANS64.TRYWAIT P1, [UR22+0x17030], R8 ;  /* 0x01703008ff0075a7 */ /* 0x000e640008020156 */
[----:B-1----:R-:W-:Y:S05]  /*7210*/  @!P1 BRA `(.L_x_12783) ;  /* 0x0000008c003c9947 */ /* 0x002fea0003800000 */
.L_x_12782:
        /* <DEDUP_REMOVED lines=19> */
.L_x_12784:
[----:B------:R-:W-:Y:S01]  /*7350*/  ULEA UR14, UR7, UR44, 0x3 ;  /* 0x0000002c070e7291 */ /* 0x000fe2000f8e183f */
[----:B01----:R-:W-:-:S05]  /*7360*/  IMAD.U32 R8, RZ, RZ, UR6 ;  /* 0x00000006ff087e24 */ /* 0x003fca000f8e00ff */
[----:B------:R-:W-:-:S04]  /*7370*/  SHF.L.U32 R8, R8, 0x1f, RZ ;  /* 0x0000001f08087819 */ /* 0x000fc800000006ff */
[----:B------:R0:W1:Y:S01]  /*7380*/  SYNCS.PHASECHK.TRANS64.TRYWAIT P1, [UR14+0x17050], R8 ;  /* 0x01705008ff0075a7 */ /* 0x000062000802014e */
[----:B------:R-:W-:Y:S05]  /*7390*/  @!P0 BRA `(.L_x_12785) ;  /* 0x0000000000048947 */ /* 0x000fea0003800000 */
[----:B------:R-:W-:Y:S01]  /*73a0*/  BPT.TRAP 0x1 ;  /* 0x000000040000795c */ /* 0x000fe20000300000 */
.L_x_12785:
[----:B-1----:R-:W-:Y:S05]  /*73b0*/  @P1 BRA `(.L_x_12786) ;  /* 0x0000000000081947 */ /* 0x002fea0003800000 */
[----:B------:R-:W1:Y:S02]  /*73c0*/  SYNCS.PHASECHK.TRANS64.TRYWAIT P1, [UR14+0x17050], R8 ;  /* 0x01705008ff0075a7 */ /* 0x000e64000802014e */
[----:B-1----:R-:W-:Y:S05]  /*73d0*/  @!P1 BRA `(.L_x_12787) ;  /* 0x0000008800e49947 */ /* 0x002fea0003800000 */
.L_x_12786:
[----:B------:R-:W-:Y:S01]  /*73e0*/  UIADD3 UR6, UR44, 0x400, URZ ;  /* 0x000004002c067890 */ /* 0x000fe2000fffe03f */
[----:B------:R-:W-:Y:S01]  /*73f0*/  WARPGROUP.ARRIVE ;  /* 0x00000000000079c5 */ /* 0x000fe20000000000 */
[----:B------:R-:W-:Y:S02]  /*7400*/  UMOV UR11, 0x40000040 ;  /* 0x40000040000b7882 */ /* 0x000fe40000000000 */
        /* <DEDUP_REMOVED lines=17> */
[----:B------:R-:W-:Y:S03]  /*7520*/  QGMMA.64x96x32.F32.E4M3.E4M3 R88, R140, gdesc[UR4], R88, gsb0 ;  /* 0x016000048c587df3 */ /* 0x000fe60008000858 */
[----:B------:R-:W-:Y:S02]  /*7530*/  WARPGROUP.DEPBAR.LE gsb0, 0x0 ;  /* 0x00008000000079c5 */ /* 0x000fe40000010000 */
[----:B------:R-:W-:-:S06]  /*7540*/  WARPGROUP.ARRIVE ;  /* 0x00000000000079c5 */ /* 0x000fcc0000000000 */
[----:B------:R-:W-:Y:S03]  /*7550*/  QGMMA.64x96x32.F32.E4M3.E4M3 R88, R136, gdesc[UR8], R88, gsb0 ;  /* 0x0160000888587df3 */ /* 0x000fe60008000858 */
[----:B------:R-:W-:Y:S02]  /*7560*/  WARPGROUP.DEPBAR.LE gsb0, 0x0 ;  /* 0x00008000000079c5 */ /* 0x000fe40000010000 */
[----:B------:R-:W-:Y:S05]  /*7570*/  @!P0 BRA `(.L_x_12788) ;  /* 0x0000000000048947 */ /* 0x000fea0003800000 */
[----:B------:R-:W-:Y:S01]  /*7580*/  BPT.TRAP 0x1 ;  /* 0x000000040000795c */ /* 0x000fe20000300000 */
.L_x_12788:
        /* <DEDUP_REMOVED lines=67> */
[----:B------:R-:W-:Y:S01]  /*79c0*/  FMUL.FTZ R73, R0, R85 ;  /* 0x0000005500497220 */ /* 0x000fe20000410000 */
[----:B------:R-:W-:-:S02]  /*79d0*/  UIADD3 UR6, UR22, 0x17040, URZ ;  /* 0x0001704016067890 */ /* 0x000fc4000fffe03f */
[----:B------:R-:W2:Y:S01]  /*79e0*/  MUFU.TANH R16, R16 ;  /* 0x0000001000107308 */ /* 0x000ea20000002400 */
[----:B0-----:R-:W-:Y:S01]  /*79f0*/  FMNMX.FTZ R21, R13, R18, !PT ;  /* 0x000000120d157209 */ /* 0x001fe20007810000 */
[----:B------:R-:W-:-:S06]  /*7a00*/  UPRMT UR6, UR21, 0x654, UR6 ;  /* 0x0000065415067896 */ /* 0x000fcc0008000006 */
[----:B------:R-:W0:Y:S01]  /*7a10*/  MUFU.TANH R19, R19 ;  /* 0x0000001300137308 */ /* 0x000e220000002400 */
[----:B-1----:R-:W-:Y:S01]  /*7a20*/  FMNMX.FTZ R18, R15, R62, !PT ;  /* 0x0000003e0f127209 */ /* 0x002fe20007810000 */
[----:B------:R-:W-:Y:S01]  /*7a30*/  FMUL.FTZ R62, R0, R76 ;  /* 0x0000004c003e7220 */ /* 0x000fe20000410000 */
[----:B------:R-:W-:Y:S05]  /*7a40*/  SYNCS.ARRIVE.TRANS64.RED.A1T0 RZ, [UR6], RZ ;  /* 0x000000ffffff79a7 */ /* 0x000fea0008100406 */
        /* <DEDUP_REMOVED lines=17> */
[----:B------:R-:W-:Y:S01]  /*7b60*/  FMUL.FTZ R64, R0, R78 ;  /* 0x0000004e00407220 */ /* 0x000fe20000410000 */
[----:B------:R-:W-:-:S05]  /*7b70*/  MOV R78, UR24 ;  /* 0x00000018004e7c02 */ /* 0x000fca0008000f00 */
        /* <DEDUP_REMOVED lines=110> */
[----:B------:R-:W-:Y:S02]  /*8260*/  IMAD.U32 R77, RZ, RZ, UR24 ;  /* 0x00000018ff4d7e24 */ /* 0x000fe4000f8e00ff */
[----:B------:R-:W-:Y:S01]  /*8270*/  FADD.FTZ R6, -R21, R6 ;  /* 0x0000000615067221 */ /* 0x000fe20000010100 */
[----:B------:R-:W-:-:S01]  /*8280*/  FFMA.FTZ R75, R73, UR24, -R74 ;  /* 0x00000018494b7c23 */ /* 0x000fc2000801084a */
[C---:B------:R-:W-:Y:S01]  /*8290*/  FADD.FTZ R7, -R18.reuse, R7 ;  /* 0x0000000712077221 */ /* 0x040fe20000010100 */
[----:B------:R-:W-:-:S01]  /*82a0*/  FFMA.FTZ R73, R18, R77, -8 ;  /* 0xc100000012497423 */ /* 0x000fc2000001004d */
[----:B------:R-:W-:Y:S01]  /*82b0*/  FMUL.FTZ R6, R6, UR24 ;  /* 0x0000001806067c20 */ /* 0x000fe20008410000 */
[----:B------:R-:W-:-:S01]  /*82c0*/  FFMA.FTZ R9, R9, UR24, -R74 ;  /* 0x0000001809097c23 */ /* 0x000fc2000801084a */
[----:B------:R-:W-:Y:S01]  /*82d0*/  FMUL.FTZ R7, R7, UR24 ;  /* 0x0000001807077c20 */ /* 0x000fe20008410000 */
[----:B------:R-:W-:-:S01]  /*82e0*/  FFMA.FTZ R10, R10, UR24, -R73 ;  /* 0x000000180a0a7c23 */ /* 0x000fc20008010849 */
[----:B------:R-:W-:Y:S01]  /*82f0*/  FFMA.FTZ R8, R8, UR24, -R74 ;  /* 0x0000001808087c23 */ /* 0x000fe2000801084a */
[----:B------:R-:W-:-:S01]  /*8300*/  FFMA.FTZ R11, R11, UR24, -R73 ;  /* 0x000000180b0b7c23 */ /* 0x000fc20008010849 */
        /* <DEDUP_REMOVED lines=173> */
[----:B------:R-:W-:Y:S01]  /*8de0*/  MUFU.EX2 R68, R68 ;  /* 0x0000004400447308 */ /* 0x000fe20000000800 */
[----:B-1----:R-:W-:-:S07]  /*8df0*/  FADD.FTZ R73, R65, R74 ;  /* 0x0000004a41497221 */ /* 0x002fce0000010000 */
[----:B------:R-:W1:Y:S01]  /*8e00*/  MUFU.EX2 R67, R67 ;  /* 0x0000004300437308 */ /* 0x000e620000000800 */
[----:B0-----:R-:W-:-:S07]  /*8e10*/  FADD.FTZ R2, R66, R3 ;  /* 0x0000000342027221 */ /* 0x001fce0000010000 */
[----:B------:R-:W-:Y:S08]  /*8e20*/  MUFU.EX2 R69, R69 ;  /* 0x0000004500457308 */ /* 0x000ff00000000800 */
[----:B------:R-:W0:Y:S01]  /*8e30*/  MUFU.EX2 R72, R72 ;  /* 0x0000004800487308 */ /* 0x000e220000000800 */
[----:B-1----:R-:W-:-:S07]  /*8e40*/  FADD.FTZ R3, R67, R2 ;  /* 0x0000000243037221 */ /* 0x002fce0000010000 */
[----:B------:R1:W2:Y:S08]  /*8e50*/  MUFU.EX2 R79, R70 ;  /* 0x00000046004f7308 */ /* 0x0002b00000000800 */
[----:B------:R-:W3:Y:S01]  /*8e60*/  MUFU.EX2 R75, R75 ;  /* 0x0000004b004b7308 */ /* 0x000ee20000000800 */
[----:B-1----:R-:W-:-:S01]  /*8e70*/  FADD.FTZ R70, R68, R73 ;  /* 0x0000004944467221 */ /* 0x002fc20000010000 */
[----:B0-----:R-:W-:-:S03]  /*8e80*/  FADD.FTZ R2, R72, R3 ;  /* 0x0000000348027221 */ /* 0x001fc60000010000 */
[----:B------:R-:W-:-:S03]  /*8e90*/  FADD.FTZ R70, R69, R70 ;  /* 0x0000004645467221 */ /* 0x000fc60000010000 */
[----:B------:R-:W0:Y:S01]  /*8ea0*/  MUFU.EX2 R71, R71 ;  /* 0x0000004700477308 */ /* 0x000e220000000800 */
[----:B--2---:R-:W-:-:S01]  /*8eb0*/  FADD.FTZ R70, R79, R70 ;  /* 0x000000464f467221 */ /* 0x004fc20000010000 */
[----:B---3--:R-:W-:-:S03]  /*8ec0*/  FADD.FTZ R3, R75, R2 ;  /* 0x000000024b037221 */ /* 0x008fc60000010000 */
[----:B0-----:R-:W-:Y:S01]  /*8ed0*/  FADD.FTZ R2, R71, R70 ;  /* 0x0000004647027221 */ /* 0x001fe20000010000 */
[----:B------:R-:W-:Y:S06]  /*8ee0*/  @!P0 BRA `(.L_x_12789) ;  /* 0x0000000000048947 */ /* 0x000fec0003800000 */
[----:B------:R-:W-:Y:S01]  /*8ef0*/  BPT.TRAP 0x1 ;  /* 0x000000040000795c */ /* 0x000fe20000300000 */
.L_x_12789:
        /* <DEDUP_REMOVED lines=91> */
.L_x_12779:
[----:B------:R-:W-:Y:S06]  /*94b0*/  BAR.ARV 0x8, 0x200 ;  /* 0x0208000000007b1d */ /* 0x000fec0000002000 */
[----:B------:R-:W-:Y:S05]  /*94c0*/  @!P0 BRA `(.L_x_12791) ;  /* 0x0000000000048947 */ /* 0x000fea0003800000 */
[----:B------:R-:W-:Y:S01]  /*94d0*/  BPT.TRAP 0x1 ;  /* 0x000000040000795c */ /* 0x000fe20000300000 */
.L_x_12791:
[----:B------:R-:W-:Y:S01]  /*94e0*/  ULEA UR16, UR4, UR44, 0x3 ;  /* 0x0000002c04107291 */ /* 0x000fe2000f8e183f */
[----:B------:R-:W-:-:S05]  /*94f0*/  IMAD.U32 R0, RZ, RZ, UR5 ;  /* 0x00000005ff007e24 */ /* 0x000fca000f8e00ff */
[----:B------:R-:W-:-:S04]  /*9500*/  SHF.L.U32 R0, R0, 0x1f, RZ ;  /* 0x0000001f00007819 */ /* 0x000fc800000006ff */
[----:B------:R0:W1:Y:S01]  /*9510*/  SYNCS.PHASECHK.TRANS64.TRYWAIT P1, [UR16+0x17050], R0 ;  /* 0x01705000ff0075a7 */ /* 0x0000620008020150 */
[----:B------:R-:W-:Y:S05]  /*9520*/  @!P0 BRA `(.L_x_12792) ;  /* 0x0000000000048947 */ /* 0x000fea0003800000 */
[----:B------:R-:W-:Y:S01]  /*9530*/  BPT.TRAP 0x1 ;  /* 0x000000040000795c */ /* 0x000fe20000300000 */
.L_x_12792:
[----:B-1----:R-:W-:Y:S05]  /*9540*/  @P1 BRA `(.L_x_12793) ;  /* 0x0000000000081947 */ /* 0x002fea0003800000 */
[----:B------:R-:W1:Y:S02]  /*9550*/  SYNCS.PHASECHK.TRANS64.TRYWAIT P1, [UR16+0x17050], R0 ;  /* 0x01705000ff0075a7 */ /* 0x000e640008020150 */
[----:B-1----:R-:W-:Y:S05]  /*9560*/  @!P1 BRA `(.L_x_12794) ;  /* 0x0000006800989947 */ /* 0x002fea0003800000 */
.L_x_12793:
[----:B------:R-:W-:Y:S01]  /*9570*/  ULDC.64 UR10, c[0x0][0x9a0] ;  /* 0x00026800000a7ab9 */ /* 0x000fe20000000a00 */
[----:B------:R-:W-:Y:S01]  /*9580*/  UIADD3 UR44, UR44, 0x400, URZ ;  /* 0x000004002c2c7890 */ /* 0x000fe2000fffe03f */
[----:B------:R-:W-:Y:S01]  /*9590*/  WARPGROUP.ARRIVE ;  /* 0x00000000000079c5 */ /* 0x000fe20000000000 */
[----:B------:R-:W-:Y:S01]  /*95a0*/  UISETP.NE.U32.AND UP0, UPT, UR10, URZ, UPT ;  /* 0x0000003f0a00728c */ /* 0x000fe2000bf05070 */
[----:B------:R-:W-:Y:S01]  /*95b0*/  IMAD.MOV.U32 R6, RZ, RZ, 0x3f800000 ;  /* 0x3f800000ff067424 */ /* 0x000fe200078e00ff */
[----:B------:R-:W-:Y:S02]  /*95c0*/  USHF.R.U32.HI UR44, URZ, 0x4, UR44 ;  /* 0x000000043f2c7899 */ /* 0x000fe4000801162c */
[----:B------:R-:W-:Y:S02]  /*95d0*/  UISETP.NE.AND.EX UP0, UPT, UR11, URZ, UPT, UP0 ;  /* 0x0000003f0b00728c */ /* 0x000fe4000bf05300 */
[----:B------:R-:W-:Y:S01]  /*95e0*/  ULOP3.LUT UR44, UR44, 0x3fff, URZ, 0xc0, !UPT ;  /* 0x00003fff2c2c7892 */ /* 0x000fe2000f8ec03f */
[----:B------:R-:W-:-:S03]  /*95f0*/  UMOV UR15, 0x40000040 ;  /* 0x40000040000f7882 */ /* 0x000fc60000000000 */
[----:B------:R-:W-:Y:S01]  /*9600*/  ULOP3.LUT UR44, UR44, 0x10000, URZ, 0xfc, !UPT ;  /* 0x000100002c2c7892 */ /* 0x000fe2000f8efc3f */
[----:B------:R-:W-:-:S04]  /*9610*/  PLOP3.LUT P1, PT, PT, PT, UP0, 0x80, 0x0 ;  /* 0x000000000000781c */ /* 0x000fc80003f2f008 */
[----:B------:R-:W-:Y:S01]  /*9620*/  @UP0 ULDC.64 UR8, c[0x0][0x9c8] ;  /* 0x0002720000080ab9 */ /* 0x000fe20000000a00 */
[----:B------:R-:W-:Y:S02]  /*9630*/  @UP0 USHF.R.S32.HI UR14, URZ, 0x1f, UR36 ;  /* 0x0000001f3f0e0899 */ /* 0x000fe40008011424 */
[----:B------:R-:W-:Y:S02]  /*9640*/  @UP0 UIMAD UR5, UR45, UR8, URZ ;  /* 0x000000082d0502a4 */ /* 0x000fe4000f8e023f */
[----:B------:R-:W-:Y:S02]  /*9650*/  @UP0 UIMAD.WIDE.U32 UR6, UR42, UR8, URZ ;  /* 0x000000082a0602a5 */ /* 0x000fe4000f8e003f */
[----:B------:R-:W-:Y:S01]  /*9660*/  UIMAD UR8, UR4, 0x300, UR44 ;  /* 0x00000300040878a4 */ /* 0x000fe2000f8e022c */
[----:B------:R-:W-:Y:S01]  /*9670*/  @UP0 ULDC.64 UR12, c[0x0][0x9d0] ;  /* 0x00027400000c0ab9 */ /* 0x000fe20000000a00 */
[----:B------:R-:W-:Y:S02]  /*9680*/  @UP0 UIMAD UR5, UR42, UR9, UR5 ;  /* 0x000000092a0502a4 */ /* 0x000fe4000f8e0205 */
[----:B------:R-:W-:-:S02]  /*9690*/  @UP0 UIMAD UR4, UR14, UR12, URZ ;  /* 0x0000000c0e0402a4 */ /* 0x000fc4000f8e023f */
[----:B------:R-:W-:Y:S01]  /*96a0*/  @UP0 UIADD3 UR5, UR7, UR5, URZ ;  /* 0x0000000507050290 */ /* 0x000fe2000fffe03f */
[----:B------:R-:W-:Y:S01]  /*96b0*/  UMOV UR14, UR8 ;  /* 0x00000008000e7c82 */ /* 0x000fe20008000000 */
[----:B------:R-:W-:Y:S02]  /*96c0*/  @UP0 UIMAD UR7, UR36, UR13, UR4 ;  /* 0x0000000d240702a4 */ /* 0x000fe4000f8e0204 */
[----:B------:R-:W-:Y:S01]  /*96d0*/  QGMMA.64x96x32.F32.E4M3.E4M3 R88, R148, gdesc[UR12], R88, gsb0 ;  /* 0x0160000c94587df3 */ /* 0x000fe20008000858 */
[----:B------:R-:W-:Y:S02]  /*96e0*/  @UP0 UMOV UR4, UR6 ;  /* 0x0000000600040c82 */ /* 0x000fe40008000000 */
[----:B------:R-:W-:-:S04]  /*96f0*/  @UP0 UIMAD.WIDE.U32 UR4, UR36, UR12, UR4 ;  /* 0x0000000c240402a5 */ /* 0x000fc8000f8e0004 */
        /* <DEDUP_REMOVED lines=23> */
[----:B0-----:R-:W-:Y:S01]  /*9870*/  FADD.FTZ R0, R0, R3 ;  /* 0x0000000300007221 */ /* 0x001fe20000010000 */
        /* <DEDUP_REMOVED lines=20> */
[----:B------:R-:W-:Y:S01]  /*99c0*/  MOV R12, UR24 ;  /* 0x00000018000c7c02 */ /* 0x000fe20008000f00 */
[----:B------:R-:W-:-:S02]  /*99d0*/  IMAD.U32 R4, RZ, RZ, UR24 ;  /* 0x00000018ff047e24 */ /* 0x000fc4000f8e00ff */
[----:B0-----:R-:W-:Y:S02]  /*99e0*/  @P2 FMUL.FTZ R5, R5, 0.69314718246459960938 ;  /* 0x3f31721805052820 */ /* 0x001fe40000410000 */
        /* <DEDUP_REMOVED lines=12> */
.L_x_12795:
        /* <DEDUP_REMOVED lines=52> */
.L_x_12759:
        /* <DEDUP_REMOVED lines=73> */
[----:B------:R-:W-:Y:S02]  /*a280*/  LEA.HI R25, R25, R40, RZ, 0x5 ;  /* 0x0000002819197211 */ /* 0x000fe400078f28ff */
[----:B------:R-:W-:Y:S02]  /*a290*/  LOP3.LUT R75, R10, 0x7ffffffc, RZ, 0xc0, !PT ;  /* 0x7ffffffc0a4b7812 */ /* 0x000fe400078ec0ff */
[----:B------:R-:W-:Y:S02]  /*a2a0*/  SHF.R.S32.HI R25, RZ, 0x5, R25 ;  /* 0x00000005ff197819 */ /* 0x000fe40000011419 */
[----:B------:R-:W-:Y:S02]  /*a2b0*/  SEL R59, R18, R109, P0 ;  /* 0x0000006d123b7207 */ /* 0x000fe40000000000 */
[----:B------:R-:W-:Y:S01]  /*a2c0*/  SEL R18, R109, R18, P0 ;  /* 0x000000126d127207 */ /* 0x000fe20000000000 */
[----:B------:R-:W-:Y:S01]  /*a2d0*/  IMAD R4, R25, 0x10, R4 ;  /* 0x0000001019047824 */ /* 0x000fe200078e0204 */
[----:B------:R-:W-:-:S02]  /*a2e0*/  SEL R43, R58, R117, P0 ;  /* 0x000000753a2b7207 */ /* 0x000fc40000000000 */
[----:B------:R-:W-:Y:S02]  /*a2f0*/  SEL R67, R51, R22, P0 ;  /* 0x0000001633437207 */ /* 0x000fe40000000000 */
[----:B------:R-:W-:Y:S01]  /*a300*/  LEA R4, R27, R4, 0x6 ;  /* 0x000000041b047211 */ /* 0x000fe200078e30ff */
[----:B------:R-:W-:Y:S01]  /*a310*/  IMAD.U32 R27, RZ, RZ, UR5 ;  /* 0x00000005ff1b7e24 */ /* 0x000fe2000f8e00ff */
        /* <DEDUP_REMOVED lines=9> */
[----:B------:R-:W-:Y:S01]  /*a3b0*/  ULDC.64 UR8, c[0x0][0xb28] ;  /* 0x0002ca0000087ab9 */ /* 0x000fe20000000a00 */
[----:B------:R-:W-:Y:S01]  /*a3c0*/  SEL R29, R90, R91, P0 ;  /* 0x0000005b5a1d7207 */ /* 0x000fe20000000000 */
[----:B----4-:R-:W-:Y:S01]  /*a3d0*/  @P2 IMAD.HI.U32 R74, R45, R74, RZ ;  /* 0x0000004a2d4a2227 */ /* 0x010fe200078e00ff */
        /* <DEDUP_REMOVED lines=82> */
[----:B------:R-:W-:Y:S01]  /*a900*/  MOV R55, R45 ;  /* 0x0000002d00377202 */ /* 0x000fe20000000f00 */
[----:B------:R-:W-:Y:S01]  /*a910*/  IMAD.MOV.U32 R60, RZ, RZ, R34 ;  /* 0x000000ffff3c7224 */ /* 0x000fe200078e0022 */
[----:B-1----:R-:W-:Y:S01]  /*a920*/  SEL R26, R65, R68, P0 ;  /* 0x00000044411a7207 */ /* 0x002fe20000000000 */
[----:B------:R-:W-:Y:S01]  /*a930*/  SHFL.IDX PT, R38, R91, R44, 0x1c1f ;  /* 0x001c1f2c5b267589 */ /* 0x000fe200000e0000 */
[----:B------:R-:W-:-:S03]  /*a940*/  IMAD R61, R61, UR42, R64 ;  /* 0x0000002a3d3d7c24 */ /* 0x000fc6000f8e0240 */
[----:B------:R-:W-:Y:S01]  /*a950*/  SHFL.IDX PT, R37, R103, R44, 0x1c1f ;  /* 0x001c1f2c67257589 */ /* 0x000fe200000e0000 */
[----:B------:R-:W-:-:S03]  /*a960*/  IMAD.IADD R61, R35, 0x1, R61 ;  /* 0x00000001233d7824 */ /* 0x000fc600078e023d */
        /* <DEDUP_REMOVED lines=74> */
[----:B----4-:R-:W-:Y:S02]  /*ae10*/  SEL R46, R48, R47, P0 ;  /* 0x0000002f302e7207 */ /* 0x010fe40000000000 */
[----:B------:R-:W-:Y:S01]  /*ae20*/  SEL R48, R47, R48, P0 ;  /* 0x000000302f307207 */ /* 0x000fe20000000000 */
[----:B------:R2:W4:Y:S01]  /*ae30*/  SHFL.IDX PT, R44, R66, RZ, 0x1c1f ;  /* 0x001c1fff422c7589 */ /* 0x00052200000e0000 */
[----:B------:R-:W-:Y:S02]  /*ae40*/  SEL R47, R49, R50, P0 ;  /* 0x00000032312f7207 */ /* 0x000fe40000000000 */
[----:B------:R-:W-:Y:S01]  /*ae50*/  SYNCS.ARRIVE.TRANS64.RED.A1T0 RZ, [UR4], RZ ;  /* 0x000000ffffff79a7 */ /* 0x000fe20008100404 */
[----:B------:R-:W-:Y:S01]  /*ae60*/  SEL R49, R50, R49, P0 ;  /* 0x0000003132317207 */ /* 0x000fe20000000000 */
[----:B------:R2:W2:Y:S01]  /*ae70*/  SHFL.IDX PT, R45, R68, RZ, 0x1c1f ;  /* 0x001c1fff442d7589 */ /* 0x0004a200000e0000 */
[----:B---3--:R-:W-:-:S02]  /*ae80*/  SEL R50, R52, R51, P0 ;  /* 0x0000003334327207 */ /* 0x008fc40000000000 */
        /* <DEDUP_REMOVED lines=9> */
[C---:B0-----:R-:W-:Y:S01]  /*af20*/  VIADD R0, R55.reuse, 0x8 ;  /* 0x0000000837007836 */ /* 0x041fe20000000000 */
        /* <DEDUP_REMOVED lines=11> */
[--C-:B--2-4-:R-:W-:Y:S02]  /*afe0*/  @!P1 IMAD.WIDE R56, R55, 0x4, R44.reuse ;  /* 0x0000000437389825 */ /* 0x114fe400078e022c */
        /* <DEDUP_REMOVED lines=24> */
[----:B-1----:R-:W-:Y:S01]  /*b170*/  @!P6 IMAD.WIDE R20, R57, 0x4, R44 ;  /* 0x000000043914e825 */ /* 0x002fe200078e022c */
[----:B0-----:R-:W-:-:S03]  /*b180*/  IADD3 R19, R55, 0x58, RZ ;  /* 0x0000005837137810 */ /* 0x001fc60007ffe0ff */
[C---:B------:R-:W-:Y:S01]  /*b190*/  VIADD R56, R55.reuse, 0x48 ;  /* 0x0000004837387836 */ /* 0x040fe20000000000 */
[----:B------:R-:W-:Y:S01]  /*b1a0*/  ISETP.GE.AND P3, PT, R54, UR4, PT ;  /* 0x0000000436007c0c */ /* 0x000fe2000bf66270 */
[----:B------:R-:W-:Y:S01]  /*b1b0*/  VIADD R18, R55, 0x50 ;  /* 0x0000005037127836 */ /* 0x000fe20000000000 */
[----:B------:R0:W-:Y:S01]  /*b1c0*/  @!P6 ST.E.64 desc[UR38][R20.64], R30 ;  /* 0x0000001e1400e985 */ /* 0x0001e2000c101b26 */
[----:B------:R-:W-:Y:S02]  /*b1d0*/  ISETP.GE.AND P6, PT, R19, UR4, PT ;  /* 0x0000000413007c0c */ /* 0x000fe4000bfc6270 */
[----:B------:R-:W-:Y:S02]  /*b1e0*/  ISETP.GE.AND P4, PT, R56, UR4, PT ;  /* 0x0000000438007c0c */ /* 0x000fe4000bf86270 */
[----:B------:R-:W-:Y:S02]  /*b1f0*/  ISETP.GE.AND P5, PT, R18, UR4, PT ;  /* 0x0000000412007c0c */ /* 0x000fe4000bfa6270 */
[----:B------:R-:W-:-:S02]  /*b200*/  @!P1 LEA.HI R0, R0, R0, RZ, 0x1 ;  /* 0x0000000000009211 */ /* 0x000fc400078f08ff */
[----:B------:R-:W-:Y:S02]  /*b210*/  @!P2 LEA.HI R40, R40, R40, RZ, 0x1 ;  /* 0x000000282828a211 */ /* 0x000fe400078f08ff */
[----:B------:R-:W-:Y:S02]  /*b220*/  @!P3 LEA.HI R54, R54, R54, RZ, 0x1 ;  /* 0x000000363636b211 */ /* 0x000fe400078f08ff */
[----:B--2---:R-:W-:Y:S02]  /*b230*/  @!P1 LOP3.LUT R13, R0, 0xfffffffe, RZ, 0xc0, !PT ;  /* 0xfffffffe000d9812 */ /* 0x004fe400078ec0ff */
[----:B------:R-:W-:Y:S02]  /*b240*/  @!P6 LEA.HI R12, R19, R19, RZ, 0x1 ;  /* 0x00000013130ce211 */ /* 0x000fe400078f08ff */
[----:B------:R-:W-:Y:S02]  /*b250*/  @!P4 LEA.HI R56, R56, R56, RZ, 0x1 ;  /* 0x000000383838c211 */ /* 0x000fe400078f08ff */
[----:B------:R-:W-:-:S02]  /*b260*/  @!P5 LEA.HI R18, R18, R18, RZ, 0x1 ;  /* 0x000000121212d211 */ /* 0x000fc400078f08ff */
[----:B------:R-:W-:Y:S02]  /*b270*/  @!P2 LOP3.LUT R15, R40, 0xfffffffe, RZ, 0xc0, !PT ;  /* 0xfffffffe280fa812 */ /* 0x000fe400078ec0ff */
[----:B------:R-:W-:Y:S02]  /*b280*/  @!P3 LOP3.LUT R19, R54, 0xfffffffe, RZ, 0xc0, !PT ;  /* 0xfffffffe3613b812 */ /* 0x000fe400078ec0ff */
[----:B0-----:R-:W-:Y:S01]  /*b290*/  @!P4 LOP3.LUT R21, R56, 0xfffffffe, RZ, 0xc0, !PT ;  /* 0xfffffffe3815c812 */ /* 0x001fe200078ec0ff */
[--C-:B------:R-:W-:Y:S01]  /*b2a0*/  @!P2 IMAD.WIDE R14, R15, 0x4, R44.reuse ;  /* 0x000000040f0ea825 */ /* 0x100fe200078e022c */
[----:B------:R-:W-:Y:S02]  /*b2b0*/  @!P5 LOP3.LUT R27, R18, 0xfffffffe, RZ, 0xc0, !PT ;  /* 0xfffffffe121bd812 */ /* 0x000fe400078ec0ff */
        /* <DEDUP_REMOVED lines=12> */
.L_x_12798:
[----:B------:R-:W-:Y:S05]  /*b380*/  BSYNC B0 ;  /* 0x0000000000007941 */ /* 0x000fea0003800000 */
.L_x_12797:
[----:B------:R-:W-:Y:S01]  /*b390*/  ISETP.GE.AND P1, PT, R64, R65, PT ;  /* 0x000000414000720c */ /* 0x000fe20003f26270 */
[----:B-1----:R1:W3:Y:S01]  /*b3a0*/  SHFL.IDX PT, R13, R68, 0x1, 0x1c1f ;  /* 0x003c1f00440d7f89 */ /* 0x0022e200000e0000 */
        /* <DEDUP_REMOVED lines=22> */
[----:B0-----:R-:W-:Y:S01]  /*b510*/  SEL R2, R23, R6, P0 ;  /* 0x0000000617027207 */ /* 0x001fe20000000000 */
[----:B-1-3--:R-:W-:Y:S06]  /*b520*/  @P1 BRA `(.L_x_12757) ;  /* 0x0000004800101947 */ /* 0x00afec0003800000 */
        /* <DEDUP_REMOVED lines=35> */
[----:B------:R-:W-:-:S02]  /*b760*/  ISETP.GE.AND P3, PT, R17, UR4, PT ;  /* 0x0000000411007c0c */ /* 0x000fc4000bf66270 */
[----:B------:R-:W-:Y:S02]  /*b770*/  ISETP.GE.AND P4, PT, R18, UR4, PT ;  /* 0x0000000412007c0c */ /* 0x000fe4000bf86270 */
[----:B------:R-:W-:Y:S02]  /*b780*/  ISETP.GE.AND P5, PT, R19, UR4, PT ;  /* 0x0000000413007c0c */ /* 0x000fe4000bfa6270 */
[----:B------:R-:W-:Y:S02]  /*b790*/  @!P1 LEA.HI R0, R0, R0, RZ, 0x1 ;  /* 0x0000000000009211 */ /* 0x000fe400078f08ff */
[----:B------:R-:W-:Y:S02]  /*b7a0*/  @!P2 LEA.HI R14, R14, R14, RZ, 0x1 ;  /* 0x0000000e0e0ea211 */ /* 0x000fe400078f08ff */
[----:B------:R-:W-:Y:S02]  /*b7b0*/  @!P0 LOP3.LUT R9, R16, 0xfffffffe, RZ, 0xc0, !PT ;  /* 0xfffffffe10098812 */ /* 0x000fe400078ec0ff */
[----:B0-----:R-:W-:-:S02]  /*b7c0*/  @!P1 LOP3.LUT R11, R0, 0xfffffffe, RZ, 0xc0, !PT ;  /* 0xfffffffe000b9812 */ /* 0x001fc400078ec0ff */
[----:B------:R-:W-:Y:S01]  /*b7d0*/  @!P2 LOP3.LUT R15, R14, 0xfffffffe, RZ, 0xc0, !PT ;  /* 0xfffffffe0e0fa812 */ /* 0x000fe200078ec0ff */
[--C-:B---3--:R-:W-:Y:S01]  /*b7e0*/  @!P0 IMAD.WIDE R6, R9, 0x4, R12.reuse ;  /* 0x0000000409068825 */ /* 0x108fe200078e020c */
[----:B------:R-:W-:Y:S02]  /*b7f0*/  @!P3 LEA.HI R17, R17, R17, RZ, 0x1 ;  /* 0x000000111111b211 */ /* 0x000fe400078f08ff */
[----:B------:R-:W-:Y:S01]  /*b800*/  @!P4 LEA.HI R18, R18, R18, RZ, 0x1 ;  /* 0x000000121212c211 */ /* 0x000fe200078f08ff */
[--C-:B------:R-:W-:Y:S01]  /*b810*/  @!P1 IMAD.WIDE R8, R11, 0x4, R12.reuse ;  /* 0x000000040b089825 */ /* 0x100fe200078e020c */
[----:B------:R-:W-:Y:S01]  /*b820*/  @!P5 LEA.HI R19, R19, R19, RZ, 0x1 ;  /* 0x000000131313d211 */ /* 0x000fe200078f08ff */
[----:B------:R0:W-:Y:S01]  /*b830*/  @!P0 ST.E.64 desc[UR38][R6.64], R28 ;  /* 0x0000001c06008985 */ /* 0x0001e2000c101b26 */
[----:B------:R-:W-:Y:S01]  /*b840*/  @!P6 LOP3.LUT R21, R22, 0xfffffffe, RZ, 0xc0, !PT ;  /* 0xfffffffe1615e812 */ /* 0x000fe200078ec0ff */
[----:B------:R-:W-:Y:S01]  /*b850*/  @!P2 IMAD.WIDE R10, R15, 0x4, R12 ;  /* 0x000000040f0aa825 */ /* 0x000fe200078e020c */
[----:B------:R-:W-:Y:S01]  /*b860*/  @!P3 LOP3.LUT R15, R17, 0xfffffffe, RZ, 0xc0, !PT ;  /* 0xfffffffe110fb812 */ /* 0x000fe200078ec0ff */
[----:B------:R1:W-:Y:S01]  /*b870*/  @!P1 ST.E.64 desc[UR38][R8.64], R36 ;  /* 0x0000002408009985 */ /* 0x0003e2000c101b26 */
[----:B------:R-:W-:-:S02]  /*b880*/  @!P4 LOP3.LUT R17, R18, 0xfffffffe, RZ, 0xc0, !PT ;  /* 0xfffffffe1211c812 */ /* 0x000fc400078ec0ff */
[----:B------:R-:W-:Y:S01]  /*b890*/  @!P5 LOP3.LUT R19, R19, 0xfffffffe, RZ, 0xc0, !PT ;  /* 0xfffffffe1313d812 */ /* 0x000fe200078ec0ff */
[----:B------:R-:W-:Y:S01]  /*b8a0*/  @!P3 IMAD.WIDE R14, R15, 0x4, R12 ;  /* 0x000000040f0eb825 */ /* 0x000fe200078e020c */
[----:B------:R3:W-:Y:S01]  /*b8b0*/  @!P2 ST.E.64 desc[UR38][R10.64], R30 ;  /* 0x0000001e0a00a985 */ /* 0x0007e2000c101b26 */
[----:B------:R-:W-:-:S03]  /*b8c0*/  IADD3 R55, R55, 0x58, RZ ;  /* 0x0000005837377810 */ /* 0x000fc60007ffe0ff */
[----:B------:R3:W-:Y:S01]  /*b8d0*/  @!P3 ST.E.64 desc[UR38][R14.64], R32 ;  /* 0x000000200e00b985 */ /* 0x0007e2000c101b26 */
[----:B0-----:R-:W-:Y:S01]  /*b8e0*/  @!P4 IMAD.WIDE R6, R17, 0x4, R12 ;  /* 0x000000041106c825 */ /* 0x001fe200078e020c */
[----:B------:R-:W-:-:S03]  /*b8f0*/  ISETP.GE.AND P0, PT, R55, UR4, PT ;  /* 0x0000000437007c0c */ /* 0x000fc6000bf06270 */
        /* <DEDUP_REMOVED lines=11> */
.L_x_12796:
        /* <DEDUP_REMOVED lines=54> */
[----:B------:R-:W-:Y:S02]  /*bd10*/  LEA.HI.X R5, R2, UR5, R3, 0x2, P0 ;  /* 0x0000000502057c11 */ /* 0x000fe400080f1403 */
[----:B------:R-:W-:-:S05]  /*bd20*/  MOV R3, 0xff800000 ;  /* 0xff80000000037802 */ /* 0x000fca0000000f00 */
[----:B------:R0:W-:Y:S01]  /*bd30*/  STG.E desc[UR38][R4.64], R3 ;  /* 0x0000000304007986 */ /* 0x0001e2000c101926 */
[----:B------:R-:W-:Y:S05]  /*bd40*/  BRA `(.L_x_12757) ;  /* 0x0000004000087947 */ /* 0x000fea0003800000 */
.L_x_12755:
        /* <DEDUP_REMOVED lines=18> */
.L_x_12799:
[----:B------:R-:W-:Y:S01]  /*be70*/  ULDC UR44, c[0x0][0xc50] ;  /* 0x00031400002c7ab9 */ /* 0x000fe20000000800 */
[----:B------:R-:W-:Y:S01]  /*be80*/  UMOV UR42, UR6 ;  /* 0x00000006002a7c82 */ /* 0x000fe20008000000 */
[----:B------:R-:W-:-:S11]  /*be90*/  UISETP.NE.AND UP0, UPT, UR44, 0x1, UPT ;  /* 0x000000012c00788c */ /* 0x000fd6000bf05270 */
[----:B------:R-:W-:Y:S01]  /*bea0*/  @UP0 ULDC UR4, c[0x0][0xc54] ;  /* 0x0003150000040ab9 */ /* 0x000fe20000000800 */
[----:B------:R-:W-:Y:S01]  /*beb0*/  @UP0 ULDC UR7, c[0x0][0xc58] ;  /* 0x0003160000070ab9 */ /* 0x000fe20000000800 */
[----:B------:R-:W-:-:S04]  /*bec0*/  UIMAD.WIDE.U32 UR4, UR6, UR4, URZ ;  /* 0x00000004060472a5 */ /* 0x000fc8000f8e003f */
[----:B------:R-:W-:-:S12]  /*bed0*/  @UP0 USHF.R.U32.HI UR42, URZ, UR7, UR5 ;  /* 0x000000073f2a0299 */ /* 0x000fd80008011605 */
.L_x_12800:
        /* <DEDUP_REMOVED lines=9> */
[----:B------:R-:W-:Y:S01]  /*bf70*/  ULDC.64 UR4, c[0x0][0x418] ;  /* 0x0001060000047ab9 */ /* 0x000fe20000000a00 */
[----:B------:R-:W-:-:S05]  /*bf80*/  IMAD.MOV.U32 R18, RZ, RZ, RZ ;  /* 0x000000ffff127224 */ /* 0x000fca00078e00ff */
[----:B------:R-:W1:Y:S01]  /*bf90*/  S2UR UR48, SR_CTAID.X ;  /* 0x00000000003079c3 */ /* 0x000e620000002500 */
[----:B------:R-:W-:Y:S02]  /*bfa0*/  UISETP.NE.AND UP1, UPT, UR6, 0x1, UPT ;  /* 0x000000010600788c */ /* 0x000fe4000bf25270 */
[----:B------:R-:W-:Y:S01]  /*bfb0*/  UISETP.NE.U32.AND UP0, UPT, UR4, URZ, UPT ;  /* 0x0000003f0400728c */ /* 0x000fe2000bf05070 */
[----:B------:R-:W-:Y:S02]  /*bfc0*/  UMOV UR6, 0xc0 ;  /* 0x000000c000067882 */ /* 0x000fe40000000000 */
[----:B------:R-:W-:Y:S01]  /*bfd0*/  ULDC UR4, c[0x0][0x424] ;  /* 0x0001090000047ab9 */ /* 0x000fe20000000800 */
[----:B------:R-:W-:Y:S01]  /*bfe0*/  UISETP.NE.AND.EX UP0, UPT, UR5, URZ, UPT, UP0 ;  /* 0x0000003f0500728c */ /* 0x000fe2000bf05300 */
[----:B------:R-:W-:Y:S01]  /*bff0*/  ULDC UR7, c[0x0][0x2f0] ;  /* 0x0000bc0000077ab9 */ /* 0x000fe20000000800 */
[----:B------:R-:W-:Y:S02]  /*c000*/  ULDC UR8, c[0x0][0x288] ;  /* 0x0000a20000087ab9 */ /* 0x000fe40000000800 */
[----:B------:R-:W-:Y:S01]  /*c010*/  USEL UR36, UR4, 0x1, UP0 ;  /* 0x0000000104247887 */ /* 0x000fe20008000000 */
[----:B------:R-:W-:Y:S01]  /*c020*/  @UP1 ULDC UR5, c[0x0][0x44c] ;  /* 0x0001130000051ab9 */ /* 0x000fe20000000800 */
[----:B0-----:R-:W-:-:S04]  /*c030*/  ISETP.NE.U32.AND P0, PT, R2, RZ, PT ;  /* 0x000000ff0200720c */ /* 0x001fc80003f05070 */
[----:B------:R-:W-:Y:S01]  /*c040*/  ISETP.NE.AND.EX P0, PT, R3, RZ, PT, P0 ;  /* 0x000000ff0300720c */ /* 0x000fe20003f05300 */
[----:B-1----:R-:W-:Y:S02]  /*c050*/  UIMAD UR6, UR48, UR6, 0xbf ;  /* 0x000000bf300674a4 */ /* 0x002fe4000f8e0206 */
        /* <DEDUP_REMOVED lines=57> */
.L_x_12802:
[----:B------:R-:W-:Y:S02]  /*c3f0*/  UIMAD UR50, UR44, UR40, URZ ;  /* 0x000000282c3272a4 */ /* 0x000fe4000f8e023f */
[----:B------:R-:W-:Y:S02]  /*c400*/  IMAD.U32 R3, RZ, RZ, UR40 ;  /* 0x00000028ff037e24 */ /* 0x000fe4000f8e00ff */
        /* <DEDUP_REMOVED lines=30> */
.L_x_12803:
        /* <DEDUP_REMOVED lines=20> */
.L_x_12804:
        /* <DEDUP_REMOVED lines=20> */
.L_x_12805:
        /* <DEDUP_REMOVED lines=18> */
.L_x_12806:
        /* <DEDUP_REMOVED lines=14> */
[----:B------:R-:W-:Y:S02]  /*ca70*/  SHF.R.U32.HI R5, RZ, 0x1, R7 ;  /* 0x00000001ff057819 */ /* 0x000fe40000011607 */
[----:B------:R-:W-:-:S04]  /*ca80*/  LOP3.LUT R4, R0, 0x40, RZ, 0xc0, !PT ;  /* 0x0000004000047812 */ /* 0x000fc800078ec0ff */
        /* <DEDUP_REMOVED lines=20> */
[----:B------:R-:W-:-:S05]  /*cbd0*/  @!P0 IMAD R9, R29, R9, R0 ;  /* 0x000000091d098224 */ /* 0x000fca00078e0200 */
[----:B------:R-:W-:-:S04]  /*cbe0*/  @!P0 IADD3 R0, R3, R9, RZ ;  /* 0x0000000903008210 */ /* 0x000fc80007ffe0ff */
        /* <DEDUP_REMOVED lines=23> */
.L_x_12859:
        /* <DEDUP_REMOVED lines=8> */
[----:B------:R-:W-:-:S02]  /*cde0*/  ISETP.NE.AND P1, PT, R7, 0x3, PT ;  /* 0x000000030700780c */ /* 0x000fc40003f25270 */
[CC--:B------:R-:W-:Y:S02]  /*cdf0*/  ISETP.GE.AND P4, PT, R8.reuse, R20.reuse, PT ;  /* 0x000000140800720c */ /* 0x0c0fe40003f86270 */
[----:B------:R-:W-:Y:S02]  /*ce00*/  LOP3.LUT R26, R8, 0x20, RZ, 0xfc, !PT ;  /* 0x00000020081a7812 */ /* 0x000fe400078efcff */
[----:B------:R-:W-:Y:S02]  /*ce10*/  SHF.R.U32.HI R5, RZ, 0x3, R25 ;  /* 0x00000003ff057819 */ /* 0x000fe40000011619 */
[----:B------:R-:W-:Y:S02]  /*ce20*/  ISETP.GE.AND P3, PT, R26, R20, PT ;  /* 0x000000141a00720c */ /* 0x000fe40003f66270 */
[----:B------:R-:W-:Y:S02]  /*ce30*/  LOP3.LUT R25, R8, 0x40, RZ, 0xfc, !PT ;  /* 0x0000004008197812 */ /* 0x000fe400078efcff */
[----:B------:R-:W-:-:S02]  /*ce40*/  MOV R7, 0x40 ;  /* 0x0000004000077802 */ /* 0x000fc40000000f00 */
[----:B------:R-:W-:Y:S02]  /*ce50*/  @P1 LOP3.LUT R17, R17, 0x1, RZ, 0xfc, !PT ;  /* 0x0000000111111812 */ /* 0x000fe400078efcff */
[----:B------:R-:W-:Y:S02]  /*ce60*/  ISETP.GE.AND P2, PT, R25, R20, PT ;  /* 0x000000141900720c */ /* 0x000fe40003f46270 */
[----:B------:R-:W-:Y:S02]  /*ce70*/  LOP3.LUT R17, R17, 0xfffffff7, RZ, 0xc0, !PT ;  /* 0xfffffff711117812 */ /* 0x000fe400078ec0ff */
[----:B------:R-:W-:Y:S02]  /*ce80*/  SHF.R.S32.HI R28, RZ, 0x1f, R28 ;  /* 0x0000001fff1c7819 */ /* 0x000fe4000001141c */
[----:B------:R-:W-:Y:S02]  /*ce90*/  @P4 LOP3.LUT R17, R17, 0x8, RZ, 0xfc, !PT ;  /* 0x0000000811114812 */ /* 0x000fe400078efcff */
[----:B------:R-:W-:-:S02]  /*cea0*/  LOP3.LUT R5, R5, 0x1, RZ, 0xc0, !PT ;  /* 0x0000000105057812 */ /* 0x000fc400078ec0ff */
[----:B------:R-:W-:Y:S02]  /*ceb0*/  LOP3.LUT R17, R17, 0xfffffffb, RZ, 0xc0, !PT ;  /* 0xfffffffb11117812 */ /* 0x000fe400078ec0ff */
[----:B------:R-:W-:Y:S02]  /*cec0*/  SEL R7, R7, 0xffffffc0, !P0 ;  /* 0xffffffc007077807 */ /* 0x000fe40004000000 */
[----:B------:R-:W-:-:S04]  /*ced0*/  @P3 LOP3.LUT R17, R17, 0x4, RZ, 0xfc, !PT ;  /* 0x0000000411113812 */ /* 0x000fc800078efcff */
[----:B------:R-:W-:-:S04]  /*cee0*/  LOP3.LUT R17, R17, 0xfffffffd, RZ, 0xc0, !PT ;  /* 0xfffffffd11117812 */ /* 0x000fc800078ec0ff */
[----:B------:R-:W-:Y:S01]  /*cef0*/  @P2 LOP3.LUT R17, R17, 0x2, RZ, 0xfc, !PT ;  /* 0x0000000211112812 */ /* 0x000fe200078efcff */
[----:B------:R-:W-:Y:S06]  /*cf00*/  @!P1 BRA `(.L_x_12808) ;  /* 0x0000000000049947 */ /* 0x000fec0003800000 */
[----:B------:R-:W-:Y:S01]  /*cf10*/  BPT.TRAP 0x1 ;  /* 0x000000040000795c */ /* 0x000fe20000300000 */
.L_x_12808:
        /* <DEDUP_REMOVED lines=12> */
.L_x_12860:
[----:B------:R-:W1:Y:S01]  /*cfe0*/  S2R R9, SR_TID.X ;  /* 0x0000000000097919 */ /* 0x000e620000002100 */
[----:B------:R-:W-:Y:S01]  /*cff0*/  ULDC.64 UR4, c[0x0][0x328] ;  /* 0x0000ca0000047ab9 */ /* 0x000fe20000000a00 */
[----:B------:R-:W-:Y:S01]  /*d000*/  R2UR UR6, R28 ;  /* 0x000000001c0672ca */ /* 0x000fe200000e0000 */
[----:B------:R-:W-:Y:S01]  /*d010*/  IMAD R7, R5, UR4, RZ ;  /* 0x0000000405077c24 */ /* 0x000fe2000f8e02ff */
[----:B------:R-:W2:Y:S01]  /*d020*/  S2R R20, SR_TID.X ;  /* 0x0000000000147919 */ /* 0x000ea20000002100 */
[----:B------:R-:W-:-:S04]  /*d030*/  IMAD.WIDE.U32 R2, R4, UR4, RZ ;  /* 0x0000000404027c25 */ /* 0x000fc8000f8e00ff */
[----:B------:R-:W-:Y:S01]  /*d040*/  IMAD R7, R4, UR5, R7 ;  /* 0x0000000504077c24 */ /* 0x000fe2000f8e0207 */
[----:B------:R-:W-:-:S03]  /*d050*/  ULDC.64 UR4, c[0x0][0x338] ;  /* 0x0000ce0000047ab9 */ /* 0x000fc60000000a00 */
        /* <DEDUP_REMOVED lines=8> */
[----:B-1----:R-:W-:Y:S01]  /*d0e0*/  LOP3.LUT R9, R9, 0x7f, RZ, 0xc0, !PT ;  /* 0x0000007f09097812 */ /* 0x002fe200078ec0ff */
[----:B------:R-:W-:Y:S02]  /*d0f0*/  UIMAD UR4, UR6, UR4, URZ ;  /* 0x00000004060472a4 */ /* 0x000fe4000f8e023f */
[----:B------:R-:W-:Y:S01]  /*d100*/  IMAD.WIDE.U32 R2, R8, UR42, R2 ;  /* 0x0000002a08027c25 */ /* 0x000fe2000f8e0002 */
[----:B------:R-:W-:Y:S01]  /*d110*/  SHF.R.U32.HI R9, RZ, 0x1, R9 ;  /* 0x00000001ff097819 */ /* 0x000fe20000011609 */
[----:B------:R-:W-:Y:S01]  /*d120*/  ULDC.64 UR6, c[0x0][0x318] ;  /* 0x0000c60000067ab9 */ /* 0x000fe20000000a00 */
[----:B------:R-:W-:Y:S01]  /*d130*/  UIMAD UR4, UR42, UR5, UR4 ;  /* 0x000000052a0472a4 */ /* 0x000fe2000f8e0204 */
[----:B--2---:R-:W-:Y:S01]  /*d140*/  IMAD.SHL.U32 R20, R20, 0x10, RZ ;  /* 0x0000001014147824 */ /* 0x004fe200078e00ff */
[----:B------:R-:W-:Y:S01]  /*d150*/  IADD3 R6, -R9, UR36, -R6 ;  /* 0x0000002409067c10 */ /* 0x000fe2000fffe906 */
[----:B------:R-:W-:Y:S01]  /*d160*/  IMAD.U32 R9, RZ, RZ, UR7 ;  /* 0x00000007ff097e24 */ /* 0x000fe2000f8e00ff */
[----:B------:R-:W-:-:S02]  /*d170*/  IADD3 R8, P1, R2, UR6, RZ ;  /* 0x0000000602087c10 */ /* 0x000fc4000ff3e0ff */
[----:B------:R-:W-:Y:S02]  /*d180*/  ISETP.GE.AND P0, PT, R6, 0x1, PT ;  /* 0x000000010600780c */ /* 0x000fe40003f06270 */
[----:B------:R-:W-:Y:S01]  /*d190*/  IADD3.X R9, R9, UR4, R3, P1, !PT ;  /* 0x0000000409097c10 */ /* 0x000fe20008ffe403 */
[----:B------:R-:W-:Y:S01]  /*d1a0*/  UMOV UR4, 0xffffffff ;  /* 0xffffffff00047882 */ /* 0x000fe20000000000 */
[----:B------:R-:W-:Y:S02]  /*d1b0*/  LOP3.LUT R20, R20, 0x10, RZ, 0xc0, !PT ;  /* 0x0000001014147812 */ /* 0x000fe400078ec0ff */
[----:B------:R-:W-:Y:S07]  /*d1c0*/  BRA.DIV UR4, `(.L_x_12810) ;  /* 0x0000002e04cc7947 */ /* 0x000fee000b800000 */
[----:B------:R-:W2:Y:S01]  /*d1d0*/  LDL R12, [R1] ;  /* 0x00000000010c7983 */ /* 0x000ea20000100800 */
[----:B------:R-:W1:Y:S03]  /*d1e0*/  LDC R11, c[0x0][0x2f4] ;  /* 0x0000bd00ff0b7b82 */ /* 0x000e660000000800 */
[----:B------:R-:W3:Y:S04]  /*d1f0*/  SHFL.IDX PT, R2, R8, RZ, 0x1e1f ;  /* 0x001e1fff08027589 */ /* 0x000ee800000e0000 */
[----:B------:R-:W4:Y:S04]  /*d200*/  SHFL.IDX PT, R3, R9, RZ, 0x1e1f ;  /* 0x001e1fff09037589 */ /* 0x000f2800000e0000 */
[----:B------:R-:W0:Y:S01]  /*d210*/  SHFL.IDX PT, R9, R9, 0x1, 0x1e1f ;  /* 0x003e1f0009097f89 */ /* 0x000e2200000e0000 */
[----:B-1----:R-:W-:-:S02]  /*d220*/  ISETP.GE.AND P4, PT, R20, R11, PT ;  /* 0x0000000b1400720c */ /* 0x002fc40003f86270 */
[----:B------:R-:W-:Y:S02]  /*d230*/  ISETP.GE.AND P3, PT, R26, R11, PT ;  /* 0x0000000b1a00720c */ /* 0x000fe40003f66270 */
[----:B---3--:R-:W-:-:S05]  /*d240*/  IADD3 R2, P1, R20, R2, RZ ;  /* 0x0000000214027210 */ /* 0x008fca0007f3e0ff */
[----:B----4-:R-:W-:Y:S01]  /*d250*/  IMAD.X R3, RZ, RZ, R3, P1 ;  /* 0x000000ffff037224 */ /* 0x010fe200008e0603 */
[----:B------:R-:W-:Y:S02]  /*d260*/  ISETP.LT.OR P1, PT, R6, 0x1, P4 ;  /* 0x000000010600780c */ /* 0x000fe40002721670 */
[----:B--2---:R-:W-:-:S11]  /*d270*/  IADD3 R22, R12, UR46, RZ ;  /* 0x0000002e0c167c10 */ /* 0x004fd6000fffe0ff */
        /* <DEDUP_REMOVED lines=8> */
.L_x_12866:
        /* <DEDUP_REMOVED lines=20> */
.L_x_12811:
[----:B------:R-:W-:Y:S01]  /*d440*/  SYNCS.ARRIVE.TRANS64.A1T0 RZ, [UR46+0x17070], RZ ;  /* 0x017070ffffff79a7 */ /* 0x000fe2000810002e */
[----:B------:R-:W-:Y:S05]  /*d450*/  @!P6 BRA `(.L_x_12812) ;  /* 0x000000000004e947 */ /* 0x000fea0003800000 */
[----:B------:R-:W-:Y:S01]  /*d460*/  BPT.TRAP 0x1 ;  /* 0x000000040000795c */ /* 0x000fe20000300000 */
.L_x_12812:
[----:B------:R-:W0:Y:S02]  /*d470*/  SYNCS.PHASECHK.TRANS64.TRYWAIT P1, [UR46+0x17040], R10 ;  /* 0x0170400aff0075a7 */ /* 0x000e24000802016e */
[----:B0-----:R-:W-:Y:S05]  /*d480*/  @!P1 BRA `(.L_x_12813) ;  /* 0x0000002c00dc9947 */ /* 0x001fea0003800000 */
.L_x_12867:
        /* <DEDUP_REMOVED lines=33> */
[----:B--2---:R-:W-:Y:S02]  /*d6a0*/  @P0 IMAD.X R3, RZ, RZ, R2, P1 ;  /* 0x000000ffff030224 */ /* 0x004fe400008e0602 */
[----:B------:R-:W-:Y:S02]  /*d6b0*/  @P0 IMAD.MOV.U32 R2, RZ, RZ, R14 ;  /* 0x000000ffff020224 */ /* 0x000fe400078e000e */
[----:B------:R1:W2:Y:S04]  /*d6c0*/  SHFL.IDX PT, R14, R0, 0x1, 0x1e1f ;  /* 0x003e1f00000e7f89 */ /* 0x0002a800000e0000 */
[----:B------:R1:W-:Y:S04]  /*d6d0*/  @P0 LDGSTS.E.BYPASS.LTC128B.128 [R22+0x10c00], desc[UR38][R2.64], !P5 ;  /* 0x10c0000002160fae */ /* 0x0003e8000e901d66 */
[----:B------:R1:W-:Y:S04]  /*d6e0*/  @P0 LDGSTS.E.BYPASS.LTC128B.128 [R22+0x11c00], desc[UR38][R2.64+0x20], !P4 ;  /* 0x11c0002002160fae */ /* 0x0003e8000e101d66 */
[----:B---3--:R1:W-:Y:S02]  /*d6f0*/  @P0 LDGSTS.E.BYPASS.LTC128B.128 [R22+0x12c00], desc[UR38][R2.64+0x40], !P3 ;  /* 0x12c0004002160fae */ /* 0x0083e4000d901d66 */
.L_x_12873:
        /* <DEDUP_REMOVED lines=17> */
.L_x_12815:
        /* <DEDUP_REMOVED lines=22> */
[----:B0-----:R-:W-:Y:S02]  /*d970*/  IMAD.U32 R10, RZ, RZ, UR4 ;  /* 0x00000004ff0a7e24 */ /* 0x001fe4000f8e00ff */
[----:B------:R-:W-:Y:S02]  /*d980*/  IMAD.U32 R11, RZ, RZ, UR5 ;  /* 0x00000005ff0b7e24 */ /* 0x000fe4000f8e00ff */
[----:B------:R-:W-:Y:S02]  /*d990*/  IMAD.MOV.U32 R8, RZ, RZ, 0x70 ;  /* 0x00000070ff087424 */ /* 0x000fe400078e00ff */
[----:B------:R-:W-:Y:S02]  /*d9a0*/  IMAD.MOV.U32 R12, RZ, RZ, 0x1 ;  /* 0x00000001ff0c7424 */ /* 0x000fe400078e00ff */
[----:B------:R-:W-:-:S07]  /*d9b0*/  IMAD.MOV.U32 R13, RZ, RZ, RZ ;  /* 0x000000ffff0d7224 */ /* 0x000fce00078e00ff */
[----:B------:R-:W-:-:S07]  /*d9c0*/  LEPC R20, `(.L_x_12816) ;  /* 0x000000001014794e */ /* 0x000fce0000000000 */
[----:B-1----:R-:W-:Y:S05]  /*d9d0*/  CALL.ABS.NOINC R2 ;  /* 0x0000000002007343 */ /* 0x002fea0003c00000 */
.L_x_12816:
[----:B------:R-:W1:Y:S01]  /*d9e0*/  S2R R20, SR_CTAID.Z ;  /* 0x0000000000147919 */ /* 0x000e620000002700 */
[----:B------:R-:W-:Y:S01]  /*d9f0*/  UISETP.NE.AND UP0, UPT, UR49, URZ, UPT ;  /* 0x0000003f3100728c */ /* 0x000fe2000bf05270 */
[----:B------:R-:W-:Y:S01]  /*da00*/  IMAD.U32 R3, RZ, RZ, UR48 ;  /* 0x00000030ff037e24 */ /* 0x000fe2000f8e00ff */
[----:B------:R-:W2:Y:S01]  /*da10*/  LDC R9, c[0x0][0x448] ;  /* 0x00011200ff097b82 */ /* 0x000ea20000000800 */
[----:B------:R-:W3:Y:S01]  /*da20*/  S2R R2, SR_TID.X ;  /* 0x0000000000027919 */ /* 0x000ee20000002100 */
[----:B------:R-:W-:Y:S01]  /*da30*/  IMAD.U32 R4, RZ, RZ, UR36 ;  /* 0x00000024ff047e24 */ /* 0x000fe2000f8e00ff */
[----:B------:R-:W-:Y:S01]  /*da40*/  ULDC.64 UR6, c[0x0][0x2c8] ;  /* 0x0000b20000067ab9 */ /* 0x000fe20000000a00 */
[----:B------:R-:W-:Y:S01]  /*da50*/  PLOP3.LUT P0, PT, PT, PT, UP0, 0x80, 0x0 ;  /* 0x000000000000781c */ /* 0x000fe20003f0f008 */
[----:B------:R-:W4:Y:S01]  /*da60*/  S2R R21, SR_TID.X ;  /* 0x0000000000157919 */ /* 0x000f220000002100 */
[----:B------:R-:W-:Y:S01]  /*da70*/  PLOP3.LUT P1, PT, PT, PT, UP0, 0x80, 0x0 ;  /* 0x000000000000781c */ /* 0x000fe20003f2f008 */
[----:B------:R-:W-:Y:S01]  /*da80*/  IMAD.U32 R5, RZ, RZ, UR37 ;  /* 0x00000025ff057e24 */ /* 0x000fe2000f8e00ff */
[----:B------:R-:W-:Y:S01]  /*da90*/  ULDC.64 UR8, c[0x0][0x280] ;  /* 0x0000a00000087ab9 */ /* 0x000fe20000000a00 */
[----:B------:R-:W-:Y:S01]  /*daa0*/  @UP0 ULDC UR4, c[0x0][0x44c] ;  /* 0x0001130000040ab9 */ /* 0x000fe20000000800 */
[----:B------:R-:W-:Y:S01]  /*dab0*/  @UP0 ULDC UR10, c[0x0][0x44c] ;  /* 0x00011300000a0ab9 */ /* 0x000fe20000000800 */
[----:B-1----:R-:W-:-:S02]  /*dac0*/  SHF.R.S32.HI R7, RZ, 0x1f, R20 ;  /* 0x0000001fff077819 */ /* 0x002fc40000011414 */
[----:B------:R-:W1:Y:S01]  /*dad0*/  S2R R20, SR_CTAID.Z ;  /* 0x0000000000147919 */ /* 0x000e620000002700 */
[----:B---3--:R-:W-:Y:S01]  /*dae0*/  IMAD.SHL.U32 R2, R2, 0x40, RZ ;  /* 0x0000004002027824 */ /* 0x008fe200078e00ff */
[----:B----4-:R-:W-:-:S04]  /*daf0*/  LOP3.LUT R21, R21, 0x7f, RZ, 0xc0, !PT ;  /* 0x0000007f15157812 */ /* 0x010fc800078ec0ff */
[----:B------:R-:W-:Y:S02]  /*db00*/  LOP3.LUT R2, R2, 0x40, RZ, 0xc0, !PT ;  /* 0x0000004002027812 */ /* 0x000fe400078ec0ff */
[----:B------:R-:W-:-:S04]  /*db10*/  SHF.R.U32.HI R21, RZ, 0x1, R21 ;  /* 0x00000001ff157819 */ /* 0x000fc80000011615 */
[----:B------:R-:W-:-:S05]  /*db20*/  IADD3 R6, R2, R21, RZ ;  /* 0x0000001502067210 */ /* 0x000fca0007ffe0ff */
[----:B------:R-:W-:Y:S02]  /*db30*/  IMAD R6, R3, 0xc0, R6 ;  /* 0x000000c003067824 */ /* 0x000fe400078e0206 */
[----:B------:R-:W-:Y:S02]  /*db40*/  IMAD.U32 R3, RZ, RZ, UR47 ;  /* 0x0000002fff037e24 */ /* 0x000fe4000f8e00ff */
        /* <DEDUP_REMOVED lines=8> */
[----:B-1----:R-:W-:-:S04]  /*dbd0*/  IMAD.WIDE.U32 R2, R20, UR4, R2 ;  /* 0x0000000414027c25 */ /* 0x002fc8000f8e0002 */
[----:B------:R-:W-:Y:S01]  /*dbe0*/  IMAD R5, R20, UR5, R4 ;  /* 0x0000000514057c24 */ /* 0x000fe2000f8e0204 */
[--C-:B------:R-:W-:Y:S01]  /*dbf0*/  SHF.R.S32.HI R4, RZ, 0x1f, R0.reuse ;  /* 0x0000001fff047819 */ /* 0x100fe20000011400 */
[----:B------:R-:W-:Y:S01]  /*dc00*/  ULDC.64 UR4, c[0x0][0x2d0] ;  /* 0x0000b40000047ab9 */ /* 0x000fe20000000a00 */
[----:B------:R-:W-:Y:S01]  /*dc10*/  IMAD.MOV R7, RZ, RZ, -R0 ;  /* 0x000000ffff077224 */ /* 0x000fe200078e0a00 */
[----:B------:R-:W1:Y:S01]  /*dc20*/  S2R R20, SR_TID.X ;  /* 0x0000000000147919 */ /* 0x000e620000002100 */
[----:B------:R-:W-:Y:S02]  /*dc30*/  IMAD.IADD R3, R3, 0x1, R5 ;  /* 0x0000000103037824 */ /* 0x000fe400078e0205 */
[----:B------:R-:W-:-:S04]  /*dc40*/  IMAD R4, R4, UR4, RZ ;  /* 0x0000000404047c24 */ /* 0x000fc8000f8e02ff */
[C---:B------:R-:W-:Y:S02]  /*dc50*/  IMAD R8, R0.reuse, UR5, R4 ;  /* 0x0000000500087c24 */ /* 0x040fe4000f8e0204 */
[----:B------:R-:W-:-:S04]  /*dc60*/  IMAD.WIDE.U32 R4, R0, UR4, R2 ;  /* 0x0000000400047c25 */ /* 0x000fc8000f8e0002 */
[----:B--2---:R-:W-:Y:S02]  /*dc70*/  IMAD R0, R9, R7, R6 ;  /* 0x0000000709007224 */ /* 0x004fe400078e0206 */
        /* <DEDUP_REMOVED lines=9> */
[----:B-1----:R-:W-:-:S03]  /*dd10*/  IMAD.SHL.U32 R20, R20, 0x10, RZ ;  /* 0x0000001014147824 */ /* 0x002fc600078e00ff */
[----:B------:R-:W-:Y:S02]  /*dd20*/  MOV R6, R5 ;  /* 0x0000000500067202 */ /* 0x000fe40000000f00 */
        /* <DEDUP_REMOVED lines=23> */
[----:B------:R-:W1:Y:S01]  /*dea0*/  SHFL.IDX PT, R3, R0, RZ, 0x1e1f ;  /* 0x001e1fff00037589 */ /* 0x000e6200000e0000 */
[----:B------:R-:W-:Y:S01]  /*deb0*/  IMAD.U32 R7, RZ, RZ, UR48 ;  /* 0x00000030ff077e24 */ /* 0x000fe2000f8e00ff */
[----:B------:R-:W-:Y:S02]  /*dec0*/  ULDC UR4, c[0x0][0x288] ;  /* 0x0000a20000047ab9 */ /* 0x000fe40000000800 */
[----:B------:R-:W2:Y:S01]  /*ded0*/  SHFL.IDX PT, R2, R4, RZ, 0x1e1f ;  /* 0x001e1fff04027589 */ /* 0x000ea200000e0000 */
[----:B------:R-:W-:Y:S02]  /*dee0*/  IMAD R8, R9, UR4, RZ ;  /* 0x0000000409087c24 */ /* 0x000fe4000f8e02ff */
[----:B------:R-:W-:Y:S01]  /*def0*/  IMAD R7, R7, 0xc0, R21 ;  /* 0x000000c007077824 */ /* 0x000fe200078e0215 */
[----:B------:R-:W3:Y:S04]  /*df00*/  SHFL.IDX PT, R14, R0, 0x1, 0x1e1f ;  /* 0x003e1f00000e7f89 */ /* 0x000ee800000e0000 */
[----:B------:R-:W-:Y:S01]  /*df10*/  ISETP.GE.AND P1, PT, R7, R8, PT ;  /* 0x000000080700720c */ /* 0x000fe20003f26270 */
[----:B------:R-:W4:Y:S04]  /*df20*/  SHFL.IDX PT, R4, R4, 0x1, 0x1e1f ;  /* 0x003e1f0004047f89 */ /* 0x000f2800000e0000 */
[----:B------:R-:W0:Y:S08]  /*df30*/  SHFL.IDX PT, R6, R6, RZ, 0x1e1f ;  /* 0x001e1fff06067589 */ /* 0x000e3000000e0000 */
        /* <DEDUP_REMOVED lines=8> */
[----:B---3--:R-:W-:-:S05]  /*dfc0*/  @!P1 IADD3 R14, P4, R20, R14, RZ ;  /* 0x0000000e140e9210 */ /* 0x008fca0007f9e0ff */
[----:B----4-:R-:W-:Y:S02]  /*dfd0*/  @!P1 IMAD.X R9, RZ, RZ, R4, P4 ;  /* 0x000000ffff099224 */ /* 0x010fe400020e0604 */
[----:B-1----:R-:W-:Y:S02]  /*dfe0*/  @!P1 IMAD.MOV.U32 R2, RZ, RZ, R14 ;  /* 0x000000ffff029224 */ /* 0x002fe400078e000e */
[----:B------:R-:W-:Y:S01]  /*dff0*/  @!P1 IMAD.MOV.U32 R3, RZ, RZ, R9 ;  /* 0x000000ffff039224 */ /* 0x000fe200078e0009 */
[----:B------:R1:W2:Y:S04]  /*e000*/  SHFL.IDX PT, R14, R5, RZ, 0x1e1f ;  /* 0x001e1fff050e7589 */ /* 0x0002a800000e0000 */
[----:B------:R1:W-:Y:S04]  /*e010*/  @!P1 LDGSTS.E.BYPASS.LTC128B.128 [R22+0xcc00], desc[UR38][R2.64], !P3 ;  /* 0x0cc0000002169fae */ /* 0x0003e8000d901d66 */
[----:B------:R1:W-:Y:S04]  /*e020*/  @!P1 LDGSTS.E.BYPASS.LTC128B.128 [R22+0xe400], desc[UR38][R2.64+0x20], !P2 ;  /* 0x0e40002002169fae */ /* 0x0003e8000d101d66 */
[----:B0-----:R1:W-:Y:S02]  /*e030*/  @!P1 LDGSTS.E.BYPASS.LTC128B.128 [R22+0xfc00], desc[UR38][R2.64+0x40], !P0 ;  /* 0x0fc0004002169fae */ /* 0x0013e4000c101d66 */
.L_x_12880:
[----:B------:R-:W-:Y:S01]  /*e040*/  IADD3 R7, R7, 0x80, RZ ;  /* 0x0000008007077810 */ /* 0x000fe20007ffe0ff */
[----:B------:R-:W-:Y:S03]  /*e050*/  BSSY B0, `(.L_x_12818) ;  /* 0x000000b000007945 */ /* 0x000fe60003800000 */
        /* <DEDUP_REMOVED lines=10> */
.L_x_12819:
[----:B------:R-:W-:Y:S05]  /*e100*/  BSYNC B0 ;  /* 0x0000000000007941 */ /* 0x000fea0003800000 */
.L_x_12818:
        /* <DEDUP_REMOVED lines=11> */
.L_x_12881:
[----:B------:R-:W-:Y:S01]  /*e1c0*/  IMAD.MOV.U32 R20, RZ, RZ, 0x1 ;  /* 0x00000001ff147424 */ /* 0x000fe200078e00ff */
[----:B------:R-:W-:Y:S06]  /*e1d0*/  @!P0 BRA `(.L_x_12821) ;  /* 0x0000001000808947 */ /* 0x000fec0003800000 */
[----:B01----:R-:W0:Y:S01]  /*e1e0*/  S2R R2, SR_TID.X ;  /* 0x0000000000027919 */ /* 0x003e220000002100 */
[----:B------:R-:W-:Y:S01]  /*e1f0*/  UIADD3 UR4, UR44, 0x1, URZ ;  /* 0x000000012c047890 */ /* 0x000fe2000fffe03f */
[----:B---3--:R-:W-:Y:S01]  /*e200*/  LOP3.LUT R0, RZ, UR43, RZ, 0x33, !PT ;  /* 0x0000002bff007c12 */ /* 0x008fe2000f8e33ff */
[----:B------:R-:W-:Y:S01]  /*e210*/  ULOP3.LUT UR5, URZ, UR45, URZ, 0x33, !UPT ;  /* 0x0000002d3f057292 */ /* 0x000fe2000f8e333f */
[----:B------:R-:W1:Y:S01]  /*e220*/  S2R R3, SR_TID.X ;  /* 0x0000000000037919 */ /* 0x000e620000002100 */
[----:B------:R-:W-:Y:S01]  /*e230*/  UIMAD UR4, UR4, UR40, URZ ;  /* 0x00000028040472a4 */ /* 0x000fe2000f8e023f */
[----:B------:R-:W3:Y:S01]  /*e240*/  S2R R4, SR_TID.X ;  /* 0x0000000000047919 */ /* 0x000ee20000002100 */
[----:B0-----:R-:W-:Y:S01]  /*e250*/  IMAD.SHL.U32 R2, R2, 0x40, RZ ;  /* 0x0000004002027824 */ /* 0x001fe200078e00ff */
[----:B-1----:R-:W-:-:S04]  /*e260*/  LOP3.LUT R3, R3, 0x7f, RZ, 0xc0, !PT ;  /* 0x0000007f03037812 */ /* 0x002fc800078ec0ff */
[----:B------:R-:W-:Y:S02]  /*e270*/  LOP3.LUT R2, R2, 0x40, RZ, 0xc0, !PT ;  /* 0x0000004002027812 */ /* 0x000fe400078ec0ff */
[----:B------:R-:W-:Y:S02]  /*e280*/  SHF.R.U32.HI R3, RZ, 0x1, R3 ;  /* 0x00000001ff037819 */ /* 0x000fe40000011603 */
[----:B---3--:R-:W-:Y:S01]  /*e290*/  LOP3.LUT P1, RZ, R4, 0x4, RZ, 0xc0, !PT ;  /* 0x0000000404ff7812 */ /* 0x008fe2000782c0ff */
[----:B------:R-:W-:Y:S01]  /*e2a0*/  IMAD.MOV.U32 R4, RZ, RZ, 0x40 ;  /* 0x00000040ff047424 */ /* 0x000fe200078e00ff */
[----:B------:R-:W-:Y:S02]  /*e2b0*/  IADD3 R18, R2, R18, R3 ;  /* 0x0000001202127210 */ /* 0x000fe40007ffe003 */
[----:B------:R-:W-:Y:S02]  /*e2c0*/  LOP3.LUT R3, RZ, UR4, RZ, 0x33, !PT ;  /* 0x00000004ff037c12 */ /* 0x000fe4000f8e33ff */
[----:B------:R-:W-:Y:S01]  /*e2d0*/  SEL R4, R4, 0xffffffc0, !P1 ;  /* 0xffffffc004047807 */ /* 0x000fe20004800000 */
[----:B------:R-:W-:Y:S01]  /*e2e0*/  VIADD R5, R18, 0xfffffe80 ;  /* 0xfffffe8012057836 */ /* 0x000fe20000000000 */
[----:B------:R-:W-:-:S03]  /*e2f0*/  VIMNMX3 R0, R0, UR5, R3, !PT ;  /* 0x0000000500007c0f */ /* 0x000fc6000f800103 */
[----:B------:R-:W-:Y:S01]  /*e300*/  IMAD.IADD R2, R4, 0x1, R23 ;  /* 0x0000000104027824 */ /* 0x000fe200078e0217 */
[C---:B------:R-:W-:Y:S01]  /*e310*/  IADD3 R26, -R0.reuse, -0x2, RZ ;  /* 0xfffffffe001a7810 */ /* 0x040fe20007ffe1ff */
[----:B------:R-:W-:Y:S02]  /*e320*/  IMAD R16, R0, -0x80, R5 ;  /* 0xffffff8000107824 */ /* 0x000fe400078e0205 */
[----:B------:R-:W-:Y:S02]  /*e330*/  IMAD.MOV.U32 R5, RZ, RZ, 0x1 ;  /* 0x00000001ff057424 */ /* 0x000fe400078e00ff */
[----:B------:R-:W-:-:S07]  /*e340*/  IMAD.MOV.U32 R4, RZ, RZ, RZ ;  /* 0x000000ffff047224 */ /* 0x000fce00078e00ff */
.L_x_12836:
[----:B------:R-:W3:Y:S01]  /*e350*/  LDL R6, [R1+0x4] ;  /* 0x0000040001067983 */ /* 0x000ee20000100800 */
[----:B0-----:R-:W0:Y:S01]  /*e360*/  LDC R0, c[0x0][0x430] ;  /* 0x00010c00ff007b82 */ /* 0x001e220000000800 */
[----:B------:R-:W-:Y:S01]  /*e370*/  MOV R8, R16 ;  /* 0x0000001000087202 */ /* 0x000fe20000000f00 */
[----:B------:R-:W-:Y:S01]  /*e380*/  ULDC.64 UR4, c[0x0][0x428] ;  /* 0x00010a0000047ab9 */ /* 0x000fe20000000a00 */
[----:B0-----:R-:W-:-:S13]  /*e390*/  ISETP.NE.AND P0, PT, R0, 0x1, PT ;  /* 0x000000010000780c */ /* 0x001fda0003f05270 */
[----:B------:R-:W0:Y:S08]  /*e3a0*/  @P0 LDC R3, c[0x0][0x434] ;  /* 0x00010d00ff030b82 */ /* 0x000e300000000800 */
[----:B------:R-:W1:Y:S01]  /*e3b0*/  @P0 LDC R7, c[0x0][0x438] ;  /* 0x00010e00ff070b82 */ /* 0x000e620000000800 */
[----:B0-----:R-:W-:-:S05]  /*e3c0*/  @P0 IMAD.HI.U32 R0, R16, R3, RZ ;  /* 0x0000000310000227 */ /* 0x001fca00078e00ff */
[----:B-1----:R-:W-:-:S04]  /*e3d0*/  @P0 SHF.R.U32.HI R8, RZ, R7, R0 ;  /* 0x00000007ff080219 */ /* 0x002fc80000011600 */
        /* <DEDUP_REMOVED lines=23> */
.L_x_12822:
[----:B------:R-:W-:Y:S02]  /*e550*/  LEA R6, R0, UR46, 0x3 ;  /* 0x0000002e00067c11 */ /* 0x000fe4000f8e18ff */
[----:B------:R-:W-:-:S04]  /*e560*/  SHF.L.U32 R10, R20, 0x1f, RZ ;  /* 0x0000001f140a7819 */ /* 0x000fc800000006ff */
[----:B------:R-:W0:Y:S02]  /*e570*/  SYNCS.PHASECHK.TRANS64.TRYWAIT P1, [R6+URZ+0x17080], R10 ;  /* 0x0170800a060075a7 */ /* 0x000e24000802017f */
[----:B0-----:R-:W-:Y:S05]  /*e580*/  @!P1 BRA `(.L_x_12823) ;  /* 0x0000002400489947 */ /* 0x001fea0003800000 */
.L_x_12882:
        /* <DEDUP_REMOVED lines=38> */
[----:B-1----:R-:W-:-:S04]  /*e7f0*/  SHF.L.U32 R11, R11, 0x4, RZ ;  /* 0x000000040b0b7819 */ /* 0x002fc800000006ff */
[----:B------:R-:W-:-:S04]  /*e800*/  LOP3.LUT R11, R11, 0x10, RZ, 0xc0, !PT ;  /* 0x000000100b0b7812 */ /* 0x000fc800078ec0ff */
[----:B---3--:R-:W-:-:S05]  /*e810*/  IADD3 R2, P1, R11, R2, RZ ;  /* 0x000000020b027210 */ /* 0x008fca0007f3e0ff */
[----:B----4-:R-:W-:-:S05]  /*e820*/  IMAD.X R3, RZ, RZ, R3, P1 ;  /* 0x000000ffff037224 */ /* 0x010fca00008e0603 */
[----:B------:R-:W-:Y:S04]  /*e830*/  LDGSTS.E.BYPASS.LTC128B.128 [R25+0x6400], desc[UR38][R2.64], !P4 ;  /* 0x0640000002197fae */ /* 0x000fe8000e101d66 */
[----:B------:R-:W-:Y:S04]  /*e840*/  LDGSTS.E.BYPASS.LTC128B.128 [R25+0x7400], desc[UR38][R2.64+0x20], !P3 ;  /* 0x0740002002197fae */ /* 0x000fe8000d901d66 */
[----:B------:R1:W-:Y:S04]  /*e850*/  LDGSTS.E.BYPASS.LTC128B.128 [R25+0x8400], desc[UR38][R2.64+0x40], !P2 ;  /* 0x0840004002197fae */ /* 0x0003e8000d101d66 */
[----:B01----:R1:W3:Y:S02]  /*e860*/  SHFL.IDX PT, R2, R21, 0x1, 0x1e1f ;  /* 0x003e1f0015027f89 */ /* 0x0032e400000e0000 */
.L_x_12888:
        /* <DEDUP_REMOVED lines=21> */
.L_x_12825:
[----:B------:R0:W-:Y:S01]  /*e9c0*/  SYNCS.ARRIVE.TRANS64.A1T0 RZ, [R6+URZ+0x17070], RZ ;  /* 0x017070ff06ff79a7 */ /* 0x0001e2000810003f */
[----:B------:R-:W-:Y:S05]  /*e9d0*/  @!P2 BRA `(.L_x_12826) ;  /* 0x000000000004a947 */ /* 0x000fea0003800000 */
[----:B------:R-:W-:Y:S01]  /*e9e0*/  BPT.TRAP 0x1 ;  /* 0x000000040000795c */ /* 0x000fe20000300000 */
.L_x_12826:
[----:B------:R-:W3:Y:S02]  /*e9f0*/  SYNCS.PHASECHK.TRANS64.TRYWAIT P1, [R6+URZ+0x17040], R10 ;  /* 0x0170400a060075a7 */ /* 0x000ee4000802017f */
[----:B---3--:R-:W-:Y:S05]  /*ea00*/  @!P1 BRA `(.L_x_12827) ;  /* 0x0000002000d89947 */ /* 0x008fea0003800000 */
.L_x_12889:
        /* <DEDUP_REMOVED lines=36> */
[----:B---3--:R-:W-:-:S05]  /*ec50*/  IMAD R8, R0, 0x3000, R10 ;  /* 0x0000300000087824 */ /* 0x008fca00078e020a */
[----:B------:R-:W-:-:S05]  /*ec60*/  IADD3 R8, R8, UR46, RZ ;  /* 0x0000002e08087c10 */ /* 0x000fca000fffe0ff */
[----:B------:R1:W-:Y:S04]  /*ec70*/  LDGSTS.E.BYPASS.LTC128B.128 [R8+0x10c00], desc[UR38][R2.64], !P4 ;  /* 0x10c0000002087fae */ /* 0x0003e8000e101d66 */
[----:B------:R1:W-:Y:S04]  /*ec80*/  LDGSTS.E.BYPASS.LTC128B.128 [R8+0x11c00], desc[UR38][R2.64+0x20], !P3 ;  /* 0x11c0002002087fae */ /* 0x0003e8000d901d66 */
[----:B0---4-:R1:W-:Y:S02]  /*ec90*/  LDGSTS.E.BYPASS.LTC128B.128 [R8+0x12c00], desc[UR38][R2.64+0x40], !P2 ;  /* 0x12c0004002087fae */ /* 0x0113e4000d101d66 */
.L_x_12895:
        /* <DEDUP_REMOVED lines=18> */
.L_x_12829:
[----:B------:R-:W-:Y:S01]  /*edc0*/  IMAD.U32 R2, RZ, RZ, UR41 ;  /* 0x00000029ff027e24 */ /* 0x000fe2000f8e00ff */
[----:B------:R0:W-:Y:S04]  /*edd0*/  SYNCS.ARRIVE.TRANS64.A1T0 RZ, [R6+URZ+0x17030], RZ ;  /* 0x017030ff06ff79a7 */ /* 0x0001e8000810003f */
[----:B------:R-:W-:-:S04]  /*ede0*/  LOP3.LUT R2, R2, 0x1, RZ, 0xfc, !PT ;  /* 0x0000000102027812 */ /* 0x000fc800078efcff */
[----:B------:R-:W-:-:S13]  /*edf0*/  ISETP.NE.AND P1, PT, R2, 0x3, PT ;  /* 0x000000030200780c */ /* 0x000fda0003f25270 */
[----:B0-----:R-:W-:Y:S05]  /*ee00*/  @!P1 BRA `(.L_x_12830) ;  /* 0x0000000000049947 */ /* 0x001fea0003800000 */
[----:B------:R-:W-:Y:S01]  /*ee10*/  BPT.TRAP 0x1 ;  /* 0x000000040000795c */ /* 0x000fe20000300000 */
.L_x_12830:
[----:B------:R-:W-:Y:S02]  /*ee20*/  LOP3.LUT R3, R5, 0x1, RZ, 0x3c, !PT ;  /* 0x0000000105037812 */ /* 0x000fe400078e3cff */
[----:B------:R-:W-:Y:S02]  /*ee30*/  LEA R2, R4, UR46, 0x3 ;  /* 0x0000002e04027c11 */ /* 0x000fe4000f8e18ff */
[----:B------:R-:W-:-:S04]  /*ee40*/  SHF.L.U32 R3, R3, 0x1f, RZ ;  /* 0x0000001f03037819 */ /* 0x000fc800000006ff */
[----:B------:R-:W0:Y:S02]  /*ee50*/  SYNCS.PHASECHK.TRANS64.TRYWAIT P2, [R2+URZ+0x17070], R3 ;  /* 0x01707003020075a7 */ /* 0x000e24000804017f */
[----:B0-----:R-:W-:Y:S05]  /*ee60*/  @!P2 BRA `(.L_x_12831) ;  /* 0x000000200070a947 */ /* 0x001fea0003800000 */
.L_x_12896:
[----:B------:R-:W-:-:S06]  /*ee70*/  ULOP3.LUT UR4, UR41, 0x2, URZ, 0xfc, !UPT ;  /* 0x0000000229047892 */ /* 0x000fcc000f8efc3f */
[----:B------:R-:W-:-:S05]  /*ee80*/  IMAD.U32 R6, RZ, RZ, UR4 ;  /* 0x00000004ff067e24 */ /* 0x000fca000f8e00ff */
[----:B------:R-:W-:-:S13]  /*ee90*/  ISETP.NE.AND P2, PT, R6, 0x3, PT ;  /* 0x000000030600780c */ /* 0x000fda0003f45270 */
[----:B------:R-:W-:Y:S05]  /*eea0*/  @!P2 BRA `(.L_x_12832) ;  /* 0x000000000004a947 */ /* 0x000fea0003800000 */
[----:B------:R-:W-:Y:S01]  /*eeb0*/  BPT.TRAP 0x1 ;  /* 0x000000040000795c */ /* 0x000fe20000300000 */
.L_x_12832:
[----:B------:R-:W-:Y:S01]  /*eec0*/  SHF.L.U32 R5, R5, 0x1f, RZ ;  /* 0x0000001f05057819 */ /* 0x000fe200000006ff */
[----:B0-----:R-:W-:-:S03]  /*eed0*/  IMAD R3, R4, 0x3000, RZ ;  /* 0x0000300004037824 */ /* 0x001fc600078e02ff */
[----:B------:R-:W0:Y:S02]  /*eee0*/  SYNCS.PHASECHK.TRANS64.TRYWAIT P2, [R2+URZ+0x17060], R5 ;  /* 0x01706005020075a7 */ /* 0x000e24000804017f */
[----:B0-----:R-:W-:Y:S05]  /*eef0*/  @!P2 BRA `(.L_x_12833) ;  /* 0x000000200060a947 */ /* 0x001fea0003800000 */
.L_x_12897:
        /* <DEDUP_REMOVED lines=15> */
[----:B------:R-:W-:Y:S01]  /*eff0*/  IADD3 R15, R15, R23, RZ ;  /* 0x000000170f0f7210 */ /* 0x000fe20007ffe0ff */
        /* <DEDUP_REMOVED lines=49> */
.L_x_12834:
[----:B-1----:R1:W-:Y:S01]  /*f310*/  SYNCS.ARRIVE.TRANS64.A1T0 RZ, [R2+URZ+0x17050], RZ ;  /* 0x017050ff02ff79a7 */ /* 0x0023e2000810003f */
[----:B------:R-:W-:Y:S06]  /*f320*/  BAR.SYNC.DEFER_BLOCKING 0x2, 0x80 ;  /* 0x0082000000007b1d */ /* 0x000fec0000010000 */
[----:B------:R-:W-:Y:S05]  /*f330*/  @!P1 BRA `(.L_x_12835) ;  /* 0x0000000000049947 */ /* 0x000fea0003800000 */
[----:B------:R-:W-:Y:S01]  /*f340*/  BPT.TRAP 0x1 ;  /* 0x000000040000795c */ /* 0x000fe20000300000 */
.L_x_12835:
        /* <DEDUP_REMOVED lines=9> */
.L_x_12821:
[----:B---3--:R-:W-:-:S07]  /*f3e0*/  IMAD.MOV.U32 R0, RZ, RZ, RZ ;  /* 0x000000ffff007224 */ /* 0x008fce00078e00ff */
.L_x_12837:
[----:B------:R-:W-:-:S06]  /*f3f0*/  ULOP3.LUT UR4, UR41, 0x1, URZ, 0xfc, !UPT ;  /* 0x0000000129047892 */ /* 0x000fcc000f8efc3f */
[----:B01----:R-:W-:-:S05]  /*f400*/  IMAD.U32 R2, RZ, RZ, UR4 ;  /* 0x00000004ff027e24 */ /* 0x003fca000f8e00ff */
[----:B------:R-:W-:-:S13]  /*f410*/  ISETP.NE.AND P1, PT, R2, 0x3, PT ;  /* 0x000000030200780c */ /* 0x000fda0003f25270 */
[----:B------:R-:W-:Y:S05]  /*f420*/  @!P1 BRA `(.L_x_12838) ;  /* 0x0000000000049947 */ /* 0x000fea0003800000 */
[----:B------:R-:W-:Y:S01]  /*f430*/  BPT.TRAP 0x1 ;  /* 0x000000040000795c */ /* 0x000fe20000300000 */
.L_x_12838:
[----:B------:R-:W-:Y:S01]  /*f440*/  LOP3.LUT R2, R20, 0x1, RZ, 0x3c, !PT ;  /* 0x0000000114027812 */ /* 0x000fe200078e3cff */
[----:B------:R-:W-:Y:S01]  /*f450*/  BSSY B0, `(.L_x_12839) ;  /* 0x0000005000007945 */ /* 0x000fe20003800000 */
[----:B------:R-:W-:Y:S02]  /*f460*/  LEA R3, R0, UR46, 0x3 ;  /* 0x0000002e00037c11 */ /* 0x000fe4000f8e18ff */
[----:B------:R-:W-:-:S04]  /*f470*/  SHF.L.U32 R2, R2, 0x1f, RZ ;  /* 0x0000001f02027819 */ /* 0x000fc800000006ff */
[----:B------:R-:W0:Y:S02]  /*f480*/  SYNCS.PHASECHK.TRANS64.TRYWAIT P0, [R3+URZ+0x17070], R2 ;  /* 0x01707002030075a7 */ /* 0x000e24000800017f */
[----:B0-----:R-:W-:Y:S05]  /*f490*/  @!P0 BRA `(.L_x_12840) ;  /* 0x0000001c000c8947 */ /* 0x001fea0003800000 */
.L_x_12898:
[----:B------:R-:W-:Y:S05]  /*f4a0*/  BSYNC B0 ;  /* 0x0000000000007941 */ /* 0x000fea0003800000 */
.L_x_12839:
[----:B------:R-:W-:-:S06]  /*f4b0*/  ULOP3.LUT UR4, UR41, 0x2, URZ, 0xfc, !UPT ;  /* 0x0000000229047892 */ /* 0x000fcc000f8efc3f */
[----:B------:R-:W-:-:S05]  /*f4c0*/  IMAD.U32 R4, RZ, RZ, UR4 ;  /* 0x00000004ff047e24 */ /* 0x000fca000f8e00ff */
[----:B------:R-:W-:-:S13]  /*f4d0*/  ISETP.NE.AND P0, PT, R4, 0x3, PT ;  /* 0x000000030400780c */ /* 0x000fda0003f05270 */
[----:B------:R-:W-:Y:S05]  /*f4e0*/  @!P0 BRA `(.L_x_12841) ;  /* 0x0000000000048947 */ /* 0x000fea0003800000 */
[----:B------:R-:W-:Y:S01]  /*f4f0*/  BPT.TRAP 0x1 ;  /* 0x000000040000795c */ /* 0x000fe20000300000 */
.L_x_12841:
[----:B------:R-:W-:Y:S01]  /*f500*/  SHF.L.U32 R4, R20, 0x1f, RZ ;  /* 0x0000001f14047819 */ /* 0x000fe200000006ff */
[----:B0-----:R-:W-:-:S03]  /*f510*/  IMAD R2, R0, 0x3000, RZ ;  /* 0x0000300000027824 */ /* 0x001fc600078e02ff */
[----:B------:R-:W0:Y:S02]  /*f520*/  SYNCS.PHASECHK.TRANS64.TRYWAIT P0, [R3+URZ+0x17060], R4 ;  /* 0x01706004030075a7 */ /* 0x000e24000800017f */
[----:B------:R-:W-:Y:S01]  /*f530*/  LOP3.LUT R12, R2, R24, RZ, 0xfc, !PT ;  /* 0x00000018020c7212 */ /* 0x000fe200078efcff */
[----:B0-----:R-:W-:Y:S06]  /*f540*/  @!P0 BRA `(.L_x_12842) ;  /* 0x0000001800f48947 */ /* 0x001fec0003800000 */
.L_x_12899:
[----:B------:R-:W-:Y:S05]  /*f550*/  WARPSYNC.ALL ;  /* 0x0000000000007948 */ /* 0x000fea0003800000 */
[----:B0-----:R-:W0:Y:S01]  /*f560*/  LDSM.16.MT88.4 R4, [R12+UR46+0x6400] ;  /* 0x0064002e0c04783b */ /* 0x001e220008004200 */
[C---:B--2---:R-:W-:Y:S01]  /*f570*/  VIADD R14, R2.reuse, 0x1000 ;  /* 0x00001000020e7836 */ /* 0x044fe20000000000 */
[----:B------:R-:W-:Y:S01]  /*f580*/  IADD3 R16, R2, 0x2000, RZ ;  /* 0x0000200002107810 */ /* 0x000fe20007ffe0ff */
[----:B------:R-:W-:Y:S01]  /*f590*/  ULOP3.LUT UR4, UR41, 0x2, URZ, 0xfc, !UPT ;  /* 0x0000000229047892 */ /* 0x000fe2000f8efc3f */
        /* <DEDUP_REMOVED lines=59> */
.L_x_12843:
[----:B-1----:R1:W-:Y:S01]  /*f950*/  SYNCS.ARRIVE.TRANS64.A1T0 RZ, [R3+URZ+0x17050], RZ ;  /* 0x017050ff03ff79a7 */ /* 0x0023e2000810003f */
[----:B------:R-:W-:Y:S06]  /*f960*/  BAR.SYNC.DEFER_BLOCKING 0x2, 0x80 ;  /* 0x0082000000007b1d */ /* 0x000fec0000010000 */
[----:B------:R-:W-:Y:S05]  /*f970*/  @!P1 BRA `(.L_x_12844) ;  /* 0x0000000000049947 */ /* 0x000fea0003800000 */
[----:B------:R-:W-:Y:S01]  /*f980*/  BPT.TRAP 0x1 ;  /* 0x000000040000795c */ /* 0x000fe20000300000 */
.L_x_12844:
        /* <DEDUP_REMOVED lines=10> */
.L_x_12801:
[----:B------:R-:W1:Y:S01]  /*fa30*/  S2R R4, SR_CgaCtaId ;  /* 0x0000000000047919 */ /* 0x000e620000008800 */
[----:B------:R-:W-:Y:S02]  /*fa40*/  MOV R3, 0x400 ;  /* 0x0000040000037802 */ /* 0x000fe40000000f00 */
[----:B------:R-:W-:Y:S02]  /*fa50*/  SHF.L.U32 R2, R2, 0x1f, RZ ;  /* 0x0000001f02027819 */ /* 0x000fe400000006ff */
[----:B-1----:R-:W-:-:S04]  /*fa60*/  LEA R7, R4, R3, 0x18 ;  /* 0x0000000304077211 */ /* 0x002fc800078ec0ff */
[----:B------:R-:W1:Y:S02]  /*fa70*/  SYNCS.PHASECHK.TRANS64.TRYWAIT P0, [R7+URZ+0x17020], R2 ;  /* 0x01702002070075a7 */ /* 0x000e64000800017f */
[----:B-1----:R-:W-:Y:S05]  /*fa80*/  @!P0 BRA `(.L_x_12845) ;  /* 0x0000001400b88947 */ /* 0x002fea0003800000 */
.L_x_12900:
        /* <DEDUP_REMOVED lines=13> */
.L_x_12846:
[----:B------:R-:W-:Y:S01]  /*fb60*/  IMAD R5, R0, 0x8, R7 ;  /* 0x0000000800057824 */ /* 0x000fe200078e0207 */
[----:B------:R-:W-:Y:S02]  /*fb70*/  SHF.L.U32 R2, R20, 0x1f, RZ ;  /* 0x0000001f14027819 */ /* 0x000fe400000006ff */
[----:B------:R-:W-:Y:S02]  /*fb80*/  IADD3 R0, R0, 0x1, RZ ;  /* 0x0000000100007810 */ /* 0x000fe40007ffe0ff */
[----:B------:R-:W1:Y:S02]  /*fb90*/  SYNCS.PHASECHK.TRANS64.TRYWAIT P1, [R5+URZ+0x17040], R2 ;  /* 0x01704002050075a7 */ /* 0x000e64000802017f */
[----:B------:R-:W-:-:S04]  /*fba0*/  ISETP.NE.AND P2, PT, R0, 0x2, PT ;  /* 0x000000020000780c */ /* 0x000fc80003f45270 */
[----:B------:R-:W-:Y:S01]  /*fbb0*/  SEL R3, RZ, 0x1, P2 ;  /* 0x00000001ff037807 */ /* 0x000fe20001000000 */
[----:B-1----:R-:W-:Y:S08]  /*fbc0*/  @!P1 BRA `(.L_x_12847) ;  /* 0x00000014007c9947 */ /* 0x002ff00003800000 */
.L_x_12901:
[----:B------:R-:W-:Y:S02]  /*fbd0*/  SEL R0, R0, RZ, P2 ;  /* 0x000000ff00007207 */ /* 0x000fe40001000000 */
[----:B------:R-:W-:Y:S01]  /*fbe0*/  LOP3.LUT R3, R20, R3, RZ, 0x3c, !PT ;  /* 0x0000000314037212 */ /* 0x000fe200078e3cff */
[----:B------:R-:W-:Y:S06]  /*fbf0*/  @!P0 BRA `(.L_x_12848) ;  /* 0x0000000000048947 */ /* 0x000fec0003800000 */
[----:B------:R-:W-:Y:S01]  /*fc00*/  BPT.TRAP 0x1 ;  /* 0x000000040000795c */ /* 0x000fe20000300000 */
.L_x_12848:
[----:B------:R-:W-:Y:S01]  /*fc10*/  IMAD R7, R0, 0x8, R7 ;  /* 0x0000000800077824 */ /* 0x000fe200078e0207 */
[----:B------:R-:W-:-:S04]  /*fc20*/  SHF.L.U32 R0, R3, 0x1f, RZ ;  /* 0x0000001f03007819 */ /* 0x000fc800000006ff */
[----:B------:R-:W2:Y:S02]  /*fc30*/  SYNCS.PHASECHK.TRANS64.TRYWAIT P1, [R7+URZ+0x17040], R0 ;  /* 0x01704000070075a7 */ /* 0x000ea4000802017f */
[----:B--2---:R-:W-:Y:S05]  /*fc40*/  @!P1 BRA `(.L_x_12849) ;  /* 0x0000001400709947 */ /* 0x004fea0003800000 */
.L_x_12902:
[----:B------:R-:W-:Y:S05]  /*fc50*/  @!P0 BRA `(.L_x_12850) ;  /* 0x0000000000048947 */ /* 0x000fea0003800000 */
[----:B------:R-:W-:Y:S01]  /*fc60*/  BPT.TRAP 0x1 ;  /* 0x000000040000795c */ /* 0x000fe20000300000 */
.L_x_12850:
[----:B------:R-:W3:Y:S02]  /*fc70*/  SYNCS.PHASECHK.TRANS64.TRYWAIT P1, [R5+URZ+0x17060], R2 ;  /* 0x01706002050075a7 */ /* 0x000ee4000802017f */
[----:B---3--:R-:W-:Y:S05]  /*fc80*/  @!P1 BRA `(.L_x_12851) ;  /* 0x0000001400749947 */ /* 0x008fea0003800000 */
.L_x_12903:
[----:B------:R-:W-:Y:S05]  /*fc90*/  @!P0 BRA `(.L_x_12852) ;  /* 0x0000000000048947 */ /* 0x000fea0003800000 */
[----:B------:R-:W-:Y:S01]  /*fca0*/  BPT.TRAP 0x1 ;  /* 0x000000040000795c */ /* 0x000fe20000300000 */
.L_x_12852:
[----:B------:R-:W4:Y:S02]  /*fcb0*/  SYNCS.PHASECHK.TRANS64.TRYWAIT P1, [R7+URZ+0x17060], R0 ;  /* 0x01706000070075a7 */ /* 0x000f24000802017f */
[----:B----4-:R-:W-:Y:S05]  /*fcc0*/  @!P1 BRA `(.L_x_12853) ;  /* 0x0000001400789947 */ /* 0x010fea0003800000 */
.L_x_12904:
[----:B------:R-:W-:Y:S05]  /*fcd0*/  @!P0 BRA `(.L_x_12854) ;  /* 0x0000000000048947 */ /* 0x000fea0003800000 */
[----:B------:R-:W-:Y:S01]  /*fce0*/  BPT.TRAP 0x1 ;  /* 0x000000040000795c */ /* 0x000fe20000300000 */
.L_x_12854:
[----:B------:R-:W0:Y:S02]  /*fcf0*/  SYNCS.PHASECHK.TRANS64.TRYWAIT P1, [R5+URZ+0x17080], R2 ;  /* 0x01708002050075a7 */ /* 0x000e24000802017f */
[----:B0-----:R-:W-:Y:S05]  /*fd00*/  @!P1 BRA `(.L_x_12855) ;  /* 0x00000014007c9947 */ /* 0x001fea0003800000 */
.L_x_12905:
[----:B------:R-:W-:Y:S05]  /*fd10*/  @!P0 BRA `(.L_x_12856) ;  /* 0x0000000000048947 */ /* 0x000fea0003800000 */
[----:B------:R-:W-:Y:S01]  /*fd20*/  BPT.TRAP 0x1 ;  /* 0x000000040000795c */ /* 0x000fe20000300000 */
.L_x_12856:
[----:B------:R0:W0:Y:S02]  /*fd30*/  SYNCS.PHASECHK.TRANS64.TRYWAIT P0, [R7+URZ+0x17080], R0 ;  /* 0x01708000070075a7 */ /* 0x000024000800017f */
[----:B0-----:R-:W-:Y:S05]  /*fd40*/  @!P0 NANOSLEEP.SYNCS 0x989680 ;  /* 0x009896800000895d */ /* 0x001fea0003900000 */
[----:B------:R-:W0:Y:S02]  /*fd50*/  @!P0 SYNCS.PHASECHK.TRANS64 P0, [R7+URZ+0x17080], R0 ;  /* 0x01708000070085a7 */ /* 0x000e24000800007f */
[----:B0-----:R-:W-:Y:S05]  /*fd60*/  @!P0 BRA `(.L_x_12856) ;  /* 0xfffffffc00f08947 */ /* 0x001fea000383ffff */
.L_x_12757:
[----:B------:R-:W-:Y:S05]  /*fd70*/  BSYNC B6 ;  /* 0x0000000000067941 */ /* 0x000fea0003800000 */
.L_x_12754:
[----:B------:R-:W-:Y:S05]  /*fd80*/  EXIT ;  /* 0x000000000000794d */ /* 0x000fea0003800000 */
.L_x_12761:
[----:B0-----:R-:W-:-:S04]  /*fd90*/  IMAD.U32 R3, RZ, RZ, UR44 ;  /* 0x0000002cff037e24 */ /* 0x001fc8000f8e00ff */
[----:B------:R0:W1:Y:S03]  /*fda0*/  SYNCS.PHASECHK.TRANS64.TRYWAIT P0, [R3+URZ+0x17000], R6 ;  /* 0x01700006030075a7 */ /* 0x000066000800017f */
[----:B-1----:R-:W-:Y:S05]  /*fdb0*/  @!P0 NANOSLEEP.SYNCS 0x989680 ;  /* 0x009896800000895d */ /* 0x002fea0003900000 */
[----:B------:R-:W1:Y:S02]  /*fdc0*/  @!P0 SYNCS.PHASECHK.TRANS64 P0, [R3+URZ+0x17000], R6 ;  /* 0x01700006030085a7 */ /* 0x000e64000800007f */
[----:B-1----:R-:W-:Y:S05]  /*fdd0*/  @!P0 BRA `(.L_x_12761) ;  /* 0xfffffffc00ec8947 */ /* 0x002fea000383ffff */
[----:B------:R-:W-:Y:S05]  /*fde0*/  BRA `(.L_x_12857) ;  /* 0xffffff1800087947 */ /* 0x000fea000383ffff */
.L_x_12765:
[----:B0-----:R-:W-:-:S04]  /*fdf0*/  IMAD.U32 R3, RZ, RZ, UR44 ;  /* 0x0000002cff037e24 */ /* 0x001fc8000f8e00ff */
[----:B------:R0:W2:Y:S03]  /*fe00*/  SYNCS.PHASECHK.TRANS64.TRYWAIT P1, [R3+URZ+0x17030], R6 ;  /* 0x01703006030075a7 */ /* 0x0000a6000802017f */
[----:B--2---:R-:W-:Y:S05]  /*fe10*/  @!P1 NANOSLEEP.SYNCS 0x989680 ;  /* 0x009896800000995d */ /* 0x004fea0003900000 */
[----:B------:R-:W2:Y:S02]  /*fe20*/  @!P1 SYNCS.PHASECHK.TRANS64 P1, [R3+URZ+0x17030], R6 ;  /* 0x01703006030095a7 */ /* 0x000ea4000802007f */
[----:B--2---:R-:W-:Y:S05]  /*fe30*/  @!P1 BRA `(.L_x_12765) ;  /* 0xfffffffc00ec9947 */ /* 0x004fea000383ffff */
[----:B------:R-:W-:Y:S05]  /*fe40*/  BRA `(.L_x_12764) ;  /* 0xffffff1800247947 */ /* 0x000fea000383ffff */
.L_x_12771:
[----:B-1----:R-:W-:-:S04]  /*fe50*/  IMAD.U32 R11, RZ, RZ, UR25 ;  /* 0x00000019ff0b7e24 */ /* 0x002fc8000f8e00ff */
[----:B------:R1:W2:Y:S03]  /*fe60*/  SYNCS.PHASECHK.TRANS64.TRYWAIT P1, [R11+URZ+0x17030], R10 ;  /* 0x0170300a0b0075a7 */ /* 0x0002a6000802017f */
[----:B--2---:R-:W-:Y:S05]  /*fe70*/  @!P1 NANOSLEEP.SYNCS 0x989680 ;  /* 0x009896800000995d */ /* 0x004fea0003900000 */
[----:B------:R-:W2:Y:S02]  /*fe80*/  @!P1 SYNCS.PHASECHK.TRANS64 P1, [R11+URZ+0x17030], R10 ;  /* 0x0170300a0b0095a7 */ /* 0x000ea4000802007f */
[----:B--2---:R-:W-:Y:S05]  /*fe90*/  @!P1 BRA `(.L_x_12771) ;  /* 0xfffffffc00ec9947 */ /* 0x004fea000383ffff */
[----:B------:R-:W-:Y:S05]  /*fea0*/  BRA `(.L_x_12770) ;  /* 0xffffff4400787947 */ /* 0x000fea000383ffff */
.L_x_12775:
[----:B-1----:R-:W-:-:S04]  /*feb0*/  IMAD.U32 R11, RZ, RZ, UR11 ;  /* 0x0000000bff0b7e24 */ /* 0x002fc8000f8e00ff */
[----:B------:R1:W2:Y:S03]  /*fec0*/  SYNCS.PHASECHK.TRANS64.TRYWAIT P1, [R11+URZ+0x17050], R10 ;  /* 0x0170500a0b0075a7 */ /* 0x0002a6000802017f */
[----:B--2---:R-:W-:Y:S05]  /*fed0*/  @!P1 NANOSLEEP.SYNCS 0x989680 ;  /* 0x009896800000995d */ /* 0x004fea0003900000 */
[----:B------:R-:W2:Y:S02]  /*fee0*/  @!P1 SYNCS.PHASECHK.TRANS64 P1, [R11+URZ+0x17050], R10 ;  /* 0x0170500a0b0095a7 */ /* 0x000ea4000802007f */
[----:B--2---:R-:W-:Y:S05]  /*fef0*/  @!P1 BRA `(.L_x_12775) ;  /* 0xfffffffc00ec9947 */ /* 0x004fea000383ffff */
[----:B------:R-:W-:Y:S05]  /*ff00*/  BRA `(.L_x_12774) ;  /* 0xffffff4400d07947 */ /* 0x000fea000383ffff */
.L_x_12783:
[----:B-1----:R-:W-:-:S04]  /*ff10*/  IMAD.U32 R9, RZ, RZ, UR22 ;  /* 0x00000016ff097e24 */ /* 0x002fc8000f8e00ff */
[----:B------:R1:W2:Y:S03]  /*ff20*/  SYNCS.PHASECHK.TRANS64.TRYWAIT P1, [R9+URZ+0x17030], R8 ;  /* 0x01703008090075a7 */ /* 0x0002a6000802017f */
[----:B--2---:R-:W-:Y:S05]  /*ff30*/  @!P1 NANOSLEEP.SYNCS 0x989680 ;  /* 0x009896800000995d */ /* 0x004fea0003900000 */
[----:B------:R-:W2:Y:S02]  /*ff40*/  @!P1 SYNCS.PHASECHK.TRANS64 P1, [R9+URZ+0x17030], R8 ;  /* 0x01703008090095a7 */ /* 0x000ea4000802007f */
[----:B--2---:R-:W-:Y:S05]  /*ff50*/  @!P1 BRA `(.L_x_12783) ;  /* 0xfffffffc00ec9947 */ /* 0x004fea000383ffff */
[----:B------:R-:W-:Y:S05]  /*ff60*/  BRA `(.L_x_12782) ;  /* 0xffffff7000ac7947 */ /* 0x000fea000383ffff */
.L_x_12787:
[----:B-1----:R-:W-:-:S04]  /*ff70*/  IMAD.U32 R9, RZ, RZ, UR14 ;  /* 0x0000000eff097e24 */ /* 0x002fc8000f8e00ff */
[----:B------:R1:W2:Y:S03]  /*ff80*/  SYNCS.PHASECHK.TRANS64.TRYWAIT P1, [R9+URZ+0x17050], R8 ;  /* 0x01705008090075a7 */ /* 0x0002a6000802017f */
[----:B--2---:R-:W-:Y:S05]  /*ff90*/  @!P1 NANOSLEEP.SYNCS 0x989680 ;  /* 0x009896800000995d */ /* 0x004fea0003900000 */
[----:B------:R-:W2:Y:S02]  /*ffa0*/  @!P1 SYNCS.PHASECHK.TRANS64 P1, [R9+URZ+0x17050], R8 ;  /* 0x01705008090095a7 */ /* 0x000ea4000802007f */
[----:B--2---:R-:W-:Y:S05]  /*ffb0*/  @!P1 BRA `(.L_x_12787) ;  /* 0xfffffffc00ec9947 */ /* 0x004fea000383ffff */
[----:B------:R-:W-:Y:S05]  /*ffc0*/  BRA `(.L_x_12786) ;  /* 0xffffff7400047947 */ /* 0x000fea000383ffff */
.L_x_12794:
[----:B-1----:R-:W-:-:S04]  /*ffd0*/  IMAD.U32 R5, RZ, RZ, UR16 ;  /* 0x00000010ff057e24 */ /* 0x002fc8000f8e00ff */
[----:B------:R1:W2:Y:S03]  /*ffe0*/  SYNCS.PHASECHK.TRANS64.TRYWAIT P1, [R5+URZ+0x17050], R0 ;  /* 0x01705000050075a7 */ /* 0x0002a6000802017f */
[----:B--2---:R-:W-:Y:S05]  /*fff0*/  @!P1 NANOSLEEP.SYNCS 0x989680 ;  /* 0x009896800000995d */ /* 0x004fea0003900000 */
[----:B------:R-:W2:Y:S02]  /*10000*/  @!P1 SYNCS.PHASECHK.TRANS64 P1, [R5+URZ+0x17050], R0 ;  /* 0x01705000050095a7 */ /* 0x000ea4000802007f */
[----:B--2---:R-:W-:Y:S05]  /*10010*/  @!P1 BRA `(.L_x_12794) ;  /* 0xfffffffc00ec9947 */ /* 0x004fea000383ffff */
[----:B------:R-:W-:Y:S05]  /*10020*/  BRA `(.L_x_12793) ;  /* 0xffffff9400507947 */ /* 0x000fea000383ffff */
.L_x_12807:
[----:B------:R-:W-:Y:S01]  /*10030*/  IMAD.MOV.U32 R13, RZ, RZ, R26 ;  /* 0x000000ffff0d7224 */ /* 0x000fe200078e001a */
[----:B------:R-:W-:Y:S01]  /*10040*/  MOV R11, 0x1f ;  /* 0x0000001f000b7802 */ /* 0x000fe20000000f00 */
[----:B------:R-:W-:Y:S02]  /*10050*/  IMAD.MOV.U32 R12, RZ, RZ, RZ ;  /* 0x000000ffff0c7224 */ /* 0x000fe400078e00ff */
[----:B------:R-:W-:-:S07]  /*10060*/  IMAD.MOV.U32 R15, RZ, RZ, -0x1 ;  /* 0xffffffffff0f7424 */ /* 0x000fce00078e00ff */
[----:B-----5:R-:W-:Y:S05]  /*10070*/  WARPSYNC.COLLECTIVE R15, `(.L_x_12858) ;  /* 0x000000000f087348 */ /* 0x020fea0003c00000 */
[----:B------:R0:W1:Y:S02]  /*10080*/  SHFL.IDX P6, R14, R13, R12, R11 ;  /* 0x0000000c0d0e7389 */ /* 0x00006400000c000b */
[----:B01---5:R-:W-:Y:S01]  /*10090*/  ENDCOLLECTIVE ;  /* 0x000000000000791b */ /* 0x023fe20003800000 */
.L_x_12858:
[----:B------:R-:W-:Y:S05]  /*100a0*/  BRA `(.L_x_12859) ;  /* 0xffffffcc002c7947 */ /* 0x000fea000383ffff */
.L_x_12809:
[----:B0-----:R0:W1:Y:S02]  /*100b0*/  SYNCS.PHASECHK.TRANS64.TRYWAIT P0, [R27+URZ+0x17080], R10 ;  /* 0x0170800a1b0075a7 */ /* 0x001064000800017f */
[----:B-1----:R-:W-:Y:S05]  /*100c0*/  @!P0 NANOSLEEP.SYNCS 0x989680 ;  /* 0x009896800000895d */ /* 0x002fea0003900000 */
[----:B------:R-:W1:Y:S02]  /*100d0*/  @!P0 SYNCS.PHASECHK.TRANS64 P0, [R27+URZ+0x17080], R10 ;  /* 0x0170800a1b0085a7 */ /* 0x000e64000800007f */
[----:B-1----:R-:W-:Y:S05]  /*100e0*/  @!P0 BRA `(.L_x_12809) ;  /* 0xfffffffc00f08947 */ /* 0x002fea000383ffff */
[----:B------:R-:W-:Y:S05]  /*100f0*/  BRA `(.L_x_12860) ;  /* 0xffffffcc00b87947 */ /* 0x000fea000383ffff */
.L_x_12810:
        /* <DEDUP_REMOVED lines=8> */
.L_x_12862:
[----:B------:R-:W-:Y:S05]  /*10180*/  BSYNC B0 ;  /* 0x0000000000007941 */ /* 0x000fea0003800000 */
.L_x_12861:
        /* <DEDUP_REMOVED lines=10> */
.L_x_12863:
[----:B------:R-:W-:Y:S01]  /*10230*/  IMAD.MOV.U32 R13, RZ, RZ, R9 ;  /* 0x000000ffff0d7224 */ /* 0x000fe200078e0009 */
[-C--:B------:R-:W-:Y:S01]  /*10240*/  ISETP.GE.AND P4, PT, R20, R21.reuse, PT ;  /* 0x000000151400720c */ /* 0x080fe20003f86270 */
[----:B------:R-:W-:Y:S01]  /*10250*/  IMAD.MOV.U32 R12, RZ, RZ, 0x1 ;  /* 0x00000001ff0c7424 */ /* 0x000fe200078e00ff */
[----:B------:R-:W-:Y:S02]  /*10260*/  ISETP.GE.AND P3, PT, R26, R21, PT ;  /* 0x000000151a00720c */ /* 0x000fe40003f66270 */
[----:B------:R-:W-:-:S11]  /*10270*/  MOV R2, R14 ;  /* 0x0000000e00027202 */ /* 0x000fd60000000f00 */
[----:B------:R-:W-:Y:S05]  /*10280*/  WARPSYNC.COLLECTIVE R15, `(.L_x_12864) ;  /* 0x000000000f087348 */ /* 0x000fea0003c00000 */
[----:B------:R0:W1:Y:S02]  /*10290*/  SHFL.IDX P6, R14, R13, R12, R11 ;  /* 0x0000000c0d0e7389 */ /* 0x00006400000c000b */
[----:B01----:R-:W-:Y:S01]  /*102a0*/  ENDCOLLECTIVE ;  /* 0x000000000000791b */ /* 0x003fe20003800000 */
.L_x_12864:
        /* <DEDUP_REMOVED lines=8> */
.L_x_12865:
        /* <DEDUP_REMOVED lines=13> */
.L_x_12813:
[----:B0-----:R0:W1:Y:S02]  /*10400*/  SYNCS.PHASECHK.TRANS64.TRYWAIT P1, [R27+URZ+0x17040], R10 ;  /* 0x0170400a1b0075a7 */ /* 0x001064000802017f */
[----:B-1----:R-:W-:Y:S05]  /*10410*/  @!P1 NANOSLEEP.SYNCS 0x989680 ;  /* 0x009896800000995d */ /* 0x002fea0003900000 */
[----:B------:R-:W1:Y:S02]  /*10420*/  @!P1 SYNCS.PHASECHK.TRANS64 P1, [R27+URZ+0x17040], R10 ;  /* 0x0170400a1b0095a7 */ /* 0x000e64000802007f */
[----:B-1----:R-:W-:Y:S05]  /*10430*/  @!P1 BRA `(.L_x_12813) ;  /* 0xfffffffc00f09947 */ /* 0x002fea000383ffff */
[----:B------:R-:W-:Y:S05]  /*10440*/  BRA `(.L_x_12867) ;  /* 0xffffffd000107947 */ /* 0x000fea000383ffff */
.L_x_12814:
        /* <DEDUP_REMOVED lines=8> */
.L_x_12869:
[----:B------:R-:W-:Y:S05]  /*104d0*/  BSYNC B0 ;  /* 0x0000000000007941 */ /* 0x000fea0003800000 */
.L_x_12868:
        /* <DEDUP_REMOVED lines=8> */
.L_x_12870:
        /* <DEDUP_REMOVED lines=8> */
.L_x_12871:
[----:B------:R-:W-:Y:S01]  /*105e0*/  @!PT LDS RZ, [RZ] ;  /* 0x00000000fffff984 */ /* 0x000fe20000000800 */
[----:B------:R-:W-:Y:S01]  /*105f0*/  @!PT LDS RZ, [RZ] ;  /* 0x00000000fffff984 */ /* 0x000fe20000000800 */
[----:B------:R-:W-:Y:S01]  /*10600*/  @!PT LDS RZ, [RZ] ;  /* 0x00000000fffff984 */ /* 0x000fe20000000800 */
[----:B------:R0:W-:Y:S04]  /*10610*/  @P0 LDGSTS.E.BYPASS.LTC128B.128 [R22+0x10c00], desc[UR38][R2.64], !P5 ;  /* 0x10c0000002160fae */ /* 0x0001e8000e901d66 */
[----:B------:R0:W-:Y:S04]  /*10620*/  @P0 LDGSTS.E.BYPASS.LTC128B.128 [R22+0x11c00], desc[UR38][R2.64+0x20], !P4 ;  /* 0x11c0002002160fae */ /* 0x0001e8000e101d66 */
[----:B------:R0:W-:Y:S01]  /*10630*/  @P0 LDGSTS.E.BYPASS.LTC128B.128 [R22+0x12c00], desc[UR38][R2.64+0x40], !P3 ;  /* 0x12c0004002160fae */ /* 0x0001e2000d901d66 */
[----:B------:R-:W-:Y:S01]  /*10640*/  MOV R13, R0 ;  /* 0x00000000000d7202 */ /* 0x000fe20000000f00 */
[----:B------:R-:W-:-:S07]  /*10650*/  IMAD.MOV.U32 R4, RZ, RZ, R14 ;  /* 0x000000ffff047224 */ /* 0x000fce00078e000e */
[----:B0-----:R-:W-:Y:S05]  /*10660*/  WARPSYNC.COLLECTIVE R15, `(.L_x_12872) ;  /* 0x000000000f087348 */ /* 0x001fea0003c00000 */
[----:B------:R1:W2:Y:S02]  /*10670*/  SHFL.IDX P6, R14, R13, R12, R11 ;  /* 0x0000000c0d0e7389 */ /* 0x0002a400000c000b */
[----:B012---:R-:W-:Y:S01]  /*10680*/  ENDCOLLECTIVE ;  /* 0x000000000000791b */ /* 0x007fe20003800000 */
.L_x_12872:
[----:B------:R-:W-:Y:S05]  /*10690*/  BRA `(.L_x_12873) ;  /* 0xffffffd000187947 */ /* 0x000fea000383ffff */
.L_x_12817:
[----:B------:R-:W-:Y:S02]  /*106a0*/  IMAD.MOV.U32 R13, RZ, RZ, R4 ;  /* 0x000000ffff0d7224 */ /* 0x000fe400078e0004 */
[----:B------:R-:W-:Y:S02]  /*106b0*/  IMAD.MOV.U32 R12, RZ, RZ, RZ ;  /* 0x000000ffff0c7224 */ /* 0x000fe400078e00ff */
[----:B------:R-:W-:Y:S02]  /*106c0*/  IMAD.MOV.U32 R11, RZ, RZ, 0x1e1f ;  /* 0x00001e1fff0b7424 */ /* 0x000fe400078e00ff */
[----:B------:R-:W-:Y:S02]  /*106d0*/  IMAD.MOV.U32 R15, RZ, RZ, -0x1 ;  /* 0xffffffffff0f7424 */ /* 0x000fe400078e00ff */
[----:B------:R-:W-:-:S07]  /*106e0*/  IMAD.U32 R7, RZ, RZ, UR48 ;  /* 0x00000030ff077e24 */ /* 0x000fce000f8e00ff */
[----:B0-----:R-:W-:Y:S05]  /*106f0*/  WARPSYNC.COLLECTIVE R15, `(.L_x_12874) ;  /* 0x000000000f087348 */ /* 0x001fea0003c00000 */
[----:B------:R1:W2:Y:S02]  /*10700*/  SHFL.IDX P6, R14, R13, R12, R11 ;  /* 0x0000000c0d0e7389 */ /* 0x0002a400000c000b */
[----:B012---:R-:W-:Y:S01]  /*10710*/  ENDCOLLECTIVE ;  /* 0x000000000000791b */ /* 0x007fe20003800000 */
.L_x_12874:
[----:B------:R-:W-:Y:S02]  /*10720*/  IMAD R7, R7, 0xc0, R21 ;  /* 0x000000c007077824 */ /* 0x000fe400078e0215 */
[----:B------:R-:W-:Y:S02]  /*10730*/  IMAD.MOV.U32 R13, RZ, RZ, R0 ;  /* 0x000000ffff0d7224 */ /* 0x000fe400078e0000 */
[----:B------:R-:W-:-:S07]  /*10740*/  IMAD.MOV.U32 R2, RZ, RZ, R14 ;  /* 0x000000ffff027224 */ /* 0x000fce00078e000e */
[----:B------:R-:W-:Y:S05]  /*10750*/  WARPSYNC.COLLECTIVE R15, `(.L_x_12875) ;  /* 0x000000000f087348 */ /* 0x000fea0003c00000 */
[----:B------:R0:W1:Y:S02]  /*10760*/  SHFL.IDX P6, R14, R13, R12, R11 ;  /* 0x0000000c0d0e7389 */ /* 0x00006400000c000b */
[----:B01----:R-:W-:Y:S01]  /*10770*/  ENDCOLLECTIVE ;  /* 0x000000000000791b */ /* 0x003fe20003800000 */
.L_x_12875:
[----:B------:R-:W-:Y:S02]  /*10780*/  ULDC UR4, c[0x0][0x288] ;  /* 0x0000a20000047ab9 */ /* 0x000fe40000000800 */
[----:B------:R-:W-:-:S05]  /*10790*/  IMAD R8, R9, UR4, RZ ;  /* 0x0000000409087c24 */ /* 0x000fca000f8e02ff */
[----:B------:R-:W-:Y:S02]  /*107a0*/  ISETP.GE.AND P1, PT, R7, R8, PT ;  /* 0x000000080700720c */ /* 0x000fe40003f26270 */
[----:B------:R-:W-:Y:S01]  /*107b0*/  MOV R13, R4 ;  /* 0x00000004000d7202 */ /* 0x000fe20000000f00 */
[----:B------:R-:W-:Y:S02]  /*107c0*/  IMAD.MOV.U32 R12, RZ, RZ, 0x1 ;  /* 0x00000001ff0c7424 */ /* 0x000fe400078e00ff */
[----:B------:R-:W-:-:S08]  /*107d0*/  IMAD.MOV.U32 R3, RZ, RZ, R14 ;  /* 0x000000ffff037224 */ /* 0x000fd000078e000e */
[----:B------:R-:W-:Y:S05]  /*107e0*/  WARPSYNC.COLLECTIVE R15, `(.L_x_12876) ;  /* 0x000000000f087348 */ /* 0x000fea0003c00000 */
[----:B------:R0:W1:Y:S02]  /*107f0*/  SHFL.IDX P6, R14, R13, R12, R11 ;  /* 0x0000000c0d0e7389 */ /* 0x00006400000c000b */
[----:B01----:R-:W-:Y:S01]  /*10800*/  ENDCOLLECTIVE ;  /* 0x000000000000791b */ /* 0x003fe20003800000 */
.L_x_12876:
[----:B------:R-:W-:-:S05]  /*10810*/  @!P1 IADD3 R9, P4, R20, R3, RZ ;  /* 0x0000000314099210 */ /* 0x000fca0007f9e0ff */
[----:B------:R-:W-:Y:S02]  /*10820*/  @!P1 IMAD.X R3, RZ, RZ, R2, P4 ;  /* 0x000000ffff039224 */ /* 0x000fe400020e0602 */
[----:B------:R-:W-:Y:S02]  /*10830*/  @!P1 IMAD.MOV.U32 R2, RZ, RZ, R9 ;  /* 0x000000ffff029224 */ /* 0x000fe400078e0009 */
[----:B------:R-:W-:-:S03]  /*10840*/  IMAD.MOV.U32 R13, RZ, RZ, R0 ;  /* 0x000000ffff0d7224 */ /* 0x000fc600078e0000 */
        /* <DEDUP_REMOVED lines=10> */
.L_x_12877:
[----:B------:R-:W-:-:S05]  /*108f0*/  VIADD R3, R7, 0x40 ;  /* 0x0000004007037836 */ /* 0x000fca0000000000 */
[----:B------:R-:W-:Y:S01]  /*10900*/  ISETP.GE.AND P1, PT, R3, R8, PT ;  /* 0x000000080300720c */ /* 0x000fe20003f26270 */
[----:B------:R-:W-:Y:S02]  /*10910*/  IMAD.MOV.U32 R13, RZ, RZ, R6 ;  /* 0x000000ffff0d7224 */ /* 0x000fe400078e0006 */
[----:B------:R-:W-:-:S10]  /*10920*/  IMAD.MOV.U32 R12, RZ, RZ, RZ ;  /* 0x000000ffff0c7224 */ /* 0x000fd400078e00ff */
[----:B------:R-:W-:-:S05]  /*10930*/  @!P1 IADD3 R14, P4, R20, R14, RZ ;  /* 0x0000000e140e9210 */ /* 0x000fca0007f9e0ff */
[----:B------:R-:W-:-:S08]  /*10940*/  @!P1 IMAD.MOV.U32 R2, RZ, RZ, R14 ;  /* 0x000000ffff029224 */ /* 0x000fd000078e000e */
[----:B------:R-:W-:Y:S05]  /*10950*/  WARPSYNC.COLLECTIVE R15, `(.L_x_12878) ;  /* 0x000000000f087348 */ /* 0x000fea0003c00000 */
[----:B------:R0:W1:Y:S02]  /*10960*/  SHFL.IDX P6, R14, R13, R12, R11 ;  /* 0x0000000c0d0e7389 */ /* 0x00006400000c000b */
[----:B01----:R-:W-:Y:S01]  /*10970*/  ENDCOLLECTIVE ;  /* 0x000000000000791b */ /* 0x003fe20003800000 */
.L_x_12878:
[----:B------:R-:W-:-:S04]  /*10980*/  @!P1 IMAD.X R9, RZ, RZ, R4, P4 ;  /* 0x000000ffff099224 */ /* 0x000fc800020e0604 */
[----:B------:R-:W-:-:S05]  /*10990*/  @!P1 IMAD.MOV.U32 R3, RZ, RZ, R9 ;  /* 0x000000ffff039224 */ /* 0x000fca00078e0009 */
[----:B------:R-:W-:Y:S01]  /*109a0*/  @!PT LDS RZ, [RZ] ;  /* 0x00000000fffff984 */ /* 0x000fe20000000800 */
[----:B------:R-:W-:Y:S01]  /*109b0*/  @!PT LDS RZ, [RZ] ;  /* 0x00000000fffff984 */ /* 0x000fe20000000800 */
[----:B------:R-:W-:Y:S01]  /*109c0*/  @!PT LDS RZ, [RZ] ;  /* 0x00000000fffff984 */ /* 0x000fe20000000800 */
[----:B------:R0:W-:Y:S01]  /*109d0*/  @!P1 LDGSTS.E.BYPASS.LTC128B.128 [R22+0xcc00], desc[UR38][R2.64], !P3 ;  /* 0x0cc0000002169fae */ /* 0x0001e2000d901d66 */
[----:B------:R-:W-:-:S03]  /*109e0*/  MOV R13, R5 ;  /* 0x00000005000d7202 */ /* 0x000fc60000000f00 */
[----:B------:R0:W-:Y:S04]  /*109f0*/  @!P1 LDGSTS.E.BYPASS.LTC128B.128 [R22+0xe400], desc[UR38][R2.64+0x20], !P2 ;  /* 0x0e40002002169fae */ /* 0x0001e8000d101d66 */
[----:B------:R0:W-:Y:S01]  /*10a00*/  @!P1 LDGSTS.E.BYPASS.LTC128B.128 [R22+0xfc00], desc[UR38][R2.64+0x40], !P0 ;  /* 0x0fc0004002169fae */ /* 0x0001e2000c101d66 */
[----:B------:R-:W-:-:S07]  /*10a10*/  IMAD.MOV.U32 R6, RZ, RZ, R14 ;  /* 0x000000ffff067224 */ /* 0x000fce00078e000e */
[----:B0-----:R-:W-:Y:S05]  /*10a20*/  WARPSYNC.COLLECTIVE R15, `(.L_x_12879) ;  /* 0x000000000f087348 */ /* 0x001fea0003c00000 */
[----:B------:R1:W2:Y:S02]  /*10a30*/  SHFL.IDX P6, R14, R13, R12, R11 ;  /* 0x0000000c0d0e7389 */ /* 0x0002a400000c000b */
[----:B012---:R-:W-:Y:S01]  /*10a40*/  ENDCOLLECTIVE ;  /* 0x000000000000791b */ /* 0x007fe20003800000 */
.L_x_12879:
[----:B------:R-:W-:Y:S05]  /*10a50*/  BRA `(.L_x_12880) ;  /* 0xffffffd400787947 */ /* 0x000fea000383ffff */
.L_x_12820:
[----:B---3--:R3:W4:Y:S02]  /*10a60*/  SYNCS.PHASECHK.TRANS64.TRYWAIT P1, [R27+URZ+0x17020], R0 ;  /* 0x017020001b0075a7 */ /* 0x008724000802017f */
[----:B----4-:R-:W-:Y:S05]  /*10a70*/  @!P1 NANOSLEEP.SYNCS 0x989680 ;  /* 0x009896800000995d */ /* 0x010fea0003900000 */
[----:B------:R-:W4:Y:S02]  /*10a80*/  @!P1 SYNCS.PHASECHK.TRANS64 P1, [R27+URZ+0x17020], R0 ;  /* 0x017020001b0095a7 */ /* 0x000f24000802007f */
[----:B----4-:R-:W-:Y:S05]  /*10a90*/  @!P1 BRA `(.L_x_12820) ;  /* 0xfffffffc00f09947 */ /* 0x010fea000383ffff */
[----:B------:R-:W-:Y:S05]  /*10aa0*/  BRA `(.L_x_12881) ;  /* 0xffffffd400c47947 */ /* 0x000fea000383ffff */
.L_x_12823:
[----:B0-----:R0:W1:Y:S02]  /*10ab0*/  SYNCS.PHASECHK.TRANS64.TRYWAIT P1, [R6+URZ+0x17080], R10 ;  /* 0x0170800a060075a7 */ /* 0x001064000802017f */
[----:B-1----:R-:W-:Y:S05]  /*10ac0*/  @!P1 NANOSLEEP.SYNCS 0x989680 ;  /* 0x009896800000995d */ /* 0x002fea0003900000 */
[----:B------:R-:W1:Y:S02]  /*10ad0*/  @!P1 SYNCS.PHASECHK.TRANS64 P1, [R6+URZ+0x17080], R10 ;  /* 0x0170800a060095a7 */ /* 0x000e64000802007f */
[----:B-1----:R-:W-:Y:S05]  /*10ae0*/  @!P1 BRA `(.L_x_12823) ;  /* 0xfffffffc00f09947 */ /* 0x002fea000383ffff */
[----:B------:R-:W-:Y:S05]  /*10af0*/  BRA `(.L_x_12882) ;  /* 0xffffffd800a47947 */ /* 0x000fea000383ffff */
.L_x_12824:
[----:B------:R-:W-:Y:S01]  /*10b00*/  BSSY B0, `(.L_x_12883) ;  /* 0x0000008000007945 */ /* 0x000fe20003800000 */
[----:B------:R-:W-:Y:S02]  /*10b10*/  IMAD.MOV.U32 R13, RZ, RZ, R27 ;  /* 0x000000ffff0d7224 */ /* 0x000fe400078e001b */
[----:B------:R-:W-:Y:S02]  /*10b20*/  IMAD.MOV.U32 R12, RZ, RZ, RZ ;  /* 0x000000ffff0c7224 */ /* 0x000fe400078e00ff */
[----:B------:R-:W-:Y:S02]  /*10b30*/  IMAD.MOV.U32 R11, RZ, RZ, 0x1e1f ;  /* 0x00001e1fff0b7424 */ /* 0x000fe400078e00ff */
[----:B------:R-:W-:-:S07]  /*10b40*/  IMAD.MOV.U32 R15, RZ, RZ, -0x1 ;  /* 0xffffffffff0f7424 */ /* 0x000fce00078e00ff */
[----:B0-2---:R-:W-:Y:S05]  /*10b50*/  WARPSYNC.COLLECTIVE R15, `(.L_x_12884) ;  /* 0x000000000f087348 */ /* 0x005fea0003c00000 */
[----:B--2---:R1:W2:Y:S02]  /*10b60*/  SHFL.IDX P6, R14, R13, R12, R11 ;  /* 0x0000000c0d0e7389 */ /* 0x0042a400000c000b */
[----:B012---:R-:W-:Y:S01]  /*10b70*/  ENDCOLLECTIVE ;  /* 0x000000000000791b */ /* 0x007fe20003800000 */
.L_x_12884:
[----:B------:R-:W-:Y:S05]  /*10b80*/  BSYNC B0 ;  /* 0x0000000000007941 */ /* 0x000fea0003800000 */
.L_x_12883:
        /* <DEDUP_REMOVED lines=8> */
.L_x_12885:
[----:B------:R-:W-:Y:S02]  /*10c10*/  IMAD.MOV.U32 R13, RZ, RZ, R27 ;  /* 0x000000ffff0d7224 */ /* 0x000fe400078e001b */
[----:B------:R-:W-:Y:S02]  /*10c20*/  IMAD.MOV.U32 R12, RZ, RZ, 0x1 ;  /* 0x00000001ff0c7424 */ /* 0x000fe400078e00ff */
[----:B------:R-:W-:-:S07]  /*10c30*/  IMAD.MOV.U32 R2, RZ, RZ, R14 ;  /* 0x000000ffff027224 */ /* 0x000fce00078e000e */
[----:B------:R-:W-:Y:S05]  /*10c40*/  WARPSYNC.COLLECTIVE R15, `(.L_x_12886) ;  /* 0x000000000f087348 */ /* 0x000fea0003c00000 */
[----:B------:R0:W1:Y:S02]  /*10c50*/  SHFL.IDX P6, R14, R13, R12, R11 ;  /* 0x0000000c0d0e7389 */ /* 0x00006400000c000b */
[----:B01----:R-:W-:Y:S01]  /*10c60*/  ENDCOLLECTIVE ;  /* 0x000000000000791b */ /* 0x003fe20003800000 */
.L_x_12886:
[----:B------:R-:W-:Y:S01]  /*10c70*/  IADD3 R2, P1, R25, R2, RZ ;  /* 0x0000000219027210 */ /* 0x000fe20007f3e0ff */
[----:B------:R-:W-:-:S03]  /*10c80*/  IMAD R25, R0, 0x3000, R22 ;  /* 0x0000300000197824 */ /* 0x000fc600078e0216 */
        /* <DEDUP_REMOVED lines=12> */
.L_x_12887:
[----:B------:R-:W-:Y:S01]  /*10d50*/  IMAD.MOV.U32 R2, RZ, RZ, R14 ;  /* 0x000000ffff027224 */ /* 0x000fe200078e000e */
[----:B------:R-:W-:Y:S06]  /*10d60*/  BRA `(.L_x_12888) ;  /* 0xffffffd800c07947 */ /* 0x000fec000383ffff */
.L_x_12827:
[----:B---3--:R3:W4:Y:S02]  /*10d70*/  SYNCS.PHASECHK.TRANS64.TRYWAIT P1, [R6+URZ+0x17040], R10 ;  /* 0x0170400a060075a7 */ /* 0x008724000802017f */
[----:B----4-:R-:W-:Y:S05]  /*10d80*/  @!P1 NANOSLEEP.SYNCS 0x989680 ;  /* 0x009896800000995d */ /* 0x010fea0003900000 */
[----:B------:R-:W4:Y:S02]  /*10d90*/  @!P1 SYNCS.PHASECHK.TRANS64 P1, [R6+URZ+0x17040], R10 ;  /* 0x0170400a060095a7 */ /* 0x000f24000802007f */
[----:B----4-:R-:W-:Y:S05]  /*10da0*/  @!P1 BRA `(.L_x_12827) ;  /* 0xfffffffc00f09947 */ /* 0x010fea000383ffff */
[----:B------:R-:W-:Y:S05]  /*10db0*/  BRA `(.L_x_12889) ;  /* 0xffffffdc00147947 */ /* 0x000fea000383ffff */
.L_x_12828:
[----:B------:R-:W-:Y:S01]  /*10dc0*/  BSSY B0, `(.L_x_12890) ;  /* 0x0000008000007945 */ /* 0x000fe20003800000 */
[----:B------:R-:W-:Y:S02]  /*10dd0*/  IMAD.MOV.U32 R13, RZ, RZ, R9 ;  /* 0x000000ffff0d7224 */ /* 0x000fe400078e0009 */
[----:B------:R-:W-:Y:S02]  /*10de0*/  IMAD.MOV.U32 R12, RZ, RZ, RZ ;  /* 0x000000ffff0c7224 */ /* 0x000fe400078e00ff */
[----:B------:R-:W-:Y:S02]  /*10df0*/  IMAD.MOV.U32 R11, RZ, RZ, 0x1e1f ;  /* 0x00001e1fff0b7424 */ /* 0x000fe400078e00ff */
[----:B------:R-:W-:-:S07]  /*10e00*/  IMAD.MOV.U32 R15, RZ, RZ, -0x1 ;  /* 0xffffffffff0f7424 */ /* 0x000fce00078e00ff */
[----:B0-23--:R-:W-:Y:S05]  /*10e10*/  WARPSYNC.COLLECTIVE R15, `(.L_x_12891) ;  /* 0x000000000f087348 */ /* 0x00dfea0003c00000 */
[----:B--2---:R1:W2:Y:S02]  /*10e20*/  SHFL.IDX P6, R14, R13, R12, R11 ;  /* 0x0000000c0d0e7389 */ /* 0x0042a400000c000b */
[----:B0123--:R-:W-:Y:S01]  /*10e30*/  ENDCOLLECTIVE ;  /* 0x000000000000791b */ /* 0x00ffe20003800000 */
.L_x_12891:
[----:B------:R-:W-:Y:S05]  /*10e40*/  BSYNC B0 ;  /* 0x0000000000007941 */ /* 0x000fea0003800000 */
.L_x_12890:
[----:B------:R0:W5:Y:S01]  /*10e50*/  LDL R25, [R1] ;  /* 0x0000000001197983 */ /* 0x0001620000100800 */
[----:B------:R-:W-:Y:S01]  /*10e60*/  MOV R13, R7 ;  /* 0x00000007000d7202 */ /* 0x000fe20000000f00 */
[----:B------:R-:W-:Y:S02]  /*10e70*/  IMAD.MOV.U32 R12, RZ, RZ, RZ ;  /* 0x000000ffff0c7224 */ /* 0x000fe400078e00ff */
[----:B------:R-:W-:Y:S02]  /*10e80*/  IMAD.MOV.U32 R11, RZ, RZ, 0x1e1f ;  /* 0x00001e1fff0b7424 */ /* 0x000fe400078e00ff */
[----:B------:R-:W-:Y:S02]  /*10e90*/  IMAD.MOV.U32 R15, RZ, RZ, -0x1 ;  /* 0xffffffffff0f7424 */ /* 0x000fe400078e00ff */
[----:B0-----:R-:W-:-:S07]  /*10ea0*/  IMAD.MOV.U32 R3, RZ, RZ, R14 ;  /* 0x000000ffff037224 */ /* 0x001fce00078e000e */
[----:B-----5:R-:W-:Y:S05]  /*10eb0*/  WARPSYNC.COLLECTIVE R15, `(.L_x_12892) ;  /* 0x000000000f087348 */ /* 0x020fea0003c00000 */
[----:B------:R0:W1:Y:S02]  /*10ec0*/  SHFL.IDX P6, R14, R13, R12, R11 ;  /* 0x0000000c0d0e7389 */ /* 0x00006400000c000b */
[----:B01---5:R-:W-:Y:S01]  /*10ed0*/  ENDCOLLECTIVE ;  /* 0x000000000000791b */ /* 0x023fe20003800000 */
.L_x_12892:
[----:B------:R-:W-:Y:S02]  /*10ee0*/  IMAD.MOV.U32 R13, RZ, RZ, R9 ;  /* 0x000000ffff0d7224 */ /* 0x000fe400078e0009 */
[----:B------:R-:W-:Y:S01]  /*10ef0*/  IMAD.MOV.U32 R12, RZ, RZ, 0x1 ;  /* 0x00000001ff0c7424 */ /* 0x000fe200078e00ff */
[----:B------:R-:W-:-:S13]  /*10f00*/  IADD3 R2, P1, R21, R14, RZ ;  /* 0x0000000e15027210 */ /* 0x000fda0007f3e0ff */
[----:B------:R-:W-:Y:S05]  /*10f10*/  WARPSYNC.COLLECTIVE R15, `(.L_x_12893) ;  /* 0x000000000f087348 */ /* 0x000fea0003c00000 */
[----:B------:R0:W1:Y:S02]  /*10f20*/  SHFL.IDX P6, R14, R13, R12, R11 ;  /* 0x0000000c0d0e7389 */ /* 0x00006400000c000b */
[----:B01----:R-:W-:Y:S01]  /*10f30*/  ENDCOLLECTIVE ;  /* 0x000000000000791b */ /* 0x003fe20003800000 */
.L_x_12893:
[----:B------:R-:W-:Y:S02]  /*10f40*/  IMAD.X R3, RZ, RZ, R3, P1 ;  /* 0x000000ffff037224 */ /* 0x000fe400008e0603 */
[----:B------:R-:W-:Y:S02]  /*10f50*/  IMAD.MOV.U32 R13, RZ, RZ, R7 ;  /* 0x000000ffff0d7224 */ /* 0x000fe400078e0007 */
[----:B------:R-:W-:-:S07]  /*10f60*/  IMAD.MOV.U32 R9, RZ, RZ, R14 ;  /* 0x000000ffff097224 */ /* 0x000fce00078e000e */
[----:B------:R-:W-:Y:S05]  /*10f70*/  WARPSYNC.COLLECTIVE R15, `(.L_x_12894) ;  /* 0x000000000f087348 */ /* 0x000fea0003c00000 */
[----:B------:R0:W1:Y:S02]  /*10f80*/  SHFL.IDX P6, R14, R13, R12, R11 ;  /* 0x0000000c0d0e7389 */ /* 0x00006400000c000b */
[----:B01----:R-:W-:Y:S01]  /*10f90*/  ENDCOLLECTIVE ;  /* 0x000000000000791b */ /* 0x003fe20003800000 */
.L_x_12894:
        /* <DEDUP_REMOVED lines=9> */
.L_x_12831:
[----:B0-----:R0:W1:Y:S02]  /*11030*/  SYNCS.PHASECHK.TRANS64.TRYWAIT P2, [R2+URZ+0x17070], R3 ;  /* 0x01707003020075a7 */ /* 0x001064000804017f */
[----:B-1----:R-:W-:Y:S05]  /*11040*/  @!P2 NANOSLEEP.SYNCS 0x989680 ;  /* 0x009896800000a95d */ /* 0x002fea0003900000 */
[----:B------:R-:W1:Y:S02]  /*11050*/  @!P2 SYNCS.PHASECHK.TRANS64 P2, [R2+URZ+0x17070], R3 ;  /* 0x017070030200a5a7 */ /* 0x000e64000804007f */
[----:B-1----:R-:W-:Y:S05]  /*11060*/  @!P2 BRA `(.L_x_12831) ;  /* 0xfffffffc00f0a947 */ /* 0x002fea000383ffff */
[----:B------:R-:W-:Y:S05]  /*11070*/  BRA `(.L_x_12896) ;  /* 0xffffffdc007c7947 */ /* 0x000fea000383ffff */
.L_x_12833:
[----:B0-----:R0:W1:Y:S02]  /*11080*/  SYNCS.PHASECHK.TRANS64.TRYWAIT P2, [R2+URZ+0x17060], R5 ;  /* 0x01706005020075a7 */ /* 0x001064000804017f */
[----:B-1----:R-:W-:Y:S05]  /*11090*/  @!P2 NANOSLEEP.SYNCS 0x989680 ;  /* 0x009896800000a95d */ /* 0x002fea0003900000 */
[----:B------:R-:W1:Y:S02]  /*110a0*/  @!P2 SYNCS.PHASECHK.TRANS64 P2, [R2+URZ+0x17060], R5 ;  /* 0x017060050200a5a7 */ /* 0x000e64000804007f */
[----:B-1----:R-:W-:Y:S05]  /*110b0*/  @!P2 BRA `(.L_x_12833) ;  /* 0xfffffffc00f0a947 */ /* 0x002fea000383ffff */
[----:B------:R-:W-:Y:S05]  /*110c0*/  BRA `(.L_x_12897) ;  /* 0xffffffdc008c7947 */ /* 0x000fea000383ffff */
.L_x_12840:
[----:B0-----:R0:W1:Y:S02]  /*110d0*/  SYNCS.PHASECHK.TRANS64.TRYWAIT P0, [R3+URZ+0x17070], R2 ;  /* 0x01707002030075a7 */ /* 0x001064000800017f */
[----:B-1----:R-:W-:Y:S05]  /*110e0*/  @!P0 NANOSLEEP.SYNCS 0x989680 ;  /* 0x009896800000895d */ /* 0x002fea0003900000 */
[----:B------:R-:W1:Y:S02]  /*110f0*/  @!P0 SYNCS.PHASECHK.TRANS64 P0, [R3+URZ+0x17070], R2 ;  /* 0x01707002030085a7 */ /* 0x000e64000800007f */
[----:B-1----:R-:W-:Y:S05]  /*11100*/  @!P0 BRA `(.L_x_12840) ;  /* 0xfffffffc00f08947 */ /* 0x002fea000383ffff */
[----:B------:R-:W-:Y:S05]  /*11110*/  BRA `(.L_x_12898) ;  /* 0xffffffe000e07947 */ /* 0x000fea000383ffff */
.L_x_12842:
[----:B0-----:R0:W1:Y:S02]  /*11120*/  SYNCS.PHASECHK.TRANS64.TRYWAIT P0, [R3+URZ+0x17060], R4 ;  /* 0x01706004030075a7 */ /* 0x001064000800017f */
[----:B-1----:R-:W-:Y:S05]  /*11130*/  @!P0 NANOSLEEP.SYNCS 0x989680 ;  /* 0x009896800000895d */ /* 0x002fea0003900000 */
[----:B------:R-:W1:Y:S02]  /*11140*/  @!P0 SYNCS.PHASECHK.TRANS64 P0, [R3+URZ+0x17060], R4 ;  /* 0x01706004030085a7 */ /* 0x000e64000800007f */
[----:B-1----:R-:W-:Y:S05]  /*11150*/  @!P0 BRA `(.L_x_12842) ;  /* 0xfffffffc00f08947 */ /* 0x002fea000383ffff */
[----:B------:R-:W-:Y:S05]  /*11160*/  BRA `(.L_x_12899) ;  /* 0xffffffe000f87947 */ /* 0x000fea000383ffff */
.L_x_12845:
[----:B-1----:R1:W2:Y:S02]  /*11170*/  SYNCS.PHASECHK.TRANS64.TRYWAIT P0, [R7+URZ+0x17020], R2 ;  /* 0x01702002070075a7 */ /* 0x0022a4000800017f */
[----:B--2---:R-:W-:Y:S05]  /*11180*/  @!P0 NANOSLEEP.SYNCS 0x989680 ;  /* 0x009896800000895d */ /* 0x004fea0003900000 */
[----:B------:R-:W2:Y:S02]  /*11190*/  @!P0 SYNCS.PHASECHK.TRANS64 P0, [R7+URZ+0x17020], R2 ;  /* 0x01702002070085a7 */ /* 0x000ea4000800007f */
[----:B--2---:R-:W-:Y:S05]  /*111a0*/  @!P0 BRA `(.L_x_12845) ;  /* 0xfffffffc00f08947 */ /* 0x004fea000383ffff */
[----:B------:R-:W-:Y:S05]  /*111b0*/  BRA `(.L_x_12900) ;  /* 0xffffffe800347947 */ /* 0x000fea000383ffff */
.L_x_12847:
[----:B-1----:R1:W2:Y:S02]  /*111c0*/  SYNCS.PHASECHK.TRANS64.TRYWAIT P1, [R5+URZ+0x17040], R2 ;  /* 0x01704002050075a7 */ /* 0x0022a4000802017f */
[----:B--2---:R-:W-:Y:S05]  /*111d0*/  @!P1 NANOSLEEP.SYNCS 0x989680 ;  /* 0x009896800000995d */ /* 0x004fea0003900000 */
[----:B------:R-:W2:Y:S02]  /*111e0*/  @!P1 SYNCS.PHASECHK.TRANS64 P1, [R5+URZ+0x17040], R2 ;  /* 0x01704002050095a7 */ /* 0x000ea4000802007f */
[----:B--2---:R-:W-:Y:S05]  /*111f0*/  @!P1 BRA `(.L_x_12847) ;  /* 0xfffffffc00f09947 */ /* 0x004fea000383ffff */
[----:B------:R-:W-:Y:S05]  /*11200*/  BRA `(.L_x_12901) ;  /* 0xffffffe800707947 */ /* 0x000fea000383ffff */
.L_x_12849:
[----:B--2---:R2:W3:Y:S02]  /*11210*/  SYNCS.PHASECHK.TRANS64.TRYWAIT P1, [R7+URZ+0x17040], R0 ;  /* 0x01704000070075a7 */ /* 0x0044e4000802017f */
[----:B---3--:R-:W-:Y:S05]  /*11220*/  @!P1 NANOSLEEP.SYNCS 0x989680 ;  /* 0x009896800000995d */ /* 0x008fea0003900000 */
[----:B------:R-:W3:Y:S02]  /*11230*/  @!P1 SYNCS.PHASECHK.TRANS64 P1, [R7+URZ+0x17040], R0 ;  /* 0x01704000070095a7 */ /* 0x000ee4000802007f */
[----:B---3--:R-:W-:Y:S05]  /*11240*/  @!P1 BRA `(.L_x_12849) ;  /* 0xfffffffc00f09947 */ /* 0x008fea000383ffff */
[----:B------:R-:W-:Y:S05]  /*11250*/  BRA `(.L_x_12902) ;  /* 0xffffffe8007c7947 */ /* 0x000fea000383ffff */
.L_x_12851:
[----:B---3--:R3:W4:Y:S02]  /*11260*/  SYNCS.PHASECHK.TRANS64.TRYWAIT P1, [R5+URZ+0x17060], R2 ;  /* 0x01706002050075a7 */ /* 0x008724000802017f */
[----:B----4-:R-:W-:Y:S05]  /*11270*/  @!P1 NANOSLEEP.SYNCS 0x989680 ;  /* 0x009896800000995d */ /* 0x010fea0003900000 */
[----:B------:R-:W4:Y:S02]  /*11280*/  @!P1 SYNCS.PHASECHK.TRANS64 P1, [R5+URZ+0x17060], R2 ;  /* 0x01706002050095a7 */ /* 0x000f24000802007f */
[----:B----4-:R-:W-:Y:S05]  /*11290*/  @!P1 BRA `(.L_x_12851) ;  /* 0xfffffffc00f09947 */ /* 0x010fea000383ffff */
[----:B------:R-:W-:Y:S05]  /*112a0*/  BRA `(.L_x_12903) ;  /* 0xffffffe800787947 */ /* 0x000fea000383ffff */
.L_x_12853:
[----:B----4-:R4:W0:Y:S02]  /*112b0*/  SYNCS.PHASECHK.TRANS64.TRYWAIT P1, [R7+URZ+0x17060], R0 ;  /* 0x01706000070075a7 */ /* 0x010824000802017f */
[----:B0-----:R-:W-:Y:S05]  /*112c0*/  @!P1 NANOSLEEP.SYNCS 0x989680 ;  /* 0x009896800000995d */ /* 0x001fea0003900000 */
[----:B------:R-:W0:Y:S02]  /*112d0*/  @!P1 SYNCS.PHASECHK.TRANS64 P1, [R7+URZ+0x17060], R0 ;  /* 0x01706000070095a7 */ /* 0x000e24000802007f */
[----:B0-----:R-:W-:Y:S05]  /*112e0*/  @!P1 BRA `(.L_x_12853) ;  /* 0xfffffffc00f09947 */ /* 0x001fea000383ffff */
[----:B------:R-:W-:Y:S05]  /*112f0*/  BRA `(.L_x_12904) ;  /* 0xffffffe800747947 */ /* 0x000fea000383ffff */
.L_x_12855:
[----:B------:R0:W0:Y:S02]  /*11300*/  SYNCS.PHASECHK.TRANS64.TRYWAIT P1, [R5+URZ+0x17080], R2 ;  /* 0x01708002050075a7 */ /* 0x000024000802017f */
[----:B0-----:R-:W-:Y:S05]  /*11310*/  @!P1 NANOSLEEP.SYNCS 0x989680 ;  /* 0x009896800000995d */ /* 0x001fea0003900000 */
[----:B------:R-:W0:Y:S02]  /*11320*/  @!P1 SYNCS.PHASECHK.TRANS64 P1, [R5+URZ+0x17080], R2 ;  /* 0x01708002050095a7 */ /* 0x000e24000802007f */
[----:B0-----:R-:W-:Y:S05]  /*11330*/  @!P1 BRA `(.L_x_12855) ;  /* 0xfffffffc00f09947 */ /* 0x001fea000383ffff */
[----:B------:R-:W-:Y:S05]  /*11340*/  BRA `(.L_x_12905) ;  /* 0xffffffe800707947 */ /* 0x000fea000383ffff */
.L_x_12906:
        /* <DEDUP_REMOVED lines=11> */
.L_x_16299:


//--------------------- .text._ZN7cutlass13device_kernelIN5flash11enable_sm90INS1_16FlashAttnFwdSm90INS1_25CollectiveMainloopFwdSm90ILi2EN4cute5tupleIJNS5_1CILi1EEES8_S8_EEENS6_IJNS7_ILi192EEENS7_ILi128EEENS7_ILi96EEEEEELi96ENS_12float_e4m3_tEfNS_4arch4Sm90ELb1ELb0ELb1ELb1ELb1ELb0ELb0ELb1ELb1ELb1ELb1ELb0EEENS1_21CollectiveEpilogueFwdINS6_IJSA_SC_SB_EEES9_NS_10bfloat16_tESG_Li384ELb1ELb1ELb1ELb1EEENS1_36VarlenDynamicPersistentTileSchedulerILi192ELi128ELi384ELi128ELb1ELb1ELb1ELb1ELb1ELb1EEEEEEEEEvNT_6ParamsE --------------------------
	.section	.text._ZN7cutlass13device_kernelIN5flash11enable_sm90INS1_16FlashAttnFwdSm90INS1_25CollectiveMainloopFwdSm90ILi2EN4cute5tupleIJNS5_1CILi1EEES8_S8_EEENS6_IJNS7_ILi192EEENS7_ILi128EEENS7_ILi96EEEEEELi96ENS_12float_e4m3_tEfNS_4arch4Sm90ELb1ELb0ELb1ELb1ELb1ELb0ELb0ELb1ELb1ELb1ELb1ELb0EEENS1_21CollectiveEpilogueFwdINS6_IJSA_SC_SB_EEES9_NS_10bfloat16_tESG_Li384ELb1ELb1ELb1ELb1EEENS1_36VarlenDynamicPersistentTileSchedulerILi192ELi128ELi384ELi128ELb1ELb1ELb1ELb1ELb1ELb1EEEEEEEEEvNT_6ParamsE,"ax",@progbits
	.align	128
.text._ZN7cutlass13device_kernelIN5flash11enable_sm90INS1_16FlashAttnFwdSm90INS1_25CollectiveMainloopFwdSm90ILi2EN4cute5tupleIJNS5_1CILi1EEES8_S8_EEENS6_IJNS7_ILi192EEENS7_ILi128EEENS7_ILi96EEEEEELi96ENS_12float_e4m3_tEfNS_4arch4Sm90ELb1ELb0ELb1ELb1ELb1ELb0ELb0ELb1ELb1ELb1ELb1ELb0EEENS1_21CollectiveEpilogueFwdINS6_IJSA_SC_SB_EEES9_NS_10bfloat16_tESG_Li384ELb1ELb1ELb1ELb1EEENS1_36VarlenDynamicPersistentTileSchedulerILi192ELi128ELi384ELi128ELb1ELb1ELb1ELb1ELb1ELb1EEEEEEEEEvNT_6ParamsE:
        .type           _ZN7cutlass13device_kernelIN5flash11enable_sm90INS1_16FlashAttnFwdSm90INS1_25CollectiveMainloopFwdSm90ILi2EN4cute5tupleIJNS5_1CILi1EEES8_S8_EEENS6_IJNS7_ILi192EEENS7_ILi128EEENS7_ILi96EEEEEELi96ENS_12float_e4m3_tEfNS_4arch4Sm90ELb1ELb0ELb1ELb1ELb1ELb0ELb0ELb1ELb1ELb1ELb1ELb0EEENS1_21CollectiveEpilogueFwdINS6_IJSA_SC_SB_EEES9_NS_10bfloat16_tESG_Li384ELb1ELb1ELb1ELb1EEENS1_36VarlenDynamicPersistentTileSchedulerILi192ELi128ELi384ELi128ELb1ELb1ELb1ELb1ELb1ELb1EEEEEEEEEvNT_6ParamsE,@function
        .size           _ZN7cutlass13device_kernelIN5flash11enable_sm90INS1_16FlashAttnFwdSm90INS1_25CollectiveMainloopFwdSm90ILi2EN4cute5tupleIJNS5_1CILi1EEES8_S8_EEENS6_IJNS7_ILi192EEENS7_ILi128EEENS7_ILi96EEEEEELi96ENS_12float_e4m3_tEfNS_4arch4Sm90ELb1ELb0ELb1ELb1ELb1ELb0ELb0ELb1ELb1ELb1ELb1ELb0EEENS1_21CollectiveEpilogueFwdINS6_IJSA_SC_SB_EEES9_NS_10bfloat16_tESG_Li384ELb1ELb1ELb1ELb1EEENS1_36VarlenDynamicPersistentTileSchedulerILi192ELi128ELi384ELi128ELb1ELb1ELb1ELb1ELb1ELb1EEEEEEEEEvNT_6ParamsE,(.L_x_16300 - _ZN7cutlass13device_kernelIN5flash11enable_sm90INS1_16FlashAttnFwdSm90INS1_25CollectiveMainloopFwdSm90ILi2EN4cute5tupleIJNS5_1CILi1EEES8_S8_EEENS6_IJNS7_ILi192EEENS7_ILi128EEENS7_ILi96EEEEEELi96ENS_12float_e4m3_tEfNS_4arch4Sm90ELb1ELb0ELb1ELb1ELb1ELb0ELb0ELb1ELb1ELb1ELb1ELb0EEENS1_21CollectiveEpilogueFwdINS6_IJSA_SC_SB_EEES9_NS_10bfloat16_tESG_Li384ELb1ELb1ELb1ELb1EEENS1_36VarlenDynamicPersistentTileSchedulerILi192ELi128ELi384ELi128ELb1ELb1ELb1ELb1ELb1ELb1EEEEEEEEEvNT_6ParamsE)
        .other          _ZN7cutlass13device_kernelIN5flash11enable_sm90INS1_16FlashAttnFwdSm90INS1_25CollectiveMainloopFwdSm90ILi2EN4cute5tupleIJNS5_1CILi1EEES8_S8_EEENS6_IJNS7_ILi192EEENS7_ILi128EEENS7_ILi96EEEEEELi96ENS_12float_e4m3_tEfNS_4arch4Sm90ELb1ELb0ELb1ELb1ELb1ELb0ELb0ELb1ELb1ELb1ELb1ELb0EEENS1_21CollectiveEpilogueFwdINS6_IJSA_SC_SB_EEES9_NS_10bfloat16_tESG_Li384ELb1ELb1ELb1ELb1EEENS1_36VarlenDynamicPersistentTileSchedulerILi192ELi128ELi384ELi128ELb1ELb1ELb1ELb1ELb1ELb1EEEEEEEEEvNT_6ParamsE,@"STO_CUDA_ENTRY STV_DEFAULT"
_ZN7cutlass13device_kernelIN5flash11enable_sm90INS1_16FlashAttnFwdSm90INS1_25CollectiveMainloopFwdSm90ILi2EN4cute5tupleIJNS5_1CILi1EEES8_S8_EEENS6_IJNS7_ILi192EEENS7_ILi128EEENS7_ILi96EEEEEELi96ENS_12float_e4m3_tEfNS_4arch4Sm90ELb1ELb0ELb1ELb1ELb1ELb0ELb0ELb1ELb1ELb1ELb1ELb0EEENS1_21CollectiveEpilogueFwdINS6_IJSA_SC_SB_EEES9_NS_10bfloat16_tESG_Li384ELb1ELb1ELb1ELb1EEENS1_36VarlenDynamicPersistentTileSchedulerILi192ELi128ELi384ELi128ELb1ELb1ELb1ELb1ELb1ELb1EEEEEEEEEvNT_6ParamsE:
        /* <DEDUP_REMOVED lines=45> */
.L_x_12907:
        /* <DEDUP_REMOVED lines=22> */
.L_x_12908:
        /* <DEDUP_REMOVED lines=18> */
.L_x_12909:
        /* <DEDUP_REMOVED lines=22> */
.L_x_12910:
        /* <DEDUP_REMOVED lines=24> */
.L_x_12911:
        /* <DEDUP_REMOVED lines=8> */
.L_x_12913:
        /* <DEDUP_REMOVED lines=68> */
[----:B------:R-:W-:Y:S01]  /*0cf0*/  VIADD R3, R16, 0x18 ;  /* 0x0000001810037836 */ /* 0x000fe20000000000 */
[----:B------:R-:W-:Y:S01]  /*0d00*/  LOP3.LUT R2, R2, 0x1ffffffe, RZ, 0xc0, !PT ;  /* 0x1ffffffe02027812 */ /* 0x000fe200078ec0ff */
[C---:B------:R-:W-:Y:S01]  /*0d10*/  VIADD R157, R16.reuse, 0x28 ;  /* 0x00000028109d7836 */ /* 0x040fe20000000000 */
[----:B------:R-:W-:Y:S01]  /*0d20*/  SHF.R.S32.HI R0, RZ, 0x1f, R22 ;  /* 0x0000001fff007819 */ /* 0x000fe20000011416 */
[----:B------:R-:W-:Y:S01]  /*0d30*/  VIADD R0, R16, 0x20 ;  /* 0x0000002010007836 */ /* 0x000fe20000000000 */
[----:B------:R-:W-:Y:S01]  /*0d40*/  SHF.R.S32.HI R7, RZ, 0x1f, R6 ;  /* 0x0000001fff077819 */ /* 0x000fe20000011406 */
[----:B------:R-:W-:-:S02]  /*0d50*/  IMAD.IADD R2, R4, 0x1, -R2 ;  /* 0x0000000104027824 */ /* 0x000fc400078e0a02 */
[C---:B------:R-:W-:Y:S02]  /*0d60*/  VIADD R4, R16.reuse, 0x10 ;  /* 0x0000001010047836 */ /* 0x040fe40000000000 */
        /* <DEDUP_REMOVED lines=15> */
[----:B------:R-:W-:Y:S02]  /*0e60*/  SHF.R.S32.HI R3, RZ, 0x1f, R152 ;  /* 0x0000001fff037819 */ /* 0x000fe40000011498 */
[----:B-1----:R-:W-:-:S07]  /*0e70*/  SHF.R.S32.HI R0, RZ, 0x1f, R23 ;  /* 0x0000001fff007819 */ /* 0x002fce0000011417 */
.L_x_12969:
        /* <DEDUP_REMOVED lines=52> */
.L_x_12914:
        /* <DEDUP_REMOVED lines=8> */
.L_x_12915:
        /* <DEDUP_REMOVED lines=13> */
.L_x_12916:
[----:B------:R-:W-:Y:S01]  /*1310*/  ULDC UR7, c[0x0][0x448] ;  /* 0x0001120000077ab9 */ /* 0x000fe20000000800 */
[----:B------:R-:W-:Y:S02]  /*1320*/  UIMAD UR41, UR6, 0xc0, URZ ;  /* 0x000000c0062978a4 */ /* 0x000fe4000f8e023f */
        /* <DEDUP_REMOVED lines=65> */
.L_x_12917:
        /* <DEDUP_REMOVED lines=23> */
[----:B------:R-:W-:Y:S01]  /*18b0*/  CS2R R42, SRZ ;  /* 0x00000000002a7805 */ /* 0x000fe2000001ff00 */
[----:B------:R-:W-:Y:S01]  /*18c0*/  IMAD.MOV.U32 R10, RZ, RZ, RZ ;  /* 0x000000ffff0a7224 */ /* 0x000fe200078e00ff */
[----:B------:R-:W-:Y:S01]  /*18d0*/  UISETP.GT.AND UP0, UPT, UR53, UR44, UPT ;  /* 0x0000002c3500728c */ /* 0x000fe2000bf04270 */
[----:B------:R-:W-:Y:S01]  /*18e0*/  IMAD.MOV.U32 R107, RZ, RZ, RZ ;  /* 0x000000ffff6b7224 */ /* 0x000fe200078e00ff */
[----:B------:R-:W-:Y:S02]  /*18f0*/  CS2R R40, SRZ ;  /* 0x0000000000287805 */ /* 0x000fe4000001ff00 */
[----:B------:R-:W-:Y:S01]  /*1900*/  CS2R R26, SRZ ;  /* 0x00000000001a7805 */ /* 0x000fe2000001ff00 */
[----:B------:R-:W-:Y:S01]  /*1910*/  IMAD.MOV.U32 R119, RZ, RZ, RZ ;  /* 0x000000ffff777224 */ /* 0x000fe200078e00ff */
[----:B------:R-:W-:-:S02]  /*1920*/  CS2R R28, SRZ ;  /* 0x00000000001c7805 */ /* 0x000fc4000001ff00 */
[----:B------:R-:W-:Y:S01]  /*1930*/  PLOP3.LUT P1, PT, PT, PT, UP0, 0x80, 0x0 ;  /* 0x000000000000781c */ /* 0x000fe20003f2f008 */
[----:B------:R-:W-:Y:S01]  /*1940*/  IMAD.MOV.U32 R48, RZ, RZ, RZ ;  /* 0x000000ffff307224 */ /* 0x000fe200078e00ff */
[----:B------:R-:W-:Y:S01]  /*1950*/  CS2R R134, SRZ ;  /* 0x0000000000867805 */ /* 0x000fe2000001ff00 */
        /* <DEDUP_REMOVED lines=45> */
.L_x_12919:
        /* <DEDUP_REMOVED lines=42> */
.L_x_13072:
[----:B------:R-:W-:Y:S05]  /*1ed0*/  @!P0 BRA `(.L_x_12921) ;  /* 0x0000000000048947 */ /* 0x000fea0003800000 */
[----:B------:R-:W-:Y:S01]  /*1ee0*/  BPT.TRAP 0x1 ;  /* 0x000000040000795c */ /* 0x000fe20000300000 */
.L_x_12921:
[----:B0-----:R-:W-:Y:S02]  /*1ef0*/  IMAD.U32 R2, RZ, RZ, UR36 ;  /* 0x00000024ff027e24 */ /* 0x001fe4000f8e00ff */
[----:B------:R-:W-:-:S03]  /*1f00*/  IMAD.U32 R3, RZ, RZ, UR47 ;  /* 0x0000002fff037e24 */ /* 0x000fc6000f8e00ff */
[----:B------:R-:W-:Y:S02]  /*1f10*/  LEA R2, R2, UR46, 0x3 ;  /* 0x0000002e02027c11 */ /* 0x000fe4000f8e18ff */
[----:B------:R-:W-:-:S04]  /*1f20*/  SHF.L.U32 R3, R3, 0x1f, RZ ;  /* 0x0000001f03037819 */ /* 0x000fc800000006ff */
[----:B------:R0:W1:Y:S01]  /*1f30*/  SYNCS.PHASECHK.TRANS64.TRYWAIT P1, [R2+URZ+0x19c30], R3 ;  /* 0x019c3003020075a7 */ /* 0x000062000802017f */
[----:B------:R-:W-:Y:S05]  /*1f40*/  @!P0 BRA `(.L_x_12922) ;  /* 0x0000000000048947 */ /* 0x000fea0003800000 */
[----:B------:R-:W-:Y:S01]  /*1f50*/  BPT.TRAP 0x1 ;  /* 0x000000040000795c */ /* 0x000fe20000300000 */
.L_x_12922:
[----:B-1----:R-:W-:Y:S05]  /*1f60*/  @P1 BRA `(.L_x_12923) ;  /* 0x0000000000081947 */ /* 0x002fea0003800000 */
[----:B------:R-:W1:Y:S02]  /*1f70*/  SYNCS.PHASECHK.TRANS64.TRYWAIT P1, [R2+URZ+0x19c30], R3 ;  /* 0x019c3003020075a7 */ /* 0x000e64000802017f */
[----:B-1----:R-:W-:Y:S05]  /*1f80*/  @!P1 BRA `(.L_x_12924) ;  /* 0x00000120003c9947 */ /* 0x002fea0003800000 */
.L_x_12923:
        /* <DEDUP_REMOVED lines=28> */
.L_x_12925:
[----:B------:R-:W-:Y:S01]  /*2150*/  UISETP.NE.AND UP0, UPT, UR52, URZ, UPT ;  /* 0x0000003f3400728c */ /* 0x000fe2000bf05270 */
[----:B------:R-:W-:Y:S02]  /*2160*/  VIADD R89, R17, UR41 ;  /* 0x0000002911597c36 */ /* 0x000fe40008000000 */
        /* <DEDUP_REMOVED lines=12> */
[----:B------:R-:W2:Y:S01]  /*2230*/  MUFU.TANH R14, R14 ;  /* 0x0000000e000e7308 */ /* 0x000ea20000002400 */
[----:B------:R-:W-:Y:S01]  /*2240*/  FMUL.FTZ R27, R0, R56 ;  /* 0x00000038001b7220 */ /* 0x000fe20000410000 */
[----:B------:R-:W-:-:S02]  /*2250*/  IMAD.U32 R43, RZ, RZ, UR51 ;  /* 0x00000033ff2b7e24 */ /* 0x000fc4000f8e00ff */
[C---:B------:R-:W-:Y:S01]  /*2260*/  FMUL.FTZ R30, R0.reuse, R34 ;  /* 0x00000022001e7220 */ /* 0x040fe20000410000 */
[----:B------:R-:W-:Y:S01]  /*2270*/  FMUL.FTZ R8, R0, R32 ;  /* 0x0000002000087220 */ /* 0x000fe20000410000 */
[----:B------:R-:W-:Y:S01]  /*2280*/  @P1 IMAD.HI.U32 R26, R89, UR6, RZ ;  /* 0x00000006591a1c27 */ /* 0x000fe2000f8e00ff */
[----:B------:R-:W-:-:S03]  /*2290*/  @UP0 ULDC UR6, c[0x0][0x450] ;  /* 0x0001140000060ab9 */ /* 0x000fc60000000800 */
[C---:B------:R-:W-:Y:S01]  /*22a0*/  FMUL.FTZ R32, R0.reuse, R38 ;  /* 0x0000002600207220 */ /* 0x040fe20000410000 */
[----:B------:R-:W3:Y:S01]  /*22b0*/  MUFU.TANH R88, R88 ;  /* 0x0000005800587308 */ /* 0x000ee20000002400 */
[C---:B------:R-:W-:Y:S01]  /*22c0*/  FMUL.FTZ R6, R0.reuse, R33 ;  /* 0x0000002100067220 */ /* 0x040fe20000410000 */
[----:B------:R-:W-:Y:S01]  /*22d0*/  @P2 SHF.R.U32.HI R89, RZ, UR6, R26 ;  /* 0x00000006ff592c19 */ /* 0x000fe2000801161a */
[----:B------:R-:W-:Y:S01]  /*22e0*/  UMOV UR6, 0xffffff80 ;  /* 0xffffff8000067882 */ /* 0x000fe20000000000 */
[C---:B------:R-:W-:Y:S01]  /*22f0*/  FMUL.FTZ R26, R0.reuse, R57 ;  /* 0x00000039001a7220 */ /* 0x040fe20000410000 */
[----:B------:R-:W-:Y:S01]  /*2300*/  UIMAD UR6, UR53, UR6, 0x80 ;  /* 0x00000080350674a4 */ /* 0x000fe2000f8e0206 */
[C---:B------:R-:W-:Y:S01]  /*2310*/  FMUL.FTZ R33, R0.reuse, R39 ;  /* 0x0000002700217220 */ /* 0x040fe20000410000 */
[----:B------:R-:W4:Y:S01]  /*2320*/  SHFL.IDX PT, R48, R89, 0x1, 0x1c1f ;  /* 0x003c1f0059307f89 */ /* 0x000f2200000e0000 */
[----:B------:R-:W5:Y:S01]  /*2330*/  MUFU.TANH R28, R28 ;  /* 0x0000001c001c7308 */ /* 0x000f620000002400 */
[C---:B------:R-:W-:Y:S01]  /*2340*/  FMUL.FTZ R10, R0.reuse, R41 ;  /* 0x00000029000a7220 */ /* 0x040fe20000410000 */
[----:B------:R-:W-:Y:S01]  /*2350*/  FMUL.FTZ R13, R0, R45 ;  /* 0x0000002d000d7220 */ /* 0x000fe20000410000 */
[----:B------:R-:W-:-:S02]  /*2360*/  IMAD.U32 R57, RZ, RZ, UR6 ;  /* 0x00000006ff397e24 */ /* 0x000fc4000f8e00ff */
[C---:B------:R-:W-:Y:S01]  /*2370*/  FMUL.FTZ R41, R0.reuse, R58 ;  /* 0x0000003a00297220 */ /* 0x040fe20000410000 */
[C---:B------:R-:W-:Y:S01]  /*2380*/  FMUL.FTZ R34, R0.reuse, R42 ;  /* 0x0000002a00227220 */ /* 0x040fe20000410000 */
[C---:B------:R-:W-:Y:S01]  /*2390*/  FMUL.FTZ R42, R0.reuse, R62 ;  /* 0x0000003e002a7220 */ /* 0x040fe20000410000 */
[----:B------:R-:W-:Y:S01]  /*23a0*/  FMUL.FTZ R46, R0, R46 ;  /* 0x0000002e002e7220 */ /* 0x000fe20000410000 */
[C-C-:B------:R-:W-:Y:S01]  /*23b0*/  IADD3 R56, -R16.reuse, 0x1, R57.reuse ;  /* 0x0000000110387810 */ /* 0x140fe20007ffe139 */
[----:B------:R-:W5:Y:S01]  /*23c0*/  MUFU.TANH R29, R29 ;  /* 0x0000001d001d7308 */ /* 0x000f620000002400 */
[----:B------:R-:W-:Y:S01]  /*23d0*/  IADD3 R57, -R16, UR50, R57 ;  /* 0x0000003210397c10 */ /* 0x000fe2000fffe139 */
[C---:B------:R-:W-:Y:S01]  /*23e0*/  FMUL.FTZ R39, R0.reuse, R54 ;  /* 0x0000003600277220 */ /* 0x040fe20000410000 */
[----:B------:R-:W-:Y:S01]  /*23f0*/  IADD3 R56, -R43, UR50, R56 ;  /* 0x000000322b387c10 */ /* 0x000fe2000fffe138 */
[C---:B------:R-:W-:Y:S01]  /*2400*/  FMUL.FTZ R9, R0.reuse, R37 ;  /* 0x0000002500097220 */ /* 0x040fe20000410000 */
[C---:B------:R-:W-:Y:S01]  /*2410*/  FMUL.FTZ R37, R0.reuse, R47 ;  /* 0x0000002f00257220 */ /* 0x040fe20000410000 */
[C---:B------:R-:W-:Y:S01]  /*2420*/  FMUL.FTZ R4, R0.reuse, R24 ;  /* 0x0000001800047220 */ /* 0x040fe20000410000 */
[C---:B------:R-:W-:Y:S01]  /*2430*/  FMUL.FTZ R24, R0.reuse, R53 ;  /* 0x0000003500187220 */ /* 0x040fe20000410000 */
[----:B------:R-:W5:Y:S01]  /*2440*/  MUFU.TANH R30, R30 ;  /* 0x0000001e001e7308 */ /* 0x000f620000002400 */
[C---:B------:R-:W-:Y:S01]  /*2450*/  FMUL.FTZ R11, R0.reuse, R36 ;  /* 0x00000024000b7220 */ /* 0x040fe20000410000 */
[C---:B------:R-:W-:Y:S01]  /*2460*/  FMUL.FTZ R36, R0.reuse, R50 ;  /* 0x0000003200247220 */ /* 0x040fe20000410000 */
[C---:B01----:R-:W-:Y:S01]  /*2470*/  FMUL.FTZ R3, R0.reuse, R25 ;  /* 0x0000001900037220 */ /* 0x043fe20000410000 */
[C---:B------:R-:W-:Y:S01]  /*2480*/  FMUL.FTZ R25, R0.reuse, R52 ;  /* 0x0000003400197220 */ /* 0x040fe20000410000 */
[----:B------:R-:W-:Y:S01]  /*2490*/  FMUL.FTZ R38, R0, R51 ;  /* 0x0000003300267220 */ /* 0x000fe20000410000 */
[----:B----4-:R-:W-:Y:S01]  /*24a0*/  VIADDMNMX R48, R48, R56, R57, PT ;  /* 0x0000003830307246 */ /* 0x010fe20003800139 */
[C---:B------:R-:W-:Y:S01]  /*24b0*/  FMUL.FTZ R12, R0.reuse, R40 ;  /* 0x00000028000c7220 */ /* 0x040fe20000410000 */
[----:B------:R-:W0:Y:S01]  /*24c0*/  MUFU.TANH R31, R31 ;  /* 0x0000001f001f7308 */ /* 0x000e220000002400 */
[----:B------:R-:W-:Y:S01]  /*24d0*/  FMUL.FTZ R40, R0, R55 ;  /* 0x0000003700287220 */ /* 0x000fe20000410000 */
[----:B------:R-:W-:Y:S01]  /*24e0*/  ISETP.GT.AND P1, PT, R48, RZ, PT ;  /* 0x000000ff3000720c */ /* 0x000fe20003f24270 */
[----:B------:R-:W-:Y:S01]  /*24f0*/  FMUL.FTZ R43, R0, R59 ;  /* 0x0000003b002b7220 */ /* 0x000fe20000410000 */
[----:B------:R-:W-:Y:S01]  /*2500*/  ISETP.GT.AND P2, PT, R48, 0x1, PT ;  /* 0x000000013000780c */ /* 0x000fe20003f44270 */
[----:B------:R-:W-:Y:S01]  /*2510*/  FMUL.FTZ R63, R0, R63 ;  /* 0x0000003f003f7220 */ /* 0x000fe20000410000 */
[----:B------:R-:W-:Y:S01]  /*2520*/  ISETP.GT.AND P3, PT, R48, 0x8, PT ;  /* 0x000000083000780c */ /* 0x000fe20003f64270 */
[----:B------:R-:W-:Y:S01]  /*2530*/  FMUL.FTZ R66, R0, R66 ;  /* 0x0000004200427220 */ /* 0x000fe20000410000 */
[----:B--2---:R-:W-:Y:S01]  /*2540*/  FSEL R92, R14, -INF , P1 ;  /* 0xff8000000e5c7808 */ /* 0x004fe20000800000 */
[----:B------:R-:W1:Y:S01]  /*2550*/  MUFU.TANH R32, R32 ;  /* 0x0000002000207308 */ /* 0x000e620000002400 */
[----:B---3--:R-:W-:Y:S01]  /*2560*/  FSEL R90, R88, -INF , P2 ;  /* 0xff800000585a7808 */ /* 0x008fe20001000000 */
[----:B------:R-:W-:Y:S01]  /*2570*/  FMUL.FTZ R67, R0, R67 ;  /* 0x0000004300437220 */ /* 0x000fe20000410000 */
[----:B------:R-:W-:Y:S01]  /*2580*/  ISETP.GT.AND P1, PT, R48, 0x9, PT ;  /* 0x000000093000780c */ /* 0x000fe20003f24270 */
[----:B------:R-:W-:Y:S01]  /*2590*/  FMUL.FTZ R70, R0, R70 ;  /* 0x0000004600467220 */ /* 0x000fe20000410000 */
[----:B-----5:R-:W-:Y:S01]  /*25a0*/  FSEL R58, R28, -INF , P3 ;  /* 0xff8000001c3a7808 */ /* 0x020fe20001800000 */
[----:B------:R-:W-:Y:S01]  /*25b0*/  FMUL.FTZ R71, R0, R71 ;  /* 0x0000004700477220 */ /* 0x000fe20000410000 */
[----:B------:R-:W-:Y:S01]  /*25c0*/  FMNMX.FTZ R45, R92, R90, !PT ;  /* 0x0000005a5c2d7209 */ /* 0x000fe20007810000 */
[----:B------:R-:W2:Y:S01]  /*25d0*/  MUFU.TANH R33, R33 ;  /* 0x0000002100217308 */ /* 0x000ea20000002400 */
[----:B------:R-:W-:Y:S01]  /*25e0*/  ISETP.GT.AND P2, PT, R48, 0x10, PT ;  /* 0x000000103000780c */ /* 0x000fe20003f44270 */
[C---:B------:R-:W-:Y:S01]  /*25f0*/  FMUL.FTZ R74, R0.reuse, R74 ;  /* 0x0000004a004a7220 */ /* 0x040fe20000410000 */
[----:B------:R-:W-:Y:S01]  /*2600*/  FSEL R88, R29, -INF , P1 ;  /* 0xff8000001d587808 */ /* 0x000fe20000800000 */
[----:B------:R-:W-:Y:S01]  /*2610*/  FMUL.FTZ R75, R0, R75 ;  /* 0x0000004b004b7220 */ /* 0x000fe20000410000 */
[----:B------:R-:W-:Y:S01]  /*2620*/  FMNMX.FTZ R45, R58, R45, !PT ;  /* 0x0000002d3a2d7209 */ /* 0x000fe20007810000 */
[----:B------:R-:W-:Y:S01]  /*2630*/  FMUL.FTZ R78, R0, R78 ;  /* 0x0000004e004e7220 */ /* 0x000fe20000410000 */
[----:B------:R-:W-:Y:S01]  /*2640*/  ISETP.GT.AND P1, PT, R48, 0x11, PT ;  /* 0x000000113000780c */ /* 0x000fe20003f24270 */
[----:B------:R-:W3:Y:S01]  /*2650*/  MUFU.TANH R34, R34 ;  /* 0x0000002200227308 */ /* 0x000ee20000002400 */
[----:B------:R-:W-:Y:S01]  /*2660*/  FSEL R62, R30, -INF , P2 ;  /* 0xff8000001e3e7808 */ /* 0x000fe20001000000 */
        /* <DEDUP_REMOVED lines=17> */
[----:B--2---:R-:W-:Y:S01]  /*2780*/  FSEL R52, R33, -INF , P1 ;  /* 0xff80000021347808 */ /* 0x004fe20000800000 */
[----:B------:R-:W-:Y:S01]  /*2790*/  ULDC UR18, c[0x0][0x988] ;  /* 0x0002620000127ab9 */ /* 0x000fe20000000800 */
[----:B------:R-:W-:Y:S01]  /*27a0*/  FMNMX.FTZ R29, R53, R14, !PT ;  /* 0x0000000e351d7209 */ /* 0x000fe20007810000 */
[----:B------:R-:W-:Y:S01]  /*27b0*/  FMUL.FTZ R72, R0, R72 ;  /* 0x0000004800487220 */ /* 0x000fe20000410000 */
[----:B------:R-:W-:Y:S01]  /*27c0*/  ISETP.GT.AND P1, PT, R48, 0x21, PT ;  /* 0x000000213000780c */ /* 0x000fe20003f24270 */
[----:B------:R-:W2:Y:S01]  /*27d0*/  MUFU.TANH R37, R37 ;  /* 0x0000002500257308 */ /* 0x000ea20000002400 */
[----:B---3--:R-:W-:Y:S01]  /*27e0*/  FSEL R51, R34, -INF , P2 ;  /* 0xff80000022337808 */ /* 0x008fe20001000000 */
[----:B------:R-:W-:Y:S01]  /*27f0*/  @UP0 ULDC UR6, c[0x0][0x44c] ;  /* 0x0001130000060ab9 */ /* 0x000fe20000000800 */
[----:B------:R-:W-:Y:S01]  /*2800*/  FMNMX.FTZ R14, R52, R29, !PT ;  /* 0x0000001d340e7209 */ /* 0x000fe20007810000 */
[----:B------:R-:W-:Y:S01]  /*2810*/  UIMAD.WIDE.U32 UR6, UR41, UR6, URZ ;  /* 0x00000006290672a5 */ /* 0x000fe2000f8e003f */
[C---:B------:R-:W-:Y:S01]  /*2820*/  ISETP.GT.AND P2, PT, R48.reuse, 0x28, PT ;  /* 0x000000283000780c */ /* 0x040fe20003f44270 */
[----:B------:R-:W-:Y:S01]  /*2830*/  @UP0 ULDC UR14, c[0x0][0x450] ;  /* 0x00011400000e0ab9 */ /* 0x000fe20000000800 */
[----:B0-----:R-:W-:Y:S01]  /*2840*/  FSEL R50, R35, -INF , P1 ;  /* 0xff80000023327808 */ /* 0x001fe20000800000 */
[----:B------:R-:W0:Y:S01]  /*2850*/  MUFU.TANH R36, R36 ;  /* 0x0000002400247308 */ /* 0x000e220000002400 */
[----:B------:R-:W-:Y:S01]  /*2860*/  FMNMX.FTZ R29, R51, R14, !PT ;  /* 0x0000000e331d7209 */ /* 0x000fe20007810000 */
[----:B------:R-:W-:Y:S01]  /*2870*/  UMOV UR10, UR41 ;  /* 0x00000029000a7c82 */ /* 0x000fe20008000000 */
[----:B------:R-:W-:Y:S01]  /*2880*/  ISETP.GT.AND P1, PT, R48, 0x29, PT ;  /* 0x000000293000780c */ /* 0x000fe20003f24270 */
[----:B------:R-:W-:Y:S01]  /*2890*/  @UP0 USHF.R.U32.HI UR10, URZ, UR14, UR7 ;  /* 0x0000000e3f0a0299 */ /* 0x000fe20008011607 */
[----:B-1----:R-:W-:Y:S01]  /*28a0*/  FSEL R46, R46, -INF , P2 ;  /* 0xff8000002e2e7808 */ /* 0x002fe20001000000 */
[----:B------:R-:W-:Y:S01]  /*28b0*/  UIADD3 UR53, UR53, -0x2, URZ ;  /* 0xfffffffe35357890 */ /* 0x000fe2000fffe03f */
[----:B------:R-:W-:Y:S01]  /*28c0*/  FMNMX.FTZ R29, R50, R29, !PT ;  /* 0x0000001d321d7209 */ /* 0x000fe20007810000 */
[----:B------:R-:W1:Y:S01]  /*28d0*/  MUFU.TANH R38, R38 ;  /* 0x0000002600267308 */ /* 0x000e620000002400 */
[----:B------:R-:W-:Y:S01]  /*28e0*/  ISETP.GT.AND P2, PT, R48, 0x30, PT ;  /* 0x000000303000780c */ /* 0x000fe20003f44270 */
[----:B------:R-:W-:Y:S01]  /*28f0*/  UIADD3 UR6, UR10, UR50, -UR51 ;  /* 0x000000320a067290 */ /* 0x000fe2000fffe833 */
[----:B--2---:R-:W-:-:S02]  /*2900*/  FSEL R37, R37, -INF , P1 ;  /* 0xff80000025257808 */ /* 0x004fc40000800000 */
[----:B------:R-:W-:Y:S02]  /*2910*/  CS2R R94, SRZ ;  /* 0x00000000005e7805 */ /* 0x000fe4000001ff00 */
[----:B------:R-:W-:Y:S01]  /*2920*/  FMNMX.FTZ R14, R46, R29, !PT ;  /* 0x0000001d2e0e7209 */ /* 0x000fe20007810000 */
[----:B------:R-:W-:Y:S01]  /*2930*/  USHF.R.S32.HI UR7, URZ, 0x1f, UR6 ;  /* 0x0000001f3f077899 */ /* 0x000fe20008011406 */
[----:B------:R-:W-:Y:S01]  /*2940*/  ISETP.GT.AND P1, PT, R48, 0x31, PT ;  /* 0x000000313000780c */ /* 0x000fe20003f24270 */
[----:B------:R-:W2:Y:S01]  /*2950*/  MUFU.TANH R39, R39 ;  /* 0x0000002700277308 */ /* 0x000ea20000002400 */
[----:B0-----:R-:W-:Y:S01]  /*2960*/  FSEL R32, R36, -INF , P2 ;  /* 0xff80000024207808 */ /* 0x001fe20001000000 */
[----:B------:R-:W-:Y:S01]  /*2970*/  ULEA.HI UR7, UR7, UR6, URZ, 0x7 ;  /* 0x0000000607077291 */ /* 0x000fe2000f8f383f */
[----:B------:R-:W-:Y:S02]  /*2980*/  FMNMX.FTZ R29, R37, R14, !PT ;  /* 0x0000000e251d7209 */ /* 0x000fe40007810000 */
[----:B------:R-:W-:-:S02]  /*2990*/  CS2R R96, SRZ ;  /* 0x0000000000607805 */ /* 0x000fc4000001ff00 */
[----:B------:R-:W-:Y:S01]  /*29a0*/  ISETP.GT.AND P2, PT, R48, 0x38, PT ;  /* 0x000000383000780c */ /* 0x000fe20003f44270 */
[----:B------:R-:W-:Y:S01]  /*29b0*/  USHF.R.S32.HI UR7, URZ, 0x7, UR7 ;  /* 0x000000073f077899 */ /* 0x000fe20008011407 */
[----:B------:R-:W-:Y:S01]  /*29c0*/  FMNMX.FTZ R29, R32, R29, !PT ;  /* 0x0000001d201d7209 */ /* 0x000fe20007810000 */
[----:B------:R-:W0:Y:S01]  /*29d0*/  MUFU.TANH R40, R40 ;  /* 0x0000002800287308 */ /* 0x000e220000002400 */
[----:B-1----:R-:W-:Y:S01]  /*29e0*/  FSEL R30, R38, -INF , P1 ;  /* 0xff800000261e7808 */ /* 0x002fe20000800000 */
[----:B------:R-:W-:Y:S01]  /*29f0*/  UISETP.LT.AND UP0, UPT, UR44, UR7, UPT ;  /* 0x000000072c00728c */ /* 0x000fe2000bf01270 */
[----:B------:R-:W-:Y:S02]  /*2a00*/  ISETP.GT.AND P1, PT, R48, 0x39, PT ;  /* 0x000000393000780c */ /* 0x000fe40003f24270 */
[----:B------:R-:W-:Y:S02]  /*2a10*/  CS2R R98, SRZ ;  /* 0x0000000000627805 */ /* 0x000fe4000001ff00 */
[----:B------:R-:W-:Y:S01]  /*2a20*/  FMNMX.FTZ R31, R30, R29, !PT ;  /* 0x0000001d1e1f7209 */ /* 0x000fe20007810000 */
[----:B------:R-:W-:Y:S01]  /*2a30*/  USEL UR17, UR44, UR7, !UP0 ;  /* 0x000000072c117287 */ /* 0x000fe2000c000000 */
[----:B------:R-:W-:Y:S01]  /*2a40*/  R2UR UR11, R2 ;  /* 0x00000000020b72ca */ /* 0x000fe200000e0000 */
[----:B------:R-:W1:Y:S01]  /*2a50*/  MUFU.TANH R41, R41 ;  /* 0x0000002900297308 */ /* 0x000e620000002400 */
[----:B--2---:R-:W-:Y:S01]  /*2a60*/  FSEL R28, R39, -INF , P2 ;  /* 0xff800000271c7808 */ /* 0x004fe20001000000 */
[----:B------:R-:W-:Y:S01]  /*2a70*/  UISETP.GE.AND UP0, UPT, UR53, UR17, UPT ;  /* 0x000000113500728c */ /* 0x000fe2000bf06270 */
[----:B------:R-:W-:-:S02]  /*2a80*/  ISETP.GT.AND P2, PT, R48, 0x40, PT ;  /* 0x000000403000780c */ /* 0x000fc40003f44270 */
[----:B------:R-:W-:Y:S02]  /*2a90*/  CS2R R100, SRZ ;  /* 0x0000000000647805 */ /* 0x000fe4000001ff00 */
[----:B------:R-:W-:Y:S02]  /*2aa0*/  FMNMX.FTZ R14, R28, R31, !PT ;  /* 0x0000001f1c0e7209 */ /* 0x000fe40007810000 */
[----:B------:R-:W-:Y:S02]  /*2ab0*/  CS2R R102, SRZ ;  /* 0x0000000000667805 */ /* 0x000fe4000001ff00 */
[----:B------:R-:W-:Y:S01]  /*2ac0*/  CS2R R104, SRZ ;  /* 0x0000000000687805 */ /* 0x000fe2000001ff00 */
[----:B------:R-:W2:Y:S01]  /*2ad0*/  MUFU.TANH R43, R43 ;  /* 0x0000002b002b7308 */ /* 0x000ea20000002400 */
[----:B0-----:R-:W-:Y:S02]  /*2ae0*/  FSEL R29, R40, -INF , P1 ;  /* 0xff800000281d7808 */ /* 0x001fe40000800000 */
[----:B------:R-:W-:-:S02]  /*2af0*/  CS2R R106, SRZ ;  /* 0x00000000006a7805 */ /* 0x000fc4000001ff00 */
[C---:B------:R-:W-:Y:S01]  /*2b00*/  ISETP.GT.AND P1, PT, R48.reuse, 0x41, PT ;  /* 0x000000413000780c */ /* 0x040fe20003f24270 */
[----:B------:R-:W-:Y:S01]  /*2b10*/  UIADD3 UR6, UR11, 0x19c40, URZ ;  /* 0x00019c400b067890 */ /* 0x000fe2000fffe03f */
[----:B------:R-:W-:Y:S02]  /*2b20*/  FMNMX.FTZ R14, R29, R14, !PT ;  /* 0x0000000e1d0e7209 */ /* 0x000fe40007810000 */
[----:B------:R-:W-:Y:S02]  /*2b30*/  CS2R R108, SRZ ;  /* 0x00000000006c7805 */ /* 0x000fe4000001ff00 */
[----:B------:R-:W-:Y:S01]  /*2b40*/  CS2R R110, SRZ ;  /* 0x00000000006e7805 */ /* 0x000fe2000001ff00 */
[----:B------:R-:W0:Y:S01]  /*2b50*/  MUFU.TANH R42, R42 ;  /* 0x0000002a002a7308 */ /* 0x000e220000002400 */
[----:B-1----:R-:W-:Y:S01]  /*2b60*/  FSEL R31, R41, -INF , P2 ;  /* 0xff800000291f7808 */ /* 0x002fe20001000000 */
[----:B------:R-:W-:Y:S01]  /*2b70*/  UPRMT UR6, UR45, 0x654, UR6 ;  /* 0x000006542d067896 */ /* 0x000fe20008000006 */
[----:B------:R-:W-:-:S02]  /*2b80*/  ISETP.GT.AND P2, PT, R48, 0x48, PT ;  /* 0x000000483000780c */ /* 0x000fc40003f44270 */
[----:B------:R-:W-:Y:S02]  /*2b90*/  CS2R R112, SRZ ;  /* 0x0000000000707805 */ /* 0x000fe4000001ff00 */
[----:B------:R-:W-:Y:S02]  /*2ba0*/  FMNMX.FTZ R14, R31, R14, !PT ;  /* 0x0000000e1f0e7209 */ /* 0x000fe40007810000 */
[----:B------:R-:W-:Y:S02]  /*2bb0*/  CS2R R114, SRZ ;  /* 0x0000000000727805 */ /* 0x000fe4000001ff00 */
[----:B------:R-:W-:Y:S01]  /*2bc0*/  CS2R R116, SRZ ;  /* 0x0000000000747805 */ /* 0x000fe2000001ff00 */
[----:B------:R-:W1:Y:S01]  /*2bd0*/  MUFU.TANH R63, R63 ;  /* 0x0000003f003f7308 */ /* 0x000e620000002400 */
[----:B--2---:R-:W-:Y:S02]  /*2be0*/  FSEL R33, R43, -INF , P1 ;  /* 0xff8000002b217808 */ /* 0x004fe40000800000 */
[----:B------:R-:W-:-:S02]  /*2bf0*/  CS2R R118, SRZ ;  /* 0x0000000000767805 */ /* 0x000fc4000001ff00 */
[----:B------:R-:W-:Y:S01]  /*2c00*/  ISETP.GT.AND P1, PT, R48, 0x49, PT ;  /* 0x000000493000780c */ /* 0x000fe20003f24270 */
[----:B------:R-:W-:Y:S01]  /*2c10*/  SYNCS.ARRIVE.TRANS64.RED.A1T0 RZ, [UR6], RZ ;  /* 0x000000ffffff79a7 */ /* 0x000fe20008100406 */
[----:B------:R-:W-:Y:S02]  /*2c20*/  FMNMX.FTZ R14, R33, R14, !PT ;  /* 0x0000000e210e7209 */ /* 0x000fe40007810000 */
[----:B------:R-:W-:Y:S02]  /*2c30*/  CS2R R120, SRZ ;  /* 0x0000000000787805 */ /* 0x000fe4000001ff00 */
[----:B------:R-:W-:Y:S01]  /*2c40*/  CS2R R122, SRZ ;  /* 0x00000000007a7805 */ /* 0x000fe2000001ff00 */
[----:B------:R-:W2:Y:S01]  /*2c50*/  MUFU.TANH R66, R66 ;  /* 0x0000004200427308 */ /* 0x000ea20000002400 */
[----:B0-----:R-:W-:Y:S02]  /*2c60*/  FSEL R35, R42, -INF , P2 ;  /* 0xff8000002a237808 */ /* 0x001fe40001000000 */
[----:B------:R-:W-:-:S02]  /*2c70*/  CS2R R124, SRZ ;  /* 0x00000000007c7805 */ /* 0x000fc4000001ff00 */
[----:B------:R-:W-:Y:S02]  /*2c80*/  ISETP.GT.AND P2, PT, R48, 0x50, PT ;  /* 0x000000503000780c */ /* 0x000fe40003f44270 */
[----:B------:R-:W-:Y:S02]  /*2c90*/  CS2R R126, SRZ ;  /* 0x00000000007e7805 */ /* 0x000fe4000001ff00 */
[----:B------:R-:W-:Y:S02]  /*2ca0*/  FMNMX.FTZ R39, R35, R14, !PT ;  /* 0x0000000e23277209 */ /* 0x000fe40007810000 */
[----:B------:R-:W-:Y:S02]  /*2cb0*/  CS2R R128, SRZ ;  /* 0x0000000000807805 */ /* 0x000fe4000001ff00 */
[----:B------:R-:W-:Y:S01]  /*2cc0*/  CS2R R130, SRZ ;  /* 0x0000000000827805 */ /* 0x000fe2000001ff00 */
[----:B------:R-:W0:Y:S01]  /*2cd0*/  MUFU.TANH R67, R67 ;  /* 0x0000004300437308 */ /* 0x000e220000002400 */
[----:B-1----:R-:W-:-:S02]  /*2ce0*/  FSEL R34, R63, -INF , P1 ;  /* 0xff8000003f227808 */ /* 0x002fc40000800000 */
[----:B------:R-:W-:Y:S02]  /*2cf0*/  CS2R R132, SRZ ;  /* 0x0000000000847805 */ /* 0x000fe4000001ff00 */
[----:B------:R-:W-:Y:S02]  /*2d00*/  ISETP.GT.AND P1, PT, R48, 0x51, PT ;  /* 0x000000513000780c */ /* 0x000fe40003f24270 */
[----:B------:R-:W-:Y:S02]  /*2d10*/  CS2R R134, SRZ ;  /* 0x0000000000867805 */ /* 0x000fe4000001ff00 */
[----:B------:R-:W-:Y:S01]  /*2d20*/  FMNMX.FTZ R39, R34, R39, !PT ;  /* 0x0000002722277209 */ /* 0x000fe20007810000 */
[----:B------:R-:W1:Y:S01]  /*2d30*/  MUFU.TANH R70, R70 ;  /* 0x0000004600467308 */ /* 0x000e620000002400 */
[----:B--2---:R-:W-:Y:S01]  /*2d40*/  FSEL R38, R66, -INF , P2 ;  /* 0xff80000042267808 */ /* 0x004fe20001000000 */
[----:B------:R-:W-:Y:S01]  /*2d50*/  FMUL.FTZ R66, R0, R60 ;  /* 0x0000003c00427220 */ /* 0x000fe20000410000 */
[----:B------:R-:W-:-:S02]  /*2d60*/  ISETP.GT.AND P2, PT, R48, 0x58, PT ;  /* 0x000000583000780c */ /* 0x000fc40003f44270 */
[----:B------:R-:W-:-:S03]  /*2d70*/  FMNMX.FTZ R39, R38, R39, !PT ;  /* 0x0000002726277209 */ /* 0x000fc60007810000 */
[----:B------:R-:W2:Y:S01]  /*2d80*/  MUFU.TANH R71, R71 ;  /* 0x0000004700477308 */ /* 0x000ea20000002400 */
[----:B0-----:R-:W-:Y:S01]  /*2d90*/  FSEL R36, R67, -INF , P1 ;  /* 0xff80000043247808 */ /* 0x001fe20000800000 */
[----:B------:R-:W-:Y:S01]  /*2da0*/  FMUL.FTZ R67, R0, R61 ;  /* 0x0000003d00437220 */ /* 0x000fe20000410000 */
[----:B------:R-:W-:Y:S02]  /*2db0*/  ISETP.GT.AND P1, PT, R48, 0x59, PT ;  /* 0x000000593000780c */ /* 0x000fe40003f24270 */
[----:B------:R-:W-:-:S03]  /*2dc0*/  FMNMX.FTZ R41, R36, R39, !PT ;  /* 0x0000002724297209 */ /* 0x000fc60007810000 */
[----:B------:R-:W0:Y:S01]  /*2dd0*/  MUFU.TANH R74, R74 ;  /* 0x0000004a004a7308 */ /* 0x000e220000002400 */
[----:B-1----:R-:W-:Y:S01]  /*2de0*/  FSEL R40, R70, -INF , P2 ;  /* 0xff80000046287808 */ /* 0x002fe20001000000 */
[----:B------:R-:W-:Y:S01]  /*2df0*/  FMUL.FTZ R70, R0, R64 ;  /* 0x0000004000467220 */ /* 0x000fe20000410000 */
[----:B------:R-:W-:Y:S01]  /*2e00*/  ISETP.GT.AND P2, PT, R48, 0x60, PT ;  /* 0x000000603000780c */ /* 0x000fe20003f44270 */
[----:B------:R-:W-:Y:S01]  /*2e10*/  FMUL.FTZ R64, R0, R65 ;  /* 0x0000004100407220 */ /* 0x000fe20000410000 */
[----:B------:R-:W-:-:S03]  /*2e20*/  FMNMX.FTZ R14, R40, R41, !PT ;  /* 0x00000029280e7209 */ /* 0x000fc60007810000 */
[----:B------:R-:W1:Y:S01]  /*2e30*/  MUFU.TANH R75, R75 ;  /* 0x0000004b004b7308 */ /* 0x000e620000002400 */
[----:B--2---:R-:W-:Y:S01]  /*2e40*/  FSEL R39, R71, -INF , P1 ;  /* 0xff80000047277808 */ /* 0x004fe20000800000 */
[----:B------:R-:W-:Y:S01]  /*2e50*/  FMUL.FTZ R71, R0, R68 ;  /* 0x0000004400477220 */ /* 0x000fe20000410000 */
[----:B------:R-:W-:Y:S01]  /*2e60*/  ISETP.GT.AND P1, PT, R48, 0x61, PT ;  /* 0x000000613000780c */ /* 0x000fe20003f24270 */
[C---:B------:R-:W-:Y:S01]  /*2e70*/  FMUL.FTZ R68, R0.reuse, R69 ;  /* 0x0000004500447220 */ /* 0x040fe20000410000 */
[----:B------:R-:W-:Y:S01]  /*2e80*/  FMNMX.FTZ R43, R39, R14, !PT ;  /* 0x0000000e272b7209 */ /* 0x000fe20007810000 */
[C---:B------:R-:W-:Y:S01]  /*2e90*/  FMUL.FTZ R69, R0.reuse, R73 ;  /* 0x0000004900457220 */ /* 0x040fe20000410000 */
[----:B------:R-:W-:Y:S01]  /*2ea0*/  FMUL.FTZ R73, R0, R77 ;  /* 0x0000004d00497220 */ /* 0x000fe20000410000 */
[----:B------:R2:W3:Y:S01]  /*2eb0*/  MUFU.TANH R47, R78 ;  /* 0x0000004e002f7308 */ /* 0x0004e20000002400 */
[----:B0-----:R-:W-:Y:S01]  /*2ec0*/  FSEL R42, R74, -INF , P2 ;  /* 0xff8000004a2a7808 */ /* 0x001fe20001000000 */
[----:B------:R-:W-:Y:S01]  /*2ed0*/  FMUL.FTZ R74, R0, R76 ;  /* 0x0000004c004a7220 */ /* 0x000fe20000410000 */
[----:B------:R-:W-:Y:S01]  /*2ee0*/  ISETP.GT.AND P2, PT, R48, 0x68, PT ;  /* 0x000000683000780c */ /* 0x000fe20003f44270 */
[----:B------:R-:W-:Y:S01]  /*2ef0*/  FMUL.FTZ R76, R0, R81 ;  /* 0x00000051004c7220 */ /* 0x000fe20000410000 */
[----:B------:R-:W-:Y:S01]  /*2f00*/  FMNMX.FTZ R14, R42, R43, !PT ;  /* 0x0000002b2a0e7209 */ /* 0x000fe20007810000 */
[----:B------:R-:W-:-:S02]  /*2f10*/  FMUL.FTZ R77, R0, R85 ;  /* 0x00000055004d7220 */ /* 0x000fc40000410000 */
[----:B------:R-:W0:Y:S01]  /*2f20*/  MUFU.TANH R79, R79 ;  /* 0x0000004f004f7308 */ /* 0x000e220000002400 */
[----:B-1----:R-:W-:Y:S01]  /*2f30*/  FSEL R41, R75, -INF , P1 ;  /* 0xff8000004b297808 */ /* 0x002fe20000800000 */
[----:B------:R-:W-:Y:S01]  /*2f40*/  FMUL.FTZ R75, R0, R80 ;  /* 0x00000050004b7220 */ /* 0x000fe20000410000 */
[----:B------:R-:W-:Y:S01]  /*2f50*/  ISETP.GT.AND P1, PT, R48, 0x69, PT ;  /* 0x000000693000780c */ /* 0x000fe20003f24270 */
[----:B--2---:R-:W-:Y:S01]  /*2f60*/  FMUL.FTZ R78, R0, R84 ;  /* 0x00000054004e7220 */ /* 0x004fe20000410000 */
[----:B------:R-:W-:-:S03]  /*2f70*/  FMNMX.FTZ R14, R41, R14, !PT ;  /* 0x0000000e290e7209 */ /* 0x000fc60007810000 */
[----:B------:R-:W1:Y:S01]  /*2f80*/  MUFU.TANH R45, R82 ;  /* 0x00000052002d7308 */ /* 0x000e620000002400 */
[----:B---3--:R-:W-:Y:S02]  /*2f90*/  FSEL R47, R47, -INF , P2 ;  /* 0xff8000002f2f7808 */ /* 0x008fe40001000000 */
[----:B------:R-:W-:Y:S02]  /*2fa0*/  ISETP.GT.AND P2, PT, R48, 0x70, PT ;  /* 0x000000703000780c */ /* 0x000fe40003f44270 */
[----:B------:R-:W-:-:S03]  /*2fb0*/  FMNMX.FTZ R14, R47, R14, !PT ;  /* 0x0000000e2f0e7209 */ /* 0x000fc60007810000 */
[----:B------:R-:W2:Y:S01]  /*2fc0*/  MUFU.TANH R44, R83 ;  /* 0x00000053002c7308 */ /* 0x000ea20000002400 */
[----:B0-----:R-:W-:Y:S02]  /*2fd0*/  FSEL R43, R79, -INF , P1 ;  /* 0xff8000004f2b7808 */ /* 0x001fe40000800000 */
[----:B------:R-:W-:Y:S01]  /*2fe0*/  ISETP.GT.AND P1, PT, R48, 0x71, PT ;  /* 0x000000713000780c */ /* 0x000fe20003f24270 */
[----:B------:R-:W0:Y:S01]  /*2ff0*/  SHFL.IDX PT, R79, R89, RZ, 0x1c1f ;  /* 0x001c1fff594f7589 */ /* 0x000e2200000e0000 */
        /* <DEDUP_REMOVED lines=9> */
[----:B------:R-:W-:Y:S01]  /*3090*/  MUFU.TANH R4, R4 ;  /* 0x0000000400047308 */ /* 0x000fe20000002400 */
[----:B---3--:R-:W-:Y:S02]  /*30a0*/  FSEL R48, R86, -INF , P2 ;  /* 0xff80000056307808 */ /* 0x008fe40001000000 */
[----:B0-----:R-:W-:Y:S02]  /*30b0*/  VIADDMNMX R79, R79, R56, R57, PT ;  /* 0x000000384f4f7246 */ /* 0x001fe40003800139 */
[----:B------:R-:W-:-:S03]  /*30c0*/  FMNMX.FTZ R14, R48, R55, !PT ;  /* 0x00000037300e7209 */ /* 0x000fc60007810000 */
[----:B------:R-:W0:Y:S01]  /*30d0*/  MUFU.TANH R3, R3 ;  /* 0x0000000300037308 */ /* 0x000e220000002400 */
[----:B-1----:R-:W-:Y:S02]  /*30e0*/  FSEL R49, R87, -INF , P1 ;  /* 0xff80000057317808 */ /* 0x002fe40000800000 */
[----:B------:R-:W-:Y:S02]  /*30f0*/  ISETP.GT.AND P2, PT, R79, 0x1, PT ;  /* 0x000000014f00780c */ /* 0x000fe40003f44270 */
[----:B------:R-:W-:Y:S02]  /*3100*/  FMNMX.FTZ R14, R49, R14, !PT ;  /* 0x0000000e310e7209 */ /* 0x000fe40007810000 */
[----:B------:R-:W-:Y:S01]  /*3110*/  ISETP.GT.AND P3, PT, R79, 0x8, PT ;  /* 0x000000084f00780c */ /* 0x000fe20003f64270 */
[----:B------:R-:W1:Y:S02]  /*3120*/  MUFU.TANH R7, R7 ;  /* 0x0000000700077308 */ /* 0x000e640000002400 */
[----:B------:R-:W2:Y:S06]  /*3130*/  SHFL.BFLY PT, R55, R14, 0x2, 0x1f ;  /* 0x0c401f000e377f89 */ /* 0x000eac00000e0000 */
[----:B------:R-:W-:Y:S01]  /*3140*/  MUFU.TANH R5, R5 ;  /* 0x0000000500057308 */ /* 0x000fe20000002400 */
[----:B0-----:R-:W-:-:S02]  /*3150*/  FSEL R3, R3, -INF , P2 ;  /* 0xff80000003037808 */ /* 0x001fc40001000000 */
        /* <DEDUP_REMOVED lines=9> */
[----:B------:R-:W0:Y:S08]  /*31f0*/  MUFU.TANH R9, R9 ;  /* 0x0000000900097308 */ /* 0x000e300000002400 */
[----:B------:R-:W3:Y:S01]  /*3200*/  MUFU.TANH R12, R12 ;  /* 0x0000000c000c7308 */ /* 0x000ee20000002400 */
        /* <DEDUP_REMOVED lines=9> */
[----:B------:R-:W-:-:S03]  /*32a0*/  ISETP.GT.AND P1, PT, R79, RZ, PT ;  /* 0x000000ff4f00720c */ /* 0x000fc60003f24270 */
[--C-:B------:R-:W-:Y:S01]  /*32b0*/  FFMA.FTZ R62, R62, UR18, -R55.reuse ;  /* 0x000000123e3e7c23 */ /* 0x100fe20008010837 */
[----:B------:R-:W-:Y:S01]  /*32c0*/  FSEL R4, R4, -INF , P1 ;  /* 0xff80000004047808 */ /* 0x000fe20000800000 */
        /* <DEDUP_REMOVED lines=14> */
[--C-:B------:R-:W-:Y:S01]  /*33b0*/  FFMA.FTZ R41, R43, UR18, -R55.reuse ;  /* 0x000000122b297c23 */ /* 0x100fe20008010837 */
[----:B------:R-:W-:Y:S01]  /*33c0*/  FMNMX.FTZ R63, R59, R60, !PT ;  /* 0x0000003c3b3f7209 */ /* 0x000fe20007810000 */
[----:B------:R-:W-:Y:S01]  /*33d0*/  IMAD.U32 R43, RZ, RZ, UR18 ;  /* 0x00000012ff2b7e24 */ /* 0x000fe2000f8e00ff */
[----:B------:R-:W-:Y:S01]  /*33e0*/  ISETP.GT.AND P1, PT, R79, 0x19, PT ;  /* 0x000000194f00780c */ /* 0x000fe20003f24270 */
[----:B------:R-:W5:Y:S01]  /*33f0*/  MUFU.TANH R20, R20 ;  /* 0x0000001400147308 */ /* 0x000f620000002400 */
[----:B------:R-:W-:Y:S01]  /*3400*/  FMNMX.FTZ R8, R6, R63, !PT ;  /* 0x0000003f06087209 */ /* 0x000fe20007810000 */
[--C-:B------:R-:W-:Y:S01]  /*3410*/  FFMA.FTZ R56, R92, UR18, -R55.reuse ;  /* 0x000000125c387c23 */ /* 0x100fe20008010837 */
[----:B0-----:R-:W-:Y:S01]  /*3420*/  FSEL R9, R9, -INF , P1 ;  /* 0xff80000009097808 */ /* 0x001fe20000800000 */
[--C-:B------:R-:W-:Y:S01]  /*3430*/  FFMA.FTZ R57, R90, UR18, -R55.reuse ;  /* 0x000000125a397c23 */ /* 0x100fe20008010837 */
[----:B------:R-:W-:Y:S01]  /*3440*/  FMNMX.FTZ R8, R11, R8, !PT ;  /* 0x000000080b087209 */ /* 0x000fe20007810000 */
[--C-:B------:R-:W-:Y:S01]  /*3450*/  FFMA.FTZ R58, R58, UR18, -R55.reuse ;  /* 0x000000123a3a7c23 */ /* 0x100fe20008010837 */
[----:B------:R-:W-:Y:S01]  /*3460*/  ISETP.GT.AND P1, PT, R79, 0x21, PT ;  /* 0x000000214f00780c */ /* 0x000fe20003f24270 */
[----:B------:R-:W0:Y:S01]  /*3470*/  MUFU.TANH R25, R25 ;  /* 0x0000001900197308 */ /* 0x000e220000002400 */
[----:B---3--:R-:W-:Y:S01]  /*3480*/  FSEL R60, R12, -INF , P2 ;  /* 0xff8000000c3c7808 */ /* 0x008fe20001000000 */
[--C-:B------:R-:W-:Y:S01]  /*3490*/  FFMA.FTZ R61, R88, UR18, -R55.reuse ;  /* 0x00000012583d7c23 */ /* 0x100fe20008010837 */
[----:B------:R-:W-:Y:S01]  /*34a0*/  FMNMX.FTZ R63, R9, R8, !PT ;  /* 0x00000008093f7209 */ /* 0x000fe20007810000 */
[--C-:B------:R-:W-:Y:S01]  /*34b0*/  FFMA.FTZ R52, R52, UR18, -R55.reuse ;  /* 0x0000001234347c23 */ /* 0x100fe20008010837 */
[C---:B------:R-:W-:Y:S01]  /*34c0*/  ISETP.GT.AND P2, PT, R79.reuse, 0x28, PT ;  /* 0x000000284f00780c */ /* 0x040fe20003f44270 */
[--C-:B------:R-:W-:Y:S01]  /*34d0*/  FFMA.FTZ R46, R46, UR18, -R55.reuse ;  /* 0x000000122e2e7c23 */ /* 0x100fe20008010837 */
[----:B-1----:R-:W-:Y:S01]  /*34e0*/  FSEL R10, R10, -INF , P1 ;  /* 0xff8000000a0a7808 */ /* 0x002fe20000800000 */
[----:B------:R-:W1:Y:S01]  /*34f0*/  MUFU.TANH R24, R24 ;  /* 0x0000001800187308 */ /* 0x000e620000002400 */
[----:B------:R-:W-:Y:S01]  /*3500*/  FMNMX.FTZ R65, R60, R63, !PT ;  /* 0x0000003f3c417209 */ /* 0x000fe20007810000 */
[--C-:B------:R-:W-:Y:S01]  /*3510*/  FFMA.FTZ R32, R32, UR18, -R55.reuse ;  /* 0x0000001220207c23 */ /* 0x100fe20008010837 */
[----:B------:R-:W-:Y:S01]  /*3520*/  ISETP.GT.AND P1, PT, R79, 0x29, PT ;  /* 0x000000294f00780c */ /* 0x000fe20003f24270 */
[--C-:B------:R-:W-:Y:S01]  /*3530*/  FFMA.FTZ R28, R28, UR18, -R55.reuse ;  /* 0x000000121c1c7c23 */ /* 0x100fe20008010837 */
[----:B--2---:R-:W-:Y:S01]  /*3540*/  FSEL R15, R15, -INF , P2 ;  /* 0xff8000000f0f7808 */ /* 0x004fe20001000000 */
[----:B------:R-:W-:Y:S01]  /*3550*/  FFMA.FTZ R49, R49, UR18, -R55 ;  /* 0x0000001231317c23 */ /* 0x000fe20008010837 */
[----:B------:R-:W-:Y:S01]  /*3560*/  FMNMX.FTZ R8, R10, R65, !PT ;  /* 0x000000410a087209 */ /* 0x000fe20007810000 */
[----:B------:R2:W-:Y:S01]  /*3570*/  MUFU.EX2 R12, R62 ;  /* 0x0000003e000c7308 */ /* 0x0005e20000000800 */
[----:B------:R-:W-:-:S02]  /*3580*/  ISETP.GT.AND P2, PT, R79, 0x30, PT ;  /* 0x000000304f00780c */ /* 0x000fc40003f44270 */
[----:B------:R-:W-:Y:S02]  /*3590*/  CS2R R88, SRZ ;  /* 0x0000000000587805 */ /* 0x000fe4000001ff00 */
[----:B----4-:R-:W-:Y:S02]  /*35a0*/  FSEL R13, R13, -INF , P1 ;  /* 0xff8000000d0d7808 */ /* 0x010fe40000800000 */
[----:B------:R-:W-:Y:S02]  /*35b0*/  CS2R R90, SRZ ;  /* 0x00000000005a7805 */ /* 0x000fe4000001ff00 */
[----:B------:R-:W-:Y:S02]  /*35c0*/  FMNMX.FTZ R8, R15, R8, !PT ;  /* 0x000000080f087209 */ /* 0x000fe40007810000 */
[----:B------:R-:W-:Y:S02]  /*35d0*/  CS2R R92, SRZ ;  /* 0x00000000005c7805 */ /* 0x000fe4000001ff00 */
[----:B------:R-:W-:Y:S01]  /*35e0*/  ISETP.GT.AND P1, PT, R79, 0x31, PT ;  /* 0x000000314f00780c */ /* 0x000fe20003f24270 */
[----:B------:R-:W-:Y:S01]  /*35f0*/  MUFU.TANH R27, R27 ;  /* 0x0000001b001b7308 */ /* 0x000fe20000002400 */
[----:B--2---:R-:W-:-:S01]  /*3600*/  FFMA.FTZ R62, R53, UR18, -R55 ;  /* 0x00000012353e7c23 */ /* 0x004fc20008010837 */
[----:B-----5:R-:W-:-:S02]  /*3610*/  FSEL R53, R21, -INF , P2 ;  /* 0xff80000015357808 */ /* 0x020fc40001000000 */
[----:B------:R-:W-:Y:S02]  /*3620*/  FMNMX.FTZ R8, R13, R8, !PT ;  /* 0x000000080d087209 */ /* 0x000fe40007810000 */
[----:B------:R-:W-:Y:S02]  /*3630*/  ISETP.GT.AND P2, PT, R79, 0x38, PT ;  /* 0x000000384f00780c */ /* 0x000fe40003f44270 */
[----:B------:R-:W2:Y:S01]  /*3640*/  MUFU.TANH R26, R26 ;  /* 0x0000001a001a7308 */ /* 0x000ea20000002400 */
[----:B------:R-:W-:Y:S02]  /*3650*/  FSEL R20, R20, -INF , P1 ;  /* 0xff80000014147808 */ /* 0x000fe40000800000 */
[----:B------:R-:W-:Y:S02]  /*3660*/  FMNMX.FTZ R65, R53, R8, !PT ;  /* 0x0000000835417209 */ /* 0x000fe40007810000 */
[----:B------:R-:W-:Y:S02]  /*3670*/  ISETP.GT.AND P1, PT, R79, 0x39, PT ;  /* 0x000000394f00780c */ /* 0x000fe40003f24270 */
[----:B0-----:R-:W-:Y:S01]  /*3680*/  FSEL R25, R25, -INF , P2 ;  /* 0xff80000019197808 */ /* 0x001fe20001000000 */
[----:B------:R-:W0:Y:S01]  /*3690*/  MUFU.TANH R66, R66 ;  /* 0x0000004200427308 */ /* 0x000e220000002400 */
[----:B------:R-:W-:-:S02]  /*36a0*/  FMNMX.FTZ R8, R20, R65, !PT ;  /* 0x0000004114087209 */ /* 0x000fc40007810000 */
[----:B------:R-:W-:Y:S02]  /*36b0*/  ISETP.GT.AND P2, PT, R79, 0x40, PT ;  /* 0x000000404f00780c */ /* 0x000fe40003f44270 */
[----:B-1----:R-:W-:Y:S02]  /*36c0*/  FSEL R24, R24, -INF , P1 ;  /* 0xff80000018187808 */ /* 0x002fe40000800000 */
[----:B------:R-:W-:Y:S01]  /*36d0*/  FMNMX.FTZ R65, R25, R8, !PT ;  /* 0x0000000819417209 */ /* 0x000fe20007810000 */
[----:B------:R-:W1:Y:S01]  /*36e0*/  MUFU.TANH R67, R67 ;  /* 0x0000004300437308 */ /* 0x000e620000002400 */
[----:B------:R-:W-:Y:S02]  /*36f0*/  ISETP.GT.AND P1, PT, R79, 0x41, PT ;  /* 0x000000414f00780c */ /* 0x000fe40003f24270 */
[----:B------:R-:W-:Y:S02]  /*3700*/  FMNMX.FTZ R8, R24, R65, !PT ;  /* 0x0000004118087209 */ /* 0x000fe40007810000 */
[----:B--2---:R-:W-:-:S02]  /*3710*/  FSEL R26, R26, -INF , P1 ;  /* 0xff8000001a1a7808 */ /* 0x004fc40000800000 */
[----:B------:R-:W-:Y:S01]  /*3720*/  ISETP.GT.AND P1, PT, R79, 0x49, PT ;  /* 0x000000494f00780c */ /* 0x000fe20003f24270 */
[----:B------:R2:W-:Y:S08]  /*3730*/  MUFU.EX2 R21, R62 ;  /* 0x0000003e00157308 */ /* 0x0005f00000000800 */
[----:B------:R-:W3:Y:S01]  /*3740*/  MUFU.TANH R70, R70 ;  /* 0x0000004600467308 */ /* 0x000ee20000002400 */
[----:B--2---:R-:W-:-:S01]  /*3750*/  FFMA.FTZ R62, R51, UR18, -R55 ;  /* 0x00000012333e7c23 */ /* 0x004fc20008010837 */
[----:B------:R-:W-:-:S02]  /*3760*/  FSEL R51, R27, -INF , P2 ;  /* 0xff8000001b337808 */ /* 0x000fc40001000000 */
[----:B------:R-:W-:Y:S02]  /*3770*/  ISETP.GT.AND P2, PT, R79, 0x48, PT ;  /* 0x000000484f00780c */ /* 0x000fe40003f44270 */
[----:B------:R-:W-:Y:S02]  /*3780*/  FMNMX.FTZ R65, R51, R8, !PT ;  /* 0x0000000833417209 */ /* 0x000fe40007810000 */
[----:B------:R-:W2:Y:S02]  /*3790*/  MUFU.TANH R64, R64 ;  /* 0x0000004000407308 */ /* 0x000ea40000002400 */
[----:B------:R-:W-:-:S06]  /*37a0*/  FMNMX.FTZ R65, R26, R65, !PT ;  /* 0x000000411a417209 */ /* 0x000fcc0007810000 */
[----:B------:R4:W-:Y:S08]  /*37b0*/  MUFU.EX2 R63, R54 ;  /* 0x00000036003f7308 */ /* 0x0009f00000000800 */
[----:B------:R-:W5:Y:S01]  /*37c0*/  MUFU.TANH R71, R71 ;  /* 0x0000004700477308 */ /* 0x000f620000002400 */
[----:B----4-:R-:W-:-:S01]  /*37d0*/  FFMA.FTZ R54, R50, UR18, -R55 ;  /* 0x0000001232367c23 */ /* 0x010fc20008010837 */
[----:B0-----:R-:W-:-:S02]  /*37e0*/  FSEL R50, R66, -INF , P2 ;  /* 0xff80000042327808 */ /* 0x001fc40001000000 */
[----:B------:R-:W-:-:S04]  /*37f0*/  ISETP.GT.AND P2, PT, R79, 0x50, PT ;  /* 0x000000504f00780c */ /* 0x000fc80003f44270 */
[----:B------:R1:W-:Y:S08]  /*3800*/  MUFU.EX2 R27, R62 ;  /* 0x0000003e001b7308 */ /* 0x0003f00000000800 */
[----:B------:R-:W0:Y:S01]  /*3810*/  MUFU.TANH R68, R68 ;  /* 0x0000004400447308 */ /* 0x000e220000002400 */
[----:B-1----:R-:W-:Y:S02]  /*3820*/  FSEL R62, R67, -INF , P1 ;  /* 0xff800000433e7808 */ /* 0x002fe40000800000 */
[----:B------:R-:W-:-:S02]  /*3830*/  FMNMX.FTZ R67, R50, R65, !PT ;  /* 0x0000004132437209 */ /* 0x000fc40007810000 */
[----:B------:R-:W-:Y:S02]  /*3840*/  ISETP.GT.AND P1, PT, R79, 0x51, PT ;  /* 0x000000514f00780c */ /* 0x000fe40003f24270 */
[----:B---3--:R-:W-:Y:S01]  /*3850*/  FSEL R65, R70, -INF , P2 ;  /* 0xff80000046417808 */ /* 0x008fe20001000000 */
[----:B------:R-:W1:Y:S01]  /*3860*/  MUFU.TANH R72, R72 ;  /* 0x0000004800487308 */ /* 0x000e620000002400 */
        /* <DEDUP_REMOVED lines=10> */
[----:B-----5:R-:W-:Y:S01]  /*3910*/  FSEL R37, R71, -INF , P2 ;  /* 0xff80000047257808 */ /* 0x020fe20001000000 */
[----:B------:R-:W-:Y:S01]  /*3920*/  FFMA.FTZ R42, R45, UR18, -R55 ;  /* 0x000000122d2a7c23 */ /* 0x000fe20008010837 */
[----:B------:R-:W-:-:S02]  /*3930*/  FMNMX.FTZ R8, R64, R81, !PT ;  /* 0x0000005140087209 */ /* 0x000fc40007810000 */
[----:B------:R-:W-:Y:S01]  /*3940*/  ISETP.GT.AND P2, PT, R79, 0x60, PT ;  /* 0x000000604f00780c */ /* 0x000fe20003f44270 */
[----:B------:R-:W3:Y:S01]  /*3950*/  MUFU.TANH R74, R74 ;  /* 0x0000004a004a7308 */ /* 0x000ee20000002400 */
[----:B0-----:R-:W-:Y:S02]  /*3960*/  FSEL R66, R68, -INF , P1 ;  /* 0xff80000044427808 */ /* 0x001fe40000800000 */
[----:B------:R-:W-:Y:S02]  /*3970*/  FMNMX.FTZ R71, R37, R8, !PT ;  /* 0x0000000825477209 */ /* 0x000fe40007810000 */
[----:B------:R-:W-:Y:S02]  /*3980*/  ISETP.GT.AND P1, PT, R79, 0x61, PT ;  /* 0x000000614f00780c */ /* 0x000fe40003f24270 */
[----:B-1----:R-:W-:Y:S01]  /*3990*/  FSEL R72, R72, -INF , P2 ;  /* 0xff80000048487808 */ /* 0x002fe20001000000 */
[----:B------:R-:W0:Y:S01]  /*39a0*/  MUFU.TANH R73, R73 ;  /* 0x0000004900497308 */ /* 0x000e220000002400 */
[----:B------:R-:W-:-:S02]  /*39b0*/  FMNMX.FTZ R71, R66, R71, !PT ;  /* 0x0000004742477209 */ /* 0x000fc40007810000 */
[----:B------:R-:W-:Y:S02]  /*39c0*/  ISETP.GT.AND P2, PT, R79, 0x68, PT ;  /* 0x000000684f00780c */ /* 0x000fe40003f44270 */
[----:B--2---:R-:W-:Y:S01]  /*39d0*/  FSEL R68, R69, -INF , P1 ;  /* 0xff80000045447808 */ /* 0x004fe20000800000 */
        /* <DEDUP_REMOVED lines=14> */
[----:B------:R-:W-:Y:S01]  /*3ac0*/  FFMA.FTZ R71, R29, UR18, -R55 ;  /* 0x000000121d477c23 */ /* 0x000fe20008010837 */
        /* <DEDUP_REMOVED lines=10> */
[----:B------:R-:W-:Y:S01]  /*3b70*/  MUFU.EX2 R56, R56 ;  /* 0x0000003800387308 */ /* 0x000fe20000000800 */
[----:B0-----:R-:W-:-:S04]  /*3b80*/  FSEL R78, R78, -INF , P2 ;  /* 0xff8000004e4e7808 */ /* 0x001fc80001000000 */
[----:B------:R-:W-:-:S03]  /*3b90*/  FMNMX.FTZ R8, R78, R29, !PT ;  /* 0x0000001d4e087209 */ /* 0x000fc60007810000 */
[----:B------:R-:W-:Y:S01]  /*3ba0*/  MUFU.EX2 R57, R57 ;  /* 0x0000003900397308 */ /* 0x000fe20000000800 */
[----:B-1----:R-:W-:-:S04]  /*3bb0*/  FSEL R77, R77, -INF , P1 ;  /* 0xff8000004d4d7808 */ /* 0x002fc80000800000 */
[----:B------:R-:W-:-:S03]  /*3bc0*/  FMNMX.FTZ R8, R77, R8, !PT ;  /* 0x000000084d087209 */ /* 0x000fc60007810000 */
[----:B------:R-:W-:Y:S02]  /*3bd0*/  MUFU.EX2 R58, R58 ;  /* 0x0000003a003a7308 */ /* 0x000fe40000000800 */
[----:B------:R-:W0:Y:S06]  /*3be0*/  SHFL.BFLY PT, R79, R8, 0x2, 0x1f ;  /* 0x0c401f00084f7f89 */ /* 0x000e2c00000e0000 */
[----:B------:R-:W1:Y:S08]  /*3bf0*/  MUFU.EX2 R61, R61 ;  /* 0x0000003d003d7308 */ /* 0x000e700000000800 */
[----:B------:R-:W-:Y:S08]  /*3c00*/  MUFU.EX2 R29, R80 ;  /* 0x00000050001d7308 */ /* 0x000ff00000000800 */
[----:B------:R-:W2:Y:S01]  /*3c10*/  MUFU.EX2 R52, R52 ;  /* 0x0000003400347308 */ /* 0x000ea20000000800 */
[----:B-1----:R-:W-:-:S02]  /*3c20*/  F2FP.SATFINITE.E4M3.F32.PACK_AB_MERGE_C R149, R61, R58, RZ ;  /* 0x0000003a3d95723e */ /* 0x002fc400048070ff */
[----:B0-----:R-:W-:Y:S02]  /*3c30*/  FMNMX.FTZ R79, R8, R79, !PT ;  /* 0x0000004f084f7209 */ /* 0x001fe40007810000 */
[----:B------:R-:W-:-:S03]  /*3c40*/  F2FP.SATFINITE.E4M3.F32.PACK_AB_MERGE_C R149, R57, R56, R149 ;  /* 0x000000383995723e */ /* 0x000fc60004807095 */
[----:B------:R-:W0:Y:S01]  /*3c50*/  SHFL.BFLY PT, R8, R79, 0x1, 0x1f ;  /* 0x0c201f004f087f89 */ /* 0x000e2200000e0000 */
[----:B------:R-:W-:Y:S08]  /*3c60*/  MUFU.EX2 R54, R54 ;  /* 0x0000003600367308 */ /* 0x000ff00000000800 */
[----:B------:R-:W-:Y:S01]  /*3c70*/  MUFU.EX2 R46, R46 ;  /* 0x0000002e002e7308 */ /* 0x000fe20000000800 */
[----:B--2---:R-:W-:-:S04]  /*3c80*/  F2FP.SATFINITE.E4M3.F32.PACK_AB_MERGE_C R151, R52, R21, RZ ;  /* 0x000000153497723e */ /* 0x004fc800048070ff */
[----:B------:R-:W-:-:S03]  /*3c90*/  F2FP.SATFINITE.E4M3.F32.PACK_AB_MERGE_C R151, R63, R12, R151 ;  /* 0x0000000c3f97723e */ /* 0x000fc60004807097 */
[----:B------:R-:W1:Y:S01]  /*3ca0*/  MUFU.EX2 R67, R67 ;  /* 0x0000004300437308 */ /* 0x000e620000000800 */
[----:B0-----:R-:W-:-:S07]  /*3cb0*/  FMNMX.FTZ R8, R79, R8, !PT ;  /* 0x000000084f087209 */ /* 0x001fce0007810000 */
[----:B------:R-:W-:Y:S01]  /*3cc0*/  MUFU.EX2 R32, R32 ;  /* 0x0000002000207308 */ /* 0x000fe20000000800 */
[C---:B------:R-:W-:Y:S01]  /*3cd0*/  FSETP.NEU.FTZ.AND P1, PT, R8.reuse, -INF , PT ;  /* 0xff8000000800780b */ /* 0x040fe20003f3d000 */
[----:B------:R-:W-:Y:S01]  /*3ce0*/  FFMA.FTZ R45, R8, R43, -8 ;  /* 0xc1000000082d7423 */ /* 0x000fe2000001002b */
[----:B------:R-:W-:-:S01]  /*3cf0*/  FFMA.FTZ R43, R44, UR18, -R55 ;  /* 0x000000122c2b7c23 */ /* 0x000fc20008010837 */
[----:B------:R-:W-:-:S04]  /*3d00*/  FFMA.FTZ R44, R48, UR18, -R55 ;  /* 0x00000012302c7c23 */ /* 0x000fc80008010837 */
[----:B------:R-:W-:Y:S01]  /*3d10*/  MUFU.EX2 R69, R69 ;  /* 0x0000004500457308 */ /* 0x000fe20000000800 */
[----:B------:R-:W-:Y:S02]  /*3d20*/  FSEL R45, R45, RZ, P1 ;  /* 0x000000ff2d2d7208 */ /* 0x000fe40000800000 */
[----:B-1----:R-:W-:Y:S02]  /*3d30*/  F2FP.SATFINITE.E4M3.F32.PACK_AB_MERGE_C R145, R67, R46, RZ ;  /* 0x0000002e4391723e */ /* 0x002fe400048070ff */
[----:B------:R-:W-:Y:S01]  /*3d40*/  PLOP3.LUT P1, PT, PT, PT, UP0, 0x80, 0x0 ;  /* 0x000000000000781c */ /* 0x000fe20003f2f008 */
        /* <DEDUP_REMOVED lines=36> */
[----:B------:R-:W-:Y:S01]  /*3f90*/  FFMA.FTZ R78, R78, UR18, -R45 ;  /* 0x000000124e4e7c23 */ /* 0x000fe2000801082d */
[----:B------:R-:W-:Y:S01]  /*3fa0*/  F2FP.SATFINITE.E4M3.F32.PACK_AB_MERGE_C R145, R54, R27, R145 ;  /* 0x0000001b3691723e */ /* 0x000fe20004807091 */
[----:B------:R-:W0:Y:S01]  /*3fb0*/  MUFU.EX2 R5, R5 ;  /* 0x0000000500057308 */ /* 0x000e220000000800 */
[----:B-1----:R-:W-:-:S01]  /*3fc0*/  FADD.FTZ R59, R7, R50 ;  /* 0x00000032073b7221 */ /* 0x002fc20000010000 */
[----:B------:R-:W-:Y:S01]  /*3fd0*/  FFMA.FTZ R50, R64, UR18, -R45 ;  /* 0x0000001240327c23 */ /* 0x000fe2000801082d */
[----:B------:R-:W-:-:S04]  /*3fe0*/  FADD.FTZ R64, R12, R65 ;  /* 0x000000410c407221 */ /* 0x000fc80000010000 */
[----:B------:R-:W-:Y:S01]  /*3ff0*/  FADD.FTZ R64, R63, R64 ;  /* 0x000000403f407221 */ /* 0x000fe20000010000 */
[----:B------:R-:W1:Y:S01]  /*4000*/  MUFU.EX2 R6, R6 ;  /* 0x0000000600067308 */ /* 0x000e620000000800 */
[----:B--2---:R-:W-:-:S01]  /*4010*/  FADD.FTZ R62, R48, R59 ;  /* 0x0000003b303e7221 */ /* 0x004fc20000010000 */
[----:B------:R-:W-:Y:S01]  /*4020*/  F2FP.SATFINITE.E4M3.F32.PACK_AB_MERGE_C R148, R48, R7, RZ ;  /* 0x000000073094723e */ /* 0x000fe200048070ff */
[----:B------:R-:W-:-:S03]  /*4030*/  FADD.FTZ R65, R21, R64 ;  /* 0x0000004015417221 */ /* 0x000fc60000010000 */
[----:B------:R-:W-:Y:S01]  /*4040*/  F2FP.SATFINITE.E4M3.F32.PACK_AB_MERGE_C R148, R3, R4, R148 ;  /* 0x000000040394723e */ /* 0x000fe20004807094 */
[----:B------:R-:W-:-:S01]  /*4050*/  FADD.FTZ R66, R52, R65 ;  /* 0x0000004134427221 */ /* 0x000fc20000010000 */
        /* <DEDUP_REMOVED lines=9> */
[----:B--2---:R-:W-:-:S01]  /*40f0*/  FADD.FTZ R59, R11, R62 ;  /* 0x0000003e0b3b7221 */ /* 0x004fc20000010000 */
[----:B------:R-:W-:Y:S01]  /*4100*/  FFMA.FTZ R62, R68, UR18, -R45 ;  /* 0x00000012443e7c23 */ /* 0x000fe2000801082d */
[----:B------:R-:W-:-:S01]  /*4110*/  FADD.FTZ R66, R32, R65 ;  /* 0x0000004120427221 */ /* 0x000fc20000010000 */
[----:B------:R-:W-:-:S03]  /*4120*/  FFMA.FTZ R45, R77, UR18, -R45 ;  /* 0x000000124d2d7c23 */ /* 0x000fc6000801082d */
[----:B------:R-:W-:Y:S01]  /*4130*/  FADD.FTZ R21, R69, R66 ;  /* 0x0000004245157221 */ /* 0x000fe20000010000 */
        /* <DEDUP_REMOVED lines=82> */
[C---:B--2---:R-:W-:Y:S01]  /*4660*/  F2FP.SATFINITE.E4M3.F32.PACK_AB_MERGE_C R40, R41.reuse, R40, RZ ;  /* 0x000000282928723e */ /* 0x044fe200048070ff */
[----:B------:R-:W-:-:S03]  /*4670*/  FADD.FTZ R41, R41, R4 ;  /* 0x0000000429297221 */ /* 0x000fc60000010000 */
[----:B------:R-:W-:-:S03]  /*4680*/  F2FP.SATFINITE.E4M3.F32.PACK_AB_MERGE_C R137, R39, R36, R40 ;  /* 0x000000242789723e */ /* 0x000fc60004807028 */
        /* <DEDUP_REMOVED lines=14> */
[----:B0-----:R-:W-:Y:S01]  /*4770*/  F2FP.SATFINITE.E4M3.F32.PACK_AB_MERGE_C R4, R45, R78, RZ ;  /* 0x0000004e2d04723e */ /* 0x001fe200048070ff */
[----:B------:R-:W-:-:S03]  /*4780*/  FADD.FTZ R78, R78, R3 ;  /* 0x000000034e4e7221 */ /* 0x000fc60000010000 */
[----:B------:R-:W-:Y:S01]  /*4790*/  F2FP.SATFINITE.E4M3.F32.PACK_AB_MERGE_C R138, R76, R75, R4 ;  /* 0x0000004b4c8a723e */ /* 0x000fe20004807004 */
[----:B------:R-:W-:-:S01]  /*47a0*/  FADD.FTZ R3, R45, R78 ;  /* 0x0000004e2d037221 */ /* 0x000fc20000010000 */
[----:B-1----:R-:W-:Y:S01]  /*47b0*/  FADD.FTZ R2, R44, R5 ;  /* 0x000000052c027221 */ /* 0x002fe20000010000 */
[----:B--2---:R-:W-:-:S03]  /*47c0*/  F2FP.SATFINITE.E4M3.F32.PACK_AB_MERGE_C R6, R49, R44, RZ ;  /* 0x0000002c3106723e */ /* 0x004fc600048070ff */
        /* <DEDUP_REMOVED lines=32> */
.L_x_12937:
[----:B------:R-:W-:-:S04]  /*49d0*/  UISETP.NE.AND UP0, UPT, UR21, 0x1, UPT ;  /* 0x000000011500788c */ /* 0x000fc8000bf05270 */
[----:B------:R-:W-:-:S04]  /*49e0*/  USEL UR47, URZ, 0x1, UP0 ;  /* 0x000000013f2f7887 */ /* 0x000fc80008000000 */
[----:B------:R-:W-:Y:S01]  /*49f0*/  ULOP3.LUT UR47, UR20, UR47, URZ, 0x3c, !UPT ;  /* 0x0000002f142f7292 */ /* 0x000fe2000f8e3c3f */
[----:B------:R-:W-:Y:S11]  /*4a00*/  @!P0 BRA `(.L_x_12927) ;  /* 0x0000000000048947 */ /* 0x000ff60003800000 */
[----:B------:R-:W-:Y:S01]  /*4a10*/  BPT.TRAP 0x1 ;  /* 0x000000040000795c */ /* 0x000fe20000300000 */
.L_x_12927:
        /* <DEDUP_REMOVED lines=9> */
.L_x_12928:
[----:B-1----:R-:W-:Y:S05]  /*4ab0*/  @P1 BRA `(.L_x_12929) ;  /* 0x0000000000081947 */ /* 0x002fea0003800000 */
[----:B------:R-:W1:Y:S02]  /*4ac0*/  SYNCS.PHASECHK.TRANS64.TRYWAIT P1, [UR19+0x19c30], R6 ;  /* 0x019c3006ff0075a7 */ /* 0x000e640008020153 */
[----:B-1----:R-:W-:Y:S05]  /*4ad0*/  @!P1 BRA `(.L_x_12930) ;  /* 0x000000f4007c9947 */ /* 0x002fea0003800000 */
.L_x_12929:
        /* <DEDUP_REMOVED lines=17> */
.L_x_12931:
[----:B------:R-:W-:Y:S01]  /*4bf0*/  ULEA UR11, UR21, UR46, 0x3 ;  /* 0x0000002e150b7291 */ /* 0x000fe2000f8e183f */
[----:B01----:R-:W-:-:S05]  /*4c00*/  IMAD.U32 R6, RZ, RZ, UR20 ;  /* 0x00000014ff067e24 */ /* 0x003fca000f8e00ff */
[----:B------:R-:W-:-:S04]  /*4c10*/  SHF.L.U32 R6, R6, 0x1f, RZ ;  /* 0x0000001f06067819 */ /* 0x000fc800000006ff */
[----:B------:R0:W1:Y:S01]  /*4c20*/  SYNCS.PHASECHK.TRANS64.TRYWAIT P1, [UR11+0x19c50], R6 ;  /* 0x019c5006ff0075a7 */ /* 0x000062000802014b */
[----:B------:R-:W-:Y:S05]  /*4c30*/  @!P0 BRA `(.L_x_12932) ;  /* 0x0000000000048947 */ /* 0x000fea0003800000 */
[----:B------:R-:W-:Y:S01]  /*4c40*/  BPT.TRAP 0x1 ;  /* 0x000000040000795c */ /* 0x000fe20000300000 */
.L_x_12932:
[----:B-1----:R-:W-:Y:S05]  /*4c50*/  @P1 BRA `(.L_x_12933) ;  /* 0x0000000000081947 */ /* 0x002fea0003800000 */
[----:B------:R-:W1:Y:S02]  /*4c60*/  SYNCS.PHASECHK.TRANS64.TRYWAIT P1, [UR11+0x19c50], R6 ;  /* 0x019c5006ff0075a7 */ /* 0x000e64000802014b */
[----:B-1----:R-:W-:Y:S05]  /*4c70*/  @!P1 BRA `(.L_x_12934) ;  /* 0x000000f4002c9947 */ /* 0x002fea0003800000 */
.L_x_12933:
        /* <DEDUP_REMOVED lines=27> */
.L_x_12935:
[----:B------:R-:W-:Y:S01]  /*4e30*/  UISETP.NE.AND UP0, UPT, UR52, URZ, UPT ;  /* 0x0000003f3400728c */ /* 0x000fe2000bf05270 */
[C---:B------:R-:W-:Y:S01]  /*4e40*/  FMUL.FTZ R8, R0.reuse, R26 ;  /* 0x0000001a00087220 */ /* 0x040fe20000410000 */
[C---:B------:R-:W-:Y:S01]  /*4e50*/  FMUL.FTZ R26, R0.reuse, R38 ;  /* 0x00000026001a7220 */ /* 0x040fe20000410000 */
[C---:B------:R-:W-:Y:S01]  /*4e60*/  FMUL.FTZ R38, R0.reuse, R50 ;  /* 0x0000003200267220 */ /* 0x040fe20000410000 */
[C---:B------:R-:W-:Y:S01]  /*4e70*/  FMUL.FTZ R50, R0.reuse, R62 ;  /* 0x0000003e00327220 */ /* 0x040fe20000410000 */
[C---:B------:R-:W-:Y:S01]  /*4e80*/  FMUL.FTZ R9, R0.reuse, R27 ;  /* 0x0000001b00097220 */ /* 0x040fe20000410000 */
[----:B------:R-:W-:Y:S01]  /*4e90*/  PLOP3.LUT P1, PT, PT, PT, UP0, 0x80, 0x0 ;  /* 0x000000000000781c */ /* 0x000fe20003f2f008 */
[----:B------:R-:W-:Y:S01]  /*4ea0*/  VIADD R62, R17, UR41 ;  /* 0x00000029113e7c36 */ /* 0x000fe20008000000 */
        /* <DEDUP_REMOVED lines=15> */
[----:B------:R-:W-:Y:S01]  /*4fa0*/  IMAD.U32 R67, RZ, RZ, UR50 ;  /* 0x00000032ff437e24 */ /* 0x000fe2000f8e00ff */
[----:B------:R-:W-:Y:S01]  /*4fb0*/  @P2 SHF.R.U32.HI R62, RZ, UR6, R63 ;  /* 0x00000006ff3e2c19 */ /* 0x000fe2000801163f */
[----:B------:R-:W-:Y:S01]  /*4fc0*/  UMOV UR6, 0xffffff80 ;  /* 0xffffff8000067882 */ /* 0x000fe20000000000 */
[C---:B------:R-:W-:Y:S01]  /*4fd0*/  FMUL.FTZ R14, R0.reuse, R32 ;  /* 0x00000020000e7220 */ /* 0x040fe20000410000 */
[----:B------:R-:W-:Y:S01]  /*4fe0*/  UIMAD UR6, UR53, UR6, 0x1 ;  /* 0x00000001350674a4 */ /* 0x000fe2000f8e0206 */
[C---:B------:R-:W-:Y:S01]  /*4ff0*/  FMUL.FTZ R32, R0.reuse, R44 ;  /* 0x0000002c00207220 */ /* 0x040fe20000410000 */
[----:B------:R-:W2:Y:S01]  /*5000*/  SHFL.IDX PT, R64, R62, RZ, 0x1c1f ;  /* 0x001c1fff3e407589 */ /* 0x000ea200000e0000 */
[C---:B------:R-:W-:Y:S01]  /*5010*/  FMUL.FTZ R44, R0.reuse, R56 ;  /* 0x00000038002c7220 */ /* 0x040fe20000410000 */
[C---:B------:R-:W-:Y:S01]  /*5020*/  FMUL.FTZ R56, R0.reuse, R68 ;  /* 0x0000004400387220 */ /* 0x040fe20000410000 */
[----:B------:R-:W3:Y:S01]  /*5030*/  MUFU.TANH R10, R10 ;  /* 0x0000000a000a7308 */ /* 0x000ee20000002400 */
[----:B------:R-:W-:Y:S01]  /*5040*/  IADD3 R68, R67, UR6, -R16 ;  /* 0x0000000643447c10 */ /* 0x000fe2000fffe810 */
[----:B------:R-:W4:Y:S01]  /*5050*/  SHFL.IDX PT, R62, R62, 0x1, 0x1c1f ;  /* 0x003c1f003e3e7f89 */ /* 0x000f2200000e0000 */
[C---:B------:R-:W-:Y:S01]  /*5060*/  FMUL.FTZ R63, R0.reuse, R76 ;  /* 0x0000004c003f7220 */ /* 0x040fe20000410000 */
[C---:B01----:R-:W-:Y:S01]  /*5070*/  FMUL.FTZ R6, R0.reuse, R24 ;  /* 0x0000001800067220 */ /* 0x043fe20000410000 */
[----:B------:R-:W-:Y:S01]  /*5080*/  FMUL.FTZ R7, R0, R25 ;  /* 0x0000001900077220 */ /* 0x000fe20000410000 */
[----:B------:R-:W-:-:S02]  /*5090*/  VIADD R68, R68, -UR51 ;  /* 0x8000003344447c36 */ /* 0x000fc40008000000 */
        /* <DEDUP_REMOVED lines=13> */
[----:B------:R-:W-:Y:S01]  /*5170*/  FMUL.FTZ R48, R0, R60 ;  /* 0x0000003c00307220 */ /* 0x000fe20000410000 */
[----:B--2---:R-:W-:-:S02]  /*5180*/  IMAD.IADD R64, R68, 0x1, R64 ;  /* 0x0000000144407824 */ /* 0x004fc400078e0240 */
[C---:B------:R-:W-:Y:S01]  /*5190*/  FMUL.FTZ R49, R0.reuse, R61 ;  /* 0x0000003d00317220 */ /* 0x040fe20000410000 */
[C---:B------:R-:W-:Y:S01]  /*51a0*/  FMUL.FTZ R53, R0.reuse, R65 ;  /* 0x0000004100357220 */ /* 0x040fe20000410000 */
[----:B------:R-:W2:Y:S01]  /*51b0*/  MUFU.TANH R52, R52 ;  /* 0x0000003400347308 */ /* 0x000ea20000002400 */
[----:B------:R-:W-:Y:S01]  /*51c0*/  FMUL.FTZ R60, R0, R72 ;  /* 0x00000048003c7220 */ /* 0x000fe20000410000 */
[----:B------:R-:W-:Y:S01]  /*51d0*/  ISETP.GT.AND P4, PT, R64, 0x8, PT ;  /* 0x000000084000780c */ /* 0x000fe20003f84270 */
[----:B----4-:R-:W-:Y:S01]  /*51e0*/  IMAD.IADD R62, R68, 0x1, R62 ;  /* 0x00000001443e7824 */ /* 0x010fe200078e023e */
[----:B------:R-:W-:Y:S01]  /*51f0*/  ISETP.GT.AND P2, PT, R64, RZ, PT ;  /* 0x000000ff4000720c */ /* 0x000fe20003f44270 */
[----:B------:R-:W-:Y:S01]  /*5200*/  FMUL.FTZ R61, R0, R73 ;  /* 0x00000049003d7220 */ /* 0x000fe20000410000 */
[----:B---3--:R-:W-:Y:S01]  /*5210*/  FSEL R10, R10, -INF , P4 ;  /* 0xff8000000a0a7808 */ /* 0x008fe20002000000 */
[----:B------:R-:W-:Y:S01]  /*5220*/  FMUL.FTZ R12, R0, R30 ;  /* 0x0000001e000c7220 */ /* 0x000fe20000410000 */
[C---:B------:R-:W-:Y:S01]  /*5230*/  ISETP.GT.AND P4, PT, R64.reuse, 0x20, PT ;  /* 0x000000204000780c */ /* 0x040fe20003f84270 */
[----:B------:R-:W3:Y:S01]  /*5240*/  MUFU.TANH R63, R63 ;  /* 0x0000003f003f7308 */ /* 0x000ee20000002400 */
[----:B------:R-:W-:Y:S01]  /*5250*/  ISETP.GT.AND P3, PT, R64, 0x1, PT ;  /* 0x000000014000780c */ /* 0x000fe20003f64270 */
[----:B------:R-:W-:Y:S01]  /*5260*/  FMUL.FTZ R65, R0, R77 ;  /* 0x0000004d00417220 */ /* 0x000fe20000410000 */
[----:B0-----:R-:W-:Y:S01]  /*5270*/  FSEL R28, R28, -INF , P4 ;  /* 0xff8000001c1c7808 */ /* 0x001fe20002000000 */
[----:B------:R-:W-:Y:S01]  /*5280*/  FMUL.FTZ R30, R0, R42 ;  /* 0x0000002a001e7220 */ /* 0x000fe20000410000 */
[----:B------:R-:W-:Y:S01]  /*5290*/  ISETP.GT.AND P4, PT, R64, 0x38, PT ;  /* 0x000000384000780c */ /* 0x000fe20003f84270 */
[----:B------:R-:W-:Y:S01]  /*52a0*/  FMUL.FTZ R42, R0, R54 ;  /* 0x00000036002a7220 */ /* 0x000fe20000410000 */
[----:B------:R-:W-:Y:S01]  /*52b0*/  ISETP.GT.AND P6, PT, R64, 0x9, PT ;  /* 0x000000094000780c */ /* 0x000fe20003fc4270 */
[----:B------:R-:W0:Y:S01]  /*52c0*/  MUFU.TANH R6, R6 ;  /* 0x0000000600067308 */ /* 0x000e220000002400 */
[----:B-1----:R-:W-:Y:S01]  /*52d0*/  FSEL R40, R40, -INF , P4 ;  /* 0xff80000028287808 */ /* 0x002fe20002000000 */
[----:B------:R-:W-:Y:S01]  /*52e0*/  FMUL.FTZ R54, R0, R66 ;  /* 0x0000004200367220 */ /* 0x000fe20000410000 */
[----:B------:R-:W-:Y:S01]  /*52f0*/  ISETP.GT.AND P4, PT, R64, 0x50, PT ;  /* 0x000000504000780c */ /* 0x000fe20003f84270 */
[----:B------:R-:W-:Y:S01]  /*5300*/  FMUL.FTZ R66, R0, R80 ;  /* 0x0000005000427220 */ /* 0x000fe20000410000 */
[----:B------:R-:W-:Y:S01]  /*5310*/  ISETP.GT.AND P5, PT, R64, 0x10, PT ;  /* 0x000000104000780c */ /* 0x000fe20003fa4270 */
[----:B------:R-:W-:Y:S01]  /*5320*/  FMUL.FTZ R81, R0, R81 ;  /* 0x0000005100517220 */ /* 0x000fe20000410000 */
[----:B--2---:R-:W-:Y:S01]  /*5330*/  FSEL R52, R52, -INF , P4 ;  /* 0xff80000034347808 */ /* 0x004fe20002000000 */
[----:B------:R-:W1:Y:S01]  /*5340*/  MUFU.TANH R8, R8 ;  /* 0x0000000800087308 */ /* 0x000e620000002400 */
[----:B------:R-:W-:Y:S01]  /*5350*/  ISETP.GT.AND P4, PT, R64, 0x68, PT ;  /* 0x000000684000780c */ /* 0x000fe20003f84270 */
[----:B------:R-:W-:Y:S01]  /*5360*/  FMUL.FTZ R84, R0, R84 ;  /* 0x0000005400547220 */ /* 0x000fe20000410000 */
[----:B------:R-:W-:Y:S01]  /*5370*/  ISETP.GT.AND P1, PT, R64, 0x11, PT ;  /* 0x000000114000780c */ /* 0x000fe20003f24270 */
[C---:B------:R-:W-:Y:S01]  /*5380*/  FMUL.FTZ R85, R0.reuse, R85 ;  /* 0x0000005500557220 */ /* 0x040fe20000410000 */
[----:B---3--:R-:W-:Y:S01]  /*5390*/  FSEL R63, R63, -INF , P4 ;  /* 0xff8000003f3f7808 */ /* 0x008fe20002000000 */
[----:B------:R-:W-:Y:S01]  /*53a0*/  FMUL.FTZ R21, R0, R35 ;  /* 0x0000002300157220 */ /* 0x000fe20000410000 */
[----:B------:R-:W-:Y:S01]  /*53b0*/  ISETP.GT.AND P4, PT, R62, RZ, PT ;  /* 0x000000ff3e00720c */ /* 0x000fe20003f84270 */
[----:B------:R-:W2:Y:S01]  /*53c0*/  MUFU.TANH R7, R7 ;  /* 0x0000000700077308 */ /* 0x000ea20000002400 */
[----:B0-----:R-:W-:Y:S01]  /*53d0*/  FSEL R6, R6, -INF , P2 ;  /* 0xff80000006067808 */ /* 0x001fe20001000000 */
[----:B------:R-:W-:Y:S01]  /*53e0*/  FMUL.FTZ R35, R0, R47 ;  /* 0x0000002f00237220 */ /* 0x000fe20000410000 */
[----:B------:R-:W-:Y:S01]  /*53f0*/  ISETP.GT.AND P2, PT, R64, 0x18, PT ;  /* 0x000000184000780c */ /* 0x000fe20003f44270 */
[C---:B------:R-:W-:Y:S01]  /*5400*/  FMUL.FTZ R47, R0.reuse, R59 ;  /* 0x0000003b002f7220 */ /* 0x040fe20000410000 */
[C---:B------:R-:W-:Y:S01]  /*5410*/  FMUL.FTZ R59, R0.reuse, R71 ;  /* 0x00000047003b7220 */ /* 0x040fe20000410000 */
[C---:B------:R-:W-:Y:S01]  /*5420*/  FMUL.FTZ R20, R0.reuse, R34 ;  /* 0x0000002200147220 */ /* 0x040fe20000410000 */
[----:B------:R-:W-:Y:S01]  /*5430*/  FMUL.FTZ R34, R0, R46 ;  /* 0x0000002e00227220 */ /* 0x000fe20000410000 */
[----:B------:R-:W0:Y:S01]  /*5440*/  MUFU.TANH R11, R11 ;  /* 0x0000000b000b7308 */ /* 0x000e220000002400 */
[----:B-1----:R-:W-:Y:S01]  /*5450*/  FSEL R68, R8, -INF , P4 ;  /* 0xff80000008447808 */ /* 0x002fe20002000000 */
[----:B------:R-:W-:Y:S01]  /*5460*/  FMUL.FTZ R46, R0, R58 ;  /* 0x0000003a002e7220 */ /* 0x000fe20000410000 */
[----:B------:R-:W-:Y:S01]  /*5470*/  FMNMX.FTZ R8, R6, R5, !PT ;  /* 0x0000000506087209 */ /* 0x000fe20007810000 */
[----:B------:R-:W-:Y:S01]  /*5480*/  FMUL.FTZ R58, R0, R70 ;  /* 0x00000046003a7220 */ /* 0x000fe20000410000 */
[----:B------:R-:W-:Y:S01]  /*5490*/  FMNMX.FTZ R72, R68, R4, !PT ;  /* 0x0000000444487209 */ /* 0x000fe20007810000 */
[----:B------:R-:W-:Y:S01]  /*54a0*/  IMAD.U32 R73, RZ, RZ, UR18 ;  /* 0x00000012ff497e24 */ /* 0x000fe2000f8e00ff */
[----:B------:R-:W-:Y:S01]  /*54b0*/  ISETP.GT.AND P4, PT, R62, 0x18, PT ;  /* 0x000000183e00780c */ /* 0x000fe20003f84270 */
[----:B------:R-:W1:Y:S01]  /*54c0*/  MUFU.TANH R14, R14 ;  /* 0x0000000e000e7308 */ /* 0x000e620000002400 */
[----:B--2---:R-:W-:Y:S01]  /*54d0*/  FSEL R7, R7, -INF , P3 ;  /* 0xff80000007077808 */ /* 0x004fe20001800000 */
[----:B------:R-:W-:Y:S01]  /*54e0*/  FMUL.FTZ R75, R0, R75 ;  /* 0x0000004b004b7220 */ /* 0x000fe20000410000 */
[----:B------:R-:W-:Y:S01]  /*54f0*/  ISETP.GT.AND P3, PT, R64, 0x19, PT ;  /* 0x000000194000780c */ /* 0x000fe20003f64270 */
[C---:B------:R-:W-:Y:S01]  /*5500*/  FMUL.FTZ R78, R0.reuse, R78 ;  /* 0x0000004e004e7220 */ /* 0x040fe20000410000 */
[----:B------:R-:W-:Y:S01]  /*5510*/  FMNMX.FTZ R69, R7, R8, !PT ;  /* 0x0000000807457209 */ /* 0x000fe20007810000 */
[C---:B------:R-:W-:Y:S01]  /*5520*/  FMUL.FTZ R79, R0.reuse, R79 ;  /* 0x0000004f004f7220 */ /* 0x040fe20000410000 */
[C---:B------:R-:W-:Y:S01]  /*5530*/  FMUL.FTZ R82, R0.reuse, R82 ;  /* 0x0000005200527220 */ /* 0x040fe20000410000 */
[----:B------:R-:W2:Y:S01]  /*5540*/  MUFU.TANH R15, R15 ;  /* 0x0000000f000f7308 */ /* 0x000ea20000002400 */
        /* <DEDUP_REMOVED lines=9> */
[----:B------:R-:W-:Y:S01]  /*55e0*/  UIADD3 UR19, UR19, 0x19c40, URZ ;  /* 0x00019c4013137890 */ /* 0x000fe2000fffe03f */
[----:B------:R-:W-:-:S02]  /*55f0*/  ISETP.GT.AND P5, PT, R64, 0x28, PT ;  /* 0x000000284000780c */ /* 0x000fc40003fa4270 */
[----:B------:R-:W-:Y:S01]  /*5600*/  FMNMX.FTZ R8, R14, R69, !PT ;  /* 0x000000450e087209 */ /* 0x000fe20007810000 */
[----:B------:R-:W-:Y:S02]  /*5610*/  UPRMT UR19, UR45, 0x654, UR19 ;  /* 0x000006542d137896 */ /* 0x000fe40008000013 */
[----:B------:R-:W1:Y:S01]  /*5620*/  MUFU.TANH R25, R25 ;  /* 0x0000001900197308 */ /* 0x000e620000002400 */
[----:B--2---:R-:W-:Y:S02]  /*5630*/  FSEL R15, R15, -INF , P1 ;  /* 0xff8000000f0f7808 */ /* 0x004fe40000800000 */
[----:B------:R-:W-:Y:S02]  /*5640*/  ISETP.GT.AND P1, PT, R64, 0x29, PT ;  /* 0x000000294000780c */ /* 0x000fe40003f24270 */
[----:B------:R-:W-:Y:S02]  /*5650*/  FMNMX.FTZ R69, R15, R8, !PT ;  /* 0x000000080f457209 */ /* 0x000fe40007810000 */
[----:B------:R-:W-:Y:S01]  /*5660*/  SYNCS.ARRIVE.TRANS64.RED.A1T0 RZ, [UR19], RZ ;  /* 0x000000ffffff79a7 */ /* 0x000fe20008100413 */
[----:B------:R-:W2:Y:S01]  /*5670*/  MUFU.TANH R29, R29 ;  /* 0x0000001d001d7308 */ /* 0x000ea20000002400 */
[----:B0-----:R-:W-:-:S02]  /*5680*/  FSEL R24, R24, -INF , P2 ;  /* 0xff80000018187808 */ /* 0x001fc40001000000 */
        /* <DEDUP_REMOVED lines=8> */
[----:B------:R-:W-:Y:S02]  /*5710*/  FMNMX.FTZ R8, R28, R69, !PT ;  /* 0x000000451c087209 */ /* 0x000fe40007810000 */
[----:B------:R-:W-:Y:S02]  /*5720*/  ISETP.GT.AND P6, PT, R64, 0x39, PT ;  /* 0x000000394000780c */ /* 0x000fe40003fc4270 */
[----:B------:R-:W-:Y:S01]  /*5730*/  FMNMX.FTZ R69, R29, R8, !PT ;  /* 0x000000081d457209 */ /* 0x000fe20007810000 */
[----:B------:R-:W2:Y:S01]  /*5740*/  MUFU.TANH R36, R36 ;  /* 0x0000002400247308 */ /* 0x000ea20000002400 */
[----:B0-----:R-:W-:Y:S02]  /*5750*/  FSEL R32, R32, -INF , P5 ;  /* 0xff80000020207808 */ /* 0x001fe40002800000 */
[----:B------:R-:W-:-:S02]  /*5760*/  ISETP.GT.AND P5, PT, R64, 0x40, PT ;  /* 0x000000404000780c */ /* 0x000fc40003fa4270 */
        /* <DEDUP_REMOVED lines=15> */
[----:B------:R-:W-:Y:S02]  /*5860*/  FMNMX.FTZ R8, R40, R69, !PT ;  /* 0x0000004528087209 */ /* 0x000fe40007810000 */
[----:B------:R-:W-:Y:S02]  /*5870*/  ISETP.GT.AND P6, PT, R64, 0x51, PT ;  /* 0x000000514000780c */ /* 0x000fe40003fc4270 */
[----:B------:R-:W-:Y:S01]  /*5880*/  FMNMX.FTZ R69, R41, R8, !PT ;  /* 0x0000000829457209 */ /* 0x000fe20007810000 */
[----:B------:R-:W1:Y:S01]  /*5890*/  MUFU.TANH R48, R48 ;  /* 0x0000003000307308 */ /* 0x000e620000002400 */
[----:B--2---:R-:W-:Y:S02]  /*58a0*/  FSEL R44, R44, -INF , P5 ;  /* 0xff8000002c2c7808 */ /* 0x004fe40002800000 */
[----:B------:R-:W-:-:S02]  /*58b0*/  ISETP.GT.AND P5, PT, R64, 0x58, PT ;  /* 0x000000584000780c */ /* 0x000fc40003fa4270 */
        /* <DEDUP_REMOVED lines=15> */
[----:B------:R-:W-:Y:S02]  /*59b0*/  FMNMX.FTZ R8, R52, R69, !PT ;  /* 0x0000004534087209 */ /* 0x000fe40007810000 */
[----:B------:R-:W-:Y:S02]  /*59c0*/  ISETP.GT.AND P6, PT, R64, 0x69, PT ;  /* 0x000000694000780c */ /* 0x000fe40003fc4270 */
[----:B------:R-:W-:Y:S01]  /*59d0*/  FMNMX.FTZ R69, R53, R8, !PT ;  /* 0x0000000835457209 */ /* 0x000fe20007810000 */
        /* <DEDUP_REMOVED lines=14> */
[----:B------:R-:W-:Y:S01]  /*5ac0*/  ISETP.GT.AND P3, PT, R64, 0x79, PT ;  /* 0x000000794000780c */ /* 0x000fe20003f64270 */
[----:B------:R-:W-:Y:S01]  /*5ad0*/  FMUL.FTZ R64, R0, R74 ;  /* 0x0000004a00407220 */ /* 0x000fe20000410000 */
        /* <DEDUP_REMOVED lines=23> */
[----:B-1----:R-:W-:Y:S01]  /*5c50*/  FSEL R9, R9, -INF , P6 ;  /* 0xff80000009097808 */ /* 0x002fe20003000000 */
[----:B------:R-:W1:Y:S01]  /*5c60*/  SHFL.BFLY PT, R8, R69, 0x2, 0x1f ;  /* 0x0c401f0045087f89 */ /* 0x000e6200000e0000 */
[----:B------:R-:W-:-:S05]  /*5c70*/  ISETP.GT.AND P6, PT, R62, 0x19, PT ;  /* 0x000000193e00780c */ /* 0x000fca0003fc4270 */
[----:B------:R-:W3:Y:S01]  /*5c80*/  MUFU.TANH R20, R20 ;  /* 0x0000001400147308 */ /* 0x000ee20000002400 */
[----:B--2---:R-:W-:Y:S02]  /*5c90*/  FSEL R12, R12, -INF , P5 ;  /* 0xff8000000c0c7808 */ /* 0x004fe40002800000 */
[----:B------:R-:W-:-:S05]  /*5ca0*/  ISETP.GT.AND P5, PT, R62, 0x20, PT ;  /* 0x000000203e00780c */ /* 0x000fca0003fa4270 */
[----:B------:R-:W2:Y:S01]  /*5cb0*/  MUFU.TANH R21, R21 ;  /* 0x0000001500157308 */ /* 0x000ea20000002400 */
[----:B0-----:R-:W-:Y:S02]  /*5cc0*/  FSEL R13, R13, -INF , P1 ;  /* 0xff8000000d0d7808 */ /* 0x001fe40000800000 */
[----:B------:R-:W-:-:S05]  /*5cd0*/  ISETP.GT.AND P1, PT, R62, 0x21, PT ;  /* 0x000000213e00780c */ /* 0x000fca0003f24270 */
[----:B------:R-:W0:Y:S01]  /*5ce0*/  MUFU.TANH R26, R26 ;  /* 0x0000001a001a7308 */ /* 0x000e220000002400 */
[----:B---3--:R-:W-:Y:S02]  /*5cf0*/  FSEL R20, R20, -INF , P2 ;  /* 0xff80000014147808 */ /* 0x008fe40001000000 */
[----:B-1----:R-:W-:Y:S02]  /*5d00*/  FMNMX.FTZ R71, R69, R8, !PT ;  /* 0x0000000845477209 */ /* 0x002fe40007810000 */
[----:B------:R-:W-:-:S03]  /*5d10*/  ISETP.GT.AND P2, PT, R62, 0x28, PT ;  /* 0x000000283e00780c */ /* 0x000fc60003f44270 */
[----:B------:R-:W1:Y:S01]  /*5d20*/  SHFL.BFLY PT, R8, R71, 0x1, 0x1f ;  /* 0x0c201f0047087f89 */ /* 0x000e6200000e0000 */
        /* <DEDUP_REMOVED lines=8> */
[----:B------:R-:W-:Y:S02]  /*5db0*/  ISETP.GT.AND P6, PT, R62, 0x31, PT ;  /* 0x000000313e00780c */ /* 0x000fe40003fc4270 */
[----:B-1----:R-:W-:-:S03]  /*5dc0*/  FMNMX.FTZ R8, R71, R8, !PT ;  /* 0x0000000847087209 */ /* 0x002fc60007810000 */
[----:B------:R-:W1:Y:S01]  /*5dd0*/  MUFU.TANH R34, R34 ;  /* 0x0000002200227308 */ /* 0x000e620000002400 */
[----:B------:R-:W-:Y:S02]  /*5de0*/  FMNMX.FTZ R71, R9, R72, !PT ;  /* 0x0000004809477209 */ /* 0x000fe40007810000 */
[----:B--2---:R-:W-:Y:S02]  /*5df0*/  FSEL R30, R30, -INF , P5 ;  /* 0xff8000001e1e7808 */ /* 0x004fe40002800000 */
[----:B------:R-:W-:Y:S02]  /*5e00*/  FMNMX.FTZ R72, R12, R71, !PT ;  /* 0x000000470c487209 */ /* 0x000fe40007810000 */
[----:B------:R-:W-:Y:S01]  /*5e10*/  ISETP.GT.AND P5, PT, R62, 0x38, PT ;  /* 0x000000383e00780c */ /* 0x000fe20003fa4270 */
[----:B------:R-:W2:Y:S01]  /*5e20*/  MUFU.TANH R35, R35 ;  /* 0x0000002300237308 */ /* 0x000ea20000002400 */
[----:B------:R-:W-:Y:S02]  /*5e30*/  FMNMX.FTZ R71, R13, R72, !PT ;  /* 0x000000480d477209 */ /* 0x000fe40007810000 */
[----:B0-----:R-:W-:-:S02]  /*5e40*/  FSEL R31, R31, -INF , P1 ;  /* 0xff8000001f1f7808 */ /* 0x001fc40000800000 */
[----:B------:R-:W-:Y:S02]  /*5e50*/  FMNMX.FTZ R72, R20, R71, !PT ;  /* 0x0000004714487209 */ /* 0x000fe40007810000 */
        /* <DEDUP_REMOVED lines=22> */
[----:B--2---:R-:W-:-:S02]  /*5fc0*/  FSEL R42, R42, -INF , P5 ;  /* 0xff8000002a2a7808 */ /* 0x004fc40002800000 */
[----:B------:R-:W-:Y:S02]  /*5fd0*/  FMNMX.FTZ R71, R39, R72, !PT ;  /* 0x0000004827477209 */ /* 0x000fe40007810000 */
        /* <DEDUP_REMOVED lines=8> */
[----:B------:R-:W-:-:S04]  /*6060*/  FSETP.NEU.FTZ.AND P6, PT, R8, -INF , PT ;  /* 0xff8000000800780b */ /* 0x000fc80003fdd000 */
[----:B------:R-:W-:Y:S01]  /*6070*/  FSEL R70, R8, RZ, P6 ;  /* 0x000000ff08467208 */ /* 0x000fe20003000000 */
[----:B------:R-:W1:Y:S01]  /*6080*/  MUFU.TANH R50, R50 ;  /* 0x0000003200327308 */ /* 0x000e620000002400 */
[----:B--2---:R-:W-:Y:S02]  /*6090*/  FSEL R46, R46, -INF , P2 ;  /* 0xff8000002e2e7808 */ /* 0x004fe40001000000 */
[----:B------:R-:W-:Y:S01]  /*60a0*/  ISETP.GT.AND P2, PT, R62, 0x58, PT ;  /* 0x000000583e00780c */ /* 0x000fe20003f44270 */
[----:B------:R-:W-:-:S01]  /*60b0*/  FADD.FTZ R5, -R70, R5 ;  /* 0x0000000546057221 */ /* 0x000fc20000010100 */
[----:B------:R-:W-:Y:S01]  /*60c0*/  FMNMX.FTZ R72, R46, R72, !PT ;  /* 0x000000482e487209 */ /* 0x000fe20007810000 */
[----:B------:R-:W-:-:S02]  /*60d0*/  FFMA.FTZ R70, R8, R73, -8 ;  /* 0xc100000008467423 */ /* 0x000fc40000010049 */
[----:B------:R-:W2:Y:S01]  /*60e0*/  MUFU.TANH R54, R54 ;  /* 0x0000003600367308 */ /* 0x000ea20000002400 */
[----:B0-----:R-:W-:Y:S01]  /*60f0*/  FSEL R47, R47, -INF , P3 ;  /* 0xff8000002f2f7808 */ /* 0x001fe20001800000 */
[----:B------:R-:W-:Y:S01]  /*6100*/  FMUL.FTZ R5, R5, UR18 ;  /* 0x0000001205057c20 */ /* 0x000fe20008410000 */
[----:B------:R-:W-:-:S02]  /*6110*/  ISETP.GT.AND P3, PT, R62, 0x59, PT ;  /* 0x000000593e00780c */ /* 0x000fc40003f64270 */
[----:B------:R-:W-:Y:S02]  /*6120*/  FMNMX.FTZ R73, R47, R72, !PT ;  /* 0x000000482f497209 */ /* 0x000fe40007810000 */
[----:B------:R-:W-:Y:S01]  /*6130*/  FSEL R70, R70, RZ, P6 ;  /* 0x000000ff46467208 */ /* 0x000fe20003000000 */
[----:B------:R-:W0:Y:S01]  /*6140*/  MUFU.TANH R55, R55 ;  /* 0x0000003700377308 */ /* 0x000e220000002400 */
[----:B-1----:R-:W-:Y:S02]  /*6150*/  FSEL R50, R50, -INF , P4 ;  /* 0xff80000032327808 */ /* 0x002fe40002000000 */
[----:B------:R-:W-:Y:S01]  /*6160*/  ISETP.GT.AND P4, PT, R62, 0x60, PT ;  /* 0x000000603e00780c */ /* 0x000fe20003f84270 */
[----:B------:R-:W-:-:S01]  /*6170*/  FFMA.FTZ R14, R14, UR18, -R70 ;  /* 0x000000120e0e7c23 */ /* 0x000fc20008010846 */
[----:B------:R-:W-:Y:S01]  /*6180*/  FMNMX.FTZ R73, R50, R73, !PT ;  /* 0x0000004932497209 */ /* 0x000fe20007810000 */
[----:B------:R-:W-:-:S01]  /*6190*/  FFMA.FTZ R6, R6, UR18, -R70 ;  /* 0x0000001206067c23 */ /* 0x000fc20008010846 */
[----:B------:R-:W-:Y:S01]  /*61a0*/  ISETP.GT.AND P6, PT, R62, 0x61, PT ;  /* 0x000000613e00780c */ /* 0x000fe20003fc4270 */
[----:B------:R-:W1:Y:S01]  /*61b0*/  MUFU.TANH R58, R58 ;  /* 0x0000003a003a7308 */ /* 0x000e620000002400 */
[----:B--2---:R-:W-:Y:S01]  /*61c0*/  FSEL R54, R54, -INF , P5 ;  /* 0xff80000036367808 */ /* 0x004fe20002800000 */
[--C-:B------:R-:W-:Y:S01]  /*61d0*/  FFMA.FTZ R7, R7, UR18, -R70.reuse ;  /* 0x0000001207077c23 */ /* 0x100fe20008010846 */
[----:B------:R-:W-:Y:S01]  /*61e0*/  FMNMX.FTZ R74, R51, R73, !PT ;  /* 0x00000049334a7209 */ /* 0x000fe20007810000 */
[--C-:B------:R-:W-:Y:S01]  /*61f0*/  FFMA.FTZ R10, R10, UR18, -R70.reuse ;  /* 0x000000120a0a7c23 */ /* 0x100fe20008010846 */
[----:B------:R-:W-:Y:S01]  /*6200*/  ISETP.GT.AND P5, PT, R62, 0x79, PT ;  /* 0x000000793e00780c */ /* 0x000fe20003fa4270 */
[--C-:B------:R-:W-:Y:S01]  /*6210*/  FFMA.FTZ R11, R11, UR18, -R70.reuse ;  /* 0x000000120b0b7c23 */ /* 0x100fe20008010846 */
[----:B------:R-:W-:Y:S01]  /*6220*/  FMNMX.FTZ R74, R54, R74, !PT ;  /* 0x0000004a364a7209 */ /* 0x000fe20007810000 */
[----:B------:R-:W2:Y:S01]  /*6230*/  MUFU.TANH R59, R59 ;  /* 0x0000003b003b7308 */ /* 0x000ea20000002400 */
[----:B0-----:R-:W-:Y:S01]  /*6240*/  FSEL R55, R55, -INF , P1 ;  /* 0xff80000037377808 */ /* 0x001fe20000800000 */
[--C-:B------:R-:W-:Y:S01]  /*6250*/  FFMA.FTZ R15, R15, UR18, -R70.reuse ;  /* 0x000000120f0f7c23 */ /* 0x100fe20008010846 */
[----:B------:R-:W-:Y:S01]  /*6260*/  ISETP.GT.AND P1, PT, R62, 0x69, PT ;  /* 0x000000693e00780c */ /* 0x000fe20003f24270 */
[--C-:B------:R-:W-:Y:S01]  /*6270*/  FFMA.FTZ R24, R24, UR18, -R70.reuse ;  /* 0x0000001218187c23 */ /* 0x100fe20008010846 */
[----:B------:R-:W-:-:S01]  /*6280*/  FFMA.FTZ R25, R25, UR18, -R70 ;  /* 0x0000001219197c23 */ /* 0x000fc20008010846 */
[--C-:B------:R-:W-:Y:S01]  /*6290*/  FFMA.FTZ R28, R28, UR18, -R70.reuse ;  /* 0x000000121c1c7c23 */ /* 0x100fe20008010846 */
[----:B------:R-:W-:-:S01]  /*62a0*/  FFMA.FTZ R29, R29, UR18, -R70 ;  /* 0x000000121d1d7c23 */ /* 0x000fc20008010846 */
[----:B------:R-:W0:Y:S01]  /*62b0*/  MUFU.TANH R64, R64 ;  /* 0x0000004000407308 */ /* 0x000e220000002400 */
[----:B-1----:R-:W-:Y:S01]  /*62c0*/  FSEL R58, R58, -INF , P2 ;  /* 0xff8000003a3a7808 */ /* 0x002fe20001000000 */
[--C-:B------:R-:W-:Y:S01]  /*62d0*/  FFMA.FTZ R32, R32, UR18, -R70.reuse ;  /* 0x0000001220207c23 */ /* 0x100fe20008010846 */
[----:B------:R-:W-:Y:S01]  /*62e0*/  ISETP.GT.AND P2, PT, R62, 0x70, PT ;  /* 0x000000703e00780c */ /* 0x000fe20003f44270 */
[--C-:B------:R-:W-:Y:S01]  /*62f0*/  FFMA.FTZ R33, R33, UR18, -R70.reuse ;  /* 0x0000001221217c23 */ /* 0x100fe20008010846 */
[----:B------:R-:W-:-:S01]  /*6300*/  FFMA.FTZ R36, R36, UR18, -R70 ;  /* 0x0000001224247c23 */ /* 0x000fc20008010846 */
[--C-:B------:R-:W-:Y:S01]  /*6310*/  FFMA.FTZ R37, R37, UR18, -R70.reuse ;  /* 0x0000001225257c23 */ /* 0x100fe20008010846 */
[----:B------:R-:W-:-:S01]  /*6320*/  FFMA.FTZ R40, R40, UR18, -R70 ;  /* 0x0000001228287c23 */ /* 0x000fc20008010846 */
[----:B------:R1:W3:Y:S01]  /*6330*/  MUFU.TANH R69, R75 ;  /* 0x0000004b00457308 */ /* 0x0002e20000002400 */
[----:B--2---:R-:W-:Y:S01]  /*6340*/  FSEL R59, R59, -INF , P3 ;  /* 0xff8000003b3b7808 */ /* 0x004fe20001800000 */
[--C-:B------:R-:W-:Y:S01]  /*6350*/  FFMA.FTZ R41, R41, UR18, -R70.reuse ;  /* 0x0000001229297c23 */ /* 0x100fe20008010846 */
[----:B------:R-:W-:Y:S01]  /*6360*/  ISETP.GT.AND P3, PT, R62, 0x71, PT ;  /* 0x000000713e00780c */ /* 0x000fe20003f64270 */
[--C-:B------:R-:W-:Y:S01]  /*6370*/  FFMA.FTZ R44, R44, UR18, -R70.reuse ;  /* 0x000000122c2c7c23 */ /* 0x100fe20008010846 */
[----:B------:R-:W-:-:S01]  /*6380*/  FFMA.FTZ R45, R45, UR18, -R70 ;  /* 0x000000122d2d7c23 */ /* 0x000fc20008010846 */
[--C-:B------:R-:W-:Y:S01]  /*6390*/  FFMA.FTZ R48, R48, UR18, -R70.reuse ;  /* 0x0000001230307c23 */ /* 0x100fe20008010846 */
[----:B------:R-:W-:-:S01]  /*63a0*/  FFMA.FTZ R49, R49, UR18, -R70 ;  /* 0x0000001231317c23 */ /* 0x000fc20008010846 */
[----:B------:R-:W2:Y:S01]  /*63b0*/  MUFU.TANH R71, R78 ;  /* 0x0000004e00477308 */ /* 0x000ea20000002400 */
[----:B-1----:R-:W-:Y:S01]  /*63c0*/  FMNMX.FTZ R75, R55, R74, !PT ;  /* 0x0000004a374b7209 */ /* 0x002fe20007810000 */
[--C-:B------:R-:W-:Y:S01]  /*63d0*/  FFMA.FTZ R52, R52, UR18, -R70.reuse ;  /* 0x0000001234347c23 */ /* 0x100fe20008010846 */
[----:B0-----:R-:W-:Y:S01]  /*63e0*/  FSEL R64, R64, -INF , P4 ;  /* 0xff80000040407808 */ /* 0x001fe20002000000 */
[--C-:B------:R-:W-:Y:S01]  /*63f0*/  FFMA.FTZ R53, R53, UR18, -R70.reuse ;  /* 0x0000001235357c23 */ /* 0x100fe20008010846 */
[----:B------:R-:W-:Y:S01]  /*6400*/  FMNMX.FTZ R75, R58, R75, !PT ;  /* 0x0000004b3a4b7209 */ /* 0x000fe20007810000 */
[--C-:B------:R-:W-:Y:S01]  /*6410*/  FFMA.FTZ R56, R56, UR18, -R70.reuse ;  /* 0x0000001238387c23 */ /* 0x100fe20008010846 */
[----:B------:R-:W-:Y:S01]  /*6420*/  ISETP.GT.AND P4, PT, R62, 0x78, PT ;  /* 0x000000783e00780c */ /* 0x000fe20003f84270 */
[----:B------:R-:W0:Y:S01]  /*6430*/  MUFU.TANH R72, R79 ;  /* 0x0000004f00487308 */ /* 0x000e220000002400 */
[----:B------:R-:W-:Y:S01]  /*6440*/  FMNMX.FTZ R75, R59, R75, !PT ;  /* 0x0000004b3b4b7209 */ /* 0x000fe20007810000 */
[--C-:B------:R-:W-:Y:S01]  /*6450*/  FFMA.FTZ R57, R57, UR18, -R70.reuse ;  /* 0x0000001239397c23 */ /* 0x100fe20008010846 */
[----:B---3--:R-:W-:Y:S01]  /*6460*/  FSEL R69, R69, -INF , P6 ;  /* 0xff80000045457808 */ /* 0x008fe20003000000 */
        /* <DEDUP_REMOVED lines=9> */
[----:B------:R-:W-:-:S01]  /*6500*/  FFMA.FTZ R66, R66, UR18, -R70 ;  /* 0x0000001242427c23 */ /* 0x000fc20008010846 */
[--C-:B------:R-:W-:Y:S01]  /*6510*/  FFMA.FTZ R67, R67, UR18, -R70.reuse ;  /* 0x0000001243437c23 */ /* 0x100fe20008010846 */
[----:B------:R-:W-:Y:S01]  /*6520*/  FMNMX.FTZ R77, R75, R76, !PT ;  /* 0x0000004c4b4d7209 */ /* 0x000fe20007810000 */
[----:B------:R-:W2:Y:S01]  /*6530*/  MUFU.TANH R74, R83 ;  /* 0x00000053004a7308 */ /* 0x000ea20000002400 */
[----:B0-----:R-:W-:Y:S01]  /*6540*/  FSEL R72, R72, -INF , P1 ;  /* 0xff80000048487808 */ /* 0x001fe20000800000 */
[--C-:B------:R-:W-:Y:S01]  /*6550*/  FFMA.FTZ R84, R84, UR18, -R70.reuse ;  /* 0x0000001254547c23 */ /* 0x100fe20008010846 */
[----:B------:R-:W-:-:S02]  /*6560*/  FFMA.FTZ R70, R85, UR18, -R70 ;  /* 0x0000001255467c23 */ /* 0x000fc40008010846 */
[----:B------:R-:W-:-:S03]  /*6570*/  FMNMX.FTZ R76, R72, R77, !PT ;  /* 0x0000004d484c7209 */ /* 0x000fc60007810000 */
[----:B------:R-:W0:Y:S01]  /*6580*/  MUFU.TANH R62, R86 ;  /* 0x00000056003e7308 */ /* 0x000e220000002400 */
[----:B-1----:R-:W-:-:S04]  /*6590*/  FSEL R73, R73, -INF , P2 ;  /* 0xff80000049497808 */ /* 0x002fc80001000000 */
[----:B------:R-:W-:-:S03]  /*65a0*/  FMNMX.FTZ R77, R73, R76, !PT ;  /* 0x0000004c494d7209 */ /* 0x000fc60007810000 */
[----:B------:R-:W1:Y:S01]  /*65b0*/  MUFU.TANH R71, R87 ;  /* 0x0000005700477308 */ /* 0x000e620000002400 */
[----:B--2---:R-:W-:-:S04]  /*65c0*/  FSEL R74, R74, -INF , P3 ;  /* 0xff8000004a4a7808 */ /* 0x004fc80001800000 */
[----:B------:R-:W-:-:S03]  /*65d0*/  FMNMX.FTZ R77, R74, R77, !PT ;  /* 0x0000004d4a4d7209 */ /* 0x000fc60007810000 */
[----:B------:R2:W-:Y:S01]  /*65e0*/  MUFU.EX2 R78, R14 ;  /* 0x0000000e004e7308 */ /* 0x0005e20000000800 */
[----:B0-----:R-:W-:-:S04]  /*65f0*/  FSEL R62, R62, -INF , P4 ;  /* 0xff8000003e3e7808 */ /* 0x001fc80002000000 */
[----:B------:R-:W-:-:S03]  /*6600*/  FMNMX.FTZ R76, R62, R77, !PT ;  /* 0x0000004d3e4c7209 */ /* 0x000fc60007810000 */
[----:B------:R-:W-:Y:S01]  /*6610*/  MUFU.EX2 R6, R6 ;  /* 0x0000000600067308 */ /* 0x000fe20000000800 */
[----:B-1----:R-:W-:-:S04]  /*6620*/  FSEL R71, R71, -INF , P5 ;  /* 0xff80000047477808 */ /* 0x002fc80002800000 */
[----:B------:R-:W-:-:S03]  /*6630*/  FMNMX.FTZ R76, R71, R76, !PT ;  /* 0x0000004c474c7209 */ /* 0x000fc60007810000 */
[----:B------:R-:W0:Y:S02]  /*6640*/  MUFU.EX2 R5, R5 ;  /* 0x0000000500057308 */ /* 0x000e240000000800 */
[----:B------:R-:W1:Y:S06]  /*6650*/  SHFL.BFLY PT, R77, R76, 0x2, 0x1f ;  /* 0x0c401f004c4d7f89 */ /* 0x000e6c00000e0000 */
[----:B------:R-:W-:Y:S08]  /*6660*/  MUFU.EX2 R7, R7 ;  /* 0x0000000700077308 */ /* 0x000ff00000000800 */
[----:B------:R-:W-:Y:S08]  /*6670*/  MUFU.EX2 R10, R10 ;  /* 0x0000000a000a7308 */ /* 0x000ff00000000800 */
[----:B------:R-:W-:Y:S01]  /*6680*/  MUFU.EX2 R11, R11 ;  /* 0x0000000b000b7308 */ /* 0x000fe20000000800 */
[----:B-1----:R-:W-:-:S05]  /*6690*/  FMNMX.FTZ R77, R76, R77, !PT ;  /* 0x0000004d4c4d7209 */ /* 0x002fca0007810000 */
[----:B--2---:R-:W1:Y:S02]  /*66a0*/  SHFL.BFLY PT, R14, R77, 0x1, 0x1f ;  /* 0x0c201f004d0e7f89 */ /* 0x004e6400000e0000 */
[----:B------:R-:W-:Y:S08]  /*66b0*/  MUFU.EX2 R15, R15 ;  /* 0x0000000f000f7308 */ /* 0x000ff00000000800 */
[----:B------:R-:W-:Y:S08]  /*66c0*/  MUFU.EX2 R24, R24 ;  /* 0x0000001800187308 */ /* 0x000ff00000000800 */
[----:B------:R-:W-:Y:S01]  /*66d0*/  MUFU.EX2 R25, R25 ;  /* 0x0000001900197308 */ /* 0x000fe20000000800 */
[----:B-1----:R-:W-:-:S07]  /*66e0*/  FMNMX.FTZ R14, R77, R14, !PT ;  /* 0x0000000e4d0e7209 */ /* 0x002fce0007810000 */
        /* <DEDUP_REMOVED lines=45> */
[----:B0-----:R-:W-:-:S01]  /*69c0*/  FFMA.FTZ R68, R5, R3, R6 ;  /* 0x0000000305447223 */ /* 0x001fc20000010006 */
[----:B-1----:R-:W-:-:S06]  /*69d0*/  FFMA.FTZ R3, R4, R2, R77 ;  /* 0x0000000204037223 */ /* 0x002fcc000001004d */
        /* <DEDUP_REMOVED lines=115> */
.L_x_12936:
        /* <DEDUP_REMOVED lines=91> */
.L_x_12926:
        /* <DEDUP_REMOVED lines=8> */
.L_x_12949:
[----:B------:R-:W-:-:S04]  /*7740*/  UIADD3 UR36, UR19, 0x1, URZ ;  /* 0x0000000113247890 */ /* 0x000fc8000fffe03f */
[----:B------:R-:W-:-:S04]  /*7750*/  UISETP.NE.AND UP0, UPT, UR36, 0x2, UPT ;  /* 0x000000022400788c */ /* 0x000fc8000bf05270 */
[----:B------:R-:W-:Y:S02]  /*7760*/  USEL UR47, URZ, 0x1, UP0 ;  /* 0x000000013f2f7887 */ /* 0x000fe40008000000 */
[----:B------:R-:W-:Y:S02]  /*7770*/  USEL UR36, UR36, URZ, UP0 ;  /* 0x0000003f24247287 */ /* 0x000fe40008000000 */
[----:B------:R-:W-:Y:S01]  /*7780*/  ULOP3.LUT UR47, UR17, UR47, URZ, 0x3c, !UPT ;  /* 0x0000002f112f7292 */ /* 0x000fe2000f8e3c3f */
[----:B------:R-:W-:Y:S11]  /*7790*/  @!P0 BRA `(.L_x_12939) ;  /* 0x0000000000048947 */ /* 0x000ff60003800000 */
[----:B------:R-:W-:Y:S01]  /*77a0*/  BPT.TRAP 0x1 ;  /* 0x000000040000795c */ /* 0x000fe20000300000 */
.L_x_12939:
[----:B------:R-:W-:Y:S01]  /*77b0*/  ULEA UR6, UR36, UR46, 0x3 ;  /* 0x0000002e24067291 */ /* 0x000fe2000f8e183f */
[----:B------:R-:W-:-:S05]  /*77c0*/  IMAD.U32 R6, RZ, RZ, UR47 ;  /* 0x0000002fff067e24 */ /* 0x000fca000f8e00ff */
[----:B------:R-:W-:-:S04]  /*77d0*/  SHF.L.U32 R6, R6, 0x1f, RZ ;  /* 0x0000001f06067819 */ /* 0x000fc800000006ff */
[----:B------:R0:W1:Y:S01]  /*77e0*/  SYNCS.PHASECHK.TRANS64.TRYWAIT P1, [UR6+0x19c30], R6 ;  /* 0x019c3006ff0075a7 */ /* 0x0000620008020146 */
[----:B------:R-:W-:Y:S05]  /*77f0*/  @!P0 BRA `(.L_x_12940) ;  /* 0x0000000000048947 */ /* 0x000fea0003800000 */
[----:B------:R-:W-:Y:S01]  /*7800*/  BPT.TRAP 0x1 ;  /* 0x000000040000795c */ /* 0x000fe20000300000 */
.L_x_12940:
[----:B-1----:R-:W-:Y:S05]  /*7810*/  @P1 BRA `(.L_x_12941) ;  /* 0x0000000000081947 */ /* 0x002fea0003800000 */
[----:B------:R-:W1:Y:S02]  /*7820*/  SYNCS.PHASECHK.TRANS64.TRYWAIT P1, [UR6+0x19c30], R6 ;  /* 0x019c3006ff0075a7 */ /* 0x000e640008020146 */
[----:B-1----:R-:W-:Y:S05]  /*7830*/  @!P1 BRA `(.L_x_12942) ;  /* 0x000000c800549947 */ /* 0x002fea0003800000 */
.L_x_12941:
        /* <DEDUP_REMOVED lines=17> */
.L_x_12943:
[----:B------:R-:W-:Y:S01]  /*7950*/  ULEA UR11, UR19, UR46, 0x3 ;  /* 0x0000002e130b7291 */ /* 0x000fe2000f8e183f */
[----:B01----:R-:W-:-:S05]  /*7960*/  IMAD.U32 R6, RZ, RZ, UR17 ;  /* 0x00000011ff067e24 */ /* 0x003fca000f8e00ff */
[----:B------:R-:W-:-:S04]  /*7970*/  SHF.L.U32 R6, R6, 0x1f, RZ ;  /* 0x0000001f06067819 */ /* 0x000fc800000006ff */
[----:B------:R0:W1:Y:S01]  /*7980*/  SYNCS.PHASECHK.TRANS64.TRYWAIT P1, [UR11+0x19c50], R6 ;  /* 0x019c5006ff0075a7 */ /* 0x000062000802014b */
[----:B------:R-:W-:Y:S05]  /*7990*/  @!P0 BRA `(.L_x_12944) ;  /* 0x0000000000048947 */ /* 0x000fea0003800000 */
[----:B------:R-:W-:Y:S01]  /*79a0*/  BPT.TRAP 0x1 ;  /* 0x000000040000795c */ /* 0x000fe20000300000 */
.L_x_12944:
[----:B-1----:R-:W-:Y:S05]  /*79b0*/  @P1 BRA `(.L_x_12945) ;  /* 0x0000000000081947 */ /* 0x002fea0003800000 */
[----:B------:R-:W1:Y:S02]  /*79c0*/  SYNCS.PHASECHK.TRANS64.TRYWAIT P1, [UR11+0x19c50], R6 ;  /* 0x019c5006ff0075a7 */ /* 0x000e64000802014b */
[----:B-1----:R-:W-:Y:S05]  /*79d0*/  @!P1 BRA `(.L_x_12946) ;  /* 0x000000c800049947 */ /* 0x002fea0003800000 */
.L_x_12945:
        /* <DEDUP_REMOVED lines=27> */
.L_x_12947:
        /* <DEDUP_REMOVED lines=68> */
[----:B------:R-:W-:Y:S01]  /*7fd0*/  FMUL.FTZ R78, R0, R87 ;  /* 0x00000057004e7220 */ /* 0x000fe20000410000 */
[----:B------:R-:W-:Y:S01]  /*7fe0*/  ULEA UR6, UR36, UR46, 0x3 ;  /* 0x0000002e24067291 */ /* 0x000fe2000f8e183f */
[----:B------:R-:W2:Y:S01]  /*7ff0*/  MUFU.TANH R28, R28 ;  /* 0x0000001c001c7308 */ /* 0x000ea20000002400 */
[----:B0-----:R-:W-:-:S02]  /*8000*/  FMNMX.FTZ R8, R26, R49, !PT ;  /* 0x000000311a087209 */ /* 0x001fc40007810000 */
[----:B------:R-:W-:-:S04]  /*8010*/  UIADD3 UR6, UR6, 0x19c40, URZ ;  /* 0x00019c4006067890 */ /* 0x000fc8000fffe03f */
[----:B------:R-:W-:Y:S01]  /*8020*/  UPRMT UR6, UR45, 0x654, UR6 ;  /* 0x000006542d067896 */ /* 0x000fe20008000006 */
[----:B------:R-:W0:Y:S01]  /*8030*/  MUFU.TANH R29, R29 ;  /* 0x0000001d001d7308 */ /* 0x000e220000002400 */
[----:B-1----:R-:W-:-:S07]  /*8040*/  FMNMX.FTZ R49, R27, R8, !PT ;  /* 0x000000081b317209 */ /* 0x002fce0007810000 */
[----:B------:R-:W1:Y:S01]  /*8050*/  MUFU.TANH R30, R30 ;  /* 0x0000001e001e7308 */ /* 0x000e620000002400 */
[----:B--2---:R-:W-:Y:S01]  /*8060*/  FMNMX.FTZ R8, R28, R49, !PT ;  /* 0x000000311c087209 */ /* 0x004fe20007810000 */
[----:B------:R-:W-:Y:S01]  /*8070*/  FMUL.FTZ R49, R0, R69 ;  /* 0x0000004500317220 */ /* 0x000fe20000410000 */
[----:B------:R-:W-:Y:S05]  /*8080*/  SYNCS.ARRIVE.TRANS64.RED.A1T0 RZ, [UR6], RZ ;  /* 0x000000ffffff79a7 */ /* 0x000fea0008100406 */
        /* <DEDUP_REMOVED lines=73> */
[----:B------:R-:W-:-:S03]  /*8520*/  FMNMX.FTZ R69, R39, R14, !PT ;  /* 0x0000000e27457209 */ /* 0x000fc60007810000 */
[----:B------:R-:W3:Y:S01]  /*8530*/  MUFU.TANH R50, R50 ;  /* 0x0000003200327308 */ /* 0x000ee20000002400 */
[----:B------:R-:W-:Y:S01]  /*8540*/  FMNMX.FTZ R14, R42, R69, !PT ;  /* 0x000000452a0e7209 */ /* 0x000fe20007810000 */
[----:B------:R-:W-:-:S03]  /*8550*/  FMUL.FTZ R69, R0, R71 ;  /* 0x0000004700457220 */ /* 0x000fc60000410000 */
[----:B0-----:R-:W-:-:S03]  /*8560*/  FMNMX.FTZ R73, R43, R14, !PT ;  /* 0x0000000e2b497209 */ /* 0x001fc60007810000 */
[----:B------:R-:W0:Y:S01]  /*8570*/  MUFU.TANH R51, R51 ;  /* 0x0000003300337308 */ /* 0x000e220000002400 */
[----:B--2---:R-:W-:-:S04]  /*8580*/  FMNMX.FTZ R14, R46, R73, !PT ;  /* 0x000000492e0e7209 */ /* 0x004fc80007810000 */
[----:B-1----:R-:W-:-:S03]  /*8590*/  FMNMX.FTZ R71, R47, R14, !PT ;  /* 0x0000000e2f477209 */ /* 0x002fc60007810000 */
[----:B------:R-:W1:Y:S01]  /*85a0*/  MUFU.TANH R54, R54 ;  /* 0x0000003600367308 */ /* 0x000e620000002400 */
[----:B---3--:R-:W-:Y:S01]  /*85b0*/  FMNMX.FTZ R14, R50, R71, !PT ;  /* 0x00000047320e7209 */ /* 0x008fe20007810000 */
        /* <DEDUP_REMOVED lines=36> */
[----:B-1----:R-:W-:-:S04]  /*8800*/  FMNMX.FTZ R77, R75, R14, !PT ;  /* 0x0000000e4b4d7209 */ /* 0x002fc80007810000 */
[----:B--2---:R-:W-:-:S04]  /*8810*/  FMNMX.FTZ R77, R76, R77, !PT ;  /* 0x0000004d4c4d7209 */ /* 0x004fc80007810000 */
[----:B0-----:R-:W-:-:S05]  /*8820*/  FMNMX.FTZ R79, R78, R77, !PT ;  /* 0x0000004d4e4f7209 */ /* 0x001fca0007810000 */
[----:B------:R-:W0:Y:S02]  /*8830*/  SHFL.BFLY PT, R14, R79, 0x2, 0x1f ;  /* 0x0c401f004f0e7f89 */ /* 0x000e2400000e0000 */
[----:B0-----:R-:W-:-:S05]  /*8840*/  FMNMX.FTZ R80, R79, R14, !PT ;  /* 0x0000000e4f507209 */ /* 0x001fca0007810000 */
[----:B------:R-:W0:Y:S02]  /*8850*/  SHFL.BFLY PT, R77, R80, 0x1, 0x1f ;  /* 0x0c201f00504d7f89 */ /* 0x000e2400000e0000 */
[----:B0-----:R-:W-:Y:S01]  /*8860*/  FMNMX.FTZ R14, R80, R77, !PT ;  /* 0x0000004d500e7209 */ /* 0x001fe20007810000 */
[----:B------:R-:W-:Y:S01]  /*8870*/  IMAD.U32 R77, RZ, RZ, UR18 ;  /* 0x00000012ff4d7e24 */ /* 0x000fe2000f8e00ff */
[----:B------:R-:W-:Y:S03]  /*8880*/  MUFU.EX2 R80, R5 ;  /* 0x0000000500507308 */ /* 0x000fe60000000800 */
[----:B------:R-:W-:-:S01]  /*8890*/  FFMA.FTZ R77, R8, R77, -8 ;  /* 0xc1000000084d7423 */ /* 0x000fc2000001004d */
[----:B------:R-:W-:-:S03]  /*88a0*/  FADD.FTZ R4, -R14, R4 ;  /* 0x000000040e047221 */ /* 0x000fc60000010100 */
[--C-:B------:R-:W-:Y:S01]  /*88b0*/  FFMA.FTZ R7, R7, UR18, -R77.reuse ;  /* 0x0000001207077c23 */ /* 0x100fe2000801084d */
[----:B------:R-:W-:Y:S01]  /*88c0*/  FMUL.FTZ R4, R4, UR18 ;  /* 0x0000001204047c20 */ /* 0x000fe20008410000 */
        /* <DEDUP_REMOVED lines=11> */
[----:B0-----:R-:W-:-:S02]  /*8980*/  IMAD.U32 R7, RZ, RZ, UR18 ;  /* 0x00000012ff077e24 */ /* 0x001fc4000f8e00ff */
[--C-:B------:R-:W-:Y:S01]  /*8990*/  FFMA.FTZ R30, R30, UR18, -R77.reuse ;  /* 0x000000121e1e7c23 */ /* 0x100fe2000801084d */
[----:B------:R-:W-:-:S01]  /*89a0*/  FFMA.FTZ R31, R31, UR18, -R77 ;  /* 0x000000121f1f7c23 */ /* 0x000fc2000801084d */
[--C-:B------:R-:W-:Y:S01]  /*89b0*/  FFMA.FTZ R32, R32, UR18, -R77.reuse ;  /* 0x0000001220207c23 */ /* 0x100fe2000801084d */
[----:B------:R-:W-:-:S01]  /*89c0*/  FFMA.FTZ R33, R33, UR18, -R77 ;  /* 0x0000001221217c23 */ /* 0x000fc2000801084d */
[--C-:B------:R-:W-:Y:S01]  /*89d0*/  FFMA.FTZ R34, R34, UR18, -R77.reuse ;  /* 0x0000001222227c23 */ /* 0x100fe2000801084d */
[----:B------:R-:W-:-:S01]  /*89e0*/  FFMA.FTZ R35, R35, UR18, -R77 ;  /* 0x0000001223237c23 */ /* 0x000fc2000801084d */
[----:B------:R-:W0:Y:S01]  /*89f0*/  MUFU.EX2 R5, R6 ;  /* 0x0000000600057308 */ /* 0x000e220000000800 */
[----:B-1----:R-:W-:-:S01]  /*8a00*/  FFMA.FTZ R4, R14, R7, -8 ;  /* 0xc10000000e047423 */ /* 0x002fc20000010007 */
        /* <DEDUP_REMOVED lines=40> */
[----:B0-----:R-:W-:Y:S01]  /*8c90*/  FFMA.FTZ R3, R80, R3, R5 ;  /* 0x0000000350037223 */ /* 0x001fe20000010005 */
[----:B-1----:R-:W-:-:S01]  /*8ca0*/  FFMA.FTZ R2, R79, R2, R6 ;  /* 0x000000024f027223 */ /* 0x002fc20000010006 */
[--C-:B------:R-:W-:Y:S01]  /*8cb0*/  FFMA.FTZ R41, R41, UR18, -R77.reuse ;  /* 0x0000001229297c23 */ /* 0x100fe2000801084d */
[----:B------:R-:W-:-:S01]  /*8cc0*/  FFMA.FTZ R44, R44, UR18, -R77 ;  /* 0x000000122c2c7c23 */ /* 0x000fc2000801084d */
[----:B--2---:R-:W-:Y:S01]  /*8cd0*/  FADD.FTZ R10, R82, R3 ;  /* 0x00000003520a7221 */ /* 0x004fe20000010000 */
[----:B---3--:R-:W-:-:S01]  /*8ce0*/  FADD.FTZ R2, R7, R2 ;  /* 0x0000000207027221 */ /* 0x008fc20000010000 */
[----:B------:R-:W0:Y:S01]  /*8cf0*/  MUFU.EX2 R78, R15 ;  /* 0x0000000f004e7308 */ /* 0x000e220000000800 */
[----:B------:R-:W-:-:S01]  /*8d00*/  FFMA.FTZ R45, R45, UR18, -R77 ;  /* 0x000000122d2d7c23 */ /* 0x000fc2000801084d */
[----:B------:R-:W-:Y:S01]  /*8d10*/  FADD.FTZ R3, R11, R10 ;  /* 0x0000000a0b037221 */ /* 0x000fe20000010000 */
[----:B----4-:R-:W-:-:S01]  /*8d20*/  FADD.FTZ R9, R13, R2 ;  /* 0x000000020d097221 */ /* 0x010fc20000010000 */
[--C-:B------:R-:W-:Y:S01]  /*8d30*/  FFMA.FTZ R48, R48, UR18, -R77.reuse ;  /* 0x0000001230307c23 */ /* 0x100fe2000801084d */
[----:B------:R-:W-:-:S01]  /*8d40*/  FFMA.FTZ R49, R49, UR18, -R77 ;  /* 0x0000001231317c23 */ /* 0x000fc2000801084d */
[--C-:B------:R-:W-:Y:S01]  /*8d50*/  FFMA.FTZ R52, R52, UR18, -R77.reuse ;  /* 0x0000001234347c23 */ /* 0x100fe2000801084d */
[----:B------:R-:W-:-:S01]  /*8d60*/  FFMA.FTZ R53, R53, UR18, -R77 ;  /* 0x0000001235357c23 */ /* 0x000fc2000801084d */
[----:B------:R-:W1:Y:S01]  /*8d70*/  MUFU.EX2 R20, R20 ;  /* 0x0000001400147308 */ /* 0x000e620000000800 */
[----:B-----5:R-:W-:-:S01]  /*8d80*/  FADD.FTZ R3, R12, R3 ;  /* 0x000000030c037221 */ /* 0x020fc20000010000 */
        /* <DEDUP_REMOVED lines=120> */
.L_x_12948:
        /* <DEDUP_REMOVED lines=91> */
.L_x_12938:
[----:B------:R-:W-:Y:S06]  /*9ac0*/  BAR.ARV 0x8, 0x200 ;  /* 0x0208000000007b1d */ /* 0x000fec0000002000 */
[----:B------:R-:W-:Y:S05]  /*9ad0*/  @!P0 BRA `(.L_x_12950) ;  /* 0x0000000000048947 */ /* 0x000fea0003800000 */
[----:B------:R-:W-:Y:S01]  /*9ae0*/  BPT.TRAP 0x1 ;  /* 0x000000040000795c */ /* 0x000fe20000300000 */
.L_x_12950:
[----:B------:R-:W-:Y:S01]  /*9af0*/  ULEA UR5, UR36, UR46, 0x3 ;  /* 0x0000002e24057291 */ /* 0x000fe2000f8e183f */
[----:B------:R-:W-:-:S05]  /*9b00*/  IMAD.U32 R0, RZ, RZ, UR47 ;  /* 0x0000002fff007e24 */ /* 0x000fca000f8e00ff */
[----:B------:R-:W-:-:S04]  /*9b10*/  SHF.L.U32 R0, R0, 0x1f, RZ ;  /* 0x0000001f00007819 */ /* 0x000fc800000006ff */
[----:B------:R0:W1:Y:S01]  /*9b20*/  SYNCS.PHASECHK.TRANS64.TRYWAIT P1, [UR5+0x19c50], R0 ;  /* 0x019c5000ff0075a7 */ /* 0x0000620008020145 */
[----:B------:R-:W-:Y:S05]  /*9b30*/  @!P0 BRA `(.L_x_12951) ;  /* 0x0000000000048947 */ /* 0x000fea0003800000 */
[----:B------:R-:W-:Y:S01]  /*9b40*/  BPT.TRAP 0x1 ;  /* 0x000000040000795c */ /* 0x000fe20000300000 */
.L_x_12951:
[----:B-1----:R-:W-:Y:S05]  /*9b50*/  @P1 BRA `(.L_x_12952) ;  /* 0x0000000000081947 */ /* 0x002fea0003800000 */
[----:B------:R-:W1:Y:S02]  /*9b60*/  SYNCS.PHASECHK.TRANS64.TRYWAIT P1, [UR5+0x19c50], R0 ;  /* 0x019c5000ff0075a7 */ /* 0x000e640008020145 */
[----:B-1----:R-:W-:Y:S05]  /*9b70*/  @!P1 BRA `(.L_x_12953) ;  /* 0x000000a400b49947 */ /* 0x002fea0003800000 */
.L_x_12952:
        /* <DEDUP_REMOVED lines=13> */
[----:B-1----:R-:W1:Y:S01]  /*9c50*/  @P1 LDC.64 R4, c[0x0][0x9d0] ;  /* 0x00027400ff041b82 */ /* 0x002e620000000a00 */
[----:B0-----:R-:W-:-:S04]  /*9c60*/  @P1 IMAD R0, R6, UR39, RZ ;  /* 0x0000002706001c24 */ /* 0x001fc8000f8e02ff */
[----:B------:R-:W-:Y:S02]  /*9c70*/  @P1 IMAD R9, R7, UR38, R0 ;  /* 0x0000002607091c24 */ /* 0x000fe4000f8e0200 */
[----:B------:R-:W-:-:S04]  /*9c80*/  @P1 IMAD.WIDE.U32 R6, R6, UR38, RZ ;  /* 0x0000002606061c25 */ /* 0x000fc8000f8e00ff */
[----:B------:R-:W-:Y:S02]  /*9c90*/  @P1 IMAD.IADD R7, R7, 0x1, R9 ;  /* 0x0000000107071824 */ /* 0x000fe400078e0209 */
[----:B-1----:R-:W-:-:S04]  /*9ca0*/  @P1 IMAD.WIDE.U32 R6, R4, UR40, R6 ;  /* 0x0000002804061c25 */ /* 0x002fc8000f8e0006 */
        /* <DEDUP_REMOVED lines=12> */
[----:B------:R-:W1:Y:S04]  /*9d70*/  SHFL.BFLY PT, R0, R3, 0x2, 0x1f ;  /* 0x0c401f0003007f89 */ /* 0x000e6800000e0000 */
[----:B------:R-:W3:Y:S01]  /*9d80*/  SHFL.BFLY PT, R7, R2, 0x2, 0x1f ;  /* 0x0c401f0002077f89 */ /* 0x000ee200000e0000 */
[----:B------:R-:W-:Y:S02]  /*9d90*/  WARPGROUP.DEPBAR.LE gsb0, 0x0 ;  /* 0x00008000000079c5 */ /* 0x000fe40000010000 */
[----:B------:R-:W-:-:S06]  /*9da0*/  WARPGROUP.ARRIVE ;  /* 0x00000000000079c5 */ /* 0x000fcc0000000000 */
[----:B------:R-:W-:Y:S01]  /*9db0*/  QGMMA.64x96x32.F32.E4M3.E4M3 R88, R140, gdesc[UR4], R88, gsb0 ;  /* 0x016000048c587df3 */ /* 0x000fe20008000858 */
[----:B------:R-:W-:Y:S01]  /*9dc0*/  UIADD3 UR6, UR4, 0x6, URZ ;  /* 0x0000000604067890 */ /* 0x000fe2000fffe03f */
        /* <DEDUP_REMOVED lines=37> */
.L_x_12954:
        /* <DEDUP_REMOVED lines=58> */
.L_x_12918:
        /* <DEDUP_REMOVED lines=36> */
[----:B------:R-:W-:Y:S02]  /*a600*/  MOV R76, R3 ;  /* 0x00000003004c7202 */ /* 0x000fe40000000f00 */
[----:B-1----:R-:W-:-:S02]  /*a610*/  MOV R77, R4 ;  /* 0x00000004004d7202 */ /* 0x002fc40000000f00 */
        /* <DEDUP_REMOVED lines=38> */
[----:B------:R-:W-:Y:S01]  /*a880*/  UIMAD.WIDE UR8, UR38, 0x4, UR8 ;  /* 0x00000004260878a5 */ /* 0x000fe2000f8e0208 */
        /* <DEDUP_REMOVED lines=15> */
[----:B------:R-:W-:Y:S02]  /*a980*/  SHF.R.U64 R4, R4, 0x3, RZ ;  /* 0x0000000304047819 */ /* 0x000fe400000012ff */
[----:B------:R-:W-:Y:S02]  /*a990*/  SHF.R.U64 R48, R48, 0x3, RZ ;  /* 0x0000000330307819 */ /* 0x000fe400000012ff */
[----:B------:R-:W-:Y:S02]  /*a9a0*/  SHF.R.U64 R38, R38, 0x3, RZ ;  /* 0x0000000326267819 */ /* 0x000fe400000012ff */
[----:B------:R-:W-:Y:S01]  /*a9b0*/  SHF.R.U64 R40, R40, 0x3, RZ ;  /* 0x0000000328287819 */ /* 0x000fe200000012ff */
[--C-:B------:R-:W-:Y:S01]  /*a9c0*/  IMAD.X R11, RZ, RZ, R9.reuse, P5 ;  /* 0x000000ffff0b7224 */ /* 0x100fe200028e0609 */
[----:B------:R-:W-:Y:S01]  /*a9d0*/  LOP3.LUT R8, R5, R8, RZ, 0x3c, !PT ;  /* 0x0000000805087212 */ /* 0x000fe200078e3cff */
[--C-:B------:R-:W-:Y:S01]  /*a9e0*/  IMAD.X R79, RZ, RZ, R9.reuse, P3 ;  /* 0x000000ffff4f7224 */ /* 0x100fe200018e0609 */
[----:B---3--:R0:W-:Y:S01]  /*a9f0*/  SHFL.IDX PT, R50, R51, R12, 0x1c1f ;  /* 0x001c1f0c33327589 */ /* 0x0081e200000e0000 */
[----:B------:R-:W-:Y:S01]  /*aa00*/  LOP3.LUT R6, R4, R99, RZ, 0x3c, !PT ;  /* 0x0000006304067212 */ /* 0x000fe200078e3cff */
[--C-:B------:R-:W-:Y:S01]  /*aa10*/  IMAD.X R7, RZ, RZ, R9.reuse, P4 ;  /* 0x000000ffff077224 */ /* 0x100fe200020e0609 */
[----:B------:R-:W-:Y:S01]  /*aa20*/  LOP3.LUT R78, R38, R101, RZ, 0x3c, !PT ;  /* 0x00000065264e7212 */ /* 0x000fe200078e3cff */
[----:B------:R-:W-:Y:S01]  /*aa30*/  IMAD.X R5, RZ, RZ, R9, P2 ;  /* 0x000000ffff057224 */ /* 0x000fe200010e0609 */
[----:B------:R-:W-:Y:S01]  /*aa40*/  LOP3.LUT R4, R40, R103, RZ, 0x3c, !PT ;  /* 0x0000006728047212 */ /* 0x000fe200078e3cff */
[----:B------:R-:W-:Y:S01]  /*aa50*/  SHFL.IDX PT, R58, R73, R12, 0x1c1f ;  /* 0x001c1f0c493a7589 */ /* 0x000fe200000e0000 */
[----:B------:R-:W-:-:S02]  /*aa60*/  LOP3.LUT R80, R48, R105, RZ, 0x3c, !PT ;  /* 0x0000006930507212 */ /* 0x000fc400078e3cff */
[----:B0-----:R-:W-:Y:S01]  /*aa70*/  LOP3.LUT R51, R12, 0x2, RZ, 0x3c, !PT ;  /* 0x000000020c337812 */ /* 0x001fe200078e3cff */
[----:B------:R-:W-:Y:S01]  /*aa80*/  SHFL.IDX PT, R48, R57, R12, 0x1c1f ;  /* 0x001c1f0c39307589 */ /* 0x000fe200000e0000 */
[----:B------:R-:W-:Y:S01]  /*aa90*/  IMAD.X R81, RZ, RZ, R9, P1 ;  /* 0x000000ffff517224 */ /* 0x000fe200008e0609 */
[----:B------:R-:W-:Y:S02]  /*aaa0*/  MOV R82, R10 ;  /* 0x0000000a00527202 */ /* 0x000fe40000000f00 */
        /* <DEDUP_REMOVED lines=8> */
[----:B------:R-:W1:Y:S04]  /*ab30*/  SHFL.IDX PT, R73, R14, R51, 0x1c1f ;  /* 0x001c1f330e497589 */ /* 0x000e6800000e0000 */
[----:B------:R-:W-:Y:S04]  /*ab40*/  SHFL.IDX PT, R69, R69, R12, 0x1c1f ;  /* 0x001c1f0c45457589 */ /* 0x000fe800000e0000 */
[----:B------:R-:W-:Y:S04]  /*ab50*/  SHFL.IDX PT, R60, R71, R12, 0x1c1f ;  /* 0x001c1f0c473c7589 */ /* 0x000fe800000e0000 */
[----:B------:R-:W2:Y:S04]  /*ab60*/  SHFL.IDX PT, R54, R37, R51, 0x1c1f ;  /* 0x001c1f3325367589 */ /* 0x000ea800000e0000 */
[----:B------:R-:W3:Y:S04]  /*ab70*/  SHFL.IDX PT, R61, R32, R51, 0x1c1f ;  /* 0x001c1f33203d7589 */ /* 0x000ee800000e0000 */
        /* <DEDUP_REMOVED lines=21> */
[----:B------:R-:W4:Y:S04]  /*acd0*/  SHFL.IDX PT, R20, R20, R51, 0x1c1f ;  /* 0x001c1f3314147589 */ /* 0x000f2800000e0000 */
[----:B------:R-:W4:Y:S04]  /*ace0*/  SHFL.IDX PT, R13, R13, R51, 0x1c1f ;  /* 0x001c1f330d0d7589 */ /* 0x000f2800000e0000 */
[----:B------:R-:W4:Y:S04]  /*acf0*/  SHFL.IDX PT, R34, R34, R51, 0x1c1f ;  /* 0x001c1f3322227589 */ /* 0x000f2800000e0000 */
[----:B------:R-:W4:Y:S04]  /*ad00*/  SHFL.IDX PT, R42, R42, R51, 0x1c1f ;  /* 0x001c1f332a2a7589 */ /* 0x000f2800000e0000 */
[----:B------:R-:W4:Y:S01]  /*ad10*/  SHFL.IDX PT, R12, R35, R51, 0x1c1f ;  /* 0x001c1f33230c7589 */ /* 0x000f2200000e0000 */
[----:B------:R-:W-:-:S03]  /*ad20*/  MOV R80, R80 ;  /* 0x0000005000507202 */ /* 0x000fc60000000f00 */
[----:B------:R-:W4:Y:S04]  /*ad30*/  SHFL.IDX PT, R25, R25, R51, 0x1c1f ;  /* 0x001c1f3319197589 */ /* 0x000f2800000e0000 */
[----:B------:R-:W4:Y:S04]  /*ad40*/  SHFL.IDX PT, R27, R27, R51, 0x1c1f ;  /* 0x001c1f331b1b7589 */ /* 0x000f2800000e0000 */
[----:B------:R-:W4:Y:S04]  /*ad50*/  SHFL.IDX PT, R24, R24, R51, 0x1c1f ;  /* 0x001c1f3318187589 */ /* 0x000f2800000e0000 */
[----:B------:R-:W4:Y:S04]  /*ad60*/  SHFL.IDX PT, R26, R26, R51, 0x1c1f ;  /* 0x001c1f331a1a7589 */ /* 0x000f2800000e0000 */
[----:B------:R-:W-:Y:S04]  /*ad70*/  SHFL.IDX PT, R30, R30, R51, 0x1c1f ;  /* 0x001c1f331e1e7589 */ /* 0x000fe800000e0000 */
[----:B------:R-:W4:Y:S04]  /*ad80*/  SHFL.IDX PT, R37, R43, R51, 0x1c1f ;  /* 0x001c1f332b257589 */ /* 0x000f2800000e0000 */
[----:B------:R-:W4:Y:S04]  /*ad90*/  SHFL.IDX PT, R28, R28, R51, 0x1c1f ;  /* 0x001c1f331c1c7589 */ /* 0x000f2800000e0000 */
[----:B------:R-:W4:Y:S04]  /*ada0*/  SHFL.IDX PT, R85, R44, R51, 0x1c1f ;  /* 0x001c1f332c557589 */ /* 0x000f2800000e0000 */
[----:B------:R2:W4:Y:S04]  /*adb0*/  SHFL.IDX PT, R81, R29, R51, 0x1c1f ;  /* 0x001c1f331d517589 */ /* 0x00052800000e0000 */
[----:B------:R4:W4:Y:S01]  /*adc0*/  SHFL.IDX PT, R87, R46, R51, 0x1c1f ;  /* 0x001c1f332e577589 */ /* 0x00092200000e0000 */
[----:B0-----:R-:W-:-:S02]  /*add0*/  SEL R21, R62, R57, P0 ;  /* 0x000000393e157207 */ /* 0x001fc40000000000 */
[----:B-1----:R-:W-:Y:S02]  /*ade0*/  SEL R74, R72, R73, P0 ;  /* 0x00000049484a7207 */ /* 0x002fe40000000000 */
[----:B------:R-:W-:Y:S02]  /*adf0*/  SEL R72, R73, R72, P0 ;  /* 0x0000004849487207 */ /* 0x000fe40000000000 */
[----:B--2---:R-:W-:Y:S02]  /*ae00*/  SEL R29, R57, R62, P0 ;  /* 0x0000003e391d7207 */ /* 0x004fe40000000000 */
[----:B------:R-:W-:Y:S02]  /*ae10*/  SEL R71, R69, R54, P0 ;  /* 0x0000003645477207 */ /* 0x000fe40000000000 */
        /* <DEDUP_REMOVED lines=58> */
[----:B0-----:R-:W-:Y:S02]  /*b1c0*/  F2FP.BF16.F32.PACK_AB R9, R47, R46 ;  /* 0x0000002e2f09723e */ /* 0x001fe400000010ff */
[----:B------:R-:W-:Y:S02]  /*b1d0*/  F2FP.BF16.F32.PACK_AB R10, R49, R48 ;  /* 0x00000030310a723e */ /* 0x000fe400000010ff */
        /* <DEDUP_REMOVED lines=13> */
[----:B------:R-:W-:Y:S01]  /*b2b0*/  BAR.SYNC.DEFER_BLOCKING 0x1, 0x180 ;  /* 0x0046000000007b1d */ /* 0x000fe20000010000 */
[----:B------:R-:W-:-:S04]  /*b2c0*/  ISETP.NE.U32.AND P0, PT, RZ, UR10, PT ;  /* 0x0000000aff007c0c */ /* 0x000fc8000bf05070 */
[----:B------:R-:W-:Y:S01]  /*b2d0*/  ISETP.NE.AND.EX P0, PT, RZ, UR11, PT, P0 ;  /* 0x0000000bff007c0c */ /* 0x000fe2000bf05300 */
[----:B------:R-:W-:Y:S02]  /*b2e0*/  IMAD.U32 R82, RZ, RZ, UR8 ;  /* 0x00000008ff527e24 */ /* 0x000fe4000f8e00ff */
[----:B0-----:R-:W0:Y:S01]  /*b2f0*/  LDC R78, c[0x0][0xbe8] ;  /* 0x0002fa00ff4e7b82 */ /* 0x001e220000000800 */
[----:B------:R-:W-:Y:S01]  /*b300*/  IMAD.U32 R83, RZ, RZ, UR9 ;  /* 0x00000009ff537e24 */ /* 0x000fe2000f8e00ff */
[----:B------:R-:W-:-:S08]  /*b310*/  ULDC.64 UR8, c[0x0][0xc08] ;  /* 0x0003020000087ab9 */ /* 0x000fd00000000a00 */
[----:B------:R-:W3:Y:S01]  /*b320*/  @P0 LDG.E R81, desc[UR54][R82.64] ;  /* 0x0000003652510981 */ /* 0x000ee2000c1e1900 */
[----:B------:R-:W-:-:S04]  /*b330*/  UISETP.NE.U32.AND UP0, UPT, UR8, URZ, UPT ;  /* 0x0000003f0800728c */ /* 0x000fc8000bf05070 */
[----:B------:R-:W-:Y:S01]  /*b340*/  UISETP.NE.AND.EX UP0, UPT, UR9, URZ, UPT, UP0 ;  /* 0x0000003f0900728c */ /* 0x000fe2000bf05300 */
[----:B0-----:R-:W-:Y:S01]  /*b350*/  ISETP.NE.AND P1, PT, R78, 0x1, PT ;  /* 0x000000014e00780c */ /* 0x001fe20003f25270 */
[----:B------:R-:W-:-:S09]  /*b360*/  UMOV UR16, 0x9b8 ;  /* 0x000009b800107882 */ /* 0x000fd20000000000 */
[----:B------:R-:W-:-:S03]  /*b370*/  @UP0 ULEA UR8, UP1, UR38, UR8, 0x2 ;  /* 0x0000000826080291 */ /* 0x000fc6000f82103f */
[----:B------:R-:W0:Y:S01]  /*b380*/  @P1 LDC R6, c[0x0][0xbec] ;  /* 0x0002fb00ff061b82 */ /* 0x000e220000000800 */
[----:B------:R-:W-:Y:S02]  /*b390*/  @UP0 ULEA.HI.X UR9, UR38, UR9, UR39, 0x2, UP1 ;  /* 0x0000000926090291 */ /* 0x000fe400088f1427 */
[----:B------:R-:W-:-:S05]  /*b3a0*/  UISETP.GT.AND UP1, UPT, UR43, 0x1, UPT ;  /* 0x000000012b00788c */ /* 0x000fca000bf24270 */
[----:B------:R-:W4:Y:S01]  /*b3b0*/  @P1 LDC R11, c[0x0][0xbf0] ;  /* 0x0002fc00ff0b1b82 */ /* 0x000f220000000800 */
[----:B------:R-:W-:Y:S01]  /*b3c0*/  USEL UR16, UR16, 0x978, UP1 ;  /* 0x0000097810107887 */ /* 0x000fe20008800000 */
[----:B------:R-:W-:Y:S01]  /*b3d0*/  PLOP3.LUT P4, PT, PT, PT, UP0, 0x80, 0x0 ;  /* 0x000000000000781c */ /* 0x000fe20003f8f008 */
[----:B------:R-:W-:Y:S01]  /*b3e0*/  UISETP.NE.U32.AND UP0, UPT, UR10, URZ, UPT ;  /* 0x0000003f0a00728c */ /* 0x000fe2000bf05070 */
[----:B------:R-:W-:Y:S01]  /*b3f0*/  ULDC UR4, c[0x0][0xa88] ;  /* 0x0002a20000047ab9 */ /* 0x000fe20000000800 */
[----:B------:R-:W-:Y:S02]  /*b400*/  IMAD.U32 R4, RZ, RZ, UR8 ;  /* 0x00000008ff047e24 */ /* 0x000fe4000f8e00ff */
[----:B------:R-:W-:Y:S01]  /*b410*/  UISETP.NE.AND.EX UP0, UPT, UR11, URZ, UPT, UP0 ;  /* 0x0000003f0b00728c */ /* 0x000fe2000bf05300 */
[----:B------:R-:W-:Y:S01]  /*b420*/  IMAD.U32 R9, RZ, RZ, UR4 ;  /* 0x00000004ff097e24 */ /* 0x000fe2000f8e00ff */
[----:B------:R-:W-:Y:S01]  /*b430*/  UMOV UR4, URZ ;  /* 0x0000003f00047c82 */ /* 0x000fe20008000000 */
[----:B------:R-:W-:Y:S01]  /*b440*/  IMAD.U32 R5, RZ, RZ, UR9 ;  /* 0x00000009ff057e24 */ /* 0x000fe2000f8e00ff */
[----:B------:R-:W-:Y:S01]  /*b450*/  USEL UR7, UR42, URZ, UP1 ;  /* 0x0000003f2a077287 */ /* 0x000fe20008800000 */
[----:B-1----:R-:W-:Y:S01]  /*b460*/  VIADD R13, R17, UR41 ;  /* 0x00000029110d7c36 */ /* 0x002fe20008000000 */
        /* <DEDUP_REMOVED lines=47> */
.L_x_12957:
        /* <DEDUP_REMOVED lines=11> */
[----:B------:R-:W-:Y:S01]  /*b810*/  IMAD.IADD R12, R14, 0x1, -R12 ;  /* 0x000000010e0c7824 */ /* 0x000fe200078e0a0c */
[----:B------:R-:W-:-:S04]  /*b820*/  PLOP3.LUT P3, PT, PT, PT, UP1, 0x80, 0x0 ;  /* 0x000000000000781c */ /* 0x000fc80003f6f018 */
[----:B------:R-:W-:Y:S01]  /*b830*/  LOP3.LUT P0, RZ, R12, 0x3, RZ, 0xc0, !PT ;  /* 0x000000030cff7812 */ /* 0x000fe2000780c0ff */
        /* <DEDUP_REMOVED lines=20> */
[----:B------:R-:W-:Y:S01]  /*b980*/  LEA.HI R2, R2, R80, RZ, 0x2 ;  /* 0x0000005002027211 */ /* 0x000fe200078f10ff */
[----:B------:R-:W-:Y:S01]  /*b990*/  UIMAD UR7, UR12, UR10, URZ ;  /* 0x0000000a0c0772a4 */ /* 0x000fe2000f8e023f */
[----:B------:R-:W-:Y:S02]  /*b9a0*/  IADD3 R5, P5, R76, 0x7800, RZ ;  /* 0x000078004c057810 */ /* 0x000fe40007fbe0ff */
[----:B------:R-:W-:Y:S02]  /*b9b0*/  LOP3.LUT R2, R2, 0xfffffffc, RZ, 0xc0, !PT ;  /* 0xfffffffc02027812 */ /* 0x000fe400078ec0ff */
[----:B------:R-:W-:Y:S01]  /*b9c0*/  LOP3.LUT R0, R5, 0x180, RZ, 0xc0, !PT ;  /* 0x0000018005007812 */ /* 0x000fe200078ec0ff */
[----:B------:R-:W-:Y:S01]  /*b9d0*/  UIMAD.WIDE.U32 UR8, UR4, UR10, URZ ;  /* 0x0000000a040872a5 */ /* 0x000fe2000f8e003f */
[----:B------:R-:W-:Y:S01]  /*b9e0*/  IADD3 R9, P0, R76, 0x1800, RZ ;  /* 0x000018004c097810 */ /* 0x000fe20007f1e0ff */
[----:B------:R-:W-:Y:S01]  /*b9f0*/  UIMAD UR7, UR4, UR11, UR7 ;  /* 0x0000000b040772a4 */ /* 0x000fe2000f8e0207 */
[----:B------:R-:W-:Y:S01]  /*ba00*/  SHF.R.U64 R0, R0, 0x3, RZ ;  /* 0x0000000300007819 */ /* 0x000fe200000012ff */
[----:B------:R-:W-:Y:S01]  /*ba10*/  IMAD.IADD R2, R80, 0x1, -R2 ;  /* 0x0000000150027824 */ /* 0x000fe200078e0a02 */
[----:B------:R-:W-:Y:S01]  /*ba20*/  ULDC.64 UR10, c[0x0][0xae8] ;  /* 0x0002ba00000a7ab9 */ /* 0x000fe20000000a00 */
[----:B------:R-:W-:Y:S01]  /*ba30*/  UIADD3 UR9, UR9, UR7, URZ ;  /* 0x0000000709097290 */ /* 0x000fe2000fffe03f */
[----:B------:R-:W-:Y:S01]  /*ba40*/  LOP3.LUT R32, R0, R5, RZ, 0x3c, !PT ;  /* 0x0000000500207212 */ /* 0x000fe200078e3cff */
[----:B------:R-:W-:Y:S01]  /*ba50*/  IMAD R0, R2, 0x60, R79 ;  /* 0x0000006002007824 */ /* 0x000fe200078e024f */
[C---:B------:R-:W-:Y:S01]  /*ba60*/  IADD3 R13, P2, R76.reuse, 0x3000, RZ ;  /* 0x000030004c0d7810 */ /* 0x040fe20007f5e0ff */
[----:B------:R-:W-:Y:S01]  /*ba70*/  UIMAD.WIDE.U32 UR8, UR40, UR10, UR8 ;  /* 0x0000000a280872a5 */ /* 0x000fe2000f8e0008 */
[----:B------:R-:W-:Y:S01]  /*ba80*/  IADD3 R25, P3, R76, 0x4800, RZ ;  /* 0x000048004c197810 */ /* 0x000fe20007f7e0ff */
[----:B------:R-:W-:Y:S01]  /*ba90*/  VIADD R2, R0, UR41 ;  /* 0x0000002900027c36 */ /* 0x000fe20008000000 */
[----:B------:R-:W-:Y:S01]  /*baa0*/  USHF.R.S32.HI UR4, URZ, 0x1f, UR38 ;  /* 0x0000001f3f047899 */ /* 0x000fe20008011426 */
[----:B------:R-:W-:Y:S01]  /*bab0*/  IADD3 R29, P4, R76, 0x6000, RZ ;  /* 0x000060004c1d7810 */ /* 0x000fe20007f9e0ff */
[----:B------:R-:W-:Y:S01]  /*bac0*/  UIMAD UR9, UR40, UR11, UR9 ;  /* 0x0000000b280972a4 */ /* 0x000fe2000f8e0209 */
[----:B--2---:R-:W-:Y:S01]  /*bad0*/  @P1 IMAD.HI.U32 R0, R2, R21, RZ ;  /* 0x0000001502001227 */ /* 0x004fe200078e00ff */
[----:B------:R-:W-:Y:S01]  /*bae0*/  LOP3.LUT R8, R9, 0x180, RZ, 0xc0, !PT ;  /* 0x0000018009087812 */ /* 0x000fe200078ec0ff */
[----:B------:R-:W-:Y:S01]  /*baf0*/  ULDC.64 UR10, c[0x0][0xaf0] ;  /* 0x0002bc00000a7ab9 */ /* 0x000fe20000000a00 */
[----:B------:R-:W-:Y:S01]  /*bb00*/  LOP3.LUT R12, R13, 0x180, RZ, 0xc0, !PT ;  /* 0x000001800d0c7812 */ /* 0x000fe200078ec0ff */
[----:B------:R-:W-:Y:S01]  /*bb10*/  UIMAD UR4, UR4, UR10, URZ ;  /* 0x0000000a040472a4 */ /* 0x000fe2000f8e023f */
[----:B------:R-:W-:Y:S01]  /*bb20*/  LOP3.LUT R24, R25, 0x180, RZ, 0xc0, !PT ;  /* 0x0000018019187812 */ /* 0x000fe200078ec0ff */
[----:B------:R-:W-:Y:S01]  /*bb30*/  IMAD.X R33, RZ, RZ, R77, P5 ;  /* 0x000000ffff217224 */ /* 0x000fe200028e064d */
        /* <DEDUP_REMOVED lines=8> */
[----:B------:R-:W-:-:S02]  /*bbc0*/  SHF.R.U64 R12, R12, 0x3, RZ ;  /* 0x000000030c0c7819 */ /* 0x000fc400000012ff */
[----:B------:R-:W-:Y:S02]  /*bbd0*/  SHF.R.U64 R24, R24, 0x3, RZ ;  /* 0x0000000318187819 */ /* 0x000fe400000012ff */
        /* <DEDUP_REMOVED lines=37> */
[----:B------:R-:W-:Y:S02]  /*be30*/  VIADD R43, R79, UR41 ;  /* 0x000000294f2b7c36 */ /* 0x000fe40008000000 */
        /* <DEDUP_REMOVED lines=28> */
.L_x_12960:
[----:B------:R-:W-:Y:S05]  /*c000*/  BSYNC B1 ;  /* 0x0000000000017941 */ /* 0x000fea0003800000 */
.L_x_12959:
        /* <DEDUP_REMOVED lines=19> */
.L_x_12958:
        /* <DEDUP_REMOVED lines=12> */
[----:B------:R-:W-:Y:S01]  /*c200*/  ULDC.64 UR10, c[0x0][0xb38] ;  /* 0x0002ce00000a7ab9 */ /* 0x000fe20000000a00 */
[C---:B------:R-:W-:Y:S01]  /*c210*/  VIADD R81, R16.reuse, 0x18 ;  /* 0x0000001810517836 */ /* 0x040fe20000000000 */
[----:B------:R-:W-:Y:S01]  /*c220*/  UIMAD.WIDE.U32 UR8, UR40, UR10, UR8 ;  /* 0x0000000a280872a5 */ /* 0x000fe2000f8e0008 */
[C---:B------:R-:W-:Y:S01]  /*c230*/  VIADD R83, R16.reuse, 0x10 ;  /* 0x0000001010537836 */ /* 0x040fe20000000000 */
[----:B------:R-:W-:Y:S01]  /*c240*/  BSSY B1, `(.L_x_12962) ;  /* 0x0000065000017945 */ /* 0x000fe20003800000 */
[C---:B------:R-:W-:Y:S01]  /*c250*/  VIADD R85, R16.reuse, 0x8 ;  /* 0x0000000810557836 */ /* 0x040fe20000000000 */
[----:B------:R-:W-:Y:S01]  /*c260*/  UIMAD UR9, UR40, UR11, UR9 ;  /* 0x0000000b280972a4 */ /* 0x000fe2000f8e0209 */
[----:B------:R2:W-:Y:S01]  /*c270*/  SYNCS.ARRIVE.TRANS64.RED.A1T0 RZ, [R2+URZ], RZ ;  /* 0x000000ff02ff79a7 */ /* 0x0005e2000810043f */
[----:B------:R-:W-:Y:S01]  /*c280*/  SHF.R.S32.HI R24, RZ, 0x1f, R23 ;  /* 0x0000001fff187819 */ /* 0x000fe20000011417 */
[----:B------:R-:W-:Y:S01]  /*c290*/  ULDC.64 UR10, c[0x0][0xb40] ;  /* 0x0002d000000a7ab9 */ /* 0x000fe20000000a00 */
[----:B------:R-:W-:Y:S01]  /*c2a0*/  SHF.R.S32.HI R25, RZ, 0x1f, R152 ;  /* 0x0000001fff197819 */ /* 0x000fe20000011498 */
[----:B------:R-:W-:Y:S01]  /*c2b0*/  UIMAD UR4, UR4, UR10, URZ ;  /* 0x0000000a040472a4 */ /* 0x000fe2000f8e023f */
[----:B------:R-:W-:Y:S01]  /*c2c0*/  SHF.R.S32.HI R26, RZ, 0x1f, R153 ;  /* 0x0000001fff1a7819 */ /* 0x000fe20000011499 */
[----:B0-----:R-:W-:Y:S01]  /*c2d0*/  @P1 IMAD.HI.U32 R0, R13, R0, RZ ;  /* 0x000000000d001227 */ /* 0x001fe200078e00ff */
[----:B------:R-:W-:Y:S01]  /*c2e0*/  SHF.R.S32.HI R27, RZ, 0x1f, R154 ;  /* 0x0000001fff1b7819 */ /* 0x000fe2000001149a */
[----:B------:R-:W-:Y:S01]  /*c2f0*/  UIMAD UR4, UR38, UR11, UR4 ;  /* 0x0000000b260472a4 */ /* 0x000fe2000f8e0204 */
[----:B------:R-:W-:Y:S01]  /*c300*/  SHF.R.S32.HI R15, RZ, 0x1f, R155 ;  /* 0x0000001fff0f7819 */ /* 0x000fe2000001149b */
[----:B------:R-:W-:Y:S01]  /*c310*/  UIMAD.WIDE.U32 UR38, UR38, UR10, UR8 ;  /* 0x0000000a262672a5 */ /* 0x000fe2000f8e0008 */
[----:B------:R-:W-:Y:S01]  /*c320*/  SHF.R.S32.HI R38, RZ, 0x1f, R156 ;  /* 0x0000001fff267819 */ /* 0x000fe2000001149c */
[C---:B------:R-:W-:Y:S01]  /*c330*/  VIADD R77, R16.reuse, 0x20 ;  /* 0x00000020104d7836 */ /* 0x040fe20000000000 */
[----:B------:R-:W-:Y:S01]  /*c340*/  ULDC.64 UR10, c[0x0][0xb48] ;  /* 0x0002d200000a7ab9 */ /* 0x000fe20000000a00 */
[----:B------:R-:W-:Y:S01]  /*c350*/  UIADD3 UR9, UR39, UR4, URZ ;  /* 0x0000000427097290 */ /* 0x000fe2000fffe03f */
[----:B-1----:R-:W-:Y:S01]  /*c360*/  @P1 SHF.R.U32.HI R7, RZ, R5, R0 ;  /* 0x00000005ff071219 */ /* 0x002fe20000011600 */
[----:B------:R-:W-:Y:S01]  /*c370*/  VIADD R80, R16, 0x18 ;  /* 0x0000001810507836 */ /* 0x000fe20000000000 */
[----:B------:R-:W-:Y:S01]  /*c380*/  UMOV UR8, UR38 ;  /* 0x0000002600087c82 */ /* 0x000fe20008000000 */
        /* <DEDUP_REMOVED lines=57> */
[----:B-1----:R-:W-:Y:S02]  /*c720*/  @!P3 LEA R6, P5, R156, R4, 0x2 ;  /* 0x000000049c06b211 */ /* 0x002fe400078a10ff */
        /* <DEDUP_REMOVED lines=22> */
.L_x_12963:
[----:B------:R-:W-:Y:S05]  /*c890*/  BSYNC B1 ;  /* 0x0000000000017941 */ /* 0x000fea0003800000 */
.L_x_12962:
        /* <DEDUP_REMOVED lines=32> */
[----:B--2---:R-:W-:-:S04]  /*caa0*/  @!P1 LEA R6, P6, R156, R4, 0x2 ;  /* 0x000000049c069211 */ /* 0x004fc800078c10ff */
[-C--:B------:R-:W-:Y:S02]  /*cab0*/  @!P1 LEA.HI.X R7, R156, R5.reuse, R38, 0x2, P6 ;  /* 0x000000059c079211 */ /* 0x080fe400030f1426 */
[CC--:B---3--:R-:W-:Y:S02]  /*cac0*/  @!P2 LEA R8, P6, R155.reuse, R4.reuse, 0x2 ;  /* 0x000000049b08a211 */ /* 0x0c8fe400078c10ff */
[-C--:B----4-:R-:W-:Y:S01]  /*cad0*/  @!P5 LEA R10, P0, R154, R4.reuse, 0x2 ;  /* 0x000000049a0ad211 */ /* 0x090fe200078010ff */
[----:B------:R2:W-:Y:S01]  /*cae0*/  @!P1 ST.E.64 desc[UR54][R6.64], R46 ;  /* 0x0000002e06009985 */ /* 0x0005e2000c101b36 */
[-C--:B------:R-:W-:Y:S02]  /*caf0*/  @!P2 LEA.HI.X R9, R155, R5.reuse, R15, 0x2, P6 ;  /* 0x000000059b09a211 */ /* 0x080fe400030f140f */
[-C--:B0-----:R-:W-:Y:S02]  /*cb00*/  @!P4 LEA R12, P1, R153, R4.reuse, 0x2 ;  /* 0x00000004990cc211 */ /* 0x081fe400078210ff */
[----:B-1----:R-:W-:Y:S01]  /*cb10*/  @!P3 LEA R14, P6, R152, R4, 0x2 ;  /* 0x00000004980eb211 */ /* 0x002fe200078c10ff */
        /* <DEDUP_REMOVED lines=13> */
.L_x_12956:
        /* <DEDUP_REMOVED lines=31> */
.L_x_12964:
        /* <DEDUP_REMOVED lines=56> */
.L_x_12966:
[----:B------:R-:W-:Y:S05]  /*d160*/  BSYNC B1 ;  /* 0x0000000000017941 */ /* 0x000fea0003800000 */
.L_x_12965:
        /* <DEDUP_REMOVED lines=27> */
[----:B------:R-:W-:-:S04]  /*d320*/  UIMAD UR39, UR39, UR10, URZ ;  /* 0x0000000a272772a4 */ /* 0x000fc8000f8e023f */
        /* <DEDUP_REMOVED lines=45> */
.L_x_12968:
[----:B------:R-:W-:Y:S05]  /*d600*/  BSYNC B1 ;  /* 0x0000000000017941 */ /* 0x000fea0003800000 */
.L_x_12967:
        /* <DEDUP_REMOVED lines=17> */
.L_x_12961:
[----:B------:R-:W-:Y:S05]  /*d720*/  BSYNC B0 ;  /* 0x0000000000007941 */ /* 0x000fea0003800000 */
.L_x_12955:
[----:B------:R-:W-:Y:S02]  /*d730*/  ULDC UR4, c[0x0][0xc3c] ;  /* 0x00030f0000047ab9 */ /* 0x000fe40000000800 */
[----:B------:R-:W-:-:S13]  /*d740*/  ISETP.GE.AND P0, PT, R39, UR4, PT ;  /* 0x0000000427007c0c */ /* 0x000fda000bf06270 */
[----:B------:R-:W-:Y:S05]  /*d750*/  @!P0 BRA `(.L_x_12969) ;  /* 0xffffff3400c88947 */ /* 0x000fea000383ffff */
[----:B------:R-:W-:Y:S05]  /*d760*/  EXIT ;  /* 0x000000000000794d */ /* 0x000fea0003800000 */
.L_x_12912:
        /* <DEDUP_REMOVED lines=62> */
.L_x_12973:
        /* <DEDUP_REMOVED lines=36> */
.L_x_12971:
        /* <DEDUP_REMOVED lines=17> */
.L_x_12974:
        /* <DEDUP_REMOVED lines=64> */
.L_x_12975:
        /* <DEDUP_REMOVED lines=65> */
.L_x_12976:
[----:B------:R-:W-:-:S05]  /*e6b0*/  LOP3.LUT R2, RZ, R2, RZ, 0x33, !PT ;  /* 0x00000002ff027212 */ /* 0x000fca00078e33ff */
[----:B------:R-:W-:-:S05]  /*e6c0*/  IMAD.IADD R2, R7, 0x1, R2 ;  /* 0x0000000107027824 */ /* 0x000fca00078e0202 */
[----:B------:R2:W-:Y:S01]  /*e6d0*/  STL [R1+0x4], R2 ;  /* 0x0000040201007387 */ /* 0x0005e20000100800 */
[----:B------:R-:W-:Y:S05]  /*e6e0*/  BRA `(.L_x_12977) ;  /* 0x0000000000107947 */ /* 0x000fea0003800000 */
.L_x_12972:
[----:B------:R0:W-:Y:S01]  /*e6f0*/  STL [R1], R9 ;  /* 0x0000000901007387 */ /* 0x0001e20000100800 */
[----:B------:R-:W-:-:S03]  /*e700*/  ULDC UR40, c[0x0][0xc3c] ;  /* 0x00030f0000287ab9 */ /* 0x000fc60000000800 */
[----:B------:R0:W-:Y:S04]  /*e710*/  STL [R1+0x4], RZ ;  /* 0x000004ff01007387 */ /* 0x0001e80000100800 */
[----:B------:R0:W-:Y:S02]  /*e720*/  STL [R1+0x8], RZ ;  /* 0x000008ff01007387 */ /* 0x0001e40000100800 */
.L_x_12977:
        /* <DEDUP_REMOVED lines=11> */
.L_x_12970:
[----:B------:R-:W-:Y:S01]  /*e7e0*/  ULDC UR4, c[0x0][0xc3c] ;  /* 0x00030f0000047ab9 */ /* 0x000fe20000000800 */
[----:B------:R2:W-:Y:S01]  /*e7f0*/  STL [R1+0x2c], RZ ;  /* 0x00002cff01007387 */ /* 0x0005e20000100800 */
[----:B------:R-:W-:Y:S01]  /*e800*/  UISETP.GE.AND UP0, UPT, UR40, UR4, UPT ;  /* 0x000000042800728c */ /* 0x000fe2000bf06270 */
[----:B------:R-:W-:Y:S02]  /*e810*/  IMAD.MOV.U32 R24, RZ, RZ, 0x1 ;  /* 0x00000001ff187424 */ /* 0x000fe400078e00ff */
[----:B------:R-:W-:-:S03]  /*e820*/  IMAD.MOV.U32 R19, RZ, RZ, RZ ;  /* 0x000000ffff137224 */ /* 0x000fc600078e00ff */
[----:B------:R-:W-:-:S13]  /*e830*/  PLOP3.LUT P0, PT, PT, PT, UP0, 0x80, 0x0 ;  /* 0x000000000000781c */ /* 0x000fda0003f0f008 */
[----:B--2---:R-:W-:Y:S05]  /*e840*/  @P0 BRA `(.L_x_12978) ;  /* 0x0000005000ec0947 */ /* 0x004fea0003800000 */
[----:B------:R-:W1:Y:S01]  /*e850*/  S2R R7, SR_TID.X ;  /* 0x0000000000077919 */ /* 0x000e620000002100 */
        /* <DEDUP_REMOVED lines=9> */
[----:B------:R-:W-:Y:S01]  /*e8f0*/  SHF.R.U32.HI R3, RZ, 0x1, R7 ;  /* 0x00000001ff037819 */ /* 0x000fe20000011607 */
[C---:B------:R-:W-:Y:S01]  /*e900*/  IMAD.SHL.U32 R4, R7.reuse, 0x80, RZ ;  /* 0x0000008007047824 */ /* 0x040fe200078e00ff */
[C---:B------:R-:W-:Y:S01]  /*e910*/  LOP3.LUT P0, RZ, R7.reuse, 0x4, RZ, 0xc0, !PT ;  /* 0x0000000407ff7812 */ /* 0x040fe2000780c0ff */
[C---:B------:R-:W-:Y:S01]  /*e920*/  IMAD.SHL.U32 R23, R7.reuse, 0x4, RZ ;  /* 0x0000000407177824 */ /* 0x040fe200078e00ff */
[----:B------:R-:W-:Y:S01]  /*e930*/  LOP3.LUT R2, R0, 0x80, RZ, 0xc0, !PT ;  /* 0x0000008000027812 */ /* 0x000fe200078ec0ff */
[----:B------:R-:W-:Y:S01]  /*e940*/  IMAD.SHL.U32 R29, R7, 0x10, RZ ;  /* 0x00000010071d7824 */ /* 0x000fe200078e00ff */
[----:B------:R-:W-:-:S02]  /*e950*/  LOP3.LUT R5, R4, 0x400, RZ, 0xc0, !PT ;  /* 0x0000040004057812 */ /* 0x000fc400078ec0ff */
[----:B------:R-:W-:Y:S02]  /*e960*/  LOP3.LUT R2, R2, 0x10, R3, 0xf8, !PT ;  /* 0x0000001002027812 */ /* 0x000fe400078ef803 */
[----:B------:R-:W-:Y:S02]  /*e970*/  LOP3.LUT R3, R3, 0x20, RZ, 0xc0, !PT ;  /* 0x0000002003037812 */ /* 0x000fe400078ec0ff */
[----:B------:R-:W-:Y:S02]  /*e980*/  LOP3.LUT R0, R0, 0x360, RZ, 0xc0, !PT ;  /* 0x0000036000007812 */ /* 0x000fe400078ec0ff */
[----:B------:R-:W-:Y:S02]  /*e990*/  LOP3.LUT R3, R3, 0x10, R7, 0xf8, !PT ;  /* 0x0000001003037812 */ /* 0x000fe400078ef807 */
[----:B------:R-:W-:Y:S02]  /*e9a0*/  LOP3.LUT R5, R5, 0x800, R6, 0xf8, !PT ;  /* 0x0000080005057812 */ /* 0x000fe400078ef806 */
[----:B------:R-:W-:Y:S01]  /*e9b0*/  LOP3.LUT R4, R3, 0x380, R4, 0xf8, !PT ;  /* 0x0000038003047812 */ /* 0x000fe200078ef804 */
[----:B------:R-:W-:Y:S01]  /*e9c0*/  IMAD.SHL.U32 R3, R7, 0x2, RZ ;  /* 0x0000000207037824 */ /* 0x000fe200078e00ff */
[----:B------:R-:W-:-:S02]  /*e9d0*/  LOP3.LUT R23, R2, 0x10, R23, 0x78, !PT ;  /* 0x0000001002177812 */ /* 0x000fc400078e7817 */
[--C-:B------:R-:W-:Y:S02]  /*e9e0*/  LOP3.LUT R0, R0, 0x400, R29.reuse, 0xf8, !PT ;  /* 0x0000040000007812 */ /* 0x100fe400078ef81d */
[----:B------:R-:W-:Y:S02]  /*e9f0*/  LOP3.LUT R4, R4, 0x70, R29, 0x78, !PT ;  /* 0x0000007004047812 */ /* 0x000fe400078e781d */
[----:B------:R-:W-:Y:S02]  /*ea00*/  LOP3.LUT R2, R29, 0x90, RZ, 0xc0, !PT ;  /* 0x000000901d027812 */ /* 0x000fe400078ec0ff */
[----:B------:R-:W-:Y:S01]  /*ea10*/  LOP3.LUT R23, R0, R23, RZ, 0xfc, !PT ;  /* 0x0000001700177212 */ /* 0x000fe200078efcff */
[----:B------:R-:W-:Y:S01]  /*ea20*/  IMAD.SHL.U32 R0, R7, 0x40, RZ ;  /* 0x0000004007007824 */ /* 0x000fe200078e00ff */
[----:B------:R-:W-:Y:S01]  /*ea30*/  LOP3.LUT R25, R5, R4, RZ, 0xfc, !PT ;  /* 0x0000000405197212 */ /* 0x000fe200078efcff */
[----:B--2---:R-:W-:Y:S01]  /*ea40*/  IMAD.U32 R5, RZ, RZ, UR4 ;  /* 0x00000004ff057e24 */ /* 0x004fe2000f8e00ff */
[----:B------:R-:W-:-:S02]  /*ea50*/  LOP3.LUT R2, R2, 0x10, R3, 0x78, !PT ;  /* 0x0000001002027812 */ /* 0x000fc400078e7803 */
[----:B------:R-:W-:Y:S01]  /*ea60*/  LOP3.LUT R7, R7, 0x7f, RZ, 0xc0, !PT ;  /* 0x0000007f07077812 */ /* 0x000fe200078ec0ff */
[C---:B------:R-:W-:Y:S01]  /*ea70*/  VIADD R4, R25.reuse, 0x40 ;  /* 0x0000004019047836 */ /* 0x040fe20000000000 */
[----:B------:R-:W-:Y:S01]  /*ea80*/  LOP3.LUT R2, R2, 0x760, R29, 0xf8, !PT ;  /* 0x0000076002027812 */ /* 0x000fe200078ef81d */
[----:B------:R-:W-:Y:S01]  /*ea90*/  @P0 VIADD R4, R25, 0xffffffc0 ;  /* 0xffffffc019040836 */ /* 0x000fe20000000000 */
[----:B------:R-:W-:Y:S02]  /*eaa0*/  LOP3.LUT R0, R0, 0x40, RZ, 0xc0, !PT ;  /* 0x0000004000007812 */ /* 0x000fe400078ec0ff */
[----:B------:R-:W-:Y:S01]  /*eab0*/  SHF.R.U32.HI R3, RZ, 0x1, R7 ;  /* 0x00000001ff037819 */ /* 0x000fe20000011607 */
[----:B------:R1:W-:Y:S01]  /*eac0*/  STL [R1+0x20], R2 ;  /* 0x0000200201007387 */ /* 0x0003e20000100800 */
[----:B------:R-:W-:Y:S02]  /*ead0*/  LEA R16, R5, R16, 0x18 ;  /* 0x0000001005107211 */ /* 0x000fe400078ec0ff */
[----:B------:R-:W-:Y:S01]  /*eae0*/  LOP3.LUT R3, R3, R0, RZ, 0xfc, !PT ;  /* 0x0000000003037212 */ /* 0x000fe200078efcff */
[----:B------:R-:W-:Y:S01]  /*eaf0*/  STL [R1+0x18], R5 ;  /* 0x0000180501007387 */ /* 0x000fe20000100800 */
[----:B------:R-:W-:Y:S01]  /*eb00*/  LOP3.LUT R29, R29, 0x10, RZ, 0xc0, !PT ;  /* 0x000000101d1d7812 */ /* 0x000fe200078ec0ff */
[----:B------:R-:W-:-:S02]  /*eb10*/  IMAD.IADD R3, R16, 0x1, R2 ;  /* 0x0000000110037824 */ /* 0x000fc400078e0202 */
[----:B------:R-:W-:Y:S01]  /*eb20*/  STL [R1+0x2c], RZ ;  /* 0x00002cff01007387 */ /* 0x000fe20000100800 */
[----:B------:R-:W-:Y:S02]  /*eb30*/  LOP3.LUT R0, R29, 0x40, RZ, 0xfc, !PT ;  /* 0x000000401d007812 */ /* 0x000fe400078efcff */
[C---:B-1----:R-:W-:Y:S01]  /*eb40*/  LOP3.LUT R2, R23.reuse, 0x1800, RZ, 0xfc, !PT ;  /* 0x0000180017027812 */ /* 0x042fe200078efcff */
[----:B------:R1:W-:Y:S01]  /*eb50*/  STL [R1+0x1c], R4 ;  /* 0x00001c0401007387 */ /* 0x0003e20000100800 */
[----:B------:R-:W-:-:S03]  /*eb60*/  LOP3.LUT R0, R23, 0x2800, RZ, 0xfc, !PT ;  /* 0x0000280017007812 */ /* 0x000fc600078efcff */
[----:B------:R2:W-:Y:S01]  /*eb70*/  STL [R1+0x24], R3 ;  /* 0x0000240301007387 */ /* 0x0005e20000100800 */
[----:B-1----:R-:W-:-:S07]  /*eb80*/  LOP3.LUT R4, R29, 0x20, RZ, 0xfc, !PT ;  /* 0x000000201d047812 */ /* 0x002fce00078efcff */
.L_x_13054:
[----:B------:R-:W-:Y:S01]  /*eb90*/  ULDC.64 UR4, c[0x0][0xc88] ;  /* 0x0003220000047ab9 */ /* 0x000fe20000000a00 */
[----:B------:R-:W-:Y:S01]  /*eba0*/  ULDC.64 UR8, c[0x0][0xa28] ;  /* 0x00028a0000087ab9 */ /* 0x000fe20000000a00 */
[----:B------:R-:W-:Y:S01]  /*ebb0*/  UIMAD.WIDE UR4, UR40, 0x4, UR4 ;  /* 0x00000004280478a5 */ /* 0x000fe2000f8e0204 */
[----:B------:R-:W-:Y:S01]  /*ebc0*/  ULDC.64 UR6, c[0x0][0xa00] ;  /* 0x0002800000067ab9 */ /* 0x000fe20000000a00 */
[----:B--23--:R-:W-:Y:S01]  /*ebd0*/  IMAD.MOV.U32 R6, RZ, RZ, RZ ;  /* 0x000000ffff067224 */ /* 0x00cfe200078e00ff */
[----:B------:R-:W-:Y:S01]  /*ebe0*/  UMOV UR36, URZ ;  /* 0x0000003f00247c82 */ /* 0x000fe20008000000 */
[----:B-1----:R-:W1:Y:S02]  /*ebf0*/  LDC R17, c[0x0][0x2f0] ;  /* 0x0000bc00ff117b82 */ /* 0x002e640000000800 */
[----:B------:R-:W-:Y:S02]  /*ec00*/  IMAD.U32 R2, RZ, RZ, UR4 ;  /* 0x00000004ff027e24 */ /* 0x000fe4000f8e00ff */
[----:B--2---:R-:W-:-:S05]  /*ec10*/  IMAD.U32 R3, RZ, RZ, UR5 ;  /* 0x00000005ff037e24 */ /* 0x004fca000f8e00ff */
[----:B------:R-:W2:Y:S01]  /*ec20*/  LDG.E R2, desc[UR54][R2.64] ;  /* 0x0000003602027981 */ /* 0x000ea2000c1e1900 */
[----:B------:R-:W-:Y:S02]  /*ec30*/  UISETP.NE.U32.AND UP0, UPT, UR8, URZ, UPT ;  /* 0x0000003f0800728c */ /* 0x000fe4000bf05070 */
[----:B------:R-:W-:Y:S02]  /*ec40*/  UISETP.NE.U32.AND UP1, UPT, UR6, URZ, UPT ;  /* 0x0000003f0600728c */ /* 0x000fe4000bf25070 */
[----:B------:R-:W-:Y:S02]  /*ec50*/  UISETP.NE.AND.EX UP0, UPT, UR9, URZ, UPT, UP0 ;  /* 0x0000003f0900728c */ /* 0x000fe4000bf05300 */
[----:B------:R-:W-:-:S04]  /*ec60*/  UISETP.NE.AND.EX UP2, UPT, UR7, URZ, UPT, UP1 ;  /* 0x0000003f0700728c */ /* 0x000fc8000bf45310 */
[----:B------:R-:W-:Y:S01]  /*ec70*/  PLOP3.LUT P0, PT, PT, PT, UP0, 0x80, 0x0 ;  /* 0x000000000000781c */ /* 0x000fe20003f0f008 */
[----:B------:R-:W-:Y:S01]  /*ec80*/  UP2UR UR38, UPR, URZ, 0x4 ;  /* 0x000000043f267883 */ /* 0x000fe20008000000 */
[----:B------:R-:W-:Y:S02]  /*ec90*/  PLOP3.LUT P1, PT, PT, PT, UP2, 0x80, 0x0 ;  /* 0x000000000000781c */ /* 0x000fe40003f2f028 */
[----:B--2---:R-:W-:-:S13]  /*eca0*/  R2UR UR42, R2 ;  /* 0x00000000022a72ca */ /* 0x004fda00000e0000 */
[----:B------:R-:W-:Y:S02]  /*ecb0*/  USHF.R.S32.HI UR41, URZ, 0x1f, UR42 ;  /* 0x0000001f3f297899 */ /* 0x000fe4000801142a */
[----:B------:R-:W-:Y:S02]  /*ecc0*/  USHF.L.U32 UR43, UR42, 0x2, URZ ;  /* 0x000000022a2b7899 */ /* 0x000fe4000800063f */
[----:B------:R-:W-:Y:S02]  /*ecd0*/  USHF.L.U64.HI UR39, UR42, 0x2, UR41 ;  /* 0x000000022a277899 */ /* 0x000fe40008010229 */
[----:B------:R-:W-:-:S04]  /*ece0*/  UIADD3 UR5, UP1, UR43, UR6, URZ ;  /* 0x000000062b057290 */ /* 0x000fc8000ff3e03f */
[----:B------:R-:W-:Y:S02]  /*ecf0*/  UIADD3.X UR6, UR39, UR7, URZ, UP1, !UPT ;  /* 0x0000000727067290 */ /* 0x000fe40008ffe43f */
[----:B------:R-:W-:Y:S01]  /*ed00*/  @UP0 ULEA UR4, UP1, UR42, UR8, 0x2 ;  /* 0x000000082a040291 */ /* 0x000fe2000f82103f */
[----:B------:R-:W-:-:S03]  /*ed10*/  IMAD.U32 R4, RZ, RZ, UR5 ;  /* 0x00000005ff047e24 */ /* 0x000fc6000f8e00ff */
[----:B------:R-:W-:Y:S01]  /*ed20*/  @UP0 ULEA.HI.X UR5, UR42, UR9, UR41, 0x2, UP1 ;  /* 0x000000092a050291 */ /* 0x000fe200088f1429 */
[----:B------:R-:W-:Y:S02]  /*ed30*/  IMAD.U32 R5, RZ, RZ, UR6 ;  /* 0x00000006ff057e24 */ /* 0x000fe4000f8e00ff */
[----:B------:R-:W-:-:S03]  /*ed40*/  IMAD.U32 R2, RZ, RZ, UR4 ;  /* 0x00000004ff027e24 */ /* 0x000fc6000f8e00ff */
[----:B------:R-:W-:Y:S01]  /*ed50*/  IMAD.U32 R3, RZ, RZ, UR5 ;  /* 0x00000005ff037e24 */ /* 0x000fe2000f8e00ff */
[----:B------:R-:W-:Y:S01]  /*ed60*/  ULDC.64 UR4, c[0x0][0xa18] ;  /* 0x0002860000047ab9 */ /* 0x000fe20000000a00 */
[----:B------:R-:W2:Y:S01]  /*ed70*/  @P1 LDG.E R0, desc[UR54][R4.64] ;  /* 0x0000003604001981 */ /* 0x000ea2000c1e1900 */
[----:B------:R-:W-:-:S03]  /*ed80*/  UISETP.NE.U32.AND UP0, UPT, UR4, URZ, UPT ;  /* 0x0000003f0400728c */ /* 0x000fc6000bf05070 */
[----:B------:R3:W4:Y:S01]  /*ed90*/  @P0 LDG.E R6, desc[UR54][R2.64] ;  /* 0x0000003602060981 */ /* 0x000722000c1e1900 */
[----:B------:R-:W-:-:S06]  /*eda0*/  UISETP.NE.AND.EX UP0, UPT, UR5, URZ, UPT, UP0 ;  /* 0x0000003f0500728c */ /* 0x000fcc000bf05300 */
[----:B------:R-:W-:Y:S02]  /*edb0*/  PLOP3.LUT P1, PT, PT, PT, UP0, 0x80, 0x0 ;  /* 0x000000000000781c */ /* 0x000fe40003f2f008 */
[----:B------:R-:W-:Y:S01]  /*edc0*/  PLOP3.LUT P2, PT, PT, PT, UP2, 0x80, 0x0 ;  /* 0x000000000000781c */ /* 0x000fe20003f4f028 */
[----:B---3--:R-:W3:Y:S02]  /*edd0*/  LDC.64 R2, c[0x0][0x418] ;  /* 0x00010600ff027b82 */ /* 0x008ee40000000a00 */
[----:B------:R-:W-:-:S04]  /*ede0*/  @UP0 UIADD3 UR4, UP1, UR43, UR4, URZ ;  /* 0x000000042b040290 */ /* 0x000fc8000ff3e03f */
[----:B------:R-:W-:Y:S02]  /*edf0*/  @UP0 UIADD3.X UR5, UR39, UR5, URZ, UP1, !UPT ;  /* 0x0000000527050290 */ /* 0x000fe40008ffe43f */
[----:B------:R-:W-:-:S04]  /*ee00*/  IMAD.U32 R26, RZ, RZ, UR4 ;  /* 0x00000004ff1a7e24 */ /* 0x000fc8000f8e00ff */
[----:B------:R-:W-:-:S05]  /*ee10*/  IMAD.U32 R27, RZ, RZ, UR5 ;  /* 0x00000005ff1b7e24 */ /* 0x000fca000f8e00ff */
[----:B0-----:R0:W5:Y:S01]  /*ee20*/  @P1 LDG.E R26, desc[UR54][R26.64] ;  /* 0x000000361a1a1981 */ /* 0x001162000c1e1900 */
[----:B---3--:R-:W-:-:S04]  /*ee30*/  ISETP.NE.U32.AND P0, PT, R2, RZ, PT ;  /* 0x000000ff0200720c */ /* 0x008fc80003f05070 */
[----:B------:R-:W-:Y:S02]  /*ee40*/  ISETP.NE.AND.EX P0, PT, R3, RZ, PT, P0 ;  /* 0x000000ff0300720c */ /* 0x000fe40003f05300 */
[----:B--2---:R-:W-:Y:S02]  /*ee50*/  @P2 R2UR UR36, R0 ;  /* 0x00000000002422ca */ /* 0x004fe400000e0000 */
[----:B------:R-:W2:Y:S01]  /*ee60*/  LDC R0, c[0x0][0x424] ;  /* 0x00010900ff007b82 */ /* 0x000ea20000000800 */
[----:B----4-:R0:W-:Y:S01]  /*ee70*/  STL [R1+0x10], R6 ;  /* 0x0000100601007387 */ /* 0x0101e20000100800 */
[----:B-1----:R-:W-:Y:S11]  /*ee80*/  @P1 BRA `(.L_x_12979) ;  /* 0x00000000001c1947 */ /* 0x002ff60003800000 */
[----:B------:R-:W-:Y:S01]  /*ee90*/  UISETP.NE.AND UP0, UPT, UR38, URZ, UPT ;  /* 0x0000003f2600728c */ /* 0x000fe2000bf05270 */
[----:B-----5:R-:W1:Y:S05]  /*eea0*/  LDC R26, c[0x0][0x288] ;  /* 0x0000a200ff1a7b82 */ /* 0x020e6a0000000800 */
[----:B------:R-:W-:-:S13]  /*eeb0*/  PLOP3.LUT P1, PT, PT, PT, UP0, 0x40, 0x0 ;  /* 0x000000000000781c */ /* 0x000fda0003f2e808 */
[----:B------:R-:W-:Y:S05]  /*eec0*/  @P1 BRA `(.L_x_12979) ;  /* 0x00000000000c1947 */ /* 0x000fea0003800000 */
[----:B-1----:R-:W3:Y:S04]  /*eed0*/  LDG.E R26, desc[UR54][R4.64] ;  /* 0x00000036041a7981 */ /* 0x002ee8000c1e1900 */
[----:B------:R-:W3:Y:S02]  /*eee0*/  LDG.E R4, desc[UR54][R4.64+0x4] ;  /* 0x0000043604047981 */ /* 0x000ee4000c1e1900 */
[----:B---3--:R-:W-:-:S07]  /*eef0*/  IMAD.IADD R26, R4, 0x1, -R26 ;  /* 0x00000001041a7824 */ /* 0x008fce00078e0a1a */
.L_x_12979:
[----:B------:R-:W-:Y:S01]  /*ef00*/  ULDC.64 UR4, c[0x0][0xa20] ;  /* 0x0002880000047ab9 */ /* 0x000fe20000000a00 */
[----:B--2---:R-:W-:Y:S01]  /*ef10*/  SEL R0, R0, 0x1, P0 ;  /* 0x0000000100007807 */ /* 0x004fe20000000000 */
[----:B0-----:R-:W-:Y:S01]  /*ef20*/  IMAD.U32 R27, RZ, RZ, UR42 ;  /* 0x0000002aff1b7e24 */ /* 0x001fe2000f8e00ff */
[----:B------:R-:W-:-:S03]  /*ef30*/  ISETP.NE.U32.AND P1, PT, RZ, UR4, PT ;  /* 0x00000004ff007c0c */ /* 0x000fc6000bf25070 */
[----:B------:R-:W-:Y:S01]  /*ef40*/  IMAD R17, R0, R17, RZ ;  /* 0x0000001100117224 */ /* 0x000fe200078e02ff */
        /* <DEDUP_REMOVED lines=8> */
.L_x_12980:
        /* <DEDUP_REMOVED lines=9> */
.L_x_12981:
[----:B------:R-:W2:Y:S01]  /*f060*/  LDL R0, [R1+0x4] ;  /* 0x0000040001007983 */ /* 0x000ea20000100800 */
[----:B0-----:R-:W0:Y:S03]  /*f070*/  LDC R2, c[0x0][0x448] ;  /* 0x00011200ff027b82 */ /* 0x001e260000000800 */
[----:B------:R-:W3:Y:S01]  /*f080*/  LDL R18, [R1+0x8] ;  /* 0x0000080001127983 */ /* 0x000ee20000100800 */
[----:B0-----:R-:W-:-:S13]  /*f090*/  ISETP.NE.AND P0, PT, R2, 0x1, PT ;  /* 0x000000010200780c */ /* 0x001fda0003f05270 */
[----:B------:R-:W0:Y:S08]  /*f0a0*/  @P0 LDC R3, c[0x0][0x44c] ;  /* 0x00011300ff030b82 */ /* 0x000e300000000800 */
[----:B------:R-:W4:Y:S01]  /*f0b0*/  @P0 LDC R2, c[0x0][0x450] ;  /* 0x00011400ff020b82 */ /* 0x000f220000000800 */
[----:B-----5:R-:W-:Y:S01]  /*f0c0*/  IMAD.IADD R17, R17, 0x1, -R6 ;  /* 0x0000000111117824 */ /* 0x020fe200078e0a06 */
[----:B------:R-:W-:-:S04]  /*f0d0*/  LOP3.LUT R28, R28, 0xffffffdf, RZ, 0xc0, !PT ;  /* 0xffffffdf1c1c7812 */ /* 0x000fc800078ec0ff */
[----:B------:R-:W-:Y:S01]  /*f0e0*/  @P0 LOP3.LUT R28, R28, 0x20, RZ, 0xfc, !PT ;  /* 0x000000201c1c0812 */ /* 0x000fe200078efcff */
[----:B--2---:R-:W-:-:S04]  /*f0f0*/  IMAD R0, R0, 0xc0, RZ ;  /* 0x000000c000007824 */ /* 0x004fc800078e02ff */
[----:B------:R-:W-:-:S04]  /*f100*/  VIADD R0, R0, 0xbf ;  /* 0x000000bf00007836 */ /* 0x000fc80000000000 */
[----:B0-----:R-:W-:-:S05]  /*f110*/  @P0 IMAD.HI.U32 R3, R0, R3, RZ ;  /* 0x0000000300030227 */ /* 0x001fca00078e00ff */
[----:B----4-:R-:W-:Y:S02]  /*f120*/  @P0 SHF.R.U32.HI R0, RZ, R2, R3 ;  /* 0x00000002ff000219 */ /* 0x010fe40000011603 */
[----:B-1----:R-:W-:-:S05]  /*f130*/  IADD3 R2, R17, 0x80, -R26 ;  /* 0x0000008011027810 */ /* 0x002fca0007ffe81a */
[----:B------:R-:W-:-:S05]  /*f140*/  IMAD.IADD R0, R2, 0x1, R0 ;  /* 0x0000000102007824 */ /* 0x000fca00078e0200 */
[----:B------:R-:W-:-:S04]  /*f150*/  SHF.R.S32.HI R2, RZ, 0x1f, R0 ;  /* 0x0000001fff027819 */ /* 0x000fc80000011400 */
[----:B------:R-:W-:Y:S01]  /*f160*/  LEA.HI R0, R2, R0, RZ, 0x7 ;  /* 0x0000000002007211 */ /* 0x000fe200078f38ff */
[----:B------:R-:W-:-:S05]  /*f170*/  VIADD R2, R17, 0x7f ;  /* 0x0000007f11027836 */ /* 0x000fca0000000000 */
[----:B------:R-:W-:-:S04]  /*f180*/  SHF.R.S32.HI R3, RZ, 0x1f, R2 ;  /* 0x0000001fff037819 */ /* 0x000fc80000011402 */
[----:B------:R-:W-:Y:S02]  /*f190*/  LEA.HI R2, R3, R2, RZ, 0x7 ;  /* 0x0000000203027211 */ /* 0x000fe400078f38ff */
[----:B------:R-:W-:Y:S02]  /*f1a0*/  SHF.R.S32.HI R0, RZ, 0x7, R0 ;  /* 0x00000007ff007819 */ /* 0x000fe40000011400 */
[----:B------:R-:W-:-:S04]  /*f1b0*/  SHF.R.S32.HI R2, RZ, 0x7, R2 ;  /* 0x00000007ff027819 */ /* 0x000fc80000011402 */
[----:B------:R-:W-:-:S04]  /*f1c0*/  VIMNMX R0, R2, R0, PT ;  /* 0x0000000002007248 */ /* 0x000fc80003fe0100 */
[----:B------:R-:W-:Y:S02]  /*f1d0*/  ISETP.GE.AND P0, PT, R0, 0x1, PT ;  /* 0x000000010000780c */ /* 0x000fe40003f06270 */
[C---:B---3--:R-:W-:Y:S02]  /*f1e0*/  LOP3.LUT R4, R18.reuse, 0xff000000, RZ, 0xc0, !PT ;  /* 0xff00000012047812 */ /* 0x048fe400078ec0ff */
[----:B------:R-:W-:Y:S02]  /*f1f0*/  LOP3.LUT R2, R18, 0xff0000, RZ, 0xc0, !PT ;  /* 0x00ff000012027812 */ /* 0x000fe400078ec0ff */
[----:B------:R-:W-:-:S04]  /*f200*/  SHF.R.U32.HI R4, RZ, 0x8, R4 ;  /* 0x00000008ff047819 */ /* 0x000fc80000011604 */
[----:B------:R-:W-:Y:S01]  /*f210*/  LEA.HI R4, R2, R4, RZ, 0x10 ;  /* 0x0000000402047211 */ /* 0x000fe200078f80ff */
[----:B------:R-:W-:Y:S02]  /*f220*/  IMAD.MOV.U32 R2, RZ, RZ, RZ ;  /* 0x000000ffff027224 */ /* 0x000fe400078e00ff */
[----:B------:R-:W-:Y:S05]  /*f230*/  @!P0 BRA `(.L_x_12982) ;  /* 0x0000000000748947 */ /* 0x000fea0003800000 */
        /* <DEDUP_REMOVED lines=29> */
.L_x_12982:
[----:B------:R-:W-:Y:S01]  /*f410*/  LOP3.LUT R4, R4, 0xff, RZ, 0xc0, !PT ;  /* 0x000000ff04047812 */ /* 0x000fe200078ec0ff */
[----:B------:R-:W-:Y:S04]  /*f420*/  BSSY B7, `(.L_x_12983) ;  /* 0x000036e000077945 */ /* 0x000fe80003800000 */
[----:B------:R-:W-:-:S05]  /*f430*/  IMAD R3, R4, R2, RZ ;  /* 0x0000000204037224 */ /* 0x000fca00078e02ff */
[----:B------:R-:W-:Y:S01]  /*f440*/  VIADDMNMX R0, R3, R2, R0, PT ;  /* 0x0000000203007246 */ /* 0x000fe20003800100 */
[----:B------:R0:W-:Y:S03]  /*f450*/  STL [R1+0xc], R3 ;  /* 0x00000c0301007387 */ /* 0x0001e60000100800 */
        /* <DEDUP_REMOVED lines=21> */
.L_x_12984:
        /* <DEDUP_REMOVED lines=20> */
.L_x_12987:
[----:B------:R-:W-:Y:S05]  /*f6f0*/  BSYNC B6 ;  /* 0x0000000000067941 */ /* 0x000fea0003800000 */
.L_x_12986:
        /* <DEDUP_REMOVED lines=22> */
.L_x_12989:
[----:B------:R-:W-:Y:S05]  /*f860*/  BSYNC B6 ;  /* 0x0000000000067941 */ /* 0x000fea0003800000 */
.L_x_12988:
        /* <DEDUP_REMOVED lines=20> */
.L_x_12991:
[----:B------:R-:W-:Y:S05]  /*f9b0*/  BSYNC B6 ;  /* 0x0000000000067941 */ /* 0x000fea0003800000 */
.L_x_12990:
        /* <DEDUP_REMOVED lines=19> */
.L_x_12993:
[----:B------:R-:W-:Y:S05]  /*faf0*/  BSYNC B6 ;  /* 0x0000000000067941 */ /* 0x000fea0003800000 */
.L_x_12992:
[----:B------:R-:W2:Y:S01]  /*fb00*/  LDL R0, [R1+0x28] ;  /* 0x0000280001007983 */ /* 0x000ea20000100800 */
[----:B------:R-:W-:Y:S01]  /*fb10*/  ULDC.64 UR4, c[0x0][0x9f8] ;  /* 0x00027e0000047ab9 */ /* 0x000fe20000000a00 */
[----:B------:R-:W0:Y:S01]  /*fb20*/  LDC R8, c[0x0][0x430] ;  /* 0x00010c00ff087b82 */ /* 0x000e220000000800 */
[----:B------:R-:W-:Y:S01]  /*fb30*/  UISETP.NE.U32.AND UP0, UPT, UR4, URZ, UPT ;  /* 0x0000003f0400728c */ /* 0x000fe2000bf05070 */
[----:B------:R-:W3:Y:S03]  /*fb40*/  LDL R21, [R1+0x10] ;  /* 0x0000100001157983 */ /* 0x000ee60000100800 */
[----:B------:R-:W-:Y:S01]  /*fb50*/  UISETP.NE.AND.EX UP0, UPT, UR5, URZ, UPT, UP0 ;  /* 0x0000003f0500728c */ /* 0x000fe2000bf05300 */
[----:B------:R-:W1:Y:S02]  /*fb60*/  S2R R4, SR_TID.X ;  /* 0x0000000000047919 */ /* 0x000e640000002100 */
[----:B------:R-:W4:Y:S01]  /*fb70*/  LDC R11, c[0x0][0x2f4] ;  /* 0x0000bd00ff0b7b82 */ /* 0x000f220000000800 */
[----:B------:R-:W1:Y:S02]  /*fb80*/  S2R R20, SR_TID.X ;  /* 0x0000000000147919 */ /* 0x000e640000002100 */
[----:B------:R-:W-:-:S05]  /*fb90*/  PLOP3.LUT P0, PT, PT, PT, UP0, 0x80, 0x0 ;  /* 0x000000000000781c */ /* 0x000fca0003f0f008 */
[----:B------:R-:W-:-:S04]  /*fba0*/  @UP0 UIADD3 UR4, UP1, UR43, UR4, URZ ;  /* 0x000000042b040290 */ /* 0x000fc8000ff3e03f */
[----:B------:R-:W-:Y:S02]  /*fbb0*/  @UP0 UIADD3.X UR5, UR39, UR5, URZ, UP1, !UPT ;  /* 0x0000000527050290 */ /* 0x000fe40008ffe43f */
[----:B------:R-:W-:-:S04]  /*fbc0*/  IMAD.U32 R2, RZ, RZ, UR4 ;  /* 0x00000004ff027e24 */ /* 0x000fc8000f8e00ff */
[----:B------:R-:W-:-:S05]  /*fbd0*/  IMAD.U32 R3, RZ, RZ, UR5 ;  /* 0x00000005ff037e24 */ /* 0x000fca000f8e00ff */
[----:B------:R3:W3:Y:S01]  /*fbe0*/  @P0 LDG.E R27, desc[UR54][R2.64] ;  /* 0x00000036021b0981 */ /* 0x0006e2000c1e1900 */
[----:B0-----:R-:W-:Y:S02]  /*fbf0*/  ISETP.NE.AND P1, PT, R8, 0x1, PT ;  /* 0x000000010800780c */ /* 0x001fe40003f25270 */
[----:B------:R-:W-:Y:S01]  /*fc00*/  LOP3.LUT R28, R28, 0xffffffef, RZ, 0xc0, !PT ;  /* 0xffffffef1c1c7812 */ /* 0x000fe200078ec0ff */
[----:B-1----:R-:W-:Y:S01]  /*fc10*/  IMAD.SHL.U32 R4, R4, 0x40, RZ ;  /* 0x0000004004047824 */ /* 0x002fe200078e00ff */
[----:B------:R-:W-:-:S04]  /*fc20*/  LOP3.LUT R20, R20, 0x7f, RZ, 0xc0, !PT ;  /* 0x0000007f14147812 */ /* 0x000fc800078ec0ff */
[----:B------:R-:W-:-:S05]  /*fc30*/  LOP3.LUT R4, R4, 0x40, RZ, 0xc0, !PT ;  /* 0x0000004004047812 */ /* 0x000fca00078ec0ff */
[----:B------:R-:W0:Y:S01]  /*fc40*/  @P1 LDC R7, c[0x0][0x434] ;  /* 0x00010d00ff071b82 */ /* 0x000e220000000800 */
[----:B------:R-:W-:Y:S02]  /*fc50*/  SHF.R.U32.HI R20, RZ, 0x1, R20 ;  /* 0x00000001ff147819 */ /* 0x000fe40000011614 */
[C---:B----4-:R-:W-:Y:S02]  /*fc60*/  ISETP.GE.AND P3, PT, R29.reuse, R11, PT ;  /* 0x0000000b1d00720c */ /* 0x050fe40003f66270 */
[----:B------:R-:W-:Y:S02]  /*fc70*/  @P1 LOP3.LUT R28, R28, 0x10, RZ, 0xfc, !PT ;  /* 0x000000101c1c1812 */ /* 0x000fe400078efcff */
[----:B------:R-:W-:Y:S02]  /*fc80*/  LOP3.LUT R12, R29, 0x20, RZ, 0xfc, !PT ;  /* 0x000000201d0c7812 */ /* 0x000fe400078efcff */
[----:B------:R-:W-:Y:S01]  /*fc90*/  LOP3.LUT R28, R28, 0xfffffff7, RZ, 0xc0, !PT ;  /* 0xfffffff71c1c7812 */ /* 0x000fe200078ec0ff */
[----:B------:R-:W-:-:S06]  /*fca0*/  IMAD.U32 R13, RZ, RZ, UR44 ;  /* 0x0000002cff0d7e24 */ /* 0x000fcc000f8e00ff */
[----:B------:R-:W-:Y:S02]  /*fcb0*/  @P3 LOP3.LUT R28, R28, 0x8, RZ, 0xfc, !PT ;  /* 0x000000081c1c3812 */ /* 0x000fe400078efcff */
[----:B------:R-:W-:Y:S02]  /*fcc0*/  ISETP.NE.AND P2, PT, R13, 0x3, PT ;  /* 0x000000030d00780c */ /* 0x000fe40003f45270 */
[----:B------:R-:W-:Y:S02]  /*fcd0*/  LOP3.LUT R28, R28, 0xfffffffe, RZ, 0xc0, !PT ;  /* 0xfffffffe1c1c7812 */ /* 0x000fe400078ec0ff */
[----:B------:R-:W-:Y:S02]  /*fce0*/  LOP3.LUT R10, R29, 0x40, RZ, 0xfc, !PT ;  /* 0x000000401d0a7812 */ /* 0x000fe400078efcff */
[----:B------:R-:W-:Y:S01]  /*fcf0*/  LOP3.LUT R28, R28, 0xfffffffb, RZ, 0xc0, !PT ;  /* 0xfffffffb1c1c7812 */ /* 0x000fe200078ec0ff */
[----:B------:R-:W-:Y:S01]  /*fd00*/  UMOV UR4, 0xffffffff ;  /* 0xffffffff00047882 */ /* 0x000fe20000000000 */
[----:B--2---:R-:W-:-:S04]  /*fd10*/  LEA R0, R0, 0xffffff80, 0x7 ;  /* 0xffffff8000007811 */ /* 0x004fc800078e38ff */
[----:B------:R-:W-:Y:S02]  /*fd20*/  LOP3.LUT R5, R0, R20, R4, 0xfe, !PT ;  /* 0x0000001400057212 */ /* 0x000fe400078efe04 */
[----:B------:R-:W1:Y:S02]  /*fd30*/  @P1 LDC R4, c[0x0][0x438] ;  /* 0x00010e00ff041b82 */ /* 0x000e640000000800 */
[C---:B------:R-:W-:Y:S01]  /*fd40*/  ISETP.GE.AND P0, PT, R5.reuse, R17, PT ;  /* 0x000000110500720c */ /* 0x040fe20003f06270 */
[----:B---3--:R-:W-:-:S04]  /*fd50*/  IMAD.IADD R5, R5, 0x1, R21 ;  /* 0x0000000105057824 */ /* 0x008fc800078e0215 */
[----:B0-----:R-:W-:-:S04]  /*fd60*/  @P1 IMAD.HI.U32 R7, R5, R7, RZ ;  /* 0x0000000705071227 */ /* 0x001fc800078e00ff */
[----:B------:R-:W-:-:S04]  /*fd70*/  IMAD.MOV.U32 R6, RZ, RZ, R5 ;  /* 0x000000ffff067224 */ /* 0x000fc800078e0005 */
[----:B------:R-:W0:Y:S01]  /*fd80*/  @!P0 LDC.64 R2, c[0x0][0x428] ;  /* 0x00010a00ff028b82 */ /* 0x000e220000000a00 */
[----:B-1----:R-:W-:-:S04]  /*fd90*/  @P1 SHF.R.U32.HI R6, RZ, R4, R7 ;  /* 0x00000004ff061219 */ /* 0x002fc80000011607 */
[--C-:B------:R-:W-:Y:S01]  /*fda0*/  @!P0 SHF.R.S32.HI R7, RZ, 0x1f, R6.reuse ;  /* 0x0000001fff078819 */ /* 0x100fe20000011406 */
[----:B------:R-:W-:-:S04]  /*fdb0*/  IMAD.MOV R4, RZ, RZ, -R6 ;  /* 0x000000ffff047224 */ /* 0x000fc800078e0a06 */
[----:B------:R-:W-:Y:S01]  /*fdc0*/  IMAD R5, R8, R4, R5 ;  /* 0x0000000408057224 */ /* 0x000fe200078e0205 */
[----:B------:R-:W-:-:S05]  /*fdd0*/  SHF.R.S32.HI R8, RZ, 0x1f, R27 ;  /* 0x0000001fff087819 */ /* 0x000fca000001141b */
[-C--:B0-----:R-:W-:Y:S01]  /*fde0*/  @!P0 IMAD R4, R8, R2.reuse, RZ ;  /* 0x0000000208048224 */ /* 0x081fe200078e02ff */
[----:B------:R0:W-:Y:S01]  /*fdf0*/  STL [R1+0x14], R8 ;  /* 0x0000140801007387 */ /* 0x0001e20000100800 */
[----:B------:R-:W-:-:S04]  /*fe00*/  @!P0 IMAD.WIDE.U32 R6, R27, R2, R6 ;  /* 0x000000021b068225 */ /* 0x000fc800078e0006 */
        /* <DEDUP_REMOVED lines=14> */
.L_x_13074:
[----:B------:R-:W-:Y:S01]  /*fef0*/  LOP3.LUT R18, R18, 0xffff, RZ, 0xc0, !PT ;  /* 0x0000ffff12127812 */ /* 0x000fe200078ec0ff */
[----:B------:R-:W-:Y:S06]  /*ff00*/  @!P2 BRA `(.L_x_12995) ;  /* 0x000000000004a947 */ /* 0x000fec0003800000 */
[----:B------:R-:W-:Y:S01]  /*ff10*/  BPT.TRAP 0x1 ;  /* 0x000000040000795c */ /* 0x000fe20000300000 */
.L_x_12995:
[----:B------:R-:W-:Y:S01]  /*ff20*/  IMAD R4, R19, 0x8, R16 ;  /* 0x0000000813047824 */ /* 0x000fe200078e0210 */
[----:B------:R-:W-:Y:S01]  /*ff30*/  SHF.L.U32 R21, R24, 0x1f, RZ ;  /* 0x0000001f18157819 */ /* 0x000fe200000006ff */
[----:B------:R-:W-:Y:S01]  /*ff40*/  BSSY B0, `(.L_x_12996) ;  /* 0x0000005000007945 */ /* 0x000fe20003800000 */
[----:B------:R-:W-:Y:S02]  /*ff50*/  IADD3 R3, -R20, R17, -R0 ;  /* 0x0000001114037210 */ /* 0x000fe40007ffe900 */
[----:B------:R-:W0:Y:S01]  /*ff60*/  SYNCS.PHASECHK.TRANS64.TRYWAIT P0, [R4+URZ+0x19c80], R21 ;  /* 0x019c8015040075a7 */ /* 0x000e22000800017f */
[----:B------:R-:W-:Y:S01]  /*ff70*/  SHF.R.S32.HI R17, RZ, 0x1f, R5 ;  /* 0x0000001fff117819 */ /* 0x000fe20000011405 */
[----:B0-----:R-:W-:Y:S06]  /*ff80*/  @!P0 BRA `(.L_x_12997) ;  /* 0x0000004000f48947 */ /* 0x001fec0003800000 */
.L_x_13075:
[----:B------:R-:W-:Y:S05]  /*ff90*/  BSYNC B0 ;  /* 0x0000000000007941 */ /* 0x000fea0003800000 */
.L_x_12996:
        /* <DEDUP_REMOVED lines=42> */
.L_x_13081:
        /* <DEDUP_REMOVED lines=13> */
.L_x_12999:
        /* <DEDUP_REMOVED lines=11> */
.L_x_13000:
[----:B------:R3:W-:Y:S01]  /*103c0*/  SYNCS.ARRIVE.TRANS64.A1T0 RZ, [R4+URZ+0x19c70], RZ ;  /* 0x019c70ff04ff79a7 */ /* 0x0007e2000810003f */
[----:B------:R-:W-:Y:S05]  /*103d0*/  @!P3 BRA `(.L_x_13001) ;  /* 0x000000000004b947 */ /* 0x000fea0003800000 */
[----:B------:R-:W-:Y:S01]  /*103e0*/  BPT.TRAP 0x1 ;  /* 0x000000040000795c */ /* 0x000fe20000300000 */
.L_x_13001:
[----:B------:R-:W4:Y:S01]  /*103f0*/  SYNCS.PHASECHK.TRANS64.TRYWAIT P1, [R4+URZ+0x19c40], R21 ;  /* 0x019c4015040075a7 */ /* 0x000f22000802017f */
[----:B------:R-:W-:Y:S04]  /*10400*/  BSSY B0, `(.L_x_13002) ;  /* 0x0000002000007945 */ /* 0x000fe80003800000 */
[----:B----4-:R-:W-:Y:S05]  /*10410*/  @!P1 BRA `(.L_x_13003) ;  /* 0x0000004000bc9947 */ /* 0x010fea0003800000 */
.L_x_13082:
[----:B------:R-:W-:Y:S05]  /*10420*/  BSYNC B0 ;  /* 0x0000000000007941 */ /* 0x000fea0003800000 */
.L_x_13002:
        /* <DEDUP_REMOVED lines=37> */
.L_x_13088:
        /* <DEDUP_REMOVED lines=10> */
.L_x_13005:
        /* <DEDUP_REMOVED lines=11> */
.L_x_13006:
        /* <DEDUP_REMOVED lines=32> */
.L_x_13008:
[----:B------:R-:W-:Y:S05]  /*109d0*/  BSYNC B6 ;  /* 0x0000000000067941 */ /* 0x000fea0003800000 */
.L_x_13007:
[----:B------:R-:W1:Y:S01]  /*109e0*/  S2R R17, SR_TID.X ;  /* 0x0000000000117919 */ /* 0x000e620000002100 */
[----:B----4-:R-:W2:Y:S01]  /*109f0*/  LDC R21, c[0x0][0x448] ;  /* 0x00011200ff157b82 */ /* 0x010ea20000000800 */
[C---:B------:R-:W-:Y:S01]  /*10a00*/  R2UR UR8, R18.reuse ;  /* 0x00000000120872ca */ /* 0x040fe200000e0000 */
[----:B------:R-:W-:Y:S01]  /*10a10*/  ULDC.64 UR6, c[0x0][0x2d8] ;  /* 0x0000b60000067ab9 */ /* 0x000fe20000000a00 */
[----:B------:R-:W-:Y:S01]  /*10a20*/  R2UR UR10, R18 ;  /* 0x00000000120a72ca */ /* 0x000fe200000e0000 */
[----:B------:R-:W-:-:S04]  /*10a30*/  UMOV UR4, UR38 ;  /* 0x0000002600047c82 */ /* 0x000fc80008000000 */
[----:B------:R-:W4:Y:S01]  /*10a40*/  LDC R9, c[0x0][0x448] ;  /* 0x00011200ff097b82 */ /* 0x000f220000000800 */
[C---:B-1----:R-:W-:Y:S01]  /*10a50*/  LOP3.LUT R2, R17.reuse, 0x7f, RZ, 0xc0, !PT ;  /* 0x0000007f11027812 */ /* 0x042fe200078ec0ff */
[----:B------:R-:W-:Y:S02]  /*10a60*/  IMAD.SHL.U32 R20, R17, 0x40, RZ ;  /* 0x0000004011147824 */ /* 0x000fe400078e00ff */
[----:B------:R-:W4:Y:S01]  /*10a70*/  LDL R17, [R1+0x4] ;  /* 0x0000040001117983 */ /* 0x000f220000100800 */
[----:B--2---:R-:W-:Y:S02]  /*10a80*/  ISETP.NE.AND P6, PT, R21, 0x1, PT ;  /* 0x000000011500780c */ /* 0x004fe40003fc5270 */
[----:B------:R-:W-:Y:S02]  /*10a90*/  LOP3.LUT R20, R20, 0x40, RZ, 0xc0, !PT ;  /* 0x0000004014147812 */ /* 0x000fe400078ec0ff */
[----:B------:R-:W-:-:S09]  /*10aa0*/  SHF.R.U32.HI R2, RZ, 0x1, R2 ;  /* 0x00000001ff027819 */ /* 0x000fd20000011602 */
[----:B0--3--:R-:W0:Y:S08]  /*10ab0*/  @P6 LDC R4, c[0x0][0x44c] ;  /* 0x00011300ff046b82 */ /* 0x009e300000000800 */
[----:B------:R-:W1:Y:S01]  /*10ac0*/  @P6 LDC R3, c[0x0][0x450] ;  /* 0x00011400ff036b82 */ /* 0x000e620000000800 */
[----:B------:R-:W-:Y:S01]  /*10ad0*/  LOP3.LUT R2, R2, R20, RZ, 0xfc, !PT ;  /* 0x0000001402027212 */ /* 0x000fe200078efcff */
[----:B------:R-:W-:-:S02]  /*10ae0*/  UMOV UR5, UR43 ;  /* 0x0000002b00057c82 */ /* 0x000fc40008000000 */
[----:B------:R-:W-:-:S03]  /*10af0*/  UIMAD.WIDE.U32 UR4, UR8, UR6, UR4 ;  /* 0x00000006080472a5 */ /* 0x000fc6000f8e0004 */
[----:B------:R-:W-:Y:S01]  /*10b00*/  ULDC.64 UR8, c[0x0][0x2e0] ;  /* 0x0000b80000087ab9 */ /* 0x000fe20000000a00 */
[----:B------:R-:W-:Y:S02]  /*10b10*/  UIMAD UR5, UR10, UR7, UR5 ;  /* 0x000000070a0572a4 */ /* 0x000fe4000f8e0205 */
[----:B------:R-:W-:Y:S02]  /*10b20*/  UIMAD UR6, UR41, UR8, URZ ;  /* 0x00000008290672a4 */ /* 0x000fe4000f8e023f */
[----:B------:R-:W-:Y:S02]  /*10b30*/  UIMAD.WIDE.U32 UR4, UR42, UR8, UR4 ;  /* 0x000000082a0472a5 */ /* 0x000fe4000f8e0004 */
[----:B------:R-:W-:Y:S01]  /*10b40*/  UIMAD UR6, UR42, UR9, UR6 ;  /* 0x000000092a0672a4 */ /* 0x000fe2000f8e0206 */
[----:B------:R-:W-:Y:S02]  /*10b50*/  ULDC.64 UR10, c[0x0][0x280] ;  /* 0x0000a000000a7ab9 */ /* 0x000fe40000000a00 */
[----:B------:R-:W-:Y:S01]  /*10b60*/  ULDC.64 UR8, c[0x0][0x2d0] ;  /* 0x0000b40000087ab9 */ /* 0x000fe20000000a00 */
[----:B------:R-:W-:Y:S01]  /*10b70*/  UIADD3 UR5, UR5, UR6, URZ ;  /* 0x0000000605057290 */ /* 0x000fe2000fffe03f */
[----:B------:R-:W-:-:S02]  /*10b80*/  IMAD.U32 R7, RZ, RZ, UR8 ;  /* 0x00000008ff077e24 */ /* 0x000fc4000f8e00ff */
[----:B------:R-:W-:Y:S01]  /*10b90*/  ULDC.64 UR6, c[0x0][0x2c8] ;  /* 0x0000b20000067ab9 */ /* 0x000fe20000000a00 */
[----:B------:R-:W-:Y:S01]  /*10ba0*/  LOP3.LUT R10, R29, 0x20, RZ, 0xfc, !PT ;  /* 0x000000201d0a7812 */ /* 0x000fe200078efcff */
[----:B----4-:R-:W-:-:S04]  /*10bb0*/  IMAD R0, R17, 0xc0, R2 ;  /* 0x000000c011007824 */ /* 0x010fc800078e0202 */
        /* <DEDUP_REMOVED lines=13> */
[----:B------:R-:W-:Y:S02]  /*10c90*/  IADD3 R6, P0, R2, UR10, RZ ;  /* 0x0000000a02067c10 */ /* 0x000fe4000ff1e0ff */
[----:B------:R-:W0:Y:S01]  /*10ca0*/  @P6 LDC R2, c[0x0][0x44c] ;  /* 0x00011300ff026b82 */ /* 0x000e220000000800 */
[----:B------:R-:W-:-:S05]  /*10cb0*/  IMAD R5, R4, UR7, R5 ;  /* 0x0000000704057c24 */ /* 0x000fca000f8e0205 */
[----:B------:R-:W-:Y:S02]  /*10cc0*/  IADD3.X R5, R3, UR11, R5, P0, !PT ;  /* 0x0000000b03057c10 */ /* 0x000fe400087fe405 */
[----:B------:R-:W1:Y:S01]  /*10cd0*/  @P6 LDC R3, c[0x0][0x450] ;  /* 0x00011400ff036b82 */ /* 0x000e620000000800 */
[----:B------:R-:W-:-:S04]  /*10ce0*/  VIADD R0, R0, 0x80 ;  /* 0x0000008000007836 */ /* 0x000fc80000000000 */
[----:B0-----:R-:W-:-:S04]  /*10cf0*/  @P6 IMAD.HI.U32 R4, R0, R2, RZ ;  /* 0x0000000200046227 */ /* 0x001fc800078e00ff */
[----:B------:R-:W-:Y:S01]  /*10d00*/  IMAD.MOV.U32 R2, RZ, RZ, R0 ;  /* 0x000000ffff027224 */ /* 0x000fe200078e0000 */
[----:B-1----:R-:W-:-:S05]  /*10d10*/  @P6 SHF.R.U32.HI R2, RZ, R3, R4 ;  /* 0x00000003ff026219 */ /* 0x002fca0000011604 */
        /* <DEDUP_REMOVED lines=25> */
[----:B------:R-:W-:Y:S02]  /*10eb0*/  IMAD R4, R26, R9, RZ ;  /* 0x000000091a047224 */ /* 0x000fe400078e02ff */
        /* <DEDUP_REMOVED lines=22> */
.L_x_13095:
        /* <DEDUP_REMOVED lines=12> */
.L_x_13011:
[----:B------:R-:W-:Y:S05]  /*110e0*/  BSYNC B0 ;  /* 0x0000000000007941 */ /* 0x000fea0003800000 */
.L_x_13010:
[----:B------:R-:W-:Y:S01]  /*110f0*/  NOP ;  /* 0x0000000000007918 */ /* 0x000fe20000000000 */
[----:B------:R-:W-:-:S13]  /*11100*/  PLOP3.LUT P0, PT, PT, PT, PT, 0x80, 0x0 ;  /* 0x000000000000781c */ /* 0x000fda0003f0f070 */
.L_x_13012:
        /* <DEDUP_REMOVED lines=18> */
.L_x_13096:
[----:B------:R-:W-:Y:S05]  /*11230*/  BSYNC B0 ;  /* 0x0000000000007941 */ /* 0x000fea0003800000 */
.L_x_13013:
[----:B-1----:R-:W3:Y:S04]  /*11240*/  LDL.LU R3, [R1+0x28] ;  /* 0x0000280001037983 */ /* 0x002ee80000300800 */
[----:B------:R-:W4:Y:S01]  /*11250*/  LDL R2, [R1+0xc] ;  /* 0x00000c0001027983 */ /* 0x000f220000100800 */
[----:B---3--:R-:W-:-:S05]  /*11260*/  VIADD R20, R3, 0xfffffffe ;  /* 0xfffffffe03147836 */ /* 0x008fca0000000000 */
[----:B----4-:R-:W-:-:S13]  /*11270*/  ISETP.GE.AND P0, PT, R20, R2, PT ;  /* 0x000000021400720c */ /* 0x010fda0003f06270 */
[----:B------:R-:W-:Y:S05]  /*11280*/  @!P0 BRA `(.L_x_13015) ;  /* 0x00000010003c8947 */ /* 0x000fea0003800000 */
[----:B------:R-:W-:Y:S02]  /*11290*/  IMAD.MOV.U32 R4, RZ, RZ, R24 ;  /* 0x000000ffff047224 */ /* 0x000fe400078e0018 */
[----:B--2---:R-:W-:-:S07]  /*112a0*/  IMAD.MOV.U32 R0, RZ, RZ, R19 ;  /* 0x000000ffff007224 */ /* 0x004fce00078e0013 */
.L_x_13035:
        /* <DEDUP_REMOVED lines=44> */
.L_x_13016:
[----:B------:R-:W-:Y:S01]  /*11570*/  IMAD R5, R19, 0x8, R16 ;  /* 0x0000000813057824 */ /* 0x000fe200078e0210 */
[----:B------:R-:W-:Y:S01]  /*11580*/  SHF.L.U32 R10, R24, 0x1f, RZ ;  /* 0x0000001f180a7819 */ /* 0x000fe200000006ff */
[----:B------:R-:W-:Y:S01]  /*11590*/  BSSY B0, `(.L_x_13017) ;  /* 0x0000004000007945 */ /* 0x000fe20003800000 */
[----:B------:R-:W-:Y:S02]  /*115a0*/  SHF.R.S32.HI R9, RZ, 0x1f, R8 ;  /* 0x0000001fff097819 */ /* 0x000fe40000011408 */
[----:B------:R-:W0:Y:S02]  /*115b0*/  SYNCS.PHASECHK.TRANS64.TRYWAIT P0, [R5+URZ+0x19c80], R10 ;  /* 0x019c800a050075a7 */ /* 0x000e24000800017f */
[----:B0-----:R-:W-:Y:S05]  /*115c0*/  @!P0 BRA `(.L_x_13018) ;  /* 0x00000038000c8947 */ /* 0x001fea0003800000 */
.L_x_13097:
[----:B------:R-:W-:Y:S05]  /*115d0*/  BSYNC B0 ;  /* 0x0000000000007941 */ /* 0x000fea0003800000 */
.L_x_13017:
        /* <DEDUP_REMOVED lines=36> */
.L_x_13103:
        /* <DEDUP_REMOVED lines=10> */
.L_x_13020:
        /* <DEDUP_REMOVED lines=11> */
.L_x_13021:
[----:B------:R2:W-:Y:S01]  /*11970*/  SYNCS.ARRIVE.TRANS64.A1T0 RZ, [R5+URZ+0x19c70], RZ ;  /* 0x019c70ff05ff79a7 */ /* 0x0005e2000810003f */
[----:B------:R-:W-:Y:S05]  /*11980*/  @!P3 BRA `(.L_x_13022) ;  /* 0x000000000004b947 */ /* 0x000fea0003800000 */
[----:B------:R-:W-:Y:S01]  /*11990*/  BPT.TRAP 0x1 ;  /* 0x000000040000795c */ /* 0x000fe20000300000 */
.L_x_13022:
[----:B------:R-:W3:Y:S01]  /*119a0*/  SYNCS.PHASECHK.TRANS64.TRYWAIT P0, [R5+URZ+0x19c40], R10 ;  /* 0x019c400a050075a7 */ /* 0x000ee2000800017f */
[----:B------:R-:W-:Y:S04]  /*119b0*/  BSSY B0, `(.L_x_13023) ;  /* 0x0000002000007945 */ /* 0x000fe80003800000 */
[----:B---3--:R-:W-:Y:S05]  /*119c0*/  @!P0 BRA `(.L_x_13024) ;  /* 0x0000003400bc8947 */ /* 0x008fea0003800000 */
.L_x_13104:
[----:B------:R-:W-:Y:S05]  /*119d0*/  BSYNC B0 ;  /* 0x0000000000007941 */ /* 0x000fea0003800000 */
.L_x_13023:
        /* <DEDUP_REMOVED lines=33> */
.L_x_13110:
        /* <DEDUP_REMOVED lines=10> */
.L_x_13026:
        /* <DEDUP_REMOVED lines=11> */
.L_x_13027:
[----:B------:R-:W-:Y:S01]  /*11d40*/  IMAD.U32 R2, RZ, RZ, UR45 ;  /* 0x0000002dff027e24 */ /* 0x000fe2000f8e00ff */
[----:B------:R0:W-:Y:S04]  /*11d50*/  SYNCS.ARRIVE.TRANS64.A1T0 RZ, [R5+URZ+0x19c30], RZ ;  /* 0x019c30ff05ff79a7 */ /* 0x0001e8000810003f */
[----:B------:R-:W-:-:S13]  /*11d60*/  ISETP.NE.AND P0, PT, R2, 0x3, PT ;  /* 0x000000030200780c */ /* 0x000fda0003f05270 */
[----:B0-----:R-:W-:Y:S05]  /*11d70*/  @!P0 BRA `(.L_x_13028) ;  /* 0x0000000000048947 */ /* 0x001fea0003800000 */
[----:B------:R-:W-:Y:S01]  /*11d80*/  BPT.TRAP 0x1 ;  /* 0x000000040000795c */ /* 0x000fe20000300000 */
.L_x_13028:
[----:B------:R-:W-:Y:S01]  /*11d90*/  LOP3.LUT R3, R4, 0x1, RZ, 0x3c, !PT ;  /* 0x0000000104037812 */ /* 0x000fe200078e3cff */
[----:B------:R-:W-:Y:S01]  /*11da0*/  IMAD R2, R0, 0x8, R16 ;  /* 0x0000000800027824 */ /* 0x000fe200078e0210 */
[----:B------:R-:W-:Y:S02]  /*11db0*/  BSSY B0, `(.L_x_13029) ;  /* 0x0000004000007945 */ /* 0x000fe40003800000 */
[----:B------:R-:W-:-:S04]  /*11dc0*/  SHF.L.U32 R3, R3, 0x1f, RZ ;  /* 0x0000001f03037819 */ /* 0x000fc800000006ff */
[----:B------:R-:W0:Y:S02]  /*11dd0*/  SYNCS.PHASECHK.TRANS64.TRYWAIT P2, [R2+URZ+0x19c70], R3 ;  /* 0x019c7003020075a7 */ /* 0x000e24000804017f */
[----:B0-----:R-:W-:Y:S05]  /*11de0*/  @!P2 BRA `(.L_x_13030) ;  /* 0x000000340060a947 */ /* 0x001fea0003800000 */
.L_x_13111:
[----:B------:R-:W-:Y:S05]  /*11df0*/  BSYNC B0 ;  /* 0x0000000000007941 */ /* 0x000fea0003800000 */
.L_x_13029:
[----:B--23--:R-:W-:-:S05]  /*11e00*/  IMAD.U32 R5, RZ, RZ, UR44 ;  /* 0x0000002cff057e24 */ /* 0x00cfca000f8e00ff */
[----:B------:R-:W-:-:S13]  /*11e10*/  ISETP.NE.AND P2, PT, R5, 0x3, PT ;  /* 0x000000030500780c */ /* 0x000fda0003f45270 */
[----:B------:R-:W-:Y:S05]  /*11e20*/  @!P2 BRA `(.L_x_13031) ;  /* 0x000000000004a947 */ /* 0x000fea0003800000 */
[----:B------:R-:W-:Y:S01]  /*11e30*/  BPT.TRAP 0x1 ;  /* 0x000000040000795c */ /* 0x000fe20000300000 */
.L_x_13031:
[----:B------:R-:W-:Y:S01]  /*11e40*/  SHF.L.U32 R3, R4, 0x1f, RZ ;  /* 0x0000001f04037819 */ /* 0x000fe200000006ff */
[----:B------:R-:W-:-:S03]  /*11e50*/  IMAD R0, R0, 0x3000, RZ ;  /* 0x0000300000007824 */ /* 0x000fc600078e02ff */
[----:B------:R-:W0:Y:S02]  /*11e60*/  SYNCS.PHASECHK.TRANS64.TRYWAIT P2, [R2+URZ+0x19c60], R3 ;  /* 0x019c6003020075a7 */ /* 0x000e24000804017f */
[----:B0-----:R-:W-:Y:S05]  /*11e70*/  @!P2 BRA `(.L_x_13032) ;  /* 0x000000340050a947 */ /* 0x001fea0003800000 */
.L_x_13112:
        /* <DEDUP_REMOVED lines=69> */
.L_x_13033:
[----:B--2---:R2:W-:Y:S01]  /*122d0*/  SYNCS.ARRIVE.TRANS64.A1T0 RZ, [R2+URZ+0x19c50], RZ ;  /* 0x019c50ff02ff79a7 */ /* 0x0045e2000810003f */
[----:B------:R-:W-:Y:S06]  /*122e0*/  BAR.SYNC.DEFER_BLOCKING 0x2, 0x80 ;  /* 0x0082000000007b1d */ /* 0x000fec0000010000 */
[----:B------:R-:W-:Y:S05]  /*122f0*/  @!P0 BRA `(.L_x_13034) ;  /* 0x0000000000048947 */ /* 0x000fea0003800000 */
[----:B------:R-:W-:Y:S01]  /*12300*/  BPT.TRAP 0x1 ;  /* 0x000000040000795c */ /* 0x000fe20000300000 */
.L_x_13034:
[----:B------:R-:W3:Y:S01]  /*12310*/  LDL R0, [R1+0x18] ;  /* 0x0000180001007983 */ /* 0x000ee20000100800 */
[----:B--2---:R-:W-:Y:S02]  /*12320*/  VIADD R2, R2, 0x19c80 ;  /* 0x00019c8002027836 */ /* 0x004fe40000000000 */
[----:B------:R-:W-:-:S03]  /*12330*/  IMAD.MOV.U32 R4, RZ, RZ, R24 ;  /* 0x000000ffff047224 */ /* 0x000fc600078e0018 */
[----:B---3--:R-:W-:Y:S01]  /*12340*/  PRMT R2, R0, 0x654, R2 ;  /* 0x0000065400027816 */ /* 0x008fe20000000002 */
[----:B------:R-:W-:-:S03]  /*12350*/  IMAD.MOV.U32 R0, RZ, RZ, R19 ;  /* 0x000000ffff007224 */ /* 0x000fc600078e0013 */
[----:B------:R3:W-:Y:S01]  /*12360*/  SYNCS.ARRIVE.TRANS64.RED.A1T0 RZ, [R2+URZ], RZ ;  /* 0x000000ff02ff79a7 */ /* 0x0007e2000810043f */
[----:B------:R-:W-:Y:S05]  /*12370*/  @P1 BRA `(.L_x_13035) ;  /* 0xffffffec00cc1947 */ /* 0x000fea000383ffff */
.L_x_13015:
        /* <DEDUP_REMOVED lines=9> */
[----:B0-----:R-:W0:Y:S01]  /*12410*/  LDC.64 R2, c[0x0][0xc60] ;  /* 0x00031800ff027b82 */ /* 0x001e220000000a00 */
        /* <DEDUP_REMOVED lines=10> */
.L_x_13037:
[----:B------:R-:W-:Y:S05]  /*124c0*/  BSYNC B0 ;  /* 0x0000000000007941 */ /* 0x000fea0003800000 */
.L_x_13036:
[----:B------:R-:W-:Y:S05]  /*124d0*/  @!P0 BRA `(.L_x_13038) ;  /* 0x0000000000048947 */ /* 0x000fea0003800000 */
[----:B------:R-:W-:Y:S01]  /*124e0*/  BPT.TRAP 0x1 ;  /* 0x000000040000795c */ /* 0x000fe20000300000 */
.L_x_13038:
[----:B0-----:R-:W-:Y:S01]  /*124f0*/  LOP3.LUT R3, R24, 0x1, RZ, 0x3c, !PT ;  /* 0x0000000118037812 */ /* 0x001fe200078e3cff */
[----:B--2---:R-:W-:Y:S01]  /*12500*/  IMAD R0, R19, 0x8, R16 ;  /* 0x0000000813007824 */ /* 0x004fe200078e0210 */
[----:B------:R-:W-:Y:S02]  /*12510*/  BSSY B0, `(.L_x_13039) ;  /* 0x0000004000007945 */ /* 0x000fe40003800000 */
[----:B------:R-:W-:-:S04]  /*12520*/  SHF.L.U32 R3, R3, 0x1f, RZ ;  /* 0x0000001f03037819 */ /* 0x000fc800000006ff */
[----:B------:R-:W0:Y:S02]  /*12530*/  SYNCS.PHASECHK.TRANS64.TRYWAIT P1, [R0+URZ+0x19c70], R3 ;  /* 0x019c7003000075a7 */ /* 0x000e24000802017f */
[----:B0-----:R-:W-:Y:S05]  /*12540*/  @!P1 BRA `(.L_x_13040) ;  /* 0x0000002c00b09947 */ /* 0x001fea0003800000 */
.L_x_13113:
[----:B------:R-:W-:Y:S05]  /*12550*/  BSYNC B0 ;  /* 0x0000000000007941 */ /* 0x000fea0003800000 */
.L_x_13039:
[----:B------:R-:W-:-:S05]  /*12560*/  IMAD.U32 R2, RZ, RZ, UR44 ;  /* 0x0000002cff027e24 */ /* 0x000fca000f8e00ff */
[----:B------:R-:W-:-:S13]  /*12570*/  ISETP.NE.AND P1, PT, R2, 0x3, PT ;  /* 0x000000030200780c */ /* 0x000fda0003f25270 */
[----:B------:R-:W-:Y:S05]  /*12580*/  @!P1 BRA `(.L_x_13041) ;  /* 0x0000000000049947 */ /* 0x000fea0003800000 */
[----:B------:R-:W-:Y:S01]  /*12590*/  BPT.TRAP 0x1 ;  /* 0x000000040000795c */ /* 0x000fe20000300000 */
.L_x_13041:
[----:B0-----:R-:W-:-:S04]  /*125a0*/  SHF.L.U32 R3, R24, 0x1f, RZ ;  /* 0x0000001f18037819 */ /* 0x001fc800000006ff */
[----:B------:R-:W0:Y:S02]  /*125b0*/  SYNCS.PHASECHK.TRANS64.TRYWAIT P1, [R0+URZ+0x19c60], R3 ;  /* 0x019c6003000075a7 */ /* 0x000e24000802017f */
[----:B0-----:R-:W-:Y:S05]  /*125c0*/  @!P1 BRA `(.L_x_13042) ;  /* 0x0000002c00a49947 */ /* 0x001fea0003800000 */
.L_x_13114:
        /* <DEDUP_REMOVED lines=70> */
.L_x_13043:
[----:B--2---:R2:W-:Y:S01]  /*12a30*/  SYNCS.ARRIVE.TRANS64.A1T0 RZ, [R0+URZ+0x19c50], RZ ;  /* 0x019c50ff00ff79a7 */ /* 0x0045e2000810003f */
[----:B------:R-:W-:Y:S06]  /*12a40*/  BAR.SYNC.DEFER_BLOCKING 0x2, 0x80 ;  /* 0x0082000000007b1d */ /* 0x000fec0000010000 */
[----:B------:R-:W-:Y:S05]  /*12a50*/  @!P0 BRA `(.L_x_13044) ;  /* 0x0000000000048947 */ /* 0x000fea0003800000 */
[----:B------:R-:W-:Y:S01]  /*12a60*/  BPT.TRAP 0x1 ;  /* 0x000000040000795c */ /* 0x000fe20000300000 */
.L_x_13044:
[----:B------:R-:W3:Y:S01]  /*12a70*/  LDL R2, [R1+0x18] ;  /* 0x0000180001027983 */ /* 0x000ee20000100800 */
        /* <DEDUP_REMOVED lines=8> */
.L_x_12985:
[----:B------:R-:W-:Y:S05]  /*12b00*/  BSYNC B7 ;  /* 0x0000000000077941 */ /* 0x000fea0003800000 */
.L_x_12983:
[----:B------:R-:W-:-:S13]  /*12b10*/  LOP3.LUT P0, RZ, R28, 0x40, RZ, 0xc0, !PT ;  /* 0x000000401cff7812 */ /* 0x000fda000780c0ff */
[----:B------:R-:W-:Y:S05]  /*12b20*/  @!P0 BRA `(.L_x_13045) ;  /* 0x0000000000348947 */ /* 0x000fea0003800000 */
[----:B------:R-:W2:Y:S08]  /*12b30*/  S2UR UR4, SR_CgaCtaId ;  /* 0x00000000000479c3 */ /* 0x000eb00000008800 */
[----:B------:R-:W-:Y:S01]  /*12b40*/  BAR.SYNC.DEFER_BLOCKING 0x5, 0x200 ;  /* 0x0148000000007b1d */ /* 0x000fe20000010000 */
[----:B------:R-:W-:Y:S01]  /*12b50*/  MOV R16, 0x400 ;  /* 0x0000040000107802 */ /* 0x000fe20000000f00 */
[----:B--23--:R-:W-:-:S05]  /*12b60*/  IMAD.U32 R0, RZ, RZ, UR4 ;  /* 0x00000004ff007e24 */ /* 0x00cfca000f8e00ff */
[----:B------:R-:W-:Y:S01]  /*12b70*/  LEA R16, R0, R16, 0x18 ;  /* 0x0000001000107211 */ /* 0x000fe200078ec0ff */
[----:B------:R-:W-:Y:S04]  /*12b80*/  STL [R1+0x18], R0 ;  /* 0x0000180001007387 */ /* 0x000fe80000100800 */
[----:B------:R-:W2:Y:S04]  /*12b90*/  LDS.128 R4, [R16+0x19cd0] ;  /* 0x019cd00010047984 */ /* 0x000ea80000000c00 */
[----:B--2---:R2:W-:Y:S01]  /*12ba0*/  STL.64 [R1], R4 ;  /* 0x0000000401007387 */ /* 0x0045e20000100a00 */
[----:B------:R-:W-:-:S03]  /*12bb0*/  IMAD.MOV.U32 R0, RZ, RZ, R7 ;  /* 0x000000ffff007224 */ /* 0x000fc600078e0007 */
[----:B------:R2:W-:Y:S02]  /*12bc0*/  STL [R1+0x8], R6 ;  /* 0x0000080601007387 */ /* 0x0005e40000100800 */
[----:B------:R-:W-:Y:S01]  /*12bd0*/  R2UR UR40, R0 ;  /* 0x00000000002872ca */ /* 0x000fe200000e0000 */
[----:B------:R-:W-:Y:S06]  /*12be0*/  BAR.ARV 0x4, 0x200 ;  /* 0x0108000000007b1d */ /* 0x000fec0000002000 */
[----:B------:R-:W-:Y:S08]  /*12bf0*/  BRA `(.L_x_13046) ;  /* 0x0000000c00f07947 */ /* 0x000ff00003800000 */
.L_x_13045:
[----:B--23--:R-:W2:Y:S01]  /*12c00*/  LDL.LU R0, [R1] ;  /* 0x0000000001007983 */ /* 0x00cea20000300800 */
        /* <DEDUP_REMOVED lines=12> */
[----:B------:R-:W2:Y:S01]  /*12cd0*/  @!P1 LDC.64 R4, c[0x0][0xc78] ;  /* 0x00031e00ff049b82 */ /* 0x000ea20000000a00 */
[----:B0-----:R-:W-:-:S05]  /*12ce0*/  @!P1 IMAD.WIDE R2, R6, 0x4, R2 ;  /* 0x0000000406029825 */ /* 0x001fca00078e0202 */
[----:B------:R2:W3:Y:S02]  /*12cf0*/  @!P1 LDG.E R0, desc[UR54][R2.64] ;  /* 0x0000003602009981 */ /* 0x0004e4000c1e1900 */
[----:B--2---:R-:W-:-:S05]  /*12d00*/  @!P1 IMAD.WIDE R2, R6, 0x4, R4 ;  /* 0x0000000406029825 */ /* 0x004fca00078e0204 */
[----:B------:R-:W3:Y:S01]  /*12d10*/  @!P1 LDG.E R8, desc[UR54][R2.64] ;  /* 0x0000003602089981 */ /* 0x000ee2000c1e1900 */
[C---:B------:R-:W-:Y:S02]  /*12d20*/  ISETP.NE.AND P1, PT, R10.reuse, RZ, PT ;  /* 0x000000ff0a00720c */ /* 0x040fe40003f25270 */
[C---:B------:R-:W-:Y:S02]  /*12d30*/  ISETP.GE.U32.AND P3, PT, R10.reuse, 0x4, PT ;  /* 0x000000040a00780c */ /* 0x040fe40003f66070 */
[C---:B------:R-:W-:Y:S02]  /*12d40*/  ISETP.GE.U32.AND P4, PT, R10.reuse, 0x8, PT ;  /* 0x000000080a00780c */ /* 0x040fe40003f86070 */
[----:B------:R-:W-:Y:S01]  /*12d50*/  ISETP.GE.U32.AND P5, PT, R10, 0x10, PT ;  /* 0x000000100a00780c */ /* 0x000fe20003fa6070 */
        /* <DEDUP_REMOVED lines=12> */
[----:B------:R-:W2:Y:S02]  /*12e20*/  SHFL.UP PT, R2, R4, 0x8, RZ ;  /* 0x0500000004027989 */ /* 0x000ea400000e00ff */
[----:B--2---:R-:W-:-:S05]  /*12e30*/  SEL R3, R2, RZ, P4 ;  /* 0x000000ff02037207 */ /* 0x004fca0002000000 */
[----:B------:R-:W-:Y:S02]  /*12e40*/  IMAD.IADD R5, R4, 0x1, R3 ;  /* 0x0000000104057824 */ /* 0x000fe400078e0203 */
[----:B------:R-:W-:Y:S04]  /*12e50*/  SHFL.IDX PT, R4, R9, RZ, 0x1f ;  /* 0x00001fff09047589 */ /* 0x000fe800000e0000 */
[----:B------:R-:W2:Y:S02]  /*12e60*/  SHFL.UP PT, R2, R5, 0x10, RZ ;  /* 0x0600000005027989 */ /* 0x000ea400000e00ff */
[----:B--2---:R-:W-:-:S05]  /*12e70*/  SEL R2, R2, RZ, P5 ;  /* 0x000000ff02027207 */ /* 0x004fca0002800000 */
[----:B------:R-:W-:Y:S02]  /*12e80*/  IMAD.IADD R2, R5, 0x1, R2 ;  /* 0x0000000105027824 */ /* 0x000fe400078e0202 */
[----:B------:R-:W-:-:S03]  /*12e90*/  IMAD.MOV.U32 R5, RZ, RZ, RZ ;  /* 0x000000ffff057224 */ /* 0x000fc600078e00ff */
[----:B------:R-:W0:Y:S02]  /*12ea0*/  SHFL.IDX PT, R3, R2, 0x1f, 0x1f ;  /* 0x03e01f0002037f89 */ /* 0x000e2400000e0000 */
[----:B0-----:R-:W-:-:S04]  /*12eb0*/  IMAD R3, R3, R7, RZ ;  /* 0x0000000703037224 */ /* 0x001fc800078e02ff */
[----:B------:R-:W-:-:S05]  /*12ec0*/  IMAD.IADD R6, R6, 0x1, R3 ;  /* 0x0000000106067824 */ /* 0x000fca00078e0203 */
[----:B------:R-:W-:-:S13]  /*12ed0*/  ISETP.GT.AND P6, PT, R6, R4, PT ;  /* 0x000000040600720c */ /* 0x000fda0003fc4270 */
[----:B------:R-:W-:Y:S05]  /*12ee0*/  @P6 BRA `(.L_x_13047) ;  /* 0x0000000000986947 */ /* 0x000fea0003800000 */
.L_x_13049:
        /* <DEDUP_REMOVED lines=38> */
.L_x_13047:
[----:B------:R-:W-:-:S04]  /*13150*/  IMAD.IADD R6, R6, 0x1, -R3 ;  /* 0x0000000106067824 */ /* 0x000fc800078e0a03 */
[----:B------:R-:W-:-:S05]  /*13160*/  IMAD R3, R2, R7, R6 ;  /* 0x0000000702037224 */ /* 0x000fca00078e0206 */
[----:B------:R-:W-:-:S13]  /*13170*/  ISETP.GT.AND P0, PT, R3, R4, PT ;  /* 0x000000040300720c */ /* 0x000fda0003f04270 */
[----:B------:R-:W-:Y:S02]  /*13180*/  VOTEU.ANY UR5, UPT, !P0 ;  /* 0x0000000000057886 */ /* 0x000fe400040e0100 */
[----:B------:R-:W-:Y:S01]  /*13190*/  ISETP.NE.AND P0, PT, RZ, UR5, PT ;  /* 0x00000005ff007c0c */ /* 0x000fe2000bf05270 */
[----:B------:R-:W-:-:S06]  /*131a0*/  UPOPC UR4, UR5 ;  /* 0x00000005000472bf */ /* 0x000fcc0008000000 */
[----:B------:R-:W-:-:S05]  /*131b0*/  IMAD.U32 R3, RZ, RZ, UR4 ;  /* 0x00000004ff037e24 */ /* 0x000fca000f8e00ff */
[----:B------:R0:W2:Y:S04]  /*131c0*/  SHFL.IDX PT, R0, R0, R3, 0x1f ;  /* 0x00001f0300007589 */ /* 0x0000a800000e0000 */
[----:B------:R0:W3:Y:S01]  /*131d0*/  SHFL.IDX PT, R8, R8, R3, 0x1f ;  /* 0x00001f0308087589 */ /* 0x0000e200000e0000 */
[----:B------:R-:W-:Y:S05]  /*131e0*/  @!P0 BRA `(.L_x_13050) ;  /* 0x00000000000c8947 */ /* 0x000fea0003800000 */
[----:B------:R-:W-:-:S06]  /*131f0*/  UIADD3 UR5, UR4, -0x1, URZ ;  /* 0xffffffff04057890 */ /* 0x000fcc000fffe03f */
[----:B------:R-:W-:-:S06]  /*13200*/  IMAD.U32 R5, RZ, RZ, UR5 ;  /* 0x00000005ff057e24 */ /* 0x000fcc000f8e00ff */
[----:B------:R4:W0:Y:S02]  /*13210*/  SHFL.IDX PT, R5, R2, R5, 0x1f ;  /* 0x00001f0502057589 */ /* 0x00082400000e0000 */
.L_x_13050:
[----:B0-----:R-:W-:Y:S01]  /*13220*/  IMAD R3, R5, R7, R6 ;  /* 0x0000000705037224 */ /* 0x001fe200078e0206 */
[----:B---3--:R-:W-:Y:S01]  /*13230*/  ISETP.NE.AND P0, PT, R8, 0x1, PT ;  /* 0x000000010800780c */ /* 0x008fe20003f05270 */
[----:B------:R-:W-:Y:S02]  /*13240*/  UIADD3 UR40, UR4, UR40, URZ ;  /* 0x0000002804287290 */ /* 0x000fe4000fffe03f */
[----:B------:R-:W-:Y:S01]  /*13250*/  IMAD.IADD R4, R4, 0x1, -R3 ;  /* 0x0000000104047824 */ /* 0x000fe200078e0a03 */
[----:B------:R0:W-:Y:S09]  /*13260*/  STL [R1], R3 ;  /* 0x0000000301007387 */ /* 0x0001f20000100800 */
[----:B------:R-:W-:Y:S05]  /*13270*/  @!P0 BRA `(.L_x_13051) ;  /* 0x0000000000e48947 */ /* 0x000fea0003800000 */
[----:B--2---:R-:W-:-:S04]  /*13280*/  IABS R5, R0 ;  /* 0x0000000000057213 */ /* 0x004fc80000000000 */
[----:B------:R-:W2:Y:S08]  /*13290*/  I2F.RP R6, R5 ;  /* 0x0000000500067306 */ /* 0x000eb00000209400 */
[----:B--2---:R-:W2:Y:S02]  /*132a0*/  MUFU.RCP R6, R6 ;  /* 0x0000000600067308 */ /* 0x004ea40000001000 */
[----:B--2---:R-:W-:-:S06]  /*132b0*/  VIADD R9, R6, 0xffffffe ;  /* 0x0ffffffe06097836 */ /* 0x004fcc0000000000 */
[----:B0-----:R-:W4:Y:S02]  /*132c0*/  F2I.FTZ.U32.TRUNC.NTZ R3, R9 ;  /* 0x0000000900037305 */ /* 0x001f24000021f000 */
[----:B----4-:R-:W-:-:S04]  /*132d0*/  IMAD.MOV R2, RZ, RZ, -R3 ;  /* 0x000000ffff027224 */ /* 0x010fc800078e0a03 */
        /* <DEDUP_REMOVED lines=51> */
.L_x_13051:
[----:B------:R-:W-:Y:S02]  /*13610*/  ULDC.64 UR4, c[0x0][0xc90] ;  /* 0x0003240000047ab9 */ /* 0x000fe40000000a00 */
[----:B------:R-:W-:-:S06]  /*13620*/  UIMAD.WIDE UR4, UR40, 0x4, UR4 ;  /* 0x00000004280478a5 */ /* 0x000fcc000f8e0204 */
[----:B----4-:R-:W-:Y:S02]  /*13630*/  IMAD.U32 R2, RZ, RZ, UR4 ;  /* 0x00000004ff027e24 */ /* 0x010fe4000f8e00ff */
[----:B0-----:R-:W-:-:S05]  /*13640*/  IMAD.U32 R3, RZ, RZ, UR5 ;  /* 0x00000005ff037e24 */ /* 0x001fca000f8e00ff */
        /* <DEDUP_REMOVED lines=60> */
.L_x_13052:
[----:B--2---:R-:W-:-:S05]  /*13a10*/  LOP3.LUT R3, RZ, R4, RZ, 0x33, !PT ;  /* 0x00000004ff037212 */ /* 0x004fca00078e33ff */
[----:B------:R-:W-:-:S05]  /*13a20*/  IMAD.IADD R0, R0, 0x1, R3 ;  /* 0x0000000100007824 */ /* 0x000fca00078e0203 */
[----:B------:R2:W-:Y:S01]  /*13a30*/  STL [R1+0x4], R0 ;  /* 0x0000040001007387 */ /* 0x0005e20000100800 */
[----:B------:R-:W-:Y:S05]  /*13a40*/  BRA `(.L_x_13053) ;  /* 0x0000000000107947 */ /* 0x000fea0003800000 */
.L_x_13048:
[----:B------:R0:W-:Y:S01]  /*13a50*/  STL [R1], R4 ;  /* 0x0000000401007387 */ /* 0x0001e20000100800 */
[----:B------:R-:W-:-:S03]  /*13a60*/  ULDC UR40, c[0x0][0xc3c] ;  /* 0x00030f0000287ab9 */ /* 0x000fc60000000800 */
[----:B------:R0:W-:Y:S04]  /*13a70*/  STL [R1+0x4], RZ ;  /* 0x000004ff01007387 */ /* 0x0001e80000100800 */
[----:B------:R0:W-:Y:S02]  /*13a80*/  STL [R1+0x8], RZ ;  /* 0x000008ff01007387 */ /* 0x0001e40000100800 */
.L_x_13053:
[----:B------:R-:W3:Y:S04]  /*13a90*/  LDL R3, [R1+0x4] ;  /* 0x0000040001037983 */ /* 0x000ee80000100800 */
[----:B0-----:R-:W4:Y:S04]  /*13aa0*/  LDL R2, [R1+0x8] ;  /* 0x0000080001027983 */ /* 0x001f280000100800 */
[----:B------:R-:W5:Y:S01]  /*13ab0*/  LDL R4, [R1] ;  /* 0x0000000001047983 */ /* 0x000f620000100800 */
[----:B--2---:R-:W0:Y:S01]  /*13ac0*/  S2R R0, SR_TID.X ;  /* 0x0000000000007919 */ /* 0x004e220000002100 */
[----:B------:R-:W-:Y:S01]  /*13ad0*/  BAR.SYNC.DEFER_BLOCKING 0x4, 0x200 ;  /* 0x0108000000007b1d */ /* 0x000fe20000010000 */
[----:B---3--:R-:W-:-:S02]  /*13ae0*/  IMAD.MOV.U32 R5, RZ, RZ, R3 ;  /* 0x000000ffff057224 */ /* 0x008fc400078e0003 */
[----:B----4-:R-:W-:-:S03]  /*13af0*/  IMAD.MOV.U32 R3, RZ, RZ, R2 ;  /* 0x000000ffff037224 */ /* 0x010fc600078e0002 */
        /* <DEDUP_REMOVED lines=10> */
[----:B-----5:R3:W-:Y:S01]  /*13ba0*/  @!P0 STS.128 [R16+0x19cd0], R4 ;  /* 0x019cd00410008388 */ /* 0x0207e20000000c00 */
[----:B------:R-:W-:Y:S06]  /*13bb0*/  BAR.ARV 0x5, 0x200 ;  /* 0x0148000000007b1d */ /* 0x000fec0000002000 */
.L_x_13046:
[----:B------:R-:W-:Y:S02]  /*13bc0*/  ULDC UR4, c[0x0][0xc3c] ;  /* 0x00030f0000047ab9 */ /* 0x000fe40000000800 */
[----:B------:R-:W-:-:S06]  /*13bd0*/  UISETP.GE.AND UP0, UPT, UR40, UR4, UPT ;  /* 0x000000042800728c */ /* 0x000fcc000bf06270 */
[----:B------:R-:W-:-:S13]  /*13be0*/  PLOP3.LUT P0, PT, PT, PT, UP0, 0x80, 0x0 ;  /* 0x000000000000781c */ /* 0x000fda0003f0f008 */
[----:B------:R-:W-:Y:S05]  /*13bf0*/  @!P0 BRA `(.L_x_13054) ;  /* 0xffffffac00e48947 */ /* 0x000fea000383ffff */
.L_x_12978:
[----:B-1----:R-:W4:Y:S01]  /*13c00*/  LDL.LU R0, [R1+0x2c] ;  /* 0x00002c0001007983 */ /* 0x002f220000300800 */
[----:B------:R-:W-:Y:S01]  /*13c10*/  BSSY B0, `(.L_x_13055) ;  /* 0x000000b000007945 */ /* 0x000fe20003800000 */
[----:B--23--:R-:W1:Y:S01]  /*13c20*/  S2R R5, SR_CgaCtaId ;  /* 0x0000000000057919 */ /* 0x00ce620000008800 */
[----:B----4-:R-:W-:-:S05]  /*13c30*/  VIADD R0, R0, 0x1 ;  /* 0x0000000100007836 */ /* 0x010fca0000000000 */
[----:B------:R-:W-:-:S04]  /*13c40*/  LEA.HI R2, R0, R0, RZ, 0x1 ;  /* 0x0000000000027211 */ /* 0x000fc800078f08ff */
[----:B------:R-:W-:Y:S02]  /*13c50*/  LOP3.LUT R3, R2, 0xfffffffe, RZ, 0xc0, !PT ;  /* 0xfffffffe02037812 */ /* 0x000fe400078ec0ff */
[----:B------:R-:W-:-:S03]  /*13c60*/  MOV R2, 0x400 ;  /* 0x0000040000027802 */ /* 0x000fc60000000f00 */
[----:B------:R-:W-:Y:S01]  /*13c70*/  IMAD.IADD R0, R0, 0x1, -R3 ;  /* 0x0000000100007824 */ /* 0x000fe200078e0a03 */
[----:B-1----:R-:W-:-:S04]  /*13c80*/  LEA R4, R5, R2, 0x18 ;  /* 0x0000000205047211 */ /* 0x002fc800078ec0ff */
[----:B------:R-:W-:-:S04]  /*13c90*/  SHF.L.U32 R0, R0, 0x1f, RZ ;  /* 0x0000001f00007819 */ /* 0x000fc800000006ff */
[----:B------:R-:W1:Y:S02]  /*13ca0*/  SYNCS.PHASECHK.TRANS64.TRYWAIT P0, [R4+URZ+0x19c20], R0 ;  /* 0x019c2000040075a7 */ /* 0x000e64000800017f */
[----:B-1----:R-:W-:Y:S05]  /*13cb0*/  @!P0 BRA `(.L_x_13056) ;  /* 0x0000001400fc8947 */ /* 0x002fea0003800000 */
.L_x_13115:
[----:B------:R-:W-:Y:S05]  /*13cc0*/  BSYNC B0 ;  /* 0x0000000000007941 */ /* 0x000fea0003800000 */
.L_x_13055:
[----:B------:R-:W-:-:S03]  /*13cd0*/  UMOV UR4, 0xffffffff ;  /* 0xffffffff00047882 */ /* 0x000fc60000000000 */
[----:B------:R-:W-:Y:S05]  /*13ce0*/  BRA.DIV UR4, `(.L_x_13057) ;  /* 0x0000001a04047947 */ /* 0x000fea000b800000 */
[----:B-1----:R-:W1:Y:S02]  /*13cf0*/  S2R R0, SR_TID.X ;  /* 0x0000000000007919 */ /* 0x002e640000002100 */
[----:B-1----:R-:W-:-:S04]  /*13d00*/  SHF.R.U32.HI R0, RZ, 0x5, R0 ;  /* 0x00000005ff007819 */ /* 0x002fc80000011600 */
[----:B------:R-:W-:-:S05]  /*13d10*/  LOP3.LUT R0, R0, 0x3, RZ, 0xc0, !PT ;  /* 0x0000000300007812 */ /* 0x000fca00078ec0ff */
[----:B------:R1:W2:Y:S02]  /*13d20*/  SHFL.IDX PT, R14, R0, RZ, 0x1f ;  /* 0x00001fff000e7589 */ /* 0x0002a400000e0000 */
.L_x_13118:
[----:B--2---:R-:W-:Y:S01]  /*13d30*/  ISETP.NE.AND P0, PT, R14, RZ, PT ;  /* 0x000000ff0e00720c */ /* 0x004fe20003f05270 */
[----:B------:R-:W-:-:S12]  /*13d40*/  BSSY B0, `(.L_x_13058) ;  /* 0x000002c000007945 */ /* 0x000fd80003800000 */
[----:B------:R-:W-:Y:S05]  /*13d50*/  @P0 BRA `(.L_x_13059) ;  /* 0x0000000000a80947 */ /* 0x000fea0003800000 */
[----:B------:R-:W-:-:S03]  /*13d60*/  UMOV UR4, 0xffffffff ;  /* 0xffffffff00047882 */ /* 0x000fc60000000000 */
[----:B------:R-:W-:Y:S05]  /*13d70*/  BRA.DIV UR4, `(.L_x_13060) ;  /* 0x0000001a04147947 */ /* 0x000fea000b800000 */
[----:B------:R-:W-:-:S13]  /*13d80*/  ELECT P6, URZ, PT ;  /* 0x00000000003f782f */ /* 0x000fda00038c0000 */
.L_x_13121:
[----:B------:R-:W-:Y:S05]  /*13d90*/  @!P6 BRA `(.L_x_13059) ;  /* 0x000000000098e947 */ /* 0x000fea0003800000 */
[----:B------:R-:W-:-:S06]  /*13da0*/  ULOP3.LUT UR4, UR37, 0x2, URZ, 0xfc, !UPT ;  /* 0x0000000225047892 */ /* 0x000fcc000f8efc3f */
[----:B-1----:R-:W-:-:S05]  /*13db0*/  IMAD.U32 R0, RZ, RZ, UR4 ;  /* 0x00000004ff007e24 */ /* 0x002fca000f8e00ff */
[----:B------:R-:W-:-:S13]  /*13dc0*/  ISETP.NE.AND P0, PT, R0, 0x3, PT ;  /* 0x000000030000780c */ /* 0x000fda0003f05270 */
[----:B------:R-:W-:Y:S05]  /*13dd0*/  @!P0 BRA `(.L_x_13061) ;  /* 0x0000000000048947 */ /* 0x000fea0003800000 */
[----:B------:R-:W-:Y:S01]  /*13de0*/  BPT.TRAP 0x1 ;  /* 0x000000040000795c */ /* 0x000fe20000300000 */
.L_x_13061:
[C---:B------:R-:W-:Y:S01]  /*13df0*/  IMAD R5, R19.reuse, 0x8, R4 ;  /* 0x0000000813057824 */ /* 0x040fe200078e0204 */
[----:B------:R-:W-:Y:S01]  /*13e00*/  SHF.L.U32 R0, R24, 0x1f, RZ ;  /* 0x0000001f18007819 */ /* 0x000fe200000006ff */
[----:B------:R-:W-:-:S03]  /*13e10*/  VIADD R19, R19, 0x1 ;  /* 0x0000000113137836 */ /* 0x000fc60000000000 */
[----:B------:R-:W1:Y:S02]  /*13e20*/  SYNCS.PHASECHK.TRANS64.TRYWAIT P1, [R5+URZ+0x19c40], R0 ;  /* 0x019c4000050075a7 */ /* 0x000e64000802017f */
[----:B------:R-:W-:-:S04]  /*13e30*/  ISETP.NE.AND P2, PT, R19, 0x2, PT ;  /* 0x000000021300780c */ /* 0x000fc80003f45270 */
[----:B------:R-:W-:Y:S01]  /*13e40*/  SEL R3, RZ, 0x1, P2 ;  /* 0x00000001ff037807 */ /* 0x000fe20001000000 */
[----:B-1----:R-:W-:Y:S08]  /*13e50*/  @!P1 BRA `(.L_x_13062) ;  /* 0x0000001400fc9947 */ /* 0x002ff00003800000 */
.L_x_13122:
[----:B------:R-:W-:Y:S02]  /*13e60*/  SEL R19, R19, RZ, P2 ;  /* 0x000000ff13137207 */ /* 0x000fe40001000000 */
[----:B------:R-:W-:Y:S01]  /*13e70*/  LOP3.LUT R2, R24, R3, RZ, 0x3c, !PT ;  /* 0x0000000318027212 */ /* 0x000fe200078e3cff */
[----:B------:R-:W-:Y:S06]  /*13e80*/  @!P0 BRA `(.L_x_13063) ;  /* 0x0000000000048947 */ /* 0x000fec0003800000 */
[----:B------:R-:W-:Y:S01]  /*13e90*/  BPT.TRAP 0x1 ;  /* 0x000000040000795c */ /* 0x000fe20000300000 */
.L_x_13063:
[----:B------:R-:W-:Y:S01]  /*13ea0*/  IMAD R19, R19, 0x8, R4 ;  /* 0x0000000813137824 */ /* 0x000fe200078e0204 */
[----:B------:R-:W-:-:S04]  /*13eb0*/  SHF.L.U32 R2, R2, 0x1f, RZ ;  /* 0x0000001f02027819 */ /* 0x000fc800000006ff */
[----:B------:R-:W2:Y:S02]  /*13ec0*/  SYNCS.PHASECHK.TRANS64.TRYWAIT P1, [R19+URZ+0x19c40], R2 ;  /* 0x019c4002130075a7 */ /* 0x000ea4000802017f */
[----:B--2---:R-:W-:Y:S05]  /*13ed0*/  @!P1 BRA `(.L_x_13064) ;  /* 0x0000001400f09947 */ /* 0x004fea0003800000 */
.L_x_13123:
[----:B------:R-:W-:Y:S05]  /*13ee0*/  @!P0 BRA `(.L_x_13065) ;  /* 0x0000000000048947 */ /* 0x000fea0003800000 */
[----:B------:R-:W-:Y:S01]  /*13ef0*/  BPT.TRAP 0x1 ;  /* 0x000000040000795c */ /* 0x000fe20000300000 */
.L_x_13065:
[----:B------:R-:W3:Y:S02]  /*13f00*/  SYNCS.PHASECHK.TRANS64.TRYWAIT P1, [R5+URZ+0x19c60], R0 ;  /* 0x019c6000050075a7 */ /* 0x000ee4000802017f */
[----:B---3--:R-:W-:Y:S05]  /*13f10*/  @!P1 BRA `(.L_x_13066) ;  /* 0x0000001400f49947 */ /* 0x008fea0003800000 */
.L_x_13124:
[----:B------:R-:W-:Y:S05]  /*13f20*/  @!P0 BRA `(.L_x_13067) ;  /* 0x0000000000048947 */ /* 0x000fea0003800000 */
[----:B------:R-:W-:Y:S01]  /*13f30*/  BPT.TRAP 0x1 ;  /* 0x000000040000795c */ /* 0x000fe20000300000 */
.L_x_13067:
[----:B------:R-:W4:Y:S02]  /*13f40*/  SYNCS.PHASECHK.TRANS64.TRYWAIT P1, [R19+URZ+0x19c60], R2 ;  /* 0x019c6002130075a7 */ /* 0x000f24000802017f */
[----:B----4-:R-:W-:Y:S05]  /*13f50*/  @!P1 BRA `(.L_x_13068) ;  /* 0x0000001400f89947 */ /* 0x010fea0003800000 */
.L_x_13125:
[----:B------:R-:W-:Y:S05]  /*13f60*/  @!P0 BRA `(.L_x_13069) ;  /* 0x0000000000048947 */ /* 0x000fea0003800000 */
[----:B------:R-:W-:Y:S01]  /*13f70*/  BPT.TRAP 0x1 ;  /* 0x000000040000795c */ /* 0x000fe20000300000 */
.L_x_13069:
[----:B------:R-:W5:Y:S02]  /*13f80*/  SYNCS.PHASECHK.TRANS64.TRYWAIT P1, [R5+URZ+0x19c80], R0 ;  /* 0x019c8000050075a7 */ /* 0x000f64000802017f */
[----:B-----5:R-:W-:Y:S05]  /*13f90*/  @!P1 BRA `(.L_x_13070) ;  /* 0x0000001400fc9947 */ /* 0x020fea0003800000 */
.L_x_13126:
[----:B------:R-:W-:Y:S05]  /*13fa0*/  @!P0 BRA `(.L_x_13071) ;  /* 0x0000000000048947 */ /* 0x000fea0003800000 */
[----:B------:R-:W-:Y:S01]  /*13fb0*/  BPT.TRAP 0x1 ;  /* 0x000000040000795c */ /* 0x000fe20000300000 */
.L_x_13071:
[----:B------:R0:W0:Y:S02]  /*13fc0*/  SYNCS.PHASECHK.TRANS64.TRYWAIT P0, [R19+URZ+0x19c80], R2 ;  /* 0x019c8002130075a7 */ /* 0x000024000800017f */
[----:B0-----:R-:W-:Y:S05]  /*13fd0*/  @!P0 NANOSLEEP.SYNCS 0x989680 ;  /* 0x009896800000895d */ /* 0x001fea0003900000 */
[----:B------:R-:W0:Y:S02]  /*13fe0*/  @!P0 SYNCS.PHASECHK.TRANS64 P0, [R19+URZ+0x19c80], R2 ;  /* 0x019c8002130085a7 */ /* 0x000e24000800007f */
[----:B0-----:R-:W-:Y:S05]  /*13ff0*/  @!P0 BRA `(.L_x_13071) ;  /* 0xfffffffc00f08947 */ /* 0x001fea000383ffff */
.L_x_13059:
[----:B------:R-:W-:Y:S05]  /*14000*/  BSYNC B0 ;  /* 0x0000000000007941 */ /* 0x000fea0003800000 */
.L_x_13058:
[----:B------:R-:W-:Y:S05]  /*14010*/  EXIT ;  /* 0x000000000000794d */ /* 0x000fea0003800000 */
.L_x_12920:
[----:B0-----:R-:W-:-:S04]  /*14020*/  IMAD.U32 R3, RZ, RZ, UR46 ;  /* 0x0000002eff037e24 */ /* 0x001fc8000f8e00ff */
[----:B------:R0:W1:Y:S03]  /*14030*/  SYNCS.PHASECHK.TRANS64.TRYWAIT P1, [R3+URZ+0x19c00], R2 ;  /* 0x019c0002030075a7 */ /* 0x000066000802017f */
[----:B-1----:R-:W-:Y:S05]  /*14040*/  @!P1 NANOSLEEP.SYNCS 0x989680 ;  /* 0x009896800000995d */ /* 0x002fea0003900000 */
[----:B------:R-:W1:Y:S02]  /*14050*/  @!P1 SYNCS.PHASECHK.TRANS64 P1, [R3+URZ+0x19c00], R2 ;  /* 0x019c0002030095a7 */ /* 0x000e64000802007f */
[----:B-1----:R-:W-:Y:S05]  /*14060*/  @!P1 BRA `(.L_x_12920) ;  /* 0xfffffffc00ec9947 */ /* 0x002fea000383ffff */
[----:B------:R-:W-:Y:S05]  /*14070*/  BRA `(.L_x_13072) ;  /* 0xfffffedc00947947 */ /* 0x000fea000383ffff */
.L_x_12924:
[----:B-1----:R1:W2:Y:S02]  /*14080*/  SYNCS.PHASECHK.TRANS64.TRYWAIT P1, [R2+URZ+0x19c30], R3 ;  /* 0x019c3003020075a7 */ /* 0x0022a4000802017f */
[----:B--2---:R-:W-:Y:S05]  /*14090*/  @!P1 NANOSLEEP.SYNCS 0x989680 ;  /* 0x009896800000995d */ /* 0x004fea0003900000 */
[----:B------:R-:W2:Y:S02]  /*140a0*/  @!P1 SYNCS.PHASECHK.TRANS64 P1, [R2+URZ+0x19c30], R3 ;  /* 0x019c3003020095a7 */ /* 0x000ea4000802007f */
[----:B--2---:R-:W-:Y:S05]  /*140b0*/  @!P1 BRA `(.L_x_12924) ;  /* 0xfffffffc00f09947 */ /* 0x004fea000383ffff */
[----:B------:R-:W-:Y:S05]  /*140c0*/  BRA `(.L_x_12923) ;  /* 0xfffffedc00b07947 */ /* 0x000fea000383ffff */
.L_x_12930:
[----:B-1----:R-:W-:-:S04]  /*140d0*/  IMAD.U32 R7, RZ, RZ, UR19 ;  /* 0x00000013ff077e24 */ /* 0x002fc8000f8e00ff */
[----:B------:R1:W2:Y:S03]  /*140e0*/  SYNCS.PHASECHK.TRANS64.TRYWAIT P1, [R7+URZ+0x19c30], R6 ;  /* 0x019c3006070075a7 */ /* 0x0002a6000802017f */
[----:B--2---:R-:W-:Y:S05]  /*140f0*/  @!P1 NANOSLEEP.SYNCS 0x989680 ;  /* 0x009896800000995d */ /* 0x004fea0003900000 */
[----:B------:R-:W2:Y:S02]  /*14100*/  @!P1 SYNCS.PHASECHK.TRANS64 P1, [R7+URZ+0x19c30], R6 ;  /* 0x019c3006070095a7 */ /* 0x000ea4000802007f */
[----:B--2---:R-:W-:Y:S05]  /*14110*/  @!P1 BRA `(.L_x_12930) ;  /* 0xfffffffc00ec9947 */ /* 0x004fea000383ffff */
[----:B------:R-:W-:Y:S05]  /*14120*/  BRA `(.L_x_12929) ;  /* 0xffffff08006c7947 */ /* 0x000fea000383ffff */
.L_x_12934:
[----:B-1----:R-:W-:-:S04]  /*14130*/  IMAD.U32 R7, RZ, RZ, UR11 ;  /* 0x0000000bff077e24 */ /* 0x002fc8000f8e00ff */
[----:B------:R1:W2:Y:S03]  /*14140*/  SYNCS.PHASECHK.TRANS64.TRYWAIT P1, [R7+URZ+0x19c50], R6 ;  /* 0x019c5006070075a7 */ /* 0x0002a6000802017f */
[----:B--2---:R-:W-:Y:S05]  /*14150*/  @!P1 NANOSLEEP.SYNCS 0x989680 ;  /* 0x009896800000995d */ /* 0x004fea0003900000 */
[----:B------:R-:W2:Y:S02]  /*14160*/  @!P1 SYNCS.PHASECHK.TRANS64 P1, [R7+URZ+0x19c50], R6 ;  /* 0x019c5006070095a7 */ /* 0x000ea4000802007f */
[----:B--2---:R-:W-:Y:S05]  /*14170*/  @!P1 BRA `(.L_x_12934) ;  /* 0xfffffffc00ec9947 */ /* 0x004fea000383ffff */
[----:B------:R-:W-:Y:S05]  /*14180*/  BRA `(.L_x_12933) ;  /* 0xffffff0800bc7947 */ /* 0x000fea000383ffff */
.L_x_12942:
[----:B-1----:R-:W-:-:S04]  /*14190*/  IMAD.U32 R7, RZ, RZ, UR6 ;  /* 0x00000006ff077e24 */ /* 0x002fc8000f8e00ff */
[----:B------:R1:W2:Y:S03]  /*141a0*/  SYNCS.PHASECHK.TRANS64.TRYWAIT P1, [R7+URZ+0x19c30], R6 ;  /* 0x019c3006070075a7 */ /* 0x0002a6000802017f */
[----:B--2---:R-:W-:Y:S05]  /*141b0*/  @!P1 NANOSLEEP.SYNCS 0x989680 ;  /* 0x009896800000995d */ /* 0x004fea0003900000 */
[----:B------:R-:W2:Y:S02]  /*141c0*/  @!P1 SYNCS.PHASECHK.TRANS64 P1, [R7+URZ+0x19c30], R6 ;  /* 0x019c3006070095a7 */ /* 0x000ea4000802007f */
[----:B--2---:R-:W-:Y:S05]  /*141d0*/  @!P1 BRA `(.L_x_12942) ;  /* 0xfffffffc00ec9947 */ /* 0x004fea000383ffff */
[----:B------:R-:W-:Y:S05]  /*141e0*/  BRA `(.L_x_12941) ;  /* 0xffffff3400947947 */ /* 0x000fea000383ffff */
.L_x_12946:
[----:B-1----:R-:W-:-:S04]  /*141f0*/  IMAD.U32 R7, RZ, RZ, UR11 ;  /* 0x0000000bff077e24 */ /* 0x002fc8000f8e00ff */
[----:B------:R1:W2:Y:S03]  /*14200*/  SYNCS.PHASECHK.TRANS64.TRYWAIT P1, [R7+URZ+0x19c50], R6 ;  /* 0x019c5006070075a7 */ /* 0x0002a6000802017f */
[----:B--2---:R-:W-:Y:S05]  /*14210*/  @!P1 NANOSLEEP.SYNCS 0x989680 ;  /* 0x009896800000995d */ /* 0x004fea0003900000 */
[----:B------:R-:W2:Y:S02]  /*14220*/  @!P1 SYNCS.PHASECHK.TRANS64 P1, [R7+URZ+0x19c50], R6 ;  /* 0x019c5006070095a7 */ /* 0x000ea4000802007f */
[----:B--2---:R-:W-:Y:S05]  /*14230*/  @!P1 BRA `(.L_x_12946) ;  /* 0xfffffffc00ec9947 */ /* 0x004fea000383ffff */
[----:B------:R-:W-:Y:S05]  /*14240*/  BRA `(.L_x_12945) ;  /* 0xffffff3400e47947 */ /* 0x000fea000383ffff */
.L_x_12953:
[----:B-1----:R-:W-:-:S04]  /*14250*/  IMAD.U32 R5, RZ, RZ, UR5 ;  /* 0x00000005ff057e24 */ /* 0x002fc8000f8e00ff */
[----:B------:R1:W2:Y:S03]  /*14260*/  SYNCS.PHASECHK.TRANS64.TRYWAIT P1, [R5+URZ+0x19c50], R0 ;  /* 0x019c5000050075a7 */ /* 0x0002a6000802017f */
[----:B--2---:R-:W-:Y:S05]  /*14270*/  @!P1 NANOSLEEP.SYNCS 0x989680 ;  /* 0x009896800000995d */ /* 0x004fea0003900000 */
[----:B------:R-:W2:Y:S02]  /*14280*/  @!P1 SYNCS.PHASECHK.TRANS64 P1, [R5+URZ+0x19c50], R0 ;  /* 0x019c5000050095a7 */ /* 0x000ea4000802007f */
[----:B--2---:R-:W-:Y:S05]  /*14290*/  @!P1 BRA `(.L_x_12953) ;  /* 0xfffffffc00ec9947 */ /* 0x004fea000383ffff */
[----:B------:R-:W-:Y:S05]  /*142a0*/  BRA `(.L_x_12952) ;  /* 0xffffff5800347947 */ /* 0x000fea000383ffff */
.L_x_12994:
        /* <DEDUP_REMOVED lines=10> */
.L_x_13073:
[----:B------:R-:W-:Y:S05]  /*14350*/  BRA `(.L_x_13074) ;  /* 0xffffffb800e47947 */ /* 0x000fea000383ffff */
.L_x_12997:
[----:B0-----:R0:W1:Y:S02]  /*14360*/  SYNCS.PHASECHK.TRANS64.TRYWAIT P0, [R4+URZ+0x19c80], R21 ;  /* 0x019c8015040075a7 */ /* 0x001064000800017f */
[----:B-1----:R-:W-:Y:S05]  /*14370*/  @!P0 NANOSLEEP.SYNCS 0x989680 ;  /* 0x009896800000895d */ /* 0x002fea0003900000 */
[----:B------:R-:W1:Y:S02]  /*14380*/  @!P0 SYNCS.PHASECHK.TRANS64 P0, [R4+URZ+0x19c80], R21 ;  /* 0x019c8015040085a7 */ /* 0x000e64000800007f */
[----:B-1----:R-:W-:Y:S05]  /*14390*/  @!P0 BRA `(.L_x_12997) ;  /* 0xfffffffc00f08947 */ /* 0x002fea000383ffff */
[----:B------:R-:W-:Y:S05]  /*143a0*/  BRA `(.L_x_13075) ;  /* 0xffffffb800f87947 */ /* 0x000fea000383ffff */
.L_x_12998:
        /* <DEDUP_REMOVED lines=8> */
.L_x_13077:
[----:B------:R-:W-:Y:S05]  /*14430*/  BSYNC B0 ;  /* 0x0000000000007941 */ /* 0x000fea0003800000 */
.L_x_13076:
        /* <DEDUP_REMOVED lines=8> */
.L_x_13078:
        /* <DEDUP_REMOVED lines=25> */
.L_x_13079:
        /* <DEDUP_REMOVED lines=10> */
.L_x_13080:
[----:B------:R-:W-:Y:S01]  /*146f0*/  IMAD.MOV.U32 R6, RZ, RZ, R14 ;  /* 0x000000ffff067224 */ /* 0x000fe200078e000e */
[----:B------:R-:W-:Y:S06]  /*14700*/  BRA `(.L_x_13081) ;  /* 0xffffffb800cc7947 */ /* 0x000fec000383ffff */
.L_x_13003:
[----:B----4-:R4:W0:Y:S02]  /*14710*/  SYNCS.PHASECHK.TRANS64.TRYWAIT P1, [R4+URZ+0x19c40], R21 ;  /* 0x019c4015040075a7 */ /* 0x010824000802017f */
[----:B0-----:R-:W-:Y:S05]  /*14720*/  @!P1 NANOSLEEP.SYNCS 0x989680 ;  /* 0x009896800000995d */ /* 0x001fea0003900000 */
[----:B------:R-:W0:Y:S02]  /*14730*/  @!P1 SYNCS.PHASECHK.TRANS64 P1, [R4+URZ+0x19c40], R21 ;  /* 0x019c4015040095a7 */ /* 0x000e24000802007f */
[----:B0-----:R-:W-:Y:S05]  /*14740*/  @!P1 BRA `(.L_x_13003) ;  /* 0xfffffffc00f09947 */ /* 0x001fea000383ffff */
[----:B------:R-:W-:Y:S05]  /*14750*/  BRA `(.L_x_13082) ;  /* 0xffffffbc00307947 */ /* 0x000fea000383ffff */
.L_x_13004:
        /* <DEDUP_REMOVED lines=8> */
.L_x_13084:
[----:B------:R-:W-:Y:S05]  /*147e0*/  BSYNC B0 ;  /* 0x0000000000007941 */ /* 0x000fea0003800000 */
.L_x_13083:
        /* <DEDUP_REMOVED lines=8> */
.L_x_13085:
[----:B------:R-:W-:Y:S02]  /*14870*/  IMAD.MOV.U32 R13, RZ, RZ, R6 ;  /* 0x000000ffff0d7224 */ /* 0x000fe400078e0006 */
[----:B------:R-:W-:Y:S02]  /*14880*/  IMAD.MOV.U32 R12, RZ, RZ, 0x1 ;  /* 0x00000001ff0c7424 */ /* 0x000fe400078e00ff */
[----:B------:R-:W-:-:S07]  /*14890*/  IMAD.MOV.U32 R3, RZ, RZ, R14 ;  /* 0x000000ffff037224 */ /* 0x000fce00078e000e */
[----:B------:R-:W-:Y:S05]  /*148a0*/  WARPSYNC.COLLECTIVE R15, `(.L_x_13086) ;  /* 0x000000000f087348 */ /* 0x000fea0003c00000 */
[----:B------:R0:W1:Y:S02]  /*148b0*/  SHFL.IDX P6, R14, R13, R12, R11 ;  /* 0x0000000c0d0e7389 */ /* 0x00006400000c000b */
[----:B01----:R-:W-:Y:S01]  /*148c0*/  ENDCOLLECTIVE ;  /* 0x000000000000791b */ /* 0x003fe20003800000 */
.L_x_13086:
        /* <DEDUP_REMOVED lines=10> */
.L_x_13087:
        /* <DEDUP_REMOVED lines=8> */
.L_x_13009:
        /* <DEDUP_REMOVED lines=9> */
.L_x_13089:
[----:B------:R-:W-:Y:S01]  /*14a80*/  ISETP.GE.AND P1, PT, R0, R4, PT ;  /* 0x000000040000720c */ /* 0x000fe20003f26270 */
[----:B------:R-:W-:Y:S02]  /*14a90*/  IMAD.MOV.U32 R13, RZ, RZ, R6 ;  /* 0x000000ffff0d7224 */ /* 0x000fe400078e0006 */
[----:B------:R-:W-:-:S10]  /*14aa0*/  IMAD.MOV.U32 R2, RZ, RZ, R14 ;  /* 0x000000ffff027224 */ /* 0x000fd400078e000e */
[----:B------:R-:W-:Y:S05]  /*14ab0*/  WARPSYNC.COLLECTIVE R15, `(.L_x_13090) ;  /* 0x000000000f087348 */ /* 0x000fea0003c00000 */
[----:B------:R0:W1:Y:S02]  /*14ac0*/  SHFL.IDX P6, R14, R13, R12, R11 ;  /* 0x0000000c0d0e7389 */ /* 0x00006400000c000b */
[----:B01----:R-:W-:Y:S01]  /*14ad0*/  ENDCOLLECTIVE ;  /* 0x000000000000791b */ /* 0x003fe20003800000 */
.L_x_13090:
[----:B------:R-:W-:Y:S02]  /*14ae0*/  IMAD.MOV.U32 R13, RZ, RZ, R5 ;  /* 0x000000ffff0d7224 */ /* 0x000fe400078e0005 */
[----:B------:R-:W-:Y:S02]  /*14af0*/  IMAD.MOV.U32 R12, RZ, RZ, 0x1 ;  /* 0x00000001ff0c7424 */ /* 0x000fe400078e00ff */
[----:B------:R-:W-:-:S07]  /*14b00*/  IMAD.MOV.U32 R3, RZ, RZ, R14 ;  /* 0x000000ffff037224 */ /* 0x000fce00078e000e */
[----:B------:R-:W-:Y:S05]  /*14b10*/  WARPSYNC.COLLECTIVE R15, `(.L_x_13091) ;  /* 0x000000000f087348 */ /* 0x000fea0003c00000 */
[----:B------:R0:W1:Y:S02]  /*14b20*/  SHFL.IDX P6, R14, R13, R12, R11 ;  /* 0x0000000c0d0e7389 */ /* 0x00006400000c000b */
[----:B01----:R-:W-:Y:S01]  /*14b30*/  ENDCOLLECTIVE ;  /* 0x000000000000791b */ /* 0x003fe20003800000 */
.L_x_13091:
        /* <DEDUP_REMOVED lines=10> */
.L_x_13092:
        /* <DEDUP_REMOVED lines=13> */
.L_x_13093:
        /* <DEDUP_REMOVED lines=14> */
.L_x_13094:
[----:B------:R-:W-:Y:S01]  /*14d90*/  IMAD.MOV.U32 R2, RZ, RZ, R14 ;  /* 0x000000ffff027224 */ /* 0x000fe200078e000e */
[----:B------:R-:W-:Y:S06]  /*14da0*/  BRA `(.L_x_13095) ;  /* 0xffffffc0009c7947 */ /* 0x000fec000383ffff */
.L_x_13014:
[----:B--2---:R2:W3:Y:S02]  /*14db0*/  SYNCS.PHASECHK.TRANS64.TRYWAIT P0, [R16+URZ+0x19c20], R0 ;  /* 0x019c2000100075a7 */ /* 0x0044e4000800017f */
[----:B---3--:R-:W-:Y:S05]  /*14dc0*/  @!P0 NANOSLEEP.SYNCS 0x989680 ;  /* 0x009896800000895d */ /* 0x008fea0003900000 */
[----:B------:R-:W3:Y:S02]  /*14dd0*/  @!P0 SYNCS.PHASECHK.TRANS64 P0, [R16+URZ+0x19c20], R0 ;  /* 0x019c2000100085a7 */ /* 0x000ee4000800007f */
[----:B---3--:R-:W-:Y:S05]  /*14de0*/  @!P0 BRA `(.L_x_13014) ;  /* 0xfffffffc00f08947 */ /* 0x008fea000383ffff */
[----:B------:R-:W-:Y:S05]  /*14df0*/  BRA `(.L_x_13096) ;  /* 0xffffffc4000c7947 */ /* 0x000fea000383ffff */
.L_x_13018:
[----:B0-----:R0:W1:Y:S02]  /*14e00*/  SYNCS.PHASECHK.TRANS64.TRYWAIT P0, [R5+URZ+0x19c80], R10 ;  /* 0x019c800a050075a7 */ /* 0x001064000800017f */
[----:B-1----:R-:W-:Y:S05]  /*14e10*/  @!P0 NANOSLEEP.SYNCS 0x989680 ;  /* 0x009896800000895d */ /* 0x002fea0003900000 */
[----:B------:R-:W1:Y:S02]  /*14e20*/  @!P0 SYNCS.PHASECHK.TRANS64 P0, [R5+URZ+0x19c80], R10 ;  /* 0x019c800a050085a7 */ /* 0x000e64000800007f */
[----:B-1----:R-:W-:Y:S05]  /*14e30*/  @!P0 BRA `(.L_x_13018) ;  /* 0xfffffffc00f08947 */ /* 0x002fea000383ffff */
[----:B------:R-:W-:Y:S05]  /*14e40*/  BRA `(.L_x_13097) ;  /* 0xffffffc400e07947 */ /* 0x000fea000383ffff */
.L_x_13019:
        /* <DEDUP_REMOVED lines=8> */
.L_x_13099:
[----:B------:R-:W-:Y:S05]  /*14ed0*/  BSYNC B0 ;  /* 0x0000000000007941 */ /* 0x000fea0003800000 */
.L_x_13098:
        /* <DEDUP_REMOVED lines=9> */
.L_x_13100:
[----:B------:R-:W-:Y:S02]  /*14f70*/  IMAD.MOV.U32 R13, RZ, RZ, R21 ;  /* 0x000000ffff0d7224 */ /* 0x000fe400078e0015 */
[----:B------:R-:W-:Y:S02]  /*14f80*/  IMAD.MOV.U32 R12, RZ, RZ, 0x1 ;  /* 0x00000001ff0c7424 */ /* 0x000fe400078e00ff */
[----:B------:R-:W-:-:S07]  /*14f90*/  IMAD.MOV.U32 R2, RZ, RZ, R14 ;  /* 0x000000ffff027224 */ /* 0x000fce00078e000e */
[----:B------:R-:W-:Y:S05]  /*14fa0*/  WARPSYNC.COLLECTIVE R15, `(.L_x_13101) ;  /* 0x000000000f087348 */ /* 0x000fea0003c00000 */
[----:B------:R0:W1:Y:S02]  /*14fb0*/  SHFL.IDX P6, R14, R13, R12, R11 ;  /* 0x0000000c0d0e7389 */ /* 0x00006400000c000b */
[----:B01----:R-:W-:Y:S01]  /*14fc0*/  ENDCOLLECTIVE ;  /* 0x000000000000791b */ /* 0x003fe20003800000 */
.L_x_13101:
        /* <DEDUP_REMOVED lines=13> */
.L_x_13102:
[----:B------:R-:W-:Y:S01]  /*150a0*/  IMAD.MOV.U32 R2, RZ, RZ, R14 ;  /* 0x000000ffff027224 */ /* 0x000fe200078e000e */
[----:B------:R-:W-:Y:S06]  /*150b0*/  BRA `(.L_x_13103) ;  /* 0xffffffc400d87947 */ /* 0x000fec000383ffff */
.L_x_13024:
[----:B---3--:R3:W4:Y:S02]  /*150c0*/  SYNCS.PHASECHK.TRANS64.TRYWAIT P0, [R5+URZ+0x19c40], R10 ;  /* 0x019c400a050075a7 */ /* 0x008724000800017f */
[----:B----4-:R-:W-:Y:S05]  /*150d0*/  @!P0 NANOSLEEP.SYNCS 0x989680 ;  /* 0x009896800000895d */ /* 0x010fea0003900000 */
[----:B------:R-:W4:Y:S02]  /*150e0*/  @!P0 SYNCS.PHASECHK.TRANS64 P0, [R5+URZ+0x19c40], R10 ;  /* 0x019c400a050085a7 */ /* 0x000f24000800007f */
[----:B----4-:R-:W-:Y:S05]  /*150f0*/  @!P0 BRA `(.L_x_13024) ;  /* 0xfffffffc00f08947 */ /* 0x010fea000383ffff */
[----:B------:R-:W-:Y:S05]  /*15100*/  BRA `(.L_x_13104) ;  /* 0xffffffc800307947 */ /* 0x000fea000383ffff */
.L_x_13025:
        /* <DEDUP_REMOVED lines=8> */
.L_x_13106:
[----:B------:R-:W-:Y:S05]  /*15190*/  BSYNC B0 ;  /* 0x0000000000007941 */ /* 0x000fea0003800000 */
.L_x_13105:
        /* <DEDUP_REMOVED lines=8> */
.L_x_13107:
[----:B------:R-:W-:Y:S02]  /*15220*/  IMAD.MOV.U32 R13, RZ, RZ, R8 ;  /* 0x000000ffff0d7224 */ /* 0x000fe400078e0008 */
[----:B------:R-:W-:Y:S02]  /*15230*/  IMAD.MOV.U32 R12, RZ, RZ, 0x1 ;  /* 0x00000001ff0c7424 */ /* 0x000fe400078e00ff */
[----:B------:R-:W-:-:S07]  /*15240*/  IMAD.MOV.U32 R2, RZ, RZ, R14 ;  /* 0x000000ffff027224 */ /* 0x000fce00078e000e */
[----:B------:R-:W-:Y:S05]  /*15250*/  WARPSYNC.COLLECTIVE R15, `(.L_x_13108) ;  /* 0x000000000f087348 */ /* 0x000fea0003c00000 */
[----:B------:R0:W1:Y:S02]  /*15260*/  SHFL.IDX P6, R14, R13, R12, R11 ;  /* 0x0000000c0d0e7389 */ /* 0x00006400000c000b */
[----:B01----:R-:W-:Y:S01]  /*15270*/  ENDCOLLECTIVE ;  /* 0x000000000000791b */ /* 0x003fe20003800000 */
.L_x_13108:
        /* <DEDUP_REMOVED lines=13> */
.L_x_13109:
[----:B------:R-:W-:Y:S01]  /*15350*/  IMAD.MOV.U32 R2, RZ, RZ, R14 ;  /* 0x000000ffff027224 */ /* 0x000fe200078e000e */
[----:B------:R-:W-:Y:S06]  /*15360*/  BRA `(.L_x_13110) ;  /* 0xffffffc800207947 */ /* 0x000fec000383ffff */
.L_x_13030:
[----:B------:R0:W0:Y:S02]  /*15370*/  SYNCS.PHASECHK.TRANS64.TRYWAIT P2, [R2+URZ+0x19c70], R3 ;  /* 0x019c7003020075a7 */ /* 0x000024000804017f */
[----:B0-----:R-:W-:Y:S05]  /*15380*/  @!P2 NANOSLEEP.SYNCS 0x989680 ;  /* 0x009896800000a95d */ /* 0x001fea0003900000 */
[----:B------:R-:W0:Y:S02]  /*15390*/  @!P2 SYNCS.PHASECHK.TRANS64 P2, [R2+URZ+0x19c70], R3 ;  /* 0x019c70030200a5a7 */ /* 0x000e24000804007f */
[----:B0-----:R-:W-:Y:S05]  /*153a0*/  @!P2 BRA `(.L_x_13030) ;  /* 0xfffffffc00f0a947 */ /* 0x001fea000383ffff */
[----:B------:R-:W-:Y:S05]  /*153b0*/  BRA `(.L_x_13111) ;  /* 0xffffffc8008c7947 */ /* 0x000fea000383ffff */
.L_x_13032:
[----:B0-----:R0:W2:Y:S02]  /*153c0*/  SYNCS.PHASECHK.TRANS64.TRYWAIT P2, [R2+URZ+0x19c60], R3 ;  /* 0x019c6003020075a7 */ /* 0x0010a4000804017f */
[----:B--2---:R-:W-:Y:S05]  /*153d0*/  @!P2 NANOSLEEP.SYNCS 0x989680 ;  /* 0x009896800000a95d */ /* 0x004fea0003900000 */
[----:B------:R-:W2:Y:S02]  /*153e0*/  @!P2 SYNCS.PHASECHK.TRANS64 P2, [R2+URZ+0x19c60], R3 ;  /* 0x019c60030200a5a7 */ /* 0x000ea4000804007f */
[----:B--2---:R-:W-:Y:S05]  /*153f0*/  @!P2 BRA `(.L_x_13032) ;  /* 0xfffffffc00f0a947 */ /* 0x004fea000383ffff */
[----:B------:R-:W-:Y:S05]  /*15400*/  BRA `(.L_x_13112) ;  /* 0xffffffc8009c7947 */ /* 0x000fea000383ffff */
.L_x_13040:
[----:B0-----:R0:W2:Y:S02]  /*15410*/  SYNCS.PHASECHK.TRANS64.TRYWAIT P1, [R0+URZ+0x19c70], R3 ;  /* 0x019c7003000075a7 */ /* 0x0010a4000802017f */
[----:B--2---:R-:W-:Y:S05]  /*15420*/  @!P1 NANOSLEEP.SYNCS 0x989680 ;  /* 0x009896800000995d */ /* 0x004fea0003900000 */
[----:B------:R-:W2:Y:S02]  /*15430*/  @!P1 SYNCS.PHASECHK.TRANS64 P1, [R0+URZ+0x19c70], R3 ;  /* 0x019c7003000095a7 */ /* 0x000ea4000802007f */
[----:B--2---:R-:W-:Y:S05]  /*15440*/  @!P1 BRA `(.L_x_13040) ;  /* 0xfffffffc00f09947 */ /* 0x004fea000383ffff */
[----:B------:R-:W-:Y:S05]  /*15450*/  BRA `(.L_x_13113) ;  /* 0xffffffd0003c7947 */ /* 0x000fea000383ffff */
.L_x_13042:
[----:B0-----:R0:W2:Y:S02]  /*15460*/  SYNCS.PHASECHK.TRANS64.TRYWAIT P1, [R0+URZ+0x19c60], R3 ;  /* 0x019c6003000075a7 */ /* 0x0010a4000802017f */
[----:B--2---:R-:W-:Y:S05]  /*15470*/  @!P1 NANOSLEEP.SYNCS 0x989680 ;  /* 0x009896800000995d */ /* 0x004fea0003900000 */
[----:B------:R-:W2:Y:S02]  /*15480*/  @!P1 SYNCS.PHASECHK.TRANS64 P1, [R0+URZ+0x19c60], R3 ;  /* 0x019c6003000095a7 */ /* 0x000ea4000802007f */
[----:B--2---:R-:W-:Y:S05]  /*15490*/  @!P1 BRA `(.L_x_13042) ;  /* 0xfffffffc00f09947 */ /* 0x004fea000383ffff */
[----:B------:R-:W-:Y:S05]  /*154a0*/  BRA `(.L_x_13114) ;  /* 0xffffffd000487947 */ /* 0x000fea000383ffff */
.L_x_13056:
[----:B-1----:R1:W2:Y:S02]  /*154b0*/  SYNCS.PHASECHK.TRANS64.TRYWAIT P0, [R4+URZ+0x19c20], R0 ;  /* 0x019c2000040075a7 */ /* 0x0022a4000800017f */
[----:B--2---:R-:W-:Y:S05]  /*154c0*/  @!P0 NANOSLEEP.SYNCS 0x989680 ;  /* 0x009896800000895d */ /* 0x004fea0003900000 */
[----:B------:R-:W2:Y:S02]  /*154d0*/  @!P0 SYNCS.PHASECHK.TRANS64 P0, [R4+URZ+0x19c20], R0 ;  /* 0x019c2000040085a7 */ /* 0x000ea4000800007f */
[----:B--2---:R-:W-:Y:S05]  /*154e0*/  @!P0 BRA `(.L_x_13056) ;  /* 0xfffffffc00f08947 */ /* 0x004fea000383ffff */
[----:B------:R-:W-:Y:S05]  /*154f0*/  BRA `(.L_x_13115) ;  /* 0xffffffe400f07947 */ /* 0x000fea000383ffff */
.L_x_13057:
[----:B------:R-:W2:Y:S01]  /*15500*/  S2R R2, SR_TID.X ;  /* 0x0000000000027919 */ /* 0x000ea20000002100 */
[----:B------:R-:W-:Y:S01]  /*15510*/  BSSY B0, `(.L_x_13116) ;  /* 0x000000a000007945 */ /* 0x000fe20003800000 */
[----:B------:R-:W-:Y:S02]  /*15520*/  IMAD.MOV.U32 R12, RZ, RZ, RZ ;  /* 0x000000ffff0c7224 */ /* 0x000fe400078e00ff */
[----:B0-----:R-:W-:Y:S02]  /*15530*/  IMAD.MOV.U32 R11, RZ, RZ, 0x1f ;  /* 0x0000001fff0b7424 */ /* 0x001fe400078e00ff */
[----:B------:R-:W-:Y:S01]  /*15540*/  IMAD.MOV.U32 R15, RZ, RZ, -0x1 ;  /* 0xffffffffff0f7424 */ /* 0x000fe200078e00ff */
[----:B--2---:R-:W-:-:S04]  /*15550*/  SHF.R.U32.HI R2, RZ, 0x5, R2 ;  /* 0x00000005ff027819 */ /* 0x004fc80000011602 */
[----:B------:R-:W-:-:S05]  /*15560*/  LOP3.LUT R2, R2, 0x3, RZ, 0xc0, !PT ;  /* 0x0000000302027812 */ /* 0x000fca00078ec0ff */
[----:B------:R-:W-:-:S07]  /*15570*/  IMAD.MOV.U32 R13, RZ, RZ, R2 ;  /* 0x000000ffff0d7224 */ /* 0x000fce00078e0002 */
[----:B-1----:R-:W-:Y:S05]  /*15580*/  WARPSYNC.COLLECTIVE R15, `(.L_x_13117) ;  /* 0x000000000f087348 */ /* 0x002fea0003c00000 */
[----:B------:R0:W2:Y:S02]  /*15590*/  SHFL.IDX P6, R14, R13, R12, R11 ;  /* 0x0000000c0d0e7389 */ /* 0x0000a400000c000b */
[----:B012---:R-:W-:Y:S01]  /*155a0*/  ENDCOLLECTIVE ;  /* 0x000000000000791b */ /* 0x007fe20003800000 */
.L_x_13117:
[----:B------:R-:W-:Y:S05]  /*155b0*/  BSYNC B0 ;  /* 0x0000000000007941 */ /* 0x000fea0003800000 */
.L_x_13116:
[----:B------:R-:W-:Y:S05]  /*155c0*/  BRA `(.L_x_13118) ;  /* 0xffffffe400d87947 */ /* 0x000fea000383ffff */
.L_x_13060:
[----:B------:R-:W-:Y:S01]  /*155d0*/  BSSY B1, `(.L_x_13119) ;  /* 0x0000006000017945 */ /* 0x000fe20003800000 */
[----:B------:R-:W-:-:S07]  /*155e0*/  IMAD.MOV.U32 R15, RZ, RZ, -0x1 ;  /* 0xffffffffff0f7424 */ /* 0x000fce00078e00ff */
[----:B01----:R-:W-:Y:S05]  /*155f0*/  WARPSYNC.COLLECTIVE R15, `(.L_x_13120) ;  /* 0x000000000f0c7348 */ /* 0x003fea0003c00000 */
[----:B------:R-:W-:Y:S02]  /*15600*/  ELECT P6, UR62, PT ;  /* 0x00000000003e782f */ /* 0x000fe400038c0000 */
[----:B------:R-:W-:Y:S01]  /*15610*/  MOV R14, UR62 ;  /* 0x0000003e000e7c02 */ /* 0x000fe20008000f00 */
[----:B01----:R-:W-:Y:S10]  /*15620*/  ENDCOLLECTIVE ;  /* 0x000000000000791b */ /* 0x003ff40003800000 */
.L_x_13120:
[----:B------:R-:W-:Y:S05]  /*15630*/  BSYNC B1 ;  /* 0x0000000000017941 */ /* 0x000fea0003800000 */
.L_x_13119:
[----:B------:R-:W-:Y:S05]  /*15640*/  BRA `(.L_x_13121) ;  /* 0xffffffe400d07947 */ /* 0x000fea000383ffff */
.L_x_13062:
[----:B-1----:R1:W2:Y:S02]  /*15650*/  SYNCS.PHASECHK.TRANS64.TRYWAIT P1, [R5+URZ+0x19c40], R0 ;  /* 0x019c4000050075a7 */ /* 0x0022a4000802017f */
[----:B--2---:R-:W-:Y:S05]  /*15660*/  @!P1 NANOSLEEP.SYNCS 0x989680 ;  /* 0x009896800000995d */ /* 0x004fea0003900000 */
[----:B------:R-:W2:Y:S02]  /*15670*/  @!P1 SYNCS.PHASECHK.TRANS64 P1, [R5+URZ+0x19c40], R0 ;  /* 0x019c4000050095a7 */ /* 0x000ea4000802007f */
[----:B--2---:R-:W-:Y:S05]  /*15680*/  @!P1 BRA `(.L_x_13062) ;  /* 0xfffffffc00f09947 */ /* 0x004fea000383ffff */
[----:B------:R-:W-:Y:S05]  /*15690*/  BRA `(.L_x_13122) ;  /* 0xffffffe400f07947 */ /* 0x000fea000383ffff */
.L_x_13064:
[----:B--2---:R2:W3:Y:S02]  /*156a0*/  SYNCS.PHASECHK.TRANS64.TRYWAIT P1, [R19+URZ+0x19c40], R2 ;  /* 0x019c4002130075a7 */ /* 0x0044e4000802017f */
[----:B---3--:R-:W-:Y:S05]  /*156b0*/  @!P1 NANOSLEEP.SYNCS 0x989680 ;  /* 0x009896800000995d */ /* 0x008fea0003900000 */
[----:B------:R-:W3:Y:S02]  /*156c0*/  @!P1 SYNCS.PHASECHK.TRANS64 P1, [R19+URZ+0x19c40], R2 ;  /* 0x019c4002130095a7 */ /* 0x000ee4000802007f */
[----:B---3--:R-:W-:Y:S05]  /*156d0*/  @!P1 BRA `(.L_x_13064) ;  /* 0xfffffffc00f09947 */ /* 0x008fea000383ffff */
[----:B------:R-:W-:Y:S05]  /*156e0*/  BRA `(.L_x_13123) ;  /* 0xffffffe400fc7947 */ /* 0x000fea000383ffff */
.L_x_13066:
[----:B---3--:R3:W4:Y:S02]  /*156f0*/  SYNCS.PHASECHK.TRANS64.TRYWAIT P1, [R5+URZ+0x19c60], R0 ;  /* 0x019c6000050075a7 */ /* 0x008724000802017f */
[----:B----4-:R-:W-:Y:S05]  /*15700*/  @!P1 NANOSLEEP.SYNCS 0x989680 ;  /* 0x009896800000995d */ /* 0x010fea0003900000 */
[----:B------:R-:W4:Y:S02]  /*15710*/  @!P1 SYNCS.PHASECHK.TRANS64 P1, [R5+URZ+0x19c60], R0 ;  /* 0x019c6000050095a7 */ /* 0x000f24000802007f */
[----:B----4-:R-:W-:Y:S05]  /*15720*/  @!P1 BRA `(.L_x_13066) ;  /* 0xfffffffc00f09947 */ /* 0x010fea000383ffff */
[----:B------:R-:W-:Y:S05]  /*15730*/  BRA `(.L_x_13124) ;  /* 0xffffffe400f87947 */ /* 0x000fea000383ffff */
.L_x_13068:
[----:B----4-:R4:W0:Y:S02]  /*15740*/  SYNCS.PHASECHK.TRANS64.TRYWAIT P1, [R19+URZ+0x19c60], R2 ;  /* 0x019c6002130075a7 */ /* 0x010824000802017f */
[----:B0-----:R-:W-:Y:S05]  /*15750*/  @!P1 NANOSLEEP.SYNCS 0x989680 ;  /* 0x009896800000995d */ /* 0x001fea0003900000 */
[----:B------:R-:W0:Y:S02]  /*15760*/  @!P1 SYNCS.PHASECHK.TRANS64 P1, [R19+URZ+0x19c60], R2 ;  /* 0x019c6002130095a7 */ /* 0x000e24000802007f */
[----:B0-----:R-:W-:Y:S05]  /*15770*/  @!P1 BRA `(.L_x_13068) ;  /* 0xfffffffc00f09947 */ /* 0x001fea000383ffff */
[----:B------:R-:W-:Y:S05]  /*15780*/  BRA `(.L_x_13125) ;  /* 0xffffffe400f47947 */ /* 0x000fea000383ffff */
.L_x_13070:
[----:B------:R0:W0:Y:S02]  /*15790*/  SYNCS.PHASECHK.TRANS64.TRYWAIT P1, [R5+URZ+0x19c80], R0 ;  /* 0x019c8000050075a7 */ /* 0x000024000802017f */
[----:B0-----:R-:W-:Y:S05]  /*157a0*/  @!P1 NANOSLEEP.SYNCS 0x989680 ;  /* 0x009896800000995d */ /* 0x001fea0003900000 */
[----:B------:R-:W0:Y:S02]  /*157b0*/  @!P1 SYNCS.PHASECHK.TRANS64 P1, [R5+URZ+0x19c80], R0 ;  /* 0x019c8000050095a7 */ /* 0x000e24000802007f */
[----:B0-----:R-:W-:Y:S05]  /*157c0*/  @!P1 BRA `(.L_x_13070) ;  /* 0xfffffffc00f09947 */ /* 0x001fea000383ffff */
[----:B------:R-:W-:Y:S05]  /*157d0*/  BRA `(.L_x_13126) ;  /* 0xffffffe400f07947 */ /* 0x000fea000383ffff */
.L_x_13127:
        /* <DEDUP_REMOVED lines=10> */
.L_x_16300:


//--------------------- .text._ZN7cutlass13device_kernelIN5flash11enable_sm90INS1_16FlashAttnFwdSm90INS1_25CollectiveMainloopFwdSm90ILi2EN4cute5tupleIJNS5_1CILi1EEES8_S8_EEENS6_IJNS7_ILi192EEENS7_ILi128EEENS7_ILi96EEEEEELi96ENS_12float_e4m3_tEfNS_4arch4Sm90ELb1ELb0ELb1ELb1ELb1ELb1ELb0ELb1ELb1ELb1ELb1ELb0EEENS1_21CollectiveEpilogueFwdINS6_IJSA_SC_SB_EEES9_NS_10bfloat16_tESG_Li384ELb1ELb1ELb1ELb1EEENS1_36VarlenDynamicPersistentTileSchedulerILi192ELi128ELi384ELi128ELb1ELb1ELb1ELb1ELb1ELb1EEEEEEEEEvNT_6ParamsE --------------------------
	.section	.text._ZN7cutlass13device_kernelIN5flash11enable_sm90INS1_16FlashAttnFwdSm90INS1_25CollectiveMainloopFwdSm90ILi2EN4cute5tupleIJNS5_1CILi1EEES8_S8_EEENS6_IJNS7_ILi192EEENS7_ILi128EEENS7_ILi96EEEEEELi96ENS_12float_e4m3_tEfNS_4arch4Sm90ELb1ELb0ELb1ELb1ELb1ELb1ELb0ELb1ELb1ELb1ELb1ELb0EEENS1_21CollectiveEpilogueFwdINS6_IJSA_SC_SB_EEES9_NS_10bfloat16_tESG_Li384ELb1ELb1ELb1ELb1EEENS1_36VarlenDynamicPersistentTileSchedulerILi192ELi128ELi384ELi128ELb1ELb1ELb1ELb1ELb1ELb1EEEEEEEEEvNT_6ParamsE,"ax",@progbits
	.align	128
.text._ZN7cutlass13device_kernelIN5flash11enable_sm90INS1_16FlashAttnFwdSm90INS1_25CollectiveMainloopFwdSm90ILi2EN4cute5tupleIJNS5_1CILi1EEES8_S8_EEENS6_IJNS7_ILi192EEENS7_ILi128EEENS7_ILi96EEEEEELi96ENS_12float_e4m3_tEfNS_4arch4Sm90ELb1ELb0ELb1ELb1ELb1ELb1ELb0ELb1ELb1ELb1ELb1ELb0EEENS1_21CollectiveEpilogueFwdINS6_IJSA_SC_SB_EEES9_NS_10bfloat16_tESG_Li384ELb1ELb1ELb1ELb1EEENS1_36VarlenDynamicPersistentTileSchedulerILi192ELi128ELi384ELi128ELb1ELb1ELb1ELb1ELb1ELb1EEEEEEEEEvNT_6ParamsE:
        .type           _ZN7cutlass13device_kernelIN5flash11enable_sm90INS1_16FlashAttnFwdSm90INS1_25CollectiveMainloopFwdSm90ILi2EN4cute5tupleIJNS5_1CILi1EEES8_S8_EEENS6_IJNS7_ILi192EEENS7_ILi128EEENS7_ILi96EEEEEELi96ENS_12float_e4m3_tEfNS_4arch4Sm90ELb1ELb0ELb1ELb1ELb1ELb1ELb0ELb1ELb1ELb1ELb1ELb0EEENS1_21CollectiveEpilogueFwdINS6_IJSA_SC_SB_EEES9_NS_10bfloat16_tESG_Li384ELb1ELb1ELb1ELb1EEENS1_36VarlenDynamicPersistentTileSchedulerILi192ELi128ELi384ELi128ELb1ELb1ELb1ELb1ELb1ELb1EEEEEEEEEvNT_6ParamsE,@function
        .size           _ZN7cutlass13device_kernelIN5flash11enable_sm90INS1_16FlashAttnFwdSm90INS1_25CollectiveMainloopFwdSm90ILi2EN4cute5tupleIJNS5_1CILi1EEES8_S8_EEENS6_IJNS7_ILi192EEENS7_ILi128EEENS7_ILi96EEEEEELi96ENS_12float_e4m3_tEfNS_4arch4Sm90ELb1ELb0ELb1ELb1ELb1ELb1ELb0ELb1ELb1ELb1ELb1ELb0EEENS1_21CollectiveEpilogueFwdINS6_IJSA_SC_SB_EEES9_NS_10bfloat16_tESG_Li384ELb1ELb1ELb1ELb1EEENS1_36VarlenDynamicPersistentTileSchedulerILi192ELi128ELi384ELi128ELb1ELb1ELb1ELb1ELb1ELb1EEEEEEEEEvNT_6ParamsE,(.L_x_16301 - _ZN7cutlass13device_kernelIN5flash11enable_sm90INS1_16FlashAttnFwdSm90INS1_25CollectiveMainloopFwdSm90ILi2EN4cute5tupleIJNS5_1CILi1EEES8_S8_EEENS6_IJNS7_ILi192EEENS7_ILi128EEENS7_ILi96EEEEEELi96ENS_12float_e4m3_tEfNS_4arch4Sm90ELb1ELb0ELb1ELb1ELb1ELb1ELb0ELb1ELb1ELb1ELb1ELb0EEENS1_21CollectiveEpilogueFwdINS6_IJSA_SC_SB_EEES9_NS_10bfloat16_tESG_Li384ELb1ELb1ELb1ELb1EEENS1_36VarlenDynamicPersistentTileSchedulerILi192ELi128ELi384ELi128ELb1ELb1ELb1ELb1ELb1ELb1EEEEEEEEEvNT_6ParamsE)
        .other          _ZN7cutlass13device_kernelIN5flash11enable_sm90INS1_16FlashAttnFwdSm90INS1_25CollectiveMainloopFwdSm90ILi2EN4cute5tupleIJNS5_1CILi1EEES8_S8_EEENS6_IJNS7_ILi192EEENS7_ILi128EEENS7_ILi96EEEEEELi96ENS_12float_e4m3_tEfNS_4arch4Sm90ELb1ELb0ELb1ELb1ELb1ELb1ELb0ELb1ELb1ELb1ELb1ELb0EEENS1_21CollectiveEpilogueFwdINS6_IJSA_SC_SB_EEES9_NS_10bfloat16_tESG_Li384ELb1ELb1ELb1ELb1EEENS1_36VarlenDynamicPersistentTileSchedulerILi192ELi128ELi384ELi128ELb1ELb1ELb1ELb1ELb1ELb1EEEEEEEEEvNT_6ParamsE,@"STO_CUDA_ENTRY STV_DEFAULT"
_ZN7cutlass13device_kernelIN5flash11enable_sm90INS1_16FlashAttnFwdSm90INS1_25CollectiveMainloopFwdSm90ILi2EN4cute5tupleIJNS5_1CILi1EEES8_S8_EEENS6_IJNS7_ILi192EEENS7_ILi128EEENS7_ILi96EEEEEELi96ENS_12float_e4m3_tEfNS_4arch4Sm90ELb1ELb0ELb1ELb1ELb1ELb1ELb0ELb1ELb1ELb1ELb1ELb0EEENS1_21CollectiveEpilogueFwdINS6_IJSA_SC_SB_EEES9_NS_10bfloat16_tESG_Li384ELb1ELb1ELb1ELb1EEENS1_36VarlenDynamicPersistentTileSchedulerILi192ELi128ELi384ELi128ELb1ELb1ELb1ELb1ELb1ELb1EEEEEEEEEvNT_6ParamsE:
        /* <DEDUP_REMOVED lines=17> */
.L_x_13129:
[----:B------:R-:W-:Y:S05]  /*0110*/  BSYNC B0 ;  /* 0x0000000000007941 */ /* 0x000fea0003800000 */
.L_x_13128:
        /* <DEDUP_REMOVED lines=40> */
.L_x_13130:
        /* <DEDUP_REMOVED lines=22> */
.L_x_13131:
        /* <DEDUP_REMOVED lines=18> */
.L_x_13132:
        /* <DEDUP_REMOVED lines=22> */
.L_x_13133:
        /* <DEDUP_REMOVED lines=23> */
.L_x_13134:
        /* <DEDUP_REMOVED lines=9> */
.L_x_13137:
[----:B------:R-:W-:-:S08]  /*0980*/  NOP ;  /* 0x0000000000007918 */ /* 0x000fd00000000000 */
[----:B------:R-:W0:Y:S02]  /*0990*/  USETMAXREG.TRY_ALLOC.CTAPOOL UP0, 0xa0 ;  /* 0x000000a0000079c8 */ /* 0x000e240008000600 */
[----:B0-----:R-:W-:-:S13]  /*09a0*/  PLOP3.LUT P0, PT, PT, PT, UP0, 0x80, 0x0 ;  /* 0x000000000000781c */ /* 0x001fda0003f0f008 */
[----:B------:R-:W-:Y:S05]  /*09b0*/  @!P0 BRA `(.L_x_13137) ;  /* 0xfffffffc00f08947 */ /* 0x000fea000383ffff */
[----:B------:R-:W2:Y:S08]  /*09c0*/  S2UR UR4, SR_CgaCtaId ;  /* 0x00000000000479c3 */ /* 0x000eb00000008800 */
[----:B------:R-:W-:Y:S06]  /*09d0*/  BAR.ARV 0x8, 0x200 ;  /* 0x0208000000007b1d */ /* 0x000fec0000002000 */
[----:B------:R-:W-:-:S02]  /*09e0*/  MOV R18, 0x400 ;  /* 0x0000040000127802 */ /* 0x000fc40000000f00 */
[----:B------:R-:W-:Y:S01]  /*09f0*/  BAR.SYNC.DEFER_BLOCKING 0x5, 0x200 ;  /* 0x0148000000007b1d */ /* 0x000fe20000010000 */
[----:B--2---:R-:W-:-:S05]  /*0a00*/  IMAD.U32 R0, RZ, RZ, UR4 ;  /* 0x00000004ff007e24 */ /* 0x004fca000f8e00ff */
[----:B------:R-:W-:Y:S01]  /*0a10*/  ULDC UR4, c[0x0][0xc3c] ;  /* 0x00030f0000047ab9 */ /* 0x000fe20000000800 */
[----:B------:R-:W-:Y:S01]  /*0a20*/  LEA R18, R0, R18, 0x18 ;  /* 0x0000001200127211 */ /* 0x000fe200078ec0ff */
[----:B------:R-:W-:Y:S04]  /*0a30*/  STL [R1+0x4], R0 ;  /* 0x0000040001007387 */ /* 0x000fe80000100800 */
[----:B------:R-:W0:Y:S01]  /*0a40*/  LDS.128 R24, [R18+0x19cd0] ;  /* 0x019cd00012187984 */ /* 0x000e220000000c00 */
[----:B------:R-:W-:Y:S06]  /*0a50*/  BAR.ARV 0x4, 0x200 ;  /* 0x0108000000007b1d */ /* 0x000fec0000002000 */
[----:B0-----:R-:W-:-:S13]  /*0a60*/  ISETP.GE.AND P0, PT, R27, UR4, PT ;  /* 0x000000041b007c0c */ /* 0x001fda000bf06270 */
[----:B------:R-:W-:Y:S05]  /*0a70*/  @P0 BRA `(.L_x_13138) ;  /* 0x000001f8002c0947 */ /* 0x000fea0003800000 */
[----:B------:R-:W0:Y:S02]  /*0a80*/  S2R R0, SR_TID.X ;  /* 0x0000000000007919 */ /* 0x000e240000002100 */
        /* <DEDUP_REMOVED lines=15> */
[----:B------:R-:W-:Y:S01]  /*0b80*/  SHF.R.S32.HI R22, RZ, 0x7, R2 ;  /* 0x00000007ff167819 */ /* 0x000fe20000011402 */
[----:B------:R-:W-:Y:S01]  /*0b90*/  IMAD.IADD R16, R21, 0x1, -R3 ;  /* 0x0000000115107824 */ /* 0x000fe200078e0a03 */
[----:B------:R-:W-:Y:S01]  /*0ba0*/  LEA.HI R5, R5, R10, RZ, 0x2 ;  /* 0x0000000a05057211 */ /* 0x000fe200078f10ff */
[----:B------:R-:W-:Y:S01]  /*0bb0*/  IMAD.IADD R15, R21, 0x1, -R7 ;  /* 0x00000001150f7824 */ /* 0x000fe200078e0a07 */
[----:B------:R-:W-:Y:S01]  /*0bc0*/  SHF.R.S32.HI R7, RZ, 0x4, R6 ;  /* 0x00000004ff077819 */ /* 0x000fe20000011406 */
[----:B------:R-:W-:Y:S01]  /*0bd0*/  IMAD.SHL.U32 R154, R16, 0x8, RZ ;  /* 0x00000008109a7824 */ /* 0x000fe200078e00ff */
[----:B------:R-:W-:-:S02]  /*0be0*/  LOP3.LUT R5, R5, 0x7fffffc, RZ, 0xc0, !PT ;  /* 0x07fffffc05057812 */ /* 0x000fc400078ec0ff */
[----:B------:R-:W-:Y:S01]  /*0bf0*/  SHF.R.S32.HI R3, RZ, 0x1f, R15 ;  /* 0x0000001fff037819 */ /* 0x000fe2000001140f */
[----:B------:R-:W-:Y:S01]  /*0c00*/  VIADD R2, R154, 0x20 ;  /* 0x000000209a027836 */ /* 0x000fe20000000000 */
[----:B------:R-:W-:Y:S01]  /*0c10*/  LEA.HI R4, R0, R21, RZ, 0x3 ;  /* 0x0000001500047211 */ /* 0x000fe200078f18ff */
[----:B------:R-:W-:Y:S01]  /*0c20*/  IMAD.IADD R5, R10, 0x1, -R5 ;  /* 0x000000010a057824 */ /* 0x000fe200078e0a05 */
[----:B------:R-:W-:Y:S02]  /*0c30*/  LEA.HI R8, R3, R15, RZ, 0x2 ;  /* 0x0000000f03087211 */ /* 0x000fe400078f10ff */
[----:B------:R0:W-:Y:S01]  /*0c40*/  STL [R1+0x20], R2 ;  /* 0x0000200201007387 */ /* 0x0001e20000100800 */
[----:B------:R-:W-:Y:S01]  /*0c50*/  LEA.HI R6, R6, R7, RZ, 0x1 ;  /* 0x0000000706067211 */ /* 0x000fe200078f08ff */
[----:B------:R-:W-:Y:S01]  /*0c60*/  IMAD R13, R7, 0x8, R5 ;  /* 0x00000008070d7824 */ /* 0x000fe200078e0205 */
[--C-:B------:R-:W-:Y:S01]  /*0c70*/  SHF.R.S32.HI R10, RZ, 0x2, R8.reuse ;  /* 0x00000002ff0a7819 */ /* 0x100fe20000011408 */
[----:B------:R-:W2:Y:S01]  /*0c80*/  LDL.LU R19, [R1+0x2c] ;  /* 0x00002c0001137983 */ /* 0x000ea20000300800 */
[----:B------:R-:W-:Y:S01]  /*0c90*/  SHF.R.S32.HI R11, RZ, 0x1f, R8 ;  /* 0x0000001fff0b7819 */ /* 0x000fe20000011408 */
[----:B------:R-:W-:Y:S01]  /*0ca0*/  IMAD.IADD R5, R154, 0x1, R2 ;  /* 0x000000019a057824 */ /* 0x000fe200078e0202 */
[----:B------:R-:W-:-:S02]  /*0cb0*/  SHF.R.S32.HI R4, RZ, 0x3, R4 ;  /* 0x00000003ff047819 */ /* 0x000fc40000011404 */
[----:B------:R-:W-:Y:S02]  /*0cc0*/  LEA.HI R11, R11, R10, RZ, 0x3 ;  /* 0x0000000a0b0b7211 */ /* 0x000fe400078f18ff */
[----:B------:R-:W-:Y:S01]  /*0cd0*/  LOP3.LUT R6, R6, 0x1ffffffe, RZ, 0xc0, !PT ;  /* 0x1ffffffe06067812 */ /* 0x000fe200078ec0ff */
[----:B0-----:R-:W-:Y:S01]  /*0ce0*/  IMAD.HI R2, R22, 0x55555556, RZ ;  /* 0x5555555616027827 */ /* 0x001fe200078e02ff */
[----:B------:R-:W-:Y:S02]  /*0cf0*/  SHF.R.S32.HI R12, RZ, 0x1f, R5 ;  /* 0x0000001fff0c7819 */ /* 0x000fe40000011405 */
[----:B------:R-:W-:Y:S01]  /*0d00*/  LOP3.LUT R11, R11, 0xfffffff8, RZ, 0xc0, !PT ;  /* 0xfffffff80b0b7812 */ /* 0x000fe200078ec0ff */
[----:B------:R-:W-:Y:S01]  /*0d10*/  IMAD.SHL.U32 R4, R4, 0x80, RZ ;  /* 0x0000008004047824 */ /* 0x000fe200078e00ff */
[----:B------:R-:W-:Y:S01]  /*0d20*/  LEA.HI R3, R3, R15, RZ, 0x5 ;  /* 0x0000000f03037211 */ /* 0x000fe200078f28ff */
[----:B------:R-:W-:Y:S01]  /*0d30*/  IMAD.IADD R6, R7, 0x1, -R6 ;  /* 0x0000000107067824 */ /* 0x000fe200078e0a06 */
[-C--:B------:R-:W-:Y:S01]  /*0d40*/  LEA.HI R7, R12, R5.reuse, RZ, 0x4 ;  /* 0x000000050c077211 */ /* 0x080fe200078f20ff */
[----:B------:R-:W-:Y:S01]  /*0d50*/  IMAD.IADD R10, R10, 0x1, -R11 ;  /* 0x000000010a0a7824 */ /* 0x000fe200078e0a0b */
[----:B------:R-:W-:-:S02]  /*0d60*/  LEA.HI R5, R12, R5, RZ, 0x5 ;  /* 0x000000050c057211 */ /* 0x000fc400078f28ff */
[----:B------:R-:W-:Y:S02]  /*0d70*/  LEA.HI R2, R2, R2, RZ, 0x1 ;  /* 0x0000000202027211 */ /* 0x000fe400078f08ff */
[----:B------:R-:W-:Y:S02]  /*0d80*/  SHF.R.S32.HI R3, RZ, 0x5, R3 ;  /* 0x00000005ff037819 */ /* 0x000fe40000011403 */
[----:B------:R-:W-:Y:S01]  /*0d90*/  LOP3.LUT R20, R4, 0x80, RZ, 0xc0, !PT ;  /* 0x0000008004147812 */ /* 0x000fe200078ec0ff */
[----:B------:R-:W-:Y:S01]  /*0da0*/  IMAD.SHL.U32 R13, R13, 0x20, RZ ;  /* 0x000000200d0d7824 */ /* 0x000fe200078e00ff */
[----:B------:R-:W-:Y:S01]  /*0db0*/  SHF.R.S32.HI R5, RZ, 0x5, R5 ;  /* 0x00000005ff057819 */ /* 0x000fe20000011405 */
[----:B------:R-:W-:Y:S01]  /*0dc0*/  IMAD R2, R2, -0x3, R22 ;  /* 0xfffffffd02027824 */ /* 0x000fe200078e0216 */
[----:B------:R-:W-:Y:S02]  /*0dd0*/  LEA R3, R3, R10, 0x4 ;  /* 0x0000000a03037211 */ /* 0x000fe400078e20ff */
[----:B------:R-:W-:-:S02]  /*0de0*/  SHF.R.U32.HI R14, RZ, 0x3, R20 ;  /* 0x00000003ff0e7819 */ /* 0x000fc40000011614 */
[----:B------:R-:W-:Y:S02]  /*0df0*/  LOP3.LUT R4, R20, 0x10, R7, 0xf8, !PT ;  /* 0x0000001014047812 */ /* 0x000fe400078ef807 */
[----:B------:R-:W-:Y:S01]  /*0e00*/  LEA.HI R0, R0, R21, RZ, 0x2 ;  /* 0x0000001500007211 */ /* 0x000fe200078f10ff */
[----:B------:R-:W-:Y:S01]  /*0e10*/  IMAD R5, R5, 0x1800, R13 ;  /* 0x0000180005057824 */ /* 0x000fe200078e020d */
[----:B------:R-:W-:Y:S01]  /*0e20*/  LOP3.LUT R4, R4, R14, RZ, 0x3c, !PT ;  /* 0x0000000e04047212 */ /* 0x000fe200078e3cff */
[----:B------:R-:W-:Y:S02]  /*0e30*/  IMAD R6, R6, 0x8, R9 ;  /* 0x0000000806067824 */ /* 0x000fe400078e0209 */
[----:B------:R-:W-:Y:S01]  /*0e40*/  IMAD R3, R2, 0x40, R3 ;  /* 0x0000004002037824 */ /* 0x000fe200078e0203 */
[----:B------:R-:W-:Y:S01]  /*0e50*/  LOP3.LUT R2, R0, 0xfffffffc, RZ, 0xc0, !PT ;  /* 0xfffffffc00027812 */ /* 0x000fe200078ec0ff */
[----:B------:R-:W-:Y:S01]  /*0e60*/  STL [R1+0x14], R20 ;  /* 0x0000141401007387 */ /* 0x000fe20000100800 */
[----:B------:R-:W-:-:S03]  /*0e70*/  IADD3 R4, R18, R5, R4 ;  /* 0x0000000512047210 */ /* 0x000fc60007ffe004 */
[----:B------:R-:W-:Y:S01]  /*0e80*/  STL [R1+0x24], R13 ;  /* 0x0000240d01007387 */ /* 0x000fe20000100800 */
[----:B------:R-:W-:-:S03]  /*0e90*/  IMAD.SHL.U32 R16, R16, 0x10, RZ ;  /* 0x0000001010107824 */ /* 0x000fc600078e00ff */
[----:B------:R-:W-:Y:S04]  /*0ea0*/  STL [R1+0xa4], R14 ;  /* 0x0000a40e01007387 */ /* 0x000fe80000100800 */
[----:B------:R0:W-:Y:S01]  /*0eb0*/  STL [R1+0xac], R6 ;  /* 0x0000ac0601007387 */ /* 0x0001e20000100800 */
[----:B------:R-:W-:-:S03]  /*0ec0*/  VIADD R156, R16, 0x40 ;  /* 0x00000040109c7836 */ /* 0x000fc60000000000 */
[----:B------:R1:W-:Y:S01]  /*0ed0*/  STL [R1+0xa0], R4 ;  /* 0x0000a00401007387 */ /* 0x0003e20000100800 */
[----:B------:R-:W-:Y:S02]  /*0ee0*/  VIADD R5, R154, 0x10 ;  /* 0x000000109a057836 */ /* 0x000fe40000000000 */
[----:B0-----:R-:W-:Y:S01]  /*0ef0*/  IMAD.IADD R6, R21, 0x1, -R2 ;  /* 0x0000000115067824 */ /* 0x001fe200078e0a02 */
[----:B------:R-:W-:-:S03]  /*0f00*/  SHF.R.S32.HI R2, RZ, 0x2, R0 ;  /* 0x00000002ff027819 */ /* 0x000fc60000011400 */
[C---:B-1----:R-:W-:Y:S01]  /*0f10*/  IMAD.SHL.U32 R4, R6.reuse, 0x8, RZ ;  /* 0x0000000806047824 */ /* 0x042fe200078e00ff */
[----:B------:R-:W-:Y:S01]  /*0f20*/  LEA.HI R0, R6, R6, RZ, 0x1 ;  /* 0x0000000606007211 */ /* 0x000fe200078f08ff */
[----:B------:R-:W-:Y:S01]  /*0f30*/  STL [R1+0xa8], R3 ;  /* 0x0000a80301007387 */ /* 0x000fe20000100800 */
[----:B------:R-:W-:Y:S02]  /*0f40*/  LOP3.LUT R8, R8, 0x7ffffffc, RZ, 0xc0, !PT ;  /* 0x7ffffffc08087812 */ /* 0x000fe400078ec0ff */
[----:B------:R-:W-:Y:S01]  /*0f50*/  LOP3.LUT R2, R0, 0x1ffffffe, RZ, 0xc0, !PT ;  /* 0x1ffffffe00027812 */ /* 0x000fe200078ec0ff */
[----:B------:R-:W-:Y:S01]  /*0f60*/  STL [R1+0x60], RZ ;  /* 0x000060ff01007387 */ /* 0x000fe20000100800 */
[----:B------:R-:W-:Y:S02]  /*0f70*/  LOP3.LUT R0, R20, 0x10, R16, 0xf8, !PT ;  /* 0x0000001014007812 */ /* 0x000fe400078ef810 */
[----:B------:R-:W-:Y:S01]  /*0f80*/  SHF.R.S32.HI R9, RZ, 0x1f, R156 ;  /* 0x0000001fff097819 */ /* 0x000fe2000001149c */
[----:B------:R-:W-:Y:S04]  /*0f90*/  STL [R1+0x50], R4 ;  /* 0x0000500401007387 */ /* 0x000fe80000100800 */
[----:B------:R0:W-:Y:S01]  /*0fa0*/  STL [R1+0x1c], R5 ;  /* 0x00001c0501007387 */ /* 0x0001e20000100800 */
[----:B------:R-:W-:Y:S01]  /*0fb0*/  IMAD.IADD R8, R15, 0x1, -R8 ;  /* 0x000000010f087824 */ /* 0x000fe200078e0a08 */
[----:B------:R-:W-:Y:S01]  /*0fc0*/  LOP3.LUT R0, R0, R14, RZ, 0x3c, !PT ;  /* 0x0000000e00007212 */ /* 0x000fe200078e3cff */
[----:B------:R-:W-:Y:S01]  /*0fd0*/  IMAD.IADD R2, R6, 0x1, -R2 ;  /* 0x0000000106027824 */ /* 0x000fe200078e0a02 */
[----:B------:R-:W-:Y:S01]  /*0fe0*/  STL [R1+0x18], R9 ;  /* 0x0000180901007387 */ /* 0x000fe20000100800 */
[----:B0-----:R-:W-:-:S02]  /*0ff0*/  VIADD R5, R4, 0x20 ;  /* 0x0000002004057836 */ /* 0x001fc40000000000 */
[----:B------:R-:W-:-:S03]  /*1000*/  VIADD R4, R4, 0x40 ;  /* 0x0000004004047836 */ /* 0x000fc60000000000 */
[----:B------:R0:W-:Y:S01]  /*1010*/  STL [R1+0x68], R5 ;  /* 0x0000680501007387 */ /* 0x0001e20000100800 */
[----:B------:R-:W-:Y:S01]  /*1020*/  SHF.R.S32.HI R6, RZ, 0x1f, R5 ;  /* 0x0000001fff067819 */ /* 0x000fe20000011405 */
[----:B------:R-:W-:Y:S02]  /*1030*/  IMAD.SHL.U32 R8, R8, 0x2, RZ ;  /* 0x0000000208087824 */ /* 0x000fe400078e00ff */
[----:B------:R-:W-:Y:S01]  /*1040*/  IMAD.IADD R0, R13, 0x1, R0 ;  /* 0x000000010d007824 */ /* 0x000fe200078e0200 */
[----:B------:R1:W-:Y:S01]  /*1050*/  STL [R1+0x74], R4 ;  /* 0x0000740401007387 */ /* 0x0003e20000100800 */
[----:B0-----:R-:W-:-:S03]  /*1060*/  SHF.R.S32.HI R5, RZ, 0x1f, R4 ;  /* 0x0000001fff057819 */ /* 0x001fc60000011404 */
[----:B------:R0:W-:Y:S04]  /*1070*/  STL [R1+0xb4], R6 ;  /* 0x0000b40601007387 */ /* 0x0001e80000100800 */
[----:B------:R-:W-:Y:S01]  /*1080*/  STL [R1+0xb0], R5 ;  /* 0x0000b00501007387 */ /* 0x000fe20000100800 */
[----:B-1----:R-:W-:-:S03]  /*1090*/  SHF.R.S32.HI R4, RZ, 0x4, R7 ;  /* 0x00000004ff047819 */ /* 0x002fc60000011407 */
[----:B------:R-:W-:Y:S01]  /*10a0*/  STL [R1+0x38], R8 ;  /* 0x0000380801007387 */ /* 0x000fe20000100800 */
[----:B------:R-:W-:-:S03]  /*10b0*/  VIADD R7, R8, 0x38 ;  /* 0x0000003808077836 */ /* 0x000fc60000000000 */
[----:B------:R1:W-:Y:S01]  /*10c0*/  STL [R1+0x40], R0 ;  /* 0x0000400001007387 */ /* 0x0003e20000100800 */
[----:B0-----:R-:W-:-:S03]  /*10d0*/  VIADD R6, R8, 0x40 ;  /* 0x0000004008067836 */ /* 0x001fc60000000000 */
[----:B------:R0:W-:Y:S01]  /*10e0*/  STL [R1+0x10], R4 ;  /* 0x0000100401007387 */ /* 0x0001e20000100800 */
[C---:B-1----:R-:W-:Y:S01]  /*10f0*/  IADD3 R0, R8.reuse, 0x30, RZ ;  /* 0x0000003008007810 */ /* 0x042fe20007ffe0ff */
[C---:B------:R-:W-:Y:S02]  /*1100*/  VIADD R5, R8.reuse, 0x48 ;  /* 0x0000004808057836 */ /* 0x040fe40000000000 */
[C---:B0-----:R-:W-:Y:S02]  /*1110*/  VIADD R4, R8.reuse, 0x50 ;  /* 0x0000005008047836 */ /* 0x041fe40000000000 */
[----:B------:R0:W-:Y:S04]  /*1120*/  STL [R1+0x70], R0 ;  /* 0x0000700001007387 */ /* 0x0001e80000100800 */
[----:B------:R1:W-:Y:S01]  /*1130*/  STL [R1+0x88], R7 ;  /* 0x0000880701007387 */ /* 0x0003e20000100800 */
[----:B0-----:R-:W-:Y:S01]  /*1140*/  VIADD R0, R8, 0x58 ;  /* 0x0000005808007836 */ /* 0x001fe20000000000 */
[----:B------:R-:W-:-:S02]  /*1150*/  SHF.R.S32.HI R8, RZ, 0x1f, R7 ;  /* 0x0000001fff087819 */ /* 0x000fc40000011407 */
        /* <DEDUP_REMOVED lines=8> */
[----:B------:R1:W-:Y:S01]  /*11e0*/  STL [R1+0x78], R0 ;  /* 0x0000780001007387 */ /* 0x0003e20000100800 */
[----:B0-----:R-:W-:-:S03]  /*11f0*/  SHF.R.S32.HI R4, RZ, 0x1f, R0 ;  /* 0x0000001fff047819 */ /* 0x001fc60000011400 */
[----:B------:R0:W-:Y:S01]  /*1200*/  STL [R1+0x94], R6 ;  /* 0x0000940601007387 */ /* 0x0001e20000100800 */
[----:B-1----:R-:W-:-:S03]  /*1210*/  IMAD R0, R2, 0x8, R3 ;  /* 0x0000000802007824 */ /* 0x002fc600078e0203 */
[----:B------:R0:W-:Y:S04]  /*1220*/  STL [R1+0x90], R5 ;  /* 0x0000900501007387 */ /* 0x0001e80000100800 */
[----:B------:R0:W-:Y:S04]  /*1230*/  STL [R1+0x44], R0 ;  /* 0x0000440001007387 */ /* 0x0001e80000100800 */
[----:B------:R0:W-:Y:S01]  /*1240*/  STL [R1+0x8c], R4 ;  /* 0x00008c0401007387 */ /* 0x0001e20000100800 */
[----:B------:R-:W-:Y:S02]  /*1250*/  IMAD.MOV.U32 R157, RZ, RZ, RZ ;  /* 0x000000ffff9d7224 */ /* 0x000fe400078e00ff */
[----:B------:R-:W-:-:S02]  /*1260*/  IMAD.MOV.U32 R152, RZ, RZ, RZ ;  /* 0x000000ffff987224 */ /* 0x000fc400078e00ff */
[----:B------:R-:W-:Y:S01]  /*1270*/  IMAD.MOV.U32 R22, RZ, RZ, RZ ;  /* 0x000000ffff167224 */ /* 0x000fe200078e00ff */
[----:B--2---:R-:W-:Y:S01]  /*1280*/  LOP3.LUT R153, R19, 0x1, RZ, 0xfc, !PT ;  /* 0x0000000113997812 */ /* 0x004fe200078efcff */
[----:B0-----:R-:W-:-:S07]  /*1290*/  IMAD.MOV.U32 R19, RZ, RZ, RZ ;  /* 0x000000ffff137224 */ /* 0x001fce00078e00ff */
.L_x_13280:
[----:B012-4-:R-:W0:Y:S01]  /*12a0*/  LDC.64 R2, c[0x0][0xc88] ;  /* 0x00032200ff027b82 */ /* 0x017e220000000a00 */
[----:B------:R-:W-:Y:S01]  /*12b0*/  ULDC.64 UR4, c[0x0][0xa28] ;  /* 0x00028a0000047ab9 */ /* 0x000fe20000000a00 */
[----:B------:R-:W-:Y:S01]  /*12c0*/  ULDC.64 UR8, c[0x0][0xa18] ;  /* 0x0002860000087ab9 */ /* 0x000fe20000000a00 */
[----:B------:R-:W-:Y:S01]  /*12d0*/  ULDC.64 UR6, c[0x0][0xa08] ;  /* 0x0002820000067ab9 */ /* 0x000fe20000000a00 */
[----:B0-----:R-:W-:-:S05]  /*12e0*/  IMAD.WIDE R2, R27, 0x4, R2 ;  /* 0x000000041b027825 */ /* 0x001fca00078e0202 */
[----:B------:R-:W2:Y:S01]  /*12f0*/  LDG.E R28, desc[UR40][R2.64] ;  /* 0x00000028021c7981 */ /* 0x000ea2000c1e1900 */
[----:B------:R-:W-:Y:S01]  /*1300*/  ISETP.NE.U32.AND P2, PT, RZ, UR4, PT ;  /* 0x00000004ff007c0c */ /* 0x000fe2000bf45070 */
[----:B---3--:R-:W-:Y:S01]  /*1310*/  IMAD.MOV.U32 R8, RZ, RZ, RZ ;  /* 0x000000ffff087224 */ /* 0x008fe200078e00ff */
[----:B------:R-:W-:Y:S01]  /*1320*/  ISETP.NE.U32.AND P1, PT, RZ, UR8, PT ;  /* 0x00000008ff007c0c */ /* 0x000fe2000bf25070 */
[----:B------:R-:W-:Y:S01]  /*1330*/  IMAD.MOV.U32 R66, RZ, RZ, RZ ;  /* 0x000000ffff427224 */ /* 0x000fe200078e00ff */
[----:B------:R-:W-:Y:S02]  /*1340*/  ISETP.NE.AND.EX P2, PT, RZ, UR5, PT, P2 ;  /* 0x00000005ff007c0c */ /* 0x000fe4000bf45320 */
[----:B------:R-:W-:Y:S02]  /*1350*/  ISETP.NE.AND.EX P1, PT, RZ, UR9, PT, P1 ;  /* 0x00000009ff007c0c */ /* 0x000fe4000bf25310 */
[----:B------:R-:W-:-:S04]  /*1360*/  ISETP.NE.U32.AND P0, PT, RZ, UR6, PT ;  /* 0x00000006ff007c0c */ /* 0x000fc8000bf05070 */
[----:B------:R-:W-:Y:S02]  /*1370*/  ISETP.NE.AND.EX P0, PT, RZ, UR7, PT, P0 ;  /* 0x00000007ff007c0c */ /* 0x000fe4000bf05300 */
[----:B--2---:R-:W-:Y:S01]  /*1380*/  SHF.R.S32.HI R0, RZ, 0x1f, R28 ;  /* 0x0000001fff007819 */ /* 0x004fe2000001141c */
[C---:B------:R-:W-:Y:S02]  /*1390*/  IMAD.SHL.U32 R31, R28.reuse, 0x4, RZ ;  /* 0x000000041c1f7824 */ /* 0x040fe400078e00ff */
[C---:B------:R-:W-:Y:S01]  /*13a0*/  @P2 LEA R2, P3, R28.reuse, UR4, 0x2 ;  /* 0x000000041c022c11 */ /* 0x040fe2000f8610ff */
[----:B------:R-:W-:Y:S01]  /*13b0*/  STL [R1+0x48], R28 ;  /* 0x0000481c01007387 */ /* 0x000fe20000100800 */
[C-C-:B------:R-:W-:Y:S02]  /*13c0*/  SHF.L.U64.HI R30, R28.reuse, 0x2, R0.reuse ;  /* 0x000000021c1e7819 */ /* 0x140fe40000010200 */
[----:B------:R-:W-:Y:S01]  /*13d0*/  @P2 LEA.HI.X R3, R28, UR5, R0, 0x2, P3 ;  /* 0x000000051c032c11 */ /* 0x000fe200098f1400 */
[----:B------:R-:W-:Y:S01]  /*13e0*/  ULDC UR4, c[0x0][0x288] ;  /* 0x0000a20000047ab9 */ /* 0x000fe20000000800 */
[----:B------:R0:W-:Y:S01]  /*13f0*/  STL [R1+0x64], R0 ;  /* 0x0000640001007387 */ /* 0x0001e20000100800 */
[----:B------:R-:W-:-:S03]  /*1400*/  IADD3 R6, P4, R31, UR6, RZ ;  /* 0x000000061f067c10 */ /* 0x000fc6000ff9e0ff */
[----:B-----5:R1:W5:Y:S01]  /*1410*/  @P2 LDG.E R8, desc[UR40][R2.64] ;  /* 0x0000002802082981 */ /* 0x020362000c1e1900 */
[----:B------:R-:W-:Y:S02]  /*1420*/  @P1 IADD3 R4, P2, R31, UR8, RZ ;  /* 0x000000081f041c10 */ /* 0x000fe4000ff5e0ff */
[C---:B------:R-:W-:Y:S01]  /*1430*/  IADD3.X R7, R30.reuse, UR7, RZ, P4, !PT ;  /* 0x000000071e077c10 */ /* 0x040fe2000a7fe4ff */
[----:B------:R-:W-:Y:S01]  /*1440*/  STL [R1+0x58], R31 ;  /* 0x0000581f01007387 */ /* 0x000fe20000100800 */
[----:B------:R-:W-:Y:S01]  /*1450*/  @P1 IADD3.X R5, R30, UR9, RZ, P2, !PT ;  /* 0x000000091e051c10 */ /* 0x000fe200097fe4ff */
[----:B0-----:R-:W-:Y:S01]  /*1460*/  IMAD.U32 R0, RZ, RZ, UR4 ;  /* 0x00000004ff007e24 */ /* 0x001fe2000f8e00ff */
[----:B------:R-:W-:Y:S01]  /*1470*/  ULDC.64 UR4, c[0x0][0x418] ;  /* 0x0001060000047ab9 */ /* 0x000fe20000000a00 */
[----:B------:R0:W5:Y:S01]  /*1480*/  @P0 LDG.E R66, desc[UR40][R6.64] ;  /* 0x0000002806420981 */ /* 0x000162000c1e1900 */
[----:B------:R-:W-:-:S03]  /*1490*/  ULDC.64 UR8, c[0x0][0xa20] ;  /* 0x0002880000087ab9 */ /* 0x000fc60000000a00 */
[----:B------:R-:W2:Y:S01]  /*14a0*/  @P1 LDG.E R0, desc[UR40][R4.64] ;  /* 0x0000002804001981 */ /* 0x000ea2000c1e1900 */
[----:B------:R-:W-:Y:S01]  /*14b0*/  UISETP.NE.U32.AND UP0, UPT, UR4, URZ, UPT ;  /* 0x0000003f0400728c */ /* 0x000fe2000bf05070 */
[----:B-1----:R-:W-:Y:S02]  /*14c0*/  LOP3.LUT R2, R26, 0xff000000, RZ, 0xc0, !PT ;  /* 0xff0000001a027812 */ /* 0x002fe400078ec0ff */
[----:B------:R-:W-:Y:S01]  /*14d0*/  ULDC UR4, c[0x0][0x424] ;  /* 0x0001090000047ab9 */ /* 0x000fe20000000800 */
[----:B------:R-:W-:Y:S01]  /*14e0*/  UISETP.NE.AND.EX UP0, UPT, UR5, URZ, UPT, UP0 ;  /* 0x0000003f0500728c */ /* 0x000fe2000bf05300 */
[----:B------:R-:W-:Y:S01]  /*14f0*/  ISETP.NE.U32.AND P2, PT, RZ, UR8, PT ;  /* 0x00000008ff007c0c */ /* 0x000fe2000bf45070 */
[----:B------:R-:W-:Y:S01]  /*1500*/  STL [R1+0x5c], R30 ;  /* 0x00005c1e01007387 */ /* 0x000fe20000100800 */
[----:B------:R-:W-:Y:S01]  /*1510*/  ULDC UR5, c[0x0][0x2f0] ;  /* 0x0000bc0000057ab9 */ /* 0x000fe20000000800 */
[----:B------:R-:W-:Y:S01]  /*1520*/  USEL UR4, UR4, 0x1, UP0 ;  /* 0x0000000104047887 */ /* 0x000fe20008000000 */
[----:B------:R-:W-:-:S02]  /*1530*/  SHF.R.U32.HI R3, RZ, 0x8, R2 ;  /* 0x00000008ff037819 */ /* 0x000fc40000011602 */
[----:B------:R-:W-:Y:S01]  /*1540*/  ISETP.NE.AND.EX P2, PT, RZ, UR9, PT, P2 ;  /* 0x00000009ff007c0c */ /* 0x000fe2000bf45320 */
[----:B------:R-:W-:-:S03]  /*1550*/  UIMAD UR4, UR4, UR5, URZ ;  /* 0x00000005040472a4 */ /* 0x000fc6000f8e023f */
[----:B------:R-:W-:Y:S01]  /*1560*/  ULDC UR5, c[0x0][0x348] ;  /* 0x0000d20000057ab9 */ /* 0x000fe20000000800 */
[C---:B------:R-:W-:Y:S01]  /*1570*/  LOP3.LUT R23, R26.reuse, 0xffff, RZ, 0xc0, !PT ;  /* 0x0000ffff1a177812 */ /* 0x040fe200078ec0ff */
[----:B--2---:R1:W-:Y:S01]  /*1580*/  STL [R1+0x30], R0 ;  /* 0x0000300001007387 */ /* 0x0043e20000100800 */
[----:B------:R-:W-:Y:S01]  /*1590*/  IMAD.MOV.U32 R11, RZ, RZ, R0 ;  /* 0x000000ffff0b7224 */ /* 0x000fe200078e0000 */
[----:B-1----:R-:W-:-:S04]  /*15a0*/  LOP3.LUT R0, R26, 0xff0000, RZ, 0xc0, !PT ;  /* 0x00ff00001a007812 */ /* 0x002fc800078ec0ff */
[----:B------:R-:W-:Y:S01]  /*15b0*/  LEA.HI R10, R0, R3, RZ, 0x10 ;  /* 0x00000003000a7211 */ /* 0x000fe200078f80ff */
[----:B0-----:R-:W-:Y:S06]  /*15c0*/  @P1 BRA `(.L_x_13139) ;  /* 0x0000000000281947 */ /* 0x001fec0003800000 */
        /* <DEDUP_REMOVED lines=8> */
[----:B--2---:R-:W-:-:S05]  /*1650*/  IMAD.IADD R11, R5, 0x1, -R0 ;  /* 0x00000001050b7824 */ /* 0x004fca00078e0a00 */
[----:B------:R0:W-:Y:S02]  /*1660*/  STL [R1+0x30], R11 ;  /* 0x0000300b01007387 */ /* 0x0001e40000100800 */
.L_x_13139:
[----:B------:R-:W-:Y:S02]  /*1670*/  IMAD.U32 R41, RZ, RZ, UR5 ;  /* 0x00000005ff297e24 */ /* 0x000fe4000f8e00ff */
[----:B------:R-:W-:Y:S01]  /*1680*/  IMAD.U32 R29, RZ, RZ, UR4 ;  /* 0x00000004ff1d7e24 */ /* 0x000fe2000f8e00ff */
[----:B------:R-:W-:Y:S06]  /*1690*/  @!P2 BRA `(.L_x_13140) ;  /* 0x000000000010a947 */ /* 0x000fec0003800000 */
[----:B------:R-:W-:-:S04]  /*16a0*/  IADD3 R2, P0, R31, UR8, RZ ;  /* 0x000000081f027c10 */ /* 0x000fc8000ff1e0ff */
[----:B------:R-:W-:-:S05]  /*16b0*/  IADD3.X R3, R30, UR9, RZ, P0, !PT ;  /* 0x000000091e037c10 */ /* 0x000fca00087fe4ff */
[----:B------:R1:W5:Y:S01]  /*16c0*/  LDG.E R29, desc[UR40][R2.64] ;  /* 0x00000028021d7981 */ /* 0x000362000c1e1900 */
[----:B------:R-:W-:Y:S05]  /*16d0*/  BRA `(.L_x_13141) ;  /* 0x0000000000107947 */ /* 0x000fea0003800000 */
.L_x_13140:
[----:B------:R-:W-:Y:S05]  /*16e0*/  @!P0 BRA `(.L_x_13141) ;  /* 0x00000000000c8947 */ /* 0x000fea0003800000 */
[----:B------:R-:W2:Y:S04]  /*16f0*/  LDG.E R0, desc[UR40][R6.64] ;  /* 0x0000002806007981 */ /* 0x000ea8000c1e1900 */
[----:B------:R-:W2:Y:S02]  /*1700*/  LDG.E R29, desc[UR40][R6.64+0x4] ;  /* 0x00000428061d7981 */ /* 0x000ea4000c1e1900 */
[----:B--2---:R-:W-:-:S07]  /*1710*/  IMAD.IADD R29, R29, 0x1, -R0 ;  /* 0x000000011d1d7824 */ /* 0x004fce00078e0a00 */
.L_x_13141:
        /* <DEDUP_REMOVED lines=16> */
[----:B------:R-:W-:Y:S01]  /*1820*/  IMAD R12, R25, 0xc0, RZ ;  /* 0x000000c0190c7824 */ /* 0x000fe200078e02ff */
[----:B------:R-:W-:Y:S01]  /*1830*/  BSSY B0, `(.L_x_13142) ;  /* 0x000003a000007945 */ /* 0x000fe20003800000 */
[----:B------:R-:W-:Y:S02]  /*1840*/  IMAD.IADD R8, R29, 0x1, -R8 ;  /* 0x000000011d087824 */ /* 0x000fe400078e0a08 */
[----:B-1----:R-:W-:Y:S01]  /*1850*/  VIADD R2, R12, 0xbf ;  /* 0x000000bf0c027836 */ /* 0x002fe20000000000 */
[----:B------:R1:W-:Y:S07]  /*1860*/  STL [R1+0x2c], R12 ;  /* 0x00002c0c01007387 */ /* 0x0003ee0000100800 */
[----:B------:R-:W2:Y:S01]  /*1870*/  @P1 LDC R9, c[0x0][0x44c] ;  /* 0x00011300ff091b82 */ /* 0x000ea20000000800 */
[----:B-1----:R-:W-:-:S07]  /*1880*/  LOP3.LUT R12, R10, 0xff, RZ, 0xc0, !PT ;  /* 0x000000ff0a0c7812 */ /* 0x002fce00078ec0ff */
[----:B------:R-:W1:Y:S01]  /*1890*/  @P1 LDC R3, c[0x0][0x450] ;  /* 0x00011400ff031b82 */ /* 0x000e620000000800 */
[----:B---3--:R-:W-:Y:S01]  /*18a0*/  @P0 IADD3 R41, -R0, R7, RZ ;  /* 0x0000000700290210 */ /* 0x008fe20007ffe1ff */
[----:B--2---:R-:W-:-:S04]  /*18b0*/  @P1 IMAD.HI.U32 R0, R2, R9, RZ ;  /* 0x0000000902001227 */ /* 0x004fc800078e00ff */
[----:B----4-:R-:W-:Y:S01]  /*18c0*/  IMAD.IADD R4, R8, 0x1, R41 ;  /* 0x0000000108047824 */ /* 0x010fe200078e0229 */
[----:B-1----:R-:W-:-:S03]  /*18d0*/  @P1 SHF.R.U32.HI R2, RZ, R3, R0 ;  /* 0x00000003ff021219 */ /* 0x002fc60000011600 */
        /* <DEDUP_REMOVED lines=12> */
[----:B------:R-:W-:-:S04]  /*19a0*/  SHF.R.S32.HI R0, RZ, 0x7, R5 ;  /* 0x00000007ff007819 */ /* 0x000fc80000011405 */
[----:B------:R-:W-:Y:S01]  /*19b0*/  VIMNMX R6, R27, R0, PT ;  /* 0x000000001b067248 */ /* 0x000fe20003fe0100 */
[----:B------:R-:W-:-:S03]  /*19c0*/  IMAD.MOV.U32 R0, RZ, RZ, RZ ;  /* 0x000000ffff007224 */ /* 0x000fc600078e00ff */
[----:B------:R-:W-:-:S13]  /*19d0*/  ISETP.GE.AND P0, PT, R6, 0x1, PT ;  /* 0x000000010600780c */ /* 0x000fda0003f06270 */
[----:B--2---:R-:W-:Y:S05]  /*19e0*/  @!P0 BRA `(.L_x_13143) ;  /* 0x0000000000788947 */ /* 0x004fea0003800000 */
        /* <DEDUP_REMOVED lines=30> */
.L_x_13143:
[----:B------:R-:W-:Y:S05]  /*1bd0*/  BSYNC B0 ;  /* 0x0000000000007941 */ /* 0x000fea0003800000 */
.L_x_13142:
        /* <DEDUP_REMOVED lines=9> */
[----:B------:R-:W-:-:S04]  /*1c70*/  @P0 IADD3 R0, R0, 0x7f, RZ ;  /* 0x0000007f00000810 */ /* 0x000fc80007ffe0ff */
        /* <DEDUP_REMOVED lines=17> */
[----:B------:R-:W-:Y:S02]  /*1d90*/  IMAD.U32 R10, RZ, RZ, UR6 ;  /* 0x00000006ff0a7e24 */ /* 0x000fe4000f8e00ff */
[----:B------:R-:W-:-:S02]  /*1da0*/  IMAD.U32 R6, RZ, RZ, UR4 ;  /* 0x00000004ff067e24 */ /* 0x000fc4000f8e00ff */
[----:B------:R-:W-:Y:S02]  /*1db0*/  IMAD.U32 R7, RZ, RZ, UR5 ;  /* 0x00000005ff077e24 */ /* 0x000fe4000f8e00ff */
[----:B0-----:R-:W-:Y:S02]  /*1dc0*/  IMAD.U32 R11, RZ, RZ, UR7 ;  /* 0x00000007ff0b7e24 */ /* 0x001fe4000f8e00ff */
[----:B------:R-:W-:Y:S02]  /*1dd0*/  IMAD.MOV.U32 R8, RZ, RZ, 0x70 ;  /* 0x00000070ff087424 */ /* 0x000fe400078e00ff */
[----:B------:R-:W-:Y:S02]  /*1de0*/  IMAD.MOV.U32 R12, RZ, RZ, 0x1 ;  /* 0x00000001ff0c7424 */ /* 0x000fe400078e00ff */
[----:B------:R-:W-:-:S07]  /*1df0*/  IMAD.MOV.U32 R13, RZ, RZ, RZ ;  /* 0x000000ffff0d7224 */ /* 0x000fce00078e00ff */
[----:B------:R-:W-:-:S07]  /*1e00*/  LEPC R20, `(.L_x_13146) ;  /* 0x000000001014794e */ /* 0x000fce0000000000 */
[----:B-1---5:R-:W-:Y:S05]  /*1e10*/  CALL.ABS.NOINC R14 ;  /* 0x000000000e007343 */ /* 0x022fea0003c00000 */
.L_x_13146:
[----:B------:R-:W-:Y:S05]  /*1e20*/  BSYNC B6 ;  /* 0x0000000000067941 */ /* 0x000fea0003800000 */
.L_x_13145:
        /* <DEDUP_REMOVED lines=8> */
[----:B0-----:R-:W-:Y:S01]  /*1eb0*/  MOV R11, UR7 ;  /* 0x00000007000b7c02 */ /* 0x001fe20008000f00 */
        /* <DEDUP_REMOVED lines=11> */
.L_x_13148:
[----:B------:R-:W-:Y:S05]  /*1f70*/  BSYNC B6 ;  /* 0x0000000000067941 */ /* 0x000fea0003800000 */
.L_x_13147:
[----:B------:R-:W-:Y:S01]  /*1f80*/  ULDC.64 UR4, c[0x0][0x9f8] ;  /* 0x00027e0000047ab9 */ /* 0x000fe20000000a00 */
[----:B0-----:R-:W2:Y:S01]  /*1f90*/  LDL R11, [R1+0x14] ;  /* 0x00001400010b7983 */ /* 0x001ea20000100800 */
[----:B------:R-:W-:Y:S01]  /*1fa0*/  ISETP.NE.U32.AND P0, PT, RZ, UR4, PT ;  /* 0x00000004ff007c0c */ /* 0x000fe2000bf05070 */
[----:B------:R-:W-:Y:S01]  /*1fb0*/  IMAD.MOV.U32 R68, RZ, RZ, R28 ;  /* 0x000000ffff447224 */ /* 0x000fe200078e001c */
[----:B------:R-:W0:Y:S01]  /*1fc0*/  LDC.64 R60, c[0x0][0x3f8] ;  /* 0x0000fe00ff3c7b82 */ /* 0x000e220000000a00 */
[----:B------:R-:W3:Y:S01]  /*1fd0*/  LDL R8, [R1+0xa4] ;  /* 0x0000a40001087983 */ /* 0x000ee20000100800 */
[----:B------:R-:W-:-:S03]  /*1fe0*/  ISETP.NE.AND.EX P0, PT, RZ, UR5, PT, P0 ;  /* 0x00000005ff007c0c */ /* 0x000fc6000bf05300 */
[----:B------:R-:W4:Y:S03]  /*1ff0*/  LDL R10, [R1+0x24] ;  /* 0x00002400010a7983 */ /* 0x000f260000100800 */
[----:B------:R-:W1:Y:S07]  /*2000*/  LDC R55, c[0x0][0x3f4] ;  /* 0x0000fd00ff377b82 */ /* 0x000e6e0000000800 */
[----:B------:R-:W-:Y:S01]  /*2010*/  @P0 IADD3 R4, P1, R31, UR4, RZ ;  /* 0x000000041f040c10 */ /* 0x000fe2000ff3e0ff */
[----:B------:R-:W0:Y:S01]  /*2020*/  S2R R20, SR_TID.X ;  /* 0x0000000000147919 */ /* 0x000e220000002100 */
[----:B------:R-:W1:Y:S01]  /*2030*/  LDC.64 R58, c[0x0][0x408] ;  /* 0x00010200ff3a7b82 */ /* 0x000e620000000a00 */
[----:B------:R-:W-:Y:S01]  /*2040*/  VIADD R67, R16, 0x20 ;  /* 0x0000002010437836 */ /* 0x000fe20000000000 */
[----:B------:R-:W-:Y:S01]  /*2050*/  @P0 IADD3.X R5, R30, UR5, RZ, P1, !PT ;  /* 0x000000051e050c10 */ /* 0x000fe20008ffe4ff */
[----:B------:R-:W-:-:S04]  /*2060*/  ULDC UR4, c[0x0][0x2f4] ;  /* 0x0000bd0000047ab9 */ /* 0x000fc80000000800 */
[----:B------:R0:W4:Y:S01]  /*2070*/  @P0 LDG.E R68, desc[UR40][R4.64] ;  /* 0x0000002804440981 */ /* 0x000122000c1e1900 */
[----:B------:R-:W-:-:S04]  /*2080*/  ISETP.GE.AND P1, PT, R67, UR4, PT ;  /* 0x0000000443007c0c */ /* 0x000fc8000bf26270 */
[----:B------:R-:W-:Y:S02]  /*2090*/  SEL R3, RZ, 0xffffffff, P1 ;  /* 0xffffffffff037807 */ /* 0x000fe40000800000 */
[----:B------:R-:W-:-:S03]  /*20a0*/  ISETP.GE.AND P0, PT, R16, UR4, PT ;  /* 0x0000000410007c0c */ /* 0x000fc6000bf06270 */
[----:B0-----:R-:W-:Y:S02]  /*20b0*/  IMAD.SHL.U32 R5, R3, 0x2, RZ ;  /* 0x0000000203057824 */ /* 0x001fe400078e00ff */
[----:B------:R-:W-:-:S05]  /*20c0*/  VIADD R31, R20, 0xffffff80 ;  /* 0xffffff80141f7836 */ /* 0x000fca0000000000 */
[----:B------:R-:W-:-:S04]  /*20d0*/  LEA.HI R28, R31, R31, RZ, 0x1 ;  /* 0x0000001f1f1c7211 */ /* 0x000fc800078f08ff */
[----:B------:R-:W-:-:S04]  /*20e0*/  SHF.R.S32.HI R28, RZ, 0x1, R28 ;  /* 0x00000001ff1c7819 */ /* 0x000fc8000001141c */
[----:B------:R-:W-:Y:S02]  /*20f0*/  SHF.R.S32.HI R3, RZ, 0x1f, R28 ;  /* 0x0000001fff037819 */ /* 0x000fe4000001141c */
[----:B------:R-:W-:Y:S02]  /*2100*/  SEL R0, RZ, 0x1, P0 ;  /* 0x00000001ff007807 */ /* 0x000fe40000000000 */
[----:B------:R-:W-:Y:S01]  /*2110*/  SHF.R.S32.HI R155, RZ, 0x1f, R154 ;  /* 0x0000001fff9b7819 */ /* 0x000fe2000001149a */
[----:B------:R-:W-:Y:S01]  /*2120*/  IMAD R4, R3, R60, RZ ;  /* 0x0000003c03047224 */ /* 0x000fe200078e02ff */
[----:B------:R-:W-:Y:S02]  /*2130*/  SHF.R.S32.HI R17, RZ, 0x1f, R16 ;  /* 0x0000001fff117819 */ /* 0x000fe40000011410 */
[-C--:B-1----:R-:W-:Y:S02]  /*2140*/  ISETP.GE.AND P3, PT, R16, R55.reuse, PT ;  /* 0x000000371000720c */ /* 0x082fe40003f66270 */
        /* <DEDUP_REMOVED lines=19> */
[----:B------:R-:W-:Y:S02]  /*2280*/  LEA.HI R5, R6, R5, RZ, 0x5 ;  /* 0x0000000506057211 */ /* 0x000fe400078f28ff */
[----:B-----5:R-:W-:Y:S01]  /*2290*/  SHF.R.S32.HI R7, RZ, 0x1f, R24 ;  /* 0x0000001fff077819 */ /* 0x020fe20000011418 */
[----:B------:R-:W-:Y:S02]  /*22a0*/  IMAD.SHL.U32 R4, R3, 0x80, RZ ;  /* 0x0000008003047824 */ /* 0x000fe400078e00ff */
[----:B------:R-:W-:-:S02]  /*22b0*/  IMAD.SHL.U32 R6, R5, 0x80, RZ ;  /* 0x0000008005067824 */ /* 0x000fc400078e00ff */
[----:B------:R-:W-:Y:S01]  /*22c0*/  IMAD.WIDE.U32 R42, R28, R58, R154 ;  /* 0x0000003a1c2a7225 */ /* 0x000fe200078e009a */
[----:B------:R-:W-:-:S03]  /*22d0*/  LOP3.LUT R4, R4, 0xfffff000, RZ, 0xc0, !PT ;  /* 0xfffff00004047812 */ /* 0x000fc600078ec0ff */
[----:B------:R-:W-:Y:S01]  /*22e0*/  IMAD.WIDE.U32 R20, R28, R58, R16 ;  /* 0x0000003a1c147225 */ /* 0x000fe200078e0010 */
[----:B------:R-:W-:-:S03]  /*22f0*/  LOP3.LUT R6, R6, 0xfffff000, RZ, 0xc0, !PT ;  /* 0xfffff00006067812 */ /* 0x000fc600078ec0ff */
[----:B------:R-:W-:Y:S02]  /*2300*/  IMAD.IADD R43, R43, 0x1, R9 ;  /* 0x000000012b2b7824 */ /* 0x000fe400078e0209 */
[----:B------:R-:W-:Y:S02]  /*2310*/  IMAD.IADD R21, R9, 0x1, R21 ;  /* 0x0000000109157824 */ /* 0x000fe400078e0215 */
[----:B------:R-:W-:Y:S01]  /*2320*/  IMAD.WIDE.U32 R46, R24, R60, R46 ;  /* 0x0000003c182e7225 */ /* 0x000fe200078e002e */
[----:B------:R-:W-:-:S03]  /*2330*/  LOP3.LUT R54, R0, 0x1, RZ, 0xc0, !PT ;  /* 0x0000000100367812 */ /* 0x000fc600078ec0ff */
[----:B------:R-:W-:Y:S01]  /*2340*/  IMAD.WIDE.U32 R44, R24, R60, R44 ;  /* 0x0000003c182c7225 */ /* 0x000fe200078e002c */
[----:B------:R-:W-:-:S03]  /*2350*/  LOP3.LUT R53, R0, 0x2, RZ, 0xc0, !PT ;  /* 0x0000000200357812 */ /* 0x000fc600078ec0ff */
[----:B------:R-:W-:-:S04]  /*2360*/  IMAD.WIDE.U32 R42, R24, R58, R42 ;  /* 0x0000003a182a7225 */ /* 0x000fc800078e002a */
[----:B------:R-:W-:Y:S01]  /*2370*/  IMAD.WIDE.U32 R20, R24, R58, R20 ;  /* 0x0000003a18147225 */ /* 0x000fe200078e0014 */
[----:B------:R-:W-:Y:S02]  /*2380*/  ISETP.GE.AND P1, PT, R156, UR4, PT ;  /* 0x000000049c007c0c */ /* 0x000fe4000bf26270 */
[----:B------:R-:W-:Y:S01]  /*2390*/  LOP3.LUT R48, R65, 0xfffffff0, RZ, 0xc0, !PT ;  /* 0xfffffff041307812 */ /* 0x000fe200078ec0ff */
[----:B------:R-:W-:Y:S02]  /*23a0*/  IMAD.IADD R66, R66, 0x1, R29 ;  /* 0x0000000142427824 */ /* 0x000fe400078e021d */
[----:B------:R-:W-:Y:S01]  /*23b0*/  IMAD.SHL.U32 R55, R55, 0x2, RZ ;  /* 0x0000000237377824 */ /* 0x000fe200078e00ff */
[C---:B--2---:R-:W-:Y:S02]  /*23c0*/  LOP3.LUT R3, R11.reuse, 0x10, R65, 0xf8, !PT ;  /* 0x000000100b037812 */ /* 0x044fe400078ef841 */
[----:B------:R-:W-:Y:S02]  /*23d0*/  LOP3.LUT R5, R11, 0x10, R64, 0xf8, !PT ;  /* 0x000000100b057812 */ /* 0x000fe400078ef840 */
[----:B------:R-:W-:-:S02]  /*23e0*/  LEA.HI R11, R31, R31, RZ, 0x1 ;  /* 0x0000001f1f0b7211 */ /* 0x000fc400078f08ff */
[-C--:B---3--:R-:W-:Y:S02]  /*23f0*/  LOP3.LUT R3, R3, R8.reuse, RZ, 0x3c, !PT ;  /* 0x0000000803037212 */ /* 0x088fe400078e3cff */
[----:B------:R-:W-:Y:S01]  /*2400*/  LOP3.LUT R5, R5, R8, RZ, 0x3c, !PT ;  /* 0x0000000805057212 */ /* 0x000fe200078e3cff */
[----:B------:R-:W-:Y:S01]  /*2410*/  IMAD R8, R7, R60, RZ ;  /* 0x0000003c07087224 */ /* 0x000fe200078e02ff */
[----:B------:R-:W-:Y:S01]  /*2420*/  LOP3.LUT R11, R11, 0xfffffffe, RZ, 0xc0, !PT ;  /* 0xfffffffe0b0b7812 */ /* 0x000fe200078ec0ff */
[----:B------:R-:W-:Y:S01]  /*2430*/  IMAD R7, R7, R58, RZ ;  /* 0x0000003a07077224 */ /* 0x000fe200078e02ff */
[----:B----4-:R-:W-:Y:S01]  /*2440*/  IADD3 R63, R3, R4, R10 ;  /* 0x00000004033f7210 */ /* 0x010fe20007ffe00a */
[C---:B------:R-:W-:Y:S01]  /*2450*/  IMAD R51, R24.reuse, R61, R8 ;  /* 0x0000003d18337224 */ /* 0x040fe200078e0208 */
[----:B------:R-:W-:Y:S01]  /*2460*/  IADD3 R62, R5, R6, R10 ;  /* 0x00000006053e7210 */ /* 0x000fe20007ffe00a */
[----:B------:R-:W-:Y:S01]  /*2470*/  IMAD R7, R24, R59, R7 ;  /* 0x0000003b18077224 */ /* 0x000fe200078e0207 */
[----:B------:R-:W-:-:S02]  /*2480*/  IADD3 R11, R31, -R11, RZ ;  /* 0x8000000b1f0b7210 */ /* 0x000fc40007ffe0ff */
[----:B0-----:R-:W-:Y:S01]  /*2490*/  SHF.R.U32.HI R10, RZ, 0x7, R30 ;  /* 0x00000007ff0a7819 */ /* 0x001fe2000001161e */
[----:B------:R-:W-:Y:S01]  /*24a0*/  IMAD.IADD R52, R47, 0x1, R51 ;  /* 0x000000012f347824 */ /* 0x000fe200078e0233 */
[C---:B------:R-:W-:Y:S01]  /*24b0*/  SHF.L.U64.HI R61, R60.reuse, 0x7, R61 ;  /* 0x000000073c3d7819 */ /* 0x040fe2000001023d */
[----:B------:R-:W-:Y:S01]  /*24c0*/  IMAD.SHL.U32 R60, R60, 0x80, RZ ;  /* 0x000000803c3c7824 */ /* 0x000fe200078e00ff */
[C---:B------:R-:W-:Y:S01]  /*24d0*/  SHF.L.U64.HI R59, R58.reuse, 0x7, R59 ;  /* 0x000000073a3b7819 */ /* 0x040fe2000001023b */
[----:B------:R-:W-:Y:S01]  /*24e0*/  IMAD.SHL.U32 R58, R58, 0x80, RZ ;  /* 0x000000803a3a7824 */ /* 0x000fe200078e00ff */
[----:B------:R-:W-:Y:S01]  /*24f0*/  LOP3.LUT R3, R64, 0xfffffff0, RZ, 0xc0, !PT ;  /* 0xfffffff040037812 */ /* 0x000fe200078ec0ff */
[----:B------:R-:W-:Y:S02]  /*2500*/  IMAD R57, R11, 0xc0, R28 ;  /* 0x000000c00b397824 */ /* 0x000fe400078e021c */
[----:B------:R-:W-:Y:S01]  /*2510*/  VIADD R56, R10, 0x8 ;  /* 0x000000080a387836 */ /* 0x000fe20000000000 */
[----:B------:R-:W-:Y:S01]  /*2520*/  SHF.R.S32.HI R0, RZ, 0x1f, R68 ;  /* 0x0000001fff007819 */ /* 0x000fe20000011444 */
[----:B------:R-:W-:-:S02]  /*2530*/  IMAD.IADD R51, R51, 0x1, R45 ;  /* 0x0000000133337824 */ /* 0x000fc400078e022d */
[----:B------:R-:W-:Y:S02]  /*2540*/  IMAD.IADD R50, R43, 0x1, R7 ;  /* 0x000000012b327824 */ /* 0x000fe400078e0207 */
[----:B------:R-:W-:-:S07]  /*2550*/  IMAD.IADD R49, R7, 0x1, R21 ;  /* 0x0000000107317824 */ /* 0x000fce00078e0215 */
.L_x_13191:
[----:B--2---:R-:W2:Y:S01]  /*2560*/  LDL R13, [R1+0x40] ;  /* 0x00004000010d7983 */ /* 0x004ea20000100800 */
        /* <DEDUP_REMOVED lines=22> */
[----:B------:R-:W-:-:S05]  /*26d0*/  @!P0 LEA.HI.X R5, R6, R5, R7, 0x2, P4 ;  /* 0x0000000506058211 */ /* 0x000fca00020f1407 */
[----:B------:R0:W5:Y:S01]  /*26e0*/  @!P0 LDG.E R75, desc[UR40][R4.64] ;  /* 0x00000028044b8981 */ /* 0x000162000c1e1900 */
[----:B------:R-:W-:Y:S01]  /*26f0*/  ISETP.GE.AND P0, PT, R77, 0x1, PT ;  /* 0x000000014d00780c */ /* 0x000fe20003f06270 */
[----:B------:R-:W-:Y:S01]  /*2700*/  IMAD.MOV R7, RZ, RZ, -R8 ;  /* 0x000000ffff077224 */ /* 0x000fe200078e0a08 */
[----:B------:R-:W-:Y:S05]  /*2710*/  YIELD ;  /* 0x0000000000007946 */ /* 0x000fea0003800000 */
[----:B------:R-:W-:Y:S01]  /*2720*/  BSSY B0, `(.L_x_13149) ;  /* 0x000042c000007945 */ /* 0x000fe20003800000 */
        /* <DEDUP_REMOVED lines=32> */
[----:B------:R-:W-:Y:S01]  /*2930*/  IMAD R7, R7, R58, R8 ;  /* 0x0000003a07077224 */ /* 0x000fe200078e0208 */
[----:B------:R-:W-:Y:S01]  /*2940*/  IADD3 R14, R13, R9, RZ ;  /* 0x000000090d0e7210 */ /* 0x000fe20007ffe0ff */
[----:B------:R-:W-:-:S04]  /*2950*/  IMAD.WIDE.U32 R10, R58, R2, RZ ;  /* 0x000000023a0a7225 */ /* 0x000fc800078e00ff */
        /* <DEDUP_REMOVED lines=15> */
[----:B------:R-:W2:Y:S01]  /*2a50*/  LDL R39, [R1+0x1c] ;  /* 0x00001c0001277983 */ /* 0x000ea20000100800 */
[----:B------:R-:W-:Y:S01]  /*2a60*/  ULDC.64 UR4, c[0x0][0x3e8] ;  /* 0x0000fa0000047ab9 */ /* 0x000fe20000000a00 */
[----:B------:R-:W-:Y:S02]  /*2a70*/  ULDC.64 UR6, c[0x0][0x400] ;  /* 0x0001000000067ab9 */ /* 0x000fe40000000a00 */
[----:B------:R-:W3:Y:S01]  /*2a80*/  LDL R38, [R1+0x20] ;  /* 0x0000200001267983 */ /* 0x000ee20000100800 */
[----:B------:R-:W-:Y:S02]  /*2a90*/  IADD3 R12, P0, P6, R46, UR4, R12 ;  /* 0x000000042e0c7c10 */ /* 0x000fe4000fe1e00c */
[----:B------:R-:W-:Y:S02]  /*2aa0*/  CS2R R36, SRZ ;  /* 0x0000000000247805 */ /* 0x000fe4000001ff00 */
[----:B------:R-:W-:Y:S02]  /*2ab0*/  CS2R R34, SRZ ;  /* 0x0000000000227805 */ /* 0x000fe4000001ff00 */
[----:B------:R-:W-:-:S02]  /*2ac0*/  IADD3.X R13, R52, UR5, R14, P0, P6 ;  /* 0x00000005340d7c10 */ /* 0x000fc400087ec40e */
[----:B------:R-:W-:-:S04]  /*2ad0*/  IADD3 R10, P0, P6, R42, UR6, R10 ;  /* 0x000000062a0a7c10 */ /* 0x000fc8000fe1e00a */
[----:B------:R-:W-:Y:S02]  /*2ae0*/  IADD3.X R11, R50, UR7, R15, P0, P6 ;  /* 0x00000007320b7c10 */ /* 0x000fe400087ec40f */
[----:B------:R-:W-:Y:S02]  /*2af0*/  ISETP.GE.AND P6, PT, R154, R77, PT ;  /* 0x0000004d9a00720c */ /* 0x000fe40003fc6270 */
[----:B------:R-:W-:Y:S02]  /*2b00*/  CS2R R32, SRZ ;  /* 0x0000000000207805 */ /* 0x000fe4000001ff00 */
[----:B------:R-:W-:Y:S02]  /*2b10*/  CS2R R8, SRZ ;  /* 0x0000000000087805 */ /* 0x000fe4000001ff00 */
[----:B------:R-:W-:Y:S02]  /*2b20*/  CS2R R30, SRZ ;  /* 0x00000000001e7805 */ /* 0x000fe4000001ff00 */
[----:B------:R-:W-:-:S05]  /*2b30*/  CS2R R28, SRZ ;  /* 0x00000000001c7805 */ /* 0x000fca000001ff00 */
[----:B------:R0:W5:Y:S04]  /*2b40*/  @!P6 LDG.E.64 R36, desc[UR40][R12.64] ;  /* 0x000000280c24e981 */ /* 0x000168000c1e1b00 */
[----:B------:R0:W5:Y:S01]  /*2b50*/  @!P6 LDG.E.64 R34, desc[UR40][R10.64] ;  /* 0x000000280a22e981 */ /* 0x000162000c1e1b00 */
[-C--:B--2---:R-:W-:Y:S02]  /*2b60*/  ISETP.GE.AND P0, PT, R39, R77.reuse, PT ;  /* 0x0000004d2700720c */ /* 0x084fe40003f06270 */
[----:B---3--:R-:W-:-:S11]  /*2b70*/  ISETP.GE.AND P6, PT, R38, R77, PT ;  /* 0x0000004d2600720c */ /* 0x008fd60003fc6270 */
[----:B------:R0:W5:Y:S04]  /*2b80*/  @!P0 LDG.E.64 R32, desc[UR40][R12.64+0x10] ;  /* 0x000010280c208981 */ /* 0x000168000c1e1b00 */
[----:B------:R0:W5:Y:S04]  /*2b90*/  @!P6 LDG.E.64 R8, desc[UR40][R12.64+0x20] ;  /* 0x000020280c08e981 */ /* 0x000168000c1e1b00 */
[----:B------:R0:W5:Y:S04]  /*2ba0*/  @!P0 LDG.E.64 R30, desc[UR40][R10.64+0x10] ;  /* 0x000010280a1e8981 */ /* 0x000168000c1e1b00 */
[----:B------:R0:W5:Y:S02]  /*2bb0*/  @!P6 LDG.E.64 R28, desc[UR40][R10.64+0x20] ;  /* 0x000020280a1ce981 */ /* 0x000164000c1e1b00 */
.L_x_13153:
[----:B------:R-:W-:Y:S05]  /*2bc0*/  BSYNC B1 ;  /* 0x0000000000017941 */ /* 0x000fea0003800000 */
.L_x_13152:
[----:B------:R-:W-:Y:S01]  /*2bd0*/  ISETP.NE.AND P0, PT, R153, 0x3, PT ;  /* 0x000000039900780c */ /* 0x000fe20003f05270 */
[----:B-----5:R-:W-:Y:S02]  /*2be0*/  IMAD.MOV.U32 R38, RZ, RZ, R8 ;  /* 0x000000ffff267224 */ /* 0x020fe400078e0008 */
[----:B------:R-:W-:Y:S02]  /*2bf0*/  IMAD.MOV.U32 R81, RZ, RZ, R32 ;  /* 0x000000ffff517224 */ /* 0x000fe400078e0020 */
[----:B------:R-:W-:Y:S02]  /*2c00*/  IMAD.MOV.U32 R83, RZ, RZ, R36 ;  /* 0x000000ffff537224 */ /* 0x000fe400078e0024 */
[----:B------:R-:W-:Y:S02]  /*2c10*/  IMAD.MOV.U32 R80, RZ, RZ, R28 ;  /* 0x000000ffff507224 */ /* 0x000fe400078e001c */
[----:B------:R-:W-:Y:S02]  /*2c20*/  IMAD.MOV.U32 R82, RZ, RZ, R30 ;  /* 0x000000ffff527224 */ /* 0x000fe400078e001e */
[----:B------:R-:W-:-:S02]  /*2c30*/  IMAD.MOV.U32 R84, RZ, RZ, R34 ;  /* 0x000000ffff547224 */ /* 0x000fc400078e0022 */
[----:B------:R-:W-:Y:S05]  /*2c40*/  @!P0 BRA `(.L_x_13154) ;  /* 0x0000000000048947 */ /* 0x000fea0003800000 */
[----:B------:R-:W-:Y:S01]  /*2c50*/  BPT.TRAP 0x1 ;  /* 0x000000040000795c */ /* 0x000fe20000300000 */
.L_x_13154:
[----:B------:R-:W-:Y:S01]  /*2c60*/  IMAD R70, R19, 0x8, R18 ;  /* 0x0000000813467824 */ /* 0x000fe200078e0212 */
[----:B------:R-:W-:Y:S01]  /*2c70*/  SHF.L.U32 R76, R157, 0x1f, RZ ;  /* 0x0000001f9d4c7819 */ /* 0x000fe200000006ff */
[----:B------:R-:W-:Y:S03]  /*2c80*/  BSSY B1, `(.L_x_13155) ;  /* 0x0000003000017945 */ /* 0x000fe60003800000 */
[----:B------:R-:W1:Y:S02]  /*2c90*/  SYNCS.PHASECHK.TRANS64.TRYWAIT P6, [R70+URZ+0x19c90], R76 ;  /* 0x019c904c460075a7 */ /* 0x000e6400080c017f */
[----:B-1----:R-:W-:Y:S05]  /*2ca0*/  @!P6 BRA `(.L_x_13156) ;  /* 0x000001d400a8e947 */ /* 0x002fea0003800000 */
.L_x_13427:
[----:B------:R-:W-:Y:S05]  /*2cb0*/  BSYNC B1 ;  /* 0x0000000000017941 */ /* 0x000fea0003800000 */
.L_x_13155:
[----:B------:R-:W-:-:S03]  /*2cc0*/  UMOV UR4, 0xffffffff ;  /* 0xffffffff00047882 */ /* 0x000fc60000000000 */
[----:B------:R-:W-:Y:S05]  /*2cd0*/  BRA.DIV UR4, `(.L_x_13157) ;  /* 0x000001d604b07947 */ /* 0x000fea000b800000 */
[----:B------:R2:W3:Y:S04]  /*2ce0*/  SHFL.IDX PT, R39, R78, RZ, 0x1e1f ;  /* 0x001e1fff4e277589 */ /* 0x0004e800000e0000 */
[----:B------:R2:W4:Y:S02]  /*2cf0*/  SHFL.IDX PT, R14, R79, RZ, 0x1e1f ;  /* 0x001e1fff4f0e7589 */ /* 0x00052400000e0000 */
.L_x_13431:
[----:B------:R-:W-:Y:S05]  /*2d00*/  @P5 BRA `(.L_x_13158) ;  /* 0x0000003c00345947 */ /* 0x000fea0003800000 */
[----:B------:R-:W-:Y:S01]  /*2d10*/  ISETP.NE.AND P5, PT, R54, RZ, PT ;  /* 0x000000ff3600720c */ /* 0x000fe20003fa5270 */
[----:B------:R-:W-:-:S12]  /*2d20*/  BSSY B1, `(.L_x_13159) ;  /* 0x0000075000017945 */ /* 0x000fd80003800000 */
[----:B------:R-:W-:Y:S05]  /*2d30*/  @!P5 BRA `(.L_x_13160) ;  /* 0x0000000400ccd947 */ /* 0x000fea0003800000 */
[----:B------:R1:W1:Y:S01]  /*2d40*/  LDS.128 R4, [R69+0x13800] ;  /* 0x0138000045047984 */ /* 0x0002620000000c00 */
[----:B------:R-:W-:Y:S01]  /*2d50*/  ISETP.GE.AND P6, PT, R154, R77, PT ;  /* 0x0000004d9a00720c */ /* 0x000fe20003fc6270 */
[----:B------:R-:W-:Y:S01]  /*2d60*/  BSSY B2, `(.L_x_13161) ;  /* 0x000006f000027945 */ /* 0x000fe20003800000 */
[----:B0---4-:R-:W-:-:S05]  /*2d70*/  IADD3 R10, P5, R16, R14, RZ ;  /* 0x0000000e100a7210 */ /* 0x011fca0007fbe0ff */
[----:B---3--:R-:W-:-:S06]  /*2d80*/  IMAD.X R11, R39, 0x1, R17, P5 ;  /* 0x00000001270b7824 */ /* 0x008fcc00028e0611 */
[----:B------:R-:W-:Y:S05]  /*2d90*/  @P6 BRA `(.L_x_13162) ;  /* 0x0000000400ac6947 */ /* 0x000fea0003800000 */
[--C-:B--2---:R-:W-:Y:S02]  /*2da0*/  SHF.R.U32.HI R79, RZ, 0x8, R37.reuse ;  /* 0x00000008ff4f7819 */ /* 0x104fe40000011625 */
        /* <DEDUP_REMOVED lines=11> */
[----:B-1----:R-:W-:Y:S01]  /*2e60*/  IMAD.MOV.U32 R15, RZ, RZ, R4 ;  /* 0x000000ffff0f7224 */ /* 0x002fe200078e0004 */
[----:B------:R-:W-:Y:S02]  /*2e70*/  LOP3.LUT R13, R13, 0xff00, R12, 0xf8, !PT ;  /* 0x0000ff000d0d7812 */ /* 0x000fe400078ef80c */
[----:B------:R-:W-:Y:S01]  /*2e80*/  LOP3.LUT R37, R35, 0xff00, R34, 0xf8, !PT ;  /* 0x0000ff0023257812 */ /* 0x000fe200078ef822 */
[----:B------:R-:W-:Y:S01]  /*2e90*/  IMAD.U32 R12, R85, 0x10000, RZ ;  /* 0x00010000550c7824 */ /* 0x000fe200078e00ff */
        /* <DEDUP_REMOVED lines=47> */
[----:B------:R-:W-:Y:S01]  /*3190*/  F2FP.F16.E4M3.UNPACK_B R83, R6.H1 ;  /* 0x00000006ff53723e */ /* 0x000fe200030006ff */
[--C-:B------:R-:W-:Y:S01]  /*31a0*/  HADD2.F32 R84, -RZ, R37.reuse.H0_H0 ;  /* 0x20000025ff547230 */ /* 0x100fe20000004100 */
[----:B------:R-:W-:Y:S01]  /*31b0*/  F2FP.F16.E4M3.UNPACK_B R78, R13 ;  /* 0x0000000dff4e723e */ /* 0x000fe200020006ff */
[----:B------:R-:W-:Y:S01]  /*31c0*/  HADD2.F32 R87, -RZ, R37.H1_H1 ;  /* 0x30000025ff577230 */ /* 0x000fe20000004100 */
[----:B------:R-:W-:Y:S01]  /*31d0*/  F2FP.SATFINITE.E4M3.F32.PACK_AB_MERGE_C R35, R85, R86, RZ ;  /* 0x000000565523723e */ /* 0x000fe200048070ff */
[----:B------:R-:W-:Y:S01]  /*31e0*/  HADD2.F32 R86, -RZ, R79.H1_H1 ;  /* 0x3000004fff567230 */ /* 0x000fe20000004100 */
[-C--:B------:R-:W-:Y:S01]  /*31f0*/  F2FP.F16.E4M3.UNPACK_B R37, R12.reuse.H1 ;  /* 0x0000000cff25723e */ /* 0x080fe200030006ff */
[----:B------:R-:W-:Y:S01]  /*3200*/  HADD2.F32 R85, -RZ, R83.H1_H1 ;  /* 0x30000053ff557230 */ /* 0x000fe20000004100 */
[----:B------:R-:W-:Y:S01]  /*3210*/  F2FP.F16.E4M3.UNPACK_B R12, R12 ;  /* 0x0000000cff0c723e */ /* 0x000fe200020006ff */
[----:B------:R-:W-:-:S02]  /*3220*/  HADD2.F32 R90, -RZ, R78.H1_H1 ;  /* 0x3000004eff5a7230 */ /* 0x000fc40000004100 */
[-C--:B------:R-:W-:Y:S01]  /*3230*/  FMUL.FTZ R13, R87, R86.reuse ;  /* 0x00000056570d7220 */ /* 0x080fe20000410000 */
[----:B------:R-:W-:Y:S02]  /*3240*/  HADD2.F32 R83, -RZ, R83.H0_H0 ;  /* 0x20000053ff537230 */ /* 0x000fe40000004100 */
[----:B------:R-:W-:Y:S01]  /*3250*/  FMUL.FTZ R94, R84, R86 ;  /* 0x00000056545e7220 */ /* 0x000fe20000410000 */
[----:B------:R-:W-:Y:S02]  /*3260*/  HADD2.F32 R88, -RZ, R12.H1_H1 ;  /* 0x3000000cff587230 */ /* 0x000fe40000004100 */
[-C--:B------:R-:W-:Y:S01]  /*3270*/  FMUL.FTZ R92, R85, R90.reuse ;  /* 0x0000005a555c7220 */ /* 0x080fe20000410000 */
[----:B------:R-:W-:Y:S01]  /*3280*/  F2FP.F16.E4M3.UNPACK_B R86, R7 ;  /* 0x00000007ff56723e */ /* 0x000fe200020006ff */
[----:B------:R-:W-:Y:S01]  /*3290*/  FMUL.FTZ R90, R83, R90 ;  /* 0x0000005a535a7220 */ /* 0x000fe20000410000 */
[----:B------:R-:W-:Y:S01]  /*32a0*/  F2FP.F16.E4M3.UNPACK_B R6, R6 ;  /* 0x00000006ff06723e */ /* 0x000fe200020006ff */
[----:B------:R-:W-:-:S02]  /*32b0*/  HADD2.F32 R89, -RZ, R37.H1_H1 ;  /* 0x30000025ff597230 */ /* 0x000fc40000004100 */
[-C--:B------:R-:W-:Y:S01]  /*32c0*/  FFMA.FTZ R7, R83, R88.reuse, -R92 ;  /* 0x0000005853077223 */ /* 0x080fe2000001085c */
[----:B------:R-:W-:Y:S01]  /*32d0*/  FFMA.FTZ R90, R85, R88, R90 ;  /* 0x00000058555a7223 */ /* 0x000fe2000001005a */
[--C-:B------:R-:W-:Y:S01]  /*32e0*/  HADD2.F32 R83, -RZ, R86.reuse.H0_H0 ;  /* 0x20000056ff537230 */ /* 0x100fe20000004100 */
[----:B------:R-:W-:Y:S01]  /*32f0*/  F2FP.SATFINITE.E4M3.F32.PACK_AB_MERGE_C R4, R34, R15, R35 ;  /* 0x0000000f2204723e */ /* 0x000fe20004807023 */
[----:B------:R-:W-:Y:S02]  /*3300*/  HADD2.F32 R85, -RZ, R79.H0_H0 ;  /* 0x2000004fff557230 */ /* 0x000fe40000004100 */
[-C--:B------:R-:W-:Y:S01]  /*3310*/  FFMA.FTZ R13, R84, R89.reuse, -R13 ;  /* 0x00000059540d7223 */ /* 0x080fe2000001080d */
[----:B------:R-:W-:Y:S02]  /*3320*/  HADD2.F32 R86, -RZ, R86.H1_H1 ;  /* 0x30000056ff567230 */ /* 0x000fe40000004100 */
[----:B------:R-:W-:Y:S01]  /*3330*/  FFMA.FTZ R84, R87, R89, R94 ;  /* 0x0000005957547223 */ /* 0x000fe2000001005e */
[----:B------:R-:W-:-:S02]  /*3340*/  HADD2.F32 R79, -RZ, R6.H0_H0 ;  /* 0x20000006ff4f7230 */ /* 0x000fc40000004100 */
[-C--:B------:R-:W-:Y:S01]  /*3350*/  FMUL.FTZ R87, R83, R85.reuse ;  /* 0x0000005553577220 */ /* 0x080fe20000410000 */
[----:B------:R-:W-:Y:S02]  /*3360*/  HADD2.F32 R6, -RZ, R6.H1_H1 ;  /* 0x30000006ff067230 */ /* 0x000fe40000004100 */
[----:B------:R-:W-:Y:S01]  /*3370*/  FMUL.FTZ R92, R86, R85 ;  /* 0x00000055565c7220 */ /* 0x000fe20000410000 */
[----:B------:R-:W-:Y:S01]  /*3380*/  HADD2.F32 R78, -RZ, R78.H0_H0 ;  /* 0x2000004eff4e7230 */ /* 0x000fe20000004100 */
[----:B------:R-:W-:Y:S01]  /*3390*/  F2FP.SATFINITE.E4M3.F32.PACK_AB_MERGE_C R7, R90, R7, RZ ;  /* 0x000000075a07723e */ /* 0x000fe200048070ff */
[----:B------:R-:W-:Y:S01]  /*33a0*/  HADD2.F32 R12, -RZ, R12.H0_H0 ;  /* 0x2000000cff0c7230 */ /* 0x000fe20000004100 */
[----:B------:R-:W-:Y:S01]  /*33b0*/  F2FP.SATFINITE.E4M3.F32.PACK_AB_MERGE_C R13, R84, R13, RZ ;  /* 0x0000000d540d723e */ /* 0x000fe200048070ff */
[----:B------:R-:W-:Y:S02]  /*33c0*/  HADD2.F32 R37, -RZ, R37.H0_H0 ;  /* 0x20000025ff257230 */ /* 0x000fe40000004100 */
[-C--:B------:R-:W-:Y:S01]  /*33d0*/  FMUL.FTZ R88, R6, R78.reuse ;  /* 0x0000004e06587220 */ /* 0x080fe20000410000 */
[----:B------:R-:W-:-:S03]  /*33e0*/  FMUL.FTZ R85, R79, R78 ;  /* 0x0000004e4f557220 */ /* 0x000fc60000410000 */
[-C--:B------:R-:W-:Y:S01]  /*33f0*/  FFMA.FTZ R88, R79, R12.reuse, -R88 ;  /* 0x0000000c4f587223 */ /* 0x080fe20000010858 */
[----:B------:R-:W-:Y:S01]  /*3400*/  FFMA.FTZ R85, R6, R12, R85 ;  /* 0x0000000c06557223 */ /* 0x000fe20000010055 */
[-C--:B------:R-:W-:Y:S01]  /*3410*/  FFMA.FTZ R92, R83, R37.reuse, -R92 ;  /* 0x00000025535c7223 */ /* 0x080fe2000001085c */
[----:B------:R-:W-:-:S03]  /*3420*/  FFMA.FTZ R87, R86, R37, R87 ;  /* 0x0000002556577223 */ /* 0x000fc60000010057 */
[----:B------:R-:W-:Y:S02]  /*3430*/  F2FP.SATFINITE.E4M3.F32.PACK_AB_MERGE_C R6, R85, R88, R7 ;  /* 0x000000585506723e */ /* 0x000fe40004807007 */
[----:B------:R-:W-:-:S07]  /*3440*/  F2FP.SATFINITE.E4M3.F32.PACK_AB_MERGE_C R7, R87, R92, R13 ;  /* 0x0000005c5707723e */ /* 0x000fce000480700d */
.L_x_13162:
[----:B------:R-:W-:Y:S05]  /*3450*/  BSYNC B2 ;  /* 0x0000000000027941 */ /* 0x000fea0003800000 */
.L_x_13161:
[----:B-1----:R0:W-:Y:S02]  /*3460*/  ST.E.128 desc[UR40][R10.64], R4 ;  /* 0x000000040a007985 */ /* 0x0021e4000c101d28 */
.L_x_13160:
[----:B------:R-:W-:Y:S05]  /*3470*/  BSYNC B1 ;  /* 0x0000000000017941 */ /* 0x000fea0003800000 */
.L_x_13159:
        /* <DEDUP_REMOVED lines=10> */
[----:B---3--:R-:W-:-:S03]  /*3520*/  LEA.HI.X.SX32 R11, R11, R39, 0x1, P5 ;  /* 0x000000270b0b7211 */ /* 0x008fc600028f0eff */
[----:B0-----:R-:W-:Y:S06]  /*3530*/  @P6 BRA `(.L_x_13166) ;  /* 0x0000000400ac6947 */ /* 0x001fec0003800000 */
[----:B------:R-:W-:Y:S02]  /*3540*/  SHF.R.U32.HI R34, RZ, 0x8, R33 ;  /* 0x00000008ff227819 */ /* 0x000fe40000011621 */
[----:B------:R-:W-:Y:S02]  /*3550*/  SHF.R.U32.HI R30, RZ, 0x18, R31 ;  /* 0x00000018ff1e7819 */ /* 0x000fe4000001161f */
[----:B------:R-:W-:Y:S02]  /*3560*/  LOP3.LUT R13, R31, 0xff, RZ, 0xc0, !PT ;  /* 0x000000ff1f0d7812 */ /* 0x000fe400078ec0ff */
[----:B------:R-:W-:Y:S02]  /*3570*/  SHF.R.U32.HI R35, RZ, 0x18, R33 ;  /* 0x00000018ff237819 */ /* 0x000fe40000011621 */
[----:B------:R-:W-:Y:S02]  /*3580*/  LOP3.LUT R12, R33, 0xff, RZ, 0xc0, !PT ;  /* 0x000000ff210c7812 */ /* 0x000fe400078ec0ff */
[----:B------:R-:W-:Y:S01]  /*3590*/  PRMT R30, R30, 0x654, R13 ;  /* 0x000006541e1e7816 */ /* 0x000fe2000000000d */
[----:B------:R-:W-:Y:S01]  /*35a0*/  IMAD.SHL.U32 R13, R34, 0x100, RZ ;  /* 0x00000100220d7824 */ /* 0x000fe200078e00ff */
[----:B------:R-:W-:-:S02]  /*35b0*/  SHF.R.U32.HI R15, RZ, 0x8, R31 ;  /* 0x00000008ff0f7819 */ /* 0x000fc4000001161f */
[----:B------:R-:W-:Y:S02]  /*35c0*/  SHF.R.U32.HI R32, RZ, 0x10, R33 ;  /* 0x00000010ff207819 */ /* 0x000fe40000011621 */
[----:B------:R-:W-:Y:S02]  /*35d0*/  PRMT R12, R35, 0x654, R12 ;  /* 0x00000654230c7816 */ /* 0x000fe4000000000c */
[----:B------:R-:W-:Y:S02]  /*35e0*/  SHF.R.U32.HI R33, RZ, 0x10, R31 ;  /* 0x00000010ff217819 */ /* 0x000fe4000001161f */
[----:B------:R-:W-:Y:S01]  /*35f0*/  SHF.L.U32 R31, R15, 0x8, RZ ;  /* 0x000000080f1f7819 */ /* 0x000fe200000006ff */
        /* <DEDUP_REMOVED lines=50> */
[--C-:B------:R-:W-:Y:S01]  /*3920*/  HADD2.F32 R35, -RZ, R33.reuse.H0_H0 ;  /* 0x20000021ff237230 */ /* 0x100fe20000004100 */
[----:B------:R-:W-:Y:S01]  /*3930*/  F2FP.F16.E4M3.UNPACK_B R34, R6.H1 ;  /* 0x00000006ff22723e */ /* 0x000fe200030006ff */
[----:B------:R-:W-:Y:S01]  /*3940*/  HADD2.F32 R36, -RZ, R33.H1_H1 ;  /* 0x30000021ff247230 */ /* 0x000fe20000004100 */
[----:B------:R-:W-:Y:S01]  /*3950*/  F2FP.F16.E4M3.UNPACK_B R33, R12.H1 ;  /* 0x0000000cff21723e */ /* 0x000fe200030006ff */
[----:B------:R-:W-:Y:S01]  /*3960*/  HADD2.F32 R78, -RZ, R82.H1_H1 ;  /* 0x30000052ff4e7230 */ /* 0x000fe20000004100 */
        /* <DEDUP_REMOVED lines=20> */
[--C-:B------:R-:W-:Y:S01]  /*3ab0*/  HADD2.F32 R13, -RZ, R6.reuse.H0_H0 ;  /* 0x20000006ff0d7230 */ /* 0x100fe20000004100 */
[----:B------:R-:W-:Y:S01]  /*3ac0*/  F2FP.SATFINITE.E4M3.F32.PACK_AB_MERGE_C R5, R5, R4, R31 ;  /* 0x000000040505723e */ /* 0x000fe2000480701f */
        /* <DEDUP_REMOVED lines=18> */
.L_x_13166:
[----:B------:R-:W-:Y:S05]  /*3bf0*/  BSYNC B2 ;  /* 0x0000000000027941 */ /* 0x000fea0003800000 */
.L_x_13165:
[----:B--2---:R0:W-:Y:S02]  /*3c00*/  ST.E.128 desc[UR40][R10.64], R4 ;  /* 0x000000040a007985 */ /* 0x0041e4000c101d28 */
.L_x_13164:
[----:B------:R-:W-:Y:S05]  /*3c10*/  BSYNC B1 ;  /* 0x0000000000017941 */ /* 0x000fea0003800000 */
.L_x_13163:
[----:B------:R-:W-:Y:S05]  /*3c20*/  @P1 BRA `(.L_x_13158) ;  /* 0x0000002c006c1947 */ /* 0x000fea0003800000 */
[----:B0-----:R-:W5:Y:S04]  /*3c30*/  LDL R13, [R1+0x20] ;  /* 0x00002000010d7983 */ /* 0x001f680000100800 */
[----:B------:R-:W3:Y:S01]  /*3c40*/  LDL R12, [R1+0x18] ;  /* 0x00001800010c7983 */ /* 0x000ee20000100800 */
[----:B----4-:R-:W-:Y:S01]  /*3c50*/  IADD3 R10, P5, R156, R14, RZ ;  /* 0x0000000e9c0a7210 */ /* 0x010fe20007fbe0ff */
[----:B------:R-:W-:Y:S02]  /*3c60*/  BSSY B1, `(.L_x_13167) ;  /* 0x000006f000017945 */ /* 0x000fe40003800000 */
[----:B------:R0:W4:Y:S01]  /*3c70*/  LDS.128 R4, [R69+0x15800] ;  /* 0x0158000045047984 */ /* 0x0001220000000c00 */
[----:B-----5:R-:W-:Y:S01]  /*3c80*/  ISETP.GE.AND P6, PT, R13, R77, PT ;  /* 0x0000004d0d00720c */ /* 0x020fe20003fc6270 */
[----:B---3--:R-:W-:-:S12]  /*3c90*/  IMAD.X R11, R39, 0x1, R12, P5 ;  /* 0x00000001270b7824 */ /* 0x008fd800028e060c */
        /* <DEDUP_REMOVED lines=107> */
.L_x_13168:
[----:B------:R-:W-:Y:S05]  /*4350*/  BSYNC B1 ;  /* 0x0000000000017941 */ /* 0x000fea0003800000 */
.L_x_13167:
[----:B------:R0:W-:Y:S01]  /*4360*/  ST.E.128 desc[UR40][R10.64], R4 ;  /* 0x000000040a007985 */ /* 0x0001e2000c101d28 */
[----:B------:R-:W-:Y:S05]  /*4370*/  BRA `(.L_x_13158) ;  /* 0x0000002400987947 */ /* 0x000fea0003800000 */
.L_x_13151:
        /* <DEDUP_REMOVED lines=31> */
.L_x_13170:
[----:B------:R-:W-:Y:S05]  /*4570*/  BSYNC B1 ;  /* 0x0000000000017941 */ /* 0x000fea0003800000 */
.L_x_13169:
[----:B------:R-:W-:Y:S01]  /*4580*/  ISETP.NE.AND P0, PT, R153, 0x3, PT ;  /* 0x000000039900780c */ /* 0x000fe20003f05270 */
[----:B-----5:R-:W-:Y:S01]  /*4590*/  IMAD.MOV.U32 R80, RZ, RZ, R6 ;  /* 0x000000ffff507224 */ /* 0x020fe200078e0006 */
[----:B------:R-:W-:Y:S01]  /*45a0*/  MOV R88, R38 ;  /* 0x0000002600587202 */ /* 0x000fe20000000f00 */
[----:B------:R-:W-:Y:S02]  /*45b0*/  IMAD.MOV.U32 R81, RZ, RZ, R4 ;  /* 0x000000ffff517224 */ /* 0x000fe400078e0004 */
[----:B------:R-:W-:Y:S02]  /*45c0*/  IMAD.MOV.U32 R86, RZ, RZ, R30 ;  /* 0x000000ffff567224 */ /* 0x000fe400078e001e */
[----:B------:R-:W-:Y:S02]  /*45d0*/  IMAD.MOV.U32 R85, RZ, RZ, R28 ;  /* 0x000000ffff557224 */ /* 0x000fe400078e001c */
[----:B------:R-:W-:Y:S02]  /*45e0*/  IMAD.MOV.U32 R82, RZ, RZ, R34 ;  /* 0x000000ffff527224 */ /* 0x000fe400078e0022 */
[----:B------:R-:W-:-:S02]  /*45f0*/  IMAD.MOV.U32 R83, RZ, RZ, R32 ;  /* 0x000000ffff537224 */ /* 0x000fc400078e0020 */
[----:B------:R-:W-:Y:S01]  /*4600*/  IMAD.MOV.U32 R87, RZ, RZ, R36 ;  /* 0x000000ffff577224 */ /* 0x000fe200078e0024 */
[----:B------:R-:W-:Y:S06]  /*4610*/  @!P0 BRA `(.L_x_13171) ;  /* 0x0000000000048947 */ /* 0x000fec0003800000 */
[----:B------:R-:W-:Y:S01]  /*4620*/  BPT.TRAP 0x1 ;  /* 0x000000040000795c */ /* 0x000fe20000300000 */
.L_x_13171:
[----:B------:R-:W-:Y:S01]  /*4630*/  IMAD R70, R19, 0x8, R18 ;  /* 0x0000000813467824 */ /* 0x000fe200078e0212 */
[----:B------:R-:W-:Y:S01]  /*4640*/  SHF.L.U32 R76, R157, 0x1f, RZ ;  /* 0x0000001f9d4c7819 */ /* 0x000fe200000006ff */
[----:B------:R-:W-:Y:S03]  /*4650*/  BSSY B1, `(.L_x_13172) ;  /* 0x0000003000017945 */ /* 0x000fe60003800000 */
[----:B------:R-:W1:Y:S02]  /*4660*/  SYNCS.PHASECHK.TRANS64.TRYWAIT P6, [R70+URZ+0x19c90], R76 ;  /* 0x019c904c460075a7 */ /* 0x000e6400080c017f */
[----:B-1----:R-:W-:Y:S05]  /*4670*/  @!P6 BRA `(.L_x_13173) ;  /* 0x000001bc0090e947 */ /* 0x002fea0003800000 */
.L_x_13432:
[----:B------:R-:W-:Y:S05]  /*4680*/  BSYNC B1 ;  /* 0x0000000000017941 */ /* 0x000fea0003800000 */
.L_x_13172:
[----:B------:R-:W-:-:S03]  /*4690*/  UMOV UR4, 0xffffffff ;  /* 0xffffffff00047882 */ /* 0x000fc60000000000 */
[----:B------:R-:W-:Y:S05]  /*46a0*/  BRA.DIV UR4, `(.L_x_13174) ;  /* 0x000001be04987947 */ /* 0x000fea000b800000 */
[----:B------:R-:W2:Y:S04]  /*46b0*/  SHFL.IDX PT, R78, R78, RZ, 0x1e1f ;  /* 0x001e1fff4e4e7589 */ /* 0x000ea800000e0000 */
[----:B------:R-:W3:Y:S02]  /*46c0*/  SHFL.IDX PT, R79, R79, RZ, 0x1e1f ;  /* 0x001e1fff4f4f7589 */ /* 0x000ee400000e0000 */
.L_x_13436:
        /* <DEDUP_REMOVED lines=21> */
[----:B----4-:R-:W-:-:S04]  /*4820*/  LOP3.LUT R8, R12, 0x10, R90, 0xf8, !PT ;  /* 0x000000100c087812 */ /* 0x010fc800078ef85a */
[----:B-----5:R-:W-:-:S04]  /*4830*/  LOP3.LUT R8, R8, R11, RZ, 0x3c, !PT ;  /* 0x0000000b08087212 */ /* 0x020fc800078e3cff */
[----:B--2---:R-:W-:Y:S01]  /*4840*/  IADD3 R8, R8, R9, R10 ;  /* 0x0000000908087210 */ /* 0x004fe20007ffe00a */
        /* <DEDUP_REMOVED lines=9> */
[--C-:B------:R-:W-:Y:S01]  /*48e0*/  SHF.R.U32.HI R30, RZ, 0x8, R29.reuse ;  /* 0x00000008ff1e7819 */ /* 0x100fe2000001161d */
[----:B------:R-:W-:Y:S01]  /*48f0*/  IMAD.SHL.U32 R93, R93, 0x100, RZ ;  /* 0x000001005d5d7824 */ /* 0x000fe200078e00ff */
[----:B------:R-:W-:Y:S01]  /*4900*/  LOP3.LUT R91, R29, 0xff, RZ, 0xc0, !PT ;  /* 0x000000ff1d5b7812 */ /* 0x000fe200078ec0ff */
[----:B------:R-:W-:Y:S01]  /*4910*/  IMAD.U32 R38, R38, 0x10000, RZ ;  /* 0x0001000026267824 */ /* 0x000fe200078e00ff */
[----:B------:R-:W-:Y:S01]  /*4920*/  SHF.R.U32.HI R98, RZ, 0x18, R29 ;  /* 0x00000018ff627819 */ /* 0x000fe2000001161d */
[----:B------:R-:W-:Y:S01]  /*4930*/  IMAD.SHL.U32 R30, R30, 0x100, RZ ;  /* 0x000001001e1e7824 */ /* 0x000fe200078e00ff */
[----:B------:R-:W-:-:S02]  /*4940*/  LOP3.LUT R97, R37, 0xff, RZ, 0xc0, !PT ;  /* 0x000000ff25617812 */ /* 0x000fc400078ec0ff */
[----:B------:R-:W-:Y:S02]  /*4950*/  SHF.R.U32.HI R102, RZ, 0x18, R37 ;  /* 0x00000018ff667819 */ /* 0x000fe40000011625 */
[--C-:B------:R-:W-:Y:S02]  /*4960*/  SHF.R.U32.HI R28, RZ, 0x10, R31.reuse ;  /* 0x00000010ff1c7819 */ /* 0x100fe4000001161f */
[--C-:B------:R-:W-:Y:S02]  /*4970*/  SHF.R.U32.HI R29, RZ, 0x8, R31.reuse ;  /* 0x00000008ff1d7819 */ /* 0x100fe4000001161f */
[----:B------:R-:W-:Y:S02]  /*4980*/  LOP3.LUT R95, R31, 0xff, RZ, 0xc0, !PT ;  /* 0x000000ff1f5f7812 */ /* 0x000fe400078ec0ff */
[----:B------:R-:W-:Y:S02]  /*4990*/  SHF.R.U32.HI R100, RZ, 0x18, R31 ;  /* 0x00000018ff647819 */ /* 0x000fe4000001161f */
[----:B------:R-:W-:-:S02]  /*49a0*/  SHF.R.U32.HI R31, RZ, 0x10, R37 ;  /* 0x00000010ff1f7819 */ /* 0x000fc40000011625 */
[----:B------:R-:W-:Y:S02]  /*49b0*/  PRMT R102, R102, 0x654, R97 ;  /* 0x0000065466667816 */ /* 0x000fe40000000061 */
[----:B------:R-:W-:Y:S01]  /*49c0*/  PRMT R91, R98, 0x654, R91 ;  /* 0x00000654625b7816 */ /* 0x000fe2000000005b */
[----:B------:R-:W-:Y:S01]  /*49d0*/  IMAD.U32 R31, R31, 0x10000, RZ ;  /* 0x000100001f1f7824 */ /* 0x000fe200078e00ff */
        /* <DEDUP_REMOVED lines=8> */
[----:B--2---:R-:W-:Y:S02]  /*4a60*/  F2FP.F16.E4M3.UNPACK_B R30, R13 ;  /* 0x0000000dff1e723e */ /* 0x004fe400020006ff */
[----:B------:R-:W-:Y:S02]  /*4a70*/  F2FP.F16.E4M3.UNPACK_B R93, R39 ;  /* 0x00000027ff5d723e */ /* 0x000fe400020006ff */
[----:B------:R-:W-:Y:S01]  /*4a80*/  LOP3.LUT R91, R91, 0xff0000, R38, 0xf8, !PT ;  /* 0x00ff00005b5b7812 */ /* 0x000fe200078ef826 */
[--C-:B------:R-:W-:Y:S01]  /*4a90*/  HADD2.F32 R31, -RZ, R30.reuse.H0_H0 ;  /* 0x2000001eff1f7230 */ /* 0x100fe20000004100 */
[----:B0-----:R-:W-:Y:S01]  /*4aa0*/  F2FP.F16.E4M3.UNPACK_B R37, R9 ;  /* 0x00000009ff25723e */ /* 0x001fe200020006ff */
[----:B------:R-:W-:Y:S01]  /*4ab0*/  HADD2.F32 R99, -RZ, R93.H0_H0 ;  /* 0x2000005dff637230 */ /* 0x000fe20000004100 */
[----:B------:R-:W-:Y:S01]  /*4ac0*/  F2FP.F16.E4M3.UNPACK_B R97, R91 ;  /* 0x0000005bff61723e */ /* 0x000fe200020006ff */
[----:B------:R-:W-:Y:S01]  /*4ad0*/  HADD2.F32 R30, -RZ, R30.H1_H1 ;  /* 0x3000001eff1e7230 */ /* 0x000fe20000004100 */
[----:B------:R-:W-:Y:S01]  /*4ae0*/  PRMT R95, R100, 0x654, R95 ;  /* 0x00000654645f7816 */ /* 0x000fe2000000005f */
[----:B------:R-:W-:-:S02]  /*4af0*/  HADD2.F32 R38, -RZ, R37.H0_H0 ;  /* 0x20000025ff267230 */ /* 0x000fc40000004100 */
[C---:B------:R-:W-:Y:S01]  /*4b00*/  FMUL.FTZ R100, R31.reuse, R99 ;  /* 0x000000631f647220 */ /* 0x040fe20000410000 */
[----:B------:R-:W-:Y:S01]  /*4b10*/  HADD2.F32 R98, -RZ, R97.H0_H0 ;  /* 0x20000061ff627230 */ /* 0x000fe20000004100 */
[----:B------:R-:W-:Y:S01]  /*4b20*/  F2FP.F16.E4M3.UNPACK_B R9, R9.H1 ;  /* 0x00000009ff09723e */ /* 0x000fe200030006ff */
[----:B------:R-:W-:Y:S02]  /*4b30*/  HADD2.F32 R93, -RZ, R93.H1_H1 ;  /* 0x3000005dff5d7230 */ /* 0x000fe40000004100 */
[C---:B------:R-:W-:Y:S01]  /*4b40*/  FMUL.FTZ R99, R38.reuse, R99 ;  /* 0x0000006326637220 */ /* 0x040fe20000410000 */
[----:B------:R-:W-:Y:S02]  /*4b50*/  HADD2.F32 R97, -RZ, R97.H1_H1 ;  /* 0x30000061ff617230 */ /* 0x000fe40000004100 */
[-C--:B------:R-:W-:Y:S01]  /*4b60*/  FFMA.FTZ R38, R38, R98.reuse, -R100 ;  /* 0x0000006226267223 */ /* 0x080fe20000010864 */
[----:B------:R-:W-:Y:S01]  /*4b70*/  F2FP.F16.E4M3.UNPACK_B R91, R91.H1 ;  /* 0x0000005bff5b723e */ /* 0x000fe200030006ff */
[----:B------:R-:W-:Y:S01]  /*4b80*/  FFMA.FTZ R31, R31, R98, R99 ;  /* 0x000000621f1f7223 */ /* 0x000fe20000010063 */
[----:B------:R-:W-:-:S02]  /*4b90*/  HADD2.F32 R98, -RZ, R37.H1_H1 ;  /* 0x30000025ff627230 */ /* 0x000fc40000004100 */
[----:B------:R-:W-:-:S03]  /*4ba0*/  FMUL.FTZ R37, R30, R93 ;  /* 0x0000005d1e257220 */ /* 0x000fc60000410000 */
[C---:B------:R-:W-:Y:S01]  /*4bb0*/  FMUL.FTZ R93, R98.reuse, R93 ;  /* 0x0000005d625d7220 */ /* 0x040fe20000410000 */
[-C--:B------:R-:W-:Y:S01]  /*4bc0*/  FFMA.FTZ R37, R98, R97.reuse, -R37 ;  /* 0x0000006162257223 */ /* 0x080fe20000010825 */
[--C-:B------:R-:W-:Y:S02]  /*4bd0*/  HADD2.F32 R98, -RZ, R91.reuse.H0_H0 ;  /* 0x2000005bff627230 */ /* 0x100fe40000004100 */
[----:B------:R-:W-:Y:S01]  /*4be0*/  FFMA.FTZ R30, R30, R97, R93 ;  /* 0x000000611e1e7223 */ /* 0x000fe2000001005d */
[----:B------:R-:W-:Y:S01]  /*4bf0*/  F2FP.F16.E4M3.UNPACK_B R93, R13.H1 ;  /* 0x0000000dff5d723e */ /* 0x000fe200030006ff */
[----:B------:R-:W-:Y:S01]  /*4c00*/  HADD2.F32 R91, -RZ, R91.H1_H1 ;  /* 0x3000005bff5b7230 */ /* 0x000fe20000004100 */
[----:B------:R-:W-:Y:S01]  /*4c10*/  F2FP.F16.E4M3.UNPACK_B R97, R39.H1 ;  /* 0x00000027ff61723e */ /* 0x000fe200030006ff */
[----:B------:R-:W-:Y:S02]  /*4c20*/  HADD2.F32 R39, -RZ, R9.H0_H0 ;  /* 0x20000009ff277230 */ /* 0x000fe40000004100 */
[----:B------:R-:W-:-:S02]  /*4c30*/  HADD2.F32 R13, -RZ, R93.H0_H0 ;  /* 0x2000005dff0d7230 */ /* 0x000fc40000004100 */
[--C-:B------:R-:W-:Y:S02]  /*4c40*/  HADD2.F32 R99, -RZ, R97.reuse.H0_H0 ;  /* 0x20000061ff637230 */ /* 0x100fe40000004100 */
[----:B------:R-:W-:-:S03]  /*4c50*/  HADD2.F32 R97, -RZ, R97.H1_H1 ;  /* 0x30000061ff617230 */ /* 0x000fc60000004100 */
[-C--:B------:R-:W-:Y:S01]  /*4c60*/  FMUL.FTZ R100, R13, R99.reuse ;  /* 0x000000630d647220 */ /* 0x080fe20000410000 */
[----:B------:R-:W-:-:S03]  /*4c70*/  FMUL.FTZ R99, R39, R99 ;  /* 0x0000006327637220 */ /* 0x000fc60000410000 */
[-C--:B------:R-:W-:Y:S01]  /*4c80*/  FFMA.FTZ R39, R39, R98.reuse, -R100 ;  /* 0x0000006227277223 */ /* 0x080fe20000010864 */
[----:B------:R-:W-:Y:S01]  /*4c90*/  HADD2.F32 R100, -RZ, R9.H1_H1 ;  /* 0x30000009ff647230 */ /* 0x000fe20000004100 */
[----:B------:R-:W-:Y:S01]  /*4ca0*/  PRMT R9, R96, 0x654, R92 ;  /* 0x0000065460097816 */ /* 0x000fe2000000005c */
[----:B------:R-:W-:Y:S02]  /*4cb0*/  IMAD.SHL.U32 R92, R29, 0x100, RZ ;  /* 0x000001001d5c7824 */ /* 0x000fe400078e00ff */
[----:B------:R-:W-:Y:S01]  /*4cc0*/  FFMA.FTZ R13, R13, R98, R99 ;  /* 0x000000620d0d7223 */ /* 0x000fe20000010063 */
[----:B------:R-:W-:Y:S01]  /*4cd0*/  HADD2.F32 R98, -RZ, R93.H1_H1 ;  /* 0x3000005dff627230 */ /* 0x000fe20000004100 */
[----:B------:R-:W-:Y:S01]  /*4ce0*/  LOP3.LUT R29, R9, 0xff00, R94, 0xf8, !PT ;  /* 0x0000ff00091d7812 */ /* 0x000fe200078ef85e */
[----:B------:R-:W-:Y:S01]  /*4cf0*/  IMAD.U32 R9, R28, 0x10000, RZ ;  /* 0x000100001c097824 */ /* 0x000fe200078e00ff */
[----:B------:R-:W-:Y:S01]  /*4d00*/  LOP3.LUT R92, R95, 0xff00, R92, 0xf8, !PT ;  /* 0x0000ff005f5c7812 */ /* 0x000fe200078ef85c */
[----:B------:R-:W-:-:S02]  /*4d10*/  IMAD.U32 R28, R36, 0x10000, RZ ;  /* 0x00010000241c7824 */ /* 0x000fc400078e00ff */
[-C--:B------:R-:W-:Y:S01]  /*4d20*/  FMUL.FTZ R93, R98, R97.reuse ;  /* 0x00000061625d7220 */ /* 0x080fe20000410000 */
[----:B------:R-:W-:Y:S01]  /*4d30*/  FMUL.FTZ R97, R100, R97 ;  /* 0x0000006164617220 */ /* 0x000fe20000410000 */
[----:B------:R-:W-:Y:S01]  /*4d40*/  LOP3.LUT R9, R92, 0xff0000, R9, 0xf8, !PT ;  /* 0x00ff00005c097812 */ /* 0x000fe200078ef809 */
[----:B------:R-:W-:Y:S01]  /*4d50*/  IMAD.MOV.U32 R92, RZ, RZ, R11 ;  /* 0x000000ffff5c7224 */ /* 0x000fe200078e000b */
[----:B------:R-:W-:Y:S01]  /*4d60*/  LOP3.LUT R28, R29, 0xff0000, R28, 0xf8, !PT ;  /* 0x00ff00001d1c7812 */ /* 0x000fe200078ef81c */
[----:B------:R-:W-:Y:S01]  /*4d70*/  FFMA.FTZ R93, R100, R91, -R93 ;  /* 0x0000005b645d7223 */ /* 0x000fe2000001085d */
[----:B------:R-:W-:Y:S01]  /*4d80*/  F2FP.F16.E4M3.UNPACK_B R29, R15 ;  /* 0x0000000fff1d723e */ /* 0x000fe200020006ff */
[----:B------:R-:W-:Y:S01]  /*4d90*/  FFMA.FTZ R91, R98, R91, R97 ;  /* 0x0000005b625b7223 */ /* 0x000fe20000010061 */
        /* <DEDUP_REMOVED lines=8> */
[----:B------:R-:W-:-:S02]  /*4e20*/  HADD2.F32 R97, -RZ, R95.H0_H0 ;  /* 0x2000005fff617230 */ /* 0x000fc40000004100 */
[-C--:B------:R-:W-:Y:S01]  /*4e30*/  FMUL.FTZ R99, R96, R36.reuse ;  /* 0x0000002460637220 */ /* 0x080fe20000410000 */
[----:B------:R-:W-:Y:S02]  /*4e40*/  HADD2.F32 R95, -RZ, R95.H1_H1 ;  /* 0x3000005fff5f7230 */ /* 0x000fe40000004100 */
[C---:B------:R-:W-:Y:S01]  /*4e50*/  FMUL.FTZ R36, R98.reuse, R36 ;  /* 0x0000002462247220 */ /* 0x040fe20000410000 */
[----:B------:R-:W-:Y:S01]  /*4e60*/  F2FP.F16.E4M3.UNPACK_B R9, R9.H1 ;  /* 0x00000009ff09723e */ /* 0x000fe200030006ff */
[----:B------:R-:W-:Y:S01]  /*4e70*/  FFMA.FTZ R99, R98, R97, -R99 ;  /* 0x0000006162637223 */ /* 0x000fe20000010863 */
[----:B------:R-:W-:Y:S01]  /*4e80*/  F2FP.SATFINITE.E4M3.F32.PACK_AB_MERGE_C R39, R93, R39, RZ ;  /* 0x000000275d27723e */ /* 0x000fe200048070ff */
[----:B------:R-:W-:Y:S01]  /*4e90*/  FFMA.FTZ R96, R96, R97, R36 ;  /* 0x0000006160607223 */ /* 0x000fe20000010024 */
[----:B------:R-:W-:Y:S01]  /*4ea0*/  HADD2.F32 R97, -RZ, R94.H1_H1 ;  /* 0x3000005eff617230 */ /* 0x000fe20000004100 */
[----:B------:R-:W-:Y:S01]  /*4eb0*/  F2FP.SATFINITE.E4M3.F32.PACK_AB_MERGE_C R13, R91, R13, RZ ;  /* 0x0000000d5b0d723e */ /* 0x000fe200048070ff */
[----:B------:R-:W-:Y:S01]  /*4ec0*/  HADD2.F32 R94, -RZ, R11.H1_H1 ;  /* 0x3000000bff5e7230 */ /* 0x000fe20000004100 */
[-C--:B------:R-:W-:Y:S01]  /*4ed0*/  F2FP.F16.E4M3.UNPACK_B R93, R85.reuse.H1 ;  /* 0x00000055ff5d723e */ /* 0x080fe200030006ff */
[----:B------:R-:W-:Y:S01]  /*4ee0*/  HADD2.F32 R36, -RZ, R29.H1_H1 ;  /* 0x3000001dff247230 */ /* 0x000fe20000004100 */
[----:B------:R-:W-:-:S02]  /*4ef0*/  F2FP.F16.E4M3.UNPACK_B R85, R85 ;  /* 0x00000055ff55723e */ /* 0x000fc400020006ff */
[----:B------:R-:W-:Y:S01]  /*4f00*/  FMUL.FTZ R11, R94, R97 ;  /* 0x000000615e0b7220 */ /* 0x000fe20000410000 */
[----:B------:R-:W-:Y:S01]  /*4f10*/  F2FP.SATFINITE.E4M3.F32.PACK_AB_MERGE_C R13, R30, R31, R13 ;  /* 0x0000001f1e0d723e */ /* 0x000fe2000480700d */
[C---:B------:R-:W-:Y:S01]  /*4f20*/  FMUL.FTZ R29, R36.reuse, R97 ;  /* 0x00000061241d7220 */ /* 0x040fe20000410000 */
[----:B------:R-:W-:Y:S02]  /*4f30*/  HADD2.F32 R97, -RZ, R28.H0_H0 ;  /* 0x2000001cff617230 */ /* 0x000fe40000004100 */
[-C--:B------:R-:W-:Y:S01]  /*4f40*/  FFMA.FTZ R11, R36, R95.reuse, R11 ;  /* 0x0000005f240b7223 */ /* 0x080fe2000001000b */
[----:B------:R-:W-:Y:S01]  /*4f50*/  F2FP.F16.E4M3.UNPACK_B R36, R92.H1 ;  /* 0x0000005cff24723e */ /* 0x000fe200030006ff */
[----:B------:R-:W-:Y:S02]  /*4f60*/  HADD2.F32 R92, -RZ, R15.H0_H0 ;  /* 0x2000000fff5c7230 */ /* 0x000fe40000004100 */
[----:B------:R-:W-:Y:S01]  /*4f70*/  FFMA.FTZ R29, R94, R95, -R29 ;  /* 0x0000005f5e1d7223 */ /* 0x000fe2000001081d */
[----:B------:R-:W-:-:S02]  /*4f80*/  HADD2.F32 R94, -RZ, R9.H0_H0 ;  /* 0x20000009ff5e7230 */ /* 0x000fc40000004100 */
[--C-:B------:R-:W-:Y:S02]  /*4f90*/  HADD2.F32 R95, -RZ, R36.reuse.H0_H0 ;  /* 0x20000024ff5f7230 */ /* 0x100fe40000004100 */
[-C--:B------:R-:W-:Y:S01]  /*4fa0*/  FMUL.FTZ R98, R92, R97.reuse ;  /* 0x000000615c627220 */ /* 0x080fe20000410000 */
[----:B------:R-:W-:Y:S02]  /*4fb0*/  HADD2.F32 R36, -RZ, R36.H1_H1 ;  /* 0x30000024ff247230 */ /* 0x000fe40000004100 */
[----:B------:R-:W-:Y:S02]  /*4fc0*/  HADD2.F32 R9, -RZ, R9.H1_H1 ;  /* 0x30000009ff097230 */ /* 0x000fe40000004100 */
[C---:B------:R-:W-:Y:S01]  /*4fd0*/  FFMA.FTZ R98, R95.reuse, R94, -R98 ;  /* 0x0000005e5f627223 */ /* 0x040fe20000010862 */
[----:B------:R-:W-:-:S04]  /*4fe0*/  FMUL.FTZ R95, R95, R97 ;  /* 0x000000615f5f7220 */ /* 0x000fc80000410000 */
[----:B------:R-:W-:Y:S01]  /*4ff0*/  FFMA.FTZ R92, R92, R94, R95 ;  /* 0x0000005e5c5c7223 */ /* 0x000fe2000001005f */
[----:B------:R-:W-:Y:S02]  /*5000*/  HADD2.F32 R94, -RZ, R15.H1_H1 ;  /* 0x3000000fff5e7230 */ /* 0x000fe40000004100 */
[----:B------:R-:W-:Y:S01]  /*5010*/  HADD2.F32 R95, -RZ, R28.H1_H1 ;  /* 0x3000001cff5f7230 */ /* 0x000fe20000004100 */
[-C--:B------:R-:W-:Y:S02]  /*5020*/  F2FP.F16.E4M3.UNPACK_B R28, R8.reuse.H1 ;  /* 0x00000008ff1c723e */ /* 0x080fe400030006ff */
[----:B------:R-:W-:Y:S02]  /*5030*/  F2FP.F16.E4M3.UNPACK_B R8, R8 ;  /* 0x00000008ff08723e */ /* 0x000fe400020006ff */
[-C--:B------:R-:W-:Y:S01]  /*5040*/  FMUL.FTZ R15, R94, R95.reuse ;  /* 0x0000005f5e0f7220 */ /* 0x080fe20000410000 */
[----:B------:R-:W-:-:S03]  /*5050*/  FMUL.FTZ R95, R36, R95 ;  /* 0x0000005f245f7220 */ /* 0x000fc60000410000 */
[-C--:B------:R-:W-:Y:S01]  /*5060*/  FFMA.FTZ R15, R36, R9.reuse, -R15 ;  /* 0x00000009240f7223 */ /* 0x080fe2000001080f */
[-C--:B------:R-:W-:Y:S01]  /*5070*/  F2FP.F16.E4M3.UNPACK_B R36, R12.reuse.H1 ;  /* 0x0000000cff24723e */ /* 0x080fe200030006ff */
[----:B------:R-:W-:Y:S01]  /*5080*/  FFMA.FTZ R9, R94, R9, R95 ;  /* 0x000000095e097223 */ /* 0x000fe2000001005f */
[----:B------:R-:W-:Y:S01]  /*5090*/  HADD2.F32 R94, -RZ, R28.H0_H0 ;  /* 0x2000001cff5e7230 */ /* 0x000fe20000004100 */
[----:B------:R-:W-:Y:S01]  /*50a0*/  F2FP.F16.E4M3.UNPACK_B R12, R12 ;  /* 0x0000000cff0c723e */ /* 0x000fe200020006ff */
[----:B------:R-:W-:Y:S01]  /*50b0*/  HADD2.F32 R95, -RZ, R93.H0_H0 ;  /* 0x2000005dff5f7230 */ /* 0x000fe20000004100 */
[----:B------:R-:W-:Y:S01]  /*50c0*/  F2FP.SATFINITE.E4M3.F32.PACK_AB_MERGE_C R98, R15, R98, RZ ;  /* 0x000000620f62723e */ /* 0x000fe200048070ff */
[--C-:B------:R-:W-:Y:S01]  /*50d0*/  HADD2.F32 R91, -RZ, R36.reuse.H0_H0 ;  /* 0x20000024ff5b7230 */ /* 0x100fe20000004100 */
[-C--:B------:R-:W-:Y:S01]  /*50e0*/  F2FP.F16.E4M3.UNPACK_B R15, R87.reuse.H1 ;  /* 0x00000057ff0f723e */ /* 0x080fe200030006ff */
[----:B------:R-:W-:Y:S01]  /*50f0*/  HADD2.F32 R36, -RZ, R36.H1_H1 ;  /* 0x30000024ff247230 */ /* 0x000fe20000004100 */
[----:B------:R-:W-:Y:S01]  /*5100*/  F2FP.F16.E4M3.UNPACK_B R87, R87 ;  /* 0x00000057ff57723e */ /* 0x000fe200020006ff */
[----:B------:R-:W-:Y:S01]  /*5110*/  HADD2.F32 R28, -RZ, R28.H1_H1 ;  /* 0x3000001cff1c7230 */ /* 0x000fe20000004100 */
[----:B------:R-:W-:Y:S01]  /*5120*/  F2FP.SATFINITE.E4M3.F32.PACK_AB_MERGE_C R92, R9, R92, RZ ;  /* 0x0000005c095c723e */ /* 0x000fe200048070ff */
[--C-:B------:R-:W-:Y:S01]  /*5130*/  HADD2.F32 R100, -RZ, R15.reuse.H0_H0 ;  /* 0x2000000fff647230 */ /* 0x100fe20000004100 */
[----:B------:R-:W-:Y:S01]  /*5140*/  F2FP.SATFINITE.E4M3.F32.PACK_AB_MERGE_C R29, R29, R99, R98 ;  /* 0x000000631d1d723e */ /* 0x000fe20004807062 */
[----:B------:R-:W-:Y:S01]  /*5150*/  HADD2.F32 R15, -RZ, R15.H1_H1 ;  /* 0x3000000fff0f7230 */ /* 0x000fe20000004100 */
[----:B------:R-:W-:Y:S01]  /*5160*/  F2FP.SATFINITE.E4M3.F32.PACK_AB_MERGE_C R9, R37, R38, R39 ;  /* 0x000000262509723e */ /* 0x000fe20004807027 */
[----:B------:R-:W-:-:S02]  /*5170*/  HADD2.F32 R93, -RZ, R93.H1_H1 ;  /* 0x3000005dff5d7230 */ /* 0x000fc40000004100 */
[-C--:B------:R-:W-:Y:S01]  /*5180*/  FMUL.FTZ R97, R91, R100.reuse ;  /* 0x000000645b617220 */ /* 0x080fe20000410000 */
[----:B------:R-:W-:-:S03]  /*5190*/  FMUL.FTZ R100, R94, R100 ;  /* 0x000000645e647220 */ /* 0x000fc60000410000 */
[-C--:B------:R-:W-:Y:S01]  /*51a0*/  FFMA.FTZ R97, R94, R95.reuse, -R97 ;  /* 0x0000005f5e617223 */ /* 0x080fe20000010861 */
[----:B------:R-:W-:Y:S01]  /*51b0*/  FFMA.FTZ R100, R91, R95, R100 ;  /* 0x0000005f5b647223 */ /* 0x000fe20000010064 */
[-C--:B------:R-:W-:Y:S01]  /*51c0*/  FMUL.FTZ R91, R36, R15.reuse ;  /* 0x0000000f245b7220 */ /* 0x080fe20000410000 */
[C---:B------:R-:W-:Y:S01]  /*51d0*/  FMUL.FTZ R15, R28.reuse, R15 ;  /* 0x0000000f1c0f7220 */ /* 0x040fe20000410000 */
[----:B------:R-:W-:Y:S02]  /*51e0*/  HADD2.F32 R95, -RZ, R87.H0_H0 ;  /* 0x20000057ff5f7230 */ /* 0x000fe40000004100 */
[-C--:B------:R-:W-:Y:S01]  /*51f0*/  FFMA.FTZ R28, R28, R93.reuse, -R91 ;  /* 0x0000005d1c1c7223 */ /* 0x080fe2000001085b */
[----:B------:R-:W-:Y:S01]  /*5200*/  FFMA.FTZ R15, R36, R93, R15 ;  /* 0x0000005d240f7223 */ /* 0x000fe2000001000f */
[----:B------:R-:W-:Y:S02]  /*5210*/  HADD2.F32 R36, -RZ, R12.H0_H0 ;  /* 0x2000000cff247230 */ /* 0x000fe40000004100 */
        /* <DEDUP_REMOVED lines=15> */
[-C--:B------:R-:W-:Y:S01]  /*5310*/  FFMA.FTZ R91, R8, R85.reuse, -R91 ;  /* 0x00000055085b7223 */ /* 0x080fe2000001085b */
[----:B------:R-:W-:Y:S01]  /*5320*/  F2FP.SATFINITE.E4M3.F32.PACK_AB_MERGE_C R15, R15, R100, RZ ;  /* 0x000000640f0f723e */ /* 0x000fe200048070ff */
[----:B------:R-:W-:Y:S01]  /*5330*/  FFMA.FTZ R8, R12, R85, R87 ;  /* 0x000000550c087223 */ /* 0x000fe20000010057 */
[----:B------:R-:W-:Y:S01]  /*5340*/  F2FP.F16.E4M3.UNPACK_B R85, R14.H1 ;  /* 0x0000000eff55723e */ /* 0x000fe200030006ff */
[--C-:B------:R-:W-:Y:S01]  /*5350*/  HADD2.F32 R97, -RZ, R36.reuse.H0_H0 ;  /* 0x20000024ff617230 */ /* 0x100fe20000004100 */
[----:B------:R-:W-:Y:S01]  /*5360*/  F2FP.SATFINITE.E4M3.F32.PACK_AB_MERGE_C R94, R91, R94, R28 ;  /* 0x0000005e5b5e723e */ /* 0x000fe2000480701c */
[----:B------:R-:W-:Y:S01]  /*5370*/  IMAD.MOV.U32 R28, RZ, RZ, R10 ;  /* 0x000000ffff1c7224 */ /* 0x000fe200078e000a */
[----:B------:R-:W-:Y:S01]  /*5380*/  F2FP.F16.E4M3.UNPACK_B R91, R86.H1 ;  /* 0x00000056ff5b723e */ /* 0x000fe200030006ff */
[--C-:B------:R-:W-:Y:S01]  /*5390*/  HADD2.F32 R12, -RZ, R85.reuse.H0_H0 ;  /* 0x20000055ff0c7230 */ /* 0x100fe20000004100 */
[----:B------:R-:W-:Y:S01]  /*53a0*/  F2FP.F16.E4M3.UNPACK_B R14, R14 ;  /* 0x0000000eff0e723e */ /* 0x000fe200020006ff */
[----:B------:R-:W-:Y:S01]  /*53b0*/  HADD2.F32 R36, -RZ, R36.H1_H1 ;  /* 0x30000024ff247230 */ /* 0x000fe20000004100 */
[----:B------:R-:W-:Y:S01]  /*53c0*/  F2FP.F16.E4M3.UNPACK_B R87, R28.H1 ;  /* 0x0000001cff57723e */ /* 0x000fe200030006ff */
[----:B------:R-:W-:-:S02]  /*53d0*/  HADD2.F32 R85, -RZ, R85.H1_H1 ;  /* 0x30000055ff557230 */ /* 0x000fc40000004100 */
[-C--:B------:R-:W-:Y:S01]  /*53e0*/  FMUL.FTZ R101, R12, R97.reuse ;  /* 0x000000610c657220 */ /* 0x080fe20000410000 */
[----:B------:R-:W-:Y:S01]  /*53f0*/  HADD2.F32 R93, -RZ, R91.H0_H0 ;  /* 0x2000005bff5d7230 */ /* 0x000fe20000004100 */
[----:B------:R-:W-:Y:S01]  /*5400*/  F2FP.F16.E4M3.UNPACK_B R28, R28 ;  /* 0x0000001cff1c723e */ /* 0x000fe200020006ff */
[--C-:B------:R-:W-:Y:S02]  /*5410*/  HADD2.F32 R10, -RZ, R87.reuse.H0_H0 ;  /* 0x20000057ff0a7230 */ /* 0x100fe40000004100 */
[----:B------:R-:W-:Y:S01]  /*5420*/  FMUL.FTZ R104, R85, R36 ;  /* 0x0000002455687220 */ /* 0x000fe20000410000 */
[----:B------:R-:W-:Y:S01]  /*5430*/  HADD2.F32 R87, -RZ, R87.H1_H1 ;  /* 0x30000057ff577230 */ /* 0x000fe20000004100 */
[----:B------:R-:W-:Y:S01]  /*5440*/  F2FP.F16.E4M3.UNPACK_B R86, R86 ;  /* 0x00000056ff56723e */ /* 0x000fe200020006ff */
[----:B------:R-:W-:Y:S02]  /*5450*/  HADD2.F32 R102, -RZ, R91.H1_H1 ;  /* 0x3000005bff667230 */ /* 0x000fe40000004100 */
[C---:B------:R-:W-:Y:S01]  /*5460*/  FMUL.FTZ R97, R10.reuse, R97 ;  /* 0x000000610a617220 */ /* 0x040fe20000410000 */
[----:B------:R-:W-:Y:S01]  /*5470*/  FFMA.FTZ R10, R10, R93, -R101 ;  /* 0x0000005d0a0a7223 */ /* 0x000fe20000010865 */
[----:B------:R-:W-:Y:S01]  /*5480*/  FMUL.FTZ R36, R87, R36 ;  /* 0x0000002457247220 */ /* 0x000fe20000410000 */
[----:B------:R-:W-:-:S02]  /*5490*/  HADD2.F32 R91, -RZ, R86.H0_H0 ;  /* 0x20000056ff5b7230 */ /* 0x000fc40000004100 */
[----:B------:R-:W-:Y:S01]  /*54a0*/  FFMA.FTZ R12, R12, R93, R97 ;  /* 0x0000005d0c0c7223 */ /* 0x000fe20000010061 */
        /* <DEDUP_REMOVED lines=8> */
[----:B------:R-:W-:Y:S01]  /*5530*/  FMUL.FTZ R97, R36, R93 ;  /* 0x0000005d24617220 */ /* 0x000fe20000410000 */
[----:B------:R-:W-:-:S02]  /*5540*/  HADD2.F32 R28, -RZ, R28.H1_H1 ;  /* 0x3000001cff1c7230 */ /* 0x000fc40000004100 */
[C---:B------:R-:W-:Y:S01]  /*5550*/  FMUL.FTZ R93, R102.reuse, R93 ;  /* 0x0000005d665d7220 */ /* 0x040fe20000410000 */
[----:B------:R-:W-:Y:S02]  /*5560*/  HADD2.F32 R101, -RZ, R86.H1_H1 ;  /* 0x30000056ff657230 */ /* 0x000fe40000004100 */
[----:B------:R-:W-:Y:S01]  /*5570*/  FFMA.FTZ R97, R102, R91, -R97 ;  /* 0x0000005b66617223 */ /* 0x000fe20000010861 */
[----:B------:R-:W-:Y:S01]  /*5580*/  F2FP.SATFINITE.E4M3.F32.PACK_AB_MERGE_C R12, R8, R95, R15 ;  /* 0x0000005f080c723e */ /* 0x000fe2000480700f */
[----:B------:R-:W-:Y:S01]  /*5590*/  FFMA.FTZ R93, R36, R91, R93 ;  /* 0x0000005b245d7223 */ /* 0x000fe2000001005d */
[----:B------:R-:W-:Y:S01]  /*55a0*/  HADD2.F32 R91, -RZ, R88.H1_H1 ;  /* 0x30000058ff5b7230 */ /* 0x000fe20000004100 */
[----:B------:R-:W-:Y:S01]  /*55b0*/  F2FP.SATFINITE.E4M3.F32.PACK_AB_MERGE_C R15, R11, R96, R92 ;  /* 0x000000600b0f723e */ /* 0x000fe2000480705c */
[----:B------:R-:W-:Y:S01]  /*55c0*/  IMAD.MOV.U32 R11, RZ, RZ, R29 ;  /* 0x000000ffff0b7224 */ /* 0x000fe200078e001d */
[----:B------:R-:W-:Y:S02]  /*55d0*/  MOV R8, R94 ;  /* 0x0000005e00087202 */ /* 0x000fe40000000f00 */
[-C--:B------:R-:W-:Y:S01]  /*55e0*/  FMUL.FTZ R103, R14, R91.reuse ;  /* 0x0000005b0e677220 */ /* 0x080fe20000410000 */
[----:B------:R-:W-:-:S03]  /*55f0*/  FMUL.FTZ R91, R28, R91 ;  /* 0x0000005b1c5b7220 */ /* 0x000fc60000410000 */
[-C--:B------:R-:W-:Y:S01]  /*5600*/  FFMA.FTZ R28, R28, R101.reuse, -R103 ;  /* 0x000000651c1c7223 */ /* 0x080fe20000010867 */
[----:B------:R-:W-:-:S04]  /*5610*/  FFMA.FTZ R14, R14, R101, R91 ;  /* 0x000000650e0e7223 */ /* 0x000fc8000001005b */
[----:B------:R-:W-:Y:S02]  /*5620*/  F2FP.SATFINITE.E4M3.F32.PACK_AB_MERGE_C R10, R28, R97, R10 ;  /* 0x000000611c0a723e */ /* 0x000fe4000480700a */
[----:B------:R-:W-:-:S07]  /*5630*/  F2FP.SATFINITE.E4M3.F32.PACK_AB_MERGE_C R14, R14, R93, R85 ;  /* 0x0000005d0e0e723e */ /* 0x000fce0004807055 */
.L_x_13178:
[----:B------:R-:W-:Y:S05]  /*5640*/  BSYNC B2 ;  /* 0x0000000000027941 */ /* 0x000fea0003800000 */
.L_x_13177:
[----:B---3--:R-:W-:-:S04]  /*5650*/  IADD3 R28, P6, R48, R79, RZ ;  /* 0x0000004f301c7210 */ /* 0x008fc80007fde0ff */
[----:B------:R-:W-:Y:S02]  /*5660*/  LEA.HI.X.SX32 R29, R48, R78, 0x1, P6 ;  /* 0x0000004e301d7211 */ /* 0x000fe400030f0eff */
[----:B------:R-:W-:-:S03]  /*5670*/  @!P5 IADD3 R30, P6, R79, R90, RZ ;  /* 0x0000005a4f1ed210 */ /* 0x000fc60007fde0ff */
[----:B0-----:R4:W-:Y:S01]  /*5680*/  ST.E.128 desc[UR40][R28.64], R8 ;  /* 0x000000081c007985 */ /* 0x0019e2000c101d28 */
[----:B------:R-:W-:-:S05]  /*5690*/  @!P5 LEA.HI.X.SX32 R31, R90, R78, 0x1, P6 ;  /* 0x0000004e5a1fd211 */ /* 0x000fca00030f0eff */
[----:B--2---:R4:W-:Y:S04]  /*56a0*/  @!P5 ST.E.128 desc[UR40][R30.64], R12 ;  /* 0x0000000c1e00d985 */ /* 0x0049e8000c101d28 */
.L_x_13176:
[----:B------:R-:W-:Y:S05]  /*56b0*/  BSYNC B1 ;  /* 0x0000000000017941 */ /* 0x000fea0003800000 */
.L_x_13175:
[----:B------:R-:W-:-:S13]  /*56c0*/  ISETP.NE.AND P5, PT, R53, RZ, PT ;  /* 0x000000ff3500720c */ /* 0x000fda0003fa5270 */
[----:B------:R-:W-:Y:S05]  /*56d0*/  @!P5 BRA `(.L_x_13158) ;  /* 0x0000001000c0d947 */ /* 0x000fea0003800000 */
[----:B0---4-:R-:W4:Y:S04]  /*56e0*/  LDL R12, [R1+0x14] ;  /* 0x00001400010c7983 */ /* 0x011f280000100800 */
[----:B------:R-:W5:Y:S04]  /*56f0*/  LDL R11, [R1+0xa4] ;  /* 0x0000a400010b7983 */ /* 0x000f680000100800 */
[----:B------:R-:W5:Y:S01]  /*5700*/  LDL R10, [R1+0x24] ;  /* 0x00002400010a7983 */ /* 0x000f620000100800 */
[----:B------:R-:W-:Y:S01]  /*5710*/  SEL R89, R55, R89, !P2 ;  /* 0x0000005937597207 */ /* 0x000fe20005000000 */
[----:B------:R-:W-:Y:S01]  /*5720*/  BSSY B1, `(.L_x_13179) ;  /* 0x00000ea000017945 */ /* 0x000fe20003800000 */
[----:B------:R-:W-:-:S02]  /*5730*/  ISETP.GE.AND P6, PT, R67, R77, PT ;  /* 0x0000004d4300720c */ /* 0x000fc40003fc6270 */
[----:B------:R-:W-:Y:S02]  /*5740*/  SHF.R.S32.HI R8, RZ, 0x1f, R89 ;  /* 0x0000001fff087819 */ /* 0x000fe40000011459 */
[C---:B---3--:R-:W-:Y:S02]  /*5750*/  IADD3 R28, P5, R3.reuse, R79, RZ ;  /* 0x0000004f031c7210 */ /* 0x048fe40007fbe0ff */
        /* <DEDUP_REMOVED lines=22> */
[----:B------:R-:W-:Y:S02]  /*58c0*/  SHF.R.U32.HI R36, RZ, 0x8, R33 ;  /* 0x00000008ff247819 */ /* 0x000fe40000011621 */
[----:B------:R-:W-:Y:S01]  /*58d0*/  SHF.R.U32.HI R37, RZ, 0x8, R35 ;  /* 0x00000008ff257819 */ /* 0x000fe20000011623 */
[----:B------:R-:W-:Y:S01]  /*58e0*/  IMAD.SHL.U32 R34, R34, 0x100, RZ ;  /* 0x0000010022227824 */ /* 0x000fe200078e00ff */
[--C-:B------:R-:W-:Y:S01]  /*58f0*/  SHF.R.U32.HI R87, RZ, 0x18, R5.reuse ;  /* 0x00000018ff577819 */ /* 0x100fe20000011605 */
[----:B------:R-:W-:Y:S01]  /*5900*/  IMAD.SHL.U32 R36, R36, 0x100, RZ ;  /* 0x0000010024247824 */ /* 0x000fe200078e00ff */
[----:B------:R-:W-:Y:S01]  /*5910*/  LOP3.LUT R38, R5, 0xff, RZ, 0xc0, !PT ;  /* 0x000000ff05267812 */ /* 0x000fe200078ec0ff */
[----:B------:R-:W-:Y:S01]  /*5920*/  IMAD.SHL.U32 R8, R37, 0x100, RZ ;  /* 0x0000010025087824 */ /* 0x000fe200078e00ff */
[----:B------:R-:W-:-:S02]  /*5930*/  SHF.R.U32.HI R6, RZ, 0x10, R5 ;  /* 0x00000010ff067819 */ /* 0x000fc40000011605 */
[----:B------:R-:W-:Y:S02]  /*5940*/  SHF.R.U32.HI R88, RZ, 0x18, R7 ;  /* 0x00000018ff587819 */ /* 0x000fe40000011607 */
[----:B------:R-:W-:Y:S01]  /*5950*/  LOP3.LUT R39, R7, 0xff, RZ, 0xc0, !PT ;  /* 0x000000ff07277812 */ /* 0x000fe200078ec0ff */
[----:B------:R-:W-:Y:S01]  /*5960*/  IMAD.U32 R6, R6, 0x10000, RZ ;  /* 0x0001000006067824 */ /* 0x000fe200078e00ff */
[----:B------:R-:W-:Y:S02]  /*5970*/  SHF.R.U32.HI R86, RZ, 0x18, R33 ;  /* 0x00000018ff567819 */ /* 0x000fe40000011621 */
[----:B------:R-:W-:Y:S02]  /*5980*/  LOP3.LUT R77, R33, 0xff, RZ, 0xc0, !PT ;  /* 0x000000ff214d7812 */ /* 0x000fe400078ec0ff */
[----:B------:R-:W-:Y:S02]  /*5990*/  SHF.R.U32.HI R4, RZ, 0x10, R7 ;  /* 0x00000010ff047819 */ /* 0x000fe40000011607 */
[----:B------:R-:W-:-:S02]  /*59a0*/  SHF.R.U32.HI R5, RZ, 0x10, R33 ;  /* 0x00000010ff057819 */ /* 0x000fc40000011621 */
[----:B------:R-:W-:Y:S01]  /*59b0*/  LOP3.LUT R33, R35, 0xff0000ff, RZ, 0xc0, !PT ;  /* 0xff0000ff23217812 */ /* 0x000fe200078ec0ff */
[----:B------:R-:W-:Y:S01]  /*59c0*/  IMAD.U32 R4, R4, 0x10000, RZ ;  /* 0x0001000004047824 */ /* 0x000fe200078e00ff */
[----:B------:R-:W-:Y:S01]  /*59d0*/  SHF.R.U32.HI R7, RZ, 0x10, R35 ;  /* 0x00000010ff077819 */ /* 0x000fe20000011623 */
[----:B------:R-:W-:Y:S01]  /*59e0*/  IMAD.SHL.U32 R35, R85, 0x100, RZ ;  /* 0x0000010055237824 */ /* 0x000fe200078e00ff */
[----:B------:R-:W-:Y:S02]  /*59f0*/  PRMT R38, R87, 0x654, R38 ;  /* 0x0000065457267816 */ /* 0x000fe40000000026 */
[----:B------:R-:W-:Y:S02]  /*5a00*/  PRMT R39, R88, 0x654, R39 ;  /* 0x0000065458277816 */ /* 0x000fe40000000027 */
[----:B------:R-:W-:Y:S01]  /*5a10*/  PRMT R77, R86, 0x654, R77 ;  /* 0x00000654564d7816 */ /* 0x000fe2000000004d */
[----:B------:R-:W-:Y:S01]  /*5a20*/  IMAD.U32 R86, R7, 0x10000, RZ ;  /* 0x0001000007567824 */ /* 0x000fe200078e00ff */
[----:B------:R-:W-:Y:S01]  /*5a30*/  LOP3.LUT R35, R38, 0xff00, R35, 0xf8, !PT ;  /* 0x0000ff0026237812 */ /* 0x000fe200078ef823 */
[----:B------:R-:W-:Y:S01]  /*5a40*/  IMAD.U32 R38, R5, 0x10000, RZ ;  /* 0x0001000005267824 */ /* 0x000fe200078e00ff */
[----:B------:R-:W-:-:S02]  /*5a50*/  LOP3.LUT R39, R39, 0xff00, R34, 0xf8, !PT ;  /* 0x0000ff0027277812 */ /* 0x000fc400078ef822 */
[----:B------:R-:W-:Y:S02]  /*5a60*/  LOP3.LUT R77, R77, 0xff00, R36, 0xf8, !PT ;  /* 0x0000ff004d4d7812 */ /* 0x000fe400078ef824 */
[----:B------:R-:W-:Y:S02]  /*5a70*/  LOP3.LUT R85, R33, 0xff00, R8, 0xf8, !PT ;  /* 0x0000ff0021557812 */ /* 0x000fe400078ef808 */
[----:B------:R-:W-:Y:S02]  /*5a80*/  F2FP.F16.E4M3.UNPACK_B R36, R83.H1 ;  /* 0x00000053ff24723e */ /* 0x000fe400030006ff */
[----:B------:R-:W-:Y:S02]  /*5a90*/  F2FP.F16.E4M3.UNPACK_B R34, R32.H1 ;  /* 0x00000020ff22723e */ /* 0x000fe400030006ff */
[----:B------:R-:W-:Y:S02]  /*5aa0*/  F2FP.F16.E4M3.UNPACK_B R33, R30.H1 ;  /* 0x0000001eff21723e */ /* 0x000fe400030006ff */
[----:B------:R-:W-:Y:S01]  /*5ab0*/  LOP3.LUT R6, R35, 0xff0000, R6, 0xf8, !PT ;  /* 0x00ff000023067812 */ /* 0x000fe200078ef806 */
[----:B------:R-:W-:Y:S01]  /*5ac0*/  HADD2.F32 R8, -RZ, R34.H0_H0 ;  /* 0x20000022ff087230 */ /* 0x000fe20000004100 */
[----:B------:R-:W-:Y:S01]  /*5ad0*/  LOP3.LUT R4, R39, 0xff0000, R4, 0xf8, !PT ;  /* 0x00ff000027047812 */ /* 0x000fe200078ef804 */
[--C-:B------:R-:W-:Y:S01]  /*5ae0*/  HADD2.F32 R39, -RZ, R36.reuse.H0_H0 ;  /* 0x20000024ff277230 */ /* 0x100fe20000004100 */
[----:B------:R-:W-:Y:S01]  /*5af0*/  F2FP.F16.E4M3.UNPACK_B R35, R81.H1 ;  /* 0x00000051ff23723e */ /* 0x000fe200030006ff */
[----:B------:R-:W-:Y:S01]  /*5b00*/  HADD2.F32 R12, -RZ, R33.H0_H0 ;  /* 0x20000021ff0c7230 */ /* 0x000fe20000004100 */
[----:B------:R-:W-:Y:S01]  /*5b10*/  LOP3.LUT R7, R77, 0xff0000, R38, 0xf8, !PT ;  /* 0x00ff00004d077812 */ /* 0x000fe200078ef826 */
[----:B------:R-:W-:-:S02]  /*5b20*/  HADD2.F32 R36, -RZ, R36.H1_H1 ;  /* 0x30000024ff247230 */ /* 0x000fc40000004100 */
[-C--:B------:R-:W-:Y:S01]  /*5b30*/  FMUL.FTZ R87, R8, R39.reuse ;  /* 0x0000002708577220 */ /* 0x080fe20000410000 */
[--C-:B------:R-:W-:Y:S02]  /*5b40*/  HADD2.F32 R37, -RZ, R35.reuse.H0_H0 ;  /* 0x20000023ff257230 */ /* 0x100fe40000004100 */
[----:B------:R-:W-:Y:S01]  /*5b50*/  FMUL.FTZ R39, R12, R39 ;  /* 0x000000270c277220 */ /* 0x000fe20000410000 */
[----:B------:R-:W-:Y:S01]  /*5b60*/  HADD2.F32 R38, -RZ, R35.H1_H1 ;  /* 0x30000023ff267230 */ /* 0x000fe20000004100 */
[----:B------:R-:W-:Y:S01]  /*5b70*/  F2FP.F16.E4M3.UNPACK_B R83, R83 ;  /* 0x00000053ff53723e */ /* 0x000fe200020006ff */
[----:B------:R-:W-:Y:S01]  /*5b80*/  HADD2.F32 R33, -RZ, R33.H1_H1 ;  /* 0x30000021ff217230 */ /* 0x000fe20000004100 */
[----:B------:R-:W-:Y:S01]  /*5b90*/  F2FP.F16.E4M3.UNPACK_B R32, R32 ;  /* 0x00000020ff20723e */ /* 0x000fe200020006ff */
[----:B------:R-:W-:Y:S01]  /*5ba0*/  HADD2.F32 R35, -RZ, R34.H1_H1 ;  /* 0x30000022ff237230 */ /* 0x000fe20000004100 */
[----:B------:R-:W-:Y:S01]  /*5bb0*/  F2FP.F16.E4M3.UNPACK_B R34, R30 ;  /* 0x0000001eff22723e */ /* 0x000fe200020006ff */
[----:B------:R-:W-:Y:S01]  /*5bc0*/  FFMA.FTZ R8, R8, R37, R39 ;  /* 0x0000002508087223 */ /* 0x000fe20000010027 */
[----:B------:R-:W-:Y:S01]  /*5bd0*/  LOP3.LUT R5, R85, 0xff0000, R86, 0xf8, !PT ;  /* 0x00ff000055057812 */ /* 0x000fe200078ef856 */
[-C--:B------:R-:W-:Y:S01]  /*5be0*/  FMUL.FTZ R88, R33, R36.reuse ;  /* 0x0000002421587220 */ /* 0x080fe20000410000 */
[----:B------:R-:W-:Y:S01]  /*5bf0*/  F2FP.F16.E4M3.UNPACK_B R81, R81 ;  /* 0x00000051ff51723e */ /* 0x000fe200020006ff */
[----:B------:R-:W-:Y:S01]  /*5c00*/  FMUL.FTZ R86, R35, R36 ;  /* 0x0000002423567220 */ /* 0x000fe20000410000 */
[----:B------:R-:W-:-:S02]  /*5c10*/  HADD2.F32 R39, -RZ, R83.H0_H0 ;  /* 0x20000053ff277230 */ /* 0x000fc40000004100 */
[----:B------:R-:W-:Y:S01]  /*5c20*/  FFMA.FTZ R12, R12, R37, -R87 ;  /* 0x000000250c0c7223 */ /* 0x000fe20000010857 */
        /* <DEDUP_REMOVED lines=45> */
[----:B------:R-:W-:Y:S01]  /*5f00*/  F2FP.SATFINITE.E4M3.F32.PACK_AB_MERGE_C R8, R37, R30, R12 ;  /* 0x0000001e2508723e */ /* 0x000fe2000480700c */
[----:B------:R-:W-:Y:S01]  /*5f10*/  HADD2.F32 R89, -RZ, R85.H1_H1 ;  /* 0x30000055ff597230 */ /* 0x000fe20000004100 */
[----:B------:R-:W-:Y:S01]  /*5f20*/  F2FP.SATFINITE.E4M3.F32.PACK_AB_MERGE_C R77, R77, R34, RZ ;  /* 0x000000224d4d723e */ /* 0x000fe200048070ff */
[----:B------:R-:W-:Y:S01]  /*5f30*/  HADD2.F32 R82, -RZ, R82.H1_H1 ;  /* 0x30000052ff527230 */ /* 0x000fe20000004100 */
[----:B------:R-:W-:Y:S01]  /*5f40*/  F2FP.SATFINITE.E4M3.F32.PACK_AB_MERGE_C R12, R39, R32, R35 ;  /* 0x00000020270c723e */ /* 0x000fe20004807023 */
[----:B------:R-:W-:-:S02]  /*5f50*/  HADD2.F32 R14, -RZ, R10.H0_H0 ;  /* 0x2000000aff0e7230 */ /* 0x000fc40000004100 */
[----:B------:R-:W-:Y:S01]  /*5f60*/  FMUL.FTZ R91, R80, R87 ;  /* 0x00000057505b7220 */ /* 0x000fe20000410000 */
[----:B------:R-:W-:Y:S02]  /*5f70*/  HADD2.F32 R38, -RZ, R10.H1_H1 ;  /* 0x3000000aff267230 */ /* 0x000fe40000004100 */
[----:B------:R-:W-:Y:S01]  /*5f80*/  FMUL.FTZ R93, R82, R89 ;  /* 0x00000059525d7220 */ /* 0x000fe20000410000 */
[--C-:B------:R-:W-:Y:S01]  /*5f90*/  HADD2.F32 R85, -RZ, R83.reuse.H0_H0 ;  /* 0x20000053ff557230 */ /* 0x100fe20000004100 */
[----:B------:R-:W-:Y:S01]  /*5fa0*/  F2FP.F16.E4M3.UNPACK_B R33, R13 ;  /* 0x0000000dff21723e */ /* 0x000fe200020006ff */
[----:B------:R-:W-:Y:S01]  /*5fb0*/  HADD2.F32 R83, -RZ, R83.H1_H1 ;  /* 0x30000053ff537230 */ /* 0x000fe20000004100 */
[----:B------:R-:W-:Y:S01]  /*5fc0*/  F2FP.F16.E4M3.UNPACK_B R34, R7 ;  /* 0x00000007ff22723e */ /* 0x000fe200020006ff */
[----:B------:R-:W-:Y:S01]  /*5fd0*/  FMUL.FTZ R87, R14, R87 ;  /* 0x000000570e577220 */ /* 0x000fe20000410000 */
[----:B------:R-:W-:Y:S01]  /*5fe0*/  F2FP.F16.E4M3.UNPACK_B R32, R9 ;  /* 0x00000009ff20723e */ /* 0x000fe200020006ff */
[----:B------:R-:W-:Y:S01]  /*5ff0*/  FMUL.FTZ R89, R38, R89 ;  /* 0x0000005926597220 */ /* 0x000fe20000410000 */
[----:B------:R-:W-:Y:S01]  /*6000*/  FFMA.FTZ R10, R14, R85, -R91 ;  /* 0x000000550e0a7223 */ /* 0x000fe2000001085b */
[----:B------:R-:W-:Y:S01]  /*6010*/  FFMA.FTZ R93, R38, R83, -R93 ;  /* 0x00000053265d7223 */ /* 0x000fe2000001085d */
        /* <DEDUP_REMOVED lines=27> */
[-C--:B------:R-:W-:Y:S01]  /*61d0*/  F2FP.F16.E4M3.UNPACK_B R83, R5.reuse ;  /* 0x00000005ff53723e */ /* 0x080fe200020006ff */
[----:B------:R-:W-:Y:S01]  /*61e0*/  HADD2.F32 R36, -RZ, R38.H0_H0 ;  /* 0x20000026ff247230 */ /* 0x000fe20000004100 */
[----:B------:R-:W-:Y:S01]  /*61f0*/  F2FP.F16.E4M3.UNPACK_B R85, R5.H1 ;  /* 0x00000005ff55723e */ /* 0x000fe200030006ff */
[----:B------:R-:W-:Y:S01]  /*6200*/  HADD2.F32 R13, -RZ, R33.H0_H0 ;  /* 0x20000021ff0d7230 */ /* 0x000fe20000004100 */
[----:B------:R-:W-:Y:S01]  /*6210*/  F2FP.F16.E4M3.UNPACK_B R81, R4.H1 ;  /* 0x00000004ff51723e */ /* 0x000fe200030006ff */
[----:B------:R-:W-:-:S02]  /*6220*/  HADD2.F32 R37, -RZ, R35.H1_H1 ;  /* 0x30000023ff257230 */ /* 0x000fc40000004100 */
[CC--:B------:R-:W-:Y:S01]  /*6230*/  FMUL.FTZ R82, R34.reuse, R36.reuse ;  /* 0x0000002422527220 */ /* 0x0c0fe20000410000 */
[----:B------:R-:W-:Y:S02]  /*6240*/  HADD2.F32 R35, -RZ, R6.H0_H0 ;  /* 0x20000006ff237230 */ /* 0x000fe40000004100 */
[C---:B------:R-:W-:Y:S01]  /*6250*/  FMUL.FTZ R39, R13.reuse, R36 ;  /* 0x000000240d277220 */ /* 0x040fe20000410000 */
[----:B------:R-:W-:Y:S02]  /*6260*/  HADD2.F32 R33, -RZ, R33.H1_H1 ;  /* 0x30000021ff217230 */ /* 0x000fe40000004100 */
[----:B------:R-:W-:Y:S02]  /*6270*/  HADD2.F32 R80, -RZ, R38.H1_H1 ;  /* 0x30000026ff507230 */ /* 0x000fe40000004100 */
[----:B------:R-:W-:Y:S02]  /*6280*/  HADD2.F32 R38, -RZ, R6.H1_H1 ;  /* 0x30000006ff267230 */ /* 0x000fe40000004100 */
[-C--:B------:R-:W-:Y:S01]  /*6290*/  FFMA.FTZ R6, R13, R35.reuse, -R82 ;  /* 0x000000230d067223 */ /* 0x080fe20000010852 */
[----:B------:R-:W-:Y:S01]  /*62a0*/  FFMA.FTZ R13, R34, R35, R39 ;  /* 0x00000023220d7223 */ /* 0x000fe20000010027 */
[-C--:B------:R-:W-:Y:S01]  /*62b0*/  FMUL.FTZ R36, R37, R80.reuse ;  /* 0x0000005025247220 */ /* 0x080fe20000410000 */
[----:B------:R-:W-:Y:S01]  /*62c0*/  FMUL.FTZ R34, R33, R80 ;  /* 0x0000005021227220 */ /* 0x000fe20000410000 */
[----:B------:R-:W-:Y:S01]  /*62d0*/  F2FP.F16.E4M3.UNPACK_B R35, R15 ;  /* 0x0000000fff23723e */ /* 0x000fe200020006ff */
[----:B------:R-:W-:-:S02]  /*62e0*/  HADD2.F32 R88, -RZ, R85.H0_H0 ;  /* 0x20000055ff587230 */ /* 0x000fc40000004100 */
[-C--:B------:R-:W-:Y:S01]  /*62f0*/  FFMA.FTZ R33, R33, R38.reuse, -R36 ;  /* 0x0000002621217223 */ /* 0x080fe20000010824 */
[----:B------:R-:W-:Y:S01]  /*6300*/  FFMA.FTZ R34, R37, R38, R34 ;  /* 0x0000002625227223 */ /* 0x000fe20000010022 */
[----:B------:R-:W-:Y:S01]  /*6310*/  F2FP.F16.E4M3.UNPACK_B R38, R15.H1 ;  /* 0x0000000fff26723e */ /* 0x000fe200030006ff */
[----:B------:R-:W-:Y:S01]  /*6320*/  HADD2.F32 R39, -RZ, R35.H0_H0 ;  /* 0x20000023ff277230 */ /* 0x000fe20000004100 */
[-C--:B------:R-:W-:Y:S01]  /*6330*/  F2FP.F16.E4M3.UNPACK_B R37, R11.reuse.H1 ;  /* 0x0000000bff25723e */ /* 0x080fe200030006ff */
[----:B------:R-:W-:Y:S01]  /*6340*/  HADD2.F32 R86, -RZ, R81.H0_H0 ;  /* 0x20000051ff567230 */ /* 0x000fe20000004100 */
[----:B------:R-:W-:Y:S01]  /*6350*/  F2FP.F16.E4M3.UNPACK_B R36, R11 ;  /* 0x0000000bff24723e */ /* 0x000fe200020006ff */
[----:B------:R-:W-:Y:S01]  /*6360*/  HADD2.F32 R77, -RZ, R38.H0_H0 ;  /* 0x20000026ff4d7230 */ /* 0x000fe20000004100 */
[----:B------:R-:W-:Y:S01]  /*6370*/  F2FP.F16.E4M3.UNPACK_B R80, R4 ;  /* 0x00000004ff50723e */ /* 0x000fe200020006ff */
[----:B------:R-:W-:Y:S01]  /*6380*/  HADD2.F32 R4, -RZ, R83.H0_H0 ;  /* 0x20000053ff047230 */ /* 0x000fe20000004100 */
[----:B------:R-:W-:Y:S01]  /*6390*/  F2FP.SATFINITE.E4M3.F32.PACK_AB_MERGE_C R6, R33, R6, RZ ;  /* 0x000000062106723e */ /* 0x000fe200048070ff */
[----:B------:R-:W-:-:S02]  /*63a0*/  HADD2.F32 R15, -RZ, R37.H0_H0 ;  /* 0x20000025ff0f7230 */ /* 0x000fc40000004100 */
[----:B------:R-:W-:Y:S01]  /*63b0*/  FMUL.FTZ R94, R77, R88 ;  /* 0x000000584d5e7220 */ /* 0x000fe20000410000 */
[----:B------:R-:W-:Y:S02]  /*63c0*/  HADD2.F32 R11, -RZ, R36.H0_H0 ;  /* 0x20000024ff0b7230 */ /* 0x000fe40000004100 */
[----:B------:R-:W-:Y:S01]  /*63d0*/  FMUL.FTZ R90, R39, R4 ;  /* 0x00000004275a7220 */ /* 0x000fe20000410000 */
[----:B------:R-:W-:Y:S02]  /*63e0*/  HADD2.F32 R82, -RZ, R80.H0_H0 ;  /* 0x20000050ff527230 */ /* 0x000fe40000004100 */
[----:B------:R-:W-:Y:S01]  /*63f0*/  FMUL.FTZ R88, R15, R88 ;  /* 0x000000580f587220 */ /* 0x000fe20000410000 */
[----:B------:R-:W-:Y:S02]  /*6400*/  HADD2.F32 R38, -RZ, R38.H1_H1 ;  /* 0x30000026ff267230 */ /* 0x000fe40000004100 */
[----:B------:R-:W-:Y:S01]  /*6410*/  FMUL.FTZ R92, R11, R4 ;  /* 0x000000040b5c7220 */ /* 0x000fe20000410000 */
[----:B------:R-:W-:-:S02]  /*6420*/  HADD2.F32 R85, -RZ, R85.H1_H1 ;  /* 0x30000055ff557230 */ /* 0x000fc40000004100 */
[----:B------:R-:W-:Y:S01]  /*6430*/  FFMA.FTZ R4, R11, R82, -R90 ;  /* 0x000000520b047223 */ /* 0x000fe2000001085a */
[----:B------:R-:W-:Y:S02]  /*6440*/  HADD2.F32 R37, -RZ, R37.H1_H1 ;  /* 0x30000025ff257230 */ /* 0x000fe40000004100 */
[-C--:B------:R-:W-:Y:S01]  /*6450*/  FFMA.FTZ R11, R15, R86.reuse, -R94 ;  /* 0x000000560f0b7223 */ /* 0x080fe2000001085e */
[----:B------:R-:W-:Y:S01]  /*6460*/  FFMA.FTZ R88, R77, R86, R88 ;  /* 0x000000564d587223 */ /* 0x000fe20000010058 */
[----:B------:R-:W-:Y:S02]  /*6470*/  HADD2.F32 R35, -RZ, R35.H1_H1 ;  /* 0x30000023ff237230 */ /* 0x000fe40000004100 */
[-C--:B------:R-:W-:Y:S01]  /*6480*/  FMUL.FTZ R86, R38, R85.reuse ;  /* 0x0000005526567220 */ /* 0x080fe20000410000 */
[----:B------:R-:W-:Y:S02]  /*6490*/  HADD2.F32 R83, -RZ, R83.H1_H1 ;  /* 0x30000053ff537230 */ /* 0x000fe40000004100 */
[----:B------:R-:W-:Y:S01]  /*64a0*/  FMUL.FTZ R85, R37, R85 ;  /* 0x0000005525557220 */ /* 0x000fe20000410000 */
[----:B------:R-:W-:-:S02]  /*64b0*/  HADD2.F32 R81, -RZ, R81.H1_H1 ;  /* 0x30000051ff517230 */ /* 0x000fc40000004100 */
[----:B------:R-:W-:Y:S01]  /*64c0*/  FFMA.FTZ R5, R39, R82, R92 ;  /* 0x0000005227057223 */ /* 0x000fe2000001005c */
[----:B------:R-:W-:Y:S02]  /*64d0*/  HADD2.F32 R36, -RZ, R36.H1_H1 ;  /* 0x30000024ff247230 */ /* 0x000fe40000004100 */
[----:B------:R-:W-:Y:S01]  /*64e0*/  FMUL.FTZ R15, R35, R83 ;  /* 0x00000053230f7220 */ /* 0x000fe20000410000 */
        /* <DEDUP_REMOVED lines=8> */
[----:B------:R-:W-:-:S02]  /*6570*/  F2FP.SATFINITE.E4M3.F32.PACK_AB_MERGE_C R85, R85, R88, RZ ;  /* 0x000000585555723e */ /* 0x000fc400048070ff */
[----:B------:R-:W-:Y:S02]  /*6580*/  F2FP.SATFINITE.E4M3.F32.PACK_AB_MERGE_C R11, R15, R4, R11 ;  /* 0x000000040f0b723e */ /* 0x000fe4000480700b */
[----:B------:R-:W-:Y:S02]  /*6590*/  F2FP.SATFINITE.E4M3.F32.PACK_AB_MERGE_C R9, R9, R30, R6 ;  /* 0x0000001e0909723e */ /* 0x000fe40004807006 */
[----:B------:R-:W-:Y:S02]  /*65a0*/  F2FP.SATFINITE.E4M3.F32.PACK_AB_MERGE_C R13, R7, R32, R13 ;  /* 0x00000020070d723e */ /* 0x000fe4000480700d */
[----:B------:R-:W-:-:S07]  /*65b0*/  F2FP.SATFINITE.E4M3.F32.PACK_AB_MERGE_C R15, R82, R5, R85 ;  /* 0x00000005520f723e */ /* 0x000fce0004807055 */
.L_x_13180:
[----:B------:R-:W-:Y:S05]  /*65c0*/  BSYNC B1 ;  /* 0x0000000000017941 */ /* 0x000fea0003800000 */
.L_x_13179:
[----:B0-----:R0:W-:Y:S01]  /*65d0*/  ST.E.128 desc[UR40][R28.64], R8 ;  /* 0x000000081c007985 */ /* 0x0011e2000c101d28 */
[----:B------:R-:W-:-:S13]  /*65e0*/  ISETP.GE.AND P5, PT, R31, R84, PT ;  /* 0x000000541f00720c */ /* 0x000fda0003fa6270 */
[----:B------:R-:W-:Y:S05]  /*65f0*/  @P5 BRA `(.L_x_13158) ;  /* 0x0000000000f85947 */ /* 0x000fea0003800000 */
[----:B------:R-:W-:-:S04]  /*6600*/  IADD3 R4, P5, R79, R31, RZ ;  /* 0x0000001f4f047210 */ /* 0x000fc80007fbe0ff */
[----:B------:R-:W-:-:S05]  /*6610*/  LEA.HI.X.SX32 R5, R31, R78, 0x1, P5 ;  /* 0x0000004e1f057211 */ /* 0x000fca00028f0eff */
[----:B--2---:R2:W-:Y:S01]  /*6620*/  ST.E.128 desc[UR40][R4.64], R12 ;  /* 0x0000000c04007985 */ /* 0x0045e2000c101d28 */
[----:B------:R-:W-:Y:S05]  /*6630*/  BRA `(.L_x_13158) ;  /* 0x0000000000e87947 */ /* 0x000fea0003800000 */
.L_x_13150:
[----:B------:R-:W-:-:S13]  /*6640*/  ISETP.NE.AND P0, PT, R153, 0x3, PT ;  /* 0x000000039900780c */ /* 0x000fda0003f05270 */
[----:B------:R-:W-:Y:S05]  /*6650*/  @!P0 BRA `(.L_x_13181) ;  /* 0x0000000000048947 */ /* 0x000fea0003800000 */
[----:B------:R-:W-:Y:S01]  /*6660*/  BPT.TRAP 0x1 ;  /* 0x000000040000795c */ /* 0x000fe20000300000 */
.L_x_13181:
[----:B------:R-:W-:Y:S01]  /*6670*/  IMAD R70, R19, 0x8, R18 ;  /* 0x0000000813467824 */ /* 0x000fe200078e0212 */
[----:B------:R-:W-:Y:S01]  /*6680*/  SHF.L.U32 R76, R157, 0x1f, RZ ;  /* 0x0000001f9d4c7819 */ /* 0x000fe200000006ff */
[----:B------:R-:W-:Y:S01]  /*6690*/  BSSY B1, `(.L_x_13182) ;  /* 0x0000004000017945 */ /* 0x000fe20003800000 */
[----:B------:R-:W-:Y:S02]  /*66a0*/  SHF.R.S32.HI R73, RZ, 0x1f, R74 ;  /* 0x0000001fff497819 */ /* 0x000fe4000001144a */
[----:B------:R-:W0:Y:S02]  /*66b0*/  SYNCS.PHASECHK.TRANS64.TRYWAIT P5, [R70+URZ+0x19c90], R76 ;  /* 0x019c904c460075a7 */ /* 0x000e2400080a017f */
[----:B0-----:R-:W-:Y:S05]  /*66c0*/  @!P5 BRA `(.L_x_13183) ;  /* 0x0000019c00dcd947 */ /* 0x001fea0003800000 */
.L_x_13437:
[----:B------:R-:W-:Y:S05]  /*66d0*/  BSYNC B1 ;  /* 0x0000000000017941 */ /* 0x000fea0003800000 */
.L_x_13182:
        /* <DEDUP_REMOVED lines=19> */
[----:B-1----:R-:W-:Y:S02]  /*6810*/  IADD3 R8, R8, -0x80, RZ ;  /* 0xffffff8008087810 */ /* 0x002fe40007ffe0ff */
[----:B------:R-:W-:Y:S02]  /*6820*/  IADD3 R4, P6, R4, UR6, RZ ;  /* 0x0000000604047c10 */ /* 0x000fe4000ffde0ff */
[----:B------:R-:W-:Y:S02]  /*6830*/  LEA.HI R8, R8, R8, RZ, 0x1 ;  /* 0x0000000808087211 */ /* 0x000fe400078f08ff */
[----:B------:R-:W-:Y:S02]  /*6840*/  IADD3.X R13, R13, UR7, RZ, P6, !PT ;  /* 0x000000070d0d7c10 */ /* 0x000fe4000b7fe4ff */
[----:B------:R-:W-:-:S04]  /*6850*/  SHF.R.S32.HI R8, RZ, 0x1, R8 ;  /* 0x00000001ff087819 */ /* 0x000fc80000011408 */
[----:B------:R-:W-:Y:S01]  /*6860*/  ISETP.GT.AND P5, PT, R71, R8, PT ;  /* 0x000000084700720c */ /* 0x000fe20003fa4270 */
[----:B------:R-:W-:-:S12]  /*6870*/  BRA.DIV UR4, `(.L_x_13184) ;  /* 0x0000019e04847947 */ /* 0x000fd8000b800000 */
[----:B------:R1:W2:Y:S04]  /*6880*/  SHFL.IDX PT, R29, R13, RZ, 0x1e1f ;  /* 0x001e1fff0d1d7589 */ /* 0x0002a800000e0000 */
[----:B------:R1:W3:Y:S02]  /*6890*/  SHFL.IDX PT, R14, R4, RZ, 0x1e1f ;  /* 0x001e1fff040e7589 */ /* 0x0002e400000e0000 */
.L_x_13441:
[----:B------:R-:W-:Y:S05]  /*68a0*/  @!P5 BRA `(.L_x_13158) ;  /* 0x00000000004cd947 */ /* 0x000fea0003800000 */
[----:B------:R-:W4:Y:S01]  /*68b0*/  LDL R10, [R1+0x10] ;  /* 0x00001000010a7983 */ /* 0x000f220000100800 */
[----:B------:R-:W-:-:S03]  /*68c0*/  ULDC UR4, c[0x0][0x2f4] ;  /* 0x0000bd0000047ab9 */ /* 0x000fc60000000800 */
        /* <DEDUP_REMOVED lines=11> */
[----:B------:R-:W-:-:S03]  /*6980*/  ISETP.GE.AND P6, PT, R156, UR4, PT ;  /* 0x000000049c007c0c */ /* 0x000fc6000bfc6270 */
[----:B--2---:R1:W-:Y:S10]  /*6990*/  @!P5 ST.E.128 desc[UR40][R8.64], R4 ;  /* 0x000000040800d985 */ /* 0x0043f4000c101d28 */
[----:B------:R-:W2:Y:S01]  /*69a0*/  @!P6 LDS.128 R4, [R69+0x15800] ;  /* 0x015800004504e984 */ /* 0x000ea20000000c00 */
[----:B-1----:R-:W-:-:S05]  /*69b0*/  @!P6 IADD3 R8, P5, R156, R14, RZ ;  /* 0x0000000e9c08e210 */ /* 0x002fca0007fbe0ff */
[----:B-----5:R-:W-:-:S05]  /*69c0*/  @!P6 IMAD.X R9, R29, 0x1, R11, P5 ;  /* 0x000000011d09e824 */ /* 0x020fca00028e060b */
[----:B--2---:R4:W-:Y:S03]  /*69d0*/  @!P6 ST.E.128 desc[UR40][R8.64], R4 ;  /* 0x000000040800e985 */ /* 0x0049e6000c101d28 */
.L_x_13158:
[----:B------:R-:W-:Y:S05]  /*69e0*/  BSYNC B0 ;  /* 0x0000000000007941 */ /* 0x000fea0003800000 */
.L_x_13149:
        /* <DEDUP_REMOVED lines=16> */
.L_x_13186:
[----:B------:R-:W-:Y:S05]  /*6af0*/  BSYNC B0 ;  /* 0x0000000000007941 */ /* 0x000fea0003800000 */
.L_x_13185:
[----:B------:R-:W0:Y:S01]  /*6b00*/  SYNCS.PHASECHK.TRANS64.TRYWAIT P0, [R70+URZ+0x19cb0], R76 ;  /* 0x019cb04c460075a7 */ /* 0x000e22000800017f */
[----:B------:R-:W-:Y:S04]  /*6b10*/  BSSY B0, `(.L_x_13187) ;  /* 0x0000002000007945 */ /* 0x000fe80003800000 */
[----:B0-----:R-:W-:Y:S05]  /*6b20*/  @!P0 BRA `(.L_x_13188) ;  /* 0x0000019c001c8947 */ /* 0x001fea0003800000 */
.L_x_13442:
[----:B------:R-:W-:Y:S05]  /*6b30*/  BSYNC B0 ;  /* 0x0000000000007941 */ /* 0x000fea0003800000 */
.L_x_13187:
        /* <DEDUP_REMOVED lines=38> */
[----:B------:R-:W-:-:S03]  /*6da0*/  ISETP.GE.AND P6, PT, R156, UR4, PT ;  /* 0x000000049c007c0c */ /* 0x000fc6000bfc6270 */
[----:B----4-:R1:W-:Y:S10]  /*6db0*/  @!P0 ST.E.128 desc[UR40][R8.64], R4 ;  /* 0x0000000408008985 */ /* 0x0103f4000c101d28 */
[----:B------:R-:W2:Y:S01]  /*6dc0*/  @!P6 LDS.128 R4, [R69+0xb000] ;  /* 0x00b000004504e984 */ /* 0x000ea20000000c00 */
[----:B-1----:R-:W-:-:S05]  /*6dd0*/  @!P6 IADD3 R8, P0, R156, R13, RZ ;  /* 0x0000000d9c08e210 */ /* 0x002fca0007f1e0ff */
[----:B-----5:R-:W-:-:S05]  /*6de0*/  @!P6 IMAD.X R9, R11, 0x1, R12, P0 ;  /* 0x000000010b09e824 */ /* 0x020fca00000e060c */
[----:B--2---:R1:W-:Y:S03]  /*6df0*/  @!P6 ST.E.128 desc[UR40][R8.64], R4 ;  /* 0x000000040800e985 */ /* 0x0043e6000c101d28 */
.L_x_13190:
[----:B------:R-:W-:Y:S05]  /*6e00*/  BSYNC B0 ;  /* 0x0000000000007941 */ /* 0x000fea0003800000 */
.L_x_13189:
[----:B------:R-:W-:Y:S01]  /*6e10*/  @!PT LDS RZ, [RZ] ;  /* 0x00000000fffff984 */ /* 0x000fe20000000800 */
[----:B------:R-:W-:Y:S01]  /*6e20*/  @!PT LDS RZ, [RZ] ;  /* 0x00000000fffff984 */ /* 0x000fe20000000800 */
[----:B------:R-:W-:Y:S01]  /*6e30*/  @!PT LDS RZ, [RZ] ;  /* 0x00000000fffff984 */ /* 0x000fe20000000800 */
[----:B------:R-:W-:Y:S01]  /*6e40*/  @!PT LDS RZ, [RZ] ;  /* 0x00000000fffff984 */ /* 0x000fe20000000800 */
[----:B------:R2:W-:Y:S06]  /*6e50*/  MEMBAR.ALL.CTA ;  /* 0x0000000000007992 */ /* 0x0005ec0000008000 */
[----:B--2---:R-:W2:Y:S01]  /*6e60*/  FENCE.VIEW.ASYNC.S ;  /* 0x00000000000073c6 */ /* 0x004ea20000000000 */
[----:B0-----:R-:W-:Y:S01]  /*6e70*/  @!P5 VIADD R70, R70, 0x19cc0 ;  /* 0x00019cc04646d836 */ /* 0x001fe20000000000 */
[----:B--2---:R2:W-:Y:S04]  /*6e80*/  BAR.SYNC.DEFER_BLOCKING R56, 0x80 ;  /* 0x000200380000751d */ /* 0x0045e80000010000 */
[----:B------:R-:W-:Y:S01]  /*6e90*/  @!P5 PRMT R70, RZ, 0x654, R70 ;  /* 0x00000654ff46d816 */ /* 0x000fe20000000046 */
[----:B------:R-:W-:Y:S01]  /*6ea0*/  VIADD R19, R19, 0x1 ;  /* 0x0000000113137836 */ /* 0x000fe20000000000 */
[----:B------:R-:W-:-:S02]  /*6eb0*/  PLOP3.LUT P0, PT, PT, PT, PT, 0x8, 0x0 ;  /* 0x000000000000781c */ /* 0x000fc40003f0e170 */
[----:B------:R2:W-:Y:S02]  /*6ec0*/  @!P5 SYNCS.ARRIVE.TRANS64.RED.A1T0 RZ, [R70+URZ], RZ ;  /* 0x000000ff46ffd9a7 */ /* 0x0005e4000810043f */
[----:B------:R-:W-:-:S04]  /*6ed0*/  ISETP.NE.AND P5, PT, R19, 0x2, PT ;  /* 0x000000021300780c */ /* 0x000fc80003fa5270 */
[----:B-1----:R-:W-:Y:S02]  /*6ee0*/  SEL R4, RZ, 0x1, P5 ;  /* 0x00000001ff047807 */ /* 0x002fe40002800000 */
[----:B------:R-:W-:Y:S02]  /*6ef0*/  SEL R19, R19, RZ, P5 ;  /* 0x000000ff13137207 */ /* 0x000fe40002800000 */
[----:B------:R-:W-:Y:S01]  /*6f00*/  LOP3.LUT R157, R157, R4, RZ, 0x3c, !PT ;  /* 0x000000049d9d7212 */ /* 0x000fe200078e3cff */
[----:B------:R-:W-:Y:S06]  /*6f10*/  @P4 BRA `(.L_x_13191) ;  /* 0xffffffb400904947 */ /* 0x000fec000383ffff */
.L_x_13144:
[----:B------:R-:W2:Y:S01]  /*6f20*/  LDL R4, [R1+0x2c] ;  /* 0x00002c0001047983 */ /* 0x000ea20000100800 */
[----:B------:R-:W1:Y:S01]  /*6f30*/  LDC R0, c[0x0][0x448] ;  /* 0x00011200ff007b82 */ /* 0x000e620000000800 */
[----:B------:R-:W-:Y:S01]  /*6f40*/  BSSY B0, `(.L_x_13192) ;  /* 0x0000011000007945 */ /* 0x000fe20003800000 */
[----:B------:R-:W-:Y:S01]  /*6f50*/  IMAD.MOV.U32 R88, RZ, RZ, RZ ;  /* 0x000000ffff587224 */ /* 0x000fe200078e00ff */
[----:B-1----:R-:W-:-:S13]  /*6f60*/  ISETP.NE.AND P1, PT, R0, 0x1, PT ;  /* 0x000000010000780c */ /* 0x002fda0003f25270 */
[----:B------:R-:W1:Y:S08]  /*6f70*/  @P1 LDC R0, c[0x0][0x44c] ;  /* 0x00011300ff001b82 */ /* 0x000e700000000800 */
[----:B------:R-:W0:Y:S01]  /*6f80*/  @P1 LDC R5, c[0x0][0x450] ;  /* 0x00011400ff051b82 */ /* 0x000e220000000800 */
[----:B--2---:R-:W-:-:S04]  /*6f90*/  VIADD R3, R4, 0xbf ;  /* 0x000000bf04037836 */ /* 0x004fc80000000000 */
[----:B-1----:R-:W-:-:S05]  /*6fa0*/  @P1 IMAD.HI.U32 R0, R3, R0, RZ ;  /* 0x0000000003001227 */ /* 0x002fca00078e00ff */
[----:B0-----:R-:W-:-:S05]  /*6fb0*/  @P1 SHF.R.U32.HI R3, RZ, R5, R0 ;  /* 0x00000005ff031219 */ /* 0x001fca0000011600 */
[----:B------:R-:W-:-:S05]  /*6fc0*/  IMAD.IADD R3, R40, 0x1, R3 ;  /* 0x0000000128037824 */ /* 0x000fca00078e0203 */
[----:B------:R-:W-:-:S04]  /*6fd0*/  SHF.R.S32.HI R0, RZ, 0x1f, R3 ;  /* 0x0000001fff007819 */ /* 0x000fc80000011403 */
[----:B------:R-:W-:-:S04]  /*6fe0*/  LEA.HI R0, R0, R3, RZ, 0x7 ;  /* 0x0000000300007211 */ /* 0x000fc800078f38ff */
[----:B------:R-:W-:-:S04]  /*6ff0*/  SHF.R.S32.HI R0, RZ, 0x7, R0 ;  /* 0x00000007ff007819 */ /* 0x000fc80000011400 */
[----:B------:R-:W-:-:S04]  /*7000*/  VIMNMX R27, R27, R0, PT ;  /* 0x000000001b1b7248 */ /* 0x000fc80003fe0100 */
[----:B------:R-:W-:Y:S01]  /*7010*/  ISETP.GE.AND P1, PT, R27, 0x1, PT ;  /* 0x000000011b00780c */ /* 0x000fe20003f26270 */
[----:B------:R-:W-:-:S12]  /*7020*/  @P0 BRA `(.L_x_13193) ;  /* 0x0000000000080947 */ /* 0x000fd80003800000 */
[----:B------:R-:W0:Y:S02]  /*7030*/  FENCE.VIEW.ASYNC.G ;  /* 0x00000000000073c6 */ /* 0x000e240000000100 */
[----:B0-----:R-:W-:Y:S06]  /*7040*/  BAR.ARV 0xc, 0x200 ;  /* 0x0308000000007b1d */ /* 0x001fec0000002000 */
.L_x_13193:
[----:B------:R-:W-:Y:S05]  /*7050*/  BSYNC B0 ;  /* 0x0000000000007941 */ /* 0x000fea0003800000 */
.L_x_13192:
        /* <DEDUP_REMOVED lines=15> */
[----:B------:R0:W1:Y:S01]  /*7150*/  F2I.FTZ.U32.TRUNC.NTZ R3, R2 ;  /* 0x0000000200037305 */ /* 0x000062000021f000 */
[----:B------:R-:W-:Y:S01]  /*7160*/  ISETP.GE.AND P2, PT, R0, RZ, PT ;  /* 0x000000ff0000720c */ /* 0x000fe20003f46270 */
[----:B0-----:R-:W-:Y:S01]  /*7170*/  IMAD.MOV.U32 R2, RZ, RZ, RZ ;  /* 0x000000ffff027224 */ /* 0x001fe200078e00ff */
[----:B-1----:R-:W-:-:S05]  /*7180*/  IADD3 R8, RZ, -R3, RZ ;  /* 0x80000003ff087210 */ /* 0x002fca0007ffe0ff */
        /* <DEDUP_REMOVED lines=14> */
.L_x_13195:
[----:B------:R-:W-:Y:S05]  /*7270*/  BSYNC B0 ;  /* 0x0000000000007941 */ /* 0x000fea0003800000 */
.L_x_13194:
        /* <DEDUP_REMOVED lines=59> */
[----:B----4-:R-:W-:Y:S02]  /*7630*/  IMAD.U32 R11, RZ, RZ, UR5 ;  /* 0x00000005ff0b7e24 */ /* 0x010fe4000f8e00ff */
[----:B------:R-:W-:Y:S02]  /*7640*/  IMAD.MOV.U32 R8, RZ, RZ, 0x70 ;  /* 0x00000070ff087424 */ /* 0x000fe400078e00ff */
[----:B------:R-:W-:Y:S02]  /*7650*/  IMAD.MOV.U32 R12, RZ, RZ, 0x1 ;  /* 0x00000001ff0c7424 */ /* 0x000fe400078e00ff */
[----:B------:R-:W-:-:S07]  /*7660*/  IMAD.MOV.U32 R13, RZ, RZ, RZ ;  /* 0x000000ffff0d7224 */ /* 0x000fce00078e00ff */
[----:B------:R-:W-:-:S07]  /*7670*/  LEPC R20, `(.L_x_13198) ;  /* 0x000000001014794e */ /* 0x000fce0000000000 */
[----:B0--3-5:R-:W-:Y:S05]  /*7680*/  CALL.ABS.NOINC R2 ;  /* 0x0000000002007343 */ /* 0x029fea0003c00000 */
.L_x_13198:
[----:B------:R-:W-:Y:S05]  /*7690*/  BSYNC B6 ;  /* 0x0000000000067941 */ /* 0x000fea0003800000 */
.L_x_13197:
        /* <DEDUP_REMOVED lines=9> */
[----:B----4-:R-:W0:Y:S08]  /*7730*/  @P0 LDC.64 R10, c[0x0][0x9a8] ;  /* 0x00026a00ff0a0b82 */ /* 0x010e300000000a00 */
        /* <DEDUP_REMOVED lines=38> */
.L_x_13202:
[----:B-1----:R1:W2:Y:S02]  /*79a0*/  SYNCS.PHASECHK.TRANS64.TRYWAIT P0, [R18+URZ+0x19c00], R3 ;  /* 0x019c0003120075a7 */ /* 0x0022a4000800017f */
[----:B--2---:R-:W-:Y:S05]  /*79b0*/  @!P0 NANOSLEEP.SYNCS 0x989680 ;  /* 0x009896800000895d */ /* 0x004fea0003900000 */
[----:B------:R-:W2:Y:S02]  /*79c0*/  @!P0 SYNCS.PHASECHK.TRANS64 P0, [R18+URZ+0x19c00], R3 ;  /* 0x019c0003120085a7 */ /* 0x000ea4000800007f */
[----:B--2---:R-:W-:Y:S05]  /*79d0*/  @!P0 BRA `(.L_x_13202) ;  /* 0xfffffffc00f08947 */ /* 0x004fea000383ffff */
.L_x_13201:
[----:B------:R-:W-:Y:S05]  /*79e0*/  BSYNC B0 ;  /* 0x0000000000007941 */ /* 0x000fea0003800000 */
.L_x_13200:
[----:B------:R-:W-:Y:S05]  /*79f0*/  BRA `(.L_x_13203) ;  /* 0x00000044007c7947 */ /* 0x000fea0003800000 */
.L_x_13199:
        /* <DEDUP_REMOVED lines=30> */
.L_x_13205:
[----:B------:R-:W-:Y:S05]  /*7be0*/  BSYNC B6 ;  /* 0x0000000000067941 */ /* 0x000fea0003800000 */
.L_x_13204:
        /* <DEDUP_REMOVED lines=44> */
.L_x_13448:
[----:B------:R-:W5:Y:S04]  /*7eb0*/  LDL R6, [R1+0x30] ;  /* 0x0000300001067983 */ /* 0x000f680000100800 */
[----:B------:R-:W2:Y:S01]  /*7ec0*/  LDL R7, [R1+0x60] ;  /* 0x0000600001077983 */ /* 0x000ea20000100800 */
[----:B------:R-:W-:Y:S01]  /*7ed0*/  BSSY B1, `(.L_x_13209) ;  /* 0x000002f000017945 */ /* 0x000fe20003800000 */
[----:B------:R-:W-:Y:S02]  /*7ee0*/  CS2R R8, SRZ ;  /* 0x0000000000087805 */ /* 0x000fe4000001ff00 */
[----:B------:R-:W-:Y:S02]  /*7ef0*/  CS2R R12, SRZ ;  /* 0x00000000000c7805 */ /* 0x000fe4000001ff00 */
[----:B------:R-:W-:-:S02]  /*7f00*/  CS2R R26, SRZ ;  /* 0x00000000001a7805 */ /* 0x000fc4000001ff00 */
[----:B------:R-:W-:Y:S02]  /*7f10*/  CS2R R14, SRZ ;  /* 0x00000000000e7805 */ /* 0x000fe4000001ff00 */
[----:B------:R-:W-:Y:S01]  /*7f20*/  CS2R R20, SRZ ;  /* 0x0000000000147805 */ /* 0x000fe2000001ff00 */
[----:B-----5:R-:W-:Y:S01]  /*7f30*/  IMAD R24, R6, R24, RZ ;  /* 0x0000001806187224 */ /* 0x020fe200078e02ff */
[----:B--2---:R-:W-:-:S04]  /*7f40*/  LEA.HI R6, R7, R7, RZ, 0x1 ;  /* 0x0000000707067211 */ /* 0x004fc800078f08ff */
[----:B------:R-:W-:Y:S02]  /*7f50*/  ISETP.GE.AND P0, PT, R10, R24, PT ;  /* 0x000000180a00720c */ /* 0x000fe40003f06270 */
[----:B------:R-:W-:Y:S02]  /*7f60*/  CS2R R10, SRZ ;  /* 0x00000000000a7805 */ /* 0x000fe4000001ff00 */
        /* <DEDUP_REMOVED lines=13> */
[----:B------:R-:W-:Y:S02]  /*8040*/  @!P1 IADD3 R30, P3, R154, R3, RZ ;  /* 0x000000039a1e9210 */ /* 0x000fe40007f7e0ff */
[----:B--2---:R-:W-:Y:S02]  /*8050*/  ISETP.GE.AND P2, PT, R28, UR4, PT ;  /* 0x000000041c007c0c */ /* 0x004fe4000bf46270 */
[----:B------:R-:W-:Y:S02]  /*8060*/  SHF.R.S32.HI R7, RZ, 0x1f, R28 ;  /* 0x0000001fff077819 */ /* 0x000fe4000001141c */
[----:B---3--:R-:W-:Y:S02]  /*8070*/  ISETP.GE.AND P0, PT, R32, UR4, PT ;  /* 0x0000000420007c0c */ /* 0x008fe4000bf06270 */
[----:B------:R-:W-:-:S07]  /*8080*/  SHF.R.S32.HI R9, RZ, 0x1f, R32 ;  /* 0x0000001fff097819 */ /* 0x000fce0000011420 */
[C---:B----4-:R-:W-:Y:S02]  /*8090*/  @!P2 IADD3 R38, P5, R28.reuse, R5, RZ ;  /* 0x000000051c26a210 */ /* 0x050fe40007fbe0ff */
[-C--:B------:R-:W-:Y:S02]  /*80a0*/  @!P2 IADD3 R34, P6, R28, R3.reuse, RZ ;  /* 0x000000031c22a210 */ /* 0x080fe40007fde0ff */
[----:B------:R-:W-:Y:S01]  /*80b0*/  @!P0 IADD3 R6, P4, R32, R3, RZ ;  /* 0x0000000320068210 */ /* 0x000fe20007f9e0ff */
[--C-:B------:R-:W-:Y:S01]  /*80c0*/  @!P2 IMAD.X R39, R4, 0x1, R7.reuse, P5 ;  /* 0x000000010427a824 */ /* 0x100fe200028e0607 */
[-C--:B------:R-:W-:Y:S01]  /*80d0*/  @!P0 IADD3 R32, P5, R32, R5.reuse, RZ ;  /* 0x0000000520208210 */ /* 0x080fe20007fbe0ff */
[C---:B-1----:R-:W-:Y:S01]  /*80e0*/  @!P2 IMAD.X R35, R0.reuse, 0x1, R7, P6 ;  /* 0x000000010023a824 */ /* 0x042fe200030e0607 */
[----:B------:R-:W-:Y:S01]  /*80f0*/  @!P1 SHF.R.S32.HI R3, RZ, 0x1f, R154 ;  /* 0x0000001fff039819 */ /* 0x000fe2000001149a */
[--C-:B------:R-:W-:Y:S01]  /*8100*/  @!P0 IMAD.X R7, R0, 0x1, R9.reuse, P4 ;  /* 0x0000000100078824 */ /* 0x100fe200020e0609 */
[----:B------:R-:W-:Y:S01]  /*8110*/  @!P1 IADD3 R28, P6, R154, R5, RZ ;  /* 0x000000059a1c9210 */ /* 0x000fe20007fde0ff */
[----:B------:R-:W-:Y:S01]  /*8120*/  @!P0 IMAD.X R33, R4, 0x1, R9, P5 ;  /* 0x0000000104218824 */ /* 0x000fe200028e0609 */
[----:B------:R-:W-:Y:S01]  /*8130*/  CS2R R8, SRZ ;  /* 0x0000000000087805 */ /* 0x000fe2000001ff00 */
[--C-:B------:R-:W-:Y:S01]  /*8140*/  @!P1 IMAD.X R31, R0, 0x1, R3.reuse, P3 ;  /* 0x00000001001f9824 */ /* 0x100fe200018e0603 */
[----:B------:R0:W5:Y:S01]  /*8150*/  @!P2 LD.E.64 R12, desc[UR40][R34.64] ;  /* 0x00000028220ca980 */ /* 0x000162000c101b00 */
[----:B------:R-:W-:-:S03]  /*8160*/  @!P1 IMAD.X R29, R4, 0x1, R3, P6 ;  /* 0x00000001041d9824 */ /* 0x000fc600030e0603 */
[----:B------:R0:W5:Y:S04]  /*8170*/  @!P2 LD.E.64 R14, desc[UR40][R38.64] ;  /* 0x00000028260ea980 */ /* 0x000168000c101b00 */
[----:B------:R0:W5:Y:S04]  /*8180*/  @!P1 LD.E.64 R26, desc[UR40][R30.64] ;  /* 0x000000281e1a9980 */ /* 0x000168000c101b00 */
[----:B------:R0:W5:Y:S04]  /*8190*/  @!P1 LD.E.64 R20, desc[UR40][R28.64] ;  /* 0x000000281c149980 */ /* 0x000168000c101b00 */
[----:B------:R0:W5:Y:S04]  /*81a0*/  @!P0 LD.E.64 R8, desc[UR40][R6.64] ;  /* 0x0000002806088980 */ /* 0x000168000c101b00 */
[----:B------:R0:W5:Y:S02]  /*81b0*/  @!P0 LD.E.64 R10, desc[UR40][R32.64] ;  /* 0x00000028200a8980 */ /* 0x000164000c101b00 */
.L_x_13210:
[----:B------:R-:W-:Y:S05]  /*81c0*/  BSYNC B1 ;  /* 0x0000000000017941 */ /* 0x000fea0003800000 */
.L_x_13209:
[----:B------:R-:W2:Y:S01]  /*81d0*/  SYNCS.PHASECHK.TRANS64.TRYWAIT P0, [R18+URZ+0x19c00], R41 ;  /* 0x019c0029120075a7 */ /* 0x000ea2000800017f */
[----:B------:R-:W-:Y:S01]  /*81e0*/  IMAD R25, R25, -0xc0, R24 ;  /* 0xffffff4019197824 */ /* 0x000fe200078e0218 */
[----:B------:R-:W-:Y:S04]  /*81f0*/  BSSY B1, `(.L_x_13211) ;  /* 0x0000004000017945 */ /* 0x000fe80003800000 */
[----:B------:R-:W-:-:S04]  /*8200*/  VIMNMX R25, R25, 0xc0, PT ;  /* 0x000000c019197848 */ /* 0x000fc80003fe0100 */
[----:B------:R-:W-:Y:S01]  /*8210*/  ISETP.GE.AND P1, PT, R40, R25, PT ;  /* 0x000000192800720c */ /* 0x000fe20003f26270 */
[----:B--2---:R-:W-:-:S12]  /*8220*/  @!P0 BRA `(.L_x_13212) ;  /* 0x0000018400e08947 */ /* 0x004fd80003800000 */
.L_x_13449:
[----:B------:R-:W-:Y:S05]  /*8230*/  BSYNC B1 ;  /* 0x0000000000017941 */ /* 0x000fea0003800000 */
.L_x_13211:
[----:B------:R-:W-:Y:S05]  /*8240*/  @P1 BRA `(.L_x_13213) ;  /* 0x0000003c00441947 */ /* 0x000fea0003800000 */
[----:B---3--:R-:W3:Y:S01]  /*8250*/  LDL R4, [R1+0x1c] ;  /* 0x00001c0001047983 */ /* 0x008ee20000100800 */
[----:B------:R-:W0:Y:S03]  /*8260*/  LDC R3, c[0x0][0x3f4] ;  /* 0x0000fd00ff037b82 */ /* 0x000e260000000800 */
[----:B-1----:R-:W2:Y:S01]  /*8270*/  LDL R0, [R1+0x20] ;  /* 0x0000200001007983 */ /* 0x002ea20000100800 */
[----:B------:R-:W-:Y:S01]  /*8280*/  BSSY B1, `(.L_x_13214) ;  /* 0x000007b000017945 */ /* 0x000fe20003800000 */
[-C--:B0-----:R-:W-:Y:S02]  /*8290*/  ISETP.GE.AND P0, PT, R154, R3.reuse, PT ;  /* 0x000000039a00720c */ /* 0x081fe40003f06270 */
[-C--:B---3--:R-:W-:Y:S02]  /*82a0*/  ISETP.GE.AND P1, PT, R4, R3.reuse, PT ;  /* 0x000000030400720c */ /* 0x088fe40003f26270 */
[----:B--2---:R-:W-:-:S09]  /*82b0*/  ISETP.GE.AND P2, PT, R0, R3, PT ;  /* 0x000000030000720c */ /* 0x004fd20003f46270 */
[----:B------:R-:W-:Y:S05]  /*82c0*/  @P0 BRA `(.L_x_13215) ;  /* 0x0000000400d80947 */ /* 0x000fea0003800000 */
[----:B----4-:R-:W0:Y:S01]  /*82d0*/  LDS.128 R4, [R37+0xf000] ;  /* 0x00f0000025047984 */ /* 0x010e220000000c00 */
        /* <DEDUP_REMOVED lines=13> */
[----:B------:R-:W-:-:S02]  /*83b0*/  LOP3.LUT R0, R26, 0xff, RZ, 0xc0, !PT ;  /* 0x000000ff1a007812 */ /* 0x000fc400078ec0ff */
[----:B------:R-:W-:Y:S02]  /*83c0*/  LOP3.LUT R3, R3, 0xff, RZ, 0xc0, !PT ;  /* 0x000000ff03037812 */ /* 0x000fe400078ec0ff */
[----:B------:R-:W-:Y:S02]  /*83d0*/  LOP3.LUT R29, R25, 0xff, RZ, 0xc0, !PT ;  /* 0x000000ff191d7812 */ /* 0x000fe400078ec0ff */
[----:B------:R-:W-:Y:S02]  /*83e0*/  SHF.L.U32 R25, R32, 0x10, RZ ;  /* 0x0000001020197819 */ /* 0x000fe400000006ff */
[----:B------:R-:W-:Y:S02]  /*83f0*/  PRMT R3, R3, 0x7604, R0 ;  /* 0x0000760403037816 */ /* 0x000fe40000000000 */
[----:B------:R-:W-:Y:S02]  /*8400*/  LOP3.LUT R0, R20, 0xff, RZ, 0xc0, !PT ;  /* 0x000000ff14007812 */ /* 0x000fe400078ec0ff */
[----:B------:R-:W-:-:S02]  /*8410*/  LOP3.LUT R25, R24, 0xff0000, R25, 0xf8, !PT ;  /* 0x00ff000018197812 */ /* 0x000fc400078ef819 */
[----:B------:R-:W-:Y:S02]  /*8420*/  LOP3.LUT R31, R28, 0xff0000, R31, 0xf8, !PT ;  /* 0x00ff00001c1f7812 */ /* 0x000fe400078ef81f */
[----:B------:R-:W-:Y:S02]  /*8430*/  PRMT R29, R29, 0x7604, R0 ;  /* 0x000076041d1d7816 */ /* 0x000fe40000000000 */
[----:B------:R-:W-:Y:S02]  /*8440*/  LOP3.LUT R31, R31, 0xff000000, R21, 0xf8, !PT ;  /* 0xff0000001f1f7812 */ /* 0x000fe400078ef815 */
[----:B------:R-:W-:Y:S02]  /*8450*/  LOP3.LUT R27, R25, 0xff000000, R27, 0xf8, !PT ;  /* 0xff000000191b7812 */ /* 0x000fe400078ef81b */
[----:B------:R-:W-:Y:S02]  /*8460*/  LOP3.LUT R3, R3, 0xff0000, R26, 0xf8, !PT ;  /* 0x00ff000003037812 */ /* 0x000fe400078ef81a */
[----:B0-----:R-:W-:-:S02]  /*8470*/  F2FP.F16.E4M3.UNPACK_B R0, R6.H1 ;  /* 0x00000006ff00723e */ /* 0x001fc400030006ff */
[----:B------:R-:W-:Y:S02]  /*8480*/  LOP3.LUT R29, R29, 0xff0000, R20, 0xf8, !PT ;  /* 0x00ff00001d1d7812 */ /* 0x000fe400078ef814 */
[----:B------:R-:W-:Y:S01]  /*8490*/  F2FP.F16.E4M3.UNPACK_B R32, R31 ;  /* 0x0000001fff20723e */ /* 0x000fe200020006ff */
[----:B------:R-:W-:Y:S01]  /*84a0*/  HADD2.F32 R21, -RZ, R0.H1_H1 ;  /* 0x30000000ff157230 */ /* 0x000fe20000004100 */
[----:B------:R-:W-:Y:S02]  /*84b0*/  F2FP.F16.E4M3.UNPACK_B R28, R27 ;  /* 0x0000001bff1c723e */ /* 0x000fe400020006ff */
        /* <DEDUP_REMOVED lines=87> */
.L_x_13215:
[----:B------:R-:W-:Y:S05]  /*8a30*/  BSYNC B1 ;  /* 0x0000000000017941 */ /* 0x000fea0003800000 */
.L_x_13214:
[----:B------:R-:W-:Y:S04]  /*8a40*/  BSSY B1, `(.L_x_13216) ;  /* 0x000007c000017945 */ /* 0x000fe80003800000 */
[----:B------:R-:W-:Y:S05]  /*8a50*/  @P1 BRA `(.L_x_13217) ;  /* 0x0000000400e81947 */ /* 0x000fea0003800000 */
[----:B0---4-:R-:W0:Y:S01]  /*8a60*/  LDS.128 R4, [R37+0x10800] ;  /* 0x0108000025047984 */ /* 0x011e220000000c00 */
        /* <DEDUP_REMOVED lines=121> */
.L_x_13217:
[----:B------:R-:W-:Y:S05]  /*9200*/  BSYNC B1 ;  /* 0x0000000000017941 */ /* 0x000fea0003800000 */
.L_x_13216:
[----:B------:R-:W-:Y:S05]  /*9210*/  @P2 BRA `(.L_x_13213) ;  /* 0x0000002c00502947 */ /* 0x000fea0003800000 */
[----:B01--4-:R-:W0:Y:S01]  /*9220*/  LDS.128 R4, [R37+0x12000] ;  /* 0x0120000025047984 */ /* 0x013e220000000c00 */
        /* <DEDUP_REMOVED lines=118> */
.L_x_13207:
        /* <DEDUP_REMOVED lines=32> */
.L_x_13455:
        /* <DEDUP_REMOVED lines=12> */
[----:B------:R-:W-:Y:S02]  /*9c50*/  LOP3.LUT R8, R4, 0xfffffffe, RZ, 0xc0, !PT ;  /* 0xfffffffe04087812 */ /* 0x000fe400078ec0ff */
[----:B------:R-:W-:-:S03]  /*9c60*/  CS2R R4, SRZ ;  /* 0x0000000000047805 */ /* 0x000fc6000001ff00 */
[----:B------:R-:W-:Y:S01]  /*9c70*/  IMAD.IADD R41, R9, 0x1, -R8 ;  /* 0x0000000109297824 */ /* 0x000fe200078e0a08 */
[----:B------:R-:W-:-:S04]  /*9c80*/  CS2R R8, SRZ ;  /* 0x0000000000087805 */ /* 0x000fc8000001ff00 */
[----:B------:R-:W-:Y:S01]  /*9c90*/  SHF.L.U32 R41, R41, 0x1f, RZ ;  /* 0x0000001f29297819 */ /* 0x000fe200000006ff */
[----:B------:R-:W-:Y:S06]  /*9ca0*/  @P0 BRA `(.L_x_13220) ;  /* 0x0000000000700947 */ /* 0x000fec0003800000 */
[----:B------:R-:W2:Y:S01]  /*9cb0*/  LDL R26, [R1+0x10] ;  /* 0x00001000011a7983 */ /* 0x000ea20000100800 */
        /* <DEDUP_REMOVED lines=12> */
[----:B------:R-:W-:-:S05]  /*9d80*/  @!P4 IADD3 R38, P0, R16, R3, RZ ;  /* 0x000000031026c210 */ /* 0x000fca0007f1e0ff */
[----:B-1----:R-:W-:-:S05]  /*9d90*/  @!P4 IMAD.X R39, R0, 0x1, R5, P0 ;  /* 0x000000010027c824 */ /* 0x002fca00000e0605 */
[----:B------:R0:W5:Y:S01]  /*9da0*/  @!P4 LD.E.128 R28, desc[UR40][R38.64] ;  /* 0x00000028261cc980 */ /* 0x000162000c101d00 */
[----:B--2---:R-:W-:Y:S01]  /*9db0*/  @!P5 IMAD.SHL.U32 R4, R26, 0x10, RZ ;  /* 0x000000101a04d824 */ /* 0x004fe200078e00ff */
[----:B----4-:R-:W-:-:S04]  /*9dc0*/  @!P4 IADD3 R26, P1, R16, R21, RZ ;  /* 0x00000015101ac210 */ /* 0x010fc80007f3e0ff */
[----:B------:R-:W-:Y:S01]  /*9dd0*/  @!P5 IADD3 R32, P2, R4, R3, RZ ;  /* 0x000000030420d210 */ /* 0x000fe20007f5e0ff */
[----:B---3--:R-:W-:Y:S01]  /*9de0*/  @!P4 IMAD.X R27, R20, 0x1, R5, P1 ;  /* 0x00000001141bc824 */ /* 0x008fe200008e0605 */
[----:B------:R-:W-:Y:S02]  /*9df0*/  @!P5 IADD3 R34, P3, R4, R21, RZ ;  /* 0x000000150422d210 */ /* 0x000fe40007f7e0ff */
[----:B------:R-:W-:Y:S02]  /*9e00*/  @!P5 SHF.R.S32.HI R3, RZ, 0x1f, R4 ;  /* 0x0000001fff03d819 */ /* 0x000fe40000011404 */
[----:B------:R-:W-:Y:S01]  /*9e10*/  CS2R R4, SRZ ;  /* 0x0000000000047805 */ /* 0x000fe2000001ff00 */
[----:B------:R0:W5:Y:S02]  /*9e20*/  @!P4 LD.E.128 R12, desc[UR40][R26.64] ;  /* 0x000000281a0cc980 */ /* 0x000164000c101d00 */
[--C-:B------:R-:W-:Y:S02]  /*9e30*/  @!P5 IMAD.X R33, R0, 0x1, R3.reuse, P2 ;  /* 0x000000010021d824 */ /* 0x100fe400010e0603 */
[----:B------:R-:W-:-:S03]  /*9e40*/  @!P5 IMAD.X R35, R20, 0x1, R3, P3 ;  /* 0x000000011423d824 */ /* 0x000fc600018e0603 */
[----:B------:R0:W5:Y:S04]  /*9e50*/  @!P5 LD.E.128 R8, desc[UR40][R32.64] ;  /* 0x000000282008d980 */ /* 0x000168000c101d00 */
[----:B------:R0:W5:Y:S02]  /*9e60*/  @!P5 LD.E.128 R4, desc[UR40][R34.64] ;  /* 0x000000282204d980 */ /* 0x000164000c101d00 */
.L_x_13220:
[----:B------:R-:W-:Y:S05]  /*9e70*/  BSYNC B1 ;  /* 0x0000000000017941 */ /* 0x000fea0003800000 */
.L_x_13219:
[----:B-1----:R-:W1:Y:S01]  /*9e80*/  S2R R0, SR_TID.X ;  /* 0x0000000000007919 */ /* 0x002e620000002100 */
[----:B------:R-:W2:Y:S01]  /*9e90*/  SYNCS.PHASECHK.TRANS64.TRYWAIT P0, [R18+URZ+0x19c00], R41 ;  /* 0x019c0029120075a7 */ /* 0x000ea2000800017f */
[----:B------:R-:W-:Y:S01]  /*9ea0*/  IMAD R25, R25, -0xc0, R24 ;  /* 0xffffff4019197824 */ /* 0x000fe200078e0218 */
[----:B------:R-:W-:Y:S04]  /*9eb0*/  BSSY B1, `(.L_x_13221) ;  /* 0x0000007000017945 */ /* 0x000fe80003800000 */
[----:B------:R-:W-:Y:S01]  /*9ec0*/  VIMNMX R25, R25, 0xc0, PT ;  /* 0x000000c019197848 */ /* 0x000fe20003fe0100 */
[----:B-1----:R-:W-:-:S05]  /*9ed0*/  VIADD R0, R0, 0xffffff80 ;  /* 0xffffff8000007836 */ /* 0x002fca0000000000 */
[----:B------:R-:W-:-:S04]  /*9ee0*/  LEA.HI R0, R0, R0, RZ, 0x1 ;  /* 0x0000000000007211 */ /* 0x000fc800078f08ff */
[----:B------:R-:W-:-:S04]  /*9ef0*/  SHF.R.S32.HI R0, RZ, 0x1, R0 ;  /* 0x00000001ff007819 */ /* 0x000fc80000011400 */
[----:B------:R-:W-:Y:S01]  /*9f00*/  ISETP.GE.AND P1, PT, R0, R25, PT ;  /* 0x000000190000720c */ /* 0x000fe20003f26270 */
[----:B--2---:R-:W-:-:S12]  /*9f10*/  @!P0 BRA `(.L_x_13222) ;  /* 0x0000016c00288947 */ /* 0x004fd80003800000 */
.L_x_13456:
[----:B------:R-:W-:Y:S05]  /*9f20*/  BSYNC B1 ;  /* 0x0000000000017941 */ /* 0x000fea0003800000 */
.L_x_13221:
        /* <DEDUP_REMOVED lines=25> */
[----:B------:R-:W-:Y:S02]  /*a0c0*/  LOP3.LUT R45, R45, 0xff, RZ, 0xc0, !PT ;  /* 0x000000ff2d2d7812 */ /* 0x000fe400078ec0ff */
[----:B------:R-:W-:Y:S02]  /*a0d0*/  SHF.R.U32.HI R49, RZ, 0x10, R13 ;  /* 0x00000010ff317819 */ /* 0x000fe4000001160d */
[----:B0-----:R-:W-:Y:S02]  /*a0e0*/  IADD3 R27, R21, -0x80, RZ ;  /* 0xffffff80151b7810 */ /* 0x001fe40007ffe0ff */
[----:B------:R-:W-:Y:S01]  /*a0f0*/  LOP3.LUT R21, R20, 0xff, RZ, 0xc0, !PT ;  /* 0x000000ff14157812 */ /* 0x000fe200078ec0ff */
[----:B------:R-:W-:Y:S01]  /*a100*/  IMAD.U32 R49, R49, 0x10000, RZ ;  /* 0x0001000031317824 */ /* 0x000fe200078e00ff */
[----:B------:R-:W-:-:S02]  /*a110*/  LEA.HI R32, R27, R27, RZ, 0x1 ;  /* 0x0000001b1b207211 */ /* 0x000fc400078f08ff */
[----:B------:R-:W-:Y:S02]  /*a120*/  LOP3.LUT R20, R30, 0xff, RZ, 0xc0, !PT ;  /* 0x000000ff1e147812 */ /* 0x000fe400078ec0ff */
[----:B------:R-:W-:Y:S02]  /*a130*/  LOP3.LUT R32, R32, 0xfffffffe, RZ, 0xc0, !PT ;  /* 0xfffffffe20207812 */ /* 0x000fe400078ec0ff */
[----:B------:R-:W-:Y:S02]  /*a140*/  PRMT R39, R21, 0x7604, R0 ;  /* 0x0000760415277816 */ /* 0x000fe40000000000 */
[----:B------:R-:W-:Y:S01]  /*a150*/  SHF.R.U32.HI R21, RZ, 0x8, R12 ;  /* 0x00000008ff157819 */ /* 0x000fe2000001160c */
[----:B------:R-:W-:Y:S01]  /*a160*/  IMAD.IADD R32, R27, 0x1, -R32 ;  /* 0x000000011b207824 */ /* 0x000fe200078e0a20 */
[----:B------:R-:W-:Y:S02]  /*a170*/  LOP3.LUT R27, R26, 0xff, RZ, 0xc0, !PT ;  /* 0x000000ff1a1b7812 */ /* 0x000fe400078ec0ff */
[----:B------:R-:W-:-:S02]  /*a180*/  LOP3.LUT R33, R21, 0xff, RZ, 0xc0, !PT ;  /* 0x000000ff15217812 */ /* 0x000fc400078ec0ff */
[----:B------:R-:W-:Y:S02]  /*a190*/  LEA.HI R0, R3, R32, RZ, 0x1c ;  /* 0x0000002003007211 */ /* 0x000fe400078fe0ff */
[----:B------:R-:W-:Y:S02]  /*a1a0*/  PRMT R43, R27, 0x7604, R20 ;  /* 0x000076041b2b7816 */ /* 0x000fe40000000014 */
[C---:B------:R-:W-:Y:S01]  /*a1b0*/  LEA.HI R20, R0.reuse, R0, RZ, 0x1 ;  /* 0x0000000000147211 */ /* 0x040fe200078f08ff */
[----:B------:R-:W-:Y:S01]  /*a1c0*/  IMAD.SHL.U32 R0, R0, 0x10, RZ ;  /* 0x0000001000007824 */ /* 0x000fe200078e00ff */
[----:B------:R-:W-:Y:S02]  /*a1d0*/  LOP3.LUT R32, R12, 0xff, RZ, 0xc0, !PT ;  /* 0x000000ff0c207812 */ /* 0x000fe400078ec0ff */
[----:B------:R-:W-:Y:S02]  /*a1e0*/  SHF.R.S32.HI R20, RZ, 0x1, R20 ;  /* 0x00000001ff147819 */ /* 0x000fe40000011414 */
[----:B------:R-:W-:-:S02]  /*a1f0*/  LOP3.LUT R0, R63, 0x10, R0, 0xf8, !PT ;  /* 0x000000103f007812 */ /* 0x000fc400078ef800 */
[----:B------:R-:W-:Y:S01]  /*a200*/  PRMT R47, R33, 0x7604, R32 ;  /* 0x00007604212f7816 */ /* 0x000fe20000000020 */
[----:B------:R-:W-:Y:S01]  /*a210*/  IMAD R21, R20, 0x1800, R62 ;  /* 0x0000180014157824 */ /* 0x000fe200078e023e */
[----:B------:R-:W-:Y:S02]  /*a220*/  LOP3.LUT R0, R0, R60, RZ, 0x3c, !PT ;  /* 0x0000003c00007212 */ /* 0x000fe400078e3cff */
[----:B------:R-:W-:Y:S02]  /*a230*/  PRMT R20, R25, 0x7604, R24 ;  /* 0x0000760419147816 */ /* 0x000fe40000000018 */
[----:B------:R-:W-:Y:S01]  /*a240*/  IADD3 R0, R18, R21, R0 ;  /* 0x0000001512007210 */ /* 0x000fe20007ffe000 */
[----:B------:R-:W0:Y:S01]  /*a250*/  LDS.128 R24, [R37+0xf000] ;  /* 0x00f0000025187984 */ /* 0x000e220000000c00 */
[----:B------:R-:W-:Y:S02]  /*a260*/  LOP3.LUT R21, R13, 0xff, RZ, 0xc0, !PT ;  /* 0x000000ff0d157812 */ /* 0x000fe400078ec0ff */
[----:B------:R-:W-:Y:S01]  /*a270*/  PRMT R44, R45, 0x7604, R44 ;  /* 0x000076042d2c7816 */ /* 0x000fe2000000002c */
[----:B------:R-:W2:Y:S01]  /*a280*/  LDS.128 R32, [R0+0xf000] ;  /* 0x00f0000000207984 */ /* 0x000ea20000000c00 */
[----:B------:R-:W-:-:S02]  /*a290*/  PRMT R40, R40, 0x7604, R21 ;  /* 0x0000760428287816 */ /* 0x000fc40000000015 */
[----:B------:R-:W-:Y:S02]  /*a2a0*/  SHF.R.U32.HI R21, RZ, 0x10, R29 ;  /* 0x00000010ff157819 */ /* 0x000fe4000001161d */
[----:B------:R-:W-:Y:S02]  /*a2b0*/  SHF.R.U32.HI R42, RZ, 0x8, R14 ;  /* 0x00000008ff2a7819 */ /* 0x000fe4000001160e */
[----:B------:R-:W-:Y:S01]  /*a2c0*/  SHF.R.U32.HI R45, RZ, 0x10, R31 ;  /* 0x00000010ff2d7819 */ /* 0x000fe2000001161f */
[----:B------:R-:W-:Y:S01]  /*a2d0*/  IMAD.U32 R21, R21, 0x10000, RZ ;  /* 0x0001000015157824 */ /* 0x000fe200078e00ff */
[----:B-1----:R-:W-:Y:S02]  /*a2e0*/  LOP3.LUT R41, R14, 0xff, RZ, 0xc0, !PT ;  /* 0x000000ff0e297812 */ /* 0x002fe400078ec0ff */
[----:B------:R-:W-:Y:S01]  /*a2f0*/  LOP3.LUT R42, R42, 0xff, RZ, 0xc0, !PT ;  /* 0x000000ff2a2a7812 */ /* 0x000fe200078ec0ff */
[----:B------:R-:W-:Y:S01]  /*a300*/  IMAD.U32 R45, R45, 0x10000, RZ ;  /* 0x000100002d2d7824 */ /* 0x000fe200078e00ff */
[----:B------:R-:W-:-:S02]  /*a310*/  LOP3.LUT R49, R40, 0xff0000, R49, 0xf8, !PT ;  /* 0x00ff000028317812 */ /* 0x000fc400078ef831 */
[--C-:B------:R-:W-:Y:S02]  /*a320*/  LOP3.LUT R43, R43, 0xff0000, R30.reuse, 0xf8, !PT ;  /* 0x00ff00002b2b7812 */ /* 0x100fe400078ef81e */
        /* <DEDUP_REMOVED lines=11> */
[----:B------:R-:W-:Y:S01]  /*a3e0*/  F2FP.F16.E4M3.UNPACK_B R46, R27.H1 ;  /* 0x0000001bff2e723e */ /* 0x000fe200030006ff */
[----:B------:R-:W-:Y:S01]  /*a3f0*/  HADD2.F32 R50, -RZ, R48.H0_H0 ;  /* 0x20000030ff327230 */ /* 0x000fe20000004100 */
[-C--:B------:R-:W-:Y:S02]  /*a400*/  F2FP.F16.E4M3.UNPACK_B R27, R24.reuse ;  /* 0x00000018ff1b723e */ /* 0x080fe400020006ff */
[----:B------:R-:W-:Y:S02]  /*a410*/  F2FP.F16.E4M3.UNPACK_B R40, R24.H1 ;  /* 0x00000018ff28723e */ /* 0x000fe400030006ff */
[----:B--2---:R-:W-:Y:S02]  /*a420*/  F2FP.F16.E4M3.UNPACK_B R24, R33 ;  /* 0x00000021ff18723e */ /* 0x004fe400020006ff */
[----:B------:R-:W-:Y:S02]  /*a430*/  SHF.R.U32.HI R53, RZ, 0x10, R15 ;  /* 0x00000010ff357819 */ /* 0x000fe4000001160f */
[----:B------:R-:W-:-:S02]  /*a440*/  LOP3.LUT R42, R45, 0xff000000, R31, 0xf8, !PT ;  /* 0xff0000002d2a7812 */ /* 0x000fc400078ef81f */
[----:B------:R-:W-:Y:S01]  /*a450*/  LOP3.LUT R21, R21, 0xff000000, R28, 0xf8, !PT ;  /* 0xff00000015157812 */ /* 0x000fe200078ef81c */
[----:B------:R-:W-:Y:S01]  /*a460*/  IMAD.U32 R53, R53, 0x10000, RZ ;  /* 0x0001000035357824 */ /* 0x000fe200078e00ff */
[----:B------:R-:W-:Y:S02]  /*a470*/  LOP3.LUT R31, R47, 0xff000000, R12, 0xf8, !PT ;  /* 0xff0000002f1f7812 */ /* 0x000fe400078ef80c */
[----:B------:R-:W-:Y:S02]  /*a480*/  F2FP.F16.E4M3.UNPACK_B R30, R29 ;  /* 0x0000001dff1e723e */ /* 0x000fe400020006ff */
[----:B------:R-:W-:Y:S01]  /*a490*/  LOP3.LUT R12, R51, 0xff000000, R14, 0xf8, !PT ;  /* 0xff000000330c7812 */ /* 0x000fe200078ef80e */
[----:B------:R-:W-:Y:S01]  /*a4a0*/  HADD2.F32 R14, -RZ, R24.H0_H0 ;  /* 0x20000018ff0e7230 */ /* 0x000fe20000004100 */
[-C--:B------:R-:W-:Y:S01]  /*a4b0*/  F2FP.F16.E4M3.UNPACK_B R28, R25.reuse ;  /* 0x00000019ff1c723e */ /* 0x080fe200020006ff */
[----:B------:R-:W-:Y:S01]  /*a4c0*/  HADD2.F32 R45, -RZ, R30.H0_H0 ;  /* 0x2000001eff2d7230 */ /* 0x000fe20000004100 */
[----:B------:R-:W-:Y:S01]  /*a4d0*/  F2FP.F16.E4M3.UNPACK_B R38, R25.H1 ;  /* 0x00000019ff26723e */ /* 0x000fe200030006ff */
[----:B------:R-:W-:Y:S01]  /*a4e0*/  HADD2.F32 R51, -RZ, R48.H1_H1 ;  /* 0x30000030ff337230 */ /* 0x000fe20000004100 */
[----:B------:R-:W-:Y:S01]  /*a4f0*/  F2FP.F16.E4M3.UNPACK_B R39, R33.H1 ;  /* 0x00000021ff27723e */ /* 0x000fe200030006ff */
[----:B------:R-:W-:Y:S01]  /*a500*/  HADD2.F32 R25, -RZ, R28.H0_H0 ;  /* 0x2000001cff197230 */ /* 0x000fe20000004100 */
[-C--:B------:R-:W-:Y:S01]  /*a510*/  F2FP.F16.E4M3.UNPACK_B R33, R32.reuse ;  /* 0x00000020ff21723e */ /* 0x080fe200020006ff */
[----:B------:R-:W-:Y:S01]  /*a520*/  HADD2.F32 R24, -RZ, R24.H1_H1 ;  /* 0x30000018ff187230 */ /* 0x000fe20000004100 */
[----:B------:R-:W-:Y:S01]  /*a530*/  F2FP.F16.E4M3.UNPACK_B R41, R32.H1 ;  /* 0x00000020ff29723e */ /* 0x000fe200030006ff */
[----:B------:R-:W-:Y:S01]  /*a540*/  FMUL.FTZ R32, R14, R50 ;  /* 0x000000320e207220 */ /* 0x000fe20000410000 */
[----:B------:R-:W-:Y:S01]  /*a550*/  LOP3.LUT R53, R44, 0xff0000, R53, 0xf8, !PT ;  /* 0x00ff00002c357812 */ /* 0x000fe200078ef835 */
[----:B------:R-:W-:Y:S01]  /*a560*/  HADD2.F32 R28, -RZ, R28.H1_H1 ;  /* 0x3000001cff1c7230 */ /* 0x000fe20000004100 */
[----:B------:R-:W-:Y:S01]  /*a570*/  F2FP.F16.E4M3.UNPACK_B R44, R35 ;  /* 0x00000023ff2c723e */ /* 0x000fe200020006ff */
[----:B------:R-:W-:Y:S01]  /*a580*/  FMUL.FTZ R55, R24, R51 ;  /* 0x0000003318377220 */ /* 0x000fe20000410000 */
[----:B------:R-:W-:Y:S01]  /*a590*/  F2FP.F16.E4M3.UNPACK_B R47, R35.H1 ;  /* 0x00000023ff2f723e */ /* 0x000fe200030006ff */
[-C--:B------:R-:W-:Y:S01]  /*a5a0*/  FMUL.FTZ R35, R14, R45.reuse ;  /* 0x0000002d0e237220 */ /* 0x080fe20000410000 */
[----:B------:R-:W-:Y:S01]  /*a5b0*/  FFMA.FTZ R14, R25, R45, -R32 ;  /* 0x0000002d190e7223 */ /* 0x000fe20000010820 */
[----:B------:R-:W-:-:S02]  /*a5c0*/  F2FP.F16.E4M3.UNPACK_B R49, R49.H1 ;  /* 0x00000031ff31723e */ /* 0x000fc400030006ff */
[----:B------:R-:W-:Y:S01]  /*a5d0*/  F2FP.F16.E4M3.UNPACK_B R32, R29.H1 ;  /* 0x0000001dff20723e */ /* 0x000fe200030006ff */
[----:B------:R-:W-:Y:S01]  /*a5e0*/  FFMA.FTZ R25, R25, R50, R35 ;  /* 0x0000003219197223 */ /* 0x000fe20000010023 */
[----:B------:R-:W-:Y:S01]  /*a5f0*/  HADD2.F32 R35, -RZ, R30.H1_H1 ;  /* 0x3000001eff237230 */ /* 0x000fe20000004100 */
[----:B------:R-:W-:Y:S01]  /*a600*/  LOP3.LUT R53, R53, 0xff000000, R15, 0xf8, !PT ;  /* 0xff00000035357812 */ /* 0x000fe200078ef80f */
[----:B------:R-:W-:Y:S01]  /*a610*/  HADD2.F32 R48, -RZ, R49.H0_H0 ;  /* 0x20000031ff307230 */ /* 0x000fe20000004100 */
[----:B------:R-:W-:Y:S01]  /*a620*/  F2FP.F16.E4M3.UNPACK_B R15, R34 ;  /* 0x00000022ff0f723e */ /* 0x000fe200020006ff */
[----:B------:R-:W-:Y:S02]  /*a630*/  HADD2.F32 R29, -RZ, R39.H0_H0 ;  /* 0x20000027ff1d7230 */ /* 0x000fe40000004100 */
[----:B------:R-:W-:Y:S01]  /*a640*/  FMUL.FTZ R24, R24, R35 ;  /* 0x0000002318187220 */ /* 0x000fe20000410000 */
[----:B------:R-:W-:Y:S01]  /*a650*/  HADD2.F32 R45, -RZ, R32.H0_H0 ;  /* 0x20000020ff2d7230 */ /* 0x000fe20000004100 */
[----:B------:R-:W-:Y:S01]  /*a660*/  F2FP.F16.E4M3.UNPACK_B R54, R53.H1 ;  /* 0x00000035ff36723e */ /* 0x000fe200030006ff */
[----:B------:R-:W-:-:S02]  /*a670*/  HADD2.F32 R30, -RZ, R38.H0_H0 ;  /* 0x20000026ff1e7230 */ /* 0x000fc40000004100 */
[CC--:B------:R-:W-:Y:S01]  /*a680*/  FMUL.FTZ R57, R29.reuse, R48.reuse ;  /* 0x000000301d397220 */ /* 0x0c0fe20000410000 */
[C---:B------:R-:W-:Y:S01]  /*a690*/  FFMA.FTZ R24, R28.reuse, R51, R24 ;  /* 0x000000331c187223 */ /* 0x040fe20000010018 */
[----:B------:R-:W-:Y:S01]  /*a6a0*/  FMUL.FTZ R59, R29, R45 ;  /* 0x0000002d1d3b7220 */ /* 0x000fe20000410000 */
[----:B------:R-:W-:Y:S01]  /*a6b0*/  FFMA.FTZ R29, R28, R35, -R55 ;  /* 0x000000231c1d7223 */ /* 0x000fe20000010837 */
[C---:B------:R-:W-:Y:S01]  /*a6c0*/  FFMA.FTZ R28, R30.reuse, R45, -R57 ;  /* 0x0000002d1e1c7223 */ /* 0x040fe20000010839 */
[----:B------:R-:W-:Y:S01]  /*a6d0*/  F2FP.F16.E4M3.UNPACK_B R51, R53 ;  /* 0x00000035ff33723e */ /* 0x000fe200020006ff */
[----:B------:R-:W-:Y:S01]  /*a6e0*/  FFMA.FTZ R30, R30, R48, R59 ;  /* 0x000000301e1e7223 */ /* 0x000fe2000001003b */
[----:B------:R-:W-:Y:S01]  /*a6f0*/  F2FP.F16.E4M3.UNPACK_B R48, R42 ;  /* 0x0000002aff30723e */ /* 0x000fe200020006ff */
[----:B------:R-:W-:Y:S01]  /*a700*/  HADD2.F32 R50, -RZ, R49.H1_H1 ;  /* 0x30000031ff327230 */ /* 0x000fe20000004100 */
[----:B------:R-:W-:Y:S01]  /*a710*/  F2FP.F16.E4M3.UNPACK_B R34, R34.H1 ;  /* 0x00000022ff22723e */ /* 0x000fe200030006ff */
        /* <DEDUP_REMOVED lines=17> */
[----:B------:R-:W-:Y:S01]  /*a830*/  HADD2.F32 R49, -RZ, R48.H1_H1 ;  /* 0x30000030ff317230 */ /* 0x000fe20000004100 */
[----:B------:R-:W-:Y:S01]  /*a840*/  F2FP.F16.E4M3.UNPACK_B R48, R42.H1 ;  /* 0x0000002aff30723e */ /* 0x000fe200030006ff */
[----:B------:R-:W-:Y:S02]  /*a850*/  HADD2.F32 R42, -RZ, R44.H1_H1 ;  /* 0x3000002cff2a7230 */ /* 0x000fe40000004100 */
[----:B------:R-:W-:Y:S01]  /*a860*/  FFMA.FTZ R32, R32, R52, R59 ;  /* 0x0000003420207223 */ /* 0x000fe2000001003b */
        /* <DEDUP_REMOVED lines=22> */
[C---:B------:R-:W-:Y:S01]  /*a9d0*/  FMUL.FTZ R61, R49.reuse, R55 ;  /* 0x00000037313d7220 */ /* 0x040fe20000410000 */
[--C-:B------:R-:W-:Y:S02]  /*a9e0*/  HADD2.F32 R47, -RZ, R41.reuse.H0_H0 ;  /* 0x20000029ff2f7230 */ /* 0x100fe40000004100 */
[----:B------:R-:W-:Y:S01]  /*a9f0*/  FMUL.FTZ R56, R49, R52 ;  /* 0x0000003431387220 */ /* 0x000fe20000410000 */
[----:B------:R-:W-:Y:S02]  /*aa00*/  HADD2.F32 R51, -RZ, R50.H0_H0 ;  /* 0x20000032ff337230 */ /* 0x000fe40000004100 */
[----:B------:R-:W-:Y:S02]  /*aa10*/  HADD2.F32 R48, -RZ, R40.H0_H0 ;  /* 0x20000028ff307230 */ /* 0x000fe40000004100 */
[----:B------:R-:W-:Y:S01]  /*aa20*/  FMUL.FTZ R57, R47, R54 ;  /* 0x000000362f397220 */ /* 0x000fe20000410000 */
[----:B------:R-:W-:-:S02]  /*aa30*/  HADD2.F32 R41, -RZ, R41.H1_H1 ;  /* 0x30000029ff297230 */ /* 0x000fc40000004100 */
[----:B------:R-:W-:Y:S01]  /*aa40*/  FMUL.FTZ R59, R47, R51 ;  /* 0x000000332f3b7220 */ /* 0x000fe20000410000 */
[----:B------:R-:W-:Y:S02]  /*aa50*/  HADD2.F32 R50, -RZ, R50.H1_H1 ;  /* 0x30000032ff327230 */ /* 0x000fe40000004100 */
[C---:B------:R-:W-:Y:S01]  /*aa60*/  FFMA.FTZ R47, R46.reuse, R52, -R61 ;  /* 0x000000342e2f7223 */ /* 0x040fe2000001083d */
[----:B------:R-:W-:Y:S01]  /*aa70*/  FFMA.FTZ R49, R46, R55, R56 ;  /* 0x000000372e317223 */ /* 0x000fe20000010038 */
[----:B------:R-:W-:Y:S02]  /*aa80*/  HADD2.F32 R52, -RZ, R53.H1_H1 ;  /* 0x30000035ff347230 */ /* 0x000fe40000004100 */
[C---:B------:R-:W-:Y:S01]  /*aa90*/  FFMA.FTZ R46, R48.reuse, R51, -R57 ;  /* 0x00000033302e7223 */ /* 0x040fe20000010839 */
[----:B------:R-:W-:Y:S01]  /*aaa0*/  F2FP.F16.E4M3.UNPACK_B R53, R31 ;  /* 0x0000001fff35723e */ /* 0x000fe200020006ff */
[----:B------:R-:W-:Y:S01]  /*aab0*/  HADD2.F32 R40, -RZ, R40.H1_H1 ;  /* 0x30000028ff287230 */ /* 0x000fe20000004100 */
[----:B------:R-:W-:Y:S01]  /*aac0*/  F2FP.F16.E4M3.UNPACK_B R51, R21 ;  /* 0x00000015ff33723e */ /* 0x000fe200020006ff */
[C---:B------:R-:W-:Y:S01]  /*aad0*/  FMUL.FTZ R31, R41.reuse, R50 ;  /* 0x00000032291f7220 */ /* 0x040fe20000410000 */
[----:B------:R-:W-:Y:S01]  /*aae0*/  FFMA.FTZ R48, R48, R54, R59 ;  /* 0x0000003630307223 */ /* 0x000fe2000001003b */
[----:B------:R-:W-:Y:S01]  /*aaf0*/  FMUL.FTZ R21, R41, R52 ;  /* 0x0000003429157220 */ /* 0x000fe20000410000 */
[----:B------:R-:W-:-:S02]  /*ab00*/  HADD2.F32 R54, -RZ, R53.H0_H0 ;  /* 0x20000035ff367230 */ /* 0x000fc40000004100 */
[C---:B------:R-:W-:Y:S01]  /*ab10*/  FFMA.FTZ R31, R40.reuse, R52, R31 ;  /* 0x00000034281f7223 */ /* 0x040fe2000001001f */
[----:B------:R-:W-:Y:S02]  /*ab20*/  HADD2.F32 R41, -RZ, R33.H0_H0 ;  /* 0x20000021ff297230 */ /* 0x000fe40000004100 */
[----:B------:R-:W-:Y:S01]  /*ab30*/  FFMA.FTZ R21, R40, R50, -R21 ;  /* 0x0000003228157223 */ /* 0x000fe20000010815 */
        /* <DEDUP_REMOVED lines=20> */
[----:B------:R-:W-:Y:S01]  /*ac80*/  HADD2.F32 R55, -RZ, R55.H1_H1 ;  /* 0x30000037ff377230 */ /* 0x000fe20000004100 */
[----:B------:R-:W-:Y:S01]  /*ac90*/  F2FP.F16.E4M3.UNPACK_B R12, R12 ;  /* 0x0000000cff0c723e */ /* 0x000fe200020006ff */
[----:B------:R-:W-:Y:S02]  /*aca0*/  HADD2.F32 R34, -RZ, R34.H1_H1 ;  /* 0x30000022ff227230 */ /* 0x000fe40000004100 */
[C---:B------:R-:W-:Y:S01]  /*acb0*/  FMUL.FTZ R58, R41.reuse, R54 ;  /* 0x00000036293a7220 */ /* 0x040fe20000410000 */
[----:B------:R-:W-:Y:S02]  /*acc0*/  HADD2.F32 R51, -RZ, R52.H1_H1 ;  /* 0x30000034ff337230 */ /* 0x000fe40000004100 */
[----:B------:R-:W-:Y:S01]  /*acd0*/  FMUL.FTZ R52, R41, R56 ;  /* 0x0000003829347220 */ /* 0x000fe20000410000 */
        /* <DEDUP_REMOVED lines=23> */
[C---:B------:R-:W-:Y:S01]  /*ae50*/  FFMA.FTZ R20, R12.reuse, R41, R20 ;  /* 0x000000290c147223 */ /* 0x040fe20000010014 */
[----:B------:R-:W-:Y:S01]  /*ae60*/  FFMA.FTZ R51, R12, R27, -R51 ;  /* 0x0000001b0c337223 */ /* 0x000fe20000010833 */
[C---:B------:R-:W-:Y:S01]  /*ae70*/  FFMA.FTZ R52, R13.reuse, R26, -R52 ;  /* 0x0000001a0d347223 */ /* 0x040fe20000010834 */
[----:B------:R-:W-:Y:S01]  /*ae80*/  FFMA.FTZ R41, R13, R34, R15 ;  /* 0x000000220d297223 */ /* 0x000fe2000001000f */
[----:B------:R-:W-:Y:S02]  /*ae90*/  F2FP.SATFINITE.E4M3.F32.PACK_AB_MERGE_C R13, R35, R28, RZ ;  /* 0x0000001c230d723e */ /* 0x000fe400048070ff */
        /* <DEDUP_REMOVED lines=12> */
.L_x_13224:
[----:B------:R-:W-:Y:S05]  /*af60*/  BSYNC B1 ;  /* 0x0000000000017941 */ /* 0x000fea0003800000 */
.L_x_13223:
[----:B------:R-:W-:Y:S05]  /*af70*/  @P1 BRA `(.L_x_13213) ;  /* 0x0000000c00f81947 */ /* 0x000fea0003800000 */
[----:B0-----:R-:W2:Y:S04]  /*af80*/  LDL R27, [R1+0x10] ;  /* 0x00001000011b7983 */ /* 0x001ea80000100800 */
[----:B------:R-:W2:Y:S01]  /*af90*/  LDL R49, [R1+0xa0] ;  /* 0x0000a00001317983 */ /* 0x000ea20000100800 */
[----:B-----5:R-:W-:Y:S02]  /*afa0*/  SHF.R.U32.HI R0, RZ, 0x8, R8 ;  /* 0x00000008ff007819 */ /* 0x020fe40000011608 */
[----:B------:R-:W-:Y:S02]  /*afb0*/  LOP3.LUT R13, R8, 0xff, RZ, 0xc0, !PT ;  /* 0x000000ff080d7812 */ /* 0x000fe400078ec0ff */
[----:B------:R-:W-:Y:S02]  /*afc0*/  LOP3.LUT R0, R0, 0xff, RZ, 0xc0, !PT ;  /* 0x000000ff00007812 */ /* 0x000fe400078ec0ff */
[----:B------:R-:W-:-:S02]  /*afd0*/  SHF.R.U32.HI R26, RZ, 0x8, R9 ;  /* 0x00000008ff1a7819 */ /* 0x000fc40000011609 */
[----:B---3--:R-:W-:Y:S02]  /*afe0*/  PRMT R20, R0, 0x7604, R13 ;  /* 0x0000760400147816 */ /* 0x008fe4000000000d */
[----:B------:R-:W-:Y:S02]  /*aff0*/  LOP3.LUT R15, R9, 0xff, RZ, 0xc0, !PT ;  /* 0x000000ff090f7812 */ /* 0x000fe400078ec0ff */
[----:B------:R-:W-:Y:S02]  /*b000*/  SHF.R.U32.HI R14, RZ, 0x8, R11 ;  /* 0x00000008ff0e7819 */ /* 0x000fe4000001160b */
[----:B------:R-:W-:Y:S02]  /*b010*/  LOP3.LUT R0, R26, 0xff, RZ, 0xc0, !PT ;  /* 0x000000ff1a007812 */ /* 0x000fe400078ec0ff */
[----:B----4-:R-:W-:Y:S02]  /*b020*/  LOP3.LUT R21, R11, 0xff, RZ, 0xc0, !PT ;  /* 0x000000ff0b157812 */ /* 0x010fe400078ec0ff */
[----:B------:R-:W-:-:S02]  /*b030*/  LOP3.LUT R14, R14, 0xff, RZ, 0xc0, !PT ;  /* 0x000000ff0e0e7812 */ /* 0x000fc400078ec0ff */
[----:B------:R-:W-:Y:S02]  /*b040*/  PRMT R28, R0, 0x7604, R15 ;  /* 0x00007604001c7816 */ /* 0x000fe4000000000f */
[----:B------:R-:W-:Y:S02]  /*b050*/  SHF.R.U32.HI R24, RZ, 0x8, R4 ;  /* 0x00000008ff187819 */ /* 0x000fe40000011604 */
[----:B------:R-:W-:Y:S02]  /*b060*/  PRMT R32, R14, 0x7604, R21 ;  /* 0x000076040e207816 */ /* 0x000fe40000000015 */
[----:B------:R-:W-:Y:S02]  /*b070*/  LOP3.LUT R25, R4, 0xff, RZ, 0xc0, !PT ;  /* 0x000000ff04197812 */ /* 0x000fe400078ec0ff */
[----:B------:R-:W-:Y:S02]  /*b080*/  LOP3.LUT R24, R24, 0xff, RZ, 0xc0, !PT ;  /* 0x000000ff18187812 */ /* 0x000fe400078ec0ff */
[----:B------:R-:W-:-:S02]  /*b090*/  SHF.R.U32.HI R21, RZ, 0x8, R6 ;  /* 0x00000008ff157819 */ /* 0x000fc40000011606 */
[----:B------:R-:W-:Y:S02]  /*b0a0*/  SHF.R.U32.HI R12, RZ, 0x8, R10 ;  /* 0x00000008ff0c7819 */ /* 0x000fe4000001160a */
[----:B------:R-:W-:Y:S02]  /*b0b0*/  PRMT R33, R24, 0x7604, R25 ;  /* 0x0000760418217816 */ /* 0x000fe40000000019 */
[----:B------:R-:W-:Y:S02]  /*b0c0*/  LOP3.LUT R26, R21, 0xff, RZ, 0xc0, !PT ;  /* 0x000000ff151a7812 */ /* 0x000fe400078ec0ff */
        /* <DEDUP_REMOVED lines=19> */
[----:B------:R-:W0:Y:S01]  /*b200*/  LDS.128 R12, [R49+0xf000] ;  /* 0x00f00000310c7984 */ /* 0x000e220000000c00 */
[----:B------:R-:W-:Y:S02]  /*b210*/  PRMT R37, R26, 0x7604, R27 ;  /* 0x000076041a257816 */ /* 0x000fe4000000001b */
[----:B------:R-:W-:Y:S02]  /*b220*/  SHF.R.S32.HI R0, RZ, 0x1, R0 ;  /* 0x00000001ff007819 */ /* 0x000fe40000011400 */
[----:B------:R-:W-:-:S03]  /*b230*/  LOP3.LUT R3, R63, 0x10, R3, 0xf8, !PT ;  /* 0x000000103f037812 */ /* 0x000fc600078ef803 */
[----:B------:R-:W-:Y:S01]  /*b240*/  IMAD R21, R0, 0x1800, R62 ;  /* 0x0000180000157824 */ /* 0x000fe200078e023e */
[----:B------:R-:W-:Y:S02]  /*b250*/  LOP3.LUT R0, R3, R60, RZ, 0x3c, !PT ;  /* 0x0000003c03007212 */ /* 0x000fe400078e3cff */
[----:B------:R-:W-:Y:S02]  /*b260*/  LOP3.LUT R3, R29, 0xff, RZ, 0xc0, !PT ;  /* 0x000000ff1d037812 */ /* 0x000fe400078ec0ff */
[----:B------:R-:W-:Y:S02]  /*b270*/  IADD3 R0, R18, R21, R0 ;  /* 0x0000001512007210 */ /* 0x000fe40007ffe000 */
[----:B------:R-:W-:Y:S02]  /*b280*/  SHF.R.U32.HI R21, RZ, 0x10, R9 ;  /* 0x00000010ff157819 */ /* 0x000fe40000011609 */
[----:B------:R-:W-:Y:S01]  /*b290*/  PRMT R39, R3, 0x7604, R34 ;  /* 0x0000760403277816 */ /* 0x000fe20000000022 */
[----:B------:R-:W2:Y:S01]  /*b2a0*/  LDS.128 R24, [R0+0xf000] ;  /* 0x00f0000000187984 */ /* 0x000ea20000000c00 */
[----:B------:R-:W-:-:S02]  /*b2b0*/  LOP3.LUT R21, R21, 0xff, RZ, 0xc0, !PT ;  /* 0x000000ff15157812 */ /* 0x000fc400078ec0ff */
[----:B------:R-:W-:Y:S02]  /*b2c0*/  SHF.R.U32.HI R29, RZ, 0x10, R10 ;  /* 0x00000010ff1d7819 */ /* 0x000fe4000001160a */
[----:B------:R-:W-:Y:S02]  /*b2d0*/  SHF.R.U32.HI R3, RZ, 0x10, R8 ;  /* 0x00000010ff037819 */ /* 0x000fe40000011608 */
[----:B------:R-:W-:Y:S02]  /*b2e0*/  PRMT R21, R21, 0x7054, R28 ;  /* 0x0000705415157816 */ /* 0x000fe4000000001c */
[----:B------:R-:W-:Y:S02]  /*b2f0*/  SHF.R.U32.HI R28, RZ, 0x10, R5 ;  /* 0x00000010ff1c7819 */ /* 0x000fe40000011605 */
[----:B------:R-:W-:Y:S02]  /*b300*/  LOP3.LUT R29, R29, 0xff, RZ, 0xc0, !PT ;  /* 0x000000ff1d1d7812 */ /* 0x000fe400078ec0ff */
[----:B------:R-:W-:-:S02]  /*b310*/  LOP3.LUT R3, R3, 0xff, RZ, 0xc0, !PT ;  /* 0x000000ff03037812 */ /* 0x000fc400078ec0ff */
[----:B------:R-:W-:Y:S02]  /*b320*/  LOP3.LUT R28, R28, 0xff, RZ, 0xc0, !PT ;  /* 0x000000ff1c1c7812 */ /* 0x000fe400078ec0ff */
[----:B------:R-:W-:Y:S02]  /*b330*/  PRMT R29, R29, 0x7054, R30 ;  /* 0x000070541d1d7816 */ /* 0x000fe4000000001e */
[----:B------:R-:W-:Y:S02]  /*b340*/  PRMT R3, R3, 0x7054, R20 ;  /* 0x0000705403037816 */ /* 0x000fe40000000014 */
[----:B------:R-:W-:Y:S02]  /*b350*/  SHF.R.U32.HI R30, RZ, 0x10, R6 ;  /* 0x00000010ff1e7819 */ /* 0x000fe40000011606 */
[----:B------:R-:W-:Y:S02]  /*b360*/  SHF.R.U32.HI R20, RZ, 0x10, R4 ;  /* 0x00000010ff147819 */ /* 0x000fe40000011604 */
[----:B------:R-:W-:-:S02]  /*b370*/  PRMT R35, R28, 0x7054, R35 ;  /* 0x000070541c237816 */ /* 0x000fc40000000023 */
[----:B------:R-:W-:Y:S02]  /*b380*/  LOP3.LUT R30, R30, 0xff, RZ, 0xc0, !PT ;  /* 0x000000ff1e1e7812 */ /* 0x000fe400078ec0ff */
[----:B------:R-:W-:Y:S02]  /*b390*/  LOP3.LUT R20, R20, 0xff, RZ, 0xc0, !PT ;  /* 0x000000ff14147812 */ /* 0x000fe400078ec0ff */
[----:B------:R-:W-:Y:S02]  /*b3a0*/  PRMT R39, R32, 0x7054, R39 ;  /* 0x0000705420277816 */ /* 0x000fe40000000027 */
[----:B------:R-:W-:Y:S02]  /*b3b0*/  LOP3.LUT R34, R35, 0xff000000, R5, 0xf8, !PT ;  /* 0xff00000023227812 */ /* 0x000fe400078ef805 */
[----:B------:R-:W-:Y:S02]  /*b3c0*/  LOP3.LUT R21, R21, 0xff000000, R9, 0xf8, !PT ;  /* 0xff00000015157812 */ /* 0x000fe400078ef809 */
[----:B------:R-:W-:-:S02]  /*b3d0*/  PRMT R37, R30, 0x7054, R37 ;  /* 0x000070541e257816 */ /* 0x000fc40000000025 */
[----:B------:R-:W-:Y:S02]  /*b3e0*/  LOP3.LUT R8, R3, 0xff000000, R8, 0xf8, !PT ;  /* 0xff00000003087812 */ /* 0x000fe400078ef808 */
[----:B------:R-:W-:Y:S02]  /*b3f0*/  PRMT R33, R20, 0x7054, R33 ;  /* 0x0000705414217816 */ /* 0x000fe40000000021 */
[----:B------:R-:W-:Y:S02]  /*b400*/  LOP3.LUT R3, R29, 0xff000000, R10, 0xf8, !PT ;  /* 0xff0000001d037812 */ /* 0x000fe400078ef80a */
[----:B-1----:R-:W-:Y:S02]  /*b410*/  LOP3.LUT R41, R39, 0xff000000, R7, 0xf8, !PT ;  /* 0xff00000027297812 */ /* 0x002fe400078ef807 */
[-C--:B0-----:R-:W-:Y:S02]  /*b420*/  F2FP.F16.E4M3.UNPACK_B R11, R13.reuse ;  /* 0x0000000dff0b723e */ /* 0x081fe400020006ff */
[----:B------:R-:W-:-:S02]  /*b430*/  F2FP.F16.E4M3.UNPACK_B R30, R13.H1 ;  /* 0x0000000dff1e723e */ /* 0x000fc400030006ff */
[-C--:B------:R-:W-:Y:S01]  /*b440*/  F2FP.F16.E4M3.UNPACK_B R10, R12.reuse ;  /* 0x0000000cff0a723e */ /* 0x080fe200020006ff */
[----:B------:R-:W-:Y:S01]  /*b450*/  HADD2.F32 R9, -RZ, R11.H0_H0 ;  /* 0x2000000bff097230 */ /* 0x000fe20000004100 */
[----:B------:R-:W-:Y:S02]  /*b460*/  F2FP.F16.E4M3.UNPACK_B R28, R12.H1 ;  /* 0x0000000cff1c723e */ /* 0x000fe400030006ff */
[----:B------:R-:W-:Y:S02]  /*b470*/  F2FP.F16.E4M3.UNPACK_B R39, R34 ;  /* 0x00000022ff27723e */ /* 0x000fe400020006ff */
[----:B--2---:R-:W-:Y:S02]  /*b480*/  F2FP.F16.E4M3.UNPACK_B R13, R25 ;  /* 0x00000019ff0d723e */ /* 0x004fe400020006ff */
[----:B------:R-:W-:Y:S01]  /*b490*/  F2FP.F16.E4M3.UNPACK_B R12, R21 ;  /* 0x00000015ff0c723e */ /* 0x000fe200020006ff */
[--C-:B------:R-:W-:Y:S01]  /*b4a0*/  HADD2.F32 R40, -RZ, R39.reuse.H0_H0 ;  /* 0x20000027ff287230 */ /* 0x100fe20000004100 */
[----:B------:R-:W-:Y:S01]  /*b4b0*/  LOP3.LUT R20, R33, 0xff000000, R4, 0xf8, !PT ;  /* 0xff00000021147812 */ /* 0x000fe200078ef804 */
[----:B------:R-:W-:Y:S01]  /*b4c0*/  HADD2.F32 R39, -RZ, R39.H1_H1 ;  /* 0x30000027ff277230 */ /* 0x000fe20000004100 */
[----:B------:R-:W-:Y:S01]  /*b4d0*/  LOP3.LUT R4, R37, 0xff000000, R6, 0xf8, !PT ;  /* 0xff00000025047812 */ /* 0x000fe200078ef806 */
[--C-:B------:R-:W-:Y:S01]  /*b4e0*/  HADD2.F32 R6, -RZ, R13.reuse.H0_H0 ;  /* 0x2000000dff067230 */ /* 0x100fe20000004100 */
[-C--:B------:R-:W-:Y:S01]  /*b4f0*/  F2FP.F16.E4M3.UNPACK_B R31, R15.reuse ;  /* 0x0000000fff1f723e */ /* 0x080fe200020006ff */
[----:B------:R-:W-:Y:S01]  /*b500*/  HADD2.F32 R33, -RZ, R12.H0_H0 ;  /* 0x2000000cff217230 */ /* 0x000fe20000004100 */
[----:B------:R-:W-:Y:S01]  /*b510*/  F2FP.F16.E4M3.UNPACK_B R35, R15.H1 ;  /* 0x0000000fff23723e */ /* 0x000fe200030006ff */
[----:B------:R-:W-:Y:S01]  /*b520*/  HADD2.F32 R13, -RZ, R13.H1_H1 ;  /* 0x3000000dff0d7230 */ /* 0x000fe20000004100 */
[----:B------:R-:W-:-:S02]  /*b530*/  F2FP.F16.E4M3.UNPACK_B R15, R24 ;  /* 0x00000018ff0f723e */ /* 0x000fc400020006ff */
[----:B------:R-:W-:Y:S01]  /*b540*/  F2FP.F16.E4M3.UNPACK_B R29, R24.H1 ;  /* 0x00000018ff1d723e */ /* 0x000fe200030006ff */
[CC--:B------:R-:W-:Y:S01]  /*b550*/  FMUL.FTZ R24, R6.reuse, R40.reuse ;  /* 0x0000002806187220 */ /* 0x0c0fe20000410000 */
[-C--:B------:R-:W-:Y:S02]  /*b560*/  F2FP.F16.E4M3.UNPACK_B R32, R27.reuse ;  /* 0x0000001bff20723e */ /* 0x080fe400020006ff */
[----:B------:R-:W-:Y:S01]  /*b570*/  F2FP.F16.E4M3.UNPACK_B R37, R27.H1 ;  /* 0x0000001bff25723e */ /* 0x000fe200030006ff */
[-C--:B------:R-:W-:Y:S01]  /*b580*/  FMUL.FTZ R27, R6, R33.reuse ;  /* 0x00000021061b7220 */ /* 0x080fe20000410000 */
[----:B------:R-:W-:Y:S01]  /*b590*/  FFMA.FTZ R6, R9, R33, -R24 ;  /* 0x0000002109067223 */ /* 0x000fe20000010818 */
[----:B------:R-:W-:Y:S01]  /*b5a0*/  F2FP.F16.E4M3.UNPACK_B R25, R25.H1 ;  /* 0x00000019ff19723e */ /* 0x000fe200030006ff */
[----:B------:R-:W-:Y:S01]  /*b5b0*/  FMUL.FTZ R33, R13, R39 ;  /* 0x000000270d217220 */ /* 0x000fe20000410000 */
[----:B------:R-:W-:Y:S01]  /*b5c0*/  FFMA.FTZ R9, R9, R40, R27 ;  /* 0x0000002809097223 */ /* 0x000fe2000001001b */
[----:B------:R-:W-:Y:S01]  /*b5d0*/  F2FP.F16.E4M3.UNPACK_B R40, R34.H1 ;  /* 0x00000022ff28723e */ /* 0x000fe200030006ff */
[----:B------:R-:W-:Y:S01]  /*b5e0*/  HADD2.F32 R27, -RZ, R12.H1_H1 ;  /* 0x3000000cff1b7230 */ /* 0x000fe20000004100 */
[----:B------:R-:W-:Y:S01]  /*b5f0*/  F2FP.F16.E4M3.UNPACK_B R24, R21.H1 ;  /* 0x00000015ff18723e */ /* 0x000fe200030006ff */
[----:B------:R-:W-:Y:S01]  /*b600*/  HADD2.F32 R12, -RZ, R11.H1_H1 ;  /* 0x3000000bff0c7230 */ /* 0x000fe20000004100 */
[----:B------:R-:W-:Y:S01]  /*b610*/  F2FP.F16.E4M3.UNPACK_B R7, R26 ;  /* 0x0000001aff07723e */ /* 0x000fe200020006ff */
[----:B------:R-:W-:-:S02]  /*b620*/  HADD2.F32 R42, -RZ, R40.H0_H0 ;  /* 0x20000028ff2a7230 */ /* 0x000fc40000004100 */
[-C--:B------:R-:W-:Y:S01]  /*b630*/  FMUL.FTZ R44, R13, R27.reuse ;  /* 0x0000001b0d2c7220 */ /* 0x080fe20000410000 */
[--C-:B------:R-:W-:Y:S01]  /*b640*/  HADD2.F32 R11, -RZ, R25.reuse.H0_H0 ;  /* 0x20000019ff0b7230 */ /* 0x100fe20000004100 */
[----:B------:R-:W-:Y:S01]  /*b650*/  F2FP.F16.E4M3.UNPACK_B R26, R26.H1 ;  /* 0x0000001aff1a723e */ /* 0x000fe200030006ff */
[----:B------:R-:W-:Y:S01]  /*b660*/  HADD2.F32 R34, -RZ, R24.H0_H0 ;  /* 0x20000018ff227230 */ /* 0x000fe20000004100 */
[----:B------:R-:W-:Y:S01]  /*b670*/  F2FP.F16.E4M3.UNPACK_B R5, R14 ;  /* 0x0000000eff05723e */ /* 0x000fe200020006ff */
[--C-:B------:R-:W-:Y:S02]  /*b680*/  HADD2.F32 R21, -RZ, R30.reuse.H0_H0 ;  /* 0x2000001eff157230 */ /* 0x100fe40000004100 */
[C---:B------:R-:W-:Y:S01]  /*b690*/  FMUL.FTZ R46, R11.reuse, R42 ;  /* 0x0000002a0b2e7220 */ /* 0x040fe20000410000 */
[----:B------:R-:W-:Y:S02]  /*b6a0*/  HADD2.F32 R30, -RZ, R30.H1_H1 ;  /* 0x3000001eff1e7230 */ /* 0x000fe40000004100 */
[-C--:B------:R-:W-:Y:S01]  /*b6b0*/  FMUL.FTZ R43, R11, R34.reuse ;  /* 0x000000220b2b7220 */ /* 0x080fe20000410000 */
[C---:B------:R-:W-:Y:S01]  /*b6c0*/  FFMA.FTZ R11, R12.reuse, R27, -R33 ;  /* 0x0000001b0c0b7223 */ /* 0x040fe20000010821 */
[C---:B------:R-:W-:Y:S01]  /*b6d0*/  FFMA.FTZ R13, R21.reuse, R34, -R46 ;  /* 0x00000022150d7223 */ /* 0x040fe2000001082e */
[----:B------:R-:W-:Y:S01]  /*b6e0*/  FFMA.FTZ R12, R12, R39, R44 ;  /* 0x000000270c0c7223 */ /* 0x000fe2000001002c */
[----:B------:R-:W-:Y:S01]  /*b6f0*/  FFMA.FTZ R21, R21, R42, R43 ;  /* 0x0000002a15157223 */ /* 0x000fe2000001002b */
[-C--:B------:R-:W-:Y:S01]  /*b700*/  F2FP.F16.E4M3.UNPACK_B R42, R41.reuse ;  /* 0x00000029ff2a723e */ /* 0x080fe200020006ff */
[----:B------:R-:W-:Y:S01]  /*b710*/  HADD2.F32 R33, -RZ, R24.H1_H1 ;  /* 0x30000018ff217230 */ /* 0x000fe20000004100 */
[-C--:B------:R-:W-:Y:S01]  /*b720*/  F2FP.F16.E4M3.UNPACK_B R34, R38.reuse ;  /* 0x00000026ff22723e */ /* 0x080fe200020006ff */
[----:B------:R-:W-:Y:S01]  /*b730*/  HADD2.F32 R39, -RZ, R40.H1_H1 ;  /* 0x30000028ff277230 */ /* 0x000fe20000004100 */
[----:B------:R-:W-:Y:S01]  /*b740*/  F2FP.F16.E4M3.UNPACK_B R41, R41.H1 ;  /* 0x00000029ff29723e */ /* 0x000fe200030006ff */
[----:B------:R-:W-:Y:S01]  /*b750*/  HADD2.F32 R24, -RZ, R25.H1_H1 ;  /* 0x30000019ff187230 */ /* 0x000fe20000004100 */
[----:B------:R-:W-:Y:S01]  /*b760*/  F2FP.F16.E4M3.UNPACK_B R38, R38.H1 ;  /* 0x00000026ff26723e */ /* 0x000fe200030006ff */
[----:B------:R-:W-:Y:S01]  /*b770*/  HADD2.F32 R44, -RZ, R42.H0_H0 ;  /* 0x2000002aff2c7230 */ /* 0x000fe20000004100 */
[----:B------:R-:W-:Y:S01]  /*b780*/  F2FP.F16.E4M3.UNPACK_B R14, R14.H1 ;  /* 0x0000000eff0e723e */ /* 0x000fe200030006ff */
[----:B------:R-:W-:-:S02]  /*b790*/  HADD2.F32 R27, -RZ, R32.H0_H0 ;  /* 0x20000020ff1b7230 */ /* 0x000fc40000004100 */
[C---:B------:R-:W-:Y:S01]  /*b7a0*/  FMUL.FTZ R43, R24.reuse, R39 ;  /* 0x00000027182b7220 */ /* 0x040fe20000410000 */
[--C-:B------:R-:W-:Y:S02]  /*b7b0*/  HADD2.F32 R40, -RZ, R34.reuse.H0_H0 ;  /* 0x20000022ff287230 */ /* 0x100fe40000004100 */
[-C--:B------:R-:W-:Y:S01]  /*b7c0*/  FMUL.FTZ R46, R24, R33.reuse ;  /* 0x00000021182e7220 */ /* 0x080fe20000410000 */
[----:B------:R-:W-:Y:S02]  /*b7d0*/  HADD2.F32 R25, -RZ, R31.H0_H0 ;  /* 0x2000001fff197230 */ /* 0x000fe40000004100 */
[C---:B------:R-:W-:Y:S01]  /*b7e0*/  FMUL.FTZ R48, R27.reuse, R44 ;  /* 0x0000002c1b307220 */ /* 0x040fe20000410000 */
        /* <DEDUP_REMOVED lines=8> */
[----:B------:R-:W-:Y:S01]  /*b870*/  F2FP.SATFINITE.E4M3.F32.PACK_AB_MERGE_C R21, R30, R21, RZ ;  /* 0x000000151e15723e */ /* 0x000fe200048070ff */
[----:B------:R-:W-:Y:S02]  /*b880*/  HADD2.F32 R43, -RZ, R41.H0_H0 ;  /* 0x20000029ff2b7230 */ /* 0x000fe40000004100 */
[----:B------:R-:W-:Y:S02]  /*b890*/  HADD2.F32 R34, -RZ, R37.H0_H0 ;  /* 0x20000025ff227230 */ /* 0x000fe40000004100 */
[----:B------:R-:W-:Y:S01]  /*b8a0*/  FMUL.FTZ R44, R32, R42 ;  /* 0x0000002a202c7220 */ /* 0x000fe20000410000 */
[----:B------:R-:W-:-:S02]  /*b8b0*/  HADD2.F32 R40, -RZ, R38.H0_H0 ;  /* 0x20000026ff287230 */ /* 0x000fc40000004100 */
[----:B------:R-:W-:Y:S01]  /*b8c0*/  FMUL.FTZ R45, R32, R39 ;  /* 0x00000027202d7220 */ /* 0x000fe20000410000 */
[----:B------:R-:W-:Y:S02]  /*b8d0*/  HADD2.F32 R31, -RZ, R31.H1_H1 ;  /* 0x3000001fff1f7230 */ /* 0x000fe40000004100 */
[C---:B------:R-:W-:Y:S01]  /*b8e0*/  FMUL.FTZ R46, R34.reuse, R43 ;  /* 0x0000002b222e7220 */ /* 0x040fe20000410000 */
[--C-:B------:R-:W-:Y:S02]  /*b8f0*/  HADD2.F32 R33, -RZ, R35.reuse.H0_H0 ;  /* 0x20000023ff217230 */ /* 0x100fe40000004100 */
[----:B------:R-:W-:Y:S01]  /*b900*/  FMUL.FTZ R48, R34, R40 ;  /* 0x0000002822307220 */ /* 0x000fe20000410000 */
[----:B------:R-:W-:Y:S02]  /*b910*/  HADD2.F32 R35, -RZ, R35.H1_H1 ;  /* 0x30000023ff237230 */ /* 0x000fe40000004100 */
        /* <DEDUP_REMOVED lines=9> */
[----:B------:R-:W-:-:S02]  /*b9b0*/  HADD2.F32 R40, -RZ, R38.H1_H1 ;  /* 0x30000026ff287230 */ /* 0x000fc40000004100 */
[----:B------:R-:W-:Y:S02]  /*b9c0*/  HADD2.F32 R44, -RZ, R43.H0_H0 ;  /* 0x2000002bff2c7230 */ /* 0x000fe40000004100 */
[C---:B------:R-:W-:Y:S01]  /*b9d0*/  FMUL.FTZ R50, R39.reuse, R46 ;  /* 0x0000002e27327220 */ /* 0x040fe20000410000 */
[----:B------:R-:W-:Y:S02]  /*b9e0*/  HADD2.F32 R38, -RZ, R29.H0_H0 ;  /* 0x2000001dff267230 */ /* 0x000fe40000004100 */
[----:B------:R-:W-:Y:S01]  /*b9f0*/  FMUL.FTZ R45, R39, R40 ;  /* 0x00000028272d7220 */ /* 0x000fe20000410000 */
[----:B------:R-:W-:Y:S02]  /*ba00*/  HADD2.F32 R42, -RZ, R41.H0_H0 ;  /* 0x20000029ff2a7230 */ /* 0x000fe40000004100 */
        /* <DEDUP_REMOVED lines=8> */
[----:B------:R-:W-:Y:S01]  /*ba90*/  HADD2.F32 R44, -RZ, R43.H1_H1 ;  /* 0x3000002bff2c7230 */ /* 0x000fe20000004100 */
[----:B------:R-:W-:Y:S01]  /*baa0*/  F2FP.F16.E4M3.UNPACK_B R42, R20 ;  /* 0x00000014ff2a723e */ /* 0x000fe200020006ff */
[----:B------:R-:W-:Y:S01]  /*bab0*/  HADD2.F32 R41, -RZ, R41.H1_H1 ;  /* 0x30000029ff297230 */ /* 0x000fe20000004100 */
[----:B------:R-:W-:Y:S01]  /*bac0*/  F2FP.F16.E4M3.UNPACK_B R39, R8 ;  /* 0x00000008ff27723e */ /* 0x000fe200020006ff */
        /* <DEDUP_REMOVED lines=9> */
[----:B------:R-:W-:Y:S01]  /*bb60*/  FMUL.FTZ R41, R20, R43 ;  /* 0x0000002b14297220 */ /* 0x000fe20000410000 */
[----:B------:R-:W-:Y:S01]  /*bb70*/  HADD2.F32 R42, -RZ, R42.H1_H1 ;  /* 0x3000002aff2a7230 */ /* 0x000fe20000004100 */
[----:B------:R-:W-:Y:S01]  /*bb80*/  F2FP.SATFINITE.E4M3.F32.PACK_AB_MERGE_C R33, R40, R33, RZ ;  /* 0x000000212821723e */ /* 0x000fe200048070ff */
[----:B------:R-:W-:-:S02]  /*bb90*/  HADD2.F32 R15, -RZ, R15.H1_H1 ;  /* 0x3000000fff0f7230 */ /* 0x000fc40000004100 */
[-C--:B------:R-:W-:Y:S01]  /*bba0*/  FMUL.FTZ R45, R20, R29.reuse ;  /* 0x0000001d142d7220 */ /* 0x080fe20000410000 */
[----:B------:R-:W-:Y:S02]  /*bbb0*/  HADD2.F32 R39, -RZ, R39.H1_H1 ;  /* 0x30000027ff277230 */ /* 0x000fe40000004100 */
[C---:B------:R-:W-:Y:S01]  /*bbc0*/  FFMA.FTZ R41, R8.reuse, R29, -R41 ;  /* 0x0000001d08297223 */ /* 0x040fe20000010829 */
[----:B------:R-:W-:Y:S01]  /*bbd0*/  HADD2.F32 R10, -RZ, R10.H1_H1 ;  /* 0x3000000aff0a7230 */ /* 0x000fe20000004100 */
[----:B------:R-:W-:Y:S01]  /*bbe0*/  F2FP.F16.E4M3.UNPACK_B R20, R4.H1 ;  /* 0x00000004ff14723e */ /* 0x000fe200030006ff */
[----:B------:R-:W-:Y:S01]  /*bbf0*/  FFMA.FTZ R45, R8, R43, R45 ;  /* 0x0000002b082d7223 */ /* 0x000fe2000001002d */
[C---:B------:R-:W-:Y:S01]  /*bc00*/  FMUL.FTZ R29, R15.reuse, R42 ;  /* 0x0000002a0f1d7220 */ /* 0x040fe20000410000 */
[----:B------:R-:W-:Y:S01]  /*bc10*/  F2FP.F16.E4M3.UNPACK_B R8, R3.H1 ;  /* 0x00000003ff08723e */ /* 0x000fe200030006ff */
[----:B------:R-:W-:Y:S01]  /*bc20*/  FMUL.FTZ R43, R15, R39 ;  /* 0x000000270f2b7220 */ /* 0x000fe20000410000 */
[----:B------:R-:W-:-:S02]  /*bc30*/  HADD2.F32 R28, -RZ, R20.H0_H0 ;  /* 0x20000014ff1c7230 */ /* 0x000fc40000004100 */
[C---:B------:R-:W-:Y:S01]  /*bc40*/  FFMA.FTZ R44, R10.reuse, R39, -R29 ;  /* 0x000000270a2c7223 */ /* 0x040fe2000001081d */
[----:B------:R-:W-:Y:S02]  /*bc50*/  HADD2.F32 R15, -RZ, R26.H0_H0 ;  /* 0x2000001aff0f7230 */ /* 0x000fe40000004100 */
[----:B------:R-:W-:Y:S01]  /*bc60*/  FFMA.FTZ R42, R10, R42, R43 ;  /* 0x0000002a0a2a7223 */ /* 0x000fe2000001002b */
[--C-:B------:R-:W-:Y:S01]  /*bc70*/  HADD2.F32 R10, -RZ, R8.reuse.H0_H0 ;  /* 0x20000008ff0a7230 */ /* 0x100fe20000004100 */
[----:B------:R-:W-:Y:S01]  /*bc80*/  F2FP.F16.E4M3.UNPACK_B R3, R3 ;  /* 0x00000003ff03723e */ /* 0x000fe200020006ff */
[----:B------:R-:W-:Y:S02]  /*bc90*/  HADD2.F32 R29, -RZ, R8.H1_H1 ;  /* 0x30000008ff1d7230 */ /* 0x000fe40000004100 */
[C---:B------:R-:W-:Y:S01]  /*bca0*/  FMUL.FTZ R43, R15.reuse, R28 ;  /* 0x0000001c0f2b7220 */ /* 0x040fe20000410000 */
[----:B------:R-:W-:Y:S02]  /*bcb0*/  HADD2.F32 R8, -RZ, R14.H0_H0 ;  /* 0x2000000eff087230 */ /* 0x000fe40000004100 */
[----:B------:R-:W-:Y:S01]  /*bcc0*/  FMUL.FTZ R15, R15, R10 ;  /* 0x0000000a0f0f7220 */ /* 0x000fe20000410000 */
[----:B------:R-:W-:-:S02]  /*bcd0*/  HADD2.F32 R39, -RZ, R20.H1_H1 ;  /* 0x30000014ff277230 */ /* 0x000fc40000004100 */
[----:B------:R-:W-:Y:S02]  /*bce0*/  HADD2.F32 R26, -RZ, R26.H1_H1 ;  /* 0x3000001aff1a7230 */ /* 0x000fe40000004100 */
[C---:B------:R-:W-:Y:S01]  /*bcf0*/  FFMA.FTZ R28, R8.reuse, R28, R15 ;  /* 0x0000001c081c7223 */ /* 0x040fe2000001000f */
[----:B------:R-:W-:Y:S01]  /*bd00*/  HADD2.F32 R14, -RZ, R14.H1_H1 ;  /* 0x3000000eff0e7230 */ /* 0x000fe20000004100 */
[----:B------:R-:W-:Y:S01]  /*bd10*/  F2FP.F16.E4M3.UNPACK_B R15, R4 ;  /* 0x00000004ff0f723e */ /* 0x000fe200020006ff */
[----:B------:R-:W-:Y:S01]  /*bd20*/  FFMA.FTZ R43, R8, R10, -R43 ;  /* 0x0000000a082b7223 */ /* 0x000fe2000001082b */
        /* <DEDUP_REMOVED lines=35> */
.L_x_13213:
[----:B------:R-:W-:Y:S05]  /*bf60*/  BSYNC B0 ;  /* 0x0000000000007941 */ /* 0x000fea0003800000 */
.L_x_13206:
        /* <DEDUP_REMOVED lines=8> */
.L_x_13203:
[----:B------:R-:W-:-:S13]  /*bff0*/  ISETP.NE.AND P0, PT, R153, 0x3, PT ;  /* 0x000000039900780c */ /* 0x000fda0003f05270 */
[----:B------:R-:W-:Y:S05]  /*c000*/  @!P0 BRA `(.L_x_13225) ;  /* 0x0000000000048947 */ /* 0x000fea0003800000 */
[----:B------:R-:W-:Y:S01]  /*c010*/  BPT.TRAP 0x1 ;  /* 0x000000040000795c */ /* 0x000fe20000300000 */
.L_x_13225:
[----:B0-2---:R-:W-:Y:S01]  /*c020*/  IMAD R0, R22, 0x8, R18 ;  /* 0x0000000816007824 */ /* 0x005fe200078e0212 */
[----:B-----5:R-:W-:-:S04]  /*c030*/  SHF.L.U32 R7, R152, 0x1f, RZ ;  /* 0x0000001f98077819 */ /* 0x020fc800000006ff */
[----:B------:R0:W2:Y:S01]  /*c040*/  SYNCS.PHASECHK.TRANS64.TRYWAIT P1, [R0+URZ+0x19c30], R7 ;  /* 0x019c3007000075a7 */ /* 0x0000a2000802017f */
[----:B------:R-:W-:Y:S05]  /*c050*/  @!P0 BRA `(.L_x_13226) ;  /* 0x0000000000048947 */ /* 0x000fea0003800000 */
[----:B------:R-:W-:Y:S01]  /*c060*/  BPT.TRAP 0x1 ;  /* 0x000000040000795c */ /* 0x000fe20000300000 */
.L_x_13226:
[----:B-1----:R-:W-:Y:S01]  /*c070*/  VIADD R3, R18, 0x13800 ;  /* 0x0001380012037836 */ /* 0x002fe20000000000 */
[----:B---3--:R-:W-:Y:S01]  /*c080*/  LOP3.LUT R4, R36, 0x10000, RZ, 0xfc, !PT ;  /* 0x0001000024047812 */ /* 0x008fe200078efcff */
[----:B----4-:R-:W-:-:S03]  /*c090*/  IMAD.MOV.U32 R5, RZ, RZ, -0x3ffffff0 ;  /* 0xc0000010ff057424 */ /* 0x010fc600078e00ff */
[----:B------:R-:W-:-:S04]  /*c0a0*/  SHF.R.U32.HI R3, RZ, 0x4, R3 ;  /* 0x00000004ff037819 */ /* 0x000fc80000011603 */
[----:B------:R-:W-:-:S04]  /*c0b0*/  LOP3.LUT R3, R3, 0x3fff, RZ, 0xc0, !PT ;  /* 0x00003fff03037812 */ /* 0x000fc800078ec0ff */
[----:B------:R-:W-:Y:S01]  /*c0c0*/  LOP3.LUT R15, R3, 0x10000, RZ, 0xfc, !PT ;  /* 0x00010000030f7812 */ /* 0x000fe200078efcff */
[----:B--2---:R-:W-:Y:S06]  /*c0d0*/  @P1 BRA `(.L_x_13227) ;  /* 0x0000000000081947 */ /* 0x004fec0003800000 */
[----:B------:R-:W1:Y:S02]  /*c0e0*/  SYNCS.PHASECHK.TRANS64.TRYWAIT P1, [R0+URZ+0x19c30], R7 ;  /* 0x019c3007000075a7 */ /* 0x000e64000802017f */
[----:B-1----:R-:W-:Y:S05]  /*c0f0*/  @!P1 BRA `(.L_x_13228) ;  /* 0x0000014800c49947 */ /* 0x002fea0003800000 */
.L_x_13227:
[----:B------:R-:W-:Y:S01]  /*c100*/  IMAD R6, R22, 0x300, R15 ;  /* 0x0000030016067824 */ /* 0x000fe200078e020f */
[----:B------:R-:W-:Y:S05]  /*c110*/  WARPSYNC.ALL ;  /* 0x0000000000007948 */ /* 0x000fea0003800000 */
[----:B01----:R-:W-:Y:S01]  /*c120*/  IMAD.MOV.U32 R7, RZ, RZ, -0x3ffffff0 ;  /* 0xc0000010ff077424 */ /* 0x003fe200078e00ff */
[C---:B------:R-:W-:Y:S01]  /*c130*/  R2UR UR4, R4.reuse ;  /* 0x00000000040472ca */ /* 0x040fe200000e0000 */
[----:B------:R-:W-:Y:S01]  /*c140*/  WARPGROUP.ARRIVE ;  /* 0x00000000000079c5 */ /* 0x000fe20000000000 */
[----:B------:R-:W-:Y:S01]  /*c150*/  R2UR UR5, R5 ;  /* 0x00000000050572ca */ /* 0x000fe200000e0000 */
[----:B------:R-:W-:Y:S01]  /*c160*/  VIADD R10, R4, 0x180 ;  /* 0x00000180040a7836 */ /* 0x000fe20000000000 */
[C---:B------:R-:W-:Y:S01]  /*c170*/  R2UR UR6, R6.reuse ;  /* 0x00000000060672ca */ /* 0x040fe200000e0000 */
[----:B------:R-:W-:Y:S01]  /*c180*/  VIADD R8, R6, 0x100 ;  /* 0x0000010006087836 */ /* 0x000fe20000000000 */
[----:B------:R-:W-:Y:S01]  /*c190*/  R2UR UR7, R7 ;  /* 0x00000000070772ca */ /* 0x000fe200000e0000 */
[----:B------:R-:W-:Y:S01]  /*c1a0*/  IMAD.MOV.U32 R11, RZ, RZ, -0x3ffffff0 ;  /* 0xc0000010ff0b7424 */ /* 0x000fe200078e00ff */
[----:B------:R-:W-:Y:S01]  /*c1b0*/  MOV R21, 0xc0000010 ;  /* 0xc000001000157802 */ /* 0x000fe20000000f00 */
[----:B------:R-:W-:-:S02]  /*c1c0*/  IMAD.MOV.U32 R9, RZ, RZ, -0x3ffffff0 ;  /* 0xc0000010ff097424 */ /* 0x000fc400078e00ff */
[----:B------:R-:W-:Y:S01]  /*c1d0*/  VIADD R20, R4, 0x300 ;  /* 0x0000030004147836 */ /* 0x000fe20000000000 */
[----:B------:R0:W-:Y:S01]  /*c1e0*/  STL.64 [R1+0x8], R10 ;  /* 0x0000080a01007387 */ /* 0x0001e20000100a00 */
[----:B------:R-:W-:Y:S02]  /*c1f0*/  VIADD R6, R6, 0x200 ;  /* 0x0000020006067836 */ /* 0x000fe40000000000 */
[----:B------:R-:W-:-:S04]  /*c200*/  IMAD.MOV.U32 R7, RZ, RZ, -0x3ffffff0 ;  /* 0xc0000010ff077424 */ /* 0x000fc800078e00ff */
        /* <DEDUP_REMOVED lines=18> */
.L_x_13229:
        /* <DEDUP_REMOVED lines=25> */
[----:B0-----:R-:W-:Y:S01]  /*c4c0*/  ISETP.NE.AND P4, PT, R89, 0x1, PT ;  /* 0x000000015900780c */ /* 0x001fe20003f85270 */
[C---:B------:R-:W-:Y:S01]  /*c4d0*/  FMUL.FTZ R105, R2.reuse, R75 ;  /* 0x0000004b02697220 */ /* 0x040fe20000410000 */
[----:B------:R-:W5:Y:S01]  /*c4e0*/  LDL R89, [R1+0x38] ;  /* 0x0000380001597983 */ /* 0x000f620000100800 */
[C---:B------:R-:W-:Y:S01]  /*c4f0*/  FMUL.FTZ R103, R2.reuse, R70 ;  /* 0x0000004602677220 */ /* 0x040fe20000410000 */
[C---:B------:R-:W-:Y:S01]  /*c500*/  FMUL.FTZ R107, R2.reuse, R74 ;  /* 0x0000004a026b7220 */ /* 0x040fe20000410000 */
[C---:B------:R-:W-:Y:S01]  /*c510*/  FMUL.FTZ R109, R2.reuse, R78 ;  /* 0x0000004e026d7220 */ /* 0x040fe20000410000 */
[C---:B------:R-:W-:Y:S01]  /*c520*/  FMUL.FTZ R111, R2.reuse, R82 ;  /* 0x00000052026f7220 */ /* 0x040fe20000410000 */
[----:B------:R-:W-:Y:S01]  /*c530*/  FMUL.FTZ R115, R2, R86 ;  /* 0x0000005602737220 */ /* 0x000fe20000410000 */
[----:B------:R-:W-:Y:S01]  /*c540*/  ULDC UR4, c[0x0][0x988] ;  /* 0x0002620000047ab9 */ /* 0x000fe20000000800 */
[----:B------:R-:W-:Y:S01]  /*c550*/  VIADD R0, R0, 0x19c40 ;  /* 0x00019c4000007836 */ /* 0x000fe20000000000 */
[----:B------:R-:W-:Y:S01]  /*c560*/  ULDC UR36, c[0x0][0x988] ;  /* 0x0002620000247ab9 */ /* 0x000fe20000000800 */
[----:B------:R-:W-:Y:S01]  /*c570*/  ULDC UR37, c[0x0][0x988] ;  /* 0x0002620000257ab9 */ /* 0x000fe20000000800 */
[----:B--2---:R-:W-:Y:S01]  /*c580*/  LOP3.LUT R92, R92, 0xfffffffd, RZ, 0xc0, !PT ;  /* 0xfffffffd5c5c7812 */ /* 0x004fe200078ec0ff */
[----:B------:R-:W0:Y:S01]  /*c590*/  @P4 LDC R45, c[0x0][0x44c] ;  /* 0x00011300ff2d4b82 */ /* 0x000e220000000800 */
[----:B------:R-:W1:Y:S01]  /*c5a0*/  MUFU.TANH R7, R7 ;  /* 0x0000000700077308 */ /* 0x000e620000002400 */
[----:B---3--:R-:W-:Y:S01]  /*c5b0*/  IMAD.IADD R44, R91, 0x1, R94 ;  /* 0x000000015b2c7824 */ /* 0x008fe200078e025e */
[----:B------:R-:W-:-:S05]  /*c5c0*/  @P4 LOP3.LUT R92, R92, 0x2, RZ, 0xfc, !PT ;  /* 0x000000025c5c4812 */ /* 0x000fca00078efcff */
[----:B------:R-:W2:Y:S01]  /*c5d0*/  @P4 LDC R47, c[0x0][0x450] ;  /* 0x00011400ff2f4b82 */ /* 0x000ea20000000800 */
[C---:B------:R-:W-:Y:S01]  /*c5e0*/  FMUL.FTZ R41, R2.reuse, R52 ;  /* 0x0000003402297220 */ /* 0x040fe20000410000 */
[C---:B------:R-:W-:Y:S01]  /*c5f0*/  FMUL.FTZ R30, R2.reuse, R39 ;  /* 0x00000027021e7220 */ /* 0x040fe20000410000 */
[C---:B------:R-:W-:Y:S01]  /*c600*/  FMUL.FTZ R27, R2.reuse, R37 ;  /* 0x00000025021b7220 */ /* 0x040fe20000410000 */
[----:B------:R3:W-:Y:S01]  /*c610*/  STL [R1+0x4c], R92 ;  /* 0x00004c5c01007387 */ /* 0x0007e20000100800 */
[----:B------:R-:W1:Y:S01]  /*c620*/  MUFU.TANH R8, R8 ;  /* 0x0000000800087308 */ /* 0x000e620000002400 */
[C---:B------:R-:W-:Y:S01]  /*c630*/  FMUL.FTZ R24, R2.reuse, R33 ;  /* 0x0000002102187220 */ /* 0x040fe20000410000 */
[C---:B------:R-:W-:Y:S01]  /*c640*/  FMUL.FTZ R34, R2.reuse, R43 ;  /* 0x0000002b02227220 */ /* 0x040fe20000410000 */
[----:B------:R-:W-:-:S05]  /*c650*/  FMUL.FTZ R29, R2, R40 ;  /* 0x00000028021d7220 */ /* 0x000fca0000410000 */
[----:B------:R-:W1:Y:S01]  /*c660*/  MUFU.TANH R12, R12 ;  /* 0x0000000c000c7308 */ /* 0x000e620000002400 */
[----:B---3--:R-:W3:Y:S01]  /*c670*/  LDL R92, [R1+0x30] ;  /* 0x00003000015c7983 */ /* 0x008ee20000100800 */
[----:B0-----:R-:W-:-:S04]  /*c680*/  @P4 IMAD.HI.U32 R46, R44, R45, RZ ;  /* 0x0000002d2c2e4227 */ /* 0x001fc800078e00ff */
[C---:B------:R-:W-:Y:S01]  /*c690*/  FMUL.FTZ R39, R2.reuse, R49 ;  /* 0x0000003102277220 */ /* 0x040fe20000410000 */
[C---:B------:R-:W-:Y:S01]  /*c6a0*/  FMUL.FTZ R37, R2.reuse, R48 ;  /* 0x0000003002257220 */ /* 0x040fe20000410000 */
[----:B------:R-:W-:Y:S01]  /*c6b0*/  FMUL.FTZ R33, R2, R42 ;  /* 0x0000002a02217220 */ /* 0x000fe20000410000 */
[----:B------:R-:W3:Y:S01]  /*c6c0*/  LDL R96, [R1+0x4] ;  /* 0x0000040001607983 */ /* 0x000ee20000100800 */
[----:B------:R-:W0:Y:S01]  /*c6d0*/  MUFU.TANH R13, R13 ;  /* 0x0000000d000d7308 */ /* 0x000e220000002400 */
[----:B--2---:R-:W-:-:S05]  /*c6e0*/  @P4 SHF.R.U32.HI R44, RZ, R47, R46 ;  /* 0x0000002fff2c4219 */ /* 0x004fca000001162e */
[----:B------:R-:W2:Y:S01]  /*c6f0*/  SHFL.IDX PT, R52, R44, 0x1, 0x1c1f ;  /* 0x003c1f002c347f89 */ /* 0x000ea200000e0000 */
[----:B------:R-:W-:Y:S01]  /*c700*/  IMAD.MOV.U32 R49, RZ, RZ, -0x80 ;  /* 0xffffff80ff317424 */ /* 0x000fe200078e00ff */
[----:B------:R-:W0:Y:S03]  /*c710*/  MUFU.TANH R14, R14 ;  /* 0x0000000e000e7308 */ /* 0x000e260000002400 */
[----:B------:R-:W-:-:S05]  /*c720*/  IMAD R49, R88, R49, 0x80 ;  /* 0x0000008058317424 */ /* 0x000fca00078e0231 */
[C-C-:B-----5:R-:W-:Y:S01]  /*c730*/  IADD3 R48, -R89.reuse, 0x1, R49.reuse ;  /* 0x0000000159307810 */ /* 0x160fe20007ffe131 */
[----:B------:R-:W5:Y:S01]  /*c740*/  MUFU.TANH R26, R26 ;  /* 0x0000001a001a7308 */ /* 0x000f620000002400 */
[----:B----4-:R-:W-:Y:S01]  /*c750*/  IADD3 R49, -R89, R90, R49 ;  /* 0x0000005a59317210 */ /* 0x010fe20007ffe131 */
[C---:B------:R-:W-:Y:S01]  /*c760*/  FMUL.FTZ R45, R2.reuse, R54 ;  /* 0x00000036022d7220 */ /* 0x040fe20000410000 */
[----:B------:R-:W-:-:S05]  /*c770*/  FMUL.FTZ R47, R2, R55 ;  /* 0x00000037022f7220 */ /* 0x000fca0000410000 */
[----:B------:R-:W4:Y:S01]  /*c780*/  MUFU.TANH R28, R28 ;  /* 0x0000001c001c7308 */ /* 0x000f220000002400 */
[C---:B------:R-:W-:Y:S01]  /*c790*/  FMUL.FTZ R42, R2.reuse, R51 ;  /* 0x00000033022a7220 */ /* 0x040fe20000410000 */
[----:B------:R-:W-:-:S06]  /*c7a0*/  FMUL.FTZ R51, R2, R59 ;  /* 0x0000003b02337220 */ /* 0x000fcc0000410000 */
[----:B------:R-:W4:Y:S08]  /*c7b0*/  MUFU.TANH R30, R30 ;  /* 0x0000001e001e7308 */ /* 0x000f300000002400 */
[----:B------:R-:W4:Y:S01]  /*c7c0*/  MUFU.TANH R33, R33 ;  /* 0x0000002100217308 */ /* 0x000f220000002400 */
[----:B------:R-:W-:-:S07]  /*c7d0*/  FMUL.FTZ R40, R2, R50 ;  /* 0x0000003202287220 */ /* 0x000fce0000410000 */
[----:B------:R-:W4:Y:S08]  /*c7e0*/  MUFU.TANH R34, R34 ;  /* 0x0000002200227308 */ /* 0x000f300000002400 */
[----:B------:R-:W4:Y:S08]  /*c7f0*/  MUFU.TANH R36, R36 ;  /* 0x0000002400247308 */ /* 0x000f300000002400 */
[----:B------:R-:W4:Y:S08]  /*c800*/  MUFU.TANH R38, R38 ;  /* 0x0000002600267308 */ /* 0x000f300000002400 */
[----:B------:R-:W4:Y:S01]  /*c810*/  MUFU.TANH R40, R40 ;  /* 0x0000002800287308 */ /* 0x000f220000002400 */
[----:B------:R-:W-:-:S07]  /*c820*/  FMUL.FTZ R50, R2, R58 ;  /* 0x0000003a02327220 */ /* 0x000fce0000410000 */
[----:B------:R-:W4:Y:S08]  /*c830*/  MUFU.TANH R42, R42 ;  /* 0x0000002a002a7308 */ /* 0x000f300000002400 */
[----:B------:R-:W4:Y:S01]  /*c840*/  MUFU.TANH R45, R45 ;  /* 0x0000002d002d7308 */ /* 0x000f220000002400 */
[C---:B------:R-:W-:Y:S01]  /*c850*/  FMUL.FTZ R43, R2.reuse, R53 ;  /* 0x00000035022b7220 */ /* 0x040fe20000410000 */
[----:B------:R-:W-:-:S06]  /*c860*/  FMUL.FTZ R53, R2, R62 ;  /* 0x0000003e02357220 */ /* 0x000fcc0000410000 */
[----:B------:R-:W4:Y:S08]  /*c870*/  MUFU.TANH R47, R47 ;  /* 0x0000002f002f7308 */ /* 0x000f300000002400 */
[----:B------:R-:W4:Y:S08]  /*c880*/  MUFU.TANH R50, R50 ;  /* 0x0000003200327308 */ /* 0x000f300000002400 */
[----:B------:R-:W4:Y:S08]  /*c890*/  MUFU.TANH R51, R51 ;  /* 0x0000003300337308 */ /* 0x000f300000002400 */
[----:B------:R-:W4:Y:S08]  /*c8a0*/  MUFU.TANH R53, R53 ;  /* 0x0000003500357308 */ /* 0x000f300000002400 */
        /* <DEDUP_REMOVED lines=20> */
[----:B---3--:R-:W-:-:S04]  /*c9f0*/  IADD3 R48, -R92, R48, R90 ;  /* 0x000000305c307210 */ /* 0x008fc80007ffe15a */
[----:B--2---:R-:W-:-:S04]  /*ca00*/  VIADDMNMX R52, R52, R48, R49, PT ;  /* 0x0000003034347246 */ /* 0x004fc80003800131 */
[C---:B------:R-:W-:Y:S02]  /*ca10*/  ISETP.GT.AND P1, PT, R52.reuse, RZ, PT ;  /* 0x000000ff3400720c */ /* 0x040fe40003f24270 */
[C---:B------:R-:W-:Y:S02]  /*ca20*/  ISETP.GT.AND P2, PT, R52.reuse, 0x1, PT ;  /* 0x000000013400780c */ /* 0x040fe40003f44270 */
[----:B------:R-:W-:Y:S02]  /*ca30*/  ISETP.GT.AND P3, PT, R52, 0x8, PT ;  /* 0x000000083400780c */ /* 0x000fe40003f64270 */
[----:B-1----:R-:W-:Y:S02]  /*ca40*/  FSEL R7, R7, -INF , P1 ;  /* 0xff80000007077808 */ /* 0x002fe40000800000 */
[----:B------:R-:W-:Y:S02]  /*ca50*/  FSEL R54, R8, -INF , P2 ;  /* 0xff80000008367808 */ /* 0x000fe40001000000 */
[----:B------:R-:W-:-:S02]  /*ca60*/  FSEL R55, R12, -INF , P3 ;  /* 0xff8000000c377808 */ /* 0x000fc40001800000 */
[C---:B------:R-:W-:Y:S02]  /*ca70*/  ISETP.GT.AND P1, PT, R52.reuse, 0x9, PT ;  /* 0x000000093400780c */ /* 0x040fe40003f24270 */
[----:B------:R-:W-:Y:S02]  /*ca80*/  FMNMX.FTZ R12, R7, R54, !PT ;  /* 0x00000036070c7209 */ /* 0x000fe40007810000 */
[C---:B------:R-:W-:Y:S02]  /*ca90*/  ISETP.GT.AND P2, PT, R52.reuse, 0x10, PT ;  /* 0x000000103400780c */ /* 0x040fe40003f44270 */
[----:B0-----:R-:W-:Y:S02]  /*caa0*/  FSEL R13, R13, -INF , P1 ;  /* 0xff8000000d0d7808 */ /* 0x001fe40000800000 */
[----:B------:R-:W-:Y:S02]  /*cab0*/  FMNMX.FTZ R12, R55, R12, !PT ;  /* 0x0000000c370c7209 */ /* 0x000fe40007810000 */
[----:B------:R-:W-:-:S02]  /*cac0*/  ISETP.GT.AND P1, PT, R52, 0x11, PT ;  /* 0x000000113400780c */ /* 0x000fc40003f24270 */
[----:B------:R-:W-:Y:S02]  /*cad0*/  FSEL R59, R14, -INF , P2 ;  /* 0xff8000000e3b7808 */ /* 0x000fe40001000000 */
[----:B------:R-:W-:Y:S01]  /*cae0*/  FMNMX.FTZ R12, R13, R12, !PT ;  /* 0x0000000c0d0c7209 */ /* 0x000fe20007810000 */
[----:B------:R-:W-:Y:S01]  /*caf0*/  FMUL.FTZ R8, R2, R63 ;  /* 0x0000003f02087220 */ /* 0x000fe20000410000 */
[----:B------:R-:W-:Y:S02]  /*cb00*/  ISETP.GT.AND P2, PT, R52, 0x18, PT ;  /* 0x000000183400780c */ /* 0x000fe40003f44270 */
[----:B-----5:R-:W-:Y:S02]  /*cb10*/  FSEL R63, R26, -INF , P1 ;  /* 0xff8000001a3f7808 */ /* 0x020fe40000800000 */
[----:B------:R-:W-:Y:S02]  /*cb20*/  FMNMX.FTZ R12, R59, R12, !PT ;  /* 0x0000000c3b0c7209 */ /* 0x000fe40007810000 */
[----:B------:R-:W-:-:S02]  /*cb30*/  ISETP.GT.AND P1, PT, R52, 0x19, PT ;  /* 0x000000193400780c */ /* 0x000fc40003f24270 */
[----:B----4-:R-:W-:Y:S02]  /*cb40*/  FSEL R67, R28, -INF , P2 ;  /* 0xff8000001c437808 */ /* 0x010fe40001000000 */
        /* <DEDUP_REMOVED lines=9> */
[----:B------:R-:W-:Y:S01]  /*cbe0*/  FMNMX.FTZ R14, R33, R12, !PT ;  /* 0x0000000c210e7209 */ /* 0x000fe20007810000 */
[----:B------:R-:W-:Y:S01]  /*cbf0*/  FMUL.FTZ R12, R2, R71 ;  /* 0x00000047020c7220 */ /* 0x000fe20000410000 */
        /* <DEDUP_REMOVED lines=15> */
[----:B------:R-:W0:Y:S01]  /*ccf0*/  MUFU.TANH R8, R8 ;  /* 0x0000000800087308 */ /* 0x000e220000002400 */
[C---:B------:R-:W-:Y:S02]  /*cd00*/  ISETP.GT.AND P2, PT, R52.reuse, 0x40, PT ;  /* 0x000000403400780c */ /* 0x040fe40003f44270 */
[----:B------:R-:W-:Y:S02]  /*cd10*/  FSEL R47, R47, -INF , P1 ;  /* 0xff8000002f2f7808 */ /* 0x000fe40000800000 */
[----:B------:R-:W-:Y:S02]  /*cd20*/  FMNMX.FTZ R14, R45, R14, !PT ;  /* 0x0000000e2d0e7209 */ /* 0x000fe40007810000 */
[----:B------:R-:W-:-:S02]  /*cd30*/  ISETP.GT.AND P1, PT, R52, 0x41, PT ;  /* 0x000000413400780c */ /* 0x000fc40003f24270 */
[----:B------:R-:W-:Y:S02]  /*cd40*/  FSEL R75, R50, -INF , P2 ;  /* 0xff800000324b7808 */ /* 0x000fe40001000000 */
[----:B------:R-:W-:Y:S02]  /*cd50*/  FMNMX.FTZ R14, R47, R14, !PT ;  /* 0x0000000e2f0e7209 */ /* 0x000fe40007810000 */
[C---:B------:R-:W-:Y:S02]  /*cd60*/  ISETP.GT.AND P2, PT, R52.reuse, 0x48, PT ;  /* 0x000000483400780c */ /* 0x040fe40003f44270 */
[----:B------:R-:W-:Y:S02]  /*cd70*/  FSEL R51, R51, -INF , P1 ;  /* 0xff80000033337808 */ /* 0x000fe40000800000 */
[----:B------:R-:W-:Y:S02]  /*cd80*/  FMNMX.FTZ R26, R75, R14, !PT ;  /* 0x0000000e4b1a7209 */ /* 0x000fe40007810000 */
[----:B------:R-:W-:-:S02]  /*cd90*/  ISETP.GT.AND P1, PT, R52, 0x49, PT ;  /* 0x000000493400780c */ /* 0x000fc40003f24270 */
[----:B------:R-:W-:Y:S02]  /*cda0*/  FSEL R53, R53, -INF , P2 ;  /* 0xff80000035357808 */ /* 0x000fe40001000000 */
[----:B------:R-:W-:Y:S01]  /*cdb0*/  FMNMX.FTZ R26, R51, R26, !PT ;  /* 0x0000001a331a7209 */ /* 0x000fe20007810000 */
[----:B------:R-:W1:Y:S01]  /*cdc0*/  MUFU.TANH R12, R12 ;  /* 0x0000000c000c7308 */ /* 0x000e620000002400 */
[----:B------:R-:W-:Y:S01]  /*cdd0*/  FMUL.FTZ R14, R2, R79 ;  /* 0x0000004f020e7220 */ /* 0x000fe20000410000 */
[----:B------:R-:W-:Y:S02]  /*cde0*/  ISETP.GT.AND P2, PT, R52, 0x50, PT ;  /* 0x000000503400780c */ /* 0x000fe40003f44270 */
[----:B0-----:R-:W-:Y:S02]  /*cdf0*/  FSEL R79, R8, -INF , P1 ;  /* 0xff800000084f7808 */ /* 0x001fe40000800000 */
        /* <DEDUP_REMOVED lines=10> */
[----:B------:R-:W0:Y:S01]  /*cea0*/  MUFU.TANH R14, R14 ;  /* 0x0000000e000e7308 */ /* 0x000e220000002400 */
[----:B------:R-:W-:Y:S01]  /*ceb0*/  FMUL.FTZ R8, R2, R83 ;  /* 0x0000005302087220 */ /* 0x000fe20000410000 */
[----:B------:R-:W-:Y:S02]  /*cec0*/  ISETP.GT.AND P2, PT, R52, 0x60, PT ;  /* 0x000000603400780c */ /* 0x000fe40003f44270 */
[----:B-1----:R-:W-:Y:S02]  /*ced0*/  FSEL R83, R12, -INF , P1 ;  /* 0xff8000000c537808 */ /* 0x002fe40000800000 */
[----:B------:R-:W-:Y:S02]  /*cee0*/  FMNMX.FTZ R26, R103, R26, !PT ;  /* 0x0000001a671a7209 */ /* 0x000fe40007810000 */
[----:B------:R-:W-:-:S02]  /*cef0*/  ISETP.GT.AND P1, PT, R52, 0x61, PT ;  /* 0x000000613400780c */ /* 0x000fc40003f24270 */
[----:B------:R-:W-:Y:S02]  /*cf00*/  FSEL R107, R107, -INF , P2 ;  /* 0xff8000006b6b7808 */ /* 0x000fe40001000000 */
[----:B------:R-:W-:Y:S01]  /*cf10*/  FMNMX.FTZ R26, R83, R26, !PT ;  /* 0x0000001a531a7209 */ /* 0x000fe20007810000 */
[----:B------:R-:W1:Y:S01]  /*cf20*/  MUFU.TANH R8, R8 ;  /* 0x0000000800087308 */ /* 0x000e620000002400 */
[----:B------:R-:W-:Y:S02]  /*cf30*/  ISETP.GT.AND P2, PT, R52, 0x68, PT ;  /* 0x000000683400780c */ /* 0x000fe40003f44270 */
[----:B------:R-:W-:Y:S02]  /*cf40*/  FSEL R105, R105, -INF , P1 ;  /* 0xff80000069697808 */ /* 0x000fe40000800000 */
[----:B------:R-:W-:Y:S01]  /*cf50*/  FMNMX.FTZ R12, R107, R26, !PT ;  /* 0x0000001a6b0c7209 */ /* 0x000fe20007810000 */
[----:B------:R-:W-:Y:S01]  /*cf60*/  FMUL.FTZ R26, R2, R87 ;  /* 0x00000057021a7220 */ /* 0x000fe20000410000 */
[----:B------:R-:W-:-:S02]  /*cf70*/  ISETP.GT.AND P1, PT, R52, 0x69, PT ;  /* 0x000000693400780c */ /* 0x000fc40003f24270 */
[----:B------:R-:W-:Y:S02]  /*cf80*/  FSEL R109, R109, -INF , P2 ;  /* 0xff8000006d6d7808 */ /* 0x000fe40001000000 */
[----:B------:R-:W-:Y:S01]  /*cf90*/  FMNMX.FTZ R12, R105, R12, !PT ;  /* 0x0000000c690c7209 */ /* 0x000fe20007810000 */
[----:B------:R-:W2:Y:S01]  /*cfa0*/  MUFU.TANH R113, R26 ;  /* 0x0000001a00717308 */ /* 0x000ea20000002400 */
[----:B0-----:R-:W-:Y:S02]  /*cfb0*/  FSEL R87, R14, -INF , P1 ;  /* 0xff8000000e577808 */ /* 0x001fe40000800000 */
[C---:B------:R-:W-:Y:S02]  /*cfc0*/  ISETP.GT.AND P2, PT, R52.reuse, 0x70, PT ;  /* 0x000000703400780c */ /* 0x040fe40003f44270 */
[----:B------:R-:W-:Y:S02]  /*cfd0*/  FMNMX.FTZ R14, R109, R12, !PT ;  /* 0x0000000c6d0e7209 */ /* 0x000fe40007810000 */
[----:B------:R-:W-:-:S02]  /*cfe0*/  ISETP.GT.AND P1, PT, R52, 0x71, PT ;  /* 0x000000713400780c */ /* 0x000fc40003f24270 */
[----:B------:R-:W-:Y:S02]  /*cff0*/  FSEL R111, R111, -INF , P2 ;  /* 0xff8000006f6f7808 */ /* 0x000fe40001000000 */
[----:B------:R-:W-:Y:S01]  /*d000*/  FMNMX.FTZ R14, R87, R14, !PT ;  /* 0x0000000e570e7209 */ /* 0x000fe20007810000 */
[----:B------:R-:W-:Y:S01]  /*d010*/  FMUL.FTZ R12, R2, R57 ;  /* 0x00000039020c7220 */ /* 0x000fe20000410000 */
[----:B------:R-:W-:Y:S02]  /*d020*/  ISETP.GT.AND P2, PT, R52, 0x78, PT ;  /* 0x000000783400780c */ /* 0x000fe40003f44270 */
[----:B-1----:R-:W-:Y:S02]  /*d030*/  FSEL R57, R8, -INF , P1 ;  /* 0xff80000008397808 */ /* 0x002fe40000800000 */
[----:B------:R-:W-:Y:S02]  /*d040*/  FMNMX.FTZ R14, R111, R14, !PT ;  /* 0x0000000e6f0e7209 */ /* 0x000fe40007810000 */
[----:B------:R-:W-:-:S02]  /*d050*/  ISETP.GT.AND P1, PT, R52, 0x79, PT ;  /* 0x000000793400780c */ /* 0x000fc40003f24270 */
[----:B------:R-:W-:Y:S02]  /*d060*/  FSEL R115, R115, -INF , P2 ;  /* 0xff80000073737808 */ /* 0x000fe40001000000 */
[----:B------:R-:W-:Y:S02]  /*d070*/  FMNMX.FTZ R14, R57, R14, !PT ;  /* 0x0000000e390e7209 */ /* 0x000fe40007810000 */
[----:B--2---:R-:W-:Y:S02]  /*d080*/  FSEL R113, R113, -INF , P1 ;  /* 0xff80000071717808 */ /* 0x004fe40000800000 */
[----:B------:R-:W-:-:S04]  /*d090*/  FMNMX.FTZ R14, R115, R14, !PT ;  /* 0x0000000e730e7209 */ /* 0x000fc80007810000 */
[----:B------:R-:W-:Y:S01]  /*d0a0*/  FMNMX.FTZ R14, R113, R14, !PT ;  /* 0x0000000e710e7209 */ /* 0x000fe20007810000 */
[----:B------:R-:W-:-:S04]  /*d0b0*/  FMUL.FTZ R28, R2, R61 ;  /* 0x0000003d021c7220 */ /* 0x000fc80000410000 */
[----:B------:R-:W0:Y:S04]  /*d0c0*/  SHFL.BFLY PT, R61, R14, 0x2, 0x1f ;  /* 0x0c401f000e3d7f89 */ /* 0x000e2800000e0000 */
[----:B------:R-:W1:Y:S01]  /*d0d0*/  SHFL.IDX PT, R44, R44, RZ, 0x1c1f ;  /* 0x001c1fff2c2c7589 */ /* 0x000e6200000e0000 */
[----:B0-----:R-:W-:-:S05]  /*d0e0*/  FMNMX.FTZ R61, R14, R61, !PT ;  /* 0x0000003d0e3d7209 */ /* 0x001fca0007810000 */
[----:B------:R-:W0:Y:S01]  /*d0f0*/  SHFL.BFLY PT, R8, R61, 0x1, 0x1f ;  /* 0x0c201f003d087f89 */ /* 0x000e2200000e0000 */
[----:B------:R-:W-:Y:S02]  /*d100*/  IMAD.U32 R14, RZ, RZ, UR4 ;  /* 0x00000004ff0e7e24 */ /* 0x000fe4000f8e00ff */
[----:B------:R-:W-:Y:S01]  /*d110*/  FMUL.FTZ R26, R2, R60 ;  /* 0x0000003c021a7220 */ /* 0x000fe20000410000 */
[----:B-1----:R-:W-:-:S04]  /*d120*/  VIADDMNMX R48, R44, R48, R49, PT ;  /* 0x000000302c307246 */ /* 0x002fc80003800131 */
[----:B------:R-:W-:Y:S02]  /*d130*/  ISETP.GT.AND P2, PT, R48, 0x1, PT ;  /* 0x000000013000780c */ /* 0x000fe40003f44270 */
[----:B0-----:R-:W-:-:S04]  /*d140*/  FMNMX.FTZ R8, R61, R8, !PT ;  /* 0x000000083d087209 */ /* 0x001fc80007810000 */
[C---:B------:R-:W-:Y:S01]  /*d150*/  FSETP.NEU.FTZ.AND P1, PT, R8.reuse, -INF , PT ;  /* 0xff8000000800780b */ /* 0x040fe20003f3d000 */
[----:B------:R-:W-:-:S05]  /*d160*/  FFMA.FTZ R60, R8, R14, -8 ;  /* 0xc1000000083c7423 */ /* 0x000fca000001000e */
[----:B------:R-:W-:Y:S02]  /*d170*/  FSEL R60, R60, RZ, P1 ;  /* 0x000000ff3c3c7208 */ /* 0x000fe40000800000 */
[C---:B------:R-:W-:Y:S02]  /*d180*/  ISETP.GT.AND P1, PT, R48.reuse, RZ, PT ;  /* 0x000000ff3000720c */ /* 0x040fe40003f24270 */
[----:B------:R-:W-:Y:S01]  /*d190*/  ISETP.GT.AND P3, PT, R48, 0x8, PT ;  /* 0x000000083000780c */ /* 0x000fe20003f64270 */
[----:B------:R-:W-:-:S01]  /*d1a0*/  FFMA.FTZ R54, R54, R14, -R60 ;  /* 0x0000000e36367223 */ /* 0x000fc2000001083c */
[----:B------:R-:W-:Y:S02]  /*d1b0*/  FSEL R49, R3, -INF , P1 ;  /* 0xff80000003317808 */ /* 0x000fe40000800000 */
[----:B------:R-:W-:Y:S01]  /*d1c0*/  FSEL R6, R6, -INF , P2 ;  /* 0xff80000006067808 */ /* 0x000fe20001000000 */
[----:B------:R-:W-:Y:S01]  /*d1d0*/  FMUL.FTZ R30, R2, R64 ;  /* 0x00000040021e7220 */ /* 0x000fe20000410000 */
[----:B------:R0:W-:Y:S01]  /*d1e0*/  MUFU.EX2 R44, R54 ;  /* 0x00000036002c7308 */ /* 0x0001e20000000800 */
[----:B------:R-:W-:-:S01]  /*d1f0*/  FFMA.FTZ R64, R55, R14, -R60 ;  /* 0x0000000e37407223 */ /* 0x000fc2000001083c */
[----:B------:R-:W-:-:S02]  /*d200*/  ISETP.GT.AND P1, PT, R48, 0x9, PT ;  /* 0x000000093000780c */ /* 0x000fc40003f24270 */
[----:B------:R-:W-:Y:S01]  /*d210*/  FSEL R55, R9, -INF , P3 ;  /* 0xff80000009377808 */ /* 0x000fe20001800000 */
[----:B------:R-:W-:Y:S01]  /*d220*/  FFMA.FTZ R9, R13, R14, -R60 ;  /* 0x0000000e0d097223 */ /* 0x000fe2000001083c */
[----:B0-----:R-:W-:Y:S02]  /*d230*/  FMNMX.FTZ R54, R49, R6, !PT ;  /* 0x0000000631367209 */ /* 0x001fe40007810000 */
[----:B------:R-:W-:Y:S02]  /*d240*/  ISETP.GT.AND P2, PT, R48, 0x10, PT ;  /* 0x000000103000780c */ /* 0x000fe40003f44270 */
[----:B------:R-:W-:Y:S02]  /*d250*/  FSEL R13, R10, -INF , P1 ;  /* 0xff8000000a0d7808 */ /* 0x000fe40000800000 */
[----:B------:R-:W-:Y:S02]  /*d260*/  FMNMX.FTZ R54, R55, R54, !PT ;  /* 0x0000003637367209 */ /* 0x000fe40007810000 */
[----:B------:R-:W-:-:S02]  /*d270*/  ISETP.GT.AND P1, PT, R48, 0x11, PT ;  /* 0x000000113000780c */ /* 0x000fc40003f24270 */
[----:B------:R-:W-:Y:S02]  /*d280*/  FSEL R11, R11, -INF , P2 ;  /* 0xff8000000b0b7808 */ /* 0x000fe40001000000 */
[----:B------:R-:W-:Y:S01]  /*d290*/  FMNMX.FTZ R54, R13, R54, !PT ;  /* 0x000000360d367209 */ /* 0x000fe20007810000 */
[----:B------:R0:W-:Y:S01]  /*d2a0*/  MUFU.EX2 R3, R64 ;  /* 0x0000004000037308 */ /* 0x0001e20000000800 */
[----:B------:R-:W-:Y:S02]  /*d2b0*/  ISETP.GT.AND P2, PT, R48, 0x18, PT ;  /* 0x000000183000780c */ /* 0x000fe40003f44270 */
[----:B------:R-:W-:Y:S01]  /*d2c0*/  FMNMX.FTZ R54, R11, R54, !PT ;  /* 0x000000360b367209 */ /* 0x000fe20007810000 */
[----:B0-----:R-:W-:-:S01]  /*d2d0*/  FFMA.FTZ R64, R59, R14, -R60 ;  /* 0x0000000e3b407223 */ /* 0x001fc2000001083c */
[----:B------:R-:W-:Y:S02]  /*d2e0*/  FSEL R59, R24, -INF , P1 ;  /* 0xff800000183b7808 */ /* 0x000fe40000800000 */
[----:B------:R-:W-:-:S02]  /*d2f0*/  ISETP.GT.AND P1, PT, R48, 0x19, PT ;  /* 0x000000193000780c */ /* 0x000fc40003f24270 */
[----:B------:R-:W-:Y:S02]  /*d300*/  FSEL R25, R25, -INF , P2 ;  /* 0xff80000019197808 */ /* 0x000fe40001000000 */
[----:B------:R-:W-:Y:S02]  /*d310*/  FMNMX.FTZ R54, R59, R54, !PT ;  /* 0x000000363b367209 */ /* 0x000fe40007810000 */
[C---:B------:R-:W-:Y:S02]  /*d320*/  ISETP.GT.AND P2, PT, R48.reuse, 0x20, PT ;  /* 0x000000203000780c */ /* 0x040fe40003f44270 */
[----:B------:R-:W-:Y:S02]  /*d330*/  FSEL R27, R27, -INF , P1 ;  /* 0xff8000001b1b7808 */ /* 0x000fe40000800000 */
[----:B------:R-:W-:Y:S01]  /*d340*/  FMNMX.FTZ R54, R25, R54, !PT ;  /* 0x0000003619367209 */ /* 0x000fe20007810000 */
[----:B------:R-:W0:Y:S01]  /*d350*/  MUFU.TANH R37, R37 ;  /* 0x0000002500257308 */ /* 0x000e220000002400 */
[----:B------:R-:W-:-:S02]  /*d360*/  ISETP.GT.AND P1, PT, R48, 0x21, PT ;  /* 0x000000213000780c */ /* 0x000fc40003f24270 */
[----:B------:R-:W-:Y:S02]  /*d370*/  FSEL R29, R29, -INF , P2 ;  /* 0xff8000001d1d7808 */ /* 0x000fe40001000000 */
[----:B------:R-:W-:Y:S01]  /*d380*/  FMNMX.FTZ R54, R27, R54, !PT ;  /* 0x000000361b367209 */ /* 0x000fe20007810000 */
[----:B------:R-:W-:Y:S01]  /*d390*/  FMUL.FTZ R34, R2, R65 ;  /* 0x0000004102227220 */ /* 0x000fe20000410000 */
[----:B------:R-:W-:Y:S01]  /*d3a0*/  ISETP.GT.AND P2, PT, R48, 0x28, PT ;  /* 0x000000283000780c */ /* 0x000fe20003f44270 */
[----:B------:R-:W1:Y:S01]  /*d3b0*/  MUFU.TANH R39, R39 ;  /* 0x0000002700277308 */ /* 0x000e620000002400 */
[----:B------:R-:W-:Y:S02]  /*d3c0*/  FSEL R65, R31, -INF , P1 ;  /* 0xff8000001f417808 */ /* 0x000fe40000800000 */
[----:B------:R-:W-:Y:S01]  /*d3d0*/  FMNMX.FTZ R54, R29, R54, !PT ;  /* 0x000000361d367209 */ /* 0x000fe20007810000 */
[----:B------:R-:W-:Y:S01]  /*d3e0*/  FMUL.FTZ R46, R2, R56 ;  /* 0x00000038022e7220 */ /* 0x000fe20000410000 */
[----:B------:R-:W-:-:S03]  /*d3f0*/  ISETP.GT.AND P1, PT, R48, 0x29, PT ;  /* 0x000000293000780c */ /* 0x000fc60003f24270 */
[----:B------:R2:W-:Y:S01]  /*d400*/  MUFU.EX2 R10, R9 ;  /* 0x00000009000a7308 */ /* 0x0005e20000000800 */
[----:B------:R-:W-:Y:S02]  /*d410*/  FMNMX.FTZ R54, R65, R54, !PT ;  /* 0x0000003641367209 */ /* 0x000fe40007810000 */
[----:B------:R-:W-:-:S05]  /*d420*/  FSEL R35, R35, -INF , P1 ;  /* 0xff80000023237808 */ /* 0x000fca0000800000 */
[----:B------:R-:W3:Y:S01]  /*d430*/  MUFU.TANH R41, R41 ;  /* 0x0000002900297308 */ /* 0x000ee20000002400 */
[----:B--2---:R-:W-:-:S01]  /*d440*/  FFMA.FTZ R9, R67, R14, -R60 ;  /* 0x0000000e43097223 */ /* 0x004fc2000001083c */
[----:B------:R-:W-:Y:S02]  /*d450*/  FSEL R67, R32, -INF , P2 ;  /* 0xff80000020437808 */ /* 0x000fe40001000000 */
[C---:B------:R-:W-:Y:S02]  /*d460*/  ISETP.GT.AND P2, PT, R48.reuse, 0x30, PT ;  /* 0x000000303000780c */ /* 0x040fe40003f44270 */
        /* <DEDUP_REMOVED lines=11> */
[----:B---3--:R-:W-:-:S05]  /*d520*/  FSEL R41, R41, -INF , P2 ;  /* 0xff80000029297808 */ /* 0x008fca0001000000 */
[----:B------:R-:W3:Y:S01]  /*d530*/  MUFU.TANH R26, R26 ;  /* 0x0000001a001a7308 */ /* 0x000ee20000002400 */
[----:B------:R-:W-:Y:S02]  /*d540*/  ISETP.GT.AND P2, PT, R48, 0x40, PT ;  /* 0x000000403000780c */ /* 0x000fe40003f44270 */
[----:B--2---:R-:W-:-:S05]  /*d550*/  FSEL R43, R43, -INF , P1 ;  /* 0xff8000002b2b7808 */ /* 0x004fca0000800000 */
[----:B------:R2:W-:Y:S01]  /*d560*/  MUFU.EX2 R24, R64 ;  /* 0x0000004000187308 */ /* 0x0005e20000000800 */
[----:B------:R-:W-:Y:S01]  /*d570*/  FMUL.FTZ R38, R2, R69 ;  /* 0x0000004502267220 */ /* 0x000fe20000410000 */
[----:B--2---:R-:W-:-:S06]  /*d580*/  FMNMX.FTZ R64, R39, R54, !PT ;  /* 0x0000003627407209 */ /* 0x004fcc0007810000 */
[----:B------:R-:W2:Y:S01]  /*d590*/  MUFU.TANH R28, R28 ;  /* 0x0000001c001c7308 */ /* 0x000ea20000002400 */
[----:B------:R-:W-:Y:S01]  /*d5a0*/  FMNMX.FTZ R64, R41, R64, !PT ;  /* 0x0000004029407209 */ /* 0x000fe20007810000 */
[----:B------:R-:W-:Y:S01]  /*d5b0*/  FMUL.FTZ R36, R2, R68 ;  /* 0x0000004402247220 */ /* 0x000fe20000410000 */
[----:B------:R-:W-:Y:S02]  /*d5c0*/  ISETP.GT.AND P1, PT, R48, 0x41, PT ;  /* 0x000000413000780c */ /* 0x000fe40003f24270 */
[----:B0-----:R-:W-:-:S03]  /*d5d0*/  FSEL R69, R46, -INF , P2 ;  /* 0xff8000002e457808 */ /* 0x001fc60001000000 */
[----:B------:R-:W0:Y:S01]  /*d5e0*/  MUFU.TANH R30, R30 ;  /* 0x0000001e001e7308 */ /* 0x000e220000002400 */
[----:B------:R-:W-:Y:S01]  /*d5f0*/  FMNMX.FTZ R64, R43, R64, !PT ;  /* 0x000000402b407209 */ /* 0x000fe20007810000 */
[----:B------:R-:W-:Y:S01]  /*d600*/  FFMA.FTZ R46, R71, R14, -R60 ;  /* 0x0000000e472e7223 */ /* 0x000fe2000001083c */
[----:B------:R-:W-:Y:S02]  /*d610*/  ISETP.GT.AND P2, PT, R48, 0x48, PT ;  /* 0x000000483000780c */ /* 0x000fe40003f44270 */
[----:B-1----:R-:W-:Y:S02]  /*d620*/  FSEL R71, R12, -INF , P1 ;  /* 0xff8000000c477808 */ /* 0x002fe40000800000 */
[----:B------:R-:W-:Y:S01]  /*d630*/  FMNMX.FTZ R64, R69, R64, !PT ;  /* 0x0000004045407209 */ /* 0x000fe20007810000 */
[----:B------:R-:W-:Y:S01]  /*d640*/  MUFU.TANH R34, R34 ;  /* 0x0000002200227308 */ /* 0x000fe20000002400 */
[----:B------:R-:W-:Y:S01]  /*d650*/  FMUL.FTZ R42, R2, R73 ;  /* 0x00000049022a7220 */ /* 0x000fe20000410000 */
[----:B------:R-:W-:Y:S01]  /*d660*/  ISETP.GT.AND P1, PT, R48, 0x49, PT ;  /* 0x000000493000780c */ /* 0x000fe20003f24270 */
[----:B------:R-:W-:Y:S01]  /*d670*/  FMUL.FTZ R40, R2, R72 ;  /* 0x0000004802287220 */ /* 0x000fe20000410000 */
[----:B---3--:R-:W-:-:S02]  /*d680*/  FSEL R73, R26, -INF , P2 ;  /* 0xff8000001a497808 */ /* 0x008fc40001000000 */
[----:B------:R-:W-:Y:S02]  /*d690*/  FMNMX.FTZ R64, R71, R64, !PT ;  /* 0x0000004047407209 */ /* 0x000fe40007810000 */
[----:B------:R-:W1:Y:S01]  /*d6a0*/  MUFU.TANH R36, R36 ;  /* 0x0000002400247308 */ /* 0x000e620000002400 */
[----:B------:R-:W-:Y:S01]  /*d6b0*/  FMUL.FTZ R58, R2, R81 ;  /* 0x00000051023a7220 */ /* 0x000fe20000410000 */
[----:B------:R-:W-:Y:S02]  /*d6c0*/  ISETP.GT.AND P2, PT, R48, 0x50, PT ;  /* 0x000000503000780c */ /* 0x000fe40003f44270 */
[----:B--2---:R-:W-:Y:S02]  /*d6d0*/  FSEL R81, R28, -INF , P1 ;  /* 0xff8000001c517808 */ /* 0x004fe40000800000 */
[----:B------:R-:W-:Y:S02]  /*d6e0*/  FMNMX.FTZ R64, R73, R64, !PT ;  /* 0x0000004049407209 */ /* 0x000fe40007810000 */
[----:B------:R-:W2:Y:S01]  /*d6f0*/  MUFU.TANH R38, R38 ;  /* 0x0000002600267308 */ /* 0x000ea20000002400 */
[----:B------:R-:W-:-:S01]  /*d700*/  FFMA.FTZ R32, R89, R14, -R60 ;  /* 0x0000000e59207223 */ /* 0x000fc2000001083c */
[----:B------:R-:W-:Y:S01]  /*d710*/  FFMA.FTZ R91, R91, R14, -R60 ;  /* 0x0000000e5b5b7223 */ /* 0x000fe2000001083c */
[----:B------:R-:W-:Y:S01]  /*d720*/  ISETP.GT.AND P1, PT, R48, 0x51, PT ;  /* 0x000000513000780c */ /* 0x000fe20003f24270 */
[----:B------:R-:W-:Y:S01]  /*d730*/  FMUL.FTZ R50, R2, R76 ;  /* 0x0000004c02327220 */ /* 0x000fe20000410000 */
[----:B0-----:R-:W-:-:S02]  /*d740*/  FSEL R89, R30, -INF , P2 ;  /* 0xff8000001e597808 */ /* 0x001fc40001000000 */
[----:B------:R-:W-:Y:S01]  /*d750*/  FMNMX.FTZ R64, R81, R64, !PT ;  /* 0x0000004051407209 */ /* 0x000fe20007810000 */
[----:B------:R-:W0:Y:S01]  /*d760*/  MUFU.TANH R40, R40 ;  /* 0x0000002800287308 */ /* 0x000e220000002400 */
[----:B------:R-:W-:Y:S01]  /*d770*/  ISETP.GT.AND P2, PT, R48, 0x58, PT ;  /* 0x000000583000780c */ /* 0x000fe20003f44270 */
[C---:B------:R-:W-:Y:S01]  /*d780*/  FMUL.FTZ R52, R2.reuse, R77 ;  /* 0x0000004d02347220 */ /* 0x040fe20000410000 */
[----:B------:R-:W-:Y:S01]  /*d790*/  FMNMX.FTZ R64, R89, R64, !PT ;  /* 0x0000004059407209 */ /* 0x000fe20007810000 */
[----:B------:R-:W-:-:S04]  /*d7a0*/  FMUL.FTZ R62, R2, R85 ;  /* 0x00000055023e7220 */ /* 0x000fc80000410000 */
[----:B------:R-:W3:Y:S01]  /*d7b0*/  MUFU.TANH R42, R42 ;  /* 0x0000002a002a7308 */ /* 0x000ee20000002400 */
[----:B------:R-:W-:-:S01]  /*d7c0*/  FFMA.FTZ R85, R93, R14, -R60 ;  /* 0x0000000e5d557223 */ /* 0x000fc2000001083c */
[----:B-1----:R-:W-:-:S06]  /*d7d0*/  FSEL R93, R36, -INF , P2 ;  /* 0xff800000245d7808 */ /* 0x002fcc0001000000 */
[----:B------:R1:W-:Y:S01]  /*d7e0*/  MUFU.EX2 R54, R91 ;  /* 0x0000005b00367308 */ /* 0x0003e20000000800 */
[----:B------:R-:W-:Y:S01]  /*d7f0*/  FMUL.FTZ R56, R2, R80 ;  /* 0x0000005002387220 */ /* 0x000fe20000410000 */
[----:B------:R-:W-:Y:S01]  /*d800*/  FFMA.FTZ R12, R95, R14, -R60 ;  /* 0x0000000e5f0c7223 */ /* 0x000fe2000001083c */
[----:B-1----:R-:W-:-:S05]  /*d810*/  FSEL R91, R34, -INF , P1 ;  /* 0xff800000225b7808 */ /* 0x002fca0000800000 */
[----:B------:R-:W1:Y:S01]  /*d820*/  MUFU.TANH R50, R50 ;  /* 0x0000003200327308 */ /* 0x000e620000002400 */
[C---:B------:R-:W-:Y:S02]  /*d830*/  ISETP.GT.AND P1, PT, R48.reuse, 0x59, PT ;  /* 0x000000593000780c */ /* 0x040fe40003f24270 */
[----:B------:R-:W-:Y:S02]  /*d840*/  FMNMX.FTZ R64, R91, R64, !PT ;  /* 0x000000405b407209 */ /* 0x000fe40007810000 */
[----:B------:R-:W-:Y:S02]  /*d850*/  ISETP.GT.AND P2, PT, R48, 0x60, PT ;  /* 0x000000603000780c */ /* 0x000fe40003f44270 */
[----:B--2---:R-:W-:Y:S01]  /*d860*/  FSEL R95, R38, -INF , P1 ;  /* 0xff800000265f7808 */ /* 0x004fe20000800000 */
[----:B------:R-:W2:Y:S01]  /*d870*/  MUFU.TANH R52, R52 ;  /* 0x0000003400347308 */ /* 0x000ea20000002400 */
[----:B------:R-:W-:Y:S01]  /*d880*/  FMNMX.FTZ R64, R93, R64, !PT ;  /* 0x000000405d407209 */ /* 0x000fe20007810000 */
[----:B------:R-:W-:Y:S01]  /*d890*/  FFMA.FTZ R77, R97, R14, -R60 ;  /* 0x0000000e614d7223 */ /* 0x000fe2000001083c */
[----:B------:R-:W-:Y:S01]  /*d8a0*/  ISETP.GT.AND P1, PT, R48, 0x61, PT ;  /* 0x000000613000780c */ /* 0x000fe20003f24270 */
[----:B------:R-:W-:Y:S01]  /*d8b0*/  FMUL.FTZ R61, R2, R84 ;  /* 0x00000054023d7220 */ /* 0x000fe20000410000 */
[----:B0-----:R-:W-:-:S02]  /*d8c0*/  FSEL R97, R40, -INF , P2 ;  /* 0xff80000028617808 */ /* 0x001fc40001000000 */
[----:B------:R-:W-:Y:S01]  /*d8d0*/  FMNMX.FTZ R64, R95, R64, !PT ;  /* 0x000000405f407209 */ /* 0x000fe20007810000 */
[----:B------:R-:W0:Y:S01]  /*d8e0*/  MUFU.TANH R56, R56 ;  /* 0x0000003800387308 */ /* 0x000e220000002400 */
[----:B------:R-:W-:-:S01]  /*d8f0*/  FFMA.FTZ R26, R45, R14, -R60 ;  /* 0x0000000e2d1a7223 */ /* 0x000fc2000001083c */
[----:B------:R-:W-:Y:S02]  /*d900*/  ISETP.GT.AND P2, PT, R48, 0x68, PT ;  /* 0x000000683000780c */ /* 0x000fe40003f44270 */
[----:B---3--:R-:W-:Y:S02]  /*d910*/  FSEL R45, R42, -INF , P1 ;  /* 0xff8000002a2d7808 */ /* 0x008fe40000800000 */
[----:B------:R-:W-:Y:S02]  /*d920*/  FMNMX.FTZ R64, R97, R64, !PT ;  /* 0x0000004061407209 */ /* 0x000fe40007810000 */
[----:B------:R-:W3:Y:S01]  /*d930*/  MUFU.TANH R58, R58 ;  /* 0x0000003a003a7308 */ /* 0x000ee20000002400 */
[----:B------:R-:W-:-:S02]  /*d940*/  ISETP.GT.AND P1, PT, R48, 0x69, PT ;  /* 0x000000693000780c */ /* 0x000fc40003f24270 */
        /* <DEDUP_REMOVED lines=8> */
[----:B0-----:R-:W-:Y:S02]  /*d9d0*/  FSEL R121, R56, -INF , P2 ;  /* 0xff80000038797808 */ /* 0x001fe40001000000 */
[----:B------:R-:W-:Y:S01]  /*d9e0*/  FMNMX.FTZ R64, R119, R64, !PT ;  /* 0x0000004077407209 */ /* 0x000fe20007810000 */
[----:B------:R-:W-:Y:S01]  /*d9f0*/  FFMA.FTZ R28, R75, R14, -R60 ;  /* 0x0000000e4b1c7223 */ /* 0x000fe2000001083c */
[----:B------:R-:W-:Y:S02]  /*da00*/  ISETP.GT.AND P2, PT, R48, 0x78, PT ;  /* 0x000000783000780c */ /* 0x000fe40003f44270 */
[----:B---3--:R-:W-:Y:S02]  /*da10*/  FSEL R75, R58, -INF , P1 ;  /* 0xff8000003a4b7808 */ /* 0x008fe40000800000 */
[----:B------:R-:W-:-:S02]  /*da20*/  FMNMX.FTZ R64, R121, R64, !PT ;  /* 0x0000004079407209 */ /* 0x000fc40007810000 */
[----:B------:R-:W-:Y:S02]  /*da30*/  ISETP.GT.AND P1, PT, R48, 0x79, PT ;  /* 0x000000793000780c */ /* 0x000fe40003f24270 */
[----:B-1----:R-:W-:Y:S02]  /*da40*/  FSEL R123, R61, -INF , P2 ;  /* 0xff8000003d7b7808 */ /* 0x002fe40001000000 */
[----:B------:R-:W-:Y:S02]  /*da50*/  FMNMX.FTZ R64, R75, R64, !PT ;  /* 0x000000404b407209 */ /* 0x000fe40007810000 */
[----:B--2---:R-:W-:Y:S02]  /*da60*/  FSEL R125, R62, -INF , P1 ;  /* 0xff8000003e7d7808 */ /* 0x004fe40000800000 */
[----:B------:R-:W-:-:S04]  /*da70*/  FMNMX.FTZ R64, R123, R64, !PT ;  /* 0x000000407b407209 */ /* 0x000fc80007810000 */
[----:B------:R-:W-:Y:S01]  /*da80*/  FMNMX.FTZ R64, R125, R64, !PT ;  /* 0x000000407d407209 */ /* 0x000fe20007810000 */
[----:B------:R0:W-:Y:S04]  /*da90*/  MUFU.EX2 R31, R9 ;  /* 0x00000009001f7308 */ /* 0x0001e80000000800 */
[----:B0-----:R-:W0:Y:S02]  /*daa0*/  SHFL.BFLY PT, R9, R64, 0x2, 0x1f ;  /* 0x0c401f0040097f89 */ /* 0x001e2400000e0000 */
[----:B0-----:R-:W-:-:S05]  /*dab0*/  FMNMX.FTZ R42, R64, R9, !PT ;  /* 0x00000009402a7209 */ /* 0x001fca0007810000 */
[----:B------:R-:W0:Y:S01]  /*dac0*/  SHFL.BFLY PT, R9, R42, 0x1, 0x1f ;  /* 0x0c201f002a097f89 */ /* 0x000e2200000e0000 */
[----:B------:R-:W-:-:S01]  /*dad0*/  FFMA.FTZ R7, R7, R14, -R60 ;  /* 0x0000000e07077223 */ /* 0x000fc2000001083c */
[----:B0-----:R-:W-:-:S04]  /*dae0*/  FMNMX.FTZ R9, R42, R9, !PT ;  /* 0x000000092a097209 */ /* 0x001fc80007810000 */
[C---:B------:R-:W-:Y:S01]  /*daf0*/  FSETP.NEU.FTZ.AND P1, PT, R9.reuse, -INF , PT ;  /* 0xff8000000900780b */ /* 0x040fe20003f3d000 */
[----:B------:R-:W-:-:S05]  /*db00*/  FFMA.FTZ R50, R9, R14, -8 ;  /* 0xc100000009327423 */ /* 0x000fca000001000e */
[----:B------:R-:W-:-:S05]  /*db10*/  FSEL R50, R50, RZ, P1 ;  /* 0x000000ff32327208 */ /* 0x000fca0000800000 */
[-CC-:B------:R-:W-:Y:S01]  /*db20*/  FFMA.FTZ R148, R49, R14.reuse, -R50.reuse ;  /* 0x0000000e31947223 */ /* 0x180fe20000010832 */
[----:B------:R-:W-:-:S01]  /*db30*/  FFMA.FTZ R49, R6, R14, -R50 ;  /* 0x0000000e06317223 */ /* 0x000fc20000010832 */
[-CC-:B------:R-:W-:Y:S01]  /*db40*/  FFMA.FTZ R6, R55, R14.reuse, -R50.reuse ;  /* 0x0000000e37067223 */ /* 0x180fe20000010832 */
[----:B------:R-:W0:Y:S01]  /*db50*/  MUFU.EX2 R7, R7 ;  /* 0x0000000700077308 */ /* 0x000e220000000800 */
[----:B------:R-:W-:-:S01]  /*db60*/  FFMA.FTZ R13, R13, R14, -R50 ;  /* 0x0000000e0d0d7223 */ /* 0x000fc20000010832 */
[----:B------:R-:W-:-:S06]  /*db70*/  FFMA.FTZ R150, R11, R14, -R50 ;  /* 0x0000000e0b967223 */ /* 0x000fcc0000010832 */
[----:B------:R-:W-:Y:S08]  /*db80*/  MUFU.EX2 R148, R148 ;  /* 0x0000009400947308 */ /* 0x000ff00000000800 */
[----:B------:R-:W1:Y:S01]  /*db90*/  MUFU.EX2 R49, R49 ;  /* 0x0000003100317308 */ /* 0x000e620000000800 */
[----:B------:R-:W-:-:S01]  /*dba0*/  FFMA.FTZ R63, R63, R14, -R60 ;  /* 0x0000000e3f3f7223 */ /* 0x000fc2000001083c */
[----:B------:R-:W-:-:S06]  /*dbb0*/  FFMA.FTZ R52, R57, R14, -R60 ;  /* 0x0000000e39347223 */ /* 0x000fcc000001083c */
[----:B------:R-:W2:Y:S01]  /*dbc0*/  MUFU.EX2 R6, R6 ;  /* 0x0000000600067308 */ /* 0x000ea20000000800 */
[----:B------:R-:W-:-:S01]  /*dbd0*/  FFMA.FTZ R11, R59, R14, -R50 ;  /* 0x0000000e3b0b7223 */ /* 0x000fc20000010832 */
[----:B------:R-:W-:-:S06]  /*dbe0*/  FFMA.FTZ R141, R51, R14, -R60 ;  /* 0x0000000e338d7223 */ /* 0x000fcc000001083c */
[----:B------:R-:W3:Y:S01]  /*dbf0*/  MUFU.EX2 R13, R13 ;  /* 0x0000000d000d7308 */ /* 0x000ee20000000800 */
[----:B------:R-:W-:-:S01]  /*dc00*/  FFMA.FTZ R34, R53, R14, -R60 ;  /* 0x0000000e35227223 */ /* 0x000fc2000001083c */
[-CC-:B------:R-:W-:Y:S01]  /*dc10*/  FFMA.FTZ R33, R33, R14.reuse, -R60.reuse ;  /* 0x0000000e21217223 */ /* 0x180fe2000001083c */
[----:B------:R-:W-:-:S01]  /*dc20*/  FFMA.FTZ R47, R47, R14, -R60 ;  /* 0x0000000e2f2f7223 */ /* 0x000fc2000001083c */
[-CC-:B------:R-:W-:Y:S01]  /*dc30*/  FFMA.FTZ R51, R79, R14.reuse, -R60.reuse ;  /* 0x0000000e4f337223 */ /* 0x180fe2000001083c */
[----:B------:R-:W-:-:S03]  /*dc40*/  FFMA.FTZ R143, R101, R14, -R60 ;  /* 0x0000000e658f7223 */ /* 0x000fc6000001083c */
[----:B------:R-:W4:Y:S01]  /*dc50*/  MUFU.EX2 R150, R150 ;  /* 0x0000009600967308 */ /* 0x000f220000000800 */
[----:B------:R-:W-:-:S01]  /*dc60*/  FFMA.FTZ R30, R99, R14, -R60 ;  /* 0x0000000e631e7223 */ /* 0x000fc2000001083c */
[-CC-:B------:R-:W-:Y:S01]  /*dc70*/  FFMA.FTZ R38, R103, R14.reuse, -R60.reuse ;  /* 0x0000000e67267223 */ /* 0x180fe2000001083c */
[----:B------:R-:W-:-:S01]  /*dc80*/  FFMA.FTZ R53, R83, R14, -R60 ;  /* 0x0000000e53357223 */ /* 0x000fc2000001083c */
[-CC-:B------:R-:W-:Y:S01]  /*dc90*/  FFMA.FTZ R137, R107, R14.reuse, -R60.reuse ;  /* 0x0000000e6b897223 */ /* 0x180fe2000001083c */
[----:B------:R-:W-:-:S01]  /*dca0*/  FFMA.FTZ R36, R105, R14, -R60 ;  /* 0x0000000e69247223 */ /* 0x000fc2000001083c */
[-CC-:B------:R-:W-:Y:S02]  /*dcb0*/  FFMA.FTZ R61, R109, R14.reuse, -R60.reuse ;  /* 0x0000000e6d3d7223 */ /* 0x180fe4000001083c */
[----:B------:R5:W-:Y:S01]  /*dcc0*/  MUFU.EX2 R42, R52 ;  /* 0x00000034002a7308 */ /* 0x000be20000000800 */
[----:B------:R-:W-:-:S01]  /*dcd0*/  FFMA.FTZ R40, R87, R14, -R60 ;  /* 0x0000000e57287223 */ /* 0x000fc2000001083c */
[-CC-:B------:R-:W-:Y:S01]  /*dce0*/  FFMA.FTZ R139, R111, R14.reuse, -R60.reuse ;  /* 0x0000000e6f8b7223 */ /* 0x180fe2000001083c */
[----:B------:R-:W-:-:S01]  /*dcf0*/  FFMA.FTZ R48, R115, R14, -R60 ;  /* 0x0000000e73307223 */ /* 0x000fc2000001083c */
[-C--:B------:R-:W-:Y:S01]  /*dd00*/  FFMA.FTZ R57, R113, R14.reuse, -R60 ;  /* 0x0000000e71397223 */ /* 0x080fe2000001083c */
[----:B------:R-:W-:-:S01]  /*dd10*/  FFMA.FTZ R58, R43, R14, -R50 ;  /* 0x0000000e2b3a7223 */ /* 0x000fc20000010832 */
[----:B0-----:R-:W-:-:S02]  /*dd20*/  FADD.FTZ R60, R7, R44 ;  /* 0x0000002c073c7221 */ /* 0x001fc40000010000 */
[----:B------:R-:W0:Y:S01]  /*dd30*/  MUFU.EX2 R63, R63 ;  /* 0x0000003f003f7308 */ /* 0x000e220000000800 */
[----:B-----5:R-:W-:-:S01]  /*dd40*/  FFMA.FTZ R52, R25, R14, -R50 ;  /* 0x0000000e19347223 */ /* 0x020fc20000010832 */
[----:B-1----:R-:W-:Y:S01]  /*dd50*/  FADD.FTZ R43, R148, R49 ;  /* 0x00000031942b7221 */ /* 0x002fe20000010000 */
[----:B------:R-:W-:-:S01]  /*dd60*/  FFMA.FTZ R55, R27, R14, -R50 ;  /* 0x0000000e1b377223 */ /* 0x000fc20000010832 */
[----:B------:R-:W-:-:S04]  /*dd70*/  FFMA.FTZ R25, R65, R14, -R50 ;  /* 0x0000000e41197223 */ /* 0x000fc80000010832 */
[----:B------:R-:W1:Y:S01]  /*dd80*/  MUFU.EX2 R11, R11 ;  /* 0x0000000b000b7308 */ /* 0x000e620000000800 */
[----:B------:R-:W-:-:S01]  /*dd90*/  FADD.FTZ R65, R3, R60 ;  /* 0x0000003c03417221 */ /* 0x000fc20000010000 */
[----:B--2---:R-:W-:Y:S01]  /*dda0*/  FADD.FTZ R62, R6, R43 ;  /* 0x0000002b063e7221 */ /* 0x004fe20000010000 */
[----:B------:R-:W-:-:S05]  /*ddb0*/  FFMA.FTZ R144, R29, R14, -R50 ;  /* 0x0000000e1d907223 */ /* 0x000fca0000010832 */
[----:B------:R-:W2:Y:S01]  /*ddc0*/  MUFU.EX2 R52, R52 ;  /* 0x0000003400347308 */ /* 0x000ea20000000800 */
[----:B------:R-:W-:-:S01]  /*ddd0*/  FADD.FTZ R65, R10, R65 ;  /* 0x000000410a417221 */ /* 0x000fc20000010000 */
[----:B---3--:R-:W-:-:S06]  /*dde0*/  FADD.FTZ R43, R13, R62 ;  /* 0x0000003e0d2b7221 */ /* 0x008fcc0000010000 */
[----:B------:R-:W3:Y:S01]  /*ddf0*/  MUFU.EX2 R32, R32 ;  /* 0x0000002000207308 */ /* 0x000ee20000000800 */
[----:B------:R-:W-:-:S01]  /*de00*/  FADD.FTZ R64, R24, R65 ;  /* 0x0000004118407221 */ /* 0x000fc20000010000 */
[----:B----4-:R-:W-:-:S06]  /*de10*/  FADD.FTZ R62, R150, R43 ;  /* 0x0000002b963e7221 */ /* 0x010fcc0000010000 */
[----:B------:R-:W4:Y:S01]  /*de20*/  MUFU.EX2 R55, R55 ;  /* 0x0000003700377308 */ /* 0x000f220000000800 */
[----:B------:R-:W-:-:S01]  /*de30*/  FFMA.FTZ R56, R67, R14, -R50 ;  /* 0x0000000e43387223 */ /* 0x000fc20000010832 */
[----:B0-----:R-:W-:-:S06]  /*de40*/  FADD.FTZ R64, R63, R64 ;  /* 0x000000403f407221 */ /* 0x001fcc0000010000 */
[----:B------:R-:W0:Y:S01]  /*de50*/  MUFU.EX2 R33, R33 ;  /* 0x0000002100217308 */ /* 0x000e220000000800 */
[----:B------:R-:W-:-:S01]  /*de60*/  FFMA.FTZ R59, R35, R14, -R50 ;  /* 0x0000000e233b7223 */ /* 0x000fc20000010832 */
[----:B-1----:R-:W-:-:S06]  /*de70*/  FADD.FTZ R43, R11, R62 ;  /* 0x0000003e0b2b7221 */ /* 0x002fcc0000010000 */
[----:B------:R-:W1:Y:S01]  /*de80*/  MUFU.EX2 R144, R144 ;  /* 0x0000009000907308 */ /* 0x000e620000000800 */
[----:B------:R-:W-:-:S01]  /*de90*/  FADD.FTZ R65, R31, R64 ;  /* 0x000000401f417221 */ /* 0x000fc20000010000 */
[----:B--2---:R-:W-:-:S06]  /*dea0*/  FADD.FTZ R62, R52, R43 ;  /* 0x0000002b343e7221 */ /* 0x004fcc0000010000 */
[----:B------:R-:W2:Y:S01]  /*deb0*/  MUFU.EX2 R25, R25 ;  /* 0x0000001900197308 */ /* 0x000ea20000000800 */
[----:B------:R-:W-:-:S01]  /*dec0*/  FFMA.FTZ R146, R37, R14, -R50 ;  /* 0x0000000e25927223 */ /* 0x000fc20000010832 */
[----:B---3--:R-:W-:-:S06]  /*ded0*/  FADD.FTZ R64, R32, R65 ;  /* 0x0000004120407221 */ /* 0x008fcc0000010000 */
[----:B------:R-:W3:Y:S01]  /*dee0*/  MUFU.EX2 R46, R46 ;  /* 0x0000002e002e7308 */ /* 0x000ee20000000800 */
[----:B----4-:R-:W-:-:S01]  /*def0*/  FADD.FTZ R43, R55, R62 ;  /* 0x0000003e372b7221 */ /* 0x010fc20000010000 */
[----:B------:R-:W-:-:S06]  /*df00*/  FFMA.FTZ R27, R39, R14, -R50 ;  /* 0x0000000e271b7223 */ /* 0x000fcc0000010832 */
[----:B------:R-:W4:Y:S01]  /*df10*/  MUFU.EX2 R56, R56 ;  /* 0x0000003800387308 */ /* 0x000f220000000800 */
[----:B0-----:R-:W-:-:S01]  /*df20*/  FADD.FTZ R65, R33, R64 ;  /* 0x0000004021417221 */ /* 0x001fc20000010000 */
[----:B-1----:R-:W-:-:S06]  /*df30*/  FADD.FTZ R62, R144, R43 ;  /* 0x0000002b903e7221 */ /* 0x002fcc0000010000 */
[----:B------:R-:W0:Y:S01]  /*df40*/  MUFU.EX2 R85, R85 ;  /* 0x0000005500557308 */ /* 0x000e220000000800 */
[----:B------:R-:W-:-:S07]  /*df50*/  FFMA.FTZ R37, R41, R14, -R50 ;  /* 0x0000000e29257223 */ /* 0x000fce0000010832 */
[----:B------:R-:W1:Y:S01]  /*df60*/  MUFU.EX2 R59, R59 ;  /* 0x0000003b003b7308 */ /* 0x000e620000000800 */
[----:B------:R-:W-:Y:S01]  /*df70*/  F2FP.SATFINITE.E4M3.F32.PACK_AB_MERGE_C R149, R10, R3, RZ ;  /* 0x000000030a95723e */ /* 0x000fe200048070ff */
[----:B------:R-:W-:-:S06]  /*df80*/  FADD.FTZ R65, R54, R65 ;  /* 0x0000004136417221 */ /* 0x000fcc0000010000 */
[----:B------:R-:W5:Y:S01]  /*df90*/  MUFU.EX2 R12, R12 ;  /* 0x0000000c000c7308 */ /* 0x000f620000000800 */
[----:B--2---:R-:W-:-:S07]  /*dfa0*/  FADD.FTZ R3, R25, R62 ;  /* 0x0000003e19037221 */ /* 0x004fce0000010000 */
[----:B------:R-:W2:Y:S01]  /*dfb0*/  MUFU.EX2 R146, R146 ;  /* 0x0000009200927308 */ /* 0x000ea20000000800 */
[----:B---3--:R-:W-:-:S01]  /*dfc0*/  FADD.FTZ R10, R46, R65 ;  /* 0x000000412e0a7221 */ /* 0x008fc20000010000 */
[----:B------:R-:W-:-:S06]  /*dfd0*/  F2FP.SATFINITE.E4M3.F32.PACK_AB_MERGE_C R13, R13, R6, RZ ;  /* 0x000000060d0d723e */ /* 0x000fcc00048070ff */
[----:B------:R-:W3:Y:S01]  /*dfe0*/  MUFU.EX2 R77, R77 ;  /* 0x0000004d004d7308 */ /* 0x000ee20000000800 */
[----:B----4-:R-:W-:-:S01]  /*dff0*/  FADD.FTZ R6, R56, R3 ;  /* 0x0000000338067221 */ /* 0x010fc20000010000 */
[----:B------:R-:W-:-:S06]  /*e000*/  FFMA.FTZ R140, R69, R14, -R50 ;  /* 0x0000000e458c7223 */ /* 0x000fcc0000010832 */
[----:B------:R-:W4:Y:S01]  /*e010*/  MUFU.EX2 R27, R27 ;  /* 0x0000001b001b7308 */ /* 0x000f220000000800 */
[----:B0-----:R-:W-:-:S01]  /*e020*/  FADD.FTZ R3, R85, R10 ;  /* 0x0000000a55037221 */ /* 0x001fc20000010000 */
[----:B-1----:R-:W-:-:S06]  /*e030*/  F2FP.SATFINITE.E4M3.F32.PACK_AB_MERGE_C R56, R59, R56, RZ ;  /* 0x000000383b38723e */ /* 0x002fcc00048070ff */
[----:B------:R-:W0:Y:S01]  /*e040*/  MUFU.EX2 R26, R26 ;  /* 0x0000001a001a7308 */ /* 0x000e220000000800 */
[----:B------:R-:W-:-:S01]  /*e050*/  FADD.FTZ R59, R59, R6 ;  /* 0x000000063b3b7221 */ /* 0x000fc20000010000 */
[----:B------:R-:W-:-:S06]  /*e060*/  FFMA.FTZ R29, R71, R14, -R50 ;  /* 0x0000000e471d7223 */ /* 0x000fcc0000010832 */
[----:B------:R-:W1:Y:S01]  /*e070*/  MUFU.EX2 R37, R37 ;  /* 0x0000002500257308 */ /* 0x000e620000000800 */
[----:B-----5:R-:W-:-:S07]  /*e080*/  FADD.FTZ R10, R12, R3 ;  /* 0x000000030c0a7221 */ /* 0x020fce0000010000 */
[----:B------:R-:W5:Y:S01]  /*e090*/  MUFU.EX2 R47, R47 ;  /* 0x0000002f002f7308 */ /* 0x000f620000000800 */
[----:B--2---:R-:W-:-:S01]  /*e0a0*/  FADD.FTZ R6, R146, R59 ;  /* 0x0000003b92067221 */ /* 0x004fc20000010000 */
[----:B------:R-:W-:-:S06]  /*e0b0*/  FFMA.FTZ R35, R73, R14, -R50 ;  /* 0x0000000e49237223 */ /* 0x000fcc0000010832 */
[----:B------:R-:W2:Y:S01]  /*e0c0*/  MUFU.EX2 R58, R58 ;  /* 0x0000003a003a7308 */ /* 0x000ea20000000800 */
[----:B---3--:R-:W-:-:S01]  /*e0d0*/  FADD.FTZ R3, R77, R10 ;  /* 0x0000000a4d037221 */ /* 0x008fc20000010000 */
[----:B----4-:R-:W-:-:S06]  /*e0e0*/  FADD.FTZ R6, R27, R6 ;  /* 0x000000061b067221 */ /* 0x010fcc0000010000 */
[----:B------:R-:W3:Y:S08]  /*e0f0*/  MUFU.EX2 R28, R28 ;  /* 0x0000001c001c7308 */ /* 0x000ef00000000800 */
[----:B------:R-:W4:Y:S01]  /*e100*/  MUFU.EX2 R140, R140 ;  /* 0x0000008c008c7308 */ /* 0x000f220000000800 */
[----:B------:R-:W-:-:S01]  /*e110*/  FFMA.FTZ R81, R81, R14, -R50 ;  /* 0x0000000e51517223 */ /* 0x000fc20000010832 */
[----:B0-----:R-:W-:-:S06]  /*e120*/  FADD.FTZ R10, R26, R3 ;  /* 0x000000031a0a7221 */ /* 0x001fcc0000010000 */
[----:B------:R-:W0:Y:S01]  /*e130*/  MUFU.EX2 R141, R141 ;  /* 0x0000008d008d7308 */ /* 0x000e220000000800 */
[----:B------:R-:W-:Y:S01]  /*e140*/  PRMT R39, R96, 0x654, R0 ;  /* 0x0000065460277816 */ /* 0x000fe20000000000 */
[----:B-1----:R-:W-:-:S06]  /*e150*/  FADD.FTZ R3, R37, R6 ;  /* 0x0000000625037221 */ /* 0x002fcc0000010000 */
[----:B------:R-:W1:Y:S01]  /*e160*/  MUFU.EX2 R29, R29 ;  /* 0x0000001d001d7308 */ /* 0x000e620000000800 */
[----:B------:R-:W-:-:S01]  /*e170*/  FFMA.FTZ R142, R89, R14, -R50 ;  /* 0x0000000e598e7223 */ /* 0x000fc20000010832 */
[----:B------:R-:W-:Y:S01]  /*e180*/  F2FP.SATFINITE.E4M3.F32.PACK_AB_MERGE_C R151, R32, R31, RZ ;  /* 0x0000001f2097723e */ /* 0x000fe200048070ff */
[----:B------:R3:W-:Y:S01]  /*e190*/  SYNCS.ARRIVE.TRANS64.RED.A1T0 RZ, [R39+URZ], RZ ;  /* 0x000000ff27ff79a7 */ /* 0x0007e2000810043f */
[----:B-----5:R-:W-:-:S04]  /*e1a0*/  F2FP.SATFINITE.E4M3.F32.PACK_AB_MERGE_C R147, R47, R26, RZ ;  /* 0x0000001a2f93723e */ /* 0x020fc800048070ff */
[----:B------:R-:W5:Y:S01]  /*e1b0*/  MUFU.EX2 R34, R34 ;  /* 0x0000002200227308 */ /* 0x000f620000000800 */
[----:B------:R-:W-:-:S01]  /*e1c0*/  FADD.FTZ R47, R47, R10 ;  /* 0x0000000a2f2f7221 */ /* 0x000fc20000010000 */
[----:B--2---:R-:W-:-:S06]  /*e1d0*/  FADD.FTZ R3, R58, R3 ;  /* 0x000000033a037221 */ /* 0x004fcc0000010000 */
[----:B------:R-:W2:Y:S01]  /*e1e0*/  MUFU.EX2 R35, R35 ;  /* 0x0000002300237308 */ /* 0x000ea20000000800 */
[----:B---3--:R-:W-:-:S01]  /*e1f0*/  FFMA.FTZ R39, R91, R14, -R50 ;  /* 0x0000000e5b277223 */ /* 0x008fc20000010832 */
[----:B------:R-:W-:Y:S01]  /*e200*/  F2FP.SATFINITE.E4M3.F32.PACK_AB_MERGE_C R151, R63, R24, R151 ;  /* 0x000000183f97723e */ /* 0x000fe20004807097 */
[----:B------:R-:W-:-:S05]  /*e210*/  FADD.FTZ R24, R28, R47 ;  /* 0x0000002f1c187221 */ /* 0x000fca0000010000 */
[----:B------:R-:W3:Y:S01]  /*e220*/  MUFU.EX2 R51, R51 ;  /* 0x0000003300337308 */ /* 0x000ee20000000800 */
[----:B----4-:R-:W-:-:S01]  /*e230*/  FADD.FTZ R10, R140, R3 ;  /* 0x000000038c0a7221 */ /* 0x010fc20000010000 */
[----:B------:R-:W-:-:S06]  /*e240*/  FFMA.FTZ R41, R93, R14, -R50 ;  /* 0x0000000e5d297223 */ /* 0x000fcc0000010832 */
[----:B------:R-:W4:Y:S01]  /*e250*/  MUFU.EX2 R0, R81 ;  /* 0x0000005100007308 */ /* 0x000f220000000800 */
[----:B0-----:R-:W-:-:S01]  /*e260*/  FADD.FTZ R3, R141, R24 ;  /* 0x000000188d037221 */ /* 0x001fc20000010000 */
[----:B------:R-:W-:Y:S01]  /*e270*/  FFMA.FTZ R60, R95, R14, -R50 ;  /* 0x0000000e5f3c7223 */ /* 0x000fe20000010832 */
[----:B-1----:R-:W-:-:S05]  /*e280*/  FADD.FTZ R10, R29, R10 ;  /* 0x0000000a1d0a7221 */ /* 0x002fca0000010000 */
[----:B------:R-:W0:Y:S01]  /*e290*/  MUFU.EX2 R142, R142 ;  /* 0x0000008e008e7308 */ /* 0x000e220000000800 */
[----:B-----5:R-:W-:-:S07]  /*e2a0*/  FADD.FTZ R24, R34, R3 ;  /* 0x0000000322187221 */ /* 0x020fce0000010000 */
[----:B------:R-:W1:Y:S01]  /*e2b0*/  MUFU.EX2 R143, R143 ;  /* 0x0000008f008f7308 */ /* 0x000e620000000800 */
[----:B------:R-:W-:Y:S01]  /*e2c0*/  F2FP.SATFINITE.E4M3.F32.PACK_AB_MERGE_C R52, R55, R52, RZ ;  /* 0x000000343734723e */ /* 0x000fe200048070ff */
[----:B--2---:R-:W-:-:S06]  /*e2d0*/  FADD.FTZ R3, R35, R10 ;  /* 0x0000000a23037221 */ /* 0x004fcc0000010000 */
[----:B------:R-:W2:Y:S01]  /*e2e0*/  MUFU.EX2 R39, R39 ;  /* 0x0000002700277308 */ /* 0x000ea20000000800 */
[----:B------:R-:W-:-:S01]  /*e2f0*/  FFMA.FTZ R97, R97, R14, -R50 ;  /* 0x0000000e61617223 */ /* 0x000fc20000010832 */
[----:B------:R-:W-:-:S06]  /*e300*/  F2FP.SATFINITE.E4M3.F32.PACK_AB_MERGE_C R150, R11, R150, R52 ;  /* 0x000000960b96723e */ /* 0x000fcc0004807034 */
[----:B------:R-:W5:Y:S01]  /*e310*/  MUFU.EX2 R30, R30 ;  /* 0x0000001e001e7308 */ /* 0x000f620000000800 */
[----:B---3--:R-:W-:-:S01]  /*e320*/  FADD.FTZ R24, R51, R24 ;  /* 0x0000001833187221 */ /* 0x008fc20000010000 */
[----:B----4-:R-:W-:Y:S01]  /*e330*/  FADD.FTZ R3, R0, R3 ;  /* 0x0000000300037221 */ /* 0x010fe20000010000 */
[----:B------:R-:W3:Y:S05]  /*e340*/  @P4 LDC R11, c[0x0][0x44c] ;  /* 0x00011300ff0b4b82 */ /* 0x000eea0000000800 */
[----:B------:R-:W4:Y:S01]  /*e350*/  MUFU.EX2 R41, R41 ;  /* 0x0000002900297308 */ /* 0x000f220000000800 */
[----:B------:R-:W-:-:S01]  /*e360*/  FFMA.FTZ R45, R45, R14, -R50 ;  /* 0x0000000e2d2d7223 */ /* 0x000fc20000010832 */
[----:B------:R-:W-:-:S06]  /*e370*/  F2FP.SATFINITE.E4M3.F32.PACK_AB_MERGE_C R35, R0, R35, RZ ;  /* 0x000000230023723e */ /* 0x000fcc00048070ff */
[----:B------:R-:W4:Y:S01]  /*e380*/  MUFU.EX2 R38, R38 ;  /* 0x0000002600267308 */ /* 0x000f220000000800 */
[----:B------:R-:W-:-:S01]  /*e390*/  FFMA.FTZ R117, R117, R14, -R50 ;  /* 0x0000000e75757223 */ /* 0x000fc20000010832 */
[----:B------:R-:W-:-:S06]  /*e3a0*/  F2FP.SATFINITE.E4M3.F32.PACK_AB_MERGE_C R149, R44, R7, R149 ;  /* 0x000000072c95723e */ /* 0x000fcc0004807095 */
[----:B------:R-:W3:Y:S01]  /*e3b0*/  MUFU.EX2 R60, R60 ;  /* 0x0000003c003c7308 */ /* 0x000ee20000000800 */
[----:B0-----:R-:W-:-:S01]  /*e3c0*/  FADD.FTZ R0, R142, R3 ;  /* 0x000000038e007221 */ /* 0x001fc20000010000 */
[----:B-1----:R-:W-:Y:S01]  /*e3d0*/  FADD.FTZ R7, R143, R24 ;  /* 0x000000188f077221 */ /* 0x002fe20000010000 */
[----:B------:R-:W-:-:S01]  /*e3e0*/  FFMA.FTZ R119, R119, R14, -R50 ;  /* 0x0000000e77777223 */ /* 0x000fc20000010832 */
[----:B------:R-:W0:Y:S04]  /*e3f0*/  @P4 LDC R24, c[0x0][0x450] ;  /* 0x00011400ff184b82 */ /* 0x000e280000000800 */
[----:B------:R-:W1:Y:S01]  /*e400*/  MUFU.EX2 R53, R53 ;  /* 0x0000003500357308 */ /* 0x000e620000000800 */
[----:B--2---:R-:W-:-:S07]  /*e410*/  FADD.FTZ R0, R39, R0 ;  /* 0x0000000027007221 */ /* 0x004fce0000010000 */
[----:B------:R-:W2:Y:S01]  /*e420*/  MUFU.EX2 R97, R97 ;  /* 0x0000006100617308 */ /* 0x000ea20000000800 */
[----:B-----5:R-:W-:-:S01]  /*e430*/  FADD.FTZ R7, R30, R7 ;  /* 0x000000071e077221 */ /* 0x020fc20000010000 */
[----:B----4-:R-:W-:-:S06]  /*e440*/  FADD.FTZ R3, R41, R0 ;  /* 0x0000000029037221 */ /* 0x010fcc0000010000 */
[----:B------:R-:W4:Y:S08]  /*e450*/  MUFU.EX2 R137, R137 ;  /* 0x0000008900897308 */ /* 0x000f300000000800 */
[----:B------:R-:W5:Y:S01]  /*e460*/  MUFU.EX2 R136, R45 ;  /* 0x0000002d00887308 */ /* 0x000f620000000800 */
[----:B------:R-:W-:-:S01]  /*e470*/  FADD.FTZ R10, R38, R7 ;  /* 0x00000007260a7221 */ /* 0x000fc20000010000 */
[----:B---3--:R-:W-:-:S06]  /*e480*/  F2FP.SATFINITE.E4M3.F32.PACK_AB_MERGE_C R41, R60, R41, RZ ;  /* 0x000000293c29723e */ /* 0x008fcc00048070ff */
[----:B------:R-:W-:Y:S01]  /*e490*/  MUFU.EX2 R117, R117 ;  /* 0x0000007500757308 */ /* 0x000fe20000000800 */
[----:B------:R-:W-:-:S07]  /*e4a0*/  FADD.FTZ R60, R60, R3 ;  /* 0x000000033c3c7221 */ /* 0x000fce0000010000 */
[----:B------:R-:W3:Y:S01]  /*e4b0*/  MUFU.EX2 R6, R119 ;  /* 0x0000007700067308 */ /* 0x000ee20000000800 */
[----:B-1----:R-:W-:-:S01]  /*e4c0*/  FADD.FTZ R10, R53, R10 ;  /* 0x0000000a350a7221 */ /* 0x002fc20000010000 */
[----:B--2---:R-:W-:Y:S01]  /*e4d0*/  FADD.FTZ R3, R97, R60 ;  /* 0x0000003c61037221 */ /* 0x004fe20000010000 */
[----:B------:R-:W-:-:S04]  /*e4e0*/  @P4 IMAD.HI.U32 R11, R94, R11, RZ ;  /* 0x0000000b5e0b4227 */ /* 0x000fc800078e00ff */
[----:B----4-:R-:W-:Y:S01]  /*e4f0*/  FADD.FTZ R7, R137, R10 ;  /* 0x0000000a89077221 */ /* 0x010fe20000010000 */
[----:B-----5:R-:W-:-:S01]  /*e500*/  FADD.FTZ R10, R136, R3 ;  /* 0x00000003880a7221 */ /* 0x020fc20000010000 */
[----:B---3--:R-:W-:-:S03]  /*e510*/  F2FP.SATFINITE.E4M3.F32.PACK_AB_MERGE_C R3, R6, R117, RZ ;  /* 0x000000750603723e */ /* 0x008fc600048070ff */
[----:B------:R-:W-:Y:S01]  /*e520*/  FADD.FTZ R117, R117, R10 ;  /* 0x0000000a75757221 */ /* 0x000fe20000010000 */
[----:B------:R-:W-:Y:S01]  /*e530*/  IMAD.MOV.U32 R10, RZ, RZ, R94 ;  /* 0x000000ffff0a7224 */ /* 0x000fe200078e005e */
[----:B0-----:R-:W-:Y:S02]  /*e540*/  @P4 SHF.R.U32.HI R10, RZ, R24, R11 ;  /* 0x00000018ff0a4219 */ /* 0x001fe4000001160b */
[----:B------:R-:W2:Y:S01]  /*e550*/  LDL R11, [R1+0x3c] ;  /* 0x00003c00010b7983 */ /* 0x000ea20000100800 */
[----:B------:R-:W0:Y:S08]  /*e560*/  MUFU.EX2 R36, R36 ;  /* 0x0000002400247308 */ /* 0x000e300000000800 */
[----:B------:R-:W-:Y:S08]  /*e570*/  MUFU.EX2 R61, R61 ;  /* 0x0000003d003d7308 */ /* 0x000ff00000000800 */
[----:B------:R-:W1:Y:S01]  /*e580*/  MUFU.EX2 R40, R40 ;  /* 0x0000002800287308 */ /* 0x000e620000000800 */
[----:B------:R-:W-:-:S01]  /*e590*/  FFMA.FTZ R121, R121, R14, -R50 ;  /* 0x0000000e79797223 */ /* 0x000fc20000010832 */
[----:B------:R-:W-:Y:S01]  /*e5a0*/  F2FP.SATFINITE.E4M3.F32.PACK_AB_MERGE_C R147, R77, R12, R147 ;  /* 0x0000000c4d93723e */ /* 0x000fe20004807093 */
[----:B0-----:R-:W-:-:S05]  /*e5b0*/  FADD.FTZ R12, R36, R7 ;  /* 0x00000007240c7221 */ /* 0x001fca0000010000 */
[----:B------:R-:W0:Y:S08]  /*e5c0*/  MUFU.EX2 R139, R139 ;  /* 0x0000008b008b7308 */ /* 0x000e300000000800 */
[----:B------:R-:W3:Y:S01]  /*e5d0*/  MUFU.EX2 R121, R121 ;  /* 0x0000007900797308 */ /* 0x000ee20000000800 */
[----:B-1----:R-:W-:Y:S01]  /*e5e0*/  F2FP.SATFINITE.E4M3.F32.PACK_AB_MERGE_C R7, R40, R61, RZ ;  /* 0x0000003d2807723e */ /* 0x002fe200048070ff */
[----:B------:R-:W-:-:S06]  /*e5f0*/  FADD.FTZ R61, R61, R12 ;  /* 0x0000000c3d3d7221 */ /* 0x000fcc0000010000 */
[----:B------:R-:W-:Y:S01]  /*e600*/  MUFU.EX2 R48, R48 ;  /* 0x0000003000307308 */ /* 0x000fe20000000800 */
[----:B------:R-:W-:-:S07]  /*e610*/  FADD.FTZ R40, R40, R61 ;  /* 0x0000003d28287221 */ /* 0x000fce0000010000 */
[----:B------:R-:W1:Y:S01]  /*e620*/  MUFU.EX2 R57, R57 ;  /* 0x0000003900397308 */ /* 0x000e620000000800 */
[----:B------:R-:W-:Y:S01]  /*e630*/  F2FP.SATFINITE.E4M3.F32.PACK_AB_MERGE_C R137, R36, R137, R7 ;  /* 0x000000892489723e */ /* 0x000fe20004807007 */
[----:B0-----:R-:W-:Y:S01]  /*e640*/  FADD.FTZ R7, R139, R40 ;  /* 0x000000288b077221 */ /* 0x001fe20000010000 */
[----:B------:R-:W-:-:S01]  /*e650*/  FADD.FTZ R6, R6, R117 ;  /* 0x0000007506067221 */ /* 0x000fc20000010000 */
[----:B------:R-:W-:Y:S02]  /*e660*/  F2FP.SATFINITE.E4M3.F32.PACK_AB_MERGE_C R136, R136, R97, R3 ;  /* 0x000000618888723e */ /* 0x000fe40004807003 */
[----:B------:R-:W-:-:S01]  /*e670*/  FADD.FTZ R7, R42, R7 ;  /* 0x000000072a077221 */ /* 0x000fc20000010000 */
[----:B------:R-:W-:Y:S01]  /*e680*/  IADD3 R10, R10, R90, -R92 ;  /* 0x0000005a0a0a7210 */ /* 0x000fe20007ffe85c */
[----:B---3--:R-:W-:-:S01]  /*e690*/  FADD.FTZ R3, R121, R6 ;  /* 0x0000000679037221 */ /* 0x008fc20000010000 */
[-CC-:B------:R-:W-:Y:S01]  /*e6a0*/  FFMA.FTZ R75, R75, R14.reuse, -R50.reuse ;  /* 0x0000000e4b4b7223 */ /* 0x180fe20000010832 */
[----:B------:R-:W-:-:S01]  /*e6b0*/  FFMA.FTZ R123, R123, R14, -R50 ;  /* 0x0000000e7b7b7223 */ /* 0x000fc20000010832 */
[----:B------:R-:W-:Y:S01]  /*e6c0*/  FFMA.FTZ R50, R125, R14, -R50 ;  /* 0x0000000e7d327223 */ /* 0x000fe20000010832 */
[----:B-1----:R-:W-:Y:S01]  /*e6d0*/  F2FP.SATFINITE.E4M3.F32.PACK_AB_MERGE_C R6, R57, R48, RZ ;  /* 0x000000303906723e */ /* 0x002fe200048070ff */
[----:B------:R-:W-:Y:S01]  /*e6e0*/  FADD.FTZ R48, R48, R7 ;  /* 0x0000000730307221 */ /* 0x000fe20000010000 */
[----:B------:R-:W-:-:S02]  /*e6f0*/  SHF.R.S32.HI R7, RZ, 0x1f, R10 ;  /* 0x0000001fff077819 */ /* 0x000fc4000001140a */
[----:B------:R-:W-:Y:S02]  /*e700*/  MUFU.EX2 R123, R123 ;  /* 0x0000007b007b7308 */ /* 0x000fe40000000800 */
[----:B------:R-:W-:-:S04]  /*e710*/  LEA.HI R7, R7, R10, RZ, 0x7 ;  /* 0x0000000a07077211 */ /* 0x000fc800078f38ff */
[----:B------:R-:W-:Y:S02]  /*e720*/  SHF.R.S32.HI R7, RZ, 0x7, R7 ;  /* 0x00000007ff077819 */ /* 0x000fe40000011407 */
[----:B------:R-:W0:Y:S01]  /*e730*/  MUFU.EX2 R50, R50 ;  /* 0x0000003200327308 */ /* 0x000e220000000800 */
[----:B------:R-:W-:Y:S01]  /*e740*/  F2FP.SATFINITE.E4M3.F32.PACK_AB_MERGE_C R148, R49, R148, R13 ;  /* 0x000000943194723e */ /* 0x000fe2000480700d */
[----:B------:R-:W-:-:S06]  /*e750*/  VIADD R13, R88, 0xfffffffe ;  /* 0xfffffffe580d7836 */ /* 0x000fcc0000000000 */
[----:B------:R-:W1:Y:S01]  /*e760*/  MUFU.EX2 R0, R75 ;  /* 0x0000004b00007308 */ /* 0x000e620000000800 */
[----:B0-----:R-:W-:Y:S01]  /*e770*/  F2FP.SATFINITE.E4M3.F32.PACK_AB_MERGE_C R138, R50, R123, RZ ;  /* 0x0000007b328a723e */ /* 0x001fe200048070ff */
[----:B------:R-:W-:Y:S01]  /*e780*/  BSSY B0, `(.L_x_13230) ;  /* 0x0000344000007945 */ /* 0x000fe20003800000 */
[----:B------:R-:W-:Y:S02]  /*e790*/  F2FP.SATFINITE.E4M3.F32.PACK_AB_MERGE_C R145, R85, R46, RZ ;  /* 0x0000002e5591723e */ /* 0x000fe400048070ff */
[C---:B-1----:R-:W-:Y:S01]  /*e7a0*/  F2FP.SATFINITE.E4M3.F32.PACK_AB_MERGE_C R138, R0.reuse, R121, R138 ;  /* 0x00000079008a723e */ /* 0x042fe2000480708a */
[----:B------:R-:W-:-:S01]  /*e7b0*/  FADD.FTZ R0, R0, R3 ;  /* 0x0000000300007221 */ /* 0x000fc20000010000 */
[----:B------:R-:W-:Y:S02]  /*e7c0*/  F2FP.SATFINITE.E4M3.F32.PACK_AB_MERGE_C R37, R58, R37, RZ ;  /* 0x000000253a25723e */ /* 0x000fe400048070ff */
[----:B------:R-:W-:Y:S01]  /*e7d0*/  F2FP.SATFINITE.E4M3.F32.PACK_AB_MERGE_C R34, R51, R34, RZ ;  /* 0x000000223322723e */ /* 0x000fe200048070ff */
[----:B------:R-:W-:Y:S01]  /*e7e0*/  FADD.FTZ R3, R123, R0 ;  /* 0x000000007b037221 */ /* 0x000fe20000010000 */
[----:B------:R-:W-:Y:S01]  /*e7f0*/  F2FP.SATFINITE.E4M3.F32.PACK_AB_MERGE_C R38, R53, R38, RZ ;  /* 0x000000263526723e */ /* 0x000fe200048070ff */
[----:B------:R-:W-:Y:S01]  /*e800*/  FADD.FTZ R0, R57, R48 ;  /* 0x0000003039007221 */ /* 0x000fe20000010000 */
[----:B------:R-:W-:Y:S01]  /*e810*/  F2FP.SATFINITE.E4M3.F32.PACK_AB_MERGE_C R144, R25, R144, R56 ;  /* 0x000000901990723e */ /* 0x000fe20004807038 */
[----:B------:R-:W-:Y:S01]  /*e820*/  FADD.FTZ R3, R50, R3 ;  /* 0x0000000332037221 */ /* 0x000fe20000010000 */
[----:B------:R-:W-:-:S02]  /*e830*/  F2FP.SATFINITE.E4M3.F32.PACK_AB_MERGE_C R145, R54, R33, R145 ;  /* 0x000000213691723e */ /* 0x000fc40004807091 */
[----:B------:R-:W-:Y:S02]  /*e840*/  CS2R R88, SRZ ;  /* 0x0000000000587805 */ /* 0x000fe4000001ff00 */
[----:B------:R-:W-:Y:S02]  /*e850*/  F2FP.SATFINITE.E4M3.F32.PACK_AB_MERGE_C R146, R27, R146, R37 ;  /* 0x000000921b92723e */ /* 0x000fe40004807025 */
[----:B------:R-:W-:Y:S02]  /*e860*/  CS2R R90, SRZ ;  /* 0x00000000005a7805 */ /* 0x000fe4000001ff00 */
[----:B------:R-:W-:Y:S02]  /*e870*/  F2FP.SATFINITE.E4M3.F32.PACK_AB_MERGE_C R140, R29, R140, R35 ;  /* 0x0000008c1d8c723e */ /* 0x000fe40004807023 */
[----:B------:R-:W-:Y:S02]  /*e880*/  CS2R R92, SRZ ;  /* 0x00000000005c7805 */ /* 0x000fe4000001ff00 */
        /* <DEDUP_REMOVED lines=25> */
[----:B--2---:R-:W-:-:S05]  /*ea20*/  VIMNMX R11, R11, R7, !PT ;  /* 0x000000070b0b7248 */ /* 0x004fca0007fe0100 */
[----:B------:R0:W-:Y:S01]  /*ea30*/  STL [R1+0x28], R11 ;  /* 0x0000280b01007387 */ /* 0x0001e20000100800 */
[----:B------:R-:W-:-:S13]  /*ea40*/  ISETP.GE.AND P1, PT, R13, R11, PT ;  /* 0x0000000b0d00720c */ /* 0x000fda0003f26270 */
[----:B0-----:R-:W-:Y:S05]  /*ea50*/  @!P1 BRA `(.L_x_13231) ;  /* 0x0000003000589947 */ /* 0x001fea0003800000 */
[----:B------:R-:W-:Y:S01]  /*ea60*/  BSSY B1, `(.L_x_13231) ;  /* 0x0000315000017945 */ /* 0x000fe20003800000 */
[----:B------:R-:W-:Y:S01]  /*ea70*/  IMAD.MOV.U32 R11, RZ, RZ, R8 ;  /* 0x000000ffff0b7224 */ /* 0x000fe200078e0008 */
[----:B------:R-:W-:Y:S01]  /*ea80*/  CS2R R134, SRZ ;  /* 0x0000000000867805 */ /* 0x000fe2000001ff00 */
[----:B------:R-:W-:Y:S01]  /*ea90*/  IMAD.MOV.U32 R12, RZ, RZ, R9 ;  /* 0x000000ffff0c7224 */ /* 0x000fe200078e0009 */
[----:B------:R-:W-:Y:S01]  /*eaa0*/  CS2R R132, SRZ ;  /* 0x0000000000847805 */ /* 0x000fe2000001ff00 */
[----:B------:R-:W-:Y:S01]  /*eab0*/  IMAD.MOV.U32 R7, RZ, RZ, R152 ;  /* 0x000000ffff077224 */ /* 0x000fe200078e0098 */
[----:B------:R-:W-:Y:S01]  /*eac0*/  CS2R R130, SRZ ;  /* 0x0000000000827805 */ /* 0x000fe2000001ff00 */
[----:B------:R-:W-:Y:S01]  /*ead0*/  IMAD.MOV.U32 R6, RZ, RZ, R22 ;  /* 0x000000ffff067224 */ /* 0x000fe200078e0016 */
        /* <DEDUP_REMOVED lines=21> */
.L_x_13244:
[----:B------:R-:W-:-:S04]  /*ec30*/  ISETP.NE.AND P1, PT, R6, 0x1, PT ;  /* 0x000000010600780c */ /* 0x000fc80003f25270 */
[----:B------:R-:W-:-:S04]  /*ec40*/  SEL R152, RZ, 0x1, P1 ;  /* 0x00000001ff987807 */ /* 0x000fc80000800000 */
[----:B------:R-:W-:Y:S01]  /*ec50*/  LOP3.LUT R152, R7, R152, RZ, 0x3c, !PT ;  /* 0x0000009807987212 */ /* 0x000fe200078e3cff */
[----:B------:R-:W-:Y:S06]  /*ec60*/  @!P0 BRA `(.L_x_13232) ;  /* 0x0000000000048947 */ /* 0x000fec0003800000 */
[----:B------:R-:W-:Y:S01]  /*ec70*/  BPT.TRAP 0x1 ;  /* 0x000000040000795c */ /* 0x000fe20000300000 */
.L_x_13232:
        /* <DEDUP_REMOVED lines=8> */
.L_x_13233:
[----:B------:R-:W-:Y:S01]  /*ed00*/  BSSY B2, `(.L_x_13234) ;  /* 0x0000006000027945 */ /* 0x000fe20003800000 */
[----:B------:R-:W-:Y:S02]  /*ed10*/  IMAD R24, R22, 0x300, R15 ;  /* 0x0000030016187824 */ /* 0x000fe400078e020f */
[----:B------:R-:W-:Y:S01]  /*ed20*/  IMAD.MOV.U32 R25, RZ, RZ, -0x3ffffff0 ;  /* 0xc0000010ff197424 */ /* 0x000fe200078e00ff */
[----:B-1----:R-:W-:Y:S06]  /*ed30*/  @P1 BRA `(.L_x_13235) ;  /* 0x0000000000081947 */ /* 0x002fec0003800000 */
[----:B------:R-:W1:Y:S02]  /*ed40*/  SYNCS.PHASECHK.TRANS64.TRYWAIT P1, [R14+URZ+0x19c30], R9 ;  /* 0x019c30090e0075a7 */ /* 0x000e64000802017f */
[----:B-1----:R-:W-:Y:S05]  /*ed50*/  @!P1 BRA `(.L_x_13236) ;  /* 0x0000011c00c09947 */ /* 0x002fea0003800000 */
.L_x_13235:
[----:B------:R-:W-:Y:S05]  /*ed60*/  BSYNC B2 ;  /* 0x0000000000027941 */ /* 0x000fea0003800000 */
.L_x_13234:
[C---:B------:R-:W-:Y:S01]  /*ed70*/  VIADD R8, R24.reuse, 0x100 ;  /* 0x0000010018087836 */ /* 0x040fe20000000000 */
[C---:B------:R-:W-:Y:S01]  /*ed80*/  R2UR UR6, R24.reuse ;  /* 0x00000000180672ca */ /* 0x040fe200000e0000 */
[----:B01----:R-:W-:Y:S01]  /*ed90*/  IMAD.MOV.U32 R9, RZ, RZ, -0x3ffffff0 ;  /* 0xc0000010ff097424 */ /* 0x003fe200078e00ff */
[----:B------:R-:W-:Y:S01]  /*eda0*/  R2UR UR7, R25 ;  /* 0x00000000190772ca */ /* 0x000fe200000e0000 */
[----:B------:R-:W-:Y:S01]  /*edb0*/  VIADD R24, R24, 0x200 ;  /* 0x0000020018187836 */ /* 0x000fe20000000000 */
[----:B------:R-:W-:Y:S02]  /*edc0*/  R2UR UR10, R8 ;  /* 0x00000000080a72ca */ /* 0x000fe400000e0000 */
[----:B------:R-:W-:Y:S02]  /*edd0*/  R2UR UR11, R9 ;  /* 0x00000000090b72ca */ /* 0x000fe400000e0000 */
[----:B------:R-:W2:Y:S01]  /*ede0*/  LDL.64 R8, [R1+0x8] ;  /* 0x0000080001087983 */ /* 0x000ea20000100a00 */
[----:B------:R-:W-:-:S02]  /*edf0*/  R2UR UR4, R4 ;  /* 0x00000000040472ca */ /* 0x000fc400000e0000 */
[----:B------:R-:W-:Y:S02]  /*ee00*/  R2UR UR5, R5 ;  /* 0x00000000050572ca */ /* 0x000fe400000e0000 */
[----:B------:R-:W-:Y:S02]  /*ee10*/  MOV R25, 0xc0000010 ;  /* 0xc000001000197802 */ /* 0x000fe40000000f00 */
[----:B------:R-:W-:Y:S02]  /*ee20*/  R2UR UR14, R24 ;  /* 0x00000000180e72ca */ /* 0x000fe400000e0000 */
[----:B------:R-:W-:Y:S02]  /*ee30*/  R2UR UR15, R25 ;  /* 0x00000000190f72ca */ /* 0x000fe400000e0000 */
[----:B------:R-:W-:-:S06]  /*ee40*/  WARPGROUP.ARRIVE ;  /* 0x00000000000079c5 */ /* 0x000fcc0000000000 */
        /* <DEDUP_REMOVED lines=14> */
.L_x_13237:
[----:B------:R-:W-:Y:S01]  /*ef30*/  SHF.L.U32 R7, R7, 0x1f, RZ ;  /* 0x0000001f07077819 */ /* 0x000fe200000006ff */
[----:B------:R-:W-:-:S04]  /*ef40*/  IMAD R10, R6, 0x8, R18 ;  /* 0x00000008060a7824 */ /* 0x000fc800078e0212 */
[----:B------:R0:W1:Y:S01]  /*ef50*/  SYNCS.PHASECHK.TRANS64.TRYWAIT P1, [R10+URZ+0x19c50], R7 ;  /* 0x019c50070a0075a7 */ /* 0x000062000802017f */
[----:B------:R-:W-:Y:S05]  /*ef60*/  @!P0 BRA `(.L_x_13238) ;  /* 0x0000000000048947 */ /* 0x000fea0003800000 */
[----:B------:R-:W-:Y:S01]  /*ef70*/  BPT.TRAP 0x1 ;  /* 0x000000040000795c */ /* 0x000fe20000300000 */
.L_x_13238:
[----:B------:R-:W-:Y:S04]  /*ef80*/  BSSY B2, `(.L_x_13239) ;  /* 0x0000004000027945 */ /* 0x000fe80003800000 */
[----:B-1----:R-:W-:Y:S05]  /*ef90*/  @P1 BRA `(.L_x_13240) ;  /* 0x0000000000081947 */ /* 0x002fea0003800000 */
[----:B------:R-:W1:Y:S02]  /*efa0*/  SYNCS.PHASECHK.TRANS64.TRYWAIT P1, [R10+URZ+0x19c50], R7 ;  /* 0x019c50070a0075a7 */ /* 0x000e64000802017f */
[----:B-1----:R-:W-:Y:S05]  /*efb0*/  @!P1 BRA `(.L_x_13241) ;  /* 0x0000011c003c9947 */ /* 0x002fea0003800000 */
.L_x_13240:
[----:B------:R-:W-:Y:S05]  /*efc0*/  BSYNC B2 ;  /* 0x0000000000027941 */ /* 0x000fea0003800000 */
.L_x_13239:
        /* <DEDUP_REMOVED lines=34> */
.L_x_13242:
[----:B------:R-:W2:Y:S01]  /*f1f0*/  LDL R9, [R1+0x2c] ;  /* 0x00002c0001097983 */ /* 0x000ea20000100800 */
[----:B------:R-:W0:Y:S03]  /*f200*/  LDC R7, c[0x0][0x448] ;  /* 0x00011200ff077b82 */ /* 0x000e260000000800 */
[----:B------:R-:W2:Y:S04]  /*f210*/  LDL R6, [R1+0x44] ;  /* 0x0000440001067983 */ /* 0x000ea80000100800 */
[----:B------:R-:W3:Y:S04]  /*f220*/  LDL R139, [R1+0x38] ;  /* 0x00003800018b7983 */ /* 0x000ee80000100800 */
[----:B------:R-:W3:Y:S04]  /*f230*/  LDL R138, [R1+0x34] ;  /* 0x00003400018a7983 */ /* 0x000ee80000100800 */
[----:B------:R-:W4:Y:S04]  /*f240*/  LDL R137, [R1+0x30] ;  /* 0x0000300001897983 */ /* 0x000f280000100800 */
[----:B------:R-:W5:Y:S01]  /*f250*/  LDL R136, [R1+0x4] ;  /* 0x0000040001887983 */ /* 0x000f620000100800 */
[----:B0-----:R-:W-:-:S13]  /*f260*/  ISETP.NE.AND P1, PT, R7, 0x1, PT ;  /* 0x000000010700780c */ /* 0x001fda0003f25270 */
[----:B------:R-:W0:Y:S08]  /*f270*/  @P1 LDC R8, c[0x0][0x44c] ;  /* 0x00011300ff081b82 */ /* 0x000e300000000800 */
[----:B------:R-:W1:Y:S01]  /*f280*/  @P1 LDC R7, c[0x0][0x450] ;  /* 0x00011400ff071b82 */ /* 0x000e620000000800 */
[----:B------:R-:W-:Y:S01]  /*f290*/  FMUL.FTZ R80, R2, R80 ;  /* 0x0000005002507220 */ /* 0x000fe20000410000 */
[----:B------:R-:W-:-:S02]  /*f2a0*/  VIADD R14, R14, 0x19c40 ;  /* 0x00019c400e0e7836 */ /* 0x000fc40000000000 */
[----:B------:R-:W-:Y:S01]  /*f2b0*/  FMUL.FTZ R85, R2, R85 ;  /* 0x0000005502557220 */ /* 0x000fe20000410000 */
[----:B--2---:R-:W-:Y:S02]  /*f2c0*/  IMAD.IADD R6, R6, 0x1, R9 ;  /* 0x0000000106067824 */ /* 0x004fe400078e0209 */
[----:B------:R-:W-:Y:S02]  /*f2d0*/  FMUL.FTZ R9, R2, R26 ;  /* 0x0000001a02097220 */ /* 0x000fe40000410000 */
[----:B0-----:R-:W-:-:S04]  /*f2e0*/  @P1 IMAD.HI.U32 R8, R6, R8, RZ ;  /* 0x0000000806081227 */ /* 0x001fc800078e00ff */
        /* <DEDUP_REMOVED lines=27> */
[----:B------:R-:W-:-:S02]  /*f4a0*/  FMUL.FTZ R72, R2, R77 ;  /* 0x0000004d02487220 */ /* 0x000fc40000410000 */
[----:B------:R1:W2:Y:S01]  /*f4b0*/  SHFL.IDX PT, R77, R6, 0x1, 0x1c1f ;  /* 0x003c1f00064d7f89 */ /* 0x0002a200000e0000 */
[C---:B------:R-:W-:Y:S01]  /*f4c0*/  FMUL.FTZ R8, R2.reuse, R25 ;  /* 0x0000001902087220 */ /* 0x040fe20000410000 */
[----:B-1----:R1:W-:Y:S01]  /*f4d0*/  MUFU.TANH R6, R80 ;  /* 0x0000005000067308 */ /* 0x0023e20000002400 */
[----:B------:R-:W-:Y:S01]  /*f4e0*/  FMUL.FTZ R25, R2, R29 ;  /* 0x0000001d02197220 */ /* 0x000fe20000410000 */
[----:B-1----:R-:W-:-:S04]  /*f4f0*/  IMAD.MOV.U32 R80, RZ, RZ, -0x80 ;  /* 0xffffff80ff507424 */ /* 0x002fc800078e00ff */
[----:B------:R-:W-:Y:S02]  /*f500*/  IMAD R80, R13, R80, 0x1 ;  /* 0x000000010d507424 */ /* 0x000fe400078e0250 */
[C---:B------:R-:W-:Y:S01]  /*f510*/  FMUL.FTZ R29, R2.reuse, R33 ;  /* 0x00000021021d7220 */ /* 0x040fe20000410000 */
[----:B------:R-:W-:Y:S01]  /*f520*/  FMUL.FTZ R33, R2, R37 ;  /* 0x0000002502217220 */ /* 0x000fe20000410000 */
[----:B------:R-:W1:Y:S01]  /*f530*/  MUFU.TANH R24, R24 ;  /* 0x0000001800187308 */ /* 0x000e620000002400 */
[----:B---3--:R-:W-:Y:S01]  /*f540*/  IADD3 R80, R138, R80, -R139 ;  /* 0x000000508a507210 */ /* 0x008fe20007ffe88b */
[----:B------:R-:W-:Y:S01]  /*f550*/  FMUL.FTZ R37, R2, R41 ;  /* 0x0000002902257220 */ /* 0x000fe20000410000 */
[----:B-----5:R-:W-:Y:S01]  /*f560*/  PRMT R14, R136, 0x654, R14 ;  /* 0x00000654880e7816 */ /* 0x020fe2000000000e */
[----:B------:R-:W-:Y:S02]  /*f570*/  FMUL.FTZ R41, R2, R45 ;  /* 0x0000002d02297220 */ /* 0x000fe40000410000 */
[----:B----4-:R-:W-:-:S02]  /*f580*/  IMAD.IADD R80, R80, 0x1, -R137 ;  /* 0x0000000150507824 */ /* 0x010fc400078e0a89 */
[----:B------:R-:W3:Y:S01]  /*f590*/  MUFU.TANH R7, R7 ;  /* 0x0000000700077308 */ /* 0x000ee20000002400 */
[C---:B------:R-:W-:Y:S01]  /*f5a0*/  FMUL.FTZ R45, R2.reuse, R49 ;  /* 0x00000031022d7220 */ /* 0x040fe20000410000 */
[----:B------:R-:W-:Y:S01]  /*f5b0*/  FMUL.FTZ R49, R2, R53 ;  /* 0x0000003502317220 */ /* 0x000fe20000410000 */
[----:B0-----:R-:W-:Y:S01]  /*f5c0*/  IMAD.IADD R74, R80, 0x1, R74 ;  /* 0x00000001504a7824 */ /* 0x001fe200078e024a */
[----:B------:R0:W-:Y:S04]  /*f5d0*/  SYNCS.ARRIVE.TRANS64.RED.A1T0 RZ, [R14+URZ], RZ ;  /* 0x000000ff0eff79a7 */ /* 0x0001e8000810043f */
[----:B------:R-:W4:Y:S01]  /*f5e0*/  MUFU.TANH R8, R8 ;  /* 0x0000000800087308 */ /* 0x000f220000002400 */
[----:B------:R-:W-:-:S07]  /*f5f0*/  FMUL.FTZ R53, R2, R57 ;  /* 0x0000003902357220 */ /* 0x000fce0000410000 */
[----:B------:R-:W5:Y:S01]  /*f600*/  MUFU.TANH R33, R33 ;  /* 0x0000002100217308 */ /* 0x000f620000002400 */
[C---:B0-----:R-:W-:Y:S01]  /*f610*/  FMUL.FTZ R14, R2.reuse, R27 ;  /* 0x0000001b020e7220 */ /* 0x041fe20000410000 */
[C---:B------:R-:W-:Y:S01]  /*f620*/  FMUL.FTZ R27, R2.reuse, R31 ;  /* 0x0000001f021b7220 */ /* 0x040fe20000410000 */
[----:B------:R-:W-:-:S05]  /*f630*/  FMUL.FTZ R31, R2, R35 ;  /* 0x00000023021f7220 */ /* 0x000fca0000410000 */
[----:B------:R-:W0:Y:S01]  /*f640*/  MUFU.TANH R25, R25 ;  /* 0x0000001900197308 */ /* 0x000e220000002400 */
[----:B------:R-:W-:Y:S01]  /*f650*/  FMUL.FTZ R35, R2, R39 ;  /* 0x0000002702237220 */ /* 0x000fe20000410000 */
[----:B------:R-:W-:-:S06]  /*f660*/  ISETP.GT.AND P4, PT, R74, 0x8, PT ;  /* 0x000000084a00780c */ /* 0x000fcc0003f84270 */
[----:B------:R-:W2:Y:S01]  /*f670*/  MUFU.TANH R28, R28 ;  /* 0x0000001c001c7308 */ /* 0x000ea20000002400 */
[----:B------:R-:W-:-:S07]  /*f680*/  FMUL.FTZ R39, R2, R43 ;  /* 0x0000002b02277220 */ /* 0x000fce0000410000 */
[----:B------:R-:W2:Y:S01]  /*f690*/  MUFU.TANH R29, R29 ;  /* 0x0000001d001d7308 */ /* 0x000ea20000002400 */
[----:B------:R-:W-:-:S07]  /*f6a0*/  FMUL.FTZ R43, R2, R47 ;  /* 0x0000002f022b7220 */ /* 0x000fce0000410000 */
[----:B------:R-:W2:Y:S01]  /*f6b0*/  MUFU.TANH R32, R32 ;  /* 0x0000002000207308 */ /* 0x000ea20000002400 */
[C---:B------:R-:W-:Y:S01]  /*f6c0*/  FMUL.FTZ R47, R2.reuse, R51 ;  /* 0x00000033022f7220 */ /* 0x040fe20000410000 */
[----:B------:R-:W-:-:S06]  /*f6d0*/  FMUL.FTZ R57, R2, R61 ;  /* 0x0000003d02397220 */ /* 0x000fcc0000410000 */
[----:B------:R-:W2:Y:S01]  /*f6e0*/  MUFU.TANH R44, R44 ;  /* 0x0000002c002c7308 */ /* 0x000ea20000002400 */
[----:B------:R-:W-:Y:S01]  /*f6f0*/  ISETP.GT.AND P2, PT, R74, RZ, PT ;  /* 0x000000ff4a00720c */ /* 0x000fe20003f44270 */
[----:B------:R-:W-:Y:S01]  /*f700*/  FMUL.FTZ R51, R2, R55 ;  /* 0x0000003702337220 */ /* 0x000fe20000410000 */
[----:B------:R-:W-:Y:S01]  /*f710*/  ISETP.GT.AND P3, PT, R74, 0x1, PT ;  /* 0x000000014a00780c */ /* 0x000fe20003f64270 */
[----:B------:R-:W-:-:S04]  /*f720*/  FMUL.FTZ R61, R2, R65 ;  /* 0x00000041023d7220 */ /* 0x000fc80000410000 */
[----:B------:R-:W2:Y:S01]  /*f730*/  MUFU.TANH R36, R36 ;  /* 0x0000002400247308 */ /* 0x000ea20000002400 */
[----:B-1----:R-:W-:Y:S01]  /*f740*/  FSEL R24, R24, -INF , P4 ;  /* 0xff80000018187808 */ /* 0x002fe20002000000 */
[----:B------:R-:W-:Y:S01]  /*f750*/  FMUL.FTZ R55, R2, R59 ;  /* 0x0000003b02377220 */ /* 0x000fe20000410000 */
[----:B------:R-:W-:-:S05]  /*f760*/  ISETP.GT.AND P4, PT, R74, 0x19, PT ;  /* 0x000000194a00780c */ /* 0x000fca0003f84270 */
[----:B------:R-:W1:Y:S01]  /*f770*/  MUFU.TANH R37, R37 ;  /* 0x0000002500257308 */ /* 0x000e620000002400 */
[----:B------:R-:W-:-:S07]  /*f780*/  FMUL.FTZ R59, R2, R63 ;  /* 0x0000003f023b7220 */ /* 0x000fce0000410000 */
[----:B------:R-:W1:Y:S01]  /*f790*/  MUFU.TANH R40, R40 ;  /* 0x0000002800287308 */ /* 0x000e620000002400 */
[----:B------:R-:W-:-:S07]  /*f7a0*/  FMUL.FTZ R63, R2, R67 ;  /* 0x00000043023f7220 */ /* 0x000fce0000410000 */
[----:B------:R-:W1:Y:S01]  /*f7b0*/  MUFU.TANH R41, R41 ;  /* 0x0000002900297308 */ /* 0x000e620000002400 */
[----:B---3--:R-:W-:Y:S01]  /*f7c0*/  FSEL R7, R7, -INF , P2 ;  /* 0xff80000007077808 */ /* 0x008fe20001000000 */
[----:B------:R-:W-:Y:S01]  /*f7d0*/  FMUL.FTZ R65, R2, R69 ;  /* 0x0000004502417220 */ /* 0x000fe20000410000 */
[----:B----4-:R-:W-:-:S05]  /*f7e0*/  FSEL R8, R8, -INF , P3 ;  /* 0xff80000008087808 */ /* 0x010fca0001800000 */
[----:B------:R-:W3:Y:S01]  /*f7f0*/  MUFU.TANH R53, R53 ;  /* 0x0000003500357308 */ /* 0x000ee20000002400 */
[----:B------:R-:W-:Y:S01]  /*f800*/  FMUL.FTZ R67, R2, R71 ;  /* 0x0000004702437220 */ /* 0x000fe20000410000 */
[----:B------:R-:W-:Y:S01]  /*f810*/  ISETP.GT.AND P5, PT, R74, 0x9, PT ;  /* 0x000000094a00780c */ /* 0x000fe20003fa4270 */
[----:B------:R-:W-:Y:S01]  /*f820*/  FMUL.FTZ R69, R2, R73 ;  /* 0x0000004902457220 */ /* 0x000fe20000410000 */
[----:B------:R-:W-:-:S04]  /*f830*/  ISETP.GT.AND P1, PT, R74, 0x10, PT ;  /* 0x000000104a00780c */ /* 0x000fc80003f24270 */
[----:B------:R-:W4:Y:S01]  /*f840*/  MUFU.TANH R45, R45 ;  /* 0x0000002d002d7308 */ /* 0x000f220000002400 */
[----:B------:R-:W-:Y:S01]  /*f850*/  ISETP.GT.AND P2, PT, R74, 0x11, PT ;  /* 0x000000114a00780c */ /* 0x000fe20003f44270 */
[----:B------:R-:W-:Y:S01]  /*f860*/  FMUL.FTZ R71, R2, R76 ;  /* 0x0000004c02477220 */ /* 0x000fe20000410000 */
[----:B------:R-:W-:-:S05]  /*f870*/  ISETP.GT.AND P3, PT, R74, 0x18, PT ;  /* 0x000000184a00780c */ /* 0x000fca0003f64270 */
[----:B------:R-:W4:Y:S01]  /*f880*/  MUFU.TANH R48, R48 ;  /* 0x0000003000307308 */ /* 0x000f220000002400 */
[----:B-----5:R-:W-:Y:S02]  /*f890*/  FSEL R33, R33, -INF , P4 ;  /* 0xff80000021217808 */ /* 0x020fe40002000000 */
[----:B------:R-:W-:-:S05]  /*f8a0*/  ISETP.GT.AND P4, PT, R74, 0x30, PT ;  /* 0x000000304a00780c */ /* 0x000fca0003f84270 */
[----:B------:R-:W5:Y:S01]  /*f8b0*/  MUFU.TANH R49, R49 ;  /* 0x0000003100317308 */ /* 0x000f620000002400 */
[----:B0-----:R-:W-:-:S07]  /*f8c0*/  FSEL R25, R25, -INF , P5 ;  /* 0xff80000019197808 */ /* 0x001fce0002800000 */
[----:B------:R-:W0:Y:S01]  /*f8d0*/  MUFU.TANH R52, R52 ;  /* 0x0000003400347308 */ /* 0x000e220000002400 */
[----:B--2---:R-:W-:Y:S02]  /*f8e0*/  FSEL R28, R28, -INF , P1 ;  /* 0xff8000001c1c7808 */ /* 0x004fe40000800000 */
[----:B------:R-:W-:-:S05]  /*f8f0*/  FSEL R29, R29, -INF , P2 ;  /* 0xff8000001d1d7808 */ /* 0x000fca0001000000 */
[----:B------:R-:W2:Y:S01]  /*f900*/  MUFU.TANH R64, R64 ;  /* 0x0000004000407308 */ /* 0x000ea20000002400 */
[----:B------:R-:W-:Y:S02]  /*f910*/  FSEL R32, R32, -INF , P3 ;  /* 0xff80000020207808 */ /* 0x000fe40001800000 */
[C---:B------:R-:W-:Y:S02]  /*f920*/  ISETP.GT.AND P5, PT, R74.reuse, 0x20, PT ;  /* 0x000000204a00780c */ /* 0x040fe40003fa4270 */
[----:B------:R-:W-:-:S03]  /*f930*/  ISETP.GT.AND P1, PT, R74, 0x21, PT ;  /* 0x000000214a00780c */ /* 0x000fc60003f24270 */
[----:B------:R-:W2:Y:S01]  /*f940*/  MUFU.TANH R56, R56 ;  /* 0x0000003800387308 */ /* 0x000ea20000002400 */
[C---:B------:R-:W-:Y:S02]  /*f950*/  ISETP.GT.AND P2, PT, R74.reuse, 0x28, PT ;  /* 0x000000284a00780c */ /* 0x040fe40003f44270 */
[----:B------:R-:W-:-:S05]  /*f960*/  ISETP.GT.AND P3, PT, R74, 0x29, PT ;  /* 0x000000294a00780c */ /* 0x000fca0003f64270 */
[----:B------:R-:W2:Y:S01]  /*f970*/  MUFU.TANH R57, R57 ;  /* 0x0000003900397308 */ /* 0x000ea20000002400 */
[----:B------:R-:W-:Y:S02]  /*f980*/  FSEL R44, R44, -INF , P4 ;  /* 0xff8000002c2c7808 */ /* 0x000fe40002000000 */
[----:B------:R-:W-:-:S05]  /*f990*/  ISETP.GT.AND P4, PT, R74, 0x41, PT ;  /* 0x000000414a00780c */ /* 0x000fca0003f84270 */
[----:B------:R-:W2:Y:S01]  /*f9a0*/  MUFU.TANH R60, R60 ;  /* 0x0000003c003c7308 */ /* 0x000ea20000002400 */
[----:B------:R-:W-:-:S07]  /*f9b0*/  FSEL R36, R36, -INF , P5 ;  /* 0xff80000024247808 */ /* 0x000fce0002800000 */
[----:B------:R-:W2:Y:S01]  /*f9c0*/  MUFU.TANH R61, R61 ;  /* 0x0000003d003d7308 */ /* 0x000ea20000002400 */
[----:B-1----:R-:W-:Y:S02]  /*f9d0*/  FSEL R37, R37, -INF , P1 ;  /* 0xff80000025257808 */ /* 0x002fe40000800000 */
[----:B------:R-:W-:-:S05]  /*f9e0*/  FSEL R40, R40, -INF , P2 ;  /* 0xff80000028287808 */ /* 0x000fca0001000000 */
[----:B------:R-:W1:Y:S01]  /*f9f0*/  MUFU.TANH R72, R72 ;  /* 0x0000004800487308 */ /* 0x000e620000002400 */
[----:B------:R-:W-:Y:S02]  /*fa00*/  FSEL R41, R41, -INF , P3 ;  /* 0xff80000029297808 */ /* 0x000fe40001800000 */
[C---:B------:R-:W-:Y:S02]  /*fa10*/  ISETP.GT.AND P5, PT, R74.reuse, 0x31, PT ;  /* 0x000000314a00780c */ /* 0x040fe40003fa4270 */
[----:B------:R-:W-:-:S03]  /*fa20*/  ISETP.GT.AND P1, PT, R74, 0x38, PT ;  /* 0x000000384a00780c */ /* 0x000fc60003f24270 */
[----:B------:R-:W1:Y:S01]  /*fa30*/  MUFU.TANH R65, R65 ;  /* 0x0000004100417308 */ /* 0x000e620000002400 */
[C---:B------:R-:W-:Y:S02]  /*fa40*/  ISETP.GT.AND P2, PT, R74.reuse, 0x39, PT ;  /* 0x000000394a00780c */ /* 0x040fe40003f44270 */
[----:B------:R-:W-:-:S05]  /*fa50*/  ISETP.GT.AND P3, PT, R74, 0x40, PT ;  /* 0x000000404a00780c */ /* 0x000fca0003f64270 */
[----:B------:R-:W1:Y:S01]  /*fa60*/  MUFU.TANH R68, R68 ;  /* 0x0000004400447308 */ /* 0x000e620000002400 */
[----:B---3--:R-:W-:Y:S02]  /*fa70*/  FSEL R53, R53, -INF , P4 ;  /* 0xff80000035357808 */ /* 0x008fe40002000000 */
[----:B------:R-:W-:-:S05]  /*fa80*/  ISETP.GT.AND P4, PT, R74, 0x58, PT ;  /* 0x000000584a00780c */ /* 0x000fca0003f84270 */
[----:B------:R-:W3:Y:S01]  /*fa90*/  MUFU.TANH R69, R69 ;  /* 0x0000004500457308 */ /* 0x000ee20000002400 */
[----:B----4-:R-:W-:-:S07]  /*faa0*/  FSEL R45, R45, -INF , P5 ;  /* 0xff8000002d2d7808 */ /* 0x010fce0002800000 */
[----:B------:R-:W4:Y:S01]  /*fab0*/  MUFU.TANH R71, R71 ;  /* 0x0000004700477308 */ /* 0x000f220000002400 */
[----:B------:R-:W-:Y:S02]  /*fac0*/  FSEL R48, R48, -INF , P1 ;  /* 0xff80000030307808 */ /* 0x000fe40000800000 */
[----:B-----5:R-:W-:-:S05]  /*fad0*/  FSEL R49, R49, -INF , P2 ;  /* 0xff80000031317808 */ /* 0x020fca0001000000 */
[----:B------:R-:W5:Y:S01]  /*fae0*/  MUFU.TANH R9, R9 ;  /* 0x0000000900097308 */ /* 0x000f620000002400 */
[----:B0-----:R-:W-:Y:S02]  /*faf0*/  FSEL R52, R52, -INF , P3 ;  /* 0xff80000034347808 */ /* 0x001fe40001800000 */
[C---:B------:R-:W-:Y:S02]  /*fb00*/  ISETP.GT.AND P5, PT, R74.reuse, 0x48, PT ;  /* 0x000000484a00780c */ /* 0x040fe40003fa4270 */
[C---:B------:R-:W-:Y:S02]  /*fb10*/  ISETP.GT.AND P1, PT, R74.reuse, 0x49, PT ;  /* 0x000000494a00780c */ /* 0x040fe40003f24270 */
[C---:B------:R-:W-:Y:S02]  /*fb20*/  ISETP.GT.AND P2, PT, R74.reuse, 0x50, PT ;  /* 0x000000504a00780c */ /* 0x040fe40003f44270 */
[----:B------:R-:W-:Y:S01]  /*fb30*/  ISETP.GT.AND P3, PT, R74, 0x51, PT ;  /* 0x000000514a00780c */ /* 0x000fe20003f64270 */
[----:B------:R-:W-:Y:S01]  /*fb40*/  IMAD.IADD R77, R80, 0x1, R77 ;  /* 0x00000001504d7824 */ /* 0x000fe200078e024d */
[----:B--2---:R-:W-:-:S02]  /*fb50*/  FSEL R64, R64, -INF , P4 ;  /* 0xff80000040407808 */ /* 0x004fc40002000000 */
[----:B------:R-:W-:Y:S02]  /*fb60*/  ISETP.GT.AND P4, PT, R74, 0x69, PT ;  /* 0x000000694a00780c */ /* 0x000fe40003f84270 */
[----:B------:R-:W-:Y:S02]  /*fb70*/  FSEL R56, R56, -INF , P5 ;  /* 0xff80000038387808 */ /* 0x000fe40002800000 */
[----:B------:R-:W-:Y:S02]  /*fb80*/  FSEL R57, R57, -INF , P1 ;  /* 0xff80000039397808 */ /* 0x000fe40000800000 */
[----:B------:R-:W-:Y:S02]  /*fb90*/  FSEL R60, R60, -INF , P2 ;  /* 0xff8000003c3c7808 */ /* 0x000fe40001000000 */
[----:B------:R-:W-:Y:S02]  /*fba0*/  FSEL R61, R61, -INF , P3 ;  /* 0xff8000003d3d7808 */ /* 0x000fe40001800000 */
[----:B------:R-:W-:-:S02]  /*fbb0*/  ISETP.GT.AND P5, PT, R74, 0x59, PT ;  /* 0x000000594a00780c */ /* 0x000fc40003fa4270 */
[C---:B------:R-:W-:Y:S02]  /*fbc0*/  ISETP.GT.AND P1, PT, R74.reuse, 0x60, PT ;  /* 0x000000604a00780c */ /* 0x040fe40003f24270 */
[C---:B------:R-:W-:Y:S02]  /*fbd0*/  ISETP.GT.AND P2, PT, R74.reuse, 0x61, PT ;  /* 0x000000614a00780c */ /* 0x040fe40003f44270 */
[----:B------:R-:W-:Y:S02]  /*fbe0*/  ISETP.GT.AND P3, PT, R74, 0x68, PT ;  /* 0x000000684a00780c */ /* 0x000fe40003f64270 */
[----:B-1----:R-:W-:Y:S02]  /*fbf0*/  FSEL R72, R72, -INF , P4 ;  /* 0xff80000048487808 */ /* 0x002fe40002000000 */
[----:B------:R-:W-:Y:S02]  /*fc00*/  ISETP.GT.AND P4, PT, R77, RZ, PT ;  /* 0x000000ff4d00720c */ /* 0x000fe40003f84270 */
[----:B------:R-:W-:-:S02]  /*fc10*/  FSEL R65, R65, -INF , P5 ;  /* 0xff80000041417808 */ /* 0x000fc40002800000 */
[----:B------:R-:W-:Y:S02]  /*fc20*/  FSEL R68, R68, -INF , P1 ;  /* 0xff80000044447808 */ /* 0x000fe40000800000 */
[----:B---3--:R-:W-:Y:S02]  /*fc30*/  FSEL R69, R69, -INF , P2 ;  /* 0xff80000045457808 */ /* 0x008fe40001000000 */
[----:B----4-:R-:W-:Y:S02]  /*fc40*/  FSEL R71, R71, -INF , P3 ;  /* 0xff80000047477808 */ /* 0x010fe40001800000 */
[C---:B------:R-:W-:Y:S02]  /*fc50*/  ISETP.GT.AND P5, PT, R74.reuse, 0x70, PT ;  /* 0x000000704a00780c */ /* 0x040fe40003fa4270 */
[C---:B------:R-:W-:Y:S02]  /*fc60*/  ISETP.GT.AND P1, PT, R74.reuse, 0x71, PT ;  /* 0x000000714a00780c */ /* 0x040fe40003f24270 */
[----:B------:R-:W-:-:S02]  /*fc70*/  ISETP.GT.AND P2, PT, R74, 0x78, PT ;  /* 0x000000784a00780c */ /* 0x000fc40003f44270 */
[----:B------:R-:W-:Y:S02]  /*fc80*/  ISETP.GT.AND P3, PT, R74, 0x79, PT ;  /* 0x000000794a00780c */ /* 0x000fe40003f64270 */
[----:B-----5:R-:W-:Y:S02]  /*fc90*/  FSEL R74, R9, -INF , P4 ;  /* 0xff800000094a7808 */ /* 0x020fe40002000000 */
        /* <DEDUP_REMOVED lines=26> */
[----:B------:R-:W0:Y:S03]  /*fe40*/  MUFU.TANH R73, R73 ;  /* 0x0000004900497308 */ /* 0x000e260000002400 */
[----:B------:R-:W-:Y:S01]  /*fe50*/  FMNMX.FTZ R9, R68, R9, !PT ;  /* 0x0000000944097209 */ /* 0x000fe20007810000 */
[----:B------:R-:W-:-:S03]  /*fe60*/  FMUL.FTZ R80, R2, R75 ;  /* 0x0000004b02507220 */ /* 0x000fc60000410000 */
[----:B------:R-:W-:Y:S01]  /*fe70*/  FMNMX.FTZ R9, R69, R9, !PT ;  /* 0x0000000945097209 */ /* 0x000fe20007810000 */
[----:B------:R-:W1:Y:S03]  /*fe80*/  MUFU.TANH R76, R76 ;  /* 0x0000004c004c7308 */ /* 0x000e660000002400 */
[----:B------:R-:W-:-:S05]  /*fe90*/  FMNMX.FTZ R9, R71, R9, !PT ;  /* 0x0000000947097209 */ /* 0x000fca0007810000 */
[----:B------:R-:W2:Y:S01]  /*fea0*/  MUFU.TANH R75, R85 ;  /* 0x00000055004b7308 */ /* 0x000ea20000002400 */
[----:B------:R-:W-:Y:S02]  /*feb0*/  FSEL R6, R6, -INF , P5 ;  /* 0xff80000006067808 */ /* 0x000fe40002800000 */
[----:B------:R-:W-:Y:S02]  /*fec0*/  FMNMX.FTZ R9, R72, R9, !PT ;  /* 0x0000000948097209 */ /* 0x000fe40007810000 */
[----:B0-----:R-:W-:Y:S02]  /*fed0*/  FSEL R73, R73, -INF , P1 ;  /* 0xff80000049497808 */ /* 0x001fe40000800000 */
[----:B------:R-:W-:Y:S01]  /*fee0*/  FMNMX.FTZ R9, R6, R9, !PT ;  /* 0x0000000906097209 */ /* 0x000fe20007810000 */
[----:B------:R-:W0:Y:S01]  /*fef0*/  MUFU.TANH R14, R14 ;  /* 0x0000000e000e7308 */ /* 0x000e220000002400 */
[----:B-1----:R-:W-:Y:S02]  /*ff00*/  FSEL R76, R76, -INF , P2 ;  /* 0xff8000004c4c7808 */ /* 0x002fe40001000000 */
[----:B------:R-:W-:-:S04]  /*ff10*/  FMNMX.FTZ R9, R73, R9, !PT ;  /* 0x0000000949097209 */ /* 0x000fc80007810000 */
[----:B------:R-:W-:Y:S02]  /*ff20*/  FMNMX.FTZ R9, R76, R9, !PT ;  /* 0x000000094c097209 */ /* 0x000fe40007810000 */
[----:B--2---:R-:W-:Y:S02]  /*ff30*/  FSEL R75, R75, -INF , P3 ;  /* 0xff8000004b4b7808 */ /* 0x004fe40001800000 */
[----:B------:R-:W-:Y:S02]  /*ff40*/  ISETP.GT.AND P5, PT, R77, 0x1, PT ;  /* 0x000000014d00780c */ /* 0x000fe40003fa4270 */
[----:B------:R-:W-:Y:S02]  /*ff50*/  FMNMX.FTZ R9, R75, R9, !PT ;  /* 0x000000094b097209 */ /* 0x000fe40007810000 */
[----:B0-----:R-:W-:-:S03]  /*ff60*/  FSEL R81, R14, -INF , P5 ;  /* 0xff8000000e517808 */ /* 0x001fc60002800000 */
[----:B------:R-:W0:Y:S01]  /*ff70*/  SHFL.BFLY PT, R14, R9, 0x2, 0x1f ;  /* 0x0c401f00090e7f89 */ /* 0x000e2200000e0000 */
[----:B------:R-:W1:Y:S08]  /*ff80*/  MUFU.TANH R26, R26 ;  /* 0x0000001a001a7308 */ /* 0x000e700000002400 */
[----:B------:R-:W2:Y:S01]  /*ff90*/  MUFU.TANH R27, R27 ;  /* 0x0000001b001b7308 */ /* 0x000ea20000002400 */
[----:B0-----:R-:W-:-:S05]  /*ffa0*/  FMNMX.FTZ R9, R9, R14, !PT ;  /* 0x0000000e09097209 */ /* 0x001fca0007810000 */
[----:B------:R-:W0:Y:S02]  /*ffb0*/  SHFL.BFLY PT, R14, R9, 0x1, 0x1f ;  /* 0x0c201f00090e7f89 */ /* 0x000e2400000e0000 */
[----:B------:R-:W3:Y:S08]  /*ffc0*/  MUFU.TANH R30, R30 ;  /* 0x0000001e001e7308 */ /* 0x000ef00000002400 */
[----:B------:R-:W4:Y:S08]  /*ffd0*/  MUFU.TANH R31, R31 ;  /* 0x0000001f001f7308 */ /* 0x000f300000002400 */
[----:B------:R-:W5:Y:S08]  /*ffe0*/  MUFU.TANH R34, R34 ;  /* 0x0000002200227308 */ /* 0x000f700000002400 */
[----:B------:R-:W5:Y:S08]  /*fff0*/  MUFU.TANH R35, R35 ;  /* 0x0000002300237308 */ /* 0x000f700000002400 */
[----:B------:R-:W5:Y:S08]  /*10000*/  MUFU.TANH R38, R38 ;  /* 0x0000002600267308 */ /* 0x000f700000002400 */
[----:B------:R-:W5:Y:S08]  /*10010*/  MUFU.TANH R39, R39 ;  /* 0x0000002700277308 */ /* 0x000f700000002400 */
[----:B------:R-:W5:Y:S01]  /*10020*/  MUFU.TANH R42, R42 ;  /* 0x0000002a002a7308 */ /* 0x000f620000002400 */
[----:B------:R-:W-:-:S02]  /*10030*/  ISETP.GT.AND P1, PT, R77, 0x8, PT ;  /* 0x000000084d00780c */ /* 0x000fc40003f24270 */
[C---:B------:R-:W-:Y:S02]  /*10040*/  ISETP.GT.AND P2, PT, R77.reuse, 0x9, PT ;  /* 0x000000094d00780c */ /* 0x040fe40003f44270 */
[----:B------:R-:W-:-:S03]  /*10050*/  ISETP.GT.AND P3, PT, R77, 0x10, PT ;  /* 0x000000104d00780c */ /* 0x000fc60003f64270 */
[----:B------:R-:W5:Y:S01]  /*10060*/  MUFU.TANH R43, R43 ;  /* 0x0000002b002b7308 */ /* 0x000f620000002400 */
[----:B------:R-:W-:Y:S02]  /*10070*/  ISETP.GT.AND P4, PT, R77, 0x11, PT ;  /* 0x000000114d00780c */ /* 0x000fe40003f84270 */
[----:B0-----:R-:W-:-:S05]  /*10080*/  FMNMX.FTZ R9, R9, R14, !PT ;  /* 0x0000000e09097209 */ /* 0x001fca0007810000 */
[----:B------:R-:W0:Y:S01]  /*10090*/  MUFU.TANH R46, R46 ;  /* 0x0000002e002e7308 */ /* 0x000e220000002400 */
[----:B-1----:R-:W-:-:S07]  /*100a0*/  FSEL R26, R26, -INF , P1 ;  /* 0xff8000001a1a7808 */ /* 0x002fce0000800000 */
[----:B------:R-:W1:Y:S01]  /*100b0*/  MUFU.TANH R47, R47 ;  /* 0x0000002f002f7308 */ /* 0x000e620000002400 */
[----:B--2---:R-:W-:-:S07]  /*100c0*/  FSEL R27, R27, -INF , P2 ;  /* 0xff8000001b1b7808 */ /* 0x004fce0001000000 */
[----:B------:R-:W2:Y:S01]  /*100d0*/  MUFU.TANH R50, R50 ;  /* 0x0000003200327308 */ /* 0x000ea20000002400 */
[----:B---3--:R-:W-:-:S07]  /*100e0*/  FSEL R30, R30, -INF , P3 ;  /* 0xff8000001e1e7808 */ /* 0x008fce0001800000 */
[----:B------:R-:W3:Y:S01]  /*100f0*/  MUFU.TANH R51, R51 ;  /* 0x0000003300337308 */ /* 0x000ee20000002400 */
[----:B----4-:R-:W-:Y:S02]  /*10100*/  FSEL R31, R31, -INF , P4 ;  /* 0xff8000001f1f7808 */ /* 0x010fe40002000000 */
[C---:B------:R-:W-:Y:S02]  /*10110*/  ISETP.GT.AND P5, PT, R77.reuse, 0x18, PT ;  /* 0x000000184d00780c */ /* 0x040fe40003fa4270 */
[----:B------:R-:W-:-:S03]  /*10120*/  ISETP.GT.AND P1, PT, R77, 0x19, PT ;  /* 0x000000194d00780c */ /* 0x000fc60003f24270 */
[----:B------:R-:W4:Y:S01]  /*10130*/  MUFU.TANH R54, R54 ;  /* 0x0000003600367308 */ /* 0x000f220000002400 */
[C---:B------:R-:W-:Y:S02]  /*10140*/  ISETP.GT.AND P2, PT, R77.reuse, 0x20, PT ;  /* 0x000000204d00780c */ /* 0x040fe40003f44270 */
[C---:B------:R-:W-:Y:S02]  /*10150*/  ISETP.GT.AND P3, PT, R77.reuse, 0x21, PT ;  /* 0x000000214d00780c */ /* 0x040fe40003f64270 */
[----:B------:R-:W-:-:S03]  /*10160*/  ISETP.GT.AND P4, PT, R77, 0x28, PT ;  /* 0x000000284d00780c */ /* 0x000fc60003f84270 */
[----:B------:R-:W4:Y:S01]  /*10170*/  MUFU.TANH R55, R55 ;  /* 0x0000003700377308 */ /* 0x000f220000002400 */
[----:B------:R-:W-:-:S07]  /*10180*/  FSETP.NEU.FTZ.AND P6, PT, R9, -INF , PT ;  /* 0xff8000000900780b */ /* 0x000fce0003fdd000 */
[----:B------:R-:W4:Y:S01]  /*10190*/  MUFU.TANH R58, R58 ;  /* 0x0000003a003a7308 */ /* 0x000f220000002400 */
[----:B-----5:R-:W-:-:S07]  /*101a0*/  FSEL R34, R34, -INF , P5 ;  /* 0xff80000022227808 */ /* 0x020fce0002800000 */
[----:B------:R-:W5:Y:S01]  /*101b0*/  MUFU.TANH R59, R59 ;  /* 0x0000003b003b7308 */ /* 0x000f620000002400 */
[----:B------:R-:W-:-:S07]  /*101c0*/  FSEL R35, R35, -INF , P1 ;  /* 0xff80000023237808 */ /* 0x000fce0000800000 */
[----:B------:R-:W5:Y:S01]  /*101d0*/  MUFU.TANH R62, R62 ;  /* 0x0000003e003e7308 */ /* 0x000f620000002400 */
[----:B------:R-:W-:Y:S02]  /*101e0*/  FSEL R38, R38, -INF , P2 ;  /* 0xff80000026267808 */ /* 0x000fe40001000000 */
[----:B------:R-:W-:Y:S02]  /*101f0*/  FSEL R39, R39, -INF , P3 ;  /* 0xff80000027277808 */ /* 0x000fe40001800000 */
[----:B------:R-:W-:-:S03]  /*10200*/  FSEL R42, R42, -INF , P4 ;  /* 0xff8000002a2a7808 */ /* 0x000fc60002000000 */
[----:B------:R-:W5:Y:S01]  /*10210*/  MUFU.TANH R63, R63 ;  /* 0x0000003f003f7308 */ /* 0x000f620000002400 */
[----:B------:R-:W-:Y:S02]  /*10220*/  FSEL R14, R9, RZ, P6 ;  /* 0x000000ff090e7208 */ /* 0x000fe40003000000 */
[C---:B------:R-:W-:Y:S02]  /*10230*/  ISETP.GT.AND P5, PT, R77.reuse, 0x29, PT ;  /* 0x000000294d00780c */ /* 0x040fe40003fa4270 */
[----:B------:R-:W-:-:S03]  /*10240*/  ISETP.GT.AND P1, PT, R77, 0x30, PT ;  /* 0x000000304d00780c */ /* 0x000fc60003f24270 */
[----:B------:R-:W5:Y:S01]  /*10250*/  MUFU.TANH R66, R66 ;  /* 0x0000004200427308 */ /* 0x000f620000002400 */
[C---:B------:R-:W-:Y:S02]  /*10260*/  ISETP.GT.AND P2, PT, R77.reuse, 0x31, PT ;  /* 0x000000314d00780c */ /* 0x040fe40003f44270 */
[C---:B------:R-:W-:Y:S02]  /*10270*/  ISETP.GT.AND P3, PT, R77.reuse, 0x38, PT ;  /* 0x000000384d00780c */ /* 0x040fe40003f64270 */
[----:B------:R-:W-:-:S03]  /*10280*/  ISETP.GT.AND P4, PT, R77, 0x39, PT ;  /* 0x000000394d00780c */ /* 0x000fc60003f84270 */
[----:B------:R-:W5:Y:S01]  /*10290*/  MUFU.TANH R67, R67 ;  /* 0x0000004300437308 */ /* 0x000f620000002400 */
[----:B------:R-:W-:-:S07]  /*102a0*/  FSEL R43, R43, -INF , P5 ;  /* 0xff8000002b2b7808 */ /* 0x000fce0002800000 */
[----:B------:R-:W5:Y:S01]  /*102b0*/  MUFU.TANH R70, R70 ;  /* 0x0000004600467308 */ /* 0x000f620000002400 */
[----:B0-----:R-:W-:-:S07]  /*102c0*/  FSEL R46, R46, -INF , P1 ;  /* 0xff8000002e2e7808 */ /* 0x001fce0000800000 */
[----:B------:R-:W0:Y:S01]  /*102d0*/  MUFU.TANH R80, R80 ;  /* 0x0000005000507308 */ /* 0x000e220000002400 */
[----:B-1----:R-:W-:Y:S01]  /*102e0*/  FSEL R47, R47, -INF , P2 ;  /* 0xff8000002f2f7808 */ /* 0x002fe20001000000 */
[----:B------:R-:W-:-:S01]  /*102f0*/  FADD.FTZ R12, -R14, R12 ;  /* 0x0000000c0e0c7221 */ /* 0x000fc20000010100 */
[----:B--2---:R-:W-:Y:S01]  /*10300*/  FSEL R50, R50, -INF , P3 ;  /* 0xff80000032327808 */ /* 0x004fe20001800000 */
[----:B------:R-:W-:Y:S01]  /*10310*/  IMAD.U32 R14, RZ, RZ, UR37 ;  /* 0x00000025ff0e7e24 */ /* 0x000fe2000f8e00ff */
[----:B---3--:R-:W-:Y:S02]  /*10320*/  FSEL R51, R51, -INF , P4 ;  /* 0xff80000033337808 */ /* 0x008fe40002000000 */
[C---:B------:R-:W-:Y:S02]  /*10330*/  ISETP.GT.AND P5, PT, R77.reuse, 0x40, PT ;  /* 0x000000404d00780c */ /* 0x040fe40003fa4270 */
[C---:B------:R-:W-:Y:S02]  /*10340*/  ISETP.GT.AND P1, PT, R77.reuse, 0x41, PT ;  /* 0x000000414d00780c */ /* 0x040fe40003f24270 */
[----:B------:R-:W-:-:S02]  /*10350*/  ISETP.GT.AND P2, PT, R77, 0x48, PT ;  /* 0x000000484d00780c */ /* 0x000fc40003f44270 */
[C---:B------:R-:W-:Y:S02]  /*10360*/  ISETP.GT.AND P3, PT, R77.reuse, 0x49, PT ;  /* 0x000000494d00780c */ /* 0x040fe40003f64270 */
[----:B------:R-:W-:Y:S01]  /*10370*/  ISETP.GT.AND P4, PT, R77, 0x50, PT ;  /* 0x000000504d00780c */ /* 0x000fe20003f84270 */
[----:B------:R-:W-:Y:S01]  /*10380*/  FFMA.FTZ R85, R9, R14, -8 ;  /* 0xc100000009557423 */ /* 0x000fe2000001000e */
[----:B----4-:R-:W-:Y:S02]  /*10390*/  FSEL R54, R54, -INF , P5 ;  /* 0xff80000036367808 */ /* 0x010fe40002800000 */
[----:B------:R-:W-:Y:S02]  /*103a0*/  FSEL R55, R55, -INF , P1 ;  /* 0xff80000037377808 */ /* 0x000fe40000800000 */
[----:B------:R-:W-:Y:S02]  /*103b0*/  FSEL R58, R58, -INF , P2 ;  /* 0xff8000003a3a7808 */ /* 0x000fe40001000000 */
[----:B-----5:R-:W-:-:S02]  /*103c0*/  FSEL R59, R59, -INF , P3 ;  /* 0xff8000003b3b7808 */ /* 0x020fc40001800000 */
[----:B------:R-:W-:Y:S02]  /*103d0*/  FSEL R62, R62, -INF , P4 ;  /* 0xff8000003e3e7808 */ /* 0x000fe40002000000 */
[C---:B------:R-:W-:Y:S02]  /*103e0*/  ISETP.GT.AND P5, PT, R77.reuse, 0x51, PT ;  /* 0x000000514d00780c */ /* 0x040fe40003fa4270 */
[C---:B------:R-:W-:Y:S02]  /*103f0*/  ISETP.GT.AND P1, PT, R77.reuse, 0x58, PT ;  /* 0x000000584d00780c */ /* 0x040fe40003f24270 */
[C---:B------:R-:W-:Y:S02]  /*10400*/  ISETP.GT.AND P2, PT, R77.reuse, 0x59, PT ;  /* 0x000000594d00780c */ /* 0x040fe40003f44270 */
[C---:B------:R-:W-:Y:S02]  /*10410*/  ISETP.GT.AND P3, PT, R77.reuse, 0x60, PT ;  /* 0x000000604d00780c */ /* 0x040fe40003f64270 */
[----:B------:R-:W-:Y:S01]  /*10420*/  ISETP.GT.AND P4, PT, R77, 0x61, PT ;  /* 0x000000614d00780c */ /* 0x000fe20003f84270 */
[----:B------:R-:W-:Y:S01]  /*10430*/  FMUL.FTZ R78, R2, R78 ;  /* 0x0000004e024e7220 */ /* 0x000fe20000410000 */
[----:B------:R-:W-:-:S02]  /*10440*/  FSEL R63, R63, -INF , P5 ;  /* 0xff8000003f3f7808 */ /* 0x000fc40002800000 */
[----:B------:R-:W-:Y:S02]  /*10450*/  FSEL R66, R66, -INF , P1 ;  /* 0xff80000042427808 */ /* 0x000fe40000800000 */
[----:B------:R-:W-:Y:S02]  /*10460*/  FSEL R67, R67, -INF , P2 ;  /* 0xff80000043437808 */ /* 0x000fe40001000000 */
[----:B------:R-:W-:Y:S02]  /*10470*/  FSEL R70, R70, -INF , P3 ;  /* 0xff80000046467808 */ /* 0x000fe40001800000 */
[----:B0-----:R-:W-:Y:S02]  /*10480*/  FSEL R80, R80, -INF , P4 ;  /* 0xff80000050507808 */ /* 0x001fe40002000000 */
[----:B------:R-:W-:Y:S02]  /*10490*/  FSEL R85, R85, RZ, P6 ;  /* 0x000000ff55557208 */ /* 0x000fe40003000000 */
[----:B------:R-:W-:-:S02]  /*104a0*/  ISETP.GT.AND P1, PT, R77, 0x69, PT ;  /* 0x000000694d00780c */ /* 0x000fc40003f24270 */
[C---:B------:R-:W-:Y:S02]  /*104b0*/  ISETP.GT.AND P2, PT, R77.reuse, 0x70, PT ;  /* 0x000000704d00780c */ /* 0x040fe40003f44270 */
[C---:B------:R-:W-:Y:S02]  /*104c0*/  ISETP.GT.AND P3, PT, R77.reuse, 0x71, PT ;  /* 0x000000714d00780c */ /* 0x040fe40003f64270 */
[C---:B------:R-:W-:Y:S02]  /*104d0*/  ISETP.GT.AND P4, PT, R77.reuse, 0x78, PT ;  /* 0x000000784d00780c */ /* 0x040fe40003f84270 */
[C---:B------:R-:W-:Y:S02]  /*104e0*/  ISETP.GT.AND P5, PT, R77.reuse, 0x79, PT ;  /* 0x000000794d00780c */ /* 0x040fe40003fa4270 */
[----:B------:R-:W-:Y:S02]  /*104f0*/  ISETP.GT.AND P6, PT, R77, 0x68, PT ;  /* 0x000000684d00780c */ /* 0x000fe40003fc4270 */
[----:B------:R0:W1:Y:S02]  /*10500*/  MUFU.TANH R77, R78 ;  /* 0x0000004e004d7308 */ /* 0x0000640000002400 */
[----:B0-----:R-:W-:-:S04]  /*10510*/  FMNMX.FTZ R78, R74, R11, !PT ;  /* 0x0000000b4a4e7209 */ /* 0x001fc80007810000 */
        /* <DEDUP_REMOVED lines=21> */
[----:B------:R0:W2:Y:S03]  /*10670*/  MUFU.TANH R78, R79 ;  /* 0x0000004f004e7308 */ /* 0x0000a60000002400 */
[----:B------:R-:W-:Y:S01]  /*10680*/  FMNMX.FTZ R84, R63, R84, !PT ;  /* 0x000000543f547209 */ /* 0x000fe20007810000 */
[----:B0-----:R-:W-:-:S03]  /*10690*/  FMUL.FTZ R79, R2, R82 ;  /* 0x00000052024f7220 */ /* 0x001fc60000410000 */
[----:B------:R-:W-:Y:S01]  /*106a0*/  FMNMX.FTZ R84, R66, R84, !PT ;  /* 0x0000005442547209 */ /* 0x000fe20007810000 */
[C---:B------:R-:W-:Y:S01]  /*106b0*/  FMUL.FTZ R82, R2.reuse, R83 ;  /* 0x0000005302527220 */ /* 0x040fe20000410000 */
[----:B------:R-:W-:Y:S02]  /*106c0*/  FMUL.FTZ R83, R2, R86 ;  /* 0x0000005602537220 */ /* 0x000fe40000410000 */
[----:B------:R-:W-:Y:S01]  /*106d0*/  FMNMX.FTZ R84, R67, R84, !PT ;  /* 0x0000005443547209 */ /* 0x000fe20007810000 */
[----:B------:R-:W0:Y:S03]  /*106e0*/  MUFU.TANH R79, R79 ;  /* 0x0000004f004f7308 */ /* 0x000e260000002400 */
[----:B------:R-:W-:Y:S01]  /*106f0*/  FMNMX.FTZ R84, R70, R84, !PT ;  /* 0x0000005446547209 */ /* 0x000fe20007810000 */
[----:B------:R-:W-:-:S04]  /*10700*/  FFMA.FTZ R7, R7, R14, -R85 ;  /* 0x0000000e07077223 */ /* 0x000fc80000010855 */
[----:B------:R-:W3:Y:S01]  /*10710*/  MUFU.TANH R82, R82 ;  /* 0x0000005200527308 */ /* 0x000ee20000002400 */
        /* <DEDUP_REMOVED lines=31> */
[----:B------:R-:W4:Y:S01]  /*10910*/  MUFU.TANH R83, R83 ;  /* 0x0000005300537308 */ /* 0x000f220000002400 */
[----:B------:R-:W-:Y:S01]  /*10920*/  FMUL.FTZ R87, R2, R87 ;  /* 0x0000005702577220 */ /* 0x000fe20000410000 */
[----:B-1----:R-:W-:-:S02]  /*10930*/  FSEL R77, R77, -INF , P6 ;  /* 0xff8000004d4d7808 */ /* 0x002fc40003000000 */
[----:B------:R-:W-:Y:S02]  /*10940*/  FMNMX.FTZ R85, R80, R84, !PT ;  /* 0x0000005450557209 */ /* 0x000fe40007810000 */
[----:B--2---:R-:W-:Y:S02]  /*10950*/  FSEL R78, R78, -INF , P1 ;  /* 0xff8000004e4e7808 */ /* 0x004fe40000800000 */
[----:B------:R-:W1:Y:S01]  /*10960*/  MUFU.TANH R84, R87 ;  /* 0x0000005700547308 */ /* 0x000e620000002400 */
[----:B------:R-:W-:Y:S02]  /*10970*/  FMNMX.FTZ R85, R77, R85, !PT ;  /* 0x000000554d557209 */ /* 0x000fe40007810000 */
[----:B0-----:R-:W-:Y:S02]  /*10980*/  FSEL R79, R79, -INF , P2 ;  /* 0xff8000004f4f7808 */ /* 0x001fe40001000000 */
[----:B------:R-:W-:Y:S02]  /*10990*/  FMNMX.FTZ R85, R78, R85, !PT ;  /* 0x000000554e557209 */ /* 0x000fe40007810000 */
[----:B---3--:R-:W-:-:S02]  /*109a0*/  FSEL R82, R82, -INF , P3 ;  /* 0xff80000052527808 */ /* 0x008fc40001800000 */
[----:B------:R-:W-:Y:S02]  /*109b0*/  FMNMX.FTZ R85, R79, R85, !PT ;  /* 0x000000554f557209 */ /* 0x000fe40007810000 */
[----:B----4-:R-:W-:Y:S02]  /*109c0*/  FSEL R83, R83, -INF , P4 ;  /* 0xff80000053537808 */ /* 0x010fe40002000000 */
[----:B------:R-:W-:Y:S02]  /*109d0*/  FMNMX.FTZ R85, R82, R85, !PT ;  /* 0x0000005552557209 */ /* 0x000fe40007810000 */
[----:B-1----:R-:W-:Y:S02]  /*109e0*/  FSEL R84, R84, -INF , P5 ;  /* 0xff80000054547808 */ /* 0x002fe40002800000 */
[----:B------:R-:W-:-:S04]  /*109f0*/  FMNMX.FTZ R85, R83, R85, !PT ;  /* 0x0000005553557209 */ /* 0x000fc80007810000 */
[----:B------:R-:W-:-:S05]  /*10a00*/  FMNMX.FTZ R85, R84, R85, !PT ;  /* 0x0000005554557209 */ /* 0x000fca0007810000 */
[----:B------:R-:W0:Y:S01]  /*10a10*/  SHFL.BFLY PT, R86, R85, 0x2, 0x1f ;  /* 0x0c401f0055567f89 */ /* 0x000e2200000e0000 */
[----:B------:R1:W-:Y:S01]  /*10a20*/  MUFU.EX2 R87, R8 ;  /* 0x0000000800577308 */ /* 0x0003e20000000800 */
[----:B0-----:R-:W-:-:S05]  /*10a30*/  FMNMX.FTZ R86, R85, R86, !PT ;  /* 0x0000005655567209 */ /* 0x001fca0007810000 */
[----:B-1----:R-:W0:Y:S01]  /*10a40*/  SHFL.BFLY PT, R8, R86, 0x1, 0x1f ;  /* 0x0c201f0056087f89 */ /* 0x002e2200000e0000 */
[----:B------:R-:W-:Y:S01]  /*10a50*/  FMUL.FTZ R12, R12, R14 ;  /* 0x0000000e0c0c7220 */ /* 0x000fe20000410000 */
[----:B0-----:R-:W-:-:S04]  /*10a60*/  FMNMX.FTZ R8, R86, R8, !PT ;  /* 0x0000000856087209 */ /* 0x001fc80007810000 */
[----:B------:R-:W-:-:S04]  /*10a70*/  FSETP.NEU.FTZ.AND P1, PT, R8, -INF , PT ;  /* 0xff8000000800780b */ /* 0x000fc80003f3d000 */
[----:B------:R-:W-:-:S05]  /*10a80*/  FSEL R85, R8, RZ, P1 ;  /* 0x000000ff08557208 */ /* 0x000fca0000800000 */
[----:B------:R-:W-:Y:S01]  /*10a90*/  FADD.FTZ R11, -R85, R11 ;  /* 0x0000000b550b7221 */ /* 0x000fe20000010100 */
[----:B------:R-:W-:-:S05]  /*10aa0*/  FFMA.FTZ R85, R8, R14, -8 ;  /* 0xc100000008557423 */ /* 0x000fca000001000e */
[----:B------:R-:W-:Y:S01]  /*10ab0*/  FSEL R85, R85, RZ, P1 ;  /* 0x000000ff55557208 */ /* 0x000fe20000800000 */
[----:B------:R-:W-:-:S04]  /*10ac0*/  FMUL.FTZ R11, R11, R14 ;  /* 0x0000000e0b0b7220 */ /* 0x000fc80000410000 */
[-CC-:B------:R-:W-:Y:S01]  /*10ad0*/  FFMA.FTZ R74, R74, R14.reuse, -R85.reuse ;  /* 0x0000000e4a4a7223 */ /* 0x180fe20000010855 */
[----:B------:R-:W-:-:S01]  /*10ae0*/  FFMA.FTZ R81, R81, R14, -R85 ;  /* 0x0000000e51517223 */ /* 0x000fc20000010855 */
[----:B------:R-:W-:Y:S01]  /*10af0*/  MUFU.EX2 R7, R7 ;  /* 0x0000000700077308 */ /* 0x000fe20000000800 */
[----:B------:R-:W-:-:S07]  /*10b00*/  FFMA.FTZ R26, R26, R14, -R85 ;  /* 0x0000000e1a1a7223 */ /* 0x000fce0000010855 */
[----:B------:R-:W0:Y:S01]  /*10b10*/  MUFU.EX2 R12, R12 ;  /* 0x0000000c000c7308 */ /* 0x000e220000000800 */
[----:B------:R-:W-:-:S07]  /*10b20*/  FFMA.FTZ R27, R27, R14, -R85 ;  /* 0x0000000e1b1b7223 */ /* 0x000fce0000010855 */
[----:B------:R-:W-:Y:S08]  /*10b30*/  MUFU.EX2 R74, R74 ;  /* 0x0000004a004a7308 */ /* 0x000ff00000000800 */
[----:B------:R-:W1:Y:S01]  /*10b40*/  MUFU.EX2 R11, R11 ;  /* 0x0000000b000b7308 */ /* 0x000e620000000800 */
[----:B------:R-:W-:-:S07]  /*10b50*/  FFMA.FTZ R30, R30, R14, -R85 ;  /* 0x0000000e1e1e7223 */ /* 0x000fce0000010855 */
[----:B------:R-:W2:Y:S01]  /*10b60*/  MUFU.EX2 R81, R81 ;  /* 0x0000005100517308 */ /* 0x000ea20000000800 */
[----:B------:R-:W-:-:S07]  /*10b70*/  FFMA.FTZ R31, R31, R14, -R85 ;  /* 0x0000000e1f1f7223 */ /* 0x000fce0000010855 */
[----:B------:R-:W3:Y:S08]  /*10b80*/  MUFU.EX2 R24, R24 ;  /* 0x0000001800187308 */ /* 0x000ef00000000800 */
[----:B------:R-:W4:Y:S01]  /*10b90*/  MUFU.EX2 R26, R26 ;  /* 0x0000001a001a7308 */ /* 0x000f220000000800 */
[----:B0-----:R-:W-:-:S01]  /*10ba0*/  FFMA.FTZ R3, R12, R3, R7 ;  /* 0x000000030c037223 */ /* 0x001fc20000010007 */
[----:B-1----:R-:W-:-:S06]  /*10bb0*/  FFMA.FTZ R0, R11, R0, R74 ;  /* 0x000000000b007223 */ /* 0x002fcc000001004a */
[----:B------:R-:W0:Y:S01]  /*10bc0*/  MUFU.EX2 R25, R25 ;  /* 0x0000001900197308 */ /* 0x000e220000000800 */
[----:B------:R-:W-:-:S07]  /*10bd0*/  FFMA.FTZ R34, R34, R14, -R85 ;  /* 0x0000000e22227223 */ /* 0x000fce0000010855 */
[----:B------:R-:W1:Y:S01]  /*10be0*/  MUFU.EX2 R27, R27 ;  /* 0x0000001b001b7308 */ /* 0x000e620000000800 */
[----:B------:R-:W-:-:S01]  /*10bf0*/  FFMA.FTZ R35, R35, R14, -R85 ;  /* 0x0000000e23237223 */ /* 0x000fc20000010855 */
[-CC-:B------:R-:W-:Y:S01]  /*10c00*/  FFMA.FTZ R38, R38, R14.reuse, -R85.reuse ;  /* 0x0000000e26267223 */ /* 0x180fe20000010855 */
[----:B------:R-:W-:-:S05]  /*10c10*/  FFMA.FTZ R39, R39, R14, -R85 ;  /* 0x0000000e27277223 */ /* 0x000fca0000010855 */
[----:B------:R-:W5:Y:S01]  /*10c20*/  MUFU.EX2 R28, R28 ;  /* 0x0000001c001c7308 */ /* 0x000f620000000800 */
[----:B------:R-:W-:-:S01]  /*10c30*/  FFMA.FTZ R42, R42, R14, -R85 ;  /* 0x0000000e2a2a7223 */ /* 0x000fc20000010855 */
[-CC-:B------:R-:W-:Y:S01]  /*10c40*/  FFMA.FTZ R43, R43, R14.reuse, -R85.reuse ;  /* 0x0000000e2b2b7223 */ /* 0x180fe20000010855 */
[----:B------:R-:W-:-:S01]  /*10c50*/  FFMA.FTZ R46, R46, R14, -R85 ;  /* 0x0000000e2e2e7223 */ /* 0x000fc20000010855 */
[----:B------:R-:W-:-:S04]  /*10c60*/  FFMA.FTZ R47, R47, R14, -R85 ;  /* 0x0000000e2f2f7223 */ /* 0x000fc80000010855 */
        /* <DEDUP_REMOVED lines=21> */
[----:B------:R-:W-:-:S01]  /*10dc0*/  FADD.FTZ R3, R87, R3 ;  /* 0x0000000357037221 */ /* 0x000fc20000010000 */
[----:B--2---:R-:W-:-:S03]  /*10dd0*/  FADD.FTZ R85, R81, R0 ;  /* 0x0000000051557221 */ /* 0x004fc60000010000 */
[----:B---3--:R-:W-:Y:S01]  /*10de0*/  FADD.FTZ R0, R24, R3 ;  /* 0x0000000318007221 */ /* 0x008fe20000010000 */
[----:B----4-:R-:W-:-:S02]  /*10df0*/  FADD.FTZ R3, R26, R85 ;  /* 0x000000551a037221 */ /* 0x010fc40000010000 */
[----:B------:R-:W2:Y:S01]  /*10e00*/  MUFU.EX2 R32, R32 ;  /* 0x0000002000207308 */ /* 0x000ea20000000800 */
[----:B0-----:R-:W-:-:S01]  /*10e10*/  FADD.FTZ R0, R25, R0 ;  /* 0x0000000019007221 */ /* 0x001fc20000010000 */
[----:B-1----:R-:W-:-:S06]  /*10e20*/  FADD.FTZ R3, R27, R3 ;  /* 0x000000031b037221 */ /* 0x002fcc0000010000 */
[----:B------:R-:W0:Y:S01]  /*10e30*/  MUFU.EX2 R34, R34 ;  /* 0x0000002200227308 */ /* 0x000e220000000800 */
[----:B-----5:R-:W-:-:S01]  /*10e40*/  FADD.FTZ R0, R28, R0 ;  /* 0x000000001c007221 */ /* 0x020fc20000010000 */
[----:B------:R-:W-:-:S06]  /*10e50*/  FADD.FTZ R3, R30, R3 ;  /* 0x000000031e037221 */ /* 0x000fcc0000010000 */
[----:B------:R-:W1:Y:S08]  /*10e60*/  MUFU.EX2 R33, R33 ;  /* 0x0000002100217308 */ /* 0x000e700000000800 */
[----:B------:R-:W3:Y:S01]  /*10e70*/  MUFU.EX2 R35, R35 ;  /* 0x0000002300237308 */ /* 0x000ee20000000800 */
[----:B------:R-:W-:-:S01]  /*10e80*/  FADD.FTZ R0, R29, R0 ;  /* 0x000000001d007221 */ /* 0x000fc20000010000 */
[----:B------:R-:W-:-:S06]  /*10e90*/  FADD.FTZ R3, R31, R3 ;  /* 0x000000031f037221 */ /* 0x000fcc0000010000 */
[----:B------:R-:W4:Y:S08]  /*10ea0*/  MUFU.EX2 R36, R36 ;  /* 0x0000002400247308 */ /* 0x000f300000000800 */
[----:B------:R-:W5:Y:S01]  /*10eb0*/  MUFU.EX2 R38, R38 ;  /* 0x0000002600267308 */ /* 0x000f620000000800 */
[----:B--2---:R-:W-:-:S01]  /*10ec0*/  FADD.FTZ R0, R32, R0 ;  /* 0x0000000020007221 */ /* 0x004fc20000010000 */
[----:B0-----:R-:W-:-:S06]  /*10ed0*/  FADD.FTZ R3, R34, R3 ;  /* 0x0000000322037221 */ /* 0x001fcc0000010000 */
[----:B------:R-:W0:Y:S08]  /*10ee0*/  MUFU.EX2 R37, R37 ;  /* 0x0000002500257308 */ /* 0x000e300000000800 */
[----:B------:R-:W2:Y:S01]  /*10ef0*/  MUFU.EX2 R39, R39 ;  /* 0x0000002700277308 */ /* 0x000ea20000000800 */
[----:B-1----:R-:W-:-:S01]  /*10f00*/  FADD.FTZ R0, R33, R0 ;  /* 0x0000000021007221 */ /* 0x002fc20000010000 */
[----:B---3--:R-:W-:-:S06]  /*10f10*/  FADD.FTZ R3, R35, R3 ;  /* 0x0000000323037221 */ /* 0x008fcc0000010000 */
[----:B------:R-:W1:Y:S08]  /*10f20*/  MUFU.EX2 R40, R40 ;  /* 0x0000002800287308 */ /* 0x000e700000000800 */
[----:B------:R-:W3:Y:S01]  /*10f30*/  MUFU.EX2 R42, R42 ;  /* 0x0000002a002a7308 */ /* 0x000ee20000000800 */
[----:B----4-:R-:W-:-:S01]  /*10f40*/  FADD.FTZ R0, R36, R0 ;  /* 0x0000000024007221 */ /* 0x010fc20000010000 */
[----:B-----5:R-:W-:-:S06]  /*10f50*/  FADD.FTZ R3, R38, R3 ;  /* 0x0000000326037221 */ /* 0x020fcc0000010000 */
[----:B------:R-:W4:Y:S08]  /*10f60*/  MUFU.EX2 R41, R41 ;  /* 0x0000002900297308 */ /* 0x000f300000000800 */
[----:B------:R-:W5:Y:S01]  /*10f70*/  MUFU.EX2 R43, R43 ;  /* 0x0000002b002b7308 */ /* 0x000f620000000800 */
[----:B0-----:R-:W-:-:S01]  /*10f80*/  FADD.FTZ R0, R37, R0 ;  /* 0x0000000025007221 */ /* 0x001fc20000010000 */
[----:B--2---:R-:W-:-:S06]  /*10f90*/  FADD.FTZ R3, R39, R3 ;  /* 0x0000000327037221 */ /* 0x004fcc0000010000 */
        /* <DEDUP_REMOVED lines=79> */
[----:B-----5:R-:W-:-:S03]  /*11490*/  FADD.FTZ R3, R82, R3 ;  /* 0x0000000352037221 */ /* 0x020fc60000010000 */
[----:B0-----:R-:W-:Y:S01]  /*114a0*/  FADD.FTZ R0, R76, R0 ;  /* 0x000000004c007221 */ /* 0x001fe20000010000 */
[----:B--2---:R-:W-:-:S03]  /*114b0*/  FADD.FTZ R85, R83, R3 ;  /* 0x0000000353557221 */ /* 0x004fc60000010000 */
[----:B-1----:R-:W-:Y:S01]  /*114c0*/  FADD.FTZ R3, R75, R0 ;  /* 0x000000004b037221 */ /* 0x002fe20000010000 */
[----:B---3--:R-:W-:-:S01]  /*114d0*/  FADD.FTZ R0, R84, R85 ;  /* 0x0000005554007221 */ /* 0x008fc20000010000 */
[----:B------:R-:W-:Y:S06]  /*114e0*/  @!P0 BRA `(.L_x_13243) ;  /* 0x0000000000048947 */ /* 0x000fec0003800000 */
[----:B------:R-:W-:Y:S01]  /*114f0*/  BPT.TRAP 0x1 ;  /* 0x000000040000795c */ /* 0x000fe20000300000 */
.L_x_13243:
        /* <DEDUP_REMOVED lines=106> */
[----:B0-----:R-:W-:Y:S05]  /*11ba0*/  @P1 BRA `(.L_x_13244) ;  /* 0xffffffd000201947 */ /* 0x001fea000383ffff */
[----:B------:R-:W-:Y:S05]  /*11bb0*/  BSYNC B1 ;  /* 0x0000000000017941 */ /* 0x000fea0003800000 */
.L_x_13231:
[----:B------:R-:W-:Y:S05]  /*11bc0*/  BSYNC B0 ;  /* 0x0000000000007941 */ /* 0x000fea0003800000 */
.L_x_13230:
        /* <DEDUP_REMOVED lines=8> */
.L_x_13259:
        /* <DEDUP_REMOVED lines=8> */
.L_x_13247:
[----:B------:R-:W-:Y:S01]  /*11cd0*/  IMAD R8, R22, 0x8, R18 ;  /* 0x0000000816087824 */ /* 0x000fe200078e0212 */
[----:B------:R-:W-:-:S04]  /*11ce0*/  SHF.L.U32 R9, R152, 0x1f, RZ ;  /* 0x0000001f98097819 */ /* 0x000fc800000006ff */
[----:B------:R0:W1:Y:S01]  /*11cf0*/  SYNCS.PHASECHK.TRANS64.TRYWAIT P1, [R8+URZ+0x19c30], R9 ;  /* 0x019c3009080075a7 */ /* 0x000062000802017f */
[----:B------:R-:W-:Y:S05]  /*11d00*/  @!P0 BRA `(.L_x_13248) ;  /* 0x0000000000048947 */ /* 0x000fea0003800000 */
[----:B------:R-:W-:Y:S01]  /*11d10*/  BPT.TRAP 0x1 ;  /* 0x000000040000795c */ /* 0x000fe20000300000 */
.L_x_13248:
[----:B------:R-:W-:Y:S01]  /*11d20*/  BSSY B1, `(.L_x_13249) ;  /* 0x0000006000017945 */ /* 0x000fe20003800000 */
[----:B------:R-:W-:Y:S02]  /*11d30*/  IMAD R24, R22, 0x300, R15 ;  /* 0x0000030016187824 */ /* 0x000fe400078e020f */
[----:B------:R-:W-:Y:S01]  /*11d40*/  IMAD.MOV.U32 R25, RZ, RZ, -0x3ffffff0 ;  /* 0xc0000010ff197424 */ /* 0x000fe200078e00ff */
[----:B-1----:R-:W-:Y:S06]  /*11d50*/  @P1 BRA `(.L_x_13250) ;  /* 0x0000000000081947 */ /* 0x002fec0003800000 */
[----:B------:R-:W1:Y:S02]  /*11d60*/  SYNCS.PHASECHK.TRANS64.TRYWAIT P1, [R8+URZ+0x19c30], R9 ;  /* 0x019c3009080075a7 */ /* 0x000e64000802017f */
[----:B-1----:R-:W-:Y:S05]  /*11d70*/  @!P1 BRA `(.L_x_13251) ;  /* 0x000000ec00e09947 */ /* 0x002fea0003800000 */
.L_x_13250:
[----:B------:R-:W-:Y:S05]  /*11d80*/  BSYNC B1 ;  /* 0x0000000000017941 */ /* 0x000fea0003800000 */
.L_x_13249:
[C---:B01----:R-:W-:Y:S01]  /*11d90*/  VIADD R8, R24.reuse, 0x100 ;  /* 0x0000010018087836 */ /* 0x043fe20000000000 */
[C---:B------:R-:W-:Y:S01]  /*11da0*/  R2UR UR6, R24.reuse ;  /* 0x00000000180672ca */ /* 0x040fe200000e0000 */
[----:B------:R-:W-:Y:S01]  /*11db0*/  IMAD.MOV.U32 R9, RZ, RZ, -0x3ffffff0 ;  /* 0xc0000010ff097424 */ /* 0x000fe200078e00ff */
        /* <DEDUP_REMOVED lines=25> */
.L_x_13252:
[----:B------:R-:W-:Y:S01]  /*11f50*/  SHF.L.U32 R7, R7, 0x1f, RZ ;  /* 0x0000001f07077819 */ /* 0x000fe200000006ff */
[----:B------:R-:W-:-:S04]  /*11f60*/  IMAD R10, R6, 0x8, R18 ;  /* 0x00000008060a7824 */ /* 0x000fc800078e0212 */
[----:B------:R0:W1:Y:S01]  /*11f70*/  SYNCS.PHASECHK.TRANS64.TRYWAIT P1, [R10+URZ+0x19c50], R7 ;  /* 0x019c50070a0075a7 */ /* 0x000062000802017f */
[----:B------:R-:W-:Y:S05]  /*11f80*/  @!P0 BRA `(.L_x_13253) ;  /* 0x0000000000048947 */ /* 0x000fea0003800000 */
[----:B------:R-:W-:Y:S01]  /*11f90*/  BPT.TRAP 0x1 ;  /* 0x000000040000795c */ /* 0x000fe20000300000 */
.L_x_13253:
[----:B------:R-:W-:Y:S04]  /*11fa0*/  BSSY B1, `(.L_x_13254) ;  /* 0x0000004000017945 */ /* 0x000fe80003800000 */
[----:B-1----:R-:W-:Y:S05]  /*11fb0*/  @P1 BRA `(.L_x_13255) ;  /* 0x0000000000081947 */ /* 0x002fea0003800000 */
[----:B------:R-:W1:Y:S02]  /*11fc0*/  SYNCS.PHASECHK.TRANS64.TRYWAIT P1, [R10+URZ+0x19c50], R7 ;  /* 0x019c50070a0075a7 */ /* 0x000e64000802017f */
[----:B-1----:R-:W-:Y:S05]  /*11fd0*/  @!P1 BRA `(.L_x_13256) ;  /* 0x000000ec005c9947 */ /* 0x002fea0003800000 */
.L_x_13255:
[----:B------:R-:W-:Y:S05]  /*11fe0*/  BSYNC B1 ;  /* 0x0000000000017941 */ /* 0x000fea0003800000 */
.L_x_13254:
[----:B01----:R-:W-:Y:S01]  /*11ff0*/  VIADD R7, R18, 0x3000 ;  /* 0x0000300012077836 */ /* 0x003fe20000000000 */
[----:B------:R-:W-:Y:S01]  /*12000*/  WARPGROUP.ARRIVE ;  /* 0x00000000000079c5 */ /* 0x000fe20000000000 */
[----:B------:R-:W-:-:S03]  /*12010*/  IMAD.MOV.U32 R9, RZ, RZ, 0x40000040 ;  /* 0x40000040ff097424 */ /* 0x000fc600078e00ff */
[----:B------:R-:W-:-:S04]  /*12020*/  SHF.R.U32.HI R7, RZ, 0x4, R7 ;  /* 0x00000004ff077819 */ /* 0x000fc80000011607 */
[----:B------:R-:W-:-:S04]  /*12030*/  LOP3.LUT R7, R7, 0x3fff, RZ, 0xc0, !PT ;  /* 0x00003fff07077812 */ /* 0x000fc800078ec0ff */
[----:B------:R-:W-:-:S05]  /*12040*/  LOP3.LUT R7, R7, 0x10000, RZ, 0xfc, !PT ;  /* 0x0001000007077812 */ /* 0x000fca00078efcff */
[----:B------:R-:W-:Y:S02]  /*12050*/  IMAD R6, R6, 0x300, R7 ;  /* 0x0000030006067824 */ /* 0x000fe400078e0207 */
[----:B------:R-:W-:-:S03]  /*12060*/  IMAD.MOV.U32 R7, RZ, RZ, 0x40000040 ;  /* 0x40000040ff077424 */ /* 0x000fc600078e00ff */
[C---:B------:R-:W-:Y:S02]  /*12070*/  R2UR UR6, R6.reuse ;  /* 0x00000000060672ca */ /* 0x040fe400000e0000 */
[----:B------:R-:W-:Y:S01]  /*12080*/  R2UR UR7, R7 ;  /* 0x00000000070772ca */ /* 0x000fe200000e0000 */
[----:B------:R-:W-:Y:S01]  /*12090*/  IMAD.MOV.U32 R7, RZ, RZ, 0x40000040 ;  /* 0x40000040ff077424 */ /* 0x000fe200078e00ff */
[----:B------:R-:W-:-:S11]  /*120a0*/  IADD3 R8, R6, 0x2, RZ ;  /* 0x0000000206087810 */ /* 0x000fd60007ffe0ff */
        /* <DEDUP_REMOVED lines=22> */
.L_x_13257:
[----:B------:R-:W2:Y:S01]  /*12210*/  LDL R136, [R1+0x4] ;  /* 0x0000040001887983 */ /* 0x000ea20000100800 */
[C---:B------:R-:W-:Y:S01]  /*12220*/  FMUL.FTZ R6, R2.reuse, R24 ;  /* 0x0000001802067220 */ /* 0x040fe20000410000 */
[C---:B------:R-:W-:Y:S01]  /*12230*/  FMUL.FTZ R7, R2.reuse, R25 ;  /* 0x0000001902077220 */ /* 0x040fe20000410000 */
[C---:B------:R-:W-:Y:S01]  /*12240*/  FMUL.FTZ R24, R2.reuse, R26 ;  /* 0x0000001a02187220 */ /* 0x040fe20000410000 */
[----:B------:R-:W-:Y:S01]  /*12250*/  FMUL.FTZ R26, R2, R28 ;  /* 0x0000001c021a7220 */ /* 0x000fe20000410000 */
[----:B------:R-:W-:Y:S02]  /*12260*/  IMAD R8, R14, 0x8, R18 ;  /* 0x000000080e087824 */ /* 0x000fe400078e0212 */
[C---:B------:R-:W-:Y:S01]  /*12270*/  FMUL.FTZ R25, R2.reuse, R27 ;  /* 0x0000001b02197220 */ /* 0x040fe20000410000 */
[----:B------:R-:W0:Y:S01]  /*12280*/  MUFU.TANH R6, R6 ;  /* 0x0000000600067308 */ /* 0x000e220000002400 */
[----:B------:R-:W-:Y:S01]  /*12290*/  FMUL.FTZ R27, R2, R29 ;  /* 0x0000001d021b7220 */ /* 0x000fe20000410000 */
[----:B------:R-:W-:-:S02]  /*122a0*/  VIADD R8, R8, 0x19c40 ;  /* 0x00019c4008087836 */ /* 0x000fc40000000000 */
        /* <DEDUP_REMOVED lines=199> */
[-C--:B------:R-:W-:Y:S02]  /*12f20*/  FMUL.FTZ R12, R12, R14.reuse ;  /* 0x0000000e0c0c7220 */ /* 0x080fe40000410000 */
[-C--:B------:R-:W-:Y:S01]  /*12f30*/  FMUL.FTZ R86, R86, R14.reuse ;  /* 0x0000000e56567220 */ /* 0x080fe20000410000 */
        /* <DEDUP_REMOVED lines=32> */
[-C--:B------:R-:W-:Y:S01]  /*13140*/  FFMA.FTZ R81, R8, R14.reuse, -8 ;  /* 0xc100000008517423 */ /* 0x080fe2000001000e */
[----:B------:R-:W-:Y:S03]  /*13150*/  MUFU.EX2 R12, R12 ;  /* 0x0000000c000c7308 */ /* 0x000fe60000000800 */
        /* <DEDUP_REMOVED lines=163> */
.L_x_13258:
        /* <DEDUP_REMOVED lines=104> */
[C---:B--2---:R-:W-:Y:S01]  /*14210*/  ISETP.GT.AND P1, PT, R13.reuse, R85, PT ;  /* 0x000000550d00720c */ /* 0x044fe20003f24270 */
[----:B------:R-:W-:-:S12]  /*14220*/  VIADD R13, R13, 0xffffffff ;  /* 0xffffffff0d0d7836 */ /* 0x000fd80000000000 */
[----:B0-----:R-:W-:Y:S05]  /*14230*/  @P1 BRA `(.L_x_13259) ;  /* 0xffffffd800841947 */ /* 0x001fea000383ffff */
.L_x_13246:
[----:B------:R-:W-:Y:S05]  /*14240*/  BSYNC B0 ;  /* 0x0000000000007941 */ /* 0x000fea0003800000 */
.L_x_13245:
[----:B------:R-:W-:Y:S06]  /*14250*/  BAR.ARV 0x8, 0x200 ;  /* 0x0208000000007b1d */ /* 0x000fec0000002000 */
[----:B------:R-:W-:Y:S05]  /*14260*/  @!P0 BRA `(.L_x_13260) ;  /* 0x0000000000048947 */ /* 0x000fea0003800000 */
[----:B------:R-:W-:Y:S01]  /*14270*/  BPT.TRAP 0x1 ;  /* 0x000000040000795c */ /* 0x000fe20000300000 */
.L_x_13260:
[----:B------:R-:W-:Y:S01]  /*14280*/  IMAD R12, R22, 0x8, R18 ;  /* 0x00000008160c7824 */ /* 0x000fe200078e0212 */
[----:B------:R-:W-:-:S04]  /*14290*/  SHF.L.U32 R5, R152, 0x1f, RZ ;  /* 0x0000001f98057819 */ /* 0x000fc800000006ff */
[----:B------:R0:W1:Y:S01]  /*142a0*/  SYNCS.PHASECHK.TRANS64.TRYWAIT P1, [R12+URZ+0x19c50], R5 ;  /* 0x019c50050c0075a7 */ /* 0x000062000802017f */
[----:B------:R-:W-:Y:S05]  /*142b0*/  @!P0 BRA `(.L_x_13261) ;  /* 0x0000000000048947 */ /* 0x000fea0003800000 */
[----:B------:R-:W-:Y:S01]  /*142c0*/  BPT.TRAP 0x1 ;  /* 0x000000040000795c */ /* 0x000fe20000300000 */
.L_x_13261:
[----:B------:R-:W-:Y:S04]  /*142d0*/  BSSY B0, `(.L_x_13262) ;  /* 0x0000004000007945 */ /* 0x000fe80003800000 */
[----:B-1----:R-:W-:Y:S05]  /*142e0*/  @P1 BRA `(.L_x_13263) ;  /* 0x0000000000081947 */ /* 0x002fea0003800000 */
[----:B------:R-:W1:Y:S02]  /*142f0*/  SYNCS.PHASECHK.TRANS64.TRYWAIT P1, [R12+URZ+0x19c50], R5 ;  /* 0x019c50050c0075a7 */ /* 0x000e64000802017f */
[----:B-1----:R-:W-:Y:S05]  /*14300*/  @!P1 BRA `(.L_x_13264) ;  /* 0x000000c800a49947 */ /* 0x002fea0003800000 */
.L_x_13263:
[----:B------:R-:W-:Y:S05]  /*14310*/  BSYNC B0 ;  /* 0x0000000000007941 */ /* 0x000fea0003800000 */
.L_x_13262:
[----:B------:R-:W2:Y:S04]  /*14320*/  LDL R2, [R1+0x64] ;  /* 0x0000640001027983 */ /* 0x000ea80000100800 */
[----:B------:R-:W3:Y:S01]  /*14330*/  LDL R13, [R1+0x48] ;  /* 0x00004800010d7983 */ /* 0x000ee20000100800 */
[----:B------:R-:W-:Y:S01]  /*14340*/  VIADD R18, R18, 0x3000 ;  /* 0x0000300012127836 */ /* 0x000fe20000000000 */
        /* <DEDUP_REMOVED lines=29> */
[----:B0-----:R-:W-:Y:S01]  /*14520*/  IMAD.MOV.U32 R7, RZ, RZ, 0x40000040 ;  /* 0x40000040ff077424 */ /* 0x001fe200078e00ff */
[----:B------:R-:W-:-:S04]  /*14530*/  IADD3 R6, R4, 0x2, RZ ;  /* 0x0000000204067810 */ /* 0x000fc80007ffe0ff */
[----:B------:R-:W-:Y:S01]  /*14540*/  R2UR UR6, R6 ;  /* 0x00000000060672ca */ /* 0x000fe200000e0000 */
[C---:B------:R-:W-:Y:S01]  /*14550*/  VIADD R6, R4.reuse, 0x4 ;  /* 0x0000000404067836 */ /* 0x040fe20000000000 */
[----:B------:R-:W-:Y:S01]  /*14560*/  R2UR UR7, R7 ;  /* 0x00000000070772ca */ /* 0x000fe200000e0000 */
[----:B------:R-:W-:Y:S02]  /*14570*/  IMAD.MOV.U32 R7, RZ, RZ, 0x40000040 ;  /* 0x40000040ff077424 */ /* 0x000fe400078e00ff */
[----:B------:R-:W-:Y:S02]  /*14580*/  VIADD R4, R4, 0x6 ;  /* 0x0000000604047836 */ /* 0x000fe40000000000 */
[----:B-1----:R-:W-:-:S01]  /*14590*/  FADD.FTZ R2, R2, R3 ;  /* 0x0000000302027221 */ /* 0x002fc20000010000 */
[----:B------:R-:W-:-:S07]  /*145a0*/  IMAD.MOV.U32 R3, RZ, RZ, RZ ;  /* 0x000000ffff037224 */ /* 0x000fce00078e00ff */
[----:B------:R-:W-:Y:S01]  /*145b0*/  QGMMA.64x96x32.F32.E4M3.E4M3 R88, R144, gdesc[UR4], R88, gsb0 ;  /* 0x0160000490587df3 */ /* 0x000fe20008000858 */
[----:B------:R-:W-:Y:S01]  /*145c0*/  R2UR UR6, R6 ;  /* 0x00000000060672ca */ /* 0x000fe200000e0000 */
[----:B---3--:R-:W-:Y:S01]  /*145d0*/  FADD.FTZ R11, R11, R0 ;  /* 0x000000000b0b7221 */ /* 0x008fe20000010000 */
[----:B------:R-:W-:Y:S01]  /*145e0*/  R2UR UR7, R7 ;  /* 0x00000000070772ca */ /* 0x000fe200000e0000 */
[----:B------:R-:W-:Y:S02]  /*145f0*/  IMAD.MOV.U32 R7, RZ, RZ, RZ ;  /* 0x000000ffff077224 */ /* 0x000fe400078e00ff */
[----:B------:R-:W-:Y:S01]  /*14600*/  IMAD.MOV.U32 R0, RZ, RZ, -0x800000 ;  /* 0xff800000ff007424 */ /* 0x000fe200078e00ff */
[----:B------:R-:W-:Y:S02]  /*14610*/  WARPGROUP.DEPBAR.LE gsb0, 0x0 ;  /* 0x00008000000079c5 */ /* 0x000fe40000010000 */
[----:B------:R-:W-:-:S07]  /*14620*/  WARPGROUP.ARRIVE ;  /* 0x00000000000079c5 */ /* 0x000fce0000000000 */
[----:B------:R-:W-:Y:S01]  /*14630*/  QGMMA.64x96x32.F32.E4M3.E4M3 R88, R140, gdesc[UR4], R88, gsb0 ;  /* 0x016000048c587df3 */ /* 0x000fe20008000858 */
[----:B------:R-:W-:Y:S02]  /*14640*/  R2UR UR6, R4 ;  /* 0x00000000040672ca */ /* 0x000fe400000e0000 */
[----:B------:R-:W-:Y:S01]  /*14650*/  R2UR UR7, R5 ;  /* 0x00000000050772ca */ /* 0x000fe200000e0000 */
[----:B------:R-:W0:Y:S04]  /*14660*/  SHFL.BFLY PT, R4, R11, 0x1, 0x1f ;  /* 0x0c201f000b047f89 */ /* 0x000e2800000e0000 */
[----:B------:R-:W1:Y:S01]  /*14670*/  SHFL.BFLY PT, R5, R2, 0x1, 0x1f ;  /* 0x0c201f0002057f89 */ /* 0x000e6200000e0000 */
[----:B0-----:R-:W-:-:S01]  /*14680*/  FADD.FTZ R15, R11, R4 ;  /* 0x000000040b0f7221 */ /* 0x001fc20000010000 */
[----:B-1----:R-:W-:-:S03]  /*14690*/  FADD.FTZ R13, R2, R5 ;  /* 0x00000005020d7221 */ /* 0x002fc60000010000 */
[----:B------:R-:W-:Y:S01]  /*146a0*/  FMUL.FTZ R6, R15, 0.00390625 ;  /* 0x3b8000000f067820 */ /* 0x000fe20000410000 */
[----:B------:R-:W-:Y:S02]  /*146b0*/  IMAD.MOV.U32 R2, RZ, RZ, -0x800000 ;  /* 0xff800000ff027424 */ /* 0x000fe400078e00ff */
[C---:B------:R-:W-:Y:S01]  /*146c0*/  FMUL.FTZ R18, R13.reuse, 0.00390625 ;  /* 0x3b8000000d127820 */ /* 0x040fe20000410000 */
[----:B------:R-:W-:Y:S02]  /*146d0*/  FSETP.NE.FTZ.AND P1, PT, R13, RZ, PT ;  /* 0x000000ff0d00720b */ /* 0x000fe40003f35000 */
[----:B------:R-:W-:Y:S02]  /*146e0*/  FSETP.NE.FTZ.AND P3, PT, R6, RZ, PT ;  /* 0x000000ff0600720b */ /* 0x000fe40003f75000 */
[----:B------:R-:W-:-:S09]  /*146f0*/  FSETP.NE.FTZ.AND P2, PT, R18, RZ, PT ;  /* 0x000000ff1200720b */ /* 0x000fd20003f55000 */
[----:B------:R-:W-:Y:S01]  /*14700*/  @P1 MUFU.RCP R3, R13 ;  /* 0x0000000d00031308 */ /* 0x000fe20000001000 */
[----:B------:R-:W-:-:S03]  /*14710*/  FSETP.NE.FTZ.AND P1, PT, R15, RZ, PT ;  /* 0x000000ff0f00720b */ /* 0x000fc60003f35000 */
[C---:B------:R-:W-:Y:S01]  /*14720*/  @P2 FMUL.FTZ R4, R14.reuse, 0.69314718246459960938 ;  /* 0x3f3172180e042820 */ /* 0x040fe20000410000 */
[----:B------:R-:W-:-:S03]  /*14730*/  @P3 FMUL.FTZ R14, R14, 0.69314718246459960938 ;  /* 0x3f3172180e0e3820 */ /* 0x000fc60000410000 */
[----:B------:R-:W0:Y:S08]  /*14740*/  @P2 MUFU.LG2 R5, R18 ;  /* 0x0000001200052308 */ /* 0x000e300000000c00 */
[----:B------:R-:W1:Y:S08]  /*14750*/  @P3 MUFU.LG2 R6, R6 ;  /* 0x0000000600063308 */ /* 0x000e700000000c00 */
[----:B------:R-:W3:Y:S01]  /*14760*/  @P1 MUFU.RCP R7, R15 ;  /* 0x0000000f00071308 */ /* 0x000ee20000001000 */
[----:B0-----:R-:W-:-:S04]  /*14770*/  @P2 FMUL.FTZ R5, R5, 0.69314718246459960938 ;  /* 0x3f31721805052820 */ /* 0x001fc80000410000 */
[----:B------:R-:W-:Y:S01]  /*14780*/  @P2 FFMA.FTZ R0, R4, R9, R5 ;  /* 0x0000000904002223 */ /* 0x000fe20000010005 */
[----:B-1----:R-:W-:-:S04]  /*14790*/  @P3 FMUL.FTZ R11, R6, 0.69314718246459960938 ;  /* 0x3f317218060b3820 */ /* 0x002fc80000410000 */
[----:B------:R-:W-:Y:S01]  /*147a0*/  @P3 FFMA.FTZ R2, R14, R8, R11 ;  /* 0x000000080e023223 */ /* 0x000fe2000001000b */
[----:B------:R-:W-:Y:S02]  /*147b0*/  WARPGROUP.DEPBAR.LE gsb0, 0x0 ;  /* 0x00008000000079c5 */ /* 0x000fe40000010000 */
[----:B------:R-:W-:-:S06]  /*147c0*/  WARPGROUP.ARRIVE ;  /* 0x00000000000079c5 */ /* 0x000fcc0000000000 */
[----:B------:R-:W-:Y:S01]  /*147d0*/  QGMMA.64x96x32.F32.E4M3.E4M3 R88, R136, gdesc[UR4], R88, gsb0 ;  /* 0x0160000488587df3 */ /* 0x000fe20008000858 */
[-C--:B--2---:R-:W-:Y:S01]  /*147e0*/  FMUL.FTZ R5, R3, R10.reuse ;  /* 0x0000000a03057220 */ /* 0x084fe20000410000 */
[----:B---3--:R-:W-:Y:S01]  /*147f0*/  FMUL.FTZ R4, R7, R10 ;  /* 0x0000000a07047220 */ /* 0x008fe20000410000 */
[----:B------:R-:W-:Y:S02]  /*14800*/  WARPGROUP.DEPBAR.LE gsb0, 0x0 ;  /* 0x00008000000079c5 */ /* 0x000fe40000010000 */
[----:B------:R-:W-:Y:S05]  /*14810*/  @!P0 BRA `(.L_x_13265) ;  /* 0x0000000000048947 */ /* 0x000fea0003800000 */
[----:B------:R-:W-:Y:S01]  /*14820*/  BPT.TRAP 0x1 ;  /* 0x000000040000795c */ /* 0x000fe20000300000 */
.L_x_13265:
[----:B------:R-:W2:Y:S01]  /*14830*/  LDL.LU R6, [R1+0x4] ;  /* 0x0000040001067983 */ /* 0x000ea20000300800 */
[----:B------:R-:W-:Y:S02]  /*14840*/  VIADD R12, R12, 0x19c60 ;  /* 0x00019c600c0c7836 */ /* 0x000fe40000000000 */
[-C--:B------:R-:W-:Y:S01]  /*14850*/  FMUL.FTZ R3, R88, R5.reuse ;  /* 0x0000000558037220 */ /* 0x080fe20000410000 */
[-C--:B------:R-:W-:Y:S02]  /*14860*/  FMUL.FTZ R93, R93, R5.reuse ;  /* 0x000000055d5d7220 */ /* 0x080fe40000410000 */
[----:B--2---:R-:W-:Y:S02]  /*14870*/  PRMT R12, R6, 0x654, R12 ;  /* 0x00000654060c7816 */ /* 0x004fe4000000000c */
[----:B------:R-:W2:Y:S01]  /*14880*/  LDL.LU R6, [R1+0x60] ;  /* 0x0000600001067983 */ /* 0x000ea20000300800 */
        /* <DEDUP_REMOVED lines=51> */
[----:B------:R-:W-:-:S02]  /*14bc0*/  LOP3.LUT R152, R152, R5, RZ, 0x3c, !PT ;  /* 0x0000000598987212 */ /* 0x000fc400078e3cff */
[----:B------:R-:W-:Y:S01]  /*14bd0*/  SEL R22, R22, RZ, P1 ;  /* 0x000000ff16167207 */ /* 0x000fe20000800000 */
[----:B--2---:R-:W-:-:S05]  /*14be0*/  VIADD R6, R6, 0x1 ;  /* 0x0000000106067836 */ /* 0x004fca0000000000 */
[----:B------:R0:W-:Y:S02]  /*14bf0*/  STL [R1+0x60], R6 ;  /* 0x0000600601007387 */ /* 0x0001e40000100800 */
.L_x_13196:
[----:B------:R-:W2:Y:S01]  /*14c00*/  LDL R88, [R1+0x54] ;  /* 0x0000540001587983 */ /* 0x000ea20000100800 */
[----:B------:R-:W1:Y:S01]  /*14c10*/  S2UR UR4, SR_CgaCtaId ;  /* 0x00000000000479c3 */ /* 0x000e620000008800 */
[----:B------:R-:W-:Y:S01]  /*14c20*/  MOV R18, 0x400 ;  /* 0x0000040000127802 */ /* 0x000fe20000000f00 */
[----:B------:R-:W-:Y:S01]  /*14c30*/  BSSY B0, `(.L_x_13266) ;  /* 0x0000333000007945 */ /* 0x000fe20003800000 */
[----:B-1----:R-:W-:-:S05]  /*14c40*/  IMAD.U32 R4, RZ, RZ, UR4 ;  /* 0x00000004ff047e24 */ /* 0x002fca000f8e00ff */
[----:B------:R1:W-:Y:S01]  /*14c50*/  STL [R1+0x4], R4 ;  /* 0x0000040401007387 */ /* 0x0003e20000100800 */
[----:B------:R-:W-:Y:S01]  /*14c60*/  LEA R18, R4, R18, 0x18 ;  /* 0x0000001204127211 */ /* 0x000fe200078ec0ff */
[----:B------:R-:W-:Y:S06]  /*14c70*/  BAR.SYNC.DEFER_BLOCKING 0x5, 0x200 ;  /* 0x0148000000007b1d */ /* 0x000fec0000010000 */
[----:B-----5:R1:W0:Y:S02]  /*14c80*/  LDS.128 R24, [R18+0x19cd0] ;  /* 0x019cd00012187984 */ /* 0x0202240000000c00 */
[----:B------:R-:W-:Y:S06]  /*14c90*/  BAR.ARV 0x4, 0x200 ;  /* 0x0108000000007b1d */ /* 0x000fec0000002000 */
[----:B--2---:R-:W-:-:S13]  /*14ca0*/  ISETP.NE.AND P1, PT, R88, RZ, PT ;  /* 0x000000ff5800720c */ /* 0x004fda0003f25270 */
[----:B------:R-:W2:Y:S02]  /*14cb0*/  @!P1 LDC R88, c[0x0][0xad4] ;  /* 0x0002b500ff589b82 */ /* 0x000ea40000000800 */
[----:B--2---:R1:W-:Y:S01]  /*14cc0*/  @!P1 STL [R1+0x54], R88 ;  /* 0x0000545801009387 */ /* 0x0043e20000100800 */
[----:B0-----:R-:W-:Y:S05]  /*14cd0*/  @P0 BRA `(.L_x_13267) ;  /* 0x0000002400e00947 */ /* 0x001fea0003800000 */
[----:B------:R-:W2:Y:S01]  /*14ce0*/  LDL.LU R5, [R1+0x48] ;  /* 0x0000480001057983 */ /* 0x000ea20000300800 */
[----:B------:R-:W-:Y:S01]  /*14cf0*/  ULDC.64 UR4, c[0x4][0x70] ;  /* 0x01001c0000047ab9 */ /* 0x000fe20000000a00 */
[----:B------:R-:W-:Y:S02]  /*14d00*/  ULDC.64 UR6, c[0x0][0xc08] ;  /* 0x0003020000067ab9 */ /* 0x000fe40000000a00 */
[----:B-1----:R-:W3:Y:S01]  /*14d10*/  LDL.LU R4, [R1+0x64] ;  /* 0x0000640001047983 */ /* 0x002ee20000300800 */
[----:B------:R-:W0:Y:S01]  /*14d20*/  S2R R6, SR_TID.X ;  /* 0x0000000000067919 */ /* 0x000e220000002100 */
        /* <DEDUP_REMOVED lines=13> */
[----:B------:R-:W-:-:S04]  /*14e00*/  ISETP.EQ.OR P0, PT, R6, 0x3, !P0 ;  /* 0x000000030600780c */ /* 0x000fc80004702670 */
[----:B------:R-:W-:Y:S02]  /*14e10*/  SEL R57, R94, R95, P0 ;  /* 0x0000005f5e397207 */ /* 0x000fe40000000000 */
[----:B------:R-:W-:Y:S02]  /*14e20*/  SEL R94, R95, R94, P0 ;  /* 0x0000005e5f5e7207 */ /* 0x000fe40000000000 */
[----:B------:R-:W2:Y:S01]  /*14e30*/  LDL.LU R95, [R1+0x58] ;  /* 0x00005800015f7983 */ /* 0x000ea20000300800 */
[----:B------:R-:W-:Y:S02]  /*14e40*/  SEL R29, R3, R30, P0 ;  /* 0x0000001e031d7207 */ /* 0x000fe40000000000 */
[----:B------:R-:W-:Y:S01]  /*14e50*/  SEL R30, R30, R3, P0 ;  /* 0x000000031e1e7207 */ /* 0x000fe20000000000 */
[----:B------:R-:W2:Y:S01]  /*14e60*/  LDL.LU R87, [R1+0x5c] ;  /* 0x00005c0001577983 */ /* 0x000ea20000300800 */
[----:B------:R-:W-:Y:S02]  /*14e70*/  SEL R49, R124, R125, P0 ;  /* 0x0000007d7c317207 */ /* 0x000fe40000000000 */
[----:B------:R-:W-:Y:S01]  /*14e80*/  SEL R31, R92, R93, P0 ;  /* 0x0000005d5c1f7207 */ /* 0x000fe20000000000 */
[----:B------:R-:W1:Y:S01]  /*14e90*/  S2R R3, SR_SWINHI ;  /* 0x0000000000037919 */ /* 0x000e620000002f00 */
[----:B------:R-:W-:-:S02]  /*14ea0*/  SEL R55, R90, R91, P0 ;  /* 0x0000005b5a377207 */ /* 0x000fc40000000000 */
[----:B------:R-:W-:Y:S01]  /*14eb0*/  SEL R92, R93, R92, P0 ;  /* 0x0000005c5d5c7207 */ /* 0x000fe20000000000 */
[----:B------:R-:W2:Y:S01]  /*14ec0*/  LDL R89, [R1+0x6c] ;  /* 0x00006c0001597983 */ /* 0x000ea20000100800 */
[----:B------:R-:W-:Y:S02]  /*14ed0*/  SEL R33, R96, R97, P0 ;  /* 0x0000006160217207 */ /* 0x000fe40000000000 */
[----:B------:R-:W-:Y:S01]  /*14ee0*/  SEL R37, R100, R101, P0 ;  /* 0x0000006564257207 */ /* 0x000fe20000000000 */
[----:B------:R-:W2:Y:S01]  /*14ef0*/  LDL R93, [R1+0x44] ;  /* 0x00004400015d7983 */ /* 0x000ea20000100800 */
[----:B------:R-:W-:Y:S02]  /*14f00*/  SEL R90, R91, R90, P0 ;  /* 0x0000005a5b5a7207 */ /* 0x000fe40000000000 */
[----:B------:R-:W-:Y:S01]  /*14f10*/  SEL R59, R98, R99, P0 ;  /* 0x00000063623b7207 */ /* 0x000fe20000000000 */
[----:B------:R-:W2:Y:S01]  /*14f20*/  LDL R91, [R1+0x2c] ;  /* 0x00002c00015b7983 */ /* 0x000ea20000100800 */
        /* <DEDUP_REMOVED lines=54> */
[----:B------:R-:W-:Y:S02]  /*15290*/  SHF.R.U64 R4, R4, 0x3, RZ ;  /* 0x0000000304047819 */ /* 0x000fe400000012ff */
[----:B------:R-:W-:Y:S01]  /*152a0*/  SHF.R.U64 R24, R24, 0x3, RZ ;  /* 0x0000000318187819 */ /* 0x000fe200000012ff */
[----:B------:R-:W-:Y:S01]  /*152b0*/  IMAD.X R5, RZ, RZ, R13, P1 ;  /* 0x000000ffff057224 */ /* 0x000fe200008e060d */
[----:B------:R-:W-:-:S02]  /*152c0*/  LOP3.LUT R6, R79, 0x180, RZ, 0xc0, !PT ;  /* 0x000001804f067812 */ /* 0x000fc400078ec0ff */
[----:B------:R-:W-:Y:S02]  /*152d0*/  LOP3.LUT R10, R3, R8, RZ, 0x3c, !PT ;  /* 0x00000008030a7212 */ /* 0x000fe400078e3cff */
[----:B------:R-:W-:Y:S02]  /*152e0*/  LOP3.LUT R8, R4, R35, RZ, 0x3c, !PT ;  /* 0x0000002304087212 */ /* 0x000fe400078e3cff */
[----:B------:R-:W-:Y:S02]  /*152f0*/  LOP3.LUT R4, R24, R81, RZ, 0x3c, !PT ;  /* 0x0000005118047212 */ /* 0x000fe400078e3cff */
[----:B------:R-:W-:Y:S01]  /*15300*/  SHF.R.U64 R6, R6, 0x3, RZ ;  /* 0x0000000306067819 */ /* 0x000fe200000012ff */
[--C-:B----4-:R-:W-:Y:S01]  /*15310*/  IMAD.X R11, RZ, RZ, R13.reuse, P4 ;  /* 0x000000ffff0b7224 */ /* 0x110fe200020e060d */
[----:B------:R-:W-:Y:S01]  /*15320*/  MOV R85, R4 ;  /* 0x0000000400557202 */ /* 0x000fe20000000f00 */
[--C-:B------:R-:W-:Y:S01]  /*15330*/  IMAD.X R9, RZ, RZ, R13.reuse, P3 ;  /* 0x000000ffff097224 */ /* 0x100fe200018e060d */
[----:B--2---:R0:W-:Y:S01]  /*15340*/  SHFL.IDX PT, R5, R49, R28, 0x1c1f ;  /* 0x001c1f1c31057589 */ /* 0x0041e200000e0000 */
[--C-:B------:R-:W-:Y:S01]  /*15350*/  IMAD.X R7, RZ, RZ, R13.reuse, P2 ;  /* 0x000000ffff077224 */ /* 0x100fe200010e060d */
[----:B------:R-:W-:Y:S01]  /*15360*/  LOP3.LUT R6, R6, R79, RZ, 0x3c, !PT ;  /* 0x0000004f06067212 */ /* 0x000fe200078e3cff */
[----:B------:R-:W-:Y:S01]  /*15370*/  IMAD.X R15, RZ, RZ, R13, P5 ;  /* 0x000000ffff0f7224 */ /* 0x000fe200028e060d */
[----:B------:R-:W-:Y:S01]  /*15380*/  MOV R86, R10 ;  /* 0x0000000a00567202 */ /* 0x000fe20000000f00 */
[----:B------:R-:W-:Y:S01]  /*15390*/  SHFL.IDX PT, R29, R29, R28, 0x1c1f ;  /* 0x001c1f1c1d1d7589 */ /* 0x000fe200000e0000 */
[----:B------:R-:W-:-:S02]  /*153a0*/  MOV R24, R8 ;  /* 0x0000000800187202 */ /* 0x000fc40000000f00 */
[----:B0-----:R-:W-:Y:S01]  /*153b0*/  LOP3.LUT R49, R28, 0x2, RZ, 0x3c, !PT ;  /* 0x000000021c317812 */ /* 0x001fe200078e3cff */
        /* <DEDUP_REMOVED lines=47> */
[----:B------:R1:W-:Y:S04]  /*156b0*/  SHFL.IDX PT, R9, R41, R28, 0x1c1f ;  /* 0x001c1f1c29097589 */ /* 0x0003e800000e0000 */
[----:B------:R4:W4:Y:S01]  /*156c0*/  SHFL.IDX PT, R108, R108, R49, 0x1c1f ;  /* 0x001c1f316c6c7589 */ /* 0x00092200000e0000 */
[----:B0-----:R-:W-:-:S02]  /*156d0*/  SEL R40, R29, R30, P0 ;  /* 0x0000001e1d287207 */ /* 0x001fc40000000000 */
[----:B------:R-:W-:Y:S02]  /*156e0*/  SEL R42, R30, R29, P0 ;  /* 0x0000001d1e2a7207 */ /* 0x000fe40000000000 */
[----:B---3--:R-:W-:Y:S02]  /*156f0*/  SEL R43, R92, R31, P0 ;  /* 0x0000001f5c2b7207 */ /* 0x008fe40000000000 */
[----:B-1----:R-:W-:Y:S02]  /*15700*/  SEL R41, R31, R92, P0 ;  /* 0x0000005c1f297207 */ /* 0x002fe40000000000 */
        /* <DEDUP_REMOVED lines=54> */
[----:B------:R-:W-:Y:S01]  /*15a70*/  F2FP.BF16.F32.PACK_AB R13, R61, R60 ;  /* 0x0000003c3d0d723e */ /* 0x000fe200000010ff */
[----:B------:R0:W-:Y:S01]  /*15a80*/  STSM.16.M88.4 [R35], R8 ;  /* 0x0000000823007844 */ /* 0x0001e20000000200 */
        /* <DEDUP_REMOVED lines=15> */
[----:B------:R0:W-:Y:S04]  /*15b80*/  STSM.16.M88.4 [R24], R28 ;  /* 0x0000001c18007844 */ /* 0x0001e80000000200 */
[----:B------:R-:W-:Y:S04]  /*15b90*/  STSM.16.M88.4 [R84], R32 ;  /* 0x0000002054007844 */ /* 0x000fe80000000200 */
[----:B------:R1:W-:Y:S01]  /*15ba0*/  STSM.16.M88.4 [R85], R4 ;  /* 0x0000000455007844 */ /* 0x0003e20000000200 */
[----:B------:R-:W-:Y:S01]  /*15bb0*/  BAR.SYNC.DEFER_BLOCKING 0x1, 0x180 ;  /* 0x0046000000007b1d */ /* 0x000fe20000010000 */
[----:B------:R-:W-:-:S04]  /*15bc0*/  ISETP.NE.U32.AND P0, PT, RZ, UR4, PT ;  /* 0x00000004ff007c0c */ /* 0x000fc8000bf05070 */
[----:B------:R-:W-:Y:S02]  /*15bd0*/  ISETP.NE.AND.EX P0, PT, RZ, UR5, PT, P0 ;  /* 0x00000005ff007c0c */ /* 0x000fe4000bf05300 */
[----:B------:R-:W-:Y:S01]  /*15be0*/  IADD3 R8, P1, R95, UR4, RZ ;  /* 0x000000045f087c10 */ /* 0x000fe2000ff3e0ff */
[----:B------:R-:W-:Y:S01]  /*15bf0*/  IMAD.MOV.U32 R3, RZ, RZ, RZ ;  /* 0x000000ffff037224 */ /* 0x000fe200078e00ff */
[----:B------:R-:W-:Y:S01]  /*15c00*/  ISETP.GT.AND P3, PT, R88, 0x1, PT ;  /* 0x000000015800780c */ /* 0x000fe20003f64270 */
[----:B0-----:R-:W-:Y:S01]  /*15c10*/  IMAD.MOV.U32 R28, RZ, RZ, 0x9b8 ;  /* 0x000009b8ff1c7424 */ /* 0x001fe200078e00ff */
[----:B------:R-:W-:Y:S01]  /*15c20*/  IADD3.X R9, R87, UR5, RZ, P1, !PT ;  /* 0x0000000557097c10 */ /* 0x000fe20008ffe4ff */
[----:B------:R-:W0:Y:S08]  /*15c30*/  LDC R24, c[0x0][0xbe8] ;  /* 0x0002fa00ff187b82 */ /* 0x000e300000000800 */
[----:B------:R-:W2:Y:S01]  /*15c40*/  LDC.64 R14, c[0x0][0xba8] ;  /* 0x0002ea00ff0e7b82 */ /* 0x000ea20000000a00 */
[----:B------:R-:W3:Y:S01]  /*15c50*/  @P0 LDG.E R3, desc[UR40][R8.64] ;  /* 0x0000002808030981 */ /* 0x000ee2000c1e1900 */
[----:B------:R-:W-:-:S06]  /*15c60*/  SEL R28, R28, 0x978, P3 ;  /* 0x000009781c1c7807 */ /* 0x000fcc0001800000 */
        /* <DEDUP_REMOVED lines=26> */
[----:B------:R-:W-:Y:S02]  /*15e10*/  IMAD.IADD R29, R93, 0x1, R91 ;  /* 0x000000015d1d7824 */ /* 0x000fe400078e025b */
        /* <DEDUP_REMOVED lines=28> */
.L_x_13268:
[----:B------:R-:W2:Y:S01]  /*15fe0*/  LDL R8, [R1+0xa8] ;  /* 0x0000a80001087983 */ /* 0x000ea20000100800 */
[----:B------:R-:W0:Y:S03]  /*15ff0*/  S2R R4, SR_TID.X ;  /* 0x0000000000047919 */ /* 0x000e260000002100 */
[----:B------:R-:W-:Y:S04]  /*16000*/  SHFL.IDX PT, R5, R15, RZ, 0x1c1f ;  /* 0x001c1fff0f057589 */ /* 0x000fe800000e0000 */
[----:B------:R-:W-:Y:S04]  /*16010*/  SHFL.IDX PT, R6, R14, 0x1, 0x1c1f ;  /* 0x003c1f000e067f89 */ /* 0x000fe800000e0000 */
[----:B------:R-:W-:Y:S01]  /*16020*/  SHFL.IDX PT, R7, R15, 0x1, 0x1c1f ;  /* 0x003c1f000f077f89 */ /* 0x000fe200000e0000 */
[----:B0-----:R-:W-:-:S04]  /*16030*/  IADD3 R10, R4, -0x80, RZ ;  /* 0xffffff80040a7810 */ /* 0x001fc80007ffe0ff */
        /* <DEDUP_REMOVED lines=22> */
[----:B------:R-:W4:Y:S02]  /*161a0*/  S2R R9, SR_TID.X ;  /* 0x0000000000097919 */ /* 0x000f240000002100 */
[----:B----4-:R-:W-:-:S05]  /*161b0*/  VIADD R90, R9, 0xffffff80 ;  /* 0xffffff80095a7836 */ /* 0x010fca0000000000 */
[----:B------:R-:W-:-:S04]  /*161c0*/  SHF.R.S32.HI R88, RZ, 0x1f, R90 ;  /* 0x0000001fff587819 */ /* 0x000fc8000001145a */
[----:B------:R-:W-:-:S04]  /*161d0*/  LEA.HI R88, R88, R90, RZ, 0x2 ;  /* 0x0000005a58587211 */ /* 0x000fc800078f10ff */
[----:B------:R-:W-:Y:S02]  /*161e0*/  SHF.R.S32.HI R88, RZ, 0x2, R88 ;  /* 0x00000002ff587819 */ /* 0x000fe40000011458 */
[----:B------:R-:W-:-:S04]  /*161f0*/  SHF.R.S32.HI R40, RZ, 0x1f, R90 ;  /* 0x0000001fff287819 */ /* 0x000fc8000001145a */
[----:B------:R-:W-:Y:S01]  /*16200*/  LEA.HI R40, R40, R90, RZ, 0x2 ;  /* 0x0000005a28287211 */ /* 0x000fe200078f10ff */
[----:B------:R-:W-:-:S03]  /*16210*/  IMAD R86, R86, UR4, RZ ;  /* 0x0000000456567c24 */ /* 0x000fc6000f8e02ff */
[----:B------:R-:W-:Y:S01]  /*16220*/  LOP3.LUT R40, R40, 0xfffffffc, RZ, 0xc0, !PT ;  /* 0xfffffffc28287812 */ /* 0x000fe200078ec0ff */
[C---:B------:R-:W-:Y:S02]  /*16230*/  IMAD R41, R3.reuse, UR5, R86 ;  /* 0x0000000503297c24 */ /* 0x040fe4000f8e0256 */
[----:B0-----:R-:W-:Y:S01]  /*16240*/  IMAD.WIDE.U32 R2, R3, UR4, RZ ;  /* 0x0000000403027c25 */ /* 0x001fe2000f8e00ff */
[----:B------:R-:W-:-:S03]  /*16250*/  ULDC.64 UR4, c[0x0][0xae8] ;  /* 0x0002ba0000047ab9 */ /* 0x000fc60000000a00 */
[----:B------:R-:W-:Y:S02]  /*16260*/  IMAD.IADD R40, R90, 0x1, -R40 ;  /* 0x000000015a287824 */ /* 0x000fe400078e0a28 */
[----:B------:R-:W-:Y:S02]  /*16270*/  IMAD.IADD R3, R3, 0x1, R41 ;  /* 0x0000000103037824 */ /* 0x000fe400078e0229 */
[----:B------:R-:W-:-:S04]  /*16280*/  IMAD.WIDE.U32 R2, R23, UR4, R2 ;  /* 0x0000000417027c25 */ /* 0x000fc8000f8e0002 */
[----:B------:R-:W-:Y:S01]  /*16290*/  IMAD R3, R23, UR5, R3 ;  /* 0x0000000517037c24 */ /* 0x000fe2000f8e0203 */
[----:B------:R-:W-:Y:S02]  /*162a0*/  ULDC.64 UR4, c[0x0][0xaf0] ;  /* 0x0002bc0000047ab9 */ /* 0x000fe40000000a00 */
[----:B------:R-:W-:Y:S01]  /*162b0*/  IMAD.WIDE.U32 R2, R84, UR4, R2 ;  /* 0x0000000454027c25 */ /* 0x000fe2000f8e0002 */
[C---:B------:R-:W-:Y:S01]  /*162c0*/  IADD3 R44, R88.reuse, R91, RZ ;  /* 0x0000005b582c7210 */ /* 0x040fe20007ffe0ff */
[----:B------:R-:W-:Y:S02]  /*162d0*/  BSSY B1, `(.L_x_13270) ;  /* 0x0000058000017945 */ /* 0x000fe40003800000 */
[----:B--2---:R-:W-:-:S04]  /*162e0*/  IMAD R5, R88, 0x20, R87 ;  /* 0x0000002058057824 */ /* 0x004fc800078e0257 */
[----:B------:R-:W-:-:S03]  /*162f0*/  IMAD.WIDE R20, R5, 0x2, R20 ;  /* 0x0000000205147825 */ /* 0x000fc600078e0214 */
[----:B------:R-:W-:-:S04]  /*16300*/  IADD3 R5, P5, R20, 0x7800, RZ ;  /* 0x0000780014057810 */ /* 0x000fc80007fbe0ff */
[----:B------:R-:W-:Y:S02]  /*16310*/  LOP3.LUT R0, R5, 0x180, RZ, 0xc0, !PT ;  /* 0x0000018005007812 */ /* 0x000fe400078ec0ff */
[----:B------:R-:W-:Y:S02]  /*16320*/  LOP3.LUT R7, R20, 0x180, RZ, 0xc0, !PT ;  /* 0x0000018014077812 */ /* 0x000fe400078ec0ff */
[----:B------:R-:W-:Y:S02]  /*16330*/  SHF.R.U64 R0, R0, 0x3, RZ ;  /* 0x0000000300007819 */ /* 0x000fe400000012ff */
[C---:B------:R-:W-:Y:S02]  /*16340*/  IADD3 R9, P0, R20.reuse, 0x1800, RZ ;  /* 0x0000180014097810 */ /* 0x040fe40007f1e0ff */
[C---:B------:R-:W-:Y:S02]  /*16350*/  IADD3 R13, P1, R20.reuse, 0x3000, RZ ;  /* 0x00003000140d7810 */ /* 0x040fe40007f3e0ff */
[----:B------:R-:W-:-:S02]  /*16360*/  IADD3 R29, P2, R20, 0x4800, RZ ;  /* 0x00004800141d7810 */ /* 0x000fc40007f5e0ff */
[----:B------:R-:W-:Y:S02]  /*16370*/  IADD3 R33, P3, R20, 0x6000, RZ ;  /* 0x0000600014217810 */ /* 0x000fe40007f7e0ff */
[----:B------:R-:W-:Y:S02]  /*16380*/  SHF.R.U64 R7, R7, 0x3, RZ ;  /* 0x0000000307077819 */ /* 0x000fe400000012ff */
[----:B------:R-:W-:Y:S01]  /*16390*/  LOP3.LUT R36, R0, R5, RZ, 0x3c, !PT ;  /* 0x0000000500247212 */ /* 0x000fe200078e3cff */
[----:B------:R-:W-:Y:S01]  /*163a0*/  IMAD R0, R40, 0x60, R88 ;  /* 0x0000006028007824 */ /* 0x000fe200078e0258 */
[----:B------:R-:W-:Y:S02]  /*163b0*/  LOP3.LUT R8, R9, 0x180, RZ, 0xc0, !PT ;  /* 0x0000018009087812 */ /* 0x000fe400078ec0ff */
[----:B------:R-:W-:Y:S02]  /*163c0*/  LOP3.LUT R12, R13, 0x180, RZ, 0xc0, !PT ;  /* 0x000001800d0c7812 */ /* 0x000fe400078ec0ff */
[----:B------:R-:W-:-:S02]  /*163d0*/  LOP3.LUT R28, R29, 0x180, RZ, 0xc0, !PT ;  /* 0x000001801d1c7812 */ /* 0x000fc400078ec0ff */
[----:B------:R-:W-:Y:S02]  /*163e0*/  LOP3.LUT R32, R33, 0x180, RZ, 0xc0, !PT ;  /* 0x0000018021207812 */ /* 0x000fe400078ec0ff */
[----:B------:R-:W-:Y:S01]  /*163f0*/  LOP3.LUT R20, R7, R20, RZ, 0x3c, !PT ;  /* 0x0000001407147212 */ /* 0x000fe200078e3cff */
[----:B------:R-:W-:Y:S01]  /*16400*/  IMAD.IADD R40, R91, 0x1, R0 ;  /* 0x000000015b287824 */ /* 0x000fe200078e0200 */
[----:B------:R-:W-:Y:S02]  /*16410*/  SHF.R.U64 R8, R8, 0x3, RZ ;  /* 0x0000000308087819 */ /* 0x000fe400000012ff */
[----:B------:R-:W-:Y:S01]  /*16420*/  SHF.R.U64 R12, R12, 0x3, RZ ;  /* 0x000000030c0c7819 */ /* 0x000fe200000012ff */
[----:B------:R0:W5:Y:S01]  /*16430*/  LD.E.128 R4, desc[UR40][R20.64] ;  /* 0x0000002814047980 */ /* 0x000162000c101d00 */
[----:B------:R-:W-:Y:S02]  /*16440*/  SHF.R.U64 R28, R28, 0x3, RZ ;  /* 0x000000031c1c7819 */ /* 0x000fe400000012ff */
[----:B------:R-:W-:Y:S01]  /*16450*/  SHF.R.U64 R32, R32, 0x3, RZ ;  /* 0x0000000320207819 */ /* 0x000fe200000012ff */
[----:B-1----:R-:W-:Y:S01]  /*16460*/  @P4 IMAD.HI.U32 R0, R40, R43, RZ ;  /* 0x0000002b28004227 */ /* 0x002fe200078e00ff */
[----:B------:R-:W-:-:S02]  /*16470*/  LOP3.LUT R8, R8, R9, RZ, 0x3c, !PT ;  /* 0x0000000908087212 */ /* 0x000fc400078e3cff */
[----:B------:R-:W-:Y:S02]  /*16480*/  LOP3.LUT R12, R12, R13, RZ, 0x3c, !PT ;  /* 0x0000000d0c0c7212 */ /* 0x000fe400078e3cff */
[----:B0-----:R-:W-:Y:S01]  /*16490*/  SHF.R.S32.HI R20, RZ, 0x1f, R84 ;  /* 0x0000001fff147819 */ /* 0x001fe20000011454 */
[--C-:B------:R-:W-:Y:S01]  /*164a0*/  IMAD.X R9, RZ, RZ, R21.reuse, P0 ;  /* 0x000000ffff097224 */ /* 0x100fe200000e0615 */
[----:B------:R-:W-:Y:S01]  /*164b0*/  LOP3.LUT R28, R28, R29, RZ, 0x3c, !PT ;  /* 0x0000001d1c1c7212 */ /* 0x000fe200078e3cff */
[--C-:B------:R-:W-:Y:S01]  /*164c0*/  IMAD.X R13, RZ, RZ, R21.reuse, P1 ;  /* 0x000000ffff0d7224 */ /* 0x100fe200008e0615 */
[----:B------:R-:W-:Y:S01]  /*164d0*/  LOP3.LUT R32, R32, R33, RZ, 0x3c, !PT ;  /* 0x0000002120207212 */ /* 0x000fe200078e3cff */
[--C-:B------:R-:W-:Y:S02]  /*164e0*/  IMAD.X R29, RZ, RZ, R21.reuse, P2 ;  /* 0x000000ffff1d7224 */ /* 0x100fe400010e0615 */
[--C-:B------:R-:W-:Y:S01]  /*164f0*/  IMAD.X R33, RZ, RZ, R21.reuse, P3 ;  /* 0x000000ffff217224 */ /* 0x100fe200018e0615 */
[----:B------:R-:W5:Y:S01]  /*16500*/  LD.E.128 R8, desc[UR40][R8.64] ;  /* 0x0000002808087980 */ /* 0x000f62000c101d00 */
[----:B------:R-:W-:-:S02]  /*16510*/  IMAD.X R37, RZ, RZ, R21, P5 ;  /* 0x000000ffff257224 */ /* 0x000fc400028e0615 */
[----:B------:R-:W-:Y:S01]  /*16520*/  IMAD.MOV.U32 R21, RZ, RZ, R40 ;  /* 0x000000ffff157224 */ /* 0x000fe200078e0028 */
[----:B---3--:R-:W-:Y:S01]  /*16530*/  @P4 SHF.R.U32.HI R21, RZ, R45, R0 ;  /* 0x0000002dff154219 */ /* 0x008fe20000011600 */
[----:B------:R-:W-:Y:S01]  /*16540*/  IMAD R23, R20, UR4, RZ ;  /* 0x0000000414177c24 */ /* 0x000fe2000f8e02ff */
[----:B------:R-:W5:Y:S02]  /*16550*/  LD.E.128 R12, desc[UR40][R12.64] ;  /* 0x000000280c0c7980 */ /* 0x000f64000c101d00 */
[----:B------:R-:W-:Y:S01]  /*16560*/  SHF.R.S32.HI R0, RZ, 0x1f, R21 ;  /* 0x0000001fff007819 */ /* 0x000fe20000011415 */
        /* <DEDUP_REMOVED lines=46> */
.L_x_13271:
[----:B------:R-:W-:Y:S05]  /*16850*/  BSYNC B1 ;  /* 0x0000000000017941 */ /* 0x000fea0003800000 */
.L_x_13270:
        /* <DEDUP_REMOVED lines=19> */
.L_x_13269:
[----:B------:R-:W-:Y:S01]  /*16990*/  ULDC.64 UR4, c[0x0][0xb08] ;  /* 0x0002c20000047ab9 */ /* 0x000fe20000000a00 */
[----:B------:R-:W2:Y:S01]  /*169a0*/  LDL R97, [R1+0x38] ;  /* 0x0000380001617983 */ /* 0x000ea20000100800 */
[----:B------:R-:W-:Y:S01]  /*169b0*/  IMAD R86, R86, UR4, RZ ;  /* 0x0000000456567c24 */ /* 0x000fe2000f8e02ff */
[----:B0-----:R-:W0:Y:S01]  /*169c0*/  @P4 LDC R0, c[0x0][0xbec] ;  /* 0x0002fb00ff004b82 */ /* 0x001e220000000800 */
[C---:B------:R-:W-:Y:S01]  /*169d0*/  IMAD.WIDE.U32 R4, R3.reuse, UR4, RZ ;  /* 0x0000000403047c25 */ /* 0x040fe2000f8e00ff */
[----:B------:R-:W3:Y:S01]  /*169e0*/  LDL R96, [R1+0x70] ;  /* 0x0000700001607983 */ /* 0x000ee20000100800 */
[----:B------:R-:W-:Y:S02]  /*169f0*/  ULDC.64 UR6, c[0x0][0xb30] ;  /* 0x0002cc0000067ab9 */ /* 0x000fe40000000a00 */
[----:B------:R-:W-:Y:S01]  /*16a00*/  IMAD R3, R3, UR5, R86 ;  /* 0x0000000503037c24 */ /* 0x000fe2000f8e0256 */
[----:B------:R-:W-:Y:S01]  /*16a10*/  ULDC.64 UR4, c[0x0][0xb38] ;  /* 0x0002ce0000047ab9 */ /* 0x000fe20000000a00 */
[----:B------:R1:W5:Y:S01]  /*16a20*/  LDL R95, [R1+0x9c] ;  /* 0x00009c00015f7983 */ /* 0x0003620000100800 */
[----:B------:R-:W4:Y:S01]  /*16a30*/  @P4 LDC R9, c[0x0][0xbf0] ;  /* 0x0002fc00ff094b82 */ /* 0x000f220000000800 */
        /* <DEDUP_REMOVED lines=9> */
[C---:B------:R-:W-:Y:S01]  /*16ad0*/  IMAD.WIDE.U32 R4, R84.reuse, UR4, R4 ;  /* 0x0000000454047c25 */ /* 0x040fe2000f8e0004 */
[----:B------:R1:W5:Y:S03]  /*16ae0*/  LDL R91, [R1+0x94] ;  /* 0x00009400015b7983 */ /* 0x0003660000100800 */
[----:B------:R-:W-:Y:S01]  /*16af0*/  IMAD R7, R84, UR5, R3 ;  /* 0x0000000554077c24 */ /* 0x000fe2000f8e0203 */
[----:B------:R-:W-:Y:S01]  /*16b00*/  ULDC.64 UR4, c[0x0][0xb48] ;  /* 0x0002d20000047ab9 */ /* 0x000fe20000000a00 */
[----:B------:R1:W5:Y:S01]  /*16b10*/  LDL R90, [R1+0x80] ;  /* 0x00008000015a7983 */ /* 0x0003620000100800 */
[----:B0-----:R-:W-:-:S03]  /*16b20*/  @P4 IMAD.HI.U32 R0, R29, R0, RZ ;  /* 0x000000001d004227 */ /* 0x001fc600078e00ff */
[----:B------:R1:W5:Y:S01]  /*16b30*/  LDL R88, [R1+0x7c] ;  /* 0x00007c0001587983 */ /* 0x0003620000100800 */
[----:B------:R-:W-:Y:S02]  /*16b40*/  IMAD.IADD R5, R5, 0x1, R7 ;  /* 0x0000000105057824 */ /* 0x000fe400078e0207 */
[----:B------:R-:W-:Y:S01]  /*16b50*/  IMAD.MOV.U32 R3, RZ, RZ, R29 ;  /* 0x000000ffff037224 */ /* 0x000fe200078e001d */
[----:B------:R1:W5:Y:S01]  /*16b60*/  LDL R87, [R1+0x8c] ;  /* 0x00008c0001577983 */ /* 0x0003620000100800 */
[C---:B------:R-:W-:Y:S01]  /*16b70*/  IMAD.WIDE.U32 R4, R89.reuse, UR4, R4 ;  /* 0x0000000459047c25 */ /* 0x040fe2000f8e0004 */
[----:B----4-:R-:W-:Y:S02]  /*16b80*/  @P4 SHF.R.U32.HI R3, RZ, R9, R0 ;  /* 0x00000009ff034219 */ /* 0x010fe40000011600 */
[----:B------:R1:W5:Y:S01]  /*16b90*/  LDL R86, [R1+0x78] ;  /* 0x0000780001567983 */ /* 0x0003620000100800 */
[----:B------:R-:W-:Y:S01]  /*16ba0*/  IMAD R5, R89, UR5, R5 ;  /* 0x0000000559057c24 */ /* 0x000fe2000f8e0205 */
[--C-:B------:R-:W-:Y:S01]  /*16bb0*/  SHF.R.S32.HI R0, RZ, 0x1f, R3.reuse ;  /* 0x0000001fff007819 */ /* 0x100fe20000011403 */
[----:B------:R-:W-:Y:S01]  /*16bc0*/  IMAD.MOV R7, RZ, RZ, -R3 ;  /* 0x000000ffff077224 */ /* 0x000fe200078e0a03 */
[----:B------:R1:W5:Y:S01]  /*16bd0*/  LDL R89, [R1+0x90] ;  /* 0x0000900001597983 */ /* 0x0003620000100800 */
[----:B------:R-:W-:-:S02]  /*16be0*/  ULDC.64 UR4, c[0x0][0xb28] ;  /* 0x0002ca0000047ab9 */ /* 0x000fc40000000a00 */
[----:B------:R-:W-:Y:S02]  /*16bf0*/  IMAD R7, R24, R7, R29 ;  /* 0x0000000718077224 */ /* 0x000fe400078e021d */
[----:B------:R-:W-:Y:S02]  /*16c00*/  IMAD R0, R0, UR6, RZ ;  /* 0x0000000600007c24 */ /* 0x000fe4000f8e02ff */
[----:B------:R-:W-:-:S04]  /*16c10*/  IMAD.WIDE.U32 R4, R3, UR6, R4 ;  /* 0x0000000603047c25 */ /* 0x000fc8000f8e0004 */
[----:B------:R-:W-:Y:S01]  /*16c20*/  IMAD R9, R3, UR7, R0 ;  /* 0x0000000703097c24 */ /* 0x000fe2000f8e0200 */
[----:B------:R-:W-:-:S03]  /*16c30*/  SHF.R.S32.HI R0, RZ, 0x1f, R7 ;  /* 0x0000001fff007819 */ /* 0x000fc60000011407 */
        /* <DEDUP_REMOVED lines=11> */
[----:B------:R-:W-:Y:S01]  /*16cf0*/  BSSY B1, `(.L_x_13273) ;  /* 0x0000040000017945 */ /* 0x000fe20003800000 */
[----:B------:R0:W-:Y:S03]  /*16d00*/  SYNCS.ARRIVE.TRANS64.RED.A1T0 RZ, [R2+URZ], RZ ;  /* 0x000000ff02ff79a7 */ /* 0x0001e6000810043f */
[----:B------:R1:W4:Y:S04]  /*16d10*/  SHFL.IDX PT, R3, R24, RZ, 0x1c1f ;  /* 0x001c1fff18037589 */ /* 0x00032800000e0000 */
[----:B0-----:R1:W0:Y:S01]  /*16d20*/  SHFL.IDX PT, R2, R20, RZ, 0x1c1f ;  /* 0x001c1fff14027589 */ /* 0x00122200000e0000 */
[----:B--2---:R-:W-:-:S02]  /*16d30*/  VIADD R29, R97, 0x8 ;  /* 0x00000008611d7836 */ /* 0x004fc40000000000 */
[C---:B------:R-:W-:Y:S02]  /*16d40*/  VIADD R31, R97.reuse, 0x10 ;  /* 0x00000010611f7836 */ /* 0x040fe40000000000 */
[C---:B------:R-:W-:Y:S02]  /*16d50*/  VIADD R33, R97.reuse, 0x18 ;  /* 0x0000001861217836 */ /* 0x040fe40000000000 */
[C---:B------:R-:W-:Y:S02]  /*16d60*/  VIADD R35, R97.reuse, 0x20 ;  /* 0x0000002061237836 */ /* 0x040fe40000000000 */
[----:B------:R-:W-:Y:S01]  /*16d70*/  VIADD R23, R97, 0x28 ;  /* 0x0000002861177836 */ /* 0x000fe20000000000 */
[----:B---3--:R-:W-:Y:S02]  /*16d80*/  SHF.R.S32.HI R21, RZ, 0x1f, R96 ;  /* 0x0000001fff157819 */ /* 0x008fe40000011460 */
[----:B------:R-:W-:Y:S02]  /*16d90*/  SHF.R.S32.HI R30, RZ, 0x1f, R29 ;  /* 0x0000001fff1e7819 */ /* 0x000fe4000001141d */
[----:B------:R-:W-:-:S02]  /*16da0*/  SHF.R.S32.HI R32, RZ, 0x1f, R31 ;  /* 0x0000001fff207819 */ /* 0x000fc4000001141f */
        /* <DEDUP_REMOVED lines=13> */
[----:B------:R-:W-:Y:S01]  /*16e80*/  @!P0 LEA R8, P5, R31, R2, 0x2 ;  /* 0x000000021f088211 */ /* 0x000fe200078a10ff */
[----:B------:R-:W-:Y:S01]  /*16e90*/  @!P2 ST.E.64 desc[UR40][R6.64], R40 ;  /* 0x000000280600a985 */ /* 0x000fe2000c101b28 */
[----:B------:R-:W-:Y:S02]  /*16ea0*/  ISETP.GE.AND P2, PT, R23, UR4, PT ;  /* 0x0000000417007c0c */ /* 0x000fe4000bf46270 */
[----:B------:R-:W-:Y:S01]  /*16eb0*/  @!P0 LEA.HI.X R9, R31, R3, R32, 0x2, P5 ;  /* 0x000000031f098211 */ /* 0x000fe200028f1420 */
[----:B------:R0:W-:Y:S01]  /*16ec0*/  @!P1 ST.E.64 desc[UR40][R4.64], R42 ;  /* 0x0000002a04009985 */ /* 0x0001e2000c101b28 */
[----:B------:R-:W-:-:S02]  /*16ed0*/  ISETP.GE.AND P1, PT, R96, UR4, PT ;  /* 0x0000000460007c0c */ /* 0x000fc4000bf26270 */
[-C--:B------:R-:W-:Y:S01]  /*16ee0*/  @!P3 LEA R10, P6, R33, R2.reuse, 0x2 ;  /* 0x00000002210ab211 */ /* 0x080fe200078c10ff */
[----:B------:R1:W-:Y:S01]  /*16ef0*/  @!P0 ST.E.64 desc[UR40][R8.64], R48 ;  /* 0x0000003008008985 */ /* 0x0003e2000c101b28 */
[-C--:B------:R-:W-:Y:S02]  /*16f00*/  @!P4 LEA R12, P5, R35, R2.reuse, 0x2 ;  /* 0x00000002230cc211 */ /* 0x080fe400078a10ff */
[-C--:B------:R-:W-:Y:S02]  /*16f10*/  @!P3 LEA.HI.X R11, R33, R3.reuse, R34, 0x2, P6 ;  /* 0x00000003210bb211 */ /* 0x080fe400030f1422 */
[----:B-----5:R-:W-:Y:S02]  /*16f20*/  ISETP.GE.AND P0, PT, R94, UR4, PT ;  /* 0x000000045e007c0c */ /* 0x020fe4000bf06270 */
[----:B------:R-:W-:Y:S01]  /*16f30*/  @!P4 LEA.HI.X R13, R35, R3, R84, 0x2, P5 ;  /* 0x00000003230dc211 */ /* 0x000fe200028f1454 */
[----:B------:R2:W-:Y:S01]  /*16f40*/  @!P3 ST.E.64 desc[UR40][R10.64], R50 ;  /* 0x000000320a00b985 */ /* 0x0005e2000c101b28 */
[----:B------:R-:W-:-:S02]  /*16f50*/  @!P2 LEA R14, P6, R23, R2, 0x2 ;  /* 0x00000002170ea211 */ /* 0x000fc400078c10ff */
[----:B------:R-:W-:Y:S01]  /*16f60*/  ISETP.GE.AND P3, PT, R92, UR4, PT ;  /* 0x000000045c007c0c */ /* 0x000fe2000bf66270 */
[----:B------:R3:W-:Y:S01]  /*16f70*/  @!P4 ST.E.64 desc[UR40][R12.64], R56 ;  /* 0x000000380c00c985 */ /* 0x0007e2000c101b28 */
[-C--:B------:R-:W-:Y:S02]  /*16f80*/  @!P2 LEA.HI.X R15, R23, R3.reuse, R0, 0x2, P6 ;  /* 0x00000003170fa211 */ /* 0x080fe400030f1400 */
[----:B0-----:R-:W-:Y:S02]  /*16f90*/  @!P1 LEA R4, P4, R96, R2, 0x2 ;  /* 0x0000000260049211 */ /* 0x001fe400078810ff */
[----:B------:R-:W-:Y:S01]  /*16fa0*/  ISETP.GE.AND P5, PT, R90, UR4, PT ;  /* 0x000000045a007c0c */ /* 0x000fe2000bfa6270 */
[----:B------:R0:W-:Y:S01]  /*16fb0*/  @!P2 ST.E.64 desc[UR40][R14.64], R58 ;  /* 0x0000003a0e00a985 */ /* 0x0001e2000c101b28 */
[----:B------:R-:W-:Y:S02]  /*16fc0*/  @!P1 LEA.HI.X R5, R96, R3, R21, 0x2, P4 ;  /* 0x0000000360059211 */ /* 0x000fe400020f1415 */
[----:B------:R-:W-:-:S02]  /*16fd0*/  ISETP.GE.AND P4, PT, R88, UR4, PT ;  /* 0x0000000458007c0c */ /* 0x000fc4000bf86270 */
[----:B------:R-:W-:Y:S01]  /*16fe0*/  ISETP.GE.AND P2, PT, R86, UR4, PT ;  /* 0x0000000456007c0c */ /* 0x000fe2000bf46270 */
[----:B------:R0:W-:Y:S01]  /*16ff0*/  @!P1 ST.E.64 desc[UR40][R4.64], R64 ;  /* 0x0000004004009985 */ /* 0x0001e2000c101b28 */
[-C--:B-1----:R-:W-:Y:S02]  /*17000*/  @!P0 LEA R8, P6, R94, R2.reuse, 0x2 ;  /* 0x000000025e088211 */ /* 0x082fe400078c10ff */
[----:B------:R-:W-:Y:S02]  /*17010*/  @!P3 LEA R6, P1, R92, R2, 0x2 ;  /* 0x000000025c06b211 */ /* 0x000fe400078210ff */
[-C--:B------:R-:W-:Y:S02]  /*17020*/  @!P0 LEA.HI.X R9, R94, R3.reuse, R95, 0x2, P6 ;  /* 0x000000035e098211 */ /* 0x080fe400030f145f */
[----:B------:R-:W-:-:S03]  /*17030*/  @!P3 LEA.HI.X R7, R92, R3, R93, 0x2, P1 ;  /* 0x000000035c07b211 */ /* 0x000fc600008f145d */
[----:B------:R0:W-:Y:S01]  /*17040*/  @!P0 ST.E.64 desc[UR40][R8.64], R66 ;  /* 0x0000004208008985 */ /* 0x0001e2000c101b28 */
[-C--:B--2---:R-:W-:Y:S02]  /*17050*/  @!P5 LEA R10, P0, R90, R2.reuse, 0x2 ;  /* 0x000000025a0ad211 */ /* 0x084fe400078010ff */
[-C--:B---3--:R-:W-:Y:S01]  /*17060*/  @!P4 LEA R12, P1, R88, R2.reuse, 0x2 ;  /* 0x00000002580cc211 */ /* 0x088fe200078210ff */
[----:B------:R0:W-:Y:S01]  /*17070*/  @!P3 ST.E.64 desc[UR40][R6.64], R72 ;  /* 0x000000480600b985 */ /* 0x0001e2000c101b28 */
[----:B------:R-:W-:Y:S02]  /*17080*/  @!P2 LEA R2, P6, R86, R2, 0x2 ;  /* 0x000000025602a211 */ /* 0x000fe400078c10ff */
[-C--:B------:R-:W-:Y:S02]  /*17090*/  @!P5 LEA.HI.X R11, R90, R3.reuse, R91, 0x2, P0 ;  /* 0x000000035a0bd211 */ /* 0x080fe400000f145b */
[-C--:B------:R-:W-:Y:S02]  /*170a0*/  @!P4 LEA.HI.X R13, R88, R3.reuse, R89, 0x2, P1 ;  /* 0x00000003580dc211 */ /* 0x080fe400008f1459 */
[----:B------:R-:W-:Y:S01]  /*170b0*/  @!P2 LEA.HI.X R3, R86, R3, R87, 0x2, P6 ;  /* 0x000000035603a211 */ /* 0x000fe200030f1457 */
[----:B------:R0:W-:Y:S04]  /*170c0*/  @!P5 ST.E.64 desc[UR40][R10.64], R74 ;  /* 0x0000004a0a00d985 */ /* 0x0001e8000c101b28 */
[----:B------:R0:W-:Y:S04]  /*170d0*/  @!P4 ST.E.64 desc[UR40][R12.64], R80 ;  /* 0x000000500c00c985 */ /* 0x0001e8000c101b28 */
[----:B------:R0:W-:Y:S02]  /*170e0*/  @!P2 ST.E.64 desc[UR40][R2.64], R82 ;  /* 0x000000520200a985 */ /* 0x0001e4000c101b28 */
.L_x_13274:
[----:B------:R-:W-:Y:S05]  /*170f0*/  BSYNC B1 ;  /* 0x0000000000017941 */ /* 0x000fea0003800000 */
.L_x_13273:
        /* <DEDUP_REMOVED lines=10> */
[-C--:B--2---:R-:W-:Y:S02]  /*171a0*/  @!P3 LEA R4, P0, R29, R2.reuse, 0x2 ;  /* 0x000000021d04b211 */ /* 0x084fe400078010ff */
[-C--:B------:R-:W-:Y:S02]  /*171b0*/  @!P5 LEA R6, P2, R31, R2.reuse, 0x2 ;  /* 0x000000021f06d211 */ /* 0x080fe400078410ff */
[-C--:B-1----:R-:W-:Y:S02]  /*171c0*/  @!P3 LEA.HI.X R5, R29, R3.reuse, R30, 0x2, P0 ;  /* 0x000000031d05b211 */ /* 0x082fe400000f141e */
[----:B------:R-:W-:Y:S02]  /*171d0*/  ISETP.GE.AND P0, PT, R23, UR4, PT ;  /* 0x0000000417007c0c */ /* 0x000fe4000bf06270 */
[----:B------:R-:W-:Y:S01]  /*171e0*/  @!P5 LEA.HI.X R7, R31, R3, R32, 0x2, P2 ;  /* 0x000000031f07d211 */ /* 0x000fe200010f1420 */
[----:B------:R-:W-:Y:S01]  /*171f0*/  @!P6 IMAD.WIDE R8, R97, 0x4, R2 ;  /* 0x000000046108e825 */ /* 0x000fe200078e0202 */
[----:B------:R-:W-:-:S04]  /*17200*/  @!P4 LEA R10, P2, R33, R2, 0x2 ;  /* 0x00000002210ac211 */ /* 0x000fc800078410ff */
[----:B------:R-:W-:Y:S01]  /*17210*/  @!P4 LEA.HI.X R11, R33, R3, R34, 0x2, P2 ;  /* 0x00000003210bc211 */ /* 0x000fe200010f1422 */
[----:B------:R-:W-:Y:S01]  /*17220*/  @!P6 ST.E.64 desc[UR40][R8.64], R44 ;  /* 0x0000002c0800e985 */ /* 0x000fe2000c101b28 */
[----:B------:R-:W-:-:S03]  /*17230*/  @!P1 LEA R12, P2, R35, R2, 0x2 ;  /* 0x00000002230c9211 */ /* 0x000fc600078410ff */
[----:B------:R-:W-:Y:S01]  /*17240*/  @!P3 ST.E.64 desc[UR40][R4.64], R46 ;  /* 0x0000002e0400b985 */ /* 0x000fe2000c101b28 */
[-C--:B------:R-:W-:Y:S02]  /*17250*/  @!P1 LEA.HI.X R13, R35, R3.reuse, R84, 0x2, P2 ;  /* 0x00000003230d9211 */ /* 0x080fe400010f1454 */
[C---:B------:R-:W-:Y:S01]  /*17260*/  @!P0 LEA R14, P2, R23.reuse, R2, 0x2 ;  /* 0x00000002170e8211 */ /* 0x040fe200078410ff */
[----:B------:R0:W-:Y:S01]  /*17270*/  @!P5 ST.E.64 desc[UR40][R6.64], R52 ;  /* 0x000000340600d985 */ /* 0x0001e2000c101b28 */
[----:B-----5:R-:W-:Y:S02]  /*17280*/  ISETP.GE.AND P3, PT, R92, UR4, PT ;  /* 0x000000045c007c0c */ /* 0x020fe4000bf66270 */
[----:B------:R-:W-:Y:S01]  /*17290*/  @!P0 LEA.HI.X R15, R23, R3, R0, 0x2, P2 ;  /* 0x00000003170f8211 */ /* 0x000fe200010f1400 */
[----:B------:R1:W-:Y:S01]  /*172a0*/  @!P4 ST.E.64 desc[UR40][R10.64], R54 ;  /* 0x000000360a00c985 */ /* 0x0003e2000c101b28 */
[----:B------:R-:W-:Y:S02]  /*172b0*/  ISETP.GE.AND P2, PT, R96, UR4, PT ;  /* 0x0000000460007c0c */ /* 0x000fe4000bf46270 */
[----:B------:R-:W-:Y:S01]  /*172c0*/  ISETP.GE.AND P4, PT, R94, UR4, PT ;  /* 0x000000045e007c0c */ /* 0x000fe2000bf86270 */
[----:B------:R2:W-:Y:S01]  /*172d0*/  @!P1 ST.E.64 desc[UR40][R12.64], R60 ;  /* 0x0000003c0c009985 */ /* 0x0005e2000c101b28 */
[----:B------:R-:W-:-:S02]  /*172e0*/  ISETP.GE.AND P1, PT, R90, UR4, PT ;  /* 0x000000045a007c0c */ /* 0x000fc4000bf26270 */
[----:B------:R-:W-:Y:S01]  /*172f0*/  ISETP.GE.AND P5, PT, R88, UR4, PT ;  /* 0x0000000458007c0c */ /* 0x000fe2000bfa6270 */
[----:B------:R2:W-:Y:S02]  /*17300*/  @!P0 ST.E.64 desc[UR40][R14.64], R62 ;  /* 0x0000003e0e008985 */ /* 0x0005e4000c101b28 */
[----:B0-----:R-:W-:-:S04]  /*17310*/  @!P3 LEA R6, P0, R92, R2, 0x2 ;  /* 0x000000025c06b211 */ /* 0x001fc800078010ff */
[-C--:B------:R-:W-:Y:S02]  /*17320*/  @!P2 LEA R20, P6, R96, R2.reuse, 0x2 ;  /* 0x000000026014a211 */ /* 0x080fe400078c10ff */
[-C--:B------:R-:W-:Y:S02]  /*17330*/  @!P3 LEA.HI.X R7, R92, R3.reuse, R93, 0x2, P0 ;  /* 0x000000035c07b211 */ /* 0x080fe400000f145d */
[-C--:B------:R-:W-:Y:S02]  /*17340*/  @!P2 LEA.HI.X R21, R96, R3.reuse, R21, 0x2, P6 ;  /* 0x000000036015a211 */ /* 0x080fe400030f1415 */
[----:B------:R-:W-:Y:S02]  /*17350*/  @!P4 LEA R4, P6, R94, R2, 0x2 ;  /* 0x000000025e04c211 */ /* 0x000fe400078c10ff */
[----:B------:R-:W-:Y:S01]  /*17360*/  ISETP.GE.AND P0, PT, R86, UR4, PT ;  /* 0x0000000456007c0c */ /* 0x000fe2000bf06270 */
[----:B------:R2:W-:Y:S01]  /*17370*/  @!P2 ST.E.64 desc[UR40][R20.64], R68 ;  /* 0x000000441400a985 */ /* 0x0005e2000c101b28 */
[----:B------:R-:W-:-:S02]  /*17380*/  @!P4 LEA.HI.X R5, R94, R3, R95, 0x2, P6 ;  /* 0x000000035e05c211 */ /* 0x000fc400030f145f */
[-C--:B------:R-:W-:Y:S02]  /*17390*/  @!P1 LEA R8, P2, R90, R2.reuse, 0x2 ;  /* 0x000000025a089211 */ /* 0x080fe400078410ff */
[----:B-1----:R-:W-:Y:S01]  /*173a0*/  @!P5 LEA R10, P6, R88, R2, 0x2 ;  /* 0x00000002580ad211 */ /* 0x002fe200078c10ff */
[----:B------:R2:W-:Y:S01]  /*173b0*/  @!P4 ST.E.64 desc[UR40][R4.64], R70 ;  /* 0x000000460400c985 */ /* 0x0005e2000c101b28 */
[-C--:B------:R-:W-:Y:S02]  /*173c0*/  @!P1 LEA.HI.X R9, R90, R3.reuse, R91, 0x2, P2 ;  /* 0x000000035a099211 */ /* 0x080fe400010f145b */
[----:B------:R-:W-:Y:S01]  /*173d0*/  @!P5 LEA.HI.X R11, R88, R3, R89, 0x2, P6 ;  /* 0x00000003580bd211 */ /* 0x000fe200030f1459 */
[----:B------:R2:W-:Y:S04]  /*173e0*/  @!P3 ST.E.64 desc[UR40][R6.64], R76 ;  /* 0x0000004c0600b985 */ /* 0x0005e8000c101b28 */
[----:B------:R2:W-:Y:S04]  /*173f0*/  @!P1 ST.E.64 desc[UR40][R8.64], R78 ;  /* 0x0000004e08009985 */ /* 0x0005e8000c101b28 */
[----:B------:R2:W-:Y:S01]  /*17400*/  @!P5 ST.E.64 desc[UR40][R10.64], R36 ;  /* 0x000000240a00d985 */ /* 0x0005e2000c101b28 */
[----:B------:R-:W-:Y:S05]  /*17410*/  @P0 BRA `(.L_x_13272) ;  /* 0x0000000800d00947 */ /* 0x000fea0003800000 */
[----:B------:R-:W-:-:S04]  /*17420*/  LEA R2, P0, R86, R2, 0x2 ;  /* 0x0000000256027211 */ /* 0x000fc800078010ff */
[----:B------:R-:W-:-:S05]  /*17430*/  LEA.HI.X R3, R86, R3, R87, 0x2, P0 ;  /* 0x0000000356037211 */ /* 0x000fca00000f1457 */
[----:B------:R0:W-:Y:S01]  /*17440*/  ST.E.64 desc[UR40][R2.64], R38 ;  /* 0x0000002602007985 */ /* 0x0001e2000c101b28 */
[----:B------:R-:W-:Y:S05]  /*17450*/  BRA `(.L_x_13272) ;  /* 0x0000000800c07947 */ /* 0x000fea0003800000 */
.L_x_13267:
[----:B-1----:R-:W2:Y:S01]  /*17460*/  LDL.LU R4, [R1+0x58] ;  /* 0x0000580001047983 */ /* 0x002ea20000300800 */
        /* <DEDUP_REMOVED lines=15> */
[----:B0-----:R-:W-:Y:S01]  /*17560*/  VIADD R30, R6, 0xffffff80 ;  /* 0xffffff80061e7836 */ /* 0x001fe20000000000 */
[----:B------:R-:W-:-:S06]  /*17570*/  MOV R0, UR4 ;  /* 0x0000000400007c02 */ /* 0x000fcc0008000f00 */
        /* <DEDUP_REMOVED lines=8> */
.L_x_13275:
        /* <DEDUP_REMOVED lines=20> */
[----:B----4-:R-:W1:Y:S08]  /*17740*/  LDC.64 R10, c[0x0][R28+0x220] ;  /* 0x000088001c0a7b82 */ /* 0x010e700000000a00 */
        /* <DEDUP_REMOVED lines=36> */
.L_x_13277:
[----:B------:R-:W-:Y:S05]  /*17990*/  BSYNC B1 ;  /* 0x0000000000017941 */ /* 0x000fea0003800000 */
.L_x_13276:
[----:B------:R-:W-:Y:S05]  /*179a0*/  @P2 BRA `(.L_x_13272) ;  /* 0x00000004006c2947 */ /* 0x000fea0003800000 */
[----:B------:R1:W5:Y:S01]  /*179b0*/  LDL R10, [R1+0x74] ;  /* 0x00007400010a7983 */ /* 0x0003620000100800 */
[----:B----4-:R-:W2:Y:S03]  /*179c0*/  LDC R11, c[0x0][0xbe8] ;  /* 0x0002fa00ff0b7b82 */ /* 0x010ea60000000800 */
        /* <DEDUP_REMOVED lines=31> */
[----:B------:R-:W-:-:S04]  /*17bc0*/  IMAD.IADD R8, R13, 0x1, R4 ;  /* 0x000000010d087824 */ /* 0x000fc800078e0204 */
[----:B0-----:R-:W-:-:S04]  /*17bd0*/  @P0 IMAD.HI.U32 R4, R8, R7, RZ ;  /* 0x0000000708040227 */ /* 0x001fc800078e00ff */
[----:B------:R-:W-:Y:S01]  /*17be0*/  IMAD.MOV.U32 R5, RZ, RZ, R8 ;  /* 0x000000ffff057224 */ /* 0x000fe200078e0008 */
[----:B--2---:R-:W-:Y:S01]  /*17bf0*/  @P0 SHF.R.U32.HI R5, RZ, R9, R4 ;  /* 0x00000009ff050219 */ /* 0x004fe20000011604 */
        /* <DEDUP_REMOVED lines=11> */
[----:B------:R-:W-:Y:S01]  /*17cb0*/  IADD3 R3, R3, R9, RZ ;  /* 0x0000000903037210 */ /* 0x000fe20007ffe0ff */
        /* <DEDUP_REMOVED lines=16> */
[CC--:B0-----:R-:W-:Y:S02]  /*17dc0*/  @!P3 LEA R8, P0, R21.reuse, R2.reuse, 0x1 ;  /* 0x000000021508b211 */ /* 0x0c1fe400078008ff */
[----:B------:R-:W-:Y:S02]  /*17dd0*/  @!P4 LEA R12, P1, R10, R2, 0x1 ;  /* 0x000000020a0cc211 */ /* 0x000fe400078208ff */
[----:B--2---:R-:W-:Y:S01]  /*17de0*/  @!P2 IMAD.WIDE R6, R30, 0x2, R2 ;  /* 0x000000021e06a825 */ /* 0x004fe200078e0202 */
[-C--:B------:R-:W-:Y:S02]  /*17df0*/  @!P3 LEA.HI.X R9, R21, R3.reuse, R28, 0x1, P0 ;  /* 0x000000031509b211 */ /* 0x080fe400000f0c1c */
[----:B------:R-:W-:Y:S02]  /*17e00*/  @!P4 LEA.HI.X R13, R10, R3, R14, 0x1, P1 ;  /* 0x000000030a0dc211 */ /* 0x000fe400008f0c0e */
[----:B------:R3:W-:Y:S04]  /*17e10*/  @!P2 ST.E.128 desc[UR40][R6.64], RZ ;  /* 0x000000ff0600a985 */ /* 0x0007e8000c101d28 */
[----:B------:R3:W-:Y:S04]  /*17e20*/  @!P3 ST.E.128 desc[UR40][R8.64], RZ ;  /* 0x000000ff0800b985 */ /* 0x0007e8000c101d28 */
[----:B------:R3:W-:Y:S02]  /*17e30*/  @!P4 ST.E.128 desc[UR40][R12.64], RZ ;  /* 0x000000ff0c00c985 */ /* 0x0007e4000c101d28 */
.L_x_13279:
[----:B------:R-:W-:Y:S05]  /*17e40*/  BSYNC B1 ;  /* 0x0000000000017941 */ /* 0x000fea0003800000 */
.L_x_13278:
        /* <DEDUP_REMOVED lines=9> */
[CC--:B0--3--:R-:W-:Y:S02]  /*17ee0*/  @!P3 LEA R6, P0, R21.reuse, R2.reuse, 0x1 ;  /* 0x000000021506b211 */ /* 0x0c9fe400078008ff */
[----:B------:R-:W-:Y:S02]  /*17ef0*/  @!P4 LEA R8, P1, R10, R2, 0x1 ;  /* 0x000000020a08c211 */ /* 0x000fe400078208ff */
[----:B-1--4-:R-:W-:Y:S01]  /*17f00*/  @!P2 IMAD.WIDE R4, R30, 0x2, R2 ;  /* 0x000000021e04a825 */ /* 0x012fe200078e0202 */
[-C--:B------:R-:W-:Y:S02]  /*17f10*/  @!P3 LEA.HI.X R7, R21, R3.reuse, R28, 0x1, P0 ;  /* 0x000000031507b211 */ /* 0x080fe400000f0c1c */
[----:B------:R-:W-:Y:S02]  /*17f20*/  @!P4 LEA.HI.X R9, R10, R3, R14, 0x1, P1 ;  /* 0x000000030a09c211 */ /* 0x000fe400008f0c0e */
[----:B------:R2:W-:Y:S04]  /*17f30*/  @!P2 ST.E.128 desc[UR40][R4.64], RZ ;  /* 0x000000ff0400a985 */ /* 0x0005e8000c101d28 */
[----:B------:R2:W-:Y:S04]  /*17f40*/  @!P3 ST.E.128 desc[UR40][R6.64], RZ ;  /* 0x000000ff0600b985 */ /* 0x0005e8000c101d28 */
[----:B------:R2:W-:Y:S02]  /*17f50*/  @!P4 ST.E.128 desc[UR40][R8.64], RZ ;  /* 0x000000ff0800c985 */ /* 0x0005e4000c101d28 */
.L_x_13272:
[----:B------:R-:W-:Y:S05]  /*17f60*/  BSYNC B0 ;  /* 0x0000000000007941 */ /* 0x000fea0003800000 */
.L_x_13266:
[----:B------:R-:W-:Y:S02]  /*17f70*/  ULDC UR4, c[0x0][0xc3c] ;  /* 0x00030f0000047ab9 */ /* 0x000fe40000000800 */
[----:B------:R-:W-:-:S13]  /*17f80*/  ISETP.GE.AND P0, PT, R27, UR4, PT ;  /* 0x000000041b007c0c */ /* 0x000fda000bf06270 */
[----:B------:R-:W-:Y:S05]  /*17f90*/  @!P0 BRA `(.L_x_13280) ;  /* 0xfffffe9000c08947 */ /* 0x000fea000383ffff */
[----:B------:R-:W-:Y:S05]  /*17fa0*/  BRA `(.L_x_13138) ;  /* 0x0000008000e07947 */ /* 0x000fea0003800000 */
.L_x_13136:
[----:B------:R-:W-:-:S08]  /*17fb0*/  NOP ;  /* 0x0000000000007918 */ /* 0x000fd00000000000 */
[----:B--2---:R-:W0:-:S00]  /*17fc0*/  USETMAXREG.DEALLOC.CTAPOOL 0x20 ;  /* 0x00000020000079c8 */ /* 0x004e0000080e0500 */
        /* <DEDUP_REMOVED lines=15> */
[----:B-1----:R-:W-:Y:S02]  /*180c0*/  IMAD.MOV.U32 R25, RZ, RZ, RZ ;  /* 0x000000ffff197224 */ /* 0x002fe400078e00ff */
[----:B------:R-:W-:Y:S01]  /*180d0*/  IMAD.MOV.U32 R8, RZ, RZ, RZ ;  /* 0x000000ffff087224 */ /* 0x000fe200078e00ff */
[----:B------:R-:W1:Y:S01]  /*180e0*/  S2UR UR6, SR_CTAID.X ;  /* 0x00000000000679c3 */ /* 0x000e620000002500 */
        /* <DEDUP_REMOVED lines=40> */
.L_x_13284:
        /* <DEDUP_REMOVED lines=37> */
.L_x_13282:
        /* <DEDUP_REMOVED lines=13> */
.L_x_13285:
[----:B-1----:R-:W-:Y:S02]  /*18690*/  IMAD R24, R24, UR5, R5 ;  /* 0x0000000518187c24 */ /* 0x002fe4000f8e0205 */
[----:B------:R-:W-:-:S03]  /*186a0*/  VIADD R27, R27, UR4 ;  /* 0x000000041b1b7c36 */ /* 0x000fc60008000000 */
[----:B------:R-:W-:Y:S01]  /*186b0*/  IADD3 R4, -R24, UR6, RZ ;  /* 0x0000000618047c10 */ /* 0x000fe2000fffe1ff */
[----:B------:R-:W-:Y:S06]  /*186c0*/  @!P1 BRA `(.L_x_13286) ;  /* 0x0000000000e49947 */ /* 0x000fec0003800000 */
[----:B--2---:R-:W-:Y:S02]  /*186d0*/  IABS R7, R25 ;  /* 0x0000001900077213 */ /* 0x004fe40000000000 */
[----:B------:R-:W-:Y:S02]  /*186e0*/  IABS R5, R8 ;  /* 0x0000000800057213 */ /* 0x000fe40000000000 */
[----:B------:R-:W1:Y:S08]  /*186f0*/  I2F.RP R9, R7 ;  /* 0x0000000700097306 */ /* 0x000e700000209400 */
[----:B-1----:R-:W0:Y:S02]  /*18700*/  MUFU.RCP R9, R9 ;  /* 0x0000000900097308 */ /* 0x002e240000001000 */
[----:B0-----:R-:W-:-:S06]  /*18710*/  VIADD R2, R9, 0xffffffe ;  /* 0x0ffffffe09027836 */ /* 0x001fcc0000000000 */
[----:B------:R-:W0:Y:S08]  /*18720*/  I2F.RP R9, R5 ;  /* 0x0000000500097306 */ /* 0x000e300000209400 */
[----:B------:R1:W2:Y:S08]  /*18730*/  F2I.FTZ.U32.TRUNC.NTZ R3, R2 ;  /* 0x0000000200037305 */ /* 0x0002b0000021f000 */
[----:B0-----:R-:W0:Y:S01]  /*18740*/  MUFU.RCP R9, R9 ;  /* 0x0000000900097308 */ /* 0x001e220000001000 */
[----:B-1----:R-:W-:-:S02]  /*18750*/  IMAD.MOV.U32 R2, RZ, RZ, RZ ;  /* 0x000000ffff027224 */ /* 0x002fc400078e00ff */
[----:B--2---:R-:W-:-:S04]  /*18760*/  IMAD.MOV R10, RZ, RZ, -R3 ;  /* 0x000000ffff0a7224 */ /* 0x004fc800078e0a03 */
[----:B------:R-:W-:Y:S01]  /*18770*/  IMAD R11, R10, R7, RZ ;  /* 0x000000070a0b7224 */ /* 0x000fe200078e02ff */
[----:B------:R-:W-:-:S03]  /*18780*/  IABS R10, R4 ;  /* 0x00000004000a7213 */ /* 0x000fc60000000000 */
[----:B------:R-:W-:Y:S01]  /*18790*/  IMAD.HI.U32 R3, R3, R11, R2 ;  /* 0x0000000b03037227 */ /* 0x000fe200078e0002 */
[----:B------:R-:W-:-:S05]  /*187a0*/  IABS R11, R25 ;  /* 0x00000019000b7213 */ /* 0x000fca0000000000 */
[----:B------:R-:W-:Y:S02]  /*187b0*/  IMAD.MOV R11, RZ, RZ, -R11 ;  /* 0x000000ffff0b7224 */ /* 0x000fe400078e0a0b */
[----:B------:R-:W-:-:S04]  /*187c0*/  IMAD.HI.U32 R2, R3, R10, RZ ;  /* 0x0000000a03027227 */ /* 0x000fc800078e00ff */
[----:B------:R-:W-:Y:S02]  /*187d0*/  IMAD R10, R2, R11, R10 ;  /* 0x0000000b020a7224 */ /* 0x000fe400078e020a */
[----:B0-----:R-:W-:-:S03]  /*187e0*/  VIADD R3, R9, 0xffffffe ;  /* 0x0ffffffe09037836 */ /* 0x001fc60000000000 */
[----:B------:R-:W-:-:S03]  /*187f0*/  ISETP.GT.U32.AND P1, PT, R7, R10, PT ;  /* 0x0000000a0700720c */ /* 0x000fc60003f24070 */
[----:B------:R-:W0:Y:S10]  /*18800*/  F2I.FTZ.U32.TRUNC.NTZ R3, R3 ;  /* 0x0000000300037305 */ /* 0x000e34000021f000 */
[----:B------:R-:W-:-:S02]  /*18810*/  @!P1 IMAD.IADD R10, R10, 0x1, -R7 ;  /* 0x000000010a0a9824 */ /* 0x000fc400078e0a07 */
[----:B------:R-:W-:Y:S01]  /*18820*/  @!P1 VIADD R2, R2, 0x1 ;  /* 0x0000000102029836 */ /* 0x000fe20000000000 */
[----:B------:R-:W-:Y:S02]  /*18830*/  ISETP.NE.AND P1, PT, R25, RZ, PT ;  /* 0x000000ff1900720c */ /* 0x000fe40003f25270 */
[----:B------:R-:W-:Y:S01]  /*18840*/  ISETP.GE.U32.AND P0, PT, R10, R7, PT ;  /* 0x000000070a00720c */ /* 0x000fe20003f06070 */
[----:B0-----:R-:W-:Y:S01]  /*18850*/  IMAD.MOV R9, RZ, RZ, -R3 ;  /* 0x000000ffff097224 */ /* 0x001fe200078e0a03 */
[----:B------:R-:W-:-:S04]  /*18860*/  LOP3.LUT R7, R4, R25, RZ, 0x3c, !PT ;  /* 0x0000001904077212 */ /* 0x000fc800078e3cff */
[----:B------:R-:W-:-:S07]  /*18870*/  ISETP.GE.AND P2, PT, R7, RZ, PT ;  /* 0x000000ff0700720c */ /* 0x000fce0003f46270 */
[----:B------:R-:W-:-:S05]  /*18880*/  @P0 VIADD R2, R2, 0x1 ;  /* 0x0000000102020836 */ /* 0x000fca0000000000 */
[----:B------:R-:W-:Y:S01]  /*18890*/  MOV R7, R2 ;  /* 0x0000000200077202 */ /* 0x000fe20000000f00 */
[----:B------:R-:W-:-:S04]  /*188a0*/  IMAD.MOV.U32 R2, RZ, RZ, R9 ;  /* 0x000000ffff027224 */ /* 0x000fc800078e0009 */
[----:B------:R-:W-:Y:S02]  /*188b0*/  IMAD R9, R2, R5, RZ ;  /* 0x0000000502097224 */ /* 0x000fe400078e02ff */
[----:B------:R-:W-:Y:S01]  /*188c0*/  @!P2 IMAD.MOV R7, RZ, RZ, -R7 ;  /* 0x000000ffff07a224 */ /* 0x000fe200078e0a07 */
[----:B------:R-:W-:Y:S01]  /*188d0*/  @!P1 LOP3.LUT R7, RZ, R25, RZ, 0x33, !PT ;  /* 0x00000019ff079212 */ /* 0x000fe200078e33ff */
        /* <DEDUP_REMOVED lines=24> */
.L_x_13286:
        /* <DEDUP_REMOVED lines=60> */
.L_x_13287:
[----:B------:R-:W-:-:S05]  /*18e20*/  LOP3.LUT R2, RZ, R2, RZ, 0x33, !PT ;  /* 0x00000002ff027212 */ /* 0x000fca00078e33ff */
[----:B------:R-:W-:Y:S01]  /*18e30*/  IMAD.IADD R25, R25, 0x1, R2 ;  /* 0x0000000119197824 */ /* 0x000fe200078e0202 */
[----:B------:R-:W-:Y:S06]  /*18e40*/  BRA `(.L_x_13288) ;  /* 0x00000000000c7947 */ /* 0x000fec0003800000 */
.L_x_13283:
[----:B------:R-:W-:Y:S02]  /*18e50*/  IMAD.MOV.U32 R25, RZ, RZ, RZ ;  /* 0x000000ffff197224 */ /* 0x000fe400078e00ff */
[----:B------:R-:W-:Y:S02]  /*18e60*/  IMAD.U32 R24, RZ, RZ, UR6 ;  /* 0x00000006ff187e24 */ /* 0x000fe4000f8e00ff */
[----:B------:R-:W-:-:S07]  /*18e70*/  IMAD.MOV.U32 R26, RZ, RZ, RZ ;  /* 0x000000ffff1a7224 */ /* 0x000fce00078e00ff */
.L_x_13288:
[----:B------:R-:W-:-:S13]  /*18e80*/  ISETP.NE.AND P0, PT, R0, RZ, PT ;  /* 0x000000ff0000720c */ /* 0x000fda0003f05270 */
[----:B------:R-:W0:Y:S01]  /*18e90*/  @!P0 S2R R3, SR_CgaCtaId ;  /* 0x0000000000038919 */ /* 0x000e220000008800 */
[----:B------:R-:W-:-:S04]  /*18ea0*/  @!P0 MOV R0, 0x400 ;  /* 0x0000040000008802 */ /* 0x000fc80000000f00 */
[----:B0-----:R-:W-:-:S05]  /*18eb0*/  @!P0 LEA R0, R3, R0, 0x18 ;  /* 0x0000000003008211 */ /* 0x001fca00078ec0ff */
[----:B------:R2:W-:Y:S01]  /*18ec0*/  @!P0 STS.128 [R0+0x19cd0], R24 ;  /* 0x019cd01800008388 */ /* 0x0005e20000000c00 */
[----:B------:R-:W-:Y:S06]  /*18ed0*/  BAR.ARV 0x5, 0x200 ;  /* 0x0148000000007b1d */ /* 0x000fec0000002000 */
.L_x_13281:
[----:B------:R3:W-:Y:S01]  /*18ee0*/  STL [R1+0x58], RZ ;  /* 0x000058ff01007387 */ /* 0x0007e20000100800 */
[----:B------:R-:W-:Y:S01]  /*18ef0*/  ULDC UR4, c[0x0][0xc3c] ;  /* 0x00030f0000047ab9 */ /* 0x000fe20000000800 */
[----:B------:R-:W-:Y:S01]  /*18f00*/  MOV R29, 0x1 ;  /* 0x00000001001d7802 */ /* 0x000fe20000000f00 */
[----:B------:R-:W-:Y:S01]  /*18f10*/  IMAD.MOV.U32 R19, RZ, RZ, RZ ;  /* 0x000000ffff137224 */ /* 0x000fe200078e00ff */
[----:B-1----:R-:W-:-:S13]  /*18f20*/  ISETP.GE.AND P0, PT, R27, UR4, PT ;  /* 0x000000041b007c0c */ /* 0x002fda000bf06270 */
[----:B---3--:R-:W-:Y:S05]  /*18f30*/  @P0 BRA `(.L_x_13289) ;  /* 0x0000007000000947 */ /* 0x008fea0003800000 */
[----:B------:R-:W3:Y:S01]  /*18f40*/  LDL R11, [R1+0x2c] ;  /* 0x00002c00010b7983 */ /* 0x000ee20000100800 */
[----:B------:R-:W0:Y:S01]  /*18f50*/  S2R R14, SR_TID.X ;  /* 0x00000000000e7919 */ /* 0x000e220000002100 */
[----:B------:R-:W1:Y:S01]  /*18f60*/  S2UR UR4, SR_CgaCtaId ;  /* 0x00000000000479c3 */ /* 0x000e620000008800 */
[----:B------:R-:W-:Y:S02]  /*18f70*/  IMAD.SHL.U32 R7, R6, 0x800, RZ ;  /* 0x0000080006077824 */ /* 0x000fe400078e00ff */
[C---:B0-----:R-:W-:Y:S01]  /*18f80*/  IMAD.SHL.U32 R2, R14.reuse, 0x20, RZ ;  /* 0x000000200e027824 */ /* 0x041fe200078e00ff */
[C---:B------:R-:W-:Y:S01]  /*18f90*/  LOP3.LUT R12, R14.reuse, 0x7f, RZ, 0xc0, !PT ;  /* 0x0000007f0e0c7812 */ /* 0x040fe200078ec0ff */
[----:B--2---:R-:W-:Y:S01]  /*18fa0*/  IMAD.SHL.U32 R0, R14, 0x10, RZ ;  /* 0x000000100e007824 */ /* 0x004fe200078e00ff */
[----:B------:R-:W-:Y:S02]  /*18fb0*/  SHF.R.U32.HI R4, RZ, 0x1, R14 ;  /* 0x00000001ff047819 */ /* 0x000fe4000001160e */
[----:B------:R-:W-:Y:S01]  /*18fc0*/  LOP3.LUT R3, R2, 0x80, RZ, 0xc0, !PT ;  /* 0x0000008002037812 */ /* 0x000fe200078ec0ff */
[----:B------:R-:W-:Y:S01]  /*18fd0*/  IMAD.SHL.U32 R8, R12, 0x10, RZ ;  /* 0x000000100c087824 */ /* 0x000fe200078e00ff */
[----:B------:R-:W-:-:S02]  /*18fe0*/  LOP3.LUT R23, R2, 0x360, RZ, 0xc0, !PT ;  /* 0x0000036002177812 */ /* 0x000fc400078ec0ff */
[----:B------:R-:W-:Y:S02]  /*18ff0*/  LOP3.LUT R5, R0, 0x60, RZ, 0xc0, !PT ;  /* 0x0000006000057812 */ /* 0x000fe400078ec0ff */
[----:B------:R-:W-:Y:S02]  /*19000*/  LOP3.LUT R3, R3, 0x10, R4, 0xf8, !PT ;  /* 0x0000001003037812 */ /* 0x000fe400078ef804 */
[----:B------:R-:W-:Y:S01]  /*19010*/  LOP3.LUT R4, R4, 0x20, RZ, 0xc0, !PT ;  /* 0x0000002004047812 */ /* 0x000fe200078ec0ff */
[----:B------:R-:W-:Y:S01]  /*19020*/  IMAD.SHL.U32 R2, R14, 0x80, RZ ;  /* 0x000000800e027824 */ /* 0x000fe200078e00ff */
[--C-:B------:R-:W-:Y:S02]  /*19030*/  LOP3.LUT R23, R23, 0x400, R8.reuse, 0xf8, !PT ;  /* 0x0000040017177812 */ /* 0x100fe400078ef808 */
[----:B------:R-:W-:Y:S02]  /*19040*/  LOP3.LUT R8, R5, 0x700, R8, 0xf8, !PT ;  /* 0x0000070005087812 */ /* 0x000fe400078ef808 */
[----:B------:R-:W-:Y:S01]  /*19050*/  LOP3.LUT R5, R4, 0x10, R14, 0xf8, !PT ;  /* 0x0000001004057812 */ /* 0x000fe200078ef80e */
[----:B------:R-:W-:Y:S01]  /*19060*/  IMAD.SHL.U32 R9, R14, 0x2, RZ ;  /* 0x000000020e097824 */ /* 0x000fe200078e00ff */
[----:B------:R-:W-:Y:S01]  /*19070*/  LOP3.LUT R4, R0, 0x90, RZ, 0xc0, !PT ;  /* 0x0000009000047812 */ /* 0x000fe200078ec0ff */
[----:B------:R-:W-:Y:S01]  /*19080*/  IMAD.SHL.U32 R6, R14, 0x4, RZ ;  /* 0x000000040e067824 */ /* 0x000fe200078e00ff */
[----:B------:R-:W-:-:S02]  /*19090*/  LOP3.LUT R5, R5, 0x380, R2, 0xf8, !PT ;  /* 0x0000038005057812 */ /* 0x000fc400078ef802 */
[----:B------:R-:W-:Y:S02]  /*190a0*/  LOP3.LUT R2, R2, 0x400, RZ, 0xc0, !PT ;  /* 0x0000040002027812 */ /* 0x000fe400078ec0ff */
[----:B------:R-:W-:Y:S02]  /*190b0*/  LOP3.LUT P0, RZ, R14, 0x4, RZ, 0xc0, !PT ;  /* 0x000000040eff7812 */ /* 0x000fe4000780c0ff */
[----:B------:R-:W-:Y:S02]  /*190c0*/  LOP3.LUT R9, R4, 0x10, R9, 0x78, !PT ;  /* 0x0000001004097812 */ /* 0x000fe400078e7809 */
[----:B------:R-:W-:Y:S02]  /*190d0*/  LOP3.LUT R7, R2, 0x800, R7, 0xf8, !PT ;  /* 0x0000080002077812 */ /* 0x000fe400078ef807 */
[----:B------:R-:W-:Y:S02]  /*190e0*/  LOP3.LUT R4, R5, 0x70, R0, 0x78, !PT ;  /* 0x0000007005047812 */ /* 0x000fe400078e7800 */
[----:B------:R-:W-:-:S02]  /*190f0*/  LOP3.LUT R2, R3, 0x10, R6, 0x78, !PT ;  /* 0x0000001003027812 */ /* 0x000fc400078e7806 */
[----:B------:R-:W-:Y:S02]  /*19100*/  LOP3.LUT R10, R8, R9, RZ, 0xfc, !PT ;  /* 0x00000009080a7212 */ /* 0x000fe400078efcff */
[----:B------:R-:W-:Y:S02]  /*19110*/  LOP3.LUT R13, R7, R4, RZ, 0xfc, !PT ;  /* 0x00000004070d7212 */ /* 0x000fe400078efcff */
[----:B------:R-:W-:Y:S01]  /*19120*/  LOP3.LUT R23, R23, R2, RZ, 0xfc, !PT ;  /* 0x0000000217177212 */ /* 0x000fe200078efcff */
[----:B------:R-:W-:Y:S01]  /*19130*/  IMAD.SHL.U32 R2, R14, 0x40, RZ ;  /* 0x000000400e027824 */ /* 0x000fe200078e00ff */
[----:B------:R-:W-:Y:S01]  /*19140*/  STL [R1+0x20], R10 ;  /* 0x0000200a01007387 */ /* 0x000fe20000100800 */
[----:B-1----:R-:W-:Y:S01]  /*19150*/  IMAD.U32 R5, RZ, RZ, UR4 ;  /* 0x00000004ff057e24 */ /* 0x002fe2000f8e00ff */
[----:B------:R-:W-:Y:S01]  /*19160*/  MOV R17, 0x400 ;  /* 0x0000040000117802 */ /* 0x000fe20000000f00 */
[C---:B------:R-:W-:Y:S01]  /*19170*/  VIADD R4, R13.reuse, 0x40 ;  /* 0x000000400d047836 */ /* 0x040fe20000000000 */
[----:B------:R-:W-:Y:S01]  /*19180*/  STL [R1], R13 ;  /* 0x0000000d01007387 */ /* 0x000fe20000100800 */
[----:B------:R-:W-:Y:S01]  /*19190*/  @P0 VIADD R4, R13, 0xffffffc0 ;  /* 0xffffffc00d040836 */ /* 0x000fe20000000000 */
[----:B------:R-:W-:-:S02]  /*191a0*/  LEA R17, R5, R17, 0x18 ;  /* 0x0000001105117211 */ /* 0x000fc400078ec0ff */
[----:B------:R-:W-:Y:S01]  /*191b0*/  LOP3.LUT R0, R0, 0x10, RZ, 0xc0, !PT ;  /* 0x0000001000007812 */ /* 0x000fe200078ec0ff */
[----:B------:R-:W-:Y:S01]  /*191c0*/  BSSY B7, `(.L_x_13289) ;  /* 0x00006d7000077945 */ /* 0x000fe20003800000 */
[----:B------:R-:W-:Y:S02]  /*191d0*/  IMAD.MOV.U32 R28, RZ, RZ, RZ ;  /* 0x000000ffff1c7224 */ /* 0x000fe400078e00ff */
[----:B------:R-:W-:Y:S02]  /*191e0*/  IMAD.MOV.U32 R19, RZ, RZ, RZ ;  /* 0x000000ffff137224 */ /* 0x000fe400078e00ff */
[----:B------:R-:W-:Y:S01]  /*191f0*/  IMAD.MOV.U32 R29, RZ, RZ, 0x1 ;  /* 0x00000001ff1d7424 */ /* 0x000fe200078e00ff */
[----:B------:R-:W-:Y:S01]  /*19200*/  ULDC.64 UR38, c[0x0][0x198] ;  /* 0x0000660000267ab9 */ /* 0x000fe20000000a00 */
[----:B------:R-:W-:Y:S01]  /*19210*/  ULDC UR36, c[0x0][0xc] ;  /* 0x0000030000247ab9 */ /* 0x000fe20000000800 */
[----:B---3--:R-:W-:-:S05]  /*19220*/  LOP3.LUT R3, R11, 0x2, RZ, 0xfc, !PT ;  /* 0x000000020b037812 */ /* 0x008fca00078efcff */
[----:B------:R0:W-:Y:S04]  /*19230*/  STL [R1+0x60], R3 ;  /* 0x0000600301007387 */ /* 0x0001e80000100800 */
[----:B------:R1:W-:Y:S01]  /*19240*/  STL [R1+0x18], R5 ;  /* 0x0000180501007387 */ /* 0x0003e20000100800 */
[----:B0-----:R-:W-:Y:S02]  /*19250*/  LOP3.LUT R3, R2, 0x40, RZ, 0xc0, !PT ;  /* 0x0000004002037812 */ /* 0x001fe400078ec0ff */
[----:B------:R-:W-:Y:S01]  /*19260*/  SHF.R.U32.HI R2, RZ, 0x1, R12 ;  /* 0x00000001ff027819 */ /* 0x000fe2000001160c */
[----:B------:R0:W-:Y:S01]  /*19270*/  STL [R1+0x1c], R4 ;  /* 0x00001c0401007387 */ /* 0x0001e20000100800 */
[----:B-1----:R-:W-:Y:S02]  /*19280*/  LOP3.LUT R5, R11, 0x1, RZ, 0xfc, !PT ;  /* 0x000000010b057812 */ /* 0x002fe400078efcff */
[----:B------:R-:W-:Y:S01]  /*19290*/  LOP3.LUT R3, R2, R3, RZ, 0xfc, !PT ;  /* 0x0000000302037212 */ /* 0x000fe200078efcff */
[----:B------:R-:W-:-:S02]  /*192a0*/  IMAD.IADD R3, R17, 0x1, R10 ;  /* 0x0000000111037824 */ /* 0x000fc400078e020a */
[----:B------:R1:W-:Y:S01]  /*192b0*/  STL [R1+0x50], R5 ;  /* 0x0000500501007387 */ /* 0x0003e20000100800 */
[----:B0-----:R-:W-:-:S03]  /*192c0*/  IMAD.MOV.U32 R4, RZ, RZ, 0x1 ;  /* 0x00000001ff047424 */ /* 0x001fc600078e00ff */
[----:B------:R1:W-:Y:S04]  /*192d0*/  STL [R1+0x58], RZ ;  /* 0x000058ff01007387 */ /* 0x0003e80000100800 */
[----:B------:R1:W-:Y:S04]  /*192e0*/  STL [R1+0x4], R4 ;  /* 0x0000040401007387 */ /* 0x0003e80000100800 */
[----:B------:R1:W-:Y:S01]  /*192f0*/  STL [R1+0x3c], R3 ;  /* 0x00003c0301007387 */ /* 0x0003e20000100800 */
[C---:B------:R-:W-:Y:S02]  /*19300*/  LOP3.LUT R2, R0.reuse, 0x20, RZ, 0xfc, !PT ;  /* 0x0000002000027812 */ /* 0x040fe400078efcff */
[----:B------:R-:W-:-:S02]  /*19310*/  LOP3.LUT R0, R0, 0x40, RZ, 0xfc, !PT ;  /* 0x0000004000007812 */ /* 0x000fc400078efcff */
[C---:B------:R-:W-:Y:S02]  /*19320*/  LOP3.LUT R2, R23.reuse, 0x1800, RZ, 0xfc, !PT ;  /* 0x0000180017027812 */ /* 0x040fe400078efcff */
[----:B------:R-:W-:-:S07]  /*19330*/  LOP3.LUT R0, R23, 0x2800, RZ, 0xfc, !PT ;  /* 0x0000280017007812 */ /* 0x000fce00078efcff */
.L_x_13411:
[----:B01-3--:R-:W0:Y:S02]  /*19340*/  LDC.64 R2, c[0x0][0xc88] ;  /* 0x00032200ff027b82 */ /* 0x00be240000000a00 */
[----:B0-----:R-:W-:-:S05]  /*19350*/  IMAD.WIDE R2, R27, 0x4, R2 ;  /* 0x000000041b027825 */ /* 0x001fca00078e0202 */
[----:B--2---:R-:W2:Y:S01]  /*19360*/  LDG.E R18, desc[UR40][R2.64] ;  /* 0x0000002802127981 */ /* 0x004ea2000c1e1900 */
[----:B------:R-:W-:Y:S05]  /*19370*/  YIELD ;  /* 0x0000000000007946 */ /* 0x000fea0003800000 */
[----:B------:R-:W-:Y:S01]  /*19380*/  ULDC.64 UR4, c[0x0][0xa28] ;  /* 0x00028a0000047ab9 */ /* 0x000fe20000000a00 */
[----:B------:R-:W-:Y:S01]  /*19390*/  MOV R8, RZ ;  /* 0x000000ff00087202 */ /* 0x000fe20000000f00 */
[----:B------:R-:W-:Y:S01]  /*193a0*/  IMAD.MOV.U32 R6, RZ, RZ, RZ ;  /* 0x000000ffff067224 */ /* 0x000fe200078e00ff */
[----:B------:R-:W-:Y:S01]  /*193b0*/  ISETP.NE.U32.AND P0, PT, RZ, UR4, PT ;  /* 0x00000004ff007c0c */ /* 0x000fe2000bf05070 */
[----:B------:R-:W-:Y:S01]  /*193c0*/  ULDC.64 UR8, c[0x0][0xa18] ;  /* 0x0002860000087ab9 */ /* 0x000fe20000000a00 */
[----:B------:R-:W-:-:S02]  /*193d0*/  ULDC.64 UR6, c[0x0][0xa10] ;  /* 0x0002840000067ab9 */ /* 0x000fc40000000a00 */
[----:B------:R-:W-:Y:S02]  /*193e0*/  ISETP.NE.AND.EX P0, PT, RZ, UR5, PT, P0 ;  /* 0x00000005ff007c0c */ /* 0x000fe4000bf05300 */
        /* <DEDUP_REMOVED lines=40> */
[----:B------:R-:W-:Y:S02]  /*19670*/  IMAD.MOV.U32 R11, RZ, RZ, R9 ;  /* 0x000000ffff0b7224 */ /* 0x000fe400078e0009 */
[----:B0-----:R-:W-:Y:S01]  /*19680*/  IMAD.U32 R9, RZ, RZ, UR5 ;  /* 0x00000005ff097e24 */ /* 0x001fe2000f8e00ff */
[----:B------:R-:W-:Y:S06]  /*19690*/  @P2 BRA `(.L_x_13290) ;  /* 0x0000000000142947 */ /* 0x000fec0003800000 */
[----:B------:R-:W-:Y:S05]  /*196a0*/  @!P0 BRA `(.L_x_13290) ;  /* 0x0000000000108947 */ /* 0x000fea0003800000 */
[----:B------:R-:W2:Y:S04]  /*196b0*/  LDG.E R7, desc[UR40][R2.64] ;  /* 0x0000002802077981 */ /* 0x000ea8000c1e1900 */
[----:B------:R-:W2:Y:S02]  /*196c0*/  LDG.E R2, desc[UR40][R2.64+0x4] ;  /* 0x0000042802027981 */ /* 0x000ea4000c1e1900 */
[----:B--2---:R-:W-:-:S05]  /*196d0*/  IMAD.IADD R11, R2, 0x1, -R7 ;  /* 0x00000001020b7824 */ /* 0x004fca00078e0a07 */
[----:B------:R0:W-:Y:S02]  /*196e0*/  STL [R1+0x48], R11 ;  /* 0x0000480b01007387 */ /* 0x0001e40000100800 */
.L_x_13290:
[----:B------:R-:W-:Y:S01]  /*196f0*/  ULDC.64 UR4, c[0x0][0xa20] ;  /* 0x0002880000047ab9 */ /* 0x000fe20000000a00 */
[C---:B------:R-:W-:Y:S02]  /*19700*/  LOP3.LUT R10, R26.reuse, 0xff000000, RZ, 0xc0, !PT ;  /* 0xff0000001a0a7812 */ /* 0x040fe400078ec0ff */
[----:B------:R-:W-:Y:S02]  /*19710*/  ISETP.NE.U32.AND P0, PT, RZ, UR4, PT ;  /* 0x00000004ff007c0c */ /* 0x000fe4000bf05070 */
[----:B------:R-:W-:Y:S02]  /*19720*/  SHF.R.U32.HI R10, RZ, 0x8, R10 ;  /* 0x00000008ff0a7819 */ /* 0x000fe4000001160a */
[----:B------:R-:W-:Y:S02]  /*19730*/  ISETP.NE.AND.EX P0, PT, RZ, UR5, PT, P0 ;  /* 0x00000005ff007c0c */ /* 0x000fe4000bf05300 */
[C---:B------:R-:W-:Y:S02]  /*19740*/  LOP3.LUT R2, R26.reuse, 0xff0000, RZ, 0xc0, !PT ;  /* 0x00ff00001a027812 */ /* 0x040fe400078ec0ff */
        /* <DEDUP_REMOVED lines=8> */
.L_x_13291:
        /* <DEDUP_REMOVED lines=9> */
.L_x_13292:
[----:B------:R-:W3:Y:S01]  /*19860*/  @P1 LDG.E R2, desc[UR40][R4.64] ;  /* 0x0000002804021981 */ /* 0x000ee2000c1e1900 */
[----:B------:R-:W4:Y:S03]  /*19870*/  LDC R3, c[0x0][0x448] ;  /* 0x00011200ff037b82 */ /* 0x000f260000000800 */
[----:B------:R0:W3:Y:S01]  /*19880*/  @P1 LDG.E R4, desc[UR40][R4.64+0x4] ;  /* 0x0000042804041981 */ /* 0x0000e2000c1e1900 */
[----:B-1---5:R-:W-:Y:S01]  /*19890*/  IMAD.IADD R8, R6, 0x1, -R8 ;  /* 0x0000000106087824 */ /* 0x022fe200078e0a08 */
[----:B------:R-:W-:Y:S01]  /*198a0*/  BSSY B0, `(.L_x_13293) ;  /* 0x0000037000007945 */ /* 0x000fe20003800000 */
[----:B------:R-:W-:Y:S02]  /*198b0*/  LOP3.LUT R22, R10, 0xff, RZ, 0xc0, !PT ;  /* 0x000000ff0a167812 */ /* 0x000fe400078ec0ff */
[----:B----4-:R-:W-:-:S13]  /*198c0*/  ISETP.NE.AND P0, PT, R3, 0x1, PT ;  /* 0x000000010300780c */ /* 0x010fda0003f05270 */
[----:B------:R-:W1:Y:S08]  /*198d0*/  @P0 LDC R3, c[0x0][0x44c] ;  /* 0x00011300ff030b82 */ /* 0x000e700000000800 */
[----:B0-----:R-:W0:Y:S01]  /*198e0*/  @P0 LDC R5, c[0x0][0x450] ;  /* 0x00011400ff050b82 */ /* 0x001e220000000800 */
[----:B---3--:R-:W-:Y:S02]  /*198f0*/  @P1 IMAD.IADD R9, R4, 0x1, -R2 ;  /* 0x0000000104091824 */ /* 0x008fe400078e0a02 */
[----:B------:R-:W-:-:S04]  /*19900*/  IMAD R2, R25, 0xc0, RZ ;  /* 0x000000c019027824 */ /* 0x000fc800078e02ff */
[----:B------:R-:W-:-:S04]  /*19910*/  VIADD R2, R2, 0xbf ;  /* 0x000000bf02027836 */ /* 0x000fc80000000000 */
[----:B-1----:R-:W-:-:S05]  /*19920*/  @P0 IMAD.HI.U32 R3, R2, R3, RZ ;  /* 0x0000000302030227 */ /* 0x002fca00078e00ff */
[----:B0-----:R-:W-:Y:S01]  /*19930*/  @P0 SHF.R.U32.HI R2, RZ, R5, R3 ;  /* 0x00000005ff020219 */ /* 0x001fe20000011603 */
[----:B------:R-:W-:-:S05]  /*19940*/  IMAD.IADD R3, R8, 0x1, R9 ;  /* 0x0000000108037824 */ /* 0x000fca00078e0209 */
[----:B------:R-:W-:Y:S01]  /*19950*/  IADD3 R21, R3, 0x80, -R11 ;  /* 0x0000008003157810 */ /* 0x000fe20007ffe80b */
[----:B------:R0:W-:Y:S04]  /*19960*/  STL [R1+0x34], R3 ;  /* 0x0000340301007387 */ /* 0x0001e80000100800 */
[----:B------:R-:W-:-:S05]  /*19970*/  IMAD.IADD R2, R21, 0x1, R2 ;  /* 0x0000000115027824 */ /* 0x000fca00078e0202 */
[----:B--2---:R-:W-:Y:S01]  /*19980*/  SHF.R.S32.HI R7, RZ, 0x1f, R2 ;  /* 0x0000001fff077819 */ /* 0x004fe20000011402 */
[----:B0-----:R-:W-:-:S03]  /*19990*/  VIADD R3, R3, 0x7f ;  /* 0x0000007f03037836 */ /* 0x001fc60000000000 */
[----:B------:R-:W-:Y:S01]  /*199a0*/  LEA.HI R7, R7, R2, RZ, 0x7 ;  /* 0x0000000207077211 */ /* 0x000fe200078f38ff */
[----:B------:R-:W-:Y:S01]  /*199b0*/  IMAD.MOV.U32 R2, RZ, RZ, RZ ;  /* 0x000000ffff027224 */ /* 0x000fe200078e00ff */
[----:B------:R-:W-:Y:S02]  /*199c0*/  SHF.R.S32.HI R4, RZ, 0x1f, R3 ;  /* 0x0000001fff047819 */ /* 0x000fe40000011403 */
[----:B------:R-:W-:Y:S02]  /*199d0*/  SHF.R.S32.HI R7, RZ, 0x7, R7 ;  /* 0x00000007ff077819 */ /* 0x000fe40000011407 */
[----:B------:R-:W-:-:S04]  /*199e0*/  LEA.HI R4, R4, R3, RZ, 0x7 ;  /* 0x0000000304047211 */ /* 0x000fc800078f38ff */
[----:B------:R-:W-:Y:S02]  /*199f0*/  SHF.R.S32.HI R20, RZ, 0x7, R4 ;  /* 0x00000007ff147819 */ /* 0x000fe40000011404 */
[----:B------:R-:W-:Y:S02]  /*19a00*/  SHF.R.U32.HI R4, RZ, 0x10, R10 ;  /* 0x00000010ff047819 */ /* 0x000fe4000001160a */
[----:B------:R-:W-:-:S04]  /*19a10*/  VIMNMX R7, R20, R7, PT ;  /* 0x0000000714077248 */ /* 0x000fc80003fe0100 */
        /* <DEDUP_REMOVED lines=31> */
.L_x_13294:
[----:B------:R-:W-:Y:S05]  /*19c10*/  BSYNC B0 ;  /* 0x0000000000007941 */ /* 0x000fea0003800000 */
.L_x_13293:
        /* <DEDUP_REMOVED lines=9> */
[----:B------:R-:W-:-:S06]  /*19cb0*/  IMAD.MOV.U32 R10, RZ, RZ, R3 ;  /* 0x000000ffff0a7224 */ /* 0x000fcc00078e0003 */
        /* <DEDUP_REMOVED lines=14> */
.L_x_13459:
[----:B-1----:R-:W-:Y:S02]  /*19da0*/  ISETP.NE.AND P0, PT, R14, RZ, PT ;  /* 0x000000ff0e00720c */ /* 0x002fe40003f05270 */
[----:B------:R-:W-:-:S11]  /*19db0*/  PLOP3.LUT P6, PT, PT, PT, PT, 0x8, 0x0 ;  /* 0x000000000000781c */ /* 0x000fd60003fce170 */
[----:B------:R-:W-:Y:S05]  /*19dc0*/  @P0 BRA `(.L_x_13298) ;  /* 0x00000000000c0947 */ /* 0x000fea0003800000 */
[----:B------:R-:W-:-:S03]  /*19dd0*/  UMOV UR4, 0xffffffff ;  /* 0xffffffff00047882 */ /* 0x000fc60000000000 */
[----:B------:R-:W-:Y:S05]  /*19de0*/  BRA.DIV UR4, `(.L_x_13299) ;  /* 0x0000007204347947 */ /* 0x000fea000b800000 */
[----:B------:R-:W-:-:S13]  /*19df0*/  ELECT P6, URZ, PT ;  /* 0x00000000003f782f */ /* 0x000fda00038c0000 */
.L_x_13298:
        /* <DEDUP_REMOVED lines=9> */
.L_x_13462:
[----:B------:R-:W-:Y:S05]  /*19e90*/  BSYNC B1 ;  /* 0x0000000000017941 */ /* 0x000fea0003800000 */
.L_x_13300:
        /* <DEDUP_REMOVED lines=11> */
.L_x_13463:
[----:B------:R-:W-:Y:S05]  /*19f50*/  BSYNC B2 ;  /* 0x0000000000027941 */ /* 0x000fea0003800000 */
.L_x_13304:
        /* <DEDUP_REMOVED lines=9> */
.L_x_13307:
[----:B------:R-:W-:Y:S05]  /*19ff0*/  BSYNC B2 ;  /* 0x0000000000027941 */ /* 0x000fea0003800000 */
.L_x_13306:
[----:B0-----:R-:W-:Y:S01]  /*1a000*/  IMAD.MOV.U32 R5, RZ, RZ, RZ ;  /* 0x000000ffff057224 */ /* 0x001fe200078e00ff */
[----:B------:R-:W-:Y:S01]  /*1a010*/  LEA R6, R10, R0, 0x7 ;  /* 0x000000000a067211 */ /* 0x000fe200078e38ff */
[----:B------:R-:W-:Y:S01]  /*1a020*/  IMAD R7, R28, 0x3000, R17 ;  /* 0x000030001c077824 */ /* 0x000fe200078e0211 */
[----:B------:R-:W-:Y:S01]  /*1a030*/  UIADD3 UR4, UP0, UR38, 0x570, URZ ;  /* 0x0000057026047890 */ /* 0x000fe2000ff1e03f */
[----:B------:R-:W-:Y:S01]  /*1a040*/  PLOP3.LUT P0, PT, PT, PT, PT, 0x80, 0x0 ;  /* 0x000000000000781c */ /* 0x000fe20003f0f070 */
[----:B------:R-:W-:Y:S01]  /*1a050*/  UMOV UR6, 0x0 ;  /* 0x0000000000067882 */ /* 0x000fe20000000000 */
[----:B------:R-:W-:Y:S01]  /*1a060*/  R2UR UR10, R5 ;  /* 0x00000000050a72ca */ /* 0x000fe200000e0000 */
[----:B------:R-:W-:Y:S01]  /*1a070*/  VIADD R6, R6, 0xffffff80 ;  /* 0xffffff8006067836 */ /* 0x000fe20000000000 */
[----:B------:R-:W-:Y:S01]  /*1a080*/  UIADD3.X UR5, URZ, UR39, URZ, UP0, !UPT ;  /* 0x000000273f057290 */ /* 0x000fe200087fe43f */
[----:B------:R-:W-:Y:S01]  /*1a090*/  VIADD R5, R8, 0x19c90 ;  /* 0x00019c9008057836 */ /* 0x000fe20000000000 */
[----:B------:R-:W-:Y:S01]  /*1a0a0*/  UMOV UR7, 0x12f00000 ;  /* 0x12f0000000077882 */ /* 0x000fe20000000000 */
[----:B------:R-:W-:-:S10]  /*1a0b0*/  VIADD R9, R7, 0x13800 ;  /* 0x0001380007097836 */ /* 0x000fd40000000000 */
.L_x_13308:
        /* <DEDUP_REMOVED lines=16> */
.L_x_13309:
        /* <DEDUP_REMOVED lines=16> */
.L_x_13310:
        /* <DEDUP_REMOVED lines=13> */
.L_x_13464:
[----:B------:R-:W-:Y:S05]  /*1a390*/  BSYNC B2 ;  /* 0x0000000000027941 */ /* 0x000fea0003800000 */
.L_x_13311:
        /* <DEDUP_REMOVED lines=11> */
.L_x_13314:
[----:B------:R-:W-:Y:S05]  /*1a450*/  BSYNC B2 ;  /* 0x0000000000027941 */ /* 0x000fea0003800000 */
.L_x_13313:
[----:B------:R-:W-:Y:S01]  /*1a460*/  R2UR UR6, R12 ;  /* 0x000000000c0672ca */ /* 0x000fe200000e0000 */
[----:B------:R-:W-:Y:S01]  /*1a470*/  IMAD.MOV.U32 R5, RZ, RZ, RZ ;  /* 0x000000ffff057224 */ /* 0x000fe200078e00ff */
[----:B------:R-:W-:Y:S01]  /*1a480*/  R2UR UR7, R13 ;  /* 0x000000000d0772ca */ /* 0x000fe200000e0000 */
[----:B------:R-:W-:Y:S01]  /*1a490*/  UIADD3 UR4, UP0, UR38, 0x670, URZ ;  /* 0x0000067026047890 */ /* 0x000fe2000ff1e03f */
[----:B------:R-:W-:Y:S01]  /*1a4a0*/  PLOP3.LUT P0, PT, PT, PT, PT, 0x80, 0x0 ;  /* 0x000000000000781c */ /* 0x000fe20003f0f070 */
[----:B01----:R-:W-:Y:S01]  /*1a4b0*/  VIADD R8, R8, 0x19cb0 ;  /* 0x00019cb008087836 */ /* 0x003fe20000000000 */
[----:B------:R-:W-:Y:S01]  /*1a4c0*/  R2UR UR10, R5 ;  /* 0x00000000050a72ca */ /* 0x000fe200000e0000 */
[----:B------:R-:W-:Y:S01]  /*1a4d0*/  VIADD R5, R7, 0x9000 ;  /* 0x0000900007057836 */ /* 0x000fe20000000000 */
[----:B------:R-:W-:-:S13]  /*1a4e0*/  UIADD3.X UR5, URZ, UR39, URZ, UP0, !UPT ;  /* 0x000000273f057290 */ /* 0x000fda00087fe43f */
.L_x_13315:
        /* <DEDUP_REMOVED lines=15> */
.L_x_13316:
        /* <DEDUP_REMOVED lines=15> */
.L_x_13317:
        /* <DEDUP_REMOVED lines=10> */
.L_x_13303:
[----:B------:R-:W-:Y:S05]  /*1a770*/  BSYNC B1 ;  /* 0x0000000000017941 */ /* 0x000fea0003800000 */
.L_x_13302:
        /* <DEDUP_REMOVED lines=11> */
.L_x_13334:
[----:B------:R-:W-:Y:S05]  /*1a830*/  YIELD ;  /* 0x0000000000007946 */ /* 0x000fea0003800000 */
[----:B------:R-:W-:Y:S04]  /*1a840*/  BSSY B1, `(.L_x_13318) ;  /* 0x000008c000017945 */ /* 0x000fe80003800000 */
[----:B-1----:R-:W-:Y:S05]  /*1a850*/  @!P6 BRA `(.L_x_13319) ;  /* 0x000000080028e947 */ /* 0x002fea0003800000 */
        /* <DEDUP_REMOVED lines=9> */
.L_x_13465:
[----:B------:R-:W-:Y:S05]  /*1a8f0*/  BSYNC B2 ;  /* 0x0000000000027941 */ /* 0x000fea0003800000 */
.L_x_13320:
        /* <DEDUP_REMOVED lines=9> */
.L_x_13323:
[----:B------:R-:W-:Y:S05]  /*1a990*/  BSYNC B2 ;  /* 0x0000000000027941 */ /* 0x000fea0003800000 */
.L_x_13322:
        /* <DEDUP_REMOVED lines=11> */
.L_x_13324:
        /* <DEDUP_REMOVED lines=16> */
.L_x_13325:
        /* <DEDUP_REMOVED lines=16> */
.L_x_13326:
        /* <DEDUP_REMOVED lines=13> */
.L_x_13466:
[----:B------:R-:W-:Y:S05]  /*1ad20*/  BSYNC B2 ;  /* 0x0000000000027941 */ /* 0x000fea0003800000 */
.L_x_13327:
        /* <DEDUP_REMOVED lines=11> */
.L_x_13330:
[----:B------:R-:W-:Y:S05]  /*1ade0*/  BSYNC B2 ;  /* 0x0000000000027941 */ /* 0x000fea0003800000 */
.L_x_13329:
        /* <DEDUP_REMOVED lines=8> */
.L_x_13331:
        /* <DEDUP_REMOVED lines=16> */
.L_x_13332:
        /* <DEDUP_REMOVED lines=15> */
.L_x_13333:
        /* <DEDUP_REMOVED lines=10> */
.L_x_13319:
[----:B------:R-:W-:Y:S05]  /*1b100*/  BSYNC B1 ;  /* 0x0000000000017941 */ /* 0x000fea0003800000 */
.L_x_13318:
[----:B------:R-:W2:Y:S01]  /*1b110*/  LDL.LU R8, [R1+0x4] ;  /* 0x0000040001087983 */ /* 0x000ea20000300800 */
[----:B------:R-:W-:Y:S02]  /*1b120*/  IADD3 R28, R28, 0x1, RZ ;  /* 0x000000011c1c7810 */ /* 0x000fe40007ffe0ff */
[C---:B------:R-:W-:Y:S01]  /*1b130*/  ISETP.GT.AND P2, PT, R10.reuse, R3, PT ;  /* 0x000000030a00720c */ /* 0x040fe20003f44270 */
[----:B------:R-:W-:Y:S01]  /*1b140*/  VIADD R10, R10, 0xffffffff ;  /* 0xffffffff0a0a7836 */ /* 0x000fe20000000000 */
[----:B------:R-:W-:-:S04]  /*1b150*/  ISETP.NE.AND P1, PT, R28, 0x2, PT ;  /* 0x000000021c00780c */ /* 0x000fc80003f25270 */
[----:B------:R-:W-:Y:S02]  /*1b160*/  SEL R5, RZ, 0x1, P1 ;  /* 0x00000001ff057807 */ /* 0x000fe40000800000 */
[----:B------:R-:W-:Y:S02]  /*1b170*/  SEL R28, R28, RZ, P1 ;  /* 0x000000ff1c1c7207 */ /* 0x000fe40000800000 */
[----:B--2---:R-:W-:-:S05]  /*1b180*/  LOP3.LUT R8, R8, R5, RZ, 0x3c, !PT ;  /* 0x0000000508087212 */ /* 0x004fca00078e3cff */
[----:B------:R1:W-:Y:S01]  /*1b190*/  STL [R1+0x4], R8 ;  /* 0x0000040801007387 */ /* 0x0003e20000100800 */
[----:B------:R-:W-:Y:S05]  /*1b1a0*/  @P2 BRA `(.L_x_13334) ;  /* 0xfffffff400a02947 */ /* 0x000fea000383ffff */
.L_x_13296:
[----:B------:R-:W-:Y:S05]  /*1b1b0*/  BSYNC B0 ;  /* 0x0000000000007941 */ /* 0x000fea0003800000 */
.L_x_13295:
[----:B------:R-:W2:Y:S01]  /*1b1c0*/  LDC R0, c[0x0][0x448] ;  /* 0x00011200ff007b82 */ /* 0x000ea20000000800 */
[----:B------:R-:W-:Y:S01]  /*1b1d0*/  ISETP.NE.AND P2, PT, R4, RZ, PT ;  /* 0x000000ff0400720c */ /* 0x000fe20003f45270 */
[----:B------:R-:W-:Y:S05]  /*1b1e0*/  @!P0 WARPSYNC.ALL ;  /* 0x0000000000008948 */ /* 0x000fea0003800000 */
[----:B------:R-:W-:Y:S07]  /*1b1f0*/  BSSY B0, `(.L_x_13335) ;  /* 0x000002c000007945 */ /* 0x000fee0003800000 */
[----:B------:R-:W3:Y:S08]  /*1b200*/  @!P2 LDC R4, c[0x0][0x9f0] ;  /* 0x00027c00ff04ab82 */ /* 0x000ef00000000800 */
[----:B------:R-:W-:Y:S01]  /*1b210*/  @!P0 BAR.SYNC.DEFER_BLOCKING 0xc, 0x200 ;  /* 0x0308000000008b1d */ /* 0x000fe20000010000 */
[----:B--2---:R-:W-:Y:S01]  /*1b220*/  ISETP.NE.AND P1, PT, R0, 0x1, PT ;  /* 0x000000010000780c */ /* 0x004fe20003f25270 */
[----:B------:R-:W-:-:S04]  /*1b230*/  IMAD.MOV.U32 R0, RZ, RZ, 0xc0 ;  /* 0x000000c0ff007424 */ /* 0x000fc800078e00ff */
[----:B------:R-:W-:-:S08]  /*1b240*/  IMAD R0, R25, R0, 0xbf ;  /* 0x000000bf19007424 */ /* 0x000fd000078e0200 */
[----:B------:R-:W2:Y:S08]  /*1b250*/  @P1 LDC R2, c[0x0][0x44c] ;  /* 0x00011300ff021b82 */ /* 0x000eb00000000800 */
[----:B------:R-:W4:Y:S01]  /*1b260*/  @P1 LDC R3, c[0x0][0x450] ;  /* 0x00011400ff031b82 */ /* 0x000f220000000800 */
[----:B--2---:R-:W-:-:S05]  /*1b270*/  @P1 IMAD.HI.U32 R2, R0, R2, RZ ;  /* 0x0000000200021227 */ /* 0x004fca00078e00ff */
[----:B----4-:R-:W-:-:S05]  /*1b280*/  @P1 SHF.R.U32.HI R0, RZ, R3, R2 ;  /* 0x00000003ff001219 */ /* 0x010fca0000011602 */
[----:B------:R-:W-:-:S05]  /*1b290*/  IMAD.IADD R0, R21, 0x1, R0 ;  /* 0x0000000115007824 */ /* 0x000fca00078e0200 */
[----:B------:R-:W-:-:S04]  /*1b2a0*/  SHF.R.S32.HI R2, RZ, 0x1f, R0 ;  /* 0x0000001fff027819 */ /* 0x000fc80000011400 */
[----:B------:R-:W-:Y:S01]  /*1b2b0*/  LEA.HI R0, R2, R0, RZ, 0x7 ;  /* 0x0000000002007211 */ /* 0x000fe200078f38ff */
[----:B------:R-:W-:-:S03]  /*1b2c0*/  IMAD.MOV.U32 R2, RZ, RZ, RZ ;  /* 0x000000ffff027224 */ /* 0x000fc600078e00ff */
[----:B------:R-:W-:-:S04]  /*1b2d0*/  SHF.R.S32.HI R0, RZ, 0x7, R0 ;  /* 0x00000007ff007819 */ /* 0x000fc80000011400 */
[----:B------:R-:W-:-:S04]  /*1b2e0*/  VIMNMX R0, R20, R0, PT ;  /* 0x0000000014007248 */ /* 0x000fc80003fe0100 */
[----:B------:R-:W-:-:S13]  /*1b2f0*/  ISETP.GE.AND P1, PT, R0, 0x1, PT ;  /* 0x000000010000780c */ /* 0x000fda0003f26270 */
[----:B---3--:R-:W-:Y:S05]  /*1b300*/  @!P1 BRA `(.L_x_13336) ;  /* 0x0000000000689947 */ /* 0x008fea0003800000 */
[----:B------:R-:W-:-:S04]  /*1b310*/  IABS R5, R4 ;  /* 0x0000000400057213 */ /* 0x000fc80000000000 */
[----:B------:R-:W2:Y:S08]  /*1b320*/  I2F.RP R2, R5 ;  /* 0x0000000500027306 */ /* 0x000eb00000209400 */
[----:B--2---:R-:W2:Y:S02]  /*1b330*/  MUFU.RCP R2, R2 ;  /* 0x0000000200027308 */ /* 0x004ea40000001000 */
[----:B--2---:R-:W-:-:S06]  /*1b340*/  VIADD R2, R2, 0xffffffe ;  /* 0x0ffffffe02027836 */ /* 0x004fcc0000000000 */
[----:B------:R-:W2:Y:S02]  /*1b350*/  F2I.FTZ.U32.TRUNC.NTZ R3, R2 ;  /* 0x0000000200037305 */ /* 0x000ea4000021f000 */
[----:B--2---:R-:W-:-:S04]  /*1b360*/  IMAD.MOV R2, RZ, RZ, -R3 ;  /* 0x000000ffff027224 */ /* 0x004fc800078e0a03 */
[----:B------:R-:W-:Y:S02]  /*1b370*/  IMAD R6, R2, R5, RZ ;  /* 0x0000000502067224 */ /* 0x000fe400078e02ff */
[----:B------:R-:W-:-:S04]  /*1b380*/  IMAD.MOV.U32 R2, RZ, RZ, RZ ;  /* 0x000000ffff027224 */ /* 0x000fc800078e00ff */
[----:B-1----:R-:W-:Y:S01]  /*1b390*/  IMAD.HI.U32 R8, R3, R6, R2 ;  /* 0x0000000603087227 */ /* 0x002fe200078e0002 */
[----:B------:R-:W-:Y:S02]  /*1b3a0*/  IABS R2, R4 ;  /* 0x0000000400027213 */ /* 0x000fe40000000000 */
[----:B------:R-:W-:-:S03]  /*1b3b0*/  IADD3 R6, R4, -0x1, R0 ;  /* 0xffffffff04067810 */ /* 0x000fc60007ffe000 */
[----:B------:R-:W-:Y:S01]  /*1b3c0*/  IMAD.MOV R2, RZ, RZ, -R2 ;  /* 0x000000ffff027224 */ /* 0x000fe200078e0a02 */
[----:B------:R-:W-:Y:S02]  /*1b3d0*/  IABS R3, R6 ;  /* 0x0000000600037213 */ /* 0x000fe40000000000 */
[----:B------:R-:W-:Y:S01]  /*1b3e0*/  LOP3.LUT R6, R6, R4, RZ, 0x3c, !PT ;  /* 0x0000000406067212 */ /* 0x000fe200078e3cff */
[----:B------:R-:W-:Y:S02]  /*1b3f0*/  IMAD.MOV.U32 R7, RZ, RZ, R2 ;  /* 0x000000ffff077224 */ /* 0x000fe400078e0002 */
        /* <DEDUP_REMOVED lines=11> */
.L_x_13336:
[----:B------:R-:W-:Y:S05]  /*1b4b0*/  BSYNC B0 ;  /* 0x0000000000007941 */ /* 0x000fea0003800000 */
.L_x_13335:
        /* <DEDUP_REMOVED lines=16> */
[----:B---3--:R-:W2:Y:S04]  /*1b5c0*/  @P0 ATOMG.E.ADD.STRONG.GPU PT, R2, desc[UR40][R4.64], R2 ;  /* 0x00000002040209a8 */ /* 0x008ea800081ee1e8 */
[----:B--2---:R2:W3:Y:S02]  /*1b5d0*/  SHFL.IDX PT, R2, R2, R0, 0x1f ;  /* 0x00001f0002027589 */ /* 0x0044e400000e0000 */
[----:B--2---:R-:W2:Y:S02]  /*1b5e0*/  S2R R0, SR_LTMASK ;  /* 0x0000000000007919 */ /* 0x004ea40000003900 */
[----:B--2---:R-:W-:-:S06]  /*1b5f0*/  LOP3.LUT R0, R0, UR4, RZ, 0xc0, !PT ;  /* 0x0000000400007c12 */ /* 0x004fcc000f8ec0ff */
[----:B------:R-:W3:Y:S02]  /*1b600*/  POPC R0, R0 ;  /* 0x0000000000007309 */ /* 0x000ee40000000000 */
[----:B---3--:R-:W-:Y:S01]  /*1b610*/  IADD3 R24, R2, UR36, R0 ;  /* 0x0000002402187c10 */ /* 0x008fe2000fffe000 */
[----:B------:R-:W-:Y:S06]  /*1b620*/  BRA `(.L_x_13338) ;  /* 0x0000003800187947 */ /* 0x000fec0003800000 */
.L_x_13337:
        /* <DEDUP_REMOVED lines=20> */
.L_x_13340:
[----:B------:R-:W-:Y:S05]  /*1b770*/  BSYNC B6 ;  /* 0x0000000000067941 */ /* 0x000fea0003800000 */
.L_x_13339:
        /* <DEDUP_REMOVED lines=19> */
[----:B-1----:R-:W-:Y:S02]  /*1b8b0*/  IMAD.MOV.U32 R8, RZ, RZ, 0x70 ;  /* 0x00000070ff087424 */ /* 0x002fe400078e00ff */
[----:B------:R-:W-:Y:S02]  /*1b8c0*/  IMAD.MOV.U32 R12, RZ, RZ, 0x1 ;  /* 0x00000001ff0c7424 */ /* 0x000fe400078e00ff */
[----:B------:R-:W-:-:S07]  /*1b8d0*/  IMAD.MOV.U32 R13, RZ, RZ, RZ ;  /* 0x000000ffff0d7224 */ /* 0x000fce00078e00ff */
[----:B------:R-:W-:-:S07]  /*1b8e0*/  LEPC R20, `(.L_x_13342) ;  /* 0x000000001014794e */ /* 0x000fce0000000000 */
[----:B0-2---:R-:W-:Y:S05]  /*1b8f0*/  CALL.ABS.NOINC R2 ;  /* 0x0000000002007343 */ /* 0x005fea0003c00000 */
.L_x_13342:
[----:B------:R-:W-:Y:S05]  /*1b900*/  BSYNC B6 ;  /* 0x0000000000067941 */ /* 0x000fea0003800000 */
.L_x_13341:
        /* <DEDUP_REMOVED lines=20> */
.L_x_13344:
[----:B------:R-:W-:Y:S05]  /*1ba50*/  BSYNC B6 ;  /* 0x0000000000067941 */ /* 0x000fea0003800000 */
.L_x_13343:
        /* <DEDUP_REMOVED lines=20> */
.L_x_13346:
[----:B------:R-:W-:Y:S05]  /*1bba0*/  BSYNC B6 ;  /* 0x0000000000067941 */ /* 0x000fea0003800000 */
.L_x_13345:
        /* <DEDUP_REMOVED lines=9> */
[----:B------:R-:W-:Y:S01]  /*1bc40*/  ISETP.NE.AND.EX P0, PT, RZ, UR5, PT, P0 ;  /* 0x00000005ff007c0c */ /* 0x000fe2000bf05300 */
[----:B------:R-:W1:Y:S02]  /*1bc50*/  S2R R20, SR_TID.X ;  /* 0x0000000000147919 */ /* 0x000e640000002100 */
[----:B------:R-:W3:Y:S10]  /*1bc60*/  LDL.LU R11, [R1+0x4c] ;  /* 0x00004c00010b7983 */ /* 0x000ef40000300800 */
        /* <DEDUP_REMOVED lines=13> */
[C---:B------:R-:W-:Y:S02]  /*1bd40*/  ISETP.GE.AND P0, PT, R4.reuse, R21, PT ;  /* 0x000000150400720c */ /* 0x040fe40003f06270 */
[----:B------:R-:W-:-:S11]  /*1bd50*/  IADD3 R4, R4, R0, RZ ;  /* 0x0000000004047210 */ /* 0x000fd60007ffe0ff */
[----:B--2---:R-:W0:Y:S01]  /*1bd60*/  @!P0 LDC.64 R2, c[0x0][0x428] ;  /* 0x00010a00ff028b82 */ /* 0x004e220000000a00 */
[----:B-1----:R-:W-:-:S04]  /*1bd70*/  @P1 IMAD.HI.U32 R5, R4, R5, RZ ;  /* 0x0000000504051227 */ /* 0x002fc800078e00ff */
[----:B------:R-:W-:Y:S01]  /*1bd80*/  IMAD.MOV.U32 R0, RZ, RZ, R4 ;  /* 0x000000ffff007224 */ /* 0x000fe200078e0004 */
[----:B---3--:R-:W-:-:S05]  /*1bd90*/  @P1 SHF.R.U32.HI R0, RZ, R6, R5 ;  /* 0x00000006ff001219 */ /* 0x008fca0000011605 */
[----:B------:R-:W-:-:S04]  /*1bda0*/  IMAD.MOV R5, RZ, RZ, -R0 ;  /* 0x000000ffff057224 */ /* 0x000fc800078e0a00 */
[----:B------:R-:W-:Y:S01]  /*1bdb0*/  IMAD R5, R7, R5, R4 ;  /* 0x0000000507057224 */ /* 0x000fe200078e0204 */
[--C-:B------:R-:W-:Y:S01]  /*1bdc0*/  @!P0 SHF.R.S32.HI R7, RZ, 0x1f, R0.reuse ;  /* 0x0000001fff078819 */ /* 0x100fe20000011400 */
[----:B------:R-:W-:Y:S01]  /*1bdd0*/  @!P0 IMAD.MOV.U32 R6, RZ, RZ, R0 ;  /* 0x000000ffff068224 */ /* 0x000fe200078e0000 */
[----:B----4-:R-:W-:-:S05]  /*1bde0*/  SHF.R.S32.HI R8, RZ, 0x1f, R26 ;  /* 0x0000001fff087819 */ /* 0x010fca000001141a */
[-C--:B0-----:R-:W-:Y:S01]  /*1bdf0*/  @!P0 IMAD R4, R8, R2.reuse, RZ ;  /* 0x0000000208048224 */ /* 0x081fe200078e02ff */
[----:B------:R0:W-:Y:S03]  /*1be00*/  STL [R1+0x14], R8 ;  /* 0x0000140801007387 */ /* 0x0001e60000100800 */
[C---:B------:R-:W-:Y:S02]  /*1be10*/  @!P0 IMAD R0, R26.reuse, R3, R4 ;  /* 0x000000031a008224 */ /* 0x040fe400078e0204 */
[----:B------:R-:W2:Y:S01]  /*1be20*/  LDL R4, [R1+0x60] ;  /* 0x0000600001047983 */ /* 0x000ea20000100800 */
[----:B------:R-:W1:Y:S01]  /*1be30*/  S2R R12, SR_TID.X ;  /* 0x00000000000c7919 */ /* 0x000e620000002100 */
[----:B------:R-:W-:Y:S02]  /*1be40*/  @!P0 IMAD.WIDE.U32 R6, R26, R2, R6 ;  /* 0x000000021a068225 */ /* 0x000fe400078e0006 */
[----:B------:R-:W0:Y:S02]  /*1be50*/  @!P0 LDC.64 R2, c[0x0][0x418] ;  /* 0x00010600ff028b82 */ /* 0x000e240000000a00 */
[----:B------:R-:W-:Y:S01]  /*1be60*/  @!P0 IMAD.IADD R0, R7, 0x1, R0 ;  /* 0x0000000107008824 */ /* 0x000fe200078e0200 */
[----:B------:R-:W-:Y:S01]  /*1be70*/  LOP3.LUT R11, R11, 0xfffffff7, RZ, 0xc0, !PT ;  /* 0xfffffff70b0b7812 */ /* 0x000fe200078ec0ff */
[----:B-1----:R-:W-:-:S05]  /*1be80*/  IMAD.SHL.U32 R15, R12, 0x10, RZ ;  /* 0x000000100c0f7824 */ /* 0x002fca00078e00ff */
[----:B------:R-:W-:-:S04]  /*1be90*/  LOP3.LUT R15, R15, 0x10, RZ, 0xc0, !PT ;  /* 0x000000100f0f7812 */ /* 0x000fc800078ec0ff */
[C---:B------:R-:W-:Y:S02]  /*1bea0*/  ISETP.GE.AND P3, PT, R15.reuse, R13, PT ;  /* 0x0000000d0f00720c */ /* 0x040fe40003f66270 */
[C---:B0-----:R-:W-:Y:S02]  /*1beb0*/  @!P0 LEA R8, P1, R6.reuse, R2, 0x2 ;  /* 0x0000000206088211 */ /* 0x041fe400078210ff */
[----:B------:R-:W-:Y:S02]  /*1bec0*/  LOP3.LUT R14, R15, 0x20, RZ, 0xfc, !PT ;  /* 0x000000200f0e7812 */ /* 0x000fe400078efcff */
[----:B------:R-:W-:Y:S02]  /*1bed0*/  @!P0 LEA.HI.X R9, R6, R3, R0, 0x2, P1 ;  /* 0x0000000306098211 */ /* 0x000fe400008f1400 */
[----:B------:R-:W-:Y:S01]  /*1bee0*/  ISETP.GE.AND P1, PT, R14, R13, PT ;  /* 0x0000000d0e00720c */ /* 0x000fe20003f26270 */
[----:B------:R-:W-:-:S04]  /*1bef0*/  IMAD.MOV.U32 R3, RZ, RZ, RZ ;  /* 0x000000ffff037224 */ /* 0x000fc800078e00ff */
[----:B------:R-:W-:Y:S02]  /*1bf00*/  @P3 LOP3.LUT R11, R11, 0x8, RZ, 0xfc, !PT ;  /* 0x000000080b0b3812 */ /* 0x000fe400078efcff */
[----:B------:R-:W-:Y:S01]  /*1bf10*/  LOP3.LUT R12, R15, 0x40, RZ, 0xfc, !PT ;  /* 0x000000400f0c7812 */ /* 0x000fe200078efcff */
[----:B------:R0:W5:Y:S01]  /*1bf20*/  @!P0 LDG.E R3, desc[UR40][R8.64] ;  /* 0x0000002808038981 */ /* 0x000162000c1e1900 */
[----:B------:R-:W-:-:S04]  /*1bf30*/  LOP3.LUT R11, R11, 0xfffffffe, RZ, 0xc0, !PT ;  /* 0xfffffffe0b0b7812 */ /* 0x000fc800078ec0ff */
[----:B------:R-:W-:Y:S02]  /*1bf40*/  LOP3.LUT R11, R11, 0xfffffffb, RZ, 0xc0, !PT ;  /* 0xfffffffb0b0b7812 */ /* 0x000fe400078ec0ff */
[----:B------:R-:W-:Y:S02]  /*1bf50*/  ISETP.GE.AND P0, PT, R12, R13, PT ;  /* 0x0000000d0c00720c */ /* 0x000fe40003f06270 */
[----:B------:R-:W-:Y:S01]  /*1bf60*/  @P1 LOP3.LUT R11, R11, 0x4, RZ, 0xfc, !PT ;  /* 0x000000040b0b1812 */ /* 0x000fe200078efcff */
[----:B------:R-:W-:Y:S01]  /*1bf70*/  UMOV UR4, 0xffffffff ;  /* 0xffffffff00047882 */ /* 0x000fe20000000000 */
[----:B--2---:R-:W-:-:S13]  /*1bf80*/  ISETP.NE.AND P2, PT, R4, 0x3, PT ;  /* 0x000000030400780c */ /* 0x004fda0003f45270 */
[----:B------:R-:W-:-:S04]  /*1bf90*/  @P2 LOP3.LUT R11, R11, 0x1, RZ, 0xfc, !PT ;  /* 0x000000010b0b2812 */ /* 0x000fc800078efcff */
[----:B------:R-:W-:-:S04]  /*1bfa0*/  LOP3.LUT R11, R11, 0xfffffffd, RZ, 0xc0, !PT ;  /* 0xfffffffd0b0b7812 */ /* 0x000fc800078ec0ff */
[----:B------:R-:W-:-:S05]  /*1bfb0*/  @P0 LOP3.LUT R11, R11, 0x2, RZ, 0xfc, !PT ;  /* 0x000000020b0b0812 */ /* 0x000fca00078efcff */
[----:B------:R0:W-:Y:S01]  /*1bfc0*/  STL [R1+0x4c], R11 ;  /* 0x00004c0b01007387 */ /* 0x0001e20000100800 */
[----:B------:R-:W-:Y:S05]  /*1bfd0*/  BRA.DIV UR4, `(.L_x_13347) ;  /* 0x00000052043c7947 */ /* 0x000fea000b800000 */
.L_x_13469:
[----:B------:R-:W-:Y:S05]  /*1bfe0*/  @!P2 BRA `(.L_x_13348) ;  /* 0x000000000004a947 */ /* 0x000fea0003800000 */
[----:B------:R-:W-:Y:S01]  /*1bff0*/  BPT.TRAP 0x1 ;  /* 0x000000040000795c */ /* 0x000fe20000300000 */
.L_x_13348:
[----:B------:R-:W-:Y:S01]  /*1c000*/  IMAD R4, R19, 0x8, R17 ;  /* 0x0000000813047824 */ /* 0x000fe200078e0211 */
[----:B------:R-:W-:Y:S01]  /*1c010*/  SHF.L.U32 R0, R29, 0x1f, RZ ;  /* 0x0000001f1d007819 */ /* 0x000fe200000006ff */
[----:B------:R-:W-:Y:S01]  /*1c020*/  BSSY B0, `(.L_x_13349) ;  /* 0x0000006000007945 */ /* 0x000fe20003800000 */
[----:B------:R-:W-:Y:S02]  /*1c030*/  IADD3 R2, -R20, R21, -R10 ;  /* 0x0000001514027210 */ /* 0x000fe40007ffe90a */
[----:B------:R-:W1:Y:S01]  /*1c040*/  SYNCS.PHASECHK.TRANS64.TRYWAIT P0, [R4+URZ+0x19c80], R0 ;  /* 0x019c8000040075a7 */ /* 0x000e62000800017f */
[----:B------:R2:W-:Y:S01]  /*1c050*/  STL [R1+0x30], R0 ;  /* 0x0000300001007387 */ /* 0x0005e20000100800 */
[----:B------:R-:W-:Y:S01]  /*1c060*/  SHF.R.S32.HI R20, RZ, 0x1f, R5 ;  /* 0x0000001fff147819 */ /* 0x000fe20000011405 */
[----:B-12---:R-:W-:Y:S06]  /*1c070*/  @!P0 BRA `(.L_x_13350) ;  /* 0x0000005000488947 */ /* 0x006fec0003800000 */
.L_x_13470:
[----:B------:R-:W-:Y:S05]  /*1c080*/  BSYNC B0 ;  /* 0x0000000000007941 */ /* 0x000fea0003800000 */
.L_x_13349:
        /* <DEDUP_REMOVED lines=45> */
.L_x_13476:
        /* <DEDUP_REMOVED lines=16> */
.L_x_13352:
        /* <DEDUP_REMOVED lines=11> */
.L_x_13353:
[----:B------:R2:W-:Y:S01]  /*1c510*/  SYNCS.ARRIVE.TRANS64.A1T0 RZ, [R4+URZ+0x19c70], RZ ;  /* 0x019c70ff04ff79a7 */ /* 0x0005e2000810003f */
[----:B------:R-:W-:Y:S05]  /*1c520*/  @!P4 BRA `(.L_x_13354) ;  /* 0x000000000004c947 */ /* 0x000fea0003800000 */
[----:B------:R-:W-:Y:S01]  /*1c530*/  BPT.TRAP 0x1 ;  /* 0x000000040000795c */ /* 0x000fe20000300000 */
.L_x_13354:
[----:B------:R-:W3:Y:S01]  /*1c540*/  LDL R2, [R1+0x30] ;  /* 0x0000300001027983 */ /* 0x000ee20000100800 */
[----:B------:R-:W-:Y:S01]  /*1c550*/  BSSY B0, `(.L_x_13355) ;  /* 0x0000003000007945 */ /* 0x000fe20003800000 */
[----:B---3--:R-:W3:Y:S03]  /*1c560*/  SYNCS.PHASECHK.TRANS64.TRYWAIT P0, [R4+URZ+0x19c40], R2 ;  /* 0x019c4002040075a7 */ /* 0x008ee6000800017f */
[----:B---3--:R-:W-:Y:S05]  /*1c570*/  @!P0 BRA `(.L_x_13356) ;  /* 0x0000005000048947 */ /* 0x008fea0003800000 */
.L_x_13477:
[----:B------:R-:W-:Y:S05]  /*1c580*/  BSYNC B0 ;  /* 0x0000000000007941 */ /* 0x000fea0003800000 */
.L_x_13355:
        /* <DEDUP_REMOVED lines=12> */
[----:B------:R-:W-:Y:S01]  /*1c650*/  ULDC.64 UR4, c[0x0][0x308] ;  /* 0x0000c20000047ab9 */ /* 0x000fe20000000a00 */
[----:B---3--:R-:W-:Y:S02]  /*1c660*/  IMAD.MOV.U32 R2, RZ, RZ, R6 ;  /* 0x000000ffff027224 */ /* 0x008fe400078e0006 */
[----:B------:R-:W-:Y:S02]  /*1c670*/  IMAD.IADD R3, R7, 0x1, R3 ;  /* 0x0000000107037824 */ /* 0x000fe400078e0203 */
[----:B------:R-:W-:Y:S01]  /*1c680*/  IMAD.WIDE.U32 R2, R16, UR4, R2 ;  /* 0x0000000410027c25 */ /* 0x000fe2000f8e0002 */
[----:B------:R-:W-:Y:S01]  /*1c690*/  UMOV UR4, 0xffffffff ;  /* 0xffffffff00047882 */ /* 0x000fe20000000000 */
[C---:B0-----:R-:W-:Y:S02]  /*1c6a0*/  SHF.L.U32 R10, R8.reuse, 0x4, RZ ;  /* 0x00000004080a7819 */ /* 0x041fe400000006ff */
[----:B------:R-:W-:Y:S01]  /*1c6b0*/  IMAD.SHL.U32 R8, R8, 0x10, RZ ;  /* 0x0000001008087824 */ /* 0x000fe200078e00ff */
[----:B------:R-:W-:Y:S01]  /*1c6c0*/  IADD3 R5, P0, R2, UR6, RZ ;  /* 0x0000000602057c10 */ /* 0x000fe2000ff1e0ff */
[----:B------:R-:W-:Y:S01]  /*1c6d0*/  IMAD R6, R16, UR5, R3 ;  /* 0x0000000510067c24 */ /* 0x000fe2000f8e0203 */
[----:B------:R-:W-:-:S02]  /*1c6e0*/  LOP3.LUT R10, R10, 0x10, RZ, 0xc0, !PT ;  /* 0x000000100a0a7812 */ /* 0x000fc400078ec0ff */
[----:B------:R-:W-:Y:S02]  /*1c6f0*/  LOP3.LUT R8, R8, 0x10, RZ, 0xc0, !PT ;  /* 0x0000001008087812 */ /* 0x000fe400078ec0ff */
[C---:B------:R-:W-:Y:S02]  /*1c700*/  LOP3.LUT R11, R10.reuse, 0x40, RZ, 0xfc, !PT ;  /* 0x000000400a0b7812 */ /* 0x040fe400078efcff */
[----:B------:R-:W-:Y:S02]  /*1c710*/  LOP3.LUT R10, R10, 0x20, RZ, 0xfc, !PT ;  /* 0x000000200a0a7812 */ /* 0x000fe400078efcff */
[----:B------:R-:W-:Y:S02]  /*1c720*/  IADD3.X R6, R6, UR7, RZ, P0, !PT ;  /* 0x0000000706067c10 */ /* 0x000fe400087fe4ff */
[-C--:B----4-:R-:W-:Y:S02]  /*1c730*/  ISETP.GE.AND P2, PT, R11, R9.reuse, PT ;  /* 0x000000090b00720c */ /* 0x090fe40003f46270 */
[----:B------:R-:W-:-:S02]  /*1c740*/  ISETP.GE.AND P4, PT, R10, R9, PT ;  /* 0x000000090a00720c */ /* 0x000fc40003f86270 */
        /* <DEDUP_REMOVED lines=14> */
.L_x_13483:
        /* <DEDUP_REMOVED lines=13> */
.L_x_13358:
[----:B------:R-:W-:Y:S02]  /*1c900*/  PLOP3.LUT P1, PT, P1, P0, PT, 0xa2, 0x0 ;  /* 0x000000000000781c */ /* 0x000fe40000f21472 */
[----:B------:R-:W-:-:S08]  /*1c910*/  @P0 R2UR P1, UR4, R4 ;  /* 0x00000000040402ca */ /* 0x000fd00000020000 */
[----:B------:R-:W-:-:S05]  /*1c920*/  @P0 PLOP3.LUT P0, PT, P1, PT, PT, 0x80, 0x0 ;  /* 0x000000000000081c */ /* 0x000fca0000f0f070 */
[----:B------:R-:W-:Y:S01]  /*1c930*/  @!P1 SYNCS.ARRIVE.TRANS64.RED.A0T1 RZ, [UR4+0x19c30], RZ ;  /* 0x019c30ffffff99a7 */ /* 0x000fe20008200404 */
[----:B------:R-:W-:Y:S07]  /*1c940*/  @!P1 ARRIVES.LDGSTSBAR.64.TRANSCNT [UR4+0x19c30] ;  /* 0x019c3000ff0099b0 */ /* 0x000fee0008000a84 */
[----:B------:R-:W-:Y:S05]  /*1c950*/  @P0 BRA.U.ANY `(.L_x_13358) ;  /* 0xfffffffd00e80947 */ /* 0x000fea000393ffff */
[----:B------:R-:W-:Y:S01]  /*1c960*/  NOP ;  /* 0x0000000000007918 */ /* 0x000fe20000000000 */
[----:B0-----:R-:W3:Y:S02]  /*1c970*/  LDL R0, [R1+0x60] ;  /* 0x0000600001007983 */ /* 0x001ee40000100800 */
[----:B---3--:R-:W-:-:S13]  /*1c980*/  ISETP.NE.AND P2, PT, R0, 0x3, PT ;  /* 0x000000030000780c */ /* 0x008fda0003f45270 */
[----:B------:R-:W-:Y:S05]  /*1c990*/  @!P2 BRA `(.L_x_13359) ;  /* 0x000000000004a947 */ /* 0x000fea0003800000 */
[----:B------:R-:W-:Y:S01]  /*1c9a0*/  BPT.TRAP 0x1 ;  /* 0x000000040000795c */ /* 0x000fe20000300000 */
.L_x_13359:
        /* <DEDUP_REMOVED lines=39> */
.L_x_13361:
[----:B------:R-:W-:Y:S05]  /*1cc20*/  BSYNC B6 ;  /* 0x0000000000067941 */ /* 0x000fea0003800000 */
.L_x_13360:
        /* <DEDUP_REMOVED lines=21> */
[----:B------:R-:W-:-:S04]  /*1cd80*/  ULDC.64 UR6, c[0x0][0x2c8] ;  /* 0x0000b20000067ab9 */ /* 0x000fc80000000a00 */
[----:B------:R-:W-:Y:S01]  /*1cd90*/  IADD3 R3, R3, R0, RZ ;  /* 0x0000000003037210 */ /* 0x000fe20007ffe0ff */
        /* <DEDUP_REMOVED lines=81> */
.L_x_13490:
        /* <DEDUP_REMOVED lines=12> */
.L_x_13364:
[----:B------:R-:W-:Y:S05]  /*1d370*/  BSYNC B0 ;  /* 0x0000000000007941 */ /* 0x000fea0003800000 */
.L_x_13363:
[----:B------:R-:W-:Y:S01]  /*1d380*/  NOP ;  /* 0x0000000000007918 */ /* 0x000fe20000000000 */
[----:B------:R-:W-:-:S13]  /*1d390*/  PLOP3.LUT P0, PT, PT, PT, PT, 0x80, 0x0 ;  /* 0x000000000000781c */ /* 0x000fda0003f0f070 */
.L_x_13365:
        /* <DEDUP_REMOVED lines=18> */
.L_x_13491:
[----:B------:R-:W-:Y:S05]  /*1d4c0*/  BSYNC B0 ;  /* 0x0000000000007941 */ /* 0x000fea0003800000 */
.L_x_13366:
[----:B-1----:R-:W3:Y:S04]  /*1d4d0*/  LDL.LU R3, [R1+0x40] ;  /* 0x0000400001037983 */ /* 0x002ee80000300800 */
[----:B------:R-:W4:Y:S01]  /*1d4e0*/  LDL R2, [R1+0xc] ;  /* 0x00000c0001027983 */ /* 0x000f220000100800 */
[----:B---3--:R-:W-:-:S05]  /*1d4f0*/  VIADD R20, R3, 0xfffffffe ;  /* 0xfffffffe03147836 */ /* 0x008fca0000000000 */
[----:B----4-:R-:W-:-:S13]  /*1d500*/  ISETP.GE.AND P0, PT, R20, R2, PT ;  /* 0x000000021400720c */ /* 0x010fda0003f06270 */
[----:B------:R-:W-:Y:S05]  /*1d510*/  @!P0 BRA `(.L_x_13368) ;  /* 0x00000010007c8947 */ /* 0x000fea0003800000 */
[----:B0-----:R-:W-:Y:S01]  /*1d520*/  MOV R4, R19 ;  /* 0x0000001300047202 */ /* 0x001fe20000000f00 */
[----:B------:R-:W-:-:S07]  /*1d530*/  IMAD.MOV.U32 R5, RZ, RZ, R29 ;  /* 0x000000ffff057224 */ /* 0x000fce00078e001d */
.L_x_13388:
[----:B---3--:R-:W3:Y:S01]  /*1d540*/  LDL R7, [R1+0x10] ;  /* 0x0000100001077983 */ /* 0x008ee20000100800 */
[----:B0-----:R-:W0:Y:S03]  /*1d550*/  LDC R8, c[0x0][0x430] ;  /* 0x00010c00ff087b82 */ /* 0x001e260000000800 */
[----:B------:R-:W4:Y:S01]  /*1d560*/  LDL R9, [R1+0x14] ;  /* 0x0000140001097983 */ /* 0x000f220000100800 */
[----:B------:R-:W2:Y:S03]  /*1d570*/  S2R R2, SR_TID.X ;  /* 0x0000000000027919 */ /* 0x000ea60000002100 */
[----:B------:R-:W5:Y:S04]  /*1d580*/  LDL R10, [R1+0x60] ;  /* 0x00006000010a7983 */ /* 0x000f680000100800 */
        /* <DEDUP_REMOVED lines=26> */
[----:B-----5:R-:W-:Y:S01]  /*1d730*/  ISETP.NE.AND P2, PT, R10, 0x3, PT ;  /* 0x000000030a00780c */ /* 0x020fe20003f45270 */
[----:B------:R-:W-:Y:S02]  /*1d740*/  VIADD R19, R4, 0x1 ;  /* 0x0000000104137836 */ /* 0x000fe40000000000 */
[----:B------:R-:W-:-:S03]  /*1d750*/  IMAD.MOV.U32 R0, RZ, RZ, R20 ;  /* 0x000000ffff007224 */ /* 0x000fc600078e0014 */
[----:B------:R-:W-:-:S04]  /*1d760*/  ISETP.NE.AND P0, PT, R19, 0x2, PT ;  /* 0x000000021300780c */ /* 0x000fc80003f05270 */
[----:B------:R-:W-:Y:S01]  /*1d770*/  SEL R29, RZ, 0x1, P0 ;  /* 0x00000001ff1d7807 */ /* 0x000fe20000000000 */
[----:B------:R-:W-:Y:S01]  /*1d780*/  VIADD R20, R20, 0xffffffff ;  /* 0xffffffff14147836 */ /* 0x000fe20000000000 */
[----:B------:R-:W-:Y:S02]  /*1d790*/  ISETP.GT.AND P1, PT, R0, R11, PT ;  /* 0x0000000b0000720c */ /* 0x000fe40003f24270 */
[----:B------:R-:W-:Y:S02]  /*1d7a0*/  SEL R19, R19, RZ, P0 ;  /* 0x000000ff13137207 */ /* 0x000fe40000000000 */
[----:B------:R-:W-:Y:S02]  /*1d7b0*/  LOP3.LUT R29, R5, R29, RZ, 0x3c, !PT ;  /* 0x0000001d051d7212 */ /* 0x000fe400078e3cff */
[----:B--2---:R-:W-:Y:S01]  /*1d7c0*/  SHF.R.S32.HI R18, RZ, 0x1f, R8 ;  /* 0x0000001fff127819 */ /* 0x004fe20000011408 */
[----:B------:R-:W-:Y:S06]  /*1d7d0*/  @!P2 BRA `(.L_x_13369) ;  /* 0x000000000004a947 */ /* 0x000fec0003800000 */
[----:B------:R-:W-:Y:S01]  /*1d7e0*/  BPT.TRAP 0x1 ;  /* 0x000000040000795c */ /* 0x000fe20000300000 */
.L_x_13369:
[----:B------:R-:W-:Y:S01]  /*1d7f0*/  IMAD R0, R19, 0x8, R17 ;  /* 0x0000000813007824 */ /* 0x000fe200078e0211 */
[----:B------:R-:W-:Y:S01]  /*1d800*/  SHF.L.U32 R10, R29, 0x1f, RZ ;  /* 0x0000001f1d0a7819 */ /* 0x000fe200000006ff */
[----:B------:R-:W-:Y:S01]  /*1d810*/  BSSY B0, `(.L_x_13370) ;  /* 0x0000004000007945 */ /* 0x000fe20003800000 */
[----:B------:R-:W-:Y:S02]  /*1d820*/  SHF.R.S32.HI R9, RZ, 0x1f, R7 ;  /* 0x0000001fff097819 */ /* 0x000fe40000011407 */
[----:B------:R-:W0:Y:S02]  /*1d830*/  SYNCS.PHASECHK.TRANS64.TRYWAIT P0, [R0+URZ+0x19c80], R10 ;  /* 0x019c800a000075a7 */ /* 0x000e24000800017f */
[----:B0-----:R-:W-:Y:S05]  /*1d840*/  @!P0 BRA `(.L_x_13371) ;  /* 0x0000004400108947 */ /* 0x001fea0003800000 */
.L_x_13492:
[----:B------:R-:W-:Y:S05]  /*1d850*/  BSYNC B0 ;  /* 0x0000000000007941 */ /* 0x000fea0003800000 */
.L_x_13370:
        /* <DEDUP_REMOVED lines=38> */
[----:B--2---:R-:W-:-:S05]  /*1dac0*/  IADD3 R2, P0, R11, R2, RZ ;  /* 0x000000020b027210 */ /* 0x004fca0007f1e0ff */
[----:B-1----:R-:W-:-:S05]  /*1dad0*/  IMAD.X R3, RZ, RZ, R3, P0 ;  /* 0x000000ffff037224 */ /* 0x002fca00000e0603 */
[----:B------:R-:W-:Y:S04]  /*1dae0*/  LDGSTS.E.BYPASS.LTC128B.128 [R6+0x9000], desc[UR40][R2.64], !P4 ;  /* 0x0900000002067fae */ /* 0x000fe8000e101d68 */
[----:B------:R-:W-:Y:S04]  /*1daf0*/  LDGSTS.E.BYPASS.LTC128B.128 [R6+0xa000], desc[UR40][R2.64+0x20], !P3 ;  /* 0x0a00002002067fae */ /* 0x000fe8000d901d68 */
[----:B------:R1:W-:Y:S04]  /*1db00*/  LDGSTS.E.BYPASS.LTC128B.128 [R6+0xb000], desc[UR40][R2.64+0x40], !P2 ;  /* 0x0b00004002067fae */ /* 0x0003e8000d101d68 */
[----:B-1-3--:R1:W2:Y:S02]  /*1db10*/  SHFL.IDX PT, R2, R25, 0x1, 0x1e1f ;  /* 0x003e1f0019027f89 */ /* 0x00a2a400000e0000 */
.L_x_13498:
[----:B------:R-:W3:Y:S02]  /*1db20*/  S2R R3, SR_TID.X ;  /* 0x0000000000037919 */ /* 0x000ee40000002100 */
[----:B---3--:R-:W-:-:S04]  /*1db30*/  SHF.L.U32 R3, R3, 0x4, RZ ;  /* 0x0000000403037819 */ /* 0x008fc800000006ff */
        /* <DEDUP_REMOVED lines=11> */
.L_x_13373:
        /* <DEDUP_REMOVED lines=11> */
.L_x_13374:
[----:B------:R2:W-:Y:S01]  /*1dca0*/  SYNCS.ARRIVE.TRANS64.A1T0 RZ, [R0+URZ+0x19c70], RZ ;  /* 0x019c70ff00ff79a7 */ /* 0x0005e2000810003f */
[----:B------:R-:W-:Y:S05]  /*1dcb0*/  @!P3 BRA `(.L_x_13375) ;  /* 0x000000000004b947 */ /* 0x000fea0003800000 */
[----:B------:R-:W-:Y:S01]  /*1dcc0*/  BPT.TRAP 0x1 ;  /* 0x000000040000795c */ /* 0x000fe20000300000 */
.L_x_13375:
[----:B------:R-:W3:Y:S01]  /*1dcd0*/  SYNCS.PHASECHK.TRANS64.TRYWAIT P0, [R0+URZ+0x19c40], R10 ;  /* 0x019c400a000075a7 */ /* 0x000ee2000800017f */
[----:B------:R-:W-:Y:S04]  /*1dce0*/  BSSY B0, `(.L_x_13376) ;  /* 0x0000002000007945 */ /* 0x000fe80003800000 */
[----:B---3--:R-:W-:Y:S05]  /*1dcf0*/  @!P0 BRA `(.L_x_13377) ;  /* 0x0000004000a48947 */ /* 0x008fea0003800000 */
.L_x_13499:
[----:B------:R-:W-:Y:S05]  /*1dd00*/  BSYNC B0 ;  /* 0x0000000000007941 */ /* 0x000fea0003800000 */
.L_x_13376:
        /* <DEDUP_REMOVED lines=38> */
.L_x_13505:
        /* <DEDUP_REMOVED lines=10> */
.L_x_13379:
[----:B------:R-:W-:Y:S02]  /*1e010*/  PLOP3.LUT P2, PT, P2, P0, PT, 0xa2, 0x0 ;  /* 0x000000000000781c */ /* 0x000fe40001741472 */
[----:B------:R-:W-:-:S08]  /*1e020*/  @P0 R2UR P2, UR4, R0 ;  /* 0x00000000000402ca */ /* 0x000fd00000040000 */
[----:B------:R-:W-:-:S05]  /*1e030*/  @P0 PLOP3.LUT P0, PT, P2, PT, PT, 0x80, 0x0 ;  /* 0x000000000000081c */ /* 0x000fca000170f070 */
[----:B------:R-:W-:Y:S01]  /*1e040*/  @!P2 SYNCS.ARRIVE.TRANS64.RED.A0T1 RZ, [UR4+0x19c30], RZ ;  /* 0x019c30ffffffa9a7 */ /* 0x000fe20008200404 */
[----:B------:R-:W-:Y:S07]  /*1e050*/  @!P2 ARRIVES.LDGSTSBAR.64.TRANSCNT [UR4+0x19c30] ;  /* 0x019c3000ff00a9b0 */ /* 0x000fee0008000a84 */
[----:B------:R-:W-:Y:S05]  /*1e060*/  @P0 BRA.U.ANY `(.L_x_13379) ;  /* 0xfffffffd00e80947 */ /* 0x000fea000393ffff */
[----:B------:R-:W-:Y:S01]  /*1e070*/  NOP ;  /* 0x0000000000007918 */ /* 0x000fe20000000000 */
[----:B0-----:R-:W5:Y:S02]  /*1e080*/  LDL R2, [R1+0x60] ;  /* 0x0000600001027983 */ /* 0x001f640000100800 */
[----:B-----5:R-:W-:-:S13]  /*1e090*/  ISETP.NE.AND P3, PT, R2, 0x3, PT ;  /* 0x000000030200780c */ /* 0x020fda0003f65270 */
[----:B------:R-:W-:Y:S05]  /*1e0a0*/  @!P3 BRA `(.L_x_13380) ;  /* 0x000000000004b947 */ /* 0x000fea0003800000 */
[----:B------:R-:W-:Y:S01]  /*1e0b0*/  BPT.TRAP 0x1 ;  /* 0x000000040000795c */ /* 0x000fe20000300000 */
.L_x_13380:
[----:B------:R-:W5:Y:S01]  /*1e0c0*/  LDL R2, [R1+0x50] ;  /* 0x0000500001027983 */ /* 0x000f620000100800 */
[----:B------:R0:W-:Y:S01]  /*1e0d0*/  SYNCS.ARRIVE.TRANS64.A1T0 RZ, [R0+URZ+0x19c30], RZ ;  /* 0x019c30ff00ff79a7 */ /* 0x0001e2000810003f */
[----:B-----5:R-:W-:-:S13]  /*1e0e0*/  ISETP.NE.AND P0, PT, R2, 0x3, PT ;  /* 0x000000030200780c */ /* 0x020fda0003f05270 */
[----:B0-----:R-:W-:Y:S05]  /*1e0f0*/  @!P0 BRA `(.L_x_13381) ;  /* 0x0000000000048947 */ /* 0x001fea0003800000 */
[----:B------:R-:W-:Y:S01]  /*1e100*/  BPT.TRAP 0x1 ;  /* 0x000000040000795c */ /* 0x000fe20000300000 */
.L_x_13381:
[----:B--23--:R-:W-:Y:S01]  /*1e110*/  LOP3.LUT R0, R5, 0x1, RZ, 0x3c, !PT ;  /* 0x0000000105007812 */ /* 0x00cfe200078e3cff */
[----:B------:R-:W-:Y:S01]  /*1e120*/  IMAD R2, R4, 0x8, R17 ;  /* 0x0000000804027824 */ /* 0x000fe200078e0211 */
[----:B------:R-:W-:Y:S02]  /*1e130*/  BSSY B0, `(.L_x_13382) ;  /* 0x0000004000007945 */ /* 0x000fe40003800000 */
[----:B------:R-:W-:-:S04]  /*1e140*/  SHF.L.U32 R0, R0, 0x1f, RZ ;  /* 0x0000001f00007819 */ /* 0x000fc800000006ff */
[----:B------:R-:W0:Y:S02]  /*1e150*/  SYNCS.PHASECHK.TRANS64.TRYWAIT P2, [R2+URZ+0x19c70], R0 ;  /* 0x019c7000020075a7 */ /* 0x000e24000804017f */
[----:B0-----:R-:W-:Y:S05]  /*1e160*/  @!P2 BRA `(.L_x_13383) ;  /* 0x000000400034a947 */ /* 0x001fea0003800000 */
.L_x_13506:
[----:B------:R-:W-:Y:S05]  /*1e170*/  BSYNC B0 ;  /* 0x0000000000007941 */ /* 0x000fea0003800000 */
.L_x_13382:
[----:B------:R-:W2:Y:S02]  /*1e180*/  LDL R3, [R1+0x60] ;  /* 0x0000600001037983 */ /* 0x000ea40000100800 */
[----:B--2---:R-:W-:-:S13]  /*1e190*/  ISETP.NE.AND P2, PT, R3, 0x3, PT ;  /* 0x000000030300780c */ /* 0x004fda0003f45270 */
[----:B------:R-:W-:Y:S05]  /*1e1a0*/  @!P2 BRA `(.L_x_13384) ;  /* 0x000000000004a947 */ /* 0x000fea0003800000 */
[----:B------:R-:W-:Y:S01]  /*1e1b0*/  BPT.TRAP 0x1 ;  /* 0x000000040000795c */ /* 0x000fe20000300000 */
.L_x_13384:
[----:B------:R-:W-:Y:S01]  /*1e1c0*/  SHF.L.U32 R3, R5, 0x1f, RZ ;  /* 0x0000001f05037819 */ /* 0x000fe200000006ff */
[----:B0-----:R-:W-:-:S03]  /*1e1d0*/  IMAD R0, R4, 0x3000, RZ ;  /* 0x0000300004007824 */ /* 0x001fc600078e02ff */
[----:B------:R-:W0:Y:S02]  /*1e1e0*/  SYNCS.PHASECHK.TRANS64.TRYWAIT P2, [R2+URZ+0x19c60], R3 ;  /* 0x019c6003020075a7 */ /* 0x000e24000804017f */
[----:B0-----:R-:W-:Y:S05]  /*1e1f0*/  @!P2 BRA `(.L_x_13385) ;  /* 0x000000400024a947 */ /* 0x001fea0003800000 */
.L_x_13507:
[----:B------:R-:W2:Y:S04]  /*1e200*/  LDL R13, [R1] ;  /* 0x00000000010d7983 */ /* 0x000ea80000100800 */
[----:B------:R-:W3:Y:S01]  /*1e210*/  LDL R14, [R1+0x1c] ;  /* 0x00001c00010e7983 */ /* 0x000ee20000100800 */
[----:B0-----:R-:W-:Y:S01]  /*1e220*/  LOP3.LUT R3, R0, R23, RZ, 0xfc, !PT ;  /* 0x0000001700037212 */ /* 0x001fe200078efcff */
[----:B------:R-:W-:Y:S05]  /*1e230*/  WARPSYNC.ALL ;  /* 0x0000000000007948 */ /* 0x000fea0003800000 */
[----:B------:R-:W-:Y:S01]  /*1e240*/  IMAD.IADD R3, R17, 0x1, R3 ;  /* 0x0000000111037824 */ /* 0x000fe200078e0203 */
[----:B------:R-:W5:Y:S04]  /*1e250*/  LDL R12, [R1+0x60] ;  /* 0x00006000010c7983 */ /* 0x000f680000100800 */
[----:B----4-:R-:W0:Y:S02]  /*1e260*/  LDSM.16.MT88.4 R4, [R3+0x9000] ;  /* 0x009000000304783b */ /* 0x010e240000004200 */
[----:B0-----:R-:W-:-:S02]  /*1e270*/  PRMT R8, R4, 0x6420, R5 ;  /* 0x0000642004087816 */ /* 0x001fc40000000005 */
[----:B------:R-:W-:Y:S02]  /*1e280*/  PRMT R9, R4, 0x7531, R5 ;  /* 0x0000753104097816 */ /* 0x000fe40000000005 */
[C-C-:B------:R-:W-:Y:S02]  /*1e290*/  PRMT R10, R6.reuse, 0x6420, R7.reuse ;  /* 0x00006420060a7816 */ /* 0x140fe40000000007 */
[----:B------:R-:W-:Y:S02]  /*1e2a0*/  PRMT R11, R6, 0x7531, R7 ;  /* 0x00007531060b7816 */ /* 0x000fe40000000007 */
[----:B--2---:R-:W-:-:S05]  /*1e2b0*/  LOP3.LUT R3, R0, R13, RZ, 0xfc, !PT ;  /* 0x0000000d00037212 */ /* 0x004fca00078efcff */
[----:B------:R-:W-:-:S05]  /*1e2c0*/  IMAD.IADD R3, R22, 0x1, R3 ;  /* 0x0000000116037824 */ /* 0x000fca00078e0203 */
[----:B------:R0:W-:Y:S01]  /*1e2d0*/  STSM.16.M88.4 [R3], R8 ;  /* 0x0000000803007844 */ /* 0x0001e20000000200 */
[----:B-----5:R-:W-:Y:S01]  /*1e2e0*/  ISETP.NE.AND P2, PT, R12, 0x3, PT ;  /* 0x000000030c00780c */ /* 0x020fe20003f45270 */
        /* <DEDUP_REMOVED lines=55> */
.L_x_13386:
[----:B--2---:R2:W-:Y:S01]  /*1e660*/  SYNCS.ARRIVE.TRANS64.A1T0 RZ, [R2+URZ+0x19c50], RZ ;  /* 0x019c50ff02ff79a7 */ /* 0x0045e2000810003f */
[----:B------:R-:W-:Y:S06]  /*1e670*/  BAR.SYNC.DEFER_BLOCKING 0x2, 0x80 ;  /* 0x0082000000007b1d */ /* 0x000fec0000010000 */
[----:B------:R-:W-:Y:S05]  /*1e680*/  @!P0 BRA `(.L_x_13387) ;  /* 0x0000000000048947 */ /* 0x000fea0003800000 */
[----:B------:R-:W-:Y:S01]  /*1e690*/  BPT.TRAP 0x1 ;  /* 0x000000040000795c */ /* 0x000fe20000300000 */
.L_x_13387:
[----:B------:R-:W3:Y:S01]  /*1e6a0*/  LDL R0, [R1+0x18] ;  /* 0x0000180001007983 */ /* 0x000ee20000100800 */
[----:B--2---:R-:W-:Y:S01]  /*1e6b0*/  IADD3 R2, R2, 0x19c80, RZ ;  /* 0x00019c8002027810 */ /* 0x004fe20007ffe0ff */
[----:B------:R-:W-:Y:S02]  /*1e6c0*/  IMAD.MOV.U32 R4, RZ, RZ, R19 ;  /* 0x000000ffff047224 */ /* 0x000fe400078e0013 */
[----:B------:R-:W-:Y:S01]  /*1e6d0*/  IMAD.MOV.U32 R5, RZ, RZ, R29 ;  /* 0x000000ffff057224 */ /* 0x000fe200078e001d */
[----:B---3--:R-:W-:-:S04]  /*1e6e0*/  PRMT R2, R0, 0x654, R2 ;  /* 0x0000065400027816 */ /* 0x008fc80000000002 */
[----:B------:R3:W-:Y:S01]  /*1e6f0*/  SYNCS.ARRIVE.TRANS64.RED.A1T0 RZ, [R2+URZ], RZ ;  /* 0x000000ff02ff79a7 */ /* 0x0007e2000810043f */
[----:B------:R-:W-:Y:S05]  /*1e700*/  @P1 BRA `(.L_x_13388) ;  /* 0xffffffec008c1947 */ /* 0x000fea000383ffff */
.L_x_13368:
[----:B--2---:R-:W3:Y:S02]  /*1e710*/  S2R R0, SR_TID.X ;  /* 0x0000000000007919 */ /* 0x004ee40000002100 */
[----:B---3--:R-:W-:Y:S02]  /*1e720*/  LOP3.LUT R2, R0, 0x7f, RZ, 0xc0, !PT ;  /* 0x0000007f00027812 */ /* 0x008fe400078ec0ff */
[----:B------:R-:W2:Y:S01]  /*1e730*/  LDL R0, [R1+0x50] ;  /* 0x0000500001007983 */ /* 0x000ea20000100800 */
[----:B------:R-:W-:Y:S01]  /*1e740*/  BSSY B0, `(.L_x_13389) ;  /* 0x0000010000007945 */ /* 0x000fe20003800000 */
[----:B------:R-:W-:Y:S02]  /*1e750*/  ISETP.NE.AND P1, PT, R2, RZ, PT ;  /* 0x000000ff0200720c */ /* 0x000fe40003f25270 */
[----:B--2---:R-:W-:-:S11]  /*1e760*/  ISETP.NE.AND P0, PT, R0, 0x3, PT ;  /* 0x000000030000780c */ /* 0x004fd60003f05270 */
[----:B------:R-:W-:Y:S05]  /*1e770*/  @P1 BRA `(.L_x_13390) ;  /* 0x0000000000301947 */ /* 0x000fea0003800000 */
[----:B------:R-:W2:Y:S01]  /*1e780*/  S2R R2, SR_LANEID ;  /* 0x0000000000027919 */ /* 0x000ea20000000000 */
[----:B------:R-:W-:Y:S01]  /*1e790*/  VOTEU.ANY UR4, UPT, PT ;  /* 0x0000000000047886 */ /* 0x000fe200038e0100 */
[----:B0-----:R-:W0:Y:S01]  /*1e7a0*/  LDC.64 R4, c[0x0][0xc60] ;  /* 0x00031800ff047b82 */ /* 0x001e220000000a00 */
[----:B------:R-:W2:Y:S02]  /*1e7b0*/  FLO.U32 R0, UR4 ;  /* 0x0000000400007d00 */ /* 0x000ea400080e0000 */
[----:B--2---:R-:W-:-:S06]  /*1e7c0*/  ISETP.EQ.U32.AND P1, PT, R0, R2, PT ;  /* 0x000000020000720c */ /* 0x004fcc0003f22070 */
[----:B------:R-:W0:Y:S07]  /*1e7d0*/  POPC R2, UR4 ;  /* 0x0000000400027d09 */ /* 0x000e2e0008000000 */
[----:B0-----:R-:W2:Y:S04]  /*1e7e0*/  @P1 ATOMG.E.ADD.STRONG.GPU PT, R2, desc[UR40][R4.64], R2 ;  /* 0x00000002040219a8 */ /* 0x001ea800081ee1e8 */
[----:B--2---:R0:W2:Y:S02]  /*1e7f0*/  SHFL.IDX PT, R2, R2, R0, 0x1f ;  /* 0x00001f0002027589 */ /* 0x0040a400000e0000 */
[----:B0-----:R-:W0:Y:S02]  /*1e800*/  S2R R0, SR_LTMASK ;  /* 0x0000000000007919 */ /* 0x001e240000003900 */
[----:B0-----:R-:W-:-:S06]  /*1e810*/  LOP3.LUT R0, R0, UR4, RZ, 0xc0, !PT ;  /* 0x0000000400007c12 */ /* 0x001fcc000f8ec0ff */
[----:B------:R-:W2:Y:S02]  /*1e820*/  POPC R0, R0 ;  /* 0x0000000000007309 */ /* 0x000ea40000000000 */
[----:B--2---:R-:W-:-:S07]  /*1e830*/  IADD3 R24, R2, UR36, R0 ;  /* 0x0000002402187c10 */ /* 0x004fce000fffe000 */
.L_x_13390:
[----:B------:R-:W-:Y:S05]  /*1e840*/  BSYNC B0 ;  /* 0x0000000000007941 */ /* 0x000fea0003800000 */
.L_x_13389:
[----:B------:R-:W-:Y:S05]  /*1e850*/  @!P0 BRA `(.L_x_13391) ;  /* 0x0000000000048947 */ /* 0x000fea0003800000 */
[----:B------:R-:W-:Y:S01]  /*1e860*/  BPT.TRAP 0x1 ;  /* 0x000000040000795c */ /* 0x000fe20000300000 */
.L_x_13391:
[----:B------:R-:W-:Y:S01]  /*1e870*/  LOP3.LUT R2, R29, 0x1, RZ, 0x3c, !PT ;  /* 0x000000011d027812 */ /* 0x000fe200078e3cff */
[----:B------:R-:W-:Y:S01]  /*1e880*/  IMAD R0, R19, 0x8, R17 ;  /* 0x0000000813007824 */ /* 0x000fe200078e0211 */
[----:B------:R-:W-:Y:S02]  /*1e890*/  BSSY B0, `(.L_x_13392) ;  /* 0x0000004000007945 */ /* 0x000fe40003800000 */
[----:B------:R-:W-:-:S04]  /*1e8a0*/  SHF.L.U32 R2, R2, 0x1f, RZ ;  /* 0x0000001f02027819 */ /* 0x000fc800000006ff */
[----:B------:R-:W2:Y:S02]  /*1e8b0*/  SYNCS.PHASECHK.TRANS64.TRYWAIT P1, [R0+URZ+0x19c70], R2 ;  /* 0x019c7002000075a7 */ /* 0x000ea4000802017f */
[----:B--2---:R-:W-:Y:S05]  /*1e8c0*/  @!P1 BRA `(.L_x_13393) ;  /* 0x0000003800849947 */ /* 0x004fea0003800000 */
.L_x_13508:
[----:B------:R-:W-:Y:S05]  /*1e8d0*/  BSYNC B0 ;  /* 0x0000000000007941 */ /* 0x000fea0003800000 */
.L_x_13392:
[----:B0-----:R-:W3:Y:S02]  /*1e8e0*/  LDL R3, [R1+0x60] ;  /* 0x0000600001037983 */ /* 0x001ee40000100800 */
[----:B---3--:R-:W-:-:S13]  /*1e8f0*/  ISETP.NE.AND P1, PT, R3, 0x3, PT ;  /* 0x000000030300780c */ /* 0x008fda0003f25270 */
[----:B------:R-:W-:Y:S05]  /*1e900*/  @!P1 BRA `(.L_x_13394) ;  /* 0x0000000000049947 */ /* 0x000fea0003800000 */
[----:B------:R-:W-:Y:S01]  /*1e910*/  BPT.TRAP 0x1 ;  /* 0x000000040000795c */ /* 0x000fe20000300000 */
.L_x_13394:
[----:B--2---:R-:W-:-:S04]  /*1e920*/  SHF.L.U32 R2, R29, 0x1f, RZ ;  /* 0x0000001f1d027819 */ /* 0x004fc800000006ff */
[----:B------:R-:W0:Y:S02]  /*1e930*/  SYNCS.PHASECHK.TRANS64.TRYWAIT P1, [R0+URZ+0x19c60], R2 ;  /* 0x019c6002000075a7 */ /* 0x000e24000802017f */
[----:B0-----:R-:W-:Y:S05]  /*1e940*/  @!P1 BRA `(.L_x_13395) ;  /* 0x0000003800789947 */ /* 0x001fea0003800000 */
.L_x_13509:
[----:B------:R-:W2:Y:S04]  /*1e950*/  LDL R13, [R1] ;  /* 0x00000000010d7983 */ /* 0x000ea80000100800 */
[----:B------:R-:W3:Y:S01]  /*1e960*/  LDL R14, [R1+0x1c] ;  /* 0x00001c00010e7983 */ /* 0x000ee20000100800 */
[----:B0-----:R-:W-:-:S03]  /*1e970*/  IMAD R2, R19, 0x3000, RZ ;  /* 0x0000300013027824 */ /* 0x001fc600078e02ff */
[----:B------:R-:W4:Y:S01]  /*1e980*/  LDL R12, [R1+0x60] ;  /* 0x00006000010c7983 */ /* 0x000f220000100800 */
        /* <DEDUP_REMOVED lines=9> */
[----:B------:R-:W-:Y:S01]  /*1ea20*/  IMAD.IADD R3, R22, 0x1, R3 ;  /* 0x0000000116037824 */ /* 0x000fe200078e0203 */
[----:B----4-:R-:W-:-:S04]  /*1ea30*/  ISETP.NE.AND P1, PT, R12, 0x3, PT ;  /* 0x000000030c00780c */ /* 0x010fc80003f25270 */
        /* <DEDUP_REMOVED lines=56> */
.L_x_13396:
[----:B--2---:R2:W-:Y:S01]  /*1edc0*/  SYNCS.ARRIVE.TRANS64.A1T0 RZ, [R0+URZ+0x19c50], RZ ;  /* 0x019c50ff00ff79a7 */ /* 0x0045e2000810003f */
[----:B------:R-:W-:Y:S06]  /*1edd0*/  BAR.SYNC.DEFER_BLOCKING 0x2, 0x80 ;  /* 0x0082000000007b1d */ /* 0x000fec0000010000 */
[----:B------:R-:W-:Y:S05]  /*1ede0*/  @!P0 BRA `(.L_x_13397) ;  /* 0x0000000000048947 */ /* 0x000fea0003800000 */
[----:B------:R-:W-:Y:S01]  /*1edf0*/  BPT.TRAP 0x1 ;  /* 0x000000040000795c */ /* 0x000fe20000300000 */
.L_x_13397:
        /* <DEDUP_REMOVED lines=9> */
.L_x_13338:
        /* <DEDUP_REMOVED lines=13> */
.L_x_13398:
        /* <DEDUP_REMOVED lines=20> */
[----:B-1----:R0:W-:Y:S02]  /*1f0a0*/  SHFL.IDX PT, R8, R24, 0x1, 0x1f ;  /* 0x00201f0018087f89 */ /* 0x0021e400000e0000 */
[----:B0-----:R-:W-:Y:S01]  /*1f0b0*/  IMAD.MOV.U32 R24, RZ, RZ, RZ ;  /* 0x000000ffff187224 */ /* 0x001fe200078e00ff */
[----:B---3--:R-:W-:Y:S01]  /*1f0c0*/  @!P1 MOV R5, R6 ;  /* 0x0000000600059202 */ /* 0x008fe20000000f00 */
[----:B------:R-:W-:-:S02]  /*1f0d0*/  IMAD.MOV.U32 R6, RZ, RZ, RZ ;  /* 0x000000ffff067224 */ /* 0x000fc400078e00ff */
        /* <DEDUP_REMOVED lines=19> */
.L_x_13519:
[----:B------:R-:W-:Y:S02]  /*1f210*/  ULDC UR4, c[0x0][0xc38] ;  /* 0x00030e0000047ab9 */ /* 0x000fe40000000800 */
[----:B------:R-:W-:-:S04]  /*1f220*/  IMAD.U32 R7, RZ, RZ, UR4 ;  /* 0x00000004ff077e24 */ /* 0x000fc8000f8e00ff */
[----:B-1----:R-:W-:-:S04]  /*1f230*/  IMAD R3, R3, R7, RZ ;  /* 0x0000000703037224 */ /* 0x002fc800078e02ff */
[----:B------:R-:W-:-:S05]  /*1f240*/  IMAD.IADD R4, R8, 0x1, R3 ;  /* 0x0000000108047824 */ /* 0x000fca00078e0203 */
[----:B------:R-:W-:-:S13]  /*1f250*/  ISETP.GT.AND P6, PT, R4, R0, PT ;  /* 0x000000000400720c */ /* 0x000fda0003fc4270 */
[----:B------:R-:W-:Y:S05]  /*1f260*/  @P6 BRA `(.L_x_13401) ;  /* 0x0000000000a46947 */ /* 0x000fea0003800000 */
.L_x_13404:
        /* <DEDUP_REMOVED lines=34> */
[----:B------:R0:W1:Y:S02]  /*1f490*/  SHFL.IDX PT, R3, R2, 0x1f, 0x1f ;  /* 0x03e01f0002037f89 */ /* 0x00006400000e0000 */
.L_x_13527:
[----:B------:R-:W-:Y:S02]  /*1f4a0*/  ULDC UR4, c[0x0][0xc38] ;  /* 0x00030e0000047ab9 */ /* 0x000fe40000000800 */
[----:B------:R-:W-:-:S04]  /*1f4b0*/  IMAD.U32 R7, RZ, RZ, UR4 ;  /* 0x00000004ff077e24 */ /* 0x000fc8000f8e00ff */
[----:B-1----:R-:W-:-:S04]  /*1f4c0*/  IMAD R3, R3, R7, RZ ;  /* 0x0000000703037224 */ /* 0x002fc800078e02ff */
[----:B------:R-:W-:-:S05]  /*1f4d0*/  IMAD.IADD R4, R3, 0x1, R4 ;  /* 0x0000000103047824 */ /* 0x000fca00078e0204 */
[----:B------:R-:W-:-:S13]  /*1f4e0*/  ISETP.GT.AND P6, PT, R4, R0, PT ;  /* 0x000000000400720c */ /* 0x000fda0003fc4270 */
[----:B------:R-:W-:Y:S05]  /*1f4f0*/  @!P6 BRA `(.L_x_13404) ;  /* 0xfffffffc005ce947 */ /* 0x000fea000383ffff */
.L_x_13401:
        /* <DEDUP_REMOVED lines=10> */
.L_x_13532:
[----:B------:R-:W-:-:S13]  /*1f5a0*/  ISETP.NE.AND P0, PT, R3, RZ, PT ;  /* 0x000000ff0300720c */ /* 0x000fda0003f05270 */
[----:B------:R-:W-:Y:S05]  /*1f5b0*/  @!P0 BRA `(.L_x_13406) ;  /* 0x0000000000148947 */ /* 0x000fea0003800000 */
[----:B------:R-:W-:Y:S01]  /*1f5c0*/  UMOV UR4, 0xffffffff ;  /* 0xffffffff00047882 */ /* 0x000fe20000000000 */
[----:B-1----:R-:W-:Y:S02]  /*1f5d0*/  VIADD R4, R4, 0xffffffff ;  /* 0xffffffff04047836 */ /* 0x002fe40000000000 */
[----:B------:R-:W-:Y:S05]  /*1f5e0*/  BRA.DIV UR4, `(.L_x_13407) ;  /* 0x0000003604f47947 */ /* 0x000fea000b800000 */
[----:B0-----:R0:W1:Y:S02]  /*1f5f0*/  SHFL.IDX PT, R2, R2, R4, 0x1f ;  /* 0x00001f0402027589 */ /* 0x00106400000e0000 */
.L_x_13535:
[----:B-1----:R-:W-:-:S07]  /*1f600*/  IMAD.MOV.U32 R24, RZ, RZ, R2 ;  /* 0x000000ffff187224 */ /* 0x002fce00078e0002 */
.L_x_13406:
        /* <DEDUP_REMOVED lines=25> */
[----:B------:R-:W-:Y:S01]  /*1f7a0*/  @P0 IADD3 R8, R8, 0x1, RZ ;  /* 0x0000000108080810 */ /* 0x000fe20007ffe0ff */
        /* <DEDUP_REMOVED lines=34> */
.L_x_13408:
        /* <DEDUP_REMOVED lines=61> */
.L_x_13409:
[----:B------:R-:W-:-:S05]  /*1fda0*/  LOP3.LUT R0, RZ, R0, RZ, 0x33, !PT ;  /* 0x00000000ff007212 */ /* 0x000fca00078e33ff */
[----:B------:R-:W-:Y:S01]  /*1fdb0*/  IMAD.IADD R25, R5, 0x1, R0 ;  /* 0x0000000105197824 */ /* 0x000fe200078e0200 */
[----:B------:R-:W-:Y:S06]  /*1fdc0*/  BRA `(.L_x_13410) ;  /* 0x00000000001c7947 */ /* 0x000fec0003800000 */
.L_x_13402:
[----:B------:R-:W-:Y:S01]  /*1fdd0*/  UMOV UR4, URZ ;  /* 0x0000003f00047c82 */ /* 0x000fe20008000000 */
[----:B------:R-:W-:Y:S01]  /*1fde0*/  UMOV UR5, URZ ;  /* 0x0000003f00057c82 */ /* 0x000fe20008000000 */
[----:B------:R-:W-:Y:S01]  /*1fdf0*/  ULDC UR6, c[0x0][0xc3c] ;  /* 0x00030f0000067ab9 */ /* 0x000fe20000000800 */
[----:B------:R-:W-:Y:S01]  /*1fe00*/  IMAD.MOV.U32 R24, RZ, RZ, R0 ;  /* 0x000000ffff187224 */ /* 0x000fe200078e0000 */
[----:B------:R-:W-:Y:S01]  /*1fe10*/  MOV R27, UR6 ;  /* 0x00000006001b7c02 */ /* 0x000fe20008000f00 */
[----:B------:R-:W-:Y:S02]  /*1fe20*/  IMAD.U32 R25, RZ, RZ, UR4 ;  /* 0x00000004ff197e24 */ /* 0x000fe4000f8e00ff */
[----:B------:R-:W-:-:S07]  /*1fe30*/  IMAD.U32 R26, RZ, RZ, UR5 ;  /* 0x00000005ff1a7e24 */ /* 0x000fce000f8e00ff */
.L_x_13410:
        /* <DEDUP_REMOVED lines=12> */
.L_x_13399:
[----:B------:R-:W-:Y:S02]  /*1ff00*/  ULDC UR4, c[0x0][0xc3c] ;  /* 0x00030f0000047ab9 */ /* 0x000fe40000000800 */
[----:B-1----:R-:W-:-:S13]  /*1ff10*/  ISETP.GE.AND P0, PT, R27, UR4, PT ;  /* 0x000000041b007c0c */ /* 0x002fda000bf06270 */
[----:B------:R-:W-:Y:S05]  /*1ff20*/  @!P0 BRA `(.L_x_13411) ;  /* 0xffffff9400048947 */ /* 0x000fea000383ffff */
[----:B------:R-:W-:Y:S05]  /*1ff30*/  BSYNC B7 ;  /* 0x0000000000077941 */ /* 0x000fea0003800000 */
.L_x_13289:
[----:B--2---:R-:W2:Y:S01]  /*1ff40*/  LDL.LU R0, [R1+0x58] ;  /* 0x0000580001007983 */ /* 0x004ea20000300800 */
[----:B------:R-:W-:Y:S01]  /*1ff50*/  BSSY B0, `(.L_x_13412) ;  /* 0x000000b000007945 */ /* 0x000fe20003800000 */
[----:B------:R-:W1:Y:S01]  /*1ff60*/  S2R R5, SR_CgaCtaId ;  /* 0x0000000000057919 */ /* 0x000e620000008800 */
[----:B--2---:R-:W-:-:S05]  /*1ff70*/  VIADD R0, R0, 0x1 ;  /* 0x0000000100007836 */ /* 0x004fca0000000000 */
[----:B0--3--:R-:W-:-:S04]  /*1ff80*/  LEA.HI R2, R0, R0, RZ, 0x1 ;  /* 0x0000000000027211 */ /* 0x009fc800078f08ff */
[----:B------:R-:W-:Y:S02]  /*1ff90*/  LOP3.LUT R3, R2, 0xfffffffe, RZ, 0xc0, !PT ;  /* 0xfffffffe02037812 */ /* 0x000fe400078ec0ff */
[----:B------:R-:W-:-:S03]  /*1ffa0*/  MOV R2, 0x400 ;  /* 0x0000040000027802 */ /* 0x000fc60000000f00 */
[----:B------:R-:W-:Y:S01]  /*1ffb0*/  IMAD.IADD R0, R0, 0x1, -R3 ;  /* 0x0000000100007824 */ /* 0x000fe200078e0a03 */
[----:B-1----:R-:W-:-:S04]  /*1ffc0*/  LEA R5, R5, R2, 0x18 ;  /* 0x0000000205057211 */ /* 0x002fc800078ec0ff */
[----:B------:R-:W-:-:S04]  /*1ffd0*/  SHF.L.U32 R0, R0, 0x1f, RZ ;  /* 0x0000001f00007819 */ /* 0x000fc800000006ff */
[----:B------:R-:W0:Y:S02]  /*1ffe0*/  SYNCS.PHASECHK.TRANS64.TRYWAIT P0, [R5+URZ+0x19c20], R0 ;  /* 0x019c2000050075a7 */ /* 0x000e24000800017f */
[----:B0-----:R-:W-:Y:S05]  /*1fff0*/  @!P0 BRA `(.L_x_13413) ;  /* 0x0000002c009c8947 */ /* 0x001fea0003800000 */
.L_x_13536:
[----:B------:R-:W-:Y:S05]  /*20000*/  BSYNC B0 ;  /* 0x0000000000007941 */ /* 0x000fea0003800000 */
.L_x_13412:
[----:B------:R-:W-:-:S03]  /*20010*/  UMOV UR4, 0xffffffff ;  /* 0xffffffff00047882 */ /* 0x000fc60000000000 */
[----:B------:R-:W-:Y:S05]  /*20020*/  BRA.DIV UR4, `(.L_x_13414) ;  /* 0x0000002e04a47947 */ /* 0x000fea000b800000 */
[----:B0-----:R-:W0:Y:S02]  /*20030*/  S2R R0, SR_TID.X ;  /* 0x0000000000007919 */ /* 0x001e240000002100 */
[----:B0-----:R-:W-:-:S04]  /*20040*/  SHF.R.U32.HI R0, RZ, 0x5, R0 ;  /* 0x00000005ff007819 */ /* 0x001fc80000011600 */
[----:B------:R-:W-:-:S05]  /*20050*/  LOP3.LUT R0, R0, 0x3, RZ, 0xc0, !PT ;  /* 0x0000000300007812 */ /* 0x000fca00078ec0ff */
[----:B------:R0:W1:Y:S02]  /*20060*/  SHFL.IDX PT, R14, R0, RZ, 0x1f ;  /* 0x00001fff000e7589 */ /* 0x00006400000e0000 */
.L_x_13539:
[----:B-1----:R-:W-:-:S13]  /*20070*/  ISETP.NE.AND P0, PT, R14, RZ, PT ;  /* 0x000000ff0e00720c */ /* 0x002fda0003f05270 */
[----:B------:R-:W-:Y:S05]  /*20080*/  @P0 BRA `(.L_x_13138) ;  /* 0x0000000000a80947 */ /* 0x000fea0003800000 */
[----:B------:R-:W-:-:S03]  /*20090*/  UMOV UR4, 0xffffffff ;  /* 0xffffffff00047882 */ /* 0x000fc60000000000 */
[----:B------:R-:W-:Y:S05]  /*200a0*/  BRA.DIV UR4, `(.L_x_13415) ;  /* 0x0000002e04b87947 */ /* 0x000fea000b800000 */
[----:B------:R-:W-:-:S13]  /*200b0*/  ELECT P6, URZ, PT ;  /* 0x00000000003f782f */ /* 0x000fda00038c0000 */
.L_x_13542:
[----:B------:R-:W-:Y:S05]  /*200c0*/  @!P6 BRA `(.L_x_13138) ;  /* 0x000000000098e947 */ /* 0x000fea0003800000 */
[----:B0-----:R-:W2:Y:S02]  /*200d0*/  LDL.LU R0, [R1+0x2c] ;  /* 0x00002c0001007983 */ /* 0x001ea40000300800 */
[----:B--2---:R-:W-:-:S04]  /*200e0*/  LOP3.LUT R0, R0, 0x2, RZ, 0xfc, !PT ;  /* 0x0000000200007812 */ /* 0x004fc800078efcff */
[----:B------:R-:W-:-:S13]  /*200f0*/  ISETP.NE.AND P0, PT, R0, 0x3, PT ;  /* 0x000000030000780c */ /* 0x000fda0003f05270 */
[----:B------:R-:W-:Y:S05]  /*20100*/  @!P0 BRA `(.L_x_13416) ;  /* 0x0000000000048947 */ /* 0x000fea0003800000 */
[----:B------:R-:W-:Y:S01]  /*20110*/  BPT.TRAP 0x1 ;  /* 0x000000040000795c */ /* 0x000fe20000300000 */
.L_x_13416:
[----:B------:R-:W-:Y:S01]  /*20120*/  IMAD R3, R19, 0x8, R5 ;  /* 0x0000000813037824 */ /* 0x000fe200078e0205 */
[----:B------:R-:W-:Y:S01]  /*20130*/  SHF.L.U32 R2, R29, 0x1f, RZ ;  /* 0x0000001f1d027819 */ /* 0x000fe200000006ff */
[----:B------:R-:W-:-:S03]  /*20140*/  VIADD R19, R19, 0x1 ;  /* 0x0000000113137836 */ /* 0x000fc60000000000 */
[----:B------:R-:W0:Y:S02]  /*20150*/  SYNCS.PHASECHK.TRANS64.TRYWAIT P1, [R3+URZ+0x19c40], R2 ;  /* 0x019c4002030075a7 */ /* 0x000e24000802017f */
[----:B------:R-:W-:-:S04]  /*20160*/  ISETP.NE.AND P2, PT, R19, 0x2, PT ;  /* 0x000000021300780c */ /* 0x000fc80003f45270 */
[----:B------:R-:W-:Y:S01]  /*20170*/  SEL R0, RZ, 0x1, P2 ;  /* 0x00000001ff007807 */ /* 0x000fe20001000000 */
[----:B0-----:R-:W-:Y:S08]  /*20180*/  @!P1 BRA `(.L_x_13417) ;  /* 0x0000002c00a09947 */ /* 0x001ff00003800000 */
.L_x_13543:
[----:B------:R-:W-:Y:S02]  /*20190*/  SEL R19, R19, RZ, P2 ;  /* 0x000000ff13137207 */ /* 0x000fe40001000000 */
[----:B------:R-:W-:Y:S01]  /*201a0*/  LOP3.LUT R0, R29, R0, RZ, 0x3c, !PT ;  /* 0x000000001d007212 */ /* 0x000fe200078e3cff */
[----:B------:R-:W-:Y:S06]  /*201b0*/  @!P0 BRA `(.L_x_13418) ;  /* 0x0000000000048947 */ /* 0x000fec0003800000 */
[----:B------:R-:W-:Y:S01]  /*201c0*/  BPT.TRAP 0x1 ;  /* 0x000000040000795c */ /* 0x000fe20000300000 */
.L_x_13418:
[----:B------:R-:W-:Y:S01]  /*201d0*/  IMAD R19, R19, 0x8, R5 ;  /* 0x0000000813137824 */ /* 0x000fe200078e0205 */
[----:B------:R-:W-:-:S04]  /*201e0*/  SHF.L.U32 R0, R0, 0x1f, RZ ;  /* 0x0000001f00007819 */ /* 0x000fc800000006ff */
[----:B------:R-:W1:Y:S02]  /*201f0*/  SYNCS.PHASECHK.TRANS64.TRYWAIT P1, [R19+URZ+0x19c40], R0 ;  /* 0x019c4000130075a7 */ /* 0x000e64000802017f */
[----:B-1----:R-:W-:Y:S05]  /*20200*/  @!P1 BRA `(.L_x_13419) ;  /* 0x0000002c00949947 */ /* 0x002fea0003800000 */
.L_x_13544:
[----:B------:R-:W-:Y:S05]  /*20210*/  @!P0 BRA `(.L_x_13420) ;  /* 0x0000000000048947 */ /* 0x000fea0003800000 */
[----:B------:R-:W-:Y:S01]  /*20220*/  BPT.TRAP 0x1 ;  /* 0x000000040000795c */ /* 0x000fe20000300000 */
.L_x_13420:
[----:B------:R-:W2:Y:S02]  /*20230*/  SYNCS.PHASECHK.TRANS64.TRYWAIT P1, [R3+URZ+0x19c60], R2 ;  /* 0x019c6002030075a7 */ /* 0x000ea4000802017f */
[----:B--2---:R-:W-:Y:S05]  /*20240*/  @!P1 BRA `(.L_x_13421) ;  /* 0x0000002c00989947 */ /* 0x004fea0003800000 */
.L_x_13545:
[----:B------:R-:W-:Y:S05]  /*20250*/  @!P0 BRA `(.L_x_13422) ;  /* 0x0000000000048947 */ /* 0x000fea0003800000 */
[----:B------:R-:W-:Y:S01]  /*20260*/  BPT.TRAP 0x1 ;  /* 0x000000040000795c */ /* 0x000fe20000300000 */
.L_x_13422:
[----:B------:R-:W3:Y:S02]  /*20270*/  SYNCS.PHASECHK.TRANS64.TRYWAIT P1, [R19+URZ+0x19c60], R0 ;  /* 0x019c6000130075a7 */ /* 0x000ee4000802017f */
[----:B---3--:R-:W-:Y:S05]  /*20280*/  @!P1 BRA `(.L_x_13423) ;  /* 0x0000002c009c9947 */ /* 0x008fea0003800000 */
.L_x_13546:
[----:B------:R-:W-:Y:S05]  /*20290*/  @!P0 BRA `(.L_x_13424) ;  /* 0x0000000000048947 */ /* 0x000fea0003800000 */
[----:B------:R-:W-:Y:S01]  /*202a0*/  BPT.TRAP 0x1 ;  /* 0x000000040000795c */ /* 0x000fe20000300000 */
.L_x_13424:
[----:B------:R-:W4:Y:S02]  /*202b0*/  SYNCS.PHASECHK.TRANS64.TRYWAIT P1, [R3+URZ+0x19c80], R2 ;  /* 0x019c8002030075a7 */ /* 0x000f24000802017f */
[----:B----4-:R-:W-:Y:S05]  /*202c0*/  @!P1 BRA `(.L_x_13425) ;  /* 0x0000002c00a09947 */ /* 0x010fea0003800000 */
.L_x_13547:
[----:B------:R-:W-:Y:S05]  /*202d0*/  @!P0 BRA `(.L_x_13426) ;  /* 0x0000000000048947 */ /* 0x000fea0003800000 */
[----:B------:R-:W-:Y:S01]  /*202e0*/  BPT.TRAP 0x1 ;  /* 0x000000040000795c */ /* 0x000fe20000300000 */
.L_x_13426:
[----:B------:R0:W0:Y:S02]  /*202f0*/  SYNCS.PHASECHK.TRANS64.TRYWAIT P0, [R19+URZ+0x19c80], R0 ;  /* 0x019c8000130075a7 */ /* 0x000024000800017f */
[----:B0-----:R-:W-:Y:S05]  /*20300*/  @!P0 NANOSLEEP.SYNCS 0x989680 ;  /* 0x009896800000895d */ /* 0x001fea0003900000 */
[----:B------:R-:W0:Y:S02]  /*20310*/  @!P0 SYNCS.PHASECHK.TRANS64 P0, [R19+URZ+0x19c80], R0 ;  /* 0x019c8000130085a7 */ /* 0x000e24000800007f */
[----:B0-----:R-:W-:Y:S05]  /*20320*/  @!P0 BRA `(.L_x_13426) ;  /* 0xfffffffc00f08947 */ /* 0x001fea000383ffff */
.L_x_13138:
[----:B------:R-:W-:Y:S05]  /*20330*/  BSYNC B8 ;  /* 0x0000000000087941 */ /* 0x000fea0003800000 */
.L_x_13135:
[----:B------:R-:W-:Y:S05]  /*20340*/  EXIT ;  /* 0x000000000000794d */ /* 0x000fea0003800000 */
.L_x_13156:
[----:B-1----:R1:W2:Y:S02]  /*20350*/  SYNCS.PHASECHK.TRANS64.TRYWAIT P6, [R70+URZ+0x19c90], R76 ;  /* 0x019c904c460075a7 */ /* 0x0022a400080c017f */
[----:B--2---:R-:W-:Y:S05]  /*20360*/  @!P6 NANOSLEEP.SYNCS 0x989680 ;  /* 0x009896800000e95d */ /* 0x004fea0003900000 */
[----:B------:R-:W2:Y:S02]  /*20370*/  @!P6 SYNCS.PHASECHK.TRANS64 P6, [R70+URZ+0x19c90], R76 ;  /* 0x019c904c4600e5a7 */ /* 0x000ea400080c007f */
[----:B--2---:R-:W-:Y:S05]  /*20380*/  @!P6 BRA `(.L_x_13156) ;  /* 0xfffffffc00f0e947 */ /* 0x004fea000383ffff */
[----:B------:R-:W-:Y:S05]  /*20390*/  BRA `(.L_x_13427) ;  /* 0xfffffe2800447947 */ /* 0x000fea000383ffff */
.L_x_13157:
        /* <DEDUP_REMOVED lines=8> */
.L_x_13429:
[----:B------:R-:W-:Y:S05]  /*20420*/  BSYNC B1 ;  /* 0x0000000000017941 */ /* 0x000fea0003800000 */
.L_x_13428:
        /* <DEDUP_REMOVED lines=8> */
.L_x_13430:
[----:B------:R-:W-:Y:S05]  /*204b0*/  BRA `(.L_x_13431) ;  /* 0xfffffe2800107947 */ /* 0x000fea000383ffff */
.L_x_13173:
[----:B-1----:R1:W2:Y:S02]  /*204c0*/  SYNCS.PHASECHK.TRANS64.TRYWAIT P6, [R70+URZ+0x19c90], R76 ;  /* 0x019c904c460075a7 */ /* 0x0022a400080c017f */
[----:B--2---:R-:W-:Y:S05]  /*204d0*/  @!P6 NANOSLEEP.SYNCS 0x989680 ;  /* 0x009896800000e95d */ /* 0x004fea0003900000 */
[----:B------:R-:W2:Y:S02]  /*204e0*/  @!P6 SYNCS.PHASECHK.TRANS64 P6, [R70+URZ+0x19c90], R76 ;  /* 0x019c904c4600e5a7 */ /* 0x000ea400080c007f */
[----:B--2---:R-:W-:Y:S05]  /*204f0*/  @!P6 BRA `(.L_x_13173) ;  /* 0xfffffffc00f0e947 */ /* 0x004fea000383ffff */
[----:B------:R-:W-:Y:S05]  /*20500*/  BRA `(.L_x_13432) ;  /* 0xfffffe40005c7947 */ /* 0x000fea000383ffff */
.L_x_13174:
        /* <DEDUP_REMOVED lines=8> */
.L_x_13434:
[----:B------:R-:W-:Y:S05]  /*20590*/  BSYNC B1 ;  /* 0x0000000000017941 */ /* 0x000fea0003800000 */
.L_x_13433:
        /* <DEDUP_REMOVED lines=8> */
.L_x_13435:
[----:B------:R-:W-:Y:S01]  /*20620*/  IMAD.MOV.U32 R79, RZ, RZ, R14 ;  /* 0x000000ffff4f7224 */ /* 0x000fe200078e000e */
[----:B------:R-:W-:Y:S06]  /*20630*/  BRA `(.L_x_13436) ;  /* 0xfffffe4000247947 */ /* 0x000fec000383ffff */
.L_x_13183:
[----:B0-----:R0:W1:Y:S02]  /*20640*/  SYNCS.PHASECHK.TRANS64.TRYWAIT P5, [R70+URZ+0x19c90], R76 ;  /* 0x019c904c460075a7 */ /* 0x00106400080a017f */
[----:B-1----:R-:W-:Y:S05]  /*20650*/  @!P5 NANOSLEEP.SYNCS 0x989680 ;  /* 0x009896800000d95d */ /* 0x002fea0003900000 */
[----:B------:R-:W1:Y:S02]  /*20660*/  @!P5 SYNCS.PHASECHK.TRANS64 P5, [R70+URZ+0x19c90], R76 ;  /* 0x019c904c4600d5a7 */ /* 0x000e6400080a007f */
[----:B-1----:R-:W-:Y:S05]  /*20670*/  @!P5 BRA `(.L_x_13183) ;  /* 0xfffffffc00f0d947 */ /* 0x002fea000383ffff */
[----:B------:R-:W-:Y:S05]  /*20680*/  BRA `(.L_x_13437) ;  /* 0xfffffe6000107947 */ /* 0x000fea000383ffff */
.L_x_13184:
[----:B------:R-:W-:Y:S01]  /*20690*/  BSSY B1, `(.L_x_13438) ;  /* 0x0000007000017945 */ /* 0x000fe20003800000 */
[----:B------:R-:W-:Y:S02]  /*206a0*/  IMAD.MOV.U32 R12, RZ, RZ, RZ ;  /* 0x000000ffff0c7224 */ /* 0x000fe400078e00ff */
[----:B------:R-:W-:Y:S02]  /*206b0*/  IMAD.MOV.U32 R11, RZ, RZ, 0x1e1f ;  /* 0x00001e1fff0b7424 */ /* 0x000fe400078e00ff */
[----:B------:R-:W-:-:S07]  /*206c0*/  IMAD.MOV.U32 R15, RZ, RZ, -0x1 ;  /* 0xffffffffff0f7424 */ /* 0x000fce00078e00ff */
[----:B0-----:R-:W-:Y:S05]  /*206d0*/  WARPSYNC.COLLECTIVE R15, `(.L_x_13439) ;  /* 0x000000000f087348 */ /* 0x001fea0003c00000 */
[----:B------:R1:W2:Y:S02]  /*206e0*/  SHFL.IDX P6, R14, R13, R12, R11 ;  /* 0x0000000c0d0e7389 */ /* 0x0002a400000c000b */
[----:B012---:R-:W-:Y:S01]  /*206f0*/  ENDCOLLECTIVE ;  /* 0x000000000000791b */ /* 0x007fe20003800000 */
.L_x_13439:
[----:B------:R-:W-:Y:S05]  /*20700*/  BSYNC B1 ;  /* 0x0000000000017941 */ /* 0x000fea0003800000 */
.L_x_13438:
        /* <DEDUP_REMOVED lines=8> */
.L_x_13440:
[----:B------:R-:W-:Y:S05]  /*20790*/  BRA `(.L_x_13441) ;  /* 0xfffffe6000407947 */ /* 0x000fea000383ffff */
.L_x_13188:
[----:B0-----:R0:W2:Y:S02]  /*207a0*/  SYNCS.PHASECHK.TRANS64.TRYWAIT P0, [R70+URZ+0x19cb0], R76 ;  /* 0x019cb04c460075a7 */ /* 0x0010a4000800017f */
[----:B--2---:R-:W-:Y:S05]  /*207b0*/  @!P0 NANOSLEEP.SYNCS 0x989680 ;  /* 0x009896800000895d */ /* 0x004fea0003900000 */
[----:B------:R-:W2:Y:S02]  /*207c0*/  @!P0 SYNCS.PHASECHK.TRANS64 P0, [R70+URZ+0x19cb0], R76 ;  /* 0x019cb04c460085a7 */ /* 0x000ea4000800007f */
[----:B--2---:R-:W-:Y:S05]  /*207d0*/  @!P0 BRA `(.L_x_13188) ;  /* 0xfffffffc00f08947 */ /* 0x004fea000383ffff */
[----:B------:R-:W-:Y:S05]  /*207e0*/  BRA `(.L_x_13442) ;  /* 0xfffffe6000d07947 */ /* 0x000fea000383ffff */
.L_x_13208:
[----:B------:R-:W-:Y:S01]  /*207f0*/  BSSY B1, `(.L_x_13443) ;  /* 0x0000007000017945 */ /* 0x000fe20003800000 */
[----:B------:R-:W-:Y:S02]  /*20800*/  IMAD.MOV.U32 R12, RZ, RZ, RZ ;  /* 0x000000ffff0c7224 */ /* 0x000fe400078e00ff */
[----:B------:R-:W-:Y:S02]  /*20810*/  IMAD.MOV.U32 R11, RZ, RZ, 0x1e1f ;  /* 0x00001e1fff0b7424 */ /* 0x000fe400078e00ff */
[----:B------:R-:W-:-:S07]  /*20820*/  IMAD.MOV.U32 R15, RZ, RZ, -0x1 ;  /* 0xffffffffff0f7424 */ /* 0x000fce00078e00ff */
[----:B------:R-:W-:Y:S05]  /*20830*/  WARPSYNC.COLLECTIVE R15, `(.L_x_13444) ;  /* 0x000000000f087348 */ /* 0x000fea0003c00000 */
[----:B------:R0:W1:Y:S02]  /*20840*/  SHFL.IDX P6, R14, R13, R12, R11 ;  /* 0x0000000c0d0e7389 */ /* 0x00006400000c000b */
[----:B01----:R-:W-:Y:S01]  /*20850*/  ENDCOLLECTIVE ;  /* 0x000000000000791b */ /* 0x003fe20003800000 */
.L_x_13444:
[----:B------:R-:W-:Y:S05]  /*20860*/  BSYNC B1 ;  /* 0x0000000000017941 */ /* 0x000fea0003800000 */
.L_x_13443:
        /* <DEDUP_REMOVED lines=8> */
.L_x_13445:
[----:B------:R-:W-:Y:S02]  /*208f0*/  IMAD.MOV.U32 R13, RZ, RZ, R4 ;  /* 0x000000ffff0d7224 */ /* 0x000fe400078e0004 */
[----:B------:R-:W-:-:S07]  /*20900*/  IMAD.MOV.U32 R3, RZ, RZ, R14 ;  /* 0x000000ffff037224 */ /* 0x000fce00078e000e */
[----:B------:R-:W-:Y:S05]  /*20910*/  WARPSYNC.COLLECTIVE R15, `(.L_x_13446) ;  /* 0x000000000f087348 */ /* 0x000fea0003c00000 */
[----:B------:R0:W1:Y:S02]  /*20920*/  SHFL.IDX P6, R14, R13, R12, R11 ;  /* 0x0000000c0d0e7389 */ /* 0x00006400000c000b */
[----:B01----:R-:W-:Y:S01]  /*20930*/  ENDCOLLECTIVE ;  /* 0x000000000000791b */ /* 0x003fe20003800000 */
.L_x_13446:
[----:B------:R-:W-:Y:S02]  /*20940*/  IMAD.MOV.U32 R13, RZ, RZ, R5 ;  /* 0x000000ffff0d7224 */ /* 0x000fe400078e0005 */
[----:B------:R-:W-:-:S07]  /*20950*/  IMAD.MOV.U32 R4, RZ, RZ, R14 ;  /* 0x000000ffff047224 */ /* 0x000fce00078e000e */
[----:B------:R-:W-:Y:S05]  /*20960*/  WARPSYNC.COLLECTIVE R15, `(.L_x_13447) ;  /* 0x000000000f087348 */ /* 0x000fea0003c00000 */
[----:B------:R0:W1:Y:S02]  /*20970*/  SHFL.IDX P6, R14, R13, R12, R11 ;  /* 0x0000000c0d0e7389 */ /* 0x00006400000c000b */
[----:B01----:R-:W-:Y:S01]  /*20980*/  ENDCOLLECTIVE ;  /* 0x000000000000791b */ /* 0x003fe20003800000 */
.L_x_13447:
[----:B------:R-:W-:Y:S01]  /*20990*/  IMAD.MOV.U32 R5, RZ, RZ, R14 ;  /* 0x000000ffff057224 */ /* 0x000fe200078e000e */
[----:B------:R-:W-:Y:S06]  /*209a0*/  BRA `(.L_x_13448) ;  /* 0xfffffe7400407947 */ /* 0x000fec000383ffff */
.L_x_13212:
[----:B--2---:R2:W0:Y:S02]  /*209b0*/  SYNCS.PHASECHK.TRANS64.TRYWAIT P0, [R18+URZ+0x19c00], R41 ;  /* 0x019c0029120075a7 */ /* 0x004424000800017f */
[----:B0-----:R-:W-:Y:S05]  /*209c0*/  @!P0 NANOSLEEP.SYNCS 0x989680 ;  /* 0x009896800000895d */ /* 0x001fea0003900000 */
[----:B------:R-:W0:Y:S02]  /*209d0*/  @!P0 SYNCS.PHASECHK.TRANS64 P0, [R18+URZ+0x19c00], R41 ;  /* 0x019c0029120085a7 */ /* 0x000e24000800007f */
[----:B0-----:R-:W-:Y:S05]  /*209e0*/  @!P0 BRA `(.L_x_13212) ;  /* 0xfffffffc00f08947 */ /* 0x001fea000383ffff */
[----:B------:R-:W-:Y:S05]  /*209f0*/  BRA `(.L_x_13449) ;  /* 0xfffffe78000c7947 */ /* 0x000fea000383ffff */
.L_x_13218:
[----:B------:R-:W-:Y:S01]  /*20a00*/  BSSY B1, `(.L_x_13450) ;  /* 0x0000007000017945 */ /* 0x000fe20003800000 */
[----:B------:R-:W-:Y:S02]  /*20a10*/  IMAD.MOV.U32 R12, RZ, RZ, RZ ;  /* 0x000000ffff0c7224 */ /* 0x000fe400078e00ff */
[----:B------:R-:W-:Y:S02]  /*20a20*/  IMAD.MOV.U32 R11, RZ, RZ, 0x1e1f ;  /* 0x00001e1fff0b7424 */ /* 0x000fe400078e00ff */
[----:B------:R-:W-:-:S07]  /*20a30*/  IMAD.MOV.U32 R15, RZ, RZ, -0x1 ;  /* 0xffffffffff0f7424 */ /* 0x000fce00078e00ff */
[----:B------:R-:W-:Y:S05]  /*20a40*/  WARPSYNC.COLLECTIVE R15, `(.L_x_13451) ;  /* 0x000000000f087348 */ /* 0x000fea0003c00000 */
[----:B------:R0:W1:Y:S02]  /*20a50*/  SHFL.IDX P6, R14, R13, R12, R11 ;  /* 0x0000000c0d0e7389 */ /* 0x00006400000c000b */
[----:B01----:R-:W-:Y:S01]  /*20a60*/  ENDCOLLECTIVE ;  /* 0x000000000000791b */ /* 0x003fe20003800000 */
.L_x_13451:
[----:B------:R-:W-:Y:S05]  /*20a70*/  BSYNC B1 ;  /* 0x0000000000017941 */ /* 0x000fea0003800000 */
.L_x_13450:
        /* <DEDUP_REMOVED lines=8> */
.L_x_13452:
[----:B------:R-:W-:Y:S01]  /*20b00*/  IMAD.MOV.U32 R13, RZ, RZ, R20 ;  /* 0x000000ffff0d7224 */ /* 0x000fe200078e0014 */
[----:B------:R-:W-:-:S07]  /*20b10*/  MOV R3, R14 ;  /* 0x0000000e00037202 */ /* 0x000fce0000000f00 */
[----:B------:R-:W-:Y:S05]  /*20b20*/  WARPSYNC.COLLECTIVE R15, `(.L_x_13453) ;  /* 0x000000000f087348 */ /* 0x000fea0003c00000 */
[----:B------:R0:W1:Y:S02]  /*20b30*/  SHFL.IDX P6, R14, R13, R12, R11 ;  /* 0x0000000c0d0e7389 */ /* 0x00006400000c000b */
[----:B01----:R-:W-:Y:S01]  /*20b40*/  ENDCOLLECTIVE ;  /* 0x000000000000791b */ /* 0x003fe20003800000 */
.L_x_13453:
[----:B------:R-:W-:Y:S02]  /*20b50*/  IMAD.MOV.U32 R13, RZ, RZ, R21 ;  /* 0x000000ffff0d7224 */ /* 0x000fe400078e0015 */
[----:B------:R-:W-:-:S07]  /*20b60*/  IMAD.MOV.U32 R20, RZ, RZ, R14 ;  /* 0x000000ffff147224 */ /* 0x000fce00078e000e */
[----:B------:R-:W-:Y:S05]  /*20b70*/  WARPSYNC.COLLECTIVE R15, `(.L_x_13454) ;  /* 0x000000000f087348 */ /* 0x000fea0003c00000 */
[----:B------:R0:W1:Y:S02]  /*20b80*/  SHFL.IDX P6, R14, R13, R12, R11 ;  /* 0x0000000c0d0e7389 */ /* 0x00006400000c000b */
[----:B01----:R-:W-:Y:S01]  /*20b90*/  ENDCOLLECTIVE ;  /* 0x000000000000791b */ /* 0x003fe20003800000 */
.L_x_13454:
[----:B------:R-:W-:Y:S01]  /*20ba0*/  IMAD.MOV.U32 R21, RZ, RZ, R14 ;  /* 0x000000ffff157224 */ /* 0x000fe200078e000e */
[----:B------:R-:W-:Y:S06]  /*20bb0*/  BRA `(.L_x_13455) ;  /* 0xfffffe8c00f47947 */ /* 0x000fec000383ffff */
.L_x_13222:
[----:B-1----:R1:W2:Y:S02]  /*20bc0*/  SYNCS.PHASECHK.TRANS64.TRYWAIT P0, [R18+URZ+0x19c00], R41 ;  /* 0x019c0029120075a7 */ /* 0x0022a4000800017f */
[----:B--2---:R-:W-:Y:S05]  /*20bd0*/  @!P0 NANOSLEEP.SYNCS 0x989680 ;  /* 0x009896800000895d */ /* 0x004fea0003900000 */
[----:B------:R-:W2:Y:S02]  /*20be0*/  @!P0 SYNCS.PHASECHK.TRANS64 P0, [R18+URZ+0x19c00], R41 ;  /* 0x019c0029120085a7 */ /* 0x000ea4000800007f */
[----:B--2---:R-:W-:Y:S05]  /*20bf0*/  @!P0 BRA `(.L_x_13222) ;  /* 0xfffffffc00f08947 */ /* 0x004fea000383ffff */
[----:B------:R-:W-:Y:S05]  /*20c00*/  BRA `(.L_x_13456) ;  /* 0xfffffe9000c47947 */ /* 0x000fea000383ffff */
.L_x_13228:
[----:B-1----:R1:W2:Y:S02]  /*20c10*/  SYNCS.PHASECHK.TRANS64.TRYWAIT P1, [R0+URZ+0x19c30], R7 ;  /* 0x019c3007000075a7 */ /* 0x0022a4000802017f */
[----:B--2---:R-:W-:Y:S05]  /*20c20*/  @!P1 NANOSLEEP.SYNCS 0x989680 ;  /* 0x009896800000995d */ /* 0x004fea0003900000 */
[----:B------:R-:W2:Y:S02]  /*20c30*/  @!P1 SYNCS.PHASECHK.TRANS64 P1, [R0+URZ+0x19c30], R7 ;  /* 0x019c3007000095a7 */ /* 0x000ea4000802007f */
[----:B--2---:R-:W-:Y:S05]  /*20c40*/  @!P1 BRA `(.L_x_13228) ;  /* 0xfffffffc00f09947 */ /* 0x004fea000383ffff */
[----:B------:R-:W-:Y:S05]  /*20c50*/  BRA `(.L_x_13227) ;  /* 0xfffffeb400287947 */ /* 0x000fea000383ffff */
.L_x_13236:
[----:B-1----:R1:W2:Y:S02]  /*20c60*/  SYNCS.PHASECHK.TRANS64.TRYWAIT P1, [R14+URZ+0x19c30], R9 ;  /* 0x019c30090e0075a7 */ /* 0x0022a4000802017f */
[----:B--2---:R-:W-:Y:S05]  /*20c70*/  @!P1 NANOSLEEP.SYNCS 0x989680 ;  /* 0x009896800000995d */ /* 0x004fea0003900000 */
[----:B------:R-:W2:Y:S02]  /*20c80*/  @!P1 SYNCS.PHASECHK.TRANS64 P1, [R14+URZ+0x19c30], R9 ;  /* 0x019c30090e0095a7 */ /* 0x000ea4000802007f */
[----:B--2---:R-:W-:Y:S05]  /*20c90*/  @!P1 BRA `(.L_x_13236) ;  /* 0xfffffffc00f09947 */ /* 0x004fea000383ffff */
[----:B------:R-:W-:Y:S05]  /*20ca0*/  BRA `(.L_x_13235) ;  /* 0xfffffee0002c7947 */ /* 0x000fea000383ffff */
.L_x_13241:
[----:B-1----:R1:W2:Y:S02]  /*20cb0*/  SYNCS.PHASECHK.TRANS64.TRYWAIT P1, [R10+URZ+0x19c50], R7 ;  /* 0x019c50070a0075a7 */ /* 0x0022a4000802017f */
[----:B--2---:R-:W-:Y:S05]  /*20cc0*/  @!P1 NANOSLEEP.SYNCS 0x989680 ;  /* 0x009896800000995d */ /* 0x004fea0003900000 */
[----:B------:R-:W2:Y:S02]  /*20cd0*/  @!P1 SYNCS.PHASECHK.TRANS64 P1, [R10+URZ+0x19c50], R7 ;  /* 0x019c50070a0095a7 */ /* 0x000ea4000802007f */
[----:B--2---:R-:W-:Y:S05]  /*20ce0*/  @!P1 BRA `(.L_x_13241) ;  /* 0xfffffffc00f09947 */ /* 0x004fea000383ffff */
[----:B------:R-:W-:Y:S05]  /*20cf0*/  BRA `(.L_x_13240) ;  /* 0xfffffee000b07947 */ /* 0x000fea000383ffff */
.L_x_13251:
[----:B-1----:R1:W2:Y:S02]  /*20d00*/  SYNCS.PHASECHK.TRANS64.TRYWAIT P1, [R8+URZ+0x19c30], R9 ;  /* 0x019c3009080075a7 */ /* 0x0022a4000802017f */
[----:B--2---:R-:W-:Y:S05]  /*20d10*/  @!P1 NANOSLEEP.SYNCS 0x989680 ;  /* 0x009896800000995d */ /* 0x004fea0003900000 */
[----:B------:R-:W2:Y:S02]  /*20d20*/  @!P1 SYNCS.PHASECHK.TRANS64 P1, [R8+URZ+0x19c30], R9 ;  /* 0x019c3009080095a7 */ /* 0x000ea4000802007f */
[----:B--2---:R-:W-:Y:S05]  /*20d30*/  @!P1 BRA `(.L_x_13251) ;  /* 0xfffffffc00f09947 */ /* 0x004fea000383ffff */
[----:B------:R-:W-:Y:S05]  /*20d40*/  BRA `(.L_x_13250) ;  /* 0xffffff10000c7947 */ /* 0x000fea000383ffff */
.L_x_13256:
[----:B-1----:R1:W2:Y:S02]  /*20d50*/  SYNCS.PHASECHK.TRANS64.TRYWAIT P1, [R10+URZ+0x19c50], R7 ;  /* 0x019c50070a0075a7 */ /* 0x0022a4000802017f */
[----:B--2---:R-:W-:Y:S05]  /*20d60*/  @!P1 NANOSLEEP.SYNCS 0x989680 ;  /* 0x009896800000995d */ /* 0x004fea0003900000 */
[----:B------:R-:W2:Y:S02]  /*20d70*/  @!P1 SYNCS.PHASECHK.TRANS64 P1, [R10+URZ+0x19c50], R7 ;  /* 0x019c50070a0095a7 */ /* 0x000ea4000802007f */
[----:B--2---:R-:W-:Y:S05]  /*20d80*/  @!P1 BRA `(.L_x_13256) ;  /* 0xfffffffc00f09947 */ /* 0x004fea000383ffff */
[----:B------:R-:W-:Y:S05]  /*20d90*/  BRA `(.L_x_13255) ;  /* 0xffffff1000907947 */ /* 0x000fea000383ffff */
.L_x_13264:
[----:B-1----:R1:W2:Y:S02]  /*20da0*/  SYNCS.PHASECHK.TRANS64.TRYWAIT P1, [R12+URZ+0x19c50], R5 ;  /* 0x019c50050c0075a7 */ /* 0x0022a4000802017f */
[----:B--2---:R-:W-:Y:S05]  /*20db0*/  @!P1 NANOSLEEP.SYNCS 0x989680 ;  /* 0x009896800000995d */ /* 0x004fea0003900000 */
[----:B------:R-:W2:Y:S02]  /*20dc0*/  @!P1 SYNCS.PHASECHK.TRANS64 P1, [R12+URZ+0x19c50], R5 ;  /* 0x019c50050c0095a7 */ /* 0x000ea4000802007f */
[----:B--2---:R-:W-:Y:S05]  /*20dd0*/  @!P1 BRA `(.L_x_13264) ;  /* 0xfffffffc00f09947 */ /* 0x004fea000383ffff */
[----:B------:R-:W-:Y:S05]  /*20de0*/  BRA `(.L_x_13263) ;  /* 0xffffff3400487947 */ /* 0x000fea000383ffff */
.L_x_13297:
        /* <DEDUP_REMOVED lines=11> */
.L_x_13458:
[----:B------:R-:W-:Y:S05]  /*20ea0*/  BSYNC B1 ;  /* 0x0000000000017941 */ /* 0x000fea0003800000 */
.L_x_13457:
[----:B------:R-:W-:Y:S05]  /*20eb0*/  BRA `(.L_x_13459) ;  /* 0xffffff8c00b87947 */ /* 0x000fea000383ffff */
.L_x_13299:
[----:B------:R-:W-:Y:S01]  /*20ec0*/  BSSY B1, `(.L_x_13460) ;  /* 0x0000006000017945 */ /* 0x000fe20003800000 */
[----:B------:R-:W-:-:S07]  /*20ed0*/  IMAD.MOV.U32 R15, RZ, RZ, -0x1 ;  /* 0xffffffffff0f7424 */ /* 0x000fce00078e00ff */
[----:B0-----:R-:W-:Y:S05]  /*20ee0*/  WARPSYNC.COLLECTIVE R15, `(.L_x_13461) ;  /* 0x000000000f0c7348 */ /* 0x001fea0003c00000 */
[----:B------:R-:W-:Y:S02]  /*20ef0*/  ELECT P6, UR62, PT ;  /* 0x00000000003e782f */ /* 0x000fe400038c0000 */
[----:B------:R-:W-:Y:S01]  /*20f00*/  MOV R14, UR62 ;  /* 0x0000003e000e7c02 */ /* 0x000fe20008000f00 */
[----:B0-----:R-:W-:Y:S10]  /*20f10*/  ENDCOLLECTIVE ;  /* 0x000000000000791b */ /* 0x001ff40003800000 */
.L_x_13461:
[----:B------:R-:W-:Y:S05]  /*20f20*/  BSYNC B1 ;  /* 0x0000000000017941 */ /* 0x000fea0003800000 */
.L_x_13460:
[----:B------:R-:W-:Y:S05]  /*20f30*/  BRA `(.L_x_13298) ;  /* 0xffffff8c00b07947 */ /* 0x000fea000383ffff */
.L_x_13301:
[----:B0-----:R0:W1:Y:S02]  /*20f40*/  SYNCS.PHASECHK.TRANS64.TRYWAIT P0, [R17+URZ+0x19c20], R5 ;  /* 0x019c2005110075a7 */ /* 0x001064000800017f */
[----:B-1----:R-:W-:Y:S05]  /*20f50*/  @!P0 NANOSLEEP.SYNCS 0x989680 ;  /* 0x009896800000895d */ /* 0x002fea0003900000 */
[----:B------:R-:W1:Y:S02]  /*20f60*/  @!P0 SYNCS.PHASECHK.TRANS64 P0, [R17+URZ+0x19c20], R5 ;  /* 0x019c2005110085a7 */ /* 0x000e64000800007f */
[----:B-1----:R-:W-:Y:S05]  /*20f70*/  @!P0 BRA `(.L_x_13301) ;  /* 0xfffffffc00f08947 */ /* 0x002fea000383ffff */
[----:B------:R-:W-:Y:S05]  /*20f80*/  BRA `(.L_x_13462) ;  /* 0xffffff8c00c07947 */ /* 0x000fea000383ffff */
.L_x_13305:
[----:B-1----:R1:W2:Y:S02]  /*20f90*/  SYNCS.PHASECHK.TRANS64.TRYWAIT P0, [R8+URZ+0x19ca0], R11 ;  /* 0x019ca00b080075a7 */ /* 0x0022a4000800017f */
[----:B--2---:R-:W-:Y:S05]  /*20fa0*/  @!P0 NANOSLEEP.SYNCS 0x989680 ;  /* 0x009896800000895d */ /* 0x004fea0003900000 */
[----:B------:R-:W2:Y:S02]  /*20fb0*/  @!P0 SYNCS.PHASECHK.TRANS64 P0, [R8+URZ+0x19ca0], R11 ;  /* 0x019ca00b080085a7 */ /* 0x000ea4000800007f */
[----:B--2---:R-:W-:Y:S05]  /*20fc0*/  @!P0 BRA `(.L_x_13305) ;  /* 0xfffffffc00f08947 */ /* 0x004fea000383ffff */
[----:B------:R-:W-:Y:S05]  /*20fd0*/  BRA `(.L_x_13463) ;  /* 0xffffff8c00dc7947 */ /* 0x000fea000383ffff */
.L_x_13312:
[----:B0-----:R0:W2:Y:S02]  /*20fe0*/  SYNCS.PHASECHK.TRANS64.TRYWAIT P0, [R8+URZ+0x19cc0], R11 ;  /* 0x019cc00b080075a7 */ /* 0x0010a4000800017f */
[----:B--2---:R-:W-:Y:S05]  /*20ff0*/  @!P0 NANOSLEEP.SYNCS 0x989680 ;  /* 0x009896800000895d */ /* 0x004fea0003900000 */
[----:B------:R-:W2:Y:S02]  /*21000*/  @!P0 SYNCS.PHASECHK.TRANS64 P0, [R8+URZ+0x19cc0], R11 ;  /* 0x019cc00b080085a7 */ /* 0x000ea4000800007f */
[----:B--2---:R-:W-:Y:S05]  /*21010*/  @!P0 BRA `(.L_x_13312) ;  /* 0xfffffffc00f08947 */ /* 0x004fea000383ffff */
[----:B------:R-:W-:Y:S05]  /*21020*/  BRA `(.L_x_13464) ;  /* 0xffffff9000d87947 */ /* 0x000fea000383ffff */
.L_x_13321:
[----:B0-----:R0:W1:Y:S02]  /*21030*/  SYNCS.PHASECHK.TRANS64.TRYWAIT P1, [R9+URZ+0x19ca0], R8 ;  /* 0x019ca008090075a7 */ /* 0x001064000802017f */
[----:B-1----:R-:W-:Y:S05]  /*21040*/  @!P1 NANOSLEEP.SYNCS 0x989680 ;  /* 0x009896800000995d */ /* 0x002fea0003900000 */
[----:B------:R-:W1:Y:S02]  /*21050*/  @!P1 SYNCS.PHASECHK.TRANS64 P1, [R9+URZ+0x19ca0], R8 ;  /* 0x019ca008090095a7 */ /* 0x000e64000802007f */
[----:B-1----:R-:W-:Y:S05]  /*21060*/  @!P1 BRA `(.L_x_13321) ;  /* 0xfffffffc00f09947 */ /* 0x002fea000383ffff */
[----:B------:R-:W-:Y:S05]  /*21070*/  BRA `(.L_x_13465) ;  /* 0xffffff98001c7947 */ /* 0x000fea000383ffff */
.L_x_13328:
[----:B-1----:R1:W2:Y:S02]  /*21080*/  SYNCS.PHASECHK.TRANS64.TRYWAIT P1, [R9+URZ+0x19cc0], R8 ;  /* 0x019cc008090075a7 */ /* 0x0022a4000802017f */
[----:B--2---:R-:W-:Y:S05]  /*21090*/  @!P1 NANOSLEEP.SYNCS 0x989680 ;  /* 0x009896800000995d */ /* 0x004fea0003900000 */
[----:B------:R-:W2:Y:S02]  /*210a0*/  @!P1 SYNCS.PHASECHK.TRANS64 P1, [R9+URZ+0x19cc0], R8 ;  /* 0x019cc008090095a7 */ /* 0x000ea4000802007f */
[----:B--2---:R-:W-:Y:S05]  /*210b0*/  @!P1 BRA `(.L_x_13328) ;  /* 0xfffffffc00f09947 */ /* 0x004fea000383ffff */
[----:B------:R-:W-:Y:S05]  /*210c0*/  BRA `(.L_x_13466) ;  /* 0xffffff9c00147947 */ /* 0x000fea000383ffff */
.L_x_13347:
        /* <DEDUP_REMOVED lines=11> */
.L_x_13468:
[----:B------:R-:W-:Y:S05]  /*21180*/  BSYNC B0 ;  /* 0x0000000000007941 */ /* 0x000fea0003800000 */
.L_x_13467:
[----:B------:R-:W-:Y:S05]  /*21190*/  BRA `(.L_x_13469) ;  /* 0xffffffac00907947 */ /* 0x000fea000383ffff */
.L_x_13350:
[----:B-1----:R-:W2:Y:S02]  /*211a0*/  LDL R0, [R1+0x30] ;  /* 0x0000300001007983 */ /* 0x002ea40000100800 */
[----:B--2---:R1:W2:Y:S02]  /*211b0*/  SYNCS.PHASECHK.TRANS64.TRYWAIT P0, [R4+URZ+0x19c80], R0 ;  /* 0x019c8000040075a7 */ /* 0x0042a4000800017f */
[----:B--2---:R-:W-:Y:S05]  /*211c0*/  @!P0 NANOSLEEP.SYNCS 0x989680 ;  /* 0x009896800000895d */ /* 0x004fea0003900000 */
[----:B------:R-:W2:Y:S02]  /*211d0*/  @!P0 SYNCS.PHASECHK.TRANS64 P0, [R4+URZ+0x19c80], R0 ;  /* 0x019c8000040085a7 */ /* 0x000ea4000800007f */
[----:B--2---:R-:W-:Y:S05]  /*211e0*/  @!P0 BRA `(.L_x_13350) ;  /* 0xfffffffc00ec8947 */ /* 0x004fea000383ffff */
[----:B------:R-:W-:Y:S05]  /*211f0*/  BRA `(.L_x_13470) ;  /* 0xffffffac00a07947 */ /* 0x000fea000383ffff */
.L_x_13351:
        /* <DEDUP_REMOVED lines=8> */
.L_x_13472:
[----:B------:R-:W-:Y:S05]  /*21280*/  BSYNC B0 ;  /* 0x0000000000007941 */ /* 0x000fea0003800000 */
.L_x_13471:
[----:B------:R-:W0:Y:S01]  /*21290*/  S2R R7, SR_TID.X ;  /* 0x0000000000077919 */ /* 0x000e220000002100 */
[----:B------:R-:W-:Y:S01]  /*212a0*/  IMAD.MOV.U32 R13, RZ, RZ, R8 ;  /* 0x000000ffff0d7224 */ /* 0x000fe200078e0008 */
[----:B------:R-:W-:Y:S01]  /*212b0*/  MOV R0, R14 ;  /* 0x0000000e00007202 */ /* 0x000fe20000000f00 */
[----:B------:R-:W-:Y:S02]  /*212c0*/  IMAD.MOV.U32 R12, RZ, RZ, RZ ;  /* 0x000000ffff0c7224 */ /* 0x000fe400078e00ff */
[----:B------:R-:W-:Y:S02]  /*212d0*/  IMAD.MOV.U32 R11, RZ, RZ, 0x1e1f ;  /* 0x00001e1fff0b7424 */ /* 0x000fe400078e00ff */
[----:B------:R-:W-:-:S07]  /*212e0*/  IMAD.MOV.U32 R15, RZ, RZ, -0x1 ;  /* 0xffffffffff0f7424 */ /* 0x000fce00078e00ff */
[----:B0-----:R-:W-:Y:S05]  /*212f0*/  WARPSYNC.COLLECTIVE R15, `(.L_x_13473) ;  /* 0x000000000f087348 */ /* 0x001fea0003c00000 */
[----:B------:R1:W2:Y:S02]  /*21300*/  SHFL.IDX P6, R14, R13, R12, R11 ;  /* 0x0000000c0d0e7389 */ /* 0x0002a400000c000b */
[----:B012---:R-:W-:Y:S01]  /*21310*/  ENDCOLLECTIVE ;  /* 0x000000000000791b */ /* 0x007fe20003800000 */
.L_x_13473:
        /* <DEDUP_REMOVED lines=27> */
.L_x_13474:
        /* <DEDUP_REMOVED lines=10> */
.L_x_13475:
[----:B------:R-:W-:Y:S01]  /*21570*/  IMAD.MOV.U32 R6, RZ, RZ, R14 ;  /* 0x000000ffff067224 */ /* 0x000fe200078e000e */
[----:B------:R-:W-:Y:S06]  /*21580*/  BRA `(.L_x_13476) ;  /* 0xffffffac00747947 */ /* 0x000fec000383ffff */
.L_x_13356:
[----:B---3--:R-:W3:Y:S02]  /*21590*/  LDL R2, [R1+0x30] ;  /* 0x0000300001027983 */ /* 0x008ee40000100800 */
[----:B---3--:R3:W4:Y:S02]  /*215a0*/  SYNCS.PHASECHK.TRANS64.TRYWAIT P0, [R4+URZ+0x19c40], R2 ;  /* 0x019c4002040075a7 */ /* 0x008724000800017f */
[----:B----4-:R-:W-:Y:S05]  /*215b0*/  @!P0 NANOSLEEP.SYNCS 0x989680 ;  /* 0x009896800000895d */ /* 0x010fea0003900000 */
[----:B------:R-:W4:Y:S02]  /*215c0*/  @!P0 SYNCS.PHASECHK.TRANS64 P0, [R4+URZ+0x19c40], R2 ;  /* 0x019c4002040085a7 */ /* 0x000f24000800007f */
[----:B----4-:R-:W-:Y:S05]  /*215d0*/  @!P0 BRA `(.L_x_13356) ;  /* 0xfffffffc00ec8947 */ /* 0x010fea000383ffff */
[----:B------:R-:W-:Y:S05]  /*215e0*/  BRA `(.L_x_13477) ;  /* 0xffffffac00e47947 */ /* 0x000fea000383ffff */
.L_x_13357:
        /* <DEDUP_REMOVED lines=8> */
.L_x_13479:
[----:B------:R-:W-:Y:S05]  /*21670*/  BSYNC B0 ;  /* 0x0000000000007941 */ /* 0x000fea0003800000 */
.L_x_13478:
        /* <DEDUP_REMOVED lines=8> */
.L_x_13480:
[----:B------:R-:W-:Y:S02]  /*21700*/  IMAD.MOV.U32 R13, RZ, RZ, R6 ;  /* 0x000000ffff0d7224 */ /* 0x000fe400078e0006 */
[----:B------:R-:W-:Y:S02]  /*21710*/  IMAD.MOV.U32 R12, RZ, RZ, 0x1 ;  /* 0x00000001ff0c7424 */ /* 0x000fe400078e00ff */
[----:B------:R-:W-:-:S07]  /*21720*/  IMAD.MOV.U32 R3, RZ, RZ, R14 ;  /* 0x000000ffff037224 */ /* 0x000fce00078e000e */
[----:B------:R-:W-:Y:S05]  /*21730*/  WARPSYNC.COLLECTIVE R15, `(.L_x_13481) ;  /* 0x000000000f087348 */ /* 0x000fea0003c00000 */
[----:B------:R0:W1:Y:S02]  /*21740*/  SHFL.IDX P6, R14, R13, R12, R11 ;  /* 0x0000000c0d0e7389 */ /* 0x00006400000c000b */
[----:B01----:R-:W-:Y:S01]  /*21750*/  ENDCOLLECTIVE ;  /* 0x000000000000791b */ /* 0x003fe20003800000 */
.L_x_13481:
        /* <DEDUP_REMOVED lines=10> */
.L_x_13482:
        /* <DEDUP_REMOVED lines=8> */
.L_x_13362:
        /* <DEDUP_REMOVED lines=9> */
.L_x_13484:
[----:B------:R-:W-:Y:S01]  /*21910*/  ISETP.GE.AND P2, PT, R25, R0, PT ;  /* 0x000000001900720c */ /* 0x000fe20003f46270 */
[----:B------:R-:W-:Y:S01]  /*21920*/  IMAD.MOV.U32 R13, RZ, RZ, R6 ;  /* 0x000000ffff0d7224 */ /* 0x000fe200078e0006 */
[----:B------:R-:W-:-:S11]  /*21930*/  MOV R2, R14 ;  /* 0x0000000e00027202 */ /* 0x000fd60000000f00 */
[----:B------:R-:W-:Y:S05]  /*21940*/  WARPSYNC.COLLECTIVE R15, `(.L_x_13485) ;  /* 0x000000000f087348 */ /* 0x000fea0003c00000 */
[----:B------:R0:W1:Y:S02]  /*21950*/  SHFL.IDX P6, R14, R13, R12, R11 ;  /* 0x0000000c0d0e7389 */ /* 0x00006400000c000b */
[----:B01----:R-:W-:Y:S01]  /*21960*/  ENDCOLLECTIVE ;  /* 0x000000000000791b */ /* 0x003fe20003800000 */
.L_x_13485:
[----:B------:R-:W-:Y:S02]  /*21970*/  IMAD.MOV.U32 R13, RZ, RZ, R5 ;  /* 0x000000ffff0d7224 */ /* 0x000fe400078e0005 */
[----:B------:R-:W-:Y:S02]  /*21980*/  IMAD.MOV.U32 R12, RZ, RZ, 0x1 ;  /* 0x00000001ff0c7424 */ /* 0x000fe400078e00ff */
[----:B------:R-:W-:-:S07]  /*21990*/  IMAD.MOV.U32 R3, RZ, RZ, R14 ;  /* 0x000000ffff037224 */ /* 0x000fce00078e000e */
[----:B------:R-:W-:Y:S05]  /*219a0*/  WARPSYNC.COLLECTIVE R15, `(.L_x_13486) ;  /* 0x000000000f087348 */ /* 0x000fea0003c00000 */
[----:B------:R0:W1:Y:S02]  /*219b0*/  SHFL.IDX P6, R14, R13, R12, R11 ;  /* 0x0000000c0d0e7389 */ /* 0x00006400000c000b */
[----:B01----:R-:W-:Y:S01]  /*219c0*/  ENDCOLLECTIVE ;  /* 0x000000000000791b */ /* 0x003fe20003800000 */
.L_x_13486:
        /* <DEDUP_REMOVED lines=10> */
.L_x_13487:
        /* <DEDUP_REMOVED lines=13> */
.L_x_13488:
        /* <DEDUP_REMOVED lines=14> */
.L_x_13489:
[----:B------:R-:W-:Y:S01]  /*21c20*/  IMAD.MOV.U32 R2, RZ, RZ, R14 ;  /* 0x000000ffff027224 */ /* 0x000fe200078e000e */
[----:B------:R-:W-:Y:S06]  /*21c30*/  BRA `(.L_x_13490) ;  /* 0xffffffb4009c7947 */ /* 0x000fec000383ffff */
.L_x_13367:
[----:B--2---:R2:W3:Y:S02]  /*21c40*/  SYNCS.PHASECHK.TRANS64.TRYWAIT P0, [R17+URZ+0x19c20], R0 ;  /* 0x019c2000110075a7 */ /* 0x0044e4000800017f */
[----:B---3--:R-:W-:Y:S05]  /*21c50*/  @!P0 NANOSLEEP.SYNCS 0x989680 ;  /* 0x009896800000895d */ /* 0x008fea0003900000 */
[----:B------:R-:W3:Y:S02]  /*21c60*/  @!P0 SYNCS.PHASECHK.TRANS64 P0, [R17+URZ+0x19c20], R0 ;  /* 0x019c2000110085a7 */ /* 0x000ee4000800007f */
[----:B---3--:R-:W-:Y:S05]  /*21c70*/  @!P0 BRA `(.L_x_13367) ;  /* 0xfffffffc00f08947 */ /* 0x008fea000383ffff */
[----:B------:R-:W-:Y:S05]  /*21c80*/  BRA `(.L_x_13491) ;  /* 0xffffffb8000c7947 */ /* 0x000fea000383ffff */
.L_x_13371:
[----:B0-----:R0:W1:Y:S02]  /*21c90*/  SYNCS.PHASECHK.TRANS64.TRYWAIT P0, [R0+URZ+0x19c80], R10 ;  /* 0x019c800a000075a7 */ /* 0x001064000800017f */
[----:B-1----:R-:W-:Y:S05]  /*21ca0*/  @!P0 NANOSLEEP.SYNCS 0x989680 ;  /* 0x009896800000895d */ /* 0x002fea0003900000 */
[----:B------:R-:W1:Y:S02]  /*21cb0*/  @!P0 SYNCS.PHASECHK.TRANS64 P0, [R0+URZ+0x19c80], R10 ;  /* 0x019c800a000085a7 */ /* 0x000e64000800007f */
[----:B-1----:R-:W-:Y:S05]  /*21cc0*/  @!P0 BRA `(.L_x_13371) ;  /* 0xfffffffc00f08947 */ /* 0x002fea000383ffff */
[----:B------:R-:W-:Y:S05]  /*21cd0*/  BRA `(.L_x_13492) ;  /* 0xffffffb800dc7947 */ /* 0x000fea000383ffff */
.L_x_13372:
        /* <DEDUP_REMOVED lines=8> */
.L_x_13494:
[----:B------:R-:W-:Y:S05]  /*21d60*/  BSYNC B0 ;  /* 0x0000000000007941 */ /* 0x000fea0003800000 */
.L_x_13493:
        /* <DEDUP_REMOVED lines=10> */
.L_x_13495:
        /* <DEDUP_REMOVED lines=11> */
.L_x_13496:
        /* <DEDUP_REMOVED lines=11> */
.L_x_13497:
[----:B------:R-:W-:Y:S01]  /*21f70*/  IMAD.MOV.U32 R2, RZ, RZ, R14 ;  /* 0x000000ffff027224 */ /* 0x000fe200078e000e */
[----:B------:R-:W-:Y:S06]  /*21f80*/  BRA `(.L_x_13498) ;  /* 0xffffffb800e47947 */ /* 0x000fec000383ffff */
.L_x_13377:
[----:B---3--:R3:W4:Y:S02]  /*21f90*/  SYNCS.PHASECHK.TRANS64.TRYWAIT P0, [R0+URZ+0x19c40], R10 ;  /* 0x019c400a000075a7 */ /* 0x008724000800017f */
[----:B----4-:R-:W-:Y:S05]  /*21fa0*/  @!P0 NANOSLEEP.SYNCS 0x989680 ;  /* 0x009896800000895d */ /* 0x010fea0003900000 */
[----:B------:R-:W4:Y:S02]  /*21fb0*/  @!P0 SYNCS.PHASECHK.TRANS64 P0, [R0+URZ+0x19c40], R10 ;  /* 0x019c400a000085a7 */ /* 0x000f24000800007f */
[----:B----4-:R-:W-:Y:S05]  /*21fc0*/  @!P0 BRA `(.L_x_13377) ;  /* 0xfffffffc00f08947 */ /* 0x010fea000383ffff */
[----:B------:R-:W-:Y:S05]  /*21fd0*/  BRA `(.L_x_13499) ;  /* 0xffffffbc00487947 */ /* 0x000fea000383ffff */
.L_x_13378:
        /* <DEDUP_REMOVED lines=8> */
.L_x_13501:
[----:B------:R-:W-:Y:S05]  /*22060*/  BSYNC B0 ;  /* 0x0000000000007941 */ /* 0x000fea0003800000 */
.L_x_13500:
        /* <DEDUP_REMOVED lines=8> */
.L_x_13502:
[----:B------:R-:W-:Y:S02]  /*220f0*/  IMAD.MOV.U32 R13, RZ, RZ, R8 ;  /* 0x000000ffff0d7224 */ /* 0x000fe400078e0008 */
[----:B------:R-:W-:Y:S02]  /*22100*/  IMAD.MOV.U32 R12, RZ, RZ, 0x1 ;  /* 0x00000001ff0c7424 */ /* 0x000fe400078e00ff */
[----:B------:R-:W-:-:S07]  /*22110*/  IMAD.MOV.U32 R2, RZ, RZ, R14 ;  /* 0x000000ffff027224 */ /* 0x000fce00078e000e */
[----:B------:R-:W-:Y:S05]  /*22120*/  WARPSYNC.COLLECTIVE R15, `(.L_x_13503) ;  /* 0x000000000f087348 */ /* 0x000fea0003c00000 */
[----:B------:R0:W1:Y:S02]  /*22130*/  SHFL.IDX P6, R14, R13, R12, R11 ;  /* 0x0000000c0d0e7389 */ /* 0x00006400000c000b */
[----:B01----:R-:W-:Y:S01]  /*22140*/  ENDCOLLECTIVE ;  /* 0x000000000000791b */ /* 0x003fe20003800000 */
.L_x_13503:
        /* <DEDUP_REMOVED lines=13> */
.L_x_13504:
[----:B------:R-:W-:Y:S01]  /*22220*/  IMAD.MOV.U32 R2, RZ, RZ, R14 ;  /* 0x000000ffff027224 */ /* 0x000fe200078e000e */
[----:B------:R-:W-:Y:S06]  /*22230*/  BRA `(.L_x_13505) ;  /* 0xffffffbc004c7947 */ /* 0x000fec000383ffff */
.L_x_13383:
[----:B0-----:R0:W2:Y:S02]  /*22240*/  SYNCS.PHASECHK.TRANS64.TRYWAIT P2, [R2+URZ+0x19c70], R0 ;  /* 0x019c7000020075a7 */ /* 0x0010a4000804017f */
[----:B--2---:R-:W-:Y:S05]  /*22250*/  @!P2 NANOSLEEP.SYNCS 0x989680 ;  /* 0x009896800000a95d */ /* 0x004fea0003900000 */
[----:B------:R-:W2:Y:S02]  /*22260*/  @!P2 SYNCS.PHASECHK.TRANS64 P2, [R2+URZ+0x19c70], R0 ;  /* 0x019c70000200a5a7 */ /* 0x000ea4000804007f */
[----:B--2---:R-:W-:Y:S05]  /*22270*/  @!P2 BRA `(.L_x_13383) ;  /* 0xfffffffc00f0a947 */ /* 0x004fea000383ffff */
[----:B------:R-:W-:Y:S05]  /*22280*/  BRA `(.L_x_13506) ;  /* 0xffffffbc00b87947 */ /* 0x000fea000383ffff */
.L_x_13385:
[----:B0-----:R0:W2:Y:S02]  /*22290*/  SYNCS.PHASECHK.TRANS64.TRYWAIT P2, [R2+URZ+0x19c60], R3 ;  /* 0x019c6003020075a7 */ /* 0x0010a4000804017f */
[----:B--2---:R-:W-:Y:S05]  /*222a0*/  @!P2 NANOSLEEP.SYNCS 0x989680 ;  /* 0x009896800000a95d */ /* 0x004fea0003900000 */
[----:B------:R-:W2:Y:S02]  /*222b0*/  @!P2 SYNCS.PHASECHK.TRANS64 P2, [R2+URZ+0x19c60], R3 ;  /* 0x019c60030200a5a7 */ /* 0x000ea4000804007f */
[----:B--2---:R-:W-:Y:S05]  /*222c0*/  @!P2 BRA `(.L_x_13385) ;  /* 0xfffffffc00f0a947 */ /* 0x004fea000383ffff */
[----:B------:R-:W-:Y:S05]  /*222d0*/  BRA `(.L_x_13507) ;  /* 0xffffffbc00c87947 */ /* 0x000fea000383ffff */
.L_x_13393:
[----:B--2---:R2:W3:Y:S02]  /*222e0*/  SYNCS.PHASECHK.TRANS64.TRYWAIT P1, [R0+URZ+0x19c70], R2 ;  /* 0x019c7002000075a7 */ /* 0x0044e4000802017f */
[----:B---3--:R-:W-:Y:S05]  /*222f0*/  @!P1 NANOSLEEP.SYNCS 0x989680 ;  /* 0x009896800000995d */ /* 0x008fea0003900000 */
[----:B------:R-:W3:Y:S02]  /*22300*/  @!P1 SYNCS.PHASECHK.TRANS64 P1, [R0+URZ+0x19c70], R2 ;  /* 0x019c7002000095a7 */ /* 0x000ee4000802007f */
[----:B---3--:R-:W-:Y:S05]  /*22310*/  @!P1 BRA `(.L_x_13393) ;  /* 0xfffffffc00f09947 */ /* 0x008fea000383ffff */
[----:B------:R-:W-:Y:S05]  /*22320*/  BRA `(.L_x_13508) ;  /* 0xffffffc400687947 */ /* 0x000fea000383ffff */
.L_x_13395:
[----:B0-----:R0:W2:Y:S02]  /*22330*/  SYNCS.PHASECHK.TRANS64.TRYWAIT P1, [R0+URZ+0x19c60], R2 ;  /* 0x019c6002000075a7 */ /* 0x0010a4000802017f */
[----:B--2---:R-:W-:Y:S05]  /*22340*/  @!P1 NANOSLEEP.SYNCS 0x989680 ;  /* 0x009896800000995d */ /* 0x004fea0003900000 */
[----:B------:R-:W2:Y:S02]  /*22350*/  @!P1 SYNCS.PHASECHK.TRANS64 P1, [R0+URZ+0x19c60], R2 ;  /* 0x019c6002000095a7 */ /* 0x000ea4000802007f */
[----:B--2---:R-:W-:Y:S05]  /*22360*/  @!P1 BRA `(.L_x_13395) ;  /* 0xfffffffc00f09947 */ /* 0x004fea000383ffff */
[----:B------:R-:W-:Y:S05]  /*22370*/  BRA `(.L_x_13509) ;  /* 0xffffffc400747947 */ /* 0x000fea000383ffff */
.L_x_13400:
        /* <DEDUP_REMOVED lines=8> */
.L_x_13511:
[----:B------:R-:W-:Y:S05]  /*22400*/  BSYNC B0 ;  /* 0x0000000000007941 */ /* 0x000fea0003800000 */
.L_x_13510:
        /* <DEDUP_REMOVED lines=9> */
.L_x_13512:
        /* <DEDUP_REMOVED lines=25> */
.L_x_13513:
        /* <DEDUP_REMOVED lines=8> */
.L_x_13514:
[----:B------:R-:W-:Y:S01]  /*226b0*/  IMAD.MOV.U32 R12, RZ, RZ, 0x4 ;  /* 0x00000004ff0c7424 */ /* 0x000fe200078e00ff */
[----:B------:R-:W-:-:S04]  /*226c0*/  MOV R3, R14 ;  /* 0x0000000e00037202 */ /* 0x000fc80000000f00 */
[----:B------:R-:W-:-:S05]  /*226d0*/  SEL R3, R3, RZ, P2 ;  /* 0x000000ff03037207 */ /* 0x000fca0001000000 */
[----:B------:R-:W-:-:S04]  /*226e0*/  IMAD.IADD R2, R2, 0x1, R3 ;  /* 0x0000000102027824 */ /* 0x000fc800078e0203 */
[----:B------:R-:W-:-:S07]  /*226f0*/  IMAD.MOV.U32 R13, RZ, RZ, R2 ;  /* 0x000000ffff0d7224 */ /* 0x000fce00078e0002 */
[----:B------:R-:W-:Y:S05]  /*22700*/  WARPSYNC.COLLECTIVE R15, `(.L_x_13515) ;  /* 0x000000000f087348 */ /* 0x000fea0003c00000 */
[----:B------:R0:W1:Y:S02]  /*22710*/  SHFL.UP P6, R14, R13, R12, R11 ;  /* 0x0400000c0d0e7389 */ /* 0x00006400000c000b */
[----:B01----:R-:W-:Y:S01]  /*22720*/  ENDCOLLECTIVE ;  /* 0x000000000000791b */ /* 0x003fe20003800000 */
.L_x_13515:
        /* <DEDUP_REMOVED lines=8> */
.L_x_13516:
        /* <DEDUP_REMOVED lines=8> */
.L_x_13517:
        /* <DEDUP_REMOVED lines=9> */
.L_x_13518:
[----:B------:R-:W-:Y:S01]  /*228c0*/  MOV R3, R14 ;  /* 0x0000000e00037202 */ /* 0x000fe20000000f00 */
[----:B------:R-:W-:Y:S06]  /*228d0*/  BRA `(.L_x_13519) ;  /* 0xffffffc8004c7947 */ /* 0x000fec000383ffff */
.L_x_13403:
        /* <DEDUP_REMOVED lines=8> */
.L_x_13521:
[----:B------:R-:W-:Y:S05]  /*22960*/  BSYNC B0 ;  /* 0x0000000000007941 */ /* 0x000fea0003800000 */
.L_x_13520:
        /* <DEDUP_REMOVED lines=10> */
.L_x_13522:
        /* <DEDUP_REMOVED lines=8> */
.L_x_13523:
        /* <DEDUP_REMOVED lines=8> */
.L_x_13524:
        /* <DEDUP_REMOVED lines=8> */
.L_x_13525:
        /* <DEDUP_REMOVED lines=9> */
.L_x_13526:
[----:B------:R-:W-:Y:S01]  /*22c20*/  IMAD.MOV.U32 R3, RZ, RZ, R14 ;  /* 0x000000ffff037224 */ /* 0x000fe200078e000e */
[----:B------:R-:W-:Y:S06]  /*22c30*/  BRA `(.L_x_13527) ;  /* 0xffffffc800187947 */ /* 0x000fec000383ffff */
.L_x_13405:
[----:B------:R-:W-:Y:S01]  /*22c40*/  BSSY B0, `(.L_x_13528) ;  /* 0x0000006000007945 */ /* 0x000fe20003800000 */
[----:B------:R-:W-:Y:S01]  /*22c50*/  PLOP3.LUT P6, PT, P6, PT, PT, 0x8, 0x0 ;  /* 0x000000000000781c */ /* 0x000fe200037ce170 */
[----:B------:R-:W-:-:S12]  /*22c60*/  IMAD.MOV.U32 R15, RZ, RZ, -0x1 ;  /* 0xffffffffff0f7424 */ /* 0x000fd800078e00ff */
[----:B0-----:R-:W-:Y:S05]  /*22c70*/  WARPSYNC.COLLECTIVE R15, `(.L_x_13529) ;  /* 0x000000000f087348 */ /* 0x001fea0003c00000 */
[----:B------:R-:W-:Y:S01]  /*22c80*/  VOTE.ANY R14, PT, P6 ;  /* 0x00000000000e7806 */ /* 0x000fe200030e0100 */
[----:B0-----:R-:W-:Y:S06]  /*22c90*/  ENDCOLLECTIVE ;  /* 0x000000000000791b */ /* 0x001fec0003800000 */
.L_x_13529:
[----:B------:R-:W-:Y:S05]  /*22ca0*/  BSYNC B0 ;  /* 0x0000000000007941 */ /* 0x000fea0003800000 */
.L_x_13528:
[----:B------:R-:W-:Y:S01]  /*22cb0*/  IMAD.MOV.U32 R3, RZ, RZ, R14 ;  /* 0x000000ffff037224 */ /* 0x000fe200078e000e */
[----:B------:R-:W-:Y:S01]  /*22cc0*/  MOV R11, 0x1f ;  /* 0x0000001f000b7802 */ /* 0x000fe20000000f00 */
[----:B------:R-:W-:Y:S02]  /*22cd0*/  IMAD.MOV.U32 R13, RZ, RZ, R5 ;  /* 0x000000ffff0d7224 */ /* 0x000fe400078e0005 */
[----:B------:R-:W0:Y:S01]  /*22ce0*/  POPC R4, R3 ;  /* 0x0000000300047309 */ /* 0x000e220000000000 */
[----:B------:R-:W-:Y:S02]  /*22cf0*/  IMAD.MOV.U32 R15, RZ, RZ, -0x1 ;  /* 0xffffffffff0f7424 */ /* 0x000fe400078e00ff */
[----:B0-----:R-:W-:Y:S02]  /*22d00*/  IMAD.MOV.U32 R12, RZ, RZ, R4 ;  /* 0x000000ffff0c7224 */ /* 0x001fe400078e0004 */
[----:B------:R-:W-:-:S07]  /*22d10*/  IMAD.IADD R27, R4, 0x1, R27 ;  /* 0x00000001041b7824 */ /* 0x000fce00078e021b */
[----:B------:R-:W-:Y:S05]  /*22d20*/  WARPSYNC.COLLECTIVE R15, `(.L_x_13530) ;  /* 0x000000000f087348 */ /* 0x000fea0003c00000 */
[----:B------:R0:W1:Y:S02]  /*22d30*/  SHFL.IDX P6, R14, R13, R12, R11 ;  /* 0x0000000c0d0e7389 */ /* 0x00006400000c000b */
[----:B01----:R-:W-:Y:S01]  /*22d40*/  ENDCOLLECTIVE ;  /* 0x000000000000791b */ /* 0x003fe20003800000 */
.L_x_13530:
[----:B------:R-:W-:Y:S02]  /*22d50*/  IMAD.MOV.U32 R13, RZ, RZ, R6 ;  /* 0x000000ffff0d7224 */ /* 0x000fe400078e0006 */
[----:B------:R-:W-:-:S07]  /*22d60*/  IMAD.MOV.U32 R5, RZ, RZ, R14 ;  /* 0x000000ffff057224 */ /* 0x000fce00078e000e */
[----:B------:R-:W-:Y:S05]  /*22d70*/  WARPSYNC.COLLECTIVE R15, `(.L_x_13531) ;  /* 0x000000000f087348 */ /* 0x000fea0003c00000 */
[----:B------:R0:W1:Y:S02]  /*22d80*/  SHFL.IDX P6, R14, R13, R12, R11 ;  /* 0x0000000c0d0e7389 */ /* 0x00006400000c000b */
[----:B01----:R-:W-:Y:S01]  /*22d90*/  ENDCOLLECTIVE ;  /* 0x000000000000791b */ /* 0x003fe20003800000 */
.L_x_13531:
[----:B------:R-:W-:Y:S01]  /*22da0*/  IMAD.MOV.U32 R6, RZ, RZ, R14 ;  /* 0x000000ffff067224 */ /* 0x000fe200078e000e */
[----:B------:R-:W-:Y:S06]  /*22db0*/  BRA `(.L_x_13532) ;  /* 0xffffffc400f87947 */ /* 0x000fec000383ffff */
.L_x_13407:
        /* <DEDUP_REMOVED lines=8> */
.L_x_13534:
[----:B------:R-:W-:Y:S05]  /*22e40*/  BSYNC B0 ;  /* 0x0000000000007941 */ /* 0x000fea0003800000 */
.L_x_13533:
[----:B------:R-:W-:Y:S01]  /*22e50*/  IMAD.MOV.U32 R2, RZ, RZ, R14 ;  /* 0x000000ffff027224 */ /* 0x000fe200078e000e */
[----:B------:R-:W-:Y:S06]  /*22e60*/  BRA `(.L_x_13535) ;  /* 0xffffffc400e47947 */ /* 0x000fec000383ffff */
.L_x_13413:
[----:B0-----:R0:W1:Y:S02]  /*22e70*/  SYNCS.PHASECHK.TRANS64.TRYWAIT P0, [R5+URZ+0x19c20], R0 ;  /* 0x019c2000050075a7 */ /* 0x001064000800017f */
[----:B-1----:R-:W-:Y:S05]  /*22e80*/  @!P0 NANOSLEEP.SYNCS 0x989680 ;  /* 0x009896800000895d */ /* 0x002fea0003900000 */
[----:B------:R-:W1:Y:S02]  /*22e90*/  @!P0 SYNCS.PHASECHK.TRANS64 P0, [R5+URZ+0x19c20], R0 ;  /* 0x019c2000050085a7 */ /* 0x000e64000800007f */
[----:B-1----:R-:W-:Y:S05]  /*22ea0*/  @!P0 BRA `(.L_x_13413) ;  /* 0xfffffffc00f08947 */ /* 0x002fea000383ffff */
[----:B------:R-:W-:Y:S05]  /*22eb0*/  BRA `(.L_x_13536) ;  /* 0xffffffd000507947 */ /* 0x000fea000383ffff */
.L_x_13414:
        /* <DEDUP_REMOVED lines=11> */
.L_x_13538:
[----:B------:R-:W-:Y:S05]  /*22f70*/  BSYNC B0 ;  /* 0x0000000000007941 */ /* 0x000fea0003800000 */
.L_x_13537:
[----:B------:R-:W-:Y:S05]  /*22f80*/  BRA `(.L_x_13539) ;  /* 0xffffffd000387947 */ /* 0x000fea000383ffff */
.L_x_13415:
[----:B------:R-:W-:Y:S01]  /*22f90*/  BSSY B0, `(.L_x_13540) ;  /* 0x0000006000007945 */ /* 0x000fe20003800000 */
[----:B------:R-:W-:-:S07]  /*22fa0*/  IMAD.MOV.U32 R15, RZ, RZ, -0x1 ;  /* 0xffffffffff0f7424 */ /* 0x000fce00078e00ff */
[----:B0-----:R-:W-:Y:S05]  /*22fb0*/  WARPSYNC.COLLECTIVE R15, `(.L_x_13541) ;  /* 0x000000000f0c7348 */ /* 0x001fea0003c00000 */
[----:B------:R-:W-:Y:S02]  /*22fc0*/  ELECT P6, UR62, PT ;  /* 0x00000000003e782f */ /* 0x000fe400038c0000 */
[----:B------:R-:W-:Y:S01]  /*22fd0*/  MOV R14, UR62 ;  /* 0x0000003e000e7c02 */ /* 0x000fe20008000f00 */
[----:B0-----:R-:W-:Y:S10]  /*22fe0*/  ENDCOLLECTIVE ;  /* 0x000000000000791b */ /* 0x001ff40003800000 */
.L_x_13541:
[----:B------:R-:W-:Y:S05]  /*22ff0*/  BSYNC B0 ;  /* 0x0000000000007941 */ /* 0x000fea0003800000 */
.L_x_13540:
[----:B------:R-:W-:Y:S05]  /*23000*/  BRA `(.L_x_13542) ;  /* 0xffffffd0002c7947 */ /* 0x000fea000383ffff */
.L_x_13417:
[----:B0-----:R0:W1:Y:S02]  /*23010*/  SYNCS.PHASECHK.TRANS64.TRYWAIT P1, [R3+URZ+0x19c40], R2 ;  /* 0x019c4002030075a7 */ /* 0x001064000802017f */
[----:B-1----:R-:W-:Y:S05]  /*23020*/  @!P1 NANOSLEEP.SYNCS 0x989680 ;  /* 0x009896800000995d */ /* 0x002fea0003900000 */
[----:B------:R-:W1:Y:S02]  /*23030*/  @!P1 SYNCS.PHASECHK.TRANS64 P1, [R3+URZ+0x19c40], R2 ;  /* 0x019c4002030095a7 */ /* 0x000e64000802007f */
[----:B-1----:R-:W-:Y:S05]  /*23040*/  @!P1 BRA `(.L_x_13417) ;  /* 0xfffffffc00f09947 */ /* 0x002fea000383ffff */
[----:B------:R-:W-:Y:S05]  /*23050*/  BRA `(.L_x_13543) ;  /* 0xffffffd0004c7947 */ /* 0x000fea000383ffff */
.L_x_13419:
[----:B-1----:R1:W2:Y:S02]  /*23060*/  SYNCS.PHASECHK.TRANS64.TRYWAIT P1, [R19+URZ+0x19c40], R0 ;  /* 0x019c4000130075a7 */ /* 0x0022a4000802017f */
[----:B--2---:R-:W-:Y:S05]  /*23070*/  @!P1 NANOSLEEP.SYNCS 0x989680 ;  /* 0x009896800000995d */ /* 0x004fea0003900000 */
[----:B------:R-:W2:Y:S02]  /*23080*/  @!P1 SYNCS.PHASECHK.TRANS64 P1, [R19+URZ+0x19c40], R0 ;  /* 0x019c4000130095a7 */ /* 0x000ea4000802007f */
[----:B--2---:R-:W-:Y:S05]  /*23090*/  @!P1 BRA `(.L_x_13419) ;  /* 0xfffffffc00f09947 */ /* 0x004fea000383ffff */
[----:B------:R-:W-:Y:S05]  /*230a0*/  BRA `(.L_x_13544) ;  /* 0xffffffd000587947 */ /* 0x000fea000383ffff */
.L_x_13421:
[----:B--2---:R2:W3:Y:S02]  /*230b0*/  SYNCS.PHASECHK.TRANS64.TRYWAIT P1, [R3+URZ+0x19c60], R2 ;  /* 0x019c6002030075a7 */ /* 0x0044e4000802017f */
[----:B---3--:R-:W-:Y:S05]  /*230c0*/  @!P1 NANOSLEEP.SYNCS 0x989680 ;  /* 0x009896800000995d */ /* 0x008fea0003900000 */
[----:B------:R-:W3:Y:S02]  /*230d0*/  @!P1 SYNCS.PHASECHK.TRANS64 P1, [R3+URZ+0x19c60], R2 ;  /* 0x019c6002030095a7 */ /* 0x000ee4000802007f */
[----:B---3--:R-:W-:Y:S05]  /*230e0*/  @!P1 BRA `(.L_x_13421) ;  /* 0xfffffffc00f09947 */ /* 0x008fea000383ffff */
[----:B------:R-:W-:Y:S05]  /*230f0*/  BRA `(.L_x_13545) ;  /* 0xffffffd000547947 */ /* 0x000fea000383ffff */
.L_x_13423:
[----:B---3--:R3:W4:Y:S02]  /*23100*/  SYNCS.PHASECHK.TRANS64.TRYWAIT P1, [R19+URZ+0x19c60], R0 ;  /* 0x019c6000130075a7 */ /* 0x008724000802017f */
[----:B----4-:R-:W-:Y:S05]  /*23110*/  @!P1 NANOSLEEP.SYNCS 0x989680 ;  /* 0x009896800000995d */ /* 0x010fea0003900000 */
[----:B------:R-:W4:Y:S02]  /*23120*/  @!P1 SYNCS.PHASECHK.TRANS64 P1, [R19+URZ+0x19c60], R0 ;  /* 0x019c6000130095a7 */ /* 0x000f24000802007f */
[----:B----4-:R-:W-:Y:S05]  /*23130*/  @!P1 BRA `(.L_x_13423) ;  /* 0xfffffffc00f09947 */ /* 0x010fea000383ffff */
[----:B------:R-:W-:Y:S05]  /*23140*/  BRA `(.L_x_13546) ;  /* 0xffffffd000507947 */ /* 0x000fea000383ffff */
.L_x_13425:
[----:B----4-:R4:W0:Y:S02]  /*23150*/  SYNCS.PHASECHK.TRANS64.TRYWAIT P1, [R3+URZ+0x19c80], R2 ;  /* 0x019c8002030075a7 */ /* 0x010824000802017f */
[----:B0-----:R-:W-:Y:S05]  /*23160*/  @!P1 NANOSLEEP.SYNCS 0x989680 ;  /* 0x009896800000995d */ /* 0x001fea0003900000 */
[----:B------:R-:W0:Y:S02]  /*23170*/  @!P1 SYNCS.PHASECHK.TRANS64 P1, [R3+URZ+0x19c80], R2 ;  /* 0x019c8002030095a7 */ /* 0x000e24000802007f */
[----:B0-----:R-:W-:Y:S05]  /*23180*/  @!P1 BRA `(.L_x_13425) ;  /* 0xfffffffc00f09947 */ /* 0x001fea000383ffff */
[----:B------:R-:W-:Y:S05]  /*23190*/  BRA `(.L_x_13547) ;  /* 0xffffffd0004c7947 */ /* 0x000fea000383ffff */
.L_x_13548:
        /* <DEDUP_REMOVED lines=14> */
.L_x_16301:


//--------------------- .text._ZN7cutlass13device_kernelIN5flash11enable_sm90INS1_16FlashAttnFwdSm90INS1_25CollectiveMainloopFwdSm90ILi2EN4cute5tupleIJNS5_1CILi1EEES8_S8_EEENS6_IJNS7_ILi192EEENS7_ILi160EEENS7_ILi64EEEEEELi64ENS_12float_e4m3_tEfNS_4arch4Sm90ELb0ELb0ELb1ELb0ELb1ELb0ELb0ELb1ELb1ELb1ELb1ELb0EEENS1_21CollectiveEpilogueFwdINS6_IJSA_SC_SB_EEES9_NS_10bfloat16_tESG_Li384ELb0ELb1ELb1ELb1EEENS1_19SingleTileSchedulerILb0ELb1ELb1ELi192EEEEEEEEEvNT_6ParamsE --------------------------
	.section	.text._ZN7cutlass13device_kernelIN5flash11enable_sm90INS1_16FlashAttnFwdSm90INS1_25CollectiveMainloopFwdSm90ILi2EN4cute5tupleIJNS5_1CILi1EEES8_S8_EEENS6_IJNS7_ILi192EEENS7_ILi160EEENS7_ILi64EEEEEELi64ENS_12float_e4m3_tEfNS_4arch4Sm90ELb0ELb0ELb1ELb0ELb1ELb0ELb0ELb1ELb1ELb1ELb1ELb0EEENS1_21CollectiveEpilogueFwdINS6_IJSA_SC_SB_EEES9_NS_10bfloat16_tESG_Li384ELb0ELb1ELb1ELb1EEENS1_19SingleTileSchedulerILb0ELb1ELb1ELi192EEEEEEEEEvNT_6ParamsE,"ax",@progbits
	.align	128
.text._ZN7cutlass13device_kernelIN5flash11enable_sm90INS1_16FlashAttnFwdSm90INS1_25CollectiveMainloopFwdSm90ILi2EN4cute5tupleIJNS5_1CILi1EEES8_S8_EEENS6_IJNS7_ILi192EEENS7_ILi160EEENS7_ILi64EEEEEELi64ENS_12float_e4m3_tEfNS_4arch4Sm90ELb0ELb0ELb1ELb0ELb1ELb0ELb0ELb1ELb1ELb1ELb1ELb0EEENS1_21CollectiveEpilogueFwdINS6_IJSA_SC_SB_EEES9_NS_10bfloat16_tESG_Li384ELb0ELb1ELb1ELb1EEENS1_19SingleTileSchedulerILb0ELb1ELb1ELi192EEEEEEEEEvNT_6ParamsE:
        .type           _ZN7cutlass13device_kernelIN5flash11enable_sm90INS1_16FlashAttnFwdSm90INS1_25CollectiveMainloopFwdSm90ILi2EN4cute5tupleIJNS5_1CILi1EEES8_S8_EEENS6_IJNS7_ILi192EEENS7_ILi160EEENS7_ILi64EEEEEELi64ENS_12float_e4m3_tEfNS_4arch4Sm90ELb0ELb0ELb1ELb0ELb1ELb0ELb0ELb1ELb1ELb1ELb1ELb0EEENS1_21CollectiveEpilogueFwdINS6_IJSA_SC_SB_EEES9_NS_10bfloat16_tESG_Li384ELb0ELb1ELb1ELb1EEENS1_19SingleTileSchedulerILb0ELb1ELb1ELi192EEEEEEEEEvNT_6ParamsE,@function
        .size           _ZN7cutlass13device_kernelIN5flash11enable_sm90INS1_16FlashAttnFwdSm90INS1_25CollectiveMainloopFwdSm90ILi2EN4cute5tupleIJNS5_1CILi1EEES8_S8_EEENS6_IJNS7_ILi192EEENS7_ILi160EEENS7_ILi64EEEEEELi64ENS_12float_e4m3_tEfNS_4arch4Sm90ELb0ELb0ELb1ELb0ELb1ELb0ELb0ELb1ELb1ELb1ELb1ELb0EEENS1_21CollectiveEpilogueFwdINS6_IJSA_SC_SB_EEES9_NS_10bfloat16_tESG_Li384ELb0ELb1ELb1ELb1EEENS1_19SingleTileSchedulerILb0ELb1ELb1ELi192EEEEEEEEEvNT_6ParamsE,(.L_x_16302 - _ZN7cutlass13device_kernelIN5flash11enable_sm90INS1_16FlashAttnFwdSm90INS1_25CollectiveMainloopFwdSm90ILi2EN4cute5tupleIJNS5_1CILi1EEES8_S8_EEENS6_IJNS7_ILi192EEENS7_ILi160EEENS7_ILi64EEEEEELi64ENS_12float_e4m3_tEfNS_4arch4Sm90ELb0ELb0ELb1ELb0ELb1ELb0ELb0ELb1ELb1ELb1ELb1ELb0EEENS1_21CollectiveEpilogueFwdINS6_IJSA_SC_SB_EEES9_NS_10bfloat16_tESG_Li384ELb0ELb1ELb1ELb1EEENS1_19SingleTileSchedulerILb0ELb1ELb1ELi192EEEEEEEEEvNT_6ParamsE)
        .other          _ZN7cutlass13device_kernelIN5flash11enable_sm90INS1_16FlashAttnFwdSm90INS1_25CollectiveMainloopFwdSm90ILi2EN4cute5tupleIJNS5_1CILi1EEES8_S8_EEENS6_IJNS7_ILi192EEENS7_ILi160EEENS7_ILi64EEEEEELi64ENS_12float_e4m3_tEfNS_4arch4Sm90ELb0ELb0ELb1ELb0ELb1ELb0ELb0ELb1ELb1ELb1ELb1ELb0EEENS1_21CollectiveEpilogueFwdINS6_IJSA_SC_SB_EEES9_NS_10bfloat16_tESG_Li384ELb0ELb1ELb1ELb1EEENS1_19SingleTileSchedulerILb0ELb1ELb1ELi192EEEEEEEEEvNT_6ParamsE,@"STO_CUDA_ENTRY STV_DEFAULT"
_ZN7cutlass13device_kernelIN5flash11enable_sm90INS1_16FlashAttnFwdSm90INS1_25CollectiveMainloopFwdSm90ILi2EN4cute5tupleIJNS5_1CILi1EEES8_S8_EEENS6_IJNS7_ILi192EEENS7_ILi160EEENS7_ILi64EEEEEELi64ENS_12float_e4m3_tEfNS_4arch4Sm90ELb0ELb0ELb1ELb0ELb1ELb0ELb0ELb1ELb1ELb1ELb1ELb0EEENS1_21CollectiveEpilogueFwdINS6_IJSA_SC_SB_EEES9_NS_10bfloat16_tESG_Li384ELb0ELb1ELb1ELb1EEENS1_19SingleTileSchedulerILb0ELb1ELb1ELi192EEEEEEEEEvNT_6ParamsE:
        /* <DEDUP_REMOVED lines=45> */
.L_x_13549:
        /* <DEDUP_REMOVED lines=22> */
.L_x_13550:
        /* <DEDUP_REMOVED lines=18> */
.L_x_13551:
        /* <DEDUP_REMOVED lines=22> */
.L_x_13552:
        /* <DEDUP_REMOVED lines=23> */
.L_x_13553:
        /* <DEDUP_REMOVED lines=9> */
.L_x_13556:
        /* <DEDUP_REMOVED lines=41> */
[----:B------:R-:W-:Y:S01]  /*0b40*/  MOV R4, UR8 ;  /* 0x0000000800047c02 */ /* 0x000fe20008000f00 */
[----:B------:R-:W-:Y:S01]  /*0b50*/  ULOP3.LUT UR8, UR8, UR7, URZ, 0x3c, !UPT ;  /* 0x0000000708087292 */ /* 0x000fe2000f8e3c3f */
[----:B------:R-:W-:Y:S02]  /*0b60*/  R2UR UR11, R0 ;  /* 0x00000000000b72ca */ /* 0x000fe400000e0000 */
[----:B------:R-:W-:Y:S02]  /*0b70*/  IABS R4, R4 ;  /* 0x0000000400047213 */ /* 0x000fe40000000000 */
[----:B------:R-:W-:-:S03]  /*0b80*/  IABS R5, R3 ;  /* 0x0000000300057213 */ /* 0x000fc60000000000 */
        /* <DEDUP_REMOVED lines=24> */
.L_x_13558:
[----:B------:R-:W-:Y:S01]  /*0d10*/  UIMAD UR44, UR44, UR4, URZ ;  /* 0x000000042c2c72a4 */ /* 0x000fe2000f8e023f */
[----:B------:R-:W-:Y:S01]  /*0d20*/  IMAD.U32 R0, RZ, RZ, UR6 ;  /* 0x00000006ff007e24 */ /* 0x000fe2000f8e00ff */
[----:B------:R-:W-:Y:S01]  /*0d30*/  MOV R3, UR4 ;  /* 0x0000000400037c02 */ /* 0x000fe20008000f00 */
[----:B------:R-:W-:Y:S01]  /*0d40*/  USHF.R.S32.HI UR48, URZ, 0x1f, UR47 ;  /* 0x0000001f3f307899 */ /* 0x000fe2000801142f */
[----:B------:R-:W-:Y:S01]  /*0d50*/  VIADD R17, R17, 0xffffff80 ;  /* 0xffffff8011117836 */ /* 0x000fe20000000000 */
[----:B------:R-:W-:Y:S02]  /*0d60*/  PLOP3.LUT P0, PT, PT, PT, PT, 0x80, 0x0 ;  /* 0x000000000000781c */ /* 0x000fe40003f0f070 */
[----:B------:R-:W-:Y:S02]  /*0d70*/  CS2R R6, SRZ ;  /* 0x0000000000067805 */ /* 0x000fe4000001ff00 */
[----:B------:R-:W-:Y:S02]  /*0d80*/  VIADDMNMX R0, R3, UR44, R0, PT ;  /* 0x0000002c03007c46 */ /* 0x000fe4000b800100 */
[----:B------:R-:W-:-:S02]  /*0d90*/  CS2R R2, SRZ ;  /* 0x0000000000027805 */ /* 0x000fc4000001ff00 */
[----:B------:R-:W-:Y:S02]  /*0da0*/  CS2R R30, SRZ ;  /* 0x00000000001e7805 */ /* 0x000fe4000001ff00 */
[----:B------:R-:W-:Y:S02]  /*0db0*/  CS2R R26, SRZ ;  /* 0x00000000001a7805 */ /* 0x000fe4000001ff00 */
[----:B------:R-:W-:Y:S01]  /*0dc0*/  R2UR UR39, R0 ;  /* 0x00000000002772ca */ /* 0x000fe200000e0000 */
[----:B------:R-:W-:Y:S01]  /*0dd0*/  IMAD.MOV.U32 R0, RZ, RZ, RZ ;  /* 0x000000ffff007224 */ /* 0x000fe200078e00ff */
[----:B------:R-:W-:Y:S01]  /*0de0*/  CS2R R8, SRZ ;  /* 0x0000000000087805 */ /* 0x000fe2000001ff00 */
[----:B------:R-:W-:Y:S01]  /*0df0*/  IMAD.MOV.U32 R36, RZ, RZ, RZ ;  /* 0x000000ffff247224 */ /* 0x000fe200078e00ff */
[----:B------:R-:W-:Y:S02]  /*0e00*/  CS2R R38, SRZ ;  /* 0x0000000000267805 */ /* 0x000fe4000001ff00 */
[----:B------:R-:W-:-:S02]  /*0e10*/  CS2R R34, SRZ ;  /* 0x0000000000227805 */ /* 0x000fc4000001ff00 */
[----:B------:R-:W-:Y:S02]  /*0e20*/  CS2R R10, SRZ ;  /* 0x00000000000a7805 */ /* 0x000fe4000001ff00 */
[----:B------:R-:W-:Y:S02]  /*0e30*/  MOV R44, RZ ;  /* 0x000000ff002c7202 */ /* 0x000fe40000000f00 */
[----:B------:R-:W-:Y:S02]  /*0e40*/  CS2R R12, SRZ ;  /* 0x00000000000c7805 */ /* 0x000fe4000001ff00 */
[----:B------:R-:W-:Y:S02]  /*0e50*/  CS2R R46, SRZ ;  /* 0x00000000002e7805 */ /* 0x000fe4000001ff00 */
[----:B------:R-:W-:Y:S01]  /*0e60*/  CS2R R42, SRZ ;  /* 0x00000000002a7805 */ /* 0x000fe2000001ff00 */
[----:B------:R-:W-:Y:S01]  /*0e70*/  IMAD.MOV.U32 R41, RZ, RZ, RZ ;  /* 0x000000ffff297224 */ /* 0x000fe200078e00ff */
[----:B------:R-:W-:Y:S01]  /*0e80*/  CS2R R14, SRZ ;  /* 0x00000000000e7805 */ /* 0x000fe2000001ff00 */
[----:B------:R-:W-:Y:S01]  /*0e90*/  UISETP.GT.AND UP0, UPT, UR39, UR44, UPT ;  /* 0x0000002c2700728c */ /* 0x000fe2000bf04270 */
[----:B------:R-:W-:Y:S01]  /*0ea0*/  IMAD.MOV.U32 R52, RZ, RZ, RZ ;  /* 0x000000ffff347224 */ /* 0x000fe200078e00ff */
[----:B------:R-:W-:-:S02]  /*0eb0*/  CS2R R54, SRZ ;  /* 0x0000000000367805 */ /* 0x000fc4000001ff00 */
[----:B------:R-:W-:Y:S01]  /*0ec0*/  CS2R R50, SRZ ;  /* 0x0000000000327805 */ /* 0x000fe2000001ff00 */
[----:B------:R-:W-:Y:S01]  /*0ed0*/  IMAD.MOV.U32 R49, RZ, RZ, RZ ;  /* 0x000000ffff317224 */ /* 0x000fe200078e00ff */
[----:B------:R-:W-:-:S13]  /*0ee0*/  PLOP3.LUT P1, PT, PT, PT, UP0, 0x80, 0x0 ;  /* 0x000000000000781c */ /* 0x000fda0003f2f008 */
[----:B------:R-:W-:Y:S05]  /*0ef0*/  @!P1 BRA `(.L_x_13559) ;  /* 0x0000006c00309947 */ /* 0x000fea0003800000 */
[----:B------:R-:W-:Y:S01]  /*0f00*/  SHF.R.S32.HI R16, RZ, 0x1f, R17 ;  /* 0x0000001fff107819 */ /* 0x000fe20000011411 */
[----:B------:R-:W0:Y:S01]  /*0f10*/  S2UR UR46, SR_CgaCtaId ;  /* 0x00000000002e79c3 */ /* 0x000e220000008800 */
[----:B------:R-:W-:Y:S01]  /*0f20*/  UMOV UR45, 0x400 ;  /* 0x00000400002d7882 */ /* 0x000fe20000000000 */
[----:B------:R-:W-:Y:S01]  /*0f30*/  UMOV UR37, 0x80000020 ;  /* 0x8000002000257882 */ /* 0x000fe20000000000 */
        /* <DEDUP_REMOVED lines=10> */
[----:B------:R-:W-:Y:S01]  /*0fe0*/  ULEA UR5, UR5, UR4, 0xc ;  /* 0x0000000405057291 */ /* 0x000fe2000f8e603f */
[----:B------:R-:W-:-:S03]  /*0ff0*/  PLOP3.LUT P0, PT, PT, PT, UP0, 0x80, 0x0 ;  /* 0x000000000000781c */ /* 0x000fc60003f0f008 */
[----:B------:R-:W-:-:S04]  /*1000*/  USHF.R.U32.HI UR5, URZ, 0x4, UR5 ;  /* 0x000000043f057899 */ /* 0x000fc80008011605 */
[----:B------:R-:W-:-:S04]  /*1010*/  ULOP3.LUT UR5, UR5, 0x3fff, URZ, 0xc0, !UPT ;  /* 0x00003fff05057892 */ /* 0x000fc8000f8ec03f */
[----:B------:R-:W-:Y:S02]  /*1020*/  ULOP3.LUT UR36, UR5, 0x10000, URZ, 0xfc, !UPT ;  /* 0x0001000005247892 */ /* 0x000fe4000f8efc3f */
[----:B------:R-:W-:Y:S10]  /*1030*/  @!P0 BRA `(.L_x_13560) ;  /* 0x0000000000408947 */ /* 0x000ff40003800000 */
[----:B------:R-:W-:Y:S01]  /*1040*/  MOV R0, 0x0 ;  /* 0x0000000000007802 */ /* 0x000fe20000000f00 */
[----:B------:R-:W-:Y:S01]  /*1050*/  ULDC.64 UR4, c[0x4][0x1b0] ;  /* 0x01006c0000047ab9 */ /* 0x000fe20000000a00 */
[----:B------:R-:W-:Y:S01]  /*1060*/  ULDC.64 UR6, c[0x4][0x30] ;  /* 0x01000c0000067ab9 */ /* 0x000fe20000000a00 */
[----:B------:R-:W-:Y:S01]  /*1070*/  MOV R4, UR4 ;  /* 0x0000000400047c02 */ /* 0x000fe20008000f00 */
[----:B------:R0:W1:Y:S01]  /*1080*/  LDC.64 R2, c[0x4][R0] ;  /* 0x0100000000027b82 */ /* 0x0000620000000a00 */
[----:B------:R-:W-:Y:S01]  /*1090*/  IMAD.U32 R5, RZ, RZ, UR5 ;  /* 0x00000005ff057e24 */ /* 0x000fe2000f8e00ff */
[----:B------:R-:W-:Y:S01]  /*10a0*/  ULDC.64 UR4, c[0x4][0x1b8] ;  /* 0x01006e0000047ab9 */ /* 0x000fe20000000a00 */
[----:B------:R-:W-:Y:S01]  /*10b0*/  MOV R10, UR6 ;  /* 0x00000006000a7c02 */ /* 0x000fe20008000f00 */
[----:B------:R-:W-:Y:S01]  /*10c0*/  IMAD.U32 R6, RZ, RZ, UR4 ;  /* 0x00000004ff067e24 */ /* 0x000fe2000f8e00ff */
[----:B------:R-:W-:Y:S01]  /*10d0*/  MOV R13, RZ ;  /* 0x000000ff000d7202 */ /* 0x000fe20000000f00 */
[----:B------:R-:W-:-:S02]  /*10e0*/  IMAD.U32 R7, RZ, RZ, UR5 ;  /* 0x00000005ff077e24 */ /* 0x000fc4000f8e00ff */
[----:B------:R-:W-:Y:S02]  /*10f0*/  IMAD.U32 R11, RZ, RZ, UR7 ;  /* 0x00000007ff0b7e24 */ /* 0x000fe4000f8e00ff */
[----:B------:R-:W-:Y:S02]  /*1100*/  IMAD.MOV.U32 R8, RZ, RZ, 0x70 ;  /* 0x00000070ff087424 */ /* 0x000fe400078e00ff */
[----:B0-----:R-:W-:-:S07]  /*1110*/  IMAD.MOV.U32 R12, RZ, RZ, 0x1 ;  /* 0x00000001ff0c7424 */ /* 0x001fce00078e00ff */
[----:B------:R-:W-:-:S07]  /*1120*/  LEPC R20, `(.L_x_13560) ;  /* 0x000000001014794e */ /* 0x000fce0000000000 */
[----:B-1----:R-:W-:Y:S05]  /*1130*/  CALL.ABS.NOINC R2 ;  /* 0x0000000002007343 */ /* 0x002fea0003c00000 */
.L_x_13560:
        /* <DEDUP_REMOVED lines=48> */
.L_x_13645:
[----:B------:R-:W-:-:S06]  /*1440*/  ULOP3.LUT UR4, UR42, 0x1, URZ, 0xfc, !UPT ;  /* 0x000000012a047892 */ /* 0x000fcc000f8efc3f */
[----:B------:R-:W-:-:S05]  /*1450*/  IMAD.U32 R2, RZ, RZ, UR4 ;  /* 0x00000004ff027e24 */ /* 0x000fca000f8e00ff */
[----:B------:R-:W-:-:S13]  /*1460*/  ISETP.NE.AND P0, PT, R2, 0x3, PT ;  /* 0x000000030200780c */ /* 0x000fda0003f05270 */
[----:B------:R-:W-:Y:S05]  /*1470*/  @!P0 BRA `(.L_x_13562) ;  /* 0x0000000000048947 */ /* 0x000fea0003800000 */
[----:B------:R-:W-:Y:S01]  /*1480*/  BPT.TRAP 0x1 ;  /* 0x000000040000795c */ /* 0x000fe20000300000 */
.L_x_13562:
[----:B------:R1:W2:Y:S01]  /*1490*/  SYNCS.PHASECHK.TRANS64.TRYWAIT P1, [UR45+0x12430], R6 ;  /* 0x01243006ff0075a7 */ /* 0x0002a2000802016d */
[----:B------:R-:W-:Y:S05]  /*14a0*/  @!P0 BRA `(.L_x_13563) ;  /* 0x0000000000048947 */ /* 0x000fea0003800000 */
[----:B------:R-:W-:Y:S01]  /*14b0*/  BPT.TRAP 0x1 ;  /* 0x000000040000795c */ /* 0x000fe20000300000 */
.L_x_13563:
[----:B------:R-:W-:Y:S01]  /*14c0*/  MOV R25, RZ ;  /* 0x000000ff00197202 */ /* 0x000fe20000000f00 */
[----:B--2---:R-:W-:Y:S06]  /*14d0*/  @P1 BRA `(.L_x_13564) ;  /* 0x0000000000081947 */ /* 0x004fec0003800000 */
[----:B------:R-:W2:Y:S02]  /*14e0*/  SYNCS.PHASECHK.TRANS64.TRYWAIT P1, [UR45+0x12430], R6 ;  /* 0x01243006ff0075a7 */ /* 0x000ea4000802016d */
[----:B--2---:R-:W-:Y:S05]  /*14f0*/  @!P1 BRA `(.L_x_13565) ;  /* 0x000000c800249947 */ /* 0x004fea0003800000 */
.L_x_13564:
[----:B------:R-:W-:Y:S05]  /*1500*/  WARPSYNC.ALL ;  /* 0x0000000000007948 */ /* 0x000fea0003800000 */
[----:B------:R-:W-:Y:S01]  /*1510*/  UIADD3 UR4, UR45, 0xd200, URZ ;  /* 0x0000d2002d047890 */ /* 0x000fe2000fffe03f */
[----:B------:R-:W-:Y:S01]  /*1520*/  WARPGROUP.ARRIVE ;  /* 0x00000000000079c5 */ /* 0x000fe20000000000 */
[----:B------:R-:W-:Y:S01]  /*1530*/  UMOV UR5, UR37 ;  /* 0x0000002500057c82 */ /* 0x000fe20008000000 */
[----:B------:R-:W-:Y:S01]  /*1540*/  UMOV UR7, 0x80000020 ;  /* 0x8000002000077882 */ /* 0x000fe20000000000 */
[----:B------:R-:W-:Y:S01]  /*1550*/  USHF.R.U32.HI UR4, URZ, 0x4, UR4 ;  /* 0x000000043f047899 */ /* 0x000fe20008011604 */
[----:B------:R-:W-:Y:S01]  /*1560*/  UMOV UR8, UR36 ;  /* 0x0000002400087c82 */ /* 0x000fe20008000000 */
[----:B------:R-:W-:-:S02]  /*1570*/  UMOV UR9, UR37 ;  /* 0x0000002500097c82 */ /* 0x000fc40008000000 */
[----:B------:R-:W-:Y:S01]  /*1580*/  ULOP3.LUT UR4, UR4, 0x3fff, URZ, 0xc0, !UPT ;  /* 0x00003fff04047892 */ /* 0x000fe2000f8ec03f */
[----:B------:R-:W-:Y:S01]  /*1590*/  UMOV UR11, 0x80000020 ;  /* 0x80000020000b7882 */ /* 0x000fe20000000000 */
[----:B------:R-:W-:Y:S02]  /*15a0*/  UMOV UR12, UR36 ;  /* 0x00000024000c7c82 */ /* 0x000fe40008000000 */
[----:B------:R-:W-:Y:S01]  /*15b0*/  ULOP3.LUT UR16, UR4, 0x10000, URZ, 0xfc, !UPT ;  /* 0x0001000004107892 */ /* 0x000fe2000f8efc3f */
[----:B------:R-:W-:Y:S02]  /*15c0*/  UMOV UR13, UR37 ;  /* 0x00000025000d7c82 */ /* 0x000fe40008000000 */
[----:B------:R-:W-:Y:S01]  /*15d0*/  UMOV UR4, UR36 ;  /* 0x0000002400047c82 */ /* 0x000fe20008000000 */
[----:B------:R-:W-:Y:S02]  /*15e0*/  UIADD3 UR10, UR16, 0x80, URZ ;  /* 0x00000080100a7890 */ /* 0x000fe4000fffe03f */
[----:B------:R-:W-:-:S02]  /*15f0*/  UIADD3 UR14, UR16, 0x100, URZ ;  /* 0x00000100100e7890 */ /* 0x000fc4000fffe03f */
[----:B------:R-:W-:Y:S01]  /*1600*/  UMOV UR6, UR16 ;  /* 0x0000001000067c82 */ /* 0x000fe20008000000 */
[----:B------:R-:W-:Y:S01]  /*1610*/  UMOV UR15, 0x80000020 ;  /* 0x80000020000f7882 */ /* 0x000fe20000000000 */
        /* <DEDUP_REMOVED lines=51> */
[----:B------:R-:W-:Y:S01]  /*1950*/  UMOV UR4, URZ ;  /* 0x0000003f00047c82 */ /* 0x000fe20008000000 */
[----:B------:R-:W-:Y:S02]  /*1960*/  WARPGROUP.DEPBAR.LE gsb0, 0x0 ;  /* 0x00008000000079c5 */ /* 0x000fe40000010000 */
[----:B------:R-:W-:-:S06]  /*1970*/  WARPGROUP.ARRIVE ;  /* 0x00000000000079c5 */ /* 0x000fcc0000000000 */
[----:B------:R-:W-:Y:S03]  /*1980*/  QGMMA.64x32x32.F32.E4M3.E4M3 R28, gdesc[UR8], R28, gsb0 ;  /* 0x00600000081c79f3 */ /* 0x000fe6000800081c */
[----:B------:R-:W-:Y:S02]  /*1990*/  WARPGROUP.DEPBAR.LE gsb0, 0x0 ;  /* 0x00008000000079c5 */ /* 0x000fe40000010000 */
[----:B------:R-:W-:Y:S05]  /*19a0*/  @!P0 BRA `(.L_x_13566) ;  /* 0x0000000000048947 */ /* 0x000fea0003800000 */
[----:B------:R-:W-:Y:S01]  /*19b0*/  BPT.TRAP 0x1 ;  /* 0x000000040000795c */ /* 0x000fe20000300000 */
.L_x_13566:
[----:B------:R-:W-:Y:S01]  /*19c0*/  LOP3.LUT R16, R16, 0xffffff80, RZ, 0xc0, !PT ;  /* 0xffffff8010107812 */ /* 0x000fe200078ec0ff */
[C---:B------:R-:W-:Y:S01]  /*19d0*/  FMUL.FTZ R19, R0.reuse, R90 ;  /* 0x0000005a00137220 */ /* 0x040fe20000410000 */
[C---:B------:R-:W-:Y:S01]  /*19e0*/  FMUL.FTZ R90, R0.reuse, R48 ;  /* 0x00000030005a7220 */ /* 0x040fe20000410000 */
[C---:B------:R-:W-:Y:S01]  /*19f0*/  FMUL.FTZ R48, R0.reuse, R54 ;  /* 0x0000003600307220 */ /* 0x040fe20000410000 */
[C---:B------:R-:W-:Y:S01]  /*1a00*/  FMUL.FTZ R54, R0.reuse, R57 ;  /* 0x0000003900367220 */ /* 0x040fe20000410000 */
[----:B------:R-:W-:Y:S02]  /*1a10*/  IMAD.IADD R17, R17, 0x1, -R16 ;  /* 0x0000000111117824 */ /* 0x000fe400078e0a10 */
[C---:B------:R-:W-:Y:S01]  /*1a20*/  FMUL.FTZ R57, R0.reuse, R28 ;  /* 0x0000001c00397220 */ /* 0x040fe20000410000 */
[C---:B------:R-:W-:Y:S01]  /*1a30*/  FMUL.FTZ R28, R0.reuse, R30 ;  /* 0x0000001e001c7220 */ /* 0x040fe20000410000 */
[C---:B------:R-:W-:Y:S01]  /*1a40*/  FMUL.FTZ R92, R0.reuse, R92 ;  /* 0x0000005c005c7220 */ /* 0x040fe20000410000 */
[C---:B------:R-:W-:Y:S01]  /*1a50*/  FMUL.FTZ R93, R0.reuse, R93 ;  /* 0x0000005d005d7220 */ /* 0x040fe20000410000 */
[----:B------:R-:W-:Y:S01]  /*1a60*/  SHF.R.S32.HI R30, RZ, 0x1f, R17 ;  /* 0x0000001fff1e7819 */ /* 0x000fe20000011411 */
[C---:B------:R-:W-:Y:S01]  /*1a70*/  FMUL.FTZ R14, R0.reuse, R94 ;  /* 0x0000005e000e7220 */ /* 0x040fe20000410000 */
[C---:B------:R-:W-:Y:S01]  /*1a80*/  FMUL.FTZ R94, R0.reuse, R96 ;  /* 0x00000060005e7220 */ /* 0x040fe20000410000 */
[----:B------:R-:W-:Y:S01]  /*1a90*/  FMUL.FTZ R7, R0, R95 ;  /* 0x0000005f00077220 */ /* 0x000fe20000410000 */
[----:B------:R-:W-:Y:S01]  /*1aa0*/  LEA.HI R30, R30, R17, RZ, 0x2 ;  /* 0x000000111e1e7211 */ /* 0x000fe200078f10ff */
[----:B------:R-:W2:Y:S01]  /*1ab0*/  MUFU.TANH R92, R92 ;  /* 0x0000005c005c7308 */ /* 0x000ea20000002400 */
[C---:B------:R-:W-:Y:S01]  /*1ac0*/  FMUL.FTZ R95, R0.reuse, R97 ;  /* 0x00000061005f7220 */ /* 0x040fe20000410000 */
[----:B------:R-:W-:Y:S01]  /*1ad0*/  FMUL.FTZ R96, R0, R100 ;  /* 0x0000006400607220 */ /* 0x000fe20000410000 */
[----:B------:R-:W-:Y:S01]  /*1ae0*/  LOP3.LUT R30, R30, 0x7ffffffc, RZ, 0xc0, !PT ;  /* 0x7ffffffc1e1e7812 */ /* 0x000fe200078ec0ff */
[C---:B------:R-:W-:Y:S01]  /*1af0*/  FMUL.FTZ R97, R0.reuse, R101 ;  /* 0x0000006500617220 */ /* 0x040fe20000410000 */
[C---:B01----:R-:W-:Y:S01]  /*1b00*/  FMUL.FTZ R6, R0.reuse, R99 ;  /* 0x0000006300067220 */ /* 0x043fe20000410000 */
[C---:B------:R-:W-:Y:S01]  /*1b10*/  FMUL.FTZ R99, R0.reuse, R104 ;  /* 0x0000006800637220 */ /* 0x040fe20000410000 */
[----:B------:R-:W-:Y:S01]  /*1b20*/  FMUL.FTZ R13, R0, R102 ;  /* 0x00000066000d7220 */ /* 0x000fe20000410000 */
[----:B------:R-:W-:Y:S01]  /*1b30*/  IMAD.IADD R30, R17, 0x1, -R30 ;  /* 0x00000001111e7824 */ /* 0x000fe200078e0a1e */
[----:B------:R-:W0:Y:S01]  /*1b40*/  MUFU.TANH R93, R93 ;  /* 0x0000005d005d7308 */ /* 0x000e220000002400 */
[----:B------:R-:W-:-:S02]  /*1b50*/  IMAD.MOV.U32 R17, RZ, RZ, -0x2 ;  /* 0xfffffffeff117424 */ /* 0x000fc400078e00ff */
[C---:B------:R-:W-:Y:S01]  /*1b60*/  FMUL.FTZ R102, R0.reuse, R32 ;  /* 0x0000002000667220 */ /* 0x040fe20000410000 */
[C---:B------:R-:W-:Y:S01]  /*1b70*/  FMUL.FTZ R101, R0.reuse, R33 ;  /* 0x0000002100657220 */ /* 0x040fe20000410000 */
[----:B------:R-:W-:Y:S01]  /*1b80*/  FMUL.FTZ R10, R0, R98 ;  /* 0x00000062000a7220 */ /* 0x000fe20000410000 */
[----:B------:R-:W-:Y:S01]  /*1b90*/  IMAD R30, R30, R17, 0xa0 ;  /* 0x000000a01e1e7424 */ /* 0x000fe200078e0211 */
[----:B------:R-:W-:Y:S01]  /*1ba0*/  MOV R17, UR39 ;  /* 0x0000002700117c02 */ /* 0x000fe20008000f00 */
[----:B------:R-:W-:Y:S01]  /*1bb0*/  FMUL.FTZ R2, R0, R103 ;  /* 0x0000006700027220 */ /* 0x000fe20000410000 */
[----:B------:R-:W1:Y:S01]  /*1bc0*/  MUFU.TANH R94, R94 ;  /* 0x0000005e005e7308 */ /* 0x000e620000002400 */
[----:B------:R-:W-:Y:S02]  /*1bd0*/  VIADD R30, R30, UR38 ;  /* 0x000000261e1e7c36 */ /* 0x000fe40008000000 */
[C---:B------:R-:W-:Y:S01]  /*1be0*/  FMUL.FTZ R98, R0.reuse, R105 ;  /* 0x0000006900627220 */ /* 0x040fe20000410000 */
[C---:B------:R-:W-:Y:S01]  /*1bf0*/  FMUL.FTZ R103, R0.reuse, R36 ;  /* 0x0000002400677220 */ /* 0x040fe20000410000 */
[----:B------:R-:W-:Y:S01]  /*1c00*/  FMUL.FTZ R36, R0, R37 ;  /* 0x0000002500247220 */ /* 0x000fe20000410000 */
[----:B------:R-:W-:-:S02]  /*1c10*/  IMAD R30, R17, -0xa0, R30 ;  /* 0xffffff60111e7824 */ /* 0x000fc400078e021e */
[C---:B------:R-:W-:Y:S01]  /*1c20*/  FMUL.FTZ R76, R0.reuse, R76 ;  /* 0x0000004c004c7220 */ /* 0x040fe20000410000 */
[C---:B------:R-:W-:Y:S01]  /*1c30*/  FMUL.FTZ R100, R0.reuse, R53 ;  /* 0x0000003500647220 */ /* 0x040fe20000410000 */
[----:B------:R-:W3:Y:S01]  /*1c40*/  MUFU.TANH R95, R95 ;  /* 0x0000005f005f7308 */ /* 0x000ee20000002400 */
[----:B------:R-:W-:Y:S01]  /*1c50*/  FMUL.FTZ R77, R0, R77 ;  /* 0x0000004d004d7220 */ /* 0x000fe20000410000 */
[----:B------:R-:W-:Y:S01]  /*1c60*/  ISETP.GT.AND P4, PT, R30, RZ, PT ;  /* 0x000000ff1e00720c */ /* 0x000fe20003f84270 */
[----:B------:R-:W-:Y:S01]  /*1c70*/  FMUL.FTZ R12, R0, R78 ;  /* 0x0000004e000c7220 */ /* 0x000fe20000410000 */
[----:B------:R-:W-:Y:S01]  /*1c80*/  ISETP.GT.AND P3, PT, R30, 0x1, PT ;  /* 0x000000011e00780c */ /* 0x000fe20003f64270 */
[----:B------:R-:W-:Y:S01]  /*1c90*/  FMUL.FTZ R4, R0, R83 ;  /* 0x0000005300047220 */ /* 0x000fe20000410000 */
[----:B------:R-:W-:Y:S01]  /*1ca0*/  ISETP.GT.AND P2, PT, R30, 0x8, PT ;  /* 0x000000081e00780c */ /* 0x000fe20003f44270 */
[----:B------:R-:W-:Y:S01]  /*1cb0*/  FMUL.FTZ R78, R0, R80 ;  /* 0x00000050004e7220 */ /* 0x000fe20000410000 */
[----:B------:R-:W4:Y:S01]  /*1cc0*/  MUFU.TANH R96, R96 ;  /* 0x0000006000607308 */ /* 0x000f220000002400 */
[----:B--2---:R-:W-:Y:S01]  /*1cd0*/  FSEL R33, R92, -INF , P4 ;  /* 0xff8000005c217808 */ /* 0x004fe20002000000 */
[C---:B------:R-:W-:Y:S01]  /*1ce0*/  FMUL.FTZ R92, R0.reuse, R41 ;  /* 0x00000029005c7220 */ /* 0x040fe20000410000 */
[----:B0-----:R-:W-:Y:S01]  /*1cf0*/  FSEL R32, R93, -INF , P3 ;  /* 0xff8000005d207808 */ /* 0x001fe20001800000 */
[----:B------:R-:W-:Y:S01]  /*1d00*/  FMUL.FTZ R83, R0, R88 ;  /* 0x0000005800537220 */ /* 0x000fe20000410000 */
[----:B-1----:R-:W-:Y:S01]  /*1d10*/  FSEL R37, R94, -INF , P2 ;  /* 0xff8000005e257808 */ /* 0x002fe20001000000 */
[----:B------:R-:W-:Y:S01]  /*1d20*/  FMUL.FTZ R88, R0, R49 ;  /* 0x0000003100587220 */ /* 0x000fe20000410000 */
[----:B------:R-:W-:Y:S01]  /*1d30*/  ISETP.GT.AND P1, PT, R30, 0x9, PT ;  /* 0x000000091e00780c */ /* 0x000fe20003f24270 */
[----:B------:R-:W0:Y:S01]  /*1d40*/  MUFU.TANH R14, R14 ;  /* 0x0000000e000e7308 */ /* 0x000e220000002400 */
[----:B------:R-:W-:Y:S01]  /*1d50*/  FMNMX.FTZ R94, R33, R32, !PT ;  /* 0x00000020215e7209 */ /* 0x000fe20007810000 */
[----:B------:R-:W-:Y:S01]  /*1d60*/  FMUL.FTZ R11, R0, R86 ;  /* 0x00000056000b7220 */ /* 0x000fe20000410000 */
[----:B------:R-:W-:Y:S01]  /*1d70*/  ISETP.GT.AND P6, PT, R30, 0x10, PT ;  /* 0x000000101e00780c */ /* 0x000fe20003fc4270 */
[C---:B------:R-:W-:Y:S01]  /*1d80*/  FMUL.FTZ R49, R0.reuse, R55 ;  /* 0x0000003700317220 */ /* 0x040fe20000410000 */
[----:B---3--:R-:W-:Y:S01]  /*1d90*/  FSEL R53, R95, -INF , P1 ;  /* 0xff8000005f357808 */ /* 0x008fe20000800000 */
[----:B------:R-:W-:Y:S01]  /*1da0*/  FMUL.FTZ R8, R0, R106 ;  /* 0x0000006a00087220 */ /* 0x000fe20000410000 */
[----:B------:R-:W-:Y:S01]  /*1db0*/  FMNMX.FTZ R94, R37, R94, !PT ;  /* 0x0000005e255e7209 */ /* 0x000fe20007810000 */
[----:B------:R-:W1:Y:S01]  /*1dc0*/  MUFU.TANH R97, R97 ;  /* 0x0000006100617308 */ /* 0x000e620000002400 */
[----:B------:R-:W-:Y:S01]  /*1dd0*/  ISETP.GT.AND P5, PT, R30, 0x11, PT ;  /* 0x000000111e00780c */ /* 0x000fe20003fa4270 */
[----:B------:R-:W-:Y:S01]  /*1de0*/  FMUL.FTZ R3, R0, R79 ;  /* 0x0000004f00037220 */ /* 0x000fe20000410000 */
[----:B----4-:R-:W-:Y:S01]  /*1df0*/  FSEL R41, R96, -INF , P6 ;  /* 0xff80000060297808 */ /* 0x010fe20003000000 */
[C---:B------:R-:W-:Y:S01]  /*1e00*/  FMUL.FTZ R86, R0.reuse, R45 ;  /* 0x0000002d00567220 */ /* 0x040fe20000410000 */
[----:B------:R-:W-:Y:S01]  /*1e10*/  FMNMX.FTZ R94, R53, R94, !PT ;  /* 0x0000005e355e7209 */ /* 0x000fe20007810000 */
[C---:B------:R-:W-:Y:S01]  /*1e20*/  FMUL.FTZ R79, R0.reuse, R81 ;  /* 0x00000051004f7220 */ /* 0x040fe20000410000 */
[----:B------:R-:W-:Y:S01]  /*1e30*/  FMUL.FTZ R27, R0, R74 ;  /* 0x0000004a001b7220 */ /* 0x000fe20000410000 */
[----:B------:R-:W2:Y:S01]  /*1e40*/  MUFU.TANH R7, R7 ;  /* 0x0000000700077308 */ /* 0x000ea20000002400 */
[----:B0-----:R-:W-:Y:S01]  /*1e50*/  FSEL R17, R14, -INF , P4 ;  /* 0xff8000000e117808 */ /* 0x001fe20002000000 */
[----:B------:R-:W-:Y:S01]  /*1e60*/  FMUL.FTZ R45, R0, R46 ;  /* 0x0000002e002d7220 */ /* 0x000fe20000410000 */
        /* <DEDUP_REMOVED lines=12> */
[C---:B------:R-:W-:Y:S01]  /*1f30*/  FMUL.FTZ R51, R0.reuse, R58 ;  /* 0x0000003a00337220 */ /* 0x040fe20000410000 */
[----:B------:R-:W1:Y:S01]  /*1f40*/  MUFU.TANH R10, R10 ;  /* 0x0000000a000a7308 */ /* 0x000e620000002400 */
[----:B--2---:R-:W-:Y:S01]  /*1f50*/  FSEL R7, R7, -INF , P3 ;  /* 0xff80000007077808 */ /* 0x004fe20001800000 */
[----:B------:R-:W-:Y:S01]  /*1f60*/  FMUL.FTZ R58, R0, R29 ;  /* 0x0000001d003a7220 */ /* 0x000fe20000410000 */
[----:B------:R-:W-:Y:S01]  /*1f70*/  ISETP.GT.AND P3, PT, R30, 0x19, PT ;  /* 0x000000191e00780c */ /* 0x000fe20003f64270 */
[C---:B------:R-:W-:Y:S01]  /*1f80*/  FMUL.FTZ R22, R0.reuse, R67 ;  /* 0x0000004300167220 */ /* 0x040fe20000410000 */
[C---:B------:R-:W-:Y:S01]  /*1f90*/  FMUL.FTZ R81, R0.reuse, R85 ;  /* 0x0000005500517220 */ /* 0x040fe20000410000 */
[C---:B------:R-:W-:Y:S01]  /*1fa0*/  FMUL.FTZ R16, R0.reuse, R31 ;  /* 0x0000001f00107220 */ /* 0x040fe20000410000 */
[C---:B------:R-:W-:Y:S01]  /*1fb0*/  FMUL.FTZ R24, R0.reuse, R71 ;  /* 0x0000004700187220 */ /* 0x040fe20000410000 */
[----:B------:R-:W2:Y:S01]  /*1fc0*/  MUFU.TANH R98, R98 ;  /* 0x0000006200627308 */ /* 0x000ea20000002400 */
[----:B0-----:R-:W-:Y:S01]  /*1fd0*/  FSEL R59, R99, -INF , P4 ;  /* 0xff800000633b7808 */ /* 0x001fe20002000000 */
[C---:B------:R-:W-:Y:S01]  /*1fe0*/  FMUL.FTZ R84, R0.reuse, R60 ;  /* 0x0000003c00547220 */ /* 0x040fe20000410000 */
[C---:B------:R-:W-:Y:S01]  /*1ff0*/  FMUL.FTZ R60, R0.reuse, R70 ;  /* 0x00000046003c7220 */ /* 0x040fe20000410000 */
[C---:B------:R-:W-:Y:S01]  /*2000*/  FMUL.FTZ R70, R0.reuse, R73 ;  /* 0x0000004900467220 */ /* 0x040fe20000410000 */
[----:B------:R-:W-:Y:S01]  /*2010*/  FMNMX.FTZ R94, R59, R94, !PT ;  /* 0x0000005e3b5e7209 */ /* 0x000fe20007810000 */
[C---:B------:R-:W-:Y:S01]  /*2020*/  FMUL.FTZ R15, R0.reuse, R82 ;  /* 0x00000052000f7220 */ /* 0x040fe20000410000 */
[----:B------:R-:W-:Y:S01]  /*2030*/  FMUL.FTZ R82, R0, R89 ;  /* 0x0000005900527220 */ /* 0x000fe20000410000 */
        /* <DEDUP_REMOVED lines=26> */
[----:B------:R-:W-:Y:S01]  /*21e0*/  ULDC UR5, c[0x0][0x988] ;  /* 0x0002620000057ab9 */ /* 0x000fe20000000800 */
[----:B------:R-:W-:Y:S01]  /*21f0*/  FMNMX.FTZ R10, R17, R7, !PT ;  /* 0x00000007110a7209 */ /* 0x000fe20007810000 */
[----:B------:R-:W-:Y:S01]  /*2200*/  UIADD3 UR18, UR39, -0x2, URZ ;  /* 0xfffffffe27127890 */ /* 0x000fe2000fffe03f */
[----:B------:R-:W-:Y:S01]  /*2210*/  FMNMX.FTZ R94, R71, R94, !PT ;  /* 0x0000005e475e7209 */ /* 0x000fe20007810000 */
[----:B------:R-:W1:Y:S01]  /*2220*/  S2UR UR17, SR_CgaCtaId ;  /* 0x00000000001179c3 */ /* 0x000e620000008800 */
[----:B------:R-:W-:Y:S01]  /*2230*/  FMNMX.FTZ R10, R29, R10, !PT ;  /* 0x0000000a1d0a7209 */ /* 0x000fe20007810000 */
[----:B------:R-:W3:Y:S01]  /*2240*/  MUFU.TANH R2, R2 ;  /* 0x0000000200027308 */ /* 0x000ee20000002400 */
[----:B--2---:R-:W-:Y:S01]  /*2250*/  FSEL R13, R13, -INF , P6 ;  /* 0xff8000000d0d7808 */ /* 0x004fe20003000000 */
[----:B------:R-:W-:Y:S01]  /*2260*/  UISETP.GE.AND UP0, UPT, UR18, UR44, UPT ;  /* 0x0000002c1200728c */ /* 0x000fe2000bf06270 */
[----:B------:R-:W-:-:S02]  /*2270*/  ISETP.GT.AND P6, PT, R30, 0x28, PT ;  /* 0x000000281e00780c */ /* 0x000fc40003fc4270 */
[----:B------:R-:W-:-:S03]  /*2280*/  P2R R108, PR, RZ, 0x1 ;  /* 0x00000001ff6c7803 */ /* 0x000fc60000000000 */
        /* <DEDUP_REMOVED lines=23> */
[----:B------:R-:W-:Y:S02]  /*2400*/  ISETP.GT.AND P2, PT, R30, 0x38, PT ;  /* 0x000000381e00780c */ /* 0x000fe40003f44270 */
[----:B------:R-:W-:-:S03]  /*2410*/  FMNMX.FTZ R12, R31, R10, !PT ;  /* 0x0000000a1f0c7209 */ /* 0x000fc60007810000 */
[----:B------:R-:W3:Y:S01]  /*2420*/  MUFU.TANH R83, R83 ;  /* 0x0000005300537308 */ /* 0x000ee20000002400 */
[----:B--2---:R-:W-:Y:S02]  /*2430*/  FSEL R105, R81, -INF , P3 ;  /* 0xff80000051697808 */ /* 0x004fe40001800000 */
[----:B------:R-:W-:Y:S02]  /*2440*/  FMNMX.FTZ R12, R13, R12, !PT ;  /* 0x0000000c0d0c7209 */ /* 0x000fe40007810000 */
[----:B------:R-:W-:Y:S02]  /*2450*/  FMNMX.FTZ R94, R105, R94, !PT ;  /* 0x0000005e695e7209 */ /* 0x000fe40007810000 */
[----:B------:R-:W-:Y:S01]  /*2460*/  FMNMX.FTZ R12, R61, R12, !PT ;  /* 0x0000000c3d0c7209 */ /* 0x000fe20007810000 */
[----:B------:R-:W2:Y:S01]  /*2470*/  MUFU.TANH R15, R15 ;  /* 0x0000000f000f7308 */ /* 0x000ea20000002400 */
[----:B0-----:R-:W-:Y:S02]  /*2480*/  FSEL R3, R3, -INF , P1 ;  /* 0xff80000003037808 */ /* 0x001fe40000800000 */
[----:B------:R-:W-:-:S02]  /*2490*/  ISETP.GT.AND P1, PT, R30, 0x39, PT ;  /* 0x000000391e00780c */ /* 0x000fc40003f24270 */
[----:B------:R-:W-:-:S03]  /*24a0*/  FMNMX.FTZ R12, R63, R12, !PT ;  /* 0x0000000c3f0c7209 */ /* 0x000fc60007810000 */
        /* <DEDUP_REMOVED lines=82> */
[----:B---3--:R-:W-:Y:S01]  /*29d0*/  FSEL R91, R26, -INF , P5 ;  /* 0xff8000001a5b7808 */ /* 0x008fe20002800000 */
[----:B------:R-:W-:Y:S01]  /*29e0*/  FMUL.FTZ R26, R0, R43 ;  /* 0x0000002b001a7220 */ /* 0x000fe20000410000 */
        /* <DEDUP_REMOVED lines=14> */
[----:B0-----:R-:W-:Y:S01]  /*2ad0*/  FSEL R139, R56, -INF , P4 ;  /* 0xff800000388b7808 */ /* 0x001fe20002000000 */
[----:B------:R-:W-:Y:S01]  /*2ae0*/  IMAD.U32 R56, RZ, RZ, UR5 ;  /* 0x00000005ff387e24 */ /* 0x000fe2000f8e00ff */
[----:B------:R-:W-:Y:S02]  /*2af0*/  UIADD3 UR5, UR45, 0x12440, URZ ;  /* 0x000124402d057890 */ /* 0x000fe4000fffe03f */
[----:B------:R-:W-:Y:S02]  /*2b00*/  FMNMX.FTZ R94, R139, R94, !PT ;  /* 0x0000005e8b5e7209 */ /* 0x000fe40007810000 */
[----:B------:R-:W-:Y:S01]  /*2b10*/  UPRMT UR5, UR46, 0x654, UR5 ;  /* 0x000006542e057896 */ /* 0x000fe20008000005 */
[----:B------:R-:W0:Y:S01]  /*2b20*/  MUFU.TANH R47, R47 ;  /* 0x0000002f002f7308 */ /* 0x000e220000002400 */
[----:B---3--:R-:W-:Y:S02]  /*2b30*/  FSEL R95, R46, -INF , P2 ;  /* 0xff8000002e5f7808 */ /* 0x008fe40001000000 */
[----:B------:R-:W-:-:S05]  /*2b40*/  ISETP.GT.AND P2, PT, R30, 0x80, PT ;  /* 0x000000801e00780c */ /* 0x000fca0003f44270 */
[----:B------:R-:W3:Y:S01]  /*2b50*/  MUFU.TANH R57, R57 ;  /* 0x0000003900397308 */ /* 0x000ee20000002400 */
[----:B--2---:R-:W-:Y:S01]  /*2b60*/  FSEL R141, R54, -INF , P3 ;  /* 0xff800000368d7808 */ /* 0x004fe20001800000 */
[----:B------:R-:W-:Y:S01]  /*2b70*/  SYNCS.ARRIVE.TRANS64.RED.A1T0 RZ, [UR5], RZ ;  /* 0x000000ffffff79a7 */ /* 0x000fe20008100405 */
[----:B------:R-:W-:Y:S02]  /*2b80*/  UMOV UR5, URZ ;  /* 0x0000003f00057c82 */ /* 0x000fe40008000000 */
        /* <DEDUP_REMOVED lines=36> */
[----:B--2---:R-:W-:Y:S01]  /*2dd0*/  FSEL R153, R36, -INF , P3 ;  /* 0xff80000024997808 */ /* 0x004fe20001800000 */
[C---:B------:R-:W-:Y:S01]  /*2de0*/  FMUL.FTZ R36, R0.reuse, R34 ;  /* 0x0000002200247220 */ /* 0x040fe20000410000 */
[----:B------:R-:W-:Y:S02]  /*2df0*/  FMUL.FTZ R34, R0, R39 ;  /* 0x0000002700227220 */ /* 0x000fe40000410000 */
[----:B------:R-:W-:-:S03]  /*2e00*/  FMNMX.FTZ R94, R153, R94, !PT ;  /* 0x0000005e995e7209 */ /* 0x000fc60007810000 */
[----:B------:R-:W2:Y:S01]  /*2e10*/  MUFU.TANH R92, R92 ;  /* 0x0000005c005c7308 */ /* 0x000ea20000002400 */
[----:B0-----:R-:W-:Y:S02]  /*2e20*/  FSEL R103, R16, -INF , P1 ;  /* 0xff80000010677808 */ /* 0x001fe40000800000 */
[----:B------:R-:W-:Y:S01]  /*2e30*/  ISETP.GT.AND P1, PT, R30, 0x99, PT ;  /* 0x000000991e00780c */ /* 0x000fe20003f24270 */
[----:B------:R-:W-:Y:S01]  /*2e40*/  FMUL.FTZ R30, R0, R38 ;  /* 0x00000026001e7220 */ /* 0x000fe20000410000 */
[----:B------:R-:W-:-:S03]  /*2e50*/  FMNMX.FTZ R16, R5, R12, !PT ;  /* 0x0000000c05107209 */ /* 0x000fc60007810000 */
[----:B------:R-:W-:Y:S01]  /*2e60*/  MUFU.TANH R36, R36 ;  /* 0x0000002400247308 */ /* 0x000fe20000002400 */
[----:B---3--:R-:W-:Y:S01]  /*2e70*/  FSEL R157, R40, -INF , P2 ;  /* 0xff800000289d7808 */ /* 0x008fe20001000000 */
[----:B------:R-:W-:Y:S01]  /*2e80*/  FMUL.FTZ R40, R0, R35 ;  /* 0x0000002300287220 */ /* 0x000fe20000410000 */
[----:B------:R-:W-:Y:S02]  /*2e90*/  FMNMX.FTZ R16, R65, R16, !PT ;  /* 0x0000001041107209 */ /* 0x000fe40007810000 */
[----:B------:R-:W-:Y:S02]  /*2ea0*/  FMNMX.FTZ R94, R157, R94, !PT ;  /* 0x0000005e9d5e7209 */ /* 0x000fe40007810000 */
[----:B------:R-:W-:Y:S01]  /*2eb0*/  FMNMX.FTZ R16, R3, R16, !PT ;  /* 0x0000001003107209 */ /* 0x000fe20007810000 */
[----:B------:R-:W-:Y:S01]  /*2ec0*/  MUFU.TANH R40, R40 ;  /* 0x0000002800287308 */ /* 0x000fe20000002400 */
[----:B--2---:R-:W-:Y:S02]  /*2ed0*/  FSEL R155, R92, -INF , P1 ;  /* 0xff8000005c9b7808 */ /* 0x004fe40000800000 */
[----:B------:R-:W-:-:S02]  /*2ee0*/  FMNMX.FTZ R16, R15, R16, !PT ;  /* 0x000000100f107209 */ /* 0x000fc40007810000 */
[----:B------:R-:W-:Y:S02]  /*2ef0*/  FMNMX.FTZ R94, R155, R94, !PT ;  /* 0x0000005e9b5e7209 */ /* 0x000fe40007810000 */
[----:B------:R-:W-:Y:S01]  /*2f00*/  FMNMX.FTZ R18, R69, R16, !PT ;  /* 0x0000001045127209 */ /* 0x000fe20007810000 */
[----:B------:R-:W0:Y:S02]  /*2f10*/  MUFU.TANH R30, R30 ;  /* 0x0000001e001e7308 */ /* 0x000e240000002400 */
[----:B------:R-:W2:Y:S01]  /*2f20*/  SHFL.BFLY PT, R57, R94, 0x2, 0x1f ;  /* 0x0c401f005e397f89 */ /* 0x000ea200000e0000 */
        /* <DEDUP_REMOVED lines=8> */
[----:B------:R-:W3:Y:S01]  /*2fb0*/  MUFU.TANH R26, R26 ;  /* 0x0000001a001a7308 */ /* 0x000ee20000002400 */
[----:B--2---:R-:W-:Y:S02]  /*2fc0*/  FMNMX.FTZ R2, R94, R57, !PT ;  /* 0x000000395e027209 */ /* 0x004fe40007810000 */
[----:B------:R-:W-:-:S03]  /*2fd0*/  FMNMX.FTZ R20, R23, R20, !PT ;  /* 0x0000001417147209 */ /* 0x000fc60007810000 */
        /* <DEDUP_REMOVED lines=10> */
[----:B------:R-:W-:Y:S01]  /*3080*/  FFMA.FTZ R14, R57, R56, -8 ;  /* 0xc1000000390e7423 */ /* 0x000fe20000010038 */
[----:B------:R-:W-:-:S04]  /*3090*/  FMNMX.FTZ R24, R95, R24, !PT ;  /* 0x000000185f187209 */ /* 0x000fc80007810000 */
[----:B------:R-:W-:Y:S02]  /*30a0*/  FSEL R14, R14, RZ, P0 ;  /* 0x000000ff0e0e7208 */ /* 0x000fe40000000000 */
[----:B------:R-:W-:-:S03]  /*30b0*/  ISETP.NE.AND P0, PT, R108, RZ, PT ;  /* 0x000000ff6c00720c */ /* 0x000fc60003f05270 */
[-CC-:B------:R-:W-:Y:S01]  /*30c0*/  FFMA.FTZ R2, R33, R56.reuse, -R14.reuse ;  /* 0x0000003821027223 */ /* 0x180fe2000001080e */
[--C-:B------:R-:W-:Y:S01]  /*30d0*/  FFMA.FTZ R33, R32, R56, -R14.reuse ;  /* 0x0000003820217223 */ /* 0x100fe2000001080e */
[----:B------:R-:W-:Y:S01]  /*30e0*/  FMNMX.FTZ R32, R47, R24, !PT ;  /* 0x000000182f207209 */ /* 0x000fe20007810000 */
[-CC-:B------:R-:W-:Y:S01]  /*30f0*/  FFMA.FTZ R75, R75, R56.reuse, -R14.reuse ;  /* 0x000000384b4b7223 */ /* 0x180fe2000001080e */
[-CC-:B------:R-:W-:Y:S01]  /*3100*/  FFMA.FTZ R79, R79, R56.reuse, -R14.reuse ;  /* 0x000000384f4f7223 */ /* 0x180fe2000001080e */
[--C-:B------:R-:W-:Y:S01]  /*3110*/  FFMA.FTZ R35, R53, R56, -R14.reuse ;  /* 0x0000003835237223 */ /* 0x100fe2000001080e */
[----:B------:R-:W-:Y:S01]  /*3120*/  FMNMX.FTZ R32, R97, R32, !PT ;  /* 0x0000002061207209 */ /* 0x000fe20007810000 */
[----:B------:R2:W-:Y:S01]  /*3130*/  MUFU.EX2 R12, R75 ;  /* 0x0000004b000c7308 */ /* 0x0005e20000000800 */
[-CC-:B------:R-:W-:Y:S01]  /*3140*/  FFMA.FTZ R53, R105, R56.reuse, -R14.reuse ;  /* 0x0000003869357223 */ /* 0x180fe2000001080e */
[--C-:B------:R-:W-:Y:S01]  /*3150*/  FFMA.FTZ R107, R107, R56, -R14.reuse ;  /* 0x000000386b6b7223 */ /* 0x100fe2000001080e */
[----:B------:R-:W-:Y:S01]  /*3160*/  FMNMX.FTZ R32, R49, R32, !PT ;  /* 0x0000002031207209 */ /* 0x000fe20007810000 */
[-CC-:B------:R-:W-:Y:S01]  /*3170*/  FFMA.FTZ R111, R111, R56.reuse, -R14.reuse ;  /* 0x000000386f6f7223 */ /* 0x180fe2000001080e */
[----:B0-----:R-:W-:Y:S01]  /*3180*/  FSEL R105, R30, -INF , P4 ;  /* 0xff8000001e697808 */ /* 0x001fe20002000000 */
[--C-:B------:R-:W-:Y:S01]  /*3190*/  FFMA.FTZ R39, R67, R56, -R14.reuse ;  /* 0x0000003843277223 */ /* 0x100fe2000001080e */
[----:B------:R-:W-:Y:S01]  /*31a0*/  FMNMX.FTZ R32, R51, R32, !PT ;  /* 0x0000002033207209 */ /* 0x000fe20007810000 */
[----:B------:R0:W-:Y:S01]  /*31b0*/  MUFU.EX2 R16, R79 ;  /* 0x0000004f00107308 */ /* 0x0001e20000000800 */
[----:B--2---:R-:W-:Y:S01]  /*31c0*/  FSEL R75, R36, -INF , P6 ;  /* 0xff800000244b7808 */ /* 0x004fe20003000000 */
[--C-:B------:R-:W-:Y:S01]  /*31d0*/  FFMA.FTZ R67, R113, R56, -R14.reuse ;  /* 0x0000003871437223 */ /* 0x100fe2000001080e */
[----:B------:R-:W-:Y:S01]  /*31e0*/  FMNMX.FTZ R38, R99, R32, !PT ;  /* 0x0000002063267209 */ /* 0x000fe20007810000 */
[-CC-:B------:R-:W-:Y:S01]  /*31f0*/  FFMA.FTZ R8, R59, R56.reuse, -R14.reuse ;  /* 0x000000383b087223 */ /* 0x180fe2000001080e */
[----:B---3--:R-:W-:Y:S01]  /*3200*/  FSEL R113, R26, -INF , P1 ;  /* 0xff8000001a717808 */ /* 0x008fe20000800000 */
[--C-:B------:R-:W-:Y:S01]  /*3210*/  FFMA.FTZ R71, R71, R56, -R14.reuse ;  /* 0x0000003847477223 */ /* 0x100fe2000001080e */
[----:B------:R-:W-:Y:S01]  /*3220*/  FMNMX.FTZ R38, R101, R38, !PT ;  /* 0x0000002665267209 */ /* 0x000fe20007810000 */
[----:B------:R2:W-:Y:S01]  /*3230*/  MUFU.EX2 R18, R107 ;  /* 0x0000006b00127308 */ /* 0x0005e20000000800 */
[----:B0-----:R-:W-:Y:S01]  /*3240*/  FSEL R79, R40, -INF , P5 ;  /* 0xff800000284f7808 */ /* 0x001fe20002800000 */
[--C-:B------:R-:W-:Y:S01]  /*3250*/  FFMA.FTZ R115, R115, R56, -R14.reuse ;  /* 0x0000003873737223 */ /* 0x100fe2000001080e */
[----:B------:R-:W-:Y:S01]  /*3260*/  FMNMX.FTZ R38, R103, R38, !PT ;  /* 0x0000002667267209 */ /* 0x000fe20007810000 */
[-CC-:B------:R-:W-:Y:S01]  /*3270*/  FFMA.FTZ R123, R123, R56.reuse, -R14.reuse ;  /* 0x000000387b7b7223 */ /* 0x180fe2000001080e */
[-CC-:B------:R-:W-:Y:S01]  /*3280*/  FFMA.FTZ R4, R37, R56.reuse, -R14.reuse ;  /* 0x0000003825047223 */ /* 0x180fe2000001080e */
[--C-:B------:R-:W-:Y:S01]  /*3290*/  FFMA.FTZ R37, R55, R56, -R14.reuse ;  /* 0x0000003837257223 */ /* 0x100fe2000001080e */
[----:B------:R-:W-:Y:S01]  /*32a0*/  FMNMX.FTZ R38, R75, R38, !PT ;  /* 0x000000264b267209 */ /* 0x000fe20007810000 */
[----:B------:R0:W-:Y:S01]  /*32b0*/  MUFU.EX2 R20, R111 ;  /* 0x0000006f00147308 */ /* 0x0001e20000000800 */
[----:B--2---:R-:W-:Y:S01]  /*32c0*/  FSEL R107, R34, -INF , P3 ;  /* 0xff800000226b7808 */ /* 0x004fe20001800000 */
[--C-:B------:R-:W-:Y:S01]  /*32d0*/  FFMA.FTZ R6, R41, R56, -R14.reuse ;  /* 0x0000003829067223 */ /* 0x100fe2000001080e */
[----:B------:R-:W-:Y:S01]  /*32e0*/  FMNMX.FTZ R38, R79, R38, !PT ;  /* 0x000000264f267209 */ /* 0x000fe20007810000 */
[-CC-:B------:R-:W-:Y:S01]  /*32f0*/  FFMA.FTZ R55, R109, R56.reuse, -R14.reuse ;  /* 0x000000386d377223 */ /* 0x180fe2000001080e */
[-CC-:B------:R-:W-:Y:S01]  /*3300*/  FFMA.FTZ R41, R73, R56.reuse, -R14.reuse ;  /* 0x0000003849297223 */ /* 0x180fe2000001080e */
        /* <DEDUP_REMOVED lines=11> */
[-CC-:B--2---:R-:W-:Y:S01]  /*33c0*/  FFMA.FTZ R71, R117, R56.reuse, -R14.reuse ;  /* 0x0000003875477223 */ /* 0x184fe2000001080e */
[--C-:B------:R-:W-:Y:S01]  /*33d0*/  FFMA.FTZ R131, R131, R56, -R14.reuse ;  /* 0x0000003883837223 */ /* 0x100fe2000001080e */
[----:B------:R-:W-:Y:S01]  /*33e0*/  FMNMX.FTZ R38, R113, R38, !PT ;  /* 0x0000002671267209 */ /* 0x000fe20007810000 */
[-CC-:B------:R-:W-:Y:S01]  /*33f0*/  FFMA.FTZ R77, R133, R56.reuse, -R14.reuse ;  /* 0x00000038854d7223 */ /* 0x180fe2000001080e */
[-CC-:B------:R-:W-:Y:S01]  /*3400*/  FFMA.FTZ R28, R135, R56.reuse, -R14.reuse ;  /* 0x00000038871c7223 */ /* 0x180fe2000001080e */
[-CC-:B------:R-:W-:Y:S01]  /*3410*/  FFMA.FTZ R117, R137, R56.reuse, -R14.reuse ;  /* 0x0000003889757223 */ /* 0x180fe2000001080e */
[-CC-:B------:R-:W-:Y:S01]  /*3420*/  FFMA.FTZ R34, R139, R56.reuse, -R14.reuse ;  /* 0x000000388b227223 */ /* 0x180fe2000001080e */
[----:B------:R-:W2:Y:S01]  /*3430*/  SHFL.BFLY PT, R59, R38, 0x2, 0x1f ;  /* 0x0c401f00263b7f89 */ /* 0x000ea200000e0000 */
[----:B------:R3:W-:Y:S01]  /*3440*/  MUFU.EX2 R24, R123 ;  /* 0x0000007b00187308 */ /* 0x0007e20000000800 */
[-CC-:B0-----:R-:W-:Y:S01]  /*3450*/  FFMA.FTZ R115, R125, R56.reuse, -R14.reuse ;  /* 0x000000387d737223 */ /* 0x181fe2000001080e */
[-CC-:B------:R-:W-:Y:S01]  /*3460*/  FFMA.FTZ R119, R141, R56.reuse, -R14.reuse ;  /* 0x000000388d777223 */ /* 0x180fe2000001080e */
[-CC-:B------:R-:W-:Y:S01]  /*3470*/  FFMA.FTZ R36, R143, R56.reuse, -R14.reuse ;  /* 0x000000388f247223 */ /* 0x180fe2000001080e */
[-CC-:B------:R-:W-:Y:S01]  /*3480*/  FFMA.FTZ R121, R145, R56.reuse, -R14.reuse ;  /* 0x0000003891797223 */ /* 0x180fe2000001080e */
[-CC-:B------:R-:W-:Y:S01]  /*3490*/  FFMA.FTZ R40, R151, R56.reuse, -R14.reuse ;  /* 0x0000003897287223 */ /* 0x180fe2000001080e */
[-CC-:B------:R-:W-:Y:S01]  /*34a0*/  FFMA.FTZ R125, R153, R56.reuse, -R14.reuse ;  /* 0x00000038997d7223 */ /* 0x180fe2000001080e */
[-CC-:B------:R-:W-:Y:S01]  /*34b0*/  FFMA.FTZ R127, R155, R56.reuse, -R14.reuse ;  /* 0x000000389b7f7223 */ /* 0x180fe2000001080e */
[----:B------:R-:W-:Y:S01]  /*34c0*/  MUFU.EX2 R2, R2 ;  /* 0x0000000200027308 */ /* 0x000fe20000000800 */
[----:B---3--:R-:W-:-:S07]  /*34d0*/  FFMA.FTZ R123, R149, R56, -R14 ;  /* 0x00000038957b7223 */ /* 0x008fce000001080e */
[----:B------:R-:W-:Y:S01]  /*34e0*/  MUFU.EX2 R33, R33 ;  /* 0x0000002100217308 */ /* 0x000fe20000000800 */
[----:B--2---:R-:W-:Y:S01]  /*34f0*/  FMNMX.FTZ R42, R38, R59, !PT ;  /* 0x0000003b262a7209 */ /* 0x004fe20007810000 */
[----:B------:R-:W-:-:S06]  /*3500*/  FFMA.FTZ R38, R147, R56, -R14 ;  /* 0x0000003893267223 */ /* 0x000fcc000001080e */
[----:B------:R-:W-:Y:S01]  /*3510*/  MUFU.EX2 R4, R4 ;  /* 0x0000000400047308 */ /* 0x000fe20000000800 */
[----:B------:R-:W0:Y:S07]  /*3520*/  SHFL.BFLY PT, R59, R42, 0x1, 0x1f ;  /* 0x0c201f002a3b7f89 */ /* 0x000e2e00000e0000 */
[----:B------:R-:W2:Y:S08]  /*3530*/  MUFU.EX2 R35, R35 ;  /* 0x0000002300237308 */ /* 0x000eb00000000800 */
[----:B------:R-:W3:Y:S08]  /*3540*/  MUFU.EX2 R6, R6 ;  /* 0x0000000600067308 */ /* 0x000ef00000000800 */
[----:B------:R-:W4:Y:S01]  /*3550*/  MUFU.EX2 R37, R37 ;  /* 0x0000002500257308 */ /* 0x000f220000000800 */
[----:B--2---:R-:W-:-:S02]  /*3560*/  F2FP.SATFINITE.E4M3.F32.PACK_AB_MERGE_C R152, R35, R4, RZ ;  /* 0x000000042398723e */ /* 0x004fc400048070ff */
[----:B0-----:R-:W-:Y:S01]  /*3570*/  FMNMX.FTZ R59, R42, R59, !PT ;  /* 0x0000003b2a3b7209 */ /* 0x001fe20007810000 */
[----:B------:R-:W-:Y:S01]  /*3580*/  FFMA.FTZ R42, R157, R56, -R14 ;  /* 0x000000389d2a7223 */ /* 0x000fe2000001080e */
[----:B------:R-:W-:Y:S02]  /*3590*/  F2FP.SATFINITE.E4M3.F32.PACK_AB_MERGE_C R152, R33, R2, R152 ;  /* 0x000000022198723e */ /* 0x000fe40004807098 */
[C---:B------:R-:W-:Y:S01]  /*35a0*/  FSETP.NEU.FTZ.AND P1, PT, R59.reuse, -INF , PT ;  /* 0xff8000003b00780b */ /* 0x040fe20003f3d000 */
[----:B------:R-:W-:Y:S01]  /*35b0*/  FFMA.FTZ R46, R59, R56, -8 ;  /* 0xc10000003b2e7423 */ /* 0x000fe20000010038 */
[----:B------:R-:W-:Y:S04]  /*35c0*/  MUFU.EX2 R8, R8 ;  /* 0x0000000800087308 */ /* 0x000fe80000000800 */
[----:B------:R-:W-:-:S02]  /*35d0*/  FSEL R46, R46, RZ, P1 ;  /* 0x000000ff2e2e7208 */ /* 0x000fc40000800000 */
[----:B------:R-:W-:Y:S02]  /*35e0*/  PLOP3.LUT P1, PT, PT, PT, UP0, 0x80, 0x0 ;  /* 0x000000000000781c */ /* 0x000fe40003f2f008 */
        /* <DEDUP_REMOVED lines=12> */
[----:B------:R-:W-:Y:S01]  /*36b0*/  FADD.FTZ R23, R2, R33 ;  /* 0x0000002102177221 */ /* 0x000fe20000010000 */
[-CC-:B------:R-:W-:Y:S01]  /*36c0*/  FFMA.FTZ R54, R5, R56.reuse, -R46.reuse ;  /* 0x0000003805367223 */ /* 0x180fe2000001082e */
[-CC-:B------:R-:W-:Y:S01]  /*36d0*/  FFMA.FTZ R5, R65, R56.reuse, -R46.reuse ;  /* 0x0000003841057223 */ /* 0x180fe2000001082e */
[-CC-:B------:R-:W-:Y:S01]  /*36e0*/  FFMA.FTZ R48, R3, R56.reuse, -R46.reuse ;  /* 0x0000003803307223 */ /* 0x180fe2000001082e */
[----:B------:R-:W0:Y:S01]  /*36f0*/  MUFU.EX2 R7, R7 ;  /* 0x0000000700077308 */ /* 0x000e220000000800 */
[----:B------:R-:W-:Y:S01]  /*3700*/  FADD.FTZ R72, R4, R23 ;  /* 0x0000001704487221 */ /* 0x000fe20000010000 */
[-CC-:B------:R-:W-:Y:S01]  /*3710*/  FFMA.FTZ R23, R45, R56.reuse, -R46.reuse ;  /* 0x000000382d177223 */ /* 0x180fe2000001082e */
[-CC-:B------:R-:W-:Y:S01]  /*3720*/  FFMA.FTZ R15, R15, R56.reuse, -R46.reuse ;  /* 0x000000380f0f7223 */ /* 0x180fe2000001082e */
[-C--:B------:R-:W-:Y:S01]  /*3730*/  FFMA.FTZ R60, R69, R56.reuse, -R46 ;  /* 0x00000038453c7223 */ /* 0x080fe2000001082e */
[----:B------:R-:W-:Y:S01]  /*3740*/  FADD.FTZ R45, R35, R72 ;  /* 0x00000048232d7221 */ /* 0x000fe20000010000 */
[-CC-:B------:R-:W-:Y:S01]  /*3750*/  FFMA.FTZ R3, R11, R56.reuse, -R46.reuse ;  /* 0x000000380b037223 */ /* 0x180fe2000001082e */
[-CC-:B------:R-:W-:Y:S01]  /*3760*/  FFMA.FTZ R74, R47, R56.reuse, -R46.reuse ;  /* 0x000000382f4a7223 */ /* 0x180fe2000001082e */
[----:B------:R-:W2:Y:S01]  /*3770*/  MUFU.EX2 R17, R17 ;  /* 0x0000001100117308 */ /* 0x000ea20000000800 */
[----:B---3--:R-:W-:Y:S01]  /*3780*/  FADD.FTZ R72, R6, R45 ;  /* 0x0000002d06487221 */ /* 0x008fe20000010000 */
[-CC-:B------:R-:W-:Y:S01]  /*3790*/  FFMA.FTZ R11, R19, R56.reuse, -R46.reuse ;  /* 0x00000038130b7223 */ /* 0x180fe2000001082e */
[-CC-:B------:R-:W-:Y:S01]  /*37a0*/  FFMA.FTZ R64, R81, R56.reuse, -R46.reuse ;  /* 0x0000003851407223 */ /* 0x180fe2000001082e */
[-C--:B------:R-:W-:Y:S01]  /*37b0*/  FFMA.FTZ R58, R83, R56.reuse, -R46 ;  /* 0x00000038533a7223 */ /* 0x080fe2000001082e */
[----:B----4-:R-:W-:Y:S01]  /*37c0*/  FADD.FTZ R45, R37, R72 ;  /* 0x00000048252d7221 */ /* 0x010fe20000010000 */
[-CC-:B------:R-:W-:Y:S01]  /*37d0*/  FFMA.FTZ R66, R85, R56.reuse, -R46.reuse ;  /* 0x0000003855427223 */ /* 0x180fe2000001082e */
[-CC-:B------:R-:W-:Y:S01]  /*37e0*/  FFMA.FTZ R19, R87, R56.reuse, -R46.reuse ;  /* 0x0000003857137223 */ /* 0x180fe2000001082e */
[----:B------:R-:W3:Y:S01]  /*37f0*/  MUFU.EX2 R50, R50 ;  /* 0x0000003200327308 */ /* 0x000ee20000000800 */
[----:B0-----:R-:W-:Y:S01]  /*3800*/  FADD.FTZ R70, R14, R7 ;  /* 0x000000070e467221 */ /* 0x001fe20000010000 */
[----:B------:R-:W-:Y:S01]  /*3810*/  FADD.FTZ R76, R8, R45 ;  /* 0x0000002d084c7221 */ /* 0x000fe20000010000 */
[-CC-:B------:R-:W-:Y:S01]  /*3820*/  FFMA.FTZ R62, R89, R56.reuse, -R46.reuse ;  /* 0x00000038593e7223 */ /* 0x180fe2000001082e */
[----:B------:R-:W-:Y:S01]  /*3830*/  FFMA.FTZ R27, R27, R56, -R46 ;  /* 0x000000381b1b7223 */ /* 0x000fe2000001082e */
[C---:B------:R-:W-:Y:S01]  /*3840*/  F2FP.SATFINITE.E4M3.F32.PACK_AB_MERGE_C R154, R39.reuse, R8, RZ ;  /* 0x00000008279a723e */ /* 0x040fe200048070ff */
[----:B------:R-:W-:Y:S01]  /*3850*/  FADD.FTZ R47, R39, R76 ;  /* 0x0000004c272f7221 */ /* 0x000fe20000010000 */
[-C--:B------:R-:W-:Y:S01]  /*3860*/  FFMA.FTZ R68, R91, R56.reuse, -R46 ;  /* 0x000000385b447223 */ /* 0x080fe2000001082e */
[----:B------:R-:W0:Y:S01]  /*3870*/  MUFU.EX2 R13, R13 ;  /* 0x0000000d000d7308 */ /* 0x000e220000000800 */
[----:B--2---:R-:W-:Y:S01]  /*3880*/  FADD.FTZ R31, R17, R70 ;  /* 0x00000046111f7221 */ /* 0x004fe20000010000 */
[----:B------:R-:W-:Y:S01]  /*3890*/  FADD.FTZ R78, R10, R47 ;  /* 0x0000002f0a4e7221 */ /* 0x000fe20000010000 */
[-CC-:B------:R-:W-:Y:S01]  /*38a0*/  FFMA.FTZ R45, R95, R56.reuse, -R46.reuse ;  /* 0x000000385f2d7223 */ /* 0x180fe2000001082e */
[----:B------:R-:W-:Y:S01]  /*38b0*/  FFMA.FTZ R51, R51, R56, -R46 ;  /* 0x0000003833337223 */ /* 0x000fe2000001082e */
[----:B------:R-:W-:Y:S01]  /*38c0*/  F2FP.SATFINITE.E4M3.F32.PACK_AB_MERGE_C R154, R37, R6, R154 ;  /* 0x00000006259a723e */ /* 0x000fe2000480709a */
[-CC-:B------:R-:W-:Y:S01]  /*38d0*/  FFMA.FTZ R99, R99, R56.reuse, -R46.reuse ;  /* 0x0000003863637223 */ /* 0x180fe2000001082e */
[-CC-:B------:R-:W-:Y:S01]  /*38e0*/  FFMA.FTZ R101, R101, R56.reuse, -R46.reuse ;  /* 0x0000003865657223 */ /* 0x180fe2000001082e */
[----:B------:R-:W2:Y:S01]  /*38f0*/  MUFU.EX2 R44, R44 ;  /* 0x0000002c002c7308 */ /* 0x000ea20000000800 */
[C---:B---3--:R-:W-:Y:S01]  /*3900*/  FADD.FTZ R70, R50.reuse, R31 ;  /* 0x0000001f32467221 */ /* 0x048fe20000010000 */
[----:B------:R-:W-:Y:S01]  /*3910*/  F2FP.SATFINITE.E4M3.F32.PACK_AB_MERGE_C R50, R50, R17, RZ ;  /* 0x000000113232723e */ /* 0x000fe200048070ff */
[-CC-:B------:R-:W-:Y:S01]  /*3920*/  FFMA.FTZ R103, R103, R56.reuse, -R46.reuse ;  /* 0x0000003867677223 */ /* 0x180fe2000001082e */
[-CC-:B------:R-:W-:Y:S01]  /*3930*/  FFMA.FTZ R75, R75, R56.reuse, -R46.reuse ;  /* 0x000000384b4b7223 */ /* 0x180fe2000001082e */
[-CC-:B------:R-:W-:Y:S01]  /*3940*/  FFMA.FTZ R79, R79, R56.reuse, -R46.reuse ;  /* 0x000000384f4f7223 */ /* 0x180fe2000001082e */
[-CC-:B------:R-:W-:Y:S01]  /*3950*/  FFMA.FTZ R105, R105, R56.reuse, -R46.reuse ;  /* 0x0000003869697223 */ /* 0x180fe2000001082e */
[-C--:B------:R-:W-:Y:S01]  /*3960*/  FFMA.FTZ R107, R107, R56.reuse, -R46 ;  /* 0x000000386b6b7223 */ /* 0x080fe2000001082e */
[----:B------:R-:W3:Y:S01]  /*3970*/  MUFU.EX2 R29, R29 ;  /* 0x0000001d001d7308 */ /* 0x000ee20000000800 */
[----:B0-----:R-:W-:Y:S01]  /*3980*/  FADD.FTZ R31, R13, R70 ;  /* 0x000000460d1f7221 */ /* 0x001fe20000010000 */
[----:B------:R-:W-:Y:S01]  /*3990*/  FFMA.FTZ R70, R93, R56, -R46 ;  /* 0x000000385d467223 */ /* 0x000fe2000001082e */
[----:B------:R-:W-:Y:S01]  /*39a0*/  F2FP.SATFINITE.E4M3.F32.PACK_AB_MERGE_C R153, R7, R14, R50 ;  /* 0x0000000e0799723e */ /* 0x000fe20004807032 */
[----:B------:R-:W-:Y:S01]  /*39b0*/  FFMA.FTZ R111, R111, R56, -R46 ;  /* 0x000000386f6f7223 */ /* 0x000fe2000001082e */
[----:B------:R-:W-:-:S02]  /*39c0*/  IMAD.MOV.U32 R33, RZ, RZ, R25 ;  /* 0x000000ffff217224 */ /* 0x000fc400078e0019 */
[----:B------:R-:W-:Y:S01]  /*39d0*/  IMAD.MOV.U32 R37, RZ, RZ, R25 ;  /* 0x000000ffff257224 */ /* 0x000fe200078e0019 */
[----:B------:R-:W0:Y:S01]  /*39e0*/  MUFU.EX2 R54, R54 ;  /* 0x0000003600367308 */ /* 0x000e220000000800 */
[----:B--2---:R-:W-:Y:S01]  /*39f0*/  FADD.FTZ R72, R44, R31 ;  /* 0x0000001f2c487221 */ /* 0x004fe20000010000 */
[----:B------:R-:W-:Y:S01]  /*3a00*/  FFMA.FTZ R31, R97, R56, -R46 ;  /* 0x00000038611f7223 */ /* 0x000fe2000001082e */
[----:B------:R-:W-:-:S05]  /*3a10*/  IMAD.MOV.U32 R50, RZ, RZ, R25 ;  /* 0x000000ffff327224 */ /* 0x000fca00078e0019 */
[----:B------:R-:W2:Y:S01]  /*3a20*/  MUFU.EX2 R5, R5 ;  /* 0x0000000500057308 */ /* 0x000ea20000000800 */
[----:B---3--:R-:W-:Y:S01]  /*3a30*/  FADD.FTZ R61, R29, R72 ;  /* 0x000000481d3d7221 */ /* 0x008fe20000010000 */
[-CC-:B------:R-:W-:Y:S01]  /*3a40*/  FFMA.FTZ R72, R49, R56.reuse, -R46.reuse ;  /* 0x0000003831487223 */ /* 0x180fe2000001082e */
[----:B------:R-:W-:-:S05]  /*3a50*/  FFMA.FTZ R46, R113, R56, -R46 ;  /* 0x00000038712e7223 */ /* 0x000fca000001082e */
[----:B------:R-:W3:Y:S01]  /*3a60*/  MUFU.EX2 R41, R41 ;  /* 0x0000002900297308 */ /* 0x000ee20000000800 */
[C---:B0-----:R-:W-:Y:S01]  /*3a70*/  FADD.FTZ R76, R54.reuse, R61 ;  /* 0x0000003d364c7221 */ /* 0x041fe20000010000 */
[----:B------:R-:W-:Y:S01]  /*3a80*/  F2FP.SATFINITE.E4M3.F32.PACK_AB_MERGE_C R29, R54, R29, RZ ;  /* 0x0000001d361d723e */ /* 0x000fe200048070ff */
[----:B------:R-:W-:-:S03]  /*3a90*/  IMAD.MOV.U32 R54, RZ, RZ, R25 ;  /* 0x000000ffff367224 */ /* 0x000fc600078e0019 */
[----:B------:R-:W-:Y:S01]  /*3aa0*/  F2FP.SATFINITE.E4M3.F32.PACK_AB_MERGE_C R155, R44, R13, R29 ;  /* 0x0000000d2c9b723e */ /* 0x000fe2000480701d */
[--C-:B------:R-:W-:Y:S01]  /*3ab0*/  IMAD.MOV.U32 R29, RZ, RZ, R25.reuse ;  /* 0x000000ffff1d7224 */ /* 0x100fe200078e0019 */
[----:B------:R-:W0:Y:S01]  /*3ac0*/  MUFU.EX2 R48, R48 ;  /* 0x0000003000307308 */ /* 0x000e220000000800 */
[----:B--2---:R-:W-:Y:S01]  /*3ad0*/  FADD.FTZ R47, R5, R76 ;  /* 0x0000004c052f7221 */ /* 0x004fe20000010000 */
[----:B------:R-:W-:-:S06]  /*3ae0*/  IMAD.MOV.U32 R44, RZ, RZ, R25 ;  /* 0x000000ffff2c7224 */ /* 0x000fcc00078e0019 */
[----:B------:R-:W2:Y:S01]  /*3af0*/  MUFU.EX2 R15, R15 ;  /* 0x0000000f000f7308 */ /* 0x000ea20000000800 */
[----:B---3--:R-:W-:-:S04]  /*3b00*/  FADD.FTZ R49, R41, R78 ;  /* 0x0000004e29317221 */ /* 0x008fc80000010000 */
[----:B------:R-:W-:-:S03]  /*3b10*/  FADD.FTZ R78, R12, R49 ;  /* 0x000000310c4e7221 */ /* 0x000fc60000010000 */
[----:B------:R-:W3:Y:S01]  /*3b20*/  MUFU.EX2 R43, R43 ;  /* 0x0000002b002b7308 */ /* 0x000ee20000000800 */
[----:B0-----:R-:W-:-:S07]  /*3b30*/  FADD.FTZ R76, R48, R47 ;  /* 0x0000002f304c7221 */ /* 0x001fce0000010000 */
[----:B------:R-:W0:Y:S01]  /*3b40*/  MUFU.EX2 R60, R60 ;  /* 0x0000003c003c7308 */ /* 0x000e220000000800 */
[----:B--2---:R-:W-:-:S07]  /*3b50*/  FADD.FTZ R47, R15, R76 ;  /* 0x0000004c0f2f7221 */ /* 0x004fce0000010000 */
[----:B------:R-:W2:Y:S01]  /*3b60*/  MUFU.EX2 R3, R3 ;  /* 0x0000000300037308 */ /* 0x000ea20000000800 */
[C---:B---3--:R-:W-:Y:S01]  /*3b70*/  FADD.FTZ R49, R43.reuse, R78 ;  /* 0x0000004e2b317221 */ /* 0x048fe20000010000 */
[----:B------:R-:W-:Y:S02]  /*3b80*/  F2FP.SATFINITE.E4M3.F32.PACK_AB_MERGE_C R148, R43, R12, RZ ;  /* 0x0000000c2b94723e */ /* 0x000fe400048070ff */
[----:B------:R-:W-:Y:S01]  /*3b90*/  MOV R43, R25 ;  /* 0x00000019002b7202 */ /* 0x000fe20000000f00 */
[----:B------:R-:W-:Y:S01]  /*3ba0*/  FADD.FTZ R78, R16, R49 ;  /* 0x00000031104e7221 */ /* 0x000fe20000010000 */
[----:B------:R-:W-:Y:S01]  /*3bb0*/  F2FP.SATFINITE.E4M3.F32.PACK_AB_MERGE_C R148, R41, R10, R148 ;  /* 0x0000000a2994723e */ /* 0x000fe20004807094 */
[----:B------:R-:W-:Y:S01]  /*3bc0*/  IMAD.MOV.U32 R41, RZ, RZ, R25 ;  /* 0x000000ffff297224 */ /* 0x000fe200078e0019 */
[----:B------:R-:W3:Y:S01]  /*3bd0*/  MUFU.EX2 R53, R53 ;  /* 0x0000003500357308 */ /* 0x000ee20000000800 */
[C---:B0-----:R-:W-:Y:S01]  /*3be0*/  FADD.FTZ R76, R60.reuse, R47 ;  /* 0x0000002f3c4c7221 */ /* 0x041fe20000010000 */
[----:B------:R-:W-:-:S04]  /*3bf0*/  F2FP.SATFINITE.E4M3.F32.PACK_AB_MERGE_C R60, R60, R15, RZ ;  /* 0x0000000f3c3c723e */ /* 0x000fc800048070ff */
[----:B------:R-:W-:Y:S01]  /*3c00*/  F2FP.SATFINITE.E4M3.F32.PACK_AB_MERGE_C R149, R48, R5, R60 ;  /* 0x000000053095723e */ /* 0x000fe2000480703c */
[----:B------:R-:W-:Y:S01]  /*3c10*/  IMAD.MOV.U32 R48, RZ, RZ, R25 ;  /* 0x000000ffff307224 */ /* 0x000fe200078e0019 */
[----:B------:R-:W0:Y:S01]  /*3c20*/  MUFU.EX2 R52, R52 ;  /* 0x0000003400347308 */ /* 0x000e220000000800 */
[----:B--2---:R-:W-:-:S07]  /*3c30*/  FADD.FTZ R47, R3, R76 ;  /* 0x0000004c032f7221 */ /* 0x004fce0000010000 */
        /* <DEDUP_REMOVED lines=16> */
[----:B------:R-:W-:Y:S01]  /*3d40*/  F2FP.SATFINITE.E4M3.F32.PACK_AB_MERGE_C R64, R64, R11, RZ ;  /* 0x0000000b4040723e */ /* 0x000fe200048070ff */
[----:B------:R-:W-:Y:S01]  /*3d50*/  IMAD.MOV.U32 R53, RZ, RZ, R25 ;  /* 0x000000ffff357224 */ /* 0x000fe200078e0019 */
[----:B------:R-:W-:-:S02]  /*3d60*/  MOV R47, R25 ;  /* 0x00000019002f7202 */ /* 0x000fc40000000f00 */
[----:B------:R-:W-:Y:S01]  /*3d70*/  F2FP.SATFINITE.E4M3.F32.PACK_AB_MERGE_C R151, R52, R3, R64 ;  /* 0x000000033497723e */ /* 0x000fe20004807040 */
[----:B------:R-:W-:Y:S01]  /*3d80*/  IMAD.MOV.U32 R52, RZ, RZ, R25 ;  /* 0x000000ffff347224 */ /* 0x000fe200078e0019 */
[----:B------:R-:W0:Y:S01]  /*3d90*/  MUFU.EX2 R58, R58 ;  /* 0x0000003a003a7308 */ /* 0x000e220000000800 */
[----:B--2---:R-:W-:-:S07]  /*3da0*/  FADD.FTZ R35, R9, R4 ;  /* 0x0000000409237221 */ /* 0x004fce0000010000 */
[----:B------:R-:W2:Y:S01]  /*3db0*/  MUFU.EX2 R21, R21 ;  /* 0x0000001500157308 */ /* 0x000ea20000000800 */
[----:B---3--:R-:W-:-:S04]  /*3dc0*/  FADD.FTZ R39, R67, R76 ;  /* 0x0000004c43277221 */ /* 0x008fc80000010000 */
[----:B------:R-:W-:Y:S01]  /*3dd0*/  FADD.FTZ R12, R22, R39 ;  /* 0x00000027160c7221 */ /* 0x000fe20000010000 */
[-C--:B------:R-:W-:Y:S02]  /*3de0*/  MOV R39, R25.reuse ;  /* 0x0000001900277202 */ /* 0x080fe40000000f00 */
[----:B------:R-:W3:Y:S01]  /*3df0*/  MUFU.EX2 R71, R71 ;  /* 0x0000004700477308 */ /* 0x000ee20000000800 */
[----:B0-----:R-:W-:Y:S01]  /*3e00*/  FADD.FTZ R8, R58, R35 ;  /* 0x000000233a087221 */ /* 0x001fe20000010000 */
[----:B------:R-:W-:-:S06]  /*3e10*/  MOV R35, R25 ;  /* 0x0000001900237202 */ /* 0x000fcc0000000f00 */
[----:B------:R-:W0:Y:S01]  /*3e20*/  MUFU.EX2 R66, R66 ;  /* 0x0000004200427308 */ /* 0x000e220000000800 */
[----:B--2---:R-:W-:-:S07]  /*3e30*/  FADD.FTZ R17, R21, R8 ;  /* 0x0000000815117221 */ /* 0x004fce0000010000 */
[----:B------:R-:W2:Y:S01]  /*3e40*/  MUFU.EX2 R19, R19 ;  /* 0x0000001300137308 */ /* 0x000ea20000000800 */
[C---:B---3--:R-:W-:Y:S01]  /*3e50*/  F2FP.SATFINITE.E4M3.F32.PACK_AB_MERGE_C R136, R71.reuse, R22, RZ ;  /* 0x000000164788723e */ /* 0x048fe200048070ff */
[----:B------:R-:W-:-:S03]  /*3e60*/  FADD.FTZ R71, R71, R12 ;  /* 0x0000000c47477221 */ /* 0x000fc60000010000 */
[----:B------:R-:W-:Y:S01]  /*3e70*/  F2FP.SATFINITE.E4M3.F32.PACK_AB_MERGE_C R136, R67, R20, R136 ;  /* 0x000000144388723e */ /* 0x000fe20004807088 */
[----:B------:R-:W-:Y:S02]  /*3e80*/  FADD.FTZ R12, R24, R71 ;  /* 0x00000047180c7221 */ /* 0x000fe40000010000 */
[----:B------:R-:W3:Y:S01]  /*3e90*/  MUFU.EX2 R73, R73 ;  /* 0x0000004900497308 */ /* 0x000ee20000000800 */
[C---:B0-----:R-:W-:Y:S01]  /*3ea0*/  FADD.FTZ R8, R66.reuse, R17 ;  /* 0x0000001142087221 */ /* 0x041fe20000010000 */
[----:B------:R-:W-:-:S04]  /*3eb0*/  F2FP.SATFINITE.E4M3.F32.PACK_AB_MERGE_C R21, R66, R21, RZ ;  /* 0x000000154215723e */ /* 0x000fc800048070ff */
[----:B------:R-:W-:Y:S02]  /*3ec0*/  F2FP.SATFINITE.E4M3.F32.PACK_AB_MERGE_C R137, R58, R9, R21 ;  /* 0x000000093a89723e */ /* 0x000fe40004807015 */
[----:B------:R-:W0:Y:S01]  /*3ed0*/  MUFU.EX2 R62, R62 ;  /* 0x0000003e003e7308 */ /* 0x000e220000000800 */
[----:B--2---:R-:W-:-:S07]  /*3ee0*/  FADD.FTZ R15, R19, R8 ;  /* 0x00000008130f7221 */ /* 0x004fce0000010000 */
[----:B------:R-:W2:Y:S01]  /*3ef0*/  MUFU.EX2 R32, R131 ;  /* 0x0000008300207308 */ /* 0x000ea20000000800 */
[----:B---3--:R-:W-:-:S07]  /*3f00*/  FADD.FTZ R11, R73, R12 ;  /* 0x0000000c490b7221 */ /* 0x008fce0000010000 */
[----:B------:R-:W3:Y:S01]  /*3f10*/  MUFU.EX2 R27, R27 ;  /* 0x0000001b001b7308 */ /* 0x000ee20000000800 */
[----:B0-----:R-:W-:-:S07]  /*3f20*/  FADD.FTZ R12, R62, R15 ;  /* 0x0000000f3e0c7221 */ /* 0x001fce0000010000 */
[----:B------:R-:W0:Y:S01]  /*3f30*/  MUFU.EX2 R77, R77 ;  /* 0x0000004d004d7308 */ /* 0x000e220000000800 */
[----:B--2---:R-:W-:-:S07]  /*3f40*/  FADD.FTZ R18, R32, R11 ;  /* 0x0000000b20127221 */ /* 0x004fce0000010000 */
[----:B------:R-:W2:Y:S01]  /*3f50*/  MUFU.EX2 R68, R68 ;  /* 0x0000004400447308 */ /* 0x000ea20000000800 */
[----:B---3--:R-:W-:-:S07]  /*3f60*/  FADD.FTZ R11, R27, R12 ;  /* 0x0000000c1b0b7221 */ /* 0x008fce0000010000 */
[----:B------:R-:W3:Y:S01]  /*3f70*/  MUFU.EX2 R30, R30 ;  /* 0x0000001e001e7308 */ /* 0x000ee20000000800 */
[C---:B0-----:R-:W-:Y:S01]  /*3f80*/  F2FP.SATFINITE.E4M3.F32.PACK_AB_MERGE_C R32, R77.reuse, R32, RZ ;  /* 0x000000204d20723e */ /* 0x041fe200048070ff */
[----:B------:R-:W-:-:S03]  /*3f90*/  FADD.FTZ R77, R77, R18 ;  /* 0x000000124d4d7221 */ /* 0x000fc60000010000 */
[----:B------:R-:W-:Y:S01]  /*3fa0*/  F2FP.SATFINITE.E4M3.F32.PACK_AB_MERGE_C R138, R73, R24, R32 ;  /* 0x00000018498a723e */ /* 0x000fe20004807020 */
[----:B------:R-:W-:Y:S02]  /*3fb0*/  IMAD.MOV.U32 R24, RZ, RZ, R25 ;  /* 0x000000ffff187224 */ /* 0x000fe400078e0019 */
[----:B------:R-:W0:Y:S01]  /*3fc0*/  MUFU.EX2 R23, R23 ;  /* 0x0000001700177308 */ /* 0x000e220000000800 */
[C---:B--2---:R-:W-:Y:S01]  /*3fd0*/  F2FP.SATFINITE.E4M3.F32.PACK_AB_MERGE_C R27, R68.reuse, R27, RZ ;  /* 0x0000001b441b723e */ /* 0x044fe200048070ff */
[----:B------:R-:W-:Y:S01]  /*3fe0*/  FADD.FTZ R68, R68, R11 ;  /* 0x0000000b44447221 */ /* 0x000fe20000010000 */
[----:B------:R-:W-:Y:S02]  /*3ff0*/  IMAD.MOV.U32 R32, RZ, RZ, R25 ;  /* 0x000000ffff207224 */ /* 0x000fe400078e0019 */
[----:B------:R-:W-:Y:S02]  /*4000*/  F2FP.SATFINITE.E4M3.F32.PACK_AB_MERGE_C R139, R62, R19, R27 ;  /* 0x000000133e8b723e */ /* 0x000fe4000480701b */
[----:B------:R-:W-:Y:S01]  /*4010*/  MOV R27, R25 ;  /* 0x00000019001b7202 */ /* 0x000fe20000000f00 */
        /* <DEDUP_REMOVED lines=13> */
[C---:B---3--:R-:W-:Y:S01]  /*40f0*/  F2FP.SATFINITE.E4M3.F32.PACK_AB_MERGE_C R26, R115.reuse, R26, RZ ;  /* 0x0000001a731a723e */ /* 0x048fe200048070ff */
[----:B------:R-:W-:-:S03]  /*4100*/  FADD.FTZ R115, R115, R10 ;  /* 0x0000000a73737221 */ /* 0x000fc60000010000 */
[----:B------:R-:W-:Y:S01]  /*4110*/  F2FP.SATFINITE.E4M3.F32.PACK_AB_MERGE_C R140, R109, R30, R26 ;  /* 0x0000001e6d8c723e */ /* 0x000fe2000480701a */
[----:B------:R-:W-:Y:S02]  /*4120*/  IMAD.MOV.U32 R26, RZ, RZ, R25 ;  /* 0x000000ffff1a7224 */ /* 0x000fe400078e0019 */
[----:B------:R-:W3:Y:S01]  /*4130*/  MUFU.EX2 R31, R31 ;  /* 0x0000001f001f7308 */ /* 0x000ee20000000800 */
[C---:B0-----:R-:W-:Y:S01]  /*4140*/  F2FP.SATFINITE.E4M3.F32.PACK_AB_MERGE_C R45, R74.reuse, R45, RZ ;  /* 0x0000002d4a2d723e */ /* 0x041fe200048070ff */
[----:B------:R-:W-:Y:S01]  /*4150*/  FADD.FTZ R74, R74, R11 ;  /* 0x0000000b4a4a7221 */ /* 0x000fe20000010000 */
[----:B------:R-:W-:Y:S02]  /*4160*/  IMAD.MOV.U32 R30, RZ, RZ, R25 ;  /* 0x000000ffff1e7224 */ /* 0x000fe400078e0019 */
[----:B------:R-:W-:Y:S01]  /*4170*/  F2FP.SATFINITE.E4M3.F32.PACK_AB_MERGE_C R141, R70, R23, R45 ;  /* 0x00000017468d723e */ /* 0x000fe2000480702d */
[----:B------:R-:W-:Y:S02]  /*4180*/  IMAD.MOV.U32 R45, RZ, RZ, R25 ;  /* 0x000000ffff2d7224 */ /* 0x000fe400078e0019 */
[----:B------:R-:W0:Y:S01]  /*4190*/  MUFU.EX2 R117, R117 ;  /* 0x0000007500757308 */ /* 0x000e220000000800 */
[----:B--2---:R-:W-:-:S07]  /*41a0*/  FADD.FTZ R6, R28, R115 ;  /* 0x000000731c067221 */ /* 0x004fce0000010000 */
[----:B------:R-:W2:Y:S01]  /*41b0*/  MUFU.EX2 R72, R72 ;  /* 0x0000004800487308 */ /* 0x000ea20000000800 */
[----:B---3--:R-:W-:-:S07]  /*41c0*/  FADD.FTZ R11, R31, R74 ;  /* 0x0000004a1f0b7221 */ /* 0x008fce0000010000 */
[----:B------:R-:W-:Y:S01]  /*41d0*/  MUFU.EX2 R34, R34 ;  /* 0x0000002200227308 */ /* 0x000fe20000000800 */
[----:B0-----:R-:W-:-:S07]  /*41e0*/  FADD.FTZ R15, R117, R6 ;  /* 0x00000006750f7221 */ /* 0x001fce0000010000 */
[----:B------:R-:W0:Y:S01]  /*41f0*/  MUFU.EX2 R119, R119 ;  /* 0x0000007700777308 */ /* 0x000e220000000800 */
[----:B--2---:R-:W-:-:S07]  /*4200*/  FADD.FTZ R10, R72, R11 ;  /* 0x0000000b480a7221 */ /* 0x004fce0000010000 */
[----:B------:R-:W2:Y:S08]  /*4210*/  MUFU.EX2 R51, R51 ;  /* 0x0000003300337308 */ /* 0x000eb00000000800 */
[----:B------:R-:W3:Y:S01]  /*4220*/  MUFU.EX2 R4, R99 ;  /* 0x0000006300047308 */ /* 0x000ee20000000800 */
[----:B0-----:R-:W-:Y:S01]  /*4230*/  F2FP.SATFINITE.E4M3.F32.PACK_AB_MERGE_C R12, R119, R34, RZ ;  /* 0x00000022770c723e */ /* 0x001fe200048070ff */
[----:B------:R-:W-:-:S03]  /*4240*/  FADD.FTZ R34, R34, R15 ;  /* 0x0000000f22227221 */ /* 0x000fc60000010000 */
[----:B------:R-:W-:Y:S01]  /*4250*/  F2FP.SATFINITE.E4M3.F32.PACK_AB_MERGE_C R142, R117, R28, R12 ;  /* 0x0000001c758e723e */ /* 0x000fe2000480700c */
[----:B------:R-:W-:Y:S01]  /*4260*/  FADD.FTZ R119, R119, R34 ;  /* 0x0000002277777221 */ /* 0x000fe20000010000 */
[--C-:B------:R-:W-:Y:S01]  /*4270*/  IMAD.MOV.U32 R28, RZ, RZ, R25.reuse ;  /* 0x000000ffff1c7224 */ /* 0x100fe200078e0019 */
[----:B------:R-:W-:Y:S01]  /*4280*/  MUFU.EX2 R38, R38 ;  /* 0x0000002600267308 */ /* 0x000fe20000000800 */
[----:B--2---:R-:W-:Y:S01]  /*4290*/  FADD.FTZ R11, R51, R10 ;  /* 0x0000000a330b7221 */ /* 0x004fe20000010000 */
[----:B------:R-:W-:-:S06]  /*42a0*/  IMAD.MOV.U32 R34, RZ, RZ, R25 ;  /* 0x000000ffff227224 */ /* 0x000fcc00078e0019 */
[----:B------:R-:W0:Y:S01]  /*42b0*/  MUFU.EX2 R123, R123 ;  /* 0x0000007b007b7308 */ /* 0x000e220000000800 */
[C---:B---3--:R-:W-:Y:S01]  /*42c0*/  F2FP.SATFINITE.E4M3.F32.PACK_AB_MERGE_C R51, R4.reuse, R51, RZ ;  /* 0x000000330433723e */ /* 0x048fe200048070ff */
[----:B------:R-:W-:-:S03]  /*42d0*/  FADD.FTZ R4, R4, R11 ;  /* 0x0000000b04047221 */ /* 0x000fc60000010000 */
[----:B------:R-:W-:Y:S02]  /*42e0*/  F2FP.SATFINITE.E4M3.F32.PACK_AB_MERGE_C R143, R72, R31, R51 ;  /* 0x0000001f488f723e */ /* 0x000fe40004807033 */
[-C--:B------:R-:W-:Y:S01]  /*42f0*/  MOV R31, R25.reuse ;  /* 0x00000019001f7202 */ /* 0x080fe20000000f00 */
[----:B------:R-:W2:Y:S01]  /*4300*/  MUFU.EX2 R36, R36 ;  /* 0x0000002400247308 */ /* 0x000ea20000000800 */
[----:B------:R-:W-:-:S07]  /*4310*/  MOV R51, R25 ;  /* 0x0000001900337202 */ /* 0x000fce0000000f00 */
[----:B------:R-:W3:Y:S01]  /*4320*/  MUFU.EX2 R101, R101 ;  /* 0x0000006500657308 */ /* 0x000ee20000000800 */
[----:B0-----:R-:W-:-:S07]  /*4330*/  F2FP.SATFINITE.E4M3.F32.PACK_AB_MERGE_C R11, R123, R38, RZ ;  /* 0x000000267b0b723e */ /* 0x001fce00048070ff */
[----:B------:R-:W0:Y:S01]  /*4340*/  MUFU.EX2 R121, R121 ;  /* 0x0000007900797308 */ /* 0x000e220000000800 */
[----:B--2---:R-:W-:-:S07]  /*4350*/  FADD.FTZ R10, R36, R119 ;  /* 0x00000077240a7221 */ /* 0x004fce0000010000 */
[----:B------:R-:W2:Y:S01]  /*4360*/  MUFU.EX2 R8, R103 ;  /* 0x0000006700087308 */ /* 0x000ea20000000800 */
[----:B---3--:R-:W-:-:S07]  /*4370*/  FADD.FTZ R7, R101, R4 ;  /* 0x0000000465077221 */ /* 0x008fce0000010000 */
[----:B------:R-:W3:Y:S01]  /*4380*/  MUFU.EX2 R75, R75 ;  /* 0x0000004b004b7308 */ /* 0x000ee20000000800 */
[C---:B0-----:R-:W-:Y:S01]  /*4390*/  F2FP.SATFINITE.E4M3.F32.PACK_AB_MERGE_C R144, R121.reuse, R36, R11 ;  /* 0x000000247990723e */ /* 0x041fe2000480700b */
[----:B------:R-:W-:Y:S01]  /*43a0*/  FADD.FTZ R121, R121, R10 ;  /* 0x0000000a79797221 */ /* 0x000fe20000010000 */
[----:B------:R-:W-:-:S03]  /*43b0*/  IMAD.MOV.U32 R36, RZ, RZ, R25 ;  /* 0x000000ffff247224 */ /* 0x000fc600078e0019 */
[----:B------:R-:W-:Y:S02]  /*43c0*/  FADD.FTZ R38, R38, R121 ;  /* 0x0000007926267221 */ /* 0x000fe40000010000 */
[----:B------:R-:W0:Y:S01]  /*43d0*/  MUFU.EX2 R2, R79 ;  /* 0x0000004f00027308 */ /* 0x000e220000000800 */
[----:B--2---:R-:W-:Y:S01]  /*43e0*/  FADD.FTZ R4, R8, R7 ;  /* 0x0000000708047221 */ /* 0x004fe20000010000 */
[----:B------:R-:W-:Y:S01]  /*43f0*/  FADD.FTZ R123, R123, R38 ;  /* 0x000000267b7b7221 */ /* 0x000fe20000010000 */
[----:B------:R-:W-:-:S05]  /*4400*/  IMAD.MOV.U32 R38, RZ, RZ, R25 ;  /* 0x000000ffff267224 */ /* 0x000fca00078e0019 */
[----:B------:R-:W2:Y:S01]  /*4410*/  MUFU.EX2 R40, R40 ;  /* 0x0000002800287308 */ /* 0x000ea20000000800 */
[----:B---3--:R-:W-:-:S07]  /*4420*/  FADD.FTZ R3, R75, R4 ;  /* 0x000000044b037221 */ /* 0x008fce0000010000 */
[----:B------:R-:W3:Y:S01]  /*4430*/  MUFU.EX2 R105, R105 ;  /* 0x0000006900697308 */ /* 0x000ee20000000800 */
[C---:B0-----:R-:W-:Y:S01]  /*4440*/  F2FP.SATFINITE.E4M3.F32.PACK_AB_MERGE_C R75, R2.reuse, R75, RZ ;  /* 0x0000004b024b723e */ /* 0x041fe200048070ff */
[----:B------:R-:W-:-:S03]  /*4450*/  FADD.FTZ R2, R2, R3 ;  /* 0x0000000302027221 */ /* 0x000fc60000010000 */
[----:B------:R-:W-:-:S03]  /*4460*/  F2FP.SATFINITE.E4M3.F32.PACK_AB_MERGE_C R145, R8, R101, R75 ;  /* 0x000000650891723e */ /* 0x000fc6000480704b */
        /* <DEDUP_REMOVED lines=14> */
[--C-:B------:R-:W-:Y:S02]  /*4550*/  IMAD.MOV.U32 R40, RZ, RZ, R25.reuse ;  /* 0x000000ffff287224 */ /* 0x100fe400078e0019 */
[----:B--2---:R-:W-:Y:S01]  /*4560*/  FADD.FTZ R5, R111, R2 ;  /* 0x000000026f057221 */ /* 0x004fe20000010000 */
[----:B------:R-:W-:Y:S01]  /*4570*/  IMAD.MOV.U32 R42, RZ, RZ, R25 ;  /* 0x000000ffff2a7224 */ /* 0x000fe200078e0019 */
[C---:B---3--:R-:W-:Y:S02]  /*4580*/  F2FP.SATFINITE.E4M3.F32.PACK_AB_MERGE_C R4, R46.reuse, R111, RZ ;  /* 0x0000006f2e04723e */ /* 0x048fe400048070ff */
[----:B------:R-:W-:Y:S01]  /*4590*/  FADD.FTZ R5, R46, R5 ;  /* 0x000000052e057221 */ /* 0x000fe20000010000 */
[----:B------:R-:W-:Y:S01]  /*45a0*/  IMAD.MOV.U32 R46, RZ, RZ, R25 ;  /* 0x000000ffff2e7224 */ /* 0x000fe200078e0019 */
[----:B------:R-:W-:Y:S01]  /*45b0*/  F2FP.SATFINITE.E4M3.F32.PACK_AB_MERGE_C R147, R6, R105, R4 ;  /* 0x000000690693723e */ /* 0x000fe20004807004 */
[----:B-1----:R-:W-:Y:S06]  /*45c0*/  @!P1 BRA `(.L_x_13567) ;  /* 0x0000002c005c9947 */ /* 0x002fec0003800000 */
        /* <DEDUP_REMOVED lines=18> */
[----:B------:R-:W-:Y:S01]  /*46f0*/  UMOV UR6, URZ ;  /* 0x0000003f00067c82 */ /* 0x000fe20008000000 */
[----:B------:R-:W-:-:S05]  /*4700*/  UMOV UR7, URZ ;  /* 0x0000003f00077c82 */ /* 0x000fca0008000000 */
.L_x_13578:
[----:B------:R-:W-:-:S04]  /*4710*/  UISETP.NE.AND UP0, UPT, UR7, 0x1, UPT ;  /* 0x000000010700788c */ /* 0x000fc8000bf05270 */
[----:B------:R-:W-:-:S04]  /*4720*/  USEL UR5, URZ, 0x1, UP0 ;  /* 0x000000013f057887 */ /* 0x000fc80008000000 */
[----:B------:R-:W-:Y:S01]  /*4730*/  ULOP3.LUT UR5, UR6, UR5, URZ, 0x3c, !UPT ;  /* 0x0000000506057292 */ /* 0x000fe2000f8e3c3f */
[----:B------:R-:W-:Y:S11]  /*4740*/  @!P0 BRA `(.L_x_13568) ;  /* 0x0000000000048947 */ /* 0x000ff60003800000 */
[----:B------:R-:W-:Y:S01]  /*4750*/  BPT.TRAP 0x1 ;  /* 0x000000040000795c */ /* 0x000fe20000300000 */
.L_x_13568:
[----:B------:R-:W-:Y:S01]  /*4760*/  UIADD3 UR4, UR7, 0x1, URZ ;  /* 0x0000000107047890 */ /* 0x000fe2000fffe03f */
[----:B------:R-:W-:-:S03]  /*4770*/  MOV R6, UR5 ;  /* 0x0000000500067c02 */ /* 0x000fc60008000f00 */
[----:B------:R-:W-:Y:S01]  /*4780*/  UISETP.NE.AND UP0, UPT, UR4, 0x2, UPT ;  /* 0x000000020400788c */ /* 0x000fe2000bf05270 */
[----:B------:R-:W-:-:S03]  /*4790*/  SHF.L.U32 R6, R6, 0x1f, RZ ;  /* 0x0000001f06067819 */ /* 0x000fc600000006ff */
[----:B------:R-:W-:-:S04]  /*47a0*/  USEL UR4, UR4, URZ, UP0 ;  /* 0x0000003f04047287 */ /* 0x000fc80008000000 */
[----:B------:R-:W-:-:S09]  /*47b0*/  ULEA UR19, UR4, UR45, 0x3 ;  /* 0x0000002d04137291 */ /* 0x000fd2000f8e183f */
[----:B------:R0:W1:Y:S01]  /*47c0*/  SYNCS.PHASECHK.TRANS64.TRYWAIT P1, [UR19+0x12430], R6 ;  /* 0x01243006ff0075a7 */ /* 0x0000620008020153 */
[----:B------:R-:W-:Y:S05]  /*47d0*/  @!P0 BRA `(.L_x_13569) ;  /* 0x0000000000048947 */ /* 0x000fea0003800000 */
[----:B------:R-:W-:Y:S01]  /*47e0*/  BPT.TRAP 0x1 ;  /* 0x000000040000795c */ /* 0x000fe20000300000 */
.L_x_13569:
[----:B-1----:R-:W-:Y:S05]  /*47f0*/  @P1 BRA `(.L_x_13570) ;  /* 0x0000000000081947 */ /* 0x002fea0003800000 */
[----:B------:R-:W1:Y:S02]  /*4800*/  SYNCS.PHASECHK.TRANS64.TRYWAIT P1, [UR19+0x12430], R6 ;  /* 0x01243006ff0075a7 */ /* 0x000e640008020153 */
[----:B-1----:R-:W-:Y:S05]  /*4810*/  @!P1 BRA `(.L_x_13571) ;  /* 0x0000009400749947 */ /* 0x002fea0003800000 */
.L_x_13570:
[----:B------:R-:W-:Y:S01]  /*4820*/  UIMAD UR20, UR4, 0x280, UR16 ;  /* 0x00000280041478a4 */ /* 0x000fe2000f8e0210 */
[----:B------:R-:W-:Y:S01]  /*4830*/  WARPGROUP.ARRIVE ;  /* 0x00000000000079c5 */ /* 0x000fe20000000000 */
[----:B------:R-:W-:Y:S01]  /*4840*/  UMOV UR39, 0x80000020 ;  /* 0x8000002000277882 */ /* 0x000fe20000000000 */
[----:B------:R-:W-:Y:S01]  /*4850*/  UMOV UR12, UR36 ;  /* 0x00000024000c7c82 */ /* 0x000fe20008000000 */
[----:B------:R-:W-:Y:S02]  /*4860*/  UIADD3 UR10, UR20, 0x80, URZ ;  /* 0x00000080140a7890 */ /* 0x000fe4000fffe03f */
[----:B------:R-:W-:Y:S02]  /*4870*/  UIADD3 UR14, UR20, 0x100, URZ ;  /* 0x00000100140e7890 */ /* 0x000fe4000fffe03f */
[----:B------:R-:W-:Y:S01]  /*4880*/  UMOV UR38, UR20 ;  /* 0x0000001400267c82 */ /* 0x000fe20008000000 */
[----:B------:R-:W-:Y:S01]  /*4890*/  UMOV UR13, UR37 ;  /* 0x00000025000d7c82 */ /* 0x000fe20008000000 */
[----:B------:R-:W-:Y:S01]  /*48a0*/  QGMMA.64x32x32.F32.E4M3.E4M3 R120, gdesc[UR36], RZ, !UPT, gsb0 ;  /* 0x00600000247879f3 */ /* 0x000fe2000c0008ff */
[----:B------:R-:W-:Y:S01]  /*48b0*/  UMOV UR38, UR10 ;  /* 0x0000000a00267c82 */ /* 0x000fe20008000000 */
[----:B------:R-:W-:Y:S01]  /*48c0*/  UMOV UR39, 0x80000020 ;  /* 0x8000002000277882 */ /* 0x000fe20000000000 */
[----:B------:R-:W-:Y:S01]  /*48d0*/  UMOV UR15, 0x80000020 ;  /* 0x80000020000f7882 */ /* 0x000fe20000000000 */
[----:B------:R-:W-:-:S02]  /*48e0*/  UIADD3 UR11, UR20, 0x180, URZ ;  /* 0x00000180140b7890 */ /* 0x000fc4000fffe03f */
        /* <DEDUP_REMOVED lines=21> */
[----:B------:R-:W-:Y:S02]  /*4a40*/  UIADD3 UR10, UR20, 0x2, URZ ;  /* 0x00000002140a7890 */ /* 0x000fe4000fffe03f */
        /* <DEDUP_REMOVED lines=29> */
.L_x_13572:
[----:B------:R-:W-:Y:S01]  /*4c20*/  ULEA UR12, UR7, UR45, 0x3 ;  /* 0x0000002d070c7291 */ /* 0x000fe2000f8e183f */
[----:B01----:R-:W-:-:S05]  /*4c30*/  IMAD.U32 R6, RZ, RZ, UR6 ;  /* 0x00000006ff067e24 */ /* 0x003fca000f8e00ff */
[----:B------:R-:W-:-:S04]  /*4c40*/  SHF.L.U32 R6, R6, 0x1f, RZ ;  /* 0x0000001f06067819 */ /* 0x000fc800000006ff */
[----:B------:R0:W1:Y:S01]  /*4c50*/  SYNCS.PHASECHK.TRANS64.TRYWAIT P1, [UR12+0x12450], R6 ;  /* 0x01245006ff0075a7 */ /* 0x000062000802014c */
[----:B------:R-:W-:Y:S05]  /*4c60*/  @!P0 BRA `(.L_x_13573) ;  /* 0x0000000000048947 */ /* 0x000fea0003800000 */
[----:B------:R-:W-:Y:S01]  /*4c70*/  BPT.TRAP 0x1 ;  /* 0x000000040000795c */ /* 0x000fe20000300000 */
.L_x_13573:
[----:B-1----:R-:W-:Y:S05]  /*4c80*/  @P1 BRA `(.L_x_13574) ;  /* 0x0000000000081947 */ /* 0x002fea0003800000 */
[----:B------:R-:W1:Y:S02]  /*4c90*/  SYNCS.PHASECHK.TRANS64.TRYWAIT P1, [UR12+0x12450], R6 ;  /* 0x01245006ff0075a7 */ /* 0x000e64000802014c */
[----:B-1----:R-:W-:Y:S05]  /*4ca0*/  @!P1 BRA `(.L_x_13575) ;  /* 0x0000009000689947 */ /* 0x002fea0003800000 */
.L_x_13574:
        /* <DEDUP_REMOVED lines=9> */
[----:B------:R-:W-:Y:S01]  /*4d40*/  QGMMA.64x64x32.F32.E4M3.E4M3 R24, R152, gdesc[UR4], R24, gsb0 ;  /* 0x00e0000498187df3 */ /* 0x000fe20008000818 */
[----:B------:R-:W-:Y:S01]  /*4d50*/  UIADD3 UR6, UR10, 0x80, URZ ;  /* 0x000000800a067890 */ /* 0x000fe2000fffe03f */
[----:B------:R-:W-:Y:S01]  /*4d60*/  UMOV UR7, 0xc0000010 ;  /* 0xc000001000077882 */ /* 0x000fe20000000000 */
[----:B------:R-:W-:Y:S02]  /*4d70*/  WARPGROUP.DEPBAR.LE gsb0, 0x0 ;  /* 0x00008000000079c5 */ /* 0x000fe40000010000 */
[----:B------:R-:W-:-:S06]  /*4d80*/  WARPGROUP.ARRIVE ;  /* 0x00000000000079c5 */ /* 0x000fcc0000000000 */
        /* <DEDUP_REMOVED lines=8> */
[----:B------:R-:W-:Y:S01]  /*4e10*/  UIADD3 UR10, UR10, 0x200, URZ ;  /* 0x000002000a0a7890 */ /* 0x000fe2000fffe03f */
[----:B------:R-:W-:Y:S02]  /*4e20*/  WARPGROUP.DEPBAR.LE gsb0, 0x0 ;  /* 0x00008000000079c5 */ /* 0x000fe40000010000 */
[----:B------:R-:W-:-:S06]  /*4e30*/  WARPGROUP.ARRIVE ;  /* 0x00000000000079c5 */ /* 0x000fcc0000000000 */
[----:B------:R-:W-:Y:S03]  /*4e40*/  QGMMA.64x64x32.F32.E4M3.E4M3 R24, R140, gdesc[UR4], R24, gsb0 ;  /* 0x00e000048c187df3 */ /* 0x000fe60008000818 */
[----:B------:R-:W-:Y:S02]  /*4e50*/  WARPGROUP.DEPBAR.LE gsb0, 0x0 ;  /* 0x00008000000079c5 */ /* 0x000fe40000010000 */
[----:B------:R-:W-:-:S06]  /*4e60*/  WARPGROUP.ARRIVE ;  /* 0x00000000000079c5 */ /* 0x000fcc0000000000 */
[----:B------:R-:W-:Y:S03]  /*4e70*/  QGMMA.64x64x32.F32.E4M3.E4M3 R24, R144, gdesc[UR8], R24, gsb0 ;  /* 0x00e0000890187df3 */ /* 0x000fe60008000818 */
[----:B------:R-:W-:Y:S02]  /*4e80*/  WARPGROUP.DEPBAR.LE gsb0, 0x0 ;  /* 0x00008000000079c5 */ /* 0x000fe40000010000 */
[----:B------:R-:W-:Y:S05]  /*4e90*/  @!P0 BRA `(.L_x_13576) ;  /* 0x0000000000048947 */ /* 0x000fea0003800000 */
[----:B------:R-:W-:Y:S01]  /*4ea0*/  BPT.TRAP 0x1 ;  /* 0x000000040000795c */ /* 0x000fe20000300000 */
.L_x_13576:
        /* <DEDUP_REMOVED lines=98> */
[----:B------:R-:W-:-:S04]  /*54d0*/  UIADD3 UR19, UR19, 0x12440, URZ ;  /* 0x0001244013137890 */ /* 0x000fc8000fffe03f */
[----:B------:R-:W0:Y:S01]  /*54e0*/  MUFU.TANH R18, R18 ;  /* 0x0000001200127308 */ /* 0x000e220000002400 */
[----:B-1----:R-:W-:Y:S01]  /*54f0*/  FMNMX.FTZ R135, R15, R74, !PT ;  /* 0x0000004a0f877209 */ /* 0x002fe20007810000 */
[----:B------:R-:W-:-:S06]  /*5500*/  UPRMT UR19, UR17, 0x654, UR19 ;  /* 0x0000065411137896 */ /* 0x000fcc0008000013 */
[----:B------:R-:W1:Y:S01]  /*5510*/  MUFU.TANH R19, R19 ;  /* 0x0000001300137308 */ /* 0x000e620000002400 */
[----:B--2---:R-:W-:Y:S02]  /*5520*/  FMNMX.FTZ R137, R17, R56, !PT ;  /* 0x0000003811897209 */ /* 0x004fe40007810000 */
[----:B------:R-:W-:Y:S05]  /*5530*/  SYNCS.ARRIVE.TRANS64.RED.A1T0 RZ, [UR19], RZ ;  /* 0x000000ffffff79a7 */ /* 0x000fea0008100413 */
        /* <DEDUP_REMOVED lines=136> */
[----:B------:R-:W2:Y:S03]  /*5dc0*/  LDC R56, c[0x0][0x988] ;  /* 0x00026200ff387b82 */ /* 0x000ea60000000800 */
[----:B------:R-:W3:Y:S01]  /*5dd0*/  SHFL.BFLY PT, R57, R60, 0x2, 0x1f ;  /* 0x0c401f003c397f89 */ /* 0x000ee200000e0000 */
[----:B0-----:R-:W-:-:S04]  /*5de0*/  FMNMX.FTZ R58, R151, R58, !PT ;  /* 0x0000003a973a7209 */ /* 0x001fc80007810000 */
[----:B-1----:R-:W-:-:S05]  /*5df0*/  FMNMX.FTZ R58, R71, R58, !PT ;  /* 0x0000003a473a7209 */ /* 0x002fca0007810000 */
[----:B------:R-:W0:Y:S01]  /*5e00*/  SHFL.BFLY PT, R59, R58, 0x2, 0x1f ;  /* 0x0c401f003a3b7f89 */ /* 0x000e2200000e0000 */
[----:B---3--:R-:W-:-:S05]  /*5e10*/  FMNMX.FTZ R62, R60, R57, !PT ;  /* 0x000000393c3e7209 */ /* 0x008fca0007810000 */
[----:B------:R-:W1:Y:S01]  /*5e20*/  SHFL.BFLY PT, R57, R62, 0x1, 0x1f ;  /* 0x0c201f003e397f89 */ /* 0x000e6200000e0000 */
[----:B0-----:R-:W-:-:S05]  /*5e30*/  FMNMX.FTZ R64, R58, R59, !PT ;  /* 0x0000003b3a407209 */ /* 0x001fca0007810000 */
[----:B------:R-:W0:Y:S01]  /*5e40*/  SHFL.BFLY PT, R59, R64, 0x1, 0x1f ;  /* 0x0c201f00403b7f89 */ /* 0x000e2200000e0000 */
[----:B-1----:R-:W-:-:S05]  /*5e50*/  FMNMX.FTZ R57, R62, R57, !PT ;  /* 0x000000393e397209 */ /* 0x002fca0007810000 */
[C---:B--2---:R-:W-:Y:S01]  /*5e60*/  FFMA.FTZ R58, R57.reuse, R56, -8 ;  /* 0xc1000000393a7423 */ /* 0x044fe20000010038 */
[----:B------:R-:W-:-:S03]  /*5e70*/  FADD.FTZ R153, -R57, R2 ;  /* 0x0000000239997221 */ /* 0x000fc60000010100 */
[-CC-:B------:R-:W-:Y:S01]  /*5e80*/  FFMA.FTZ R66, R88, R56.reuse, -R58.reuse ;  /* 0x0000003858427223 */ /* 0x180fe2000001083a */
[----:B------:R-:W-:-:S01]  /*5e90*/  FFMA.FTZ R76, R121, R56, -R58 ;  /* 0x00000038794c7223 */ /* 0x000fc2000001083a */
[-CC-:B------:R-:W-:Y:S01]  /*5ea0*/  FFMA.FTZ R7, R7, R56.reuse, -R58.reuse ;  /* 0x0000003807077223 */ /* 0x180fe2000001083a */
[----:B------:R-:W-:-:S01]  /*5eb0*/  FFMA.FTZ R6, R6, R56, -R58 ;  /* 0x0000003806067223 */ /* 0x000fc2000001083a */
[-CC-:B------:R-:W-:Y:S01]  /*5ec0*/  FFMA.FTZ R10, R10, R56.reuse, -R58.reuse ;  /* 0x000000380a0a7223 */ /* 0x180fe2000001083a */
[----:B------:R-:W-:-:S01]  /*5ed0*/  FFMA.FTZ R11, R11, R56, -R58 ;  /* 0x000000380b0b7223 */ /* 0x000fc2000001083a */
[-CC-:B------:R-:W-:Y:S01]  /*5ee0*/  FFMA.FTZ R14, R14, R56.reuse, -R58.reuse ;  /* 0x000000380e0e7223 */ /* 0x180fe2000001083a */
[----:B0-----:R-:W-:Y:S01]  /*5ef0*/  FMNMX.FTZ R59, R64, R59, !PT ;  /* 0x0000003b403b7209 */ /* 0x001fe20007810000 */
        /* <DEDUP_REMOVED lines=32> */
[----:B------:R-:W-:Y:S01]  /*6100*/  FFMA.FTZ R69, R69, R56, -R58 ;  /* 0x0000003845457223 */ /* 0x000fe2000001083a */
[----:B------:R-:W-:-:S01]  /*6110*/  FADD.FTZ R155, -R59, R4 ;  /* 0x000000043b9b7221 */ /* 0x000fc20000010100 */
[-C--:B------:R-:W-:Y:S01]  /*6120*/  FFMA.FTZ R58, R59, R56.reuse, -8 ;  /* 0xc10000003b3a7423 */ /* 0x080fe20000010038 */
[-C--:B------:R-:W-:Y:S01]  /*6130*/  FMUL.FTZ R153, R153, R56.reuse ;  /* 0x0000003899997220 */ /* 0x080fe20000410000 */
[----:B------:R-:W-:Y:S01]  /*6140*/  MUFU.EX2 R7, R7 ;  /* 0x0000000700077308 */ /* 0x000fe20000000800 */
[-C--:B------:R-:W-:Y:S01]  /*6150*/  FMUL.FTZ R2, R155, R56.reuse ;  /* 0x000000389b027220 */ /* 0x080fe20000410000 */
        /* <DEDUP_REMOVED lines=35> */
[----:B------:R-:W-:-:S03]  /*6390*/  FFMA.FTZ R151, R151, R56, -R58 ;  /* 0x0000003897977223 */ /* 0x000fc6000001083a */
        /* <DEDUP_REMOVED lines=167> */
.L_x_13577:
        /* <DEDUP_REMOVED lines=83> */
.L_x_13567:
[----:B------:R-:W-:Y:S06]  /*7340*/  BAR.ARV 0x8, 0x200 ;  /* 0x0208000000007b1d */ /* 0x000fec0000002000 */
[----:B------:R-:W-:Y:S05]  /*7350*/  @!P0 BRA `(.L_x_13579) ;  /* 0x0000000000048947 */ /* 0x000fea0003800000 */
[----:B------:R-:W-:Y:S01]  /*7360*/  BPT.TRAP 0x1 ;  /* 0x000000040000795c */ /* 0x000fe20000300000 */
.L_x_13579:
[----:B------:R-:W-:Y:S01]  /*7370*/  ULEA UR14, UR4, UR45, 0x3 ;  /* 0x0000002d040e7291 */ /* 0x000fe2000f8e183f */
[----:B------:R-:W-:-:S04]  /*7380*/  MOV R0, UR5 ;  /* 0x0000000500007c02 */ /* 0x000fc80008000f00 */
[----:B------:R-:W-:-:S04]  /*7390*/  SHF.L.U32 R0, R0, 0x1f, RZ ;  /* 0x0000001f00007819 */ /* 0x000fc800000006ff */
[----:B------:R0:W1:Y:S01]  /*73a0*/  SYNCS.PHASECHK.TRANS64.TRYWAIT P1, [UR14+0x12450], R0 ;  /* 0x01245000ff0075a7 */ /* 0x000062000802014e */
[----:B------:R-:W-:Y:S05]  /*73b0*/  @!P0 BRA `(.L_x_13580) ;  /* 0x0000000000048947 */ /* 0x000fea0003800000 */
[----:B------:R-:W-:Y:S01]  /*73c0*/  BPT.TRAP 0x1 ;  /* 0x000000040000795c */ /* 0x000fe20000300000 */
.L_x_13580:
[----:B-1----:R-:W-:Y:S05]  /*73d0*/  @P1 BRA `(.L_x_13581) ;  /* 0x0000000000081947 */ /* 0x002fea0003800000 */
[----:B------:R-:W1:Y:S02]  /*73e0*/  SYNCS.PHASECHK.TRANS64.TRYWAIT P1, [UR14+0x12450], R0 ;  /* 0x01245000ff0075a7 */ /* 0x000e64000802014e */
[----:B-1----:R-:W-:Y:S05]  /*73f0*/  @!P1 BRA `(.L_x_13582) ;  /* 0x0000006800ac9947 */ /* 0x002fea0003800000 */
.L_x_13581:
        /* <DEDUP_REMOVED lines=18> */
[----:B------:R-:W-:-:S03]  /*7520*/  @UP0 UIMAD UR4, UR15, UR12, URZ ;  /* 0x0000000c0f0402a4 */ /* 0x000fc6000f8e023f */
[----:B------:R-:W-:Y:S01]  /*7530*/  UMOV UR18, UR8 ;  /* 0x0000000800127c82 */ /* 0x000fe20008000000 */
[----:B------:R-:W-:Y:S01]  /*7540*/  @UP0 UIADD3 UR5, UR7, UR5, URZ ;  /* 0x0000000507050290 */ /* 0x000fe2000fffe03f */
[----:B------:R-:W-:Y:S01]  /*7550*/  QGMMA.64x64x32.F32.E4M3.E4M3 R24, R152, gdesc[UR16], R24, gsb0 ;  /* 0x00e0001098187df3 */ /* 0x000fe20008000818 */
[----:B------:R-:W-:-:S03]  /*7560*/  @UP0 UIMAD UR7, UR43, UR13, UR4 ;  /* 0x0000000d2b0702a4 */ /* 0x000fc6000f8e0204 */
[----:B------:R-:W-:Y:S02]  /*7570*/  @UP0 UMOV UR4, UR6 ;  /* 0x0000000600040c82 */ /* 0x000fe40008000000 */
[----:B------:R-:W-:-:S04]  /*7580*/  @UP0 UIMAD.WIDE.U32 UR4, UR43, UR12, UR4 ;  /* 0x0000000c2b0402a5 */ /* 0x000fc8000f8e0004 */
[----:B------:R-:W-:Y:S02]  /*7590*/  @UP0 UIADD3 UR5, UR5, UR7, URZ ;  /* 0x0000000705050290 */ /* 0x000fe4000fffe03f */
[----:B------:R-:W-:-:S04]  /*75a0*/  @UP0 ULEA UR6, UP1, UR4, UR10, 0x2 ;  /* 0x0000000a04060291 */ /* 0x000fc8000f82103f */
[----:B------:R-:W-:Y:S02]  /*75b0*/  @UP0 ULEA.HI.X UR7, UR4, UR11, UR5, 0x2, UP1 ;  /* 0x0000000b04070291 */ /* 0x000fe400088f1405 */
[----:B------:R-:W-:-:S04]  /*75c0*/  IMAD.U32 R6, RZ, RZ, UR6 ;  /* 0x00000006ff067e24 */ /* 0x000fc8000f8e00ff */
[----:B-1----:R-:W-:Y:S01]  /*75d0*/  IMAD.U32 R7, RZ, RZ, UR7 ;  /* 0x00000007ff077e24 */ /* 0x002fe2000f8e00ff */
[----:B------:R-:W-:-:S04]  /*75e0*/  UIADD3 UR4, UR8, 0x80, URZ ;  /* 0x0000008008047890 */ /* 0x000fc8000fffe03f */
[----:B------:R1:W2:Y:S01]  /*75f0*/  @P1 LDG.E R4, desc[UR40][R6.64] ;  /* 0x0000002806041981 */ /* 0x0002a2000c1e1900 */
[----:B------:R-:W-:Y:S02]  /*7600*/  UMOV UR7, 0xc0000010 ;  /* 0xc000001000077882 */ /* 0x000fe40000000000 */
[----:B------:R-:W-:Y:S01]  /*7610*/  UMOV UR6, UR4 ;  /* 0x0000000400067c82 */ /* 0x000fe20008000000 */
[----:B------:R-:W-:Y:S02]  /*7620*/  WARPGROUP.DEPBAR.LE gsb0, 0x0 ;  /* 0x00008000000079c5 */ /* 0x000fe40000010000 */
[----:B------:R-:W-:-:S06]  /*7630*/  WARPGROUP.ARRIVE ;  /* 0x00000000000079c5 */ /* 0x000fcc0000000000 */
[----:B------:R-:W-:Y:S01]  /*7640*/  QGMMA.64x64x32.F32.E4M3.E4M3 R24, R148, gdesc[UR4], R24, gsb0 ;  /* 0x00e0000494187df3 */ /* 0x000fe20008000818 */
[----:B------:R-:W-:Y:S01]  /*7650*/  UIADD3 UR4, UR8, 0x100, URZ ;  /* 0x0000010008047890 */ /* 0x000fe2000fffe03f */
[----:B------:R-:W-:-:S06]  /*7660*/  UMOV UR7, 0xc0000010 ;  /* 0xc000001000077882 */ /* 0x000fcc0000000000 */
[----:B------:R-:W-:Y:S01]  /*7670*/  UMOV UR6, UR4 ;  /* 0x0000000400067c82 */ /* 0x000fe20008000000 */
[----:B------:R-:W-:Y:S02]  /*7680*/  WARPGROUP.DEPBAR.LE gsb0, 0x0 ;  /* 0x00008000000079c5 */ /* 0x000fe40000010000 */
[----:B------:R-:W-:-:S06]  /*7690*/  WARPGROUP.ARRIVE ;  /* 0x00000000000079c5 */ /* 0x000fcc0000000000 */
[----:B------:R-:W-:Y:S01]  /*76a0*/  QGMMA.64x64x32.F32.E4M3.E4M3 R24, R136, gdesc[UR4], R24, gsb0 ;  /* 0x00e0000488187df3 */ /* 0x000fe20008000818 */
[----:B------:R-:W-:Y:S01]  /*76b0*/  UIADD3 UR4, UR8, 0x180, URZ ;  /* 0x0000018008047890 */ /* 0x000fe2000fffe03f */
[----:B------:R-:W-:-:S06]  /*76c0*/  UMOV UR7, 0xc0000010 ;  /* 0xc000001000077882 */ /* 0x000fcc0000000000 */
[----:B------:R-:W-:Y:S01]  /*76d0*/  UMOV UR6, UR4 ;  /* 0x0000000400067c82 */ /* 0x000fe20008000000 */
[----:B0-----:R-:W0:Y:S04]  /*76e0*/  SHFL.BFLY PT, R0, R3, 0x2, 0x1f ;  /* 0x0c401f0003007f89 */ /* 0x001e2800000e0000 */
[----:B------:R-:W3:Y:S01]  /*76f0*/  SHFL.BFLY PT, R2, R5, 0x2, 0x1f ;  /* 0x0c401f0005027f89 */ /* 0x000ee200000e0000 */
[----:B------:R-:W-:Y:S02]  /*7700*/  WARPGROUP.DEPBAR.LE gsb0, 0x0 ;  /* 0x00008000000079c5 */ /* 0x000fe40000010000 */
[----:B------:R-:W-:-:S06]  /*7710*/  WARPGROUP.ARRIVE ;  /* 0x00000000000079c5 */ /* 0x000fcc0000000000 */
[----:B------:R-:W-:Y:S01]  /*7720*/  QGMMA.64x64x32.F32.E4M3.E4M3 R24, R140, gdesc[UR4], R24, gsb0 ;  /* 0x00e000048c187df3 */ /* 0x000fe20008000818 */
[----:B0-----:R-:W-:Y:S01]  /*7730*/  FADD.FTZ R0, R0, R3 ;  /* 0x0000000300007221 */ /* 0x001fe20000010000 */
[----:B------:R-:W-:Y:S01]  /*7740*/  UIADD3 UR8, UR8, 0x200, URZ ;  /* 0x0000020008087890 */ /* 0x000fe2000fffe03f */
[----:B---3--:R-:W-:Y:S01]  /*7750*/  FADD.FTZ R2, R2, R5 ;  /* 0x0000000502027221 */ /* 0x008fe20000010000 */
[----:B------:R-:W-:Y:S02]  /*7760*/  UMOV UR7, 0xc0000010 ;  /* 0xc000001000077882 */ /* 0x000fe40000000000 */
[----:B-1----:R-:W0:Y:S03]  /*7770*/  SHFL.BFLY PT, R7, R0, 0x1, 0x1f ;  /* 0x0c201f0000077f89 */ /* 0x002e2600000e0000 */
[----:B------:R-:W-:Y:S01]  /*7780*/  UMOV UR6, UR8 ;  /* 0x0000000800067c82 */ /* 0x000fe20008000000 */
[----:B------:R-:W1:Y:S01]  /*7790*/  SHFL.BFLY PT, R9, R2, 0x1, 0x1f ;  /* 0x0c201f0002097f89 */ /* 0x000e6200000e0000 */
[----:B------:R-:W-:Y:S01]  /*77a0*/  MOV R3, RZ ;  /* 0x000000ff00037202 */ /* 0x000fe20000000f00 */
[----:B0-----:R-:W-:Y:S01]  /*77b0*/  FADD.FTZ R10, R0, R7 ;  /* 0x00000007000a7221 */ /* 0x001fe20000010000 */
[----:B-1----:R-:W-:-:S04]  /*77c0*/  FADD.FTZ R9, R2, R9 ;  /* 0x0000000902097221 */ /* 0x002fc80000010000 */
[C---:B------:R-:W-:Y:S01]  /*77d0*/  FSETP.NE.FTZ.AND P1, PT, R10.reuse, RZ, PT ;  /* 0x000000ff0a00720b */ /* 0x040fe20003f35000 */
[----:B------:R-:W-:Y:S01]  /*77e0*/  FMUL.FTZ R11, R10, 0.00390625 ;  /* 0x3b8000000a0b7820 */ /* 0x000fe20000410000 */
[----:B------:R-:W-:Y:S01]  /*77f0*/  FMUL.FTZ R12, R9, 0.00390625 ;  /* 0x3b800000090c7820 */ /* 0x000fe20000410000 */
[----:B------:R-:W-:Y:S02]  /*7800*/  WARPGROUP.DEPBAR.LE gsb0, 0x0 ;  /* 0x00008000000079c5 */ /* 0x000fe40000010000 */
[----:B------:R-:W-:-:S06]  /*7810*/  WARPGROUP.ARRIVE ;  /* 0x00000000000079c5 */ /* 0x000fcc0000000000 */
[----:B------:R-:W-:Y:S01]  /*7820*/  QGMMA.64x64x32.F32.E4M3.E4M3 R24, R144, gdesc[UR4], R24, gsb0 ;  /* 0x00e0000490187df3 */ /* 0x000fe20008000818 */
[----:B------:R-:W-:Y:S02]  /*7830*/  FSETP.NE.FTZ.AND P2, PT, R11, RZ, PT ;  /* 0x000000ff0b00720b */ /* 0x000fe40003f55000 */
[----:B------:R-:W-:Y:S01]  /*7840*/  FSETP.NE.FTZ.AND P3, PT, R12, RZ, PT ;  /* 0x000000ff0c00720b */ /* 0x000fe20003f75000 */
[----:B------:R-:W-:Y:S01]  /*7850*/  @P1 MUFU.RCP R3, R10 ;  /* 0x0000000a00031308 */ /* 0x000fe20000001000 */
[----:B------:R-:W-:Y:S01]  /*7860*/  FSETP.NE.FTZ.AND P1, PT, R9, RZ, PT ;  /* 0x000000ff0900720b */ /* 0x000fe20003f35000 */
[----:B------:R-:W-:-:S08]  /*7870*/  IMAD.MOV.U32 R7, RZ, RZ, RZ ;  /* 0x000000ffff077224 */ /* 0x000fd000078e00ff */
[----:B------:R-:W0:Y:S08]  /*7880*/  @P2 MUFU.LG2 R5, R11 ;  /* 0x0000000b00052308 */ /* 0x000e300000000c00 */
[----:B------:R-:W1:Y:S08]  /*7890*/  @P3 MUFU.LG2 R8, R12 ;  /* 0x0000000c00083308 */ /* 0x000e700000000c00 */
[----:B------:R-:W3:Y:S01]  /*78a0*/  @P1 MUFU.RCP R7, R9 ;  /* 0x0000000900071308 */ /* 0x000ee20000001000 */
[C---:B------:R-:W-:Y:S01]  /*78b0*/  @P2 FMUL.FTZ R6, R56.reuse, 0.69314718246459960938 ;  /* 0x3f31721838062820 */ /* 0x040fe20000410000 */
[----:B0-----:R-:W-:Y:S01]  /*78c0*/  @P2 FMUL.FTZ R5, R5, 0.69314718246459960938 ;  /* 0x3f31721805052820 */ /* 0x001fe20000410000 */
[----:B------:R-:W-:Y:S01]  /*78d0*/  @P3 FMUL.FTZ R13, R56, 0.69314718246459960938 ;  /* 0x3f317218380d3820 */ /* 0x000fe20000410000 */
[----:B------:R-:W-:-:S02]  /*78e0*/  IMAD.MOV.U32 R0, RZ, RZ, -0x800000 ;  /* 0xff800000ff007424 */ /* 0x000fc400078e00ff */
[----:B------:R-:W-:Y:S01]  /*78f0*/  @P2 FFMA.FTZ R0, R6, R57, R5 ;  /* 0x0000003906002223 */ /* 0x000fe20000010005 */
[----:B-1----:R-:W-:Y:S01]  /*7900*/  @P3 FMUL.FTZ R8, R8, 0.69314718246459960938 ;  /* 0x3f31721808083820 */ /* 0x002fe20000410000 */
[----:B------:R-:W-:Y:S02]  /*7910*/  IMAD.MOV.U32 R2, RZ, RZ, -0x800000 ;  /* 0xff800000ff027424 */ /* 0x000fe400078e00ff */
[-C--:B--2---:R-:W-:Y:S01]  /*7920*/  FMUL.FTZ R5, R3, R4.reuse ;  /* 0x0000000403057220 */ /* 0x084fe20000410000 */
[----:B------:R-:W-:Y:S01]  /*7930*/  @P3 FFMA.FTZ R2, R13, R59, R8 ;  /* 0x0000003b0d023223 */ /* 0x000fe20000010008 */
[----:B---3--:R-:W-:Y:S01]  /*7940*/  FMUL.FTZ R4, R7, R4 ;  /* 0x0000000407047220 */ /* 0x008fe20000410000 */
[----:B------:R-:W-:Y:S02]  /*7950*/  WARPGROUP.DEPBAR.LE gsb0, 0x0 ;  /* 0x00008000000079c5 */ /* 0x000fe40000010000 */
[----:B------:R-:W-:Y:S05]  /*7960*/  @!P0 BRA `(.L_x_13583) ;  /* 0x0000000000048947 */ /* 0x000fea0003800000 */
[----:B------:R-:W-:Y:S01]  /*7970*/  BPT.TRAP 0x1 ;  /* 0x000000040000795c */ /* 0x000fe20000300000 */
.L_x_13583:
        /* <DEDUP_REMOVED lines=36> */
.L_x_13559:
[----:B------:R-:W-:Y:S05]  /*7bc0*/  @P0 BRA `(.L_x_13584) ;  /* 0x00000014006c0947 */ /* 0x000fea0003800000 */
[----:B------:R-:W0:Y:S01]  /*7bd0*/  S2R R18, SR_TID.X ;  /* 0x0000000000127919 */ /* 0x000e220000002100 */
[----:B------:R-:W-:Y:S01]  /*7be0*/  ULDC.64 UR4, c[0x4][0x38] ;  /* 0x01000e0000047ab9 */ /* 0x000fe20000000a00 */
        /* <DEDUP_REMOVED lines=10> */
[----:B------:R-:W-:Y:S02]  /*7c90*/  UIMAD.WIDE.U32 UR4, UR43, UR8, URZ ;  /* 0x000000082b0472a5 */ /* 0x000fe4000f8e003f */
[----:B------:R-:W-:Y:S01]  /*7ca0*/  IMAD R45, RZ, RZ, -UR43 ;  /* 0x8000002bff2d7e24 */ /* 0x000fe2000f8e02ff */
        /* <DEDUP_REMOVED lines=10> */
[----:B------:R-:W1:Y:S01]  /*7d50*/  S2UR UR4, SR_CTAID.Y ;  /* 0x00000000000479c3 */ /* 0x000e620000002600 */
[----:B------:R-:W-:Y:S01]  /*7d60*/  SEL R84, R8, R3, P0 ;  /* 0x0000000308547207 */ /* 0x000fe20000000000 */
[----:B------:R-:W-:Y:S01]  /*7d70*/  UIADD3 UR9, UR5, UR9, URZ ;  /* 0x0000000905097290 */ /* 0x000fe2000fffe03f */
[----:B------:R-:W-:Y:S01]  /*7d80*/  SHF.R.S32.HI R6, RZ, 0x1f, R7 ;  /* 0x0000001fff067819 */ /* 0x000fe20000011407 */
[----:B------:R-:W-:Y:S01]  /*7d90*/  IMAD.U32 R23, RZ, RZ, UR5 ;  /* 0x00000005ff177e24 */ /* 0x000fe2000f8e00ff */
[----:B------:R-:W-:Y:S01]  /*7da0*/  SEL R78, R9, R10, P0 ;  /* 0x0000000a094e7207 */ /* 0x000fe20000000000 */
[----:B------:R-:W-:Y:S01]  /*7db0*/  UIMAD.WIDE.U32 UR6, UR43, UR10, URZ ;  /* 0x0000000a2b0672a5 */ /* 0x000fe2000f8e003f */
[----:B------:R-:W-:Y:S01]  /*7dc0*/  LEA.HI R8, R6, R7, RZ, 0x7 ;  /* 0x0000000706087211 */ /* 0x000fe200078f38ff */
[----:B------:R-:W-:Y:S01]  /*7dd0*/  IMAD.U32 R23, RZ, RZ, UR9 ;  /* 0x00000009ff177e24 */ /* 0x000fe2000f8e00ff */
[----:B------:R-:W-:Y:S01]  /*7de0*/  SEL R74, R10, R9, P0 ;  /* 0x000000090a4a7207 */ /* 0x000fe20000000000 */
[----:B------:R-:W-:Y:S01]  /*7df0*/  UIMAD UR8, UR43, UR11, UR8 ;  /* 0x0000000b2b0872a4 */ /* 0x000fe2000f8e0208 */
[----:B0-----:R-:W-:-:S02]  /*7e00*/  LOP3.LUT R4, R8, 0xffffff80, RZ, 0xc0, !PT ;  /* 0xffffff8008047812 */ /* 0x001fc400078ec0ff */
[----:B------:R-:W-:Y:S01]  /*7e10*/  SEL R80, R36, R11, P0 ;  /* 0x0000000b24507207 */ /* 0x000fe20000000000 */
[----:B------:R-:W-:Y:S01]  /*7e20*/  UIADD3 UR8, UR7, UR8, URZ ;  /* 0x0000000807087290 */ /* 0x000fe2000fffe03f */
[----:B------:R-:W-:Y:S01]  /*7e30*/  SEL R76, R11, R36, P0 ;  /* 0x000000240b4c7207 */ /* 0x000fe20000000000 */
[----:B------:R-:W-:Y:S01]  /*7e40*/  IMAD.IADD R28, R7, 0x1, -R4 ;  /* 0x00000001071c7824 */ /* 0x000fe200078e0a04 */
[----:B------:R-:W-:Y:S01]  /*7e50*/  LEA.HI R5, R6, R7, RZ, 0x2 ;  /* 0x0000000706057211 */ /* 0x000fe200078f10ff */
[----:B------:R-:W0:Y:S01]  /*7e60*/  S2R R36, SR_CTAID.X ;  /* 0x0000000000247919 */ /* 0x000e220000002500 */
[----:B------:R-:W-:Y:S02]  /*7e70*/  SEL R16, R26, R27, P0 ;  /* 0x0000001b1a107207 */ /* 0x000fe40000000000 */
[----:B------:R-:W-:Y:S02]  /*7e80*/  SHF.R.S32.HI R9, RZ, 0x1f, R28 ;  /* 0x0000001fff097819 */ /* 0x000fe4000001141c */
[----:B------:R-:W-:-:S02]  /*7e90*/  LOP3.LUT R6, R5, 0xfffffffc, RZ, 0xc0, !PT ;  /* 0xfffffffc05067812 */ /* 0x000fc400078ec0ff */
[----:B------:R-:W-:Y:S02]  /*7ea0*/  LEA.HI R11, R9, R28, RZ, 0x2 ;  /* 0x0000001c090b7211 */ /* 0x000fe400078f10ff */
[----:B------:R-:W-:Y:S02]  /*7eb0*/  SEL R58, R27, R26, P0 ;  /* 0x0000001a1b3a7207 */ /* 0x000fe40000000000 */
[--C-:B------:R-:W-:Y:S01]  /*7ec0*/  SHF.R.S32.HI R4, RZ, 0x2, R11.reuse ;  /* 0x00000002ff047819 */ /* 0x100fe2000001140b */
[----:B------:R-:W3:Y:S01]  /*7ed0*/  LDC R27, c[0x0][0xbe8] ;  /* 0x0002fa00ff1b7b82 */ /* 0x000ee20000000800 */
[----:B------:R-:W-:Y:S02]  /*7ee0*/  SHF.R.S32.HI R3, RZ, 0x1f, R11 ;  /* 0x0000001fff037819 */ /* 0x000fe4000001140b */
[----:B------:R-:W-:Y:S02]  /*7ef0*/  IADD3 R7, R7, -R6, RZ ;  /* 0x8000000607077210 */ /* 0x000fe40007ffe0ff */
[----:B------:R-:W-:-:S02]  /*7f00*/  LEA.HI R3, R3, R4, RZ, 0x3 ;  /* 0x0000000403037211 */ /* 0x000fc400078f18ff */
[----:B------:R-:W-:Y:S02]  /*7f10*/  SHF.R.S32.HI R8, RZ, 0x7, R8 ;  /* 0x00000007ff087819 */ /* 0x000fe40000011408 */
[----:B------:R-:W-:Y:S02]  /*7f20*/  LOP3.LUT R5, R3, 0xfffffff8, RZ, 0xc0, !PT ;  /* 0xfffffff803057812 */ /* 0x000fe400078ec0ff */
[----:B------:R-:W-:Y:S01]  /*7f30*/  SEL R64, R14, R49, P0 ;  /* 0x000000310e407207 */ /* 0x000fe20000000000 */
[----:B------:R-:W-:Y:S01]  /*7f40*/  IMAD.HI R3, R8, 0x55555556, RZ ;  /* 0x5555555608037827 */ /* 0x000fe200078e02ff */
[----:B------:R-:W-:Y:S02]  /*7f50*/  SEL R48, R49, R14, P0 ;  /* 0x0000000e31307207 */ /* 0x000fe40000000000 */
[----:B------:R-:W-:Y:S01]  /*7f60*/  SEL R66, R52, R15, P0 ;  /* 0x0000000f34427207 */ /* 0x000fe20000000000 */
[----:B------:R-:W-:Y:S01]  /*7f70*/  IMAD.IADD R5, R4, 0x1, -R5 ;  /* 0x0000000104057824 */ /* 0x000fe200078e0a05 */
[----:B------:R-:W-:Y:S01]  /*7f80*/  LEA.HI R4, R9, R28, RZ, 0x5 ;  /* 0x0000001c09047211 */ /* 0x000fe200078f28ff */
[----:B------:R-:W-:Y:S01]  /*7f90*/  IMAD.U32 R9, RZ, RZ, UR7 ;  /* 0x00000007ff097e24 */ /* 0x000fe2000f8e00ff */
[----:B------:R-:W-:Y:S01]  /*7fa0*/  LEA.HI R3, R3, R3, RZ, 0x1 ;  /* 0x0000000303037211 */ /* 0x000fe200078f08ff */
[----:B------:R-:W-:Y:S01]  /*7fb0*/  IMAD.U32 R9, RZ, RZ, UR8 ;  /* 0x00000008ff097e24 */ /* 0x000fe2000f8e00ff */
[----:B------:R-:W-:Y:S01]  /*7fc0*/  SHF.R.S32.HI R4, RZ, 0x5, R4 ;  /* 0x00000005ff047819 */ /* 0x000fe20000011404 */
[----:B------:R-:W-:Y:S01]  /*7fd0*/  ULDC.64 UR8, c[0x0][0xb28] ;  /* 0x0002ca0000087ab9 */ /* 0x000fe20000000a00 */
[----:B------:R-:W-:Y:S01]  /*7fe0*/  SEL R62, R15, R52, P0 ;  /* 0x000000340f3e7207 */ /* 0x000fe20000000000 */
[----:B------:R-:W-:Y:S01]  /*7ff0*/  IMAD R3, R3, -0x3, R8 ;  /* 0xfffffffd03037824 */ /* 0x000fe200078e0208 */
[----:B---3--:R-:W-:Y:S01]  /*8000*/  ISETP.NE.AND P2, PT, R27, 0x1, PT ;  /* 0x000000011b00780c */ /* 0x008fe20003f45270 */
[----:B------:R-:W-:Y:S01]  /*8010*/  IMAD R6, R4, 0x10, R5 ;  /* 0x0000001004067824 */ /* 0x000fe200078e0205 */
[----:B------:R-:W-:Y:S01]  /*8020*/  LEA.HI R8, R7, R7, RZ, 0x1 ;  /* 0x0000000707087211 */ /* 0x000fe200078f08ff */
[----:B------:R-:W3:Y:S01]  /*8030*/  LDC.64 R4, c[0x0][0xbd8] ;  /* 0x0002f600ff047b82 */ /* 0x000ee20000000a00 */
[----:B------:R-:W-:-:S02]  /*8040*/  SEL R24, R54, R55, P0 ;  /* 0x0000003736187207 */ /* 0x000fc40000000000 */
[----:B------:R-:W-:Y:S02]  /*8050*/  SEL R18, R55, R54, P0 ;  /* 0x0000003637127207 */ /* 0x000fe40000000000 */
[----:B------:R-:W-:Y:S02]  /*8060*/  SEL R14, R34, R35, P0 ;  /* 0x00000023220e7207 */ /* 0x000fe40000000000 */
[----:B------:R-:W-:Y:S02]  /*8070*/  SEL R52, R35, R34, P0 ;  /* 0x0000002223347207 */ /* 0x000fe40000000000 */
[----:B------:R-:W-:Y:S01]  /*8080*/  SEL R34, R38, R39, P0 ;  /* 0x0000002726227207 */ /* 0x000fe20000000000 */
[----:B------:R-:W4:Y:S01]  /*8090*/  @P2 LDC R37, c[0x0][0xbec] ;  /* 0x0002fb00ff252b82 */ /* 0x000f220000000800 */
[----:B------:R-:W-:Y:S02]  /*80a0*/  LOP3.LUT R8, R8, 0x1ffffffe, RZ, 0xc0, !PT ;  /* 0x1ffffffe08087812 */ /* 0x000fe400078ec0ff */
[----:B------:R-:W-:-:S02]  /*80b0*/  LEA R3, R3, R6, 0x6 ;  /* 0x0000000603037211 */ /* 0x000fc400078e30ff */
[----:B------:R-:W-:Y:S01]  /*80c0*/  SEL R32, R44, R13, P0 ;  /* 0x0000000d2c207207 */ /* 0x000fe20000000000 */
[----:B------:R-:W-:Y:S01]  /*80d0*/  IMAD.IADD R10, R7, 0x1, -R8 ;  /* 0x00000001070a7824 */ /* 0x000fe200078e0a08 */
[----:B------:R-:W-:Y:S01]  /*80e0*/  SEL R70, R13, R44, P0 ;  /* 0x0000002c0d467207 */ /* 0x000fe20000000000 */
[--C-:B0-----:R-:W-:Y:S01]  /*80f0*/  IMAD R29, R36, 0xc0, R3.reuse ;  /* 0x000000c0241d7824 */ /* 0x101fe200078e0203 */
[----:B------:R-:W-:Y:S01]  /*8100*/  SEL R40, R30, R31, P0 ;  /* 0x0000001f1e287207 */ /* 0x000fe20000000000 */
[----:B------:R-:W-:Y:S01]  /*8110*/  IMAD R10, R10, 0x8, R3 ;  /* 0x000000080a0a7824 */ /* 0x000fe200078e0203 */
[----:B------:R-:W-:Y:S01]  /*8120*/  SEL R60, R31, R30, P0 ;  /* 0x0000001e1f3c7207 */ /* 0x000fe20000000000 */
[----:B------:R-:W-:Y:S01]  /*8130*/  VIADD R53, R29, 0x8 ;  /* 0x000000081d357836 */ /* 0x000fe20000000000 */
[----:B------:R-:W-:Y:S01]  /*8140*/  SEL R26, R46, R47, P0 ;  /* 0x0000002f2e1a7207 */ /* 0x000fe20000000000 */
[----:B---3--:R-:W-:Y:S01]  /*8150*/  IMAD R54, R4, UR48, RZ ;  /* 0x0000003004367c24 */ /* 0x008fe2000f8e02ff */
[----:B------:R-:W-:Y:S01]  /*8160*/  SEL R72, R12, R41, P0 ;  /* 0x000000290c487207 */ /* 0x000fe20000000000 */
[----:B------:R-:W-:Y:S01]  /*8170*/  IMAD.WIDE.U32 R22, R4, UR47, R22 ;  /* 0x0000002f04167c25 */ /* 0x000fe2000f8e0016 */
[----:B------:R-:W-:-:S02]  /*8180*/  SEL R46, R47, R46, P0 ;  /* 0x0000002e2f2e7207 */ /* 0x000fc40000000000 */
[----:B------:R-:W0:Y:S01]  /*8190*/  @P2 LDC R47, c[0x0][0xbec] ;  /* 0x0002fb00ff2f2b82 */ /* 0x000e220000000800 */
[----:B------:R-:W-:Y:S01]  /*81a0*/  IMAD R35, R5, UR47, R54 ;  /* 0x0000002f05237c24 */ /* 0x000fe2000f8e0236 */
[----:B------:R-:W-:Y:S01]  /*81b0*/  SEL R68, R41, R12, P0 ;  /* 0x0000000c29447207 */ /* 0x000fe20000000000 */
[----:B------:R-:W-:Y:S01]  /*81c0*/  IMAD R36, R36, 0xc0, R10 ;  /* 0x000000c024247824 */ /* 0x000fe200078e020a */
[----:B------:R-:W-:Y:S01]  /*81d0*/  SEL R12, R42, R43, P0 ;  /* 0x0000002b2a0c7207 */ /* 0x000fe20000000000 */
[----:B------:R-:W-:Y:S01]  /*81e0*/  IMAD.IADD R23, R23, 0x1, R35 ;  /* 0x0000000117177824 */ /* 0x000fe200078e0223 */
[----:B------:R-:W-:Y:S01]  /*81f0*/  SEL R44, R43, R42, P0 ;  /* 0x0000002a2b2c7207 */ /* 0x000fe20000000000 */
[----:B----4-:R-:W-:Y:S01]  /*8200*/  @P2 IMAD.HI.U32 R35, R36, R37, RZ ;  /* 0x0000002524232227 */ /* 0x010fe200078e00ff */
[----:B------:R-:W3:Y:S01]  /*8210*/  @P2 LDC R54, c[0x0][0xbf0] ;  /* 0x0002fc00ff362b82 */ /* 0x000ee20000000800 */
[----:B------:R-:W-:Y:S02]  /*8220*/  LOP3.LUT R11, R11, 0x7ffffffc, RZ, 0xc0, !PT ;  /* 0x7ffffffc0b0b7812 */ /* 0x000fe400078ec0ff */
[----:B------:R-:W-:Y:S01]  /*8230*/  SEL R20, R50, R51, P0 ;  /* 0x0000003332147207 */ /* 0x000fe20000000000 */
[----:B------:R-:W-:Y:S01]  /*8240*/  IMAD.MOV.U32 R37, RZ, RZ, R36 ;  /* 0x000000ffff257224 */ /* 0x000fe200078e0024 */
[----:B------:R-:W-:-:S02]  /*8250*/  SEL R56, R39, R38, P0 ;  /* 0x0000002627387207 */ /* 0x000fc40000000000 */
[----:B------:R-:W-:Y:S02]  /*8260*/  SEL R50, R51, R50, P0 ;  /* 0x0000003233327207 */ /* 0x000fe40000000000 */
[----:B------:R-:W-:Y:S01]  /*8270*/  MOV R8, UR6 ;  /* 0x0000000600087c02 */ /* 0x000fe20008000f00 */
[----:B------:R-:W-:Y:S01]  /*8280*/  ULDC.64 UR6, c[0x0][0xb48] ;  /* 0x0002d20000067ab9 */ /* 0x000fe20000000a00 */
[C---:B------:R-:W-:Y:S02]  /*8290*/  LOP3.LUT P1, RZ, R28.reuse, 0x3, RZ, 0xc0, !PT ;  /* 0x000000031cff7812 */ /* 0x040fe4000782c0ff */
[----:B------:R-:W-:Y:S01]  /*82a0*/  IADD3 R28, R28, -R11, RZ ;  /* 0x8000000b1c1c7210 */ /* 0x000fe20007ffe0ff */
[----:B0-----:R-:W-:Y:S01]  /*82b0*/  @P2 IMAD.HI.U32 R47, R36, R47, RZ ;  /* 0x0000002f242f2227 */ /* 0x001fe200078e00ff */
[----:B---3--:R-:W-:Y:S02]  /*82c0*/  @P2 SHF.R.U32.HI R37, RZ, R54, R35 ;  /* 0x00000036ff252219 */ /* 0x008fe40000011623 */
[----:B--2---:R-:W-:Y:S01]  /*82d0*/  LOP3.LUT R33, R17, 0x2, RZ, 0x3c, !PT ;  /* 0x0000000211217812 */ /* 0x004fe200078e3cff */
[----:B------:R-:W-:Y:S04]  /*82e0*/  SHFL.IDX PT, R6, R86, R17, 0x1c1f ;  /* 0x001c1f1156067589 */ /* 0x000fe800000e0000 */
[----:B------:R-:W0:Y:S04]  /*82f0*/  SHFL.IDX PT, R5, R82, R33, 0x1c1f ;  /* 0x001c1f2152057589 */ /* 0x000e2800000e0000 */
[----:B------:R-:W-:Y:S04]  /*8300*/  SHFL.IDX PT, R13, R34, R17, 0x1c1f ;  /* 0x001c1f11220d7589 */ /* 0x000fe800000e0000 */
[----:B------:R-:W-:Y:S04]  /*8310*/  SHFL.IDX PT, R7, R88, R17, 0x1c1f ;  /* 0x001c1f1158077589 */ /* 0x000fe800000e0000 */
[----:B------:R2:W-:Y:S04]  /*8320*/  SHFL.IDX PT, R30, R66, R17, 0x1c1f ;  /* 0x001c1f11421e7589 */ /* 0x0005e800000e0000 */
[----:B------:R-:W3:Y:S04]  /*8330*/  SHFL.IDX PT, R34, R84, R33, 0x1c1f ;  /* 0x001c1f2154227589 */ /* 0x000ee800000e0000 */
[----:B------:R4:W-:Y:S01]  /*8340*/  SHFL.IDX PT, R31, R64, R17, 0x1c1f ;  /* 0x001c1f11401f7589 */ /* 0x0009e200000e0000 */
[----:B--2---:R-:W1:Y:S03]  /*8350*/  LDC R66, c[0x0][0xc50] ;  /* 0x00031400ff427b82 */ /* 0x004e660000000800 */
[----:B------:R2:W-:Y:S01]  /*8360*/  SHFL.IDX PT, R42, R72, R17, 0x1c1f ;  /* 0x001c1f11482a7589 */ /* 0x0005e200000e0000 */
[----:B0-----:R-:W-:-:S02]  /*8370*/  SEL R4, R6, R5, P0 ;  /* 0x0000000506047207 */ /* 0x001fc40000000000 */
[----:B------:R-:W-:Y:S01]  /*8380*/  SEL R6, R5, R6, P0 ;  /* 0x0000000605067207 */ /* 0x000fe20000000000 */
[----:B------:R-:W-:Y:S01]  /*8390*/  SHFL.IDX PT, R39, R78, R17, 0x1c1f ;  /* 0x001c1f114e277589 */ /* 0x000fe200000e0000 */
[----:B----4-:R-:W0:Y:S03]  /*83a0*/  LDC.64 R64, c[0x0][0xb40] ;  /* 0x0002d000ff407b82 */ /* 0x010e260000000a00 */
[----:B------:R-:W-:Y:S04]  /*83b0*/  SHFL.IDX PT, R38, R80, R17, 0x1c1f ;  /* 0x001c1f1150267589 */ /* 0x000fe800000e0000 */
[----:B------:R-:W-:Y:S01]  /*83c0*/  SHFL.IDX PT, R32, R32, R17, 0x1c1f ;  /* 0x001c1f1120207589 */ /* 0x000fe200000e0000 */
[----:B--2---:R-:W2:Y:S01]  /*83d0*/  @P2 LDC R72, c[0x0][0xbf0] ;  /* 0x0002fc00ff482b82 */ /* 0x004ea20000000800 */
[----:B---3--:R-:W-:-:S02]  /*83e0*/  SEL R5, R7, R34, P0 ;  /* 0x0000002207057207 */ /* 0x008fc40000000000 */
[----:B------:R-:W-:Y:S01]  /*83f0*/  SHFL.IDX PT, R16, R16, R17, 0x1c1f ;  /* 0x001c1f1110107589 */ /* 0x000fe200000e0000 */
[----:B------:R-:W-:-:S03]  /*8400*/  SEL R7, R34, R7, P0 ;  /* 0x0000000722077207 */ /* 0x000fc60000000000 */
[----:B------:R-:W-:Y:S01]  /*8410*/  SHFL.IDX PT, R15, R40, R17, 0x1c1f ;  /* 0x001c1f11280f7589 */ /* 0x000fe200000e0000 */
[----:B-1----:R-:W-:Y:S01]  /*8420*/  IMAD R66, R66, R45, UR4 ;  /* 0x0000000442427e24 */ /* 0x002fe2000f8e022d */
[----:B------:R-:W-:Y:S01]  /*8430*/  ULDC.64 UR4, c[0x0][0xbe0] ;  /* 0x0002f80000047ab9 */ /* 0x000fe20000000a00 */
[----:B------:R-:W-:Y:S01]  /*8440*/  MOV R45, R36 ;  /* 0x00000024002d7202 */ /* 0x000fe20000000f00 */
[----:B------:R-:W-:Y:S04]  /*8450*/  SHFL.IDX PT, R14, R14, R17, 0x1c1f ;  /* 0x001c1f110e0e7589 */ /* 0x000fe800000e0000 */
[----:B------:R-:W-:Y:S01]  /*8460*/  SHFL.IDX PT, R12, R12, R17, 0x1c1f ;  /* 0x001c1f110c0c7589 */ /* 0x000fe200000e0000 */
[C---:B0-----:R-:W-:Y:S02]  /*8470*/  IMAD R34, R64.reuse, UR48, RZ ;  /* 0x0000003040227c24 */ /* 0x041fe4000f8e02ff */
[----:B------:R-:W-:Y:S01]  /*8480*/  IMAD.WIDE.U32 R8, R64, UR47, R8 ;  /* 0x0000002f40087c25 */ /* 0x000fe2000f8e0008 */
[----:B------:R-:W-:Y:S03]  /*8490*/  SHFL.IDX PT, R11, R26, R17, 0x1c1f ;  /* 0x001c1f111a0b7589 */ /* 0x000fe600000e0000 */
[----:B------:R-:W-:Y:S01]  /*84a0*/  IMAD R35, R65, UR47, R34 ;  /* 0x0000002f41237c24 */ /* 0x000fe2000f8e0222 */
[----:B------:R-:W-:Y:S01]  /*84b0*/  SHFL.IDX PT, R3, R24, R17, 0x1c1f ;  /* 0x001c1f1118037589 */ /* 0x000fe200000e0000 */
[----:B------:R-:W-:Y:S01]  /*84c0*/  IMAD.MOV.U32 R34, RZ, RZ, R8 ;  /* 0x000000ffff227224 */ /* 0x000fe200078e0008 */
[----:B--2---:R-:W-:Y:S01]  /*84d0*/  @P2 SHF.R.U32.HI R45, RZ, R72, R47 ;  /* 0x00000048ff2d2219 */ /* 0x004fe2000001162f */
[----:B------:R-:W-:Y:S01]  /*84e0*/  IMAD.IADD R35, R9, 0x1, R35 ;  /* 0x0000000109237824 */ /* 0x000fe200078e0223 */
[----:B------:R-:W-:Y:S04]  /*84f0*/  SHFL.IDX PT, R10, R20, R17, 0x1c1f ;  /* 0x001c1f11140a7589 */ /* 0x000fe800000e0000 */
[----:B------:R-:W-:Y:S04]  /*8500*/  SHFL.IDX PT, R41, R76, R33, 0x1c1f ;  /* 0x001c1f214c297589 */ /* 0x000fe800000e0000 */
[----:B------:R-:W0:Y:S04]  /*8510*/  SHFL.IDX PT, R40, R74, R33, 0x1c1f ;  /* 0x001c1f214a287589 */ /* 0x000e2800000e0000 */
        /* <DEDUP_REMOVED lines=8> */
[----:B------:R3:W-:Y:S04]  /*85a0*/  SHFL.IDX PT, R20, R46, R33, 0x1c1f ;  /* 0x001c1f212e147589 */ /* 0x0007e800000e0000 */
[----:B------:R-:W-:Y:S04]  /*85b0*/  SHFL.IDX PT, R19, R44, R33, 0x1c1f ;  /* 0x001c1f212c137589 */ /* 0x000fe800000e0000 */
[----:B------:R-:W-:Y:S01]  /*85c0*/  SHFL.IDX PT, R18, R18, R33, 0x1c1f ;  /* 0x001c1f2112127589 */ /* 0x000fe200000e0000 */
[----:B---3--:R-:W-:-:S03]  /*85d0*/  IADD3 R46, -R45, RZ, RZ ;  /* 0x000000ff2d2e7210 */ /* 0x008fc60007ffe1ff */
[----:B------:R3:W-:Y:S02]  /*85e0*/  SHFL.IDX PT, R17, R50, R33, 0x1c1f ;  /* 0x001c1f2132117589 */ /* 0x0007e400000e0000 */
[----:B---3--:R-:W-:-:S05]  /*85f0*/  SHF.R.S32.HI R33, RZ, 0x1f, R66 ;  /* 0x0000001fff217819 */ /* 0x008fca0000011442 */
[C---:B------:R-:W-:Y:S02]  /*8600*/  IMAD R9, R33.reuse, UR4, RZ ;  /* 0x0000000421097c24 */ /* 0x040fe4000f8e02ff */
[----:B------:R-:W-:Y:S02]  /*8610*/  IMAD R33, R33, UR6, RZ ;  /* 0x0000000621217c24 */ /* 0x000fe4000f8e02ff */
[C---:B------:R-:W-:Y:S02]  /*8620*/  IMAD R44, R66.reuse, UR5, R9 ;  /* 0x00000005422c7c24 */ /* 0x040fe4000f8e0209 */
[----:B------:R-:W-:Y:S01]  /*8630*/  IMAD.WIDE.U32 R8, R66, UR4, R22 ;  /* 0x0000000442087c25 */ /* 0x000fe2000f8e0016 */
[----:B------:R-:W-:-:S03]  /*8640*/  ULDC.64 UR4, c[0x0][0xb30] ;  /* 0x0002cc0000047ab9 */ /* 0x000fc60000000a00 */
[C---:B------:R-:W-:Y:S01]  /*8650*/  IMAD.WIDE.U32 R22, R66.reuse, UR6, R34 ;  /* 0x0000000642167c25 */ /* 0x040fe2000f8e0022 */
[----:B------:R-:W-:Y:S02]  /*8660*/  IADD3 R34, P2, R37, R8, RZ ;  /* 0x0000000825227210 */ /* 0x000fe40007f5e0ff */
[----:B------:R-:W-:Y:S01]  /*8670*/  SHF.R.S32.HI R8, RZ, 0x1f, R45 ;  /* 0x0000001fff087819 */ /* 0x000fe2000001142d */
[----:B------:R-:W-:Y:S01]  /*8680*/  IMAD R47, R66, UR7, R33 ;  /* 0x00000007422f7c24 */ /* 0x000fe2000f8e0221 */
[--C-:B------:R-:W-:Y:S01]  /*8690*/  SHF.R.S32.HI R33, RZ, 0x1f, R37.reuse ;  /* 0x0000001fff217819 */ /* 0x100fe20000011425 */
[----:B------:R-:W-:Y:S01]  /*86a0*/  IMAD.MOV R37, RZ, RZ, -R37 ;  /* 0x000000ffff257224 */ /* 0x000fe200078e0a25 */
[----:B------:R-:W-:Y:S01]  /*86b0*/  ULDC.64 UR6, c[0x0][0xbc8] ;  /* 0x0002f20000067ab9 */ /* 0x000fe20000000a00 */
[----:B------:R-:W-:Y:S01]  /*86c0*/  IMAD R8, R8, UR4, RZ ;  /* 0x0000000408087c24 */ /* 0x000fe2000f8e02ff */
[----:B------:R-:W-:Y:S01]  /*86d0*/  IADD3.X R35, R33, R9, R44, P2, !PT ;  /* 0x0000000921237210 */ /* 0x000fe200017fe42c */
[----:B------:R-:W-:-:S02]  /*86e0*/  IMAD.IADD R23, R23, 0x1, R47 ;  /* 0x0000000117177824 */ /* 0x000fc400078e022f */
[C-C-:B------:R-:W-:Y:S02]  /*86f0*/  IMAD R33, R27.reuse, R37, R36.reuse ;  /* 0x000000251b217224 */ /* 0x140fe400078e0224 */
[----:B------:R-:W-:Y:S02]  /*8700*/  IMAD R37, R27, R46, R36 ;  /* 0x0000002e1b257224 */ /* 0x000fe400078e0224 */
[C---:B------:R-:W-:Y:S01]  /*8710*/  IMAD R47, R45.reuse, UR5, R8 ;  /* 0x000000052d2f7c24 */ /* 0x040fe2000f8e0208 */
[----:B------:R-:W3:Y:S01]  /*8720*/  S2UR UR5, SR_CgaCtaId ;  /* 0x00000000000579c3 */ /* 0x000ee20000008800 */
[----:B------:R-:W-:Y:S01]  /*8730*/  IMAD.WIDE.U32 R8, R45, UR4, R22 ;  /* 0x000000042d087c25 */ /* 0x000fe2000f8e0016 */
[----:B------:R-:W-:Y:S01]  /*8740*/  SHF.R.S32.HI R22, RZ, 0x1f, R33 ;  /* 0x0000001fff167819 */ /* 0x000fe20000011421 */
[----:B------:R-:W-:Y:S01]  /*8750*/  UMOV UR4, 0x400 ;  /* 0x0000040000047882 */ /* 0x000fe20000000000 */
[----:B------:R-:W-:Y:S01]  /*8760*/  SHF.R.S32.HI R23, RZ, 0x1f, R37 ;  /* 0x0000001fff177819 */ /* 0x000fe20000011425 */
[----:B------:R-:W-:-:S02]  /*8770*/  IMAD.IADD R9, R9, 0x1, R47 ;  /* 0x0000000109097824 */ /* 0x000fc400078e022f */
[----:B------:R-:W-:Y:S02]  /*8780*/  IMAD R22, R22, UR6, RZ ;  /* 0x0000000616167c24 */ /* 0x000fe4000f8e02ff */
[----:B------:R-:W-:Y:S02]  /*8790*/  IMAD R36, R23, UR8, RZ ;  /* 0x0000000817247c24 */ /* 0x000fe4000f8e02ff */
[C---:B------:R-:W-:Y:S01]  /*87a0*/  IMAD R23, R33.reuse, UR7, R22 ;  /* 0x0000000721177c24 */ /* 0x040fe2000f8e0216 */
[----:B0-----:R-:W-:Y:S01]  /*87b0*/  SEL R22, R40, R39, P0 ;  /* 0x0000002728167207 */ /* 0x001fe20000000000 */
[----:B------:R-:W-:Y:S01]  /*87c0*/  IMAD.WIDE.U32 R34, R33, UR6, R34 ;  /* 0x0000000621227c25 */ /* 0x000fe2000f8e0022 */
[----:B------:R-:W-:-:S03]  /*87d0*/  ULDC.64 UR6, c[0x0][0xba8] ;  /* 0x0002ea0000067ab9 */ /* 0x000fc60000000a00 */
[C---:B------:R-:W-:Y:S02]  /*87e0*/  IMAD R33, R37.reuse, UR9, R36 ;  /* 0x0000000925217c24 */ /* 0x040fe4000f8e0224 */
[----:B------:R-:W-:Y:S01]  /*87f0*/  IMAD.WIDE.U32 R36, R37, UR8, R8 ;  /* 0x0000000825247c25 */ /* 0x000fe2000f8e0008 */
[----:B------:R-:W-:Y:S01]  /*8800*/  SEL R8, R39, R40, P0 ;  /* 0x0000002827087207 */ /* 0x000fe20000000000 */
[----:B------:R-:W-:Y:S01]  /*8810*/  ULDC.64 UR8, c[0x0][0xb00] ;  /* 0x0002c00000087ab9 */ /* 0x000fe20000000a00 */
[C---:B------:R-:W-:Y:S01]  /*8820*/  LEA R40, P2, R34.reuse, UR6, 0x2 ;  /* 0x0000000622287c11 */ /* 0x040fe2000f8410ff */
[----:B------:R-:W-:Y:S01]  /*8830*/  IMAD.IADD R23, R35, 0x1, R23 ;  /* 0x0000000123177824 */ /* 0x000fe200078e0217 */
[----:B------:R-:W-:Y:S01]  /*8840*/  IADD3 R9, R37, R33, RZ ;  /* 0x0000002125097210 */ /* 0x000fe20007ffe0ff */
[----:B------:R-:W-:Y:S01]  /*8850*/  ULDC UR6, c[0x0][0xa88] ;  /* 0x0002a20000067ab9 */ /* 0x000fe20000000800 */
[----:B---3--:R-:W-:Y:S01]  /*8860*/  ULEA UR4, UR5, UR4, 0x18 ;  /* 0x0000000405047291 */ /* 0x008fe2000f8ec03f */
[----:B------:R-:W-:Y:S01]  /*8870*/  SHFL.IDX PT, R44, R40, 0x1, 0x1c1f ;  /* 0x003c1f00282c7f89 */ /* 0x000fe200000e0000 */
[----:B------:R-:W-:Y:S01]  /*8880*/  LEA.HI.X R33, R34, UR7, R23, 0x2, P2 ;  /* 0x0000000722217c11 */ /* 0x000fe200090f1417 */
[----:B------:R-:W-:Y:S01]  /*8890*/  IMAD R50, R27, UR6, RZ ;  /* 0x000000061b327c24 */ /* 0x000fe2000f8e02ff */
[----:B------:R-:W-:Y:S01]  /*88a0*/  UIADD3 UR4, UR4, 0x12420, URZ ;  /* 0x0001242004047890 */ /* 0x000fe2000fffe03f */
[----:B------:R2:W-:Y:S01]  /*88b0*/  SHFL.IDX PT, R34, R40, RZ, 0x1c1f ;  /* 0x001c1fff28227589 */ /* 0x0005e200000e0000 */
[----:B------:R-:W-:-:S02]  /*88c0*/  LEA R52, P3, R36, UR8, 0x2 ;  /* 0x0000000824347c11 */ /* 0x000fc4000f8610ff */
[-C--:B------:R-:W-:Y:S01]  /*88d0*/  ISETP.GE.OR P2, PT, R29, R50.reuse, P1 ;  /* 0x000000321d00720c */ /* 0x080fe20000f46670 */
[----:B------:R-:W0:Y:S01]  /*88e0*/  SHFL.IDX PT, R35, R33, RZ, 0x1c1f ;  /* 0x001c1fff21237589 */ /* 0x000e2200000e0000 */
[-C--:B------:R-:W-:Y:S01]  /*88f0*/  ISETP.GE.OR P1, PT, R53, R50.reuse, P1 ;  /* 0x000000323500720c */ /* 0x080fe20000f26670 */
[----:B------:R-:W-:Y:S01]  /*8900*/  UPRMT UR4, URZ, 0x654, UR4 ;  /* 0x000006543f047896 */ /* 0x000fe20008000004 */
[----:B------:R-:W-:Y:S01]  /*8910*/  LEA.HI.X R54, R36, UR9, R9, 0x2, P3 ;  /* 0x0000000924367c11 */ /* 0x000fe200098f1409 */
[----:B------:R-:W3:Y:S01]  /*8920*/  SHFL.IDX PT, R45, R33, 0x1, 0x1c1f ;  /* 0x003c1f00212d7f89 */ /* 0x000ee200000e0000 */
[----:B------:R-:W-:Y:S02]  /*8930*/  ISETP.GE.AND P3, PT, R29, R50, PT ;  /* 0x000000321d00720c */ /* 0x000fe40003f66270 */
[----:B------:R-:W-:Y:S01]  /*8940*/  SEL R9, R38, R41, P0 ;  /* 0x0000002926097207 */ /* 0x000fe20000000000 */
[----:B------:R4:W4:Y:S01]  /*8950*/  SHFL.IDX PT, R46, R52, RZ, 0x1c1f ;  /* 0x001c1fff342e7589 */ /* 0x00092200000e0000 */
[----:B------:R-:W-:-:S02]  /*8960*/  SEL R23, R41, R38, P0 ;  /* 0x0000002629177207 */ /* 0x000fc40000000000 */
[----:B------:R-:W-:Y:S01]  /*8970*/  SYNCS.ARRIVE.TRANS64.RED.A1T0 RZ, [UR4], RZ ;  /* 0x000000ffffff79a7 */ /* 0x000fe20008100404 */
[----:B------:R0:W4:Y:S01]  /*8980*/  SHFL.IDX PT, R47, R54, RZ, 0x1c1f ;  /* 0x001c1fff362f7589 */ /* 0x00012200000e0000 */
[----:B-1----:R-:W-:Y:S02]  /*8990*/  SEL R36, R42, R49, P0 ;  /* 0x000000312a247207 */ /* 0x002fe40000000000 */
[----:B------:R-:W-:Y:S01]  /*89a0*/  SEL R38, R49, R42, P0 ;  /* 0x0000002a31267207 */ /* 0x000fe20000000000 */
[----:B------:R-:W-:Y:S01]  /*89b0*/  IMAD.SHL.U32 R49, R28, 0x2, RZ ;  /* 0x000000021c317824 */ /* 0x000fe200078e00ff */
[----:B------:R-:W-:Y:S02]  /*89c0*/  SEL R37, R32, R43, P0 ;  /* 0x0000002b20257207 */ /* 0x000fe40000000000 */
[----:B------:R-:W-:Y:S02]  /*89d0*/  SEL R39, R43, R32, P0 ;  /* 0x000000202b277207 */ /* 0x000fe40000000000 */
[----:B--2---:R-:W-:-:S02]  /*89e0*/  SEL R40, R31, R48, P0 ;  /* 0x000000301f287207 */ /* 0x004fc40000000000 */
[----:B------:R-:W-:Y:S01]  /*89f0*/  SEL R42, R48, R31, P0 ;  /* 0x0000001f302a7207 */ /* 0x000fe20000000000 */
[----:B0-----:R0:W-:Y:S01]  /*8a00*/  @!P2 ST.E desc[UR40][R34.64], R0 ;  /* 0x000000002200a985 */ /* 0x0011e2000c101928 */
[----:B------:R-:W-:Y:S02]  /*8a10*/  SEL R41, R30, R51, P0 ;  /* 0x000000331e297207 */ /* 0x000fe40000000000 */
[----:B------:R-:W-:Y:S01]  /*8a20*/  SEL R43, R51, R30, P0 ;  /* 0x0000001e332b7207 */ /* 0x000fe20000000000 */
[----:B---3--:R0:W-:Y:S01]  /*8a30*/  @!P1 ST.E desc[UR40][R44.64], R2 ;  /* 0x000000022c009985 */ /* 0x0081e2000c101928 */
        /* <DEDUP_REMOVED lines=8> */
[C---:B------:R-:W-:Y:S01]  /*8ac0*/  IADD3 R33, R49.reuse, 0x30, RZ ;  /* 0x0000003031217810 */ /* 0x040fe20007ffe0ff */
[----:B------:R-:W-:Y:S01]  /*8ad0*/  VIADD R34, R49, 0x38 ;  /* 0x0000003831227836 */ /* 0x000fe20000000000 */
[----:B------:R-:W-:Y:S02]  /*8ae0*/  ISETP.GE.AND P3, PT, R27, UR4, PT ;  /* 0x000000041b007c0c */ /* 0x000fe4000bf66270 */
[----:B------:R-:W-:-:S02]  /*8af0*/  ISETP.GE.AND P4, PT, R32, UR4, PT ;  /* 0x0000000420007c0c */ /* 0x000fc4000bf86270 */
[----:B------:R-:W-:Y:S02]  /*8b00*/  ISETP.GE.AND P5, PT, R33, UR4, PT ;  /* 0x0000000421007c0c */ /* 0x000fe4000bfa6270 */
[----:B------:R-:W-:Y:S01]  /*8b10*/  ISETP.GE.AND P6, PT, R34, UR4, PT ;  /* 0x0000000422007c0c */ /* 0x000fe2000bfc6270 */
[----:B----4-:R-:W-:Y:S02]  /*8b20*/  @!P1 IMAD.WIDE R28, R49, 0x4, R46 ;  /* 0x00000004311c9825 */ /* 0x010fe400078e022e */
[----:B------:R-:W-:-:S03]  /*8b30*/  @!P2 LEA.HI R0, R0, R0, RZ, 0x1 ;  /* 0x000000000000a211 */ /* 0x000fc600078f08ff */
[----:B------:R0:W-:Y:S01]  /*8b40*/  @!P1 ST.E.64 desc[UR40][R28.64], R4 ;  /* 0x000000041c009985 */ /* 0x0001e2000c101b28 */
[----:B------:R-:W-:Y:S02]  /*8b50*/  @!P2 LOP3.LUT R31, R0, 0xfffffffe, RZ, 0xc0, !PT ;  /* 0xfffffffe001fa812 */ /* 0x000fe400078ec0ff */
[----:B------:R-:W-:Y:S02]  /*8b60*/  IADD3 R0, R49, 0x10, RZ ;  /* 0x0000001031007810 */ /* 0x000fe40007ffe0ff */
[----:B------:R-:W-:Y:S01]  /*8b70*/  @!P3 LEA.HI R27, R27, R27, RZ, 0x1 ;  /* 0x0000001b1b1bb211 */ /* 0x000fe200078f08ff */
[----:B------:R-:W-:Y:S01]  /*8b80*/  @!P2 IMAD.WIDE R30, R31, 0x4, R46 ;  /* 0x000000041f1ea825 */ /* 0x000fe200078e022e */
[----:B------:R-:W-:Y:S02]  /*8b90*/  ISETP.GE.AND P1, PT, R0, UR4, PT ;  /* 0x0000000400007c0c */ /* 0x000fe4000bf26270 */
[----:B------:R-:W-:Y:S02]  /*8ba0*/  @!P4 LEA.HI R32, R32, R32, RZ, 0x1 ;  /* 0x000000202020c211 */ /* 0x000fe400078f08ff */
[----:B------:R1:W-:Y:S01]  /*8bb0*/  @!P2 ST.E.64 desc[UR40][R30.64], R6 ;  /* 0x000000061e00a985 */ /* 0x0003e2000c101b28 */
[----:B------:R-:W-:-:S02]  /*8bc0*/  ISETP.GE.AND P2, PT, R2, UR4, PT ;  /* 0x0000000402007c0c */ /* 0x000fc4000bf46270 */
[----:B------:R-:W-:Y:S02]  /*8bd0*/  @!P5 LEA.HI R33, R33, R33, RZ, 0x1 ;  /* 0x000000212121d211 */ /* 0x000fe400078f08ff */
[----:B------:R-:W-:Y:S02]  /*8be0*/  @!P6 LEA.HI R34, R34, R34, RZ, 0x1 ;  /* 0x000000222222e211 */ /* 0x000fe400078f08ff */
[----:B------:R-:W-:Y:S02]  /*8bf0*/  @!P3 LOP3.LUT R27, R27, 0xfffffffe, RZ, 0xc0, !PT ;  /* 0xfffffffe1b1bb812 */ /* 0x000fe400078ec0ff */
[----:B------:R-:W-:Y:S02]  /*8c00*/  @!P1 LEA.HI R0, R0, R0, RZ, 0x1 ;  /* 0x0000000000009211 */ /* 0x000fe400078f08ff */
[----:B------:R-:W-:Y:S01]  /*8c10*/  @!P5 LOP3.LUT R33, R33, 0xfffffffe, RZ, 0xc0, !PT ;  /* 0xfffffffe2121d812 */ /* 0x000fe200078ec0ff */
[----:B0-----:R-:W-:Y:S01]  /*8c20*/  @!P3 IMAD.WIDE R28, R27, 0x4, R46 ;  /* 0x000000041b1cb825 */ /* 0x001fe200078e022e */
[----:B------:R-:W-:-:S02]  /*8c30*/  @!P1 LOP3.LUT R5, R0, 0xfffffffe, RZ, 0xc0, !PT ;  /* 0xfffffffe00059812 */ /* 0x000fc400078ec0ff */
[----:B------:R-:W-:Y:S02]  /*8c40*/  @!P2 LEA.HI R2, R2, R2, RZ, 0x1 ;  /* 0x000000020202a211 */ /* 0x000fe400078f08ff */
[----:B-1----:R-:W-:Y:S01]  /*8c50*/  @!P4 LOP3.LUT R31, R32, 0xfffffffe, RZ, 0xc0, !PT ;  /* 0xfffffffe201fc812 */ /* 0x002fe200078ec0ff */
[--C-:B------:R-:W-:Y:S01]  /*8c60*/  @!P1 IMAD.WIDE R4, R5, 0x4, R46.reuse ;  /* 0x0000000405049825 */ /* 0x100fe200078e022e */
[----:B------:R-:W-:Y:S02]  /*8c70*/  @!P2 LOP3.LUT R7, R2, 0xfffffffe, RZ, 0xc0, !PT ;  /* 0xfffffffe0207a812 */ /* 0x000fe400078ec0ff */
[----:B------:R-:W-:Y:S01]  /*8c80*/  @!P6 LOP3.LUT R35, R34, 0xfffffffe, RZ, 0xc0, !PT ;  /* 0xfffffffe2223e812 */ /* 0x000fe200078ec0ff */
[--C-:B------:R-:W-:Y:S01]  /*8c90*/  @!P4 IMAD.WIDE R30, R31, 0x4, R46.reuse ;  /* 0x000000041f1ec825 */ /* 0x100fe200078e022e */
[----:B------:R1:W-:Y:S03]  /*8ca0*/  @!P1 ST.E.64 desc[UR40][R4.64], R8 ;  /* 0x0000000804009985 */ /* 0x0003e6000c101b28 */
[----:B------:R-:W-:-:S04]  /*8cb0*/  @!P2 IMAD.WIDE R6, R7, 0x4, R46 ;  /* 0x000000040706a825 */ /* 0x000fc800078e022e */
[--C-:B------:R-:W-:Y:S01]  /*8cc0*/  @!P5 IMAD.WIDE R32, R33, 0x4, R46.reuse ;  /* 0x000000042120d825 */ /* 0x100fe200078e022e */
[----:B------:R1:W-:Y:S03]  /*8cd0*/  @!P2 ST.E.64 desc[UR40][R6.64], R22 ;  /* 0x000000160600a985 */ /* 0x0003e6000c101b28 */
[----:B------:R-:W-:Y:S01]  /*8ce0*/  @!P6 IMAD.WIDE R34, R35, 0x4, R46 ;  /* 0x000000042322e825 */ /* 0x000fe200078e022e */
[----:B------:R1:W-:Y:S04]  /*8cf0*/  @!P3 ST.E.64 desc[UR40][R28.64], R36 ;  /* 0x000000241c00b985 */ /* 0x0003e8000c101b28 */
[----:B------:R1:W-:Y:S04]  /*8d00*/  @!P4 ST.E.64 desc[UR40][R30.64], R38 ;  /* 0x000000261e00c985 */ /* 0x0003e8000c101b28 */
[----:B------:R1:W-:Y:S04]  /*8d10*/  @!P5 ST.E.64 desc[UR40][R32.64], R40 ;  /* 0x000000282000d985 */ /* 0x0003e8000c101b28 */
[----:B------:R1:W-:Y:S02]  /*8d20*/  @!P6 ST.E.64 desc[UR40][R34.64], R42 ;  /* 0x0000002a2200e985 */ /* 0x0003e4000c101b28 */
.L_x_13586:
[----:B------:R-:W-:Y:S05]  /*8d30*/  BSYNC B0 ;  /* 0x0000000000007941 */ /* 0x000fea0003800000 */
.L_x_13585:
        /* <DEDUP_REMOVED lines=19> */
[----:B-123--:R-:W-:Y:S06]  /*8e70*/  @P1 BRA `(.L_x_13557) ;  /* 0x0000004c00a41947 */ /* 0x00efec0003800000 */
[C---:B0-----:R-:W-:Y:S01]  /*8e80*/  VIADD R0, R49.reuse, 0x8 ;  /* 0x0000000831007836 */ /* 0x041fe20000000000 */
        /* <DEDUP_REMOVED lines=8> */
[----:B------:R-:W-:Y:S02]  /*8f10*/  ISETP.GE.AND P2, PT, R2, UR4, PT ;  /* 0x0000000402007c0c */ /* 0x000fe4000bf46270 */
[----:B------:R-:W-:-:S02]  /*8f20*/  ISETP.GE.AND P0, PT, R49, UR4, PT ;  /* 0x0000000431007c0c */ /* 0x000fc4000bf06270 */
[----:B------:R-:W-:Y:S02]  /*8f30*/  ISETP.GE.AND P4, PT, R8, UR4, PT ;  /* 0x0000000408007c0c */ /* 0x000fe4000bf86270 */
[----:B------:R-:W-:Y:S02]  /*8f40*/  ISETP.GE.AND P5, PT, R10, UR4, PT ;  /* 0x000000040a007c0c */ /* 0x000fe4000bfa6270 */
[----:B------:R-:W-:Y:S02]  /*8f50*/  ISETP.GE.AND P6, PT, R11, UR4, PT ;  /* 0x000000040b007c0c */ /* 0x000fe4000bfc6270 */
[----:B------:R-:W-:-:S03]  /*8f60*/  @!P1 LEA.HI R0, R0, R0, RZ, 0x1 ;  /* 0x0000000000009211 */ /* 0x000fc600078f08ff */
[----:B------:R-:W-:Y:S02]  /*8f70*/  @!P2 LEA.HI R4, R2, R2, RZ, 0x1 ;  /* 0x000000020204a211 */ /* 0x000fe400078f08ff */
[----:B------:R-:W-:Y:S01]  /*8f80*/  @!P1 LOP3.LUT R5, R0, 0xfffffffe, RZ, 0xc0, !PT ;  /* 0xfffffffe00059812 */ /* 0x000fe200078ec0ff */
[----:B------:R-:W-:Y:S01]  /*8f90*/  @!P0 IMAD.WIDE R2, R49, 0x4, R30 ;  /* 0x0000000431028825 */ /* 0x000fe200078e021e */
[----:B------:R-:W-:Y:S02]  /*8fa0*/  @!P3 LEA.HI R0, R6, R6, RZ, 0x1 ;  /* 0x000000060600b211 */ /* 0x000fe400078f08ff */
[----:B------:R-:W-:Y:S02]  /*8fb0*/  @!P4 LEA.HI R8, R8, R8, RZ, 0x1 ;  /* 0x000000080808c211 */ /* 0x000fe400078f08ff */
[----:B------:R-:W-:Y:S01]  /*8fc0*/  @!P3 LOP3.LUT R9, R0, 0xfffffffe, RZ, 0xc0, !PT ;  /* 0xfffffffe0009b812 */ /* 0x000fe200078ec0ff */
[----:B------:R0:W-:Y:S01]  /*8fd0*/  @!P0 ST.E.64 desc[UR40][R2.64], R22 ;  /* 0x0000001602008985 */ /* 0x0001e2000c101b28 */
[----:B------:R-:W-:-:S02]  /*8fe0*/  @!P5 LEA.HI R10, R10, R10, RZ, 0x1 ;  /* 0x0000000a0a0ad211 */ /* 0x000fc400078f08ff */
[----:B------:R-:W-:Y:S01]  /*8ff0*/  @!P2 LOP3.LUT R7, R4, 0xfffffffe, RZ, 0xc0, !PT ;  /* 0xfffffffe0407a812 */ /* 0x000fe200078ec0ff */
[--C-:B------:R-:W-:Y:S01]  /*9000*/  @!P1 IMAD.WIDE R4, R5, 0x4, R30.reuse ;  /* 0x0000000405049825 */ /* 0x100fe200078e021e */
[----:B------:R-:W-:Y:S02]  /*9010*/  @!P6 LEA.HI R0, R11, R11, RZ, 0x1 ;  /* 0x0000000b0b00e211 */ /* 0x000fe400078f08ff */
[----:B------:R-:W-:Y:S01]  /*9020*/  @!P4 LOP3.LUT R11, R8, 0xfffffffe, RZ, 0xc0, !PT ;  /* 0xfffffffe080bc812 */ /* 0x000fe200078ec0ff */
[--C-:B------:R-:W-:Y:S01]  /*9030*/  @!P2 IMAD.WIDE R6, R7, 0x4, R30.reuse ;  /* 0x000000040706a825 */ /* 0x100fe200078e021e */
[----:B------:R-:W-:Y:S01]  /*9040*/  @!P5 LOP3.LUT R19, R10, 0xfffffffe, RZ, 0xc0, !PT ;  /* 0xfffffffe0a13d812 */ /* 0x000fe200078ec0ff */
[----:B------:R1:W-:Y:S01]  /*9050*/  @!P1 ST.E.64 desc[UR40][R4.64], R28 ;  /* 0x0000001c04009985 */ /* 0x0003e2000c101b28 */
[----:B------:R-:W-:Y:S01]  /*9060*/  IADD3 R49, R49, 0x38, RZ ;  /* 0x0000003831317810 */ /* 0x000fe20007ffe0ff */
[--C-:B------:R-:W-:Y:S01]  /*9070*/  @!P3 IMAD.WIDE R8, R9, 0x4, R30.reuse ;  /* 0x000000040908b825 */ /* 0x100fe200078e021e */
[----:B0-----:R-:W-:Y:S01]  /*9080*/  @!P6 LOP3.LUT R23, R0, 0xfffffffe, RZ, 0xc0, !PT ;  /* 0xfffffffe0017e812 */ /* 0x001fe200078ec0ff */
[----:B------:R0:W-:Y:S02]  /*9090*/  @!P2 ST.E.64 desc[UR40][R6.64], R26 ;  /* 0x0000001a0600a985 */ /* 0x0001e4000c101b28 */
[--C-:B------:R-:W-:Y:S01]  /*90a0*/  @!P4 IMAD.WIDE R2, R11, 0x4, R30.reuse ;  /* 0x000000040b02c825 */ /* 0x100fe200078e021e */
[----:B------:R-:W-:Y:S01]  /*90b0*/  ISETP.GE.AND P0, PT, R49, UR4, PT ;  /* 0x0000000431007c0c */ /* 0x000fe2000bf06270 */
[----:B------:R0:W-:Y:S02]  /*90c0*/  @!P3 ST.E.64 desc[UR40][R8.64], R14 ;  /* 0x0000000e0800b985 */ /* 0x0001e4000c101b28 */
[----:B------:R-:W-:-:S02]  /*90d0*/  @!P6 IMAD.WIDE R10, R23, 0x4, R30 ;  /* 0x00000004170ae825 */ /* 0x000fc400078e021e */
[----:B------:R0:W-:Y:S02]  /*90e0*/  @!P4 ST.E.64 desc[UR40][R2.64], R24 ;  /* 0x000000180200c985 */ /* 0x0001e4000c101b28 */
        /* <DEDUP_REMOVED lines=9> */
.L_x_13584:
        /* <DEDUP_REMOVED lines=58> */
.L_x_13555:
        /* <DEDUP_REMOVED lines=18> */
.L_x_13587:
[----:B------:R-:W-:Y:S01]  /*9640*/  ULDC UR7, c[0x0][0xc50] ;  /* 0x0003140000077ab9 */ /* 0x000fe20000000800 */
[----:B------:R-:W-:Y:S01]  /*9650*/  UMOV UR39, UR6 ;  /* 0x0000000600277c82 */ /* 0x000fe20008000000 */
[----:B------:R-:W-:-:S11]  /*9660*/  UISETP.NE.AND UP0, UPT, UR7, 0x1, UPT ;  /* 0x000000010700788c */ /* 0x000fd6000bf05270 */
[----:B------:R-:W-:Y:S01]  /*9670*/  @UP0 ULDC UR4, c[0x0][0xc54] ;  /* 0x0003150000040ab9 */ /* 0x000fe20000000800 */
[----:B------:R-:W-:Y:S01]  /*9680*/  @UP0 ULDC UR8, c[0x0][0xc58] ;  /* 0x0003160000080ab9 */ /* 0x000fe20000000800 */
[----:B------:R-:W-:-:S04]  /*9690*/  UIMAD.WIDE.U32 UR4, UR6, UR4, URZ ;  /* 0x00000004060472a5 */ /* 0x000fc8000f8e003f */
[----:B------:R-:W-:-:S12]  /*96a0*/  @UP0 USHF.R.U32.HI UR39, URZ, UR8, UR5 ;  /* 0x000000083f270299 */ /* 0x000fd80008011605 */
.L_x_13588:
        /* <DEDUP_REMOVED lines=44> */
[----:B0-----:R-:W-:Y:S01]  /*9970*/  IADD3 R3, R2, 0xffffffe, RZ ;  /* 0x0ffffffe02037810 */ /* 0x001fe20007ffe0ff */
[----:B------:R-:W-:-:S05]  /*9980*/  IMAD.MOV R2, RZ, RZ, -R5 ;  /* 0x000000ffff027224 */ /* 0x000fca00078e0a05 */
        /* <DEDUP_REMOVED lines=18> */
.L_x_13590:
        /* <DEDUP_REMOVED lines=34> */
.L_x_13591:
        /* <DEDUP_REMOVED lines=13> */
[----:B------:R-:W-:Y:S01]  /*9da0*/  IMAD.U32 R7, RZ, RZ, UR7 ;  /* 0x00000007ff077e24 */ /* 0x000fe2000f8e00ff */
[----:B------:R-:W-:Y:S01]  /*9db0*/  MOV R13, RZ ;  /* 0x000000ff000d7202 */ /* 0x000fe20000000f00 */
[----:B------:R-:W-:-:S02]  /*9dc0*/  IMAD.U32 R11, RZ, RZ, UR5 ;  /* 0x00000005ff0b7e24 */ /* 0x000fc4000f8e00ff */
[----:B------:R-:W-:Y:S02]  /*9dd0*/  IMAD.MOV.U32 R8, RZ, RZ, 0x70 ;  /* 0x00000070ff087424 */ /* 0x000fe400078e00ff */
[----:B------:R-:W-:-:S07]  /*9de0*/  IMAD.MOV.U32 R12, RZ, RZ, 0x1 ;  /* 0x00000001ff0c7424 */ /* 0x000fce00078e00ff */
[----:B------:R-:W-:-:S07]  /*9df0*/  LEPC R20, `(.L_x_13592) ;  /* 0x000000001014794e */ /* 0x000fce0000000000 */
[----:B0----5:R-:W-:Y:S05]  /*9e00*/  CALL.ABS.NOINC R2 ;  /* 0x0000000002007343 */ /* 0x021fea0003c00000 */
.L_x_13592:
        /* <DEDUP_REMOVED lines=20> */
.L_x_13593:
        /* <DEDUP_REMOVED lines=18> */
.L_x_13594:
[----:B------:R-:W0:Y:S01]  /*a070*/  LDC.64 R2, c[0x0][0x9f8] ;  /* 0x00027e00ff027b82 */ /* 0x000e220000000a00 */
[----:B------:R-:W-:Y:S01]  /*a080*/  IMAD.MOV.U32 R20, RZ, RZ, R19 ;  /* 0x000000ffff147224 */ /* 0x000fe200078e0013 */
[----:B0-----:R-:W-:-:S04]  /*a090*/  ISETP.NE.U32.AND P0, PT, R2, RZ, PT ;  /* 0x000000ff0200720c */ /* 0x001fc80003f05070 */
[----:B------:R-:W-:-:S13]  /*a0a0*/  ISETP.NE.AND.EX P0, PT, R3, RZ, PT, P0 ;  /* 0x000000ff0300720c */ /* 0x000fda0003f05300 */
[----:B------:R-:W0:Y:S02]  /*a0b0*/  @P0 LDC.64 R2, c[0x0][0x9f8] ;  /* 0x00027e00ff020b82 */ /* 0x000e240000000a00 */
[----:B0-----:R-:W-:-:S06]  /*a0c0*/  @P0 IMAD.WIDE R2, R19, 0x4, R2 ;  /* 0x0000000413020825 */ /* 0x001fcc00078e0202 */
[----:B------:R-:W0:Y:S01]  /*a0d0*/  LDC R19, c[0x0][0x430] ;  /* 0x00010c00ff137b82 */ /* 0x000e220000000800 */
[----:B------:R-:W2:Y:S01]  /*a0e0*/  @P0 LDG.E R20, desc[UR40][R2.64] ;  /* 0x0000002802140981 */ /* 0x000ea2000c1e1900 */
[----:B------:R-:W-:Y:S01]  /*a0f0*/  UMOV UR4, 0xffffffff ;  /* 0xffffffff00047882 */ /* 0x000fe20000000000 */
[C---:B------:R-:W-:Y:S01]  /*a100*/  LOP3.LUT R18, R17.reuse, 0x7f, RZ, 0xc0, !PT ;  /* 0x0000007f11127812 */ /* 0x040fe200078ec0ff */
[----:B------:R-:W-:Y:S01]  /*a110*/  IMAD.SHL.U32 R10, R17, 0x20, RZ ;  /* 0x00000020110a7824 */ /* 0x000fe200078e00ff */
[----:B------:R-:W-:Y:S02]  /*a120*/  LOP3.LUT R0, R0, 0xfffffff7, RZ, 0xc0, !PT ;  /* 0xfffffff700007812 */ /* 0x000fe400078ec0ff */
[----:B------:R-:W-:Y:S02]  /*a130*/  SHF.R.U32.HI R29, RZ, 0x2, R18 ;  /* 0x00000002ff1d7819 */ /* 0x000fe40000011612 */
[----:B0-----:R-:W-:-:S13]  /*a140*/  ISETP.NE.AND P2, PT, R19, 0x1, PT ;  /* 0x000000011300780c */ /* 0x001fda0003f45270 */
[----:B------:R-:W-:Y:S01]  /*a150*/  @P2 LOP3.LUT R0, R0, 0x8, RZ, 0xfc, !PT ;  /* 0x0000000800002812 */ /* 0x000fe200078efcff */
[----:B--2---:R0:W-:Y:S01]  /*a160*/  STL [R1+0x8], R20 ;  /* 0x0000081401007387 */ /* 0x0041e20000100800 */
[----:B------:R-:W-:Y:S05]  /*a170*/  BRA.DIV UR4, `(.L_x_13595) ;  /* 0x0000003e04647947 */ /* 0x000fea000b800000 */
.L_x_13647:
[----:B------:R-:W-:Y:S01]  /*a180*/  UMOV UR4, 0xa0 ;  /* 0x000000a000047882 */ /* 0x000fe20000000000 */
[----:B------:R-:W-:Y:S01]  /*a190*/  LOP3.LUT R26, R29, 0x60, R10, 0xf8, !PT ;  /* 0x000000601d1a7812 */ /* 0x000fe200078ef80a */
[----:B------:R-:W-:Y:S01]  /*a1a0*/  UIMAD UR4, UR48, UR4, -0xa0 ;  /* 0xffffff60300474a4 */ /* 0x000fe2000f8e0204 */
[----:B------:R-:W1:Y:S01]  /*a1b0*/  @P2 LDC R2, c[0x0][0x434] ;  /* 0x00010d00ff022b82 */ /* 0x000e620000000800 */
[----:B------:R-:W-:Y:S01]  /*a1c0*/  SHF.R.S32.HI R21, RZ, 0x1f, R20 ;  /* 0x0000001fff157819 */ /* 0x000fe20000011414 */
[----:B------:R-:W-:Y:S01]  /*a1d0*/  IMAD.MOV.U32 R4, RZ, RZ, RZ ;  /* 0x000000ffff047224 */ /* 0x000fe200078e00ff */
[C---:B------:R-:W-:Y:S02]  /*a1e0*/  LOP3.LUT R14, R26.reuse, 0x80, RZ, 0xfc, !PT ;  /* 0x000000801a0e7812 */ /* 0x040fe400078efcff */
[----:B------:R-:W-:-:S03]  /*a1f0*/  VIADD R5, R26, UR4 ;  /* 0x000000041a057c36 */ /* 0x000fc60008000000 */
[----:B------:R-:W2:Y:S08]  /*a200*/  @P2 LDC R3, c[0x0][0x438] ;  /* 0x00010e00ff032b82 */ /* 0x000eb00000000800 */
[----:B------:R-:W3:Y:S01]  /*a210*/  @P2 LDC R13, c[0x0][0x434] ;  /* 0x00010d00ff0d2b82 */ /* 0x000ee20000000800 */
[----:B------:R-:W-:-:S07]  /*a220*/  ISETP.GE.AND P1, PT, R5, UR36, PT ;  /* 0x0000002405007c0c */ /* 0x000fce000bf26270 */
[----:B------:R-:W4:Y:S01]  /*a230*/  @P2 LDC R15, c[0x0][0x438] ;  /* 0x00010e00ff0f2b82 */ /* 0x000f220000000800 */
[----:B-----5:R-:W-:Y:S01]  /*a240*/  IADD3 R5, R5, R16, RZ ;  /* 0x0000001005057210 */ /* 0x020fe20007ffe0ff */
[----:B------:R-:W-:Y:S01]  /*a250*/  IMAD.SHL.U32 R22, R17, 0x40, RZ ;  /* 0x0000004011167824 */ /* 0x000fe200078e00ff */
[----:B------:R-:W-:Y:S01]  /*a260*/  LOP3.LUT R0, R0, 0xfffffffd, RZ, 0xc0, !PT ;  /* 0xfffffffd00007812 */ /* 0x000fe200078ec0ff */
[----:B------:R0:W-:Y:S02]  /*a270*/  STL [R1+0x1c], R21 ;  /* 0x00001c1501007387 */ /* 0x0001e40000100800 */
[----:B-1----:R-:W-:Y:S02]  /*a280*/  @P2 IMAD.HI.U32 R2, R5, R2, RZ ;  /* 0x0000000205022227 */ /* 0x002fe400078e00ff */
[----:B------:R-:W1:Y:S01]  /*a290*/  @!P1 LDC.64 R8, c[0x0][0x428] ;  /* 0x00010a00ff089b82 */ /* 0x000e620000000a00 */
[----:B------:R0:W-:Y:S01]  /*a2a0*/  STL [R1+0x10], R14 ;  /* 0x0000100e01007387 */ /* 0x0001e20000100800 */
[----:B------:R-:W-:Y:S01]  /*a2b0*/  IMAD.MOV.U32 R11, RZ, RZ, R5 ;  /* 0x000000ffff0b7224 */ /* 0x000fe200078e0005 */
[----:B--2---:R-:W-:-:S04]  /*a2c0*/  @P2 SHF.R.U32.HI R11, RZ, R3, R2 ;  /* 0x00000003ff0b2219 */ /* 0x004fc80000011602 */
[----:B------:R-:W-:Y:S01]  /*a2d0*/  @!P1 SHF.R.S32.HI R3, RZ, 0x1f, R11 ;  /* 0x0000001fff039819 */ /* 0x000fe2000001140b */
[----:B------:R-:W2:Y:S01]  /*a2e0*/  @!P1 LDC.64 R6, c[0x0][0x418] ;  /* 0x00010600ff069b82 */ /* 0x000ea20000000a00 */
[----:B-1----:R-:W-:-:S04]  /*a2f0*/  @!P1 IMAD R2, R21, R8, RZ ;  /* 0x0000000815029224 */ /* 0x002fc800078e02ff */
[----:B------:R-:W-:Y:S02]  /*a300*/  @!P1 IMAD R9, R20, R9, R2 ;  /* 0x0000000914099224 */ /* 0x000fe400078e0202 */
[----:B------:R-:W-:-:S04]  /*a310*/  @!P1 IMAD.MOV.U32 R2, RZ, RZ, R11 ;  /* 0x000000ffff029224 */ /* 0x000fc800078e000b */
[----:B------:R-:W-:-:S04]  /*a320*/  @!P1 IMAD.WIDE.U32 R2, R20, R8, R2 ;  /* 0x0000000814029225 */ /* 0x000fc800078e0002 */
[----:B------:R-:W-:Y:S01]  /*a330*/  @!P1 IMAD.IADD R3, R3, 0x1, R9 ;  /* 0x0000000103039824 */ /* 0x000fe200078e0209 */
[----:B--2---:R-:W-:-:S04]  /*a340*/  @!P1 LEA R6, P0, R2, R6, 0x2 ;  /* 0x0000000602069211 */ /* 0x004fc800078010ff */
[----:B------:R-:W-:Y:S02]  /*a350*/  @!P1 LEA.HI.X R7, R2, R7, R3, 0x2, P0 ;  /* 0x0000000702079211 */ /* 0x000fe400000f1403 */
[----:B------:R-:W-:-:S03]  /*a360*/  IADD3 R3, R14, UR4, RZ ;  /* 0x000000040e037c10 */ /* 0x000fc6000fffe0ff */
[----:B------:R1:W5:Y:S01]  /*a370*/  @!P1 LDG.E R4, desc[UR40][R6.64] ;  /* 0x0000002806049981 */ /* 0x000362000c1e1900 */
[C---:B------:R-:W-:Y:S01]  /*a380*/  ISETP.GE.AND P0, PT, R3.reuse, UR36, PT ;  /* 0x0000002403007c0c */ /* 0x040fe2000bf06270 */
[----:B------:R-:W-:-:S03]  /*a390*/  IMAD.IADD R12, R3, 0x1, R16 ;  /* 0x00000001030c7824 */ /* 0x000fc600078e0210 */
[----:B------:R-:W-:Y:S01]  /*a3a0*/  ISETP.GT.U32.OR P0, PT, R14, 0x9f, P0 ;  /* 0x0000009f0e00780c */ /* 0x000fe20000704470 */
[----:B---3--:R-:W-:-:S04]  /*a3b0*/  @P2 IMAD.HI.U32 R2, R12, R13, RZ ;  /* 0x0000000d0c022227 */ /* 0x008fc800078e00ff */
[----:B------:R-:W-:Y:S01]  /*a3c0*/  IMAD.MOV.U32 R13, RZ, RZ, R12 ;  /* 0x000000ffff0d7224 */ /* 0x000fe200078e000c */
[----:B----4-:R-:W-:-:S07]  /*a3d0*/  @P2 SHF.R.U32.HI R13, RZ, R15, R2 ;  /* 0x0000000fff0d2219 */ /* 0x010fce0000011602 */
[----:B------:R-:W2:Y:S01]  /*a3e0*/  @!P0 LDC.64 R8, c[0x0][0x428] ;  /* 0x00010a00ff088b82 */ /* 0x000ea20000000a00 */
[----:B------:R-:W-:Y:S01]  /*a3f0*/  @!P0 SHF.R.S32.HI R3, RZ, 0x1f, R13 ;  /* 0x0000001fff038819 */ /* 0x000fe2000001140d */
[----:B--2---:R-:W-:-:S04]  /*a400*/  @!P0 IMAD R2, R21, R8, RZ ;  /* 0x0000000815028224 */ /* 0x004fc800078e02ff */
[----:B-1----:R-:W-:Y:S01]  /*a410*/  @!P0 IMAD R6, R20, R9, R2 ;  /* 0x0000000914068224 */ /* 0x002fe200078e0202 */
[----:B------:R-:W-:-:S05]  /*a420*/  @!P0 MOV R2, R13 ;  /* 0x0000000d00028202 */ /* 0x000fca0000000f00 */
[----:B------:R-:W-:Y:S02]  /*a430*/  @!P0 IMAD.WIDE.U32 R2, R20, R8, R2 ;  /* 0x0000000814028225 */ /* 0x000fe400078e0002 */
[----:B------:R-:W1:Y:S02]  /*a440*/  @!P0 LDC.64 R8, c[0x0][0x418] ;  /* 0x00010600ff088b82 */ /* 0x000e640000000a00 */
[----:B------:R-:W-:Y:S02]  /*a450*/  @!P0 IMAD.IADD R3, R6, 0x1, R3 ;  /* 0x0000000106038824 */ /* 0x000fe400078e0203 */
[----:B------:R-:W-:Y:S01]  /*a460*/  IMAD.MOV.U32 R6, RZ, RZ, RZ ;  /* 0x000000ffff067224 */ /* 0x000fe200078e00ff */
[----:B------:R-:W-:Y:S01]  /*a470*/  ULOP3.LUT UR4, UR42, 0x2, URZ, 0xfc, !UPT ;  /* 0x000000022a047892 */ /* 0x000fe2000f8efc3f */
[----:B-1----:R-:W-:-:S04]  /*a480*/  @!P0 LEA R8, P1, R2, R8, 0x2 ;  /* 0x0000000802088211 */ /* 0x002fc800078210ff */
[----:B------:R-:W-:-:S05]  /*a490*/  @!P0 LEA.HI.X R9, R2, R9, R3, 0x2, P1 ;  /* 0x0000000902098211 */ /* 0x000fca00008f1403 */
[----:B------:R1:W5:Y:S01]  /*a4a0*/  @!P0 LDG.E R6, desc[UR40][R8.64] ;  /* 0x0000002808068981 */ /* 0x000362000c1e1900 */
[----:B------:R-:W-:Y:S01]  /*a4b0*/  ISETP.GT.U32.AND P0, PT, R14, 0x9f, PT ;  /* 0x0000009f0e00780c */ /* 0x000fe20003f04070 */
[----:B------:R-:W-:Y:S01]  /*a4c0*/  IMAD.MOV R2, RZ, RZ, -R11 ;  /* 0x000000ffff027224 */ /* 0x000fe200078e0a0b */
[----:B------:R-:W-:-:S03]  /*a4d0*/  LOP3.LUT R3, R22, 0x180, RZ, 0xc0, !PT ;  /* 0x0000018016037812 */ /* 0x000fc600078ec0ff */
[----:B------:R-:W-:Y:S01]  /*a4e0*/  IMAD R5, R19, R2, R5 ;  /* 0x0000000213057224 */ /* 0x000fe200078e0205 */
[----:B------:R-:W-:Y:S01]  /*a4f0*/  SHF.R.U32.HI R2, RZ, 0x1, R17 ;  /* 0x00000001ff027819 */ /* 0x000fe20000011611 */
[----:B-1----:R-:W-:-:S03]  /*a500*/  IMAD.U32 R8, RZ, RZ, UR4 ;  /* 0x00000004ff087e24 */ /* 0x002fc6000f8e00ff */
[----:B------:R-:W-:-:S03]  /*a510*/  LOP3.LUT R2, R3, 0x30, R2, 0xf8, !PT ;  /* 0x0000003003027812 */ /* 0x000fc600078ef802 */
[----:B------:R-:W-:Y:S02]  /*a520*/  @P0 LOP3.LUT R0, R0, 0x2, RZ, 0xfc, !PT ;  /* 0x0000000200000812 */ /* 0x000fe400078efcff */
[----:B------:R-:W-:Y:S01]  /*a530*/  ISETP.NE.AND P0, PT, R8, 0x3, PT ;  /* 0x000000030800780c */ /* 0x000fe20003f05270 */
[----:B------:R-:W-:Y:S02]  /*a540*/  IMAD.U32 R8, RZ, RZ, UR39 ;  /* 0x00000027ff087e24 */ /* 0x000fe4000f8e00ff */
[----:B------:R-:W-:-:S03]  /*a550*/  IMAD.SHL.U32 R3, R17, 0x8, RZ ;  /* 0x0000000811037824 */ /* 0x000fc600078e00ff */
[----:B------:R-:W-:Y:S02]  /*a560*/  SHF.R.S32.HI R8, RZ, 0x1f, R8 ;  /* 0x0000001fff087819 */ /* 0x000fe40000011408 */
[----:B------:R-:W-:Y:S02]  /*a570*/  LOP3.LUT R3, R2, 0x30, R3, 0x78, !PT ;  /* 0x0000003002037812 */ /* 0x000fe400078e7803 */
[----:B------:R-:W-:Y:S01]  /*a580*/  LOP3.LUT R2, R10, 0x80, RZ, 0xc0, !PT ;  /* 0x000000800a027812 */ /* 0x000fe200078ec0ff */
[----:B------:R0:W-:Y:S01]  /*a590*/  STL [R1+0x14], R8 ;  /* 0x0000140801007387 */ /* 0x0001e20000100800 */
[----:B------:R-:W-:Y:S01]  /*a5a0*/  LOP3.LUT R22, R3, 0x640, R22, 0xf8, !PT ;  /* 0x0000064003167812 */ /* 0x000fe200078ef816 */
[----:B------:R-:W-:Y:S01]  /*a5b0*/  IMAD.SHL.U32 R3, R18, 0x10, RZ ;  /* 0x0000001012037824 */ /* 0x000fe200078e00ff */
[----:B------:R-:W-:Y:S02]  /*a5c0*/  LOP3.LUT R2, R2, 0x10, R17, 0xf8, !PT ;  /* 0x0000001002027812 */ /* 0x000fe400078ef811 */
[----:B------:R-:W-:-:S02]  /*a5d0*/  SHF.L.U32 R9, R17, 0x2, RZ ;  /* 0x0000000211097819 */ /* 0x000fc400000006ff */
[----:B------:R-:W-:Y:S02]  /*a5e0*/  LOP3.LUT R3, R3, 0x600, RZ, 0xc0, !PT ;  /* 0x0000060003037812 */ /* 0x000fe400078ec0ff */
[----:B------:R-:W-:Y:S02]  /*a5f0*/  IADD3 R7, -R13, RZ, RZ ;  /* 0x000000ff0d077210 */ /* 0x000fe40007ffe1ff */
[----:B------:R-:W-:Y:S02]  /*a600*/  LOP3.LUT R2, R2, 0x10, R9, 0x78, !PT ;  /* 0x0000001002027812 */ /* 0x000fe400078e7809 */
[----:B------:R-:W-:Y:S01]  /*a610*/  LOP3.LUT R9, R3, 0x60, R10, 0xf8, !PT ;  /* 0x0000006003097812 */ /* 0x000fe200078ef80a */
[----:B------:R-:W-:Y:S01]  /*a620*/  IMAD R7, R19, R7, R12 ;  /* 0x0000000713077224 */ /* 0x000fe200078e020c */
[----:B------:R-:W-:Y:S02]  /*a630*/  MOV R12, UR48 ;  /* 0x00000030000c7c02 */ /* 0x000fe40008000f00 */
[----:B------:R-:W-:-:S02]  /*a640*/  LOP3.LUT R9, R9, 0x100, R10, 0xf8, !PT ;  /* 0x0000010009097812 */ /* 0x000fc400078ef80a */
[----:B------:R-:W-:Y:S02]  /*a650*/  LOP3.LUT R0, R0, 0xfffffffb, RZ, 0xc0, !PT ;  /* 0xfffffffb00007812 */ /* 0x000fe400078ec0ff */
[----:B------:R-:W-:Y:S01]  /*a660*/  LOP3.LUT R19, R9, R2, RZ, 0xfc, !PT ;  /* 0x0000000209137212 */ /* 0x000fe200078efcff */
[----:B------:R-:W-:Y:S01]  /*a670*/  IMAD.SHL.U32 R2, R17, 0x10, RZ ;  /* 0x0000001011027824 */ /* 0x000fe200078e00ff */
[----:B------:R-:W-:Y:S01]  /*a680*/  SHF.R.U32.HI R17, RZ, 0x3, R17 ;  /* 0x00000003ff117819 */ /* 0x000fe20000011611 */
[----:B------:R-:W-:Y:S01]  /*a690*/  VIADD R12, R12, 0xffffffff ;  /* 0xffffffff0c0c7836 */ /* 0x000fe20000000000 */
[----:B------:R-:W-:Y:S01]  /*a6a0*/  @P0 LOP3.LUT R0, R0, 0x4, RZ, 0xfc, !PT ;  /* 0x0000000400000812 */ /* 0x000fe200078efcff */
[----:B0-----:R-:W-:Y:S06]  /*a6b0*/  @!P0 BRA `(.L_x_13596) ;  /* 0x0000000000048947 */ /* 0x001fec0003800000 */
[----:B------:R-:W-:Y:S01]  /*a6c0*/  BPT.TRAP 0x1 ;  /* 0x000000040000795c */ /* 0x000fe20000300000 */
.L_x_13596:
[----:B------:R-:W-:Y:S01]  /*a6d0*/  IMAD.MOV.U32 R8, RZ, RZ, 0x1 ;  /* 0x00000001ff087424 */ /* 0x000fe200078e00ff */
[----:B------:R-:W-:-:S04]  /*a6e0*/  SHF.R.S32.HI R20, RZ, 0x1f, R5 ;  /* 0x0000001fff147819 */ /* 0x000fc80000011405 */
[----:B------:R-:W-:Y:S01]  /*a6f0*/  SHF.L.U32 R9, R8, 0x1f, RZ ;  /* 0x0000001f08097819 */ /* 0x000fe200000006ff */
[C---:B------:R-:W-:Y:S01]  /*a700*/  IMAD.SHL.U32 R8, R17.reuse, 0x80, RZ ;  /* 0x0000008011087824 */ /* 0x040fe200078e00ff */
[----:B------:R-:W-:Y:S02]  /*a710*/  SHF.L.U32 R17, R17, 0x4, RZ ;  /* 0x0000000411117819 */ /* 0x000fe400000006ff */
[----:B------:R-:W0:Y:S02]  /*a720*/  SYNCS.PHASECHK.TRANS64.TRYWAIT P0, [UR44+0x12480], R9 ;  /* 0x01248009ff0075a7 */ /* 0x000e24000800016c */
[----:B------:R-:W-:-:S04]  /*a730*/  LOP3.LUT R8, R8, 0x180, RZ, 0xc0, !PT ;  /* 0x0000018008087812 */ /* 0x000fc800078ec0ff */
[----:B------:R-:W-:Y:S02]  /*a740*/  LOP3.LUT R8, R8, 0x30, R2, 0xf8, !PT ;  /* 0x0000003008087812 */ /* 0x000fe400078ef802 */
[----:B------:R-:W-:Y:S02]  /*a750*/  LOP3.LUT R2, R2, 0x40, RZ, 0xc0, !PT ;  /* 0x0000004002027812 */ /* 0x000fe400078ec0ff */
[----:B------:R-:W-:-:S04]  /*a760*/  LOP3.LUT R8, R8, 0x30, R17, 0x78, !PT ;  /* 0x0000003008087812 */ /* 0x000fc800078e7811 */
[----:B------:R-:W-:-:S05]  /*a770*/  IADD3 R2, R8, R3, R2 ;  /* 0x0000000308027210 */ /* 0x000fca0007ffe002 */
[----:B------:R1:W-:Y:S02]  /*a780*/  STL [R1+0x18], R2 ;  /* 0x0000180201007387 */ /* 0x0003e40000100800 */
[----:B01----:R-:W-:Y:S05]  /*a790*/  @!P0 BRA `(.L_x_13597) ;  /* 0x0000003400fc8947 */ /* 0x003fea0003800000 */
.L_x_13648:
[----:B------:R-:W2:Y:S01]  /*a7a0*/  LDL R11, [R1+0x14] ;  /* 0x00001400010b7983 */ /* 0x000ea20000100800 */
[----:B------:R-:W-:Y:S01]  /*a7b0*/  ULDC.64 UR4, c[0x0][0x328] ;  /* 0x0000ca0000047ab9 */ /* 0x000fe20000000a00 */
[----:B-----5:R-:W-:Y:S01]  /*a7c0*/  SHF.R.S32.HI R24, RZ, 0x1f, R4 ;  /* 0x0000001fff187819 */ /* 0x020fe20000011404 */
[----:B------:R-:W-:Y:S01]  /*a7d0*/  IMAD R8, R20, UR4, RZ ;  /* 0x0000000414087c24 */ /* 0x000fe2000f8e02ff */
[----:B------:R-:W-:Y:S01]  /*a7e0*/  ULDC.64 UR6, c[0x0][0x338] ;  /* 0x0000ce0000067ab9 */ /* 0x000fe20000000a00 */
[C---:B0-----:R-:W-:Y:S01]  /*a7f0*/  IMAD.WIDE.U32 R2, R5.reuse, UR4, RZ ;  /* 0x0000000405027c25 */ /* 0x041fe2000f8e00ff */
[----:B------:R-:W-:Y:S01]  /*a800*/  SHF.R.S32.HI R21, RZ, 0x1f, R7 ;  /* 0x0000001fff157819 */ /* 0x000fe20000011407 */
[----:B------:R-:W0:Y:S01]  /*a810*/  S2R R14, SR_TID.X ;  /* 0x00000000000e7919 */ /* 0x000e220000002100 */
[----:B------:R-:W-:Y:S01]  /*a820*/  SHF.R.S32.HI R25, RZ, 0x1f, R6 ;  /* 0x0000001fff197819 */ /* 0x000fe20000011406 */
[----:B------:R-:W-:Y:S01]  /*a830*/  IMAD R8, R5, UR5, R8 ;  /* 0x0000000505087c24 */ /* 0x000fe2000f8e0208 */
[----:B------:R-:W1:Y:S01]  /*a840*/  LDC R15, c[0x0][0x2f4] ;  /* 0x0000bd00ff0f7b82 */ /* 0x000e620000000800 */
        /* <DEDUP_REMOVED lines=9> */
[----:B------:R-:W-:-:S03]  /*a8e0*/  ULDC.64 UR4, c[0x0][0x330] ;  /* 0x0000cc0000047ab9 */ /* 0x000fc60000000a00 */
[----:B------:R-:W-:Y:S01]  /*a8f0*/  IMAD.U32 R13, RZ, RZ, UR4 ;  /* 0x00000004ff0d7e24 */ /* 0x000fe2000f8e00ff */
[----:B------:R-:W-:Y:S01]  /*a900*/  IADD3 R3, R3, R10, RZ ;  /* 0x0000000a03037210 */ /* 0x000fe20007ffe0ff */
[----:B------:R-:W-:Y:S02]  /*a910*/  IMAD R10, R25, UR6, RZ ;  /* 0x00000006190a7c24 */ /* 0x000fe4000f8e02ff */
[----:B------:R-:W-:-:S04]  /*a920*/  IMAD.WIDE.U32 R2, R6, UR6, R2 ;  /* 0x0000000606027c25 */ /* 0x000fc8000f8e0002 */
[----:B------:R-:W-:Y:S02]  /*a930*/  IMAD R10, R6, UR7, R10 ;  /* 0x00000007060a7c24 */ /* 0x000fe4000f8e020a */
[----:B0-----:R-:W-:Y:S02]  /*a940*/  IMAD.SHL.U32 R14, R14, 0x10, RZ ;  /* 0x000000100e0e7824 */ /* 0x001fe400078e00ff */
[----:B------:R-:W-:-:S03]  /*a950*/  IMAD.IADD R3, R3, 0x1, R10 ;  /* 0x0000000103037824 */ /* 0x000fc600078e020a */
[----:B------:R-:W-:Y:S01]  /*a960*/  LOP3.LUT R14, R14, 0x30, RZ, 0xc0, !PT ;  /* 0x000000300e0e7812 */ /* 0x000fe200078ec0ff */
[----:B------:R-:W-:-:S03]  /*a970*/  IMAD.WIDE.U32 R2, R13, UR39, R2 ;  /* 0x000000270d027c25 */ /* 0x000fc6000f8e0002 */
[----:B-1----:R-:W-:Y:S02]  /*a980*/  ISETP.GE.AND P2, PT, R14, R15, PT ;  /* 0x0000000f0e00720c */ /* 0x002fe40003f46270 */
[----:B--2---:R-:W-:Y:S01]  /*a990*/  R2UR UR6, R11 ;  /* 0x000000000b0672ca */ /* 0x004fe200000e0000 */
[----:B------:R-:W-:-:S12]  /*a9a0*/  IMAD.WIDE.U32 R10, R13, UR39, R8 ;  /* 0x000000270d0a7c25 */ /* 0x000fd8000f8e0008 */
[----:B------:R-:W-:-:S03]  /*a9b0*/  UIMAD UR4, UR6, UR4, URZ ;  /* 0x00000004060472a4 */ /* 0x000fc6000f8e023f */
[----:B------:R-:W-:Y:S01]  /*a9c0*/  ULDC.64 UR6, c[0x0][0x318] ;  /* 0x0000c60000067ab9 */ /* 0x000fe20000000a00 */
[----:B------:R-:W-:Y:S01]  /*a9d0*/  UIMAD UR4, UR39, UR5, UR4 ;  /* 0x00000005270472a4 */ /* 0x000fe2000f8e0204 */
[----:B------:R-:W-:Y:S01]  /*a9e0*/  IMAD.U32 R17, RZ, RZ, UR7 ;  /* 0x00000007ff117e24 */ /* 0x000fe2000f8e00ff */
[----:B------:R-:W-:-:S04]  /*a9f0*/  IADD3 R9, P0, R10, UR6, RZ ;  /* 0x000000060a097c10 */ /* 0x000fc8000ff1e0ff */
[----:B------:R-:W-:Y:S02]  /*aa00*/  IADD3.X R10, R17, UR4, R11, P0, !PT ;  /* 0x00000004110a7c10 */ /* 0x000fe400087fe40b */
[----:B------:R-:W-:-:S04]  /*aa10*/  IADD3 R18, P0, R2, UR6, RZ ;  /* 0x0000000602127c10 */ /* 0x000fc8000ff1e0ff */
[----:B------:R-:W-:Y:S01]  /*aa20*/  IADD3.X R17, R17, UR4, R3, P0, !PT ;  /* 0x0000000411117c10 */ /* 0x000fe200087fe403 */
[----:B------:R-:W-:Y:S01]  /*aa30*/  UMOV UR4, 0xffffffff ;  /* 0xffffffff00047882 */ /* 0x000fe20000000000 */
[----:B------:R-:W-:-:S05]  /*aa40*/  MOV R3, 0xffffff60 ;  /* 0xffffff6000037802 */ /* 0x000fca0000000f00 */
[----:B------:R-:W-:-:S04]  /*aa50*/  IMAD R8, R12, R3, UR36 ;  /* 0x000000240c087e24 */ /* 0x000fc8000f8e0203 */
[----:B------:R-:W-:-:S05]  /*aa60*/  IMAD.IADD R8, R8, 0x1, -R29 ;  /* 0x0000000108087824 */ /* 0x000fca00078e0a1d */
[----:B------:R-:W-:Y:S01]  /*aa70*/  ISETP.GE.AND P4, PT, R8, 0x1, PT ;  /* 0x000000010800780c */ /* 0x000fe20003f86270 */
[----:B------:R-:W-:-:S12]  /*aa80*/  BRA.DIV UR4, `(.L_x_13598) ;  /* 0x00000036045c7947 */ /* 0x000fd8000b800000 */
[----:B------:R-:W2:Y:S01]  /*aa90*/  LDL R11, [R1+0x18] ;  /* 0x00001800010b7983 */ /* 0x000ea20000100800 */
[C---:B------:R-:W-:Y:S02]  /*aaa0*/  ISETP.LT.OR P0, PT, R8.reuse, 0x1, P2 ;  /* 0x000000010800780c */ /* 0x040fe40001701670 */
[----:B------:R-:W-:Y:S01]  /*aab0*/  ISETP.GE.AND P5, PT, R8, 0x81, PT ;  /* 0x000000810800780c */ /* 0x000fe20003fa6270 */
[----:B------:R-:W0:Y:S01]  /*aac0*/  S2R R12, SR_TID.X ;  /* 0x00000000000c7919 */ /* 0x000e220000002100 */
[----:B------:R-:W-:Y:S02]  /*aad0*/  LOP3.LUT R0, R0, 0xffffffef, RZ, 0xc0, !PT ;  /* 0xffffffef00007812 */ /* 0x000fe400078ec0ff */
[----:B------:R-:W-:Y:S01]  /*aae0*/  ISETP.GE.AND P3, PT, R8, 0x21, PT ;  /* 0x000000210800780c */ /* 0x000fe20003f66270 */
[----:B------:R-:W1:Y:S04]  /*aaf0*/  SHFL.IDX PT, R2, R9, RZ, 0x1c1f ;  /* 0x001c1fff09027589 */ /* 0x000e6800000e0000 */
[----:B------:R-:W3:Y:S04]  /*ab00*/  SHFL.IDX PT, R3, R10, RZ, 0x1c1f ;  /* 0x001c1fff0a037589 */ /* 0x000ee800000e0000 */
[----:B------:R-:W-:Y:S01]  /*ab10*/  SHFL.IDX PT, R17, R17, RZ, 0x1c1f ;  /* 0x001c1fff11117589 */ /* 0x000fe200000e0000 */
[----:B------:R-:W-:Y:S01]  /*ab20*/  @P5 LOP3.LUT R0, R0, 0x10, RZ, 0xfc, !PT ;  /* 0x0000001000005812 */ /* 0x000fe200078efcff */
[----:B0-----:R-:W-:-:S05]  /*ab30*/  IMAD.SHL.U32 R12, R12, 0x10, RZ ;  /* 0x000000100c0c7824 */ /* 0x001fca00078e00ff */
[----:B------:R-:W-:-:S04]  /*ab40*/  LOP3.LUT R12, R12, 0x30, RZ, 0xc0, !PT ;  /* 0x000000300c0c7812 */ /* 0x000fc800078ec0ff */
[----:B-1----:R-:W-:-:S04]  /*ab50*/  IADD3 R2, P1, R12, R2, RZ ;  /* 0x000000020c027210 */ /* 0x002fc80007f3e0ff */
[----:B---3--:R-:W-:Y:S01]  /*ab60*/  IADD3.X R3, RZ, R3, RZ, P1, !PT ;  /* 0x00000003ff037210 */ /* 0x008fe20000ffe4ff */
[----:B--2---:R-:W-:-:S05]  /*ab70*/  VIADD R11, R11, UR44 ;  /* 0x0000002c0b0b7c36 */ /* 0x004fca0008000000 */
[----:B------:R0:W-:Y:S01]  /*ab80*/  LDGSTS.E.BYPASS.LTC128B.128 [R11+0x5200], desc[UR40][R2.64], !P0 ;  /* 0x05200000020b7fae */ /* 0x0001e2000c101d68 */
[----:B------:R-:W-:-:S03]  /*ab90*/  ISETP.LT.OR P0, PT, R8, 0x21, P2 ;  /* 0x000000210800780c */ /* 0x000fc60001701670 */
[----:B------:R-:W-:Y:S04]  /*aba0*/  STL [R1], R11 ;  /* 0x0000000b01007387 */ /* 0x000fe80000100800 */
[----:B0-----:R-:W0:Y:S04]  /*abb0*/  SHFL.IDX PT, R2, R9, 0x1, 0x1c1f ;  /* 0x003c1f0009027f89 */ /* 0x001e2800000e0000 */
[----:B------:R-:W1:Y:S01]  /*abc0*/  SHFL.IDX PT, R3, R10, 0x1, 0x1c1f ;  /* 0x003c1f000a037f89 */ /* 0x000e6200000e0000 */
[----:B0-----:R-:W-:-:S05]  /*abd0*/  IADD3 R2, P1, R12, R2, RZ ;  /* 0x000000020c027210 */ /* 0x001fca0007f3e0ff */
[----:B-1----:R-:W-:-:S05]  /*abe0*/  IMAD.X R3, RZ, RZ, R3, P1 ;  /* 0x000000ffff037224 */ /* 0x002fca00008e0603 */
[----:B------:R0:W-:Y:S01]  /*abf0*/  LDGSTS.E.BYPASS.LTC128B.128 [R11+0x5a00], desc[UR40][R2.64], !P0 ;  /* 0x05a00000020b7fae */ /* 0x0001e2000c101d68 */
[----:B------:R-:W-:-:S03]  /*ac00*/  ISETP.LT.OR P0, PT, R8, 0x41, P2 ;  /* 0x000000410800780c */ /* 0x000fc60001701670 */
[----:B0-----:R-:W0:Y:S04]  /*ac10*/  SHFL.IDX PT, R2, R9, 0x2, 0x1c1f ;  /* 0x005c1f0009027f89 */ /* 0x001e2800000e0000 */
[----:B------:R-:W1:Y:S04]  /*ac20*/  SHFL.IDX PT, R3, R10, 0x2, 0x1c1f ;  /* 0x005c1f000a037f89 */ /* 0x000e6800000e0000 */
[----:B------:R-:W-:Y:S01]  /*ac30*/  SHFL.IDX PT, R10, R10, 0x3, 0x1c1f ;  /* 0x007c1f000a0a7f89 */ /* 0x000fe200000e0000 */
[----:B0-----:R-:W-:-:S05]  /*ac40*/  IADD3 R2, P1, R12, R2, RZ ;  /* 0x000000020c027210 */ /* 0x001fca0007f3e0ff */
[----:B-1----:R-:W-:-:S05]  /*ac50*/  IMAD.X R3, RZ, RZ, R3, P1 ;  /* 0x000000ffff037224 */ /* 0x002fca00008e0603 */
[----:B------:R0:W-:Y:S01]  /*ac60*/  LDGSTS.E.BYPASS.LTC128B.128 [R11+0x6200], desc[UR40][R2.64], !P0 ;  /* 0x06200000020b7fae */ /* 0x0001e2000c101d68 */
[----:B------:R-:W-:-:S03]  /*ac70*/  ISETP.LT.OR P0, PT, R8, 0x61, P2 ;  /* 0x000000610800780c */ /* 0x000fc60001701670 */
[----:B0-----:R-:W0:Y:S02]  /*ac80*/  SHFL.IDX PT, R2, R9, 0x3, 0x1c1f ;  /* 0x007c1f0009027f89 */ /* 0x001e2400000e0000 */
[----:B0-----:R-:W-:-:S04]  /*ac90*/  IADD3 R2, P1, R12, R2, RZ ;  /* 0x000000020c027210 */ /* 0x001fc80007f3e0ff */
[----:B------:R-:W-:Y:S02]  /*aca0*/  IADD3.X R3, RZ, R10, RZ, P1, !PT ;  /* 0x0000000aff037210 */ /* 0x000fe40000ffe4ff */
[----:B------:R-:W-:-:S03]  /*acb0*/  ISETP.GE.AND P1, PT, R8, 0x61, PT ;  /* 0x000000610800780c */ /* 0x000fc60003f26270 */
[----:B------:R0:W-:Y:S01]  /*acc0*/  LDGSTS.E.BYPASS.LTC128B.128 [R11+0x6a00], desc[UR40][R2.64], !P0 ;  /* 0x06a00000020b7fae */ /* 0x0001e2000c101d68 */
[----:B------:R-:W-:-:S03]  /*acd0*/  ISETP.GE.AND P0, PT, R8, 0x41, PT ;  /* 0x000000410800780c */ /* 0x000fc60003f06270 */
[----:B0-----:R1:W2:Y:S10]  /*ace0*/  SHFL.IDX PT, R2, R18, RZ, 0x1c1f ;  /* 0x001c1fff12027589 */ /* 0x0012b400000e0000 */
.L_x_13660:
[----:B------:R-:W3:Y:S01]  /*acf0*/  LDL R9, [R1] ;  /* 0x0000000001097983 */ /* 0x000ee20000100800 */
[----:B------:R-:W-:Y:S01]  /*ad00*/  ISETP.LT.OR P2, PT, R8, 0x81, P2 ;  /* 0x000000810800780c */ /* 0x000fe20001741670 */
[----:B------:R-:W4:Y:S02]  /*ad10*/  S2R R3, SR_TID.X ;  /* 0x0000000000037919 */ /* 0x000f240000002100 */
[----:B----4-:R-:W-:-:S05]  /*ad20*/  IMAD.SHL.U32 R3, R3, 0x10, RZ ;  /* 0x0000001003037824 */ /* 0x010fca00078e00ff */
[----:B------:R-:W-:-:S04]  /*ad30*/  LOP3.LUT R3, R3, 0x30, RZ, 0xc0, !PT ;  /* 0x0000003003037812 */ /* 0x000fc800078ec0ff */
[----:B--2---:R-:W-:-:S05]  /*ad40*/  IADD3 R2, P5, R3, R2, RZ ;  /* 0x0000000203027210 */ /* 0x004fca0007fbe0ff */
[----:B------:R-:W-:-:S05]  /*ad50*/  IMAD.X R3, RZ, RZ, R17, P5 ;  /* 0x000000ffff037224 */ /* 0x000fca00028e0611 */
[----:B------:R-:W-:Y:S01]  /*ad60*/  @!PT LDS RZ, [RZ] ;  /* 0x00000000fffff984 */ /* 0x000fe20000000800 */
[----:B------:R-:W-:Y:S01]  /*ad70*/  @!PT LDS RZ, [RZ] ;  /* 0x00000000fffff984 */ /* 0x000fe20000000800 */
[----:B------:R-:W-:Y:S01]  /*ad80*/  @!PT LDS RZ, [RZ] ;  /* 0x00000000fffff984 */ /* 0x000fe20000000800 */
[----:B---3--:R2:W-:Y:S01]  /*ad90*/  LDGSTS.E.BYPASS.LTC128B.128 [R9+0x7200], desc[UR40][R2.64], !P2 ;  /* 0x0720000002097fae */ /* 0x0085e2000d101d68 */
[----:B------:R-:W-:Y:S01]  /*ada0*/  NOP ;  /* 0x0000000000007918 */ /* 0x000fe20000000000 */
[----:B------:R-:W-:Y:S02]  /*adb0*/  SYNCS.ARRIVE.TRANS64.RED.A0T1 RZ, [UR44+0x12470], RZ ;  /* 0x012470ffffff79a7 */ /* 0x000fe4000820042c */
[----:B------:R-:W-:Y:S01]  /*adc0*/  ARRIVES.LDGSTSBAR.64.TRANSCNT [UR44+0x12470] ;  /* 0x01247000ff0079b0 */ /* 0x000fe20008000aac */
[----:B------:R-:W-:Y:S01]  /*add0*/  NOP ;  /* 0x0000000000007918 */ /* 0x000fe20000000000 */
[----:B------:R-:W-:-:S06]  /*ade0*/  ULOP3.LUT UR4, UR42, 0x2, URZ, 0xfc, !UPT ;  /* 0x000000022a047892 */ /* 0x000fcc000f8efc3f */
[----:B--2---:R-:W-:-:S05]  /*adf0*/  IMAD.U32 R9, RZ, RZ, UR4 ;  /* 0x00000004ff097e24 */ /* 0x004fca000f8e00ff */
[----:B------:R-:W-:-:S13]  /*ae00*/  ISETP.NE.AND P6, PT, R9, 0x3, PT ;  /* 0x000000030900780c */ /* 0x000fda0003fc5270 */
[----:B------:R-:W-:Y:S05]  /*ae10*/  @!P6 BRA `(.L_x_13599) ;  /* 0x000000000004e947 */ /* 0x000fea0003800000 */
[----:B------:R-:W-:Y:S01]  /*ae20*/  BPT.TRAP 0x1 ;  /* 0x000000040000795c */ /* 0x000fe20000300000 */
.L_x_13599:
[----:B------:R-:W-:Y:S01]  /*ae30*/  SYNCS.ARRIVE.TRANS64.A1T0 RZ, [UR44+0x12470], RZ ;  /* 0x012470ffffff79a7 */ /* 0x000fe2000810002c */
[----:B------:R-:W-:Y:S05]  /*ae40*/  @!P6 BRA `(.L_x_13600) ;  /* 0x000000000004e947 */ /* 0x000fea0003800000 */
[----:B------:R-:W-:Y:S01]  /*ae50*/  BPT.TRAP 0x1 ;  /* 0x000000040000795c */ /* 0x000fe20000300000 */
.L_x_13600:
[----:B------:R-:W-:-:S04]  /*ae60*/  MOV R2, 0x1 ;  /* 0x0000000100027802 */ /* 0x000fc80000000f00 */
[----:B------:R-:W-:-:S04]  /*ae70*/  SHF.L.U32 R2, R2, 0x1f, RZ ;  /* 0x0000001f02027819 */ /* 0x000fc800000006ff */
[----:B------:R-:W2:Y:S02]  /*ae80*/  SYNCS.PHASECHK.TRANS64.TRYWAIT P2, [UR44+0x12440], R2 ;  /* 0x01244002ff0075a7 */ /* 0x000ea4000804016c */
[----:B--2---:R-:W-:Y:S05]  /*ae90*/  @!P2 BRA `(.L_x_13601) ;  /* 0x000000380028a947 */ /* 0x004fea0003800000 */
.L_x_13661:
[----:B------:R-:W3:Y:S01]  /*aea0*/  LDL R10, [R1+0x14] ;  /* 0x00001400010a7983 */ /* 0x000ee20000100800 */
[----:B------:R-:W-:Y:S01]  /*aeb0*/  ULDC.64 UR4, c[0x0][0x300] ;  /* 0x0000c00000047ab9 */ /* 0x000fe20000000a00 */
[----:B------:R-:W-:Y:S01]  /*aec0*/  ULDC.64 UR8, c[0x0][0x310] ;  /* 0x0000c40000087ab9 */ /* 0x000fe20000000a00 */
[----:B------:R-:W-:Y:S01]  /*aed0*/  IMAD R8, R20, UR4, RZ ;  /* 0x0000000414087c24 */ /* 0x000fe2000f8e02ff */
[----:B-1----:R1:W5:Y:S01]  /*aee0*/  LDL R18, [R1] ;  /* 0x0000000001127983 */ /* 0x0023620000100800 */
[C---:B--2---:R-:W-:Y:S01]  /*aef0*/  IMAD.WIDE.U32 R2, R5.reuse, UR4, RZ ;  /* 0x0000000405027c25 */ /* 0x044fe2000f8e00ff */
[----:B------:R-:W2:Y:S03]  /*af00*/  LDC R9, c[0x0][0x2f4] ;  /* 0x0000bd00ff097b82 */ /* 0x000ea60000000800 */
[----:B------:R-:W-:Y:S02]  /*af10*/  IMAD R8, R5, UR5, R8 ;  /* 0x0000000505087c24 */ /* 0x000fe4000f8e0208 */
[----:B------:R-:W-:-:S02]  /*af20*/  IMAD R24, R24, UR8, RZ ;  /* 0x0000000818187c24 */ /* 0x000fc4000f8e02ff */
[----:B------:R-:W-:Y:S02]  /*af30*/  IMAD.IADD R3, R3, 0x1, R8 ;  /* 0x0000000103037824 */ /* 0x000fe400078e0208 */
[----:B------:R-:W-:Y:S02]  /*af40*/  IMAD R21, R21, UR4, RZ ;  /* 0x0000000415157c24 */ /* 0x000fe4000f8e02ff */
[----:B------:R-:W-:-:S04]  /*af50*/  IMAD.WIDE.U32 R2, R4, UR8, R2 ;  /* 0x0000000804027c25 */ /* 0x000fc8000f8e0002 */
[----:B------:R-:W-:Y:S02]  /*af60*/  IMAD R4, R4, UR9, R24 ;  /* 0x0000000904047c24 */ /* 0x000fe4000f8e0218 */
[----:B------:R-:W4:Y:S01]  /*af70*/  S2R R24, SR_TID.X ;  /* 0x0000000000187919 */ /* 0x000f220000002100 */
[----:B------:R-:W-:Y:S02]  /*af80*/  IMAD R21, R7, UR5, R21 ;  /* 0x0000000507157c24 */ /* 0x000fe4000f8e0215 */
[----:B------:R-:W-:Y:S02]  /*af90*/  IMAD.IADD R5, R3, 0x1, R4 ;  /* 0x0000000103057824 */ /* 0x000fe400078e0204 */
[----:B------:R-:W-:Y:S02]  /*afa0*/  IMAD.MOV.U32 R4, RZ, RZ, R2 ;  /* 0x000000ffff047224 */ /* 0x000fe400078e0002 */
[----:B------:R-:W-:Y:S01]  /*afb0*/  IMAD.WIDE.U32 R2, R7, UR4, RZ ;  /* 0x0000000407027c25 */ /* 0x000fe2000f8e00ff */
[----:B------:R-:W-:-:S03]  /*afc0*/  ULDC.64 UR4, c[0x0][0x308] ;  /* 0x0000c20000047ab9 */ /* 0x000fc60000000a00 */
[----:B------:R-:W-:Y:S01]  /*afd0*/  IMAD R7, R25, UR8, RZ ;  /* 0x0000000819077c24 */ /* 0x000fe2000f8e02ff */
[----:B------:R-:W-:-:S03]  /*afe0*/  IADD3 R3, R3, R21, RZ ;  /* 0x0000001503037210 */ /* 0x000fc60007ffe0ff */
[C---:B------:R-:W-:Y:S02]  /*aff0*/  IMAD R7, R6.reuse, UR9, R7 ;  /* 0x0000000906077c24 */ /* 0x040fe4000f8e0207 */
[----:B------:R-:W-:-:S04]  /*b000*/  IMAD.WIDE.U32 R2, R6, UR8, R2 ;  /* 0x0000000806027c25 */ /* 0x000fc8000f8e0002 */
[----:B------:R-:W-:Y:S02]  /*b010*/  IMAD.U32 R6, RZ, RZ, UR4 ;  /* 0x00000004ff067e24 */ /* 0x000fe4000f8e00ff */
[----:B------:R-:W-:Y:S02]  /*b020*/  IMAD.IADD R3, R3, 0x1, R7 ;  /* 0x0000000103037824 */ /* 0x000fe400078e0207 */
[----:B------:R-:W-:-:S04]  /*b030*/  IMAD.WIDE.U32 R4, R6, UR39, R4 ;  /* 0x0000002706047c25 */ /* 0x000fc8000f8e0004 */
[----:B------:R-:W-:Y:S01]  /*b040*/  IMAD.WIDE.U32 R2, R6, UR39, R2 ;  /* 0x0000002706027c25 */ /* 0x000fe2000f8e0002 */
[----:B----4-:R-:W-:-:S04]  /*b050*/  SHF.L.U32 R24, R24, 0x4, RZ ;  /* 0x0000000418187819 */ /* 0x010fc800000006ff */
[----:B------:R-:W-:-:S04]  /*b060*/  LOP3.LUT R24, R24, 0x30, RZ, 0xc0, !PT ;  /* 0x0000003018187812 */ /* 0x000fc800078ec0ff */
[----:B--2---:R-:W-:Y:S02]  /*b070*/  ISETP.GE.AND P5, PT, R24, R9, PT ;  /* 0x000000091800720c */ /* 0x004fe40003fa6270 */
[----:B------:R-:W-:-:S11]  /*b080*/  LOP3.LUT R0, R0, 0xfffffffe, RZ, 0xc0, !PT ;  /* 0xfffffffe00007812 */ /* 0x000fd600078ec0ff */
[----:B------:R-:W-:Y:S02]  /*b090*/  @P5 LOP3.LUT R0, R0, 0x1, RZ, 0xfc, !PT ;  /* 0x0000000100005812 */ /* 0x000fe400078efcff */
[----:B---3--:R-:W-:-:S13]  /*b0a0*/  R2UR UR6, R10 ;  /* 0x000000000a0672ca */ /* 0x008fda00000e0000 */
        /* <DEDUP_REMOVED lines=9> */
[----:B-1----:R-:W-:Y:S05]  /*b140*/  BRA.DIV UR4, `(.L_x_13602) ;  /* 0x0000003604987947 */ /* 0x002fea000b800000 */
[----:B------:R-:W1:Y:S04]  /*b150*/  SHFL.IDX PT, R14, R4, RZ, 0x1c1f ;  /* 0x001c1fff040e7589 */ /* 0x000e6800000e0000 */
[----:B------:R-:W2:Y:S04]  /*b160*/  SHFL.IDX PT, R2, R5, RZ, 0x1c1f ;  /* 0x001c1fff05027589 */ /* 0x000ea800000e0000 */
[----:B------:R-:W-:Y:S01]  /*b170*/  SHFL.IDX PT, R7, R7, RZ, 0x1c1f ;  /* 0x001c1fff07077589 */ /* 0x000fe200000e0000 */
[----:B-1----:R-:W-:-:S03]  /*b180*/  @P4 IADD3 R8, P2, R24, R14, RZ ;  /* 0x0000000e18084210 */ /* 0x002fc60007f5e0ff */
[----:B------:R-:W1:Y:S02]  /*b190*/  SHFL.IDX PT, R14, R4, 0x1, 0x1c1f ;  /* 0x003c1f00040e7f89 */ /* 0x000e6400000e0000 */
[----:B--2---:R-:W-:Y:S02]  /*b1a0*/  @P4 IMAD.X R3, RZ, RZ, R2, P2 ;  /* 0x000000ffff034224 */ /* 0x004fe400010e0602 */
[----:B------:R-:W-:-:S05]  /*b1b0*/  @P4 IMAD.MOV.U32 R2, RZ, RZ, R8 ;  /* 0x000000ffff024224 */ /* 0x000fca00078e0008 */
[----:B-----5:R2:W-:Y:S04]  /*b1c0*/  @P4 LDGSTS.E.BYPASS.LTC128B.128 [R18+0xd200], desc[UR40][R2.64], !P5 ;  /* 0x0d20000002124fae */ /* 0x0205e8000e901d68 */
[----:B--2---:R-:W2:Y:S01]  /*b1d0*/  SHFL.IDX PT, R2, R5, 0x1, 0x1c1f ;  /* 0x003c1f0005027f89 */ /* 0x004ea200000e0000 */
[----:B-1----:R-:W-:-:S03]  /*b1e0*/  @P3 IADD3 R8, P2, R24, R14, RZ ;  /* 0x0000000e18083210 */ /* 0x002fc60007f5e0ff */
[----:B------:R-:W1:Y:S04]  /*b1f0*/  SHFL.IDX PT, R14, R4, 0x2, 0x1c1f ;  /* 0x005c1f00040e7f89 */ /* 0x000e6800000e0000 */
[----:B------:R-:W-:Y:S01]  /*b200*/  SHFL.IDX PT, R4, R4, 0x3, 0x1c1f ;  /* 0x007c1f0004047f89 */ /* 0x000fe200000e0000 */
[----:B--2---:R-:W-:Y:S01]  /*b210*/  @P3 IMAD.X R3, RZ, RZ, R2, P2 ;  /* 0x000000ffff033224 */ /* 0x004fe200010e0602 */
[----:B------:R-:W-:-:S05]  /*b220*/  @P3 MOV R2, R8 ;  /* 0x0000000800023202 */ /* 0x000fca0000000f00 */
[----:B------:R2:W-:Y:S04]  /*b230*/  @P3 LDGSTS.E.BYPASS.LTC128B.128 [R18+0xda00], desc[UR40][R2.64], !P5 ;  /* 0x0da0000002123fae */ /* 0x0005e8000e901d68 */
[----:B--2---:R-:W2:Y:S01]  /*b240*/  SHFL.IDX PT, R2, R5, 0x2, 0x1c1f ;  /* 0x005c1f0005027f89 */ /* 0x004ea200000e0000 */
[----:B-1----:R-:W-:-:S03]  /*b250*/  @P0 IADD3 R3, P2, R24, R14, RZ ;  /* 0x0000000e18030210 */ /* 0x002fc60007f5e0ff */
[----:B------:R-:W1:Y:S04]  /*b260*/  SHFL.IDX PT, R5, R5, 0x3, 0x1c1f ;  /* 0x007c1f0005057f89 */ /* 0x000e6800000e0000 */
[----:B------:R3:W4:Y:S01]  /*b270*/  SHFL.IDX PT, R14, R6, RZ, 0x1c1f ;  /* 0x001c1fff060e7589 */ /* 0x00072200000e0000 */
[----:B--2---:R-:W-:-:S05]  /*b280*/  @P0 IMAD.X R2, RZ, RZ, R2, P2 ;  /* 0x000000ffff020224 */ /* 0x004fca00010e0602 */
[----:B------:R-:W-:-:S04]  /*b290*/  @P0 LOP3.LUT R3, R3, R2, RZ, 0x3c, !PT ;  /* 0x0000000203030212 */ /* 0x000fc800078e3cff */
[----:B------:R-:W-:-:S04]  /*b2a0*/  @P0 LOP3.LUT R2, R3, R2, RZ, 0x3c, !PT ;  /* 0x0000000203020212 */ /* 0x000fc800078e3cff */
[----:B------:R-:W-:-:S05]  /*b2b0*/  @P0 LOP3.LUT R3, R3, R2, RZ, 0x3c, !PT ;  /* 0x0000000203030212 */ /* 0x000fca00078e3cff */
[----:B------:R2:W-:Y:S01]  /*b2c0*/  @P0 LDGSTS.E.BYPASS.LTC128B.128 [R18+0xe200], desc[UR40][R2.64], !P5 ;  /* 0x0e20000002120fae */ /* 0x0005e2000e901d68 */
[----:B------:R-:W-:-:S05]  /*b2d0*/  @P1 IADD3 R8, P0, R24, R4, RZ ;  /* 0x0000000418081210 */ /* 0x000fca0007f1e0ff */
[----:B-1----:R-:W-:Y:S02]  /*b2e0*/  @P1 IMAD.X R9, RZ, RZ, R5, P0 ;  /* 0x000000ffff091224 */ /* 0x002fe400000e0605 */
[----:B--2---:R-:W-:-:S03]  /*b2f0*/  @P1 IMAD.MOV.U32 R2, RZ, RZ, R8 ;  /* 0x000000ffff021224 */ /* 0x004fc600078e0008 */
[----:B------:R-:W-:-:S05]  /*b300*/  @P1 MOV R3, R9 ;  /* 0x0000000900031202 */ /* 0x000fca0000000f00 */
[----:B----4-:R3:W-:Y:S02]  /*b310*/  @P1 LDGSTS.E.BYPASS.LTC128B.128 [R18+0xea00], desc[UR40][R2.64], !P5 ;  /* 0x0ea0000002121fae */ /* 0x0107e4000e901d68 */
.L_x_13673:
[----:B------:R-:W-:Y:S01]  /*b320*/  LOP3.LUT P0, RZ, R0, 0x10, RZ, 0xc0, !PT ;  /* 0x0000001000ff7812 */ /* 0x000fe2000780c0ff */
[----:B------:R-:W-:-:S12]  /*b330*/  BSSY B0, `(.L_x_13603) ;  /* 0x0000008000007945 */ /* 0x000fd80003800000 */
[----:B------:R-:W-:Y:S05]  /*b340*/  @!P0 BRA `(.L_x_13604) ;  /* 0x0000000000188947 */ /* 0x000fea0003800000 */
[----:B---3--:R-:W-:-:S05]  /*b350*/  IADD3 R2, P0, R24, R14, RZ ;  /* 0x0000000e18027210 */ /* 0x008fca0007f1e0ff */
[----:B------:R-:W-:-:S05]  /*b360*/  IMAD.X R3, RZ, RZ, R7, P0 ;  /* 0x000000ffff037224 */ /* 0x000fca00000e0607 */
[----:B------:R-:W-:Y:S01]  /*b370*/  @!PT LDS RZ, [RZ] ;  /* 0x00000000fffff984 */ /* 0x000fe20000000800 */
[----:B------:R-:W-:Y:S01]  /*b380*/  @!PT LDS RZ, [RZ] ;  /* 0x00000000fffff984 */ /* 0x000fe20000000800 */
[----:B------:R-:W-:Y:S01]  /*b390*/  @!PT LDS RZ, [RZ] ;  /* 0x00000000fffff984 */ /* 0x000fe20000000800 */
[----:B------:R1:W-:Y:S03]  /*b3a0*/  LDGSTS.E.BYPASS.LTC128B.128 [R18+0xf200], desc[UR40][R2.64], !P5 ;  /* 0x0f20000002127fae */ /* 0x0003e6000e901d68 */
.L_x_13604:
[----:B------:R-:W-:Y:S05]  /*b3b0*/  BSYNC B0 ;  /* 0x0000000000007941 */ /* 0x000fea0003800000 */
.L_x_13603:
[----:B------:R-:W-:Y:S01]  /*b3c0*/  NOP ;  /* 0x0000000000007918 */ /* 0x000fe20000000000 */
[----:B------:R-:W-:Y:S01]  /*b3d0*/  SYNCS.ARRIVE.TRANS64.RED.A0T1 RZ, [UR44+0x12430], RZ ;  /* 0x012430ffffff79a7 */ /* 0x000fe2000820042c */
[----:B------:R-:W-:Y:S01]  /*b3e0*/  ARRIVES.LDGSTSBAR.64.TRANSCNT [UR44+0x12430] ;  /* 0x01243000ff0079b0 */ /* 0x000fe20008000aac */
[----:B------:R-:W-:Y:S01]  /*b3f0*/  NOP ;  /* 0x0000000000007918 */ /* 0x000fe20000000000 */
[----:B------:R-:W-:-:S06]  /*b400*/  ULOP3.LUT UR4, UR42, 0x2, URZ, 0xfc, !UPT ;  /* 0x000000022a047892 */ /* 0x000fcc000f8efc3f */
[----:B-1-3--:R-:W-:-:S05]  /*b410*/  IMAD.U32 R2, RZ, RZ, UR4 ;  /* 0x00000004ff027e24 */ /* 0x00afca000f8e00ff */
[----:B------:R-:W-:-:S13]  /*b420*/  ISETP.NE.AND P0, PT, R2, 0x3, PT ;  /* 0x000000030200780c */ /* 0x000fda0003f05270 */
[----:B------:R-:W-:Y:S05]  /*b430*/  @!P0 BRA `(.L_x_13605) ;  /* 0x0000000000048947 */ /* 0x000fea0003800000 */
[----:B------:R-:W-:Y:S01]  /*b440*/  BPT.TRAP 0x1 ;  /* 0x000000040000795c */ /* 0x000fe20000300000 */
.L_x_13605:
[----:B------:R-:W-:Y:S01]  /*b450*/  SYNCS.ARRIVE.TRANS64.A1T0 RZ, [UR44+0x12430], RZ ;  /* 0x012430ffffff79a7 */ /* 0x000fe2000810002c */
[----:B------:R-:W-:Y:S05]  /*b460*/  WARPSYNC.ALL ;  /* 0x0000000000007948 */ /* 0x000fea0003800000 */
[----:B------:R-:W1:Y:S01]  /*b470*/  S2R R25, SR_CTAID.Z ;  /* 0x0000000000197919 */ /* 0x000e620000002700 */
[----:B------:R-:W-:Y:S01]  /*b480*/  UIADD3 UR5, UR44, 0xa200, URZ ;  /* 0x0000a2002c057890 */ /* 0x000fe2000fffe03f */
[----:B------:R-:W-:Y:S01]  /*b490*/  R2UR UR4, R10 ;  /* 0x000000000a0472ca */ /* 0x000fe200000e0000 */
[----:B------:R-:W-:Y:S02]  /*b4a0*/  ULDC.64 UR6, c[0x0][0x2d8] ;  /* 0x0000b60000067ab9 */ /* 0x000fe40000000a00 */
[----:B------:R-:W-:-:S02]  /*b4b0*/  ULOP3.LUT UP0, URZ, UR5, 0x1bf, URZ, 0xc0, !UPT ;  /* 0x000001bf053f7892 */ /* 0x000fc4000f80c03f */
[----:B------:R-:W-:Y:S01]  /*b4c0*/  UIMAD.WIDE.U32 UR36, UR39, UR6, URZ ;  /* 0x00000006272472a5 */ /* 0x000fe2000f8e003f */
[----:B------:R-:W-:Y:S03]  /*b4d0*/  BAR.SYNC.DEFER_BLOCKING 0x8, 0x200 ;  /* 0x0208000000007b1d */ /* 0x000fe60000010000 */
[----:B------:R-:W-:-:S04]  /*b4e0*/  PLOP3.LUT P0, PT, PT, PT, UP0, 0x80, 0x0 ;  /* 0x000000000000781c */ /* 0x000fc80003f0f008 */
[----:B------:R-:W-:-:S04]  /*b4f0*/  UIMAD UR4, UR4, UR6, URZ ;  /* 0x00000006040472a4 */ /* 0x000fc8000f8e023f */
[----:B------:R-:W-:-:S04]  /*b500*/  UIMAD UR4, UR39, UR7, UR4 ;  /* 0x00000007270472a4 */ /* 0x000fc8000f8e0204 */
[----:B------:R-:W-:Y:S01]  /*b510*/  UIADD3 UR45, UR37, UR4, URZ ;  /* 0x00000004252d7290 */ /* 0x000fe2000fffe03f */
[----:B-1----:R-:W-:Y:S01]  /*b520*/  SHF.R.S32.HI R17, RZ, 0x1f, R25 ;  /* 0x0000001fff117819 */ /* 0x002fe20000011419 */
[----:B------:R-:W-:Y:S10]  /*b530*/  @!P0 BRA `(.L_x_13606) ;  /* 0x0000000000408947 */ /* 0x000ff40003800000 */
        /* <DEDUP_REMOVED lines=15> */
[----:B01----:R-:W-:Y:S05]  /*b630*/  CALL.ABS.NOINC R2 ;  /* 0x0000000002007343 */ /* 0x003fea0003c00000 */
.L_x_13606:
[----:B------:R-:W1:Y:S01]  /*b640*/  LDC R9, c[0x0][0x448] ;  /* 0x00011200ff097b82 */ /* 0x000e620000000800 */
[----:B0-----:R-:W-:Y:S01]  /*b650*/  IMAD R26, R27, 0xc0, R26 ;  /* 0x000000c01b1a7824 */ /* 0x001fe200078e021a */
[----:B------:R-:W-:Y:S01]  /*b660*/  ULDC.64 UR4, c[0x0][0x2e0] ;  /* 0x0000b80000047ab9 */ /* 0x000fe20000000a00 */
[----:B------:R-:W-:Y:S01]  /*b670*/  IMAD.U32 R4, RZ, RZ, UR36 ;  /* 0x00000024ff047e24 */ /* 0x000fe2000f8e00ff */
[----:B------:R-:W-:Y:S01]  /*b680*/  ULDC.64 UR6, c[0x0][0x2c8] ;  /* 0x0000b20000067ab9 */ /* 0x000fe20000000a00 */
[----:B------:R-:W-:Y:S01]  /*b690*/  IMAD R17, R17, UR4, RZ ;  /* 0x0000000411117c24 */ /* 0x000fe2000f8e02ff */
[----:B------:R-:W-:Y:S01]  /*b6a0*/  MOV R0, R26 ;  /* 0x0000001a00007202 */ /* 0x000fe20000000f00 */
[----:B------:R-:W-:Y:S02]  /*b6b0*/  ULDC.64 UR8, c[0x0][0x280] ;  /* 0x0000a00000087ab9 */ /* 0x000fe40000000a00 */
[----:B------:R-:W-:Y:S01]  /*b6c0*/  IMAD R17, R25, UR5, R17 ;  /* 0x0000000519117c24 */ /* 0x000fe2000f8e0211 */
[----:B-1----:R-:W-:-:S13]  /*b6d0*/  ISETP.NE.AND P0, PT, R9, 0x1, PT ;  /* 0x000000010900780c */ /* 0x002fda0003f05270 */
[----:B------:R-:W0:Y:S08]  /*b6e0*/  @P0 LDC R3, c[0x0][0x44c] ;  /* 0x00011300ff030b82 */ /* 0x000e300000000800 */
[----:B------:R-:W1:Y:S08]  /*b6f0*/  @P0 LDC R5, c[0x0][0x450] ;  /* 0x00011400ff050b82 */ /* 0x000e700000000800 */
[----:B------:R-:W2:Y:S01]  /*b700*/  @P0 LDC R6, c[0x0][0x44c] ;  /* 0x00011300ff060b82 */ /* 0x000ea20000000800 */
[----:B0-----:R-:W-:-:S04]  /*b710*/  @P0 IMAD.HI.U32 R2, R26, R3, RZ ;  /* 0x000000031a020227 */ /* 0x001fc800078e00ff */
[----:B------:R-:W-:Y:S01]  /*b720*/  IMAD.U32 R3, RZ, RZ, UR45 ;  /* 0x0000002dff037e24 */ /* 0x000fe2000f8e00ff */
[----:B-1----:R-:W-:Y:S01]  /*b730*/  @P0 SHF.R.U32.HI R0, RZ, R5, R2 ;  /* 0x00000005ff000219 */ /* 0x002fe20000011602 */
[----:B------:R-:W-:Y:S01]  /*b740*/  IMAD.U32 R5, RZ, RZ, UR37 ;  /* 0x00000025ff057e24 */ /* 0x000fe2000f8e00ff */
[----:B------:R-:W-:Y:S02]  /*b750*/  MOV R2, R4 ;  /* 0x0000000400027202 */ /* 0x000fe40000000f00 */
[----:B------:R-:W-:-:S03]  /*b760*/  SHF.R.S32.HI R4, RZ, 0x1f, R0 ;  /* 0x0000001fff047819 */ /* 0x000fc60000011400 */
[----:B------:R-:W-:Y:S01]  /*b770*/  IMAD.WIDE.U32 R2, R25, UR4, R2 ;  /* 0x0000000419027c25 */ /* 0x000fe2000f8e0002 */
[----:B------:R-:W-:-:S03]  /*b780*/  ULDC.64 UR4, c[0x0][0x2d0] ;  /* 0x0000b40000047ab9 */ /* 0x000fc60000000a00 */
[----:B------:R-:W-:Y:S02]  /*b790*/  IMAD R5, R4, UR4, RZ ;  /* 0x0000000404057c24 */ /* 0x000fe4000f8e02ff */
[----:B------:R-:W-:Y:S02]  /*b7a0*/  IMAD.IADD R3, R3, 0x1, R17 ;  /* 0x0000000103037824 */ /* 0x000fe400078e0211 */
[C---:B------:R-:W-:Y:S02]  /*b7b0*/  IMAD R7, R0.reuse, UR5, R5 ;  /* 0x0000000500077c24 */ /* 0x040fe4000f8e0205 */
[----:B------:R-:W-:-:S04]  /*b7c0*/  IMAD.WIDE.U32 R4, R0, UR4, R2 ;  /* 0x0000000400047c25 */ /* 0x000fc8000f8e0002 */
[----:B------:R-:W-:Y:S02]  /*b7d0*/  IMAD.IADD R5, R5, 0x1, R7 ;  /* 0x0000000105057824 */ /* 0x000fe400078e0207 */
[----:B------:R-:W-:Y:S01]  /*b7e0*/  IMAD.MOV R0, RZ, RZ, -R0 ;  /* 0x000000ffff007224 */ /* 0x000fe200078e0a00 */
[----:B------:R-:W0:Y:S03]  /*b7f0*/  @P0 LDC R7, c[0x0][0x450] ;  /* 0x00011400ff070b82 */ /* 0x000e260000000800 */
[----:B------:R-:W-:Y:S01]  /*b800*/  IMAD R0, R9, R0, R26 ;  /* 0x0000000009007224 */ /* 0x000fe200078e021a */
[----:B------:R-:W-:-:S03]  /*b810*/  IADD3 R26, R26, 0x80, RZ ;  /* 0x000000801a1a7810 */ /* 0x000fc60007ffe0ff */
[----:B------:R-:W-:Y:S01]  /*b820*/  IMAD.WIDE.U32 R4, R0, UR6, R4 ;  /* 0x0000000600047c25 */ /* 0x000fe2000f8e0004 */
[----:B------:R-:W-:-:S03]  /*b830*/  SHF.R.S32.HI R8, RZ, 0x1f, R0 ;  /* 0x0000001fff087819 */ /* 0x000fc60000011400 */
[----:B--2---:R-:W-:-:S04]  /*b840*/  @P0 IMAD.HI.U32 R6, R26, R6, RZ ;  /* 0x000000061a060227 */ /* 0x004fc800078e00ff */
[----:B------:R-:W-:-:S04]  /*b850*/  IMAD R8, R8, UR6, RZ ;  /* 0x0000000608087c24 */ /* 0x000fc8000f8e02ff */
[----:B------:R-:W-:Y:S01]  /*b860*/  IMAD R8, R0, UR7, R8 ;  /* 0x0000000700087c24 */ /* 0x000fe2000f8e0208 */
[----:B------:R-:W-:-:S04]  /*b870*/  IADD3 R0, P1, R4, UR8, RZ ;  /* 0x0000000804007c10 */ /* 0x000fc8000ff3e0ff */
[----:B------:R-:W-:Y:S01]  /*b880*/  IADD3.X R4, R5, UR9, R8, P1, !PT ;  /* 0x0000000905047c10 */ /* 0x000fe20008ffe408 */
[----:B------:R-:W-:Y:S01]  /*b890*/  IMAD.MOV.U32 R5, RZ, RZ, R26 ;  /* 0x000000ffff057224 */ /* 0x000fe200078e001a */
[----:B0-----:R-:W-:-:S04]  /*b8a0*/  @P0 SHF.R.U32.HI R5, RZ, R7, R6 ;  /* 0x00000007ff050219 */ /* 0x001fc80000011606 */
[----:B------:R-:W-:Y:S01]  /*b8b0*/  SHF.R.S32.HI R6, RZ, 0x1f, R5 ;  /* 0x0000001fff067819 */ /* 0x000fe20000011405 */
[----:B------:R-:W-:-:S04]  /*b8c0*/  IMAD.WIDE.U32 R2, R5, UR4, R2 ;  /* 0x0000000405027c25 */ /* 0x000fc8000f8e0002 */
[----:B------:R-:W-:Y:S01]  /*b8d0*/  IMAD R6, R6, UR4, RZ ;  /* 0x0000000406067c24 */ /* 0x000fe2000f8e02ff */
[----:B------:R-:W-:Y:S02]  /*b8e0*/  ULDC UR4, c[0x0][0x2b8] ;  /* 0x0000ae0000047ab9 */ /* 0x000fe40000000800 */
[----:B------:R-:W-:Y:S01]  /*b8f0*/  ISETP.GE.AND P0, PT, R24, UR4, PT ;  /* 0x0000000418007c0c */ /* 0x000fe2000bf06270 */
[----:B------:R-:W-:Y:S01]  /*b900*/  IMAD R7, R5, UR5, R6 ;  /* 0x0000000505077c24 */ /* 0x000fe2000f8e0206 */
[----:B------:R-:W-:Y:S01]  /*b910*/  UMOV UR4, 0xffffffff ;  /* 0xffffffff00047882 */ /* 0x000fe20000000000 */
[----:B------:R-:W-:Y:S02]  /*b920*/  IMAD.MOV R5, RZ, RZ, -R5 ;  /* 0x000000ffff057224 */ /* 0x000fe400078e0a05 */
[----:B------:R-:W-:Y:S02]  /*b930*/  IMAD.IADD R3, R3, 0x1, R7 ;  /* 0x0000000103037824 */ /* 0x000fe400078e0207 */
[----:B------:R-:W-:-:S04]  /*b940*/  IMAD R26, R9, R5, R26 ;  /* 0x00000005091a7224 */ /* 0x000fc800078e021a */
[----:B------:R-:W-:Y:S01]  /*b950*/  IMAD.WIDE.U32 R2, R26, UR6, R2 ;  /* 0x000000061a027c25 */ /* 0x000fe2000f8e0002 */
[----:B------:R-:W-:-:S05]  /*b960*/  SHF.R.S32.HI R5, RZ, 0x1f, R26 ;  /* 0x0000001fff057819 */ /* 0x000fca000001141a */
[----:B------:R-:W-:-:S04]  /*b970*/  IMAD R5, R5, UR6, RZ ;  /* 0x0000000605057c24 */ /* 0x000fc8000f8e02ff */
[----:B------:R-:W-:Y:S01]  /*b980*/  IMAD R7, R26, UR7, R5 ;  /* 0x000000071a077c24 */ /* 0x000fe2000f8e0205 */
[----:B------:R-:W-:-:S04]  /*b990*/  IADD3 R5, P1, R2, UR8, RZ ;  /* 0x0000000802057c10 */ /* 0x000fc8000ff3e0ff */
[----:B------:R-:W-:Y:S01]  /*b9a0*/  IADD3.X R8, R3, UR9, R7, P1, !PT ;  /* 0x0000000903087c10 */ /* 0x000fe20008ffe407 */
[----:B------:R-:W-:Y:S08]  /*b9b0*/  BRA.DIV UR4, `(.L_x_13607) ;  /* 0x0000003204e47947 */ /* 0x000ff0000b800000 */
[----:B------:R-:W0:Y:S01]  /*b9c0*/  SHFL.IDX PT, R3, R0, RZ, 0x1c1f ;  /* 0x001c1fff00037589 */ /* 0x000e2200000e0000 */
[----:B------:R-:W-:Y:S01]  /*b9d0*/  ULDC UR4, c[0x0][0x288] ;  /* 0x0000a20000047ab9 */ /* 0x000fe20000000800 */
[----:B------:R-:W-:Y:S02]  /*b9e0*/  IMAD R7, R27, 0xc0, R29 ;  /* 0x000000c01b077824 */ /* 0x000fe400078e021d */
[----:B------:R-:W1:Y:S01]  /*b9f0*/  SHFL.IDX PT, R2, R4, RZ, 0x1c1f ;  /* 0x001c1fff04027589 */ /* 0x000e6200000e0000 */
[----:B------:R-:W-:Y:S02]  /*ba00*/  IMAD R6, R9, UR4, RZ ;  /* 0x0000000409067c24 */ /* 0x000fe4000f8e02ff */
[C---:B------:R-:W-:Y:S01]  /*ba10*/  IADD3 R10, R7.reuse, 0x20, RZ ;  /* 0x00000020070a7810 */ /* 0x040fe20007ffe0ff */
[----:B------:R-:W2:Y:S02]  /*ba20*/  SHFL.IDX PT, R11, R0, 0x1, 0x1c1f ;  /* 0x003c1f00000b7f89 */ /* 0x000ea400000e0000 */
[----:B------:R-:W-:-:S02]  /*ba30*/  ISETP.GE.AND P2, PT, R7, R6, PT ;  /* 0x000000060700720c */ /* 0x000fc40003f46270 */
[----:B------:R-:W3:Y:S04]  /*ba40*/  SHFL.IDX PT, R9, R4, 0x1, 0x1c1f ;  /* 0x003c1f0004097f89 */ /* 0x000ee800000e0000 */
[----:B------:R-:W4:Y:S04]  /*ba50*/  SHFL.IDX PT, R12, R0, 0x2, 0x1c1f ;  /* 0x005c1f00000c7f89 */ /* 0x000f2800000e0000 */
[----:B------:R-:W-:Y:S03]  /*ba60*/  SHFL.IDX PT, R0, R0, 0x3, 0x1c1f ;  /* 0x007c1f0000007f89 */ /* 0x000fe600000e0000 */
[----:B0-----:R-:W-:Y:S01]  /*ba70*/  @!P2 IADD3 R3, P1, R24, R3, RZ ;  /* 0x000000031803a210 */ /* 0x001fe20007f3e0ff */
[----:B------:R-:W-:Y:S04]  /*ba80*/  SHFL.IDX PT, R14, R5, RZ, 0x1c1f ;  /* 0x001c1fff050e7589 */ /* 0x000fe800000e0000 */
[----:B-1----:R-:W-:Y:S01]  /*ba90*/  @!P2 IMAD.X R2, RZ, RZ, R2, P1 ;  /* 0x000000ffff02a224 */ /* 0x002fe200008e0602 */
[----:B------:R-:W-:-:S02]  /*baa0*/  ISETP.GE.AND P1, PT, R10, R6, PT ;  /* 0x000000060a00720c */ /* 0x000fc40003f26270 */
[----:B------:R-:W0:Y:S02]  /*bab0*/  SHFL.IDX PT, R10, R4, 0x2, 0x1c1f ;  /* 0x005c1f00040a7f89 */ /* 0x000e2400000e0000 */
[-C--:B------:R-:W-:Y:S02]  /*bac0*/  @!P2 LOP3.LUT R3, R3, R2.reuse, RZ, 0x3c, !PT ;  /* 0x000000020303a212 */ /* 0x080fe400078e3cff */
[----:B------:R-:W1:Y:S02]  /*bad0*/  SHFL.IDX PT, R4, R4, 0x3, 0x1c1f ;  /* 0x007c1f0004047f89 */ /* 0x000e6400000e0000 */
[----:B------:R-:W-:-:S04]  /*bae0*/  @!P2 LOP3.LUT R2, R3, R2, RZ, 0x3c, !PT ;  /* 0x000000020302a212 */ /* 0x000fc800078e3cff */
[----:B------:R-:W-:-:S05]  /*baf0*/  @!P2 LOP3.LUT R3, R3, R2, RZ, 0x3c, !PT ;  /* 0x000000020303a212 */ /* 0x000fca00078e3cff */
[----:B------:R2:W-:Y:S02]  /*bb00*/  @!P2 LDGSTS.E.BYPASS.LTC128B.128 [R18+0xa200], desc[UR40][R2.64], !P0 ;  /* 0x0a2000000212afae */ /* 0x0005e4000c101d68 */
[----:B--2---:R-:W-:Y:S01]  /*bb10*/  @!P1 IADD3 R2, P2, R24, R11, RZ ;  /* 0x0000000b18029210 */ /* 0x004fe20007f5e0ff */
[C---:B------:R-:W-:Y:S02]  /*bb20*/  VIADD R3, R7.reuse, 0x40 ;  /* 0x0000004007037836 */ /* 0x040fe40000000000 */
[----:B------:R-:W-:Y:S02]  /*bb30*/  VIADD R11, R7, 0x80 ;  /* 0x00000080070b7836 */ /* 0x000fe40000000000 */
[----:B---3--:R-:W-:Y:S01]  /*bb40*/  @!P1 IMAD.X R9, RZ, RZ, R9, P2 ;  /* 0x000000ffff099224 */ /* 0x008fe200010e0609 */
[----:B------:R-:W-:-:S04]  /*bb50*/  ISETP.GE.AND P2, PT, R3, R6, PT ;  /* 0x000000060300720c */ /* 0x000fc80003f46270 */
[----:B------:R-:W-:Y:S01]  /*bb60*/  @!P1 MOV R3, R9 ;  /* 0x0000000900039202 */ /* 0x000fe20000000f00 */
[----:B------:R-:W-:-:S04]  /*bb70*/  VIADD R9, R7, 0x60 ;  /* 0x0000006007097836 */ /* 0x000fc80000000000 */
[----:B------:R4:W-:Y:S04]  /*bb80*/  @!P1 LDGSTS.E.BYPASS.LTC128B.128 [R18+0xaa00], desc[UR40][R2.64], !P0 ;  /* 0x0aa0000002129fae */ /* 0x0009e8000c101d68 */
[----:B----4-:R-:W-:-:S05]  /*bb90*/  @!P2 IADD3 R2, P1, R24, R12, RZ ;  /* 0x0000000c1802a210 */ /* 0x010fca0007f3e0ff */
[----:B0-----:R-:W-:Y:S01]  /*bba0*/  @!P2 IMAD.X R3, RZ, RZ, R10, P1 ;  /* 0x000000ffff03a224 */ /* 0x001fe200008e060a */
[----:B------:R-:W-:-:S04]  /*bbb0*/  ISETP.GE.AND P1, PT, R9, R6, PT ;  /* 0x000000060900720c */ /* 0x000fc80003f26270 */
[----:B------:R0:W-:Y:S09]  /*bbc0*/  @!P2 LDGSTS.E.BYPASS.LTC128B.128 [R18+0xb200], desc[UR40][R2.64], !P0 ;  /* 0x0b2000000212afae */ /* 0x0001f2000c101d68 */
[----:B------:R-:W-:Y:S01]  /*bbd0*/  @!P1 IADD3 R9, P2, R24, R0, RZ ;  /* 0x0000000018099210 */ /* 0x000fe20007f5e0ff */
[----:B0-----:R-:W0:Y:S03]  /*bbe0*/  SHFL.IDX PT, R2, R8, RZ, 0x1c1f ;  /* 0x001c1fff08027589 */ /* 0x001e2600000e0000 */
[----:B-1----:R-:W-:-:S02]  /*bbf0*/  @!P1 IADD3.X R3, RZ, R4, RZ, P2, !PT ;  /* 0x00000004ff039210 */ /* 0x002fc400017fe4ff */
[----:B------:R-:W-:Y:S01]  /*bc00*/  ISETP.GE.AND P2, PT, R11, R6, PT ;  /* 0x000000060b00720c */ /* 0x000fe20003f46270 */
[----:B------:R-:W1:-:S12]  /*bc10*/  SHFL.IDX PT, R8, R8, 0x1, 0x1c1f ;  /* 0x003c1f0008087f89 */ /* 0x000e5800000e0000 */
[----:B------:R-:W-:Y:S02]  /*bc20*/  @!P2 IADD3 R0, P3, R24, R14, RZ ;  /* 0x0000000e1800a210 */ /* 0x000fe40007f7e0ff */
[----:B------:R2:W3:Y:S03]  /*bc30*/  SHFL.IDX PT, R14, R5, 0x1, 0x1c1f ;  /* 0x003c1f00050e7f89 */ /* 0x0004e600000e0000 */
[----:B0-----:R-:W-:Y:S02]  /*bc40*/  @!P2 IMAD.X R17, RZ, RZ, R2, P3 ;  /* 0x000000ffff11a224 */ /* 0x001fe400018e0602 */
[----:B------:R-:W-:-:S05]  /*bc50*/  @!P1 IMAD.MOV.U32 R2, RZ, RZ, R9 ;  /* 0x000000ffff029224 */ /* 0x000fca00078e0009 */
[----:B------:R0:W-:Y:S02]  /*bc60*/  @!P1 LDGSTS.E.BYPASS.LTC128B.128 [R18+0xba00], desc[UR40][R2.64], !P0 ;  /* 0x0ba0000002129fae */ /* 0x0001e4000c101d68 */
[----:B0-----:R-:W-:Y:S01]  /*bc70*/  @!P2 IMAD.MOV.U32 R2, RZ, RZ, R0 ;  /* 0x000000ffff02a224 */ /* 0x001fe200078e0000 */
[----:B------:R-:W-:-:S05]  /*bc80*/  @!P2 MOV R3, R17 ;  /* 0x000000110003a202 */ /* 0x000fca0000000f00 */
[----:B-1-3--:R2:W-:Y:S02]  /*bc90*/  @!P2 LDGSTS.E.BYPASS.LTC128B.128 [R18+0xc200], desc[UR40][R2.64], !P0 ;  /* 0x0c2000000212afae */ /* 0x00a5e4000c101d68 */
.L_x_13686:
[----:B------:R-:W-:Y:S02]  /*bca0*/  VIADD R7, R7, 0xa0 ;  /* 0x000000a007077836 */ /* 0x000fe40000000000 */
[----:B--2---:R-:W-:-:S03]  /*bcb0*/  IMAD.MOV.U32 R5, RZ, RZ, 0x1 ;  /* 0x00000001ff057424 */ /* 0x004fc600078e00ff */
[----:B------:R-:W-:Y:S02]  /*bcc0*/  ISETP.GE.AND P1, PT, R7, R6, PT ;  /* 0x000000060700720c */ /* 0x000fe40003f26270 */
[----:B------:R-:W-:-:S11]  /*bcd0*/  SHF.L.U32 R5, R5, 0x1f, RZ ;  /* 0x0000001f05057819 */ /* 0x000fd600000006ff */
[----:B------:R-:W-:-:S05]  /*bce0*/  @!P1 IADD3 R2, P2, R24, R14, RZ ;  /* 0x0000000e18029210 */ /* 0x000fca0007f5e0ff */
        /* <DEDUP_REMOVED lines=12> */
.L_x_13687:
[----:B------:R-:W-:-:S04]  /*bdb0*/  UIADD3 UR4, UR48, -0x2, URZ ;  /* 0xfffffffe30047890 */ /* 0x000fc8000fffe03f */
[----:B------:R-:W-:-:S06]  /*bdc0*/  UISETP.GE.AND UP0, UPT, UR4, UR47, UPT ;  /* 0x0000002f0400728c */ /* 0x000fcc000bf06270 */
[----:B------:R-:W-:-:S13]  /*bdd0*/  PLOP3.LUT P0, PT, PT, PT, UP0, 0x80, 0x0 ;  /* 0x000000000000781c */ /* 0x000fda0003f0f008 */
[----:B------:R-:W-:Y:S05]  /*bde0*/  @!P0 BRA `(.L_x_13609) ;  /* 0x0000001400608947 */ /* 0x000fea0003800000 */
[----:B------:R-:W1:Y:S01]  /*bdf0*/  S2R R0, SR_TID.X ;  /* 0x0000000000007919 */ /* 0x000e620000002100 */
[----:B------:R-:W-:Y:S01]  /*be00*/  UIADD3 UR4, UR46, 0x1, URZ ;  /* 0x000000012e047890 */ /* 0x000fe2000fffe03f */
[----:B------:R-:W-:Y:S01]  /*be10*/  LOP3.LUT R3, RZ, UR43, RZ, 0x33, !PT ;  /* 0x0000002bff037c12 */ /* 0x000fe2000f8e33ff */
[----:B------:R-:W-:Y:S02]  /*be20*/  IMAD.MOV.U32 R24, RZ, RZ, 0x1 ;  /* 0x00000001ff187424 */ /* 0x000fe400078e00ff */
[----:B------:R-:W-:Y:S01]  /*be30*/  UIMAD UR4, UR4, UR38, URZ ;  /* 0x00000026040472a4 */ /* 0x000fe2000f8e023f */
[----:B------:R-:W-:Y:S01]  /*be40*/  IMAD.MOV.U32 R21, RZ, RZ, RZ ;  /* 0x000000ffff157224 */ /* 0x000fe200078e00ff */
[----:B-1----:R-:W-:-:S04]  /*be50*/  SHF.L.U32 R0, R0, 0x5, RZ ;  /* 0x0000000500007819 */ /* 0x002fc800000006ff */
[----:B------:R-:W-:-:S04]  /*be60*/  LOP3.LUT R0, R0, 0x60, RZ, 0xc0, !PT ;  /* 0x0000006000007812 */ /* 0x000fc800078ec0ff */
[----:B------:R-:W-:Y:S02]  /*be70*/  IADD3 R16, R0, R16, R29 ;  /* 0x0000001000107210 */ /* 0x000fe40007ffe01d */
[----:B------:R-:W-:-:S03]  /*be80*/  LOP3.LUT R0, RZ, UR4, RZ, 0x33, !PT ;  /* 0x00000004ff007c12 */ /* 0x000fc6000f8e33ff */
[----:B------:R-:W-:Y:S01]  /*be90*/  VIADD R16, R16, 0xfffffe20 ;  /* 0xfffffe2010107836 */ /* 0x000fe20000000000 */
[----:B------:R-:W-:-:S04]  /*bea0*/  VIMNMX R3, R0, R3, !PT ;  /* 0x0000000300037248 */ /* 0x000fc80007fe0100 */
[C---:B------:R-:W-:Y:S01]  /*beb0*/  IADD3 R2, -R3.reuse, -0x2, RZ ;  /* 0xfffffffe03027810 */ /* 0x040fe20007ffe1ff */
[----:B------:R-:W-:-:S04]  /*bec0*/  IMAD R0, R3, -0xa0, R16 ;  /* 0xffffff6003007824 */ /* 0x000fc800078e0210 */
[----:B------:R1:W-:Y:S03]  /*bed0*/  STL [R1+0xc], R2 ;  /* 0x00000c0201007387 */ /* 0x0003e60000100800 */
.L_x_13624:
[----:B--2---:R-:W2:Y:S01]  /*bee0*/  LDL R12, [R1+0x10] ;  /* 0x00001000010c7983 */ /* 0x004ea20000100800 */
[----:B-1----:R-:W1:Y:S03]  /*bef0*/  LDC R2, c[0x0][0x430] ;  /* 0x00010c00ff027b82 */ /* 0x002e660000000800 */
[----:B------:R-:W3:Y:S04]  /*bf00*/  LDL R8, [R1+0x1c] ;  /* 0x00001c0001087983 */ /* 0x000ee80000100800 */
[----:B------:R-:W4:Y:S01]  /*bf10*/  LDL R6, [R1+0x8] ;  /* 0x0000080001067983 */ /* 0x000f220000100800 */
[----:B------:R-:W-:Y:S01]  /*bf20*/  VIADD R10, R0, 0x80 ;  /* 0x00000080000a7836 */ /* 0x000fe20000000000 */
[----:B------:R-:W-:Y:S01]  /*bf30*/  MOV R11, R0 ;  /* 0x00000000000b7202 */ /* 0x000fe20000000f00 */
[----:B------:R-:W-:Y:S01]  /*bf40*/  ULDC.64 UR4, c[0x0][0x428] ;  /* 0x00010a0000047ab9 */ /* 0x000fe20000000a00 */
[----:B------:R-:W4:Y:S01]  /*bf50*/  LDL.LU R13, [R1+0xc] ;  /* 0x00000c00010d7983 */ /* 0x000f220000300800 */
[----:B-1----:R-:W-:-:S13]  /*bf60*/  ISETP.NE.AND P0, PT, R2, 0x1, PT ;  /* 0x000000010200780c */ /* 0x002fda0003f05270 */
[----:B------:R-:W1:Y:S08]  /*bf70*/  @P0 LDC R3, c[0x0][0x434] ;  /* 0x00010d00ff030b82 */ /* 0x000e700000000800 */
[----:B0-----:R-:W0:Y:S08]  /*bf80*/  @P0 LDC R5, c[0x0][0x438] ;  /* 0x00010e00ff050b82 */ /* 0x001e300000000800 */
[----:B------:R-:W0:Y:S08]  /*bf90*/  @P0 LDC R7, c[0x0][0x434] ;  /* 0x00010d00ff070b82 */ /* 0x000e300000000800 */
[----:B------:R-:W0:Y:S01]  /*bfa0*/  @P0 LDC R9, c[0x0][0x438] ;  /* 0x00010e00ff090b82 */ /* 0x000e220000000800 */
[----:B-1----:R-:W-:-:S05]  /*bfb0*/  @P0 IMAD.HI.U32 R2, R0, R3, RZ ;  /* 0x0000000300020227 */ /* 0x002fca00078e00ff */
[----:B0-----:R-:W-:Y:S01]  /*bfc0*/  @P0 SHF.R.U32.HI R11, RZ, R5, R2 ;  /* 0x00000005ff0b0219 */ /* 0x001fe20000011602 */
[----:B------:R-:W-:-:S03]  /*bfd0*/  @P0 IMAD.HI.U32 R2, R10, R7, RZ ;  /* 0x000000070a020227 */ /* 0x000fc600078e00ff */
[--C-:B------:R-:W-:Y:S01]  /*bfe0*/  SHF.R.S32.HI R5, RZ, 0x1f, R11.reuse ;  /* 0x0000001fff057819 */ /* 0x100fe2000001140b */
[----:B------:R-:W-:Y:S01]  /*bff0*/  IMAD.MOV.U32 R4, RZ, RZ, R11 ;  /* 0x000000ffff047224 */ /* 0x000fe200078e000b */
[----:B------:R-:W-:Y:S02]  /*c000*/  @P0 SHF.R.U32.HI R10, RZ, R9, R2 ;  /* 0x00000009ff0a0219 */ /* 0x000fe40000011602 */
[----:B--2---:R-:W-:Y:S01]  /*c010*/  ISETP.GT.U32.AND P1, PT, R12, 0x9f, PT ;  /* 0x0000009f0c00780c */ /* 0x004fe20003f24070 */
[----:B---3--:R-:W-:-:S04]  /*c020*/  IMAD R8, R8, UR4, RZ ;  /* 0x0000000408087c24 */ /* 0x008fc8000f8e02ff */
[C---:B----4-:R-:W-:Y:S02]  /*c030*/  IMAD R8, R6.reuse, UR5, R8 ;  /* 0x0000000506087c24 */ /* 0x050fe4000f8e0208 */
[----:B------:R-:W-:-:S06]  /*c040*/  IMAD.WIDE.U32 R4, R6, UR4, R4 ;  /* 0x0000000406047c25 */ /* 0x000fcc000f8e0004 */
[--C-:B------:R-:W-:Y:S01]  /*c050*/  @!P1 SHF.R.S32.HI R3, RZ, 0x1f, R10.reuse ;  /* 0x0000001fff039819 */ /* 0x100fe2000001140a */
[----:B------:R-:W-:Y:S01]  /*c060*/  @!P1 IMAD.MOV.U32 R2, RZ, RZ, R10 ;  /* 0x000000ffff029224 */ /* 0x000fe200078e000a */
[----:B------:R-:W-:-:S03]  /*c070*/  IADD3 R5, R8, R5, RZ ;  /* 0x0000000508057210 */ /* 0x000fc60007ffe0ff */
[----:B------:R-:W-:Y:S01]  /*c080*/  @!P1 IMAD.WIDE.U32 R2, R6, UR4, R2 ;  /* 0x0000000406029c25 */ /* 0x000fe2000f8e0002 */
[----:B------:R-:W-:Y:S02]  /*c090*/  ULDC.64 UR4, c[0x0][0x418] ;  /* 0x0001060000047ab9 */ /* 0x000fe40000000a00 */
[----:B------:R-:W-:-:S04]  /*c0a0*/  LEA R6, P0, R4, UR4, 0x2 ;  /* 0x0000000404067c11 */ /* 0x000fc8000f8010ff */
[----:B------:R-:W-:-:S05]  /*c0b0*/  LEA.HI.X R7, R4, UR5, R5, 0x2, P0 ;  /* 0x0000000504077c11 */ /* 0x000fca00080f1405 */
[----:B------:R-:W2:Y:S01]  /*c0c0*/  LDG.E R9, desc[UR40][R6.64] ;  /* 0x0000002806097981 */ /* 0x000ea2000c1e1900 */
[----:B------:R-:W-:Y:S01]  /*c0d0*/  @!P1 IMAD.IADD R3, R8, 0x1, R3 ;  /* 0x0000000108039824 */ /* 0x000fe200078e0203 */
[----:B------:R-:W-:Y:S01]  /*c0e0*/  @!P1 LEA R4, P0, R2, UR4, 0x2 ;  /* 0x0000000402049c11 */ /* 0x000fe2000f8010ff */
[----:B------:R-:W-:-:S03]  /*c0f0*/  IMAD.MOV.U32 R8, RZ, RZ, RZ ;  /* 0x000000ffff087224 */ /* 0x000fc600078e00ff */
[----:B------:R-:W-:Y:S01]  /*c100*/  @!P1 LEA.HI.X R5, R2, UR5, R3, 0x2, P0 ;  /* 0x0000000502059c11 */ /* 0x000fe200080f1403 */
[----:B------:R-:W-:-:S04]  /*c110*/  VIADD R2, R21, 0x1 ;  /* 0x0000000115027836 */ /* 0x000fc80000000000 */
[----:B-----5:R0:W5:Y:S01]  /*c120*/  @!P1 LDG.E R8, desc[UR40][R4.64] ;  /* 0x0000002804089981 */ /* 0x020162000c1e1900 */
[----:B------:R-:W-:Y:S01]  /*c130*/  ISETP.NE.AND P1, PT, R2, 0x2, PT ;  /* 0x000000020200780c */ /* 0x000fe20003f25270 */
[----:B------:R-:W-:-:S03]  /*c140*/  ULOP3.LUT UR6, UR42, 0x2, URZ, 0xfc, !UPT ;  /* 0x000000022a067892 */ /* 0x000fc6000f8efc3f */
[----:B------:R-:W-:Y:S02]  /*c150*/  SEL R3, RZ, 0x1, P1 ;  /* 0x00000001ff037807 */ /* 0x000fe40000800000 */
[----:B------:R-:W-:Y:S02]  /*c160*/  IADD3 R13, R13, -0x1, RZ ;  /* 0xffffffff0d0d7810 */ /* 0x000fe40007ffe0ff */
[----:B------:R-:W-:Y:S01]  /*c170*/  LOP3.LUT R3, R24, R3, RZ, 0x3c, !PT ;  /* 0x0000000318037212 */ /* 0x000fe200078e3cff */
[----:B------:R-:W-:Y:S02]  /*c180*/  IMAD.U32 R12, RZ, RZ, UR6 ;  /* 0x00000006ff0c7e24 */ /* 0x000fe4000f8e00ff */
[----:B------:R1:W-:Y:S04]  /*c190*/  STL [R1+0xc], R13 ;  /* 0x00000c0d01007387 */ /* 0x0003e80000100800 */
[----:B------:R1:W-:Y:S01]  /*c1a0*/  STL [R1+0x4], R3 ;  /* 0x0000040301007387 */ /* 0x0003e20000100800 */
[----:B------:R-:W-:-:S02]  /*c1b0*/  ISETP.NE.AND P2, PT, R12, 0x3, PT ;  /* 0x000000030c00780c */ /* 0x000fc40003f45270 */
[----:B------:R-:W-:Y:S02]  /*c1c0*/  ISETP.GT.AND P0, PT, R13, UR47, PT ;  /* 0x0000002f0d007c0c */ /* 0x000fe4000bf04270 */
[----:B0-----:R-:W-:Y:S02]  /*c1d0*/  SEL R4, R2, RZ, P1 ;  /* 0x000000ff02047207 */ /* 0x001fe40000800000 */
[----:B--2---:R-:W-:-:S07]  /*c1e0*/  SHF.R.S32.HI R28, RZ, 0x1f, R9 ;  /* 0x0000001fff1c7819 */ /* 0x004fce0000011409 */
[----:B-1----:R-:W-:Y:S05]  /*c1f0*/  @!P2 BRA `(.L_x_13610) ;  /* 0x000000000004a947 */ /* 0x002fea0003800000 */
[----:B------:R-:W-:Y:S01]  /*c200*/  BPT.TRAP 0x1 ;  /* 0x000000040000795c */ /* 0x000fe20000300000 */
.L_x_13610:
[----:B------:R-:W-:Y:S02]  /*c210*/  LEA R5, R4, UR44, 0x3 ;  /* 0x0000002c04057c11 */ /* 0x000fe4000f8e18ff */
[----:B------:R-:W-:-:S04]  /*c220*/  SHF.L.U32 R29, R3, 0x1f, RZ ;  /* 0x0000001f031d7819 */ /* 0x000fc800000006ff */
[----:B------:R-:W0:Y:S02]  /*c230*/  SYNCS.PHASECHK.TRANS64.TRYWAIT P1, [R5+URZ+0x12480], R29 ;  /* 0x0124801d050075a7 */ /* 0x000e24000802017f */
[----:B0-----:R-:W-:Y:S05]  /*c240*/  @!P1 BRA `(.L_x_13611) ;  /* 0x0000003000a89947 */ /* 0x001fea0003800000 */
.L_x_13688:
[----:B------:R-:W2:Y:S01]  /*c250*/  LDL R12, [R1+0x14] ;  /* 0x00001400010c7983 */ /* 0x000ea20000100800 */
[----:B------:R-:W-:Y:S01]  /*c260*/  ULDC UR4, c[0x0][0x430] ;  /* 0x00010c0000047ab9 */ /* 0x000fe20000000800 */
[----:B------:R-:W-:Y:S01]  /*c270*/  ULDC.64 UR6, c[0x0][0x328] ;  /* 0x0000ca0000067ab9 */ /* 0x000fe20000000a00 */
[----:B------:R-:W-:Y:S01]  /*c280*/  UIADD3 UR4, -UR4, URZ, URZ ;  /* 0x0000003f04047290 */ /* 0x000fe2000fffe13f */
[----:B------:R-:W1:Y:S01]  /*c290*/  S2R R14, SR_TID.X ;  /* 0x00000000000e7919 */ /* 0x000e620000002100 */
[----:B------:R-:W-:Y:S01]  /*c2a0*/  ULDC.64 UR8, c[0x0][0x338] ;  /* 0x0000ce0000087ab9 */ /* 0x000fe20000000a00 */
[----:B-----5:R-:W-:Y:S01]  /*c2b0*/  SHF.R.S32.HI R27, RZ, 0x1f, R8 ;  /* 0x0000001fff1b7819 */ /* 0x020fe20000011408 */
[----:B------:R-:W3:Y:S02]  /*c2c0*/  LDC R15, c[0x0][0x2f4] ;  /* 0x0000bd00ff0f7b82 */ /* 0x000ee40000000800 */
[--C-:B------:R-:W-:Y:S02]  /*c2d0*/  IMAD R16, R11, UR4, R0.reuse ;  /* 0x000000040b107c24 */ /* 0x100fe4000f8e0200 */
[----:B------:R-:W-:Y:S01]  /*c2e0*/  IMAD R10, R10, UR4, R0 ;  /* 0x000000040a0a7c24 */ /* 0x000fe2000f8e0200 */
[----:B------:R-:W-:Y:S01]  /*c2f0*/  ULDC.64 UR4, c[0x0][0x330] ;  /* 0x0000cc0000047ab9 */ /* 0x000fe20000000a00 */
[----:B------:R-:W-:Y:S01]  /*c300*/  IMAD.WIDE.U32 R2, R16, UR6, RZ ;  /* 0x0000000610027c25 */ /* 0x000fe2000f8e00ff */
[----:B------:R-:W-:-:S02]  /*c310*/  SHF.R.S32.HI R25, RZ, 0x1f, R16 ;  /* 0x0000001fff197819 */ /* 0x000fc40000011410 */
[----:B------:R-:W-:-:S03]  /*c320*/  IADD3 R10, R10, 0x80, RZ ;  /* 0x000000800a0a7810 */ /* 0x000fc60007ffe0ff */
[----:B------:R-:W-:Y:S01]  /*c330*/  IMAD R6, R25, UR6, RZ ;  /* 0x0000000619067c24 */ /* 0x000fe2000f8e02ff */
[----:B------:R-:W-:-:S03]  /*c340*/  SHF.R.S32.HI R26, RZ, 0x1f, R10 ;  /* 0x0000001fff1a7819 */ /* 0x000fc6000001140a */
[----:B------:R-:W-:Y:S02]  /*c350*/  IMAD R6, R16, UR7, R6 ;  /* 0x0000000710067c24 */ /* 0x000fe4000f8e0206 */
[----:B------:R-:W-:Y:S02]  /*c360*/  IMAD R11, R26, UR6, RZ ;  /* 0x000000061a0b7c24 */ /* 0x000fe4000f8e02ff */
[----:B------:R-:W-:Y:S02]  /*c370*/  IMAD.IADD R3, R3, 0x1, R6 ;  /* 0x0000000103037824 */ /* 0x000fe400078e0206 */
[----:B------:R-:W-:Y:S02]  /*c380*/  IMAD R6, R28, UR8, RZ ;  /* 0x000000081c067c24 */ /* 0x000fe4000f8e02ff */
[----:B------:R-:W-:-:S04]  /*c390*/  IMAD.WIDE.U32 R2, R9, UR8, R2 ;  /* 0x0000000809027c25 */ /* 0x000fc8000f8e0002 */
[----:B------:R-:W-:Y:S02]  /*c3a0*/  IMAD R6, R9, UR9, R6 ;  /* 0x0000000909067c24 */ /* 0x000fe4000f8e0206 */
[C---:B------:R-:W-:Y:S02]  /*c3b0*/  IMAD R11, R10.reuse, UR7, R11 ;  /* 0x000000070a0b7c24 */ /* 0x040fe4000f8e020b */
[----:B------:R-:W-:Y:S02]  /*c3c0*/  IMAD.IADD R7, R3, 0x1, R6 ;  /* 0x0000000103077824 */ /* 0x000fe400078e0206 */
[----:B------:R-:W-:Y:S02]  /*c3d0*/  IMAD.MOV.U32 R6, RZ, RZ, R2 ;  /* 0x000000ffff067224 */ /* 0x000fe400078e0002 */
[----:B------:R-:W-:-:S04]  /*c3e0*/  IMAD.WIDE.U32 R2, R10, UR6, RZ ;  /* 0x000000060a027c25 */ /* 0x000fc8000f8e00ff */
[----:B------:R-:W-:Y:S02]  /*c3f0*/  IMAD.IADD R3, R3, 0x1, R11 ;  /* 0x0000000103037824 */ /* 0x000fe400078e020b */
[----:B------:R-:W-:Y:S02]  /*c400*/  IMAD R11, R27, UR8, RZ ;  /* 0x000000081b0b7c24 */ /* 0x000fe4000f8e02ff */
[----:B------:R-:W-:-:S04]  /*c410*/  IMAD.WIDE.U32 R2, R8, UR8, R2 ;  /* 0x0000000808027c25 */ /* 0x000fc8000f8e0002 */
[----:B------:R-:W-:Y:S02]  /*c420*/  IMAD R11, R8, UR9, R11 ;  /* 0x00000009080b7c24 */ /* 0x000fe4000f8e020b */
[----:B-1----:R-:W-:Y:S02]  /*c430*/  IMAD.SHL.U32 R14, R14, 0x10, RZ ;  /* 0x000000100e0e7824 */ /* 0x002fe400078e00ff */
[----:B------:R-:W-:Y:S01]  /*c440*/  IMAD.IADD R3, R3, 0x1, R11 ;  /* 0x0000000103037824 */ /* 0x000fe200078e020b */
[----:B------:R-:W-:Y:S02]  /*c450*/  MOV R11, UR4 ;  /* 0x00000004000b7c02 */ /* 0x000fe40008000f00 */
[----:B------:R-:W-:-:S03]  /*c460*/  LOP3.LUT R14, R14, 0x30, RZ, 0xc0, !PT ;  /* 0x000000300e0e7812 */ /* 0x000fc600078ec0ff */
[C---:B------:R-:W-:Y:S01]  /*c470*/  IMAD.WIDE.U32 R2, R11.reuse, UR39, R2 ;  /* 0x000000270b027c25 */ /* 0x040fe2000f8e0002 */
[----:B---3--:R-:W-:Y:S02]  /*c480*/  ISETP.GE.AND P2, PT, R14, R15, PT ;  /* 0x0000000f0e00720c */ /* 0x008fe40003f46270 */
        /* <DEDUP_REMOVED lines=12> */
[----:B------:R-:W2:Y:S01]  /*c550*/  LDL R12, [R1] ;  /* 0x00000000010c7983 */ /* 0x000ea20000100800 */
[----:B------:R-:W1:Y:S03]  /*c560*/  S2R R11, SR_TID.X ;  /* 0x00000000000b7919 */ /* 0x000e660000002100 */
[----:B------:R-:W3:Y:S04]  /*c570*/  SHFL.IDX PT, R2, R7, RZ, 0x1c1f ;  /* 0x001c1fff07027589 */ /* 0x000ee800000e0000 */
[----:B------:R-:W4:Y:S04]  /*c580*/  SHFL.IDX PT, R3, R17, RZ, 0x1c1f ;  /* 0x001c1fff11037589 */ /* 0x000f2800000e0000 */
[----:B------:R-:W-:Y:S01]  /*c590*/  SHFL.IDX PT, R18, R18, RZ, 0x1c1f ;  /* 0x001c1fff12127589 */ /* 0x000fe200000e0000 */
[----:B-1----:R-:W-:-:S05]  /*c5a0*/  IMAD.SHL.U32 R11, R11, 0x10, RZ ;  /* 0x000000100b0b7824 */ /* 0x002fca00078e00ff */
[----:B------:R-:W-:-:S04]  /*c5b0*/  LOP3.LUT R11, R11, 0x30, RZ, 0xc0, !PT ;  /* 0x000000300b0b7812 */ /* 0x000fc800078ec0ff */
[----:B---3--:R-:W-:-:S04]  /*c5c0*/  IADD3 R2, P1, R11, R2, RZ ;  /* 0x000000020b027210 */ /* 0x008fc80007f3e0ff */
[----:B----4-:R-:W-:Y:S01]  /*c5d0*/  IADD3.X R3, RZ, R3, RZ, P1, !PT ;  /* 0x00000003ff037210 */ /* 0x010fe20000ffe4ff */
[----:B--2---:R-:W-:-:S05]  /*c5e0*/  IMAD R6, R4, 0x2800, R12 ;  /* 0x0000280004067824 */ /* 0x004fca00078e020c */
[----:B------:R1:W-:Y:S04]  /*c5f0*/  LDGSTS.E.BYPASS.LTC128B.128 [R6+0x5200], desc[UR40][R2.64], !P2 ;  /* 0x0520000002067fae */ /* 0x0003e8000d101d68 */
[----:B-1----:R-:W1:Y:S04]  /*c600*/  SHFL.IDX PT, R2, R7, 0x1, 0x1c1f ;  /* 0x003c1f0007027f89 */ /* 0x002e6800000e0000 */
[----:B------:R-:W2:Y:S01]  /*c610*/  SHFL.IDX PT, R3, R17, 0x1, 0x1c1f ;  /* 0x003c1f0011037f89 */ /* 0x000ea200000e0000 */
[----:B-1----:R-:W-:-:S05]  /*c620*/  IADD3 R2, P1, R11, R2, RZ ;  /* 0x000000020b027210 */ /* 0x002fca0007f3e0ff */
[----:B--2---:R-:W-:-:S05]  /*c630*/  IMAD.X R3, RZ, RZ, R3, P1 ;  /* 0x000000ffff037224 */ /* 0x004fca00008e0603 */
[----:B------:R1:W-:Y:S04]  /*c640*/  LDGSTS.E.BYPASS.LTC128B.128 [R6+0x5a00], desc[UR40][R2.64], !P2 ;  /* 0x05a0000002067fae */ /* 0x0003e8000d101d68 */
[----:B-1----:R-:W1:Y:S04]  /*c650*/  SHFL.IDX PT, R2, R7, 0x2, 0x1c1f ;  /* 0x005c1f0007027f89 */ /* 0x002e6800000e0000 */
[----:B------:R-:W2:Y:S04]  /*c660*/  SHFL.IDX PT, R3, R17, 0x2, 0x1c1f ;  /* 0x005c1f0011037f89 */ /* 0x000ea800000e0000 */
[----:B------:R-:W-:Y:S01]  /*c670*/  SHFL.IDX PT, R17, R17, 0x3, 0x1c1f ;  /* 0x007c1f0011117f89 */ /* 0x000fe200000e0000 */
[----:B-1----:R-:W-:-:S05]  /*c680*/  IADD3 R2, P1, R11, R2, RZ ;  /* 0x000000020b027210 */ /* 0x002fca0007f3e0ff */
[----:B--2---:R-:W-:-:S05]  /*c690*/  IMAD.X R3, RZ, RZ, R3, P1 ;  /* 0x000000ffff037224 */ /* 0x004fca00008e0603 */
[----:B------:R1:W-:Y:S04]  /*c6a0*/  LDGSTS.E.BYPASS.LTC128B.128 [R6+0x6200], desc[UR40][R2.64], !P2 ;  /* 0x0620000002067fae */ /* 0x0003e8000d101d68 */
[----:B-1----:R-:W1:Y:S02]  /*c6b0*/  SHFL.IDX PT, R2, R7, 0x3, 0x1c1f ;  /* 0x007c1f0007027f89 */ /* 0x002e6400000e0000 */
[----:B-1----:R-:W-:-:S05]  /*c6c0*/  IADD3 R2, P1, R11, R2, RZ ;  /* 0x000000020b027210 */ /* 0x002fca0007f3e0ff */
[----:B------:R-:W-:-:S05]  /*c6d0*/  IMAD.X R3, RZ, RZ, R17, P1 ;  /* 0x000000ffff037224 */ /* 0x000fca00008e0611 */
[----:B------:R1:W-:Y:S04]  /*c6e0*/  LDGSTS.E.BYPASS.LTC128B.128 [R6+0x6a00], desc[UR40][R2.64], !P2 ;  /* 0x06a0000002067fae */ /* 0x0003e8000d101d68 */
[----:B-1----:R1:W2:Y:S02]  /*c6f0*/  SHFL.IDX PT, R2, R20, RZ, 0x1c1f ;  /* 0x001c1fff14027589 */ /* 0x0022a400000e0000 */
.L_x_13700:
[----:B------:R-:W3:Y:S01]  /*c700*/  S2R R3, SR_TID.X ;  /* 0x0000000000037919 */ /* 0x000ee20000002100 */
[----:B------:R-:W-:Y:S02]  /*c710*/  R2UR UR4, R5 ;  /* 0x00000000050472ca */ /* 0x000fe400000e0000 */
[----:B---3--:R-:W-:-:S04]  /*c720*/  SHF.L.U32 R3, R3, 0x4, RZ ;  /* 0x0000000403037819 */ /* 0x008fc800000006ff */
[----:B------:R-:W-:-:S04]  /*c730*/  LOP3.LUT R3, R3, 0x30, RZ, 0xc0, !PT ;  /* 0x0000003003037812 */ /* 0x000fc800078ec0ff */
[----:B--2---:R-:W-:-:S05]  /*c740*/  IADD3 R2, P1, R3, R2, RZ ;  /* 0x0000000203027210 */ /* 0x004fca0007f3e0ff */
        /* <DEDUP_REMOVED lines=14> */
.L_x_13613:
[----:B------:R2:W-:Y:S01]  /*c830*/  SYNCS.ARRIVE.TRANS64.A1T0 RZ, [R5+URZ+0x12470], RZ ;  /* 0x012470ff05ff79a7 */ /* 0x0005e2000810003f */
[----:B------:R-:W-:Y:S05]  /*c840*/  @!P2 BRA `(.L_x_13614) ;  /* 0x000000000004a947 */ /* 0x000fea0003800000 */
[----:B------:R-:W-:Y:S01]  /*c850*/  BPT.TRAP 0x1 ;  /* 0x000000040000795c */ /* 0x000fe20000300000 */
.L_x_13614:
[----:B------:R-:W3:Y:S02]  /*c860*/  SYNCS.PHASECHK.TRANS64.TRYWAIT P1, [R5+URZ+0x12440], R29 ;  /* 0x0124401d050075a7 */ /* 0x000ee4000802017f */
[----:B---3--:R-:W-:Y:S05]  /*c870*/  @!P1 BRA `(.L_x_13615) ;  /* 0x0000003000d09947 */ /* 0x008fea0003800000 */
.L_x_13701:
[----:B------:R-:W4:Y:S01]  /*c880*/  LDL R11, [R1+0x14] ;  /* 0x00001400010b7983 */ /* 0x000f220000100800 */
[----:B------:R-:W-:Y:S01]  /*c890*/  ULDC.64 UR4, c[0x0][0x300] ;  /* 0x0000c00000047ab9 */ /* 0x000fe20000000a00 */
[----:B------:R-:W-:Y:S01]  /*c8a0*/  ULDC.64 UR6, c[0x0][0x310] ;  /* 0x0000c40000067ab9 */ /* 0x000fe20000000a00 */
[----:B------:R-:W-:Y:S01]  /*c8b0*/  IMAD R6, R25, UR4, RZ ;  /* 0x0000000419067c24 */ /* 0x000fe2000f8e02ff */
[----:B------:R-:W5:Y:S01]  /*c8c0*/  S2R R17, SR_TID.X ;  /* 0x0000000000117919 */ /* 0x000f620000002100 */
        /* <DEDUP_REMOVED lines=16> */
[----:B------:R-:W-:Y:S01]  /*c9d0*/  MOV R8, UR4 ;  /* 0x0000000400087c02 */ /* 0x000fe20008000f00 */
[----:B-----5:R-:W-:Y:S02]  /*c9e0*/  IMAD.SHL.U32 R17, R17, 0x10, RZ ;  /* 0x0000001011117824 */ /* 0x020fe400078e00ff */
[----:B------:R-:W-:Y:S02]  /*c9f0*/  IMAD.IADD R3, R3, 0x1, R27 ;  /* 0x0000000103037824 */ /* 0x000fe400078e021b */
[----:B------:R-:W-:Y:S01]  /*ca00*/  IMAD.WIDE.U32 R6, R8, UR39, R6 ;  /* 0x0000002708067c25 */ /* 0x000fe2000f8e0006 */
[----:B------:R-:W-:-:S03]  /*ca10*/  LOP3.LUT R17, R17, 0x30, RZ, 0xc0, !PT ;  /* 0x0000003011117812 */ /* 0x000fc600078ec0ff */
[----:B------:R-:W-:Y:S01]  /*ca20*/  IMAD.WIDE.U32 R2, R8, UR39, R2 ;  /* 0x0000002708027c25 */ /* 0x000fe2000f8e0002 */
[----:B----4-:R-:W-:Y:S02]  /*ca30*/  R2UR UR6, R11 ;  /* 0x000000000b0672ca */ /* 0x010fe400000e0000 */
[----:B------:R-:W4:Y:S11]  /*ca40*/  LDC R11, c[0x0][0x2f4] ;  /* 0x0000bd00ff0b7b82 */ /* 0x000f360000000800 */
[----:B------:R-:W-:-:S03]  /*ca50*/  UIMAD UR4, UR6, UR4, URZ ;  /* 0x00000004060472a4 */ /* 0x000fc6000f8e023f */
[----:B------:R-:W-:Y:S01]  /*ca60*/  ULDC.64 UR6, c[0x0][0x2e8] ;  /* 0x0000ba0000067ab9 */ /* 0x000fe20000000a00 */
[----:B------:R-:W-:Y:S01]  /*ca70*/  UIMAD UR4, UR39, UR5, UR4 ;  /* 0x00000005270472a4 */ /* 0x000fe2000f8e0204 */
[----:B------:R-:W-:Y:S01]  /*ca80*/  IMAD.U32 R8, RZ, RZ, UR7 ;  /* 0x00000007ff087e24 */ /* 0x000fe2000f8e00ff */
[----:B------:R-:W-:-:S04]  /*ca90*/  IADD3 R9, P1, R6, UR6, RZ ;  /* 0x0000000606097c10 */ /* 0x000fc8000ff3e0ff */
[----:B------:R-:W-:Y:S02]  /*caa0*/  IADD3.X R10, R8, UR4, R7, P1, !PT ;  /* 0x00000004080a7c10 */ /* 0x000fe40008ffe407 */
[----:B------:R-:W-:Y:S02]  /*cab0*/  IADD3 R6, P1, R2, UR6, RZ ;  /* 0x0000000602067c10 */ /* 0x000fe4000ff3e0ff */
[----:B----4-:R-:W-:Y:S02]  /*cac0*/  ISETP.GE.AND P2, PT, R17, R11, PT ;  /* 0x0000000b1100720c */ /* 0x010fe40003f46270 */
[----:B------:R-:W-:Y:S01]  /*cad0*/  IADD3.X R8, R8, UR4, R3, P1, !PT ;  /* 0x0000000408087c10 */ /* 0x000fe20008ffe403 */
[----:B------:R-:W-:-:S03]  /*cae0*/  UMOV UR4, 0xffffffff ;  /* 0xffffffff00047882 */ /* 0x000fc60000000000 */
[----:B------:R-:W-:Y:S07]  /*caf0*/  BRA.DIV UR4, `(.L_x_13616) ;  /* 0x0000003204447947 */ /* 0x000fee000b800000 */
[----:B------:R-:W4:Y:S04]  /*cb00*/  LDL R11, [R1+0x18] ;  /* 0x00001800010b7983 */ /* 0x000f280000100800 */
[----:B------:R-:W5:Y:S04]  /*cb10*/  SHFL.IDX PT, R14, R9, RZ, 0x1c1f ;  /* 0x001c1fff090e7589 */ /* 0x000f6800000e0000 */
[----:B------:R-:W0:Y:S04]  /*cb20*/  SHFL.IDX PT, R3, R10, RZ, 0x1c1f ;  /* 0x001c1fff0a037589 */ /* 0x000e2800000e0000 */
[----:B------:R-:W-:Y:S01]  /*cb30*/  SHFL.IDX PT, R8, R8, RZ, 0x1c1f ;  /* 0x001c1fff08087589 */ /* 0x000fe200000e0000 */
[----:B-----5:R-:W-:-:S03]  /*cb40*/  IADD3 R2, P1, R17, R14, RZ ;  /* 0x0000000e11027210 */ /* 0x020fc60007f3e0ff */
[----:B------:R-:W-:Y:S01]  /*cb50*/  SHFL.IDX PT, R14, R6, RZ, 0x1c1f ;  /* 0x001c1fff060e7589 */ /* 0x000fe200000e0000 */
[----:B0-----:R-:W-:Y:S01]  /*cb60*/  IADD3.X R3, RZ, R3, RZ, P1, !PT ;  /* 0x00000003ff037210 */ /* 0x001fe20000ffe4ff */
[----:B----4-:R-:W-:-:S04]  /*cb70*/  IMAD R7, R4, 0x2800, R11 ;  /* 0x0000280004077824 */ /* 0x010fc800078e020b */
[----:B------:R-:W-:-:S05]  /*cb80*/  VIADD R7, R7, UR44 ;  /* 0x0000002c07077c36 */ /* 0x000fca0008000000 */
[----:B------:R0:W-:Y:S04]  /*cb90*/  LDGSTS.E.BYPASS.LTC128B.128 [R7+0xd200], desc[UR40][R2.64], !P2 ;  /* 0x0d20000002077fae */ /* 0x0001e8000d101d68 */
[----:B0-----:R-:W0:Y:S04]  /*cba0*/  SHFL.IDX PT, R2, R9, 0x1, 0x1c1f ;  /* 0x003c1f0009027f89 */ /* 0x001e2800000e0000 */
[----:B------:R-:W4:Y:S01]  /*cbb0*/  SHFL.IDX PT, R3, R10, 0x1, 0x1c1f ;  /* 0x003c1f000a037f89 */ /* 0x000f2200000e0000 */
[----:B0-----:R-:W-:-:S05]  /*cbc0*/  IADD3 R2, P1, R17, R2, RZ ;  /* 0x0000000211027210 */ /* 0x001fca0007f3e0ff */
[----:B----4-:R-:W-:-:S05]  /*cbd0*/  IMAD.X R3, RZ, RZ, R3, P1 ;  /* 0x000000ffff037224 */ /* 0x010fca00008e0603 */
[----:B------:R0:W-:Y:S04]  /*cbe0*/  LDGSTS.E.BYPASS.LTC128B.128 [R7+0xda00], desc[UR40][R2.64], !P2 ;  /* 0x0da0000002077fae */ /* 0x0001e8000d101d68 */
[----:B0-----:R-:W0:Y:S04]  /*cbf0*/  SHFL.IDX PT, R2, R9, 0x2, 0x1c1f ;  /* 0x005c1f0009027f89 */ /* 0x001e2800000e0000 */
[----:B------:R-:W4:Y:S04]  /*cc00*/  SHFL.IDX PT, R3, R10, 0x2, 0x1c1f ;  /* 0x005c1f000a037f89 */ /* 0x000f2800000e0000 */
[----:B------:R-:W5:Y:S04]  /*cc10*/  SHFL.IDX PT, R9, R9, 0x3, 0x1c1f ;  /* 0x007c1f0009097f89 */ /* 0x000f6800000e0000 */
[----:B------:R-:W1:Y:S01]  /*cc20*/  SHFL.IDX PT, R10, R10, 0x3, 0x1c1f ;  /* 0x007c1f000a0a7f89 */ /* 0x000e6200000e0000 */
[----:B0-----:R-:W-:-:S04]  /*cc30*/  IADD3 R2, P1, R17, R2, RZ ;  /* 0x0000000211027210 */ /* 0x001fc80007f3e0ff */
[----:B----4-:R-:W-:-:S05]  /*cc40*/  IADD3.X R3, RZ, R3, RZ, P1, !PT ;  /* 0x00000003ff037210 */ /* 0x010fca0000ffe4ff */
[----:B------:R5:W-:Y:S02]  /*cc50*/  LDGSTS.E.BYPASS.LTC128B.128 [R7+0xe200], desc[UR40][R2.64], !P2 ;  /* 0x0e20000002077fae */ /* 0x000be4000d101d68 */
[----:B-----5:R-:W-:-:S05]  /*cc60*/  IADD3 R2, P1, R17, R9, RZ ;  /* 0x0000000911027210 */ /* 0x020fca0007f3e0ff */
[----:B-1----:R-:W-:-:S05]  /*cc70*/  IMAD.X R3, RZ, RZ, R10, P1 ;  /* 0x000000ffff037224 */ /* 0x002fca00008e060a */
[----:B------:R0:W-:Y:S03]  /*cc80*/  LDGSTS.E.BYPASS.LTC128B.128 [R7+0xea00], desc[UR40][R2.64], !P2 ;  /* 0x0ea0000002077fae */ /* 0x0001e6000d101d68 */
.L_x_13713:
[----:B------:R-:W-:Y:S02]  /*cc90*/  R2UR UR4, R5 ;  /* 0x00000000050472ca */ /* 0x000fe400000e0000 */
[----:B0-----:R-:W-:-:S05]  /*cca0*/  IADD3 R2, P1, R17, R14, RZ ;  /* 0x0000000e11027210 */ /* 0x001fca0007f3e0ff */
        /* <DEDUP_REMOVED lines=12> */
[----:B0-----:R-:W-:Y:S05]  /*cd70*/  @!P2 BRA `(.L_x_13617) ;  /* 0x000000000004a947 */ /* 0x001fea0003800000 */
[----:B------:R-:W-:Y:S01]  /*cd80*/  BPT.TRAP 0x1 ;  /* 0x000000040000795c */ /* 0x000fe20000300000 */
.L_x_13617:
[----:B------:R-:W-:Y:S01]  /*cd90*/  IMAD.U32 R2, RZ, RZ, UR42 ;  /* 0x0000002aff027e24 */ /* 0x000fe2000f8e00ff */
[----:B------:R0:W-:Y:S04]  /*cda0*/  SYNCS.ARRIVE.TRANS64.A1T0 RZ, [R5+URZ+0x12430], RZ ;  /* 0x012430ff05ff79a7 */ /* 0x0001e8000810003f */
[----:B------:R-:W-:-:S04]  /*cdb0*/  LOP3.LUT R2, R2, 0x1, RZ, 0xfc, !PT ;  /* 0x0000000102027812 */ /* 0x000fc800078efcff */
[----:B------:R-:W-:-:S13]  /*cdc0*/  ISETP.NE.AND P1, PT, R2, 0x3, PT ;  /* 0x000000030200780c */ /* 0x000fda0003f25270 */
[----:B0-----:R-:W-:Y:S05]  /*cdd0*/  @!P1 BRA `(.L_x_13618) ;  /* 0x0000000000049947 */ /* 0x001fea0003800000 */
[----:B------:R-:W-:Y:S01]  /*cde0*/  BPT.TRAP 0x1 ;  /* 0x000000040000795c */ /* 0x000fe20000300000 */
.L_x_13618:
[----:B------:R-:W-:Y:S02]  /*cdf0*/  LOP3.LUT R2, R24, 0x1, RZ, 0x3c, !PT ;  /* 0x0000000118027812 */ /* 0x000fe400078e3cff */
[----:B------:R-:W-:Y:S02]  /*ce00*/  LEA R3, R21, UR44, 0x3 ;  /* 0x0000002c15037c11 */ /* 0x000fe4000f8e18ff */
[----:B------:R-:W-:-:S04]  /*ce10*/  SHF.L.U32 R2, R2, 0x1f, RZ ;  /* 0x0000001f02027819 */ /* 0x000fc800000006ff */
[----:B------:R-:W0:Y:S02]  /*ce20*/  SYNCS.PHASECHK.TRANS64.TRYWAIT P2, [R3+URZ+0x12470], R2 ;  /* 0x01247002030075a7 */ /* 0x000e24000804017f */
[----:B0-----:R-:W-:Y:S05]  /*ce30*/  @!P2 BRA `(.L_x_13619) ;  /* 0x0000003000d4a947 */ /* 0x001fea0003800000 */
.L_x_13714:
[----:B------:R-:W-:-:S06]  /*ce40*/  ULOP3.LUT UR4, UR42, 0x2, URZ, 0xfc, !UPT ;  /* 0x000000022a047892 */ /* 0x000fcc000f8efc3f */
[----:B--23--:R-:W-:-:S05]  /*ce50*/  IMAD.U32 R5, RZ, RZ, UR4 ;  /* 0x00000004ff057e24 */ /* 0x00cfca000f8e00ff */
[----:B------:R-:W-:-:S13]  /*ce60*/  ISETP.NE.AND P2, PT, R5, 0x3, PT ;  /* 0x000000030500780c */ /* 0x000fda0003f45270 */
[----:B------:R-:W-:Y:S05]  /*ce70*/  @!P2 BRA `(.L_x_13620) ;  /* 0x000000000004a947 */ /* 0x000fea0003800000 */
[----:B------:R-:W-:Y:S01]  /*ce80*/  BPT.TRAP 0x1 ;  /* 0x000000040000795c */ /* 0x000fe20000300000 */
.L_x_13620:
[----:B------:R-:W-:Y:S01]  /*ce90*/  SHF.L.U32 R6, R24, 0x1f, RZ ;  /* 0x0000001f18067819 */ /* 0x000fe200000006ff */
[----:B0-----:R-:W-:-:S03]  /*cea0*/  IMAD R2, R21, 0x2800, RZ ;  /* 0x0000280015027824 */ /* 0x001fc600078e02ff */
[----:B------:R-:W0:Y:S02]  /*ceb0*/  SYNCS.PHASECHK.TRANS64.TRYWAIT P2, [R3+URZ+0x12460], R6 ;  /* 0x01246006030075a7 */ /* 0x000e24000804017f */
[----:B0-----:R-:W-:Y:S05]  /*cec0*/  @!P2 BRA `(.L_x_13621) ;  /* 0x0000003000c4a947 */ /* 0x001fea0003800000 */
.L_x_13715:
[C---:B0-----:R-:W-:Y:S01]  /*ced0*/  LOP3.LUT R6, R2.reuse, R22, RZ, 0xfc, !PT ;  /* 0x0000001602067212 */ /* 0x041fe200078efcff */
[----:B------:R-:W-:Y:S05]  /*cee0*/  WARPSYNC.ALL ;  /* 0x0000000000007948 */ /* 0x000fea0003800000 */
[----:B------:R0:W1:Y:S01]  /*cef0*/  LDSM.16.MT88.4 R8, [R6+UR44+0x5200] ;  /* 0x0052002c0608783b */ /* 0x0000620008004200 */
[----:B------:R-:W-:Y:S01]  /*cf00*/  VIADD R5, R2, 0x800 ;  /* 0x0000080002057836 */ /* 0x000fe20000000000 */
[----:B------:R-:W-:-:S04]  /*cf10*/  ULOP3.LUT UR4, UR42, 0x2, URZ, 0xfc, !UPT ;  /* 0x000000022a047892 */ /* 0x000fc8000f8efc3f */
[C---:B------:R-:W-:Y:S02]  /*cf20*/  LOP3.LUT R16, R5.reuse, R22, RZ, 0xfc, !PT ;  /* 0x0000001605107212 */ /* 0x040fe400078efcff */
[----:B0-----:R-:W-:Y:S01]  /*cf30*/  LOP3.LUT R6, R5, R19, RZ, 0xfc, !PT ;  /* 0x0000001305067212 */ /* 0x001fe200078efcff */
[----:B------:R-:W-:Y:S01]  /*cf40*/  IMAD.U32 R17, RZ, RZ, UR4 ;  /* 0x00000004ff117e24 */ /* 0x000fe2000f8e00ff */
[----:B------:R-:W-:-:S03]  /*cf50*/  IADD3 R5, R2, 0x1000, RZ ;  /* 0x0000100002057810 */ /* 0x000fc60007ffe0ff */
[----:B------:R-:W-:Y:S01]  /*cf60*/  IMAD.IADD R6, R23, 0x1, R6 ;  /* 0x0000000117067824 */ /* 0x000fe200078e0206 */
[----:B------:R-:W-:Y:S02]  /*cf70*/  ISETP.NE.AND P2, PT, R17, 0x3, PT ;  /* 0x000000031100780c */ /* 0x000fe40003f45270 */
[C-C-:B-1----:R-:W-:Y:S02]  /*cf80*/  PRMT R12, R8.reuse, 0x6420, R9.reuse ;  /* 0x00006420080c7816 */ /* 0x142fe40000000009 */
[----:B------:R-:W-:Y:S02]  /*cf90*/  PRMT R13, R8, 0x7531, R9 ;  /* 0x00007531080d7816 */ /* 0x000fe40000000009 */
[----:B------:R-:W-:Y:S02]  /*cfa0*/  LOP3.LUT R8, R2, R19, RZ, 0xfc, !PT ;  /* 0x0000001302087212 */ /* 0x000fe400078efcff */
[C-C-:B------:R-:W-:Y:S02]  /*cfb0*/  PRMT R14, R10.reuse, 0x6420, R11.reuse ;  /* 0x000064200a0e7816 */ /* 0x140fe4000000000b */
[----:B------:R-:W-:-:S02]  /*cfc0*/  PRMT R15, R10, 0x7531, R11 ;  /* 0x000075310a0f7816 */ /* 0x000fc4000000000b */
[----:B------:R-:W-:-:S05]  /*cfd0*/  IADD3 R7, R23, R8, RZ ;  /* 0x0000000817077210 */ /* 0x000fca0007ffe0ff */
[----:B------:R0:W-:Y:S04]  /*cfe0*/  STSM.16.M88.4 [R7], R12 ;  /* 0x0000000c07007844 */ /* 0x0001e80000000200 */
[----:B------:R-:W1:Y:S01]  /*cff0*/  LDSM.16.MT88.4 R8, [R16+UR44+0x5200] ;  /* 0x0052002c1008783b */ /* 0x000e620008004200 */
[----:B0-----:R-:W-:Y:S02]  /*d000*/  LOP3.LUT R7, R5, R22, RZ, 0xfc, !PT ;  /* 0x0000001605077212 */ /* 0x001fe400078efcff */
        /* <DEDUP_REMOVED lines=8> */
[----:B------:R-:W-:Y:S01]  /*d090*/  LOP3.LUT R8, R5, R19, RZ, 0xfc, !PT ;  /* 0x0000001305087212 */ /* 0x000fe200078efcff */
[----:B------:R-:W-:Y:S01]  /*d0a0*/  VIADD R5, R2, 0x1800 ;  /* 0x0000180002057836 */ /* 0x000fe20000000000 */
[--C-:B------:R-:W-:Y:S01]  /*d0b0*/  PRMT R14, R10, 0x6420, R11.reuse ;  /* 0x000064200a0e7816 */ /* 0x100fe2000000000b */
[----:B------:R-:W-:Y:S01]  /*d0c0*/  VIADD R2, R2, 0x2000 ;  /* 0x0000200002027836 */ /* 0x000fe20000000000 */
        /* <DEDUP_REMOVED lines=9> */
[C---:B------:R-:W-:Y:S02]  /*d160*/  IADD3 R5, R23.reuse, R8, RZ ;  /* 0x0000000817057210 */ /* 0x040fe40007ffe0ff */
[----:B------:R-:W-:Y:S02]  /*d170*/  PRMT R15, R10, 0x7531, R11 ;  /* 0x000075310a0f7816 */ /* 0x000fe4000000000b */
[C---:B------:R-:W-:Y:S02]  /*d180*/  LOP3.LUT R8, R2.reuse, R22, RZ, 0xfc, !PT ;  /* 0x0000001602087212 */ /* 0x040fe400078efcff */
[----:B------:R-:W-:Y:S01]  /*d190*/  LOP3.LUT R2, R2, R19, RZ, 0xfc, !PT ;  /* 0x0000001302027212 */ /* 0x000fe200078efcff */
[----:B------:R-:W-:Y:S03]  /*d1a0*/  STSM.16.M88.4 [R5], R12 ;  /* 0x0000000c05007844 */ /* 0x000fe60000000200 */
[----:B------:R-:W-:Y:S01]  /*d1b0*/  IADD3 R2, R23, R2, RZ ;  /* 0x0000000217027210 */ /* 0x000fe20007ffe0ff */
[----:B------:R-:W0:Y:S02]  /*d1c0*/  LDSM.16.MT88.4 R8, [R8+UR44+0x5200] ;  /* 0x0052002c0808783b */ /* 0x000e240008004200 */
        /* <DEDUP_REMOVED lines=13> */
.L_x_13622:
[----:B-1----:R1:W-:Y:S01]  /*d2a0*/  SYNCS.ARRIVE.TRANS64.A1T0 RZ, [R3+URZ+0x12450], RZ ;  /* 0x012450ff03ff79a7 */ /* 0x0023e2000810003f */
[----:B------:R-:W-:Y:S06]  /*d2b0*/  BAR.SYNC.DEFER_BLOCKING 0x2, 0x80 ;  /* 0x0082000000007b1d */ /* 0x000fec0000010000 */
[----:B------:R-:W-:Y:S05]  /*d2c0*/  @!P1 BRA `(.L_x_13623) ;  /* 0x0000000000049947 */ /* 0x000fea0003800000 */
[----:B------:R-:W-:Y:S01]  /*d2d0*/  BPT.TRAP 0x1 ;  /* 0x000000040000795c */ /* 0x000fe20000300000 */
.L_x_13623:
[----:B------:R2:W5:Y:S01]  /*d2e0*/  LDL R24, [R1+0x4] ;  /* 0x0000040001187983 */ /* 0x0005620000100800 */
[----:B-1----:R-:W-:Y:S01]  /*d2f0*/  VIADD R3, R3, 0x12480 ;  /* 0x0001248003037836 */ /* 0x002fe20000000000 */
[----:B------:R-:W-:Y:S01]  /*d300*/  MOV R21, R4 ;  /* 0x0000000400157202 */ /* 0x000fe20000000f00 */
[----:B------:R-:W-:Y:S01]  /*d310*/  VIADD R0, R0, 0xffffff60 ;  /* 0xffffff6000007836 */ /* 0x000fe20000000000 */
[----:B0-----:R-:W0:Y:S02]  /*d320*/  S2R R2, SR_CgaCtaId ;  /* 0x0000000000027919 */ /* 0x001e240000008800 */
[----:B0-----:R-:W-:-:S04]  /*d330*/  PRMT R3, R2, 0x654, R3 ;  /* 0x0000065402037816 */ /* 0x001fc80000000003 */
[----:B------:R2:W-:Y:S01]  /*d340*/  SYNCS.ARRIVE.TRANS64.RED.A1T0 RZ, [R3+URZ], RZ ;  /* 0x000000ff03ff79a7 */ /* 0x0005e2000810043f */
[----:B------:R-:W-:Y:S05]  /*d350*/  @P0 BRA `(.L_x_13624) ;  /* 0xffffffe800e00947 */ /* 0x000fea000383ffff */
[----:B------:R-:W-:Y:S05]  /*d360*/  BRA `(.L_x_13625) ;  /* 0x00000000000c7947 */ /* 0x000fea0003800000 */
.L_x_13609:
[----:B------:R-:W-:Y:S02]  /*d370*/  IMAD.MOV.U32 R0, RZ, RZ, 0x1 ;  /* 0x00000001ff007424 */ /* 0x000fe400078e00ff */
[----:B------:R-:W-:-:S03]  /*d380*/  IMAD.MOV.U32 R4, RZ, RZ, RZ ;  /* 0x000000ffff047224 */ /* 0x000fc600078e00ff */
[----:B------:R1:W-:Y:S04]  /*d390*/  STL [R1+0x4], R0 ;  /* 0x0000040001007387 */ /* 0x0003e80000100800 */
.L_x_13625:
[----:B------:R-:W-:-:S06]  /*d3a0*/  ULOP3.LUT UR4, UR42, 0x1, URZ, 0xfc, !UPT ;  /* 0x000000012a047892 */ /* 0x000fcc000f8efc3f */
[----:B-1----:R-:W-:-:S04]  /*d3b0*/  MOV R0, UR4 ;  /* 0x0000000400007c02 */ /* 0x002fc80008000f00 */
[----:B------:R-:W-:-:S13]  /*d3c0*/  ISETP.NE.AND P1, PT, R0, 0x3, PT ;  /* 0x000000030000780c */ /* 0x000fda0003f25270 */
[----:B------:R-:W-:Y:S05]  /*d3d0*/  @!P1 BRA `(.L_x_13626) ;  /* 0x0000000000049947 */ /* 0x000fea0003800000 */
[----:B------:R-:W-:Y:S01]  /*d3e0*/  BPT.TRAP 0x1 ;  /* 0x000000040000795c */ /* 0x000fe20000300000 */
.L_x_13626:
[----:B------:R-:W2:Y:S01]  /*d3f0*/  LDL R0, [R1+0x4] ;  /* 0x0000040001007983 */ /* 0x000ea20000100800 */
[----:B------:R-:W-:Y:S01]  /*d400*/  LEA R2, R4, UR44, 0x3 ;  /* 0x0000002c04027c11 */ /* 0x000fe2000f8e18ff */
[----:B------:R-:W-:Y:S01]  /*d410*/  BSSY B0, `(.L_x_13627) ;  /* 0x0000005000007945 */ /* 0x000fe20003800000 */
[----:B--2---:R-:W-:-:S04]  /*d420*/  LOP3.LUT R3, R0, 0x1, RZ, 0x3c, !PT ;  /* 0x0000000100037812 */ /* 0x004fc800078e3cff */
[----:B------:R-:W-:-:S04]  /*d430*/  SHF.L.U32 R3, R3, 0x1f, RZ ;  /* 0x0000001f03037819 */ /* 0x000fc800000006ff */
[----:B------:R-:W1:Y:S02]  /*d440*/  SYNCS.PHASECHK.TRANS64.TRYWAIT P0, [R2+URZ+0x12470], R3 ;  /* 0x01247003020075a7 */ /* 0x000e64000800017f */
[----:B-1----:R-:W-:Y:S05]  /*d450*/  @!P0 BRA `(.L_x_13628) ;  /* 0x0000002c00748947 */ /* 0x002fea0003800000 */
.L_x_13716:
[----:B------:R-:W-:Y:S05]  /*d460*/  BSYNC B0 ;  /* 0x0000000000007941 */ /* 0x000fea0003800000 */
.L_x_13627:
[----:B------:R-:W-:-:S06]  /*d470*/  ULOP3.LUT UR4, UR42, 0x2, URZ, 0xfc, !UPT ;  /* 0x000000022a047892 */ /* 0x000fcc000f8efc3f */
[----:B------:R-:W-:-:S05]  /*d480*/  IMAD.U32 R0, RZ, RZ, UR4 ;  /* 0x00000004ff007e24 */ /* 0x000fca000f8e00ff */
[----:B------:R-:W-:-:S13]  /*d490*/  ISETP.NE.AND P0, PT, R0, 0x3, PT ;  /* 0x000000030000780c */ /* 0x000fda0003f05270 */
[----:B------:R-:W-:Y:S05]  /*d4a0*/  @!P0 BRA `(.L_x_13629) ;  /* 0x0000000000048947 */ /* 0x000fea0003800000 */
[----:B------:R-:W-:Y:S01]  /*d4b0*/  BPT.TRAP 0x1 ;  /* 0x000000040000795c */ /* 0x000fe20000300000 */
.L_x_13629:
[----:B------:R-:W0:Y:S02]  /*d4c0*/  LDL R0, [R1+0x4] ;  /* 0x0000040001007983 */ /* 0x000e240000100800 */
[----:B0-----:R-:W-:Y:S01]  /*d4d0*/  SHF.L.U32 R5, R0, 0x1f, RZ ;  /* 0x0000001f00057819 */ /* 0x001fe200000006ff */
[----:B------:R-:W-:-:S03]  /*d4e0*/  IMAD R0, R4, 0x2800, RZ ;  /* 0x0000280004007824 */ /* 0x000fc600078e02ff */
[----:B------:R-:W0:Y:S02]  /*d4f0*/  SYNCS.PHASECHK.TRANS64.TRYWAIT P0, [R2+URZ+0x12460], R5 ;  /* 0x01246005020075a7 */ /* 0x000e24000800017f */
[----:B-1----:R-:W-:Y:S01]  /*d500*/  LOP3.LUT R3, R0, R22, RZ, 0xfc, !PT ;  /* 0x0000001600037212 */ /* 0x002fe200078efcff */
[----:B0-----:R-:W-:Y:S06]  /*d510*/  @!P0 BRA `(.L_x_13630) ;  /* 0x0000002c00588947 */ /* 0x001fec0003800000 */
.L_x_13717:
[----:B------:R-:W-:Y:S05]  /*d520*/  WARPSYNC.ALL ;  /* 0x0000000000007948 */ /* 0x000fea0003800000 */
[----:B------:R1:W2:Y:S01]  /*d530*/  LDSM.16.MT88.4 R8, [R3+UR44+0x5200] ;  /* 0x0052002c0308783b */ /* 0x0002a20008004200 */
[C---:B------:R-:W-:Y:S01]  /*d540*/  LOP3.LUT R6, R0.reuse, R19, RZ, 0xfc, !PT ;  /* 0x0000001300067212 */ /* 0x040fe200078efcff */
[----:B0-----:R-:W-:Y:S01]  /*d550*/  VIADD R5, R0, 0x800 ;  /* 0x0000080000057836 */ /* 0x001fe20000000000 */
[----:B------:R-:W-:Y:S02]  /*d560*/  ULOP3.LUT UR4, UR42, 0x2, URZ, 0xfc, !UPT ;  /* 0x000000022a047892 */ /* 0x000fe4000f8efc3f */
[----:B------:R-:W-:-:S02]  /*d570*/  IADD3 R6, R23, R6, RZ ;  /* 0x0000000617067210 */ /* 0x000fc40007ffe0ff */
[C---:B------:R-:W-:Y:S01]  /*d580*/  LOP3.LUT R7, R5.reuse, R22, RZ, 0xfc, !PT ;  /* 0x0000001605077212 */ /* 0x040fe200078efcff */
[----:B-1----:R-:W-:Y:S01]  /*d590*/  VIADD R3, R0, 0x1000 ;  /* 0x0000100000037836 */ /* 0x002fe20000000000 */
[----:B------:R-:W-:Y:S01]  /*d5a0*/  LOP3.LUT R16, R5, R19, RZ, 0xfc, !PT ;  /* 0x0000001305107212 */ /* 0x000fe200078efcff */
[----:B------:R-:W-:-:S03]  /*d5b0*/  IMAD.U32 R17, RZ, RZ, UR4 ;  /* 0x00000004ff117e24 */ /* 0x000fc6000f8e00ff */
[----:B------:R-:W-:Y:S01]  /*d5c0*/  LOP3.LUT R5, R3, R22, RZ, 0xfc, !PT ;  /* 0x0000001603057212 */ /* 0x000fe200078efcff */
[----:B------:R-:W-:Y:S01]  /*d5d0*/  IMAD.IADD R16, R23, 0x1, R16 ;  /* 0x0000000117107824 */ /* 0x000fe200078e0210 */
[----:B------:R-:W-:Y:S02]  /*d5e0*/  ISETP.NE.AND P0, PT, R17, 0x3, PT ;  /* 0x000000031100780c */ /* 0x000fe40003f05270 */
[C-C-:B--2---:R-:W-:Y:S02]  /*d5f0*/  PRMT R12, R8.reuse, 0x6420, R9.reuse ;  /* 0x00006420080c7816 */ /* 0x144fe40000000009 */
[----:B------:R-:W-:Y:S02]  /*d600*/  PRMT R13, R8, 0x7531, R9 ;  /* 0x00007531080d7816 */ /* 0x000fe40000000009 */
[C-C-:B------:R-:W-:Y:S02]  /*d610*/  PRMT R14, R10.reuse, 0x6420, R11.reuse ;  /* 0x000064200a0e7816 */ /* 0x140fe4000000000b */
[----:B------:R-:W-:-:S05]  /*d620*/  PRMT R15, R10, 0x7531, R11 ;  /* 0x000075310a0f7816 */ /* 0x000fca000000000b */
[----:B------:R0:W-:Y:S04]  /*d630*/  STSM.16.M88.4 [R6], R12 ;  /* 0x0000000c06007844 */ /* 0x0001e80000000200 */
[----:B------:R1:W2:Y:S01]  /*d640*/  LDSM.16.MT88.4 R8, [R7+UR44+0x5200] ;  /* 0x0052002c0708783b */ /* 0x0002a20008004200 */
[----:B0-----:R-:W-:Y:S02]  /*d650*/  LOP3.LUT R6, R3, R19, RZ, 0xfc, !PT ;  /* 0x0000001303067212 */ /* 0x001fe400078efcff */
[C---:B------:R-:W-:Y:S01]  /*d660*/  IADD3 R3, R0.reuse, 0x1800, RZ ;  /* 0x0000180000037810 */ /* 0x040fe20007ffe0ff */
[----:B------:R-:W-:Y:S02]  /*d670*/  VIADD R0, R0, 0x2000 ;  /* 0x0000200000007836 */ /* 0x000fe40000000000 */
[----:B------:R-:W-:Y:S01]  /*d680*/  IMAD.IADD R6, R23, 0x1, R6 ;  /* 0x0000000117067824 */ /* 0x000fe200078e0206 */
[----:B-1----:R-:W-:-:S02]  /*d690*/  LOP3.LUT R7, R3, R22, RZ, 0xfc, !PT ;  /* 0x0000001603077212 */ /* 0x002fc400078efcff */
[C-C-:B--2---:R-:W-:Y:S02]  /*d6a0*/  PRMT R12, R8.reuse, 0x6420, R9.reuse ;  /* 0x00006420080c7816 */ /* 0x144fe40000000009 */
[----:B------:R-:W-:Y:S02]  /*d6b0*/  PRMT R13, R8, 0x7531, R9 ;  /* 0x00007531080d7816 */ /* 0x000fe40000000009 */
[C-C-:B------:R-:W-:Y:S02]  /*d6c0*/  PRMT R14, R10.reuse, 0x6420, R11.reuse ;  /* 0x000064200a0e7816 */ /* 0x140fe4000000000b */
[----:B------:R-:W-:-:S05]  /*d6d0*/  PRMT R15, R10, 0x7531, R11 ;  /* 0x000075310a0f7816 */ /* 0x000fca000000000b */
[----:B------:R0:W-:Y:S04]  /*d6e0*/  STSM.16.M88.4 [R16], R12 ;  /* 0x0000000c10007844 */ /* 0x0001e80000000200 */
[----:B------:R-:W1:Y:S01]  /*d6f0*/  LDSM.16.MT88.4 R8, [R5+UR44+0x5200] ;  /* 0x0052002c0508783b */ /* 0x000e620008004200 */
[----:B0-----:R-:W-:-:S04]  /*d700*/  LOP3.LUT R16, R3, R19, RZ, 0xfc, !PT ;  /* 0x0000001303107212 */ /* 0x001fc800078efcff */
[----:B------:R-:W-:Y:S02]  /*d710*/  IADD3 R16, R23, R16, RZ ;  /* 0x0000001017107210 */ /* 0x000fe40007ffe0ff */
        /* <DEDUP_REMOVED lines=9> */
[----:B------:R-:W-:Y:S02]  /*d7b0*/  PRMT R15, R10, 0x7531, R11 ;  /* 0x000075310a0f7816 */ /* 0x000fe4000000000b */
[C---:B------:R-:W-:Y:S02]  /*d7c0*/  LOP3.LUT R8, R0.reuse, R22, RZ, 0xfc, !PT ;  /* 0x0000001600087212 */ /* 0x040fe400078efcff */
[----:B------:R-:W-:Y:S01]  /*d7d0*/  LOP3.LUT R0, R0, R19, RZ, 0xfc, !PT ;  /* 0x0000001300007212 */ /* 0x000fe200078efcff */
[----:B------:R-:W-:Y:S04]  /*d7e0*/  STSM.16.M88.4 [R16], R12 ;  /* 0x0000000c10007844 */ /* 0x000fe80000000200 */
[----:B------:R-:W0:Y:S01]  /*d7f0*/  LDSM.16.MT88.4 R8, [R8+UR44+0x5200] ;  /* 0x0052002c0808783b */ /* 0x000e220008004200 */
        /* <DEDUP_REMOVED lines=14> */
.L_x_13631:
[----:B-1----:R1:W-:Y:S01]  /*d8e0*/  SYNCS.ARRIVE.TRANS64.A1T0 RZ, [R2+URZ+0x12450], RZ ;  /* 0x012450ff02ff79a7 */ /* 0x0023e2000810003f */
[----:B------:R-:W-:Y:S06]  /*d8f0*/  BAR.SYNC.DEFER_BLOCKING 0x2, 0x80 ;  /* 0x0082000000007b1d */ /* 0x000fec0000010000 */
[----:B------:R-:W-:Y:S05]  /*d900*/  @!P1 BRA `(.L_x_13632) ;  /* 0x0000000000049947 */ /* 0x000fea0003800000 */
[----:B------:R-:W-:Y:S01]  /*d910*/  BPT.TRAP 0x1 ;  /* 0x000000040000795c */ /* 0x000fe20000300000 */
.L_x_13632:
[----:B------:R-:W2:Y:S01]  /*d920*/  LDL.LU R5, [R1+0x4] ;  /* 0x0000040001057983 */ /* 0x000ea20000300800 */
[----:B0-----:R-:W0:Y:S01]  /*d930*/  S2R R0, SR_CgaCtaId ;  /* 0x0000000000007919 */ /* 0x001e220000008800 */
[----:B-1----:R-:W-:Y:S01]  /*d940*/  IADD3 R2, R2, 0x12480, RZ ;  /* 0x0001248002027810 */ /* 0x002fe20007ffe0ff */
[----:B------:R-:W-:-:S03]  /*d950*/  IMAD.MOV.U32 R3, RZ, RZ, RZ ;  /* 0x000000ffff037224 */ /* 0x000fc600078e00ff */
[----:B0-----:R-:W-:-:S04]  /*d960*/  PRMT R2, R0, 0x654, R2 ;  /* 0x0000065400027816 */ /* 0x001fc80000000002 */
[----:B------:R0:W-:Y:S02]  /*d970*/  SYNCS.ARRIVE.TRANS64.RED.A1T0 RZ, [R2+URZ], RZ ;  /* 0x000000ff02ff79a7 */ /* 0x0001e4000810043f */
[----:B0-----:R-:W-:-:S05]  /*d980*/  VIADD R2, R4, 0x1 ;  /* 0x0000000104027836 */ /* 0x001fca0000000000 */
[----:B------:R-:W-:-:S04]  /*d990*/  ISETP.NE.AND P0, PT, R2, 0x2, PT ;  /* 0x000000020200780c */ /* 0x000fc80003f05270 */
[----:B------:R-:W-:Y:S02]  /*d9a0*/  SEL R0, RZ, 0x1, P0 ;  /* 0x00000001ff007807 */ /* 0x000fe40000000000 */
[----:B------:R-:W-:Y:S02]  /*d9b0*/  SEL R2, R2, RZ, P0 ;  /* 0x000000ff02027207 */ /* 0x000fe40000000000 */
[----:B--2---:R-:W-:-:S07]  /*d9c0*/  LOP3.LUT R0, R5, R0, RZ, 0x3c, !PT ;  /* 0x0000000005007212 */ /* 0x004fce00078e3cff */
.L_x_13589:
[----:B------:R-:W0:Y:S01]  /*d9d0*/  S2R R5, SR_CgaCtaId ;  /* 0x0000000000057919 */ /* 0x000e220000008800 */
[----:B------:R-:W-:Y:S02]  /*d9e0*/  MOV R4, 0x400 ;  /* 0x0000040000047802 */ /* 0x000fe40000000f00 */
[----:B------:R-:W-:Y:S02]  /*d9f0*/  SHF.L.U32 R3, R3, 0x1f, RZ ;  /* 0x0000001f03037819 */ /* 0x000fe400000006ff */
[----:B0-----:R-:W-:-:S04]  /*da00*/  LEA R6, R5, R4, 0x18 ;  /* 0x0000000405067211 */ /* 0x001fc800078ec0ff */
[----:B------:R-:W0:Y:S02]  /*da10*/  SYNCS.PHASECHK.TRANS64.TRYWAIT P0, [R6+URZ+0x12420], R3 ;  /* 0x01242003060075a7 */ /* 0x000e24000800017f */
[----:B0-----:R-:W-:Y:S05]  /*da20*/  @!P0 BRA `(.L_x_13633) ;  /* 0x0000002800288947 */ /* 0x001fea0003800000 */
.L_x_13718:
        /* <DEDUP_REMOVED lines=13> */
.L_x_13634:
[----:B------:R-:W-:Y:S01]  /*db00*/  IMAD R5, R2, 0x8, R6 ;  /* 0x0000000802057824 */ /* 0x000fe200078e0206 */
[----:B------:R-:W-:Y:S01]  /*db10*/  SHF.L.U32 R4, R0, 0x1f, RZ ;  /* 0x0000001f00047819 */ /* 0x000fe200000006ff */
[----:B------:R-:W-:-:S03]  /*db20*/  VIADD R2, R2, 0x1 ;  /* 0x0000000102027836 */ /* 0x000fc60000000000 */
[----:B------:R-:W0:Y:S02]  /*db30*/  SYNCS.PHASECHK.TRANS64.TRYWAIT P1, [R5+URZ+0x12440], R4 ;  /* 0x01244004050075a7 */ /* 0x000e24000802017f */
[----:B------:R-:W-:-:S04]  /*db40*/  ISETP.NE.AND P2, PT, R2, 0x2, PT ;  /* 0x000000020200780c */ /* 0x000fc80003f45270 */
[----:B------:R-:W-:Y:S01]  /*db50*/  SEL R3, RZ, 0x1, P2 ;  /* 0x00000001ff037807 */ /* 0x000fe20001000000 */
[----:B0-----:R-:W-:Y:S08]  /*db60*/  @!P1 BRA `(.L_x_13635) ;  /* 0x0000002400ec9947 */ /* 0x001ff00003800000 */
.L_x_13719:
[----:B------:R-:W-:Y:S02]  /*db70*/  SEL R2, R2, RZ, P2 ;  /* 0x000000ff02027207 */ /* 0x000fe40001000000 */
[----:B------:R-:W-:Y:S01]  /*db80*/  LOP3.LUT R0, R0, R3, RZ, 0x3c, !PT ;  /* 0x0000000300007212 */ /* 0x000fe200078e3cff */
[----:B------:R-:W-:Y:S06]  /*db90*/  @!P0 BRA `(.L_x_13636) ;  /* 0x0000000000048947 */ /* 0x000fec0003800000 */
[----:B------:R-:W-:Y:S01]  /*dba0*/  BPT.TRAP 0x1 ;  /* 0x000000040000795c */ /* 0x000fe20000300000 */
.L_x_13636:
[----:B------:R-:W-:Y:S02]  /*dbb0*/  LEA R3, R2, R6, 0x3 ;  /* 0x0000000602037211 */ /* 0x000fe400078e18ff */
[----:B------:R-:W-:-:S04]  /*dbc0*/  SHF.L.U32 R0, R0, 0x1f, RZ ;  /* 0x0000001f00007819 */ /* 0x000fc800000006ff */
[----:B------:R-:W1:Y:S02]  /*dbd0*/  SYNCS.PHASECHK.TRANS64.TRYWAIT P1, [R3+URZ+0x12440], R0 ;  /* 0x01244000030075a7 */ /* 0x000e64000802017f */
[----:B-1----:R-:W-:Y:S05]  /*dbe0*/  @!P1 BRA `(.L_x_13637) ;  /* 0x0000002400e09947 */ /* 0x002fea0003800000 */
.L_x_13720:
[----:B------:R-:W-:Y:S05]  /*dbf0*/  @!P0 BRA `(.L_x_13638) ;  /* 0x0000000000048947 */ /* 0x000fea0003800000 */
[----:B------:R-:W-:Y:S01]  /*dc00*/  BPT.TRAP 0x1 ;  /* 0x000000040000795c */ /* 0x000fe20000300000 */
.L_x_13638:
[----:B------:R-:W2:Y:S02]  /*dc10*/  SYNCS.PHASECHK.TRANS64.TRYWAIT P1, [R5+URZ+0x12460], R4 ;  /* 0x01246004050075a7 */ /* 0x000ea4000802017f */
[----:B--2---:R-:W-:Y:S05]  /*dc20*/  @!P1 BRA `(.L_x_13639) ;  /* 0x0000002400e49947 */ /* 0x004fea0003800000 */
.L_x_13721:
[----:B------:R-:W-:Y:S05]  /*dc30*/  @!P0 BRA `(.L_x_13640) ;  /* 0x0000000000048947 */ /* 0x000fea0003800000 */
[----:B------:R-:W-:Y:S01]  /*dc40*/  BPT.TRAP 0x1 ;  /* 0x000000040000795c */ /* 0x000fe20000300000 */
.L_x_13640:
[----:B------:R-:W3:Y:S02]  /*dc50*/  SYNCS.PHASECHK.TRANS64.TRYWAIT P1, [R3+URZ+0x12460], R0 ;  /* 0x01246000030075a7 */ /* 0x000ee4000802017f */
[----:B---3--:R-:W-:Y:S05]  /*dc60*/  @!P1 BRA `(.L_x_13641) ;  /* 0x0000002400e89947 */ /* 0x008fea0003800000 */
.L_x_13722:
[----:B------:R-:W-:Y:S05]  /*dc70*/  @!P0 BRA `(.L_x_13642) ;  /* 0x0000000000048947 */ /* 0x000fea0003800000 */
[----:B------:R-:W-:Y:S01]  /*dc80*/  BPT.TRAP 0x1 ;  /* 0x000000040000795c */ /* 0x000fe20000300000 */
.L_x_13642:
[----:B------:R-:W4:Y:S02]  /*dc90*/  SYNCS.PHASECHK.TRANS64.TRYWAIT P1, [R5+URZ+0x12480], R4 ;  /* 0x01248004050075a7 */ /* 0x000f24000802017f */
[----:B----4-:R-:W-:Y:S05]  /*dca0*/  @!P1 BRA `(.L_x_13643) ;  /* 0x0000002400ec9947 */ /* 0x010fea0003800000 */
.L_x_13723:
[----:B------:R-:W-:Y:S05]  /*dcb0*/  @!P0 BRA `(.L_x_13644) ;  /* 0x0000000000048947 */ /* 0x000fea0003800000 */
[----:B------:R-:W-:Y:S01]  /*dcc0*/  BPT.TRAP 0x1 ;  /* 0x000000040000795c */ /* 0x000fe20000300000 */
.L_x_13644:
[----:B------:R0:W0:Y:S02]  /*dcd0*/  SYNCS.PHASECHK.TRANS64.TRYWAIT P0, [R3+URZ+0x12480], R0 ;  /* 0x01248000030075a7 */ /* 0x000024000800017f */
[----:B0-----:R-:W-:Y:S05]  /*dce0*/  @!P0 NANOSLEEP.SYNCS 0x989680 ;  /* 0x009896800000895d */ /* 0x001fea0003900000 */
[----:B------:R-:W0:Y:S02]  /*dcf0*/  @!P0 SYNCS.PHASECHK.TRANS64 P0, [R3+URZ+0x12480], R0 ;  /* 0x01248000030085a7 */ /* 0x000e24000800007f */
[----:B0-----:R-:W-:Y:S05]  /*dd00*/  @!P0 BRA `(.L_x_13644) ;  /* 0xfffffffc00f08947 */ /* 0x001fea000383ffff */
.L_x_13557:
[----:B------:R-:W-:Y:S05]  /*dd10*/  BSYNC B6 ;  /* 0x0000000000067941 */ /* 0x000fea0003800000 */
.L_x_13554:
[----:B------:R-:W-:Y:S05]  /*dd20*/  EXIT ;  /* 0x000000000000794d */ /* 0x000fea0003800000 */
.L_x_13561:
[----:B0-----:R-:W-:-:S04]  /*dd30*/  IMAD.U32 R3, RZ, RZ, UR45 ;  /* 0x0000002dff037e24 */ /* 0x001fc8000f8e00ff */
[----:B------:R0:W1:Y:S03]  /*dd40*/  SYNCS.PHASECHK.TRANS64.TRYWAIT P0, [R3+URZ+0x12400], R6 ;  /* 0x01240006030075a7 */ /* 0x000066000800017f */
[----:B-1----:R-:W-:Y:S05]  /*dd50*/  @!P0 NANOSLEEP.SYNCS 0x989680 ;  /* 0x009896800000895d */ /* 0x002fea0003900000 */
[----:B------:R-:W1:Y:S02]  /*dd60*/  @!P0 SYNCS.PHASECHK.TRANS64 P0, [R3+URZ+0x12400], R6 ;  /* 0x01240006030085a7 */ /* 0x000e64000800007f */
[----:B-1----:R-:W-:Y:S05]  /*dd70*/  @!P0 BRA `(.L_x_13561) ;  /* 0xfffffffc00ec8947 */ /* 0x002fea000383ffff */
[----:B------:R-:W-:Y:S05]  /*dd80*/  BRA `(.L_x_13645) ;  /* 0xffffff3400ac7947 */ /* 0x000fea000383ffff */
.L_x_13565:
[----:B0-----:R-:W-:-:S04]  /*dd90*/  IMAD.U32 R3, RZ, RZ, UR45 ;  /* 0x0000002dff037e24 */ /* 0x001fc8000f8e00ff */
[----:B------:R0:W2:Y:S03]  /*dda0*/  SYNCS.PHASECHK.TRANS64.TRYWAIT P1, [R3+URZ+0x12430], R6 ;  /* 0x01243006030075a7 */ /* 0x0000a6000802017f */
[----:B--2---:R-:W-:Y:S05]  /*ddb0*/  @!P1 NANOSLEEP.SYNCS 0x989680 ;  /* 0x009896800000995d */ /* 0x004fea0003900000 */
[----:B------:R-:W2:Y:S02]  /*ddc0*/  @!P1 SYNCS.PHASECHK.TRANS64 P1, [R3+URZ+0x12430], R6 ;  /* 0x01243006030095a7 */ /* 0x000ea4000802007f */
[----:B--2---:R-:W-:Y:S05]  /*ddd0*/  @!P1 BRA `(.L_x_13565) ;  /* 0xfffffffc00ec9947 */ /* 0x004fea000383ffff */
[----:B------:R-:W-:Y:S05]  /*dde0*/  BRA `(.L_x_13564) ;  /* 0xffffff3400c47947 */ /* 0x000fea000383ffff */
.L_x_13571:
[----:B-1----:R-:W-:-:S04]  /*ddf0*/  MOV R7, UR19 ;  /* 0x0000001300077c02 */ /* 0x002fc80008000f00 */
[----:B------:R1:W2:Y:S03]  /*de00*/  SYNCS.PHASECHK.TRANS64.TRYWAIT P1, [R7+URZ+0x12430], R6 ;  /* 0x01243006070075a7 */ /* 0x0002a6000802017f */
[----:B--2---:R-:W-:Y:S05]  /*de10*/  @!P1 NANOSLEEP.SYNCS 0x989680 ;  /* 0x009896800000995d */ /* 0x004fea0003900000 */
[----:B------:R-:W2:Y:S02]  /*de20*/  @!P1 SYNCS.PHASECHK.TRANS64 P1, [R7+URZ+0x12430], R6 ;  /* 0x01243006070095a7 */ /* 0x000ea4000802007f */
[----:B--2---:R-:W-:Y:S05]  /*de30*/  @!P1 BRA `(.L_x_13571) ;  /* 0xfffffffc00ec9947 */ /* 0x004fea000383ffff */
[----:B------:R-:W-:Y:S05]  /*de40*/  BRA `(.L_x_13570) ;  /* 0xffffff6800747947 */ /* 0x000fea000383ffff */
.L_x_13575:
[----:B-1----:R-:W-:-:S04]  /*de50*/  IMAD.U32 R7, RZ, RZ, UR12 ;  /* 0x0000000cff077e24 */ /* 0x002fc8000f8e00ff */
[----:B------:R1:W2:Y:S03]  /*de60*/  SYNCS.PHASECHK.TRANS64.TRYWAIT P1, [R7+URZ+0x12450], R6 ;  /* 0x01245006070075a7 */ /* 0x0002a6000802017f */
[----:B--2---:R-:W-:Y:S05]  /*de70*/  @!P1 NANOSLEEP.SYNCS 0x989680 ;  /* 0x009896800000995d */ /* 0x004fea0003900000 */
[----:B------:R-:W2:Y:S02]  /*de80*/  @!P1 SYNCS.PHASECHK.TRANS64 P1, [R7+URZ+0x12450], R6 ;  /* 0x01245006070095a7 */ /* 0x000ea4000802007f */
[----:B--2---:R-:W-:Y:S05]  /*de90*/  @!P1 BRA `(.L_x_13575) ;  /* 0xfffffffc00ec9947 */ /* 0x004fea000383ffff */
[----:B------:R-:W-:Y:S05]  /*dea0*/  BRA `(.L_x_13574) ;  /* 0xffffff6c00807947 */ /* 0x000fea000383ffff */
.L_x_13582:
[----:B-1----:R-:W-:-:S04]  /*deb0*/  IMAD.U32 R7, RZ, RZ, UR14 ;  /* 0x0000000eff077e24 */ /* 0x002fc8000f8e00ff */
[----:B------:R1:W2:Y:S03]  /*dec0*/  SYNCS.PHASECHK.TRANS64.TRYWAIT P1, [R7+URZ+0x12450], R0 ;  /* 0x01245000070075a7 */ /* 0x0002a6000802017f */
[----:B--2---:R-:W-:Y:S05]  /*ded0*/  @!P1 NANOSLEEP.SYNCS 0x989680 ;  /* 0x009896800000995d */ /* 0x004fea0003900000 */
[----:B------:R-:W2:Y:S02]  /*dee0*/  @!P1 SYNCS.PHASECHK.TRANS64 P1, [R7+URZ+0x12450], R0 ;  /* 0x01245000070095a7 */ /* 0x000ea4000802007f */
[----:B--2---:R-:W-:Y:S05]  /*def0*/  @!P1 BRA `(.L_x_13582) ;  /* 0xfffffffc00ec9947 */ /* 0x004fea000383ffff */
[----:B------:R-:W-:Y:S05]  /*df00*/  BRA `(.L_x_13581) ;  /* 0xffffff94003c7947 */ /* 0x000fea000383ffff */
.L_x_13595:
[----:B------:R-:W-:Y:S01]  /*df10*/  MOV R13, R22 ;  /* 0x00000016000d7202 */ /* 0x000fe20000000f00 */
[----:B------:R-:W-:Y:S01]  /*df20*/  IMAD.MOV.U32 R12, RZ, RZ, RZ ;  /* 0x000000ffff0c7224 */ /* 0x000fe200078e00ff */
[----:B------:R-:W-:Y:S01]  /*df30*/  MOV R15, 0xffffffff ;  /* 0xffffffff000f7802 */ /* 0x000fe20000000f00 */
[----:B------:R-:W-:-:S07]  /*df40*/  IMAD.MOV.U32 R11, RZ, RZ, 0x1f ;  /* 0x0000001fff0b7424 */ /* 0x000fce00078e00ff */
[----:B0----5:R-:W-:Y:S05]  /*df50*/  WARPSYNC.COLLECTIVE R15, `(.L_x_13646) ;  /* 0x000000000f087348 */ /* 0x021fea0003c00000 */
[----:B------:R1:W2:Y:S02]  /*df60*/  SHFL.IDX P6, R14, R13, R12, R11 ;  /* 0x0000000c0d0e7389 */ /* 0x0002a400000c000b */
[----:B012--5:R-:W-:Y:S01]  /*df70*/  ENDCOLLECTIVE ;  /* 0x000000000000791b */ /* 0x027fe20003800000 */
.L_x_13646:
[----:B------:R-:W-:Y:S05]  /*df80*/  BRA `(.L_x_13647) ;  /* 0xffffffc0007c7947 */ /* 0x000fea000383ffff */
.L_x_13597:
[----:B0-----:R-:W-:-:S05]  /*df90*/  IMAD.MOV.U32 R2, RZ, RZ, 0x1 ;  /* 0x00000001ff027424 */ /* 0x001fca00078e00ff */
[----:B------:R-:W-:-:S04]  /*dfa0*/  SHF.L.U32 R2, R2, 0x1f, RZ ;  /* 0x0000001f02027819 */ /* 0x000fc800000006ff */
[----:B------:R0:W1:Y:S03]  /*dfb0*/  SYNCS.PHASECHK.TRANS64.TRYWAIT P0, [R28+URZ+0x12480], R2 ;  /* 0x012480021c0075a7 */ /* 0x000066000800017f */
[----:B-1----:R-:W-:Y:S05]  /*dfc0*/  @!P0 NANOSLEEP.SYNCS 0x989680 ;  /* 0x009896800000895d */ /* 0x002fea0003900000 */
[----:B------:R-:W1:Y:S02]  /*dfd0*/  @!P0 SYNCS.PHASECHK.TRANS64 P0, [R28+URZ+0x12480], R2 ;  /* 0x012480021c0085a7 */ /* 0x000e64000800007f */
[----:B-1----:R-:W-:Y:S05]  /*dfe0*/  @!P0 BRA `(.L_x_13597) ;  /* 0xfffffffc00e88947 */ /* 0x002fea000383ffff */
[----:B------:R-:W-:Y:S05]  /*dff0*/  BRA `(.L_x_13648) ;  /* 0xffffffc400e87947 */ /* 0x000fea000383ffff */
.L_x_13598:
        /* <DEDUP_REMOVED lines=8> */
.L_x_13650:
[----:B------:R-:W-:Y:S05]  /*e080*/  BSYNC B0 ;  /* 0x0000000000007941 */ /* 0x000fea0003800000 */
.L_x_13649:
[----:B------:R0:W5:Y:S01]  /*e090*/  LDL R27, [R1+0x18] ;  /* 0x00001800011b7983 */ /* 0x0001620000100800 */
[----:B------:R-:W-:Y:S01]  /*e0a0*/  IMAD.MOV.U32 R13, RZ, RZ, R9 ;  /* 0x000000ffff0d7224 */ /* 0x000fe200078e0009 */
[----:B------:R-:W-:Y:S01]  /*e0b0*/  MOV R11, 0x1c1f ;  /* 0x00001c1f000b7802 */ /* 0x000fe20000000f00 */
[----:B------:R-:W-:Y:S01]  /*e0c0*/  IMAD.MOV.U32 R12, RZ, RZ, RZ ;  /* 0x000000ffff0c7224 */ /* 0x000fe200078e00ff */
[----:B------:R-:W-:Y:S01]  /*e0d0*/  MOV R3, R14 ;  /* 0x0000000e00037202 */ /* 0x000fe20000000f00 */
[----:B------:R-:W-:Y:S01]  /*e0e0*/  IMAD.MOV.U32 R15, RZ, RZ, -0x1 ;  /* 0xffffffffff0f7424 */ /* 0x000fe200078e00ff */
[C---:B------:R-:W-:Y:S02]  /*e0f0*/  ISETP.LT.OR P1, PT, R8.reuse, 0x1, P2 ;  /* 0x000000010800780c */ /* 0x040fe40001721670 */
[----:B0-----:R-:W-:-:S13]  /*e100*/  ISETP.GE.AND P5, PT, R8, 0x81, PT ;  /* 0x000000810800780c */ /* 0x001fda0003fa6270 */
[----:B-----5:R-:W-:Y:S05]  /*e110*/  WARPSYNC.COLLECTIVE R15, `(.L_x_13651) ;  /* 0x000000000f087348 */ /* 0x020fea0003c00000 */
[----:B------:R0:W1:Y:S02]  /*e120*/  SHFL.IDX P6, R14, R13, R12, R11 ;  /* 0x0000000c0d0e7389 */ /* 0x00006400000c000b */
[----:B01---5:R-:W-:Y:S01]  /*e130*/  ENDCOLLECTIVE ;  /* 0x000000000000791b */ /* 0x023fe20003800000 */
.L_x_13651:
[----:B------:R-:W-:Y:S02]  /*e140*/  LOP3.LUT R0, R0, 0xffffffef, RZ, 0xc0, !PT ;  /* 0xffffffef00007812 */ /* 0x000fe400078ec0ff */
[----:B------:R-:W-:Y:S02]  /*e150*/  ISETP.GE.AND P3, PT, R8, 0x21, PT ;  /* 0x000000210800780c */ /* 0x000fe40003f66270 */
[----:B------:R-:W-:Y:S01]  /*e160*/  @P5 LOP3.LUT R0, R0, 0x10, RZ, 0xfc, !PT ;  /* 0x0000001000005812 */ /* 0x000fe200078efcff */
[----:B------:R-:W0:Y:S01]  /*e170*/  S2R R15, SR_TID.X ;  /* 0x00000000000f7919 */ /* 0x000e220000002100 */
[----:B------:R-:W-:Y:S01]  /*e180*/  MOV R13, R10 ;  /* 0x0000000a000d7202 */ /* 0x000fe20000000f00 */
[----:B------:R-:W-:Y:S01]  /*e190*/  IMAD.MOV.U32 R12, RZ, RZ, 0x1 ;  /* 0x00000001ff0c7424 */ /* 0x000fe200078e00ff */
[----:B------:R-:W-:Y:S01]  /*e1a0*/  MOV R2, R14 ;  /* 0x0000000e00027202 */ /* 0x000fe20000000f00 */
[----:B0-----:R-:W-:-:S05]  /*e1b0*/  IMAD.SHL.U32 R15, R15, 0x10, RZ ;  /* 0x000000100f0f7824 */ /* 0x001fca00078e00ff */
[----:B------:R-:W-:-:S04]  /*e1c0*/  LOP3.LUT R15, R15, 0x30, RZ, 0xc0, !PT ;  /* 0x000000300f0f7812 */ /* 0x000fc800078ec0ff */
[----:B------:R-:W-:Y:S01]  /*e1d0*/  IADD3 R2, P0, R15, R2, RZ ;  /* 0x000000020f027210 */ /* 0x000fe20007f1e0ff */
[----:B------:R-:W-:-:S04]  /*e1e0*/  IMAD.MOV.U32 R15, RZ, RZ, -0x1 ;  /* 0xffffffffff0f7424 */ /* 0x000fc800078e00ff */
[----:B------:R-:W-:-:S08]  /*e1f0*/  IMAD.X R3, RZ, RZ, R3, P0 ;  /* 0x000000ffff037224 */ /* 0x000fd000000e0603 */
[----:B------:R-:W-:Y:S05]  /*e200*/  WARPSYNC.COLLECTIVE R15, `(.L_x_13652) ;  /* 0x000000000f087348 */ /* 0x000fea0003c00000 */
[----:B------:R0:W1:Y:S02]  /*e210*/  SHFL.IDX P6, R14, R13, R12, R11 ;  /* 0x0000000c0d0e7389 */ /* 0x00006400000c000b */
[----:B01----:R-:W-:Y:S01]  /*e220*/  ENDCOLLECTIVE ;  /* 0x000000000000791b */ /* 0x003fe20003800000 */
.L_x_13652:
[----:B------:R-:W-:Y:S02]  /*e230*/  IMAD.MOV.U32 R13, RZ, RZ, R9 ;  /* 0x000000ffff0d7224 */ /* 0x000fe400078e0009 */
[----:B------:R-:W-:-:S05]  /*e240*/  VIADD R27, R27, UR44 ;  /* 0x0000002c1b1b7c36 */ /* 0x000fca0008000000 */
[----:B------:R-:W-:Y:S01]  /*e250*/  @!PT LDS RZ, [RZ] ;  /* 0x00000000fffff984 */ /* 0x000fe20000000800 */
[----:B------:R-:W-:Y:S01]  /*e260*/  @!PT LDS RZ, [RZ] ;  /* 0x00000000fffff984 */ /* 0x000fe20000000800 */
[----:B------:R-:W-:Y:S01]  /*e270*/  @!PT LDS RZ, [RZ] ;  /* 0x00000000fffff984 */ /* 0x000fe20000000800 */
[----:B------:R0:W-:Y:S01]  /*e280*/  LDGSTS.E.BYPASS.LTC128B.128 [R27+0x5200], desc[UR40][R2.64], !P1 ;  /* 0x05200000021b7fae */ /* 0x0001e2000c901d68 */
[----:B------:R-:W-:-:S03]  /*e290*/  ISETP.LT.OR P1, PT, R8, 0x21, P2 ;  /* 0x000000210800780c */ /* 0x000fc60001721670 */
[----:B------:R1:W-:Y:S01]  /*e2a0*/  STL [R1], R27 ;  /* 0x0000001b01007387 */ /* 0x0003e20000100800 */
[----:B0-----:R-:W-:-:S09]  /*e2b0*/  MOV R3, R14 ;  /* 0x0000000e00037202 */ /* 0x001fd20000000f00 */
[----:B-1----:R-:W-:Y:S05]  /*e2c0*/  WARPSYNC.COLLECTIVE R15, `(.L_x_13653) ;  /* 0x000000000f087348 */ /* 0x002fea0003c00000 */
[----:B------:R0:W2:Y:S02]  /*e2d0*/  SHFL.IDX P6, R14, R13, R12, R11 ;  /* 0x0000000c0d0e7389 */ /* 0x0000a400000c000b */
[----:B012---:R-:W-:Y:S01]  /*e2e0*/  ENDCOLLECTIVE ;  /* 0x000000000000791b */ /* 0x007fe20003800000 */
.L_x_13653:
[----:B------:R-:W0:Y:S01]  /*e2f0*/  S2R R15, SR_TID.X ;  /* 0x00000000000f7919 */ /* 0x000e220000002100 */
[----:B------:R-:W-:Y:S01]  /*e300*/  IMAD.MOV.U32 R13, RZ, RZ, R10 ;  /* 0x000000ffff0d7224 */ /* 0x000fe200078e000a */
[----:B------:R-:W-:Y:S02]  /*e310*/  MOV R12, 0x2 ;  /* 0x00000002000c7802 */ /* 0x000fe40000000f00 */
        /* <DEDUP_REMOVED lines=9> */
.L_x_13654:
        /* <DEDUP_REMOVED lines=10> */
.L_x_13655:
[----:B------:R-:W0:Y:S01]  /*e450*/  S2R R15, SR_TID.X ;  /* 0x00000000000f7919 */ /* 0x000e220000002100 */
[----:B------:R-:W-:Y:S02]  /*e460*/  IMAD.MOV.U32 R13, RZ, RZ, R10 ;  /* 0x000000ffff0d7224 */ /* 0x000fe400078e000a */
[----:B------:R-:W-:Y:S02]  /*e470*/  IMAD.MOV.U32 R12, RZ, RZ, 0x3 ;  /* 0x00000003ff0c7424 */ /* 0x000fe400078e00ff */
[----:B------:R-:W-:Y:S02]  /*e480*/  IMAD.MOV.U32 R2, RZ, RZ, R14 ;  /* 0x000000ffff027224 */ /* 0x000fe400078e000e */
[----:B0-----:R-:W-:-:S05]  /*e490*/  IMAD.SHL.U32 R15, R15, 0x10, RZ ;  /* 0x000000100f0f7824 */ /* 0x001fca00078e00ff */
[----:B------:R-:W-:-:S04]  /*e4a0*/  LOP3.LUT R15, R15, 0x30, RZ, 0xc0, !PT ;  /* 0x000000300f0f7812 */ /* 0x000fc800078ec0ff */
[----:B------:R-:W-:Y:S02]  /*e4b0*/  IADD3 R2, P0, R15, R2, RZ ;  /* 0x000000020f027210 */ /* 0x000fe40007f1e0ff */
[----:B------:R-:W-:Y:S02]  /*e4c0*/  MOV R15, 0xffffffff ;  /* 0xffffffff000f7802 */ /* 0x000fe40000000f00 */
[----:B------:R-:W-:-:S09]  /*e4d0*/  IADD3.X R3, RZ, R3, RZ, P0, !PT ;  /* 0x00000003ff037210 */ /* 0x000fd200007fe4ff */
[----:B------:R-:W-:Y:S05]  /*e4e0*/  WARPSYNC.COLLECTIVE R15, `(.L_x_13656) ;  /* 0x000000000f087348 */ /* 0x000fea0003c00000 */
[----:B------:R0:W1:Y:S02]  /*e4f0*/  SHFL.IDX P6, R14, R13, R12, R11 ;  /* 0x0000000c0d0e7389 */ /* 0x00006400000c000b */
[----:B01----:R-:W-:Y:S01]  /*e500*/  ENDCOLLECTIVE ;  /* 0x000000000000791b */ /* 0x003fe20003800000 */
.L_x_13656:
[----:B------:R-:W-:Y:S01]  /*e510*/  @!PT LDS RZ, [RZ] ;  /* 0x00000000fffff984 */ /* 0x000fe20000000800 */
[----:B------:R-:W-:Y:S01]  /*e520*/  @!PT LDS RZ, [RZ] ;  /* 0x00000000fffff984 */ /* 0x000fe20000000800 */
[----:B------:R-:W-:Y:S01]  /*e530*/  @!PT LDS RZ, [RZ] ;  /* 0x00000000fffff984 */ /* 0x000fe20000000800 */
[----:B------:R0:W-:Y:S01]  /*e540*/  LDGSTS.E.BYPASS.LTC128B.128 [R27+0x6200], desc[UR40][R2.64], !P1 ;  /* 0x06200000021b7fae */ /* 0x0001e2000c901d68 */
[----:B------:R-:W-:Y:S01]  /*e550*/  ISETP.LT.OR P1, PT, R8, 0x61, P2 ;  /* 0x000000610800780c */ /* 0x000fe20001721670 */
[----:B------:R-:W-:Y:S01]  /*e560*/  IMAD.MOV.U32 R13, RZ, RZ, R9 ;  /* 0x000000ffff0d7224 */ /* 0x000fe200078e0009 */
[----:B0-----:R-:W0:Y:S01]  /*e570*/  S2R R3, SR_TID.X ;  /* 0x0000000000037919 */ /* 0x001e220000002100 */
[----:B------:R-:W-:-:S10]  /*e580*/  IMAD.MOV.U32 R10, RZ, RZ, R14 ;  /* 0x000000ffff0a7224 */ /* 0x000fd400078e000e */
[----:B0-----:R-:W-:Y:S05]  /*e590*/  WARPSYNC.COLLECTIVE R15, `(.L_x_13657) ;  /* 0x000000000f087348 */ /* 0x001fea0003c00000 */
[----:B------:R1:W2:Y:S02]  /*e5a0*/  SHFL.IDX P6, R14, R13, R12, R11 ;  /* 0x0000000c0d0e7389 */ /* 0x0002a400000c000b */
[----:B012---:R-:W-:Y:S01]  /*e5b0*/  ENDCOLLECTIVE ;  /* 0x000000000000791b */ /* 0x007fe20003800000 */
.L_x_13657:
[----:B------:R-:W-:Y:S01]  /*e5c0*/  MOV R13, R17 ;  /* 0x00000011000d7202 */ /* 0x000fe20000000f00 */
[----:B------:R-:W-:Y:S01]  /*e5d0*/  IMAD.MOV.U32 R12, RZ, RZ, RZ ;  /* 0x000000ffff0c7224 */ /* 0x000fe200078e00ff */
[----:B------:R-:W-:Y:S01]  /*e5e0*/  SHF.L.U32 R3, R3, 0x4, RZ ;  /* 0x0000000403037819 */ /* 0x000fe200000006ff */
[----:B------:R-:W-:-:S07]  /*e5f0*/  IMAD.MOV.U32 R2, RZ, RZ, R14 ;  /* 0x000000ffff027224 */ /* 0x000fce00078e000e */
[----:B------:R-:W-:Y:S05]  /*e600*/  WARPSYNC.COLLECTIVE R15, `(.L_x_13658) ;  /* 0x000000000f087348 */ /* 0x000fea0003c00000 */
[----:B------:R0:W1:Y:S02]  /*e610*/  SHFL.IDX P6, R14, R13, R12, R11 ;  /* 0x0000000c0d0e7389 */ /* 0x00006400000c000b */
[----:B01----:R-:W-:Y:S01]  /*e620*/  ENDCOLLECTIVE ;  /* 0x000000000000791b */ /* 0x003fe20003800000 */
.L_x_13658:
[----:B------:R-:W-:-:S04]  /*e630*/  LOP3.LUT R3, R3, 0x30, RZ, 0xc0, !PT ;  /* 0x0000003003037812 */ /* 0x000fc800078ec0ff */
[----:B------:R-:W-:-:S05]  /*e640*/  IADD3 R2, P0, R3, R2, RZ ;  /* 0x0000000203027210 */ /* 0x000fca0007f1e0ff */
[----:B------:R-:W-:Y:S01]  /*e650*/  IMAD.X R3, RZ, RZ, R10, P0 ;  /* 0x000000ffff037224 */ /* 0x000fe200000e060a */
[C---:B------:R-:W-:Y:S02]  /*e660*/  ISETP.GE.AND P0, PT, R8.reuse, 0x41, PT ;  /* 0x000000410800780c */ /* 0x040fe40003f06270 */
[----:B------:R-:W-:Y:S02]  /*e670*/  MOV R13, R18 ;  /* 0x00000012000d7202 */ /* 0x000fe40000000f00 */
        /* <DEDUP_REMOVED lines=9> */
.L_x_13659:
[----:B------:R-:W0:Y:S01]  /*e710*/  S2R R27, SR_CTAID.X ;  /* 0x00000000001b7919 */ /* 0x000e220000002500 */
[----:B------:R-:W-:Y:S01]  /*e720*/  IMAD.MOV.U32 R2, RZ, RZ, R14 ;  /* 0x000000ffff027224 */ /* 0x000fe200078e000e */
[----:B------:R-:W-:Y:S06]  /*e730*/  BRA `(.L_x_13660) ;  /* 0xffffffc4006c7947 */ /* 0x000fec000383ffff */
.L_x_13601:
[----:B--2---:R-:W-:-:S05]  /*e740*/  IMAD.MOV.U32 R2, RZ, RZ, 0x1 ;  /* 0x00000001ff027424 */ /* 0x004fca00078e00ff */
[----:B------:R-:W-:-:S04]  /*e750*/  SHF.L.U32 R2, R2, 0x1f, RZ ;  /* 0x0000001f02027819 */ /* 0x000fc800000006ff */
[----:B------:R2:W3:Y:S03]  /*e760*/  SYNCS.PHASECHK.TRANS64.TRYWAIT P2, [R28+URZ+0x12440], R2 ;  /* 0x012440021c0075a7 */ /* 0x0004e6000804017f */
[----:B---3--:R-:W-:Y:S05]  /*e770*/  @!P2 NANOSLEEP.SYNCS 0x989680 ;  /* 0x009896800000a95d */ /* 0x008fea0003900000 */
[----:B------:R-:W3:Y:S02]  /*e780*/  @!P2 SYNCS.PHASECHK.TRANS64 P2, [R28+URZ+0x12440], R2 ;  /* 0x012440021c00a5a7 */ /* 0x000ee4000804007f */
[----:B---3--:R-:W-:Y:S05]  /*e790*/  @!P2 BRA `(.L_x_13601) ;  /* 0xfffffffc00e8a947 */ /* 0x008fea000383ffff */
[----:B------:R-:W-:Y:S05]  /*e7a0*/  BRA `(.L_x_13661) ;  /* 0xffffffc400bc7947 */ /* 0x000fea000383ffff */
.L_x_13602:
[----:B------:R-:W-:Y:S01]  /*e7b0*/  BSSY B0, `(.L_x_13662) ;  /* 0x0000008000007945 */ /* 0x000fe20003800000 */
[----:B------:R-:W-:Y:S01]  /*e7c0*/  MOV R13, R5 ;  /* 0x00000005000d7202 */ /* 0x000fe20000000f00 */
[----:B------:R-:W-:Y:S01]  /*e7d0*/  IMAD.MOV.U32 R12, RZ, RZ, RZ ;  /* 0x000000ffff0c7224 */ /* 0x000fe200078e00ff */
[----:B------:R-:W-:Y:S01]  /*e7e0*/  MOV R15, 0xffffffff ;  /* 0xffffffff000f7802 */ /* 0x000fe20000000f00 */
[----:B------:R-:W-:-:S07]  /*e7f0*/  IMAD.MOV.U32 R11, RZ, RZ, 0x1c1f ;  /* 0x00001c1fff0b7424 */ /* 0x000fce00078e00ff */
[----:B0----5:R-:W-:Y:S05]  /*e800*/  WARPSYNC.COLLECTIVE R15, `(.L_x_13663) ;  /* 0x000000000f087348 */ /* 0x021fea0003c00000 */
[----:B------:R1:W2:Y:S02]  /*e810*/  SHFL.IDX P6, R14, R13, R12, R11 ;  /* 0x0000000c0d0e7389 */ /* 0x0002a400000c000b */
[----:B012--5:R-:W-:Y:S01]  /*e820*/  ENDCOLLECTIVE ;  /* 0x000000000000791b */ /* 0x027fe20003800000 */
.L_x_13663:
[----:B------:R-:W-:Y:S05]  /*e830*/  BSYNC B0 ;  /* 0x0000000000007941 */ /* 0x000fea0003800000 */
.L_x_13662:
        /* <DEDUP_REMOVED lines=8> */
.L_x_13664:
[----:B------:R-:W-:Y:S01]  /*e8c0*/  IMAD.MOV.U32 R13, RZ, RZ, R5 ;  /* 0x000000ffff0d7224 */ /* 0x000fe200078e0005 */
[----:B------:R-:W-:Y:S02]  /*e8d0*/  MOV R12, 0x1 ;  /* 0x00000001000c7802 */ /* 0x000fe40000000f00 */
[----:B------:R-:W-:-:S13]  /*e8e0*/  @P4 IADD3 R8, P2, R24, R14, RZ ;  /* 0x0000000e18084210 */ /* 0x000fda0007f5e0ff */
[----:B------:R-:W-:Y:S05]  /*e8f0*/  WARPSYNC.COLLECTIVE R15, `(.L_x_13665) ;  /* 0x000000000f087348 */ /* 0x000fea0003c00000 */
[----:B------:R0:W1:Y:S02]  /*e900*/  SHFL.IDX P6, R14, R13, R12, R11 ;  /* 0x0000000c0d0e7389 */ /* 0x00006400000c000b */
[----:B01----:R-:W-:Y:S01]  /*e910*/  ENDCOLLECTIVE ;  /* 0x000000000000791b */ /* 0x003fe20003800000 */
.L_x_13665:
[----:B------:R-:W-:Y:S01]  /*e920*/  @P4 IADD3.X R3, RZ, R2, RZ, P2, !PT ;  /* 0x00000002ff034210 */ /* 0x000fe200017fe4ff */
        /* <DEDUP_REMOVED lines=10> */
.L_x_13666:
[----:B------:R-:W-:Y:S01]  /*e9d0*/  IMAD.MOV.U32 R13, RZ, RZ, R5 ;  /* 0x000000ffff0d7224 */ /* 0x000fe200078e0005 */
[----:B------:R-:W-:Y:S02]  /*e9e0*/  MOV R12, 0x2 ;  /* 0x00000002000c7802 */ /* 0x000fe40000000f00 */
[----:B------:R-:W-:-:S13]  /*e9f0*/  @P3 IADD3 R8, P2, R24, R14, RZ ;  /* 0x0000000e18083210 */ /* 0x000fda0007f5e0ff */
[----:B------:R-:W-:Y:S05]  /*ea00*/  WARPSYNC.COLLECTIVE R15, `(.L_x_13667) ;  /* 0x000000000f087348 */ /* 0x000fea0003c00000 */
[----:B------:R0:W1:Y:S02]  /*ea10*/  SHFL.IDX P6, R14, R13, R12, R11 ;  /* 0x0000000c0d0e7389 */ /* 0x00006400000c000b */
[----:B01----:R-:W-:Y:S01]  /*ea20*/  ENDCOLLECTIVE ;  /* 0x000000000000791b */ /* 0x003fe20003800000 */
.L_x_13667:
        /* <DEDUP_REMOVED lines=11> */
.L_x_13668:
[----:B------:R-:W-:Y:S02]  /*eae0*/  IMAD.MOV.U32 R13, RZ, RZ, R5 ;  /* 0x000000ffff0d7224 */ /* 0x000fe400078e0005 */
[----:B------:R-:W-:Y:S01]  /*eaf0*/  IMAD.MOV.U32 R12, RZ, RZ, 0x3 ;  /* 0x00000003ff0c7424 */ /* 0x000fe200078e00ff */
[----:B------:R-:W-:-:S13]  /*eb00*/  @P0 IADD3 R3, P2, R24, R14, RZ ;  /* 0x0000000e18030210 */ /* 0x000fda0007f5e0ff */
[----:B------:R-:W-:Y:S05]  /*eb10*/  WARPSYNC.COLLECTIVE R15, `(.L_x_13669) ;  /* 0x000000000f087348 */ /* 0x000fea0003c00000 */
[----:B------:R0:W1:Y:S02]  /*eb20*/  SHFL.IDX P6, R14, R13, R12, R11 ;  /* 0x0000000c0d0e7389 */ /* 0x00006400000c000b */
[----:B01----:R-:W-:Y:S01]  /*eb30*/  ENDCOLLECTIVE ;  /* 0x000000000000791b */ /* 0x003fe20003800000 */
.L_x_13669:
[----:B------:R-:W-:-:S04]  /*eb40*/  @P0 IADD3.X R2, RZ, R2, RZ, P2, !PT ;  /* 0x00000002ff020210 */ /* 0x000fc800017fe4ff */
[----:B------:R-:W-:-:S04]  /*eb50*/  @P0 LOP3.LUT R3, R3, R2, RZ, 0x3c, !PT ;  /* 0x0000000203030212 */ /* 0x000fc800078e3cff */
[----:B------:R-:W-:Y:S01]  /*eb60*/  @P0 LOP3.LUT R2, R3, R2, RZ, 0x3c, !PT ;  /* 0x0000000203020212 */ /* 0x000fe200078e3cff */
[----:B------:R-:W-:-:S03]  /*eb70*/  IMAD.MOV.U32 R13, RZ, RZ, R4 ;  /* 0x000000ffff0d7224 */ /* 0x000fc600078e0004 */
[----:B------:R-:W-:-:S05]  /*eb80*/  @P0 LOP3.LUT R3, R3, R2, RZ, 0x3c, !PT ;  /* 0x0000000203030212 */ /* 0x000fca00078e3cff */
[----:B------:R-:W-:Y:S01]  /*eb90*/  @!PT LDS RZ, [RZ] ;  /* 0x00000000fffff984 */ /* 0x000fe20000000800 */
[----:B------:R-:W-:Y:S01]  /*eba0*/  @!PT LDS RZ, [RZ] ;  /* 0x00000000fffff984 */ /* 0x000fe20000000800 */
[----:B------:R-:W-:Y:S01]  /*ebb0*/  @!PT LDS RZ, [RZ] ;  /* 0x00000000fffff984 */ /* 0x000fe20000000800 */
[----:B------:R0:W-:Y:S01]  /*ebc0*/  @P0 LDGSTS.E.BYPASS.LTC128B.128 [R18+0xe200], desc[UR40][R2.64], !P5 ;  /* 0x0e20000002120fae */ /* 0x0001e2000e901d68 */
[----:B------:R-:W-:-:S07]  /*ebd0*/  MOV R5, R14 ;  /* 0x0000000e00057202 */ /* 0x000fce0000000f00 */
[----:B0-----:R-:W-:Y:S05]  /*ebe0*/  WARPSYNC.COLLECTIVE R15, `(.L_x_13670) ;  /* 0x000000000f087348 */ /* 0x001fea0003c00000 */
[----:B------:R1:W2:Y:S02]  /*ebf0*/  SHFL.IDX P6, R14, R13, R12, R11 ;  /* 0x0000000c0d0e7389 */ /* 0x0002a400000c000b */
[----:B012---:R-:W-:Y:S01]  /*ec00*/  ENDCOLLECTIVE ;  /* 0x000000000000791b */ /* 0x007fe20003800000 */
.L_x_13670:
[----:B------:R-:W-:Y:S01]  /*ec10*/  MOV R13, R7 ;  /* 0x00000007000d7202 */ /* 0x000fe20000000f00 */
[----:B------:R-:W-:Y:S02]  /*ec20*/  IMAD.MOV.U32 R12, RZ, RZ, RZ ;  /* 0x000000ffff0c7224 */ /* 0x000fe400078e00ff */
[----:B------:R-:W-:-:S07]  /*ec30*/  IMAD.MOV.U32 R4, RZ, RZ, R14 ;  /* 0x000000ffff047224 */ /* 0x000fce00078e000e */
[----:B------:R-:W-:Y:S05]  /*ec40*/  WARPSYNC.COLLECTIVE R15, `(.L_x_13671) ;  /* 0x000000000f087348 */ /* 0x000fea0003c00000 */
[----:B------:R0:W1:Y:S02]  /*ec50*/  SHFL.IDX P6, R14, R13, R12, R11 ;  /* 0x0000000c0d0e7389 */ /* 0x00006400000c000b */
[----:B01----:R-:W-:Y:S01]  /*ec60*/  ENDCOLLECTIVE ;  /* 0x000000000000791b */ /* 0x003fe20003800000 */
.L_x_13671:
[----:B------:R-:W-:-:S04]  /*ec70*/  @P1 IADD3 R8, P0, R24, R4, RZ ;  /* 0x0000000418081210 */ /* 0x000fc80007f1e0ff */
[----:B------:R-:W-:Y:S01]  /*ec80*/  @P1 IADD3.X R9, RZ, R5, RZ, P0, !PT ;  /* 0x00000005ff091210 */ /* 0x000fe200007fe4ff */
[----:B------:R-:W-:-:S04]  /*ec90*/  @P1 IMAD.MOV.U32 R2, RZ, RZ, R8 ;  /* 0x000000ffff021224 */ /* 0x000fc800078e0008 */
[----:B------:R-:W-:Y:S01]  /*eca0*/  @P1 IMAD.MOV.U32 R3, RZ, RZ, R9 ;  /* 0x000000ffff031224 */ /* 0x000fe200078e0009 */
[----:B------:R-:W-:-:S04]  /*ecb0*/  MOV R13, R6 ;  /* 0x00000006000d7202 */ /* 0x000fc80000000f00 */
        /* <DEDUP_REMOVED lines=8> */
.L_x_13672:
[----:B------:R-:W-:Y:S05]  /*ed40*/  BRA `(.L_x_13673) ;  /* 0xffffffc400747947 */ /* 0x000fea000383ffff */
.L_x_13607:
[----:B------:R-:W-:Y:S01]  /*ed50*/  IMAD.MOV.U32 R13, RZ, RZ, R4 ;  /* 0x000000ffff0d7224 */ /* 0x000fe200078e0004 */
[----:B------:R-:W-:Y:S01]  /*ed60*/  MOV R11, 0x1c1f ;  /* 0x00001c1f000b7802 */ /* 0x000fe20000000f00 */
[----:B------:R-:W-:Y:S02]  /*ed70*/  IMAD.MOV.U32 R12, RZ, RZ, RZ ;  /* 0x000000ffff0c7224 */ /* 0x000fe400078e00ff */
[----:B------:R-:W-:Y:S02]  /*ed80*/  IMAD.MOV.U32 R15, RZ, RZ, -0x1 ;  /* 0xffffffffff0f7424 */ /* 0x000fe400078e00ff */
[----:B------:R-:W-:-:S07]  /*ed90*/  IMAD R7, R27, 0xc0, R29 ;  /* 0x000000c01b077824 */ /* 0x000fce00078e021d */
[----:B------:R-:W-:Y:S05]  /*eda0*/  WARPSYNC.COLLECTIVE R15, `(.L_x_13674) ;  /* 0x000000000f087348 */ /* 0x000fea0003c00000 */
[----:B------:R0:W1:Y:S02]  /*edb0*/  SHFL.IDX P6, R14, R13, R12, R11 ;  /* 0x0000000c0d0e7389 */ /* 0x00006400000c000b */
[----:B01----:R-:W-:Y:S01]  /*edc0*/  ENDCOLLECTIVE ;  /* 0x000000000000791b */ /* 0x003fe20003800000 */
.L_x_13674:
[----:B------:R-:W-:Y:S01]  /*edd0*/  MOV R13, R0 ;  /* 0x00000000000d7202 */ /* 0x000fe20000000f00 */
[----:B------:R-:W-:-:S07]  /*ede0*/  IMAD.MOV.U32 R2, RZ, RZ, R14 ;  /* 0x000000ffff027224 */ /* 0x000fce00078e000e */
[----:B------:R-:W-:Y:S05]  /*edf0*/  WARPSYNC.COLLECTIVE R15, `(.L_x_13675) ;  /* 0x000000000f087348 */ /* 0x000fea0003c00000 */
[----:B------:R0:W1:Y:S02]  /*ee00*/  SHFL.IDX P6, R14, R13, R12, R11 ;  /* 0x0000000c0d0e7389 */ /* 0x00006400000c000b */
[----:B01----:R-:W-:Y:S01]  /*ee10*/  ENDCOLLECTIVE ;  /* 0x000000000000791b */ /* 0x003fe20003800000 */
.L_x_13675:
[----:B------:R-:W-:Y:S02]  /*ee20*/  ULDC UR4, c[0x0][0x288] ;  /* 0x0000a20000047ab9 */ /* 0x000fe40000000800 */
[----:B------:R-:W-:Y:S01]  /*ee30*/  IMAD R6, R9, UR4, RZ ;  /* 0x0000000409067c24 */ /* 0x000fe2000f8e02ff */
[----:B------:R-:W-:-:S04]  /*ee40*/  IADD3 R9, R7, 0x20, RZ ;  /* 0x0000002007097810 */ /* 0x000fc80007ffe0ff */
[----:B------:R-:W-:Y:S01]  /*ee50*/  ISETP.GE.AND P2, PT, R7, R6, PT ;  /* 0x000000060700720c */ /* 0x000fe20003f46270 */
[----:B------:R-:W-:Y:S02]  /*ee60*/  IMAD.MOV.U32 R13, RZ, RZ, R4 ;  /* 0x000000ffff0d7224 */ /* 0x000fe400078e0004 */
[----:B------:R-:W-:Y:S02]  /*ee70*/  IMAD.MOV.U32 R12, RZ, RZ, 0x1 ;  /* 0x00000001ff0c7424 */ /* 0x000fe400078e00ff */
[----:B------:R-:W-:-:S08]  /*ee80*/  IMAD.MOV.U32 R3, RZ, RZ, R14 ;  /* 0x000000ffff037224 */ /* 0x000fd000078e000e */
[----:B------:R-:W-:Y:S05]  /*ee90*/  WARPSYNC.COLLECTIVE R15, `(.L_x_13676) ;  /* 0x000000000f087348 */ /* 0x000fea0003c00000 */
[----:B------:R0:W1:Y:S02]  /*eea0*/  SHFL.IDX P6, R14, R13, R12, R11 ;  /* 0x0000000c0d0e7389 */ /* 0x00006400000c000b */
[----:B01----:R-:W-:Y:S01]  /*eeb0*/  ENDCOLLECTIVE ;  /* 0x000000000000791b */ /* 0x003fe20003800000 */
.L_x_13676:
[----:B------:R-:W-:-:S05]  /*eec0*/  @!P2 IADD3 R3, P1, R24, R3, RZ ;  /* 0x000000031803a210 */ /* 0x000fca0007f3e0ff */
[----:B------:R-:W-:Y:S01]  /*eed0*/  @!P2 IMAD.X R2, RZ, RZ, R2, P1 ;  /* 0x000000ffff02a224 */ /* 0x000fe200008e0602 */
[----:B------:R-:W-:-:S04]  /*eee0*/  ISETP.GE.AND P1, PT, R9, R6, PT ;  /* 0x000000060900720c */ /* 0x000fc80003f26270 */
        /* <DEDUP_REMOVED lines=8> */
.L_x_13677:
[----:B------:R-:W-:Y:S01]  /*ef70*/  @!PT LDS RZ, [RZ] ;  /* 0x00000000fffff984 */ /* 0x000fe20000000800 */
[----:B------:R-:W-:Y:S01]  /*ef80*/  @!PT LDS RZ, [RZ] ;  /* 0x00000000fffff984 */ /* 0x000fe20000000800 */
[----:B------:R-:W-:Y:S01]  /*ef90*/  @!PT LDS RZ, [RZ] ;  /* 0x00000000fffff984 */ /* 0x000fe20000000800 */
[----:B------:R0:W-:Y:S01]  /*efa0*/  @!P2 LDGSTS.E.BYPASS.LTC128B.128 [R18+0xa200], desc[UR40][R2.64], !P0 ;  /* 0x0a2000000212afae */ /* 0x0001e2000c101d68 */
[----:B------:R-:W-:Y:S01]  /*efb0*/  MOV R13, R4 ;  /* 0x00000004000d7202 */ /* 0x000fe20000000f00 */
[----:B------:R-:W-:Y:S02]  /*efc0*/  IMAD.MOV.U32 R12, RZ, RZ, 0x2 ;  /* 0x00000002ff0c7424 */ /* 0x000fe400078e00ff */
[----:B------:R-:W-:-:S05]  /*efd0*/  IMAD.MOV.U32 R11, RZ, RZ, R14 ;  /* 0x000000ffff0b7224 */ /* 0x000fca00078e000e */
[----:B0-----:R-:W-:Y:S01]  /*efe0*/  @!P1 IADD3 R2, P2, R24, R11, RZ ;  /* 0x0000000b18029210 */ /* 0x001fe20007f5e0ff */
[----:B------:R-:W-:-:S03]  /*eff0*/  IMAD.MOV.U32 R11, RZ, RZ, 0x1c1f ;  /* 0x00001c1fff0b7424 */ /* 0x000fc600078e00ff */
[----:B------:R-:W-:-:S09]  /*f000*/  @!P1 IADD3.X R9, RZ, R9, RZ, P2, !PT ;  /* 0x00000009ff099210 */ /* 0x000fd200017fe4ff */
[----:B------:R-:W-:Y:S05]  /*f010*/  WARPSYNC.COLLECTIVE R15, `(.L_x_13678) ;  /* 0x000000000f087348 */ /* 0x000fea0003c00000 */
[----:B------:R0:W1:Y:S02]  /*f020*/  SHFL.IDX P6, R14, R13, R12, R11 ;  /* 0x0000000c0d0e7389 */ /* 0x00006400000c000b */
[----:B01----:R-:W-:Y:S01]  /*f030*/  ENDCOLLECTIVE ;  /* 0x000000000000791b */ /* 0x003fe20003800000 */
.L_x_13678:
[----:B------:R-:W-:Y:S02]  /*f040*/  @!P1 IMAD.MOV.U32 R3, RZ, RZ, R9 ;  /* 0x000000ffff039224 */ /* 0x000fe400078e0009 */
        /* <DEDUP_REMOVED lines=11> */
.L_x_13679:
[----:B------:R-:W-:Y:S02]  /*f100*/  IMAD.MOV.U32 R13, RZ, RZ, R4 ;  /* 0x000000ffff0d7224 */ /* 0x000fe400078e0004 */
[----:B------:R-:W-:-:S05]  /*f110*/  IMAD.MOV.U32 R12, RZ, RZ, R14 ;  /* 0x000000ffff0c7224 */ /* 0x000fca00078e000e */
[----:B------:R-:W-:Y:S01]  /*f120*/  @!P2 IADD3 R2, P1, R24, R12, RZ ;  /* 0x0000000c1802a210 */ /* 0x000fe20007f3e0ff */
[----:B------:R-:W-:-:S03]  /*f130*/  IMAD.MOV.U32 R12, RZ, RZ, 0x3 ;  /* 0x00000003ff0c7424 */ /* 0x000fc600078e00ff */
[----:B------:R-:W-:-:S09]  /*f140*/  @!P2 IADD3.X R3, RZ, R10, RZ, P1, !PT ;  /* 0x0000000aff03a210 */ /* 0x000fd20000ffe4ff */
[----:B------:R-:W-:Y:S05]  /*f150*/  WARPSYNC.COLLECTIVE R15, `(.L_x_13680) ;  /* 0x000000000f087348 */ /* 0x000fea0003c00000 */
[----:B------:R0:W1:Y:S02]  /*f160*/  SHFL.IDX P6, R14, R13, R12, R11 ;  /* 0x0000000c0d0e7389 */ /* 0x00006400000c000b */
[----:B01----:R-:W-:Y:S01]  /*f170*/  ENDCOLLECTIVE ;  /* 0x000000000000791b */ /* 0x003fe20003800000 */
.L_x_13680:
[----:B------:R-:W-:Y:S01]  /*f180*/  @!PT LDS RZ, [RZ] ;  /* 0x00000000fffff984 */ /* 0x000fe20000000800 */
[----:B------:R-:W-:Y:S01]  /*f190*/  @!PT LDS RZ, [RZ] ;  /* 0x00000000fffff984 */ /* 0x000fe20000000800 */
[----:B------:R-:W-:Y:S01]  /*f1a0*/  @!PT LDS RZ, [RZ] ;  /* 0x00000000fffff984 */ /* 0x000fe20000000800 */
[----:B------:R0:W-:Y:S01]  /*f1b0*/  @!P2 LDGSTS.E.BYPASS.LTC128B.128 [R18+0xb200], desc[UR40][R2.64], !P0 ;  /* 0x0b2000000212afae */ /* 0x0001e2000c101d68 */
[----:B------:R-:W-:Y:S01]  /*f1c0*/  IMAD.MOV.U32 R13, RZ, RZ, R0 ;  /* 0x000000ffff0d7224 */ /* 0x000fe200078e0000 */
[----:B0-----:R-:W-:-:S04]  /*f1d0*/  IADD3 R3, R7, 0x60, RZ ;  /* 0x0000006007037810 */ /* 0x001fc80007ffe0ff */
[----:B------:R-:W-:Y:S02]  /*f1e0*/  ISETP.GE.AND P1, PT, R3, R6, PT ;  /* 0x000000060300720c */ /* 0x000fe40003f26270 */
[----:B------:R-:W-:-:S11]  /*f1f0*/  MOV R4, R14 ;  /* 0x0000000e00047202 */ /* 0x000fd60000000f00 */
[----:B------:R-:W-:Y:S05]  /*f200*/  WARPSYNC.COLLECTIVE R15, `(.L_x_13681) ;  /* 0x000000000f087348 */ /* 0x000fea0003c00000 */
[----:B------:R0:W1:Y:S02]  /*f210*/  SHFL.IDX P6, R14, R13, R12, R11 ;  /* 0x0000000c0d0e7389 */ /* 0x00006400000c000b */
[----:B01----:R-:W-:Y:S01]  /*f220*/  ENDCOLLECTIVE ;  /* 0x000000000000791b */ /* 0x003fe20003800000 */
.L_x_13681:
[----:B------:R-:W-:Y:S01]  /*f230*/  MOV R13, R8 ;  /* 0x00000008000d7202 */ /* 0x000fe20000000f00 */
[----:B------:R-:W-:Y:S02]  /*f240*/  IMAD.MOV.U32 R12, RZ, RZ, RZ ;  /* 0x000000ffff0c7224 */ /* 0x000fe400078e00ff */
[----:B------:R-:W-:-:S07]  /*f250*/  IMAD.MOV.U32 R0, RZ, RZ, R14 ;  /* 0x000000ffff007224 */ /* 0x000fce00078e000e */
[----:B------:R-:W-:Y:S05]  /*f260*/  WARPSYNC.COLLECTIVE R15, `(.L_x_13682) ;  /* 0x000000000f087348 */ /* 0x000fea0003c00000 */
[----:B------:R0:W1:Y:S02]  /*f270*/  SHFL.IDX P6, R14, R13, R12, R11 ;  /* 0x0000000c0d0e7389 */ /* 0x00006400000c000b */
[----:B01----:R-:W-:Y:S01]  /*f280*/  ENDCOLLECTIVE ;  /* 0x000000000000791b */ /* 0x003fe20003800000 */
.L_x_13682:
[----:B------:R-:W-:-:S05]  /*f290*/  @!P1 IADD3 R9, P2, R24, R0, RZ ;  /* 0x0000000018099210 */ /* 0x000fca0007f5e0ff */
[----:B------:R-:W-:Y:S02]  /*f2a0*/  @!P1 IMAD.X R3, RZ, RZ, R4, P2 ;  /* 0x000000ffff039224 */ /* 0x000fe400010e0604 */
[----:B------:R-:W-:Y:S01]  /*f2b0*/  @!P1 IMAD.MOV.U32 R2, RZ, RZ, R9 ;  /* 0x000000ffff029224 */ /* 0x000fe200078e0009 */
[----:B------:R-:W-:-:S04]  /*f2c0*/  MOV R13, R5 ;  /* 0x00000005000d7202 */ /* 0x000fc80000000f00 */
        /* <DEDUP_REMOVED lines=8> */
.L_x_13683:
[----:B------:R-:W-:-:S05]  /*f350*/  VIADD R3, R7, 0x80 ;  /* 0x0000008007037836 */ /* 0x000fca0000000000 */
[----:B------:R-:W-:Y:S01]  /*f360*/  ISETP.GE.AND P1, PT, R3, R6, PT ;  /* 0x000000060300720c */ /* 0x000fe20003f26270 */
[----:B------:R-:W-:Y:S01]  /*f370*/  IMAD.MOV.U32 R13, RZ, RZ, R8 ;  /* 0x000000ffff0d7224 */ /* 0x000fe200078e0008 */
[----:B------:R-:W-:-:S11]  /*f380*/  MOV R12, 0x1 ;  /* 0x00000001000c7802 */ /* 0x000fd60000000f00 */
[----:B------:R-:W-:-:S13]  /*f390*/  @!P1 IADD3 R0, P3, R24, R14, RZ ;  /* 0x0000000e18009210 */ /* 0x000fda0007f7e0ff */
[----:B------:R-:W-:Y:S05]  /*f3a0*/  WARPSYNC.COLLECTIVE R15, `(.L_x_13684) ;  /* 0x000000000f087348 */ /* 0x000fea0003c00000 */
[----:B------:R0:W1:Y:S02]  /*f3b0*/  SHFL.IDX P6, R14, R13, R12, R11 ;  /* 0x0000000c0d0e7389 */ /* 0x00006400000c000b */
[----:B01----:R-:W-:Y:S01]  /*f3c0*/  ENDCOLLECTIVE ;  /* 0x000000000000791b */ /* 0x003fe20003800000 */
.L_x_13684:
[----:B------:R-:W-:Y:S01]  /*f3d0*/  @!P1 IMAD.X R17, RZ, RZ, R2, P3 ;  /* 0x000000ffff119224 */ /* 0x000fe200018e0602 */
[----:B------:R-:W-:-:S03]  /*f3e0*/  @!P1 MOV R2, R0 ;  /* 0x0000000000029202 */ /* 0x000fc60000000f00 */
        /* <DEDUP_REMOVED lines=10> */
.L_x_13685:
[----:B------:R-:W-:Y:S05]  /*f490*/  BRA `(.L_x_13686) ;  /* 0xffffffc800007947 */ /* 0x000fea000383ffff */
.L_x_13608:
[----:B0-----:R0:W1:Y:S02]  /*f4a0*/  SYNCS.PHASECHK.TRANS64.TRYWAIT P0, [R28+URZ+0x12420], R5 ;  /* 0x012420051c0075a7 */ /* 0x001064000800017f */
[----:B-1----:R-:W-:Y:S05]  /*f4b0*/  @!P0 NANOSLEEP.SYNCS 0x989680 ;  /* 0x009896800000895d */ /* 0x002fea0003900000 */
[----:B------:R-:W1:Y:S02]  /*f4c0*/  @!P0 SYNCS.PHASECHK.TRANS64 P0, [R28+URZ+0x12420], R5 ;  /* 0x012420051c0085a7 */ /* 0x000e64000800007f */
[----:B-1----:R-:W-:Y:S05]  /*f4d0*/  @!P0 BRA `(.L_x_13608) ;  /* 0xfffffffc00f08947 */ /* 0x002fea000383ffff */
[----:B------:R-:W-:Y:S05]  /*f4e0*/  BRA `(.L_x_13687) ;  /* 0xffffffc800307947 */ /* 0x000fea000383ffff */
.L_x_13611:
[----:B0-----:R0:W1:Y:S02]  /*f4f0*/  SYNCS.PHASECHK.TRANS64.TRYWAIT P1, [R5+URZ+0x12480], R29 ;  /* 0x0124801d050075a7 */ /* 0x001064000802017f */
[----:B-1----:R-:W-:Y:S05]  /*f500*/  @!P1 NANOSLEEP.SYNCS 0x989680 ;  /* 0x009896800000995d */ /* 0x002fea0003900000 */
[----:B------:R-:W1:Y:S02]  /*f510*/  @!P1 SYNCS.PHASECHK.TRANS64 P1, [R5+URZ+0x12480], R29 ;  /* 0x0124801d050095a7 */ /* 0x000e64000802007f */
[----:B-1----:R-:W-:Y:S05]  /*f520*/  @!P1 BRA `(.L_x_13611) ;  /* 0xfffffffc00f09947 */ /* 0x002fea000383ffff */
[----:B------:R-:W-:Y:S05]  /*f530*/  BRA `(.L_x_13688) ;  /* 0xffffffcc00447947 */ /* 0x000fea000383ffff */
.L_x_13612:
[----:B------:R-:W-:Y:S01]  /*f540*/  BSSY B0, `(.L_x_13689) ;  /* 0x0000008000007945 */ /* 0x000fe20003800000 */
[----:B------:R-:W-:Y:S01]  /*f550*/  MOV R13, R17 ;  /* 0x00000011000d7202 */ /* 0x000fe20000000f00 */
[----:B------:R-:W-:Y:S01]  /*f560*/  IMAD.MOV.U32 R12, RZ, RZ, RZ ;  /* 0x000000ffff0c7224 */ /* 0x000fe200078e00ff */
[----:B------:R-:W-:Y:S01]  /*f570*/  MOV R15, 0xffffffff ;  /* 0xffffffff000f7802 */ /* 0x000fe20000000f00 */
[----:B------:R-:W-:-:S07]  /*f580*/  IMAD.MOV.U32 R11, RZ, RZ, 0x1c1f ;  /* 0x00001c1fff0b7424 */ /* 0x000fce00078e00ff */
[----:B0-----:R-:W-:Y:S05]  /*f590*/  WARPSYNC.COLLECTIVE R15, `(.L_x_13690) ;  /* 0x000000000f087348 */ /* 0x001fea0003c00000 */
[----:B------:R1:W2:Y:S02]  /*f5a0*/  SHFL.IDX P6, R14, R13, R12, R11 ;  /* 0x0000000c0d0e7389 */ /* 0x0002a400000c000b */
[----:B012---:R-:W-:Y:S01]  /*f5b0*/  ENDCOLLECTIVE ;  /* 0x000000000000791b */ /* 0x007fe20003800000 */
.L_x_13690:
[----:B------:R-:W-:Y:S05]  /*f5c0*/  BSYNC B0 ;  /* 0x0000000000007941 */ /* 0x000fea0003800000 */
.L_x_13689:
        /* <DEDUP_REMOVED lines=9> */
.L_x_13691:
[----:B------:R-:W0:Y:S01]  /*f660*/  S2R R15, SR_TID.X ;  /* 0x00000000000f7919 */ /* 0x000e220000002100 */
[----:B------:R-:W-:Y:S01]  /*f670*/  MOV R13, R17 ;  /* 0x00000011000d7202 */ /* 0x000fe20000000f00 */
[----:B------:R-:W-:Y:S02]  /*f680*/  IMAD.MOV.U32 R12, RZ, RZ, 0x1 ;  /* 0x00000001ff0c7424 */ /* 0x000fe400078e00ff */
[----:B------:R-:W-:Y:S01]  /*f690*/  IMAD.MOV.U32 R2, RZ, RZ, R14 ;  /* 0x000000ffff027224 */ /* 0x000fe200078e000e */
[----:B0-----:R-:W-:-:S04]  /*f6a0*/  SHF.L.U32 R15, R15, 0x4, RZ ;  /* 0x000000040f0f7819 */ /* 0x001fc800000006ff */
[----:B------:R-:W-:-:S04]  /*f6b0*/  LOP3.LUT R15, R15, 0x30, RZ, 0xc0, !PT ;  /* 0x000000300f0f7812 */ /* 0x000fc800078ec0ff */
[----:B------:R-:W-:Y:S01]  /*f6c0*/  IADD3 R2, P1, R15, R2, RZ ;  /* 0x000000020f027210 */ /* 0x000fe20007f3e0ff */
[----:B------:R-:W-:-:S04]  /*f6d0*/  IMAD.MOV.U32 R15, RZ, RZ, -0x1 ;  /* 0xffffffffff0f7424 */ /* 0x000fc800078e00ff */
[----:B------:R-:W-:-:S08]  /*f6e0*/  IMAD.X R3, RZ, RZ, R3, P1 ;  /* 0x000000ffff037224 */ /* 0x000fd000008e0603 */
[----:B------:R-:W-:Y:S05]  /*f6f0*/  WARPSYNC.COLLECTIVE R15, `(.L_x_13692) ;  /* 0x000000000f087348 */ /* 0x000fea0003c00000 */
[----:B------:R0:W1:Y:S02]  /*f700*/  SHFL.IDX P6, R14, R13, R12, R11 ;  /* 0x0000000c0d0e7389 */ /* 0x00006400000c000b */
[----:B01----:R-:W-:Y:S01]  /*f710*/  ENDCOLLECTIVE ;  /* 0x000000000000791b */ /* 0x003fe20003800000 */
.L_x_13692:
[----:B------:R-:W-:Y:S02]  /*f720*/  IMAD.MOV.U32 R13, RZ, RZ, R7 ;  /* 0x000000ffff0d7224 */ /* 0x000fe400078e0007 */
[----:B------:R-:W-:-:S05]  /*f730*/  IMAD R6, R4, 0x2800, R6 ;  /* 0x0000280004067824 */ /* 0x000fca00078e0206 */
[----:B------:R-:W-:Y:S01]  /*f740*/  @!PT LDS RZ, [RZ] ;  /* 0x00000000fffff984 */ /* 0x000fe20000000800 */
[----:B------:R-:W-:Y:S01]  /*f750*/  @!PT LDS RZ, [RZ] ;  /* 0x00000000fffff984 */ /* 0x000fe20000000800 */
[----:B------:R-:W-:Y:S01]  /*f760*/  @!PT LDS RZ, [RZ] ;  /* 0x00000000fffff984 */ /* 0x000fe20000000800 */
[----:B------:R0:W-:Y:S02]  /*f770*/  LDGSTS.E.BYPASS.LTC128B.128 [R6+0x5200], desc[UR40][R2.64], !P2 ;  /* 0x0520000002067fae */ /* 0x0001e4000d101d68 */
[----:B0-----:R-:W-:-:S07]  /*f780*/  MOV R3, R14 ;  /* 0x0000000e00037202 */ /* 0x001fce0000000f00 */
[----:B------:R-:W-:Y:S05]  /*f790*/  WARPSYNC.COLLECTIVE R15, `(.L_x_13693) ;  /* 0x000000000f087348 */ /* 0x000fea0003c00000 */
[----:B------:R0:W1:Y:S02]  /*f7a0*/  SHFL.IDX P6, R14, R13, R12, R11 ;  /* 0x0000000c0d0e7389 */ /* 0x00006400000c000b */
[----:B01----:R-:W-:Y:S01]  /*f7b0*/  ENDCOLLECTIVE ;  /* 0x000000000000791b */ /* 0x003fe20003800000 */
.L_x_13693:
        /* <DEDUP_REMOVED lines=12> */
.L_x_13694:
        /* <DEDUP_REMOVED lines=9> */
.L_x_13695:
        /* <DEDUP_REMOVED lines=12> */
.L_x_13696:
        /* <DEDUP_REMOVED lines=10> */
.L_x_13697:
[----:B------:R-:W-:Y:S01]  /*fa70*/  MOV R13, R18 ;  /* 0x00000012000d7202 */ /* 0x000fe20000000f00 */
[----:B------:R-:W-:Y:S01]  /*fa80*/  IMAD.MOV.U32 R12, RZ, RZ, RZ ;  /* 0x000000ffff0c7224 */ /* 0x000fe200078e00ff */
[----:B------:R-:W-:Y:S01]  /*fa90*/  SHF.L.U32 R3, R3, 0x4, RZ ;  /* 0x0000000403037819 */ /* 0x000fe200000006ff */
[----:B------:R-:W-:-:S07]  /*faa0*/  IMAD.MOV.U32 R2, RZ, RZ, R14 ;  /* 0x000000ffff027224 */ /* 0x000fce00078e000e */
[----:B------:R-:W-:Y:S05]  /*fab0*/  WARPSYNC.COLLECTIVE R15, `(.L_x_13698) ;  /* 0x000000000f087348 */ /* 0x000fea0003c00000 */
[----:B------:R0:W1:Y:S02]  /*fac0*/  SHFL.IDX P6, R14, R13, R12, R11 ;  /* 0x0000000c0d0e7389 */ /* 0x00006400000c000b */
[----:B01----:R-:W-:Y:S01]  /*fad0*/  ENDCOLLECTIVE ;  /* 0x000000000000791b */ /* 0x003fe20003800000 */
.L_x_13698:
[----:B------:R-:W-:-:S04]  /*fae0*/  LOP3.LUT R3, R3, 0x30, RZ, 0xc0, !PT ;  /* 0x0000003003037812 */ /* 0x000fc800078ec0ff */
[----:B------:R-:W-:-:S05]  /*faf0*/  IADD3 R2, P1, R3, R2, RZ ;  /* 0x0000000203027210 */ /* 0x000fca0007f3e0ff */
[----:B------:R-:W-:Y:S01]  /*fb00*/  IMAD.X R3, RZ, RZ, R17, P1 ;  /* 0x000000ffff037224 */ /* 0x000fe200008e0611 */
[----:B------:R-:W-:-:S04]  /*fb10*/  MOV R13, R20 ;  /* 0x00000014000d7202 */ /* 0x000fc80000000f00 */
        /* <DEDUP_REMOVED lines=8> */
.L_x_13699:
[----:B------:R-:W-:Y:S01]  /*fba0*/  IMAD.MOV.U32 R2, RZ, RZ, R14 ;  /* 0x000000ffff027224 */ /* 0x000fe200078e000e */
[----:B------:R-:W-:Y:S06]  /*fbb0*/  BRA `(.L_x_13700) ;  /* 0xffffffc800d07947 */ /* 0x000fec000383ffff */
.L_x_13615:
[----:B---3--:R3:W4:Y:S02]  /*fbc0*/  SYNCS.PHASECHK.TRANS64.TRYWAIT P1, [R5+URZ+0x12440], R29 ;  /* 0x0124401d050075a7 */ /* 0x008724000802017f */
[----:B----4-:R-:W-:Y:S05]  /*fbd0*/  @!P1 NANOSLEEP.SYNCS 0x989680 ;  /* 0x009896800000995d */ /* 0x010fea0003900000 */
[----:B------:R-:W4:Y:S02]  /*fbe0*/  @!P1 SYNCS.PHASECHK.TRANS64 P1, [R5+URZ+0x12440], R29 ;  /* 0x0124401d050095a7 */ /* 0x000f24000802007f */
[----:B----4-:R-:W-:Y:S05]  /*fbf0*/  @!P1 BRA `(.L_x_13615) ;  /* 0xfffffffc00f09947 */ /* 0x010fea000383ffff */
[----:B------:R-:W-:Y:S05]  /*fc00*/  BRA `(.L_x_13701) ;  /* 0xffffffcc001c7947 */ /* 0x000fea000383ffff */
.L_x_13616:
        /* <DEDUP_REMOVED lines=8> */
.L_x_13703:
[----:B------:R-:W-:Y:S05]  /*fc90*/  BSYNC B0 ;  /* 0x0000000000007941 */ /* 0x000fea0003800000 */
.L_x_13702:
[----:B------:R0:W5:Y:S01]  /*fca0*/  LDL R16, [R1+0x18] ;  /* 0x0000180001107983 */ /* 0x0001620000100800 */
[----:B------:R-:W-:Y:S01]  /*fcb0*/  IMAD.MOV.U32 R13, RZ, RZ, R9 ;  /* 0x000000ffff0d7224 */ /* 0x000fe200078e0009 */
[----:B------:R-:W-:Y:S01]  /*fcc0*/  MOV R11, 0x1c1f ;  /* 0x00001c1f000b7802 */ /* 0x000fe20000000f00 */
[----:B------:R-:W-:Y:S01]  /*fcd0*/  IMAD.MOV.U32 R12, RZ, RZ, RZ ;  /* 0x000000ffff0c7224 */ /* 0x000fe200078e00ff */
[----:B------:R-:W-:Y:S01]  /*fce0*/  MOV R3, R14 ;  /* 0x0000000e00037202 */ /* 0x000fe20000000f00 */
[----:B------:R-:W-:-:S07]  /*fcf0*/  IMAD.MOV.U32 R15, RZ, RZ, -0x1 ;  /* 0xffffffffff0f7424 */ /* 0x000fce00078e00ff */
[----:B0----5:R-:W-:Y:S05]  /*fd00*/  WARPSYNC.COLLECTIVE R15, `(.L_x_13704) ;  /* 0x000000000f087348 */ /* 0x021fea0003c00000 */
[----:B------:R1:W2:Y:S02]  /*fd10*/  SHFL.IDX P6, R14, R13, R12, R11 ;  /* 0x0000000c0d0e7389 */ /* 0x0002a400000c000b */
[----:B012--5:R-:W-:Y:S01]  /*fd20*/  ENDCOLLECTIVE ;  /* 0x000000000000791b */ /* 0x027fe20003800000 */
.L_x_13704:
[----:B------:R-:W-:Y:S02]  /*fd30*/  IMAD.MOV.U32 R13, RZ, RZ, R10 ;  /* 0x000000ffff0d7224 */ /* 0x000fe400078e000a */
[----:B------:R-:W-:Y:S01]  /*fd40*/  IMAD.MOV.U32 R12, RZ, RZ, 0x1 ;  /* 0x00000001ff0c7424 */ /* 0x000fe200078e00ff */
[----:B------:R-:W-:-:S13]  /*fd50*/  IADD3 R2, P1, R17, R14, RZ ;  /* 0x0000000e11027210 */ /* 0x000fda0007f3e0ff */
[----:B------:R-:W-:Y:S05]  /*fd60*/  WARPSYNC.COLLECTIVE R15, `(.L_x_13705) ;  /* 0x000000000f087348 */ /* 0x000fea0003c00000 */
[----:B------:R0:W1:Y:S02]  /*fd70*/  SHFL.IDX P6, R14, R13, R12, R11 ;  /* 0x0000000c0d0e7389 */ /* 0x00006400000c000b */
[----:B01----:R-:W-:Y:S01]  /*fd80*/  ENDCOLLECTIVE ;  /* 0x000000000000791b */ /* 0x003fe20003800000 */
.L_x_13705:
[----:B------:R-:W-:Y:S02]  /*fd90*/  IMAD.X R3, RZ, RZ, R3, P1 ;  /* 0x000000ffff037224 */ /* 0x000fe400008e0603 */
[----:B------:R-:W-:Y:S02]  /*fda0*/  IMAD.MOV.U32 R13, RZ, RZ, R9 ;  /* 0x000000ffff0d7224 */ /* 0x000fe400078e0009 */
[----:B------:R-:W-:-:S05]  /*fdb0*/  IMAD R7, R4, 0x2800, R16 ;  /* 0x0000280004077824 */ /* 0x000fca00078e0210 */
[----:B------:R-:W-:-:S05]  /*fdc0*/  IADD3 R7, R7, UR44, RZ ;  /* 0x0000002c07077c10 */ /* 0x000fca000fffe0ff */
        /* <DEDUP_REMOVED lines=8> */
.L_x_13706:
[----:B------:R-:W-:Y:S02]  /*fe50*/  IMAD.MOV.U32 R13, RZ, RZ, R10 ;  /* 0x000000ffff0d7224 */ /* 0x000fe400078e000a */
[----:B------:R-:W-:Y:S02]  /*fe60*/  IMAD.MOV.U32 R12, RZ, RZ, 0x2 ;  /* 0x00000002ff0c7424 */ /* 0x000fe400078e00ff */
[----:B------:R-:W-:-:S07]  /*fe70*/  IMAD.MOV.U32 R2, RZ, RZ, R14 ;  /* 0x000000ffff027224 */ /* 0x000fce00078e000e */
[----:B------:R-:W-:Y:S05]  /*fe80*/  WARPSYNC.COLLECTIVE R15, `(.L_x_13707) ;  /* 0x000000000f087348 */ /* 0x000fea0003c00000 */
[----:B------:R0:W1:Y:S02]  /*fe90*/  SHFL.IDX P6, R14, R13, R12, R11 ;  /* 0x0000000c0d0e7389 */ /* 0x00006400000c000b */
[----:B01----:R-:W-:Y:S01]  /*fea0*/  ENDCOLLECTIVE ;  /* 0x000000000000791b */ /* 0x003fe20003800000 */
.L_x_13707:
[----:B------:R-:W-:-:S04]  /*feb0*/  IADD3 R2, P1, R17, R2, RZ ;  /* 0x0000000211027210 */ /* 0x000fc80007f3e0ff */
[----:B------:R-:W-:-:S05]  /*fec0*/  IADD3.X R3, RZ, R3, RZ, P1, !PT ;  /* 0x00000003ff037210 */ /* 0x000fca0000ffe4ff */
        /* <DEDUP_REMOVED lines=9> */
.L_x_13708:
[----:B------:R-:W-:Y:S02]  /*ff60*/  IMAD.MOV.U32 R13, RZ, RZ, R10 ;  /* 0x000000ffff0d7224 */ /* 0x000fe400078e000a */
[----:B------:R-:W-:Y:S02]  /*ff70*/  IMAD.MOV.U32 R12, RZ, RZ, 0x3 ;  /* 0x00000003ff0c7424 */ /* 0x000fe400078e00ff */
[----:B------:R-:W-:-:S07]  /*ff80*/  IMAD.MOV.U32 R2, RZ, RZ, R14 ;  /* 0x000000ffff027224 */ /* 0x000fce00078e000e */
[----:B------:R-:W-:Y:S05]  /*ff90*/  WARPSYNC.COLLECTIVE R15, `(.L_x_13709) ;  /* 0x000000000f087348 */ /* 0x000fea0003c00000 */
[----:B------:R0:W1:Y:S02]  /*ffa0*/  SHFL.IDX P6, R14, R13, R12, R11 ;  /* 0x0000000c0d0e7389 */ /* 0x00006400000c000b */
[----:B01----:R-:W-:Y:S01]  /*ffb0*/  ENDCOLLECTIVE ;  /* 0x000000000000791b */ /* 0x003fe20003800000 */
.L_x_13709:
        /* <DEDUP_REMOVED lines=11> */
.L_x_13710:
[----:B------:R-:W-:Y:S02]  /*10070*/  IMAD.MOV.U32 R13, RZ, RZ, R8 ;  /* 0x000000ffff0d7224 */ /* 0x000fe400078e0008 */
[----:B------:R-:W-:Y:S02]  /*10080*/  IMAD.MOV.U32 R12, RZ, RZ, RZ ;  /* 0x000000ffff0c7224 */ /* 0x000fe400078e00ff */
[----:B------:R-:W-:-:S07]  /*10090*/  IMAD.MOV.U32 R9, RZ, RZ, R14 ;  /* 0x000000ffff097224 */ /* 0x000fce00078e000e */
[----:B------:R-:W-:Y:S05]  /*100a0*/  WARPSYNC.COLLECTIVE R15, `(.L_x_13711) ;  /* 0x000000000f087348 */ /* 0x000fea0003c00000 */
[----:B------:R0:W1:Y:S02]  /*100b0*/  SHFL.IDX P6, R14, R13, R12, R11 ;  /* 0x0000000c0d0e7389 */ /* 0x00006400000c000b */
[----:B01----:R-:W-:Y:S01]  /*100c0*/  ENDCOLLECTIVE ;  /* 0x000000000000791b */ /* 0x003fe20003800000 */
.L_x_13711:
        /* <DEDUP_REMOVED lines=11> */
.L_x_13712:
[----:B------:R-:W-:Y:S05]  /*10180*/  BRA `(.L_x_13713) ;  /* 0xffffffc800c07947 */ /* 0x000fea000383ffff */
.L_x_13619:
[----:B0-----:R0:W1:Y:S02]  /*10190*/  SYNCS.PHASECHK.TRANS64.TRYWAIT P2, [R3+URZ+0x12470], R2 ;  /* 0x01247002030075a7 */ /* 0x001064000804017f */
[----:B-1----:R-:W-:Y:S05]  /*101a0*/  @!P2 NANOSLEEP.SYNCS 0x989680 ;  /* 0x009896800000a95d */ /* 0x002fea0003900000 */
[----:B------:R-:W1:Y:S02]  /*101b0*/  @!P2 SYNCS.PHASECHK.TRANS64 P2, [R3+URZ+0x12470], R2 ;  /* 0x012470020300a5a7 */ /* 0x000e64000804007f */
[----:B-1----:R-:W-:Y:S05]  /*101c0*/  @!P2 BRA `(.L_x_13619) ;  /* 0xfffffffc00f0a947 */ /* 0x002fea000383ffff */
[----:B------:R-:W-:Y:S05]  /*101d0*/  BRA `(.L_x_13714) ;  /* 0xffffffcc00187947 */ /* 0x000fea000383ffff */
.L_x_13621:
[----:B0-----:R0:W1:Y:S02]  /*101e0*/  SYNCS.PHASECHK.TRANS64.TRYWAIT P2, [R3+URZ+0x12460], R6 ;  /* 0x01246006030075a7 */ /* 0x001064000804017f */
[----:B-1----:R-:W-:Y:S05]  /*101f0*/  @!P2 NANOSLEEP.SYNCS 0x989680 ;  /* 0x009896800000a95d */ /* 0x002fea0003900000 */
[----:B------:R-:W1:Y:S02]  /*10200*/  @!P2 SYNCS.PHASECHK.TRANS64 P2, [R3+URZ+0x12460], R6 ;  /* 0x012460060300a5a7 */ /* 0x000e64000804007f */
[----:B-1----:R-:W-:Y:S05]  /*10210*/  @!P2 BRA `(.L_x_13621) ;  /* 0xfffffffc00f0a947 */ /* 0x002fea000383ffff */
[----:B------:R-:W-:Y:S05]  /*10220*/  BRA `(.L_x_13715) ;  /* 0xffffffcc00287947 */ /* 0x000fea000383ffff */
.L_x_13628:
[----:B-1----:R1:W2:Y:S02]  /*10230*/  SYNCS.PHASECHK.TRANS64.TRYWAIT P0, [R2+URZ+0x12470], R3 ;  /* 0x01247003020075a7 */ /* 0x0022a4000800017f */
[----:B--2---:R-:W-:Y:S05]  /*10240*/  @!P0 NANOSLEEP.SYNCS 0x989680 ;  /* 0x009896800000895d */ /* 0x004fea0003900000 */
[----:B------:R-:W2:Y:S02]  /*10250*/  @!P0 SYNCS.PHASECHK.TRANS64 P0, [R2+URZ+0x12470], R3 ;  /* 0x01247003020085a7 */ /* 0x000ea4000800007f */
[----:B--2---:R-:W-:Y:S05]  /*10260*/  @!P0 BRA `(.L_x_13628) ;  /* 0xfffffffc00f08947 */ /* 0x004fea000383ffff */
[----:B------:R-:W-:Y:S05]  /*10270*/  BRA `(.L_x_13716) ;  /* 0xffffffd000787947 */ /* 0x000fea000383ffff */
.L_x_13630:
[----:B0-----:R0:W1:Y:S02]  /*10280*/  SYNCS.PHASECHK.TRANS64.TRYWAIT P0, [R2+URZ+0x12460], R5 ;  /* 0x01246005020075a7 */ /* 0x001064000800017f */
[----:B-1----:R-:W-:Y:S05]  /*10290*/  @!P0 NANOSLEEP.SYNCS 0x989680 ;  /* 0x009896800000895d */ /* 0x002fea0003900000 */
[----:B------:R-:W1:Y:S02]  /*102a0*/  @!P0 SYNCS.PHASECHK.TRANS64 P0, [R2+URZ+0x12460], R5 ;  /* 0x01246005020085a7 */ /* 0x000e64000800007f */
[----:B-1----:R-:W-:Y:S05]  /*102b0*/  @!P0 BRA `(.L_x_13630) ;  /* 0xfffffffc00f08947 */ /* 0x002fea000383ffff */
[----:B------:R-:W-:Y:S05]  /*102c0*/  BRA `(.L_x_13717) ;  /* 0xffffffd000947947 */ /* 0x000fea000383ffff */
.L_x_13633:
[----:B0-----:R0:W1:Y:S02]  /*102d0*/  SYNCS.PHASECHK.TRANS64.TRYWAIT P0, [R6+URZ+0x12420], R3 ;  /* 0x01242003060075a7 */ /* 0x001064000800017f */
[----:B-1----:R-:W-:Y:S05]  /*102e0*/  @!P0 NANOSLEEP.SYNCS 0x989680 ;  /* 0x009896800000895d */ /* 0x002fea0003900000 */
[----:B------:R-:W1:Y:S02]  /*102f0*/  @!P0 SYNCS.PHASECHK.TRANS64 P0, [R6+URZ+0x12420], R3 ;  /* 0x01242003060085a7 */ /* 0x000e64000800007f */
[----:B-1----:R-:W-:Y:S05]  /*10300*/  @!P0 BRA `(.L_x_13633) ;  /* 0xfffffffc00f08947 */ /* 0x002fea000383ffff */
[----:B------:R-:W-:Y:S05]  /*10310*/  BRA `(.L_x_13718) ;  /* 0xffffffd400c47947 */ /* 0x000fea000383ffff */
.L_x_13635:
[----:B0-----:R0:W1:Y:S02]  /*10320*/  SYNCS.PHASECHK.TRANS64.TRYWAIT P1, [R5+URZ+0x12440], R4 ;  /* 0x01244004050075a7 */ /* 0x001064000802017f */
[----:B-1----:R-:W-:Y:S05]  /*10330*/  @!P1 NANOSLEEP.SYNCS 0x989680 ;  /* 0x009896800000995d */ /* 0x002fea0003900000 */
[----:B------:R-:W1:Y:S02]  /*10340*/  @!P1 SYNCS.PHASECHK.TRANS64 P1, [R5+URZ+0x12440], R4 ;  /* 0x01244004050095a7 */ /* 0x000e64000802007f */
[----:B-1----:R-:W-:Y:S05]  /*10350*/  @!P1 BRA `(.L_x_13635) ;  /* 0xfffffffc00f09947 */ /* 0x002fea000383ffff */
[----:B------:R-:W-:Y:S05]  /*10360*/  BRA `(.L_x_13719) ;  /* 0xffffffd800007947 */ /* 0x000fea000383ffff */
.L_x_13637:
[----:B-1----:R1:W2:Y:S02]  /*10370*/  SYNCS.PHASECHK.TRANS64.TRYWAIT P1, [R3+URZ+0x12440], R0 ;  /* 0x01244000030075a7 */ /* 0x0022a4000802017f */
[----:B--2---:R-:W-:Y:S05]  /*10380*/  @!P1 NANOSLEEP.SYNCS 0x989680 ;  /* 0x009896800000995d */ /* 0x004fea0003900000 */
[----:B------:R-:W2:Y:S02]  /*10390*/  @!P1 SYNCS.PHASECHK.TRANS64 P1, [R3+URZ+0x12440], R0 ;  /* 0x01244000030095a7 */ /* 0x000ea4000802007f */
[----:B--2---:R-:W-:Y:S05]  /*103a0*/  @!P1 BRA `(.L_x_13637) ;  /* 0xfffffffc00f09947 */ /* 0x004fea000383ffff */
[----:B------:R-:W-:Y:S05]  /*103b0*/  BRA `(.L_x_13720) ;  /* 0xffffffd8000c7947 */ /* 0x000fea000383ffff */
.L_x_13639:
[----:B--2---:R2:W3:Y:S02]  /*103c0*/  SYNCS.PHASECHK.TRANS64.TRYWAIT P1, [R5+URZ+0x12460], R4 ;  /* 0x01246004050075a7 */ /* 0x0044e4000802017f */
[----:B---3--:R-:W-:Y:S05]  /*103d0*/  @!P1 NANOSLEEP.SYNCS 0x989680 ;  /* 0x009896800000995d */ /* 0x008fea0003900000 */
[----:B------:R-:W3:Y:S02]  /*103e0*/  @!P1 SYNCS.PHASECHK.TRANS64 P1, [R5+URZ+0x12460], R4 ;  /* 0x01246004050095a7 */ /* 0x000ee4000802007f */
[----:B---3--:R-:W-:Y:S05]  /*103f0*/  @!P1 BRA `(.L_x_13639) ;  /* 0xfffffffc00f09947 */ /* 0x008fea000383ffff */
[----:B------:R-:W-:Y:S05]  /*10400*/  BRA `(.L_x_13721) ;  /* 0xffffffd800087947 */ /* 0x000fea000383ffff */
.L_x_13641:
[----:B---3--:R3:W4:Y:S02]  /*10410*/  SYNCS.PHASECHK.TRANS64.TRYWAIT P1, [R3+URZ+0x12460], R0 ;  /* 0x01246000030075a7 */ /* 0x008724000802017f */
[----:B----4-:R-:W-:Y:S05]  /*10420*/  @!P1 NANOSLEEP.SYNCS 0x989680 ;  /* 0x009896800000995d */ /* 0x010fea0003900000 */
[----:B------:R-:W4:Y:S02]  /*10430*/  @!P1 SYNCS.PHASECHK.TRANS64 P1, [R3+URZ+0x12460], R0 ;  /* 0x01246000030095a7 */ /* 0x000f24000802007f */
[----:B----4-:R-:W-:Y:S05]  /*10440*/  @!P1 BRA `(.L_x_13641) ;  /* 0xfffffffc00f09947 */ /* 0x010fea000383ffff */
[----:B------:R-:W-:Y:S05]  /*10450*/  BRA `(.L_x_13722) ;  /* 0xffffffd800047947 */ /* 0x000fea000383ffff */
.L_x_13643:
[----:B----4-:R4:W0:Y:S02]  /*10460*/  SYNCS.PHASECHK.TRANS64.TRYWAIT P1, [R5+URZ+0x12480], R4 ;  /* 0x01248004050075a7 */ /* 0x010824000802017f */
[----:B0-----:R-:W-:Y:S05]  /*10470*/  @!P1 NANOSLEEP.SYNCS 0x989680 ;  /* 0x009896800000995d */ /* 0x001fea0003900000 */
[----:B------:R-:W0:Y:S02]  /*10480*/  @!P1 SYNCS.PHASECHK.TRANS64 P1, [R5+URZ+0x12480], R4 ;  /* 0x01248004050095a7 */ /* 0x000e24000802007f */
[----:B0-----:R-:W-:Y:S05]  /*10490*/  @!P1 BRA `(.L_x_13643) ;  /* 0xfffffffc00f09947 */ /* 0x001fea000383ffff */
[----:B------:R-:W-:Y:S05]  /*104a0*/  BRA `(.L_x_13723) ;  /* 0xffffffd800007947 */ /* 0x000fea000383ffff */
.L_x_13724:
        /* <DEDUP_REMOVED lines=13> */
.L_x_16302:


//--------------------- .text._ZN7cutlass13device_kernelIN5flash11enable_sm90INS1_16FlashAttnFwdSm90INS1_25CollectiveMainloopFwdSm90ILi2EN4cute5tupleIJNS5_1CILi1EEES8_S8_EEENS6_IJNS7_ILi192EEENS7_ILi160EEENS7_ILi64EEEEEELi64ENS_12float_e4m3_tEfNS_4arch4Sm90ELb0ELb0ELb1ELb1ELb1ELb0ELb0ELb1ELb1ELb1ELb1ELb0EEENS1_21CollectiveEpilogueFwdINS6_IJSA_SC_SB_EEES9_NS_10bfloat16_tESG_Li384ELb1ELb1ELb1ELb1EEENS1_36VarlenDynamicPersistentTileSchedulerILi192ELi160ELi384ELi128ELb1ELb1ELb1ELb0ELb1ELb1EEEEEEEEEvNT_6ParamsE --------------------------
	.section	.text._ZN7cutlass13device_kernelIN5flash11enable_sm90INS1_16FlashAttnFwdSm90INS1_25CollectiveMainloopFwdSm90ILi2EN4cute5tupleIJNS5_1CILi1EEES8_S8_EEENS6_IJNS7_ILi192EEENS7_ILi160EEENS7_ILi64EEEEEELi64ENS_12float_e4m3_tEfNS_4arch4Sm90ELb0ELb0ELb1ELb1ELb1ELb0ELb0ELb1ELb1ELb1ELb1ELb0EEENS1_21CollectiveEpilogueFwdINS6_IJSA_SC_SB_EEES9_NS_10bfloat16_tESG_Li384ELb1ELb1ELb1ELb1EEENS1_36VarlenDynamicPersistentTileSchedulerILi192ELi160ELi384ELi128ELb1ELb1ELb1ELb0ELb1ELb1EEEEEEEEEvNT_6ParamsE,"ax",@progbits
	.align	128
.text._ZN7cutlass13device_kernelIN5flash11enable_sm90INS1_16FlashAttnFwdSm90INS1_25CollectiveMainloopFwdSm90ILi2EN4cute5tupleIJNS5_1CILi1EEES8_S8_EEENS6_IJNS7_ILi192EEENS7_ILi160EEENS7_ILi64EEEEEELi64ENS_12float_e4m3_tEfNS_4arch4Sm90ELb0ELb0ELb1ELb1ELb1ELb0ELb0ELb1ELb1ELb1ELb1ELb0EEENS1_21CollectiveEpilogueFwdINS6_IJSA_SC_SB_EEES9_NS_10bfloat16_tESG_Li384ELb1ELb1ELb1ELb1EEENS1_36VarlenDynamicPersistentTileSchedulerILi192ELi160ELi384ELi128ELb1ELb1ELb1ELb0ELb1ELb1EEEEEEEEEvNT_6ParamsE:
        .type           _ZN7cutlass13device_kernelIN5flash11enable_sm90INS1_16FlashAttnFwdSm90INS1_25CollectiveMainloopFwdSm90ILi2EN4cute5tupleIJNS5_1CILi1EEES8_S8_EEENS6_IJNS7_ILi192EEENS7_ILi160EEENS7_ILi64EEEEEELi64ENS_12float_e4m3_tEfNS_4arch4Sm90ELb0ELb0ELb1ELb1ELb1ELb0ELb0ELb1ELb1ELb1ELb1ELb0EEENS1_21CollectiveEpilogueFwdINS6_IJSA_SC_SB_EEES9_NS_10bfloat16_tESG_Li384ELb1ELb1ELb1ELb1EEENS1_36VarlenDynamicPersistentTileSchedulerILi192ELi160ELi384ELi128ELb1ELb1ELb1ELb0ELb1ELb1EEEEEEEEEvNT_6ParamsE,@function
        .size           _ZN7cutlass13device_kernelIN5flash11enable_sm90INS1_16FlashAttnFwdSm90INS1_25CollectiveMainloopFwdSm90ILi2EN4cute5tupleIJNS5_1CILi1EEES8_S8_EEENS6_IJNS7_ILi192EEENS7_ILi160EEENS7_ILi64EEEEEELi64ENS_12float_e4m3_tEfNS_4arch4Sm90ELb0ELb0ELb1ELb1ELb1ELb0ELb0ELb1ELb1ELb1ELb1ELb0EEENS1_21CollectiveEpilogueFwdINS6_IJSA_SC_SB_EEES9_NS_10bfloat16_tESG_Li384ELb1ELb1ELb1ELb1EEENS1_36VarlenDynamicPersistentTileSchedulerILi192ELi160ELi384ELi128ELb1ELb1ELb1ELb0ELb1ELb1EEEEEEEEEvNT_6ParamsE,(.L_x_16303 - _ZN7cutlass13device_kernelIN5flash11enable_sm90INS1_16FlashAttnFwdSm90INS1_25CollectiveMainloopFwdSm90ILi2EN4cute5tupleIJNS5_1CILi1EEES8_S8_EEENS6_IJNS7_ILi192EEENS7_ILi160EEENS7_ILi64EEEEEELi64ENS_12float_e4m3_tEfNS_4arch4Sm90ELb0ELb0ELb1ELb1ELb1ELb0ELb0ELb1ELb1ELb1ELb1ELb0EEENS1_21CollectiveEpilogueFwdINS6_IJSA_SC_SB_EEES9_NS_10bfloat16_tESG_Li384ELb1ELb1ELb1ELb1EEENS1_36VarlenDynamicPersistentTileSchedulerILi192ELi160ELi384ELi128ELb1ELb1ELb1ELb0ELb1ELb1EEEEEEEEEvNT_6ParamsE)
        .other          _ZN7cutlass13device_kernelIN5flash11enable_sm90INS1_16FlashAttnFwdSm90INS1_25CollectiveMainloopFwdSm90ILi2EN4cute5tupleIJNS5_1CILi1EEES8_S8_EEENS6_IJNS7_ILi192EEENS7_ILi160EEENS7_ILi64EEEEEELi64ENS_12float_e4m3_tEfNS_4arch4Sm90ELb0ELb0ELb1ELb1ELb1ELb0ELb0ELb1ELb1ELb1ELb1ELb0EEENS1_21CollectiveEpilogueFwdINS6_IJSA_SC_SB_EEES9_NS_10bfloat16_tESG_Li384ELb1ELb1ELb1ELb1EEENS1_36VarlenDynamicPersistentTileSchedulerILi192ELi160ELi384ELi128ELb1ELb1ELb1ELb0ELb1ELb1EEEEEEEEEvNT_6ParamsE,@"STO_CUDA_ENTRY STV_DEFAULT"
_ZN7cutlass13device_kernelIN5flash11enable_sm90INS1_16FlashAttnFwdSm90INS1_25CollectiveMainloopFwdSm90ILi2EN4cute5tupleIJNS5_1CILi1EEES8_S8_EEENS6_IJNS7_ILi192EEENS7_ILi160EEENS7_ILi64EEEEEELi64ENS_12float_e4m3_tEfNS_4arch4Sm90ELb0ELb0ELb1ELb1ELb1ELb0ELb0ELb1ELb1ELb1ELb1ELb0EEENS1_21CollectiveEpilogueFwdINS6_IJSA_SC_SB_EEES9_NS_10bfloat16_tESG_Li384ELb1ELb1ELb1ELb1EEENS1_36VarlenDynamicPersistentTileSchedulerILi192ELi160ELi384ELi128ELb1ELb1ELb1ELb0ELb1ELb1EEEEEEEEEvNT_6ParamsE:
        /* <DEDUP_REMOVED lines=45> */
.L_x_13725:
        /* <DEDUP_REMOVED lines=22> */
.L_x_13726:
        /* <DEDUP_REMOVED lines=18> */
.L_x_13727:
        /* <DEDUP_REMOVED lines=22> */
.L_x_13728:
        /* <DEDUP_REMOVED lines=24> */
.L_x_13729:
        /* <DEDUP_REMOVED lines=8> */
.L_x_13731:
        /* <DEDUP_REMOVED lines=26> */
[----:B------:R-:W-:Y:S02]  /*0a50*/  SHF.R.S32.HI R6, RZ, 0x4, R3 ;  /* 0x00000004ff067819 */ /* 0x000fe40000011403 */
[----:B------:R-:W-:Y:S01]  /*0a60*/  SHF.R.S32.HI R14, RZ, 0x7, R2 ;  /* 0x00000007ff0e7819 */ /* 0x000fe20000011402 */
[----:B------:R-:W-:Y:S01]  /*0a70*/  IMAD.IADD R12, R13, 0x1, -R4 ;  /* 0x000000010d0c7824 */ /* 0x000fe200078e0a04 */
[----:B------:R-:W-:-:S02]  /*0a80*/  LEA.HI R4, R0, R13, RZ, 0x5 ;  /* 0x0000000d00047211 */ /* 0x000fc400078f28ff */
[----:B------:R-:W-:Y:S01]  /*0a90*/  LEA.HI R11, R0, R13, RZ, 0x2 ;  /* 0x0000000d000b7211 */ /* 0x000fe200078f10ff */
[----:B------:R-:W-:Y:S01]  /*0aa0*/  IMAD.HI R2, R14, 0x55555556, RZ ;  /* 0x555555560e027827 */ /* 0x000fe200078e02ff */
[----:B------:R-:W-:Y:S02]  /*0ab0*/  SHF.R.S32.HI R7, RZ, 0x1f, R12 ;  /* 0x0000001fff077819 */ /* 0x000fe4000001140c */
[----:B------:R-:W-:Y:S01]  /*0ac0*/  LOP3.LUT R11, R11, 0xfffffffc, RZ, 0xc0, !PT ;  /* 0xfffffffc0b0b7812 */ /* 0x000fe200078ec0ff */
[----:B------:R-:W-:Y:S01]  /*0ad0*/  IMAD.SHL.U32 R5, R4, 0x20, RZ ;  /* 0x0000002004057824 */ /* 0x000fe200078e00ff */
[----:B------:R-:W-:Y:S02]  /*0ae0*/  LEA.HI R8, R7, R12, RZ, 0x2 ;  /* 0x0000000c07087211 */ /* 0x000fe400078f10ff */
[----:B------:R-:W-:Y:S01]  /*0af0*/  LOP3.LUT R4, R3, 0x3fffff0, RZ, 0xc0, !PT ;  /* 0x03fffff003047812 */ /* 0x000fe200078ec0ff */
[----:B------:R-:W-:Y:S01]  /*0b00*/  IMAD.IADD R11, R13, 0x1, -R11 ;  /* 0x000000010d0b7824 */ /* 0x000fe200078e0a0b */
[----:B------:R-:W-:-:S02]  /*0b10*/  SHF.R.S32.HI R9, RZ, 0x2, R8 ;  /* 0x00000002ff097819 */ /* 0x000fc40000011408 */
[----:B------:R-:W-:Y:S01]  /*0b20*/  SHF.R.S32.HI R10, RZ, 0x1f, R8 ;  /* 0x0000001fff0a7819 */ /* 0x000fe20000011408 */
[----:B------:R-:W-:Y:S01]  /*0b30*/  IMAD.IADD R4, R13, 0x1, -R4 ;  /* 0x000000010d047824 */ /* 0x000fe200078e0a04 */
[----:B------:R-:W-:Y:S02]  /*0b40*/  LEA.HI R3, R3, R6, RZ, 0x1 ;  /* 0x0000000603037211 */ /* 0x000fe400078f08ff */
[----:B------:R-:W-:Y:S02]  /*0b50*/  LEA.HI R10, R10, R9, RZ, 0x3 ;  /* 0x000000090a0a7211 */ /* 0x000fe400078f18ff */
[----:B------:R-:W-:Y:S02]  /*0b60*/  LOP3.LUT R5, R5, 0xfffffc00, RZ, 0xc0, !PT ;  /* 0xfffffc0005057812 */ /* 0x000fe400078ec0ff */
[----:B------:R-:W-:Y:S02]  /*0b70*/  LOP3.LUT R3, R3, 0x1ffffffe, RZ, 0xc0, !PT ;  /* 0x1ffffffe03037812 */ /* 0x000fe400078ec0ff */
[----:B------:R-:W-:Y:S01]  /*0b80*/  LOP3.LUT R10, R10, 0xfffffff8, RZ, 0xc0, !PT ;  /* 0xfffffff80a0a7812 */ /* 0x000fe200078ec0ff */
[----:B------:R-:W-:Y:S01]  /*0b90*/  IMAD R4, R4, 0x40, R5 ;  /* 0x0000004004047824 */ /* 0x000fe200078e0205 */
[----:B------:R-:W-:-:S02]  /*0ba0*/  LEA.HI R7, R7, R12, RZ, 0x5 ;  /* 0x0000000c07077211 */ /* 0x000fc400078f28ff */
[----:B------:R-:W-:Y:S01]  /*0bb0*/  IADD3 R3, R6, -R3, RZ ;  /* 0x8000000306037210 */ /* 0x000fe20007ffe0ff */
[----:B------:R-:W-:Y:S01]  /*0bc0*/  IMAD.IADD R10, R9, 0x1, -R10 ;  /* 0x00000001090a7824 */ /* 0x000fe200078e0a0a */
[----:B------:R-:W-:Y:S02]  /*0bd0*/  LEA.HI R2, R2, R2, RZ, 0x1 ;  /* 0x0000000202027211 */ /* 0x000fe400078f08ff */
[----:B------:R-:W-:Y:S01]  /*0be0*/  SHF.R.S32.HI R7, RZ, 0x5, R7 ;  /* 0x00000005ff077819 */ /* 0x000fe20000011407 */
[----:B------:R-:W-:Y:S01]  /*0bf0*/  IMAD R3, R3, 0x8, R4 ;  /* 0x0000000803037824 */ /* 0x000fe200078e0204 */
[----:B------:R-:W-:Y:S01]  /*0c00*/  LOP3.LUT R8, R8, 0x7ffffffc, RZ, 0xc0, !PT ;  /* 0x7ffffffc08087812 */ /* 0x000fe200078ec0ff */
[----:B------:R-:W-:Y:S01]  /*0c10*/  IMAD R2, R2, -0x3, R14 ;  /* 0xfffffffd02027824 */ /* 0x000fe200078e020e */
[----:B------:R-:W-:Y:S01]  /*0c20*/  LEA.HI R0, R0, R13, RZ, 0x3 ;  /* 0x0000000d00007211 */ /* 0x000fe200078f18ff */
[----:B------:R-:W-:Y:S01]  /*0c30*/  IMAD R7, R7, 0x10, R10 ;  /* 0x0000001007077824 */ /* 0x000fe200078e020a */
[----:B------:R0:W-:Y:S01]  /*0c40*/  STL [R1+0x38], R3 ;  /* 0x0000380301007387 */ /* 0x0001e20000100800 */
[----:B------:R-:W-:Y:S01]  /*0c50*/  IMAD.IADD R8, R12, 0x1, -R8 ;  /* 0x000000010c087824 */ /* 0x000fe200078e0a08 */
[----:B------:R-:W-:Y:S01]  /*0c60*/  LOP3.LUT R16, R0, 0xfffffff8, RZ, 0xc0, !PT ;  /* 0xfffffff800107812 */ /* 0x000fe200078ec0ff */
[----:B------:R-:W-:Y:S01]  /*0c70*/  IMAD R5, R2, 0x40, R7 ;  /* 0x0000004002057824 */ /* 0x000fe200078e0207 */
[----:B------:R-:W-:Y:S01]  /*0c80*/  SHF.R.S32.HI R0, RZ, 0x3, R0 ;  /* 0x00000003ff007819 */ /* 0x000fe20000011400 */
[----:B------:R-:W-:Y:S01]  /*0c90*/  IMAD.SHL.U32 R2, R8, 0x2, RZ ;  /* 0x0000000208027824 */ /* 0x000fe200078e00ff */
[----:B------:R-:W-:-:S02]  /*0ca0*/  IADD3 R16, R13, -R16, RZ ;  /* 0x800000100d107210 */ /* 0x000fc40007ffe0ff */
[----:B------:R-:W-:Y:S01]  /*0cb0*/  STL [R1+0x30], R5 ;  /* 0x0000300501007387 */ /* 0x000fe20000100800 */
[C---:B------:R-:W-:Y:S01]  /*0cc0*/  VIADD R0, R2.reuse, 0x8 ;  /* 0x0000000802007836 */ /* 0x040fe20000000000 */
[----:B0-----:R-:W-:Y:S01]  /*0cd0*/  LEA.HI R3, R11, R11, RZ, 0x1 ;  /* 0x0000000b0b037211 */ /* 0x001fe200078f08ff */
[C---:B------:R-:W-:Y:S01]  /*0ce0*/  VIADD R157, R2.reuse, 0x10 ;  /* 0x00000010029d7836 */ /* 0x040fe20000000000 */
[----:B------:R0:W-:Y:S01]  /*0cf0*/  STL [R1+0x4], R2 ;  /* 0x0000040201007387 */ /* 0x0001e20000100800 */
[C---:B------:R-:W-:Y:S01]  /*0d00*/  VIADD R22, R2.reuse, 0x28 ;  /* 0x0000002802167836 */ /* 0x040fe20000000000 */
[----:B------:R-:W-:Y:S01]  /*0d10*/  LOP3.LUT R4, R3, 0x1ffffffe, RZ, 0xc0, !PT ;  /* 0x1ffffffe03047812 */ /* 0x000fe200078ec0ff */
[C---:B------:R-:W-:Y:S01]  /*0d20*/  VIADD R156, R2.reuse, 0x18 ;  /* 0x00000018029c7836 */ /* 0x040fe20000000000 */
[C---:B------:R-:W-:Y:S01]  /*0d30*/  IADD3 R23, R2.reuse, 0x20, RZ ;  /* 0x0000002002177810 */ /* 0x040fe20007ffe0ff */
[----:B------:R-:W-:Y:S01]  /*0d40*/  VIADD R19, R2, 0x30 ;  /* 0x0000003002137836 */ /* 0x000fe20000000000 */
[----:B------:R1:W-:Y:S01]  /*0d50*/  STL [R1], R0 ;  /* 0x0000000001007387 */ /* 0x0003e20000100800 */
[----:B------:R-:W-:-:S02]  /*0d60*/  IMAD.IADD R4, R11, 0x1, -R4 ;  /* 0x000000010b047824 */ /* 0x000fc400078e0a04 */
[----:B------:R-:W-:Y:S01]  /*0d70*/  VIADD R18, R2, 0x38 ;  /* 0x0000003802127836 */ /* 0x000fe20000000000 */
[----:B0-----:R-:W-:Y:S01]  /*0d80*/  SHF.R.S32.HI R2, RZ, 0x1f, R0 ;  /* 0x0000001fff027819 */ /* 0x001fe20000011400 */
[----:B------:R-:W-:-:S04]  /*0d90*/  IMAD.SHL.U32 R17, R16, 0x8, RZ ;  /* 0x0000000810117824 */ /* 0x000fc800078e00ff */
[----:B------:R0:W-:Y:S01]  /*0da0*/  STL [R1+0x28], R2 ;  /* 0x0000280201007387 */ /* 0x0001e20000100800 */
[----:B-1----:R-:W-:Y:S02]  /*0db0*/  SHF.R.S32.HI R0, RZ, 0x1f, R157 ;  /* 0x0000001fff007819 */ /* 0x002fe4000001149d */
[----:B------:R-:W-:Y:S01]  /*0dc0*/  SHF.R.S32.HI R0, RZ, 0x1f, R22 ;  /* 0x0000001fff007819 */ /* 0x000fe20000011416 */
[----:B------:R-:W-:Y:S01]  /*0dd0*/  IMAD R0, R4, 0x8, R5 ;  /* 0x0000000804007824 */ /* 0x000fe200078e0205 */
[----:B------:R-:W-:Y:S02]  /*0de0*/  SHF.R.S32.HI R3, RZ, 0x1f, R17 ;  /* 0x0000001fff037819 */ /* 0x000fe40000011411 */
[----:B------:R-:W-:Y:S02]  /*0df0*/  SHF.R.S32.HI R3, RZ, 0x1f, R156 ;  /* 0x0000001fff037819 */ /* 0x000fe4000001149c */
[----:B------:R1:W-:Y:S01]  /*0e00*/  STL [R1+0x34], R0 ;  /* 0x0000340001007387 */ /* 0x0003e20000100800 */
[----:B0-----:R-:W-:-:S02]  /*0e10*/  SHF.R.S32.HI R2, RZ, 0x1f, R23 ;  /* 0x0000001fff027819 */ /* 0x001fc40000011417 */
[----:B------:R-:W-:Y:S02]  /*0e20*/  SHF.R.S32.HI R3, RZ, 0x1f, R19 ;  /* 0x0000001fff037819 */ /* 0x000fe40000011413 */
[----:B------:R-:W-:-:S07]  /*0e30*/  SHF.R.S32.HI R2, RZ, 0x1f, R18 ;  /* 0x0000001fff027819 */ /* 0x000fce0000011412 */
.L_x_13769:
[----:B0123--:R-:W0:Y:S01]  /*0e40*/  LDC.64 R2, c[0x0][0xc88] ;  /* 0x00032200ff027b82 */ /* 0x00fe220000000a00 */
        /* <DEDUP_REMOVED lines=20> */
[----:B------:R-:W-:Y:S01]  /*0f90*/  MOV R4, UR10 ;  /* 0x0000000a00047c02 */ /* 0x000fe20008000f00 */
[----:B------:R-:W-:-:S03]  /*0fa0*/  ULDC.64 UR8, c[0x0][0x418] ;  /* 0x0001060000087ab9 */ /* 0x000fc60000000a00 */
        /* <DEDUP_REMOVED lines=12> */
[----:B----45:R-:W-:-:S14]  /*1070*/  @P1 BRA `(.L_x_13732) ;  /* 0x0000000000341947 */ /* 0x030fdc0003800000 */
        /* <DEDUP_REMOVED lines=9> */
[----:B-1----:R-:W3:Y:S01]  /*1110*/  LDG.E R0, desc[UR54][R2.64+0x4] ;  /* 0x0000043602007981 */ /* 0x002ee2000c1e1900 */
[----:B--2---:R-:W-:Y:S02]  /*1120*/  R2UR UR4, R4 ;  /* 0x00000000040472ca */ /* 0x004fe400000e0000 */
[----:B---3--:R-:W-:-:S13]  /*1130*/  R2UR UR6, R0 ;  /* 0x00000000000672ca */ /* 0x008fda00000e0000 */
[----:B------:R-:W-:-:S12]  /*1140*/  UIADD3 UR4, -UR4, UR6, URZ ;  /* 0x0000000604047290 */ /* 0x000fd8000fffe13f */
.L_x_13732:
        /* <DEDUP_REMOVED lines=22> */
[-C--:B-1----:R-:W-:Y:S01]  /*12b0*/  IABS R0, R3.reuse ;  /* 0x0000000300007213 */ /* 0x082fe20000000000 */
[----:B------:R-:W-:Y:S01]  /*12c0*/  ULOP3.LUT UR6, UR6, UR10, URZ, 0x3c, !UPT ;  /* 0x0000000a06067292 */ /* 0x000fe2000f8e3c3f */
[----:B------:R-:W-:Y:S02]  /*12d0*/  IABS R5, R3 ;  /* 0x0000000300057213 */ /* 0x000fe40000000000 */
        /* <DEDUP_REMOVED lines=26> */
.L_x_13733:
[----:B------:R-:W-:Y:S01]  /*1480*/  UIMAD UR49, UR46, UR4, URZ ;  /* 0x000000042e3172a4 */ /* 0x000fe2000f8e023f */
[----:B-1----:R-:W-:Y:S01]  /*1490*/  IMAD.U32 R0, RZ, RZ, UR9 ;  /* 0x00000009ff007e24 */ /* 0x002fe2000f8e00ff */
[----:B------:R-:W-:Y:S01]  /*14a0*/  PLOP3.LUT P0, PT, PT, PT, PT, 0x80, 0x0 ;  /* 0x000000000000781c */ /* 0x000fe20003f0f070 */
[----:B------:R-:W-:Y:S01]  /*14b0*/  IMAD.U32 R3, RZ, RZ, UR4 ;  /* 0x00000004ff037e24 */ /* 0x000fe2000f8e00ff */
[----:B------:R-:W-:Y:S02]  /*14c0*/  CS2R R4, SRZ ;  /* 0x0000000000047805 */ /* 0x000fe4000001ff00 */
[----:B------:R-:W-:Y:S02]  /*14d0*/  CS2R R58, SRZ ;  /* 0x00000000003a7805 */ /* 0x000fe4000001ff00 */
[----:B------:R-:W-:Y:S02]  /*14e0*/  CS2R R6, SRZ ;  /* 0x0000000000067805 */ /* 0x000fe4000001ff00 */
[----:B------:R-:W-:-:S02]  /*14f0*/  CS2R R26, SRZ ;  /* 0x00000000001a7805 */ /* 0x000fc4000001ff00 */
[----:B------:R-:W-:Y:S02]  /*1500*/  VIADDMNMX R0, R3, UR49, R0, PT ;  /* 0x0000003103007c46 */ /* 0x000fe4000b800100 */
[----:B------:R-:W-:Y:S01]  /*1510*/  CS2R R8, SRZ ;  /* 0x0000000000087805 */ /* 0x000fe2000001ff00 */
[----:B------:R-:W-:Y:S01]  /*1520*/  IMAD.MOV.U32 R36, RZ, RZ, RZ ;  /* 0x000000ffff247224 */ /* 0x000fe200078e00ff */
[----:B------:R-:W-:Y:S02]  /*1530*/  CS2R R10, SRZ ;  /* 0x00000000000a7805 */ /* 0x000fe4000001ff00 */
[----:B------:R-:W-:Y:S02]  /*1540*/  R2UR UR52, R0 ;  /* 0x00000000003472ca */ /* 0x000fe400000e0000 */
[----:B------:R-:W-:Y:S02]  /*1550*/  CS2R R38, SRZ ;  /* 0x0000000000267805 */ /* 0x000fe4000001ff00 */
[----:B------:R-:W-:Y:S01]  /*1560*/  CS2R R34, SRZ ;  /* 0x0000000000227805 */ /* 0x000fe2000001ff00 */
[----:B------:R-:W-:Y:S01]  /*1570*/  IMAD.MOV.U32 R33, RZ, RZ, RZ ;  /* 0x000000ffff217224 */ /* 0x000fe200078e00ff */
[----:B------:R-:W-:Y:S01]  /*1580*/  CS2R R12, SRZ ;  /* 0x00000000000c7805 */ /* 0x000fe2000001ff00 */
[----:B------:R-:W-:Y:S01]  /*1590*/  IMAD.MOV.U32 R44, RZ, RZ, RZ ;  /* 0x000000ffff2c7224 */ /* 0x000fe200078e00ff */
[----:B------:R-:W-:-:S02]  /*15a0*/  CS2R R46, SRZ ;  /* 0x00000000002e7805 */ /* 0x000fc4000001ff00 */
[----:B------:R-:W-:Y:S02]  /*15b0*/  CS2R R14, SRZ ;  /* 0x00000000000e7805 */ /* 0x000fe4000001ff00 */
[----:B------:R-:W-:Y:S01]  /*15c0*/  MOV R41, RZ ;  /* 0x000000ff00297202 */ /* 0x000fe20000000f00 */
[----:B------:R-:W-:Y:S01]  /*15d0*/  IMAD.MOV.U32 R52, RZ, RZ, RZ ;  /* 0x000000ffff347224 */ /* 0x000fe200078e00ff */
[----:B------:R-:W-:Y:S02]  /*15e0*/  CS2R R20, SRZ ;  /* 0x0000000000147805 */ /* 0x000fe4000001ff00 */
[----:B------:R-:W-:Y:S02]  /*15f0*/  CS2R R54, SRZ ;  /* 0x0000000000367805 */ /* 0x000fe4000001ff00 */
[----:B------:R-:W-:Y:S01]  /*1600*/  CS2R R50, SRZ ;  /* 0x0000000000327805 */ /* 0x000fe2000001ff00 */
[----:B------:R-:W-:Y:S01]  /*1610*/  UISETP.GT.AND UP0, UPT, UR52, UR49, UPT ;  /* 0x000000313400728c */ /* 0x000fe2000bf04270 */
[----:B------:R-:W-:-:S05]  /*1620*/  IMAD.MOV.U32 R49, RZ, RZ, RZ ;  /* 0x000000ffff317224 */ /* 0x000fca00078e00ff */
[----:B------:R-:W-:-:S13]  /*1630*/  PLOP3.LUT P1, PT, PT, PT, UP0, 0x80, 0x0 ;  /* 0x000000000000781c */ /* 0x000fda0003f2f008 */
[----:B------:R-:W-:Y:S05]  /*1640*/  @!P1 BRA `(.L_x_13734) ;  /* 0x0000006c000c9947 */ /* 0x000fea0003800000 */
[----:B------:R-:W0:Y:S01]  /*1650*/  S2R R2, SR_TID.X ;  /* 0x0000000000027919 */ /* 0x000e220000002100 */
[----:B------:R-:W-:Y:S01]  /*1660*/  MOV R5, 0x400 ;  /* 0x0000040000057802 */ /* 0x000fe20000000f00 */
[----:B------:R-:W-:Y:S01]  /*1670*/  UMOV UR37, 0x80000020 ;  /* 0x8000002000257882 */ /* 0x000fe20000000000 */
[----:B0-----:R-:W-:-:S05]  /*1680*/  VIADD R24, R2, 0xffffff80 ;  /* 0xffffff8002187836 */ /* 0x001fca0000000000 */
[----:B------:R-:W-:-:S04]  /*1690*/  SHF.R.S32.HI R2, RZ, 0x1f, R24 ;  /* 0x0000001fff027819 */ /* 0x000fc80000011418 */
[----:B------:R-:W-:Y:S02]  /*16a0*/  LEA.HI R2, R2, R24, RZ, 0x7 ;  /* 0x0000001802027211 */ /* 0x000fe400078f38ff */
[----:B------:R-:W0:Y:S02]  /*16b0*/  S2R R24, SR_CgaCtaId ;  /* 0x0000000000187919 */ /* 0x000e240000008800 */
[----:B------:R-:W-:-:S05]  /*16c0*/  SHF.R.S32.HI R2, RZ, 0x7, R2 ;  /* 0x00000007ff027819 */ /* 0x000fca0000011402 */
[----:B------:R-:W1:Y:S02]  /*16d0*/  SHFL.IDX PT, R0, R2, RZ, 0x1f ;  /* 0x00001fff02007589 */ /* 0x000e6400000e0000 */
[----:B-1----:R-:W-:Y:S01]  /*16e0*/  IMAD.HI R2, R0, 0x55555556, RZ ;  /* 0x5555555600027827 */ /* 0x002fe200078e02ff */
[----:B0-----:R-:W-:-:S04]  /*16f0*/  LEA R25, R24, R5, 0x18 ;  /* 0x0000000518197211 */ /* 0x001fc800078ec0ff */
[----:B------:R-:W-:-:S05]  /*1700*/  LEA.HI R3, R2, R2, RZ, 0x1 ;  /* 0x0000000202037211 */ /* 0x000fca00078f08ff */
[----:B------:R-:W-:Y:S02]  /*1710*/  IMAD R3, R3, -0x3, R0 ;  /* 0xfffffffd03037824 */ /* 0x000fe400078e0200 */
[----:B------:R-:W-:-:S04]  /*1720*/  VIADD R0, R25, 0xb000 ;  /* 0x0000b00019007836 */ /* 0x000fc80000000000 */
[----:B------:R-:W-:Y:S01]  /*1730*/  IMAD R3, R3, 0x1000, R0 ;  /* 0x0000100003037824 */ /* 0x000fe200078e0200 */
[----:B------:R-:W-:-:S04]  /*1740*/  LOP3.LUT P0, RZ, R0, 0x9f, RZ, 0xc0, !PT ;  /* 0x0000009f00ff7812 */ /* 0x000fc8000780c0ff */
[----:B------:R-:W-:-:S04]  /*1750*/  SHF.R.U32.HI R3, RZ, 0x4, R3 ;  /* 0x00000004ff037819 */ /* 0x000fc80000011603 */
[----:B------:R-:W-:-:S04]  /*1760*/  LOP3.LUT R3, R3, 0x3fff, RZ, 0xc0, !PT ;  /* 0x00003fff03037812 */ /* 0x000fc800078ec0ff */
[----:B------:R-:W-:-:S04]  /*1770*/  LOP3.LUT R26, R3, 0x10000, RZ, 0xfc, !PT ;  /* 0x00010000031a7812 */ /* 0x000fc800078efcff */
[----:B------:R-:W-:Y:S01]  /*1780*/  R2UR UR36, R26 ;  /* 0x000000001a2472ca */ /* 0x000fe200000e0000 */
[----:B------:R-:W-:-:S14]  /*1790*/  @!P0 BRA `(.L_x_13735) ;  /* 0x0000000000408947 */ /* 0x000fdc0003800000 */
[----:B------:R-:W-:Y:S01]  /*17a0*/  MOV R0, 0x0 ;  /* 0x0000000000007802 */ /* 0x000fe20000000f00 */
[----:B------:R-:W-:Y:S01]  /*17b0*/  ULDC.64 UR4, c[0x4][0x1b0] ;  /* 0x01006c0000047ab9 */ /* 0x000fe20000000a00 */
[----:B------:R-:W-:Y:S01]  /*17c0*/  ULDC.64 UR6, c[0x4][0x30] ;  /* 0x01000c0000067ab9 */ /* 0x000fe20000000a00 */
[----:B------:R-:W-:Y:S01]  /*17d0*/  IMAD.U32 R4, RZ, RZ, UR4 ;  /* 0x00000004ff047e24 */ /* 0x000fe2000f8e00ff */
[----:B------:R0:W1:Y:S01]  /*17e0*/  LDC.64 R2, c[0x4][R0] ;  /* 0x0100000000027b82 */ /* 0x0000620000000a00 */
[----:B------:R-:W-:Y:S01]  /*17f0*/  MOV R5, UR5 ;  /* 0x0000000500057c02 */ /* 0x000fe20008000f00 */
[----:B------:R-:W-:Y:S01]  /*1800*/  ULDC.64 UR4, c[0x4][0x1b8] ;  /* 0x01006e0000047ab9 */ /* 0x000fe20000000a00 */
[----:B------:R-:W-:Y:S01]  /*1810*/  IMAD.U32 R10, RZ, RZ, UR6 ;  /* 0x00000006ff0a7e24 */ /* 0x000fe2000f8e00ff */
[----:B------:R-:W-:Y:S01]  /*1820*/  MOV R13, RZ ;  /* 0x000000ff000d7202 */ /* 0x000fe20000000f00 */
[----:B------:R-:W-:Y:S02]  /*1830*/  IMAD.U32 R6, RZ, RZ, UR4 ;  /* 0x00000004ff067e24 */ /* 0x000fe4000f8e00ff */
[----:B------:R-:W-:-:S02]  /*1840*/  IMAD.U32 R7, RZ, RZ, UR5 ;  /* 0x00000005ff077e24 */ /* 0x000fc4000f8e00ff */
[----:B------:R-:W-:Y:S02]  /*1850*/  IMAD.U32 R11, RZ, RZ, UR7 ;  /* 0x00000007ff0b7e24 */ /* 0x000fe4000f8e00ff */
[----:B------:R-:W-:Y:S02]  /*1860*/  IMAD.MOV.U32 R8, RZ, RZ, 0x70 ;  /* 0x00000070ff087424 */ /* 0x000fe400078e00ff */
[----:B0-----:R-:W-:-:S07]  /*1870*/  IMAD.MOV.U32 R12, RZ, RZ, 0x1 ;  /* 0x00000001ff0c7424 */ /* 0x001fce00078e00ff */
[----:B------:R-:W-:-:S07]  /*1880*/  LEPC R20, `(.L_x_13735) ;  /* 0x000000001014794e */ /* 0x000fce0000000000 */
[----:B-1----:R-:W-:Y:S05]  /*1890*/  CALL.ABS.NOINC R2 ;  /* 0x0000000002007343 */ /* 0x002fea0003c00000 */
.L_x_13735:
        /* <DEDUP_REMOVED lines=36> */
[----:B------:R-:W0:Y:S01]  /*1ae0*/  SYNCS.PHASECHK.TRANS64.TRYWAIT P1, [R25+URZ+0x13200], R2 ;  /* 0x01320002190075a7 */ /* 0x000e22000802017f */
[----:B------:R-:W-:-:S05]  /*1af0*/  IMAD.U32 R6, RZ, RZ, UR51 ;  /* 0x00000033ff067e24 */ /* 0x000fca000f8e00ff */
[----:B------:R-:W-:Y:S01]  /*1b00*/  ISETP.NE.AND P0, PT, R6, 0x3, PT ;  /* 0x000000030600780c */ /* 0x000fe20003f05270 */
[----:B--2---:R-:W-:-:S04]  /*1b10*/  FMUL.FTZ R0, R3, R0 ;  /* 0x0000000003007220 */ /* 0x004fc80000410000 */
[----:B------:R-:W-:Y:S01]  /*1b20*/  FMUL.FTZ R0, R0, UR4 ;  /* 0x0000000400007c20 */ /* 0x000fe20008410000 */
[----:B0-----:R-:W-:Y:S07]  /*1b30*/  @!P1 BRA `(.L_x_13736) ;  /* 0x000000fc00ac9947 */ /* 0x001fee0003800000 */
.L_x_13868:
[----:B------:R-:W-:Y:S05]  /*1b40*/  @!P0 BRA `(.L_x_13737) ;  /* 0x0000000000048947 */ /* 0x000fea0003800000 */
[----:B------:R-:W-:Y:S01]  /*1b50*/  BPT.TRAP 0x1 ;  /* 0x000000040000795c */ /* 0x000fe20000300000 */
.L_x_13737:
[----:B0-----:R-:W-:Y:S01]  /*1b60*/  MOV R2, UR41 ;  /* 0x0000002900027c02 */ /* 0x001fe20008000f00 */
[----:B------:R-:W-:-:S04]  /*1b70*/  IMAD.U32 R4, RZ, RZ, UR40 ;  /* 0x00000028ff047e24 */ /* 0x000fc8000f8e00ff */
[----:B------:R-:W-:Y:S01]  /*1b80*/  IMAD R3, R2, 0x8, R25 ;  /* 0x0000000802037824 */ /* 0x000fe200078e0219 */
[----:B------:R-:W-:-:S04]  /*1b90*/  SHF.L.U32 R4, R4, 0x1f, RZ ;  /* 0x0000001f04047819 */ /* 0x000fc800000006ff */
[----:B------:R0:W1:Y:S01]  /*1ba0*/  SYNCS.PHASECHK.TRANS64.TRYWAIT P1, [R3+URZ+0x13230], R4 ;  /* 0x01323004030075a7 */ /* 0x000062000802017f */
[----:B------:R-:W-:Y:S05]  /*1bb0*/  @!P0 BRA `(.L_x_13738) ;  /* 0x0000000000048947 */ /* 0x000fea0003800000 */
[----:B------:R-:W-:Y:S01]  /*1bc0*/  BPT.TRAP 0x1 ;  /* 0x000000040000795c */ /* 0x000fe20000300000 */
.L_x_13738:
[----:B------:R-:W-:Y:S02]  /*1bd0*/  VIADD R2, R25, 0xe000 ;  /* 0x0000e00019027836 */ /* 0x000fe40000000000 */
[----:B------:R-:W-:-:S03]  /*1be0*/  IMAD.MOV.U32 R25, RZ, RZ, RZ ;  /* 0x000000ffff197224 */ /* 0x000fc600078e00ff */
[----:B------:R-:W-:-:S04]  /*1bf0*/  SHF.R.U32.HI R2, RZ, 0x4, R2 ;  /* 0x00000004ff027819 */ /* 0x000fc80000011602 */
[----:B------:R-:W-:Y:S01]  /*1c00*/  LOP3.LUT R2, R2, 0x3fff, RZ, 0xc0, !PT ;  /* 0x00003fff02027812 */ /* 0x000fe200078ec0ff */
[----:B-1----:R-:W-:Y:S06]  /*1c10*/  @P1 BRA `(.L_x_13739) ;  /* 0x0000000000081947 */ /* 0x002fec0003800000 */
[----:B------:R-:W1:Y:S02]  /*1c20*/  SYNCS.PHASECHK.TRANS64.TRYWAIT P1, [R3+URZ+0x13230], R4 ;  /* 0x01323004030075a7 */ /* 0x000e64000802017f */
[----:B-1----:R-:W-:Y:S05]  /*1c30*/  @!P1 BRA `(.L_x_13740) ;  /* 0x000000fc00809947 */ /* 0x002fea0003800000 */
.L_x_13739:
[----:B------:R-:W-:Y:S05]  /*1c40*/  WARPSYNC.ALL ;  /* 0x0000000000007948 */ /* 0x000fea0003800000 */
[----:B------:R-:W-:-:S04]  /*1c50*/  LOP3.LUT R2, R2, 0x10000, RZ, 0xfc, !PT ;  /* 0x0001000002027812 */ /* 0x000fc800078efcff */
[----:B------:R-:W-:Y:S01]  /*1c60*/  R2UR UR8, R2 ;  /* 0x00000000020872ca */ /* 0x000fe200000e0000 */
[----:B------:R-:W-:Y:S01]  /*1c70*/  WARPGROUP.ARRIVE ;  /* 0x00000000000079c5 */ /* 0x000fe20000000000 */
[----:B------:R-:W-:Y:S01]  /*1c80*/  UMOV UR39, 0x80000020 ;  /* 0x8000002000277882 */ /* 0x000fe20000000000 */
[----:B------:R-:W-:Y:S01]  /*1c90*/  UMOV UR4, UR36 ;  /* 0x0000002400047c82 */ /* 0x000fe20008000000 */
[----:B------:R-:W-:Y:S01]  /*1ca0*/  UMOV UR5, UR37 ;  /* 0x0000002500057c82 */ /* 0x000fe20008000000 */
[----:B------:R-:W-:Y:S01]  /*1cb0*/  UMOV UR7, 0x80000020 ;  /* 0x8000002000077882 */ /* 0x000fe20000000000 */
[----:B------:R-:W-:-:S07]  /*1cc0*/  VIADD R26, R26, 0x2 ;  /* 0x000000021a1a7836 */ /* 0x000fce0000000000 */
        /* <DEDUP_REMOVED lines=20> */
[----:B------:R-:W-:Y:S01]  /*1e10*/  R2UR UR4, R26 ;  /* 0x000000001a0472ca */ /* 0x000fe200000e0000 */
[----:B------:R-:W-:Y:S01]  /*1e20*/  UIADD3 UR6, UR8, 0x2, URZ ;  /* 0x0000000208067890 */ /* 0x000fe2000fffe03f */
[----:B------:R-:W-:Y:S01]  /*1e30*/  UMOV UR5, 0x80000020 ;  /* 0x8000002000057882 */ /* 0x000fe20000000000 */
        /* <DEDUP_REMOVED lines=37> */
.L_x_13741:
[----:B------:R-:W2:Y:S01]  /*2090*/  LDL R109, [R1+0x4] ;  /* 0x00000400016d7983 */ /* 0x000ea20000100800 */
[C---:B01----:R-:W-:Y:S01]  /*20a0*/  FMUL.FTZ R4, R0.reuse, R92 ;  /* 0x0000005c00047220 */ /* 0x043fe20000410000 */
[C---:B------:R-:W-:Y:S01]  /*20b0*/  FMUL.FTZ R5, R0.reuse, R93 ;  /* 0x0000005d00057220 */ /* 0x040fe20000410000 */
[C---:B------:R-:W-:Y:S01]  /*20c0*/  FMUL.FTZ R8, R0.reuse, R96 ;  /* 0x0000006000087220 */ /* 0x040fe20000410000 */
[----:B------:R-:W-:Y:S02]  /*20d0*/  IMAD.U32 R93, RZ, RZ, UR53 ;  /* 0x00000035ff5d7e24 */ /* 0x000fe4000f8e00ff */
[C---:B------:R-:W-:Y:S01]  /*20e0*/  FMUL.FTZ R7, R0.reuse, R95 ;  /* 0x0000005f00077220 */ /* 0x040fe20000410000 */
[C---:B------:R-:W-:Y:S01]  /*20f0*/  FMUL.FTZ R9, R0.reuse, R97 ;  /* 0x0000006100097220 */ /* 0x040fe20000410000 */
[----:B------:R-:W0:Y:S01]  /*2100*/  MUFU.TANH R4, R4 ;  /* 0x0000000400047308 */ /* 0x000e220000002400 */
[C---:B------:R-:W-:Y:S01]  /*2110*/  FMUL.FTZ R92, R0.reuse, R36 ;  /* 0x00000024005c7220 */ /* 0x040fe20000410000 */
[----:B------:R-:W-:Y:S01]  /*2120*/  MOV R95, UR52 ;  /* 0x00000034005f7c02 */ /* 0x000fe20008000f00 */
        /* <DEDUP_REMOVED lines=79> */
[----:B------:R-:W-:Y:S01]  /*2620*/  ULDC UR16, c[0x0][0x988] ;  /* 0x0002620000107ab9 */ /* 0x000fe20000000800 */
[----:B------:R-:W-:Y:S01]  /*2630*/  FMUL.FTZ R99, R0, R42 ;  /* 0x0000002a00637220 */ /* 0x000fe20000410000 */
[----:B------:R-:W-:Y:S01]  /*2640*/  IMAD.U32 R98, RZ, RZ, UR16 ;  /* 0x00000010ff627e24 */ /* 0x000fe2000f8e00ff */
[----:B------:R-:W-:Y:S01]  /*2650*/  P2R R108, PR, RZ, 0x1 ;  /* 0x00000001ff6c7803 */ /* 0x000fe20000000000 */
[----:B------:R-:W-:Y:S01]  /*2660*/  VIADD R3, R3, 0x13240 ;  /* 0x0001324003037836 */ /* 0x000fe20000000000 */
[----:B------:R-:W-:Y:S01]  /*2670*/  UIADD3 UR19, UR52, -0x2, URZ ;  /* 0xfffffffe34137890 */ /* 0x000fe2000fffe03f */
[----:B------:R-:W5:Y:S03]  /*2680*/  MUFU.TANH R11, R11 ;  /* 0x0000000b000b7308 */ /* 0x000f660000002400 */
[----:B------:R-:W-:Y:S01]  /*2690*/  PRMT R24, R24, 0x654, R3 ;  /* 0x0000065418187816 */ /* 0x000fe20000000003 */
[----:B------:R-:W-:-:S03]  /*26a0*/  UISETP.GE.AND UP0, UPT, UR19, UR49, UPT ;  /* 0x000000311300728c */ /* 0x000fc6000bf06270 */
[----:B------:R5:W-:Y:S01]  /*26b0*/  SYNCS.ARRIVE.TRANS64.RED.A1T0 RZ, [R24+URZ], RZ ;  /* 0x000000ff18ff79a7 */ /* 0x000be2000810043f */
        /* <DEDUP_REMOVED lines=63> */
[----:B------:R-:W-:Y:S01]  /*2ab0*/  FSEL R76, R76, -INF , P2 ;  /* 0xff8000004c4c7808 */ /* 0x000fe20001000000 */
[----:B------:R-:W5:Y:S01]  /*2ac0*/  MUFU.TANH R70, R70 ;  /* 0x0000004600467308 */ /* 0x000f620000002400 */
        /* <DEDUP_REMOVED lines=61> */
[----:B--2---:R-:W-:Y:S02]  /*2ea0*/  FSEL R62, R62, -INF , P6 ;  /* 0xff8000003e3e7808 */ /* 0x004fe40003000000 */
[----:B------:R-:W-:Y:S02]  /*2eb0*/  ISETP.GT.AND P6, PT, R36, 0x58, PT ;  /* 0x000000582400780c */ /* 0x000fe40003fc4270 */
[----:B------:R-:W-:Y:S01]  /*2ec0*/  FSEL R69, R69, -INF , P1 ;  /* 0xff80000045457808 */ /* 0x000fe20000800000 */
[----:B------:R-:W2:Y:S01]  /*2ed0*/  MUFU.TANH R57, R57 ;  /* 0x0000003900397308 */ /* 0x000ea20000002400 */
[----:B------:R-:W-:Y:S02]  /*2ee0*/  FMNMX.FTZ R94, R68, R93, !PT ;  /* 0x0000005d445e7209 */ /* 0x000fe40007810000 */
[----:B0-----:R-:W-:Y:S02]  /*2ef0*/  FSEL R63, R63, -INF , P5 ;  /* 0xff8000003f3f7808 */ /* 0x001fe40002800000 */
[----:B------:R-:W-:-:S02]  /*2f00*/  ISETP.GT.AND P5, PT, R36, 0x59, PT ;  /* 0x000000592400780c */ /* 0x000fc40003fa4270 */
[----:B-1----:R-:W-:Y:S01]  /*2f10*/  FSEL R72, R72, -INF , P6 ;  /* 0xff80000048487808 */ /* 0x002fe20003000000 */
[----:B------:R-:W0:Y:S01]  /*2f20*/  MUFU.TANH R51, R51 ;  /* 0x0000003300337308 */ /* 0x000e220000002400 */
[----:B------:R-:W-:Y:S02]  /*2f30*/  FMNMX.FTZ R93, R69, R94, !PT ;  /* 0x0000005e455d7209 */ /* 0x000fe40007810000 */
[----:B---3--:R-:W-:Y:S02]  /*2f40*/  FSEL R66, R66, -INF , P4 ;  /* 0xff80000042427808 */ /* 0x008fe40002000000 */
[----:B------:R-:W-:Y:S02]  /*2f50*/  ISETP.GT.AND P4, PT, R36, 0x60, PT ;  /* 0x000000602400780c */ /* 0x000fe40003f84270 */
[----:B----4-:R-:W-:Y:S01]  /*2f60*/  FSEL R73, R73, -INF , P5 ;  /* 0xff80000049497808 */ /* 0x010fe20002800000 */
[----:B------:R-:W1:Y:S01]  /*2f70*/  MUFU.TANH R28, R28 ;  /* 0x0000001c001c7308 */ /* 0x000e620000002400 */
[----:B------:R-:W-:-:S02]  /*2f80*/  FMNMX.FTZ R94, R72, R93, !PT ;  /* 0x0000005d485e7209 */ /* 0x000fc40007810000 */
[----:B-----5:R-:W-:Y:S02]  /*2f90*/  FSEL R67, R67, -INF , P3 ;  /* 0xff80000043437808 */ /* 0x020fe40001800000 */
[----:B------:R-:W-:Y:S02]  /*2fa0*/  ISETP.GT.AND P3, PT, R36, 0x61, PT ;  /* 0x000000612400780c */ /* 0x000fe40003f64270 */
[----:B------:R-:W-:Y:S01]  /*2fb0*/  FSEL R44, R44, -INF , P4 ;  /* 0xff8000002c2c7808 */ /* 0x000fe20002000000 */
[----:B------:R-:W3:Y:S01]  /*2fc0*/  MUFU.TANH R54, R54 ;  /* 0x0000003600367308 */ /* 0x000ee20000002400 */
[----:B------:R-:W-:Y:S02]  /*2fd0*/  FMNMX.FTZ R93, R73, R94, !PT ;  /* 0x0000005e495d7209 */ /* 0x000fe40007810000 */
[----:B------:R-:W-:Y:S02]  /*2fe0*/  FSEL R70, R70, -INF , P2 ;  /* 0xff80000046467808 */ /* 0x000fe40001000000 */
[----:B------:R-:W-:-:S02]  /*2ff0*/  ISETP.GT.AND P2, PT, R36, 0x68, PT ;  /* 0x000000682400780c */ /* 0x000fc40003f44270 */
[----:B------:R-:W-:Y:S01]  /*3000*/  FSEL R45, R45, -INF , P3 ;  /* 0xff8000002d2d7808 */ /* 0x000fe20001800000 */
[----:B------:R-:W4:Y:S01]  /*3010*/  MUFU.TANH R29, R29 ;  /* 0x0000001d001d7308 */ /* 0x000f220000002400 */
        /* <DEDUP_REMOVED lines=28> */
[----:B--2---:R-:W-:Y:S01]  /*31e0*/  FSEL R93, R57, -INF , P3 ;  /* 0xff800000395d7808 */ /* 0x004fe20001800000 */
[----:B------:R-:W2:Y:S01]  /*31f0*/  MUFU.TANH R92, R92 ;  /* 0x0000005c005c7308 */ /* 0x000ea20000002400 */
[----:B------:R-:W-:Y:S01]  /*3200*/  FMNMX.FTZ R94, R56, R95, !PT ;  /* 0x0000005f385e7209 */ /* 0x000fe20007810000 */
[----:B------:R-:W-:Y:S01]  /*3210*/  FMUL.FTZ R95, R0, R34 ;  /* 0x00000022005f7220 */ /* 0x000fe20000410000 */
[----:B0-----:R-:W-:Y:S02]  /*3220*/  FSEL R51, R51, -INF , P1 ;  /* 0xff80000033337808 */ /* 0x001fe40000800000 */
[----:B------:R-:W-:Y:S02]  /*3230*/  ISETP.GT.AND P1, PT, R36, 0x81, PT ;  /* 0x000000812400780c */ /* 0x000fe40003f24270 */
[----:B-1----:R-:W-:Y:S01]  /*3240*/  FSEL R28, R28, -INF , P2 ;  /* 0xff8000001c1c7808 */ /* 0x002fe20001000000 */
[----:B------:R-:W0:Y:S01]  /*3250*/  MUFU.TANH R30, R30 ;  /* 0x0000001e001e7308 */ /* 0x000e220000002400 */
[----:B------:R-:W-:-:S02]  /*3260*/  FMNMX.FTZ R57, R93, R94, !PT ;  /* 0x0000005e5d397209 */ /* 0x000fc40007810000 */
[----:B---3--:R-:W-:Y:S02]  /*3270*/  FSEL R54, R54, -INF , P6 ;  /* 0xff80000036367808 */ /* 0x008fe40003000000 */
[----:B------:R-:W-:Y:S02]  /*3280*/  ISETP.GT.AND P6, PT, R36, 0x88, PT ;  /* 0x000000882400780c */ /* 0x000fe40003fc4270 */
[----:B----4-:R-:W-:Y:S01]  /*3290*/  FSEL R29, R29, -INF , P1 ;  /* 0xff8000001d1d7808 */ /* 0x010fe20000800000 */
[----:B------:R-:W1:Y:S01]  /*32a0*/  MUFU.TANH R37, R37 ;  /* 0x0000002500257308 */ /* 0x000e620000002400 */
[----:B------:R-:W-:Y:S02]  /*32b0*/  FMNMX.FTZ R94, R28, R57, !PT ;  /* 0x000000391c5e7209 */ /* 0x000fe40007810000 */
[----:B-----5:R-:W-:Y:S02]  /*32c0*/  FSEL R55, R55, -INF , P5 ;  /* 0xff80000037377808 */ /* 0x020fe40002800000 */
[----:B------:R-:W-:-:S02]  /*32d0*/  ISETP.GT.AND P5, PT, R36, 0x89, PT ;  /* 0x000000892400780c */ /* 0x000fc40003fa4270 */
[----:B------:R-:W-:Y:S01]  /*32e0*/  FSEL R32, R32, -INF , P6 ;  /* 0xff80000020207808 */ /* 0x000fe20003000000 */
        /* <DEDUP_REMOVED lines=9> */
[----:B--2---:R-:W-:Y:S01]  /*3380*/  FSEL R92, R92, -INF , P4 ;  /* 0xff8000005c5c7808 */ /* 0x004fe20002000000 */
[----:B------:R-:W2:Y:S01]  /*3390*/  MUFU.TANH R41, R41 ;  /* 0x0000002900297308 */ /* 0x000ea20000002400 */
[----:B------:R-:W-:Y:S02]  /*33a0*/  FMNMX.FTZ R57, R33, R94, !PT ;  /* 0x0000005e21397209 */ /* 0x000fe40007810000 */
[----:B0-----:R-:W-:Y:S02]  /*33b0*/  FSEL R30, R30, -INF , P2 ;  /* 0xff8000001e1e7808 */ /* 0x001fe40001000000 */
[----:B------:R-:W-:-:S02]  /*33c0*/  ISETP.GT.AND P2, PT, R36, 0x98, PT ;  /* 0x000000982400780c */ /* 0x000fc40003f44270 */
[----:B-1----:R-:W-:Y:S01]  /*33d0*/  FSEL R37, R37, -INF , P3 ;  /* 0xff80000025257808 */ /* 0x002fe20001800000 */
[----:B------:R-:W-:Y:S01]  /*33e0*/  MUFU.TANH R95, R95 ;  /* 0x0000005f005f7308 */ /* 0x000fe20000002400 */
[----:B------:R-:W-:Y:S02]  /*33f0*/  FMNMX.FTZ R94, R92, R57, !PT ;  /* 0x000000395c5e7209 */ /* 0x000fe40007810000 */
[----:B---3--:R-:W-:Y:S02]  /*3400*/  FSEL R31, R31, -INF , P1 ;  /* 0xff8000001f1f7808 */ /* 0x008fe40000800000 */
[----:B------:R-:W-:Y:S02]  /*3410*/  ISETP.GT.AND P1, PT, R36, 0x99, PT ;  /* 0x000000992400780c */ /* 0x000fe40003f24270 */
[----:B----4-:R-:W-:Y:S01]  /*3420*/  FSEL R40, R40, -INF , P2 ;  /* 0xff80000028287808 */ /* 0x010fe20001000000 */
[----:B------:R-:W0:Y:S01]  /*3430*/  MUFU.TANH R97, R97 ;  /* 0x0000006100617308 */ /* 0x000e220000002400 */
[----:B------:R-:W-:-:S02]  /*3440*/  FMNMX.FTZ R57, R37, R94, !PT ;  /* 0x0000005e25397209 */ /* 0x000fc40007810000 */
[----:B--2---:R-:W-:Y:S02]  /*3450*/  FSEL R36, R41, -INF , P1 ;  /* 0xff80000029247808 */ /* 0x004fe40000800000 */
[----:B------:R-:W-:-:S03]  /*3460*/  FMNMX.FTZ R57, R40, R57, !PT ;  /* 0x0000003928397209 */ /* 0x000fc60007810000 */
[----:B------:R-:W1:Y:S01]  /*3470*/  MUFU.TANH R99, R99 ;  /* 0x0000006300637308 */ /* 0x000e620000002400 */
[----:B------:R-:W-:-:S05]  /*3480*/  FMNMX.FTZ R94, R36, R57, !PT ;  /* 0x00000039245e7209 */ /* 0x000fca0007810000 */
[----:B------:R-:W2:Y:S02]  /*3490*/  SHFL.BFLY PT, R41, R94, 0x2, 0x1f ;  /* 0x0c401f005e297f89 */ /* 0x000ea400000e0000 */
[----:B--2---:R-:W-:Y:S01]  /*34a0*/  FMNMX.FTZ R96, R94, R41, !PT ;  /* 0x000000295e607209 */ /* 0x004fe20007810000 */
[----:B------:R-:W-:Y:S01]  /*34b0*/  FMUL.FTZ R94, R0, R35 ;  /* 0x00000023005e7220 */ /* 0x000fe20000410000 */
[----:B------:R-:W-:-:S03]  /*34c0*/  FMNMX.FTZ R35, R6, R7, !PT ;  /* 0x0000000706237209 */ /* 0x000fc60007810000 */
[----:B------:R-:W2:Y:S01]  /*34d0*/  SHFL.BFLY PT, R57, R96, 0x1, 0x1f ;  /* 0x0c201f0060397f89 */ /* 0x000ea200000e0000 */
[----:B------:R-:W-:Y:S01]  /*34e0*/  FMNMX.FTZ R34, R10, R35, !PT ;  /* 0x000000230a227209 */ /* 0x000fe20007810000 */
[----:B------:R-:W3:Y:S03]  /*34f0*/  MUFU.TANH R94, R94 ;  /* 0x0000005e005e7308 */ /* 0x000ee60000002400 */
[----:B------:R-:W-:-:S04]  /*3500*/  FMNMX.FTZ R35, R11, R34, !PT ;  /* 0x000000220b237209 */ /* 0x000fc80007810000 */
[----:B------:R-:W-:-:S04]  /*3510*/  FMNMX.FTZ R38, R14, R35, !PT ;  /* 0x000000230e267209 */ /* 0x000fc80007810000 */
[----:B------:R-:W-:-:S04]  /*3520*/  FMNMX.FTZ R35, R15, R38, !PT ;  /* 0x000000260f237209 */ /* 0x000fc80007810000 */
[----:B------:R-:W-:Y:S02]  /*3530*/  FMNMX.FTZ R38, R26, R35, !PT ;  /* 0x000000231a267209 */ /* 0x000fe40007810000 */
[----:B--2---:R-:W-:Y:S01]  /*3540*/  FMNMX.FTZ R57, R96, R57, !PT ;  /* 0x0000003960397209 */ /* 0x004fe20007810000 */
[----:B------:R-:W-:Y:S01]  /*3550*/  FMUL.FTZ R96, R0, R39 ;  /* 0x0000002700607220 */ /* 0x000fe20000410000 */
[----:B------:R-:W-:Y:S02]  /*3560*/  FMNMX.FTZ R39, R27, R38, !PT ;  /* 0x000000261b277209 */ /* 0x000fe40007810000 */
[C---:B------:R-:W-:Y:S01]  /*3570*/  FSETP.NEU.FTZ.AND P0, PT, R57.reuse, -INF , PT ;  /* 0xff8000003900780b */ /* 0x040fe20003f1d000 */
[----:B------:R-:W-:-:S01]  /*3580*/  FFMA.FTZ R41, R57, R98, -8 ;  /* 0xc100000039297423 */ /* 0x000fc20000010062 */
[----:B------:R-:W-:Y:S01]  /*3590*/  FMNMX.FTZ R42, R78, R39, !PT ;  /* 0x000000274e2a7209 */ /* 0x000fe20007810000 */
[----:B------:R-:W-:Y:S01]  /*35a0*/  FMUL.FTZ R98, R0, R43 ;  /* 0x0000002b00627220 */ /* 0x000fe20000410000 */
[----:B------:R-:W2:Y:S02]  /*35b0*/  MUFU.TANH R96, R96 ;  /* 0x0000006000607308 */ /* 0x000ea40000002400 */
[----:B------:R-:W-:-:S02]  /*35c0*/  FMNMX.FTZ R39, R79, R42, !PT ;  /* 0x0000002a4f277209 */ /* 0x000fc40007810000 */
[----:B------:R-:W-:Y:S02]  /*35d0*/  FSEL R41, R41, RZ, P0 ;  /* 0x000000ff29297208 */ /* 0x000fe40000000000 */
[----:B------:R-:W-:Y:S02]  /*35e0*/  FMNMX.FTZ R42, R82, R39, !PT ;  /* 0x00000027522a7209 */ /* 0x000fe40007810000 */
[----:B------:R-:W-:Y:S01]  /*35f0*/  MUFU.TANH R98, R98 ;  /* 0x0000006200627308 */ /* 0x000fe20000002400 */
[----:B------:R-:W-:-:S01]  /*3600*/  FFMA.FTZ R34, R76, UR16, -R41 ;  /* 0x000000104c227c23 */ /* 0x000fc20008010829 */
[----:B------:R-:W-:Y:S01]  /*3610*/  FMNMX.FTZ R43, R83, R42, !PT ;  /* 0x0000002a532b7209 */ /* 0x000fe20007810000 */
[----:B------:R-:W-:-:S01]  /*3620*/  FFMA.FTZ R77, R77, UR16, -R41 ;  /* 0x000000104d4d7c23 */ /* 0x000fc20008010829 */
[--C-:B------:R-:W-:Y:S01]  /*3630*/  FFMA.FTZ R38, R80, UR16, -R41.reuse ;  /* 0x0000001050267c23 */ /* 0x100fe20008010829 */
[----:B------:R-:W-:-:S01]  /*3640*/  FFMA.FTZ R81, R81, UR16, -R41 ;  /* 0x0000001051517c23 */ /* 0x000fc20008010829 */
[----:B------:R-:W-:Y:S01]  /*3650*/  FMNMX.FTZ R76, R86, R43, !PT ;  /* 0x0000002b564c7209 */ /* 0x000fe20007810000 */
[----:B------:R-:W-:-:S01]  /*3660*/  FFMA.FTZ R42, R84, UR16, -R41 ;  /* 0x00000010542a7c23 */ /* 0x000fc20008010829 */
[----:B------:R4:W-:Y:S01]  /*3670*/  MUFU.EX2 R35, R77 ;  /* 0x0000004d00237308 */ /* 0x0009e20000000800 */
[----:B------:R-:W-:-:S01]  /*3680*/  FFMA.FTZ R85, R85, UR16, -R41 ;  /* 0x0000001055557c23 */ /* 0x000fc20008010829 */
[----:B------:R-:W-:Y:S01]  /*3690*/  FMNMX.FTZ R43, R87, R76, !PT ;  /* 0x0000004c572b7209 */ /* 0x000fe20007810000 */
[----:B------:R-:W-:-:S01]  /*36a0*/  FFMA.FTZ R89, R89, UR16, -R41 ;  /* 0x0000001059597c23 */ /* 0x000fc20008010829 */
[--C-:B------:R-:W-:Y:S01]  /*36b0*/  FFMA.FTZ R100, R73, UR16, -R41.reuse ;  /* 0x0000001049647c23 */ /* 0x100fe20008010829 */
[----:B0-----:R-:W-:Y:S01]  /*36c0*/  FSEL R73, R97, -INF , P4 ;  /* 0xff80000061497808 */ /* 0x001fe20002000000 */
[--C-:B------:R-:W-:Y:S01]  /*36d0*/  FFMA.FTZ R97, R44, UR16, -R41.reuse ;  /* 0x000000102c617c23 */ /* 0x100fe20008010829 */
[----:B------:R-:W-:Y:S01]  /*36e0*/  FMNMX.FTZ R76, R90, R43, !PT ;  /* 0x0000002b5a4c7209 */ /* 0x000fe20007810000 */
[----:B------:R0:W-:Y:S01]  /*36f0*/  MUFU.EX2 R39, R81 ;  /* 0x0000005100277308 */ /* 0x0001e20000000800 */
[----:B-1----:R-:W-:Y:S01]  /*3700*/  FSEL R44, R99, -INF , P2 ;  /* 0xff800000632c7808 */ /* 0x002fe20001000000 */
[--C-:B------:R-:W-:Y:S01]  /*3710*/  FFMA.FTZ R4, R4, UR16, -R41.reuse ;  /* 0x0000001004047c23 */ /* 0x100fe20008010829 */
[----:B----4-:R-:W-:Y:S01]  /*3720*/  FMNMX.FTZ R77, R91, R76, !PT ;  /* 0x0000004c5b4d7209 */ /* 0x010fe20007810000 */
[--C-:B------:R-:W-:Y:S01]  /*3730*/  FFMA.FTZ R76, R88, UR16, -R41.reuse ;  /* 0x00000010584c7c23 */ /* 0x100fe20008010829 */
[----:B------:R-:W-:-:S01]  /*3740*/  FFMA.FTZ R5, R5, UR16, -R41 ;  /* 0x0000001005057c23 */ /* 0x000fc20008010829 */
[--C-:B------:R-:W-:Y:S01]  /*3750*/  FFMA.FTZ R8, R8, UR16, -R41.reuse ;  /* 0x0000001008087c23 */ /* 0x100fe20008010829 */
        /* <DEDUP_REMOVED lines=10> */
[----:B------:R4:W-:Y:S01]  /*3800*/  MUFU.EX2 R77, R89 ;  /* 0x00000059004d7308 */ /* 0x0009e20000000800 */
[----:B------:R-:W-:-:S01]  /*3810*/  FFMA.FTZ R61, R61, UR16, -R41 ;  /* 0x000000103d3d7c23 */ /* 0x000fc20008010829 */
[----:B0-----:R-:W-:Y:S01]  /*3820*/  FMNMX.FTZ R81, R67, R80, !PT ;  /* 0x0000005043517209 */ /* 0x001fe20007810000 */
        /* <DEDUP_REMOVED lines=25> */
[----:B------:R-:W-:-:S02]  /*39c0*/  ISETP.NE.AND P0, PT, R108, RZ, PT ;  /* 0x000000ff6c00720c */ /* 0x000fc40003f05270 */
        /* <DEDUP_REMOVED lines=8> */
[----:B------:R-:W0:Y:S01]  /*3a50*/  MUFU.EX2 R9, R9 ;  /* 0x0000000900097308 */ /* 0x000e220000000800 */
[----:B------:R-:W-:Y:S02]  /*3a60*/  FSEL R80, R95, -INF , P6 ;  /* 0xff8000005f507808 */ /* 0x000fe40003000000 */
[----:B------:R-:W-:Y:S02]  /*3a70*/  FMNMX.FTZ R84, R30, R81, !PT ;  /* 0x000000511e547209 */ /* 0x000fe40007810000 */
[----:B---3--:R-:W-:Y:S02]  /*3a80*/  FSEL R81, R94, -INF , P5 ;  /* 0xff8000005e517808 */ /* 0x008fe40002800000 */
[----:B-1----:R-:W-:Y:S01]  /*3a90*/  FMNMX.FTZ R85, R31, R84, !PT ;  /* 0x000000541f557209 */ /* 0x002fe20007810000 */
[----:B------:R-:W-:Y:S03]  /*3aa0*/  MUFU.EX2 R12, R12 ;  /* 0x0000000c000c7308 */ /* 0x000fe60000000800 */
[----:B------:R-:W-:-:S04]  /*3ab0*/  FMNMX.FTZ R84, R80, R85, !PT ;  /* 0x0000005550547209 */ /* 0x000fc80007810000 */
[----:B------:R-:W-:Y:S01]  /*3ac0*/  FMNMX.FTZ R88, R81, R84, !PT ;  /* 0x0000005451587209 */ /* 0x000fe20007810000 */
[----:B------:R-:W-:Y:S01]  /*3ad0*/  MUFU.EX2 R13, R13 ;  /* 0x0000000d000d7308 */ /* 0x000fe20000000800 */
[----:B--2---:R-:W-:Y:S02]  /*3ae0*/  FSEL R84, R96, -INF , P3 ;  /* 0xff80000060547808 */ /* 0x004fe40001800000 */
[----:B----4-:R-:W-:Y:S02]  /*3af0*/  FMNMX.FTZ R89, R73, R88, !PT ;  /* 0x0000005849597209 */ /* 0x010fe40007810000 */
[----:B0-----:R-:W-:Y:S02]  /*3b00*/  F2FP.SATFINITE.E4M3.F32.PACK_AB_MERGE_C R152, R9, R8, RZ ;  /* 0x000000080998723e */ /* 0x001fe400048070ff */
[----:B------:R-:W-:Y:S01]  /*3b10*/  FMNMX.FTZ R95, R84, R89, !PT ;  /* 0x00000059545f7209 */ /* 0x000fe20007810000 */
[----:B------:R-:W-:Y:S01]  /*3b20*/  MUFU.EX2 R88, R97 ;  /* 0x0000006100587308 */ /* 0x000fe20000000800 */
[----:B------:R-:W-:-:S02]  /*3b30*/  FSEL R89, R98, -INF , P1 ;  /* 0xff80000062597808 */ /* 0x000fc40000800000 */
[----:B------:R-:W-:Y:S02]  /*3b40*/  FMNMX.FTZ R94, R44, R95, !PT ;  /* 0x0000005f2c5e7209 */ /* 0x000fe40007810000 */
[----:B------:R-:W-:Y:S02]  /*3b50*/  F2FP.SATFINITE.E4M3.F32.PACK_AB_MERGE_C R152, R5, R4, R152 ;  /* 0x000000040598723e */ /* 0x000fe40004807098 */
[----:B------:R-:W-:Y:S01]  /*3b60*/  FMNMX.FTZ R95, R89, R94, !PT ;  /* 0x0000005e595f7209 */ /* 0x000fe20007810000 */
[----:B------:R-:W-:-:S01]  /*3b70*/  FFMA.FTZ R94, R56, UR16, -R41 ;  /* 0x00000010385e7c23 */ /* 0x000fc20008010829 */
[----:B------:R-:W-:Y:S01]  /*3b80*/  FFMA.FTZ R41, R36, UR16, -R41 ;  /* 0x0000001024297c23 */ /* 0x000fe20008010829 */
        /* <DEDUP_REMOVED lines=10> */
[----:B------:R-:W1:Y:S01]  /*3c30*/  MUFU.EX2 R76, R76 ;  /* 0x0000004c004c7308 */ /* 0x000e620000000800 */
[----:B--2---:R-:W-:-:S04]  /*3c40*/  F2FP.SATFINITE.E4M3.F32.PACK_AB_MERGE_C R148, R39, R38, RZ ;  /* 0x000000262794723e */ /* 0x004fc800048070ff */
[----:B------:R-:W-:-:S03]  /*3c50*/  F2FP.SATFINITE.E4M3.F32.PACK_AB_MERGE_C R148, R35, R34, R148 ;  /* 0x000000222394723e */ /* 0x000fc60004807094 */
[----:B------:R-:W-:Y:S01]  /*3c60*/  MUFU.EX2 R60, R60 ;  /* 0x0000003c003c7308 */ /* 0x000fe20000000800 */
[----:B0-----:R-:W-:Y:S01]  /*3c70*/  FMNMX.FTZ R56, R96, R95, !PT ;  /* 0x0000005f60387209 */ /* 0x001fe20007810000 */
[----:B------:R-:W-:-:S06]  /*3c80*/  IMAD.U32 R95, RZ, RZ, UR16 ;  /* 0x00000010ff5f7e24 */ /* 0x000fcc000f8e00ff */
        /* <DEDUP_REMOVED lines=58> */
[----:B------:R-:W-:Y:S01]  /*4030*/  F2FP.SATFINITE.E4M3.F32.PACK_AB_MERGE_C R153, R96, R95, RZ ;  /* 0x0000005f6099723e */ /* 0x000fe200048070ff */
[----:B------:R-:W-:-:S01]  /*4040*/  FFMA.FTZ R84, R84, UR16, -R36 ;  /* 0x0000001054547c23 */ /* 0x000fc20008010824 */
[----:B------:R-:W-:Y:S01]  /*4050*/  FADD.FTZ R51, R21, R50 ;  /* 0x0000003215337221 */ /* 0x000fe20000010000 */
[----:B------:R-:W-:-:S01]  /*4060*/  FFMA.FTZ R44, R44, UR16, -R36 ;  /* 0x000000102c2c7c23 */ /* 0x000fc20008010824 */
[----:B------:R-:W-:Y:S01]  /*4070*/  MUFU.EX2 R26, R26 ;  /* 0x0000001a001a7308 */ /* 0x000fe20000000800 */
[----:B0-----:R-:W-:-:S01]  /*4080*/  FADD.FTZ R98, R10, R75 ;  /* 0x0000004b0a627221 */ /* 0x001fc20000010000 */
[----:B------:R-:W-:Y:S01]  /*4090*/  FADD.FTZ R50, R34, R51 ;  /* 0x0000003322327221 */ /* 0x000fe20000010000 */
[----:B------:R-:W-:-:S01]  /*40a0*/  FFMA.FTZ R51, R30, UR16, -R36 ;  /* 0x000000101e337c23 */ /* 0x000fc20008010824 */
[----:B------:R-:W-:-:S02]  /*40b0*/  F2FP.SATFINITE.E4M3.F32.PACK_AB_MERGE_C R153, R7, R6, R153 ;  /* 0x000000060799723e */ /* 0x000fc40004807099 */
[----:B------:R-:W-:Y:S02]  /*40c0*/  MOV R34, R25 ;  /* 0x0000001900227202 */ /* 0x000fe40000000f00 */
[----:B------:R-:W0:Y:S01]  /*40d0*/  MUFU.EX2 R97, R97 ;  /* 0x0000006100617308 */ /* 0x000e220000000800 */
[----:B-1----:R-:W-:-:S07]  /*40e0*/  FADD.FTZ R75, R11, R98 ;  /* 0x000000620b4b7221 */ /* 0x002fce0000010000 */
[----:B------:R-:W1:Y:S08]  /*40f0*/  MUFU.EX2 R14, R14 ;  /* 0x0000000e000e7308 */ /* 0x000e700000000800 */
[----:B------:R-:W2:Y:S01]  /*4100*/  MUFU.EX2 R15, R15 ;  /* 0x0000000f000f7308 */ /* 0x000ea20000000800 */
[----:B0-----:R-:W-:-:S04]  /*4110*/  F2FP.SATFINITE.E4M3.F32.PACK_AB_MERGE_C R155, R97, R26, RZ ;  /* 0x0000001a619b723e */ /* 0x001fc800048070ff */
[----:B------:R-:W-:-:S03]  /*4120*/  F2FP.SATFINITE.E4M3.F32.PACK_AB_MERGE_C R155, R11, R10, R155 ;  /* 0x0000000a0b9b723e */ /* 0x000fc6000480709b */
[----:B------:R-:W0:Y:S08]  /*4130*/  MUFU.EX2 R79, R79 ;  /* 0x0000004f004f7308 */ /* 0x000e300000000800 */
[----:B------:R3:W-:Y:S08]  /*4140*/  MUFU.EX2 R3, R46 ;  /* 0x0000002e00037308 */ /* 0x0007f00000000800 */
[----:B------:R-:W4:Y:S01]  /*4150*/  MUFU.EX2 R82, R82 ;  /* 0x0000005200527308 */ /* 0x000f220000000800 */
[----:B---3--:R-:W-:-:S04]  /*4160*/  FADD.FTZ R46, R26, R75 ;  /* 0x0000004b1a2e7221 */ /* 0x008fc80000010000 */
[----:B------:R-:W-:-:S03]  /*4170*/  FADD.FTZ R75, R97, R46 ;  /* 0x0000002e614b7221 */ /* 0x000fc60000010000 */
[----:B------:R-:W-:Y:S01]  /*4180*/  MUFU.EX2 R27, R27 ;  /* 0x0000001b001b7308 */ /* 0x000fe20000000800 */
[----:B-1----:R-:W-:-:S01]  /*4190*/  FADD.FTZ R98, R14, R75 ;  /* 0x0000004b0e627221 */ /* 0x002fc20000010000 */
[----:B------:R-:W-:Y:S01]  /*41a0*/  FADD.FTZ R75, R35, R50 ;  /* 0x00000032234b7221 */ /* 0x000fe20000010000 */
[----:B------:R-:W-:-:S01]  /*41b0*/  FFMA.FTZ R50, R31, UR16, -R36 ;  /* 0x000000101f327c23 */ /* 0x000fc20008010824 */
[----:B------:R-:W-:Y:S01]  /*41c0*/  FFMA.FTZ R36, R89, UR16, -R36 ;  /* 0x0000001059247c23 */ /* 0x000fe20008010824 */
[----:B--2---:R-:W-:-:S01]  /*41d0*/  FADD.FTZ R98, R15, R98 ;  /* 0x000000620f627221 */ /* 0x004fc20000010000 */
[----:B------:R-:W-:Y:S01]  /*41e0*/  FADD.FTZ R30, R38, R75 ;  /* 0x0000004b261e7221 */ /* 0x000fe20000010000 */
[----:B------:R-:W-:Y:S01]  /*41f0*/  IMAD.MOV.U32 R35, RZ, RZ, R25 ;  /* 0x000000ffff237224 */ /* 0x000fe200078e0019 */
[----:B------:R-:W-:Y:S01]  /*4200*/  MUFU.EX2 R78, R78 ;  /* 0x0000004e004e7308 */ /* 0x000fe20000000800 */
[----:B0-----:R-:W-:-:S01]  /*4210*/  FADD.FTZ R31, R79, R98 ;  /* 0x000000624f1f7221 */ /* 0x001fc20000010000 */
[----:B------:R-:W-:Y:S01]  /*4220*/  FADD.FTZ R75, R39, R30 ;  /* 0x0000001e274b7221 */ /* 0x000fe20000010000 */
[----:B----4-:R-:W-:-:S03]  /*4230*/  F2FP.SATFINITE.E4M3.F32.PACK_AB_MERGE_C R149, R82, R79, RZ ;  /* 0x0000004f5295723e */ /* 0x010fc600048070ff */
[----:B------:R-:W-:Y:S01]  /*4240*/  FADD.FTZ R98, R42, R75 ;  /* 0x0000004b2a627221 */ /* 0x000fe20000010000 */
[----:B------:R-:W-:Y:S01]  /*4250*/  F2FP.SATFINITE.E4M3.F32.PACK_AB_MERGE_C R149, R15, R14, R149 ;  /* 0x0000000e0f95723e */ /* 0x000fe20004807095 */
[----:B------:R-:W-:Y:S01]  /*4260*/  MUFU.EX2 R83, R83 ;  /* 0x0000005300537308 */ /* 0x000fe20000000800 */
[----:B------:R-:W-:Y:S02]  /*4270*/  IMAD.MOV.U32 R42, RZ, RZ, R25 ;  /* 0x000000ffff2a7224 */ /* 0x000fe400078e0019 */
[----:B------:R-:W-:Y:S01]  /*4280*/  FADD.FTZ R75, R43, R98 ;  /* 0x000000622b4b7221 */ /* 0x000fe20000010000 */
[----:B------:R-:W-:-:S03]  /*4290*/  MOV R43, R25 ;  /* 0x00000019002b7202 */ /* 0x000fc60000000f00 */
[----:B------:R-:W-:Y:S01]  /*42a0*/  FADD.FTZ R98, R76, R75 ;  /* 0x0000004b4c627221 */ /* 0x000fe20000010000 */
[----:B------:R-:W0:Y:S03]  /*42b0*/  MUFU.EX2 R86, R86 ;  /* 0x0000005600567308 */ /* 0x000e260000000800 */
[----:B------:R-:W-:-:S04]  /*42c0*/  FADD.FTZ R9, R77, R98 ;  /* 0x000000624d097221 */ /* 0x000fc80000010000 */
[----:B------:R-:W-:Y:S01]  /*42d0*/  FADD.FTZ R20, R60, R9 ;  /* 0x000000093c147221 */ /* 0x000fe20000010000 */
[----:B------:R1:W-:Y:S03]  /*42e0*/  MUFU.EX2 R46, R74 ;  /* 0x0000004a002e7308 */ /* 0x0003e60000000800 */
[----:B------:R-:W-:-:S04]  /*42f0*/  FADD.FTZ R9, R61, R20 ;  /* 0x000000143d097221 */ /* 0x000fc80000010000 */
[----:B------:R-:W-:Y:S01]  /*4300*/  FADD.FTZ R20, R64, R9 ;  /* 0x0000000940147221 */ /* 0x000fe20000010000 */
[----:B------:R-:W2:Y:S01]  /*4310*/  MUFU.EX2 R62, R62 ;  /* 0x0000003e003e7308 */ /* 0x000ea20000000800 */
[----:B-1----:R-:W-:-:S01]  /*4320*/  FADD.FTZ R74, R82, R31 ;  /* 0x0000001f524a7221 */ /* 0x002fc20000010000 */
[----:B0-----:R-:W-:-:S03]  /*4330*/  F2FP.SATFINITE.E4M3.F32.PACK_AB_MERGE_C R151, R86, R83, RZ ;  /* 0x000000535697723e */ /* 0x001fc600048070ff */
[----:B------:R-:W-:Y:S01]  /*4340*/  FADD.FTZ R31, R27, R74 ;  /* 0x0000004a1b1f7221 */ /* 0x000fe20000010000 */
[C---:B------:R-:W-:Y:S01]  /*4350*/  F2FP.SATFINITE.E4M3.F32.PACK_AB_MERGE_C R151, R78.reuse, R27, R151 ;  /* 0x0000001b4e97723e */ /* 0x040fe20004807097 */
[----:B------:R-:W-:Y:S01]  /*4360*/  IMAD.MOV.U32 R27, RZ, RZ, R25 ;  /* 0x000000ffff1b7224 */ /* 0x000fe200078e0019 */
[----:B------:R-:W0:Y:S01]  /*4370*/  MUFU.EX2 R63, R63 ;  /* 0x0000003f003f7308 */ /* 0x000e220000000800 */
[----:B------:R-:W-:-:S04]  /*4380*/  FADD.FTZ R74, R78, R31 ;  /* 0x0000001f4e4a7221 */ /* 0x000fc80000010000 */
[----:B------:R-:W-:-:S03]  /*4390*/  FADD.FTZ R75, R83, R74 ;  /* 0x0000004a534b7221 */ /* 0x000fc60000010000 */
[----:B------:R-:W1:Y:S01]  /*43a0*/  MUFU.EX2 R87, R87 ;  /* 0x0000005700577308 */ /* 0x000e620000000800 */
[----:B------:R-:W-:-:S04]  /*43b0*/  FADD.FTZ R75, R86, R75 ;  /* 0x0000004b564b7221 */ /* 0x000fc80000010000 */
[----:B--2---:R-:W-:-:S03]  /*43c0*/  FADD.FTZ R38, R62, R75 ;  /* 0x0000004b3e267221 */ /* 0x004fc60000010000 */
[----:B------:R-:W2:Y:S01]  /*43d0*/  MUFU.EX2 R65, R65 ;  /* 0x0000004100417308 */ /* 0x000ea20000000800 */
[----:B0-----:R-:W-:-:S07]  /*43e0*/  FADD.FTZ R38, R63, R38 ;  /* 0x000000263f267221 */ /* 0x001fce0000010000 */
[----:B------:R-:W0:Y:S01]  /*43f0*/  MUFU.EX2 R90, R90 ;  /* 0x0000005a005a7308 */ /* 0x000e220000000800 */
[----:B-1----:R-:W-:-:S01]  /*4400*/  FADD.FTZ R9, R87, R38 ;  /* 0x0000002657097221 */ /* 0x002fc20000010000 */
[----:B------:R-:W-:-:S06]  /*4410*/  IMAD.MOV.U32 R38, RZ, RZ, R25 ;  /* 0x000000ffff267224 */ /* 0x000fcc00078e0019 */
[----:B------:R-:W1:Y:S01]  /*4420*/  MUFU.EX2 R68, R68 ;  /* 0x0000004400447308 */ /* 0x000e620000000800 */
[----:B--2---:R-:W-:-:S01]  /*4430*/  FADD.FTZ R39, R65, R20 ;  /* 0x0000001441277221 */ /* 0x004fc20000010000 */
[----:B------:R-:W-:-:S04]  /*4440*/  F2FP.SATFINITE.E4M3.F32.PACK_AB_MERGE_C R136, R65, R64, RZ ;  /* 0x000000404188723e */ /* 0x000fc800048070ff */
[----:B------:R-:W-:Y:S02]  /*4450*/  F2FP.SATFINITE.E4M3.F32.PACK_AB_MERGE_C R136, R61, R60, R136 ;  /* 0x0000003c3d88723e */ /* 0x000fe40004807088 */
[----:B------:R-:W-:Y:S01]  /*4460*/  MUFU.EX2 R66, R66 ;  /* 0x0000004200427308 */ /* 0x000fe20000000800 */
[----:B0-----:R-:W-:-:S04]  /*4470*/  F2FP.SATFINITE.E4M3.F32.PACK_AB_MERGE_C R87, R90, R87, RZ ;  /* 0x000000575a57723e */ /* 0x001fc800048070ff */
[----:B------:R-:W-:-:S03]  /*4480*/  F2FP.SATFINITE.E4M3.F32.PACK_AB_MERGE_C R137, R63, R62, R87 ;  /* 0x0000003e3f89723e */ /* 0x000fc60004807057 */
[----:B------:R-:W0:Y:S01]  /*4490*/  MUFU.EX2 R69, R69 ;  /* 0x0000004500457308 */ /* 0x000e220000000800 */
[----:B-1----:R-:W-:-:S07]  /*44a0*/  FADD.FTZ R20, R68, R39 ;  /* 0x0000002744147221 */ /* 0x002fce0000010000 */
[----:B------:R-:W-:Y:S08]  /*44b0*/  MUFU.EX2 R67, R67 ;  /* 0x0000004300437308 */ /* 0x000ff00000000800 */
[----:B------:R-:W1:Y:S01]  /*44c0*/  MUFU.EX2 R72, R72 ;  /* 0x0000004800487308 */ /* 0x000e620000000800 */
[----:B0-----:R-:W-:-:S07]  /*44d0*/  FADD.FTZ R39, R69, R20 ;  /* 0x0000001445277221 */ /* 0x001fce0000010000 */
[----:B------:R-:W-:Y:S08]  /*44e0*/  MUFU.EX2 R70, R70 ;  /* 0x0000004600467308 */ /* 0x000ff00000000800 */
[----:B------:R-:W0:Y:S01]  /*44f0*/  MUFU.EX2 R85, R100 ;  /* 0x0000006400557308 */ /* 0x000e220000000800 */
[----:B-1----:R-:W-:-:S01]  /*4500*/  FADD.FTZ R4, R72, R39 ;  /* 0x0000002748047221 */ /* 0x002fc20000010000 */
[----:B------:R-:W-:-:S06]  /*4510*/  IMAD.MOV.U32 R39, RZ, RZ, R25 ;  /* 0x000000ffff277224 */ /* 0x000fcc00078e0019 */
[----:B------:R-:W1:Y:S08]  /*4520*/  MUFU.EX2 R71, R71 ;  /* 0x0000004700477308 */ /* 0x000e700000000800 */
[----:B------:R2:W-:Y:S01]  /*4530*/  MUFU.EX2 R31, R55 ;  /* 0x00000037001f7308 */ /* 0x0005e20000000800 */
[C---:B0-----:R-:W-:Y:S01]  /*4540*/  F2FP.SATFINITE.E4M3.F32.PACK_AB_MERGE_C R72, R85.reuse, R72, RZ ;  /* 0x000000485548723e */ /* 0x041fe200048070ff */
[----:B------:R-:W-:-:S03]  /*4550*/  FADD.FTZ R85, R85, R4 ;  /* 0x0000000455557221 */ /* 0x000fc60000010000 */
[----:B------:R-:W-:Y:S01]  /*4560*/  F2FP.SATFINITE.E4M3.F32.PACK_AB_MERGE_C R138, R69, R68, R72 ;  /* 0x00000044458a723e */ /* 0x000fe20004807048 */
[----:B------:R-:W-:-:S02]  /*4570*/  FADD.FTZ R4, R88, R85 ;  /* 0x0000005558047221 */ /* 0x000fc40000010000 */
[----:B------:R-:W0:Y:S01]  /*4580*/  MUFU.EX2 R45, R45 ;  /* 0x0000002d002d7308 */ /* 0x000e220000000800 */
[----:B--2---:R-:W-:-:S04]  /*4590*/  FADD.FTZ R55, R90, R9 ;  /* 0x000000095a377221 */ /* 0x004fc80000010000 */
[----:B------:R-:W-:Y:S01]  /*45a0*/  FADD.FTZ R26, R66, R55 ;  /* 0x00000037421a7221 */ /* 0x000fe20000010000 */
[----:B------:R-:W-:Y:S02]  /*45b0*/  IMAD.MOV.U32 R55, RZ, RZ, R25 ;  /* 0x000000ffff377224 */ /* 0x000fe400078e0019 */
[----:B------:R-:W2:Y:S01]  /*45c0*/  MUFU.EX2 R24, R24 ;  /* 0x0000001800187308 */ /* 0x000ea20000000800 */
[----:B------:R-:W-:-:S01]  /*45d0*/  FADD.FTZ R5, R67, R26 ;  /* 0x0000001a43057221 */ /* 0x000fc20000010000 */
[----:B------:R-:W-:-:S03]  /*45e0*/  IMAD.MOV.U32 R26, RZ, RZ, R25 ;  /* 0x000000ffff1a7224 */ /* 0x000fc600078e0019 */
[----:B------:R-:W-:Y:S01]  /*45f0*/  FADD.FTZ R12, R70, R5 ;  /* 0x00000005460c7221 */ /* 0x000fe20000010000 */
[C---:B-1----:R-:W-:Y:S02]  /*4600*/  F2FP.SATFINITE.E4M3.F32.PACK_AB_MERGE_C R70, R71.reuse, R70, RZ ;  /* 0x000000464746723e */ /* 0x042fe400048070ff */
[----:B------:R-:W1:Y:S01]  /*4610*/  MUFU.EX2 R48, R48 ;  /* 0x0000003000307308 */ /* 0x000e620000000800 */
[----:B------:R-:W-:-:S01]  /*4620*/  FADD.FTZ R12, R71, R12 ;  /* 0x0000000c470c7221 */ /* 0x000fc20000010000 */
[----:B0-----:R-:W-:Y:S01]  /*4630*/  FADD.FTZ R7, R45, R4 ;  /* 0x000000042d077221 */ /* 0x001fe20000010000 */
[----:B------:R-:W-:Y:S02]  /*4640*/  F2FP.SATFINITE.E4M3.F32.PACK_AB_MERGE_C R139, R67, R66, R70 ;  /* 0x00000042438b723e */ /* 0x000fe40004807046 */
[----:B------:R-:W-:-:S03]  /*4650*/  FADD.FTZ R5, R3, R12 ;  /* 0x0000000c03057221 */ /* 0x000fc60000010000 */
[----:B------:R-:W0:Y:S01]  /*4660*/  MUFU.EX2 R49, R49 ;  /* 0x0000003100317308 */ /* 0x000e220000000800 */
[----:B--2---:R-:W-:-:S04]  /*4670*/  FADD.FTZ R5, R24, R5 ;  /* 0x0000000518057221 */ /* 0x004fc80000010000 */
[----:B------:R-:W-:-:S03]  /*4680*/  FADD.FTZ R6, R46, R5 ;  /* 0x000000052e067221 */ /* 0x000fc60000010000 */
[----:B------:R-:W2:Y:S01]  /*4690*/  MUFU.EX2 R47, R47 ;  /* 0x0000002f002f7308 */ /* 0x000ea20000000800 */
[----:B-1----:R-:W-:-:S07]  /*46a0*/  FADD.FTZ R4, R48, R7 ;  /* 0x0000000730047221 */ /* 0x002fce0000010000 */
[----:B------:R-:W1:Y:S01]  /*46b0*/  MUFU.EX2 R52, R52 ;  /* 0x0000003400347308 */ /* 0x000e620000000800 */
[C---:B0-----:R-:W-:Y:S01]  /*46c0*/  F2FP.SATFINITE.E4M3.F32.PACK_AB_MERGE_C R48, R49.reuse, R48, RZ ;  /* 0x000000303130723e */ /* 0x041fe200048070ff */
[----:B------:R-:W-:-:S03]  /*46d0*/  FADD.FTZ R49, R49, R4 ;  /* 0x0000000431317221 */ /* 0x000fc60000010000 */
[----:B------:R-:W-:Y:S01]  /*46e0*/  F2FP.SATFINITE.E4M3.F32.PACK_AB_MERGE_C R140, R45, R88, R48 ;  /* 0x000000582d8c723e */ /* 0x000fe20004807030 */
[----:B------:R-:W-:Y:S01]  /*46f0*/  IMAD.MOV.U32 R45, RZ, RZ, R25 ;  /* 0x000000ffff2d7224 */ /* 0x000fe200078e0019 */
[----:B------:R-:W-:Y:S01]  /*4700*/  MOV R48, R25 ;  /* 0x0000001900307202 */ /* 0x000fe20000000f00 */
[----:B------:R0:W3:Y:S01]  /*4710*/  MUFU.EX2 R30, R54 ;  /* 0x00000036001e7308 */ /* 0x0000e20000000800 */
[C---:B--2---:R-:W-:Y:S01]  /*4720*/  F2FP.SATFINITE.E4M3.F32.PACK_AB_MERGE_C R46, R47.reuse, R46, RZ ;  /* 0x0000002e2f2e723e */ /* 0x044fe200048070ff */
[----:B------:R-:W-:-:S03]  /*4730*/  FADD.FTZ R47, R47, R6 ;  /* 0x000000062f2f7221 */ /* 0x000fc60000010000 */
[----:B------:R-:W-:Y:S01]  /*4740*/  F2FP.SATFINITE.E4M3.F32.PACK_AB_MERGE_C R141, R24, R3, R46 ;  /* 0x00000003188d723e */ /* 0x000fe2000480702e */
[----:B------:R-:W-:Y:S02]  /*4750*/  IMAD.MOV.U32 R24, RZ, RZ, R25 ;  /* 0x000000ffff187224 */ /* 0x000fe400078e0019 */
[----:B------:R-:W2:Y:S01]  /*4760*/  MUFU.EX2 R53, R53 ;  /* 0x0000003500357308 */ /* 0x000ea20000000800 */
[----:B-1----:R-:W-:-:S01]  /*4770*/  FADD.FTZ R4, R52, R49 ;  /* 0x0000003134047221 */ /* 0x002fc20000010000 */
[--C-:B------:R-:W-:Y:S02]  /*4780*/  IMAD.MOV.U32 R46, RZ, RZ, R25.reuse ;  /* 0x000000ffff2e7224 */ /* 0x100fe400078e0019 */
[--C-:B------:R-:W-:Y:S02]  /*4790*/  IMAD.MOV.U32 R49, RZ, RZ, R25.reuse ;  /* 0x000000ffff317224 */ /* 0x100fe400078e0019 */
[----:B0-----:R-:W-:Y:S02]  /*47a0*/  IMAD.MOV.U32 R54, RZ, RZ, R25 ;  /* 0x000000ffff367224 */ /* 0x001fe400078e0019 */
[----:B------:R-:W0:Y:S01]  /*47b0*/  MUFU.EX2 R94, R94 ;  /* 0x0000005e005e7308 */ /* 0x000e220000000800 */
[----:B---3--:R-:W-:-:S01]  /*47c0*/  FADD.FTZ R6, R30, R47 ;  /* 0x0000002f1e067221 */ /* 0x008fc20000010000 */
[----:B------:R-:W-:-:S03]  /*47d0*/  IMAD.MOV.U32 R47, RZ, RZ, R25 ;  /* 0x000000ffff2f7224 */ /* 0x000fc600078e0019 */
        /* <DEDUP_REMOVED lines=10> */
[----:B------:R-:W-:Y:S01]  /*4880*/  F2FP.SATFINITE.E4M3.F32.PACK_AB_MERGE_C R142, R53, R52, R94 ;  /* 0x00000034358e723e */ /* 0x000fe2000480705e */
[----:B------:R-:W-:Y:S02]  /*4890*/  IMAD.MOV.U32 R53, RZ, RZ, R25 ;  /* 0x000000ffff357224 */ /* 0x000fe400078e0019 */
[----:B------:R2:W3:Y:S01]  /*48a0*/  MUFU.EX2 R9, R51 ;  /* 0x0000003300097308 */ /* 0x0004e20000000800 */
        /* <DEDUP_REMOVED lines=8> */
[----:B--2---:R-:W-:-:S04]  /*4930*/  IMAD.MOV.U32 R51, RZ, RZ, R25 ;  /* 0x000000ffff337224 */ /* 0x004fc800078e0019 */
        /* <DEDUP_REMOVED lines=14> */
[----:B------:R-:W-:Y:S01]  /*4a20*/  IMAD.MOV.U32 R28, RZ, RZ, R25 ;  /* 0x000000ffff1c7224 */ /* 0x000fe200078e0019 */
[----:B------:R-:W-:Y:S01]  /*4a30*/  MOV R29, R25 ;  /* 0x00000019001d7202 */ /* 0x000fe20000000f00 */
        /* <DEDUP_REMOVED lines=8> */
[----:B------:R-:W-:-:S06]  /*4ac0*/  IMAD.MOV.U32 R33, RZ, RZ, R25 ;  /* 0x000000ffff217224 */ /* 0x000fcc00078e0019 */
[----:B------:R-:W0:Y:S01]  /*4ad0*/  MUFU.EX2 R84, R84 ;  /* 0x0000005400547308 */ /* 0x000e220000000800 */
[----:B-1----:R-:W-:-:S07]  /*4ae0*/  FADD.FTZ R3, R73, R6 ;  /* 0x0000000649037221 */ /* 0x002fce0000010000 */
[----:B------:R-:W-:Y:S01]  /*4af0*/  MUFU.EX2 R40, R40 ;  /* 0x0000002800287308 */ /* 0x000fe20000000800 */
[----:B--2---:R-:W-:-:S07]  /*4b00*/  FADD.FTZ R7, R37, R4 ;  /* 0x0000000425077221 */ /* 0x004fce0000010000 */
[----:B------:R-:W1:Y:S01]  /*4b10*/  MUFU.EX2 R41, R41 ;  /* 0x0000002900297308 */ /* 0x000e620000000800 */
[----:B0-----:R-:W-:-:S07]  /*4b20*/  FADD.FTZ R3, R84, R3 ;  /* 0x0000000354037221 */ /* 0x001fce0000010000 */
[----:B------:R-:W0:Y:S08]  /*4b30*/  MUFU.EX2 R44, R44 ;  /* 0x0000002c002c7308 */ /* 0x000e300000000800 */
[----:B------:R2:W3:Y:S01]  /*4b40*/  MUFU.EX2 R5, R36 ;  /* 0x0000002400057308 */ /* 0x0004e20000000800 */
[----:B-1----:R-:W-:Y:S01]  /*4b50*/  F2FP.SATFINITE.E4M3.F32.PACK_AB_MERGE_C R6, R41, R40, RZ ;  /* 0x000000282906723e */ /* 0x002fe200048070ff */
[----:B------:R-:W-:-:S03]  /*4b60*/  FADD.FTZ R40, R40, R7 ;  /* 0x0000000728287221 */ /* 0x000fc60000010000 */
[----:B------:R-:W-:Y:S01]  /*4b70*/  F2FP.SATFINITE.E4M3.F32.PACK_AB_MERGE_C R146, R37, R92, R6 ;  /* 0x0000005c2592723e */ /* 0x000fe20004807006 */
[----:B------:R-:W-:Y:S02]  /*4b80*/  IMAD.MOV.U32 R37, RZ, RZ, R25 ;  /* 0x000000ffff257224 */ /* 0x000fe400078e0019 */
[----:B0-----:R-:W-:Y:S01]  /*4b90*/  FADD.FTZ R4, R44, R3 ;  /* 0x000000032c047221 */ /* 0x001fe20000010000 */
[----:B------:R-:W-:-:S01]  /*4ba0*/  FADD.FTZ R3, R41, R40 ;  /* 0x0000002829037221 */ /* 0x000fc20000010000 */
[--C-:B--2---:R-:W-:Y:S02]  /*4bb0*/  IMAD.MOV.U32 R36, RZ, RZ, R25.reuse ;  /* 0x000000ffff247224 */ /* 0x104fe400078e0019 */
[--C-:B------:R-:W-:Y:S02]  /*4bc0*/  IMAD.MOV.U32 R41, RZ, RZ, R25.reuse ;  /* 0x000000ffff297224 */ /* 0x100fe400078e0019 */
[--C-:B------:R-:W-:Y:S01]  /*4bd0*/  IMAD.MOV.U32 R40, RZ, RZ, R25.reuse ;  /* 0x000000ffff287224 */ /* 0x100fe200078e0019 */
[C---:B---3--:R-:W-:Y:S01]  /*4be0*/  F2FP.SATFINITE.E4M3.F32.PACK_AB_MERGE_C R8, R5.reuse, R44, RZ ;  /* 0x0000002c0508723e */ /* 0x048fe200048070ff */
[----:B------:R-:W-:Y:S01]  /*4bf0*/  FADD.FTZ R4, R5, R4 ;  /* 0x0000000405047221 */ /* 0x000fe20000010000 */
[----:B------:R-:W-:-:S02]  /*4c00*/  IMAD.MOV.U32 R44, RZ, RZ, R25 ;  /* 0x000000ffff2c7224 */ /* 0x000fc400078e0019 */
[----:B------:R-:W-:Y:S01]  /*4c10*/  F2FP.SATFINITE.E4M3.F32.PACK_AB_MERGE_C R147, R84, R73, R8 ;  /* 0x000000495493723e */ /* 0x000fe20004807008 */
        /* <DEDUP_REMOVED lines=22> */
.L_x_13753:
[----:B------:R-:W-:-:S04]  /*4d80*/  UISETP.NE.AND UP0, UPT, UR21, 0x1, UPT ;  /* 0x000000011500788c */ /* 0x000fc8000bf05270 */
[----:B------:R-:W-:-:S04]  /*4d90*/  USEL UR40, URZ, 0x1, UP0 ;  /* 0x000000013f287887 */ /* 0x000fc80008000000 */
[----:B------:R-:W-:Y:S01]  /*4da0*/  ULOP3.LUT UR40, UR22, UR40, URZ, 0x3c, !UPT ;  /* 0x0000002816287292 */ /* 0x000fe2000f8e3c3f */
[----:B------:R-:W-:Y:S11]  /*4db0*/  @!P0 BRA `(.L_x_13743) ;  /* 0x0000000000048947 */ /* 0x000ff60003800000 */
[----:B------:R-:W-:Y:S01]  /*4dc0*/  BPT.TRAP 0x1 ;  /* 0x000000040000795c */ /* 0x000fe20000300000 */
.L_x_13743:
        /* <DEDUP_REMOVED lines=12> */
.L_x_13744:
[----:B-1----:R-:W-:Y:S05]  /*4e90*/  @P1 BRA `(.L_x_13745) ;  /* 0x0000000000081947 */ /* 0x002fea0003800000 */
[----:B------:R-:W1:Y:S02]  /*4ea0*/  SYNCS.PHASECHK.TRANS64.TRYWAIT P1, [UR18+0x13230], R7 ;  /* 0x01323007ff0075a7 */ /* 0x000e640008020152 */
[----:B-1----:R-:W-:Y:S05]  /*4eb0*/  @!P1 BRA `(.L_x_13746) ;  /* 0x000000c800f49947 */ /* 0x002fea0003800000 */
.L_x_13745:
[----:B------:R-:W-:Y:S01]  /*4ec0*/  R2UR UR23, R2 ;  /* 0x00000000021772ca */ /* 0x000fe200000e0000 */
[----:B------:R-:W-:Y:S01]  /*4ed0*/  WARPGROUP.ARRIVE ;  /* 0x00000000000079c5 */ /* 0x000fe20000000000 */
[----:B------:R-:W-:Y:S01]  /*4ee0*/  UMOV UR39, 0x80000020 ;  /* 0x8000002000277882 */ /* 0x000fe20000000000 */
[----:B------:R-:W-:Y:S01]  /*4ef0*/  UMOV UR8, UR36 ;  /* 0x0000002400087c82 */ /* 0x000fe20008000000 */
[----:B------:R-:W-:Y:S01]  /*4f00*/  UMOV UR9, UR37 ;  /* 0x0000002500097c82 */ /* 0x000fe20008000000 */
[----:B------:R-:W-:Y:S01]  /*4f10*/  UMOV UR11, 0x80000020 ;  /* 0x80000020000b7882 */ /* 0x000fe20000000000 */
[----:B------:R-:W-:Y:S01]  /*4f20*/  UMOV UR12, UR36 ;  /* 0x00000024000c7c82 */ /* 0x000fe20008000000 */
[----:B------:R-:W-:Y:S01]  /*4f30*/  UMOV UR13, UR37 ;  /* 0x00000025000d7c82 */ /* 0x000fe20008000000 */
[----:B------:R-:W-:Y:S01]  /*4f40*/  UMOV UR15, 0x80000020 ;  /* 0x80000020000f7882 */ /* 0x000fe20000000000 */
[----:B------:R-:W-:-:S04]  /*4f50*/  UMOV UR7, 0x80000020 ;  /* 0x8000002000077882 */ /* 0x000fc80000000000 */
[----:B------:R-:W-:-:S04]  /*4f60*/  UIMAD UR23, UR41, 0x280, UR23 ;  /* 0x00000280291778a4 */ /* 0x000fc8000f8e0217 */
[----:B------:R-:W-:Y:S02]  /*4f70*/  UIADD3 UR10, UR23, 0x80, URZ ;  /* 0x00000080170a7890 */ /* 0x000fe4000fffe03f */
[----:B------:R-:W-:Y:S02]  /*4f80*/  UIADD3 UR14, UR23, 0x100, URZ ;  /* 0x00000100170e7890 */ /* 0x000fe4000fffe03f */
[----:B------:R-:W-:Y:S01]  /*4f90*/  UMOV UR38, UR23 ;  /* 0x0000001700267c82 */ /* 0x000fe20008000000 */
[----:B------:R-:W-:Y:S01]  /*4fa0*/  UIADD3 UR6, UR23, 0x200, URZ ;  /* 0x0000020017067890 */ /* 0x000fe2000fffe03f */
        /* <DEDUP_REMOVED lines=49> */
.L_x_13747:
[----:B------:R-:W-:Y:S01]  /*52c0*/  ULEA UR9, UR21, UR20, 0x3 ;  /* 0x0000001415097291 */ /* 0x000fe2000f8e183f */
[----:B01----:R-:W-:-:S05]  /*52d0*/  IMAD.U32 R7, RZ, RZ, UR22 ;  /* 0x00000016ff077e24 */ /* 0x003fca000f8e00ff */
[----:B------:R-:W-:-:S04]  /*52e0*/  SHF.L.U32 R7, R7, 0x1f, RZ ;  /* 0x0000001f07077819 */ /* 0x000fc800000006ff */
[----:B------:R0:W1:Y:S01]  /*52f0*/  SYNCS.PHASECHK.TRANS64.TRYWAIT P1, [UR9+0x13250], R7 ;  /* 0x01325007ff0075a7 */ /* 0x0000620008020149 */
[----:B------:R-:W-:Y:S05]  /*5300*/  @!P0 BRA `(.L_x_13748) ;  /* 0x0000000000048947 */ /* 0x000fea0003800000 */
[----:B------:R-:W-:Y:S01]  /*5310*/  BPT.TRAP 0x1 ;  /* 0x000000040000795c */ /* 0x000fe20000300000 */
.L_x_13748:
[----:B-1----:R-:W-:Y:S05]  /*5320*/  @P1 BRA `(.L_x_13749) ;  /* 0x0000000000081947 */ /* 0x002fea0003800000 */
[----:B------:R-:W1:Y:S02]  /*5330*/  SYNCS.PHASECHK.TRANS64.TRYWAIT P1, [UR9+0x13250], R7 ;  /* 0x01325007ff0075a7 */ /* 0x000e640008020149 */
[----:B-1----:R-:W-:Y:S05]  /*5340*/  @!P1 BRA `(.L_x_13750) ;  /* 0x000000c400e89947 */ /* 0x002fea0003800000 */
.L_x_13749:
        /* <DEDUP_REMOVED lines=28> */
[----:B------:R-:W-:Y:S03]  /*5510*/  QGMMA.64x64x32.F32.E4M3.E4M3 R24, R144, gdesc[UR4], R24, gsb0 ;  /* 0x00e0000490187df3 */ /* 0x000fe60008000818 */
[----:B------:R-:W-:Y:S02]  /*5520*/  WARPGROUP.DEPBAR.LE gsb0, 0x0 ;  /* 0x00008000000079c5 */ /* 0x000fe40000010000 */
[----:B------:R-:W-:Y:S05]  /*5530*/  @!P0 BRA `(.L_x_13751) ;  /* 0x0000000000048947 */ /* 0x000fea0003800000 */
[----:B------:R-:W-:Y:S01]  /*5540*/  BPT.TRAP 0x1 ;  /* 0x000000040000795c */ /* 0x000fe20000300000 */
.L_x_13751:
        /* <DEDUP_REMOVED lines=503> */
.L_x_13752:
        /* <DEDUP_REMOVED lines=81> */
[----:B------:R-:W-:Y:S01]  /*79d0*/  MOV R6, R57 ;  /* 0x0000003900067202 */ /* 0x000fe20000000f00 */
[----:B------:R-:W-:Y:S06]  /*79e0*/  @P1 BRA `(.L_x_13753) ;  /* 0xffffffd000e41947 */ /* 0x000fec000383ffff */
.L_x_13742:
[----:B------:R-:W-:Y:S06]  /*79f0*/  BAR.ARV 0x8, 0x200 ;  /* 0x0208000000007b1d */ /* 0x000fec0000002000 */
[----:B------:R-:W-:Y:S05]  /*7a00*/  @!P0 BRA `(.L_x_13754) ;  /* 0x0000000000048947 */ /* 0x000fea0003800000 */
[----:B------:R-:W-:Y:S01]  /*7a10*/  BPT.TRAP 0x1 ;  /* 0x000000040000795c */ /* 0x000fe20000300000 */
.L_x_13754:
        /* <DEDUP_REMOVED lines=9> */
.L_x_13755:
[----:B-1----:R-:W-:Y:S05]  /*7ab0*/  @P1 BRA `(.L_x_13756) ;  /* 0x0000000000081947 */ /* 0x002fea0003800000 */
[----:B------:R-:W1:Y:S02]  /*7ac0*/  SYNCS.PHASECHK.TRANS64.TRYWAIT P1, [UR5+0x13250], R0 ;  /* 0x01325000ff0075a7 */ /* 0x000e640008020145 */
[----:B-1----:R-:W-:Y:S05]  /*7ad0*/  @!P1 BRA `(.L_x_13757) ;  /* 0x000000a0001c9947 */ /* 0x002fea0003800000 */
.L_x_13756:
        /* <DEDUP_REMOVED lines=12> */
[----:B------:R-:W-:Y:S05]  /*7ba0*/  QGMMA.64x64x32.F32.E4M3.E4M3 R24, R152, gdesc[UR4], R24, gsb0 ;  /* 0x00e0000498187df3 */ /* 0x000fea0008000818 */
        /* <DEDUP_REMOVED lines=9> */
[----:B------:R-:W-:Y:S01]  /*7c40*/  @P1 LEA.HI.X R9, R6, UR11, R5, 0x2, P2 ;  /* 0x0000000b06091c11 */ /* 0x000fe200090f1405 */
[----:B------:R-:W-:-:S04]  /*7c50*/  UIADD3 UR6, UR4, 0x80, URZ ;  /* 0x0000008004067890 */ /* 0x000fc8000fffe03f */
[----:B------:R0:W2:Y:S01]  /*7c60*/  @P1 LDG.E R0, desc[UR54][R8.64] ;  /* 0x0000003608001981 */ /* 0x0000a2000c1e1900 */
        /* <DEDUP_REMOVED lines=11> */
[----:B------:R-:W1:Y:S04]  /*7d20*/  SHFL.BFLY PT, R2, R3, 0x2, 0x1f ;  /* 0x0c401f0003027f89 */ /* 0x000e6800000e0000 */
[----:B------:R-:W3:Y:S01]  /*7d30*/  SHFL.BFLY PT, R7, R4, 0x2, 0x1f ;  /* 0x0c401f0004077f89 */ /* 0x000ee200000e0000 */
[----:B------:R-:W-:Y:S02]  /*7d40*/  WARPGROUP.DEPBAR.LE gsb0, 0x0 ;  /* 0x00008000000079c5 */ /* 0x000fe40000010000 */
[----:B------:R-:W-:-:S06]  /*7d50*/  WARPGROUP.ARRIVE ;  /* 0x00000000000079c5 */ /* 0x000fcc0000000000 */
[----:B------:R-:W-:Y:S01]  /*7d60*/  QGMMA.64x64x32.F32.E4M3.E4M3 R24, R140, gdesc[UR4], R24, gsb0 ;  /* 0x00e000048c187df3 */ /* 0x000fe20008000818 */
[----:B-1----:R-:W-:-:S01]  /*7d70*/  FADD.FTZ R2, R2, R3 ;  /* 0x0000000302027221 */ /* 0x002fc20000010000 */
[----:B------:R-:W-:Y:S01]  /*7d80*/  UIADD3 UR4, UR4, 0x200, URZ ;  /* 0x0000020004047890 */ /* 0x000fe2000fffe03f */
[----:B---3--:R-:W-:-:S01]  /*7d90*/  FADD.FTZ R7, R7, R4 ;  /* 0x0000000407077221 */ /* 0x008fc20000010000 */
[----:B------:R-:W-:Y:S02]  /*7da0*/  UMOV UR7, 0xc0000010 ;  /* 0xc000001000077882 */ /* 0x000fe40000000000 */
[----:B------:R-:W1:Y:S03]  /*7db0*/  SHFL.BFLY PT, R5, R2, 0x1, 0x1f ;  /* 0x0c201f0002057f89 */ /* 0x000e6600000e0000 */
[----:B------:R-:W-:Y:S01]  /*7dc0*/  UMOV UR6, UR4 ;  /* 0x0000000400067c82 */ /* 0x000fe20008000000 */
[----:B------:R-:W0:Y:S01]  /*7dd0*/  SHFL.BFLY PT, R6, R7, 0x1, 0x1f ;  /* 0x0c201f0007067f89 */ /* 0x000e2200000e0000 */
[----:B------:R-:W-:-:S02]  /*7de0*/  IMAD.MOV.U32 R3, RZ, RZ, RZ ;  /* 0x000000ffff037224 */ /* 0x000fc400078e00ff */
[----:B-1----:R-:W-:Y:S01]  /*7df0*/  FADD.FTZ R5, R2, R5 ;  /* 0x0000000502057221 */ /* 0x002fe20000010000 */
[----:B0-----:R-:W-:-:S04]  /*7e00*/  FADD.FTZ R8, R7, R6 ;  /* 0x0000000607087221 */ /* 0x001fc80000010000 */
        /* <DEDUP_REMOVED lines=29> */
.L_x_13758:
        /* <DEDUP_REMOVED lines=42> */
.L_x_13734:
        /* <DEDUP_REMOVED lines=16> */
[----:B------:R-:W1:Y:S03]  /*8380*/  S2R R29, SR_SWINHI ;  /* 0x00000000001d7919 */ /* 0x000e660000002f00 */
[----:B------:R-:W3:Y:S01]  /*8390*/  LDL R69, [R1+0x34] ;  /* 0x0000340001457983 */ /* 0x000ee20000100800 */
[----:B0-----:R-:W-:-:S05]  /*83a0*/  IMAD.SHL.U32 R2, R24, 0x4, RZ ;  /* 0x0000000418027824 */ /* 0x001fca00078e00ff */
[----:B------:R-:W-:Y:S01]  /*83b0*/  LOP3.LUT R2, R2, 0xc, RZ, 0xc0, !PT ;  /* 0x0000000c02027812 */ /* 0x000fe200078ec0ff */
[----:B------:R-:W-:Y:S03]  /*83c0*/  BAR.SYNC.DEFER_BLOCKING 0x1, 0x180 ;  /* 0x0046000000007b1d */ /* 0x000fe60000010000 */
[----:B------:R-:W-:-:S05]  /*83d0*/  IADD3 R2, P0, R2, UR8, RZ ;  /* 0x0000000802027c10 */ /* 0x000fca000ff1e0ff */
[----:B------:R-:W-:Y:S01]  /*83e0*/  IMAD.X R3, RZ, RZ, UR9, P0 ;  /* 0x00000009ff037e24 */ /* 0x000fe200080e06ff */
[----:B------:R-:W-:Y:S02]  /*83f0*/  MOV R42, R0 ;  /* 0x00000000002a7202 */ /* 0x000fe40000000f00 */
[----:B-1----:R-:W-:Y:S01]  /*8400*/  MOV R43, R29 ;  /* 0x0000001d002b7202 */ /* 0x002fe20000000f00 */
[----:B------:R-:W-:Y:S01]  /*8410*/  ULDC.64 UR8, c[0x0][0xc00] ;  /* 0x0003000000087ab9 */ /* 0x000fe20000000a00 */
[----:B------:R2:W4:Y:S01]  /*8420*/  LDG.E.CONSTANT R25, desc[UR54][R2.64] ;  /* 0x0000003602197981 */ /* 0x000522000c1e9900 */
[----:B------:R-:W-:-:S04]  /*8430*/  LOP3.LUT P0, R24, R24, 0x3, RZ, 0xc0, !PT ;  /* 0x0000000318187812 */ /* 0x000fc8000780c0ff */
        /* <DEDUP_REMOVED lines=32> */
[----:B--2---:R-:W-:-:S03]  /*8640*/  IMAD.WIDE R2, R32, 0x2, R42 ;  /* 0x0000000220027825 */ /* 0x004fc600078e022a */
[C---:B------:R-:W-:Y:S02]  /*8650*/  IADD3 R9, P3, R2.reuse, 0x20, RZ ;  /* 0x0000002002097810 */ /* 0x040fe40007f7e0ff */
[C---:B------:R-:W-:Y:S02]  /*8660*/  LOP3.LUT R7, R2.reuse, 0x380, RZ, 0xc0, !PT ;  /* 0x0000038002077812 */ /* 0x040fe400078ec0ff */
[C---:B------:R-:W-:Y:S02]  /*8670*/  IADD3 R11, P2, R2.reuse, 0x40, RZ ;  /* 0x00000040020b7810 */ /* 0x040fe40007f5e0ff */
[----:B------:R-:W-:Y:S02]  /*8680*/  LOP3.LUT R8, R9, 0x380, RZ, 0xc0, !PT ;  /* 0x0000038009087812 */ /* 0x000fe400078ec0ff */
[----:B------:R-:W-:Y:S02]  /*8690*/  IADD3 R34, P1, R2, 0x60, RZ ;  /* 0x0000006002227810 */ /* 0x000fe40007f3e0ff */
[----:B------:R-:W-:-:S02]  /*86a0*/  SHF.R.U64 R7, R7, 0x3, RZ ;  /* 0x0000000307077819 */ /* 0x000fc400000012ff */
[----:B------:R-:W-:Y:S02]  /*86b0*/  SEL R32, R14, R13, P0 ;  /* 0x0000000d0e207207 */ /* 0x000fe40000000000 */
[----:B------:R-:W-:Y:S02]  /*86c0*/  LOP3.LUT R4, R11, 0x380, RZ, 0xc0, !PT ;  /* 0x000003800b047812 */ /* 0x000fe400078ec0ff */
[----:B------:R-:W-:Y:S02]  /*86d0*/  SHF.R.U64 R8, R8, 0x3, RZ ;  /* 0x0000000308087819 */ /* 0x000fe400000012ff */
[----:B------:R-:W-:Y:S02]  /*86e0*/  LOP3.LUT R13, R34, 0x380, RZ, 0xc0, !PT ;  /* 0x00000380220d7812 */ /* 0x000fe400078ec0ff */
[----:B------:R-:W-:Y:S02]  /*86f0*/  LOP3.LUT R2, R7, R2, RZ, 0x3c, !PT ;  /* 0x0000000207027212 */ /* 0x000fe400078e3cff */
[----:B------:R-:W-:Y:S01]  /*8700*/  SHF.R.U64 R4, R4, 0x3, RZ ;  /* 0x0000000304047819 */ /* 0x000fe200000012ff */
[--C-:B------:R-:W-:Y:S01]  /*8710*/  IMAD.X R5, RZ, RZ, R3.reuse, P1 ;  /* 0x000000ffff057224 */ /* 0x100fe200008e0603 */
[----:B------:R-:W-:Y:S01]  /*8720*/  LOP3.LUT R8, R8, R9, RZ, 0x3c, !PT ;  /* 0x0000000908087212 */ /* 0x000fe200078e3cff */
[----:B------:R-:W-:Y:S01]  /*8730*/  IMAD.X R7, RZ, RZ, R3, P2 ;  /* 0x000000ffff077224 */ /* 0x000fe200010e0603 */
[----:B------:R-:W-:-:S02]  /*8740*/  SHF.R.U64 R13, R13, 0x3, RZ ;  /* 0x000000030d0d7819 */ /* 0x000fc400000012ff */
[-C--:B------:R-:W-:Y:S02]  /*8750*/  IADD3.X R9, RZ, R3.reuse, RZ, P3, !PT ;  /* 0x00000003ff097210 */ /* 0x080fe40001ffe4ff */
[----:B------:R-:W-:Y:S02]  /*8760*/  MOV R67, R2 ;  /* 0x0000000200437202 */ /* 0x000fe40000000f00 */
[----:B------:R-:W-:Y:S02]  /*8770*/  LOP3.LUT R6, R4, R11, RZ, 0x3c, !PT ;  /* 0x0000000b04067212 */ /* 0x000fe400078e3cff */
[----:B------:R-:W-:Y:S02]  /*8780*/  LOP3.LUT R4, R13, R34, RZ, 0x3c, !PT ;  /* 0x000000220d047212 */ /* 0x000fe400078e3cff */
[----:B------:R-:W-:Y:S02]  /*8790*/  SEL R14, R46, R47, P0 ;  /* 0x0000002f2e0e7207 */ /* 0x000fe40000000000 */
[----:B----4-:R-:W-:Y:S01]  /*87a0*/  LOP3.LUT R3, R25, 0x2, RZ, 0x3c, !PT ;  /* 0x0000000219037812 */ /* 0x010fe200078e3cff */
[----:B------:R-:W-:Y:S01]  /*87b0*/  SHFL.IDX PT, R46, R96, R25, 0x1c1f ;  /* 0x001c1f19602e7589 */ /* 0x000fe200000e0000 */
[----:B------:R-:W-:-:S03]  /*87c0*/  MOV R64, R4 ;  /* 0x0000000400407202 */ /* 0x000fc60000000f00 */
[----:B------:R-:W0:Y:S01]  /*87d0*/  SHFL.IDX PT, R47, R92, R3, 0x1c1f ;  /* 0x001c1f035c2f7589 */ /* 0x000e2200000e0000 */
[----:B------:R-:W-:-:S03]  /*87e0*/  MOV R65, R6 ;  /* 0x0000000600417202 */ /* 0x000fc60000000f00 */
[----:B------:R-:W-:Y:S01]  /*87f0*/  SHFL.IDX PT, R38, R70, R25, 0x1c1f ;  /* 0x001c1f1946267589 */ /* 0x000fe200000e0000 */
[----:B------:R-:W-:-:S03]  /*8800*/  MOV R66, R8 ;  /* 0x0000000800427202 */ /* 0x000fc60000000f00 */
[----:B------:R-:W1:Y:S04]  /*8810*/  SHFL.IDX PT, R39, R62, R3, 0x1c1f ;  /* 0x001c1f033e277589 */ /* 0x000e6800000e0000 */
[----:B------:R-:W-:Y:S04]  /*8820*/  SHFL.IDX PT, R52, R88, R25, 0x1c1f ;  /* 0x001c1f1958347589 */ /* 0x000fe800000e0000 */
[----:B------:R-:W2:Y:S04]  /*8830*/  SHFL.IDX PT, R53, R84, R3, 0x1c1f ;  /* 0x001c1f0354357589 */ /* 0x000ea800000e0000 */
[----:B------:R0:W-:Y:S04]  /*8840*/  SHFL.IDX PT, R34, R44, R25, 0x1c1f ;  /* 0x001c1f192c227589 */ /* 0x0001e800000e0000 */
[----:B------:R1:W4:Y:S04]  /*8850*/  SHFL.IDX PT, R35, R40, R3, 0x1c1f ;  /* 0x001c1f0328237589 */ /* 0x00032800000e0000 */
[----:B------:R-:W-:Y:S04]  /*8860*/  SHFL.IDX PT, R2, R98, R25, 0x1c1f ;  /* 0x001c1f1962027589 */ /* 0x000fe800000e0000 */
[----:B------:R-:W-:Y:S04]  /*8870*/  SHFL.IDX PT, R48, R48, R25, 0x1c1f ;  /* 0x001c1f1930307589 */ /* 0x000fe800000e0000 */
[----:B------:R-:W3:Y:S04]  /*8880*/  SHFL.IDX PT, R5, R94, R3, 0x1c1f ;  /* 0x001c1f035e057589 */ /* 0x000ee800000e0000 */
[----:B------:R-:W-:Y:S04]  /*8890*/  SHFL.IDX PT, R10, R10, R25, 0x1c1f ;  /* 0x001c1f190a0a7589 */ /* 0x000fe800000e0000 */
[----:B------:R-:W3:Y:S04]  /*88a0*/  SHFL.IDX PT, R49, R78, R3, 0x1c1f ;  /* 0x001c1f034e317589 */ /* 0x000ee800000e0000 */
[----:B------:R-:W-:Y:S04]  /*88b0*/  SHFL.IDX PT, R28, R28, R25, 0x1c1f ;  /* 0x001c1f191c1c7589 */ /* 0x000fe800000e0000 */
[----:B------:R-:W3:Y:S04]  /*88c0*/  SHFL.IDX PT, R13, R68, R3, 0x1c1f ;  /* 0x001c1f03440d7589 */ /* 0x000ee800000e0000 */
[----:B------:R-:W3:Y:S04]  /*88d0*/  SHFL.IDX PT, R29, R32, R3, 0x1c1f ;  /* 0x001c1f03201d7589 */ /* 0x000ee800000e0000 */
[----:B------:R-:W-:Y:S04]  /*88e0*/  SHFL.IDX PT, R4, R90, R25, 0x1c1f ;  /* 0x001c1f195a047589 */ /* 0x000fe800000e0000 */
[----:B------:R-:W-:Y:S04]  /*88f0*/  SHFL.IDX PT, R60, R60, R25, 0x1c1f ;  /* 0x001c1f193c3c7589 */ /* 0x000fe800000e0000 */
[----:B------:R-:W3:Y:S04]  /*8900*/  SHFL.IDX PT, R7, R86, R3, 0x1c1f ;  /* 0x001c1f0356077589 */ /* 0x000ee800000e0000 */
[----:B------:R-:W-:Y:S04]  /*8910*/  SHFL.IDX PT, R12, R12, R25, 0x1c1f ;  /* 0x001c1f190c0c7589 */ /* 0x000fe800000e0000 */
[----:B------:R-:W3:Y:S04]  /*8920*/  SHFL.IDX PT, R61, R72, R3, 0x1c1f ;  /* 0x001c1f03483d7589 */ /* 0x000ee800000e0000 */
[----:B------:R-:W3:Y:S04]  /*8930*/  SHFL.IDX PT, R15, R56, R3, 0x1c1f ;  /* 0x001c1f03380f7589 */ /* 0x000ee800000e0000 */
[----:B------:R-:W-:Y:S04]  /*8940*/  SHFL.IDX PT, R6, R82, R25, 0x1c1f ;  /* 0x001c1f1952067589 */ /* 0x000fe800000e0000 */
[----:B------:R-:W3:Y:S04]  /*8950*/  SHFL.IDX PT, R9, R80, R3, 0x1c1f ;  /* 0x001c1f0350097589 */ /* 0x000ee800000e0000 */
[----:B------:R-:W-:Y:S04]  /*8960*/  SHFL.IDX PT, R14, R14, R25, 0x1c1f ;  /* 0x001c1f190e0e7589 */ /* 0x000fe800000e0000 */
[----:B------:R4:W3:Y:S04]  /*8970*/  SHFL.IDX PT, R21, R36, R3, 0x1c1f ;  /* 0x001c1f0324157589 */ /* 0x0008e800000e0000 */
[----:B------:R-:W-:Y:S04]  /*8980*/  SHFL.IDX PT, R8, R76, R25, 0x1c1f ;  /* 0x001c1f194c087589 */ /* 0x000fe800000e0000 */
[----:B------:R-:W-:Y:S04]  /*8990*/  SHFL.IDX PT, R24, R24, R25, 0x1c1f ;  /* 0x001c1f1918187589 */ /* 0x000fe800000e0000 */
[----:B------:R-:W3:Y:S04]  /*89a0*/  SHFL.IDX PT, R11, R74, R3, 0x1c1f ;  /* 0x001c1f034a0b7589 */ /* 0x000ee800000e0000 */
[----:B------:R-:W-:Y:S04]  /*89b0*/  SHFL.IDX PT, R26, R26, R25, 0x1c1f ;  /* 0x001c1f191a1a7589 */ /* 0x000fe800000e0000 */
[----:B------:R-:W-:Y:S04]  /*89c0*/  SHFL.IDX PT, R27, R30, R3, 0x1c1f ;  /* 0x001c1f031e1b7589 */ /* 0x000fe800000e0000 */
[----:B------:R-:W3:Y:S01]  /*89d0*/  SHFL.IDX PT, R63, R20, R3, 0x1c1f ;  /* 0x001c1f03143f7589 */ /* 0x000ee200000e0000 */
[----:B0-----:R-:W-:-:S02]  /*89e0*/  SEL R44, R46, R47, P0 ;  /* 0x0000002f2e2c7207 */ /* 0x001fc40000000000 */
[----:B-1----:R-:W-:Y:S02]  /*89f0*/  SEL R40, R38, R39, P0 ;  /* 0x0000002726287207 */ /* 0x002fe40000000000 */
[----:B------:R-:W-:Y:S02]  /*8a00*/  SEL R46, R47, R46, P0 ;  /* 0x0000002e2f2e7207 */ /* 0x000fe40000000000 */
[----:B--2---:R-:W-:Y:S02]  /*8a10*/  SEL R50, R52, R53, P0 ;  /* 0x0000003534327207 */ /* 0x004fe40000000000 */
[----:B------:R-:W-:Y:S02]  /*8a20*/  SEL R38, R39, R38, P0 ;  /* 0x0000002627267207 */ /* 0x000fe40000000000 */
[----:B----4-:R-:W-:Y:S02]  /*8a30*/  SEL R36, R34, R35, P0 ;  /* 0x0000002322247207 */ /* 0x010fe40000000000 */
[----:B---3--:R-:W-:-:S02]  /*8a40*/  SEL R45, R2, R5, P0 ;  /* 0x00000005022d7207 */ /* 0x008fc40000000000 */
        /* <DEDUP_REMOVED lines=41> */
[----:B------:R-:W-:Y:S04]  /*8ce0*/  STSM.16.M88.4 [R67], R4 ;  /* 0x0000000443007844 */ /* 0x000fe80000000200 */
[----:B------:R-:W-:Y:S04]  /*8cf0*/  STSM.16.M88.4 [R66], R8 ;  /* 0x0000000842007844 */ /* 0x000fe80000000200 */
[----:B------:R-:W-:Y:S04]  /*8d00*/  STSM.16.M88.4 [R65], R12 ;  /* 0x0000000c41007844 */ /* 0x000fe80000000200 */
[----:B------:R0:W-:Y:S01]  /*8d10*/  STSM.16.M88.4 [R64], R24 ;  /* 0x0000001840007844 */ /* 0x0001e20000000200 */
[----:B------:R-:W-:Y:S01]  /*8d20*/  BAR.SYNC.DEFER_BLOCKING 0x1, 0x180 ;  /* 0x0046000000007b1d */ /* 0x000fe20000010000 */
[----:B------:R-:W-:-:S04]  /*8d30*/  ISETP.NE.U32.AND P0, PT, RZ, UR10, PT ;  /* 0x0000000aff007c0c */ /* 0x000fc8000bf05070 */
[----:B------:R-:W-:Y:S01]  /*8d40*/  ISETP.NE.AND.EX P0, PT, RZ, UR11, PT, P0 ;  /* 0x0000000bff007c0c */ /* 0x000fe2000bf05300 */
[----:B------:R-:W-:Y:S02]  /*8d50*/  IMAD.U32 R62, RZ, RZ, UR8 ;  /* 0x00000008ff3e7e24 */ /* 0x000fe4000f8e00ff */
[----:B------:R-:W-:Y:S01]  /*8d60*/  IMAD.U32 R63, RZ, RZ, UR9 ;  /* 0x00000009ff3f7e24 */ /* 0x000fe2000f8e00ff */
[----:B------:R-:W-:Y:S01]  /*8d70*/  ULDC.64 UR8, c[0x0][0xc08] ;  /* 0x0003020000087ab9 */ /* 0x000fe20000000a00 */
[----:B0-----:R-:W0:Y:S08]  /*8d80*/  LDC R64, c[0x0][0xbe8] ;  /* 0x0002fa00ff407b82 */ /* 0x001e300000000800 */
[----:B------:R-:W2:Y:S01]  /*8d90*/  @P0 LDG.E R30, desc[UR54][R62.64] ;  /* 0x000000363e1e0981 */ /* 0x000ea2000c1e1900 */
[----:B------:R-:W-:-:S04]  /*8da0*/  UISETP.NE.U32.AND UP0, UPT, UR8, URZ, UPT ;  /* 0x0000003f0800728c */ /* 0x000fc8000bf05070 */
[----:B------:R-:W-:Y:S01]  /*8db0*/  UISETP.NE.AND.EX UP0, UPT, UR9, URZ, UPT, UP0 ;  /* 0x0000003f0900728c */ /* 0x000fe2000bf05300 */
[----:B0-----:R-:W-:-:S10]  /*8dc0*/  ISETP.NE.AND P1, PT, R64, 0x1, PT ;  /* 0x000000014000780c */ /* 0x001fd40003f25270 */
[----:B------:R-:W-:-:S04]  /*8dd0*/  @UP0 ULEA UR8, UP1, UR43, UR8, 0x2 ;  /* 0x000000082b080291 */ /* 0x000fc8000f82103f */
[----:B------:R-:W-:Y:S01]  /*8de0*/  @UP0 ULEA.HI.X UR9, UR43, UR9, UR44, 0x2, UP1 ;  /* 0x000000092b090291 */ /* 0x000fe200088f142c */
[----:B------:R-:W0:Y:S01]  /*8df0*/  @P1 LDC R6, c[0x0][0xbec] ;  /* 0x0002fb00ff061b82 */ /* 0x000e220000000800 */
[----:B------:R-:W-:Y:S01]  /*8e00*/  UISETP.GT.AND UP1, UPT, UR48, 0x1, UPT ;  /* 0x000000013000788c */ /* 0x000fe2000bf24270 */
[----:B------:R-:W-:-:S06]  /*8e10*/  UMOV UR16, 0x9b8 ;  /* 0x000009b800107882 */ /* 0x000fcc0000000000 */
[----:B------:R-:W1:Y:S01]  /*8e20*/  @P1 LDC R11, c[0x0][0xbf0] ;  /* 0x0002fc00ff0b1b82 */ /* 0x000e620000000800 */
        /* <DEDUP_REMOVED lines=24> */
[----:B------:R-:W-:Y:S01]  /*8fb0*/  MOV R7, R13 ;  /* 0x0000000d00077202 */ /* 0x000fe20000000f00 */
[----:B------:R-:W-:Y:S01]  /*8fc0*/  UIADD3 UR9, UR9, UR10, URZ ;  /* 0x0000000a09097290 */ /* 0x000fe2000fffe03f */
[----:B-1----:R-:W-:Y:S01]  /*8fd0*/  @P1 SHF.R.U32.HI R7, RZ, R11, R4 ;  /* 0x0000000bff071219 */ /* 0x002fe20000011604 */
        /* <DEDUP_REMOVED lines=25> */
[----:B------:R-:W-:Y:S01]  /*9170*/  LEA R8, P2, R4, UR10, 0x2 ;  /* 0x0000000a04087c11 */ /* 0x000fe2000f8410ff */
[----:B------:R-:W-:-:S03]  /*9180*/  IMAD.U32 R11, RZ, RZ, UR45 ;  /* 0x0000002dff0b7e24 */ /* 0x000fc6000f8e00ff */
[----:B------:R-:W-:Y:S01]  /*9190*/  LEA.HI.X R10, R4, UR11, R5, 0x2, P2 ;  /* 0x0000000b040a7c11 */ /* 0x000fe200090f1405 */
[----:B------:R-:W-:Y:S08]  /*91a0*/  @P4 BRA `(.L_x_13761) ;  /* 0x0000000000104947 */ /* 0x000ff00003800000 */
[----:B------:R-:W-:Y:S05]  /*91b0*/  @!P0 BRA `(.L_x_13761) ;  /* 0x00000000000c8947 */ /* 0x000fea0003800000 */
[----:B------:R-:W2:Y:S04]  /*91c0*/  LDG.E R4, desc[UR54][R62.64] ;  /* 0x000000363e047981 */ /* 0x000ea8000c1e1900 */
[----:B-----5:R-:W2:Y:S02]  /*91d0*/  LDG.E R9, desc[UR54][R62.64+0x4] ;  /* 0x000004363e097981 */ /* 0x020ea4000c1e1900 */
[----:B--2---:R-:W-:-:S07]  /*91e0*/  IADD3 R9, -R4, R9, RZ ;  /* 0x0000000904097210 */ /* 0x004fce0007ffe1ff */
.L_x_13761:
        /* <DEDUP_REMOVED lines=30> */
[----:B------:R-:W-:-:S04]  /*93d0*/  IMAD R3, R62, 0x40, R17 ;  /* 0x000000403e037824 */ /* 0x000fc800078e0211 */
[----:B------:R-:W-:-:S03]  /*93e0*/  IMAD.WIDE R42, R3, 0x2, R42 ;  /* 0x00000002032a7825 */ /* 0x000fc600078e022a */
[C---:B------:R-:W-:Y:S02]  /*93f0*/  IADD3 R9, P0, R42.reuse, 0x1800, RZ ;  /* 0x000018002a097810 */ /* 0x040fe40007f1e0ff */
[C---:B------:R-:W-:Y:S02]  /*9400*/  IADD3 R13, P2, R42.reuse, 0x3000, RZ ;  /* 0x000030002a0d7810 */ /* 0x040fe40007f5e0ff */
[----:B0-----:R-:W-:Y:S02]  /*9410*/  LOP3.LUT R5, R42, 0x380, RZ, 0xc0, !PT ;  /* 0x000003802a057812 */ /* 0x001fe400078ec0ff */
[----:B------:R-:W-:Y:S02]  /*9420*/  LOP3.LUT R8, R9, 0x380, RZ, 0xc0, !PT ;  /* 0x0000038009087812 */ /* 0x000fe400078ec0ff */
[----:B------:R-:W-:Y:S02]  /*9430*/  LOP3.LUT R12, R13, 0x380, RZ, 0xc0, !PT ;  /* 0x000003800d0c7812 */ /* 0x000fe400078ec0ff */
[----:B------:R-:W-:-:S02]  /*9440*/  SHF.R.U64 R5, R5, 0x3, RZ ;  /* 0x0000000305057819 */ /* 0x000fc400000012ff */
[----:B------:R-:W-:Y:S02]  /*9450*/  SHF.R.U64 R8, R8, 0x3, RZ ;  /* 0x0000000308087819 */ /* 0x000fe400000012ff */
[----:B------:R-:W-:Y:S02]  /*9460*/  SHF.R.U64 R12, R12, 0x3, RZ ;  /* 0x000000030c0c7819 */ /* 0x000fe400000012ff */
[----:B------:R-:W-:Y:S01]  /*9470*/  LOP3.LUT R4, R5, R42, RZ, 0x3c, !PT ;  /* 0x0000002a05047212 */ /* 0x000fe200078e3cff */
[--C-:B------:R-:W-:Y:S01]  /*9480*/  IMAD.MOV.U32 R5, RZ, RZ, R43.reuse ;  /* 0x000000ffff057224 */ /* 0x100fe200078e002b */
[----:B------:R-:W-:Y:S01]  /*9490*/  LOP3.LUT R8, R8, R9, RZ, 0x3c, !PT ;  /* 0x0000000908087212 */ /* 0x000fe200078e3cff */
[----:B------:R-:W-:Y:S01]  /*94a0*/  IMAD.X R9, RZ, RZ, R43, P0 ;  /* 0x000000ffff097224 */ /* 0x000fe200000e062b */
[----:B------:R-:W-:Y:S02]  /*94b0*/  LOP3.LUT R12, R12, R13, RZ, 0x3c, !PT ;  /* 0x0000000d0c0c7212 */ /* 0x000fe400078e3cff */
[----:B------:R-:W-:Y:S01]  /*94c0*/  IADD3.X R13, RZ, R43, RZ, P2, !PT ;  /* 0x0000002bff0d7210 */ /* 0x000fe200017fe4ff */
[----:B------:R-:W3:Y:S04]  /*94d0*/  LD.E.128 R4, desc[UR54][R4.64] ;  /* 0x0000003604047980 */ /* 0x000ee8000c101d00 */
[----:B------:R-:W4:Y:S04]  /*94e0*/  LD.E.128 R8, desc[UR54][R8.64] ;  /* 0x0000003608087980 */ /* 0x000f28000c101d00 */
[----:B------:R-:W4:Y:S01]  /*94f0*/  LD.E.128 R12, desc[UR54][R12.64] ;  /* 0x000000360c0c7980 */ /* 0x000f22000c101d00 */
[----:B------:R-:W-:-:S04]  /*9500*/  IADD3 R3, P0, R42, 0x4800, RZ ;  /* 0x000048002a037810 */ /* 0x000fc80007f1e0ff */
[----:B------:R-:W-:Y:S01]  /*9510*/  LOP3.LUT R2, R3, 0x380, RZ, 0xc0, !PT ;  /* 0x0000038003027812 */ /* 0x000fe200078ec0ff */
[----:B------:R-:W-:Y:S01]  /*9520*/  UIMAD UR7, UR12, UR10, URZ ;  /* 0x0000000a0c0772a4 */ /* 0x000fe2000f8e023f */
[----:B------:R-:W-:Y:S02]  /*9530*/  IMAD.U32 R21, RZ, RZ, UR45 ;  /* 0x0000002dff157e24 */ /* 0x000fe4000f8e00ff */
[----:B------:R-:W-:Y:S01]  /*9540*/  SHF.R.U64 R2, R2, 0x3, RZ ;  /* 0x0000000302027819 */ /* 0x000fe200000012ff */
[----:B------:R-:W-:Y:S01]  /*9550*/  UIMAD.WIDE.U32 UR8, UR4, UR10, URZ ;  /* 0x0000000a040872a5 */ /* 0x000fe2000f8e003f */
[----:B------:R-:W-:Y:S01]  /*9560*/  IMAD.X R25, RZ, RZ, R43, P0 ;  /* 0x000000ffff197224 */ /* 0x000fe200000e062b */
[----:B------:R-:W-:Y:S01]  /*9570*/  ULDC.64 UR12, c[0x0][0xaf0] ;  /* 0x0002bc00000c7ab9 */ /* 0x000fe20000000a00 */
[----:B------:R-:W-:Y:S02]  /*9580*/  LOP3.LUT R24, R2, R3, RZ, 0x3c, !PT ;  /* 0x0000000302187212 */ /* 0x000fe400078e3cff */
[----:B------:R-:W0:Y:S01]  /*9590*/  @P1 LDC R3, c[0x0][0xbec] ;  /* 0x0002fb00ff031b82 */ /* 0x000e220000000800 */
[----:B------:R-:W-:Y:S01]  /*95a0*/  UIMAD UR7, UR4, UR11, UR7 ;  /* 0x0000000b040772a4 */ /* 0x000fe2000f8e0207 */
[----:B------:R-:W-:-:S02]  /*95b0*/  IMAD R2, R16, 0x30, R62 ;  /* 0x0000003010027824 */ /* 0x000fc400078e023e */
[----:B------:R-:W-:Y:S01]  /*95c0*/  ULDC.64 UR10, c[0x0][0xae8] ;  /* 0x0002ba00000a7ab9 */ /* 0x000fe20000000a00 */
[----:B------:R-:W-:Y:S01]  /*95d0*/  UIADD3 UR9, UR9, UR7, URZ ;  /* 0x0000000709097290 */ /* 0x000fe2000fffe03f */
[----:B------:R-:W-:Y:S01]  /*95e0*/  IMAD R28, R21, 0xc0, R2 ;  /* 0x000000c0151c7824 */ /* 0x000fe200078e0202 */
[----:B------:R-:W-:Y:S01]  /*95f0*/  USHF.R.S32.HI UR4, URZ, 0x1f, UR43 ;  /* 0x0000001f3f047899 */ /* 0x000fe2000801142b */
[----:B------:R-:W5:Y:S01]  /*9600*/  LD.E.128 R24, desc[UR54][R24.64] ;  /* 0x0000003618187980 */ /* 0x000f62000c101d00 */
[----:B------:R-:W-:Y:S01]  /*9610*/  UIMAD.WIDE.U32 UR8, UR47, UR10, UR8 ;  /* 0x0000000a2f0872a5 */ /* 0x000fe2000f8e0008 */
[----:B------:R-:W-:Y:S01]  /*9620*/  IMAD.MOV.U32 R21, RZ, RZ, R28 ;  /* 0x000000ffff157224 */ /* 0x000fe200078e001c */
[----:B------:R-:W-:Y:S01]  /*9630*/  UIMAD UR4, UR4, UR12, URZ ;  /* 0x0000000c040472a4 */ /* 0x000fe2000f8e023f */
[----:B------:R-:W-:Y:S01]  /*9640*/  @!PT LDS RZ, [RZ] ;  /* 0x00000000fffff984 */ /* 0x000fe20000000800 */
[----:B------:R-:W-:Y:S01]  /*9650*/  @!PT LDS RZ, [RZ] ;  /* 0x00000000fffff984 */ /* 0x000fe20000000800 */
[----:B------:R-:W-:Y:S01]  /*9660*/  @!PT LDS RZ, [RZ] ;  /* 0x00000000fffff984 */ /* 0x000fe20000000800 */
[----:B------:R-:W-:Y:S01]  /*9670*/  @!PT LDS RZ, [RZ] ;  /* 0x00000000fffff984 */ /* 0x000fe20000000800 */
[----:B------:R1:W-:Y:S06]  /*9680*/  MEMBAR.ALL.CTA ;  /* 0x0000000000007992 */ /* 0x0003ec0000008000 */
[----:B-1----:R-:W1:Y:S01]  /*9690*/  FENCE.VIEW.ASYNC.S ;  /* 0x00000000000073c6 */ /* 0x002e620000000000 */
[----:B------:R-:W-:Y:S01]  /*96a0*/  UIMAD UR9, UR47, UR11, UR9 ;  /* 0x0000000b2f0972a4 */ /* 0x000fe2000f8e0209 */
[----:B------:R-:W-:Y:S01]  /*96b0*/  IADD3 R0, R0, 0x13220, RZ ;  /* 0x0001322000007810 */ /* 0x000fe20007ffe0ff */
[----:B------:R-:W-:-:S02]  /*96c0*/  UIMAD UR4, UR43, UR13, UR4 ;  /* 0x0000000d2b0472a4 */ /* 0x000fc4000f8e0204 */
[----:B------:R-:W-:Y:S01]  /*96d0*/  UIMAD.WIDE.U32 UR8, UR43, UR12, UR8 ;  /* 0x0000000c2b0872a5 */ /* 0x000fe2000f8e0008 */
[----:B------:R-:W-:Y:S01]  /*96e0*/  PRMT R0, RZ, 0x654, R0 ;  /* 0x00000654ff007816 */ /* 0x000fe20000000000 */
[----:B------:R-:W-:Y:S02]  /*96f0*/  ULDC.64 UR10, c[0x0][0xae0] ;  /* 0x0002b800000a7ab9 */ /* 0x000fe40000000a00 */
[----:B------:R-:W-:Y:S01]  /*9700*/  UIADD3 UR4, UR9, UR4, URZ ;  /* 0x0000000409047290 */ /* 0x000fe2000fffe03f */
[----:B0-----:R-:W-:Y:S01]  /*9710*/  @P1 IMAD.HI.U32 R2, R28, R3, RZ ;  /* 0x000000031c021227 */ /* 0x001fe200078e00ff */
[----:B------:R-:W-:-:S04]  /*9720*/  MOV R3, UR9 ;  /* 0x0000000900037c02 */ /* 0x000fc80008000f00 */
[----:B------:R-:W-:Y:S01]  /*9730*/  IMAD.U32 R3, RZ, RZ, UR4 ;  /* 0x00000004ff037e24 */ /* 0x000fe2000f8e00ff */
[----:B--2---:R-:W-:Y:S01]  /*9740*/  @P1 SHF.R.U32.HI R21, RZ, R29, R2 ;  /* 0x0000001dff151219 */ /* 0x004fe20000011602 */
[----:B------:R-:W-:Y:S01]  /*9750*/  IMAD.U32 R2, RZ, RZ, UR8 ;  /* 0x00000008ff027e24 */ /* 0x000fe2000f8e00ff */
[----:B------:R-:W-:Y:S01]  /*9760*/  ULDC.64 UR8, c[0x0][0xad8] ;  /* 0x0002b60000087ab9 */ /* 0x000fe20000000a00 */
[----:B------:R-:W-:Y:S01]  /*9770*/  ULDC UR4, c[0x0][0xac8] ;  /* 0x0002b20000047ab9 */ /* 0x000fe20000000800 */
[--C-:B------:R-:W-:Y:S01]  /*9780*/  SHF.R.S32.HI R20, RZ, 0x1f, R21.reuse ;  /* 0x0000001fff147819 */ /* 0x100fe20000011415 */
[----:B------:R-:W-:Y:S02]  /*9790*/  IMAD.MOV R29, RZ, RZ, -R21 ;  /* 0x000000ffff1d7224 */ /* 0x000fe400078e0a15 */
[----:B------:R-:W-:Y:S01]  /*97a0*/  IMAD.WIDE.U32 R2, R21, UR10, R2 ;  /* 0x0000000a15027c25 */ /* 0x000fe2000f8e0002 */
[----:B-1----:R2:W-:Y:S03]  /*97b0*/  SYNCS.ARRIVE.TRANS64.RED.A1T0 RZ, [R0+URZ], RZ ;  /* 0x000000ff00ff79a7 */ /* 0x0025e6000810043f */
[----:B------:R-:W-:-:S02]  /*97c0*/  IMAD R20, R20, UR10, RZ ;  /* 0x0000000a14147c24 */ /* 0x000fc4000f8e02ff */
[----:B------:R-:W-:Y:S02]  /*97d0*/  IMAD R29, R64, R29, R28 ;  /* 0x0000001d401d7224 */ /* 0x000fe400078e021c */
[----:B------:R-:W-:-:S03]  /*97e0*/  IMAD R33, R21, UR11, R20 ;  /* 0x0000000b15217c24 */ /* 0x000fc6000f8e0214 */
[----:B------:R-:W-:Y:S01]  /*97f0*/  SHF.R.S32.HI R20, RZ, 0x1f, R29 ;  /* 0x0000001fff147819 */ /* 0x000fe2000001141d */
[----:B------:R-:W-:Y:S02]  /*9800*/  IMAD.IADD R3, R3, 0x1, R33 ;  /* 0x0000000103037824 */ /* 0x000fe400078e0221 */
[----:B------:R-:W-:Y:S02]  /*9810*/  IMAD.U32 R33, RZ, RZ, UR45 ;  /* 0x0000002dff217e24 */ /* 0x000fe4000f8e00ff */
[----:B------:R-:W-:Y:S02]  /*9820*/  IMAD R20, R20, UR8, RZ ;  /* 0x0000000814147c24 */ /* 0x000fe4000f8e02ff */
[----:B------:R-:W-:-:S04]  /*9830*/  IMAD.WIDE.U32 R2, R29, UR8, R2 ;  /* 0x000000081d027c25 */ /* 0x000fc8000f8e0002 */
[----:B------:R-:W-:Y:S01]  /*9840*/  IMAD R21, R29, UR9, R20 ;  /* 0x000000091d157c24 */ /* 0x000fe2000f8e0214 */
[----:B------:R-:W-:Y:S01]  /*9850*/  ULDC.64 UR8, c[0x0][0xa80] ;  /* 0x0002a00000087ab9 */ /* 0x000fe20000000a00 */
[----:B------:R-:W-:Y:S01]  /*9860*/  IMAD R33, R33, 0xc0, R62 ;  /* 0x000000c021217824 */ /* 0x000fe200078e023e */
[C---:B------:R-:W-:Y:S01]  /*9870*/  LEA R32, P0, R2.reuse, UR8, 0x1 ;  /* 0x0000000802207c11 */ /* 0x040fe2000f8008ff */
[----:B------:R-:W-:Y:S01]  /*9880*/  IMAD.IADD R3, R3, 0x1, R21 ;  /* 0x0000000103037824 */ /* 0x000fe200078e0215 */
[----:B------:R-:W-:Y:S01]  /*9890*/  SHF.R.S32.HI R62, RZ, 0x1f, R17 ;  /* 0x0000001fff3e7819 */ /* 0x000fe20000011411 */
[C---:B------:R-:W-:Y:S02]  /*98a0*/  VIADD R21, R33.reuse, 0x60 ;  /* 0x0000006021157836 */ /* 0x040fe40000000000 */
[----:B------:R-:W0:Y:S01]  /*98b0*/  SHFL.IDX PT, R20, R32, 0x1, 0x181f ;  /* 0x00381f0020147f89 */ /* 0x000e2200000e0000 */
[----:B------:R-:W-:Y:S01]  /*98c0*/  LEA.HI.X R34, R2, UR9, R3, 0x1, P0 ;  /* 0x0000000902227c11 */ /* 0x000fe200080f0c03 */
[----:B------:R-:W-:Y:S01]  /*98d0*/  VIADD R3, R33, 0x30 ;  /* 0x0000003021037836 */ /* 0x000fe20000000000 */
[----:B------:R-:W-:Y:S01]  /*98e0*/  ISETP.GE.AND P0, PT, R17, UR4, PT ;  /* 0x0000000411007c0c */ /* 0x000fe2000bf06270 */
[----:B------:R-:W1:Y:S03]  /*98f0*/  SHFL.IDX PT, R2, R32, RZ, 0x181f ;  /* 0x00181fff20027589 */ /* 0x000e6600000e0000 */
[-C--:B------:R-:W-:Y:S01]  /*9900*/  ISETP.GE.OR P1, PT, R33, R30.reuse, P0 ;  /* 0x0000001e2100720c */ /* 0x080fe20000726670 */
[----:B------:R-:W2:Y:S01]  /*9910*/  SHFL.IDX PT, R28, R32, 0x2, 0x181f ;  /* 0x00581f00201c7f89 */ /* 0x000ea200000e0000 */
[-C--:B------:R-:W-:Y:S01]  /*9920*/  ISETP.GE.OR P2, PT, R3, R30.reuse, P0 ;  /* 0x0000001e0300720c */ /* 0x080fe20000746670 */
[----:B------:R-:W-:Y:S01]  /*9930*/  VIADD R33, R33, 0x90 ;  /* 0x0000009021217836 */ /* 0x000fe20000000000 */
[-C--:B------:R-:W-:Y:S01]  /*9940*/  ISETP.GE.OR P3, PT, R21, R30.reuse, P0 ;  /* 0x0000001e1500720c */ /* 0x080fe20000766670 */
[----:B------:R-:W2:Y:S03]  /*9950*/  SHFL.IDX PT, R36, R34, RZ, 0x181f ;  /* 0x00181fff22247589 */ /* 0x000ea600000e0000 */
[----:B------:R-:W-:Y:S01]  /*9960*/  ISETP.GE.OR P0, PT, R33, R30, P0 ;  /* 0x0000001e2100720c */ /* 0x000fe20000706670 */
[----:B------:R-:W2:Y:S04]  /*9970*/  SHFL.IDX PT, R38, R34, 0x1, 0x181f ;  /* 0x00381f0022267f89 */ /* 0x000ea800000e0000 */
[----:B------:R-:W2:Y:S02]  /*9980*/  SHFL.IDX PT, R40, R34, 0x2, 0x181f ;  /* 0x00581f0022287f89 */ /* 0x000ea400000e0000 */
[----:B0-----:R-:W-:-:S02]  /*9990*/  @!P2 LEA R20, P5, R17, R20, 0x1 ;  /* 0x000000141114a211 */ /* 0x001fc400078a08ff */
[----:B------:R-:W0:Y:S01]  /*99a0*/  SHFL.IDX PT, R32, R32, 0x3, 0x181f ;  /* 0x00781f0020207f89 */ /* 0x000e2200000e0000 */
[----:B-1----:R-:W-:-:S03]  /*99b0*/  @!P1 LEA R2, P4, R17, R2, 0x1 ;  /* 0x0000000211029211 */ /* 0x002fc600078808ff */
[----:B------:R-:W1:Y:S01]  /*99c0*/  SHFL.IDX PT, R34, R34, 0x3, 0x181f ;  /* 0x00781f0022227f89 */ /* 0x000e6200000e0000 */
[C---:B--2---:R-:W-:Y:S02]  /*99d0*/  @!P3 LEA R28, P6, R17.reuse, R28, 0x1 ;  /* 0x0000001c111cb211 */ /* 0x044fe400078c08ff */
[C-C-:B------:R-:W-:Y:S02]  /*99e0*/  @!P1 LEA.HI.X R3, R17.reuse, R36, R62.reuse, 0x1, P4 ;  /* 0x0000002411039211 */ /* 0x140fe400020f0c3e */
[C-C-:B------:R-:W-:Y:S02]  /*99f0*/  @!P2 LEA.HI.X R21, R17.reuse, R38, R62.reuse, 0x1, P5 ;  /* 0x000000261115a211 */ /* 0x140fe400028f0c3e */
[----:B------:R-:W-:Y:S01]  /*9a00*/  @!P3 LEA.HI.X R29, R17, R40, R62, 0x1, P6 ;  /* 0x00000028111db211 */ /* 0x000fe200030f0c3e */
[----:B---3--:R2:W-:Y:S04]  /*9a10*/  @!P1 ST.E.128 desc[UR54][R2.64], R4 ;  /* 0x0000000402009985 */ /* 0x0085e8000c101d36 */
[----:B----4-:R2:W-:Y:S04]  /*9a20*/  @!P2 ST.E.128 desc[UR54][R20.64], R8 ;  /* 0x000000081400a985 */ /* 0x0105e8000c101d36 */
[----:B------:R2:W-:Y:S01]  /*9a30*/  @!P3 ST.E.128 desc[UR54][R28.64], R12 ;  /* 0x0000000c1c00b985 */ /* 0x0005e2000c101d36 */
[----:B01----:R-:W-:Y:S05]  /*9a40*/  @P0 BRA `(.L_x_13763) ;  /* 0x0000001000bc0947 */ /* 0x003fea0003800000 */
[----:B--2---:R-:W-:-:S04]  /*9a50*/  LEA R2, P0, R17, R32, 0x1 ;  /* 0x0000002011027211 */ /* 0x004fc800078008ff */
[----:B------:R-:W-:-:S05]  /*9a60*/  LEA.HI.X R3, R17, R34, R62, 0x1, P0 ;  /* 0x0000002211037211 */ /* 0x000fca00000f0c3e */
[----:B-----5:R3:W-:Y:S01]  /*9a70*/  ST.E.128 desc[UR54][R2.64], R24 ;  /* 0x0000001802007985 */ /* 0x0207e2000c101d36 */
[----:B------:R-:W-:Y:S05]  /*9a80*/  BRA `(.L_x_13763) ;  /* 0x0000001000ac7947 */ /* 0x000fea0003800000 */
.L_x_13762:
        /* <DEDUP_REMOVED lines=10> */
[----:B------:R-:W-:Y:S01]  /*9b30*/  BSSY B1, `(.L_x_13764) ;  /* 0x0000050000017945 */ /* 0x000fe20003800000 */
[----:B------:R-:W-:Y:S01]  /*9b40*/  USHF.R.S32.HI UR4, URZ, 0x1f, UR43 ;  /* 0x0000001f3f047899 */ /* 0x000fe2000801142b */
[----:B------:R-:W-:Y:S01]  /*9b50*/  SHF.R.S32.HI R26, RZ, 0x1f, R18 ;  /* 0x0000001fff1a7819 */ /* 0x000fe20000011412 */
[----:B------:R-:W-:Y:S01]  /*9b60*/  UIADD3 UR9, UR9, UR7, URZ ;  /* 0x0000000709097290 */ /* 0x000fe2000fffe03f */
[----:B------:R-:W-:Y:S01]  /*9b70*/  SHF.R.S32.HI R27, RZ, 0x1f, R19 ;  /* 0x0000001fff1b7819 */ /* 0x000fe20000011413 */
[----:B------:R-:W-:Y:S01]  /*9b80*/  ULDC.64 UR10, c[0x0][0xb38] ;  /* 0x0002ce00000a7ab9 */ /* 0x000fe20000000a00 */
[----:B------:R-:W-:Y:S01]  /*9b90*/  SHF.R.S32.HI R30, RZ, 0x1f, R22 ;  /* 0x0000001fff1e7819 */ /* 0x000fe20000011416 */
[----:B------:R-:W-:Y:S01]  /*9ba0*/  UIMAD.WIDE.U32 UR8, UR47, UR10, UR8 ;  /* 0x0000000a2f0872a5 */ /* 0x000fe2000f8e0008 */
[----:B------:R-:W-:-:S02]  /*9bb0*/  SHF.R.S32.HI R42, RZ, 0x1f, R23 ;  /* 0x0000001fff2a7819 */ /* 0x000fc40000011417 */
[----:B------:R-:W-:Y:S01]  /*9bc0*/  SHF.R.S32.HI R25, RZ, 0x1f, R156 ;  /* 0x0000001fff197819 */ /* 0x000fe2000001149c */
[----:B------:R-:W-:Y:S01]  /*9bd0*/  UIMAD UR9, UR47, UR11, UR9 ;  /* 0x0000000b2f0972a4 */ /* 0x000fe2000f8e0209 */
[----:B0-----:R-:W-:Y:S01]  /*9be0*/  @P1 IMAD.HI.U32 R4, R13, R4, RZ ;  /* 0x000000040d041227 */ /* 0x001fe200078e00ff */
[----:B------:R-:W-:Y:S01]  /*9bf0*/  SHF.R.S32.HI R43, RZ, 0x1f, R157 ;  /* 0x0000001fff2b7819 */ /* 0x000fe2000001149d */
[----:B------:R-:W-:Y:S02]  /*9c00*/  ULDC.64 UR10, c[0x0][0xb40] ;  /* 0x0002d000000a7ab9 */ /* 0x000fe40000000a00 */
[----:B------:R-:W-:Y:S02]  /*9c10*/  UIMAD UR4, UR4, UR10, URZ ;  /* 0x0000000a040472a4 */ /* 0x000fe4000f8e023f */
[----:B------:R-:W-:Y:S02]  /*9c20*/  UIMAD.WIDE.U32 UR8, UR43, UR10, UR8 ;  /* 0x0000000a2b0872a5 */ /* 0x000fe4000f8e0008 */
[----:B------:R-:W-:Y:S01]  /*9c30*/  UIMAD UR4, UR43, UR11, UR4 ;  /* 0x0000000b2b0472a4 */ /* 0x000fe2000f8e0204 */
[----:B--2---:R-:W-:-:S02]  /*9c40*/  @P1 SHF.R.U32.HI R7, RZ, R5, R4 ;  /* 0x00000005ff071219 */ /* 0x004fc40000011604 */
[----:B------:R-:W-:Y:S01]  /*9c50*/  ULDC.64 UR10, c[0x0][0xb48] ;  /* 0x0002d200000a7ab9 */ /* 0x000fe20000000a00 */
[----:B------:R-:W-:Y:S01]  /*9c60*/  UIADD3 UR9, UR9, UR4, URZ ;  /* 0x0000000409097290 */ /* 0x000fe2000fffe03f */
[--C-:B------:R-:W-:Y:S01]  /*9c70*/  SHF.R.S32.HI R4, RZ, 0x1f, R7.reuse ;  /* 0x0000001fff047819 */ /* 0x100fe20000011407 */
[----:B------:R-:W-:Y:S02]  /*9c80*/  IMAD.MOV R9, RZ, RZ, -R7 ;  /* 0x000000ffff097224 */ /* 0x000fe400078e0a07 */
[----:B------:R-:W-:Y:S02]  /*9c90*/  UIMAD.WIDE.U32 UR8, UR46, UR10, UR8 ;  /* 0x0000000a2e0872a5 */ /* 0x000fe4000f8e0008 */
[----:B------:R-:W-:Y:S02]  /*9ca0*/  IMAD R9, R64, R9, R13 ;  /* 0x0000000940097224 */ /* 0x000fe400078e020d */
[----:B------:R-:W-:Y:S02]  /*9cb0*/  UIMAD UR46, UR46, UR11, UR9 ;  /* 0x0000000b2e2e72a4 */ /* 0x000fe4000f8e0209 */
[----:B------:R-:W-:Y:S01]  /*9cc0*/  IMAD.U32 R5, RZ, RZ, UR9 ;  /* 0x00000009ff057e24 */ /* 0x000fe2000f8e00ff */
[----:B------:R-:W-:-:S02]  /*9cd0*/  ULDC.64 UR10, c[0x0][0xb30] ;  /* 0x0002cc00000a7ab9 */ /* 0x000fc40000000a00 */
[----:B------:R-:W-:Y:S02]  /*9ce0*/  IMAD R6, R4, UR10, RZ ;  /* 0x0000000a04067c24 */ /* 0x000fe4000f8e02ff */
[----:B------:R-:W-:Y:S01]  /*9cf0*/  IMAD.U32 R4, RZ, RZ, UR8 ;  /* 0x00000008ff047e24 */ /* 0x000fe2000f8e00ff */
[----:B------:R-:W-:Y:S01]  /*9d00*/  ULDC.64 UR8, c[0x0][0xb28] ;  /* 0x0002ca0000087ab9 */ /* 0x000fe20000000a00 */
[----:B------:R-:W-:Y:S02]  /*9d10*/  IMAD.U32 R5, RZ, RZ, UR46 ;  /* 0x0000002eff057e24 */ /* 0x000fe4000f8e00ff */
[C---:B------:R-:W-:Y:S01]  /*9d20*/  IMAD R11, R7.reuse, UR11, R6 ;  /* 0x0000000b070b7c24 */ /* 0x040fe2000f8e0206 */
[----:B------:R-:W-:Y:S01]  /*9d30*/  SHF.R.S32.HI R6, RZ, 0x1f, R9 ;  /* 0x0000001fff067819 */ /* 0x000fe20000011409 */
[----:B------:R-:W-:-:S04]  /*9d40*/  IMAD.WIDE.U32 R4, R7, UR10, R4 ;  /* 0x0000000a07047c25 */ /* 0x000fc8000f8e0004 */
[----:B------:R-:W-:Y:S01]  /*9d50*/  IMAD R6, R6, UR8, RZ ;  /* 0x0000000806067c24 */ /* 0x000fe2000f8e02ff */
[----:B------:R-:W-:-:S03]  /*9d60*/  IADD3 R5, R5, R11, RZ ;  /* 0x0000000b05057210 */ /* 0x000fc60007ffe0ff */
[C---:B------:R-:W-:Y:S02]  /*9d70*/  IMAD R7, R9.reuse, UR9, R6 ;  /* 0x0000000909077c24 */ /* 0x040fe4000f8e0206 */
[----:B------:R-:W-:Y:S01]  /*9d80*/  IMAD.WIDE.U32 R4, R9, UR8, R4 ;  /* 0x0000000809047c25 */ /* 0x000fe2000f8e0004 */
[----:B------:R-:W-:-:S03]  /*9d90*/  ULDC.64 UR8, c[0x0][0xb00] ;  /* 0x0002c00000087ab9 */ /* 0x000fc60000000a00 */
[----:B------:R-:W-:Y:S01]  /*9da0*/  VIADD R6, R0, 0x13220 ;  /* 0x0001322000067836 */ /* 0x000fe20000000000 */
[----:B------:R-:W-:Y:S01]  /*9db0*/  LEA R0, P1, R4, UR8, 0x2 ;  /* 0x0000000804007c11 */ /* 0x000fe2000f8210ff */
[----:B------:R-:W-:-:S03]  /*9dc0*/  IMAD.IADD R5, R5, 0x1, R7 ;  /* 0x0000000105057824 */ /* 0x000fc600078e0207 */
[----:B------:R-:W-:Y:S02]  /*9dd0*/  PRMT R6, RZ, 0x654, R6 ;  /* 0x00000654ff067816 */ /* 0x000fe40000000006 */
[----:B------:R-:W-:Y:S02]  /*9de0*/  LEA.HI.X R24, R4, UR9, R5, 0x2, P1 ;  /* 0x0000000904187c11 */ /* 0x000fe400088f1405 */
[----:B------:R0:W-:Y:S03]  /*9df0*/  SYNCS.ARRIVE.TRANS64.RED.A1T0 RZ, [R6+URZ], RZ ;  /* 0x000000ff06ff79a7 */ /* 0x0001e6000810043f */
[----:B------:R1:W2:Y:S04]  /*9e00*/  SHFL.IDX PT, R7, R24, RZ, 0x1c1f ;  /* 0x001c1fff18077589 */ /* 0x0002a800000e0000 */
[----:B0-----:R1:W0:Y:S01]  /*9e10*/  SHFL.IDX PT, R6, R0, RZ, 0x1c1f ;  /* 0x001c1fff00067589 */ /* 0x00122200000e0000 */
[----:B------:R-:W-:Y:S05]  /*9e20*/  @P2 BRA `(.L_x_13765) ;  /* 0x0000000000802947 */ /* 0x000fea0003800000 */
[----:B------:R-:W-:Y:S02]  /*9e30*/  ULDC UR4, c[0x0][0xac8] ;  /* 0x0002b20000047ab9 */ /* 0x000fe40000000800 */
[----:B-----5:R-:W-:Y:S02]  /*9e40*/  ISETP.GE.AND P3, PT, R62, UR4, PT ;  /* 0x000000043e007c0c */ /* 0x020fe4000bf66270 */
[----:B------:R-:W-:Y:S02]  /*9e50*/  ISETP.GE.AND P1, PT, R58, UR4, PT ;  /* 0x000000043a007c0c */ /* 0x000fe4000bf26270 */
[----:B------:R-:W-:Y:S02]  /*9e60*/  ISETP.GE.AND P5, PT, R157, UR4, PT ;  /* 0x000000049d007c0c */ /* 0x000fe4000bfa6270 */
[----:B------:R-:W-:-:S07]  /*9e70*/  ISETP.GE.AND P4, PT, R156, UR4, PT ;  /* 0x000000049c007c0c */ /* 0x000fce000bf86270 */
[----:B0-2---:R-:W-:Y:S02]  /*9e80*/  @!P3 IMAD.WIDE R4, R62, 0x4, R6 ;  /* 0x000000043e04b825 */ /* 0x005fe400078e0206 */
[CC--:B------:R-:W-:Y:S02]  /*9e90*/  @!P1 LEA R8, P6, R58.reuse, R6.reuse, 0x2 ;  /* 0x000000063a089211 */ /* 0x0c0fe400078c10ff */
[----:B------:R-:W-:Y:S01]  /*9ea0*/  @!P5 LEA R10, P2, R157, R6, 0x2 ;  /* 0x000000069d0ad211 */ /* 0x000fe200078410ff */
[----:B------:R0:W-:Y:S01]  /*9eb0*/  @!P3 ST.E.64 desc[UR54][R4.64], R44 ;  /* 0x0000002c0400b985 */ /* 0x0001e2000c101b36 */
[----:B------:R-:W-:Y:S02]  /*9ec0*/  ISETP.GE.AND P3, PT, R23, UR4, PT ;  /* 0x0000000417007c0c */ /* 0x000fe4000bf66270 */
[-C--:B------:R-:W-:Y:S02]  /*9ed0*/  @!P1 LEA.HI.X R9, R58, R7.reuse, R59, 0x2, P6 ;  /* 0x000000073a099211 */ /* 0x080fe400030f143b */
[----:B------:R-:W-:-:S02]  /*9ee0*/  @!P5 LEA.HI.X R11, R157, R7, R43, 0x2, P2 ;  /* 0x000000079d0bd211 */ /* 0x000fc400010f142b */
[----:B------:R-:W-:Y:S01]  /*9ef0*/  ISETP.GE.AND P2, PT, R22, UR4, PT ;  /* 0x0000000416007c0c */ /* 0x000fe2000bf46270 */
[----:B------:R2:W-:Y:S01]  /*9f00*/  @!P1 ST.E.64 desc[UR54][R8.64], R46 ;  /* 0x0000002e08009985 */ /* 0x0005e2000c101b36 */
[-C--:B------:R-:W-:Y:S02]  /*9f10*/  @!P4 LEA R12, P1, R156, R6.reuse, 0x2 ;  /* 0x000000069c0cc211 */ /* 0x080fe400078210ff */
[----:B------:R-:W-:Y:S01]  /*9f20*/  ISETP.GE.AND P6, PT, R19, UR4, PT ;  /* 0x0000000413007c0c */ /* 0x000fe2000bfc6270 */
[----:B------:R3:W-:Y:S01]  /*9f30*/  @!P5 ST.E.64 desc[UR54][R10.64], R50 ;  /* 0x000000320a00d985 */ /* 0x0007e2000c101b36 */
[----:B------:R-:W-:Y:S02]  /*9f40*/  ISETP.GE.AND P5, PT, R18, UR4, PT ;  /* 0x0000000412007c0c */ /* 0x000fe4000bfa6270 */
[----:B------:R-:W-:Y:S02]  /*9f50*/  @!P4 LEA.HI.X R13, R156, R7, R25, 0x2, P1 ;  /* 0x000000079c0dc211 */ /* 0x000fe400008f1419 */
[----:B------:R-:W-:-:S03]  /*9f60*/  @!P3 LEA R14, P1, R23, R6, 0x2 ;  /* 0x00000006170eb211 */ /* 0x000fc600078210ff */
        /* <DEDUP_REMOVED lines=12> */
.L_x_13765:
[----:B------:R-:W-:Y:S05]  /*a030*/  BSYNC B1 ;  /* 0x0000000000017941 */ /* 0x000fea0003800000 */
.L_x_13764:
[----:B--23--:R4:W2:Y:S04]  /*a040*/  SHFL.IDX PT, R7, R24, 0x1, 0x1c1f ;  /* 0x003c1f0018077f89 */ /* 0x00c8a800000e0000 */
        /* <DEDUP_REMOVED lines=8> */
[----:B0-2---:R-:W-:Y:S02]  /*a0d0*/  @!P1 IMAD.WIDE R4, R62, 0x4, R6 ;  /* 0x000000043e049825 */ /* 0x005fe400078e0206 */
[CC--:B------:R-:W-:Y:S02]  /*a0e0*/  @!P4 LEA R8, P0, R58.reuse, R6.reuse, 0x2 ;  /* 0x000000063a08c211 */ /* 0x0c0fe400078010ff */
[----:B------:R-:W-:Y:S01]  /*a0f0*/  @!P5 LEA R10, P6, R157, R6, 0x2 ;  /* 0x000000069d0ad211 */ /* 0x000fe200078c10ff */
[----:B------:R0:W-:Y:S01]  /*a100*/  @!P1 ST.E.64 desc[UR54][R4.64], R40 ;  /* 0x0000002804009985 */ /* 0x0001e2000c101b36 */
[-C--:B------:R-:W-:Y:S02]  /*a110*/  @!P4 LEA.HI.X R9, R58, R7.reuse, R59, 0x2, P0 ;  /* 0x000000073a09c211 */ /* 0x080fe400000f143b */
[----:B------:R-:W-:Y:S02]  /*a120*/  ISETP.GE.AND P1, PT, R22, UR4, PT ;  /* 0x0000000416007c0c */ /* 0x000fe4000bf26270 */
[----:B------:R-:W-:Y:S01]  /*a130*/  ISETP.GE.AND P0, PT, R19, UR4, PT ;  /* 0x0000000413007c0c */ /* 0x000fe2000bf06270 */
[----:B------:R2:W-:Y:S01]  /*a140*/  @!P4 ST.E.64 desc[UR54][R8.64], R38 ;  /* 0x000000260800c985 */ /* 0x0005e2000c101b36 */
[----:B------:R-:W-:-:S02]  /*a150*/  @!P5 LEA.HI.X R11, R157, R7, R43, 0x2, P6 ;  /* 0x000000079d0bd211 */ /* 0x000fc400030f142b */
[CC--:B------:R-:W-:Y:S02]  /*a160*/  @!P3 LEA R12, P6, R156.reuse, R6.reuse, 0x2 ;  /* 0x000000069c0cb211 */ /* 0x0c0fe400078c10ff */
[CC--:B------:R-:W-:Y:S01]  /*a170*/  @!P2 LEA R14, P4, R23.reuse, R6.reuse, 0x2 ;  /* 0x00000006170ea211 */ /* 0x0c0fe200078810ff */
[----:B------:R2:W-:Y:S01]  /*a180*/  @!P5 ST.E.64 desc[UR54][R10.64], R36 ;  /* 0x000000240a00d985 */ /* 0x0005e2000c101b36 */
[-C--:B------:R-:W-:Y:S02]  /*a190*/  @!P3 LEA.HI.X R13, R156, R7.reuse, R25, 0x2, P6 ;  /* 0x000000079c0db211 */ /* 0x080fe400030f1419 */
[----:B------:R-:W-:Y:S02]  /*a1a0*/  @!P2 LEA.HI.X R15, R23, R7, R42, 0x2, P4 ;  /* 0x00000007170fa211 */ /* 0x000fe400020f142a */
[-C--:B0-----:R-:W-:Y:S01]  /*a1b0*/  @!P1 LEA R4, P5, R22, R6.reuse, 0x2 ;  /* 0x0000000616049211 */ /* 0x081fe200078a10ff */
[----:B------:R2:W-:Y:S01]  /*a1c0*/  @!P3 ST.E.64 desc[UR54][R12.64], R34 ;  /* 0x000000220c00b985 */ /* 0x0005e2000c101b36 */
[----:B-1--4-:R-:W-:-:S02]  /*a1d0*/  @!P0 LEA R24, P6, R19, R6, 0x2 ;  /* 0x0000000613188211 */ /* 0x012fc400078c10ff */
[-C--:B------:R-:W-:Y:S01]  /*a1e0*/  @!P1 LEA.HI.X R5, R22, R7.reuse, R30, 0x2, P5 ;  /* 0x0000000716059211 */ /* 0x080fe200028f141e */
[----:B------:R2:W-:Y:S01]  /*a1f0*/  @!P2 ST.E.64 desc[UR54][R14.64], R32 ;  /* 0x000000200e00a985 */ /* 0x0005e2000c101b36 */
[----:B------:R-:W-:-:S03]  /*a200*/  @!P0 LEA.HI.X R25, R19, R7, R27, 0x2, P6 ;  /* 0x0000000713198211 */ /* 0x000fc600030f141b */
[----:B------:R2:W-:Y:S04]  /*a210*/  @!P1 ST.E.64 desc[UR54][R4.64], R28 ;  /* 0x0000001c04009985 */ /* 0x0005e8000c101b36 */
[----:B------:R2:W-:Y:S01]  /*a220*/  @!P0 ST.E.64 desc[UR54][R24.64], R20 ;  /* 0x0000001418008985 */ /* 0x0005e2000c101b36 */
[----:B------:R-:W-:-:S13]  /*a230*/  ISETP.GE.AND P0, PT, R18, UR4, PT ;  /* 0x0000000412007c0c */ /* 0x000fda000bf06270 */
[----:B--2---:R-:W-:Y:S05]  /*a240*/  @P0 BRA `(.L_x_13763) ;  /* 0x0000000800bc0947 */ /* 0x004fea0003800000 */
[----:B------:R-:W-:-:S04]  /*a250*/  LEA R4, P0, R18, R6, 0x2 ;  /* 0x0000000612047211 */ /* 0x000fc800078010ff */
[----:B------:R-:W-:-:S05]  /*a260*/  LEA.HI.X R5, R18, R7, R26, 0x2, P0 ;  /* 0x0000000712057211 */ /* 0x000fca00000f141a */
[----:B------:R0:W-:Y:S01]  /*a270*/  ST.E.64 desc[UR54][R4.64], R2 ;  /* 0x0000000204007985 */ /* 0x0001e2000c101b36 */
[----:B------:R-:W-:Y:S05]  /*a280*/  BRA `(.L_x_13763) ;  /* 0x0000000800ac7947 */ /* 0x000fea0003800000 */
.L_x_13760:
        /* <DEDUP_REMOVED lines=19> */
[----:B------:R-:W-:-:S05]  /*a3c0*/  MOV R5, UR9 ;  /* 0x0000000900057c02 */ /* 0x000fca0008000f00 */
        /* <DEDUP_REMOVED lines=11> */
.L_x_13766:
        /* <DEDUP_REMOVED lines=38> */
[----:B------:R-:W-:Y:S01]  /*a6e0*/  ULDC.64 UR8, c[0x0][UR17+0x210] ;  /* 0x0000840011087abb */ /* 0x000fe20008000a00 */
[----:B------:R-:W-:Y:S01]  /*a6f0*/  MOV R2, UR20 ;  /* 0x0000001400027c02 */ /* 0x000fe20008000f00 */
        /* <DEDUP_REMOVED lines=17> */
.L_x_13768:
[----:B------:R-:W-:Y:S05]  /*a810*/  BSYNC B1 ;  /* 0x0000000000017941 */ /* 0x000fea0003800000 */
.L_x_13767:
[----:B------:R-:W-:-:S06]  /*a820*/  UISETP.GT.AND UP0, UPT, UR48, 0x1, UPT ;  /* 0x000000013000788c */ /* 0x000fcc000bf04270 */
[----:B------:R-:W-:-:S13]  /*a830*/  PLOP3.LUT P0, PT, PT, PT, UP0, 0x80, 0x0 ;  /* 0x000000000000781c */ /* 0x000fda0003f0f008 */
[----:B------:R-:W-:Y:S05]  /*a840*/  @P0 BRA `(.L_x_13763) ;  /* 0x00000004003c0947 */ /* 0x000fea0003800000 */
[----:B------:R-:W1:Y:S01]  /*a850*/  LDC R11, c[0x0][0xbe8] ;  /* 0x0002fa00ff0b7b82 */ /* 0x000e620000000800 */
[----:B------:R-:W-:Y:S01]  /*a860*/  SHF.R.S32.HI R6, RZ, 0x1f, R8 ;  /* 0x0000001fff067819 */ /* 0x000fe20000011408 */
[----:B------:R-:W-:Y:S01]  /*a870*/  ULDC.64 UR10, c[0x0][0xaa0] ;  /* 0x0002a800000a7ab9 */ /* 0x000fe20000000a00 */
[----:B0-----:R-:W-:Y:S01]  /*a880*/  IMAD.U32 R5, RZ, RZ, UR45 ;  /* 0x0000002dff057e24 */ /* 0x001fe2000f8e00ff */
[----:B------:R-:W-:Y:S01]  /*a890*/  UIMAD UR7, UR16, UR10, URZ ;  /* 0x0000000a100772a4 */ /* 0x000fe2000f8e023f */
[----:B------:R-:W-:Y:S01]  /*a8a0*/  LEA.HI R6, R6, R8, RZ, 0x3 ;  /* 0x0000000806067211 */ /* 0x000fe200078f18ff */
[----:B------:R-:W-:Y:S01]  /*a8b0*/  UIMAD.WIDE.U32 UR8, UR4, UR10, URZ ;  /* 0x0000000a040872a5 */ /* 0x000fe2000f8e003f */
[----:B------:R-:W-:Y:S01]  /*a8c0*/  IMAD.U32 R30, RZ, RZ, UR45 ;  /* 0x0000002dff1e7e24 */ /* 0x000fe2000f8e00ff */
[----:B------:R-:W-:Y:S01]  /*a8d0*/  UIMAD UR7, UR4, UR11, UR7 ;  /* 0x0000000b040772a4 */ /* 0x000fe2000f8e0207 */
[----:B------:R-:W-:Y:S02]  /*a8e0*/  SHF.R.S32.HI R6, RZ, 0x3, R6 ;  /* 0x00000003ff067819 */ /* 0x000fe40000011406 */
[----:B------:R-:W-:Y:S01]  /*a8f0*/  ULDC.64 UR10, c[0x0][0xae8] ;  /* 0x0002ba00000a7ab9 */ /* 0x000fe20000000a00 */
[----:B------:R-:W-:Y:S01]  /*a900*/  UIADD3 UR9, UR9, UR7, URZ ;  /* 0x0000000709097290 */ /* 0x000fe2000fffe03f */
[----:B------:R-:W-:Y:S01]  /*a910*/  SHF.R.S32.HI R13, RZ, 0x1f, R17 ;  /* 0x0000001fff0d7819 */ /* 0x000fe20000011411 */
[----:B------:R-:W-:-:S02]  /*a920*/  IMAD R2, R16, 0x30, R6 ;  /* 0x0000003010027824 */ /* 0x000fc400078e0206 */
[----:B------:R-:W-:Y:S01]  /*a930*/  UIMAD.WIDE.U32 UR8, UR47, UR10, UR8 ;  /* 0x0000000a2f0872a5 */ /* 0x000fe2000f8e0008 */
[----:B------:R-:W-:Y:S02]  /*a940*/  IMAD R30, R30, 0xc0, R6 ;  /* 0x000000c01e1e7824 */ /* 0x000fe400078e0206 */
[----:B------:R-:W-:Y:S01]  /*a950*/  IMAD R4, R5, 0xc0, R2 ;  /* 0x000000c005047824 */ /* 0x000fe200078e0202 */
[----:B------:R-:W-:-:S03]  /*a960*/  UIMAD UR9, UR47, UR11, UR9 ;  /* 0x0000000b2f0972a4 */ /* 0x000fc6000f8e0209 */
[----:B------:R-:W-:Y:S01]  /*a970*/  ULDC.64 UR10, c[0x0][0xaf0] ;  /* 0x0002bc00000a7ab9 */ /* 0x000fe20000000a00 */
[----:B-1----:R-:W-:Y:S01]  /*a980*/  ISETP.NE.AND P0, PT, R11, 0x1, PT ;  /* 0x000000010b00780c */ /* 0x002fe20003f05270 */
[----:B------:R-:W-:Y:S01]  /*a990*/  UIMAD UR44, UR44, UR10, URZ ;  /* 0x0000000a2c2c72a4 */ /* 0x000fe2000f8e023f */
[----:B------:R-:W-:Y:S01]  /*a9a0*/  IMAD.MOV.U32 R5, RZ, RZ, R4 ;  /* 0x000000ffff057224 */ /* 0x000fe200078e0004 */
        /* <DEDUP_REMOVED lines=9> */
[----:B------:R-:W-:Y:S01]  /*aa40*/  ULDC UR4, c[0x0][0xac8] ;  /* 0x0002b20000047ab9 */ /* 0x000fe20000000800 */
[----:B-1----:R-:W-:-:S04]  /*aa50*/  @P0 SHF.R.U32.HI R5, RZ, R7, R2 ;  /* 0x00000007ff050219 */ /* 0x002fc80000011602 */
[----:B------:R-:W-:Y:S02]  /*aa60*/  IADD3 R7, -R5, RZ, RZ ;  /* 0x000000ff05077210 */ /* 0x000fe40007ffe1ff */
[----:B------:R-:W-:-:S03]  /*aa70*/  SHF.R.S32.HI R2, RZ, 0x1f, R5 ;  /* 0x0000001fff027819 */ /* 0x000fc60000011405 */
        /* <DEDUP_REMOVED lines=14> */
[----:B-----5:R-:W-:Y:S01]  /*ab60*/  IMAD R11, R0, R11, RZ ;  /* 0x0000000b000b7224 */ /* 0x020fe200078e02ff */
[----:B------:R-:W-:Y:S02]  /*ab70*/  IADD3 R0, R30, 0x30, RZ ;  /* 0x000000301e007810 */ /* 0x000fe40007ffe0ff */
[----:B------:R-:W-:Y:S01]  /*ab80*/  LEA.HI.X R8, R2, UR9, R3, 0x1, P0 ;  /* 0x0000000902087c11 */ /* 0x000fe200080f0c03 */
[----:B------:R-:W0:Y:S01]  /*ab90*/  SHFL.IDX PT, R6, R4, RZ, 0x181f ;  /* 0x00181fff04067589 */ /* 0x000e2200000e0000 */
[----:B------:R-:W-:Y:S01]  /*aba0*/  ISETP.GE.AND P0, PT, R17, UR4, PT ;  /* 0x0000000411007c0c */ /* 0x000fe2000bf06270 */
[C---:B------:R-:W-:Y:S02]  /*abb0*/  VIADD R2, R30.reuse, 0x60 ;  /* 0x000000601e027836 */ /* 0x040fe40000000000 */
[----:B------:R-:W1:Y:S01]  /*abc0*/  SHFL.IDX PT, R14, R4, 0x1, 0x181f ;  /* 0x00381f00040e7f89 */ /* 0x000e6200000e0000 */
[CC--:B------:R-:W-:Y:S01]  /*abd0*/  ISETP.GE.OR P3, PT, R30.reuse, R11.reuse, P0 ;  /* 0x0000000b1e00720c */ /* 0x0c0fe20000766670 */
[----:B------:R-:W-:Y:S01]  /*abe0*/  VIADD R3, R30, 0x90 ;  /* 0x000000901e037836 */ /* 0x000fe20000000000 */
[-C--:B------:R-:W-:Y:S01]  /*abf0*/  ISETP.GE.OR P2, PT, R0, R11.reuse, P0 ;  /* 0x0000000b0000720c */ /* 0x080fe20000746670 */
[----:B------:R-:W2:Y:S01]  /*ac00*/  SHFL.IDX PT, R24, R4, 0x2, 0x181f ;  /* 0x00581f0004187f89 */ /* 0x000ea200000e0000 */
[----:B------:R-:W-:-:S02]  /*ac10*/  ISETP.GE.OR P1, PT, R2, R11, P0 ;  /* 0x0000000b0200720c */ /* 0x000fc40000726670 */
[----:B------:R-:W-:Y:S01]  /*ac20*/  ISETP.GE.OR P0, PT, R3, R11, P0 ;  /* 0x0000000b0300720c */ /* 0x000fe20000706670 */
[----:B------:R-:W3:Y:S04]  /*ac30*/  SHFL.IDX PT, R10, R8, RZ, 0x181f ;  /* 0x00181fff080a7589 */ /* 0x000ee800000e0000 */
[----:B------:R1:W4:Y:S04]  /*ac40*/  SHFL.IDX PT, R28, R4, 0x3, 0x181f ;  /* 0x00781f00041c7f89 */ /* 0x00032800000e0000 */
[----:B------:R-:W4:Y:S04]  /*ac50*/  SHFL.IDX PT, R12, R8, 0x1, 0x181f ;  /* 0x00381f00080c7f89 */ /* 0x000f2800000e0000 */
[----:B------:R-:W4:Y:S01]  /*ac60*/  SHFL.IDX PT, R20, R8, 0x2, 0x181f ;  /* 0x00581f0008147f89 */ /* 0x000f2200000e0000 */
[----:B0-----:R-:W-:-:S03]  /*ac70*/  @!P3 LEA R2, P6, R17, R6, 0x1 ;  /* 0x000000061102b211 */ /* 0x001fc600078c08ff */
[----:B------:R4:W0:Y:S01]  /*ac80*/  SHFL.IDX PT, R26, R8, 0x3, 0x181f ;  /* 0x00781f00081a7f89 */ /* 0x00082200000e0000 */
[C---:B-1----:R-:W-:Y:S02]  /*ac90*/  @!P2 LEA R4, P5, R17.reuse, R14, 0x1 ;  /* 0x0000000e1104a211 */ /* 0x042fe400078a08ff */
[C---:B--2---:R-:W-:Y:S02]  /*aca0*/  @!P1 LEA R6, P4, R17.reuse, R24, 0x1 ;  /* 0x0000001811069211 */ /* 0x044fe400078808ff */
[C---:B---3--:R-:W-:Y:S02]  /*acb0*/  @!P3 LEA.HI.X R3, R17.reuse, R10, R13, 0x1, P6 ;  /* 0x0000000a1103b211 */ /* 0x048fe400030f0c0d */
[----:B----4-:R-:W-:-:S03]  /*acc0*/  @!P0 LEA R8, P6, R17, R28, 0x1 ;  /* 0x0000001c11088211 */ /* 0x010fc600078c08ff */
[----:B------:R1:W-:Y:S01]  /*acd0*/  @!P3 ST.E.128 desc[UR54][R2.64], RZ ;  /* 0x000000ff0200b985 */ /* 0x0003e2000c101d36 */
[C-C-:B------:R-:W-:Y:S02]  /*ace0*/  @!P2 LEA.HI.X R5, R17.reuse, R12, R13.reuse, 0x1, P5 ;  /* 0x0000000c1105a211 */ /* 0x140fe400028f0c0d */
[----:B------:R-:W-:-:S03]  /*acf0*/  @!P1 LEA.HI.X R7, R17, R20, R13, 0x1, P4 ;  /* 0x0000001411079211 */ /* 0x000fc600020f0c0d */
[----:B------:R1:W-:Y:S01]  /*ad00*/  @!P2 ST.E.128 desc[UR54][R4.64], RZ ;  /* 0x000000ff0400a985 */ /* 0x0003e2000c101d36 */
[----:B0-----:R-:W-:-:S03]  /*ad10*/  @!P0 LEA.HI.X R9, R17, R26, R13, 0x1, P6 ;  /* 0x0000001a11098211 */ /* 0x001fc600030f0c0d */
[----:B------:R1:W-:Y:S04]  /*ad20*/  @!P1 ST.E.128 desc[UR54][R6.64], RZ ;  /* 0x000000ff06009985 */ /* 0x0003e8000c101d36 */
[----:B------:R1:W-:Y:S02]  /*ad30*/  @!P0 ST.E.128 desc[UR54][R8.64], RZ ;  /* 0x000000ff08008985 */ /* 0x0003e4000c101d36 */
.L_x_13763:
[----:B------:R-:W-:Y:S05]  /*ad40*/  BSYNC B0 ;  /* 0x0000000000007941 */ /* 0x000fea0003800000 */
.L_x_13759:
[----:B------:R-:W-:Y:S02]  /*ad50*/  ULDC UR4, c[0x0][0xc3c] ;  /* 0x00030f0000047ab9 */ /* 0x000fe40000000800 */
[----:B------:R-:W-:-:S13]  /*ad60*/  ISETP.GE.AND P0, PT, R31, UR4, PT ;  /* 0x000000041f007c0c */ /* 0x000fda000bf06270 */
[----:B------:R-:W-:Y:S05]  /*ad70*/  @!P0 BRA `(.L_x_13769) ;  /* 0xffffff6000308947 */ /* 0x000fea000383ffff */
[----:B------:R-:W-:Y:S05]  /*ad80*/  EXIT ;  /* 0x000000000000794d */ /* 0x000fea0003800000 */
.L_x_13730:
        /* <DEDUP_REMOVED lines=12> */
[----:B------:R-:W0:Y:S04]  /*ae50*/  @P0 LDS.128 R4, [R2+0x132d0] ;  /* 0x0132d00002040984 */ /* 0x000e280000000c00 */
[----:B0-----:R0:W-:Y:S01]  /*ae60*/  @P0 STL.64 [R1+0x20], R4 ;  /* 0x0000200401000387 */ /* 0x0011e20000100a00 */
        /* <DEDUP_REMOVED lines=50> */
.L_x_13773:
[----:B------:R-:W-:-:S04]  /*b190*/  UIADD3 UR4, UR4, 0x1f, URZ ;  /* 0x0000001f04047890 */ /* 0x000fc8000fffe03f */
[----:B------:R-:W-:-:S06]  /*b1a0*/  UISETP.GE.AND UP0, UPT, UR4, UR5, UPT ;  /* 0x000000050400728c */ /* 0x000fcc000bf06270 */
[----:B------:R-:W-:-:S13]  /*b1b0*/  PLOP3.LUT P6, PT, PT, PT, UP0, 0x40, 0x0 ;  /* 0x000000000000781c */ /* 0x000fda0003fce808 */
[----:B------:R-:W-:Y:S05]  /*b1c0*/  @!P6 BRA `(.L_x_13772) ;  /* 0x0000000400c8e947 */ /* 0x000fea0003800000 */
[----:B------:R-:W-:Y:S01]  /*b1d0*/  VIADD R9, R7, UR4 ;  /* 0x0000000407097c36 */ /* 0x000fe20008000000 */
[----:B------:R-:W-:-:S04]  /*b1e0*/  MOV R0, RZ ;  /* 0x000000ff00007202 */ /* 0x000fc80000000f00 */
        /* <DEDUP_REMOVED lines=26> */
[----:B0-----:R-:W-:-:S05]  /*b390*/  IMAD R8, R15, R2, RZ ;  /* 0x000000020f087224 */ /* 0x001fca00078e02ff */
[----:B------:R-:W-:-:S04]  /*b3a0*/  IADD3 R11, R8, R11, RZ ;  /* 0x0000000b080b7210 */ /* 0x000fc80007ffe0ff */
[----:B------:R-:W-:-:S13]  /*b3b0*/  ISETP.GT.AND P6, PT, R11, R6, PT ;  /* 0x000000060b00720c */ /* 0x000fda0003fc4270 */
[----:B------:R-:W-:Y:S05]  /*b3c0*/  @!P6 BRA `(.L_x_13773) ;  /* 0xfffffffc0070e947 */ /* 0x000fea000383ffff */
.L_x_13771:
        /* <DEDUP_REMOVED lines=19> */
[----:B------:R-:W-:-:S05]  /*b500*/  MOV R4, UR5 ;  /* 0x0000000500047c02 */ /* 0x000fca0008000f00 */
[----:B------:R0:W1:Y:S02]  /*b510*/  SHFL.IDX PT, R11, R5, R4, 0x1f ;  /* 0x00001f04050b7589 */ /* 0x00006400000e0000 */
.L_x_13774:
[----:B01----:R-:W-:Y:S01]  /*b520*/  IMAD R5, R11, R2, R10 ;  /* 0x000000020b057224 */ /* 0x003fe200078e020a */
[----:B------:R-:W-:Y:S01]  /*b530*/  IABS R12, R0 ;  /* 0x00000000000c7213 */ /* 0x000fe20000000000 */
[----:B------:R-:W-:Y:S01]  /*b540*/  IMAD.MOV.U32 R11, RZ, RZ, R13 ;  /* 0x000000ffff0b7224 */ /* 0x000fe200078e000d */
[----:B------:R-:W-:Y:S01]  /*b550*/  IABS R4, R9 ;  /* 0x0000000900047213 */ /* 0x000fe20000000000 */
[----:B------:R-:W-:Y:S01]  /*b560*/  IMAD.MOV.U32 R2, RZ, RZ, RZ ;  /* 0x000000ffff027224 */ /* 0x000fe200078e00ff */
[----:B------:R0:W-:Y:S01]  /*b570*/  STL [R1+0x20], R5 ;  /* 0x0000200501007387 */ /* 0x0001e20000100800 */
[----:B------:R-:W-:Y:S01]  /*b580*/  IMAD R11, R11, R8, RZ ;  /* 0x000000080b0b7224 */ /* 0x000fe200078e02ff */
[----:B------:R-:W1:Y:S01]  /*b590*/  I2F.RP R10, R4 ;  /* 0x00000004000a7306 */ /* 0x000e620000209400 */
[----:B------:R-:W-:Y:S01]  /*b5a0*/  IMAD.MOV R12, RZ, RZ, -R12 ;  /* 0x000000ffff0c7224 */ /* 0x000fe200078e0a0c */
[----:B------:R-:W-:Y:S01]  /*b5b0*/  UIADD3 UR39, UR39, UR4, URZ ;  /* 0x0000000427277290 */ /* 0x000fe2000fffe03f */
[----:B------:R-:W-:-:S04]  /*b5c0*/  IMAD.HI.U32 R2, R3, R11, R2 ;  /* 0x0000000b03027227 */ /* 0x000fc800078e0002 */
[----:B0-----:R-:W-:-:S05]  /*b5d0*/  IMAD.IADD R5, R6, 0x1, -R5 ;  /* 0x0000000106057824 */ /* 0x001fca00078e0a05 */
[----:B------:R-:W-:Y:S01]  /*b5e0*/  IABS R6, R5 ;  /* 0x0000000500067213 */ /* 0x000fe20000000000 */
[----:B-1----:R-:W0:Y:S04]  /*b5f0*/  MUFU.RCP R10, R10 ;  /* 0x0000000a000a7308 */ /* 0x002e280000001000 */
[----:B------:R-:W-:Y:S02]  /*b600*/  IMAD.MOV.U32 R3, RZ, RZ, R6 ;  /* 0x000000ffff037224 */ /* 0x000fe400078e0006 */
[----:B------:R-:W-:Y:S02]  /*b610*/  IMAD.MOV.U32 R6, RZ, RZ, R12 ;  /* 0x000000ffff067224 */ /* 0x000fe400078e000c */
[----:B------:R-:W-:-:S04]  /*b620*/  IMAD.HI.U32 R2, R2, R3, RZ ;  /* 0x0000000302027227 */ /* 0x000fc800078e00ff */
[----:B------:R-:W-:Y:S01]  /*b630*/  IMAD R3, R2, R6, R3 ;  /* 0x0000000602037224 */ /* 0x000fe200078e0203 */
[----:B------:R-:W-:-:S04]  /*b640*/  LOP3.LUT R6, R5, R0, RZ, 0x3c, !PT ;  /* 0x0000000005067212 */ /* 0x000fc800078e3cff */
[----:B------:R-:W-:Y:S01]  /*b650*/  ISETP.GT.U32.AND P1, PT, R8, R3, PT ;  /* 0x000000030800720c */ /* 0x000fe20003f24070 */
[----:B0-----:R-:W-:Y:S01]  /*b660*/  VIADD R11, R10, 0xffffffe ;  /* 0x0ffffffe0a0b7836 */ /* 0x001fe20000000000 */
[----:B------:R-:W-:-:S11]  /*b670*/  ISETP.GE.AND P2, PT, R6, RZ, PT ;  /* 0x000000ff0600720c */ /* 0x000fd60003f46270 */
[-C--:B------:R-:W-:Y:S01]  /*b680*/  @!P1 IADD3 R3, R3, -R8.reuse, RZ ;  /* 0x8000000803039210 */ /* 0x080fe20007ffe0ff */
        /* <DEDUP_REMOVED lines=10> */
[----:B------:R-:W-:Y:S01]  /*b730*/  IMAD R11, R13, R4, RZ ;  /* 0x000000040d0b7224 */ /* 0x000fe200078e02ff */
[----:B------:R-:W-:Y:S01]  /*b740*/  IADD3 R10, RZ, -R2, RZ ;  /* 0x80000002ff0a7210 */ /* 0x000fe20007ffe0ff */
[----:B------:R-:W-:Y:S01]  /*b750*/  IMAD.MOV.U32 R2, RZ, RZ, RZ ;  /* 0x000000ffff027224 */ /* 0x000fe200078e00ff */
[----:B------:R-:W-:-:S03]  /*b760*/  IABS R6, R8 ;  /* 0x0000000800067213 */ /* 0x000fc60000000000 */
[----:B------:R-:W-:-:S04]  /*b770*/  IMAD.HI.U32 R2, R3, R11, R2 ;  /* 0x0000000b03027227 */ /* 0x000fc800078e0002 */
[----:B------:R-:W-:Y:S02]  /*b780*/  IMAD.MOV.U32 R3, RZ, RZ, R6 ;  /* 0x000000ffff037224 */ /* 0x000fe400078e0006 */
[----:B------:R-:W-:Y:S02]  /*b790*/  IMAD.MOV.U32 R6, RZ, RZ, R10 ;  /* 0x000000ffff067224 */ /* 0x000fe400078e000a */
[----:B------:R-:W-:-:S04]  /*b7a0*/  IMAD.HI.U32 R2, R2, R3, RZ ;  /* 0x0000000302027227 */ /* 0x000fc800078e00ff */
[----:B------:R-:W-:Y:S02]  /*b7b0*/  IMAD R3, R2, R6, R3 ;  /* 0x0000000602037224 */ /* 0x000fe400078e0203 */
[----:B------:R-:W-:-:S03]  /*b7c0*/  IMAD R6, R0, R8, RZ ;  /* 0x0000000800067224 */ /* 0x000fc600078e02ff */
        /* <DEDUP_REMOVED lines=18> */
.L_x_13772:
[----:B------:R1:W-:Y:S01]  /*b8f0*/  STL [R1+0x20], R6 ;  /* 0x0000200601007387 */ /* 0x0003e20000100800 */
[----:B------:R-:W-:-:S03]  /*b900*/  ULDC UR39, c[0x0][0xc3c] ;  /* 0x00030f0000277ab9 */ /* 0x000fc60000000800 */
[----:B------:R1:W-:Y:S04]  /*b910*/  STL [R1+0x24], RZ ;  /* 0x000024ff01007387 */ /* 0x0003e80000100800 */
[----:B------:R1:W-:Y:S02]  /*b920*/  STL [R1+0x28], RZ ;  /* 0x000028ff01007387 */ /* 0x0003e40000100800 */
.L_x_13775:
[----:B------:R-:W2:Y:S04]  /*b930*/  LDL R8, [R1+0x20] ;  /* 0x0000200001087983 */ /* 0x000ea80000100800 */
        /* <DEDUP_REMOVED lines=10> */
.L_x_13770:
[----:B--2---:R-:W-:Y:S01]  /*b9e0*/  MOV R0, 0x1 ;  /* 0x0000000100007802 */ /* 0x004fe20000000f00 */
[----:B------:R-:W-:Y:S01]  /*b9f0*/  ULDC UR4, c[0x0][0xc3c] ;  /* 0x00030f0000047ab9 */ /* 0x000fe20000000800 */
[----:B------:R2:W-:Y:S01]  /*ba00*/  STL [R1], RZ ;  /* 0x000000ff01007387 */ /* 0x0005e20000100800 */
[----:B------:R-:W-:-:S03]  /*ba10*/  UISETP.GE.AND UP0, UPT, UR39, UR4, UPT ;  /* 0x000000042700728c */ /* 0x000fc6000bf06270 */
[----:B------:R2:W-:Y:S03]  /*ba20*/  STL [R1+0xc], R0 ;  /* 0x00000c0001007387 */ /* 0x0005e60000100800 */
[----:B------:R-:W-:Y:S01]  /*ba30*/  PLOP3.LUT P0, PT, PT, PT, UP0, 0x80, 0x0 ;  /* 0x000000000000781c */ /* 0x000fe20003f0f008 */
[----:B------:R2:W-:-:S12]  /*ba40*/  STL [R1+0x40], RZ ;  /* 0x000040ff01007387 */ /* 0x0005d80000100800 */
[----:B--2---:R-:W-:Y:S05]  /*ba50*/  @P0 BRA `(.L_x_13776) ;  /* 0x0000005800d00947 */ /* 0x004fea0003800000 */
[----:B------:R-:W2:Y:S01]  /*ba60*/  S2R R9, SR_TID.X ;  /* 0x0000000000097919 */ /* 0x000ea20000002100 */
[----:B------:R-:W3:Y:S01]  /*ba70*/  S2UR UR4, SR_CgaCtaId ;  /* 0x00000000000479c3 */ /* 0x000ee20000008800 */
[----:B------:R-:W-:Y:S01]  /*ba80*/  MOV R16, 0x400 ;  /* 0x0000040000107802 */ /* 0x000fe20000000f00 */
[----:B------:R-:W-:Y:S01]  /*ba90*/  ULOP3.LUT UR44, UR42, 0x2, URZ, 0xfc, !UPT ;  /* 0x000000022a2c7892 */ /* 0x000fe2000f8efc3f */
[----:B------:R4:W-:Y:S01]  /*baa0*/  STL [R1+0x40], RZ ;  /* 0x000040ff01007387 */ /* 0x0009e20000100800 */
[----:B------:R-:W-:Y:S01]  /*bab0*/  ULOP3.LUT UR46, UR42, 0x1, URZ, 0xfc, !UPT ;  /* 0x000000012a2e7892 */ /* 0x000fe2000f8efc3f */
[----:B------:R-:W-:Y:S01]  /*bac0*/  ULDC UR47, c[0x0][0xc] ;  /* 0x00000300002f7ab9 */ /* 0x000fe20000000800 */
[C---:B--2---:R-:W-:Y:S01]  /*bad0*/  IMAD.SHL.U32 R23, R9.reuse, 0x40, RZ ;  /* 0x0000004009177824 */ /* 0x044fe200078e00ff */
[--C-:B------:R-:W-:Y:S01]  /*bae0*/  SHF.R.U32.HI R0, RZ, 0x1, R9.reuse ;  /* 0x00000001ff007819 */ /* 0x100fe20000011609 */
[C---:B------:R-:W-:Y:S02]  /*baf0*/  IMAD.SHL.U32 R2, R9.reuse, 0x20, RZ ;  /* 0x0000002009027824 */ /* 0x040fe400078e00ff */
[----:B0-----:R-:W-:Y:S01]  /*bb00*/  IMAD.SHL.U32 R4, R9, 0x8, RZ ;  /* 0x0000000809047824 */ /* 0x001fe200078e00ff */
[----:B------:R-:W-:Y:S01]  /*bb10*/  LOP3.LUT R3, R23, 0x180, RZ, 0xc0, !PT ;  /* 0x0000018017037812 */ /* 0x000fe200078ec0ff */
[C---:B------:R-:W-:Y:S01]  /*bb20*/  IMAD.SHL.U32 R8, R9.reuse, 0x4, RZ ;  /* 0x0000000409087824 */ /* 0x040fe200078e00ff */
[----:B------:R-:W-:Y:S01]  /*bb30*/  LOP3.LUT R5, R2, 0x80, RZ, 0xc0, !PT ;  /* 0x0000008002057812 */ /* 0x000fe200078ec0ff */
[----:B-1----:R-:W-:Y:S01]  /*bb40*/  IMAD.SHL.U32 R6, R9, 0x2, RZ ;  /* 0x0000000209067824 */ /* 0x002fe200078e00ff */
[----:B------:R-:W-:Y:S01]  /*bb50*/  LOP3.LUT R3, R3, 0x30, R0, 0xf8, !PT ;  /* 0x0000003003037812 */ /* 0x000fe200078ef800 */
[----:B------:R-:W-:Y:S01]  /*bb60*/  IMAD.SHL.U32 R0, R9, 0x10, RZ ;  /* 0x0000001009007824 */ /* 0x000fe200078e00ff */
[----:B------:R-:W-:-:S02]  /*bb70*/  LOP3.LUT R5, R5, 0x10, R9, 0xf8, !PT ;  /* 0x0000001005057812 */ /* 0x000fc400078ef809 */
[----:B------:R-:W-:Y:S02]  /*bb80*/  LOP3.LUT R4, R3, 0x30, R4, 0x78, !PT ;  /* 0x0000003003047812 */ /* 0x000fe400078e7804 */
[----:B------:R-:W-:Y:S02]  /*bb90*/  LOP3.LUT R7, R0, 0x600, RZ, 0xc0, !PT ;  /* 0x0000060000077812 */ /* 0x000fe400078ec0ff */
[----:B------:R-:W-:Y:S02]  /*bba0*/  LOP3.LUT R5, R5, 0x10, R8, 0x78, !PT ;  /* 0x0000001005057812 */ /* 0x000fe400078e7808 */
[--C-:B------:R-:W-:Y:S02]  /*bbb0*/  LOP3.LUT R7, R7, 0x60, R2.reuse, 0xf8, !PT ;  /* 0x0000006007077812 */ /* 0x100fe400078ef802 */
[----:B------:R-:W-:Y:S02]  /*bbc0*/  LOP3.LUT R9, R9, 0x7f, RZ, 0xc0, !PT ;  /* 0x0000007f09097812 */ /* 0x000fe400078ec0ff */
[----:B------:R-:W-:-:S02]  /*bbd0*/  LOP3.LUT R22, R7, 0x100, R2, 0xf8, !PT ;  /* 0x0000010007167812 */ /* 0x000fc400078ef802 */
[----:B------:R-:W-:Y:S02]  /*bbe0*/  LOP3.LUT R3, R0, 0x1b0, RZ, 0xc0, !PT ;  /* 0x000001b000037812 */ /* 0x000fe400078ec0ff */
[----:B------:R-:W-:Y:S02]  /*bbf0*/  LOP3.LUT R23, R4, 0x640, R23, 0xf8, !PT ;  /* 0x0000064004177812 */ /* 0x000fe400078ef817 */
[----:B------:R-:W-:Y:S02]  /*bc00*/  LOP3.LUT R22, R22, R5, RZ, 0xfc, !PT ;  /* 0x0000000516167212 */ /* 0x000fe400078efcff */
[----:B------:R-:W-:Y:S02]  /*bc10*/  SHF.R.U32.HI R4, RZ, 0x2, R9 ;  /* 0x00000002ff047819 */ /* 0x000fe40000011609 */
[----:B------:R-:W-:Y:S01]  /*bc20*/  LOP3.LUT R3, R3, 0x30, R6, 0x78, !PT ;  /* 0x0000003003037812 */ /* 0x000fe200078e7806 */
[----:B------:R-:W-:Y:S01]  /*bc30*/  IMAD.MOV.U32 R6, RZ, RZ, 0x1 ;  /* 0x00000001ff067424 */ /* 0x000fe200078e00ff */
[----:B---3--:R-:W-:-:S02]  /*bc40*/  MOV R5, UR4 ;  /* 0x0000000400057c02 */ /* 0x008fc40008000f00 */
[----:B------:R-:W-:Y:S02]  /*bc50*/  LOP3.LUT R4, R4, 0x60, R2, 0xf8, !PT ;  /* 0x0000006004047812 */ /* 0x000fe400078ef802 */
[----:B------:R-:W-:Y:S01]  /*bc60*/  LEA R16, R5, R16, 0x18 ;  /* 0x0000001005107211 */ /* 0x000fe200078ec0ff */
[----:B------:R4:W-:Y:S01]  /*bc70*/  STL [R1+0xc], R6 ;  /* 0x00000c0601007387 */ /* 0x0009e20000100800 */
[----:B------:R-:W-:Y:S02]  /*bc80*/  LOP3.LUT R2, R3, 0x640, R0, 0xf8, !PT ;  /* 0x0000064003027812 */ /* 0x000fe400078ef800 */
[----:B------:R-:W-:Y:S01]  /*bc90*/  LOP3.LUT R3, R4, 0x80, RZ, 0xfc, !PT ;  /* 0x0000008004037812 */ /* 0x000fe200078efcff */
[----:B------:R4:W-:Y:S02]  /*bca0*/  STL [R1+0x30], R5 ;  /* 0x0000300501007387 */ /* 0x0009e40000100800 */
[----:B------:R-:W-:Y:S02]  /*bcb0*/  IMAD.IADD R0, R16, 0x1, R2 ;  /* 0x0000000110007824 */ /* 0x000fe400078e0202 */
[----:B------:R4:W-:Y:S04]  /*bcc0*/  STL [R1], RZ ;  /* 0x000000ff01007387 */ /* 0x0009e80000100800 */
[----:B------:R4:W-:Y:S04]  /*bcd0*/  STL [R1+0x34], R2 ;  /* 0x0000340201007387 */ /* 0x0009e80000100800 */
[----:B------:R4:W-:Y:S02]  /*bce0*/  STL [R1+0x3c], R0 ;  /* 0x00003c0001007387 */ /* 0x0009e40000100800 */
.L_x_13850:
[----:B------:R-:W-:Y:S01]  /*bcf0*/  ULDC.64 UR4, c[0x0][0xc88] ;  /* 0x0003220000047ab9 */ /* 0x000fe20000000a00 */
[----:B------:R-:W-:Y:S01]  /*bd00*/  ULDC.64 UR8, c[0x0][0xa18] ;  /* 0x0002860000087ab9 */ /* 0x000fe20000000a00 */
[----:B------:R-:W-:Y:S01]  /*bd10*/  UIMAD.WIDE UR4, UR39, 0x4, UR4 ;  /* 0x00000004270478a5 */ /* 0x000fe2000f8e0204 */
[----:B------:R-:W-:Y:S01]  /*bd20*/  ULDC.64 UR10, c[0x0][0xa28] ;  /* 0x00028a00000a7ab9 */ /* 0x000fe20000000a00 */
[----:B------:R-:W-:Y:S01]  /*bd30*/  ULDC.64 UR6, c[0x0][0xa00] ;  /* 0x0002800000067ab9 */ /* 0x000fe20000000a00 */
[----:B--2--5:R-:W-:Y:S01]  /*bd40*/  IMAD.MOV.U32 R24, RZ, RZ, RZ ;  /* 0x000000ffff187224 */ /* 0x024fe200078e00ff */
[----:B0-----:R-:W0:Y:S02]  /*bd50*/  LDC R8, c[0x0][0x424] ;  /* 0x00010900ff087b82 */ /* 0x001e240000000800 */
[----:B---34-:R-:W-:Y:S02]  /*bd60*/  IMAD.U32 R2, RZ, RZ, UR4 ;  /* 0x00000004ff027e24 */ /* 0x018fe4000f8e00ff */
[----:B------:R-:W-:-:S05]  /*bd70*/  IMAD.U32 R3, RZ, RZ, UR5 ;  /* 0x00000005ff037e24 */ /* 0x000fca000f8e00ff */
[----:B------:R-:W2:Y:S01]  /*bd80*/  LDG.E R2, desc[UR54][R2.64] ;  /* 0x0000003602027981 */ /* 0x000ea2000c1e1900 */
[----:B------:R-:W-:Y:S01]  /*bd90*/  UISETP.NE.U32.AND UP1, UPT, UR8, URZ, UPT ;  /* 0x0000003f0800728c */ /* 0x000fe2000bf25070 */
[----:B------:R-:W1:Y:S01]  /*bda0*/  LDC R7, c[0x0][0x2f0] ;  /* 0x0000bc00ff077b82 */ /* 0x000e620000000800 */
[----:B------:R-:W-:Y:S02]  /*bdb0*/  UISETP.NE.U32.AND UP0, UPT, UR10, URZ, UPT ;  /* 0x0000003f0a00728c */ /* 0x000fe4000bf05070 */
[----:B------:R-:W-:Y:S02]  /*bdc0*/  UISETP.NE.AND.EX UP1, UPT, UR9, URZ, UPT, UP1 ;  /* 0x0000003f0900728c */ /* 0x000fe4000bf25310 */
[----:B------:R-:W-:Y:S02]  /*bdd0*/  UISETP.NE.U32.AND UP2, UPT, UR6, URZ, UPT ;  /* 0x0000003f0600728c */ /* 0x000fe4000bf45070 */
[----:B------:R-:W-:Y:S02]  /*bde0*/  UISETP.NE.AND.EX UP0, UPT, UR11, URZ, UPT, UP0 ;  /* 0x0000003f0b00728c */ /* 0x000fe4000bf05300 */
[----:B------:R-:W-:Y:S01]  /*bdf0*/  UISETP.NE.AND.EX UP4, UPT, UR7, URZ, UPT, UP2 ;  /* 0x0000003f0700728c */ /* 0x000fe2000bf85320 */
[----:B------:R-:W-:-:S03]  /*be00*/  PLOP3.LUT P1, PT, PT, PT, UP1, 0x80, 0x0 ;  /* 0x000000000000781c */ /* 0x000fc60003f2f018 */
[----:B------:R-:W-:Y:S01]  /*be10*/  PLOP3.LUT P0, PT, PT, PT, UP0, 0x80, 0x0 ;  /* 0x000000000000781c */ /* 0x000fe20003f0f008 */
[----:B------:R-:W-:Y:S01]  /*be20*/  UMOV UR38, URZ ;  /* 0x0000003f00267c82 */ /* 0x000fe20008000000 */
[----:B------:R-:W-:Y:S01]  /*be30*/  PLOP3.LUT P2, PT, PT, PT, UP4, 0x80, 0x0 ;  /* 0x000000000000781c */ /* 0x000fe20003f4f048 */
[----:B------:R-:W-:Y:S01]  /*be40*/  UP2UR UR36, UPR, URZ, 0x10 ;  /* 0x000000103f247883 */ /* 0x000fe20008000000 */
[----:B--2---:R-:W-:-:S13]  /*be50*/  R2UR UR43, R2 ;  /* 0x00000000022b72ca */ /* 0x004fda00000e0000 */
[----:B------:R-:W-:Y:S02]  /*be60*/  USHF.R.S32.HI UR41, URZ, 0x1f, UR43 ;  /* 0x0000001f3f297899 */ /* 0x000fe4000801142b */
[----:B------:R-:W-:Y:S02]  /*be70*/  USHF.L.U32 UR45, UR43, 0x2, URZ ;  /* 0x000000022b2d7899 */ /* 0x000fe4000800063f */
[----:B------:R-:W-:Y:S02]  /*be80*/  USHF.L.U64.HI UR37, UR43, 0x2, UR41 ;  /* 0x000000022b257899 */ /* 0x000fe40008010229 */
[----:B------:R-:W-:Y:S02]  /*be90*/  UIADD3 UR5, UP2, UR45, UR6, URZ ;  /* 0x000000062d057290 */ /* 0x000fe4000ff5e03f */
[----:B------:R-:W-:Y:S02]  /*bea0*/  @UP1 UIADD3 UR6, UP3, UR45, UR8, URZ ;  /* 0x000000082d061290 */ /* 0x000fe4000ff7e03f */
[----:B------:R-:W-:-:S02]  /*beb0*/  UIADD3.X UR8, UR37, UR7, URZ, UP2, !UPT ;  /* 0x0000000725087290 */ /* 0x000fc400097fe43f */
[----:B------:R-:W-:Y:S01]  /*bec0*/  @UP1 UIADD3.X UR7, UR37, UR9, URZ, UP3, !UPT ;  /* 0x0000000925071290 */ /* 0x000fe20009ffe43f */
[----:B------:R-:W-:Y:S01]  /*bed0*/  IMAD.U32 R2, RZ, RZ, UR5 ;  /* 0x00000005ff027e24 */ /* 0x000fe2000f8e00ff */
[----:B------:R-:W-:Y:S01]  /*bee0*/  @UP0 ULEA UR4, UP1, UR43, UR10, 0x2 ;  /* 0x0000000a2b040291 */ /* 0x000fe2000f82103f */
[----:B------:R-:W-:Y:S01]  /*bef0*/  MOV R4, UR6 ;  /* 0x0000000600047c02 */ /* 0x000fe20008000f00 */
[----:B------:R-:W-:Y:S02]  /*bf00*/  IMAD.U32 R3, RZ, RZ, UR8 ;  /* 0x00000008ff037e24 */ /* 0x000fe4000f8e00ff */
[----:B------:R-:W-:Y:S01]  /*bf10*/  @UP0 ULEA.HI.X UR5, UR43, UR11, UR41, 0x2, UP1 ;  /* 0x0000000b2b050291 */ /* 0x000fe200088f1429 */
[----:B------:R-:W-:Y:S02]  /*bf20*/  IMAD.U32 R5, RZ, RZ, UR7 ;  /* 0x00000007ff057e24 */ /* 0x000fe4000f8e00ff */
[----:B------:R-:W2:Y:S04]  /*bf30*/  @P2 LDG.E R0, desc[UR54][R2.64] ;  /* 0x0000003602002981 */ /* 0x000ea8000c1e1900 */
[----:B------:R3:W4:Y:S02]  /*bf40*/  @P1 LDG.E R6, desc[UR54][R4.64] ;  /* 0x0000003604061981 */ /* 0x000724000c1e1900 */
[----:B---3--:R-:W-:-:S02]  /*bf50*/  IMAD.U32 R4, RZ, RZ, UR4 ;  /* 0x00000004ff047e24 */ /* 0x008fc4000f8e00ff */
[----:B------:R-:W-:-:S05]  /*bf60*/  IMAD.U32 R5, RZ, RZ, UR5 ;  /* 0x00000005ff057e24 */ /* 0x000fca000f8e00ff */
[----:B------:R3:W5:Y:S01]  /*bf70*/  @P0 LDG.E R24, desc[UR54][R4.64] ;  /* 0x0000003604180981 */ /* 0x000762000c1e1900 */
[----:B------:R-:W-:Y:S01]  /*bf80*/  PLOP3.LUT P2, PT, PT, PT, UP4, 0x80, 0x0 ;  /* 0x000000000000781c */ /* 0x000fe20003f4f048 */
[----:B---3--:R-:W3:Y:S02]  /*bf90*/  LDC.64 R4, c[0x0][0x418] ;  /* 0x00010600ff047b82 */ /* 0x008ee40000000a00 */
[----:B---3--:R-:W-:-:S04]  /*bfa0*/  ISETP.NE.U32.AND P0, PT, R4, RZ, PT ;  /* 0x000000ff0400720c */ /* 0x008fc80003f05070 */
[----:B------:R-:W-:-:S06]  /*bfb0*/  ISETP.NE.AND.EX P0, PT, R5, RZ, PT, P0 ;  /* 0x000000ff0500720c */ /* 0x000fcc0003f05300 */
[----:B--2---:R-:W-:Y:S02]  /*bfc0*/  @P2 R2UR UR38, R0 ;  /* 0x00000000002622ca */ /* 0x004fe400000e0000 */
[----:B----4-:R-:W-:Y:S01]  /*bfd0*/  @P1 R2UR UR40, R6 ;  /* 0x00000000062812ca */ /* 0x010fe200000e0000 */
[----:B-----5:R2:W-:Y:S01]  /*bfe0*/  STL [R1+0x14], R24 ;  /* 0x0000141801007387 */ /* 0x0205e20000100800 */
[----:B01----:R-:W-:-:S13]  /*bff0*/  @P1 BRA `(.L_x_13777) ;  /* 0x0000000000241947 */ /* 0x003fda0003800000 */
[----:B------:R-:W-:Y:S01]  /*c000*/  UISETP.NE.AND UP0, UPT, UR36, URZ, UPT ;  /* 0x0000003f2400728c */ /* 0x000fe2000bf05270 */
[----:B------:R-:W-:-:S05]  /*c010*/  ULDC UR40, c[0x0][0x288] ;  /* 0x0000a20000287ab9 */ /* 0x000fca0000000800 */
[----:B------:R-:W-:-:S13]  /*c020*/  PLOP3.LUT P1, PT, PT, PT, UP0, 0x40, 0x0 ;  /* 0x000000000000781c */ /* 0x000fda0003f2e808 */
[----:B------:R-:W-:Y:S05]  /*c030*/  @P1 BRA `(.L_x_13777) ;  /* 0x0000000000141947 */ /* 0x000fea0003800000 */
[----:B------:R-:W3:Y:S04]  /*c040*/  LDG.E R4, desc[UR54][R2.64] ;  /* 0x0000003602047981 */ /* 0x000ee8000c1e1900 */
[----:B------:R-:W4:Y:S01]  /*c050*/  LDG.E R0, desc[UR54][R2.64+0x4] ;  /* 0x0000043602007981 */ /* 0x000f22000c1e1900 */
[----:B---3--:R-:W-:Y:S02]  /*c060*/  R2UR UR4, R4 ;  /* 0x00000000040472ca */ /* 0x008fe400000e0000 */
[----:B----4-:R-:W-:-:S13]  /*c070*/  R2UR UR40, R0 ;  /* 0x00000000002872ca */ /* 0x010fda00000e0000 */
[----:B------:R-:W-:-:S12]  /*c080*/  UIADD3 UR40, -UR4, UR40, URZ ;  /* 0x0000002804287290 */ /* 0x000fd8000fffe13f */
.L_x_13777:
[----:B------:R-:W-:Y:S01]  /*c090*/  IMAD.U32 R0, RZ, RZ, UR43 ;  /* 0x0000002bff007e24 */ /* 0x000fe2000f8e00ff */
[----:B------:R-:W-:Y:S01]  /*c0a0*/  ULDC.64 UR4, c[0x0][0xa20] ;  /* 0x0002880000047ab9 */ /* 0x000fe20000000a00 */
[----:B------:R-:W-:Y:S02]  /*c0b0*/  SEL R8, R8, 0x1, P0 ;  /* 0x0000000108087807 */ /* 0x000fe40000000000 */
[----:B------:R-:W-:Y:S01]  /*c0c0*/  ISETP.NE.U32.AND P1, PT, RZ, UR4, PT ;  /* 0x00000004ff007c0c */ /* 0x000fe2000bf25070 */
[----:B------:R0:W-:Y:S02]  /*c0d0*/  STL [R1+0x8], R0 ;  /* 0x0000080001007387 */ /* 0x0001e40000100800 */
[----:B------:R-:W-:Y:S01]  /*c0e0*/  IMAD R18, R8, R7, RZ ;  /* 0x0000000708127224 */ /* 0x000fe200078e02ff */
[----:B------:R-:W-:-:S13]  /*c0f0*/  ISETP.NE.AND.EX P1, PT, RZ, UR5, PT, P1 ;  /* 0x00000005ff007c0c */ /* 0x000fda000bf25310 */
[----:B0-----:R-:W-:Y:S05]  /*c100*/  @!P1 BRA `(.L_x_13778) ;  /* 0x0000000000189947 */ /* 0x001fea0003800000 */
[----:B------:R-:W-:-:S04]  /*c110*/  UIADD3 UR4, UP0, UR45, UR4, URZ ;  /* 0x000000042d047290 */ /* 0x000fc8000ff1e03f */
[----:B------:R-:W-:Y:S02]  /*c120*/  UIADD3.X UR5, UR37, UR5, URZ, UP0, !UPT ;  /* 0x0000000525057290 */ /* 0x000fe400087fe43f */
[----:B------:R-:W-:-:S04]  /*c130*/  IMAD.U32 R2, RZ, RZ, UR4 ;  /* 0x00000004ff027e24 */ /* 0x000fc8000f8e00ff */
[----:B------:R-:W-:-:S05]  /*c140*/  MOV R3, UR5 ;  /* 0x0000000500037c02 */ /* 0x000fca0008000f00 */
[----:B------:R0:W5:Y:S01]  /*c150*/  LDG.E R18, desc[UR54][R2.64] ;  /* 0x0000003602127981 */ /* 0x000162000c1e1900 */
[----:B------:R-:W-:Y:S05]  /*c160*/  BRA `(.L_x_13779) ;  /* 0x0000000000247947 */ /* 0x000fea0003800000 */
.L_x_13778:
[----:B------:R-:W-:Y:S02]  /*c170*/  ULDC.64 UR4, c[0x0][0xa08] ;  /* 0x0002820000047ab9 */ /* 0x000fe40000000a00 */
[----:B------:R-:W-:-:S04]  /*c180*/  ISETP.NE.U32.AND P0, PT, RZ, UR4, PT ;  /* 0x00000004ff007c0c */ /* 0x000fc8000bf05070 */
[----:B------:R-:W-:-:S13]  /*c190*/  ISETP.NE.AND.EX P0, PT, RZ, UR5, PT, P0 ;  /* 0x00000005ff007c0c */ /* 0x000fda000bf05300 */
[----:B------:R-:W-:Y:S05]  /*c1a0*/  @!P0 BRA `(.L_x_13779) ;  /* 0x0000000000148947 */ /* 0x000fea0003800000 */
[----:B------:R-:W0:Y:S02]  /*c1b0*/  LDC.64 R2, c[0x0][0xa08] ;  /* 0x00028200ff027b82 */ /* 0x000e240000000a00 */
[----:B0-----:R-:W-:-:S05]  /*c1c0*/  IMAD.WIDE R2, R0, 0x4, R2 ;  /* 0x0000000400027825 */ /* 0x001fca00078e0202 */
[----:B------:R-:W3:Y:S04]  /*c1d0*/  LDG.E R18, desc[UR54][R2.64] ;  /* 0x0000003602127981 */ /* 0x000ee8000c1e1900 */
[----:B------:R-:W3:Y:S02]  /*c1e0*/  LDG.E R5, desc[UR54][R2.64+0x4] ;  /* 0x0000043602057981 */ /* 0x000ee4000c1e1900 */
[----:B---3--:R-:W-:-:S07]  /*c1f0*/  IMAD.IADD R18, R5, 0x1, -R18 ;  /* 0x0000000105127824 */ /* 0x008fce00078e0a12 */
.L_x_13779:
[----:B------:R-:W3:Y:S01]  /*c200*/  LDL R17, [R1+0x28] ;  /* 0x0000280001117983 */ /* 0x000ee20000100800 */
[----:B-----5:R-:W-:-:S04]  /*c210*/  IMAD.IADD R18, R18, 0x1, -R24 ;  /* 0x0000000112127824 */ /* 0x020fc800078e0a18 */
[C---:B0-----:R-:W-:Y:S01]  /*c220*/  VIADD R2, R18.reuse, 0x9f ;  /* 0x0000009f12027836 */ /* 0x041fe20000000000 */
[----:B------:R-:W-:-:S03]  /*c230*/  ISETP.GE.AND P0, PT, R18, 0x1, PT ;  /* 0x000000011200780c */ /* 0x000fc60003f06270 */
[----:B------:R-:W-:Y:S01]  /*c240*/  IMAD.HI R2, R2, 0x66666667, RZ ;  /* 0x6666666702027827 */ /* 0x000fe200078e02ff */
[----:B---3--:R-:W-:-:S04]  /*c250*/  LOP3.LUT R0, R17, 0xff000000, RZ, 0xc0, !PT ;  /* 0xff00000011007812 */ /* 0x008fc800078ec0ff */
        /* <DEDUP_REMOVED lines=15> */
[----:B------:R-:W-:Y:S02]  /*c350*/  ISETP.GE.AND P2, PT, R2, RZ, PT ;  /* 0x000000ff0200720c */ /* 0x000fe40003f46270 */
[----:B0-----:R-:W0:Y:S02]  /*c360*/  MUFU.RCP R9, R9 ;  /* 0x0000000900097308 */ /* 0x001e240000001000 */
[----:B0-----:R-:W-:-:S06]  /*c370*/  VIADD R10, R9, 0xffffffe ;  /* 0x0ffffffe090a7836 */ /* 0x001fcc0000000000 */
[----:B------:R-:W0:Y:S02]  /*c380*/  F2I.FTZ.U32.TRUNC.NTZ R3, R10 ;  /* 0x0000000a00037305 */ /* 0x000e24000021f000 */
[----:B0-----:R-:W-:-:S04]  /*c390*/  IMAD.MOV R2, RZ, RZ, -R3 ;  /* 0x000000ffff027224 */ /* 0x001fc800078e0a03 */
[----:B------:R-:W-:Y:S01]  /*c3a0*/  IMAD R8, R2, R7, RZ ;  /* 0x0000000702087224 */ /* 0x000fe200078e02ff */
[----:B------:R-:W-:-:S05]  /*c3b0*/  MOV R2, RZ ;  /* 0x000000ff00027202 */ /* 0x000fca0000000f00 */
        /* <DEDUP_REMOVED lines=15> */
.L_x_13780:
        /* <DEDUP_REMOVED lines=22> */
[----:B0-----:R-:W-:-:S05]  /*c610*/  IADD3 R0, R0, UR47, R7 ;  /* 0x0000002f00007c10 */ /* 0x001fca000fffe007 */
[----:B------:R1:W-:Y:S01]  /*c620*/  STL [R1+0x20], R0 ;  /* 0x0000200001007387 */ /* 0x0003e20000100800 */
[----:B------:R-:W-:Y:S05]  /*c630*/  BRA `(.L_x_13783) ;  /* 0x0000004000a07947 */ /* 0x000fea0003800000 */
.L_x_13782:
        /* <DEDUP_REMOVED lines=9> */
[----:B------:R-:W-:Y:S01]  /*c6d0*/  MOV R8, 0x70 ;  /* 0x0000007000087802 */ /* 0x000fe20000000f00 */
[----:B------:R-:W0:Y:S01]  /*c6e0*/  LDC.64 R2, c[0x4][R2] ;  /* 0x0100000002027b82 */ /* 0x000e220000000a00 */
        /* <DEDUP_REMOVED lines=8> */
[----:B0-2---:R-:W-:Y:S05]  /*c770*/  CALL.ABS.NOINC R2 ;  /* 0x0000000002007343 */ /* 0x005fea0003c00000 */
.L_x_13785:
[----:B------:R-:W-:Y:S05]  /*c780*/  BSYNC B6 ;  /* 0x0000000000067941 */ /* 0x000fea0003800000 */
.L_x_13784:
[----:B------:R-:W3:Y:S01]  /*c790*/  LDL.LU R25, [R1+0x10] ;  /* 0x0000100001197983 */ /* 0x000ee20000300800 */
[----:B------:R-:W-:Y:S01]  /*c7a0*/  VIADD R0, R16, 0x6000 ;  /* 0x0000600010007836 */ /* 0x000fe20000000000 */
[----:B------:R-:W-:Y:S04]  /*c7b0*/  BSSY B6, `(.L_x_13786) ;  /* 0x0000016000067945 */ /* 0x000fe80003800000 */
[----:B------:R-:W-:Y:S02]  /*c7c0*/  LOP3.LUT P0, RZ, R0, 0x1bf, RZ, 0xc0, !PT ;  /* 0x000001bf00ff7812 */ /* 0x000fe4000780c0ff */
[----:B---3--:R-:W-:-:S11]  /*c7d0*/  LOP3.LUT R25, R25, 0xfffffffe, RZ, 0xc0, !PT ;  /* 0xfffffffe19197812 */ /* 0x008fd600078ec0ff */
        /* <DEDUP_REMOVED lines=19> */
.L_x_13787:
[----:B------:R-:W-:Y:S05]  /*c910*/  BSYNC B6 ;  /* 0x0000000000067941 */ /* 0x000fea0003800000 */
.L_x_13786:
        /* <DEDUP_REMOVED lines=10> */
[----:B------:R-:W1:Y:S01]  /*c9c0*/  LDC.64 R2, c[0x4][R2] ;  /* 0x0100000002027b82 */ /* 0x000e620000000a00 */
        /* <DEDUP_REMOVED lines=9> */
.L_x_13789:
[----:B------:R-:W-:Y:S05]  /*ca60*/  BSYNC B6 ;  /* 0x0000000000067941 */ /* 0x000fea0003800000 */
.L_x_13788:
        /* <DEDUP_REMOVED lines=19> */
.L_x_13791:
[----:B------:R-:W-:Y:S05]  /*cba0*/  BSYNC B6 ;  /* 0x0000000000067941 */ /* 0x000fea0003800000 */
.L_x_13790:
[----:B------:R1:W3:Y:S01]  /*cbb0*/  LDL R20, [R1+0x8] ;  /* 0x0000080001147983 */ /* 0x0002e20000100800 */
[----:B------:R-:W-:Y:S01]  /*cbc0*/  ULDC.64 UR4, c[0x0][0x9f8] ;  /* 0x00027e0000047ab9 */ /* 0x000fe20000000a00 */
[----:B------:R-:W4:Y:S01]  /*cbd0*/  LDC R21, c[0x0][0x430] ;  /* 0x00010c00ff157b82 */ /* 0x000f220000000800 */
[----:B------:R-:W-:-:S04]  /*cbe0*/  UISETP.NE.U32.AND UP0, UPT, UR4, URZ, UPT ;  /* 0x0000003f0400728c */ /* 0x000fc8000bf05070 */
[----:B------:R-:W-:-:S06]  /*cbf0*/  UISETP.NE.AND.EX UP0, UPT, UR5, URZ, UPT, UP0 ;  /* 0x0000003f0500728c */ /* 0x000fcc000bf05300 */
[----:B------:R-:W-:-:S05]  /*cc00*/  PLOP3.LUT P0, PT, PT, PT, UP0, 0x80, 0x0 ;  /* 0x000000000000781c */ /* 0x000fca0003f0f008 */
[----:B------:R-:W-:-:S04]  /*cc10*/  @UP0 UIADD3 UR4, UP1, UR45, UR4, URZ ;  /* 0x000000042d040290 */ /* 0x000fc8000ff3e03f */
[----:B------:R-:W-:Y:S02]  /*cc20*/  @UP0 UIADD3.X UR5, UR37, UR5, URZ, UP1, !UPT ;  /* 0x0000000525050290 */ /* 0x000fe40008ffe43f */
[----:B------:R-:W-:-:S04]  /*cc30*/  IMAD.U32 R2, RZ, RZ, UR4 ;  /* 0x00000004ff027e24 */ /* 0x000fc8000f8e00ff */
[----:B------:R-:W-:-:S05]  /*cc40*/  IMAD.U32 R3, RZ, RZ, UR5 ;  /* 0x00000005ff037e24 */ /* 0x000fca000f8e00ff */
[----:B---3--:R-:W3:Y:S01]  /*cc50*/  @P0 LDG.E R20, desc[UR54][R2.64] ;  /* 0x0000003602140981 */ /* 0x008ee2000c1e1900 */
[----:B----4-:R-:W-:Y:S01]  /*cc60*/  ISETP.NE.AND P2, PT, R21, 0x1, PT ;  /* 0x000000011500780c */ /* 0x010fe20003f45270 */
[----:B------:R-:W-:Y:S01]  /*cc70*/  UMOV UR4, 0xffffffff ;  /* 0xffffffff00047882 */ /* 0x000fe20000000000 */
[----:B0-----:R-:W-:-:S11]  /*cc80*/  LOP3.LUT R25, R25, 0xfffffff7, RZ, 0xc0, !PT ;  /* 0xfffffff719197812 */ /* 0x001fd600078ec0ff */
[----:B------:R-:W-:Y:S01]  /*cc90*/  @P2 LOP3.LUT R25, R25, 0x8, RZ, 0xfc, !PT ;  /* 0x0000000819192812 */ /* 0x000fe200078efcff */
[----:B---3--:R1:W-:Y:S04]  /*cca0*/  @P0 STL [R1+0x8], R20 ;  /* 0x0000081401000387 */ /* 0x0083e80000100800 */
[----:B------:R1:W-:Y:S01]  /*ccb0*/  STL [R1+0x10], R25 ;  /* 0x0000101901007387 */ /* 0x0003e20000100800 */
[----:B------:R-:W-:Y:S05]  /*ccc0*/  BRA.DIV UR4, `(.L_x_13792) ;  /* 0x0000004e04b87947 */ /* 0x000fea000b800000 */
.L_x_13870:
[----:B------:R-:W0:Y:S01]  /*ccd0*/  S2R R0, SR_TID.X ;  /* 0x0000000000007919 */ /* 0x000e220000002100 */
[----:B------:R-:W-:Y:S01]  /*cce0*/  UMOV UR4, 0xa0 ;  /* 0x000000a000047882 */ /* 0x000fe20000000000 */
[----:B------:R-:W3:Y:S01]  /*ccf0*/  @P2 LDC R5, c[0x0][0x434] ;  /* 0x00010d00ff052b82 */ /* 0x000ee20000000800 */
[----:B------:R-:W-:Y:S01]  /*cd00*/  UIMAD UR4, UR48, UR4, -0xa0 ;  /* 0xffffff60300474a4 */ /* 0x000fe2000f8e0204 */
[----:B------:R-:W4:Y:S01]  /*cd10*/  S2R R10, SR_TID.X ;  /* 0x00000000000a7919 */ /* 0x000f220000002100 */
[----:B------:R-:W-:Y:S01]  /*cd20*/  SHF.R.S32.HI R14, RZ, 0x1f, R20 ;  /* 0x0000001fff0e7819 */ /* 0x000fe20000011414 */
[----:B------:R-:W-:Y:S01]  /*cd30*/  IMAD.MOV.U32 R12, RZ, RZ, R25 ;  /* 0x000000ffff0c7224 */ /* 0x000fe200078e0019 */
[----:B------:R-:W2:Y:S03]  /*cd40*/  S2R R11, SR_TID.X ;  /* 0x00000000000b7919 */ /* 0x000ea60000002100 */
[----:B------:R-:W1:Y:S01]  /*cd50*/  @P2 LDC R4, c[0x0][0x438] ;  /* 0x00010e00ff042b82 */ /* 0x000e620000000800 */
[----:B------:R1:W-:Y:S01]  /*cd60*/  STL [R1+0x18], R14 ;  /* 0x0000180e01007387 */ /* 0x0003e20000100800 */
[C---:B0-----:R-:W-:Y:S01]  /*cd70*/  LOP3.LUT R2, R0.reuse, 0x7f, RZ, 0xc0, !PT ;  /* 0x0000007f00027812 */ /* 0x041fe200078ec0ff */
[----:B------:R-:W-:-:S03]  /*cd80*/  IMAD.SHL.U32 R0, R0, 0x20, RZ ;  /* 0x0000002000007824 */ /* 0x000fc600078e00ff */
[----:B------:R-:W-:Y:S02]  /*cd90*/  SHF.R.U32.HI R2, RZ, 0x2, R2 ;  /* 0x00000002ff027819 */ /* 0x000fe40000011602 */
[----:B----4-:R-:W-:Y:S02]  /*cda0*/  LOP3.LUT R10, R10, 0x7f, RZ, 0xc0, !PT ;  /* 0x0000007f0a0a7812 */ /* 0x010fe400078ec0ff */
[----:B------:R-:W-:Y:S01]  /*cdb0*/  LOP3.LUT R0, R2, 0x60, R0, 0xf8, !PT ;  /* 0x0000006002007812 */ /* 0x000fe200078ef800 */
[----:B--2---:R-:W-:Y:S01]  /*cdc0*/  IMAD.SHL.U32 R13, R11, 0x20, RZ ;  /* 0x000000200b0d7824 */ /* 0x004fe200078e00ff */
[----:B------:R-:W-:Y:S02]  /*cdd0*/  SHF.R.U32.HI R10, RZ, 0x2, R10 ;  /* 0x00000002ff0a7819 */ /* 0x000fe4000001160a */
[----:B------:R-:W-:Y:S02]  /*cde0*/  IADD3 R3, R0, UR4, RZ ;  /* 0x0000000400037c10 */ /* 0x000fe4000fffe0ff */
[----:B------:R-:W-:-:S02]  /*cdf0*/  LOP3.LUT R13, R10, 0x60, R13, 0xf8, !PT ;  /* 0x000000600a0d7812 */ /* 0x000fc400078ef80d */
[C---:B------:R-:W-:Y:S01]  /*ce00*/  ISETP.GE.AND P0, PT, R3.reuse, R18, PT ;  /* 0x000000120300720c */ /* 0x040fe20003f06270 */
[----:B------:R-:W-:Y:S01]  /*ce10*/  IMAD.IADD R8, R3, 0x1, R24 ;  /* 0x0000000103087824 */ /* 0x000fe200078e0218 */
[----:B------:R-:W-:-:S03]  /*ce20*/  LOP3.LUT R13, R13, 0x80, RZ, 0xfc, !PT ;  /* 0x000000800d0d7812 */ /* 0x000fc600078efcff */
[----:B---3--:R-:W-:-:S04]  /*ce30*/  @P2 IMAD.HI.U32 R5, R8, R5, RZ ;  /* 0x0000000508052227 */ /* 0x008fc800078e00ff */
[----:B------:R-:W-:Y:S01]  /*ce40*/  IMAD.MOV.U32 R0, RZ, RZ, R8 ;  /* 0x000000ffff007224 */ /* 0x000fe200078e0008 */
[----:B-1----:R-:W-:-:S03]  /*ce50*/  @P2 SHF.R.U32.HI R0, RZ, R4, R5 ;  /* 0x00000004ff002219 */ /* 0x002fc60000011605 */
        /* <DEDUP_REMOVED lines=8> */
[C---:B-1----:R-:W-:Y:S01]  /*cee0*/  @!P0 LEA R6, P1, R2.reuse, R4, 0x2 ;  /* 0x0000000402068211 */ /* 0x042fe200078210ff */
[----:B------:R-:W0:Y:S01]  /*cef0*/  @P2 LDC R3, c[0x0][0x434] ;  /* 0x00010d00ff032b82 */ /* 0x000e220000000800 */
[----:B------:R-:W-:Y:S02]  /*cf00*/  MOV R4, RZ ;  /* 0x000000ff00047202 */ /* 0x000fe40000000f00 */
[----:B------:R-:W-:Y:S01]  /*cf10*/  @!P0 LEA.HI.X R7, R2, R5, R9, 0x2, P1 ;  /* 0x0000000502078211 */ /* 0x000fe200008f1409 */
[----:B------:R-:W-:-:S04]  /*cf20*/  VIADD R5, R13, UR4 ;  /* 0x000000040d057c36 */ /* 0x000fc80008000000 */
[----:B------:R-:W1:Y:S01]  /*cf30*/  @P2 LDC R2, c[0x0][0x438] ;  /* 0x00010e00ff022b82 */ /* 0x000e620000000800 */
[----:B------:R2:W5:Y:S01]  /*cf40*/  @!P0 LDG.E R4, desc[UR54][R6.64] ;  /* 0x0000003606048981 */ /* 0x000562000c1e1900 */
[C---:B------:R-:W-:Y:S01]  /*cf50*/  ISETP.GE.AND P0, PT, R5.reuse, R18, PT ;  /* 0x000000120500720c */ /* 0x040fe20003f06270 */
[----:B------:R-:W-:Y:S02]  /*cf60*/  IMAD.IADD R5, R5, 0x1, R24 ;  /* 0x0000000105057824 */ /* 0x000fe400078e0218 */
[----:B------:R-:W-:Y:S01]  /*cf70*/  IMAD.MOV R0, RZ, RZ, -R0 ;  /* 0x000000ffff007224 */ /* 0x000fe200078e0a00 */
[----:B------:R-:W-:Y:S01]  /*cf80*/  ISETP.GT.U32.OR P0, PT, R13, 0x9f, P0 ;  /* 0x0000009f0d00780c */ /* 0x000fe20000704470 */
[----:B------:R-:W-:Y:S02]  /*cf90*/  IMAD.MOV.U32 R10, RZ, RZ, R5 ;  /* 0x000000ffff0a7224 */ /* 0x000fe400078e0005 */
[----:B------:R-:W-:Y:S02]  /*cfa0*/  IMAD R8, R21, R0, R8 ;  /* 0x0000000015087224 */ /* 0x000fe400078e0208 */
[----:B0-----:R-:W-:-:S08]  /*cfb0*/  @P2 IMAD.HI.U32 R3, R5, R3, RZ ;  /* 0x0000000305032227 */ /* 0x001fd000078e00ff */
[----:B--2---:R-:W0:Y:S01]  /*cfc0*/  @!P0 LDC.64 R6, c[0x0][0x418] ;  /* 0x00010600ff068b82 */ /* 0x004e220000000a00 */
[----:B-1----:R-:W-:-:S07]  /*cfd0*/  @P2 SHF.R.U32.HI R10, RZ, R2, R3 ;  /* 0x00000002ff0a2219 */ /* 0x002fce0000011603 */
[----:B------:R-:W1:Y:S01]  /*cfe0*/  @!P0 LDC.64 R2, c[0x0][0x428] ;  /* 0x00010a00ff028b82 */ /* 0x000e620000000a00 */
[--C-:B------:R-:W-:Y:S01]  /*cff0*/  @!P0 SHF.R.S32.HI R11, RZ, 0x1f, R10.reuse ;  /* 0x0000001fff0b8819 */ /* 0x100fe2000001140a */
[----:B------:R-:W-:-:S04]  /*d000*/  IMAD.MOV R9, RZ, RZ, -R10 ;  /* 0x000000ffff097224 */ /* 0x000fc800078e0a0a */
[----:B------:R-:W-:Y:S01]  /*d010*/  IMAD R9, R21, R9, R5 ;  /* 0x0000000915097224 */ /* 0x000fe200078e0205 */
[----:B------:R-:W-:Y:S01]  /*d020*/  MOV R5, RZ ;  /* 0x000000ff00057202 */ /* 0x000fe20000000f00 */
[----:B-1----:R-:W-:-:S04]  /*d030*/  @!P0 IMAD.WIDE.U32 R10, R20, R2, R10 ;  /* 0x00000002140a8225 */ /* 0x002fc800078e000a */
[----:B------:R-:W-:Y:S01]  /*d040*/  @!P0 IMAD R2, R14, R2, RZ ;  /* 0x000000020e028224 */ /* 0x000fe200078e02ff */
[----:B0-----:R-:W-:-:S03]  /*d050*/  @!P0 LEA R6, P1, R10, R6, 0x2 ;  /* 0x000000060a068211 */ /* 0x001fc600078210ff */
[----:B------:R-:W-:-:S04]  /*d060*/  @!P0 IMAD R0, R20, R3, R2 ;  /* 0x0000000314008224 */ /* 0x000fc800078e0202 */
[----:B------:R-:W-:-:S05]  /*d070*/  @!P0 IMAD.IADD R0, R0, 0x1, R11 ;  /* 0x0000000100008824 */ /* 0x000fca00078e020b */
[----:B------:R-:W-:Y:S01]  /*d080*/  @!P0 LEA.HI.X R7, R10, R7, R0, 0x2, P1 ;  /* 0x000000070a078211 */ /* 0x000fe200008f1400 */
[----:B------:R-:W-:-:S04]  /*d090*/  IMAD.U32 R14, RZ, RZ, UR44 ;  /* 0x0000002cff0e7e24 */ /* 0x000fc8000f8e00ff */
[----:B------:R0:W5:Y:S01]  /*d0a0*/  @!P0 LDG.E R5, desc[UR54][R6.64] ;  /* 0x0000003606058981 */ /* 0x000162000c1e1900 */
[----:B------:R-:W-:Y:S02]  /*d0b0*/  ISETP.GT.U32.AND P0, PT, R13, 0x9f, PT ;  /* 0x0000009f0d00780c */ /* 0x000fe40003f04070 */
[----:B------:R-:W-:Y:S02]  /*d0c0*/  ISETP.NE.AND P2, PT, R14, 0x3, PT ;  /* 0x000000030e00780c */ /* 0x000fe40003f45270 */
[----:B------:R-:W-:Y:S02]  /*d0d0*/  LOP3.LUT R12, R12, 0xfffffffd, RZ, 0xc0, !PT ;  /* 0xfffffffd0c0c7812 */ /* 0x000fe400078ec0ff */
[----:B------:R-:W-:Y:S01]  /*d0e0*/  LOP3.LUT R17, R17, 0xffff, RZ, 0xc0, !PT ;  /* 0x0000ffff11117812 */ /* 0x000fe200078ec0ff */
[----:B0-----:R-:W-:-:S06]  /*d0f0*/  IMAD.U32 R7, RZ, RZ, UR48 ;  /* 0x00000030ff077e24 */ /* 0x001fcc000f8e00ff */
[----:B------:R-:W-:Y:S01]  /*d100*/  @P0 LOP3.LUT R12, R12, 0x2, RZ, 0xfc, !PT ;  /* 0x000000020c0c0812 */ /* 0x000fe200078efcff */
[----:B------:R-:W-:-:S03]  /*d110*/  VIADD R7, R7, 0xffffffff ;  /* 0xffffffff07077836 */ /* 0x000fc60000000000 */
[----:B------:R-:W-:-:S04]  /*d120*/  LOP3.LUT R12, R12, 0xfffffffb, RZ, 0xc0, !PT ;  /* 0xfffffffb0c0c7812 */ /* 0x000fc800078ec0ff */
[----:B------:R-:W-:-:S05]  /*d130*/  @P2 LOP3.LUT R12, R12, 0x4, RZ, 0xfc, !PT ;  /* 0x000000040c0c2812 */ /* 0x000fca00078efcff */
[----:B------:R0:W-:Y:S01]  /*d140*/  STL [R1+0x10], R12 ;  /* 0x0000100c01007387 */ /* 0x0001e20000100800 */
[----:B------:R-:W-:Y:S05]  /*d150*/  @!P2 BRA `(.L_x_13793) ;  /* 0x000000000004a947 */ /* 0x000fea0003800000 */
[----:B------:R-:W-:Y:S01]  /*d160*/  BPT.TRAP 0x1 ;  /* 0x000000040000795c */ /* 0x000fe20000300000 */
.L_x_13793:
[----:B------:R-:W2:Y:S04]  /*d170*/  LDL R2, [R1] ;  /* 0x0000000001027983 */ /* 0x000ea80000100800 */
[----:B------:R-:W3:Y:S01]  /*d180*/  LDL R0, [R1+0xc] ;  /* 0x00000c0001007983 */ /* 0x000ee20000100800 */
[----:B------:R-:W-:Y:S01]  /*d190*/  BSSY B0, `(.L_x_13794) ;  /* 0x0000007000007945 */ /* 0x000fe20003800000 */
[----:B------:R-:W-:Y:S01]  /*d1a0*/  SHF.R.S32.HI R26, RZ, 0x1f, R8 ;  /* 0x0000001fff1a7819 */ /* 0x000fe20000011408 */
[----:B--2---:R-:W-:Y:S01]  /*d1b0*/  IMAD R6, R2, 0x8, R16 ;  /* 0x0000000802067824 */ /* 0x004fe200078e0210 */
[----:B---3--:R-:W-:-:S04]  /*d1c0*/  SHF.L.U32 R0, R0, 0x1f, RZ ;  /* 0x0000001f00007819 */ /* 0x008fc800000006ff */
[----:B------:R-:W1:Y:S01]  /*d1d0*/  SYNCS.PHASECHK.TRANS64.TRYWAIT P0, [R6+URZ+0x13280], R0 ;  /* 0x01328000060075a7 */ /* 0x000e62000800017f */
[----:B------:R2:W-:Y:S02]  /*d1e0*/  STL [R1+0x4], R0 ;  /* 0x0000040001007387 */ /* 0x0005e40000100800 */
[----:B-12---:R-:W-:Y:S05]  /*d1f0*/  @!P0 BRA `(.L_x_13795) ;  /* 0x0000004800988947 */ /* 0x006fea0003800000 */
.L_x_13871:
[----:B------:R-:W-:Y:S05]  /*d200*/  BSYNC B0 ;  /* 0x0000000000007941 */ /* 0x000fea0003800000 */
.L_x_13794:
[----:B------:R-:W2:Y:S01]  /*d210*/  S2R R21, SR_TID.X ;  /* 0x0000000000157919 */ /* 0x000ea20000002100 */
[----:B------:R-:W3:Y:S01]  /*d220*/  LDC R14, c[0x0][0x2f4] ;  /* 0x0000bd00ff0e7b82 */ /* 0x000ee20000000800 */
[----:B------:R-:W-:Y:S01]  /*d230*/  ULDC.64 UR4, c[0x0][0x328] ;  /* 0x0000ca0000047ab9 */ /* 0x000fe20000000a00 */
[----:B------:R-:W4:Y:S01]  /*d240*/  LDL.LU R11, [R1+0x10] ;  /* 0x00001000010b7983 */ /* 0x000f220000300800 */
[----:B-1----:R-:W-:Y:S01]  /*d250*/  IMAD R0, R26, UR4, RZ ;  /* 0x000000041a007c24 */ /* 0x002fe2000f8e02ff */
[----:B-----5:R-:W-:Y:S01]  /*d260*/  SHF.R.S32.HI R28, RZ, 0x1f, R4 ;  /* 0x0000001fff1c7819 */ /* 0x020fe20000011404 */
[C---:B------:R-:W-:Y:S01]  /*d270*/  IMAD.WIDE.U32 R2, R8.reuse, UR4, RZ ;  /* 0x0000000408027c25 */ /* 0x040fe2000f8e00ff */
[----:B------:R-:W4:Y:S01]  /*d280*/  LDL R15, [R1+0x34] ;  /* 0x00003400010f7983 */ /* 0x000f220000100800 */
[----:B------:R-:W-:Y:S02]  /*d290*/  ULDC.64 UR6, c[0x0][0x338] ;  /* 0x0000ce0000067ab9 */ /* 0x000fe40000000a00 */
[----:B------:R-:W-:-:S02]  /*d2a0*/  IMAD R0, R8, UR5, R0 ;  /* 0x0000000508007c24 */ /* 0x000fc4000f8e0200 */
[----:B------:R-:W-:Y:S02]  /*d2b0*/  IMAD R18, R7, -0xa0, R18 ;  /* 0xffffff6007127824 */ /* 0x000fe400078e0212 */
[----:B------:R-:W-:Y:S02]  /*d2c0*/  IMAD.IADD R3, R3, 0x1, R0 ;  /* 0x0000000103037824 */ /* 0x000fe400078e0200 */
[----:B------:R-:W-:Y:S01]  /*d2d0*/  IMAD R0, R28, UR6, RZ ;  /* 0x000000061c007c24 */ /* 0x000fe2000f8e02ff */
[----:B------:R-:W-:Y:S01]  /*d2e0*/  SHF.R.S32.HI R27, RZ, 0x1f, R9 ;  /* 0x0000001fff1b7819 */ /* 0x000fe20000011409 */
[----:B------:R-:W-:-:S04]  /*d2f0*/  IMAD.WIDE.U32 R2, R4, UR6, R2 ;  /* 0x0000000604027c25 */ /* 0x000fc8000f8e0002 */
[----:B------:R-:W-:Y:S01]  /*d300*/  IMAD R0, R4, UR7, R0 ;  /* 0x0000000704007c24 */ /* 0x000fe2000f8e0200 */
[----:B------:R-:W-:Y:S01]  /*d310*/  SHF.R.S32.HI R29, RZ, 0x1f, R5 ;  /* 0x0000001fff1d7819 */ /* 0x000fe20000011405 */
[----:B0-----:R-:W-:-:S03]  /*d320*/  IMAD.MOV.U32 R12, RZ, RZ, R2 ;  /* 0x000000ffff0c7224 */ /* 0x001fc600078e0002 */
[----:B------:R-:W-:Y:S01]  /*d330*/  IADD3 R13, R3, R0, RZ ;  /* 0x00000000030d7210 */ /* 0x000fe20007ffe0ff */
[----:B--2---:R-:W-:-:S05]  /*d340*/  IMAD.SHL.U32 R20, R21, 0x10, RZ ;  /* 0x0000001015147824 */ /* 0x004fca00078e00ff */
[----:B------:R-:W-:-:S04]  /*d350*/  LOP3.LUT R20, R20, 0x30, RZ, 0xc0, !PT ;  /* 0x0000003014147812 */ /* 0x000fc800078ec0ff */
[CC--:B---3--:R-:W-:Y:S02]  /*d360*/  ISETP.GE.AND P1, PT, R20.reuse, R14.reuse, PT ;  /* 0x0000000e1400720c */ /* 0x0c8fe40003f26270 */
[----:B------:R-:W-:Y:S02]  /*d370*/  ISETP.GE.AND P0, PT, R20, R14, PT ;  /* 0x0000000e1400720c */ /* 0x000fe40003f06270 */
[----:B------:R-:W2:Y:S01]  /*d380*/  LDL R14, [R1] ;  /* 0x00000000010e7983 */ /* 0x000ea20000100800 */
[----:B------:R-:W-:Y:S02]  /*d390*/  IMAD R0, R27, UR4, RZ ;  /* 0x000000041b007c24 */ /* 0x000fe4000f8e02ff */
[----:B------:R-:W-:-:S04]  /*d3a0*/  IMAD.WIDE.U32 R2, R9, UR4, RZ ;  /* 0x0000000409027c25 */ /* 0x000fc8000f8e00ff */
        /* <DEDUP_REMOVED lines=8> */
[----:B------:R-:W-:Y:S01]  /*d430*/  IMAD R7, R17, UR5, RZ ;  /* 0x0000000511077c24 */ /* 0x000fe2000f8e02ff */
[----:B------:R-:W-:-:S04]  /*d440*/  LOP3.LUT R21, R21, 0x7f, RZ, 0xc0, !PT ;  /* 0x0000007f15157812 */ /* 0x000fc800078ec0ff */
[----:B------:R-:W-:Y:S02]  /*d450*/  SHF.R.U32.HI R21, RZ, 0x2, R21 ;  /* 0x00000002ff157819 */ /* 0x000fe40000011615 */
[----:B----4-:R-:W-:-:S04]  /*d460*/  LOP3.LUT R11, R11, 0xfffffffe, RZ, 0xc0, !PT ;  /* 0xfffffffe0b0b7812 */ /* 0x010fc800078ec0ff */
[----:B------:R-:W-:-:S05]  /*d470*/  @P1 LOP3.LUT R11, R11, 0x1, RZ, 0xfc, !PT ;  /* 0x000000010b0b1812 */ /* 0x000fca00078efcff */
[----:B------:R0:W-:Y:S02]  /*d480*/  STL [R1+0x10], R11 ;  /* 0x0000100b01007387 */ /* 0x0001e40000100800 */
[----:B0-----:R-:W-:Y:S02]  /*d490*/  IMAD.IADD R11, R3, 0x1, R0 ;  /* 0x00000001030b7824 */ /* 0x001fe400078e0200 */
[----:B------:R-:W-:-:S04]  /*d4a0*/  IMAD.WIDE.U32 R2, R17, UR4, R12 ;  /* 0x0000000411027c25 */ /* 0x000fc8000f8e000c */
[----:B------:R-:W-:Y:S01]  /*d4b0*/  IMAD.WIDE.U32 R10, R17, UR4, R10 ;  /* 0x00000004110a7c25 */ /* 0x000fe2000f8e000a */
[----:B------:R-:W-:-:S04]  /*d4c0*/  IADD3 R0, P1, R2, UR6, RZ ;  /* 0x0000000602007c10 */ /* 0x000fc8000ff3e0ff */
[----:B------:R-:W-:Y:S02]  /*d4d0*/  IADD3.X R2, R3, UR7, R7, P1, !PT ;  /* 0x0000000703027c10 */ /* 0x000fe40008ffe407 */
[----:B------:R-:W-:Y:S01]  /*d4e0*/  IADD3 R25, P1, R10, UR6, RZ ;  /* 0x000000060a197c10 */ /* 0x000fe2000ff3e0ff */
[----:B------:R-:W-:-:S03]  /*d4f0*/  UMOV UR4, 0xffffffff ;  /* 0xffffffff00047882 */ /* 0x000fc60000000000 */
[----:B------:R-:W-:Y:S01]  /*d500*/  IADD3.X R24, R7, UR7, R11, P1, !PT ;  /* 0x0000000707187c10 */ /* 0x000fe20008ffe40b */
[----:B------:R-:W-:Y:S02]  /*d510*/  IMAD.IADD R7, R18, 0x1, -R21 ;  /* 0x0000000112077824 */ /* 0x000fe400078e0a15 */
[----:B--2---:R-:W-:-:S03]  /*d520*/  IMAD R18, R14, 0x2800, R15 ;  /* 0x000028000e127824 */ /* 0x004fc600078e020f */
[----:B------:R-:W-:Y:S01]  /*d530*/  ISETP.GE.AND P5, PT, R7, 0x1, PT ;  /* 0x000000010700780c */ /* 0x000fe20003fa6270 */
[----:B------:R-:W-:-:S12]  /*d540*/  BRA.DIV UR4, `(.L_x_13796) ;  /* 0x0000004604dc7947 */ /* 0x000fd8000b800000 */
[----:B------:R-:W2:Y:S01]  /*d550*/  LDL.LU R14, [R1+0x10] ;  /* 0x00001000010e7983 */ /* 0x000ea20000300800 */
[----:B------:R-:W0:Y:S03]  /*d560*/  S2R R11, SR_TID.X ;  /* 0x00000000000b7919 */ /* 0x000e260000002100 */
[----:B------:R-:W1:Y:S04]  /*d570*/  SHFL.IDX PT, R10, R0, RZ, 0x1c1f ;  /* 0x001c1fff000a7589 */ /* 0x000e6800000e0000 */
[----:B------:R-:W3:Y:S01]  /*d580*/  SHFL.IDX PT, R3, R2, RZ, 0x1c1f ;  /* 0x001c1fff02037589 */ /* 0x000ee200000e0000 */
[----:B0-----:R-:W-:-:S05]  /*d590*/  IMAD.SHL.U32 R15, R11, 0x10, RZ ;  /* 0x000000100b0f7824 */ /* 0x001fca00078e00ff */
[----:B------:R-:W-:-:S04]  /*d5a0*/  LOP3.LUT R15, R15, 0x30, RZ, 0xc0, !PT ;  /* 0x000000300f0f7812 */ /* 0x000fc800078ec0ff */
[----:B-1----:R-:W-:-:S04]  /*d5b0*/  IADD3 R10, P1, R15, R10, RZ ;  /* 0x0000000a0f0a7210 */ /* 0x002fc80007f3e0ff */
[----:B---3--:R-:W-:Y:S02]  /*d5c0*/  IADD3.X R11, RZ, R3, RZ, P1, !PT ;  /* 0x00000003ff0b7210 */ /* 0x008fe40000ffe4ff */
[----:B------:R-:W-:Y:S01]  /*d5d0*/  ISETP.LT.OR P1, PT, R7, 0x1, P0 ;  /* 0x000000010700780c */ /* 0x000fe20000721670 */
[----:B------:R-:W-:Y:S01]  /*d5e0*/  IMAD.IADD R3, R16, 0x1, R18 ;  /* 0x0000000110037824 */ /* 0x000fe200078e0212 */
[----:B------:R-:W0:Y:S11]  /*d5f0*/  SHFL.IDX PT, R12, R0, 0x1, 0x1c1f ;  /* 0x003c1f00000c7f89 */ /* 0x000e3600000e0000 */
[----:B------:R1:W-:Y:S04]  /*d600*/  LDGSTS.E.BYPASS.LTC128B.128 [R3+0x6000], desc[UR54][R10.64], !P1 ;  /* 0x060000000a037fae */ /* 0x0003e8000c901d76 */
[----:B-1----:R-:W1:Y:S01]  /*d610*/  SHFL.IDX PT, R10, R2, 0x1, 0x1c1f ;  /* 0x003c1f00020a7f89 */ /* 0x002e6200000e0000 */
[----:B0-----:R-:W-:-:S05]  /*d620*/  IADD3 R12, P1, R15, R12, RZ ;  /* 0x0000000c0f0c7210 */ /* 0x001fca0007f3e0ff */
[----:B-1----:R-:W-:Y:S01]  /*d630*/  IMAD.X R13, RZ, RZ, R10, P1 ;  /* 0x000000ffff0d7224 */ /* 0x002fe200008e060a */
[----:B------:R-:W-:Y:S01]  /*d640*/  ISETP.LT.OR P1, PT, R7, 0x21, P0 ;  /* 0x000000210700780c */ /* 0x000fe20000721670 */
[----:B------:R-:W-:-:S12]  /*d650*/  SHFL.IDX PT, R10, R2, 0x2, 0x1c1f ;  /* 0x005c1f00020a7f89 */ /* 0x000fd800000e0000 */
[----:B------:R0:W-:Y:S04]  /*d660*/  LDGSTS.E.BYPASS.LTC128B.128 [R3+0x6800], desc[UR54][R12.64], !P1 ;  /* 0x068000000c037fae */ /* 0x0001e8000c901d76 */
[----:B0-----:R-:W0:Y:S04]  /*d670*/  SHFL.IDX PT, R12, R0, 0x2, 0x1c1f ;  /* 0x005c1f00000c7f89 */ /* 0x001e2800000e0000 */
[----:B------:R-:W1:Y:S04]  /*d680*/  SHFL.IDX PT, R0, R0, 0x3, 0x1c1f ;  /* 0x007c1f0000007f89 */ /* 0x000e6800000e0000 */
[----:B------:R-:W3:Y:S01]  /*d690*/  SHFL.IDX PT, R2, R2, 0x3, 0x1c1f ;  /* 0x007c1f0002027f89 */ /* 0x000ee200000e0000 */
[----:B0-----:R-:W-:-:S05]  /*d6a0*/  IADD3 R12, P1, R15, R12, RZ ;  /* 0x0000000c0f0c7210 */ /* 0x001fca0007f3e0ff */
[----:B------:R-:W-:Y:S01]  /*d6b0*/  IMAD.X R13, RZ, RZ, R10, P1 ;  /* 0x000000ffff0d7224 */ /* 0x000fe200008e060a */
[C---:B------:R-:W-:Y:S02]  /*d6c0*/  ISETP.LT.OR P1, PT, R7.reuse, 0x41, P0 ;  /* 0x000000410700780c */ /* 0x040fe40000721670 */
[----:B------:R-:W-:-:S11]  /*d6d0*/  ISETP.GE.AND P2, PT, R7, 0x81, PT ;  /* 0x000000810700780c */ /* 0x000fd60003f46270 */
[----:B------:R-:W-:Y:S01]  /*d6e0*/  LDGSTS.E.BYPASS.LTC128B.128 [R3+0x7000], desc[UR54][R12.64], !P1 ;  /* 0x070000000c037fae */ /* 0x000fe2000c901d76 */
[----:B-1----:R-:W-:-:S05]  /*d6f0*/  IADD3 R10, P1, R15, R0, RZ ;  /* 0x000000000f0a7210 */ /* 0x002fca0007f3e0ff */
[----:B---3--:R-:W-:Y:S01]  /*d700*/  IMAD.X R11, RZ, RZ, R2, P1 ;  /* 0x000000ffff0b7224 */ /* 0x008fe200008e0602 */
[----:B------:R-:W-:Y:S01]  /*d710*/  ISETP.LT.OR P1, PT, R7, 0x61, P0 ;  /* 0x000000610700780c */ /* 0x000fe20000721670 */
[----:B------:R0:W1:-:S12]  /*d720*/  SHFL.IDX PT, R0, R24, RZ, 0x1c1f ;  /* 0x001c1fff18007589 */ /* 0x00005800000e0000 */
[----:B------:R3:W-:Y:S04]  /*d730*/  LDGSTS.E.BYPASS.LTC128B.128 [R3+0x7800], desc[UR54][R10.64], !P1 ;  /* 0x078000000a037fae */ /* 0x0007e8000c901d76 */
[----:B---3--:R0:W3:Y:S01]  /*d740*/  SHFL.IDX PT, R10, R25, RZ, 0x1c1f ;  /* 0x001c1fff190a7589 */ /* 0x0080e200000e0000 */
[C---:B------:R-:W-:Y:S02]  /*d750*/  ISETP.GE.AND P4, PT, R7.reuse, 0x21, PT ;  /* 0x000000210700780c */ /* 0x040fe40003f86270 */
[C---:B------:R-:W-:Y:S02]  /*d760*/  ISETP.GE.AND P3, PT, R7.reuse, 0x41, PT ;  /* 0x000000410700780c */ /* 0x040fe40003f66270 */
[----:B------:R-:W-:Y:S02]  /*d770*/  ISETP.GE.AND P1, PT, R7, 0x61, PT ;  /* 0x000000610700780c */ /* 0x000fe40003f26270 */
[----:B--2---:R-:W-:-:S04]  /*d780*/  LOP3.LUT R14, R14, 0xffffffef, RZ, 0xc0, !PT ;  /* 0xffffffef0e0e7812 */ /* 0x004fc800078ec0ff */
[----:B------:R-:W-:-:S05]  /*d790*/  @P2 LOP3.LUT R14, R14, 0x10, RZ, 0xfc, !PT ;  /* 0x000000100e0e2812 */ /* 0x000fca00078efcff */
[----:B-1-3--:R0:W-:Y:S02]  /*d7a0*/  STL [R1+0x10], R14 ;  /* 0x0000100e01007387 */ /* 0x00a1e40000100800 */
.L_x_13883:
[----:B------:R-:W2:Y:S01]  /*d7b0*/  S2R R2, SR_TID.X ;  /* 0x0000000000027919 */ /* 0x000ea20000002100 */
[----:B------:R-:W-:Y:S01]  /*d7c0*/  ISETP.LT.OR P0, PT, R7, 0x81, P0 ;  /* 0x000000810700780c */ /* 0x000fe20000701670 */
[----:B--2---:R-:W-:-:S05]  /*d7d0*/  IMAD.SHL.U32 R2, R2, 0x10, RZ ;  /* 0x0000001002027824 */ /* 0x004fca00078e00ff */
[----:B------:R-:W-:-:S04]  /*d7e0*/  LOP3.LUT R2, R2, 0x30, RZ, 0xc0, !PT ;  /* 0x0000003002027812 */ /* 0x000fc800078ec0ff */
[----:B------:R-:W-:-:S05]  /*d7f0*/  IADD3 R10, P2, R2, R10, RZ ;  /* 0x0000000a020a7210 */ /* 0x000fca0007f5e0ff */
[----:B------:R-:W-:-:S05]  /*d800*/  IMAD.X R11, RZ, RZ, R0, P2 ;  /* 0x000000ffff0b7224 */ /* 0x000fca00010e0600 */
[----:B------:R-:W-:Y:S01]  /*d810*/  @!PT LDS RZ, [RZ] ;  /* 0x00000000fffff984 */ /* 0x000fe20000000800 */
[----:B------:R-:W-:Y:S01]  /*d820*/  @!PT LDS RZ, [RZ] ;  /* 0x00000000fffff984 */ /* 0x000fe20000000800 */
[----:B------:R-:W-:Y:S01]  /*d830*/  @!PT LDS RZ, [RZ] ;  /* 0x00000000fffff984 */ /* 0x000fe20000000800 */
[----:B------:R2:W-:Y:S01]  /*d840*/  LDGSTS.E.BYPASS.LTC128B.128 [R3+0x8000], desc[UR54][R10.64], !P0 ;  /* 0x080000000a037fae */ /* 0x0005e2000c101d76 */
[----:B------:R-:W-:Y:S01]  /*d850*/  PLOP3.LUT P0, PT, PT, PT, PT, 0x80, 0x0 ;  /* 0x000000000000781c */ /* 0x000fe20003f0f070 */
[----:B------:R-:W-:-:S12]  /*d860*/  NOP ;  /* 0x0000000000007918 */ /* 0x000fd80000000000 */
.L_x_13797:
[----:B------:R-:W-:Y:S02]  /*d870*/  PLOP3.LUT P2, PT, P2, P0, PT, 0xa2, 0x0 ;  /* 0x000000000000781c */ /* 0x000fe40001741472 */
[----:B------:R-:W-:-:S08]  /*d880*/  @P0 R2UR P2, UR4, R6 ;  /* 0x00000000060402ca */ /* 0x000fd00000040000 */
[----:B------:R-:W-:-:S05]  /*d890*/  @P0 PLOP3.LUT P0, PT, P2, PT, PT, 0x80, 0x0 ;  /* 0x000000000000081c */ /* 0x000fca000170f070 */
[----:B------:R-:W-:Y:S01]  /*d8a0*/  @!P2 SYNCS.ARRIVE.TRANS64.RED.A0T1 RZ, [UR4+0x13270], RZ ;  /* 0x013270ffffffa9a7 */ /* 0x000fe20008200404 */
[----:B------:R-:W-:Y:S07]  /*d8b0*/  @!P2 ARRIVES.LDGSTSBAR.64.TRANSCNT [UR4+0x13270] ;  /* 0x01327000ff00a9b0 */ /* 0x000fee0008000a84 */
[----:B------:R-:W-:Y:S05]  /*d8c0*/  @P0 BRA.U.ANY `(.L_x_13797) ;  /* 0xfffffffd00e80947 */ /* 0x000fea000393ffff */
[----:B------:R-:W-:Y:S01]  /*d8d0*/  NOP ;  /* 0x0000000000007918 */ /* 0x000fe20000000000 */
[----:B------:R-:W-:-:S04]  /*d8e0*/  MOV R0, UR44 ;  /* 0x0000002c00007c02 */ /* 0x000fc80008000f00 */
[----:B------:R-:W-:-:S13]  /*d8f0*/  ISETP.NE.AND P6, PT, R0, 0x3, PT ;  /* 0x000000030000780c */ /* 0x000fda0003fc5270 */
[----:B------:R-:W-:Y:S05]  /*d900*/  @!P6 BRA `(.L_x_13798) ;  /* 0x000000000004e947 */ /* 0x000fea0003800000 */
[----:B------:R-:W-:Y:S01]  /*d910*/  BPT.TRAP 0x1 ;  /* 0x000000040000795c */ /* 0x000fe20000300000 */
.L_x_13798:
[----:B------:R3:W-:Y:S01]  /*d920*/  SYNCS.ARRIVE.TRANS64.A1T0 RZ, [R6+URZ+0x13270], RZ ;  /* 0x013270ff06ff79a7 */ /* 0x0007e2000810003f */
[----:B------:R-:W-:Y:S05]  /*d930*/  @!P6 BRA `(.L_x_13799) ;  /* 0x000000000004e947 */ /* 0x000fea0003800000 */
[----:B------:R-:W-:Y:S01]  /*d940*/  BPT.TRAP 0x1 ;  /* 0x000000040000795c */ /* 0x000fe20000300000 */
.L_x_13799:
[----:B------:R-:W4:Y:S01]  /*d950*/  LDL R0, [R1+0x4] ;  /* 0x0000040001007983 */ /* 0x000f220000100800 */
[----:B------:R-:W-:Y:S01]  /*d960*/  BSSY B0, `(.L_x_13800) ;  /* 0x0000003000007945 */ /* 0x000fe20003800000 */
[----:B----4-:R-:W4:Y:S03]  /*d970*/  SYNCS.PHASECHK.TRANS64.TRYWAIT P0, [R6+URZ+0x13240], R0 ;  /* 0x01324000060075a7 */ /* 0x010f26000800017f */
[----:B----4-:R-:W-:Y:S05]  /*d980*/  @!P0 BRA `(.L_x_13801) ;  /* 0x0000004800808947 */ /* 0x010fea0003800000 */
.L_x_13884:
[----:B------:R-:W-:Y:S05]  /*d990*/  BSYNC B0 ;  /* 0x0000000000007941 */ /* 0x000fea0003800000 */
.L_x_13800:
[----:B------:R-:W-:Y:S01]  /*d9a0*/  ULDC.64 UR4, c[0x0][0x300] ;  /* 0x0000c00000047ab9 */ /* 0x000fe20000000a00 */
[----:B------:R-:W-:Y:S01]  /*d9b0*/  ULDC.64 UR6, c[0x0][0x310] ;  /* 0x0000c40000067ab9 */ /* 0x000fe20000000a00 */
[----:B----4-:R-:W-:Y:S02]  /*d9c0*/  IMAD R0, R26, UR4, RZ ;  /* 0x000000041a007c24 */ /* 0x010fe4000f8e02ff */
[----:B--2---:R-:W-:-:S04]  /*d9d0*/  IMAD.WIDE.U32 R10, R8, UR4, RZ ;  /* 0x00000004080a7c25 */ /* 0x004fc8000f8e00ff */
[----:B------:R-:W-:Y:S02]  /*d9e0*/  IMAD R0, R8, UR5, R0 ;  /* 0x0000000508007c24 */ /* 0x000fe4000f8e0200 */
[----:B------:R-:W-:Y:S02]  /*d9f0*/  IMAD R28, R28, UR6, RZ ;  /* 0x000000061c1c7c24 */ /* 0x000fe4000f8e02ff */
[----:B------:R-:W-:Y:S02]  /*da00*/  IMAD.IADD R11, R11, 0x1, R0 ;  /* 0x000000010b0b7824 */ /* 0x000fe400078e0200 */
[----:B------:R-:W-:Y:S02]  /*da10*/  IMAD R0, R27, UR4, RZ ;  /* 0x000000041b007c24 */ /* 0x000fe4000f8e02ff */
[----:B------:R-:W-:-:S04]  /*da20*/  IMAD.WIDE.U32 R10, R4, UR6, R10 ;  /* 0x00000006040a7c25 */ /* 0x000fc8000f8e000a */
[C---:B------:R-:W-:Y:S02]  /*da30*/  IMAD R0, R9.reuse, UR5, R0 ;  /* 0x0000000509007c24 */ /* 0x040fe4000f8e0200 */
[----:B------:R-:W-:Y:S01]  /*da40*/  IMAD.WIDE.U32 R8, R9, UR4, RZ ;  /* 0x0000000409087c25 */ /* 0x000fe2000f8e00ff */
[----:B------:R-:W-:-:S03]  /*da50*/  ULDC.64 UR4, c[0x0][0x308] ;  /* 0x0000c20000047ab9 */ /* 0x000fc60000000a00 */
[----:B------:R-:W-:Y:S02]  /*da60*/  IMAD R28, R4, UR7, R28 ;  /* 0x00000007041c7c24 */ /* 0x000fe4000f8e021c */
[----:B------:R-:W-:Y:S02]  /*da70*/  IMAD R12, R29, UR6, RZ ;  /* 0x000000061d0c7c24 */ /* 0x000fe4000f8e02ff */
[----:B------:R-:W-:Y:S02]  /*da80*/  IMAD.IADD R9, R9, 0x1, R0 ;  /* 0x0000000109097824 */ /* 0x000fe400078e0200 */
        /* <DEDUP_REMOVED lines=14> */
[----:B------:R-:W2:Y:S01]  /*db70*/  S2R R5, SR_TID.X ;  /* 0x0000000000057919 */ /* 0x000ea20000002100 */
[----:B------:R-:W4:Y:S01]  /*db80*/  LDC R10, c[0x0][0x2f4] ;  /* 0x0000bd00ff0a7b82 */ /* 0x000f220000000800 */
[----:B------:R-:W-:Y:S04]  /*db90*/  SHFL.IDX PT, R4, R0, RZ, 0x1c1f ;  /* 0x001c1fff00047589 */ /* 0x000fe800000e0000 */
[----:B------:R-:W-:Y:S01]  /*dba0*/  SHFL.IDX PT, R7, R7, RZ, 0x1c1f ;  /* 0x001c1fff07077589 */ /* 0x000fe200000e0000 */
[----:B--2---:R-:W-:-:S03]  /*dbb0*/  IMAD.SHL.U32 R9, R5, 0x10, RZ ;  /* 0x0000001005097824 */ /* 0x004fc600078e00ff */
[----:B------:R-:W2:Y:S02]  /*dbc0*/  SHFL.IDX PT, R5, R2, RZ, 0x1c1f ;  /* 0x001c1fff02057589 */ /* 0x000ea400000e0000 */
[----:B------:R-:W-:-:S04]  /*dbd0*/  LOP3.LUT R9, R9, 0x30, RZ, 0xc0, !PT ;  /* 0x0000003009097812 */ /* 0x000fc800078ec0ff */
[C---:B----4-:R-:W-:Y:S02]  /*dbe0*/  ISETP.GE.AND P2, PT, R9.reuse, R10, PT ;  /* 0x0000000a0900720c */ /* 0x050fe40003f46270 */
[----:B--2---:R-:W-:-:S05]  /*dbf0*/  @P5 IADD3 R5, P0, R9, R5, RZ ;  /* 0x0000000509055210 */ /* 0x004fca0007f1e0ff */
[----:B------:R-:W-:-:S05]  /*dc00*/  @P5 IMAD.X R4, RZ, RZ, R4, P0 ;  /* 0x000000ffff045224 */ /* 0x000fca00000e0604 */
[----:B------:R-:W-:-:S04]  /*dc10*/  @P5 LOP3.LUT R5, R5, R4, RZ, 0x3c, !PT ;  /* 0x0000000405055212 */ /* 0x000fc800078e3cff */
[----:B------:R-:W-:-:S04]  /*dc20*/  @P5 LOP3.LUT R4, R5, R4, RZ, 0x3c, !PT ;  /* 0x0000000405045212 */ /* 0x000fc800078e3cff */
[----:B------:R-:W-:-:S05]  /*dc30*/  @P5 LOP3.LUT R5, R5, R4, RZ, 0x3c, !PT ;  /* 0x0000000405055212 */ /* 0x000fca00078e3cff */
[----:B------:R2:W-:Y:S04]  /*dc40*/  @P5 LDGSTS.E.BYPASS.LTC128B.128 [R3+0xe000], desc[UR54][R4.64], !P2 ;  /* 0x0e00000004035fae */ /* 0x0005e8000d101d76 */
[----:B--2---:R-:W2:Y:S04]  /*dc50*/  SHFL.IDX PT, R5, R2, 0x1, 0x1c1f ;  /* 0x003c1f0002057f89 */ /* 0x004ea800000e0000 */
[----:B------:R-:W4:Y:S01]  /*dc60*/  SHFL.IDX PT, R4, R0, 0x1, 0x1c1f ;  /* 0x003c1f0000047f89 */ /* 0x000f2200000e0000 */
[----:B--2---:R-:W-:-:S04]  /*dc70*/  @P4 IADD3 R5, P0, R9, R5, RZ ;  /* 0x0000000509054210 */ /* 0x004fc80007f1e0ff */
[----:B----4-:R-:W-:-:S04]  /*dc80*/  @P4 IADD3.X R4, RZ, R4, RZ, P0, !PT ;  /* 0x00000004ff044210 */ /* 0x010fc800007fe4ff */
[----:B------:R-:W-:-:S04]  /*dc90*/  @P4 LOP3.LUT R5, R5, R4, RZ, 0x3c, !PT ;  /* 0x0000000405054212 */ /* 0x000fc800078e3cff */
[----:B------:R-:W-:-:S04]  /*dca0*/  @P4 LOP3.LUT R4, R5, R4, RZ, 0x3c, !PT ;  /* 0x0000000405044212 */ /* 0x000fc800078e3cff */
[----:B------:R-:W-:-:S05]  /*dcb0*/  @P4 LOP3.LUT R5, R5, R4, RZ, 0x3c, !PT ;  /* 0x0000000405054212 */ /* 0x000fca00078e3cff */
[----:B------:R2:W-:Y:S04]  /*dcc0*/  @P4 LDGSTS.E.BYPASS.LTC128B.128 [R3+0xe800], desc[UR54][R4.64], !P2 ;  /* 0x0e80000004034fae */ /* 0x0005e8000d101d76 */
[----:B--2---:R-:W2:Y:S04]  /*dcd0*/  SHFL.IDX PT, R5, R2, 0x2, 0x1c1f ;  /* 0x005c1f0002057f89 */ /* 0x004ea800000e0000 */
[----:B------:R-:W4:Y:S04]  /*dce0*/  SHFL.IDX PT, R4, R0, 0x2, 0x1c1f ;  /* 0x005c1f0000047f89 */ /* 0x000f2800000e0000 */
[----:B------:R-:W5:Y:S04]  /*dcf0*/  SHFL.IDX PT, R2, R2, 0x3, 0x1c1f ;  /* 0x007c1f0002027f89 */ /* 0x000f6800000e0000 */
[----:B------:R-:W0:Y:S01]  /*dd00*/  SHFL.IDX PT, R0, R0, 0x3, 0x1c1f ;  /* 0x007c1f0000007f89 */ /* 0x000e2200000e0000 */
[----:B--2---:R-:W-:-:S05]  /*dd10*/  @P3 IADD3 R5, P0, R9, R5, RZ ;  /* 0x0000000509053210 */ /* 0x004fca0007f1e0ff */
[----:B----4-:R-:W-:Y:S01]  /*dd20*/  @P3 IMAD.X R4, RZ, RZ, R4, P0 ;  /* 0x000000ffff043224 */ /* 0x010fe200000e0604 */
[----:B-----5:R-:W-:-:S04]  /*dd30*/  @P1 IADD3 R2, P0, R9, R2, RZ ;  /* 0x0000000209021210 */ /* 0x020fc80007f1e0ff */
[----:B------:R-:W-:Y:S01]  /*dd40*/  @P3 LOP3.LUT R5, R5, R4, RZ, 0x3c, !PT ;  /* 0x0000000405053212 */ /* 0x000fe200078e3cff */
[----:B0-----:R-:W-:-:S03]  /*dd50*/  @P1 IMAD.X R0, RZ, RZ, R0, P0 ;  /* 0x000000ffff001224 */ /* 0x001fc600000e0600 */
[----:B------:R-:W-:-:S04]  /*dd60*/  @P3 LOP3.LUT R4, R5, R4, RZ, 0x3c, !PT ;  /* 0x0000000405043212 */ /* 0x000fc800078e3cff */
[----:B------:R-:W-:-:S05]  /*dd70*/  @P3 LOP3.LUT R5, R5, R4, RZ, 0x3c, !PT ;  /* 0x0000000405053212 */ /* 0x000fca00078e3cff */
[----:B------:R0:W-:Y:S02]  /*dd80*/  @P3 LDGSTS.E.BYPASS.LTC128B.128 [R3+0xf000], desc[UR54][R4.64], !P2 ;  /* 0x0f00000004033fae */ /* 0x0001e4000d101d76 */
[----:B0-----:R-:W-:Y:S02]  /*dd90*/  @P1 IMAD.MOV.U32 R4, RZ, RZ, R2 ;  /* 0x000000ffff041224 */ /* 0x001fe400078e0002 */
[----:B------:R-:W-:-:S05]  /*dda0*/  @P1 IMAD.MOV.U32 R5, RZ, RZ, R0 ;  /* 0x000000ffff051224 */ /* 0x000fca00078e0000 */
[----:B------:R0:W-:Y:S04]  /*ddb0*/  @P1 LDGSTS.E.BYPASS.LTC128B.128 [R3+0xf800], desc[UR54][R4.64], !P2 ;  /* 0x0f80000004031fae */ /* 0x0001e8000d101d76 */
[----:B0-----:R0:W2:Y:S02]  /*ddc0*/  SHFL.IDX PT, R4, R8, RZ, 0x1c1f ;  /* 0x001c1fff08047589 */ /* 0x0010a400000e0000 */
.L_x_13896:
[----:B------:R-:W4:Y:S01]  /*ddd0*/  LDL R0, [R1+0x10] ;  /* 0x0000100001007983 */ /* 0x000f220000100800 */
[----:B------:R-:W-:Y:S01]  /*dde0*/  BSSY B0, `(.L_x_13803) ;  /* 0x000000e000007945 */ /* 0x000fe20003800000 */
[----:B----4-:R-:W-:-:S13]  /*ddf0*/  LOP3.LUT P0, RZ, R0, 0x10, RZ, 0xc0, !PT ;  /* 0x0000001000ff7812 */ /* 0x010fda000780c0ff */
[----:B------:R-:W-:Y:S05]  /*de00*/  @!P0 BRA `(.L_x_13804) ;  /* 0x00000000002c8947 */ /* 0x000fea0003800000 */
[----:B------:R-:W4:Y:S01]  /*de10*/  S2R R0, SR_TID.X ;  /* 0x0000000000007919 */ /* 0x000f220000002100 */
[----:B------:R-:W5:Y:S01]  /*de20*/  LDC R2, c[0x0][0x2f4] ;  /* 0x0000bd00ff027b82 */ /* 0x000f620000000800 */
[----:B----4-:R-:W-:-:S05]  /*de30*/  IMAD.SHL.U32 R0, R0, 0x10, RZ ;  /* 0x0000001000007824 */ /* 0x010fca00078e00ff */
[----:B------:R-:W-:-:S04]  /*de40*/  LOP3.LUT R0, R0, 0x30, RZ, 0xc0, !PT ;  /* 0x0000003000007812 */ /* 0x000fc800078ec0ff */
[C---:B-----5:R-:W-:Y:S02]  /*de50*/  ISETP.GE.AND P1, PT, R0.reuse, R2, PT ;  /* 0x000000020000720c */ /* 0x060fe40003f26270 */
[----:B--2---:R-:W-:-:S05]  /*de60*/  IADD3 R4, P0, R0, R4, RZ ;  /* 0x0000000400047210 */ /* 0x004fca0007f1e0ff */
[----:B------:R-:W-:-:S06]  /*de70*/  IMAD.X R5, RZ, RZ, R7, P0 ;  /* 0x000000ffff057224 */ /* 0x000fcc00000e0607 */
[----:B------:R-:W-:Y:S01]  /*de80*/  @!PT LDS RZ, [RZ] ;  /* 0x00000000fffff984 */ /* 0x000fe20000000800 */
[----:B------:R-:W-:Y:S01]  /*de90*/  @!PT LDS RZ, [RZ] ;  /* 0x00000000fffff984 */ /* 0x000fe20000000800 */
[----:B------:R-:W-:Y:S01]  /*dea0*/  @!PT LDS RZ, [RZ] ;  /* 0x00000000fffff984 */ /* 0x000fe20000000800 */
[----:B------:R4:W-:Y:S02]  /*deb0*/  LDGSTS.E.BYPASS.LTC128B.128 [R3+0x10000], desc[UR54][R4.64], !P1 ;  /* 0x1000000004037fae */ /* 0x0009e4000c901d76 */
.L_x_13804:
[----:B------:R-:W-:Y:S05]  /*dec0*/  BSYNC B0 ;  /* 0x0000000000007941 */ /* 0x000fea0003800000 */
.L_x_13803:
[----:B------:R-:W-:Y:S01]  /*ded0*/  NOP ;  /* 0x0000000000007918 */ /* 0x000fe20000000000 */
[----:B------:R-:W-:-:S13]  /*dee0*/  PLOP3.LUT P0, PT, PT, PT, PT, 0x80, 0x0 ;  /* 0x000000000000781c */ /* 0x000fda0003f0f070 */
.L_x_13805:
        /* <DEDUP_REMOVED lines=11> */
.L_x_13806:
        /* <DEDUP_REMOVED lines=20> */
[----:B--2-4-:R-:W-:Y:S01]  /*e0e0*/  IMAD.U32 R4, RZ, RZ, UR6 ;  /* 0x00000006ff047e24 */ /* 0x014fe2000f8e00ff */
[----:B------:R-:W-:Y:S01]  /*e0f0*/  MOV R11, UR5 ;  /* 0x00000005000b7c02 */ /* 0x000fe20008000f00 */
[----:B------:R-:W2:Y:S01]  /*e100*/  LDC.64 R2, c[0x4][R2] ;  /* 0x0100000002027b82 */ /* 0x000ea20000000a00 */
[----:B------:R-:W-:Y:S02]  /*e110*/  IMAD.U32 R5, RZ, RZ, UR7 ;  /* 0x00000007ff057e24 */ /* 0x000fe4000f8e00ff */
[----:B0--3--:R-:W-:Y:S02]  /*e120*/  IMAD.U32 R6, RZ, RZ, UR8 ;  /* 0x00000008ff067e24 */ /* 0x009fe4000f8e00ff */
[----:B------:R-:W-:-:S02]  /*e130*/  IMAD.U32 R7, RZ, RZ, UR9 ;  /* 0x00000009ff077e24 */ /* 0x000fc4000f8e00ff */
[----:B------:R-:W-:Y:S02]  /*e140*/  IMAD.U32 R10, RZ, RZ, UR4 ;  /* 0x00000004ff0a7e24 */ /* 0x000fe4000f8e00ff */
[----:B------:R-:W-:Y:S02]  /*e150*/  IMAD.MOV.U32 R8, RZ, RZ, 0x70 ;  /* 0x00000070ff087424 */ /* 0x000fe400078e00ff */
[----:B------:R-:W-:Y:S02]  /*e160*/  IMAD.MOV.U32 R12, RZ, RZ, 0x1 ;  /* 0x00000001ff0c7424 */ /* 0x000fe400078e00ff */
[----:B------:R-:W-:-:S07]  /*e170*/  IMAD.MOV.U32 R13, RZ, RZ, RZ ;  /* 0x000000ffff0d7224 */ /* 0x000fce00078e00ff */
[----:B------:R-:W-:-:S07]  /*e180*/  LEPC R20, `(.L_x_13808) ;  /* 0x000000001014794e */ /* 0x000fce0000000000 */
[----:B-12---:R-:W-:Y:S05]  /*e190*/  CALL.ABS.NOINC R2 ;  /* 0x0000000002007343 */ /* 0x006fea0003c00000 */
.L_x_13808:
[----:B------:R-:W-:Y:S05]  /*e1a0*/  BSYNC B6 ;  /* 0x0000000000067941 */ /* 0x000fea0003800000 */
.L_x_13807:
[----:B------:R-:W0:Y:S01]  /*e1b0*/  LDL R21, [R1+0x24] ;  /* 0x0000240001157983 */ /* 0x000e220000100800 */
[----:B------:R-:W2:Y:S01]  /*e1c0*/  LDC R9, c[0x0][0x448] ;  /* 0x00011200ff097b82 */ /* 0x000ea20000000800 */
[----:B------:R-:W1:Y:S01]  /*e1d0*/  S2R R2, SR_TID.X ;  /* 0x0000000000027919 */ /* 0x000e620000002100 */
[----:B------:R-:W-:Y:S01]  /*e1e0*/  R2UR UR8, R17 ;  /* 0x00000000110872ca */ /* 0x000fe200000e0000 */
[----:B------:R-:W-:Y:S01]  /*e1f0*/  ULDC.64 UR6, c[0x0][0x2d8] ;  /* 0x0000b60000067ab9 */ /* 0x000fe20000000a00 */
[C---:B-1----:R-:W-:Y:S01]  /*e200*/  LOP3.LUT R18, R2.reuse, 0x7f, RZ, 0xc0, !PT ;  /* 0x0000007f02127812 */ /* 0x042fe200078ec0ff */
[----:B------:R-:W-:-:S03]  /*e210*/  IMAD.SHL.U32 R2, R2, 0x20, RZ ;  /* 0x0000002002027824 */ /* 0x000fc600078e00ff */
[----:B------:R-:W-:-:S04]  /*e220*/  SHF.R.U32.HI R18, RZ, 0x2, R18 ;  /* 0x00000002ff127819 */ /* 0x000fc80000011612 */
[----:B------:R-:W-:Y:S02]  /*e230*/  LOP3.LUT R2, R18, 0x60, R2, 0xf8, !PT ;  /* 0x0000006012027812 */ /* 0x000fe400078ef802 */
[----:B------:R1:W5:Y:S01]  /*e240*/  LDL R18, [R1+0x3c] ;  /* 0x00003c0001127983 */ /* 0x0003620000100800 */
[----:B--2---:R-:W-:-:S13]  /*e250*/  ISETP.NE.AND P0, PT, R9, 0x1, PT ;  /* 0x000000010900780c */ /* 0x004fda0003f05270 */
[----:B----4-:R-:W2:Y:S08]  /*e260*/  @P0 LDC R3, c[0x0][0x44c] ;  /* 0x00011300ff030b82 */ /* 0x010eb00000000800 */
[----:B------:R-:W4:Y:S01]  /*e270*/  @P0 LDC R0, c[0x0][0x450] ;  /* 0x00011400ff000b82 */ /* 0x000f220000000800 */
[----:B------:R-:W-:Y:S01]  /*e280*/  R2UR UR10, R17 ;  /* 0x00000000110a72ca */ /* 0x000fe200000e0000 */
[----:B------:R-:W-:Y:S01]  /*e290*/  UMOV UR4, UR36 ;  /* 0x0000002400047c82 */ /* 0x000fe20008000000 */
[----:B------:R-:W-:-:S02]  /*e2a0*/  UMOV UR5, UR45 ;  /* 0x0000002d00057c82 */ /* 0x000fc40008000000 */
[----:B------:R-:W-:-:S03]  /*e2b0*/  UIMAD.WIDE.U32 UR4, UR8, UR6, UR4 ;  /* 0x00000006080472a5 */ /* 0x000fc6000f8e0004 */
[----:B------:R-:W-:Y:S02]  /*e2c0*/  ULDC.64 UR8, c[0x0][0x2e0] ;  /* 0x0000b80000087ab9 */ /* 0x000fe40000000a00 */
[----:B------:R-:W-:-:S04]  /*e2d0*/  UIMAD UR6, UR41, UR8, URZ ;  /* 0x00000008290672a4 */ /* 0x000fc8000f8e023f */
        /* <DEDUP_REMOVED lines=8> */
[----:B------:R-:W3:Y:S02]  /*e360*/  S2R R24, SR_TID.X ;  /* 0x0000000000187919 */ /* 0x000ee40000002100 */
[----:B---3--:R-:W-:-:S05]  /*e370*/  IMAD.SHL.U32 R20, R24, 0x10, RZ ;  /* 0x0000001018147824 */ /* 0x008fca00078e00ff */
[----:B------:R-:W-:Y:S02]  /*e380*/  LOP3.LUT R20, R20, 0x30, RZ, 0xc0, !PT ;  /* 0x0000003014147812 */ /* 0x000fe400078ec0ff */
[----:B------:R-:W-:-:S04]  /*e390*/  LOP3.LUT R24, R24, 0x7f, RZ, 0xc0, !PT ;  /* 0x0000007f18187812 */ /* 0x000fc800078ec0ff */
[----:B------:R-:W-:Y:S01]  /*e3a0*/  SHF.R.U32.HI R24, RZ, 0x2, R24 ;  /* 0x00000002ff187819 */ /* 0x000fe20000011618 */
[----:B0-----:R-:W-:-:S04]  /*e3b0*/  IMAD R6, R21, 0xc0, R2 ;  /* 0x000000c015067824 */ /* 0x001fc800078e0202 */
[----:B--2---:R-:W-:-:S04]  /*e3c0*/  @P0 IMAD.HI.U32 R3, R6, R3, RZ ;  /* 0x0000000306030227 */ /* 0x004fc800078e00ff */
[----:B------:R-:W-:Y:S01]  /*e3d0*/  IMAD.MOV.U32 R2, RZ, RZ, R6 ;  /* 0x000000ffff027224 */ /* 0x000fe200078e0006 */
[----:B----4-:R-:W-:-:S04]  /*e3e0*/  @P0 SHF.R.U32.HI R2, RZ, R0, R3 ;  /* 0x00000000ff020219 */ /* 0x010fc80000011603 */
[----:B------:R-:W-:Y:S02]  /*e3f0*/  SHF.R.S32.HI R4, RZ, 0x1f, R2 ;  /* 0x0000001fff047819 */ /* 0x000fe40000011402 */
[----:B------:R-:W-:-:S03]  /*e400*/  IADD3 R0, -R2, RZ, RZ ;  /* 0x000000ff02007210 */ /* 0x000fc60007ffe1ff */
[----:B------:R-:W-:Y:S02]  /*e410*/  IMAD R4, R4, UR6, RZ ;  /* 0x0000000604047c24 */ /* 0x000fe4000f8e02ff */
[----:B------:R-:W-:Y:S02]  /*e420*/  IMAD R0, R9, R0, R6 ;  /* 0x0000000009007224 */ /* 0x000fe400078e0206 */
[C---:B------:R-:W-:Y:S02]  /*e430*/  IMAD R4, R2.reuse, UR7, R4 ;  /* 0x0000000702047c24 */ /* 0x040fe4000f8e0204 */
[----:B------:R-:W-:-:S04]  /*e440*/  IMAD.WIDE.U32 R2, R2, R5, UR4 ;  /* 0x0000000402027e25 */ /* 0x000fc8000f8e0005 */
[----:B------:R-:W-:Y:S01]  /*e450*/  IMAD.IADD R3, R3, 0x1, R4 ;  /* 0x0000000103037824 */ /* 0x000fe200078e0204 */
[----:B------:R-:W-:Y:S01]  /*e460*/  SHF.R.S32.HI R4, RZ, 0x1f, R0 ;  /* 0x0000001fff047819 */ /* 0x000fe20000011400 */
[----:B------:R-:W-:-:S04]  /*e470*/  IMAD.WIDE.U32 R2, R0, UR8, R2 ;  /* 0x0000000800027c25 */ /* 0x000fc8000f8e0002 */
[----:B------:R-:W-:-:S04]  /*e480*/  IMAD R4, R4, UR8, RZ ;  /* 0x0000000804047c24 */ /* 0x000fc8000f8e02ff */
[----:B------:R-:W-:Y:S01]  /*e490*/  IMAD R4, R0, UR9, R4 ;  /* 0x0000000900047c24 */ /* 0x000fe2000f8e0204 */
[----:B------:R-:W-:Y:S02]  /*e4a0*/  IADD3 R0, P1, R2, UR10, RZ ;  /* 0x0000000a02007c10 */ /* 0x000fe4000ff3e0ff */
[----:B------:R-:W0:Y:S02]  /*e4b0*/  @P0 LDC R2, c[0x0][0x44c] ;  /* 0x00011300ff020b82 */ /* 0x000e240000000800 */
[----:B------:R-:W-:-:S06]  /*e4c0*/  IADD3.X R4, R3, UR11, R4, P1, !PT ;  /* 0x0000000b03047c10 */ /* 0x000fcc0008ffe404 */
[----:B------:R-:W2:Y:S01]  /*e4d0*/  @P0 LDC R3, c[0x0][0x450] ;  /* 0x00011400ff030b82 */ /* 0x000ea20000000800 */
[----:B------:R-:W-:-:S04]  /*e4e0*/  VIADD R6, R6, 0x80 ;  /* 0x0000008006067836 */ /* 0x000fc80000000000 */
[----:B0-----:R-:W-:-:S04]  /*e4f0*/  @P0 IMAD.HI.U32 R7, R6, R2, RZ ;  /* 0x0000000206070227 */ /* 0x001fc800078e00ff */
[----:B------:R-:W-:Y:S01]  /*e500*/  IMAD.MOV.U32 R2, RZ, RZ, R6 ;  /* 0x000000ffff027224 */ /* 0x000fe200078e0006 */
[----:B--2---:R-:W-:-:S05]  /*e510*/  @P0 SHF.R.U32.HI R2, RZ, R3, R7 ;  /* 0x00000003ff020219 */ /* 0x004fca0000011607 */
[----:B------:R-:W-:-:S04]  /*e520*/  IMAD.MOV R3, RZ, RZ, -R2 ;  /* 0x000000ffff037224 */ /* 0x000fc800078e0a02 */
[----:B------:R-:W-:Y:S01]  /*e530*/  IMAD R6, R9, R3, R6 ;  /* 0x0000000309067224 */ /* 0x000fe200078e0206 */
[----:B------:R-:W-:-:S05]  /*e540*/  SHF.R.S32.HI R3, RZ, 0x1f, R2 ;  /* 0x0000001fff037819 */ /* 0x000fca0000011402 */
[----:B------:R-:W-:-:S04]  /*e550*/  IMAD R3, R3, UR6, RZ ;  /* 0x0000000603037c24 */ /* 0x000fc8000f8e02ff */
[C---:B------:R-:W-:Y:S02]  /*e560*/  IMAD R7, R2.reuse, UR7, R3 ;  /* 0x0000000702077c24 */ /* 0x040fe4000f8e0203 */
[----:B------:R-:W-:Y:S01]  /*e570*/  IMAD.WIDE.U32 R2, R2, R5, UR4 ;  /* 0x0000000402027e25 */ /* 0x000fe2000f8e0005 */
[----:B------:R-:W-:Y:S01]  /*e580*/  SHF.R.S32.HI R5, RZ, 0x1f, R6 ;  /* 0x0000001fff057819 */ /* 0x000fe20000011406 */
[----:B------:R-:W-:Y:S02]  /*e590*/  ULDC UR4, c[0x0][0x2b8] ;  /* 0x0000ae0000047ab9 */ /* 0x000fe40000000800 */
[----:B------:R-:W-:Y:S02]  /*e5a0*/  IMAD.IADD R3, R3, 0x1, R7 ;  /* 0x0000000103037824 */ /* 0x000fe400078e0207 */
[----:B------:R-:W-:Y:S02]  /*e5b0*/  IMAD R5, R5, UR8, RZ ;  /* 0x0000000805057c24 */ /* 0x000fe4000f8e02ff */
[----:B------:R-:W-:-:S04]  /*e5c0*/  IMAD.WIDE.U32 R2, R6, UR8, R2 ;  /* 0x0000000806027c25 */ /* 0x000fc8000f8e0002 */
[----:B------:R-:W-:Y:S01]  /*e5d0*/  IMAD R6, R6, UR9, R5 ;  /* 0x0000000906067c24 */ /* 0x000fe2000f8e0205 */
[----:B------:R-:W-:-:S04]  /*e5e0*/  IADD3 R2, P0, R2, UR10, RZ ;  /* 0x0000000a02027c10 */ /* 0x000fc8000ff1e0ff */
[----:B------:R-:W-:Y:S02]  /*e5f0*/  IADD3.X R6, R3, UR11, R6, P0, !PT ;  /* 0x0000000b03067c10 */ /* 0x000fe400087fe406 */
[----:B------:R-:W-:Y:S01]  /*e600*/  ISETP.GE.AND P0, PT, R20, UR4, PT ;  /* 0x0000000414007c0c */ /* 0x000fe2000bf06270 */
[----:B------:R-:W-:-:S03]  /*e610*/  UMOV UR4, 0xffffffff ;  /* 0xffffffff00047882 */ /* 0x000fc60000000000 */
[----:B-1----:R-:W-:Y:S09]  /*e620*/  BRA.DIV UR4, `(.L_x_13809) ;  /* 0x00000046040c7947 */ /* 0x002ff2000b800000 */
[----:B------:R-:W0:Y:S01]  /*e630*/  SHFL.IDX PT, R8, R0, RZ, 0x1c1f ;  /* 0x001c1fff00087589 */ /* 0x000e2200000e0000 */
[----:B------:R-:W-:Y:S02]  /*e640*/  IMAD R5, R21, 0xc0, R24 ;  /* 0x000000c015057824 */ /* 0x000fe400078e0218 */
[----:B------:R-:W-:Y:S01]  /*e650*/  IMAD R3, R9, UR40, RZ ;  /* 0x0000002809037c24 */ /* 0x000fe2000f8e02ff */
[----:B------:R-:W1:Y:S04]  /*e660*/  SHFL.IDX PT, R7, R4, RZ, 0x1c1f ;  /* 0x001c1fff04077589 */ /* 0x000e6800000e0000 */
[----:B------:R-:W-:-:S13]  /*e670*/  ISETP.GE.AND P2, PT, R5, R3, PT ;  /* 0x000000030500720c */ /* 0x000fda0003f46270 */
[----:B0-----:R-:W-:-:S04]  /*e680*/  @!P2 IADD3 R8, P1, R20, R8, RZ ;  /* 0x000000081408a210 */ /* 0x001fc80007f3e0ff */
[----:B-1----:R-:W-:-:S05]  /*e690*/  @!P2 IADD3.X R7, RZ, R7, RZ, P1, !PT ;  /* 0x00000007ff07a210 */ /* 0x002fca0000ffe4ff */
[----:B------:R-:W-:Y:S02]  /*e6a0*/  @!P2 IMAD.MOV.U32 R9, RZ, RZ, R7 ;  /* 0x000000ffff09a224 */ /* 0x000fe400078e0007 */
[----:B------:R-:W-:-:S03]  /*e6b0*/  VIADD R7, R5, 0x20 ;  /* 0x0000002005077836 */ /* 0x000fc60000000000 */
[----:B------:R-:W-:Y:S01]  /*e6c0*/  @!PT LDS RZ, [RZ] ;  /* 0x00000000fffff984 */ /* 0x000fe20000000800 */
[----:B-----5:R0:W-:Y:S02]  /*e6d0*/  @!P2 LDGSTS.E.BYPASS.LTC128B.128 [R18+0xb000], desc[UR54][R8.64], !P0 ;  /* 0x0b0000000812afae */ /* 0x0201e4000c101d76 */
        /* <DEDUP_REMOVED lines=10> */
[----:B------:R-:W-:Y:S04]  /*e780*/  SHFL.IDX PT, R4, R4, 0x3, 0x1c1f ;  /* 0x007c1f0004047f89 */ /* 0x000fe800000e0000 */
[----:B0-----:R-:W0:Y:S04]  /*e790*/  SHFL.IDX PT, R8, R0, 0x2, 0x1c1f ;  /* 0x005c1f0000087f89 */ /* 0x001e2800000e0000 */
[----:B------:R-:W1:Y:S01]  /*e7a0*/  SHFL.IDX PT, R0, R0, 0x3, 0x1c1f ;  /* 0x007c1f0000007f89 */ /* 0x000e6200000e0000 */
[----:B0-----:R-:W-:-:S05]  /*e7b0*/  @!P2 IADD3 R8, P1, R20, R8, RZ ;  /* 0x000000081408a210 */ /* 0x001fca0007f3e0ff */
[----:B------:R-:W-:-:S05]  /*e7c0*/  @!P2 IMAD.X R7, RZ, RZ, R7, P1 ;  /* 0x000000ffff07a224 */ /* 0x000fca00008e0607 */
[----:B------:R-:W-:Y:S01]  /*e7d0*/  @!P2 MOV R9, R7 ;  /* 0x000000070009a202 */ /* 0x000fe20000000f00 */
[----:B------:R-:W-:-:S04]  /*e7e0*/  VIADD R7, R5, 0x60 ;  /* 0x0000006005077836 */ /* 0x000fc80000000000 */
[----:B------:R0:W-:Y:S01]  /*e7f0*/  @!P2 LDGSTS.E.BYPASS.LTC128B.128 [R18+0xc000], desc[UR54][R8.64], !P0 ;  /* 0x0c0000000812afae */ /* 0x0001e2000c101d76 */
[----:B------:R-:W-:-:S13]  /*e800*/  ISETP.GE.AND P2, PT, R7, R3, PT ;  /* 0x000000030700720c */ /* 0x000fda0003f46270 */
[----:B-1----:R-:W-:-:S05]  /*e810*/  @!P2 IADD3 R0, P1, R20, R0, RZ ;  /* 0x000000001400a210 */ /* 0x002fca0007f3e0ff */
[----:B------:R-:W-:Y:S02]  /*e820*/  @!P2 IMAD.X R4, RZ, RZ, R4, P1 ;  /* 0x000000ffff04a224 */ /* 0x000fe400008e0604 */
[----:B0-----:R-:W-:Y:S02]  /*e830*/  @!P2 IMAD.MOV.U32 R8, RZ, RZ, R0 ;  /* 0x000000ffff08a224 */ /* 0x001fe400078e0000 */
[----:B------:R-:W-:Y:S02]  /*e840*/  @!P2 IMAD.MOV.U32 R9, RZ, RZ, R4 ;  /* 0x000000ffff09a224 */ /* 0x000fe400078e0004 */
[----:B------:R-:W-:-:S03]  /*e850*/  VIADD R0, R5, 0x80 ;  /* 0x0000008005007836 */ /* 0x000fc60000000000 */
[----:B------:R0:W-:Y:S02]  /*e860*/  @!P2 LDGSTS.E.BYPASS.LTC128B.128 [R18+0xc800], desc[UR54][R8.64], !P0 ;  /* 0x0c8000000812afae */ /* 0x0001e4000c101d76 */
[----:B------:R-:W-:Y:S02]  /*e870*/  ISETP.GE.AND P2, PT, R0, R3, PT ;  /* 0x000000030000720c */ /* 0x000fe40003f46270 */
[----:B------:R-:W-:Y:S04]  /*e880*/  SHFL.IDX PT, R0, R6, RZ, 0x1c1f ;  /* 0x001c1fff06007589 */ /* 0x000fe800000e0000 */
[----:B------:R-:W-:Y:S04]  /*e890*/  SHFL.IDX PT, R6, R6, 0x1, 0x1c1f ;  /* 0x003c1f0006067f89 */ /* 0x000fe800000e0000 */
[----:B0-----:R-:W0:Y:S04]  /*e8a0*/  SHFL.IDX PT, R8, R2, RZ, 0x1c1f ;  /* 0x001c1fff02087589 */ /* 0x001e2800000e0000 */
[----:B------:R-:W1:Y:S01]  /*e8b0*/  SHFL.IDX PT, R2, R2, 0x1, 0x1c1f ;  /* 0x003c1f0002027f89 */ /* 0x000e6200000e0000 */
[----:B0-----:R-:W-:-:S05]  /*e8c0*/  @!P2 IADD3 R8, P1, R20, R8, RZ ;  /* 0x000000081408a210 */ /* 0x001fca0007f3e0ff */
[----:B------:R-:W-:-:S05]  /*e8d0*/  @!P2 IMAD.X R0, RZ, RZ, R0, P1 ;  /* 0x000000ffff00a224 */ /* 0x000fca00008e0600 */
[----:B------:R-:W-:-:S05]  /*e8e0*/  @!P2 MOV R9, R0 ;  /* 0x000000000009a202 */ /* 0x000fca0000000f00 */
[----:B-1----:R0:W-:Y:S02]  /*e8f0*/  @!P2 LDGSTS.E.BYPASS.LTC128B.128 [R18+0xd000], desc[UR54][R8.64], !P0 ;  /* 0x0d0000000812afae */ /* 0x0021e4000c101d76 */
.L_x_13909:
[----:B------:R-:W-:-:S05]  /*e900*/  VIADD R5, R5, 0xa0 ;  /* 0x000000a005057836 */ /* 0x000fca0000000000 */
[----:B------:R-:W-:-:S13]  /*e910*/  ISETP.GE.AND P1, PT, R5, R3, PT ;  /* 0x000000030500720c */ /* 0x000fda0003f26270 */
[----:B------:R-:W-:-:S05]  /*e920*/  @!P1 IADD3 R2, P2, R20, R2, RZ ;  /* 0x0000000214029210 */ /* 0x000fca0007f5e0ff */
[----:B------:R-:W-:-:S05]  /*e930*/  @!P1 IMAD.X R3, RZ, RZ, R6, P2 ;  /* 0x000000ffff039224 */ /* 0x000fca00010e0606 */
[----:B------:R-:W-:Y:S01]  /*e940*/  @!PT LDS RZ, [RZ] ;  /* 0x00000000fffff984 */ /* 0x000fe20000000800 */
[----:B------:R-:W-:Y:S01]  /*e950*/  @!PT LDS RZ, [RZ] ;  /* 0x00000000fffff984 */ /* 0x000fe20000000800 */
[----:B------:R-:W-:Y:S01]  /*e960*/  @!PT LDS RZ, [RZ] ;  /* 0x00000000fffff984 */ /* 0x000fe20000000800 */
[----:B------:R1:W-:Y:S01]  /*e970*/  @!P1 LDGSTS.E.BYPASS.LTC128B.128 [R18+0xd800], desc[UR54][R2.64], !P0 ;  /* 0x0d80000002129fae */ /* 0x0003e2000c101d76 */
[----:B------:R-:W-:Y:S01]  /*e980*/  PLOP3.LUT P0, PT, PT, PT, PT, 0x80, 0x0 ;  /* 0x000000000000781c */ /* 0x000fe20003f0f070 */
[----:B------:R-:W-:-:S12]  /*e990*/  NOP ;  /* 0x0000000000007918 */ /* 0x000fd80000000000 */
.L_x_13810:
[----:B------:R-:W-:Y:S02]  /*e9a0*/  PLOP3.LUT P1, PT, P1, P0, PT, 0xa2, 0x0 ;  /* 0x000000000000781c */ /* 0x000fe40000f21472 */
[----:B------:R-:W-:-:S08]  /*e9b0*/  @P0 R2UR P1, UR4, R16 ;  /* 0x00000000100402ca */ /* 0x000fd00000020000 */
[----:B------:R-:W-:-:S05]  /*e9c0*/  @P0 PLOP3.LUT P0, PT, P1, PT, PT, 0x80, 0x0 ;  /* 0x000000000000081c */ /* 0x000fca0000f0f070 */
[----:B------:R-:W-:Y:S01]  /*e9d0*/  @!P1 SYNCS.ARRIVE.TRANS64.RED.A0T1 RZ, [UR4+0x13200], RZ ;  /* 0x013200ffffff99a7 */ /* 0x000fe20008200404 */
[----:B------:R-:W-:Y:S07]  /*e9e0*/  @!P1 ARRIVES.LDGSTSBAR.64.TRANSCNT [UR4+0x13200] ;  /* 0x01320000ff0099b0 */ /* 0x000fee0008000a84 */
[----:B------:R-:W-:Y:S05]  /*e9f0*/  @P0 BRA.U.ANY `(.L_x_13810) ;  /* 0xfffffffd00e80947 */ /* 0x000fea000393ffff */
[----:B-1----:R-:W2:Y:S02]  /*ea00*/  LDL.LU R2, [R1+0x40] ;  /* 0x0000400001027983 */ /* 0x002ea40000300800 */
        /* <DEDUP_REMOVED lines=11> */
.L_x_13910:
[----:B------:R-:W-:Y:S05]  /*eac0*/  BSYNC B0 ;  /* 0x0000000000007941 */ /* 0x000fea0003800000 */
.L_x_13811:
[----:B------:R-:W2:Y:S01]  /*ead0*/  LDL R0, [R1+0x2c] ;  /* 0x00002c0001007983 */ /* 0x000ea20000100800 */
[----:B------:R-:W-:-:S06]  /*eae0*/  UIADD3 UR4, UR48, -0x2, URZ ;  /* 0xfffffffe30047890 */ /* 0x000fcc000fffe03f */
[----:B--2---:R-:W-:-:S13]  /*eaf0*/  ISETP.LE.AND P0, PT, R0, UR4, PT ;  /* 0x0000000400007c0c */ /* 0x004fda000bf03270 */
[----:B------:R-:W-:Y:S05]  /*eb00*/  @!P0 BRA `(.L_x_13813) ;  /* 0x0000001400808947 */ /* 0x000fea0003800000 */
[----:B------:R-:W-:Y:S01]  /*eb10*/  IMAD.U32 R0, RZ, RZ, UR4 ;  /* 0x00000004ff007e24 */ /* 0x000fe2000f8e00ff */
[----:B------:R2:W5:Y:S04]  /*eb20*/  LDL.LU R24, [R1+0xc] ;  /* 0x00000c0001187983 */ /* 0x0005680000300800 */
[----:B------:R2:W5:Y:S04]  /*eb30*/  LDL.LU R21, [R1] ;  /* 0x0000000001157983 */ /* 0x0005680000300800 */
[----:B------:R2:W-:Y:S02]  /*eb40*/  STL [R1+0x4], R0 ;  /* 0x0000040001007387 */ /* 0x0005e40000100800 */
.L_x_13833:
[----:B---3--:R-:W3:Y:S01]  /*eb50*/  LDL R6, [R1+0x14] ;  /* 0x0000140001067983 */ /* 0x008ee20000100800 */
[----:B------:R-:W4:Y:S03]  /*eb60*/  LDC R2, c[0x0][0x430] ;  /* 0x00010c00ff027b82 */ /* 0x000f260000000800 */
[----:B------:R-:W3:Y:S04]  /*eb70*/  LDL R12, [R1+0x18] ;  /* 0x00001800010c7983 */ /* 0x000ee80000100800 */
[----:B------:R-:W3:Y:S04]  /*eb80*/  LDL R7, [R1+0x8] ;  /* 0x0000080001077983 */ /* 0x000ee80000100800 */
[----:B------:R-:W3:Y:S01]  /*eb90*/  LDL.LU R11, [R1+0x4] ;  /* 0x00000400010b7983 */ /* 0x000ee20000300800 */
[----:B--2---:R-:W2:Y:S03]  /*eba0*/  S2R R0, SR_TID.X ;  /* 0x0000000000007919 */ /* 0x004ea60000002100 */
[----:B------:R-:W3:Y:S01]  /*ebb0*/  LDL R13, [R1+0x2c] ;  /* 0x00002c00010d7983 */ /* 0x000ee20000100800 */
[----:B----4-:R-:W-:-:S02]  /*ebc0*/  ISETP.NE.AND P0, PT, R2, 0x1, PT ;  /* 0x000000010200780c */ /* 0x010fc40003f05270 */
[----:B------:R-:W0:Y:S11]  /*ebd0*/  S2R R2, SR_TID.X ;  /* 0x0000000000027919 */ /* 0x000e360000002100 */
[----:B------:R-:W4:Y:S08]  /*ebe0*/  @P0 LDC R5, c[0x0][0x434] ;  /* 0x00010d00ff050b82 */ /* 0x000f300000000800 */
[----:B-1----:R-:W1:Y:S01]  /*ebf0*/  @P0 LDC R3, c[0x0][0x434] ;  /* 0x00010d00ff030b82 */ /* 0x002e620000000800 */
[----:B--2---:R-:W-:-:S04]  /*ec00*/  LOP3.LUT R0, R0, 0x7f, RZ, 0xc0, !PT ;  /* 0x0000007f00007812 */ /* 0x004fc800078ec0ff */
[----:B------:R-:W-:-:S03]  /*ec10*/  SHF.R.U32.HI R0, RZ, 0x2, R0 ;  /* 0x00000002ff007819 */ /* 0x000fc60000011600 */
[----:B------:R-:W2:Y:S01]  /*ec20*/  @P0 LDC R4, c[0x0][0x438] ;  /* 0x00010e00ff040b82 */ /* 0x000ea20000000800 */
[----:B0-----:R-:W-:-:S04]  /*ec30*/  SHF.L.U32 R9, R2, 0x5, RZ ;  /* 0x0000000502097819 */ /* 0x001fc800000006ff */
[----:B------:R-:W-:Y:S02]  /*ec40*/  LOP3.LUT R9, R0, 0x60, R9, 0xf8, !PT ;  /* 0x0000006000097812 */ /* 0x000fe400078ef809 */
[----:B------:R-:W-:Y:S01]  /*ec50*/  LOP3.LUT R2, R2, 0x7f, RZ, 0xc0, !PT ;  /* 0x0000007f02027812 */ /* 0x000fe200078ec0ff */
[----:B------:R-:W0:Y:S03]  /*ec60*/  @P0 LDC R0, c[0x0][0x438] ;  /* 0x00010e00ff000b82 */ /* 0x000e260000000800 */
[----:B------:R-:W-:Y:S01]  /*ec70*/  SHF.R.U32.HI R2, RZ, 0x2, R2 ;  /* 0x00000002ff027819 */ /* 0x000fe20000011602 */
[----:B------:R-:W-:Y:S05]  /*ec80*/  YIELD ;  /* 0x0000000000007946 */ /* 0x000fea0003800000 */
[----:B------:R-:W-:Y:S01]  /*ec90*/  ULDC.64 UR6, c[0x0][0x428] ;  /* 0x00010a0000067ab9 */ /* 0x000fe20000000a00 */
[----:B------:R-:W-:Y:S01]  /*eca0*/  ULDC UR4, c[0x0][0x430] ;  /* 0x00010c0000047ab9 */ /* 0x000fe20000000800 */
[----:B------:R-:W-:Y:S01]  /*ecb0*/  ULDC.64 UR8, c[0x0][0x418] ;  /* 0x0001060000087ab9 */ /* 0x000fe20000000a00 */
[----:B---3--:R-:W-:-:S02]  /*ecc0*/  IMAD R8, R11, 0xa0, R6 ;  /* 0x000000a00b087824 */ /* 0x008fc400078e0206 */
[----:B------:R-:W3:Y:S02]  /*ecd0*/  S2R R6, SR_TID.X ;  /* 0x0000000000067919 */ /* 0x000ee40000002100 */
[----:B------:R-:W-:-:S04]  /*ece0*/  IMAD.IADD R10, R9, 0x1, R8 ;  /* 0x00000001090a7824 */ /* 0x000fc800078e0208 */
[----:B----4-:R-:W-:-:S04]  /*ecf0*/  @P0 IMAD.HI.U32 R5, R10, R5, RZ ;  /* 0x000000050a050227 */ /* 0x010fc800078e00ff */
[----:B---3--:R-:W-:-:S05]  /*ed00*/  IMAD.SHL.U32 R9, R6, 0x20, RZ ;  /* 0x0000002006097824 */ /* 0x008fca00078e00ff */
[----:B------:R-:W-:-:S04]  /*ed10*/  LOP3.LUT R9, R2, 0x60, R9, 0xf8, !PT ;  /* 0x0000006002097812 */ /* 0x000fc800078ef809 */
[----:B------:R-:W-:-:S05]  /*ed20*/  LOP3.LUT R9, R9, 0x80, RZ, 0xfc, !PT ;  /* 0x0000008009097812 */ /* 0x000fca00078efcff */
[----:B------:R-:W-:Y:S02]  /*ed30*/  IMAD.IADD R8, R9, 0x1, R8 ;  /* 0x0000000109087824 */ /* 0x000fe400078e0208 */
[----:B------:R-:W-:Y:S02]  /*ed40*/  IMAD.MOV.U32 R2, RZ, RZ, R10 ;  /* 0x000000ffff027224 */ /* 0x000fe400078e000a */
[----:B-1----:R-:W-:Y:S01]  /*ed50*/  @P0 IMAD.HI.U32 R3, R8, R3, RZ ;  /* 0x0000000308030227 */ /* 0x002fe200078e00ff */
[----:B--2---:R-:W-:-:S03]  /*ed60*/  @P0 SHF.R.U32.HI R2, RZ, R4, R5 ;  /* 0x00000004ff020219 */ /* 0x004fc60000011605 */
[----:B------:R-:W-:Y:S01]  /*ed70*/  IMAD.MOV.U32 R6, RZ, RZ, R8 ;  /* 0x000000ffff067224 */ /* 0x000fe200078e0008 */
[----:B0-----:R-:W-:Y:S01]  /*ed80*/  @P0 SHF.R.U32.HI R6, RZ, R0, R3 ;  /* 0x00000000ff060219 */ /* 0x001fe20000011603 */
[----:B------:R-:W-:Y:S01]  /*ed90*/  IMAD R0, R12, UR6, RZ ;  /* 0x000000060c007c24 */ /* 0x000fe2000f8e02ff */
[----:B------:R-:W-:Y:S02]  /*eda0*/  SHF.R.S32.HI R3, RZ, 0x1f, R2 ;  /* 0x0000001fff037819 */ /* 0x000fe40000011402 */
[----:B------:R-:W-:Y:S01]  /*edb0*/  IADD3 R4, -R2, RZ, RZ ;  /* 0x000000ff02047210 */ /* 0x000fe20007ffe1ff */
[C---:B------:R-:W-:Y:S02]  /*edc0*/  IMAD R0, R7.reuse, UR7, R0 ;  /* 0x0000000707007c24 */ /* 0x040fe4000f8e0200 */
[----:B------:R-:W-:-:S04]  /*edd0*/  IMAD.WIDE.U32 R2, R7, UR6, R2 ;  /* 0x0000000607027c25 */ /* 0x000fc8000f8e0002 */
[----:B------:R-:W-:Y:S01]  /*ede0*/  IMAD R10, R4, UR4, R10 ;  /* 0x00000004040a7c24 */ /* 0x000fe2000f8e020a */
[----:B------:R-:W-:Y:S01]  /*edf0*/  LEA R4, P0, R2, UR8, 0x2 ;  /* 0x0000000802047c11 */ /* 0x000fe2000f8010ff */
[----:B------:R-:W-:Y:S01]  /*ee00*/  IMAD.IADD R3, R0, 0x1, R3 ;  /* 0x0000000100037824 */ /* 0x000fe200078e0203 */
[----:B------:R-:W-:-:S04]  /*ee10*/  ISETP.GT.U32.AND P1, PT, R9, 0x9f, PT ;  /* 0x0000009f0900780c */ /* 0x000fc80003f24070 */
[----:B------:R-:W-:-:S05]  /*ee20*/  LEA.HI.X R5, R2, UR9, R3, 0x2, P0 ;  /* 0x0000000902057c11 */ /* 0x000fca00080f1403 */
[----:B------:R0:W2:Y:S04]  /*ee30*/  LDG.E R9, desc[UR54][R4.64] ;  /* 0x0000003604097981 */ /* 0x0000a8000c1e1900 */
[--C-:B------:R-:W-:Y:S01]  /*ee40*/  @!P1 SHF.R.S32.HI R3, RZ, 0x1f, R6.reuse ;  /* 0x0000001fff039819 */ /* 0x100fe20000011406 */
[----:B------:R-:W-:-:S04]  /*ee50*/  @!P1 IMAD.MOV.U32 R2, RZ, RZ, R6 ;  /* 0x000000ffff029224 */ /* 0x000fc800078e0006 */
[----:B------:R-:W-:-:S04]  /*ee60*/  @!P1 IMAD.WIDE.U32 R2, R7, UR6, R2 ;  /* 0x0000000607029c25 */ /* 0x000fc8000f8e0002 */
[----:B0-----:R-:W-:Y:S02]  /*ee70*/  IMAD.MOV R4, RZ, RZ, -R6 ;  /* 0x000000ffff047224 */ /* 0x001fe400078e0a06 */
[----:B------:R-:W-:Y:S02]  /*ee80*/  @!P1 IMAD.IADD R0, R0, 0x1, R3 ;  /* 0x0000000100009824 */ /* 0x000fe400078e0203 */
[----:B------:R-:W-:Y:S01]  /*ee90*/  IMAD R8, R4, UR4, R8 ;  /* 0x0000000404087c24 */ /* 0x000fe2000f8e0208 */
[----:B------:R-:W-:-:S04]  /*eea0*/  @!P1 LEA R4, P0, R2, UR8, 0x2 ;  /* 0x0000000802049c11 */ /* 0x000fc8000f8010ff */
[----:B------:R-:W-:Y:S02]  /*eeb0*/  @!P1 LEA.HI.X R5, R2, UR9, R0, 0x2, P0 ;  /* 0x0000000902059c11 */ /* 0x000fe400080f1400 */
[----:B-----5:R-:W-:Y:S01]  /*eec0*/  IADD3 R0, R21, 0x1, RZ ;  /* 0x0000000115007810 */ /* 0x020fe20007ffe0ff */
[----:B------:R-:W-:-:S03]  /*eed0*/  IMAD.MOV.U32 R7, RZ, RZ, RZ ;  /* 0x000000ffff077224 */ /* 0x000fc600078e00ff */
[C---:B------:R-:W-:Y:S01]  /*eee0*/  ISETP.NE.AND P0, PT, R0.reuse, 0x2, PT ;  /* 0x000000020000780c */ /* 0x040fe20003f05270 */
[----:B------:R-:W-:Y:S02]  /*eef0*/  IMAD.MOV.U32 R2, RZ, RZ, R11 ;  /* 0x000000ffff027224 */ /* 0x000fe400078e000b */
[----:B------:R0:W5:Y:S01]  /*ef00*/  @!P1 LDG.E R7, desc[UR54][R4.64] ;  /* 0x0000003604079981 */ /* 0x000162000c1e1900 */
[----:B------:R-:W-:Y:S02]  /*ef10*/  SEL R3, R0, RZ, P0 ;  /* 0x000000ff00037207 */ /* 0x000fe40000000000 */
[----:B------:R-:W-:Y:S01]  /*ef20*/  SEL R0, RZ, 0x1, P0 ;  /* 0x00000001ff007807 */ /* 0x000fe20000000000 */
[----:B------:R-:W-:Y:S01]  /*ef30*/  VIADD R11, R11, 0xffffffff ;  /* 0xffffffff0b0b7836 */ /* 0x000fe20000000000 */
[----:B------:R-:W-:Y:S02]  /*ef40*/  ISETP.GT.AND P1, PT, R2, R13, PT ;  /* 0x0000000d0200720c */ /* 0x000fe40003f24270 */
[----:B------:R-:W-:Y:S01]  /*ef50*/  LOP3.LUT R2, R24, R0, RZ, 0x3c, !PT ;  /* 0x0000000018027212 */ /* 0x000fe200078e3cff */
[----:B------:R0:W-:Y:S01]  /*ef60*/  STL [R1], R3 ;  /* 0x0000000301007387 */ /* 0x0001e20000100800 */
[----:B------:R-:W-:-:S03]  /*ef70*/  IMAD.U32 R12, RZ, RZ, UR44 ;  /* 0x0000002cff0c7e24 */ /* 0x000fc6000f8e00ff */
[----:B------:R0:W-:Y:S04]  /*ef80*/  STL [R1+0x4], R11 ;  /* 0x0000040b01007387 */ /* 0x0001e80000100800 */
[----:B------:R0:W-:Y:S01]  /*ef90*/  STL [R1+0xc], R2 ;  /* 0x00000c0201007387 */ /* 0x0001e20000100800 */
[----:B------:R-:W-:Y:S02]  /*efa0*/  ISETP.NE.AND P2, PT, R12, 0x3, PT ;  /* 0x000000030c00780c */ /* 0x000fe40003f45270 */
[----:B--2---:R-:W-:-:S11]  /*efb0*/  SHF.R.S32.HI R28, RZ, 0x1f, R9 ;  /* 0x0000001fff1c7819 */ /* 0x004fd60000011409 */
[----:B0-----:R-:W-:Y:S05]  /*efc0*/  @!P2 BRA `(.L_x_13814) ;  /* 0x000000000004a947 */ /* 0x001fea0003800000 */
[----:B------:R-:W-:Y:S01]  /*efd0*/  BPT.TRAP 0x1 ;  /* 0x000000040000795c */ /* 0x000fe20000300000 */
.L_x_13814:
[----:B------:R-:W-:Y:S01]  /*efe0*/  IMAD R0, R3, 0x8, R16 ;  /* 0x0000000803007824 */ /* 0x000fe200078e0210 */
[----:B------:R-:W-:Y:S01]  /*eff0*/  SHF.L.U32 R29, R2, 0x1f, RZ ;  /* 0x0000001f021d7819 */ /* 0x000fe200000006ff */
[----:B------:R-:W-:Y:S01]  /*f000*/  BSSY B0, `(.L_x_13815) ;  /* 0x0000004000007945 */ /* 0x000fe20003800000 */
[----:B------:R-:W-:Y:S02]  /*f010*/  SHF.R.S32.HI R25, RZ, 0x1f, R10 ;  /* 0x0000001fff197819 */ /* 0x000fe4000001140a */
[----:B------:R-:W0:Y:S02]  /*f020*/  SYNCS.PHASECHK.TRANS64.TRYWAIT P0, [R0+URZ+0x13280], R29 ;  /* 0x0132801d000075a7 */ /* 0x000e24000800017f */
[----:B0-----:R-:W-:Y:S05]  /*f030*/  @!P0 BRA `(.L_x_13816) ;  /* 0x00000040006c8947 */ /* 0x001fea0003800000 */
.L_x_13911:
[----:B------:R-:W-:Y:S05]  /*f040*/  BSYNC B0 ;  /* 0x0000000000007941 */ /* 0x000fea0003800000 */
.L_x_13815:
[----:B------:R-:W2:Y:S01]  /*f050*/  LDL R14, [R1+0x34] ;  /* 0x00003400010e7983 */ /* 0x000ea20000100800 */
[----:B------:R-:W-:Y:S01]  /*f060*/  ULDC.64 UR4, c[0x0][0x328] ;  /* 0x0000ca0000047ab9 */ /* 0x000fe20000000a00 */
[----:B------:R-:W-:Y:S02]  /*f070*/  ULDC.64 UR6, c[0x0][0x338] ;  /* 0x0000ce0000067ab9 */ /* 0x000fe40000000a00 */
[----:B------:R-:W2:Y:S01]  /*f080*/  LDL R13, [R1] ;  /* 0x00000000010d7983 */ /* 0x000ea20000100800 */
[----:B------:R-:W-:Y:S01]  /*f090*/  IMAD R4, R25, UR4, RZ ;  /* 0x0000000419047c24 */ /* 0x000fe2000f8e02ff */
[----:B------:R-:W-:Y:S01]  /*f0a0*/  SHF.R.S32.HI R26, RZ, 0x1f, R8 ;  /* 0x0000001fff1a7819 */ /* 0x000fe20000011408 */
[C---:B------:R-:W-:Y:S01]  /*f0b0*/  IMAD.WIDE.U32 R2, R10.reuse, UR4, RZ ;  /* 0x000000040a027c25 */ /* 0x040fe2000f8e00ff */
[----:B------:R-:W1:Y:S01]  /*f0c0*/  S2R R11, SR_TID.X ;  /* 0x00000000000b7919 */ /* 0x000e620000002100 */
[----:B-----5:R-:W-:Y:S01]  /*f0d0*/  SHF.R.S32.HI R27, RZ, 0x1f, R7 ;  /* 0x0000001fff1b7819 */ /* 0x020fe20000011407 */
[----:B------:R-:W3:Y:S01]  /*f0e0*/  LDC R12, c[0x0][0x2f4] ;  /* 0x0000bd00ff0c7b82 */ /* 0x000ee20000000800 */
[----:B------:R-:W-:-:S02]  /*f0f0*/  IMAD R4, R10, UR5, R4 ;  /* 0x000000050a047c24 */ /* 0x000fc4000f8e0204 */
[----:B------:R-:W-:Y:S02]  /*f100*/  IMAD R6, R26, UR4, RZ ;  /* 0x000000041a067c24 */ /* 0x000fe4000f8e02ff */
[----:B------:R-:W-:Y:S02]  /*f110*/  IMAD.IADD R3, R3, 0x1, R4 ;  /* 0x0000000103037824 */ /* 0x000fe400078e0204 */
[----:B------:R-:W-:Y:S02]  /*f120*/  IMAD R4, R28, UR6, RZ ;  /* 0x000000061c047c24 */ /* 0x000fe4000f8e02ff */
[----:B------:R-:W-:-:S04]  /*f130*/  IMAD.WIDE.U32 R2, R9, UR6, R2 ;  /* 0x0000000609027c25 */ /* 0x000fc8000f8e0002 */
[----:B------:R-:W-:Y:S02]  /*f140*/  IMAD R4, R9, UR7, R4 ;  /* 0x0000000709047c24 */ /* 0x000fe4000f8e0204 */
[----:B------:R-:W-:-:S03]  /*f150*/  IMAD R6, R8, UR5, R6 ;  /* 0x0000000508067c24 */ /* 0x000fc6000f8e0206 */
[----:B------:R-:W-:Y:S01]  /*f160*/  IADD3 R5, R3, R4, RZ ;  /* 0x0000000403057210 */ /* 0x000fe20007ffe0ff */
[----:B------:R-:W-:Y:S02]  /*f170*/  IMAD.MOV.U32 R4, RZ, RZ, R2 ;  /* 0x000000ffff047224 */ /* 0x000fe400078e0002 */
        /* <DEDUP_REMOVED lines=14> */
[----:B-1----:R-:W-:Y:S01]  /*f260*/  IMAD.SHL.U32 R11, R11, 0x10, RZ ;  /* 0x000000100b0b7824 */ /* 0x002fe200078e00ff */
[----:B------:R-:W-:-:S04]  /*f270*/  IADD3 R20, P0, R2, UR6, RZ ;  /* 0x0000000602147c10 */ /* 0x000fc8000ff1e0ff */
[----:B------:R-:W-:Y:S02]  /*f280*/  LOP3.LUT R11, R11, 0x30, RZ, 0xc0, !PT ;  /* 0x000000300b0b7812 */ /* 0x000fe400078ec0ff */
[----:B------:R-:W-:Y:S02]  /*f290*/  IADD3.X R18, R6, UR7, R3, P0, !PT ;  /* 0x0000000706127c10 */ /* 0x000fe400087fe403 */
[----:B---3--:R-:W-:Y:S01]  /*f2a0*/  ISETP.GE.AND P2, PT, R11, R12, PT ;  /* 0x0000000c0b00720c */ /* 0x008fe20003f46270 */
[----:B--2---:R-:W-:Y:S01]  /*f2b0*/  IMAD R6, R13, 0x2800, R14 ;  /* 0x000028000d067824 */ /* 0x004fe200078e020e */
[----:B------:R-:W-:Y:S11]  /*f2c0*/  BRA.DIV UR4, `(.L_x_13817) ;  /* 0x0000003e04dc7947 */ /* 0x000ff6000b800000 */
[----:B------:R-:W1:Y:S01]  /*f2d0*/  S2R R11, SR_TID.X ;  /* 0x00000000000b7919 */ /* 0x000e620000002100 */
[----:B------:R-:W-:Y:S01]  /*f2e0*/  IMAD.IADD R6, R16, 0x1, R6 ;  /* 0x0000000110067824 */ /* 0x000fe200078e0206 */
[----:B------:R-:W2:Y:S04]  /*f2f0*/  SHFL.IDX PT, R2, R4, RZ, 0x1c1f ;  /* 0x001c1fff04027589 */ /* 0x000ea800000e0000 */
[----:B------:R-:W3:Y:S01]  /*f300*/  SHFL.IDX PT, R3, R5, RZ, 0x1c1f ;  /* 0x001c1fff05037589 */ /* 0x000ee200000e0000 */
[----:B-1----:R-:W-:-:S05]  /*f310*/  IMAD.SHL.U32 R11, R11, 0x10, RZ ;  /* 0x000000100b0b7824 */ /* 0x002fca00078e00ff */
[----:B------:R-:W-:-:S04]  /*f320*/  LOP3.LUT R11, R11, 0x30, RZ, 0xc0, !PT ;  /* 0x000000300b0b7812 */ /* 0x000fc800078ec0ff */
[----:B--2---:R-:W-:-:S04]  /*f330*/  IADD3 R2, P0, R11, R2, RZ ;  /* 0x000000020b027210 */ /* 0x004fc80007f1e0ff */
[----:B---3--:R-:W-:-:S05]  /*f340*/  IADD3.X R3, RZ, R3, RZ, P0, !PT ;  /* 0x00000003ff037210 */ /* 0x008fca00007fe4ff */
[----:B------:R-:W-:Y:S01]  /*f350*/  @!PT LDS RZ, [RZ] ;  /* 0x00000000fffff984 */ /* 0x000fe20000000800 */
        /* <DEDUP_REMOVED lines=16> */
[----:B-1----:R1:W2:Y:S04]  /*f460*/  SHFL.IDX PT, R3, R18, RZ, 0x1c1f ;  /* 0x001c1fff12037589 */ /* 0x0022a800000e0000 */
[----:B------:R1:W3:Y:S02]  /*f470*/  SHFL.IDX PT, R2, R20, RZ, 0x1c1f ;  /* 0x001c1fff14027589 */ /* 0x0002e400000e0000 */
.L_x_13923:
[----:B------:R-:W4:Y:S02]  /*f480*/  S2R R4, SR_TID.X ;  /* 0x0000000000047919 */ /* 0x000f240000002100 */
[----:B----4-:R-:W-:-:S05]  /*f490*/  IMAD.SHL.U32 R4, R4, 0x10, RZ ;  /* 0x0000001004047824 */ /* 0x010fca00078e00ff */
[----:B------:R-:W-:-:S04]  /*f4a0*/  LOP3.LUT R4, R4, 0x30, RZ, 0xc0, !PT ;  /* 0x0000003004047812 */ /* 0x000fc800078ec0ff */
[----:B---3--:R-:W-:-:S04]  /*f4b0*/  IADD3 R2, P0, R4, R2, RZ ;  /* 0x0000000204027210 */ /* 0x008fc80007f1e0ff */
[----:B--2---:R-:W-:Y:S02]  /*f4c0*/  IADD3.X R3, RZ, R3, RZ, P0, !PT ;  /* 0x00000003ff037210 */ /* 0x004fe400007fe4ff */
[----:B------:R-:W-:-:S03]  /*f4d0*/  PLOP3.LUT P0, PT, PT, PT, PT, 0x80, 0x0 ;  /* 0x000000000000781c */ /* 0x000fc60003f0f070 */
[----:B------:R-:W-:Y:S01]  /*f4e0*/  @!PT LDS RZ, [RZ] ;  /* 0x00000000fffff984 */ /* 0x000fe20000000800 */
[----:B------:R-:W-:Y:S01]  /*f4f0*/  @!PT LDS RZ, [RZ] ;  /* 0x00000000fffff984 */ /* 0x000fe20000000800 */
[----:B------:R-:W-:Y:S01]  /*f500*/  @!PT LDS RZ, [RZ] ;  /* 0x00000000fffff984 */ /* 0x000fe20000000800 */
[----:B------:R2:W-:Y:S01]  /*f510*/  LDGSTS.E.BYPASS.LTC128B.128 [R6+0x8000], desc[UR54][R2.64], !P2 ;  /* 0x0800000002067fae */ /* 0x0005e2000d101d76 */
[----:B------:R-:W-:-:S09]  /*f520*/  NOP ;  /* 0x0000000000007918 */ /* 0x000fd20000000000 */
.L_x_13818:
        /* <DEDUP_REMOVED lines=11> */
.L_x_13819:
[----:B------:R2:W-:Y:S01]  /*f5e0*/  SYNCS.ARRIVE.TRANS64.A1T0 RZ, [R0+URZ+0x13270], RZ ;  /* 0x013270ff00ff79a7 */ /* 0x0005e2000810003f */
[----:B------:R-:W-:Y:S05]  /*f5f0*/  @!P3 BRA `(.L_x_13820) ;  /* 0x000000000004b947 */ /* 0x000fea0003800000 */
[----:B------:R-:W-:Y:S01]  /*f600*/  BPT.TRAP 0x1 ;  /* 0x000000040000795c */ /* 0x000fe20000300000 */
.L_x_13820:
[----:B------:R-:W3:Y:S01]  /*f610*/  SYNCS.PHASECHK.TRANS64.TRYWAIT P0, [R0+URZ+0x13240], R29 ;  /* 0x0132401d000075a7 */ /* 0x000ee2000800017f */
[----:B------:R-:W-:Y:S04]  /*f620*/  BSSY B0, `(.L_x_13821) ;  /* 0x0000002000007945 */ /* 0x000fe80003800000 */
[----:B---3--:R-:W-:Y:S05]  /*f630*/  @!P0 BRA `(.L_x_13822) ;  /* 0x00000040009c8947 */ /* 0x008fea0003800000 */
.L_x_13924:
[----:B------:R-:W-:Y:S05]  /*f640*/  BSYNC B0 ;  /* 0x0000000000007941 */ /* 0x000fea0003800000 */
.L_x_13821:
[----:B------:R-:W1:Y:S01]  /*f650*/  S2R R11, SR_TID.X ;  /* 0x00000000000b7919 */ /* 0x000e620000002100 */
        /* <DEDUP_REMOVED lines=17> */
[----:B-1----:R-:W-:Y:S02]  /*f770*/  IMAD.SHL.U32 R18, R11, 0x10, RZ ;  /* 0x000000100b127824 */ /* 0x002fe400078e00ff */
[----:B------:R-:W1:Y:S01]  /*f780*/  LDC R11, c[0x0][0x2f4] ;  /* 0x0000bd00ff0b7b82 */ /* 0x000e620000000800 */
[C---:B------:R-:W-:Y:S02]  /*f790*/  IMAD R8, R7.reuse, UR7, R8 ;  /* 0x0000000707087c24 */ /* 0x040fe4000f8e0208 */
[----:B------:R-:W-:Y:S01]  /*f7a0*/  IMAD.WIDE.U32 R2, R7, UR6, R2 ;  /* 0x0000000607027c25 */ /* 0x000fe2000f8e0002 */
[----:B------:R-:W-:Y:S01]  /*f7b0*/  ULDC.64 UR6, c[0x0][0x2e8] ;  /* 0x0000ba0000067ab9 */ /* 0x000fe20000000a00 */
[----:B------:R-:W-:-:S02]  /*f7c0*/  LOP3.LUT R18, R18, 0x30, RZ, 0xc0, !PT ;  /* 0x0000003012127812 */ /* 0x000fc400078ec0ff */
[----:B------:R-:W-:Y:S01]  /*f7d0*/  IMAD.WIDE.U32 R4, R17, UR4, R4 ;  /* 0x0000000411047c25 */ /* 0x000fe2000f8e0004 */
[----:B------:R-:W-:-:S03]  /*f7e0*/  IADD3 R3, R3, R8, RZ ;  /* 0x0000000803037210 */ /* 0x000fc60007ffe0ff */
[C---:B------:R-:W-:Y:S01]  /*f7f0*/  IMAD R9, R17.reuse, UR5, RZ ;  /* 0x0000000511097c24 */ /* 0x040fe2000f8e02ff */
[----:B------:R-:W-:Y:S01]  /*f800*/  IADD3 R7, P0, R4, UR6, RZ ;  /* 0x0000000604077c10 */ /* 0x000fe2000ff1e0ff */
[----:B------:R-:W-:Y:S01]  /*f810*/  IMAD.WIDE.U32 R2, R17, UR4, R2 ;  /* 0x0000000411027c25 */ /* 0x000fe2000f8e0002 */
[----:B------:R-:W-:Y:S02]  /*f820*/  UMOV UR4, 0xffffffff ;  /* 0xffffffff00047882 */ /* 0x000fe40000000000 */
[----:B------:R-:W-:Y:S02]  /*f830*/  IADD3.X R8, R9, UR7, R5, P0, !PT ;  /* 0x0000000709087c10 */ /* 0x000fe400087fe405 */
[----:B------:R-:W-:-:S04]  /*f840*/  IADD3 R4, P0, R2, UR6, RZ ;  /* 0x0000000602047c10 */ /* 0x000fc8000ff1e0ff */
[----:B------:R-:W-:Y:S02]  /*f850*/  IADD3.X R5, R9, UR7, R3, P0, !PT ;  /* 0x0000000709057c10 */ /* 0x000fe400087fe403 */
[----:B-1----:R-:W-:Y:S01]  /*f860*/  ISETP.GE.AND P2, PT, R18, R11, PT ;  /* 0x0000000b1200720c */ /* 0x002fe20003f46270 */
[----:B------:R-:W-:-:S12]  /*f870*/  BRA.DIV UR4, `(.L_x_13823) ;  /* 0x0000004204207947 */ /* 0x000fd8000b800000 */
[----:B------:R-:W1:Y:S04]  /*f880*/  SHFL.IDX PT, R2, R7, RZ, 0x1c1f ;  /* 0x001c1fff07027589 */ /* 0x000e6800000e0000 */
[----:B------:R-:W4:Y:S04]  /*f890*/  SHFL.IDX PT, R3, R8, RZ, 0x1c1f ;  /* 0x001c1fff08037589 */ /* 0x000f2800000e0000 */
[----:B------:R-:W-:Y:S01]  /*f8a0*/  SHFL.IDX PT, R5, R5, RZ, 0x1c1f ;  /* 0x001c1fff05057589 */ /* 0x000fe200000e0000 */
[----:B-1----:R-:W-:-:S05]  /*f8b0*/  IADD3 R2, P0, R18, R2, RZ ;  /* 0x0000000212027210 */ /* 0x002fca0007f1e0ff */
[----:B----4-:R-:W-:-:S05]  /*f8c0*/  IMAD.X R3, RZ, RZ, R3, P0 ;  /* 0x000000ffff037224 */ /* 0x010fca00000e0603 */
[----:B------:R1:W-:Y:S04]  /*f8d0*/  LDGSTS.E.BYPASS.LTC128B.128 [R6+0xe000], desc[UR54][R2.64], !P2 ;  /* 0x0e00000002067fae */ /* 0x0003e8000d101d76 */
[----:B-1----:R-:W1:Y:S04]  /*f8e0*/  SHFL.IDX PT, R2, R7, 0x1, 0x1c1f ;  /* 0x003c1f0007027f89 */ /* 0x002e6800000e0000 */
[----:B------:R-:W4:Y:S01]  /*f8f0*/  SHFL.IDX PT, R3, R8, 0x1, 0x1c1f ;  /* 0x003c1f0008037f89 */ /* 0x000f2200000e0000 */
[----:B-1----:R-:W-:-:S05]  /*f900*/  IADD3 R2, P0, R18, R2, RZ ;  /* 0x0000000212027210 */ /* 0x002fca0007f1e0ff */
[----:B----4-:R-:W-:-:S05]  /*f910*/  IMAD.X R3, RZ, RZ, R3, P0 ;  /* 0x000000ffff037224 */ /* 0x010fca00000e0603 */
[----:B------:R1:W-:Y:S04]  /*f920*/  LDGSTS.E.BYPASS.LTC128B.128 [R6+0xe800], desc[UR54][R2.64], !P2 ;  /* 0x0e80000002067fae */ /* 0x0003e8000d101d76 */
[----:B-1----:R-:W1:Y:S04]  /*f930*/  SHFL.IDX PT, R2, R7, 0x2, 0x1c1f ;  /* 0x005c1f0007027f89 */ /* 0x002e6800000e0000 */
[----:B------:R-:W4:Y:S04]  /*f940*/  SHFL.IDX PT, R3, R8, 0x2, 0x1c1f ;  /* 0x005c1f0008037f89 */ /* 0x000f2800000e0000 */
[----:B------:R-:W-:Y:S01]  /*f950*/  SHFL.IDX PT, R8, R8, 0x3, 0x1c1f ;  /* 0x007c1f0008087f89 */ /* 0x000fe200000e0000 */
[----:B-1----:R-:W-:-:S05]  /*f960*/  IADD3 R2, P0, R18, R2, RZ ;  /* 0x0000000212027210 */ /* 0x002fca0007f1e0ff */
[----:B----4-:R-:W-:-:S05]  /*f970*/  IMAD.X R3, RZ, RZ, R3, P0 ;  /* 0x000000ffff037224 */ /* 0x010fca00000e0603 */
[----:B------:R1:W-:Y:S04]  /*f980*/  LDGSTS.E.BYPASS.LTC128B.128 [R6+0xf000], desc[UR54][R2.64], !P2 ;  /* 0x0f00000002067fae */ /* 0x0003e8000d101d76 */
[----:B-1----:R-:W1:Y:S02]  /*f990*/  SHFL.IDX PT, R2, R7, 0x3, 0x1c1f ;  /* 0x007c1f0007027f89 */ /* 0x002e6400000e0000 */
[----:B-1----:R-:W-:-:S05]  /*f9a0*/  IADD3 R2, P0, R18, R2, RZ ;  /* 0x0000000212027210 */ /* 0x002fca0007f1e0ff */
[----:B------:R-:W-:-:S05]  /*f9b0*/  IMAD.X R3, RZ, RZ, R8, P0 ;  /* 0x000000ffff037224 */ /* 0x000fca00000e0608 */
[----:B------:R1:W-:Y:S04]  /*f9c0*/  LDGSTS.E.BYPASS.LTC128B.128 [R6+0xf800], desc[UR54][R2.64], !P2 ;  /* 0x0f80000002067fae */ /* 0x0003e8000d101d76 */
[----:B-1----:R1:W4:Y:S02]  /*f9d0*/  SHFL.IDX PT, R2, R4, RZ, 0x1c1f ;  /* 0x001c1fff04027589 */ /* 0x00232400000e0000 */
.L_x_13936:
[----:B----4-:R-:W-:-:S04]  /*f9e0*/  IADD3 R2, P0, R18, R2, RZ ;  /* 0x0000000212027210 */ /* 0x010fc80007f1e0ff */
[----:B------:R-:W-:Y:S02]  /*f9f0*/  IADD3.X R3, RZ, R5, RZ, P0, !PT ;  /* 0x00000005ff037210 */ /* 0x000fe400007fe4ff */
[----:B------:R-:W-:-:S03]  /*fa00*/  PLOP3.LUT P0, PT, PT, PT, PT, 0x80, 0x0 ;  /* 0x000000000000781c */ /* 0x000fc60003f0f070 */
[----:B------:R-:W-:Y:S01]  /*fa10*/  @!PT LDS RZ, [RZ] ;  /* 0x00000000fffff984 */ /* 0x000fe20000000800 */
[----:B------:R-:W-:Y:S01]  /*fa20*/  @!PT LDS RZ, [RZ] ;  /* 0x00000000fffff984 */ /* 0x000fe20000000800 */
[----:B------:R-:W-:Y:S01]  /*fa30*/  @!PT LDS RZ, [RZ] ;  /* 0x00000000fffff984 */ /* 0x000fe20000000800 */
[----:B------:R4:W-:Y:S01]  /*fa40*/  LDGSTS.E.BYPASS.LTC128B.128 [R6+0x10000], desc[UR54][R2.64], !P2 ;  /* 0x1000000002067fae */ /* 0x0009e2000d101d76 */
[----:B------:R-:W-:-:S09]  /*fa50*/  NOP ;  /* 0x0000000000007918 */ /* 0x000fd20000000000 */
.L_x_13824:
        /* <DEDUP_REMOVED lines=11> */
.L_x_13825:
[----:B------:R0:W-:Y:S02]  /*fb10*/  SYNCS.ARRIVE.TRANS64.A1T0 RZ, [R0+URZ+0x13230], RZ ;  /* 0x013230ff00ff79a7 */ /* 0x0001e4000810003f */
[----:B0-23--:R-:W-:-:S05]  /*fb20*/  IMAD.U32 R0, RZ, RZ, UR46 ;  /* 0x0000002eff007e24 */ /* 0x00dfca000f8e00ff */
[----:B------:R-:W-:-:S13]  /*fb30*/  ISETP.NE.AND P0, PT, R0, 0x3, PT ;  /* 0x000000030000780c */ /* 0x000fda0003f05270 */
[----:B------:R-:W-:Y:S05]  /*fb40*/  @!P0 BRA `(.L_x_13826) ;  /* 0x0000000000048947 */ /* 0x000fea0003800000 */
[----:B------:R-:W-:Y:S01]  /*fb50*/  BPT.TRAP 0x1 ;  /* 0x000000040000795c */ /* 0x000fe20000300000 */
.L_x_13826:
[----:B------:R-:W-:Y:S01]  /*fb60*/  LOP3.LUT R0, R24, 0x1, RZ, 0x3c, !PT ;  /* 0x0000000118007812 */ /* 0x000fe200078e3cff */
[----:B------:R-:W-:Y:S01]  /*fb70*/  IMAD R2, R21, 0x8, R16 ;  /* 0x0000000815027824 */ /* 0x000fe200078e0210 */
[----:B------:R-:W-:Y:S02]  /*fb80*/  BSSY B0, `(.L_x_13827) ;  /* 0x0000004000007945 */ /* 0x000fe40003800000 */
[----:B------:R-:W-:-:S04]  /*fb90*/  SHF.L.U32 R0, R0, 0x1f, RZ ;  /* 0x0000001f00007819 */ /* 0x000fc800000006ff */
[----:B------:R-:W0:Y:S02]  /*fba0*/  SYNCS.PHASECHK.TRANS64.TRYWAIT P2, [R2+URZ+0x13270], R0 ;  /* 0x01327000020075a7 */ /* 0x000e24000804017f */
[----:B0-----:R-:W-:Y:S05]  /*fbb0*/  @!P2 BRA `(.L_x_13828) ;  /* 0x0000004000aca947 */ /* 0x001fea0003800000 */
.L_x_13937:
[----:B------:R-:W-:Y:S05]  /*fbc0*/  BSYNC B0 ;  /* 0x0000000000007941 */ /* 0x000fea0003800000 */
.L_x_13827:
[----:B------:R-:W-:-:S05]  /*fbd0*/  IMAD.U32 R3, RZ, RZ, UR44 ;  /* 0x0000002cff037e24 */ /* 0x000fca000f8e00ff */
[----:B------:R-:W-:-:S13]  /*fbe0*/  ISETP.NE.AND P2, PT, R3, 0x3, PT ;  /* 0x000000030300780c */ /* 0x000fda0003f45270 */
[----:B------:R-:W-:Y:S05]  /*fbf0*/  @!P2 BRA `(.L_x_13829) ;  /* 0x000000000004a947 */ /* 0x000fea0003800000 */
[----:B------:R-:W-:Y:S01]  /*fc00*/  BPT.TRAP 0x1 ;  /* 0x000000040000795c */ /* 0x000fe20000300000 */
.L_x_13829:
[----:B------:R-:W-:Y:S01]  /*fc10*/  SHF.L.U32 R3, R24, 0x1f, RZ ;  /* 0x0000001f18037819 */ /* 0x000fe200000006ff */
[----:B0-----:R-:W-:-:S03]  /*fc20*/  IMAD R0, R21, 0x2800, RZ ;  /* 0x0000280015007824 */ /* 0x001fc600078e02ff */
[----:B------:R-:W0:Y:S02]  /*fc30*/  SYNCS.PHASECHK.TRANS64.TRYWAIT P2, [R2+URZ+0x13260], R3 ;  /* 0x01326003020075a7 */ /* 0x000e24000804017f */
[----:B0-----:R-:W-:Y:S05]  /*fc40*/  @!P2 BRA `(.L_x_13830) ;  /* 0x00000040009ca947 */ /* 0x001fea0003800000 */
.L_x_13938:
[----:B0-----:R-:W-:Y:S01]  /*fc50*/  LOP3.LUT R3, R0, R23, RZ, 0xfc, !PT ;  /* 0x0000001700037212 */ /* 0x001fe200078efcff */
[----:B------:R-:W-:Y:S05]  /*fc60*/  WARPSYNC.ALL ;  /* 0x0000000000007948 */ /* 0x000fea0003800000 */
[----:B------:R-:W-:Y:S01]  /*fc70*/  IMAD.IADD R3, R16, 0x1, R3 ;  /* 0x0000000110037824 */ /* 0x000fe200078e0203 */
[----:B------:R-:W-:-:S04]  /*fc80*/  MOV R12, UR44 ;  /* 0x0000002c000c7c02 */ /* 0x000fc80008000f00 */
[----:B-1----:R0:W1:Y:S01]  /*fc90*/  LDSM.16.MT88.4 R4, [R3+0x6000] ;  /* 0x006000000304783b */ /* 0x0020620000004200 */
[----:B------:R-:W-:Y:S02]  /*fca0*/  ISETP.NE.AND P2, PT, R12, 0x3, PT ;  /* 0x000000030c00780c */ /* 0x000fe40003f45270 */
[----:B0-----:R-:W-:-:S04]  /*fcb0*/  LOP3.LUT R3, R0, R22, RZ, 0xfc, !PT ;  /* 0x0000001600037212 */ /* 0x001fc800078efcff */
[----:B------:R-:W-:Y:S02]  /*fcc0*/  IADD3 R3, R19, R3, RZ ;  /* 0x0000000313037210 */ /* 0x000fe40007ffe0ff */
[C-C-:B-1----:R-:W-:Y:S02]  /*fcd0*/  PRMT R8, R4.reuse, 0x6420, R5.reuse ;  /* 0x0000642004087816 */ /* 0x142fe40000000005 */
        /* <DEDUP_REMOVED lines=26> */
[C---:B0-----:R-:W-:Y:S02]  /*fe80*/  VIADD R3, R0.reuse, 0x1800 ;  /* 0x0000180000037836 */ /* 0x041fe40000000000 */
[----:B------:R-:W-:-:S03]  /*fe90*/  VIADD R0, R0, 0x2000 ;  /* 0x0000200000007836 */ /* 0x000fc60000000000 */
        /* <DEDUP_REMOVED lines=14> */
[----:B------:R-:W0:Y:S02]  /*ff80*/  LDSM.16.MT88.4 R4, [R3+0x6000] ;  /* 0x006000000304783b */ /* 0x000e240000004200 */
        /* <DEDUP_REMOVED lines=13> */
.L_x_13831:
[----:B-1----:R1:W-:Y:S01]  /*10060*/  SYNCS.ARRIVE.TRANS64.A1T0 RZ, [R2+URZ+0x13250], RZ ;  /* 0x013250ff02ff79a7 */ /* 0x0023e2000810003f */
[----:B------:R-:W-:Y:S06]  /*10070*/  BAR.SYNC.DEFER_BLOCKING 0x2, 0x80 ;  /* 0x0082000000007b1d */ /* 0x000fec0000010000 */
[----:B------:R-:W-:Y:S05]  /*10080*/  @!P0 BRA `(.L_x_13832) ;  /* 0x0000000000048947 */ /* 0x000fea0003800000 */
[----:B------:R-:W-:Y:S01]  /*10090*/  BPT.TRAP 0x1 ;  /* 0x000000040000795c */ /* 0x000fe20000300000 */
.L_x_13832:
[----:B0-----:R-:W2:Y:S01]  /*100a0*/  LDL R0, [R1+0x30] ;  /* 0x0000300001007983 */ /* 0x001ea20000100800 */
[----:B-1----:R-:W-:-:S03]  /*100b0*/  VIADD R2, R2, 0x13280 ;  /* 0x0001328002027836 */ /* 0x002fc60000000000 */
[----:B------:R3:W5:Y:S04]  /*100c0*/  LDL R24, [R1+0xc] ;  /* 0x00000c0001187983 */ /* 0x0007680000100800 */
[----:B------:R3:W5:Y:S01]  /*100d0*/  LDL R21, [R1] ;  /* 0x0000000001157983 */ /* 0x0007620000100800 */
[----:B--2---:R-:W-:-:S04]  /*100e0*/  PRMT R2, R0, 0x654, R2 ;  /* 0x0000065400027816 */ /* 0x004fc80000000002 */
[----:B------:R3:W-:Y:S01]  /*100f0*/  SYNCS.ARRIVE.TRANS64.RED.A1T0 RZ, [R2+URZ], RZ ;  /* 0x000000ff02ff79a7 */ /* 0x0007e2000810043f */
[----:B------:R-:W-:Y:S05]  /*10100*/  @P1 BRA `(.L_x_13833) ;  /* 0xffffffe800901947 */ /* 0x000fea000383ffff */
.L_x_13813:
[----:B------:R-:W3:Y:S01]  /*10110*/  S2R R0, SR_TID.X ;  /* 0x0000000000007919 */ /* 0x000ee20000002100 */
[----:B------:R-:W-:Y:S01]  /*10120*/  BSSY B0, `(.L_x_13834) ;  /* 0x0000013000007945 */ /* 0x000fe20003800000 */
[----:B---3--:R-:W-:Y:S01]  /*10130*/  LOP3.LUT R2, R0, 0x7f, RZ, 0xc0, !PT ;  /* 0x0000007f00027812 */ /* 0x008fe200078ec0ff */
[----:B------:R-:W-:-:S03]  /*10140*/  IMAD.U32 R0, RZ, RZ, UR46 ;  /* 0x0000002eff007e24 */ /* 0x000fc6000f8e00ff */
[----:B------:R-:W-:Y:S02]  /*10150*/  ISETP.NE.AND P1, PT, R2, RZ, PT ;  /* 0x000000ff0200720c */ /* 0x000fe40003f25270 */
[----:B------:R-:W-:-:S11]  /*10160*/  ISETP.NE.AND P0, PT, R0, 0x3, PT ;  /* 0x000000030000780c */ /* 0x000fd60003f05270 */
[----:B------:R-:W-:Y:S05]  /*10170*/  @P1 BRA `(.L_x_13835) ;  /* 0x0000000000341947 */ /* 0x000fea0003800000 */
[----:B------:R-:W2:Y:S01]  /*10180*/  S2R R5, SR_LANEID ;  /* 0x0000000000057919 */ /* 0x000ea20000000000 */
[----:B------:R-:W-:Y:S01]  /*10190*/  VOTEU.ANY UR4, UPT, PT ;  /* 0x0000000000047886 */ /* 0x000fe200038e0100 */
[----:B-1----:R-:W1:Y:S01]  /*101a0*/  LDC.64 R2, c[0x0][0xc60] ;  /* 0x00031800ff027b82 */ /* 0x002e620000000a00 */
[----:B------:R-:W2:Y:S02]  /*101b0*/  FLO.U32 R0, UR4 ;  /* 0x0000000400007d00 */ /* 0x000ea400080e0000 */
[----:B--2---:R-:W-:-:S06]  /*101c0*/  ISETP.EQ.U32.AND P1, PT, R0, R5, PT ;  /* 0x000000050000720c */ /* 0x004fcc0003f22070 */
[----:B------:R-:W1:Y:S07]  /*101d0*/  POPC R5, UR4 ;  /* 0x0000000400057d09 */ /* 0x000e6e0008000000 */
[----:B-1----:R-:W2:Y:S01]  /*101e0*/  @P1 ATOMG.E.ADD.STRONG.GPU PT, R3, desc[UR54][R2.64], R5 ;  /* 0x00000005020319a8 */ /* 0x002ea200081ee1f6 */
[----:B------:R-:W1:Y:S02]  /*101f0*/  S2R R4, SR_LTMASK ;  /* 0x0000000000047919 */ /* 0x000e640000003900 */
[----:B-1----:R-:W-:-:S04]  /*10200*/  LOP3.LUT R4, R4, UR4, RZ, 0xc0, !PT ;  /* 0x0000000404047c12 */ /* 0x002fc8000f8ec0ff */
[----:B------:R-:W1:Y:S01]  /*10210*/  POPC R7, R4 ;  /* 0x0000000400077309 */ /* 0x000e620000000000 */
[----:B--2---:R-:W1:Y:S02]  /*10220*/  SHFL.IDX PT, R0, R3, R0, 0x1f ;  /* 0x00001f0003007589 */ /* 0x004e6400000e0000 */
[----:B-1----:R-:W-:-:S05]  /*10230*/  IADD3 R0, R0, UR47, R7 ;  /* 0x0000002f00007c10 */ /* 0x002fca000fffe007 */
[----:B------:R2:W-:Y:S02]  /*10240*/  STL [R1+0x20], R0 ;  /* 0x0000200001007387 */ /* 0x0005e40000100800 */
.L_x_13835:
[----:B------:R-:W-:Y:S05]  /*10250*/  BSYNC B0 ;  /* 0x0000000000007941 */ /* 0x000fea0003800000 */
.L_x_13834:
[----:B------:R-:W-:Y:S05]  /*10260*/  @!P0 BRA `(.L_x_13836) ;  /* 0x0000000000048947 */ /* 0x000fea0003800000 */
[----:B------:R-:W-:Y:S01]  /*10270*/  BPT.TRAP 0x1 ;  /* 0x000000040000795c */ /* 0x000fe20000300000 */
.L_x_13836:
[----:B------:R-:W1:Y:S04]  /*10280*/  LDL R2, [R1+0xc] ;  /* 0x00000c0001027983 */ /* 0x000e680000100800 */
[----:B--2---:R-:W2:Y:S01]  /*10290*/  LDL R0, [R1] ;  /* 0x0000000001007983 */ /* 0x004ea20000100800 */
[----:B------:R-:W-:Y:S01]  /*102a0*/  BSSY B0, `(.L_x_13837) ;  /* 0x0000006000007945 */ /* 0x000fe20003800000 */
[----:B-1----:R-:W-:-:S04]  /*102b0*/  LOP3.LUT R3, R2, 0x1, RZ, 0x3c, !PT ;  /* 0x0000000102037812 */ /* 0x002fc800078e3cff */
[----:B------:R-:W-:Y:S01]  /*102c0*/  SHF.L.U32 R3, R3, 0x1f, RZ ;  /* 0x0000001f03037819 */ /* 0x000fe200000006ff */
[----:B--2---:R-:W-:-:S04]  /*102d0*/  IMAD R0, R0, 0x8, R16 ;  /* 0x0000000800007824 */ /* 0x004fc800078e0210 */
[----:B------:R-:W1:Y:S02]  /*102e0*/  SYNCS.PHASECHK.TRANS64.TRYWAIT P1, [R0+URZ+0x13270], R3 ;  /* 0x01327003000075a7 */ /* 0x000e64000802017f */
[----:B-1----:R-:W-:Y:S05]  /*102f0*/  @!P1 BRA `(.L_x_13838) ;  /* 0x0000003c00049947 */ /* 0x002fea0003800000 */
.L_x_13939:
[----:B------:R-:W-:Y:S05]  /*10300*/  BSYNC B0 ;  /* 0x0000000000007941 */ /* 0x000fea0003800000 */
.L_x_13837:
[----:B------:R-:W-:-:S05]  /*10310*/  IMAD.U32 R2, RZ, RZ, UR44 ;  /* 0x0000002cff027e24 */ /* 0x000fca000f8e00ff */
[----:B------:R-:W-:-:S13]  /*10320*/  ISETP.NE.AND P1, PT, R2, 0x3, PT ;  /* 0x000000030200780c */ /* 0x000fda0003f25270 */
[----:B------:R-:W-:Y:S05]  /*10330*/  @!P1 BRA `(.L_x_13839) ;  /* 0x0000000000049947 */ /* 0x000fea0003800000 */
[----:B------:R-:W-:Y:S01]  /*10340*/  BPT.TRAP 0x1 ;  /* 0x000000040000795c */ /* 0x000fe20000300000 */
.L_x_13839:
[----:B------:R-:W1:Y:S02]  /*10350*/  LDL R2, [R1+0xc] ;  /* 0x00000c0001027983 */ /* 0x000e640000100800 */
[----:B-1----:R-:W-:-:S04]  /*10360*/  SHF.L.U32 R3, R2, 0x1f, RZ ;  /* 0x0000001f02037819 */ /* 0x002fc800000006ff */
[----:B------:R-:W1:Y:S02]  /*10370*/  SYNCS.PHASECHK.TRANS64.TRYWAIT P1, [R0+URZ+0x13260], R3 ;  /* 0x01326003000075a7 */ /* 0x000e64000802017f */
[----:B-1----:R-:W-:Y:S05]  /*10380*/  @!P1 BRA `(.L_x_13840) ;  /* 0x0000003800f49947 */ /* 0x002fea0003800000 */
.L_x_13940:
[----:B------:R-:W2:Y:S01]  /*10390*/  LDL R14, [R1] ;  /* 0x00000000010e7983 */ /* 0x000ea20000100800 */
[----:B------:R-:W-:Y:S05]  /*103a0*/  WARPSYNC.ALL ;  /* 0x0000000000007948 */ /* 0x000fea0003800000 */
[----:B------:R-:W-:-:S05]  /*103b0*/  IMAD.U32 R15, RZ, RZ, UR44 ;  /* 0x0000002cff0f7e24 */ /* 0x000fca000f8e00ff */
[----:B------:R-:W-:Y:S01]  /*103c0*/  ISETP.NE.AND P1, PT, R15, 0x3, PT ;  /* 0x000000030f00780c */ /* 0x000fe20003f25270 */
[----:B--2---:R-:W-:-:S05]  /*103d0*/  IMAD R2, R14, 0x2800, RZ ;  /* 0x000028000e027824 */ /* 0x004fca00078e02ff */
[----:B-1----:R-:W-:-:S04]  /*103e0*/  LOP3.LUT R3, R2, R23, RZ, 0xfc, !PT ;  /* 0x0000001702037212 */ /* 0x002fc800078efcff */
[----:B------:R-:W-:Y:S01]  /*103f0*/  IADD3 R6, R16, R3, RZ ;  /* 0x0000000310067210 */ /* 0x000fe20007ffe0ff */
[----:B------:R-:W-:-:S05]  /*10400*/  VIADD R3, R2, 0x800 ;  /* 0x0000080002037836 */ /* 0x000fca0000000000 */
        /* <DEDUP_REMOVED lines=13> */
[----:B------:R-:W-:Y:S01]  /*104e0*/  LOP3.LUT R4, R3, R22, RZ, 0xfc, !PT ;  /* 0x0000001603047212 */ /* 0x000fe200078efcff */
[----:B------:R-:W-:Y:S01]  /*104f0*/  VIADD R3, R2, 0x1000 ;  /* 0x0000100002037836 */ /* 0x000fe20000000000 */
[----:B------:R-:W-:-:S02]  /*10500*/  PRMT R10, R6, 0x6420, R7 ;  /* 0x00006420060a7816 */ /* 0x000fc40000000007 */
[----:B------:R-:W-:Y:S01]  /*10510*/  PRMT R11, R6, 0x7531, R7 ;  /* 0x00007531060b7816 */ /* 0x000fe20000000007 */
[----:B------:R-:W-:Y:S01]  /*10520*/  IMAD.IADD R13, R19, 0x1, R4 ;  /* 0x00000001130d7824 */ /* 0x000fe200078e0204 */
[----:B------:R-:W-:-:S04]  /*10530*/  LOP3.LUT R5, R3, R23, RZ, 0xfc, !PT ;  /* 0x0000001703057212 */ /* 0x000fc800078efcff */
[----:B------:R-:W-:Y:S01]  /*10540*/  IADD3 R6, R16, R5, RZ ;  /* 0x0000000510067210 */ /* 0x000fe20007ffe0ff */
[----:B------:R-:W-:Y:S05]  /*10550*/  STSM.16.M88.4 [R13], R8 ;  /* 0x000000080d007844 */ /* 0x000fea0000000200 */
[----:B------:R-:W0:Y:S02]  /*10560*/  LDSM.16.MT88.4 R4, [R6+0x6000] ;  /* 0x006000000604783b */ /* 0x000e240000004200 */
[C-C-:B0-----:R-:W-:Y:S02]  /*10570*/  PRMT R8, R4.reuse, 0x6420, R5.reuse ;  /* 0x0000642004087816 */ /* 0x141fe40000000005 */
[----:B------:R-:W-:-:S02]  /*10580*/  PRMT R9, R4, 0x7531, R5 ;  /* 0x0000753104097816 */ /* 0x000fc40000000005 */
[----:B------:R-:W-:Y:S01]  /*10590*/  LOP3.LUT R4, R3, R22, RZ, 0xfc, !PT ;  /* 0x0000001603047212 */ /* 0x000fe200078efcff */
[----:B------:R-:W-:Y:S01]  /*105a0*/  VIADD R3, R2, 0x1800 ;  /* 0x0000180002037836 */ /* 0x000fe20000000000 */
[--C-:B------:R-:W-:Y:S01]  /*105b0*/  PRMT R10, R6, 0x6420, R7.reuse ;  /* 0x00006420060a7816 */ /* 0x100fe20000000007 */
[----:B------:R-:W-:Y:S01]  /*105c0*/  VIADD R2, R2, 0x2000 ;  /* 0x0000200002027836 */ /* 0x000fe20000000000 */
[----:B------:R-:W-:Y:S01]  /*105d0*/  PRMT R11, R6, 0x7531, R7 ;  /* 0x00007531060b7816 */ /* 0x000fe20000000007 */
[----:B------:R-:W-:Y:S01]  /*105e0*/  IMAD.IADD R12, R19, 0x1, R4 ;  /* 0x00000001130c7824 */ /* 0x000fe200078e0204 */
[----:B------:R-:W-:-:S04]  /*105f0*/  LOP3.LUT R5, R3, R23, RZ, 0xfc, !PT ;  /* 0x0000001703057212 */ /* 0x000fc800078efcff */
[----:B------:R-:W-:Y:S01]  /*10600*/  STSM.16.M88.4 [R12], R8 ;  /* 0x000000080c007844 */ /* 0x000fe20000000200 */
[----:B------:R-:W-:-:S06]  /*10610*/  IMAD.IADD R7, R16, 0x1, R5 ;  /* 0x0000000110077824 */ /* 0x000fcc00078e0205 */
[----:B------:R-:W0:Y:S02]  /*10620*/  LDSM.16.MT88.4 R4, [R7+0x6000] ;  /* 0x006000000704783b */ /* 0x000e240000004200 */
[C-C-:B0-----:R-:W-:Y:S02]  /*10630*/  PRMT R8, R4.reuse, 0x6420, R5.reuse ;  /* 0x0000642004087816 */ /* 0x141fe40000000005 */
[----:B------:R-:W-:Y:S02]  /*10640*/  PRMT R9, R4, 0x7531, R5 ;  /* 0x0000753104097816 */ /* 0x000fe40000000005 */
[----:B------:R-:W-:Y:S02]  /*10650*/  LOP3.LUT R4, R3, R22, RZ, 0xfc, !PT ;  /* 0x0000001603047212 */ /* 0x000fe400078efcff */
[----:B------:R-:W-:Y:S02]  /*10660*/  LOP3.LUT R5, R2, R23, RZ, 0xfc, !PT ;  /* 0x0000001702057212 */ /* 0x000fe400078efcff */
[C-C-:B------:R-:W-:Y:S01]  /*10670*/  PRMT R10, R6.reuse, 0x6420, R7.reuse ;  /* 0x00006420060a7816 */ /* 0x140fe20000000007 */
[----:B------:R-:W-:Y:S01]  /*10680*/  IMAD.IADD R3, R19, 0x1, R4 ;  /* 0x0000000113037824 */ /* 0x000fe200078e0204 */
[----:B------:R-:W-:-:S02]  /*10690*/  PRMT R11, R6, 0x7531, R7 ;  /* 0x00007531060b7816 */ /* 0x000fc40000000007 */
[----:B------:R-:W-:Y:S02]  /*106a0*/  IADD3 R5, R16, R5, RZ ;  /* 0x0000000510057210 */ /* 0x000fe40007ffe0ff */
[----:B------:R-:W-:Y:S01]  /*106b0*/  LOP3.LUT R2, R2, R22, RZ, 0xfc, !PT ;  /* 0x0000001602027212 */ /* 0x000fe200078efcff */
[----:B------:R-:W-:Y:S04]  /*106c0*/  STSM.16.M88.4 [R3], R8 ;  /* 0x0000000803007844 */ /* 0x000fe80000000200 */
[----:B------:R-:W0:Y:S01]  /*106d0*/  LDSM.16.MT88.4 R4, [R5+0x6000] ;  /* 0x006000000504783b */ /* 0x000e220000004200 */
[----:B------:R-:W-:Y:S01]  /*106e0*/  IMAD.IADD R2, R19, 0x1, R2 ;  /* 0x0000000113027824 */ /* 0x000fe200078e0202 */
        /* <DEDUP_REMOVED lines=13> */
.L_x_13841:
[----:B-1----:R1:W-:Y:S01]  /*107c0*/  SYNCS.ARRIVE.TRANS64.A1T0 RZ, [R0+URZ+0x13250], RZ ;  /* 0x013250ff00ff79a7 */ /* 0x0023e2000810003f */
[----:B------:R-:W-:Y:S06]  /*107d0*/  BAR.SYNC.DEFER_BLOCKING 0x2, 0x80 ;  /* 0x0082000000007b1d */ /* 0x000fec0000010000 */
[----:B------:R-:W-:Y:S05]  /*107e0*/  @!P0 BRA `(.L_x_13842) ;  /* 0x0000000000048947 */ /* 0x000fea0003800000 */
[----:B------:R-:W-:Y:S01]  /*107f0*/  BPT.TRAP 0x1 ;  /* 0x000000040000795c */ /* 0x000fe20000300000 */
.L_x_13842:
[----:B0-----:R-:W2:Y:S04]  /*10800*/  LDL R2, [R1+0x30] ;  /* 0x0000300001027983 */ /* 0x001ea80000100800 */
[----:B------:R-:W3:Y:S01]  /*10810*/  LDL.LU R3, [R1+0xc] ;  /* 0x00000c0001037983 */ /* 0x000ee20000300800 */
[----:B-1----:R-:W-:-:S05]  /*10820*/  VIADD R0, R0, 0x13280 ;  /* 0x0001328000007836 */ /* 0x002fca0000000000 */
[----:B--2---:R-:W-:-:S04]  /*10830*/  PRMT R0, R2, 0x654, R0 ;  /* 0x0000065402007816 */ /* 0x004fc80000000000 */
[----:B------:R0:W-:Y:S02]  /*10840*/  SYNCS.ARRIVE.TRANS64.RED.A1T0 RZ, [R0+URZ], RZ ;  /* 0x000000ff00ff79a7 */ /* 0x0001e4000810043f */
[----:B0-----:R-:W-:-:S05]  /*10850*/  VIADD R0, R14, 0x1 ;  /* 0x000000010e007836 */ /* 0x001fca0000000000 */
[----:B------:R-:W-:-:S04]  /*10860*/  ISETP.NE.AND P0, PT, R0, 0x2, PT ;  /* 0x000000020000780c */ /* 0x000fc80003f05270 */
[----:B------:R-:W-:Y:S02]  /*10870*/  SEL R2, RZ, 0x1, P0 ;  /* 0x00000001ff027807 */ /* 0x000fe40000000000 */
[----:B------:R-:W-:Y:S02]  /*10880*/  SEL R0, R0, RZ, P0 ;  /* 0x000000ff00007207 */ /* 0x000fe40000000000 */
[----:B---3--:R-:W-:-:S03]  /*10890*/  LOP3.LUT R3, R3, R2, RZ, 0x3c, !PT ;  /* 0x0000000203037212 */ /* 0x008fc600078e3cff */
[----:B------:R0:W-:Y:S04]  /*108a0*/  STL [R1], R0 ;  /* 0x0000000001007387 */ /* 0x0001e80000100800 */
[----:B------:R0:W-:Y:S02]  /*108b0*/  STL [R1+0xc], R3 ;  /* 0x00000c0301007387 */ /* 0x0001e40000100800 */
.L_x_13783:
[----:B------:R-:W-:Y:S05]  /*108c0*/  BSYNC B7 ;  /* 0x0000000000077941 */ /* 0x000fea0003800000 */
.L_x_13781:
[----:B01----:R-:W3:Y:S02]  /*108d0*/  LDL R0, [R1+0x10] ;  /* 0x0000100001007983 */ /* 0x003ee40000100800 */
[----:B---3--:R-:W-:-:S13]  /*108e0*/  LOP3.LUT P0, RZ, R0, 0x20, RZ, 0xc0, !PT ;  /* 0x0000002000ff7812 */ /* 0x008fda000780c0ff */
        /* <DEDUP_REMOVED lines=8> */
[----:B0-----:R0:W-:Y:S01]  /*10970*/  STL.64 [R1+0x20], R4 ;  /* 0x0000200401007387 */ /* 0x0011e20000100a00 */
[----:B------:R-:W-:-:S03]  /*10980*/  MOV R0, R7 ;  /* 0x0000000700007202 */ /* 0x000fc60000000f00 */
[----:B------:R0:W-:Y:S01]  /*10990*/  STL [R1+0x28], R6 ;  /* 0x0000280601007387 */ /* 0x0001e20000100800 */
[----:B------:R-:W-:Y:S01]  /*109a0*/  R2UR UR39, R0 ;  /* 0x00000000002772ca */ /* 0x000fe200000e0000 */
[----:B------:R-:W-:Y:S06]  /*109b0*/  BAR.ARV 0x4, 0x200 ;  /* 0x0108000000007b1d */ /* 0x000fec0000002000 */
[----:B------:R-:W-:Y:S08]  /*109c0*/  BRA `(.L_x_13844) ;  /* 0x0000000800e47947 */ /* 0x000ff00003800000 */
.L_x_13843:
[----:B------:R-:W3:Y:S01]  /*109d0*/  LDL.LU R0, [R1+0x20] ;  /* 0x0000200001007983 */ /* 0x000ee20000300800 */
        /* <DEDUP_REMOVED lines=10> */
[----:B---3--:R-:W-:Y:S02]  /*10a80*/  IMAD.MOV.U32 R9, RZ, RZ, R0 ;  /* 0x000000ffff097224 */ /* 0x008fe400078e0000 */
[----:B------:R-:W-:-:S06]  /*10a90*/  IMAD.MOV.U32 R0, RZ, RZ, RZ ;  /* 0x000000ffff007224 */ /* 0x000fcc00078e00ff */
        /* <DEDUP_REMOVED lines=14> */
[----:B0-----:R-:W-:-:S04]  /*10b80*/  SEL R6, R6, RZ, P2 ;  /* 0x000000ff06067207 */ /* 0x001fc80001000000 */
[----:B------:R-:W-:Y:S02]  /*10b90*/  IADD3 R6, R7, R6, RZ ;  /* 0x0000000607067210 */ /* 0x000fe40007ffe0ff */
[----:B------:R-:W-:Y:S04]  /*10ba0*/  SHFL.IDX PT, R7, R9, 0x1, 0x1f ;  /* 0x00201f0009077f89 */ /* 0x000fe800000e0000 */
        /* <DEDUP_REMOVED lines=17> */
.L_x_13847:
[----:B------:R-:W-:-:S04]  /*10cc0*/  UIADD3 UR39, UR39, 0x1f, URZ ;  /* 0x0000001f27277890 */ /* 0x000fc8000fffe03f */
[----:B------:R-:W-:-:S06]  /*10cd0*/  UISETP.GE.AND UP0, UPT, UR39, UR4, UPT ;  /* 0x000000042700728c */ /* 0x000fcc000bf06270 */
[----:B------:R-:W-:-:S13]  /*10ce0*/  PLOP3.LUT P6, PT, PT, PT, UP0, 0x40, 0x0 ;  /* 0x000000000000781c */ /* 0x000fda0003fce808 */
[----:B------:R-:W-:Y:S05]  /*10cf0*/  @!P6 BRA `(.L_x_13846) ;  /* 0x0000000400bce947 */ /* 0x000fea0003800000 */
[----:B------:R-:W0:Y:S02]  /*10d00*/  S2R R0, SR_TID.X ;  /* 0x0000000000007919 */ /* 0x000e240000002100 */
[----:B0-----:R-:W-:-:S04]  /*10d10*/  LOP3.LUT R0, R0, 0x1f, RZ, 0xc0, !PT ;  /* 0x0000001f00007812 */ /* 0x001fc800078ec0ff */
[----:B------:R-:W-:Y:S01]  /*10d20*/  IADD3 R9, R0, UR39, RZ ;  /* 0x0000002700097c10 */ /* 0x000fe2000fffe0ff */
[----:B------:R-:W-:-:S03]  /*10d30*/  IMAD.MOV.U32 R0, RZ, RZ, RZ ;  /* 0x000000ffff007224 */ /* 0x000fc600078e00ff */
[----:B------:R-:W-:-:S13]  /*10d40*/  ISETP.GE.OR P6, PT, R9, UR4, !P0 ;  /* 0x0000000409007c0c */ /* 0x000fda000c7c6670 */
[----:B------:R-:W0:Y:S08]  /*10d50*/  @!P6 LDC.64 R2, c[0x0][0xc80] ;  /* 0x00032000ff02eb82 */ /* 0x000e300000000a00 */
[----:B------:R-:W1:Y:S01]  /*10d60*/  @!P6 LDC.64 R4, c[0x0][0xc78] ;  /* 0x00031e00ff04eb82 */ /* 0x000e620000000a00 */
[----:B0-----:R-:W-:-:S05]  /*10d70*/  @!P6 IMAD.WIDE R2, R9, 0x4, R2 ;  /* 0x000000040902e825 */ /* 0x001fca00078e0202 */
[----:B------:R1:W3:Y:S02]  /*10d80*/  @!P6 LDG.E R0, desc[UR54][R2.64] ;  /* 0x000000360200e981 */ /* 0x0002e4000c1e1900 */
[----:B-1----:R-:W-:-:S04]  /*10d90*/  @!P6 IMAD.WIDE R2, R9, 0x4, R4 ;  /* 0x000000040902e825 */ /* 0x002fc800078e0204 */
        /* <DEDUP_REMOVED lines=24> */
[----:B------:R-:W-:-:S07]  /*10f20*/  IMAD.MOV.U32 R10, RZ, RZ, R4 ;  /* 0x000000ffff0a7224 */ /* 0x000fce00078e0004 */
.L_x_13845:
        /* <DEDUP_REMOVED lines=9> */
[----:B------:R1:W3:Y:S01]  /*10fc0*/  SHFL.IDX PT, R5, R5, R12, 0x1f ;  /* 0x00001f0c05057589 */ /* 0x0002e200000e0000 */
[----:B0-----:R-:W-:-:S04]  /*10fd0*/  IABS R4, R0 ;  /* 0x0000000000047213 */ /* 0x001fc80000000000 */
[----:B------:R-:W0:Y:S08]  /*10fe0*/  I2F.RP R10, R4 ;  /* 0x00000004000a7306 */ /* 0x000e300000209400 */
[----:B0-----:R-:W0:Y:S02]  /*10ff0*/  MUFU.RCP R10, R10 ;  /* 0x0000000a000a7308 */ /* 0x001e240000001000 */
[----:B0-----:R-:W-:-:S06]  /*11000*/  IADD3 R7, R10, 0xffffffe, RZ ;  /* 0x0ffffffe0a077810 */ /* 0x001fcc0007ffe0ff */
[----:B------:R-:W0:Y:S01]  /*11010*/  F2I.FTZ.U32.TRUNC.NTZ R7, R7 ;  /* 0x0000000700077305 */ /* 0x000e22000021f000 */
[----:B-1-3--:R-:W-:Y:S05]  /*11020*/  @!P0 BRA `(.L_x_13848) ;  /* 0x00000000000c8947 */ /* 0x00afea0003800000 */
[----:B------:R-:W-:-:S06]  /*11030*/  UIADD3 UR5, UR4, -0x1, URZ ;  /* 0xffffffff04057890 */ /* 0x000fcc000fffe03f */
[----:B------:R-:W-:-:S05]  /*11040*/  IMAD.U32 R11, RZ, RZ, UR5 ;  /* 0x00000005ff0b7e24 */ /* 0x000fca000f8e00ff */
[----:B------:R1:W3:Y:S02]  /*11050*/  SHFL.IDX PT, R8, R2, R11, 0x1f ;  /* 0x00001f0b02087589 */ /* 0x0002e400000e0000 */
.L_x_13848:
[----:B---3--:R-:W-:Y:S01]  /*11060*/  IMAD R9, R8, R3, R9 ;  /* 0x0000000308097224 */ /* 0x008fe200078e0209 */
[----:B------:R-:W-:Y:S01]  /*11070*/  UIADD3 UR39, UR4, UR39, URZ ;  /* 0x0000002704277290 */ /* 0x000fe2000fffe03f */
[--C-:B0-----:R-:W-:Y:S02]  /*11080*/  IMAD.MOV R3, RZ, RZ, -R7.reuse ;  /* 0x000000ffff037224 */ /* 0x101fe400078e0a07 */
[----:B-1----:R-:W-:Y:S01]  /*11090*/  IMAD.MOV.U32 R2, RZ, RZ, RZ ;  /* 0x000000ffff027224 */ /* 0x002fe200078e00ff */
[----:B------:R0:W-:Y:S01]  /*110a0*/  STL [R1+0x20], R9 ;  /* 0x0000200901007387 */ /* 0x0001e20000100800 */
[----:B------:R-:W-:Y:S02]  /*110b0*/  IMAD R8, R3, R4, RZ ;  /* 0x0000000403087224 */ /* 0x000fe400078e02ff */
[----:B------:R-:W-:Y:S02]  /*110c0*/  IMAD.MOV.U32 R3, RZ, RZ, R7 ;  /* 0x000000ffff037224 */ /* 0x000fe400078e0007 */
[----:B------:R-:W-:Y:S01]  /*110d0*/  IMAD.HI.U32 R3, R7, R8, R2 ;  /* 0x0000000807037227 */ /* 0x000fe200078e0002 */
[----:B------:R-:W-:-:S02]  /*110e0*/  IABS R7, R5 ;  /* 0x0000000500077213 */ /* 0x000fc40000000000 */
[----:B0-----:R-:W-:Y:S02]  /*110f0*/  IADD3 R9, R6, -R9, RZ ;  /* 0x8000000906097210 */ /* 0x001fe40007ffe0ff */
[----:B------:R-:W0:Y:S01]  /*11100*/  I2F.RP R8, R7 ;  /* 0x0000000700087306 */ /* 0x000e220000209400 */
[----:B------:R-:W-:Y:S02]  /*11110*/  IABS R6, R0 ;  /* 0x0000000000067213 */ /* 0x000fe40000000000 */
[----:B------:R-:W-:-:S03]  /*11120*/  IABS R11, R9 ;  /* 0x00000009000b7213 */ /* 0x000fc60000000000 */
[----:B------:R-:W-:Y:S02]  /*11130*/  IMAD.MOV R10, RZ, RZ, -R6 ;  /* 0x000000ffff0a7224 */ /* 0x000fe400078e0a06 */
        /* <DEDUP_REMOVED lines=8> */
[----:B------:R-:W-:Y:S01]  /*111c0*/  ISETP.GE.U32.AND P0, PT, R11, R4, PT ;  /* 0x000000040b00720c */ /* 0x000fe20003f06070 */
[----:B------:R-:W0:Y:S01]  /*111d0*/  F2I.FTZ.U32.TRUNC.NTZ R3, R10 ;  /* 0x0000000a00037305 */ /* 0x000e22000021f000 */
[----:B------:R-:W-:-:S05]  /*111e0*/  IABS R4, R5 ;  /* 0x0000000500047213 */ /* 0x000fca0000000000 */
[----:B------:R-:W-:-:S06]  /*111f0*/  IMAD.MOV R4, RZ, RZ, -R4 ;  /* 0x000000ffff047224 */ /* 0x000fcc00078e0a04 */
[----:B------:R-:W-:Y:S02]  /*11200*/  @P0 VIADD R6, R6, 0x1 ;  /* 0x0000000106060836 */ /* 0x000fe40000000000 */
        /* <DEDUP_REMOVED lines=30> */
.L_x_13846:
[----:B------:R0:W-:Y:S01]  /*113f0*/  STL [R1+0x20], R6 ;  /* 0x0000200601007387 */ /* 0x0001e20000100800 */
[----:B------:R-:W-:-:S03]  /*11400*/  ULDC UR39, c[0x0][0xc3c] ;  /* 0x00030f0000277ab9 */ /* 0x000fc60000000800 */
[----:B------:R0:W-:Y:S04]  /*11410*/  STL [R1+0x24], RZ ;  /* 0x000024ff01007387 */ /* 0x0001e80000100800 */
[----:B------:R0:W-:Y:S02]  /*11420*/  STL [R1+0x28], RZ ;  /* 0x000028ff01007387 */ /* 0x0001e40000100800 */
.L_x_13849:
[----:B------:R-:W3:Y:S04]  /*11430*/  LDL R3, [R1+0x24] ;  /* 0x0000240001037983 */ /* 0x000ee80000100800 */
[----:B-1----:R-:W4:Y:S04]  /*11440*/  LDL R2, [R1+0x28] ;  /* 0x0000280001027983 */ /* 0x002f280000100800 */
[----:B------:R-:W2:Y:S01]  /*11450*/  LDL R4, [R1+0x20] ;  /* 0x0000200001047983 */ /* 0x000ea20000100800 */
[----:B------:R-:W1:Y:S01]  /*11460*/  S2R R0, SR_TID.X ;  /* 0x0000000000007919 */ /* 0x000e620000002100 */
[----:B------:R-:W-:Y:S01]  /*11470*/  BAR.SYNC.DEFER_BLOCKING 0x4, 0x200 ;  /* 0x0108000000007b1d */ /* 0x000fe20000010000 */
[----:B---3--:R-:W-:Y:S01]  /*11480*/  MOV R5, R3 ;  /* 0x0000000300057202 */ /* 0x008fe20000000f00 */
[----:B----4-:R-:W-:-:S04]  /*11490*/  IMAD.MOV.U32 R3, RZ, RZ, R2 ;  /* 0x000000ffff037224 */ /* 0x010fc800078e0002 */
[----:B------:R3:W4:Y:S01]  /*114a0*/  LDL R2, [R1+0x30] ;  /* 0x0000300001027983 */ /* 0x0007220000100800 */
[----:B-1----:R-:W-:Y:S01]  /*114b0*/  LOP3.LUT R0, R0, 0x1f, RZ, 0xc0, !PT ;  /* 0x0000001f00007812 */ /* 0x002fe200078ec0ff */
        /* <DEDUP_REMOVED lines=8> */
[----:B--2---:R3:W-:Y:S01]  /*11540*/  @!P0 STS.128 [R16+0x132d0], R4 ;  /* 0x0132d00410008388 */ /* 0x0047e20000000c00 */
[----:B------:R-:W-:Y:S06]  /*11550*/  BAR.ARV 0x5, 0x200 ;  /* 0x0148000000007b1d */ /* 0x000fec0000002000 */
.L_x_13844:
[----:B------:R-:W-:Y:S02]  /*11560*/  ULDC UR4, c[0x0][0xc3c] ;  /* 0x00030f0000047ab9 */ /* 0x000fe40000000800 */
[----:B------:R-:W-:-:S06]  /*11570*/  UISETP.GE.AND UP0, UPT, UR39, UR4, UPT ;  /* 0x000000042700728c */ /* 0x000fcc000bf06270 */
[----:B------:R-:W-:-:S13]  /*11580*/  PLOP3.LUT P0, PT, PT, PT, UP0, 0x80, 0x0 ;  /* 0x000000000000781c */ /* 0x000fda0003f0f008 */
[----:B------:R-:W-:Y:S05]  /*11590*/  @!P0 BRA `(.L_x_13850) ;  /* 0xffffffa400d48947 */ /* 0x000fea000383ffff */
.L_x_13776:
[----:B------:R-:W4:Y:S01]  /*115a0*/  LDL.LU R0, [R1+0x40] ;  /* 0x0000400001007983 */ /* 0x000f220000300800 */
[----:B------:R-:W-:Y:S01]  /*115b0*/  BSSY B0, `(.L_x_13851) ;  /* 0x000000b000007945 */ /* 0x000fe20003800000 */
[----:B0--3--:R-:W0:Y:S01]  /*115c0*/  S2R R5, SR_CgaCtaId ;  /* 0x0000000000057919 */ /* 0x009e220000008800 */
[----:B----4-:R-:W-:-:S05]  /*115d0*/  VIADD R0, R0, 0x1 ;  /* 0x0000000100007836 */ /* 0x010fca0000000000 */
[----:B------:R-:W-:-:S04]  /*115e0*/  LEA.HI R2, R0, R0, RZ, 0x1 ;  /* 0x0000000000027211 */ /* 0x000fc800078f08ff */
[----:B------:R-:W-:Y:S02]  /*115f0*/  LOP3.LUT R3, R2, 0xfffffffe, RZ, 0xc0, !PT ;  /* 0xfffffffe02037812 */ /* 0x000fe400078ec0ff */
[----:B------:R-:W-:Y:S02]  /*11600*/  MOV R2, 0x400 ;  /* 0x0000040000027802 */ /* 0x000fe40000000f00 */
[----:B------:R-:W-:Y:S02]  /*11610*/  IADD3 R0, R0, -R3, RZ ;  /* 0x8000000300007210 */ /* 0x000fe40007ffe0ff */
[----:B0-----:R-:W-:Y:S02]  /*11620*/  LEA R5, R5, R2, 0x18 ;  /* 0x0000000205057211 */ /* 0x001fe400078ec0ff */
[----:B------:R-:W-:-:S04]  /*11630*/  SHF.L.U32 R0, R0, 0x1f, RZ ;  /* 0x0000001f00007819 */ /* 0x000fc800000006ff */
[----:B------:R-:W0:Y:S02]  /*11640*/  SYNCS.PHASECHK.TRANS64.TRYWAIT P0, [R5+URZ+0x13220], R0 ;  /* 0x01322000050075a7 */ /* 0x000e24000800017f */
[----:B0-----:R-:W-:Y:S05]  /*11650*/  @!P0 BRA `(.L_x_13852) ;  /* 0x0000002800548947 */ /* 0x001fea0003800000 */
.L_x_13941:
[----:B------:R-:W-:Y:S05]  /*11660*/  BSYNC B0 ;  /* 0x0000000000007941 */ /* 0x000fea0003800000 */
.L_x_13851:
[----:B------:R-:W-:-:S03]  /*11670*/  UMOV UR4, 0xffffffff ;  /* 0xffffffff00047882 */ /* 0x000fc60000000000 */
[----:B------:R-:W-:Y:S05]  /*11680*/  BRA.DIV UR4, `(.L_x_13853) ;  /* 0x0000002a045c7947 */ /* 0x000fea000b800000 */
[----:B0-----:R-:W0:Y:S02]  /*11690*/  S2R R0, SR_TID.X ;  /* 0x0000000000007919 */ /* 0x001e240000002100 */
[----:B0-----:R-:W-:-:S04]  /*116a0*/  SHF.R.U32.HI R0, RZ, 0x5, R0 ;  /* 0x00000005ff007819 */ /* 0x001fc80000011600 */
[----:B------:R-:W-:-:S05]  /*116b0*/  LOP3.LUT R0, R0, 0x3, RZ, 0xc0, !PT ;  /* 0x0000000300007812 */ /* 0x000fca00078ec0ff */
[----:B------:R0:W3:Y:S02]  /*116c0*/  SHFL.IDX PT, R14, R0, RZ, 0x1f ;  /* 0x00001fff000e7589 */ /* 0x0000e400000e0000 */
.L_x_13944:
[----:B---3--:R-:W-:Y:S01]  /*116d0*/  ISETP.NE.AND P0, PT, R14, RZ, PT ;  /* 0x000000ff0e00720c */ /* 0x008fe20003f05270 */
[----:B------:R-:W-:-:S12]  /*116e0*/  BSSY B0, `(.L_x_13854) ;  /* 0x000002f000007945 */ /* 0x000fd80003800000 */
[----:B------:R-:W-:Y:S05]  /*116f0*/  @P0 BRA `(.L_x_13855) ;  /* 0x0000000000b40947 */ /* 0x000fea0003800000 */
[----:B------:R-:W-:-:S03]  /*11700*/  UMOV UR4, 0xffffffff ;  /* 0xffffffff00047882 */ /* 0x000fc60000000000 */
[----:B------:R-:W-:Y:S05]  /*11710*/  BRA.DIV UR4, `(.L_x_13856) ;  /* 0x0000002a046c7947 */ /* 0x000fea000b800000 */
[----:B------:R-:W-:-:S13]  /*11720*/  ELECT P6, URZ, PT ;  /* 0x00000000003f782f */ /* 0x000fda00038c0000 */
.L_x_13947:
[----:B------:R-:W-:Y:S05]  /*11730*/  @!P6 BRA `(.L_x_13855) ;  /* 0x0000000000a4e947 */ /* 0x000fea0003800000 */
[----:B------:R-:W-:-:S06]  /*11740*/  ULOP3.LUT UR4, UR42, 0x2, URZ, 0xfc, !UPT ;  /* 0x000000022a047892 */ /* 0x000fcc000f8efc3f */
[----:B0-----:R-:W-:-:S05]  /*11750*/  IMAD.U32 R0, RZ, RZ, UR4 ;  /* 0x00000004ff007e24 */ /* 0x001fca000f8e00ff */
[----:B------:R-:W-:-:S13]  /*11760*/  ISETP.NE.AND P0, PT, R0, 0x3, PT ;  /* 0x000000030000780c */ /* 0x000fda0003f05270 */
[----:B------:R-:W-:Y:S05]  /*11770*/  @!P0 BRA `(.L_x_13857) ;  /* 0x0000000000048947 */ /* 0x000fea0003800000 */
[----:B------:R-:W-:Y:S01]  /*11780*/  BPT.TRAP 0x1 ;  /* 0x000000040000795c */ /* 0x000fe20000300000 */
.L_x_13857:
[----:B------:R-:W3:Y:S04]  /*11790*/  LDL R2, [R1+0xc] ;  /* 0x00000c0001027983 */ /* 0x000ee80000100800 */
[----:B------:R-:W4:Y:S01]  /*117a0*/  LDL.LU R0, [R1] ;  /* 0x0000000001007983 */ /* 0x000f220000300800 */
[----:B---3--:R-:W-:Y:S01]  /*117b0*/  SHF.L.U32 R3, R2, 0x1f, RZ ;  /* 0x0000001f02037819 */ /* 0x008fe200000006ff */
[C---:B----4-:R-:W-:Y:S02]  /*117c0*/  IMAD R4, R0.reuse, 0x8, R5 ;  /* 0x0000000800047824 */ /* 0x050fe400078e0205 */
[----:B------:R-:W-:Y:S02]  /*117d0*/  VIADD R0, R0, 0x1 ;  /* 0x0000000100007836 */ /* 0x000fe40000000000 */
[----:B------:R-:W0:Y:S03]  /*117e0*/  SYNCS.PHASECHK.TRANS64.TRYWAIT P1, [R4+URZ+0x13240], R3 ;  /* 0x01324003040075a7 */ /* 0x000e26000802017f */
[----:B------:R-:W-:-:S04]  /*117f0*/  ISETP.NE.AND P2, PT, R0, 0x2, PT ;  /* 0x000000020000780c */ /* 0x000fc80003f45270 */
[----:B------:R-:W-:Y:S01]  /*11800*/  SEL R2, RZ, 0x1, P2 ;  /* 0x00000001ff027807 */ /* 0x000fe20001000000 */
[----:B0-----:R-:W-:Y:S08]  /*11810*/  @!P1 BRA `(.L_x_13858) ;  /* 0x00000028004c9947 */ /* 0x001ff00003800000 */
.L_x_13948:
[----:B-1----:R-:W3:Y:S01]  /*11820*/  LDL.LU R6, [R1+0xc] ;  /* 0x00000c0001067983 */ /* 0x002ee20000300800 */
[----:B------:R-:W-:Y:S02]  /*11830*/  SEL R0, R0, RZ, P2 ;  /* 0x000000ff00007207 */ /* 0x000fe40001000000 */
[----:B---3--:R-:W-:Y:S01]  /*11840*/  LOP3.LUT R2, R6, R2, RZ, 0x3c, !PT ;  /* 0x0000000206027212 */ /* 0x008fe200078e3cff */
[----:B------:R-:W-:Y:S06]  /*11850*/  @!P0 BRA `(.L_x_13859) ;  /* 0x0000000000048947 */ /* 0x000fec0003800000 */
[----:B------:R-:W-:Y:S01]  /*11860*/  BPT.TRAP 0x1 ;  /* 0x000000040000795c */ /* 0x000fe20000300000 */
.L_x_13859:
[----:B------:R-:W-:Y:S01]  /*11870*/  IMAD R5, R0, 0x8, R5 ;  /* 0x0000000800057824 */ /* 0x000fe200078e0205 */
[----:B------:R-:W-:-:S04]  /*11880*/  SHF.L.U32 R0, R2, 0x1f, RZ ;  /* 0x0000001f02007819 */ /* 0x000fc800000006ff */
[----:B------:R-:W1:Y:S02]  /*11890*/  SYNCS.PHASECHK.TRANS64.TRYWAIT P1, [R5+URZ+0x13240], R0 ;  /* 0x01324000050075a7 */ /* 0x000e64000802017f */
[----:B-1----:R-:W-:Y:S05]  /*118a0*/  @!P1 BRA `(.L_x_13860) ;  /* 0x00000028003c9947 */ /* 0x002fea0003800000 */
.L_x_13949:
[----:B------:R-:W-:Y:S05]  /*118b0*/  @!P0 BRA `(.L_x_13861) ;  /* 0x0000000000048947 */ /* 0x000fea0003800000 */
[----:B------:R-:W-:Y:S01]  /*118c0*/  BPT.TRAP 0x1 ;  /* 0x000000040000795c */ /* 0x000fe20000300000 */
.L_x_13861:
[----:B------:R-:W3:Y:S02]  /*118d0*/  SYNCS.PHASECHK.TRANS64.TRYWAIT P1, [R4+URZ+0x13260], R3 ;  /* 0x01326003040075a7 */ /* 0x000ee4000802017f */
[----:B---3--:R-:W-:Y:S05]  /*118e0*/  @!P1 BRA `(.L_x_13862) ;  /* 0x0000002800409947 */ /* 0x008fea0003800000 */
.L_x_13950:
[----:B------:R-:W-:Y:S05]  /*118f0*/  @!P0 BRA `(.L_x_13863) ;  /* 0x0000000000048947 */ /* 0x000fea0003800000 */
[----:B------:R-:W-:Y:S01]  /*11900*/  BPT.TRAP 0x1 ;  /* 0x000000040000795c */ /* 0x000fe20000300000 */
.L_x_13863:
[----:B------:R-:W4:Y:S02]  /*11910*/  SYNCS.PHASECHK.TRANS64.TRYWAIT P1, [R5+URZ+0x13260], R0 ;  /* 0x01326000050075a7 */ /* 0x000f24000802017f */
[----:B----4-:R-:W-:Y:S05]  /*11920*/  @!P1 BRA `(.L_x_13864) ;  /* 0x0000002800449947 */ /* 0x010fea0003800000 */
.L_x_13951:
[----:B------:R-:W-:Y:S05]  /*11930*/  @!P0 BRA `(.L_x_13865) ;  /* 0x0000000000048947 */ /* 0x000fea0003800000 */
[----:B------:R-:W-:Y:S01]  /*11940*/  BPT.TRAP 0x1 ;  /* 0x000000040000795c */ /* 0x000fe20000300000 */
.L_x_13865:
[----:B------:R-:W0:Y:S02]  /*11950*/  SYNCS.PHASECHK.TRANS64.TRYWAIT P1, [R4+URZ+0x13280], R3 ;  /* 0x01328003040075a7 */ /* 0x000e24000802017f */
[----:B0-----:R-:W-:Y:S05]  /*11960*/  @!P1 BRA `(.L_x_13866) ;  /* 0x0000002800489947 */ /* 0x001fea0003800000 */
.L_x_13952:
[----:B------:R-:W-:Y:S05]  /*11970*/  @!P0 BRA `(.L_x_13867) ;  /* 0x0000000000048947 */ /* 0x000fea0003800000 */
[----:B------:R-:W-:Y:S01]  /*11980*/  BPT.TRAP 0x1 ;  /* 0x000000040000795c */ /* 0x000fe20000300000 */
.L_x_13867:
[----:B------:R0:W0:Y:S02]  /*11990*/  SYNCS.PHASECHK.TRANS64.TRYWAIT P0, [R5+URZ+0x13280], R0 ;  /* 0x01328000050075a7 */ /* 0x000024000800017f */
[----:B0-----:R-:W-:Y:S05]  /*119a0*/  @!P0 NANOSLEEP.SYNCS 0x989680 ;  /* 0x009896800000895d */ /* 0x001fea0003900000 */
[----:B------:R-:W0:Y:S02]  /*119b0*/  @!P0 SYNCS.PHASECHK.TRANS64 P0, [R5+URZ+0x13280], R0 ;  /* 0x01328000050085a7 */ /* 0x000e24000800007f */
[----:B0-----:R-:W-:Y:S05]  /*119c0*/  @!P0 BRA `(.L_x_13867) ;  /* 0xfffffffc00f08947 */ /* 0x001fea000383ffff */
.L_x_13855:
[----:B------:R-:W-:Y:S05]  /*119d0*/  BSYNC B0 ;  /* 0x0000000000007941 */ /* 0x000fea0003800000 */
.L_x_13854:
[----:B------:R-:W-:Y:S05]  /*119e0*/  EXIT ;  /* 0x000000000000794d */ /* 0x000fea0003800000 */
.L_x_13736:
[----:B0-----:R0:W1:Y:S02]  /*119f0*/  SYNCS.PHASECHK.TRANS64.TRYWAIT P1, [R25+URZ+0x13200], R2 ;  /* 0x01320002190075a7 */ /* 0x001064000802017f */
[----:B-1----:R-:W-:Y:S05]  /*11a00*/  @!P1 NANOSLEEP.SYNCS 0x989680 ;  /* 0x009896800000995d */ /* 0x002fea0003900000 */
[----:B------:R-:W1:Y:S02]  /*11a10*/  @!P1 SYNCS.PHASECHK.TRANS64 P1, [R25+URZ+0x13200], R2 ;  /* 0x01320002190095a7 */ /* 0x000e64000802007f */
[----:B-1----:R-:W-:Y:S05]  /*11a20*/  @!P1 BRA `(.L_x_13736) ;  /* 0xfffffffc00f09947 */ /* 0x002fea000383ffff */
[----:B------:R-:W-:Y:S05]  /*11a30*/  BRA `(.L_x_13868) ;  /* 0xffffff0000407947 */ /* 0x000fea000383ffff */
.L_x_13740:
[----:B-1----:R1:W2:Y:S02]  /*11a40*/  SYNCS.PHASECHK.TRANS64.TRYWAIT P1, [R3+URZ+0x13230], R4 ;  /* 0x01323004030075a7 */ /* 0x0022a4000802017f */
[----:B--2---:R-:W-:Y:S05]  /*11a50*/  @!P1 NANOSLEEP.SYNCS 0x989680 ;  /* 0x009896800000995d */ /* 0x004fea0003900000 */
[----:B------:R-:W2:Y:S02]  /*11a60*/  @!P1 SYNCS.PHASECHK.TRANS64 P1, [R3+URZ+0x13230], R4 ;  /* 0x01323004030095a7 */ /* 0x000ea4000802007f */
[----:B--2---:R-:W-:Y:S05]  /*11a70*/  @!P1 BRA `(.L_x_13740) ;  /* 0xfffffffc00f09947 */ /* 0x004fea000383ffff */
[----:B------:R-:W-:Y:S05]  /*11a80*/  BRA `(.L_x_13739) ;  /* 0xffffff00006c7947 */ /* 0x000fea000383ffff */
.L_x_13746:
[----:B-1----:R-:W-:-:S04]  /*11a90*/  IMAD.U32 R8, RZ, RZ, UR18 ;  /* 0x00000012ff087e24 */ /* 0x002fc8000f8e00ff */
[----:B------:R1:W2:Y:S03]  /*11aa0*/  SYNCS.PHASECHK.TRANS64.TRYWAIT P1, [R8+URZ+0x13230], R7 ;  /* 0x01323007080075a7 */ /* 0x0002a6000802017f */
[----:B--2---:R-:W-:Y:S05]  /*11ab0*/  @!P1 NANOSLEEP.SYNCS 0x989680 ;  /* 0x009896800000995d */ /* 0x004fea0003900000 */
[----:B------:R-:W2:Y:S02]  /*11ac0*/  @!P1 SYNCS.PHASECHK.TRANS64 P1, [R8+URZ+0x13230], R7 ;  /* 0x01323007080095a7 */ /* 0x000ea4000802007f */
[----:B--2---:R-:W-:Y:S05]  /*11ad0*/  @!P1 BRA `(.L_x_13746) ;  /* 0xfffffffc00ec9947 */ /* 0x004fea000383ffff */
[----:B------:R-:W-:Y:S05]  /*11ae0*/  BRA `(.L_x_13745) ;  /* 0xffffff3000f47947 */ /* 0x000fea000383ffff */
.L_x_13750:
[----:B-1----:R-:W-:-:S04]  /*11af0*/  MOV R8, UR9 ;  /* 0x0000000900087c02 */ /* 0x002fc80008000f00 */
[----:B------:R1:W2:Y:S03]  /*11b00*/  SYNCS.PHASECHK.TRANS64.TRYWAIT P1, [R8+URZ+0x13250], R7 ;  /* 0x01325007080075a7 */ /* 0x0002a6000802017f */
[----:B--2---:R-:W-:Y:S05]  /*11b10*/  @!P1 NANOSLEEP.SYNCS 0x989680 ;  /* 0x009896800000995d */ /* 0x004fea0003900000 */
[----:B------:R-:W2:Y:S02]  /*11b20*/  @!P1 SYNCS.PHASECHK.TRANS64 P1, [R8+URZ+0x13250], R7 ;  /* 0x01325007080095a7 */ /* 0x000ea4000802007f */
[----:B--2---:R-:W-:Y:S05]  /*11b30*/  @!P1 BRA `(.L_x_13750) ;  /* 0xfffffffc00ec9947 */ /* 0x004fea000383ffff */
[----:B------:R-:W-:Y:S05]  /*11b40*/  BRA `(.L_x_13749) ;  /* 0xffffff3800007947 */ /* 0x000fea000383ffff */
.L_x_13757:
[----:B-1----:R-:W-:-:S04]  /*11b50*/  IMAD.U32 R5, RZ, RZ, UR5 ;  /* 0x00000005ff057e24 */ /* 0x002fc8000f8e00ff */
[----:B------:R1:W2:Y:S03]  /*11b60*/  SYNCS.PHASECHK.TRANS64.TRYWAIT P1, [R5+URZ+0x13250], R0 ;  /* 0x01325000050075a7 */ /* 0x0002a6000802017f */
[----:B--2---:R-:W-:Y:S05]  /*11b70*/  @!P1 NANOSLEEP.SYNCS 0x989680 ;  /* 0x009896800000995d */ /* 0x004fea0003900000 */
[----:B------:R-:W2:Y:S02]  /*11b80*/  @!P1 SYNCS.PHASECHK.TRANS64 P1, [R5+URZ+0x13250], R0 ;  /* 0x01325000050095a7 */ /* 0x000ea4000802007f */
[----:B--2---:R-:W-:Y:S05]  /*11b90*/  @!P1 BRA `(.L_x_13757) ;  /* 0xfffffffc00ec9947 */ /* 0x004fea000383ffff */
[----:B------:R-:W-:Y:S05]  /*11ba0*/  BRA `(.L_x_13756) ;  /* 0xffffff5c00cc7947 */ /* 0x000fea000383ffff */
.L_x_13792:
[----:B------:R-:W0:Y:S01]  /*11bb0*/  S2R R26, SR_TID.X ;  /* 0x00000000001a7919 */ /* 0x000e220000002100 */
[----:B------:R-:W-:Y:S02]  /*11bc0*/  IMAD.MOV.U32 R12, RZ, RZ, RZ ;  /* 0x000000ffff0c7224 */ /* 0x000fe400078e00ff */
[----:B------:R-:W-:Y:S02]  /*11bd0*/  IMAD.MOV.U32 R11, RZ, RZ, 0x1f ;  /* 0x0000001fff0b7424 */ /* 0x000fe400078e00ff */
[----:B------:R-:W-:Y:S01]  /*11be0*/  IMAD.MOV.U32 R15, RZ, RZ, -0x1 ;  /* 0xffffffffff0f7424 */ /* 0x000fe200078e00ff */
[----:B0-----:R-:W-:-:S04]  /*11bf0*/  SHF.R.U32.HI R26, RZ, 0x5, R26 ;  /* 0x00000005ff1a7819 */ /* 0x001fc8000001161a */
[----:B------:R-:W-:-:S05]  /*11c00*/  LOP3.LUT R26, R26, 0x3, RZ, 0xc0, !PT ;  /* 0x000000031a1a7812 */ /* 0x000fca00078ec0ff */
[----:B------:R-:W-:-:S07]  /*11c10*/  IMAD.MOV.U32 R13, RZ, RZ, R26 ;  /* 0x000000ffff0d7224 */ /* 0x000fce00078e001a */
[----:B-12---:R-:W-:Y:S05]  /*11c20*/  WARPSYNC.COLLECTIVE R15, `(.L_x_13869) ;  /* 0x000000000f087348 */ /* 0x006fea0003c00000 */
[----:B------:R0:W3:Y:S02]  /*11c30*/  SHFL.IDX P6, R14, R13, R12, R11 ;  /* 0x0000000c0d0e7389 */ /* 0x0000e400000c000b */
[----:B0123--:R-:W-:Y:S01]  /*11c40*/  ENDCOLLECTIVE ;  /* 0x000000000000791b */ /* 0x00ffe20003800000 */
.L_x_13869:
[----:B------:R-:W-:Y:S05]  /*11c50*/  BRA `(.L_x_13870) ;  /* 0xffffffb0001c7947 */ /* 0x000fea000383ffff */
.L_x_13795:
[----:B-1----:R-:W2:Y:S02]  /*11c60*/  LDL R0, [R1+0x4] ;  /* 0x0000040001007983 */ /* 0x002ea40000100800 */
[----:B--2---:R1:W2:Y:S02]  /*11c70*/  SYNCS.PHASECHK.TRANS64.TRYWAIT P0, [R6+URZ+0x13280], R0 ;  /* 0x01328000060075a7 */ /* 0x0042a4000800017f */
[----:B--2---:R-:W-:Y:S05]  /*11c80*/  @!P0 NANOSLEEP.SYNCS 0x989680 ;  /* 0x009896800000895d */ /* 0x004fea0003900000 */
[----:B------:R-:W2:Y:S02]  /*11c90*/  @!P0 SYNCS.PHASECHK.TRANS64 P0, [R6+URZ+0x13280], R0 ;  /* 0x01328000060085a7 */ /* 0x000ea4000800007f */
[----:B--2---:R-:W-:Y:S05]  /*11ca0*/  @!P0 BRA `(.L_x_13795) ;  /* 0xfffffffc00ec8947 */ /* 0x004fea000383ffff */
[----:B------:R-:W-:Y:S05]  /*11cb0*/  BRA `(.L_x_13871) ;  /* 0xffffffb400507947 */ /* 0x000fea000383ffff */
.L_x_13796:
        /* <DEDUP_REMOVED lines=8> */
.L_x_13873:
[----:B------:R-:W-:Y:S05]  /*11d40*/  BSYNC B0 ;  /* 0x0000000000007941 */ /* 0x000fea0003800000 */
.L_x_13872:
        /* <DEDUP_REMOVED lines=8> */
.L_x_13874:
[----:B------:R-:W-:-:S05]  /*11dd0*/  IMAD.MOV.U32 R10, RZ, RZ, R14 ;  /* 0x000000ffff0a7224 */ /* 0x000fca00078e000e */
[----:B------:R-:W-:-:S05]  /*11de0*/  IADD3 R20, P1, R20, R10, RZ ;  /* 0x0000000a14147210 */ /* 0x000fca0007f3e0ff */
[----:B------:R-:W-:Y:S02]  /*11df0*/  IMAD.X R21, RZ, RZ, R3, P1 ;  /* 0x000000ffff157224 */ /* 0x000fe400008e0603 */
[----:B------:R-:W-:Y:S02]  /*11e00*/  IMAD.IADD R3, R16, 0x1, R18 ;  /* 0x0000000110037824 */ /* 0x000fe400078e0212 */
[----:B------:R0:W5:Y:S01]  /*11e10*/  LDL.LU R18, [R1+0x10] ;  /* 0x0000100001127983 */ /* 0x0001620000300800 */
[----:B------:R-:W-:Y:S01]  /*11e20*/  MOV R13, R2 ;  /* 0x00000002000d7202 */ /* 0x000fe20000000f00 */
[----:B------:R-:W-:Y:S01]  /*11e30*/  IMAD.MOV.U32 R12, RZ, RZ, 0x1 ;  /* 0x00000001ff0c7424 */ /* 0x000fe200078e00ff */
[C---:B------:R-:W-:Y:S02]  /*11e40*/  ISETP.LT.OR P1, PT, R7.reuse, 0x1, P0 ;  /* 0x000000010700780c */ /* 0x040fe40000721670 */
[----:B------:R-:W-:-:S13]  /*11e50*/  ISETP.GE.AND P2, PT, R7, 0x81, PT ;  /* 0x000000810700780c */ /* 0x000fda0003f46270 */
[----:B0----5:R-:W-:Y:S05]  /*11e60*/  WARPSYNC.COLLECTIVE R15, `(.L_x_13875) ;  /* 0x000000000f087348 */ /* 0x021fea0003c00000 */
[----:B------:R1:W2:Y:S02]  /*11e70*/  SHFL.IDX P6, R14, R13, R12, R11 ;  /* 0x0000000c0d0e7389 */ /* 0x0002a400000c000b */
[----:B012--5:R-:W-:Y:S01]  /*11e80*/  ENDCOLLECTIVE ;  /* 0x000000000000791b */ /* 0x027fe20003800000 */
.L_x_13875:
[C---:B------:R-:W-:Y:S02]  /*11e90*/  ISETP.GE.AND P4, PT, R7.reuse, 0x21, PT ;  /* 0x000000210700780c */ /* 0x040fe40003f86270 */
[----:B------:R-:W-:Y:S01]  /*11ea0*/  ISETP.GE.AND P3, PT, R7, 0x41, PT ;  /* 0x000000410700780c */ /* 0x000fe20003f66270 */
[----:B------:R-:W-:Y:S01]  /*11eb0*/  @!PT LDS RZ, [RZ] ;  /* 0x00000000fffff984 */ /* 0x000fe20000000800 */
[----:B------:R-:W-:Y:S01]  /*11ec0*/  @!PT LDS RZ, [RZ] ;  /* 0x00000000fffff984 */ /* 0x000fe20000000800 */
[----:B------:R-:W-:Y:S01]  /*11ed0*/  @!PT LDS RZ, [RZ] ;  /* 0x00000000fffff984 */ /* 0x000fe20000000800 */
[----:B------:R0:W-:Y:S01]  /*11ee0*/  LDGSTS.E.BYPASS.LTC128B.128 [R3+0x6000], desc[UR54][R20.64], !P1 ;  /* 0x0600000014037fae */ /* 0x0001e2000c901d76 */
[----:B------:R-:W-:Y:S01]  /*11ef0*/  IMAD.MOV.U32 R13, RZ, RZ, R0 ;  /* 0x000000ffff0d7224 */ /* 0x000fe200078e0000 */
[----:B0-----:R-:W0:Y:S01]  /*11f00*/  S2R R21, SR_TID.X ;  /* 0x0000000000157919 */ /* 0x001e220000002100 */
[----:B------:R-:W-:-:S09]  /*11f10*/  IMAD.MOV.U32 R10, RZ, RZ, R14 ;  /* 0x000000ffff0a7224 */ /* 0x000fd200078e000e */
[----:B0-----:R-:W-:Y:S05]  /*11f20*/  WARPSYNC.COLLECTIVE R15, `(.L_x_13876) ;  /* 0x000000000f087348 */ /* 0x001fea0003c00000 */
[----:B------:R1:W2:Y:S02]  /*11f30*/  SHFL.IDX P6, R14, R13, R12, R11 ;  /* 0x0000000c0d0e7389 */ /* 0x0002a400000c000b */
[----:B012---:R-:W-:Y:S01]  /*11f40*/  ENDCOLLECTIVE ;  /* 0x000000000000791b */ /* 0x007fe20003800000 */
.L_x_13876:
[----:B------:R-:W-:Y:S02]  /*11f50*/  IMAD.MOV.U32 R13, RZ, RZ, R2 ;  /* 0x000000ffff0d7224 */ /* 0x000fe400078e0002 */
[----:B------:R-:W-:Y:S02]  /*11f60*/  IMAD.MOV.U32 R12, RZ, RZ, R14 ;  /* 0x000000ffff0c7224 */ /* 0x000fe400078e000e */
[----:B------:R-:W-:-:S05]  /*11f70*/  IMAD.SHL.U32 R21, R21, 0x10, RZ ;  /* 0x0000001015157824 */ /* 0x000fca00078e00ff */
[----:B------:R-:W-:-:S04]  /*11f80*/  LOP3.LUT R21, R21, 0x30, RZ, 0xc0, !PT ;  /* 0x0000003015157812 */ /* 0x000fc800078ec0ff */
[----:B------:R-:W-:Y:S01]  /*11f90*/  IADD3 R20, P1, R21, R12, RZ ;  /* 0x0000000c15147210 */ /* 0x000fe20007f3e0ff */
[----:B------:R-:W-:-:S03]  /*11fa0*/  IMAD.MOV.U32 R12, RZ, RZ, 0x2 ;  /* 0x00000002ff0c7424 */ /* 0x000fc600078e00ff */
[----:B------:R-:W-:Y:S02]  /*11fb0*/  IADD3.X R21, RZ, R10, RZ, P1, !PT ;  /* 0x0000000aff157210 */ /* 0x000fe40000ffe4ff */
[----:B------:R-:W-:-:S13]  /*11fc0*/  ISETP.LT.OR P1, PT, R7, 0x21, P0 ;  /* 0x000000210700780c */ /* 0x000fda0000721670 */
[----:B------:R-:W-:Y:S05]  /*11fd0*/  WARPSYNC.COLLECTIVE R15, `(.L_x_13877) ;  /* 0x000000000f087348 */ /* 0x000fea0003c00000 */
[----:B------:R0:W1:Y:S02]  /*11fe0*/  SHFL.IDX P6, R14, R13, R12, R11 ;  /* 0x0000000c0d0e7389 */ /* 0x00006400000c000b */
[----:B01----:R-:W-:Y:S01]  /*11ff0*/  ENDCOLLECTIVE ;  /* 0x000000000000791b */ /* 0x003fe20003800000 */
.L_x_13877:
        /* <DEDUP_REMOVED lines=10> */
.L_x_13878:
[----:B------:R-:W-:Y:S01]  /*120a0*/  IMAD.MOV.U32 R13, RZ, RZ, R2 ;  /* 0x000000ffff0d7224 */ /* 0x000fe200078e0002 */
[----:B------:R-:W-:Y:S01]  /*120b0*/  MOV R12, R14 ;  /* 0x0000000e000c7202 */ /* 0x000fe20000000f00 */
[----:B------:R-:W-:-:S05]  /*120c0*/  IMAD.SHL.U32 R21, R21, 0x10, RZ ;  /* 0x0000001015157824 */ /* 0x000fca00078e00ff */
[----:B------:R-:W-:-:S04]  /*120d0*/  LOP3.LUT R21, R21, 0x30, RZ, 0xc0, !PT ;  /* 0x0000003015157812 */ /* 0x000fc800078ec0ff */
[----:B------:R-:W-:Y:S01]  /*120e0*/  IADD3 R20, P1, R21, R12, RZ ;  /* 0x0000000c15147210 */ /* 0x000fe20007f3e0ff */
[----:B------:R-:W-:-:S04]  /*120f0*/  IMAD.MOV.U32 R12, RZ, RZ, 0x3 ;  /* 0x00000003ff0c7424 */ /* 0x000fc800078e00ff */
[----:B------:R-:W-:-:S08]  /*12100*/  IMAD.X R21, RZ, RZ, R10, P1 ;  /* 0x000000ffff157224 */ /* 0x000fd000008e060a */
[----:B------:R-:W-:Y:S05]  /*12110*/  WARPSYNC.COLLECTIVE R15, `(.L_x_13879) ;  /* 0x000000000f087348 */ /* 0x000fea0003c00000 */
[----:B------:R0:W1:Y:S02]  /*12120*/  SHFL.IDX P6, R14, R13, R12, R11 ;  /* 0x0000000c0d0e7389 */ /* 0x00006400000c000b */
[----:B01----:R-:W-:Y:S01]  /*12130*/  ENDCOLLECTIVE ;  /* 0x000000000000791b */ /* 0x003fe20003800000 */
.L_x_13879:
[----:B------:R-:W-:Y:S01]  /*12140*/  ISETP.LT.OR P1, PT, R7, 0x41, P0 ;  /* 0x000000410700780c */ /* 0x000fe20000721670 */
[----:B------:R-:W0:Y:S01]  /*12150*/  S2R R10, SR_TID.X ;  /* 0x00000000000a7919 */ /* 0x000e220000002100 */
[----:B------:R-:W-:-:S11]  /*12160*/  IMAD.MOV.U32 R13, RZ, RZ, R0 ;  /* 0x000000ffff0d7224 */ /* 0x000fd600078e0000 */
[----:B------:R-:W-:Y:S01]  /*12170*/  @!PT LDS RZ, [RZ] ;  /* 0x00000000fffff984 */ /* 0x000fe20000000800 */
[----:B------:R-:W-:Y:S01]  /*12180*/  @!PT LDS RZ, [RZ] ;  /* 0x00000000fffff984 */ /* 0x000fe20000000800 */
[----:B------:R-:W-:Y:S01]  /*12190*/  @!PT LDS RZ, [RZ] ;  /* 0x00000000fffff984 */ /* 0x000fe20000000800 */
[----:B------:R1:W-:Y:S01]  /*121a0*/  LDGSTS.E.BYPASS.LTC128B.128 [R3+0x7000], desc[UR54][R20.64], !P1 ;  /* 0x0700000014037fae */ /* 0x0003e2000c901d76 */
[----:B------:R-:W-:-:S07]  /*121b0*/  IMAD.MOV.U32 R2, RZ, RZ, R14 ;  /* 0x000000ffff027224 */ /* 0x000fce00078e000e */
[----:B01----:R-:W-:Y:S05]  /*121c0*/  WARPSYNC.COLLECTIVE R15, `(.L_x_13880) ;  /* 0x000000000f087348 */ /* 0x003fea0003c00000 */
[----:B------:R2:W3:Y:S02]  /*121d0*/  SHFL.IDX P6, R14, R13, R12, R11 ;  /* 0x0000000c0d0e7389 */ /* 0x0004e400000c000b */
[----:B0123--:R-:W-:Y:S01]  /*121e0*/  ENDCOLLECTIVE ;  /* 0x000000000000791b */ /* 0x00ffe20003800000 */
.L_x_13880:
[----:B------:R-:W-:Y:S01]  /*121f0*/  SHF.L.U32 R10, R10, 0x4, RZ ;  /* 0x000000040a0a7819 */ /* 0x000fe200000006ff */
[----:B------:R-:W-:-:S03]  /*12200*/  IMAD.MOV.U32 R13, RZ, RZ, R24 ;  /* 0x000000ffff0d7224 */ /* 0x000fc600078e0018 */
[----:B------:R-:W-:Y:S01]  /*12210*/  LOP3.LUT R10, R10, 0x30, RZ, 0xc0, !PT ;  /* 0x000000300a0a7812 */ /* 0x000fe200078ec0ff */
[----:B------:R-:W-:Y:S02]  /*12220*/  IMAD.MOV.U32 R12, RZ, RZ, RZ ;  /* 0x000000ffff0c7224 */ /* 0x000fe400078e00ff */
[----:B------:R-:W-:-:S07]  /*12230*/  IMAD.MOV.U32 R0, RZ, RZ, R14 ;  /* 0x000000ffff007224 */ /* 0x000fce00078e000e */
[----:B------:R-:W-:Y:S05]  /*12240*/  WARPSYNC.COLLECTIVE R15, `(.L_x_13881) ;  /* 0x000000000f087348 */ /* 0x000fea0003c00000 */
[----:B------:R0:W1:Y:S02]  /*12250*/  SHFL.IDX P6, R14, R13, R12, R11 ;  /* 0x0000000c0d0e7389 */ /* 0x00006400000c000b */
[----:B01----:R-:W-:Y:S01]  /*12260*/  ENDCOLLECTIVE ;  /* 0x000000000000791b */ /* 0x003fe20003800000 */
.L_x_13881:
        /* <DEDUP_REMOVED lines=13> */
.L_x_13882:
[----:B------:R-:W-:Y:S01]  /*12340*/  IMAD.MOV.U32 R10, RZ, RZ, R14 ;  /* 0x000000ffff0a7224 */ /* 0x000fe200078e000e */
[----:B------:R-:W-:-:S04]  /*12350*/  LOP3.LUT R18, R18, 0xffffffef, RZ, 0xc0, !PT ;  /* 0xffffffef12127812 */ /* 0x000fc800078ec0ff */
[----:B------:R-:W-:-:S05]  /*12360*/  @P2 LOP3.LUT R18, R18, 0x10, RZ, 0xfc, !PT ;  /* 0x0000001012122812 */ /* 0x000fca00078efcff */
[----:B------:R1:W-:Y:S01]  /*12370*/  STL [R1+0x10], R18 ;  /* 0x0000101201007387 */ /* 0x0003e20000100800 */
[----:B------:R-:W-:Y:S05]  /*12380*/  BRA `(.L_x_13883) ;  /* 0xffffffb400087947 */ /* 0x000fea000383ffff */
.L_x_13801:
[----:B----4-:R-:W4:Y:S02]  /*12390*/  LDL R0, [R1+0x4] ;  /* 0x0000040001007983 */ /* 0x010f240000100800 */
[----:B----4-:R4:W0:Y:S02]  /*123a0*/  SYNCS.PHASECHK.TRANS64.TRYWAIT P0, [R6+URZ+0x13240], R0 ;  /* 0x01324000060075a7 */ /* 0x010824000800017f */
[----:B0-----:R-:W-:Y:S05]  /*123b0*/  @!P0 NANOSLEEP.SYNCS 0x989680 ;  /* 0x009896800000895d */ /* 0x001fea0003900000 */
[----:B------:R-:W0:Y:S02]  /*123c0*/  @!P0 SYNCS.PHASECHK.TRANS64 P0, [R6+URZ+0x13240], R0 ;  /* 0x01324000060085a7 */ /* 0x000e24000800007f */
[----:B0-----:R-:W-:Y:S05]  /*123d0*/  @!P0 BRA `(.L_x_13801) ;  /* 0xfffffffc00ec8947 */ /* 0x001fea000383ffff */
[----:B------:R-:W-:Y:S05]  /*123e0*/  BRA `(.L_x_13884) ;  /* 0xffffffb400687947 */ /* 0x000fea000383ffff */
.L_x_13802:
[----:B------:R-:W-:Y:S01]  /*123f0*/  BSSY B0, `(.L_x_13885) ;  /* 0x0000008000007945 */ /* 0x000fe20003800000 */
[----:B------:R-:W-:Y:S02]  /*12400*/  IMAD.MOV.U32 R13, RZ, RZ, R0 ;  /* 0x000000ffff0d7224 */ /* 0x000fe400078e0000 */
[----:B------:R-:W-:Y:S02]  /*12410*/  IMAD.MOV.U32 R12, RZ, RZ, RZ ;  /* 0x000000ffff0c7224 */ /* 0x000fe400078e00ff */
[----:B------:R-:W-:Y:S02]  /*12420*/  IMAD.MOV.U32 R11, RZ, RZ, 0x1c1f ;  /* 0x00001c1fff0b7424 */ /* 0x000fe400078e00ff */
[----:B------:R-:W-:-:S07]  /*12430*/  IMAD.MOV.U32 R15, RZ, RZ, -0x1 ;  /* 0xffffffffff0f7424 */ /* 0x000fce00078e00ff */
[----:B01-3--:R-:W-:Y:S05]  /*12440*/  WARPSYNC.COLLECTIVE R15, `(.L_x_13886) ;  /* 0x000000000f087348 */ /* 0x00bfea0003c00000 */
[----:B0-----:R0:W2:Y:S02]  /*12450*/  SHFL.IDX P6, R14, R13, R12, R11 ;  /* 0x0000000c0d0e7389 */ /* 0x0010a400000c000b */
[----:B0123--:R-:W-:Y:S01]  /*12460*/  ENDCOLLECTIVE ;  /* 0x000000000000791b */ /* 0x00ffe20003800000 */
.L_x_13886:
[----:B------:R-:W-:Y:S05]  /*12470*/  BSYNC B0 ;  /* 0x0000000000007941 */ /* 0x000fea0003800000 */
.L_x_13885:
[----:B------:R-:W0:Y:S01]  /*12480*/  S2R R18, SR_TID.X ;  /* 0x0000000000127919 */ /* 0x000e220000002100 */
[----:B------:R-:W-:Y:S01]  /*12490*/  IMAD.MOV.U32 R13, RZ, RZ, R2 ;  /* 0x000000ffff0d7224 */ /* 0x000fe200078e0002 */
[----:B------:R-:W-:Y:S01]  /*124a0*/  MOV R4, R14 ;  /* 0x0000000e00047202 */ /* 0x000fe20000000f00 */
[----:B------:R-:W-:Y:S01]  /*124b0*/  IMAD.MOV.U32 R12, RZ, RZ, RZ ;  /* 0x000000ffff0c7224 */ /* 0x000fe200078e00ff */
[----:B------:R-:W1:Y:S01]  /*124c0*/  LDC R20, c[0x0][0x2f4] ;  /* 0x0000bd00ff147b82 */ /* 0x000e620000000800 */
[----:B------:R-:W-:Y:S02]  /*124d0*/  IMAD.MOV.U32 R11, RZ, RZ, 0x1c1f ;  /* 0x00001c1fff0b7424 */ /* 0x000fe400078e00ff */
[----:B------:R-:W-:-:S07]  /*124e0*/  IMAD.MOV.U32 R15, RZ, RZ, -0x1 ;  /* 0xffffffffff0f7424 */ /* 0x000fce00078e00ff */
[----:B01----:R-:W-:Y:S05]  /*124f0*/  WARPSYNC.COLLECTIVE R15, `(.L_x_13887) ;  /* 0x000000000f087348 */ /* 0x003fea0003c00000 */
[----:B------:R2:W3:Y:S02]  /*12500*/  SHFL.IDX P6, R14, R13, R12, R11 ;  /* 0x0000000c0d0e7389 */ /* 0x0004e400000c000b */
[----:B0123--:R-:W-:Y:S01]  /*12510*/  ENDCOLLECTIVE ;  /* 0x000000000000791b */ /* 0x00ffe20003800000 */
.L_x_13887:
[----:B------:R-:W-:Y:S02]  /*12520*/  IMAD.MOV.U32 R13, RZ, RZ, R0 ;  /* 0x000000ffff0d7224 */ /* 0x000fe400078e0000 */
[----:B------:R-:W-:Y:S02]  /*12530*/  IMAD.MOV.U32 R12, RZ, RZ, 0x1 ;  /* 0x00000001ff0c7424 */ /* 0x000fe400078e00ff */
[----:B------:R-:W-:Y:S01]  /*12540*/  IMAD.SHL.U32 R18, R18, 0x10, RZ ;  /* 0x0000001012127824 */ /* 0x000fe200078e00ff */
[----:B------:R-:W-:-:S04]  /*12550*/  MOV R5, R14 ;  /* 0x0000000e00057202 */ /* 0x000fc80000000f00 */
[----:B------:R-:W-:-:S07]  /*12560*/  LOP3.LUT R18, R18, 0x30, RZ, 0xc0, !PT ;  /* 0x0000003012127812 */ /* 0x000fce00078ec0ff */
[----:B------:R-:W-:Y:S05]  /*12570*/  WARPSYNC.COLLECTIVE R15, `(.L_x_13888) ;  /* 0x000000000f087348 */ /* 0x000fea0003c00000 */
[----:B------:R0:W1:Y:S02]  /*12580*/  SHFL.IDX P6, R14, R13, R12, R11 ;  /* 0x0000000c0d0e7389 */ /* 0x00006400000c000b */
[----:B01----:R-:W-:Y:S01]  /*12590*/  ENDCOLLECTIVE ;  /* 0x000000000000791b */ /* 0x003fe20003800000 */
.L_x_13888:
[C---:B------:R-:W-:Y:S02]  /*125a0*/  @P5 IADD3 R5, P0, R18.reuse, R5, RZ ;  /* 0x0000000512055210 */ /* 0x040fe40007f1e0ff */
[----:B------:R-:W-:-:S03]  /*125b0*/  ISETP.GE.AND P2, PT, R18, R20, PT ;  /* 0x000000141200720c */ /* 0x000fc60003f46270 */
        /* <DEDUP_REMOVED lines=13> */
.L_x_13889:
[----:B------:R-:W-:Y:S02]  /*12690*/  IMAD.MOV.U32 R13, RZ, RZ, R0 ;  /* 0x000000ffff0d7224 */ /* 0x000fe400078e0000 */
[----:B------:R-:W-:Y:S01]  /*126a0*/  IMAD.MOV.U32 R12, RZ, RZ, 0x2 ;  /* 0x00000002ff0c7424 */ /* 0x000fe200078e00ff */
[----:B------:R-:W-:-:S07]  /*126b0*/  MOV R5, R14 ;  /* 0x0000000e00057202 */ /* 0x000fce0000000f00 */
[----:B------:R-:W-:Y:S05]  /*126c0*/  WARPSYNC.COLLECTIVE R15, `(.L_x_13890) ;  /* 0x000000000f087348 */ /* 0x000fea0003c00000 */
[----:B------:R0:W1:Y:S02]  /*126d0*/  SHFL.IDX P6, R14, R13, R12, R11 ;  /* 0x0000000c0d0e7389 */ /* 0x00006400000c000b */
[----:B01----:R-:W-:Y:S01]  /*126e0*/  ENDCOLLECTIVE ;  /* 0x000000000000791b */ /* 0x003fe20003800000 */
.L_x_13890:
        /* <DEDUP_REMOVED lines=14> */
.L_x_13891:
[----:B------:R-:W-:Y:S02]  /*127d0*/  IMAD.MOV.U32 R13, RZ, RZ, R0 ;  /* 0x000000ffff0d7224 */ /* 0x000fe400078e0000 */
[----:B------:R-:W-:Y:S01]  /*127e0*/  IMAD.MOV.U32 R12, RZ, RZ, 0x3 ;  /* 0x00000003ff0c7424 */ /* 0x000fe200078e00ff */
[----:B------:R-:W-:-:S07]  /*127f0*/  MOV R5, R14 ;  /* 0x0000000e00057202 */ /* 0x000fce0000000f00 */
[----:B------:R-:W-:Y:S05]  /*12800*/  WARPSYNC.COLLECTIVE R15, `(.L_x_13892) ;  /* 0x000000000f087348 */ /* 0x000fea0003c00000 */
[----:B------:R0:W1:Y:S02]  /*12810*/  SHFL.IDX P6, R14, R13, R12, R11 ;  /* 0x0000000c0d0e7389 */ /* 0x00006400000c000b */
[----:B01----:R-:W-:Y:S01]  /*12820*/  ENDCOLLECTIVE ;  /* 0x000000000000791b */ /* 0x003fe20003800000 */
.L_x_13892:
[----:B------:R-:W-:-:S05]  /*12830*/  @P3 IADD3 R5, P0, R18, R5, RZ ;  /* 0x0000000512053210 */ /* 0x000fca0007f1e0ff */
[----:B------:R-:W-:-:S05]  /*12840*/  @P3 IMAD.X R4, RZ, RZ, R4, P0 ;  /* 0x000000ffff043224 */ /* 0x000fca00000e0604 */
        /* <DEDUP_REMOVED lines=12> */
.L_x_13893:
[----:B------:R-:W-:Y:S02]  /*12910*/  IMAD.MOV.U32 R13, RZ, RZ, R7 ;  /* 0x000000ffff0d7224 */ /* 0x000fe400078e0007 */
[----:B------:R-:W-:Y:S01]  /*12920*/  IMAD.MOV.U32 R12, RZ, RZ, RZ ;  /* 0x000000ffff0c7224 */ /* 0x000fe200078e00ff */
[----:B------:R-:W-:-:S07]  /*12930*/  MOV R2, R14 ;  /* 0x0000000e00027202 */ /* 0x000fce0000000f00 */
[----:B------:R-:W-:Y:S05]  /*12940*/  WARPSYNC.COLLECTIVE R15, `(.L_x_13894) ;  /* 0x000000000f087348 */ /* 0x000fea0003c00000 */
[----:B------:R0:W1:Y:S02]  /*12950*/  SHFL.IDX P6, R14, R13, R12, R11 ;  /* 0x0000000c0d0e7389 */ /* 0x00006400000c000b */
[----:B01----:R-:W-:Y:S01]  /*12960*/  ENDCOLLECTIVE ;  /* 0x000000000000791b */ /* 0x003fe20003800000 */
.L_x_13894:
        /* <DEDUP_REMOVED lines=13> */
.L_x_13895:
[----:B------:R-:W-:Y:S01]  /*12a40*/  IMAD.MOV.U32 R4, RZ, RZ, R14 ;  /* 0x000000ffff047224 */ /* 0x000fe200078e000e */
[----:B------:R-:W-:Y:S06]  /*12a50*/  BRA `(.L_x_13896) ;  /* 0xffffffb000dc7947 */ /* 0x000fec000383ffff */
.L_x_13809:
[----:B------:R-:W-:Y:S01]  /*12a60*/  IMAD.MOV.U32 R13, RZ, RZ, R4 ;  /* 0x000000ffff0d7224 */ /* 0x000fe200078e0004 */
[----:B------:R-:W-:Y:S01]  /*12a70*/  MOV R15, 0xffffffff ;  /* 0xffffffff000f7802 */ /* 0x000fe20000000f00 */
[----:B------:R-:W-:Y:S02]  /*12a80*/  IMAD.MOV.U32 R12, RZ, RZ, RZ ;  /* 0x000000ffff0c7224 */ /* 0x000fe400078e00ff */
[----:B------:R-:W-:Y:S02]  /*12a90*/  IMAD.MOV.U32 R11, RZ, RZ, 0x1c1f ;  /* 0x00001c1fff0b7424 */ /* 0x000fe400078e00ff */
[----:B------:R-:W-:Y:S02]  /*12aa0*/  IMAD R5, R21, 0xc0, R24 ;  /* 0x000000c015057824 */ /* 0x000fe400078e0218 */
[----:B------:R-:W-:-:S07]  /*12ab0*/  IMAD R3, R9, UR40, RZ ;  /* 0x0000002809037c24 */ /* 0x000fce000f8e02ff */
[----:B-----5:R-:W-:Y:S05]  /*12ac0*/  WARPSYNC.COLLECTIVE R15, `(.L_x_13897) ;  /* 0x000000000f087348 */ /* 0x020fea0003c00000 */
[----:B------:R0:W1:Y:S02]  /*12ad0*/  SHFL.IDX P6, R14, R13, R12, R11 ;  /* 0x0000000c0d0e7389 */ /* 0x00006400000c000b */
[----:B01---5:R-:W-:Y:S01]  /*12ae0*/  ENDCOLLECTIVE ;  /* 0x000000000000791b */ /* 0x023fe20003800000 */
.L_x_13897:
[C---:B------:R-:W-:Y:S02]  /*12af0*/  IADD3 R10, R5.reuse, 0x20, RZ ;  /* 0x00000020050a7810 */ /* 0x040fe40007ffe0ff */
[----:B------:R-:W-:Y:S01]  /*12b00*/  ISETP.GE.AND P2, PT, R5, R3, PT ;  /* 0x000000030500720c */ /* 0x000fe20003f46270 */
[----:B------:R-:W-:Y:S02]  /*12b10*/  IMAD.MOV.U32 R13, RZ, RZ, R0 ;  /* 0x000000ffff0d7224 */ /* 0x000fe400078e0000 */
[----:B------:R-:W-:-:S10]  /*12b20*/  IMAD.MOV.U32 R7, RZ, RZ, R14 ;  /* 0x000000ffff077224 */ /* 0x000fd400078e000e */
[----:B------:R-:W-:Y:S05]  /*12b30*/  WARPSYNC.COLLECTIVE R15, `(.L_x_13898) ;  /* 0x000000000f087348 */ /* 0x000fea0003c00000 */
[----:B------:R0:W1:Y:S02]  /*12b40*/  SHFL.IDX P6, R14, R13, R12, R11 ;  /* 0x0000000c0d0e7389 */ /* 0x00006400000c000b */
[----:B01----:R-:W-:Y:S01]  /*12b50*/  ENDCOLLECTIVE ;  /* 0x000000000000791b */ /* 0x003fe20003800000 */
.L_x_13898:
[----:B------:R-:W-:Y:S02]  /*12b60*/  IMAD.MOV.U32 R13, RZ, RZ, R4 ;  /* 0x000000ffff0d7224 */ /* 0x000fe400078e0004 */
[----:B------:R-:W-:Y:S02]  /*12b70*/  IMAD.MOV.U32 R12, RZ, RZ, 0x1 ;  /* 0x00000001ff0c7424 */ /* 0x000fe400078e00ff */
[----:B------:R-:W-:-:S07]  /*12b80*/  IMAD.MOV.U32 R8, RZ, RZ, R14 ;  /* 0x000000ffff087224 */ /* 0x000fce00078e000e */
[----:B------:R-:W-:Y:S05]  /*12b90*/  WARPSYNC.COLLECTIVE R15, `(.L_x_13899) ;  /* 0x000000000f087348 */ /* 0x000fea0003c00000 */
[----:B------:R0:W1:Y:S02]  /*12ba0*/  SHFL.IDX P6, R14, R13, R12, R11 ;  /* 0x0000000c0d0e7389 */ /* 0x00006400000c000b */
[----:B01----:R-:W-:Y:S01]  /*12bb0*/  ENDCOLLECTIVE ;  /* 0x000000000000791b */ /* 0x003fe20003800000 */
.L_x_13899:
        /* <DEDUP_REMOVED lines=13> */
.L_x_13900:
[----:B------:R-:W-:Y:S02]  /*12c90*/  IMAD.MOV.U32 R13, RZ, RZ, R4 ;  /* 0x000000ffff0d7224 */ /* 0x000fe400078e0004 */
[----:B------:R-:W-:Y:S02]  /*12ca0*/  IMAD.MOV.U32 R12, RZ, RZ, 0x2 ;  /* 0x00000002ff0c7424 */ /* 0x000fe400078e00ff */
[----:B------:R-:W-:-:S07]  /*12cb0*/  IMAD.MOV.U32 R8, RZ, RZ, R14 ;  /* 0x000000ffff087224 */ /* 0x000fce00078e000e */
[----:B------:R-:W-:Y:S05]  /*12cc0*/  WARPSYNC.COLLECTIVE R15, `(.L_x_13901) ;  /* 0x000000000f087348 */ /* 0x000fea0003c00000 */
[----:B------:R0:W1:Y:S02]  /*12cd0*/  SHFL.IDX P6, R14, R13, R12, R11 ;  /* 0x0000000c0d0e7389 */ /* 0x00006400000c000b */
[----:B01----:R-:W-:Y:S01]  /*12ce0*/  ENDCOLLECTIVE ;  /* 0x000000000000791b */ /* 0x003fe20003800000 */
.L_x_13901:
[----:B------:R-:W-:-:S04]  /*12cf0*/  @!P2 IADD3 R8, P1, R20, R8, RZ ;  /* 0x000000081408a210 */ /* 0x000fc80007f3e0ff */
[----:B------:R-:W-:-:S05]  /*12d00*/  @!P2 IADD3.X R7, RZ, R7, RZ, P1, !PT ;  /* 0x00000007ff07a210 */ /* 0x000fca0000ffe4ff */
[----:B------:R-:W-:Y:S02]  /*12d10*/  @!P2 IMAD.MOV.U32 R9, RZ, RZ, R7 ;  /* 0x000000ffff09a224 */ /* 0x000fe400078e0007 */
[----:B------:R-:W-:Y:S01]  /*12d20*/  VIADD R7, R5, 0x40 ;  /* 0x0000004005077836 */ /* 0x000fe20000000000 */
[----:B------:R-:W-:Y:S02]  /*12d30*/  MOV R13, R0 ;  /* 0x00000000000d7202 */ /* 0x000fe40000000f00 */
        /* <DEDUP_REMOVED lines=9> */
.L_x_13902:
[----:B------:R-:W-:Y:S02]  /*12dd0*/  IMAD.MOV.U32 R13, RZ, RZ, R4 ;  /* 0x000000ffff0d7224 */ /* 0x000fe400078e0004 */
[----:B------:R-:W-:Y:S02]  /*12de0*/  IMAD.MOV.U32 R12, RZ, RZ, 0x3 ;  /* 0x00000003ff0c7424 */ /* 0x000fe400078e00ff */
[----:B------:R-:W-:-:S07]  /*12df0*/  IMAD.MOV.U32 R8, RZ, RZ, R14 ;  /* 0x000000ffff087224 */ /* 0x000fce00078e000e */
[----:B------:R-:W-:Y:S05]  /*12e00*/  WARPSYNC.COLLECTIVE R15, `(.L_x_13903) ;  /* 0x000000000f087348 */ /* 0x000fea0003c00000 */
[----:B------:R0:W1:Y:S02]  /*12e10*/  SHFL.IDX P6, R14, R13, R12, R11 ;  /* 0x0000000c0d0e7389 */ /* 0x00006400000c000b */
[----:B01----:R-:W-:Y:S01]  /*12e20*/  ENDCOLLECTIVE ;  /* 0x000000000000791b */ /* 0x003fe20003800000 */
.L_x_13903:
[----:B------:R-:W-:-:S05]  /*12e30*/  @!P2 IADD3 R8, P1, R20, R8, RZ ;  /* 0x000000081408a210 */ /* 0x000fca0007f3e0ff */
[----:B------:R-:W-:-:S04]  /*12e40*/  @!P2 IMAD.X R7, RZ, RZ, R7, P1 ;  /* 0x000000ffff07a224 */ /* 0x000fc800008e0607 */
[----:B------:R-:W-:Y:S02]  /*12e50*/  @!P2 IMAD.MOV.U32 R9, RZ, RZ, R7 ;  /* 0x000000ffff09a224 */ /* 0x000fe400078e0007 */
[----:B------:R-:W-:Y:S02]  /*12e60*/  IMAD.MOV.U32 R13, RZ, RZ, R0 ;  /* 0x000000ffff0d7224 */ /* 0x000fe400078e0000 */
[----:B------:R-:W-:Y:S01]  /*12e70*/  VIADD R7, R5, 0x60 ;  /* 0x0000006005077836 */ /* 0x000fe20000000000 */
[----:B------:R-:W-:Y:S01]  /*12e80*/  @!PT LDS RZ, [RZ] ;  /* 0x00000000fffff984 */ /* 0x000fe20000000800 */
[----:B------:R-:W-:Y:S01]  /*12e90*/  @!PT LDS RZ, [RZ] ;  /* 0x00000000fffff984 */ /* 0x000fe20000000800 */
[----:B------:R-:W-:Y:S01]  /*12ea0*/  @!PT LDS RZ, [RZ] ;  /* 0x00000000fffff984 */ /* 0x000fe20000000800 */
[----:B------:R0:W-:Y:S04]  /*12eb0*/  @!P2 LDGSTS.E.BYPASS.LTC128B.128 [R18+0xc000], desc[UR54][R8.64], !P0 ;  /* 0x0c0000000812afae */ /* 0x0001e8000c101d76 */
[----:B------:R-:W-:Y:S02]  /*12ec0*/  ISETP.GE.AND P2, PT, R7, R3, PT ;  /* 0x000000030700720c */ /* 0x000fe40003f46270 */
[----:B------:R-:W-:-:S11]  /*12ed0*/  MOV R4, R14 ;  /* 0x0000000e00047202 */ /* 0x000fd60000000f00 */
[----:B0-----:R-:W-:Y:S05]  /*12ee0*/  WARPSYNC.COLLECTIVE R15, `(.L_x_13904) ;  /* 0x000000000f087348 */ /* 0x001fea0003c00000 */
[----:B------:R1:W2:Y:S02]  /*12ef0*/  SHFL.IDX P6, R14, R13, R12, R11 ;  /* 0x0000000c0d0e7389 */ /* 0x0002a400000c000b */
[----:B012---:R-:W-:Y:S01]  /*12f00*/  ENDCOLLECTIVE ;  /* 0x000000000000791b */ /* 0x007fe20003800000 */
.L_x_13904:
[----:B------:R-:W-:Y:S02]  /*12f10*/  IMAD.MOV.U32 R13, RZ, RZ, R6 ;  /* 0x000000ffff0d7224 */ /* 0x000fe400078e0006 */
[----:B------:R-:W-:Y:S02]  /*12f20*/  IMAD.MOV.U32 R12, RZ, RZ, RZ ;  /* 0x000000ffff0c7224 */ /* 0x000fe400078e00ff */
[----:B------:R-:W-:-:S07]  /*12f30*/  IMAD.MOV.U32 R0, RZ, RZ, R14 ;  /* 0x000000ffff007224 */ /* 0x000fce00078e000e */
[----:B------:R-:W-:Y:S05]  /*12f40*/  WARPSYNC.COLLECTIVE R15, `(.L_x_13905) ;  /* 0x000000000f087348 */ /* 0x000fea0003c00000 */
[----:B------:R0:W1:Y:S02]  /*12f50*/  SHFL.IDX P6, R14, R13, R12, R11 ;  /* 0x0000000c0d0e7389 */ /* 0x00006400000c000b */
[----:B01----:R-:W-:Y:S01]  /*12f60*/  ENDCOLLECTIVE ;  /* 0x000000000000791b */ /* 0x003fe20003800000 */
.L_x_13905:
[----:B------:R-:W-:-:S05]  /*12f70*/  @!P2 IADD3 R0, P1, R20, R0, RZ ;  /* 0x000000001400a210 */ /* 0x000fca0007f3e0ff */
[----:B------:R-:W-:Y:S02]  /*12f80*/  @!P2 IMAD.MOV.U32 R8, RZ, RZ, R0 ;  /* 0x000000ffff08a224 */ /* 0x000fe400078e0000 */
[----:B------:R-:W-:Y:S02]  /*12f90*/  @!P2 IMAD.X R4, RZ, RZ, R4, P1 ;  /* 0x000000ffff04a224 */ /* 0x000fe400008e0604 */
[----:B------:R-:W-:-:S03]  /*12fa0*/  IMAD.MOV.U32 R13, RZ, RZ, R2 ;  /* 0x000000ffff0d7224 */ /* 0x000fc600078e0002 */
[----:B------:R-:W-:Y:S02]  /*12fb0*/  @!P2 MOV R9, R4 ;  /* 0x000000040009a202 */ /* 0x000fe40000000f00 */
[----:B------:R-:W-:-:S03]  /*12fc0*/  IADD3 R4, R5, 0x80, RZ ;  /* 0x0000008005047810 */ /* 0x000fc60007ffe0ff */
        /* <DEDUP_REMOVED lines=9> */
.L_x_13906:
[----:B------:R-:W-:Y:S02]  /*13060*/  IMAD.MOV.U32 R13, RZ, RZ, R6 ;  /* 0x000000ffff0d7224 */ /* 0x000fe400078e0006 */
[----:B------:R-:W-:Y:S02]  /*13070*/  IMAD.MOV.U32 R12, RZ, RZ, 0x1 ;  /* 0x00000001ff0c7424 */ /* 0x000fe400078e00ff */
[----:B------:R-:W-:-:S07]  /*13080*/  IMAD.MOV.U32 R8, RZ, RZ, R14 ;  /* 0x000000ffff087224 */ /* 0x000fce00078e000e */
[----:B------:R-:W-:Y:S05]  /*13090*/  WARPSYNC.COLLECTIVE R15, `(.L_x_13907) ;  /* 0x000000000f087348 */ /* 0x000fea0003c00000 */
[----:B------:R0:W1:Y:S02]  /*130a0*/  SHFL.IDX P6, R14, R13, R12, R11 ;  /* 0x0000000c0d0e7389 */ /* 0x00006400000c000b */
[----:B01----:R-:W-:Y:S01]  /*130b0*/  ENDCOLLECTIVE ;  /* 0x000000000000791b */ /* 0x003fe20003800000 */
.L_x_13907:
[----:B------:R-:W-:-:S05]  /*130c0*/  @!P2 IADD3 R8, P1, R20, R8, RZ ;  /* 0x000000081408a210 */ /* 0x000fca0007f3e0ff */
[----:B------:R-:W-:-:S04]  /*130d0*/  @!P2 IMAD.X R0, RZ, RZ, R0, P1 ;  /* 0x000000ffff00a224 */ /* 0x000fc800008e0600 */
[----:B------:R-:W-:Y:S01]  /*130e0*/  @!P2 IMAD.MOV.U32 R9, RZ, RZ, R0 ;  /* 0x000000ffff09a224 */ /* 0x000fe200078e0000 */
[----:B------:R-:W-:-:S04]  /*130f0*/  MOV R13, R2 ;  /* 0x00000002000d7202 */ /* 0x000fc80000000f00 */
        /* <DEDUP_REMOVED lines=8> */
.L_x_13908:
[----:B------:R-:W-:Y:S01]  /*13180*/  IMAD.MOV.U32 R2, RZ, RZ, R14 ;  /* 0x000000ffff027224 */ /* 0x000fe200078e000e */
[----:B------:R-:W-:Y:S06]  /*13190*/  BRA `(.L_x_13909) ;  /* 0xffffffb400d87947 */ /* 0x000fec000383ffff */
.L_x_13812:
[----:B-1----:R1:W2:Y:S02]  /*131a0*/  SYNCS.PHASECHK.TRANS64.TRYWAIT P0, [R16+URZ+0x13220], R3 ;  /* 0x01322003100075a7 */ /* 0x0022a4000800017f */
[----:B--2---:R-:W-:Y:S05]  /*131b0*/  @!P0 NANOSLEEP.SYNCS 0x989680 ;  /* 0x009896800000895d */ /* 0x004fea0003900000 */
[----:B------:R-:W2:Y:S02]  /*131c0*/  @!P0 SYNCS.PHASECHK.TRANS64 P0, [R16+URZ+0x13220], R3 ;  /* 0x01322003100085a7 */ /* 0x000ea4000800007f */
[----:B--2---:R-:W-:Y:S05]  /*131d0*/  @!P0 BRA `(.L_x_13812) ;  /* 0xfffffffc00f08947 */ /* 0x004fea000383ffff */
[----:B------:R-:W-:Y:S05]  /*131e0*/  BRA `(.L_x_13910) ;  /* 0xffffffb800347947 */ /* 0x000fea000383ffff */
.L_x_13816:
[----:B0-----:R0:W1:Y:S02]  /*131f0*/  SYNCS.PHASECHK.TRANS64.TRYWAIT P0, [R0+URZ+0x13280], R29 ;  /* 0x0132801d000075a7 */ /* 0x001064000800017f */
[----:B-1----:R-:W-:Y:S05]  /*13200*/  @!P0 NANOSLEEP.SYNCS 0x989680 ;  /* 0x009896800000895d */ /* 0x002fea0003900000 */
[----:B------:R-:W1:Y:S02]  /*13210*/  @!P0 SYNCS.PHASECHK.TRANS64 P0, [R0+URZ+0x13280], R29 ;  /* 0x0132801d000085a7 */ /* 0x000e64000800007f */
[----:B-1----:R-:W-:Y:S05]  /*13220*/  @!P0 BRA `(.L_x_13816) ;  /* 0xfffffffc00f08947 */ /* 0x002fea000383ffff */
[----:B------:R-:W-:Y:S05]  /*13230*/  BRA `(.L_x_13911) ;  /* 0xffffffbc00807947 */ /* 0x000fea000383ffff */
.L_x_13817:
        /* <DEDUP_REMOVED lines=8> */
.L_x_13913:
[----:B------:R-:W-:Y:S05]  /*132c0*/  BSYNC B0 ;  /* 0x0000000000007941 */ /* 0x000fea0003800000 */
.L_x_13912:
[----:B------:R-:W0:Y:S01]  /*132d0*/  S2R R2, SR_TID.X ;  /* 0x0000000000027919 */ /* 0x000e220000002100 */
[----:B------:R-:W-:Y:S01]  /*132e0*/  IMAD.MOV.U32 R13, RZ, RZ, R4 ;  /* 0x000000ffff0d7224 */ /* 0x000fe200078e0004 */
[----:B------:R-:W-:Y:S01]  /*132f0*/  MOV R3, R14 ;  /* 0x0000000e00037202 */ /* 0x000fe20000000f00 */
[----:B------:R-:W-:Y:S02]  /*13300*/  IMAD.MOV.U32 R12, RZ, RZ, RZ ;  /* 0x000000ffff0c7224 */ /* 0x000fe400078e00ff */
[----:B------:R-:W-:Y:S02]  /*13310*/  IMAD.MOV.U32 R11, RZ, RZ, 0x1c1f ;  /* 0x00001c1fff0b7424 */ /* 0x000fe400078e00ff */
[----:B------:R-:W-:Y:S02]  /*13320*/  IMAD.MOV.U32 R15, RZ, RZ, -0x1 ;  /* 0xffffffffff0f7424 */ /* 0x000fe400078e00ff */
[----:B------:R-:W-:-:S07]  /*13330*/  IMAD.IADD R6, R16, 0x1, R6 ;  /* 0x0000000110067824 */ /* 0x000fce00078e0206 */
[----:B0-----:R-:W-:Y:S05]  /*13340*/  WARPSYNC.COLLECTIVE R15, `(.L_x_13914) ;  /* 0x000000000f087348 */ /* 0x001fea0003c00000 */
[----:B------:R1:W2:Y:S02]  /*13350*/  SHFL.IDX P6, R14, R13, R12, R11 ;  /* 0x0000000c0d0e7389 */ /* 0x0002a400000c000b */
[----:B012---:R-:W-:Y:S01]  /*13360*/  ENDCOLLECTIVE ;  /* 0x000000000000791b */ /* 0x007fe20003800000 */
.L_x_13914:
        /* <DEDUP_REMOVED lines=11> */
.L_x_13915:
[----:B------:R-:W-:Y:S01]  /*13420*/  @!PT LDS RZ, [RZ] ;  /* 0x00000000fffff984 */ /* 0x000fe20000000800 */
[----:B------:R-:W-:Y:S01]  /*13430*/  @!PT LDS RZ, [RZ] ;  /* 0x00000000fffff984 */ /* 0x000fe20000000800 */
[----:B------:R-:W-:Y:S01]  /*13440*/  @!PT LDS RZ, [RZ] ;  /* 0x00000000fffff984 */ /* 0x000fe20000000800 */
[----:B------:R0:W-:Y:S01]  /*13450*/  LDGSTS.E.BYPASS.LTC128B.128 [R6+0x6000], desc[UR54][R2.64], !P2 ;  /* 0x0600000002067fae */ /* 0x0001e2000d101d76 */
[----:B------:R-:W-:Y:S01]  /*13460*/  IMAD.MOV.U32 R13, RZ, RZ, R4 ;  /* 0x000000ffff0d7224 */ /* 0x000fe200078e0004 */
[----:B0-----:R-:W0:Y:S01]  /*13470*/  S2R R2, SR_TID.X ;  /* 0x0000000000027919 */ /* 0x001e220000002100 */
[----:B------:R-:W-:-:S07]  /*13480*/  MOV R3, R14 ;  /* 0x0000000e00037202 */ /* 0x000fce0000000f00 */
[----:B0-----:R-:W-:Y:S05]  /*13490*/  WARPSYNC.COLLECTIVE R15, `(.L_x_13916) ;  /* 0x000000000f087348 */ /* 0x001fea0003c00000 */
[----:B------:R1:W2:Y:S02]  /*134a0*/  SHFL.IDX P6, R14, R13, R12, R11 ;  /* 0x0000000c0d0e7389 */ /* 0x0002a400000c000b */
[----:B012---:R-:W-:Y:S01]  /*134b0*/  ENDCOLLECTIVE ;  /* 0x000000000000791b */ /* 0x007fe20003800000 */
.L_x_13916:
[----:B------:R-:W-:Y:S01]  /*134c0*/  IMAD.MOV.U32 R13, RZ, RZ, R5 ;  /* 0x000000ffff0d7224 */ /* 0x000fe200078e0005 */
[----:B------:R-:W-:Y:S01]  /*134d0*/  MOV R12, 0x2 ;  /* 0x00000002000c7802 */ /* 0x000fe20000000f00 */
        /* <DEDUP_REMOVED lines=9> */
.L_x_13917:
        /* <DEDUP_REMOVED lines=10> */
.L_x_13918:
[----:B------:R-:W-:Y:S02]  /*13610*/  IMAD.MOV.U32 R13, RZ, RZ, R5 ;  /* 0x000000ffff0d7224 */ /* 0x000fe400078e0005 */
[----:B------:R-:W-:Y:S02]  /*13620*/  IMAD.MOV.U32 R12, RZ, RZ, 0x3 ;  /* 0x00000003ff0c7424 */ /* 0x000fe400078e00ff */
[----:B------:R-:W-:Y:S02]  /*13630*/  IMAD.SHL.U32 R15, R2, 0x10, RZ ;  /* 0x00000010020f7824 */ /* 0x000fe400078e00ff */
[----:B------:R-:W-:-:S03]  /*13640*/  IMAD.MOV.U32 R2, RZ, RZ, R14 ;  /* 0x000000ffff027224 */ /* 0x000fc600078e000e */
[----:B------:R-:W-:-:S04]  /*13650*/  LOP3.LUT R15, R15, 0x30, RZ, 0xc0, !PT ;  /* 0x000000300f0f7812 */ /* 0x000fc800078ec0ff */
[----:B------:R-:W-:Y:S01]  /*13660*/  IADD3 R2, P0, R15, R2, RZ ;  /* 0x000000020f027210 */ /* 0x000fe20007f1e0ff */
[----:B------:R-:W-:-:S03]  /*13670*/  IMAD.MOV.U32 R15, RZ, RZ, -0x1 ;  /* 0xffffffffff0f7424 */ /* 0x000fc600078e00ff */
[----:B------:R-:W-:-:S09]  /*13680*/  IADD3.X R3, RZ, R3, RZ, P0, !PT ;  /* 0x00000003ff037210 */ /* 0x000fd200007fe4ff */
[----:B------:R-:W-:Y:S05]  /*13690*/  WARPSYNC.COLLECTIVE R15, `(.L_x_13919) ;  /* 0x000000000f087348 */ /* 0x000fea0003c00000 */
[----:B------:R0:W1:Y:S02]  /*136a0*/  SHFL.IDX P6, R14, R13, R12, R11 ;  /* 0x0000000c0d0e7389 */ /* 0x00006400000c000b */
[----:B01----:R-:W-:Y:S01]  /*136b0*/  ENDCOLLECTIVE ;  /* 0x000000000000791b */ /* 0x003fe20003800000 */
.L_x_13919:
        /* <DEDUP_REMOVED lines=10> */
.L_x_13920:
[----:B------:R-:W-:Y:S02]  /*13760*/  IMAD.MOV.U32 R13, RZ, RZ, R18 ;  /* 0x000000ffff0d7224 */ /* 0x000fe400078e0012 */
[----:B------:R-:W-:Y:S01]  /*13770*/  IMAD.MOV.U32 R12, RZ, RZ, RZ ;  /* 0x000000ffff0c7224 */ /* 0x000fe200078e00ff */
[----:B------:R-:W-:Y:S01]  /*13780*/  SHF.L.U32 R5, R2, 0x4, RZ ;  /* 0x0000000402057819 */ /* 0x000fe200000006ff */
[----:B------:R-:W-:-:S07]  /*13790*/  IMAD.MOV.U32 R2, RZ, RZ, R14 ;  /* 0x000000ffff027224 */ /* 0x000fce00078e000e */
[----:B------:R-:W-:Y:S05]  /*137a0*/  WARPSYNC.COLLECTIVE R15, `(.L_x_13921) ;  /* 0x000000000f087348 */ /* 0x000fea0003c00000 */
[----:B------:R0:W1:Y:S02]  /*137b0*/  SHFL.IDX P6, R14, R13, R12, R11 ;  /* 0x0000000c0d0e7389 */ /* 0x00006400000c000b */
[----:B01----:R-:W-:Y:S01]  /*137c0*/  ENDCOLLECTIVE ;  /* 0x000000000000791b */ /* 0x003fe20003800000 */
.L_x_13921:
[----:B------:R-:W-:-:S04]  /*137d0*/  LOP3.LUT R5, R5, 0x30, RZ, 0xc0, !PT ;  /* 0x0000003005057812 */ /* 0x000fc800078ec0ff */
[----:B------:R-:W-:-:S05]  /*137e0*/  IADD3 R2, P0, R5, R2, RZ ;  /* 0x0000000205027210 */ /* 0x000fca0007f1e0ff */
[----:B------:R-:W-:Y:S01]  /*137f0*/  IMAD.X R3, RZ, RZ, R3, P0 ;  /* 0x000000ffff037224 */ /* 0x000fe200000e0603 */
[----:B------:R-:W-:-:S04]  /*13800*/  MOV R13, R20 ;  /* 0x00000014000d7202 */ /* 0x000fc80000000f00 */
        /* <DEDUP_REMOVED lines=8> */
.L_x_13922:
[----:B------:R-:W-:Y:S01]  /*13890*/  IMAD.MOV.U32 R2, RZ, RZ, R14 ;  /* 0x000000ffff027224 */ /* 0x000fe200078e000e */
[----:B------:R-:W-:Y:S06]  /*138a0*/  BRA `(.L_x_13923) ;  /* 0xffffffb800f47947 */ /* 0x000fec000383ffff */
.L_x_13822:
[----:B---3--:R3:W4:Y:S02]  /*138b0*/  SYNCS.PHASECHK.TRANS64.TRYWAIT P0, [R0+URZ+0x13240], R29 ;  /* 0x0132401d000075a7 */ /* 0x008724000800017f */
[----:B----4-:R-:W-:Y:S05]  /*138c0*/  @!P0 NANOSLEEP.SYNCS 0x989680 ;  /* 0x009896800000895d */ /* 0x010fea0003900000 */
[----:B------:R-:W4:Y:S02]  /*138d0*/  @!P0 SYNCS.PHASECHK.TRANS64 P0, [R0+URZ+0x13240], R29 ;  /* 0x0132401d000085a7 */ /* 0x000f24000800007f */
[----:B----4-:R-:W-:Y:S05]  /*138e0*/  @!P0 BRA `(.L_x_13822) ;  /* 0xfffffffc00f08947 */ /* 0x010fea000383ffff */
[----:B------:R-:W-:Y:S05]  /*138f0*/  BRA `(.L_x_13924) ;  /* 0xffffffbc00507947 */ /* 0x000fea000383ffff */
.L_x_13823:
        /* <DEDUP_REMOVED lines=8> */
.L_x_13926:
[----:B------:R-:W-:Y:S05]  /*13980*/  BSYNC B0 ;  /* 0x0000000000007941 */ /* 0x000fea0003800000 */
.L_x_13925:
        /* <DEDUP_REMOVED lines=8> */
.L_x_13927:
[----:B------:R-:W-:Y:S02]  /*13a10*/  IMAD.MOV.U32 R13, RZ, RZ, R8 ;  /* 0x000000ffff0d7224 */ /* 0x000fe400078e0008 */
[----:B------:R-:W-:Y:S02]  /*13a20*/  IMAD.MOV.U32 R12, RZ, RZ, 0x1 ;  /* 0x00000001ff0c7424 */ /* 0x000fe400078e00ff */
[----:B------:R-:W-:-:S07]  /*13a30*/  IMAD.MOV.U32 R2, RZ, RZ, R14 ;  /* 0x000000ffff027224 */ /* 0x000fce00078e000e */
[----:B------:R-:W-:Y:S05]  /*13a40*/  WARPSYNC.COLLECTIVE R15, `(.L_x_13928) ;  /* 0x000000000f087348 */ /* 0x000fea0003c00000 */
[----:B------:R0:W1:Y:S02]  /*13a50*/  SHFL.IDX P6, R14, R13, R12, R11 ;  /* 0x0000000c0d0e7389 */ /* 0x00006400000c000b */
[----:B01----:R-:W-:Y:S01]  /*13a60*/  ENDCOLLECTIVE ;  /* 0x000000000000791b */ /* 0x003fe20003800000 */
.L_x_13928:
[----:B------:R-:W-:-:S04]  /*13a70*/  IADD3 R2, P0, R18, R2, RZ ;  /* 0x0000000212027210 */ /* 0x000fc80007f1e0ff */
[----:B------:R-:W-:-:S05]  /*13a80*/  IADD3.X R3, RZ, R3, RZ, P0, !PT ;  /* 0x00000003ff037210 */ /* 0x000fca00007fe4ff */
        /* <DEDUP_REMOVED lines=9> */
.L_x_13929:
[----:B------:R-:W-:Y:S02]  /*13b20*/  IMAD.MOV.U32 R13, RZ, RZ, R8 ;  /* 0x000000ffff0d7224 */ /* 0x000fe400078e0008 */
[----:B------:R-:W-:Y:S02]  /*13b30*/  IMAD.MOV.U32 R12, RZ, RZ, 0x2 ;  /* 0x00000002ff0c7424 */ /* 0x000fe400078e00ff */
[----:B------:R-:W-:-:S07]  /*13b40*/  IMAD.MOV.U32 R2, RZ, RZ, R14 ;  /* 0x000000ffff027224 */ /* 0x000fce00078e000e */
[----:B------:R-:W-:Y:S05]  /*13b50*/  WARPSYNC.COLLECTIVE R15, `(.L_x_13930) ;  /* 0x000000000f087348 */ /* 0x000fea0003c00000 */
[----:B------:R0:W1:Y:S02]  /*13b60*/  SHFL.IDX P6, R14, R13, R12, R11 ;  /* 0x0000000c0d0e7389 */ /* 0x00006400000c000b */
[----:B01----:R-:W-:Y:S01]  /*13b70*/  ENDCOLLECTIVE ;  /* 0x000000000000791b */ /* 0x003fe20003800000 */
.L_x_13930:
        /* <DEDUP_REMOVED lines=11> */
.L_x_13931:
[----:B------:R-:W-:Y:S02]  /*13c30*/  IMAD.MOV.U32 R13, RZ, RZ, R8 ;  /* 0x000000ffff0d7224 */ /* 0x000fe400078e0008 */
[----:B------:R-:W-:Y:S02]  /*13c40*/  IMAD.MOV.U32 R12, RZ, RZ, 0x3 ;  /* 0x00000003ff0c7424 */ /* 0x000fe400078e00ff */
[----:B------:R-:W-:-:S07]  /*13c50*/  IMAD.MOV.U32 R2, RZ, RZ, R14 ;  /* 0x000000ffff027224 */ /* 0x000fce00078e000e */
[----:B------:R-:W-:Y:S05]  /*13c60*/  WARPSYNC.COLLECTIVE R15, `(.L_x_13932) ;  /* 0x000000000f087348 */ /* 0x000fea0003c00000 */
[----:B------:R0:W1:Y:S02]  /*13c70*/  SHFL.IDX P6, R14, R13, R12, R11 ;  /* 0x0000000c0d0e7389 */ /* 0x00006400000c000b */
[----:B01----:R-:W-:Y:S01]  /*13c80*/  ENDCOLLECTIVE ;  /* 0x000000000000791b */ /* 0x003fe20003800000 */
.L_x_13932:
        /* <DEDUP_REMOVED lines=11> */
.L_x_13933:
[----:B------:R-:W-:Y:S02]  /*13d40*/  IMAD.MOV.U32 R13, RZ, RZ, R5 ;  /* 0x000000ffff0d7224 */ /* 0x000fe400078e0005 */
[----:B------:R-:W-:Y:S02]  /*13d50*/  IMAD.MOV.U32 R12, RZ, RZ, RZ ;  /* 0x000000ffff0c7224 */ /* 0x000fe400078e00ff */
[----:B------:R-:W-:-:S07]  /*13d60*/  IMAD.MOV.U32 R2, RZ, RZ, R14 ;  /* 0x000000ffff027224 */ /* 0x000fce00078e000e */
[----:B------:R-:W-:Y:S05]  /*13d70*/  WARPSYNC.COLLECTIVE R15, `(.L_x_13934) ;  /* 0x000000000f087348 */ /* 0x000fea0003c00000 */
[----:B------:R0:W1:Y:S02]  /*13d80*/  SHFL.IDX P6, R14, R13, R12, R11 ;  /* 0x0000000c0d0e7389 */ /* 0x00006400000c000b */
[----:B01----:R-:W-:Y:S01]  /*13d90*/  ENDCOLLECTIVE ;  /* 0x000000000000791b */ /* 0x003fe20003800000 */
.L_x_13934:
        /* <DEDUP_REMOVED lines=11> */
.L_x_13935:
[----:B------:R-:W-:Y:S01]  /*13e50*/  IMAD.MOV.U32 R2, RZ, RZ, R14 ;  /* 0x000000ffff027224 */ /* 0x000fe200078e000e */
[----:B------:R-:W-:Y:S06]  /*13e60*/  BRA `(.L_x_13936) ;  /* 0xffffffb800dc7947 */ /* 0x000fec000383ffff */
.L_x_13828:
[----:B0-----:R0:W2:Y:S02]  /*13e70*/  SYNCS.PHASECHK.TRANS64.TRYWAIT P2, [R2+URZ+0x13270], R0 ;  /* 0x01327000020075a7 */ /* 0x0010a4000804017f */
[----:B--2---:R-:W-:Y:S05]  /*13e80*/  @!P2 NANOSLEEP.SYNCS 0x989680 ;  /* 0x009896800000a95d */ /* 0x004fea0003900000 */
[----:B------:R-:W2:Y:S02]  /*13e90*/  @!P2 SYNCS.PHASECHK.TRANS64 P2, [R2+URZ+0x13270], R0 ;  /* 0x013270000200a5a7 */ /* 0x000ea4000804007f */
[----:B--2---:R-:W-:Y:S05]  /*13ea0*/  @!P2 BRA `(.L_x_13828) ;  /* 0xfffffffc00f0a947 */ /* 0x004fea000383ffff */
[----:B------:R-:W-:Y:S05]  /*13eb0*/  BRA `(.L_x_13937) ;  /* 0xffffffbc00407947 */ /* 0x000fea000383ffff */
.L_x_13830:
[----:B0-----:R0:W2:Y:S02]  /*13ec0*/  SYNCS.PHASECHK.TRANS64.TRYWAIT P2, [R2+URZ+0x13260], R3 ;  /* 0x01326003020075a7 */ /* 0x0010a4000804017f */
[----:B--2---:R-:W-:Y:S05]  /*13ed0*/  @!P2 NANOSLEEP.SYNCS 0x989680 ;  /* 0x009896800000a95d */ /* 0x004fea0003900000 */
[----:B------:R-:W2:Y:S02]  /*13ee0*/  @!P2 SYNCS.PHASECHK.TRANS64 P2, [R2+URZ+0x13260], R3 ;  /* 0x013260030200a5a7 */ /* 0x000ea4000804007f */
[----:B--2---:R-:W-:Y:S05]  /*13ef0*/  @!P2 BRA `(.L_x_13830) ;  /* 0xfffffffc00f0a947 */ /* 0x004fea000383ffff */
[----:B------:R-:W-:Y:S05]  /*13f00*/  BRA `(.L_x_13938) ;  /* 0xffffffbc00507947 */ /* 0x000fea000383ffff */
.L_x_13838:
[----:B-1----:R1:W2:Y:S02]  /*13f10*/  SYNCS.PHASECHK.TRANS64.TRYWAIT P1, [R0+URZ+0x13270], R3 ;  /* 0x01327003000075a7 */ /* 0x0022a4000802017f */
[----:B--2---:R-:W-:Y:S05]  /*13f20*/  @!P1 NANOSLEEP.SYNCS 0x989680 ;  /* 0x009896800000995d */ /* 0x004fea0003900000 */
[----:B------:R-:W2:Y:S02]  /*13f30*/  @!P1 SYNCS.PHASECHK.TRANS64 P1, [R0+URZ+0x13270], R3 ;  /* 0x01327003000095a7 */ /* 0x000ea4000802007f */
[----:B--2---:R-:W-:Y:S05]  /*13f40*/  @!P1 BRA `(.L_x_13838) ;  /* 0xfffffffc00f09947 */ /* 0x004fea000383ffff */
[----:B------:R-:W-:Y:S05]  /*13f50*/  BRA `(.L_x_13939) ;  /* 0xffffffc000e87947 */ /* 0x000fea000383ffff */
.L_x_13840:
[----:B-1----:R1:W2:Y:S02]  /*13f60*/  SYNCS.PHASECHK.TRANS64.TRYWAIT P1, [R0+URZ+0x13260], R3 ;  /* 0x01326003000075a7 */ /* 0x0022a4000802017f */
[----:B--2---:R-:W-:Y:S05]  /*13f70*/  @!P1 NANOSLEEP.SYNCS 0x989680 ;  /* 0x009896800000995d */ /* 0x004fea0003900000 */
[----:B------:R-:W2:Y:S02]  /*13f80*/  @!P1 SYNCS.PHASECHK.TRANS64 P1, [R0+URZ+0x13260], R3 ;  /* 0x01326003000095a7 */ /* 0x000ea4000802007f */
[----:B--2---:R-:W-:Y:S05]  /*13f90*/  @!P1 BRA `(.L_x_13840) ;  /* 0xfffffffc00f09947 */ /* 0x004fea000383ffff */
[----:B------:R-:W-:Y:S05]  /*13fa0*/  BRA `(.L_x_13940) ;  /* 0xffffffc000f87947 */ /* 0x000fea000383ffff */
.L_x_13852:
[----:B0-----:R0:W3:Y:S02]  /*13fb0*/  SYNCS.PHASECHK.TRANS64.TRYWAIT P0, [R5+URZ+0x13220], R0 ;  /* 0x01322000050075a7 */ /* 0x0010e4000800017f */
[----:B---3--:R-:W-:Y:S05]  /*13fc0*/  @!P0 NANOSLEEP.SYNCS 0x989680 ;  /* 0x009896800000895d */ /* 0x008fea0003900000 */
[----:B------:R-:W3:Y:S02]  /*13fd0*/  @!P0 SYNCS.PHASECHK.TRANS64 P0, [R5+URZ+0x13220], R0 ;  /* 0x01322000050085a7 */ /* 0x000ee4000800007f */
[----:B---3--:R-:W-:Y:S05]  /*13fe0*/  @!P0 BRA `(.L_x_13852) ;  /* 0xfffffffc00f08947 */ /* 0x008fea000383ffff */
[----:B------:R-:W-:Y:S05]  /*13ff0*/  BRA `(.L_x_13941) ;  /* 0xffffffd400987947 */ /* 0x000fea000383ffff */
.L_x_13853:
[----:B------:R-:W3:Y:S01]  /*14000*/  S2R R2, SR_TID.X ;  /* 0x0000000000027919 */ /* 0x000ee20000002100 */
[----:B------:R-:W-:Y:S01]  /*14010*/  BSSY B0, `(.L_x_13942) ;  /* 0x000000a000007945 */ /* 0x000fe20003800000 */
[----:B------:R-:W-:Y:S02]  /*14020*/  IMAD.MOV.U32 R12, RZ, RZ, RZ ;  /* 0x000000ffff0c7224 */ /* 0x000fe400078e00ff */
[----:B------:R-:W-:Y:S02]  /*14030*/  IMAD.MOV.U32 R11, RZ, RZ, 0x1f ;  /* 0x0000001fff0b7424 */ /* 0x000fe400078e00ff */
[----:B------:R-:W-:Y:S01]  /*14040*/  IMAD.MOV.U32 R15, RZ, RZ, -0x1 ;  /* 0xffffffffff0f7424 */ /* 0x000fe200078e00ff */
[----:B---3--:R-:W-:-:S04]  /*14050*/  SHF.R.U32.HI R2, RZ, 0x5, R2 ;  /* 0x00000005ff027819 */ /* 0x008fc80000011602 */
[----:B------:R-:W-:-:S04]  /*14060*/  LOP3.LUT R2, R2, 0x3, RZ, 0xc0, !PT ;  /* 0x0000000302027812 */ /* 0x000fc800078ec0ff */
[----:B------:R-:W-:-:S07]  /*14070*/  MOV R13, R2 ;  /* 0x00000002000d7202 */ /* 0x000fce0000000f00 */
[----:B012--5:R-:W-:Y:S05]  /*14080*/  WARPSYNC.COLLECTIVE R15, `(.L_x_13943) ;  /* 0x000000000f087348 */ /* 0x027fea0003c00000 */
[----:B------:R3:W4:Y:S02]  /*14090*/  SHFL.IDX P6, R14, R13, R12, R11 ;  /* 0x0000000c0d0e7389 */ /* 0x00072400000c000b */
[----:B012345:R-:W-:Y:S01]  /*140a0*/  ENDCOLLECTIVE ;  /* 0x000000000000791b */ /* 0x03ffe20003800000 */
.L_x_13943:
[----:B------:R-:W-:Y:S05]  /*140b0*/  BSYNC B0 ;  /* 0x0000000000007941 */ /* 0x000fea0003800000 */
.L_x_13942:
[----:B------:R-:W-:Y:S05]  /*140c0*/  BRA `(.L_x_13944) ;  /* 0xffffffd400807947 */ /* 0x000fea000383ffff */
.L_x_13856:
[----:B------:R-:W-:Y:S01]  /*140d0*/  BSSY B1, `(.L_x_13945) ;  /* 0x0000006000017945 */ /* 0x000fe20003800000 */
[----:B------:R-:W-:-:S07]  /*140e0*/  IMAD.MOV.U32 R15, RZ, RZ, -0x1 ;  /* 0xffffffffff0f7424 */ /* 0x000fce00078e00ff */
[----:B012--5:R-:W-:Y:S05]  /*140f0*/  WARPSYNC.COLLECTIVE R15, `(.L_x_13946) ;  /* 0x000000000f0c7348 */ /* 0x027fea0003c00000 */
[----:B------:R-:W-:Y:S02]  /*14100*/  ELECT P6, UR62, PT ;  /* 0x00000000003e782f */ /* 0x000fe400038c0000 */
[----:B------:R-:W-:Y:S01]  /*14110*/  MOV R14, UR62 ;  /* 0x0000003e000e7c02 */ /* 0x000fe20008000f00 */
[----:B012--5:R-:W-:Y:S10]  /*14120*/  ENDCOLLECTIVE ;  /* 0x000000000000791b */ /* 0x027ff40003800000 */
.L_x_13946:
[----:B------:R-:W-:Y:S05]  /*14130*/  BSYNC B1 ;  /* 0x0000000000017941 */ /* 0x000fea0003800000 */
.L_x_13945:
[----:B------:R-:W-:Y:S05]  /*14140*/  BRA `(.L_x_13947) ;  /* 0xffffffd400787947 */ /* 0x000fea000383ffff */
.L_x_13858:
[----:B0-----:R0:W3:Y:S02]  /*14150*/  SYNCS.PHASECHK.TRANS64.TRYWAIT P1, [R4+URZ+0x13240], R3 ;  /* 0x01324003040075a7 */ /* 0x0010e4000802017f */
[----:B---3--:R-:W-:Y:S05]  /*14160*/  @!P1 NANOSLEEP.SYNCS 0x989680 ;  /* 0x009896800000995d */ /* 0x008fea0003900000 */
[----:B------:R-:W3:Y:S02]  /*14170*/  @!P1 SYNCS.PHASECHK.TRANS64 P1, [R4+URZ+0x13240], R3 ;  /* 0x01324003040095a7 */ /* 0x000ee4000802007f */
[----:B---3--:R-:W-:Y:S05]  /*14180*/  @!P1 BRA `(.L_x_13858) ;  /* 0xfffffffc00f09947 */ /* 0x008fea000383ffff */
[----:B------:R-:W-:Y:S05]  /*14190*/  BRA `(.L_x_13948) ;  /* 0xffffffd400a07947 */ /* 0x000fea000383ffff */
.L_x_13860:
[----:B-1----:R1:W3:Y:S02]  /*141a0*/  SYNCS.PHASECHK.TRANS64.TRYWAIT P1, [R5+URZ+0x13240], R0 ;  /* 0x01324000050075a7 */ /* 0x0022e4000802017f */
[----:B---3--:R-:W-:Y:S05]  /*141b0*/  @!P1 NANOSLEEP.SYNCS 0x989680 ;  /* 0x009896800000995d */ /* 0x008fea0003900000 */
[----:B------:R-:W3:Y:S02]  /*141c0*/  @!P1 SYNCS.PHASECHK.TRANS64 P1, [R5+URZ+0x13240], R0 ;  /* 0x01324000050095a7 */ /* 0x000ee4000802007f */
[----:B---3--:R-:W-:Y:S05]  /*141d0*/  @!P1 BRA `(.L_x_13860) ;  /* 0xfffffffc00f09947 */ /* 0x008fea000383ffff */
[----:B------:R-:W-:Y:S05]  /*141e0*/  BRA `(.L_x_13949) ;  /* 0xffffffd400b07947 */ /* 0x000fea000383ffff */
.L_x_13862:
[----:B---3--:R3:W4:Y:S02]  /*141f0*/  SYNCS.PHASECHK.TRANS64.TRYWAIT P1, [R4+URZ+0x13260], R3 ;  /* 0x01326003040075a7 */ /* 0x008724000802017f */
[----:B----4-:R-:W-:Y:S05]  /*14200*/  @!P1 NANOSLEEP.SYNCS 0x989680 ;  /* 0x009896800000995d */ /* 0x010fea0003900000 */
[----:B------:R-:W4:Y:S02]  /*14210*/  @!P1 SYNCS.PHASECHK.TRANS64 P1, [R4+URZ+0x13260], R3 ;  /* 0x01326003040095a7 */ /* 0x000f24000802007f */
[----:B----4-:R-:W-:Y:S05]  /*14220*/  @!P1 BRA `(.L_x_13862) ;  /* 0xfffffffc00f09947 */ /* 0x010fea000383ffff */
[----:B------:R-:W-:Y:S05]  /*14230*/  BRA `(.L_x_13950) ;  /* 0xffffffd400ac7947 */ /* 0x000fea000383ffff */
.L_x_13864:
[----:B----4-:R4:W0:Y:S02]  /*14240*/  SYNCS.PHASECHK.TRANS64.TRYWAIT P1, [R5+URZ+0x13260], R0 ;  /* 0x01326000050075a7 */ /* 0x010824000802017f */
[----:B0-----:R-:W-:Y:S05]  /*14250*/  @!P1 NANOSLEEP.SYNCS 0x989680 ;  /* 0x009896800000995d */ /* 0x001fea0003900000 */
[----:B------:R-:W0:Y:S02]  /*14260*/  @!P1 SYNCS.PHASECHK.TRANS64 P1, [R5+URZ+0x13260], R0 ;  /* 0x01326000050095a7 */ /* 0x000e24000802007f */
[----:B0-----:R-:W-:Y:S05]  /*14270*/  @!P1 BRA `(.L_x_13864) ;  /* 0xfffffffc00f09947 */ /* 0x001fea000383ffff */
[----:B------:R-:W-:Y:S05]  /*14280*/  BRA `(.L_x_13951) ;  /* 0xffffffd400a87947 */ /* 0x000fea000383ffff */
.L_x_13866:
[----:B------:R0:W0:Y:S02]  /*14290*/  SYNCS.PHASECHK.TRANS64.TRYWAIT P1, [R4+URZ+0x13280], R3 ;  /* 0x01328003040075a7 */ /* 0x000024000802017f */
[----:B0-----:R-:W-:Y:S05]  /*142a0*/  @!P1 NANOSLEEP.SYNCS 0x989680 ;  /* 0x009896800000995d */ /* 0x001fea0003900000 */
[----:B------:R-:W0:Y:S02]  /*142b0*/  @!P1 SYNCS.PHASECHK.TRANS64 P1, [R4+URZ+0x13280], R3 ;  /* 0x01328003040095a7 */ /* 0x000e24000802007f */
[----:B0-----:R-:W-:Y:S05]  /*142c0*/  @!P1 BRA `(.L_x_13866) ;  /* 0xfffffffc00f09947 */ /* 0x001fea000383ffff */
[----:B------:R-:W-:Y:S05]  /*142d0*/  BRA `(.L_x_13952) ;  /* 0xffffffd400a47947 */ /* 0x000fea000383ffff */
.L_x_13953:
        /* <DEDUP_REMOVED lines=10> */
.L_x_16303:


//--------------------- .text._ZN7cutlass13device_kernelIN5flash11enable_sm90INS1_16FlashAttnFwdSm90INS1_25CollectiveMainloopFwdSm90ILi2EN4cute5tupleIJNS5_1CILi1EEES8_S8_EEENS6_IJNS7_ILi192EEENS7_ILi160EEENS7_ILi64EEEEEELi64ENS_12float_e4m3_tEfNS_4arch4Sm90ELb0ELb0ELb1ELb1ELb1ELb1ELb0ELb1ELb1ELb1ELb1ELb0EEENS1_21CollectiveEpilogueFwdINS6_IJSA_SC_SB_EEES9_NS_10bfloat16_tESG_Li384ELb1ELb1ELb1ELb1EEENS1_36VarlenDynamicPersistentTileSchedulerILi192ELi160ELi384ELi128ELb1ELb1ELb1ELb0ELb1ELb1EEEEEEEEEvNT_6ParamsE --------------------------
	.section	.text._ZN7cutlass13device_kernelIN5flash11enable_sm90INS1_16FlashAttnFwdSm90INS1_25CollectiveMainloopFwdSm90ILi2EN4cute5tupleIJNS5_1CILi1EEES8_S8_EEENS6_IJNS7_ILi192EEENS7_ILi160EEENS7_ILi64EEEEEELi64ENS_12float_e4m3_tEfNS_4arch4Sm90ELb0ELb0ELb1ELb1ELb1ELb1ELb0ELb1ELb1ELb1ELb1ELb0EEENS1_21CollectiveEpilogueFwdINS6_IJSA_SC_SB_EEES9_NS_10bfloat16_tESG_Li384ELb1ELb1ELb1ELb1EEENS1_36VarlenDynamicPersistentTileSchedulerILi192ELi160ELi384ELi128ELb1ELb1ELb1ELb0ELb1ELb1EEEEEEEEEvNT_6ParamsE,"ax",@progbits
	.align	128
.text._ZN7cutlass13device_kernelIN5flash11enable_sm90INS1_16FlashAttnFwdSm90INS1_25CollectiveMainloopFwdSm90ILi2EN4cute5tupleIJNS5_1CILi1EEES8_S8_EEENS6_IJNS7_ILi192EEENS7_ILi160EEENS7_ILi64EEEEEELi64ENS_12float_e4m3_tEfNS_4arch4Sm90ELb0ELb0ELb1ELb1ELb1ELb1ELb0ELb1ELb1ELb1ELb1ELb0EEENS1_21CollectiveEpilogueFwdINS6_IJSA_SC_SB_EEES9_NS_10bfloat16_tESG_Li384ELb1ELb1ELb1ELb1EEENS1_36VarlenDynamicPersistentTileSchedulerILi192ELi160ELi384ELi128ELb1ELb1ELb1ELb0ELb1ELb1EEEEEEEEEvNT_6ParamsE:
        .type           _ZN7cutlass13device_kernelIN5flash11enable_sm90INS1_16FlashAttnFwdSm90INS1_25CollectiveMainloopFwdSm90ILi2EN4cute5tupleIJNS5_1CILi1EEES8_S8_EEENS6_IJNS7_ILi192EEENS7_ILi160EEENS7_ILi64EEEEEELi64ENS_12float_e4m3_tEfNS_4arch4Sm90ELb0ELb0ELb1ELb1ELb1ELb1ELb0ELb1ELb1ELb1ELb1ELb0EEENS1_21CollectiveEpilogueFwdINS6_IJSA_SC_SB_EEES9_NS_10bfloat16_tESG_Li384ELb1ELb1ELb1ELb1EEENS1_36VarlenDynamicPersistentTileSchedulerILi192ELi160ELi384ELi128ELb1ELb1ELb1ELb0ELb1ELb1EEEEEEEEEvNT_6ParamsE,@function
        .size           _ZN7cutlass13device_kernelIN5flash11enable_sm90INS1_16FlashAttnFwdSm90INS1_25CollectiveMainloopFwdSm90ILi2EN4cute5tupleIJNS5_1CILi1EEES8_S8_EEENS6_IJNS7_ILi192EEENS7_ILi160EEENS7_ILi64EEEEEELi64ENS_12float_e4m3_tEfNS_4arch4Sm90ELb0ELb0ELb1ELb1ELb1ELb1ELb0ELb1ELb1ELb1ELb1ELb0EEENS1_21CollectiveEpilogueFwdINS6_IJSA_SC_SB_EEES9_NS_10bfloat16_tESG_Li384ELb1ELb1ELb1ELb1EEENS1_36VarlenDynamicPersistentTileSchedulerILi192ELi160ELi384ELi128ELb1ELb1ELb1ELb0ELb1ELb1EEEEEEEEEvNT_6ParamsE,(.L_x_16304 - _ZN7cutlass13device_kernelIN5flash11enable_sm90INS1_16FlashAttnFwdSm90INS1_25CollectiveMainloopFwdSm90ILi2EN4cute5tupleIJNS5_1CILi1EEES8_S8_EEENS6_IJNS7_ILi192EEENS7_ILi160EEENS7_ILi64EEEEEELi64ENS_12float_e4m3_tEfNS_4arch4Sm90ELb0ELb0ELb1ELb1ELb1ELb1ELb0ELb1ELb1ELb1ELb1ELb0EEENS1_21CollectiveEpilogueFwdINS6_IJSA_SC_SB_EEES9_NS_10bfloat16_tESG_Li384ELb1ELb1ELb1ELb1EEENS1_36VarlenDynamicPersistentTileSchedulerILi192ELi160ELi384ELi128ELb1ELb1ELb1ELb0ELb1ELb1EEEEEEEEEvNT_6ParamsE)
        .other          _ZN7cutlass13device_kernelIN5flash11enable_sm90INS1_16FlashAttnFwdSm90INS1_25CollectiveMainloopFwdSm90ILi2EN4cute5tupleIJNS5_1CILi1EEES8_S8_EEENS6_IJNS7_ILi192EEENS7_ILi160EEENS7_ILi64EEEEEELi64ENS_12float_e4m3_tEfNS_4arch4Sm90ELb0ELb0ELb1ELb1ELb1ELb1ELb0ELb1ELb1ELb1ELb1ELb0EEENS1_21CollectiveEpilogueFwdINS6_IJSA_SC_SB_EEES9_NS_10bfloat16_tESG_Li384ELb1ELb1ELb1ELb1EEENS1_36VarlenDynamicPersistentTileSchedulerILi192ELi160ELi384ELi128ELb1ELb1ELb1ELb0ELb1ELb1EEEEEEEEEvNT_6ParamsE,@"STO_CUDA_ENTRY STV_DEFAULT"
_ZN7cutlass13device_kernelIN5flash11enable_sm90INS1_16FlashAttnFwdSm90INS1_25CollectiveMainloopFwdSm90ILi2EN4cute5tupleIJNS5_1CILi1EEES8_S8_EEENS6_IJNS7_ILi192EEENS7_ILi160EEENS7_ILi64EEEEEELi64ENS_12float_e4m3_tEfNS_4arch4Sm90ELb0ELb0ELb1ELb1ELb1ELb1ELb0ELb1ELb1ELb1ELb1ELb0EEENS1_21CollectiveEpilogueFwdINS6_IJSA_SC_SB_EEES9_NS_10bfloat16_tESG_Li384ELb1ELb1ELb1ELb1EEENS1_36VarlenDynamicPersistentTileSchedulerILi192ELi160ELi384ELi128ELb1ELb1ELb1ELb0ELb1ELb1EEEEEEEEEvNT_6ParamsE:
        /* <DEDUP_REMOVED lines=17> */
.L_x_13955:
[----:B------:R-:W-:Y:S05]  /*0110*/  BSYNC B0 ;  /* 0x0000000000007941 */ /* 0x000fea0003800000 */
.L_x_13954:
        /* <DEDUP_REMOVED lines=40> */
.L_x_13956:
        /* <DEDUP_REMOVED lines=22> */
.L_x_13957:
        /* <DEDUP_REMOVED lines=18> */
.L_x_13958:
        /* <DEDUP_REMOVED lines=22> */
.L_x_13959:
        /* <DEDUP_REMOVED lines=23> */
.L_x_13960:
        /* <DEDUP_REMOVED lines=9> */
.L_x_13963:
        /* <DEDUP_REMOVED lines=16> */
[----:B------:R-:W3:Y:S01]  /*0a80*/  LDL.LU R16, [R1+0x38] ;  /* 0x0000380001107983 */ /* 0x000ee20000300800 */
[----:B------:R-:W0:Y:S02]  /*0a90*/  S2R R0, SR_TID.X ;  /* 0x0000000000007919 */ /* 0x000e240000002100 */
[----:B0-----:R-:W-:-:S05]  /*0aa0*/  VIADD R15, R0, 0xffffff80 ;  /* 0xffffff80000f7836 */ /* 0x001fca0000000000 */
[----:B------:R-:W-:Y:S02]  /*0ab0*/  SHF.R.S32.HI R0, RZ, 0x1f, R15 ;  /* 0x0000001fff007819 */ /* 0x000fe4000001140f */
[-C--:B------:R-:W-:Y:S02]  /*0ac0*/  LEA.HI R3, R15, R15.reuse, RZ, 0x1 ;  /* 0x0000000f0f037211 */ /* 0x080fe400078f08ff */
[CC--:B------:R-:W-:Y:S02]  /*0ad0*/  LEA.HI R4, R0.reuse, R15.reuse, RZ, 0x5 ;  /* 0x0000000f00047211 */ /* 0x0c0fe400078f28ff */
[CC--:B--2---:R-:W-:Y:S02]  /*0ae0*/  LEA.HI R2, R0.reuse, R15.reuse, RZ, 0x7 ;  /* 0x0000000f00027211 */ /* 0x0c4fe400078f38ff */
[----:B------:R-:W-:Y:S01]  /*0af0*/  LEA.HI R5, R0, R15, RZ, 0x4 ;  /* 0x0000000f00057211 */ /* 0x000fe200078f20ff */
[----:B------:R-:W-:Y:S01]  /*0b00*/  IMAD.SHL.U32 R8, R4, 0x20, RZ ;  /* 0x0000002004087824 */ /* 0x000fe200078e00ff */
[----:B------:R-:W-:-:S02]  /*0b10*/  SHF.R.S32.HI R10, RZ, 0x1, R3 ;  /* 0x00000001ff0a7819 */ /* 0x000fc40000011403 */
[----:B------:R-:W-:Y:S02]  /*0b20*/  LOP3.LUT R9, R2, 0xffffff80, RZ, 0xc0, !PT ;  /* 0xffffff8002097812 */ /* 0x000fe400078ec0ff */
[----:B------:R-:W-:Y:S02]  /*0b30*/  LOP3.LUT R7, R5, 0x3fffff0, RZ, 0xc0, !PT ;  /* 0x03fffff005077812 */ /* 0x000fe400078ec0ff */
[----:B------:R-:W-:Y:S02]  /*0b40*/  LEA.HI R4, R3, R10, RZ, 0x1 ;  /* 0x0000000a03047211 */ /* 0x000fe400078f08ff */
[C---:B------:R-:W-:Y:S01]  /*0b50*/  IADD3 R14, R15.reuse, -R9, RZ ;  /* 0x800000090f0e7210 */ /* 0x040fe20007ffe0ff */
[----:B------:R-:W-:Y:S01]  /*0b60*/  IMAD.IADD R7, R15, 0x1, -R7 ;  /* 0x000000010f077824 */ /* 0x000fe200078e0a07 */
[----:B------:R-:W-:Y:S02]  /*0b70*/  SHF.R.S32.HI R6, RZ, 0x4, R5 ;  /* 0x00000004ff067819 */ /* 0x000fe40000011405 */
[----:B------:R-:W-:-:S02]  /*0b80*/  LOP3.LUT R8, R8, 0xfffffc00, RZ, 0xc0, !PT ;  /* 0xfffffc0008087812 */ /* 0x000fc400078ec0ff */
[----:B------:R-:W-:Y:S02]  /*0b90*/  LOP3.LUT R4, R4, 0x3fffffe, RZ, 0xc0, !PT ;  /* 0x03fffffe04047812 */ /* 0x000fe400078ec0ff */
[----:B------:R-:W-:Y:S01]  /*0ba0*/  SHF.R.S32.HI R9, RZ, 0x1f, R14 ;  /* 0x0000001fff097819 */ /* 0x000fe2000001140e */
[----:B------:R-:W-:Y:S01]  /*0bb0*/  IMAD R7, R7, 0x40, R8 ;  /* 0x0000004007077824 */ /* 0x000fe200078e0208 */
[----:B------:R-:W-:Y:S01]  /*0bc0*/  LEA.HI R5, R5, R6, RZ, 0x1 ;  /* 0x0000000605057211 */ /* 0x000fe200078f08ff */
[----:B------:R-:W-:Y:S01]  /*0bd0*/  IMAD.IADD R4, R10, 0x1, -R4 ;  /* 0x000000010a047824 */ /* 0x000fe200078e0a04 */
[----:B------:R-:W-:Y:S02]  /*0be0*/  LEA.HI R8, R9, R14, RZ, 0x2 ;  /* 0x0000000e09087211 */ /* 0x000fe400078f10ff */
[----:B------:R-:W-:Y:S01]  /*0bf0*/  LOP3.LUT R5, R5, 0x1ffffffe, RZ, 0xc0, !PT ;  /* 0x1ffffffe05057812 */ /* 0x000fe200078ec0ff */
[----:B------:R-:W-:Y:S01]  /*0c00*/  IMAD R13, R6, 0x8, R4 ;  /* 0x00000008060d7824 */ /* 0x000fe200078e0204 */
[----:B------:R-:W-:-:S02]  /*0c10*/  LEA.HI R4, R0, R15, RZ, 0x2 ;  /* 0x0000000f00047211 */ /* 0x000fc400078f10ff */
[--C-:B------:R-:W-:Y:S02]  /*0c20*/  SHF.R.S32.HI R10, RZ, 0x2, R8.reuse ;  /* 0x00000002ff0a7819 */ /* 0x100fe40000011408 */
[----:B------:R-:W-:Y:S01]  /*0c30*/  SHF.R.S32.HI R11, RZ, 0x1f, R8 ;  /* 0x0000001fff0b7819 */ /* 0x000fe20000011408 */
[----:B------:R-:W-:Y:S01]  /*0c40*/  IMAD.IADD R6, R6, 0x1, -R5 ;  /* 0x0000000106067824 */ /* 0x000fe200078e0a05 */
[----:B------:R-:W-:Y:S02]  /*0c50*/  SHF.R.S32.HI R19, RZ, 0x7, R2 ;  /* 0x00000007ff137819 */ /* 0x000fe40000011402 */
[--C-:B------:R-:W-:Y:S02]  /*0c60*/  SHF.R.S32.HI R2, RZ, 0x2, R4.reuse ;  /* 0x00000002ff027819 */ /* 0x100fe40000011404 */
[----:B------:R-:W-:Y:S02]  /*0c70*/  SHF.R.S32.HI R5, RZ, 0x1f, R4 ;  /* 0x0000001fff057819 */ /* 0x000fe40000011404 */
[----:B------:R-:W-:-:S02]  /*0c80*/  LEA.HI R11, R11, R10, RZ, 0x3 ;  /* 0x0000000a0b0b7211 */ /* 0x000fc400078f18ff */
[----:B------:R-:W-:Y:S01]  /*0c90*/  LOP3.LUT R12, R4, 0xfffffffc, RZ, 0xc0, !PT ;  /* 0xfffffffc040c7812 */ /* 0x000fe200078ec0ff */
[----:B------:R-:W-:Y:S01]  /*0ca0*/  IMAD.HI R4, R19, 0x55555556, RZ ;  /* 0x5555555613047827 */ /* 0x000fe200078e02ff */
[----:B------:R-:W-:Y:S02]  /*0cb0*/  LEA.HI R5, R5, R2, RZ, 0x2 ;  /* 0x0000000205057211 */ /* 0x000fe400078f10ff */
[----:B------:R-:W-:Y:S02]  /*0cc0*/  LOP3.LUT R11, R11, 0xfffffff8, RZ, 0xc0, !PT ;  /* 0xfffffff80b0b7812 */ /* 0x000fe400078ec0ff */
[----:B------:R-:W-:Y:S02]  /*0cd0*/  LEA.HI R9, R9, R14, RZ, 0x5 ;  /* 0x0000000e09097211 */ /* 0x000fe400078f28ff */
[----:B------:R-:W-:Y:S01]  /*0ce0*/  LEA.HI R4, R4, R4, RZ, 0x1 ;  /* 0x0000000404047211 */ /* 0x000fe200078f08ff */
[----:B------:R-:W-:Y:S01]  /*0cf0*/  IMAD.IADD R10, R10, 0x1, -R11 ;  /* 0x000000010a0a7824 */ /* 0x000fe200078e0a0b */
[----:B------:R-:W-:-:S02]  /*0d00*/  SHF.R.S32.HI R9, RZ, 0x5, R9 ;  /* 0x00000005ff097819 */ /* 0x000fc40000011409 */
[----:B------:R-:W-:Y:S01]  /*0d10*/  LOP3.LUT R5, R5, 0xfffffffc, RZ, 0xc0, !PT ;  /* 0xfffffffc05057812 */ /* 0x000fe200078ec0ff */
[----:B------:R-:W-:Y:S02]  /*0d20*/  IMAD R4, R4, -0x3, R19 ;  /* 0xfffffffd04047824 */ /* 0x000fe400078e0213 */
[----:B------:R-:W-:Y:S02]  /*0d30*/  IMAD R9, R9, 0x10, R10 ;  /* 0x0000001009097824 */ /* 0x000fe400078e020a */
[----:B------:R-:W-:Y:S01]  /*0d40*/  IMAD.IADD R5, R2, 0x1, -R5 ;  /* 0x0000000102057824 */ /* 0x000fe200078e0a05 */
[----:B------:R-:W-:Y:S01]  /*0d50*/  LOP3.LUT R3, R3, 0xfffffffe, RZ, 0xc0, !PT ;  /* 0xfffffffe03037812 */ /* 0x000fe200078ec0ff */
[----:B------:R-:W-:Y:S01]  /*0d60*/  IMAD R2, R6, 0x8, R7 ;  /* 0x0000000806027824 */ /* 0x000fe200078e0207 */
[----:B------:R-:W-:-:S03]  /*0d70*/  LEA R4, R4, R9, 0x6 ;  /* 0x0000000904047211 */ /* 0x000fc600078e30ff */
[----:B------:R-:W-:Y:S01]  /*0d80*/  IMAD.IADD R3, R15, 0x1, -R3 ;  /* 0x000000010f037824 */ /* 0x000fe200078e0a03 */
[----:B------:R3:W-:Y:S01]  /*0d90*/  STL [R1+0xa0], R2 ;  /* 0x0000a00201007387 */ /* 0x0007e20000100800 */
[----:B------:R-:W-:-:S03]  /*0da0*/  LEA.HI R0, R0, R15, RZ, 0x3 ;  /* 0x0000000f00007211 */ /* 0x000fc600078f18ff */
[----:B------:R-:W-:Y:S01]  /*0db0*/  STL [R1+0x78], R5 ;  /* 0x0000780501007387 */ /* 0x000fe20000100800 */
[----:B------:R-:W-:-:S03]  /*0dc0*/  IADD3 R12, R15, -R12, RZ ;  /* 0x8000000c0f0c7210 */ /* 0x000fc60007ffe0ff */
[----:B------:R-:W-:Y:S01]  /*0dd0*/  STL [R1+0x98], R4 ;  /* 0x0000980401007387 */ /* 0x000fe20000100800 */
[----:B------:R-:W-:-:S03]  /*0de0*/  IMAD.SHL.U32 R156, R3, 0x8, RZ ;  /* 0x00000008039c7824 */ /* 0x000fc600078e00ff */
[----:B------:R-:W-:Y:S01]  /*0df0*/  STL [R1+0x4c], RZ ;  /* 0x00004cff01007387 */ /* 0x000fe20000100800 */
[----:B------:R-:W-:Y:S02]  /*0e00*/  LEA.HI R11, R12, R12, RZ, 0x1 ;  /* 0x0000000c0c0b7211 */ /* 0x000fe400078f08ff */
[----:B------:R-:W-:Y:S02]  /*0e10*/  LOP3.LUT R8, R8, 0x7ffffffc, RZ, 0xc0, !PT ;  /* 0x7ffffffc08087812 */ /* 0x000fe400078ec0ff */
[----:B------:R-:W-:-:S03]  /*0e20*/  LOP3.LUT R11, R11, 0x1ffffffe, RZ, 0xc0, !PT ;  /* 0x1ffffffe0b0b7812 */ /* 0x000fc600078ec0ff */
[----:B------:R-:W-:Y:S02]  /*0e30*/  IMAD.IADD R8, R14, 0x1, -R8 ;  /* 0x000000010e087824 */ /* 0x000fe400078e0a08 */
[----:B------:R-:W-:Y:S02]  /*0e40*/  IMAD.IADD R11, R12, 0x1, -R11 ;  /* 0x000000010c0b7824 */ /* 0x000fe400078e0a0b */
[----:B------:R-:W-:Y:S02]  /*0e50*/  IMAD.SHL.U32 R12, R8, 0x2, RZ ;  /* 0x00000002080c7824 */ /* 0x000fe400078e00ff */
[----:B------:R-:W-:Y:S02]  /*0e60*/  IMAD.SHL.U32 R10, R13, 0x40, RZ ;  /* 0x000000400d0a7824 */ /* 0x000fe400078e00ff */
[C---:B------:R-:W-:Y:S01]  /*0e70*/  VIADD R8, R12.reuse, 0x18 ;  /* 0x000000180c087836 */ /* 0x040fe20000000000 */
[C---:B------:R-:W-:Y:S01]  /*0e80*/  IADD3 R9, R12.reuse, 0x10, RZ ;  /* 0x000000100c097810 */ /* 0x040fe20007ffe0ff */
[----:B------:R-:W-:-:S02]  /*0e90*/  VIADD R7, R12, 0x20 ;  /* 0x000000200c077836 */ /* 0x000fc40000000000 */
[----:B------:R-:W-:Y:S02]  /*0ea0*/  VIADD R6, R12, 0x28 ;  /* 0x000000280c067836 */ /* 0x000fe40000000000 */
[----:B------:R-:W-:Y:S01]  /*0eb0*/  IMAD.MOV.U32 R19, RZ, RZ, RZ ;  /* 0x000000ffff137224 */ /* 0x000fe200078e00ff */
[----:B---3--:R-:W-:Y:S01]  /*0ec0*/  LOP3.LUT R2, R16, 0x1, RZ, 0xfc, !PT ;  /* 0x0000000110027812 */ /* 0x008fe200078efcff */
[----:B------:R-:W-:-:S04]  /*0ed0*/  IMAD.SHL.U32 R16, R3, 0x10, RZ ;  /* 0x0000001003107824 */ /* 0x000fc800078e00ff */
[----:B------:R0:W-:Y:S01]  /*0ee0*/  STL [R1+0xc], R2 ;  /* 0x00000c0201007387 */ /* 0x0001e20000100800 */
[----:B------:R-:W-:Y:S02]  /*0ef0*/  VIADD R23, R16, 0x20 ;  /* 0x0000002010177836 */ /* 0x000fe40000000000 */
[----:B------:R-:W-:Y:S01]  /*0f00*/  VIADD R3, R156, 0x10 ;  /* 0x000000109c037836 */ /* 0x000fe20000000000 */
[----:B0-----:R-:W-:Y:S02]  /*0f10*/  LOP3.LUT R2, R0, 0xfffffff8, RZ, 0xc0, !PT ;  /* 0xfffffff800027812 */ /* 0x001fe400078ec0ff */
[----:B------:R-:W-:Y:S02]  /*0f20*/  SHF.R.S32.HI R0, RZ, 0x3, R0 ;  /* 0x00000003ff007819 */ /* 0x000fe40000011400 */
[----:B------:R-:W-:Y:S01]  /*0f30*/  SHF.L.U32 R0, R5, 0x7, RZ ;  /* 0x0000000705007819 */ /* 0x000fe200000006ff */
[----:B------:R-:W-:Y:S01]  /*0f40*/  IMAD.IADD R2, R15, 0x1, -R2 ;  /* 0x000000010f027824 */ /* 0x000fe200078e0a02 */
[----:B------:R-:W-:Y:S02]  /*0f50*/  STL [R1], RZ ;  /* 0x000000ff01007387 */ /* 0x000fe40000100800 */
[----:B------:R-:W-:-:S02]  /*0f60*/  LOP3.LUT R2, R0, 0x180, RZ, 0xc0, !PT ;  /* 0x0000018000027812 */ /* 0x000fc400078ec0ff */
[----:B------:R-:W-:Y:S01]  /*0f70*/  SHF.R.S32.HI R0, RZ, 0x1f, R23 ;  /* 0x0000001fff007819 */ /* 0x000fe20000011417 */
[----:B------:R-:W-:Y:S04]  /*0f80*/  STL [R1+0x10], RZ ;  /* 0x000010ff01007387 */ /* 0x000fe80000100800 */
[----:B------:R-:W-:Y:S04]  /*0f90*/  STL [R1+0x8], RZ ;  /* 0x000008ff01007387 */ /* 0x000fe80000100800 */
[----:B------:R0:W-:Y:S04]  /*0fa0*/  STL [R1+0x18], R3 ;  /* 0x0000180301007387 */ /* 0x0001e80000100800 */
[----:B------:R-:W-:Y:S04]  /*0fb0*/  STL [R1+0x2c], R2 ;  /* 0x00002c0201007387 */ /* 0x000fe80000100800 */
[----:B------:R1:W-:Y:S01]  /*0fc0*/  STL [R1+0x14], R0 ;  /* 0x0000140001007387 */ /* 0x0003e20000100800 */
[----:B0-----:R-:W-:-:S02]  /*0fd0*/  SHF.R.U32.HI R3, RZ, 0x3, R2 ;  /* 0x00000003ff037819 */ /* 0x001fc40000011602 */
[C-C-:B-1----:R-:W-:Y:S02]  /*0fe0*/  LOP3.LUT R0, R2.reuse, 0x10, R16.reuse, 0xf8, !PT ;  /* 0x0000001002007812 */ /* 0x142fe400078ef810 */
[----:B------:R-:W-:Y:S02]  /*0ff0*/  LOP3.LUT R2, R2, 0x30, R16, 0xf8, !PT ;  /* 0x0000003002027812 */ /* 0x000fe400078ef810 */
[----:B------:R-:W-:Y:S01]  /*1000*/  LOP3.LUT R0, R0, R3, RZ, 0x3c, !PT ;  /* 0x0000000300007212 */ /* 0x000fe200078e3cff */
[----:B------:R0:W-:Y:S03]  /*1010*/  STL [R1+0x30], R3 ;  /* 0x0000300301007387 */ /* 0x0001e60000100800 */
[----:B------:R-:W-:Y:S01]  /*1020*/  IADD3 R0, R10, R0, RZ ;  /* 0x000000000a007210 */ /* 0x000fe20007ffe0ff */
[----:B------:R-:W-:Y:S01]  /*1030*/  STL [R1+0x5c], R12 ;  /* 0x00005c0c01007387 */ /* 0x000fe20000100800 */
[----:B------:R-:W-:-:S03]  /*1040*/  VIADD R5, R12, 0x30 ;  /* 0x000000300c057836 */ /* 0x000fc60000000000 */
[----:B------:R-:W-:Y:S01]  /*1050*/  STL [R1+0x34], R10 ;  /* 0x0000340a01007387 */ /* 0x000fe20000100800 */
[----:B0-----:R-:W-:-:S03]  /*1060*/  LOP3.LUT R3, R2, R3, RZ, 0x3c, !PT ;  /* 0x0000000302037212 */ /* 0x001fc600078e3cff */
[----:B------:R-:W-:Y:S01]  /*1070*/  STL [R1+0x74], R9 ;  /* 0x0000740901007387 */ /* 0x000fe20000100800 */
[----:B------:R-:W-:Y:S01]  /*1080*/  VIADD R2, R12, 0x38 ;  /* 0x000000380c027836 */ /* 0x000fe20000000000 */
[----:B------:R-:W-:Y:S02]  /*1090*/  IADD3 R3, R18, R10, R3 ;  /* 0x0000000a12037210 */ /* 0x000fe40007ffe003 */
[----:B------:R-:W-:Y:S04]  /*10a0*/  STL [R1+0x70], R8 ;  /* 0x0000700801007387 */ /* 0x000fe80000100800 */
[----:B------:R0:W-:Y:S04]  /*10b0*/  STL [R1+0x6c], R7 ;  /* 0x00006c0701007387 */ /* 0x0001e80000100800 */
[----:B------:R-:W-:Y:S04]  /*10c0*/  STL [R1+0x68], R6 ;  /* 0x0000680601007387 */ /* 0x000fe80000100800 */
[----:B------:R1:W-:Y:S04]  /*10d0*/  STL [R1+0x1c], R0 ;  /* 0x00001c0001007387 */ /* 0x0003e80000100800 */
[----:B------:R-:W-:Y:S01]  /*10e0*/  STL [R1+0x64], R5 ;  /* 0x0000640501007387 */ /* 0x000fe20000100800 */
[----:B0-----:R-:W-:-:S02]  /*10f0*/  SHF.R.S32.HI R7, RZ, 0x1f, R7 ;  /* 0x0000001fff077819 */ /* 0x001fc40000011407 */
[----:B-1----:R-:W-:Y:S01]  /*1100*/  SHF.R.S32.HI R0, RZ, 0x1f, R9 ;  /* 0x0000001fff007819 */ /* 0x002fe20000011409 */
[----:B------:R0:W-:Y:S04]  /*1110*/  STL [R1+0x94], R3 ;  /* 0x0000940301007387 */ /* 0x0001e80000100800 */
[----:B------:R-:W-:Y:S04]  /*1120*/  STL [R1+0x60], R2 ;  /* 0x0000600201007387 */ /* 0x000fe80000100800 */
[----:B------:R1:W-:Y:S01]  /*1130*/  STL [R1+0x90], R0 ;  /* 0x0000900001007387 */ /* 0x0003e20000100800 */
[----:B0-----:R-:W-:-:S05]  /*1140*/  SHF.R.S32.HI R3, RZ, 0x1f, R8 ;  /* 0x0000001fff037819 */ /* 0x001fca0000011408 */
[----:B------:R0:W-:Y:S01]  /*1150*/  STL [R1+0x8c], R3 ;  /* 0x00008c0301007387 */ /* 0x0001e20000100800 */
[----:B-1----:R-:W-:-:S03]  /*1160*/  SHF.R.S32.HI R0, RZ, 0x1f, R6 ;  /* 0x0000001fff007819 */ /* 0x002fc60000011406 */
[----:B------:R-:W-:Y:S01]  /*1170*/  STL [R1+0x88], R7 ;  /* 0x0000880701007387 */ /* 0x000fe20000100800 */
[----:B------:R-:W-:-:S03]  /*1180*/  SHF.R.S32.HI R2, RZ, 0x1f, R2 ;  /* 0x0000001fff027819 */ /* 0x000fc60000011402 */
[----:B------:R1:W-:Y:S01]  /*1190*/  STL [R1+0x84], R0 ;  /* 0x0000840001007387 */ /* 0x0003e20000100800 */
[----:B0-----:R-:W-:Y:S01]  /*11a0*/  SHF.R.S32.HI R3, RZ, 0x1f, R5 ;  /* 0x0000001fff037819 */ /* 0x001fe20000011405 */
[----:B-1----:R-:W-:-:S04]  /*11b0*/  IMAD R0, R11, 0x8, R4 ;  /* 0x000000080b007824 */ /* 0x002fc800078e0204 */
[----:B------:R0:W-:Y:S04]  /*11c0*/  STL [R1+0x80], R3 ;  /* 0x0000800301007387 */ /* 0x0001e80000100800 */
[----:B------:R0:W-:Y:S04]  /*11d0*/  STL [R1+0x9c], R0 ;  /* 0x00009c0001007387 */ /* 0x0001e80000100800 */
[----:B------:R0:W-:Y:S01]  /*11e0*/  STL [R1+0x7c], R2 ;  /* 0x00007c0201007387 */ /* 0x0001e20000100800 */
[----:B------:R-:W-:-:S07]  /*11f0*/  SHF.R.S32.HI R17, RZ, 0x1f, R16 ;  /* 0x0000001fff117819 */ /* 0x000fce0000011410 */
.L_x_14073:
[----:B01234-:R-:W0:Y:S01]  /*1200*/  LDC.64 R2, c[0x0][0xc88] ;  /* 0x00032200ff027b82 */ /* 0x01fe220000000a00 */
[----:B------:R-:W-:Y:S01]  /*1210*/  ULDC.64 UR4, c[0x0][0xa28] ;  /* 0x00028a0000047ab9 */ /* 0x000fe20000000a00 */
[----:B------:R-:W-:Y:S01]  /*1220*/  ULDC.64 UR8, c[0x0][0xa18] ;  /* 0x0002860000087ab9 */ /* 0x000fe20000000a00 */
[----:B------:R-:W-:Y:S01]  /*1230*/  ULDC.64 UR6, c[0x0][0xa08] ;  /* 0x0002820000067ab9 */ /* 0x000fe20000000a00 */
[----:B0-----:R-:W-:-:S05]  /*1240*/  IMAD.WIDE R2, R27, 0x4, R2 ;  /* 0x000000041b027825 */ /* 0x001fca00078e0202 */
[----:B------:R-:W2:Y:S01]  /*1250*/  LDG.E R31, desc[UR40][R2.64] ;  /* 0x00000028021f7981 */ /* 0x000ea2000c1e1900 */
[----:B------:R-:W-:Y:S01]  /*1260*/  ISETP.NE.U32.AND P2, PT, RZ, UR4, PT ;  /* 0x00000004ff007c0c */ /* 0x000fe2000bf45070 */
[----:B------:R-:W-:Y:S01]  /*1270*/  IMAD.MOV.U32 R8, RZ, RZ, RZ ;  /* 0x000000ffff087224 */ /* 0x000fe200078e00ff */
[----:B------:R-:W-:Y:S01]  /*1280*/  ISETP.NE.U32.AND P1, PT, RZ, UR8, PT ;  /* 0x00000008ff007c0c */ /* 0x000fe2000bf25070 */
[----:B------:R-:W-:Y:S01]  /*1290*/  IMAD.MOV.U32 R28, RZ, RZ, RZ ;  /* 0x000000ffff1c7224 */ /* 0x000fe200078e00ff */
[----:B------:R-:W-:Y:S02]  /*12a0*/  ISETP.NE.AND.EX P2, PT, RZ, UR5, PT, P2 ;  /* 0x00000005ff007c0c */ /* 0x000fe4000bf45320 */
[----:B------:R-:W-:Y:S02]  /*12b0*/  ISETP.NE.AND.EX P1, PT, RZ, UR9, PT, P1 ;  /* 0x00000009ff007c0c */ /* 0x000fe4000bf25310 */
[----:B------:R-:W-:-:S04]  /*12c0*/  ISETP.NE.U32.AND P0, PT, RZ, UR6, PT ;  /* 0x00000006ff007c0c */ /* 0x000fc8000bf05070 */
[----:B------:R-:W-:Y:S02]  /*12d0*/  ISETP.NE.AND.EX P0, PT, RZ, UR7, PT, P0 ;  /* 0x00000007ff007c0c */ /* 0x000fe4000bf05300 */
[----:B--2--5:R-:W-:Y:S01]  /*12e0*/  SHF.R.S32.HI R0, RZ, 0x1f, R31 ;  /* 0x0000001fff007819 */ /* 0x024fe2000001141f */
[C---:B------:R-:W-:Y:S02]  /*12f0*/  IMAD.SHL.U32 R36, R31.reuse, 0x4, RZ ;  /* 0x000000041f247824 */ /* 0x040fe400078e00ff */
[C---:B------:R-:W-:Y:S01]  /*1300*/  @P2 LEA R2, P3, R31.reuse, UR4, 0x2 ;  /* 0x000000041f022c11 */ /* 0x040fe2000f8610ff */
[----:B------:R-:W-:Y:S01]  /*1310*/  STL [R1+0x38], R31 ;  /* 0x0000381f01007387 */ /* 0x000fe20000100800 */
[C-C-:B------:R-:W-:Y:S02]  /*1320*/  SHF.L.U64.HI R35, R31.reuse, 0x2, R0.reuse ;  /* 0x000000021f237819 */ /* 0x140fe40000010200 */
[----:B------:R-:W-:Y:S01]  /*1330*/  @P2 LEA.HI.X R3, R31, UR5, R0, 0x2, P3 ;  /* 0x000000051f032c11 */ /* 0x000fe200098f1400 */
[----:B------:R-:W-:Y:S01]  /*1340*/  ULDC UR4, c[0x0][0x288] ;  /* 0x0000a20000047ab9 */ /* 0x000fe20000000800 */
[C---:B------:R-:W-:Y:S01]  /*1350*/  IADD3 R6, P4, R36.reuse, UR6, RZ ;  /* 0x0000000624067c10 */ /* 0x040fe2000ff9e0ff */
[----:B------:R0:W-:Y:S04]  /*1360*/  STL [R1+0x50], R0 ;  /* 0x0000500001007387 */ /* 0x0001e80000100800 */
        /* <DEDUP_REMOVED lines=10> */
[----:B------:R2:W-:Y:S04]  /*1410*/  STL [R1+0x48], R35 ;  /* 0x0000482301007387 */ /* 0x0005e80000100800 */
[----:B------:R2:W-:Y:S01]  /*1420*/  STL [R1+0x54], R25 ;  /* 0x0000541901007387 */ /* 0x0005e20000100800 */
[----:B------:R-:W-:Y:S01]  /*1430*/  UISETP.NE.U32.AND UP0, UPT, UR4, URZ, UPT ;  /* 0x0000003f0400728c */ /* 0x000fe2000bf05070 */
[----:B-1----:R-:W-:-:S02]  /*1440*/  LOP3.LUT R2, R26, 0xff000000, RZ, 0xc0, !PT ;  /* 0xff0000001a027812 */ /* 0x002fc400078ec0ff */
        /* <DEDUP_REMOVED lines=12> */
[----:B--2---:R-:W-:Y:S07]  /*1510*/  @P1 BRA `(.L_x_13965) ;  /* 0x0000000000241947 */ /* 0x004fee0003800000 */
        /* <DEDUP_REMOVED lines=9> */
.L_x_13965:
[----:B------:R-:W-:Y:S02]  /*15b0*/  IMAD.U32 R2, RZ, RZ, UR5 ;  /* 0x00000005ff027e24 */ /* 0x000fe4000f8e00ff */
[----:B------:R-:W-:Y:S01]  /*15c0*/  IMAD.U32 R29, RZ, RZ, UR4 ;  /* 0x00000004ff1d7e24 */ /* 0x000fe2000f8e00ff */
[----:B------:R-:W-:Y:S06]  /*15d0*/  @!P2 BRA `(.L_x_13966) ;  /* 0x000000000010a947 */ /* 0x000fec0003800000 */
[----:B------:R-:W-:-:S04]  /*15e0*/  IADD3 R4, P0, R36, UR8, RZ ;  /* 0x0000000824047c10 */ /* 0x000fc8000ff1e0ff */
[----:B------:R-:W-:-:S05]  /*15f0*/  IADD3.X R5, R35, UR9, RZ, P0, !PT ;  /* 0x0000000923057c10 */ /* 0x000fca00087fe4ff */
[----:B------:R0:W5:Y:S01]  /*1600*/  LDG.E R29, desc[UR40][R4.64] ;  /* 0x00000028041d7981 */ /* 0x000162000c1e1900 */
[----:B------:R-:W-:Y:S05]  /*1610*/  BRA `(.L_x_13967) ;  /* 0x0000000000107947 */ /* 0x000fea0003800000 */
.L_x_13966:
[----:B------:R-:W-:Y:S05]  /*1620*/  @!P0 BRA `(.L_x_13967) ;  /* 0x00000000000c8947 */ /* 0x000fea0003800000 */
[----:B------:R-:W2:Y:S04]  /*1630*/  LDG.E R0, desc[UR40][R6.64] ;  /* 0x0000002806007981 */ /* 0x000ea8000c1e1900 */
[----:B------:R-:W2:Y:S02]  /*1640*/  LDG.E R29, desc[UR40][R6.64+0x4] ;  /* 0x00000428061d7981 */ /* 0x000ea4000c1e1900 */
[----:B--2---:R-:W-:-:S07]  /*1650*/  IMAD.IADD R29, R29, 0x1, -R0 ;  /* 0x000000011d1d7824 */ /* 0x004fce00078e0a00 */
.L_x_13967:
        /* <DEDUP_REMOVED lines=20> */
[----:B--2---:R-:W-:Y:S02]  /*17a0*/  LOP3.LUT R30, R30, 0xfffffffb, RZ, 0xc0, !PT ;  /* 0xfffffffb1e1e7812 */ /* 0x004fe400078ec0ff */
[----:B---3--:R-:W-:-:S05]  /*17b0*/  @P0 IADD3 R2, -R0, R3, RZ ;  /* 0x0000000300020210 */ /* 0x008fca0007ffe1ff */
[----:B------:R-:W-:-:S04]  /*17c0*/  IMAD.IADD R26, R11, 0x1, R2 ;  /* 0x000000010b1a7824 */ /* 0x000fc800078e0202 */
[C---:B------:R-:W-:Y:S01]  /*17d0*/  VIADD R0, R26.reuse, 0x9f ;  /* 0x0000009f1a007836 */ /* 0x040fe20000000000 */
[----:B------:R-:W-:-:S03]  /*17e0*/  ISETP.GE.AND P3, PT, R26, 0x1, PT ;  /* 0x000000011a00780c */ /* 0x000fc60003f66270 */
[----:B------:R-:W-:-:S05]  /*17f0*/  IMAD.HI R0, R0, 0x66666667, RZ ;  /* 0x6666666700007827 */ /* 0x000fca00078e02ff */
[----:B------:R-:W-:-:S04]  /*1800*/  SHF.R.U32.HI R3, RZ, 0x1f, R0 ;  /* 0x0000001fff037819 */ /* 0x000fc80000011600 */
[----:B------:R-:W-:Y:S01]  /*1810*/  LEA.HI.SX32 R24, R0, R3, 0x1a ;  /* 0x0000000300187211 */ /* 0x000fe200078fd2ff */
[----:B------:R-:W-:Y:S01]  /*1820*/  IMAD.MOV.U32 R3, RZ, RZ, RZ ;  /* 0x000000ffff037224 */ /* 0x000fe200078e00ff */
[----:B------:R-:W-:-:S05]  /*1830*/  @P3 LOP3.LUT R30, R30, 0x4, RZ, 0xfc, !PT ;  /* 0x000000041e1e3812 */ /* 0x000fca00078efcff */
        /* <DEDUP_REMOVED lines=32> */
.L_x_13969:
[----:B------:R-:W-:Y:S05]  /*1a40*/  BSYNC B0 ;  /* 0x0000000000007941 */ /* 0x000fea0003800000 */
.L_x_13968:
[----:B------:R-:W-:Y:S01]  /*1a50*/  IMAD R0, R12, R3, RZ ;  /* 0x000000030c007224 */ /* 0x000fe200078e02ff */
[----:B------:R-:W-:-:S04]  /*1a60*/  PLOP3.LUT P3, PT, PT, PT, PT, 0x80, 0x0 ;  /* 0x000000000000781c */ /* 0x000fc80003f6f070 */
        /* <DEDUP_REMOVED lines=12> */
[----:B------:R-:W-:-:S04]  /*1b30*/  @P0 LEA.HI.SX32 R34, R0, R3, 0x1a ;  /* 0x0000000300220211 */ /* 0x000fc800078fd2ff */
        /* <DEDUP_REMOVED lines=10> */
[----:B------:R1:W2:Y:S01]  /*1be0*/  LDC.64 R14, c[0x4][R0] ;  /* 0x01000000000e7b82 */ /* 0x0002a20000000a00 */
[----:B------:R-:W-:Y:S01]  /*1bf0*/  IMAD.U32 R5, RZ, RZ, UR5 ;  /* 0x00000005ff057e24 */ /* 0x000fe2000f8e00ff */
[----:B------:R-:W-:Y:S01]  /*1c00*/  ULDC.64 UR4, c[0x4][0x1b8] ;  /* 0x01006e0000047ab9 */ /* 0x000fe20000000a00 */
[----:B0-----:R-:W-:Y:S01]  /*1c10*/  IMAD.U32 R10, RZ, RZ, UR6 ;  /* 0x00000006ff0a7e24 */ /* 0x001fe2000f8e00ff */
[----:B------:R-:W-:Y:S01]  /*1c20*/  MOV R6, UR4 ;  /* 0x0000000400067c02 */ /* 0x000fe20008000f00 */
[----:B------:R-:W-:Y:S01]  /*1c30*/  IMAD.U32 R7, RZ, RZ, UR5 ;  /* 0x00000005ff077e24 */ /* 0x000fe2000f8e00ff */
[----:B------:R-:W-:Y:S01]  /*1c40*/  MOV R13, RZ ;  /* 0x000000ff000d7202 */ /* 0x000fe20000000f00 */
[----:B------:R-:W-:-:S02]  /*1c50*/  IMAD.U32 R11, RZ, RZ, UR7 ;  /* 0x00000007ff0b7e24 */ /* 0x000fc4000f8e00ff */
[----:B------:R-:W-:Y:S02]  /*1c60*/  IMAD.MOV.U32 R8, RZ, RZ, 0x70 ;  /* 0x00000070ff087424 */ /* 0x000fe400078e00ff */
[----:B-1----:R-:W-:-:S07]  /*1c70*/  IMAD.MOV.U32 R12, RZ, RZ, 0x1 ;  /* 0x00000001ff0c7424 */ /* 0x002fce00078e00ff */
[----:B------:R-:W-:-:S07]  /*1c80*/  LEPC R20, `(.L_x_13972) ;  /* 0x000000001014794e */ /* 0x000fce0000000000 */
[----:B--2--5:R-:W-:Y:S05]  /*1c90*/  CALL.ABS.NOINC R14 ;  /* 0x000000000e007343 */ /* 0x024fea0003c00000 */
.L_x_13972:
[----:B------:R-:W-:Y:S05]  /*1ca0*/  BSYNC B6 ;  /* 0x0000000000067941 */ /* 0x000fea0003800000 */
.L_x_13971:
        /* <DEDUP_REMOVED lines=11> */
[----:B0-----:R-:W-:Y:S01]  /*1d60*/  MOV R10, UR6 ;  /* 0x00000006000a7c02 */ /* 0x001fe20008000f00 */
[----:B------:R-:W-:Y:S02]  /*1d70*/  IMAD.U32 R6, RZ, RZ, UR4 ;  /* 0x00000004ff067e24 */ /* 0x000fe4000f8e00ff */
[----:B------:R-:W-:-:S02]  /*1d80*/  IMAD.U32 R7, RZ, RZ, UR5 ;  /* 0x00000005ff077e24 */ /* 0x000fc4000f8e00ff */
[----:B------:R-:W-:Y:S02]  /*1d90*/  IMAD.U32 R11, RZ, RZ, UR7 ;  /* 0x00000007ff0b7e24 */ /* 0x000fe4000f8e00ff */
[----:B------:R-:W-:Y:S02]  /*1da0*/  IMAD.MOV.U32 R8, RZ, RZ, 0x70 ;  /* 0x00000070ff087424 */ /* 0x000fe400078e00ff */
[----:B------:R-:W-:Y:S02]  /*1db0*/  IMAD.MOV.U32 R12, RZ, RZ, 0x1 ;  /* 0x00000001ff0c7424 */ /* 0x000fe400078e00ff */
[----:B-1----:R-:W-:-:S07]  /*1dc0*/  IMAD.MOV.U32 R13, RZ, RZ, RZ ;  /* 0x000000ffff0d7224 */ /* 0x002fce00078e00ff */
[----:B------:R-:W-:-:S07]  /*1dd0*/  LEPC R20, `(.L_x_13974) ;  /* 0x000000001014794e */ /* 0x000fce0000000000 */
[----:B--2--5:R-:W-:Y:S05]  /*1de0*/  CALL.ABS.NOINC R14 ;  /* 0x000000000e007343 */ /* 0x024fea0003c00000 */
.L_x_13974:
[----:B------:R-:W-:Y:S05]  /*1df0*/  BSYNC B6 ;  /* 0x0000000000067941 */ /* 0x000fea0003800000 */
.L_x_13973:
[----:B------:R-:W-:Y:S01]  /*1e00*/  ULDC.64 UR4, c[0x0][0x9f8] ;  /* 0x00027e0000047ab9 */ /* 0x000fe20000000a00 */
[----:B0-----:R-:W2:Y:S01]  /*1e10*/  LDL R12, [R1+0x2c] ;  /* 0x00002c00010c7983 */ /* 0x001ea20000100800 */
[----:B------:R-:W-:Y:S01]  /*1e20*/  ISETP.NE.U32.AND P0, PT, RZ, UR4, PT ;  /* 0x00000004ff007c0c */ /* 0x000fe2000bf05070 */
[----:B------:R-:W-:Y:S01]  /*1e30*/  IMAD.MOV.U32 R0, RZ, RZ, R31 ;  /* 0x000000ffff007224 */ /* 0x000fe200078e001f */
[----:B------:R-:W0:Y:S01]  /*1e40*/  LDC R13, c[0x0][0x3f4] ;  /* 0x0000fd00ff0d7b82 */ /* 0x000e220000000800 */
[----:B------:R-:W3:Y:S01]  /*1e50*/  LDL R10, [R1+0x30] ;  /* 0x00003000010a7983 */ /* 0x000ee20000100800 */
[----:B------:R-:W-:-:S03]  /*1e60*/  ISETP.NE.AND.EX P0, PT, RZ, UR5, PT, P0 ;  /* 0x00000005ff007c0c */ /* 0x000fc6000bf05300 */
[----:B------:R-:W4:Y:S03]  /*1e70*/  LDL R46, [R1+0x78] ;  /* 0x00007800012e7983 */ /* 0x000f260000100800 */
[----:B------:R-:W1:Y:S01]  /*1e80*/  LDC.64 R44, c[0x0][0x408] ;  /* 0x00010200ff2c7b82 */ /* 0x000e620000000a00 */
[----:B------:R-:W4:Y:S01]  /*1e90*/  LDL R8, [R1+0x34] ;  /* 0x0000340001087983 */ /* 0x000f220000100800 */
[----:B------:R-:W0:Y:S05]  /*1ea0*/  S2R R48, SR_TID.X ;  /* 0x0000000000307919 */ /* 0x000e2a0000002100 */
[----:B------:R-:W-:Y:S01]  /*1eb0*/  @P0 IADD3 R4, P1, R36, UR4, RZ ;  /* 0x0000000424040c10 */ /* 0x000fe2000ff3e0ff */
[----:B------:R-:W-:Y:S01]  /*1ec0*/  ULDC UR4, c[0x0][0x2f4] ;  /* 0x0000bd0000047ab9 */ /* 0x000fe20000000800 */
[----:B------:R-:W1:Y:S02]  /*1ed0*/  LDC.64 R38, c[0x0][0x3f8] ;  /* 0x0000fe00ff267b82 */ /* 0x000e640000000a00 */
[----:B------:R-:W-:-:S05]  /*1ee0*/  @P0 IADD3.X R5, R35, UR5, RZ, P1, !PT ;  /* 0x0000000523050c10 */ /* 0x000fca0008ffe4ff */
[----:B------:R0:W4:Y:S01]  /*1ef0*/  @P0 LDG.E R0, desc[UR40][R4.64] ;  /* 0x0000002804000981 */ /* 0x000122000c1e1900 */
[----:B------:R-:W-:Y:S02]  /*1f00*/  ISETP.GE.AND P3, PT, R16, UR4, PT ;  /* 0x0000000410007c0c */ /* 0x000fe4000bf66270 */
[----:B------:R-:W-:Y:S02]  /*1f10*/  ISETP.GE.AND P2, PT, R23, UR4, PT ;  /* 0x0000000417007c0c */ /* 0x000fe4000bf46270 */
[----:B------:R-:W-:Y:S02]  /*1f20*/  LOP3.LUT R30, R30, 0xfffffffd, RZ, 0xc0, !PT ;  /* 0xfffffffd1e1e7812 */ /* 0x000fe400078ec0ff */
[----:B0-----:R-:W-:-:S07]  /*1f30*/  ISETP.GE.AND P0, PT, R16, R13, PT ;  /* 0x0000000d1000720c */ /* 0x001fce0003f06270 */
[----:B------:R-:W-:Y:S02]  /*1f40*/  @P3 LOP3.LUT R30, R30, 0x2, RZ, 0xfc, !PT ;  /* 0x000000021e1e3812 */ /* 0x000fe400078efcff */
[----:B------:R-:W-:-:S04]  /*1f50*/  IADD3 R47, R48, -0x80, RZ ;  /* 0xffffff80302f7810 */ /* 0x000fc80007ffe0ff */
[----:B------:R-:W-:Y:S02]  /*1f60*/  LEA.HI R31, R47, R47, RZ, 0x1 ;  /* 0x0000002f2f1f7211 */ /* 0x000fe400078f08ff */
[----:B------:R-:W-:Y:S02]  /*1f70*/  LOP3.LUT R30, R30, 0xfffffffe, RZ, 0xc0, !PT ;  /* 0xfffffffe1e1e7812 */ /* 0x000fe400078ec0ff */
[----:B------:R-:W-:Y:S02]  /*1f80*/  SHF.R.S32.HI R31, RZ, 0x1, R31 ;  /* 0x00000001ff1f7819 */ /* 0x000fe4000001141f */
[----:B------:R-:W-:Y:S02]  /*1f90*/  SEL R5, R13, RZ, P0 ;  /* 0x000000ff0d057207 */ /* 0x000fe40000000000 */
[----:B------:R-:W-:Y:S02]  /*1fa0*/  SHF.R.S32.HI R7, RZ, 0x1f, R31 ;  /* 0x0000001fff077819 */ /* 0x000fe4000001141f */
[----:B------:R-:W-:Y:S01]  /*1fb0*/  @P2 LOP3.LUT R30, R30, 0x1, RZ, 0xfc, !PT ;  /* 0x000000011e1e2812 */ /* 0x000fe200078efcff */
[----:B------:R-:W-:-:S02]  /*1fc0*/  IMAD.IADD R5, R16, 0x1, R5 ;  /* 0x0000000110057824 */ /* 0x000fc400078e0205 */
[----:B-1----:R-:W-:Y:S02]  /*1fd0*/  IMAD R4, R7, R44, RZ ;  /* 0x0000002c07047224 */ /* 0x002fe400078e02ff */
[----:B------:R0:W-:Y:S01]  /*1fe0*/  STL [R1+0x24], R30 ;  /* 0x0000241e01007387 */ /* 0x0001e20000100800 */
[----:B------:R-:W-:Y:S01]  /*1ff0*/  SHF.R.S32.HI R157, RZ, 0x1f, R156 ;  /* 0x0000001fff9d7819 */ /* 0x000fe2000001149c */
[----:B------:R-:W-:Y:S01]  /*2000*/  IMAD R11, R31, R45, R4 ;  /* 0x0000002d1f0b7224 */ /* 0x000fe200078e0204 */
[----:B------:R-:W-:Y:S01]  /*2010*/  SHF.R.S32.HI R4, RZ, 0x1f, R5 ;  /* 0x0000001fff047819 */ /* 0x000fe20000011405 */
[----:B------:R-:W-:Y:S01]  /*2020*/  IMAD R6, R7, R38, RZ ;  /* 0x0000002607067224 */ /* 0x000fe200078e02ff */
[----:B-----5:R-:W-:Y:S01]  /*2030*/  SHF.R.S32.HI R7, RZ, 0x1f, R32 ;  /* 0x0000001fff077819 */ /* 0x020fe20000011420 */
[----:B------:R-:W-:Y:S01]  /*2040*/  IMAD.WIDE.U32 R42, R31, R44, R16 ;  /* 0x0000002c1f2a7225 */ /* 0x000fe200078e0010 */
[----:B------:R-:W-:Y:S02]  /*2050*/  LEA.HI R35, R4, R5, RZ, 0x4 ;  /* 0x0000000504237211 */ /* 0x000fe400078f20ff */
[----:B------:R-:W-:Y:S01]  /*2060*/  LEA.HI R14, R47, R47, RZ, 0x1 ;  /* 0x0000002f2f0e7211 */ /* 0x000fe200078f08ff */
[----:B------:R-:W-:-:S02]  /*2070*/  IMAD R9, R31, R39, R6 ;  /* 0x000000271f097224 */ /* 0x000fc400078e0206 */
[----:B------:R-:W-:Y:S01]  /*2080*/  IMAD.WIDE.U32 R20, R31, R38, R156 ;  /* 0x000000261f147225 */ /* 0x000fe200078e009c */
[----:B------:R-:W-:-:S03]  /*2090*/  IADD3 R43, R11, R43, RZ ;  /* 0x0000002b0b2b7210 */ /* 0x000fc60007ffe0ff */
[----:B------:R-:W-:-:S04]  /*20a0*/  IMAD.WIDE.U32 R36, R31, R38, R16 ;  /* 0x000000261f247225 */ /* 0x000fc800078e0010 */
[----:B------:R-:W-:Y:S01]  /*20b0*/  IMAD.WIDE.U32 R40, R31, R44, R156 ;  /* 0x0000002c1f287225 */ /* 0x000fe200078e009c */
[----:B------:R-:W-:-:S03]  /*20c0*/  LOP3.LUT R14, R14, 0xfffffffe, RZ, 0xc0, !PT ;  /* 0xfffffffe0e0e7812 */ /* 0x000fc600078ec0ff */
[----:B------:R-:W-:Y:S02]  /*20d0*/  IMAD R6, R7, R38, RZ ;  /* 0x0000002607067224 */ /* 0x000fe400078e02ff */
[----:B------:R-:W-:Y:S02]  /*20e0*/  IMAD.IADD R21, R21, 0x1, R9 ;  /* 0x0000000115157824 */ /* 0x000fe400078e0209 */
[----:B------:R-:W-:Y:S02]  /*20f0*/  IMAD.IADD R37, R9, 0x1, R37 ;  /* 0x0000000109257824 */ /* 0x000fe400078e0225 */
[----:B------:R-:W-:Y:S02]  /*2100*/  IMAD.IADD R41, R41, 0x1, R11 ;  /* 0x0000000129297824 */ /* 0x000fe400078e020b */
[----:B------:R-:W-:Y:S01]  /*2110*/  IMAD R7, R7, R44, RZ ;  /* 0x0000002c07077224 */ /* 0x000fe200078e02ff */
[----:B------:R-:W-:Y:S01]  /*2120*/  SHF.R.U32.HI R15, RZ, 0x7, R48 ;  /* 0x00000007ff0f7819 */ /* 0x000fe20000011630 */
[----:B------:R-:W-:-:S02]  /*2130*/  IMAD R9, R32, R39, R6 ;  /* 0x0000002720097224 */ /* 0x000fc400078e0206 */
[----:B------:R-:W-:Y:S02]  /*2140*/  IMAD R49, R39, 0xa0, RZ ;  /* 0x000000a027317824 */ /* 0x000fe400078e02ff */
[----:B------:R-:W-:-:S04]  /*2150*/  IMAD.WIDE.U32 R20, R32, R38, R20 ;  /* 0x0000002620147225 */ /* 0x000fc800078e0014 */
[----:B------:R-:W-:-:S04]  /*2160*/  IMAD.WIDE.U32 R36, R32, R38, R36 ;  /* 0x0000002620247225 */ /* 0x000fc800078e0024 */
[C---:B------:R-:W-:Y:S02]  /*2170*/  IMAD R7, R32.reuse, R45, R7 ;  /* 0x0000002d20077224 */ /* 0x040fe400078e0207 */
[----:B------:R-:W-:Y:S02]  /*2180*/  IMAD R5, R45, 0xa0, RZ ;  /* 0x000000a02d057824 */ /* 0x000fe400078e02ff */
[----:B------:R-:W-:-:S04]  /*2190*/  IMAD.WIDE.U32 R40, R32, R44, R40 ;  /* 0x0000002c20287225 */ /* 0x000fc800078e0028 */
[----:B------:R-:W-:-:S04]  /*21a0*/  IMAD.WIDE.U32 R42, R32, R44, R42 ;  /* 0x0000002c202a7225 */ /* 0x000fc800078e002a */
[----:B------:R-:W-:-:S04]  /*21b0*/  IMAD.WIDE.U32 R38, R38, 0xa0, RZ ;  /* 0x000000a026267825 */ /* 0x000fc800078e00ff */
[----:B------:R-:W-:-:S04]  /*21c0*/  IMAD.WIDE.U32 R44, R44, 0xa0, RZ ;  /* 0x000000a02c2c7825 */ /* 0x000fc800078e00ff */
[----:B------:R-:W-:Y:S01]  /*21d0*/  IMAD.IADD R14, R47, 0x1, -R14 ;  /* 0x000000012f0e7824 */ /* 0x000fe200078e0a0e */
[----:B------:R-:W-:Y:S01]  /*21e0*/  IADD3 R51, R21, R9, RZ ;  /* 0x0000000915337210 */ /* 0x000fe20007ffe0ff */
[----:B------:R-:W-:Y:S01]  /*21f0*/  IMAD.IADD R3, R28, 0x1, R29 ;  /* 0x000000011c037824 */ /* 0x000fe200078e021d */
[----:B------:R-:W-:Y:S01]  /*2200*/  LOP3.LUT R55, R35, 0xfffffff0, RZ, 0xc0, !PT ;  /* 0xfffffff023377812 */ /* 0x000fe200078ec0ff */
[----:B------:R-:W-:Y:S02]  /*2210*/  IMAD R47, R14, 0xc0, R31 ;  /* 0x000000c00e2f7824 */ /* 0x000fe400078e021f */
[----:B------:R-:W-:Y:S02]  /*2220*/  IMAD.SHL.U32 R48, R13, 0x2, RZ ;  /* 0x000000020d307824 */ /* 0x000fe400078e00ff */
[----:B------:R-:W-:Y:S02]  /*2230*/  IMAD.IADD R49, R39, 0x1, R49 ;  /* 0x0000000127317824 */ /* 0x000fe400078e0231 */
[----:B------:R-:W-:-:S02]  /*2240*/  IMAD.IADD R50, R45, 0x1, R5 ;  /* 0x000000012d327824 */ /* 0x000fc400078e0205 */
[----:B------:R-:W-:Y:S02]  /*2250*/  IMAD.IADD R52, R9, 0x1, R37 ;  /* 0x0000000109347824 */ /* 0x000fe400078e0225 */
[----:B------:R-:W-:Y:S02]  /*2260*/  IMAD.IADD R53, R41, 0x1, R7 ;  /* 0x0000000129357824 */ /* 0x000fe400078e0207 */
[----:B------:R-:W-:Y:S01]  /*2270*/  IMAD.IADD R54, R7, 0x1, R43 ;  /* 0x0000000107367824 */ /* 0x000fe200078e022b */
[----:B--2---:R-:W-:-:S04]  /*2280*/  LOP3.LUT R4, R12, 0x30, R35, 0xf8, !PT ;  /* 0x000000300c047812 */ /* 0x004fc800078ef823 */
[----:B---3--:R-:W-:Y:S02]  /*2290*/  LOP3.LUT R4, R4, R10, RZ, 0x3c, !PT ;  /* 0x0000000a04047212 */ /* 0x008fe400078e3cff */
[----:B----4-:R-:W-:Y:S01]  /*22a0*/  LOP3.LUT P1, RZ, R46, 0x2, RZ, 0xc0, !PT ;  /* 0x000000022eff7812 */ /* 0x010fe2000782c0ff */
[----:B------:R-:W-:Y:S02]  /*22b0*/  VIADD R46, R15, 0x8 ;  /* 0x000000080f2e7836 */ /* 0x000fe40000000000 */
[----:B------:R-:W-:Y:S01]  /*22c0*/  IMAD.IADD R57, R8, 0x1, R4 ;  /* 0x0000000108397824 */ /* 0x000fe200078e0204 */
[----:B0-----:R-:W-:-:S09]  /*22d0*/  SHF.R.S32.HI R56, RZ, 0x1f, R0 ;  /* 0x0000001fff387819 */ /* 0x001fd20000011400 */
.L_x_14007:
[----:B------:R-:W2:Y:S01]  /*22e0*/  LDL R13, [R1+0x1c] ;  /* 0x00001c00010d7983 */ /* 0x000ea20000100800 */
[----:B------:R-:W0:Y:S01]  /*22f0*/  LDC R62, c[0x0][0x430] ;  /* 0x00010c00ff3e7b82 */ /* 0x000e220000000800 */
[----:B------:R-:W-:Y:S02]  /*2300*/  VIADD R34, R34, 0xffffffff ;  /* 0xffffffff22227836 */ /* 0x000fe40000000000 */
[----:B------:R-:W-:Y:S02]  /*2310*/  IMAD.MOV.U32 R61, RZ, RZ, RZ ;  /* 0x000000ffff3d7224 */ /* 0x000fe400078e00ff */
[----:B------:R-:W-:-:S03]  /*2320*/  IMAD R4, R34, 0xa0, R47 ;  /* 0x000000a022047824 */ /* 0x000fc600078e022f */
[----:B-1----:R-:W1:Y:S02]  /*2330*/  LDC R69, c[0x0][0x3f4] ;  /* 0x0000fd00ff457b82 */ /* 0x002e640000000800 */
[----:B------:R-:W-:Y:S02]  /*2340*/  ISETP.GE.AND P2, PT, R4, R2, PT ;  /* 0x000000020400720c */ /* 0x000fe40003f46270 */
[----:B------:R-:W-:Y:S02]  /*2350*/  IADD3 R12, R3, R4, RZ ;  /* 0x00000004030c7210 */ /* 0x000fe40007ffe0ff */
[----:B------:R-:W-:-:S03]  /*2360*/  ISETP.GT.OR P2, PT, R47, 0x9f, P2 ;  /* 0x0000009f2f00780c */ /* 0x000fc60001744670 */
[----:B------:R-:W-:Y:S01]  /*2370*/  IMAD.MOV.U32 R8, RZ, RZ, R12 ;  /* 0x000000ffff087224 */ /* 0x000fe200078e000c */
[----:B0-----:R-:W-:-:S09]  /*2380*/  ISETP.NE.AND P3, PT, R62, 0x1, PT ;  /* 0x000000013e00780c */ /* 0x001fd20003f65270 */
        /* <DEDUP_REMOVED lines=21> */
[C---:B------:R-:W-:Y:S01]  /*24e0*/  VIADD R7, R63.reuse, 0x20 ;  /* 0x000000203f077836 */ /* 0x040fe20000000000 */
[----:B------:R-:W-:Y:S01]  /*24f0*/  @P1 IADD3 R7, R63, -0x20, RZ ;  /* 0xffffffe03f071810 */ /* 0x000fe20007ffe0ff */
[----:B------:R-:W-:-:S04]  /*2500*/  IMAD.IADD R63, R18, 0x1, R63 ;  /* 0x00000001123f7824 */ /* 0x000fc800078e023f */
[----:B------:R-:W-:Y:S01]  /*2510*/  IMAD.IADD R60, R18, 0x1, R7 ;  /* 0x00000001123c7824 */ /* 0x000fe200078e0207 */
[----:B0-----:R-:W-:Y:S06]  /*2520*/  @!P3 BRA `(.L_x_13976) ;  /* 0x0000002400a4b947 */ /* 0x001fec0003800000 */
[----:B------:R-:W-:Y:S01]  /*2530*/  SHF.R.S32.HI R64, RZ, 0x1f, R62 ;  /* 0x0000001fff407819 */ /* 0x000fe2000001143e */
[----:B------:R-:W-:Y:S01]  /*2540*/  ULDC.64 UR4, c[0x0][0x300] ;  /* 0x0000c00000047ab9 */ /* 0x000fe20000000a00 */
[----:B-----5:R-:W-:Y:S01]  /*2550*/  SHF.R.S32.HI R65, RZ, 0x1f, R61 ;  /* 0x0000001fff417819 */ /* 0x020fe2000001143d */
[----:B------:R-:W-:Y:S01]  /*2560*/  IMAD.WIDE.U32 R4, R62, UR4, RZ ;  /* 0x000000043e047c25 */ /* 0x000fe2000f8e00ff */
[----:B------:R-:W-:Y:S01]  /*2570*/  ULDC.64 UR6, c[0x0][0x2e8] ;  /* 0x0000ba0000067ab9 */ /* 0x000fe20000000a00 */
[----:B------:R-:W-:Y:S02]  /*2580*/  SHF.R.S32.HI R15, RZ, 0x1f, R34 ;  /* 0x0000001fff0f7819 */ /* 0x000fe40000011422 */
[----:B------:R-:W-:-:S04]  /*2590*/  IMAD R7, R64, UR4, RZ ;  /* 0x0000000440077c24 */ /* 0x000fc8000f8e02ff */
        /* <DEDUP_REMOVED lines=13> */
[----:B------:R-:W-:-:S03]  /*2670*/  IMAD.WIDE.U32 R4, R38, R34, RZ ;  /* 0x0000002226047225 */ /* 0x000fc600078e00ff */
[----:B------:R-:W-:Y:S01]  /*2680*/  IADD3.X R13, R13, UR7, RZ, P3, !PT ;  /* 0x000000070d0d7c10 */ /* 0x000fe20009ffe4ff */
[----:B------:R-:W-:Y:S01]  /*2690*/  IMAD R7, R15, R38, R7 ;  /* 0x000000260f077224 */ /* 0x000fe200078e0207 */
[----:B------:R-:W-:-:S03]  /*26a0*/  ISETP.NE.AND P3, PT, RZ, UR4, PT ;  /* 0x00000004ff007c0c */ /* 0x000fc6000bf65270 */
[----:B------:R-:W-:-:S10]  /*26b0*/  IMAD.IADD R6, R5, 0x1, R7 ;  /* 0x0000000105067824 */ /* 0x000fd400078e0207 */
[----:B------:R-:W-:Y:S05]  /*26c0*/  @!P3 BRA `(.L_x_13977) ;  /* 0x0000001000b0b947 */ /* 0x000fea0003800000 */
[----:B------:R-:W0:Y:S01]  /*26d0*/  S2R R10, SR_TID.X ;  /* 0x00000000000a7919 */ /* 0x000e220000002100 */
[----:B------:R-:W-:Y:S01]  /*26e0*/  IMAD R66, R34, -0xa0, R2 ;  /* 0xffffff6022427824 */ /* 0x000fe200078e0202 */
[----:B------:R-:W-:Y:S01]  /*26f0*/  BSSY B1, `(.L_x_13978) ;  /* 0x000001f000017945 */ /* 0x000fe20003800000 */
[----:B------:R-:W-:Y:S02]  /*2700*/  CS2R R8, SRZ ;  /* 0x0000000000087805 */ /* 0x000fe4000001ff00 */
[----:B------:R-:W-:Y:S02]  /*2710*/  CS2R R30, SRZ ;  /* 0x00000000001e7805 */ /* 0x000fe4000001ff00 */
[----:B------:R-:W-:Y:S02]  /*2720*/  CS2R R28, SRZ ;  /* 0x00000000001c7805 */ /* 0x000fe4000001ff00 */
[----:B------:R-:W-:Y:S02]  /*2730*/  VIMNMX R66, R66, 0xa0, PT ;  /* 0x000000a042427848 */ /* 0x000fe40003fe0100 */
[----:B------:R-:W-:-:S02]  /*2740*/  CS2R R58, SRZ ;  /* 0x00000000003a7805 */ /* 0x000fc4000001ff00 */
[----:B0-----:R-:W-:-:S04]  /*2750*/  IADD3 R14, R10, -0x80, RZ ;  /* 0xffffff800a0e7810 */ /* 0x001fc80007ffe0ff */
[----:B------:R-:W-:-:S04]  /*2760*/  LEA.HI R10, R14, R14, RZ, 0x1 ;  /* 0x0000000e0e0a7211 */ /* 0x000fc800078f08ff */
[----:B------:R-:W-:-:S04]  /*2770*/  SHF.R.S32.HI R10, RZ, 0x1, R10 ;  /* 0x00000001ff0a7819 */ /* 0x000fc8000001140a */
[----:B------:R-:W-:-:S13]  /*2780*/  ISETP.GE.AND P3, PT, R10, R66, PT ;  /* 0x000000420a00720c */ /* 0x000fda0003f66270 */
[----:B------:R-:W-:Y:S05]  /*2790*/  @P3 BRA `(.L_x_13979) ;  /* 0x0000000000503947 */ /* 0x000fea0003800000 */
[----:B------:R-:W2:Y:S01]  /*27a0*/  LDL R10, [R1+0x18] ;  /* 0x00001800010a7983 */ /* 0x000ea20000100800 */
[----:B------:R-:W-:Y:S01]  /*27b0*/  ULDC.64 UR4, c[0x0][0x3e8] ;  /* 0x0000fa0000047ab9 */ /* 0x000fe20000000a00 */
[----:B------:R-:W-:Y:S01]  /*27c0*/  IMAD.MOV.U32 R7, RZ, RZ, R53 ;  /* 0x000000ffff077224 */ /* 0x000fe200078e0035 */
[----:B------:R-:W-:Y:S01]  /*27d0*/  IADD3 R4, P4, P5, R20, UR4, R4 ;  /* 0x0000000414047c10 */ /* 0x000fe2000fd9e004 */
[----:B------:R-:W-:-:S03]  /*27e0*/  IMAD R9, R50, R34, RZ ;  /* 0x0000002232097224 */ /* 0x000fc600078e02ff */
[----:B------:R-:W-:Y:S01]  /*27f0*/  IADD3.X R5, R51, UR5, R6, P4, P5 ;  /* 0x0000000533057c10 */ /* 0x000fe2000a7ea406 */
[----:B------:R-:W-:Y:S01]  /*2800*/  IMAD.MOV.U32 R6, RZ, RZ, R40 ;  /* 0x000000ffff067224 */ /* 0x000fe200078e0028 */
[----:B------:R-:W-:Y:S01]  /*2810*/  ULDC.64 UR4, c[0x0][0x400] ;  /* 0x0001000000047ab9 */ /* 0x000fe20000000a00 */
[-C--:B------:R-:W-:Y:S02]  /*2820*/  IMAD R9, R15, R44.reuse, R9 ;  /* 0x0000002c0f097224 */ /* 0x080fe400078e0209 */
[----:B------:R-:W-:-:S03]  /*2830*/  IMAD.WIDE.U32 R6, R34, R44, R6 ;  /* 0x0000002c22067225 */ /* 0x000fc600078e0006 */
[----:B------:R-:W-:-:S04]  /*2840*/  IADD3 R6, P4, R6, UR4, RZ ;  /* 0x0000000406067c10 */ /* 0x000fc8000ff9e0ff */
[----:B------:R-:W-:Y:S02]  /*2850*/  IADD3.X R7, R7, UR5, R9, P4, !PT ;  /* 0x0000000507077c10 */ /* 0x000fe4000a7fe409 */
[----:B------:R-:W-:Y:S02]  /*2860*/  ISETP.GE.AND P4, PT, R156, R69, PT ;  /* 0x000000459c00720c */ /* 0x000fe40003f86270 */
[----:B------:R-:W-:Y:S02]  /*2870*/  CS2R R8, SRZ ;  /* 0x0000000000087805 */ /* 0x000fe4000001ff00 */
[----:B------:R-:W-:-:S09]  /*2880*/  CS2R R28, SRZ ;  /* 0x00000000001c7805 */ /* 0x000fd2000001ff00 */
[----:B------:R0:W5:Y:S04]  /*2890*/  @!P4 LDG.E.64 R30, desc[UR40][R4.64] ;  /* 0x00000028041ec981 */ /* 0x000168000c1e1b00 */
[----:B------:R0:W5:Y:S01]  /*28a0*/  @!P4 LDG.E.64 R58, desc[UR40][R6.64] ;  /* 0x00000028063ac981 */ /* 0x000162000c1e1b00 */
[----:B--2---:R-:W-:-:S13]  /*28b0*/  ISETP.GE.AND P4, PT, R10, R69, PT ;  /* 0x000000450a00720c */ /* 0x004fda0003f86270 */
[----:B------:R0:W5:Y:S04]  /*28c0*/  @!P4 LDG.E.64 R8, desc[UR40][R4.64+0x10] ;  /* 0x000010280408c981 */ /* 0x000168000c1e1b00 */
[----:B------:R0:W5:Y:S02]  /*28d0*/  @!P4 LDG.E.64 R28, desc[UR40][R6.64+0x10] ;  /* 0x00001028061cc981 */ /* 0x000164000c1e1b00 */
.L_x_13979:
[----:B------:R-:W-:Y:S05]  /*28e0*/  BSYNC B1 ;  /* 0x0000000000017941 */ /* 0x000fea0003800000 */
.L_x_13978:
[----:B0-----:R-:W2:Y:S01]  /*28f0*/  LDL R4, [R1+0xc] ;  /* 0x00000c0001047983 */ /* 0x001ea20000100800 */
[----:B-----5:R-:W-:Y:S01]  /*2900*/  IMAD.MOV.U32 R70, RZ, RZ, R8 ;  /* 0x000000ffff467224 */ /* 0x020fe200078e0008 */
[----:B------:R-:W-:Y:S01]  /*2910*/  MOV R75, R58 ;  /* 0x0000003a004b7202 */ /* 0x000fe20000000f00 */
[----:B------:R-:W-:Y:S02]  /*2920*/  IMAD.MOV.U32 R74, RZ, RZ, R30 ;  /* 0x000000ffff4a7224 */ /* 0x000fe400078e001e */
[----:B------:R-:W-:Y:S01]  /*2930*/  IMAD.MOV.U32 R73, RZ, RZ, R28 ;  /* 0x000000ffff497224 */ /* 0x000fe200078e001c */
[----:B--2---:R-:W-:-:S13]  /*2940*/  ISETP.NE.AND P4, PT, R4, 0x3, PT ;  /* 0x000000030400780c */ /* 0x004fda0003f85270 */
[----:B------:R-:W-:Y:S05]  /*2950*/  @!P4 BRA `(.L_x_13980) ;  /* 0x000000000004c947 */ /* 0x000fea0003800000 */
[----:B------:R-:W-:Y:S01]  /*2960*/  BPT.TRAP 0x1 ;  /* 0x000000040000795c */ /* 0x000fe20000300000 */
.L_x_13980:
[----:B------:R-:W2:Y:S01]  /*2970*/  LDL R4, [R1] ;  /* 0x0000000001047983 */ /* 0x000ea20000100800 */
[----:B------:R-:W-:Y:S01]  /*2980*/  IMAD R67, R19, 0x8, R18 ;  /* 0x0000000813437824 */ /* 0x000fe200078e0212 */
[----:B------:R-:W-:Y:S01]  /*2990*/  BSSY B1, `(.L_x_13981) ;  /* 0x0000004000017945 */ /* 0x000fe20003800000 */
[----:B--2---:R-:W-:-:S04]  /*29a0*/  SHF.L.U32 R68, R4, 0x1f, RZ ;  /* 0x0000001f04447819 */ /* 0x004fc800000006ff */
[----:B------:R-:W0:Y:S02]  /*29b0*/  SYNCS.PHASECHK.TRANS64.TRYWAIT P5, [R67+URZ+0x13290], R68 ;  /* 0x01329044430075a7 */ /* 0x000e2400080a017f */
[----:B0-----:R-:W-:Y:S05]  /*29c0*/  @!P5 BRA `(.L_x_13982) ;  /* 0x00000170000cd947 */ /* 0x001fea0003800000 */
.L_x_14208:
[----:B------:R-:W-:Y:S05]  /*29d0*/  BSYNC B1 ;  /* 0x0000000000017941 */ /* 0x000fea0003800000 */
.L_x_13981:
[----:B------:R-:W-:-:S03]  /*29e0*/  UMOV UR4, 0xffffffff ;  /* 0xffffffff00047882 */ /* 0x000fc60000000000 */
[----:B------:R-:W-:Y:S05]  /*29f0*/  BRA.DIV UR4, `(.L_x_13983) ;  /* 0x0000017204147947 */ /* 0x000fea000b800000 */
[----:B------:R1:W2:Y:S04]  /*2a00*/  SHFL.IDX PT, R71, R13, RZ, 0x1e1f ;  /* 0x001e1fff0d477589 */ /* 0x0002a800000e0000 */
[----:B------:R1:W3:Y:S02]  /*2a10*/  SHFL.IDX PT, R14, R72, RZ, 0x1e1f ;  /* 0x001e1fff480e7589 */ /* 0x0002e400000e0000 */
.L_x_14212:
[----:B------:R-:W-:Y:S05]  /*2a20*/  @P3 BRA `(.L_x_13984) ;  /* 0x0000002400383947 */ /* 0x000fea0003800000 */
[----:B------:R-:W4:Y:S01]  /*2a30*/  LDL R84, [R1+0x24] ;  /* 0x0000240001547983 */ /* 0x000f220000100800 */
[----:B------:R-:W-:Y:S01]  /*2a40*/  BSSY B1, `(.L_x_13985) ;  /* 0x0000077000017945 */ /* 0x000fe20003800000 */
[----:B----4-:R-:W-:-:S13]  /*2a50*/  LOP3.LUT P5, RZ, R84, 0x2, RZ, 0xc0, !PT ;  /* 0x0000000254ff7812 */ /* 0x010fda00078ac0ff */
        /* <DEDUP_REMOVED lines=8> */
[----:B-1----:R-:W-:Y:S02]  /*2ae0*/  SHF.R.U32.HI R72, RZ, 0x8, R31 ;  /* 0x00000008ff487819 */ /* 0x002fe4000001161f */
[----:B------:R-:W-:Y:S02]  /*2af0*/  LOP3.LUT R12, R31, 0xff, RZ, 0xc0, !PT ;  /* 0x000000ff1f0c7812 */ /* 0x000fe400078ec0ff */
[--C-:B------:R-:W-:Y:S02]  /*2b00*/  SHF.R.U32.HI R15, RZ, 0x8, R59.reuse ;  /* 0x00000008ff0f7819 */ /* 0x100fe4000001163b */
[----:B------:R-:W-:Y:S02]  /*2b10*/  LOP3.LUT R13, R59, 0xff, RZ, 0xc0, !PT ;  /* 0x000000ff3b0d7812 */ /* 0x000fe400078ec0ff */
[----:B------:R-:W-:-:S02]  /*2b20*/  SHF.R.U32.HI R30, RZ, 0x18, R59 ;  /* 0x00000018ff1e7819 */ /* 0x000fc4000001163b */
[----:B------:R-:W-:Y:S02]  /*2b30*/  SHF.R.U32.HI R31, RZ, 0x18, R31 ;  /* 0x00000018ff1f7819 */ /* 0x000fe4000001161f */
[----:B------:R-:W-:Y:S02]  /*2b40*/  SHF.R.U32.HI R58, RZ, 0x10, R59 ;  /* 0x00000010ff3a7819 */ /* 0x000fe4000001163b */
[----:B------:R-:W-:Y:S01]  /*2b50*/  PRMT R59, R30, 0x654, R13 ;  /* 0x000006541e3b7816 */ /* 0x000fe2000000000d */
[----:B------:R-:W-:Y:S01]  /*2b60*/  IMAD.SHL.U32 R30, R15, 0x100, RZ ;  /* 0x000001000f1e7824 */ /* 0x000fe200078e00ff */
[----:B------:R-:W-:Y:S01]  /*2b70*/  PRMT R31, R31, 0x654, R12 ;  /* 0x000006541f1f7816 */ /* 0x000fe2000000000c */
[----:B------:R-:W-:Y:S01]  /*2b80*/  IMAD.SHL.U32 R12, R72, 0x100, RZ ;  /* 0x00000100480c7824 */ /* 0x000fe200078e00ff */
[----:B0-----:R-:W-:Y:S01]  /*2b90*/  MOV R15, R4 ;  /* 0x00000004000f7202 */ /* 0x001fe20000000f00 */
        /* <DEDUP_REMOVED lines=43> */
[----:B------:R-:W-:Y:S01]  /*2e50*/  F2FP.F16.E4M3.UNPACK_B R75, R5 ;  /* 0x00000005ff4b723e */ /* 0x000fe200020006ff */
        /* <DEDUP_REMOVED lines=19> */
[--C-:B------:R-:W-:Y:S02]  /*2f90*/  HADD2.F32 R80, -RZ, R78.reuse.H1_H1 ;  /* 0x3000004eff507230 */ /* 0x100fe40000004100 */
        /* <DEDUP_REMOVED lines=11> */
[--C-:B------:R-:W-:Y:S02]  /*3050*/  HADD2.F32 R12, -RZ, R7.reuse.H0_H0 ;  /* 0x20000007ff0c7230 */ /* 0x100fe40000004100 */
[--C-:B------:R-:W-:Y:S01]  /*3060*/  HADD2.F32 R5, -RZ, R6.reuse.H0_H0 ;  /* 0x20000006ff057230 */ /* 0x100fe20000004100 */
[----:B------:R-:W-:Y:S01]  /*3070*/  F2FP.SATFINITE.E4M3.F32.PACK_AB_MERGE_C R82, R83, R82, RZ ;  /* 0x000000525352723e */ /* 0x000fe200048070ff */
[----:B------:R-:W-:Y:S02]  /*3080*/  HADD2.F32 R7, -RZ, R7.H1_H1 ;  /* 0x30000007ff077230 */ /* 0x000fe40000004100 */
[----:B------:R-:W-:Y:S01]  /*3090*/  FMUL.FTZ R80, R12, R79 ;  /* 0x0000004f0c507220 */ /* 0x000fe20000410000 */
[----:B------:R-:W-:-:S02]  /*30a0*/  HADD2.F32 R6, -RZ, R6.H1_H1 ;  /* 0x30000006ff067230 */ /* 0x000fc40000004100 */
[-C--:B------:R-:W-:Y:S01]  /*30b0*/  FMUL.FTZ R59, R5, R78.reuse ;  /* 0x0000004e053b7220 */ /* 0x080fe20000410000 */
[----:B------:R-:W-:Y:S02]  /*30c0*/  HADD2.F32 R76, -RZ, R76.H0_H0 ;  /* 0x2000004cff4c7230 */ /* 0x000fe40000004100 */
[----:B------:R-:W-:Y:S01]  /*30d0*/  FMUL.FTZ R77, R7, R79 ;  /* 0x0000004f074d7220 */ /* 0x000fe20000410000 */
[----:B------:R-:W-:Y:S02]  /*30e0*/  HADD2.F32 R75, -RZ, R75.H0_H0 ;  /* 0x2000004bff4b7230 */ /* 0x000fe40000004100 */
[----:B------:R-:W-:Y:S01]  /*30f0*/  FMUL.FTZ R72, R6, R78 ;  /* 0x0000004e06487220 */ /* 0x000fe20000410000 */
[----:B------:R-:W-:Y:S01]  /*3100*/  F2FP.SATFINITE.E4M3.F32.PACK_AB_MERGE_C R74, R81, R74, RZ ;  /* 0x0000004a514a723e */ /* 0x000fe200048070ff */
        /* <DEDUP_REMOVED lines=8> */
.L_x_13988:
[----:B------:R-:W-:Y:S05]  /*3190*/  BSYNC B2 ;  /* 0x0000000000027941 */ /* 0x000fea0003800000 */
.L_x_13987:
[----:B0-----:R4:W-:Y:S02]  /*31a0*/  ST.E.128 desc[UR40][R10.64], R4 ;  /* 0x000000040a007985 */ /* 0x0019e4000c101d28 */
.L_x_13986:
[----:B------:R-:W-:Y:S05]  /*31b0*/  BSYNC B1 ;  /* 0x0000000000017941 */ /* 0x000fea0003800000 */
.L_x_13985:
[----:B------:R-:W-:-:S13]  /*31c0*/  LOP3.LUT P3, RZ, R84, 0x1, RZ, 0xc0, !PT ;  /* 0x0000000154ff7812 */ /* 0x000fda000786c0ff */
[----:B------:R-:W-:Y:S05]  /*31d0*/  @P3 BRA `(.L_x_13984) ;  /* 0x0000001c004c3947 */ /* 0x000fea0003800000 */
[----:B----4-:R-:W2:Y:S04]  /*31e0*/  LDL R4, [R1+0x14] ;  /* 0x0000140001047983 */ /* 0x010ea80000100800 */
[----:B------:R-:W4:Y:S04]  /*31f0*/  LDL R6, [R1+0x1c] ;  /* 0x00001c0001067983 */ /* 0x000f280000100800 */
[----:B------:R-:W5:Y:S01]  /*3200*/  LDL R12, [R1+0x18] ;  /* 0x00001800010c7983 */ /* 0x000f620000100800 */
[----:B---3--:R-:W-:Y:S01]  /*3210*/  IADD3 R10, P3, R23, R14, RZ ;  /* 0x0000000e170a7210 */ /* 0x008fe20007f7e0ff */
[----:B------:R-:W-:Y:S01]  /*3220*/  IMAD.MOV.U32 R5, RZ, RZ, 0x20 ;  /* 0x00000020ff057424 */ /* 0x000fe200078e00ff */
[----:B------:R-:W-:Y:S04]  /*3230*/  BSSY B1, `(.L_x_13989) ;  /* 0x0000073000017945 */ /* 0x000fe80003800000 */
[----:B------:R-:W-:Y:S01]  /*3240*/  SEL R5, R5, 0xffffffe0, !P1 ;  /* 0xffffffe005057807 */ /* 0x000fe20004800000 */
[----:B--2---:R-:W-:-:S02]  /*3250*/  IMAD.X R11, R71, 0x1, R4, P3 ;  /* 0x00000001470b7824 */ /* 0x004fc400018e0604 */
[----:B------:R-:W-:-:S05]  /*3260*/  IMAD R4, R19, 0x2800, RZ ;  /* 0x0000280013047824 */ /* 0x000fca00078e02ff */
[----:B----4-:R-:W-:Y:S02]  /*3270*/  IADD3 R5, R5, R6, R4 ;  /* 0x0000000605057210 */ /* 0x010fe40007ffe004 */
[----:B-----5:R-:W-:-:S03]  /*3280*/  ISETP.GE.AND P3, PT, R12, R69, PT ;  /* 0x000000450c00720c */ /* 0x020fc60003f66270 */
[----:B------:R-:W-:-:S06]  /*3290*/  IMAD.IADD R4, R18, 0x1, R5 ;  /* 0x0000000112047824 */ /* 0x000fcc00078e0205 */
[----:B------:R-:W2:Y:S04]  /*32a0*/  LDS.128 R4, [R4+0xe000] ;  /* 0x00e0000004047984 */ /* 0x000ea80000000c00 */
[----:B------:R-:W-:Y:S05]  /*32b0*/  @P3 BRA `(.L_x_13990) ;  /* 0x0000000400a83947 */ /* 0x000fea0003800000 */
[--C-:B------:R-:W-:Y:S01]  /*32c0*/  SHF.R.U32.HI R31, RZ, 0x18, R9.reuse ;  /* 0x00000018ff1f7819 */ /* 0x100fe20000011609 */
[----:B--2---:R-:W-:Y:S01]  /*32d0*/  IMAD.MOV.U32 R12, RZ, RZ, R4 ;  /* 0x000000ffff0c7224 */ /* 0x004fe200078e0004 */
[----:B------:R-:W-:Y:S02]  /*32e0*/  LOP3.LUT R8, R9, 0xff, RZ, 0xc0, !PT ;  /* 0x000000ff09087812 */ /* 0x000fe400078ec0ff */
[----:B-1----:R-:W-:Y:S02]  /*32f0*/  SHF.R.U32.HI R13, RZ, 0x8, R9 ;  /* 0x00000008ff0d7819 */ /* 0x002fe40000011609 */
[----:B------:R-:W-:Y:S02]  /*3300*/  SHF.R.U32.HI R15, RZ, 0x8, R29 ;  /* 0x00000008ff0f7819 */ /* 0x000fe4000001161d */
[----:B------:R-:W-:Y:S01]  /*3310*/  SHF.R.U32.HI R30, RZ, 0x10, R9 ;  /* 0x00000010ff1e7819 */ /* 0x000fe20000011609 */
[----:B------:R-:W-:Y:S01]  /*3320*/  IMAD.MOV.U32 R9, RZ, RZ, R5 ;  /* 0x000000ffff097224 */ /* 0x000fe200078e0005 */
[----:B------:R-:W-:Y:S01]  /*3330*/  PRMT R8, R31, 0x654, R8 ;  /* 0x000006541f087816 */ /* 0x000fe20000000008 */
[----:B------:R-:W-:Y:S01]  /*3340*/  IMAD.SHL.U32 R15, R15, 0x100, RZ ;  /* 0x000001000f0f7824 */ /* 0x000fe200078e00ff */
[----:B------:R-:W-:-:S02]  /*3350*/  SHF.L.U32 R13, R13, 0x8, RZ ;  /* 0x000000080d0d7819 */ /* 0x000fc400000006ff */
[----:B------:R-:W-:Y:S02]  /*3360*/  SHF.R.U32.HI R28, RZ, 0x10, R29 ;  /* 0x00000010ff1c7819 */ /* 0x000fe4000001161d */
[----:B------:R-:W-:Y:S02]  /*3370*/  LOP3.LUT R14, R29, 0xff0000ff, RZ, 0xc0, !PT ;  /* 0xff0000ff1d0e7812 */ /* 0x000fe400078ec0ff */
        /* <DEDUP_REMOVED lines=31> */
[----:B------:R-:W-:-:S02]  /*3570*/  HADD2.F32 R28, -RZ, R13.H1_H1 ;  /* 0x3000000dff1c7230 */ /* 0x000fc40000004100 */
[----:B------:R-:W-:Y:S01]  /*3580*/  HADD2.F32 R15, -RZ, R13.H0_H0 ;  /* 0x2000000dff0f7230 */ /* 0x000fe20000004100 */
[----:B------:R-:W-:Y:S01]  /*3590*/  F2FP.SATFINITE.E4M3.F32.PACK_AB_MERGE_C R75, R72, R59, RZ ;  /* 0x0000003b484b723e */ /* 0x000fe200048070ff */
[--C-:B------:R-:W-:Y:S02]  /*35a0*/  HADD2.F32 R13, -RZ, R12.reuse.H0_H0 ;  /* 0x2000000cff0d7230 */ /* 0x100fe40000004100 */
[-C--:B------:R-:W-:Y:S01]  /*35b0*/  FMUL.FTZ R58, R28, R29.reuse ;  /* 0x0000001d1c3a7220 */ /* 0x080fe20000410000 */
[----:B------:R-:W-:Y:S02]  /*35c0*/  HADD2.F32 R14, -RZ, R12.H1_H1 ;  /* 0x3000000cff0e7230 */ /* 0x000fe40000004100 */
[----:B------:R-:W-:Y:S01]  /*35d0*/  FMUL.FTZ R29, R15, R29 ;  /* 0x0000001d0f1d7220 */ /* 0x000fe20000410000 */
[----:B------:R-:W-:Y:S01]  /*35e0*/  HADD2.F32 R12, -RZ, R70.H1_H1 ;  /* 0x30000046ff0c7230 */ /* 0x000fe20000004100 */
[----:B------:R-:W-:Y:S01]  /*35f0*/  F2FP.F16.E4M3.UNPACK_B R59, R8.H1 ;  /* 0x00000008ff3b723e */ /* 0x000fe200030006ff */
[----:B------:R-:W-:-:S02]  /*3600*/  HADD2.F32 R73, -RZ, R73.H0_H0 ;  /* 0x20000049ff497230 */ /* 0x000fc40000004100 */
[----:B------:R-:W-:Y:S02]  /*3610*/  HADD2.F32 R70, -RZ, R70.H0_H0 ;  /* 0x20000046ff467230 */ /* 0x000fe40000004100 */
[-C--:B------:R-:W-:Y:S01]  /*3620*/  FFMA.FTZ R58, R15, R12.reuse, -R58 ;  /* 0x0000000c0f3a7223 */ /* 0x080fe2000001083a */
[----:B------:R-:W-:Y:S01]  /*3630*/  FFMA.FTZ R29, R28, R12, R29 ;  /* 0x0000000c1c1d7223 */ /* 0x000fe2000001001d */
[C---:B------:R-:W-:Y:S01]  /*3640*/  FMUL.FTZ R30, R14.reuse, R73 ;  /* 0x000000490e1e7220 */ /* 0x040fe20000410000 */
[----:B------:R-:W-:Y:S01]  /*3650*/  F2FP.F16.E4M3.UNPACK_B R15, R7.H1 ;  /* 0x00000007ff0f723e */ /* 0x000fe200030006ff */
[C---:B------:R-:W-:Y:S01]  /*3660*/  FMUL.FTZ R73, R13.reuse, R73 ;  /* 0x000000490d497220 */ /* 0x040fe20000410000 */
[----:B------:R-:W-:Y:S01]  /*3670*/  F2FP.F16.E4M3.UNPACK_B R7, R7 ;  /* 0x00000007ff07723e */ /* 0x000fe200020006ff */
[----:B------:R-:W-:Y:S01]  /*3680*/  FFMA.FTZ R12, R13, R70, -R30 ;  /* 0x000000460d0c7223 */ /* 0x000fe2000001081e */
[----:B------:R-:W-:Y:S01]  /*3690*/  F2FP.SATFINITE.E4M3.F32.PACK_AB_MERGE_C R74, R29, R58, RZ ;  /* 0x0000003a1d4a723e */ /* 0x000fe200048070ff */
[----:B------:R-:W-:Y:S01]  /*36a0*/  FFMA.FTZ R13, R14, R70, R73 ;  /* 0x000000460e0d7223 */ /* 0x000fe20000010049 */
[--C-:B------:R-:W-:Y:S01]  /*36b0*/  HADD2.F32 R28, -RZ, R15.reuse.H0_H0 ;  /* 0x2000000fff1c7230 */ /* 0x100fe20000004100 */
[-C--:B------:R-:W-:Y:S01]  /*36c0*/  F2FP.F16.E4M3.UNPACK_B R30, R5.reuse.H1 ;  /* 0x00000005ff1e723e */ /* 0x080fe200030006ff */
[----:B------:R-:W-:Y:S01]  /*36d0*/  HADD2.F32 R15, -RZ, R15.H1_H1 ;  /* 0x3000000fff0f7230 */ /* 0x000fe20000004100 */
[----:B------:R-:W-:Y:S01]  /*36e0*/  F2FP.F16.E4M3.UNPACK_B R14, R6.H1 ;  /* 0x00000006ff0e723e */ /* 0x000fe200030006ff */
[----:B------:R-:W-:Y:S01]  /*36f0*/  HADD2.F32 R70, -RZ, R59.H1_H1 ;  /* 0x3000003bff467230 */ /* 0x000fe20000004100 */
        /* <DEDUP_REMOVED lines=11> */
[----:B------:R-:W-:Y:S01]  /*37b0*/  FMUL.FTZ R70, R28, R70 ;  /* 0x000000461c467220 */ /* 0x000fe20000410000 */
[----:B------:R-:W-:Y:S01]  /*37c0*/  FMUL.FTZ R69, R14, R69 ;  /* 0x000000450e457220 */ /* 0x000fe20000410000 */
[----:B------:R-:W-:-:S02]  /*37d0*/  HADD2.F32 R59, -RZ, R59.H0_H0 ;  /* 0x2000003bff3b7230 */ /* 0x000fc40000004100 */
[-C--:B------:R-:W-:Y:S01]  /*37e0*/  FFMA.FTZ R71, R14, R5.reuse, -R71 ;  /* 0x000000050e477223 */ /* 0x080fe20000010847 */
[----:B------:R-:W-:Y:S02]  /*37f0*/  HADD2.F32 R58, -RZ, R58.H0_H0 ;  /* 0x2000003aff3a7230 */ /* 0x000fe40000004100 */
[----:B------:R-:W-:Y:S01]  /*3800*/  FFMA.FTZ R28, R8, R5, R69 ;  /* 0x00000005081c7223 */ /* 0x000fe20000010045 */
[--C-:B------:R-:W-:Y:S02]  /*3810*/  HADD2.F32 R8, -RZ, R7.reuse.H0_H0 ;  /* 0x20000007ff087230 */ /* 0x100fe40000004100 */
[----:B------:R-:W-:Y:S01]  /*3820*/  FFMA.FTZ R73, R15, R31, R70 ;  /* 0x0000001f0f497223 */ /* 0x000fe20000010046 */
[--C-:B------:R-:W-:Y:S02]  /*3830*/  HADD2.F32 R5, -RZ, R6.reuse.H0_H0 ;  /* 0x20000006ff057230 */ /* 0x100fe40000004100 */
[----:B------:R-:W-:Y:S02]  /*3840*/  HADD2.F32 R7, -RZ, R7.H1_H1 ;  /* 0x30000007ff077230 */ /* 0x000fe40000004100 */
[----:B------:R-:W-:Y:S01]  /*3850*/  FMUL.FTZ R70, R8, R59 ;  /* 0x0000003b08467220 */ /* 0x000fe20000410000 */
[----:B------:R-:W-:-:S02]  /*3860*/  HADD2.F32 R6, -RZ, R6.H1_H1 ;  /* 0x30000006ff067230 */ /* 0x000fc40000004100 */
        /* <DEDUP_REMOVED lines=15> */
.L_x_13990:
[----:B------:R-:W-:Y:S05]  /*3960*/  BSYNC B1 ;  /* 0x0000000000017941 */ /* 0x000fea0003800000 */
.L_x_13989:
[----:B--2---:R2:W-:Y:S01]  /*3970*/  ST.E.128 desc[UR40][R10.64], R4 ;  /* 0x000000040a007985 */ /* 0x0045e2000c101d28 */
[----:B------:R-:W-:Y:S05]  /*3980*/  BRA `(.L_x_13984) ;  /* 0x0000001400607947 */ /* 0x000fea0003800000 */
.L_x_13977:
[----:B------:R-:W0:Y:S01]  /*3990*/  S2R R7, SR_TID.X ;  /* 0x0000000000077919 */ /* 0x000e220000002100 */
[----:B------:R-:W-:Y:S01]  /*39a0*/  IMAD R66, R34, -0xa0, R2 ;  /* 0xffffff6022427824 */ /* 0x000fe200078e0202 */
[----:B------:R-:W2:Y:S04]  /*39b0*/  LDL R12, [R1+0xc] ;  /* 0x00000c00010c7983 */ /* 0x000ea80000100800 */
[----:B------:R-:W-:Y:S02]  /*39c0*/  VIMNMX R66, R66, 0xa0, PT ;  /* 0x000000a042427848 */ /* 0x000fe40003fe0100 */
[----:B0-----:R-:W-:-:S04]  /*39d0*/  IADD3 R7, R7, -0x80, RZ ;  /* 0xffffff8007077810 */ /* 0x001fc80007ffe0ff */
[----:B------:R-:W-:-:S04]  /*39e0*/  LEA.HI R7, R7, R7, RZ, 0x1 ;  /* 0x0000000707077211 */ /* 0x000fc800078f08ff */
[----:B------:R-:W-:-:S04]  /*39f0*/  SHF.R.S32.HI R7, RZ, 0x1, R7 ;  /* 0x00000001ff077819 */ /* 0x000fc80000011407 */
[----:B------:R-:W-:-:S04]  /*3a00*/  ISETP.GE.AND P3, PT, R7, R66, PT ;  /* 0x000000420700720c */ /* 0x000fc80003f66270 */
[----:B------:R-:W-:-:S13]  /*3a10*/  ISETP.GE.OR P4, PT, R16, R69, P3 ;  /* 0x000000451000720c */ /* 0x000fda0001f86670 */
[----:B------:R-:W0:Y:S08]  /*3a20*/  @!P4 LDC.64 R8, c[0x0][0x3e8] ;  /* 0x0000fa00ff08cb82 */ /* 0x000e300000000a00 */
[----:B------:R-:W1:Y:S01]  /*3a30*/  @!P4 LDC.64 R10, c[0x0][0x400] ;  /* 0x00010000ff0acb82 */ /* 0x000e620000000a00 */
[----:B------:R-:W-:Y:S01]  /*3a40*/  @!P4 IMAD.MOV.U32 R5, RZ, RZ, R54 ;  /* 0x000000ffff05c224 */ /* 0x000fe200078e0036 */
[----:B0-----:R-:W-:Y:S01]  /*3a50*/  @!P4 IADD3 R8, P5, P6, R36, R8, R4 ;  /* 0x000000082408c210 */ /* 0x001fe20007ebe004 */
[----:B------:R-:W-:-:S03]  /*3a60*/  @!P4 IMAD.MOV.U32 R4, RZ, RZ, R42 ;  /* 0x000000ffff04c224 */ /* 0x000fc600078e002a */
[----:B------:R-:W-:Y:S01]  /*3a70*/  @!P4 IADD3.X R9, R52, R9, R6, P5, P6 ;  /* 0x000000093409c210 */ /* 0x000fe20002fec406 */
[----:B------:R-:W-:Y:S02]  /*3a80*/  @!P4 IMAD R6, R50, R34, RZ ;  /* 0x000000223206c224 */ /* 0x000fe400078e02ff */
[----:B------:R-:W-:-:S04]  /*3a90*/  @!P4 IMAD.WIDE.U32 R4, R34, R44, R4 ;  /* 0x0000002c2204c225 */ /* 0x000fc800078e0004 */
[----:B------:R-:W-:Y:S01]  /*3aa0*/  @!P4 IMAD R6, R15, R44, R6 ;  /* 0x0000002c0f06c224 */ /* 0x000fe200078e0206 */
[----:B-1----:R-:W-:Y:S02]  /*3ab0*/  @!P4 IADD3 R10, P5, R4, R10, RZ ;  /* 0x0000000a040ac210 */ /* 0x002fe40007fbe0ff */
[----:B------:R-:W-:Y:S02]  /*3ac0*/  CS2R R30, SRZ ;  /* 0x00000000001e7805 */ /* 0x000fe4000001ff00 */
[----:B------:R-:W-:Y:S02]  /*3ad0*/  CS2R R28, SRZ ;  /* 0x00000000001c7805 */ /* 0x000fe4000001ff00 */
[----:B------:R-:W-:Y:S02]  /*3ae0*/  @!P4 IADD3.X R11, R11, R6, R5, P5, !PT ;  /* 0x000000060b0bc210 */ /* 0x000fe40002ffe405 */
[----:B------:R-:W-:Y:S02]  /*3af0*/  CS2R R4, SRZ ;  /* 0x0000000000047805 */ /* 0x000fe4000001ff00 */
[----:B------:R-:W-:Y:S01]  /*3b00*/  CS2R R6, SRZ ;  /* 0x0000000000067805 */ /* 0x000fe2000001ff00 */
[----:B------:R-:W3:Y:S05]  /*3b10*/  @!P4 LDG.E.128 R28, desc[UR40][R10.64] ;  /* 0x000000280a1cc981 */ /* 0x000eea000c1e1d00 */
[----:B------:R-:W4:Y:S01]  /*3b20*/  @!P4 LDG.E.128 R4, desc[UR40][R8.64] ;  /* 0x000000280804c981 */ /* 0x000f22000c1e1d00 */
[----:B------:R-:W-:-:S02]  /*3b30*/  ISETP.GE.AND P5, PT, R16, R69, PT ;  /* 0x000000451000720c */ /* 0x000fc40003fa6270 */
[----:B--2---:R-:W-:Y:S01]  /*3b40*/  ISETP.NE.AND P4, PT, R12, 0x3, PT ;  /* 0x000000030c00780c */ /* 0x004fe20003f85270 */
[----:B---3--:R-:W-:Y:S01]  /*3b50*/  IMAD.MOV.U32 R74, RZ, RZ, R30 ;  /* 0x000000ffff4a7224 */ /* 0x008fe200078e001e */
[----:B------:R-:W-:Y:S01]  /*3b60*/  MOV R76, R28 ;  /* 0x0000001c004c7202 */ /* 0x000fe20000000f00 */
[----:B----4-:R-:W-:Y:S02]  /*3b70*/  IMAD.MOV.U32 R75, RZ, RZ, R4 ;  /* 0x000000ffff4b7224 */ /* 0x010fe400078e0004 */
[----:B------:R-:W-:-:S08]  /*3b80*/  IMAD.MOV.U32 R73, RZ, RZ, R6 ;  /* 0x000000ffff497224 */ /* 0x000fd000078e0006 */
[----:B------:R-:W-:Y:S05]  /*3b90*/  @!P4 BRA `(.L_x_13991) ;  /* 0x000000000004c947 */ /* 0x000fea0003800000 */
[----:B------:R-:W-:Y:S01]  /*3ba0*/  BPT.TRAP 0x1 ;  /* 0x000000040000795c */ /* 0x000fe20000300000 */
.L_x_13991:
[----:B------:R-:W2:Y:S01]  /*3bb0*/  LDL R8, [R1] ;  /* 0x0000000001087983 */ /* 0x000ea20000100800 */
[----:B------:R-:W-:Y:S01]  /*3bc0*/  IMAD R67, R19, 0x8, R18 ;  /* 0x0000000813437824 */ /* 0x000fe200078e0212 */
[----:B------:R-:W-:Y:S01]  /*3bd0*/  BSSY B1, `(.L_x_13992) ;  /* 0x0000004000017945 */ /* 0x000fe20003800000 */
[----:B--2---:R-:W-:-:S04]  /*3be0*/  SHF.L.U32 R68, R8, 0x1f, RZ ;  /* 0x0000001f08447819 */ /* 0x004fc800000006ff */
[----:B------:R-:W0:Y:S02]  /*3bf0*/  SYNCS.PHASECHK.TRANS64.TRYWAIT P6, [R67+URZ+0x13290], R68 ;  /* 0x01329044430075a7 */ /* 0x000e2400080c017f */
[----:B0-----:R-:W-:Y:S05]  /*3c00*/  @!P6 BRA `(.L_x_13993) ;  /* 0x0000015c00d4e947 */ /* 0x001fea0003800000 */
.L_x_14213:
[----:B------:R-:W-:Y:S05]  /*3c10*/  BSYNC B1 ;  /* 0x0000000000017941 */ /* 0x000fea0003800000 */
.L_x_13992:
[----:B------:R-:W-:-:S03]  /*3c20*/  UMOV UR4, 0xffffffff ;  /* 0xffffffff00047882 */ /* 0x000fc60000000000 */
[----:B------:R-:W-:Y:S05]  /*3c30*/  BRA.DIV UR4, `(.L_x_13994) ;  /* 0x0000015e04dc7947 */ /* 0x000fea000b800000 */
[----:B------:R1:W2:Y:S04]  /*3c40*/  SHFL.IDX PT, R70, R13, RZ, 0x1e1f ;  /* 0x001e1fff0d467589 */ /* 0x0002a800000e0000 */
[----:B------:R-:W3:Y:S02]  /*3c50*/  SHFL.IDX PT, R72, R72, RZ, 0x1e1f ;  /* 0x001e1fff48487589 */ /* 0x000ee400000e0000 */
.L_x_14217:
[----:B------:R-:W4:Y:S02]  /*3c60*/  LDC R71, c[0x0][0x2f4] ;  /* 0x0000bd00ff477b82 */ /* 0x000f240000000800 */
[----:B----4-:R-:W-:-:S13]  /*3c70*/  ISETP.GE.OR P3, PT, R16, R71, P3 ;  /* 0x000000471000720c */ /* 0x010fda0001f66670 */
[----:B------:R-:W-:Y:S05]  /*3c80*/  @P3 BRA `(.L_x_13984) ;  /* 0x0000001000a03947 */ /* 0x000fea0003800000 */
[----:B------:R-:W4:Y:S04]  /*3c90*/  LDL R12, [R1+0x2c] ;  /* 0x00002c00010c7983 */ /* 0x000f280000100800 */
[----:B------:R-:W5:Y:S04]  /*3ca0*/  LDL R11, [R1+0x30] ;  /* 0x00003000010b7983 */ /* 0x000f680000100800 */
[----:B------:R-:W5:Y:S01]  /*3cb0*/  LDL R10, [R1+0x34] ;  /* 0x00003400010a7983 */ /* 0x000f620000100800 */
[----:B------:R-:W-:Y:S01]  /*3cc0*/  IMAD.IADD R9, R71, 0x1, -R48 ;  /* 0x0000000147097824 */ /* 0x000fe200078e0a30 */
[----:B---3--:R-:W-:Y:S01]  /*3cd0*/  IADD3 R58, P3, R55, R72, RZ ;  /* 0x00000048373a7210 */ /* 0x008fe20007f7e0ff */
[----:B------:R-:W-:Y:S03]  /*3ce0*/  BSSY B1, `(.L_x_13995) ;  /* 0x00000e6000017945 */ /* 0x000fe60003800000 */
[----:B------:R-:W-:-:S02]  /*3cf0*/  SEL R9, R48, R9, !P0 ;  /* 0x0000000930097207 */ /* 0x000fc40004000000 */
[----:B--2---:R-:W-:Y:S02]  /*3d00*/  LEA.HI.X.SX32 R59, R55, R70, 0x1, P3 ;  /* 0x00000046373b7211 */ /* 0x004fe400018f0eff */
[----:B------:R-:W-:-:S04]  /*3d10*/  SHF.R.S32.HI R8, RZ, 0x1f, R9 ;  /* 0x0000001fff087819 */ /* 0x000fc80000011409 */
[----:B------:R-:W-:Y:S01]  /*3d20*/  LEA.HI R8, R8, R9, RZ, 0x5 ;  /* 0x0000000908087211 */ /* 0x000fe200078f28ff */
[----:B------:R-:W-:-:S03]  /*3d30*/  IMAD R9, R19, 0x2800, R57 ;  /* 0x0000280013097824 */ /* 0x000fc600078e0239 */
[----:B------:R-:W-:Y:S01]  /*3d40*/  SHF.R.S32.HI R8, RZ, 0x5, R8 ;  /* 0x00000005ff087819 */ /* 0x000fe20000011408 */
[----:B------:R-:W-:-:S03]  /*3d50*/  IMAD.IADD R9, R18, 0x1, R9 ;  /* 0x0000000112097824 */ /* 0x000fc600078e0209 */
[----:B------:R-:W-:-:S05]  /*3d60*/  LEA.HI.SX32 R8, R35, R8, 0x1c ;  /* 0x0000000823087211 */ /* 0x000fca00078fe2ff */
[----:B------:R-:W-:-:S05]  /*3d70*/  IMAD.SHL.U32 R69, R8, 0x10, RZ ;  /* 0x0000001008457824 */ /* 0x000fca00078e00ff */
[----:B----4-:R-:W-:-:S04]  /*3d80*/  LOP3.LUT R8, R12, 0x30, R69, 0xf8, !PT ;  /* 0x000000300c087812 */ /* 0x010fc800078ef845 */
[----:B-----5:R-:W-:-:S05]  /*3d90*/  LOP3.LUT R8, R8, R11, RZ, 0x3c, !PT ;  /* 0x0000000b08087212 */ /* 0x020fca00078e3cff */
[----:B------:R-:W-:-:S04]  /*3da0*/  IMAD.IADD R8, R10, 0x1, R8 ;  /* 0x000000010a087824 */ /* 0x000fc800078e0208 */
[----:B------:R-:W-:-:S05]  /*3db0*/  IMAD R11, R19, 0x2800, R8 ;  /* 0x00002800130b7824 */ /* 0x000fca00078e0208 */
[----:B------:R-:W-:Y:S02]  /*3dc0*/  IADD3 R12, R18, R11, RZ ;  /* 0x0000000b120c7210 */ /* 0x000fe40007ffe0ff */
[----:B------:R-:W2:Y:S04]  /*3dd0*/  LDS.128 R8, [R9+0xe000] ;  /* 0x00e0000009087984 */ /* 0x000ea80000000c00 */
[----:B-1----:R-:W1:Y:S01]  /*3de0*/  LDS.128 R12, [R12+0xe000] ;  /* 0x00e000000c0c7984 */ /* 0x002e620000000c00 */
        /* <DEDUP_REMOVED lines=14> */
[----:B------:R-:W-:-:S02]  /*3ed0*/  LOP3.LUT R30, R29, 0xff, RZ, 0xc0, !PT ;  /* 0x000000ff1d1e7812 */ /* 0x000fc400078ec0ff */
[----:B------:R-:W-:Y:S02]  /*3ee0*/  SHF.R.U32.HI R82, RZ, 0x10, R5 ;  /* 0x00000010ff527819 */ /* 0x000fe40000011605 */
[----:B------:R-:W-:Y:S02]  /*3ef0*/  PRMT R4, R87, 0x654, R4 ;  /* 0x0000065457047816 */ /* 0x000fe40000000004 */
[----:B------:R-:W-:Y:S02]  /*3f00*/  SHF.R.U32.HI R79, RZ, 0x8, R29 ;  /* 0x00000008ff4f7819 */ /* 0x000fe4000001161d */
[----:B------:R-:W-:Y:S01]  /*3f10*/  PRMT R30, R77, 0x654, R30 ;  /* 0x000006544d1e7816 */ /* 0x000fe2000000001e */
[----:B------:R-:W-:Y:S01]  /*3f20*/  IMAD.SHL.U32 R77, R80, 0x100, RZ ;  /* 0x00000100504d7824 */ /* 0x000fe200078e00ff */
[----:B------:R-:W-:Y:S01]  /*3f30*/  LOP3.LUT R4, R4, 0xff00, R31, 0xf8, !PT ;  /* 0x0000ff0004047812 */ /* 0x000fe200078ef81f */
[----:B------:R-:W-:Y:S01]  /*3f40*/  IMAD.U32 R31, R82, 0x10000, RZ ;  /* 0x00010000521f7824 */ /* 0x000fe200078e00ff */
[----:B------:R-:W-:Y:S01]  /*3f50*/  PRMT R6, R85, 0x654, R6 ;  /* 0x0000065455067816 */ /* 0x000fe20000000006 */
[----:B------:R-:W-:Y:S01]  /*3f60*/  IMAD.SHL.U32 R79, R79, 0x100, RZ ;  /* 0x000001004f4f7824 */ /* 0x000fe200078e00ff */
[----:B------:R-:W-:Y:S01]  /*3f70*/  SHF.R.U32.HI R5, RZ, 0x10, R29 ;  /* 0x00000010ff057819 */ /* 0x000fe2000001161d */
[----:B-1----:R-:W-:Y:S01]  /*3f80*/  IMAD.MOV.U32 R29, RZ, RZ, R12 ;  /* 0x000000ffff1d7224 */ /* 0x002fe200078e000c */
[----:B------:R-:W-:-:S02]  /*3f90*/  SHF.L.U32 R81, R81, 0x8, RZ ;  /* 0x0000000851517819 */ /* 0x000fc400000006ff */
[----:B------:R-:W-:Y:S01]  /*3fa0*/  LOP3.LUT R8, R6, 0xff00, R77, 0xf8, !PT ;  /* 0x0000ff0006087812 */ /* 0x000fe200078ef84d */
[----:B------:R-:W-:Y:S01]  /*3fb0*/  IMAD.U32 R5, R5, 0x10000, RZ ;  /* 0x0001000005057824 */ /* 0x000fe200078e00ff */
[----:B------:R-:W-:Y:S01]  /*3fc0*/  LOP3.LUT R6, R4, 0xff0000, R31, 0xf8, !PT ;  /* 0x00ff000004067812 */ /* 0x000fe200078ef81f */
[----:B------:R-:W-:Y:S01]  /*3fd0*/  IMAD.U32 R31, R83, 0x10000, RZ ;  /* 0x00010000531f7824 */ /* 0x000fe200078e00ff */
[----:B------:R-:W-:Y:S01]  /*3fe0*/  LOP3.LUT R82, R78, 0xff00, R81, 0xf8, !PT ;  /* 0x0000ff004e527812 */ /* 0x000fe200078ef851 */
[----:B------:R-:W-:Y:S01]  /*3ff0*/  IMAD.U32 R83, R7, 0x10000, RZ ;  /* 0x0001000007537824 */ /* 0x000fe200078e00ff */
[----:B------:R-:W-:Y:S02]  /*4000*/  LOP3.LUT R80, R30, 0xff00, R79, 0xf8, !PT ;  /* 0x0000ff001e507812 */ /* 0x000fe400078ef84f */
[----:B------:R-:W-:Y:S02]  /*4010*/  F2FP.F16.E4M3.UNPACK_B R78, R76.H1 ;  /* 0x0000004cff4e723e */ /* 0x000fe400030006ff */
[----:B------:R-:W-:-:S02]  /*4020*/  F2FP.F16.E4M3.UNPACK_B R77, R29.H1 ;  /* 0x0000001dff4d723e */ /* 0x000fc400030006ff */
[----:B------:R-:W-:Y:S01]  /*4030*/  F2FP.F16.E4M3.UNPACK_B R30, R28.H1 ;  /* 0x0000001cff1e723e */ /* 0x000fe200030006ff */
[----:B------:R-:W-:Y:S01]  /*4040*/  HADD2.F32 R81, -RZ, R78.H0_H0 ;  /* 0x2000004eff517230 */ /* 0x000fe20000004100 */
[----:B------:R-:W-:Y:S01]  /*4050*/  LOP3.LUT R4, R8, 0xff0000, R31, 0xf8, !PT ;  /* 0x00ff000008047812 */ /* 0x000fe200078ef81f */
[--C-:B------:R-:W-:Y:S01]  /*4060*/  HADD2.F32 R12, -RZ, R77.reuse.H0_H0 ;  /* 0x2000004dff0c7230 */ /* 0x100fe20000004100 */
        /* <DEDUP_REMOVED lines=8> */
[----:B------:R-:W-:Y:S02]  /*40f0*/  HADD2.F32 R80, -RZ, R31.H1_H1 ;  /* 0x3000001fff507230 */ /* 0x000fe40000004100 */
[----:B------:R-:W-:Y:S01]  /*4100*/  FFMA.FTZ R12, R12, R79, R81 ;  /* 0x0000004f0c0c7223 */ /* 0x000fe20000010051 */
[----:B------:R-:W-:Y:S01]  /*4110*/  HADD2.F32 R82, -RZ, R78.H1_H1 ;  /* 0x3000004eff527230 */ /* 0x000fe20000004100 */
[----:B------:R-:W-:Y:S01]  /*4120*/  F2FP.F16.E4M3.UNPACK_B R81, R76 ;  /* 0x0000004cff51723e */ /* 0x000fe200020006ff */
[----:B------:R-:W-:Y:S01]  /*4130*/  HADD2.F32 R31, -RZ, R30.H1_H1 ;  /* 0x3000001eff1f7230 */ /* 0x000fe20000004100 */
[----:B------:R-:W-:Y:S01]  /*4140*/  F2FP.F16.E4M3.UNPACK_B R78, R75 ;  /* 0x0000004bff4e723e */ /* 0x000fe200020006ff */
[----:B------:R-:W-:Y:S01]  /*4150*/  FFMA.FTZ R8, R8, R79, -R85 ;  /* 0x0000004f08087223 */ /* 0x000fe20000010855 */
        /* <DEDUP_REMOVED lines=30> */
[--C-:B------:R-:W-:Y:S02]  /*4340*/  HADD2.F32 R78, -RZ, R76.reuse.H0_H0 ;  /* 0x2000004cff4e7230 */ /* 0x100fe40000004100 */
[-C--:B------:R-:W-:Y:S01]  /*4350*/  FMUL.FTZ R87, R80, R85.reuse ;  /* 0x0000005550577220 */ /* 0x080fe20000410000 */
[----:B------:R-:W-:Y:S01]  /*4360*/  HADD2.F32 R84, -RZ, R81.H1_H1 ;  /* 0x30000051ff547230 */ /* 0x000fe20000004100 */
[----:B------:R-:W-:Y:S01]  /*4370*/  F2FP.SATFINITE.E4M3.F32.PACK_AB_MERGE_C R8, R29, R8, RZ ;  /* 0x000000081d08723e */ /* 0x000fe200048070ff */
[----:B------:R-:W-:Y:S02]  /*4380*/  HADD2.F32 R81, -RZ, R79.H1_H1 ;  /* 0x3000004fff517230 */ /* 0x000fe40000004100 */
[----:B------:R-:W-:Y:S01]  /*4390*/  FMUL.FTZ R85, R78, R85 ;  /* 0x000000554e557220 */ /* 0x000fe20000410000 */
[----:B------:R-:W-:-:S02]  /*43a0*/  HADD2.F32 R79, -RZ, R76.H1_H1 ;  /* 0x3000004cff4f7230 */ /* 0x000fc40000004100 */
[-C--:B------:R-:W-:Y:S01]  /*43b0*/  FFMA.FTZ R76, R78, R83.reuse, -R87 ;  /* 0x000000534e4c7223 */ /* 0x080fe20000010857 */
[----:B------:R-:W-:Y:S01]  /*43c0*/  F2FP.F16.E4M3.UNPACK_B R78, R74 ;  /* 0x0000004aff4e723e */ /* 0x000fe200020006ff */
[----:B------:R-:W-:Y:S01]  /*43d0*/  FMUL.FTZ R86, R81, R84 ;  /* 0x0000005451567220 */ /* 0x000fe20000410000 */
[----:B------:R-:W-:Y:S01]  /*43e0*/  F2FP.F16.E4M3.UNPACK_B R74, R14 ;  /* 0x0000000eff4a723e */ /* 0x000fe200020006ff */
[----:B------:R-:W-:Y:S01]  /*43f0*/  FMUL.FTZ R88, R79, R84 ;  /* 0x000000544f587220 */ /* 0x000fe20000410000 */
[----:B------:R-:W-:Y:S01]  /*4400*/  FFMA.FTZ R84, R80, R83, R85 ;  /* 0x0000005350547223 */ /* 0x000fe20000010055 */
[----:B------:R-:W-:Y:S01]  /*4410*/  HADD2.F32 R82, -RZ, R82.H1_H1 ;  /* 0x30000052ff527230 */ /* 0x000fe20000004100 */
[----:B------:R-:W-:Y:S01]  /*4420*/  F2FP.SATFINITE.E4M3.F32.PACK_AB_MERGE_C R12, R31, R12, RZ ;  /* 0x0000000c1f0c723e */ /* 0x000fe200048070ff */
[--C-:B------:R-:W-:Y:S01]  /*4430*/  HADD2.F32 R80, -RZ, R78.reuse.H0_H0 ;  /* 0x2000004eff507230 */ /* 0x100fe20000004100 */
[----:B------:R-:W-:Y:S01]  /*4440*/  F2FP.SATFINITE.E4M3.F32.PACK_AB_MERGE_C R8, R75, R30, R8 ;  /* 0x0000001e4b08723e */ /* 0x000fe20004807008 */
[----:B------:R-:W-:Y:S01]  /*4450*/  HADD2.F32 R83, -RZ, R78.H1_H1 ;  /* 0x3000004eff537230 */ /* 0x000fe20000004100 */
[----:B------:R-:W-:Y:S01]  /*4460*/  F2FP.F16.E4M3.UNPACK_B R78, R73 ;  /* 0x00000049ff4e723e */ /* 0x000fe200020006ff */
[----:B------:R-:W-:-:S02]  /*4470*/  HADD2.F32 R73, -RZ, R74.H0_H0 ;  /* 0x2000004aff497230 */ /* 0x000fc40000004100 */
[-C--:B------:R-:W-:Y:S01]  /*4480*/  FFMA.FTZ R89, R79, R82.reuse, -R86 ;  /* 0x000000524f597223 */ /* 0x080fe20000010856 */
[----:B------:R-:W-:Y:S02]  /*4490*/  HADD2.F32 R14, -RZ, R10.H0_H0 ;  /* 0x2000000aff0e7230 */ /* 0x000fe40000004100 */
[----:B------:R-:W-:Y:S01]  /*44a0*/  FFMA.FTZ R91, R81, R82, R88 ;  /* 0x00000052515b7223 */ /* 0x000fe20000010058 */
[----:B------:R-:W-:Y:S02]  /*44b0*/  HADD2.F32 R74, -RZ, R74.H1_H1 ;  /* 0x3000004aff4a7230 */ /* 0x000fe40000004100 */
[-C--:B------:R-:W-:Y:S01]  /*44c0*/  FMUL.FTZ R85, R73, R80.reuse ;  /* 0x0000005049557220 */ /* 0x080fe20000410000 */
[----:B------:R-:W-:Y:S02]  /*44d0*/  HADD2.F32 R10, -RZ, R10.H1_H1 ;  /* 0x3000000aff0a7230 */ /* 0x000fe40000004100 */
[----:B------:R-:W-:Y:S01]  /*44e0*/  FMUL.FTZ R80, R14, R80 ;  /* 0x000000500e507220 */ /* 0x000fe20000410000 */
[----:B------:R-:W-:-:S02]  /*44f0*/  HADD2.F32 R79, -RZ, R78.H0_H0 ;  /* 0x2000004eff4f7230 */ /* 0x000fc40000004100 */
[----:B------:R-:W-:Y:S01]  /*4500*/  FMUL.FTZ R87, R74, R83 ;  /* 0x000000534a577220 */ /* 0x000fe20000410000 */
[----:B------:R-:W-:Y:S01]  /*4510*/  HADD2.F32 R81, -RZ, R78.H1_H1 ;  /* 0x3000004eff517230 */ /* 0x000fe20000004100 */
[----:B------:R-:W-:Y:S01]  /*4520*/  F2FP.F16.E4M3.UNPACK_B R31, R13 ;  /* 0x0000000dff1f723e */ /* 0x000fe200020006ff */
[----:B------:R-:W-:Y:S01]  /*4530*/  FMUL.FTZ R83, R10, R83 ;  /* 0x000000530a537220 */ /* 0x000fe20000410000 */
[----:B------:R-:W-:Y:S01]  /*4540*/  F2FP.F16.E4M3.UNPACK_B R30, R7 ;  /* 0x00000007ff1e723e */ /* 0x000fe200020006ff */
[----:B------:R-:W-:Y:S01]  /*4550*/  FFMA.FTZ R85, R14, R79, -R85 ;  /* 0x0000004f0e557223 */ /* 0x000fe20000010855 */
[----:B------:R-:W-:Y:S01]  /*4560*/  F2FP.F16.E4M3.UNPACK_B R29, R9 ;  /* 0x00000009ff1d723e */ /* 0x000fe200020006ff */
[----:B------:R-:W-:Y:S01]  /*4570*/  FFMA.FTZ R14, R73, R79, R80 ;  /* 0x0000004f490e7223 */ /* 0x000fe20000010050 */
[----:B------:R-:W-:Y:S01]  /*4580*/  FFMA.FTZ R10, R10, R81, -R87 ;  /* 0x000000510a0a7223 */ /* 0x000fe20000010857 */
[----:B------:R-:W-:Y:S01]  /*4590*/  F2FP.SATFINITE.E4M3.F32.PACK_AB_MERGE_C R12, R77, R28, R12 ;  /* 0x0000001c4d0c723e */ /* 0x000fe2000480700c */
[----:B------:R-:W-:Y:S01]  /*45a0*/  HADD2.F32 R73, -RZ, R31.H0_H0 ;  /* 0x2000001fff497230 */ /* 0x000fe20000004100 */
[----:B------:R-:W-:Y:S01]  /*45b0*/  F2FP.SATFINITE.E4M3.F32.PACK_AB_MERGE_C R76, R89, R76, RZ ;  /* 0x0000004c594c723e */ /* 0x000fe200048070ff */
[----:B------:R-:W-:Y:S01]  /*45c0*/  HADD2.F32 R77, -RZ, R30.H0_H0 ;  /* 0x2000001eff4d7230 */ /* 0x000fe20000004100 */
[----:B------:R-:W-:Y:S01]  /*45d0*/  F2FP.F16.E4M3.UNPACK_B R75, R6 ;  /* 0x00000006ff4b723e */ /* 0x000fe200020006ff */
[----:B------:R-:W-:Y:S01]  /*45e0*/  HADD2.F32 R28, -RZ, R29.H0_H0 ;  /* 0x2000001dff1c7230 */ /* 0x000fe20000004100 */
[----:B------:R-:W-:Y:S01]  /*45f0*/  F2FP.SATFINITE.E4M3.F32.PACK_AB_MERGE_C R10, R10, R85, R76 ;  /* 0x000000550a0a723e */ /* 0x000fe2000480704c */
[----:B------:R-:W-:Y:S01]  /*4600*/  FFMA.FTZ R83, R74, R81, R83 ;  /* 0x000000514a537223 */ /* 0x000fe20000010053 */
[----:B------:R-:W-:Y:S01]  /*4610*/  FMUL.FTZ R79, R73, R77 ;  /* 0x0000004d494f7220 */ /* 0x000fe20000410000 */
[----:B------:R-:W-:-:S02]  /*4620*/  HADD2.F32 R76, -RZ, R75.H0_H0 ;  /* 0x2000004bff4c7230 */ /* 0x000fc40000004100 */
[C---:B------:R-:W-:Y:S01]  /*4630*/  FMUL.FTZ R78, R28.reuse, R77 ;  /* 0x0000004d1c4e7220 */ /* 0x040fe20000410000 */
[----:B------:R-:W-:Y:S01]  /*4640*/  HADD2.F32 R74, -RZ, R31.H1_H1 ;  /* 0x3000001fff4a7230 */ /* 0x000fe20000004100 */
[----:B------:R-:W-:Y:S01]  /*4650*/  F2FP.F16.E4M3.UNPACK_B R13, R13.H1 ;  /* 0x0000000dff0d723e */ /* 0x000fe200030006ff */
        /* <DEDUP_REMOVED lines=14> */
[----:B------:R-:W-:Y:S01]  /*4740*/  F2FP.SATFINITE.E4M3.F32.PACK_AB_MERGE_C R84, R91, R84, RZ ;  /* 0x000000545b54723e */ /* 0x000fe200048070ff */
[----:B------:R-:W-:Y:S01]  /*4750*/  HADD2.F32 R7, -RZ, R31.H0_H0 ;  /* 0x2000001fff077230 */ /* 0x000fe20000004100 */
[----:B------:R-:W-:Y:S01]  /*4760*/  F2FP.F16.E4M3.UNPACK_B R75, R15 ;  /* 0x0000000fff4b723e */ /* 0x000fe200020006ff */
[----:B------:R-:W-:Y:S02]  /*4770*/  HADD2.F32 R74, -RZ, R13.H1_H1 ;  /* 0x3000000dff4a7230 */ /* 0x000fe40000004100 */
[-C--:B------:R-:W-:Y:S01]  /*4780*/  FMUL.FTZ R80, R73, R78.reuse ;  /* 0x0000004e49507220 */ /* 0x080fe20000410000 */
[----:B------:R-:W-:Y:S02]  /*4790*/  HADD2.F32 R13, -RZ, R76.H1_H1 ;  /* 0x3000004cff0d7230 */ /* 0x000fe40000004100 */
[----:B------:R-:W-:Y:S01]  /*47a0*/  FMUL.FTZ R78, R7, R78 ;  /* 0x0000004e074e7220 */ /* 0x000fe20000410000 */
[----:B------:R-:W-:Y:S01]  /*47b0*/  HADD2.F32 R76, -RZ, R6.H0_H0 ;  /* 0x20000006ff4c7230 */ /* 0x000fe20000004100 */
[----:B------:R-:W-:Y:S01]  /*47c0*/  F2FP.F16.E4M3.UNPACK_B R81, R5 ;  /* 0x00000005ff51723e */ /* 0x000fe200020006ff */
[----:B------:R-:W-:-:S02]  /*47d0*/  HADD2.F32 R31, -RZ, R31.H1_H1 ;  /* 0x3000001fff1f7230 */ /* 0x000fc40000004100 */
[CC--:B------:R-:W-:Y:S01]  /*47e0*/  FMUL.FTZ R82, R74.reuse, R13.reuse ;  /* 0x0000000d4a527220 */ /* 0x0c0fe20000410000 */
[----:B------:R-:W-:Y:S02]  /*47f0*/  HADD2.F32 R77, -RZ, R6.H1_H1 ;  /* 0x30000006ff4d7230 */ /* 0x000fe40000004100 */
[-C--:B------:R-:W-:Y:S01]  /*4800*/  FFMA.FTZ R6, R7, R76.reuse, -R80 ;  /* 0x0000004c07067223 */ /* 0x080fe20000010850 */
[----:B------:R-:W-:Y:S01]  /*4810*/  FFMA.FTZ R7, R73, R76, R78 ;  /* 0x0000004c49077223 */ /* 0x000fe2000001004e */
[----:B------:R-:W-:Y:S01]  /*4820*/  FMUL.FTZ R73, R31, R13 ;  /* 0x0000000d1f497220 */ /* 0x000fe20000410000 */
[----:B------:R-:W-:Y:S01]  /*4830*/  F2FP.SATFINITE.E4M3.F32.PACK_AB_MERGE_C R14, R83, R14, R84 ;  /* 0x0000000e530e723e */ /* 0x000fe20004807054 */
[----:B------:R-:W-:Y:S01]  /*4840*/  FFMA.FTZ R13, R31, R77, -R82 ;  /* 0x0000004d1f0d7223 */ /* 0x000fe20000010852 */
[----:B------:R-:W-:Y:S01]  /*4850*/  F2FP.F16.E4M3.UNPACK_B R31, R11 ;  /* 0x0000000bff1f723e */ /* 0x000fe200020006ff */
[----:B------:R-:W-:Y:S01]  /*4860*/  FFMA.FTZ R74, R74, R77, R73 ;  /* 0x0000004d4a4a7223 */ /* 0x000fe20000010049 */
[----:B------:R-:W-:Y:S01]  /*4870*/  F2FP.F16.E4M3.UNPACK_B R76, R15.H1 ;  /* 0x0000000fff4c723e */ /* 0x000fe200030006ff */
        /* <DEDUP_REMOVED lines=14> */
[----:B------:R-:W-:Y:S02]  /*4960*/  HADD2.F32 R76, -RZ, R76.H1_H1 ;  /* 0x3000004cff4c7230 */ /* 0x000fe40000004100 */
[----:B------:R-:W-:Y:S01]  /*4970*/  FMUL.FTZ R90, R5, R84 ;  /* 0x00000054055a7220 */ /* 0x000fe20000410000 */
[----:B------:R-:W-:Y:S02]  /*4980*/  HADD2.F32 R83, -RZ, R83.H1_H1 ;  /* 0x30000053ff537230 */ /* 0x000fe40000004100 */
[----:B------:R-:W-:Y:S01]  /*4990*/  FFMA.FTZ R4, R15, R80, -R86 ;  /* 0x000000500f047223 */ /* 0x000fe20000010856 */
[----:B------:R-:W-:-:S02]  /*49a0*/  HADD2.F32 R11, -RZ, R11.H1_H1 ;  /* 0x3000000bff0b7230 */ /* 0x000fc40000004100 */
[----:B------:R-:W-:Y:S01]  /*49b0*/  FFMA.FTZ R88, R77, R80, R88 ;  /* 0x000000504d587223 */ /* 0x000fe20000010058 */
        /* <DEDUP_REMOVED lines=24> */
.L_x_13996:
[----:B------:R-:W-:Y:S05]  /*4b40*/  BSYNC B1 ;  /* 0x0000000000017941 */ /* 0x000fea0003800000 */
.L_x_13995:
[----:B--2---:R2:W-:Y:S01]  /*4b50*/  ST.E.128 desc[UR40][R58.64], R8 ;  /* 0x000000083a007985 */ /* 0x0045e2000c101d28 */
[----:B------:R-:W-:-:S13]  /*4b60*/  ISETP.GE.AND P3, PT, R69, R71, PT ;  /* 0x000000474500720c */ /* 0x000fda0003f66270 */
[----:B------:R-:W-:Y:S05]  /*4b70*/  @P3 BRA `(.L_x_13984) ;  /* 0x0000000000e43947 */ /* 0x000fea0003800000 */
[----:B------:R-:W-:-:S04]  /*4b80*/  IADD3 R4, P3, R72, R69, RZ ;  /* 0x0000004548047210 */ /* 0x000fc80007f7e0ff */
[----:B------:R-:W-:-:S05]  /*4b90*/  LEA.HI.X.SX32 R5, R69, R70, 0x1, P3 ;  /* 0x0000004645057211 */ /* 0x000fca00018f0eff */
[----:B-1----:R1:W-:Y:S01]  /*4ba0*/  ST.E.128 desc[UR40][R4.64], R12 ;  /* 0x0000000c04007985 */ /* 0x0023e2000c101d28 */
[----:B------:R-:W-:Y:S05]  /*4bb0*/  BRA `(.L_x_13984) ;  /* 0x0000000000d47947 */ /* 0x000fea0003800000 */
.L_x_13976:
[----:B------:R-:W2:Y:S02]  /*4bc0*/  LDL R4, [R1+0xc] ;  /* 0x00000c0001047983 */ /* 0x000ea40000100800 */
[----:B--2---:R-:W-:-:S13]  /*4bd0*/  ISETP.NE.AND P4, PT, R4, 0x3, PT ;  /* 0x000000030400780c */ /* 0x004fda0003f85270 */
[----:B------:R-:W-:Y:S05]  /*4be0*/  @!P4 BRA `(.L_x_13997) ;  /* 0x000000000004c947 */ /* 0x000fea0003800000 */
[----:B------:R-:W-:Y:S01]  /*4bf0*/  BPT.TRAP 0x1 ;  /* 0x000000040000795c */ /* 0x000fe20000300000 */
.L_x_13997:
[----:B------:R-:W2:Y:S01]  /*4c00*/  LDL R4, [R1] ;  /* 0x0000000001047983 */ /* 0x000ea20000100800 */
[----:B------:R-:W-:Y:S01]  /*4c10*/  IMAD R67, R19, 0x8, R18 ;  /* 0x0000000813437824 */ /* 0x000fe200078e0212 */
[----:B------:R-:W-:Y:S01]  /*4c20*/  BSSY B1, `(.L_x_13998) ;  /* 0x0000005000017945 */ /* 0x000fe20003800000 */
[----:B------:R-:W-:Y:S02]  /*4c30*/  SHF.R.S32.HI R64, RZ, 0x1f, R62 ;  /* 0x0000001fff407819 */ /* 0x000fe4000001143e */
[----:B--2---:R-:W-:-:S04]  /*4c40*/  SHF.L.U32 R68, R4, 0x1f, RZ ;  /* 0x0000001f04447819 */ /* 0x004fc800000006ff */
[----:B------:R-:W0:Y:S02]  /*4c50*/  SYNCS.PHASECHK.TRANS64.TRYWAIT P3, [R67+URZ+0x13290], R68 ;  /* 0x01329044430075a7 */ /* 0x000e24000806017f */
[----:B0-----:R-:W-:Y:S05]  /*4c60*/  @!P3 BRA `(.L_x_13999) ;  /* 0x000001500018b947 */ /* 0x001fea0003800000 */
.L_x_14218:
[----:B------:R-:W-:Y:S05]  /*4c70*/  BSYNC B1 ;  /* 0x0000000000017941 */ /* 0x000fea0003800000 */
.L_x_13998:
        /* <DEDUP_REMOVED lines=28> */
.L_x_14222:
        /* <DEDUP_REMOVED lines=8> */
[----:B----4-:R-:W-:Y:S02]  /*4ec0*/  @!P5 IMAD.X R9, R5, 0x1, R4, P6 ;  /* 0x000000010509d824 */ /* 0x010fe400030e0604 */
[----:B------:R-:W1:Y:S04]  /*4ed0*/  @!P3 LDS.128 R4, [R63+0xe000] ;  /* 0x00e000003f04b984 */ /* 0x000e680000000c00 */
[----:B-1----:R-:W-:Y:S04]  /*4ee0*/  @!P3 ST.E.128 desc[UR40][R10.64], R4 ;  /* 0x000000040a00b985 */ /* 0x002fe8000c101d28 */
[----:B------:R-:W1:Y:S04]  /*4ef0*/  @!P5 LDS.128 R4, [R60+0xe000] ;  /* 0x00e000003c04d984 */ /* 0x000e680000000c00 */
[----:B-1----:R4:W-:Y:S02]  /*4f00*/  @!P5 ST.E.128 desc[UR40][R8.64], R4 ;  /* 0x000000040800d985 */ /* 0x0029e4000c101d28 */
.L_x_13984:
[----:B------:R-:W-:Y:S05]  /*4f10*/  BSYNC B0 ;  /* 0x0000000000007941 */ /* 0x000fea0003800000 */
.L_x_13975:
[----:B-12-4-:R-:W1:Y:S01]  /*4f20*/  S2R R4, SR_TID.X ;  /* 0x0000000000047919 */ /* 0x016e620000002100 */
[----:B------:R-:W-:Y:S01]  /*4f30*/  @!PT LDS RZ, [RZ] ;  /* 0x00000000fffff984 */ /* 0x000fe20000000800 */
[----:B------:R-:W-:Y:S01]  /*4f40*/  @!PT LDS RZ, [RZ] ;  /* 0x00000000fffff984 */ /* 0x000fe20000000800 */
[----:B------:R-:W-:Y:S01]  /*4f50*/  @!PT LDS RZ, [RZ] ;  /* 0x00000000fffff984 */ /* 0x000fe20000000800 */
[----:B------:R-:W-:Y:S01]  /*4f60*/  @!PT LDS RZ, [RZ] ;  /* 0x00000000fffff984 */ /* 0x000fe20000000800 */
[----:B------:R2:W-:Y:S06]  /*4f70*/  MEMBAR.ALL.CTA ;  /* 0x0000000000007992 */ /* 0x0005ec0000008000 */
[----:B--2---:R-:W2:Y:S01]  /*4f80*/  FENCE.VIEW.ASYNC.S ;  /* 0x00000000000073c6 */ /* 0x004ea20000000000 */
[----:B------:R-:W-:Y:S05]  /*4f90*/  WARPSYNC.ALL ;  /* 0x0000000000007948 */ /* 0x000fea0003800000 */
[----:B------:R-:W-:Y:S01]  /*4fa0*/  BSSY B0, `(.L_x_14001) ;  /* 0x0000008000007945 */ /* 0x000fe20003800000 */
[----:B--2---:R2:W-:Y:S01]  /*4fb0*/  BAR.SYNC.DEFER_BLOCKING R46, 0x80 ;  /* 0x0002002e0000751d */ /* 0x0045e20000010000 */
[----:B-1----:R-:W-:-:S13]  /*4fc0*/  LOP3.LUT P3, RZ, R4, 0x7f, RZ, 0xc0, !PT ;  /* 0x0000007f04ff7812 */ /* 0x002fda000786c0ff */
[----:B------:R-:W-:-:S05]  /*4fd0*/  @!P3 VIADD R4, R67, 0x132a0 ;  /* 0x000132a04304b836 */ /* 0x000fca0000000000 */
[----:B------:R-:W-:-:S04]  /*4fe0*/  @!P3 PRMT R4, RZ, 0x654, R4 ;  /* 0x00000654ff04b816 */ /* 0x000fc80000000004 */
[----:B------:R2:W-:Y:S01]  /*4ff0*/  @!P3 SYNCS.ARRIVE.TRANS64.RED.A1T0 RZ, [R4+URZ], RZ ;  /* 0x000000ff04ffb9a7 */ /* 0x0005e2000810043f */
[----:B------:R-:W-:Y:S05]  /*5000*/  @!P4 BRA `(.L_x_14002) ;  /* 0x000000000004c947 */ /* 0x000fea0003800000 */
[----:B------:R-:W-:Y:S01]  /*5010*/  BPT.TRAP 0x1 ;  /* 0x000000040000795c */ /* 0x000fe20000300000 */
.L_x_14002:
[----:B------:R-:W-:Y:S05]  /*5020*/  BSYNC B0 ;  /* 0x0000000000007941 */ /* 0x000fea0003800000 */
.L_x_14001:
[----:B------:R-:W1:Y:S01]  /*5030*/  SYNCS.PHASECHK.TRANS64.TRYWAIT P4, [R67+URZ+0x132b0], R68 ;  /* 0x0132b044430075a7 */ /* 0x000e62000808017f */
[----:B------:R-:W-:Y:S04]  /*5040*/  BSSY B0, `(.L_x_14003) ;  /* 0x0000002000007945 */ /* 0x000fe80003800000 */
[----:B-1----:R-:W-:Y:S05]  /*5050*/  @!P4 BRA `(.L_x_14004) ;  /* 0x0000014c0074c947 */ /* 0x002fea0003800000 */
.L_x_14223:
[----:B------:R-:W-:Y:S05]  /*5060*/  BSYNC B0 ;  /* 0x0000000000007941 */ /* 0x000fea0003800000 */
.L_x_14003:
[----:B------:R-:W4:Y:S01]  /*5070*/  S2R R8, SR_TID.X ;  /* 0x0000000000087919 */ /* 0x000f220000002100 */
[----:B------:R-:W-:Y:S01]  /*5080*/  ULDC.64 UR4, c[0x0][0x328] ;  /* 0x0000ca0000047ab9 */ /* 0x000fe20000000a00 */
[----:B------:R-:W-:Y:S01]  /*5090*/  ULDC.64 UR6, c[0x0][0x318] ;  /* 0x0000c60000067ab9 */ /* 0x000fe20000000a00 */
[----:B------:R-:W-:Y:S01]  /*50a0*/  IMAD R7, R64, UR4, RZ ;  /* 0x0000000440077c24 */ /* 0x000fe2000f8e02ff */
[----:B------:R-:W-:Y:S01]  /*50b0*/  BSSY B0, `(.L_x_14005) ;  /* 0x0000021000007945 */ /* 0x000fe20003800000 */
[----:B--2---:R-:W-:-:S04]  /*50c0*/  IMAD.WIDE.U32 R4, R62, UR4, RZ ;  /* 0x000000043e047c25 */ /* 0x004fc8000f8e00ff */
[----:B------:R-:W-:Y:S01]  /*50d0*/  IMAD R7, R62, UR5, R7 ;  /* 0x000000053e077c24 */ /* 0x000fe2000f8e0207 */
[----:B------:R-:W-:Y:S02]  /*50e0*/  ULDC.64 UR4, c[0x0][0x338] ;  /* 0x0000ce0000047ab9 */ /* 0x000fe40000000a00 */
[----:B------:R-:W-:Y:S02]  /*50f0*/  IMAD R6, R65, UR4, RZ ;  /* 0x0000000441067c24 */ /* 0x000fe4000f8e02ff */
[----:B------:R-:W-:Y:S02]  /*5100*/  IADD3 R5, R5, R7, RZ ;  /* 0x0000000705057210 */ /* 0x000fe40007ffe0ff */
[C---:B------:R-:W-:Y:S02]  /*5110*/  IMAD R7, R61.reuse, UR5, R6 ;  /* 0x000000053d077c24 */ /* 0x040fe4000f8e0206 */
[----:B------:R-:W-:Y:S01]  /*5120*/  IMAD.WIDE.U32 R4, R61, UR4, R4 ;  /* 0x000000043d047c25 */ /* 0x000fe2000f8e0004 */
[----:B------:R-:W-:-:S03]  /*5130*/  ULDC.64 UR4, c[0x0][0x330] ;  /* 0x0000cc0000047ab9 */ /* 0x000fc60000000a00 */
[----:B------:R-:W-:Y:S02]  /*5140*/  IMAD.IADD R5, R5, 0x1, R7 ;  /* 0x0000000105057824 */ /* 0x000fe400078e0207 */
[----:B------:R-:W-:-:S04]  /*5150*/  IMAD.WIDE.U32 R4, R22, UR4, R4 ;  /* 0x0000000416047c25 */ /* 0x000fc8000f8e0004 */
[----:B------:R-:W-:Y:S01]  /*5160*/  IMAD R5, R22, UR5, R5 ;  /* 0x0000000516057c24 */ /* 0x000fe2000f8e0205 */
[----:B------:R-:W-:Y:S01]  /*5170*/  IADD3 R4, P4, R4, UR6, RZ ;  /* 0x0000000604047c10 */ /* 0x000fe2000ff9e0ff */
[----:B----4-:R-:W-:-:S03]  /*5180*/  VIADD R8, R8, 0xffffff80 ;  /* 0xffffff8008087836 */ /* 0x010fc60000000000 */
[----:B------:R-:W-:Y:S02]  /*5190*/  IADD3.X R5, R5, UR7, RZ, P4, !PT ;  /* 0x0000000705057c10 */ /* 0x000fe4000a7fe4ff */
[----:B------:R-:W-:Y:S01]  /*51a0*/  LEA.HI R8, R8, R8, RZ, 0x1 ;  /* 0x0000000808087211 */ /* 0x000fe200078f08ff */
[----:B------:R-:W2:Y:S03]  /*51b0*/  SHFL.IDX PT, R4, R4, RZ, 0x1e1f ;  /* 0x001e1fff04047589 */ /* 0x000ea600000e0000 */
[----:B------:R-:W-:Y:S01]  /*51c0*/  SHF.R.S32.HI R8, RZ, 0x1, R8 ;  /* 0x00000001ff087819 */ /* 0x000fe20000011408 */
[----:B------:R-:W4:Y:S03]  /*51d0*/  SHFL.IDX PT, R5, R5, RZ, 0x1e1f ;  /* 0x001e1fff05057589 */ /* 0x000f2600000e0000 */
[----:B------:R-:W-:-:S13]  /*51e0*/  ISETP.GT.AND P4, PT, R66, R8, PT ;  /* 0x000000084200720c */ /* 0x000fda0003f84270 */
[----:B------:R-:W-:Y:S05]  /*51f0*/  @!P4 BRA `(.L_x_14006) ;  /* 0x000000000030c947 */ /* 0x000fea0003800000 */
[----:B------:R-:W5:Y:S01]  /*5200*/  LDL R12, [R1+0x14] ;  /* 0x00001400010c7983 */ /* 0x000f620000100800 */
[----:B------:R-:W-:Y:S02]  /*5210*/  ULDC UR4, c[0x0][0x2f4] ;  /* 0x0000bd0000047ab9 */ /* 0x000fe40000000800 */
[----:B------:R-:W-:-:S13]  /*5220*/  ISETP.GE.AND P4, PT, R16, UR4, PT ;  /* 0x0000000410007c0c */ /* 0x000fda000bf86270 */
[----:B--2---:R-:W-:-:S05]  /*5230*/  @!P4 IADD3 R10, P5, R16, R4, RZ ;  /* 0x00000004100ac210 */ /* 0x004fca0007fbe0ff */
[----:B----4-:R-:W-:Y:S01]  /*5240*/  @!P4 IMAD.X R11, R5, 0x1, R17, P5 ;  /* 0x00000001050bc824 */ /* 0x010fe200028e0611 */
[----:B------:R-:W-:-:S13]  /*5250*/  ISETP.GE.AND P5, PT, R23, UR4, PT ;  /* 0x0000000417007c0c */ /* 0x000fda000bfa6270 */
[----:B------:R-:W-:-:S05]  /*5260*/  @!P5 IADD3 R8, P6, R23, R4, RZ ;  /* 0x000000041708d210 */ /* 0x000fca0007fde0ff */
[----:B-----5:R-:W-:Y:S02]  /*5270*/  @!P5 IMAD.X R9, R5, 0x1, R12, P6 ;  /* 0x000000010509d824 */ /* 0x020fe400030e060c */
[----:B------:R-:W2:Y:S04]  /*5280*/  @!P4 LDS.128 R4, [R63+0x6000] ;  /* 0x006000003f04c984 */ /* 0x000ea80000000c00 */
[----:B--2---:R-:W-:Y:S04]  /*5290*/  @!P4 ST.E.128 desc[UR40][R10.64], R4 ;  /* 0x000000040a00c985 */ /* 0x004fe8000c101d28 */
[----:B------:R-:W2:Y:S04]  /*52a0*/  @!P5 LDS.128 R4, [R60+0x6000] ;  /* 0x006000003c04d984 */ /* 0x000ea80000000c00 */
[----:B--2---:R2:W-:Y:S02]  /*52b0*/  @!P5 ST.E.128 desc[UR40][R8.64], R4 ;  /* 0x000000040800d985 */ /* 0x0045e4000c101d28 */
.L_x_14006:
[----:B------:R-:W-:Y:S05]  /*52c0*/  BSYNC B0 ;  /* 0x0000000000007941 */ /* 0x000fea0003800000 */
.L_x_14005:
[----:B--2-4-:R-:W2:Y:S01]  /*52d0*/  LDL.LU R5, [R1] ;  /* 0x0000000001057983 */ /* 0x014ea20000300800 */
[----:B01----:R-:W-:Y:S01]  /*52e0*/  @!P3 VIADD R67, R67, 0x132c0 ;  /* 0x000132c04343b836 */ /* 0x003fe20000000000 */
[----:B------:R-:W-:Y:S01]  /*52f0*/  IADD3 R19, R19, 0x1, RZ ;  /* 0x0000000113137810 */ /* 0x000fe20007ffe0ff */
        /* <DEDUP_REMOVED lines=12> */
[----:B------:R-:W-:Y:S02]  /*53c0*/  PLOP3.LUT P3, PT, PT, PT, PT, 0x8, 0x0 ;  /* 0x000000000000781c */ /* 0x000fe40003f6e170 */
[----:B--2---:R-:W-:-:S05]  /*53d0*/  LOP3.LUT R5, R5, R4, RZ, 0x3c, !PT ;  /* 0x0000000405057212 */ /* 0x004fca00078e3cff */
[----:B------:R1:W-:Y:S01]  /*53e0*/  STL [R1], R5 ;  /* 0x0000000501007387 */ /* 0x0003e20000100800 */
[----:B------:R-:W-:Y:S05]  /*53f0*/  @P2 BRA `(.L_x_14007) ;  /* 0xffffffcc00b82947 */ /* 0x000fea000383ffff */
.L_x_13970:
[----:B------:R-:W-:Y:S01]  /*5400*/  BSSY B0, `(.L_x_14008) ;  /* 0x0000005000007945 */ /* 0x000fe20003800000 */
[----:B------:R-:W-:-:S03]  /*5410*/  IMAD.MOV.U32 R3, RZ, RZ, RZ ;  /* 0x000000ffff037224 */ /* 0x000fc600078e00ff */
[----:B------:R-:W-:Y:S05]  /*5420*/  @P3 BRA `(.L_x_14009) ;  /* 0x0000000000083947 */ /* 0x000fea0003800000 */
[----:B------:R-:W2:Y:S02]  /*5430*/  FENCE.VIEW.ASYNC.G ;  /* 0x00000000000073c6 */ /* 0x000ea40000000100 */
[----:B--2---:R-:W-:Y:S06]  /*5440*/  BAR.ARV 0xc, 0x200 ;  /* 0x0308000000007b1d */ /* 0x004fec0000002000 */
.L_x_14009:
[----:B------:R-:W-:Y:S05]  /*5450*/  BSYNC B0 ;  /* 0x0000000000007941 */ /* 0x000fea0003800000 */
.L_x_14008:
        /* <DEDUP_REMOVED lines=8> */
[-C--:B-1----:R-:W-:Y:S02]  /*54e0*/  IABS R5, R9.reuse ;  /* 0x0000000900057213 */ /* 0x082fe40000000000 */
[----:B------:R-:W-:Y:S02]  /*54f0*/  IABS R8, R9 ;  /* 0x0000000900087213 */ /* 0x000fe40000000000 */
[----:B------:R-:W1:Y:S01]  /*5500*/  I2F.RP R4, R5 ;  /* 0x0000000500047306 */ /* 0x000e620000209400 */
[----:B------:R-:W-:Y:S02]  /*5510*/  IADD3 R0, R24, -0x1, R9 ;  /* 0xffffffff18007810 */ /* 0x000fe40007ffe009 */
[----:B------:R-:W-:-:S05]  /*5520*/  IMAD.MOV R8, RZ, RZ, -R8 ;  /* 0x000000ffff087224 */ /* 0x000fca00078e0a08 */
[----:B-1----:R-:W1:Y:S02]  /*5530*/  MUFU.RCP R4, R4 ;  /* 0x0000000400047308 */ /* 0x002e640000001000 */
[----:B-1----:R-:W-:Y:S01]  /*5540*/  VIADD R2, R4, 0xffffffe ;  /* 0x0ffffffe04027836 */ /* 0x002fe20000000000 */
[----:B------:R-:W-:Y:S02]  /*5550*/  IABS R4, R0 ;  /* 0x0000000000047213 */ /* 0x000fe40000000000 */
[----:B------:R-:W-:-:S03]  /*5560*/  LOP3.LUT R0, R0, R9, RZ, 0x3c, !PT ;  /* 0x0000000900007212 */ /* 0x000fc600078e3cff */
[----:B------:R1:W0:Y:S01]  /*5570*/  F2I.FTZ.U32.TRUNC.NTZ R3, R2 ;  /* 0x0000000200037305 */ /* 0x000222000021f000 */
[----:B------:R-:W-:Y:S01]  /*5580*/  ISETP.GE.AND P2, PT, R0, RZ, PT ;  /* 0x000000ff0000720c */ /* 0x000fe20003f46270 */
[----:B-1----:R-:W-:Y:S02]  /*5590*/  IMAD.MOV.U32 R2, RZ, RZ, RZ ;  /* 0x000000ffff027224 */ /* 0x002fe400078e00ff */
[----:B0-----:R-:W-:-:S04]  /*55a0*/  IMAD.MOV R6, RZ, RZ, -R3 ;  /* 0x000000ffff067224 */ /* 0x001fc800078e0a03 */
        /* <DEDUP_REMOVED lines=13> */
.L_x_14011:
[----:B------:R-:W-:Y:S05]  /*5680*/  BSYNC B0 ;  /* 0x0000000000007941 */ /* 0x000fea0003800000 */
.L_x_14010:
[----:B------:R-:W2:Y:S01]  /*5690*/  LDL R0, [R1+0x58] ;  /* 0x0000580001007983 */ /* 0x000ea20000100800 */
[----:B------:R-:W-:Y:S02]  /*56a0*/  PLOP3.LUT P0, PT, PT, PT, PT, 0x80, 0x0 ;  /* 0x000000000000781c */ /* 0x000fe40003f0f070 */
[----:B---3--:R-:W-:Y:S02]  /*56b0*/  CS2R R14, SRZ ;  /* 0x00000000000e7805 */ /* 0x008fe4000001ff00 */
[----:B------:R-:W-:Y:S01]  /*56c0*/  MOV R60, RZ ;  /* 0x000000ff003c7202 */ /* 0x000fe20000000f00 */
[----:B------:R-:W-:Y:S01]  /*56d0*/  IMAD.MOV.U32 R13, RZ, RZ, RZ ;  /* 0x000000ffff0d7224 */ /* 0x000fe200078e00ff */
[----:B-1----:R-:W-:Y:S02]  /*56e0*/  CS2R R4, SRZ ;  /* 0x0000000000047805 */ /* 0x002fe4000001ff00 */
        /* <DEDUP_REMOVED lines=13> */
[----:B------:R-:W-:Y:S01]  /*57c0*/  CS2R R50, SRZ ;  /* 0x0000000000327805 */ /* 0x000fe2000001ff00 */
[----:B------:R-:W-:Y:S02]  /*57d0*/  IMAD.MOV.U32 R45, RZ, RZ, RZ ;  /* 0x000000ffff2d7224 */ /* 0x000fe400078e00ff */
[----:B--2---:R-:W-:Y:S02]  /*57e0*/  IMAD R2, R0, R3, RZ ;  /* 0x0000000300027224 */ /* 0x004fe400078e02ff */
[----:B------:R-:W-:-:S03]  /*57f0*/  IMAD.MOV.U32 R0, RZ, RZ, RZ ;  /* 0x000000ffff007224 */ /* 0x000fc600078e00ff */
[----:B------:R0:W-:Y:S01]  /*5800*/  STL [R1+0x28], R2 ;  /* 0x0000280201007387 */ /* 0x0001e20000100800 */
[----:B------:R-:W-:-:S04]  /*5810*/  VIADDMNMX R24, R2, R3, R24, PT ;  /* 0x0000000302187246 */ /* 0x000fc80003800118 */
[----:B------:R-:W-:-:S13]  /*5820*/  ISETP.GT.AND P1, PT, R24, R2, PT ;  /* 0x000000021800720c */ /* 0x000fda0003f24270 */
[----:B0-----:R-:W-:Y:S05]  /*5830*/  @!P1 BRA `(.L_x_14012) ;  /* 0x0000009800cc9947 */ /* 0x001fea0003800000 */
[----:B------:R-:W0:Y:S01]  /*5840*/  S2R R2, SR_TID.X ;  /* 0x0000000000027919 */ /* 0x000e220000002100 */
[----:B------:R-:W-:Y:S01]  /*5850*/  IADD3 R30, R18, 0xb000, RZ ;  /* 0x0000b000121e7810 */ /* 0x000fe20007ffe0ff */
[----:B------:R-:W-:Y:S03]  /*5860*/  BSSY B6, `(.L_x_14013) ;  /* 0x000001e000067945 */ /* 0x000fe60003800000 */
        /* <DEDUP_REMOVED lines=29> */
.L_x_14014:
[----:B------:R-:W-:Y:S05]  /*5a40*/  BSYNC B6 ;  /* 0x0000000000067941 */ /* 0x000fea0003800000 */
.L_x_14013:
        /* <DEDUP_REMOVED lines=13> */
[-C--:B0-----:R-:W-:Y:S02]  /*5b20*/  @P1 IMAD R2, R2, R8.reuse, RZ ;  /* 0x0000000802021224 */ /* 0x081fe400078e02ff */
[----:B---3--:R-:W-:-:S04]  /*5b30*/  @P1 IMAD.WIDE.U32 R4, R20, R8, RZ ;  /* 0x0000000814041225 */ /* 0x008fc800078e00ff */
[C---:B------:R-:W-:Y:S02]  /*5b40*/  @P1 IMAD R9, R20.reuse, R9, R2 ;  /* 0x0000000914091224 */ /* 0x040fe400078e0202 */
[C---:B------:R-:W-:Y:S02]  /*5b50*/  @P0 IMAD R7, R20.reuse, R7, R0 ;  /* 0x0000000714070224 */ /* 0x040fe400078e0200 */
[----:B------:R-:W-:Y:S01]  /*5b60*/  @P0 IMAD.WIDE.U32 R2, R20, R6, RZ ;  /* 0x0000000614020225 */ /* 0x000fe200078e00ff */
[----:B------:R-:W-:-:S03]  /*5b70*/  @P1 IADD3 R5, R5, R9, RZ ;  /* 0x0000000905051210 */ /* 0x000fc60007ffe0ff */
[----:B------:R-:W-:Y:S02]  /*5b80*/  @P0 IMAD.IADD R3, R3, 0x1, R7 ;  /* 0x0000000103030824 */ /* 0x000fe400078e0207 */
[----:B----4-:R-:W-:-:S04]  /*5b90*/  @P1 IMAD.WIDE.U32 R6, R22, R12, R4 ;  /* 0x0000000c16061225 */ /* 0x010fc800078e0004 */
[----:B-1----:R-:W-:Y:S01]  /*5ba0*/  @P0 IMAD.WIDE.U32 R2, R22, R10, R2 ;  /* 0x0000000a16020225 */ /* 0x002fe200078e0002 */
[----:B------:R-:W-:-:S03]  /*5bb0*/  @P1 LEA R8, P3, R6, UR6, 0x2 ;  /* 0x0000000606081c11 */ /* 0x000fc6000f8610ff */
[----:B------:R-:W-:Y:S01]  /*5bc0*/  @P0 IMAD R5, R22, R11, R3 ;  /* 0x0000000b16050224 */ /* 0x000fe200078e0203 */
[----:B------:R-:W-:Y:S01]  /*5bd0*/  @P0 LEA R4, P2, R2, UR4, 0x2 ;  /* 0x0000000402040c11 */ /* 0x000fe2000f8410ff */
[----:B------:R-:W-:Y:S01]  /*5be0*/  @P1 IMAD R3, R22, R13, R7 ;  /* 0x0000000d16031224 */ /* 0x000fe200078e0207 */
[----:B------:R-:W-:Y:S01]  /*5bf0*/  ULDC UR4, c[0x0][0x3f4] ;  /* 0x0000fd0000047ab9 */ /* 0x000fe20000000800 */
[----:B------:R-:W-:Y:S01]  /*5c00*/  IMAD.MOV.U32 R0, RZ, RZ, 0x3f800000 ;  /* 0x3f800000ff007424 */ /* 0x000fe200078e00ff */
        /* <DEDUP_REMOVED lines=20> */
.L_x_14018:
[----:B-1----:R1:W2:Y:S02]  /*5d50*/  SYNCS.PHASECHK.TRANS64.TRYWAIT P0, [R18+URZ+0x13200], R3 ;  /* 0x01320003120075a7 */ /* 0x0022a4000800017f */
[----:B--2---:R-:W-:Y:S05]  /*5d60*/  @!P0 NANOSLEEP.SYNCS 0x989680 ;  /* 0x009896800000895d */ /* 0x004fea0003900000 */
[----:B------:R-:W2:Y:S02]  /*5d70*/  @!P0 SYNCS.PHASECHK.TRANS64 P0, [R18+URZ+0x13200], R3 ;  /* 0x01320003120085a7 */ /* 0x000ea4000800007f */
[----:B--2---:R-:W-:Y:S05]  /*5d80*/  @!P0 BRA `(.L_x_14018) ;  /* 0xfffffffc00f08947 */ /* 0x004fea000383ffff */
.L_x_14017:
[----:B------:R-:W-:Y:S05]  /*5d90*/  BSYNC B0 ;  /* 0x0000000000007941 */ /* 0x000fea0003800000 */
.L_x_14016:
[----:B------:R-:W-:Y:S05]  /*5da0*/  BRA `(.L_x_14019) ;  /* 0x00000028003c7947 */ /* 0x000fea0003800000 */
.L_x_14015:
        /* <DEDUP_REMOVED lines=19> */
[----:B------:R-:W-:Y:S01]  /*5ee0*/  MOV R4, UR4 ;  /* 0x0000000400047c02 */ /* 0x000fe20008000f00 */
        /* <DEDUP_REMOVED lines=12> */
.L_x_14021:
[----:B------:R-:W-:Y:S05]  /*5fb0*/  BSYNC B6 ;  /* 0x0000000000067941 */ /* 0x000fea0003800000 */
.L_x_14020:
[----:B------:R-:W0:Y:S01]  /*5fc0*/  S2R R20, SR_TID.X ;  /* 0x0000000000147919 */ /* 0x000e220000002100 */
[----:B------:R-:W-:Y:S01]  /*5fd0*/  ULDC.U8 UR4, c[0x0][0x410] ;  /* 0x0001040000047ab9 */ /* 0x000fe20000000000 */
[----:B------:R-:W-:Y:S01]  /*5fe0*/  BSSY B0, `(.L_x_14022) ;  /* 0x0000263000007945 */ /* 0x000fe20003800000 */
[----:B------:R-:W-:Y:S01]  /*5ff0*/  ISETP.NE.AND P0, PT, RZ, UR4, PT ;  /* 0x00000004ff007c0c */ /* 0x000fe2000bf05270 */
[----:B0-----:R-:W-:-:S05]  /*6000*/  VIADD R20, R20, 0xffffff80 ;  /* 0xffffff8014147836 */ /* 0x001fca0000000000 */
[----:B------:R-:W-:-:S04]  /*6010*/  LEA.HI R35, R20, R20, RZ, 0x1 ;  /* 0x0000001414237211 */ /* 0x000fc800078f08ff */
[----:B------:R-:W-:-:S05]  /*6020*/  SHF.R.S32.HI R35, RZ, 0x1, R35 ;  /* 0x00000001ff237819 */ /* 0x000fca0000011423 */
[----:B------:R-:W-:Y:S01]  /*6030*/  IMAD R4, R25, 0xc0, R35 ;  /* 0x000000c019047824 */ /* 0x000fe200078e0223 */
[----:B------:R-:W-:Y:S06]  /*6040*/  @!P0 BRA `(.L_x_14023) ;  /* 0x0000001000cc8947 */ /* 0x000fec0003800000 */
[----:B------:R-:W-:-:S03]  /*6050*/  UMOV UR4, 0xffffffff ;  /* 0xffffffff00047882 */ /* 0x000fc60000000000 */
[----:B------:R-:W-:Y:S05]  /*6060*/  BRA.DIV UR4, `(.L_x_14024) ;  /* 0x0000013e04847947 */ /* 0x000fea000b800000 */
[----:B------:R0:W1:Y:S04]  /*6070*/  SHFL.IDX PT, R29, R28, RZ, 0x1e1f ;  /* 0x001e1fff1c1d7589 */ /* 0x00006800000e0000 */
[----:B------:R0:W2:Y:S04]  /*6080*/  SHFL.IDX PT, R14, R32, RZ, 0x1e1f ;  /* 0x001e1fff200e7589 */ /* 0x0000a800000e0000 */
[----:B------:R0:W3:Y:S04]  /*6090*/  SHFL.IDX PT, R0, R30, RZ, 0x1e1f ;  /* 0x001e1fff1e007589 */ /* 0x0000e800000e0000 */
[----:B------:R0:W4:Y:S02]  /*60a0*/  SHFL.IDX PT, R3, R31, RZ, 0x1e1f ;  /* 0x001e1fff1f037589 */ /* 0x00012400000e0000 */
.L_x_14229:
[----:B------:R-:W5:Y:S01]  /*60b0*/  LDL R6, [R1+0x4c] ;  /* 0x00004c0001067983 */ /* 0x000f620000100800 */
[----:B------:R-:W-:Y:S01]  /*60c0*/  ULDC UR4, c[0x0][0x448] ;  /* 0x0001120000047ab9 */ /* 0x000fe20000000800 */
[----:B------:R-:W-:Y:S01]  /*60d0*/  BSSY B1, `(.L_x_14025) ;  /* 0x0000022000017945 */ /* 0x000fe20003800000 */
[----:B0-----:R-:W-:Y:S01]  /*60e0*/  IMAD R28, R27, UR4, RZ ;  /* 0x000000041b1c7c24 */ /* 0x001fe2000f8e02ff */
[----:B------:R-:W-:Y:S02]  /*60f0*/  CS2R R12, SRZ ;  /* 0x00000000000c7805 */ /* 0x000fe4000001ff00 */
[----:B------:R-:W-:Y:S02]  /*6100*/  CS2R R8, SRZ ;  /* 0x0000000000087805 */ /* 0x000fe4000001ff00 */
[----:B------:R-:W-:Y:S02]  /*6110*/  CS2R R20, SRZ ;  /* 0x0000000000147805 */ /* 0x000fe4000001ff00 */
[----:B------:R-:W-:-:S02]  /*6120*/  CS2R R10, SRZ ;  /* 0x00000000000a7805 */ /* 0x000fc4000001ff00 */
[----:B------:R-:W-:Y:S02]  /*6130*/  ISETP.GE.AND P0, PT, R4, R28, PT ;  /* 0x0000001c0400720c */ /* 0x000fe40003f06270 */
[----:B-----5:R-:W-:-:S04]  /*6140*/  LEA.HI R5, R6, R6, RZ, 0x1 ;  /* 0x0000000606057211 */ /* 0x020fc800078f08ff */
[----:B------:R-:W-:-:S05]  /*6150*/  LOP3.LUT R5, R5, 0xfffffffe, RZ, 0xc0, !PT ;  /* 0xfffffffe05057812 */ /* 0x000fca00078ec0ff */
[----:B------:R-:W-:-:S05]  /*6160*/  IMAD.IADD R5, R6, 0x1, -R5 ;  /* 0x0000000106057824 */ /* 0x000fca00078e0a05 */
[----:B------:R-:W-:Y:S01]  /*6170*/  SHF.L.U32 R27, R5, 0x1f, RZ ;  /* 0x0000001f051b7819 */ /* 0x000fe200000006ff */
[----:B------:R-:W-:Y:S06]  /*6180*/  @P0 BRA `(.L_x_14026) ;  /* 0x0000000000580947 */ /* 0x000fec0003800000 */
[----:B------:R-:W3:Y:S01]  /*6190*/  LDL R15, [R1+0x18] ;  /* 0x00001800010f7983 */ /* 0x000ee20000100800 */
[----:B------:R-:W-:Y:S01]  /*61a0*/  ULDC UR4, c[0x0][0x3f4] ;  /* 0x0000fd0000047ab9 */ /* 0x000fe20000000800 */
[----:B------:R-:W-:Y:S02]  /*61b0*/  CS2R R10, SRZ ;  /* 0x00000000000a7805 */ /* 0x000fe4000001ff00 */
[----:B------:R-:W-:Y:S02]  /*61c0*/  ISETP.GE.AND P4, PT, R156, UR4, PT ;  /* 0x000000049c007c0c */ /* 0x000fe4000bf86270 */
[----:B------:R-:W-:Y:S02]  /*61d0*/  CS2R R20, SRZ ;  /* 0x0000000000147805 */ /* 0x000fe4000001ff00 */
[----:B------:R-:W-:-:S09]  /*61e0*/  CS2R R12, SRZ ;  /* 0x00000000000c7805 */ /* 0x000fd2000001ff00 */
[C---:B--2---:R-:W-:Y:S02]  /*61f0*/  @!P4 IADD3 R30, P1, R156.reuse, R14, RZ ;  /* 0x0000000e9c1ec210 */ /* 0x044fe40007f3e0ff */
[----:B------:R-:W-:Y:S02]  /*6200*/  @!P4 SHF.R.S32.HI R8, RZ, 0x1f, R156 ;  /* 0x0000001fff08c819 */ /* 0x000fe4000001149c */
[----:B-1----:R-:W-:-:S03]  /*6210*/  @!P4 IADD3 R4, P0, R156, R29, RZ ;  /* 0x0000001d9c04c210 */ /* 0x002fc60007f1e0ff */
[----:B----4-:R-:W-:Y:S01]  /*6220*/  @!P4 IMAD.X R31, R3, 0x1, R8, P1 ;  /* 0x00000001031fc824 */ /* 0x010fe200008e0608 */
[----:B---3--:R-:W-:-:S04]  /*6230*/  @!P4 IADD3.X R5, R0, R8, RZ, P0, !PT ;  /* 0x000000080005c210 */ /* 0x008fc800007fe4ff */
[----:B------:R0:W5:Y:S04]  /*6240*/  @!P4 LD.E.64 R12, desc[UR40][R30.64] ;  /* 0x000000281e0cc980 */ /* 0x000168000c101b00 */
[----:B------:R0:W5:Y:S01]  /*6250*/  @!P4 LD.E.64 R20, desc[UR40][R4.64] ;  /* 0x000000280414c980 */ /* 0x000162000c101b00 */
[----:B------:R-:W-:Y:S02]  /*6260*/  ISETP.GE.AND P5, PT, R15, UR4, PT ;  /* 0x000000040f007c0c */ /* 0x000fe4000bfa6270 */
[----:B------:R-:W-:-:S11]  /*6270*/  SHF.R.S32.HI R9, RZ, 0x1f, R15 ;  /* 0x0000001fff097819 */ /* 0x000fd6000001140f */
[C---:B------:R-:W-:Y:S02]  /*6280*/  @!P5 IADD3 R6, P2, R15.reuse, R29, RZ ;  /* 0x0000001d0f06d210 */ /* 0x040fe40007f5e0ff */
[----:B------:R-:W-:-:S03]  /*6290*/  @!P5 IADD3 R14, P3, R15, R14, RZ ;  /* 0x0000000e0f0ed210 */ /* 0x000fc60007f7e0ff */
[--C-:B------:R-:W-:Y:S02]  /*62a0*/  @!P5 IMAD.X R7, R0, 0x1, R9.reuse, P2 ;  /* 0x000000010007d824 */ /* 0x100fe400010e0609 */
[----:B------:R-:W-:Y:S01]  /*62b0*/  @!P5 IMAD.X R15, R3, 0x1, R9, P3 ;  /* 0x00000001030fd824 */ /* 0x000fe200018e0609 */
[----:B------:R-:W-:Y:S02]  /*62c0*/  CS2R R8, SRZ ;  /* 0x0000000000087805 */ /* 0x000fe4000001ff00 */
[----:B------:R0:W5:Y:S04]  /*62d0*/  @!P5 LD.E.64 R10, desc[UR40][R6.64] ;  /* 0x00000028060ad980 */ /* 0x000168000c101b00 */
[----:B------:R0:W5:Y:S02]  /*62e0*/  @!P5 LD.E.64 R8, desc[UR40][R14.64] ;  /* 0x000000280e08d980 */ /* 0x000164000c101b00 */
.L_x_14026:
[----:B------:R-:W-:Y:S05]  /*62f0*/  BSYNC B1 ;  /* 0x0000000000017941 */ /* 0x000fea0003800000 */
.L_x_14025:
[----:B------:R-:W1:Y:S01]  /*6300*/  SYNCS.PHASECHK.TRANS64.TRYWAIT P0, [R18+URZ+0x13200], R27 ;  /* 0x0132001b120075a7 */ /* 0x000e62000800017f */
[----:B---3--:R-:W-:Y:S01]  /*6310*/  IMAD R0, R25, -0xc0, R28 ;  /* 0xffffff4019007824 */ /* 0x008fe200078e021c */
[----:B------:R-:W-:Y:S04]  /*6320*/  BSSY B1, `(.L_x_14027) ;  /* 0x0000004000017945 */ /* 0x000fe80003800000 */
[----:B------:R-:W-:-:S04]  /*6330*/  VIMNMX R0, R0, 0xc0, PT ;  /* 0x000000c000007848 */ /* 0x000fc80003fe0100 */
[----:B------:R-:W-:Y:S01]  /*6340*/  ISETP.GE.AND P1, PT, R35, R0, PT ;  /* 0x000000002300720c */ /* 0x000fe20003f26270 */
[----:B-1----:R-:W-:-:S12]  /*6350*/  @!P0 BRA `(.L_x_14028) ;  /* 0x0000013c00388947 */ /* 0x002fd80003800000 */
.L_x_14230:
[----:B------:R-:W-:Y:S05]  /*6360*/  BSYNC B1 ;  /* 0x0000000000017941 */ /* 0x000fea0003800000 */
.L_x_14027:
[----:B------:R-:W-:Y:S05]  /*6370*/  @P1 BRA `(.L_x_14029) ;  /* 0x0000002000a41947 */ /* 0x000fea0003800000 */
[----:B------:R-:W3:Y:S01]  /*6380*/  LDL R0, [R1+0x18] ;  /* 0x0000180001007983 */ /* 0x000ee20000100800 */
[----:B----4-:R-:W4:Y:S03]  /*6390*/  LDC R3, c[0x0][0x3f4] ;  /* 0x0000fd00ff037b82 */ /* 0x010f260000000800 */
[----:B------:R0:W5:Y:S01]  /*63a0*/  LDL R37, [R1+0x1c] ;  /* 0x00001c0001257983 */ /* 0x0001620000100800 */
[----:B------:R-:W-:Y:S01]  /*63b0*/  BSSY B1, `(.L_x_14030) ;  /* 0x000007b000017945 */ /* 0x000fe20003800000 */
[-C--:B----4-:R-:W-:Y:S02]  /*63c0*/  ISETP.GE.AND P0, PT, R156, R3.reuse, PT ;  /* 0x000000039c00720c */ /* 0x090fe40003f06270 */
[----:B---3--:R-:W-:-:S11]  /*63d0*/  ISETP.GE.AND P1, PT, R0, R3, PT ;  /* 0x000000030000720c */ /* 0x008fd60003f26270 */
[----:B0-----:R-:W-:Y:S05]  /*63e0*/  @P0 BRA `(.L_x_14031) ;  /* 0x0000000400dc0947 */ /* 0x001fea0003800000 */
[----:B-----5:R-:W-:Y:S01]  /*63f0*/  IMAD.IADD R0, R18, 0x1, R37 ;  /* 0x0000000112007824 */ /* 0x020fe200078e0225 */
[----:B--2---:R-:W-:Y:S02]  /*6400*/  SHF.R.U32.HI R14, RZ, 0x8, R20 ;  /* 0x00000008ff0e7819 */ /* 0x004fe40000011614 */
[----:B------:R-:W-:Y:S02]  /*6410*/  SHF.R.U32.HI R28, RZ, 0x8, R21 ;  /* 0x00000008ff1c7819 */ /* 0x000fe40000011615 */
[----:B------:R-:W0:Y:S01]  /*6420*/  LDS.128 R4, [R0+0xb000] ;  /* 0x00b0000000047984 */ /* 0x000e220000000c00 */
[----:B------:R-:W-:Y:S02]  /*6430*/  LOP3.LUT R3, R20, 0xff, RZ, 0xc0, !PT ;  /* 0x000000ff14037812 */ /* 0x000fe400078ec0ff */
[----:B------:R-:W-:Y:S02]  /*6440*/  LOP3.LUT R14, R14, 0xff, RZ, 0xc0, !PT ;  /* 0x000000ff0e0e7812 */ /* 0x000fe400078ec0ff */
[----:B------:R-:W-:-:S02]  /*6450*/  SHF.R.U32.HI R30, RZ, 0x8, R13 ;  /* 0x00000008ff1e7819 */ /* 0x000fc4000001160d */
[----:B------:R-:W-:Y:S02]  /*6460*/  LOP3.LUT R15, R21, 0xff, RZ, 0xc0, !PT ;  /* 0x000000ff150f7812 */ /* 0x000fe400078ec0ff */
[----:B------:R-:W-:Y:S02]  /*6470*/  LOP3.LUT R28, R28, 0xff, RZ, 0xc0, !PT ;  /* 0x000000ff1c1c7812 */ /* 0x000fe400078ec0ff */
[----:B------:R-:W-:Y:S02]  /*6480*/  PRMT R3, R14, 0x7604, R3 ;  /* 0x000076040e037816 */ /* 0x000fe40000000003 */
[----:B------:R-:W-:Y:S02]  /*6490*/  SHF.R.U32.HI R31, RZ, 0x10, R21 ;  /* 0x00000010ff1f7819 */ /* 0x000fe40000011615 */
[----:B------:R-:W-:Y:S02]  /*64a0*/  SHF.R.U32.HI R14, RZ, 0x8, R12 ;  /* 0x00000008ff0e7819 */ /* 0x000fe4000001160c */
[----:B------:R-:W-:-:S02]  /*64b0*/  SHF.R.U32.HI R29, RZ, 0x10, R13 ;  /* 0x00000010ff1d7819 */ /* 0x000fc4000001160d */
[----:B-1----:R-:W-:Y:S02]  /*64c0*/  LOP3.LUT R27, R13, 0xff, RZ, 0xc0, !PT ;  /* 0x000000ff0d1b7812 */ /* 0x002fe400078ec0ff */
[----:B------:R-:W-:Y:S01]  /*64d0*/  LOP3.LUT R30, R30, 0xff, RZ, 0xc0, !PT ;  /* 0x000000ff1e1e7812 */ /* 0x000fe200078ec0ff */
[----:B------:R-:W-:Y:S01]  /*64e0*/  IMAD.U32 R29, R29, 0x10000, RZ ;  /* 0x000100001d1d7824 */ /* 0x000fe200078e00ff */
[----:B------:R-:W-:Y:S02]  /*64f0*/  PRMT R15, R28, 0x7604, R15 ;  /* 0x000076041c0f7816 */ /* 0x000fe4000000000f */
[----:B------:R-:W-:Y:S01]  /*6500*/  LOP3.LUT R28, R14, 0xff, RZ, 0xc0, !PT ;  /* 0x000000ff0e1c7812 */ /* 0x000fe200078ec0ff */
[----:B------:R-:W-:Y:S01]  /*6510*/  IMAD.U32 R14, R31, 0x10000, RZ ;  /* 0x000100001f0e7824 */ /* 0x000fe200078e00ff */
[----:B------:R-:W-:Y:S02]  /*6520*/  LOP3.LUT R25, R12, 0xff, RZ, 0xc0, !PT ;  /* 0x000000ff0c197812 */ /* 0x000fe400078ec0ff */
[----:B------:R-:W-:-:S02]  /*6530*/  PRMT R30, R30, 0x7604, R27 ;  /* 0x000076041e1e7816 */ /* 0x000fc4000000001b */
[----:B------:R-:W-:Y:S02]  /*6540*/  PRMT R27, R28, 0x7604, R25 ;  /* 0x000076041c1b7816 */ /* 0x000fe40000000019 */
[----:B------:R-:W-:Y:S02]  /*6550*/  LOP3.LUT R25, R15, 0xff0000, R14, 0xf8, !PT ;  /* 0x00ff00000f197812 */ /* 0x000fe400078ef80e */
[----:B------:R-:W-:Y:S02]  /*6560*/  LOP3.LUT R29, R30, 0xff0000, R29, 0xf8, !PT ;  /* 0x00ff00001e1d7812 */ /* 0x000fe400078ef81d */
[----:B------:R-:W-:Y:S02]  /*6570*/  LOP3.LUT R25, R25, 0xff000000, R21, 0xf8, !PT ;  /* 0xff00000019197812 */ /* 0x000fe400078ef815 */
[----:B------:R-:W-:Y:S02]  /*6580*/  LOP3.LUT R29, R29, 0xff000000, R13, 0xf8, !PT ;  /* 0xff0000001d1d7812 */ /* 0x000fe400078ef80d */
[----:B------:R-:W-:-:S02]  /*6590*/  LOP3.LUT R15, R3, 0xff0000, R20, 0xf8, !PT ;  /* 0x00ff0000030f7812 */ /* 0x000fc400078ef814 */
[-C--:B0-----:R-:W-:Y:S02]  /*65a0*/  F2FP.F16.E4M3.UNPACK_B R3, R6.reuse.H1 ;  /* 0x00000006ff03723e */ /* 0x081fe400030006ff */
[--C-:B------:R-:W-:Y:S02]  /*65b0*/  LOP3.LUT R27, R27, 0xff0000, R12.reuse, 0xf8, !PT ;  /* 0x00ff00001b1b7812 */ /* 0x100fe400078ef80c */
[----:B------:R-:W-:Y:S01]  /*65c0*/  F2FP.F16.E4M3.UNPACK_B R30, R29 ;  /* 0x0000001dff1e723e */ /* 0x000fe200020006ff */
[--C-:B------:R-:W-:Y:S01]  /*65d0*/  HADD2.F32 R13, -RZ, R3.reuse.H0_H0 ;  /* 0x20000003ff0d7230 */ /* 0x100fe20000004100 */
[----:B------:R-:W-:Y:S02]  /*65e0*/  F2FP.F16.E4M3.UNPACK_B R21, R25 ;  /* 0x00000019ff15723e */ /* 0x000fe400020006ff */
        /* <DEDUP_REMOVED lines=87> */
.L_x_14031:
[----:B------:R-:W-:Y:S05]  /*6b60*/  BSYNC B1 ;  /* 0x0000000000017941 */ /* 0x000fea0003800000 */
.L_x_14030:
[----:B------:R-:W-:Y:S05]  /*6b70*/  @P1 BRA `(.L_x_14029) ;  /* 0x0000001800a41947 */ /* 0x000fea0003800000 */
[----:B0-----:R-:W3:Y:S01]  /*6b80*/  LDL R0, [R1+0x78] ;  /* 0x0000780001007983 */ /* 0x001ee20000100800 */
[----:B-----5:R-:W-:Y:S02]  /*6b90*/  IADD3 R3, R18, R37, RZ ;  /* 0x0000002512037210 */ /* 0x020fe40007ffe0ff */
[----:B------:R-:W-:Y:S02]  /*6ba0*/  SHF.R.U32.HI R13, RZ, 0x8, R11 ;  /* 0x00000008ff0d7819 */ /* 0x000fe4000001160b */
[----:B------:R-:W-:Y:S02]  /*6bb0*/  SHF.R.U32.HI R25, RZ, 0x8, R9 ;  /* 0x00000008ff197819 */ /* 0x000fe40000011609 */
[----:B------:R-:W-:Y:S02]  /*6bc0*/  SHF.R.U32.HI R15, RZ, 0x8, R8 ;  /* 0x00000008ff0f7819 */ /* 0x000fe40000011608 */
[----:B--2---:R-:W-:Y:S02]  /*6bd0*/  LOP3.LUT R14, R11, 0xff, RZ, 0xc0, !PT ;  /* 0x000000ff0b0e7812 */ /* 0x004fe400078ec0ff */
        /* <DEDUP_REMOVED lines=12> */
[----:B------:R-:W-:-:S02]  /*6ca0*/  SHF.R.U32.HI R13, RZ, 0x10, R8 ;  /* 0x00000010ff0d7819 */ /* 0x000fc40000011608 */
[----:B------:R-:W-:Y:S02]  /*6cb0*/  PRMT R15, R14, 0x7054, R15 ;  /* 0x000070540e0f7816 */ /* 0x000fe4000000000f */
[----:B------:R-:W-:Y:S02]  /*6cc0*/  PRMT R25, R25, 0x7054, R28 ;  /* 0x0000705419197816 */ /* 0x000fe4000000001c */
[----:B------:R-:W-:Y:S02]  /*6cd0*/  PRMT R21, R20, 0x7604, R21 ;  /* 0x0000760414157816 */ /* 0x000fe40000000015 */
[----:B------:R-:W-:Y:S02]  /*6ce0*/  LOP3.LUT R20, R13, 0xff, RZ, 0xc0, !PT ;  /* 0x000000ff0d147812 */ /* 0x000fe400078ec0ff */
[----:B------:R-:W-:Y:S02]  /*6cf0*/  LOP3.LUT R25, R25, 0xff000000, R9, 0xf8, !PT ;  /* 0xff00000019197812 */ /* 0x000fe400078ef809 */
[----:B------:R-:W-:-:S02]  /*6d00*/  LOP3.LUT R15, R15, 0xff000000, R11, 0xf8, !PT ;  /* 0xff0000000f0f7812 */ /* 0x000fc400078ef80b */
[----:B------:R-:W-:Y:S02]  /*6d10*/  PRMT R21, R20, 0x7054, R21 ;  /* 0x0000705414157816 */ /* 0x000fe40000000015 */
[-C--:B------:R-:W-:Y:S02]  /*6d20*/  F2FP.F16.E4M3.UNPACK_B R20, R25.reuse ;  /* 0x00000019ff14723e */ /* 0x080fe400020006ff */
[----:B------:R-:W-:Y:S02]  /*6d30*/  LOP3.LUT R21, R21, 0xff000000, R8, 0xf8, !PT ;  /* 0xff00000015157812 */ /* 0x000fe400078ef808 */
[----:B------:R-:W-:Y:S01]  /*6d40*/  F2FP.F16.E4M3.UNPACK_B R25, R25.H1 ;  /* 0x00000019ff19723e */ /* 0x000fe200030006ff */
[--C-:B-1----:R-:W-:Y:S02]  /*6d50*/  HADD2.F32 R27, -RZ, R20.reuse.H1_H1 ;  /* 0x30000014ff1b7230 */ /* 0x102fe40000004100 */
[----:B------:R-:W-:Y:S01]  /*6d60*/  HADD2.F32 R20, -RZ, R20.H0_H0 ;  /* 0x20000014ff147230 */ /* 0x000fe20000004100 */
[----:B---3--:R-:W-:Y:S01]  /*6d70*/  LOP3.LUT P0, RZ, R0, 0x2, RZ, 0xc0, !PT ;  /* 0x0000000200ff7812 */ /* 0x008fe2000780c0ff */
[----:B------:R-:W-:-:S12]  /*6d80*/  VIADD R0, R3, 0x20 ;  /* 0x0000002003007836 */ /* 0x000fd80000000000 */
[----:B------:R-:W-:Y:S01]  /*6d90*/  @P0 VIADD R0, R3, 0xffffffe0 ;  /* 0xffffffe003000836 */ /* 0x000fe20000000000 */
[----:B------:R-:W-:-:S04]  /*6da0*/  SHF.R.U32.HI R3, RZ, 0x8, R10 ;  /* 0x00000008ff037819 */ /* 0x000fc8000001160a */
[----:B------:R-:W0:Y:S01]  /*6db0*/  LDS.128 R4, [R0+0xb000] ;  /* 0x00b0000000047984 */ /* 0x000e220000000c00 */
[----:B------:R-:W-:-:S04]  /*6dc0*/  LOP3.LUT R3, R3, 0xff, RZ, 0xc0, !PT ;  /* 0x000000ff03037812 */ /* 0x000fc800078ec0ff */
[----:B------:R-:W-:Y:S02]  /*6dd0*/  PRMT R12, R3, 0x7604, R12 ;  /* 0x00007604030c7816 */ /* 0x000fe4000000000c */
[----:B------:R-:W-:-:S04]  /*6de0*/  SHF.R.U32.HI R3, RZ, 0x10, R10 ;  /* 0x00000010ff037819 */ /* 0x000fc8000001160a */
[----:B------:R-:W-:-:S04]  /*6df0*/  LOP3.LUT R3, R3, 0xff, RZ, 0xc0, !PT ;  /* 0x000000ff03037812 */ /* 0x000fc800078ec0ff */
[----:B------:R-:W-:Y:S02]  /*6e00*/  PRMT R13, R3, 0x7054, R12 ;  /* 0x00007054030d7816 */ /* 0x000fe4000000000c */
[-C--:B------:R-:W-:Y:S02]  /*6e10*/  F2FP.F16.E4M3.UNPACK_B R12, R15.reuse ;  /* 0x0000000fff0c723e */ /* 0x080fe400020006ff */
[----:B------:R-:W-:Y:S02]  /*6e20*/  LOP3.LUT R13, R13, 0xff000000, R10, 0xf8, !PT ;  /* 0xff0000000d0d7812 */ /* 0x000fe400078ef80a */
[----:B------:R-:W-:Y:S01]  /*6e30*/  F2FP.F16.E4M3.UNPACK_B R15, R15.H1 ;  /* 0x0000000fff0f723e */ /* 0x000fe200030006ff */
[--C-:B------:R-:W-:Y:S02]  /*6e40*/  HADD2.F32 R14, -RZ, R12.reuse.H1_H1 ;  /* 0x3000000cff0e7230 */ /* 0x100fe40000004100 */
[----:B------:R-:W-:Y:S01]  /*6e50*/  HADD2.F32 R12, -RZ, R12.H0_H0 ;  /* 0x2000000cff0c7230 */ /* 0x000fe20000004100 */
[----:B0-----:R-:W-:-:S02]  /*6e60*/  F2FP.F16.E4M3.UNPACK_B R3, R6.H1 ;  /* 0x00000006ff03723e */ /* 0x001fc400030006ff */
[----:B------:R-:W-:Y:S02]  /*6e70*/  F2FP.F16.E4M3.UNPACK_B R6, R6 ;  /* 0x00000006ff06723e */ /* 0x000fe400020006ff */
[-C--:B------:R-:W-:Y:S01]  /*6e80*/  F2FP.F16.E4M3.UNPACK_B R10, R7.reuse ;  /* 0x00000007ff0a723e */ /* 0x080fe200020006ff */
[--C-:B------:R-:W-:Y:S01]  /*6e90*/  HADD2.F32 R8, -RZ, R3.reuse.H1_H1 ;  /* 0x30000003ff087230 */ /* 0x100fe20000004100 */
[----:B------:R-:W-:Y:S01]  /*6ea0*/  F2FP.F16.E4M3.UNPACK_B R11, R7.H1 ;  /* 0x00000007ff0b723e */ /* 0x000fe200030006ff */
[----:B------:R-:W-:Y:S01]  /*6eb0*/  HADD2.F32 R9, -RZ, R3.H0_H0 ;  /* 0x20000003ff097230 */ /* 0x000fe20000004100 */
[----:B------:R-:W-:Y:S02]  /*6ec0*/  F2FP.F16.E4M3.UNPACK_B R7, R5 ;  /* 0x00000005ff07723e */ /* 0x000fe400020006ff */
[C---:B------:R-:W-:Y:S01]  /*6ed0*/  FMUL.FTZ R28, R8.reuse, R27 ;  /* 0x0000001b081c7220 */ /* 0x040fe20000410000 */
[----:B------:R-:W-:Y:S01]  /*6ee0*/  FMUL.FTZ R32, R8, R14 ;  /* 0x0000000e08207220 */ /* 0x000fe20000410000 */
[----:B------:R-:W-:Y:S01]  /*6ef0*/  F2FP.F16.E4M3.UNPACK_B R8, R5.H1 ;  /* 0x00000005ff08723e */ /* 0x000fe200030006ff */
[----:B------:R-:W-:-:S02]  /*6f00*/  HADD2.F32 R5, -RZ, R6.H1_H1 ;  /* 0x30000006ff057230 */ /* 0x000fc40000004100 */
[C---:B------:R-:W-:Y:S01]  /*6f10*/  FFMA.FTZ R30, R9.reuse, R14, -R28 ;  /* 0x0000000e091e7223 */ /* 0x040fe2000001081c */
[----:B------:R-:W-:Y:S01]  /*6f20*/  FFMA.FTZ R31, R9, R27, R32 ;  /* 0x0000001b091f7223 */ /* 0x000fe20000010020 */
[----:B------:R-:W-:Y:S01]  /*6f30*/  HADD2.F32 R6, -RZ, R6.H0_H0 ;  /* 0x20000006ff067230 */ /* 0x000fe20000004100 */
[----:B------:R-:W-:Y:S01]  /*6f40*/  F2FP.F16.E4M3.UNPACK_B R3, R4 ;  /* 0x00000004ff03723e */ /* 0x000fe200020006ff */
[C---:B------:R-:W-:Y:S01]  /*6f50*/  FMUL.FTZ R9, R5.reuse, R20 ;  /* 0x0000001405097220 */ /* 0x040fe20000410000 */
[----:B------:R-:W-:Y:S01]  /*6f60*/  FMUL.FTZ R29, R5, R12 ;  /* 0x0000000c051d7220 */ /* 0x000fe20000410000 */
[----:B------:R-:W-:Y:S01]  /*6f70*/  HADD2.F32 R5, -RZ, R10.H1_H1 ;  /* 0x3000000aff057230 */ /* 0x000fe20000004100 */
[----:B------:R-:W-:Y:S01]  /*6f80*/  F2FP.F16.E4M3.UNPACK_B R4, R4.H1 ;  /* 0x00000004ff04723e */ /* 0x000fe200030006ff */
[----:B------:R-:W-:Y:S02]  /*6f90*/  HADD2.F32 R14, -RZ, R25.H0_H0 ;  /* 0x20000019ff0e7230 */ /* 0x000fe40000004100 */
[----:B------:R-:W-:Y:S01]  /*6fa0*/  FFMA.FTZ R27, R6, R12, -R9 ;  /* 0x0000000c061b7223 */ /* 0x000fe20000010809 */
[----:B------:R-:W-:-:S02]  /*6fb0*/  HADD2.F32 R9, -RZ, R15.H0_H0 ;  /* 0x2000000fff097230 */ /* 0x000fc40000004100 */
[----:B------:R-:W-:Y:S01]  /*6fc0*/  FFMA.FTZ R28, R6, R20, R29 ;  /* 0x00000014061c7223 */ /* 0x000fe2000001001d */
        /* <DEDUP_REMOVED lines=11> */
[----:B------:R-:W-:Y:S01]  /*7080*/  FMUL.FTZ R10, R6, R15 ;  /* 0x0000000f060a7220 */ /* 0x000fe20000410000 */
[----:B------:R-:W-:Y:S01]  /*7090*/  F2FP.F16.E4M3.UNPACK_B R9, R13 ;  /* 0x0000000dff09723e */ /* 0x000fe200020006ff */
[C---:B------:R-:W-:Y:S01]  /*70a0*/  FFMA.FTZ R33, R11.reuse, R15, -R12 ;  /* 0x0000000f0b217223 */ /* 0x040fe2000001080c */
[----:B------:R-:W-:Y:S02]  /*70b0*/  HADD2.F32 R6, -RZ, R4.H1_H1 ;  /* 0x30000004ff067230 */ /* 0x000fe40000004100 */
[----:B------:R-:W-:Y:S01]  /*70c0*/  FFMA.FTZ R36, R11, R25, R10 ;  /* 0x000000190b247223 */ /* 0x000fe2000001000a */
[--C-:B------:R-:W-:Y:S01]  /*70d0*/  HADD2.F32 R12, -RZ, R5.reuse.H1_H1 ;  /* 0x30000005ff0c7230 */ /* 0x100fe20000004100 */
[----:B------:R-:W-:Y:S01]  /*70e0*/  F2FP.F16.E4M3.UNPACK_B R13, R13.H1 ;  /* 0x0000000dff0d723e */ /* 0x000fe200030006ff */
[----:B------:R-:W-:Y:S01]  /*70f0*/  HADD2.F32 R11, -RZ, R5.H0_H0 ;  /* 0x20000005ff0b7230 */ /* 0x000fe20000004100 */
[----:B------:R-:W-:Y:S01]  /*7100*/  F2FP.F16.E4M3.UNPACK_B R21, R21.H1 ;  /* 0x00000015ff15723e */ /* 0x000fe200030006ff */
[----:B------:R-:W-:-:S02]  /*7110*/  HADD2.F32 R10, -RZ, R9.H1_H1 ;  /* 0x30000009ff0a7230 */ /* 0x000fc40000004100 */
[C---:B------:R-:W-:Y:S01]  /*7120*/  FMUL.FTZ R14, R6.reuse, R12 ;  /* 0x0000000c060e7220 */ /* 0x040fe20000410000 */
[----:B------:R-:W-:Y:S02]  /*7130*/  HADD2.F32 R5, -RZ, R4.H0_H0 ;  /* 0x20000004ff057230 */ /* 0x000fe40000004100 */
        /* <DEDUP_REMOVED lines=10> */
[--C-:B------:R-:W-:Y:S02]  /*71e0*/  HADD2.F32 R9, -RZ, R21.reuse.H1_H1 ;  /* 0x30000015ff097230 */ /* 0x100fe40000004100 */
[----:B------:R-:W-:Y:S01]  /*71f0*/  FFMA.FTZ R11, R3, R11, R4 ;  /* 0x0000000b030b7223 */ /* 0x000fe20000010004 */
[----:B------:R-:W-:Y:S02]  /*7200*/  HADD2.F32 R4, -RZ, R8.H1_H1 ;  /* 0x30000008ff047230 */ /* 0x000fe40000004100 */
[----:B------:R-:W-:Y:S02]  /*7210*/  HADD2.F32 R10, -RZ, R21.H0_H0 ;  /* 0x20000015ff0a7230 */ /* 0x000fe40000004100 */
[----:B------:R-:W-:Y:S02]  /*7220*/  HADD2.F32 R3, -RZ, R7.H1_H1 ;  /* 0x30000007ff037230 */ /* 0x000fe40000004100 */
[----:B------:R-:W-:Y:S01]  /*7230*/  FMUL.FTZ R20, R4, R5 ;  /* 0x0000000504147220 */ /* 0x000fe20000410000 */
[----:B------:R-:W-:-:S02]  /*7240*/  HADD2.F32 R6, -RZ, R13.H0_H0 ;  /* 0x2000000dff067230 */ /* 0x000fc40000004100 */
        /* <DEDUP_REMOVED lines=19> */
.L_x_14023:
[----:B------:R-:W-:-:S03]  /*7380*/  UMOV UR4, 0xffffffff ;  /* 0xffffffff00047882 */ /* 0x000fc60000000000 */
[----:B------:R-:W-:Y:S05]  /*7390*/  BRA.DIV UR4, `(.L_x_14032) ;  /* 0x0000012e043c7947 */ /* 0x000fea000b800000 */
[----:B------:R0:W1:Y:S04]  /*73a0*/  SHFL.IDX PT, R29, R28, RZ, 0x1e1f ;  /* 0x001e1fff1c1d7589 */ /* 0x00006800000e0000 */
[----:B------:R0:W2:Y:S04]  /*73b0*/  SHFL.IDX PT, R14, R32, RZ, 0x1e1f ;  /* 0x001e1fff200e7589 */ /* 0x0000a800000e0000 */
[----:B------:R0:W3:Y:S04]  /*73c0*/  SHFL.IDX PT, R3, R30, RZ, 0x1e1f ;  /* 0x001e1fff1e037589 */ /* 0x0000e800000e0000 */
[----:B------:R0:W4:Y:S02]  /*73d0*/  SHFL.IDX PT, R21, R31, RZ, 0x1e1f ;  /* 0x001e1fff1f157589 */ /* 0x00012400000e0000 */
.L_x_14236:
[----:B------:R-:W5:Y:S01]  /*73e0*/  LDL R6, [R1+0x4c] ;  /* 0x00004c0001067983 */ /* 0x000f620000100800 */
[----:B------:R-:W-:Y:S01]  /*73f0*/  ULDC UR4, c[0x0][0x448] ;  /* 0x0001120000047ab9 */ /* 0x000fe20000000800 */
[----:B0-----:R-:W0:Y:S01]  /*7400*/  LDC R31, c[0x0][0x3f4] ;  /* 0x0000fd00ff1f7b82 */ /* 0x001e220000000800 */
[----:B------:R-:W-:Y:S01]  /*7410*/  IMAD R0, R27, UR4, RZ ;  /* 0x000000041b007c24 */ /* 0x000fe2000f8e02ff */
[----:B------:R-:W-:Y:S01]  /*7420*/  BSSY B1, `(.L_x_14033) ;  /* 0x0000015000017945 */ /* 0x000fe20003800000 */
[----:B------:R-:W-:Y:S02]  /*7430*/  CS2R R8, SRZ ;  /* 0x0000000000087805 */ /* 0x000fe4000001ff00 */
[----:B------:R-:W-:Y:S02]  /*7440*/  CS2R R10, SRZ ;  /* 0x00000000000a7805 */ /* 0x000fe4000001ff00 */
[----:B------:R-:W-:Y:S02]  /*7450*/  ISETP.GE.AND P0, PT, R4, R0, PT ;  /* 0x000000000400720c */ /* 0x000fe40003f06270 */
[----:B-----5:R-:W-:-:S04]  /*7460*/  LEA.HI R5, R6, R6, RZ, 0x1 ;  /* 0x0000000606057211 */ /* 0x020fc800078f08ff */
[----:B------:R-:W-:-:S05]  /*7470*/  LOP3.LUT R5, R5, 0xfffffffe, RZ, 0xc0, !PT ;  /* 0xfffffffe05057812 */ /* 0x000fca00078ec0ff */
[----:B------:R-:W-:Y:S01]  /*7480*/  IMAD.IADD R27, R6, 0x1, -R5 ;  /* 0x00000001061b7824 */ /* 0x000fe200078e0a05 */
[----:B------:R-:W-:Y:S02]  /*7490*/  CS2R R4, SRZ ;  /* 0x0000000000047805 */ /* 0x000fe4000001ff00 */
[----:B------:R-:W-:Y:S02]  /*74a0*/  CS2R R6, SRZ ;  /* 0x0000000000067805 */ /* 0x000fe4000001ff00 */
[----:B------:R-:W-:Y:S01]  /*74b0*/  SHF.L.U32 R27, R27, 0x1f, RZ ;  /* 0x0000001f1b1b7819 */ /* 0x000fe200000006ff */
[----:B0-----:R-:W-:Y:S06]  /*74c0*/  @P0 BRA `(.L_x_14034) ;  /* 0x0000000000280947 */ /* 0x001fec0003800000 */
        /* <DEDUP_REMOVED lines=10> */
.L_x_14034:
[----:B------:R-:W-:Y:S05]  /*7570*/  BSYNC B1 ;  /* 0x0000000000017941 */ /* 0x000fea0003800000 */
.L_x_14033:
[----:B---3--:R-:W3:Y:S01]  /*7580*/  S2R R3, SR_TID.X ;  /* 0x0000000000037919 */ /* 0x008ee20000002100 */
[----:B------:R-:W1:Y:S01]  /*7590*/  SYNCS.PHASECHK.TRANS64.TRYWAIT P1, [R18+URZ+0x13200], R27 ;  /* 0x0132001b120075a7 */ /* 0x000e62000802017f */
[----:B------:R-:W-:Y:S01]  /*75a0*/  IMAD R0, R25, -0xc0, R0 ;  /* 0xffffff4019007824 */ /* 0x000fe200078e0200 */
[----:B------:R-:W-:Y:S01]  /*75b0*/  ISETP.GE.AND P0, PT, R16, R31, PT ;  /* 0x0000001f1000720c */ /* 0x000fe20003f06270 */
[----:B------:R-:W-:Y:S03]  /*75c0*/  BSSY B1, `(.L_x_14035) ;  /* 0x0000007000017945 */ /* 0x000fe60003800000 */
[----:B------:R-:W-:Y:S02]  /*75d0*/  VIMNMX R0, R0, 0xc0, PT ;  /* 0x000000c000007848 */ /* 0x000fe40003fe0100 */
[----:B---3--:R-:W-:-:S04]  /*75e0*/  IADD3 R3, R3, -0x80, RZ ;  /* 0xffffff8003037810 */ /* 0x008fc80007ffe0ff */
[----:B------:R-:W-:-:S04]  /*75f0*/  LEA.HI R3, R3, R3, RZ, 0x1 ;  /* 0x0000000303037211 */ /* 0x000fc800078f08ff */
[----:B------:R-:W-:-:S04]  /*7600*/  SHF.R.S32.HI R3, RZ, 0x1, R3 ;  /* 0x00000001ff037819 */ /* 0x000fc80000011403 */
[----:B------:R-:W-:Y:S01]  /*7610*/  ISETP.GE.OR P0, PT, R3, R0, P0 ;  /* 0x000000000300720c */ /* 0x000fe20000706670 */
[----:B-1----:R-:W-:-:S12]  /*7620*/  @!P1 BRA `(.L_x_14036) ;  /* 0x0000012c00089947 */ /* 0x002fd80003800000 */
.L_x_14237:
[----:B------:R-:W-:Y:S05]  /*7630*/  BSYNC B1 ;  /* 0x0000000000017941 */ /* 0x000fea0003800000 */
.L_x_14035:
[----:B------:R-:W-:Y:S05]  /*7640*/  @P0 BRA `(.L_x_14029) ;  /* 0x0000000c00f00947 */ /* 0x000fea0003800000 */
[----:B------:R-:W3:Y:S04]  /*7650*/  LDL R37, [R1+0x2c] ;  /* 0x00002c0001257983 */ /* 0x000ee80000100800 */
[----:B------:R-:W3:Y:S04]  /*7660*/  LDL R35, [R1+0x30] ;  /* 0x0000300001237983 */ /* 0x000ee80000100800 */
[----:B------:R-:W3:Y:S04]  /*7670*/  LDL R29, [R1+0x34] ;  /* 0x00003400011d7983 */ /* 0x000ee80000100800 */
[----:B------:R-:W3:Y:S01]  /*7680*/  LDL R53, [R1+0x94] ;  /* 0x0000940001357983 */ /* 0x000ee20000100800 */
[----:B-----5:R-:W-:-:S02]  /*7690*/  SHF.R.U32.HI R0, RZ, 0x8, R8 ;  /* 0x00000008ff007819 */ /* 0x020fc40000011608 */
[----:B------:R-:W-:Y:S02]  /*76a0*/  LOP3.LUT R3, R8, 0xff, RZ, 0xc0, !PT ;  /* 0x000000ff08037812 */ /* 0x000fe400078ec0ff */
[----:B------:R-:W-:Y:S02]  /*76b0*/  LOP3.LUT R0, R0, 0xff, RZ, 0xc0, !PT ;  /* 0x000000ff00007812 */ /* 0x000fe400078ec0ff */
[----:B------:R-:W-:Y:S02]  /*76c0*/  SHF.R.U32.HI R25, RZ, 0x8, R9 ;  /* 0x00000008ff197819 */ /* 0x000fe40000011609 */
[----:B------:R-:W-:Y:S02]  /*76d0*/  PRMT R20, R0, 0x7604, R3 ;  /* 0x0000760400147816 */ /* 0x000fe40000000003 */
[----:B0-----:R-:W-:Y:S02]  /*76e0*/  LOP3.LUT R13, R9, 0xff, RZ, 0xc0, !PT ;  /* 0x000000ff090d7812 */ /* 0x001fe400078ec0ff */
[----:B------:R-:W-:-:S02]  /*76f0*/  SHF.R.U32.HI R3, RZ, 0x8, R10 ;  /* 0x00000008ff037819 */ /* 0x000fc4000001160a */
[----:B------:R-:W-:Y:S02]  /*7700*/  LOP3.LUT R0, R25, 0xff, RZ, 0xc0, !PT ;  /* 0x000000ff19007812 */ /* 0x000fe400078ec0ff */
[----:B------:R-:W-:Y:S02]  /*7710*/  LOP3.LUT R12, R10, 0xff, RZ, 0xc0, !PT ;  /* 0x000000ff0a0c7812 */ /* 0x000fe400078ec0ff */
[----:B------:R-:W-:Y:S02]  /*7720*/  LOP3.LUT R3, R3, 0xff, RZ, 0xc0, !PT ;  /* 0x000000ff03037812 */ /* 0x000fe400078ec0ff */
[----:B------:R-:W-:Y:S01]  /*7730*/  PRMT R32, R0, 0x7604, R13 ;  /* 0x0000760400207816 */ /* 0x000fe2000000000d */
[----:B------:R-:W-:Y:S01]  /*7740*/  IMAD.IADD R0, R16, 0x1, R31 ;  /* 0x0000000110007824 */ /* 0x000fe200078e021f */
[----:B----4-:R-:W-:Y:S02]  /*7750*/  SHF.R.U32.HI R21, RZ, 0x8, R4 ;  /* 0x00000008ff157819 */ /* 0x010fe40000011604 */
[----:B------:R-:W-:-:S02]  /*7760*/  PRMT R36, R3, 0x7604, R12 ;  /* 0x0000760403247816 */ /* 0x000fc4000000000c */
[----:B------:R-:W-:Y:S02]  /*7770*/  LOP3.LUT R28, R4, 0xff, RZ, 0xc0, !PT ;  /* 0x000000ff041c7812 */ /* 0x000fe400078ec0ff */
[----:B------:R-:W-:Y:S02]  /*7780*/  LOP3.LUT R21, R21, 0xff, RZ, 0xc0, !PT ;  /* 0x000000ff15157812 */ /* 0x000fe400078ec0ff */
[----:B------:R-:W-:Y:S02]  /*7790*/  SHF.R.U32.HI R3, RZ, 0x8, R6 ;  /* 0x00000008ff037819 */ /* 0x000fe40000011606 */
[----:B--2---:R-:W-:Y:S02]  /*77a0*/  SHF.R.U32.HI R14, RZ, 0x8, R11 ;  /* 0x00000008ff0e7819 */ /* 0x004fe4000001160b */
[----:B------:R-:W-:Y:S02]  /*77b0*/  PRMT R33, R21, 0x7604, R28 ;  /* 0x0000760415217816 */ /* 0x000fe4000000001c */
[----:B------:R-:W-:-:S02]  /*77c0*/  LOP3.LUT R25, R3, 0xff, RZ, 0xc0, !PT ;  /* 0x000000ff03197812 */ /* 0x000fc400078ec0ff */
[----:B------:R-:W-:Y:S02]  /*77d0*/  SHF.R.U32.HI R21, RZ, 0x8, R5 ;  /* 0x00000008ff157819 */ /* 0x000fe40000011605 */
[----:B------:R-:W-:Y:S02]  /*77e0*/  LOP3.LUT R15, R11, 0xff, RZ, 0xc0, !PT ;  /* 0x000000ff0b0f7812 */ /* 0x000fe400078ec0ff */
[----:B------:R-:W-:Y:S02]  /*77f0*/  LOP3.LUT R14, R14, 0xff, RZ, 0xc0, !PT ;  /* 0x000000ff0e0e7812 */ /* 0x000fe400078ec0ff */
[----:B------:R-:W-:Y:S02]  /*7800*/  LOP3.LUT R28, R5, 0xff, RZ, 0xc0, !PT ;  /* 0x000000ff051c7812 */ /* 0x000fe400078ec0ff */
[----:B------:R-:W-:Y:S02]  /*7810*/  LOP3.LUT R30, R6, 0xff, RZ, 0xc0, !PT ;  /* 0x000000ff061e7812 */ /* 0x000fe400078ec0ff */
[----:B------:R-:W-:-:S02]  /*7820*/  LOP3.LUT R21, R21, 0xff, RZ, 0xc0, !PT ;  /* 0x000000ff15157812 */ /* 0x000fc400078ec0ff */
[----:B------:R-:W-:Y:S02]  /*7830*/  PRMT R38, R14, 0x7604, R15 ;  /* 0x000076040e267816 */ /* 0x000fe4000000000f */
[----:B-1----:R-:W-:Y:S02]  /*7840*/  SHF.R.U32.HI R27, RZ, 0x8, R7 ;  /* 0x00000008ff1b7819 */ /* 0x002fe40000011607 */
[----:B------:R-:W-:Y:S02]  /*7850*/  LOP3.LUT R40, R7, 0xff, RZ, 0xc0, !PT ;  /* 0x000000ff07287812 */ /* 0x000fe400078ec0ff */
[----:B------:R-:W-:-:S04]  /*7860*/  LOP3.LUT R27, R27, 0xff, RZ, 0xc0, !PT ;  /* 0x000000ff1b1b7812 */ /* 0x000fc800078ec0ff */
[----:B------:R-:W-:Y:S02]  /*7870*/  PRMT R43, R27, 0x7604, R40 ;  /* 0x000076041b2b7816 */ /* 0x000fe40000000028 */
[----:B------:R-:W-:-:S04]  /*7880*/  SHF.R.U32.HI R27, RZ, 0x10, R11 ;  /* 0x00000010ff1b7819 */ /* 0x000fc8000001160b */
[----:B------:R-:W-:-:S04]  /*7890*/  LOP3.LUT R27, R27, 0xff, RZ, 0xc0, !PT ;  /* 0x000000ff1b1b7812 */ /* 0x000fc800078ec0ff */
[----:B------:R-:W-:Y:S02]  /*78a0*/  PRMT R27, R27, 0x7054, R38 ;  /* 0x000070541b1b7816 */ /* 0x000fe40000000026 */
[----:B------:R-:W-:-:S04]  /*78b0*/  SHF.R.U32.HI R38, RZ, 0x10, R7 ;  /* 0x00000010ff267819 */ /* 0x000fc80000011607 */
[----:B------:R-:W-:-:S04]  /*78c0*/  LOP3.LUT R38, R38, 0xff, RZ, 0xc0, !PT ;  /* 0x000000ff26267812 */ /* 0x000fc800078ec0ff */
[----:B------:R-:W-:-:S04]  /*78d0*/  PRMT R43, R38, 0x7054, R43 ;  /* 0x00007054262b7816 */ /* 0x000fc8000000002b */
[----:B------:R-:W-:Y:S02]  /*78e0*/  LOP3.LUT R43, R43, 0xff000000, R7, 0xf8, !PT ;  /* 0xff0000002b2b7812 */ /* 0x000fe400078ef807 */
[----:B---3--:R-:W-:Y:S02]  /*78f0*/  LOP3.LUT R0, R37, 0x30, R0, 0xf8, !PT ;  /* 0x0000003025007812 */ /* 0x008fe400078ef800 */
[----:B------:R-:W-:Y:S02]  /*7900*/  PRMT R37, R25, 0x7604, R30 ;  /* 0x0000760419257816 */ /* 0x000fe4000000001e */
[----:B------:R-:W-:Y:S02]  /*7910*/  LOP3.LUT R3, R0, R35, RZ, 0x3c, !PT ;  /* 0x0000002300037212 */ /* 0x000fe400078e3cff */
[----:B------:R-:W-:Y:S02]  /*7920*/  PRMT R35, R21, 0x7604, R28 ;  /* 0x0000760415237816 */ /* 0x000fe4000000001c */
[----:B------:R-:W-:-:S02]  /*7930*/  IADD3 R0, R18, R29, R3 ;  /* 0x0000001d12007210 */ /* 0x000fc40007ffe003 */
[----:B------:R-:W-:Y:S01]  /*7940*/  SHF.R.U32.HI R21, RZ, 0x10, R9 ;  /* 0x00000010ff157819 */ /* 0x000fe20000011609 */
[----:B------:R-:W0:Y:S01]  /*7950*/  LDS.128 R12, [R53+0xb000] ;  /* 0x00b00000350c7984 */ /* 0x000e220000000c00 */
[----:B------:R-:W-:Y:S02]  /*7960*/  SHF.R.U32.HI R3, RZ, 0x10, R8 ;  /* 0x00000010ff037819 */ /* 0x000fe40000011608 */
[----:B------:R-:W-:Y:S01]  /*7970*/  SHF.R.U32.HI R25, RZ, 0x10, R10 ;  /* 0x00000010ff197819 */ /* 0x000fe2000001160a */
[----:B------:R-:W1:Y:S01]  /*7980*/  LDS.128 R28, [R0+0xb000] ;  /* 0x00b00000001c7984 */ /* 0x000e620000000c00 */
[----:B------:R-:W-:Y:S02]  /*7990*/  LOP3.LUT R21, R21, 0xff, RZ, 0xc0, !PT ;  /* 0x000000ff15157812 */ /* 0x000fe400078ec0ff */
[----:B------:R-:W-:Y:S02]  /*79a0*/  LOP3.LUT R3, R3, 0xff, RZ, 0xc0, !PT ;  /* 0x000000ff03037812 */ /* 0x000fe400078ec0ff */
[----:B------:R-:W-:-:S02]  /*79b0*/  LOP3.LUT R25, R25, 0xff, RZ, 0xc0, !PT ;  /* 0x000000ff19197812 */ /* 0x000fc400078ec0ff */
[----:B------:R-:W-:Y:S02]  /*79c0*/  PRMT R21, R21, 0x7054, R32 ;  /* 0x0000705415157816 */ /* 0x000fe40000000020 */
        /* <DEDUP_REMOVED lines=8> */
[----:B------:R-:W-:Y:S02]  /*7a50*/  PRMT R39, R32, 0x7054, R35 ;  /* 0x0000705420277816 */ /* 0x000fe40000000023 */
[----:B------:R-:W-:Y:S02]  /*7a60*/  PRMT R33, R20, 0x7054, R33 ;  /* 0x0000705414217816 */ /* 0x000fe40000000021 */
[----:B------:R-:W-:-:S02]  /*7a70*/  PRMT R41, R36, 0x7054, R37 ;  /* 0x0000705424297816 */ /* 0x000fc40000000025 */
[----:B------:R-:W-:Y:S02]  /*7a80*/  LOP3.LUT R40, R39, 0xff000000, R5, 0xf8, !PT ;  /* 0xff00000027287812 */ /* 0x000fe400078ef805 */
[----:B------:R-:W-:Y:S02]  /*7a90*/  LOP3.LUT R8, R3, 0xff000000, R8, 0xf8, !PT ;  /* 0xff00000003087812 */ /* 0x000fe400078ef808 */
[----:B------:R-:W-:Y:S02]  /*7aa0*/  LOP3.LUT R35, R21, 0xff000000, R9, 0xf8, !PT ;  /* 0xff00000015237812 */ /* 0x000fe400078ef809 */
[----:B------:R-:W-:Y:S02]  /*7ab0*/  LOP3.LUT R37, R27, 0xff000000, R11, 0xf8, !PT ;  /* 0xff0000001b257812 */ /* 0x000fe400078ef80b */
[----:B------:R-:W-:Y:S02]  /*7ac0*/  LOP3.LUT R3, R25, 0xff000000, R10, 0xf8, !PT ;  /* 0xff00000019037812 */ /* 0x000fe400078ef80a */
[----:B------:R-:W-:-:S02]  /*7ad0*/  LOP3.LUT R11, R33, 0xff000000, R4, 0xf8, !PT ;  /* 0xff000000210b7812 */ /* 0x000fc400078ef804 */
[----:B------:R-:W-:Y:S02]  /*7ae0*/  LOP3.LUT R4, R41, 0xff000000, R6, 0xf8, !PT ;  /* 0xff00000029047812 */ /* 0x000fe400078ef806 */
[-C--:B0-----:R-:W-:Y:S02]  /*7af0*/  F2FP.F16.E4M3.UNPACK_B R10, R12.reuse ;  /* 0x0000000cff0a723e */ /* 0x081fe400020006ff */
[----:B------:R-:W-:Y:S02]  /*7b00*/  F2FP.F16.E4M3.UNPACK_B R25, R12.H1 ;  /* 0x0000000cff19723e */ /* 0x000fe400030006ff */
[-C--:B------:R-:W-:Y:S02]  /*7b10*/  F2FP.F16.E4M3.UNPACK_B R20, R13.reuse ;  /* 0x0000000dff14723e */ /* 0x080fe400020006ff */
[----:B------:R-:W-:Y:S02]  /*7b20*/  F2FP.F16.E4M3.UNPACK_B R27, R13.H1 ;  /* 0x0000000dff1b723e */ /* 0x000fe400030006ff */
[----:B------:R-:W-:Y:S01]  /*7b30*/  F2FP.F16.E4M3.UNPACK_B R41, R40 ;  /* 0x00000028ff29723e */ /* 0x000fe200020006ff */
[--C-:B------:R-:W-:Y:S01]  /*7b40*/  HADD2.F32 R9, -RZ, R20.reuse.H0_H0 ;  /* 0x20000014ff097230 */ /* 0x100fe20000004100 */
[----:B-1----:R-:W-:Y:S01]  /*7b50*/  F2FP.F16.E4M3.UNPACK_B R12, R29 ;  /* 0x0000001dff0c723e */ /* 0x002fe200020006ff */
[----:B------:R-:W-:Y:S01]  /*7b60*/  HADD2.F32 R20, -RZ, R20.H1_H1 ;  /* 0x30000014ff147230 */ /* 0x000fe20000004100 */
[----:B------:R-:W-:Y:S01]  /*7b70*/  F2FP.F16.E4M3.UNPACK_B R13, R35 ;  /* 0x00000023ff0d723e */ /* 0x000fe200020006ff */
[----:B------:R-:W-:Y:S01]  /*7b80*/  HADD2.F32 R42, -RZ, R41.H0_H0 ;  /* 0x20000029ff2a7230 */ /* 0x000fe20000004100 */
[-C--:B------:R-:W-:Y:S01]  /*7b90*/  F2FP.F16.E4M3.UNPACK_B R32, R15.reuse ;  /* 0x0000000fff20723e */ /* 0x080fe200020006ff */
[--C-:B------:R-:W-:Y:S01]  /*7ba0*/  HADD2.F32 R6, -RZ, R12.reuse.H0_H0 ;  /* 0x2000000cff067230 */ /* 0x100fe20000004100 */
[----:B------:R-:W-:Y:S01]  /*7bb0*/  F2FP.F16.E4M3.UNPACK_B R38, R15.H1 ;  /* 0x0000000fff26723e */ /* 0x000fe200030006ff */
[----:B------:R-:W-:Y:S01]  /*7bc0*/  HADD2.F32 R15, -RZ, R13.H0_H0 ;  /* 0x2000000dff0f7230 */ /* 0x000fe20000004100 */
[-C--:B------:R-:W-:Y:S01]  /*7bd0*/  F2FP.F16.E4M3.UNPACK_B R21, R28.reuse ;  /* 0x0000001cff15723e */ /* 0x080fe200020006ff */
[----:B------:R-:W-:Y:S01]  /*7be0*/  HADD2.F32 R41, -RZ, R41.H1_H1 ;  /* 0x30000029ff297230 */ /* 0x000fe20000004100 */
[----:B------:R-:W-:Y:S01]  /*7bf0*/  F2FP.F16.E4M3.UNPACK_B R33, R28.H1 ;  /* 0x0000001cff21723e */ /* 0x000fe200030006ff */
[C---:B------:R-:W-:Y:S01]  /*7c00*/  FMUL.FTZ R28, R6.reuse, R42 ;  /* 0x0000002a061c7220 */ /* 0x040fe20000410000 */
[-C--:B------:R-:W-:Y:S01]  /*7c10*/  F2FP.F16.E4M3.UNPACK_B R36, R31.reuse ;  /* 0x0000001fff24723e */ /* 0x080fe200020006ff */
[----:B------:R-:W-:Y:S01]  /*7c20*/  HADD2.F32 R12, -RZ, R12.H1_H1 ;  /* 0x3000000cff0c7230 */ /* 0x000fe20000004100 */
[----:B------:R-:W-:Y:S01]  /*7c30*/  F2FP.F16.E4M3.UNPACK_B R39, R31.H1 ;  /* 0x0000001fff27723e */ /* 0x000fe200030006ff */
[-C--:B------:R-:W-:Y:S01]  /*7c40*/  FMUL.FTZ R31, R6, R15.reuse ;  /* 0x0000000f061f7220 */ /* 0x080fe20000410000 */
[----:B------:R-:W-:Y:S01]  /*7c50*/  FFMA.FTZ R6, R9, R15, -R28 ;  /* 0x0000000f09067223 */ /* 0x000fe2000001081c */
[----:B------:R-:W-:Y:S01]  /*7c60*/  F2FP.F16.E4M3.UNPACK_B R29, R29.H1 ;  /* 0x0000001dff1d723e */ /* 0x000fe200030006ff */
[----:B------:R-:W-:-:S02]  /*7c70*/  HADD2.F32 R15, -RZ, R13.H1_H1 ;  /* 0x3000000dff0f7230 */ /* 0x000fc40000004100 */
[----:B------:R-:W-:Y:S01]  /*7c80*/  FFMA.FTZ R9, R9, R42, R31 ;  /* 0x0000002a09097223 */ /* 0x000fe2000001001f */
[----:B------:R-:W-:Y:S01]  /*7c90*/  F2FP.F16.E4M3.UNPACK_B R42, R40.H1 ;  /* 0x00000028ff2a723e */ /* 0x000fe200030006ff */
[C---:B------:R-:W-:Y:S01]  /*7ca0*/  FMUL.FTZ R45, R12.reuse, R41 ;  /* 0x000000290c2d7220 */ /* 0x040fe20000410000 */
[----:B------:R-:W-:Y:S01]  /*7cb0*/  F2FP.F16.E4M3.UNPACK_B R35, R35.H1 ;  /* 0x00000023ff23723e */ /* 0x000fe200030006ff */
[----:B------:R-:W-:Y:S02]  /*7cc0*/  HADD2.F32 R13, -RZ, R29.H0_H0 ;  /* 0x2000001dff0d7230 */ /* 0x000fe40000004100 */
[----:B------:R-:W-:Y:S01]  /*7cd0*/  FMUL.FTZ R12, R12, R15 ;  /* 0x0000000f0c0c7220 */ /* 0x000fe20000410000 */
[----:B------:R-:W-:Y:S01]  /*7ce0*/  HADD2.F32 R40, -RZ, R42.H0_H0 ;  /* 0x2000002aff287230 */ /* 0x000fe20000004100 */
[----:B------:R-:W-:Y:S01]  /*7cf0*/  F2FP.F16.E4M3.UNPACK_B R7, R30 ;  /* 0x0000001eff07723e */ /* 0x000fe200020006ff */
[----:B------:R-:W-:Y:S02]  /*7d00*/  HADD2.F32 R31, -RZ, R35.H0_H0 ;  /* 0x20000023ff1f7230 */ /* 0x000fe40000004100 */
[----:B------:R-:W-:Y:S01]  /*7d10*/  FFMA.FTZ R12, R20, R41, R12 ;  /* 0x00000029140c7223 */ /* 0x000fe2000001000c */
[----:B------:R-:W-:-:S02]  /*7d20*/  HADD2.F32 R28, -RZ, R27.H0_H0 ;  /* 0x2000001bff1c7230 */ /* 0x000fc40000004100 */
[CC--:B------:R-:W-:Y:S01]  /*7d30*/  FMUL.FTZ R47, R13.reuse, R40.reuse ;  /* 0x000000280d2f7220 */ /* 0x0c0fe20000410000 */
[----:B------:R-:W-:Y:S01]  /*7d40*/  F2FP.F16.E4M3.UNPACK_B R41, R37 ;  /* 0x00000025ff29723e */ /* 0x000fe200020006ff */
[----:B------:R-:W-:Y:S01]  /*7d50*/  FMUL.FTZ R49, R13, R31 ;  /* 0x0000001f0d317220 */ /* 0x000fe20000410000 */
[----:B------:R-:W-:Y:S01]  /*7d60*/  FFMA.FTZ R13, R20, R15, -R45 ;  /* 0x0000000f140d7223 */ /* 0x000fe2000001082d */
[----:B------:R-:W-:Y:S01]  /*7d70*/  F2FP.F16.E4M3.UNPACK_B R45, R43 ;  /* 0x0000002bff2d723e */ /* 0x000fe200020006ff */
[----:B------:R-:W-:Y:S02]  /*7d80*/  HADD2.F32 R44, -RZ, R42.H1_H1 ;  /* 0x3000002aff2c7230 */ /* 0x000fe40000004100 */
[C---:B------:R-:W-:Y:S01]  /*7d90*/  FFMA.FTZ R20, R28.reuse, R40, R49 ;  /* 0x000000281c147223 */ /* 0x040fe20000010031 */
[----:B------:R-:W-:Y:S02]  /*7da0*/  HADD2.F32 R29, -RZ, R29.H1_H1 ;  /* 0x3000001dff1d7230 */ /* 0x000fe40000004100 */
[----:B------:R-:W-:Y:S01]  /*7db0*/  FFMA.FTZ R15, R28, R31, -R47 ;  /* 0x0000001f1c0f7223 */ /* 0x000fe2000001082f */
        /* <DEDUP_REMOVED lines=14> */
[----:B------:R-:W-:Y:S01]  /*7ea0*/  F2FP.F16.E4M3.UNPACK_B R40, R37.H1 ;  /* 0x00000025ff28723e */ /* 0x000fe200030006ff */
[----:B------:R-:W-:Y:S01]  /*7eb0*/  FFMA.FTZ R31, R27, R44, R31 ;  /* 0x0000002c1b1f7223 */ /* 0x000fe2000001001f */
[----:B------:R-:W-:Y:S02]  /*7ec0*/  HADD2.F32 R36, -RZ, R36.H1_H1 ;  /* 0x30000024ff247230 */ /* 0x000fe40000004100 */
[C---:B------:R-:W-:Y:S01]  /*7ed0*/  FFMA.FTZ R29, R35.reuse, R42, -R50 ;  /* 0x0000002a231d7223 */ /* 0x040fe20000010832 */
[----:B------:R-:W-:Y:S01]  /*7ee0*/  FFMA.FTZ R27, R35, R46, R47 ;  /* 0x0000002e231b7223 */ /* 0x000fe2000001002f */
[----:B------:R-:W-:Y:S01]  /*7ef0*/  HADD2.F32 R41, -RZ, R41.H1_H1 ;  /* 0x30000029ff297230 */ /* 0x000fe20000004100 */
[----:B------:R-:W-:Y:S01]  /*7f00*/  F2FP.F16.E4M3.UNPACK_B R5, R14 ;  /* 0x0000000eff05723e */ /* 0x000fe200020006ff */
[----:B------:R-:W-:Y:S02]  /*7f10*/  HADD2.F32 R44, -RZ, R43.H0_H0 ;  /* 0x2000002bff2c7230 */ /* 0x000fe40000004100 */
[----:B------:R-:W-:Y:S01]  /*7f20*/  FMUL.FTZ R47, R36, R45 ;  /* 0x0000002d242f7220 */ /* 0x000fe20000410000 */
[----:B------:R-:W-:-:S02]  /*7f30*/  HADD2.F32 R35, -RZ, R39.H0_H0 ;  /* 0x20000027ff237230 */ /* 0x000fc40000004100 */
[-C--:B------:R-:W-:Y:S01]  /*7f40*/  FMUL.FTZ R46, R36, R41.reuse ;  /* 0x00000029242e7220 */ /* 0x080fe20000410000 */
[----:B------:R-:W-:Y:S01]  /*7f50*/  HADD2.F32 R32, -RZ, R32.H1_H1 ;  /* 0x30000020ff207230 */ /* 0x000fe20000004100 */
[----:B------:R-:W-:Y:S01]  /*7f60*/  F2FP.F16.E4M3.UNPACK_B R14, R14.H1 ;  /* 0x0000000eff0e723e */ /* 0x000fe200030006ff */
[----:B------:R-:W-:Y:S02]  /*7f70*/  HADD2.F32 R42, -RZ, R40.H0_H0 ;  /* 0x20000028ff2a7230 */ /* 0x000fe40000004100 */
[C---:B------:R-:W-:Y:S01]  /*7f80*/  FMUL.FTZ R48, R35.reuse, R44 ;  /* 0x0000002c23307220 */ /* 0x040fe20000410000 */
[----:B------:R-:W-:Y:S02]  /*7f90*/  HADD2.F32 R37, -RZ, R38.H0_H0 ;  /* 0x20000026ff257230 */ /* 0x000fe40000004100 */
[C---:B------:R-:W-:Y:S01]  /*7fa0*/  FFMA.FTZ R36, R32.reuse, R41, -R47 ;  /* 0x0000002920247223 */ /* 0x040fe2000001082f */
[----:B------:R-:W-:Y:S01]  /*7fb0*/  FFMA.FTZ R32, R32, R45, R46 ;  /* 0x0000002d20207223 */ /* 0x000fe2000001002e */
[-C--:B------:R-:W-:Y:S01]  /*7fc0*/  FMUL.FTZ R49, R35, R42.reuse ;  /* 0x0000002a23317220 */ /* 0x080fe20000410000 */
[----:B------:R-:W-:Y:S01]  /*7fd0*/  F2FP.F16.E4M3.UNPACK_B R45, R11.H1 ;  /* 0x0000000bff2d723e */ /* 0x000fe200030006ff */
[C---:B------:R-:W-:Y:S01]  /*7fe0*/  FFMA.FTZ R35, R37.reuse, R42, -R48 ;  /* 0x0000002a25237223 */ /* 0x040fe20000010830 */
[----:B------:R-:W-:Y:S01]  /*7ff0*/  F2FP.F16.E4M3.UNPACK_B R42, R8.H1 ;  /* 0x00000008ff2a723e */ /* 0x000fe200030006ff */
[----:B------:R-:W-:Y:S01]  /*8000*/  FFMA.FTZ R37, R37, R44, R49 ;  /* 0x0000002c25257223 */ /* 0x000fe20000010031 */
[----:B------:R-:W-:Y:S01]  /*8010*/  HADD2.F32 R44, -RZ, R40.H1_H1 ;  /* 0x30000028ff2c7230 */ /* 0x000fe20000004100 */
[----:B------:R-:W-:Y:S01]  /*8020*/  F2FP.SATFINITE.E4M3.F32.PACK_AB_MERGE_C R20, R31, R20, RZ ;  /* 0x000000141f14723e */ /* 0x000fe200048070ff */
[----:B------:R-:W-:-:S02]  /*8030*/  HADD2.F32 R40, -RZ, R38.H1_H1 ;  /* 0x30000026ff287230 */ /* 0x000fc40000004100 */
[----:B------:R-:W-:Y:S01]  /*8040*/  HADD2.F32 R47, -RZ, R43.H1_H1 ;  /* 0x3000002bff2f7230 */ /* 0x000fe20000004100 */
[----:B------:R-:W-:Y:S01]  /*8050*/  F2FP.SATFINITE.E4M3.F32.PACK_AB_MERGE_C R9, R12, R9, R20 ;  /* 0x000000090c09723e */ /* 0x000fe20004807014 */
[----:B------:R-:W-:Y:S02]  /*8060*/  HADD2.F32 R46, -RZ, R45.H0_H0 ;  /* 0x2000002dff2e7230 */ /* 0x000fe40000004100 */
[----:B------:R-:W-:Y:S02]  /*8070*/  HADD2.F32 R38, -RZ, R33.H0_H0 ;  /* 0x20000021ff267230 */ /* 0x000fe40000004100 */
[----:B------:R-:W-:Y:S02]  /*8080*/  HADD2.F32 R39, -RZ, R39.H1_H1 ;  /* 0x30000027ff277230 */ /* 0x000fe40000004100 */
[----:B------:R-:W-:Y:S02]  /*8090*/  HADD2.F32 R43, -RZ, R42.H0_H0 ;  /* 0x2000002aff2b7230 */ /* 0x000fe40000004100 */
[----:B------:R-:W-:Y:S01]  /*80a0*/  FMUL.FTZ R48, R38, R46 ;  /* 0x0000002e26307220 */ /* 0x000fe20000410000 */
[----:B------:R-:W-:-:S02]  /*80b0*/  HADD2.F32 R41, -RZ, R25.H0_H0 ;  /* 0x20000019ff297230 */ /* 0x000fc40000004100 */
[C---:B------:R-:W-:Y:S01]  /*80c0*/  FMUL.FTZ R51, R39.reuse, R47 ;  /* 0x0000002f27337220 */ /* 0x040fe20000410000 */
[-C--:B------:R-:W-:Y:S01]  /*80d0*/  FMUL.FTZ R50, R39, R44.reuse ;  /* 0x0000002c27327220 */ /* 0x080fe20000410000 */
[-C--:B------:R-:W-:Y:S01]  /*80e0*/  FMUL.FTZ R49, R38, R43.reuse ;  /* 0x0000002b26317220 */ /* 0x080fe20000410000 */
[----:B------:R-:W-:Y:S02]  /*80f0*/  HADD2.F32 R33, -RZ, R33.H1_H1 ;  /* 0x30000021ff217230 */ /* 0x000fe40000004100 */
[C---:B------:R-:W-:Y:S01]  /*8100*/  FFMA.FTZ R39, R41.reuse, R43, -R48 ;  /* 0x0000002b29277223 */ /* 0x040fe20000010830 */
[----:B------:R-:W-:Y:S01]  /*8110*/  FFMA.FTZ R38, R40, R44, -R51 ;  /* 0x0000002c28267223 */ /* 0x000fe20000010833 */
[----:B------:R-:W-:Y:S01]  /*8120*/  FFMA.FTZ R41, R41, R46, R49 ;  /* 0x0000002e29297223 */ /* 0x000fe20000010031 */
[----:B------:R-:W-:Y:S01]  /*8130*/  HADD2.F32 R46, -RZ, R45.H1_H1 ;  /* 0x3000002dff2e7230 */ /* 0x000fe20000004100 */
[----:B------:R-:W-:Y:S01]  /*8140*/  F2FP.F16.E4M3.UNPACK_B R43, R11 ;  /* 0x0000000bff2b723e */ /* 0x000fe200020006ff */
[----:B------:R-:W-:Y:S01]  /*8150*/  HADD2.F32 R44, -RZ, R42.H1_H1 ;  /* 0x3000002aff2c7230 */ /* 0x000fe20000004100 */
[----:B------:R-:W-:Y:S01]  /*8160*/  F2FP.F16.E4M3.UNPACK_B R42, R8 ;  /* 0x00000008ff2a723e */ /* 0x000fe200020006ff */
[----:B------:R-:W-:-:S02]  /*8170*/  HADD2.F32 R25, -RZ, R25.H1_H1 ;  /* 0x30000019ff197230 */ /* 0x000fc40000004100 */
[C---:B------:R-:W-:Y:S01]  /*8180*/  FMUL.FTZ R8, R33.reuse, R46 ;  /* 0x0000002e21087220 */ /* 0x040fe20000410000 */
[----:B------:R-:W-:Y:S01]  /*8190*/  FFMA.FTZ R40, R40, R47, R50 ;  /* 0x0000002f28287223 */ /* 0x000fe20000010032 */
[-C--:B------:R-:W-:Y:S01]  /*81a0*/  FMUL.FTZ R45, R33, R44.reuse ;  /* 0x0000002c212d7220 */ /* 0x080fe20000410000 */
[----:B------:R-:W-:Y:S02]  /*81b0*/  HADD2.F32 R33, -RZ, R43.H0_H0 ;  /* 0x2000002bff217230 */ /* 0x000fe40000004100 */
[C---:B------:R-:W-:Y:S01]  /*81c0*/  FFMA.FTZ R48, R25.reuse, R44, -R8 ;  /* 0x0000002c19307223 */ /* 0x040fe20000010808 */
[----:B------:R-:W-:Y:S02]  /*81d0*/  HADD2.F32 R11, -RZ, R21.H0_H0 ;  /* 0x20000015ff0b7230 */ /* 0x000fe40000004100 */
[----:B------:R-:W-:Y:S01]  /*81e0*/  FFMA.FTZ R50, R25, R46, R45 ;  /* 0x0000002e19327223 */ /* 0x000fe2000001002d */
[----:B------:R-:W-:Y:S02]  /*81f0*/  HADD2.F32 R25, -RZ, R42.H0_H0 ;  /* 0x2000002aff197230 */ /* 0x000fe40000004100 */
        /* <DEDUP_REMOVED lines=65> */
.L_x_14029:
[----:B------:R-:W-:Y:S05]  /*8610*/  BSYNC B0 ;  /* 0x0000000000007941 */ /* 0x000fea0003800000 */
.L_x_14022:
        /* <DEDUP_REMOVED lines=8> */
.L_x_14019:
[----:B0--3--:R-:W3:Y:S02]  /*86a0*/  LDL R0, [R1+0xc] ;  /* 0x00000c0001007983 */ /* 0x009ee40000100800 */
[----:B---3--:R-:W-:-:S13]  /*86b0*/  ISETP.NE.AND P0, PT, R0, 0x3, PT ;  /* 0x000000030000780c */ /* 0x008fda0003f05270 */
[----:B------:R-:W-:Y:S05]  /*86c0*/  @!P0 BRA `(.L_x_14037) ;  /* 0x0000000000048947 */ /* 0x000fea0003800000 */
[----:B------:R-:W-:Y:S01]  /*86d0*/  BPT.TRAP 0x1 ;  /* 0x000000040000795c */ /* 0x000fe20000300000 */
.L_x_14037:
[----:B-1--4-:R-:W3:Y:S04]  /*86e0*/  LDL R3, [R1+0x10] ;  /* 0x0000100001037983 */ /* 0x012ee80000100800 */
[----:B-----5:R-:W4:Y:S01]  /*86f0*/  LDL R4, [R1+0x8] ;  /* 0x0000080001047983 */ /* 0x020f220000100800 */
[----:B---3--:R-:W-:Y:S01]  /*8700*/  SHF.L.U32 R5, R3, 0x1f, RZ ;  /* 0x0000001f03057819 */ /* 0x008fe200000006ff */
[----:B----4-:R-:W-:-:S04]  /*8710*/  IMAD R0, R4, 0x8, R18 ;  /* 0x0000000804007824 */ /* 0x010fc800078e0212 */
[----:B------:R0:W1:Y:S01]  /*8720*/  SYNCS.PHASECHK.TRANS64.TRYWAIT P1, [R0+URZ+0x13230], R5 ;  /* 0x01323005000075a7 */ /* 0x000062000802017f */
[----:B------:R-:W-:Y:S05]  /*8730*/  @!P0 BRA `(.L_x_14038) ;  /* 0x0000000000048947 */ /* 0x000fea0003800000 */
[----:B------:R-:W-:Y:S01]  /*8740*/  BPT.TRAP 0x1 ;  /* 0x000000040000795c */ /* 0x000fe20000300000 */
.L_x_14038:
        /* <DEDUP_REMOVED lines=8> */
.L_x_14039:
[----:B------:R-:W-:Y:S01]  /*87d0*/  VIADD R4, R10, 0x80 ;  /* 0x000000800a047836 */ /* 0x000fe20000000000 */
[----:B------:R-:W-:Y:S05]  /*87e0*/  WARPSYNC.ALL ;  /* 0x0000000000007948 */ /* 0x000fea0003800000 */
[----:B01----:R-:W-:Y:S01]  /*87f0*/  IMAD.MOV.U32 R5, RZ, RZ, -0x7fffffe0 ;  /* 0x80000020ff057424 */ /* 0x003fe200078e00ff */
[----:B------:R-:W-:Y:S01]  /*8800*/  R2UR UR10, R4 ;  /* 0x00000000040a72ca */ /* 0x000fe200000e0000 */
[----:B------:R-:W-:Y:S01]  /*8810*/  WARPGROUP.ARRIVE ;  /* 0x00000000000079c5 */ /* 0x000fe20000000000 */
[----:B------:R-:W-:Y:S01]  /*8820*/  MOV R11, 0x80000020 ;  /* 0x80000020000b7802 */ /* 0x000fe20000000f00 */
[----:B------:R-:W-:Y:S01]  /*8830*/  VIADD R6, R10, 0x100 ;  /* 0x000001000a067836 */ /* 0x000fe20000000000 */
[----:B------:R-:W-:Y:S01]  /*8840*/  LOP3.LUT R4, R34, 0x10000, RZ, 0xfc, !PT ;  /* 0x0001000022047812 */ /* 0x000fe200078efcff */
[----:B------:R-:W-:Y:S01]  /*8850*/  IMAD.MOV.U32 R7, RZ, RZ, -0x7fffffe0 ;  /* 0x80000020ff077424 */ /* 0x000fe200078e00ff */
[C---:B------:R-:W-:Y:S01]  /*8860*/  R2UR UR6, R10.reuse ;  /* 0x000000000a0672ca */ /* 0x040fe200000e0000 */
[----:B------:R-:W-:Y:S01]  /*8870*/  VIADD R8, R10, 0x180 ;  /* 0x000001800a087836 */ /* 0x000fe20000000000 */
[----:B------:R-:W-:Y:S01]  /*8880*/  R2UR UR7, R11 ;  /* 0x000000000b0772ca */ /* 0x000fe200000e0000 */
[----:B------:R-:W-:Y:S01]  /*8890*/  IMAD.MOV.U32 R9, RZ, RZ, -0x7fffffe0 ;  /* 0x80000020ff097424 */ /* 0x000fe200078e00ff */
[----:B------:R-:W-:Y:S01]  /*88a0*/  R2UR UR4, R4 ;  /* 0x00000000040472ca */ /* 0x000fe200000e0000 */
[----:B------:R-:W-:Y:S01]  /*88b0*/  VIADD R12, R10, 0x200 ;  /* 0x000002000a0c7836 */ /* 0x000fe20000000000 */
[C---:B------:R-:W-:Y:S01]  /*88c0*/  R2UR UR5, R5.reuse ;  /* 0x00000000050572ca */ /* 0x040fe200000e0000 */
[----:B------:R-:W-:Y:S01]  /*88d0*/  IMAD.MOV.U32 R11, RZ, RZ, -0x7fffffe0 ;  /* 0x80000020ff0b7424 */ /* 0x000fe200078e00ff */
[----:B------:R-:W-:Y:S01]  /*88e0*/  R2UR UR11, R5 ;  /* 0x00000000050b72ca */ /* 0x000fe200000e0000 */
[----:B------:R-:W-:Y:S01]  /*88f0*/  IMAD.MOV.U32 R25, RZ, RZ, RZ ;  /* 0x000000ffff197224 */ /* 0x000fe200078e00ff */
[----:B------:R-:W-:-:S02]  /*8900*/  R2UR UR8, R4 ;  /* 0x00000000040872ca */ /* 0x000fc400000e0000 */
[----:B------:R-:W-:Y:S02]  /*8910*/  R2UR UR9, R5 ;  /* 0x00000000050972ca */ /* 0x000fe400000e0000 */
[----:B------:R-:W-:Y:S01]  /*8920*/  R2UR UR14, R6 ;  /* 0x00000000060e72ca */ /* 0x000fe200000e0000 */
[----:B------:R-:W-:Y:S01]  /*8930*/  VIADD R6, R10, 0x2 ;  /* 0x000000020a067836 */ /* 0x000fe20000000000 */
[----:B------:R-:W-:Y:S01]  /*8940*/  R2UR UR15, R7 ;  /* 0x00000000070f72ca */ /* 0x000fe200000e0000 */
[----:B------:R-:W-:Y:S01]  /*8950*/  IMAD.MOV.U32 R7, RZ, RZ, -0x7fffffe0 ;  /* 0x80000020ff077424 */ /* 0x000fe200078e00ff */
[----:B------:R-:W-:Y:S01]  /*8960*/  R2UR UR12, R4 ;  /* 0x00000000040c72ca */ /* 0x000fe200000e0000 */
[----:B------:R-:W-:Y:S01]  /*8970*/  QGMMA.64x32x32.F32.E4M3.E4M3 R92, gdesc[UR4], RZ, !UPT, gsb0 ;  /* 0x00600000045c79f3 */ /* 0x000fe2000c0008ff */
[----:B------:R-:W-:Y:S02]  /*8980*/  R2UR UR13, R5 ;  /* 0x00000000050d72ca */ /* 0x000fe400000e0000 */
        /* <DEDUP_REMOVED lines=9> */
[----:B------:R-:W-:Y:S02]  /*8a20*/  R2UR UR21, R5 ;  /* 0x00000000051572ca */ /* 0x000fe400000e0000 */
[----:B------:R-:W-:Y:S01]  /*8a30*/  R2UR UR6, R6 ;  /* 0x00000000060672ca */ /* 0x000fe200000e0000 */
[----:B------:R-:W-:Y:S01]  /*8a40*/  VIADD R6, R10, 0x82 ;  /* 0x000000820a067836 */ /* 0x000fe20000000000 */
[----:B------:R-:W-:Y:S01]  /*8a50*/  R2UR UR7, R7 ;  /* 0x00000000070772ca */ /* 0x000fe200000e0000 */
[----:B------:R-:W-:Y:S01]  /*8a60*/  IMAD.MOV.U32 R7, RZ, RZ, -0x7fffffe0 ;  /* 0x80000020ff077424 */ /* 0x000fe200078e00ff */
[----:B------:R-:W-:Y:S01]  /*8a70*/  MOV R9, 0x80000020 ;  /* 0x8000002000097802 */ /* 0x000fe20000000f00 */
        /* <DEDUP_REMOVED lines=10> */
[----:B------:R-:W-:Y:S01]  /*8b20*/  R2UR UR9, R7 ;  /* 0x00000000070972ca */ /* 0x000fe200000e0000 */
[----:B------:R-:W-:Y:S02]  /*8b30*/  WARPGROUP.DEPBAR.LE gsb0, 0x0 ;  /* 0x00008000000079c5 */ /* 0x000fe40000010000 */
[----:B------:R-:W-:-:S06]  /*8b40*/  WARPGROUP.ARRIVE ;  /* 0x00000000000079c5 */ /* 0x000fcc0000000000 */
[----:B------:R-:W-:Y:S01]  /*8b50*/  QGMMA.64x32x32.F32.E4M3.E4M3 R60, gdesc[UR12], RZ, !UPT, gsb0 ;  /* 0x006000000c3c79f3 */ /* 0x000fe2000c0008ff */
[----:B------:R-:W-:Y:S01]  /*8b60*/  R2UR UR14, R8 ;  /* 0x00000000080e72ca */ /* 0x000fe200000e0000 */
[----:B------:R-:W-:Y:S01]  /*8b70*/  VIADD R8, R10, 0x182 ;  /* 0x000001820a087836 */ /* 0x000fe20000000000 */
[----:B------:R-:W-:Y:S01]  /*8b80*/  R2UR UR15, R9 ;  /* 0x00000000090f72ca */ /* 0x000fe200000e0000 */
[----:B------:R-:W-:Y:S01]  /*8b90*/  IMAD.MOV.U32 R9, RZ, RZ, -0x7fffffe0 ;  /* 0x80000020ff097424 */ /* 0x000fe200078e00ff */
[----:B------:R-:W-:Y:S01]  /*8ba0*/  R2UR UR12, R6 ;  /* 0x00000000060c72ca */ /* 0x000fe200000e0000 */
[----:B------:R-:W-:Y:S01]  /*8bb0*/  VIADD R10, R10, 0x202 ;  /* 0x000002020a0a7836 */ /* 0x000fe20000000000 */
        /* <DEDUP_REMOVED lines=33> */
.L_x_14041:
[----:B------:R-:W3:Y:S01]  /*8dd0*/  LDL R108, [R1+0x5c] ;  /* 0x00005c00016c7983 */ /* 0x000ee20000100800 */
[C---:B------:R-:W-:Y:S01]  /*8de0*/  FMUL.FTZ R3, R2.reuse, R92 ;  /* 0x0000005c02037220 */ /* 0x040fe20000410000 */
[C---:B------:R-:W-:Y:S01]  /*8df0*/  FMUL.FTZ R8, R2.reuse, R93 ;  /* 0x0000005d02087220 */ /* 0x040fe20000410000 */
[C---:B------:R-:W-:Y:S01]  /*8e00*/  FMUL.FTZ R11, R2.reuse, R96 ;  /* 0x00000060020b7220 */ /* 0x040fe20000410000 */
[C---:B------:R-:W-:Y:S01]  /*8e10*/  FMUL.FTZ R12, R2.reuse, R97 ;  /* 0x00000061020c7220 */ /* 0x040fe20000410000 */
[C---:B--2---:R-:W-:Y:S01]  /*8e20*/  FMUL.FTZ R14, R2.reuse, R99 ;  /* 0x00000063020e7220 */ /* 0x044fe20000410000 */
        /* <DEDUP_REMOVED lines=77> */
[----:B------:R-:W5:Y:S01]  /*9300*/  LDL R102, [R1+0x20] ;  /* 0x0000200001667983 */ /* 0x000f620000100800 */
[----:B------:R-:W-:Y:S01]  /*9310*/  FMUL.FTZ R40, R2, R40 ;  /* 0x0000002802287220 */ /* 0x000fe20000410000 */
[----:B------:R-:W-:Y:S01]  /*9320*/  ULDC UR4, c[0x0][0x988] ;  /* 0x0002620000047ab9 */ /* 0x000fe20000000800 */
[----:B------:R-:W-:Y:S01]  /*9330*/  P2R R15, PR, RZ, 0x1 ;  /* 0x00000001ff0f7803 */ /* 0x000fe20000000000 */
[----:B------:R-:W5:Y:S01]  /*9340*/  MUFU.TANH R95, R95 ;  /* 0x0000005f005f7308 */ /* 0x000f620000002400 */
[----:B------:R-:W-:Y:S01]  /*9350*/  VIADD R0, R0, 0x13240 ;  /* 0x0001324000007836 */ /* 0x000fe20000000000 */
[----:B------:R-:W-:-:S06]  /*9360*/  ULDC UR36, c[0x0][0x988] ;  /* 0x0002620000247ab9 */ /* 0x000fcc0000000800 */
        /* <DEDUP_REMOVED lines=26> */
[----:B---3--:R-:W-:-:S07]  /*9510*/  IADD3 R99, R26, 0xa0, -R108 ;  /* 0x000000a01a637810 */ /* 0x008fce0007ffe86c */
[----:B------:R-:W3:Y:S01]  /*9520*/  MUFU.TANH R62, R62 ;  /* 0x0000003e003e7308 */ /* 0x000ee20000002400 */
[----:B------:R-:W-:-:S05]  /*9530*/  IMAD R36, R24, -0xa0, R99 ;  /* 0xffffff6018247824 */ /* 0x000fca00078e0263 */
[C---:B------:R-:W-:Y:S02]  /*9540*/  ISETP.GT.AND P4, PT, R36.reuse, RZ, PT ;  /* 0x000000ff2400720c */ /* 0x040fe40003f84270 */
[----:B------:R-:W3:Y:S01]  /*9550*/  MUFU.TANH R69, R69 ;  /* 0x0000004500457308 */ /* 0x000ee20000002400 */
[C---:B------:R-:W-:Y:S02]  /*9560*/  ISETP.GT.AND P3, PT, R36.reuse, 0x1, PT ;  /* 0x000000012400780c */ /* 0x040fe40003f64270 */
[----:B------:R-:W-:Y:S02]  /*9570*/  ISETP.GT.AND P2, PT, R36, 0x8, PT ;  /* 0x000000082400780c */ /* 0x000fe40003f44270 */
[----:B0-----:R-:W-:Y:S02]  /*9580*/  FSEL R3, R3, -INF , P4 ;  /* 0xff80000003037808 */ /* 0x001fe40002000000 */
[----:B-1----:R-:W-:Y:S01]  /*9590*/  FSEL R8, R8, -INF , P3 ;  /* 0xff80000008087808 */ /* 0x002fe20001800000 */
[----:B------:R-:W0:Y:S01]  /*95a0*/  MUFU.TANH R63, R63 ;  /* 0x0000003f003f7308 */ /* 0x000e220000002400 */
[----:B------:R-:W-:-:S02]  /*95b0*/  ISETP.GT.AND P1, PT, R36, 0x9, PT ;  /* 0x000000092400780c */ /* 0x000fc40003f24270 */
[----:B--2---:R-:W-:Y:S02]  /*95c0*/  FSEL R11, R11, -INF , P2 ;  /* 0xff8000000b0b7808 */ /* 0x004fe40001000000 */
[----:B------:R-:W-:-:S03]  /*95d0*/  FMNMX.FTZ R100, R3, R8, !PT ;  /* 0x0000000803647209 */ /* 0x000fc60007810000 */
[----:B------:R1:W-:Y:S01]  /*95e0*/  MUFU.TANH R26, R98 ;  /* 0x00000062001a7308 */ /* 0x0003e20000002400 */
[----:B------:R-:W-:Y:S02]  /*95f0*/  ISETP.GT.AND P6, PT, R36, 0x10, PT ;  /* 0x000000102400780c */ /* 0x000fe40003fc4270 */
[----:B------:R-:W-:-:S05]  /*9600*/  FMNMX.FTZ R100, R11, R100, !PT ;  /* 0x000000640b647209 */ /* 0x000fca0007810000 */
[----:B------:R-:W2:Y:S01]  /*9610*/  MUFU.TANH R72, R72 ;  /* 0x0000004800487308 */ /* 0x000ea20000002400 */
[----:B-1----:R-:W-:Y:S01]  /*9620*/  FMUL.FTZ R98, R2, R41 ;  /* 0x0000002902627220 */ /* 0x002fe20000410000 */
[----:B----4-:R-:W-:Y:S02]  /*9630*/  FSEL R41, R12, -INF , P1 ;  /* 0xff8000000c297808 */ /* 0x010fe40000800000 */
[----:B------:R-:W-:Y:S02]  /*9640*/  ISETP.GT.AND P5, PT, R36, 0x11, PT ;  /* 0x000000112400780c */ /* 0x000fe40003fa4270 */
[----:B-----5:R-:W-:Y:S02]  /*9650*/  FSEL R99, R20, -INF , P6 ;  /* 0xff80000014637808 */ /* 0x020fe40003000000 */
[----:B------:R-:W-:Y:S01]  /*9660*/  FMNMX.FTZ R100, R41, R100, !PT ;  /* 0x0000006429647209 */ /* 0x000fe20007810000 */
[----:B------:R-:W1:Y:S01]  /*9670*/  MUFU.TANH R66, R66 ;  /* 0x0000004200427308 */ /* 0x000e620000002400 */
[----:B------:R-:W-:-:S02]  /*9680*/  FSEL R9, R9, -INF , P4 ;  /* 0xff80000009097808 */ /* 0x000fc40002000000 */
[----:B------:R-:W-:Y:S02]  /*9690*/  ISETP.GT.AND P4, PT, R36, 0x18, PT ;  /* 0x000000182400780c */ /* 0x000fe40003f84270 */
[----:B------:R-:W-:Y:S02]  /*96a0*/  FSEL R27, R27, -INF , P5 ;  /* 0xff8000001b1b7808 */ /* 0x000fe40002800000 */
[----:B------:R-:W-:Y:S01]  /*96b0*/  FMNMX.FTZ R100, R99, R100, !PT ;  /* 0x0000006463647209 */ /* 0x000fe20007810000 */
[----:B------:R-:W4:Y:S01]  /*96c0*/  MUFU.TANH R73, R73 ;  /* 0x0000004900497308 */ /* 0x000f220000002400 */
        /* <DEDUP_REMOVED lines=16> */
[----:B------:R-:W-:Y:S01]  /*97d0*/  ISETP.GT.AND P6, PT, R36, 0x28, PT ;  /* 0x000000282400780c */ /* 0x000fe20003fc4270 */
[----:B------:R-:W5:Y:S01]  /*97e0*/  LDL R92, [R1+0x28] ;  /* 0x00002800015c7983 */ /* 0x000f620000100800 */
        /* <DEDUP_REMOVED lines=9> */
[C---:B------:R-:W-:Y:S02]  /*9880*/  ISETP.GT.AND P4, PT, R36.reuse, 0x30, PT ;  /* 0x000000302400780c */ /* 0x040fe40003f84270 */
        /* <DEDUP_REMOVED lines=48> */
[----:B---3--:R-:W-:Y:S02]  /*9b90*/  FSEL R131, R62, -INF , P6 ;  /* 0xff8000003e837808 */ /* 0x008fe40003000000 */
[----:B------:R-:W-:Y:S02]  /*9ba0*/  ISETP.GT.AND P6, PT, R36, 0x58, PT ;  /* 0x000000582400780c */ /* 0x000fe40003fc4270 */
[----:B------:R-:W-:-:S02]  /*9bb0*/  FSEL R69, R69, -INF , P1 ;  /* 0xff80000045457808 */ /* 0x000fc40000800000 */
[----:B------:R-:W-:Y:S01]  /*9bc0*/  FMNMX.FTZ R100, R129, R100, !PT ;  /* 0x0000006481647209 */ /* 0x000fe20007810000 */
[----:B------:R-:W3:Y:S01]  /*9bd0*/  MUFU.TANH R57, R57 ;  /* 0x0000003900397308 */ /* 0x000ee20000002400 */
[----:B0-----:R-:W-:Y:S02]  /*9be0*/  FSEL R63, R63, -INF , P5 ;  /* 0xff8000003f3f7808 */ /* 0x001fe40002800000 */
[----:B------:R-:W-:Y:S02]  /*9bf0*/  ISETP.GT.AND P5, PT, R36, 0x59, PT ;  /* 0x000000592400780c */ /* 0x000fe40003fa4270 */
[----:B--2---:R-:W-:Y:S02]  /*9c00*/  FSEL R133, R72, -INF , P6 ;  /* 0xff80000048857808 */ /* 0x004fe40003000000 */
[----:B------:R-:W-:Y:S01]  /*9c10*/  FMNMX.FTZ R100, R69, R100, !PT ;  /* 0x0000006445647209 */ /* 0x000fe20007810000 */
[----:B------:R-:W0:Y:S01]  /*9c20*/  MUFU.TANH R51, R51 ;  /* 0x0000003300337308 */ /* 0x000e220000002400 */
[----:B-1----:R-:W-:-:S02]  /*9c30*/  FSEL R135, R66, -INF , P4 ;  /* 0xff80000042877808 */ /* 0x002fc40002000000 */
[C---:B------:R-:W-:Y:S02]  /*9c40*/  ISETP.GT.AND P4, PT, R36.reuse, 0x60, PT ;  /* 0x000000602400780c */ /* 0x040fe40003f84270 */
[----:B----4-:R-:W-:Y:S02]  /*9c50*/  FSEL R73, R73, -INF , P5 ;  /* 0xff80000049497808 */ /* 0x010fe40002800000 */
[----:B------:R-:W-:Y:S01]  /*9c60*/  FMNMX.FTZ R100, R133, R100, !PT ;  /* 0x0000006485647209 */ /* 0x000fe20007810000 */
[----:B------:R-:W1:Y:S01]  /*9c70*/  MUFU.TANH R28, R28 ;  /* 0x0000001c001c7308 */ /* 0x000e620000002400 */
[----:B-----5:R-:W-:Y:S02]  /*9c80*/  FSEL R67, R67, -INF , P3 ;  /* 0xff80000043437808 */ /* 0x020fe40001800000 */
[----:B------:R-:W-:Y:S02]  /*9c90*/  ISETP.GT.AND P3, PT, R36, 0x61, PT ;  /* 0x000000612400780c */ /* 0x000fe40003f64270 */
[----:B------:R-:W-:-:S02]  /*9ca0*/  FSEL R139, R44, -INF , P4 ;  /* 0xff8000002c8b7808 */ /* 0x000fc40002000000 */
[----:B------:R-:W-:Y:S01]  /*9cb0*/  FMNMX.FTZ R100, R73, R100, !PT ;  /* 0x0000006449647209 */ /* 0x000fe20007810000 */
[----:B------:R-:W2:Y:S01]  /*9cc0*/  MUFU.TANH R54, R54 ;  /* 0x0000003600367308 */ /* 0x000ea20000002400 */
        /* <DEDUP_REMOVED lines=32> */
[----:B---3--:R-:W-:Y:S02]  /*9ed0*/  FSEL R57, R57, -INF , P3 ;  /* 0xff80000039397808 */ /* 0x008fe40001800000 */
[----:B------:R-:W-:Y:S01]  /*9ee0*/  FMNMX.FTZ R100, R151, R100, !PT ;  /* 0x0000006497647209 */ /* 0x000fe20007810000 */
[----:B------:R-:W3:Y:S01]  /*9ef0*/  MUFU.TANH R30, R30 ;  /* 0x0000001e001e7308 */ /* 0x000ee20000002400 */
[----:B0-----:R-:W-:-:S02]  /*9f00*/  FSEL R51, R51, -INF , P1 ;  /* 0xff80000033337808 */ /* 0x001fc40000800000 */
[----:B------:R-:W-:Y:S02]  /*9f10*/  FMNMX.FTZ R48, R9, R10, !PT ;  /* 0x0000000a09307209 */ /* 0x000fe40007810000 */
[----:B------:R-:W-:Y:S02]  /*9f20*/  ISETP.GT.AND P1, PT, R36, 0x81, PT ;  /* 0x000000812400780c */ /* 0x000fe40003f24270 */
[----:B-1----:R-:W-:Y:S01]  /*9f30*/  FSEL R155, R28, -INF , P2 ;  /* 0xff8000001c9b7808 */ /* 0x002fe20001000000 */
[----:B------:R-:W0:Y:S01]  /*9f40*/  MUFU.TANH R37, R37 ;  /* 0x0000002500257308 */ /* 0x000e220000002400 */
[----:B------:R-:W-:Y:S02]  /*9f50*/  FMNMX.FTZ R100, R57, R100, !PT ;  /* 0x0000006439647209 */ /* 0x000fe40007810000 */
[----:B--2---:R-:W-:Y:S02]  /*9f60*/  FSEL R153, R54, -INF , P6 ;  /* 0xff80000036997808 */ /* 0x004fe40003000000 */
[----:B------:R-:W-:-:S02]  /*9f70*/  FMNMX.FTZ R50, R13, R48, !PT ;  /* 0x000000300d327209 */ /* 0x000fc40007810000 */
[C---:B------:R-:W-:Y:S01]  /*9f80*/  ISETP.GT.AND P6, PT, R36.reuse, 0x88, PT ;  /* 0x000000882400780c */ /* 0x040fe20003fc4270 */
[----:B------:R-:W1:Y:S01]  /*9f90*/  MUFU.TANH R31, R31 ;  /* 0x0000001f001f7308 */ /* 0x000e620000002400 */
[----:B----4-:R-:W-:Y:S02]  /*9fa0*/  FSEL R29, R29, -INF , P1 ;  /* 0xff8000001d1d7808 */ /* 0x010fe40000800000 */
[----:B------:R-:W-:Y:S02]  /*9fb0*/  FMNMX.FTZ R100, R155, R100, !PT ;  /* 0x000000649b647209 */ /* 0x000fe40007810000 */
[----:B-----5:R-:W-:Y:S02]  /*9fc0*/  FSEL R55, R55, -INF , P5 ;  /* 0xff80000037377808 */ /* 0x020fe40002800000 */
[----:B------:R-:W-:Y:S01]  /*9fd0*/  FMNMX.FTZ R50, R95, R50, !PT ;  /* 0x000000325f327209 */ /* 0x000fe20007810000 */
[----:B------:R-:W2:Y:S01]  /*9fe0*/  MUFU.TANH R40, R40 ;  /* 0x0000002800287308 */ /* 0x000ea20000002400 */
[----:B------:R-:W-:-:S02]  /*9ff0*/  ISETP.GT.AND P5, PT, R36, 0x89, PT ;  /* 0x000000892400780c */ /* 0x000fc40003fa4270 */
[----:B------:R-:W-:Y:S02]  /*a000*/  FSEL R32, R32, -INF , P6 ;  /* 0xff80000020207808 */ /* 0x000fe40003000000 */
[----:B------:R-:W-:Y:S02]  /*a010*/  FMNMX.FTZ R100, R29, R100, !PT ;  /* 0x000000641d647209 */ /* 0x000fe40007810000 */
[----:B------:R-:W-:Y:S01]  /*a020*/  FSEL R14, R58, -INF , P4 ;  /* 0xff8000003a0e7808 */ /* 0x000fe20002000000 */
[----:B------:R-:W4:Y:S01]  /*a030*/  MUFU.TANH R12, R98 ;  /* 0x00000062000c7308 */ /* 0x000f220000002400 */
[----:B------:R-:W-:Y:S02]  /*a040*/  FMNMX.FTZ R50, R107, R50, !PT ;  /* 0x000000326b327209 */ /* 0x000fe40007810000 */
        /* <DEDUP_REMOVED lines=8> */
[----:B---3--:R-:W-:Y:S02]  /*a0d0*/  FSEL R30, R30, -INF , P2 ;  /* 0xff8000001e1e7808 */ /* 0x008fe40001000000 */
[----:B------:R-:W-:Y:S02]  /*a0e0*/  FMNMX.FTZ R52, R111, R50, !PT ;  /* 0x000000326f347209 */ /* 0x000fe40007810000 */
[----:B------:R-:W-:Y:S02]  /*a0f0*/  ISETP.GT.AND P2, PT, R36, 0x98, PT ;  /* 0x000000982400780c */ /* 0x000fe40003f44270 */
[----:B0-----:R-:W-:Y:S02]  /*a100*/  FSEL R37, R37, -INF , P3 ;  /* 0xff80000025257808 */ /* 0x001fe40001800000 */
[----:B------:R-:W-:Y:S02]  /*a110*/  FMNMX.FTZ R100, R59, R100, !PT ;  /* 0x000000643b647209 */ /* 0x000fe40007810000 */
[----:B-1----:R-:W-:-:S02]  /*a120*/  FSEL R31, R31, -INF , P1 ;  /* 0xff8000001f1f7808 */ /* 0x002fc40000800000 */
[----:B------:R-:W-:Y:S02]  /*a130*/  FMNMX.FTZ R52, R97, R52, !PT ;  /* 0x0000003461347209 */ /* 0x000fe40007810000 */
[----:B------:R-:W-:Y:S02]  /*a140*/  ISETP.GT.AND P1, PT, R36, 0x99, PT ;  /* 0x000000992400780c */ /* 0x000fe40003f24270 */
[----:B--2---:R-:W-:Y:S02]  /*a150*/  FSEL R40, R40, -INF , P2 ;  /* 0xff80000028287808 */ /* 0x004fe40001000000 */
[----:B------:R-:W-:Y:S02]  /*a160*/  FMNMX.FTZ R100, R37, R100, !PT ;  /* 0x0000006425647209 */ /* 0x000fe40007810000 */
[----:B------:R-:W-:Y:S02]  /*a170*/  FMNMX.FTZ R54, R115, R52, !PT ;  /* 0x0000003473367209 */ /* 0x000fe40007810000 */
[----:B----4-:R-:W-:-:S02]  /*a180*/  FSEL R26, R12, -INF , P1 ;  /* 0xff8000000c1a7808 */ /* 0x010fc40000800000 */
[----:B------:R-:W-:Y:S02]  /*a190*/  FMNMX.FTZ R100, R40, R100, !PT ;  /* 0x0000006428647209 */ /* 0x000fe40007810000 */
        /* <DEDUP_REMOVED lines=18> */
[----:B------:R-:W-:Y:S01]  /*a2c0*/  FMNMX.FTZ R64, R75, R64, !PT ;  /* 0x000000404b407209 */ /* 0x000fe20007810000 */
[----:B------:R-:W-:Y:S01]  /*a2d0*/  IMAD.U32 R58, RZ, RZ, UR4 ;  /* 0x00000004ff3a7e24 */ /* 0x000fe2000f8e00ff */
[----:B0-----:R-:W-:Y:S02]  /*a2e0*/  FMNMX.FTZ R56, R36, R56, !PT ;  /* 0x0000003824387209 */ /* 0x001fe40007810000 */
[----:B------:R-:W-:Y:S02]  /*a2f0*/  FMNMX.FTZ R66, R145, R64, !PT ;  /* 0x0000004091427209 */ /* 0x000fe40007810000 */
[C---:B------:R-:W-:Y:S01]  /*a300*/  FSETP.NEU.FTZ.AND P0, PT, R56.reuse, -INF , PT ;  /* 0xff8000003800780b */ /* 0x040fe20003f1d000 */
[----:B------:R-:W-:-:S01]  /*a310*/  FFMA.FTZ R12, R56, R58, -8 ;  /* 0xc1000000380c7423 */ /* 0x000fc2000001003a */
[----:B------:R-:W-:-:S04]  /*a320*/  FMNMX.FTZ R66, R47, R66, !PT ;  /* 0x000000422f427209 */ /* 0x000fc80007810000 */
[----:B------:R-:W-:Y:S02]  /*a330*/  FMNMX.FTZ R66, R149, R66, !PT ;  /* 0x0000004295427209 */ /* 0x000fe40007810000 */
[----:B------:R-:W-:Y:S02]  /*a340*/  FSEL R12, R12, RZ, P0 ;  /* 0x000000ff0c0c7208 */ /* 0x000fe40000000000 */
[----:B------:R-:W-:Y:S01]  /*a350*/  ISETP.NE.AND P0, PT, R15, RZ, PT ;  /* 0x000000ff0f00720c */ /* 0x000fe20003f05270 */
[----:B------:R-:W-:Y:S01]  /*a360*/  FMUL.FTZ R15, R2, R34 ;  /* 0x00000022020f7220 */ /* 0x000fe20000410000 */
[----:B------:R-:W-:Y:S01]  /*a370*/  FMNMX.FTZ R66, R51, R66, !PT ;  /* 0x0000004233427209 */ /* 0x000fe20007810000 */
[----:B------:R-:W-:-:S01]  /*a380*/  FFMA.FTZ R77, R77, R58, -R12 ;  /* 0x0000003a4d4d7223 */ /* 0x000fc2000001080c */
[C---:B------:R-:W-:Y:S02]  /*a390*/  FMUL.FTZ R28, R2.reuse, R35 ;  /* 0x00000023021c7220 */ /* 0x040fe40000410000 */
[----:B------:R-:W-:Y:S01]  /*a3a0*/  FMNMX.FTZ R68, R153, R66, !PT ;  /* 0x0000004299447209 */ /* 0x000fe20007810000 */
[----:B------:R0:W-:Y:S01]  /*a3b0*/  MUFU.EX2 R48, R77 ;  /* 0x0000004d00307308 */ /* 0x0001e20000000800 */
[C---:B------:R-:W-:Y:S01]  /*a3c0*/  FMUL.FTZ R34, R2.reuse, R38 ;  /* 0x0000002602227220 */ /* 0x040fe20000410000 */
[----:B------:R-:W-:-:S06]  /*a3d0*/  FMUL.FTZ R35, R2, R39 ;  /* 0x0000002702237220 */ /* 0x000fcc0000410000 */
[----:B------:R-:W1:Y:S01]  /*a3e0*/  MUFU.TANH R15, R15 ;  /* 0x0000000f000f7308 */ /* 0x000e620000002400 */
[----:B0-----:R-:W-:-:S01]  /*a3f0*/  FFMA.FTZ R77, R85, R58, -R12 ;  /* 0x0000003a554d7223 */ /* 0x001fc2000001080c */
[----:B------:R-:W-:-:S04]  /*a400*/  FMNMX.FTZ R85, R55, R68, !PT ;  /* 0x0000004437557209 */ /* 0x000fc80007810000 */
[----:B------:R-:W-:Y:S02]  /*a410*/  FMNMX.FTZ R68, R14, R85, !PT ;  /* 0x000000550e447209 */ /* 0x000fe40007810000 */
[----:B------:R-:W0:Y:S01]  /*a420*/  MUFU.TANH R28, R28 ;  /* 0x0000001c001c7308 */ /* 0x000e220000002400 */
[----:B------:R-:W-:Y:S01]  /*a430*/  FMUL.FTZ R36, R2, R42 ;  /* 0x0000002a02247220 */ /* 0x000fe20000410000 */
[----:B------:R-:W-:-:S06]  /*a440*/  FMNMX.FTZ R85, R33, R68, !PT ;  /* 0x0000004421557209 */ /* 0x000fcc0007810000 */
[----:B------:R-:W-:Y:S01]  /*a450*/  MUFU.TANH R34, R34 ;  /* 0x0000002200227308 */ /* 0x000fe20000002400 */
[----:B------:R-:W-:Y:S01]  /*a460*/  FMNMX.FTZ R70, R30, R85, !PT ;  /* 0x000000551e467209 */ /* 0x000fe20007810000 */
[----:B------:R-:W-:Y:S01]  /*a470*/  FMUL.FTZ R38, R2, R43 ;  /* 0x0000002b02267220 */ /* 0x000fe20000410000 */
[----:B-1----:R-:W-:-:S05]  /*a480*/  FSEL R15, R15, -INF , P6 ;  /* 0xff8000000f0f7808 */ /* 0x002fca0003000000 */
[----:B------:R-:W1:Y:S01]  /*a490*/  MUFU.TANH R35, R35 ;  /* 0x0000002300237308 */ /* 0x000e620000002400 */
[----:B------:R-:W-:Y:S01]  /*a4a0*/  FMNMX.FTZ R70, R31, R70, !PT ;  /* 0x000000461f467209 */ /* 0x000fe20007810000 */
[----:B------:R-:W-:Y:S01]  /*a4b0*/  FFMA.FTZ R81, R81, R58, -R12 ;  /* 0x0000003a51517223 */ /* 0x000fe2000001080c */
[----:B0-----:R-:W-:-:S05]  /*a4c0*/  FSEL R85, R28, -INF , P5 ;  /* 0xff8000001c557808 */ /* 0x001fca0002800000 */
[----:B------:R-:W0:Y:S01]  /*a4d0*/  MUFU.TANH R36, R36 ;  /* 0x0000002400247308 */ /* 0x000e220000002400 */
[----:B------:R-:W-:-:S07]  /*a4e0*/  FMNMX.FTZ R70, R15, R70, !PT ;  /* 0x000000460f467209 */ /* 0x000fce0007810000 */
[----:B------:R-:W2:Y:S01]  /*a4f0*/  MUFU.TANH R38, R38 ;  /* 0x0000002600267308 */ /* 0x000ea20000002400 */
[----:B------:R-:W-:-:S07]  /*a500*/  FMNMX.FTZ R70, R85, R70, !PT ;  /* 0x0000004655467209 */ /* 0x000fce0007810000 */
[----:B------:R3:W-:Y:S01]  /*a510*/  MUFU.EX2 R50, R81 ;  /* 0x0000005100327308 */ /* 0x0007e20000000800 */
[----:B-1----:R-:W-:Y:S01]  /*a520*/  FSEL R35, R35, -INF , P3 ;  /* 0xff80000023237808 */ /* 0x002fe20001800000 */
[-CC-:B---3--:R-:W-:Y:S01]  /*a530*/  FFMA.FTZ R81, R89, R58.reuse, -R12.reuse ;  /* 0x0000003a59517223 */ /* 0x188fe2000001080c */
[----:B------:R-:W-:-:S01]  /*a540*/  FFMA.FTZ R89, R45, R58, -R12 ;  /* 0x0000003a2d597223 */ /* 0x000fc2000001080c */
[----:B------:R-:W-:Y:S01]  /*a550*/  FSEL R45, R34, -INF , P4 ;  /* 0xff800000222d7808 */ /* 0x000fe20002000000 */
[----:B------:R-:W-:-:S03]  /*a560*/  FFMA.FTZ R39, R99, R58, -R12 ;  /* 0x0000003a63277223 */ /* 0x000fc6000001080c */
[----:B------:R-:W-:Y:S02]  /*a570*/  FMNMX.FTZ R70, R45, R70, !PT ;  /* 0x000000462d467209 */ /* 0x000fe40007810000 */
[----:B0-----:R-:W-:Y:S02]  /*a580*/  FSEL R99, R36, -INF , P2 ;  /* 0xff80000024637808 */ /* 0x001fe40001000000 */
[----:B------:R-:W-:Y:S01]  /*a590*/  FMNMX.FTZ R70, R35, R70, !PT ;  /* 0x0000004623467209 */ /* 0x000fe20007810000 */
[----:B------:R-:W-:-:S01]  /*a5a0*/  FFMA.FTZ R44, R27, R58, -R12 ;  /* 0x0000003a1b2c7223 */ /* 0x000fc2000001080c */
[----:B------:R-:W-:Y:S01]  /*a5b0*/  FFMA.FTZ R27, R101, R58, -R12 ;  /* 0x0000003a651b7223 */ /* 0x000fe2000001080c */
[----:B--2---:R-:W-:Y:S02]  /*a5c0*/  FSEL R101, R38, -INF , P1 ;  /* 0xff80000026657808 */ /* 0x004fe40000800000 */
[----:B------:R-:W-:-:S04]  /*a5d0*/  FMNMX.FTZ R70, R99, R70, !PT ;  /* 0x0000004663467209 */ /* 0x000fc80007810000 */
[----:B------:R-:W-:Y:S01]  /*a5e0*/  FMNMX.FTZ R70, R101, R70, !PT ;  /* 0x0000004665467209 */ /* 0x000fe20007810000 */
[----:B------:R-:W-:-:S04]  /*a5f0*/  FFMA.FTZ R46, R103, R58, -R12 ;  /* 0x0000003a672e7223 */ /* 0x000fc8000001080c */
[----:B------:R-:W0:Y:S01]  /*a600*/  SHFL.BFLY PT, R103, R70, 0x2, 0x1f ;  /* 0x0c401f0046677f89 */ /* 0x000e2200000e0000 */
[----:B------:R-:W-:-:S01]  /*a610*/  FFMA.FTZ R42, R41, R58, -R12 ;  /* 0x0000003a292a7223 */ /* 0x000fc2000001080c */
[----:B------:R-:W-:Y:S01]  /*a620*/  FFMA.FTZ R41, R105, R58, -R12 ;  /* 0x0000003a69297223 */ /* 0x000fe2000001080c */
[----:B0-----:R-:W-:-:S05]  /*a630*/  FMNMX.FTZ R72, R70, R103, !PT ;  /* 0x0000006746487209 */ /* 0x001fca0007810000 */
        /* <DEDUP_REMOVED lines=32> */
[----:B------:R-:W-:-:S04]  /*a840*/  FSETP.NEU.FTZ.AND P1, PT, R59, -INF , PT ;  /* 0xff8000003b00780b */ /* 0x000fc80003f3d000 */
[----:B------:R-:W-:-:S05]  /*a850*/  FSEL R12, R12, RZ, P1 ;  /* 0x000000ff0c0c7208 */ /* 0x000fca0000800000 */
[-CC-:B------:R-:W-:Y:S01]  /*a860*/  FFMA.FTZ R9, R9, R58.reuse, -R12.reuse ;  /* 0x0000003a09097223 */ /* 0x180fe2000001080c */
[----:B------:R-:W-:-:S01]  /*a870*/  FFMA.FTZ R10, R10, R58, -R12 ;  /* 0x0000003a0a0a7223 */ /* 0x000fc2000001080c */
[-CC-:B------:R-:W-:Y:S01]  /*a880*/  FFMA.FTZ R13, R13, R58.reuse, -R12.reuse ;  /* 0x0000003a0d0d7223 */ /* 0x180fe2000001080c */
[----:B------:R-:W-:Y:S01]  /*a890*/  MUFU.EX2 R3, R3 ;  /* 0x0000000300037308 */ /* 0x000fe20000000800 */
[----:B------:R-:W-:-:S07]  /*a8a0*/  FFMA.FTZ R76, R95, R58, -R12 ;  /* 0x0000003a5f4c7223 */ /* 0x000fce000001080c */
[----:B------:R-:W0:Y:S01]  /*a8b0*/  MUFU.EX2 R8, R8 ;  /* 0x0000000800087308 */ /* 0x000e220000000800 */
[----:B------:R-:W-:-:S07]  /*a8c0*/  FFMA.FTZ R70, R107, R58, -R12 ;  /* 0x0000003a6b467223 */ /* 0x000fce000001080c */
[----:B------:R-:W-:Y:S08]  /*a8d0*/  MUFU.EX2 R9, R9 ;  /* 0x0000000900097308 */ /* 0x000ff00000000800 */
[----:B------:R-:W1:Y:S01]  /*a8e0*/  MUFU.EX2 R10, R10 ;  /* 0x0000000a000a7308 */ /* 0x000e620000000800 */
[----:B------:R-:W-:-:S07]  /*a8f0*/  FFMA.FTZ R93, R93, R58, -R12 ;  /* 0x0000003a5d5d7223 */ /* 0x000fce000001080c */
[----:B------:R-:W2:Y:S08]  /*a900*/  MUFU.EX2 R11, R11 ;  /* 0x0000000b000b7308 */ /* 0x000eb00000000800 */
[----:B------:R-:W3:Y:S01]  /*a910*/  MUFU.EX2 R13, R13 ;  /* 0x0000000d000d7308 */ /* 0x000ee20000000800 */
[----:B------:R-:W-:-:S07]  /*a920*/  FFMA.FTZ R72, R111, R58, -R12 ;  /* 0x0000003a6f487223 */ /* 0x000fce000001080c */
[----:B------:R-:W4:Y:S08]  /*a930*/  MUFU.EX2 R42, R42 ;  /* 0x0000002a002a7308 */ /* 0x000f300000000800 */
[----:B------:R-:W-:Y:S08]  /*a940*/  MUFU.EX2 R26, R40 ;  /* 0x00000028001a7308 */ /* 0x000ff00000000800 */
[----:B------:R5:W4:Y:S01]  /*a950*/  MUFU.EX2 R40, R76 ;  /* 0x0000004c00287308 */ /* 0x000b220000000800 */
[----:B0-----:R-:W-:-:S01]  /*a960*/  FADD.FTZ R88, R3, R8 ;  /* 0x0000000803587221 */ /* 0x001fc20000010000 */
[----:B-1----:R-:W-:-:S06]  /*a970*/  FADD.FTZ R90, R9, R10 ;  /* 0x0000000a095a7221 */ /* 0x002fcc0000010000 */
[----:B------:R-:W0:Y:S01]  /*a980*/  MUFU.EX2 R39, R39 ;  /* 0x0000002700277308 */ /* 0x000e220000000800 */
[----:B------:R-:W-:-:S07]  /*a990*/  FFMA.FTZ R95, R97, R58, -R12 ;  /* 0x0000003a615f7223 */ /* 0x000fce000001080c */
[----:B------:R-:W1:Y:S01]  /*a9a0*/  MUFU.EX2 R70, R70 ;  /* 0x0000004600467308 */ /* 0x000e620000000800 */
[----:B------:R-:W-:-:S01]  /*a9b0*/  FFMA.FTZ R74, R115, R58, -R12 ;  /* 0x0000003a734a7223 */ /* 0x000fc2000001080c */
[-CC-:B------:R-:W-:Y:S01]  /*a9c0*/  FFMA.FTZ R79, R79, R58.reuse, -R12.reuse ;  /* 0x0000003a4f4f7223 */ /* 0x180fe2000001080c */
[----:B-----5:R-:W-:-:S01]  /*a9d0*/  FFMA.FTZ R76, R117, R58, -R12 ;  /* 0x0000003a754c7223 */ /* 0x020fc2000001080c */
[----:B------:R-:W-:-:S04]  /*a9e0*/  FFMA.FTZ R83, R83, R58, -R12 ;  /* 0x0000003a53537223 */ /* 0x000fc8000001080c */
[----:B------:R-:W5:Y:S01]  /*a9f0*/  MUFU.EX2 R44, R44 ;  /* 0x0000002c002c7308 */ /* 0x000f620000000800 */
[----:B------:R-:W-:-:S01]  /*aa00*/  FFMA.FTZ R78, R123, R58, -R12 ;  /* 0x0000003a7b4e7223 */ /* 0x000fc2000001080c */
[-CC-:B------:R-:W-:Y:S01]  /*aa10*/  FFMA.FTZ R87, R87, R58.reuse, -R12.reuse ;  /* 0x0000003a57577223 */ /* 0x180fe2000001080c */
[----:B------:R-:W-:-:S01]  /*aa20*/  FFMA.FTZ R80, R127, R58, -R12 ;  /* 0x0000003a7f507223 */ /* 0x000fc2000001080c */
[-CC-:B------:R-:W-:Y:S01]  /*aa30*/  FFMA.FTZ R91, R91, R58.reuse, -R12.reuse ;  /* 0x0000003a5b5b7223 */ /* 0x180fe2000001080c */
[----:B------:R-:W-:-:S03]  /*aa40*/  FFMA.FTZ R82, R131, R58, -R12 ;  /* 0x0000003a83527223 */ /* 0x000fc6000001080c */
        /* <DEDUP_REMOVED lines=26> */
[----:B--2---:R-:W-:Y:S01]  /*abf0*/  FADD.FTZ R97, R11, R88 ;  /* 0x000000580b617221 */ /* 0x004fe20000010000 */
[----:B---3--:R-:W-:-:S03]  /*ac00*/  FADD.FTZ R101, R13, R90 ;  /* 0x0000005a0d657221 */ /* 0x008fc60000010000 */
[----:B----4-:R-:W-:Y:S02]  /*ac10*/  FADD.FTZ R88, R42, R97 ;  /* 0x000000612a587221 */ /* 0x010fe40000010000 */
[----:B------:R-:W2:Y:S01]  /*ac20*/  MUFU.EX2 R46, R46 ;  /* 0x0000002e002e7308 */ /* 0x000ea20000000800 */
[----:B------:R-:W-:-:S01]  /*ac30*/  FADD.FTZ R101, R40, R101 ;  /* 0x0000006528657221 */ /* 0x000fc20000010000 */
[----:B------:R-:W-:Y:S01]  /*ac40*/  F2FP.SATFINITE.E4M3.F32.PACK_AB_MERGE_C R152, R42, R11, RZ ;  /* 0x0000000b2a98723e */ /* 0x000fe200048070ff */
[----:B0-----:R-:W-:-:S05]  /*ac50*/  FADD.FTZ R11, R39, R88 ;  /* 0x00000058270b7221 */ /* 0x001fca0000010000 */
[----:B------:R-:W0:Y:S01]  /*ac60*/  MUFU.EX2 R95, R95 ;  /* 0x0000005f005f7308 */ /* 0x000e220000000800 */
[----:B-1----:R-:W-:-:S01]  /*ac70*/  FADD.FTZ R42, R70, R101 ;  /* 0x00000065462a7221 */ /* 0x002fc20000010000 */
[----:B-----5:R-:W-:-:S06]  /*ac80*/  FADD.FTZ R88, R44, R11 ;  /* 0x0000000b2c587221 */ /* 0x020fcc0000010000 */
[----:B------:R-:W1:Y:S01]  /*ac90*/  MUFU.EX2 R41, R41 ;  /* 0x0000002900297308 */ /* 0x000e620000000800 */
[----:B------:R-:W-:-:S07]  /*aca0*/  FADD.FTZ R11, R93, R42 ;  /* 0x0000002a5d0b7221 */ /* 0x000fce0000010000 */
[----:B------:R-:W3:Y:S08]  /*acb0*/  MUFU.EX2 R74, R74 ;  /* 0x0000004a004a7308 */ /* 0x000ef00000000800 */
[----:B------:R-:W4:Y:S08]  /*acc0*/  MUFU.EX2 R79, R79 ;  /* 0x0000004f004f7308 */ /* 0x000f300000000800 */
[----:B------:R-:W5:Y:S08]  /*acd0*/  MUFU.EX2 R43, R43 ;  /* 0x0000002b002b7308 */ /* 0x000f700000000800 */
[----:B------:R0:W-:Y:S01]  /*ace0*/  MUFU.EX2 R86, R75 ;  /* 0x0000004b00567308 */ /* 0x0001e20000000800 */
[----:B--2---:R-:W-:-:S07]  /*acf0*/  F2FP.SATFINITE.E4M3.F32.PACK_AB_MERGE_C R154, R46, R27, RZ ;  /* 0x0000001b2e9a723e */ /* 0x004fce00048070ff */
[----:B------:R-:W2:Y:S01]  /*ad00*/  MUFU.EX2 R76, R76 ;  /* 0x0000004c004c7308 */ /* 0x000ea20000000800 */
[----:B0-----:R-:W-:-:S01]  /*ad10*/  FADD.FTZ R75, R27, R88 ;  /* 0x000000581b4b7221 */ /* 0x001fc20000010000 */
[----:B------:R-:W-:-:S03]  /*ad20*/  FADD.FTZ R88, R72, R11 ;  /* 0x0000000b48587221 */ /* 0x000fc60000010000 */
[----:B------:R-:W-:Y:S01]  /*ad30*/  FADD.FTZ R90, R46, R75 ;  /* 0x0000004b2e5a7221 */ /* 0x000fe20000010000 */
[----:B------:R-:W-:-:S02]  /*ad40*/  FADD.FTZ R11, R95, R88 ;  /* 0x000000585f0b7221 */ /* 0x000fc40000010000 */
[----:B------:R-:W0:Y:S01]  /*ad50*/  MUFU.EX2 R83, R83 ;  /* 0x0000005300537308 */ /* 0x000e220000000800 */
[----:B-1----:R-:W-:-:S01]  /*ad60*/  FADD.FTZ R27, R41, R90 ;  /* 0x0000005a291b7221 */ /* 0x002fc20000010000 */
[----:B---3--:R-:W-:-:S06]  /*ad70*/  FADD.FTZ R46, R74, R11 ;  /* 0x0000000b4a2e7221 */ /* 0x008fcc0000010000 */
[----:B------:R-:W1:Y:S01]  /*ad80*/  MUFU.EX2 R52, R113 ;  /* 0x0000007100347308 */ /* 0x000e620000000800 */
[----:B------:R-:W-:-:S01]  /*ad90*/  FADD.FTZ R90, R48, R27 ;  /* 0x0000001b305a7221 */ /* 0x000fc20000010000 */
[----:B----4-:R-:W-:-:S06]  /*ada0*/  FADD.FTZ R11, R79, R46 ;  /* 0x0000002e4f0b7221 */ /* 0x010fcc0000010000 */
[----:B------:R-:W3:Y:S01]  /*adb0*/  MUFU.EX2 R78, R78 ;  /* 0x0000004e004e7308 */ /* 0x000ee20000000800 */
[----:B-----5:R-:W-:-:S01]  /*adc0*/  FADD.FTZ R27, R43, R90 ;  /* 0x0000005a2b1b7221 */ /* 0x020fc20000010000 */
[----:B--2---:R-:W-:-:S06]  /*add0*/  FADD.FTZ R46, R76, R11 ;  /* 0x0000000b4c2e7221 */ /* 0x004fcc0000010000 */
[----:B------:R-:W2:Y:S08]  /*ade0*/  MUFU.EX2 R77, R77 ;  /* 0x0000004d004d7308 */ /* 0x000eb00000000800 */
[----:B------:R-:W4:Y:S01]  /*adf0*/  MUFU.EX2 R87, R87 ;  /* 0x0000005700577308 */ /* 0x000f220000000800 */
[----:B------:R-:W-:-:S01]  /*ae00*/  FADD.FTZ R27, R50, R27 ;  /* 0x0000001b321b7221 */ /* 0x000fc20000010000 */
[----:B0-----:R-:W-:-:S06]  /*ae10*/  FADD.FTZ R11, R83, R46 ;  /* 0x0000002e530b7221 */ /* 0x001fcc0000010000 */
[----:B------:R-:W0:Y:S08]  /*ae20*/  MUFU.EX2 R54, R119 ;  /* 0x0000007700367308 */ /* 0x000e300000000800 */
[----:B------:R-:W5:Y:S01]  /*ae30*/  MUFU.EX2 R80, R80 ;  /* 0x0000005000507308 */ /* 0x000f620000000800 */
[----:B------:R-:W-:Y:S01]  /*ae40*/  F2FP.SATFINITE.E4M3.F32.PACK_AB_MERGE_C R148, R50, R43, RZ ;  /* 0x0000002b3294723e */ /* 0x000fe200048070ff */
[----:B-1----:R-:W-:-:S06]  /*ae50*/  FADD.FTZ R46, R52, R27 ;  /* 0x0000001b342e7221 */ /* 0x002fcc0000010000 */
[----:B------:R-:W1:Y:S01]  /*ae60*/  MUFU.EX2 R81, R81 ;  /* 0x0000005100517308 */ /* 0x000e620000000800 */
[----:B---3--:R-:W-:-:S07]  /*ae70*/  FADD.FTZ R50, R78, R11 ;  /* 0x0000000b4e327221 */ /* 0x008fce0000010000 */
[----:B------:R-:W3:Y:S01]  /*ae80*/  MUFU.EX2 R91, R91 ;  /* 0x0000005b005b7308 */ /* 0x000ee20000000800 */
[----:B--2---:R-:W-:-:S01]  /*ae90*/  FADD.FTZ R11, R77, R46 ;  /* 0x0000002e4d0b7221 */ /* 0x004fc20000010000 */
[----:B----4-:R-:W-:-:S06]  /*aea0*/  FADD.FTZ R27, R87, R50 ;  /* 0x00000032571b7221 */ /* 0x010fcc0000010000 */
[----:B------:R-:W2:Y:S08]  /*aeb0*/  MUFU.EX2 R60, R121 ;  /* 0x00000079003c7308 */ /* 0x000eb00000000800 */
[----:B------:R-:W4:Y:S01]  /*aec0*/  MUFU.EX2 R82, R82 ;  /* 0x0000005200527308 */ /* 0x000f220000000800 */
[----:B0-----:R-:W-:-:S01]  /*aed0*/  FADD.FTZ R50, R54, R11 ;  /* 0x0000000b36327221 */ /* 0x001fc20000010000 */
[----:B-----5:R-:W-:-:S06]  /*aee0*/  FADD.FTZ R90, R80, R27 ;  /* 0x0000001b505a7221 */ /* 0x020fcc0000010000 */
[----:B------:R-:W0:Y:S01]  /*aef0*/  MUFU.EX2 R61, R61 ;  /* 0x0000003d003d7308 */ /* 0x000e220000000800 */
[----:B------:R-:W-:-:S07]  /*af00*/  PRMT R0, R102, 0x654, R0 ;  /* 0x0000065466007816 */ /* 0x000fce0000000000 */
[----:B------:R-:W5:Y:S01]  /*af10*/  MUFU.EX2 R63, R63 ;  /* 0x0000003f003f7308 */ /* 0x000f620000000800 */
[----:B-1----:R-:W-:-:S01]  /*af20*/  FADD.FTZ R11, R81, R50 ;  /* 0x00000032510b7221 */ /* 0x002fc20000010000 */
[----:B---3--:R-:W-:Y:S01]  /*af30*/  FADD.FTZ R27, R91, R90 ;  /* 0x0000005a5b1b7221 */ /* 0x008fe20000010000 */
[----:B------:R1:W-:Y:S05]  /*af40*/  SYNCS.ARRIVE.TRANS64.RED.A1T0 RZ, [R0+URZ], RZ ;  /* 0x000000ff00ff79a7 */ /* 0x0003ea000810043f */
[----:B------:R-:W3:Y:S08]  /*af50*/  MUFU.EX2 R62, R125 ;  /* 0x0000007d003e7308 */ /* 0x000ef00000000800 */
[----:B------:R-:W3:Y:S01]  /*af60*/  MUFU.EX2 R84, R84 ;  /* 0x0000005400547308 */ /* 0x000ee20000000800 */
[----:B--2---:R-:W-:-:S07]  /*af70*/  FADD.FTZ R50, R60, R11 ;  /* 0x0000000b3c327221 */ /* 0x004fce0000010000 */
[----:B------:R-:W2:Y:S01]  /*af80*/  MUFU.EX2 R65, R65 ;  /* 0x0000004100417308 */ /* 0x000ea20000000800 */
[----:B----4-:R-:W-:-:S07]  /*af90*/  FADD.FTZ R90, R82, R27 ;  /* 0x0000001b525a7221 */ /* 0x010fce0000010000 */
[----:B------:R-:W4:Y:S01]  /*afa0*/  MUFU.EX2 R67, R67 ;  /* 0x0000004300437308 */ /* 0x000f220000000800 */
[----:B0-----:R-:W-:-:S01]  /*afb0*/  FADD.FTZ R11, R61, R50 ;  /* 0x000000323d0b7221 */ /* 0x001fc20000010000 */
[----:B-----5:R-:W-:-:S06]  /*afc0*/  FADD.FTZ R27, R63, R90 ;  /* 0x0000005a3f1b7221 */ /* 0x020fcc0000010000 */
[----:B------:R-:W0:Y:S08]  /*afd0*/  MUFU.EX2 R64, R129 ;  /* 0x0000008100407308 */ /* 0x000e300000000800 */
[----:B-1----:R-:W1:Y:S01]  /*afe0*/  MUFU.EX2 R0, R137 ;  /* 0x0000008900007308 */ /* 0x002e620000000800 */
[----:B---3--:R-:W-:-:S01]  /*aff0*/  FADD.FTZ R50, R62, R11 ;  /* 0x0000000b3e327221 */ /* 0x008fc20000010000 */
[----:B------:R-:W-:-:S06]  /*b000*/  F2FP.SATFINITE.E4M3.F32.PACK_AB_MERGE_C R13, R40, R13, RZ ;  /* 0x0000000d280d723e */ /* 0x000fcc00048070ff */
[----:B------:R-:W3:Y:S01]  /*b010*/  MUFU.EX2 R69, R69 ;  /* 0x0000004500457308 */ /* 0x000ee20000000800 */
[----:B------:R-:W-:-:S07]  /*b020*/  FADD.FTZ R40, R84, R27 ;  /* 0x0000001b54287221 */ /* 0x000fce0000010000 */
[----:B------:R-:W5:Y:S01]  /*b030*/  MUFU.EX2 R71, R71 ;  /* 0x0000004700477308 */ /* 0x000f620000000800 */
[C---:B--2---:R-:W-:Y:S01]  /*b040*/  F2FP.SATFINITE.E4M3.F32.PACK_AB_MERGE_C R136, R65.reuse, R62, RZ ;  /* 0x0000003e4188723e */ /* 0x044fe200048070ff */
[----:B------:R-:W-:-:S06]  /*b050*/  FADD.FTZ R65, R65, R50 ;  /* 0x0000003241417221 */ /* 0x000fcc0000010000 */
[----:B------:R-:W2:Y:S01]  /*b060*/  MUFU.EX2 R66, R133 ;  /* 0x0000008500427308 */ /* 0x000ea20000000800 */
[----:B----4-:R-:W-:-:S07]  /*b070*/  FADD.FTZ R11, R67, R40 ;  /* 0x00000028430b7221 */ /* 0x010fce0000010000 */
[----:B------:R-:W4:Y:S01]  /*b080*/  MUFU.EX2 R141, R141 ;  /* 0x0000008d008d7308 */ /* 0x000f220000000800 */
[----:B0-----:R-:W-:-:S07]  /*b090*/  FADD.FTZ R40, R64, R65 ;  /* 0x0000004140287221 */ /* 0x001fce0000010000 */
[----:B------:R-:W0:Y:S01]  /*b0a0*/  MUFU.EX2 R73, R73 ;  /* 0x0000004900497308 */ /* 0x000e220000000800 */
[----:B-1----:R-:W-:-:S01]  /*b0b0*/  FADD.FTZ R50, R0, R11 ;  /* 0x0000000b00327221 */ /* 0x002fc20000010000 */
[----:B---3--:R-:W-:-:S06]  /*b0c0*/  FADD.FTZ R11, R69, R40 ;  /* 0x00000028450b7221 */ /* 0x008fcc0000010000 */
[----:B------:R-:W1:Y:S01]  /*b0d0*/  MUFU.EX2 R68, R68 ;  /* 0x0000004400447308 */ /* 0x000e620000000800 */
[----:B-----5:R-:W-:-:S07]  /*b0e0*/  FADD.FTZ R50, R71, R50 ;  /* 0x0000003247327221 */ /* 0x020fce0000010000 */
[----:B------:R-:W3:Y:S01]  /*b0f0*/  MUFU.EX2 R145, R145 ;  /* 0x0000009100917308 */ /* 0x000ee20000000800 */
[----:B--2---:R-:W-:-:S01]  /*b100*/  FADD.FTZ R40, R66, R11 ;  /* 0x0000000b42287221 */ /* 0x004fc20000010000 */
[----:B------:R-:W-:-:S06]  /*b110*/  F2FP.SATFINITE.E4M3.F32.PACK_AB_MERGE_C R152, R8, R3, R152 ;  /* 0x000000030898723e */ /* 0x000fcc0004807098 */
[----:B------:R-:W2:Y:S01]  /*b120*/  MUFU.EX2 R89, R89 ;  /* 0x0000005900597308 */ /* 0x000ea20000000800 */
[----:B----4-:R-:W-:-:S07]  /*b130*/  FADD.FTZ R3, R141, R50 ;  /* 0x000000328d037221 */ /* 0x010fce0000010000 */
[----:B------:R-:W4:Y:S01]  /*b140*/  MUFU.EX2 R42, R47 ;  /* 0x0000002f002a7308 */ /* 0x000f220000000800 */
[C---:B0-----:R-:W-:Y:S01]  /*b150*/  F2FP.SATFINITE.E4M3.F32.PACK_AB_MERGE_C R138, R73.reuse, R66, RZ ;  /* 0x00000042498a723e */ /* 0x041fe200048070ff */
[----:B------:R-:W-:Y:S01]  /*b160*/  FADD.FTZ R73, R73, R40 ;  /* 0x0000002849497221 */ /* 0x000fe20000010000 */
[----:B------:R-:W-:-:S05]  /*b170*/  F2FP.SATFINITE.E4M3.F32.PACK_AB_MERGE_C R141, R86, R141, RZ ;  /* 0x0000008d568d723e */ /* 0x000fca00048070ff */
[----:B------:R-:W0:Y:S01]  /*b180*/  MUFU.EX2 R28, R28 ;  /* 0x0000001c001c7308 */ /* 0x000e220000000800 */
[----:B------:R-:W-:-:S07]  /*b190*/  FADD.FTZ R86, R86, R3 ;  /* 0x0000000356567221 */ /* 0x000fce0000010000 */
[----:B------:R-:W5:Y:S01]  /*b1a0*/  MUFU.EX2 R149, R149 ;  /* 0x0000009500957308 */ /* 0x000f620000000800 */
[----:B-1----:R-:W-:-:S07]  /*b1b0*/  FADD.FTZ R8, R68, R73 ;  /* 0x0000004944087221 */ /* 0x002fce0000010000 */
[----:B------:R-:W1:Y:S01]  /*b1c0*/  MUFU.EX2 R49, R49 ;  /* 0x0000003100317308 */ /* 0x000e620000000800 */
[----:B---3--:R-:W-:-:S07]  /*b1d0*/  FADD.FTZ R3, R145, R86 ;  /* 0x0000005691037221 */ /* 0x008fce0000010000 */
[----:B------:R-:W3:Y:S01]  /*b1e0*/  MUFU.EX2 R88, R51 ;  /* 0x0000003300587308 */ /* 0x000ee20000000800 */
[----:B--2---:R-:W-:-:S01]  /*b1f0*/  FADD.FTZ R11, R89, R8 ;  /* 0x00000008590b7221 */ /* 0x004fc20000010000 */
[----:B----4-:R-:W-:-:S06]  /*b200*/  FADD.FTZ R40, R42, R3 ;  /* 0x000000032a287221 */ /* 0x010fcc0000010000 */
[----:B------:R-:W2:Y:S01]  /*b210*/  MUFU.EX2 R34, R34 ;  /* 0x0000002200227308 */ /* 0x000ea20000000800 */
[----:B------:R-:W-:-:S07]  /*b220*/  F2FP.SATFINITE.E4M3.F32.PACK_AB_MERGE_C R154, R44, R39, R154 ;  /* 0x000000272c9a723e */ /* 0x000fce000480709a */
[----:B------:R-:W4:Y:S01]  /*b230*/  MUFU.EX2 R153, R153 ;  /* 0x0000009900997308 */ /* 0x000f220000000800 */
[----:B0-----:R-:W-:-:S01]  /*b240*/  FADD.FTZ R44, R28, R11 ;  /* 0x0000000b1c2c7221 */ /* 0x001fc20000010000 */
[----:B-----5:R-:W-:-:S06]  /*b250*/  FADD.FTZ R11, R149, R40 ;  /* 0x00000028950b7221 */ /* 0x020fcc0000010000 */
[----:B------:R-:W0:Y:S08]  /*b260*/  MUFU.EX2 R53, R53 ;  /* 0x0000003500357308 */ /* 0x000e300000000800 */
[----:B------:R-:W-:Y:S08]  /*b270*/  MUFU.EX2 R36, R36 ;  /* 0x0000002400247308 */ /* 0x000ff00000000800 */
[----:B------:R-:W5:Y:S01]  /*b280*/  MUFU.EX2 R57, R57 ;  /* 0x0000003900397308 */ /* 0x000f620000000800 */
[----:B-1----:R-:W-:-:S07]  /*b290*/  F2FP.SATFINITE.E4M3.F32.PACK_AB_MERGE_C R140, R49, R28, RZ ;  /* 0x0000001c318c723e */ /* 0x002fce00048070ff */
[----:B------:R-:W1:Y:S01]  /*b2a0*/  MUFU.EX2 R46, R55 ;  /* 0x00000037002e7308 */ /* 0x000e620000000800 */
[----:B------:R-:W-:-:S01]  /*b2b0*/  FADD.FTZ R49, R49, R44 ;  /* 0x0000002c31317221 */ /* 0x000fc20000010000 */
[C---:B---3--:R-:W-:Y:S01]  /*b2c0*/  F2FP.SATFINITE.E4M3.F32.PACK_AB_MERGE_C R3, R88.reuse, R149, RZ ;  /* 0x000000955803723e */ /* 0x048fe200048070ff */
[----:B------:R-:W-:-:S05]  /*b2d0*/  FADD.FTZ R88, R88, R11 ;  /* 0x0000000b58587221 */ /* 0x000fca0000010000 */
[----:B------:R-:W3:Y:S01]  /*b2e0*/  MUFU.EX2 R14, R14 ;  /* 0x0000000e000e7308 */ /* 0x000ee20000000800 */
[----:B--2---:R-:W-:-:S01]  /*b2f0*/  FADD.FTZ R28, R34, R49 ;  /* 0x00000031221c7221 */ /* 0x004fc20000010000 */
[----:B----4-:R-:W-:-:S06]  /*b300*/  FADD.FTZ R11, R153, R88 ;  /* 0x00000058990b7221 */ /* 0x010fcc0000010000 */
[----:B------:R-:W2:Y:S01]  /*b310*/  MUFU.EX2 R33, R33 ;  /* 0x0000002100217308 */ /* 0x000ea20000000800 */
[----:B0-----:R-:W-:-:S01]  /*b320*/  FADD.FTZ R27, R53, R28 ;  /* 0x0000001c351b7221 */ /* 0x001fc20000010000 */
[----:B-----5:R-:W-:-:S06]  /*b330*/  F2FP.SATFINITE.E4M3.F32.PACK_AB_MERGE_C R142, R57, R36, RZ ;  /* 0x00000024398e723e */ /* 0x020fcc00048070ff */
[----:B------:R-:W-:Y:S01]  /*b340*/  MUFU.EX2 R32, R32 ;  /* 0x0000002000207308 */ /* 0x000fe20000000800 */
[----:B-1----:R-:W-:-:S07]  /*b350*/  FADD.FTZ R11, R46, R11 ;  /* 0x0000000b2e0b7221 */ /* 0x002fce0000010000 */
[----:B------:R-:W-:Y:S08]  /*b360*/  MUFU.EX2 R103, R103 ;  /* 0x0000006700677308 */ /* 0x000ff00000000800 */
[----:B------:R-:W0:Y:S08]  /*b370*/  MUFU.EX2 R38, R38 ;  /* 0x0000002600267308 */ /* 0x000e300000000800 */
[----:B------:R-:W1:Y:S01]  /*b380*/  MUFU.EX2 R30, R30 ;  /* 0x0000001e001e7308 */ /* 0x000e620000000800 */
[----:B------:R-:W-:-:S01]  /*b390*/  FADD.FTZ R36, R36, R27 ;  /* 0x0000001b24247221 */ /* 0x000fc20000010000 */
[----:B------:R-:W-:-:S06]  /*b3a0*/  F2FP.SATFINITE.E4M3.F32.PACK_AB_MERGE_C R142, R53, R34, R142 ;  /* 0x00000022358e723e */ /* 0x000fcc000480708e */
[----:B------:R-:W4:Y:S01]  /*b3b0*/  MUFU.EX2 R29, R29 ;  /* 0x0000001d001d7308 */ /* 0x000f220000000800 */
[----:B---3--:R-:W-:-:S07]  /*b3c0*/  FADD.FTZ R34, R14, R11 ;  /* 0x0000000b0e227221 */ /* 0x008fce0000010000 */
[----:B------:R-:W3:Y:S01]  /*b3d0*/  MUFU.EX2 R31, R31 ;  /* 0x0000001f001f7308 */ /* 0x000ee20000000800 */
[----:B------:R-:W-:-:S01]  /*b3e0*/  FADD.FTZ R57, R57, R36 ;  /* 0x0000002439397221 */ /* 0x000fc20000010000 */
[C---:B--2---:R-:W-:Y:S01]  /*b3f0*/  F2FP.SATFINITE.E4M3.F32.PACK_AB_MERGE_C R11, R33.reuse, R14, RZ ;  /* 0x0000000e210b723e */ /* 0x044fe200048070ff */
[----:B------:R-:W-:-:S05]  /*b400*/  FADD.FTZ R33, R33, R34 ;  /* 0x0000002221217221 */ /* 0x000fca0000010000 */
[----:B------:R-:W2:Y:S01]  /*b410*/  MUFU.EX2 R15, R15 ;  /* 0x0000000f000f7308 */ /* 0x000ea20000000800 */
[----:B------:R-:W-:Y:S01]  /*b420*/  F2FP.SATFINITE.E4M3.F32.PACK_AB_MERGE_C R13, R10, R9, R13 ;  /* 0x000000090a0d723e */ /* 0x000fe2000480700d */
[----:B0-----:R-:W-:Y:S01]  /*b430*/  FADD.FTZ R10, R38, R57 ;  /* 0x00000039260a7221 */ /* 0x001fe20000010000 */
[----:B------:R-:W-:-:S05]  /*b440*/  F2FP.SATFINITE.E4M3.F32.PACK_AB_MERGE_C R144, R103, R32, RZ ;  /* 0x000000206790723e */ /* 0x000fca00048070ff */
[----:B------:R-:W0:Y:S01]  /*b450*/  MUFU.EX2 R8, R85 ;  /* 0x0000005500087308 */ /* 0x000e220000000800 */
[----:B-1----:R-:W-:-:S01]  /*b460*/  FADD.FTZ R14, R30, R33 ;  /* 0x000000211e0e7221 */ /* 0x002fc20000010000 */
[----:B----4-:R-:W-:-:S06]  /*b470*/  F2FP.SATFINITE.E4M3.F32.PACK_AB_MERGE_C R144, R29, R38, R144 ;  /* 0x000000261d90723e */ /* 0x010fcc0004807090 */
[----:B------:R-:W-:Y:S01]  /*b480*/  MUFU.EX2 R105, R105 ;  /* 0x0000006900697308 */ /* 0x000fe20000000800 */
[----:B------:R-:W-:-:S01]  /*b490*/  FADD.FTZ R29, R29, R10 ;  /* 0x0000000a1d1d7221 */ /* 0x000fc20000010000 */
[----:B---3--:R-:W-:-:S06]  /*b4a0*/  FADD.FTZ R14, R31, R14 ;  /* 0x0000000e1f0e7221 */ /* 0x008fcc0000010000 */
[----:B------:R-:W1:Y:S08]  /*b4b0*/  MUFU.EX2 R20, R20 ;  /* 0x0000001400147308 */ /* 0x000e700000000800 */
[----:B------:R-:W3:Y:S01]  /*b4c0*/  MUFU.EX2 R45, R45 ;  /* 0x0000002d002d7308 */ /* 0x000ee20000000800 */
[----:B------:R-:W-:-:S07]  /*b4d0*/  FADD.FTZ R32, R32, R29 ;  /* 0x0000001d20207221 */ /* 0x000fce0000010000 */
[----:B------:R-:W4:Y:S01]  /*b4e0*/  MUFU.EX2 R37, R37 ;  /* 0x0000002500257308 */ /* 0x000f220000000800 */
[----:B--2---:R-:W-:-:S07]  /*b4f0*/  FADD.FTZ R9, R15, R14 ;  /* 0x0000000e0f097221 */ /* 0x004fce0000010000 */
[----:B------:R-:W2:Y:S01]  /*b500*/  MUFU.EX2 R28, R35 ;  /* 0x00000023001c7308 */ /* 0x000ea20000000800 */
[----:B------:R-:W-:-:S01]  /*b510*/  FADD.FTZ R103, R103, R32 ;  /* 0x0000002067677221 */ /* 0x000fc20000010000 */
[C---:B0-----:R-:W-:Y:S01]  /*b520*/  F2FP.SATFINITE.E4M3.F32.PACK_AB_MERGE_C R10, R8.reuse, R15, RZ ;  /* 0x0000000f080a723e */ /* 0x041fe200048070ff */
[----:B------:R-:W-:-:S05]  /*b530*/  FADD.FTZ R8, R8, R9 ;  /* 0x0000000908087221 */ /* 0x000fca0000010000 */
[----:B------:R-:W0:Y:S01]  /*b540*/  MUFU.EX2 R99, R99 ;  /* 0x0000006300637308 */ /* 0x000e220000000800 */
[----:B------:R-:W-:Y:S01]  /*b550*/  F2FP.SATFINITE.E4M3.F32.PACK_AB_MERGE_C R139, R71, R0, R141 ;  /* 0x00000000478b723e */ /* 0x000fe2000480708d */
[----:B-1----:R-:W-:Y:S01]  /*b560*/  FADD.FTZ R0, R20, R103 ;  /* 0x0000006714007221 */ /* 0x002fe20000010000 */
[----:B------:R-:W-:Y:S01]  /*b570*/  F2FP.SATFINITE.E4M3.F32.PACK_AB_MERGE_C R14, R105, R26, RZ ;  /* 0x0000001a690e723e */ /* 0x000fe200048070ff */
[----:B---3--:R-:W-:-:S03]  /*b580*/  FADD.FTZ R9, R45, R8 ;  /* 0x000000082d097221 */ /* 0x008fc60000010000 */
[C---:B----4-:R-:W-:Y:S01]  /*b590*/  F2FP.SATFINITE.E4M3.F32.PACK_AB_MERGE_C R146, R37.reuse, R20, R14 ;  /* 0x000000142592723e */ /* 0x050fe2000480700e */
[----:B------:R-:W-:-:S01]  /*b5a0*/  FADD.FTZ R37, R37, R0 ;  /* 0x0000000025257221 */ /* 0x000fc20000010000 */
[----:B--2---:R-:W-:Y:S01]  /*b5b0*/  FADD.FTZ R0, R28, R9 ;  /* 0x000000091c007221 */ /* 0x004fe20000010000 */
[----:B------:R-:W1:Y:S03]  /*b5c0*/  MUFU.EX2 R12, R12 ;  /* 0x0000000c000c7308 */ /* 0x000e660000000800 */
[----:B0-----:R-:W-:-:S01]  /*b5d0*/  FADD.FTZ R15, R99, R0 ;  /* 0x00000000630f7221 */ /* 0x001fc20000010000 */
[----:B------:R-:W-:-:S05]  /*b5e0*/  VIADD R0, R24, 0xfffffffe ;  /* 0xfffffffe18007836 */ /* 0x000fca0000000000 */
[----:B------:R-:W-:Y:S02]  /*b5f0*/  ISETP.GE.AND P1, PT, R0, R92, PT ;  /* 0x0000005c0000720c */ /* 0x000fe40003f26270 */
[----:B------:R-:W-:Y:S01]  /*b600*/  F2FP.SATFINITE.E4M3.F32.PACK_AB_MERGE_C R141, R42, R145, R3 ;  /* 0x000000912a8d723e */ /* 0x000fe20004807003 */
[----:B------:R-:W-:Y:S01]  /*b610*/  FADD.FTZ R20, R26, R37 ;  /* 0x000000251a147221 */ /* 0x000fe20000010000 */
[----:B------:R-:W-:Y:S02]  /*b620*/  F2FP.SATFINITE.E4M3.F32.PACK_AB_MERGE_C R150, R81, R54, RZ ;  /* 0x000000365196723e */ /* 0x000fe400048070ff */
[----:B-1----:R-:W-:Y:S01]  /*b630*/  F2FP.SATFINITE.E4M3.F32.PACK_AB_MERGE_C R3, R12, R99, RZ ;  /* 0x000000630c03723e */ /* 0x002fe200048070ff */
[----:B------:R-:W-:Y:S01]  /*b640*/  BSSY B0, `(.L_x_14042) ;  /* 0x000033a000007945 */ /* 0x000fe20003800000 */
[----:B------:R-:W-:Y:S02]  /*b650*/  F2FP.SATFINITE.E4M3.F32.PACK_AB_MERGE_C R72, R95, R72, RZ ;  /* 0x000000485f48723e */ /* 0x000fe400048070ff */
[----:B------:R-:W-:-:S02]  /*b660*/  F2FP.SATFINITE.E4M3.F32.PACK_AB_MERGE_C R76, R83, R76, RZ ;  /* 0x0000004c534c723e */ /* 0x000fc400048070ff */
[----:B------:R-:W-:Y:S02]  /*b670*/  F2FP.SATFINITE.E4M3.F32.PACK_AB_MERGE_C R80, R91, R80, RZ ;  /* 0x000000505b50723e */ /* 0x000fe400048070ff */
[----:B------:R-:W-:Y:S01]  /*b680*/  F2FP.SATFINITE.E4M3.F32.PACK_AB_MERGE_C R67, R67, R84, RZ ;  /* 0x000000544343723e */ /* 0x000fe200048070ff */
[----:B------:R-:W-:-:S01]  /*b690*/  FADD.FTZ R20, R105, R20 ;  /* 0x0000001469147221 */ /* 0x000fc20000010000 */
[----:B------:R-:W-:Y:S01]  /*b6a0*/  F2FP.SATFINITE.E4M3.F32.PACK_AB_MERGE_C R148, R48, R41, R148 ;  /* 0x000000293094723e */ /* 0x000fe20004807094 */
[----:B------:R-:W-:-:S01]  /*b6b0*/  FADD.FTZ R15, R12, R15 ;  /* 0x0000000f0c0f7221 */ /* 0x000fc20000010000 */
[----:B------:R-:W-:Y:S01]  /*b6c0*/  F2FP.SATFINITE.E4M3.F32.PACK_AB_MERGE_C R150, R77, R52, R150 ;  /* 0x000000344d96723e */ /* 0x000fe20004807096 */
[----:B------:R-:W-:Y:S01]  /*b6d0*/  IMAD.MOV.U32 R24, RZ, RZ, R25 ;  /* 0x000000ffff187224 */ /* 0x000fe200078e0019 */
[----:B------:R-:W-:Y:S01]  /*b6e0*/  F2FP.SATFINITE.E4M3.F32.PACK_AB_MERGE_C R143, R46, R153, R11 ;  /* 0x000000992e8f723e */ /* 0x000fe2000480700b */
[--C-:B------:R-:W-:Y:S01]  /*b6f0*/  IMAD.MOV.U32 R26, RZ, RZ, R25.reuse ;  /* 0x000000ffff1a7224 */ /* 0x100fe200078e0019 */
        /* <DEDUP_REMOVED lines=38> */
[----:B------:R-:W-:Y:S01]  /*b960*/  IMAD.MOV.U32 R54, RZ, RZ, R25 ;  /* 0x000000ffff367224 */ /* 0x000fe200078e0019 */
[----:B------:R-:W-:Y:S06]  /*b970*/  @!P1 BRA `(.L_x_14043) ;  /* 0x0000003000189947 */ /* 0x000fec0003800000 */
[----:B------:R0:W5:Y:S01]  /*b980*/  LDL.LU R9, [R1+0x10] ;  /* 0x0000100001097983 */ /* 0x0001620000300800 */
[----:B------:R-:W-:Y:S02]  /*b990*/  IMAD.MOV.U32 R3, RZ, RZ, R59 ;  /* 0x000000ffff037224 */ /* 0x000fe400078e003b */
[----:B------:R-:W-:Y:S01]  /*b9a0*/  IMAD.MOV.U32 R12, RZ, RZ, R56 ;  /* 0x000000ffff0c7224 */ /* 0x000fe200078e0038 */
[----:B------:R0:W5:Y:S01]  /*b9b0*/  LDL.LU R8, [R1+0x8] ;  /* 0x0000080001087983 */ /* 0x0001620000300800 */
        /* <DEDUP_REMOVED lines=15> */
[----:B0-----:R-:W-:-:S07]  /*bab0*/  CS2R R24, SRZ ;  /* 0x0000000000187805 */ /* 0x001fce000001ff00 */
.L_x_14056:
[----:B-----5:R-:W-:-:S04]  /*bac0*/  ISETP.NE.AND P1, PT, R8, 0x1, PT ;  /* 0x000000010800780c */ /* 0x020fc80003f25270 */
[----:B------:R-:W-:-:S04]  /*bad0*/  SEL R10, RZ, 0x1, P1 ;  /* 0x00000001ff0a7807 */ /* 0x000fc80000800000 */
[----:B------:R-:W-:-:S05]  /*bae0*/  LOP3.LUT R13, R9, R10, RZ, 0x3c, !PT ;  /* 0x0000000a090d7212 */ /* 0x000fca00078e3cff */
[----:B------:R0:W-:Y:S01]  /*baf0*/  STL [R1+0x10], R13 ;  /* 0x0000100d01007387 */ /* 0x0001e20000100800 */
[----:B------:R-:W-:Y:S05]  /*bb00*/  @!P0 BRA `(.L_x_14044) ;  /* 0x0000000000048947 */ /* 0x000fea0003800000 */
[----:B------:R-:W-:Y:S01]  /*bb10*/  BPT.TRAP 0x1 ;  /* 0x000000040000795c */ /* 0x000fe20000300000 */
.L_x_14044:
[----:B------:R-:W-:-:S05]  /*bb20*/  VIADD R10, R8, 0x1 ;  /* 0x00000001080a7836 */ /* 0x000fca0000000000 */
[----:B------:R-:W-:-:S04]  /*bb30*/  ISETP.NE.AND P1, PT, R10, 0x2, PT ;  /* 0x000000020a00780c */ /* 0x000fc80003f25270 */
[----:B------:R-:W-:Y:S02]  /*bb40*/  SEL R11, R10, RZ, P1 ;  /* 0x000000ff0a0b7207 */ /* 0x000fe40000800000 */
[----:B------:R-:W-:-:S03]  /*bb50*/  SHF.L.U32 R10, R13, 0x1f, RZ ;  /* 0x0000001f0d0a7819 */ /* 0x000fc600000006ff */
[----:B------:R1:W-:Y:S01]  /*bb60*/  STL [R1+0x8], R11 ;  /* 0x0000080b01007387 */ /* 0x0003e20000100800 */
[----:B0-----:R-:W-:-:S04]  /*bb70*/  IMAD R13, R11, 0x8, R18 ;  /* 0x000000080b0d7824 */ /* 0x001fc800078e0212 */
[----:B------:R1:W0:Y:S01]  /*bb80*/  SYNCS.PHASECHK.TRANS64.TRYWAIT P1, [R13+URZ+0x13230], R10 ;  /* 0x0132300a0d0075a7 */ /* 0x000222000802017f */
[----:B------:R-:W-:Y:S05]  /*bb90*/  @!P0 BRA `(.L_x_14045) ;  /* 0x0000000000048947 */ /* 0x000fea0003800000 */
[----:B------:R-:W-:Y:S01]  /*bba0*/  BPT.TRAP 0x1 ;  /* 0x000000040000795c */ /* 0x000fe20000300000 */
.L_x_14045:
[----:B------:R-:W-:Y:S01]  /*bbb0*/  IMAD R14, R11, 0x280, R21 ;  /* 0x000002800b0e7824 */ /* 0x000fe200078e0215 */
[----:B------:R-:W-:Y:S03]  /*bbc0*/  BSSY B1, `(.L_x_14046) ;  /* 0x0000006000017945 */ /* 0x000fe60003800000 */
[C---:B------:R-:W-:Y:S01]  /*bbd0*/  VIADD R57, R14.reuse, 0x80 ;  /* 0x000000800e397836 */ /* 0x040fe20000000000 */
[----:B------:R-:W-:Y:S01]  /*bbe0*/  IADD3 R58, R14, 0x100, RZ ;  /* 0x000001000e3a7810 */ /* 0x000fe20007ffe0ff */
[----:B0-----:R-:W-:Y:S06]  /*bbf0*/  @P1 BRA `(.L_x_14047) ;  /* 0x0000000000081947 */ /* 0x001fec0003800000 */
[----:B------:R-:W0:Y:S02]  /*bc00*/  SYNCS.PHASECHK.TRANS64.TRYWAIT P1, [R13+URZ+0x13230], R10 ;  /* 0x0132300a0d0075a7 */ /* 0x000e24000802017f */
[----:B0-----:R-:W-:Y:S05]  /*bc10*/  @!P1 BRA `(.L_x_14048) ;  /* 0x000000e400b49947 */ /* 0x001fea0003800000 */
.L_x_14047:
[----:B------:R-:W-:Y:S05]  /*bc20*/  BSYNC B1 ;  /* 0x0000000000017941 */ /* 0x000fea0003800000 */
.L_x_14046:
[----:B01----:R-:W-:Y:S01]  /*bc30*/  IMAD.MOV.U32 R10, RZ, RZ, R14 ;  /* 0x000000ffff0a7224 */ /* 0x003fe200078e000e */
[----:B------:R-:W-:Y:S01]  /*bc40*/  R2UR UR4, R4 ;  /* 0x00000000040472ca */ /* 0x000fe200000e0000 */
[----:B------:R-:W-:Y:S01]  /*bc50*/  IMAD.MOV.U32 R11, RZ, RZ, -0x7fffffe0 ;  /* 0x80000020ff0b7424 */ /* 0x000fe200078e00ff */
[----:B------:R-:W-:Y:S01]  /*bc60*/  R2UR UR5, R5 ;  /* 0x00000000050572ca */ /* 0x000fe200000e0000 */
[----:B------:R-:W-:Y:S01]  /*bc70*/  WARPGROUP.ARRIVE ;  /* 0x00000000000079c5 */ /* 0x000fe20000000000 */
[----:B------:R-:W-:Y:S01]  /*bc80*/  R2UR UR6, R10 ;  /* 0x000000000a0672ca */ /* 0x000fe200000e0000 */
[----:B------:R-:W-:Y:S01]  /*bc90*/  IMAD.MOV.U32 R10, RZ, RZ, R57 ;  /* 0x000000ffff0a7224 */ /* 0x000fe200078e0039 */
[C---:B------:R-:W-:Y:S01]  /*bca0*/  R2UR UR7, R11.reuse ;  /* 0x000000000b0772ca */ /* 0x040fe200000e0000 */
[----:B------:R-:W-:Y:S01]  /*bcb0*/  VIADD R56, R14, 0x180 ;  /* 0x000001800e387836 */ /* 0x000fe20000000000 */
[----:B------:R-:W-:Y:S01]  /*bcc0*/  R2UR UR11, R11 ;  /* 0x000000000b0b72ca */ /* 0x000fe200000e0000 */
[----:B------:R-:W-:Y:S01]  /*bcd0*/  IMAD.MOV.U32 R57, RZ, RZ, -0x7fffffe0 ;  /* 0x80000020ff397424 */ /* 0x000fe200078e00ff */
[----:B------:R-:W-:Y:S01]  /*bce0*/  R2UR UR10, R10 ;  /* 0x000000000a0a72ca */ /* 0x000fe200000e0000 */
[----:B------:R-:W-:Y:S01]  /*bcf0*/  IMAD.MOV.U32 R10, RZ, RZ, R58 ;  /* 0x000000ffff0a7224 */ /* 0x000fe200078e003a */
[----:B------:R-:W-:Y:S01]  /*bd00*/  R2UR UR8, R4 ;  /* 0x00000000040872ca */ /* 0x000fe200000e0000 */
[----:B------:R-:W-:Y:S01]  /*bd10*/  VIADD R58, R14, 0x102 ;  /* 0x000001020e3a7836 */ /* 0x000fe20000000000 */
[----:B------:R-:W-:Y:S01]  /*bd20*/  R2UR UR9, R5 ;  /* 0x00000000050972ca */ /* 0x000fe200000e0000 */
[----:B------:R-:W-:Y:S01]  /*bd30*/  IMAD.MOV.U32 R59, RZ, RZ, -0x7fffffe0 ;  /* 0x80000020ff3b7424 */ /* 0x000fe200078e00ff */
[----:B------:R-:W-:-:S02]  /*bd40*/  R2UR UR14, R10 ;  /* 0x000000000a0e72ca */ /* 0x000fc400000e0000 */
[----:B------:R-:W-:Y:S01]  /*bd50*/  R2UR UR15, R11 ;  /* 0x000000000b0f72ca */ /* 0x000fe200000e0000 */
[----:B------:R-:W-:Y:S01]  /*bd60*/  QGMMA.64x32x32.F32.E4M3.E4M3 R120, gdesc[UR4], RZ, !UPT, gsb0 ;  /* 0x00600000047879f3 */ /* 0x000fe2000c0008ff */
[----:B------:R-:W-:Y:S02]  /*bd70*/  R2UR UR12, R4 ;  /* 0x00000000040c72ca */ /* 0x000fe400000e0000 */
[----:B------:R-:W-:Y:S02]  /*bd80*/  R2UR UR13, R5 ;  /* 0x00000000050d72ca */ /* 0x000fe400000e0000 */
[----:B------:R-:W-:Y:S01]  /*bd90*/  R2UR UR18, R56 ;  /* 0x00000000381272ca */ /* 0x000fe200000e0000 */
[----:B------:R-:W-:Y:S01]  /*bda0*/  VIADD R56, R14, 0x2 ;  /* 0x000000020e387836 */ /* 0x000fe20000000000 */
[----:B------:R-:W-:Y:S02]  /*bdb0*/  R2UR UR19, R57 ;  /* 0x00000000391372ca */ /* 0x000fe400000e0000 */
[----:B------:R-:W-:-:S02]  /*bdc0*/  R2UR UR16, R4 ;  /* 0x00000000041072ca */ /* 0x000fc400000e0000 */
[----:B------:R-:W-:Y:S02]  /*bdd0*/  R2UR UR17, R5 ;  /* 0x00000000051172ca */ /* 0x000fe400000e0000 */
[----:B------:R-:W-:Y:S02]  /*bde0*/  IADD3 R10, R14, 0x200, RZ ;  /* 0x000002000e0a7810 */ /* 0x000fe40007ffe0ff */
[----:B------:R-:W-:Y:S02]  /*bdf0*/  R2UR UR23, R11 ;  /* 0x000000000b1772ca */ /* 0x000fe400000e0000 */
[----:B------:R-:W-:Y:S01]  /*be00*/  R2UR UR22, R10 ;  /* 0x000000000a1672ca */ /* 0x000fe200000e0000 */
[----:B------:R-:W-:Y:S01]  /*be10*/  VIADD R10, R14, 0x82 ;  /* 0x000000820e0a7836 */ /* 0x000fe20000000000 */
[----:B------:R-:W-:Y:S02]  /*be20*/  R2UR UR26, R56 ;  /* 0x00000000381a72ca */ /* 0x000fe400000e0000 */
[----:B------:R-:W-:Y:S01]  /*be30*/  R2UR UR27, R57 ;  /* 0x00000000391b72ca */ /* 0x000fe200000e0000 */
[----:B------:R-:W-:Y:S01]  /*be40*/  IMAD.MOV.U32 R57, RZ, RZ, -0x7fffffe0 ;  /* 0x80000020ff397424 */ /* 0x000fe200078e00ff */
[----:B------:R-:W-:-:S02]  /*be50*/  R2UR UR20, R4 ;  /* 0x00000000041472ca */ /* 0x000fc400000e0000 */
[----:B------:R-:W-:Y:S02]  /*be60*/  R2UR UR21, R5 ;  /* 0x00000000051572ca */ /* 0x000fe400000e0000 */
[----:B------:R-:W-:Y:S02]  /*be70*/  IADD3 R56, R14, 0x202, RZ ;  /* 0x000002020e387810 */ /* 0x000fe40007ffe0ff */
[----:B------:R-:W-:Y:S02]  /*be80*/  R2UR UR31, R57 ;  /* 0x00000000391f72ca */ /* 0x000fe400000e0000 */
[----:B------:R-:W-:Y:S02]  /*be90*/  R2UR UR30, R56 ;  /* 0x00000000381e72ca */ /* 0x000fe400000e0000 */
[----:B------:R-:W-:Y:S02]  /*bea0*/  R2UR UR24, R6 ;  /* 0x00000000061872ca */ /* 0x000fe400000e0000 */
[----:B------:R-:W-:-:S02]  /*beb0*/  R2UR UR25, R7 ;  /* 0x00000000071972ca */ /* 0x000fc400000e0000 */
[----:B------:R-:W-:Y:S01]  /*bec0*/  R2UR UR6, R10 ;  /* 0x000000000a0672ca */ /* 0x000fe200000e0000 */
[----:B------:R-:W-:Y:S01]  /*bed0*/  VIADD R10, R14, 0x182 ;  /* 0x000001820e0a7836 */ /* 0x000fe20000000000 */
[----:B------:R-:W-:Y:S01]  /*bee0*/  R2UR UR7, R11 ;  /* 0x000000000b0772ca */ /* 0x000fe200000e0000 */
[----:B------:R-:W-:Y:S01]  /*bef0*/  IMAD.MOV.U32 R11, RZ, RZ, -0x7fffffe0 ;  /* 0x80000020ff0b7424 */ /* 0x000fe200078e00ff */
        /* <DEDUP_REMOVED lines=42> */
.L_x_14049:
[----:B------:R-:W-:Y:S01]  /*c1a0*/  SHF.L.U32 R9, R9, 0x1f, RZ ;  /* 0x0000001f09097819 */ /* 0x000fe200000006ff */
[----:B------:R-:W-:-:S04]  /*c1b0*/  IMAD R14, R8, 0x8, R18 ;  /* 0x00000008080e7824 */ /* 0x000fc800078e0212 */
[----:B------:R0:W1:Y:S01]  /*c1c0*/  SYNCS.PHASECHK.TRANS64.TRYWAIT P1, [R14+URZ+0x13250], R9 ;  /* 0x013250090e0075a7 */ /* 0x000062000802017f */
[----:B------:R-:W-:Y:S05]  /*c1d0*/  @!P0 BRA `(.L_x_14050) ;  /* 0x0000000000048947 */ /* 0x000fea0003800000 */
[----:B------:R-:W-:Y:S01]  /*c1e0*/  BPT.TRAP 0x1 ;  /* 0x000000040000795c */ /* 0x000fe20000300000 */
.L_x_14050:
[----:B------:R-:W-:Y:S04]  /*c1f0*/  BSSY B1, `(.L_x_14051) ;  /* 0x0000004000017945 */ /* 0x000fe80003800000 */
[----:B-1----:R-:W-:Y:S05]  /*c200*/  @P1 BRA `(.L_x_14052) ;  /* 0x0000000000081947 */ /* 0x002fea0003800000 */
[----:B------:R-:W1:Y:S02]  /*c210*/  SYNCS.PHASECHK.TRANS64.TRYWAIT P1, [R14+URZ+0x13250], R9 ;  /* 0x013250090e0075a7 */ /* 0x000e64000802017f */
[----:B-1----:R-:W-:Y:S05]  /*c220*/  @!P1 BRA `(.L_x_14053) ;  /* 0x000000e000449947 */ /* 0x002fea0003800000 */
.L_x_14052:
[----:B------:R-:W-:Y:S05]  /*c230*/  BSYNC B1 ;  /* 0x0000000000017941 */ /* 0x000fea0003800000 */
.L_x_14051:
[----:B01----:R-:W-:Y:S01]  /*c240*/  VIADD R9, R18, 0x1000 ;  /* 0x0000100012097836 */ /* 0x003fe20000000000 */
[----:B------:R-:W-:Y:S01]  /*c250*/  WARPGROUP.ARRIVE ;  /* 0x00000000000079c5 */ /* 0x000fe20000000000 */
[----:B------:R-:W-:-:S03]  /*c260*/  IMAD.MOV.U32 R11, RZ, RZ, -0x3ffffff0 ;  /* 0xc0000010ff0b7424 */ /* 0x000fc600078e00ff */
[----:B------:R-:W-:-:S04]  /*c270*/  SHF.R.U32.HI R9, RZ, 0x4, R9 ;  /* 0x00000004ff097819 */ /* 0x000fc80000011609 */
[----:B------:R-:W-:-:S04]  /*c280*/  LOP3.LUT R9, R9, 0x3fff, RZ, 0xc0, !PT ;  /* 0x00003fff09097812 */ /* 0x000fc800078ec0ff */
[----:B------:R-:W-:-:S05]  /*c290*/  LOP3.LUT R9, R9, 0x10000, RZ, 0xfc, !PT ;  /* 0x0001000009097812 */ /* 0x000fca00078efcff */
[----:B------:R-:W-:Y:S01]  /*c2a0*/  IMAD R8, R8, 0x280, R9 ;  /* 0x0000028008087824 */ /* 0x000fe200078e0209 */
[----:B------:R-:W-:-:S03]  /*c2b0*/  MOV R9, 0xc0000010 ;  /* 0xc000001000097802 */ /* 0x000fc60000000f00 */
[C---:B------:R-:W-:Y:S01]  /*c2c0*/  VIADD R10, R8.reuse, 0x80 ;  /* 0x00000080080a7836 */ /* 0x040fe20000000000 */
[----:B------:R-:W-:Y:S02]  /*c2d0*/  R2UR UR6, R8 ;  /* 0x00000000080672ca */ /* 0x000fe400000e0000 */
[----:B------:R-:W-:Y:S01]  /*c2e0*/  R2UR UR7, R9 ;  /* 0x00000000090772ca */ /* 0x000fe200000e0000 */
[----:B------:R-:W-:-:S12]  /*c2f0*/  IMAD.MOV.U32 R9, RZ, RZ, -0x3ffffff0 ;  /* 0xc0000010ff097424 */ /* 0x000fd800078e00ff */
[----:B------:R-:W-:Y:S01]  /*c300*/  QGMMA.64x64x32.F32.E4M3.E4M3 R24, R152, gdesc[UR4], R24, gsb0 ;  /* 0x00e0000498187df3 */ /* 0x000fe20008000818 */
[----:B------:R-:W-:Y:S01]  /*c310*/  R2UR UR6, R10 ;  /* 0x000000000a0672ca */ /* 0x000fe200000e0000 */
[----:B------:R-:W-:Y:S01]  /*c320*/  VIADD R10, R8, 0x100 ;  /* 0x00000100080a7836 */ /* 0x000fe20000000000 */
[----:B------:R-:W-:Y:S01]  /*c330*/  R2UR UR7, R11 ;  /* 0x000000000b0772ca */ /* 0x000fe200000e0000 */
[----:B------:R-:W-:Y:S01]  /*c340*/  IMAD.MOV.U32 R11, RZ, RZ, -0x3ffffff0 ;  /* 0xc0000010ff0b7424 */ /* 0x000fe200078e00ff */
[----:B------:R-:W-:Y:S02]  /*c350*/  WARPGROUP.DEPBAR.LE gsb0, 0x0 ;  /* 0x00008000000079c5 */ /* 0x000fe40000010000 */
[----:B------:R-:W-:-:S09]  /*c360*/  WARPGROUP.ARRIVE ;  /* 0x00000000000079c5 */ /* 0x000fd20000000000 */
[----:B------:R-:W-:Y:S01]  /*c370*/  QGMMA.64x64x32.F32.E4M3.E4M3 R24, R148, gdesc[UR4], R24, gsb0 ;  /* 0x00e0000494187df3 */ /* 0x000fe20008000818 */
[----:B------:R-:W-:Y:S01]  /*c380*/  R2UR UR6, R10 ;  /* 0x000000000a0672ca */ /* 0x000fe200000e0000 */
[C---:B------:R-:W-:Y:S01]  /*c390*/  VIADD R10, R8.reuse, 0x180 ;  /* 0x00000180080a7836 */ /* 0x040fe20000000000 */
[----:B------:R-:W-:Y:S01]  /*c3a0*/  R2UR UR7, R11 ;  /* 0x000000000b0772ca */ /* 0x000fe200000e0000 */
[----:B------:R-:W-:Y:S01]  /*c3b0*/  VIADD R8, R8, 0x200 ;  /* 0x0000020008087836 */ /* 0x000fe20000000000 */
[----:B------:R-:W-:Y:S01]  /*c3c0*/  MOV R11, 0xc0000010 ;  /* 0xc0000010000b7802 */ /* 0x000fe20000000f00 */
[----:B------:R-:W-:Y:S02]  /*c3d0*/  WARPGROUP.DEPBAR.LE gsb0, 0x0 ;  /* 0x00008000000079c5 */ /* 0x000fe40000010000 */
[----:B------:R-:W-:-:S08]  /*c3e0*/  WARPGROUP.ARRIVE ;  /* 0x00000000000079c5 */ /* 0x000fd00000000000 */
[----:B------:R-:W-:Y:S01]  /*c3f0*/  QGMMA.64x64x32.F32.E4M3.E4M3 R24, R136, gdesc[UR4], R24, gsb0 ;  /* 0x00e0000488187df3 */ /* 0x000fe20008000818 */
[----:B------:R-:W-:Y:S02]  /*c400*/  R2UR UR6, R10 ;  /* 0x000000000a0672ca */ /* 0x000fe400000e0000 */
[----:B------:R-:W-:Y:S01]  /*c410*/  R2UR UR7, R11 ;  /* 0x000000000b0772ca */ /* 0x000fe200000e0000 */
[----:B------:R-:W-:Y:S02]  /*c420*/  WARPGROUP.DEPBAR.LE gsb0, 0x0 ;  /* 0x00008000000079c5 */ /* 0x000fe40000010000 */
[----:B------:R-:W-:-:S10]  /*c430*/  WARPGROUP.ARRIVE ;  /* 0x00000000000079c5 */ /* 0x000fd40000000000 */
[----:B------:R-:W-:Y:S01]  /*c440*/  QGMMA.64x64x32.F32.E4M3.E4M3 R24, R140, gdesc[UR4], R24, gsb0 ;  /* 0x00e000048c187df3 */ /* 0x000fe20008000818 */
[----:B------:R-:W-:Y:S02]  /*c450*/  R2UR UR6, R8 ;  /* 0x00000000080672ca */ /* 0x000fe400000e0000 */
[----:B------:R-:W-:Y:S01]  /*c460*/  R2UR UR7, R9 ;  /* 0x00000000090772ca */ /* 0x000fe200000e0000 */
[----:B------:R-:W-:Y:S02]  /*c470*/  WARPGROUP.DEPBAR.LE gsb0, 0x0 ;  /* 0x00008000000079c5 */ /* 0x000fe40000010000 */
[----:B------:R-:W-:-:S10]  /*c480*/  WARPGROUP.ARRIVE ;  /* 0x00000000000079c5 */ /* 0x000fd40000000000 */
[----:B------:R-:W-:Y:S03]  /*c490*/  QGMMA.64x64x32.F32.E4M3.E4M3 R24, R144, gdesc[UR4], R24, gsb0 ;  /* 0x00e0000490187df3 */ /* 0x000fe60008000818 */
[----:B------:R-:W-:Y:S02]  /*c4a0*/  WARPGROUP.DEPBAR.LE gsb0, 0x0 ;  /* 0x00008000000079c5 */ /* 0x000fe40000010000 */
[----:B------:R-:W-:Y:S05]  /*c4b0*/  @!P0 BRA `(.L_x_14054) ;  /* 0x0000000000048947 */ /* 0x000fea0003800000 */
[----:B------:R-:W-:Y:S01]  /*c4c0*/  BPT.TRAP 0x1 ;  /* 0x000000040000795c */ /* 0x000fe20000300000 */
.L_x_14054:
        /* <DEDUP_REMOVED lines=9> */
[----:B------:R-:W-:Y:S02]  /*c560*/  VIADD R132, R13, 0x13240 ;  /* 0x000132400d847836 */ /* 0x000fe40000000000 */
        /* <DEDUP_REMOVED lines=38> */
[----:B-----5:R-:W-:Y:S01]  /*c7d0*/  FMUL.FTZ R97, R2, R100 ;  /* 0x0000006402617220 */ /* 0x020fe20000410000 */
[----:B0-----:R-:W-:Y:S01]  /*c7e0*/  FMNMX.FTZ R100, R8, R12, !PT ;  /* 0x0000000c08647209 */ /* 0x001fe20007810000 */
        /* <DEDUP_REMOVED lines=42> */
[----:B------:R-:W-:-:S03]  /*ca90*/  FMUL.FTZ R71, R2, R71 ;  /* 0x0000004702477220 */ /* 0x000fc60000410000 */
        /* <DEDUP_REMOVED lines=29> */
[----:B------:R-:W-:Y:S01]  /*cc70*/  MUFU.TANH R10, R10 ;  /* 0x0000000a000a7308 */ /* 0x000fe20000002400 */
[----:B-1----:R-:W-:-:S04]  /*cc80*/  FMNMX.FTZ R132, R9, R100, !PT ;  /* 0x0000006409847209 */ /* 0x002fc80007810000 */
[----:B---3--:R-:W-:-:S03]  /*cc90*/  FMNMX.FTZ R132, R120, R132, !PT ;  /* 0x0000008478847209 */ /* 0x008fc60007810000 */
[----:B------:R1:W2:Y:S01]  /*cca0*/  MUFU.TANH R100, R101 ;  /* 0x0000006500647308 */ /* 0x0002a20000002400 */
[----:B----4-:R-:W-:-:S04]  /*ccb0*/  FMNMX.FTZ R132, R121, R132, !PT ;  /* 0x0000008479847209 */ /* 0x010fc80007810000 */
[----:B------:R-:W-:-:S03]  /*ccc0*/  FMNMX.FTZ R132, R124, R132, !PT ;  /* 0x000000847c847209 */ /* 0x000fc60007810000 */
[----:B------:R-:W-:Y:S01]  /*ccd0*/  MUFU.TANH R11, R11 ;  /* 0x0000000b000b7308 */ /* 0x000fe20000002400 */
[----:B0-----:R-:W-:Y:S01]  /*cce0*/  FMNMX.FTZ R132, R125, R132, !PT ;  /* 0x000000847d847209 */ /* 0x001fe20007810000 */
[----:B-1----:R-:W-:-:S03]  /*ccf0*/  FMUL.FTZ R101, R2, R56 ;  /* 0x0000003802657220 */ /* 0x002fc60000410000 */
[----:B-----5:R-:W-:-:S03]  /*cd00*/  FMNMX.FTZ R132, R128, R132, !PT ;  /* 0x0000008480847209 */ /* 0x020fc60007810000 */
[----:B------:R-:W0:Y:S01]  /*cd10*/  MUFU.TANH R101, R101 ;  /* 0x0000006500657308 */ /* 0x000e220000002400 */
[----:B------:R-:W-:-:S04]  /*cd20*/  FMNMX.FTZ R132, R129, R132, !PT ;  /* 0x0000008481847209 */ /* 0x000fc80007810000 */
[----:B------:R-:W-:-:S03]  /*cd30*/  FMNMX.FTZ R132, R104, R132, !PT ;  /* 0x0000008468847209 */ /* 0x000fc60007810000 */
[----:B------:R-:W1:Y:S01]  /*cd40*/  MUFU.TANH R122, R122 ;  /* 0x0000007a007a7308 */ /* 0x000e620000002400 */
        /* <DEDUP_REMOVED lines=21> */
[----:B--2---:R-:W-:-:S04]  /*cea0*/  FMNMX.FTZ R132, R100, R132, !PT ;  /* 0x0000008464847209 */ /* 0x004fc80007810000 */
        /* <DEDUP_REMOVED lines=12> */
[----:B0-----:R-:W-:-:S03]  /*cf70*/  FMNMX.FTZ R132, R101, R132, !PT ;  /* 0x0000008465847209 */ /* 0x001fc60007810000 */
        /* <DEDUP_REMOVED lines=10> */
[----:B------:R-:W-:-:S05]  /*d020*/  FMNMX.FTZ R56, R69, R56, !PT ;  /* 0x0000003845387209 */ /* 0x000fca0007810000 */
[----:B------:R-:W1:Y:S02]  /*d030*/  SHFL.BFLY PT, R132, R56, 0x2, 0x1f ;  /* 0x0c401f0038847f89 */ /* 0x000e6400000e0000 */
[----:B------:R-:W0:Y:S08]  /*d040*/  MUFU.TANH R94, R94 ;  /* 0x0000005e005e7308 */ /* 0x000e300000002400 */
[----:B------:R-:W0:Y:S08]  /*d050*/  MUFU.TANH R95, R95 ;  /* 0x0000005f005f7308 */ /* 0x000e300000002400 */
[----:B------:R-:W0:Y:S01]  /*d060*/  MUFU.TANH R98, R98 ;  /* 0x0000006200627308 */ /* 0x000e220000002400 */
[----:B-1----:R-:W-:-:S07]  /*d070*/  FMNMX.FTZ R56, R56, R132, !PT ;  /* 0x0000008438387209 */ /* 0x002fce0007810000 */
[----:B------:R-:W1:Y:S01]  /*d080*/  MUFU.TANH R99, R99 ;  /* 0x0000006300637308 */ /* 0x000e620000002400 */
[----:B------:R-:W3:Y:S07]  /*d090*/  SHFL.BFLY PT, R132, R56, 0x1, 0x1f ;  /* 0x0c201f0038847f89 */ /* 0x000eee00000e0000 */
[----:B------:R-:W1:Y:S08]  /*d0a0*/  MUFU.TANH R102, R102 ;  /* 0x0000006600667308 */ /* 0x000e700000002400 */
[----:B------:R-:W1:Y:S08]  /*d0b0*/  MUFU.TANH R103, R103 ;  /* 0x0000006700677308 */ /* 0x000e700000002400 */
[----:B------:R-:W1:Y:S01]  /*d0c0*/  MUFU.TANH R74, R74 ;  /* 0x0000004a004a7308 */ /* 0x000e620000002400 */
[----:B---3--:R-:W-:-:S02]  /*d0d0*/  FMNMX.FTZ R56, R56, R132, !PT ;  /* 0x0000008438387209 */ /* 0x008fc40007810000 */
[----:B------:R-:W-:-:S05]  /*d0e0*/  FMNMX.FTZ R132, R10, R3, !PT ;  /* 0x000000030a847209 */ /* 0x000fca0007810000 */
[----:B------:R-:W3:Y:S01]  /*d0f0*/  MUFU.TANH R75, R75 ;  /* 0x0000004b004b7308 */ /* 0x000ee20000002400 */
[----:B------:R-:W-:Y:S01]  /*d100*/  FMNMX.FTZ R132, R11, R132, !PT ;  /* 0x000000840b847209 */ /* 0x000fe20007810000 */
[----:B------:R-:W-:-:S03]  /*d110*/  FADD.FTZ R12, -R56, R12 ;  /* 0x0000000c380c7221 */ /* 0x000fc60000010100 */
[----:B------:R-:W-:-:S03]  /*d120*/  FMNMX.FTZ R132, R122, R132, !PT ;  /* 0x000000847a847209 */ /* 0x000fc60007810000 */
[----:B------:R-:W3:Y:S01]  /*d130*/  MUFU.TANH R78, R78 ;  /* 0x0000004e004e7308 */ /* 0x000ee20000002400 */
[----:B------:R-:W-:-:S04]  /*d140*/  FMNMX.FTZ R132, R123, R132, !PT ;  /* 0x000000847b847209 */ /* 0x000fc80007810000 */
[----:B----4-:R-:W-:-:S03]  /*d150*/  FMNMX.FTZ R132, R126, R132, !PT ;  /* 0x000000847e847209 */ /* 0x010fc60007810000 */
[----:B------:R-:W4:Y:S01]  /*d160*/  MUFU.TANH R79, R79 ;  /* 0x0000004f004f7308 */ /* 0x000f220000002400 */
[----:B-----5:R-:W-:-:S04]  /*d170*/  FMNMX.FTZ R132, R127, R132, !PT ;  /* 0x000000847f847209 */ /* 0x020fc80007810000 */
[----:B------:R-:W-:-:S03]  /*d180*/  FMNMX.FTZ R132, R130, R132, !PT ;  /* 0x0000008482847209 */ /* 0x000fc60007810000 */
[----:B------:R-:W5:Y:S01]  /*d190*/  MUFU.TANH R82, R82 ;  /* 0x0000005200527308 */ /* 0x000f620000002400 */
[----:B------:R-:W-:-:S04]  /*d1a0*/  FMNMX.FTZ R132, R131, R132, !PT ;  /* 0x0000008483847209 */ /* 0x000fc80007810000 */
[----:B------:R-:W-:-:S03]  /*d1b0*/  FMNMX.FTZ R132, R106, R132, !PT ;  /* 0x000000846a847209 */ /* 0x000fc60007810000 */
[----:B------:R-:W5:Y:S01]  /*d1c0*/  MUFU.TANH R83, R83 ;  /* 0x0000005300537308 */ /* 0x000f620000002400 */
[----:B------:R-:W-:-:S04]  /*d1d0*/  FMNMX.FTZ R132, R107, R132, !PT ;  /* 0x000000846b847209 */ /* 0x000fc80007810000 */
[----:B--2---:R-:W-:-:S03]  /*d1e0*/  FMNMX.FTZ R132, R110, R132, !PT ;  /* 0x000000846e847209 */ /* 0x004fc60007810000 */
[----:B------:R-:W2:Y:S01]  /*d1f0*/  MUFU.TANH R86, R86 ;  /* 0x0000005600567308 */ /* 0x000ea20000002400 */
[----:B------:R-:W-:-:S04]  /*d200*/  FMNMX.FTZ R132, R111, R132, !PT ;  /* 0x000000846f847209 */ /* 0x000fc80007810000 */
[----:B------:R-:W-:-:S03]  /*d210*/  FMNMX.FTZ R132, R114, R132, !PT ;  /* 0x0000008472847209 */ /* 0x000fc60007810000 */
[----:B------:R-:W2:Y:S01]  /*d220*/  MUFU.TANH R87, R87 ;  /* 0x0000005700577308 */ /* 0x000ea20000002400 */
[----:B------:R-:W-:-:S04]  /*d230*/  FMNMX.FTZ R132, R115, R132, !PT ;  /* 0x0000008473847209 */ /* 0x000fc80007810000 */
[----:B0-----:R-:W-:-:S03]  /*d240*/  FMNMX.FTZ R132, R118, R132, !PT ;  /* 0x0000008476847209 */ /* 0x001fc60007810000 */
        /* <DEDUP_REMOVED lines=9> */
[----:B------:R0:W2:Y:S01]  /*d2e0*/  MUFU.TANH R132, R58 ;  /* 0x0000003a00847308 */ /* 0x0000a20000002400 */
[----:B-1----:R-:W-:-:S07]  /*d2f0*/  FMNMX.FTZ R133, R99, R133, !PT ;  /* 0x0000008563857209 */ /* 0x002fce0007810000 */
[----:B------:R-:W-:Y:S01]  /*d300*/  MUFU.TANH R67, R67 ;  /* 0x0000004300437308 */ /* 0x000fe20000002400 */
[----:B0-----:R-:W-:-:S04]  /*d310*/  FMNMX.FTZ R58, R102, R133, !PT ;  /* 0x00000085663a7209 */ /* 0x001fc80007810000 */
[----:B------:R-:W-:-:S03]  /*d320*/  FMNMX.FTZ R58, R103, R58, !PT ;  /* 0x0000003a673a7209 */ /* 0x000fc60007810000 */
[----:B------:R-:W0:Y:S01]  /*d330*/  MUFU.TANH R133, R59 ;  /* 0x0000003b00857308 */ /* 0x000e220000002400 */
[----:B------:R-:W-:-:S04]  /*d340*/  FMNMX.FTZ R58, R74, R58, !PT ;  /* 0x0000003a4a3a7209 */ /* 0x000fc80007810000 */
[----:B---3--:R-:W-:-:S03]  /*d350*/  FMNMX.FTZ R58, R75, R58, !PT ;  /* 0x0000003a4b3a7209 */ /* 0x008fc60007810000 */
[----:B------:R-:W1:Y:S01]  /*d360*/  MUFU.TANH R70, R70 ;  /* 0x0000004600467308 */ /* 0x000e620000002400 */
[----:B------:R-:W-:-:S04]  /*d370*/  FMNMX.FTZ R58, R78, R58, !PT ;  /* 0x0000003a4e3a7209 */ /* 0x000fc80007810000 */
[----:B----4-:R-:W-:-:S03]  /*d380*/  FMNMX.FTZ R58, R79, R58, !PT ;  /* 0x0000003a4f3a7209 */ /* 0x010fc60007810000 */
[----:B------:R-:W3:Y:S01]  /*d390*/  MUFU.TANH R71, R71 ;  /* 0x0000004700477308 */ /* 0x000ee20000002400 */
[----:B-----5:R-:W-:-:S04]  /*d3a0*/  FMNMX.FTZ R58, R82, R58, !PT ;  /* 0x0000003a523a7209 */ /* 0x020fc80007810000 */
[----:B------:R-:W-:-:S04]  /*d3b0*/  FMNMX.FTZ R58, R83, R58, !PT ;  /* 0x0000003a533a7209 */ /* 0x000fc80007810000 */
[----:B--2---:R-:W-:-:S04]  /*d3c0*/  FMNMX.FTZ R58, R86, R58, !PT ;  /* 0x0000003a563a7209 */ /* 0x004fc80007810000 */
[----:B------:R-:W-:-:S04]  /*d3d0*/  FMNMX.FTZ R58, R87, R58, !PT ;  /* 0x0000003a573a7209 */ /* 0x000fc80007810000 */
[----:B------:R-:W-:-:S04]  /*d3e0*/  FMNMX.FTZ R58, R132, R58, !PT ;  /* 0x0000003a843a7209 */ /* 0x000fc80007810000 */
[----:B0-----:R-:W-:-:S04]  /*d3f0*/  FMNMX.FTZ R58, R133, R58, !PT ;  /* 0x0000003a853a7209 */ /* 0x001fc80007810000 */
[----:B------:R-:W-:-:S04]  /*d400*/  FMNMX.FTZ R58, R62, R58, !PT ;  /* 0x0000003a3e3a7209 */ /* 0x000fc80007810000 */
[----:B------:R-:W-:-:S04]  /*d410*/  FMNMX.FTZ R58, R63, R58, !PT ;  /* 0x0000003a3f3a7209 */ /* 0x000fc80007810000 */
[----:B------:R-:W-:-:S04]  /*d420*/  FMNMX.FTZ R58, R66, R58, !PT ;  /* 0x0000003a423a7209 */ /* 0x000fc80007810000 */
[----:B------:R-:W-:-:S04]  /*d430*/  FMNMX.FTZ R58, R67, R58, !PT ;  /* 0x0000003a433a7209 */ /* 0x000fc80007810000 */
[----:B-1----:R-:W-:-:S04]  /*d440*/  FMNMX.FTZ R58, R70, R58, !PT ;  /* 0x0000003a463a7209 */ /* 0x002fc80007810000 */
[----:B---3--:R-:W-:-:S05]  /*d450*/  FMNMX.FTZ R58, R71, R58, !PT ;  /* 0x0000003a473a7209 */ /* 0x008fca0007810000 */
        /* <DEDUP_REMOVED lines=98> */
[----:B------:R-:W-:Y:S01]  /*da80*/  FFMA.FTZ R69, R71, R58, -R69 ;  /* 0x0000003a47457223 */ /* 0x000fe20000010845 */
[----:B0-----:R-:W-:-:S05]  /*da90*/  FADD.FTZ R20, R9, R20 ;  /* 0x0000001409147221 */ /* 0x001fca0000010000 */
        /* <DEDUP_REMOVED lines=154> */
.L_x_14055:
[----:B------:R-:W2:Y:S01]  /*e440*/  LDL R71, [R1+0x28] ;  /* 0x0000280001477983 */ /* 0x000ea20000100800 */
[----:B------:R-:W-:Y:S01]  /*e450*/  F2FP.SATFINITE.E4M3.F32.PACK_AB_MERGE_C R120, R121, R120, RZ ;  /* 0x000000787978723e */ /* 0x000fe200048070ff */
[----:B------:R-:W-:-:S03]  /*e460*/  VIADD R14, R14, 0x13260 ;  /* 0x000132600e0e7836 */ /* 0x000fc60000000000 */
[----:B------:R-:W-:Y:S02]  /*e470*/  F2FP.SATFINITE.E4M3.F32.PACK_AB_MERGE_C R120, R9, R8, R120 ;  /* 0x000000080978723e */ /* 0x000fe40004807078 */
[----:B------:R0:W5:Y:S01]  /*e480*/  LDL R9, [R1+0x10] ;  /* 0x0000100001097983 */ /* 0x0001620000100800 */
[----:B------:R-:W-:Y:S02]  /*e490*/  F2FP.SATFINITE.E4M3.F32.PACK_AB_MERGE_C R122, R123, R122, RZ ;  /* 0x0000007a7b7a723e */ /* 0x000fe400048070ff */
[----:B------:R-:W-:Y:S01]  /*e4a0*/  F2FP.SATFINITE.E4M3.F32.PACK_AB_MERGE_C R128, R129, R128, RZ ;  /* 0x000000808180723e */ /* 0x000fe200048070ff */
[----:B------:R0:W5:Y:S01]  /*e4b0*/  LDL R8, [R1+0x8] ;  /* 0x0000080001087983 */ /* 0x0001620000100800 */
[----:B------:R-:W-:Y:S02]  /*e4c0*/  F2FP.SATFINITE.E4M3.F32.PACK_AB_MERGE_C R108, R109, R108, RZ ;  /* 0x0000006c6d6c723e */ /* 0x000fe400048070ff */
[----:B------:R-:W-:Y:S02]  /*e4d0*/  F2FP.SATFINITE.E4M3.F32.PACK_AB_MERGE_C R110, R111, R110, RZ ;  /* 0x0000006e6f6e723e */ /* 0x000fe400048070ff */
[----:B------:R-:W-:-:S02]  /*e4e0*/  F2FP.SATFINITE.E4M3.F32.PACK_AB_MERGE_C R116, R117, R116, RZ ;  /* 0x000000747574723e */ /* 0x000fc400048070ff */
[----:B------:R-:W-:Y:S02]  /*e4f0*/  F2FP.SATFINITE.E4M3.F32.PACK_AB_MERGE_C R130, R131, R130, RZ ;  /* 0x000000828382723e */ /* 0x000fe400048070ff */
[----:B------:R-:W-:Y:S02]  /*e500*/  PRMT R14, R136, 0x654, R14 ;  /* 0x00000654880e7816 */ /* 0x000fe4000000000e */
[----:B------:R-:W-:Y:S02]  /*e510*/  F2FP.SATFINITE.E4M3.F32.PACK_AB_MERGE_C R3, R3, R68, RZ ;  /* 0x000000440303723e */ /* 0x000fe400048070ff */
[----:B------:R-:W-:Y:S01]  /*e520*/  F2FP.SATFINITE.E4M3.F32.PACK_AB_MERGE_C R122, R11, R10, R122 ;  /* 0x0000000a0b7a723e */ /* 0x000fe2000480707a */
[----:B------:R0:W-:Y:S01]  /*e530*/  SYNCS.ARRIVE.TRANS64.RED.A1T0 RZ, [R14+URZ], RZ ;  /* 0x000000ff0eff79a7 */ /* 0x0001e2000810043f */
[----:B------:R-:W-:Y:S02]  /*e540*/  F2FP.SATFINITE.E4M3.F32.PACK_AB_MERGE_C R128, R125, R124, R128 ;  /* 0x0000007c7d80723e */ /* 0x000fe40004807080 */
[----:B------:R-:W-:-:S02]  /*e550*/  F2FP.SATFINITE.E4M3.F32.PACK_AB_MERGE_C R108, R105, R104, R108 ;  /* 0x00000068696c723e */ /* 0x000fc4000480706c */
[----:B------:R-:W-:Y:S02]  /*e560*/  F2FP.SATFINITE.E4M3.F32.PACK_AB_MERGE_C R110, R107, R106, R110 ;  /* 0x0000006a6b6e723e */ /* 0x000fe4000480706e */
[----:B------:R-:W-:Y:S02]  /*e570*/  F2FP.SATFINITE.E4M3.F32.PACK_AB_MERGE_C R116, R113, R112, R116 ;  /* 0x000000707174723e */ /* 0x000fe40004807074 */
        /* <DEDUP_REMOVED lines=66> */
[----:B------:R-:W-:Y:S01]  /*e9a0*/  IMAD.MOV.U32 R150, RZ, RZ, R116 ;  /* 0x000000ffff967224 */ /* 0x000fe200078e0074 */
[----:B--2---:R-:W-:-:S02]  /*e9b0*/  ISETP.GT.AND P1, PT, R0, R71, PT ;  /* 0x000000470000720c */ /* 0x004fc40003f24270 */
[----:B------:R-:W-:-:S11]  /*e9c0*/  IADD3 R0, R0, -0x1, RZ ;  /* 0xffffffff00007810 */ /* 0x000fd60007ffe0ff */
[----:B0-----:R-:W-:Y:S05]  /*e9d0*/  @P1 BRA `(.L_x_14056) ;  /* 0xffffffd000381947 */ /* 0x001fea000383ffff */
.L_x_14043:
[----:B------:R-:W-:Y:S05]  /*e9e0*/  BSYNC B0 ;  /* 0x0000000000007941 */ /* 0x000fea0003800000 */
.L_x_14042:
[----:B------:R-:W-:Y:S06]  /*e9f0*/  BAR.ARV 0x8, 0x200 ;  /* 0x0208000000007b1d */ /* 0x000fec0000002000 */
[----:B------:R-:W-:Y:S05]  /*ea00*/  @!P0 BRA `(.L_x_14057) ;  /* 0x0000000000048947 */ /* 0x000fea0003800000 */
[----:B------:R-:W-:Y:S01]  /*ea10*/  BPT.TRAP 0x1 ;  /* 0x000000040000795c */ /* 0x000fe20000300000 */
.L_x_14057:
[----:B------:R-:W2:Y:S04]  /*ea20*/  LDL R0, [R1+0x10] ;  /* 0x0000100001007983 */ /* 0x000ea80000100800 */
[----:B------:R-:W3:Y:S01]  /*ea30*/  LDL R2, [R1+0x8] ;  /* 0x0000080001027983 */ /* 0x000ee20000100800 */
[----:B--2---:R-:W-:Y:S01]  /*ea40*/  SHF.L.U32 R3, R0, 0x1f, RZ ;  /* 0x0000001f00037819 */ /* 0x004fe200000006ff */
[----:B---3-5:R-:W-:-:S04]  /*ea50*/  IMAD R8, R2, 0x8, R18 ;  /* 0x0000000802087824 */ /* 0x028fc800078e0212 */
[----:B------:R0:W1:Y:S01]  /*ea60*/  SYNCS.PHASECHK.TRANS64.TRYWAIT P1, [R8+URZ+0x13250], R3 ;  /* 0x01325003080075a7 */ /* 0x000062000802017f */
[----:B------:R-:W-:Y:S05]  /*ea70*/  @!P0 BRA `(.L_x_14058) ;  /* 0x0000000000048947 */ /* 0x000fea0003800000 */
[----:B------:R-:W-:Y:S01]  /*ea80*/  BPT.TRAP 0x1 ;  /* 0x000000040000795c */ /* 0x000fe20000300000 */
.L_x_14058:
[----:B------:R-:W-:Y:S04]  /*ea90*/  BSSY B0, `(.L_x_14059) ;  /* 0x0000004000007945 */ /* 0x000fe80003800000 */
[----:B-1----:R-:W-:Y:S05]  /*eaa0*/  @P1 BRA `(.L_x_14060) ;  /* 0x0000000000081947 */ /* 0x002fea0003800000 */
[----:B------:R-:W1:Y:S02]  /*eab0*/  SYNCS.PHASECHK.TRANS64.TRYWAIT P1, [R8+URZ+0x13250], R3 ;  /* 0x01325003080075a7 */ /* 0x000e64000802017f */
[----:B-1----:R-:W-:Y:S05]  /*eac0*/  @!P1 BRA `(.L_x_14061) ;  /* 0x000000b800309947 */ /* 0x002fea0003800000 */
.L_x_14060:
[----:B------:R-:W-:Y:S05]  /*ead0*/  BSYNC B0 ;  /* 0x0000000000007941 */ /* 0x000fea0003800000 */
.L_x_14059:
[----:B------:R-:W2:Y:S04]  /*eae0*/  LDL R57, [R1+0x8] ;  /* 0x0000080001397983 */ /* 0x000ea80000100800 */
[----:B------:R-:W3:Y:S04]  /*eaf0*/  LDL R0, [R1+0x50] ;  /* 0x0000500001007983 */ /* 0x000ee80000100800 */
[----:B------:R-:W4:Y:S01]  /*eb00*/  LDL R9, [R1+0x38] ;  /* 0x0000380001097983 */ /* 0x000f220000100800 */
[----:B------:R-:W-:Y:S01]  /*eb10*/  VIADD R18, R18, 0x1000 ;  /* 0x0000100012127836 */ /* 0x000fe20000000000 */
[----:B------:R-:W-:-:S04]  /*eb20*/  ULDC.64 UR4, c[0x0][0x9a0] ;  /* 0x0002680000047ab9 */ /* 0x000fc80000000a00 */
[----:B------:R-:W-:-:S04]  /*eb30*/  SHF.R.U32.HI R18, RZ, 0x4, R18 ;  /* 0x00000004ff127819 */ /* 0x000fc80000011612 */
[----:B------:R-:W-:-:S04]  /*eb40*/  LOP3.LUT R18, R18, 0x3fff, RZ, 0xc0, !PT ;  /* 0x00003fff12127812 */ /* 0x000fc800078ec0ff */
[----:B------:R-:W-:Y:S02]  /*eb50*/  LOP3.LUT R18, R18, 0x10000, RZ, 0xfc, !PT ;  /* 0x0001000012127812 */ /* 0x000fe400078efcff */
[----:B01----:R-:W-:Y:S02]  /*eb60*/  MOV R3, 0xc0000010 ;  /* 0xc000001000037802 */ /* 0x003fe40000000f00 */
[----:B------:R-:W-:Y:S02]  /*eb70*/  ISETP.NE.U32.AND P1, PT, RZ, UR4, PT ;  /* 0x00000004ff007c0c */ /* 0x000fe4000bf25070 */
[----:B------:R-:W-:Y:S02]  /*eb80*/  R2UR UR7, R3 ;  /* 0x00000000030772ca */ /* 0x000fe400000e0000 */
[----:B------:R-:W-:Y:S01]  /*eb90*/  ISETP.NE.AND.EX P1, PT, RZ, UR5, PT, P1 ;  /* 0x00000005ff007c0c */ /* 0x000fe2000bf25310 */
[----:B------:R-:W-:-:S12]  /*eba0*/  WARPGROUP.ARRIVE ;  /* 0x00000000000079c5 */ /* 0x000fd80000000000 */
[----:B------:R-:W3:Y:S08]  /*ebb0*/  @P1 LDC.64 R6, c[0x0][0x9c8] ;  /* 0x00027200ff061b82 */ /* 0x000ef00000000a00 */
[----:B------:R-:W0:Y:S01]  /*ebc0*/  @P1 LDC.64 R4, c[0x0][0x9d0] ;  /* 0x00027400ff041b82 */ /* 0x000e220000000a00 */
[----:B--2---:R-:W-:-:S05]  /*ebd0*/  IMAD R2, R57, 0x280, R18 ;  /* 0x0000028039027824 */ /* 0x004fca00078e0212 */
[----:B------:R-:W-:-:S13]  /*ebe0*/  R2UR UR6, R2 ;  /* 0x00000000020672ca */ /* 0x000fda00000e0000 */
[----:B------:R-:W-:Y:S01]  /*ebf0*/  QGMMA.64x64x32.F32.E4M3.E4M3 R24, R152, gdesc[UR4], R24, gsb0 ;  /* 0x00e0000498187df3 */ /* 0x000fe20008000818 */
[----:B---3--:R-:W-:-:S04]  /*ec00*/  @P1 IMAD R0, R0, R6, RZ ;  /* 0x0000000600001224 */ /* 0x008fc800078e02ff */
[C---:B----4-:R-:W-:Y:S02]  /*ec10*/  @P1 IMAD R3, R9.reuse, R7, R0 ;  /* 0x0000000709031224 */ /* 0x050fe400078e0200 */
[----:B------:R-:W-:-:S04]  /*ec20*/  @P1 IMAD.WIDE.U32 R6, R9, R6, RZ ;  /* 0x0000000609061225 */ /* 0x000fc800078e00ff */
[----:B------:R-:W-:Y:S02]  /*ec30*/  @P1 IMAD.IADD R7, R7, 0x1, R3 ;  /* 0x0000000107071824 */ /* 0x000fe400078e0203 */
[----:B0-----:R-:W-:-:S04]  /*ec40*/  @P1 IMAD.WIDE.U32 R6, R22, R4, R6 ;  /* 0x0000000416061225 */ /* 0x001fc800078e0006 */
[----:B------:R-:W-:Y:S01]  /*ec50*/  @P1 IMAD R5, R22, R5, R7 ;  /* 0x0000000516051224 */ /* 0x000fe200078e0207 */
[----:B------:R-:W-:-:S04]  /*ec60*/  @P1 LEA R4, P2, R6, UR4, 0x2 ;  /* 0x0000000406041c11 */ /* 0x000fc8000f8410ff */
[----:B------:R-:W-:Y:S01]  /*ec70*/  @P1 LEA.HI.X R5, R6, UR5, R5, 0x2, P2 ;  /* 0x0000000506051c11 */ /* 0x000fe200090f1405 */
[----:B------:R-:W-:-:S06]  /*ec80*/  IMAD.MOV.U32 R6, RZ, RZ, 0x3f800000 ;  /* 0x3f800000ff067424 */ /* 0x000fcc00078e00ff */
[----:B------:R0:W2:Y:S02]  /*ec90*/  @P1 LDG.E R6, desc[UR40][R4.64] ;  /* 0x0000002804061981 */ /* 0x0000a4000c1e1900 */
[----:B0-----:R-:W-:Y:S02]  /*eca0*/  VIADD R4, R2, 0x80 ;  /* 0x0000008002047836 */ /* 0x001fe40000000000 */
[----:B------:R-:W-:-:S03]  /*ecb0*/  IMAD.MOV.U32 R5, RZ, RZ, -0x3ffffff0 ;  /* 0xc0000010ff057424 */ /* 0x000fc600078e00ff */
[----:B------:R-:W-:Y:S02]  /*ecc0*/  R2UR UR6, R4 ;  /* 0x00000000040672ca */ /* 0x000fe400000e0000 */
[----:B------:R-:W-:Y:S01]  /*ecd0*/  R2UR UR7, R5 ;  /* 0x00000000050772ca */ /* 0x000fe200000e0000 */
[----:B------:R-:W-:Y:S02]  /*ece0*/  WARPGROUP.DEPBAR.LE gsb0, 0x0 ;  /* 0x00008000000079c5 */ /* 0x000fe40000010000 */
[----:B------:R-:W-:-:S10]  /*ecf0*/  WARPGROUP.ARRIVE ;  /* 0x00000000000079c5 */ /* 0x000fd40000000000 */
[----:B------:R-:W-:Y:S01]  /*ed00*/  QGMMA.64x64x32.F32.E4M3.E4M3 R24, R148, gdesc[UR4], R24, gsb0 ;  /* 0x00e0000494187df3 */ /* 0x000fe20008000818 */
[----:B------:R-:W-:Y:S01]  /*ed10*/  VIADD R4, R2, 0x100 ;  /* 0x0000010002047836 */ /* 0x000fe20000000000 */
[----:B------:R-:W-:-:S04]  /*ed20*/  MOV R5, 0xc0000010 ;  /* 0xc000001000057802 */ /* 0x000fc80000000f00 */
[----:B------:R-:W-:Y:S02]  /*ed30*/  R2UR UR6, R4 ;  /* 0x00000000040672ca */ /* 0x000fe400000e0000 */
[----:B------:R-:W-:Y:S01]  /*ed40*/  R2UR UR7, R5 ;  /* 0x00000000050772ca */ /* 0x000fe200000e0000 */
[----:B------:R-:W-:Y:S02]  /*ed50*/  VIADD R4, R2, 0x180 ;  /* 0x0000018002047836 */ /* 0x000fe40000000000 */
[----:B------:R-:W-:Y:S01]  /*ed60*/  IMAD.MOV.U32 R5, RZ, RZ, -0x3ffffff0 ;  /* 0xc0000010ff057424 */ /* 0x000fe200078e00ff */
[----:B------:R-:W-:Y:S02]  /*ed70*/  WARPGROUP.DEPBAR.LE gsb0, 0x0 ;  /* 0x00008000000079c5 */ /* 0x000fe40000010000 */
[----:B------:R-:W-:-:S07]  /*ed80*/  WARPGROUP.ARRIVE ;  /* 0x00000000000079c5 */ /* 0x000fce0000000000 */
[----:B------:R-:W-:Y:S01]  /*ed90*/  QGMMA.64x64x32.F32.E4M3.E4M3 R24, R136, gdesc[UR4], R24, gsb0 ;  /* 0x00e0000488187df3 */ /* 0x000fe20008000818 */
[----:B------:R-:W-:Y:S02]  /*eda0*/  R2UR UR6, R4 ;  /* 0x00000000040672ca */ /* 0x000fe400000e0000 */
[----:B------:R-:W-:Y:S01]  /*edb0*/  R2UR UR7, R5 ;  /* 0x00000000050772ca */ /* 0x000fe200000e0000 */
[----:B------:R-:W0:Y:S04]  /*edc0*/  SHFL.BFLY PT, R3, R20, 0x2, 0x1f ;  /* 0x0c401f0014037f89 */ /* 0x000e2800000e0000 */
[----:B------:R-:W1:Y:S01]  /*edd0*/  SHFL.BFLY PT, R4, R15, 0x2, 0x1f ;  /* 0x0c401f000f047f89 */ /* 0x000e6200000e0000 */
[----:B------:R-:W-:Y:S01]  /*ede0*/  VIADD R2, R2, 0x200 ;  /* 0x0000020002027836 */ /* 0x000fe20000000000 */
[----:B------:R-:W-:-:S02]  /*edf0*/  WARPGROUP.DEPBAR.LE gsb0, 0x0 ;  /* 0x00008000000079c5 */ /* 0x000fc40000010000 */
[----:B------:R-:W-:-:S06]  /*ee00*/  WARPGROUP.ARRIVE ;  /* 0x00000000000079c5 */ /* 0x000fcc0000000000 */
[----:B------:R-:W-:Y:S01]  /*ee10*/  QGMMA.64x64x32.F32.E4M3.E4M3 R24, R140, gdesc[UR4], R24, gsb0 ;  /* 0x00e000048c187df3 */ /* 0x000fe20008000818 */
[----:B0-----:R-:W-:-:S01]  /*ee20*/  FADD.FTZ R0, R3, R20 ;  /* 0x0000001403007221 */ /* 0x001fc20000010000 */
[----:B------:R-:W-:Y:S01]  /*ee30*/  IMAD.MOV.U32 R3, RZ, RZ, -0x3ffffff0 ;  /* 0xc0000010ff037424 */ /* 0x000fe200078e00ff */
[----:B------:R-:W-:-:S04]  /*ee40*/  R2UR UR6, R2 ;  /* 0x00000000020672ca */ /* 0x000fc800000e0000 */
[----:B------:R-:W-:Y:S01]  /*ee50*/  R2UR UR7, R3 ;  /* 0x00000000030772ca */ /* 0x000fe200000e0000 */
[----:B------:R-:W0:Y:S01]  /*ee60*/  SHFL.BFLY PT, R5, R0, 0x1, 0x1f ;  /* 0x0c201f0000057f89 */ /* 0x000e2200000e0000 */
[----:B-1----:R-:W-:-:S05]  /*ee70*/  FADD.FTZ R4, R4, R15 ;  /* 0x0000000f04047221 */ /* 0x002fca0000010000 */
[----:B------:R-:W1:Y:S01]  /*ee80*/  SHFL.BFLY PT, R3, R4, 0x1, 0x1f ;  /* 0x0c201f0004037f89 */ /* 0x000e6200000e0000 */
[----:B0-----:R-:W-:-:S05]  /*ee90*/  FADD.FTZ R9, R0, R5 ;  /* 0x0000000500097221 */ /* 0x001fca0000010000 */
[----:B------:R-:W-:Y:S01]  /*eea0*/  FSETP.NE.FTZ.AND P1, PT, R9, RZ, PT ;  /* 0x000000ff0900720b */ /* 0x000fe20003f35000 */
[----:B-1----:R-:W-:-:S01]  /*eeb0*/  FADD.FTZ R10, R4, R3 ;  /* 0x00000003040a7221 */ /* 0x002fc20000010000 */
[----:B------:R-:W-:Y:S01]  /*eec0*/  FMUL.FTZ R11, R9, 0.00390625 ;  /* 0x3b800000090b7820 */ /* 0x000fe20000410000 */
[----:B------:R-:W-:Y:S02]  /*eed0*/  WARPGROUP.DEPBAR.LE gsb0, 0x0 ;  /* 0x00008000000079c5 */ /* 0x000fe40000010000 */
[----:B------:R-:W-:-:S06]  /*eee0*/  WARPGROUP.ARRIVE ;  /* 0x00000000000079c5 */ /* 0x000fcc0000000000 */
[----:B------:R-:W-:Y:S01]  /*eef0*/  QGMMA.64x64x32.F32.E4M3.E4M3 R24, R144, gdesc[UR4], R24, gsb0 ;  /* 0x00e0000490187df3 */ /* 0x000fe20008000818 */
[----:B------:R-:W-:Y:S01]  /*ef00*/  FMUL.FTZ R12, R10, 0.00390625 ;  /* 0x3b8000000a0c7820 */ /* 0x000fe20000410000 */
[----:B------:R-:W-:Y:S01]  /*ef10*/  IMAD.MOV.U32 R3, RZ, RZ, RZ ;  /* 0x000000ffff037224 */ /* 0x000fe200078e00ff */
[----:B------:R-:W-:-:S03]  /*ef20*/  FSETP.NE.FTZ.AND P2, PT, R11, RZ, PT ;  /* 0x000000ff0b00720b */ /* 0x000fc60003f55000 */
[----:B------:R-:W-:Y:S02]  /*ef30*/  FSETP.NE.FTZ.AND P3, PT, R12, RZ, PT ;  /* 0x000000ff0c00720b */ /* 0x000fe40003f75000 */
[----:B------:R-:W-:Y:S01]  /*ef40*/  @P1 MUFU.RCP R3, R9 ;  /* 0x0000000900031308 */ /* 0x000fe20000001000 */
[----:B------:R-:W-:Y:S02]  /*ef50*/  FSETP.NE.FTZ.AND P1, PT, R10, RZ, PT ;  /* 0x000000ff0a00720b */ /* 0x000fe40003f35000 */
[----:B------:R-:W-:-:S05]  /*ef60*/  MOV R7, RZ ;  /* 0x000000ff00077202 */ /* 0x000fca0000000f00 */
        /* <DEDUP_REMOVED lines=16> */
.L_x_14062:
[----:B------:R-:W2:Y:S01]  /*f070*/  LDL.LU R2, [R1+0x20] ;  /* 0x0000200001027983 */ /* 0x000ea20000300800 */
[-C--:B------:R-:W-:Y:S01]  /*f080*/  FMUL.FTZ R13, R24, R3.reuse ;  /* 0x00000003180d7220 */ /* 0x080fe20000410000 */
[----:B------:R-:W-:Y:S02]  /*f090*/  VIADD R8, R8, 0x13260 ;  /* 0x0001326008087836 */ /* 0x000fe40000000000 */
[-C--:B------:R-:W-:Y:S01]  /*f0a0*/  FMUL.FTZ R7, R29, R3.reuse ;  /* 0x000000031d077220 */ /* 0x080fe20000410000 */
[----:B------:R-:W3:Y:S04]  /*f0b0*/  LDL.LU R24, [R1+0x10] ;  /* 0x0000100001187983 */ /* 0x000ee80000300800 */
[----:B------:R-:W4:Y:S01]  /*f0c0*/  LDL.LU R18, [R1+0x4c] ;  /* 0x00004c0001127983 */ /* 0x000f220000300800 */
        /* <DEDUP_REMOVED lines=30> */
[----:B--2---:R-:W-:-:S04]  /*f2b0*/  PRMT R2, R2, 0x654, R8 ;  /* 0x0000065402027816 */ /* 0x004fc80000000008 */
[----:B------:R0:W-:Y:S02]  /*f2c0*/  SYNCS.ARRIVE.TRANS64.RED.A1T0 RZ, [R2+URZ], RZ ;  /* 0x000000ff02ff79a7 */ /* 0x0001e4000810043f */
[----:B0-----:R-:W-:Y:S02]  /*f2d0*/  VIADD R2, R57, 0x1 ;  /* 0x0000000139027836 */ /* 0x001fe40000000000 */
[----:B------:R-:W-:-:S03]  /*f2e0*/  FMUL.FTZ R8, R33, R3 ;  /* 0x0000000321087220 */ /* 0x000fc60000410000 */
[----:B------:R-:W-:-:S04]  /*f2f0*/  ISETP.NE.AND P1, PT, R2, 0x2, PT ;  /* 0x000000020200780c */ /* 0x000fc80003f25270 */
[----:B------:R-:W-:Y:S02]  /*f300*/  SEL R3, RZ, 0x1, P1 ;  /* 0x00000001ff037807 */ /* 0x000fe40000800000 */
[----:B------:R-:W-:Y:S01]  /*f310*/  SEL R2, R2, RZ, P1 ;  /* 0x000000ff02027207 */ /* 0x000fe20000800000 */
[----:B----4-:R-:W-:Y:S01]  /*f320*/  VIADD R18, R18, 0x1 ;  /* 0x0000000112127836 */ /* 0x010fe20000000000 */
[----:B---3--:R-:W-:-:S03]  /*f330*/  LOP3.LUT R24, R24, R3, RZ, 0x3c, !PT ;  /* 0x0000000318187212 */ /* 0x008fc600078e3cff */
[----:B------:R0:W-:Y:S04]  /*f340*/  STL [R1+0x8], R2 ;  /* 0x0000080201007387 */ /* 0x0001e80000100800 */
[----:B------:R0:W-:Y:S04]  /*f350*/  STL [R1+0x10], R24 ;  /* 0x0000101801007387 */ /* 0x0001e80000100800 */
[----:B------:R0:W-:Y:S02]  /*f360*/  STL [R1+0x4c], R18 ;  /* 0x00004c1201007387 */ /* 0x0001e40000100800 */
.L_x_14012:
[----:B------:R-:W2:Y:S01]  /*f370*/  LDL R70, [R1+0x40] ;  /* 0x0000400001467983 */ /* 0x000ea20000100800 */
[----:B------:R-:W1:Y:S01]  /*f380*/  S2UR UR4, SR_CgaCtaId ;  /* 0x00000000000479c3 */ /* 0x000e620000008800 */
[----:B0-----:R-:W-:Y:S01]  /*f390*/  MOV R18, 0x400 ;  /* 0x0000040000127802 */ /* 0x001fe20000000f00 */
[----:B------:R-:W-:Y:S01]  /*f3a0*/  BSSY B0, `(.L_x_14063) ;  /* 0x000029e000007945 */ /* 0x000fe20003800000 */
[----:B------:R-:W0:Y:S01]  /*f3b0*/  S2R R31, SR_TID.X ;  /* 0x00000000001f7919 */ /* 0x000e220000002100 */
[----:B-1----:R-:W-:-:S04]  /*f3c0*/  MOV R2, UR4 ;  /* 0x0000000400027c02 */ /* 0x002fc80008000f00 */
[----:B------:R-:W-:Y:S01]  /*f3d0*/  LEA R18, R2, R18, 0x18 ;  /* 0x0000001202127211 */ /* 0x000fe200078ec0ff */
[----:B------:R-:W-:Y:S01]  /*f3e0*/  BAR.SYNC.DEFER_BLOCKING 0x5, 0x200 ;  /* 0x0148000000007b1d */ /* 0x000fe20000010000 */
[----:B0-----:R-:W-:-:S05]  /*f3f0*/  VIADD R76, R31, 0xffffff80 ;  /* 0xffffff801f4c7836 */ /* 0x001fca0000000000 */
[----:B------:R0:W-:Y:S01]  /*f400*/  STL [R1+0x20], R2 ;  /* 0x0000200201007387 */ /* 0x0001e20000100800 */
[----:B------:R-:W-:-:S04]  /*f410*/  SHF.R.S32.HI R68, RZ, 0x1f, R76 ;  /* 0x0000001fff447819 */ /* 0x000fc8000001144c */
[----:B------:R-:W-:-:S04]  /*f420*/  LEA.HI R68, R68, R76, RZ, 0x3 ;  /* 0x0000004c44447211 */ /* 0x000fc800078f18ff */
[----:B------:R-:W-:-:S05]  /*f430*/  LOP3.LUT R68, R68, 0xfffffff8, RZ, 0xc0, !PT ;  /* 0xfffffff844447812 */ /* 0x000fca00078ec0ff */
[----:B------:R-:W-:Y:S01]  /*f440*/  IMAD.IADD R68, R76, 0x1, -R68 ;  /* 0x000000014c447824 */ /* 0x000fe200078e0a44 */
[----:B------:R0:W1:Y:S03]  /*f450*/  LDS.128 R24, [R18+0x132d0] ;  /* 0x0132d00012187984 */ /* 0x0000660000000c00 */
[----:B------:R-:W-:-:S05]  /*f460*/  IMAD.SHL.U32 R61, R68, 0x8, RZ ;  /* 0x00000008443d7824 */ /* 0x000fca00078e00ff */
[----:B------:R-:W-:Y:S01]  /*f470*/  SHF.R.S32.HI R62, RZ, 0x1f, R61 ;  /* 0x0000001fff3e7819 */ /* 0x000fe2000001143d */
[----:B------:R-:W-:Y:S06]  /*f480*/  BAR.ARV 0x4, 0x200 ;  /* 0x0108000000007b1d */ /* 0x000fec0000002000 */
[----:B--2---:R-:W-:-:S13]  /*f490*/  ISETP.NE.AND P1, PT, R70, RZ, PT ;  /* 0x000000ff4600720c */ /* 0x004fda0003f25270 */
[----:B------:R-:W2:Y:S02]  /*f4a0*/  @!P1 LDC R70, c[0x0][0xad4] ;  /* 0x0002b500ff469b82 */ /* 0x000ea40000000800 */
[----:B--2---:R0:W-:Y:S01]  /*f4b0*/  @!P1 STL [R1+0x40], R70 ;  /* 0x0000404601009387 */ /* 0x0041e20000100800 */
[----:B-1----:R-:W-:Y:S05]  /*f4c0*/  @P0 BRA `(.L_x_14064) ;  /* 0x0000001c00ac0947 */ /* 0x002fea0003800000 */
[----:B------:R-:W2:Y:S01]  /*f4d0*/  LDL.LU R40, [R1+0x38] ;  /* 0x0000380001287983 */ /* 0x000ea20000300800 */
[----:B0-----:R-:W-:Y:S01]  /*f4e0*/  IMAD.SHL.U32 R2, R31, 0x4, RZ ;  /* 0x000000041f027824 */ /* 0x001fe200078e00ff */
[----:B------:R-:W-:Y:S01]  /*f4f0*/  ULDC.64 UR4, c[0x4][0x38] ;  /* 0x01000e0000047ab9 */ /* 0x000fe20000000a00 */
[----:B------:R-:W-:Y:S01]  /*f500*/  ULDC.64 UR6, c[0x0][0xc08] ;  /* 0x0003020000067ab9 */ /* 0x000fe20000000a00 */
[----:B------:R-:W3:Y:S04]  /*f510*/  LDL.LU R44, [R1+0x50] ;  /* 0x00005000012c7983 */ /* 0x000ee80000300800 */
[----:B------:R-:W4:Y:S01]  /*f520*/  LDL R48, [R1+0xa0] ;  /* 0x0000a00001307983 */ /* 0x000f220000100800 */
[----:B------:R-:W-:-:S03]  /*f530*/  LOP3.LUT R2, R2, 0xc, RZ, 0xc0, !PT ;  /* 0x0000000c02027812 */ /* 0x000fc600078ec0ff */
[----:B------:R-:W4:Y:S01]  /*f540*/  LDL.LU R66, [R1+0x44] ;  /* 0x0000440001427983 */ /* 0x000f220000300800 */
[----:B------:R-:W-:Y:S01]  /*f550*/  BAR.SYNC.DEFER_BLOCKING 0x1, 0x180 ;  /* 0x0046000000007b1d */ /* 0x000fe20000010000 */
[----:B------:R-:W-:-:S05]  /*f560*/  IADD3 R2, P0, R2, UR4, RZ ;  /* 0x0000000402027c10 */ /* 0x000fca000ff1e0ff */
[----:B------:R-:W-:Y:S01]  /*f570*/  IMAD.X R3, RZ, RZ, UR5, P0 ;  /* 0x00000005ff037e24 */ /* 0x000fe200080e06ff */
[----:B------:R-:W-:Y:S01]  /*f580*/  ULDC.64 UR4, c[0x0][0xc00] ;  /* 0x0003000000047ab9 */ /* 0x000fe20000000a00 */
[----:B------:R-:W4:Y:S04]  /*f590*/  LDL.LU R84, [R1+0x48] ;  /* 0x0000480001547983 */ /* 0x000f280000300800 */
[----:B------:R0:W4:Y:S01]  /*f5a0*/  LDG.E.CONSTANT R12, desc[UR40][R2.64] ;  /* 0x00000028020c7981 */ /* 0x000122000c1e9900 */
[----:B------:R-:W-:Y:S01]  /*f5b0*/  LOP3.LUT P0, R24, R31, 0x3, RZ, 0xc0, !PT ;  /* 0x000000031f187812 */ /* 0x000fe2000780c0ff */
[----:B------:R-:W1:Y:S03]  /*f5c0*/  S2R R33, SR_SWINHI ;  /* 0x0000000000217919 */ /* 0x000e660000002f00 */
[----:B------:R-:W-:Y:S01]  /*f5d0*/  ISETP.EQ.OR P0, PT, R24, 0x3, !P0 ;  /* 0x000000031800780c */ /* 0x000fe20004702670 */
[----:B------:R-:W4:Y:S03]  /*f5e0*/  LDL R78, [R1+0x9c] ;  /* 0x00009c00014e7983 */ /* 0x000f260000100800 */
        /* <DEDUP_REMOVED lines=16> */
[----:B0-----:R-:W-:Y:S02]  /*f6f0*/  MOV R2, R18 ;  /* 0x0000001200027202 */ /* 0x001fe40000000f00 */
        /* <DEDUP_REMOVED lines=19> */
[----:B--2---:R-:W-:Y:S01]  /*f830*/  IMAD.MOV.U32 R82, RZ, RZ, R40 ;  /* 0x000000ffff527224 */ /* 0x004fe200078e0028 */
[----:B---3--:R-:W-:Y:S01]  /*f840*/  MOV R80, R44 ;  /* 0x0000002c00507202 */ /* 0x008fe20000000f00 */
[----:B----4-:R-:W-:-:S03]  /*f850*/  IMAD.WIDE R10, R48, 0x2, R2 ;  /* 0x00000002300a7825 */ /* 0x010fc600078e0202 */
[C---:B------:R-:W-:Y:S02]  /*f860*/  IADD3 R33, P2, R10.reuse, 0x40, RZ ;  /* 0x000000400a217810 */ /* 0x040fe40007f5e0ff */
[C---:B------:R-:W-:Y:S02]  /*f870*/  LOP3.LUT R7, R10.reuse, 0x380, RZ, 0xc0, !PT ;  /* 0x000003800a077812 */ /* 0x040fe400078ec0ff */
[----:B------:R-:W-:Y:S02]  /*f880*/  LOP3.LUT R4, R33, 0x380, RZ, 0xc0, !PT ;  /* 0x0000038021047812 */ /* 0x000fe400078ec0ff */
[----:B------:R-:W-:Y:S02]  /*f890*/  IADD3 R9, P3, R10, 0x20, RZ ;  /* 0x000000200a097810 */ /* 0x000fe40007f7e0ff */
[----:B------:R-:W-:Y:S02]  /*f8a0*/  SHF.R.U64 R7, R7, 0x3, RZ ;  /* 0x0000000307077819 */ /* 0x000fe400000012ff */
[----:B------:R-:W-:-:S02]  /*f8b0*/  SHF.R.U64 R4, R4, 0x3, RZ ;  /* 0x0000000304047819 */ /* 0x000fc400000012ff */
[----:B------:R-:W-:Y:S02]  /*f8c0*/  IADD3 R37, P1, R10, 0x60, RZ ;  /* 0x000000600a257810 */ /* 0x000fe40007f3e0ff */
[----:B------:R-:W-:Y:S02]  /*f8d0*/  LOP3.LUT R8, R9, 0x380, RZ, 0xc0, !PT ;  /* 0x0000038009087812 */ /* 0x000fe400078ec0ff */
[----:B------:R-:W-:Y:S01]  /*f8e0*/  LOP3.LUT R10, R7, R10, RZ, 0x3c, !PT ;  /* 0x0000000a070a7212 */ /* 0x000fe200078e3cff */
[----:B------:R-:W-:Y:S01]  /*f8f0*/  IMAD.X R7, RZ, RZ, R11, P2 ;  /* 0x000000ffff077224 */ /* 0x000fe200010e060b */
[----:B------:R-:W-:Y:S02]  /*f900*/  LOP3.LUT R6, R4, R33, RZ, 0x3c, !PT ;  /* 0x0000002104067212 */ /* 0x000fe400078e3cff */
[----:B------:R-:W-:Y:S02]  /*f910*/  LOP3.LUT R24, R37, 0x380, RZ, 0xc0, !PT ;  /* 0x0000038025187812 */ /* 0x000fe400078ec0ff */
[----:B------:R-:W-:-:S02]  /*f920*/  SHF.R.U64 R8, R8, 0x3, RZ ;  /* 0x0000000308087819 */ /* 0x000fc400000012ff */
[----:B------:R-:W-:Y:S02]  /*f930*/  MOV R64, R6 ;  /* 0x0000000600407202 */ /* 0x000fe40000000f00 */
[----:B------:R-:W-:Y:S02]  /*f940*/  SHF.R.U64 R24, R24, 0x3, RZ ;  /* 0x0000000318187819 */ /* 0x000fe400000012ff */
[----:B------:R-:W-:Y:S02]  /*f950*/  LOP3.LUT R6, R12, 0x2, RZ, 0x3c, !PT ;  /* 0x000000020c067812 */ /* 0x000fe400078e3cff */
[----:B------:R-:W-:Y:S01]  /*f960*/  LOP3.LUT R8, R8, R9, RZ, 0x3c, !PT ;  /* 0x0000000908087212 */ /* 0x000fe200078e3cff */
[--C-:B------:R-:W-:Y:S01]  /*f970*/  IMAD.X R9, RZ, RZ, R11.reuse, P3 ;  /* 0x000000ffff097224 */ /* 0x100fe200018e060b */
[----:B------:R-:W-:Y:S01]  /*f980*/  LOP3.LUT R4, R24, R37, RZ, 0x3c, !PT ;  /* 0x0000002518047212 */ /* 0x000fe200078e3cff */
[----:B------:R-:W-:Y:S01]  /*f990*/  IMAD.X R5, RZ, RZ, R11, P1 ;  /* 0x000000ffff057224 */ /* 0x000fe200008e060b */
        /* <DEDUP_REMOVED lines=14> */
[----:B------:R-:W-:Y:S04]  /*fa80*/  SHFL.IDX PT, R44, R75, R12, 0x1c1f ;  /* 0x001c1f0c4b2c7589 */ /* 0x000fe800000e0000 */
[----:B------:R-:W-:Y:S04]  /*fa90*/  SHFL.IDX PT, R45, R45, R12, 0x1c1f ;  /* 0x001c1f0c2d2d7589 */ /* 0x000fe800000e0000 */
[----:B------:R-:W-:Y:S04]  /*faa0*/  SHFL.IDX PT, R52, R69, R12, 0x1c1f ;  /* 0x001c1f0c45347589 */ /* 0x000fe800000e0000 */
[----:B------:R0:W4:Y:S04]  /*fab0*/  SHFL.IDX PT, R13, R30, R6, 0x1c1f ;  /* 0x001c1f061e0d7589 */ /* 0x00012800000e0000 */
[----:B------:R1:W4:Y:S04]  /*fac0*/  SHFL.IDX PT, R46, R32, R6, 0x1c1f ;  /* 0x001c1f06202e7589 */ /* 0x00032800000e0000 */
[----:B------:R-:W4:Y:S04]  /*fad0*/  SHFL.IDX PT, R51, R35, R6, 0x1c1f ;  /* 0x001c1f0623337589 */ /* 0x000f2800000e0000 */
[----:B------:R-:W4:Y:S04]  /*fae0*/  SHFL.IDX PT, R5, R87, R12, 0x1c1f ;  /* 0x001c1f0c57057589 */ /* 0x000f2800000e0000 */
[----:B------:R-:W-:Y:S04]  /*faf0*/  SHFL.IDX PT, R4, R89, R12, 0x1c1f ;  /* 0x001c1f0c59047589 */ /* 0x000fe800000e0000 */
[----:B------:R-:W4:Y:S04]  /*fb00*/  SHFL.IDX PT, R7, R14, R6, 0x1c1f ;  /* 0x001c1f060e077589 */ /* 0x000f2800000e0000 */
[----:B------:R-:W-:Y:S04]  /*fb10*/  SHFL.IDX PT, R53, R53, R12, 0x1c1f ;  /* 0x001c1f0c35357589 */ /* 0x000fe800000e0000 */
[----:B------:R-:W4:Y:S04]  /*fb20*/  SHFL.IDX PT, R54, R67, R6, 0x1c1f ;  /* 0x001c1f0643367589 */ /* 0x000f2800000e0000 */
[----:B------:R-:W-:Y:S04]  /*fb30*/  SHFL.IDX PT, R41, R41, R12, 0x1c1f ;  /* 0x001c1f0c29297589 */ /* 0x000fe800000e0000 */
[----:B------:R-:W-:Y:S04]  /*fb40*/  SHFL.IDX PT, R48, R73, R12, 0x1c1f ;  /* 0x001c1f0c49307589 */ /* 0x000fe800000e0000 */
[----:B------:R-:W4:Y:S04]  /*fb50*/  SHFL.IDX PT, R14, R31, R6, 0x1c1f ;  /* 0x001c1f061f0e7589 */ /* 0x000f2800000e0000 */
[----:B------:R2:W4:Y:S04]  /*fb60*/  SHFL.IDX PT, R15, R34, R6, 0x1c1f ;  /* 0x001c1f06220f7589 */ /* 0x00052800000e0000 */
[----:B------:R-:W-:Y:S04]  /*fb70*/  SHFL.IDX PT, R56, R59, R12, 0x1c1f ;  /* 0x001c1f0c3b387589 */ /* 0x000fe800000e0000 */
[----:B------:R-:W4:Y:S04]  /*fb80*/  SHFL.IDX PT, R55, R43, R6, 0x1c1f ;  /* 0x001c1f062b377589 */ /* 0x000f2800000e0000 */
[----:B------:R-:W-:Y:S04]  /*fb90*/  SHFL.IDX PT, R9, R85, R12, 0x1c1f ;  /* 0x001c1f0c55097589 */ /* 0x000fe800000e0000 */
[----:B------:R-:W4:Y:S04]  /*fba0*/  SHFL.IDX PT, R10, R20, R6, 0x1c1f ;  /* 0x001c1f06140a7589 */ /* 0x000f2800000e0000 */
[----:B------:R-:W-:Y:S04]  /*fbb0*/  SHFL.IDX PT, R57, R57, R12, 0x1c1f ;  /* 0x001c1f0c39397589 */ /* 0x000fe800000e0000 */
[----:B------:R3:W4:Y:S01]  /*fbc0*/  SHFL.IDX PT, R58, R47, R6, 0x1c1f ;  /* 0x001c1f062f3a7589 */ /* 0x00072200000e0000 */
[----:B0-----:R-:W-:-:S02]  /*fbd0*/  SEL R30, R33, R36, P0 ;  /* 0x00000024211e7207 */ /* 0x001fc40000000000 */
[----:B-1----:R-:W-:Y:S02]  /*fbe0*/  SEL R32, R36, R33, P0 ;  /* 0x0000002124207207 */ /* 0x002fe40000000000 */
[----:B--2---:R-:W-:Y:S02]  /*fbf0*/  SEL R34, R37, R40, P0 ;  /* 0x0000002825227207 */ /* 0x004fe40000000000 */
[----:B------:R-:W-:Y:S02]  /*fc00*/  SEL R36, R40, R37, P0 ;  /* 0x0000002528247207 */ /* 0x000fe40000000000 */
[----:B------:R-:W-:Y:S02]  /*fc10*/  SEL R35, R11, R38, P0 ;  /* 0x000000260b237207 */ /* 0x000fe40000000000 */
[----:B------:R-:W-:Y:S02]  /*fc20*/  SEL R37, R38, R11, P0 ;  /* 0x0000000b26257207 */ /* 0x000fe40000000000 */
[----:B---3--:R-:W-:-:S02]  /*fc30*/  SEL R47, R49, R50, P0 ;  /* 0x00000032312f7207 */ /* 0x008fc40000000000 */
[----:B----4-:R-:W-:Y:S02]  /*fc40*/  SEL R38, R39, R42, P0 ;  /* 0x0000002a27267207 */ /* 0x010fe40000000000 */
        /* <DEDUP_REMOVED lines=37> */
[----:B0-----:R-:W-:Y:S02]  /*fea0*/  F2FP.BF16.F32.PACK_AB R12, R39, R38 ;  /* 0x00000026270c723e */ /* 0x001fe400000010ff */
[----:B------:R-:W-:Y:S02]  /*feb0*/  F2FP.BF16.F32.PACK_AB R13, R55, R54 ;  /* 0x00000036370d723e */ /* 0x000fe400000010ff */
[----:B------:R-:W-:Y:S02]  /*fec0*/  F2FP.BF16.F32.PACK_AB R14, R41, R40 ;  /* 0x00000028290e723e */ /* 0x000fe400000010ff */
[----:B------:R-:W-:Y:S01]  /*fed0*/  F2FP.BF16.F32.PACK_AB R15, R57, R56 ;  /* 0x00000038390f723e */ /* 0x000fe200000010ff */
        /* <DEDUP_REMOVED lines=9> */
[----:B0-----:R-:W0:Y:S01]  /*ff70*/  LDC R24, c[0x0][0xbe8] ;  /* 0x0002fa00ff187b82 */ /* 0x001e220000000800 */
[----:B------:R-:W-:-:S07]  /*ff80*/  IADD3.X R59, R84, UR5, RZ, P1, !PT ;  /* 0x00000005543b7c10 */ /* 0x000fce0008ffe4ff */
[----:B-1----:R-:W1:Y:S01]  /*ff90*/  LDC.64 R12, c[0x0][0xba8] ;  /* 0x0002ea00ff0c7b82 */ /* 0x002e620000000a00 */
[----:B------:R-:W2:Y:S01]  /*ffa0*/  @P0 LDG.E R63, desc[UR40][R58.64] ;  /* 0x000000283a3f0981 */ /* 0x000ea2000c1e1900 */
[----:B------:R-:W-:-:S05]  /*ffb0*/  IMAD.MOV.U32 R14, RZ, RZ, 0x9b8 ;  /* 0x000009b8ff0e7424 */ /* 0x000fca00078e00ff */
[----:B------:R-:W-:-:S04]  /*ffc0*/  SEL R14, R14, 0x978, P3 ;  /* 0x000009780e0e7807 */ /* 0x000fc80001800000 */
[----:B------:R-:W3:Y:S08]  /*ffd0*/  LDC.64 R4, c[0x0][R14+0x220] ;  /* 0x000088000e047b82 */ /* 0x000ef00000000a00 */
[----:B------:R-:W4:Y:S01]  /*ffe0*/  LDC.64 R6, c[0x0][R14+0x218] ;  /* 0x000086000e067b82 */ /* 0x000f220000000a00 */
[----:B------:R-:W-:-:S04]  /*fff0*/  ISETP.NE.U32.AND P1, PT, RZ, UR6, PT ;  /* 0x00000006ff007c0c */ /* 0x000fc8000bf25070 */
[----:B------:R-:W-:-:S03]  /*10000*/  ISETP.NE.AND.EX P1, PT, RZ, UR7, PT, P1 ;  /* 0x00000007ff007c0c */ /* 0x000fc6000bf25310 */
[----:B------:R-:W4:Y:S01]  /*10010*/  LDC.64 R8, c[0x0][R14+0x228] ;  /* 0x00008a000e087b82 */ /* 0x000f220000000a00 */
[----:B0-----:R-:W-:-:S07]  /*10020*/  ISETP.NE.AND P4, PT, R24, 0x1, PT ;  /* 0x000000011800780c */ /* 0x001fce0003f85270 */
[----:B------:R0:W0:Y:S02]  /*10030*/  LDC.64 R10, c[0x0][R14+0x210] ;  /* 0x000084000e0a7b82 */ /* 0x0000240000000a00 */
[----:B------:R-:W-:-:S04]  /*10040*/  @P1 IADD3 R66, P2, R66, UR6, RZ ;  /* 0x0000000642421c10 */ /* 0x000fc8000ff5e0ff */
[----:B------:R-:W-:Y:S02]  /*10050*/  @P1 IADD3.X R67, R84, UR7, RZ, P2, !PT ;  /* 0x0000000754431c10 */ /* 0x000fe400097fe4ff */
[----:B------:R-:W-:Y:S01]  /*10060*/  ISETP.NE.U32.AND P2, PT, RZ, UR4, PT ;  /* 0x00000004ff007c0c */ /* 0x000fe2000bf45070 */
[----:B------:R-:W0:Y:S03]  /*10070*/  @P4 LDC R64, c[0x0][0xbec] ;  /* 0x0002fb00ff404b82 */ /* 0x000e260000000800 */
[----:B------:R-:W-:-:S05]  /*10080*/  ISETP.NE.AND.EX P2, PT, RZ, UR5, PT, P2 ;  /* 0x00000005ff007c0c */ /* 0x000fca000bf45320 */
[----:B------:R-:W0:Y:S01]  /*10090*/  @P4 LDC R75, c[0x0][0xbf0] ;  /* 0x0002fc00ff4b4b82 */ /* 0x000e220000000800 */
[----:B------:R-:W-:Y:S02]  /*100a0*/  SEL R65, R82, RZ, !P2 ;  /* 0x000000ff52417207 */ /* 0x000fe40005000000 */
[----:B------:R-:W-:-:S03]  /*100b0*/  SEL R15, R80, RZ, !P2 ;  /* 0x000000ff500f7207 */ /* 0x000fc60005000000 */
[----:B---3--:R-:W-:Y:S01]  /*100c0*/  IMAD R5, R5, R65, RZ ;  /* 0x0000004105057224 */ /* 0x008fe200078e02ff */
[----:B------:R-:W-:Y:S01]  /*100d0*/  ULDC UR6, c[0x0][0xa88] ;  /* 0x0002a20000067ab9 */ /* 0x000fe20000000800 */
[----:B-1----:R-:W1:Y:S02]  /*100e0*/  @!P3 LDC R12, c[0x0][0xb50] ;  /* 0x0002d400ff0cbb82 */ /* 0x002e640000000800 */
[C---:B------:R-:W-:Y:S01]  /*100f0*/  IMAD R73, R4.reuse, R15, R5 ;  /* 0x0000000f04497224 */ /* 0x040fe200078e0205 */
[----:B------:R-:W-:Y:S01]  /*10100*/  MOV R69, UR6 ;  /* 0x0000000600457c02 */ /* 0x000fe20008000f00 */
[----:B------:R-:W-:-:S04]  /*10110*/  IMAD.WIDE.U32 R4, R4, R65, RZ ;  /* 0x0000004104047225 */ /* 0x000fc800078e00ff */
[-C--:B----4-:R-:W-:Y:S01]  /*10120*/  IMAD R71, R7, R22.reuse, RZ ;  /* 0x0000001607477224 */ /* 0x090fe200078e02ff */
[----:B------:R3:W5:Y:S01]  /*10130*/  @P1 LDG.E R69, desc[UR40][R66.64] ;  /* 0x0000002842451981 */ /* 0x000762000c1e1900 */
[----:B------:R-:W-:Y:S01]  /*10140*/  IMAD.WIDE.U32 R6, R6, R22, RZ ;  /* 0x0000001606067225 */ /* 0x000fe200078e00ff */
[----:B------:R-:W4:Y:S03]  /*10150*/  @!P3 LDC R13, c[0x0][0xb54] ;  /* 0x0002d500ff0dbb82 */ /* 0x000f260000000800 */
[----:B------:R-:W-:Y:S02]  /*10160*/  IMAD R15, R74, 0xc0, R78 ;  /* 0x000000c04a0f7824 */ /* 0x000fe400078e024e */
[----:B------:R-:W-:Y:S01]  /*10170*/  IMAD.IADD R73, R5, 0x1, R73 ;  /* 0x0000000105497824 */ /* 0x000fe200078e0249 */
[----:B---3--:R-:W-:Y:S01]  /*10180*/  SEL R67, R72, RZ, P3 ;  /* 0x000000ff48437207 */ /* 0x008fe20001800000 */
[----:B------:R-:W-:-:S02]  /*10190*/  IMAD.MOV.U32 R5, RZ, RZ, R15 ;  /* 0x000000ffff057224 */ /* 0x000fc400078e000f */
[----:B------:R-:W-:Y:S02]  /*101a0*/  IMAD.IADD R7, R7, 0x1, R71 ;  /* 0x0000000107077824 */ /* 0x000fe400078e0247 */
[-C--:B------:R-:W-:Y:S02]  /*101b0*/  IMAD R71, R9, R67.reuse, RZ ;  /* 0x0000004309477224 */ /* 0x080fe400078e02ff */
[----:B------:R-:W-:-:S05]  /*101c0*/  IMAD.WIDE.U32 R8, R8, R67, RZ ;  /* 0x0000004308087225 */ /* 0x000fca00078e00ff */
[----:B------:R-:W-:Y:S02]  /*101d0*/  IADD3 R71, R9, R71, RZ ;  /* 0x0000004709477210 */ /* 0x000fe40007ffe0ff */
[--C-:B--2---:R-:W-:Y:S01]  /*101e0*/  IADD3 R6, P2, P5, R4, R6, R63.reuse ;  /* 0x0000000604067210 */ /* 0x104fe20007d5e03f */
[----:B0-----:R-:W-:Y:S01]  /*101f0*/  @P4 IMAD.HI.U32 R4, R15, R64, RZ ;  /* 0x000000400f044227 */ /* 0x001fe200078e00ff */
[----:B------:R-:W-:-:S04]  /*10200*/  SHF.R.S32.HI R64, RZ, 0x1f, R63 ;  /* 0x0000001fff407819 */ /* 0x000fc8000001143f */
[----:B------:R-:W-:Y:S02]  /*10210*/  @P4 SHF.R.U32.HI R5, RZ, R75, R4 ;  /* 0x0000004bff054219 */ /* 0x000fe40000011604 */
[----:B------:R-:W-:-:S03]  /*10220*/  IADD3.X R7, R73, R7, R64, P2, P5 ;  /* 0x0000000749077210 */ /* 0x000fc600017ea440 */
[--C-:B------:R-:W-:Y:S01]  /*10230*/  IMAD.MOV R14, RZ, RZ, -R5.reuse ;  /* 0x000000ffff0e7224 */ /* 0x100fe200078e0a05 */
        /* <DEDUP_REMOVED lines=10> */
[----:B----4-:R-:W-:Y:S01]  /*102e0*/  LEA.HI.X R13, R8, R13, R4, 0x2, P2 ;  /* 0x0000000d080d7211 */ /* 0x010fe200010f1404 */
[----:B------:R-:W-:Y:S06]  /*102f0*/  @P1 BRA `(.L_x_14065) ;  /* 0x0000000000101947 */ /* 0x000fec0003800000 */
[----:B------:R-:W-:Y:S05]  /*10300*/  @!P0 BRA `(.L_x_14065) ;  /* 0x00000000000c8947 */ /* 0x000fea0003800000 */
[----:B------:R-:W2:Y:S04]  /*10310*/  LDG.E R4, desc[UR40][R58.64] ;  /* 0x000000283a047981 */ /* 0x000ea8000c1e1900 */
[----:B-----5:R-:W2:Y:S02]  /*10320*/  LDG.E R69, desc[UR40][R58.64+0x4] ;  /* 0x000004283a457981 */ /* 0x020ea4000c1e1900 */
[----:B--2---:R-:W-:-:S07]  /*10330*/  IMAD.IADD R69, R69, 0x1, -R4 ;  /* 0x0000000145457824 */ /* 0x004fce00078e0a04 */
.L_x_14065:
        /* <DEDUP_REMOVED lines=20> */
[----:B------:R-:W-:Y:S01]  /*10480*/  SHF.R.S32.HI R66, RZ, 0x1f, R76 ;  /* 0x0000001fff427819 */ /* 0x000fe2000001144c */
[----:B------:R-:W1:Y:S01]  /*10490*/  @P4 LDC R33, c[0x0][0xbec] ;  /* 0x0002fb00ff214b82 */ /* 0x000e620000000800 */
[----:B------:R-:W-:Y:S02]  /*104a0*/  ULDC.64 UR4, c[0x0][0xaa0] ;  /* 0x0002a80000047ab9 */ /* 0x000fe40000000a00 */
[----:B------:R-:W-:-:S04]  /*104b0*/  LEA.HI R66, R66, R76, RZ, 0x3 ;  /* 0x0000004c42427211 */ /* 0x000fc800078f18ff */
[----:B------:R-:W-:Y:S01]  /*104c0*/  SHF.R.S32.HI R66, RZ, 0x3, R66 ;  /* 0x00000003ff427819 */ /* 0x000fe20000011442 */
[----:B------:R-:W2:Y:S03]  /*104d0*/  @P4 LDC R35, c[0x0][0xbf0] ;  /* 0x0002fc00ff234b82 */ /* 0x000ea60000000800 */
[----:B0-----:R-:W-:-:S05]  /*104e0*/  LEA R5, R66, R61, 0x6 ;  /* 0x0000003d42057211 */ /* 0x001fca00078e30ff */
[----:B------:R-:W-:-:S03]  /*104f0*/  IMAD.WIDE R2, R5, 0x2, R2 ;  /* 0x0000000205027825 */ /* 0x000fc600078e0202 */
[C---:B------:R-:W-:Y:S02]  /*10500*/  IADD3 R13, P0, R2.reuse, 0x1800, RZ ;  /* 0x00001800020d7810 */ /* 0x040fe40007f1e0ff */
[C---:B------:R-:W-:Y:S02]  /*10510*/  IADD3 R29, P1, R2.reuse, 0x3000, RZ ;  /* 0x00003000021d7810 */ /* 0x040fe40007f3e0ff */
[----:B------:R-:W-:Y:S02]  /*10520*/  LOP3.LUT R9, R2, 0x380, RZ, 0xc0, !PT ;  /* 0x0000038002097812 */ /* 0x000fe400078ec0ff */
        /* <DEDUP_REMOVED lines=8> */
[--C-:B------:R-:W-:Y:S01]  /*105b0*/  IMAD.X R13, RZ, RZ, R3.reuse, P0 ;  /* 0x000000ffff0d7224 */ /* 0x100fe200000e0603 */
[----:B------:R-:W-:Y:S01]  /*105c0*/  LOP3.LUT R28, R28, R29, RZ, 0x3c, !PT ;  /* 0x0000001d1c1c7212 */ /* 0x000fe200078e3cff */
[----:B------:R-:W-:Y:S02]  /*105d0*/  IMAD.X R29, RZ, RZ, R3, P1 ;  /* 0x000000ffff1d7224 */ /* 0x000fe400008e0603 */
[----:B------:R-:W3:Y:S04]  /*105e0*/  LD.E.128 R8, desc[UR40][R8.64] ;  /* 0x0000002808087980 */ /* 0x000ee8000c101d00 */
[----:B------:R-:W4:Y:S04]  /*105f0*/  LD.E.128 R12, desc[UR40][R12.64] ;  /* 0x000000280c0c7980 */ /* 0x000f28000c101d00 */
[----:B------:R-:W4:Y:S01]  /*10600*/  LD.E.128 R28, desc[UR40][R28.64] ;  /* 0x000000281c1c7980 */ /* 0x000f22000c101d00 */
[----:B------:R-:W-:Y:S01]  /*10610*/  IADD3 R7, P0, R2, 0x4800, RZ ;  /* 0x0000480002077810 */ /* 0x000fe20007f1e0ff */
[----:B------:R-:W-:-:S03]  /*10620*/  IMAD R64, R64, UR4, RZ ;  /* 0x0000000440407c24 */ /* 0x000fc6000f8e02ff */
[----:B------:R-:W-:Y:S01]  /*10630*/  LOP3.LUT R0, R7, 0x380, RZ, 0xc0, !PT ;  /* 0x0000038007007812 */ /* 0x000fe200078ec0ff */
[----:B------:R-:W-:-:S03]  /*10640*/  IMAD.X R5, RZ, RZ, R3, P0 ;  /* 0x000000ffff057224 */ /* 0x000fc600000e0603 */
[----:B------:R-:W-:Y:S01]  /*10650*/  SHF.R.U64 R0, R0, 0x3, RZ ;  /* 0x0000000300007819 */ /* 0x000fe200000012ff */
[C---:B------:R-:W-:Y:S02]  /*10660*/  IMAD R21, R63.reuse, UR5, R64 ;  /* 0x000000053f157c24 */ /* 0x040fe4000f8e0240 */
[----:B------:R-:W-:Y:S01]  /*10670*/  IMAD.WIDE.U32 R2, R63, UR4, RZ ;  /* 0x000000043f027c25 */ /* 0x000fe2000f8e00ff */
[----:B------:R-:W-:Y:S01]  /*10680*/  LOP3.LUT R4, R0, R7, RZ, 0x3c, !PT ;  /* 0x0000000700047212 */ /* 0x000fe200078e3cff */
[----:B------:R-:W-:Y:S02]  /*10690*/  ULDC.64 UR4, c[0x0][0xae8] ;  /* 0x0002ba0000047ab9 */ /* 0x000fe40000000a00 */
[----:B------:R-:W-:Y:S02]  /*106a0*/  IMAD R0, R68, 0x30, R66 ;  /* 0x0000003044007824 */ /* 0x000fe400078e0242 */
[----:B------:R-:W-:Y:S01]  /*106b0*/  IMAD.IADD R3, R3, 0x1, R21 ;  /* 0x0000000103037824 */ /* 0x000fe200078e0215 */
[----:B------:R-:W-:Y:S01]  /*106c0*/  SHF.R.S32.HI R20, RZ, 0x1f, R65 ;  /* 0x0000001fff147819 */ /* 0x000fe20000011441 */
[----:B------:R-:W-:Y:S01]  /*106d0*/  IMAD R32, R74, 0xc0, R0 ;  /* 0x000000c04a207824 */ /* 0x000fe200078e0200 */
[----:B------:R-:W5:Y:S01]  /*106e0*/  LD.E.128 R4, desc[UR40][R4.64] ;  /* 0x0000002804047980 */ /* 0x000f62000c101d00 */
[----:B------:R-:W-:-:S03]  /*106f0*/  IMAD.WIDE.U32 R2, R22, UR4, R2 ;  /* 0x0000000416027c25 */ /* 0x000fc6000f8e0002 */
[----:B------:R-:W-:Y:S01]  /*10700*/  MOV R21, R32 ;  /* 0x0000002000157202 */ /* 0x000fe20000000f00 */
[----:B-1----:R-:W-:Y:S01]  /*10710*/  @P4 IMAD.HI.U32 R0, R32, R33, RZ ;  /* 0x0000002120004227 */ /* 0x002fe200078e00ff */
[----:B------:R-:W-:Y:S01]  /*10720*/  @!PT LDS RZ, [RZ] ;  /* 0x00000000fffff984 */ /* 0x000fe20000000800 */
[----:B------:R-:W-:Y:S01]  /*10730*/  @!PT LDS RZ, [RZ] ;  /* 0x00000000fffff984 */ /* 0x000fe20000000800 */
[----:B------:R-:W-:Y:S01]  /*10740*/  @!PT LDS RZ, [RZ] ;  /* 0x00000000fffff984 */ /* 0x000fe20000000800 */
[----:B------:R-:W-:Y:S01]  /*10750*/  @!PT LDS RZ, [RZ] ;  /* 0x00000000fffff984 */ /* 0x000fe20000000800 */
[----:B------:R0:W-:Y:S06]  /*10760*/  MEMBAR.ALL.CTA ;  /* 0x0000000000007992 */ /* 0x0001ec0000008000 */
[----:B0-----:R-:W0:Y:S01]  /*10770*/  FENCE.VIEW.ASYNC.S ;  /* 0x00000000000073c6 */ /* 0x001e220000000000 */
[----:B------:R-:W-:Y:S01]  /*10780*/  IMAD R3, R22, UR5, R3 ;  /* 0x0000000516037c24 */ /* 0x000fe2000f8e0203 */
[----:B------:R-:W-:Y:S01]  /*10790*/  ULDC.64 UR4, c[0x0][0xaf0] ;  /* 0x0002bc0000047ab9 */ /* 0x000fe20000000a00 */
[----:B--2---:R-:W-:Y:S01]  /*107a0*/  @P4 SHF.R.U32.HI R21, RZ, R35, R0 ;  /* 0x00000023ff154219 */ /* 0x004fe20000011600 */
[----:B------:R-:W-:-:S02]  /*107b0*/  IMAD R20, R20, UR4, RZ ;  /* 0x0000000414147c24 */ /* 0x000fc4000f8e02ff */
[----:B------:R-:W-:Y:S01]  /*107c0*/  IMAD.WIDE.U32 R2, R65, UR4, R2 ;  /* 0x0000000441027c25 */ /* 0x000fe2000f8e0002 */
[----:B------:R-:W-:-:S03]  /*107d0*/  SHF.R.S32.HI R0, RZ, 0x1f, R21 ;  /* 0x0000001fff007819 */ /* 0x000fc60000011415 */
[----:B------:R-:W-:Y:S01]  /*107e0*/  IMAD R33, R65, UR5, R20 ;  /* 0x0000000541217c24 */ /* 0x000fe2000f8e0214 */
[----:B------:R-:W-:Y:S01]  /*107f0*/  ULDC.64 UR4, c[0x0][0xae0] ;  /* 0x0002b80000047ab9 */ /* 0x000fe20000000a00 */
        /* <DEDUP_REMOVED lines=12> */
[----:B------:R-:W-:Y:S01]  /*108c0*/  ULDC.64 UR4, c[0x0][0xa80] ;  /* 0x0002a00000047ab9 */ /* 0x000fe20000000a00 */
[----:B------:R-:W-:Y:S01]  /*108d0*/  IMAD R35, R74, 0xc0, R66 ;  /* 0x000000c04a237824 */ /* 0x000fe200078e0242 */
[----:B------:R-:W-:Y:S01]  /*108e0*/  LEA R22, P0, R2, UR4, 0x1 ;  /* 0x0000000402167c11 */ /* 0x000fe2000f8008ff */
[----:B------:R-:W-:Y:S01]  /*108f0*/  IMAD.IADD R3, R3, 0x1, R21 ;  /* 0x0000000103037824 */ /* 0x000fe200078e0215 */
[----:B------:R-:W-:Y:S01]  /*10900*/  ULDC UR4, c[0x0][0xac8] ;  /* 0x0002b20000047ab9 */ /* 0x000fe20000000800 */
[----:B------:R-:W-:Y:S01]  /*10910*/  VIADD R0, R18, 0x13220 ;  /* 0x0001322012007836 */ /* 0x000fe20000000000 */
[C---:B------:R-:W-:Y:S01]  /*10920*/  IADD3 R21, R35.reuse, 0x60, RZ ;  /* 0x0000006023157810 */ /* 0x040fe20007ffe0ff */
[----:B0-----:R-:W0:Y:S01]  /*10930*/  SHFL.IDX PT, R20, R22, 0x1, 0x181f ;  /* 0x00381f0016147f89 */ /* 0x001e2200000e0000 */
[----:B------:R-:W-:Y:S01]  /*10940*/  LEA.HI.X R24, R2, UR5, R3, 0x1, P0 ;  /* 0x0000000502187c11 */ /* 0x000fe200080f0c03 */
[----:B------:R-:W-:Y:S01]  /*10950*/  VIADD R3, R35, 0x30 ;  /* 0x0000003023037836 */ /* 0x000fe20000000000 */
[----:B------:R-:W-:Y:S01]  /*10960*/  ISETP.GE.AND P0, PT, R61, UR4, PT ;  /* 0x000000043d007c0c */ /* 0x000fe2000bf06270 */
[----:B------:R-:W1:Y:S01]  /*10970*/  SHFL.IDX PT, R2, R22, RZ, 0x181f ;  /* 0x00181fff16027589 */ /* 0x000e6200000e0000 */
[----:B------:R-:W-:-:S02]  /*10980*/  PRMT R0, RZ, 0x654, R0 ;  /* 0x00000654ff007816 */ /* 0x000fc40000000000 */
[-C--:B------:R-:W-:Y:S01]  /*10990*/  ISETP.GE.OR P1, PT, R35, R58.reuse, P0 ;  /* 0x0000003a2300720c */ /* 0x080fe20000726670 */
[----:B------:R-:W2:Y:S01]  /*109a0*/  SHFL.IDX PT, R32, R22, 0x2, 0x181f ;  /* 0x00581f0016207f89 */ /* 0x000ea200000e0000 */
[-C--:B------:R-:W-:Y:S01]  /*109b0*/  ISETP.GE.OR P2, PT, R3, R58.reuse, P0 ;  /* 0x0000003a0300720c */ /* 0x080fe20000746670 */
[----:B------:R0:W-:Y:S01]  /*109c0*/  SYNCS.ARRIVE.TRANS64.RED.A1T0 RZ, [R0+URZ], RZ ;  /* 0x000000ff00ff79a7 */ /* 0x0001e2000810043f */
[----:B------:R-:W-:Y:S01]  /*109d0*/  ISETP.GE.OR P3, PT, R21, R58, P0 ;  /* 0x0000003a1500720c */ /* 0x000fe20000766670 */
[----:B------:R-:W2:Y:S01]  /*109e0*/  SHFL.IDX PT, R33, R24, RZ, 0x181f ;  /* 0x00181fff18217589 */ /* 0x000ea200000e0000 */
[----:B------:R-:W-:-:S03]  /*109f0*/  VIADD R35, R35, 0x90 ;  /* 0x0000009023237836 */ /* 0x000fc60000000000 */
[----:B------:R-:W2:Y:S02]  /*10a00*/  SHFL.IDX PT, R34, R24, 0x1, 0x181f ;  /* 0x00381f0018227f89 */ /* 0x000ea400000e0000 */
[----:B------:R-:W-:Y:S02]  /*10a10*/  ISETP.GE.OR P0, PT, R35, R58, P0 ;  /* 0x0000003a2300720c */ /* 0x000fe40000706670 */
[----:B------:R-:W2:Y:S02]  /*10a20*/  SHFL.IDX PT, R36, R24, 0x2, 0x181f ;  /* 0x00581f0018247f89 */ /* 0x000ea400000e0000 */
[C---:B0-----:R-:W-:Y:S02]  /*10a30*/  @!P2 LEA R20, P5, R61.reuse, R20, 0x1 ;  /* 0x000000143d14a211 */ /* 0x041fe400078a08ff */
        /* <DEDUP_REMOVED lines=15> */
.L_x_14066:
[----:B0-----:R-:W0:Y:S01]  /*10b30*/  @P4 LDC R4, c[0x0][0xbec] ;  /* 0x0002fb00ff044b82 */ /* 0x001e220000000800 */
[----:B------:R-:W-:Y:S01]  /*10b40*/  ULDC.64 UR4, c[0x0][0xb08] ;  /* 0x0002c20000047ab9 */ /* 0x000fe20000000a00 */
[----:B------:R-:W2:Y:S01]  /*10b50*/  LDL R71, [R1+0x5c] ;  /* 0x00005c0001477983 */ /* 0x000ea20000100800 */
[----:B------:R-:W-:Y:S01]  /*10b60*/  IMAD R64, R64, UR4, RZ ;  /* 0x0000000440407c24 */ /* 0x000fe2000f8e02ff */
[----:B------:R-:W-:Y:S01]  /*10b70*/  SHF.R.S32.HI R0, RZ, 0x1f, R65 ;  /* 0x0000001fff007819 */ /* 0x000fe20000011441 */
[C---:B------:R-:W-:Y:S01]  /*10b80*/  IMAD.WIDE.U32 R2, R63.reuse, UR4, RZ ;  /* 0x000000043f027c25 */ /* 0x040fe2000f8e00ff */
[----:B------:R1:W5:Y:S01]  /*10b90*/  LDL R70, [R1+0x90] ;  /* 0x0000900001467983 */ /* 0x0003620000100800 */
[----:B------:R-:W-:Y:S01]  /*10ba0*/  ULDC.64 UR6, c[0x0][0xb30] ;  /* 0x0002cc0000067ab9 */ /* 0x000fe20000000a00 */
[----:B------:R-:W3:Y:S01]  /*10bb0*/  @P4 LDC R11, c[0x0][0xbf0] ;  /* 0x0002fc00ff0b4b82 */ /* 0x000ee20000000800 */
[----:B------:R-:W-:Y:S01]  /*10bc0*/  IMAD R63, R63, UR5, R64 ;  /* 0x000000053f3f7c24 */ /* 0x000fe2000f8e0240 */
[----:B------:R-:W-:Y:S01]  /*10bd0*/  ULDC.64 UR4, c[0x0][0xb38] ;  /* 0x0002ce0000047ab9 */ /* 0x000fe20000000a00 */
[----:B------:R-:W-:Y:S01]  /*10be0*/  IMAD.MOV.U32 R5, RZ, RZ, R15 ;  /* 0x000000ffff057224 */ /* 0x000fe200078e000f */
[----:B------:R1:W5:Y:S01]  /*10bf0*/  LDL R69, [R1+0x74] ;  /* 0x0000740001457983 */ /* 0x0003620000100800 */
[----:B------:R-:W-:-:S03]  /*10c00*/  IMAD.IADD R3, R3, 0x1, R63 ;  /* 0x0000000103037824 */ /* 0x000fc600078e023f */
[----:B------:R1:W5:Y:S01]  /*10c10*/  LDL R68, [R1+0x8c] ;  /* 0x00008c0001447983 */ /* 0x0003620000100800 */
[----:B------:R-:W-:-:S03]  /*10c20*/  IMAD.WIDE.U32 R2, R22, UR4, R2 ;  /* 0x0000000416027c25 */ /* 0x000fc6000f8e0002 */
[----:B------:R1:W5:Y:S01]  /*10c30*/  LDL R67, [R1+0x70] ;  /* 0x0000700001437983 */ /* 0x0003620000100800 */
[----:B------:R-:W-:Y:S01]  /*10c40*/  IMAD R3, R22, UR5, R3 ;  /* 0x0000000516037c24 */ /* 0x000fe2000f8e0203 */
[----:B------:R-:W-:Y:S02]  /*10c50*/  ULDC.64 UR4, c[0x0][0xb40] ;  /* 0x0002d00000047ab9 */ /* 0x000fe40000000a00 */
[----:B------:R-:W-:Y:S01]  /*10c60*/  IMAD R0, R0, UR4, RZ ;  /* 0x0000000400007c24 */ /* 0x000fe2000f8e02ff */
[----:B------:R1:W5:Y:S01]  /*10c70*/  LDL R66, [R1+0x88] ;  /* 0x0000880001427983 */ /* 0x0003620000100800 */
[----:B0-----:R-:W-:-:S03]  /*10c80*/  @P4 IMAD.HI.U32 R4, R15, R4, RZ ;  /* 0x000000040f044227 */ /* 0x001fc600078e00ff */
[----:B------:R1:W5:Y:S01]  /*10c90*/  LDL R64, [R1+0x84] ;  /* 0x0000840001407983 */ /* 0x0003620000100800 */
[C---:B------:R-:W-:Y:S02]  /*10ca0*/  IMAD R7, R65.reuse, UR5, R0 ;  /* 0x0000000541077c24 */ /* 0x040fe4000f8e0200 */
[----:B------:R-:W-:Y:S01]  /*10cb0*/  IMAD.WIDE.U32 R2, R65, UR4, R2 ;  /* 0x0000000441027c25 */ /* 0x000fe2000f8e0002 */
[----:B---3--:R-:W-:Y:S01]  /*10cc0*/  @P4 SHF.R.U32.HI R5, RZ, R11, R4 ;  /* 0x0000000bff054219 */ /* 0x008fe20000011604 */
[----:B------:R1:W5:Y:S01]  /*10cd0*/  LDL R65, [R1+0x6c] ;  /* 0x00006c0001417983 */ /* 0x0003620000100800 */
[----:B------:R-:W-:Y:S01]  /*10ce0*/  ULDC.64 UR4, c[0x0][0xb48] ;  /* 0x0002d20000047ab9 */ /* 0x000fe20000000a00 */
[----:B------:R-:W-:Y:S01]  /*10cf0*/  IMAD.IADD R3, R3, 0x1, R7 ;  /* 0x0000000103037824 */ /* 0x000fe200078e0207 */
[----:B------:R-:W-:Y:S01]  /*10d00*/  IADD3 R7, -R5, RZ, RZ ;  /* 0x000000ff05077210 */ /* 0x000fe20007ffe1ff */
[----:B------:R1:W5:Y:S01]  /*10d10*/  LDL R63, [R1+0x68] ;  /* 0x00006800013f7983 */ /* 0x0003620000100800 */
[----:B------:R-:W-:Y:S01]  /*10d20*/  SHF.R.S32.HI R0, RZ, 0x1f, R5 ;  /* 0x0000001fff007819 */ /* 0x000fe20000011405 */
[----:B------:R-:W-:-:S02]  /*10d30*/  IMAD.WIDE.U32 R2, R72, UR4, R2 ;  /* 0x0000000448027c25 */ /* 0x000fc4000f8e0002 */
[----:B------:R1:W5:Y:S02]  /*10d40*/  LDL R62, [R1+0x80] ;  /* 0x00008000013e7983 */ /* 0x0003640000100800 */
[----:B------:R-:W-:Y:S02]  /*10d50*/  IMAD R7, R24, R7, R15 ;  /* 0x0000000718077224 */ /* 0x000fe400078e020f */
[----:B------:R1:W5:Y:S01]  /*10d60*/  LDL R61, [R1+0x64] ;  /* 0x00006400013d7983 */ /* 0x0003620000100800 */
[----:B------:R-:W-:Y:S02]  /*10d70*/  IMAD R0, R0, UR6, RZ ;  /* 0x0000000600007c24 */ /* 0x000fe4000f8e02ff */
[----:B------:R-:W-:Y:S01]  /*10d80*/  IMAD R3, R72, UR5, R3 ;  /* 0x0000000548037c24 */ /* 0x000fe2000f8e0203 */
[----:B------:R1:W5:Y:S04]  /*10d90*/  LDL R60, [R1+0x7c] ;  /* 0x00007c00013c7983 */ /* 0x0003680000100800 */
[----:B------:R1:W5:Y:S01]  /*10da0*/  LDL R24, [R1+0x60] ;  /* 0x0000600001187983 */ /* 0x0003620000100800 */
[C---:B------:R-:W-:Y:S01]  /*10db0*/  IMAD R11, R5.reuse, UR7, R0 ;  /* 0x00000007050b7c24 */ /* 0x040fe2000f8e0200 */
[----:B------:R-:W-:Y:S01]  /*10dc0*/  SHF.R.S32.HI R0, RZ, 0x1f, R7 ;  /* 0x0000001fff007819 */ /* 0x000fe20000011407 */
[----:B------:R-:W-:Y:S01]  /*10dd0*/  IMAD.WIDE.U32 R2, R5, UR6, R2 ;  /* 0x0000000605027c25 */ /* 0x000fe2000f8e0002 */
[----:B------:R-:W-:-:S03]  /*10de0*/  ULDC.64 UR4, c[0x0][0xb28] ;  /* 0x0002ca0000047ab9 */ /* 0x000fc60000000a00 */
[----:B------:R-:W-:Y:S02]  /*10df0*/  IMAD R0, R0, UR4, RZ ;  /* 0x0000000400007c24 */ /* 0x000fe4000f8e02ff */
[----:B------:R-:W-:Y:S02]  /*10e00*/  IMAD.IADD R3, R3, 0x1, R11 ;  /* 0x0000000103037824 */ /* 0x000fe400078e020b */
[C---:B------:R-:W-:Y:S02]  /*10e10*/  IMAD R5, R7.reuse, UR5, R0 ;  /* 0x0000000507057c24 */ /* 0x040fe4000f8e0200 */
[----:B------:R-:W-:Y:S01]  /*10e20*/  IMAD.WIDE.U32 R2, R7, UR4, R2 ;  /* 0x0000000407027c25 */ /* 0x000fe2000f8e0002 */
[----:B------:R-:W-:Y:S01]  /*10e30*/  ISETP.GE.AND P0, PT, R59, R58, PT ;  /* 0x0000003a3b00720c */ /* 0x000fe20003f06270 */
[----:B------:R-:W-:Y:S02]  /*10e40*/  ULDC.64 UR4, c[0x0][0xb00] ;  /* 0x0002c00000047ab9 */ /* 0x000fe40000000a00 */
[----:B------:R-:W-:Y:S01]  /*10e50*/  VIADD R4, R18, 0x13220 ;  /* 0x0001322012047836 */ /* 0x000fe20000000000 */
[----:B------:R-:W-:Y:S01]  /*10e60*/  LEA R0, P1, R2, UR4, 0x2 ;  /* 0x0000000402007c11 */ /* 0x000fe2000f8210ff */
[----:B------:R-:W-:-:S03]  /*10e70*/  IMAD.IADD R3, R3, 0x1, R5 ;  /* 0x0000000103037824 */ /* 0x000fc600078e0205 */
[----:B------:R-:W-:Y:S02]  /*10e80*/  PRMT R4, RZ, 0x654, R4 ;  /* 0x00000654ff047816 */ /* 0x000fe40000000004 */
[----:B------:R-:W-:Y:S01]  /*10e90*/  LEA.HI.X R8, R2, UR5, R3, 0x2, P1 ;  /* 0x0000000502087c11 */ /* 0x000fe200088f1403 */
[----:B------:R-:W-:Y:S01]  /*10ea0*/  BSSY B1, `(.L_x_14068) ;  /* 0x0000027000017945 */ /* 0x000fe20003800000 */
[----:B------:R0:W-:Y:S03]  /*10eb0*/  SYNCS.ARRIVE.TRANS64.RED.A1T0 RZ, [R4+URZ], RZ ;  /* 0x000000ff04ff79a7 */ /* 0x0001e6000810043f */
[----:B------:R1:W3:Y:S04]  /*10ec0*/  SHFL.IDX PT, R5, R8, RZ, 0x1c1f ;  /* 0x001c1fff08057589 */ /* 0x0002e800000e0000 */
[----:B0-----:R1:W0:Y:S01]  /*10ed0*/  SHFL.IDX PT, R4, R0, RZ, 0x1c1f ;  /* 0x001c1fff00047589 */ /* 0x00122200000e0000 */
[----:B--2---:R-:W-:-:S05]  /*10ee0*/  VIADD R59, R71, 0x8 ;  /* 0x00000008473b7836 */ /* 0x004fca0000000000 */
[----:B------:R-:W-:Y:S01]  /*10ef0*/  SHF.R.S32.HI R22, RZ, 0x1f, R59 ;  /* 0x0000001fff167819 */ /* 0x000fe2000001143b */
[----:B01-3--:R-:W-:Y:S06]  /*10f00*/  @P0 BRA `(.L_x_14069) ;  /* 0x0000000000800947 */ /* 0x00bfec0003800000 */
[----:B------:R-:W-:Y:S02]  /*10f10*/  ULDC UR4, c[0x0][0xac8] ;  /* 0x0002b20000047ab9 */ /* 0x000fe40000000800 */
[----:B------:R-:W-:Y:S02]  /*10f20*/  ISETP.GE.AND P1, PT, R59, UR4, PT ;  /* 0x000000043b007c0c */ /* 0x000fe4000bf26270 */
[----:B------:R-:W-:Y:S02]  /*10f30*/  ISETP.GE.AND P0, PT, R71, UR4, PT ;  /* 0x0000000447007c0c */ /* 0x000fe4000bf06270 */
[----:B-----5:R-:W-:Y:S02]  /*10f40*/  ISETP.GE.AND P4, PT, R69, UR4, PT ;  /* 0x0000000445007c0c */ /* 0x020fe4000bf86270 */
[----:B------:R-:W-:Y:S02]  /*10f50*/  ISETP.GE.AND P5, PT, R67, UR4, PT ;  /* 0x0000000443007c0c */ /* 0x000fe4000bfa6270 */
[----:B------:R-:W-:-:S05]  /*10f60*/  ISETP.GE.AND P3, PT, R65, UR4, PT ;  /* 0x0000000441007c0c */ /* 0x000fca000bf66270 */
[-C--:B------:R-:W-:Y:S02]  /*10f70*/  @!P1 LEA R6, P2, R59, R4.reuse, 0x2 ;  /* 0x000000043b069211 */ /* 0x080fe400078410ff */
[----:B------:R-:W-:Y:S02]  /*10f80*/  @!P0 IMAD.WIDE R2, R71, 0x4, R4 ;  /* 0x0000000447028825 */ /* 0x000fe400078e0204 */
[-C--:B------:R-:W-:Y:S02]  /*10f90*/  @!P1 LEA.HI.X R7, R59, R5.reuse, R22, 0x2, P2 ;  /* 0x000000053b079211 */ /* 0x080fe400010f1416 */
[----:B------:R-:W-:Y:S01]  /*10fa0*/  ISETP.GE.AND P2, PT, R63, UR4, PT ;  /* 0x000000043f007c0c */ /* 0x000fe2000bf46270 */
[----:B------:R0:W-:Y:S01]  /*10fb0*/  @!P0 ST.E.64 desc[UR40][R2.64], R20 ;  /* 0x0000001402008985 */ /* 0x0001e2000c101b28 */
[-C--:B------:R-:W-:Y:S02]  /*10fc0*/  @!P4 LEA R10, P0, R69, R4.reuse, 0x2 ;  /* 0x00000004450ac211 */ /* 0x080fe400078010ff */
[----:B------:R-:W-:Y:S01]  /*10fd0*/  @!P5 LEA R12, P6, R67, R4, 0x2 ;  /* 0x00000004430cd211 */ /* 0x000fe200078c10ff */
[----:B------:R1:W-:Y:S01]  /*10fe0*/  @!P1 ST.E.64 desc[UR40][R6.64], R28 ;  /* 0x0000001c06009985 */ /* 0x0003e2000c101b28 */
[----:B------:R-:W-:-:S02]  /*10ff0*/  @!P4 LEA.HI.X R11, R69, R5, R70, 0x2, P0 ;  /* 0x00000005450bc211 */ /* 0x000fc400000f1446 */
[----:B------:R-:W-:Y:S02]  /*11000*/  ISETP.GE.AND P1, PT, R61, UR4, PT ;  /* 0x000000043d007c0c */ /* 0x000fe4000bf26270 */
[----:B------:R-:W-:Y:S01]  /*11010*/  ISETP.GE.AND P0, PT, R24, UR4, PT ;  /* 0x0000000418007c0c */ /* 0x000fe2000bf06270 */
[----:B------:R2:W-:Y:S01]  /*11020*/  @!P4 ST.E.64 desc[UR40][R10.64], R30 ;  /* 0x0000001e0a00c985 */ /* 0x0005e2000c101b28 */
[-C--:B------:R-:W-:Y:S02]  /*11030*/  @!P5 LEA.HI.X R13, R67, R5.reuse, R68, 0x2, P6 ;  /* 0x00000005430dd211 */ /* 0x080fe400030f1444 */
[-C--:B------:R-:W-:Y:S02]  /*11040*/  @!P2 LEA R14, P4, R63, R4.reuse, 0x2 ;  /* 0x000000043f0ea211 */ /* 0x080fe400078810ff */
[----:B0-----:R-:W-:Y:S01]  /*11050*/  @!P3 LEA R2, P6, R65, R4, 0x2 ;  /* 0x000000044102b211 */ /* 0x001fe200078c10ff */
[----:B------:R2:W-:Y:S01]  /*11060*/  @!P5 ST.E.64 desc[UR40][R12.64], R32 ;  /* 0x000000200c00d985 */ /* 0x0005e2000c101b28 */
[----:B------:R-:W-:-:S02]  /*11070*/  @!P2 LEA.HI.X R15, R63, R5, R64, 0x2, P4 ;  /* 0x000000053f0fa211 */ /* 0x000fc400020f1440 */
[-C--:B------:R-:W-:Y:S02]  /*11080*/  @!P3 LEA.HI.X R3, R65, R5.reuse, R66, 0x2, P6 ;  /* 0x000000054103b211 */ /* 0x080fe400030f1442 */
[CC--:B-1----:R-:W-:Y:S02]  /*11090*/  @!P1 LEA R6, P5, R61.reuse, R4.reuse, 0x2 ;  /* 0x000000043d069211 */ /* 0x0c2fe400078a10ff */
[C---:B------:R-:W-:Y:S01]  /*110a0*/  @!P0 LEA R4, P6, R24.reuse, R4, 0x2 ;  /* 0x0000000418048211 */ /* 0x040fe200078c10ff */
[----:B------:R2:W-:Y:S01]  /*110b0*/  @!P3 ST.E.64 desc[UR40][R2.64], R34 ;  /* 0x000000220200b985 */ /* 0x0005e2000c101b28 */
[-C--:B------:R-:W-:Y:S02]  /*110c0*/  @!P1 LEA.HI.X R7, R61, R5.reuse, R62, 0x2, P5 ;  /* 0x000000053d079211 */ /* 0x080fe400028f143e */
[----:B------:R-:W-:Y:S01]  /*110d0*/  @!P0 LEA.HI.X R5, R24, R5, R60, 0x2, P6 ;  /* 0x0000000518058211 */ /* 0x000fe200030f143c */
[----:B------:R2:W-:Y:S04]  /*110e0*/  @!P2 ST.E.64 desc[UR40][R14.64], R36 ;  /* 0x000000240e00a985 */ /* 0x0005e8000c101b28 */
[----:B------:R2:W-:Y:S04]  /*110f0*/  @!P1 ST.E.64 desc[UR40][R6.64], R38 ;  /* 0x0000002606009985 */ /* 0x0005e8000c101b28 */
[----:B------:R2:W-:Y:S02]  /*11100*/  @!P0 ST.E.64 desc[UR40][R4.64], R40 ;  /* 0x0000002804008985 */ /* 0x0005e4000c101b28 */
.L_x_14069:
[----:B------:R-:W-:Y:S05]  /*11110*/  BSYNC B1 ;  /* 0x0000000000017941 */ /* 0x000fea0003800000 */
.L_x_14068:
[----:B------:R-:W-:Y:S01]  /*11120*/  ISETP.GE.AND P0, PT, R9, R58, PT ;  /* 0x0000003a0900720c */ /* 0x000fe20003f06270 */
[----:B--2---:R4:W0:Y:S04]  /*11130*/  SHFL.IDX PT, R5, R8, 0x1, 0x1c1f ;  /* 0x003c1f0008057f89 */ /* 0x00482800000e0000 */
[----:B------:R4:W1:Y:S08]  /*11140*/  SHFL.IDX PT, R4, R0, 0x1, 0x1c1f ;  /* 0x003c1f0000047f89 */ /* 0x00087000000e0000 */
[----:B----4-:R-:W-:Y:S05]  /*11150*/  @P0 BRA `(.L_x_14067) ;  /* 0x0000000c00080947 */ /* 0x010fea0003800000 */
[----:B------:R-:W-:Y:S02]  /*11160*/  ULDC UR4, c[0x0][0xac8] ;  /* 0x0002b20000047ab9 */ /* 0x000fe40000000800 */
[----:B------:R-:W-:Y:S02]  /*11170*/  ISETP.GE.AND P1, PT, R59, UR4, PT ;  /* 0x000000043b007c0c */ /* 0x000fe4000bf26270 */
[----:B------:R-:W-:Y:S02]  /*11180*/  ISETP.GE.AND P4, PT, R71, UR4, PT ;  /* 0x0000000447007c0c */ /* 0x000fe4000bf86270 */
[----:B-----5:R-:W-:Y:S02]  /*11190*/  ISETP.GE.AND P3, PT, R69, UR4, PT ;  /* 0x0000000445007c0c */ /* 0x020fe4000bf66270 */
[----:B------:R-:W-:Y:S02]  /*111a0*/  ISETP.GE.AND P0, PT, R67, UR4, PT ;  /* 0x0000000443007c0c */ /* 0x000fe4000bf06270 */
[----:B------:R-:W-:-:S05]  /*111b0*/  ISETP.GE.AND P5, PT, R61, UR4, PT ;  /* 0x000000043d007c0c */ /* 0x000fca000bfa6270 */
[-C--:B-1----:R-:W-:Y:S02]  /*111c0*/  @!P1 LEA R6, P2, R59, R4.reuse, 0x2 ;  /* 0x000000043b069211 */ /* 0x082fe400078410ff */
[----:B0-----:R-:W-:Y:S02]  /*111d0*/  @!P4 IMAD.WIDE R2, R71, 0x4, R4 ;  /* 0x000000044702c825 */ /* 0x001fe400078e0204 */
[-C--:B------:R-:W-:Y:S02]  /*111e0*/  @!P1 LEA.HI.X R7, R59, R5.reuse, R22, 0x2, P2 ;  /* 0x000000053b079211 */ /* 0x080fe400010f1416 */
[----:B------:R-:W-:Y:S01]  /*111f0*/  ISETP.GE.AND P2, PT, R65, UR4, PT ;  /* 0x0000000441007c0c */ /* 0x000fe2000bf46270 */
[----:B------:R0:W-:Y:S01]  /*11200*/  @!P4 ST.E.64 desc[UR40][R2.64], R42 ;  /* 0x0000002a0200c985 */ /* 0x0001e2000c101b28 */
[----:B------:R-:W-:Y:S02]  /*11210*/  ISETP.GE.AND P4, PT, R63, UR4, PT ;  /* 0x000000043f007c0c */ /* 0x000fe4000bf86270 */
[C---:B------:R-:W-:Y:S01]  /*11220*/  @!P3 LEA R8, P6, R69.reuse, R4, 0x2 ;  /* 0x000000044508b211 */ /* 0x040fe200078c10ff */
[----:B------:R4:W-:Y:S03]  /*11230*/  @!P1 ST.E.64 desc[UR40][R6.64], R44 ;  /* 0x0000002c06009985 */ /* 0x0009e6000c101b28 */
[----:B------:R-:W-:-:S02]  /*11240*/  @!P3 LEA.HI.X R9, R69, R5, R70, 0x2, P6 ;  /* 0x000000054509b211 */ /* 0x000fc400030f1446 */
[----:B------:R-:W-:-:S03]  /*11250*/  @!P0 LEA R10, P6, R67, R4, 0x2 ;  /* 0x00000004430a8211 */ /* 0x000fc600078c10ff */
[----:B------:R4:W-:Y:S01]  /*11260*/  @!P3 ST.E.64 desc[UR40][R8.64], R46 ;  /* 0x0000002e0800b985 */ /* 0x0009e2000c101b28 */
[-C--:B------:R-:W-:Y:S02]  /*11270*/  @!P2 LEA R12, P1, R65, R4.reuse, 0x2 ;  /* 0x00000004410ca211 */ /* 0x080fe400078210ff */
[-C--:B------:R-:W-:Y:S02]  /*11280*/  @!P0 LEA.HI.X R11, R67, R5.reuse, R68, 0x2, P6 ;  /* 0x00000005430b8211 */ /* 0x080fe400030f1444 */
[-C--:B------:R-:W-:Y:S02]  /*11290*/  @!P4 LEA R14, P3, R63, R4.reuse, 0x2 ;  /* 0x000000043f0ec211 */ /* 0x080fe400078610ff */
[----:B0-----:R-:W-:Y:S01]  /*112a0*/  @!P5 LEA R2, P6, R61, R4, 0x2 ;  /* 0x000000043d02d211 */ /* 0x001fe200078c10ff */
[----:B------:R4:W-:Y:S01]  /*112b0*/  @!P0 ST.E.64 desc[UR40][R10.64], R48 ;  /* 0x000000300a008985 */ /* 0x0009e2000c101b28 */
[-C--:B------:R-:W-:Y:S02]  /*112c0*/  @!P2 LEA.HI.X R13, R65, R5.reuse, R66, 0x2, P1 ;  /* 0x00000005410da211 */ /* 0x080fe400008f1442 */
[----:B------:R-:W-:-:S02]  /*112d0*/  @!P4 LEA.HI.X R15, R63, R5, R64, 0x2, P3 ;  /* 0x000000053f0fc211 */ /* 0x000fc400018f1440 */
        /* <DEDUP_REMOVED lines=10> */
.L_x_14064:
[----:B------:R-:W0:Y:S01]  /*11380*/  LDL.LU R4, [R1+0x44] ;  /* 0x0000440001047983 */ /* 0x000e220000300800 */
[----:B------:R-:W-:Y:S01]  /*11390*/  ULDC.64 UR6, c[0x0][0xc08] ;  /* 0x0003020000067ab9 */ /* 0x000fe20000000a00 */
[----:B------:R-:W-:Y:S02]  /*113a0*/  ULDC.64 UR4, c[0x0][0xc00] ;  /* 0x0003000000047ab9 */ /* 0x000fe40000000a00 */
[----:B------:R-:W2:Y:S01]  /*113b0*/  LDL.LU R0, [R1+0x48] ;  /* 0x0000480001007983 */ /* 0x000ea20000300800 */
[----:B------:R-:W-:Y:S01]  /*113c0*/  ISETP.NE.U32.AND P1, PT, RZ, UR6, PT ;  /* 0x00000006ff007c0c */ /* 0x000fe2000bf25070 */
[----:B------:R-:W-:Y:S01]  /*113d0*/  IMAD.MOV.U32 R15, RZ, RZ, RZ ;  /* 0x000000ffff0f7224 */ /* 0x000fe200078e00ff */
[----:B------:R-:W-:Y:S01]  /*113e0*/  ISETP.NE.U32.AND P0, PT, RZ, UR4, PT ;  /* 0x00000004ff007c0c */ /* 0x000fe2000bf05070 */
[----:B------:R-:W1:Y:S01]  /*113f0*/  S2R R6, SR_TID.X ;  /* 0x0000000000067919 */ /* 0x000e620000002100 */
[----:B------:R-:W-:Y:S02]  /*11400*/  ISETP.NE.AND.EX P1, PT, RZ, UR7, PT, P1 ;  /* 0x00000007ff007c0c */ /* 0x000fe4000bf25310 */
[----:B------:R-:W-:-:S02]  /*11410*/  ISETP.NE.AND.EX P0, PT, RZ, UR5, PT, P0 ;  /* 0x00000005ff007c0c */ /* 0x000fc4000bf05300 */
[----:B0-----:R-:W-:-:S04]  /*11420*/  IADD3 R2, P2, R4, UR4, RZ ;  /* 0x0000000404027c10 */ /* 0x001fc8000ff5e0ff */
[----:B--2---:R-:W-:-:S05]  /*11430*/  IADD3.X R3, R0, UR5, RZ, P2, !PT ;  /* 0x0000000500037c10 */ /* 0x004fca00097fe4ff */
[----:B------:R-:W-:Y:S01]  /*11440*/  @P1 IADD3 R4, P2, R4, UR6, RZ ;  /* 0x0000000604041c10 */ /* 0x000fe2000ff5e0ff */
[----:B------:R-:W-:Y:S01]  /*11450*/  ULDC UR4, c[0x0][0xa88] ;  /* 0x0002a20000047ab9 */ /* 0x000fe20000000800 */
[----:B------:R0:W5:Y:S02]  /*11460*/  @P0 LDG.E R15, desc[UR40][R2.64] ;  /* 0x00000028020f0981 */ /* 0x000164000c1e1900 */
[----:B------:R-:W-:Y:S01]  /*11470*/  @P1 IADD3.X R5, R0, UR7, RZ, P2, !PT ;  /* 0x0000000700051c10 */ /* 0x000fe200097fe4ff */
[----:B------:R-:W-:Y:S01]  /*11480*/  IMAD.U32 R0, RZ, RZ, UR4 ;  /* 0x00000004ff007e24 */ /* 0x000fe2000f8e00ff */
[----:B-1---5:R-:W-:-:S05]  /*11490*/  IADD3 R32, R6, -0x80, RZ ;  /* 0xffffff8006207810 */ /* 0x022fca0007ffe0ff */
[----:B------:R0:W5:Y:S01]  /*114a0*/  @P1 LDG.E R0, desc[UR40][R4.64] ;  /* 0x0000002804001981 */ /* 0x000162000c1e1900 */
[----:B------:R-:W-:Y:S02]  /*114b0*/  ISETP.GT.AND P3, PT, R32, 0xbf, PT ;  /* 0x000000bf2000780c */ /* 0x000fe40003f64270 */
[----:B------:R-:W-:Y:S01]  /*114c0*/  ISETP.GT.AND P2, PT, R70, 0x1, PT ;  /* 0x000000014600780c */ /* 0x000fe20003f44270 */
[----:B------:R-:W-:-:S12]  /*114d0*/  @P1 BRA `(.L_x_14070) ;  /* 0x0000000000101947 */ /* 0x000fd80003800000 */
[----:B------:R-:W-:Y:S05]  /*114e0*/  @!P0 BRA `(.L_x_14070) ;  /* 0x00000000000c8947 */ /* 0x000fea0003800000 */
[----:B0-----:R-:W2:Y:S04]  /*114f0*/  LDG.E R5, desc[UR40][R2.64] ;  /* 0x0000002802057981 */ /* 0x001ea8000c1e1900 */
[----:B-----5:R-:W2:Y:S02]  /*11500*/  LDG.E R0, desc[UR40][R2.64+0x4] ;  /* 0x0000042802007981 */ /* 0x020ea4000c1e1900 */
[----:B--2---:R-:W-:-:S07]  /*11510*/  IMAD.IADD R0, R0, 0x1, -R5 ;  /* 0x0000000100007824 */ /* 0x004fce00078e0a05 */
.L_x_14070:
[----:B0-----:R-:W2:Y:S04]  /*11520*/  LDL.LU R2, [R1+0x50] ;  /* 0x0000500001027983 */ /* 0x001ea80000300800 */
[----:B------:R-:W3:Y:S01]  /*11530*/  LDL.LU R3, [R1+0x38] ;  /* 0x0000380001037983 */ /* 0x000ee20000300800 */
[----:B------:R-:W-:Y:S01]  /*11540*/  BSSY B1, `(.L_x_14071) ;  /* 0x0000038000017945 */ /* 0x000fe20003800000 */
[----:B------:R-:W-:Y:S02]  /*11550*/  SHF.R.S32.HI R20, RZ, 0x1f, R15 ;  /* 0x0000001fff147819 */ /* 0x000fe4000001140f */
[----:B--2---:R-:W-:Y:S02]  /*11560*/  SEL R24, R2, RZ, !P0 ;  /* 0x000000ff02187207 */ /* 0x004fe40004000000 */
[----:B---3--:R-:W-:Y:S01]  /*11570*/  SEL R29, R3, RZ, !P0 ;  /* 0x000000ff031d7207 */ /* 0x008fe20004000000 */
[----:B------:R-:W-:Y:S06]  /*11580*/  @P3 BRA `(.L_x_14072) ;  /* 0x0000000000cc3947 */ /* 0x000fec0003800000 */
[----:B------:R-:W2:Y:S01]  /*11590*/  LDL R2, [R1+0x54] ;  /* 0x0000540001027983 */ /* 0x000ea20000100800 */
[----:B------:R-:W0:Y:S02]  /*115a0*/  LDC R31, c[0x0][0xbe8] ;  /* 0x0002fa00ff1f7b82 */ /* 0x000e240000000800 */
[----:B0----5:R-:W-:Y:S02]  /*115b0*/  IMAD R3, R0, R31, RZ ;  /* 0x0000001f00037224 */ /* 0x021fe400078e02ff */
        /* <DEDUP_REMOVED lines=48> */
.L_x_14072:
[----:B------:R-:W-:Y:S05]  /*118c0*/  BSYNC B1 ;  /* 0x0000000000017941 */ /* 0x000fea0003800000 */
.L_x_14071:
[----:B------:R-:W-:Y:S05]  /*118d0*/  @P2 BRA `(.L_x_14067) ;  /* 0x0000000400282947 */ /* 0x000fea0003800000 */
[----:B------:R-:W2:Y:S01]  /*118e0*/  LDL.LU R10, [R1+0x54] ;  /* 0x00005400010a7983 */ /* 0x000ea20000300800 */
[----:B------:R-:W1:Y:S01]  /*118f0*/  LDC R11, c[0x0][0xbe8] ;  /* 0x0002fa00ff0b7b82 */ /* 0x000e620000000800 */
[----:B------:R-:W-:Y:S01]  /*11900*/  SHF.R.S32.HI R12, RZ, 0x1f, R32 ;  /* 0x0000001fff0c7819 */ /* 0x000fe20000011420 */
[----:B------:R-:W-:Y:S01]  /*11910*/  ULDC.64 UR4, c[0x0][0xaa0] ;  /* 0x0002a80000047ab9 */ /* 0x000fe20000000a00 */
[----:B------:R-:W-:Y:S01]  /*11920*/  ULDC.64 UR6, c[0x0][0xaf0] ;  /* 0x0002bc0000067ab9 */ /* 0x000fe20000000a00 */
[----:B0-----:R-:W-:Y:S01]  /*11930*/  IMAD R2, R20, UR4, RZ ;  /* 0x0000000414027c24 */ /* 0x001fe2000f8e02ff */
[----:B------:R-:W-:Y:S01]  /*11940*/  LEA.HI R12, R12, R32, RZ, 0x3 ;  /* 0x000000200c0c7211 */ /* 0x000fe200078f18ff */
[----:B------:R-:W-:Y:S02]  /*11950*/  IMAD R6, R24, UR6, RZ ;  /* 0x0000000618067c24 */ /* 0x000fe4000f8e02ff */
[C---:B------:R-:W-:Y:S01]  /*11960*/  IMAD R5, R15.reuse, UR5, R2 ;  /* 0x000000050f057c24 */ /* 0x040fe2000f8e0202 */
[----:B------:R-:W-:Y:S01]  /*11970*/  SHF.R.S32.HI R12, RZ, 0x3, R12 ;  /* 0x00000003ff0c7819 */ /* 0x000fe2000001140c */
[----:B------:R-:W-:Y:S01]  /*11980*/  IMAD.WIDE.U32 R2, R15, UR4, RZ ;  /* 0x000000040f027c25 */ /* 0x000fe2000f8e00ff */
[----:B------:R-:W-:-:S03]  /*11990*/  ULDC.64 UR4, c[0x0][0xae8] ;  /* 0x0002ba0000047ab9 */ /* 0x000fc60000000a00 */
[----:B------:R-:W-:Y:S01]  /*119a0*/  IMAD R4, R68, 0x30, R12 ;  /* 0x0000003044047824 */ /* 0x000fe200078e020c */
[----:B------:R-:W-:-:S03]  /*119b0*/  IADD3 R3, R3, R5, RZ ;  /* 0x0000000503037210 */ /* 0x000fc60007ffe0ff */
[----:B------:R-:W-:Y:S01]  /*119c0*/  IMAD.WIDE.U32 R2, R22, UR4, R2 ;  /* 0x0000000416027c25 */ /* 0x000fe2000f8e0002 */
[----:B-1----:R-:W-:-:S03]  /*119d0*/  ISETP.NE.AND P0, PT, R11, 0x1, PT ;  /* 0x000000010b00780c */ /* 0x002fc60003f05270 */
[----:B------:R-:W-:Y:S01]  /*119e0*/  IMAD R3, R22, UR5, R3 ;  /* 0x0000000516037c24 */ /* 0x000fe2000f8e0203 */
[----:B------:R-:W-:Y:S01]  /*119f0*/  ULDC.64 UR4, c[0x0][0xae0] ;  /* 0x0002b80000047ab9 */ /* 0x000fe20000000a00 */
[----:B-----5:R-:W-:Y:S02]  /*11a00*/  IMAD R13, R0, R11, RZ ;  /* 0x0000000b000d7224 */ /* 0x020fe400078e02ff */
[----:B------:R-:W-:-:S06]  /*11a10*/  IMAD.WIDE.U32 R2, R29, UR6, R2 ;  /* 0x000000061d027c25 */ /* 0x000fcc000f8e0002 */
[----:B------:R-:W0:Y:S08]  /*11a20*/  @P0 LDC R7, c[0x0][0xbec] ;  /* 0x0002fb00ff070b82 */ /* 0x000e300000000800 */
[----:B------:R-:W1:Y:S01]  /*11a30*/  @P0 LDC R9, c[0x0][0xbf0] ;  /* 0x0002fc00ff090b82 */ /* 0x000e620000000800 */
[C---:B--2---:R-:W-:Y:S02]  /*11a40*/  IMAD R8, R10.reuse, 0xc0, R4 ;  /* 0x000000c00a087824 */ /* 0x044fe400078e0204 */
[----:B------:R-:W-:-:S02]  /*11a50*/  IMAD R20, R10, 0xc0, R12 ;  /* 0x000000c00a147824 */ /* 0x000fc400078e020c */
[----:B0-----:R-:W-:-:S03]  /*11a60*/  @P0 IMAD.HI.U32 R4, R8, R7, RZ ;  /* 0x0000000708040227 */ /* 0x001fc600078e00ff */
[----:B------:R-:W-:Y:S01]  /*11a70*/  IADD3 R0, R20, 0x30, RZ ;  /* 0x0000003014007810 */ /* 0x000fe20007ffe0ff */
[----:B------:R-:W-:Y:S01]  /*11a80*/  IMAD.MOV.U32 R5, RZ, RZ, R8 ;  /* 0x000000ffff057224 */ /* 0x000fe200078e0008 */
[----:B-1----:R-:W-:Y:S01]  /*11a90*/  @P0 SHF.R.U32.HI R5, RZ, R9, R4 ;  /* 0x00000009ff050219 */ /* 0x002fe20000011604 */
        /* <DEDUP_REMOVED lines=17> */
[----:B------:R-:W-:-:S03]  /*11bb0*/  ULDC UR4, c[0x0][0xac8] ;  /* 0x0002b20000047ab9 */ /* 0x000fc60000000800 */
[----:B------:R-:W0:Y:S01]  /*11bc0*/  SHFL.IDX PT, R6, R4, RZ, 0x181f ;  /* 0x00181fff04067589 */ /* 0x000e2200000e0000 */
[----:B------:R-:W-:Y:S01]  /*11bd0*/  LEA.HI.X R8, R2, UR5, R3, 0x1, P0 ;  /* 0x0000000502087c11 */ /* 0x000fe200080f0c03 */
[C---:B------:R-:W-:Y:S01]  /*11be0*/  VIADD R2, R20.reuse, 0x60 ;  /* 0x0000006014027836 */ /* 0x040fe20000000000 */
[----:B------:R-:W-:Y:S01]  /*11bf0*/  ISETP.GE.AND P0, PT, R61, UR4, PT ;  /* 0x000000043d007c0c */ /* 0x000fe2000bf06270 */
[----:B------:R-:W1:Y:S01]  /*11c00*/  SHFL.IDX PT, R10, R4, 0x1, 0x181f ;  /* 0x00381f00040a7f89 */ /* 0x000e6200000e0000 */
[C---:B------:R-:W-:Y:S02]  /*11c10*/  VIADD R3, R20.reuse, 0x90 ;  /* 0x0000009014037836 */ /* 0x040fe40000000000 */
[-C--:B------:R-:W-:Y:S01]  /*11c20*/  ISETP.GE.OR P3, PT, R20, R13.reuse, P0 ;  /* 0x0000000d1400720c */ /* 0x080fe20000766670 */
[----:B------:R-:W2:Y:S01]  /*11c30*/  SHFL.IDX PT, R12, R4, 0x2, 0x181f ;  /* 0x00581f00040c7f89 */ /* 0x000ea200000e0000 */
[-C--:B------:R-:W-:Y:S02]  /*11c40*/  ISETP.GE.OR P2, PT, R0, R13.reuse, P0 ;  /* 0x0000000d0000720c */ /* 0x080fe40000746670 */
[-C--:B------:R-:W-:Y:S01]  /*11c50*/  ISETP.GE.OR P1, PT, R2, R13.reuse, P0 ;  /* 0x0000000d0200720c */ /* 0x080fe20000726670 */
[----:B------:R-:W3:Y:S01]  /*11c60*/  SHFL.IDX PT, R5, R8, RZ, 0x181f ;  /* 0x00181fff08057589 */ /* 0x000ee200000e0000 */
[----:B------:R-:W-:-:S03]  /*11c70*/  ISETP.GE.OR P0, PT, R3, R13, P0 ;  /* 0x0000000d0300720c */ /* 0x000fc60000706670 */
        /* <DEDUP_REMOVED lines=16> */
.L_x_14067:
[----:B------:R-:W-:Y:S05]  /*11d80*/  BSYNC B0 ;  /* 0x0000000000007941 */ /* 0x000fea0003800000 */
.L_x_14063:
[----:B------:R-:W-:Y:S02]  /*11d90*/  ULDC UR4, c[0x0][0xc3c] ;  /* 0x00030f0000047ab9 */ /* 0x000fe40000000800 */
[----:B------:R-:W-:-:S13]  /*11da0*/  ISETP.GE.AND P0, PT, R27, UR4, PT ;  /* 0x000000041b007c0c */ /* 0x000fda000bf06270 */
[----:B------:R-:W-:Y:S05]  /*11db0*/  @!P0 BRA `(.L_x_14073) ;  /* 0xfffffef400108947 */ /* 0x000fea000383ffff */
[----:B------:R-:W-:Y:S05]  /*11dc0*/  BRA `(.L_x_13964) ;  /* 0x0000007c00047947 */ /* 0x000fea0003800000 */
.L_x_13962:
[----:B------:R-:W-:-:S08]  /*11dd0*/  NOP ;  /* 0x0000000000007918 */ /* 0x000fd00000000000 */
[----:B--2---:R-:W0:-:S00]  /*11de0*/  USETMAXREG.DEALLOC.CTAPOOL 0x20 ;  /* 0x00000020000079c8 */ /* 0x004e0000080e0500 */
        /* <DEDUP_REMOVED lines=15> */
[----:B------:R-:W-:Y:S01]  /*11ee0*/  CS2R R6, SRZ ;  /* 0x0000000000067805 */ /* 0x000fe2000001ff00 */
        /* <DEDUP_REMOVED lines=41> */
.L_x_14077:
[----:B------:R-:W0:Y:S01]  /*12180*/  LDC R2, c[0x0][0xc3c] ;  /* 0x00030f00ff027b82 */ /* 0x000e220000000800 */
[----:B------:R-:W-:Y:S01]  /*12190*/  UIADD3 UR4, UR4, 0x1f, URZ ;  /* 0x0000001f04047890 */ /* 0x000fe2000fffe03f */
[----:B------:R-:W-:Y:S02]  /*121a0*/  ULDC UR7, c[0x0][0xc3c] ;  /* 0x00030f0000077ab9 */ /* 0x000fe40000000800 */
[----:B------:R-:W-:-:S03]  /*121b0*/  IMAD.U32 R27, RZ, RZ, UR7 ;  /* 0x00000007ff1b7e24 */ /* 0x000fc6000f8e00ff */
        /* <DEDUP_REMOVED lines=32> */
.L_x_14075:
[----:B------:R-:W-:Y:S01]  /*123c0*/  IADD3 R9, -R3, R8, RZ ;  /* 0x0000000803097210 */ /* 0x000fe20007ffe1ff */
[----:B------:R-:W-:-:S04]  /*123d0*/  IMAD.MOV.U32 R24, RZ, RZ, RZ ;  /* 0x000000ffff187224 */ /* 0x000fc800078e00ff */
        /* <DEDUP_REMOVED lines=17> */
.L_x_14078:
[----:B0-----:R-:W-:Y:S01]  /*124f0*/  IMAD.MOV.U32 R5, RZ, RZ, R10 ;  /* 0x000000ffff057224 */ /* 0x001fe200078e000a */
[----:B------:R-:W-:Y:S01]  /*12500*/  MOV R2, RZ ;  /* 0x000000ff00027202 */ /* 0x000fe20000000f00 */
[----:B-1----:R-:W-:Y:S02]  /*12510*/  IMAD R24, R24, UR5, R9 ;  /* 0x0000000518187c24 */ /* 0x002fe4000f8e0209 */
[----:B------:R-:W0:Y:S01]  /*12520*/  I2F.RP R8, R5 ;  /* 0x0000000500087306 */ /* 0x000e220000209400 */
[----:B------:R-:W-:Y:S02]  /*12530*/  IMAD R9, R11, R4, RZ ;  /* 0x000000040b097224 */ /* 0x000fe400078e02ff */
[----:B------:R-:W-:Y:S01]  /*12540*/  IADD3 R25, -R24, UR6, RZ ;  /* 0x0000000618197c10 */ /* 0x000fe2000fffe1ff */
[----:B------:R-:W-:Y:S02]  /*12550*/  VIADD R27, R27, UR4 ;  /* 0x000000041b1b7c36 */ /* 0x000fe40008000000 */
[----:B------:R-:W-:Y:S01]  /*12560*/  IMAD.HI.U32 R2, R3, R9, R2 ;  /* 0x0000000903027227 */ /* 0x000fe200078e0002 */
[----:B------:R-:W-:-:S02]  /*12570*/  IABS R3, R6 ;  /* 0x0000000600037213 */ /* 0x000fc40000000000 */
[----:B------:R-:W-:-:S03]  /*12580*/  IABS R9, R25 ;  /* 0x0000001900097213 */ /* 0x000fc60000000000 */
[----:B------:R-:W-:Y:S02]  /*12590*/  IMAD.MOV R3, RZ, RZ, -R3 ;  /* 0x000000ffff037224 */ /* 0x000fe400078e0a03 */
[----:B------:R-:W-:Y:S01]  /*125a0*/  IMAD.HI.U32 R2, R2, R9, RZ ;  /* 0x0000000902027227 */ /* 0x000fe200078e00ff */
[----:B0-----:R-:W0:Y:S03]  /*125b0*/  MUFU.RCP R8, R8 ;  /* 0x0000000800087308 */ /* 0x001e260000001000 */
[----:B------:R-:W-:-:S05]  /*125c0*/  IMAD R9, R2, R3, R9 ;  /* 0x0000000302097224 */ /* 0x000fca00078e0209 */
[----:B------:R-:W-:Y:S01]  /*125d0*/  ISETP.GT.U32.AND P1, PT, R4, R9, PT ;  /* 0x000000090400720c */ /* 0x000fe20003f24070 */
[----:B0-----:R-:W-:-:S12]  /*125e0*/  VIADD R3, R8, 0xffffffe ;  /* 0x0ffffffe08037836 */ /* 0x001fd80000000000 */
[----:B------:R-:W-:Y:S01]  /*125f0*/  @!P1 IMAD.IADD R9, R9, 0x1, -R4 ;  /* 0x0000000109099824 */ /* 0x000fe200078e0a04 */
[----:B------:R-:W0:Y:S01]  /*12600*/  F2I.FTZ.U32.TRUNC.NTZ R3, R3 ;  /* 0x0000000300037305 */ /* 0x000e22000021f000 */
[----:B------:R-:W-:Y:S01]  /*12610*/  @!P1 VIADD R2, R2, 0x1 ;  /* 0x0000000102029836 */ /* 0x000fe20000000000 */
[----:B------:R-:W-:Y:S02]  /*12620*/  ISETP.NE.AND P1, PT, R6, RZ, PT ;  /* 0x000000ff0600720c */ /* 0x000fe40003f25270 */
[----:B------:R-:W-:Y:S02]  /*12630*/  ISETP.GE.U32.AND P0, PT, R9, R4, PT ;  /* 0x000000040900720c */ /* 0x000fe40003f06070 */
[----:B------:R-:W-:-:S04]  /*12640*/  LOP3.LUT R4, R25, R6, RZ, 0x3c, !PT ;  /* 0x0000000619047212 */ /* 0x000fc800078e3cff */
[----:B------:R-:W-:Y:S02]  /*12650*/  ISETP.GE.AND P2, PT, R4, RZ, PT ;  /* 0x000000ff0400720c */ /* 0x000fe40003f46270 */
[----:B0-----:R-:W-:-:S05]  /*12660*/  IADD3 R8, RZ, -R3, RZ ;  /* 0x80000003ff087210 */ /* 0x001fca0007ffe0ff */
[----:B------:R-:W-:-:S04]  /*12670*/  @P0 VIADD R2, R2, 0x1 ;  /* 0x0000000102020836 */ /* 0x000fc80000000000 */
[----:B------:R-:W-:Y:S02]  /*12680*/  IMAD.MOV.U32 R4, RZ, RZ, R2 ;  /* 0x000000ffff047224 */ /* 0x000fe400078e0002 */
[----:B------:R-:W-:Y:S01]  /*12690*/  IMAD.MOV.U32 R2, RZ, RZ, R8 ;  /* 0x000000ffff027224 */ /* 0x000fe200078e0008 */
[----:B------:R-:W-:Y:S01]  /*126a0*/  IABS R8, R7 ;  /* 0x0000000700087213 */ /* 0x000fe20000000000 */
[----:B------:R-:W-:Y:S01]  /*126b0*/  @!P2 IMAD.MOV R4, RZ, RZ, -R4 ;  /* 0x000000ffff04a224 */ /* 0x000fe200078e0a04 */
[----:B------:R-:W-:Y:S01]  /*126c0*/  @!P1 LOP3.LUT R4, RZ, R6, RZ, 0x33, !PT ;  /* 0x00000006ff049212 */ /* 0x000fe200078e33ff */
[----:B------:R-:W-:Y:S02]  /*126d0*/  IMAD R9, R2, R5, RZ ;  /* 0x0000000502097224 */ /* 0x000fe400078e02ff */
[----:B------:R-:W-:Y:S02]  /*126e0*/  IMAD.MOV.U32 R2, RZ, RZ, RZ ;  /* 0x000000ffff027224 */ /* 0x000fe400078e00ff */
[----:B------:R-:W-:-:S02]  /*126f0*/  IMAD.MOV R8, RZ, RZ, -R8 ;  /* 0x000000ffff087224 */ /* 0x000fc400078e0a08 */
[----:B------:R-:W-:Y:S01]  /*12700*/  IMAD.HI.U32 R2, R3, R9, R2 ;  /* 0x0000000903027227 */ /* 0x000fe200078e0002 */
[----:B------:R-:W-:-:S03]  /*12710*/  IABS R3, R4 ;  /* 0x0000000400037213 */ /* 0x000fc60000000000 */
[----:B------:R-:W-:Y:S02]  /*12720*/  IMAD R6, R6, R4, RZ ;  /* 0x0000000406067224 */ /* 0x000fe400078e02ff */
[----:B------:R-:W-:-:S03]  /*12730*/  IMAD.HI.U32 R2, R2, R3, RZ ;  /* 0x0000000302027227 */ /* 0x000fc600078e00ff */
[----:B------:R-:W-:Y:S01]  /*12740*/  IADD3 R25, R25, -R6, RZ ;  /* 0x8000000619197210 */ /* 0x000fe20007ffe0ff */
        /* <DEDUP_REMOVED lines=16> */
.L_x_14076:
[----:B------:R-:W-:Y:S02]  /*12850*/  IMAD.MOV.U32 R25, RZ, RZ, RZ ;  /* 0x000000ffff197224 */ /* 0x000fe400078e00ff */
[----:B------:R-:W-:Y:S02]  /*12860*/  IMAD.U32 R24, RZ, RZ, UR6 ;  /* 0x00000006ff187e24 */ /* 0x000fe4000f8e00ff */
[----:B------:R-:W-:-:S07]  /*12870*/  IMAD.MOV.U32 R26, RZ, RZ, RZ ;  /* 0x000000ffff1a7224 */ /* 0x000fce00078e00ff */
.L_x_14079:
[----:B------:R-:W-:-:S13]  /*12880*/  ISETP.NE.AND P0, PT, R0, RZ, PT ;  /* 0x000000ff0000720c */ /* 0x000fda0003f05270 */
[----:B------:R-:W0:Y:S01]  /*12890*/  @!P0 S2R R3, SR_CgaCtaId ;  /* 0x0000000000038919 */ /* 0x000e220000008800 */
[----:B------:R-:W-:-:S04]  /*128a0*/  @!P0 MOV R0, 0x400 ;  /* 0x0000040000008802 */ /* 0x000fc80000000f00 */
[----:B0-----:R-:W-:-:S05]  /*128b0*/  @!P0 LEA R0, R3, R0, 0x18 ;  /* 0x0000000003008211 */ /* 0x001fca00078ec0ff */
[----:B------:R1:W-:Y:S01]  /*128c0*/  @!P0 STS.128 [R0+0x132d0], R24 ;  /* 0x0132d01800008388 */ /* 0x0003e20000000c00 */
[----:B------:R-:W-:Y:S06]  /*128d0*/  BAR.ARV 0x5, 0x200 ;  /* 0x0148000000007b1d */ /* 0x000fec0000002000 */
.L_x_14074:
[----:B01----:R-:W-:Y:S01]  /*128e0*/  MOV R0, 0x1 ;  /* 0x0000000100007802 */ /* 0x003fe20000000f00 */
[----:B------:R0:W-:Y:S01]  /*128f0*/  STL [R1+0x8], RZ ;  /* 0x000008ff01007387 */ /* 0x0001e20000100800 */
[----:B------:R-:W-:Y:S02]  /*12900*/  ULDC UR4, c[0x0][0xc3c] ;  /* 0x00030f0000047ab9 */ /* 0x000fe40000000800 */
[----:B------:R-:W-:Y:S01]  /*12910*/  ISETP.GE.AND P0, PT, R27, UR4, PT ;  /* 0x000000041b007c0c */ /* 0x000fe2000bf06270 */
[----:B------:R0:W-:Y:S04]  /*12920*/  STL [R1+0x18], R0 ;  /* 0x0000180001007387 */ /* 0x0001e80000100800 */
[----:B------:R0:W-:Y:S08]  /*12930*/  STL [R1+0x64], RZ ;  /* 0x000064ff01007387 */ /* 0x0001f00000100800 */
[----:B0-----:R-:W-:Y:S05]  /*12940*/  @P0 BRA `(.L_x_14080) ;  /* 0x0000006c001c0947 */ /* 0x001fea0003800000 */
[----:B------:R-:W2:Y:S01]  /*12950*/  LDL R11, [R1+0x38] ;  /* 0x00003800010b7983 */ /* 0x000ea20000100800 */
[----:B------:R-:W0:Y:S01]  /*12960*/  S2R R9, SR_TID.X ;  /* 0x0000000000097919 */ /* 0x000e220000002100 */
[----:B------:R-:W1:Y:S01]  /*12970*/  S2UR UR4, SR_CgaCtaId ;  /* 0x00000000000479c3 */ /* 0x000e620000008800 */
[----:B------:R-:W-:Y:S01]  /*12980*/  MOV R17, 0x400 ;  /* 0x0000040000117802 */ /* 0x000fe20000000f00 */
[C---:B0-----:R-:W-:Y:S01]  /*12990*/  IMAD.SHL.U32 R28, R9.reuse, 0x40, RZ ;  /* 0x00000040091c7824 */ /* 0x041fe200078e00ff */
[----:B------:R-:W-:Y:S01]  /*129a0*/  SHF.R.U32.HI R2, RZ, 0x1, R9 ;  /* 0x00000001ff027819 */ /* 0x000fe20000011609 */
[C---:B------:R-:W-:Y:S01]  /*129b0*/  IMAD.SHL.U32 R0, R9.reuse, 0x10, RZ ;  /* 0x0000001009007824 */ /* 0x040fe200078e00ff */
[C---:B------:R-:W-:Y:S02]  /*129c0*/  LOP3.LUT R12, R9.reuse, 0x7f, RZ, 0xc0, !PT ;  /* 0x0000007f090c7812 */ /* 0x040fe400078ec0ff */
[----:B------:R-:W-:Y:S01]  /*129d0*/  LOP3.LUT R3, R28, 0x180, RZ, 0xc0, !PT ;  /* 0x000001801c037812 */ /* 0x000fe200078ec0ff */
[----:B------:R-:W-:Y:S01]  /*129e0*/  IMAD.SHL.U32 R8, R9, 0x2, RZ ;  /* 0x0000000209087824 */ /* 0x000fe200078e00ff */
[----:B------:R-:W-:-:S02]  /*129f0*/  LOP3.LUT R5, R0, 0x1b0, RZ, 0xc0, !PT ;  /* 0x000001b000057812 */ /* 0x000fc400078ec0ff */
[----:B------:R-:W-:Y:S01]  /*12a00*/  LOP3.LUT R3, R3, 0x30, R2, 0xf8, !PT ;  /* 0x0000003003037812 */ /* 0x000fe200078ef802 */
[C---:B------:R-:W-:Y:S02]  /*12a10*/  IMAD.SHL.U32 R2, R9.reuse, 0x20, RZ ;  /* 0x0000002009027824 */ /* 0x040fe400078e00ff */
[----:B------:R-:W-:Y:S01]  /*12a20*/  IMAD.SHL.U32 R6, R12, 0x10, RZ ;  /* 0x000000100c067824 */ /* 0x000fe200078e00ff */
[----:B------:R-:W-:Y:S02]  /*12a30*/  SHF.L.U32 R4, R9, 0x3, RZ ;  /* 0x0000000309047819 */ /* 0x000fe400000006ff */
[----:B------:R-:W-:Y:S02]  /*12a40*/  LOP3.LUT R8, R5, 0x30, R8, 0x78, !PT ;  /* 0x0000003005087812 */ /* 0x000fe400078e7808 */
[----:B------:R-:W-:Y:S02]  /*12a50*/  LOP3.LUT R5, R2, 0x80, RZ, 0xc0, !PT ;  /* 0x0000008002057812 */ /* 0x000fe400078ec0ff */
[----:B------:R-:W-:-:S02]  /*12a60*/  LOP3.LUT R7, R6, 0x600, RZ, 0xc0, !PT ;  /* 0x0000060006077812 */ /* 0x000fc400078ec0ff */
[----:B------:R-:W-:Y:S01]  /*12a70*/  LOP3.LUT R3, R3, 0x30, R4, 0x78, !PT ;  /* 0x0000003003037812 */ /* 0x000fe200078e7804 */
[----:B------:R-:W-:Y:S01]  /*12a80*/  IMAD.SHL.U32 R4, R9, 0x4, RZ ;  /* 0x0000000409047824 */ /* 0x000fe200078e00ff */
[----:B------:R-:W-:Y:S02]  /*12a90*/  LOP3.LUT R5, R5, 0x10, R9, 0xf8, !PT ;  /* 0x0000001005057812 */ /* 0x000fe400078ef809 */
[C---:B------:R-:W-:Y:S02]  /*12aa0*/  LOP3.LUT R9, R7.reuse, 0x60, R2, 0xf8, !PT ;  /* 0x0000006007097812 */ /* 0x040fe400078ef802 */
[----:B------:R-:W-:Y:S02]  /*12ab0*/  LOP3.LUT R7, R7, 0x40, R0, 0xf8, !PT ;  /* 0x0000004007077812 */ /* 0x000fe400078ef800 */
[----:B------:R-:W-:Y:S01]  /*12ac0*/  LOP3.LUT R28, R3, 0x640, R28, 0xf8, !PT ;  /* 0x00000640031c7812 */ /* 0x000fe200078ef81c */
[----:B-1----:R-:W-:Y:S01]  /*12ad0*/  IMAD.U32 R3, RZ, RZ, UR4 ;  /* 0x00000004ff037e24 */ /* 0x002fe2000f8e00ff */
[----:B------:R-:W-:-:S04]  /*12ae0*/  LOP3.LUT R10, R7, R8, RZ, 0xfc, !PT ;  /* 0x00000008070a7212 */ /* 0x000fc800078efcff */
[----:B------:R-:W-:Y:S01]  /*12af0*/  LEA R17, R3, R17, 0x18 ;  /* 0x0000001103117211 */ /* 0x000fe200078ec0ff */
[----:B------:R-:W-:Y:S04]  /*12b00*/  STL [R1+0x3c], R10 ;  /* 0x00003c0a01007387 */ /* 0x000fe80000100800 */
[----:B------:R0:W-:Y:S01]  /*12b10*/  STL [R1+0x34], R3 ;  /* 0x0000340301007387 */ /* 0x0001e20000100800 */
[----:B------:R-:W-:Y:S02]  /*12b20*/  SHF.R.U32.HI R12, RZ, 0x2, R12 ;  /* 0x00000002ff0c7819 */ /* 0x000fe4000001160c */
[----:B------:R-:W-:Y:S02]  /*12b30*/  LOP3.LUT R5, R5, 0x10, R4, 0x78, !PT ;  /* 0x0000001005057812 */ /* 0x000fe400078e7804 */
[----:B------:R-:W-:-:S02]  /*12b40*/  LOP3.LUT R4, R9, 0x100, R2, 0xf8, !PT ;  /* 0x0000010009047812 */ /* 0x000fc400078ef802 */
[----:B------:R-:W-:Y:S01]  /*12b50*/  LOP3.LUT R2, R12, 0x60, R2, 0xf8, !PT ;  /* 0x000000600c027812 */ /* 0x000fe200078ef802 */
[----:B------:R-:W-:Y:S01]  /*12b60*/  BSSY B7, `(.L_x_14080) ;  /* 0x00006a5000077945 */ /* 0x000fe20003800000 */
[----:B------:R-:W-:Y:S02]  /*12b70*/  LOP3.LUT R23, R4, R5, RZ, 0xfc, !PT ;  /* 0x0000000504177212 */ /* 0x000fe400078efcff */
[----:B------:R-:W-:Y:S01]  /*12b80*/  LOP3.LUT R2, R2, 0x80, RZ, 0xfc, !PT ;  /* 0x0000008002027812 */ /* 0x000fe200078efcff */
[----:B------:R-:W-:Y:S01]  /*12b90*/  ULDC.64 UR38, c[0x0][0x198] ;  /* 0x0000660000267ab9 */ /* 0x000fe20000000a00 */
[----:B------:R-:W-:Y:S01]  /*12ba0*/  ULDC UR36, c[0x0][0xc] ;  /* 0x0000030000247ab9 */ /* 0x000fe20000000800 */
[C---:B--2---:R-:W-:Y:S02]  /*12bb0*/  LOP3.LUT R0, R11.reuse, 0x2, RZ, 0xfc, !PT ;  /* 0x000000020b007812 */ /* 0x044fe400078efcff */
[----:B0-----:R-:W-:-:S03]  /*12bc0*/  LOP3.LUT R3, R11, 0x1, RZ, 0xfc, !PT ;  /* 0x000000010b037812 */ /* 0x001fc600078efcff */
[----:B------:R0:W-:Y:S04]  /*12bd0*/  STL [R1+0x74], R0 ;  /* 0x0000740001007387 */ /* 0x0001e80000100800 */
[----:B------:R1:W-:Y:S01]  /*12be0*/  STL [R1+0x54], R3 ;  /* 0x0000540301007387 */ /* 0x0003e20000100800 */
[----:B0-----:R-:W-:-:S03]  /*12bf0*/  IMAD.MOV.U32 R0, RZ, RZ, 0x1 ;  /* 0x00000001ff007424 */ /* 0x001fc600078e00ff */
[----:B------:R-:W-:Y:S01]  /*12c00*/  STL [R1+0x64], RZ ;  /* 0x000064ff01007387 */ /* 0x000fe20000100800 */
[----:B-1----:R-:W-:-:S03]  /*12c10*/  IMAD.MOV.U32 R3, RZ, RZ, 0x1 ;  /* 0x00000001ff037424 */ /* 0x002fc600078e00ff */
[----:B------:R0:W-:Y:S04]  /*12c20*/  STL [R1+0x1c], R0 ;  /* 0x00001c0001007387 */ /* 0x0001e80000100800 */
[----:B------:R1:W-:Y:S01]  /*12c30*/  STL [R1+0x10], RZ ;  /* 0x000010ff01007387 */ /* 0x0003e20000100800 */
[----:B0-----:R-:W-:-:S03]  /*12c40*/  IMAD.IADD R0, R17, 0x1, R10 ;  /* 0x0000000111007824 */ /* 0x001fc600078e020a */
[----:B------:R1:W-:Y:S04]  /*12c50*/  STL [R1+0x8], RZ ;  /* 0x000008ff01007387 */ /* 0x0003e80000100800 */
[----:B------:R1:W-:Y:S04]  /*12c60*/  STL [R1+0x18], R3 ;  /* 0x0000180301007387 */ /* 0x0003e80000100800 */
[----:B------:R1:W-:Y:S02]  /*12c70*/  STL [R1+0x60], R0 ;  /* 0x0000600001007387 */ /* 0x0003e40000100800 */
.L_x_14192:
[----:B0-----:R-:W0:Y:S02]  /*12c80*/  LDC.64 R18, c[0x0][0xc88] ;  /* 0x00032200ff127b82 */ /* 0x001e240000000a00 */
[----:B0-----:R-:W-:-:S06]  /*12c90*/  IMAD.WIDE R18, R27, 0x4, R18 ;  /* 0x000000041b127825 */ /* 0x001fcc00078e0212 */
[----:B-1----:R-:W1:Y:S01]  /*12ca0*/  LDG.E R18, desc[UR40][R18.64] ;  /* 0x0000002812127981 */ /* 0x002e62000c1e1900 */
[----:B------:R-:W-:Y:S05]  /*12cb0*/  YIELD ;  /* 0x0000000000007946 */ /* 0x000fea0003800000 */
[----:B------:R-:W-:Y:S01]  /*12cc0*/  ULDC.64 UR4, c[0x0][0xa28] ;  /* 0x00028a0000047ab9 */ /* 0x000fe20000000a00 */
[----:B------:R-:W-:Y:S01]  /*12cd0*/  MOV R9, RZ ;  /* 0x000000ff00097202 */ /* 0x000fe20000000f00 */
[----:B--2---:R-:W-:Y:S01]  /*12ce0*/  IMAD.MOV.U32 R6, RZ, RZ, RZ ;  /* 0x000000ffff067224 */ /* 0x004fe200078e00ff */
[----:B------:R-:W-:Y:S01]  /*12cf0*/  ISETP.NE.U32.AND P0, PT, RZ, UR4, PT ;  /* 0x00000004ff007c0c */ /* 0x000fe2000bf05070 */
[----:B------:R-:W-:Y:S01]  /*12d00*/  ULDC.64 UR8, c[0x0][0xa18] ;  /* 0x0002860000087ab9 */ /* 0x000fe20000000a00 */
[----:B------:R-:W-:-:S02]  /*12d10*/  ULDC.64 UR6, c[0x0][0xa10] ;  /* 0x0002840000067ab9 */ /* 0x000fc40000000a00 */
[----:B------:R-:W-:Y:S02]  /*12d20*/  ISETP.NE.AND.EX P0, PT, RZ, UR5, PT, P0 ;  /* 0x00000005ff007c0c */ /* 0x000fe4000bf05300 */
[----:B-1----:R-:W-:-:S11]  /*12d30*/  SHF.R.S32.HI R0, RZ, 0x1f, R18 ;  /* 0x0000001fff007819 */ /* 0x002fd60000011412 */
[C---:B----4-:R-:W-:Y:S01]  /*12d40*/  @P0 LEA R2, P1, R18.reuse, UR4, 0x2 ;  /* 0x0000000412020c11 */ /* 0x050fe2000f8210ff */
        /* <DEDUP_REMOVED lines=21> */
[----:B-----5:R-:W5:Y:S04]  /*12ea0*/  @P2 LDG.E R0, desc[UR40][R4.64] ;  /* 0x0000002804002981 */ /* 0x020f68000c1e1900 */
        /* <DEDUP_REMOVED lines=11> */
[----:B0-----:R-:W-:Y:S01]  /*12f60*/  MOV R7, UR4 ;  /* 0x0000000400077c02 */ /* 0x001fe20008000f00 */
[----:B---3--:R0:W-:Y:S04]  /*12f70*/  STL [R1+0x5c], R8 ;  /* 0x00005c0801007387 */ /* 0x0081e80000100800 */
[----:B--2---:R1:W-:Y:S01]  /*12f80*/  STL [R1+0x28], R9 ;  /* 0x0000280901007387 */ /* 0x0043e20000100800 */
[----:B0-----:R-:W-:Y:S01]  /*12f90*/  IMAD.U32 R8, RZ, RZ, UR5 ;  /* 0x00000005ff087e24 */ /* 0x001fe2000f8e00ff */
[----:B------:R-:W-:Y:S06]  /*12fa0*/  @P1 BRA `(.L_x_14081) ;  /* 0x0000000000141947 */ /* 0x000fec0003800000 */
[----:B------:R-:W-:Y:S05]  /*12fb0*/  @!P0 BRA `(.L_x_14081) ;  /* 0x0000000000108947 */ /* 0x000fea0003800000 */
[----:B------:R-:W2:Y:S04]  /*12fc0*/  LDG.E R6, desc[UR40][R2.64] ;  /* 0x0000002802067981 */ /* 0x000ea8000c1e1900 */
[----:B------:R-:W2:Y:S02]  /*12fd0*/  LDG.E R2, desc[UR40][R2.64+0x4] ;  /* 0x0000042802027981 */ /* 0x000ea4000c1e1900 */
[----:B--2---:R-:W-:-:S05]  /*12fe0*/  IMAD.IADD R2, R2, 0x1, -R6 ;  /* 0x0000000102027824 */ /* 0x004fca00078e0a06 */
[----:B------:R0:W-:Y:S02]  /*12ff0*/  STL [R1+0x5c], R2 ;  /* 0x00005c0201007387 */ /* 0x0001e40000100800 */
.L_x_14081:
[----:B------:R-:W-:Y:S01]  /*13000*/  IMAD.MOV.U32 R11, RZ, RZ, R18 ;  /* 0x000000ffff0b7224 */ /* 0x000fe200078e0012 */
[----:B------:R-:W-:Y:S01]  /*13010*/  ULDC.64 UR4, c[0x0][0xa20] ;  /* 0x0002880000047ab9 */ /* 0x000fe20000000a00 */
[C---:B------:R-:W-:Y:S02]  /*13020*/  LOP3.LUT R6, R26.reuse, 0xff000000, RZ, 0xc0, !PT ;  /* 0xff0000001a067812 */ /* 0x040fe400078ec0ff */
[----:B------:R-:W-:Y:S01]  /*13030*/  ISETP.NE.U32.AND P0, PT, RZ, UR4, PT ;  /* 0x00000004ff007c0c */ /* 0x000fe2000bf05070 */
[----:B------:R2:W-:Y:S01]  /*13040*/  STL [R1+0x14], R11 ;  /* 0x0000140b01007387 */ /* 0x0005e20000100800 */
[----:B------:R-:W-:Y:S02]  /*13050*/  SHF.R.U32.HI R6, RZ, 0x8, R6 ;  /* 0x00000008ff067819 */ /* 0x000fe40000011606 */
[----:B------:R-:W-:Y:S02]  /*13060*/  ISETP.NE.AND.EX P0, PT, RZ, UR5, PT, P0 ;  /* 0x00000005ff007c0c */ /* 0x000fe4000bf05300 */
[----:B0-----:R-:W-:-:S02]  /*13070*/  LOP3.LUT R2, R26, 0xff0000, RZ, 0xc0, !PT ;  /* 0x00ff00001a027812 */ /* 0x001fc400078ec0ff */
[----:B------:R-:W-:Y:S02]  /*13080*/  LOP3.LUT R16, R26, 0xffff, RZ, 0xc0, !PT ;  /* 0x0000ffff1a107812 */ /* 0x000fe400078ec0ff */
[----:B------:R-:W-:-:S07]  /*13090*/  LEA.HI R6, R2, R6, RZ, 0x10 ;  /* 0x0000000602067211 */ /* 0x000fce00078f80ff */
[----:B--2---:R-:W-:Y:S05]  /*130a0*/  @!P0 BRA `(.L_x_14082) ;  /* 0x0000000000108947 */ /* 0x004fea0003800000 */
[----:B------:R-:W-:-:S04]  /*130b0*/  IADD3 R2, P0, R19, UR4, RZ ;  /* 0x0000000413027c10 */ /* 0x000fc8000ff1e0ff */
[----:B------:R-:W-:-:S05]  /*130c0*/  IADD3.X R3, R29, UR5, RZ, P0, !PT ;  /* 0x000000051d037c10 */ /* 0x000fca00087fe4ff */
[----:B------:R0:W5:Y:S01]  /*130d0*/  LDG.E R7, desc[UR40][R2.64] ;  /* 0x0000002802077981 */ /* 0x000162000c1e1900 */
[----:B------:R-:W-:Y:S05]  /*130e0*/  BRA `(.L_x_14083) ;  /* 0x0000000000247947 */ /* 0x000fea0003800000 */
.L_x_14082:
        /* <DEDUP_REMOVED lines=9> */
.L_x_14083:
[----:B0-----:R-:W2:Y:S04]  /*13180*/  @P2 LDG.E R2, desc[UR40][R4.64] ;  /* 0x0000002804022981 */ /* 0x001ea8000c1e1900 */
[----:B------:R-:W2:Y:S01]  /*13190*/  @P2 LDG.E R4, desc[UR40][R4.64+0x4] ;  /* 0x0000042804042981 */ /* 0x000ea2000c1e1900 */
[----:B-----5:R-:W-:Y:S01]  /*131a0*/  IMAD.IADD R7, R7, 0x1, -R9 ;  /* 0x0000000107077824 */ /* 0x020fe200078e0a09 */
[----:B------:R-:W-:Y:S01]  /*131b0*/  BSSY B0, `(.L_x_14084) ;  /* 0x0000029000007945 */ /* 0x000fe20003800000 */
[----:B------:R-:W-:Y:S01]  /*131c0*/  LOP3.LUT R21, R6, 0xff, RZ, 0xc0, !PT ;  /* 0x000000ff06157812 */ /* 0x000fe200078ec0ff */
[----:B--2---:R-:W-:Y:S01]  /*131d0*/  @P2 IMAD.IADD R8, R4, 0x1, -R2 ;  /* 0x0000000104082824 */ /* 0x004fe200078e0a02 */
[----:B------:R-:W-:-:S04]  /*131e0*/  SHF.R.U32.HI R4, RZ, 0x10, R6 ;  /* 0x00000010ff047819 */ /* 0x000fc80000011606 */
[----:B------:R-:W-:-:S04]  /*131f0*/  IADD3 R26, R7, R8, RZ ;  /* 0x00000008071a7210 */ /* 0x000fc80007ffe0ff */
[C---:B------:R-:W-:Y:S01]  /*13200*/  ISETP.GE.AND P1, PT, R26.reuse, 0x1, PT ;  /* 0x000000011a00780c */ /* 0x040fe20003f26270 */
[----:B------:R-:W-:-:S04]  /*13210*/  VIADD R20, R26, 0x9f ;  /* 0x0000009f1a147836 */ /* 0x000fc80000000000 */
[----:B------:R-:W-:-:S05]  /*13220*/  IMAD.HI R20, R20, 0x66666667, RZ ;  /* 0x6666666714147827 */ /* 0x000fca00078e02ff */
[----:B------:R-:W-:-:S04]  /*13230*/  SHF.R.U32.HI R2, RZ, 0x1f, R20 ;  /* 0x0000001fff027819 */ /* 0x000fc80000011614 */
[----:B------:R-:W-:Y:S01]  /*13240*/  LEA.HI.SX32 R20, R20, R2, 0x1a ;  /* 0x0000000214147211 */ /* 0x000fe200078fd2ff */
[----:B------:R-:W-:Y:S01]  /*13250*/  IMAD.MOV.U32 R2, RZ, RZ, RZ ;  /* 0x000000ffff027224 */ /* 0x000fe200078e00ff */
[----:B------:R-:W-:Y:S06]  /*13260*/  @!P1 BRA `(.L_x_14085) ;  /* 0x0000000000749947 */ /* 0x000fec0003800000 */
[----:B------:R-:W-:Y:S01]  /*13270*/  ISETP.NE.AND P0, PT, R4, RZ, PT ;  /* 0x000000ff0400720c */ /* 0x000fe20003f05270 */
[----:B------:R-:W-:-:S03]  /*13280*/  ULDC UR4, c[0x0][0x9f0] ;  /* 0x00027c0000047ab9 */ /* 0x000fc60000000800 */
[----:B------:R-:W-:-:S04]  /*13290*/  SEL R5, R4, UR4, P0 ;  /* 0x0000000404057c07 */ /* 0x000fc80008000000 */
[----:B------:R-:W-:Y:S02]  /*132a0*/  IABS R6, R5 ;  /* 0x0000000500067213 */ /* 0x000fe40000000000 */
        /* <DEDUP_REMOVED lines=25> */
.L_x_14085:
[----:B------:R-:W-:Y:S05]  /*13440*/  BSYNC B0 ;  /* 0x0000000000007941 */ /* 0x000fea0003800000 */
.L_x_14084:
        /* <DEDUP_REMOVED lines=10> */
[----:B------:R-:W-:-:S05]  /*134f0*/  @P0 IADD3 R5, R5, 0x9f, RZ ;  /* 0x0000009f05050810 */ /* 0x000fca0007ffe0ff */
[----:B------:R-:W-:-:S04]  /*13500*/  @P0 IMAD.HI R2, R5, 0x66666667, RZ ;  /* 0x6666666705020827 */ /* 0x000fc800078e02ff */
[----:B------:R-:W-:Y:S01]  /*13510*/  IMAD.MOV.U32 R5, RZ, RZ, R3 ;  /* 0x000000ffff057224 */ /* 0x000fe200078e0003 */
        /* <DEDUP_REMOVED lines=12> */
.L_x_14240:
[----:B--2---:R-:W-:Y:S02]  /*135e0*/  ISETP.NE.AND P0, PT, R14, RZ, PT ;  /* 0x000000ff0e00720c */ /* 0x004fe40003f05270 */
[----:B------:R-:W-:-:S11]  /*135f0*/  PLOP3.LUT P6, PT, PT, PT, PT, 0x8, 0x0 ;  /* 0x000000000000781c */ /* 0x000fd60003fce170 */
[----:B------:R-:W-:Y:S05]  /*13600*/  @P0 BRA `(.L_x_14089) ;  /* 0x00000000000c0947 */ /* 0x000fea0003800000 */
[----:B------:R-:W-:-:S03]  /*13610*/  UMOV UR4, 0xffffffff ;  /* 0xffffffff00047882 */ /* 0x000fc60000000000 */
[----:B------:R-:W-:Y:S05]  /*13620*/  BRA.DIV UR4, `(.L_x_14090) ;  /* 0x0000006e04a07947 */ /* 0x000fea000b800000 */
[----:B------:R-:W-:-:S13]  /*13630*/  ELECT P6, URZ, PT ;  /* 0x00000000003f782f */ /* 0x000fda00038c0000 */
.L_x_14089:
        /* <DEDUP_REMOVED lines=9> */
.L_x_14243:
[----:B------:R-:W-:Y:S05]  /*136d0*/  BSYNC B1 ;  /* 0x0000000000017941 */ /* 0x000fea0003800000 */
.L_x_14091:
[----:B------:R-:W-:Y:S04]  /*136e0*/  BSSY B1, `(.L_x_14093) ;  /* 0x0000050000017945 */ /* 0x000fe80003800000 */
[----:B------:R-:W-:Y:S05]  /*136f0*/  @!P6 BRA `(.L_x_14094) ;  /* 0x000000040038e947 */ /* 0x000fea0003800000 */
[----:B-1----:R-:W0:Y:S04]  /*13700*/  LDL R9, [R1+0x10] ;  /* 0x0000100001097983 */ /* 0x002e280000100800 */
        /* <DEDUP_REMOVED lines=9> */
.L_x_14244:
[----:B------:R-:W-:Y:S05]  /*137a0*/  BSYNC B2 ;  /* 0x0000000000027941 */ /* 0x000fea0003800000 */
.L_x_14095:
        /* <DEDUP_REMOVED lines=9> */
.L_x_14098:
[----:B------:R-:W-:Y:S05]  /*13840*/  BSYNC B2 ;  /* 0x0000000000027941 */ /* 0x000fea0003800000 */
.L_x_14097:
[----:B------:R-:W2:Y:S01]  /*13850*/  LDL R8, [R1+0x10] ;  /* 0x0000100001087983 */ /* 0x000ea20000100800 */
[----:B------:R-:W-:Y:S01]  /*13860*/  MOV R12, RZ ;  /* 0x000000ff000c7202 */ /* 0x000fe20000000f00 */
[----:B------:R-:W-:Y:S01]  /*13870*/  IMAD R7, R5, 0xa0, R0 ;  /* 0x000000a005077824 */ /* 0x000fe200078e0200 */
[----:B------:R-:W-:Y:S01]  /*13880*/  UIADD3 UR4, UP0, UR38, 0x570, URZ ;  /* 0x0000057026047890 */ /* 0x000fe2000ff1e03f */
[----:B------:R-:W-:Y:S01]  /*13890*/  PLOP3.LUT P0, PT, PT, PT, PT, 0x80, 0x0 ;  /* 0x000000000000781c */ /* 0x000fe20003f0f070 */
[----:B------:R-:W-:Y:S01]  /*138a0*/  UMOV UR6, 0x0 ;  /* 0x0000000000067882 */ /* 0x000fe20000000000 */
[----:B------:R-:W-:Y:S01]  /*138b0*/  R2UR UR10, R12 ;  /* 0x000000000c0a72ca */ /* 0x000fe200000e0000 */
[----:B------:R-:W-:Y:S01]  /*138c0*/  VIADD R7, R7, 0xffffff60 ;  /* 0xffffff6007077836 */ /* 0x000fe20000000000 */
[----:B------:R-:W-:Y:S01]  /*138d0*/  UIADD3.X UR5, URZ, UR39, URZ, UP0, !UPT ;  /* 0x000000273f057290 */ /* 0x000fe200087fe43f */
[----:B------:R-:W-:Y:S01]  /*138e0*/  UMOV UR7, 0x12f00000 ;  /* 0x12f0000000077882 */ /* 0x000fe20000000000 */
[----:B--2---:R-:W-:-:S02]  /*138f0*/  IMAD R11, R8, 0x2800, R17 ;  /* 0x00002800080b7824 */ /* 0x004fc400078e0211 */
[----:B------:R-:W-:Y:S02]  /*13900*/  VIADD R8, R6, 0x13290 ;  /* 0x0001329006087836 */ /* 0x000fe40000000000 */
[----:B------:R-:W-:-:S07]  /*13910*/  VIADD R9, R11, 0xe000 ;  /* 0x0000e0000b097836 */ /* 0x000fce0000000000 */
.L_x_14099:
        /* <DEDUP_REMOVED lines=13> */
.L_x_14245:
[----:B------:R-:W-:Y:S05]  /*139f0*/  BSYNC B2 ;  /* 0x0000000000027941 */ /* 0x000fea0003800000 */
.L_x_14100:
        /* <DEDUP_REMOVED lines=11> */
.L_x_14103:
[----:B------:R-:W-:Y:S05]  /*13ab0*/  BSYNC B2 ;  /* 0x0000000000027941 */ /* 0x000fea0003800000 */
.L_x_14102:
        /* <DEDUP_REMOVED lines=8> */
.L_x_14104:
        /* <DEDUP_REMOVED lines=10> */
.L_x_14094:
[----:B------:R-:W-:Y:S05]  /*13be0*/  BSYNC B1 ;  /* 0x0000000000017941 */ /* 0x000fea0003800000 */
.L_x_14093:
[----:B------:R-:W0:Y:S04]  /*13bf0*/  LDL.LU R10, [R1+0x10] ;  /* 0x00001000010a7983 */ /* 0x000e280000300800 */
[----:B-1----:R-:W2:Y:S01]  /*13c00*/  LDL.LU R9, [R1+0x1c] ;  /* 0x00001c0001097983 */ /* 0x002ea20000300800 */
        /* <DEDUP_REMOVED lines=8> */
[----:B------:R0:W-:Y:S04]  /*13c90*/  STL [R1+0x10], R6 ;  /* 0x0000100601007387 */ /* 0x0001e80000100800 */
[----:B------:R0:W-:Y:S01]  /*13ca0*/  STL [R1+0x1c], R9 ;  /* 0x00001c0901007387 */ /* 0x0001e20000100800 */
[----:B------:R-:W-:Y:S05]  /*13cb0*/  @!P3 BRA `(.L_x_14087) ;  /* 0x000000040074b947 */ /* 0x000fea0003800000 */
.L_x_14117:
[----:B------:R-:W-:Y:S05]  /*13cc0*/  YIELD ;  /* 0x0000000000007946 */ /* 0x000fea0003800000 */
[----:B------:R-:W-:Y:S04]  /*13cd0*/  BSSY B1, `(.L_x_14105) ;  /* 0x000004f000017945 */ /* 0x000fe80003800000 */
[----:B--2---:R-:W-:Y:S05]  /*13ce0*/  @!P6 BRA `(.L_x_14106) ;  /* 0x000000040034e947 */ /* 0x004fea0003800000 */
[----:B0-----:R-:W2:Y:S04]  /*13cf0*/  LDL R6, [R1+0x10] ;  /* 0x0000100001067983 */ /* 0x001ea80000100800 */
        /* <DEDUP_REMOVED lines=9> */
.L_x_14246:
[----:B------:R-:W-:Y:S05]  /*13d90*/  BSYNC B2 ;  /* 0x0000000000027941 */ /* 0x000fea0003800000 */
.L_x_14107:
        /* <DEDUP_REMOVED lines=9> */
.L_x_14110:
[----:B------:R-:W-:Y:S05]  /*13e30*/  BSYNC B2 ;  /* 0x0000000000027941 */ /* 0x000fea0003800000 */
.L_x_14109:
[----:B------:R-:W2:Y:S01]  /*13e40*/  LDL R8, [R1+0x10] ;  /* 0x0000100001087983 */ /* 0x000ea20000100800 */
        /* <DEDUP_REMOVED lines=11> */
.L_x_14111:
        /* <DEDUP_REMOVED lines=13> */
.L_x_14247:
[----:B------:R-:W-:Y:S05]  /*13fd0*/  BSYNC B2 ;  /* 0x0000000000027941 */ /* 0x000fea0003800000 */
.L_x_14112:
        /* <DEDUP_REMOVED lines=11> */
.L_x_14115:
[----:B------:R-:W-:Y:S05]  /*14090*/  BSYNC B2 ;  /* 0x0000000000027941 */ /* 0x000fea0003800000 */
.L_x_14114:
        /* <DEDUP_REMOVED lines=8> */
.L_x_14116:
        /* <DEDUP_REMOVED lines=10> */
.L_x_14106:
[----:B------:R-:W-:Y:S05]  /*141c0*/  BSYNC B1 ;  /* 0x0000000000017941 */ /* 0x000fea0003800000 */
.L_x_14105:
[----:B------:R-:W0:Y:S04]  /*141d0*/  LDL.LU R7, [R1+0x10] ;  /* 0x0000100001077983 */ /* 0x000e280000300800 */
[----:B------:R-:W2:Y:S01]  /*141e0*/  LDL.LU R10, [R1+0x1c] ;  /* 0x00001c00010a7983 */ /* 0x000ea20000300800 */
[C---:B------:R-:W-:Y:S01]  /*141f0*/  ISETP.GT.AND P3, PT, R5.reuse, R3, PT ;  /* 0x000000030500720c */ /* 0x040fe20003f64270 */
[----:B------:R-:W-:Y:S02]  /*14200*/  VIADD R5, R5, 0xffffffff ;  /* 0xffffffff05057836 */ /* 0x000fe40000000000 */
[----:B0-----:R-:W-:-:S05]  /*14210*/  VIADD R6, R7, 0x1 ;  /* 0x0000000107067836 */ /* 0x001fca0000000000 */
[----:B------:R-:W-:-:S04]  /*14220*/  ISETP.NE.AND P2, PT, R6, 0x2, PT ;  /* 0x000000020600780c */ /* 0x000fc80003f45270 */
[----:B------:R-:W-:Y:S02]  /*14230*/  SEL R7, RZ, 0x1, P2 ;  /* 0x00000001ff077807 */ /* 0x000fe40001000000 */
[----:B------:R-:W-:Y:S02]  /*14240*/  SEL R6, R6, RZ, P2 ;  /* 0x000000ff06067207 */ /* 0x000fe40001000000 */
[----:B--2---:R-:W-:-:S05]  /*14250*/  LOP3.LUT R10, R10, R7, RZ, 0x3c, !PT ;  /* 0x000000070a0a7212 */ /* 0x004fca00078e3cff */
[----:B------:R2:W-:Y:S04]  /*14260*/  STL [R1+0x1c], R10 ;  /* 0x00001c0a01007387 */ /* 0x0005e80000100800 */
[----:B------:R2:W-:Y:S01]  /*14270*/  STL [R1+0x10], R6 ;  /* 0x0000100601007387 */ /* 0x0005e20000100800 */
[----:B------:R-:W-:Y:S05]  /*14280*/  @P3 BRA `(.L_x_14117) ;  /* 0xfffffff8008c3947 */ /* 0x000fea000383ffff */
.L_x_14087:
[----:B------:R-:W-:Y:S05]  /*14290*/  BSYNC B0 ;  /* 0x0000000000007941 */ /* 0x000fea0003800000 */
.L_x_14086:
[----:B------:R-:W-:Y:S05]  /*142a0*/  @!P0 WARPSYNC.ALL ;  /* 0x0000000000008948 */ /* 0x000fea0003800000 */
[----:B------:R-:W-:Y:S01]  /*142b0*/  @!P0 BAR.SYNC.DEFER_BLOCKING 0xc, 0x200 ;  /* 0x0308000000008b1d */ /* 0x000fe20000010000 */
[----:B------:R-:W-:-:S05]  /*142c0*/  IMAD.MOV.U32 R0, RZ, RZ, RZ ;  /* 0x000000ffff007224 */ /* 0x000fca00078e00ff */
[----:B------:R-:W-:Y:S04]  /*142d0*/  BSSY B0, `(.L_x_14118) ;  /* 0x000001f000007945 */ /* 0x000fe80003800000 */
[----:B------:R-:W-:Y:S05]  /*142e0*/  @!P1 BRA `(.L_x_14119) ;  /* 0x0000000000749947 */ /* 0x000fea0003800000 */
[----:B------:R-:W-:-:S13]  /*142f0*/  ISETP.NE.AND P0, PT, R4, RZ, PT ;  /* 0x000000ff0400720c */ /* 0x000fda0003f05270 */
[----:B------:R-:W3:Y:S02]  /*14300*/  @!P0 LDC R4, c[0x0][0x9f0] ;  /* 0x00027c00ff048b82 */ /* 0x000ee40000000800 */
[----:B---3--:R-:W-:-:S04]  /*14310*/  IABS R0, R4 ;  /* 0x0000000400007213 */ /* 0x008fc80000000000 */
[----:B------:R-:W3:Y:S08]  /*14320*/  I2F.RP R2, R0 ;  /* 0x0000000000027306 */ /* 0x000ef00000209400 */
[----:B---3--:R-:W3:Y:S02]  /*14330*/  MUFU.RCP R2, R2 ;  /* 0x0000000200027308 */ /* 0x008ee40000001000 */
[----:B---3--:R-:W-:-:S06]  /*14340*/  IADD3 R2, R2, 0xffffffe, RZ ;  /* 0x0ffffffe02027810 */ /* 0x008fcc0007ffe0ff */
[----:B------:R-:W3:Y:S02]  /*14350*/  F2I.FTZ.U32.TRUNC.NTZ R3, R2 ;  /* 0x0000000200037305 */ /* 0x000ee4000021f000 */
[----:B---3--:R-:W-:-:S04]  /*14360*/  IMAD.MOV R2, RZ, RZ, -R3 ;  /* 0x000000ffff027224 */ /* 0x008fc800078e0a03 */
[----:B------:R-:W-:Y:S02]  /*14370*/  IMAD R5, R2, R0, RZ ;  /* 0x0000000002057224 */ /* 0x000fe400078e02ff */
[----:B------:R-:W-:-:S04]  /*14380*/  IMAD.MOV.U32 R2, RZ, RZ, RZ ;  /* 0x000000ffff027224 */ /* 0x000fc800078e00ff */
[----:B------:R-:W-:Y:S01]  /*14390*/  IMAD.HI.U32 R7, R3, R5, R2 ;  /* 0x0000000503077227 */ /* 0x000fe200078e0002 */
[----:B------:R-:W-:Y:S02]  /*143a0*/  IABS R2, R4 ;  /* 0x0000000400027213 */ /* 0x000fe40000000000 */
[----:B------:R-:W-:-:S03]  /*143b0*/  IADD3 R3, R20, -0x1, R4 ;  /* 0xffffffff14037810 */ /* 0x000fc60007ffe004 */
[----:B------:R-:W-:Y:S01]  /*143c0*/  IMAD.MOV R2, RZ, RZ, -R2 ;  /* 0x000000ffff027224 */ /* 0x000fe200078e0a02 */
[----:B------:R-:W-:Y:S02]  /*143d0*/  IABS R5, R3 ;  /* 0x0000000300057213 */ /* 0x000fe40000000000 */
[----:B------:R-:W-:Y:S01]  /*143e0*/  LOP3.LUT R3, R3, R4, RZ, 0x3c, !PT ;  /* 0x0000000403037212 */ /* 0x000fe200078e3cff */
[----:B0-2---:R-:W-:Y:S02]  /*143f0*/  IMAD.MOV.U32 R6, RZ, RZ, R2 ;  /* 0x000000ffff067224 */ /* 0x005fe400078e0002 */
[----:B------:R-:W-:Y:S01]  /*14400*/  IMAD.HI.U32 R2, R7, R5, RZ ;  /* 0x0000000507027227 */ /* 0x000fe200078e00ff */
[----:B------:R-:W-:-:S03]  /*14410*/  ISETP.GE.AND P2, PT, R3, RZ, PT ;  /* 0x000000ff0300720c */ /* 0x000fc60003f46270 */
        /* <DEDUP_REMOVED lines=10> */
.L_x_14119:
[----:B------:R-:W-:Y:S05]  /*144c0*/  BSYNC B0 ;  /* 0x0000000000007941 */ /* 0x000fea0003800000 */
.L_x_14118:
        /* <DEDUP_REMOVED lines=23> */
.L_x_14120:
        /* <DEDUP_REMOVED lines=11> */
[----:B0-2---:R-:W-:Y:S01]  /*146f0*/  IMAD.U32 R6, RZ, RZ, UR8 ;  /* 0x00000008ff067e24 */ /* 0x005fe2000f8e00ff */
[----:B------:R-:W-:Y:S01]  /*14700*/  MOV R12, 0x1 ;  /* 0x00000001000c7802 */ /* 0x000fe20000000f00 */
[----:B------:R-:W-:Y:S02]  /*14710*/  IMAD.U32 R7, RZ, RZ, UR9 ;  /* 0x00000009ff077e24 */ /* 0x000fe4000f8e00ff */
[----:B------:R-:W-:-:S02]  /*14720*/  IMAD.U32 R10, RZ, RZ, UR4 ;  /* 0x00000004ff0a7e24 */ /* 0x000fc4000f8e00ff */
[----:B------:R-:W-:Y:S02]  /*14730*/  IMAD.U32 R11, RZ, RZ, UR5 ;  /* 0x00000005ff0b7e24 */ /* 0x000fe4000f8e00ff */
[----:B------:R-:W-:Y:S02]  /*14740*/  IMAD.MOV.U32 R8, RZ, RZ, 0x70 ;  /* 0x00000070ff087424 */ /* 0x000fe400078e00ff */
[----:B------:R-:W-:-:S07]  /*14750*/  IMAD.MOV.U32 R13, RZ, RZ, RZ ;  /* 0x000000ffff0d7224 */ /* 0x000fce00078e00ff */
[----:B------:R-:W-:-:S07]  /*14760*/  LEPC R20, `(.L_x_14123) ;  /* 0x000000001014794e */ /* 0x000fce0000000000 */
[----:B-1-3--:R-:W-:Y:S05]  /*14770*/  CALL.ABS.NOINC R2 ;  /* 0x0000000002007343 */ /* 0x00afea0003c00000 */
.L_x_14123:
[----:B------:R-:W-:Y:S05]  /*14780*/  BSYNC B6 ;  /* 0x0000000000067941 */ /* 0x000fea0003800000 */
.L_x_14122:
        /* <DEDUP_REMOVED lines=16> */
[----:B0-2---:R-:W-:Y:S02]  /*14890*/  IMAD.U32 R6, RZ, RZ, UR8 ;  /* 0x00000008ff067e24 */ /* 0x005fe4000f8e00ff */
[----:B------:R-:W-:-:S02]  /*148a0*/  IMAD.U32 R10, RZ, RZ, UR4 ;  /* 0x00000004ff0a7e24 */ /* 0x000fc4000f8e00ff */
[----:B------:R-:W-:Y:S02]  /*148b0*/  IMAD.U32 R11, RZ, RZ, UR5 ;  /* 0x00000005ff0b7e24 */ /* 0x000fe4000f8e00ff */
[----:B------:R-:W-:Y:S02]  /*148c0*/  IMAD.MOV.U32 R8, RZ, RZ, 0x70 ;  /* 0x00000070ff087424 */ /* 0x000fe400078e00ff */
[----:B------:R-:W-:Y:S02]  /*148d0*/  IMAD.MOV.U32 R12, RZ, RZ, 0x1 ;  /* 0x00000001ff0c7424 */ /* 0x000fe400078e00ff */
[----:B------:R-:W-:-:S07]  /*148e0*/  IMAD.MOV.U32 R13, RZ, RZ, RZ ;  /* 0x000000ffff0d7224 */ /* 0x000fce00078e00ff */
[----:B------:R-:W-:-:S07]  /*148f0*/  LEPC R20, `(.L_x_14125) ;  /* 0x000000001014794e */ /* 0x000fce0000000000 */
[----:B-1-3--:R-:W-:Y:S05]  /*14900*/  CALL.ABS.NOINC R2 ;  /* 0x0000000002007343 */ /* 0x00afea0003c00000 */
.L_x_14125:
[----:B------:R-:W-:Y:S05]  /*14910*/  BSYNC B6 ;  /* 0x0000000000067941 */ /* 0x000fea0003800000 */
.L_x_14124:
[----:B------:R-:W-:Y:S01]  /*14920*/  IADD3 R22, R17, 0x1000, RZ ;  /* 0x0000100011167810 */ /* 0x000fe20007ffe0ff */
[----:B------:R-:W-:Y:S03]  /*14930*/  BSSY B6, `(.L_x_14126) ;  /* 0x0000013000067945 */ /* 0x000fe60003800000 */
        /* <DEDUP_REMOVED lines=18> */
.L_x_14127:
[----:B------:R-:W-:Y:S05]  /*14a60*/  BSYNC B6 ;  /* 0x0000000000067941 */ /* 0x000fea0003800000 */
.L_x_14126:
[----:B---3--:R-:W3:Y:S01]  /*14a70*/  LDL R2, [R1+0x24] ;  /* 0x0000240001027983 */ /* 0x008ee20000100800 */
        /* <DEDUP_REMOVED lines=8> */
[----:B0-2---:R-:W-:Y:S01]  /*14b00*/  MOV R6, UR6 ;  /* 0x0000000600067c02 */ /* 0x005fe20008000f00 */
        /* <DEDUP_REMOVED lines=9> */
[----:B01----:R-:W-:Y:S05]  /*14ba0*/  CALL.ABS.NOINC R2 ;  /* 0x0000000002007343 */ /* 0x003fea0003c00000 */
.L_x_14129:
[----:B------:R-:W-:Y:S05]  /*14bb0*/  BSYNC B6 ;  /* 0x0000000000067941 */ /* 0x000fea0003800000 */
.L_x_14128:
[----:B------:R-:W-:Y:S01]  /*14bc0*/  ULDC.64 UR4, c[0x0][0x9f8] ;  /* 0x00027e0000047ab9 */ /* 0x000fe20000000a00 */
[----:B------:R-:W3:Y:S01]  /*14bd0*/  LDL R21, [R1+0x28] ;  /* 0x0000280001157983 */ /* 0x000ee20000100800 */
[----:B------:R-:W-:Y:S01]  /*14be0*/  ISETP.NE.U32.AND P0, PT, RZ, UR4, PT ;  /* 0x00000004ff007c0c */ /* 0x000fe2000bf05070 */
[----:B------:R-:W4:Y:S02]  /*14bf0*/  LDC R12, c[0x0][0x430] ;  /* 0x00010c00ff0c7b82 */ /* 0x000f240000000800 */
[----:B------:R4:W-:Y:S01]  /*14c00*/  STL [R1+0xa4], R16 ;  /* 0x0000a41001007387 */ /* 0x0009e20000100800 */
[----:B------:R-:W-:-:S03]  /*14c10*/  ISETP.NE.AND.EX P0, PT, RZ, UR5, PT, P0 ;  /* 0x00000005ff007c0c */ /* 0x000fc6000bf05300 */
[----:B------:R-:W4:Y:S10]  /*14c20*/  LDL R20, [R1+0x4c] ;  /* 0x00004c0001147983 */ /* 0x000f340000100800 */
[----:B------:R-:W-:-:S02]  /*14c30*/  @P0 IADD3 R2, P1, R19, UR4, RZ ;  /* 0x0000000413020c10 */ /* 0x000fc4000ff3e0ff */
[----:B------:R0:W2:Y:S02]  /*14c40*/  LDL R19, [R1+0x14] ;  /* 0x0000140001137983 */ /* 0x0000a40000100800 */
[----:B------:R-:W-:Y:S01]  /*14c50*/  @P0 IADD3.X R3, R29, UR5, RZ, P1, !PT ;  /* 0x000000051d030c10 */ /* 0x000fe20008ffe4ff */
[----:B------:R-:W1:Y:S01]  /*14c60*/  S2R R0, SR_TID.X ;  /* 0x0000000000007919 */ /* 0x000e620000002100 */
[----:B------:R-:W0:Y:S01]  /*14c70*/  S2R R13, SR_TID.X ;  /* 0x00000000000d7919 */ /* 0x000e220000002100 */
[C---:B-1----:R-:W-:Y:S01]  /*14c80*/  LOP3.LUT R4, R0.reuse, 0x7f, RZ, 0xc0, !PT ;  /* 0x0000007f00047812 */ /* 0x042fe200078ec0ff */
[----:B------:R-:W-:-:S03]  /*14c90*/  IMAD.SHL.U32 R0, R0, 0x20, RZ ;  /* 0x0000002000007824 */ /* 0x000fc600078e00ff */
[----:B------:R-:W-:-:S04]  /*14ca0*/  SHF.R.U32.HI R4, RZ, 0x2, R4 ;  /* 0x00000002ff047819 */ /* 0x000fc80000011604 */
[----:B------:R-:W-:Y:S02]  /*14cb0*/  LOP3.LUT R0, R4, 0x60, R0, 0xf8, !PT ;  /* 0x0000006004007812 */ /* 0x000fe400078ef800 */
[----:B------:R-:W1:Y:S01]  /*14cc0*/  S2R R4, SR_TID.X ;  /* 0x0000000000047919 */ /* 0x000e620000002100 */
[----:B--2---:R-:W2:Y:S01]  /*14cd0*/  @P0 LDG.E R19, desc[UR40][R2.64] ;  /* 0x0000002802130981 */ /* 0x004ea2000c1e1900 */
[----:B-1----:R-:W-:Y:S01]  /*14ce0*/  LOP3.LUT R4, R4, 0x7f, RZ, 0xc0, !PT ;  /* 0x0000007f04047812 */ /* 0x002fe200078ec0ff */
[----:B------:R-:W-:Y:S01]  /*14cf0*/  IMAD.MOV.U32 R5, RZ, RZ, 0xa0 ;  /* 0x000000a0ff057424 */ /* 0x000fe200078e00ff */
[----:B0-----:R-:W-:Y:S02]  /*14d00*/  SHF.L.U32 R15, R13, 0x5, RZ ;  /* 0x000000050d0f7819 */ /* 0x001fe400000006ff */
[----:B------:R-:W-:Y:S01]  /*14d10*/  SHF.R.U32.HI R6, RZ, 0x2, R4 ;  /* 0x00000002ff067819 */ /* 0x000fe20000011604 */
[----:B----4-:R-:W-:-:S03]  /*14d20*/  IMAD R5, R20, R5, -0xa0 ;  /* 0xffffff6014057424 */ /* 0x010fc600078e0205 */
[----:B------:R-:W-:Y:S01]  /*14d30*/  LOP3.LUT R15, R6, 0x60, R15, 0xf8, !PT ;  /* 0x00000060060f7812 */ /* 0x000fe200078ef80f */
[----:B------:R-:W-:-:S03]  /*14d40*/  IMAD.IADD R0, R0, 0x1, R5 ;  /* 0x0000000100007824 */ /* 0x000fc600078e0205 */
[----:B------:R-:W-:Y:S01]  /*14d50*/  LOP3.LUT R15, R15, 0x80, RZ, 0xfc, !PT ;  /* 0x000000800f0f7812 */ /* 0x000fe200078efcff */
[C---:B---3--:R-:W-:Y:S01]  /*14d60*/  IMAD.IADD R8, R0.reuse, 0x1, R21 ;  /* 0x0000000100087824 */ /* 0x048fe200078e0215 */
[----:B------:R-:W-:-:S03]  /*14d70*/  ISETP.GE.AND P1, PT, R0, R26, PT ;  /* 0x0000001a0000720c */ /* 0x000fc60003f26270 */
[----:B------:R-:W-:Y:S02]  /*14d80*/  IMAD.IADD R5, R15, 0x1, R5 ;  /* 0x000000010f057824 */ /* 0x000fe400078e0205 */
[----:B------:R-:W-:Y:S02]  /*14d90*/  IMAD.MOV.U32 R4, RZ, RZ, R8 ;  /* 0x000000ffff047224 */ /* 0x000fe400078e0008 */
[----:B------:R-:W-:-:S04]  /*14da0*/  IMAD.IADD R9, R5, 0x1, R21 ;  /* 0x0000000105097824 */ /* 0x000fc800078e0215 */
[----:B------:R-:W-:Y:S01]  /*14db0*/  IMAD.MOV.U32 R0, RZ, RZ, R9 ;  /* 0x000000ffff007224 */ /* 0x000fe200078e0009 */
[----:B--2---:R-:W-:Y:S01]  /*14dc0*/  @P0 STL [R1+0x14], R19 ;  /* 0x0000141301000387 */ /* 0x004fe20000100800 */
[----:B------:R-:W-:-:S03]  /*14dd0*/  ISETP.NE.AND P0, PT, R12, 0x1, PT ;  /* 0x000000010c00780c */ /* 0x000fc60003f05270 */
[----:B------:R-:W2:Y:S04]  /*14de0*/  LDL R14, [R1+0x74] ;  /* 0x00007400010e7983 */ /* 0x000ea80000100800 */
[----:B------:R-:W3:Y:S06]  /*14df0*/  LDL.LU R21, [R1+0x24] ;  /* 0x0000240001157983 */ /* 0x000eec0000300800 */
[----:B------:R-:W0:Y:S08]  /*14e00*/  @P0 LDC R2, c[0x0][0x434] ;  /* 0x00010d00ff020b82 */ /* 0x000e300000000800 */
[----:B------:R-:W1:Y:S08]  /*14e10*/  @P0 LDC R3, c[0x0][0x438] ;  /* 0x00010e00ff030b82 */ /* 0x000e700000000800 */
[----:B------:R-:W4:Y:S01]  /*14e20*/  @P0 LDC R6, c[0x0][0x434] ;  /* 0x00010d00ff060b82 */ /* 0x000f220000000800 */
[----:B0-----:R-:W-:-:S07]  /*14e30*/  @P0 IMAD.HI.U32 R2, R8, R2, RZ ;  /* 0x0000000208020227 */ /* 0x001fce00078e00ff */
[----:B------:R-:W0:Y:S01]  /*14e40*/  @P0 LDC R7, c[0x0][0x438] ;  /* 0x00010e00ff070b82 */ /* 0x000e220000000800 */
[----:B-1----:R-:W-:-:S07]  /*14e50*/  @P0 SHF.R.U32.HI R4, RZ, R3, R2 ;  /* 0x00000003ff040219 */ /* 0x002fce0000011602 */
[----:B------:R-:W1:Y:S01]  /*14e60*/  @!P1 LDC.64 R2, c[0x0][0x428] ;  /* 0x00010a00ff029b82 */ /* 0x000e620000000a00 */
[----:B------:R-:W-:Y:S01]  /*14e70*/  SHF.R.S32.HI R16, RZ, 0x1f, R19 ;  /* 0x0000001fff107819 */ /* 0x000fe20000011413 */
[----:B----4-:R-:W-:-:S05]  /*14e80*/  @P0 IMAD.HI.U32 R6, R9, R6, RZ ;  /* 0x0000000609060227 */ /* 0x010fca00078e00ff */
[----:B0-----:R-:W-:Y:S02]  /*14e90*/  @P0 SHF.R.U32.HI R0, RZ, R7, R6 ;  /* 0x00000007ff000219 */ /* 0x001fe40000011606 */
[----:B------:R-:W-:Y:S02]  /*14ea0*/  ISETP.GE.AND P0, PT, R5, R26, PT ;  /* 0x0000001a0500720c */ /* 0x000fe40003f06270 */
[----:B------:R-:W-:Y:S01]  /*14eb0*/  @!P1 SHF.R.S32.HI R5, RZ, 0x1f, R4 ;  /* 0x0000001fff059819 */ /* 0x000fe20000011404 */
[----:B-1----:R-:W-:-:S04]  /*14ec0*/  @!P1 IMAD R6, R16, R2, RZ ;  /* 0x0000000210069224 */ /* 0x002fc800078e02ff */
[C---:B------:R-:W-:Y:S02]  /*14ed0*/  @!P1 IMAD R11, R19.reuse, R3, R6 ;  /* 0x00000003130b9224 */ /* 0x040fe400078e0206 */
[----:B------:R-:W-:Y:S02]  /*14ee0*/  @!P1 IMAD.WIDE.U32 R6, R19, R2, R4 ;  /* 0x0000000213069225 */ /* 0x000fe400078e0004 */
[----:B------:R-:W0:Y:S01]  /*14ef0*/  @!P1 LDC.64 R2, c[0x0][0x418] ;  /* 0x00010600ff029b82 */ /* 0x000e220000000a00 */
[----:B------:R-:W-:Y:S02]  /*14f00*/  ISETP.GT.U32.OR P0, PT, R15, 0x9f, P0 ;  /* 0x0000009f0f00780c */ /* 0x000fe40000704470 */
[----:B0-----:R-:W-:Y:S01]  /*14f10*/  @!P1 LEA R10, P2, R6, R2, 0x2 ;  /* 0x00000002060a9211 */ /* 0x001fe200078410ff */
[----:B------:R-:W-:-:S05]  /*14f20*/  @!P1 IMAD.IADD R2, R7, 0x1, R11 ;  /* 0x0000000107029824 */ /* 0x000fca00078e020b */
[----:B------:R-:W-:Y:S01]  /*14f30*/  @!P1 LEA.HI.X R11, R6, R3, R2, 0x2, P2 ;  /* 0x00000003060b9211 */ /* 0x000fe200010f1402 */
[----:B------:R-:W-:-:S04]  /*14f40*/  IMAD.MOV R2, RZ, RZ, -R4 ;  /* 0x000000ffff027224 */ /* 0x000fc800078e0a04 */
[----:B------:R-:W0:Y:S01]  /*14f50*/  @!P0 LDC.64 R4, c[0x0][0x418] ;  /* 0x00010600ff048b82 */ /* 0x000e220000000a00 */
[----:B------:R-:W-:Y:S01]  /*14f60*/  IMAD R8, R12, R2, R8 ;  /* 0x000000020c087224 */ /* 0x000fe200078e0208 */
[----:B------:R-:W-:-:S05]  /*14f70*/  IADD3 R2, -R0, RZ, RZ ;  /* 0x000000ff00027210 */ /* 0x000fca0007ffe1ff */
[----:B------:R-:W-:Y:S02]  /*14f80*/  IMAD R9, R12, R2, R9 ;  /* 0x000000020c097224 */ /* 0x000fe400078e0209 */
[----:B------:R-:W1:Y:S01]  /*14f90*/  @!P0 LDC.64 R2, c[0x0][0x428] ;  /* 0x00010a00ff028b82 */ /* 0x000e620000000a00 */
[--C-:B------:R-:W-:Y:S01]  /*14fa0*/  @!P0 SHF.R.S32.HI R7, RZ, 0x1f, R0.reuse ;  /* 0x0000001fff078819 */ /* 0x100fe20000011400 */
[----:B------:R-:W-:-:S04]  /*14fb0*/  @!P0 IMAD.MOV.U32 R6, RZ, RZ, R0 ;  /* 0x000000ffff068224 */ /* 0x000fc800078e0000 */
[----:B-1----:R-:W-:-:S04]  /*14fc0*/  @!P0 IMAD.WIDE.U32 R6, R19, R2, R6 ;  /* 0x0000000213068225 */ /* 0x002fc800078e0006 */
[----:B------:R-:W-:-:S04]  /*14fd0*/  @!P0 IMAD R2, R16, R2, RZ ;  /* 0x0000000210028224 */ /* 0x000fc800078e02ff */
[----:B------:R-:W-:Y:S01]  /*14fe0*/  @!P0 IMAD R0, R19, R3, R2 ;  /* 0x0000000313008224 */ /* 0x000fe200078e0202 */
[----:B0-----:R-:W-:-:S03]  /*14ff0*/  @!P0 LEA R4, P2, R6, R4, 0x2 ;  /* 0x0000000406048211 */ /* 0x001fc600078410ff */
[----:B------:R-:W-:-:S05]  /*15000*/  @!P0 IMAD.IADD R0, R0, 0x1, R7 ;  /* 0x0000000100008824 */ /* 0x000fca00078e0207 */
[----:B------:R-:W-:Y:S02]  /*15010*/  @!P0 LEA.HI.X R5, R6, R5, R0, 0x2, P2 ;  /* 0x0000000506058211 */ /* 0x000fe400010f1400 */
[----:B------:R-:W0:Y:S01]  /*15020*/  LDC R0, c[0x0][0x2f4] ;  /* 0x0000bd00ff007b82 */ /* 0x000e220000000800 */
[----:B------:R-:W-:Y:S01]  /*15030*/  ISETP.GT.U32.AND P2, PT, R15, 0x9f, PT ;  /* 0x0000009f0f00780c */ /* 0x000fe20003f44070 */
[----:B------:R-:W-:Y:S01]  /*15040*/  IMAD.SHL.U32 R13, R13, 0x10, RZ ;  /* 0x000000100d0d7824 */ /* 0x000fe200078e00ff */
[----:B------:R-:W-:-:S04]  /*15050*/  CS2R R6, SRZ ;  /* 0x0000000000067805 */ /* 0x000fc8000001ff00 */
[----:B------:R-:W-:Y:S02]  /*15060*/  LOP3.LUT R13, R13, 0x30, RZ, 0xc0, !PT ;  /* 0x000000300d0d7812 */ /* 0x000fe400078ec0ff */
[----:B------:R1:W5:Y:S04]  /*15070*/  @!P1 LDG.E R7, desc[UR40][R10.64] ;  /* 0x000000280a079981 */ /* 0x000368000c1e1900 */
[----:B------:R1:W5:Y:S01]  /*15080*/  @!P0 LDG.E R6, desc[UR40][R4.64] ;  /* 0x0000002804068981 */ /* 0x000362000c1e1900 */
[----:B0-----:R-:W-:-:S03]  /*15090*/  ISETP.GE.AND P1, PT, R13, R0, PT ;  /* 0x000000000d00720c */ /* 0x001fc60003f26270 */
[----:B------:R0:W-:Y:S04]  /*150a0*/  STL [R1+0x2c], R16 ;  /* 0x00002c1001007387 */ /* 0x0001e80000100800 */
[----:B0-----:R1:W5:Y:S01]  /*150b0*/  LDL.LU R16, [R1+0xa4] ;  /* 0x0000a40001107983 */ /* 0x0013620000300800 */
[----:B------:R-:W-:Y:S01]  /*150c0*/  UMOV UR4, 0xffffffff ;  /* 0xffffffff00047882 */ /* 0x000fe20000000000 */
[----:B---3--:R-:W-:-:S04]  /*150d0*/  LOP3.LUT R21, R21, 0xfffffffd, RZ, 0xc0, !PT ;  /* 0xfffffffd15157812 */ /* 0x008fc800078ec0ff */
[----:B------:R-:W-:Y:S02]  /*150e0*/  @P2 LOP3.LUT R21, R21, 0x2, RZ, 0xfc, !PT ;  /* 0x0000000215152812 */ /* 0x000fe400078efcff */
[----:B--2---:R-:W-:Y:S02]  /*150f0*/  ISETP.NE.AND P0, PT, R14, 0x3, PT ;  /* 0x000000030e00780c */ /* 0x004fe40003f05270 */
[----:B------:R-:W-:-:S04]  /*15100*/  LOP3.LUT R21, R21, 0xfffffffb, RZ, 0xc0, !PT ;  /* 0xfffffffb15157812 */ /* 0x000fc800078ec0ff */
[----:B------:R-:W-:-:S04]  /*15110*/  LOP3.LUT R21, R21, 0xfffffffe, RZ, 0xc0, !PT ;  /* 0xfffffffe15157812 */ /* 0x000fc800078ec0ff */
[----:B------:R-:W-:-:S04]  /*15120*/  @P1 LOP3.LUT R21, R21, 0x1, RZ, 0xfc, !PT ;  /* 0x0000000115151812 */ /* 0x000fc800078efcff */
[----:B------:R-:W-:-:S05]  /*15130*/  @P0 LOP3.LUT R21, R21, 0x4, RZ, 0xfc, !PT ;  /* 0x0000000415150812 */ /* 0x000fca00078efcff */
[----:B------:R1:W-:Y:S01]  /*15140*/  STL [R1+0x24], R21 ;  /* 0x0000241501007387 */ /* 0x0003e20000100800 */
[----:B------:R-:W-:Y:S05]  /*15150*/  BRA.DIV UR4, `(.L_x_14130) ;  /* 0x0000005604587947 */ /* 0x000fea000b800000 */
.L_x_14250:
[----:B-1----:R-:W-:Y:S01]  /*15160*/  VIADD R5, R20, 0xffffffff ;  /* 0xffffffff14057836 */ /* 0x002fe20000000000 */
[----:B------:R-:W-:Y:S06]  /*15170*/  @!P0 BRA `(.L_x_14131) ;  /* 0x0000000000048947 */ /* 0x000fec0003800000 */
[----:B------:R-:W-:Y:S01]  /*15180*/  BPT.TRAP 0x1 ;  /* 0x000000040000795c */ /* 0x000fe20000300000 */
.L_x_14131:
[----:B------:R-:W2:Y:S04]  /*15190*/  LDL R2, [R1+0x8] ;  /* 0x0000080001027983 */ /* 0x000ea80000100800 */
[----:B------:R-:W3:Y:S01]  /*151a0*/  LDL R0, [R1+0x18] ;  /* 0x0000180001007983 */ /* 0x000ee20000100800 */
[----:B------:R-:W-:Y:S01]  /*151b0*/  BSSY B0, `(.L_x_14132) ;  /* 0x0000008000007945 */ /* 0x000fe20003800000 */
[----:B--2---:R-:W-:Y:S01]  /*151c0*/  IMAD R4, R2, 0x8, R17 ;  /* 0x0000000802047824 */ /* 0x004fe200078e0211 */
[----:B---3--:R-:W-:-:S04]  /*151d0*/  SHF.L.U32 R0, R0, 0x1f, RZ ;  /* 0x0000001f00007819 */ /* 0x008fc800000006ff */
[----:B------:R0:W1:Y:S01]  /*151e0*/  SYNCS.PHASECHK.TRANS64.TRYWAIT P0, [R4+URZ+0x13280], R0 ;  /* 0x01328000040075a7 */ /* 0x000062000800017f */
[----:B------:R0:W-:Y:S02]  /*151f0*/  STL [R1+0x44], R0 ;  /* 0x0000440001007387 */ /* 0x0001e40000100800 */
[----:B0-----:R-:W-:-:S05]  /*15200*/  SHF.R.S32.HI R0, RZ, 0x1f, R8 ;  /* 0x0000001fff007819 */ /* 0x001fca0000011408 */
[----:B------:R0:W-:Y:S02]  /*15210*/  STL [R1+0xc], R0 ;  /* 0x00000c0001007387 */ /* 0x0001e40000100800 */
[----:B01----:R-:W-:Y:S05]  /*15220*/  @!P0 BRA `(.L_x_14133) ;  /* 0x0000005400588947 */ /* 0x003fea0003800000 */
.L_x_14251:
[----:B------:R-:W-:Y:S05]  /*15230*/  BSYNC B0 ;  /* 0x0000000000007941 */ /* 0x000fea0003800000 */
.L_x_14132:
[----:B0-----:R-:W2:Y:S01]  /*15240*/  LDL R0, [R1+0xc] ;  /* 0x00000c0001007983 */ /* 0x001ea20000100800 */
[----:B------:R-:W-:Y:S01]  /*15250*/  ULDC.64 UR4, c[0x0][0x328] ;  /* 0x0000ca0000047ab9 */ /* 0x000fe20000000a00 */
[----:B-----5:R-:W-:Y:S01]  /*15260*/  SHF.R.S32.HI R11, RZ, 0x1f, R7 ;  /* 0x0000001fff0b7819 */ /* 0x020fe20000011407 */
[----:B------:R-:W-:Y:S01]  /*15270*/  IMAD.WIDE.U32 R2, R8, UR4, RZ ;  /* 0x0000000408027c25 */ /* 0x000fe2000f8e00ff */
[----:B------:R-:W-:Y:S01]  /*15280*/  ULDC.64 UR6, c[0x0][0x338] ;  /* 0x0000ce0000067ab9 */ /* 0x000fe20000000a00 */
[----:B------:R-:W0:Y:S02]  /*15290*/  S2R R19, SR_TID.X ;  /* 0x0000000000137919 */ /* 0x000e240000002100 */
[----:B------:R-:W-:Y:S01]  /*152a0*/  IMAD R5, R5, -0xa0, R26 ;  /* 0xffffff6005057824 */ /* 0x000fe200078e021a */
[----:B------:R1:W-:Y:S04]  /*152b0*/  STL [R1], R11 ;  /* 0x0000000b01007387 */ /* 0x0003e80000100800 */
[----:B------:R-:W3:Y:S01]  /*152c0*/  LDL R14, [R1+0x8] ;  /* 0x00000800010e7983 */ /* 0x000ee20000100800 */
[----:B0-----:R-:W-:-:S05]  /*152d0*/  IMAD.SHL.U32 R20, R19, 0x10, RZ ;  /* 0x0000001013147824 */ /* 0x001fca00078e00ff */
[----:B------:R-:W-:Y:S01]  /*152e0*/  LOP3.LUT R20, R20, 0x30, RZ, 0xc0, !PT ;  /* 0x0000003014147812 */ /* 0x000fe200078ec0ff */
[----:B--2---:R-:W-:-:S04]  /*152f0*/  IMAD R0, R0, UR4, RZ ;  /* 0x0000000400007c24 */ /* 0x004fc8000f8e02ff */
[----:B------:R-:W-:-:S05]  /*15300*/  IMAD R0, R8, UR5, R0 ;  /* 0x0000000508007c24 */ /* 0x000fca000f8e0200 */
[----:B------:R-:W-:Y:S01]  /*15310*/  IADD3 R3, R3, R0, RZ ;  /* 0x0000000003037210 */ /* 0x000fe20007ffe0ff */
[----:B------:R-:W-:Y:S02]  /*15320*/  IMAD R0, R11, UR6, RZ ;  /* 0x000000060b007c24 */ /* 0x000fe4000f8e02ff */
[----:B-1----:R-:W0:Y:S02]  /*15330*/  LDC R11, c[0x0][0x2f4] ;  /* 0x0000bd00ff0b7b82 */ /* 0x002e240000000800 */
[C---:B------:R-:W-:Y:S02]  /*15340*/  IMAD R0, R7.reuse, UR7, R0 ;  /* 0x0000000707007c24 */ /* 0x040fe4000f8e0200 */
[----:B------:R-:W-:-:S04]  /*15350*/  IMAD.WIDE.U32 R2, R7, UR6, R2 ;  /* 0x0000000607027c25 */ /* 0x000fc8000f8e0002 */
[----:B------:R-:W-:Y:S01]  /*15360*/  IMAD.IADD R13, R3, 0x1, R0 ;  /* 0x00000001030d7824 */ /* 0x000fe200078e0200 */
[----:B------:R-:W-:-:S05]  /*15370*/  SHF.R.S32.HI R0, RZ, 0x1f, R9 ;  /* 0x0000001fff007819 */ /* 0x000fca0000011409 */
[----:B------:R1:W-:Y:S04]  /*15380*/  STL [R1+0x48], R0 ;  /* 0x0000480001007387 */ /* 0x0003e80000100800 */
[----:B------:R-:W3:Y:S01]  /*15390*/  LDL R15, [R1+0x3c] ;  /* 0x00003c00010f7983 */ /* 0x000ee20000100800 */
[----:B------:R-:W-:Y:S02]  /*153a0*/  IMAD.MOV.U32 R12, RZ, RZ, R2 ;  /* 0x000000ffff0c7224 */ /* 0x000fe400078e0002 */
[----:B-1----:R-:W-:Y:S01]  /*153b0*/  IMAD R0, R0, UR4, RZ ;  /* 0x0000000400007c24 */ /* 0x002fe2000f8e02ff */
[----:B0-----:R-:W-:Y:S01]  /*153c0*/  ISETP.GE.AND P0, PT, R20, R11, PT ;  /* 0x0000000b1400720c */ /* 0x001fe20003f06270 */
[----:B------:R-:W-:Y:S01]  /*153d0*/  IMAD.WIDE.U32 R2, R9, UR4, RZ ;  /* 0x0000000409027c25 */ /* 0x000fe2000f8e00ff */
[----:B------:R-:W-:-:S03]  /*153e0*/  SHF.R.S32.HI R11, RZ, 0x1f, R6 ;  /* 0x0000001fff0b7819 */ /* 0x000fc60000011406 */
[----:B------:R-:W-:Y:S01]  /*153f0*/  IMAD R0, R9, UR5, R0 ;  /* 0x0000000509007c24 */ /* 0x000fe2000f8e0200 */
[----:B------:R-:W-:-:S03]  /*15400*/  ULDC.64 UR4, c[0x0][0x330] ;  /* 0x0000cc0000047ab9 */ /* 0x000fc60000000a00 */
[----:B------:R-:W-:Y:S02]  /*15410*/  IMAD.IADD R3, R3, 0x1, R0 ;  /* 0x0000000103037824 */ /* 0x000fe400078e0200 */
[----:B------:R-:W-:Y:S02]  /*15420*/  IMAD R0, R11, UR6, RZ ;  /* 0x000000060b007c24 */ /* 0x000fe4000f8e02ff */
[C---:B------:R-:W-:Y:S01]  /*15430*/  IMAD.WIDE.U32 R2, R6.reuse, UR6, R2 ;  /* 0x0000000606027c25 */ /* 0x040fe2000f8e0002 */
[----:B------:R0:W-:Y:S03]  /*15440*/  STL [R1+0x4], R11 ;  /* 0x0000040b01007387 */ /* 0x0001e60000100800 */
[----:B------:R-:W-:Y:S01]  /*15450*/  IMAD R0, R6, UR7, R0 ;  /* 0x0000000706007c24 */ /* 0x000fe2000f8e0200 */
[----:B------:R-:W-:Y:S01]  /*15460*/  MOV R10, R2 ;  /* 0x00000002000a7202 */ /* 0x000fe20000000f00 */
[----:B------:R-:W-:Y:S01]  /*15470*/  ULDC.64 UR6, c[0x0][0x318] ;  /* 0x0000c60000067ab9 */ /* 0x000fe20000000a00 */
[----:B------:R-:W-:Y:S01]  /*15480*/  LOP3.LUT R19, R19, 0x7f, RZ, 0xc0, !PT ;  /* 0x0000007f13137812 */ /* 0x000fe200078ec0ff */
[----:B0-----:R-:W-:-:S02]  /*15490*/  IMAD.IADD R11, R3, 0x1, R0 ;  /* 0x00000001030b7824 */ /* 0x001fc400078e0200 */
[----:B------:R-:W-:Y:S01]  /*154a0*/  IMAD.WIDE.U32 R2, R16, UR4, R12 ;  /* 0x0000000410027c25 */ /* 0x000fe2000f8e000c */
[----:B------:R-:W-:-:S03]  /*154b0*/  SHF.R.U32.HI R19, RZ, 0x2, R19 ;  /* 0x00000002ff137819 */ /* 0x000fc60000011613 */
[----:B------:R-:W-:Y:S01]  /*154c0*/  IMAD R12, R16, UR5, RZ ;  /* 0x00000005100c7c24 */ /* 0x000fe2000f8e02ff */
[----:B------:R-:W-:Y:S01]  /*154d0*/  IADD3 R0, P1, R2, UR6, RZ ;  /* 0x0000000602007c10 */ /* 0x000fe2000ff3e0ff */
[----:B------:R-:W-:-:S03]  /*154e0*/  IMAD.WIDE.U32 R10, R16, UR4, R10 ;  /* 0x00000004100a7c25 */ /* 0x000fc6000f8e000a */
[----:B------:R-:W-:Y:S02]  /*154f0*/  IADD3.X R2, R3, UR7, R12, P1, !PT ;  /* 0x0000000703027c10 */ /* 0x000fe40008ffe40c */
[----:B------:R-:W-:Y:S01]  /*15500*/  IADD3 R29, P1, R10, UR6, RZ ;  /* 0x000000060a1d7c10 */ /* 0x000fe2000ff3e0ff */
[----:B------:R-:W-:Y:S01]  /*15510*/  IMAD.IADD R5, R5, 0x1, -R19 ;  /* 0x0000000105057824 */ /* 0x000fe200078e0a13 */
[----:B------:R-:W-:Y:S02]  /*15520*/  UMOV UR4, 0xffffffff ;  /* 0xffffffff00047882 */ /* 0x000fe40000000000 */
[----:B------:R-:W-:Y:S02]  /*15530*/  IADD3.X R26, R12, UR7, R11, P1, !PT ;  /* 0x000000070c1a7c10 */ /* 0x000fe40008ffe40b */
[----:B------:R-:W-:Y:S01]  /*15540*/  ISETP.GE.AND P5, PT, R5, 0x1, PT ;  /* 0x000000010500780c */ /* 0x000fe20003fa6270 */
[----:B---3--:R-:W-:Y:S01]  /*15550*/  IMAD R19, R14, 0x2800, R15 ;  /* 0x000028000e137824 */ /* 0x008fe200078e020f */
[----:B------:R-:W-:Y:S11]  /*15560*/  BRA.DIV UR4, `(.L_x_14134) ;  /* 0x0000005204a07947 */ /* 0x000ff6000b800000 */
[----:B------:R-:W2:Y:S01]  /*15570*/  LDL.LU R14, [R1+0x24] ;  /* 0x00002400010e7983 */ /* 0x000ea20000300800 */
[----:B------:R-:W0:Y:S03]  /*15580*/  S2R R11, SR_TID.X ;  /* 0x00000000000b7919 */ /* 0x000e260000002100 */
[----:B------:R-:W1:Y:S04]  /*15590*/  SHFL.IDX PT, R3, R0, RZ, 0x1c1f ;  /* 0x001c1fff00037589 */ /* 0x000e6800000e0000 */
[----:B------:R-:W3:Y:S01]  /*155a0*/  SHFL.IDX PT, R10, R2, RZ, 0x1c1f ;  /* 0x001c1fff020a7589 */ /* 0x000ee200000e0000 */
[----:B0-----:R-:W-:-:S05]  /*155b0*/  IMAD.SHL.U32 R15, R11, 0x10, RZ ;  /* 0x000000100b0f7824 */ /* 0x001fca00078e00ff */
[----:B------:R-:W-:-:S04]  /*155c0*/  LOP3.LUT R15, R15, 0x30, RZ, 0xc0, !PT ;  /* 0x000000300f0f7812 */ /* 0x000fc800078ec0ff */
[----:B-1----:R-:W-:-:S05]  /*155d0*/  IADD3 R12, P1, R15, R3, RZ ;  /* 0x000000030f0c7210 */ /* 0x002fca0007f3e0ff */
[----:B---3--:R-:W-:Y:S02]  /*155e0*/  IMAD.X R13, RZ, RZ, R10, P1 ;  /* 0x000000ffff0d7224 */ /* 0x008fe400008e060a */
[----:B------:R-:W0:Y:S01]  /*155f0*/  SHFL.IDX PT, R10, R0, 0x1, 0x1c1f ;  /* 0x003c1f00000a7f89 */ /* 0x000e2200000e0000 */
[----:B------:R-:W-:-:S03]  /*15600*/  IMAD.IADD R3, R17, 0x1, R19 ;  /* 0x0000000111037824 */ /* 0x000fc600078e0213 */
[----:B------:R-:W1:Y:S01]  /*15610*/  SHFL.IDX PT, R19, R2, 0x1, 0x1c1f ;  /* 0x003c1f0002137f89 */ /* 0x000e6200000e0000 */
[----:B------:R-:W-:-:S13]  /*15620*/  ISETP.LT.OR P1, PT, R5, 0x1, P0 ;  /* 0x000000010500780c */ /* 0x000fda0000721670 */
[----:B------:R-:W-:Y:S01]  /*15630*/  LDGSTS.E.BYPASS.LTC128B.128 [R3+0x6000], desc[UR40][R12.64], !P1 ;  /* 0x060000000c037fae */ /* 0x000fe2000c901d68 */
        /* <DEDUP_REMOVED lines=8> */
[----:B0-----:R-:W-:-:S04]  /*156c0*/  IADD3 R10, P1, R15, R10, RZ ;  /* 0x0000000a0f0a7210 */ /* 0x001fc80007f3e0ff */
[----:B------:R-:W-:Y:S02]  /*156d0*/  IADD3.X R11, RZ, R19, RZ, P1, !PT ;  /* 0x00000013ff0b7210 */ /* 0x000fe40000ffe4ff */
[C---:B------:R-:W-:Y:S02]  /*156e0*/  ISETP.LT.OR P1, PT, R5.reuse, 0x41, P0 ;  /* 0x000000410500780c */ /* 0x040fe40000721670 */
[----:B------:R-:W-:-:S11]  /*156f0*/  ISETP.GE.AND P3, PT, R5, 0x81, PT ;  /* 0x000000810500780c */ /* 0x000fd60003f66270 */
[----:B------:R1:W-:Y:S02]  /*15700*/  LDGSTS.E.BYPASS.LTC128B.128 [R3+0x7000], desc[UR40][R10.64], !P1 ;  /* 0x070000000a037fae */ /* 0x0003e4000c901d68 */
        /* <DEDUP_REMOVED lines=12> */
.L_x_14263:
        /* <DEDUP_REMOVED lines=12> */
.L_x_14135:
        /* <DEDUP_REMOVED lines=11> */
.L_x_14136:
[----:B------:R3:W-:Y:S01]  /*15940*/  SYNCS.ARRIVE.TRANS64.A1T0 RZ, [R4+URZ+0x13270], RZ ;  /* 0x013270ff04ff79a7 */ /* 0x0007e2000810003f */
[----:B------:R-:W-:Y:S05]  /*15950*/  @!P6 BRA `(.L_x_14137) ;  /* 0x000000000004e947 */ /* 0x000fea0003800000 */
[----:B------:R-:W-:Y:S01]  /*15960*/  BPT.TRAP 0x1 ;  /* 0x000000040000795c */ /* 0x000fe20000300000 */
.L_x_14137:
[----:B------:R-:W4:Y:S01]  /*15970*/  LDL R0, [R1+0x44] ;  /* 0x0000440001007983 */ /* 0x000f220000100800 */
[----:B------:R-:W-:Y:S01]  /*15980*/  BSSY B0, `(.L_x_14138) ;  /* 0x0000003000007945 */ /* 0x000fe20003800000 */
[----:B----4-:R-:W4:Y:S03]  /*15990*/  SYNCS.PHASECHK.TRANS64.TRYWAIT P0, [R4+URZ+0x13240], R0 ;  /* 0x01324000040075a7 */ /* 0x010f26000800017f */
[----:B----4-:R-:W-:Y:S05]  /*159a0*/  @!P0 BRA `(.L_x_14139) ;  /* 0x0000005400448947 */ /* 0x010fea0003800000 */
.L_x_14264:
[----:B------:R-:W-:Y:S05]  /*159b0*/  BSYNC B0 ;  /* 0x0000000000007941 */ /* 0x000fea0003800000 */
.L_x_14138:
[----:B----4-:R-:W4:Y:S01]  /*159c0*/  LDL.LU R0, [R1] ;  /* 0x0000000001007983 */ /* 0x010f220000300800 */
[----:B------:R-:W-:Y:S01]  /*159d0*/  ULDC.64 UR4, c[0x0][0x310] ;  /* 0x0000c40000047ab9 */ /* 0x000fe20000000a00 */
[----:B------:R-:W-:Y:S02]  /*159e0*/  ULDC.64 UR6, c[0x0][0x300] ;  /* 0x0000c00000067ab9 */ /* 0x000fe40000000a00 */
[----:B------:R-:W5:Y:S04]  /*159f0*/  LDL.LU R12, [R1+0xc] ;  /* 0x00000c00010c7983 */ /* 0x000f680000300800 */
[----:B------:R-:W3:Y:S04]  /*15a00*/  LDL.LU R5, [R1+0x4] ;  /* 0x0000040001057983 */ /* 0x000ee80000300800 */
[----:B------:R-:W3:Y:S01]  /*15a10*/  LDL.LU R2, [R1+0x48] ;  /* 0x0000480001027983 */ /* 0x000ee20000300800 */
[----:B--2---:R-:W-:-:S04]  /*15a20*/  IMAD.WIDE.U32 R10, R7, UR4, RZ ;  /* 0x00000004070a7c25 */ /* 0x004fc8000f8e00ff */
[----:B----4-:R-:W-:-:S04]  /*15a30*/  IMAD R0, R0, UR4, RZ ;  /* 0x0000000400007c24 */ /* 0x010fc8000f8e02ff */
[----:B------:R-:W-:-:S04]  /*15a40*/  IMAD R0, R7, UR5, R0 ;  /* 0x0000000507007c24 */ /* 0x000fc8000f8e0200 */
[----:B------:R-:W-:Y:S02]  /*15a50*/  IMAD.IADD R11, R11, 0x1, R0 ;  /* 0x000000010b0b7824 */ /* 0x000fe400078e0200 */
[----:B-----5:R-:W-:Y:S02]  /*15a60*/  IMAD R0, R12, UR6, RZ ;  /* 0x000000060c007c24 */ /* 0x020fe4000f8e02ff */
[----:B------:R-:W-:-:S04]  /*15a70*/  IMAD.WIDE.U32 R10, R8, UR6, R10 ;  /* 0x00000006080a7c25 */ /* 0x000fc8000f8e000a */
[----:B------:R-:W-:Y:S02]  /*15a80*/  IMAD R8, R8, UR7, R0 ;  /* 0x0000000708087c24 */ /* 0x000fe4000f8e0200 */
[----:B---3--:R-:W-:Y:S02]  /*15a90*/  IMAD R0, R5, UR4, RZ ;  /* 0x0000000405007c24 */ /* 0x008fe4000f8e02ff */
[----:B------:R-:W-:Y:S02]  /*15aa0*/  IMAD.IADD R11, R11, 0x1, R8 ;  /* 0x000000010b0b7824 */ /* 0x000fe400078e0208 */
[C---:B------:R-:W-:Y:S02]  /*15ab0*/  IMAD R0, R6.reuse, UR5, R0 ;  /* 0x0000000506007c24 */ /* 0x040fe4000f8e0200 */
[----:B------:R-:W-:Y:S01]  /*15ac0*/  IMAD.WIDE.U32 R6, R6, UR4, RZ ;  /* 0x0000000406067c25 */ /* 0x000fe2000f8e00ff */
[----:B------:R-:W-:-:S03]  /*15ad0*/  ULDC.64 UR4, c[0x0][0x308] ;  /* 0x0000c20000047ab9 */ /* 0x000fc60000000a00 */
[----:B------:R-:W-:Y:S01]  /*15ae0*/  IMAD.WIDE.U32 R10, R16, UR4, R10 ;  /* 0x00000004100a7c25 */ /* 0x000fe2000f8e000a */
[----:B------:R-:W-:-:S03]  /*15af0*/  IADD3 R7, R7, R0, RZ ;  /* 0x0000000007077210 */ /* 0x000fc60007ffe0ff */
[----:B------:R-:W-:Y:S02]  /*15b00*/  IMAD R0, R2, UR6, RZ ;  /* 0x0000000602007c24 */ /* 0x000fe4000f8e02ff */
[----:B------:R-:W-:-:S04]  /*15b10*/  IMAD.WIDE.U32 R6, R9, UR6, R6 ;  /* 0x0000000609067c25 */ /* 0x000fc8000f8e0006 */
[----:B------:R-:W-:Y:S01]  /*15b20*/  IMAD R8, R9, UR7, R0 ;  /* 0x0000000709087c24 */ /* 0x000fe2000f8e0200 */
[----:B------:R-:W-:Y:S01]  /*15b30*/  ULDC.64 UR6, c[0x0][0x2e8] ;  /* 0x0000ba0000067ab9 */ /* 0x000fe20000000a00 */
[----:B------:R-:W-:Y:S01]  /*15b40*/  IMAD R5, R16, UR5, RZ ;  /* 0x0000000510057c24 */ /* 0x000fe2000f8e02ff */
[----:B------:R-:W-:Y:S01]  /*15b50*/  IADD3 R0, P0, R10, UR6, RZ ;  /* 0x000000060a007c10 */ /* 0x000fe2000ff1e0ff */
[----:B------:R-:W-:-:S03]  /*15b60*/  IMAD.IADD R7, R7, 0x1, R8 ;  /* 0x0000000107077824 */ /* 0x000fc600078e0208 */
[----:B------:R-:W-:Y:S01]  /*15b70*/  IADD3.X R2, R11, UR7, R5, P0, !PT ;  /* 0x000000070b027c10 */ /* 0x000fe200087fe405 */
[----:B------:R-:W-:Y:S01]  /*15b80*/  IMAD.WIDE.U32 R6, R16, UR4, R6 ;  /* 0x0000000410067c25 */ /* 0x000fe2000f8e0006 */
[----:B------:R-:W-:Y:S02]  /*15b90*/  UMOV UR4, 0xffffffff ;  /* 0xffffffff00047882 */ /* 0x000fe40000000000 */
[----:B------:R-:W-:-:S04]  /*15ba0*/  IADD3 R9, P0, R6, UR6, RZ ;  /* 0x0000000606097c10 */ /* 0x000fc8000ff1e0ff */
[----:B------:R-:W-:Y:S01]  /*15bb0*/  IADD3.X R8, R5, UR7, R7, P0, !PT ;  /* 0x0000000705087c10 */ /* 0x000fe200087fe407 */
[----:B------:R-:W-:Y:S08]  /*15bc0*/  BRA.DIV UR4, `(.L_x_14140) ;  /* 0x0000005204d47947 */ /* 0x000ff0000b800000 */
[----:B------:R-:W2:Y:S01]  /*15bd0*/  S2R R5, SR_TID.X ;  /* 0x0000000000057919 */ /* 0x000ea20000002100 */
[----:B------:R-:W3:Y:S01]  /*15be0*/  LDC R7, c[0x0][0x2f4] ;  /* 0x0000bd00ff077b82 */ /* 0x000ee20000000800 */
[----:B------:R-:W4:Y:S01]  /*15bf0*/  SHFL.IDX PT, R6, R0, RZ, 0x1c1f ;  /* 0x001c1fff00067589 */ /* 0x000f2200000e0000 */
[----:B--2---:R-:W-:-:S03]  /*15c00*/  IMAD.SHL.U32 R10, R5, 0x10, RZ ;  /* 0x00000010050a7824 */ /* 0x004fc600078e00ff */
[----:B------:R-:W2:Y:S02]  /*15c10*/  SHFL.IDX PT, R5, R2, RZ, 0x1c1f ;  /* 0x001c1fff02057589 */ /* 0x000ea400000e0000 */
[----:B------:R-:W-:-:S04]  /*15c20*/  LOP3.LUT R10, R10, 0x30, RZ, 0xc0, !PT ;  /* 0x000000300a0a7812 */ /* 0x000fc800078ec0ff */
[C---:B----4-:R-:W-:Y:S02]  /*15c30*/  @P5 IADD3 R6, P0, R10.reuse, R6, RZ ;  /* 0x000000060a065210 */ /* 0x050fe40007f1e0ff */
[----:B---3--:R-:W-:-:S03]  /*15c40*/  ISETP.GE.AND P3, PT, R10, R7, PT ;  /* 0x000000070a00720c */ /* 0x008fc60003f66270 */
[----:B--2---:R-:W-:-:S04]  /*15c50*/  @P5 IMAD.X R5, RZ, RZ, R5, P0 ;  /* 0x000000ffff055224 */ /* 0x004fc800000e0605 */
[----:B------:R-:W-:Y:S02]  /*15c60*/  @P5 IMAD.MOV.U32 R7, RZ, RZ, R5 ;  /* 0x000000ffff075224 */ /* 0x000fe400078e0005 */
[----:B------:R-:W-:Y:S04]  /*15c70*/  SHFL.IDX PT, R5, R2, 0x1, 0x1c1f ;  /* 0x003c1f0002057f89 */ /* 0x000fe800000e0000 */
[----:B------:R2:W-:Y:S04]  /*15c80*/  @P5 LDGSTS.E.BYPASS.LTC128B.128 [R3+0xe000], desc[UR40][R6.64], !P3 ;  /* 0x0e00000006035fae */ /* 0x0005e8000d901d68 */
[----:B--2---:R-:W2:Y:S02]  /*15c90*/  SHFL.IDX PT, R6, R0, 0x1, 0x1c1f ;  /* 0x003c1f0000067f89 */ /* 0x004ea400000e0000 */
[----:B--2---:R-:W-:-:S05]  /*15ca0*/  @P4 IADD3 R6, P0, R10, R6, RZ ;  /* 0x000000060a064210 */ /* 0x004fca0007f1e0ff */
[----:B------:R-:W-:-:S05]  /*15cb0*/  @P4 IMAD.X R5, RZ, RZ, R5, P0 ;  /* 0x000000ffff054224 */ /* 0x000fca00000e0605 */
[----:B------:R-:W-:Y:S02]  /*15cc0*/  @P4 MOV R7, R5 ;  /* 0x0000000500074202 */ /* 0x000fe40000000f00 */
[----:B------:R-:W-:Y:S04]  /*15cd0*/  SHFL.IDX PT, R5, R2, 0x2, 0x1c1f ;  /* 0x005c1f0002057f89 */ /* 0x000fe800000e0000 */
[----:B------:R2:W-:Y:S04]  /*15ce0*/  @P4 LDGSTS.E.BYPASS.LTC128B.128 [R3+0xe800], desc[UR40][R6.64], !P3 ;  /* 0x0e80000006034fae */ /* 0x0005e8000d901d68 */
[----:B------:R-:W-:Y:S04]  /*15cf0*/  SHFL.IDX PT, R2, R2, 0x3, 0x1c1f ;  /* 0x007c1f0002027f89 */ /* 0x000fe800000e0000 */
[----:B--2---:R-:W2:Y:S04]  /*15d00*/  SHFL.IDX PT, R6, R0, 0x2, 0x1c1f ;  /* 0x005c1f0000067f89 */ /* 0x004ea800000e0000 */
[----:B------:R-:W3:Y:S01]  /*15d10*/  SHFL.IDX PT, R0, R0, 0x3, 0x1c1f ;  /* 0x007c1f0000007f89 */ /* 0x000ee200000e0000 */
[----:B--2---:R-:W-:-:S05]  /*15d20*/  @P1 IADD3 R6, P0, R10, R6, RZ ;  /* 0x000000060a061210 */ /* 0x004fca0007f1e0ff */
[----:B------:R-:W-:Y:S01]  /*15d30*/  @P1 IMAD.X R5, RZ, RZ, R5, P0 ;  /* 0x000000ffff051224 */ /* 0x000fe200000e0605 */
[----:B---3--:R-:W-:-:S03]  /*15d40*/  @P2 IADD3 R0, P0, R10, R0, RZ ;  /* 0x000000000a002210 */ /* 0x008fc60007f1e0ff */
[----:B------:R-:W-:Y:S02]  /*15d50*/  @P1 IMAD.MOV.U32 R7, RZ, RZ, R5 ;  /* 0x000000ffff071224 */ /* 0x000fe400078e0005 */
[----:B------:R-:W-:-:S03]  /*15d60*/  @P2 IMAD.X R2, RZ, RZ, R2, P0 ;  /* 0x000000ffff022224 */ /* 0x000fc600000e0602 */
[----:B------:R2:W-:Y:S02]  /*15d70*/  @P1 LDGSTS.E.BYPASS.LTC128B.128 [R3+0xf000], desc[UR40][R6.64], !P3 ;  /* 0x0f00000006031fae */ /* 0x0005e4000d901d68 */
[----:B--2---:R-:W-:Y:S02]  /*15d80*/  @P2 IMAD.MOV.U32 R6, RZ, RZ, R0 ;  /* 0x000000ffff062224 */ /* 0x004fe400078e0000 */
[----:B------:R-:W-:Y:S01]  /*15d90*/  @P2 IMAD.MOV.U32 R7, RZ, RZ, R2 ;  /* 0x000000ffff072224 */ /* 0x000fe200078e0002 */
[----:B------:R2:W3:Y:S04]  /*15da0*/  SHFL.IDX PT, R0, R8, RZ, 0x1c1f ;  /* 0x001c1fff08007589 */ /* 0x0004e800000e0000 */
[----:B------:R4:W-:Y:S04]  /*15db0*/  @P2 LDGSTS.E.BYPASS.LTC128B.128 [R3+0xf800], desc[UR40][R6.64], !P3 ;  /* 0x0f80000006032fae */ /* 0x0009e8000d901d68 */
[----:B----4-:R2:W4:Y:S02]  /*15dc0*/  SHFL.IDX PT, R6, R9, RZ, 0x1c1f ;  /* 0x001c1fff09067589 */ /* 0x01052400000e0000 */
.L_x_14276:
[----:B------:R-:W5:Y:S01]  /*15dd0*/  LDL R2, [R1+0x24] ;  /* 0x0000240001027983 */ /* 0x000f620000100800 */
[----:B------:R-:W-:Y:S01]  /*15de0*/  BSSY B0, `(.L_x_14141) ;  /* 0x000000e000007945 */ /* 0x000fe20003800000 */
[----:B-----5:R-:W-:-:S13]  /*15df0*/  LOP3.LUT P0, RZ, R2, 0x8, RZ, 0xc0, !PT ;  /* 0x0000000802ff7812 */ /* 0x020fda000780c0ff */
[----:B------:R-:W-:Y:S05]  /*15e00*/  @!P0 BRA `(.L_x_14142) ;  /* 0x00000000002c8947 */ /* 0x000fea0003800000 */
[----:B------:R-:W5:Y:S01]  /*15e10*/  S2R R2, SR_TID.X ;  /* 0x0000000000027919 */ /* 0x000f620000002100 */
[----:B------:R-:W0:Y:S01]  /*15e20*/  LDC R5, c[0x0][0x2f4] ;  /* 0x0000bd00ff057b82 */ /* 0x000e220000000800 */
[----:B-----5:R-:W-:-:S04]  /*15e30*/  SHF.L.U32 R2, R2, 0x4, RZ ;  /* 0x0000000402027819 */ /* 0x020fc800000006ff */
[----:B------:R-:W-:-:S04]  /*15e40*/  LOP3.LUT R2, R2, 0x30, RZ, 0xc0, !PT ;  /* 0x0000003002027812 */ /* 0x000fc800078ec0ff */
[C---:B0-----:R-:W-:Y:S02]  /*15e50*/  ISETP.GE.AND P1, PT, R2.reuse, R5, PT ;  /* 0x000000050200720c */ /* 0x041fe40003f26270 */
[----:B----4-:R-:W-:-:S05]  /*15e60*/  IADD3 R6, P0, R2, R6, RZ ;  /* 0x0000000602067210 */ /* 0x010fca0007f1e0ff */
[----:B---3--:R-:W-:-:S06]  /*15e70*/  IMAD.X R7, RZ, RZ, R0, P0 ;  /* 0x000000ffff077224 */ /* 0x008fcc00000e0600 */
[----:B------:R-:W-:Y:S01]  /*15e80*/  @!PT LDS RZ, [RZ] ;  /* 0x00000000fffff984 */ /* 0x000fe20000000800 */
[----:B------:R-:W-:Y:S01]  /*15e90*/  @!PT LDS RZ, [RZ] ;  /* 0x00000000fffff984 */ /* 0x000fe20000000800 */
[----:B------:R-:W-:Y:S01]  /*15ea0*/  @!PT LDS RZ, [RZ] ;  /* 0x00000000fffff984 */ /* 0x000fe20000000800 */
[----:B------:R0:W-:Y:S02]  /*15eb0*/  LDGSTS.E.BYPASS.LTC128B.128 [R3+0x10000], desc[UR40][R6.64], !P1 ;  /* 0x1000000006037fae */ /* 0x0001e4000c901d68 */
.L_x_14142:
[----:B------:R-:W-:Y:S05]  /*15ec0*/  BSYNC B0 ;  /* 0x0000000000007941 */ /* 0x000fea0003800000 */
.L_x_14141:
[----:B------:R-:W-:Y:S01]  /*15ed0*/  NOP ;  /* 0x0000000000007918 */ /* 0x000fe20000000000 */
[----:B------:R-:W-:-:S13]  /*15ee0*/  PLOP3.LUT P0, PT, PT, PT, PT, 0x80, 0x0 ;  /* 0x000000000000781c */ /* 0x000fda0003f0f070 */
.L_x_14143:
[----:B------:R-:W-:Y:S02]  /*15ef0*/  PLOP3.LUT P1, PT, P1, P0, PT, 0xa2, 0x0 ;  /* 0x000000000000781c */ /* 0x000fe40000f21472 */
[----:B------:R-:W-:-:S08]  /*15f00*/  @P0 R2UR P1, UR4, R4 ;  /* 0x00000000040402ca */ /* 0x000fd00000020000 */
[----:B------:R-:W-:-:S05]  /*15f10*/  @P0 PLOP3.LUT P0, PT, P1, PT, PT, 0x80, 0x0 ;  /* 0x000000000000081c */ /* 0x000fca0000f0f070 */
[----:B------:R-:W-:Y:S01]  /*15f20*/  @!P1 SYNCS.ARRIVE.TRANS64.RED.A0T1 RZ, [UR4+0x13230], RZ ;  /* 0x013230ffffff99a7 */ /* 0x000fe20008200404 */
[----:B------:R-:W-:Y:S07]  /*15f30*/  @!P1 ARRIVES.LDGSTSBAR.64.TRANSCNT [UR4+0x13230] ;  /* 0x01323000ff0099b0 */ /* 0x000fee0008000a84 */
[----:B------:R-:W-:Y:S05]  /*15f40*/  @P0 BRA.U.ANY `(.L_x_14143) ;  /* 0xfffffffd00e80947 */ /* 0x000fea000393ffff */
[----:B------:R-:W-:Y:S01]  /*15f50*/  NOP ;  /* 0x0000000000007918 */ /* 0x000fe20000000000 */
[----:B---3--:R-:W3:Y:S02]  /*15f60*/  LDL R0, [R1+0x74] ;  /* 0x0000740001007983 */ /* 0x008ee40000100800 */
[----:B---3--:R-:W-:-:S13]  /*15f70*/  ISETP.NE.AND P2, PT, R0, 0x3, PT ;  /* 0x000000030000780c */ /* 0x008fda0003f45270 */
[----:B------:R-:W-:Y:S05]  /*15f80*/  @!P2 BRA `(.L_x_14144) ;  /* 0x000000000004a947 */ /* 0x000fea0003800000 */
[----:B------:R-:W-:Y:S01]  /*15f90*/  BPT.TRAP 0x1 ;  /* 0x000000040000795c */ /* 0x000fe20000300000 */
.L_x_14144:
[----:B------:R3:W5:Y:S01]  /*15fa0*/  LDL.LU R5, [R1+0x50] ;  /* 0x0000500001057983 */ /* 0x0007620000300800 */
[----:B------:R3:W-:Y:S03]  /*15fb0*/  SYNCS.ARRIVE.TRANS64.A1T0 RZ, [R4+URZ+0x13230], RZ ;  /* 0x013230ff04ff79a7 */ /* 0x0007e6000810003f */
[----:B01----:R3:W5:Y:S02]  /*15fc0*/  LDL.LU R3, [R1+0x58] ;  /* 0x0000580001037983 */ /* 0x0037640000300800 */
        /* <DEDUP_REMOVED lines=13> */
[C---:B------:R-:W-:Y:S02]  /*160a0*/  IMAD R19, R5.reuse, UR5, R2 ;  /* 0x0000000505137c24 */ /* 0x040fe4000f8e0202 */
[----:B---3--:R-:W-:-:S04]  /*160b0*/  IMAD.WIDE.U32 R4, R5, UR4, RZ ;  /* 0x0000000405047c25 */ /* 0x008fc8000f8e00ff */
[----:B------:R-:W-:Y:S01]  /*160c0*/  IMAD.IADD R19, R5, 0x1, R19 ;  /* 0x0000000105137824 */ /* 0x000fe200078e0213 */
[----:B------:R0:W-:Y:S01]  /*160d0*/  STL.64 [R1], R4 ;  /* 0x0000000401007387 */ /* 0x0001e20000100a00 */
[----:B------:R-:W-:Y:S05]  /*160e0*/  @!P1 BRA `(.L_x_14146) ;  /* 0x0000000000409947 */ /* 0x000fea0003800000 */
[----:B------:R-:W-:Y:S01]  /*160f0*/  MOV R2, 0x0 ;  /* 0x0000000000027802 */ /* 0x000fe20000000f00 */
[----:B------:R-:W-:Y:S01]  /*16100*/  ULDC.64 UR4, c[0x4][0x1b0] ;  /* 0x01006c0000047ab9 */ /* 0x000fe20000000a00 */
[----:B------:R-:W-:Y:S01]  /*16110*/  ULDC.64 UR6, c[0x4][0x1b8] ;  /* 0x01006e0000067ab9 */ /* 0x000fe20000000a00 */
[----:B------:R-:W-:Y:S01]  /*16120*/  ULDC.64 UR8, c[0x4][0x28] ;  /* 0x01000a0000087ab9 */ /* 0x000fe20000000a00 */
[----:B0-----:R-:W-:Y:S01]  /*16130*/  IMAD.U32 R4, RZ, RZ, UR4 ;  /* 0x00000004ff047e24 */ /* 0x001fe2000f8e00ff */
[----:B----4-:R-:W-:Y:S01]  /*16140*/  MOV R6, UR6 ;  /* 0x0000000600067c02 */ /* 0x010fe20008000f00 */
[----:B------:R-:W0:Y:S01]  /*16150*/  LDC.64 R2, c[0x4][R2] ;  /* 0x0100000002027b82 */ /* 0x000e220000000a00 */
[----:B------:R-:W-:Y:S01]  /*16160*/  IMAD.U32 R5, RZ, RZ, UR5 ;  /* 0x00000005ff057e24 */ /* 0x000fe2000f8e00ff */
[----:B------:R-:W-:Y:S01]  /*16170*/  MOV R13, RZ ;  /* 0x000000ff000d7202 */ /* 0x000fe20000000f00 */
[----:B------:R-:W-:Y:S02]  /*16180*/  IMAD.U32 R7, RZ, RZ, UR7 ;  /* 0x00000007ff077e24 */ /* 0x000fe4000f8e00ff */
[----:B------:R-:W-:-:S02]  /*16190*/  IMAD.U32 R10, RZ, RZ, UR8 ;  /* 0x00000008ff0a7e24 */ /* 0x000fc4000f8e00ff */
[----:B------:R-:W-:Y:S02]  /*161a0*/  IMAD.U32 R11, RZ, RZ, UR9 ;  /* 0x00000009ff0b7e24 */ /* 0x000fe4000f8e00ff */
[----:B--2---:R-:W-:Y:S02]  /*161b0*/  IMAD.MOV.U32 R8, RZ, RZ, 0x70 ;  /* 0x00000070ff087424 */ /* 0x004fe400078e00ff */
[----:B------:R-:W-:-:S07]  /*161c0*/  IMAD.MOV.U32 R12, RZ, RZ, 0x1 ;  /* 0x00000001ff0c7424 */ /* 0x000fce00078e00ff */
[----:B------:R-:W-:-:S07]  /*161d0*/  LEPC R20, `(.L_x_14146) ;  /* 0x000000001014794e */ /* 0x000fce0000000000 */
[----:B0-----:R-:W-:Y:S05]  /*161e0*/  CALL.ABS.NOINC R2 ;  /* 0x0000000002007343 */ /* 0x001fea0003c00000 */
.L_x_14146:
[----:B------:R-:W-:Y:S05]  /*161f0*/  BSYNC B6 ;  /* 0x0000000000067941 */ /* 0x000fea0003800000 */
.L_x_14145:
[----:B------:R-:W3:Y:S01]  /*16200*/  LDL.LU.64 R20, [R1] ;  /* 0x0000000001147983 */ /* 0x000ee20000300a00 */
[----:B--2---:R-:W1:Y:S01]  /*16210*/  LDC R9, c[0x0][0x448] ;  /* 0x00011200ff097b82 */ /* 0x004e620000000800 */
[----:B------:R-:W-:Y:S01]  /*16220*/  IMAD.MOV.U32 R3, RZ, RZ, R19 ;  /* 0x000000ffff037224 */ /* 0x000fe200078e0013 */
[----:B------:R-:W-:Y:S01]  /*16230*/  ULDC.64 UR4, c[0x0][0x2d8] ;  /* 0x0000b60000047ab9 */ /* 0x000fe20000000a00 */
[----:B------:R2:W5:Y:S01]  /*16240*/  LDL R10, [R1+0x60] ;  /* 0x00006000010a7983 */ /* 0x0005620000100800 */
[----:B------:R-:W-:Y:S01]  /*16250*/  ULDC.64 UR6, c[0x0][0x2e0] ;  /* 0x0000b80000067ab9 */ /* 0x000fe20000000a00 */
[----:B------:R-:W-:Y:S01]  /*16260*/  ULDC.64 UR8, c[0x0][0x280] ;  /* 0x0000a00000087ab9 */ /* 0x000fe20000000a00 */
[----:B------:R-:W-:-:S04]  /*16270*/  IMAD R26, R26, UR6, RZ ;  /* 0x000000061a1a7c24 */ /* 0x000fc8000f8e02ff */
[----:B------:R-:W-:Y:S01]  /*16280*/  IMAD R26, R18, UR7, R26 ;  /* 0x00000007121a7c24 */ /* 0x000fe2000f8e021a */
[----:B-1----:R-:W-:-:S13]  /*16290*/  ISETP.NE.AND P0, PT, R9, 0x1, PT ;  /* 0x000000010900780c */ /* 0x002fda0003f05270 */
[----:B------:R-:W1:Y:S08]  /*162a0*/  @P0 LDC R0, c[0x0][0x44c] ;  /* 0x00011300ff000b82 */ /* 0x000e700000000800 */
[----:B0-----:R-:W0:Y:S08]  /*162b0*/  @P0 LDC R5, c[0x0][0x450] ;  /* 0x00011400ff050b82 */ /* 0x001e300000000800 */
[----:B------:R-:W2:Y:S01]  /*162c0*/  @P0 LDC R8, c[0x0][0x450] ;  /* 0x00011400ff080b82 */ /* 0x000ea20000000800 */
[----:B---3--:R-:W-:-:S02]  /*162d0*/  IMAD.MOV.U32 R2, RZ, RZ, R20 ;  /* 0x000000ffff027224 */ /* 0x008fc400078e0014 */
[----:B------:R-:W3:Y:S02]  /*162e0*/  S2R R20, SR_TID.X ;  /* 0x0000000000147919 */ /* 0x000ee40000002100 */
[----:B------:R-:W-:-:S04]  /*162f0*/  IMAD.WIDE.U32 R2, R16, UR4, R2 ;  /* 0x0000000410027c25 */ /* 0x000fc8000f8e0002 */
[----:B------:R-:W-:Y:S01]  /*16300*/  IMAD R3, R16, UR5, R3 ;  /* 0x0000000510037c24 */ /* 0x000fe2000f8e0203 */
[----:B------:R-:W-:Y:S01]  /*16310*/  ULDC.64 UR4, c[0x0][0x2d0] ;  /* 0x0000b40000047ab9 */ /* 0x000fe20000000a00 */
[----:B------:R-:W-:Y:S01]  /*16320*/  IMAD.WIDE.U32 R2, R18, UR6, R2 ;  /* 0x0000000612027c25 */ /* 0x000fe2000f8e0002 */
[----:B------:R-:W-:-:S03]  /*16330*/  ULDC.64 UR6, c[0x0][0x2c8] ;  /* 0x0000b20000067ab9 */ /* 0x000fc60000000a00 */
[----:B------:R-:W-:Y:S01]  /*16340*/  IMAD.IADD R3, R3, 0x1, R26 ;  /* 0x0000000103037824 */ /* 0x000fe200078e021a */
[C---:B---3--:R-:W-:Y:S01]  /*16350*/  LOP3.LUT R21, R20.reuse, 0x7f, RZ, 0xc0, !PT ;  /* 0x0000007f14157812 */ /* 0x048fe200078ec0ff */
[----:B------:R-:W-:-:S03]  /*16360*/  IMAD.SHL.U32 R20, R20, 0x20, RZ ;  /* 0x0000002014147824 */ /* 0x000fc600078e00ff */
[----:B------:R-:W-:-:S04]  /*16370*/  SHF.R.U32.HI R21, RZ, 0x2, R21 ;  /* 0x00000002ff157819 */ /* 0x000fc80000011615 */
[----:B------:R-:W-:-:S05]  /*16380*/  LOP3.LUT R20, R21, 0x60, R20, 0xf8, !PT ;  /* 0x0000006015147812 */ /* 0x000fca00078ef814 */
[----:B----4-:R-:W-:Y:S02]  /*16390*/  IMAD R6, R25, 0xc0, R20 ;  /* 0x000000c019067824 */ /* 0x010fe400078e0214 */
[----:B------:R3:W5:Y:S02]  /*163a0*/  LDL R20, [R1+0x5c] ;  /* 0x00005c0001147983 */ /* 0x0007640000100800 */
[----:B-1----:R-:W-:-:S04]  /*163b0*/  @P0 IMAD.HI.U32 R0, R6, R0, RZ ;  /* 0x0000000006000227 */ /* 0x002fc800078e00ff */
[----:B------:R-:W-:Y:S01]  /*163c0*/  IMAD.MOV.U32 R4, RZ, RZ, R6 ;  /* 0x000000ffff047224 */ /* 0x000fe200078e0006 */
[----:B0-----:R-:W-:-:S04]  /*163d0*/  @P0 SHF.R.U32.HI R4, RZ, R5, R0 ;  /* 0x00000005ff040219 */ /* 0x001fc80000011600 */
[----:B------:R-:W-:-:S05]  /*163e0*/  SHF.R.S32.HI R0, RZ, 0x1f, R4 ;  /* 0x0000001fff007819 */ /* 0x000fca0000011404 */
[----:B------:R-:W-:-:S04]  /*163f0*/  IMAD R0, R0, UR4, RZ ;  /* 0x0000000400007c24 */ /* 0x000fc8000f8e02ff */
[C---:B------:R-:W-:Y:S01]  /*16400*/  IMAD R7, R4.reuse, UR5, R0 ;  /* 0x0000000504077c24 */ /* 0x040fe2000f8e0200 */
[C---:B------:R-:W-:Y:S01]  /*16410*/  IADD3 R0, -R4.reuse, RZ, RZ ;  /* 0x000000ff04007210 */ /* 0x040fe20007ffe1ff */
[----:B------:R-:W-:-:S04]  /*16420*/  IMAD.WIDE.U32 R4, R4, UR4, R2 ;  /* 0x0000000404047c25 */ /* 0x000fc8000f8e0002 */
[----:B------:R-:W-:Y:S02]  /*16430*/  IMAD R0, R9, R0, R6 ;  /* 0x0000000009007224 */ /* 0x000fe400078e0206 */
[----:B------:R-:W-:-:S03]  /*16440*/  IMAD.IADD R5, R5, 0x1, R7 ;  /* 0x0000000105057824 */ /* 0x000fc600078e0207 */
[----:B------:R-:W-:Y:S01]  /*16450*/  SHF.R.S32.HI R7, RZ, 0x1f, R0 ;  /* 0x0000001fff077819 */ /* 0x000fe20000011400 */
[----:B------:R-:W-:-:S04]  /*16460*/  IMAD.WIDE.U32 R4, R0, UR6, R4 ;  /* 0x0000000600047c25 */ /* 0x000fc8000f8e0004 */
[----:B------:R-:W-:-:S04]  /*16470*/  IMAD R7, R7, UR6, RZ ;  /* 0x0000000607077c24 */ /* 0x000fc8000f8e02ff */
[----:B------:R-:W-:Y:S02]  /*16480*/  IMAD R0, R0, UR7, R7 ;  /* 0x0000000700007c24 */ /* 0x000fe4000f8e0207 */
[----:B------:R-:W0:Y:S01]  /*16490*/  @P0 LDC R7, c[0x0][0x44c] ;  /* 0x00011300ff070b82 */ /* 0x000e220000000800 */
[----:B------:R-:W-:Y:S01]  /*164a0*/  IADD3 R4, P1, R4, UR8, RZ ;  /* 0x0000000804047c10 */ /* 0x000fe2000ff3e0ff */
[----:B------:R-:W1:Y:S03]  /*164b0*/  S2R R21, SR_TID.X ;  /* 0x0000000000157919 */ /* 0x000e660000002100 */
[----:B------:R-:W-:Y:S01]  /*164c0*/  IADD3.X R0, R5, UR9, R0, P1, !PT ;  /* 0x0000000905007c10 */ /* 0x000fe20008ffe400 */
[----:B------:R-:W-:-:S04]  /*164d0*/  VIADD R5, R6, 0x80 ;  /* 0x0000008006057836 */ /* 0x000fc80000000000 */
[----:B------:R-:W-:Y:S02]  /*164e0*/  IMAD.MOV.U32 R6, RZ, RZ, R5 ;  /* 0x000000ffff067224 */ /* 0x000fe400078e0005 */
[----:B0-----:R-:W-:-:S05]  /*164f0*/  @P0 IMAD.HI.U32 R7, R5, R7, RZ ;  /* 0x0000000705070227 */ /* 0x001fca00078e00ff */
[----:B--2---:R-:W-:-:S05]  /*16500*/  @P0 SHF.R.U32.HI R6, RZ, R8, R7 ;  /* 0x00000008ff060219 */ /* 0x004fca0000011607 */
[----:B------:R-:W-:-:S04]  /*16510*/  IMAD.MOV R7, RZ, RZ, -R6 ;  /* 0x000000ffff077224 */ /* 0x000fc800078e0a06 */
[----:B------:R-:W-:Y:S01]  /*16520*/  IMAD R5, R9, R7, R5 ;  /* 0x0000000709057224 */ /* 0x000fe200078e0205 */
[----:B------:R-:W-:Y:S01]  /*16530*/  SHF.R.S32.HI R7, RZ, 0x1f, R6 ;  /* 0x0000001fff077819 */ /* 0x000fe20000011406 */
[----:B------:R-:W-:-:S04]  /*16540*/  IMAD.WIDE.U32 R2, R6, UR4, R2 ;  /* 0x0000000406027c25 */ /* 0x000fc8000f8e0002 */
[----:B------:R-:W-:Y:S01]  /*16550*/  IMAD R7, R7, UR4, RZ ;  /* 0x0000000407077c24 */ /* 0x000fe2000f8e02ff */
[----:B-1----:R-:W-:Y:S01]  /*16560*/  SHF.L.U32 R18, R21, 0x4, RZ ;  /* 0x0000000415127819 */ /* 0x002fe200000006ff */
        /* <DEDUP_REMOVED lines=8> */
[----:B------:R-:W-:Y:S02]  /*165f0*/  IADD3 R5, P1, R2, UR8, RZ ;  /* 0x0000000802057c10 */ /* 0x000fe4000ff3e0ff */
[----:B------:R-:W-:Y:S01]  /*16600*/  ISETP.GE.AND P0, PT, R18, UR4, PT ;  /* 0x0000000412007c0c */ /* 0x000fe2000bf06270 */
[----:B------:R-:W-:Y:S01]  /*16610*/  UMOV UR4, 0xffffffff ;  /* 0xffffffff00047882 */ /* 0x000fe20000000000 */
[----:B------:R-:W-:Y:S02]  /*16620*/  LOP3.LUT R21, R21, 0x7f, RZ, 0xc0, !PT ;  /* 0x0000007f15157812 */ /* 0x000fe400078ec0ff */
[----:B------:R-:W-:Y:S02]  /*16630*/  IADD3.X R3, R3, UR9, R6, P1, !PT ;  /* 0x0000000903037c10 */ /* 0x000fe40008ffe406 */
[----:B------:R-:W-:Y:S01]  /*16640*/  SHF.R.U32.HI R19, RZ, 0x2, R21 ;  /* 0x00000002ff137819 */ /* 0x000fe20000011615 */
[----:B---3--:R-:W-:Y:S06]  /*16650*/  BRA.DIV UR4, `(.L_x_14147) ;  /* 0x0000004e04b47947 */ /* 0x008fec000b800000 */
[----:B------:R-:W0:Y:S01]  /*16660*/  SHFL.IDX PT, R6, R4, RZ, 0x1c1f ;  /* 0x001c1fff04067589 */ /* 0x000e2200000e0000 */
[----:B-----5:R-:W-:Y:S02]  /*16670*/  IMAD R2, R20, R9, RZ ;  /* 0x0000000914027224 */ /* 0x020fe400078e02ff */
[----:B------:R-:W-:Y:S01]  /*16680*/  IMAD R25, R25, 0xc0, R19 ;  /* 0x000000c019197824 */ /* 0x000fe200078e0213 */
[----:B------:R-:W1:Y:S04]  /*16690*/  SHFL.IDX PT, R7, R0, RZ, 0x1c1f ;  /* 0x001c1fff00077589 */ /* 0x000e6800000e0000 */
[----:B------:R-:W-:-:S13]  /*166a0*/  ISETP.GE.AND P2, PT, R25, R2, PT ;  /* 0x000000021900720c */ /* 0x000fda0003f46270 */
[----:B0-----:R-:W-:-:S05]  /*166b0*/  @!P2 IADD3 R6, P1, R18, R6, RZ ;  /* 0x000000061206a210 */ /* 0x001fca0007f3e0ff */
[----:B-1----:R-:W-:-:S05]  /*166c0*/  @!P2 IMAD.X R7, RZ, RZ, R7, P1 ;  /* 0x000000ffff07a224 */ /* 0x002fca00008e0607 */
[----:B------:R-:W-:Y:S01]  /*166d0*/  @!PT LDS RZ, [RZ] ;  /* 0x00000000fffff984 */ /* 0x000fe20000000800 */
        /* <DEDUP_REMOVED lines=14> */
[----:B------:R-:W1:Y:S04]  /*167c0*/  SHFL.IDX PT, R6, R0, 0x2, 0x1c1f ;  /* 0x005c1f0000067f89 */ /* 0x000e6800000e0000 */
[----:B------:R-:W-:Y:S07]  /*167d0*/  SHFL.IDX PT, R0, R0, 0x3, 0x1c1f ;  /* 0x007c1f0000007f89 */ /* 0x000fee00000e0000 */
[----:B0-----:R-:W-:-:S05]  /*167e0*/  @!P1 IADD3 R7, P2, R18, R7, RZ ;  /* 0x0000000712079210 */ /* 0x001fca0007f5e0ff */
[----:B-1----:R-:W-:-:S05]  /*167f0*/  @!P1 IMAD.X R6, RZ, RZ, R6, P2 ;  /* 0x000000ffff069224 */ /* 0x002fca00010e0606 */
[----:B------:R-:W-:-:S04]  /*16800*/  @!P1 LOP3.LUT R7, R7, R6, RZ, 0x3c, !PT ;  /* 0x0000000607079212 */ /* 0x000fc800078e3cff */
[----:B------:R-:W-:-:S04]  /*16810*/  @!P1 LOP3.LUT R6, R7, R6, RZ, 0x3c, !PT ;  /* 0x0000000607069212 */ /* 0x000fc800078e3cff */
[----:B------:R-:W-:-:S05]  /*16820*/  @!P1 LOP3.LUT R7, R7, R6, RZ, 0x3c, !PT ;  /* 0x0000000607079212 */ /* 0x000fca00078e3cff */
[----:B------:R0:W-:Y:S04]  /*16830*/  @!P1 LDGSTS.E.BYPASS.LTC128B.128 [R10+0xc000], desc[UR40][R6.64], !P0 ;  /* 0x0c000000060a9fae */ /* 0x0001e8000c101d68 */
[----:B0-----:R0:W1:Y:S02]  /*16840*/  SHFL.IDX PT, R6, R4, 0x3, 0x1c1f ;  /* 0x007c1f0004067f89 */ /* 0x00106400000e0000 */
[----:B0-----:R-:W-:-:S04]  /*16850*/  IADD3 R4, R25, 0x80, RZ ;  /* 0x0000008019047810 */ /* 0x001fc80007ffe0ff */
[----:B------:R-:W-:Y:S01]  /*16860*/  ISETP.GE.AND P1, PT, R4, R2, PT ;  /* 0x000000020400720c */ /* 0x000fe20003f26270 */
[----:B------:R-:W-:-:S05]  /*16870*/  VIADD R4, R25, 0x60 ;  /* 0x0000006019047836 */ /* 0x000fca0000000000 */
[----:B------:R-:W-:Y:S02]  /*16880*/  ISETP.GE.AND P2, PT, R4, R2, PT ;  /* 0x000000020400720c */ /* 0x000fe40003f46270 */
[----:B------:R-:W-:Y:S04]  /*16890*/  SHFL.IDX PT, R4, R3, RZ, 0x1c1f ;  /* 0x001c1fff03047589 */ /* 0x000fe800000e0000 */
[----:B------:R-:W-:Y:S07]  /*168a0*/  SHFL.IDX PT, R3, R3, 0x1, 0x1c1f ;  /* 0x003c1f0003037f89 */ /* 0x000fee00000e0000 */
[----:B-1----:R-:W-:-:S05]  /*168b0*/  @!P2 IADD3 R6, P3, R18, R6, RZ ;  /* 0x000000061206a210 */ /* 0x002fca0007f7e0ff */
[----:B------:R-:W-:Y:S02]  /*168c0*/  @!P2 IMAD.X R7, RZ, RZ, R0, P3 ;  /* 0x000000ffff07a224 */ /* 0x000fe400018e0600 */
[----:B------:R-:W0:Y:S04]  /*168d0*/  SHFL.IDX PT, R0, R5, RZ, 0x1c1f ;  /* 0x001c1fff05007589 */ /* 0x000e2800000e0000 */
[----:B------:R1:W-:Y:S04]  /*168e0*/  @!P2 LDGSTS.E.BYPASS.LTC128B.128 [R10+0xc800], desc[UR40][R6.64], !P0 ;  /* 0x0c800000060aafae */ /* 0x0003e8000c101d68 */
[----:B------:R-:W2:Y:S01]  /*168f0*/  SHFL.IDX PT, R5, R5, 0x1, 0x1c1f ;  /* 0x003c1f0005057f89 */ /* 0x000ea200000e0000 */
[----:B0-----:R-:W-:-:S05]  /*16900*/  @!P1 IADD3 R0, P3, R18, R0, RZ ;  /* 0x0000000012009210 */ /* 0x001fca0007f7e0ff */
[----:B------:R-:W-:Y:S02]  /*16910*/  @!P1 IMAD.X R4, RZ, RZ, R4, P3 ;  /* 0x000000ffff049224 */ /* 0x000fe400018e0604 */
[----:B-1----:R-:W-:Y:S02]  /*16920*/  @!P1 IMAD.MOV.U32 R6, RZ, RZ, R0 ;  /* 0x000000ffff069224 */ /* 0x002fe400078e0000 */
[----:B------:R-:W-:-:S05]  /*16930*/  @!P1 IMAD.MOV.U32 R7, RZ, RZ, R4 ;  /* 0x000000ffff079224 */ /* 0x000fca00078e0004 */
[----:B--2---:R0:W-:Y:S02]  /*16940*/  @!P1 LDGSTS.E.BYPASS.LTC128B.128 [R10+0xd000], desc[UR40][R6.64], !P0 ;  /* 0x0d000000060a9fae */ /* 0x0041e4000c101d68 */
.L_x_14289:
[----:B------:R-:W-:-:S04]  /*16950*/  IADD3 R25, R25, 0xa0, RZ ;  /* 0x000000a019197810 */ /* 0x000fc80007ffe0ff */
        /* <DEDUP_REMOVED lines=9> */
.L_x_14148:
        /* <DEDUP_REMOVED lines=18> */
.L_x_14290:
[----:B------:R-:W-:Y:S05]  /*16b10*/  BSYNC B0 ;  /* 0x0000000000007941 */ /* 0x000fea0003800000 */
.L_x_14149:
[----:B------:R-:W1:Y:S04]  /*16b20*/  LDL.LU R3, [R1+0x4c] ;  /* 0x00004c0001037983 */ /* 0x000e680000300800 */
[----:B------:R-:W2:Y:S01]  /*16b30*/  LDL R2, [R1+0x30] ;  /* 0x0000300001027983 */ /* 0x000ea20000100800 */
[----:B-1----:R-:W-:-:S05]  /*16b40*/  VIADD R0, R3, 0xfffffffe ;  /* 0xfffffffe03007836 */ /* 0x002fca0000000000 */
[----:B--2---:R-:W-:-:S13]  /*16b50*/  ISETP.GE.AND P0, PT, R0, R2, PT ;  /* 0x000000020000720c */ /* 0x004fda0003f06270 */
[----:B------:R-:W-:Y:S05]  /*16b60*/  @!P0 BRA `(.L_x_14151) ;  /* 0x00000014008c8947 */ /* 0x000fea0003800000 */
[----:B------:R1:W-:Y:S04]  /*16b70*/  STL [R1+0xc], R0 ;  /* 0x00000c0001007387 */ /* 0x0003e80000100800 */
[----:B------:R1:W5:Y:S04]  /*16b80*/  LDL.LU R20, [R1+0x8] ;  /* 0x0000080001147983 */ /* 0x0003680000300800 */
[----:B------:R1:W5:Y:S02]  /*16b90*/  LDL.LU R21, [R1+0x18] ;  /* 0x0000180001157983 */ /* 0x0003640000300800 */
.L_x_14171:
[----:B------:R-:W2:Y:S04]  /*16ba0*/  LDL R3, [R1+0x28] ;  /* 0x0000280001037983 */ /* 0x000ea80000100800 */
[----:B---3--:R-:W3:Y:S04]  /*16bb0*/  LDL R11, [R1+0x2c] ;  /* 0x00002c00010b7983 */ /* 0x008ee80000100800 */
[----:B------:R-:W4:Y:S04]  /*16bc0*/  LDL R9, [R1+0x14] ;  /* 0x0000140001097983 */ /* 0x000f280000100800 */
[----:B------:R-:W2:Y:S01]  /*16bd0*/  LDL.LU R13, [R1+0xc] ;  /* 0x00000c00010d7983 */ /* 0x000ea20000300800 */
[----:B-1----:R-:W1:Y:S01]  /*16be0*/  S2R R0, SR_TID.X ;  /* 0x0000000000007919 */ /* 0x002e620000002100 */
[----:B------:R-:W0:Y:S01]  /*16bf0*/  S2R R4, SR_TID.X ;  /* 0x0000000000047919 */ /* 0x000e220000002100 */
[----:B------:R-:W0:Y:S01]  /*16c00*/  S2R R8, SR_TID.X ;  /* 0x0000000000087919 */ /* 0x000e220000002100 */
[----:B------:R-:W-:Y:S05]  /*16c10*/  YIELD ;  /* 0x0000000000007946 */ /* 0x000fea0003800000 */
[----:B------:R-:W-:Y:S01]  /*16c20*/  ULDC.64 UR4, c[0x0][0x428] ;  /* 0x00010a0000047ab9 */ /* 0x000fe20000000a00 */
[----:B------:R-:W-:Y:S01]  /*16c30*/  ULDC.64 UR6, c[0x0][0x418] ;  /* 0x0001060000067ab9 */ /* 0x000fe20000000a00 */
[----:B------:R-:W4:Y:S04]  /*16c40*/  LDL R14, [R1+0x30] ;  /* 0x00003000010e7983 */ /* 0x000f280000100800 */
[----:B------:R-:W4:Y:S01]  /*16c50*/  LDL R12, [R1+0x74] ;  /* 0x00007400010c7983 */ /* 0x000f220000100800 */
[----:B-1----:R-:W-:-:S02]  /*16c60*/  LOP3.LUT R2, R0, 0x7f, RZ, 0xc0, !PT ;  /* 0x0000007f00027812 */ /* 0x002fc400078ec0ff */
[----:B------:R-:W1:Y:S02]  /*16c70*/  LDC R0, c[0x0][0x430] ;  /* 0x00010c00ff007b82 */ /* 0x000e640000000800 */
[----:B------:R-:W-:Y:S01]  /*16c80*/  SHF.R.U32.HI R2, RZ, 0x2, R2 ;  /* 0x00000002ff027819 */ /* 0x000fe20000011602 */
[----:B0-----:R-:W-:-:S05]  /*16c90*/  IMAD.SHL.U32 R6, R4, 0x20, RZ ;  /* 0x0000002004067824 */ /* 0x001fca00078e00ff */
[----:B------:R-:W-:Y:S02]  /*16ca0*/  LOP3.LUT R6, R2, 0x60, R6, 0xf8, !PT ;  /* 0x0000006002067812 */ /* 0x000fe400078ef806 */
[----:B------:R-:W0:Y:S01]  /*16cb0*/  S2R R2, SR_TID.X ;  /* 0x0000000000027919 */ /* 0x000e220000002100 */
[----:B-1----:R-:W-:-:S13]  /*16cc0*/  ISETP.NE.AND P0, PT, R0, 0x1, PT ;  /* 0x000000010000780c */ /* 0x002fda0003f05270 */
[----:B------:R-:W1:Y:S08]  /*16cd0*/  @P0 LDC R5, c[0x0][0x434] ;  /* 0x00010d00ff050b82 */ /* 0x000e700000000800 */
[----:B------:R-:W1:Y:S01]  /*16ce0*/  @P0 LDC R4, c[0x0][0x438] ;  /* 0x00010e00ff040b82 */ /* 0x000e620000000800 */
[----:B0-----:R-:W-:Y:S01]  /*16cf0*/  LOP3.LUT R2, R2, 0x7f, RZ, 0xc0, !PT ;  /* 0x0000007f02027812 */ /* 0x001fe200078ec0ff */
[----:B------:R-:W-:-:S03]  /*16d00*/  IMAD.SHL.U32 R10, R8, 0x20, RZ ;  /* 0x00000020080a7824 */ /* 0x000fc600078e00ff */
[----:B------:R-:W-:-:S04]  /*16d10*/  SHF.R.U32.HI R7, RZ, 0x2, R2 ;  /* 0x00000002ff077819 */ /* 0x000fc80000011602 */
[----:B------:R-:W-:Y:S02]  /*16d20*/  LOP3.LUT R10, R7, 0x60, R10, 0xf8, !PT ;  /* 0x00000060070a7812 */ /* 0x000fe400078ef80a */
[----:B------:R-:W0:Y:S02]  /*16d30*/  @P0 LDC R7, c[0x0][0x434] ;  /* 0x00010d00ff070b82 */ /* 0x000e240000000800 */
[----:B------:R-:W-:-:S04]  /*16d40*/  LOP3.LUT R10, R10, 0x80, RZ, 0xfc, !PT ;  /* 0x000000800a0a7812 */ /* 0x000fc800078efcff */
[----:B------:R-:W-:Y:S01]  /*16d50*/  ISETP.GT.U32.AND P1, PT, R10, 0x9f, PT ;  /* 0x0000009f0a00780c */ /* 0x000fe20003f24070 */
[----:B--2---:R-:W-:-:S05]  /*16d60*/  IMAD R3, R13, 0xa0, R3 ;  /* 0x000000a00d037824 */ /* 0x004fca00078e0203 */
[----:B------:R-:W-:-:S05]  /*16d70*/  IADD3 R6, R6, R3, RZ ;  /* 0x0000000306067210 */ /* 0x000fca0007ffe0ff */
[----:B-1----:R-:W-:-:S04]  /*16d80*/  @P0 IMAD.HI.U32 R5, R6, R5, RZ ;  /* 0x0000000506050227 */ /* 0x002fc800078e00ff */
[----:B------:R-:W-:Y:S01]  /*16d90*/  IMAD.MOV.U32 R2, RZ, RZ, R6 ;  /* 0x000000ffff027224 */ /* 0x000fe200078e0006 */
[----:B------:R-:W-:Y:S02]  /*16da0*/  @P0 SHF.R.U32.HI R2, RZ, R4, R5 ;  /* 0x00000004ff020219 */ /* 0x000fe40000011605 */
[----:B------:R-:W1:Y:S01]  /*16db0*/  @P0 LDC R4, c[0x0][0x438] ;  /* 0x00010e00ff040b82 */ /* 0x000e620000000800 */
[----:B------:R-:W-:-:S04]  /*16dc0*/  IMAD.IADD R3, R10, 0x1, R3 ;  /* 0x000000010a037824 */ /* 0x000fc800078e0203 */
[----:B0-----:R-:W-:-:S04]  /*16dd0*/  @P0 IMAD.HI.U32 R7, R3, R7, RZ ;  /* 0x0000000703070227 */ /* 0x001fc800078e00ff */
[----:B------:R-:W-:Y:S02]  /*16de0*/  IMAD.MOV.U32 R5, RZ, RZ, R3 ;  /* 0x000000ffff057224 */ /* 0x000fe400078e0003 */
[----:B------:R-:W-:-:S04]  /*16df0*/  IMAD.MOV R8, RZ, RZ, -R2 ;  /* 0x000000ffff087224 */ /* 0x000fc800078e0a02 */
[----:B------:R-:W-:Y:S01]  /*16e00*/  IMAD R8, R0, R8, R6 ;  /* 0x0000000800087224 */ /* 0x000fe200078e0206 */
[----:B-1----:R-:W-:-:S04]  /*16e10*/  @P0 SHF.R.U32.HI R5, RZ, R4, R7 ;  /* 0x00000004ff050219 */ /* 0x002fc80000011607 */
[----:B------:R-:W-:-:S05]  /*16e20*/  IADD3 R4, -R5, RZ, RZ ;  /* 0x000000ff05047210 */ /* 0x000fca0007ffe1ff */
        /* <DEDUP_REMOVED lines=8> */
[----:B------:R-:W2:Y:S01]  /*16eb0*/  LDG.E R10, desc[UR40][R10.64] ;  /* 0x000000280a0a7981 */ /* 0x000ea2000c1e1900 */
[--C-:B------:R-:W-:Y:S01]  /*16ec0*/  @!P1 SHF.R.S32.HI R3, RZ, 0x1f, R5.reuse ;  /* 0x0000001fff039819 */ /* 0x100fe20000011405 */
[----:B------:R-:W-:-:S04]  /*16ed0*/  @!P1 IMAD.MOV.U32 R2, RZ, RZ, R5 ;  /* 0x000000ffff029224 */ /* 0x000fc800078e0005 */
[----:B------:R-:W-:-:S04]  /*16ee0*/  @!P1 IMAD.WIDE.U32 R2, R9, UR4, R2 ;  /* 0x0000000409029c25 */ /* 0x000fc8000f8e0002 */
[----:B------:R-:W-:Y:S01]  /*16ef0*/  @!P1 IMAD.IADD R3, R4, 0x1, R3 ;  /* 0x0000000104039824 */ /* 0x000fe200078e0203 */
[----:B------:R-:W-:Y:S01]  /*16f00*/  @!P1 LEA R4, P0, R2, UR6, 0x2 ;  /* 0x0000000602049c11 */ /* 0x000fe2000f8010ff */
[----:B------:R-:W-:-:S03]  /*16f10*/  IMAD.MOV.U32 R9, RZ, RZ, RZ ;  /* 0x000000ffff097224 */ /* 0x000fc600078e00ff */
[----:B------:R-:W-:Y:S01]  /*16f20*/  @!P1 LEA.HI.X R5, R2, UR7, R3, 0x2, P0 ;  /* 0x0000000702059c11 */ /* 0x000fe200080f1403 */
[----:B-----5:R-:W-:Y:S01]  /*16f30*/  VIADD R3, R20, 0x1 ;  /* 0x0000000114037836 */ /* 0x020fe20000000000 */
[----:B------:R-:W-:-:S03]  /*16f40*/  MOV R2, R13 ;  /* 0x0000000d00027202 */ /* 0x000fc60000000f00 */
[----:B------:R2:W5:Y:S01]  /*16f50*/  @!P1 LDG.E R9, desc[UR40][R4.64] ;  /* 0x0000002804099981 */ /* 0x000562000c1e1900 */
[----:B------:R-:W-:Y:S02]  /*16f60*/  ISETP.NE.AND P0, PT, R3, 0x2, PT ;  /* 0x000000020300780c */ /* 0x000fe40003f05270 */
[----:B------:R-:W-:Y:S02]  /*16f70*/  ISETP.GT.AND P1, PT, R2, R14, PT ;  /* 0x0000000e0200720c */ /* 0x000fe40003f24270 */
[----:B------:R-:W-:Y:S01]  /*16f80*/  SEL R2, RZ, 0x1, P0 ;  /* 0x00000001ff027807 */ /* 0x000fe20000000000 */
[----:B------:R-:W-:Y:S01]  /*16f90*/  VIADD R13, R13, 0xffffffff ;  /* 0xffffffff0d0d7836 */ /* 0x000fe20000000000 */
[----:B------:R-:W-:Y:S02]  /*16fa0*/  SEL R3, R3, RZ, P0 ;  /* 0x000000ff03037207 */ /* 0x000fe40000000000 */
[----:B------:R-:W-:Y:S02]  /*16fb0*/  LOP3.LUT R2, R21, R2, RZ, 0x3c, !PT ;  /* 0x0000000215027212 */ /* 0x000fe400078e3cff */
[----:B------:R0:W-:Y:S04]  /*16fc0*/  STL [R1+0xc], R13 ;  /* 0x00000c0d01007387 */ /* 0x0001e80000100800 */
[----:B------:R0:W-:Y:S04]  /*16fd0*/  STL [R1+0x18], R2 ;  /* 0x0000180201007387 */ /* 0x0001e80000100800 */
[----:B------:R0:W-:Y:S01]  /*16fe0*/  STL [R1+0x8], R3 ;  /* 0x0000080301007387 */ /* 0x0001e20000100800 */
[----:B------:R-:W-:-:S02]  /*16ff0*/  ISETP.NE.AND P2, PT, R12, 0x3, PT ;  /* 0x000000030c00780c */ /* 0x000fc40003f45270 */
[----:B--2---:R-:W-:-:S05]  /*17000*/  SHF.R.S32.HI R4, RZ, 0x1f, R10 ;  /* 0x0000001fff047819 */ /* 0x004fca000001140a */
[----:B------:R0:W-:Y:S06]  /*17010*/  STL [R1], R4 ;  /* 0x0000000401007387 */ /* 0x0001ec0000100800 */
[----:B------:R-:W-:Y:S05]  /*17020*/  @!P2 BRA `(.L_x_14152) ;  /* 0x000000000004a947 */ /* 0x000fea0003800000 */
[----:B------:R-:W-:Y:S01]  /*17030*/  BPT.TRAP 0x1 ;  /* 0x000000040000795c */ /* 0x000fe20000300000 */
.L_x_14152:
[----:B------:R-:W-:Y:S01]  /*17040*/  IMAD R6, R3, 0x8, R17 ;  /* 0x0000000803067824 */ /* 0x000fe200078e0211 */
[----:B0-----:R-:W-:Y:S01]  /*17050*/  SHF.L.U32 R2, R2, 0x1f, RZ ;  /* 0x0000001f02027819 */ /* 0x001fe200000006ff */
[----:B------:R-:W-:Y:S01]  /*17060*/  BSSY B0, `(.L_x_14153) ;  /* 0x0000005000007945 */ /* 0x000fe20003800000 */
[----:B------:R-:W-:Y:S02]  /*17070*/  SHF.R.S32.HI R25, RZ, 0x1f, R8 ;  /* 0x0000001fff197819 */ /* 0x000fe40000011408 */
[----:B------:R-:W0:Y:S01]  /*17080*/  SYNCS.PHASECHK.TRANS64.TRYWAIT P0, [R6+URZ+0x13280], R2 ;  /* 0x01328002060075a7 */ /* 0x000e22000800017f */
[----:B------:R1:W-:Y:S02]  /*17090*/  STL [R1+0x4], R2 ;  /* 0x0000040201007387 */ /* 0x0003e40000100800 */
[----:B01----:R-:W-:Y:S05]  /*170a0*/  @!P0 BRA `(.L_x_14154) ;  /* 0x0000004c000c8947 */ /* 0x003fea0003800000 */
.L_x_14291:
[----:B------:R-:W-:Y:S05]  /*170b0*/  BSYNC B0 ;  /* 0x0000000000007941 */ /* 0x000fea0003800000 */
.L_x_14153:
[----:B------:R-:W2:Y:S01]  /*170c0*/  LDL R5, [R1] ;  /* 0x0000000001057983 */ /* 0x000ea20000100800 */
[----:B------:R-:W-:Y:S01]  /*170d0*/  ULDC.64 UR4, c[0x0][0x328] ;  /* 0x0000ca0000047ab9 */ /* 0x000fe20000000a00 */
[----:B------:R-:W-:Y:S02]  /*170e0*/  ULDC.64 UR6, c[0x0][0x338] ;  /* 0x0000ce0000067ab9 */ /* 0x000fe40000000a00 */
[----:B------:R-:W3:Y:S01]  /*170f0*/  LDL R13, [R1+0x8] ;  /* 0x00000800010d7983 */ /* 0x000ee20000100800 */
[----:B------:R-:W-:-:S03]  /*17100*/  IMAD R4, R25, UR4, RZ ;  /* 0x0000000419047c24 */ /* 0x000fc6000f8e02ff */
[----:B------:R-:W3:Y:S01]  /*17110*/  LDL R14, [R1+0x3c] ;  /* 0x00003c00010e7983 */ /* 0x000ee20000100800 */
[C---:B------:R-:W-:Y:S01]  /*17120*/  IMAD R4, R8.reuse, UR5, R4 ;  /* 0x0000000508047c24 */ /* 0x040fe2000f8e0204 */
[----:B------:R-:W-:Y:S01]  /*17130*/  SHF.R.S32.HI R26, RZ, 0x1f, R0 ;  /* 0x0000001fff1a7819 */ /* 0x000fe20000011400 */
[----:B0-----:R-:W-:Y:S01]  /*17140*/  IMAD.WIDE.U32 R2, R8, UR4, RZ ;  /* 0x0000000408027c25 */ /* 0x001fe2000f8e00ff */
[----:B------:R-:W0:Y:S01]  /*17150*/  S2R R11, SR_TID.X ;  /* 0x00000000000b7919 */ /* 0x000e220000002100 */
[----:B-----5:R-:W-:Y:S01]  /*17160*/  SHF.R.S32.HI R29, RZ, 0x1f, R9 ;  /* 0x0000001fff1d7819 */ /* 0x020fe20000011409 */
[----:B------:R-:W1:Y:S01]  /*17170*/  LDC R12, c[0x0][0x2f4] ;  /* 0x0000bd00ff0c7b82 */ /* 0x000e620000000800 */
[----:B------:R-:W-:Y:S02]  /*17180*/  IMAD.IADD R3, R3, 0x1, R4 ;  /* 0x0000000103037824 */ /* 0x000fe400078e0204 */
[----:B------:R-:W-:Y:S02]  /*17190*/  IMAD R7, R26, UR4, RZ ;  /* 0x000000041a077c24 */ /* 0x000fe4000f8e02ff */
[----:B------:R-:W-:-:S04]  /*171a0*/  IMAD.WIDE.U32 R2, R10, UR6, R2 ;  /* 0x000000060a027c25 */ /* 0x000fc8000f8e0002 */
[----:B------:R-:W-:Y:S02]  /*171b0*/  IMAD R7, R0, UR5, R7 ;  /* 0x0000000500077c24 */ /* 0x000fe4000f8e0207 */
[----:B0-----:R-:W-:-:S05]  /*171c0*/  IMAD.SHL.U32 R11, R11, 0x10, RZ ;  /* 0x000000100b0b7824 */ /* 0x001fca00078e00ff */
[----:B------:R-:W-:-:S04]  /*171d0*/  LOP3.LUT R11, R11, 0x30, RZ, 0xc0, !PT ;  /* 0x000000300b0b7812 */ /* 0x000fc800078ec0ff */
[----:B-1----:R-:W-:Y:S01]  /*171e0*/  ISETP.GE.AND P2, PT, R11, R12, PT ;  /* 0x0000000c0b00720c */ /* 0x002fe20003f46270 */
[----:B--2---:R-:W-:-:S04]  /*171f0*/  IMAD R4, R5, UR6, RZ ;  /* 0x0000000605047c24 */ /* 0x004fc8000f8e02ff */
[----:B------:R-:W-:-:S04]  /*17200*/  IMAD R4, R10, UR7, R4 ;  /* 0x000000070a047c24 */ /* 0x000fc8000f8e0204 */
[----:B------:R-:W-:Y:S02]  /*17210*/  IMAD.IADD R5, R3, 0x1, R4 ;  /* 0x0000000103057824 */ /* 0x000fe400078e0204 */
[----:B------:R-:W-:Y:S02]  /*17220*/  IMAD.MOV.U32 R4, RZ, RZ, R2 ;  /* 0x000000ffff047224 */ /* 0x000fe400078e0002 */
[----:B------:R-:W-:Y:S01]  /*17230*/  IMAD.WIDE.U32 R2, R0, UR4, RZ ;  /* 0x0000000400027c25 */ /* 0x000fe2000f8e00ff */
[----:B------:R-:W-:-:S04]  /*17240*/  ULDC.64 UR4, c[0x0][0x330] ;  /* 0x0000cc0000047ab9 */ /* 0x000fc80000000a00 */
[----:B------:R-:W-:Y:S01]  /*17250*/  IADD3 R3, R3, R7, RZ ;  /* 0x0000000703037210 */ /* 0x000fe20007ffe0ff */
[----:B------:R-:W-:-:S04]  /*17260*/  IMAD R7, R29, UR6, RZ ;  /* 0x000000061d077c24 */ /* 0x000fc8000f8e02ff */
        /* <DEDUP_REMOVED lines=12> */
[----:B---3--:R-:W-:Y:S01]  /*17330*/  IMAD R7, R13, 0x2800, R14 ;  /* 0x000028000d077824 */ /* 0x008fe200078e020e */
[----:B------:R-:W-:Y:S07]  /*17340*/  BRA.DIV UR4, `(.L_x_14155) ;  /* 0x0000004a047c7947 */ /* 0x000fee000b800000 */
[----:B------:R-:W0:Y:S01]  /*17350*/  S2R R3, SR_TID.X ;  /* 0x0000000000037919 */ /* 0x000e220000002100 */
[----:B------:R-:W-:Y:S01]  /*17360*/  IMAD.IADD R7, R17, 0x1, R7 ;  /* 0x0000000111077824 */ /* 0x000fe200078e0207 */
[----:B------:R-:W1:Y:S04]  /*17370*/  SHFL.IDX PT, R2, R4, RZ, 0x1c1f ;  /* 0x001c1fff04027589 */ /* 0x000e6800000e0000 */
[----:B------:R-:W-:Y:S01]  /*17380*/  SHFL.IDX PT, R18, R18, RZ, 0x1c1f ;  /* 0x001c1fff12127589 */ /* 0x000fe200000e0000 */
[----:B0-----:R-:W-:-:S03]  /*17390*/  IMAD.SHL.U32 R11, R3, 0x10, RZ ;  /* 0x00000010030b7824 */ /* 0x001fc600078e00ff */
[----:B------:R-:W0:Y:S02]  /*173a0*/  SHFL.IDX PT, R3, R5, RZ, 0x1c1f ;  /* 0x001c1fff05037589 */ /* 0x000e2400000e0000 */
[----:B------:R-:W-:-:S04]  /*173b0*/  LOP3.LUT R11, R11, 0x30, RZ, 0xc0, !PT ;  /* 0x000000300b0b7812 */ /* 0x000fc800078ec0ff */
[----:B-1----:R-:W-:-:S05]  /*173c0*/  IADD3 R2, P0, R11, R2, RZ ;  /* 0x000000020b027210 */ /* 0x002fca0007f1e0ff */
[----:B0-----:R-:W-:-:S05]  /*173d0*/  IMAD.X R3, RZ, RZ, R3, P0 ;  /* 0x000000ffff037224 */ /* 0x001fca00000e0603 */
[----:B------:R0:W-:Y:S04]  /*173e0*/  LDGSTS.E.BYPASS.LTC128B.128 [R7+0x6000], desc[UR40][R2.64], !P2 ;  /* 0x0600000002077fae */ /* 0x0001e8000d101d68 */
[----:B0-----:R-:W0:Y:S04]  /*173f0*/  SHFL.IDX PT, R2, R4, 0x1, 0x1c1f ;  /* 0x003c1f0004027f89 */ /* 0x001e2800000e0000 */
[----:B------:R-:W1:Y:S01]  /*17400*/  SHFL.IDX PT, R3, R5, 0x1, 0x1c1f ;  /* 0x003c1f0005037f89 */ /* 0x000e6200000e0000 */
[----:B0-----:R-:W-:-:S04]  /*17410*/  IADD3 R2, P0, R11, R2, RZ ;  /* 0x000000020b027210 */ /* 0x001fc80007f1e0ff */
[----:B-1----:R-:W-:-:S05]  /*17420*/  IADD3.X R3, RZ, R3, RZ, P0, !PT ;  /* 0x00000003ff037210 */ /* 0x002fca00007fe4ff */
[----:B------:R0:W-:Y:S04]  /*17430*/  LDGSTS.E.BYPASS.LTC128B.128 [R7+0x6800], desc[UR40][R2.64], !P2 ;  /* 0x0680000002077fae */ /* 0x0001e8000d101d68 */
[----:B0-----:R-:W0:Y:S04]  /*17440*/  SHFL.IDX PT, R2, R4, 0x2, 0x1c1f ;  /* 0x005c1f0004027f89 */ /* 0x001e2800000e0000 */
[----:B------:R-:W1:Y:S04]  /*17450*/  SHFL.IDX PT, R3, R5, 0x2, 0x1c1f ;  /* 0x005c1f0005037f89 */ /* 0x000e6800000e0000 */
[----:B------:R-:W-:Y:S01]  /*17460*/  SHFL.IDX PT, R5, R5, 0x3, 0x1c1f ;  /* 0x007c1f0005057f89 */ /* 0x000fe200000e0000 */
[----:B0-----:R-:W-:-:S05]  /*17470*/  IADD3 R2, P0, R11, R2, RZ ;  /* 0x000000020b027210 */ /* 0x001fca0007f1e0ff */
[----:B-1----:R-:W-:-:S05]  /*17480*/  IMAD.X R3, RZ, RZ, R3, P0 ;  /* 0x000000ffff037224 */ /* 0x002fca00000e0603 */
[----:B------:R0:W-:Y:S04]  /*17490*/  LDGSTS.E.BYPASS.LTC128B.128 [R7+0x7000], desc[UR40][R2.64], !P2 ;  /* 0x0700000002077fae */ /* 0x0001e8000d101d68 */
[----:B0-----:R-:W0:Y:S02]  /*174a0*/  SHFL.IDX PT, R2, R4, 0x3, 0x1c1f ;  /* 0x007c1f0004027f89 */ /* 0x001e2400000e0000 */
[----:B0-----:R-:W-:-:S05]  /*174b0*/  IADD3 R2, P0, R11, R2, RZ ;  /* 0x000000020b027210 */ /* 0x001fca0007f1e0ff */
[----:B------:R-:W-:-:S05]  /*174c0*/  IMAD.X R3, RZ, RZ, R5, P0 ;  /* 0x000000ffff037224 */ /* 0x000fca00000e0605 */
[----:B------:R0:W-:Y:S04]  /*174d0*/  LDGSTS.E.BYPASS.LTC128B.128 [R7+0x7800], desc[UR40][R2.64], !P2 ;  /* 0x0780000002077fae */ /* 0x0001e8000d101d68 */
[----:B0-----:R0:W1:Y:S02]  /*174e0*/  SHFL.IDX PT, R2, R19, RZ, 0x1c1f ;  /* 0x001c1fff13027589 */ /* 0x00106400000e0000 */
.L_x_14303:
[----:B------:R-:W2:Y:S02]  /*174f0*/  S2R R3, SR_TID.X ;  /* 0x0000000000037919 */ /* 0x000ea40000002100 */
[----:B--2---:R-:W-:-:S05]  /*17500*/  IMAD.SHL.U32 R3, R3, 0x10, RZ ;  /* 0x0000001003037824 */ /* 0x004fca00078e00ff */
[----:B------:R-:W-:-:S04]  /*17510*/  LOP3.LUT R3, R3, 0x30, RZ, 0xc0, !PT ;  /* 0x0000003003037812 */ /* 0x000fc800078ec0ff */
        /* <DEDUP_REMOVED lines=8> */
.L_x_14156:
[----:B------:R-:W-:Y:S02]  /*175a0*/  PLOP3.LUT P2, PT, P2, P0, PT, 0xa2, 0x0 ;  /* 0x000000000000781c */ /* 0x000fe40001741472 */
[----:B------:R-:W-:-:S08]  /*175b0*/  @P0 R2UR P2, UR4, R6 ;  /* 0x00000000060402ca */ /* 0x000fd00000040000 */
[----:B------:R-:W-:-:S05]  /*175c0*/  @P0 PLOP3.LUT P0, PT, P2, PT, PT, 0x80, 0x0 ;  /* 0x000000000000081c */ /* 0x000fca000170f070 */
[----:B------:R-:W-:Y:S01]  /*175d0*/  @!P2 SYNCS.ARRIVE.TRANS64.RED.A0T1 RZ, [UR4+0x13270], RZ ;  /* 0x013270ffffffa9a7 */ /* 0x000fe20008200404 */
[----:B------:R-:W-:Y:S07]  /*175e0*/  @!P2 ARRIVES.LDGSTSBAR.64.TRANSCNT [UR4+0x13270] ;  /* 0x01327000ff00a9b0 */ /* 0x000fee0008000a84 */
[----:B------:R-:W-:Y:S05]  /*175f0*/  @P0 BRA.U.ANY `(.L_x_14156) ;  /* 0xfffffffd00e80947 */ /* 0x000fea000393ffff */
[----:B------:R-:W-:Y:S01]  /*17600*/  NOP ;  /* 0x0000000000007918 */ /* 0x000fe20000000000 */
[----:B-1----:R-:W2:Y:S02]  /*17610*/  LDL R2, [R1+0x74] ;  /* 0x0000740001027983 */ /* 0x002ea40000100800 */
[----:B--2---:R-:W-:-:S13]  /*17620*/  ISETP.NE.AND P3, PT, R2, 0x3, PT ;  /* 0x000000030200780c */ /* 0x004fda0003f65270 */
[----:B------:R-:W-:Y:S05]  /*17630*/  @!P3 BRA `(.L_x_14157) ;  /* 0x000000000004b947 */ /* 0x000fea0003800000 */
[----:B------:R-:W-:Y:S01]  /*17640*/  BPT.TRAP 0x1 ;  /* 0x000000040000795c */ /* 0x000fe20000300000 */
.L_x_14157:
[----:B------:R1:W-:Y:S01]  /*17650*/  SYNCS.ARRIVE.TRANS64.A1T0 RZ, [R6+URZ+0x13270], RZ ;  /* 0x013270ff06ff79a7 */ /* 0x0003e2000810003f */
[----:B------:R-:W-:Y:S05]  /*17660*/  @!P3 BRA `(.L_x_14158) ;  /* 0x000000000004b947 */ /* 0x000fea0003800000 */
[----:B------:R-:W-:Y:S01]  /*17670*/  BPT.TRAP 0x1 ;  /* 0x000000040000795c */ /* 0x000fe20000300000 */
.L_x_14158:
[----:B------:R-:W2:Y:S01]  /*17680*/  LDL R2, [R1+0x4] ;  /* 0x0000040001027983 */ /* 0x000ea20000100800 */
[----:B------:R-:W-:Y:S01]  /*17690*/  BSSY B0, `(.L_x_14159) ;  /* 0x0000003000007945 */ /* 0x000fe20003800000 */
[----:B--2---:R-:W2:Y:S03]  /*176a0*/  SYNCS.PHASECHK.TRANS64.TRYWAIT P0, [R6+URZ+0x13240], R2 ;  /* 0x01324002060075a7 */ /* 0x004ea6000800017f */
[----:B--2---:R-:W-:Y:S05]  /*176b0*/  @!P0 BRA `(.L_x_14160) ;  /* 0x0000004c003c8947 */ /* 0x004fea0003800000 */
.L_x_14304:
[----:B------:R-:W-:Y:S05]  /*176c0*/  BSYNC B0 ;  /* 0x0000000000007941 */ /* 0x000fea0003800000 */
.L_x_14159:
[----:B------:R-:W3:Y:S01]  /*176d0*/  LDL.LU R5, [R1] ;  /* 0x0000000001057983 */ /* 0x000ee20000300800 */
[----:B------:R-:W-:Y:S01]  /*176e0*/  ULDC.64 UR4, c[0x0][0x300] ;  /* 0x0000c00000047ab9 */ /* 0x000fe20000000a00 */
[----:B------:R-:W-:Y:S01]  /*176f0*/  ULDC.64 UR6, c[0x0][0x310] ;  /* 0x0000c40000067ab9 */ /* 0x000fe20000000a00 */
[----:B------:R-:W-:Y:S01]  /*17700*/  IMAD R4, R25, UR4, RZ ;  /* 0x0000000419047c24 */ /* 0x000fe2000f8e02ff */
[----:B------:R-:W4:Y:S01]  /*17710*/  S2R R11, SR_TID.X ;  /* 0x00000000000b7919 */ /* 0x000f220000002100 */
[----:B--2---:R-:W-:-:S04]  /*17720*/  IMAD.WIDE.U32 R2, R8, UR4, RZ ;  /* 0x0000000408027c25 */ /* 0x004fc8000f8e00ff */
[----:B------:R-:W-:Y:S02]  /*17730*/  IMAD R4, R8, UR5, R4 ;  /* 0x0000000508047c24 */ /* 0x000fe4000f8e0204 */
[----:B------:R-:W-:Y:S02]  /*17740*/  IMAD R8, R26, UR4, RZ ;  /* 0x000000041a087c24 */ /* 0x000fe4000f8e02ff */
[----:B------:R-:W-:Y:S02]  /*17750*/  IMAD.IADD R3, R3, 0x1, R4 ;  /* 0x0000000103037824 */ /* 0x000fe400078e0204 */
[----:B------:R-:W-:Y:S02]  /*17760*/  IMAD R8, R0, UR5, R8 ;  /* 0x0000000500087c24 */ /* 0x000fe4000f8e0208 */
[----:B------:R-:W-:-:S04]  /*17770*/  IMAD.WIDE.U32 R2, R10, UR6, R2 ;  /* 0x000000060a027c25 */ /* 0x000fc8000f8e0002 */
[----:B----4-:R-:W-:Y:S02]  /*17780*/  IMAD.SHL.U32 R18, R11, 0x10, RZ ;  /* 0x000000100b127824 */ /* 0x010fe400078e00ff */
[----:B------:R-:W2:Y:S03]  /*17790*/  LDC R11, c[0x0][0x2f4] ;  /* 0x0000bd00ff0b7b82 */ /* 0x000ea60000000800 */
[----:B------:R-:W-:-:S04]  /*177a0*/  LOP3.LUT R18, R18, 0x30, RZ, 0xc0, !PT ;  /* 0x0000003012127812 */ /* 0x000fc800078ec0ff */
[----:B--2---:R-:W-:Y:S01]  /*177b0*/  ISETP.GE.AND P2, PT, R18, R11, PT ;  /* 0x0000000b1200720c */ /* 0x004fe20003f46270 */
[----:B---3--:R-:W-:-:S04]  /*177c0*/  IMAD R4, R5, UR6, RZ ;  /* 0x0000000605047c24 */ /* 0x008fc8000f8e02ff */
[----:B------:R-:W-:-:S05]  /*177d0*/  IMAD R4, R10, UR7, R4 ;  /* 0x000000070a047c24 */ /* 0x000fca000f8e0204 */
        /* <DEDUP_REMOVED lines=19> */
[----:B------:R-:W2:Y:S04]  /*17910*/  SHFL.IDX PT, R2, R0, RZ, 0x1c1f ;  /* 0x001c1fff00027589 */ /* 0x000ea800000e0000 */
[----:B------:R-:W3:Y:S04]  /*17920*/  SHFL.IDX PT, R3, R8, RZ, 0x1c1f ;  /* 0x001c1fff08037589 */ /* 0x000ee800000e0000 */
[----:B------:R-:W-:Y:S01]  /*17930*/  SHFL.IDX PT, R4, R4, RZ, 0x1c1f ;  /* 0x001c1fff04047589 */ /* 0x000fe200000e0000 */
[----:B--2---:R-:W-:-:S05]  /*17940*/  IADD3 R2, P0, R18, R2, RZ ;  /* 0x0000000212027210 */ /* 0x004fca0007f1e0ff */
[----:B---3--:R-:W-:-:S05]  /*17950*/  IMAD.X R3, RZ, RZ, R3, P0 ;  /* 0x000000ffff037224 */ /* 0x008fca00000e0603 */
[----:B------:R2:W-:Y:S04]  /*17960*/  LDGSTS.E.BYPASS.LTC128B.128 [R7+0xe000], desc[UR40][R2.64], !P2 ;  /* 0x0e00000002077fae */ /* 0x0005e8000d101d68 */
[----:B--2---:R-:W2:Y:S04]  /*17970*/  SHFL.IDX PT, R2, R0, 0x1, 0x1c1f ;  /* 0x003c1f0000027f89 */ /* 0x004ea800000e0000 */
[----:B------:R-:W3:Y:S01]  /*17980*/  SHFL.IDX PT, R3, R8, 0x1, 0x1c1f ;  /* 0x003c1f0008037f89 */ /* 0x000ee200000e0000 */
[----:B--2---:R-:W-:-:S04]  /*17990*/  IADD3 R2, P0, R18, R2, RZ ;  /* 0x0000000212027210 */ /* 0x004fc80007f1e0ff */
[----:B---3--:R-:W-:-:S05]  /*179a0*/  IADD3.X R3, RZ, R3, RZ, P0, !PT ;  /* 0x00000003ff037210 */ /* 0x008fca00007fe4ff */
[----:B------:R2:W-:Y:S04]  /*179b0*/  LDGSTS.E.BYPASS.LTC128B.128 [R7+0xe800], desc[UR40][R2.64], !P2 ;  /* 0x0e80000002077fae */ /* 0x0005e8000d101d68 */
[----:B--2---:R-:W2:Y:S04]  /*179c0*/  SHFL.IDX PT, R2, R0, 0x2, 0x1c1f ;  /* 0x005c1f0000027f89 */ /* 0x004ea800000e0000 */
[----:B------:R-:W3:Y:S04]  /*179d0*/  SHFL.IDX PT, R3, R8, 0x2, 0x1c1f ;  /* 0x005c1f0008037f89 */ /* 0x000ee800000e0000 */
[----:B------:R-:W-:Y:S01]  /*179e0*/  SHFL.IDX PT, R8, R8, 0x3, 0x1c1f ;  /* 0x007c1f0008087f89 */ /* 0x000fe200000e0000 */
[----:B--2---:R-:W-:-:S05]  /*179f0*/  IADD3 R2, P0, R18, R2, RZ ;  /* 0x0000000212027210 */ /* 0x004fca0007f1e0ff */
[----:B---3--:R-:W-:-:S05]  /*17a00*/  IMAD.X R3, RZ, RZ, R3, P0 ;  /* 0x000000ffff037224 */ /* 0x008fca00000e0603 */
[----:B------:R2:W-:Y:S04]  /*17a10*/  LDGSTS.E.BYPASS.LTC128B.128 [R7+0xf000], desc[UR40][R2.64], !P2 ;  /* 0x0f00000002077fae */ /* 0x0005e8000d101d68 */
[----:B--2---:R-:W2:Y:S02]  /*17a20*/  SHFL.IDX PT, R2, R0, 0x3, 0x1c1f ;  /* 0x007c1f0000027f89 */ /* 0x004ea400000e0000 */
[----:B--2---:R-:W-:-:S05]  /*17a30*/  IADD3 R2, P0, R18, R2, RZ ;  /* 0x0000000212027210 */ /* 0x004fca0007f1e0ff */
[----:B------:R-:W-:-:S05]  /*17a40*/  IMAD.X R3, RZ, RZ, R8, P0 ;  /* 0x000000ffff037224 */ /* 0x000fca00000e0608 */
[----:B------:R2:W-:Y:S04]  /*17a50*/  LDGSTS.E.BYPASS.LTC128B.128 [R7+0xf800], desc[UR40][R2.64], !P2 ;  /* 0x0f80000002077fae */ /* 0x0005e8000d101d68 */
[----:B--2---:R2:W3:Y:S02]  /*17a60*/  SHFL.IDX PT, R2, R5, RZ, 0x1c1f ;  /* 0x001c1fff05027589 */ /* 0x0044e400000e0000 */
.L_x_14316:
[----:B---3--:R-:W-:-:S05]  /*17a70*/  IADD3 R2, P0, R18, R2, RZ ;  /* 0x0000000212027210 */ /* 0x008fca0007f1e0ff */
[----:B------:R-:W-:Y:S01]  /*17a80*/  IMAD.X R3, RZ, RZ, R4, P0 ;  /* 0x000000ffff037224 */ /* 0x000fe200000e0604 */
[----:B------:R-:W-:-:S04]  /*17a90*/  PLOP3.LUT P0, PT, PT, PT, PT, 0x80, 0x0 ;  /* 0x000000000000781c */ /* 0x000fc80003f0f070 */
[----:B------:R-:W-:Y:S01]  /*17aa0*/  @!PT LDS RZ, [RZ] ;  /* 0x00000000fffff984 */ /* 0x000fe20000000800 */
[----:B------:R-:W-:Y:S01]  /*17ab0*/  @!PT LDS RZ, [RZ] ;  /* 0x00000000fffff984 */ /* 0x000fe20000000800 */
[----:B------:R-:W-:Y:S01]  /*17ac0*/  @!PT LDS RZ, [RZ] ;  /* 0x00000000fffff984 */ /* 0x000fe20000000800 */
[----:B------:R3:W-:Y:S01]  /*17ad0*/  LDGSTS.E.BYPASS.LTC128B.128 [R7+0x10000], desc[UR40][R2.64], !P2 ;  /* 0x1000000002077fae */ /* 0x0007e2000d101d68 */
[----:B------:R-:W-:-:S08]  /*17ae0*/  NOP ;  /* 0x0000000000007918 */ /* 0x000fd00000000000 */
.L_x_14162:
[----:B------:R-:W-:Y:S02]  /*17af0*/  PLOP3.LUT P2, PT, P2, P0, PT, 0xa2, 0x0 ;  /* 0x000000000000781c */ /* 0x000fe40001741472 */
[----:B------:R-:W-:-:S08]  /*17b00*/  @P0 R2UR P2, UR4, R6 ;  /* 0x00000000060402ca */ /* 0x000fd00000040000 */
[----:B------:R-:W-:-:S05]  /*17b10*/  @P0 PLOP3.LUT P0, PT, P2, PT, PT, 0x80, 0x0 ;  /* 0x000000000000081c */ /* 0x000fca000170f070 */
[----:B------:R-:W-:Y:S01]  /*17b20*/  @!P2 SYNCS.ARRIVE.TRANS64.RED.A0T1 RZ, [UR4+0x13230], RZ ;  /* 0x013230ffffffa9a7 */ /* 0x000fe20008200404 */
[----:B------:R-:W-:Y:S07]  /*17b30*/  @!P2 ARRIVES.LDGSTSBAR.64.TRANSCNT [UR4+0x13230] ;  /* 0x01323000ff00a9b0 */ /* 0x000fee0008000a84 */
[----:B------:R-:W-:Y:S05]  /*17b40*/  @P0 BRA.U.ANY `(.L_x_14162) ;  /* 0xfffffffd00e80947 */ /* 0x000fea000393ffff */
[----:B------:R-:W-:Y:S01]  /*17b50*/  NOP ;  /* 0x0000000000007918 */ /* 0x000fe20000000000 */
[----:B------:R-:W4:Y:S02]  /*17b60*/  LDL R0, [R1+0x74] ;  /* 0x0000740001007983 */ /* 0x000f240000100800 */
[----:B----4-:R-:W-:-:S13]  /*17b70*/  ISETP.NE.AND P3, PT, R0, 0x3, PT ;  /* 0x000000030000780c */ /* 0x010fda0003f65270 */
[----:B------:R-:W-:Y:S05]  /*17b80*/  @!P3 BRA `(.L_x_14163) ;  /* 0x000000000004b947 */ /* 0x000fea0003800000 */
[----:B------:R-:W-:Y:S01]  /*17b90*/  BPT.TRAP 0x1 ;  /* 0x000000040000795c */ /* 0x000fe20000300000 */
.L_x_14163:
[----:B------:R-:W4:Y:S01]  /*17ba0*/  LDL R0, [R1+0x54] ;  /* 0x0000540001007983 */ /* 0x000f220000100800 */
[----:B------:R0:W-:Y:S01]  /*17bb0*/  SYNCS.ARRIVE.TRANS64.A1T0 RZ, [R6+URZ+0x13230], RZ ;  /* 0x013230ff06ff79a7 */ /* 0x0001e2000810003f */
[----:B----4-:R-:W-:-:S13]  /*17bc0*/  ISETP.NE.AND P0, PT, R0, 0x3, PT ;  /* 0x000000030000780c */ /* 0x010fda0003f05270 */
[----:B0-----:R-:W-:Y:S05]  /*17bd0*/  @!P0 BRA `(.L_x_14164) ;  /* 0x0000000000048947 */ /* 0x001fea0003800000 */
[----:B------:R-:W-:Y:S01]  /*17be0*/  BPT.TRAP 0x1 ;  /* 0x000000040000795c */ /* 0x000fe20000300000 */
.L_x_14164:
[----:B------:R-:W-:Y:S01]  /*17bf0*/  LOP3.LUT R0, R21, 0x1, RZ, 0x3c, !PT ;  /* 0x0000000115007812 */ /* 0x000fe200078e3cff */
[----:B---3--:R-:W-:Y:S01]  /*17c00*/  IMAD R2, R20, 0x8, R17 ;  /* 0x0000000814027824 */ /* 0x008fe200078e0211 */
[----:B------:R-:W-:Y:S02]  /*17c10*/  BSSY B0, `(.L_x_14165) ;  /* 0x0000004000007945 */ /* 0x000fe40003800000 */
[----:B------:R-:W-:-:S04]  /*17c20*/  SHF.L.U32 R0, R0, 0x1f, RZ ;  /* 0x0000001f00007819 */ /* 0x000fc800000006ff */
[----:B------:R-:W0:Y:S02]  /*17c30*/  SYNCS.PHASECHK.TRANS64.TRYWAIT P2, [R2+URZ+0x13270], R0 ;  /* 0x01327000020075a7 */ /* 0x000e24000804017f */
[----:B0-----:R-:W-:Y:S05]  /*17c40*/  @!P2 BRA `(.L_x_14166) ;  /* 0x0000004c004ca947 */ /* 0x001fea0003800000 */
.L_x_14317:
[----:B------:R-:W-:Y:S05]  /*17c50*/  BSYNC B0 ;  /* 0x0000000000007941 */ /* 0x000fea0003800000 */
.L_x_14165:
[----:B------:R-:W3:Y:S02]  /*17c60*/  LDL R3, [R1+0x74] ;  /* 0x0000740001037983 */ /* 0x000ee40000100800 */
[----:B---3--:R-:W-:-:S13]  /*17c70*/  ISETP.NE.AND P2, PT, R3, 0x3, PT ;  /* 0x000000030300780c */ /* 0x008fda0003f45270 */
[----:B------:R-:W-:Y:S05]  /*17c80*/  @!P2 BRA `(.L_x_14167) ;  /* 0x000000000004a947 */ /* 0x000fea0003800000 */
[----:B------:R-:W-:Y:S01]  /*17c90*/  BPT.TRAP 0x1 ;  /* 0x000000040000795c */ /* 0x000fe20000300000 */
.L_x_14167:
[----:B------:R-:W-:Y:S01]  /*17ca0*/  SHF.L.U32 R3, R21, 0x1f, RZ ;  /* 0x0000001f15037819 */ /* 0x000fe200000006ff */
[----:B0-----:R-:W-:-:S03]  /*17cb0*/  IMAD R0, R20, 0x2800, RZ ;  /* 0x0000280014007824 */ /* 0x001fc600078e02ff */
[----:B------:R-:W0:Y:S02]  /*17cc0*/  SYNCS.PHASECHK.TRANS64.TRYWAIT P2, [R2+URZ+0x13260], R3 ;  /* 0x01326003020075a7 */ /* 0x000e24000804017f */
[----:B0-----:R-:W-:Y:S05]  /*17cd0*/  @!P2 BRA `(.L_x_14168) ;  /* 0x0000004c003ca947 */ /* 0x001fea0003800000 */
.L_x_14318:
[----:B------:R-:W3:Y:S01]  /*17ce0*/  LDL R12, [R1+0x74] ;  /* 0x00007400010c7983 */ /* 0x000ee20000100800 */
[----:B0-----:R-:W-:Y:S01]  /*17cf0*/  LOP3.LUT R3, R0, R28, RZ, 0xfc, !PT ;  /* 0x0000001c00037212 */ /* 0x001fe200078efcff */
[----:B------:R-:W-:Y:S05]  /*17d00*/  WARPSYNC.ALL ;  /* 0x0000000000007948 */ /* 0x000fea0003800000 */
[----:B------:R-:W-:-:S05]  /*17d10*/  IMAD.IADD R3, R17, 0x1, R3 ;  /* 0x0000000111037824 */ /* 0x000fca00078e0203 */
[----:B-12---:R0:W1:Y:S02]  /*17d20*/  LDSM.16.MT88.4 R4, [R3+0x6000] ;  /* 0x006000000304783b */ /* 0x0060640000004200 */
        /* <DEDUP_REMOVED lines=35> */
[----:B------:R-:W0:Y:S01]  /*17f60*/  LDSM.16.MT88.4 R4, [R4+0x6000] ;  /* 0x006000000404783b */ /* 0x000e220000004200 */
[----:B---3--:R-:W-:Y:S02]  /*17f70*/  ISETP.NE.AND P2, PT, R12, 0x3, PT ;  /* 0x000000030c00780c */ /* 0x008fe40003f45270 */
[C-C-:B0-----:R-:W-:Y:S02]  /*17f80*/  PRMT R8, R4.reuse, 0x6420, R5.reuse ;  /* 0x0000642004087816 */ /* 0x141fe40000000005 */
[----:B------:R-:W-:Y:S02]  /*17f90*/  PRMT R9, R4, 0x7531, R5 ;  /* 0x0000753104097816 */ /* 0x000fe40000000005 */
[C-C-:B------:R-:W-:Y:S02]  /*17fa0*/  PRMT R10, R6.reuse, 0x6420, R7.reuse ;  /* 0x00006420060a7816 */ /* 0x140fe40000000007 */
[----:B------:R-:W-:-:S05]  /*17fb0*/  PRMT R11, R6, 0x7531, R7 ;  /* 0x00007531060b7816 */ /* 0x000fca0000000007 */
[----:B------:R0:W-:Y:S02]  /*17fc0*/  STSM.16.M88.4 [R3], R8 ;  /* 0x0000000803007844 */ /* 0x0001e40000000200 */
[C---:B0-----:R-:W-:Y:S02]  /*17fd0*/  LOP3.LUT R3, R0.reuse, R28, RZ, 0xfc, !PT ;  /* 0x0000001c00037212 */ /* 0x041fe400078efcff */
[----:B------:R-:W-:-:S03]  /*17fe0*/  LOP3.LUT R0, R0, R23, RZ, 0xfc, !PT ;  /* 0x0000001700007212 */ /* 0x000fc600078efcff */
[----:B------:R-:W-:Y:S01]  /*17ff0*/  IMAD.IADD R3, R17, 0x1, R3 ;  /* 0x0000000111037824 */ /* 0x000fe200078e0203 */
[----:B------:R-:W-:-:S04]  /*18000*/  IADD3 R0, R22, R0, RZ ;  /* 0x0000000016007210 */ /* 0x000fc80007ffe0ff */
        /* <DEDUP_REMOVED lines=14> */
.L_x_14169:
[----:B-1----:R1:W-:Y:S01]  /*180f0*/  SYNCS.ARRIVE.TRANS64.A1T0 RZ, [R2+URZ+0x13250], RZ ;  /* 0x013250ff02ff79a7 */ /* 0x0023e2000810003f */
[----:B------:R-:W-:Y:S06]  /*18100*/  BAR.SYNC.DEFER_BLOCKING 0x2, 0x80 ;  /* 0x0082000000007b1d */ /* 0x000fec0000010000 */
[----:B------:R-:W-:Y:S05]  /*18110*/  @!P0 BRA `(.L_x_14170) ;  /* 0x0000000000048947 */ /* 0x000fea0003800000 */
[----:B------:R-:W-:Y:S01]  /*18120*/  BPT.TRAP 0x1 ;  /* 0x000000040000795c */ /* 0x000fe20000300000 */
.L_x_14170:
[----:B0-----:R-:W2:Y:S01]  /*18130*/  LDL R0, [R1+0x34] ;  /* 0x0000340001007983 */ /* 0x001ea20000100800 */
[----:B-1----:R-:W-:-:S03]  /*18140*/  VIADD R2, R2, 0x13280 ;  /* 0x0001328002027836 */ /* 0x002fc60000000000 */
[----:B------:R3:W5:Y:S04]  /*18150*/  LDL R20, [R1+0x8] ;  /* 0x0000080001147983 */ /* 0x0007680000100800 */
[----:B------:R3:W5:Y:S01]  /*18160*/  LDL R21, [R1+0x18] ;  /* 0x0000180001157983 */ /* 0x0007620000100800 */
[----:B--2---:R-:W-:-:S04]  /*18170*/  PRMT R2, R0, 0x654, R2 ;  /* 0x0000065400027816 */ /* 0x004fc80000000002 */
[----:B------:R3:W-:Y:S01]  /*18180*/  SYNCS.ARRIVE.TRANS64.RED.A1T0 RZ, [R2+URZ], RZ ;  /* 0x000000ff02ff79a7 */ /* 0x0007e2000810043f */
[----:B------:R-:W-:Y:S05]  /*18190*/  @P1 BRA `(.L_x_14171) ;  /* 0xffffffe800801947 */ /* 0x000fea000383ffff */
.L_x_14151:
[----:B------:R-:W3:Y:S02]  /*181a0*/  S2R R0, SR_TID.X ;  /* 0x0000000000007919 */ /* 0x000ee40000002100 */
[----:B---3--:R-:W-:Y:S02]  /*181b0*/  LOP3.LUT R2, R0, 0x7f, RZ, 0xc0, !PT ;  /* 0x0000007f00027812 */ /* 0x008fe400078ec0ff */
[----:B------:R-:W2:Y:S01]  /*181c0*/  LDL R0, [R1+0x54] ;  /* 0x0000540001007983 */ /* 0x000ea20000100800 */
[----:B------:R-:W-:Y:S01]  /*181d0*/  BSSY B0, `(.L_x_14172) ;  /* 0x0000010000007945 */ /* 0x000fe20003800000 */
[----:B------:R-:W-:Y:S02]  /*181e0*/  ISETP.NE.AND P1, PT, R2, RZ, PT ;  /* 0x000000ff0200720c */ /* 0x000fe40003f25270 */
[----:B--2---:R-:W-:-:S11]  /*181f0*/  ISETP.NE.AND P0, PT, R0, 0x3, PT ;  /* 0x000000030000780c */ /* 0x004fd60003f05270 */
[----:B------:R-:W-:Y:S05]  /*18200*/  @P1 BRA `(.L_x_14173) ;  /* 0x0000000000301947 */ /* 0x000fea0003800000 */
[----:B------:R-:W1:Y:S01]  /*18210*/  S2R R3, SR_LANEID ;  /* 0x0000000000037919 */ /* 0x000e620000000000 */
[----:B------:R-:W-:Y:S02]  /*18220*/  VOTEU.ANY UR4, UPT, PT ;  /* 0x0000000000047886 */ /* 0x000fe400038e0100 */
[----:B------:R-:W1:Y:S08]  /*18230*/  FLO.U32 R0, UR4 ;  /* 0x0000000400007d00 */ /* 0x000e7000080e0000 */
[----:B------:R-:W2:Y:S01]  /*18240*/  POPC R5, UR4 ;  /* 0x0000000400057d09 */ /* 0x000ea20008000000 */
[----:B-1----:R-:W-:-:S02]  /*18250*/  ISETP.EQ.U32.AND P1, PT, R0, R3, PT ;  /* 0x000000030000720c */ /* 0x002fc40003f22070 */
[----:B------:R-:W2:Y:S11]  /*18260*/  LDC.64 R2, c[0x0][0xc60] ;  /* 0x00031800ff027b82 */ /* 0x000eb60000000a00 */
[----:B--2---:R-:W2:Y:S01]  /*18270*/  @P1 ATOMG.E.ADD.STRONG.GPU PT, R3, desc[UR40][R2.64], R5 ;  /* 0x00000005020319a8 */ /* 0x004ea200081ee1e8 */
[----:B------:R-:W1:Y:S02]  /*18280*/  S2R R4, SR_LTMASK ;  /* 0x0000000000047919 */ /* 0x000e640000003900 */
[----:B-1----:R-:W-:-:S04]  /*18290*/  LOP3.LUT R4, R4, UR4, RZ, 0xc0, !PT ;  /* 0x0000000404047c12 */ /* 0x002fc8000f8ec0ff */
[----:B0-----:R-:W0:Y:S01]  /*182a0*/  POPC R7, R4 ;  /* 0x0000000400077309 */ /* 0x001e220000000000 */
[----:B--2---:R-:W0:Y:S02]  /*182b0*/  SHFL.IDX PT, R0, R3, R0, 0x1f ;  /* 0x00001f0003007589 */ /* 0x004e2400000e0000 */
[----:B0-----:R-:W-:-:S07]  /*182c0*/  IADD3 R24, R0, UR36, R7 ;  /* 0x0000002400187c10 */ /* 0x001fce000fffe007 */
.L_x_14173:
[----:B------:R-:W-:Y:S05]  /*182d0*/  BSYNC B0 ;  /* 0x0000000000007941 */ /* 0x000fea0003800000 */
.L_x_14172:
[----:B------:R-:W-:Y:S05]  /*182e0*/  @!P0 BRA `(.L_x_14174) ;  /* 0x0000000000048947 */ /* 0x000fea0003800000 */
[----:B------:R-:W-:Y:S01]  /*182f0*/  BPT.TRAP 0x1 ;  /* 0x000000040000795c */ /* 0x000fe20000300000 */
.L_x_14174:
[----:B------:R-:W2:Y:S04]  /*18300*/  LDL R2, [R1+0x18] ;  /* 0x0000180001027983 */ /* 0x000ea80000100800 */
[----:B------:R-:W3:Y:S01]  /*18310*/  LDL R0, [R1+0x8] ;  /* 0x0000080001007983 */ /* 0x000ee20000100800 */
[----:B------:R-:W-:Y:S01]  /*18320*/  BSSY B0, `(.L_x_14175) ;  /* 0x0000006000007945 */ /* 0x000fe20003800000 */
[----:B--2---:R-:W-:-:S04]  /*18330*/  LOP3.LUT R3, R2, 0x1, RZ, 0x3c, !PT ;  /* 0x0000000102037812 */ /* 0x004fc800078e3cff */
[----:B------:R-:W-:Y:S01]  /*18340*/  SHF.L.U32 R3, R3, 0x1f, RZ ;  /* 0x0000001f03037819 */ /* 0x000fe200000006ff */
[----:B---3--:R-:W-:-:S04]  /*18350*/  IMAD R0, R0, 0x8, R17 ;  /* 0x0000000800007824 */ /* 0x008fc800078e0211 */
[----:B------:R-:W1:Y:S02]  /*18360*/  SYNCS.PHASECHK.TRANS64.TRYWAIT P1, [R0+URZ+0x13270], R3 ;  /* 0x01327003000075a7 */ /* 0x000e64000802017f */
[----:B-1----:R-:W-:Y:S05]  /*18370*/  @!P1 BRA `(.L_x_14176) ;  /* 0x0000004400a89947 */ /* 0x002fea0003800000 */
.L_x_14319:
[----:B------:R-:W-:Y:S05]  /*18380*/  BSYNC B0 ;  /* 0x0000000000007941 */ /* 0x000fea0003800000 */
.L_x_14175:
[----:B------:R-:W2:Y:S02]  /*18390*/  LDL R2, [R1+0x74] ;  /* 0x0000740001027983 */ /* 0x000ea40000100800 */
[----:B--2---:R-:W-:-:S13]  /*183a0*/  ISETP.NE.AND P1, PT, R2, 0x3, PT ;  /* 0x000000030200780c */ /* 0x004fda0003f25270 */
[----:B------:R-:W-:Y:S05]  /*183b0*/  @!P1 BRA `(.L_x_14177) ;  /* 0x0000000000049947 */ /* 0x000fea0003800000 */
[----:B------:R-:W-:Y:S01]  /*183c0*/  BPT.TRAP 0x1 ;  /* 0x000000040000795c */ /* 0x000fe20000300000 */
.L_x_14177:
[----:B------:R-:W1:Y:S02]  /*183d0*/  LDL R2, [R1+0x18] ;  /* 0x0000180001027983 */ /* 0x000e640000100800 */
[----:B-1----:R-:W-:-:S04]  /*183e0*/  SHF.L.U32 R3, R2, 0x1f, RZ ;  /* 0x0000001f02037819 */ /* 0x002fc800000006ff */
[----:B------:R-:W1:Y:S02]  /*183f0*/  SYNCS.PHASECHK.TRANS64.TRYWAIT P1, [R0+URZ+0x13260], R3 ;  /* 0x01326003000075a7 */ /* 0x000e64000802017f */
[----:B-1----:R-:W-:Y:S05]  /*18400*/  @!P1 BRA `(.L_x_14178) ;  /* 0x0000004400989947 */ /* 0x002fea0003800000 */
.L_x_14320:
[----:B------:R-:W2:Y:S04]  /*18410*/  LDL R12, [R1+0x8] ;  /* 0x00000800010c7983 */ /* 0x000ea80000100800 */
[----:B------:R-:W3:Y:S01]  /*18420*/  LDL R13, [R1+0x74] ;  /* 0x00007400010d7983 */ /* 0x000ee20000100800 */
[----:B------:R-:W-:Y:S05]  /*18430*/  WARPSYNC.ALL ;  /* 0x0000000000007948 */ /* 0x000fea0003800000 */
[----:B--2---:R-:W-:-:S05]  /*18440*/  IMAD R2, R12, 0x2800, RZ ;  /* 0x000028000c027824 */ /* 0x004fca00078e02ff */
[----:B------:R-:W-:-:S05]  /*18450*/  LOP3.LUT R4, R2, R28, RZ, 0xfc, !PT ;  /* 0x0000001c02047212 */ /* 0x000fca00078efcff */
[----:B------:R-:W-:-:S06]  /*18460*/  IMAD.IADD R5, R17, 0x1, R4 ;  /* 0x0000000111057824 */ /* 0x000fcc00078e0204 */
[----:B0-----:R-:W0:Y:S01]  /*18470*/  LDSM.16.MT88.4 R4, [R5+0x6000] ;  /* 0x006000000504783b */ /* 0x001e220000004200 */
        /* <DEDUP_REMOVED lines=9> */
[----:B------:R-:W-:-:S06]  /*18510*/  IADD3 R6, R17, R4, RZ ;  /* 0x0000000411067210 */ /* 0x000fcc0007ffe0ff */
[----:B------:R-:W0:Y:S01]  /*18520*/  LDSM.16.MT88.4 R4, [R6+0x6000] ;  /* 0x006000000604783b */ /* 0x000e220000004200 */
[----:B------:R-:W-:-:S05]  /*18530*/  LOP3.LUT R3, R3, R23, RZ, 0xfc, !PT ;  /* 0x0000001703037212 */ /* 0x000fca00078efcff */
        /* <DEDUP_REMOVED lines=8> */
[----:B------:R-:W-:-:S06]  /*185c0*/  IMAD.IADD R5, R17, 0x1, R4 ;  /* 0x0000000111057824 */ /* 0x000fcc00078e0204 */
        /* <DEDUP_REMOVED lines=12> */
[----:B------:R-:W-:Y:S01]  /*18690*/  VIADD R2, R2, 0x2000 ;  /* 0x0000200002027836 */ /* 0x000fe20000000000 */
[----:B------:R-:W-:-:S05]  /*186a0*/  LOP3.LUT R3, R3, R23, RZ, 0xfc, !PT ;  /* 0x0000001703037212 */ /* 0x000fca00078efcff */
[----:B------:R-:W-:Y:S01]  /*186b0*/  IMAD.IADD R3, R22, 0x1, R3 ;  /* 0x0000000116037824 */ /* 0x000fe200078e0203 */
        /* <DEDUP_REMOVED lines=9> */
[----:B------:R-:W0:Y:S01]  /*18750*/  LDSM.16.MT88.4 R4, [R4+0x6000] ;  /* 0x006000000404783b */ /* 0x000e220000004200 */
[----:B---3--:R-:W-:Y:S02]  /*18760*/  ISETP.NE.AND P1, PT, R13, 0x3, PT ;  /* 0x000000030d00780c */ /* 0x008fe40003f25270 */
        /* <DEDUP_REMOVED lines=13> */
.L_x_14179:
[----:B-1----:R1:W-:Y:S01]  /*18840*/  SYNCS.ARRIVE.TRANS64.A1T0 RZ, [R0+URZ+0x13250], RZ ;  /* 0x013250ff00ff79a7 */ /* 0x0023e2000810003f */
[----:B------:R-:W-:Y:S06]  /*18850*/  BAR.SYNC.DEFER_BLOCKING 0x2, 0x80 ;  /* 0x0082000000007b1d */ /* 0x000fec0000010000 */
[----:B------:R-:W-:Y:S05]  /*18860*/  @!P0 BRA `(.L_x_14180) ;  /* 0x0000000000048947 */ /* 0x000fea0003800000 */
[----:B------:R-:W-:Y:S01]  /*18870*/  BPT.TRAP 0x1 ;  /* 0x000000040000795c */ /* 0x000fe20000300000 */
.L_x_14180:
[----:B------:R-:W2:Y:S04]  /*18880*/  LDL R2, [R1+0x34] ;  /* 0x0000340001027983 */ /* 0x000ea80000100800 */
[----:B------:R-:W3:Y:S01]  /*18890*/  LDL.LU R3, [R1+0x18] ;  /* 0x0000180001037983 */ /* 0x000ee20000300800 */
[----:B-1----:R-:W-:-:S05]  /*188a0*/  VIADD R0, R0, 0x13280 ;  /* 0x0001328000007836 */ /* 0x002fca0000000000 */
[----:B--2---:R-:W-:-:S04]  /*188b0*/  PRMT R0, R2, 0x654, R0 ;  /* 0x0000065402007816 */ /* 0x004fc80000000000 */
[----:B------:R1:W-:Y:S02]  /*188c0*/  SYNCS.ARRIVE.TRANS64.RED.A1T0 RZ, [R0+URZ], RZ ;  /* 0x000000ff00ff79a7 */ /* 0x0003e4000810043f */
[----:B-1----:R-:W-:-:S04]  /*188d0*/  IADD3 R0, R12, 0x1, RZ ;  /* 0x000000010c007810 */ /* 0x002fc80007ffe0ff */
[----:B------:R-:W-:-:S04]  /*188e0*/  ISETP.NE.AND P0, PT, R0, 0x2, PT ;  /* 0x000000020000780c */ /* 0x000fc80003f05270 */
[----:B------:R-:W-:Y:S02]  /*188f0*/  SEL R2, RZ, 0x1, P0 ;  /* 0x00000001ff027807 */ /* 0x000fe40000000000 */
[----:B------:R-:W-:Y:S02]  /*18900*/  SEL R0, R0, RZ, P0 ;  /* 0x000000ff00007207 */ /* 0x000fe40000000000 */
[----:B---3--:R-:W-:-:S03]  /*18910*/  LOP3.LUT R3, R3, R2, RZ, 0x3c, !PT ;  /* 0x0000000203037212 */ /* 0x008fc600078e3cff */
[----:B------:R1:W-:Y:S04]  /*18920*/  STL [R1+0x8], R0 ;  /* 0x0000080001007387 */ /* 0x0003e80000100800 */
[----:B------:R1:W-:Y:S02]  /*18930*/  STL [R1+0x18], R3 ;  /* 0x0000180301007387 */ /* 0x0003e40000100800 */
.L_x_14121:
[----:B-1----:R-:W3:Y:S02]  /*18940*/  LDL R0, [R1+0x24] ;  /* 0x0000240001007983 */ /* 0x002ee40000100800 */
[----:B---3--:R-:W-:-:S13]  /*18950*/  LOP3.LUT P0, RZ, R0, 0x10, RZ, 0xc0, !PT ;  /* 0x0000001000ff7812 */ /* 0x008fda000780c0ff */
        /* <DEDUP_REMOVED lines=8> */
[----:B------:R1:W3:Y:S01]  /*189e0*/  LDS.128 R24, [R17+0x132d0] ;  /* 0x0132d00011187984 */ /* 0x0002e20000000c00 */
[----:B------:R-:W-:Y:S06]  /*189f0*/  BAR.ARV 0x4, 0x200 ;  /* 0x0108000000007b1d */ /* 0x000fec0000002000 */
[----:B------:R-:W-:Y:S05]  /*18a00*/  BRA `(.L_x_14182) ;  /* 0x0000000800dc7947 */ /* 0x000fea0003800000 */
.L_x_14181:
[----:B------:R-:W0:Y:S01]  /*18a10*/  S2R R0, SR_TID.X ;  /* 0x0000000000007919 */ /* 0x000e220000002100 */
[----:B------:R-:W-:Y:S01]  /*18a20*/  UMOV UR4, 0xffffffff ;  /* 0xffffffff00047882 */ /* 0x000fe20000000000 */
[----:B0-2---:R-:W-:-:S04]  /*18a30*/  LOP3.LUT R10, R0, 0x1f, RZ, 0xc0, !PT ;  /* 0x0000001f000a7812 */ /* 0x005fc800078ec0ff */
[----:B------:R-:W-:Y:S01]  /*18a40*/  ISETP.NE.AND P0, PT, R10, 0x1f, PT ;  /* 0x0000001f0a00780c */ /* 0x000fe20003f05270 */
[----:B------:R-:W-:-:S12]  /*18a50*/  BRA.DIV UR4, `(.L_x_14183) ;  /* 0x0000004204187947 */ /* 0x000fd8000b800000 */
[----:B------:R-:W-:Y:S01]  /*18a60*/  IMAD.IADD R0, R27, 0x1, R10 ;  /* 0x000000011b007824 */ /* 0x000fe200078e020a */
[----:B------:R-:W-:-:S04]  /*18a70*/  ULDC UR4, c[0x0][0xc3c] ;  /* 0x00030f0000047ab9 */ /* 0x000fc80000000800 */
[----:B------:R-:W-:-:S13]  /*18a80*/  ISETP.GE.OR P1, PT, R0, UR4, !P0 ;  /* 0x0000000400007c0c */ /* 0x000fda000c726670 */
[----:B------:R-:W0:Y:S08]  /*18a90*/  @!P1 LDC.64 R2, c[0x0][0xc80] ;  /* 0x00032000ff029b82 */ /* 0x000e300000000a00 */
[----:B------:R-:W1:Y:S01]  /*18aa0*/  @!P1 LDC.64 R4, c[0x0][0xc78] ;  /* 0x00031e00ff049b82 */ /* 0x000e620000000a00 */
[----:B0-----:R-:W-:-:S05]  /*18ab0*/  @!P1 IMAD.WIDE R2, R0, 0x4, R2 ;  /* 0x0000000400029825 */ /* 0x001fca00078e0202 */
[----:B------:R1:W2:Y:S02]  /*18ac0*/  @!P1 LDG.E R7, desc[UR40][R2.64] ;  /* 0x0000002802079981 */ /* 0x0002a4000c1e1900 */
[----:B-1----:R-:W-:-:S06]  /*18ad0*/  @!P1 IMAD.WIDE R2, R0, 0x4, R4 ;  /* 0x0000000400029825 */ /* 0x002fcc00078e0204 */
        /* <DEDUP_REMOVED lines=8> */
[----:B0-----:R-:W-:Y:S01]  /*18b60*/  MOV R24, RZ ;  /* 0x000000ff00187202 */ /* 0x001fe20000000f00 */
[----:B--2---:R-:W-:-:S02]  /*18b70*/  @!P1 IMAD.MOV.U32 R5, RZ, RZ, R7 ;  /* 0x000000ffff059224 */ /* 0x004fc400078e0007 */
[----:B------:R-:W-:Y:S01]  /*18b80*/  IMAD.MOV.U32 R7, RZ, RZ, RZ ;  /* 0x000000ffff077224 */ /* 0x000fe200078e00ff */
[----:B---3--:R-:W-:Y:S02]  /*18b90*/  @!P1 MOV R7, R2 ;  /* 0x0000000200079202 */ /* 0x008fe40000000f00 */
        /* <DEDUP_REMOVED lines=18> */
.L_x_14330:
[----:B------:R-:W-:Y:S02]  /*18cc0*/  ULDC UR4, c[0x0][0xc38] ;  /* 0x00030e0000047ab9 */ /* 0x000fe40000000800 */
[----:B------:R-:W-:-:S04]  /*18cd0*/  IMAD.U32 R3, RZ, RZ, UR4 ;  /* 0x00000004ff037e24 */ /* 0x000fc8000f8e00ff */
[----:B-1----:R-:W-:-:S04]  /*18ce0*/  IMAD R8, R8, R3, RZ ;  /* 0x0000000308087224 */ /* 0x002fc800078e02ff */
[----:B------:R-:W-:-:S05]  /*18cf0*/  IMAD.IADD R4, R6, 0x1, R8 ;  /* 0x0000000106047824 */ /* 0x000fca00078e0208 */
[----:B------:R-:W-:-:S13]  /*18d00*/  ISETP.GT.AND P6, PT, R4, R0, PT ;  /* 0x000000000400720c */ /* 0x000fda0003fc4270 */
[----:B------:R-:W-:Y:S05]  /*18d10*/  @P6 BRA `(.L_x_14184) ;  /* 0x0000000000a46947 */ /* 0x000fea0003800000 */
.L_x_14187:
        /* <DEDUP_REMOVED lines=12> */
[----:B------:R-:W-:Y:S01]  /*18de0*/  MOV R7, RZ ;  /* 0x000000ff00077202 */ /* 0x000fe20000000f00 */
        /* <DEDUP_REMOVED lines=22> */
.L_x_14338:
[----:B------:R-:W-:Y:S02]  /*18f50*/  ULDC UR4, c[0x0][0xc38] ;  /* 0x00030e0000047ab9 */ /* 0x000fe40000000800 */
[----:B------:R-:W-:-:S05]  /*18f60*/  MOV R3, UR4 ;  /* 0x0000000400037c02 */ /* 0x000fca0008000f00 */
[----:B-1----:R-:W-:-:S04]  /*18f70*/  IMAD R8, R8, R3, RZ ;  /* 0x0000000308087224 */ /* 0x002fc800078e02ff */
[----:B------:R-:W-:-:S05]  /*18f80*/  IMAD.IADD R4, R8, 0x1, R4 ;  /* 0x0000000108047824 */ /* 0x000fca00078e0204 */
[----:B------:R-:W-:-:S13]  /*18f90*/  ISETP.GT.AND P6, PT, R4, R0, PT ;  /* 0x000000000400720c */ /* 0x000fda0003fc4270 */
[----:B------:R-:W-:Y:S05]  /*18fa0*/  @!P6 BRA `(.L_x_14187) ;  /* 0xfffffffc005ce947 */ /* 0x000fea000383ffff */
.L_x_14184:
        /* <DEDUP_REMOVED lines=9> */
.L_x_14343:
[----:B------:R-:W-:-:S13]  /*19040*/  ISETP.NE.AND P0, PT, R6, RZ, PT ;  /* 0x000000ff0600720c */ /* 0x000fda0003f05270 */
[----:B------:R-:W-:Y:S05]  /*19050*/  @!P0 BRA `(.L_x_14189) ;  /* 0x0000000000148947 */ /* 0x000fea0003800000 */
[----:B------:R-:W-:Y:S01]  /*19060*/  UMOV UR4, 0xffffffff ;  /* 0xffffffff00047882 */ /* 0x000fe20000000000 */
[----:B------:R-:W-:Y:S02]  /*19070*/  VIADD R12, R4, 0xffffffff ;  /* 0xffffffff040c7836 */ /* 0x000fe40000000000 */
[----:B------:R-:W-:Y:S05]  /*19080*/  BRA.DIV UR4, `(.L_x_14190) ;  /* 0x0000004604187947 */ /* 0x000fea000b800000 */
[----:B0-----:R0:W4:Y:S02]  /*19090*/  SHFL.IDX PT, R2, R2, R12, 0x1f ;  /* 0x00001f0c02027589 */ /* 0x00112400000e0000 */
.L_x_14346:
[----:B----4-:R-:W-:-:S07]  /*190a0*/  IMAD.MOV.U32 R24, RZ, RZ, R2 ;  /* 0x000000ffff187224 */ /* 0x010fce00078e0002 */
.L_x_14189:
        /* <DEDUP_REMOVED lines=9> */
[----:B0-----:R-:W-:-:S05]  /*19140*/  IADD3 R2, RZ, -R3, RZ ;  /* 0x80000003ff027210 */ /* 0x001fca0007ffe0ff */
        /* <DEDUP_REMOVED lines=18> */
[----:B0-----:R-:W-:-:S05]  /*19270*/  IADD3 R2, RZ, -R3, RZ ;  /* 0x80000003ff027210 */ /* 0x001fca0007ffe0ff */
        /* <DEDUP_REMOVED lines=29> */
.L_x_14185:
[----:B------:R-:W-:Y:S01]  /*19450*/  UMOV UR4, URZ ;  /* 0x0000003f00047c82 */ /* 0x000fe20008000000 */
[----:B------:R-:W-:Y:S01]  /*19460*/  UMOV UR5, URZ ;  /* 0x0000003f00057c82 */ /* 0x000fe20008000000 */
[----:B------:R-:W-:Y:S01]  /*19470*/  ULDC UR6, c[0x0][0xc3c] ;  /* 0x00030f0000067ab9 */ /* 0x000fe20000000800 */
[----:B------:R-:W-:Y:S01]  /*19480*/  IMAD.MOV.U32 R24, RZ, RZ, R0 ;  /* 0x000000ffff187224 */ /* 0x000fe200078e0000 */
[----:B------:R-:W-:Y:S01]  /*19490*/  MOV R27, UR6 ;  /* 0x00000006001b7c02 */ /* 0x000fe20008000f00 */
[----:B------:R-:W-:Y:S02]  /*194a0*/  IMAD.U32 R25, RZ, RZ, UR4 ;  /* 0x00000004ff197e24 */ /* 0x000fe4000f8e00ff */
[----:B------:R-:W-:-:S07]  /*194b0*/  IMAD.U32 R26, RZ, RZ, UR5 ;  /* 0x00000005ff1a7e24 */ /* 0x000fce000f8e00ff */
.L_x_14191:
        /* <DEDUP_REMOVED lines=12> */
.L_x_14182:
[----:B------:R-:W-:Y:S02]  /*19580*/  ULDC UR4, c[0x0][0xc3c] ;  /* 0x00030f0000047ab9 */ /* 0x000fe40000000800 */
[----:B---3--:R-:W-:-:S13]  /*19590*/  ISETP.GE.AND P0, PT, R27, UR4, PT ;  /* 0x000000041b007c0c */ /* 0x008fda000bf06270 */
[----:B------:R-:W-:Y:S05]  /*195a0*/  @!P0 BRA `(.L_x_14192) ;  /* 0xffffff9400b48947 */ /* 0x000fea000383ffff */
[----:B------:R-:W-:Y:S05]  /*195b0*/  BSYNC B7 ;  /* 0x0000000000077941 */ /* 0x000fea0003800000 */
.L_x_14080:
[----:B-1----:R-:W3:Y:S01]  /*195c0*/  LDL.LU R0, [R1+0x64] ;  /* 0x0000640001007983 */ /* 0x002ee20000300800 */
[----:B------:R-:W-:Y:S01]  /*195d0*/  BSSY B0, `(.L_x_14193) ;  /* 0x000000b000007945 */ /* 0x000fe20003800000 */
[----:B------:R-:W1:Y:S01]  /*195e0*/  S2R R5, SR_CgaCtaId ;  /* 0x0000000000057919 */ /* 0x000e620000008800 */
[----:B---3--:R-:W-:-:S05]  /*195f0*/  VIADD R0, R0, 0x1 ;  /* 0x0000000100007836 */ /* 0x008fca0000000000 */
[----:B----4-:R-:W-:-:S04]  /*19600*/  LEA.HI R2, R0, R0, RZ, 0x1 ;  /* 0x0000000000027211 */ /* 0x010fc800078f08ff */
[----:B------:R-:W-:Y:S02]  /*19610*/  LOP3.LUT R3, R2, 0xfffffffe, RZ, 0xc0, !PT ;  /* 0xfffffffe02037812 */ /* 0x000fe400078ec0ff */
[----:B------:R-:W-:-:S03]  /*19620*/  MOV R2, 0x400 ;  /* 0x0000040000027802 */ /* 0x000fc60000000f00 */
[----:B------:R-:W-:Y:S01]  /*19630*/  IMAD.IADD R0, R0, 0x1, -R3 ;  /* 0x0000000100007824 */ /* 0x000fe200078e0a03 */
[----:B-1----:R-:W-:-:S04]  /*19640*/  LEA R5, R5, R2, 0x18 ;  /* 0x0000000205057211 */ /* 0x002fc800078ec0ff */
[----:B------:R-:W-:-:S04]  /*19650*/  SHF.L.U32 R0, R0, 0x1f, RZ ;  /* 0x0000001f00007819 */ /* 0x000fc800000006ff */
[----:B------:R-:W1:Y:S02]  /*19660*/  SYNCS.PHASECHK.TRANS64.TRYWAIT P0, [R5+URZ+0x13220], R0 ;  /* 0x01322000050075a7 */ /* 0x000e64000800017f */
[----:B-1----:R-:W-:Y:S05]  /*19670*/  @!P0 BRA `(.L_x_14194) ;  /* 0x0000003c00c48947 */ /* 0x002fea0003800000 */
.L_x_14347:
[----:B------:R-:W-:Y:S05]  /*19680*/  BSYNC B0 ;  /* 0x0000000000007941 */ /* 0x000fea0003800000 */
.L_x_14193:
[----:B------:R-:W-:-:S03]  /*19690*/  UMOV UR4, 0xffffffff ;  /* 0xffffffff00047882 */ /* 0x000fc60000000000 */
[----:B------:R-:W-:Y:S05]  /*196a0*/  BRA.DIV UR4, `(.L_x_14195) ;  /* 0x0000003e04cc7947 */ /* 0x000fea000b800000 */
[----:B-1----:R-:W1:Y:S02]  /*196b0*/  S2R R0, SR_TID.X ;  /* 0x0000000000007919 */ /* 0x002e640000002100 */
[----:B-1----:R-:W-:-:S04]  /*196c0*/  SHF.R.U32.HI R0, RZ, 0x5, R0 ;  /* 0x00000005ff007819 */ /* 0x002fc80000011600 */
[----:B------:R-:W-:-:S05]  /*196d0*/  LOP3.LUT R0, R0, 0x3, RZ, 0xc0, !PT ;  /* 0x0000000300007812 */ /* 0x000fca00078ec0ff */
[----:B------:R1:W3:Y:S02]  /*196e0*/  SHFL.IDX PT, R14, R0, RZ, 0x1f ;  /* 0x00001fff000e7589 */ /* 0x0002e400000e0000 */
.L_x_14350:
[----:B---3--:R-:W-:-:S13]  /*196f0*/  ISETP.NE.AND P0, PT, R14, RZ, PT ;  /* 0x000000ff0e00720c */ /* 0x008fda0003f05270 */
[----:B------:R-:W-:Y:S05]  /*19700*/  @P0 BRA `(.L_x_13964) ;  /* 0x0000000000b40947 */ /* 0x000fea0003800000 */
[----:B------:R-:W-:-:S03]  /*19710*/  UMOV UR4, 0xffffffff ;  /* 0xffffffff00047882 */ /* 0x000fc60000000000 */
[----:B------:R-:W-:Y:S05]  /*19720*/  BRA.DIV UR4, `(.L_x_14196) ;  /* 0x0000003e04e07947 */ /* 0x000fea000b800000 */
[----:B------:R-:W-:-:S13]  /*19730*/  ELECT P6, URZ, PT ;  /* 0x00000000003f782f */ /* 0x000fda00038c0000 */
.L_x_14353:
[----:B------:R-:W-:Y:S05]  /*19740*/  @!P6 BRA `(.L_x_13964) ;  /* 0x0000000000a4e947 */ /* 0x000fea0003800000 */
[----:B-1----:R-:W3:Y:S02]  /*19750*/  LDL.LU R0, [R1+0x38] ;  /* 0x0000380001007983 */ /* 0x002ee40000300800 */
[----:B---3--:R-:W-:-:S04]  /*19760*/  LOP3.LUT R0, R0, 0x2, RZ, 0xfc, !PT ;  /* 0x0000000200007812 */ /* 0x008fc800078efcff */
[----:B------:R-:W-:-:S13]  /*19770*/  ISETP.NE.AND P0, PT, R0, 0x3, PT ;  /* 0x000000030000780c */ /* 0x000fda0003f05270 */
[----:B------:R-:W-:Y:S05]  /*19780*/  @!P0 BRA `(.L_x_14197) ;  /* 0x0000000000048947 */ /* 0x000fea0003800000 */
[----:B------:R-:W-:Y:S01]  /*19790*/  BPT.TRAP 0x1 ;  /* 0x000000040000795c */ /* 0x000fe20000300000 */
.L_x_14197:
[----:B------:R-:W3:Y:S04]  /*197a0*/  LDL R2, [R1+0x18] ;  /* 0x0000180001027983 */ /* 0x000ee80000100800 */
[----:B------:R-:W4:Y:S01]  /*197b0*/  LDL.LU R0, [R1+0x8] ;  /* 0x0000080001007983 */ /* 0x000f220000300800 */
[----:B---3--:R-:W-:Y:S01]  /*197c0*/  SHF.L.U32 R3, R2, 0x1f, RZ ;  /* 0x0000001f02037819 */ /* 0x008fe200000006ff */
[C---:B----4-:R-:W-:Y:S02]  /*197d0*/  IMAD R4, R0.reuse, 0x8, R5 ;  /* 0x0000000800047824 */ /* 0x050fe400078e0205 */
[----:B------:R-:W-:Y:S02]  /*197e0*/  VIADD R0, R0, 0x1 ;  /* 0x0000000100007836 */ /* 0x000fe40000000000 */
[----:B------:R-:W1:Y:S03]  /*197f0*/  SYNCS.PHASECHK.TRANS64.TRYWAIT P1, [R4+URZ+0x13240], R3 ;  /* 0x01324003040075a7 */ /* 0x000e66000802017f */
[----:B------:R-:W-:-:S04]  /*19800*/  ISETP.NE.AND P2, PT, R0, 0x2, PT ;  /* 0x000000020000780c */ /* 0x000fc80003f45270 */
[----:B------:R-:W-:Y:S01]  /*19810*/  SEL R2, RZ, 0x1, P2 ;  /* 0x00000001ff027807 */ /* 0x000fe20001000000 */
[----:B-1----:R-:W-:Y:S08]  /*19820*/  @!P1 BRA `(.L_x_14198) ;  /* 0x0000003c00c09947 */ /* 0x002ff00003800000 */
.L_x_14354:
[----:B0-2---:R-:W2:Y:S01]  /*19830*/  LDL.LU R6, [R1+0x18] ;  /* 0x0000180001067983 */ /* 0x005ea20000300800 */
[----:B------:R-:W-:Y:S02]  /*19840*/  SEL R0, R0, RZ, P2 ;  /* 0x000000ff00007207 */ /* 0x000fe40001000000 */
[----:B--2---:R-:W-:Y:S01]  /*19850*/  LOP3.LUT R2, R6, R2, RZ, 0x3c, !PT ;  /* 0x0000000206027212 */ /* 0x004fe200078e3cff */
[----:B------:R-:W-:Y:S06]  /*19860*/  @!P0 BRA `(.L_x_14199) ;  /* 0x0000000000048947 */ /* 0x000fec0003800000 */
[----:B------:R-:W-:Y:S01]  /*19870*/  BPT.TRAP 0x1 ;  /* 0x000000040000795c */ /* 0x000fe20000300000 */
.L_x_14199:
[----:B------:R-:W-:Y:S01]  /*19880*/  IMAD R5, R0, 0x8, R5 ;  /* 0x0000000800057824 */ /* 0x000fe200078e0205 */
[----:B------:R-:W-:-:S04]  /*19890*/  SHF.L.U32 R0, R2, 0x1f, RZ ;  /* 0x0000001f02007819 */ /* 0x000fc800000006ff */
[----:B------:R-:W0:Y:S02]  /*198a0*/  SYNCS.PHASECHK.TRANS64.TRYWAIT P1, [R5+URZ+0x13240], R0 ;  /* 0x01324000050075a7 */ /* 0x000e24000802017f */
[----:B0-----:R-:W-:Y:S05]  /*198b0*/  @!P1 BRA `(.L_x_14200) ;  /* 0x0000003c00b09947 */ /* 0x001fea0003800000 */
.L_x_14355:
[----:B------:R-:W-:Y:S05]  /*198c0*/  @!P0 BRA `(.L_x_14201) ;  /* 0x0000000000048947 */ /* 0x000fea0003800000 */
[----:B------:R-:W-:Y:S01]  /*198d0*/  BPT.TRAP 0x1 ;  /* 0x000000040000795c */ /* 0x000fe20000300000 */
.L_x_14201:
[----:B------:R-:W2:Y:S02]  /*198e0*/  SYNCS.PHASECHK.TRANS64.TRYWAIT P1, [R4+URZ+0x13260], R3 ;  /* 0x01326003040075a7 */ /* 0x000ea4000802017f */
[----:B--2---:R-:W-:Y:S05]  /*198f0*/  @!P1 BRA `(.L_x_14202) ;  /* 0x0000003c00b49947 */ /* 0x004fea0003800000 */
.L_x_14356:
[----:B------:R-:W-:Y:S05]  /*19900*/  @!P0 BRA `(.L_x_14203) ;  /* 0x0000000000048947 */ /* 0x000fea0003800000 */
[----:B------:R-:W-:Y:S01]  /*19910*/  BPT.TRAP 0x1 ;  /* 0x000000040000795c */ /* 0x000fe20000300000 */
.L_x_14203:
[----:B------:R-:W3:Y:S02]  /*19920*/  SYNCS.PHASECHK.TRANS64.TRYWAIT P1, [R5+URZ+0x13260], R0 ;  /* 0x01326000050075a7 */ /* 0x000ee4000802017f */
[----:B---3--:R-:W-:Y:S05]  /*19930*/  @!P1 BRA `(.L_x_14204) ;  /* 0x0000003c00b89947 */ /* 0x008fea0003800000 */
.L_x_14357:
[----:B------:R-:W-:Y:S05]  /*19940*/  @!P0 BRA `(.L_x_14205) ;  /* 0x0000000000048947 */ /* 0x000fea0003800000 */
[----:B------:R-:W-:Y:S01]  /*19950*/  BPT.TRAP 0x1 ;  /* 0x000000040000795c */ /* 0x000fe20000300000 */
.L_x_14205:
[----:B------:R-:W4:Y:S02]  /*19960*/  SYNCS.PHASECHK.TRANS64.TRYWAIT P1, [R4+URZ+0x13280], R3 ;  /* 0x01328003040075a7 */ /* 0x000f24000802017f */
[----:B----4-:R-:W-:Y:S05]  /*19970*/  @!P1 BRA `(.L_x_14206) ;  /* 0x0000003c00bc9947 */ /* 0x010fea0003800000 */
.L_x_14358:
[----:B------:R-:W-:Y:S05]  /*19980*/  @!P0 BRA `(.L_x_14207) ;  /* 0x0000000000048947 */ /* 0x000fea0003800000 */
[----:B------:R-:W-:Y:S01]  /*19990*/  BPT.TRAP 0x1 ;  /* 0x000000040000795c */ /* 0x000fe20000300000 */
.L_x_14207:
[----:B------:R0:W0:Y:S02]  /*199a0*/  SYNCS.PHASECHK.TRANS64.TRYWAIT P0, [R5+URZ+0x13280], R0 ;  /* 0x01328000050075a7 */ /* 0x000024000800017f */
[----:B0-----:R-:W-:Y:S05]  /*199b0*/  @!P0 NANOSLEEP.SYNCS 0x989680 ;  /* 0x009896800000895d */ /* 0x001fea0003900000 */
[----:B------:R-:W0:Y:S02]  /*199c0*/  @!P0 SYNCS.PHASECHK.TRANS64 P0, [R5+URZ+0x13280], R0 ;  /* 0x01328000050085a7 */ /* 0x000e24000800007f */
[----:B0-----:R-:W-:Y:S05]  /*199d0*/  @!P0 BRA `(.L_x_14207) ;  /* 0xfffffffc00f08947 */ /* 0x001fea000383ffff */
.L_x_13964:
[----:B------:R-:W-:Y:S05]  /*199e0*/  BSYNC B8 ;  /* 0x0000000000087941 */ /* 0x000fea0003800000 */
.L_x_13961:
[----:B------:R-:W-:Y:S05]  /*199f0*/  EXIT ;  /* 0x000000000000794d */ /* 0x000fea0003800000 */
.L_x_13982:
[----:B0-----:R0:W1:Y:S02]  /*19a00*/  SYNCS.PHASECHK.TRANS64.TRYWAIT P5, [R67+URZ+0x13290], R68 ;  /* 0x01329044430075a7 */ /* 0x00106400080a017f */
[----:B-1----:R-:W-:Y:S05]  /*19a10*/  @!P5 NANOSLEEP.SYNCS 0x989680 ;  /* 0x009896800000d95d */ /* 0x002fea0003900000 */
[----:B------:R-:W1:Y:S02]  /*19a20*/  @!P5 SYNCS.PHASECHK.TRANS64 P5, [R67+URZ+0x13290], R68 ;  /* 0x013290444300d5a7 */ /* 0x000e6400080a007f */
[----:B-1----:R-:W-:Y:S05]  /*19a30*/  @!P5 BRA `(.L_x_13982) ;  /* 0xfffffffc00f0d947 */ /* 0x002fea000383ffff */
[----:B------:R-:W-:Y:S05]  /*19a40*/  BRA `(.L_x_14208) ;  /* 0xfffffe8c00e07947 */ /* 0x000fea000383ffff */
.L_x_13983:
[----:B------:R-:W-:Y:S01]  /*19a50*/  BSSY B1, `(.L_x_14209) ;  /* 0x0000007000017945 */ /* 0x000fe20003800000 */
[----:B------:R-:W-:Y:S01]  /*19a60*/  MOV R12, RZ ;  /* 0x000000ff000c7202 */ /* 0x000fe20000000f00 */
[----:B------:R-:W-:Y:S02]  /*19a70*/  IMAD.MOV.U32 R11, RZ, RZ, 0x1e1f ;  /* 0x00001e1fff0b7424 */ /* 0x000fe400078e00ff */
[----:B------:R-:W-:-:S07]  /*19a80*/  IMAD.MOV.U32 R15, RZ, RZ, -0x1 ;  /* 0xffffffffff0f7424 */ /* 0x000fce00078e00ff */
[----:B0-----:R-:W-:Y:S05]  /*19a90*/  WARPSYNC.COLLECTIVE R15, `(.L_x_14210) ;  /* 0x000000000f087348 */ /* 0x001fea0003c00000 */
[----:B------:R1:W2:Y:S02]  /*19aa0*/  SHFL.IDX P6, R14, R13, R12, R11 ;  /* 0x0000000c0d0e7389 */ /* 0x0002a400000c000b */
[----:B012---:R-:W-:Y:S01]  /*19ab0*/  ENDCOLLECTIVE ;  /* 0x000000000000791b */ /* 0x007fe20003800000 */
.L_x_14210:
[----:B------:R-:W-:Y:S05]  /*19ac0*/  BSYNC B1 ;  /* 0x0000000000017941 */ /* 0x000fea0003800000 */
.L_x_14209:
        /* <DEDUP_REMOVED lines=8> */
.L_x_14211:
[----:B------:R-:W-:Y:S05]  /*19b50*/  BRA `(.L_x_14212) ;  /* 0xfffffe8c00b07947 */ /* 0x000fea000383ffff */
.L_x_13993:
[----:B0-----:R0:W1:Y:S02]  /*19b60*/  SYNCS.PHASECHK.TRANS64.TRYWAIT P6, [R67+URZ+0x13290], R68 ;  /* 0x01329044430075a7 */ /* 0x00106400080c017f */
[----:B-1----:R-:W-:Y:S05]  /*19b70*/  @!P6 NANOSLEEP.SYNCS 0x989680 ;  /* 0x009896800000e95d */ /* 0x002fea0003900000 */
[----:B------:R-:W1:Y:S02]  /*19b80*/  @!P6 SYNCS.PHASECHK.TRANS64 P6, [R67+URZ+0x13290], R68 ;  /* 0x013290444300e5a7 */ /* 0x000e6400080c007f */
[----:B-1----:R-:W-:Y:S05]  /*19b90*/  @!P6 BRA `(.L_x_13993) ;  /* 0xfffffffc00f0e947 */ /* 0x002fea000383ffff */
[----:B------:R-:W-:Y:S05]  /*19ba0*/  BRA `(.L_x_14213) ;  /* 0xfffffea000187947 */ /* 0x000fea000383ffff */
.L_x_13994:
[----:B------:R-:W-:Y:S01]  /*19bb0*/  BSSY B1, `(.L_x_14214) ;  /* 0x0000007000017945 */ /* 0x000fe20003800000 */
[----:B------:R-:W-:Y:S02]  /*19bc0*/  IMAD.MOV.U32 R12, RZ, RZ, RZ ;  /* 0x000000ffff0c7224 */ /* 0x000fe400078e00ff */
[----:B------:R-:W-:Y:S02]  /*19bd0*/  IMAD.MOV.U32 R11, RZ, RZ, 0x1e1f ;  /* 0x00001e1fff0b7424 */ /* 0x000fe400078e00ff */
[----:B------:R-:W-:-:S07]  /*19be0*/  IMAD.MOV.U32 R15, RZ, RZ, -0x1 ;  /* 0xffffffffff0f7424 */ /* 0x000fce00078e00ff */
[----:B0-----:R-:W-:Y:S05]  /*19bf0*/  WARPSYNC.COLLECTIVE R15, `(.L_x_14215) ;  /* 0x000000000f087348 */ /* 0x001fea0003c00000 */
[----:B------:R1:W2:Y:S02]  /*19c00*/  SHFL.IDX P6, R14, R13, R12, R11 ;  /* 0x0000000c0d0e7389 */ /* 0x0002a400000c000b */
[----:B012---:R-:W-:Y:S01]  /*19c10*/  ENDCOLLECTIVE ;  /* 0x000000000000791b */ /* 0x007fe20003800000 */
.L_x_14215:
[----:B------:R-:W-:Y:S05]  /*19c20*/  BSYNC B1 ;  /* 0x0000000000017941 */ /* 0x000fea0003800000 */
.L_x_14214:
        /* <DEDUP_REMOVED lines=8> */
.L_x_14216:
[----:B------:R-:W-:Y:S01]  /*19cb0*/  IMAD.MOV.U32 R72, RZ, RZ, R14 ;  /* 0x000000ffff487224 */ /* 0x000fe200078e000e */
[----:B------:R-:W-:Y:S06]  /*19cc0*/  BRA `(.L_x_14217) ;  /* 0xfffffe9c00e47947 */ /* 0x000fec000383ffff */
.L_x_13999:
[----:B0-----:R0:W1:Y:S02]  /*19cd0*/  SYNCS.PHASECHK.TRANS64.TRYWAIT P3, [R67+URZ+0x13290], R68 ;  /* 0x01329044430075a7 */ /* 0x001064000806017f */
[----:B-1----:R-:W-:Y:S05]  /*19ce0*/  @!P3 NANOSLEEP.SYNCS 0x989680 ;  /* 0x009896800000b95d */ /* 0x002fea0003900000 */
[----:B------:R-:W1:Y:S02]  /*19cf0*/  @!P3 SYNCS.PHASECHK.TRANS64 P3, [R67+URZ+0x13290], R68 ;  /* 0x013290444300b5a7 */ /* 0x000e64000806007f */
[----:B-1----:R-:W-:Y:S05]  /*19d00*/  @!P3 BRA `(.L_x_13999) ;  /* 0xfffffffc00f0b947 */ /* 0x002fea000383ffff */
[----:B------:R-:W-:Y:S05]  /*19d10*/  BRA `(.L_x_14218) ;  /* 0xfffffeac00d47947 */ /* 0x000fea000383ffff */
.L_x_14000:
[----:B------:R-:W-:Y:S01]  /*19d20*/  BSSY B1, `(.L_x_14219) ;  /* 0x0000007000017945 */ /* 0x000fe20003800000 */
[----:B------:R-:W-:Y:S01]  /*19d30*/  IMAD.MOV.U32 R12, RZ, RZ, RZ ;  /* 0x000000ffff0c7224 */ /* 0x000fe200078e00ff */
[----:B------:R-:W-:Y:S01]  /*19d40*/  MOV R11, 0x1e1f ;  /* 0x00001e1f000b7802 */ /* 0x000fe20000000f00 */
[----:B------:R-:W-:-:S07]  /*19d50*/  IMAD.MOV.U32 R15, RZ, RZ, -0x1 ;  /* 0xffffffffff0f7424 */ /* 0x000fce00078e00ff */
[----:B0-----:R-:W-:Y:S05]  /*19d60*/  WARPSYNC.COLLECTIVE R15, `(.L_x_14220) ;  /* 0x000000000f087348 */ /* 0x001fea0003c00000 */
[----:B------:R1:W2:Y:S02]  /*19d70*/  SHFL.IDX P6, R14, R13, R12, R11 ;  /* 0x0000000c0d0e7389 */ /* 0x0002a400000c000b */
[----:B012---:R-:W-:Y:S01]  /*19d80*/  ENDCOLLECTIVE ;  /* 0x000000000000791b */ /* 0x007fe20003800000 */
.L_x_14220:
[----:B------:R-:W-:Y:S05]  /*19d90*/  BSYNC B1 ;  /* 0x0000000000017941 */ /* 0x000fea0003800000 */
.L_x_14219:
        /* <DEDUP_REMOVED lines=8> */
.L_x_14221:
[----:B------:R-:W-:Y:S05]  /*19e20*/  BRA `(.L_x_14222) ;  /* 0xfffffeb000047947 */ /* 0x000fea000383ffff */
.L_x_14004:
[----:B-1----:R1:W4:Y:S02]  /*19e30*/  SYNCS.PHASECHK.TRANS64.TRYWAIT P4, [R67+URZ+0x132b0], R68 ;  /* 0x0132b044430075a7 */ /* 0x002324000808017f */
[----:B----4-:R-:W-:Y:S05]  /*19e40*/  @!P4 NANOSLEEP.SYNCS 0x989680 ;  /* 0x009896800000c95d */ /* 0x010fea0003900000 */
[----:B------:R-:W4:Y:S02]  /*19e50*/  @!P4 SYNCS.PHASECHK.TRANS64 P4, [R67+URZ+0x132b0], R68 ;  /* 0x0132b0444300c5a7 */ /* 0x000f24000808007f */
[----:B----4-:R-:W-:Y:S05]  /*19e60*/  @!P4 BRA `(.L_x_14004) ;  /* 0xfffffffc00f0c947 */ /* 0x010fea000383ffff */
[----:B------:R-:W-:Y:S05]  /*19e70*/  BRA `(.L_x_14223) ;  /* 0xfffffeb000787947 */ /* 0x000fea000383ffff */
.L_x_14024:
        /* <DEDUP_REMOVED lines=8> */
.L_x_14225:
[----:B------:R-:W-:Y:S05]  /*19f00*/  BSYNC B1 ;  /* 0x0000000000017941 */ /* 0x000fea0003800000 */
.L_x_14224:
        /* <DEDUP_REMOVED lines=8> */
.L_x_14226:
[----:B------:R-:W-:Y:S02]  /*19f90*/  IMAD.MOV.U32 R13, RZ, RZ, R31 ;  /* 0x000000ffff0d7224 */ /* 0x000fe400078e001f */
[----:B------:R-:W-:-:S07]  /*19fa0*/  IMAD.MOV.U32 R29, RZ, RZ, R14 ;  /* 0x000000ffff1d7224 */ /* 0x000fce00078e000e */
[----:B------:R-:W-:Y:S05]  /*19fb0*/  WARPSYNC.COLLECTIVE R15, `(.L_x_14227) ;  /* 0x000000000f087348 */ /* 0x000fea0003c00000 */
[----:B------:R0:W1:Y:S02]  /*19fc0*/  SHFL.IDX P6, R14, R13, R12, R11 ;  /* 0x0000000c0d0e7389 */ /* 0x00006400000c000b */
[----:B01----:R-:W-:Y:S01]  /*19fd0*/  ENDCOLLECTIVE ;  /* 0x000000000000791b */ /* 0x003fe20003800000 */
.L_x_14227:
[----:B------:R-:W-:Y:S01]  /*19fe0*/  IMAD.MOV.U32 R13, RZ, RZ, R32 ;  /* 0x000000ffff0d7224 */ /* 0x000fe200078e0020 */
[----:B------:R-:W-:-:S07]  /*19ff0*/  MOV R3, R14 ;  /* 0x0000000e00037202 */ /* 0x000fce0000000f00 */
[----:B------:R-:W-:Y:S05]  /*1a000*/  WARPSYNC.COLLECTIVE R15, `(.L_x_14228) ;  /* 0x000000000f087348 */ /* 0x000fea0003c00000 */
[----:B------:R0:W1:Y:S02]  /*1a010*/  SHFL.IDX P6, R14, R13, R12, R11 ;  /* 0x0000000c0d0e7389 */ /* 0x00006400000c000b */
[----:B01----:R-:W-:Y:S01]  /*1a020*/  ENDCOLLECTIVE ;  /* 0x000000000000791b */ /* 0x003fe20003800000 */
.L_x_14228:
[----:B------:R-:W-:Y:S05]  /*1a030*/  BRA `(.L_x_14229) ;  /* 0xfffffec0001c7947 */ /* 0x000fea000383ffff */
.L_x_14028:
[----:B-1----:R1:W3:Y:S02]  /*1a040*/  SYNCS.PHASECHK.TRANS64.TRYWAIT P0, [R18+URZ+0x13200], R27 ;  /* 0x0132001b120075a7 */ /* 0x0022e4000800017f */
[----:B---3--:R-:W-:Y:S05]  /*1a050*/  @!P0 NANOSLEEP.SYNCS 0x989680 ;  /* 0x009896800000895d */ /* 0x008fea0003900000 */
[----:B------:R-:W3:Y:S02]  /*1a060*/  @!P0 SYNCS.PHASECHK.TRANS64 P0, [R18+URZ+0x13200], R27 ;  /* 0x0132001b120085a7 */ /* 0x000ee4000800007f */
[----:B---3--:R-:W-:Y:S05]  /*1a070*/  @!P0 BRA `(.L_x_14028) ;  /* 0xfffffffc00f08947 */ /* 0x008fea000383ffff */
[----:B------:R-:W-:Y:S05]  /*1a080*/  BRA `(.L_x_14230) ;  /* 0xfffffec000b47947 */ /* 0x000fea000383ffff */
.L_x_14032:
        /* <DEDUP_REMOVED lines=8> */
.L_x_14232:
[----:B------:R-:W-:Y:S05]  /*1a110*/  BSYNC B1 ;  /* 0x0000000000017941 */ /* 0x000fea0003800000 */
.L_x_14231:
        /* <DEDUP_REMOVED lines=8> */
.L_x_14233:
[----:B------:R-:W-:Y:S01]  /*1a1a0*/  MOV R13, R31 ;  /* 0x0000001f000d7202 */ /* 0x000fe20000000f00 */
[----:B------:R-:W-:-:S07]  /*1a1b0*/  IMAD.MOV.U32 R29, RZ, RZ, R14 ;  /* 0x000000ffff1d7224 */ /* 0x000fce00078e000e */
[----:B------:R-:W-:Y:S05]  /*1a1c0*/  WARPSYNC.COLLECTIVE R15, `(.L_x_14234) ;  /* 0x000000000f087348 */ /* 0x000fea0003c00000 */
[----:B------:R0:W1:Y:S02]  /*1a1d0*/  SHFL.IDX P6, R14, R13, R12, R11 ;  /* 0x0000000c0d0e7389 */ /* 0x00006400000c000b */
[----:B01----:R-:W-:Y:S01]  /*1a1e0*/  ENDCOLLECTIVE ;  /* 0x000000000000791b */ /* 0x003fe20003800000 */
.L_x_14234:
[----:B------:R-:W-:Y:S02]  /*1a1f0*/  IMAD.MOV.U32 R13, RZ, RZ, R32 ;  /* 0x000000ffff0d7224 */ /* 0x000fe400078e0020 */
[----:B------:R-:W-:-:S07]  /*1a200*/  IMAD.MOV.U32 R21, RZ, RZ, R14 ;  /* 0x000000ffff157224 */ /* 0x000fce00078e000e */
[----:B------:R-:W-:Y:S05]  /*1a210*/  WARPSYNC.COLLECTIVE R15, `(.L_x_14235) ;  /* 0x000000000f087348 */ /* 0x000fea0003c00000 */
[----:B------:R0:W1:Y:S02]  /*1a220*/  SHFL.IDX P6, R14, R13, R12, R11 ;  /* 0x0000000c0d0e7389 */ /* 0x00006400000c000b */
[----:B01----:R-:W-:Y:S01]  /*1a230*/  ENDCOLLECTIVE ;  /* 0x000000000000791b */ /* 0x003fe20003800000 */
.L_x_14235:
[----:B------:R-:W-:Y:S05]  /*1a240*/  BRA `(.L_x_14236) ;  /* 0xfffffed000647947 */ /* 0x000fea000383ffff */
.L_x_14036:
[----:B-1----:R1:W3:Y:S02]  /*1a250*/  SYNCS.PHASECHK.TRANS64.TRYWAIT P1, [R18+URZ+0x13200], R27 ;  /* 0x0132001b120075a7 */ /* 0x0022e4000802017f */
[----:B---3--:R-:W-:Y:S05]  /*1a260*/  @!P1 NANOSLEEP.SYNCS 0x989680 ;  /* 0x009896800000995d */ /* 0x008fea0003900000 */
[----:B------:R-:W3:Y:S02]  /*1a270*/  @!P1 SYNCS.PHASECHK.TRANS64 P1, [R18+URZ+0x13200], R27 ;  /* 0x0132001b120095a7 */ /* 0x000ee4000802007f */
[----:B---3--:R-:W-:Y:S05]  /*1a280*/  @!P1 BRA `(.L_x_14036) ;  /* 0xfffffffc00f09947 */ /* 0x008fea000383ffff */
[----:B------:R-:W-:Y:S05]  /*1a290*/  BRA `(.L_x_14237) ;  /* 0xfffffed000e47947 */ /* 0x000fea000383ffff */
.L_x_14040:
[----:B-1----:R1:W3:Y:S02]  /*1a2a0*/  SYNCS.PHASECHK.TRANS64.TRYWAIT P1, [R0+URZ+0x13230], R5 ;  /* 0x01323005000075a7 */ /* 0x0022e4000802017f */
[----:B---3--:R-:W-:Y:S05]  /*1a2b0*/  @!P1 NANOSLEEP.SYNCS 0x989680 ;  /* 0x009896800000995d */ /* 0x008fea0003900000 */
[----:B------:R-:W3:Y:S02]  /*1a2c0*/  @!P1 SYNCS.PHASECHK.TRANS64 P1, [R0+URZ+0x13230], R5 ;  /* 0x01323005000095a7 */ /* 0x000ee4000802007f */
[----:B---3--:R-:W-:Y:S05]  /*1a2d0*/  @!P1 BRA `(.L_x_14040) ;  /* 0xfffffffc00f09947 */ /* 0x008fea000383ffff */
[----:B------:R-:W-:Y:S05]  /*1a2e0*/  BRA `(.L_x_14039) ;  /* 0xfffffee400387947 */ /* 0x000fea000383ffff */
.L_x_14048:
[----:B0-----:R0:W2:Y:S02]  /*1a2f0*/  SYNCS.PHASECHK.TRANS64.TRYWAIT P1, [R13+URZ+0x13230], R10 ;  /* 0x0132300a0d0075a7 */ /* 0x0010a4000802017f */
[----:B--2---:R-:W-:Y:S05]  /*1a300*/  @!P1 NANOSLEEP.SYNCS 0x989680 ;  /* 0x009896800000995d */ /* 0x004fea0003900000 */
[----:B------:R-:W2:Y:S02]  /*1a310*/  @!P1 SYNCS.PHASECHK.TRANS64 P1, [R13+URZ+0x13230], R10 ;  /* 0x0132300a0d0095a7 */ /* 0x000ea4000802007f */
[----:B--2---:R-:W-:Y:S05]  /*1a320*/  @!P1 BRA `(.L_x_14048) ;  /* 0xfffffffc00f09947 */ /* 0x004fea000383ffff */
[----:B------:R-:W-:Y:S05]  /*1a330*/  BRA `(.L_x_14047) ;  /* 0xffffff1800387947 */ /* 0x000fea000383ffff */
.L_x_14053:
[----:B-1----:R1:W2:Y:S02]  /*1a340*/  SYNCS.PHASECHK.TRANS64.TRYWAIT P1, [R14+URZ+0x13250], R9 ;  /* 0x013250090e0075a7 */ /* 0x0022a4000802017f */
[----:B--2---:R-:W-:Y:S05]  /*1a350*/  @!P1 NANOSLEEP.SYNCS 0x989680 ;  /* 0x009896800000995d */ /* 0x004fea0003900000 */
[----:B------:R-:W2:Y:S02]  /*1a360*/  @!P1 SYNCS.PHASECHK.TRANS64 P1, [R14+URZ+0x13250], R9 ;  /* 0x013250090e0095a7 */ /* 0x000ea4000802007f */
[----:B--2---:R-:W-:Y:S05]  /*1a370*/  @!P1 BRA `(.L_x_14053) ;  /* 0xfffffffc00f09947 */ /* 0x004fea000383ffff */
[----:B------:R-:W-:Y:S05]  /*1a380*/  BRA `(.L_x_14052) ;  /* 0xffffff1c00a87947 */ /* 0x000fea000383ffff */
.L_x_14061:
[----:B-1----:R1:W2:Y:S02]  /*1a390*/  SYNCS.PHASECHK.TRANS64.TRYWAIT P1, [R8+URZ+0x13250], R3 ;  /* 0x01325003080075a7 */ /* 0x0022a4000802017f */
[----:B--2---:R-:W-:Y:S05]  /*1a3a0*/  @!P1 NANOSLEEP.SYNCS 0x989680 ;  /* 0x009896800000995d */ /* 0x004fea0003900000 */
[----:B------:R-:W2:Y:S02]  /*1a3b0*/  @!P1 SYNCS.PHASECHK.TRANS64 P1, [R8+URZ+0x13250], R3 ;  /* 0x01325003080095a7 */ /* 0x000ea4000802007f */
[----:B--2---:R-:W-:Y:S05]  /*1a3c0*/  @!P1 BRA `(.L_x_14061) ;  /* 0xfffffffc00f09947 */ /* 0x004fea000383ffff */
[----:B------:R-:W-:Y:S05]  /*1a3d0*/  BRA `(.L_x_14060) ;  /* 0xffffff4400bc7947 */ /* 0x000fea000383ffff */
.L_x_14088:
[----:B-1----:R-:W0:Y:S01]  /*1a3e0*/  S2R R9, SR_TID.X ;  /* 0x0000000000097919 */ /* 0x002e220000002100 */
        /* <DEDUP_REMOVED lines=10> */
.L_x_14239:
[----:B------:R-:W-:Y:S05]  /*1a490*/  BSYNC B1 ;  /* 0x0000000000017941 */ /* 0x000fea0003800000 */
.L_x_14238:
[----:B------:R-:W-:Y:S05]  /*1a4a0*/  BRA `(.L_x_14240) ;  /* 0xffffff90004c7947 */ /* 0x000fea000383ffff */
.L_x_14090:
[----:B------:R-:W-:Y:S01]  /*1a4b0*/  BSSY B1, `(.L_x_14241) ;  /* 0x0000006000017945 */ /* 0x000fe20003800000 */
[----:B------:R-:W-:-:S07]  /*1a4c0*/  IMAD.MOV.U32 R15, RZ, RZ, -0x1 ;  /* 0xffffffffff0f7424 */ /* 0x000fce00078e00ff */
[----:B01----:R-:W-:Y:S05]  /*1a4d0*/  WARPSYNC.COLLECTIVE R15, `(.L_x_14242) ;  /* 0x000000000f0c7348 */ /* 0x003fea0003c00000 */
[----:B------:R-:W-:Y:S02]  /*1a4e0*/  ELECT P6, UR62, PT ;  /* 0x00000000003e782f */ /* 0x000fe400038c0000 */
[----:B------:R-:W-:Y:S01]  /*1a4f0*/  MOV R14, UR62 ;  /* 0x0000003e000e7c02 */ /* 0x000fe20008000f00 */
[----:B01----:R-:W-:Y:S10]  /*1a500*/  ENDCOLLECTIVE ;  /* 0x000000000000791b */ /* 0x003ff40003800000 */
.L_x_14242:
[----:B------:R-:W-:Y:S05]  /*1a510*/  BSYNC B1 ;  /* 0x0000000000017941 */ /* 0x000fea0003800000 */
.L_x_14241:
[----:B------:R-:W-:Y:S05]  /*1a520*/  BRA `(.L_x_14089) ;  /* 0xffffff9000447947 */ /* 0x000fea000383ffff */
.L_x_14092:
[----:B0-----:R0:W2:Y:S02]  /*1a530*/  SYNCS.PHASECHK.TRANS64.TRYWAIT P0, [R17+URZ+0x13220], R6 ;  /* 0x01322006110075a7 */ /* 0x0010a4000800017f */
[----:B--2---:R-:W-:Y:S05]  /*1a540*/  @!P0 NANOSLEEP.SYNCS 0x989680 ;  /* 0x009896800000895d */ /* 0x004fea0003900000 */
[----:B------:R-:W2:Y:S02]  /*1a550*/  @!P0 SYNCS.PHASECHK.TRANS64 P0, [R17+URZ+0x13220], R6 ;  /* 0x01322006110085a7 */ /* 0x000ea4000800007f */
[----:B--2---:R-:W-:Y:S05]  /*1a560*/  @!P0 BRA `(.L_x_14092) ;  /* 0xfffffffc00f08947 */ /* 0x004fea000383ffff */
[----:B------:R-:W-:Y:S05]  /*1a570*/  BRA `(.L_x_14243) ;  /* 0xffffff9000547947 */ /* 0x000fea000383ffff */
.L_x_14096:
[----:B0-----:R0:W1:Y:S02]  /*1a580*/  SYNCS.PHASECHK.TRANS64.TRYWAIT P0, [R6+URZ+0x132a0], R10 ;  /* 0x0132a00a060075a7 */ /* 0x001064000800017f */
[----:B-1----:R-:W-:Y:S05]  /*1a590*/  @!P0 NANOSLEEP.SYNCS 0x989680 ;  /* 0x009896800000895d */ /* 0x002fea0003900000 */
[----:B------:R-:W1:Y:S02]  /*1a5a0*/  @!P0 SYNCS.PHASECHK.TRANS64 P0, [R6+URZ+0x132a0], R10 ;  /* 0x0132a00a060085a7 */ /* 0x000e64000800007f */
[----:B-1----:R-:W-:Y:S05]  /*1a5b0*/  @!P0 BRA `(.L_x_14096) ;  /* 0xfffffffc00f08947 */ /* 0x002fea000383ffff */
[----:B------:R-:W-:Y:S05]  /*1a5c0*/  BRA `(.L_x_14244) ;  /* 0xffffff9000747947 */ /* 0x000fea000383ffff */
.L_x_14101:
[----:B-1----:R1:W2:Y:S02]  /*1a5d0*/  SYNCS.PHASECHK.TRANS64.TRYWAIT P0, [R6+URZ+0x132c0], R10 ;  /* 0x0132c00a060075a7 */ /* 0x0022a4000800017f */
[----:B--2---:R-:W-:Y:S05]  /*1a5e0*/  @!P0 NANOSLEEP.SYNCS 0x989680 ;  /* 0x009896800000895d */ /* 0x004fea0003900000 */
[----:B------:R-:W2:Y:S02]  /*1a5f0*/  @!P0 SYNCS.PHASECHK.TRANS64 P0, [R6+URZ+0x132c0], R10 ;  /* 0x0132c00a060085a7 */ /* 0x000ea4000800007f */
[----:B--2---:R-:W-:Y:S05]  /*1a600*/  @!P0 BRA `(.L_x_14101) ;  /* 0xfffffffc00f08947 */ /* 0x004fea000383ffff */
[----:B------:R-:W-:Y:S05]  /*1a610*/  BRA `(.L_x_14245) ;  /* 0xffffff9000f47947 */ /* 0x000fea000383ffff */
.L_x_14108:
[----:B0-----:R0:W1:Y:S02]  /*1a620*/  SYNCS.PHASECHK.TRANS64.TRYWAIT P2, [R6+URZ+0x132a0], R7 ;  /* 0x0132a007060075a7 */ /* 0x001064000804017f */
[----:B-1----:R-:W-:Y:S05]  /*1a630*/  @!P2 NANOSLEEP.SYNCS 0x989680 ;  /* 0x009896800000a95d */ /* 0x002fea0003900000 */
[----:B------:R-:W1:Y:S02]  /*1a640*/  @!P2 SYNCS.PHASECHK.TRANS64 P2, [R6+URZ+0x132a0], R7 ;  /* 0x0132a0070600a5a7 */ /* 0x000e64000804007f */
[----:B-1----:R-:W-:Y:S05]  /*1a650*/  @!P2 BRA `(.L_x_14108) ;  /* 0xfffffffc00f0a947 */ /* 0x002fea000383ffff */
[----:B------:R-:W-:Y:S05]  /*1a660*/  BRA `(.L_x_14246) ;  /* 0xffffff9400c87947 */ /* 0x000fea000383ffff */
.L_x_14113:
[----:B-1----:R1:W2:Y:S02]  /*1a670*/  SYNCS.PHASECHK.TRANS64.TRYWAIT P2, [R6+URZ+0x132c0], R7 ;  /* 0x0132c007060075a7 */ /* 0x0022a4000804017f */
[----:B--2---:R-:W-:Y:S05]  /*1a680*/  @!P2 NANOSLEEP.SYNCS 0x989680 ;  /* 0x009896800000a95d */ /* 0x004fea0003900000 */
[----:B------:R-:W2:Y:S02]  /*1a690*/  @!P2 SYNCS.PHASECHK.TRANS64 P2, [R6+URZ+0x132c0], R7 ;  /* 0x0132c0070600a5a7 */ /* 0x000ea4000804007f */
[----:B--2---:R-:W-:Y:S05]  /*1a6a0*/  @!P2 BRA `(.L_x_14113) ;  /* 0xfffffffc00f0a947 */ /* 0x004fea000383ffff */
[----:B------:R-:W-:Y:S05]  /*1a6b0*/  BRA `(.L_x_14247) ;  /* 0xffffff9800447947 */ /* 0x000fea000383ffff */
.L_x_14130:
[----:B-1----:R-:W0:Y:S01]  /*1a6c0*/  S2R R21, SR_TID.X ;  /* 0x0000000000157919 */ /* 0x002e220000002100 */
[----:B------:R-:W-:Y:S01]  /*1a6d0*/  BSSY B0, `(.L_x_14248) ;  /* 0x000000a000007945 */ /* 0x000fe20003800000 */
        /* <DEDUP_REMOVED lines=9> */
.L_x_14249:
[----:B------:R-:W-:Y:S05]  /*1a770*/  BSYNC B0 ;  /* 0x0000000000007941 */ /* 0x000fea0003800000 */
.L_x_14248:
[----:B------:R-:W-:Y:S05]  /*1a780*/  BRA `(.L_x_14250) ;  /* 0xffffffa800747947 */ /* 0x000fea000383ffff */
.L_x_14133:
[----:B0-----:R-:W2:Y:S02]  /*1a790*/  LDL R0, [R1+0x44] ;  /* 0x0000440001007983 */ /* 0x001ea40000100800 */
[----:B--2---:R0:W1:Y:S02]  /*1a7a0*/  SYNCS.PHASECHK.TRANS64.TRYWAIT P0, [R4+URZ+0x13280], R0 ;  /* 0x01328000040075a7 */ /* 0x004064000800017f */
[----:B-1----:R-:W-:Y:S05]  /*1a7b0*/  @!P0 NANOSLEEP.SYNCS 0x989680 ;  /* 0x009896800000895d */ /* 0x002fea0003900000 */
[----:B------:R-:W1:Y:S02]  /*1a7c0*/  @!P0 SYNCS.PHASECHK.TRANS64 P0, [R4+URZ+0x13280], R0 ;  /* 0x01328000040085a7 */ /* 0x000e64000800007f */
[----:B-1----:R-:W-:Y:S05]  /*1a7d0*/  @!P0 BRA `(.L_x_14133) ;  /* 0xfffffffc00ec8947 */ /* 0x002fea000383ffff */
[----:B------:R-:W-:Y:S05]  /*1a7e0*/  BRA `(.L_x_14251) ;  /* 0xffffffa800907947 */ /* 0x000fea000383ffff */
.L_x_14134:
        /* <DEDUP_REMOVED lines=8> */
.L_x_14253:
[----:B------:R-:W-:Y:S05]  /*1a870*/  BSYNC B0 ;  /* 0x0000000000007941 */ /* 0x000fea0003800000 */
.L_x_14252:
        /* <DEDUP_REMOVED lines=8> */
.L_x_14254:
[----:B------:R-:W-:Y:S01]  /*1a900*/  MOV R13, R2 ;  /* 0x00000002000d7202 */ /* 0x000fe20000000f00 */
[----:B------:R-:W-:Y:S02]  /*1a910*/  IMAD.MOV.U32 R12, RZ, RZ, 0x1 ;  /* 0x00000001ff0c7424 */ /* 0x000fe400078e00ff */
[----:B------:R-:W-:-:S07]  /*1a920*/  IMAD.MOV.U32 R3, RZ, RZ, R14 ;  /* 0x000000ffff037224 */ /* 0x000fce00078e000e */
[----:B------:R-:W-:Y:S05]  /*1a930*/  WARPSYNC.COLLECTIVE R15, `(.L_x_14255) ;  /* 0x000000000f087348 */ /* 0x000fea0003c00000 */
[----:B------:R0:W1:Y:S02]  /*1a940*/  SHFL.IDX P6, R14, R13, R12, R11 ;  /* 0x0000000c0d0e7389 */ /* 0x00006400000c000b */
[----:B01----:R-:W-:Y:S01]  /*1a950*/  ENDCOLLECTIVE ;  /* 0x000000000000791b */ /* 0x003fe20003800000 */
.L_x_14255:
[----:B------:R-:W-:Y:S01]  /*1a960*/  IADD3 R20, P1, R20, R3, RZ ;  /* 0x0000000314147210 */ /* 0x000fe20007f3e0ff */
[----:B------:R-:W-:-:S04]  /*1a970*/  IMAD.IADD R3, R17, 0x1, R19 ;  /* 0x0000000111037824 */ /* 0x000fc800078e0213 */
[----:B------:R-:W-:Y:S01]  /*1a980*/  IMAD.X R21, RZ, RZ, R10, P1 ;  /* 0x000000ffff157224 */ /* 0x000fe200008e060a */
        /* <DEDUP_REMOVED lines=11> */
.L_x_14256:
[----:B------:R-:W-:Y:S02]  /*1aa40*/  IMAD.MOV.U32 R13, RZ, RZ, R2 ;  /* 0x000000ffff0d7224 */ /* 0x000fe400078e0002 */
[----:B------:R-:W-:Y:S02]  /*1aa50*/  IMAD.MOV.U32 R12, RZ, RZ, 0x2 ;  /* 0x00000002ff0c7424 */ /* 0x000fe400078e00ff */
[----:B------:R-:W-:-:S05]  /*1aa60*/  IMAD.SHL.U32 R21, R10, 0x10, RZ ;  /* 0x000000100a157824 */ /* 0x000fca00078e00ff */
[----:B------:R-:W-:Y:S01]  /*1aa70*/  LOP3.LUT R21, R21, 0x30, RZ, 0xc0, !PT ;  /* 0x0000003015157812 */ /* 0x000fe200078ec0ff */
[----:B------:R-:W-:-:S07]  /*1aa80*/  IMAD.MOV.U32 R10, RZ, RZ, R14 ;  /* 0x000000ffff0a7224 */ /* 0x000fce00078e000e */
[----:B------:R-:W-:Y:S05]  /*1aa90*/  WARPSYNC.COLLECTIVE R15, `(.L_x_14257) ;  /* 0x000000000f087348 */ /* 0x000fea0003c00000 */
[----:B------:R0:W1:Y:S02]  /*1aaa0*/  SHFL.IDX P6, R14, R13, R12, R11 ;  /* 0x0000000c0d0e7389 */ /* 0x00006400000c000b */
[----:B01----:R-:W-:Y:S01]  /*1aab0*/  ENDCOLLECTIVE ;  /* 0x000000000000791b */ /* 0x003fe20003800000 */
.L_x_14257:
[----:B------:R-:W-:Y:S02]  /*1aac0*/  IADD3 R20, P1, R21, R10, RZ ;  /* 0x0000000a15147210 */ /* 0x000fe40007f3e0ff */
[----:B------:R-:W0:Y:S02]  /*1aad0*/  S2R R10, SR_TID.X ;  /* 0x00000000000a7919 */ /* 0x000e240000002100 */
[----:B------:R-:W-:Y:S02]  /*1aae0*/  IADD3.X R21, RZ, R19, RZ, P1, !PT ;  /* 0x00000013ff157210 */ /* 0x000fe40000ffe4ff */
[----:B------:R-:W-:Y:S01]  /*1aaf0*/  ISETP.LT.OR P1, PT, R5, 0x21, P0 ;  /* 0x000000210500780c */ /* 0x000fe20000721670 */
[----:B------:R-:W-:-:S12]  /*1ab00*/  IMAD.MOV.U32 R13, RZ, RZ, R0 ;  /* 0x000000ffff0d7224 */ /* 0x000fd800078e0000 */
        /* <DEDUP_REMOVED lines=8> */
.L_x_14258:
[----:B------:R-:W-:Y:S02]  /*1ab90*/  IMAD.SHL.U32 R21, R10, 0x10, RZ ;  /* 0x000000100a157824 */ /* 0x000fe400078e00ff */
[----:B------:R-:W-:-:S03]  /*1aba0*/  IMAD.MOV.U32 R13, RZ, RZ, R2 ;  /* 0x000000ffff0d7224 */ /* 0x000fc600078e0002 */
[----:B------:R-:W-:Y:S01]  /*1abb0*/  LOP3.LUT R21, R21, 0x30, RZ, 0xc0, !PT ;  /* 0x0000003015157812 */ /* 0x000fe200078ec0ff */
[----:B------:R-:W-:Y:S01]  /*1abc0*/  IMAD.MOV.U32 R12, RZ, RZ, 0x3 ;  /* 0x00000003ff0c7424 */ /* 0x000fe200078e00ff */
[----:B------:R-:W-:-:S07]  /*1abd0*/  MOV R10, R14 ;  /* 0x0000000e000a7202 */ /* 0x000fce0000000f00 */
[----:B------:R-:W-:Y:S05]  /*1abe0*/  WARPSYNC.COLLECTIVE R15, `(.L_x_14259) ;  /* 0x000000000f087348 */ /* 0x000fea0003c00000 */
[----:B------:R0:W1:Y:S02]  /*1abf0*/  SHFL.IDX P6, R14, R13, R12, R11 ;  /* 0x0000000c0d0e7389 */ /* 0x00006400000c000b */
[----:B01----:R-:W-:Y:S01]  /*1ac00*/  ENDCOLLECTIVE ;  /* 0x000000000000791b */ /* 0x003fe20003800000 */
.L_x_14259:
[----:B------:R-:W-:Y:S02]  /*1ac10*/  IADD3 R20, P1, R21, R10, RZ ;  /* 0x0000000a15147210 */ /* 0x000fe40007f3e0ff */
[----:B------:R-:W0:Y:S03]  /*1ac20*/  S2R R10, SR_TID.X ;  /* 0x00000000000a7919 */ /* 0x000e260000002100 */
[----:B------:R-:W-:Y:S01]  /*1ac30*/  IMAD.X R21, RZ, RZ, R19, P1 ;  /* 0x000000ffff157224 */ /* 0x000fe200008e0613 */
[C---:B------:R-:W-:Y:S01]  /*1ac40*/  ISETP.LT.OR P1, PT, R5.reuse, 0x41, P0 ;  /* 0x000000410500780c */ /* 0x040fe20000721670 */
[----:B------:R1:W5:Y:S01]  /*1ac50*/  LDL.LU R19, [R1+0x24] ;  /* 0x0000240001137983 */ /* 0x0003620000300800 */
[----:B------:R-:W-:Y:S01]  /*1ac60*/  IMAD.MOV.U32 R13, RZ, RZ, R0 ;  /* 0x000000ffff0d7224 */ /* 0x000fe200078e0000 */
[----:B------:R-:W-:-:S10]  /*1ac70*/  ISETP.GE.AND P3, PT, R5, 0x81, PT ;  /* 0x000000810500780c */ /* 0x000fd40003f66270 */
[----:B------:R-:W-:Y:S01]  /*1ac80*/  @!PT LDS RZ, [RZ] ;  /* 0x00000000fffff984 */ /* 0x000fe20000000800 */
[----:B------:R-:W-:Y:S01]  /*1ac90*/  @!PT LDS RZ, [RZ] ;  /* 0x00000000fffff984 */ /* 0x000fe20000000800 */
[----:B------:R-:W-:Y:S01]  /*1aca0*/  @!PT LDS RZ, [RZ] ;  /* 0x00000000fffff984 */ /* 0x000fe20000000800 */
[----:B------:R1:W-:Y:S01]  /*1acb0*/  LDGSTS.E.BYPASS.LTC128B.128 [R3+0x7000], desc[UR40][R20.64], !P1 ;  /* 0x0700000014037fae */ /* 0x0003e2000c901d68 */
[----:B------:R-:W-:-:S07]  /*1acc0*/  IMAD.MOV.U32 R2, RZ, RZ, R14 ;  /* 0x000000ffff027224 */ /* 0x000fce00078e000e */
[----:B01---5:R-:W-:Y:S05]  /*1acd0*/  WARPSYNC.COLLECTIVE R15, `(.L_x_14260) ;  /* 0x000000000f087348 */ /* 0x023fea0003c00000 */
[----:B------:R2:W3:Y:S02]  /*1ace0*/  SHFL.IDX P6, R14, R13, R12, R11 ;  /* 0x0000000c0d0e7389 */ /* 0x0004e400000c000b */
[----:B0123-5:R-:W-:Y:S01]  /*1acf0*/  ENDCOLLECTIVE ;  /* 0x000000000000791b */ /* 0x02ffe20003800000 */
.L_x_14260:
        /* <DEDUP_REMOVED lines=8> */
.L_x_14261:
[----:B------:R-:W-:Y:S02]  /*1ad80*/  IADD3 R20, P1, R10, R0, RZ ;  /* 0x000000000a147210 */ /* 0x000fe40007f3e0ff */
[----:B------:R-:W-:Y:S01]  /*1ad90*/  MOV R13, R29 ;  /* 0x0000001d000d7202 */ /* 0x000fe20000000f00 */
[----:B------:R-:W-:-:S10]  /*1ada0*/  IMAD.MOV.U32 R0, RZ, RZ, R14 ;  /* 0x000000ffff007224 */ /* 0x000fd400078e000e */
[----:B------:R-:W-:Y:S05]  /*1adb0*/  WARPSYNC.COLLECTIVE R15, `(.L_x_14262) ;  /* 0x000000000f087348 */ /* 0x000fea0003c00000 */
[----:B------:R0:W1:Y:S02]  /*1adc0*/  SHFL.IDX P6, R14, R13, R12, R11 ;  /* 0x0000000c0d0e7389 */ /* 0x00006400000c000b */
[----:B01----:R-:W-:Y:S01]  /*1add0*/  ENDCOLLECTIVE ;  /* 0x000000000000791b */ /* 0x003fe20003800000 */
.L_x_14262:
[----:B------:R-:W-:Y:S01]  /*1ade0*/  IMAD.X R21, RZ, RZ, R2, P1 ;  /* 0x000000ffff157224 */ /* 0x000fe200008e0602 */
[C---:B------:R-:W-:Y:S02]  /*1adf0*/  ISETP.LT.OR P1, PT, R5.reuse, 0x61, P0 ;  /* 0x000000610500780c */ /* 0x040fe40000721670 */
[C---:B------:R-:W-:Y:S02]  /*1ae00*/  ISETP.GE.AND P4, PT, R5.reuse, 0x21, PT ;  /* 0x000000210500780c */ /* 0x040fe40003f86270 */
[----:B------:R-:W-:-:S09]  /*1ae10*/  ISETP.GE.AND P2, PT, R5, 0x61, PT ;  /* 0x000000610500780c */ /* 0x000fd20003f46270 */
[----:B------:R-:W-:Y:S01]  /*1ae20*/  @!PT LDS RZ, [RZ] ;  /* 0x00000000fffff984 */ /* 0x000fe20000000800 */
[----:B------:R-:W-:Y:S01]  /*1ae30*/  @!PT LDS RZ, [RZ] ;  /* 0x00000000fffff984 */ /* 0x000fe20000000800 */
[----:B------:R-:W-:Y:S01]  /*1ae40*/  @!PT LDS RZ, [RZ] ;  /* 0x00000000fffff984 */ /* 0x000fe20000000800 */
[----:B------:R1:W-:Y:S01]  /*1ae50*/  LDGSTS.E.BYPASS.LTC128B.128 [R3+0x7800], desc[UR40][R20.64], !P1 ;  /* 0x0780000014037fae */ /* 0x0003e2000c901d68 */
[----:B------:R-:W-:Y:S01]  /*1ae60*/  ISETP.GE.AND P1, PT, R5, 0x41, PT ;  /* 0x000000410500780c */ /* 0x000fe20003f26270 */
[----:B------:R-:W-:Y:S01]  /*1ae70*/  IMAD.MOV.U32 R10, RZ, RZ, R14 ;  /* 0x000000ffff0a7224 */ /* 0x000fe200078e000e */
[----:B------:R-:W-:-:S04]  /*1ae80*/  LOP3.LUT R19, R19, 0xfffffff7, RZ, 0xc0, !PT ;  /* 0xfffffff713137812 */ /* 0x000fc800078ec0ff */
[----:B------:R-:W-:-:S05]  /*1ae90*/  @P3 LOP3.LUT R19, R19, 0x8, RZ, 0xfc, !PT ;  /* 0x0000000813133812 */ /* 0x000fca00078efcff */
[----:B------:R1:W-:Y:S01]  /*1aea0*/  STL [R1+0x24], R19 ;  /* 0x0000241301007387 */ /* 0x0003e20000100800 */
[----:B------:R-:W-:Y:S05]  /*1aeb0*/  BRA `(.L_x_14263) ;  /* 0xffffffa800447947 */ /* 0x000fea000383ffff */
.L_x_14139:
[----:B----4-:R-:W4:Y:S02]  /*1aec0*/  LDL R0, [R1+0x44] ;  /* 0x0000440001007983 */ /* 0x010f240000100800 */
[----:B----4-:R4:W0:Y:S02]  /*1aed0*/  SYNCS.PHASECHK.TRANS64.TRYWAIT P0, [R4+URZ+0x13240], R0 ;  /* 0x01324000040075a7 */ /* 0x010824000800017f */
[----:B0-----:R-:W-:Y:S05]  /*1aee0*/  @!P0 NANOSLEEP.SYNCS 0x989680 ;  /* 0x009896800000895d */ /* 0x001fea0003900000 */
[----:B------:R-:W0:Y:S02]  /*1aef0*/  @!P0 SYNCS.PHASECHK.TRANS64 P0, [R4+URZ+0x13240], R0 ;  /* 0x01324000040085a7 */ /* 0x000e24000800007f */
[----:B0-----:R-:W-:Y:S05]  /*1af00*/  @!P0 BRA `(.L_x_14139) ;  /* 0xfffffffc00ec8947 */ /* 0x001fea000383ffff */
[----:B------:R-:W-:Y:S05]  /*1af10*/  BRA `(.L_x_14264) ;  /* 0xffffffa800a47947 */ /* 0x000fea000383ffff */
.L_x_14140:
[----:B------:R-:W-:Y:S01]  /*1af20*/  BSSY B0, `(.L_x_14265) ;  /* 0x0000008000007945 */ /* 0x000fe20003800000 */
[----:B------:R-:W-:Y:S02]  /*1af30*/  IMAD.MOV.U32 R13, RZ, RZ, R2 ;  /* 0x000000ffff0d7224 */ /* 0x000fe400078e0002 */
[----:B------:R-:W-:Y:S02]  /*1af40*/  IMAD.MOV.U32 R12, RZ, RZ, RZ ;  /* 0x000000ffff0c7224 */ /* 0x000fe400078e00ff */
[----:B------:R-:W-:Y:S02]  /*1af50*/  IMAD.MOV.U32 R11, RZ, RZ, 0x1c1f ;  /* 0x00001c1fff0b7424 */ /* 0x000fe400078e00ff */
[----:B------:R-:W-:-:S07]  /*1af60*/  IMAD.MOV.U32 R15, RZ, RZ, -0x1 ;  /* 0xffffffffff0f7424 */ /* 0x000fce00078e00ff */
[----:B01----:R-:W-:Y:S05]  /*1af70*/  WARPSYNC.COLLECTIVE R15, `(.L_x_14266) ;  /* 0x000000000f087348 */ /* 0x003fea0003c00000 */
[----:B0-----:R0:W2:Y:S02]  /*1af80*/  SHFL.IDX P6, R14, R13, R12, R11 ;  /* 0x0000000c0d0e7389 */ /* 0x0010a400000c000b */
[----:B012---:R-:W-:Y:S01]  /*1af90*/  ENDCOLLECTIVE ;  /* 0x000000000000791b */ /* 0x007fe20003800000 */
.L_x_14266:
[----:B------:R-:W-:Y:S05]  /*1afa0*/  BSYNC B0 ;  /* 0x0000000000007941 */ /* 0x000fea0003800000 */
.L_x_14265:
[----:B------:R-:W-:Y:S01]  /*1afb0*/  IMAD.MOV.U32 R13, RZ, RZ, R0 ;  /* 0x000000ffff0d7224 */ /* 0x000fe200078e0000 */
[----:B------:R-:W0:Y:S01]  /*1afc0*/  S2R R19, SR_TID.X ;  /* 0x0000000000137919 */ /* 0x000e220000002100 */
[----:B------:R-:W-:Y:S01]  /*1afd0*/  IMAD.MOV.U32 R12, RZ, RZ, RZ ;  /* 0x000000ffff0c7224 */ /* 0x000fe200078e00ff */
[----:B------:R-:W-:Y:S01]  /*1afe0*/  MOV R5, R14 ;  /* 0x0000000e00057202 */ /* 0x000fe20000000f00 */
[----:B------:R-:W-:Y:S01]  /*1aff0*/  IMAD.MOV.U32 R11, RZ, RZ, 0x1c1f ;  /* 0x00001c1fff0b7424 */ /* 0x000fe200078e00ff */
[----:B------:R-:W1:Y:S01]  /*1b000*/  LDC R20, c[0x0][0x2f4] ;  /* 0x0000bd00ff147b82 */ /* 0x000e620000000800 */
[----:B------:R-:W-:-:S07]  /*1b010*/  IMAD.MOV.U32 R15, RZ, RZ, -0x1 ;  /* 0xffffffffff0f7424 */ /* 0x000fce00078e00ff */
[----:B01----:R-:W-:Y:S05]  /*1b020*/  WARPSYNC.COLLECTIVE R15, `(.L_x_14267) ;  /* 0x000000000f087348 */ /* 0x003fea0003c00000 */
[----:B------:R2:W3:Y:S02]  /*1b030*/  SHFL.IDX P6, R14, R13, R12, R11 ;  /* 0x0000000c0d0e7389 */ /* 0x0004e400000c000b */
[----:B0123--:R-:W-:Y:S01]  /*1b040*/  ENDCOLLECTIVE ;  /* 0x000000000000791b */ /* 0x00ffe20003800000 */
.L_x_14267:
[----:B------:R-:W-:Y:S02]  /*1b050*/  IMAD.MOV.U32 R13, RZ, RZ, R2 ;  /* 0x000000ffff0d7224 */ /* 0x000fe400078e0002 */
[----:B------:R-:W-:Y:S02]  /*1b060*/  IMAD.MOV.U32 R12, RZ, RZ, 0x1 ;  /* 0x00000001ff0c7424 */ /* 0x000fe400078e00ff */
[----:B------:R-:W-:Y:S01]  /*1b070*/  IMAD.SHL.U32 R19, R19, 0x10, RZ ;  /* 0x0000001013137824 */ /* 0x000fe200078e00ff */
[----:B------:R-:W-:-:S07]  /*1b080*/  MOV R6, R14 ;  /* 0x0000000e00067202 */ /* 0x000fce0000000f00 */
[----:B------:R-:W-:Y:S05]  /*1b090*/  WARPSYNC.COLLECTIVE R15, `(.L_x_14268) ;  /* 0x000000000f087348 */ /* 0x000fea0003c00000 */
[----:B------:R0:W1:Y:S02]  /*1b0a0*/  SHFL.IDX P6, R14, R13, R12, R11 ;  /* 0x0000000c0d0e7389 */ /* 0x00006400000c000b */
[----:B01----:R-:W-:Y:S01]  /*1b0b0*/  ENDCOLLECTIVE ;  /* 0x000000000000791b */ /* 0x003fe20003800000 */
.L_x_14268:
[----:B------:R-:W-:-:S04]  /*1b0c0*/  LOP3.LUT R19, R19, 0x30, RZ, 0xc0, !PT ;  /* 0x0000003013137812 */ /* 0x000fc800078ec0ff */
[C---:B------:R-:W-:Y:S02]  /*1b0d0*/  @P5 IADD3 R6, P0, R19.reuse, R6, RZ ;  /* 0x0000000613065210 */ /* 0x040fe40007f1e0ff */
[----:B------:R-:W-:-:S03]  /*1b0e0*/  ISETP.GE.AND P3, PT, R19, R20, PT ;  /* 0x000000141300720c */ /* 0x000fc60003f66270 */
[----:B------:R-:W-:Y:S01]  /*1b0f0*/  @P5 IMAD.X R5, RZ, RZ, R5, P0 ;  /* 0x000000ffff055224 */ /* 0x000fe200000e0605 */
[----:B------:R-:W-:-:S03]  /*1b100*/  MOV R13, R0 ;  /* 0x00000000000d7202 */ /* 0x000fc60000000f00 */
[----:B------:R-:W-:-:S06]  /*1b110*/  @P5 IMAD.MOV.U32 R7, RZ, RZ, R5 ;  /* 0x000000ffff075224 */ /* 0x000fcc00078e0005 */
        /* <DEDUP_REMOVED lines=8> */
.L_x_14269:
[----:B------:R-:W-:Y:S01]  /*1b1a0*/  IMAD.MOV.U32 R13, RZ, RZ, R2 ;  /* 0x000000ffff0d7224 */ /* 0x000fe200078e0002 */
[----:B------:R-:W-:Y:S01]  /*1b1b0*/  MOV R12, 0x2 ;  /* 0x00000002000c7802 */ /* 0x000fe20000000f00 */
[----:B------:R-:W-:-:S07]  /*1b1c0*/  IMAD.MOV.U32 R6, RZ, RZ, R14 ;  /* 0x000000ffff067224 */ /* 0x000fce00078e000e */
[----:B------:R-:W-:Y:S05]  /*1b1d0*/  WARPSYNC.COLLECTIVE R15, `(.L_x_14270) ;  /* 0x000000000f087348 */ /* 0x000fea0003c00000 */
[----:B------:R0:W1:Y:S02]  /*1b1e0*/  SHFL.IDX P6, R14, R13, R12, R11 ;  /* 0x0000000c0d0e7389 */ /* 0x00006400000c000b */
[----:B01----:R-:W-:Y:S01]  /*1b1f0*/  ENDCOLLECTIVE ;  /* 0x000000000000791b */ /* 0x003fe20003800000 */
.L_x_14270:
        /* <DEDUP_REMOVED lines=12> */
.L_x_14271:
[----:B------:R-:W-:Y:S02]  /*1b2c0*/  IMAD.MOV.U32 R13, RZ, RZ, R2 ;  /* 0x000000ffff0d7224 */ /* 0x000fe400078e0002 */
[----:B------:R-:W-:Y:S02]  /*1b2d0*/  IMAD.MOV.U32 R12, RZ, RZ, 0x3 ;  /* 0x00000003ff0c7424 */ /* 0x000fe400078e00ff */
[----:B------:R-:W-:-:S07]  /*1b2e0*/  IMAD.MOV.U32 R6, RZ, RZ, R14 ;  /* 0x000000ffff067224 */ /* 0x000fce00078e000e */
[----:B------:R-:W-:Y:S05]  /*1b2f0*/  WARPSYNC.COLLECTIVE R15, `(.L_x_14272) ;  /* 0x000000000f087348 */ /* 0x000fea0003c00000 */
[----:B------:R0:W1:Y:S02]  /*1b300*/  SHFL.IDX P6, R14, R13, R12, R11 ;  /* 0x0000000c0d0e7389 */ /* 0x00006400000c000b */
[----:B01----:R-:W-:Y:S01]  /*1b310*/  ENDCOLLECTIVE ;  /* 0x000000000000791b */ /* 0x003fe20003800000 */
.L_x_14272:
[----:B------:R-:W-:-:S05]  /*1b320*/  @P1 IADD3 R6, P0, R19, R6, RZ ;  /* 0x0000000613061210 */ /* 0x000fca0007f1e0ff */
[----:B------:R-:W-:-:S05]  /*1b330*/  @P1 IMAD.X R5, RZ, RZ, R5, P0 ;  /* 0x000000ffff051224 */ /* 0x000fca00000e0605 */
[----:B------:R-:W-:Y:S01]  /*1b340*/  @P1 MOV R7, R5 ;  /* 0x0000000500071202 */ /* 0x000fe20000000f00 */
[----:B------:R-:W-:-:S04]  /*1b350*/  IMAD.MOV.U32 R13, RZ, RZ, R0 ;  /* 0x000000ffff0d7224 */ /* 0x000fc800078e0000 */
        /* <DEDUP_REMOVED lines=8> */
.L_x_14273:
[----:B------:R-:W-:Y:S01]  /*1b3e0*/  IMAD.MOV.U32 R13, RZ, RZ, R8 ;  /* 0x000000ffff0d7224 */ /* 0x000fe200078e0008 */
[----:B------:R-:W-:Y:S02]  /*1b3f0*/  MOV R12, RZ ;  /* 0x000000ff000c7202 */ /* 0x000fe40000000f00 */
[----:B------:R-:W-:-:S07]  /*1b400*/  MOV R0, R14 ;  /* 0x0000000e00007202 */ /* 0x000fce0000000f00 */
[----:B------:R-:W-:Y:S05]  /*1b410*/  WARPSYNC.COLLECTIVE R15, `(.L_x_14274) ;  /* 0x000000000f087348 */ /* 0x000fea0003c00000 */
[----:B------:R0:W1:Y:S02]  /*1b420*/  SHFL.IDX P6, R14, R13, R12, R11 ;  /* 0x0000000c0d0e7389 */ /* 0x00006400000c000b */
[----:B01----:R-:W-:Y:S01]  /*1b430*/  ENDCOLLECTIVE ;  /* 0x000000000000791b */ /* 0x003fe20003800000 */
.L_x_14274:
[----:B------:R-:W-:-:S05]  /*1b440*/  @P2 IADD3 R0, P0, R19, R0, RZ ;  /* 0x0000000013002210 */ /* 0x000fca0007f1e0ff */
[----:B------:R-:W-:Y:S02]  /*1b450*/  @P2 IMAD.MOV.U32 R6, RZ, RZ, R0 ;  /* 0x000000ffff062224 */ /* 0x000fe400078e0000 */
        /* <DEDUP_REMOVED lines=11> */
.L_x_14275:
[----:B------:R-:W-:Y:S01]  /*1b510*/  IMAD.MOV.U32 R6, RZ, RZ, R14 ;  /* 0x000000ffff067224 */ /* 0x000fe200078e000e */
[----:B------:R-:W-:Y:S06]  /*1b520*/  BRA `(.L_x_14276) ;  /* 0xffffffa800287947 */ /* 0x000fec000383ffff */
.L_x_14147:
[----:B------:R-:W-:Y:S01]  /*1b530*/  IMAD.MOV.U32 R13, RZ, RZ, R0 ;  /* 0x000000ffff0d7224 */ /* 0x000fe200078e0000 */
[----:B------:R-:W-:Y:S01]  /*1b540*/  MOV R12, RZ ;  /* 0x000000ff000c7202 */ /* 0x000fe20000000f00 */
[----:B------:R-:W-:Y:S02]  /*1b550*/  IMAD.MOV.U32 R11, RZ, RZ, 0x1c1f ;  /* 0x00001c1fff0b7424 */ /* 0x000fe400078e00ff */
[----:B------:R-:W-:Y:S02]  /*1b560*/  IMAD.MOV.U32 R15, RZ, RZ, -0x1 ;  /* 0xffffffffff0f7424 */ /* 0x000fe400078e00ff */
[----:B-----5:R-:W-:Y:S02]  /*1b570*/  IMAD R2, R20, R9, RZ ;  /* 0x0000000914027224 */ /* 0x020fe400078e02ff */
[----:B------:R-:W-:-:S07]  /*1b580*/  IMAD R25, R25, 0xc0, R19 ;  /* 0x000000c019197824 */ /* 0x000fce00078e0213 */
[----:B------:R-:W-:Y:S05]  /*1b590*/  WARPSYNC.COLLECTIVE R15, `(.L_x_14277) ;  /* 0x000000000f087348 */ /* 0x000fea0003c00000 */
[----:B------:R0:W1:Y:S02]  /*1b5a0*/  SHFL.IDX P6, R14, R13, R12, R11 ;  /* 0x0000000c0d0e7389 */ /* 0x00006400000c000b */
[----:B01----:R-:W-:Y:S01]  /*1b5b0*/  ENDCOLLECTIVE ;  /* 0x000000000000791b */ /* 0x003fe20003800000 */
.L_x_14277:
[C---:B------:R-:W-:Y:S01]  /*1b5c0*/  VIADD R9, R25.reuse, 0x20 ;  /* 0x0000002019097836 */ /* 0x040fe20000000000 */
[----:B------:R-:W-:Y:S01]  /*1b5d0*/  ISETP.GE.AND P2, PT, R25, R2, PT ;  /* 0x000000021900720c */ /* 0x000fe20003f46270 */
[----:B------:R-:W-:Y:S02]  /*1b5e0*/  IMAD.MOV.U32 R13, RZ, RZ, R4 ;  /* 0x000000ffff0d7224 */ /* 0x000fe400078e0004 */
[----:B------:R-:W-:-:S10]  /*1b5f0*/  IMAD.MOV.U32 R7, RZ, RZ, R14 ;  /* 0x000000ffff077224 */ /* 0x000fd400078e000e */
[----:B------:R-:W-:Y:S05]  /*1b600*/  WARPSYNC.COLLECTIVE R15, `(.L_x_14278) ;  /* 0x000000000f087348 */ /* 0x000fea0003c00000 */
[----:B------:R0:W1:Y:S02]  /*1b610*/  SHFL.IDX P6, R14, R13, R12, R11 ;  /* 0x0000000c0d0e7389 */ /* 0x00006400000c000b */
[----:B01----:R-:W-:Y:S01]  /*1b620*/  ENDCOLLECTIVE ;  /* 0x000000000000791b */ /* 0x003fe20003800000 */
.L_x_14278:
[----:B------:R-:W-:Y:S02]  /*1b630*/  IMAD.MOV.U32 R13, RZ, RZ, R0 ;  /* 0x000000ffff0d7224 */ /* 0x000fe400078e0000 */
[----:B------:R-:W-:Y:S01]  /*1b640*/  IMAD.MOV.U32 R12, RZ, RZ, 0x1 ;  /* 0x00000001ff0c7424 */ /* 0x000fe200078e00ff */
[----:B------:R-:W-:-:S07]  /*1b650*/  MOV R6, R14 ;  /* 0x0000000e00067202 */ /* 0x000fce0000000f00 */
[----:B------:R-:W-:Y:S05]  /*1b660*/  WARPSYNC.COLLECTIVE R15, `(.L_x_14279) ;  /* 0x000000000f087348 */ /* 0x000fea0003c00000 */
[----:B------:R0:W1:Y:S02]  /*1b670*/  SHFL.IDX P6, R14, R13, R12, R11 ;  /* 0x0000000c0d0e7389 */ /* 0x00006400000c000b */
[----:B01----:R-:W-:Y:S01]  /*1b680*/  ENDCOLLECTIVE ;  /* 0x000000000000791b */ /* 0x003fe20003800000 */
.L_x_14279:
[----:B------:R-:W-:-:S05]  /*1b690*/  @!P2 IADD3 R6, P1, R18, R6, RZ ;  /* 0x000000061206a210 */ /* 0x000fca0007f3e0ff */
[----:B------:R-:W-:Y:S01]  /*1b6a0*/  @!P2 IMAD.X R7, RZ, RZ, R7, P1 ;  /* 0x000000ffff07a224 */ /* 0x000fe200008e0607 */
[----:B------:R-:W-:-:S04]  /*1b6b0*/  ISETP.GE.AND P1, PT, R9, R2, PT ;  /* 0x000000020900720c */ /* 0x000fc80003f26270 */
[----:B------:R-:W-:Y:S01]  /*1b6c0*/  @!PT LDS RZ, [RZ] ;  /* 0x00000000fffff984 */ /* 0x000fe20000000800 */
[----:B------:R-:W-:Y:S01]  /*1b6d0*/  @!PT LDS RZ, [RZ] ;  /* 0x00000000fffff984 */ /* 0x000fe20000000800 */
[----:B------:R-:W-:Y:S01]  /*1b6e0*/  @!PT LDS RZ, [RZ] ;  /* 0x00000000fffff984 */ /* 0x000fe20000000800 */
[----:B------:R0:W-:Y:S01]  /*1b6f0*/  @!P2 LDGSTS.E.BYPASS.LTC128B.128 [R10+0xb000], desc[UR40][R6.64], !P0 ;  /* 0x0b000000060aafae */ /* 0x0001e2000c101d68 */
[----:B------:R-:W-:Y:S01]  /*1b700*/  IMAD.MOV.U32 R13, RZ, RZ, R4 ;  /* 0x000000ffff0d7224 */ /* 0x000fe200078e0004 */
[----:B0-----:R-:W-:-:S07]  /*1b710*/  MOV R6, R14 ;  /* 0x0000000e00067202 */ /* 0x001fce0000000f00 */
[----:B------:R-:W-:Y:S05]  /*1b720*/  WARPSYNC.COLLECTIVE R15, `(.L_x_14280) ;  /* 0x000000000f087348 */ /* 0x000fea0003c00000 */
[----:B------:R0:W1:Y:S02]  /*1b730*/  SHFL.IDX P6, R14, R13, R12, R11 ;  /* 0x0000000c0d0e7389 */ /* 0x00006400000c000b */
[----:B01----:R-:W-:Y:S01]  /*1b740*/  ENDCOLLECTIVE ;  /* 0x000000000000791b */ /* 0x003fe20003800000 */
.L_x_14280:
[----:B------:R-:W-:Y:S01]  /*1b750*/  MOV R13, R0 ;  /* 0x00000000000d7202 */ /* 0x000fe20000000f00 */
[----:B------:R-:W-:Y:S02]  /*1b760*/  IMAD.MOV.U32 R12, RZ, RZ, 0x2 ;  /* 0x00000002ff0c7424 */ /* 0x000fe400078e00ff */
[----:B------:R-:W-:-:S07]  /*1b770*/  IMAD.MOV.U32 R7, RZ, RZ, R14 ;  /* 0x000000ffff077224 */ /* 0x000fce00078e000e */
[----:B------:R-:W-:Y:S05]  /*1b780*/  WARPSYNC.COLLECTIVE R15, `(.L_x_14281) ;  /* 0x000000000f087348 */ /* 0x000fea0003c00000 */
[----:B------:R0:W1:Y:S02]  /*1b790*/  SHFL.IDX P6, R14, R13, R12, R11 ;  /* 0x0000000c0d0e7389 */ /* 0x00006400000c000b */
[----:B01----:R-:W-:Y:S01]  /*1b7a0*/  ENDCOLLECTIVE ;  /* 0x000000000000791b */ /* 0x003fe20003800000 */
.L_x_14281:
        /* <DEDUP_REMOVED lines=16> */
.L_x_14282:
[----:B------:R-:W-:Y:S02]  /*1b8b0*/  IMAD.MOV.U32 R13, RZ, RZ, R0 ;  /* 0x000000ffff0d7224 */ /* 0x000fe400078e0000 */
[----:B------:R-:W-:Y:S02]  /*1b8c0*/  IMAD.MOV.U32 R12, RZ, RZ, 0x3 ;  /* 0x00000003ff0c7424 */ /* 0x000fe400078e00ff */
[----:B------:R-:W-:-:S07]  /*1b8d0*/  IMAD.MOV.U32 R7, RZ, RZ, R14 ;  /* 0x000000ffff077224 */ /* 0x000fce00078e000e */
[----:B------:R-:W-:Y:S05]  /*1b8e0*/  WARPSYNC.COLLECTIVE R15, `(.L_x_14283) ;  /* 0x000000000f087348 */ /* 0x000fea0003c00000 */
[----:B------:R0:W1:Y:S02]  /*1b8f0*/  SHFL.IDX P6, R14, R13, R12, R11 ;  /* 0x0000000c0d0e7389 */ /* 0x00006400000c000b */
[----:B01----:R-:W-:Y:S01]  /*1b900*/  ENDCOLLECTIVE ;  /* 0x000000000000791b */ /* 0x003fe20003800000 */
.L_x_14283:
[----:B------:R-:W-:-:S04]  /*1b910*/  @!P1 IADD3 R7, P2, R18, R7, RZ ;  /* 0x0000000712079210 */ /* 0x000fc80007f5e0ff */
[----:B------:R-:W-:-:S04]  /*1b920*/  @!P1 IADD3.X R6, RZ, R6, RZ, P2, !PT ;  /* 0x00000006ff069210 */ /* 0x000fc800017fe4ff */
[----:B------:R-:W-:Y:S01]  /*1b930*/  @!P1 LOP3.LUT R7, R7, R6, RZ, 0x3c, !PT ;  /* 0x0000000607079212 */ /* 0x000fe200078e3cff */
[----:B------:R-:W-:-:S03]  /*1b940*/  IMAD.MOV.U32 R13, RZ, RZ, R4 ;  /* 0x000000ffff0d7224 */ /* 0x000fc600078e0004 */
[----:B------:R-:W-:Y:S01]  /*1b950*/  @!P1 LOP3.LUT R6, R7, R6, RZ, 0x3c, !PT ;  /* 0x0000000607069212 */ /* 0x000fe200078e3cff */
[----:B------:R-:W-:-:S03]  /*1b960*/  VIADD R4, R25, 0x60 ;  /* 0x0000006019047836 */ /* 0x000fc60000000000 */
[----:B------:R-:W-:Y:S01]  /*1b970*/  @!P1 LOP3.LUT R7, R7, R6, RZ, 0x3c, !PT ;  /* 0x0000000607079212 */ /* 0x000fe200078e3cff */
[----:B------:R-:W-:-:S04]  /*1b980*/  IMAD.MOV.U32 R0, RZ, RZ, R14 ;  /* 0x000000ffff007224 */ /* 0x000fc800078e000e */
[----:B------:R-:W-:Y:S01]  /*1b990*/  @!PT LDS RZ, [RZ] ;  /* 0x00000000fffff984 */ /* 0x000fe20000000800 */
[----:B------:R-:W-:Y:S01]  /*1b9a0*/  @!PT LDS RZ, [RZ] ;  /* 0x00000000fffff984 */ /* 0x000fe20000000800 */
[----:B------:R-:W-:Y:S01]  /*1b9b0*/  @!PT LDS RZ, [RZ] ;  /* 0x00000000fffff984 */ /* 0x000fe20000000800 */
[----:B------:R0:W-:Y:S01]  /*1b9c0*/  @!P1 LDGSTS.E.BYPASS.LTC128B.128 [R10+0xc000], desc[UR40][R6.64], !P0 ;  /* 0x0c000000060a9fae */ /* 0x0001e2000c101d68 */
[----:B------:R-:W-:-:S13]  /*1b9d0*/  ISETP.GE.AND P1, PT, R4, R2, PT ;  /* 0x000000020400720c */ /* 0x000fda0003f26270 */
[----:B0-----:R-:W-:Y:S05]  /*1b9e0*/  WARPSYNC.COLLECTIVE R15, `(.L_x_14284) ;  /* 0x000000000f087348 */ /* 0x001fea0003c00000 */
[----:B------:R1:W2:Y:S02]  /*1b9f0*/  SHFL.IDX P6, R14, R13, R12, R11 ;  /* 0x0000000c0d0e7389 */ /* 0x0002a400000c000b */
[----:B012---:R-:W-:Y:S01]  /*1ba00*/  ENDCOLLECTIVE ;  /* 0x000000000000791b */ /* 0x007fe20003800000 */
.L_x_14284:
[----:B------:R-:W-:Y:S02]  /*1ba10*/  IMAD.MOV.U32 R13, RZ, RZ, R3 ;  /* 0x000000ffff0d7224 */ /* 0x000fe400078e0003 */
[----:B------:R-:W-:Y:S01]  /*1ba20*/  IMAD.MOV.U32 R12, RZ, RZ, RZ ;  /* 0x000000ffff0c7224 */ /* 0x000fe200078e00ff */
[----:B------:R-:W-:-:S07]  /*1ba30*/  MOV R6, R14 ;  /* 0x0000000e00067202 */ /* 0x000fce0000000f00 */
[----:B------:R-:W-:Y:S05]  /*1ba40*/  WARPSYNC.COLLECTIVE R15, `(.L_x_14285) ;  /* 0x000000000f087348 */ /* 0x000fea0003c00000 */
[----:B------:R0:W1:Y:S02]  /*1ba50*/  SHFL.IDX P6, R14, R13, R12, R11 ;  /* 0x0000000c0d0e7389 */ /* 0x00006400000c000b */
[----:B01----:R-:W-:Y:S01]  /*1ba60*/  ENDCOLLECTIVE ;  /* 0x000000000000791b */ /* 0x003fe20003800000 */
.L_x_14285:
[----:B------:R-:W-:-:S05]  /*1ba70*/  @!P1 IADD3 R6, P3, R18, R6, RZ ;  /* 0x0000000612069210 */ /* 0x000fca0007f7e0ff */
[----:B------:R-:W-:-:S05]  /*1ba80*/  @!P1 IMAD.X R7, RZ, RZ, R0, P3 ;  /* 0x000000ffff079224 */ /* 0x000fca00018e0600 */
[----:B------:R-:W-:Y:S01]  /*1ba90*/  @!PT LDS RZ, [RZ] ;  /* 0x00000000fffff984 */ /* 0x000fe20000000800 */
[----:B------:R-:W-:Y:S01]  /*1baa0*/  @!PT LDS RZ, [RZ] ;  /* 0x00000000fffff984 */ /* 0x000fe20000000800 */
[----:B------:R-:W-:Y:S01]  /*1bab0*/  @!PT LDS RZ, [RZ] ;  /* 0x00000000fffff984 */ /* 0x000fe20000000800 */
[----:B------:R0:W-:Y:S01]  /*1bac0*/  @!P1 LDGSTS.E.BYPASS.LTC128B.128 [R10+0xc800], desc[UR40][R6.64], !P0 ;  /* 0x0c800000060a9fae */ /* 0x0001e2000c101d68 */
[----:B------:R-:W-:Y:S01]  /*1bad0*/  IMAD.MOV.U32 R13, RZ, RZ, R5 ;  /* 0x000000ffff0d7224 */ /* 0x000fe200078e0005 */
[----:B------:R-:W-:Y:S01]  /*1bae0*/  MOV R4, R14 ;  /* 0x0000000e00047202 */ /* 0x000fe20000000f00 */
[----:B0-----:R-:W-:-:S07]  /*1baf0*/  VIADD R6, R25, 0x80 ;  /* 0x0000008019067836 */ /* 0x001fce0000000000 */
[----:B------:R-:W-:Y:S05]  /*1bb00*/  WARPSYNC.COLLECTIVE R15, `(.L_x_14286) ;  /* 0x000000000f087348 */ /* 0x000fea0003c00000 */
[----:B------:R0:W1:Y:S02]  /*1bb10*/  SHFL.IDX P6, R14, R13, R12, R11 ;  /* 0x0000000c0d0e7389 */ /* 0x00006400000c000b */
[----:B01----:R-:W-:Y:S01]  /*1bb20*/  ENDCOLLECTIVE ;  /* 0x000000000000791b */ /* 0x003fe20003800000 */
.L_x_14286:
[----:B------:R-:W-:Y:S01]  /*1bb30*/  ISETP.GE.AND P1, PT, R6, R2, PT ;  /* 0x000000020600720c */ /* 0x000fe20003f26270 */
[----:B------:R-:W-:Y:S02]  /*1bb40*/  IMAD.MOV.U32 R13, RZ, RZ, R3 ;  /* 0x000000ffff0d7224 */ /* 0x000fe400078e0003 */
[----:B------:R-:W-:Y:S02]  /*1bb50*/  IMAD.MOV.U32 R12, RZ, RZ, 0x1 ;  /* 0x00000001ff0c7424 */ /* 0x000fe400078e00ff */
[----:B------:R-:W-:-:S08]  /*1bb60*/  IMAD.MOV.U32 R0, RZ, RZ, R14 ;  /* 0x000000ffff007224 */ /* 0x000fd000078e000e */
[----:B------:R-:W-:Y:S05]  /*1bb70*/  WARPSYNC.COLLECTIVE R15, `(.L_x_14287) ;  /* 0x000000000f087348 */ /* 0x000fea0003c00000 */
[----:B------:R0:W1:Y:S02]  /*1bb80*/  SHFL.IDX P6, R14, R13, R12, R11 ;  /* 0x0000000c0d0e7389 */ /* 0x00006400000c000b */
[----:B01----:R-:W-:Y:S01]  /*1bb90*/  ENDCOLLECTIVE ;  /* 0x000000000000791b */ /* 0x003fe20003800000 */
.L_x_14287:
[----:B------:R-:W-:-:S04]  /*1bba0*/  @!P1 IADD3 R0, P3, R18, R0, RZ ;  /* 0x0000000012009210 */ /* 0x000fc80007f7e0ff */
[----:B------:R-:W-:Y:S01]  /*1bbb0*/  @!P1 MOV R6, R0 ;  /* 0x0000000000069202 */ /* 0x000fe20000000f00 */
        /* <DEDUP_REMOVED lines=11> */
.L_x_14288:
[----:B------:R-:W-:Y:S01]  /*1bc70*/  IMAD.MOV.U32 R5, RZ, RZ, R14 ;  /* 0x000000ffff057224 */ /* 0x000fe200078e000e */
[----:B------:R-:W-:Y:S06]  /*1bc80*/  BRA `(.L_x_14289) ;  /* 0xffffffac00307947 */ /* 0x000fec000383ffff */
.L_x_14150:
[----:B-1----:R1:W2:Y:S02]  /*1bc90*/  SYNCS.PHASECHK.TRANS64.TRYWAIT P0, [R17+URZ+0x13220], R0 ;  /* 0x01322000110075a7 */ /* 0x0022a4000800017f */
[----:B--2---:R-:W-:Y:S05]  /*1bca0*/  @!P0 NANOSLEEP.SYNCS 0x989680 ;  /* 0x009896800000895d */ /* 0x004fea0003900000 */
[----:B------:R-:W2:Y:S02]  /*1bcb0*/  @!P0 SYNCS.PHASECHK.TRANS64 P0, [R17+URZ+0x13220], R0 ;  /* 0x01322000110085a7 */ /* 0x000ea4000800007f */
[----:B--2---:R-:W-:Y:S05]  /*1bcc0*/  @!P0 BRA `(.L_x_14150) ;  /* 0xfffffffc00f08947 */ /* 0x004fea000383ffff */
[----:B------:R-:W-:Y:S05]  /*1bcd0*/  BRA `(.L_x_14290) ;  /* 0xffffffac008c7947 */ /* 0x000fea000383ffff */
.L_x_14154:
[----:B0-----:R-:W2:Y:S02]  /*1bce0*/  LDL R2, [R1+0x4] ;  /* 0x0000040001027983 */ /* 0x001ea40000100800 */
[----:B--2---:R0:W1:Y:S02]  /*1bcf0*/  SYNCS.PHASECHK.TRANS64.TRYWAIT P0, [R6+URZ+0x13280], R2 ;  /* 0x01328002060075a7 */ /* 0x004064000800017f */
[----:B-1----:R-:W-:Y:S05]  /*1bd00*/  @!P0 NANOSLEEP.SYNCS 0x989680 ;  /* 0x009896800000895d */ /* 0x002fea0003900000 */
[----:B------:R-:W1:Y:S02]  /*1bd10*/  @!P0 SYNCS.PHASECHK.TRANS64 P0, [R6+URZ+0x13280], R2 ;  /* 0x01328002060085a7 */ /* 0x000e64000800007f */
[----:B-1----:R-:W-:Y:S05]  /*1bd20*/  @!P0 BRA `(.L_x_14154) ;  /* 0xfffffffc00ec8947 */ /* 0x002fea000383ffff */
[----:B------:R-:W-:Y:S05]  /*1bd30*/  BRA `(.L_x_14291) ;  /* 0xffffffb000dc7947 */ /* 0x000fea000383ffff */
.L_x_14155:
[----:B------:R-:W-:Y:S01]  /*1bd40*/  BSSY B0, `(.L_x_14292) ;  /* 0x0000008000007945 */ /* 0x000fe20003800000 */
[----:B------:R-:W-:Y:S01]  /*1bd50*/  IMAD.MOV.U32 R13, RZ, RZ, R5 ;  /* 0x000000ffff0d7224 */ /* 0x000fe200078e0005 */
[----:B------:R-:W-:Y:S01]  /*1bd60*/  MOV R15, 0xffffffff ;  /* 0xffffffff000f7802 */ /* 0x000fe20000000f00 */
[----:B------:R-:W-:Y:S02]  /*1bd70*/  IMAD.MOV.U32 R12, RZ, RZ, RZ ;  /* 0x000000ffff0c7224 */ /* 0x000fe400078e00ff */
[----:B------:R-:W-:-:S07]  /*1bd80*/  IMAD.MOV.U32 R11, RZ, RZ, 0x1c1f ;  /* 0x00001c1fff0b7424 */ /* 0x000fce00078e00ff */
[----:B------:R-:W-:Y:S05]  /*1bd90*/  WARPSYNC.COLLECTIVE R15, `(.L_x_14293) ;  /* 0x000000000f087348 */ /* 0x000fea0003c00000 */
[----:B------:R0:W1:Y:S02]  /*1bda0*/  SHFL.IDX P6, R14, R13, R12, R11 ;  /* 0x0000000c0d0e7389 */ /* 0x00006400000c000b */
[----:B01----:R-:W-:Y:S01]  /*1bdb0*/  ENDCOLLECTIVE ;  /* 0x000000000000791b */ /* 0x003fe20003800000 */
.L_x_14293:
[----:B------:R-:W-:Y:S05]  /*1bdc0*/  BSYNC B0 ;  /* 0x0000000000007941 */ /* 0x000fea0003800000 */
.L_x_14292:
[----:B------:R-:W0:Y:S01]  /*1bdd0*/  S2R R2, SR_TID.X ;  /* 0x0000000000027919 */ /* 0x000e220000002100 */
[----:B------:R-:W-:Y:S01]  /*1bde0*/  IMAD.MOV.U32 R13, RZ, RZ, R4 ;  /* 0x000000ffff0d7224 */ /* 0x000fe200078e0004 */
[----:B------:R-:W-:Y:S01]  /*1bdf0*/  MOV R15, 0xffffffff ;  /* 0xffffffff000f7802 */ /* 0x000fe20000000f00 */
[----:B------:R-:W-:Y:S02]  /*1be00*/  IMAD.MOV.U32 R12, RZ, RZ, RZ ;  /* 0x000000ffff0c7224 */ /* 0x000fe400078e00ff */
[----:B------:R-:W-:Y:S02]  /*1be10*/  IMAD.MOV.U32 R11, RZ, RZ, 0x1c1f ;  /* 0x00001c1fff0b7424 */ /* 0x000fe400078e00ff */
[----:B------:R-:W-:Y:S02]  /*1be20*/  IMAD.MOV.U32 R3, RZ, RZ, R14 ;  /* 0x000000ffff037224 */ /* 0x000fe400078e000e */
[----:B------:R-:W-:-:S07]  /*1be30*/  IMAD.IADD R7, R17, 0x1, R7 ;  /* 0x0000000111077824 */ /* 0x000fce00078e0207 */
[----:B0-----:R-:W-:Y:S05]  /*1be40*/  WARPSYNC.COLLECTIVE R15, `(.L_x_14294) ;  /* 0x000000000f087348 */ /* 0x001fea0003c00000 */
[----:B------:R1:W2:Y:S02]  /*1be50*/  SHFL.IDX P6, R14, R13, R12, R11 ;  /* 0x0000000c0d0e7389 */ /* 0x0002a400000c000b */
[----:B012---:R-:W-:Y:S01]  /*1be60*/  ENDCOLLECTIVE ;  /* 0x000000000000791b */ /* 0x007fe20003800000 */
.L_x_14294:
[----:B------:R-:W-:Y:S01]  /*1be70*/  MOV R13, R5 ;  /* 0x00000005000d7202 */ /* 0x000fe20000000f00 */
        /* <DEDUP_REMOVED lines=10> */
.L_x_14295:
        /* <DEDUP_REMOVED lines=10> */
.L_x_14296:
[----:B------:R-:W-:Y:S02]  /*1bfc0*/  IMAD.MOV.U32 R13, RZ, RZ, R5 ;  /* 0x000000ffff0d7224 */ /* 0x000fe400078e0005 */
[----:B------:R-:W-:Y:S01]  /*1bfd0*/  IMAD.MOV.U32 R12, RZ, RZ, 0x2 ;  /* 0x00000002ff0c7424 */ /* 0x000fe200078e00ff */
[----:B------:R-:W-:Y:S01]  /*1bfe0*/  SHF.L.U32 R15, R2, 0x4, RZ ;  /* 0x00000004020f7819 */ /* 0x000fe200000006ff */
[----:B------:R-:W-:-:S03]  /*1bff0*/  IMAD.MOV.U32 R2, RZ, RZ, R14 ;  /* 0x000000ffff027224 */ /* 0x000fc600078e000e */
[----:B------:R-:W-:-:S04]  /*1c000*/  LOP3.LUT R15, R15, 0x30, RZ, 0xc0, !PT ;  /* 0x000000300f0f7812 */ /* 0x000fc800078ec0ff */
[----:B------:R-:W-:Y:S02]  /*1c010*/  IADD3 R2, P0, R15, R2, RZ ;  /* 0x000000020f027210 */ /* 0x000fe40007f1e0ff */
[----:B------:R-:W-:-:S03]  /*1c020*/  MOV R15, 0xffffffff ;  /* 0xffffffff000f7802 */ /* 0x000fc60000000f00 */
[----:B------:R-:W-:-:S08]  /*1c030*/  IMAD.X R3, RZ, RZ, R3, P0 ;  /* 0x000000ffff037224 */ /* 0x000fd000000e0603 */
[----:B------:R-:W-:Y:S05]  /*1c040*/  WARPSYNC.COLLECTIVE R15, `(.L_x_14297) ;  /* 0x000000000f087348 */ /* 0x000fea0003c00000 */
[----:B------:R0:W1:Y:S02]  /*1c050*/  SHFL.IDX P6, R14, R13, R12, R11 ;  /* 0x0000000c0d0e7389 */ /* 0x00006400000c000b */
[----:B01----:R-:W-:Y:S01]  /*1c060*/  ENDCOLLECTIVE ;  /* 0x000000000000791b */ /* 0x003fe20003800000 */
.L_x_14297:
        /* <DEDUP_REMOVED lines=10> */
.L_x_14298:
        /* <DEDUP_REMOVED lines=11> */
.L_x_14299:
[----:B------:R-:W-:Y:S01]  /*1c1c0*/  @!PT LDS RZ, [RZ] ;  /* 0x00000000fffff984 */ /* 0x000fe20000000800 */
[----:B------:R-:W-:Y:S01]  /*1c1d0*/  @!PT LDS RZ, [RZ] ;  /* 0x00000000fffff984 */ /* 0x000fe20000000800 */
[----:B------:R-:W-:Y:S01]  /*1c1e0*/  @!PT LDS RZ, [RZ] ;  /* 0x00000000fffff984 */ /* 0x000fe20000000800 */
[----:B------:R0:W-:Y:S01]  /*1c1f0*/  LDGSTS.E.BYPASS.LTC128B.128 [R7+0x7000], desc[UR40][R2.64], !P2 ;  /* 0x0700000002077fae */ /* 0x0001e2000d101d68 */
[----:B------:R-:W-:Y:S01]  /*1c200*/  MOV R13, R4 ;  /* 0x00000004000d7202 */ /* 0x000fe20000000f00 */
[----:B0-----:R-:W0:Y:S01]  /*1c210*/  S2R R3, SR_TID.X ;  /* 0x0000000000037919 */ /* 0x001e220000002100 */
[----:B------:R-:W-:-:S07]  /*1c220*/  IMAD.MOV.U32 R5, RZ, RZ, R14 ;  /* 0x000000ffff057224 */ /* 0x000fce00078e000e */
[----:B0-----:R-:W-:Y:S05]  /*1c230*/  WARPSYNC.COLLECTIVE R15, `(.L_x_14300) ;  /* 0x000000000f087348 */ /* 0x001fea0003c00000 */
[----:B------:R1:W2:Y:S02]  /*1c240*/  SHFL.IDX P6, R14, R13, R12, R11 ;  /* 0x0000000c0d0e7389 */ /* 0x0002a400000c000b */
[----:B012---:R-:W-:Y:S01]  /*1c250*/  ENDCOLLECTIVE ;  /* 0x000000000000791b */ /* 0x007fe20003800000 */
.L_x_14300:
[----:B------:R-:W-:Y:S01]  /*1c260*/  IMAD.MOV.U32 R13, RZ, RZ, R18 ;  /* 0x000000ffff0d7224 */ /* 0x000fe200078e0012 */
[----:B------:R-:W-:Y:S01]  /*1c270*/  MOV R12, RZ ;  /* 0x000000ff000c7202 */ /* 0x000fe20000000f00 */
[----:B------:R-:W-:Y:S02]  /*1c280*/  IMAD.SHL.U32 R3, R3, 0x10, RZ ;  /* 0x0000001003037824 */ /* 0x000fe400078e00ff */
[----:B------:R-:W-:-:S07]  /*1c290*/  IMAD.MOV.U32 R2, RZ, RZ, R14 ;  /* 0x000000ffff027224 */ /* 0x000fce00078e000e */
[----:B------:R-:W-:Y:S05]  /*1c2a0*/  WARPSYNC.COLLECTIVE R15, `(.L_x_14301) ;  /* 0x000000000f087348 */ /* 0x000fea0003c00000 */
[----:B------:R0:W1:Y:S02]  /*1c2b0*/  SHFL.IDX P6, R14, R13, R12, R11 ;  /* 0x0000000c0d0e7389 */ /* 0x00006400000c000b */
[----:B01----:R-:W-:Y:S01]  /*1c2c0*/  ENDCOLLECTIVE ;  /* 0x000000000000791b */ /* 0x003fe20003800000 */
.L_x_14301:
[----:B------:R-:W-:-:S04]  /*1c2d0*/  LOP3.LUT R3, R3, 0x30, RZ, 0xc0, !PT ;  /* 0x0000003003037812 */ /* 0x000fc800078ec0ff */
[----:B------:R-:W-:-:S05]  /*1c2e0*/  IADD3 R2, P0, R3, R2, RZ ;  /* 0x0000000203027210 */ /* 0x000fca0007f1e0ff */
[----:B------:R-:W-:Y:S02]  /*1c2f0*/  IMAD.X R3, RZ, RZ, R5, P0 ;  /* 0x000000ffff037224 */ /* 0x000fe400000e0605 */
[----:B------:R-:W-:-:S03]  /*1c300*/  IMAD.MOV.U32 R13, RZ, RZ, R19 ;  /* 0x000000ffff0d7224 */ /* 0x000fc600078e0013 */
        /* <DEDUP_REMOVED lines=8> */
.L_x_14302:
[----:B------:R-:W-:Y:S01]  /*1c390*/  IMAD.MOV.U32 R2, RZ, RZ, R14 ;  /* 0x000000ffff027224 */ /* 0x000fe200078e000e */
[----:B------:R-:W-:Y:S06]  /*1c3a0*/  BRA `(.L_x_14303) ;  /* 0xffffffb000507947 */ /* 0x000fec000383ffff */
.L_x_14160:
[----:B--2---:R-:W2:Y:S02]  /*1c3b0*/  LDL R2, [R1+0x4] ;  /* 0x0000040001027983 */ /* 0x004ea40000100800 */
[----:B--2---:R2:W3:Y:S02]  /*1c3c0*/  SYNCS.PHASECHK.TRANS64.TRYWAIT P0, [R6+URZ+0x13240], R2 ;  /* 0x01324002060075a7 */ /* 0x0044e4000800017f */
[----:B---3--:R-:W-:Y:S05]  /*1c3d0*/  @!P0 NANOSLEEP.SYNCS 0x989680 ;  /* 0x009896800000895d */ /* 0x008fea0003900000 */
[----:B------:R-:W3:Y:S02]  /*1c3e0*/  @!P0 SYNCS.PHASECHK.TRANS64 P0, [R6+URZ+0x13240], R2 ;  /* 0x01324002060085a7 */ /* 0x000ee4000800007f */
[----:B---3--:R-:W-:Y:S05]  /*1c3f0*/  @!P0 BRA `(.L_x_14160) ;  /* 0xfffffffc00ec8947 */ /* 0x008fea000383ffff */
[----:B------:R-:W-:Y:S05]  /*1c400*/  BRA `(.L_x_14304) ;  /* 0xffffffb000ac7947 */ /* 0x000fea000383ffff */
.L_x_14161:
        /* <DEDUP_REMOVED lines=8> */
.L_x_14306:
[----:B------:R-:W-:Y:S05]  /*1c490*/  BSYNC B0 ;  /* 0x0000000000007941 */ /* 0x000fea0003800000 */
.L_x_14305:
        /* <DEDUP_REMOVED lines=8> */
.L_x_14307:
[----:B------:R-:W-:Y:S01]  /*1c520*/  MOV R13, R8 ;  /* 0x00000008000d7202 */ /* 0x000fe20000000f00 */
[----:B------:R-:W-:Y:S02]  /*1c530*/  IMAD.MOV.U32 R12, RZ, RZ, 0x1 ;  /* 0x00000001ff0c7424 */ /* 0x000fe400078e00ff */
[----:B------:R-:W-:-:S07]  /*1c540*/  IMAD.MOV.U32 R2, RZ, RZ, R14 ;  /* 0x000000ffff027224 */ /* 0x000fce00078e000e */
[----:B------:R-:W-:Y:S05]  /*1c550*/  WARPSYNC.COLLECTIVE R15, `(.L_x_14308) ;  /* 0x000000000f087348 */ /* 0x000fea0003c00000 */
[----:B------:R0:W1:Y:S02]  /*1c560*/  SHFL.IDX P6, R14, R13, R12, R11 ;  /* 0x0000000c0d0e7389 */ /* 0x00006400000c000b */
[----:B01----:R-:W-:Y:S01]  /*1c570*/  ENDCOLLECTIVE ;  /* 0x000000000000791b */ /* 0x003fe20003800000 */
.L_x_14308:
        /* <DEDUP_REMOVED lines=11> */
.L_x_14309:
[----:B------:R-:W-:Y:S02]  /*1c630*/  IMAD.MOV.U32 R13, RZ, RZ, R8 ;  /* 0x000000ffff0d7224 */ /* 0x000fe400078e0008 */
[----:B------:R-:W-:Y:S02]  /*1c640*/  IMAD.MOV.U32 R12, RZ, RZ, 0x2 ;  /* 0x00000002ff0c7424 */ /* 0x000fe400078e00ff */
[----:B------:R-:W-:-:S07]  /*1c650*/  IMAD.MOV.U32 R2, RZ, RZ, R14 ;  /* 0x000000ffff027224 */ /* 0x000fce00078e000e */
[----:B------:R-:W-:Y:S05]  /*1c660*/  WARPSYNC.COLLECTIVE R15, `(.L_x_14310) ;  /* 0x000000000f087348 */ /* 0x000fea0003c00000 */
[----:B------:R0:W1:Y:S02]  /*1c670*/  SHFL.IDX P6, R14, R13, R12, R11 ;  /* 0x0000000c0d0e7389 */ /* 0x00006400000c000b */
[----:B01----:R-:W-:Y:S01]  /*1c680*/  ENDCOLLECTIVE ;  /* 0x000000000000791b */ /* 0x003fe20003800000 */
.L_x_14310:
        /* <DEDUP_REMOVED lines=11> */
.L_x_14311:
[----:B------:R-:W-:Y:S02]  /*1c740*/  IMAD.MOV.U32 R13, RZ, RZ, R8 ;  /* 0x000000ffff0d7224 */ /* 0x000fe400078e0008 */
[----:B------:R-:W-:Y:S01]  /*1c750*/  IMAD.MOV.U32 R12, RZ, RZ, 0x3 ;  /* 0x00000003ff0c7424 */ /* 0x000fe200078e00ff */
[----:B------:R-:W-:-:S07]  /*1c760*/  MOV R2, R14 ;  /* 0x0000000e00027202 */ /* 0x000fce0000000f00 */
[----:B------:R-:W-:Y:S05]  /*1c770*/  WARPSYNC.COLLECTIVE R15, `(.L_x_14312) ;  /* 0x000000000f087348 */ /* 0x000fea0003c00000 */
[----:B------:R0:W1:Y:S02]  /*1c780*/  SHFL.IDX P6, R14, R13, R12, R11 ;  /* 0x0000000c0d0e7389 */ /* 0x00006400000c000b */
[----:B01----:R-:W-:Y:S01]  /*1c790*/  ENDCOLLECTIVE ;  /* 0x000000000000791b */ /* 0x003fe20003800000 */
.L_x_14312:
        /* <DEDUP_REMOVED lines=11> */
.L_x_14313:
[----:B------:R-:W-:Y:S02]  /*1c850*/  IMAD.MOV.U32 R13, RZ, RZ, R4 ;  /* 0x000000ffff0d7224 */ /* 0x000fe400078e0004 */
[----:B------:R-:W-:Y:S02]  /*1c860*/  IMAD.MOV.U32 R12, RZ, RZ, RZ ;  /* 0x000000ffff0c7224 */ /* 0x000fe400078e00ff */
[----:B------:R-:W-:-:S07]  /*1c870*/  IMAD.MOV.U32 R2, RZ, RZ, R14 ;  /* 0x000000ffff027224 */ /* 0x000fce00078e000e */
[----:B------:R-:W-:Y:S05]  /*1c880*/  WARPSYNC.COLLECTIVE R15, `(.L_x_14314) ;  /* 0x000000000f087348 */ /* 0x000fea0003c00000 */
[----:B------:R0:W1:Y:S02]  /*1c890*/  SHFL.IDX P6, R14, R13, R12, R11 ;  /* 0x0000000c0d0e7389 */ /* 0x00006400000c000b */
[----:B01----:R-:W-:Y:S01]  /*1c8a0*/  ENDCOLLECTIVE ;  /* 0x000000000000791b */ /* 0x003fe20003800000 */
.L_x_14314:
        /* <DEDUP_REMOVED lines=11> */
.L_x_14315:
[----:B------:R-:W-:Y:S01]  /*1c960*/  IMAD.MOV.U32 R2, RZ, RZ, R14 ;  /* 0x000000ffff027224 */ /* 0x000fe200078e000e */
[----:B------:R-:W-:Y:S06]  /*1c970*/  BRA `(.L_x_14316) ;  /* 0xffffffb0003c7947 */ /* 0x000fec000383ffff */
.L_x_14166:
[----:B0-----:R0:W3:Y:S02]  /*1c980*/  SYNCS.PHASECHK.TRANS64.TRYWAIT P2, [R2+URZ+0x13270], R0 ;  /* 0x01327000020075a7 */ /* 0x0010e4000804017f */
[----:B---3--:R-:W-:Y:S05]  /*1c990*/  @!P2 NANOSLEEP.SYNCS 0x989680 ;  /* 0x009896800000a95d */ /* 0x008fea0003900000 */
[----:B------:R-:W3:Y:S02]  /*1c9a0*/  @!P2 SYNCS.PHASECHK.TRANS64 P2, [R2+URZ+0x13270], R0 ;  /* 0x013270000200a5a7 */ /* 0x000ee4000804007f */
[----:B---3--:R-:W-:Y:S05]  /*1c9b0*/  @!P2 BRA `(.L_x_14166) ;  /* 0xfffffffc00f0a947 */ /* 0x008fea000383ffff */
[----:B------:R-:W-:Y:S05]  /*1c9c0*/  BRA `(.L_x_14317) ;  /* 0xffffffb000a07947 */ /* 0x000fea000383ffff */
.L_x_14168:
[----:B0-----:R0:W3:Y:S02]  /*1c9d0*/  SYNCS.PHASECHK.TRANS64.TRYWAIT P2, [R2+URZ+0x13260], R3 ;  /* 0x01326003020075a7 */ /* 0x0010e4000804017f */
[----:B---3--:R-:W-:Y:S05]  /*1c9e0*/  @!P2 NANOSLEEP.SYNCS 0x989680 ;  /* 0x009896800000a95d */ /* 0x008fea0003900000 */
[----:B------:R-:W3:Y:S02]  /*1c9f0*/  @!P2 SYNCS.PHASECHK.TRANS64 P2, [R2+URZ+0x13260], R3 ;  /* 0x013260030200a5a7 */ /* 0x000ee4000804007f */
[----:B---3--:R-:W-:Y:S05]  /*1ca00*/  @!P2 BRA `(.L_x_14168) ;  /* 0xfffffffc00f0a947 */ /* 0x008fea000383ffff */
[----:B------:R-:W-:Y:S05]  /*1ca10*/  BRA `(.L_x_14318) ;  /* 0xffffffb000b07947 */ /* 0x000fea000383ffff */
.L_x_14176:
[----:B-1----:R1:W2:Y:S02]  /*1ca20*/  SYNCS.PHASECHK.TRANS64.TRYWAIT P1, [R0+URZ+0x13270], R3 ;  /* 0x01327003000075a7 */ /* 0x0022a4000802017f */
[----:B--2---:R-:W-:Y:S05]  /*1ca30*/  @!P1 NANOSLEEP.SYNCS 0x989680 ;  /* 0x009896800000995d */ /* 0x004fea0003900000 */
[----:B------:R-:W2:Y:S02]  /*1ca40*/  @!P1 SYNCS.PHASECHK.TRANS64 P1, [R0+URZ+0x13270], R3 ;  /* 0x01327003000095a7 */ /* 0x000ea4000802007f */
[----:B--2---:R-:W-:Y:S05]  /*1ca50*/  @!P1 BRA `(.L_x_14176) ;  /* 0xfffffffc00f09947 */ /* 0x004fea000383ffff */
[----:B------:R-:W-:Y:S05]  /*1ca60*/  BRA `(.L_x_14319) ;  /* 0xffffffb800447947 */ /* 0x000fea000383ffff */
.L_x_14178:
[----:B-1----:R1:W2:Y:S02]  /*1ca70*/  SYNCS.PHASECHK.TRANS64.TRYWAIT P1, [R0+URZ+0x13260], R3 ;  /* 0x01326003000075a7 */ /* 0x0022a4000802017f */
[----:B--2---:R-:W-:Y:S05]  /*1ca80*/  @!P1 NANOSLEEP.SYNCS 0x989680 ;  /* 0x009896800000995d */ /* 0x004fea0003900000 */
[----:B------:R-:W2:Y:S02]  /*1ca90*/  @!P1 SYNCS.PHASECHK.TRANS64 P1, [R0+URZ+0x13260], R3 ;  /* 0x01326003000095a7 */ /* 0x000ea4000802007f */
[----:B--2---:R-:W-:Y:S05]  /*1caa0*/  @!P1 BRA `(.L_x_14178) ;  /* 0xfffffffc00f09947 */ /* 0x004fea000383ffff */
[----:B------:R-:W-:Y:S05]  /*1cab0*/  BRA `(.L_x_14320) ;  /* 0xffffffb800547947 */ /* 0x000fea000383ffff */
.L_x_14183:
[----:B------:R-:W-:Y:S01]  /*1cac0*/  BSSY B0, `(.L_x_14321) ;  /* 0x0000008000007945 */ /* 0x000fe20003800000 */
[----:B------:R-:W-:Y:S01]  /*1cad0*/  IMAD.MOV.U32 R13, RZ, RZ, R24 ;  /* 0x000000ffff0d7224 */ /* 0x000fe200078e0018 */
[----:B------:R-:W-:Y:S01]  /*1cae0*/  MOV R11, 0x1f ;  /* 0x0000001f000b7802 */ /* 0x000fe20000000f00 */
[----:B------:R-:W-:Y:S02]  /*1caf0*/  IMAD.MOV.U32 R12, RZ, RZ, RZ ;  /* 0x000000ffff0c7224 */ /* 0x000fe400078e00ff */
[----:B------:R-:W-:-:S07]  /*1cb00*/  IMAD.MOV.U32 R15, RZ, RZ, -0x1 ;  /* 0xffffffffff0f7424 */ /* 0x000fce00078e00ff */
[----:B-----5:R-:W-:Y:S05]  /*1cb10*/  WARPSYNC.COLLECTIVE R15, `(.L_x_14322) ;  /* 0x000000000f087348 */ /* 0x020fea0003c00000 */
[----:B------:R0:W1:Y:S02]  /*1cb20*/  SHFL.IDX P6, R14, R13, R12, R11 ;  /* 0x0000000c0d0e7389 */ /* 0x00006400000c000b */
[----:B01---5:R-:W-:Y:S01]  /*1cb30*/  ENDCOLLECTIVE ;  /* 0x000000000000791b */ /* 0x023fe20003800000 */
.L_x_14322:
[----:B------:R-:W-:Y:S05]  /*1cb40*/  BSYNC B0 ;  /* 0x0000000000007941 */ /* 0x000fea0003800000 */
.L_x_14321:
        /* <DEDUP_REMOVED lines=9> */
.L_x_14323:
        /* <DEDUP_REMOVED lines=15> */
[----:B------:R-:W-:Y:S02]  /*1ccd0*/  ISETP.GE.U32.AND P5, PT, R10, 0x10, PT ;  /* 0x000000100a00780c */ /* 0x000fe40003fa6070 */
[----:B--2---:R-:W-:Y:S01]  /*1cce0*/  @!P1 MOV R5, R7 ;  /* 0x0000000700059202 */ /* 0x004fe20000000f00 */
        /* <DEDUP_REMOVED lines=8> */
.L_x_14324:
        /* <DEDUP_REMOVED lines=8> */
.L_x_14325:
        /* <DEDUP_REMOVED lines=8> */
.L_x_14326:
[----:B------:R-:W-:Y:S02]  /*1ce70*/  IMAD.MOV.U32 R12, RZ, RZ, 0x8 ;  /* 0x00000008ff0c7424 */ /* 0x000fe400078e00ff */
[----:B------:R-:W-:-:S05]  /*1ce80*/  IMAD.MOV.U32 R3, RZ, RZ, R14 ;  /* 0x000000ffff037224 */ /* 0x000fca00078e000e */
[----:B------:R-:W-:-:S05]  /*1ce90*/  SEL R3, R3, RZ, P3 ;  /* 0x000000ff03037207 */ /* 0x000fca0001800000 */
[----:B------:R-:W-:-:S05]  /*1cea0*/  IMAD.IADD R2, R2, 0x1, R3 ;  /* 0x0000000102027824 */ /* 0x000fca00078e0203 */
[----:B------:R-:W-:-:S07]  /*1ceb0*/  MOV R13, R2 ;  /* 0x00000002000d7202 */ /* 0x000fce0000000f00 */
[----:B------:R-:W-:Y:S05]  /*1cec0*/  WARPSYNC.COLLECTIVE R15, `(.L_x_14327) ;  /* 0x000000000f087348 */ /* 0x000fea0003c00000 */
[----:B------:R0:W1:Y:S02]  /*1ced0*/  SHFL.UP P6, R14, R13, R12, R11 ;  /* 0x0400000c0d0e7389 */ /* 0x00006400000c000b */
[----:B01----:R-:W-:Y:S01]  /*1cee0*/  ENDCOLLECTIVE ;  /* 0x000000000000791b */ /* 0x003fe20003800000 */
.L_x_14327:
        /* <DEDUP_REMOVED lines=8> */
.L_x_14328:
[----:B------:R-:W-:Y:S01]  /*1cf70*/  IMAD.MOV.U32 R12, RZ, RZ, 0x1f ;  /* 0x0000001fff0c7424 */ /* 0x000fe200078e00ff */
[----:B------:R-:W-:Y:S01]  /*1cf80*/  MOV R11, 0x1f ;  /* 0x0000001f000b7802 */ /* 0x000fe20000000f00 */
[----:B------:R-:W-:-:S05]  /*1cf90*/  IMAD.MOV.U32 R3, RZ, RZ, R14 ;  /* 0x000000ffff037224 */ /* 0x000fca00078e000e */
[----:B------:R-:W-:-:S05]  /*1cfa0*/  SEL R3, R3, RZ, P5 ;  /* 0x000000ff03037207 */ /* 0x000fca0002800000 */
[----:B------:R-:W-:-:S04]  /*1cfb0*/  IMAD.IADD R2, R2, 0x1, R3 ;  /* 0x0000000102027824 */ /* 0x000fc800078e0203 */
[----:B------:R-:W-:-:S07]  /*1cfc0*/  IMAD.MOV.U32 R13, RZ, RZ, R2 ;  /* 0x000000ffff0d7224 */ /* 0x000fce00078e0002 */
[----:B------:R-:W-:Y:S05]  /*1cfd0*/  WARPSYNC.COLLECTIVE R15, `(.L_x_14329) ;  /* 0x000000000f087348 */ /* 0x000fea0003c00000 */
[----:B------:R0:W1:Y:S02]  /*1cfe0*/  SHFL.IDX P6, R14, R13, R12, R11 ;  /* 0x0000000c0d0e7389 */ /* 0x00006400000c000b */
[----:B01----:R-:W-:Y:S01]  /*1cff0*/  ENDCOLLECTIVE ;  /* 0x000000000000791b */ /* 0x003fe20003800000 */
.L_x_14329:
[----:B------:R-:W-:Y:S01]  /*1d000*/  IMAD.MOV.U32 R8, RZ, RZ, R14 ;  /* 0x000000ffff087224 */ /* 0x000fe200078e000e */
[----:B------:R-:W-:Y:S06]  /*1d010*/  BRA `(.L_x_14330) ;  /* 0xffffffbc00287947 */ /* 0x000fec000383ffff */
.L_x_14186:
[----:B------:R-:W-:Y:S01]  /*1d020*/  BSSY B0, `(.L_x_14331) ;  /* 0x0000008000007945 */ /* 0x000fe20003800000 */
[----:B------:R-:W-:Y:S01]  /*1d030*/  IMAD.MOV.U32 R13, RZ, RZ, R2 ;  /* 0x000000ffff0d7224 */ /* 0x000fe200078e0002 */
[----:B------:R-:W-:Y:S01]  /*1d040*/  MOV R11, RZ ;  /* 0x000000ff000b7202 */ /* 0x000fe20000000f00 */
[----:B------:R-:W-:Y:S02]  /*1d050*/  IMAD.MOV.U32 R12, RZ, RZ, 0x1 ;  /* 0x00000001ff0c7424 */ /* 0x000fe400078e00ff */
[----:B------:R-:W-:-:S07]  /*1d060*/  IMAD.MOV.U32 R15, RZ, RZ, -0x1 ;  /* 0xffffffffff0f7424 */ /* 0x000fce00078e00ff */
[----:B-----5:R-:W-:Y:S05]  /*1d070*/  WARPSYNC.COLLECTIVE R15, `(.L_x_14332) ;  /* 0x000000000f087348 */ /* 0x020fea0003c00000 */
[----:B------:R0:W1:Y:S02]  /*1d080*/  SHFL.UP P6, R14, R13, R12, R11 ;  /* 0x0400000c0d0e7389 */ /* 0x00006400000c000b */
[----:B01---5:R-:W-:Y:S01]  /*1d090*/  ENDCOLLECTIVE ;  /* 0x000000000000791b */ /* 0x023fe20003800000 */
.L_x_14332:
[----:B------:R-:W-:Y:S05]  /*1d0a0*/  BSYNC B0 ;  /* 0x0000000000007941 */ /* 0x000fea0003800000 */
.L_x_14331:
        /* <DEDUP_REMOVED lines=10> */
.L_x_14333:
        /* <DEDUP_REMOVED lines=8> */
.L_x_14334:
        /* <DEDUP_REMOVED lines=8> */
.L_x_14335:
        /* <DEDUP_REMOVED lines=8> */
.L_x_14336:
[----:B------:R-:W-:Y:S02]  /*1d2d0*/  IMAD.MOV.U32 R12, RZ, RZ, 0x1f ;  /* 0x0000001fff0c7424 */ /* 0x000fe400078e00ff */
[----:B------:R-:W-:Y:S01]  /*1d2e0*/  IMAD.MOV.U32 R11, RZ, RZ, 0x1f ;  /* 0x0000001fff0b7424 */ /* 0x000fe200078e00ff */
[----:B------:R-:W-:-:S04]  /*1d2f0*/  MOV R3, R14 ;  /* 0x0000000e00037202 */ /* 0x000fc80000000f00 */
[----:B------:R-:W-:-:S05]  /*1d300*/  SEL R3, R3, RZ, P5 ;  /* 0x000000ff03037207 */ /* 0x000fca0002800000 */
[----:B------:R-:W-:-:S04]  /*1d310*/  IMAD.IADD R2, R2, 0x1, R3 ;  /* 0x0000000102027824 */ /* 0x000fc800078e0203 */
[----:B------:R-:W-:-:S07]  /*1d320*/  IMAD.MOV.U32 R13, RZ, RZ, R2 ;  /* 0x000000ffff0d7224 */ /* 0x000fce00078e0002 */
[----:B------:R-:W-:Y:S05]  /*1d330*/  WARPSYNC.COLLECTIVE R15, `(.L_x_14337) ;  /* 0x000000000f087348 */ /* 0x000fea0003c00000 */
[----:B------:R0:W1:Y:S02]  /*1d340*/  SHFL.IDX P6, R14, R13, R12, R11 ;  /* 0x0000000c0d0e7389 */ /* 0x00006400000c000b */
[----:B01----:R-:W-:Y:S01]  /*1d350*/  ENDCOLLECTIVE ;  /* 0x000000000000791b */ /* 0x003fe20003800000 */
.L_x_14337:
[----:B------:R-:W-:Y:S01]  /*1d360*/  MOV R8, R14 ;  /* 0x0000000e00087202 */ /* 0x000fe20000000f00 */
[----:B------:R-:W-:Y:S06]  /*1d370*/  BRA `(.L_x_14338) ;  /* 0xffffffb800f47947 */ /* 0x000fec000383ffff */
.L_x_14188:
[----:B------:R-:W-:Y:S01]  /*1d380*/  BSSY B0, `(.L_x_14339) ;  /* 0x0000006000007945 */ /* 0x000fe20003800000 */
[----:B------:R-:W-:Y:S01]  /*1d390*/  PLOP3.LUT P6, PT, P6, PT, PT, 0x8, 0x0 ;  /* 0x000000000000781c */ /* 0x000fe200037ce170 */
[----:B------:R-:W-:-:S12]  /*1d3a0*/  IMAD.MOV.U32 R15, RZ, RZ, -0x1 ;  /* 0xffffffffff0f7424 */ /* 0x000fd800078e00ff */
[----:B0----5:R-:W-:Y:S05]  /*1d3b0*/  WARPSYNC.COLLECTIVE R15, `(.L_x_14340) ;  /* 0x000000000f087348 */ /* 0x021fea0003c00000 */
[----:B------:R-:W-:Y:S01]  /*1d3c0*/  VOTE.ANY R14, PT, P6 ;  /* 0x00000000000e7806 */ /* 0x000fe200030e0100 */
[----:B0----5:R-:W-:Y:S06]  /*1d3d0*/  ENDCOLLECTIVE ;  /* 0x000000000000791b */ /* 0x021fec0003800000 */
.L_x_14340:
[----:B------:R-:W-:Y:S05]  /*1d3e0*/  BSYNC B0 ;  /* 0x0000000000007941 */ /* 0x000fea0003800000 */
.L_x_14339:
        /* <DEDUP_REMOVED lines=9> */
.L_x_14341:
[----:B------:R-:W-:Y:S02]  /*1d480*/  IMAD.MOV.U32 R13, RZ, RZ, R7 ;  /* 0x000000ffff0d7224 */ /* 0x000fe400078e0007 */
[----:B------:R-:W-:-:S07]  /*1d490*/  IMAD.MOV.U32 R5, RZ, RZ, R14 ;  /* 0x000000ffff057224 */ /* 0x000fce00078e000e */
[----:B------:R-:W-:Y:S05]  /*1d4a0*/  WARPSYNC.COLLECTIVE R15, `(.L_x_14342) ;  /* 0x000000000f087348 */ /* 0x000fea0003c00000 */
[----:B------:R0:W1:Y:S02]  /*1d4b0*/  SHFL.IDX P6, R14, R13, R12, R11 ;  /* 0x0000000c0d0e7389 */ /* 0x00006400000c000b */
[----:B01----:R-:W-:Y:S01]  /*1d4c0*/  ENDCOLLECTIVE ;  /* 0x000000000000791b */ /* 0x003fe20003800000 */
.L_x_14342:
[----:B------:R-:W-:Y:S01]  /*1d4d0*/  IMAD.MOV.U32 R7, RZ, RZ, R14 ;  /* 0x000000ffff077224 */ /* 0x000fe200078e000e */
[----:B------:R-:W-:Y:S06]  /*1d4e0*/  BRA `(.L_x_14343) ;  /* 0xffffffb800d47947 */ /* 0x000fec000383ffff */
.L_x_14190:
[----:B------:R-:W-:Y:S01]  /*1d4f0*/  BSSY B0, `(.L_x_14344) ;  /* 0x0000007000007945 */ /* 0x000fe20003800000 */
[----:B------:R-:W-:Y:S01]  /*1d500*/  MOV R13, R2 ;  /* 0x00000002000d7202 */ /* 0x000fe20000000f00 */
[----:B------:R-:W-:Y:S02]  /*1d510*/  IMAD.MOV.U32 R11, RZ, RZ, 0x1f ;  /* 0x0000001fff0b7424 */ /* 0x000fe400078e00ff */
[----:B------:R-:W-:-:S07]  /*1d520*/  IMAD.MOV.U32 R15, RZ, RZ, -0x1 ;  /* 0xffffffffff0f7424 */ /* 0x000fce00078e00ff */
[----:B0123-5:R-:W-:Y:S05]  /*1d530*/  WARPSYNC.COLLECTIVE R15, `(.L_x_14345) ;  /* 0x000000000f087348 */ /* 0x02ffea0003c00000 */
[----:B------:R4:W0:Y:S02]  /*1d540*/  SHFL.IDX P6, R14, R13, R12, R11 ;  /* 0x0000000c0d0e7389 */ /* 0x00082400000c000b */
[----:B012345:R-:W-:Y:S01]  /*1d550*/  ENDCOLLECTIVE ;  /* 0x000000000000791b */ /* 0x03ffe20003800000 */
.L_x_14345:
[----:B------:R-:W-:Y:S05]  /*1d560*/  BSYNC B0 ;  /* 0x0000000000007941 */ /* 0x000fea0003800000 */
.L_x_14344:
[----:B------:R-:W-:Y:S01]  /*1d570*/  IMAD.MOV.U32 R2, RZ, RZ, R14 ;  /* 0x000000ffff027224 */ /* 0x000fe200078e000e */
[----:B------:R-:W-:Y:S06]  /*1d580*/  BRA `(.L_x_14346) ;  /* 0xffffffb800c47947 */ /* 0x000fec000383ffff */
.L_x_14194:
[----:B-1----:R1:W3:Y:S02]  /*1d590*/  SYNCS.PHASECHK.TRANS64.TRYWAIT P0, [R5+URZ+0x13220], R0 ;  /* 0x01322000050075a7 */ /* 0x0022e4000800017f */
[----:B---3--:R-:W-:Y:S05]  /*1d5a0*/  @!P0 NANOSLEEP.SYNCS 0x989680 ;  /* 0x009896800000895d */ /* 0x008fea0003900000 */
[----:B------:R-:W3:Y:S02]  /*1d5b0*/  @!P0 SYNCS.PHASECHK.TRANS64 P0, [R5+URZ+0x13220], R0 ;  /* 0x01322000050085a7 */ /* 0x000ee4000800007f */
[----:B---3--:R-:W-:Y:S05]  /*1d5c0*/  @!P0 BRA `(.L_x_14194) ;  /* 0xfffffffc00f08947 */ /* 0x008fea000383ffff */
[----:B------:R-:W-:Y:S05]  /*1d5d0*/  BRA `(.L_x_14347) ;  /* 0xffffffc000287947 */ /* 0x000fea000383ffff */
.L_x_14195:
[----:B------:R-:W3:Y:S01]  /*1d5e0*/  S2R R2, SR_TID.X ;  /* 0x0000000000027919 */ /* 0x000ee20000002100 */
[----:B------:R-:W-:Y:S01]  /*1d5f0*/  BSSY B0, `(.L_x_14348) ;  /* 0x000000a000007945 */ /* 0x000fe20003800000 */
[----:B------:R-:W-:Y:S01]  /*1d600*/  MOV R12, RZ ;  /* 0x000000ff000c7202 */ /* 0x000fe20000000f00 */
[----:B0-----:R-:W-:Y:S02]  /*1d610*/  IMAD.MOV.U32 R11, RZ, RZ, 0x1f ;  /* 0x0000001fff0b7424 */ /* 0x001fe400078e00ff */
[----:B------:R-:W-:Y:S01]  /*1d620*/  IMAD.MOV.U32 R15, RZ, RZ, -0x1 ;  /* 0xffffffffff0f7424 */ /* 0x000fe200078e00ff */
[----:B---3--:R-:W-:-:S04]  /*1d630*/  SHF.R.U32.HI R2, RZ, 0x5, R2 ;  /* 0x00000005ff027819 */ /* 0x008fc80000011602 */
[----:B------:R-:W-:-:S05]  /*1d640*/  LOP3.LUT R2, R2, 0x3, RZ, 0xc0, !PT ;  /* 0x0000000302027812 */ /* 0x000fca00078ec0ff */
[----:B------:R-:W-:-:S07]  /*1d650*/  IMAD.MOV.U32 R13, RZ, RZ, R2 ;  /* 0x000000ffff0d7224 */ /* 0x000fce00078e0002 */
[----:B-12--5:R-:W-:Y:S05]  /*1d660*/  WARPSYNC.COLLECTIVE R15, `(.L_x_14349) ;  /* 0x000000000f087348 */ /* 0x026fea0003c00000 */
[----:B------:R0:W3:Y:S02]  /*1d670*/  SHFL.IDX P6, R14, R13, R12, R11 ;  /* 0x0000000c0d0e7389 */ /* 0x0000e400000c000b */
[----:B0123-5:R-:W-:Y:S01]  /*1d680*/  ENDCOLLECTIVE ;  /* 0x000000000000791b */ /* 0x02ffe20003800000 */
.L_x_14349:
[----:B------:R-:W-:Y:S05]  /*1d690*/  BSYNC B0 ;  /* 0x0000000000007941 */ /* 0x000fea0003800000 */
.L_x_14348:
[----:B------:R-:W-:Y:S05]  /*1d6a0*/  BRA `(.L_x_14350) ;  /* 0xffffffc000107947 */ /* 0x000fea000383ffff */
.L_x_14196:
[----:B------:R-:W-:Y:S01]  /*1d6b0*/  BSSY B0, `(.L_x_14351) ;  /* 0x0000006000007945 */ /* 0x000fe20003800000 */
[----:B------:R-:W-:-:S07]  /*1d6c0*/  IMAD.MOV.U32 R15, RZ, RZ, -0x1 ;  /* 0xffffffffff0f7424 */ /* 0x000fce00078e00ff */
[----:B012--5:R-:W-:Y:S05]  /*1d6d0*/  WARPSYNC.COLLECTIVE R15, `(.L_x_14352) ;  /* 0x000000000f0c7348 */ /* 0x027fea0003c00000 */
[----:B------:R-:W-:Y:S02]  /*1d6e0*/  ELECT P6, UR62, PT ;  /* 0x00000000003e782f */ /* 0x000fe400038c0000 */
[----:B------:R-:W-:Y:S01]  /*1d6f0*/  MOV R14, UR62 ;  /* 0x0000003e000e7c02 */ /* 0x000fe20008000f00 */
[----:B012--5:R-:W-:Y:S10]  /*1d700*/  ENDCOLLECTIVE ;  /* 0x000000000000791b */ /* 0x027ff40003800000 */
.L_x_14352:
[----:B------:R-:W-:Y:S05]  /*1d710*/  BSYNC B0 ;  /* 0x0000000000007941 */ /* 0x000fea0003800000 */
.L_x_14351:
[----:B------:R-:W-:Y:S05]  /*1d720*/  BRA `(.L_x_14353) ;  /* 0xffffffc000047947 */ /* 0x000fea000383ffff */
.L_x_14198:
[----:B-1----:R1:W3:Y:S02]  /*1d730*/  SYNCS.PHASECHK.TRANS64.TRYWAIT P1, [R4+URZ+0x13240], R3 ;  /* 0x01324003040075a7 */ /* 0x0022e4000802017f */
[----:B---3--:R-:W-:Y:S05]  /*1d740*/  @!P1 NANOSLEEP.SYNCS 0x989680 ;  /* 0x009896800000995d */ /* 0x008fea0003900000 */
[----:B------:R-:W3:Y:S02]  /*1d750*/  @!P1 SYNCS.PHASECHK.TRANS64 P1, [R4+URZ+0x13240], R3 ;  /* 0x01324003040095a7 */ /* 0x000ee4000802007f */
[----:B---3--:R-:W-:Y:S05]  /*1d760*/  @!P1 BRA `(.L_x_14198) ;  /* 0xfffffffc00f09947 */ /* 0x008fea000383ffff */
[----:B------:R-:W-:Y:S05]  /*1d770*/  BRA `(.L_x_14354) ;  /* 0xffffffc0002c7947 */ /* 0x000fea000383ffff */
.L_x_14200:
[----:B0-----:R0:W2:Y:S02]  /*1d780*/  SYNCS.PHASECHK.TRANS64.TRYWAIT P1, [R5+URZ+0x13240], R0 ;  /* 0x01324000050075a7 */ /* 0x0010a4000802017f */
[----:B--2---:R-:W-:Y:S05]  /*1d790*/  @!P1 NANOSLEEP.SYNCS 0x989680 ;  /* 0x009896800000995d */ /* 0x004fea0003900000 */
[----:B------:R-:W2:Y:S02]  /*1d7a0*/  @!P1 SYNCS.PHASECHK.TRANS64 P1, [R5+URZ+0x13240], R0 ;  /* 0x01324000050095a7 */ /* 0x000ea4000802007f */
[----:B--2---:R-:W-:Y:S05]  /*1d7b0*/  @!P1 BRA `(.L_x_14200) ;  /* 0xfffffffc00f09947 */ /* 0x004fea000383ffff */
[----:B------:R-:W-:Y:S05]  /*1d7c0*/  BRA `(.L_x_14355) ;  /* 0xffffffc0003c7947 */ /* 0x000fea000383ffff */
.L_x_14202:
[----:B--2---:R2:W3:Y:S02]  /*1d7d0*/  SYNCS.PHASECHK.TRANS64.TRYWAIT P1, [R4+URZ+0x13260], R3 ;  /* 0x01326003040075a7 */ /* 0x0044e4000802017f */
[----:B---3--:R-:W-:Y:S05]  /*1d7e0*/  @!P1 NANOSLEEP.SYNCS 0x989680 ;  /* 0x009896800000995d */ /* 0x008fea0003900000 */
[----:B------:R-:W3:Y:S02]  /*1d7f0*/  @!P1 SYNCS.PHASECHK.TRANS64 P1, [R4+URZ+0x13260], R3 ;  /* 0x01326003040095a7 */ /* 0x000ee4000802007f */
[----:B---3--:R-:W-:Y:S05]  /*1d800*/  @!P1 BRA `(.L_x_14202) ;  /* 0xfffffffc00f09947 */ /* 0x008fea000383ffff */
[----:B------:R-:W-:Y:S05]  /*1d810*/  BRA `(.L_x_14356) ;  /* 0xffffffc000387947 */ /* 0x000fea000383ffff */
.L_x_14204:
[----:B---3--:R3:W4:Y:S02]  /*1d820*/  SYNCS.PHASECHK.TRANS64.TRYWAIT P1, [R5+URZ+0x13260], R0 ;  /* 0x01326000050075a7 */ /* 0x008724000802017f */
[----:B----4-:R-:W-:Y:S05]  /*1d830*/  @!P1 NANOSLEEP.SYNCS 0x989680 ;  /* 0x009896800000995d */ /* 0x010fea0003900000 */
[----:B------:R-:W4:Y:S02]  /*1d840*/  @!P1 SYNCS.PHASECHK.TRANS64 P1, [R5+URZ+0x13260], R0 ;  /* 0x01326000050095a7 */ /* 0x000f24000802007f */
[----:B----4-:R-:W-:Y:S05]  /*1d850*/  @!P1 BRA `(.L_x_14204) ;  /* 0xfffffffc00f09947 */ /* 0x010fea000383ffff */
[----:B------:R-:W-:Y:S05]  /*1d860*/  BRA `(.L_x_14357) ;  /* 0xffffffc000347947 */ /* 0x000fea000383ffff */
.L_x_14206:
[----:B----4-:R4:W0:Y:S02]  /*1d870*/  SYNCS.PHASECHK.TRANS64.TRYWAIT P1, [R4+URZ+0x13280], R3 ;  /* 0x01328003040075a7 */ /* 0x010824000802017f */
[----:B0-----:R-:W-:Y:S05]  /*1d880*/  @!P1 NANOSLEEP.SYNCS 0x989680 ;  /* 0x009896800000995d */ /* 0x001fea0003900000 */
[----:B------:R-:W0:Y:S02]  /*1d890*/  @!P1 SYNCS.PHASECHK.TRANS64 P1, [R4+URZ+0x13280], R3 ;  /* 0x01328003040095a7 */ /* 0x000e24000802007f */
[----:B0-----:R-:W-:Y:S05]  /*1d8a0*/  @!P1 BRA `(.L_x_14206) ;  /* 0xfffffffc00f09947 */ /* 0x001fea000383ffff */
[----:B------:R-:W-:Y:S05]  /*1d8b0*/  BRA `(.L_x_14358) ;  /* 0xffffffc000307947 */ /* 0x000fea000383ffff */
.L_x_14359:
        /* <DEDUP_REMOVED lines=12> */
.L_x_16304:


//--------------------- .text._ZN7cutlass13device_kernelIN5flash11enable_sm90INS1_16FlashAttnFwdSm90INS1_25CollectiveMainloopFwdSm90ILi2EN4cute5tupleIJNS5_1CILi1EEES8_S8_EEENS6_IJNS7_ILi192EEENS7_ILi160EEENS7_ILi64EEEEEELi64ENS_12float_e4m3_tEfNS_4arch4Sm90ELb0ELb1ELb1ELb0ELb1ELb0ELb0ELb1ELb1ELb1ELb1ELb0EEENS1_21CollectiveEpilogueFwdINS6_IJSA_SC_SB_EEES9_NS_10bfloat16_tESG_Li384ELb0ELb1ELb1ELb1EEENS1_19SingleTileSchedulerILb0ELb1ELb1ELi192EEEEEEEEEvNT_6ParamsE --------------------------
	.section	.text._ZN7cutlass13device_kernelIN5flash11enable_sm90INS1_16FlashAttnFwdSm90INS1_25CollectiveMainloopFwdSm90ILi2EN4cute5tupleIJNS5_1CILi1EEES8_S8_EEENS6_IJNS7_ILi192EEENS7_ILi160EEENS7_ILi64EEEEEELi64ENS_12float_e4m3_tEfNS_4arch4Sm90ELb0ELb1ELb1ELb0ELb1ELb0ELb0ELb1ELb1ELb1ELb1ELb0EEENS1_21CollectiveEpilogueFwdINS6_IJSA_SC_SB_EEES9_NS_10bfloat16_tESG_Li384ELb0ELb1ELb1ELb1EEENS1_19SingleTileSchedulerILb0ELb1ELb1ELi192EEEEEEEEEvNT_6ParamsE,"ax",@progbits
	.align	128
.text._ZN7cutlass13device_kernelIN5flash11enable_sm90INS1_16FlashAttnFwdSm90INS1_25CollectiveMainloopFwdSm90ILi2EN4cute5tupleIJNS5_1CILi1EEES8_S8_EEENS6_IJNS7_ILi192EEENS7_ILi160EEENS7_ILi64EEEEEELi64ENS_12float_e4m3_tEfNS_4arch4Sm90ELb0ELb1ELb1ELb0ELb1ELb0ELb0ELb1ELb1ELb1ELb1ELb0EEENS1_21CollectiveEpilogueFwdINS6_IJSA_SC_SB_EEES9_NS_10bfloat16_tESG_Li384ELb0ELb1ELb1ELb1EEENS1_19SingleTileSchedulerILb0ELb1ELb1ELi192EEEEEEEEEvNT_6ParamsE:
        .type           _ZN7cutlass13device_kernelIN5flash11enable_sm90INS1_16FlashAttnFwdSm90INS1_25CollectiveMainloopFwdSm90ILi2EN4cute5tupleIJNS5_1CILi1EEES8_S8_EEENS6_IJNS7_ILi192EEENS7_ILi160EEENS7_ILi64EEEEEELi64ENS_12float_e4m3_tEfNS_4arch4Sm90ELb0ELb1ELb1ELb0ELb1ELb0ELb0ELb1ELb1ELb1ELb1ELb0EEENS1_21CollectiveEpilogueFwdINS6_IJSA_SC_SB_EEES9_NS_10bfloat16_tESG_Li384ELb0ELb1ELb1ELb1EEENS1_19SingleTileSchedulerILb0ELb1ELb1ELi192EEEEEEEEEvNT_6ParamsE,@function
        .size           _ZN7cutlass13device_kernelIN5flash11enable_sm90INS1_16FlashAttnFwdSm90INS1_25CollectiveMainloopFwdSm90ILi2EN4cute5tupleIJNS5_1CILi1EEES8_S8_EEENS6_IJNS7_ILi192EEENS7_ILi160EEENS7_ILi64EEEEEELi64ENS_12float_e4m3_tEfNS_4arch4Sm90ELb0ELb1ELb1ELb0ELb1ELb0ELb0ELb1ELb1ELb1ELb1ELb0EEENS1_21CollectiveEpilogueFwdINS6_IJSA_SC_SB_EEES9_NS_10bfloat16_tESG_Li384ELb0ELb1ELb1ELb1EEENS1_19SingleTileSchedulerILb0ELb1ELb1ELi192EEEEEEEEEvNT_6ParamsE,(.L_x_16305 - _ZN7cutlass13device_kernelIN5flash11enable_sm90INS1_16FlashAttnFwdSm90INS1_25CollectiveMainloopFwdSm90ILi2EN4cute5tupleIJNS5_1CILi1EEES8_S8_EEENS6_IJNS7_ILi192EEENS7_ILi160EEENS7_ILi64EEEEEELi64ENS_12float_e4m3_tEfNS_4arch4Sm90ELb0ELb1ELb1ELb0ELb1ELb0ELb0ELb1ELb1ELb1ELb1ELb0EEENS1_21CollectiveEpilogueFwdINS6_IJSA_SC_SB_EEES9_NS_10bfloat16_tESG_Li384ELb0ELb1ELb1ELb1EEENS1_19SingleTileSchedulerILb0ELb1ELb1ELi192EEEEEEEEEvNT_6ParamsE)
        .other          _ZN7cutlass13device_kernelIN5flash11enable_sm90INS1_16FlashAttnFwdSm90INS1_25CollectiveMainloopFwdSm90ILi2EN4cute5tupleIJNS5_1CILi1EEES8_S8_EEENS6_IJNS7_ILi192EEENS7_ILi160EEENS7_ILi64EEEEEELi64ENS_12float_e4m3_tEfNS_4arch4Sm90ELb0ELb1ELb1ELb0ELb1ELb0ELb0ELb1ELb1ELb1ELb1ELb0EEENS1_21CollectiveEpilogueFwdINS6_IJSA_SC_SB_EEES9_NS_10bfloat16_tESG_Li384ELb0ELb1ELb1ELb1EEENS1_19SingleTileSchedulerILb0ELb1ELb1ELi192EEEEEEEEEvNT_6ParamsE,@"STO_CUDA_ENTRY STV_DEFAULT"
_ZN7cutlass13device_kernelIN5flash11enable_sm90INS1_16FlashAttnFwdSm90INS1_25CollectiveMainloopFwdSm90ILi2EN4cute5tupleIJNS5_1CILi1EEES8_S8_EEENS6_IJNS7_ILi192EEENS7_ILi160EEENS7_ILi64EEEEEELi64ENS_12float_e4m3_tEfNS_4arch4Sm90ELb0ELb1ELb1ELb0ELb1ELb0ELb0ELb1ELb1ELb1ELb1ELb0EEENS1_21CollectiveEpilogueFwdINS6_IJSA_SC_SB_EEES9_NS_10bfloat16_tESG_Li384ELb0ELb1ELb1ELb1EEENS1_19SingleTileSchedulerILb0ELb1ELb1ELi192EEEEEEEEEvNT_6ParamsE:
        /* <DEDUP_REMOVED lines=45> */
.L_x_14360:
        /* <DEDUP_REMOVED lines=22> */
.L_x_14361:
        /* <DEDUP_REMOVED lines=18> */
.L_x_14362:
        /* <DEDUP_REMOVED lines=22> */
.L_x_14363:
        /* <DEDUP_REMOVED lines=23> */
.L_x_14364:
        /* <DEDUP_REMOVED lines=9> */
.L_x_14367:
        /* <DEDUP_REMOVED lines=60> */
.L_x_14370:
[----:B------:R-:W-:-:S11]  /*0c70*/  UISETP.NE.AND UP0, UPT, UR5, 0x1, UPT ;  /* 0x000000010500788c */ /* 0x000fd6000bf05270 */
[----:B------:R-:W-:Y:S02]  /*0c80*/  @UP0 ULDC.64 UR10, c[0x0][0x9e8] ;  /* 0x00027a00000a0ab9 */ /* 0x000fe40000000a00 */
[----:B------:R-:W-:-:S04]  /*0c90*/  UIMAD.WIDE.U32 UR8, UR4, UR10, URZ ;  /* 0x0000000a040872a5 */ /* 0x000fc8000f8e003f */
[----:B------:R-:W-:-:S12]  /*0ca0*/  @UP0 USHF.R.U32.HI UR4, URZ, UR11, UR9 ;  /* 0x0000000b3f040299 */ /* 0x000fd80008011609 */
.L_x_14371:
[----:B------:R-:W-:-:S06]  /*0cb0*/  UIMAD UR4, UR4, UR5, UR5 ;  /* 0x00000005040472a4 */ /* 0x000fcc000f8e0205 */
[----:B------:R-:W-:-:S07]  /*0cc0*/  VIMNMX R0, R0, UR4, PT ;  /* 0x0000000400007c48 */ /* 0x000fce000bfe0100 */
.L_x_14369:
        /* <DEDUP_REMOVED lines=33> */
.L_x_14373:
[----:B------:R-:W-:-:S11]  /*0ee0*/  UISETP.NE.AND UP0, UPT, UR5, 0x1, UPT ;  /* 0x000000010500788c */ /* 0x000fd6000bf05270 */
[----:B------:R-:W-:Y:S02]  /*0ef0*/  @UP0 ULDC.64 UR10, c[0x0][0x9e8] ;  /* 0x00027a00000a0ab9 */ /* 0x000fe40000000a00 */
[----:B------:R-:W-:-:S04]  /*0f00*/  UIMAD.WIDE.U32 UR8, UR4, UR10, URZ ;  /* 0x0000000a040872a5 */ /* 0x000fc8000f8e003f */
[----:B------:R-:W-:-:S12]  /*0f10*/  @UP0 USHF.R.U32.HI UR4, URZ, UR11, UR9 ;  /* 0x0000000b3f040299 */ /* 0x000fd80008011609 */
.L_x_14374:
[----:B------:R-:W-:-:S04]  /*0f20*/  UIMAD UR4, UR4, UR5, URZ ;  /* 0x00000005040472a4 */ /* 0x000fc8000f8e023f */
[----:B------:R-:W-:-:S04]  /*0f30*/  UISETP.LT.AND UP0, UPT, UR7, UR4, UPT ;  /* 0x000000040700728c */ /* 0x000fc8000bf01270 */
[----:B------:R-:W-:-:S12]  /*0f40*/  USEL UR7, UR7, UR4, !UP0 ;  /* 0x0000000407077287 */ /* 0x000fd8000c000000 */
.L_x_14372:
        /* <DEDUP_REMOVED lines=47> */
.L_x_14375:
        /* <DEDUP_REMOVED lines=24> */
[----:B------:R-:W-:Y:S01]  /*13c0*/  SHF.R.S32.HI R23, RZ, 0x1f, R104 ;  /* 0x0000001fff177819 */ /* 0x000fe20000011468 */
[----:B------:R-:W0:Y:S01]  /*13d0*/  S2UR UR39, SR_CgaCtaId ;  /* 0x00000000002779c3 */ /* 0x000e220000008800 */
[----:B------:R-:W-:Y:S01]  /*13e0*/  UMOV UR46, 0x400 ;  /* 0x00000400002e7882 */ /* 0x000fe20000000000 */
[----:B------:R-:W-:Y:S01]  /*13f0*/  UMOV UR37, 0x80000020 ;  /* 0x8000002000257882 */ /* 0x000fe20000000000 */
        /* <DEDUP_REMOVED lines=32> */
.L_x_14377:
        /* <DEDUP_REMOVED lines=48> */
.L_x_14522:
[----:B------:R-:W-:-:S06]  /*1900*/  ULOP3.LUT UR4, UR40, 0x1, URZ, 0xfc, !UPT ;  /* 0x0000000128047892 */ /* 0x000fcc000f8efc3f */
[----:B------:R-:W-:-:S05]  /*1910*/  IMAD.U32 R0, RZ, RZ, UR4 ;  /* 0x00000004ff007e24 */ /* 0x000fca000f8e00ff */
[----:B------:R-:W-:-:S13]  /*1920*/  ISETP.NE.AND P0, PT, R0, 0x3, PT ;  /* 0x000000030000780c */ /* 0x000fda0003f05270 */
[----:B------:R-:W-:Y:S05]  /*1930*/  @!P0 BRA `(.L_x_14379) ;  /* 0x0000000000048947 */ /* 0x000fea0003800000 */
[----:B------:R-:W-:Y:S01]  /*1940*/  BPT.TRAP 0x1 ;  /* 0x000000040000795c */ /* 0x000fe20000300000 */
.L_x_14379:
[----:B------:R1:W2:Y:S01]  /*1950*/  SYNCS.PHASECHK.TRANS64.TRYWAIT P1, [UR46+0x12430], R8 ;  /* 0x01243008ff0075a7 */ /* 0x0002a2000802016e */
[----:B------:R-:W-:Y:S05]  /*1960*/  @!P0 BRA `(.L_x_14380) ;  /* 0x0000000000048947 */ /* 0x000fea0003800000 */
[----:B------:R-:W-:Y:S01]  /*1970*/  BPT.TRAP 0x1 ;  /* 0x000000040000795c */ /* 0x000fe20000300000 */
.L_x_14380:
[----:B--2---:R-:W-:Y:S05]  /*1980*/  @P1 BRA `(.L_x_14381) ;  /* 0x0000000000081947 */ /* 0x004fea0003800000 */
[----:B------:R-:W2:Y:S02]  /*1990*/  SYNCS.PHASECHK.TRANS64.TRYWAIT P1, [UR46+0x12430], R8 ;  /* 0x01243008ff0075a7 */ /* 0x000ea4000802016e */
[----:B--2---:R-:W-:Y:S05]  /*19a0*/  @!P1 BRA `(.L_x_14382) ;  /* 0x0000017800d09947 */ /* 0x004fea0003800000 */
.L_x_14381:
[----:B------:R-:W-:Y:S05]  /*19b0*/  WARPSYNC.ALL ;  /* 0x0000000000007948 */ /* 0x000fea0003800000 */
[----:B------:R-:W-:Y:S01]  /*19c0*/  UIADD3 UR4, UR46, 0xd200, URZ ;  /* 0x0000d2002e047890 */ /* 0x000fe2000fffe03f */
[----:B------:R-:W-:Y:S01]  /*19d0*/  WARPGROUP.ARRIVE ;  /* 0x00000000000079c5 */ /* 0x000fe20000000000 */
[----:B------:R-:W-:Y:S01]  /*19e0*/  UMOV UR8, UR36 ;  /* 0x0000002400087c82 */ /* 0x000fe20008000000 */
[----:B------:R-:W-:Y:S01]  /*19f0*/  UMOV UR9, UR37 ;  /* 0x0000002500097c82 */ /* 0x000fe20008000000 */
[----:B------:R-:W-:Y:S01]  /*1a00*/  USHF.R.U32.HI UR4, URZ, 0x4, UR4 ;  /* 0x000000043f047899 */ /* 0x000fe20008011604 */
[----:B------:R-:W-:Y:S01]  /*1a10*/  UMOV UR11, 0x80000020 ;  /* 0x80000020000b7882 */ /* 0x000fe20000000000 */
[----:B------:R-:W-:-:S02]  /*1a20*/  UMOV UR12, UR36 ;  /* 0x00000024000c7c82 */ /* 0x000fc40008000000 */
[----:B------:R-:W-:Y:S01]  /*1a30*/  ULOP3.LUT UR4, UR4, 0x3fff, URZ, 0xc0, !UPT ;  /* 0x00003fff04047892 */ /* 0x000fe2000f8ec03f */
[----:B------:R-:W-:Y:S01]  /*1a40*/  UMOV UR13, UR37 ;  /* 0x00000025000d7c82 */ /* 0x000fe20008000000 */
[----:B------:R-:W-:Y:S02]  /*1a50*/  UMOV UR15, 0x80000020 ;  /* 0x80000020000f7882 */ /* 0x000fe40000000000 */
[----:B------:R-:W-:Y:S01]  /*1a60*/  ULOP3.LUT UR4, UR4, 0x10000, URZ, 0xfc, !UPT ;  /* 0x0001000004047892 */ /* 0x000fe2000f8efc3f */
[----:B------:R-:W-:Y:S01]  /*1a70*/  UMOV UR16, UR36 ;  /* 0x0000002400107c82 */ /* 0x000fe20008000000 */
[----:B------:R-:W-:Y:S02]  /*1a80*/  UMOV UR17, UR37 ;  /* 0x0000002500117c82 */ /* 0x000fe40008000000 */
        /* <DEDUP_REMOVED lines=37> */
[----:B------:R-:W-:Y:S01]  /*1ce0*/  UMOV UR16, UR8 ;  /* 0x0000000800107c82 */ /* 0x000fe20008000000 */
[----:B------:R-:W-:Y:S01]  /*1cf0*/  UMOV UR17, UR9 ;  /* 0x0000000900117c82 */ /* 0x000fe20008000000 */
[----:B------:R-:W-:-:S02]  /*1d00*/  WARPGROUP.DEPBAR.LE gsb0, 0x0 ;  /* 0x00008000000079c5 */ /* 0x000fc40000010000 */
        /* <DEDUP_REMOVED lines=21> */
.L_x_14383:
[----:B------:R-:W-:Y:S01]  /*1e60*/  LOP3.LUT R105, R105, 0xffffff80, RZ, 0xc0, !PT ;  /* 0xffffff8069697812 */ /* 0x000fe200078ec0ff */
[C---:B01----:R-:W-:Y:S01]  /*1e70*/  FMUL.FTZ R8, R2.reuse, R88 ;  /* 0x0000005802087220 */ /* 0x043fe20000410000 */
[C---:B------:R-:W-:Y:S01]  /*1e80*/  FMUL.FTZ R88, R2.reuse, R93 ;  /* 0x0000005d02587220 */ /* 0x040fe20000410000 */
[----:B------:R-:W-:Y:S01]  /*1e90*/  FMUL.FTZ R93, R2, R100 ;  /* 0x00000064025d7220 */ /* 0x000fe20000410000 */
[----:B------:R-:W-:Y:S01]  /*1ea0*/  LEA.HI R6, R23, R104, RZ, 0x2 ;  /* 0x0000006817067211 */ /* 0x000fe200078f10ff */
[----:B------:R-:W-:Y:S02]  /*1eb0*/  IMAD.IADD R7, R104, 0x1, -R105 ;  /* 0x0000000168077824 */ /* 0x000fe400078e0a69 */
[C---:B------:R-:W-:Y:S01]  /*1ec0*/  FMUL.FTZ R100, R2.reuse, R25 ;  /* 0x0000001902647220 */ /* 0x040fe20000410000 */
[C---:B------:R-:W-:Y:S01]  /*1ed0*/  FMUL.FTZ R25, R2.reuse, R27 ;  /* 0x0000001b02197220 */ /* 0x040fe20000410000 */
[C---:B------:R-:W-:Y:S01]  /*1ee0*/  FMUL.FTZ R27, R2.reuse, R31 ;  /* 0x0000001f021b7220 */ /* 0x040fe20000410000 */
[C---:B------:R-:W-:Y:S01]  /*1ef0*/  FMUL.FTZ R13, R2.reuse, R102 ;  /* 0x00000066020d7220 */ /* 0x040fe20000410000 */
[----:B------:R-:W-:Y:S01]  /*1f00*/  SHF.R.S32.HI R0, RZ, 0x1f, R7 ;  /* 0x0000001fff007819 */ /* 0x000fe20000011407 */
[----:B------:R-:W-:Y:S01]  /*1f10*/  FMUL.FTZ R3, R2, R89 ;  /* 0x0000005902037220 */ /* 0x000fe20000410000 */
[----:B------:R-:W-:Y:S01]  /*1f20*/  LOP3.LUT R31, R6, 0xfffffffc, RZ, 0xc0, !PT ;  /* 0xfffffffc061f7812 */ /* 0x000fe200078ec0ff */
[----:B------:R-:W-:Y:S01]  /*1f30*/  FMUL.FTZ R12, R2, R99 ;  /* 0x00000063020c7220 */ /* 0x000fe20000410000 */
[----:B------:R-:W-:Y:S01]  /*1f40*/  LEA.HI R23, R0, R7, RZ, 0x2 ;  /* 0x0000000700177211 */ /* 0x000fe200078f10ff */
        /* <DEDUP_REMOVED lines=9> */
[----:B------:R-:W-:Y:S01]  /*1fe0*/  FMUL.FTZ R26, R2, R30 ;  /* 0x0000001e021a7220 */ /* 0x000fe20000410000 */
[----:B------:R-:W-:Y:S01]  /*1ff0*/  IMAD.HI R28, R22, 0x55555556, RZ ;  /* 0x55555556161c7827 */ /* 0x000fe200078e02ff */
[----:B------:R-:W-:-:S03]  /*2000*/  SHF.R.S32.HI R6, RZ, 0x5, R6 ;  /* 0x00000005ff067819 */ /* 0x000fc60000011406 */
[----:B------:R-:W-:Y:S01]  /*2010*/  FMUL.FTZ R14, R2, R103 ;  /* 0x00000067020e7220 */ /* 0x000fe20000410000 */
[----:B------:R-:W-:Y:S01]  /*2020*/  LEA.HI R29, R29, R0, RZ, 0x3 ;  /* 0x000000001d1d7211 */ /* 0x000fe200078f18ff */
[----:B------:R-:W-:Y:S01]  /*2030*/  IMAD.IADD R30, R104, 0x1, -R31 ;  /* 0x00000001681e7824 */ /* 0x000fe200078e0a1f */
[----:B------:R-:W-:Y:S01]  /*2040*/  UISETP.NE.AND UP1, UPT, UR44, URZ, UPT ;  /* 0x0000003f2c00728c */ /* 0x000fe2000bf25270 */
[C---:B------:R-:W-:Y:S01]  /*2050*/  FMUL.FTZ R103, R2.reuse, R32 ;  /* 0x0000002002677220 */ /* 0x040fe20000410000 */
[----:B------:R-:W-:Y:S01]  /*2060*/  FMUL.FTZ R33, R2, R33 ;  /* 0x0000002102217220 */ /* 0x000fe20000410000 */
[----:B------:R-:W-:Y:S01]  /*2070*/  LEA R32, R6, UR38, 0x4 ;  /* 0x0000002606207c11 */ /* 0x000fe2000f8e20ff */
[----:B------:R-:W-:Y:S01]  /*2080*/  FMUL.FTZ R10, R2, R95 ;  /* 0x0000005f020a7220 */ /* 0x000fe20000410000 */
[----:B------:R-:W-:Y:S01]  /*2090*/  LEA.HI R31, R28, R28, RZ, 0x1 ;  /* 0x0000001c1c1f7211 */ /* 0x000fe200078f08ff */
[----:B------:R0:W1:Y:S01]  /*20a0*/  MUFU.TANH R104, R33 ;  /* 0x0000002100687308 */ /* 0x0000620000002400 */
[----:B------:R-:W-:Y:S01]  /*20b0*/  LOP3.LUT R29, R29, 0xfffffff8, RZ, 0xc0, !PT ;  /* 0xfffffff81d1d7812 */ /* 0x000fe200078ec0ff */
[----:B------:R-:W-:Y:S01]  /*20c0*/  FMUL.FTZ R95, R2, R72 ;  /* 0x00000048025f7220 */ /* 0x000fe20000410000 */
[----:B------:R-:W-:Y:S01]  /*20d0*/  LEA.HI R6, R30, R30, RZ, 0x1 ;  /* 0x0000001e1e067211 */ /* 0x000fe200078f08ff */
[----:B------:R-:W-:Y:S01]  /*20e0*/  IMAD R31, R31, -0x3, R22 ;  /* 0xfffffffd1f1f7824 */ /* 0x000fe200078e0216 */
[----:B------:R-:W-:Y:S01]  /*20f0*/  IADD3 R32, R32, R0, -R29 ;  /* 0x0000000020207210 */ /* 0x000fe20007ffe81d */
[----:B------:R-:W-:Y:S01]  /*2100*/  @UP1 ULDC UR5, c[0x0][0x44c] ;  /* 0x0001130000051ab9 */ /* 0x000fe20000000800 */
[----:B------:R-:W-:Y:S01]  /*2110*/  PLOP3.LUT P1, PT, PT, PT, UP1, 0x80, 0x0 ;  /* 0x000000000000781c */ /* 0x000fe20003f2f018 */
[----:B------:R-:W-:Y:S01]  /*2120*/  FMUL.FTZ R21, R2, R78 ;  /* 0x0000004e02157220 */ /* 0x000fe20000410000 */
[----:B0-----:R-:W-:Y:S01]  /*2130*/  LOP3.LUT R33, R6, 0x1ffffffe, RZ, 0xc0, !PT ;  /* 0x1ffffffe06217812 */ /* 0x001fe200078ec0ff */
[----:B------:R-:W-:Y:S01]  /*2140*/  IMAD R31, R31, 0x40, R32 ;  /* 0x000000401f1f7824 */ /* 0x000fe200078e0220 */
[----:B------:R-:W-:Y:S01]  /*2150*/  PLOP3.LUT P2, PT, PT, PT, UP1, 0x80, 0x0 ;  /* 0x000000000000781c */ /* 0x000fe20003f4f018 */
[C---:B------:R-:W-:Y:S01]  /*2160*/  FMUL.FTZ R72, R2.reuse, R79 ;  /* 0x0000004f02487220 */ /* 0x040fe20000410000 */
[----:B------:R-:W-:Y:S01]  /*2170*/  FMUL.FTZ R9, R2, R94 ;  /* 0x0000005e02097220 */ /* 0x000fe20000410000 */
[----:B------:R-:W-:-:S02]  /*2180*/  IMAD.IADD R6, R30, 0x1, -R33 ;  /* 0x000000011e067824 */ /* 0x000fc400078e0a21 */
[C---:B------:R-:W-:Y:S01]  /*2190*/  FMUL.FTZ R79, R2.reuse, R80 ;  /* 0x00000050024f7220 */ /* 0x040fe20000410000 */
[C---:B------:R-:W-:Y:S01]  /*21a0*/  FMUL.FTZ R78, R2.reuse, R81 ;  /* 0x00000051024e7220 */ /* 0x040fe20000410000 */
[----:B------:R-:W-:Y:S01]  /*21b0*/  FMUL.FTZ R94, R2, R73 ;  /* 0x00000049025e7220 */ /* 0x000fe20000410000 */
        /* <DEDUP_REMOVED lines=12> */
[----:B------:R-:W-:Y:S01]  /*2280*/  LOP3.LUT R0, R23, 0x7ffffffc, RZ, 0xc0, !PT ;  /* 0x7ffffffc17007812 */ /* 0x000fe200078ec0ff */
[C---:B------:R-:W-:Y:S01]  /*2290*/  FMUL.FTZ R83, R2.reuse, R56 ;  /* 0x0000003802537220 */ /* 0x040fe20000410000 */
[----:B------:R-:W0:Y:S01]  /*22a0*/  SHFL.IDX PT, R32, R105, RZ, 0x1c1f ;  /* 0x001c1fff69207589 */ /* 0x000e2200000e0000 */
        /* <DEDUP_REMOVED lines=15> */
[----:B------:R-:W-:Y:S01]  /*23a0*/  UIADD3 UR5, UR46, 0x12440, URZ ;  /* 0x000124402e057890 */ /* 0x000fe2000fffe03f */
        /* <DEDUP_REMOVED lines=15> */
[----:B------:R-:W-:-:S02]  /*24a0*/  IMAD.IADD R7, R7, 0x1, -R0 ;  /* 0x0000000107077824 */ /* 0x000fc400078e0a00 */
[----:B------:R-:W-:Y:S01]  /*24b0*/  FMUL.FTZ R77, R2, R77 ;  /* 0x0000004d024d7220 */ /* 0x000fe20000410000 */
[----:B------:R-:W-:Y:S02]  /*24c0*/  IMAD R22, R18, R33, 0xa1 ;  /* 0x000000a112167424 */ /* 0x000fe400078e0221 */
        /* <DEDUP_REMOVED lines=16> */
[----:B------:R-:W-:Y:S01]  /*25d0*/  UPRMT UR5, UR39, 0x654, UR5 ;  /* 0x0000065427057896 */ /* 0x000fe20008000005 */
[C---:B------:R-:W-:Y:S01]  /*25e0*/  IMAD R108, R7.reuse, -0x2, R22 ;  /* 0xfffffffe076c7824 */ /* 0x040fe200078e0216 */
[----:B------:R-:W-:Y:S01]  /*25f0*/  PLOP3.LUT P1, PT, PT, PT, UP0, 0x40, 0x0 ;  /* 0x000000000000781c */ /* 0x000fe20003f2e808 */
[--C-:B------:R-:W-:Y:S01]  /*2600*/  IMAD R0, R18, -0xa0, R17.reuse ;  /* 0xffffff6012007824 */ /* 0x100fe200078e0211 */
[----:B------:R-:W2:Y:S01]  /*2610*/  MUFU.TANH R8, R8 ;  /* 0x0000000800087308 */ /* 0x000ea20000002400 */
[----:B------:R-:W-:Y:S01]  /*2620*/  ULDC UR18, c[0x0][0x288] ;  /* 0x0000a20000127ab9 */ /* 0x000fe20000000800 */
[----:B------:R-:W-:Y:S01]  /*2630*/  ULDC UR20, c[0x0][0x9dc] ;  /* 0x0002770000147ab9 */ /* 0x000fe20000000800 */
[----:B------:R-:W-:Y:S01]  /*2640*/  IADD3 R23, R108, -UR18, R17 ;  /* 0x800000126c177c10 */ /* 0x000fe2000fffe011 */
[----:B------:R-:W-:Y:S01]  /*2650*/  ULOP3.LUT UR20, URZ, UR20, URZ, 0x33, !UPT ;  /* 0x000000143f147292 */ /* 0x000fe2000f8e333f */
[----:B------:R-:W-:Y:S01]  /*2660*/  VIADD R0, R0, 0xa0 ;  /* 0x000000a000007836 */ /* 0x000fe20000000000 */
[----:B------:R-:W-:Y:S01]  /*2670*/  SYNCS.ARRIVE.TRANS64.RED.A1T0 RZ, [UR5], RZ ;  /* 0x000000ffffff79a7 */ /* 0x000fe20008100405 */
[----:B------:R-:W-:Y:S01]  /*2680*/  ULDC UR5, c[0x0][0x9e0] ;  /* 0x0002780000057ab9 */ /* 0x000fe20000000800 */
[----:B------:R-:W3:Y:S01]  /*2690*/  MUFU.TANH R3, R3 ;  /* 0x0000000300037308 */ /* 0x000ee20000002400 */
[----:B------:R-:W-:-:S02]  /*26a0*/  IMAD R111, R7, -0x2, R0 ;  /* 0xfffffffe076f7824 */ /* 0x000fc400078e0200 */
[C---:B------:R-:W-:Y:S02]  /*26b0*/  VIADD R112, R23.reuse, UR5 ;  /* 0x0000000517707c36 */ /* 0x040fe40008000000 */
[----:B------:R-:W-:Y:S02]  /*26c0*/  VIADD R113, R23, UR20 ;  /* 0x0000001417717c36 */ /* 0x000fe40008000000 */
[----:B------:R-:W-:Y:S01]  /*26d0*/  VIADD R114, R22, 0xffffffff ;  /* 0xffffffff16727836 */ /* 0x000fe20000000000 */
[----:B------:R-:W4:Y:S01]  /*26e0*/  MUFU.TANH R4, R4 ;  /* 0x0000000400047308 */ /* 0x000f220000002400 */
[----:B------:R-:W-:Y:S01]  /*26f0*/  VIADD R108, R108, 0xffffffff ;  /* 0xffffffff6c6c7836 */ /* 0x000fe20000000000 */
[----:B0-----:R-:W-:Y:S01]  /*2700*/  VIADDMNMX R109, R32, R112, R111, PT ;  /* 0x00000070206d7246 */ /* 0x001fe2000380016f */
        /* <DEDUP_REMOVED lines=91> */
.L_x_14386:
[----:B------:R-:W-:Y:S02]  /*2cc0*/  ULDC UR6, c[0x0][0x9e4] ;  /* 0x0002790000067ab9 */ /* 0x000fe40000000800 */
[----:B------:R-:W-:-:S05]  /*2cd0*/  IMAD.U32 R0, RZ, RZ, UR6 ;  /* 0x00000006ff007e24 */ /* 0x000fca000f8e00ff */
[----:B------:R-:W-:-:S13]  /*2ce0*/  ISETP.NE.AND P1, PT, R0, 0x1, PT ;  /* 0x000000010000780c */ /* 0x000fda0003f25270 */
[----:B------:R-:W1:Y:S02]  /*2cf0*/  @P1 LDC.64 R22, c[0x0][0x9e8] ;  /* 0x00027a00ff161b82 */ /* 0x000e640000000a00 */
[----:B-1----:R-:W-:-:S05]  /*2d00*/  @P1 IMAD.HI.U32 R22, R33, R22, RZ ;  /* 0x0000001621161227 */ /* 0x002fca00078e00ff */
[----:B------:R-:W-:-:S07]  /*2d10*/  @P1 SHF.R.U32.HI R33, RZ, R23, R22 ;  /* 0x00000017ff211219 */ /* 0x000fce0000011616 */
.L_x_14387:
[----:B------:R-:W-:Y:S05]  /*2d20*/  BSYNC B0 ;  /* 0x0000000000007941 */ /* 0x000fea0003800000 */
.L_x_14385:
[----:B------:R-:W-:-:S05]  /*2d30*/  IMAD R33, R33, R0, R108 ;  /* 0x0000000021217224 */ /* 0x000fca00078e026c */
[----:B------:R-:W-:Y:S02]  /*2d40*/  VIADDMNMX R109, R33, R0, R109, PT ;  /* 0x00000000216d7246 */ /* 0x000fe4000380016d */
[----:B------:R-:W-:-:S07]  /*2d50*/  VIMNMX R110, R110, R33, !PT ;  /* 0x000000216e6e7248 */ /* 0x000fce0007fe0100 */
.L_x_14384:
        /* <DEDUP_REMOVED lines=8> */
[C---:B------:R-:W-:Y:S02]  /*2de0*/  ISETP.LT.OR P3, PT, R109.reuse, 0x2, P3 ;  /* 0x000000026d00780c */ /* 0x040fe40001f61670 */
        /* <DEDUP_REMOVED lines=25> */
[----:B------:R-:W-:Y:S02]  /*2f80*/  @P4 LOP3.LUT R0, R0, 0x10, RZ, 0xfc, !PT ;  /* 0x0000001000004812 */ /* 0x000fe400078efcff */
[----:B------:R-:W-:Y:S02]  /*2f90*/  ISETP.LT.OR P2, PT, R109, 0x19, P2 ;  /* 0x000000196d00780c */ /* 0x000fe40001741670 */
[----:B------:R-:W-:Y:S02]  /*2fa0*/  LOP3.LUT R0, R0, 0x7fffffff, RZ, 0xc0, !PT ;  /* 0x7fffffff00007812 */ /* 0x000fe400078ec0ff */
[----:B------:R-:W-:-:S02]  /*2fb0*/  FSEL R93, R93, -INF , !P2 ;  /* 0xff8000005d5d7808 */ /* 0x000fc40005000000 */
[----:B------:R-:W-:Y:S02]  /*2fc0*/  ISETP.GT.AND P2, PT, R110, 0x19, !P3 ;  /* 0x000000196e00780c */ /* 0x000fe40005f44270 */
[----:B------:R-:W-:Y:S02]  /*2fd0*/  LOP3.LUT R3, R3, 0xfffffffd, RZ, 0xc0, !PT ;  /* 0xfffffffd03037812 */ /* 0x000fe400078ec0ff */
[----:B------:R-:W-:Y:S02]  /*2fe0*/  @P3 LOP3.LUT R0, R0, 0x80000000, RZ, 0xfc, !PT ;  /* 0x8000000000003812 */ /* 0x000fe400078efcff */
[----:B------:R-:W-:Y:S02]  /*2ff0*/  ISETP.GE.AND P3, PT, R114, 0x21, PT ;  /* 0x000000217200780c */ /* 0x000fe40003f66270 */
[----:B------:R-:W-:Y:S02]  /*3000*/  ISETP.LT.OR P2, PT, R109, 0x1a, P2 ;  /* 0x0000001a6d00780c */ /* 0x000fe40001741670 */
[----:B------:R-:W-:-:S02]  /*3010*/  LOP3.LUT R0, R0, 0xbfffffff, RZ, 0xc0, !PT ;  /* 0xbfffffff00007812 */ /* 0x000fc400078ec0ff */
        /* <DEDUP_REMOVED lines=18> */
[----:B------:R-:W-:Y:S01]  /*3140*/  FSEL R33, R96, -INF , !P2 ;  /* 0xff80000060217808 */ /* 0x000fe20005000000 */
[----:B-1----:R-:W-:Y:S01]  /*3150*/  IMAD.IADD R96, R113, 0x1, R22 ;  /* 0x0000000171607824 */ /* 0x002fe200078e0216 */
        /* <DEDUP_REMOVED lines=36> */
[----:B------:R-:W-:Y:S02]  /*33a0*/  ISETP.GT.AND P2, PT, R110, 0x41, !P3 ;  /* 0x000000416e00780c */ /* 0x000fe40005f44270 */
[----:B------:R-:W-:-:S02]  /*33b0*/  VIADDMNMX R83, R22, R112, R111, PT ;  /* 0x0000007016537246 */ /* 0x000fc4000380016f */
        /* <DEDUP_REMOVED lines=147> */
.L_x_14390:
[----:B------:R-:W-:Y:S02]  /*3cf0*/  ULDC UR6, c[0x0][0x9e4] ;  /* 0x0002790000067ab9 */ /* 0x000fe40000000800 */
[----:B------:R-:W-:-:S05]  /*3d00*/  IMAD.U32 R84, RZ, RZ, UR6 ;  /* 0x00000006ff547e24 */ /* 0x000fca000f8e00ff */
[----:B------:R-:W-:-:S13]  /*3d10*/  ISETP.NE.AND P6, PT, R84, 0x1, PT ;  /* 0x000000015400780c */ /* 0x000fda0003fc5270 */
[----:B------:R-:W0:Y:S02]  /*3d20*/  @P6 LDC.64 R22, c[0x0][0x9e8] ;  /* 0x00027a00ff166b82 */ /* 0x000e240000000a00 */
[----:B0-----:R-:W-:-:S05]  /*3d30*/  @P6 IMAD.HI.U32 R22, R87, R22, RZ ;  /* 0x0000001657166227 */ /* 0x001fca00078e00ff */
[----:B------:R-:W-:-:S07]  /*3d40*/  @P6 SHF.R.U32.HI R87, RZ, R23, R22 ;  /* 0x00000017ff576219 */ /* 0x000fce0000011616 */
.L_x_14391:
[----:B------:R-:W-:Y:S05]  /*3d50*/  BSYNC B0 ;  /* 0x0000000000007941 */ /* 0x000fea0003800000 */
.L_x_14389:
[----:B------:R-:W-:-:S05]  /*3d60*/  IMAD R87, R87, R84, R108 ;  /* 0x0000005457577224 */ /* 0x000fca00078e026c */
[----:B------:R-:W-:Y:S02]  /*3d70*/  VIADDMNMX R83, R87, R84, R83, PT ;  /* 0x0000005457537246 */ /* 0x000fe40003800153 */
[----:B------:R-:W-:-:S07]  /*3d80*/  VIMNMX R96, R96, R87, !PT ;  /* 0x0000005760607248 */ /* 0x000fce0007fe0100 */
.L_x_14388:
        /* <DEDUP_REMOVED lines=9> */
[----:B------:R-:W-:-:S02]  /*3e20*/  LOP3.LUT P1, RZ, R0, 0x2, RZ, 0xc0, !PT ;  /* 0x0000000200ff7812 */ /* 0x000fc4000782c0ff */
[C---:B------:R-:W-:Y:S02]  /*3e30*/  ISETP.GT.AND P3, PT, R96.reuse, 0x90, !P3 ;  /* 0x000000906000780c */ /* 0x040fe40005f64270 */
[C---:B------:R-:W-:Y:S02]  /*3e40*/  ISETP.GT.AND P1, PT, R96.reuse, 0x8, !P1 ;  /* 0x000000086000780c */ /* 0x040fe40004f24270 */
[C---:B------:R-:W-:Y:S01]  /*3e50*/  ISETP.LT.OR P2, PT, R83.reuse, 0x8a, P2 ;  /* 0x0000008a5300780c */ /* 0x040fe20001741670 */
[----:B------:R-:W-:Y:S01]  /*3e60*/  @UP1 ULDC UR6, c[0x0][0x44c] ;  /* 0x0001130000061ab9 */ /* 0x000fe20000000800 */
[----:B------:R-:W-:Y:S01]  /*3e70*/  ISETP.LT.OR P1, PT, R83, 0x9, P1 ;  /* 0x000000095300780c */ /* 0x000fe20000f21670 */
[----:B------:R-:W-:Y:S01]  /*3e80*/  UIMAD.WIDE.U32 UR6, UR38, UR6, URZ ;  /* 0x00000006260672a5 */ /* 0x000fe2000f8e003f */
[----:B------:R-:W-:Y:S01]  /*3e90*/  ISETP.GT.AND P4, PT, R96, 0x91, !P4 ;  /* 0x000000916000780c */ /* 0x000fe20006784270 */
[----:B------:R-:W-:Y:S01]  /*3ea0*/  @UP1 ULDC UR11, c[0x0][0x450] ;  /* 0x00011400000b1ab9 */ /* 0x000fe20000000800 */
[----:B------:R-:W-:Y:S01]  /*3eb0*/  FSEL R9, R9, -INF , !P1 ;  /* 0xff80000009097808 */ /* 0x000fe20004800000 */
[----:B------:R-:W-:Y:S01]  /*3ec0*/  @UP1 USHF.R.U32.HI UR38, URZ, UR11, UR7 ;  /* 0x0000000b3f261299 */ /* 0x000fe20008011607 */
        /* <DEDUP_REMOVED lines=8> */
[C---:B------:R-:W-:Y:S02]  /*3f50*/  ISETP.LT.OR P4, PT, R83.reuse, 0x92, P4 ;  /* 0x000000925300780c */ /* 0x040fe40002781670 */
[----:B------:R-:W-:Y:S02]  /*3f60*/  ISETP.GT.AND P1, PT, R96, 0x10, !P1 ;  /* 0x000000106000780c */ /* 0x000fe40004f24270 */
[----:B------:R-:W-:Y:S02]  /*3f70*/  FSEL R28, R28, -INF , !P3 ;  /* 0xff8000001c1c7808 */ /* 0x000fe40005800000 */
        /* <DEDUP_REMOVED lines=10> */
[----:B------:R-:W-:-:S04]  /*4020*/  LOP3.LUT P1, RZ, R3, 0x1, RZ, 0xc0, !PT ;  /* 0x0000000103ff7812 */ /* 0x000fc8000782c0ff */
[----:B------:R-:W-:-:S04]  /*4030*/  ISETP.GT.AND P1, PT, R96, 0x18, !P1 ;  /* 0x000000186000780c */ /* 0x000fc80004f24270 */
        /* <DEDUP_REMOVED lines=59> */
[----:B------:R-:W-:Y:S02]  /*43f0*/  FMNMX.FTZ R11, R95, R56, !PT ;  /* 0x000000385f0b7209 */ /* 0x000fe40007810000 */
        /* <DEDUP_REMOVED lines=55> */
[----:B------:R-:W-:Y:S02]  /*4770*/  FMNMX.FTZ R11, R77, R56, !PT ;  /* 0x000000384d0b7209 */ /* 0x000fe40007810000 */
        /* <DEDUP_REMOVED lines=14> */
[C---:B------:R-:W-:Y:S01]  /*4860*/  LOP3.LUT P1, RZ, R0.reuse, 0x200, RZ, 0xc0, !PT ;  /* 0x0000020000ff7812 */ /* 0x040fe2000782c0ff */
[----:B------:R-:W0:Y:S01]  /*4870*/  SHFL.BFLY PT, R11, R56, 0x2, 0x1f ;  /* 0x0c401f00380b7f89 */ /* 0x000e2200000e0000 */
[----:B------:R-:W-:Y:S02]  /*4880*/  LOP3.LUT P6, RZ, R0, 0x20, RZ, 0xc0, !PT ;  /* 0x0000002000ff7812 */ /* 0x000fe400078cc0ff */
[----:B------:R-:W-:-:S04]  /*4890*/  ISETP.GT.AND P1, PT, R96, 0x71, !P1 ;  /* 0x000000716000780c */ /* 0x000fc80004f24270 */
[----:B------:R-:W-:-:S04]  /*48a0*/  ISETP.LT.OR P1, PT, R83, 0x72, P1 ;  /* 0x000000725300780c */ /* 0x000fc80000f21670 */
[----:B------:R-:W-:Y:S02]  /*48b0*/  FSEL R45, R45, -INF , !P1 ;  /* 0xff8000002d2d7808 */ /* 0x000fe40004800000 */
[----:B------:R-:W-:-:S04]  /*48c0*/  LOP3.LUT P1, RZ, R0, 0x100, RZ, 0xc0, !PT ;  /* 0x0000010000ff7812 */ /* 0x000fc8000782c0ff */
[----:B------:R-:W-:-:S04]  /*48d0*/  ISETP.GT.AND P1, PT, R96, 0x78, !P1 ;  /* 0x000000786000780c */ /* 0x000fc80004f24270 */
[----:B------:R-:W-:Y:S02]  /*48e0*/  ISETP.LT.OR P1, PT, R83, 0x79, P1 ;  /* 0x000000795300780c */ /* 0x000fe40000f21670 */
[----:B0-----:R-:W-:Y:S02]  /*48f0*/  FMNMX.FTZ R84, R56, R11, !PT ;  /* 0x0000000b38547209 */ /* 0x001fe40007810000 */
[----:B------:R-:W-:Y:S02]  /*4900*/  FSEL R46, R46, -INF , !P1 ;  /* 0xff8000002e2e7808 */ /* 0x000fe40004800000 */
[----:B------:R-:W-:Y:S01]  /*4910*/  LOP3.LUT P1, RZ, R0, 0x80, RZ, 0xc0, !PT ;  /* 0x0000008000ff7812 */ /* 0x000fe2000782c0ff */
[----:B------:R-:W0:Y:S03]  /*4920*/  SHFL.BFLY PT, R11, R84, 0x1, 0x1f ;  /* 0x0c201f00540b7f89 */ /* 0x000e2600000e0000 */
        /* <DEDUP_REMOVED lines=8> */
[----:B------:R-:W-:Y:S01]  /*49b0*/  ISETP.GT.AND P1, PT, R96, 0x81, !P6 ;  /* 0x000000816000780c */ /* 0x000fe20007724270 */
[----:B------:R-:W-:Y:S01]  /*49c0*/  FFMA.FTZ R97, R11, R86, -8 ;  /* 0xc10000000b617423 */ /* 0x000fe20000010056 */
[----:B------:R-:W-:Y:S02]  /*49d0*/  LOP3.LUT P6, RZ, R0, 0x1, RZ, 0xc0, !PT ;  /* 0x0000000100ff7812 */ /* 0x000fe400078cc0ff */
[----:B------:R-:W-:-:S04]  /*49e0*/  ISETP.LT.OR P1, PT, R83, 0x82, P1 ;  /* 0x000000825300780c */ /* 0x000fc80000f21670 */
[----:B------:R-:W-:Y:S02]  /*49f0*/  FSEL R25, R25, -INF , !P1 ;  /* 0xff80000019197808 */ /* 0x000fe40004800000 */
[----:B------:R-:W-:-:S04]  /*4a00*/  FSETP.NEU.FTZ.AND P1, PT, R11, -INF , PT ;  /* 0xff8000000b00780b */ /* 0x000fc80003f3d000 */
[----:B------:R-:W-:Y:S02]  /*4a10*/  FSEL R97, R97, RZ, P1 ;  /* 0x000000ff61617208 */ /* 0x000fe40000800000 */
[----:B------:R-:W-:Y:S02]  /*4a20*/  ISETP.GT.AND P1, PT, R96, RZ, !P6 ;  /* 0x000000ff6000720c */ /* 0x000fe40007724270 */
[----:B------:R-:W-:Y:S01]  /*4a30*/  LOP3.LUT P6, RZ, R3, 0x4, RZ, 0xc0, !PT ;  /* 0x0000000403ff7812 */ /* 0x000fe200078cc0ff */
[--C-:B------:R-:W-:Y:S01]  /*4a40*/  FFMA.FTZ R86, R93, UR16, -R97.reuse ;  /* 0x000000105d567c23 */ /* 0x100fe20008010861 */
[----:B------:R-:W-:Y:S01]  /*4a50*/  ISETP.LT.OR P1, PT, R83, 0x1, P1 ;  /* 0x000000015300780c */ /* 0x000fe20000f21670 */
[--C-:B------:R-:W-:Y:S01]  /*4a60*/  FFMA.FTZ R87, R88, UR16, -R97.reuse ;  /* 0x0000001058577c23 */ /* 0x100fe20008010861 */
[--C-:B------:R-:W-:Y:S01]  /*4a70*/  FFMA.FTZ R88, R95, UR16, -R97.reuse ;  /* 0x000000105f587c23 */ /* 0x100fe20008010861 */
[--C-:B------:R-:W-:Y:S01]  /*4a80*/  FFMA.FTZ R84, R91, UR16, -R97.reuse ;  /* 0x000000105b547c23 */ /* 0x100fe20008010861 */
[----:B------:R-:W-:Y:S01]  /*4a90*/  FSEL R98, R4, -INF , !P1 ;  /* 0xff80000004627808 */ /* 0x000fe20004800000 */
        /* <DEDUP_REMOVED lines=9> */
[----:B------:R-:W-:Y:S01]  /*4b30*/  FFMA.FTZ R94, R94, UR16, -R97 ;  /* 0x000000105e5e7c23 */ /* 0x000fe20008010861 */
[----:B------:R-:W-:Y:S01]  /*4b40*/  LOP3.LUT P1, RZ, R3, 0x2, RZ, 0xc0, !PT ;  /* 0x0000000203ff7812 */ /* 0x000fe2000782c0ff */
[----:B------:R-:W-:Y:S01]  /*4b50*/  MUFU.EX2 R4, R4 ;  /* 0x0000000400047308 */ /* 0x000fe20000000800 */
[----:B------:R-:W-:-:S02]  /*4b60*/  FMNMX.FTZ R93, R10, R93, !PT ;  /* 0x0000005d0a5d7209 */ /* 0x000fc40007810000 */
[----:B------:R-:W-:Y:S02]  /*4b70*/  ISETP.GT.AND P1, PT, R96, 0x88, !P1 ;  /* 0x000000886000780c */ /* 0x000fe40004f24270 */
[----:B------:R-:W-:Y:S02]  /*4b80*/  FMNMX.FTZ R95, R22, R93, !PT ;  /* 0x0000005d165f7209 */ /* 0x000fe40007810000 */
[----:B------:R-:W-:Y:S01]  /*4b90*/  ISETP.LT.OR P1, PT, R83, 0x89, P1 ;  /* 0x000000895300780c */ /* 0x000fe20000f21670 */
[----:B------:R0:W-:Y:S01]  /*4ba0*/  MUFU.EX2 R93, R94 ;  /* 0x0000005e005d7308 */ /* 0x0001e20000000800 */
[----:B------:R-:W-:Y:S01]  /*4bb0*/  FMNMX.FTZ R56, R12, R95, !PT ;  /* 0x0000005f0c387209 */ /* 0x000fe20007810000 */
[----:B------:R-:W-:Y:S01]  /*4bc0*/  FFMA.FTZ R95, R34, UR16, -R97 ;  /* 0x00000010225f7c23 */ /* 0x000fe20008010861 */
[----:B------:R-:W-:Y:S02]  /*4bd0*/  ISETP.GT.AND P6, PT, R96, 0x99, !P6 ;  /* 0x000000996000780c */ /* 0x000fe400077c4270 */
[----:B------:R-:W-:-:S02]  /*4be0*/  FMNMX.FTZ R33, R13, R56, !PT ;  /* 0x000000380d217209 */ /* 0x000fc40007810000 */
[----:B------:R-:W-:Y:S01]  /*4bf0*/  ISETP.LT.OR P6, PT, R83, 0x9a, P6 ;  /* 0x0000009a5300780c */ /* 0x000fe200037c1670 */
[----:B------:R-:W-:Y:S01]  /*4c00*/  MUFU.EX2 R85, R85 ;  /* 0x0000005500557308 */ /* 0x000fe20000000800 */
[----:B------:R-:W-:Y:S01]  /*4c10*/  FMNMX.FTZ R56, R14, R33, !PT ;  /* 0x000000210e387209 */ /* 0x000fe20007810000 */
[--C-:B0-----:R-:W-:Y:S01]  /*4c20*/  FFMA.FTZ R94, R37, UR16, -R97.reuse ;  /* 0x00000010255e7c23 */ /* 0x101fe20008010861 */
[--C-:B------:R-:W-:Y:S01]  /*4c30*/  FFMA.FTZ R37, R38, UR16, -R97.reuse ;  /* 0x0000001026257c23 */ /* 0x100fe20008010861 */
[----:B------:R-:W-:Y:S02]  /*4c40*/  FSEL R30, R30, -INF , !P6 ;  /* 0xff8000001e1e7808 */ /* 0x000fe40007000000 */
[----:B------:R-:W-:Y:S02]  /*4c50*/  FMNMX.FTZ R33, R15, R56, !PT ;  /* 0x000000380f217209 */ /* 0x000fe40007810000 */
[----:B------:R-:W-:Y:S02]  /*4c60*/  MUFU.EX2 R32, R32 ;  /* 0x0000002000207308 */ /* 0x000fe40000000800 */
[----:B------:R-:W-:Y:S01]  /*4c70*/  FMNMX.FTZ R34, R20, R33, !PT ;  /* 0x0000002114227209 */ /* 0x000fe20007810000 */
[----:B------:R-:W-:-:S03]  /*4c80*/  FFMA.FTZ R33, R35, UR16, -R97 ;  /* 0x0000001023217c23 */ /* 0x000fc60008010861 */
[----:B------:R-:W-:Y:S02]  /*4c90*/  FMNMX.FTZ R35, R21, R34, !PT ;  /* 0x0000002215237209 */ /* 0x000fe40007810000 */
[----:B------:R-:W0:Y:S02]  /*4ca0*/  MUFU.EX2 R87, R87 ;  /* 0x0000005700577308 */ /* 0x000e240000000800 */
[----:B------:R-:W-:-:S04]  /*4cb0*/  FMNMX.FTZ R34, R72, R35, !PT ;  /* 0x0000002348227209 */ /* 0x000fc80007810000 */
[----:B------:R-:W-:Y:S02]  /*4cc0*/  FMNMX.FTZ R35, R73, R34, !PT ;  /* 0x0000002249237209 */ /* 0x000fe40007810000 */
[----:B------:R1:W-:Y:S02]  /*4cd0*/  MUFU.EX2 R34, R92 ;  /* 0x0000005c00227308 */ /* 0x0003e40000000800 */
[----:B------:R-:W-:-:S04]  /*4ce0*/  FMNMX.FTZ R36, R74, R35, !PT ;  /* 0x000000234a247209 */ /* 0x000fc80007810000 */
[----:B------:R-:W-:Y:S02]  /*4cf0*/  FMNMX.FTZ R35, R75, R36, !PT ;  /* 0x000000244b237209 */ /* 0x000fe40007810000 */
[----:B------:R-:W-:Y:S01]  /*4d00*/  MUFU.EX2 R84, R84 ;  /* 0x0000005400547308 */ /* 0x000fe20000000800 */
[----:B-1----:R-:W-:Y:S01]  /*4d10*/  FFMA.FTZ R92, R49, UR16, -R97 ;  /* 0x00000010315c7c23 */ /* 0x002fe20008010861 */
[----:B------:R-:W-:Y:S02]  /*4d20*/  FMNMX.FTZ R56, R76, R35, !PT ;  /* 0x000000234c387209 */ /* 0x000fe40007810000 */
[----:B0-----:R-:W-:Y:S02]  /*4d30*/  F2FP.SATFINITE.E4M3.F32.PACK_AB_MERGE_C R152, R87, R32, RZ ;  /* 0x000000205798723e */ /* 0x001fe400048070ff */
[----:B------:R-:W-:Y:S02]  /*4d40*/  FMNMX.FTZ R56, R23, R56, !PT ;  /* 0x0000003817387209 */ /* 0x000fe40007810000 */
[----:B------:R-:W-:Y:S01]  /*4d50*/  MUFU.EX2 R36, R94 ;  /* 0x0000005e00247308 */ /* 0x000fe20000000800 */
[----:B------:R-:W-:-:S02]  /*4d60*/  F2FP.SATFINITE.E4M3.F32.PACK_AB_MERGE_C R152, R85, R4, R152 ;  /* 0x000000045598723e */ /* 0x000fc40004807098 */
[----:B------:R-:W-:Y:S01]  /*4d70*/  FMNMX.FTZ R35, R57, R56, !PT ;  /* 0x0000003839237209 */ /* 0x000fe20007810000 */
[----:B------:R-:W-:-:S03]  /*4d80*/  FFMA.FTZ R56, R39, UR16, -R97 ;  /* 0x0000001027387c23 */ /* 0x000fc60008010861 */
        /* <DEDUP_REMOVED lines=8> */
[----:B------:R-:W-:Y:S01]  /*4e10*/  MUFU.EX2 R86, R86 ;  /* 0x0000005600567308 */ /* 0x000fe20000000800 */
[--C-:B0-----:R-:W-:Y:S02]  /*4e20*/  FFMA.FTZ R56, R51, UR16, -R97.reuse ;  /* 0x0000001033387c23 */ /* 0x101fe40008010861 */
[----:B------:R-:W-:Y:S01]  /*4e30*/  FMNMX.FTZ R49, R63, R48, !PT ;  /* 0x000000303f317209 */ /* 0x000fe20007810000 */
[----:B------:R-:W-:-:S03]  /*4e40*/  FFMA.FTZ R48, R50, UR16, -R97 ;  /* 0x0000001032307c23 */ /* 0x000fc60008010861 */
[----:B------:R-:W-:Y:S01]  /*4e50*/  FMNMX.FTZ R50, R40, R49, !PT ;  /* 0x0000003128327209 */ /* 0x000fe20007810000 */
[----:B------:R0:W-:Y:S03]  /*4e60*/  MUFU.EX2 R39, R92 ;  /* 0x0000005c00277308 */ /* 0x0001e60000000800 */
[----:B------:R-:W-:-:S04]  /*4e70*/  FMNMX.FTZ R49, R41, R50, !PT ;  /* 0x0000003229317209 */ /* 0x000fc80007810000 */
[----:B------:R-:W-:Y:S01]  /*4e80*/  FMNMX.FTZ R50, R42, R49, !PT ;  /* 0x000000312a327209 */ /* 0x000fe20007810000 */
[----:B------:R-:W1:Y:S01]  /*4e90*/  MUFU.EX2 R91, R91 ;  /* 0x0000005b005b7308 */ /* 0x000e620000000800 */
[--C-:B0-----:R-:W-:Y:S02]  /*4ea0*/  FFMA.FTZ R92, R53, UR16, -R97.reuse ;  /* 0x00000010355c7c23 */ /* 0x101fe40008010861 */
[----:B------:R-:W-:Y:S01]  /*4eb0*/  FMNMX.FTZ R51, R43, R50, !PT ;  /* 0x000000322b337209 */ /* 0x000fe20007810000 */
[----:B------:R-:W-:-:S03]  /*4ec0*/  FFMA.FTZ R50, R52, UR16, -R97 ;  /* 0x0000001034327c23 */ /* 0x000fc60008010861 */
[----:B------:R-:W-:Y:S01]  /*4ed0*/  FMNMX.FTZ R52, R44, R51, !PT ;  /* 0x000000332c347209 */ /* 0x000fe20007810000 */
[----:B------:R0:W-:Y:S03]  /*4ee0*/  MUFU.EX2 R49, R56 ;  /* 0x0000003800317308 */ /* 0x0001e60000000800 */
[----:B------:R-:W-:-:S04]  /*4ef0*/  FMNMX.FTZ R51, R45, R52, !PT ;  /* 0x000000342d337209 */ /* 0x000fc80007810000 */
[----:B------:R-:W-:Y:S01]  /*4f00*/  FMNMX.FTZ R52, R46, R51, !PT ;  /* 0x000000332e347209 */ /* 0x000fe20007810000 */
[----:B------:R-:W-:Y:S01]  /*4f10*/  MUFU.EX2 R88, R88 ;  /* 0x0000005800587308 */ /* 0x000fe20000000800 */
[----:B0-----:R-:W-:Y:S01]  /*4f20*/  FFMA.FTZ R56, R54, UR16, -R97 ;  /* 0x0000001036387c23 */ /* 0x001fe20008010861 */
[----:B-1----:R-:W-:Y:S02]  /*4f30*/  F2FP.SATFINITE.E4M3.F32.PACK_AB_MERGE_C R154, R91, R86, RZ ;  /* 0x000000565b9a723e */ /* 0x002fe400048070ff */
[----:B------:R-:W-:Y:S02]  /*4f40*/  FMNMX.FTZ R53, R47, R52, !PT ;  /* 0x000000342f357209 */ /* 0x000fe40007810000 */
[----:B------:R-:W-:Y:S02]  /*4f50*/  FSEL R52, R26, -INF , !P1 ;  /* 0xff8000001a347808 */ /* 0x000fe40004800000 */
[----:B------:R-:W-:Y:S01]  /*4f60*/  FMNMX.FTZ R54, R24, R53, !PT ;  /* 0x0000003518367209 */ /* 0x000fe20007810000 */
[----:B------:R0:W-:Y:S01]  /*4f70*/  MUFU.EX2 R51, R92 ;  /* 0x0000005c00337308 */ /* 0x0001e20000000800 */
[----:B------:R-:W-:-:S02]  /*4f80*/  F2FP.SATFINITE.E4M3.F32.PACK_AB_MERGE_C R154, R89, R84, R154 ;  /* 0x00000054599a723e */ /* 0x000fc4000480709a */
[----:B------:R-:W-:-:S04]  /*4f90*/  FMNMX.FTZ R53, R25, R54, !PT ;  /* 0x0000003619357209 */ /* 0x000fc80007810000 */
[----:B------:R-:W-:Y:S01]  /*4fa0*/  FMNMX.FTZ R54, R52, R53, !PT ;  /* 0x0000003534367209 */ /* 0x000fe20007810000 */
[----:B------:R1:W2:Y:S01]  /*4fb0*/  MUFU.EX2 R26, R56 ;  /* 0x00000038001a7308 */ /* 0x0002a20000000800 */
[--C-:B0-----:R-:W-:Y:S02]  /*4fc0*/  FFMA.FTZ R92, R55, UR16, -R97.reuse ;  /* 0x00000010375c7c23 */ /* 0x101fe40008010861 */
[----:B------:R-:W-:Y:S01]  /*4fd0*/  FMNMX.FTZ R55, R27, R54, !PT ;  /* 0x000000361b377209 */ /* 0x000fe20007810000 */
[--C-:B------:R-:W-:Y:S01]  /*4fe0*/  FFMA.FTZ R54, R64, UR16, -R97.reuse ;  /* 0x0000001040367c23 */ /* 0x100fe20008010861 */
[--C-:B------:R-:W-:Y:S01]  /*4ff0*/  FFMA.FTZ R64, R66, UR16, -R97.reuse ;  /* 0x0000001042407c23 */ /* 0x100fe20008010861 */
[--C-:B------:R-:W-:Y:S01]  /*5000*/  FFMA.FTZ R66, R68, UR16, -R97.reuse ;  /* 0x0000001044427c23 */ /* 0x100fe20008010861 */
[--C-:B------:R-:W-:Y:S01]  /*5010*/  FFMA.FTZ R68, R70, UR16, -R97.reuse ;  /* 0x0000001046447c23 */ /* 0x100fe20008010861 */
[--C-:B------:R-:W-:Y:S01]  /*5020*/  FFMA.FTZ R70, R77, UR16, -R97.reuse ;  /* 0x000000104d467c23 */ /* 0x100fe20008010861 */
[----:B-1----:R-:W-:Y:S01]  /*5030*/  FMNMX.FTZ R56, R28, R55, !PT ;  /* 0x000000371c387209 */ /* 0x002fe20007810000 */
[--C-:B------:R-:W-:Y:S01]  /*5040*/  FFMA.FTZ R55, R65, UR16, -R97.reuse ;  /* 0x0000001041377c23 */ /* 0x100fe20008010861 */
[--C-:B------:R-:W-:Y:S01]  /*5050*/  FFMA.FTZ R77, R80, UR16, -R97.reuse ;  /* 0x00000010504d7c23 */ /* 0x100fe20008010861 */
[--C-:B------:R-:W-:Y:S01]  /*5060*/  FFMA.FTZ R80, R82, UR16, -R97.reuse ;  /* 0x0000001052507c23 */ /* 0x100fe20008010861 */
[----:B------:R-:W-:Y:S01]  /*5070*/  FMNMX.FTZ R56, R29, R56, !PT ;  /* 0x000000381d387209 */ /* 0x000fe20007810000 */
[----:B------:R-:W-:Y:S01]  /*5080*/  FFMA.FTZ R82, R8, UR16, -R97 ;  /* 0x0000001008527c23 */ /* 0x000fe20008010861 */
[----:B------:R-:W-:Y:S02]  /*5090*/  MUFU.EX2 R53, R92 ;  /* 0x0000005c00357308 */ /* 0x000fe40000000800 */
[----:B------:R-:W-:-:S02]  /*50a0*/  FMNMX.FTZ R65, R31, R56, !PT ;  /* 0x000000381f417209 */ /* 0x000fc40007810000 */
[----:B--2---:R-:W-:Y:S02]  /*50b0*/  F2FP.SATFINITE.E4M3.F32.PACK_AB_MERGE_C R146, R26, R51, RZ ;  /* 0x000000331a92723e */ /* 0x004fe400048070ff */
[----:B------:R-:W-:Y:S01]  /*50c0*/  FMNMX.FTZ R56, R30, R65, !PT ;  /* 0x000000411e387209 */ /* 0x000fe20007810000 */
[--C-:B------:R-:W-:Y:S01]  /*50d0*/  FFMA.FTZ R65, R67, UR16, -R97.reuse ;  /* 0x0000001043417c23 */ /* 0x100fe20008010861 */
[--C-:B------:R-:W-:Y:S01]  /*50e0*/  FFMA.FTZ R67, R69, UR16, -R97.reuse ;  /* 0x0000001045437c23 */ /* 0x100fe20008010861 */
[--C-:B------:R-:W-:Y:S01]  /*50f0*/  FFMA.FTZ R69, R71, UR16, -R97.reuse ;  /* 0x0000001047457c23 */ /* 0x100fe20008010861 */
[--C-:B------:R-:W-:Y:S01]  /*5100*/  FFMA.FTZ R71, R78, UR16, -R97.reuse ;  /* 0x000000104e477c23 */ /* 0x100fe20008010861 */
[----:B------:R-:W0:Y:S01]  /*5110*/  SHFL.BFLY PT, R83, R56, 0x2, 0x1f ;  /* 0x0c401f0038537f89 */ /* 0x000e2200000e0000 */
[--C-:B------:R-:W-:Y:S01]  /*5120*/  FFMA.FTZ R78, R79, UR16, -R97.reuse ;  /* 0x000000104f4e7c23 */ /* 0x100fe20008010861 */
[----:B------:R-:W-:Y:S01]  /*5130*/  FFMA.FTZ R79, R81, UR16, -R97 ;  /* 0x00000010514f7c23 */ /* 0x000fe20008010861 */
        /* <DEDUP_REMOVED lines=8> */
[----:B------:R-:W2:Y:S08]  /*51c0*/  MUFU.EX2 R48, R48 ;  /* 0x0000003000307308 */ /* 0x000eb00000000800 */
[----:B------:R-:W3:Y:S01]  /*51d0*/  MUFU.EX2 R38, R38 ;  /* 0x0000002600267308 */ /* 0x000ee20000000800 */
[----:B0-----:R-:W-:-:S04]  /*51e0*/  F2FP.SATFINITE.E4M3.F32.PACK_AB_MERGE_C R150, R37, R36, RZ ;  /* 0x000000242596723e */ /* 0x001fc800048070ff */
[----:B------:R-:W-:-:S03]  /*51f0*/  F2FP.SATFINITE.E4M3.F32.PACK_AB_MERGE_C R150, R34, R33, R150 ;  /* 0x000000212296723e */ /* 0x000fc60004807096 */
[----:B------:R-:W0:Y:S01]  /*5200*/  MUFU.EX2 R50, R50 ;  /* 0x0000003200327308 */ /* 0x000e220000000800 */
[----:B--2---:R-:W-:Y:S02]  /*5210*/  F2FP.SATFINITE.E4M3.F32.PACK_AB_MERGE_C R144, R48, R39, RZ ;  /* 0x000000273090723e */ /* 0x004fe400048070ff */
[----:B-1----:R-:W-:Y:S01]  /*5220*/  FMNMX.FTZ R56, R83, R56, !PT ;  /* 0x0000003853387209 */ /* 0x002fe20007810000 */
[----:B------:R-:W-:-:S03]  /*5230*/  IMAD.U32 R83, RZ, RZ, UR16 ;  /* 0x00000010ff537e24 */ /* 0x000fc6000f8e00ff */
[C---:B------:R-:W-:Y:S01]  /*5240*/  FSETP.NEU.FTZ.AND P1, PT, R56.reuse, -INF , PT ;  /* 0xff8000003800780b */ /* 0x040fe20003f3d000 */
[----:B------:R-:W-:Y:S01]  /*5250*/  FFMA.FTZ R81, R56, R83, -8 ;  /* 0xc100000038517423 */ /* 0x000fe20000010053 */
[----:B---3--:R-:W-:Y:S01]  /*5260*/  F2FP.SATFINITE.E4M3.F32.PACK_AB_MERGE_C R144, R38, R35, R144 ;  /* 0x000000232690723e */ /* 0x008fe20004807090 */
[----:B------:R-:W-:Y:S03]  /*5270*/  MUFU.EX2 R55, R55 ;  /* 0x0000003700377308 */ /* 0x000fe60000000800 */
[----:B------:R-:W-:Y:S02]  /*5280*/  FSEL R8, R81, RZ, P1 ;  /* 0x000000ff51087208 */ /* 0x000fe40000800000 */
[----:B------:R-:W-:Y:S02]  /*5290*/  PLOP3.LUT P1, PT, PT, PT, UP0, 0x40, 0x0 ;  /* 0x000000000000781c */ /* 0x000fe40003f2e808 */
[----:B0-----:R-:W-:Y:S01]  /*52a0*/  F2FP.SATFINITE.E4M3.F32.PACK_AB_MERGE_C R146, R50, R49, R146 ;  /* 0x000000313292723e */ /* 0x001fe20004807092 */
[--C-:B------:R-:W-:Y:S01]  /*52b0*/  FFMA.FTZ R81, R98, UR16, -R8.reuse ;  /* 0x0000001062517c23 */ /* 0x100fe20008010808 */
[--C-:B------:R-:W-:Y:S01]  /*52c0*/  FFMA.FTZ R92, R5, UR16, -R8.reuse ;  /* 0x00000010055c7c23 */ /* 0x100fe20008010808 */
[--C-:B------:R-:W-:Y:S01]  /*52d0*/  FFMA.FTZ R5, R9, UR16, -R8.reuse ;  /* 0x0000001009057c23 */ /* 0x100fe20008010808 */
[--C-:B------:R-:W-:Y:S01]  /*52e0*/  FFMA.FTZ R94, R59, UR16, -R8.reuse ;  /* 0x000000103b5e7c23 */ /* 0x100fe20008010808 */
[--C-:B------:R-:W-:Y:S01]  /*52f0*/  FFMA.FTZ R59, R61, UR16, -R8.reuse ;  /* 0x000000103d3b7c23 */ /* 0x100fe20008010808 */
[----:B------:R-:W-:Y:S01]  /*5300*/  FADD.FTZ R61, R4, R85 ;  /* 0x00000055043d7221 */ /* 0x000fe20000010000 */
[----:B------:R-:W-:Y:S01]  /*5310*/  MUFU.EX2 R81, R81 ;  /* 0x0000005100517308 */ /* 0x000fe20000000800 */
[--C-:B------:R-:W-:Y:S01]  /*5320*/  FFMA.FTZ R10, R10, UR16, -R8.reuse ;  /* 0x000000100a0a7c23 */ /* 0x100fe20008010808 */
[--C-:B------:R-:W-:Y:S01]  /*5330*/  FFMA.FTZ R9, R22, UR16, -R8.reuse ;  /* 0x0000001016097c23 */ /* 0x100fe20008010808 */
[----:B------:R-:W-:Y:S01]  /*5340*/  FADD.FTZ R96, R32, R61 ;  /* 0x0000003d20607221 */ /* 0x000fe20000010000 */
[--C-:B------:R-:W-:Y:S01]  /*5350*/  FFMA.FTZ R83, R72, UR16, -R8.reuse ;  /* 0x0000001048537c23 */ /* 0x100fe20008010808 */
[--C-:B------:R-:W-:Y:S01]  /*5360*/  FFMA.FTZ R72, R74, UR16, -R8.reuse ;  /* 0x000000104a487c23 */ /* 0x100fe20008010808 */
[----:B------:R-:W-:Y:S01]  /*5370*/  FFMA.FTZ R74, R57, UR16, -R8 ;  /* 0x00000010394a7c23 */ /* 0x000fe20008010808 */
[----:B------:R-:W-:Y:S01]  /*5380*/  FADD.FTZ R61, R87, R96 ;  /* 0x00000060573d7221 */ /* 0x000fe20000010000 */
[----:B------:R-:W0:Y:S01]  /*5390*/  MUFU.EX2 R92, R92 ;  /* 0x0000005c005c7308 */ /* 0x000e220000000800 */
[--C-:B------:R-:W-:Y:S01]  /*53a0*/  FFMA.FTZ R57, R58, UR16, -R8.reuse ;  /* 0x000000103a397c23 */ /* 0x100fe20008010808 */
[--C-:B------:R-:W-:Y:S01]  /*53b0*/  FFMA.FTZ R12, R12, UR16, -R8.reuse ;  /* 0x000000100c0c7c23 */ /* 0x100fe20008010808 */
[--C-:B------:R-:W-:Y:S01]  /*53c0*/  FFMA.FTZ R58, R60, UR16, -R8.reuse ;  /* 0x000000103c3a7c23 */ /* 0x100fe20008010808 */
[--C-:B------:R-:W-:Y:S01]  /*53d0*/  FFMA.FTZ R60, R62, UR16, -R8.reuse ;  /* 0x000000103e3c7c23 */ /* 0x100fe20008010808 */
[----:B------:R-:W-:Y:S01]  /*53e0*/  FADD.FTZ R62, R84, R61 ;  /* 0x0000003d543e7221 */ /* 0x000fe20000010000 */
[--C-:B------:R-:W-:Y:S01]  /*53f0*/  FFMA.FTZ R13, R13, UR16, -R8.reuse ;  /* 0x000000100d0d7c23 */ /* 0x100fe20008010808 */
[----:B------:R-:W-:Y:S01]  /*5400*/  FFMA.FTZ R61, R63, UR16, -R8 ;  /* 0x000000103f3d7c23 */ /* 0x000fe20008010808 */
[----:B------:R-:W1:Y:S01]  /*5410*/  MUFU.EX2 R5, R5 ;  /* 0x0000000500057308 */ /* 0x000e620000000800 */
[----:B------:R-:W-:Y:S01]  /*5420*/  FADD.FTZ R63, R89, R62 ;  /* 0x0000003e593f7221 */ /* 0x000fe20000010000 */
[--C-:B------:R-:W-:Y:S01]  /*5430*/  FFMA.FTZ R22, R14, UR16, -R8.reuse ;  /* 0x000000100e167c23 */ /* 0x100fe20008010808 */
[--C-:B------:R-:W-:Y:S01]  /*5440*/  FFMA.FTZ R14, R15, UR16, -R8.reuse ;  /* 0x000000100f0e7c23 */ /* 0x100fe20008010808 */
[--C-:B------:R-:W-:Y:S01]  /*5450*/  FFMA.FTZ R15, R20, UR16, -R8.reuse ;  /* 0x00000010140f7c23 */ /* 0x100fe20008010808 */
[----:B------:R-:W-:Y:S01]  /*5460*/  FADD.FTZ R96, R86, R63 ;  /* 0x0000003f56607221 */ /* 0x000fe20000010000 */
[--C-:B------:R-:W-:Y:S01]  /*5470*/  FFMA.FTZ R20, R21, UR16, -R8.reuse ;  /* 0x0000001015147c23 */ /* 0x100fe20008010808 */
[----:B------:R-:W-:Y:S01]  /*5480*/  FFMA.FTZ R21, R73, UR16, -R8 ;  /* 0x0000001049157c23 */ /* 0x000fe20008010808 */
[----:B------:R-:W2:Y:S01]  /*5490*/  MUFU.EX2 R10, R10 ;  /* 0x0000000a000a7308 */ /* 0x000ea20000000800 */
[----:B0-----:R-:W-:Y:S01]  /*54a0*/  FADD.FTZ R62, R81, R92 ;  /* 0x0000005c513e7221 */ /* 0x001fe20000010000 */
[----:B------:R-:W-:Y:S01]  /*54b0*/  FFMA.FTZ R73, R75, UR16, -R8 ;  /* 0x000000104b497c23 */ /* 0x000fe20008010808 */
[----:B------:R-:W-:Y:S01]  /*54c0*/  FADD.FTZ R75, R91, R96 ;  /* 0x000000605b4b7221 */ /* 0x000fe20000010000 */
[--C-:B------:R-:W-:Y:S01]  /*54d0*/  FFMA.FTZ R19, R41, UR16, -R8.reuse ;  /* 0x0000001029137c23 */ /* 0x100fe20008010808 */
[--C-:B------:R-:W-:Y:S01]  /*54e0*/  FFMA.FTZ R76, R76, UR16, -R8.reuse ;  /* 0x000000104c4c7c23 */ /* 0x100fe20008010808 */
[----:B------:R-:W-:Y:S01]  /*54f0*/  FFMA.FTZ R32, R42, UR16, -R8 ;  /* 0x000000102a207c23 */ /* 0x000fe20008010808 */
[----:B------:R-:W-:Y:S01]  /*5500*/  FADD.FTZ R96, R88, R75 ;  /* 0x0000004b58607221 */ /* 0x000fe20000010000 */
[----:B------:R-:W0:Y:S01]  /*5510*/  MUFU.EX2 R9, R9 ;  /* 0x0000000900097308 */ /* 0x000e220000000800 */
[----:B-1----:R-:W-:Y:S01]  /*5520*/  FADD.FTZ R63, R5, R62 ;  /* 0x0000003e053f7221 */ /* 0x002fe20000010000 */
[--C-:B------:R-:W-:Y:S01]  /*5530*/  FFMA.FTZ R23, R23, UR16, -R8.reuse ;  /* 0x0000001017177c23 */ /* 0x100fe20008010808 */
[--C-:B------:R-:W-:Y:S01]  /*5540*/  FFMA.FTZ R40, R40, UR16, -R8.reuse ;  /* 0x0000001028287c23 */ /* 0x100fe20008010808 */
[--C-:B------:R-:W-:Y:S01]  /*5550*/  FFMA.FTZ R46, R46, UR16, -R8.reuse ;  /* 0x000000102e2e7c23 */ /* 0x100fe20008010808 */
[--C-:B------:R-:W-:Y:S01]  /*5560*/  FFMA.FTZ R47, R47, UR16, -R8.reuse ;  /* 0x000000102f2f7c23 */ /* 0x100fe20008010808 */
[--C-:B------:R-:W-:Y:S01]  /*5570*/  FFMA.FTZ R24, R24, UR16, -R8.reuse ;  /* 0x0000001018187c23 */ /* 0x100fe20008010808 */
[----:B------:R-:W-:Y:S01]  /*5580*/  FFMA.FTZ R25, R25, UR16, -R8 ;  /* 0x0000001019197c23 */ /* 0x000fe20008010808 */
[----:B------:R-:W1:Y:S01]  /*5590*/  MUFU.EX2 R12, R12 ;  /* 0x0000000c000c7308 */ /* 0x000e620000000800 */
[----:B--2---:R-:W-:Y:S01]  /*55a0*/  FADD.FTZ R62, R10, R63 ;  /* 0x0000003f0a3e7221 */ /* 0x004fe20000010000 */
[----:B------:R-:W-:Y:S01]  /*55b0*/  FADD.FTZ R63, R93, R96 ;  /* 0x000000605d3f7221 */ /* 0x000fe20000010000 */
[--C-:B------:R-:W-:Y:S01]  /*55c0*/  FFMA.FTZ R52, R52, UR16, -R8.reuse ;  /* 0x0000001034347c23 */ /* 0x100fe20008010808 */
[--C-:B------:R-:W-:Y:S01]  /*55d0*/  FFMA.FTZ R27, R27, UR16, -R8.reuse ;  /* 0x000000101b1b7c23 */ /* 0x100fe20008010808 */
[--C-:B------:R-:W-:Y:S01]  /*55e0*/  FFMA.FTZ R28, R28, UR16, -R8.reuse ;  /* 0x000000101c1c7c23 */ /* 0x100fe20008010808 */
[----:B------:R-:W-:Y:S01]  /*55f0*/  FADD.FTZ R86, R90, R63 ;  /* 0x0000003f5a567221 */ /* 0x000fe20000010000 */
[----:B------:R-:W-:Y:S01]  /*5600*/  FFMA.FTZ R29, R29, UR16, -R8 ;  /* 0x000000101d1d7c23 */ /* 0x000fe20008010808 */
[----:B------:R-:W2:Y:S01]  /*5610*/  MUFU.EX2 R13, R13 ;  /* 0x0000000d000d7308 */ /* 0x000ea20000000800 */
[----:B0-----:R-:W-:Y:S01]  /*5620*/  FADD.FTZ R41, R9, R62 ;  /* 0x0000003e09297221 */ /* 0x001fe20000010000 */
[----:B------:R-:W-:Y:S01]  /*5630*/  FADD.FTZ R86, R95, R86 ;  /* 0x000000565f567221 */ /* 0x000fe20000010000 */
[----:B------:R-:W-:-:S03]  /*5640*/  FFMA.FTZ R31, R31, UR16, -R8 ;  /* 0x000000101f1f7c23 */ /* 0x000fc60008010808 */
[----:B------:R-:W-:Y:S01]  /*5650*/  FADD.FTZ R75, R33, R86 ;  /* 0x00000056214b7221 */ /* 0x000fe20000010000 */
[----:B------:R-:W-:Y:S01]  /*5660*/  FFMA.FTZ R33, R45, UR16, -R8 ;  /* 0x000000102d217c23 */ /* 0x000fe20008010808 */
[----:B------:R-:W0:Y:S01]  /*5670*/  MUFU.EX2 R22, R22 ;  /* 0x0000001600167308 */ /* 0x000e220000000800 */
[----:B-1----:R-:W-:Y:S01]  /*5680*/  FADD.FTZ R62, R12, R41 ;  /* 0x000000290c3e7221 */ /* 0x002fe20000010000 */
[----:B------:R-:W-:-:S04]  /*5690*/  FADD.FTZ R75, R34, R75 ;  /* 0x0000004b224b7221 */ /* 0x000fc80000010000 */
[----:B------:R-:W-:Y:S02]  /*56a0*/  FADD.FTZ R42, R36, R75 ;  /* 0x0000004b242a7221 */ /* 0x000fe40000010000 */
[----:B------:R-:W1:Y:S01]  /*56b0*/  MUFU.EX2 R14, R14 ;  /* 0x0000000e000e7308 */ /* 0x000e620000000800 */
[----:B--2---:R-:W-:Y:S01]  /*56c0*/  FADD.FTZ R41, R13, R62 ;  /* 0x0000003e0d297221 */ /* 0x004fe20000010000 */
[----:B------:R-:W-:-:S06]  /*56d0*/  FADD.FTZ R42, R37, R42 ;  /* 0x0000002a252a7221 */ /* 0x000fcc0000010000 */
[----:B------:R-:W2:Y:S01]  /*56e0*/  MUFU.EX2 R15, R15 ;  /* 0x0000000f000f7308 */ /* 0x000ea20000000800 */
[C---:B0-----:R-:W-:Y:S01]  /*56f0*/  FADD.FTZ R63, R22.reuse, R41 ;  /* 0x00000029163f7221 */ /* 0x041fe20000010000 */
[----:B------:R-:W-:Y:S01]  /*5700*/  FFMA.FTZ R41, R43, UR16, -R8 ;  /* 0x000000102b297c23 */ /* 0x000fe20008010808 */
[----:B------:R-:W-:-:S04]  /*5710*/  F2FP.SATFINITE.E4M3.F32.PACK_AB_MERGE_C R13, R22, R13, RZ ;  /* 0x0000000d160d723e */ /* 0x000fc800048070ff */
[----:B------:R-:W-:Y:S01]  /*5720*/  F2FP.SATFINITE.E4M3.F32.PACK_AB_MERGE_C R155, R12, R9, R13 ;  /* 0x000000090c9b723e */ /* 0x000fe2000480700d */
[----:B------:R-:W0:Y:S01]  /*5730*/  MUFU.EX2 R20, R20 ;  /* 0x0000001400147308 */ /* 0x000e220000000800 */
[----:B-1----:R-:W-:-:S07]  /*5740*/  FADD.FTZ R4, R14, R63 ;  /* 0x0000003f0e047221 */ /* 0x002fce0000010000 */
[----:B------:R-:W1:Y:S01]  /*5750*/  MUFU.EX2 R83, R83 ;  /* 0x0000005300537308 */ /* 0x000e620000000800 */
[----:B--2---:R-:W-:Y:S01]  /*5760*/  FADD.FTZ R43, R15, R4 ;  /* 0x000000040f2b7221 */ /* 0x004fe20000010000 */
[--C-:B------:R-:W-:Y:S01]  /*5770*/  FFMA.FTZ R4, R44, UR16, -R8.reuse ;  /* 0x000000102c047c23 */ /* 0x100fe20008010808 */
[----:B------:R-:W-:Y:S01]  /*5780*/  FFMA.FTZ R8, R30, UR16, -R8 ;  /* 0x000000101e087c23 */ /* 0x000fe20008010808 */
[----:B------:R-:W-:-:S04]  /*5790*/  F2FP.SATFINITE.E4M3.F32.PACK_AB_MERGE_C R30, R10, R5, RZ ;  /* 0x000000050a1e723e */ /* 0x000fc800048070ff */
[----:B------:R-:W2:Y:S01]  /*57a0*/  MUFU.EX2 R21, R21 ;  /* 0x0000001500157308 */ /* 0x000ea20000000800 */
[----:B0-----:R-:W-:Y:S01]  /*57b0*/  FADD.FTZ R36, R20, R43 ;  /* 0x0000002b14247221 */ /* 0x001fe20000010000 */
[----:B------:R-:W-:Y:S01]  /*57c0*/  FADD.FTZ R43, R35, R42 ;  /* 0x0000002a232b7221 */ /* 0x000fe20000010000 */
[----:B------:R-:W-:-:S05]  /*57d0*/  F2FP.SATFINITE.E4M3.F32.PACK_AB_MERGE_C R153, R92, R81, R30 ;  /* 0x000000515c99723e */ /* 0x000fca000480701e */
[----:B------:R-:W0:Y:S01]  /*57e0*/  MUFU.EX2 R72, R72 ;  /* 0x0000004800487308 */ /* 0x000e220000000800 */
[C---:B-1----:R-:W-:Y:S01]  /*57f0*/  FADD.FTZ R36, R83.reuse, R36 ;  /* 0x0000002453247221 */ /* 0x042fe20000010000 */
[----:B------:R-:W-:-:S04]  /*5800*/  F2FP.SATFINITE.E4M3.F32.PACK_AB_MERGE_C R20, R83, R20, RZ ;  /* 0x000000145314723e */ /* 0x000fc800048070ff */
[----:B------:R-:W-:Y:S02]  /*5810*/  F2FP.SATFINITE.E4M3.F32.PACK_AB_MERGE_C R149, R15, R14, R20 ;  /* 0x0000000e0f95723e */ /* 0x000fe40004807014 */
[----:B------:R-:W1:Y:S01]  /*5820*/  MUFU.EX2 R73, R73 ;  /* 0x0000004900497308 */ /* 0x000e620000000800 */
[----:B--2---:R-:W-:Y:S01]  /*5830*/  FADD.FTZ R37, R21, R36 ;  /* 0x0000002415257221 */ /* 0x004fe20000010000 */
[----:B------:R-:W-:-:S04]  /*5840*/  FADD.FTZ R36, R38, R43 ;  /* 0x0000002b26247221 */ /* 0x000fc80000010000 */
[----:B------:R-:W-:Y:S02]  /*5850*/  FADD.FTZ R39, R39, R36 ;  /* 0x0000002427277221 */ /* 0x000fe40000010000 */
[----:B------:R-:W2:Y:S01]  /*5860*/  MUFU.EX2 R76, R76 ;  /* 0x0000004c004c7308 */ /* 0x000ea20000000800 */
[----:B0-----:R-:W-:Y:S01]  /*5870*/  FADD.FTZ R34, R72, R37 ;  /* 0x0000002548227221 */ /* 0x001fe20000010000 */
[----:B------:R-:W-:-:S04]  /*5880*/  FADD.FTZ R48, R48, R39 ;  /* 0x0000002730307221 */ /* 0x000fc80000010000 */
[----:B------:R-:W-:Y:S02]  /*5890*/  FADD.FTZ R49, R49, R48 ;  /* 0x0000003031317221 */ /* 0x000fe40000010000 */
[----:B------:R-:W0:Y:S01]  /*58a0*/  MUFU.EX2 R23, R23 ;  /* 0x0000001700177308 */ /* 0x000e220000000800 */
[----:B-1----:R-:W-:Y:S01]  /*58b0*/  FADD.FTZ R35, R73, R34 ;  /* 0x0000002249237221 */ /* 0x002fe20000010000 */
[----:B------:R-:W-:-:S04]  /*58c0*/  FADD.FTZ R50, R50, R49 ;  /* 0x0000003132327221 */ /* 0x000fc80000010000 */
[----:B------:R-:W-:Y:S02]  /*58d0*/  FADD.FTZ R51, R51, R50 ;  /* 0x0000003233337221 */ /* 0x000fe40000010000 */
[----:B------:R-:W1:Y:S01]  /*58e0*/  MUFU.EX2 R74, R74 ;  /* 0x0000004a004a7308 */ /* 0x000e620000000800 */
[----:B--2---:R-:W-:Y:S01]  /*58f0*/  FADD.FTZ R34, R76, R35 ;  /* 0x000000234c227221 */ /* 0x004fe20000010000 */
        /* <DEDUP_REMOVED lines=20> */
[----:B-1----:R-:W-:-:S07]  /*5a40*/  F2FP.SATFINITE.E4M3.F32.PACK_AB_MERGE_C R22, R64, R55, RZ ;  /* 0x000000374016723e */ /* 0x002fce00048070ff */
[----:B------:R-:W1:Y:S01]  /*5a50*/  MUFU.EX2 R40, R40 ;  /* 0x0000002800287308 */ /* 0x000e620000000800 */
[C---:B--2---:R-:W-:Y:S01]  /*5a60*/  FADD.FTZ R5, R61.reuse, R10 ;  /* 0x0000000a3d057221 */ /* 0x044fe20000010000 */
[----:B------:R-:W-:-:S04]  /*5a70*/  F2FP.SATFINITE.E4M3.F32.PACK_AB_MERGE_C R60, R61, R60, RZ ;  /* 0x0000003c3d3c723e */ /* 0x000fc800048070ff */
[----:B------:R-:W-:Y:S02]  /*5a80*/  F2FP.SATFINITE.E4M3.F32.PACK_AB_MERGE_C R147, R59, R58, R60 ;  /* 0x0000003a3b93723e */ /* 0x000fe4000480703c */
        /* <DEDUP_REMOVED lines=49> */
[----:B--2---:R-:W-:Y:S01]  /*5da0*/  FADD.FTZ R5, R25, R10 ;  /* 0x0000000a19057221 */ /* 0x004fe20000010000 */
[----:B------:R-:W-:-:S06]  /*5db0*/  VIADD R10, R18, 0xfffffffe ;  /* 0xfffffffe120a7836 */ /* 0x000fcc0000000000 */
        /* <DEDUP_REMOVED lines=14> */
[----:B------:R-:W-:Y:S01]  /*5ea0*/  MUFU.EX2 R31, R31 ;  /* 0x0000001f001f7308 */ /* 0x000fe20000000800 */
[----:B0-----:R-:W-:Y:S01]  /*5eb0*/  FADD.FTZ R4, R28, R27 ;  /* 0x0000001b1c047221 */ /* 0x001fe20000010000 */
[----:B------:R-:W-:-:S04]  /*5ec0*/  FADD.FTZ R5, R79, R80 ;  /* 0x000000504f057221 */ /* 0x000fc80000010000 */
[----:B------:R-:W-:Y:S02]  /*5ed0*/  FADD.FTZ R5, R82, R5 ;  /* 0x0000000552057221 */ /* 0x000fe40000010000 */
[----:B------:R-:W0:Y:S01]  /*5ee0*/  MUFU.EX2 R8, R8 ;  /* 0x0000000800087308 */ /* 0x000e220000000800 */
[----:B--2---:R-:W-:Y:S01]  /*5ef0*/  FADD.FTZ R4, R29, R4 ;  /* 0x000000041d047221 */ /* 0x004fe20000010000 */
        /* <DEDUP_REMOVED lines=16> */
.L_x_14393:
[----:B------:R-:W-:Y:S02]  /*6000*/  ULDC UR11, c[0x0][0x9e4] ;  /* 0x00027900000b7ab9 */ /* 0x000fe40000000800 */
[----:B------:R-:W-:-:S11]  /*6010*/  UISETP.NE.AND UP0, UPT, UR11, 0x1, UPT ;  /* 0x000000010b00788c */ /* 0x000fd6000bf05270 */
[----:B------:R-:W-:Y:S02]  /*6020*/  @UP0 ULDC.64 UR12, c[0x0][0x9e8] ;  /* 0x00027a00000c0ab9 */ /* 0x000fe40000000a00 */
[----:B------:R-:W-:-:S04]  /*6030*/  UIMAD.WIDE.U32 UR6, UR10, UR12, URZ ;  /* 0x0000000c0a0672a5 */ /* 0x000fc8000f8e003f */
[----:B------:R-:W-:-:S12]  /*6040*/  @UP0 USHF.R.U32.HI UR10, URZ, UR13, UR7 ;  /* 0x0000000d3f0a0299 */ /* 0x000fd80008011607 */
.L_x_14394:
[----:B------:R-:W-:-:S04]  /*6050*/  UIMAD UR10, UR10, UR11, UR11 ;  /* 0x0000000b0a0a72a4 */ /* 0x000fc8000f8e020b */
[----:B------:R-:W-:-:S04]  /*6060*/  UISETP.LT.AND UP0, UPT, UR5, UR10, UPT ;  /* 0x0000000a0500728c */ /* 0x000fc8000bf01270 */
[----:B------:R-:W-:-:S12]  /*6070*/  USEL UR5, UR5, UR10, UP0 ;  /* 0x0000000a05057287 */ /* 0x000fd80008000000 */
.L_x_14392:
[----:B------:R-:W-:Y:S01]  /*6080*/  UIMAD.WIDE UR6, UR5, 0x66666667, URZ ;  /* 0x66666667050678a5 */ /* 0x000fe2000f8e023f */
[----:B------:R-:W0:Y:S01]  /*6090*/  S2UR UR5, SR_CgaCtaId ;  /* 0x00000000000579c3 */ /* 0x000e220000008800 */
        /* <DEDUP_REMOVED lines=8> */
[----:B------:R-:W-:Y:S01]  /*6120*/  CS2R R36, SRZ ;  /* 0x0000000000247805 */ /* 0x000fe2000001ff00 */
[----:B------:R-:W-:Y:S01]  /*6130*/  UMOV UR7, URZ ;  /* 0x0000003f00077c82 */ /* 0x000fe20008000000 */
[----:B------:R-:W-:Y:S01]  /*6140*/  UISETP.LT.AND UP0, UPT, UR45, UR6, UPT ;  /* 0x000000062d00728c */ /* 0x000fe2000bf01270 */
[----:B------:R-:W-:Y:S02]  /*6150*/  CS2R R38, SRZ ;  /* 0x0000000000267805 */ /* 0x000fe4000001ff00 */
[----:B------:R-:W-:Y:S02]  /*6160*/  CS2R R40, SRZ ;  /* 0x0000000000287805 */ /* 0x000fe4000001ff00 */
[----:B------:R-:W-:Y:S01]  /*6170*/  CS2R R42, SRZ ;  /* 0x00000000002a7805 */ /* 0x000fe2000001ff00 */
[----:B------:R-:W-:Y:S01]  /*6180*/  USEL UR23, UR45, UR6, !UP0 ;  /* 0x000000062d177287 */ /* 0x000fe2000c000000 */
[----:B------:R-:W-:Y:S02]  /*6190*/  CS2R R44, SRZ ;  /* 0x00000000002c7805 */ /* 0x000fe4000001ff00 */
[----:B------:R-:W-:Y:S01]  /*61a0*/  CS2R R46, SRZ ;  /* 0x00000000002e7805 */ /* 0x000fe2000001ff00 */
[----:B------:R-:W-:Y:S01]  /*61b0*/  UMOV UR6, URZ ;  /* 0x0000003f00067c82 */ /* 0x000fe20008000000 */
[----:B------:R-:W-:-:S02]  /*61c0*/  CS2R R48, SRZ ;  /* 0x0000000000307805 */ /* 0x000fc4000001ff00 */
[----:B------:R-:W-:Y:S02]  /*61d0*/  CS2R R50, SRZ ;  /* 0x0000000000327805 */ /* 0x000fe4000001ff00 */
[----:B------:R-:W-:Y:S02]  /*61e0*/  ISETP.GE.AND P1, PT, R10, UR23, PT ;  /* 0x000000170a007c0c */ /* 0x000fe4000bf26270 */
[----:B------:R-:W-:Y:S02]  /*61f0*/  CS2R R52, SRZ ;  /* 0x0000000000347805 */ /* 0x000fe4000001ff00 */
[----:B------:R-:W-:-:S09]  /*6200*/  CS2R R54, SRZ ;  /* 0x0000000000367805 */ /* 0x000fd2000001ff00 */
[----:B0-----:R-:W-:Y:S05]  /*6210*/  @!P1 BRA `(.L_x_14395) ;  /* 0x0000004800ac9947 */ /* 0x001fea0003800000 */
        /* <DEDUP_REMOVED lines=23> */
[----:B------:R-:W-:Y:S01]  /*6390*/  ULDC UR16, c[0x0][0x988] ;  /* 0x0002620000107ab9 */ /* 0x000fe20000000800 */
[----:B------:R-:W-:-:S05]  /*63a0*/  ULDC UR19, c[0x0][0x9e0] ;  /* 0x0002780000137ab9 */ /* 0x000fca0000000800 */
.L_x_14414:
[----:B------:R-:W-:-:S04]  /*63b0*/  UISETP.NE.AND UP0, UPT, UR24, 0x1, UPT ;  /* 0x000000011800788c */ /* 0x000fc8000bf05270 */
[----:B------:R-:W-:-:S04]  /*63c0*/  USEL UR6, URZ, 0x1, UP0 ;  /* 0x000000013f067887 */ /* 0x000fc80008000000 */
[----:B------:R-:W-:Y:S01]  /*63d0*/  ULOP3.LUT UR6, UR25, UR6, URZ, 0x3c, !UPT ;  /* 0x0000000619067292 */ /* 0x000fe2000f8e3c3f */
[----:B------:R-:W-:Y:S11]  /*63e0*/  @!P0 BRA `(.L_x_14396) ;  /* 0x0000000000048947 */ /* 0x000ff60003800000 */
[----:B------:R-:W-:Y:S01]  /*63f0*/  BPT.TRAP 0x1 ;  /* 0x000000040000795c */ /* 0x000fe20000300000 */
.L_x_14396:
        /* <DEDUP_REMOVED lines=9> */
.L_x_14397:
[----:B-1----:R-:W-:Y:S05]  /*6490*/  @P1 BRA `(.L_x_14398) ;  /* 0x0000000000081947 */ /* 0x002fea0003800000 */
[----:B------:R-:W1:Y:S02]  /*64a0*/  SYNCS.PHASECHK.TRANS64.TRYWAIT P1, [UR22+0x12430], R11 ;  /* 0x0124300bff0075a7 */ /* 0x000e640008020156 */
[----:B-1----:R-:W-:Y:S05]  /*64b0*/  @!P1 BRA `(.L_x_14399) ;  /* 0x0000013000249947 */ /* 0x002fea0003800000 */
.L_x_14398:
        /* <DEDUP_REMOVED lines=64> */
.L_x_14400:
[----:B------:R-:W-:Y:S01]  /*68c0*/  ULEA UR13, UR24, UR46, 0x3 ;  /* 0x0000002e180d7291 */ /* 0x000fe2000f8e183f */
[----:B01----:R-:W-:-:S05]  /*68d0*/  IMAD.U32 R11, RZ, RZ, UR25 ;  /* 0x00000019ff0b7e24 */ /* 0x003fca000f8e00ff */
[----:B------:R-:W-:-:S04]  /*68e0*/  SHF.L.U32 R11, R11, 0x1f, RZ ;  /* 0x0000001f0b0b7819 */ /* 0x000fc800000006ff */
[----:B------:R0:W1:Y:S01]  /*68f0*/  SYNCS.PHASECHK.TRANS64.TRYWAIT P1, [UR13+0x12450], R11 ;  /* 0x0124500bff0075a7 */ /* 0x000062000802014d */
[----:B------:R-:W-:Y:S05]  /*6900*/  @!P0 BRA `(.L_x_14401) ;  /* 0x0000000000048947 */ /* 0x000fea0003800000 */
[----:B------:R-:W-:Y:S01]  /*6910*/  BPT.TRAP 0x1 ;  /* 0x000000040000795c */ /* 0x000fe20000300000 */
.L_x_14401:
[----:B-1----:R-:W-:Y:S05]  /*6920*/  @P1 BRA `(.L_x_14402) ;  /* 0x0000000000081947 */ /* 0x002fea0003800000 */
[----:B------:R-:W1:Y:S02]  /*6930*/  SYNCS.PHASECHK.TRANS64.TRYWAIT P1, [UR13+0x12450], R11 ;  /* 0x0124500bff0075a7 */ /* 0x000e64000802014d */
[----:B-1----:R-:W-:Y:S05]  /*6940*/  @!P1 BRA `(.L_x_14403) ;  /* 0x0000012c00189947 */ /* 0x002fea0003800000 */
.L_x_14402:
        /* <DEDUP_REMOVED lines=32> */
.L_x_14404:
        /* <DEDUP_REMOVED lines=27> */
[C---:B01----:R-:W-:Y:S01]  /*6d00*/  FMUL.FTZ R11, R2.reuse, R120 ;  /* 0x00000078020b7220 */ /* 0x043fe20000410000 */
[C---:B------:R-:W-:Y:S01]  /*6d10*/  FMUL.FTZ R83, R2.reuse, R87 ;  /* 0x0000005702537220 */ /* 0x040fe20000410000 */
[C---:B------:R-:W-:Y:S01]  /*6d20*/  FMUL.FTZ R120, R2.reuse, R131 ;  /* 0x0000008302787220 */ /* 0x040fe20000410000 */
[----:B------:R-:W-:Y:S01]  /*6d30*/  FMUL.FTZ R87, R2, R57 ;  /* 0x0000003902577220 */ /* 0x000fe20000410000 */
[----:B------:R-:W-:Y:S01]  /*6d40*/  IMAD R131, R10, -0xa0, RZ ;  /* 0xffffff600a837824 */ /* 0x000fe200078e02ff */
[----:B------:R-:W0:Y:S01]  /*6d50*/  SHFL.IDX PT, R57, R130, RZ, 0x1c1f ;  /* 0x001c1fff82397589 */ /* 0x000e2200000e0000 */
[C---:B------:R-:W-:Y:S01]  /*6d60*/  FMUL.FTZ R20, R2.reuse, R127 ;  /* 0x0000007f02147220 */ /* 0x040fe20000410000 */
[----:B------:R-:W-:Y:S01]  /*6d70*/  UISETP.NE.AND UP0, UPT, UR47, URZ, UPT ;  /* 0x0000003f2f00728c */ /* 0x000fe2000bf05270 */
        /* <DEDUP_REMOVED lines=63> */
[----:B------:R-:W-:Y:S02]  /*7170*/  VIADD R67, R67, 0xffffffff ;  /* 0xffffffff43437836 */ /* 0x000fe40000000000 */
[----:B------:R-:W-:Y:S02]  /*7180*/  VIADD R56, R56, -UR18 ;  /* 0x8000001238387c36 */ /* 0x000fe40008000000 */
[----:B------:R-:W2:Y:S02]  /*7190*/  MUFU.TANH R12, R12 ;  /* 0x0000000c000c7308 */ /* 0x000ea40000002400 */
[C---:B------:R-:W-:Y:S01]  /*71a0*/  VIADD R133, R56.reuse, UR19 ;  /* 0x0000001338857c36 */ /* 0x040fe20008000000 */
[----:B------:R-:W-:Y:S01]  /*71b0*/  SYNCS.ARRIVE.TRANS64.RED.A1T0 RZ, [UR22], RZ ;  /* 0x000000ffffff79a7 */ /* 0x000fe20008100416 */
[----:B------:R-:W-:Y:S02]  /*71c0*/  VIADD R132, R56, UR20 ;  /* 0x0000001438847c36 */ /* 0x000fe40008000000 */
[----:B0-----:R-:W-:-:S02]  /*71d0*/  IMAD.IADD R71, R133, 0x1, R57 ;  /* 0x0000000185477824 */ /* 0x001fc400078e0239 */
        /* <DEDUP_REMOVED lines=93> */
.L_x_14407:
[----:B------:R-:W-:-:S05]  /*77b0*/  IMAD.U32 R136, RZ, RZ, UR17 ;  /* 0x00000011ff887e24 */ /* 0x000fca000f8e00ff */
[----:B------:R-:W-:-:S13]  /*77c0*/  ISETP.NE.AND P1, PT, R136, 0x1, PT ;  /* 0x000000018800780c */ /* 0x000fda0003f25270 */
[----:B------:R-:W1:Y:S02]  /*77d0*/  @P1 LDC.64 R56, c[0x0][0x9e8] ;  /* 0x00027a00ff381b82 */ /* 0x000e640000000a00 */
[----:B-1----:R-:W-:-:S05]  /*77e0*/  @P1 IMAD.HI.U32 R56, R134, R56, RZ ;  /* 0x0000003886381227 */ /* 0x002fca00078e00ff */
[----:B------:R-:W-:-:S07]  /*77f0*/  @P1 SHF.R.U32.HI R134, RZ, R57, R56 ;  /* 0x00000039ff861219 */ /* 0x000fce0000011638 */
.L_x_14408:
[----:B------:R-:W-:Y:S05]  /*7800*/  BSYNC B0 ;  /* 0x0000000000007941 */ /* 0x000fea0003800000 */
.L_x_14406:
[----:B------:R-:W-:-:S05]  /*7810*/  IMAD R134, R134, R136, R67 ;  /* 0x0000008886867224 */ /* 0x000fca00078e0243 */
[----:B------:R-:W-:Y:S02]  /*7820*/  VIADDMNMX R71, R134, R136, R71, PT ;  /* 0x0000008886477246 */ /* 0x000fe40003800147 */
[----:B------:R-:W-:-:S07]  /*7830*/  VIMNMX R70, R70, R134, !PT ;  /* 0x0000008646467248 */ /* 0x000fce0007fe0100 */
.L_x_14405:
[C---:B------:R-:W-:Y:S01]  /*7840*/  ISETP.GE.AND P2, PT, R131.reuse, 0x9, PT ;  /* 0x000000098300780c */ /* 0x040fe20003f46270 */
[----:B------:R-:W-:Y:S01]  /*7850*/  UISETP.NE.AND UP0, UPT, UR47, URZ, UPT ;  /* 0x0000003f2f00728c */ /* 0x000fe2000bf05270 */
[C---:B------:R-:W-:Y:S02]  /*7860*/  ISETP.GE.AND P1, PT, R131.reuse, 0x2, PT ;  /* 0x000000028300780c */ /* 0x040fe40003f26270 */
[C---:B------:R-:W-:Y:S02]  /*7870*/  ISETP.GE.AND P5, PT, R131.reuse, 0xa, PT ;  /* 0x0000000a8300780c */ /* 0x040fe40003fa6270 */
        /* <DEDUP_REMOVED lines=27> */
[C---:B------:R-:W-:Y:S02]  /*7a30*/  ISETP.GT.AND P2, PT, R70.reuse, 0x18, !P3 ;  /* 0x000000184600780c */ /* 0x040fe40005f44270 */
        /* <DEDUP_REMOVED lines=217> */
.L_x_14411:
[----:B------:R-:W-:-:S05]  /*87d0*/  IMAD.U32 R70, RZ, RZ, UR17 ;  /* 0x00000011ff467e24 */ /* 0x000fca000f8e00ff */
[----:B------:R-:W-:-:S13]  /*87e0*/  ISETP.NE.AND P6, PT, R70, 0x1, PT ;  /* 0x000000014600780c */ /* 0x000fda0003fc5270 */
[----:B------:R-:W0:Y:S02]  /*87f0*/  @P6 LDC.64 R56, c[0x0][0x9e8] ;  /* 0x00027a00ff386b82 */ /* 0x000e240000000a00 */
[----:B0-----:R-:W-:-:S05]  /*8800*/  @P6 IMAD.HI.U32 R56, R11, R56, RZ ;  /* 0x000000380b386227 */ /* 0x001fca00078e00ff */
[----:B------:R-:W-:-:S07]  /*8810*/  @P6 SHF.R.U32.HI R11, RZ, R57, R56 ;  /* 0x00000039ff0b6219 */ /* 0x000fce0000011638 */
.L_x_14412:
[----:B------:R-:W-:Y:S05]  /*8820*/  BSYNC B0 ;  /* 0x0000000000007941 */ /* 0x000fea0003800000 */
.L_x_14410:
[----:B------:R-:W-:-:S05]  /*8830*/  IMAD R11, R11, R70, R67 ;  /* 0x000000460b0b7224 */ /* 0x000fca00078e0243 */
[----:B------:R-:W-:Y:S02]  /*8840*/  VIADDMNMX R133, R11, R70, R133, PT ;  /* 0x000000460b857246 */ /* 0x000fe40003800185 */
[----:B------:R-:W-:-:S07]  /*8850*/  VIMNMX R132, R132, R11, !PT ;  /* 0x0000000b84847248 */ /* 0x000fce0007fe0100 */
.L_x_14409:
[----:B------:R-:W-:Y:S01]  /*8860*/  ISETP.GT.AND P1, PT, R132, 0x1, !P1 ;  /* 0x000000018400780c */ /* 0x000fe20004f24270 */
[----:B------:R-:W-:Y:S01]  /*8870*/  IMAD.U32 R130, RZ, RZ, UR16 ;  /* 0x00000010ff827e24 */ /* 0x000fe2000f8e00ff */
        /* <DEDUP_REMOVED lines=110> */
[C---:B------:R-:W-:Y:S02]  /*8f60*/  ISETP.GT.AND P1, PT, R132.reuse, 0x41, !P1 ;  /* 0x000000418400780c */ /* 0x040fe40004f24270 */
[----:B------:R-:W-:Y:S02]  /*8f70*/  ISETP.GT.AND P5, PT, R132, 0x98, !P5 ;  /* 0x000000988400780c */ /* 0x000fe40006fa4270 */
[----:B------:R-:W-:Y:S02]  /*8f80*/  ISETP.LT.OR P1, PT, R133, 0x42, P1 ;  /* 0x000000428500780c */ /* 0x000fe40000f21670 */
[----:B0-----:R-:W-:-:S02]  /*8f90*/  FMNMX.FTZ R57, R56, R11, !PT ;  /* 0x0000000b38397209 */ /* 0x001fc40007810000 */
[----:B------:R-:W-:Y:S02]  /*8fa0*/  FSEL R91, R91, -INF , !P1 ;  /* 0xff8000005b5b7808 */ /* 0x000fe40004800000 */
[----:B------:R-:W-:Y:S01]  /*8fb0*/  LOP3.LUT P1, RZ, R0, 0x200000, RZ, 0xc0, !PT ;  /* 0x0020000000ff7812 */ /* 0x000fe2000782c0ff */
[----:B------:R-:W0:Y:S01]  /*8fc0*/  SHFL.BFLY PT, R70, R57, 0x1, 0x1f ;  /* 0x0c201f0039467f89 */ /* 0x000e2200000e0000 */
[C---:B------:R-:W-:Y:S02]  /*8fd0*/  ISETP.LT.OR P4, PT, R133.reuse, 0x92, P4 ;  /* 0x000000928500780c */ /* 0x040fe40002781670 */
[----:B------:R-:W-:Y:S02]  /*8fe0*/  ISETP.GT.AND P1, PT, R132, 0x48, !P1 ;  /* 0x000000488400780c */ /* 0x000fe40004f24270 */
[----:B------:R-:W-:Y:S02]  /*8ff0*/  FSEL R62, R62, -INF , !P3 ;  /* 0xff8000003e3e7808 */ /* 0x000fe40005800000 */
[----:B------:R-:W-:-:S02]  /*9000*/  ISETP.LT.OR P1, PT, R133, 0x49, P1 ;  /* 0x000000498500780c */ /* 0x000fc40000f21670 */
[----:B------:R-:W-:Y:S02]  /*9010*/  ISETP.LT.OR P5, PT, R133, 0x99, P5 ;  /* 0x000000998500780c */ /* 0x000fe40002fa1670 */
[----:B------:R-:W-:Y:S02]  /*9020*/  FSEL R94, R94, -INF , !P1 ;  /* 0xff8000005e5e7808 */ /* 0x000fe40004800000 */
[----:B------:R-:W-:Y:S02]  /*9030*/  LOP3.LUT P1, RZ, R0, 0x100000, RZ, 0xc0, !PT ;  /* 0x0010000000ff7812 */ /* 0x000fe4000782c0ff */
[----:B------:R-:W-:Y:S02]  /*9040*/  FSEL R66, R66, -INF , !P5 ;  /* 0xff80000042427808 */ /* 0x000fe40006800000 */
[----:B------:R-:W-:-:S04]  /*9050*/  ISETP.GT.AND P1, PT, R132, 0x49, !P1 ;  /* 0x000000498400780c */ /* 0x000fc80004f24270 */
[----:B------:R-:W-:Y:S02]  /*9060*/  ISETP.LT.OR P1, PT, R133, 0x4a, P1 ;  /* 0x0000004a8500780c */ /* 0x000fe40000f21670 */
[----:B0-----:R-:W-:Y:S02]  /*9070*/  FMNMX.FTZ R11, R57, R70, !PT ;  /* 0x00000046390b7209 */ /* 0x001fe40007810000 */
        /* <DEDUP_REMOVED lines=61> */
[C---:B------:R-:W-:Y:S02]  /*9450*/  ISETP.GT.AND P1, PT, R132.reuse, RZ, !P6 ;  /* 0x000000ff8400720c */ /* 0x040fe40007724270 */
[----:B------:R-:W-:Y:S02]  /*9460*/  LOP3.LUT P6, RZ, R3, 0x4, RZ, 0xc0, !PT ;  /* 0x0000000403ff7812 */ /* 0x000fe400078cc0ff */
[----:B------:R-:W-:Y:S02]  /*9470*/  ISETP.LT.OR P1, PT, R133, 0x1, P1 ;  /* 0x000000018500780c */ /* 0x000fe40000f21670 */
[----:B------:R-:W-:Y:S02]  /*9480*/  ISETP.GT.AND P6, PT, R132, 0x99, !P6 ;  /* 0x000000998400780c */ /* 0x000fe400077c4270 */
[----:B------:R-:W-:Y:S01]  /*9490*/  FSEL R70, R13, -INF , !P1 ;  /* 0xff8000000d467808 */ /* 0x000fe20004800000 */
[----:B------:R-:W-:-:S01]  /*94a0*/  FFMA.FTZ R13, R11, R130, -8 ;  /* 0xc10000000b0d7423 */ /* 0x000fc20000010082 */
[----:B------:R-:W-:-:S02]  /*94b0*/  FSETP.NEU.FTZ.AND P1, PT, R11, -INF , PT ;  /* 0xff8000000b00780b */ /* 0x000fc40003f3d000 */
[----:B------:R-:W-:Y:S02]  /*94c0*/  FMNMX.FTZ R71, R70, R9, !PT ;  /* 0x0000000946477209 */ /* 0x000fe40007810000 */
[----:B------:R-:W-:Y:S02]  /*94d0*/  FSEL R56, R13, RZ, P1 ;  /* 0x000000ff0d387208 */ /* 0x000fe40000800000 */
[----:B------:R-:W-:-:S03]  /*94e0*/  ISETP.LT.OR P6, PT, R133, 0x9a, P6 ;  /* 0x0000009a8500780c */ /* 0x000fc600037c1670 */
[--C-:B------:R-:W-:Y:S01]  /*94f0*/  FFMA.FTZ R57, R122, UR16, -R56.reuse ;  /* 0x000000107a397c23 */ /* 0x100fe20008010838 */
[----:B------:R-:W-:Y:S01]  /*9500*/  FMNMX.FTZ R122, R14, R71, !PT ;  /* 0x000000470e7a7209 */ /* 0x000fe20007810000 */
[--C-:B------:R-:W-:Y:S01]  /*9510*/  FFMA.FTZ R13, R12, UR16, -R56.reuse ;  /* 0x000000100c0d7c23 */ /* 0x100fe20008010838 */
        /* <DEDUP_REMOVED lines=44> */
[----:B------:R0:W-:Y:S02]  /*97e0*/  MUFU.EX2 R116, R117 ;  /* 0x0000007500747308 */ /* 0x0001e40000000800 */
        /* <DEDUP_REMOVED lines=13> */
[--C-:B------:R-:W-:Y:S01]  /*98c0*/  FFMA.FTZ R113, R125, UR16, -R56.reuse ;  /* 0x000000107d717c23 */ /* 0x100fe20008010838 */
[----:B------:R-:W-:-:S01]  /*98d0*/  FFMA.FTZ R125, R76, UR16, -R56 ;  /* 0x000000104c7d7c23 */ /* 0x000fc20008010838 */
[----:B------:R-:W-:Y:S02]  /*98e0*/  FSEL R76, R63, -INF , !P4 ;  /* 0xff8000003f4c7808 */ /* 0x000fe40006000000 */
[----:B0-----:R-:W-:Y:S01]  /*98f0*/  FMNMX.FTZ R117, R99, R122, !PT ;  /* 0x0000007a63757209 */ /* 0x001fe20007810000 */
[----:B------:R-:W-:Y:S03]  /*9900*/  MUFU.EX2 R63, R125 ;  /* 0x0000007d003f7308 */ /* 0x000fe60000000800 */
[----:B------:R-:W-:-:S04]  /*9910*/  FMNMX.FTZ R122, R72, R117, !PT ;  /* 0x00000075487a7209 */ /* 0x000fc80007810000 */
[----:B------:R-:W-:Y:S01]  /*9920*/  FMNMX.FTZ R117, R73, R122, !PT ;  /* 0x0000007a49757209 */ /* 0x000fe20007810000 */
[----:B------:R-:W-:Y:S03]  /*9930*/  MUFU.EX2 R21, R21 ;  /* 0x0000001500157308 */ /* 0x000fe60000000800 */
[----:B------:R-:W-:-:S04]  /*9940*/  FMNMX.FTZ R126, R74, R117, !PT ;  /* 0x000000754a7e7209 */ /* 0x000fc80007810000 */
[----:B------:R-:W-:Y:S01]  /*9950*/  FMNMX.FTZ R117, R75, R126, !PT ;  /* 0x0000007e4b757209 */ /* 0x000fe20007810000 */
[----:B------:R0:W-:Y:S03]  /*9960*/  MUFU.EX2 R122, R121 ;  /* 0x00000079007a7308 */ /* 0x0001e60000000800 */
[----:B------:R-:W-:-:S04]  /*9970*/  FMNMX.FTZ R126, R78, R117, !PT ;  /* 0x000000754e7e7209 */ /* 0x000fc80007810000 */
[----:B------:R-:W-:Y:S01]  /*9980*/  FMNMX.FTZ R117, R79, R126, !PT ;  /* 0x0000007e4f757209 */ /* 0x000fe20007810000 */
[----:B------:R-:W-:Y:S01]  /*9990*/  MUFU.EX2 R22, R22 ;  /* 0x0000001600167308 */ /* 0x000fe20000000800 */
[----:B0-----:R-:W-:-:S01]  /*99a0*/  FFMA.FTZ R121, R103, UR16, -R56 ;  /* 0x0000001067797c23 */ /* 0x001fc20008010838 */
[----:B------:R-:W-:Y:S02]  /*99b0*/  FSEL R103, R61, -INF , !P2 ;  /* 0xff8000003d677808 */ /* 0x000fe40005000000 */
        /* <DEDUP_REMOVED lines=14> */
[----:B0-----:R-:W-:-:S02]  /*9aa0*/  FFMA.FTZ R121, R129, UR16, -R56 ;  /* 0x0000001081797c23 */ /* 0x001fc40008010838 */
        /* <DEDUP_REMOVED lines=12> */
[----:B------:R-:W0:Y:S02]  /*9b70*/  SHFL.BFLY PT, R132, R125, 0x1, 0x1f ;  /* 0x0c201f007d847f89 */ /* 0x000e2400000e0000 */
[----:B------:R-:W-:Y:S02]  /*9b80*/  MUFU.EX2 R109, R109 ;  /* 0x0000006d006d7308 */ /* 0x000fe40000000800 */
[----:B------:R-:W-:-:S04]  /*9b90*/  FADD.FTZ R69, -R69, R8 ;  /* 0x0000000845457221 */ /* 0x000fc80000010100 */
[----:B------:R-:W-:Y:S02]  /*9ba0*/  FMUL.FTZ R69, R69, UR16 ;  /* 0x0000001045457c20 */ /* 0x000fe40008410000 */
[----:B------:R1:W-:Y:S08]  /*9bb0*/  MUFU.EX2 R8, R128 ;  /* 0x0000008000087308 */ /* 0x0003f00000000800 */
[----:B------:R-:W2:Y:S01]  /*9bc0*/  MUFU.EX2 R69, R69 ;  /* 0x0000004500457308 */ /* 0x000ea20000000800 */
[----:B0-----:R-:W-:Y:S01]  /*9bd0*/  FMNMX.FTZ R56, R125, R132, !PT ;  /* 0x000000847d387209 */ /* 0x001fe20007810000 */
[----:B------:R-:W-:-:S06]  /*9be0*/  IMAD.U32 R125, RZ, RZ, UR16 ;  /* 0x00000010ff7d7e24 */ /* 0x000fcc000f8e00ff */
[----:B------:R-:W-:Y:S01]  /*9bf0*/  MUFU.EX2 R88, R88 ;  /* 0x0000005800587308 */ /* 0x000fe20000000800 */
[C---:B------:R-:W-:Y:S01]  /*9c00*/  FSETP.NEU.FTZ.AND P1, PT, R56.reuse, -INF , PT ;  /* 0xff8000003800780b */ /* 0x040fe20003f3d000 */
[----:B------:R-:W-:-:S05]  /*9c10*/  FFMA.FTZ R125, R56, R125, -8 ;  /* 0xc1000000387d7423 */ /* 0x000fca000001007d */
[----:B------:R-:W-:Y:S01]  /*9c20*/  FSEL R125, R125, RZ, P1 ;  /* 0x000000ff7d7d7208 */ /* 0x000fe20000800000 */
[----:B------:R-:W-:Y:S04]  /*9c30*/  MUFU.EX2 R89, R89 ;  /* 0x0000005900597308 */ /* 0x000fe80000000800 */
[----:B------:R-:W-:-:S01]  /*9c40*/  FFMA.FTZ R127, R70, UR16, -R125 ;  /* 0x00000010467f7c23 */ /* 0x000fc2000801087d */
[--C-:B------:R-:W-:Y:S01]  /*9c50*/  FFMA.FTZ R70, R120, UR16, -R125.reuse ;  /* 0x0000001078467c23 */ /* 0x100fe2000801087d */
[----:B------:R-:W-:-:S01]  /*9c60*/  FFMA.FTZ R120, R123, UR16, -R125 ;  /* 0x000000107b787c23 */ /* 0x000fc2000801087d */
[--C-:B------:R-:W-:Y:S01]  /*9c70*/  FFMA.FTZ R123, R124, UR16, -R125.reuse ;  /* 0x000000107c7b7c23 */ /* 0x100fe2000801087d */
[----:B------:R-:W-:Y:S01]  /*9c80*/  FSEL R124, R56, RZ, P1 ;  /* 0x000000ff387c7208 */ /* 0x000fe20000800000 */
[--C-:B-1----:R-:W-:Y:S01]  /*9c90*/  FFMA.FTZ R128, R94, UR16, -R125.reuse ;  /* 0x000000105e807c23 */ /* 0x102fe2000801087d */
        /* <DEDUP_REMOVED lines=9> */
[----:B------:R-:W-:Y:S01]  /*9d30*/  MUFU.EX2 R14, R14 ;  /* 0x0000000e000e7308 */ /* 0x000fe20000000800 */
[----:B------:R-:W-:-:S01]  /*9d40*/  FFMA.FTZ R95, R96, UR16, -R125 ;  /* 0x00000010605f7c23 */ /* 0x000fc2000801087d */
[--C-:B------:R-:W-:Y:S01]  /*9d50*/  FFMA.FTZ R96, R97, UR16, -R125.reuse ;  /* 0x0000001061607c23 */ /* 0x100fe2000801087d */
[----:B------:R-:W-:-:S01]  /*9d60*/  FFMA.FTZ R97, R98, UR16, -R125 ;  /* 0x0000001062617c23 */ /* 0x000fc2000801087d */
[----:B--2---:R-:W-:Y:S01]  /*9d70*/  FFMA.FTZ R98, R69, R5, R130 ;  /* 0x0000000545627223 */ /* 0x004fe20000010082 */
[----:B------:R-:W-:-:S01]  /*9d80*/  FFMA.FTZ R107, R107, UR16, -R125 ;  /* 0x000000106b6b7c23 */ /* 0x000fc2000801087d */
[--C-:B------:R-:W-:Y:S01]  /*9d90*/  FFMA.FTZ R110, R110, UR16, -R125.reuse ;  /* 0x000000106e6e7c23 */ /* 0x100fe2000801087d */
[----:B------:R-:W-:-:S01]  /*9da0*/  FFMA.FTZ R111, R111, UR16, -R125 ;  /* 0x000000106f6f7c23 */ /* 0x000fc2000801087d */
[----:B------:R-:W0:Y:S01]  /*9db0*/  MUFU.EX2 R94, R94 ;  /* 0x0000005e005e7308 */ /* 0x000e220000000800 */
[----:B------:R-:W-:-:S01]  /*9dc0*/  FADD.FTZ R129, R13, R98 ;  /* 0x000000620d817221 */ /* 0x000fc20000010000 */
        /* <DEDUP_REMOVED lines=23> */
[----:B-1----:R-:W-:-:S01]  /*9f40*/  FADD.FTZ R5, R19, R4 ;  /* 0x0000000413057221 */ /* 0x002fc20000010000 */
[--C-:B------:R-:W-:Y:S01]  /*9f50*/  FFMA.FTZ R62, R62, UR16, -R125.reuse ;  /* 0x000000103e3e7c23 */ /* 0x100fe2000801087d */
[----:B------:R-:W-:-:S01]  /*9f60*/  FFMA.FTZ R66, R66, UR16, -R125 ;  /* 0x0000001042427c23 */ /* 0x000fc2000801087d */
[----:B------:R-:W-:-:S04]  /*9f70*/  FFMA.FTZ R77, R77, UR16, -R125 ;  /* 0x000000104d4d7c23 */ /* 0x000fc8000801087d */
        /* <DEDUP_REMOVED lines=44> */
[----:B------:R-:W-:-:S06]  /*a240*/  FADD.FTZ R5, R89, R4 ;  /* 0x0000000459057221 */ /* 0x000fcc0000010000 */
[----:B------:R-:W1:Y:S01]  /*a250*/  MUFU.EX2 R93, R93 ;  /* 0x0000005d005d7308 */ /* 0x000e620000000800 */
[----:B--2---:R-:W-:-:S07]  /*a260*/  FADD.FTZ R128, R91, R128 ;  /* 0x000000805b807221 */ /* 0x004fce0000010000 */
        /* <DEDUP_REMOVED lines=24> */
[----:B------:R-:W-:-:S03]  /*a3f0*/  FFMA.FTZ R99, R103, UR16, -R125 ;  /* 0x0000001067637c23 */ /* 0x000fc6000801087d */
[----:B------:R-:W-:-:S03]  /*a400*/  FADD.FTZ R4, R61, R4 ;  /* 0x000000043d047221 */ /* 0x000fc60000010000 */
        /* <DEDUP_REMOVED lines=54> */
[----:B------:R-:W-:Y:S01]  /*a770*/  FADD.FTZ R5, R8, R125 ;  /* 0x0000007d08057221 */ /* 0x000fe20000010000 */
[----:B-1----:R-:W-:-:S01]  /*a780*/  FADD.FTZ R4, R77, R4 ;  /* 0x000000044d047221 */ /* 0x002fc20000010000 */
[----:B------:R-:W-:Y:S06]  /*a790*/  @!P0 BRA `(.L_x_14413) ;  /* 0x0000000000048947 */ /* 0x000fec0003800000 */
[----:B------:R-:W-:Y:S01]  /*a7a0*/  BPT.TRAP 0x1 ;  /* 0x000000040000795c */ /* 0x000fe20000300000 */
.L_x_14413:
        /* <DEDUP_REMOVED lines=42> */
[----:B------:R-:W-:Y:S01]  /*aa50*/  VIADD R10, R10, 0xffffffff ;  /* 0xffffffff0a0a7836 */ /* 0x000fe20000000000 */
        /* <DEDUP_REMOVED lines=33> */
[----:B------:R-:W-:Y:S01]  /*ac70*/  IMAD.MOV.U32 R9, RZ, RZ, R56 ;  /* 0x000000ffff097224 */ /* 0x000fe200078e0038 */
[----:B------:R-:W-:Y:S01]  /*ac80*/  F2FP.SATFINITE.E4M3.F32.PACK_AB_MERGE_C R136, R87, R86, R117 ;  /* 0x000000565788723e */ /* 0x000fe20004807075 */
[----:B------:R-:W-:Y:S01]  /*ac90*/  IMAD.MOV.U32 R8, RZ, RZ, R11 ;  /* 0x000000ffff087224 */ /* 0x000fe200078e000b */
[----:B------:R-:W-:-:S02]  /*aca0*/  F2FP.SATFINITE.E4M3.F32.PACK_AB_MERGE_C R137, R59, R58, R60 ;  /* 0x0000003a3b89723e */ /* 0x000fc4000480703c */
[----:B------:R-:W-:Y:S01]  /*acb0*/  F2FP.SATFINITE.E4M3.F32.PACK_AB_MERGE_C R139, R103, R62, R66 ;  /* 0x0000003e678b723e */ /* 0x000fe20004807042 */
[----:B------:R-:W-:Y:S06]  /*acc0*/  @P1 BRA `(.L_x_14414) ;  /* 0xffffffb400b81947 */ /* 0x000fec000383ffff */
.L_x_14395:
[----:B------:R-:W0:Y:S01]  /*acd0*/  LDC R9, c[0x0][0x2f0] ;  /* 0x0000bc00ff097b82 */ /* 0x000e220000000800 */
[----:B------:R-:W-:Y:S02]  /*ace0*/  UIADD3 UR18, -UR18, 0x1, URZ ;  /* 0x0000000112127890 */ /* 0x000fe4000fffe13f */
[----:B------:R-:W-:Y:S02]  /*acf0*/  UISETP.NE.AND UP1, UPT, UR44, URZ, UPT ;  /* 0x0000003f2c00728c */ /* 0x000fe4000bf25270 */
[----:B------:R-:W-:Y:S01]  /*ad00*/  UISETP.NE.AND UP0, UPT, UR47, URZ, UPT ;  /* 0x0000003f2f00728c */ /* 0x000fe2000bf05270 */
[----:B------:R-:W-:Y:S02]  /*ad10*/  UMOV UR12, 0xc0 ;  /* 0x000000c0000c7882 */ /* 0x000fe40000000000 */
[----:B------:R-:W1:Y:S03]  /*ad20*/  S2UR UR10, SR_CTAID.X ;  /* 0x00000000000a79c3 */ /* 0x000e660000002500 */
[----:B------:R-:W-:-:S03]  /*ad30*/  PLOP3.LUT P1, PT, PT, PT, UP0, 0x40, 0x0 ;  /* 0x000000000000781c */ /* 0x000fc60003f2e808 */
[----:B------:R-:W-:Y:S01]  /*ad40*/  @UP1 ULDC UR14, c[0x0][0x450] ;  /* 0x00011400000e1ab9 */ /* 0x000fe20000000800 */
[----:B0-----:R-:W-:-:S05]  /*ad50*/  IMAD R9, R16, R9, UR18 ;  /* 0x0000001210097e24 */ /* 0x001fca000f8e0209 */
[----:B------:R-:W-:Y:S01]  /*ad60*/  R2UR UR13, R9 ;  /* 0x00000000090d72ca */ /* 0x000fe200000e0000 */
[----:B-1----:R-:W-:-:S03]  /*ad70*/  UIMAD UR12, UR10, UR12, 0xbf ;  /* 0x000000bf0a0c74a4 */ /* 0x002fc6000f8e020c */
        /* <DEDUP_REMOVED lines=18> */
.L_x_14416:
[----:B------:R-:W-:Y:S02]  /*aea0*/  ULDC UR14, c[0x0][0x9e4] ;  /* 0x00027900000e7ab9 */ /* 0x000fe40000000800 */
[----:B------:R-:W-:-:S11]  /*aeb0*/  UISETP.NE.AND UP0, UPT, UR14, 0x1, UPT ;  /* 0x000000010e00788c */ /* 0x000fd6000bf05270 */
[----:B------:R-:W-:Y:S02]  /*aec0*/  @UP0 ULDC.64 UR18, c[0x0][0x9e8] ;  /* 0x00027a0000120ab9 */ /* 0x000fe40000000a00 */
[----:B------:R-:W-:-:S04]  /*aed0*/  UIMAD.WIDE.U32 UR10, UR12, UR18, URZ ;  /* 0x000000120c0a72a5 */ /* 0x000fc8000f8e003f */
[----:B------:R-:W-:-:S12]  /*aee0*/  @UP0 USHF.R.U32.HI UR12, URZ, UR19, UR11 ;  /* 0x000000133f0c0299 */ /* 0x000fd8000801160b */
.L_x_14417:
[----:B------:R-:W-:-:S04]  /*aef0*/  UIMAD UR12, UR12, UR14, URZ ;  /* 0x0000000e0c0c72a4 */ /* 0x000fc8000f8e023f */
[----:B------:R-:W-:-:S04]  /*af00*/  UISETP.LT.AND UP0, UPT, UR13, UR12, UPT ;  /* 0x0000000c0d00728c */ /* 0x000fc8000bf01270 */
[----:B------:R-:W-:-:S12]  /*af10*/  USEL UR13, UR13, UR12, !UP0 ;  /* 0x0000000c0d0d7287 */ /* 0x000fd8000c000000 */
.L_x_14415:
        /* <DEDUP_REMOVED lines=13> */
.L_x_14429:
[----:B------:R-:W-:-:S04]  /*aff0*/  UIADD3 UR7, UR23, 0x1, URZ ;  /* 0x0000000117077890 */ /* 0x000fc8000fffe03f */
[----:B------:R-:W-:-:S04]  /*b000*/  UISETP.NE.AND UP0, UPT, UR7, 0x2, UPT ;  /* 0x000000020700788c */ /* 0x000fc8000bf05270 */
[----:B------:R-:W-:Y:S02]  /*b010*/  USEL UR6, URZ, 0x1, UP0 ;  /* 0x000000013f067887 */ /* 0x000fe40008000000 */
[----:B------:R-:W-:Y:S02]  /*b020*/  USEL UR7, UR7, URZ, UP0 ;  /* 0x0000003f07077287 */ /* 0x000fe40008000000 */
[----:B------:R-:W-:Y:S01]  /*b030*/  ULOP3.LUT UR6, UR24, UR6, URZ, 0x3c, !UPT ;  /* 0x0000000618067292 */ /* 0x000fe2000f8e3c3f */
[----:B------:R-:W-:Y:S11]  /*b040*/  @!P0 BRA `(.L_x_14419) ;  /* 0x0000000000048947 */ /* 0x000ff60003800000 */
[----:B------:R-:W-:Y:S01]  /*b050*/  BPT.TRAP 0x1 ;  /* 0x000000040000795c */ /* 0x000fe20000300000 */
.L_x_14419:
[----:B------:R-:W-:Y:S01]  /*b060*/  ULEA UR10, UR7, UR46, 0x3 ;  /* 0x0000002e070a7291 */ /* 0x000fe2000f8e183f */
[----:B------:R-:W-:-:S05]  /*b070*/  IMAD.U32 R11, RZ, RZ, UR6 ;  /* 0x00000006ff0b7e24 */ /* 0x000fca000f8e00ff */
[----:B------:R-:W-:-:S04]  /*b080*/  SHF.L.U32 R11, R11, 0x1f, RZ ;  /* 0x0000001f0b0b7819 */ /* 0x000fc800000006ff */
[----:B------:R0:W1:Y:S01]  /*b090*/  SYNCS.PHASECHK.TRANS64.TRYWAIT P1, [UR10+0x12430], R11 ;  /* 0x0124300bff0075a7 */ /* 0x000062000802014a */
[----:B------:R-:W-:Y:S05]  /*b0a0*/  @!P0 BRA `(.L_x_14420) ;  /* 0x0000000000048947 */ /* 0x000fea0003800000 */
[----:B------:R-:W-:Y:S01]  /*b0b0*/  BPT.TRAP 0x1 ;  /* 0x000000040000795c */ /* 0x000fe20000300000 */
.L_x_14420:
[----:B-1----:R-:W-:Y:S05]  /*b0c0*/  @P1 BRA `(.L_x_14421) ;  /* 0x0000000000081947 */ /* 0x002fea0003800000 */
[----:B------:R-:W1:Y:S02]  /*b0d0*/  SYNCS.PHASECHK.TRANS64.TRYWAIT P1, [UR10+0x12430], R11 ;  /* 0x0124300bff0075a7 */ /* 0x000e64000802014a */
[----:B-1----:R-:W-:Y:S05]  /*b0e0*/  @!P1 BRA `(.L_x_14422) ;  /* 0x000000e400489947 */ /* 0x002fea0003800000 */
.L_x_14421:
[----:B------:R-:W-:Y:S01]  /*b0f0*/  UIMAD UR25, UR7, 0x280, UR4 ;  /* 0x00000280071978a4 */ /* 0x000fe2000f8e0204 */
[----:B------:R-:W-:Y:S01]  /*b100*/  WARPGROUP.ARRIVE ;  /* 0x00000000000079c5 */ /* 0x000fe20000000000 */
[----:B------:R-:W-:Y:S01]  /*b110*/  UMOV UR39, 0x80000020 ;  /* 0x8000002000277882 */ /* 0x000fe20000000000 */
[----:B------:R-:W-:Y:S01]  /*b120*/  UMOV UR12, UR36 ;  /* 0x00000024000c7c82 */ /* 0x000fe20008000000 */
[----:B------:R-:W-:Y:S01]  /*b130*/  UIADD3 UR14, UR25, 0x80, URZ ;  /* 0x00000080190e7890 */ /* 0x000fe2000fffe03f */
[----:B------:R-:W-:Y:S02]  /*b140*/  UMOV UR13, UR37 ;  /* 0x00000025000d7c82 */ /* 0x000fe40008000000 */
        /* <DEDUP_REMOVED lines=57> */
.L_x_14423:
[----:B------:R-:W-:Y:S01]  /*b4e0*/  ULEA UR13, UR23, UR46, 0x3 ;  /* 0x0000002e170d7291 */ /* 0x000fe2000f8e183f */
[----:B01----:R-:W-:-:S05]  /*b4f0*/  IMAD.U32 R11, RZ, RZ, UR24 ;  /* 0x00000018ff0b7e24 */ /* 0x003fca000f8e00ff */
[----:B------:R-:W-:-:S04]  /*b500*/  SHF.L.U32 R11, R11, 0x1f, RZ ;  /* 0x0000001f0b0b7819 */ /* 0x000fc800000006ff */
[----:B------:R0:W1:Y:S01]  /*b510*/  SYNCS.PHASECHK.TRANS64.TRYWAIT P1, [UR13+0x12450], R11 ;  /* 0x0124500bff0075a7 */ /* 0x000062000802014d */
[----:B------:R-:W-:Y:S05]  /*b520*/  @!P0 BRA `(.L_x_14424) ;  /* 0x0000000000048947 */ /* 0x000fea0003800000 */
[----:B------:R-:W-:Y:S01]  /*b530*/  BPT.TRAP 0x1 ;  /* 0x000000040000795c */ /* 0x000fe20000300000 */
.L_x_14424:
[----:B-1----:R-:W-:Y:S05]  /*b540*/  @P1 BRA `(.L_x_14425) ;  /* 0x0000000000081947 */ /* 0x002fea0003800000 */
[----:B------:R-:W1:Y:S02]  /*b550*/  SYNCS.PHASECHK.TRANS64.TRYWAIT P1, [UR13+0x12450], R11 ;  /* 0x0124500bff0075a7 */ /* 0x000e64000802014d */
[----:B-1----:R-:W-:Y:S05]  /*b560*/  @!P1 BRA `(.L_x_14426) ;  /* 0x000000e000409947 */ /* 0x002fea0003800000 */
.L_x_14425:
        /* <DEDUP_REMOVED lines=32> */
.L_x_14427:
        /* <DEDUP_REMOVED lines=252> */
[----:B0-----:R-:W-:Y:S01]  /*c730*/  FMNMX.FTZ R11, R129, R56, !PT ;  /* 0x00000038810b7209 */ /* 0x001fe20007810000 */
[----:B------:R-:W-:-:S04]  /*c740*/  IMAD.U32 R129, RZ, RZ, UR16 ;  /* 0x00000010ff817e24 */ /* 0x000fc8000f8e00ff */
        /* <DEDUP_REMOVED lines=43> */
[----:B------:R-:W-:-:S01]  /*ca00*/  FADD.FTZ R9, -R56, R9 ;  /* 0x0000000938097221 */ /* 0x000fc20000010100 */
[----:B------:R-:W-:Y:S01]  /*ca10*/  FFMA.FTZ R127, R56, R129, -8 ;  /* 0xc1000000387f7423 */ /* 0x000fe20000010081 */
        /* <DEDUP_REMOVED lines=206> */
.L_x_14428:
        /* <DEDUP_REMOVED lines=82> */
.L_x_14418:
        /* <DEDUP_REMOVED lines=11> */
.L_x_14449:
[----:B------:R-:W-:-:S04]  /*dcd0*/  UIADD3 UR7, UR27, 0x1, URZ ;  /* 0x000000011b077890 */ /* 0x000fc8000fffe03f */
[----:B------:R-:W-:-:S04]  /*dce0*/  UISETP.NE.AND UP0, UPT, UR7, 0x2, UPT ;  /* 0x000000020700788c */ /* 0x000fc8000bf05270 */
[----:B------:R-:W-:Y:S02]  /*dcf0*/  USEL UR6, URZ, 0x1, UP0 ;  /* 0x000000013f067887 */ /* 0x000fe40008000000 */
[----:B------:R-:W-:Y:S02]  /*dd00*/  USEL UR7, UR7, URZ, UP0 ;  /* 0x0000003f07077287 */ /* 0x000fe40008000000 */
[----:B------:R-:W-:Y:S01]  /*dd10*/  ULOP3.LUT UR6, UR28, UR6, URZ, 0x3c, !UPT ;  /* 0x000000061c067292 */ /* 0x000fe2000f8e3c3f */
[----:B------:R-:W-:Y:S11]  /*dd20*/  @!P0 BRA `(.L_x_14431) ;  /* 0x0000000000048947 */ /* 0x000ff60003800000 */
[----:B------:R-:W-:Y:S01]  /*dd30*/  BPT.TRAP 0x1 ;  /* 0x000000040000795c */ /* 0x000fe20000300000 */
.L_x_14431:
[----:B------:R-:W-:Y:S01]  /*dd40*/  ULEA UR26, UR7, UR46, 0x3 ;  /* 0x0000002e071a7291 */ /* 0x000fe2000f8e183f */
[----:B------:R-:W-:-:S05]  /*dd50*/  IMAD.U32 R11, RZ, RZ, UR6 ;  /* 0x00000006ff0b7e24 */ /* 0x000fca000f8e00ff */
[----:B------:R-:W-:-:S04]  /*dd60*/  SHF.L.U32 R11, R11, 0x1f, RZ ;  /* 0x0000001f0b0b7819 */ /* 0x000fc800000006ff */
[----:B------:R0:W1:Y:S01]  /*dd70*/  SYNCS.PHASECHK.TRANS64.TRYWAIT P1, [UR26+0x12430], R11 ;  /* 0x0124300bff0075a7 */ /* 0x000062000802015a */
[----:B------:R-:W-:Y:S05]  /*dd80*/  @!P0 BRA `(.L_x_14432) ;  /* 0x0000000000048947 */ /* 0x000fea0003800000 */
[----:B------:R-:W-:Y:S01]  /*dd90*/  BPT.TRAP 0x1 ;  /* 0x000000040000795c */ /* 0x000fe20000300000 */
.L_x_14432:
[----:B-1----:R-:W-:Y:S05]  /*dda0*/  @P1 BRA `(.L_x_14433) ;  /* 0x0000000000081947 */ /* 0x002fea0003800000 */
[----:B------:R-:W1:Y:S02]  /*ddb0*/  SYNCS.PHASECHK.TRANS64.TRYWAIT P1, [UR26+0x12430], R11 ;  /* 0x0124300bff0075a7 */ /* 0x000e64000802015a */
[----:B-1----:R-:W-:Y:S05]  /*ddc0*/  @!P1 BRA `(.L_x_14434) ;  /* 0x000000b800409947 */ /* 0x002fea0003800000 */
.L_x_14433:
        /* <DEDUP_REMOVED lines=63> */
.L_x_14435:
[----:B------:R-:W-:Y:S01]  /*e1c0*/  ULEA UR13, UR27, UR46, 0x3 ;  /* 0x0000002e1b0d7291 */ /* 0x000fe2000f8e183f */
[----:B01----:R-:W-:-:S05]  /*e1d0*/  IMAD.U32 R11, RZ, RZ, UR28 ;  /* 0x0000001cff0b7e24 */ /* 0x003fca000f8e00ff */
[----:B------:R-:W-:-:S04]  /*e1e0*/  SHF.L.U32 R11, R11, 0x1f, RZ ;  /* 0x0000001f0b0b7819 */ /* 0x000fc800000006ff */
[----:B------:R0:W1:Y:S01]  /*e1f0*/  SYNCS.PHASECHK.TRANS64.TRYWAIT P1, [UR13+0x12450], R11 ;  /* 0x0124500bff0075a7 */ /* 0x000062000802014d */
[----:B------:R-:W-:Y:S05]  /*e200*/  @!P0 BRA `(.L_x_14436) ;  /* 0x0000000000048947 */ /* 0x000fea0003800000 */
[----:B------:R-:W-:Y:S01]  /*e210*/  BPT.TRAP 0x1 ;  /* 0x000000040000795c */ /* 0x000fe20000300000 */
.L_x_14436:
[----:B-1----:R-:W-:Y:S05]  /*e220*/  @P1 BRA `(.L_x_14437) ;  /* 0x0000000000081947 */ /* 0x002fea0003800000 */
[----:B------:R-:W1:Y:S02]  /*e230*/  SYNCS.PHASECHK.TRANS64.TRYWAIT P1, [UR13+0x12450], R11 ;  /* 0x0124500bff0075a7 */ /* 0x000e64000802014d */
[----:B-1----:R-:W-:Y:S05]  /*e240*/  @!P1 BRA `(.L_x_14438) ;  /* 0x000000b400389947 */ /* 0x002fea0003800000 */
.L_x_14437:
        /* <DEDUP_REMOVED lines=32> */
.L_x_14439:
        /* <DEDUP_REMOVED lines=30> */
[C---:B------:R-:W-:Y:S01]  /*e630*/  FMUL.FTZ R87, R2.reuse, R57 ;  /* 0x0000003902577220 */ /* 0x040fe20000410000 */
[----:B------:R-:W-:Y:S01]  /*e640*/  FMUL.FTZ R131, R2, R69 ;  /* 0x0000004502837220 */ /* 0x000fe20000410000 */
[----:B------:R-:W0:Y:S01]  /*e650*/  SHFL.IDX PT, R57, R130, RZ, 0x1c1f ;  /* 0x001c1fff82397589 */ /* 0x000e2200000e0000 */
[----:B------:R-:W-:-:S02]  /*e660*/  IMAD R69, R10, -0xa0, RZ ;  /* 0xffffff600a457824 */ /* 0x000fc400078e02ff */
        /* <DEDUP_REMOVED lines=63> */
[C---:B------:R-:W-:Y:S01]  /*ea60*/  VIADD R67, R56.reuse, 0xffffffff ;  /* 0xffffffff38437836 */ /* 0x040fe20000000000 */
[----:B------:R-:W-:-:S05]  /*ea70*/  IADD3 R132, R56, -UR25, R17 ;  /* 0x8000001938847c10 */ /* 0x000fca000fffe011 */
[----:B------:R-:W2:Y:S01]  /*ea80*/  MUFU.TANH R12, R12 ;  /* 0x0000000c000c7308 */ /* 0x000ea20000002400 */
[C---:B------:R-:W-:Y:S01]  /*ea90*/  VIADD R133, R132.reuse, UR24 ;  /* 0x0000001884857c36 */ /* 0x040fe20008000000 */
[----:B------:R-:W-:Y:S01]  /*eaa0*/  SYNCS.ARRIVE.TRANS64.RED.A1T0 RZ, [UR26], RZ ;  /* 0x000000ffffff79a7 */ /* 0x000fe2000810041a */
[----:B------:R-:W-:Y:S02]  /*eab0*/  VIADD R132, R132, UR20 ;  /* 0x0000001484847c36 */ /* 0x000fe40008000000 */
[--C-:B0-----:R-:W-:Y:S02]  /*eac0*/  IMAD.IADD R71, R133, 0x1, R57.reuse ;  /* 0x0000000185477824 */ /* 0x101fe400078e0239 */
        /* <DEDUP_REMOVED lines=93> */
.L_x_14442:
[----:B------:R-:W-:-:S05]  /*f0a0*/  IMAD.U32 R136, RZ, RZ, UR22 ;  /* 0x00000016ff887e24 */ /* 0x000fca000f8e00ff */
[----:B------:R-:W-:-:S13]  /*f0b0*/  ISETP.NE.AND P1, PT, R136, 0x1, PT ;  /* 0x000000018800780c */ /* 0x000fda0003f25270 */
[----:B------:R-:W1:Y:S02]  /*f0c0*/  @P1 LDC.64 R56, c[0x0][0x9e8] ;  /* 0x00027a00ff381b82 */ /* 0x000e640000000a00 */
[----:B-1----:R-:W-:-:S05]  /*f0d0*/  @P1 IMAD.HI.U32 R56, R134, R56, RZ ;  /* 0x0000003886381227 */ /* 0x002fca00078e00ff */
[----:B------:R-:W-:-:S07]  /*f0e0*/  @P1 SHF.R.U32.HI R134, RZ, R57, R56 ;  /* 0x00000039ff861219 */ /* 0x000fce0000011638 */
.L_x_14443:
[----:B------:R-:W-:Y:S05]  /*f0f0*/  BSYNC B0 ;  /* 0x0000000000007941 */ /* 0x000fea0003800000 */
.L_x_14441:
[----:B------:R-:W-:-:S05]  /*f100*/  IMAD R134, R134, R136, R67 ;  /* 0x0000008886867224 */ /* 0x000fca00078e0243 */
[----:B------:R-:W-:Y:S02]  /*f110*/  VIADDMNMX R71, R134, R136, R71, PT ;  /* 0x0000008886477246 */ /* 0x000fe40003800147 */
[----:B------:R-:W-:-:S07]  /*f120*/  VIMNMX R70, R70, R134, !PT ;  /* 0x0000008646467248 */ /* 0x000fce0007fe0100 */
.L_x_14440:
        /* <DEDUP_REMOVED lines=249> */
.L_x_14446:
[----:B------:R-:W-:-:S05]  /*100c0*/  IMAD.U32 R70, RZ, RZ, UR22 ;  /* 0x00000016ff467e24 */ /* 0x000fca000f8e00ff */
[----:B------:R-:W-:-:S13]  /*100d0*/  ISETP.NE.AND P6, PT, R70, 0x1, PT ;  /* 0x000000014600780c */ /* 0x000fda0003fc5270 */
[----:B------:R-:W0:Y:S02]  /*100e0*/  @P6 LDC.64 R56, c[0x0][0x9e8] ;  /* 0x00027a00ff386b82 */ /* 0x000e240000000a00 */
[----:B0-----:R-:W-:-:S05]  /*100f0*/  @P6 IMAD.HI.U32 R56, R11, R56, RZ ;  /* 0x000000380b386227 */ /* 0x001fca00078e00ff */
[----:B------:R-:W-:-:S07]  /*10100*/  @P6 SHF.R.U32.HI R11, RZ, R57, R56 ;  /* 0x00000039ff0b6219 */ /* 0x000fce0000011638 */
.L_x_14447:
[----:B------:R-:W-:Y:S05]  /*10110*/  BSYNC B0 ;  /* 0x0000000000007941 */ /* 0x000fea0003800000 */
.L_x_14445:
[----:B------:R-:W-:-:S05]  /*10120*/  IMAD R11, R11, R70, R67 ;  /* 0x000000460b0b7224 */ /* 0x000fca00078e0243 */
[----:B------:R-:W-:Y:S02]  /*10130*/  VIADDMNMX R133, R11, R70, R133, PT ;  /* 0x000000460b857246 */ /* 0x000fe40003800185 */
[----:B------:R-:W-:-:S07]  /*10140*/  VIMNMX R132, R132, R11, !PT ;  /* 0x0000000b84847248 */ /* 0x000fce0007fe0100 */
.L_x_14444:
[----:B------:R-:W-:Y:S01]  /*10150*/  ISETP.GT.AND P1, PT, R132, 0x1, !P1 ;  /* 0x000000018400780c */ /* 0x000fe20004f24270 */
[----:B------:R-:W-:Y:S01]  /*10160*/  UMOV UR16, UR21 ;  /* 0x0000001500107c82 */ /* 0x000fe20008000000 */
[----:B------:R-:W-:Y:S01]  /*10170*/  LOP3.LUT P6, RZ, R0, 0x8000000, RZ, 0xc0, !PT ;  /* 0x0800000000ff7812 */ /* 0x000fe200078cc0ff */
[----:B------:R-:W-:Y:S01]  /*10180*/  IMAD.U32 R130, RZ, RZ, UR16 ;  /* 0x00000010ff827e24 */ /* 0x000fe2000f8e00ff */
        /* <DEDUP_REMOVED lines=198> */
[----:B------:R-:W-:Y:S02]  /*10df0*/  FMNMX.FTZ R56, R14, R71, !PT ;  /* 0x000000470e387209 */ /* 0x000fe40007810000 */
[----:B------:R-:W-:Y:S01]  /*10e00*/  ISETP.LT.OR P6, PT, R133, 0x9a, P6 ;  /* 0x0000009a8500780c */ /* 0x000fe200037c1670 */
        /* <DEDUP_REMOVED lines=26> */
[----:B------:R1:W-:Y:S01]  /*10fb0*/  MUFU.EX2 R105, R122 ;  /* 0x0000007a00697308 */ /* 0x0003e20000000800 */
[----:B0-----:R-:W-:-:S01]  /*10fc0*/  FFMA.FTZ R121, R76, UR16, -R13 ;  /* 0x000000104c797c23 */ /* 0x001fc2000801080d */
        /* <DEDUP_REMOVED lines=9> */
[----:B-1----:R-:W-:-:S01]  /*11060*/  FFMA.FTZ R122, R126, UR16, -R13 ;  /* 0x000000107e7a7c23 */ /* 0x002fc2000801080d */
        /* <DEDUP_REMOVED lines=13> */
[--C-:B0-----:R-:W-:Y:S01]  /*11140*/  FFMA.FTZ R121, R129, UR16, -R13.reuse ;  /* 0x0000001081797c23 */ /* 0x101fe2000801080d */
[----:B------:R-:W-:-:S01]  /*11150*/  FFMA.FTZ R68, R68, UR16, -R13 ;  /* 0x0000001044447c23 */ /* 0x000fc2000801080d */
        /* <DEDUP_REMOVED lines=15> */
[----:B------:R-:W-:Y:S02]  /*11250*/  FSEL R77, R66, -INF , !P6 ;  /* 0xff800000424d7808 */ /* 0x000fe40007000000 */
        /* <DEDUP_REMOVED lines=31> */
[----:B------:R-:W-:Y:S01]  /*11450*/  FFMA.FTZ R117, R127, UR16, -R13 ;  /* 0x000000107f757c23 */ /* 0x000fe2000801080d */
[----:B------:R-:W-:Y:S01]  /*11460*/  IMAD.U32 R127, RZ, RZ, UR16 ;  /* 0x00000010ff7f7e24 */ /* 0x000fe2000f8e00ff */
[----:B------:R-:W-:-:S04]  /*11470*/  FSEL R13, R11, RZ, P1 ;  /* 0x000000ff0b0d7208 */ /* 0x000fc80000800000 */
[----:B------:R-:W-:Y:S01]  /*11480*/  MUFU.EX2 R89, R89 ;  /* 0x0000005900597308 */ /* 0x000fe20000000800 */
[----:B------:R-:W0:Y:S01]  /*11490*/  SHFL.BFLY PT, R56, R125, 0x1, 0x1f ;  /* 0x0c201f007d387f89 */ /* 0x000e2200000e0000 */
[----:B------:R-:W-:-:S04]  /*114a0*/  FADD.FTZ R13, -R13, R8 ;  /* 0x000000080d0d7221 */ /* 0x000fc80000010100 */
[----:B------:R-:W-:Y:S02]  /*114b0*/  FMUL.FTZ R13, R13, UR16 ;  /* 0x000000100d0d7c20 */ /* 0x000fe40008410000 */
[----:B------:R-:W-:Y:S08]  /*114c0*/  MUFU.EX2 R92, R92 ;  /* 0x0000005c005c7308 */ /* 0x000ff00000000800 */
[----:B------:R-:W1:Y:S01]  /*114d0*/  MUFU.EX2 R13, R13 ;  /* 0x0000000d000d7308 */ /* 0x000e620000000800 */
[----:B0-----:R-:W-:-:S07]  /*114e0*/  FMNMX.FTZ R56, R125, R56, !PT ;  /* 0x000000387d387209 */ /* 0x001fce0007810000 */
[----:B------:R-:W-:Y:S01]  /*114f0*/  MUFU.EX2 R93, R93 ;  /* 0x0000005d005d7308 */ /* 0x000fe20000000800 */
[C---:B------:R-:W-:Y:S01]  /*11500*/  FSETP.NEU.FTZ.AND P1, PT, R56.reuse, -INF , PT ;  /* 0xff8000003800780b */ /* 0x040fe20003f3d000 */
[----:B------:R-:W-:-:S06]  /*11510*/  FFMA.FTZ R127, R56, R127, -8 ;  /* 0xc1000000387f7423 */ /* 0x000fcc000001007f */
[----:B------:R0:W-:Y:S01]  /*11520*/  MUFU.EX2 R125, R131 ;  /* 0x00000083007d7308 */ /* 0x0001e20000000800 */
[----:B------:R-:W-:-:S05]  /*11530*/  FSEL R127, R127, RZ, P1 ;  /* 0x000000ff7f7f7208 */ /* 0x000fca0000800000 */
[--C-:B------:R-:W-:Y:S01]  /*11540*/  FFMA.FTZ R8, R14, UR16, -R127.reuse ;  /* 0x000000100e087c23 */ /* 0x100fe2000801087f */
        /* <DEDUP_REMOVED lines=19> */
[----:B-1----:R-:W-:-:S01]  /*11680*/  FFMA.FTZ R98, R13, R5, R130 ;  /* 0x000000050d627223 */ /* 0x002fc20000010082 */
[--C-:B------:R-:W-:Y:S01]  /*11690*/  FFMA.FTZ R110, R110, UR16, -R127.reuse ;  /* 0x000000106e6e7c23 */ /* 0x100fe2000801087f */
[----:B------:R-:W-:-:S01]  /*116a0*/  FFMA.FTZ R111, R111, UR16, -R127 ;  /* 0x000000106f6f7c23 */ /* 0x000fc2000801087f */
[----:B------:R-:W-:Y:S01]  /*116b0*/  FFMA.FTZ R114, R114, UR16, -R127 ;  /* 0x0000001072727c23 */ /* 0x000fe2000801087f */
[----:B0-----:R-:W-:-:S01]  /*116c0*/  FADD.FTZ R131, R57, R98 ;  /* 0x0000006239837221 */ /* 0x001fc20000010000 */
        /* <DEDUP_REMOVED lines=20> */
[----:B------:R-:W-:Y:S01]  /*11810*/  FADD.FTZ R4, R12, R131 ;  /* 0x000000830c047221 */ /* 0x000fe20000010000 */
[----:B------:R-:W-:-:S01]  /*11820*/  FFMA.FTZ R61, R61, UR16, -R127 ;  /* 0x000000103d3d7c23 */ /* 0x000fc2000801087f */
[----:B------:R-:W-:Y:S01]  /*11830*/  FFMA.FTZ R60, R60, UR16, -R127 ;  /* 0x000000103c3c7c23 */ /* 0x000fe2000801087f */
[----:B------:R-:W-:-:S01]  /*11840*/  FADD.FTZ R5, R8, R5 ;  /* 0x0000000508057221 */ /* 0x000fc20000010000 */
[--C-:B------:R-:W-:Y:S01]  /*11850*/  FFMA.FTZ R62, R62, UR16, -R127.reuse ;  /* 0x000000103e3e7c23 */ /* 0x100fe2000801087f */
[----:B------:R-:W-:-:S01]  /*11860*/  FFMA.FTZ R65, R65, UR16, -R127 ;  /* 0x0000001041417c23 */ /* 0x000fc2000801087f */
[----:B------:R-:W0:Y:S01]  /*11870*/  MUFU.EX2 R20, R20 ;  /* 0x0000001400147308 */ /* 0x000e220000000800 */
[----:B------:R-:W-:-:S07]  /*11880*/  FFMA.FTZ R77, R77, UR16, -R127 ;  /* 0x000000104d4d7c23 */ /* 0x000fce000801087f */
[----:B------:R-:W3:Y:S08]  /*11890*/  MUFU.EX2 R23, R23 ;  /* 0x0000001700177308 */ /* 0x000ef00000000800 */
[----:B------:R-:W4:Y:S08]  /*118a0*/  MUFU.EX2 R70, R70 ;  /* 0x0000004600467308 */ /* 0x000f300000000800 */
[----:B------:R1:W-:Y:S08]  /*118b0*/  MUFU.EX2 R9, R124 ;  /* 0x0000007c00097308 */ /* 0x0003f00000000800 */
[----:B------:R-:W5:Y:S01]  /*118c0*/  MUFU.EX2 R123, R123 ;  /* 0x0000007b007b7308 */ /* 0x000f620000000800 */
[----:B-1----:R-:W-:-:S01]  /*118d0*/  FADD.FTZ R124, R14, R5 ;  /* 0x000000050e7c7221 */ /* 0x002fc20000010000 */
[----:B------:R-:W-:-:S03]  /*118e0*/  FADD.FTZ R5, R15, R4 ;  /* 0x000000040f057221 */ /* 0x000fc60000010000 */
[----:B--2---:R-:W-:Y:S01]  /*118f0*/  FADD.FTZ R99, R19, R124 ;  /* 0x0000007c13637221 */ /* 0x004fe20000010000 */
[----:B------:R-:W-:-:S02]  /*11900*/  FADD.FTZ R4, R18, R5 ;  /* 0x0000000512047221 */ /* 0x000fc40000010000 */
[----:B------:R-:W1:Y:S01]  /*11910*/  MUFU.EX2 R106, R106 ;  /* 0x0000006a006a7308 */ /* 0x000e620000000800 */
[----:B0-----:R-:W-:-:S01]  /*11920*/  FADD.FTZ R124, R20, R99 ;  /* 0x00000063147c7221 */ /* 0x001fc20000010000 */
[----:B------:R-:W-:-:S03]  /*11930*/  FADD.FTZ R5, R21, R4 ;  /* 0x0000000415057221 */ /* 0x000fc60000010000 */
[----:B---3--:R-:W-:Y:S01]  /*11940*/  FADD.FTZ R99, R23, R124 ;  /* 0x0000007c17637221 */ /* 0x008fe20000010000 */
[----:B------:R-:W-:-:S02]  /*11950*/  FADD.FTZ R4, R22, R5 ;  /* 0x0000000516047221 */ /* 0x000fc40000010000 */
[----:B------:R-:W0:Y:S01]  /*11960*/  MUFU.EX2 R107, R107 ;  /* 0x0000006b006b7308 */ /* 0x000e220000000800 */
[----:B----4-:R-:W-:-:S01]  /*11970*/  FADD.FTZ R124, R70, R99 ;  /* 0x00000063467c7221 */ /* 0x010fc20000010000 */
[----:B------:R-:W-:-:S03]  /*11980*/  FADD.FTZ R4, R67, R4 ;  /* 0x0000000443047221 */ /* 0x000fc60000010000 */
[----:B-----5:R-:W-:Y:S01]  /*11990*/  FADD.FTZ R5, R123, R124 ;  /* 0x0000007c7b057221 */ /* 0x020fe20000010000 */
[----:B------:R-:W-:-:S02]  /*119a0*/  FADD.FTZ R99, R69, R4 ;  /* 0x0000000445637221 */ /* 0x000fc40000010000 */
        /* <DEDUP_REMOVED lines=14> */
[----:B------:R-:W-:-:S06]  /*11a90*/  FADD.FTZ R99, R116, R99 ;  /* 0x0000006374637221 */ /* 0x000fcc0000010000 */
        /* <DEDUP_REMOVED lines=8> */
[----:B------:R-:W-:-:S06]  /*11b20*/  FADD.FTZ R4, R88, R99 ;  /* 0x0000006358047221 */ /* 0x000fcc0000010000 */
[----:B------:R-:W0:Y:S01]  /*11b30*/  MUFU.EX2 R120, R120 ;  /* 0x0000007800787308 */ /* 0x000e220000000800 */
[----:B--2---:R-:W-:-:S01]  /*11b40*/  FADD.FTZ R124, R90, R5 ;  /* 0x000000055a7c7221 */ /* 0x004fc20000010000 */
[----:B------:R-:W-:-:S04]  /*11b50*/  FADD.FTZ R5, R89, R4 ;  /* 0x0000000459057221 */ /* 0x000fc80000010000 */
[----:B------:R-:W-:Y:S02]  /*11b60*/  FADD.FTZ R4, R92, R5 ;  /* 0x000000055c047221 */ /* 0x000fe40000010000 */
[----:B------:R-:W2:Y:S01]  /*11b70*/  MUFU.EX2 R113, R113 ;  /* 0x0000007100717308 */ /* 0x000ea20000000800 */
[----:B-1----:R-:W-:-:S01]  /*11b80*/  FADD.FTZ R124, R91, R124 ;  /* 0x0000007c5b7c7221 */ /* 0x002fc20000010000 */
[----:B------:R-:W-:-:S03]  /*11b90*/  FADD.FTZ R4, R93, R4 ;  /* 0x000000045d047221 */ /* 0x000fc60000010000 */
        /* <DEDUP_REMOVED lines=76> */
[----:B------:R-:W-:Y:S01]  /*12060*/  FADD.FTZ R5, R125, R4 ;  /* 0x000000047d057221 */ /* 0x000fe20000010000 */
[----:B0-----:R-:W-:-:S04]  /*12070*/  FADD.FTZ R76, R65, R76 ;  /* 0x0000004c414c7221 */ /* 0x001fc80000010000 */
[----:B--2---:R-:W-:Y:S01]  /*12080*/  FADD.FTZ R4, R77, R76 ;  /* 0x0000004c4d047221 */ /* 0x004fe20000010000 */
[----:B------:R-:W-:Y:S06]  /*12090*/  @!P0 BRA `(.L_x_14448) ;  /* 0x0000000000048947 */ /* 0x000fec0003800000 */
[----:B------:R-:W-:Y:S01]  /*120a0*/  BPT.TRAP 0x1 ;  /* 0x000000040000795c */ /* 0x000fe20000300000 */
.L_x_14448:
        /* <DEDUP_REMOVED lines=82> */
.L_x_14430:
[----:B------:R-:W-:Y:S06]  /*125d0*/  BAR.ARV 0x8, 0x200 ;  /* 0x0208000000007b1d */ /* 0x000fec0000002000 */
[----:B------:R-:W-:Y:S05]  /*125e0*/  @!P0 BRA `(.L_x_14450) ;  /* 0x0000000000048947 */ /* 0x000fea0003800000 */
[----:B------:R-:W-:Y:S01]  /*125f0*/  BPT.TRAP 0x1 ;  /* 0x000000040000795c */ /* 0x000fe20000300000 */
.L_x_14450:
[----:B------:R-:W-:Y:S01]  /*12600*/  ULEA UR17, UR7, UR46, 0x3 ;  /* 0x0000002e07117291 */ /* 0x000fe2000f8e183f */
[----:B------:R-:W-:-:S05]  /*12610*/  IMAD.U32 R0, RZ, RZ, UR6 ;  /* 0x00000006ff007e24 */ /* 0x000fca000f8e00ff */
[----:B------:R-:W-:-:S04]  /*12620*/  SHF.L.U32 R0, R0, 0x1f, RZ ;  /* 0x0000001f00007819 */ /* 0x000fc800000006ff */
[----:B------:R0:W1:Y:S01]  /*12630*/  SYNCS.PHASECHK.TRANS64.TRYWAIT P1, [UR17+0x12450], R0 ;  /* 0x01245000ff0075a7 */ /* 0x0000620008020151 */
[----:B------:R-:W-:Y:S05]  /*12640*/  @!P0 BRA `(.L_x_14451) ;  /* 0x0000000000048947 */ /* 0x000fea0003800000 */
[----:B------:R-:W-:Y:S01]  /*12650*/  BPT.TRAP 0x1 ;  /* 0x000000040000795c */ /* 0x000fe20000300000 */
.L_x_14451:
[----:B-1----:R-:W-:Y:S05]  /*12660*/  @P1 BRA `(.L_x_14452) ;  /* 0x0000000000081947 */ /* 0x002fea0003800000 */
[----:B------:R-:W1:Y:S02]  /*12670*/  SYNCS.PHASECHK.TRANS64.TRYWAIT P1, [UR17+0x12450], R0 ;  /* 0x01245000ff0075a7 */ /* 0x000e640008020151 */
[----:B-1----:R-:W-:Y:S05]  /*12680*/  @!P1 BRA `(.L_x_14453) ;  /* 0x0000007000409947 */ /* 0x002fea0003800000 */
.L_x_14452:
        /* <DEDUP_REMOVED lines=13> */
[----:B------:R-:W-:Y:S01]  /*12760*/  @UP0 UIMAD UR4, UR43, UR10, URZ ;  /* 0x0000000a2b0402a4 */ /* 0x000fe2000f8e023f */
[----:B------:R-:W-:Y:S01]  /*12770*/  @UP0 ULDC.64 UR14, c[0x0][0x9d0] ;  /* 0x00027400000e0ab9 */ /* 0x000fe20000000a00 */
[----:B------:R-:W-:Y:S02]  /*12780*/  @UP0 UIMAD.WIDE.U32 UR8, UR41, UR10, URZ ;  /* 0x0000000a290802a5 */ /* 0x000fe4000f8e003f */
[----:B------:R-:W-:Y:S02]  /*12790*/  @UP0 UIMAD UR6, UR41, UR11, UR4 ;  /* 0x0000000b290602a4 */ /* 0x000fe4000f8e0204 */
[----:B------:R-:W-:Y:S02]  /*127a0*/  UIMAD UR4, UR7, 0x280, UR46 ;  /* 0x00000280070478a4 */ /* 0x000fe4000f8e022e */
[----:B------:R-:W-:-:S02]  /*127b0*/  @UP0 UIMAD UR10, UR18, UR14, URZ ;  /* 0x0000000e120a02a4 */ /* 0x000fc4000f8e023f */
[----:B------:R-:W-:Y:S02]  /*127c0*/  @UP0 UIADD3 UR7, UR9, UR6, URZ ;  /* 0x0000000609070290 */ /* 0x000fe4000fffe03f */
[----:B------:R-:W-:Y:S01]  /*127d0*/  @UP0 UIMAD UR10, UR42, UR15, UR10 ;  /* 0x0000000f2a0a02a4 */ /* 0x000fe2000f8e020a */
[----:B------:R-:W-:Y:S01]  /*127e0*/  UMOV UR18, UR4 ;  /* 0x0000000400127c82 */ /* 0x000fe20008000000 */
[----:B------:R-:W-:Y:S01]  /*127f0*/  @UP0 UMOV UR6, UR8 ;  /* 0x0000000800060c82 */ /* 0x000fe20008000000 */
[----:B------:R-:W-:Y:S01]  /*12800*/  QGMMA.64x64x32.F32.E4M3.E4M3 R24, R152, gdesc[UR16], R24, gsb0 ;  /* 0x00e0001098187df3 */ /* 0x000fe20008000818 */
        /* <DEDUP_REMOVED lines=31> */
[----:B0-----:R-:W-:Y:S01]  /*12a00*/  FADD.FTZ R9, R0, R3 ;  /* 0x0000000300097221 */ /* 0x001fe20000010000 */
[----:B-1----:R-:W-:-:S04]  /*12a10*/  FADD.FTZ R10, R7, R2 ;  /* 0x00000002070a7221 */ /* 0x002fc80000010000 */
[C---:B------:R-:W-:Y:S01]  /*12a20*/  FSETP.NE.FTZ.AND P1, PT, R9.reuse, RZ, PT ;  /* 0x000000ff0900720b */ /* 0x040fe20003f35000 */
[----:B------:R-:W-:Y:S01]  /*12a30*/  FMUL.FTZ R5, R9, 0.00390625 ;  /* 0x3b80000009057820 */ /* 0x000fe20000410000 */
[----:B------:R-:W-:Y:S01]  /*12a40*/  FMUL.FTZ R8, R10, 0.00390625 ;  /* 0x3b8000000a087820 */ /* 0x000fe20000410000 */
[----:B------:R-:W-:Y:S01]  /*12a50*/  IMAD.MOV.U32 R3, RZ, RZ, RZ ;  /* 0x000000ffff037224 */ /* 0x000fe200078e00ff */
        /* <DEDUP_REMOVED lines=26> */
.L_x_14454:
        /* <DEDUP_REMOVED lines=36> */
.L_x_14376:
        /* <DEDUP_REMOVED lines=17> */
[----:B------:R-:W-:Y:S01]  /*12f50*/  UIMAD UR6, UR7, UR8, URZ ;  /* 0x00000008070672a4 */ /* 0x000fe2000f8e023f */
[----:B------:R-:W-:Y:S01]  /*12f60*/  SHF.R.S32.HI R8, RZ, 0x1f, R7 ;  /* 0x0000001fff087819 */ /* 0x000fe20000011407 */
[----:B------:R-:W-:Y:S01]  /*12f70*/  UIMAD UR8, UR7, UR10, URZ ;  /* 0x0000000a070872a4 */ /* 0x000fe2000f8e023f */
[----:B------:R-:W-:Y:S01]  /*12f80*/  SEL R91, R28, R29, P0 ;  /* 0x0000001d1c5b7207 */ /* 0x000fe20000000000 */
[----:B------:R-:W-:Y:S01]  /*12f90*/  IMAD.U32 R22, RZ, RZ, UR4 ;  /* 0x00000004ff167e24 */ /* 0x000fe2000f8e00ff */
[----:B------:R-:W-:Y:S01]  /*12fa0*/  LEA.HI R3, R8, R7, RZ, 0x7 ;  /* 0x0000000708037211 */ /* 0x000fe200078f38ff */
[----:B------:R-:W-:Y:S01]  /*12fb0*/  UIMAD UR9, UR42, UR9, UR6 ;  /* 0x000000092a0972a4 */ /* 0x000fe2000f8e0206 */
[----:B------:R-:W-:Y:S01]  /*12fc0*/  SEL R87, R29, R28, P0 ;  /* 0x0000001c1d577207 */ /* 0x000fe20000000000 */
[----:B------:R-:W1:Y:S01]  /*12fd0*/  S2UR UR4, SR_CTAID.Y ;  /* 0x00000000000479c3 */ /* 0x000e620000002600 */
[----:B0-----:R-:W-:Y:S01]  /*12fe0*/  LOP3.LUT R4, R3, 0xffffff80, RZ, 0xc0, !PT ;  /* 0xffffff8003047812 */ /* 0x001fe200078ec0ff */
[----:B------:R-:W-:Y:S01]  /*12ff0*/  UIADD3 UR9, UR5, UR9, URZ ;  /* 0x0000000905097290 */ /* 0x000fe2000fffe03f */
[----:B------:R-:W-:Y:S01]  /*13000*/  SEL R75, R44, R45, P0 ;  /* 0x0000002d2c4b7207 */ /* 0x000fe20000000000 */
[----:B------:R-:W-:Y:S01]  /*13010*/  IMAD.U32 R23, RZ, RZ, UR5 ;  /* 0x00000005ff177e24 */ /* 0x000fe2000f8e00ff */
[----:B------:R-:W-:Y:S01]  /*13020*/  SEL R71, R45, R44, P0 ;  /* 0x0000002c2d477207 */ /* 0x000fe20000000000 */
[----:B------:R-:W-:Y:S01]  /*13030*/  IMAD.IADD R10, R7, 0x1, -R4 ;  /* 0x00000001070a7824 */ /* 0x000fe200078e0a04 */
[----:B------:R-:W0:Y:S01]  /*13040*/  S2R R44, SR_CTAID.X ;  /* 0x00000000002c7919 */ /* 0x000e220000002500 */
[----:B------:R-:W3:Y:S01]  /*13050*/  LDC R29, c[0x0][0xbe8] ;  /* 0x0002fa00ff1d7b82 */ /* 0x000ee20000000800 */
[----:B------:R-:W-:Y:S01]  /*13060*/  LEA.HI R8, R8, R7, RZ, 0x2 ;  /* 0x0000000708087211 */ /* 0x000fe200078f10ff */
[----:B------:R-:W-:Y:S01]  /*13070*/  IMAD.U32 R23, RZ, RZ, UR9 ;  /* 0x00000009ff177e24 */ /* 0x000fe2000f8e00ff */
[----:B------:R-:W-:Y:S01]  /*13080*/  SHF.R.S32.HI R9, RZ, 0x1f, R10 ;  /* 0x0000001fff097819 */ /* 0x000fe2000001140a */
[----:B------:R-:W-:Y:S01]  /*13090*/  UIMAD.WIDE.U32 UR6, UR42, UR10, URZ ;  /* 0x0000000a2a0672a5 */ /* 0x000fe2000f8e003f */
[----:B------:R-:W-:Y:S01]  /*130a0*/  SHF.R.S32.HI R4, RZ, 0x7, R3 ;  /* 0x00000007ff047819 */ /* 0x000fe20000011403 */
[----:B------:R-:W-:Y:S01]  /*130b0*/  UIMAD UR8, UR42, UR11, UR8 ;  /* 0x0000000b2a0872a4 */ /* 0x000fe2000f8e0208 */
[----:B------:R-:W-:-:S02]  /*130c0*/  LEA.HI R12, R9, R10, RZ, 0x2 ;  /* 0x0000000a090c7211 */ /* 0x000fc400078f10ff */
[----:B------:R-:W-:Y:S01]  /*130d0*/  LOP3.LUT R8, R8, 0xfffffffc, RZ, 0xc0, !PT ;  /* 0xfffffffc08087812 */ /* 0x000fe200078ec0ff */
[----:B------:R-:W-:Y:S01]  /*130e0*/  UIADD3 UR8, UR7, UR8, URZ ;  /* 0x0000000807087290 */ /* 0x000fe2000fffe03f */
[--C-:B------:R-:W-:Y:S02]  /*130f0*/  SHF.R.S32.HI R14, RZ, 0x2, R12.reuse ;  /* 0x00000002ff0e7819 */ /* 0x100fe4000001140c */
[----:B------:R-:W-:Y:S01]  /*13100*/  SHF.R.S32.HI R5, RZ, 0x1f, R12 ;  /* 0x0000001fff057819 */ /* 0x000fe2000001140c */
[----:B------:R-:W-:Y:S01]  /*13110*/  IMAD.IADD R7, R7, 0x1, -R8 ;  /* 0x0000000107077824 */ /* 0x000fe200078e0a08 */
[----:B------:R-:W-:Y:S02]  /*13120*/  LEA.HI R9, R9, R10, RZ, 0x5 ;  /* 0x0000000a09097211 */ /* 0x000fe400078f28ff */
[----:B------:R-:W-:Y:S02]  /*13130*/  LEA.HI R5, R5, R14, RZ, 0x3 ;  /* 0x0000000e05057211 */ /* 0x000fe400078f18ff */
[----:B------:R-:W-:-:S02]  /*13140*/  SEL R73, R40, R41, P0 ;  /* 0x0000002928497207 */ /* 0x000fc40000000000 */
[----:B------:R-:W-:Y:S01]  /*13150*/  LOP3.LUT R3, R5, 0xfffffff8, RZ, 0xc0, !PT ;  /* 0xfffffff805037812 */ /* 0x000fe200078ec0ff */
[----:B------:R-:W-:Y:S01]  /*13160*/  IMAD.HI R5, R4, 0x55555556, RZ ;  /* 0x5555555604057827 */ /* 0x000fe200078e02ff */
[----:B------:R-:W-:Y:S02]  /*13170*/  SEL R69, R41, R40, P0 ;  /* 0x0000002829457207 */ /* 0x000fe40000000000 */
[----:B---3--:R-:W-:Y:S01]  /*13180*/  ISETP.NE.AND P2, PT, R29, 0x1, PT ;  /* 0x000000011d00780c */ /* 0x008fe20003f45270 */
[----:B------:R-:W-:Y:S01]  /*13190*/  IMAD.IADD R3, R14, 0x1, -R3 ;  /* 0x000000010e037824 */ /* 0x000fe200078e0a03 */
[----:B------:R-:W-:Y:S02]  /*131a0*/  SHF.R.S32.HI R14, RZ, 0x5, R9 ;  /* 0x00000005ff0e7819 */ /* 0x000fe40000011409 */
[----:B------:R-:W-:Y:S02]  /*131b0*/  LEA.HI R5, R5, R5, RZ, 0x1 ;  /* 0x0000000505057211 */ /* 0x000fe400078f08ff */
[----:B------:R-:W-:Y:S01]  /*131c0*/  LEA.HI R9, R7, R7, RZ, 0x1 ;  /* 0x0000000707097211 */ /* 0x000fe200078f08ff */
[----:B------:R-:W-:Y:S01]  /*131d0*/  IMAD R3, R14, 0x10, R3 ;  /* 0x000000100e037824 */ /* 0x000fe200078e0203 */
[----:B------:R-:W-:Y:S01]  /*131e0*/  SEL R41, R34, R35, P0 ;  /* 0x0000002322297207 */ /* 0x000fe20000000000 */
[----:B------:R-:W-:Y:S01]  /*131f0*/  IMAD R8, R5, -0x3, R4 ;  /* 0xfffffffd05087824 */ /* 0x000fe200078e0204 */
[----:B------:R-:W-:Y:S01]  /*13200*/  LOP3.LUT R14, R9, 0x1ffffffe, RZ, 0xc0, !PT ;  /* 0x1ffffffe090e7812 */ /* 0x000fe200078ec0ff */
[----:B------:R-:W3:Y:S01]  /*13210*/  LDC.64 R4, c[0x0][0xbd8] ;  /* 0x0002f600ff047b82 */ /* 0x000ee20000000a00 */
[----:B------:R-:W-:Y:S01]  /*13220*/  SEL R45, R35, R34, P0 ;  /* 0x00000022232d7207 */ /* 0x000fe20000000000 */
[----:B------:R-:W-:Y:S01]  /*13230*/  IMAD R3, R8, 0x40, R3 ;  /* 0x0000004008037824 */ /* 0x000fe200078e0203 */
[----:B------:R-:W-:Y:S01]  /*13240*/  SEL R89, R24, R25, P0 ;  /* 0x0000001918597207 */ /* 0x000fe20000000000 */
[----:B------:R-:W-:Y:S01]  /*13250*/  IMAD.IADD R14, R7, 0x1, -R14 ;  /* 0x00000001070e7824 */ /* 0x000fe200078e0a0e */
[----:B------:R-:W-:Y:S01]  /*13260*/  SEL R85, R25, R24, P0 ;  /* 0x0000001819557207 */ /* 0x000fe20000000000 */
[--C-:B0-----:R-:W-:Y:S01]  /*13270*/  IMAD R28, R44, 0xc0, R3.reuse ;  /* 0x000000c02c1c7824 */ /* 0x101fe200078e0203 */
[----:B------:R-:W-:Y:S01]  /*13280*/  SEL R67, R52, R53, P0 ;  /* 0x0000003534437207 */ /* 0x000fe20000000000 */
[----:B------:R-:W-:Y:S01]  /*13290*/  IMAD R7, R14, 0x8, R3 ;  /* 0x000000080e077824 */ /* 0x000fe200078e0203 */
[----:B------:R-:W-:Y:S01]  /*132a0*/  SEL R63, R53, R52, P0 ;  /* 0x00000034353f7207 */ /* 0x000fe20000000000 */
[----:B------:R-:W0:Y:S01]  /*132b0*/  @P2 LDC R35, c[0x0][0xbec] ;  /* 0x0002fb00ff232b82 */ /* 0x000e220000000800 */
[----:B------:R-:W-:Y:S01]  /*132c0*/  SEL R81, R32, R33, P0 ;  /* 0x0000002120517207 */ /* 0x000fe20000000000 */
[----:B------:R-:W-:Y:S01]  /*132d0*/  IMAD R44, R44, 0xc0, R7 ;  /* 0x000000c02c2c7824 */ /* 0x000fe200078e0207 */
[----:B------:R-:W-:Y:S01]  /*132e0*/  SEL R77, R33, R32, P0 ;  /* 0x00000020214d7207 */ /* 0x000fe20000000000 */
[----:B------:R-:W-:Y:S01]  /*132f0*/  IMAD.U32 R9, RZ, RZ, UR7 ;  /* 0x00000007ff097e24 */ /* 0x000fe2000f8e00ff */
[----:B------:R-:W-:Y:S01]  /*13300*/  SEL R13, R38, R39, P0 ;  /* 0x00000027260d7207 */ /* 0x000fe20000000000 */
[----:B------:R-:W-:Y:S01]  /*13310*/  IMAD.U32 R8, RZ, RZ, UR6 ;  /* 0x00000006ff087e24 */ /* 0x000fe2000f8e00ff */
[----:B------:R-:W-:Y:S01]  /*13320*/  SEL R53, R39, R38, P0 ;  /* 0x0000002627357207 */ /* 0x000fe20000000000 */
[----:B------:R-:W4:Y:S01]  /*13330*/  @P2 LDC R52, c[0x0][0xbf0] ;  /* 0x0002fc00ff342b82 */ /* 0x000f220000000800 */
[----:B------:R-:W-:Y:S01]  /*13340*/  SEL R65, R48, R49, P0 ;  /* 0x0000003130417207 */ /* 0x000fe20000000000 */
[----:B------:R-:W-:Y:S01]  /*13350*/  IMAD.U32 R9, RZ, RZ, UR8 ;  /* 0x00000008ff097e24 */ /* 0x000fe2000f8e00ff */
[----:B------:R-:W-:Y:S01]  /*13360*/  SEL R83, R36, R37, P0 ;  /* 0x0000002524537207 */ /* 0x000fe20000000000 */
[----:B------:R-:W-:Y:S01]  /*13370*/  ULDC.64 UR6, c[0x0][0xb48] ;  /* 0x0002d20000067ab9 */ /* 0x000fe20000000a00 */
[----:B------:R-:W-:Y:S01]  /*13380*/  SEL R79, R37, R36, P0 ;  /* 0x00000024254f7207 */ /* 0x000fe20000000000 */
[----:B---3--:R-:W-:Y:S01]  /*13390*/  IMAD R18, R4, UR43, RZ ;  /* 0x0000002b04127c24 */ /* 0x008fe2000f8e02ff */
[----:B------:R-:W-:Y:S01]  /*133a0*/  SEL R15, R30, R31, P0 ;  /* 0x0000001f1e0f7207 */ /* 0x000fe20000000000 */
[----:B------:R-:W-:Y:S01]  /*133b0*/  IMAD.WIDE.U32 R22, R4, UR41, R22 ;  /* 0x0000002904167c25 */ /* 0x000fe2000f8e0016 */
[----:B------:R-:W-:Y:S01]  /*133c0*/  SEL R59, R31, R30, P0 ;  /* 0x0000001e1f3b7207 */ /* 0x000fe20000000000 */
[----:B------:R-:W-:Y:S01]  /*133d0*/  ULDC.64 UR8, c[0x0][0xb28] ;  /* 0x0002ca0000087ab9 */ /* 0x000fe20000000a00 */
[----:B------:R-:W-:Y:S01]  /*133e0*/  SEL R11, R46, R47, P0 ;  /* 0x0000002f2e0b7207 */ /* 0x000fe20000000000 */
[----:B------:R-:W-:Y:S01]  /*133f0*/  IMAD R5, R5, UR41, R18 ;  /* 0x0000002905057c24 */ /* 0x000fe2000f8e0212 */
[----:B------:R-:W-:-:S02]  /*13400*/  SEL R47, R47, R46, P0 ;  /* 0x0000002e2f2f7207 */ /* 0x000fc40000000000 */
[----:B------:R-:W3:Y:S01]  /*13410*/  @P2 LDC R46, c[0x0][0xbf0] ;  /* 0x0002fc00ff2e2b82 */ /* 0x000ee20000000800 */
[----:B------:R-:W-:Y:S01]  /*13420*/  SEL R61, R49, R48, P0 ;  /* 0x00000030313d7207 */ /* 0x000fe20000000000 */
[----:B------:R-:W-:Y:S01]  /*13430*/  IMAD.IADD R23, R23, 0x1, R5 ;  /* 0x0000000117177824 */ /* 0x000fe200078e0205 */
[----:B------:R-:W-:Y:S01]  /*13440*/  SEL R25, R42, R43, P0 ;  /* 0x0000002b2a197207 */ /* 0x000fe20000000000 */
[----:B0-----:R-:W-:Y:S01]  /*13450*/  @P2 IMAD.HI.U32 R35, R44, R35, RZ ;  /* 0x000000232c232227 */ /* 0x001fe200078e00ff */
[----:B------:R-:W-:Y:S02]  /*13460*/  SEL R37, R43, R42, P0 ;  /* 0x0000002a2b257207 */ /* 0x000fe40000000000 */
[----:B------:R-:W-:Y:S02]  /*13470*/  SEL R49, R26, R27, P0 ;  /* 0x0000001b1a317207 */ /* 0x000fe40000000000 */
[----:B------:R-:W-:Y:S02]  /*13480*/  SEL R57, R27, R26, P0 ;  /* 0x0000001a1b397207 */ /* 0x000fe40000000000 */
[----:B------:R-:W-:-:S02]  /*13490*/  LOP3.LUT R27, R12, 0x7ffffffc, RZ, 0xc0, !PT ;  /* 0x7ffffffc0c1b7812 */ /* 0x000fc400078ec0ff */
[----:B------:R-:W-:Y:S02]  /*134a0*/  SEL R19, R50, R51, P0 ;  /* 0x0000003332137207 */ /* 0x000fe40000000000 */
[----:B------:R-:W-:Y:S01]  /*134b0*/  SEL R21, R54, R55, P0 ;  /* 0x0000003736157207 */ /* 0x000fe20000000000 */
[C---:B------:R-:W-:Y:S01]  /*134c0*/  IMAD.IADD R27, R10.reuse, 0x1, -R27 ;  /* 0x000000010a1b7824 */ /* 0x040fe200078e0a1b */
[----:B------:R-:W-:Y:S02]  /*134d0*/  LOP3.LUT P1, RZ, R10, 0x3, RZ, 0xc0, !PT ;  /* 0x000000030aff7812 */ /* 0x000fe4000782c0ff */
[----:B------:R-:W-:Y:S02]  /*134e0*/  SEL R17, R51, R50, P0 ;  /* 0x0000003233117207 */ /* 0x000fe40000000000 */
[----:B------:R-:W-:Y:S02]  /*134f0*/  SEL R55, R55, R54, P0 ;  /* 0x0000003637377207 */ /* 0x000fe40000000000 */
[----:B--2---:R-:W-:Y:S01]  /*13500*/  LOP3.LUT R34, R6, 0x2, RZ, 0x3c, !PT ;  /* 0x0000000206227812 */ /* 0x004fe200078e3cff */
[----:B------:R-:W-:Y:S04]  /*13510*/  SHFL.IDX PT, R33, R89, R6, 0x1c1f ;  /* 0x001c1f0659217589 */ /* 0x000fe800000e0000 */
[----:B------:R-:W0:Y:S04]  /*13520*/  SHFL.IDX PT, R38, R85, R34, 0x1c1f ;  /* 0x001c1f2255267589 */ /* 0x000e2800000e0000 */
[----:B------:R-:W-:Y:S04]  /*13530*/  SHFL.IDX PT, R7, R91, R6, 0x1c1f ;  /* 0x001c1f065b077589 */ /* 0x000fe800000e0000 */
[----:B------:R2:W-:Y:S04]  /*13540*/  SHFL.IDX PT, R30, R67, R6, 0x1c1f ;  /* 0x001c1f06431e7589 */ /* 0x0005e800000e0000 */
[----:B------:R-:W5:Y:S04]  /*13550*/  SHFL.IDX PT, R36, R87, R34, 0x1c1f ;  /* 0x001c1f2257247589 */ /* 0x000f6800000e0000 */
[----:B------:R1:W-:Y:S01]  /*13560*/  SHFL.IDX PT, R31, R65, R6, 0x1c1f ;  /* 0x001c1f06411f7589 */ /* 0x0003e200000e0000 */
[----:B--2---:R-:W2:Y:S03]  /*13570*/  LDC R67, c[0x0][0xc50] ;  /* 0x00031400ff437b82 */ /* 0x004ea60000000800 */
[----:B------:R4:W-:Y:S04]  /*13580*/  SHFL.IDX PT, R43, R73, R6, 0x1c1f ;  /* 0x001c1f06492b7589 */ /* 0x0009e800000e0000 */
[----:B------:R-:W-:Y:S01]  /*13590*/  SHFL.IDX PT, R40, R81, R6, 0x1c1f ;  /* 0x001c1f0651287589 */ /* 0x000fe200000e0000 */
[----:B0-----:R-:W-:Y:S01]  /*135a0*/  SEL R4, R33, R38, P0 ;  /* 0x0000002621047207 */ /* 0x001fe20000000000 */
[----:B-1----:R-:W0:Y:S02]  /*135b0*/  LDC.64 R64, c[0x0][0xb40] ;  /* 0x0002d000ff407b82 */ /* 0x002e240000000a00 */
[----:B------:R-:W-:Y:S04]  /*135c0*/  SHFL.IDX PT, R39, R83, R6, 0x1c1f ;  /* 0x001c1f0653277589 */ /* 0x000fe800000e0000 */
[----:B------:R-:W-:Y:S02]  /*135d0*/  SHFL.IDX PT, R32, R75, R6, 0x1c1f ;  /* 0x001c1f064b207589 */ /* 0x000fe400000e0000 */
[----:B----4-:R-:W1:Y:S02]  /*135e0*/  @P2 LDC R73, c[0x0][0xbec] ;  /* 0x0002fb00ff492b82 */ /* 0x010e640000000800 */
[----:B------:R-:W-:Y:S01]  /*135f0*/  SHFL.IDX PT, R16, R49, R6, 0x1c1f ;  /* 0x001c1f0631107589 */ /* 0x000fe200000e0000 */
[----:B-----5:R-:W-:-:S02]  /*13600*/  SEL R5, R7, R36, P0 ;  /* 0x0000002407057207 */ /* 0x020fc40000000000 */
[----:B------:R-:W-:Y:S01]  /*13610*/  SEL R7, R36, R7, P0 ;  /* 0x0000000724077207 */ /* 0x000fe20000000000 */
[----:B------:R-:W-:Y:S04]  /*13620*/  SHFL.IDX PT, R15, R15, R6, 0x1c1f ;  /* 0x001c1f060f0f7589 */ /* 0x000fe800000e0000 */
[----:B------:R-:W-:Y:S04]  /*13630*/  SHFL.IDX PT, R14, R41, R6, 0x1c1f ;  /* 0x001c1f06290e7589 */ /* 0x000fe800000e0000 */
[----:B------:R-:W-:Y:S01]  /*13640*/  SHFL.IDX PT, R13, R13, R6, 0x1c1f ;  /* 0x001c1f060d0d7589 */ /* 0x000fe200000e0000 */
[----:B0-----:R-:W-:-:S03]  /*13650*/  IMAD R36, R64, UR43, RZ ;  /* 0x0000002b40247c24 */ /* 0x001fc6000f8e02ff */
[----:B------:R-:W-:Y:S01]  /*13660*/  SHFL.IDX PT, R12, R25, R6, 0x1c1f ;  /* 0x001c1f06190c7589 */ /* 0x000fe200000e0000 */
[----:B------:R-:W-:-:S03]  /*13670*/  IMAD.WIDE.U32 R8, R64, UR41, R8 ;  /* 0x0000002940087c25 */ /* 0x000fc6000f8e0008 */
[----:B------:R-:W-:Y:S01]  /*13680*/  SHFL.IDX PT, R11, R11, R6, 0x1c1f ;  /* 0x001c1f060b0b7589 */ /* 0x000fe200000e0000 */
[----:B-1----:R-:W-:-:S03]  /*13690*/  @P2 IMAD.HI.U32 R73, R44, R73, RZ ;  /* 0x000000492c492227 */ /* 0x002fc600078e00ff */
[----:B------:R-:W-:Y:S04]  /*136a0*/  SHFL.IDX PT, R3, R21, R6, 0x1c1f ;  /* 0x001c1f0615037589 */ /* 0x000fe800000e0000 */
[----:B------:R0:W-:Y:S04]  /*136b0*/  SHFL.IDX PT, R10, R19, R6, 0x1c1f ;  /* 0x001c1f06130a7589 */ /* 0x0001e800000e0000 */
[----:B------:R-:W-:Y:S04]  /*136c0*/  SHFL.IDX PT, R42, R79, R34, 0x1c1f ;  /* 0x001c1f224f2a7589 */ /* 0x000fe800000e0000 */
[----:B------:R-:W-:Y:S01]  /*136d0*/  SHFL.IDX PT, R41, R77, R34, 0x1c1f ;  /* 0x001c1f224d297589 */ /* 0x000fe200000e0000 */
[----:B0-----:R-:W-:Y:S01]  /*136e0*/  SEL R6, R38, R33, P0 ;  /* 0x0000002126067207 */ /* 0x001fe20000000000 */
[----:B------:R-:W-:-:S02]  /*136f0*/  IMAD R38, RZ, RZ, -UR42 ;  /* 0x8000002aff267e24 */ /* 0x000fc4000f8e02ff */
[----:B------:R-:W-:Y:S01]  /*13700*/  SHFL.IDX PT, R49, R71, R34, 0x1c1f ;  /* 0x001c1f2247317589 */ /* 0x000fe200000e0000 */
[----:B------:R-:W-:Y:S01]  /*13710*/  IMAD.MOV.U32 R33, RZ, RZ, R44 ;  /* 0x000000ffff217224 */ /* 0x000fe200078e002c */
[----:B---3--:R-:W-:Y:S01]  /*13720*/  @P2 SHF.R.U32.HI R33, RZ, R46, R35 ;  /* 0x0000002eff212219 */ /* 0x008fe20000011623 */
[----:B--2---:R-:W-:Y:S01]  /*13730*/  IMAD R67, R67, R38, UR4 ;  /* 0x0000000443437e24 */ /* 0x004fe2000f8e0226 */
[----:B------:R-:W-:Y:S01]  /*13740*/  ULDC.64 UR4, c[0x0][0xbe0] ;  /* 0x0002f80000047ab9 */ /* 0x000fe20000000a00 */
[----:B------:R-:W-:Y:S01]  /*13750*/  IMAD R35, R65, UR41, R36 ;  /* 0x0000002941237c24 */ /* 0x000fe2000f8e0224 */
[----:B------:R-:W0:Y:S02]  /*13760*/  SHFL.IDX PT, R48, R69, R34, 0x1c1f ;  /* 0x001c1f2245307589 */ /* 0x000e2400000e0000 */
[----:B------:R-:W-:Y:S01]  /*13770*/  SHF.R.S32.HI R38, RZ, 0x1f, R67 ;  /* 0x0000001fff267819 */ /* 0x000fe20000011443 */
[----:B------:R-:W-:Y:S01]  /*13780*/  IMAD.IADD R35, R9, 0x1, R35 ;  /* 0x0000000109237824 */ /* 0x000fe200078e0223 */
[----:B------:R-:W-:Y:S03]  /*13790*/  SHFL.IDX PT, R51, R63, R34, 0x1c1f ;  /* 0x001c1f223f337589 */ /* 0x000fe600000e0000 */
[C---:B------:R-:W-:Y:S01]  /*137a0*/  IMAD R9, R38.reuse, UR4, RZ ;  /* 0x0000000426097c24 */ /* 0x040fe2000f8e02ff */
[----:B------:R-:W1:Y:S01]  /*137b0*/  SHFL.IDX PT, R50, R61, R34, 0x1c1f ;  /* 0x001c1f223d327589 */ /* 0x000e6200000e0000 */
[----:B------:R-:W-:-:S02]  /*137c0*/  IMAD R38, R38, UR6, RZ ;  /* 0x0000000626267c24 */ /* 0x000fc4000f8e02ff */
[C---:B------:R-:W-:Y:S01]  /*137d0*/  IMAD R36, R67.reuse, UR5, R9 ;  /* 0x0000000543247c24 */ /* 0x040fe2000f8e0209 */
[----:B------:R-:W-:Y:S04]  /*137e0*/  SHFL.IDX PT, R26, R59, R34, 0x1c1f ;  /* 0x001c1f223b1a7589 */ /* 0x000fe800000e0000 */
[----:B------:R-:W-:Y:S04]  /*137f0*/  SHFL.IDX PT, R25, R57, R34, 0x1c1f ;  /* 0x001c1f2239197589 */ /* 0x000fe800000e0000 */
[----:B------:R-:W-:Y:S04]  /*13800*/  SHFL.IDX PT, R24, R53, R34, 0x1c1f ;  /* 0x001c1f2235187589 */ /* 0x000fe800000e0000 */
[----:B------:R2:W-:Y:S04]  /*13810*/  SHFL.IDX PT, R21, R45, R34, 0x1c1f ;  /* 0x001c1f222d157589 */ /* 0x0005e800000e0000 */
[----:B------:R-:W-:Y:S04]  /*13820*/  SHFL.IDX PT, R20, R47, R34, 0x1c1f ;  /* 0x001c1f222f147589 */ /* 0x000fe800000e0000 */
[----:B------:R3:W-:Y:S01]  /*13830*/  SHFL.IDX PT, R19, R37, R34, 0x1c1f ;  /* 0x001c1f2225137589 */ /* 0x0007e200000e0000 */
[----:B--2---:R-:W-:-:S03]  /*13840*/  IMAD R45, R67, UR7, R38 ;  /* 0x00000007432d7c24 */ /* 0x004fc6000f8e0226 */
[----:B------:R-:W-:Y:S04]  /*13850*/  SHFL.IDX PT, R18, R55, R34, 0x1c1f ;  /* 0x001c1f2237127589 */ /* 0x000fe800000e0000 */
[----:B------:R2:W-:Y:S01]  /*13860*/  SHFL.IDX PT, R17, R17, R34, 0x1c1f ;  /* 0x001c1f2211117589 */ /* 0x0005e200000e0000 */
[----:B---3--:R-:W-:Y:S01]  /*13870*/  IMAD.MOV.U32 R37, RZ, RZ, R44 ;  /* 0x000000ffff257224 */ /* 0x008fe200078e002c */
[----:B------:R-:W-:Y:S01]  /*13880*/  @P2 SHF.R.U32.HI R37, RZ, R52, R73 ;  /* 0x00000034ff252219 */ /* 0x000fe20000011649 */
[----:B------:R-:W-:-:S04]  /*13890*/  VIADD R52, R28, 0x8 ;  /* 0x000000081c347836 */ /* 0x000fc80000000000 */
[----:B------:R-:W-:Y:S02]  /*138a0*/  IMAD.MOV R38, RZ, RZ, -R37 ;  /* 0x000000ffff267224 */ /* 0x000fe400078e0a25 */
[----:B--2---:R-:W-:Y:S02]  /*138b0*/  IMAD.MOV.U32 R34, RZ, RZ, R8 ;  /* 0x000000ffff227224 */ /* 0x004fe400078e0008 */
[----:B------:R-:W-:Y:S01]  /*138c0*/  IMAD.WIDE.U32 R8, R67, UR4, R22 ;  /* 0x0000000443087c25 */ /* 0x000fe2000f8e0016 */
[----:B------:R-:W-:-:S03]  /*138d0*/  ULDC.64 UR4, c[0x0][0xb30] ;  /* 0x0002cc0000047ab9 */ /* 0x000fc60000000a00 */
[----:B------:R-:W-:Y:S01]  /*138e0*/  IMAD.WIDE.U32 R22, R67, UR6, R34 ;  /* 0x0000000643167c25 */ /* 0x000fe2000f8e0022 */
[----:B------:R-:W-:Y:S01]  /*138f0*/  IADD3 R34, P2, R33, R8, RZ ;  /* 0x0000000821227210 */ /* 0x000fe20007f5e0ff */
[----:B------:R-:W-:Y:S01]  /*13900*/  ULDC.64 UR6, c[0x0][0xbc8] ;  /* 0x0002f20000067ab9 */ /* 0x000fe20000000a00 */
[----:B------:R-:W-:Y:S01]  /*13910*/  SHF.R.S32.HI R8, RZ, 0x1f, R37 ;  /* 0x0000001fff087819 */ /* 0x000fe20000011425 */
[----:B------:R-:W-:Y:S01]  /*13920*/  IMAD.IADD R23, R23, 0x1, R45 ;  /* 0x0000000117177824 */ /* 0x000fe200078e022d */
[--C-:B------:R-:W-:Y:S01]  /*13930*/  SHF.R.S32.HI R35, RZ, 0x1f, R33.reuse ;  /* 0x0000001fff237819 */ /* 0x100fe20000011421 */
[----:B------:R-:W-:Y:S02]  /*13940*/  IMAD.MOV R33, RZ, RZ, -R33 ;  /* 0x000000ffff217224 */ /* 0x000fe400078e0a21 */
[----:B------:R-:W-:Y:S01]  /*13950*/  IMAD R8, R8, UR4, RZ ;  /* 0x0000000408087c24 */ /* 0x000fe2000f8e02ff */
[----:B------:R-:W-:Y:S01]  /*13960*/  IADD3.X R35, R35, R9, R36, P2, !PT ;  /* 0x0000000923237210 */ /* 0x000fe200017fe424 */
[----:B------:R-:W-:-:S02]  /*13970*/  IMAD R33, R29, R33, R44 ;  /* 0x000000211d217224 */ /* 0x000fc400078e022c */
[----:B------:R-:W-:Y:S01]  /*13980*/  IMAD R45, R29, R38, R44 ;  /* 0x000000261d2d7224 */ /* 0x000fe200078e022c */
[----:B0-----:R-:W-:Y:S01]  /*13990*/  SEL R38, R48, R43, P0 ;  /* 0x0000002b30267207 */ /* 0x001fe20000000000 */
[C---:B------:R-:W-:Y:S01]  /*139a0*/  IMAD R47, R37.reuse, UR5, R8 ;  /* 0x00000005252f7c24 */ /* 0x040fe2000f8e0208 */
[----:B------:R-:W0:Y:S01]  /*139b0*/  S2UR UR5, SR_CgaCtaId ;  /* 0x00000000000579c3 */ /* 0x000e220000008800 */
[----:B------:R-:W-:Y:S01]  /*139c0*/  IMAD.WIDE.U32 R8, R37, UR4, R22 ;  /* 0x0000000425087c25 */ /* 0x000fe2000f8e0016 */
[----:B------:R-:W-:Y:S01]  /*139d0*/  SHF.R.S32.HI R22, RZ, 0x1f, R33 ;  /* 0x0000001fff167819 */ /* 0x000fe20000011421 */
[----:B------:R-:W-:Y:S01]  /*139e0*/  UMOV UR4, 0x400 ;  /* 0x0000040000047882 */ /* 0x000fe20000000000 */
[----:B------:R-:W-:Y:S01]  /*139f0*/  SHF.R.S32.HI R23, RZ, 0x1f, R45 ;  /* 0x0000001fff177819 */ /* 0x000fe2000001142d */
[----:B------:R-:W-:Y:S02]  /*13a00*/  IMAD.IADD R9, R9, 0x1, R47 ;  /* 0x0000000109097824 */ /* 0x000fe400078e022f */
[----:B------:R-:W-:-:S02]  /*13a10*/  IMAD R22, R22, UR6, RZ ;  /* 0x0000000616167c24 */ /* 0x000fc4000f8e02ff */
[----:B------:R-:W-:Y:S02]  /*13a20*/  IMAD R36, R23, UR8, RZ ;  /* 0x0000000817247c24 */ /* 0x000fe4000f8e02ff */
[----:B------:R-:W-:Y:S01]  /*13a30*/  IMAD R23, R33, UR7, R22 ;  /* 0x0000000721177c24 */ /* 0x000fe2000f8e0216 */
[----:B------:R-:W-:Y:S01]  /*13a40*/  SEL R22, R41, R40, P0 ;  /* 0x0000002829167207 */ /* 0x000fe20000000000 */
        /* <DEDUP_REMOVED lines=22> */
[----:B------:R-:W2:Y:S01]  /*13bb0*/  SHFL.IDX PT, R45, R33, 0x1, 0x1c1f ;  /* 0x003c1f00212d7f89 */ /* 0x000ea200000e0000 */
[----:B------:R-:W-:Y:S02]  /*13bc0*/  ISETP.GE.AND P3, PT, R28, R53, PT ;  /* 0x000000351c00720c */ /* 0x000fe40003f66270 */
[----:B------:R-:W-:Y:S01]  /*13bd0*/  SEL R9, R39, R42, P0 ;  /* 0x0000002a27097207 */ /* 0x000fe20000000000 */
[----:B------:R3:W4:Y:S01]  /*13be0*/  SHFL.IDX PT, R46, R54, RZ, 0x1c1f ;  /* 0x001c1fff362e7589 */ /* 0x00072200000e0000 */
[----:B------:R-:W-:-:S02]  /*13bf0*/  SEL R23, R42, R39, P0 ;  /* 0x000000272a177207 */ /* 0x000fc40000000000 */
[----:B------:R-:W-:Y:S01]  /*13c00*/  SYNCS.ARRIVE.TRANS64.RED.A1T0 RZ, [UR4], RZ ;  /* 0x000000ffffff79a7 */ /* 0x000fe20008100404 */
[----:B------:R3:W3:Y:S01]  /*13c10*/  SHFL.IDX PT, R47, R55, RZ, 0x1c1f ;  /* 0x001c1fff372f7589 */ /* 0x0006e200000e0000 */
[----:B------:R-:W-:Y:S02]  /*13c20*/  SEL R36, R43, R48, P0 ;  /* 0x000000302b247207 */ /* 0x000fe40000000000 */
[----:B------:R-:W-:Y:S02]  /*13c30*/  SEL R37, R32, R49, P0 ;  /* 0x0000003120257207 */ /* 0x000fe40000000000 */
[----:B------:R-:W-:Y:S01]  /*13c40*/  SEL R39, R49, R32, P0 ;  /* 0x0000002031277207 */ /* 0x000fe20000000000 */
[----:B------:R-:W-:Y:S01]  /*13c50*/  IMAD.SHL.U32 R49, R27, 0x2, RZ ;  /* 0x000000021b317824 */ /* 0x000fe200078e00ff */
[----:B-1----:R-:W-:Y:S02]  /*13c60*/  SEL R40, R31, R50, P0 ;  /* 0x000000321f287207 */ /* 0x002fe40000000000 */
[----:B------:R-:W-:-:S02]  /*13c70*/  SEL R42, R50, R31, P0 ;  /* 0x0000001f322a7207 */ /* 0x000fc40000000000 */
[----:B------:R-:W-:Y:S01]  /*13c80*/  SEL R41, R30, R51, P0 ;  /* 0x000000331e297207 */ /* 0x000fe20000000000 */
[----:B0-----:R0:W-:Y:S01]  /*13c90*/  @!P2 ST.E desc[UR48][R34.64], R2 ;  /* 0x000000022200a985 */ /* 0x0011e2000c101930 */
[----:B------:R-:W-:-:S03]  /*13ca0*/  SEL R43, R51, R30, P0 ;  /* 0x0000001e332b7207 */ /* 0x000fc60000000000 */
[----:B--2---:R0:W-:Y:S01]  /*13cb0*/  @!P1 ST.E desc[UR48][R44.64], R0 ;  /* 0x000000002c009985 */ /* 0x0041e2000c101930 */
[----:B------:R-:W-:Y:S05]  /*13cc0*/  @P3 BRA `(.L_x_14457) ;  /* 0x0000000000b83947 */ /* 0x000fea0003800000 */
[C---:B0-----:R-:W-:Y:S01]  /*13cd0*/  VIADD R0, R49.reuse, 0x8 ;  /* 0x0000000831007836 */ /* 0x041fe20000000000 */
[----:B------:R-:W-:Y:S01]  /*13ce0*/  ULDC UR4, c[0x0][0xac8] ;  /* 0x0002b20000047ab9 */ /* 0x000fe20000000800 */
[C---:B------:R-:W-:Y:S01]  /*13cf0*/  VIADD R2, R49.reuse, 0x18 ;  /* 0x0000001831027836 */ /* 0x040fe20000000000 */
[C---:B------:R-:W-:Y:S01]  /*13d00*/  ISETP.GE.AND P1, PT, R49.reuse, UR4, PT ;  /* 0x0000000431007c0c */ /* 0x040fe2000bf26270 */
[C---:B------:R-:W-:Y:S01]  /*13d10*/  VIADD R27, R49.reuse, 0x20 ;  /* 0x00000020311b7836 */ /* 0x040fe20000000000 */
[----:B------:R-:W-:Y:S01]  /*13d20*/  ISETP.GE.AND P2, PT, R0, UR4, PT ;  /* 0x0000000400007c0c */ /* 0x000fe2000bf46270 */
[C---:B------:R-:W-:Y:S02]  /*13d30*/  VIADD R32, R49.reuse, 0x28 ;  /* 0x0000002831207836 */ /* 0x040fe40000000000 */
[----:B------:R-:W-:Y:S01]  /*13d40*/  VIADD R33, R49, 0x30 ;  /* 0x0000003031217836 */ /* 0x000fe20000000000 */
[----:B------:R-:W-:Y:S01]  /*13d50*/  ISETP.GE.AND P3, PT, R27, UR4, PT ;  /* 0x000000041b007c0c */ /* 0x000fe2000bf66270 */
[----:B------:R-:W-:Y:S01]  /*13d60*/  VIADD R34, R49, 0x38 ;  /* 0x0000003831227836 */ /* 0x000fe20000000000 */
[----:B------:R-:W-:-:S02]  /*13d70*/  ISETP.GE.AND P4, PT, R32, UR4, PT ;  /* 0x0000000420007c0c */ /* 0x000fc4000bf86270 */
[----:B------:R-:W-:Y:S02]  /*13d80*/  ISETP.GE.AND P5, PT, R33, UR4, PT ;  /* 0x0000000421007c0c */ /* 0x000fe4000bfa6270 */
[----:B------:R-:W-:Y:S01]  /*13d90*/  ISETP.GE.AND P6, PT, R34, UR4, PT ;  /* 0x0000000422007c0c */ /* 0x000fe2000bfc6270 */
[----:B---34-:R-:W-:Y:S02]  /*13da0*/  @!P1 IMAD.WIDE R28, R49, 0x4, R46 ;  /* 0x00000004311c9825 */ /* 0x018fe400078e022e */
[----:B------:R-:W-:-:S03]  /*13db0*/  @!P2 LEA.HI R0, R0, R0, RZ, 0x1 ;  /* 0x000000000000a211 */ /* 0x000fc600078f08ff */
[----:B------:R0:W-:Y:S01]  /*13dc0*/  @!P1 ST.E.64 desc[UR48][R28.64], R4 ;  /* 0x000000041c009985 */ /* 0x0001e2000c101b30 */
[----:B------:R-:W-:Y:S01]  /*13dd0*/  @!P2 LOP3.LUT R31, R0, 0xfffffffe, RZ, 0xc0, !PT ;  /* 0xfffffffe001fa812 */ /* 0x000fe200078ec0ff */
[----:B------:R-:W-:Y:S01]  /*13de0*/  VIADD R0, R49, 0x10 ;  /* 0x0000001031007836 */ /* 0x000fe20000000000 */
[----:B------:R-:W-:Y:S02]  /*13df0*/  @!P3 LEA.HI R27, R27, R27, RZ, 0x1 ;  /* 0x0000001b1b1bb211 */ /* 0x000fe400078f08ff */
[----:B------:R-:W-:Y:S01]  /*13e00*/  @!P4 LEA.HI R32, R32, R32, RZ, 0x1 ;  /* 0x000000202020c211 */ /* 0x000fe200078f08ff */
[----:B------:R-:W-:Y:S01]  /*13e10*/  @!P2 IMAD.WIDE R30, R31, 0x4, R46 ;  /* 0x000000041f1ea825 */ /* 0x000fe200078e022e */
[----:B------:R-:W-:Y:S02]  /*13e20*/  ISETP.GE.AND P1, PT, R0, UR4, PT ;  /* 0x0000000400007c0c */ /* 0x000fe4000bf26270 */
[----:B------:R-:W-:Y:S02]  /*13e30*/  @!P5 LEA.HI R33, R33, R33, RZ, 0x1 ;  /* 0x000000212121d211 */ /* 0x000fe400078f08ff */
[----:B------:R1:W-:Y:S01]  /*13e40*/  @!P2 ST.E.64 desc[UR48][R30.64], R6 ;  /* 0x000000061e00a985 */ /* 0x0003e2000c101b30 */
[----:B------:R-:W-:-:S02]  /*13e50*/  ISETP.GE.AND P2, PT, R2, UR4, PT ;  /* 0x0000000402007c0c */ /* 0x000fc4000bf46270 */
[----:B------:R-:W-:Y:S02]  /*13e60*/  @!P6 LEA.HI R34, R34, R34, RZ, 0x1 ;  /* 0x000000222222e211 */ /* 0x000fe400078f08ff */
[----:B------:R-:W-:Y:S02]  /*13e70*/  @!P3 LOP3.LUT R27, R27, 0xfffffffe, RZ, 0xc0, !PT ;  /* 0xfffffffe1b1bb812 */ /* 0x000fe400078ec0ff */
[----:B------:R-:W-:Y:S02]  /*13e80*/  @!P5 LOP3.LUT R33, R33, 0xfffffffe, RZ, 0xc0, !PT ;  /* 0xfffffffe2121d812 */ /* 0x000fe400078ec0ff */
[----:B------:R-:W-:Y:S01]  /*13e90*/  @!P1 LEA.HI R0, R0, R0, RZ, 0x1 ;  /* 0x0000000000009211 */ /* 0x000fe200078f08ff */
[----:B0-----:R-:W-:Y:S01]  /*13ea0*/  @!P3 IMAD.WIDE R28, R27, 0x4, R46 ;  /* 0x000000041b1cb825 */ /* 0x001fe200078e022e */
[----:B------:R-:W-:Y:S02]  /*13eb0*/  @!P6 LOP3.LUT R35, R34, 0xfffffffe, RZ, 0xc0, !PT ;  /* 0xfffffffe2223e812 */ /* 0x000fe400078ec0ff */
[----:B------:R-:W-:-:S02]  /*13ec0*/  @!P1 LOP3.LUT R5, R0, 0xfffffffe, RZ, 0xc0, !PT ;  /* 0xfffffffe00059812 */ /* 0x000fc400078ec0ff */
[----:B------:R-:W-:Y:S01]  /*13ed0*/  @!P2 LEA.HI R2, R2, R2, RZ, 0x1 ;  /* 0x000000020202a211 */ /* 0x000fe200078f08ff */
[--C-:B------:R-:W-:Y:S01]  /*13ee0*/  @!P6 IMAD.WIDE R34, R35, 0x4, R46.reuse ;  /* 0x000000042322e825 */ /* 0x100fe200078e022e */
[----:B-1----:R-:W-:Y:S02]  /*13ef0*/  @!P4 LOP3.LUT R31, R32, 0xfffffffe, RZ, 0xc0, !PT ;  /* 0xfffffffe201fc812 */ /* 0x002fe400078ec0ff */
[----:B------:R-:W-:Y:S01]  /*13f00*/  @!P2 LOP3.LUT R7, R2, 0xfffffffe, RZ, 0xc0, !PT ;  /* 0xfffffffe0207a812 */ /* 0x000fe200078ec0ff */
        /* <DEDUP_REMOVED lines=10> */
.L_x_14457:
[----:B------:R-:W-:Y:S05]  /*13fb0*/  BSYNC B0 ;  /* 0x0000000000007941 */ /* 0x000fea0003800000 */
.L_x_14456:
        /* <DEDUP_REMOVED lines=33> */
[----:B------:R-:W-:-:S03]  /*141d0*/  ISETP.GE.AND P6, PT, R11, UR4, PT ;  /* 0x000000040b007c0c */ /* 0x000fc6000bfc6270 */
[----:B------:R-:W-:-:S04]  /*141e0*/  @!P1 LEA.HI R0, R0, R0, RZ, 0x1 ;  /* 0x0000000000009211 */ /* 0x000fc800078f08ff */
[----:B------:R-:W-:Y:S02]  /*141f0*/  @!P1 LOP3.LUT R5, R0, 0xfffffffe, RZ, 0xc0, !PT ;  /* 0xfffffffe00059812 */ /* 0x000fe400078ec0ff */
[----:B------:R-:W-:Y:S02]  /*14200*/  @!P3 LEA.HI R0, R6, R6, RZ, 0x1 ;  /* 0x000000060600b211 */ /* 0x000fe400078f08ff */
[----:B------:R-:W-:Y:S01]  /*14210*/  @!P2 LEA.HI R4, R2, R2, RZ, 0x1 ;  /* 0x000000020204a211 */ /* 0x000fe200078f08ff */
[C-C-:B------:R-:W-:Y:S01]  /*14220*/  @!P0 IMAD.WIDE R2, R49.reuse, 0x4, R30.reuse ;  /* 0x0000000431028825 */ /* 0x140fe200078e021e */
[----:B------:R-:W-:Y:S02]  /*14230*/  @!P4 LEA.HI R8, R8, R8, RZ, 0x1 ;  /* 0x000000080808c211 */ /* 0x000fe400078f08ff */
[----:B------:R-:W-:Y:S01]  /*14240*/  @!P3 LOP3.LUT R9, R0, 0xfffffffe, RZ, 0xc0, !PT ;  /* 0xfffffffe0009b812 */ /* 0x000fe200078ec0ff */
[----:B------:R-:W-:Y:S01]  /*14250*/  VIADD R49, R49, 0x38 ;  /* 0x0000003831317836 */ /* 0x000fe20000000000 */
[----:B------:R-:W-:Y:S01]  /*14260*/  @!P5 LEA.HI R10, R10, R10, RZ, 0x1 ;  /* 0x0000000a0a0ad211 */ /* 0x000fe200078f08ff */
[----:B------:R0:W-:Y:S01]  /*14270*/  @!P0 ST.E.64 desc[UR48][R2.64], R22 ;  /* 0x0000001602008985 */ /* 0x0001e2000c101b30 */
[----:B------:R-:W-:Y:S01]  /*14280*/  @!P2 LOP3.LUT R7, R4, 0xfffffffe, RZ, 0xc0, !PT ;  /* 0xfffffffe0407a812 */ /* 0x000fe200078ec0ff */
[----:B------:R-:W-:Y:S01]  /*14290*/  @!P1 IMAD.WIDE R4, R5, 0x4, R30 ;  /* 0x0000000405049825 */ /* 0x000fe200078e021e */
[----:B------:R-:W-:-:S02]  /*142a0*/  @!P6 LEA.HI R0, R11, R11, RZ, 0x1 ;  /* 0x0000000b0b00e211 */ /* 0x000fc400078f08ff */
[----:B------:R-:W-:Y:S01]  /*142b0*/  @!P4 LOP3.LUT R11, R8, 0xfffffffe, RZ, 0xc0, !PT ;  /* 0xfffffffe080bc812 */ /* 0x000fe200078ec0ff */
[--C-:B------:R-:W-:Y:S01]  /*142c0*/  @!P2 IMAD.WIDE R6, R7, 0x4, R30.reuse ;  /* 0x000000040706a825 */ /* 0x100fe200078e021e */
[----:B------:R-:W-:Y:S01]  /*142d0*/  @!P5 LOP3.LUT R19, R10, 0xfffffffe, RZ, 0xc0, !PT ;  /* 0xfffffffe0a13d812 */ /* 0x000fe200078ec0ff */
[----:B------:R1:W-:Y:S01]  /*142e0*/  @!P1 ST.E.64 desc[UR48][R4.64], R28 ;  /* 0x0000001c04009985 */ /* 0x0003e2000c101b30 */
[----:B------:R-:W-:Y:S01]  /*142f0*/  ISETP.GE.AND P0, PT, R49, UR4, PT ;  /* 0x0000000431007c0c */ /* 0x000fe2000bf06270 */
[--C-:B------:R-:W-:Y:S02]  /*14300*/  @!P3 IMAD.WIDE R8, R9, 0x4, R30.reuse ;  /* 0x000000040908b825 */ /* 0x100fe400078e021e */
[----:B------:R2:W-:Y:S01]  /*14310*/  @!P2 ST.E.64 desc[UR48][R6.64], R26 ;  /* 0x0000001a0600a985 */ /* 0x0005e2000c101b30 */
[----:B0-----:R-:W-:Y:S01]  /*14320*/  @!P6 LOP3.LUT R23, R0, 0xfffffffe, RZ, 0xc0, !PT ;  /* 0xfffffffe0017e812 */ /* 0x001fe200078ec0ff */
[--C-:B------:R-:W-:Y:S02]  /*14330*/  @!P4 IMAD.WIDE R2, R11, 0x4, R30.reuse ;  /* 0x000000040b02c825 */ /* 0x100fe400078e021e */
        /* <DEDUP_REMOVED lines=12> */
.L_x_14455:
        /* <DEDUP_REMOVED lines=58> */
.L_x_14366:
        /* <DEDUP_REMOVED lines=18> */
.L_x_14458:
[----:B------:R-:W-:Y:S01]  /*148c0*/  ULDC UR7, c[0x0][0xc50] ;  /* 0x0003140000077ab9 */ /* 0x000fe20000000800 */
[----:B------:R-:W-:Y:S01]  /*148d0*/  UMOV UR39, UR6 ;  /* 0x0000000600277c82 */ /* 0x000fe20008000000 */
[----:B------:R-:W-:-:S11]  /*148e0*/  UISETP.NE.AND UP0, UPT, UR7, 0x1, UPT ;  /* 0x000000010700788c */ /* 0x000fd6000bf05270 */
[----:B------:R-:W-:Y:S01]  /*148f0*/  @UP0 ULDC UR4, c[0x0][0xc54] ;  /* 0x0003150000040ab9 */ /* 0x000fe20000000800 */
[----:B------:R-:W-:Y:S01]  /*14900*/  @UP0 ULDC UR8, c[0x0][0xc58] ;  /* 0x0003160000080ab9 */ /* 0x000fe20000000800 */
[----:B------:R-:W-:-:S04]  /*14910*/  UIMAD.WIDE.U32 UR4, UR6, UR4, URZ ;  /* 0x00000004060472a5 */ /* 0x000fc8000f8e003f */
[----:B------:R-:W-:-:S12]  /*14920*/  @UP0 USHF.R.U32.HI UR39, URZ, UR8, UR5 ;  /* 0x000000083f270299 */ /* 0x000fd80008011605 */
.L_x_14459:
        /* <DEDUP_REMOVED lines=30> */
[----:B-1----:R-:W-:Y:S02]  /*14b10*/  UIMAD UR41, UR41, 0xc0, URZ ;  /* 0x000000c0292978a4 */ /* 0x002fe4000f8e023f */
        /* <DEDUP_REMOVED lines=22> */
.L_x_14462:
[----:B------:R-:W-:-:S11]  /*14c80*/  UISETP.NE.AND UP0, UPT, UR5, 0x1, UPT ;  /* 0x000000010500788c */ /* 0x000fd6000bf05270 */
[----:B------:R-:W-:Y:S02]  /*14c90*/  @UP0 ULDC.64 UR12, c[0x0][0x9e8] ;  /* 0x00027a00000c0ab9 */ /* 0x000fe40000000a00 */
[----:B------:R-:W-:-:S04]  /*14ca0*/  UIMAD.WIDE.U32 UR6, UR8, UR12, URZ ;  /* 0x0000000c080672a5 */ /* 0x000fc8000f8e003f */
[----:B------:R-:W-:-:S12]  /*14cb0*/  @UP0 USHF.R.U32.HI UR8, URZ, UR13, UR7 ;  /* 0x0000000d3f080299 */ /* 0x000fd80008011607 */
.L_x_14463:
[----:B------:R-:W-:-:S04]  /*14cc0*/  UIMAD UR8, UR8, UR5, UR5 ;  /* 0x00000005080872a4 */ /* 0x000fc8000f8e0205 */
[----:B------:R-:W-:-:S04]  /*14cd0*/  UISETP.LT.AND UP0, UPT, UR4, UR8, UPT ;  /* 0x000000080400728c */ /* 0x000fc8000bf01270 */
[----:B------:R-:W-:-:S12]  /*14ce0*/  USEL UR4, UR4, UR8, UP0 ;  /* 0x0000000804047287 */ /* 0x000fd80008000000 */
.L_x_14461:
        /* <DEDUP_REMOVED lines=26> */
.L_x_14465:
[----:B------:R-:W-:-:S11]  /*14e90*/  UISETP.NE.AND UP0, UPT, UR5, 0x1, UPT ;  /* 0x000000010500788c */ /* 0x000fd6000bf05270 */
[----:B------:R-:W-:Y:S02]  /*14ea0*/  @UP0 ULDC.64 UR10, c[0x0][0x9e8] ;  /* 0x00027a00000a0ab9 */ /* 0x000fe40000000a00 */
[----:B------:R-:W-:-:S04]  /*14eb0*/  UIMAD.WIDE.U32 UR6, UR4, UR10, URZ ;  /* 0x0000000a040672a5 */ /* 0x000fc8000f8e003f */
[----:B------:R-:W-:-:S12]  /*14ec0*/  @UP0 USHF.R.U32.HI UR4, URZ, UR11, UR7 ;  /* 0x0000000b3f040299 */ /* 0x000fd80008011607 */
.L_x_14466:
[----:B------:R-:W-:-:S04]  /*14ed0*/  UIMAD UR4, UR4, UR5, URZ ;  /* 0x00000005040472a4 */ /* 0x000fc8000f8e023f */
[----:B------:R-:W-:-:S04]  /*14ee0*/  UISETP.LT.AND UP0, UPT, UR8, UR4, UPT ;  /* 0x000000040800728c */ /* 0x000fc8000bf01270 */
[----:B------:R-:W-:-:S12]  /*14ef0*/  USEL UR8, UR8, UR4, !UP0 ;  /* 0x0000000408087287 */ /* 0x000fd8000c000000 */
.L_x_14464:
        /* <DEDUP_REMOVED lines=44> */
.L_x_14467:
[----:B------:R-:W-:Y:S02]  /*151c0*/  UIMAD UR51, UR45, UR38, UR44 ;  /* 0x000000262d3372a4 */ /* 0x000fe4000f8e022c */
[----:B------:R-:W-:Y:S02]  /*151d0*/  IMAD.U32 R3, RZ, RZ, UR38 ;  /* 0x00000026ff037e24 */ /* 0x000fe4000f8e00ff */
[----:B------:R-:W-:Y:S02]  /*151e0*/  IMAD.MOV.U32 R2, RZ, RZ, RZ ;  /* 0x000000ffff027224 */ /* 0x000fe400078e00ff */
[----:B------:R-:W-:-:S05]  /*151f0*/  IMAD.U32 R0, RZ, RZ, UR51 ;  /* 0x00000033ff007e24 */ /* 0x000fca000f8e00ff */
[----:B------:R-:W-:Y:S01]  /*15200*/  VIADDMNMX R0, R0, R3, UR12, PT ;  /* 0x0000000c00007e46 */ /* 0x000fe2000b800103 */
[----:B------:R-:W-:-:S03]  /*15210*/  IMAD.MOV.U32 R3, RZ, RZ, 0x1 ;  /* 0x00000001ff037424 */ /* 0x000fc600078e00ff */
[----:B------:R-:W-:Y:S01]  /*15220*/  R2UR UR52, R0 ;  /* 0x00000000003472ca */ /* 0x000fe200000e0000 */
[----:B------:R-:W-:-:S12]  /*15230*/  IMAD.MOV.U32 R0, RZ, RZ, 0x1 ;  /* 0x00000001ff007424 */ /* 0x000fd800078e00ff */
        /* <DEDUP_REMOVED lines=27> */
.L_x_14468:
        /* <DEDUP_REMOVED lines=20> */
.L_x_14469:
        /* <DEDUP_REMOVED lines=20> */
.L_x_14470:
        /* <DEDUP_REMOVED lines=18> */
.L_x_14471:
[----:B------:R-:W0:Y:S01]  /*15790*/  LDC.64 R2, c[0x0][0x9f8] ;  /* 0x00027e00ff027b82 */ /* 0x000e220000000a00 */
[----:B------:R-:W-:-:S07]  /*157a0*/  IMAD.MOV.U32 R20, RZ, RZ, R29 ;  /* 0x000000ffff147224 */ /* 0x000fce00078e001d */
[----:B------:R-:W1:Y:S01]  /*157b0*/  LDC R19, c[0x0][0x430] ;  /* 0x00010c00ff137b82 */ /* 0x000e620000000800 */
[----:B0-----:R-:W-:-:S04]  /*157c0*/  ISETP.NE.U32.AND P0, PT, R2, RZ, PT ;  /* 0x000000ff0200720c */ /* 0x001fc80003f05070 */
[----:B------:R-:W-:-:S13]  /*157d0*/  ISETP.NE.AND.EX P0, PT, R3, RZ, PT, P0 ;  /* 0x000000ff0300720c */ /* 0x000fda0003f05300 */
[----:B------:R-:W0:Y:S02]  /*157e0*/  @P0 LDC.64 R2, c[0x0][0x9f8] ;  /* 0x00027e00ff020b82 */ /* 0x000e240000000a00 */
[----:B0-----:R-:W-:-:S05]  /*157f0*/  @P0 IMAD.WIDE R2, R29, 0x4, R2 ;  /* 0x000000041d020825 */ /* 0x001fca00078e0202 */
[----:B------:R-:W2:Y:S01]  /*15800*/  @P0 LDG.E R20, desc[UR48][R2.64] ;  /* 0x0000003002140981 */ /* 0x000ea2000c1e1900 */
[----:B-1----:R-:W-:Y:S01]  /*15810*/  ISETP.NE.AND P2, PT, R19, 0x1, PT ;  /* 0x000000011300780c */ /* 0x002fe20003f45270 */
[----:B------:R-:W-:Y:S01]  /*15820*/  UMOV UR4, 0xffffffff ;  /* 0xffffffff00047882 */ /* 0x000fe20000000000 */
[C---:B------:R-:W-:Y:S01]  /*15830*/  LOP3.LUT R18, R17.reuse, 0x7f, RZ, 0xc0, !PT ;  /* 0x0000007f11127812 */ /* 0x040fe200078ec0ff */
[----:B------:R-:W-:Y:S01]  /*15840*/  IMAD.SHL.U32 R10, R17, 0x20, RZ ;  /* 0x00000020110a7824 */ /* 0x000fe200078e00ff */
[----:B------:R-:W-:Y:S02]  /*15850*/  LOP3.LUT R0, R0, 0xfffffff7, RZ, 0xc0, !PT ;  /* 0xfffffff700007812 */ /* 0x000fe400078ec0ff */
[----:B------:R-:W-:-:S07]  /*15860*/  SHF.R.U32.HI R28, RZ, 0x2, R18 ;  /* 0x00000002ff1c7819 */ /* 0x000fce0000011612 */
[----:B------:R-:W-:Y:S01]  /*15870*/  @P2 LOP3.LUT R0, R0, 0x8, RZ, 0xfc, !PT ;  /* 0x0000000800002812 */ /* 0x000fe200078efcff */
[----:B--2---:R0:W-:Y:S01]  /*15880*/  STL [R1+0x8], R20 ;  /* 0x0000081401007387 */ /* 0x0041e20000100800 */
[----:B------:R-:W-:Y:S05]  /*15890*/  BRA.DIV UR4, `(.L_x_14472) ;  /* 0x0000003e04d47947 */ /* 0x000fea000b800000 */
.L_x_14524:
[----:B------:R-:W-:Y:S01]  /*158a0*/  UMOV UR4, 0xa0 ;  /* 0x000000a000047882 */ /* 0x000fe20000000000 */
[----:B------:R-:W-:Y:S01]  /*158b0*/  LOP3.LUT R26, R28, 0x60, R10, 0xf8, !PT ;  /* 0x000000601c1a7812 */ /* 0x000fe200078ef80a */
[----:B------:R-:W-:Y:S01]  /*158c0*/  UIMAD UR4, UR52, UR4, -0xa0 ;  /* 0xffffff60340474a4 */ /* 0x000fe2000f8e0204 */
[----:B------:R-:W1:Y:S01]  /*158d0*/  @P2 LDC R3, c[0x0][0x434] ;  /* 0x00010d00ff032b82 */ /* 0x000e620000000800 */
[----:B------:R-:W-:Y:S02]  /*158e0*/  SHF.R.S32.HI R15, RZ, 0x1f, R20 ;  /* 0x0000001fff0f7819 */ /* 0x000fe40000011414 */
[C---:B------:R-:W-:Y:S02]  /*158f0*/  LOP3.LUT R14, R26.reuse, 0x80, RZ, 0xfc, !PT ;  /* 0x000000801a0e7812 */ /* 0x040fe400078efcff */
[----:B------:R-:W-:-:S03]  /*15900*/  VIADD R5, R26, UR4 ;  /* 0x000000041a057c36 */ /* 0x000fc60008000000 */
[----:B------:R-:W2:Y:S01]  /*15910*/  @P2 LDC R7, c[0x0][0x438] ;  /* 0x00010e00ff072b82 */ /* 0x000ea20000000800 */
[C---:B-----5:R-:W-:Y:S01]  /*15920*/  IMAD.IADD R8, R5.reuse, 0x1, R16 ;  /* 0x0000000105087824 */ /* 0x060fe200078e0210 */
[----:B------:R-:W-:Y:S01]  /*15930*/  ISETP.GE.AND P1, PT, R5, UR36, PT ;  /* 0x0000002405007c0c */ /* 0x000fe2000bf26270 */
[----:B------:R-:W-:Y:S02]  /*15940*/  VIADD R11, R14, UR4 ;  /* 0x000000040e0b7c36 */ /* 0x000fe40008000000 */
[----:B------:R-:W-:Y:S01]  /*15950*/  IMAD.SHL.U32 R13, R17, 0x40, RZ ;  /* 0x00000040110d7824 */ /* 0x000fe200078e00ff */
[----:B------:R-:W-:Y:S01]  /*15960*/  LOP3.LUT R0, R0, 0xfffffffd, RZ, 0xc0, !PT ;  /* 0xfffffffd00007812 */ /* 0x000fe200078ec0ff */
[----:B------:R-:W-:Y:S01]  /*15970*/  IMAD.MOV.U32 R9, RZ, RZ, R8 ;  /* 0x000000ffff097224 */ /* 0x000fe200078e0008 */
[----:B------:R3:W-:Y:S07]  /*15980*/  STL [R1+0x18], R15 ;  /* 0x0000180f01007387 */ /* 0x0007ee0000100800 */
[----:B------:R-:W4:Y:S01]  /*15990*/  @!P1 LDC.64 R4, c[0x0][0x428] ;  /* 0x00010a00ff049b82 */ /* 0x000f220000000a00 */
[----:B-1----:R-:W-:Y:S01]  /*159a0*/  @P2 IMAD.HI.U32 R2, R8, R3, RZ ;  /* 0x0000000308022227 */ /* 0x002fe200078e00ff */
[----:B------:R-:W-:Y:S01]  /*159b0*/  ULOP3.LUT UR4, UR40, 0x2, URZ, 0xfc, !UPT ;  /* 0x0000000228047892 */ /* 0x000fe2000f8efc3f */
[----:B------:R3:W-:Y:S03]  /*159c0*/  STL [R1+0x1c], R14 ;  /* 0x00001c0e01007387 */ /* 0x0007e60000100800 */
[----:B--2---:R-:W-:-:S02]  /*159d0*/  @P2 SHF.R.U32.HI R9, RZ, R7, R2 ;  /* 0x00000007ff092219 */ /* 0x004fc40000011602 */
[----:B------:R-:W1:Y:S02]  /*159e0*/  @!P1 LDC.64 R6, c[0x0][0x418] ;  /* 0x00010600ff069b82 */ /* 0x000e640000000a00 */
[----:B------:R-:W-:Y:S01]  /*159f0*/  @!P1 SHF.R.S32.HI R3, RZ, 0x1f, R9 ;  /* 0x0000001fff039819 */ /* 0x000fe20000011409 */
[----:B----4-:R-:W-:-:S04]  /*15a00*/  @!P1 IMAD R2, R15, R4, RZ ;  /* 0x000000040f029224 */ /* 0x010fc800078e02ff */
[----:B------:R-:W-:Y:S02]  /*15a10*/  @!P1 IMAD R5, R20, R5, R2 ;  /* 0x0000000514059224 */ /* 0x000fe400078e0202 */
[----:B------:R-:W-:-:S04]  /*15a20*/  @!P1 IMAD.MOV.U32 R2, RZ, RZ, R9 ;  /* 0x000000ffff029224 */ /* 0x000fc800078e0009 */
[----:B------:R-:W-:-:S04]  /*15a30*/  @!P1 IMAD.WIDE.U32 R2, R20, R4, R2 ;  /* 0x0000000414029225 */ /* 0x000fc800078e0002 */
[----:B------:R-:W-:Y:S01]  /*15a40*/  @!P1 IMAD.IADD R3, R3, 0x1, R5 ;  /* 0x0000000103039824 */ /* 0x000fe200078e0205 */
[----:B-1----:R-:W-:Y:S01]  /*15a50*/  @!P1 LEA R6, P0, R2, R6, 0x2 ;  /* 0x0000000602069211 */ /* 0x002fe200078010ff */
[----:B------:R-:W-:-:S03]  /*15a60*/  IMAD.MOV.U32 R4, RZ, RZ, RZ ;  /* 0x000000ffff047224 */ /* 0x000fc600078e00ff */
[----:B------:R-:W-:Y:S02]  /*15a70*/  @!P1 LEA.HI.X R7, R2, R7, R3, 0x2, P0 ;  /* 0x0000000702079211 */ /* 0x000fe400000f1403 */
[----:B------:R-:W1:Y:S01]  /*15a80*/  @P2 LDC R2, c[0x0][0x434] ;  /* 0x00010d00ff022b82 */ /* 0x000e620000000800 */
[C---:B------:R-:W-:Y:S01]  /*15a90*/  ISETP.GE.AND P0, PT, R11.reuse, UR36, PT ;  /* 0x000000240b007c0c */ /* 0x040fe2000bf06270 */
[----:B------:R-:W-:Y:S01]  /*15aa0*/  IMAD.IADD R11, R11, 0x1, R16 ;  /* 0x000000010b0b7824 */ /* 0x000fe200078e0210 */
[----:B------:R2:W5:Y:S02]  /*15ab0*/  @!P1 LDG.E R4, desc[UR48][R6.64] ;  /* 0x0000003006049981 */ /* 0x000564000c1e1900 */
[----:B------:R-:W-:Y:S01]  /*15ac0*/  ISETP.GT.U32.OR P0, PT, R14, 0x9f, P0 ;  /* 0x0000009f0e00780c */ /* 0x000fe20000704470 */
[----:B------:R-:W-:Y:S02]  /*15ad0*/  IMAD.MOV R5, RZ, RZ, -R9 ;  /* 0x000000ffff057224 */ /* 0x000fe400078e0a09 */
[----:B------:R-:W4:Y:S01]  /*15ae0*/  @P2 LDC R3, c[0x0][0x438] ;  /* 0x00010e00ff032b82 */ /* 0x000f220000000800 */
[----:B------:R-:W-:-:S09]  /*15af0*/  IMAD.MOV.U32 R12, RZ, RZ, R11 ;  /* 0x000000ffff0c7224 */ /* 0x000fd200078e000b */
[----:B--2---:R-:W2:Y:S01]  /*15b00*/  @!P0 LDC.64 R6, c[0x0][0x428] ;  /* 0x00010a00ff068b82 */ /* 0x004ea20000000a00 */
[----:B-1----:R-:W-:-:S04]  /*15b10*/  @P2 IMAD.HI.U32 R2, R11, R2, RZ ;  /* 0x000000020b022227 */ /* 0x002fc800078e00ff */
[----:B------:R-:W-:-:S03]  /*15b20*/  IMAD R5, R19, R5, R8 ;  /* 0x0000000513057224 */ /* 0x000fc600078e0208 */
[----:B------:R-:W1:Y:S01]  /*15b30*/  @!P0 LDC.64 R8, c[0x0][0x418] ;  /* 0x00010600ff088b82 */ /* 0x000e620000000a00 */
[----:B----4-:R-:W-:Y:S02]  /*15b40*/  @P2 SHF.R.U32.HI R12, RZ, R3, R2 ;  /* 0x00000003ff0c2219 */ /* 0x010fe40000011602 */
[----:B------:R-:W-:Y:S02]  /*15b50*/  SHF.R.U32.HI R2, RZ, 0x1, R17 ;  /* 0x00000001ff027819 */ /* 0x000fe40000011611 */
[----:B------:R-:W-:-:S04]  /*15b60*/  LOP3.LUT R3, R13, 0x180, RZ, 0xc0, !PT ;  /* 0x000001800d037812 */ /* 0x000fc800078ec0ff */
[----:B------:R-:W-:Y:S01]  /*15b70*/  LOP3.LUT R2, R3, 0x30, R2, 0xf8, !PT ;  /* 0x0000003003027812 */ /* 0x000fe200078ef802 */
[----:B------:R-:W-:-:S05]  /*15b80*/  IMAD.SHL.U32 R3, R17, 0x8, RZ ;  /* 0x0000000811037824 */ /* 0x000fca00078e00ff */
[----:B------:R-:W-:Y:S01]  /*15b90*/  LOP3.LUT R22, R2, 0x30, R3, 0x78, !PT ;  /* 0x0000003002167812 */ /* 0x000fe200078e7803 */
[----:B--2---:R-:W-:Y:S01]  /*15ba0*/  @!P0 IMAD R2, R15, R6, RZ ;  /* 0x000000060f028224 */ /* 0x004fe200078e02ff */
[----:B------:R-:W-:-:S03]  /*15bb0*/  @!P0 SHF.R.S32.HI R3, RZ, 0x1f, R12 ;  /* 0x0000001fff038819 */ /* 0x000fc6000001140c */
[----:B------:R-:W-:Y:S02]  /*15bc0*/  @!P0 IMAD R7, R20, R7, R2 ;  /* 0x0000000714078224 */ /* 0x000fe400078e0202 */
[----:B------:R-:W-:-:S04]  /*15bd0*/  @!P0 IMAD.MOV.U32 R2, RZ, RZ, R12 ;  /* 0x000000ffff028224 */ /* 0x000fc800078e000c */
[----:B------:R-:W-:-:S04]  /*15be0*/  @!P0 IMAD.WIDE.U32 R2, R20, R6, R2 ;  /* 0x0000000614028225 */ /* 0x000fc800078e0002 */
[----:B------:R-:W-:Y:S01]  /*15bf0*/  @!P0 IMAD.IADD R7, R7, 0x1, R3 ;  /* 0x0000000107078824 */ /* 0x000fe200078e0203 */
[----:B-1----:R-:W-:Y:S01]  /*15c00*/  @!P0 LEA R8, P1, R2, R8, 0x2 ;  /* 0x0000000802088211 */ /* 0x002fe200078210ff */
[----:B------:R-:W-:-:S03]  /*15c10*/  IMAD.MOV.U32 R6, RZ, RZ, RZ ;  /* 0x000000ffff067224 */ /* 0x000fc600078e00ff */
[----:B------:R-:W-:-:S05]  /*15c20*/  @!P0 LEA.HI.X R9, R2, R9, R7, 0x2, P1 ;  /* 0x0000000902098211 */ /* 0x000fca00008f1407 */
[----:B------:R1:W5:Y:S01]  /*15c30*/  @!P0 LDG.E R6, desc[UR48][R8.64] ;  /* 0x0000003008068981 */ /* 0x000362000c1e1900 */
[----:B------:R-:W-:Y:S01]  /*15c40*/  ISETP.GT.U32.AND P0, PT, R14, 0x9f, PT ;  /* 0x0000009f0e00780c */ /* 0x000fe20003f04070 */
[----:B-1----:R-:W-:-:S12]  /*15c50*/  IMAD.U32 R8, RZ, RZ, UR4 ;  /* 0x00000004ff087e24 */ /* 0x002fd8000f8e00ff */
[----:B------:R-:W-:Y:S02]  /*15c60*/  @P0 LOP3.LUT R0, R0, 0x2, RZ, 0xfc, !PT ;  /* 0x0000000200000812 */ /* 0x000fe400078efcff */
[----:B------:R-:W-:Y:S01]  /*15c70*/  ISETP.NE.AND P0, PT, R8, 0x3, PT ;  /* 0x000000030800780c */ /* 0x000fe20003f05270 */
[----:B------:R-:W-:Y:S02]  /*15c80*/  IMAD.U32 R8, RZ, RZ, UR39 ;  /* 0x00000027ff087e24 */ /* 0x000fe4000f8e00ff */
[----:B------:R-:W-:-:S03]  /*15c90*/  IMAD.MOV R2, RZ, RZ, -R12 ;  /* 0x000000ffff027224 */ /* 0x000fc600078e0a0c */
[----:B------:R-:W-:Y:S01]  /*15ca0*/  SHF.R.S32.HI R8, RZ, 0x1f, R8 ;  /* 0x0000001fff087819 */ /* 0x000fe20000011408 */
[----:B------:R-:W-:Y:S01]  /*15cb0*/  IMAD R7, R19, R2, R11 ;  /* 0x0000000213077224 */ /* 0x000fe200078e020b */
[----:B------:R-:W-:Y:S01]  /*15cc0*/  LOP3.LUT R2, R10, 0x80, RZ, 0xc0, !PT ;  /* 0x000000800a027812 */ /* 0x000fe200078ec0ff */
[----:B------:R-:W-:Y:S02]  /*15cd0*/  IMAD.SHL.U32 R3, R18, 0x10, RZ ;  /* 0x0000001012037824 */ /* 0x000fe400078e00ff */
[----:B------:R3:W-:Y:S01]  /*15ce0*/  STL [R1+0x10], R8 ;  /* 0x0000100801007387 */ /* 0x0007e20000100800 */
[----:B------:R-:W-:Y:S01]  /*15cf0*/  IMAD.SHL.U32 R11, R17, 0x4, RZ ;  /* 0x00000004110b7824 */ /* 0x000fe200078e00ff */
[----:B------:R-:W-:Y:S02]  /*15d00*/  LOP3.LUT R2, R2, 0x10, R17, 0xf8, !PT ;  /* 0x0000001002027812 */ /* 0x000fe400078ef811 */
[----:B------:R-:W-:Y:S02]  /*15d10*/  LOP3.LUT R3, R3, 0x600, RZ, 0xc0, !PT ;  /* 0x0000060003037812 */ /* 0x000fe400078ec0ff */
[----:B------:R-:W-:-:S02]  /*15d20*/  LOP3.LUT R2, R2, 0x10, R11, 0x78, !PT ;  /* 0x0000001002027812 */ /* 0x000fc400078e780b */
[--C-:B------:R-:W-:Y:S01]  /*15d30*/  LOP3.LUT R11, R3, 0x60, R10.reuse, 0xf8, !PT ;  /* 0x00000060030b7812 */ /* 0x100fe200078ef80a */
[----:B------:R-:W-:Y:S01]  /*15d40*/  IMAD.U32 R12, RZ, RZ, UR52 ;  /* 0x00000034ff0c7e24 */ /* 0x000fe2000f8e00ff */
[----:B------:R-:W-:Y:S02]  /*15d50*/  LOP3.LUT R0, R0, 0xfffffffb, RZ, 0xc0, !PT ;  /* 0xfffffffb00007812 */ /* 0x000fe400078ec0ff */
[----:B------:R-:W-:Y:S01]  /*15d60*/  LOP3.LUT R11, R11, 0x100, R10, 0xf8, !PT ;  /* 0x000001000b0b7812 */ /* 0x000fe200078ef80a */
[----:B------:R-:W-:Y:S01]  /*15d70*/  VIADD R12, R12, 0xffffffff ;  /* 0xffffffff0c0c7836 */ /* 0x000fe20000000000 */
[----:B------:R-:W-:Y:S02]  /*15d80*/  LOP3.LUT R22, R22, 0x640, R13, 0xf8, !PT ;  /* 0x0000064016167812 */ /* 0x000fe400078ef80d */
[----:B------:R-:W-:Y:S01]  /*15d90*/  LOP3.LUT R19, R11, R2, RZ, 0xfc, !PT ;  /* 0x000000020b137212 */ /* 0x000fe200078efcff */
[----:B------:R-:W-:Y:S01]  /*15da0*/  IMAD.SHL.U32 R2, R17, 0x10, RZ ;  /* 0x0000001011027824 */ /* 0x000fe200078e00ff */
[----:B------:R-:W-:-:S02]  /*15db0*/  SHF.R.U32.HI R17, RZ, 0x3, R17 ;  /* 0x00000003ff117819 */ /* 0x000fc40000011611 */
[----:B------:R-:W-:Y:S01]  /*15dc0*/  @P0 LOP3.LUT R0, R0, 0x4, RZ, 0xfc, !PT ;  /* 0x0000000400000812 */ /* 0x000fe200078efcff */
[----:B---3--:R-:W-:Y:S06]  /*15dd0*/  @!P0 BRA `(.L_x_14473) ;  /* 0x0000000000048947 */ /* 0x008fec0003800000 */
[----:B------:R-:W-:Y:S01]  /*15de0*/  BPT.TRAP 0x1 ;  /* 0x000000040000795c */ /* 0x000fe20000300000 */
.L_x_14473:
[----:B------:R-:W-:Y:S01]  /*15df0*/  IMAD.MOV.U32 R8, RZ, RZ, 0x1 ;  /* 0x00000001ff087424 */ /* 0x000fe200078e00ff */
[----:B------:R-:W-:-:S04]  /*15e00*/  SHF.R.S32.HI R21, RZ, 0x1f, R5 ;  /* 0x0000001fff157819 */ /* 0x000fc80000011405 */
[----:B------:R-:W-:-:S04]  /*15e10*/  SHF.L.U32 R9, R8, 0x1f, RZ ;  /* 0x0000001f08097819 */ /* 0x000fc800000006ff */
[----:B------:R1:W2:Y:S02]  /*15e20*/  SYNCS.PHASECHK.TRANS64.TRYWAIT P0, [UR46+0x12480], R9 ;  /* 0x01248009ff0075a7 */ /* 0x0002a4000800016e */
[C---:B-1----:R-:W-:Y:S02]  /*15e30*/  IMAD.SHL.U32 R9, R17.reuse, 0x80, RZ ;  /* 0x0000008011097824 */ /* 0x042fe400078e00ff */
[----:B------:R-:W-:-:S03]  /*15e40*/  IMAD.SHL.U32 R17, R17, 0x10, RZ ;  /* 0x0000001011117824 */ /* 0x000fc600078e00ff */
[----:B------:R-:W-:-:S04]  /*15e50*/  LOP3.LUT R9, R9, 0x180, RZ, 0xc0, !PT ;  /* 0x0000018009097812 */ /* 0x000fc800078ec0ff */
[----:B------:R-:W-:Y:S02]  /*15e60*/  LOP3.LUT R8, R9, 0x30, R2, 0xf8, !PT ;  /* 0x0000003009087812 */ /* 0x000fe400078ef802 */
[----:B------:R-:W-:Y:S02]  /*15e70*/  LOP3.LUT R2, R2, 0x40, RZ, 0xc0, !PT ;  /* 0x0000004002027812 */ /* 0x000fe400078ec0ff */
[----:B------:R-:W-:-:S04]  /*15e80*/  LOP3.LUT R8, R8, 0x30, R17, 0x78, !PT ;  /* 0x0000003008087812 */ /* 0x000fc800078e7811 */
[----:B------:R-:W-:-:S05]  /*15e90*/  IADD3 R2, R8, R3, R2 ;  /* 0x0000000308027210 */ /* 0x000fca0007ffe002 */
[----:B------:R1:W-:Y:S02]  /*15ea0*/  STL [R1+0x14], R2 ;  /* 0x0000140201007387 */ /* 0x0003e40000100800 */
[----:B-12---:R-:W-:Y:S05]  /*15eb0*/  @!P0 BRA `(.L_x_14474) ;  /* 0x00000038006c8947 */ /* 0x006fea0003800000 */
.L_x_14525:
[----:B------:R-:W2:Y:S01]  /*15ec0*/  LDL R11, [R1+0x10] ;  /* 0x00001000010b7983 */ /* 0x000ea20000100800 */
[----:B------:R-:W-:Y:S01]  /*15ed0*/  ULDC.64 UR4, c[0x0][0x328] ;  /* 0x0000ca0000047ab9 */ /* 0x000fe20000000a00 */
[----:B-----5:R-:W-:Y:S01]  /*15ee0*/  SHF.R.S32.HI R24, RZ, 0x1f, R4 ;  /* 0x0000001fff187819 */ /* 0x020fe20000011404 */
[----:B------:R-:W-:Y:S01]  /*15ef0*/  IMAD R8, R21, UR4, RZ ;  /* 0x0000000415087c24 */ /* 0x000fe2000f8e02ff */
[----:B------:R-:W-:Y:S01]  /*15f00*/  ULDC.64 UR6, c[0x0][0x338] ;  /* 0x0000ce0000067ab9 */ /* 0x000fe20000000a00 */
[C---:B-1----:R-:W-:Y:S01]  /*15f10*/  IMAD.WIDE.U32 R2, R5.reuse, UR4, RZ ;  /* 0x0000000405027c25 */ /* 0x042fe2000f8e00ff */
[----:B0-----:R-:W-:Y:S01]  /*15f20*/  SHF.R.S32.HI R20, RZ, 0x1f, R7 ;  /* 0x0000001fff147819 */ /* 0x001fe20000011407 */
        /* <DEDUP_REMOVED lines=14> */
[----:B------:R-:W-:Y:S02]  /*16010*/  IMAD.IADD R3, R3, 0x1, R10 ;  /* 0x0000000103037824 */ /* 0x000fe400078e020a */
[----:B------:R-:W-:Y:S02]  /*16020*/  IMAD R10, R25, UR6, RZ ;  /* 0x00000006190a7c24 */ /* 0x000fe4000f8e02ff */
[----:B------:R-:W-:-:S04]  /*16030*/  IMAD.WIDE.U32 R2, R6, UR6, R2 ;  /* 0x0000000606027c25 */ /* 0x000fc8000f8e0002 */
[----:B------:R-:W-:Y:S02]  /*16040*/  IMAD R10, R6, UR7, R10 ;  /* 0x00000007060a7c24 */ /* 0x000fe4000f8e020a */
[----:B------:R-:W-:Y:S02]  /*16050*/  IMAD.U32 R13, RZ, RZ, UR4 ;  /* 0x00000004ff0d7e24 */ /* 0x000fe4000f8e00ff */
[----:B------:R-:W-:Y:S02]  /*16060*/  IMAD.IADD R3, R3, 0x1, R10 ;  /* 0x0000000103037824 */ /* 0x000fe400078e020a */
[----:B0-----:R-:W-:Y:S02]  /*16070*/  IMAD.SHL.U32 R14, R14, 0x10, RZ ;  /* 0x000000100e0e7824 */ /* 0x001fe400078e00ff */
[----:B------:R-:W-:-:S03]  /*16080*/  IMAD.WIDE.U32 R2, R13, UR39, R2 ;  /* 0x000000270d027c25 */ /* 0x000fc6000f8e0002 */
[----:B------:R-:W-:-:S04]  /*16090*/  LOP3.LUT R14, R14, 0x30, RZ, 0xc0, !PT ;  /* 0x000000300e0e7812 */ /* 0x000fc800078ec0ff */
        /* <DEDUP_REMOVED lines=11> */
[----:B------:R-:W-:Y:S01]  /*16150*/  IMAD.MOV.U32 R3, RZ, RZ, -0xa0 ;  /* 0xffffff60ff037424 */ /* 0x000fe200078e00ff */
[----:B------:R-:W-:-:S03]  /*16160*/  UMOV UR4, 0xffffffff ;  /* 0xffffffff00047882 */ /* 0x000fc60000000000 */
        /* <DEDUP_REMOVED lines=16> */
[----:B-1----:R-:W-:-:S05]  /*16270*/  IADD3 R2, P1, R12, R2, RZ ;  /* 0x000000020c027210 */ /* 0x002fca0007f3e0ff */
[----:B---3--:R-:W-:Y:S02]  /*16280*/  IMAD.X R3, RZ, RZ, R3, P1 ;  /* 0x000000ffff037224 */ /* 0x008fe400008e0603 */
        /* <DEDUP_REMOVED lines=18> */
[----:B0-----:R-:W-:-:S05]  /*163b0*/  IADD3 R2, P1, R12, R2, RZ ;  /* 0x000000020c027210 */ /* 0x001fca0007f3e0ff */
[----:B------:R-:W-:Y:S01]  /*163c0*/  IMAD.X R3, RZ, RZ, R10, P1 ;  /* 0x000000ffff037224 */ /* 0x000fe200008e060a */
[----:B------:R-:W-:-:S04]  /*163d0*/  ISETP.GE.AND P1, PT, R8, 0x61, PT ;  /* 0x000000610800780c */ /* 0x000fc80003f26270 */
[----:B------:R0:W-:Y:S01]  /*163e0*/  LDGSTS.E.BYPASS.LTC128B.128 [R11+0x6a00], desc[UR48][R2.64], !P0 ;  /* 0x06a00000020b7fae */ /* 0x0001e2000c101d70 */
[----:B------:R-:W-:-:S03]  /*163f0*/  ISETP.GE.AND P0, PT, R8, 0x41, PT ;  /* 0x000000410800780c */ /* 0x000fc60003f06270 */
[----:B0-----:R0:W1:Y:S10]  /*16400*/  SHFL.IDX PT, R2, R18, RZ, 0x1c1f ;  /* 0x001c1fff12027589 */ /* 0x00107400000e0000 */
.L_x_14537:
[----:B------:R-:W2:Y:S01]  /*16410*/  LDL R9, [R1] ;  /* 0x0000000001097983 */ /* 0x000ea20000100800 */
[----:B------:R-:W-:Y:S01]  /*16420*/  ISETP.LT.OR P2, PT, R8, 0x81, P2 ;  /* 0x000000810800780c */ /* 0x000fe20001741670 */
[----:B------:R-:W3:Y:S02]  /*16430*/  S2R R3, SR_TID.X ;  /* 0x0000000000037919 */ /* 0x000ee40000002100 */
[----:B---3--:R-:W-:-:S05]  /*16440*/  IMAD.SHL.U32 R3, R3, 0x10, RZ ;  /* 0x0000001003037824 */ /* 0x008fca00078e00ff */
[----:B------:R-:W-:-:S04]  /*16450*/  LOP3.LUT R3, R3, 0x30, RZ, 0xc0, !PT ;  /* 0x0000003003037812 */ /* 0x000fc800078ec0ff */
[----:B-1----:R-:W-:-:S05]  /*16460*/  IADD3 R2, P5, R3, R2, RZ ;  /* 0x0000000203027210 */ /* 0x002fca0007fbe0ff */
[----:B------:R-:W-:-:S05]  /*16470*/  IMAD.X R3, RZ, RZ, R17, P5 ;  /* 0x000000ffff037224 */ /* 0x000fca00028e0611 */
[----:B------:R-:W-:Y:S01]  /*16480*/  @!PT LDS RZ, [RZ] ;  /* 0x00000000fffff984 */ /* 0x000fe20000000800 */
[----:B------:R-:W-:Y:S01]  /*16490*/  @!PT LDS RZ, [RZ] ;  /* 0x00000000fffff984 */ /* 0x000fe20000000800 */
[----:B------:R-:W-:Y:S01]  /*164a0*/  @!PT LDS RZ, [RZ] ;  /* 0x00000000fffff984 */ /* 0x000fe20000000800 */
[----:B--2---:R1:W-:Y:S01]  /*164b0*/  LDGSTS.E.BYPASS.LTC128B.128 [R9+0x7200], desc[UR48][R2.64], !P2 ;  /* 0x0720000002097fae */ /* 0x0043e2000d101d70 */
[----:B------:R-:W-:Y:S01]  /*164c0*/  NOP ;  /* 0x0000000000007918 */ /* 0x000fe20000000000 */
[----:B------:R-:W-:Y:S02]  /*164d0*/  SYNCS.ARRIVE.TRANS64.RED.A0T1 RZ, [UR46+0x12470], RZ ;  /* 0x012470ffffff79a7 */ /* 0x000fe4000820042e */
[----:B------:R-:W-:Y:S01]  /*164e0*/  ARRIVES.LDGSTSBAR.64.TRANSCNT [UR46+0x12470] ;  /* 0x01247000ff0079b0 */ /* 0x000fe20008000aae */
[----:B------:R-:W-:Y:S01]  /*164f0*/  NOP ;  /* 0x0000000000007918 */ /* 0x000fe20000000000 */
[----:B------:R-:W-:-:S06]  /*16500*/  ULOP3.LUT UR4, UR40, 0x2, URZ, 0xfc, !UPT ;  /* 0x0000000228047892 */ /* 0x000fcc000f8efc3f */
[----:B-1----:R-:W-:-:S05]  /*16510*/  IMAD.U32 R9, RZ, RZ, UR4 ;  /* 0x00000004ff097e24 */ /* 0x002fca000f8e00ff */
[----:B------:R-:W-:-:S13]  /*16520*/  ISETP.NE.AND P6, PT, R9, 0x3, PT ;  /* 0x000000030900780c */ /* 0x000fda0003fc5270 */
[----:B------:R-:W-:Y:S05]  /*16530*/  @!P6 BRA `(.L_x_14476) ;  /* 0x000000000004e947 */ /* 0x000fea0003800000 */
[----:B------:R-:W-:Y:S01]  /*16540*/  BPT.TRAP 0x1 ;  /* 0x000000040000795c */ /* 0x000fe20000300000 */
.L_x_14476:
[----:B------:R-:W-:Y:S01]  /*16550*/  SYNCS.ARRIVE.TRANS64.A1T0 RZ, [UR46+0x12470], RZ ;  /* 0x012470ffffff79a7 */ /* 0x000fe2000810002e */
[----:B------:R-:W-:Y:S05]  /*16560*/  @!P6 BRA `(.L_x_14477) ;  /* 0x000000000004e947 */ /* 0x000fea0003800000 */
[----:B------:R-:W-:Y:S01]  /*16570*/  BPT.TRAP 0x1 ;  /* 0x000000040000795c */ /* 0x000fe20000300000 */
.L_x_14477:
[----:B------:R-:W-:-:S05]  /*16580*/  IMAD.MOV.U32 R2, RZ, RZ, 0x1 ;  /* 0x00000001ff027424 */ /* 0x000fca00078e00ff */
[----:B------:R-:W-:-:S04]  /*16590*/  SHF.L.U32 R2, R2, 0x1f, RZ ;  /* 0x0000001f02027819 */ /* 0x000fc800000006ff */
[----:B------:R-:W1:Y:S02]  /*165a0*/  SYNCS.PHASECHK.TRANS64.TRYWAIT P2, [UR46+0x12440], R2 ;  /* 0x01244002ff0075a7 */ /* 0x000e64000804016e */
[----:B-1----:R-:W-:Y:S05]  /*165b0*/  @!P2 BRA `(.L_x_14478) ;  /* 0x00000038009ca947 */ /* 0x002fea0003800000 */
.L_x_14538:
[----:B------:R-:W2:Y:S01]  /*165c0*/  LDL R10, [R1+0x10] ;  /* 0x00001000010a7983 */ /* 0x000ea20000100800 */
[----:B------:R-:W-:Y:S01]  /*165d0*/  ULDC.64 UR4, c[0x0][0x300] ;  /* 0x0000c00000047ab9 */ /* 0x000fe20000000a00 */
[----:B------:R-:W-:Y:S01]  /*165e0*/  ULDC.64 UR8, c[0x0][0x310] ;  /* 0x0000c40000087ab9 */ /* 0x000fe20000000a00 */
[----:B------:R-:W-:Y:S01]  /*165f0*/  IMAD R8, R21, UR4, RZ ;  /* 0x0000000415087c24 */ /* 0x000fe2000f8e02ff */
[----:B0-----:R0:W5:Y:S01]  /*16600*/  LDL R18, [R1] ;  /* 0x0000000001127983 */ /* 0x0011620000100800 */
[C---:B-1----:R-:W-:Y:S01]  /*16610*/  IMAD.WIDE.U32 R2, R5.reuse, UR4, RZ ;  /* 0x0000000405027c25 */ /* 0x042fe2000f8e00ff */
[----:B------:R-:W1:Y:S03]  /*16620*/  LDC R9, c[0x0][0x2f4] ;  /* 0x0000bd00ff097b82 */ /* 0x000e660000000800 */
[----:B------:R-:W-:Y:S02]  /*16630*/  IMAD R8, R5, UR5, R8 ;  /* 0x0000000505087c24 */ /* 0x000fe4000f8e0208 */
[----:B------:R-:W-:-:S02]  /*16640*/  IMAD R20, R20, UR4, RZ ;  /* 0x0000000414147c24 */ /* 0x000fc4000f8e02ff */
[----:B------:R-:W-:Y:S02]  /*16650*/  IMAD.IADD R3, R3, 0x1, R8 ;  /* 0x0000000103037824 */ /* 0x000fe400078e0208 */
[----:B------:R-:W-:Y:S02]  /*16660*/  IMAD R8, R24, UR8, RZ ;  /* 0x0000000818087c24 */ /* 0x000fe4000f8e02ff */
[----:B------:R-:W3:Y:S01]  /*16670*/  S2R R24, SR_TID.X ;  /* 0x0000000000187919 */ /* 0x000ee20000002100 */
[----:B------:R-:W-:Y:S02]  /*16680*/  IMAD R20, R7, UR5, R20 ;  /* 0x0000000507147c24 */ /* 0x000fe4000f8e0214 */
[C---:B------:R-:W-:Y:S02]  /*16690*/  IMAD R8, R4.reuse, UR9, R8 ;  /* 0x0000000904087c24 */ /* 0x040fe4000f8e0208 */
[----:B------:R-:W-:-:S04]  /*166a0*/  IMAD.WIDE.U32 R4, R4, UR8, R2 ;  /* 0x0000000804047c25 */ /* 0x000fc8000f8e0002 */
[----:B------:R-:W-:Y:S01]  /*166b0*/  IMAD.WIDE.U32 R2, R7, UR4, RZ ;  /* 0x0000000407027c25 */ /* 0x000fe2000f8e00ff */
[----:B------:R-:W-:-:S03]  /*166c0*/  ULDC.64 UR4, c[0x0][0x308] ;  /* 0x0000c20000047ab9 */ /* 0x000fc60000000a00 */
[----:B------:R-:W-:Y:S02]  /*166d0*/  IMAD.IADD R3, R3, 0x1, R20 ;  /* 0x0000000103037824 */ /* 0x000fe400078e0214 */
[----:B------:R-:W-:Y:S02]  /*166e0*/  IMAD R25, R25, UR8, RZ ;  /* 0x0000000819197c24 */ /* 0x000fe4000f8e02ff */
[----:B------:R-:W-:Y:S02]  /*166f0*/  IMAD.IADD R5, R5, 0x1, R8 ;  /* 0x0000000105057824 */ /* 0x000fe400078e0208 */
[----:B------:R-:W-:Y:S02]  /*16700*/  IMAD.U32 R8, RZ, RZ, UR4 ;  /* 0x00000004ff087e24 */ /* 0x000fe4000f8e00ff */
[----:B------:R-:W-:-:S04]  /*16710*/  IMAD.WIDE.U32 R2, R6, UR8, R2 ;  /* 0x0000000806027c25 */ /* 0x000fc8000f8e0002 */
[----:B------:R-:W-:Y:S02]  /*16720*/  IMAD R25, R6, UR9, R25 ;  /* 0x0000000906197c24 */ /* 0x000fe4000f8e0219 */
[----:B------:R-:W-:-:S04]  /*16730*/  IMAD.WIDE.U32 R4, R8, UR39, R4 ;  /* 0x0000002708047c25 */ /* 0x000fc8000f8e0004 */
[----:B------:R-:W-:Y:S02]  /*16740*/  IMAD.IADD R3, R3, 0x1, R25 ;  /* 0x0000000103037824 */ /* 0x000fe400078e0219 */
[----:B---3--:R-:W-:Y:S02]  /*16750*/  IMAD.SHL.U32 R24, R24, 0x10, RZ ;  /* 0x0000001018187824 */ /* 0x008fe400078e00ff */
[----:B------:R-:W-:-:S03]  /*16760*/  IMAD.WIDE.U32 R2, R8, UR39, R2 ;  /* 0x0000002708027c25 */ /* 0x000fc6000f8e0002 */
[----:B------:R-:W-:-:S04]  /*16770*/  LOP3.LUT R24, R24, 0x30, RZ, 0xc0, !PT ;  /* 0x0000003018187812 */ /* 0x000fc800078ec0ff */
[----:B-1----:R-:W-:Y:S02]  /*16780*/  ISETP.GE.AND P5, PT, R24, R9, PT ;  /* 0x000000091800720c */ /* 0x002fe40003fa6270 */
[----:B------:R-:W-:-:S11]  /*16790*/  LOP3.LUT R0, R0, 0xfffffffe, RZ, 0xc0, !PT ;  /* 0xfffffffe00007812 */ /* 0x000fd600078ec0ff */
[----:B------:R-:W-:Y:S02]  /*167a0*/  @P5 LOP3.LUT R0, R0, 0x1, RZ, 0xfc, !PT ;  /* 0x0000000100005812 */ /* 0x000fe400078efcff */
[----:B--2---:R-:W-:-:S13]  /*167b0*/  R2UR UR6, R10 ;  /* 0x000000000a0672ca */ /* 0x004fda00000e0000 */
        /* <DEDUP_REMOVED lines=9> */
[----:B0-----:R-:W-:Y:S05]  /*16850*/  BRA.DIV UR4, `(.L_x_14479) ;  /* 0x0000003a04107947 */ /* 0x001fea000b800000 */
[----:B------:R-:W0:Y:S04]  /*16860*/  SHFL.IDX PT, R14, R4, RZ, 0x1c1f ;  /* 0x001c1fff040e7589 */ /* 0x000e2800000e0000 */
[----:B------:R-:W1:Y:S04]  /*16870*/  SHFL.IDX PT, R2, R5, RZ, 0x1c1f ;  /* 0x001c1fff05027589 */ /* 0x000e6800000e0000 */
[----:B------:R-:W-:Y:S01]  /*16880*/  SHFL.IDX PT, R7, R7, RZ, 0x1c1f ;  /* 0x001c1fff07077589 */ /* 0x000fe200000e0000 */
[----:B0-----:R-:W-:-:S05]  /*16890*/  @P4 IADD3 R14, P2, R24, R14, RZ ;  /* 0x0000000e180e4210 */ /* 0x001fca0007f5e0ff */
[----:B-1----:R-:W-:Y:S02]  /*168a0*/  @P4 IMAD.X R3, RZ, RZ, R2, P2 ;  /* 0x000000ffff034224 */ /* 0x002fe400010e0602 */
[----:B------:R-:W-:Y:S02]  /*168b0*/  @P4 IMAD.MOV.U32 R2, RZ, RZ, R14 ;  /* 0x000000ffff024224 */ /* 0x000fe400078e000e */
[----:B------:R-:W0:Y:S04]  /*168c0*/  SHFL.IDX PT, R14, R4, 0x1, 0x1c1f ;  /* 0x003c1f00040e7f89 */ /* 0x000e2800000e0000 */
[----:B-----5:R1:W-:Y:S04]  /*168d0*/  @P4 LDGSTS.E.BYPASS.LTC128B.128 [R18+0xd200], desc[UR48][R2.64], !P5 ;  /* 0x0d20000002124fae */ /* 0x0203e8000e901d70 */
[----:B-1----:R-:W1:Y:S01]  /*168e0*/  SHFL.IDX PT, R2, R5, 0x1, 0x1c1f ;  /* 0x003c1f0005027f89 */ /* 0x002e6200000e0000 */
[----:B0-----:R-:W-:-:S05]  /*168f0*/  @P3 IADD3 R14, P2, R24, R14, RZ ;  /* 0x0000000e180e3210 */ /* 0x001fca0007f5e0ff */
[----:B-1----:R-:W-:Y:S02]  /*16900*/  @P3 IMAD.X R3, RZ, RZ, R2, P2 ;  /* 0x000000ffff033224 */ /* 0x002fe400010e0602 */
[----:B------:R-:W-:Y:S02]  /*16910*/  @P3 IMAD.MOV.U32 R2, RZ, RZ, R14 ;  /* 0x000000ffff023224 */ /* 0x000fe400078e000e */
[----:B------:R-:W0:Y:S04]  /*16920*/  SHFL.IDX PT, R14, R4, 0x2, 0x1c1f ;  /* 0x005c1f00040e7f89 */ /* 0x000e2800000e0000 */
[----:B------:R1:W-:Y:S04]  /*16930*/  @P3 LDGSTS.E.BYPASS.LTC128B.128 [R18+0xda00], desc[UR48][R2.64], !P5 ;  /* 0x0da0000002123fae */ /* 0x0003e8000e901d70 */
[----:B------:R-:W-:Y:S04]  /*16940*/  SHFL.IDX PT, R4, R4, 0x3, 0x1c1f ;  /* 0x007c1f0004047f89 */ /* 0x000fe800000e0000 */
[----:B-1----:R-:W1:Y:S04]  /*16950*/  SHFL.IDX PT, R2, R5, 0x2, 0x1c1f ;  /* 0x005c1f0005027f89 */ /* 0x002e6800000e0000 */
[----:B------:R-:W2:Y:S01]  /*16960*/  SHFL.IDX PT, R5, R5, 0x3, 0x1c1f ;  /* 0x007c1f0005057f89 */ /* 0x000ea200000e0000 */
[----:B0-----:R-:W-:-:S03]  /*16970*/  @P0 IADD3 R3, P2, R24, R14, RZ ;  /* 0x0000000e18030210 */ /* 0x001fc60007f5e0ff */
[----:B------:R0:W3:Y:S02]  /*16980*/  SHFL.IDX PT, R14, R6, RZ, 0x1c1f ;  /* 0x001c1fff060e7589 */ /* 0x0000e400000e0000 */
[----:B-1----:R-:W-:-:S05]  /*16990*/  @P0 IMAD.X R2, RZ, RZ, R2, P2 ;  /* 0x000000ffff020224 */ /* 0x002fca00010e0602 */
[----:B------:R-:W-:-:S04]  /*169a0*/  @P0 LOP3.LUT R3, R3, R2, RZ, 0x3c, !PT ;  /* 0x0000000203030212 */ /* 0x000fc800078e3cff */
[----:B------:R-:W-:-:S04]  /*169b0*/  @P0 LOP3.LUT R2, R3, R2, RZ, 0x3c, !PT ;  /* 0x0000000203020212 */ /* 0x000fc800078e3cff */
[----:B------:R-:W-:-:S05]  /*169c0*/  @P0 LOP3.LUT R3, R3, R2, RZ, 0x3c, !PT ;  /* 0x0000000203030212 */ /* 0x000fca00078e3cff */
[----:B------:R1:W-:Y:S01]  /*169d0*/  @P0 LDGSTS.E.BYPASS.LTC128B.128 [R18+0xe200], desc[UR48][R2.64], !P5 ;  /* 0x0e20000002120fae */ /* 0x0003e2000e901d70 */
[----:B------:R-:W-:-:S05]  /*169e0*/  @P1 IADD3 R8, P0, R24, R4, RZ ;  /* 0x0000000418081210 */ /* 0x000fca0007f1e0ff */
[----:B--2---:R-:W-:Y:S02]  /*169f0*/  @P1 IMAD.X R9, RZ, RZ, R5, P0 ;  /* 0x000000ffff091224 */ /* 0x004fe400000e0605 */
[----:B-1----:R-:W-:Y:S02]  /*16a00*/  @P1 IMAD.MOV.U32 R2, RZ, RZ, R8 ;  /* 0x000000ffff021224 */ /* 0x002fe400078e0008 */
[----:B------:R-:W-:-:S05]  /*16a10*/  @P1 IMAD.MOV.U32 R3, RZ, RZ, R9 ;  /* 0x000000ffff031224 */ /* 0x000fca00078e0009 */
[----:B---3--:R0:W-:Y:S02]  /*16a20*/  @P1 LDGSTS.E.BYPASS.LTC128B.128 [R18+0xea00], desc[UR48][R2.64], !P5 ;  /* 0x0ea0000002121fae */ /* 0x0081e4000e901d70 */
.L_x_14550:
[----:B------:R-:W-:Y:S01]  /*16a30*/  LOP3.LUT P0, RZ, R0, 0x10, RZ, 0xc0, !PT ;  /* 0x0000001000ff7812 */ /* 0x000fe2000780c0ff */
[----:B------:R-:W-:-:S12]  /*16a40*/  BSSY B0, `(.L_x_14480) ;  /* 0x0000008000007945 */ /* 0x000fd80003800000 */
[----:B------:R-:W-:Y:S05]  /*16a50*/  @!P0 BRA `(.L_x_14481) ;  /* 0x0000000000188947 */ /* 0x000fea0003800000 */
[----:B0-----:R-:W-:-:S05]  /*16a60*/  IADD3 R2, P0, R24, R14, RZ ;  /* 0x0000000e18027210 */ /* 0x001fca0007f1e0ff */
[----:B------:R-:W-:-:S05]  /*16a70*/  IMAD.X R3, RZ, RZ, R7, P0 ;  /* 0x000000ffff037224 */ /* 0x000fca00000e0607 */
[----:B------:R-:W-:Y:S01]  /*16a80*/  @!PT LDS RZ, [RZ] ;  /* 0x00000000fffff984 */ /* 0x000fe20000000800 */
[----:B------:R-:W-:Y:S01]  /*16a90*/  @!PT LDS RZ, [RZ] ;  /* 0x00000000fffff984 */ /* 0x000fe20000000800 */
[----:B------:R-:W-:Y:S01]  /*16aa0*/  @!PT LDS RZ, [RZ] ;  /* 0x00000000fffff984 */ /* 0x000fe20000000800 */
[----:B------:R1:W-:Y:S03]  /*16ab0*/  LDGSTS.E.BYPASS.LTC128B.128 [R18+0xf200], desc[UR48][R2.64], !P5 ;  /* 0x0f20000002127fae */ /* 0x0003e6000e901d70 */
.L_x_14481:
[----:B------:R-:W-:Y:S05]  /*16ac0*/  BSYNC B0 ;  /* 0x0000000000007941 */ /* 0x000fea0003800000 */
.L_x_14480:
[----:B------:R-:W-:Y:S01]  /*16ad0*/  NOP ;  /* 0x0000000000007918 */ /* 0x000fe20000000000 */
[----:B------:R-:W-:Y:S01]  /*16ae0*/  SYNCS.ARRIVE.TRANS64.RED.A0T1 RZ, [UR46+0x12430], RZ ;  /* 0x012430ffffff79a7 */ /* 0x000fe2000820042e */
[----:B------:R-:W-:Y:S01]  /*16af0*/  ARRIVES.LDGSTSBAR.64.TRANSCNT [UR46+0x12430] ;  /* 0x01243000ff0079b0 */ /* 0x000fe20008000aae */
[----:B------:R-:W-:Y:S01]  /*16b00*/  NOP ;  /* 0x0000000000007918 */ /* 0x000fe20000000000 */
[----:B------:R-:W-:-:S06]  /*16b10*/  ULOP3.LUT UR4, UR40, 0x2, URZ, 0xfc, !UPT ;  /* 0x0000000228047892 */ /* 0x000fcc000f8efc3f */
[----:B01----:R-:W-:-:S05]  /*16b20*/  IMAD.U32 R2, RZ, RZ, UR4 ;  /* 0x00000004ff027e24 */ /* 0x003fca000f8e00ff */
[----:B------:R-:W-:-:S13]  /*16b30*/  ISETP.NE.AND P0, PT, R2, 0x3, PT ;  /* 0x000000030200780c */ /* 0x000fda0003f05270 */
[----:B------:R-:W-:Y:S05]  /*16b40*/  @!P0 BRA `(.L_x_14482) ;  /* 0x0000000000048947 */ /* 0x000fea0003800000 */
[----:B------:R-:W-:Y:S01]  /*16b50*/  BPT.TRAP 0x1 ;  /* 0x000000040000795c */ /* 0x000fe20000300000 */
.L_x_14482:
        /* <DEDUP_REMOVED lines=30> */
.L_x_14483:
[----:B------:R-:W-:Y:S01]  /*16d40*/  UISETP.NE.AND UP0, UPT, UR50, URZ, UPT ;  /* 0x0000003f3200728c */ /* 0x000fe2000bf05270 */
[----:B------:R-:W-:Y:S01]  /*16d50*/  IMAD.U32 R4, RZ, RZ, UR36 ;  /* 0x00000024ff047e24 */ /* 0x000fe2000f8e00ff */
[----:B------:R-:W0:Y:S01]  /*16d60*/  LDC R7, c[0x0][0x448] ;  /* 0x00011200ff077b82 */ /* 0x000e220000000800 */
[----:B------:R-:W-:Y:S01]  /*16d70*/  VIADD R26, R26, UR41 ;  /* 0x000000291a1a7c36 */ /* 0x000fe20008000000 */
[----:B------:R-:W-:Y:S01]  /*16d80*/  ULDC.64 UR6, c[0x0][0x2c8] ;  /* 0x0000b20000067ab9 */ /* 0x000fe20000000a00 */
[----:B------:R-:W-:Y:S01]  /*16d90*/  IMAD.MOV.U32 R2, RZ, RZ, R4 ;  /* 0x000000ffff027224 */ /* 0x000fe200078e0004 */
[----:B------:R-:W-:Y:S01]  /*16da0*/  PLOP3.LUT P0, PT, PT, PT, UP0, 0x80, 0x0 ;  /* 0x000000000000781c */ /* 0x000fe20003f0f008 */
[----:B------:R-:W-:Y:S01]  /*16db0*/  IMAD.MOV.U32 R0, RZ, RZ, R26 ;  /* 0x000000ffff007224 */ /* 0x000fe200078e001a */
[----:B------:R-:W-:Y:S01]  /*16dc0*/  PLOP3.LUT P1, PT, PT, PT, UP0, 0x80, 0x0 ;  /* 0x000000000000781c */ /* 0x000fe20003f2f008 */
[----:B------:R-:W-:Y:S02]  /*16dd0*/  IMAD.U32 R3, RZ, RZ, UR47 ;  /* 0x0000002fff037e24 */ /* 0x000fe4000f8e00ff */
[----:B------:R-:W-:Y:S01]  /*16de0*/  @UP0 ULDC UR4, c[0x0][0x44c] ;  /* 0x0001130000040ab9 */ /* 0x000fe20000000800 */
[----:B------:R-:W-:Y:S01]  /*16df0*/  IMAD.U32 R5, RZ, RZ, UR37 ;  /* 0x00000025ff057e24 */ /* 0x000fe2000f8e00ff */
[----:B------:R-:W-:-:S06]  /*16e00*/  @UP0 ULDC UR8, c[0x0][0x44c] ;  /* 0x0001130000080ab9 */ /* 0x000fcc0000000800 */
[----:B------:R-:W-:Y:S01]  /*16e10*/  @P0 IMAD.HI.U32 R4, R26, UR4, RZ ;  /* 0x000000041a040c27 */ /* 0x000fe2000f8e00ff */
[----:B------:R-:W-:Y:S01]  /*16e20*/  @UP0 ULDC UR4, c[0x0][0x450] ;  /* 0x0001140000040ab9 */ /* 0x000fe20000000800 */
[----:B------:R-:W-:-:S03]  /*16e30*/  PLOP3.LUT P0, PT, PT, PT, UP0, 0x80, 0x0 ;  /* 0x000000000000781c */ /* 0x000fc60003f0f008 */
[----:B------:R-:W-:Y:S01]  /*16e40*/  @P1 SHF.R.U32.HI R0, RZ, UR4, R4 ;  /* 0x00000004ff001c19 */ /* 0x000fe20008011604 */
[----:B------:R-:W-:Y:S01]  /*16e50*/  ULDC.64 UR4, c[0x0][0x2e0] ;  /* 0x0000b80000047ab9 */ /* 0x000fe20000000a00 */
[----:B------:R-:W-:Y:S01]  /*16e60*/  PLOP3.LUT P1, PT, PT, PT, UP0, 0x80, 0x0 ;  /* 0x000000000000781c */ /* 0x000fe20003f2f008 */
[----:B------:R-:W-:Y:S02]  /*16e70*/  IMAD R4, R17, UR4, RZ ;  /* 0x0000000411047c24 */ /* 0x000fe4000f8e02ff */
[----:B------:R-:W-:-:S04]  /*16e80*/  IMAD.WIDE.U32 R2, R29, UR4, R2 ;  /* 0x000000041d027c25 */ /* 0x000fc8000f8e0002 */
[----:B------:R-:W-:Y:S01]  /*16e90*/  IMAD R5, R29, UR5, R4 ;  /* 0x000000051d057c24 */ /* 0x000fe2000f8e0204 */
[--C-:B------:R-:W-:Y:S01]  /*16ea0*/  SHF.R.S32.HI R4, RZ, 0x1f, R0.reuse ;  /* 0x0000001fff047819 */ /* 0x100fe20000011400 */
[----:B------:R-:W-:Y:S01]  /*16eb0*/  IMAD.MOV R9, RZ, RZ, -R0 ;  /* 0x000000ffff097224 */ /* 0x000fe200078e0a00 */
[----:B------:R-:W-:Y:S01]  /*16ec0*/  ULDC.64 UR4, c[0x0][0x2d0] ;  /* 0x0000b40000047ab9 */ /* 0x000fe20000000a00 */
[----:B------:R-:W-:Y:S02]  /*16ed0*/  IMAD.IADD R3, R3, 0x1, R5 ;  /* 0x0000000103037824 */ /* 0x000fe400078e0205 */
[----:B------:R-:W-:Y:S02]  /*16ee0*/  IMAD R5, R4, UR4, RZ ;  /* 0x0000000404057c24 */ /* 0x000fe4000f8e02ff */
[----:B0-----:R-:W-:Y:S02]  /*16ef0*/  IMAD R9, R7, R9, R26 ;  /* 0x0000000907097224 */ /* 0x001fe400078e021a */
[----:B------:R-:W-:-:S02]  /*16f00*/  IMAD R11, R0, UR5, R5 ;  /* 0x00000005000b7c24 */ /* 0x000fc4000f8e0205 */
[----:B------:R-:W-:Y:S01]  /*16f10*/  IMAD.WIDE.U32 R4, R0, UR4, R2 ;  /* 0x0000000400047c25 */ /* 0x000fe2000f8e0002 */
[----:B------:R-:W-:-:S03]  /*16f20*/  SHF.R.S32.HI R0, RZ, 0x1f, R9 ;  /* 0x0000001fff007819 */ /* 0x000fc60000011409 */
[----:B------:R-:W-:Y:S02]  /*16f30*/  VIADD R26, R26, 0x80 ;  /* 0x000000801a1a7836 */ /* 0x000fe40000000000 */
[----:B------:R-:W-:Y:S02]  /*16f40*/  IMAD R0, R0, UR6, RZ ;  /* 0x0000000600007c24 */ /* 0x000fe4000f8e02ff */
[----:B------:R-:W-:Y:S02]  /*16f50*/  IMAD.IADD R5, R5, 0x1, R11 ;  /* 0x0000000105057824 */ /* 0x000fe400078e020b */
[----:B------:R-:W-:Y:S02]  /*16f60*/  IMAD R6, R9, UR7, R0 ;  /* 0x0000000709067c24 */ /* 0x000fe4000f8e0200 */
[----:B------:R-:W-:Y:S01]  /*16f70*/  @P0 IMAD.HI.U32 R0, R26, UR8, RZ ;  /* 0x000000081a000c27 */ /* 0x000fe2000f8e00ff */
[----:B------:R-:W-:-:S03]  /*16f80*/  @UP0 ULDC UR8, c[0x0][0x450] ;  /* 0x0001140000080ab9 */ /* 0x000fc60000000800 */
[----:B------:R-:W-:-:S04]  /*16f90*/  IMAD.WIDE.U32 R4, R9, UR6, R4 ;  /* 0x0000000609047c25 */ /* 0x000fc8000f8e0004 */
[----:B------:R-:W-:Y:S01]  /*16fa0*/  IMAD.MOV.U32 R8, RZ, RZ, R26 ;  /* 0x000000ffff087224 */ /* 0x000fe200078e001a */
[----:B------:R-:W-:Y:S01]  /*16fb0*/  @P1 SHF.R.U32.HI R8, RZ, UR8, R0 ;  /* 0x00000008ff081c19 */ /* 0x000fe20008011600 */
[----:B------:R-:W-:Y:S02]  /*16fc0*/  ULDC.64 UR8, c[0x0][0x280] ;  /* 0x0000a00000087ab9 */ /* 0x000fe40000000a00 */
[----:B------:R-:W-:Y:S02]  /*16fd0*/  IADD3 R0, P0, R4, UR8, RZ ;  /* 0x0000000804007c10 */ /* 0x000fe4000ff1e0ff */
[----:B------:R-:W-:Y:S02]  /*16fe0*/  IMAD.WIDE.U32 R2, R8, UR4, R2 ;  /* 0x0000000408027c25 */ /* 0x000fe4000f8e0002 */
[----:B------:R-:W-:Y:S02]  /*16ff0*/  IADD3.X R4, R5, UR9, R6, P0, !PT ;  /* 0x0000000905047c10 */ /* 0x000fe400087fe406 */
[----:B------:R-:W-:-:S05]  /*17000*/  SHF.R.S32.HI R5, RZ, 0x1f, R8 ;  /* 0x0000001fff057819 */ /* 0x000fca0000011408 */
[----:B------:R-:W-:Y:S01]  /*17010*/  IMAD R5, R5, UR4, RZ ;  /* 0x0000000405057c24 */ /* 0x000fe2000f8e02ff */
[----:B------:R-:W-:-:S03]  /*17020*/  ULDC UR4, c[0x0][0x2b8] ;  /* 0x0000ae0000047ab9 */ /* 0x000fc60000000800 */
[----:B------:R-:W-:Y:S02]  /*17030*/  IMAD R9, R8, UR5, R5 ;  /* 0x0000000508097c24 */ /* 0x000fe4000f8e0205 */
        /* <DEDUP_REMOVED lines=34> */
[----:B------:R-:W-:-:S04]  /*17260*/  VIADD R3, R6, 0x40 ;  /* 0x0000004006037836 */ /* 0x000fc80000000000 */
[----:B---3--:R-:W-:Y:S01]  /*17270*/  @!P1 IMAD.X R9, RZ, RZ, R9, P2 ;  /* 0x000000ffff099224 */ /* 0x008fe200010e0609 */
[----:B------:R-:W-:-:S03]  /*17280*/  ISETP.GE.AND P2, PT, R3, R7, PT ;  /* 0x000000070300720c */ /* 0x000fc60003f46270 */
[----:B------:R-:W-:-:S05]  /*17290*/  @!P1 IMAD.MOV.U32 R3, RZ, RZ, R9 ;  /* 0x000000ffff039224 */ /* 0x000fca00078e0009 */
[----:B------:R4:W-:Y:S05]  /*172a0*/  @!P1 LDGSTS.E.BYPASS.LTC128B.128 [R18+0xaa00], desc[UR48][R2.64], !P0 ;  /* 0x0aa0000002129fae */ /* 0x0009ea000c101d70 */
[----:B----4-:R-:W-:Y:S01]  /*172b0*/  @!P2 IADD3 R2, P1, R24, R12, RZ ;  /* 0x0000000c1802a210 */ /* 0x010fe20007f3e0ff */
[----:B------:R-:W-:-:S04]  /*172c0*/  VIADD R12, R6, 0x60 ;  /* 0x00000060060c7836 */ /* 0x000fc80000000000 */
[----:B0-----:R-:W-:Y:S01]  /*172d0*/  @!P2 IMAD.X R3, RZ, RZ, R10, P1 ;  /* 0x000000ffff03a224 */ /* 0x001fe200008e060a */
[----:B------:R-:W-:-:S04]  /*172e0*/  ISETP.GE.AND P1, PT, R12, R7, PT ;  /* 0x000000070c00720c */ /* 0x000fc80003f26270 */
[----:B------:R0:W-:Y:S09]  /*172f0*/  @!P2 LDGSTS.E.BYPASS.LTC128B.128 [R18+0xb200], desc[UR48][R2.64], !P0 ;  /* 0x0b2000000212afae */ /* 0x0001f2000c101d70 */
[----:B------:R-:W-:Y:S01]  /*17300*/  @!P1 IADD3 R9, P2, R24, R0, RZ ;  /* 0x0000000018099210 */ /* 0x000fe20007f5e0ff */
[----:B------:R-:W-:Y:S01]  /*17310*/  VIADD R0, R6, 0x80 ;  /* 0x0000008006007836 */ /* 0x000fe20000000000 */
[----:B0-----:R-:W0:Y:S03]  /*17320*/  SHFL.IDX PT, R2, R8, RZ, 0x1c1f ;  /* 0x001c1fff08027589 */ /* 0x001e2600000e0000 */
[----:B-1----:R-:W-:Y:S01]  /*17330*/  @!P1 IMAD.X R3, RZ, RZ, R4, P2 ;  /* 0x000000ffff039224 */ /* 0x002fe200010e0604 */
[----:B------:R-:W-:Y:S01]  /*17340*/  ISETP.GE.AND P2, PT, R0, R7, PT ;  /* 0x000000070000720c */ /* 0x000fe20003f46270 */
[----:B------:R-:W1:-:S12]  /*17350*/  SHFL.IDX PT, R8, R8, 0x1, 0x1c1f ;  /* 0x003c1f0008087f89 */ /* 0x000e5800000e0000 */
[----:B------:R-:W-:Y:S02]  /*17360*/  @!P2 IADD3 R0, P3, R24, R14, RZ ;  /* 0x0000000e1800a210 */ /* 0x000fe40007f7e0ff */
[----:B------:R2:W3:Y:S03]  /*17370*/  SHFL.IDX PT, R14, R5, 0x1, 0x1c1f ;  /* 0x003c1f00050e7f89 */ /* 0x0004e600000e0000 */
[----:B0-----:R-:W-:Y:S02]  /*17380*/  @!P2 IMAD.X R17, RZ, RZ, R2, P3 ;  /* 0x000000ffff11a224 */ /* 0x001fe400018e0602 */
[----:B------:R-:W-:-:S05]  /*17390*/  @!P1 IMAD.MOV.U32 R2, RZ, RZ, R9 ;  /* 0x000000ffff029224 */ /* 0x000fca00078e0009 */
[----:B------:R0:W-:Y:S02]  /*173a0*/  @!P1 LDGSTS.E.BYPASS.LTC128B.128 [R18+0xba00], desc[UR48][R2.64], !P0 ;  /* 0x0ba0000002129fae */ /* 0x0001e4000c101d70 */
[----:B0-----:R-:W-:Y:S02]  /*173b0*/  @!P2 IMAD.MOV.U32 R2, RZ, RZ, R0 ;  /* 0x000000ffff02a224 */ /* 0x001fe400078e0000 */
[----:B------:R-:W-:-:S05]  /*173c0*/  @!P2 IMAD.MOV.U32 R3, RZ, RZ, R17 ;  /* 0x000000ffff03a224 */ /* 0x000fca00078e0011 */
[----:B-1-3--:R2:W-:Y:S02]  /*173d0*/  @!P2 LDGSTS.E.BYPASS.LTC128B.128 [R18+0xc200], desc[UR48][R2.64], !P0 ;  /* 0x0c2000000212afae */ /* 0x00a5e4000c101d70 */
.L_x_14563:
[----:B------:R-:W-:Y:S02]  /*173e0*/  VIADD R6, R6, 0xa0 ;  /* 0x000000a006067836 */ /* 0x000fe40000000000 */
[----:B------:R-:W-:-:S03]  /*173f0*/  IMAD.MOV.U32 R0, RZ, RZ, 0x1 ;  /* 0x00000001ff007424 */ /* 0x000fc600078e00ff */
        /* <DEDUP_REMOVED lines=15> */
.L_x_14564:
[----:B------:R-:W-:-:S04]  /*174f0*/  UIADD3 UR4, UR52, -0x2, URZ ;  /* 0xfffffffe34047890 */ /* 0x000fc8000fffe03f */
[----:B------:R-:W-:-:S06]  /*17500*/  UISETP.GE.AND UP0, UPT, UR4, UR51, UPT ;  /* 0x000000330400728c */ /* 0x000fcc000bf06270 */
[----:B------:R-:W-:-:S13]  /*17510*/  PLOP3.LUT P0, PT, PT, PT, UP0, 0x80, 0x0 ;  /* 0x000000000000781c */ /* 0x000fda0003f0f008 */
[----:B------:R-:W-:Y:S05]  /*17520*/  @!P0 BRA `(.L_x_14486) ;  /* 0x0000001400688947 */ /* 0x000fea0003800000 */
[----:B------:R-:W1:Y:S01]  /*17530*/  S2R R2, SR_TID.X ;  /* 0x0000000000027919 */ /* 0x000e620000002100 */
[----:B------:R-:W-:Y:S01]  /*17540*/  UIADD3 UR4, UR45, 0x1, URZ ;  /* 0x000000012d047890 */ /* 0x000fe2000fffe03f */
[----:B------:R-:W-:Y:S01]  /*17550*/  LOP3.LUT R3, RZ, UR43, RZ, 0x33, !PT ;  /* 0x0000002bff037c12 */ /* 0x000fe2000f8e33ff */
[----:B------:R-:W-:Y:S01]  /*17560*/  IMAD.MOV.U32 R24, RZ, RZ, 0x1 ;  /* 0x00000001ff187424 */ /* 0x000fe200078e00ff */
[----:B------:R-:W-:Y:S01]  /*17570*/  LOP3.LUT R5, RZ, UR42, RZ, 0x33, !PT ;  /* 0x0000002aff057c12 */ /* 0x000fe2000f8e33ff */
[----:B------:R-:W-:Y:S01]  /*17580*/  UIMAD UR4, UR4, UR38, URZ ;  /* 0x00000026040472a4 */ /* 0x000fe2000f8e023f */
[----:B------:R-:W-:-:S05]  /*17590*/  IMAD.MOV.U32 R21, RZ, RZ, RZ ;  /* 0x000000ffff157224 */ /* 0x000fca00078e00ff */
[----:B0-----:R-:W-:-:S04]  /*175a0*/  LOP3.LUT R0, RZ, UR4, RZ, 0x33, !PT ;  /* 0x00000004ff007c12 */ /* 0x001fc8000f8e33ff */
[----:B------:R-:W-:-:S04]  /*175b0*/  VIADDMNMX R0, R0, -UR44, R3, !PT ;  /* 0x8000002c00007c46 */ /* 0x000fc8000f800103 */
[----:B------:R-:W-:Y:S01]  /*175c0*/  VIMNMX R5, R0, R5, !PT ;  /* 0x0000000500057248 */ /* 0x000fe20007fe0100 */
[----:B-1----:R-:W-:-:S05]  /*175d0*/  IMAD.SHL.U32 R2, R2, 0x20, RZ ;  /* 0x0000002002027824 */ /* 0x002fca00078e00ff */
[----:B------:R-:W-:-:S04]  /*175e0*/  LOP3.LUT R2, R2, 0x60, RZ, 0xc0, !PT ;  /* 0x0000006002027812 */ /* 0x000fc800078ec0ff */
[----:B------:R-:W-:Y:S02]  /*175f0*/  IADD3 R16, R2, R16, R28 ;  /* 0x0000001002107210 */ /* 0x000fe40007ffe01c */
[----:B------:R-:W-:-:S03]  /*17600*/  IADD3 R2, -R5, -0x2, RZ ;  /* 0xfffffffe05027810 */ /* 0x000fc60007ffe1ff */
[----:B------:R-:W-:Y:S02]  /*17610*/  VIADD R16, R16, 0xfffffe20 ;  /* 0xfffffe2010107836 */ /* 0x000fe40000000000 */
[----:B------:R0:W-:Y:S02]  /*17620*/  STL [R1+0xc], R2 ;  /* 0x00000c0201007387 */ /* 0x0001e40000100800 */
[----:B------:R-:W-:-:S07]  /*17630*/  IMAD R0, R5, -0xa0, R16 ;  /* 0xffffff6005007824 */ /* 0x000fce00078e0210 */
.L_x_14501:
[----:B--2---:R-:W2:Y:S01]  /*17640*/  LDL R12, [R1+0x1c] ;  /* 0x00001c00010c7983 */ /* 0x004ea20000100800 */
[----:B0-----:R-:W0:Y:S03]  /*17650*/  LDC R2, c[0x0][0x430] ;  /* 0x00010c00ff027b82 */ /* 0x001e260000000800 */
[----:B------:R-:W3:Y:S04]  /*17660*/  LDL R8, [R1+0x18] ;  /* 0x0000180001087983 */ /* 0x000ee80000100800 */
[----:B------:R-:W4:Y:S01]  /*17670*/  LDL R6, [R1+0x8] ;  /* 0x0000080001067983 */ /* 0x000f220000100800 */
[----:B------:R-:W-:Y:S01]  /*17680*/  VIADD R10, R0, 0x80 ;  /* 0x00000080000a7836 */ /* 0x000fe20000000000 */
[----:B------:R-:W-:Y:S01]  /*17690*/  ULDC.64 UR4, c[0x0][0x428] ;  /* 0x00010a0000047ab9 */ /* 0x000fe20000000a00 */
[----:B------:R-:W-:Y:S01]  /*176a0*/  IMAD.MOV.U32 R11, RZ, RZ, R0 ;  /* 0x000000ffff0b7224 */ /* 0x000fe200078e0000 */
[----:B------:R-:W4:Y:S01]  /*176b0*/  LDL.LU R13, [R1+0xc] ;  /* 0x00000c00010d7983 */ /* 0x000f220000300800 */
[----:B0-----:R-:W-:-:S13]  /*176c0*/  ISETP.NE.AND P0, PT, R2, 0x1, PT ;  /* 0x000000010200780c */ /* 0x001fda0003f05270 */
[----:B------:R-:W0:Y:S08]  /*176d0*/  @P0 LDC R3, c[0x0][0x434] ;  /* 0x00010d00ff030b82 */ /* 0x000e300000000800 */
[----:B------:R-:W1:Y:S08]  /*176e0*/  @P0 LDC R5, c[0x0][0x438] ;  /* 0x00010e00ff050b82 */ /* 0x000e700000000800 */
[----:B------:R-:W1:Y:S08]  /*176f0*/  @P0 LDC R7, c[0x0][0x434] ;  /* 0x00010d00ff070b82 */ /* 0x000e700000000800 */
[----:B------:R-:W1:Y:S01]  /*17700*/  @P0 LDC R9, c[0x0][0x438] ;  /* 0x00010e00ff090b82 */ /* 0x000e620000000800 */
[----:B0-----:R-:W-:-:S05]  /*17710*/  @P0 IMAD.HI.U32 R2, R0, R3, RZ ;  /* 0x0000000300020227 */ /* 0x001fca00078e00ff */
[----:B-1----:R-:W-:Y:S01]  /*17720*/  @P0 SHF.R.U32.HI R11, RZ, R5, R2 ;  /* 0x00000005ff0b0219 */ /* 0x002fe20000011602 */
        /* <DEDUP_REMOVED lines=23> */
[----:B------:R-:W-:-:S03]  /*178a0*/  VIADD R13, R13, 0xffffffff ;  /* 0xffffffff0d0d7836 */ /* 0x000fc60000000000 */
[----:B------:R-:W-:Y:S01]  /*178b0*/  SEL R3, RZ, 0x1, P1 ;  /* 0x00000001ff037807 */ /* 0x000fe20000800000 */
[----:B------:R-:W-:-:S03]  /*178c0*/  ULOP3.LUT UR6, UR40, 0x2, URZ, 0xfc, !UPT ;  /* 0x0000000228067892 */ /* 0x000fc6000f8efc3f */
[----:B------:R-:W-:Y:S01]  /*178d0*/  LOP3.LUT R3, R24, R3, RZ, 0x3c, !PT ;  /* 0x0000000318037212 */ /* 0x000fe200078e3cff */
[----:B------:R1:W-:Y:S02]  /*178e0*/  STL [R1+0xc], R13 ;  /* 0x00000c0d01007387 */ /* 0x0003e40000100800 */
[----:B------:R-:W-:Y:S02]  /*178f0*/  IMAD.U32 R12, RZ, RZ, UR6 ;  /* 0x00000006ff0c7e24 */ /* 0x000fe4000f8e00ff */
[----:B------:R1:W-:Y:S03]  /*17900*/  STL [R1+0x4], R3 ;  /* 0x0000040301007387 */ /* 0x0003e60000100800 */
[----:B------:R-:W-:Y:S02]  /*17910*/  ISETP.NE.AND P2, PT, R12, 0x3, PT ;  /* 0x000000030c00780c */ /* 0x000fe40003f45270 */
[----:B------:R-:W-:-:S02]  /*17920*/  ISETP.GT.AND P0, PT, R13, UR51, PT ;  /* 0x000000330d007c0c */ /* 0x000fc4000bf04270 */
[----:B0-----:R-:W-:Y:S02]  /*17930*/  SEL R4, R2, RZ, P1 ;  /* 0x000000ff02047207 */ /* 0x001fe40000800000 */
[----:B--2---:R-:W-:-:S07]  /*17940*/  SHF.R.S32.HI R28, RZ, 0x1f, R9 ;  /* 0x0000001fff1c7819 */ /* 0x004fce0000011409 */
[----:B-1----:R-:W-:Y:S05]  /*17950*/  @!P2 BRA `(.L_x_14487) ;  /* 0x000000000004a947 */ /* 0x002fea0003800000 */
[----:B------:R-:W-:Y:S01]  /*17960*/  BPT.TRAP 0x1 ;  /* 0x000000040000795c */ /* 0x000fe20000300000 */
.L_x_14487:
[----:B------:R-:W-:Y:S02]  /*17970*/  LEA R5, R4, UR46, 0x3 ;  /* 0x0000002e04057c11 */ /* 0x000fe4000f8e18ff */
[----:B------:R-:W-:-:S04]  /*17980*/  SHF.L.U32 R29, R3, 0x1f, RZ ;  /* 0x0000001f031d7819 */ /* 0x000fc800000006ff */
[----:B------:R-:W0:Y:S02]  /*17990*/  SYNCS.PHASECHK.TRANS64.TRYWAIT P1, [R5+URZ+0x12480], R29 ;  /* 0x0124801d050075a7 */ /* 0x000e24000802017f */
[----:B0-----:R-:W-:Y:S05]  /*179a0*/  @!P1 BRA `(.L_x_14488) ;  /* 0x00000034000c9947 */ /* 0x001fea0003800000 */
.L_x_14565:
        /* <DEDUP_REMOVED lines=12> */
[----:B------:R-:W-:-:S03]  /*17a70*/  SHF.R.S32.HI R25, RZ, 0x1f, R16 ;  /* 0x0000001fff197819 */ /* 0x000fc60000011410 */
[----:B------:R-:W-:Y:S02]  /*17a80*/  VIADD R10, R10, 0x80 ;  /* 0x000000800a0a7836 */ /* 0x000fe40000000000 */
[----:B------:R-:W-:-:S03]  /*17a90*/  IMAD R6, R25, UR6, RZ ;  /* 0x0000000619067c24 */ /* 0x000fc6000f8e02ff */
[----:B------:R-:W-:Y:S01]  /*17aa0*/  SHF.R.S32.HI R26, RZ, 0x1f, R10 ;  /* 0x0000001fff1a7819 */ /* 0x000fe2000001140a */
[----:B------:R-:W-:-:S04]  /*17ab0*/  IMAD R6, R16, UR7, R6 ;  /* 0x0000000710067c24 */ /* 0x000fc8000f8e0206 */
[----:B------:R-:W-:Y:S02]  /*17ac0*/  IMAD.IADD R3, R3, 0x1, R6 ;  /* 0x0000000103037824 */ /* 0x000fe400078e0206 */
[----:B------:R-:W-:Y:S02]  /*17ad0*/  IMAD R6, R28, UR8, RZ ;  /* 0x000000081c067c24 */ /* 0x000fe4000f8e02ff */
[----:B------:R-:W-:-:S04]  /*17ae0*/  IMAD.WIDE.U32 R2, R9, UR8, R2 ;  /* 0x0000000809027c25 */ /* 0x000fc8000f8e0002 */
[----:B------:R-:W-:Y:S02]  /*17af0*/  IMAD R6, R9, UR9, R6 ;  /* 0x0000000909067c24 */ /* 0x000fe4000f8e0206 */
[----:B------:R-:W-:Y:S02]  /*17b00*/  IMAD R11, R26, UR6, RZ ;  /* 0x000000061a0b7c24 */ /* 0x000fe4000f8e02ff */
[----:B------:R-:W-:Y:S02]  /*17b10*/  IMAD.IADD R7, R3, 0x1, R6 ;  /* 0x0000000103077824 */ /* 0x000fe400078e0206 */
[----:B------:R-:W-:Y:S02]  /*17b20*/  IMAD.MOV.U32 R6, RZ, RZ, R2 ;  /* 0x000000ffff067224 */ /* 0x000fe400078e0002 */
[C---:B------:R-:W-:Y:S02]  /*17b30*/  IMAD R11, R10.reuse, UR7, R11 ;  /* 0x000000070a0b7c24 */ /* 0x040fe4000f8e020b */
[----:B------:R-:W-:-:S04]  /*17b40*/  IMAD.WIDE.U32 R2, R10, UR6, RZ ;  /* 0x000000060a027c25 */ /* 0x000fc8000f8e00ff */
[----:B------:R-:W-:Y:S02]  /*17b50*/  IMAD.IADD R3, R3, 0x1, R11 ;  /* 0x0000000103037824 */ /* 0x000fe400078e020b */
[----:B------:R-:W-:Y:S02]  /*17b60*/  IMAD R11, R27, UR8, RZ ;  /* 0x000000081b0b7c24 */ /* 0x000fe4000f8e02ff */
[----:B------:R-:W-:-:S04]  /*17b70*/  IMAD.WIDE.U32 R2, R8, UR8, R2 ;  /* 0x0000000808027c25 */ /* 0x000fc8000f8e0002 */
[----:B------:R-:W-:Y:S02]  /*17b80*/  IMAD R11, R8, UR9, R11 ;  /* 0x00000009080b7c24 */ /* 0x000fe4000f8e020b */
[----:B-1----:R-:W-:Y:S02]  /*17b90*/  IMAD.SHL.U32 R14, R14, 0x10, RZ ;  /* 0x000000100e0e7824 */ /* 0x002fe400078e00ff */
[----:B------:R-:W-:Y:S02]  /*17ba0*/  IMAD.IADD R3, R3, 0x1, R11 ;  /* 0x0000000103037824 */ /* 0x000fe400078e020b */
[----:B------:R-:W-:Y:S01]  /*17bb0*/  IMAD.U32 R11, RZ, RZ, UR4 ;  /* 0x00000004ff0b7e24 */ /* 0x000fe2000f8e00ff */
        /* <DEDUP_REMOVED lines=22> */
[----:B---3--:R-:W-:-:S05]  /*17d20*/  IADD3 R2, P1, R11, R2, RZ ;  /* 0x000000020b027210 */ /* 0x008fca0007f3e0ff */
[----:B----4-:R-:W-:Y:S02]  /*17d30*/  IMAD.X R3, RZ, RZ, R3, P1 ;  /* 0x000000ffff037224 */ /* 0x010fe400008e0603 */
        /* <DEDUP_REMOVED lines=18> */
.L_x_14577:
[----:B------:R-:W3:Y:S01]  /*17e60*/  S2R R3, SR_TID.X ;  /* 0x0000000000037919 */ /* 0x000ee20000002100 */
[----:B------:R-:W-:Y:S01]  /*17e70*/  R2UR UR4, R5 ;  /* 0x00000000050472ca */ /* 0x000fe200000e0000 */
[----:B---3--:R-:W-:-:S05]  /*17e80*/  IMAD.SHL.U32 R3, R3, 0x10, RZ ;  /* 0x0000001003037824 */ /* 0x008fca00078e00ff */
        /* <DEDUP_REMOVED lines=16> */
.L_x_14490:
[----:B------:R2:W-:Y:S01]  /*17f90*/  SYNCS.ARRIVE.TRANS64.A1T0 RZ, [R5+URZ+0x12470], RZ ;  /* 0x012470ff05ff79a7 */ /* 0x0005e2000810003f */
[----:B------:R-:W-:Y:S05]  /*17fa0*/  @!P2 BRA `(.L_x_14491) ;  /* 0x000000000004a947 */ /* 0x000fea0003800000 */
[----:B------:R-:W-:Y:S01]  /*17fb0*/  BPT.TRAP 0x1 ;  /* 0x000000040000795c */ /* 0x000fe20000300000 */
.L_x_14491:
[----:B------:R-:W3:Y:S02]  /*17fc0*/  SYNCS.PHASECHK.TRANS64.TRYWAIT P1, [R5+URZ+0x12440], R29 ;  /* 0x0124401d050075a7 */ /* 0x000ee4000802017f */
[----:B---3--:R-:W-:Y:S05]  /*17fd0*/  @!P1 BRA `(.L_x_14492) ;  /* 0x0000003400349947 */ /* 0x008fea0003800000 */
.L_x_14578:
        /* <DEDUP_REMOVED lines=23> */
[----:B------:R-:W-:-:S04]  /*18150*/  IMAD.WIDE.U32 R6, R8, UR39, R6 ;  /* 0x0000002708067c25 */ /* 0x000fc8000f8e0006 */
[----:B------:R-:W-:-:S04]  /*18160*/  IMAD.WIDE.U32 R2, R8, UR39, R2 ;  /* 0x0000002708027c25 */ /* 0x000fc8000f8e0002 */
[----:B-----5:R-:W-:-:S05]  /*18170*/  IMAD.SHL.U32 R17, R17, 0x10, RZ ;  /* 0x0000001011117824 */ /* 0x020fca00078e00ff */
[----:B------:R-:W-:Y:S02]  /*18180*/  LOP3.LUT R17, R17, 0x30, RZ, 0xc0, !PT ;  /* 0x0000003011117812 */ /* 0x000fe400078ec0ff */
        /* <DEDUP_REMOVED lines=18> */
[----:B------:R-:W-:Y:S02]  /*182b0*/  SHFL.IDX PT, R14, R6, RZ, 0x1c1f ;  /* 0x001c1fff060e7589 */ /* 0x000fe400000e0000 */
[----:B0-----:R-:W-:Y:S02]  /*182c0*/  IMAD.X R3, RZ, RZ, R3, P1 ;  /* 0x000000ffff037224 */ /* 0x001fe400008e0603 */
        /* <DEDUP_REMOVED lines=12> */
[----:B0-----:R-:W-:-:S05]  /*18390*/  IADD3 R2, P1, R17, R2, RZ ;  /* 0x0000000211027210 */ /* 0x001fca0007f3e0ff */
[----:B----4-:R-:W-:-:S05]  /*183a0*/  IMAD.X R3, RZ, RZ, R3, P1 ;  /* 0x000000ffff037224 */ /* 0x010fca00008e0603 */
[----:B------:R5:W-:Y:S02]  /*183b0*/  LDGSTS.E.BYPASS.LTC128B.128 [R7+0xe200], desc[UR48][R2.64], !P2 ;  /* 0x0e20000002077fae */ /* 0x000be4000d101d70 */
[----:B-----5:R-:W-:-:S05]  /*183c0*/  IADD3 R2, P1, R17, R9, RZ ;  /* 0x0000000911027210 */ /* 0x020fca0007f3e0ff */
[----:B-1----:R-:W-:-:S05]  /*183d0*/  IMAD.X R3, RZ, RZ, R10, P1 ;  /* 0x000000ffff037224 */ /* 0x002fca00008e060a */
[----:B------:R0:W-:Y:S03]  /*183e0*/  LDGSTS.E.BYPASS.LTC128B.128 [R7+0xea00], desc[UR48][R2.64], !P2 ;  /* 0x0ea0000002077fae */ /* 0x0001e6000d101d70 */
.L_x_14590:
        /* <DEDUP_REMOVED lines=16> */
.L_x_14494:
[----:B------:R-:W-:Y:S01]  /*184f0*/  IMAD.U32 R2, RZ, RZ, UR40 ;  /* 0x00000028ff027e24 */ /* 0x000fe2000f8e00ff */
[----:B------:R0:W-:Y:S04]  /*18500*/  SYNCS.ARRIVE.TRANS64.A1T0 RZ, [R5+URZ+0x12430], RZ ;  /* 0x012430ff05ff79a7 */ /* 0x0001e8000810003f */
[----:B------:R-:W-:-:S04]  /*18510*/  LOP3.LUT R2, R2, 0x1, RZ, 0xfc, !PT ;  /* 0x0000000102027812 */ /* 0x000fc800078efcff */
[----:B------:R-:W-:-:S13]  /*18520*/  ISETP.NE.AND P1, PT, R2, 0x3, PT ;  /* 0x000000030200780c */ /* 0x000fda0003f25270 */
[----:B0-----:R-:W-:Y:S05]  /*18530*/  @!P1 BRA `(.L_x_14495) ;  /* 0x0000000000049947 */ /* 0x001fea0003800000 */
[----:B------:R-:W-:Y:S01]  /*18540*/  BPT.TRAP 0x1 ;  /* 0x000000040000795c */ /* 0x000fe20000300000 */
.L_x_14495:
[----:B------:R-:W-:Y:S02]  /*18550*/  LOP3.LUT R2, R24, 0x1, RZ, 0x3c, !PT ;  /* 0x0000000118027812 */ /* 0x000fe400078e3cff */
[----:B------:R-:W-:Y:S02]  /*18560*/  LEA R3, R21, UR46, 0x3 ;  /* 0x0000002e15037c11 */ /* 0x000fe4000f8e18ff */
[----:B------:R-:W-:-:S04]  /*18570*/  SHF.L.U32 R2, R2, 0x1f, RZ ;  /* 0x0000001f02027819 */ /* 0x000fc800000006ff */
[----:B------:R-:W0:Y:S02]  /*18580*/  SYNCS.PHASECHK.TRANS64.TRYWAIT P2, [R3+URZ+0x12470], R2 ;  /* 0x01247002030075a7 */ /* 0x000e24000804017f */
[----:B0-----:R-:W-:Y:S05]  /*18590*/  @!P2 BRA `(.L_x_14496) ;  /* 0x000000340038a947 */ /* 0x001fea0003800000 */
.L_x_14591:
[----:B------:R-:W-:-:S06]  /*185a0*/  ULOP3.LUT UR4, UR40, 0x2, URZ, 0xfc, !UPT ;  /* 0x0000000228047892 */ /* 0x000fcc000f8efc3f */
[----:B--23--:R-:W-:-:S05]  /*185b0*/  IMAD.U32 R5, RZ, RZ, UR4 ;  /* 0x00000004ff057e24 */ /* 0x00cfca000f8e00ff */
[----:B------:R-:W-:-:S13]  /*185c0*/  ISETP.NE.AND P2, PT, R5, 0x3, PT ;  /* 0x000000030500780c */ /* 0x000fda0003f45270 */
[----:B------:R-:W-:Y:S05]  /*185d0*/  @!P2 BRA `(.L_x_14497) ;  /* 0x000000000004a947 */ /* 0x000fea0003800000 */
[----:B------:R-:W-:Y:S01]  /*185e0*/  BPT.TRAP 0x1 ;  /* 0x000000040000795c */ /* 0x000fe20000300000 */
.L_x_14497:
[----:B------:R-:W-:Y:S01]  /*185f0*/  SHF.L.U32 R6, R24, 0x1f, RZ ;  /* 0x0000001f18067819 */ /* 0x000fe200000006ff */
[----:B0-----:R-:W-:-:S03]  /*18600*/  IMAD R2, R21, 0x2800, RZ ;  /* 0x0000280015027824 */ /* 0x001fc600078e02ff */
[----:B------:R-:W0:Y:S02]  /*18610*/  SYNCS.PHASECHK.TRANS64.TRYWAIT P2, [R3+URZ+0x12460], R6 ;  /* 0x01246006030075a7 */ /* 0x000e24000804017f */
[----:B0-----:R-:W-:Y:S05]  /*18620*/  @!P2 BRA `(.L_x_14498) ;  /* 0x000000340028a947 */ /* 0x001fea0003800000 */
.L_x_14592:
[C---:B0-----:R-:W-:Y:S01]  /*18630*/  LOP3.LUT R6, R2.reuse, R22, RZ, 0xfc, !PT ;  /* 0x0000001602067212 */ /* 0x041fe200078efcff */
[----:B------:R-:W-:Y:S05]  /*18640*/  WARPSYNC.ALL ;  /* 0x0000000000007948 */ /* 0x000fea0003800000 */
[----:B------:R0:W1:Y:S01]  /*18650*/  LDSM.16.MT88.4 R8, [R6+UR46+0x5200] ;  /* 0x0052002e0608783b */ /* 0x0000620008004200 */
[----:B------:R-:W-:Y:S01]  /*18660*/  VIADD R5, R2, 0x800 ;  /* 0x0000080002057836 */ /* 0x000fe20000000000 */
[----:B------:R-:W-:-:S04]  /*18670*/  ULOP3.LUT UR4, UR40, 0x2, URZ, 0xfc, !UPT ;  /* 0x0000000228047892 */ /* 0x000fc8000f8efc3f */
[C---:B------:R-:W-:Y:S02]  /*18680*/  LOP3.LUT R16, R5.reuse, R22, RZ, 0xfc, !PT ;  /* 0x0000001605107212 */ /* 0x040fe400078efcff */
[----:B0-----:R-:W-:Y:S01]  /*18690*/  LOP3.LUT R6, R5, R19, RZ, 0xfc, !PT ;  /* 0x0000001305067212 */ /* 0x001fe200078efcff */
[----:B------:R-:W-:Y:S02]  /*186a0*/  VIADD R5, R2, 0x1000 ;  /* 0x0000100002057836 */ /* 0x000fe40000000000 */
[----:B------:R-:W-:Y:S02]  /*186b0*/  IMAD.U32 R17, RZ, RZ, UR4 ;  /* 0x00000004ff117e24 */ /* 0x000fe4000f8e00ff */
[----:B------:R-:W-:-:S03]  /*186c0*/  IMAD.IADD R6, R6, 0x1, R23 ;  /* 0x0000000106067824 */ /* 0x000fc600078e0217 */
[----:B------:R-:W-:Y:S02]  /*186d0*/  ISETP.NE.AND P2, PT, R17, 0x3, PT ;  /* 0x000000031100780c */ /* 0x000fe40003f45270 */
[C-C-:B-1----:R-:W-:Y:S02]  /*186e0*/  PRMT R12, R8.reuse, 0x6420, R9.reuse ;  /* 0x00006420080c7816 */ /* 0x142fe40000000009 */
[----:B------:R-:W-:Y:S02]  /*186f0*/  PRMT R13, R8, 0x7531, R9 ;  /* 0x00007531080d7816 */ /* 0x000fe40000000009 */
[----:B------:R-:W-:Y:S02]  /*18700*/  LOP3.LUT R8, R2, R19, RZ, 0xfc, !PT ;  /* 0x0000001302087212 */ /* 0x000fe400078efcff */
[C-C-:B------:R-:W-:Y:S02]  /*18710*/  PRMT R14, R10.reuse, 0x6420, R11.reuse ;  /* 0x000064200a0e7816 */ /* 0x140fe4000000000b */
[----:B------:R-:W-:Y:S01]  /*18720*/  PRMT R15, R10, 0x7531, R11 ;  /* 0x000075310a0f7816 */ /* 0x000fe2000000000b */
[----:B------:R-:W-:-:S05]  /*18730*/  IMAD.IADD R7, R8, 0x1, R23 ;  /* 0x0000000108077824 */ /* 0x000fca00078e0217 */
        /* <DEDUP_REMOVED lines=25> */
[--C-:B------:R-:W-:Y:S01]  /*188d0*/  IMAD.IADD R5, R8, 0x1, R23.reuse ;  /* 0x0000000108057824 */ /* 0x100fe200078e0217 */
[C---:B------:R-:W-:Y:S02]  /*188e0*/  LOP3.LUT R8, R2.reuse, R22, RZ, 0xfc, !PT ;  /* 0x0000001602087212 */ /* 0x040fe400078efcff */
[----:B------:R-:W-:Y:S02]  /*188f0*/  LOP3.LUT R2, R2, R19, RZ, 0xfc, !PT ;  /* 0x0000001302027212 */ /* 0x000fe400078efcff */
[----:B------:R-:W-:Y:S03]  /*18900*/  STSM.16.M88.4 [R5], R12 ;  /* 0x0000000c05007844 */ /* 0x000fe60000000200 */
[----:B------:R-:W-:Y:S01]  /*18910*/  IMAD.IADD R2, R2, 0x1, R23 ;  /* 0x0000000102027824 */ /* 0x000fe200078e0217 */
        /* <DEDUP_REMOVED lines=14> */
.L_x_14499:
[----:B-1----:R1:W-:Y:S01]  /*18a00*/  SYNCS.ARRIVE.TRANS64.A1T0 RZ, [R3+URZ+0x12450], RZ ;  /* 0x012450ff03ff79a7 */ /* 0x0023e2000810003f */
[----:B------:R-:W-:Y:S06]  /*18a10*/  BAR.SYNC.DEFER_BLOCKING 0x2, 0x80 ;  /* 0x0082000000007b1d */ /* 0x000fec0000010000 */
[----:B------:R-:W-:Y:S05]  /*18a20*/  @!P1 BRA `(.L_x_14500) ;  /* 0x0000000000049947 */ /* 0x000fea0003800000 */
[----:B------:R-:W-:Y:S01]  /*18a30*/  BPT.TRAP 0x1 ;  /* 0x000000040000795c */ /* 0x000fe20000300000 */
.L_x_14500:
[----:B------:R2:W5:Y:S01]  /*18a40*/  LDL R24, [R1+0x4] ;  /* 0x0000040001187983 */ /* 0x0005620000100800 */
[----:B-1----:R-:W-:Y:S02]  /*18a50*/  VIADD R3, R3, 0x12480 ;  /* 0x0001248003037836 */ /* 0x002fe40000000000 */
[----:B------:R-:W-:Y:S01]  /*18a60*/  VIADD R0, R0, 0xffffff60 ;  /* 0xffffff6000007836 */ /* 0x000fe20000000000 */
[----:B0-----:R-:W0:Y:S01]  /*18a70*/  S2R R2, SR_CgaCtaId ;  /* 0x0000000000027919 */ /* 0x001e220000008800 */
[----:B------:R-:W-:Y:S01]  /*18a80*/  IMAD.MOV.U32 R21, RZ, RZ, R4 ;  /* 0x000000ffff157224 */ /* 0x000fe200078e0004 */
[----:B0-----:R-:W-:-:S04]  /*18a90*/  PRMT R3, R2, 0x654, R3 ;  /* 0x0000065402037816 */ /* 0x001fc80000000003 */
[----:B------:R2:W-:Y:S01]  /*18aa0*/  SYNCS.ARRIVE.TRANS64.RED.A1T0 RZ, [R3+URZ], RZ ;  /* 0x000000ff03ff79a7 */ /* 0x0005e2000810043f */
[----:B------:R-:W-:Y:S05]  /*18ab0*/  @P0 BRA `(.L_x_14501) ;  /* 0xffffffe800e00947 */ /* 0x000fea000383ffff */
[----:B------:R-:W-:Y:S05]  /*18ac0*/  BRA `(.L_x_14502) ;  /* 0x00000000000c7947 */ /* 0x000fea0003800000 */
.L_x_14486:
[----:B0-----:R-:W-:Y:S02]  /*18ad0*/  IMAD.MOV.U32 R0, RZ, RZ, 0x1 ;  /* 0x00000001ff007424 */ /* 0x001fe400078e00ff */
[----:B------:R-:W-:-:S03]  /*18ae0*/  IMAD.MOV.U32 R4, RZ, RZ, RZ ;  /* 0x000000ffff047224 */ /* 0x000fc600078e00ff */
[----:B------:R0:W-:Y:S04]  /*18af0*/  STL [R1+0x4], R0 ;  /* 0x0000040001007387 */ /* 0x0001e80000100800 */
.L_x_14502:
[----:B------:R-:W-:-:S06]  /*18b00*/  ULOP3.LUT UR4, UR40, 0x1, URZ, 0xfc, !UPT ;  /* 0x0000000128047892 */ /* 0x000fcc000f8efc3f */
[----:B0-----:R-:W-:-:S05]  /*18b10*/  IMAD.U32 R0, RZ, RZ, UR4 ;  /* 0x00000004ff007e24 */ /* 0x001fca000f8e00ff */
[----:B------:R-:W-:-:S13]  /*18b20*/  ISETP.NE.AND P1, PT, R0, 0x3, PT ;  /* 0x000000030000780c */ /* 0x000fda0003f25270 */
[----:B------:R-:W-:Y:S05]  /*18b30*/  @!P1 BRA `(.L_x_14503) ;  /* 0x0000000000049947 */ /* 0x000fea0003800000 */
[----:B------:R-:W-:Y:S01]  /*18b40*/  BPT.TRAP 0x1 ;  /* 0x000000040000795c */ /* 0x000fe20000300000 */
.L_x_14503:
[----:B------:R-:W2:Y:S01]  /*18b50*/  LDL R0, [R1+0x4] ;  /* 0x0000040001007983 */ /* 0x000ea20000100800 */
[----:B------:R-:W-:Y:S01]  /*18b60*/  LEA R2, R4, UR46, 0x3 ;  /* 0x0000002e04027c11 */ /* 0x000fe2000f8e18ff */
[----:B------:R-:W-:Y:S01]  /*18b70*/  BSSY B0, `(.L_x_14504) ;  /* 0x0000005000007945 */ /* 0x000fe20003800000 */
[----:B--2---:R-:W-:-:S04]  /*18b80*/  LOP3.LUT R3, R0, 0x1, RZ, 0x3c, !PT ;  /* 0x0000000100037812 */ /* 0x004fc800078e3cff */
[----:B------:R-:W-:-:S04]  /*18b90*/  SHF.L.U32 R3, R3, 0x1f, RZ ;  /* 0x0000001f03037819 */ /* 0x000fc800000006ff */
[----:B------:R-:W0:Y:S02]  /*18ba0*/  SYNCS.PHASECHK.TRANS64.TRYWAIT P0, [R2+URZ+0x12470], R3 ;  /* 0x01247003020075a7 */ /* 0x000e24000800017f */
[----:B0-----:R-:W-:Y:S05]  /*18bb0*/  @!P0 BRA `(.L_x_14505) ;  /* 0x0000002c00d88947 */ /* 0x001fea0003800000 */
.L_x_14593:
[----:B------:R-:W-:Y:S05]  /*18bc0*/  BSYNC B0 ;  /* 0x0000000000007941 */ /* 0x000fea0003800000 */
.L_x_14504:
[----:B------:R-:W-:-:S06]  /*18bd0*/  ULOP3.LUT UR4, UR40, 0x2, URZ, 0xfc, !UPT ;  /* 0x0000000228047892 */ /* 0x000fcc000f8efc3f */
[----:B------:R-:W-:-:S05]  /*18be0*/  IMAD.U32 R0, RZ, RZ, UR4 ;  /* 0x00000004ff007e24 */ /* 0x000fca000f8e00ff */
[----:B------:R-:W-:-:S13]  /*18bf0*/  ISETP.NE.AND P0, PT, R0, 0x3, PT ;  /* 0x000000030000780c */ /* 0x000fda0003f05270 */
[----:B------:R-:W-:Y:S05]  /*18c00*/  @!P0 BRA `(.L_x_14506) ;  /* 0x0000000000048947 */ /* 0x000fea0003800000 */
[----:B------:R-:W-:Y:S01]  /*18c10*/  BPT.TRAP 0x1 ;  /* 0x000000040000795c */ /* 0x000fe20000300000 */
.L_x_14506:
[----:B------:R-:W2:Y:S02]  /*18c20*/  LDL R0, [R1+0x4] ;  /* 0x0000040001007983 */ /* 0x000ea40000100800 */
[----:B--2---:R-:W-:Y:S01]  /*18c30*/  SHF.L.U32 R5, R0, 0x1f, RZ ;  /* 0x0000001f00057819 */ /* 0x004fe200000006ff */
[----:B------:R-:W-:-:S03]  /*18c40*/  IMAD R0, R4, 0x2800, RZ ;  /* 0x0000280004007824 */ /* 0x000fc600078e02ff */
[----:B------:R-:W1:Y:S02]  /*18c50*/  SYNCS.PHASECHK.TRANS64.TRYWAIT P0, [R2+URZ+0x12460], R5 ;  /* 0x01246005020075a7 */ /* 0x000e64000800017f */
[----:B0-----:R-:W-:Y:S01]  /*18c60*/  LOP3.LUT R3, R0, R22, RZ, 0xfc, !PT ;  /* 0x0000001600037212 */ /* 0x001fe200078efcff */
[----:B-1----:R-:W-:Y:S06]  /*18c70*/  @!P0 BRA `(.L_x_14507) ;  /* 0x0000002c00bc8947 */ /* 0x002fec0003800000 */
.L_x_14594:
[----:B------:R-:W-:Y:S05]  /*18c80*/  WARPSYNC.ALL ;  /* 0x0000000000007948 */ /* 0x000fea0003800000 */
[----:B------:R1:W2:Y:S01]  /*18c90*/  LDSM.16.MT88.4 R8, [R3+UR46+0x5200] ;  /* 0x0052002e0308783b */ /* 0x0002a20008004200 */
[C---:B------:R-:W-:Y:S01]  /*18ca0*/  LOP3.LUT R6, R0.reuse, R19, RZ, 0xfc, !PT ;  /* 0x0000001300067212 */ /* 0x040fe200078efcff */
[----:B0-----:R-:W-:Y:S01]  /*18cb0*/  VIADD R5, R0, 0x800 ;  /* 0x0000080000057836 */ /* 0x001fe20000000000 */
[----:B------:R-:W-:-:S03]  /*18cc0*/  ULOP3.LUT UR4, UR40, 0x2, URZ, 0xfc, !UPT ;  /* 0x0000000228047892 */ /* 0x000fc6000f8efc3f */
[----:B------:R-:W-:Y:S01]  /*18cd0*/  IMAD.IADD R6, R6, 0x1, R23 ;  /* 0x0000000106067824 */ /* 0x000fe200078e0217 */
        /* <DEDUP_REMOVED lines=13> */
[----:B0-----:R-:W-:Y:S01]  /*18db0*/  LOP3.LUT R6, R3, R19, RZ, 0xfc, !PT ;  /* 0x0000001303067212 */ /* 0x001fe200078efcff */
[C---:B------:R-:W-:Y:S02]  /*18dc0*/  VIADD R3, R0.reuse, 0x1800 ;  /* 0x0000180000037836 */ /* 0x040fe40000000000 */
        /* <DEDUP_REMOVED lines=39> */
.L_x_14508:
[----:B-1----:R1:W-:Y:S01]  /*19040*/  SYNCS.ARRIVE.TRANS64.A1T0 RZ, [R2+URZ+0x12450], RZ ;  /* 0x012450ff02ff79a7 */ /* 0x0023e2000810003f */
[----:B------:R-:W-:Y:S06]  /*19050*/  BAR.SYNC.DEFER_BLOCKING 0x2, 0x80 ;  /* 0x0082000000007b1d */ /* 0x000fec0000010000 */
[----:B------:R-:W-:Y:S05]  /*19060*/  @!P1 BRA `(.L_x_14509) ;  /* 0x0000000000049947 */ /* 0x000fea0003800000 */
[----:B------:R-:W-:Y:S01]  /*19070*/  BPT.TRAP 0x1 ;  /* 0x000000040000795c */ /* 0x000fe20000300000 */
.L_x_14509:
[----:B------:R-:W2:Y:S01]  /*19080*/  LDL.LU R5, [R1+0x4] ;  /* 0x0000040001057983 */ /* 0x000ea20000300800 */
[----:B0-----:R-:W0:Y:S01]  /*19090*/  S2R R0, SR_CgaCtaId ;  /* 0x0000000000007919 */ /* 0x001e220000008800 */
[----:B-1----:R-:W-:Y:S02]  /*190a0*/  VIADD R2, R2, 0x12480 ;  /* 0x0001248002027836 */ /* 0x002fe40000000000 */
        /* <DEDUP_REMOVED lines=8> */
.L_x_14460:
[----:B------:R-:W0:Y:S01]  /*19130*/  S2R R5, SR_CgaCtaId ;  /* 0x0000000000057919 */ /* 0x000e220000008800 */
[----:B------:R-:W-:Y:S02]  /*19140*/  MOV R4, 0x400 ;  /* 0x0000040000047802 */ /* 0x000fe40000000f00 */
[----:B------:R-:W-:Y:S02]  /*19150*/  SHF.L.U32 R3, R3, 0x1f, RZ ;  /* 0x0000001f03037819 */ /* 0x000fe400000006ff */
[----:B0-----:R-:W-:-:S04]  /*19160*/  LEA R6, R5, R4, 0x18 ;  /* 0x0000000405067211 */ /* 0x001fc800078ec0ff */
[----:B------:R-:W0:Y:S02]  /*19170*/  SYNCS.PHASECHK.TRANS64.TRYWAIT P0, [R6+URZ+0x12420], R3 ;  /* 0x01242003060075a7 */ /* 0x000e24000800017f */
[----:B0-----:R-:W-:Y:S05]  /*19180*/  @!P0 BRA `(.L_x_14510) ;  /* 0x00000028008c8947 */ /* 0x001fea0003800000 */
.L_x_14595:
        /* <DEDUP_REMOVED lines=13> */
.L_x_14511:
[----:B------:R-:W-:Y:S01]  /*19260*/  IMAD R5, R2, 0x8, R6 ;  /* 0x0000000802057824 */ /* 0x000fe200078e0206 */
[----:B------:R-:W-:Y:S01]  /*19270*/  SHF.L.U32 R4, R0, 0x1f, RZ ;  /* 0x0000001f00047819 */ /* 0x000fe200000006ff */
[----:B------:R-:W-:-:S03]  /*19280*/  VIADD R2, R2, 0x1 ;  /* 0x0000000102027836 */ /* 0x000fc60000000000 */
[----:B------:R-:W0:Y:S02]  /*19290*/  SYNCS.PHASECHK.TRANS64.TRYWAIT P1, [R5+URZ+0x12440], R4 ;  /* 0x01244004050075a7 */ /* 0x000e24000802017f */
[----:B------:R-:W-:-:S04]  /*192a0*/  ISETP.NE.AND P2, PT, R2, 0x2, PT ;  /* 0x000000020200780c */ /* 0x000fc80003f45270 */
[----:B------:R-:W-:Y:S01]  /*192b0*/  SEL R3, RZ, 0x1, P2 ;  /* 0x00000001ff037807 */ /* 0x000fe20001000000 */
[----:B0-----:R-:W-:Y:S08]  /*192c0*/  @!P1 BRA `(.L_x_14512) ;  /* 0x0000002800509947 */ /* 0x001ff00003800000 */
.L_x_14596:
[----:B------:R-:W-:Y:S02]  /*192d0*/  SEL R2, R2, RZ, P2 ;  /* 0x000000ff02027207 */ /* 0x000fe40001000000 */
[----:B------:R-:W-:Y:S01]  /*192e0*/  LOP3.LUT R0, R0, R3, RZ, 0x3c, !PT ;  /* 0x0000000300007212 */ /* 0x000fe200078e3cff */
[----:B------:R-:W-:Y:S06]  /*192f0*/  @!P0 BRA `(.L_x_14513) ;  /* 0x0000000000048947 */ /* 0x000fec0003800000 */
[----:B------:R-:W-:Y:S01]  /*19300*/  BPT.TRAP 0x1 ;  /* 0x000000040000795c */ /* 0x000fe20000300000 */
.L_x_14513:
[----:B------:R-:W-:Y:S01]  /*19310*/  IMAD R3, R2, 0x8, R6 ;  /* 0x0000000802037824 */ /* 0x000fe200078e0206 */
[----:B------:R-:W-:-:S04]  /*19320*/  SHF.L.U32 R0, R0, 0x1f, RZ ;  /* 0x0000001f00007819 */ /* 0x000fc800000006ff */
[----:B------:R-:W1:Y:S02]  /*19330*/  SYNCS.PHASECHK.TRANS64.TRYWAIT P1, [R3+URZ+0x12440], R0 ;  /* 0x01244000030075a7 */ /* 0x000e64000802017f */
[----:B-1----:R-:W-:Y:S05]  /*19340*/  @!P1 BRA `(.L_x_14514) ;  /* 0x0000002800449947 */ /* 0x002fea0003800000 */
.L_x_14597:
[----:B------:R-:W-:Y:S05]  /*19350*/  @!P0 BRA `(.L_x_14515) ;  /* 0x0000000000048947 */ /* 0x000fea0003800000 */
[----:B------:R-:W-:Y:S01]  /*19360*/  BPT.TRAP 0x1 ;  /* 0x000000040000795c */ /* 0x000fe20000300000 */
.L_x_14515:
[----:B------:R-:W2:Y:S02]  /*19370*/  SYNCS.PHASECHK.TRANS64.TRYWAIT P1, [R5+URZ+0x12460], R4 ;  /* 0x01246004050075a7 */ /* 0x000ea4000802017f */
[----:B--2---:R-:W-:Y:S05]  /*19380*/  @!P1 BRA `(.L_x_14516) ;  /* 0x0000002800489947 */ /* 0x004fea0003800000 */
.L_x_14598:
[----:B------:R-:W-:Y:S05]  /*19390*/  @!P0 BRA `(.L_x_14517) ;  /* 0x0000000000048947 */ /* 0x000fea0003800000 */
[----:B------:R-:W-:Y:S01]  /*193a0*/  BPT.TRAP 0x1 ;  /* 0x000000040000795c */ /* 0x000fe20000300000 */
.L_x_14517:
[----:B------:R-:W3:Y:S02]  /*193b0*/  SYNCS.PHASECHK.TRANS64.TRYWAIT P1, [R3+URZ+0x12460], R0 ;  /* 0x01246000030075a7 */ /* 0x000ee4000802017f */
[----:B---3--:R-:W-:Y:S05]  /*193c0*/  @!P1 BRA `(.L_x_14518) ;  /* 0x00000028004c9947 */ /* 0x008fea0003800000 */
.L_x_14599:
[----:B------:R-:W-:Y:S05]  /*193d0*/  @!P0 BRA `(.L_x_14519) ;  /* 0x0000000000048947 */ /* 0x000fea0003800000 */
[----:B------:R-:W-:Y:S01]  /*193e0*/  BPT.TRAP 0x1 ;  /* 0x000000040000795c */ /* 0x000fe20000300000 */
.L_x_14519:
[----:B------:R-:W4:Y:S02]  /*193f0*/  SYNCS.PHASECHK.TRANS64.TRYWAIT P1, [R5+URZ+0x12480], R4 ;  /* 0x01248004050075a7 */ /* 0x000f24000802017f */
[----:B----4-:R-:W-:Y:S05]  /*19400*/  @!P1 BRA `(.L_x_14520) ;  /* 0x0000002800509947 */ /* 0x010fea0003800000 */
.L_x_14600:
[----:B------:R-:W-:Y:S05]  /*19410*/  @!P0 BRA `(.L_x_14521) ;  /* 0x0000000000048947 */ /* 0x000fea0003800000 */
[----:B------:R-:W-:Y:S01]  /*19420*/  BPT.TRAP 0x1 ;  /* 0x000000040000795c */ /* 0x000fe20000300000 */
.L_x_14521:
[----:B------:R0:W0:Y:S02]  /*19430*/  SYNCS.PHASECHK.TRANS64.TRYWAIT P0, [R3+URZ+0x12480], R0 ;  /* 0x01248000030075a7 */ /* 0x000024000800017f */
[----:B0-----:R-:W-:Y:S05]  /*19440*/  @!P0 NANOSLEEP.SYNCS 0x989680 ;  /* 0x009896800000895d */ /* 0x001fea0003900000 */
[----:B------:R-:W0:Y:S02]  /*19450*/  @!P0 SYNCS.PHASECHK.TRANS64 P0, [R3+URZ+0x12480], R0 ;  /* 0x01248000030085a7 */ /* 0x000e24000800007f */
[----:B0-----:R-:W-:Y:S05]  /*19460*/  @!P0 BRA `(.L_x_14521) ;  /* 0xfffffffc00f08947 */ /* 0x001fea000383ffff */
.L_x_14368:
[----:B------:R-:W-:Y:S05]  /*19470*/  BSYNC B6 ;  /* 0x0000000000067941 */ /* 0x000fea0003800000 */
.L_x_14365:
[----:B------:R-:W-:Y:S05]  /*19480*/  EXIT ;  /* 0x000000000000794d */ /* 0x000fea0003800000 */
.L_x_14378:
[----:B0-----:R-:W-:-:S04]  /*19490*/  IMAD.U32 R3, RZ, RZ, UR46 ;  /* 0x0000002eff037e24 */ /* 0x001fc8000f8e00ff */
[----:B------:R0:W1:Y:S03]  /*194a0*/  SYNCS.PHASECHK.TRANS64.TRYWAIT P0, [R3+URZ+0x12400], R8 ;  /* 0x01240008030075a7 */ /* 0x000066000800017f */
[----:B-1----:R-:W-:Y:S05]  /*194b0*/  @!P0 NANOSLEEP.SYNCS 0x989680 ;  /* 0x009896800000895d */ /* 0x002fea0003900000 */
[----:B------:R-:W1:Y:S02]  /*194c0*/  @!P0 SYNCS.PHASECHK.TRANS64 P0, [R3+URZ+0x12400], R8 ;  /* 0x01240008030085a7 */ /* 0x000e64000800007f */
[----:B-1----:R-:W-:Y:S05]  /*194d0*/  @!P0 BRA `(.L_x_14378) ;  /* 0xfffffffc00ec8947 */ /* 0x002fea000383ffff */
[----:B------:R-:W-:Y:S05]  /*194e0*/  BRA `(.L_x_14522) ;  /* 0xfffffe8400047947 */ /* 0x000fea000383ffff */
.L_x_14382:
[----:B0-----:R-:W-:-:S04]  /*194f0*/  IMAD.U32 R3, RZ, RZ, UR46 ;  /* 0x0000002eff037e24 */ /* 0x001fc8000f8e00ff */
[----:B------:R0:W2:Y:S03]  /*19500*/  SYNCS.PHASECHK.TRANS64.TRYWAIT P1, [R3+URZ+0x12430], R8 ;  /* 0x01243008030075a7 */ /* 0x0000a6000802017f */
[----:B--2---:R-:W-:Y:S05]  /*19510*/  @!P1 NANOSLEEP.SYNCS 0x989680 ;  /* 0x009896800000995d */ /* 0x004fea0003900000 */
[----:B------:R-:W2:Y:S02]  /*19520*/  @!P1 SYNCS.PHASECHK.TRANS64 P1, [R3+URZ+0x12430], R8 ;  /* 0x01243008030095a7 */ /* 0x000ea4000802007f */
[----:B--2---:R-:W-:Y:S05]  /*19530*/  @!P1 BRA `(.L_x_14382) ;  /* 0xfffffffc00ec9947 */ /* 0x004fea000383ffff */
[----:B------:R-:W-:Y:S05]  /*19540*/  BRA `(.L_x_14381) ;  /* 0xfffffe8400187947 */ /* 0x000fea000383ffff */
.L_x_14399:
[----:B-1----:R-:W-:-:S04]  /*19550*/  IMAD.U32 R12, RZ, RZ, UR22 ;  /* 0x00000016ff0c7e24 */ /* 0x002fc8000f8e00ff */
[----:B------:R1:W2:Y:S03]  /*19560*/  SYNCS.PHASECHK.TRANS64.TRYWAIT P1, [R12+URZ+0x12430], R11 ;  /* 0x0124300b0c0075a7 */ /* 0x0002a6000802017f */
[----:B--2---:R-:W-:Y:S05]  /*19570*/  @!P1 NANOSLEEP.SYNCS 0x989680 ;  /* 0x009896800000995d */ /* 0x004fea0003900000 */
[----:B------:R-:W2:Y:S02]  /*19580*/  @!P1 SYNCS.PHASECHK.TRANS64 P1, [R12+URZ+0x12430], R11 ;  /* 0x0124300b0c0095a7 */ /* 0x000ea4000802007f */
[----:B--2---:R-:W-:Y:S05]  /*19590*/  @!P1 BRA `(.L_x_14399) ;  /* 0xfffffffc00ec9947 */ /* 0x004fea000383ffff */
[----:B------:R-:W-:Y:S05]  /*195a0*/  BRA `(.L_x_14398) ;  /* 0xfffffecc00c47947 */ /* 0x000fea000383ffff */
.L_x_14403:
[----:B-1----:R-:W-:-:S04]  /*195b0*/  IMAD.U32 R12, RZ, RZ, UR13 ;  /* 0x0000000dff0c7e24 */ /* 0x002fc8000f8e00ff */
[----:B------:R1:W2:Y:S03]  /*195c0*/  SYNCS.PHASECHK.TRANS64.TRYWAIT P1, [R12+URZ+0x12450], R11 ;  /* 0x0124500b0c0075a7 */ /* 0x0002a6000802017f */
[----:B--2---:R-:W-:Y:S05]  /*195d0*/  @!P1 NANOSLEEP.SYNCS 0x989680 ;  /* 0x009896800000995d */ /* 0x004fea0003900000 */
[----:B------:R-:W2:Y:S02]  /*195e0*/  @!P1 SYNCS.PHASECHK.TRANS64 P1, [R12+URZ+0x12450], R11 ;  /* 0x0124500b0c0095a7 */ /* 0x000ea4000802007f */
[----:B--2---:R-:W-:Y:S05]  /*195f0*/  @!P1 BRA `(.L_x_14403) ;  /* 0xfffffffc00ec9947 */ /* 0x004fea000383ffff */
[----:B------:R-:W-:Y:S05]  /*19600*/  BRA `(.L_x_14402) ;  /* 0xfffffed000d07947 */ /* 0x000fea000383ffff */
.L_x_14422:
[----:B-1----:R-:W-:-:S04]  /*19610*/  IMAD.U32 R12, RZ, RZ, UR10 ;  /* 0x0000000aff0c7e24 */ /* 0x002fc8000f8e00ff */
[----:B------:R1:W2:Y:S03]  /*19620*/  SYNCS.PHASECHK.TRANS64.TRYWAIT P1, [R12+URZ+0x12430], R11 ;  /* 0x0124300b0c0075a7 */ /* 0x0002a6000802017f */
[----:B--2---:R-:W-:Y:S05]  /*19630*/  @!P1 NANOSLEEP.SYNCS 0x989680 ;  /* 0x009896800000995d */ /* 0x004fea0003900000 */
[----:B------:R-:W2:Y:S02]  /*19640*/  @!P1 SYNCS.PHASECHK.TRANS64 P1, [R12+URZ+0x12430], R11 ;  /* 0x0124300b0c0095a7 */ /* 0x000ea4000802007f */
[----:B--2---:R-:W-:Y:S05]  /*19650*/  @!P1 BRA `(.L_x_14422) ;  /* 0xfffffffc00ec9947 */ /* 0x004fea000383ffff */
[----:B------:R-:W-:Y:S05]  /*19660*/  BRA `(.L_x_14421) ;  /* 0xffffff1800a07947 */ /* 0x000fea000383ffff */
.L_x_14426:
[----:B-1----:R-:W-:-:S04]  /*19670*/  IMAD.U32 R12, RZ, RZ, UR13 ;  /* 0x0000000dff0c7e24 */ /* 0x002fc8000f8e00ff */
[----:B------:R1:W2:Y:S03]  /*19680*/  SYNCS.PHASECHK.TRANS64.TRYWAIT P1, [R12+URZ+0x12450], R11 ;  /* 0x0124500b0c0075a7 */ /* 0x0002a6000802017f */
[----:B--2---:R-:W-:Y:S05]  /*19690*/  @!P1 NANOSLEEP.SYNCS 0x989680 ;  /* 0x009896800000995d */ /* 0x004fea0003900000 */
[----:B------:R-:W2:Y:S02]  /*196a0*/  @!P1 SYNCS.PHASECHK.TRANS64 P1, [R12+URZ+0x12450], R11 ;  /* 0x0124500b0c0095a7 */ /* 0x000ea4000802007f */
[----:B--2---:R-:W-:Y:S05]  /*196b0*/  @!P1 BRA `(.L_x_14426) ;  /* 0xfffffffc00ec9947 */ /* 0x004fea000383ffff */
[----:B------:R-:W-:Y:S05]  /*196c0*/  BRA `(.L_x_14425) ;  /* 0xffffff1c00a87947 */ /* 0x000fea000383ffff */
.L_x_14434:
[----:B-1----:R-:W-:-:S04]  /*196d0*/  IMAD.U32 R12, RZ, RZ, UR26 ;  /* 0x0000001aff0c7e24 */ /* 0x002fc8000f8e00ff */
[----:B------:R1:W2:Y:S03]  /*196e0*/  SYNCS.PHASECHK.TRANS64.TRYWAIT P1, [R12+URZ+0x12430], R11 ;  /* 0x0124300b0c0075a7 */ /* 0x0002a6000802017f */
[----:B--2---:R-:W-:Y:S05]  /*196f0*/  @!P1 NANOSLEEP.SYNCS 0x989680 ;  /* 0x009896800000995d */ /* 0x004fea0003900000 */
[----:B------:R-:W2:Y:S02]  /*19700*/  @!P1 SYNCS.PHASECHK.TRANS64 P1, [R12+URZ+0x12430], R11 ;  /* 0x0124300b0c0095a7 */ /* 0x000ea4000802007f */
[----:B--2---:R-:W-:Y:S05]  /*19710*/  @!P1 BRA `(.L_x_14434) ;  /* 0xfffffffc00ec9947 */ /* 0x004fea000383ffff */
[----:B------:R-:W-:Y:S05]  /*19720*/  BRA `(.L_x_14433) ;  /* 0xffffff4400a87947 */ /* 0x000fea000383ffff */
.L_x_14438:
[----:B-1----:R-:W-:-:S04]  /*19730*/  IMAD.U32 R12, RZ, RZ, UR13 ;  /* 0x0000000dff0c7e24 */ /* 0x002fc8000f8e00ff */
[----:B------:R1:W2:Y:S03]  /*19740*/  SYNCS.PHASECHK.TRANS64.TRYWAIT P1, [R12+URZ+0x12450], R11 ;  /* 0x0124500b0c0075a7 */ /* 0x0002a6000802017f */
[----:B--2---:R-:W-:Y:S05]  /*19750*/  @!P1 NANOSLEEP.SYNCS 0x989680 ;  /* 0x009896800000995d */ /* 0x004fea0003900000 */
[----:B------:R-:W2:Y:S02]  /*19760*/  @!P1 SYNCS.PHASECHK.TRANS64 P1, [R12+URZ+0x12450], R11 ;  /* 0x0124500b0c0095a7 */ /* 0x000ea4000802007f */
[----:B--2---:R-:W-:Y:S05]  /*19770*/  @!P1 BRA `(.L_x_14438) ;  /* 0xfffffffc00ec9947 */ /* 0x004fea000383ffff */
[----:B------:R-:W-:Y:S05]  /*19780*/  BRA `(.L_x_14437) ;  /* 0xffffff4800b07947 */ /* 0x000fea000383ffff */
.L_x_14453:
[----:B-1----:R-:W-:-:S04]  /*19790*/  IMAD.U32 R3, RZ, RZ, UR17 ;  /* 0x00000011ff037e24 */ /* 0x002fc8000f8e00ff */
[----:B------:R1:W2:Y:S03]  /*197a0*/  SYNCS.PHASECHK.TRANS64.TRYWAIT P1, [R3+URZ+0x12450], R0 ;  /* 0x01245000030075a7 */ /* 0x0002a6000802017f */
[----:B--2---:R-:W-:Y:S05]  /*197b0*/  @!P1 NANOSLEEP.SYNCS 0x989680 ;  /* 0x009896800000995d */ /* 0x004fea0003900000 */
[----:B------:R-:W2:Y:S02]  /*197c0*/  @!P1 SYNCS.PHASECHK.TRANS64 P1, [R3+URZ+0x12450], R0 ;  /* 0x01245000030095a7 */ /* 0x000ea4000802007f */
[----:B--2---:R-:W-:Y:S05]  /*197d0*/  @!P1 BRA `(.L_x_14453) ;  /* 0xfffffffc00ec9947 */ /* 0x004fea000383ffff */
[----:B------:R-:W-:Y:S05]  /*197e0*/  BRA `(.L_x_14452) ;  /* 0xffffff8c00a87947 */ /* 0x000fea000383ffff */
.L_x_14472:
[----:B------:R-:W-:Y:S02]  /*197f0*/  IMAD.MOV.U32 R13, RZ, RZ, R22 ;  /* 0x000000ffff0d7224 */ /* 0x000fe400078e0016 */
[----:B------:R-:W-:Y:S02]  /*19800*/  IMAD.MOV.U32 R12, RZ, RZ, RZ ;  /* 0x000000ffff0c7224 */ /* 0x000fe400078e00ff */
[----:B------:R-:W-:Y:S02]  /*19810*/  IMAD.MOV.U32 R11, RZ, RZ, 0x1f ;  /* 0x0000001fff0b7424 */ /* 0x000fe400078e00ff */
[----:B------:R-:W-:-:S07]  /*19820*/  IMAD.MOV.U32 R15, RZ, RZ, -0x1 ;  /* 0xffffffffff0f7424 */ /* 0x000fce00078e00ff */
[----:B0----5:R-:W-:Y:S05]  /*19830*/  WARPSYNC.COLLECTIVE R15, `(.L_x_14523) ;  /* 0x000000000f087348 */ /* 0x021fea0003c00000 */
[----:B------:R1:W2:Y:S02]  /*19840*/  SHFL.IDX P6, R14, R13, R12, R11 ;  /* 0x0000000c0d0e7389 */ /* 0x0002a400000c000b */
[----:B012--5:R-:W-:Y:S01]  /*19850*/  ENDCOLLECTIVE ;  /* 0x000000000000791b */ /* 0x027fe20003800000 */
.L_x_14523:
[----:B------:R-:W-:Y:S05]  /*19860*/  BRA `(.L_x_14524) ;  /* 0xffffffc0000c7947 */ /* 0x000fea000383ffff */
.L_x_14474:
[----:B-1----:R-:W-:-:S05]  /*19870*/  IMAD.MOV.U32 R2, RZ, RZ, 0x1 ;  /* 0x00000001ff027424 */ /* 0x002fca00078e00ff */
[----:B------:R-:W-:-:S04]  /*19880*/  SHF.L.U32 R2, R2, 0x1f, RZ ;  /* 0x0000001f02027819 */ /* 0x000fc800000006ff */
[----:B------:R1:W2:Y:S03]  /*19890*/  SYNCS.PHASECHK.TRANS64.TRYWAIT P0, [R27+URZ+0x12480], R2 ;  /* 0x012480021b0075a7 */ /* 0x0002a6000800017f */
[----:B--2---:R-:W-:Y:S05]  /*198a0*/  @!P0 NANOSLEEP.SYNCS 0x989680 ;  /* 0x009896800000895d */ /* 0x004fea0003900000 */
[----:B------:R-:W2:Y:S02]  /*198b0*/  @!P0 SYNCS.PHASECHK.TRANS64 P0, [R27+URZ+0x12480], R2 ;  /* 0x012480021b0085a7 */ /* 0x000ea4000800007f */
[----:B--2---:R-:W-:Y:S05]  /*198c0*/  @!P0 BRA `(.L_x_14474) ;  /* 0xfffffffc00e88947 */ /* 0x004fea000383ffff */
[----:B------:R-:W-:Y:S05]  /*198d0*/  BRA `(.L_x_14525) ;  /* 0xffffffc400787947 */ /* 0x000fea000383ffff */
.L_x_14475:
        /* <DEDUP_REMOVED lines=8> */
.L_x_14527:
[----:B------:R-:W-:Y:S05]  /*19960*/  BSYNC B0 ;  /* 0x0000000000007941 */ /* 0x000fea0003800000 */
.L_x_14526:
[----:B------:R0:W-:Y:S04]  /*19970*/  STL [R1+0x20], R4 ;  /* 0x0000200401007387 */ /* 0x0001e80000100800 */
[----:B0-----:R0:W5:Y:S01]  /*19980*/  LDL R4, [R1+0x14] ;  /* 0x0000140001047983 */ /* 0x0011620000100800 */
[----:B------:R-:W-:Y:S01]  /*19990*/  IMAD.MOV.U32 R13, RZ, RZ, R9 ;  /* 0x000000ffff0d7224 */ /* 0x000fe200078e0009 */
[----:B------:R-:W-:Y:S01]  /*199a0*/  ISETP.LT.OR P1, PT, R8, 0x1, P2 ;  /* 0x000000010800780c */ /* 0x000fe20001721670 */
[----:B------:R-:W-:Y:S02]  /*199b0*/  IMAD.MOV.U32 R12, RZ, RZ, RZ ;  /* 0x000000ffff0c7224 */ /* 0x000fe400078e00ff */
[----:B------:R-:W-:Y:S02]  /*199c0*/  IMAD.MOV.U32 R11, RZ, RZ, 0x1c1f ;  /* 0x00001c1fff0b7424 */ /* 0x000fe400078e00ff */
[----:B------:R-:W-:-:S02]  /*199d0*/  IMAD.MOV.U32 R15, RZ, RZ, -0x1 ;  /* 0xffffffffff0f7424 */ /* 0x000fc400078e00ff */
[----:B0-----:R-:W-:-:S07]  /*199e0*/  IMAD.MOV.U32 R3, RZ, RZ, R14 ;  /* 0x000000ffff037224 */ /* 0x001fce00078e000e */
[----:B-----5:R-:W-:Y:S05]  /*199f0*/  WARPSYNC.COLLECTIVE R15, `(.L_x_14528) ;  /* 0x000000000f087348 */ /* 0x020fea0003c00000 */
[----:B------:R0:W1:Y:S02]  /*19a00*/  SHFL.IDX P6, R14, R13, R12, R11 ;  /* 0x0000000c0d0e7389 */ /* 0x00006400000c000b */
[----:B01---5:R-:W-:Y:S01]  /*19a10*/  ENDCOLLECTIVE ;  /* 0x000000000000791b */ /* 0x023fe20003800000 */
.L_x_14528:
[----:B------:R-:W0:Y:S01]  /*19a20*/  S2R R15, SR_TID.X ;  /* 0x00000000000f7919 */ /* 0x000e220000002100 */
[----:B------:R-:W-:Y:S02]  /*19a30*/  IMAD.MOV.U32 R13, RZ, RZ, R10 ;  /* 0x000000ffff0d7224 */ /* 0x000fe400078e000a */
[----:B------:R-:W-:Y:S02]  /*19a40*/  IMAD.MOV.U32 R12, RZ, RZ, 0x1 ;  /* 0x00000001ff0c7424 */ /* 0x000fe400078e00ff */
[----:B------:R-:W-:Y:S02]  /*19a50*/  IMAD.MOV.U32 R2, RZ, RZ, R14 ;  /* 0x000000ffff027224 */ /* 0x000fe400078e000e */
        /* <DEDUP_REMOVED lines=8> */
.L_x_14529:
        /* <DEDUP_REMOVED lines=8> */
[----:B0-----:R-:W-:-:S09]  /*19b60*/  IMAD.MOV.U32 R3, RZ, RZ, R14 ;  /* 0x000000ffff037224 */ /* 0x001fd200078e000e */
[----:B-1----:R-:W-:Y:S05]  /*19b70*/  WARPSYNC.COLLECTIVE R15, `(.L_x_14530) ;  /* 0x000000000f087348 */ /* 0x002fea0003c00000 */
[----:B------:R0:W2:Y:S02]  /*19b80*/  SHFL.IDX P6, R14, R13, R12, R11 ;  /* 0x0000000c0d0e7389 */ /* 0x0000a400000c000b */
[----:B012---:R-:W-:Y:S01]  /*19b90*/  ENDCOLLECTIVE ;  /* 0x000000000000791b */ /* 0x007fe20003800000 */
.L_x_14530:
        /* <DEDUP_REMOVED lines=12> */
.L_x_14531:
        /* <DEDUP_REMOVED lines=10> */
.L_x_14532:
        /* <DEDUP_REMOVED lines=12> */
.L_x_14533:
        /* <DEDUP_REMOVED lines=11> */
.L_x_14534:
[----:B------:R-:W-:Y:S02]  /*19e70*/  IMAD.SHL.U32 R3, R3, 0x10, RZ ;  /* 0x0000001003037824 */ /* 0x000fe400078e00ff */
[----:B------:R-:W-:-:S03]  /*19e80*/  IMAD.MOV.U32 R2, RZ, RZ, R14 ;  /* 0x000000ffff027224 */ /* 0x000fc600078e000e */
[----:B------:R-:W-:-:S04]  /*19e90*/  LOP3.LUT R3, R3, 0x30, RZ, 0xc0, !PT ;  /* 0x0000003003037812 */ /* 0x000fc800078ec0ff */
[----:B------:R-:W-:-:S05]  /*19ea0*/  IADD3 R2, P0, R3, R2, RZ ;  /* 0x0000000203027210 */ /* 0x000fca0007f1e0ff */
[----:B------:R-:W-:-:S05]  /*19eb0*/  IMAD.X R3, RZ, RZ, R10, P0 ;  /* 0x000000ffff037224 */ /* 0x000fca00000e060a */
[----:B------:R-:W-:Y:S01]  /*19ec0*/  @!PT LDS RZ, [RZ] ;  /* 0x00000000fffff984 */ /* 0x000fe20000000800 */
[----:B------:R-:W-:Y:S01]  /*19ed0*/  @!PT LDS RZ, [RZ] ;  /* 0x00000000fffff984 */ /* 0x000fe20000000800 */
[----:B------:R-:W-:Y:S01]  /*19ee0*/  @!PT LDS RZ, [RZ] ;  /* 0x00000000fffff984 */ /* 0x000fe20000000800 */
[----:B------:R0:W-:Y:S04]  /*19ef0*/  LDGSTS.E.BYPASS.LTC128B.128 [R4+0x6a00], desc[UR48][R2.64], !P1 ;  /* 0x06a0000002047fae */ /* 0x0001e8000c901d70 */
[----:B------:R0:W5:Y:S01]  /*19f00*/  LDL.LU R4, [R1+0x20] ;  /* 0x0000200001047983 */ /* 0x0001620000300800 */
[----:B------:R-:W-:Y:S01]  /*19f10*/  IMAD.MOV.U32 R13, RZ, RZ, R17 ;  /* 0x000000ffff0d7224 */ /* 0x000fe200078e0011 */
[----:B------:R-:W-:Y:S01]  /*19f20*/  ISETP.GE.AND P5, PT, R8, 0x81, PT ;  /* 0x000000810800780c */ /* 0x000fe20003fa6270 */
[----:B------:R-:W-:Y:S01]  /*19f30*/  IMAD.MOV.U32 R12, RZ, RZ, RZ ;  /* 0x000000ffff0c7224 */ /* 0x000fe200078e00ff */
[----:B------:R-:W-:Y:S02]  /*19f40*/  LOP3.LUT R0, R0, 0xffffffef, RZ, 0xc0, !PT ;  /* 0xffffffef00007812 */ /* 0x000fe400078ec0ff */
[----:B------:R-:W-:-:S13]  /*19f50*/  ISETP.GE.AND P3, PT, R8, 0x21, PT ;  /* 0x000000210800780c */ /* 0x000fda0003f66270 */
[----:B0----5:R-:W-:Y:S05]  /*19f60*/  WARPSYNC.COLLECTIVE R15, `(.L_x_14535) ;  /* 0x000000000f087348 */ /* 0x021fea0003c00000 */
[----:B------:R1:W2:Y:S02]  /*19f70*/  SHFL.IDX P6, R14, R13, R12, R11 ;  /* 0x0000000c0d0e7389 */ /* 0x0002a400000c000b */
[----:B012--5:R-:W-:Y:S01]  /*19f80*/  ENDCOLLECTIVE ;  /* 0x000000000000791b */ /* 0x027fe20003800000 */
.L_x_14535:
[C---:B------:R-:W-:Y:S02]  /*19f90*/  ISETP.GE.AND P0, PT, R8.reuse, 0x41, PT ;  /* 0x000000410800780c */ /* 0x040fe40003f06270 */
[----:B------:R-:W-:Y:S02]  /*19fa0*/  ISETP.GE.AND P1, PT, R8, 0x61, PT ;  /* 0x000000610800780c */ /* 0x000fe40003f26270 */
[----:B------:R-:W-:Y:S01]  /*19fb0*/  @P5 LOP3.LUT R0, R0, 0x10, RZ, 0xfc, !PT ;  /* 0x0000001000005812 */ /* 0x000fe200078efcff */
[----:B------:R-:W-:Y:S02]  /*19fc0*/  IMAD.MOV.U32 R13, RZ, RZ, R18 ;  /* 0x000000ffff0d7224 */ /* 0x000fe400078e0012 */
[----:B------:R-:W-:-:S08]  /*19fd0*/  IMAD.MOV.U32 R17, RZ, RZ, R14 ;  /* 0x000000ffff117224 */ /* 0x000fd000078e000e */
[----:B------:R-:W-:Y:S05]  /*19fe0*/  WARPSYNC.COLLECTIVE R15, `(.L_x_14536) ;  /* 0x000000000f087348 */ /* 0x000fea0003c00000 */
[----:B------:R0:W1:Y:S02]  /*19ff0*/  SHFL.IDX P6, R14, R13, R12, R11 ;  /* 0x0000000c0d0e7389 */ /* 0x00006400000c000b */
[----:B01----:R-:W-:Y:S01]  /*1a000*/  ENDCOLLECTIVE ;  /* 0x000000000000791b */ /* 0x003fe20003800000 */
.L_x_14536:
[----:B------:R-:W-:Y:S01]  /*1a010*/  IMAD.MOV.U32 R2, RZ, RZ, R14 ;  /* 0x000000ffff027224 */ /* 0x000fe200078e000e */
[----:B------:R-:W-:Y:S06]  /*1a020*/  BRA `(.L_x_14537) ;  /* 0xffffffc000f87947 */ /* 0x000fec000383ffff */
.L_x_14478:
[----:B-1----:R-:W-:-:S05]  /*1a030*/  IMAD.MOV.U32 R2, RZ, RZ, 0x1 ;  /* 0x00000001ff027424 */ /* 0x002fca00078e00ff */
[----:B------:R-:W-:-:S04]  /*1a040*/  SHF.L.U32 R2, R2, 0x1f, RZ ;  /* 0x0000001f02027819 */ /* 0x000fc800000006ff */
[----:B------:R1:W2:Y:S03]  /*1a050*/  SYNCS.PHASECHK.TRANS64.TRYWAIT P2, [R27+URZ+0x12440], R2 ;  /* 0x012440021b0075a7 */ /* 0x0002a6000804017f */
[----:B--2---:R-:W-:Y:S05]  /*1a060*/  @!P2 NANOSLEEP.SYNCS 0x989680 ;  /* 0x009896800000a95d */ /* 0x004fea0003900000 */
[----:B------:R-:W2:Y:S02]  /*1a070*/  @!P2 SYNCS.PHASECHK.TRANS64 P2, [R27+URZ+0x12440], R2 ;  /* 0x012440021b00a5a7 */ /* 0x000ea4000804007f */
[----:B--2---:R-:W-:Y:S05]  /*1a080*/  @!P2 BRA `(.L_x_14478) ;  /* 0xfffffffc00e8a947 */ /* 0x004fea000383ffff */
[----:B------:R-:W-:Y:S05]  /*1a090*/  BRA `(.L_x_14538) ;  /* 0xffffffc400487947 */ /* 0x000fea000383ffff */
.L_x_14479:
[----:B------:R-:W-:Y:S01]  /*1a0a0*/  BSSY B0, `(.L_x_14539) ;  /* 0x0000008000007945 */ /* 0x000fe20003800000 */
[----:B------:R-:W-:Y:S02]  /*1a0b0*/  IMAD.MOV.U32 R13, RZ, RZ, R5 ;  /* 0x000000ffff0d7224 */ /* 0x000fe400078e0005 */
[----:B------:R-:W-:Y:S02]  /*1a0c0*/  IMAD.MOV.U32 R12, RZ, RZ, RZ ;  /* 0x000000ffff0c7224 */ /* 0x000fe400078e00ff */
[----:B------:R-:W-:Y:S02]  /*1a0d0*/  IMAD.MOV.U32 R11, RZ, RZ, 0x1c1f ;  /* 0x00001c1fff0b7424 */ /* 0x000fe400078e00ff */
[----:B------:R-:W-:-:S07]  /*1a0e0*/  IMAD.MOV.U32 R15, RZ, RZ, -0x1 ;  /* 0xffffffffff0f7424 */ /* 0x000fce00078e00ff */
[----:B-----5:R-:W-:Y:S05]  /*1a0f0*/  WARPSYNC.COLLECTIVE R15, `(.L_x_14540) ;  /* 0x000000000f087348 */ /* 0x020fea0003c00000 */
[----:B------:R0:W1:Y:S02]  /*1a100*/  SHFL.IDX P6, R14, R13, R12, R11 ;  /* 0x0000000c0d0e7389 */ /* 0x00006400000c000b */
[----:B01---5:R-:W-:Y:S01]  /*1a110*/  ENDCOLLECTIVE ;  /* 0x000000000000791b */ /* 0x023fe20003800000 */
.L_x_14540:
[----:B------:R-:W-:Y:S05]  /*1a120*/  BSYNC B0 ;  /* 0x0000000000007941 */ /* 0x000fea0003800000 */
.L_x_14539:
        /* <DEDUP_REMOVED lines=8> */
.L_x_14541:
        /* <DEDUP_REMOVED lines=8> */
.L_x_14542:
        /* <DEDUP_REMOVED lines=9> */
.L_x_14543:
        /* <DEDUP_REMOVED lines=8> */
.L_x_14544:
        /* <DEDUP_REMOVED lines=9> */
.L_x_14545:
[----:B------:R-:W-:Y:S02]  /*1a3d0*/  IMAD.MOV.U32 R13, RZ, RZ, R5 ;  /* 0x000000ffff0d7224 */ /* 0x000fe400078e0005 */
[----:B------:R-:W-:Y:S01]  /*1a3e0*/  IMAD.MOV.U32 R12, RZ, RZ, 0x3 ;  /* 0x00000003ff0c7424 */ /* 0x000fe200078e00ff */
[----:B------:R-:W-:-:S13]  /*1a3f0*/  @P0 IADD3 R3, P2, R24, R14, RZ ;  /* 0x0000000e18030210 */ /* 0x000fda0007f5e0ff */
[----:B------:R-:W-:Y:S05]  /*1a400*/  WARPSYNC.COLLECTIVE R15, `(.L_x_14546) ;  /* 0x000000000f087348 */ /* 0x000fea0003c00000 */
[----:B------:R0:W1:Y:S02]  /*1a410*/  SHFL.IDX P6, R14, R13, R12, R11 ;  /* 0x0000000c0d0e7389 */ /* 0x00006400000c000b */
[----:B01----:R-:W-:Y:S01]  /*1a420*/  ENDCOLLECTIVE ;  /* 0x000000000000791b */ /* 0x003fe20003800000 */
.L_x_14546:
[----:B------:R-:W-:-:S05]  /*1a430*/  @P0 IMAD.X R2, RZ, RZ, R2, P2 ;  /* 0x000000ffff020224 */ /* 0x000fca00010e0602 */
        /* <DEDUP_REMOVED lines=12> */
.L_x_14547:
[----:B------:R-:W-:Y:S02]  /*1a500*/  IMAD.MOV.U32 R13, RZ, RZ, R7 ;  /* 0x000000ffff0d7224 */ /* 0x000fe400078e0007 */
[----:B------:R-:W-:Y:S02]  /*1a510*/  IMAD.MOV.U32 R12, RZ, RZ, RZ ;  /* 0x000000ffff0c7224 */ /* 0x000fe400078e00ff */
[----:B------:R-:W-:-:S07]  /*1a520*/  IMAD.MOV.U32 R4, RZ, RZ, R14 ;  /* 0x000000ffff047224 */ /* 0x000fce00078e000e */
[----:B------:R-:W-:Y:S05]  /*1a530*/  WARPSYNC.COLLECTIVE R15, `(.L_x_14548) ;  /* 0x000000000f087348 */ /* 0x000fea0003c00000 */
[----:B------:R0:W1:Y:S02]  /*1a540*/  SHFL.IDX P6, R14, R13, R12, R11 ;  /* 0x0000000c0d0e7389 */ /* 0x00006400000c000b */
[----:B01----:R-:W-:Y:S01]  /*1a550*/  ENDCOLLECTIVE ;  /* 0x000000000000791b */ /* 0x003fe20003800000 */
.L_x_14548:
        /* <DEDUP_REMOVED lines=13> */
.L_x_14549:
[----:B------:R-:W-:Y:S05]  /*1a630*/  BRA `(.L_x_14550) ;  /* 0xffffffc000fc7947 */ /* 0x000fea000383ffff */
.L_x_14484:
        /* <DEDUP_REMOVED lines=8> */
.L_x_14551:
[----:B------:R-:W-:Y:S02]  /*1a6c0*/  VIADD R10, R6, 0x20 ;  /* 0x00000020060a7836 */ /* 0x000fe40000000000 */
[----:B------:R-:W-:Y:S02]  /*1a6d0*/  IMAD.MOV.U32 R13, RZ, RZ, R0 ;  /* 0x000000ffff0d7224 */ /* 0x000fe400078e0000 */
[----:B------:R-:W-:-:S07]  /*1a6e0*/  IMAD.MOV.U32 R2, RZ, RZ, R14 ;  /* 0x000000ffff027224 */ /* 0x000fce00078e000e */
[----:B------:R-:W-:Y:S05]  /*1a6f0*/  WARPSYNC.COLLECTIVE R15, `(.L_x_14552) ;  /* 0x000000000f087348 */ /* 0x000fea0003c00000 */
[----:B------:R0:W1:Y:S02]  /*1a700*/  SHFL.IDX P6, R14, R13, R12, R11 ;  /* 0x0000000c0d0e7389 */ /* 0x00006400000c000b */
[----:B01----:R-:W-:Y:S01]  /*1a710*/  ENDCOLLECTIVE ;  /* 0x000000000000791b */ /* 0x003fe20003800000 */
.L_x_14552:
        /* <DEDUP_REMOVED lines=9> */
.L_x_14553:
[----:B------:R-:W-:-:S05]  /*1a7b0*/  @!P2 IADD3 R3, P1, R24, R3, RZ ;  /* 0x000000031803a210 */ /* 0x000fca0007f3e0ff */
[----:B------:R-:W-:Y:S01]  /*1a7c0*/  @!P2 IMAD.X R2, RZ, RZ, R2, P1 ;  /* 0x000000ffff02a224 */ /* 0x000fe200008e0602 */
[----:B------:R-:W-:Y:S01]  /*1a7d0*/  ISETP.GE.AND P1, PT, R10, R7, PT ;  /* 0x000000070a00720c */ /* 0x000fe20003f26270 */
[----:B------:R-:W-:-:S03]  /*1a7e0*/  VIADD R10, R6, 0x40 ;  /* 0x00000040060a7836 */ /* 0x000fc60000000000 */
        /* <DEDUP_REMOVED lines=8> */
.L_x_14554:
[----:B------:R-:W-:Y:S01]  /*1a870*/  @!PT LDS RZ, [RZ] ;  /* 0x00000000fffff984 */ /* 0x000fe20000000800 */
[----:B------:R-:W-:Y:S01]  /*1a880*/  @!PT LDS RZ, [RZ] ;  /* 0x00000000fffff984 */ /* 0x000fe20000000800 */
[----:B------:R-:W-:Y:S01]  /*1a890*/  @!PT LDS RZ, [RZ] ;  /* 0x00000000fffff984 */ /* 0x000fe20000000800 */
[----:B------:R0:W-:Y:S01]  /*1a8a0*/  @!P2 LDGSTS.E.BYPASS.LTC128B.128 [R18+0xa200], desc[UR48][R2.64], !P0 ;  /* 0x0a2000000212afae */ /* 0x0001e2000c101d70 */
[----:B------:R-:W-:Y:S02]  /*1a8b0*/  IMAD.MOV.U32 R13, RZ, RZ, R4 ;  /* 0x000000ffff0d7224 */ /* 0x000fe400078e0004 */
[----:B------:R-:W-:Y:S02]  /*1a8c0*/  IMAD.MOV.U32 R12, RZ, RZ, 0x2 ;  /* 0x00000002ff0c7424 */ /* 0x000fe400078e00ff */
[----:B------:R-:W-:-:S05]  /*1a8d0*/  IMAD.MOV.U32 R11, RZ, RZ, R14 ;  /* 0x000000ffff0b7224 */ /* 0x000fca00078e000e */
[----:B0-----:R-:W-:Y:S01]  /*1a8e0*/  @!P1 IADD3 R2, P2, R24, R11, RZ ;  /* 0x0000000b18029210 */ /* 0x001fe20007f5e0ff */
[----:B------:R-:W-:-:S04]  /*1a8f0*/  IMAD.MOV.U32 R11, RZ, RZ, 0x1c1f ;  /* 0x00001c1fff0b7424 */ /* 0x000fc800078e00ff */
[----:B------:R-:W-:-:S08]  /*1a900*/  @!P1 IMAD.X R9, RZ, RZ, R9, P2 ;  /* 0x000000ffff099224 */ /* 0x000fd000010e0609 */
[----:B------:R-:W-:Y:S05]  /*1a910*/  WARPSYNC.COLLECTIVE R15, `(.L_x_14555) ;  /* 0x000000000f087348 */ /* 0x000fea0003c00000 */
[----:B------:R0:W1:Y:S02]  /*1a920*/  SHFL.IDX P6, R14, R13, R12, R11 ;  /* 0x0000000c0d0e7389 */ /* 0x00006400000c000b */
[----:B01----:R-:W-:Y:S01]  /*1a930*/  ENDCOLLECTIVE ;  /* 0x000000000000791b */ /* 0x003fe20003800000 */
.L_x_14555:
[----:B------:R-:W-:Y:S01]  /*1a940*/  ISETP.GE.AND P2, PT, R10, R7, PT ;  /* 0x000000070a00720c */ /* 0x000fe20003f46270 */
        /* <DEDUP_REMOVED lines=10> */
.L_x_14556:
[----:B------:R-:W-:Y:S02]  /*1a9f0*/  IMAD.MOV.U32 R13, RZ, RZ, R4 ;  /* 0x000000ffff0d7224 */ /* 0x000fe400078e0004 */
[----:B------:R-:W-:-:S05]  /*1aa00*/  IMAD.MOV.U32 R12, RZ, RZ, R14 ;  /* 0x000000ffff0c7224 */ /* 0x000fca00078e000e */
[----:B------:R-:W-:Y:S01]  /*1aa10*/  @!P2 IADD3 R2, P1, R24, R12, RZ ;  /* 0x0000000c1802a210 */ /* 0x000fe20007f3e0ff */
[----:B------:R-:W-:-:S04]  /*1aa20*/  IMAD.MOV.U32 R12, RZ, RZ, 0x3 ;  /* 0x00000003ff0c7424 */ /* 0x000fc800078e00ff */
[----:B------:R-:W-:-:S08]  /*1aa30*/  @!P2 IMAD.X R3, RZ, RZ, R10, P1 ;  /* 0x000000ffff03a224 */ /* 0x000fd000008e060a */
[----:B------:R-:W-:Y:S05]  /*1aa40*/  WARPSYNC.COLLECTIVE R15, `(.L_x_14557) ;  /* 0x000000000f087348 */ /* 0x000fea0003c00000 */
[----:B------:R0:W1:Y:S02]  /*1aa50*/  SHFL.IDX P6, R14, R13, R12, R11 ;  /* 0x0000000c0d0e7389 */ /* 0x00006400000c000b */
[----:B01----:R-:W-:Y:S01]  /*1aa60*/  ENDCOLLECTIVE ;  /* 0x000000000000791b */ /* 0x003fe20003800000 */
.L_x_14557:
[----:B------:R-:W-:Y:S01]  /*1aa70*/  @!PT LDS RZ, [RZ] ;  /* 0x00000000fffff984 */ /* 0x000fe20000000800 */
[----:B------:R-:W-:Y:S01]  /*1aa80*/  @!PT LDS RZ, [RZ] ;  /* 0x00000000fffff984 */ /* 0x000fe20000000800 */
[----:B------:R-:W-:Y:S01]  /*1aa90*/  @!PT LDS RZ, [RZ] ;  /* 0x00000000fffff984 */ /* 0x000fe20000000800 */
[----:B------:R0:W-:Y:S01]  /*1aaa0*/  @!P2 LDGSTS.E.BYPASS.LTC128B.128 [R18+0xb200], desc[UR48][R2.64], !P0 ;  /* 0x0b2000000212afae */ /* 0x0001e2000c101d70 */
[----:B------:R-:W-:Y:S02]  /*1aab0*/  IMAD.MOV.U32 R13, RZ, RZ, R0 ;  /* 0x000000ffff0d7224 */ /* 0x000fe400078e0000 */
[----:B0-----:R-:W-:-:S05]  /*1aac0*/  VIADD R2, R6, 0x60 ;  /* 0x0000006006027836 */ /* 0x001fca0000000000 */
[----:B------:R-:W-:Y:S01]  /*1aad0*/  ISETP.GE.AND P1, PT, R2, R7, PT ;  /* 0x000000070200720c */ /* 0x000fe20003f26270 */
[----:B------:R-:W-:-:S12]  /*1aae0*/  IMAD.MOV.U32 R4, RZ, RZ, R14 ;  /* 0x000000ffff047224 */ /* 0x000fd800078e000e */
[----:B------:R-:W-:Y:S05]  /*1aaf0*/  WARPSYNC.COLLECTIVE R15, `(.L_x_14558) ;  /* 0x000000000f087348 */ /* 0x000fea0003c00000 */
[----:B------:R0:W1:Y:S02]  /*1ab00*/  SHFL.IDX P6, R14, R13, R12, R11 ;  /* 0x0000000c0d0e7389 */ /* 0x00006400000c000b */
[----:B01----:R-:W-:Y:S01]  /*1ab10*/  ENDCOLLECTIVE ;  /* 0x000000000000791b */ /* 0x003fe20003800000 */
.L_x_14558:
[----:B------:R-:W-:Y:S02]  /*1ab20*/  IMAD.MOV.U32 R13, RZ, RZ, R8 ;  /* 0x000000ffff0d7224 */ /* 0x000fe400078e0008 */
[----:B------:R-:W-:Y:S02]  /*1ab30*/  IMAD.MOV.U32 R12, RZ, RZ, RZ ;  /* 0x000000ffff0c7224 */ /* 0x000fe400078e00ff */
[----:B------:R-:W-:-:S07]  /*1ab40*/  IMAD.MOV.U32 R0, RZ, RZ, R14 ;  /* 0x000000ffff007224 */ /* 0x000fce00078e000e */
[----:B------:R-:W-:Y:S05]  /*1ab50*/  WARPSYNC.COLLECTIVE R15, `(.L_x_14559) ;  /* 0x000000000f087348 */ /* 0x000fea0003c00000 */
[----:B------:R0:W1:Y:S02]  /*1ab60*/  SHFL.IDX P6, R14, R13, R12, R11 ;  /* 0x0000000c0d0e7389 */ /* 0x00006400000c000b */
[----:B01----:R-:W-:Y:S01]  /*1ab70*/  ENDCOLLECTIVE ;  /* 0x000000000000791b */ /* 0x003fe20003800000 */
.L_x_14559:
[----:B------:R-:W-:Y:S01]  /*1ab80*/  @!P1 IADD3 R9, P2, R24, R0, RZ ;  /* 0x0000000018099210 */ /* 0x000fe20007f5e0ff */
[----:B------:R-:W-:-:S04]  /*1ab90*/  VIADD R0, R6, 0x80 ;  /* 0x0000008006007836 */ /* 0x000fc80000000000 */
[----:B------:R-:W-:Y:S02]  /*1aba0*/  @!P1 IMAD.X R3, RZ, RZ, R4, P2 ;  /* 0x000000ffff039224 */ /* 0x000fe400010e0604 */
[----:B------:R-:W-:Y:S02]  /*1abb0*/  @!P1 IMAD.MOV.U32 R2, RZ, RZ, R9 ;  /* 0x000000ffff029224 */ /* 0x000fe400078e0009 */
[----:B------:R-:W-:-:S03]  /*1abc0*/  IMAD.MOV.U32 R13, RZ, RZ, R5 ;  /* 0x000000ffff0d7224 */ /* 0x000fc600078e0005 */
[----:B------:R-:W-:Y:S01]  /*1abd0*/  @!PT LDS RZ, [RZ] ;  /* 0x00000000fffff984 */ /* 0x000fe20000000800 */
[----:B------:R-:W-:Y:S01]  /*1abe0*/  @!PT LDS RZ, [RZ] ;  /* 0x00000000fffff984 */ /* 0x000fe20000000800 */
[----:B------:R-:W-:Y:S01]  /*1abf0*/  @!PT LDS RZ, [RZ] ;  /* 0x00000000fffff984 */ /* 0x000fe20000000800 */
[----:B------:R0:W-:Y:S01]  /*1ac00*/  @!P1 LDGSTS.E.BYPASS.LTC128B.128 [R18+0xba00], desc[UR48][R2.64], !P0 ;  /* 0x0ba0000002129fae */ /* 0x0001e2000c101d70 */
[----:B------:R-:W-:Y:S01]  /*1ac10*/  ISETP.GE.AND P1, PT, R0, R7, PT ;  /* 0x000000070000720c */ /* 0x000fe20003f26270 */
[----:B0-----:R-:W-:-:S12]  /*1ac20*/  IMAD.MOV.U32 R2, RZ, RZ, R14 ;  /* 0x000000ffff027224 */ /* 0x001fd800078e000e */
[----:B------:R-:W-:Y:S05]  /*1ac30*/  WARPSYNC.COLLECTIVE R15, `(.L_x_14560) ;  /* 0x000000000f087348 */ /* 0x000fea0003c00000 */
[----:B------:R0:W1:Y:S02]  /*1ac40*/  SHFL.IDX P6, R14, R13, R12, R11 ;  /* 0x0000000c0d0e7389 */ /* 0x00006400000c000b */
[----:B01----:R-:W-:Y:S01]  /*1ac50*/  ENDCOLLECTIVE ;  /* 0x000000000000791b */ /* 0x003fe20003800000 */
.L_x_14560:
[----:B------:R-:W-:Y:S02]  /*1ac60*/  IMAD.MOV.U32 R13, RZ, RZ, R8 ;  /* 0x000000ffff0d7224 */ /* 0x000fe400078e0008 */
[----:B------:R-:W-:Y:S01]  /*1ac70*/  IMAD.MOV.U32 R12, RZ, RZ, 0x1 ;  /* 0x00000001ff0c7424 */ /* 0x000fe200078e00ff */
[----:B------:R-:W-:-:S13]  /*1ac80*/  @!P1 IADD3 R0, P3, R24, R14, RZ ;  /* 0x0000000e18009210 */ /* 0x000fda0007f7e0ff */
[----:B------:R-:W-:Y:S05]  /*1ac90*/  WARPSYNC.COLLECTIVE R15, `(.L_x_14561) ;  /* 0x000000000f087348 */ /* 0x000fea0003c00000 */
[----:B------:R0:W1:Y:S02]  /*1aca0*/  SHFL.IDX P6, R14, R13, R12, R11 ;  /* 0x0000000c0d0e7389 */ /* 0x00006400000c000b */
[----:B01----:R-:W-:Y:S01]  /*1acb0*/  ENDCOLLECTIVE ;  /* 0x000000000000791b */ /* 0x003fe20003800000 */
.L_x_14561:
[----:B------:R-:W-:Y:S02]  /*1acc0*/  @!P1 IMAD.X R17, RZ, RZ, R2, P3 ;  /* 0x000000ffff119224 */ /* 0x000fe400018e0602 */
[----:B------:R-:W-:Y:S02]  /*1acd0*/  @!P1 IMAD.MOV.U32 R2, RZ, RZ, R0 ;  /* 0x000000ffff029224 */ /* 0x000fe400078e0000 */
        /* <DEDUP_REMOVED lines=10> */
.L_x_14562:
[----:B------:R-:W-:Y:S05]  /*1ad80*/  BRA `(.L_x_14563) ;  /* 0xffffffc400947947 */ /* 0x000fea000383ffff */
.L_x_14485:
[----:B0-----:R0:W1:Y:S02]  /*1ad90*/  SYNCS.PHASECHK.TRANS64.TRYWAIT P0, [R27+URZ+0x12420], R0 ;  /* 0x012420001b0075a7 */ /* 0x001064000800017f */
[----:B-1----:R-:W-:Y:S05]  /*1ada0*/  @!P0 NANOSLEEP.SYNCS 0x989680 ;  /* 0x009896800000895d */ /* 0x002fea0003900000 */
[----:B------:R-:W1:Y:S02]  /*1adb0*/  @!P0 SYNCS.PHASECHK.TRANS64 P0, [R27+URZ+0x12420], R0 ;  /* 0x012420001b0085a7 */ /* 0x000e64000800007f */
[----:B-1----:R-:W-:Y:S05]  /*1adc0*/  @!P0 BRA `(.L_x_14485) ;  /* 0xfffffffc00f08947 */ /* 0x002fea000383ffff */
[----:B------:R-:W-:Y:S05]  /*1add0*/  BRA `(.L_x_14564) ;  /* 0xffffffc400c47947 */ /* 0x000fea000383ffff */
.L_x_14488:
[----:B0-----:R0:W1:Y:S02]  /*1ade0*/  SYNCS.PHASECHK.TRANS64.TRYWAIT P1, [R5+URZ+0x12480], R29 ;  /* 0x0124801d050075a7 */ /* 0x001064000802017f */
[----:B-1----:R-:W-:Y:S05]  /*1adf0*/  @!P1 NANOSLEEP.SYNCS 0x989680 ;  /* 0x009896800000995d */ /* 0x002fea0003900000 */
[----:B------:R-:W1:Y:S02]  /*1ae00*/  @!P1 SYNCS.PHASECHK.TRANS64 P1, [R5+URZ+0x12480], R29 ;  /* 0x0124801d050095a7 */ /* 0x000e64000802007f */
[----:B-1----:R-:W-:Y:S05]  /*1ae10*/  @!P1 BRA `(.L_x_14488) ;  /* 0xfffffffc00f09947 */ /* 0x002fea000383ffff */
[----:B------:R-:W-:Y:S05]  /*1ae20*/  BRA `(.L_x_14565) ;  /* 0xffffffc800e07947 */ /* 0x000fea000383ffff */
.L_x_14489:
        /* <DEDUP_REMOVED lines=8> */
.L_x_14567:
[----:B------:R-:W-:Y:S05]  /*1aeb0*/  BSYNC B0 ;  /* 0x0000000000007941 */ /* 0x000fea0003800000 */
.L_x_14566:
        /* <DEDUP_REMOVED lines=9> */
.L_x_14568:
        /* <DEDUP_REMOVED lines=12> */
.L_x_14569:
[----:B------:R-:W-:Y:S02]  /*1b010*/  IMAD.MOV.U32 R13, RZ, RZ, R7 ;  /* 0x000000ffff0d7224 */ /* 0x000fe400078e0007 */
[----:B------:R-:W-:-:S05]  /*1b020*/  IMAD R6, R4, 0x2800, R6 ;  /* 0x0000280004067824 */ /* 0x000fca00078e0206 */
        /* <DEDUP_REMOVED lines=8> */
.L_x_14570:
        /* <DEDUP_REMOVED lines=12> */
.L_x_14571:
        /* <DEDUP_REMOVED lines=9> */
.L_x_14572:
        /* <DEDUP_REMOVED lines=12> */
.L_x_14573:
        /* <DEDUP_REMOVED lines=10> */
.L_x_14574:
[----:B------:R-:W-:Y:S02]  /*1b360*/  IMAD.MOV.U32 R13, RZ, RZ, R18 ;  /* 0x000000ffff0d7224 */ /* 0x000fe400078e0012 */
[----:B------:R-:W-:Y:S02]  /*1b370*/  IMAD.MOV.U32 R12, RZ, RZ, RZ ;  /* 0x000000ffff0c7224 */ /* 0x000fe400078e00ff */
[----:B------:R-:W-:Y:S02]  /*1b380*/  IMAD.SHL.U32 R3, R3, 0x10, RZ ;  /* 0x0000001003037824 */ /* 0x000fe400078e00ff */
[----:B------:R-:W-:-:S07]  /*1b390*/  IMAD.MOV.U32 R2, RZ, RZ, R14 ;  /* 0x000000ffff027224 */ /* 0x000fce00078e000e */
[----:B------:R-:W-:Y:S05]  /*1b3a0*/  WARPSYNC.COLLECTIVE R15, `(.L_x_14575) ;  /* 0x000000000f087348 */ /* 0x000fea0003c00000 */
[----:B------:R0:W1:Y:S02]  /*1b3b0*/  SHFL.IDX P6, R14, R13, R12, R11 ;  /* 0x0000000c0d0e7389 */ /* 0x00006400000c000b */
[----:B01----:R-:W-:Y:S01]  /*1b3c0*/  ENDCOLLECTIVE ;  /* 0x000000000000791b */ /* 0x003fe20003800000 */
.L_x_14575:
        /* <DEDUP_REMOVED lines=12> */
.L_x_14576:
[----:B------:R-:W-:Y:S01]  /*1b490*/  IMAD.MOV.U32 R2, RZ, RZ, R14 ;  /* 0x000000ffff027224 */ /* 0x000fe200078e000e */
[----:B------:R-:W-:Y:S06]  /*1b4a0*/  BRA `(.L_x_14577) ;  /* 0xffffffc8006c7947 */ /* 0x000fec000383ffff */
.L_x_14492:
[----:B---3--:R3:W4:Y:S02]  /*1b4b0*/  SYNCS.PHASECHK.TRANS64.TRYWAIT P1, [R5+URZ+0x12440], R29 ;  /* 0x0124401d050075a7 */ /* 0x008724000802017f */
[----:B----4-:R-:W-:Y:S05]  /*1b4c0*/  @!P1 NANOSLEEP.SYNCS 0x989680 ;  /* 0x009896800000995d */ /* 0x010fea0003900000 */
[----:B------:R-:W4:Y:S02]  /*1b4d0*/  @!P1 SYNCS.PHASECHK.TRANS64 P1, [R5+URZ+0x12440], R29 ;  /* 0x0124401d050095a7 */ /* 0x000f24000802007f */
[----:B----4-:R-:W-:Y:S05]  /*1b4e0*/  @!P1 BRA `(.L_x_14492) ;  /* 0xfffffffc00f09947 */ /* 0x010fea000383ffff */
[----:B------:R-:W-:Y:S05]  /*1b4f0*/  BRA `(.L_x_14578) ;  /* 0xffffffc800b87947 */ /* 0x000fea000383ffff */
.L_x_14493:
        /* <DEDUP_REMOVED lines=8> */
.L_x_14580:
[----:B------:R-:W-:Y:S05]  /*1b580*/  BSYNC B0 ;  /* 0x0000000000007941 */ /* 0x000fea0003800000 */
.L_x_14579:
[----:B------:R0:W5:Y:S01]  /*1b590*/  LDL R16, [R1+0x14] ;  /* 0x0000140001107983 */ /* 0x0001620000100800 */
        /* <DEDUP_REMOVED lines=8> */
.L_x_14581:
[----:B------:R-:W-:Y:S02]  /*1b620*/  IMAD.MOV.U32 R13, RZ, RZ, R10 ;  /* 0x000000ffff0d7224 */ /* 0x000fe400078e000a */
[----:B------:R-:W-:Y:S01]  /*1b630*/  IMAD.MOV.U32 R12, RZ, RZ, 0x1 ;  /* 0x00000001ff0c7424 */ /* 0x000fe200078e00ff */
[----:B------:R-:W-:-:S13]  /*1b640*/  IADD3 R2, P1, R17, R14, RZ ;  /* 0x0000000e11027210 */ /* 0x000fda0007f3e0ff */
[----:B------:R-:W-:Y:S05]  /*1b650*/  WARPSYNC.COLLECTIVE R15, `(.L_x_14582) ;  /* 0x000000000f087348 */ /* 0x000fea0003c00000 */
[----:B------:R0:W1:Y:S02]  /*1b660*/  SHFL.IDX P6, R14, R13, R12, R11 ;  /* 0x0000000c0d0e7389 */ /* 0x00006400000c000b */
[----:B01----:R-:W-:Y:S01]  /*1b670*/  ENDCOLLECTIVE ;  /* 0x000000000000791b */ /* 0x003fe20003800000 */
.L_x_14582:
[----:B------:R-:W-:Y:S02]  /*1b680*/  IMAD.X R3, RZ, RZ, R3, P1 ;  /* 0x000000ffff037224 */ /* 0x000fe400008e0603 */
[----:B------:R-:W-:Y:S02]  /*1b690*/  IMAD.MOV.U32 R13, RZ, RZ, R9 ;  /* 0x000000ffff0d7224 */ /* 0x000fe400078e0009 */
[----:B------:R-:W-:-:S04]  /*1b6a0*/  IMAD R7, R4, 0x2800, R16 ;  /* 0x0000280004077824 */ /* 0x000fc800078e0210 */
[----:B------:R-:W-:-:S05]  /*1b6b0*/  VIADD R7, R7, UR46 ;  /* 0x0000002e07077c36 */ /* 0x000fca0008000000 */
        /* <DEDUP_REMOVED lines=8> */
.L_x_14583:
[----:B------:R-:W-:Y:S02]  /*1b740*/  IMAD.MOV.U32 R13, RZ, RZ, R10 ;  /* 0x000000ffff0d7224 */ /* 0x000fe400078e000a */
[----:B------:R-:W-:Y:S02]  /*1b750*/  IMAD.MOV.U32 R12, RZ, RZ, 0x2 ;  /* 0x00000002ff0c7424 */ /* 0x000fe400078e00ff */
[----:B------:R-:W-:-:S07]  /*1b760*/  IMAD.MOV.U32 R2, RZ, RZ, R14 ;  /* 0x000000ffff027224 */ /* 0x000fce00078e000e */
[----:B------:R-:W-:Y:S05]  /*1b770*/  WARPSYNC.COLLECTIVE R15, `(.L_x_14584) ;  /* 0x000000000f087348 */ /* 0x000fea0003c00000 */
[----:B------:R0:W1:Y:S02]  /*1b780*/  SHFL.IDX P6, R14, R13, R12, R11 ;  /* 0x0000000c0d0e7389 */ /* 0x00006400000c000b */
[----:B01----:R-:W-:Y:S01]  /*1b790*/  ENDCOLLECTIVE ;  /* 0x000000000000791b */ /* 0x003fe20003800000 */
.L_x_14584:
        /* <DEDUP_REMOVED lines=11> */
.L_x_14585:
[----:B------:R-:W-:Y:S02]  /*1b850*/  IMAD.MOV.U32 R13, RZ, RZ, R10 ;  /* 0x000000ffff0d7224 */ /* 0x000fe400078e000a */
[----:B------:R-:W-:Y:S02]  /*1b860*/  IMAD.MOV.U32 R12, RZ, RZ, 0x3 ;  /* 0x00000003ff0c7424 */ /* 0x000fe400078e00ff */
[----:B------:R-:W-:-:S07]  /*1b870*/  IMAD.MOV.U32 R2, RZ, RZ, R14 ;  /* 0x000000ffff027224 */ /* 0x000fce00078e000e */
[----:B------:R-:W-:Y:S05]  /*1b880*/  WARPSYNC.COLLECTIVE R15, `(.L_x_14586) ;  /* 0x000000000f087348 */ /* 0x000fea0003c00000 */
[----:B------:R0:W1:Y:S02]  /*1b890*/  SHFL.IDX P6, R14, R13, R12, R11 ;  /* 0x0000000c0d0e7389 */ /* 0x00006400000c000b */
[----:B01----:R-:W-:Y:S01]  /*1b8a0*/  ENDCOLLECTIVE ;  /* 0x000000000000791b */ /* 0x003fe20003800000 */
.L_x_14586:
        /* <DEDUP_REMOVED lines=11> */
.L_x_14587:
[----:B------:R-:W-:Y:S02]  /*1b960*/  IMAD.MOV.U32 R13, RZ, RZ, R8 ;  /* 0x000000ffff0d7224 */ /* 0x000fe400078e0008 */
[----:B------:R-:W-:Y:S02]  /*1b970*/  IMAD.MOV.U32 R12, RZ, RZ, RZ ;  /* 0x000000ffff0c7224 */ /* 0x000fe400078e00ff */
[----:B------:R-:W-:-:S07]  /*1b980*/  IMAD.MOV.U32 R9, RZ, RZ, R14 ;  /* 0x000000ffff097224 */ /* 0x000fce00078e000e */
[----:B------:R-:W-:Y:S05]  /*1b990*/  WARPSYNC.COLLECTIVE R15, `(.L_x_14588) ;  /* 0x000000000f087348 */ /* 0x000fea0003c00000 */
[----:B------:R0:W1:Y:S02]  /*1b9a0*/  SHFL.IDX P6, R14, R13, R12, R11 ;  /* 0x0000000c0d0e7389 */ /* 0x00006400000c000b */
[----:B01----:R-:W-:Y:S01]  /*1b9b0*/  ENDCOLLECTIVE ;  /* 0x000000000000791b */ /* 0x003fe20003800000 */
.L_x_14588:
        /* <DEDUP_REMOVED lines=11> */
.L_x_14589:
[----:B------:R-:W-:Y:S05]  /*1ba70*/  BRA `(.L_x_14590) ;  /* 0xffffffc8005c7947 */ /* 0x000fea000383ffff */
.L_x_14496:
[----:B0-----:R0:W1:Y:S02]  /*1ba80*/  SYNCS.PHASECHK.TRANS64.TRYWAIT P2, [R3+URZ+0x12470], R2 ;  /* 0x01247002030075a7 */ /* 0x001064000804017f */
[----:B-1----:R-:W-:Y:S05]  /*1ba90*/  @!P2 NANOSLEEP.SYNCS 0x989680 ;  /* 0x009896800000a95d */ /* 0x002fea0003900000 */
[----:B------:R-:W1:Y:S02]  /*1baa0*/  @!P2 SYNCS.PHASECHK.TRANS64 P2, [R3+URZ+0x12470], R2 ;  /* 0x012470020300a5a7 */ /* 0x000e64000804007f */
[----:B-1----:R-:W-:Y:S05]  /*1bab0*/  @!P2 BRA `(.L_x_14496) ;  /* 0xfffffffc00f0a947 */ /* 0x002fea000383ffff */
[----:B------:R-:W-:Y:S05]  /*1bac0*/  BRA `(.L_x_14591) ;  /* 0xffffffc800b47947 */ /* 0x000fea000383ffff */
.L_x_14498:
[----:B0-----:R0:W1:Y:S02]  /*1bad0*/  SYNCS.PHASECHK.TRANS64.TRYWAIT P2, [R3+URZ+0x12460], R6 ;  /* 0x01246006030075a7 */ /* 0x001064000804017f */
[----:B-1----:R-:W-:Y:S05]  /*1bae0*/  @!P2 NANOSLEEP.SYNCS 0x989680 ;  /* 0x009896800000a95d */ /* 0x002fea0003900000 */
[----:B------:R-:W1:Y:S02]  /*1baf0*/  @!P2 SYNCS.PHASECHK.TRANS64 P2, [R3+URZ+0x12460], R6 ;  /* 0x012460060300a5a7 */ /* 0x000e64000804007f */
[----:B-1----:R-:W-:Y:S05]  /*1bb00*/  @!P2 BRA `(.L_x_14498) ;  /* 0xfffffffc00f0a947 */ /* 0x002fea000383ffff */
[----:B------:R-:W-:Y:S05]  /*1bb10*/  BRA `(.L_x_14592) ;  /* 0xffffffc800c47947 */ /* 0x000fea000383ffff */
.L_x_14505:
[----:B0-----:R0:W1:Y:S02]  /*1bb20*/  SYNCS.PHASECHK.TRANS64.TRYWAIT P0, [R2+URZ+0x12470], R3 ;  /* 0x01247003020075a7 */ /* 0x001064000800017f */
[----:B-1----:R-:W-:Y:S05]  /*1bb30*/  @!P0 NANOSLEEP.SYNCS 0x989680 ;  /* 0x009896800000895d */ /* 0x002fea0003900000 */
[----:B------:R-:W1:Y:S02]  /*1bb40*/  @!P0 SYNCS.PHASECHK.TRANS64 P0, [R2+URZ+0x12470], R3 ;  /* 0x01247003020085a7 */ /* 0x000e64000800007f */
[----:B-1----:R-:W-:Y:S05]  /*1bb50*/  @!P0 BRA `(.L_x_14505) ;  /* 0xfffffffc00f08947 */ /* 0x002fea000383ffff */
[----:B------:R-:W-:Y:S05]  /*1bb60*/  BRA `(.L_x_14593) ;  /* 0xffffffd000147947 */ /* 0x000fea000383ffff */
.L_x_14507:
[----:B0-----:R0:W1:Y:S02]  /*1bb70*/  SYNCS.PHASECHK.TRANS64.TRYWAIT P0, [R2+URZ+0x12460], R5 ;  /* 0x01246005020075a7 */ /* 0x001064000800017f */
[----:B-1----:R-:W-:Y:S05]  /*1bb80*/  @!P0 NANOSLEEP.SYNCS 0x989680 ;  /* 0x009896800000895d */ /* 0x002fea0003900000 */
[----:B------:R-:W1:Y:S02]  /*1bb90*/  @!P0 SYNCS.PHASECHK.TRANS64 P0, [R2+URZ+0x12460], R5 ;  /* 0x01246005020085a7 */ /* 0x000e64000800007f */
[----:B-1----:R-:W-:Y:S05]  /*1bba0*/  @!P0 BRA `(.L_x_14507) ;  /* 0xfffffffc00f08947 */ /* 0x002fea000383ffff */
[----:B------:R-:W-:Y:S05]  /*1bbb0*/  BRA `(.L_x_14594) ;  /* 0xffffffd000307947 */ /* 0x000fea000383ffff */
.L_x_14510:
[----:B0-----:R0:W1:Y:S02]  /*1bbc0*/  SYNCS.PHASECHK.TRANS64.TRYWAIT P0, [R6+URZ+0x12420], R3 ;  /* 0x01242003060075a7 */ /* 0x001064000800017f */
[----:B-1----:R-:W-:Y:S05]  /*1bbd0*/  @!P0 NANOSLEEP.SYNCS 0x989680 ;  /* 0x009896800000895d */ /* 0x002fea0003900000 */
[----:B------:R-:W1:Y:S02]  /*1bbe0*/  @!P0 SYNCS.PHASECHK.TRANS64 P0, [R6+URZ+0x12420], R3 ;  /* 0x01242003060085a7 */ /* 0x000e64000800007f */
[----:B-1----:R-:W-:Y:S05]  /*1bbf0*/  @!P0 BRA `(.L_x_14510) ;  /* 0xfffffffc00f08947 */ /* 0x002fea000383ffff */
[----:B------:R-:W-:Y:S05]  /*1bc00*/  BRA `(.L_x_14595) ;  /* 0xffffffd400607947 */ /* 0x000fea000383ffff */
.L_x_14512:
[----:B0-----:R0:W1:Y:S02]  /*1bc10*/  SYNCS.PHASECHK.TRANS64.TRYWAIT P1, [R5+URZ+0x12440], R4 ;  /* 0x01244004050075a7 */ /* 0x001064000802017f */
[----:B-1----:R-:W-:Y:S05]  /*1bc20*/  @!P1 NANOSLEEP.SYNCS 0x989680 ;  /* 0x009896800000995d */ /* 0x002fea0003900000 */
[----:B------:R-:W1:Y:S02]  /*1bc30*/  @!P1 SYNCS.PHASECHK.TRANS64 P1, [R5+URZ+0x12440], R4 ;  /* 0x01244004050095a7 */ /* 0x000e64000802007f */
[----:B-1----:R-:W-:Y:S05]  /*1bc40*/  @!P1 BRA `(.L_x_14512) ;  /* 0xfffffffc00f09947 */ /* 0x002fea000383ffff */
[----:B------:R-:W-:Y:S05]  /*1bc50*/  BRA `(.L_x_14596) ;  /* 0xffffffd4009c7947 */ /* 0x000fea000383ffff */
.L_x_14514:
[----:B-1----:R1:W2:Y:S02]  /*1bc60*/  SYNCS.PHASECHK.TRANS64.TRYWAIT P1, [R3+URZ+0x12440], R0 ;  /* 0x01244000030075a7 */ /* 0x0022a4000802017f */
[----:B--2---:R-:W-:Y:S05]  /*1bc70*/  @!P1 NANOSLEEP.SYNCS 0x989680 ;  /* 0x009896800000995d */ /* 0x004fea0003900000 */
[----:B------:R-:W2:Y:S02]  /*1bc80*/  @!P1 SYNCS.PHASECHK.TRANS64 P1, [R3+URZ+0x12440], R0 ;  /* 0x01244000030095a7 */ /* 0x000ea4000802007f */
[----:B--2---:R-:W-:Y:S05]  /*1bc90*/  @!P1 BRA `(.L_x_14514) ;  /* 0xfffffffc00f09947 */ /* 0x004fea000383ffff */
[----:B------:R-:W-:Y:S05]  /*1bca0*/  BRA `(.L_x_14597) ;  /* 0xffffffd400a87947 */ /* 0x000fea000383ffff */
.L_x_14516:
[----:B--2---:R2:W3:Y:S02]  /*1bcb0*/  SYNCS.PHASECHK.TRANS64.TRYWAIT P1, [R5+URZ+0x12460], R4 ;  /* 0x01246004050075a7 */ /* 0x0044e4000802017f */
[----:B---3--:R-:W-:Y:S05]  /*1bcc0*/  @!P1 NANOSLEEP.SYNCS 0x989680 ;  /* 0x009896800000995d */ /* 0x008fea0003900000 */
[----:B------:R-:W3:Y:S02]  /*1bcd0*/  @!P1 SYNCS.PHASECHK.TRANS64 P1, [R5+URZ+0x12460], R4 ;  /* 0x01246004050095a7 */ /* 0x000ee4000802007f */
[----:B---3--:R-:W-:Y:S05]  /*1bce0*/  @!P1 BRA `(.L_x_14516) ;  /* 0xfffffffc00f09947 */ /* 0x008fea000383ffff */
[----:B------:R-:W-:Y:S05]  /*1bcf0*/  BRA `(.L_x_14598) ;  /* 0xffffffd400a47947 */ /* 0x000fea000383ffff */
.L_x_14518:
[----:B---3--:R3:W4:Y:S02]  /*1bd00*/  SYNCS.PHASECHK.TRANS64.TRYWAIT P1, [R3+URZ+0x12460], R0 ;  /* 0x01246000030075a7 */ /* 0x008724000802017f */
[----:B----4-:R-:W-:Y:S05]  /*1bd10*/  @!P1 NANOSLEEP.SYNCS 0x989680 ;  /* 0x009896800000995d */ /* 0x010fea0003900000 */
[----:B------:R-:W4:Y:S02]  /*1bd20*/  @!P1 SYNCS.PHASECHK.TRANS64 P1, [R3+URZ+0x12460], R0 ;  /* 0x01246000030095a7 */ /* 0x000f24000802007f */
[----:B----4-:R-:W-:Y:S05]  /*1bd30*/  @!P1 BRA `(.L_x_14518) ;  /* 0xfffffffc00f09947 */ /* 0x010fea000383ffff */
[----:B------:R-:W-:Y:S05]  /*1bd40*/  BRA `(.L_x_14599) ;  /* 0xffffffd400a07947 */ /* 0x000fea000383ffff */
.L_x_14520:
[----:B----4-:R4:W0:Y:S02]  /*1bd50*/  SYNCS.PHASECHK.TRANS64.TRYWAIT P1, [R5+URZ+0x12480], R4 ;  /* 0x01248004050075a7 */ /* 0x010824000802017f */
[----:B0-----:R-:W-:Y:S05]  /*1bd60*/  @!P1 NANOSLEEP.SYNCS 0x989680 ;  /* 0x009896800000995d */ /* 0x001fea0003900000 */
[----:B------:R-:W0:Y:S02]  /*1bd70*/  @!P1 SYNCS.PHASECHK.TRANS64 P1, [R5+URZ+0x12480], R4 ;  /* 0x01248004050095a7 */ /* 0x000e24000802007f */
[----:B0-----:R-:W-:Y:S05]  /*1bd80*/  @!P1 BRA `(.L_x_14520) ;  /* 0xfffffffc00f09947 */ /* 0x001fea000383ffff */
[----:B------:R-:W-:Y:S05]  /*1bd90*/  BRA `(.L_x_14600) ;  /* 0xffffffd4009c7947 */ /* 0x000fea000383ffff */
.L_x_14601:
        /* <DEDUP_REMOVED lines=14> */
.L_x_16305:


//--------------------- .text._ZN7cutlass13device_kernelIN5flash11enable_sm90INS1_16FlashAttnFwdSm90INS1_25CollectiveMainloopFwdSm90ILi2EN4cute5tupleIJNS5_1CILi1EEES8_S8_EEENS6_IJNS7_ILi192EEENS7_ILi160EEENS7_ILi64EEEEEELi64ENS_12float_e4m3_tEfNS_4arch4Sm90ELb0ELb1ELb1ELb1ELb1ELb0ELb0ELb1ELb1ELb1ELb1ELb0EEENS1_21CollectiveEpilogueFwdINS6_IJSA_SC_SB_EEES9_NS_10bfloat16_tESG_Li384ELb1ELb1ELb1ELb1EEENS1_36VarlenDynamicPersistentTileSchedulerILi192ELi160ELi384ELi128ELb1ELb1ELb1ELb1ELb0ELb1EEEEEEEEEvNT_6ParamsE --------------------------
	.section	.text._ZN7cutlass13device_kernelIN5flash11enable_sm90INS1_16FlashAttnFwdSm90INS1_25CollectiveMainloopFwdSm90ILi2EN4cute5tupleIJNS5_1CILi1EEES8_S8_EEENS6_IJNS7_ILi192EEENS7_ILi160EEENS7_ILi64EEEEEELi64ENS_12float_e4m3_tEfNS_4arch4Sm90ELb0ELb1ELb1ELb1ELb1ELb0ELb0ELb1ELb1ELb1ELb1ELb0EEENS1_21CollectiveEpilogueFwdINS6_IJSA_SC_SB_EEES9_NS_10bfloat16_tESG_Li384ELb1ELb1ELb1ELb1EEENS1_36VarlenDynamicPersistentTileSchedulerILi192ELi160ELi384ELi128ELb1ELb1ELb1ELb1ELb0ELb1EEEEEEEEEvNT_6ParamsE,"ax",@progbits
	.align	128
.text._ZN7cutlass13device_kernelIN5flash11enable_sm90INS1_16FlashAttnFwdSm90INS1_25CollectiveMainloopFwdSm90ILi2EN4cute5tupleIJNS5_1CILi1EEES8_S8_EEENS6_IJNS7_ILi192EEENS7_ILi160EEENS7_ILi64EEEEEELi64ENS_12float_e4m3_tEfNS_4arch4Sm90ELb0ELb1ELb1ELb1ELb1ELb0ELb0ELb1ELb1ELb1ELb1ELb0EEENS1_21CollectiveEpilogueFwdINS6_IJSA_SC_SB_EEES9_NS_10bfloat16_tESG_Li384ELb1ELb1ELb1ELb1EEENS1_36VarlenDynamicPersistentTileSchedulerILi192ELi160ELi384ELi128ELb1ELb1ELb1ELb1ELb0ELb1EEEEEEEEEvNT_6ParamsE:
        .type           _ZN7cutlass13device_kernelIN5flash11enable_sm90INS1_16FlashAttnFwdSm90INS1_25CollectiveMainloopFwdSm90ILi2EN4cute5tupleIJNS5_1CILi1EEES8_S8_EEENS6_IJNS7_ILi192EEENS7_ILi160EEENS7_ILi64EEEEEELi64ENS_12float_e4m3_tEfNS_4arch4Sm90ELb0ELb1ELb1ELb1ELb1ELb0ELb0ELb1ELb1ELb1ELb1ELb0EEENS1_21CollectiveEpilogueFwdINS6_IJSA_SC_SB_EEES9_NS_10bfloat16_tESG_Li384ELb1ELb1ELb1ELb1EEENS1_36VarlenDynamicPersistentTileSchedulerILi192ELi160ELi384ELi128ELb1ELb1ELb1ELb1ELb0ELb1EEEEEEEEEvNT_6ParamsE,@function
        .size           _ZN7cutlass13device_kernelIN5flash11enable_sm90INS1_16FlashAttnFwdSm90INS1_25CollectiveMainloopFwdSm90ILi2EN4cute5tupleIJNS5_1CILi1EEES8_S8_EEENS6_IJNS7_ILi192EEENS7_ILi160EEENS7_ILi64EEEEEELi64ENS_12float_e4m3_tEfNS_4arch4Sm90ELb0ELb1ELb1ELb1ELb1ELb0ELb0ELb1ELb1ELb1ELb1ELb0EEENS1_21CollectiveEpilogueFwdINS6_IJSA_SC_SB_EEES9_NS_10bfloat16_tESG_Li384ELb1ELb1ELb1ELb1EEENS1_36VarlenDynamicPersistentTileSchedulerILi192ELi160ELi384ELi128ELb1ELb1ELb1ELb1ELb0ELb1EEEEEEEEEvNT_6ParamsE,(.L_x_16306 - _ZN7cutlass13device_kernelIN5flash11enable_sm90INS1_16FlashAttnFwdSm90INS1_25CollectiveMainloopFwdSm90ILi2EN4cute5tupleIJNS5_1CILi1EEES8_S8_EEENS6_IJNS7_ILi192EEENS7_ILi160EEENS7_ILi64EEEEEELi64ENS_12float_e4m3_tEfNS_4arch4Sm90ELb0ELb1ELb1ELb1ELb1ELb0ELb0ELb1ELb1ELb1ELb1ELb0EEENS1_21CollectiveEpilogueFwdINS6_IJSA_SC_SB_EEES9_NS_10bfloat16_tESG_Li384ELb1ELb1ELb1ELb1EEENS1_36VarlenDynamicPersistentTileSchedulerILi192ELi160ELi384ELi128ELb1ELb1ELb1ELb1ELb0ELb1EEEEEEEEEvNT_6ParamsE)
        .other          _ZN7cutlass13device_kernelIN5flash11enable_sm90INS1_16FlashAttnFwdSm90INS1_25CollectiveMainloopFwdSm90ILi2EN4cute5tupleIJNS5_1CILi1EEES8_S8_EEENS6_IJNS7_ILi192EEENS7_ILi160EEENS7_ILi64EEEEEELi64ENS_12float_e4m3_tEfNS_4arch4Sm90ELb0ELb1ELb1ELb1ELb1ELb0ELb0ELb1ELb1ELb1ELb1ELb0EEENS1_21CollectiveEpilogueFwdINS6_IJSA_SC_SB_EEES9_NS_10bfloat16_tESG_Li384ELb1ELb1ELb1ELb1EEENS1_36VarlenDynamicPersistentTileSchedulerILi192ELi160ELi384ELi128ELb1ELb1ELb1ELb1ELb0ELb1EEEEEEEEEvNT_6ParamsE,@"STO_CUDA_ENTRY STV_DEFAULT"
_ZN7cutlass13device_kernelIN5flash11enable_sm90INS1_16FlashAttnFwdSm90INS1_25CollectiveMainloopFwdSm90ILi2EN4cute5tupleIJNS5_1CILi1EEES8_S8_EEENS6_IJNS7_ILi192EEENS7_ILi160EEENS7_ILi64EEEEEELi64ENS_12float_e4m3_tEfNS_4arch4Sm90ELb0ELb1ELb1ELb1ELb1ELb0ELb0ELb1ELb1ELb1ELb1ELb0EEENS1_21CollectiveEpilogueFwdINS6_IJSA_SC_SB_EEES9_NS_10bfloat16_tESG_Li384ELb1ELb1ELb1ELb1EEENS1_36VarlenDynamicPersistentTileSchedulerILi192ELi160ELi384ELi128ELb1ELb1ELb1ELb1ELb0ELb1EEEEEEEEEvNT_6ParamsE:
        /* <DEDUP_REMOVED lines=45> */
.L_x_14602:
        /* <DEDUP_REMOVED lines=22> */
.L_x_14603:
        /* <DEDUP_REMOVED lines=18> */
.L_x_14604:
        /* <DEDUP_REMOVED lines=22> */
.L_x_14605:
        /* <DEDUP_REMOVED lines=24> */
.L_x_14606:
        /* <DEDUP_REMOVED lines=8> */
.L_x_14608:
        /* <DEDUP_REMOVED lines=25> */
[CC--:B------:R-:W-:Y:S02]  /*0a40*/  LEA.HI R2, R0.reuse, R11.reuse, RZ, 0x5 ;  /* 0x0000000b00027211 */ /* 0x0c0fe400078f28ff */
[CC--:B------:R-:W-:Y:S02]  /*0a50*/  LEA.HI R3, R0.reuse, R11.reuse, RZ, 0x2 ;  /* 0x0000000b00037211 */ /* 0x0c0fe400078f10ff */
[----:B------:R-:W-:Y:S01]  /*0a60*/  LEA.HI R0, R0, R11, RZ, 0x4 ;  /* 0x0000000b00007211 */ /* 0x000fe200078f20ff */
[----:B------:R-:W-:Y:S01]  /*0a70*/  IMAD.SHL.U32 R4, R2, 0x20, RZ ;  /* 0x0000002002047824 */ /* 0x000fe200078e00ff */
[----:B------:R-:W-:Y:S02]  /*0a80*/  LOP3.LUT R23, R156, 0xffffff80, RZ, 0xc0, !PT ;  /* 0xffffff809c177812 */ /* 0x000fe400078ec0ff */
[----:B------:R-:W-:-:S02]  /*0a90*/  LOP3.LUT R7, R3, 0xfffffffc, RZ, 0xc0, !PT ;  /* 0xfffffffc03077812 */ /* 0x000fc400078ec0ff */
[----:B------:R-:W-:Y:S01]  /*0aa0*/  SHF.R.S32.HI R3, RZ, 0x4, R0 ;  /* 0x00000004ff037819 */ /* 0x000fe20000011400 */
[C---:B------:R-:W-:Y:S01]  /*0ab0*/  IMAD.IADD R23, R11.reuse, 0x1, -R23 ;  /* 0x000000010b177824 */ /* 0x040fe200078e0a17 */
[C---:B------:R-:W-:Y:S02]  /*0ac0*/  LOP3.LUT R2, R0.reuse, 0x3fffff0, RZ, 0xc0, !PT ;  /* 0x03fffff000027812 */ /* 0x040fe400078ec0ff */
[----:B------:R-:W-:Y:S02]  /*0ad0*/  LEA.HI R0, R0, R3, RZ, 0x1 ;  /* 0x0000000300007211 */ /* 0x000fe400078f08ff */
[----:B------:R-:W-:Y:S01]  /*0ae0*/  LOP3.LUT R5, R4, 0xfffffc00, RZ, 0xc0, !PT ;  /* 0xfffffc0004057812 */ /* 0x000fe200078ec0ff */
[----:B------:R-:W-:Y:S01]  /*0af0*/  IMAD.IADD R2, R11, 0x1, -R2 ;  /* 0x000000010b027824 */ /* 0x000fe200078e0a02 */
[----:B------:R-:W-:Y:S02]  /*0b00*/  LOP3.LUT R0, R0, 0x1ffffffe, RZ, 0xc0, !PT ;  /* 0x1ffffffe00007812 */ /* 0x000fe400078ec0ff */
[----:B------:R-:W-:Y:S01]  /*0b10*/  SHF.R.S32.HI R6, RZ, 0x1f, R23 ;  /* 0x0000001fff067819 */ /* 0x000fe20000011417 */
[----:B------:R-:W-:Y:S01]  /*0b20*/  IMAD R5, R2, 0x40, R5 ;  /* 0x0000004002057824 */ /* 0x000fe200078e0205 */
[----:B------:R-:W-:Y:S01]  /*0b30*/  SHF.R.S32.HI R156, RZ, 0x7, R156 ;  /* 0x00000007ff9c7819 */ /* 0x000fe2000001149c */
[----:B------:R-:W-:Y:S01]  /*0b40*/  IMAD.IADD R0, R3, 0x1, -R0 ;  /* 0x0000000103007824 */ /* 0x000fe200078e0a00 */
[CC--:B------:R-:W-:Y:S01]  /*0b50*/  LEA.HI R8, R6.reuse, R23.reuse, RZ, 0x2 ;  /* 0x0000001706087211 */ /* 0x0c0fe200078f10ff */
[----:B------:R-:W-:Y:S01]  /*0b60*/  IMAD.IADD R2, R11, 0x1, -R7 ;  /* 0x000000010b027824 */ /* 0x000fe200078e0a07 */
[----:B------:R-:W-:Y:S01]  /*0b70*/  LEA.HI R6, R6, R23, RZ, 0x5 ;  /* 0x0000001706067211 */ /* 0x000fe200078f28ff */
[----:B------:R-:W-:Y:S01]  /*0b80*/  IMAD R0, R0, 0x8, R5 ;  /* 0x0000000800007824 */ /* 0x000fe200078e0205 */
[--C-:B------:R-:W-:Y:S01]  /*0b90*/  SHF.R.S32.HI R9, RZ, 0x2, R8.reuse ;  /* 0x00000002ff097819 */ /* 0x100fe20000011408 */
[----:B------:R-:W-:Y:S01]  /*0ba0*/  IMAD.HI R4, R156, 0x55555556, RZ ;  /* 0x555555569c047827 */ /* 0x000fe200078e02ff */
[----:B------:R-:W-:-:S02]  /*0bb0*/  SHF.R.S32.HI R10, RZ, 0x1f, R8 ;  /* 0x0000001fff0a7819 */ /* 0x000fc40000011408 */
[----:B------:R0:W-:Y:S01]  /*0bc0*/  STL [R1], R0 ;  /* 0x0000000001007387 */ /* 0x0001e20000100800 */
[----:B------:R-:W-:Y:S02]  /*0bd0*/  SHF.R.S32.HI R6, RZ, 0x5, R6 ;  /* 0x00000005ff067819 */ /* 0x000fe40000011406 */
[----:B------:R-:W-:Y:S02]  /*0be0*/  LEA.HI R10, R10, R9, RZ, 0x3 ;  /* 0x000000090a0a7211 */ /* 0x000fe400078f18ff */
[----:B------:R-:W-:Y:S02]  /*0bf0*/  LEA.HI R7, R4, R4, RZ, 0x1 ;  /* 0x0000000404077211 */ /* 0x000fe400078f08ff */
[----:B------:R-:W-:Y:S02]  /*0c00*/  LOP3.LUT R10, R10, 0xfffffff8, RZ, 0xc0, !PT ;  /* 0xfffffff80a0a7812 */ /* 0x000fe400078ec0ff */
[----:B------:R-:W-:Y:S01]  /*0c10*/  LEA.HI R4, R2, R2, RZ, 0x1 ;  /* 0x0000000202047211 */ /* 0x000fe200078f08ff */
[----:B------:R-:W-:Y:S01]  /*0c20*/  IMAD R7, R7, -0x3, R156 ;  /* 0xfffffffd07077824 */ /* 0x000fe200078e029c */
[----:B------:R-:W-:Y:S01]  /*0c30*/  LOP3.LUT R8, R8, 0x7ffffffc, RZ, 0xc0, !PT ;  /* 0x7ffffffc08087812 */ /* 0x000fe200078ec0ff */
[----:B------:R-:W-:Y:S01]  /*0c40*/  IMAD.IADD R9, R9, 0x1, -R10 ;  /* 0x0000000109097824 */ /* 0x000fe200078e0a0a */
[----:B------:R-:W-:-:S03]  /*0c50*/  LOP3.LUT R3, R4, 0x1ffffffe, RZ, 0xc0, !PT ;  /* 0x1ffffffe04037812 */ /* 0x000fc600078ec0ff */
[----:B------:R-:W-:Y:S02]  /*0c60*/  IMAD R6, R6, 0x10, R9 ;  /* 0x0000001006067824 */ /* 0x000fe400078e0209 */
[----:B------:R-:W-:Y:S02]  /*0c70*/  IMAD.IADD R22, R2, 0x1, -R3 ;  /* 0x0000000102167824 */ /* 0x000fe400078e0a03 */
[----:B------:R-:W-:Y:S02]  /*0c80*/  IMAD.IADD R8, R23, 0x1, -R8 ;  /* 0x0000000117087824 */ /* 0x000fe400078e0a08 */
[----:B------:R-:W-:Y:S02]  /*0c90*/  IMAD R157, R7, 0x40, R6 ;  /* 0x00000040079d7824 */ /* 0x000fe400078e0206 */
[----:B------:R-:W-:Y:S02]  /*0ca0*/  IMAD.SHL.U32 R19, R8, 0x2, RZ ;  /* 0x0000000208137824 */ /* 0x000fe400078e00ff */
[----:B0-----:R-:W-:-:S07]  /*0cb0*/  IMAD R22, R22, 0x8, R157 ;  /* 0x0000000816167824 */ /* 0x001fce00078e029d */
.L_x_14708:
        /* <DEDUP_REMOVED lines=15> */
[----:B-----5:R3:W5:Y:S01]  /*0db0*/  @P1 LDG.E R18, desc[UR52][R6.64] ;  /* 0x0000003406121981 */ /* 0x020762000c1e1900 */
        /* <DEDUP_REMOVED lines=20> */
.L_x_14609:
        /* <DEDUP_REMOVED lines=9> */
.L_x_14610:
        /* <DEDUP_REMOVED lines=10> */
.L_x_14611:
[----:B------:R-:W-:Y:S01]  /*1030*/  ULDC UR4, c[0x0][0x448] ;  /* 0x0001120000047ab9 */ /* 0x000fe20000000800 */
[----:B-----5:R-:W-:Y:S01]  /*1040*/  IMAD.IADD R17, R17, 0x1, -R8 ;  /* 0x0000000111117824 */ /* 0x020fe200078e0a08 */
[----:B------:R-:W-:Y:S02]  /*1050*/  UISETP.NE.AND UP0, UPT, UR4, 0x1, UPT ;  /* 0x000000010400788c */ /* 0x000fe4000bf05270 */
[----:B------:R-:W-:Y:S02]  /*1060*/  UIMAD UR40, UR6, 0xc0, URZ ;  /* 0x000000c0062878a4 */ /* 0x000fe4000f8e023f */
        /* <DEDUP_REMOVED lines=26> */
.L_x_14613:
[----:B------:R-:W-:-:S11]  /*1210*/  UISETP.NE.AND UP0, UPT, UR7, 0x1, UPT ;  /* 0x000000010700788c */ /* 0x000fd6000bf05270 */
[----:B------:R-:W-:Y:S02]  /*1220*/  @UP0 ULDC.64 UR10, c[0x0][0x9e8] ;  /* 0x00027a00000a0ab9 */ /* 0x000fe40000000a00 */
[----:B------:R-:W-:-:S04]  /*1230*/  UIMAD.WIDE.U32 UR8, UR4, UR10, URZ ;  /* 0x0000000a040872a5 */ /* 0x000fc8000f8e003f */
[----:B------:R-:W-:-:S12]  /*1240*/  @UP0 USHF.R.U32.HI UR4, URZ, UR11, UR9 ;  /* 0x0000000b3f040299 */ /* 0x000fd80008011609 */
.L_x_14614:
[----:B------:R-:W-:-:S06]  /*1250*/  UIMAD UR4, UR4, UR7, UR7 ;  /* 0x00000007040472a4 */ /* 0x000fcc000f8e0207 */
[----:B------:R-:W-:-:S07]  /*1260*/  VIMNMX R0, R0, UR4, PT ;  /* 0x0000000400007c48 */ /* 0x000fce000bfe0100 */
.L_x_14612:
        /* <DEDUP_REMOVED lines=33> */
.L_x_14616:
[----:B------:R-:W-:-:S11]  /*1480*/  UISETP.NE.AND UP0, UPT, UR7, 0x1, UPT ;  /* 0x000000010700788c */ /* 0x000fd6000bf05270 */
[----:B------:R-:W-:Y:S02]  /*1490*/  @UP0 ULDC.64 UR10, c[0x0][0x9e8] ;  /* 0x00027a00000a0ab9 */ /* 0x000fe40000000a00 */
[----:B------:R-:W-:-:S04]  /*14a0*/  UIMAD.WIDE.U32 UR8, UR4, UR10, URZ ;  /* 0x0000000a040872a5 */ /* 0x000fc8000f8e003f */
[----:B------:R-:W-:-:S12]  /*14b0*/  @UP0 USHF.R.U32.HI UR4, URZ, UR11, UR9 ;  /* 0x0000000b3f040299 */ /* 0x000fd80008011609 */
.L_x_14617:
[----:B------:R-:W-:-:S04]  /*14c0*/  UIMAD UR4, UR4, UR7, URZ ;  /* 0x00000007040472a4 */ /* 0x000fc8000f8e023f */
[----:B------:R-:W-:-:S04]  /*14d0*/  UISETP.LT.AND UP0, UPT, UR6, UR4, UPT ;  /* 0x000000040600728c */ /* 0x000fc8000bf01270 */
[----:B------:R-:W-:-:S12]  /*14e0*/  USEL UR6, UR6, UR4, !UP0 ;  /* 0x0000000406067287 */ /* 0x000fd8000c000000 */
.L_x_14615:
        /* <DEDUP_REMOVED lines=52> */
.L_x_14618:
[----:B------:R-:W-:Y:S02]  /*1830*/  UIMAD UR43, UR41, UR4, UR43 ;  /* 0x00000004292b72a4 */ /* 0x000fe4000f8e022b */
[----:B------:R-:W-:Y:S01]  /*1840*/  IMAD.U32 R3, RZ, RZ, UR4 ;  /* 0x00000004ff037e24 */ /* 0x000fe2000f8e00ff */
[----:B------:R-:W-:Y:S02]  /*1850*/  PLOP3.LUT P0, PT, PT, PT, PT, 0x80, 0x0 ;  /* 0x000000000000781c */ /* 0x000fe40003f0f070 */
[----:B------:R-:W-:Y:S02]  /*1860*/  CS2R R28, SRZ ;  /* 0x00000000001c7805 */ /* 0x000fe4000001ff00 */
[----:B------:R-:W-:Y:S01]  /*1870*/  CS2R R20, SRZ ;  /* 0x0000000000147805 */ /* 0x000fe2000001ff00 */
[----:B------:R-:W-:Y:S01]  /*1880*/  IMAD.MOV.U32 R8, RZ, RZ, RZ ;  /* 0x000000ffff087224 */ /* 0x000fe200078e00ff */
[----:B------:R-:W-:Y:S02]  /*1890*/  VIADDMNMX R104, R3, UR43, R104, PT ;  /* 0x0000002b03687c46 */ /* 0x000fe4000b800168 */
[----:B------:R-:W-:-:S02]  /*18a0*/  CS2R R30, SRZ ;  /* 0x00000000001e7805 */ /* 0x000fc4000001ff00 */
[----:B------:R-:W-:Y:S01]  /*18b0*/  CS2R R26, SRZ ;  /* 0x00000000001a7805 */ /* 0x000fe2000001ff00 */
[----:B------:R-:W-:Y:S01]  /*18c0*/  IMAD.MOV.U32 R25, RZ, RZ, RZ ;  /* 0x000000ffff197224 */ /* 0x000fe200078e00ff */
        /* <DEDUP_REMOVED lines=14> */
[----:B------:R-:W0:Y:S01]  /*19b0*/  SHFL.IDX PT, R0, R156, RZ, 0x1f ;  /* 0x00001fff9c007589 */ /* 0x000e2200000e0000 */
[----:B------:R-:W1:Y:S01]  /*19c0*/  S2UR UR44, SR_CgaCtaId ;  /* 0x00000000002c79c3 */ /* 0x000e620000008800 */
[----:B------:R-:W-:Y:S01]  /*19d0*/  UMOV UR45, 0x400 ;  /* 0x00000400002d7882 */ /* 0x000fe20000000000 */
[----:B0-----:R-:W-:Y:S01]  /*19e0*/  R2UR UR6, R0 ;  /* 0x00000000000672ca */ /* 0x001fe200000e0000 */
[----:B-1----:R-:W-:-:S12]  /*19f0*/  ULEA UR45, UR44, UR45, 0x18 ;  /* 0x0000002d2c2d7291 */ /* 0x002fd8000f8ec03f */
        /* <DEDUP_REMOVED lines=26> */
.L_x_14620:
        /* <DEDUP_REMOVED lines=26> */
[----:B------:R-:W-:Y:S02]  /*1d40*/  @UP1 ULEA UR4, UP3, UR10, UR4, 0x2 ;  /* 0x000000040a041291 */ /* 0x000fe4000f86103f */
[----:B------:R-:W-:Y:S02]  /*1d50*/  @UP0 UIMAD UR12, UR38, UR13, UR9 ;  /* 0x0000000d260c02a4 */ /* 0x000fe4000f8e0209 */
[----:B------:R-:W-:Y:S02]  /*1d60*/  @UP1 UIMAD UR9, UR38, UR15, UR11 ;  /* 0x0000000f260912a4 */ /* 0x000fe4000f8e020b */
[----:B------:R-:W-:Y:S01]  /*1d70*/  @UP0 ULEA UR6, UP2, UR8, UR6, 0x2 ;  /* 0x0000000608060291 */ /* 0x000fe2000f84103f */
[----:B------:R-:W-:Y:S01]  /*1d80*/  IMAD.U32 R6, RZ, RZ, UR4 ;  /* 0x00000004ff067e24 */ /* 0x000fe2000f8e00ff */
[----:B------:R-:W-:-:S02]  /*1d90*/  @UP1 ULEA.HI.X UR5, UR10, UR5, UR9, 0x2, UP3 ;  /* 0x000000050a051291 */ /* 0x000fc400098f1409 */
[----:B------:R-:W-:Y:S02]  /*1da0*/  @UP0 ULEA.HI.X UR7, UR8, UR7, UR12, 0x2, UP2 ;  /* 0x0000000708070291 */ /* 0x000fe400090f140c */
[----:B------:R-:W-:Y:S02]  /*1db0*/  IMAD.U32 R4, RZ, RZ, UR6 ;  /* 0x00000006ff047e24 */ /* 0x000fe4000f8e00ff */
[----:B------:R-:W-:Y:S02]  /*1dc0*/  IMAD.U32 R7, RZ, RZ, UR5 ;  /* 0x00000005ff077e24 */ /* 0x000fe4000f8e00ff */
[----:B------:R-:W-:-:S03]  /*1dd0*/  IMAD.U32 R5, RZ, RZ, UR7 ;  /* 0x00000007ff057e24 */ /* 0x000fc6000f8e00ff */
        /* <DEDUP_REMOVED lines=14> */
.L_x_14817:
[----:B------:R-:W-:Y:S05]  /*1ec0*/  @!P0 BRA `(.L_x_14622) ;  /* 0x0000000000048947 */ /* 0x000fea0003800000 */
[----:B------:R-:W-:Y:S01]  /*1ed0*/  BPT.TRAP 0x1 ;  /* 0x000000040000795c */ /* 0x000fe20000300000 */
.L_x_14622:
[----:B------:R-:W-:Y:S02]  /*1ee0*/  IMAD.U32 R106, RZ, RZ, UR36 ;  /* 0x00000024ff6a7e24 */ /* 0x000fe4000f8e00ff */
[----:B0-----:R-:W-:-:S03]  /*1ef0*/  IMAD.U32 R3, RZ, RZ, UR46 ;  /* 0x0000002eff037e24 */ /* 0x001fc6000f8e00ff */
[----:B------:R-:W-:Y:S02]  /*1f00*/  LEA R106, R106, UR45, 0x3 ;  /* 0x0000002d6a6a7c11 */ /* 0x000fe4000f8e18ff */
[----:B------:R-:W-:-:S04]  /*1f10*/  SHF.L.U32 R3, R3, 0x1f, RZ ;  /* 0x0000001f03037819 */ /* 0x000fc800000006ff */
[----:B------:R0:W1:Y:S01]  /*1f20*/  SYNCS.PHASECHK.TRANS64.TRYWAIT P1, [R106+URZ+0x13230], R3 ;  /* 0x013230036a0075a7 */ /* 0x000062000802017f */
[----:B------:R-:W-:Y:S05]  /*1f30*/  @!P0 BRA `(.L_x_14623) ;  /* 0x0000000000048947 */ /* 0x000fea0003800000 */
[----:B------:R-:W-:Y:S01]  /*1f40*/  BPT.TRAP 0x1 ;  /* 0x000000040000795c */ /* 0x000fe20000300000 */
.L_x_14623:
[----:B-1----:R-:W-:Y:S05]  /*1f50*/  @P1 BRA `(.L_x_14624) ;  /* 0x0000000000081947 */ /* 0x002fea0003800000 */
[----:B------:R-:W1:Y:S02]  /*1f60*/  SYNCS.PHASECHK.TRANS64.TRYWAIT P1, [R106+URZ+0x13230], R3 ;  /* 0x013230036a0075a7 */ /* 0x000e64000802017f */
[----:B-1----:R-:W-:Y:S05]  /*1f70*/  @!P1 BRA `(.L_x_14625) ;  /* 0x000001b400c09947 */ /* 0x002fea0003800000 */
.L_x_14624:
        /* <DEDUP_REMOVED lines=11> */
[----:B------:R-:W-:-:S03]  /*2030*/  UMOV UR7, 0x80000020 ;  /* 0x8000002000077882 */ /* 0x000fc60000000000 */
        /* <DEDUP_REMOVED lines=10> */
[----:B------:R-:W-:Y:S01]  /*20e0*/  UIADD3 UR13, UR12, 0x182, URZ ;  /* 0x000001820c0d7890 */ /* 0x000fe2000fffe03f */
[----:B------:R-:W-:-:S02]  /*20f0*/  WARPGROUP.DEPBAR.LE gsb0, 0x0 ;  /* 0x00008000000079c5 */ /* 0x000fc40000010000 */
        /* <DEDUP_REMOVED lines=49> */
.L_x_14626:
[----:B------:R-:W-:Y:S01]  /*2410*/  UISETP.NE.AND UP1, UPT, UR51, URZ, UPT ;  /* 0x0000003f3300728c */ /* 0x000fe2000bf25270 */
[----:B------:R-:W-:Y:S01]  /*2420*/  R2UR UR6, R106 ;  /* 0x000000006a0672ca */ /* 0x000fe200000e0000 */
[----:B01----:R-:W-:Y:S02]  /*2430*/  VIADD R106, R22, UR40 ;  /* 0x00000028166a7c36 */ /* 0x003fe40008000000 */
        /* <DEDUP_REMOVED lines=201> */
.L_x_14629:
[----:B------:R-:W-:Y:S02]  /*30d0*/  ULDC UR6, c[0x0][0x9e4] ;  /* 0x0002790000067ab9 */ /* 0x000fe40000000800 */
[----:B------:R-:W-:-:S05]  /*30e0*/  IMAD.U32 R34, RZ, RZ, UR6 ;  /* 0x00000006ff227e24 */ /* 0x000fca000f8e00ff */
[----:B------:R-:W-:-:S13]  /*30f0*/  ISETP.NE.AND P1, PT, R34, 0x1, PT ;  /* 0x000000012200780c */ /* 0x000fda0003f25270 */
[----:B------:R-:W1:Y:S02]  /*3100*/  @P1 LDC.64 R24, c[0x0][0x9e8] ;  /* 0x00027a00ff181b82 */ /* 0x000e640000000a00 */
[----:B-1----:R-:W-:-:S05]  /*3110*/  @P1 IMAD.HI.U32 R24, R35, R24, RZ ;  /* 0x0000001823181227 */ /* 0x002fca00078e00ff */
[----:B------:R-:W-:-:S07]  /*3120*/  @P1 SHF.R.U32.HI R35, RZ, R25, R24 ;  /* 0x00000019ff231219 */ /* 0x000fce0000011618 */
.L_x_14630:
[----:B------:R-:W-:Y:S05]  /*3130*/  BSYNC B0 ;  /* 0x0000000000007941 */ /* 0x000fea0003800000 */
.L_x_14628:
[----:B------:R-:W-:-:S05]  /*3140*/  IMAD R35, R35, R34, R108 ;  /* 0x0000002223237224 */ /* 0x000fca00078e026c */
[----:B------:R-:W-:Y:S02]  /*3150*/  VIADDMNMX R111, R35, R34, R111, PT ;  /* 0x00000022236f7246 */ /* 0x000fe4000380016f */
[----:B------:R-:W-:-:S07]  /*3160*/  VIMNMX R112, R112, R35, !PT ;  /* 0x0000002370707248 */ /* 0x000fce0007fe0100 */
.L_x_14627:
[C---:B------:R-:W-:Y:S01]  /*3170*/  ISETP.GE.AND P2, PT, R116.reuse, 0x9, PT ;  /* 0x000000097400780c */ /* 0x040fe20003f46270 */
[----:B------:R-:W-:Y:S01]  /*3180*/  UISETP.NE.AND UP0, UPT, UR50, URZ, UPT ;  /* 0x0000003f3200728c */ /* 0x000fe2000bf05270 */
[C---:B------:R-:W-:Y:S02]  /*3190*/  ISETP.GE.AND P1, PT, R116.reuse, 0x2, PT ;  /* 0x000000027400780c */ /* 0x040fe40003f26270 */
        /* <DEDUP_REMOVED lines=69> */
[----:B------:R-:W-:Y:S01]  /*35f0*/  ISETP.GE.AND P3, PT, R116, 0x32, PT ;  /* 0x000000327400780c */ /* 0x000fe20003f66270 */
[----:B0-----:R-:W-:Y:S01]  /*3600*/  IMAD.IADD R91, R114, 0x1, R95 ;  /* 0x00000001725b7824 */ /* 0x001fe200078e025f */
        /* <DEDUP_REMOVED lines=175> */
.L_x_14633:
[----:B------:R-:W-:Y:S02]  /*4100*/  ULDC UR6, c[0x0][0x9e4] ;  /* 0x0002790000067ab9 */ /* 0x000fe40000000800 */
[----:B------:R-:W-:-:S05]  /*4110*/  IMAD.U32 R94, RZ, RZ, UR6 ;  /* 0x00000006ff5e7e24 */ /* 0x000fca000f8e00ff */
[----:B------:R-:W-:-:S13]  /*4120*/  ISETP.NE.AND P6, PT, R94, 0x1, PT ;  /* 0x000000015e00780c */ /* 0x000fda0003fc5270 */
[----:B------:R-:W0:Y:S02]  /*4130*/  @P6 LDC.64 R12, c[0x0][0x9e8] ;  /* 0x00027a00ff0c6b82 */ /* 0x000e240000000a00 */
[----:B0-----:R-:W-:-:S05]  /*4140*/  @P6 IMAD.HI.U32 R12, R95, R12, RZ ;  /* 0x0000000c5f0c6227 */ /* 0x001fca00078e00ff */
[----:B------:R-:W-:-:S07]  /*4150*/  @P6 SHF.R.U32.HI R95, RZ, R13, R12 ;  /* 0x0000000dff5f6219 */ /* 0x000fce000001160c */
.L_x_14634:
[----:B------:R-:W-:Y:S05]  /*4160*/  BSYNC B0 ;  /* 0x0000000000007941 */ /* 0x000fea0003800000 */
.L_x_14632:
[----:B------:R-:W-:-:S05]  /*4170*/  IMAD R95, R95, R94, R108 ;  /* 0x0000005e5f5f7224 */ /* 0x000fca00078e026c */
[----:B------:R-:W-:Y:S02]  /*4180*/  VIADDMNMX R92, R95, R94, R92, PT ;  /* 0x0000005e5f5c7246 */ /* 0x000fe4000380015c */
[----:B------:R-:W-:-:S07]  /*4190*/  VIMNMX R91, R91, R95, !PT ;  /* 0x0000005f5b5b7248 */ /* 0x000fce0007fe0100 */
.L_x_14631:
[C---:B------:R-:W-:Y:S01]  /*41a0*/  ISETP.GT.AND P1, PT, R91.reuse, 0x1, !P1 ;  /* 0x000000015b00780c */ /* 0x040fe20004f24270 */
[----:B------:R-:W-:Y:S01]  /*41b0*/  ULDC UR20, c[0x0][0x988] ;  /* 0x0002620000147ab9 */ /* 0x000fe20000000800 */
[----:B------:R-:W-:Y:S01]  /*41c0*/  LOP3.LUT P6, RZ, R16, 0x8000000, RZ, 0xc0, !PT ;  /* 0x0800000010ff7812 */ /* 0x000fe200078cc0ff */
[----:B------:R-:W-:Y:S01]  /*41d0*/  IMAD.U32 R94, RZ, RZ, UR20 ;  /* 0x00000014ff5e7e24 */ /* 0x000fe2000f8e00ff */
[----:B------:R-:W-:Y:S01]  /*41e0*/  ISETP.LT.OR P1, PT, R92, 0x2, P1 ;  /* 0x000000025c00780c */ /* 0x000fe20000f21670 */
[----:B------:R-:W-:Y:S01]  /*41f0*/  UISETP.NE.AND UP1, UPT, UR51, URZ, UPT ;  /* 0x0000003f3300728c */ /* 0x000fe2000bf25270 */
[----:B------:R-:W-:Y:S01]  /*4200*/  ISETP.GT.AND P2, PT, R91, 0x89, !P2 ;  /* 0x000000895b00780c */ /* 0x000fe20005744270 */
[----:B------:R-:W-:Y:S01]  /*4210*/  UISETP.NE.AND UP0, UPT, UR50, URZ, UPT ;  /* 0x0000003f3200728c */ /* 0x000fe2000bf05270 */
[----:B------:R-:W-:Y:S01]  /*4220*/  FSEL R4, R4, -INF , !P1 ;  /* 0xff80000004047808 */ /* 0x000fe20004800000 */
[----:B------:R-:W-:Y:S01]  /*4230*/  UMOV UR10, UR40 ;  /* 0x00000028000a7c82 */ /* 0x000fe20008000000 */
        /* <DEDUP_REMOVED lines=12> */
[C---:B------:R-:W-:Y:S02]  /*4300*/  ISETP.LT.OR P3, PT, R92.reuse, 0x91, P3 ;  /* 0x000000915c00780c */ /* 0x040fe40001f61670 */
[----:B------:R-:W-:Y:S02]  /*4310*/  ISETP.GT.AND P1, PT, R91, 0x9, !P1 ;  /* 0x000000095b00780c */ /* 0x000fe40004f24270 */
[----:B------:R-:W-:Y:S02]  /*4320*/  FSEL R29, R29, -INF , !P2 ;  /* 0xff8000001d1d7808 */ /* 0x000fe40005000000 */
[----:B------:R-:W-:Y:S02]  /*4330*/  ISETP.LT.OR P1, PT, R92, 0xa, P1 ;  /* 0x0000000a5c00780c */ /* 0x000fe40000f21670 */
[----:B------:R-:W-:Y:S02]  /*4340*/  ISETP.GT.AND P5, PT, R91, 0x98, !P5 ;  /* 0x000000985b00780c */ /* 0x000fe40006fa4270 */
[----:B------:R-:W-:-:S02]  /*4350*/  FSEL R8, R8, -INF , !P1 ;  /* 0xff80000008087808 */ /* 0x000fc40004800000 */
[----:B------:R-:W-:Y:S02]  /*4360*/  LOP3.LUT P1, RZ, R16, 0x8, RZ, 0xc0, !PT ;  /* 0x0000000810ff7812 */ /* 0x000fe4000782c0ff */
[----:B------:R-:W-:Y:S02]  /*4370*/  ISETP.LT.OR P4, PT, R92, 0x92, P4 ;  /* 0x000000925c00780c */ /* 0x000fe40002781670 */
[----:B------:R-:W-:Y:S02]  /*4380*/  ISETP.GT.AND P1, PT, R91, 0x10, !P1 ;  /* 0x000000105b00780c */ /* 0x000fe40004f24270 */
[----:B------:R-:W-:Y:S02]  /*4390*/  FSEL R30, R30, -INF , !P3 ;  /* 0xff8000001e1e7808 */ /* 0x000fe40005800000 */
[C---:B------:R-:W-:Y:S02]  /*43a0*/  ISETP.LT.OR P1, PT, R92.reuse, 0x11, P1 ;  /* 0x000000115c00780c */ /* 0x040fe40000f21670 */
[----:B------:R-:W-:-:S02]  /*43b0*/  ISETP.LT.OR P5, PT, R92, 0x99, P5 ;  /* 0x000000995c00780c */ /* 0x000fc40002fa1670 */
[----:B------:R-:W-:Y:S02]  /*43c0*/  FSEL R12, R9, -INF , !P1 ;  /* 0xff800000090c7808 */ /* 0x000fe40004800000 */
[----:B------:R-:W-:Y:S02]  /*43d0*/  LOP3.LUT P1, RZ, R16, 0x10, RZ, 0xc0, !PT ;  /* 0x0000001010ff7812 */ /* 0x000fe4000782c0ff */
[----:B------:R-:W-:Y:S02]  /*43e0*/  FMNMX.FTZ R9, R93, R24, !PT ;  /* 0x000000185d097209 */ /* 0x000fe40007810000 */
[----:B------:R-:W-:Y:S02]  /*43f0*/  ISETP.GT.AND P1, PT, R91, 0x11, !P1 ;  /* 0x000000115b00780c */ /* 0x000fe40004f24270 */
[----:B------:R-:W-:Y:S02]  /*4400*/  FSEL R31, R31, -INF , !P4 ;  /* 0xff8000001f1f7808 */ /* 0x000fe40006000000 */
[----:B------:R-:W-:-:S02]  /*4410*/  ISETP.LT.OR P1, PT, R92, 0x12, P1 ;  /* 0x000000125c00780c */ /* 0x000fc40000f21670 */
[----:B------:R-:W-:Y:S02]  /*4420*/  FSEL R32, R32, -INF , !P5 ;  /* 0xff80000020207808 */ /* 0x000fe40006800000 */
[----:B------:R-:W-:Y:S02]  /*4430*/  FSEL R10, R10, -INF , !P1 ;  /* 0xff8000000a0a7808 */ /* 0x000fe40004800000 */
[----:B------:R-:W-:Y:S02]  /*4440*/  LOP3.LUT P1, RZ, R2, 0x1, RZ, 0xc0, !PT ;  /* 0x0000000102ff7812 */ /* 0x000fe4000782c0ff */
[----:B------:R-:W-:Y:S02]  /*4450*/  R2UR UR12, R105 ;  /* 0x00000000690c72ca */ /* 0x000fe400000e0000 */
[----:B------:R-:W-:-:S04]  /*4460*/  ISETP.GT.AND P1, PT, R91, 0x18, !P1 ;  /* 0x000000185b00780c */ /* 0x000fc80004f24270 */
[----:B------:R-:W-:-:S04]  /*4470*/  ISETP.LT.OR P1, PT, R92, 0x19, P1 ;  /* 0x000000195c00780c */ /* 0x000fc80000f21670 */
[----:B------:R-:W-:Y:S02]  /*4480*/  FSEL R11, R11, -INF , !P1 ;  /* 0xff8000000b0b7808 */ /* 0x000fe40004800000 */
[----:B------:R-:W-:Y:S01]  /*4490*/  LOP3.LUT P1, RZ, R16, 0x80000000, RZ, 0xc0, !PT ;  /* 0x8000000010ff7812 */ /* 0x000fe2000782c0ff */
[----:B------:R-:W-:-:S03]  /*44a0*/  UIADD3 UR6, UR12, UR10, URZ ;  /* 0x0000000a0c067290 */ /* 0x000fc6000fffe03f */
[----:B------:R-:W-:Y:S01]  /*44b0*/  ISETP.GT.AND P1, PT, R91, 0x19, !P1 ;  /* 0x000000195b00780c */ /* 0x000fe20004f24270 */
[----:B------:R-:W-:-:S03]  /*44c0*/  UIADD3 UR10, UR6, UR11, URZ ;  /* 0x0000000b060a7290 */ /* 0x000fc6000fffe03f */
        /* <DEDUP_REMOVED lines=52> */
[----:B------:R-:W-:Y:S02]  /*4810*/  FMNMX.FTZ R56, R36, R9, !PT ;  /* 0x0000000924387209 */ /* 0x000fe40007810000 */
        /* <DEDUP_REMOVED lines=55> */
[----:B------:R-:W-:-:S02]  /*4b90*/  FMNMX.FTZ R56, R82, R9, !PT ;  /* 0x0000000952387209 */ /* 0x000fc40007810000 */
        /* <DEDUP_REMOVED lines=36> */
[----:B------:R-:W-:-:S01]  /*4de0*/  FFMA.FTZ R94, R9, R94, -8 ;  /* 0xc1000000095e7423 */ /* 0x000fc2000001005e */
[----:B------:R-:W-:Y:S02]  /*4df0*/  LOP3.LUT P6, RZ, R16, 0x1, RZ, 0xc0, !PT ;  /* 0x0000000110ff7812 */ /* 0x000fe400078cc0ff */
[----:B------:R-:W-:-:S04]  /*4e00*/  ISETP.LT.OR P1, PT, R92, 0x82, P1 ;  /* 0x000000825c00780c */ /* 0x000fc80000f21670 */
[----:B------:R-:W-:Y:S02]  /*4e10*/  FSEL R27, R27, -INF , !P1 ;  /* 0xff8000001b1b7808 */ /* 0x000fe40004800000 */
[----:B------:R-:W-:-:S04]  /*4e20*/  FSETP.NEU.FTZ.AND P1, PT, R9, -INF , PT ;  /* 0xff8000000900780b */ /* 0x000fc80003f3d000 */
[----:B------:R-:W-:Y:S02]  /*4e30*/  FSEL R94, R94, RZ, P1 ;  /* 0x000000ff5e5e7208 */ /* 0x000fe40000800000 */
[----:B------:R-:W-:Y:S02]  /*4e40*/  ISETP.GT.AND P1, PT, R91, RZ, !P6 ;  /* 0x000000ff5b00720c */ /* 0x000fe40007724270 */
[----:B------:R-:W-:Y:S01]  /*4e50*/  LOP3.LUT P6, RZ, R2, 0x4, RZ, 0xc0, !PT ;  /* 0x0000000402ff7812 */ /* 0x000fe200078cc0ff */
[----:B------:R-:W-:-:S01]  /*4e60*/  FFMA.FTZ R96, R87, UR20, -R94 ;  /* 0x0000001457607c23 */ /* 0x000fc2000801085e */
[----:B------:R-:W-:Y:S01]  /*4e70*/  ISETP.LT.OR P1, PT, R92, 0x1, P1 ;  /* 0x000000015c00780c */ /* 0x000fe20000f21670 */
[----:B------:R-:W-:-:S01]  /*4e80*/  FFMA.FTZ R24, R24, UR20, -R94 ;  /* 0x0000001418187c23 */ /* 0x000fc2000801085e */
[----:B------:R-:W-:Y:S01]  /*4e90*/  ISETP.GT.AND P6, PT, R91, 0x99, !P6 ;  /* 0x000000995b00780c */ /* 0x000fe200077c4270 */
[----:B------:R-:W-:-:S01]  /*4ea0*/  FFMA.FTZ R88, R88, UR20, -R94 ;  /* 0x0000001458587c23 */ /* 0x000fc2000801085e */
[----:B------:R-:W-:Y:S01]  /*4eb0*/  FSEL R95, R3, -INF , !P1 ;  /* 0xff800000035f7808 */ /* 0x000fe20004800000 */
[----:B------:R-:W-:-:S01]  /*4ec0*/  FFMA.FTZ R3, R93, UR20, -R94 ;  /* 0x000000145d037c23 */ /* 0x000fc2000801085e */
[----:B------:R-:W-:Y:S01]  /*4ed0*/  LOP3.LUT P1, RZ, R2, 0x2, RZ, 0xc0, !PT ;  /* 0x0000000202ff7812 */ /* 0x000fe2000782c0ff */
        /* <DEDUP_REMOVED lines=15> */
[----:B------:R-:W-:Y:S01]  /*4fd0*/  ISETP.LT.OR P6, PT, R92, 0x9a, P6 ;  /* 0x0000009a5c00780c */ /* 0x000fe200037c1670 */
[----:B------:R0:W-:Y:S01]  /*4fe0*/  MUFU.EX2 R28, R96 ;  /* 0x00000060001c7308 */ /* 0x0001e20000000800 */
        /* <DEDUP_REMOVED lines=15> */
[----:B------:R-:W0:Y:S01]  /*50e0*/  MUFU.EX2 R25, R25 ;  /* 0x0000001900197308 */ /* 0x000e220000000800 */
        /* <DEDUP_REMOVED lines=29> */
[----:B------:R-:W-:Y:S01]  /*52c0*/  FFMA.FTZ R66, R66, UR20, -R94 ;  /* 0x0000001442427c23 */ /* 0x000fe2000801085e */
[----:B0-----:R-:W-:Y:S01]  /*52d0*/  F2FP.SATFINITE.E4M3.F32.PACK_AB_MERGE_C R152, R25, R88, RZ ;  /* 0x000000581998723e */ /* 0x001fe200048070ff */
[----:B------:R-:W0:Y:S01]  /*52e0*/  MUFU.EX2 R35, R35 ;  /* 0x0000002300237308 */ /* 0x000e220000000800 */
[----:B------:R-:W-:-:S02]  /*52f0*/  FMNMX.FTZ R93, R57, R56, !PT ;  /* 0x00000038395d7209 */ /* 0x000fc40007810000 */
[----:B------:R-:W-:Y:S02]  /*5300*/  F2FP.SATFINITE.E4M3.F32.PACK_AB_MERGE_C R152, R24, R3, R152 ;  /* 0x000000031898723e */ /* 0x000fe40004807098 */
        /* <DEDUP_REMOVED lines=25> */
[----:B------:R-:W-:Y:S01]  /*54a0*/  FMNMX.FTZ R56, R26, R93, !PT ;  /* 0x0000005d1a387209 */ /* 0x000fe20007810000 */
[----:B------:R-:W-:-:S02]  /*54b0*/  FFMA.FTZ R93, R71, UR20, -R94 ;  /* 0x00000014475d7c23 */ /* 0x000fc4000801085e */
        /* <DEDUP_REMOVED lines=12> */
[----:B------:R-:W-:-:S05]  /*5580*/  FMNMX.FTZ R56, R33, R56, !PT ;  /* 0x0000003821387209 */ /* 0x000fca0007810000 */
[----:B------:R-:W0:Y:S02]  /*5590*/  SHFL.BFLY PT, R91, R56, 0x2, 0x1f ;  /* 0x0c401f00385b7f89 */ /* 0x000e2400000e0000 */
        /* <DEDUP_REMOVED lines=9> */
[----:B------:R-:W-:Y:S08]  /*5630*/  MUFU.EX2 R69, R69 ;  /* 0x0000004500457308 */ /* 0x000ff00000000800 */
[----:B------:R-:W-:Y:S01]  /*5640*/  MUFU.EX2 R65, R65 ;  /* 0x0000004100417308 */ /* 0x000fe20000000800 */
[----:B0-----:R-:W-:Y:S01]  /*5650*/  FMNMX.FTZ R56, R91, R56, !PT ;  /* 0x000000385b387209 */ /* 0x001fe20007810000 */
[----:B------:R-:W-:-:S03]  /*5660*/  IMAD.U32 R91, RZ, RZ, UR20 ;  /* 0x00000014ff5b7e24 */ /* 0x000fc6000f8e00ff */
[C---:B------:R-:W-:Y:S01]  /*5670*/  FSETP.NEU.FTZ.AND P1, PT, R56.reuse, -INF , PT ;  /* 0xff8000003800780b */ /* 0x040fe20003f3d000 */
[----:B------:R-:W-:-:S01]  /*5680*/  FFMA.FTZ R82, R56, R91, -8 ;  /* 0xc100000038527423 */ /* 0x000fc2000001005b */
[----:B------:R-:W-:Y:S01]  /*5690*/  FFMA.FTZ R91, R6, UR20, -R94 ;  /* 0x00000014065b7c23 */ /* 0x000fe2000801085e */
        /* <DEDUP_REMOVED lines=14> */
[----:B------:R-:W-:-:S01]  /*5780*/  FADD.FTZ R75, R3, R24 ;  /* 0x00000018034b7221 */ /* 0x000fc20000010000 */
        /* <DEDUP_REMOVED lines=12> */
[----:B------:R-:W-:Y:S01]  /*5850*/  FADD.FTZ R61, R25, R60 ;  /* 0x0000003c193d7221 */ /* 0x000fe20000010000 */
        /* <DEDUP_REMOVED lines=27> */
[----:B------:R-:W-:Y:S01]  /*5a10*/  FADD.FTZ R88, R38, R75 ;  /* 0x0000004b26587221 */ /* 0x000fe20000010000 */
[----:B------:R-:W-:-:S04]  /*5a20*/  F2FP.SATFINITE.E4M3.F32.PACK_AB_MERGE_C R146, R28, R67, RZ ;  /* 0x000000431c92723e */ /* 0x000fc800048070ff */
[----:B------:R-:W-:Y:S01]  /*5a30*/  F2FP.SATFINITE.E4M3.F32.PACK_AB_MERGE_C R146, R65, R64, R146 ;  /* 0x000000404192723e */ /* 0x000fe20004807092 */
        /* <DEDUP_REMOVED lines=11> */
[----:B------:R-:W-:-:S06]  /*5af0*/  FFMA.FTZ R35, R43, UR20, -R6 ;  /* 0x000000142b237c23 */ /* 0x000fcc0008010806 */
        /* <DEDUP_REMOVED lines=18> */
[----:B------:R-:W-:Y:S01]  /*5c20*/  FFMA.FTZ R24, R45, UR20, -R6 ;  /* 0x000000142d187c23 */ /* 0x000fe20008010806 */
[----:B------:R-:W-:-:S01]  /*5c30*/  FADD.FTZ R55, R55, R54 ;  /* 0x0000003637377221 */ /* 0x000fc20000010000 */
[----:B------:R-:W-:Y:S01]  /*5c40*/  FFMA.FTZ R6, R33, UR20, -R6 ;  /* 0x0000001421067c23 */ /* 0x000fe20008010806 */
[----:B------:R-:W-:Y:S02]  /*5c50*/  F2FP.SATFINITE.E4M3.F32.PACK_AB_MERGE_C R33, R7, R4, RZ ;  /* 0x000000040721723e */ /* 0x000fe400048070ff */
[----:B------:R-:W-:Y:S01]  /*5c60*/  F2FP.SATFINITE.E4M3.F32.PACK_AB_MERGE_C R7, R70, R71, RZ ;  /* 0x000000474607723e */ /* 0x000fe200048070ff */
[----:B------:R-:W1:Y:S01]  /*5c70*/  MUFU.EX2 R72, R72 ;  /* 0x0000004800487308 */ /* 0x000e620000000800 */
[----:B--2---:R-:W-:-:S01]  /*5c80*/  FADD.FTZ R36, R20, R37 ;  /* 0x0000002514247221 */ /* 0x004fc20000010000 */
[----:B------:R-:W-:Y:S01]  /*5c90*/  FADD.FTZ R38, R64, R55 ;  /* 0x0000003740267221 */ /* 0x000fe20000010000 */
[----:B------:R-:W-:-:S02]  /*5ca0*/  F2FP.SATFINITE.E4M3.F32.PACK_AB_MERGE_C R140, R92, R69, R7 ;  /* 0x000000455c8c723e */ /* 0x000fc40004807007 */
[----:B------:R-:W-:Y:S01]  /*5cb0*/  F2FP.SATFINITE.E4M3.F32.PACK_AB_MERGE_C R14, R97, R14, RZ ;  /* 0x0000000e610e723e */ /* 0x000fe200048070ff */
[----:B------:R-:W-:-:S01]  /*5cc0*/  FADD.FTZ R38, R65, R38 ;  /* 0x0000002641267221 */ /* 0x000fc20000010000 */
[----:B------:R-:W-:Y:S01]  /*5cd0*/  F2FP.SATFINITE.E4M3.F32.PACK_AB_MERGE_C R153, R93, R82, R33 ;  /* 0x000000525d99723e */ /* 0x000fe20004807021 */
        /* <DEDUP_REMOVED lines=11> */
[----:B------:R-:W-:Y:S01]  /*5d90*/  FADD.FTZ R71, R71, R92 ;  /* 0x0000005c47477221 */ /* 0x000fe20000010000 */
[----:B------:R-:W-:-:S03]  /*5da0*/  F2FP.SATFINITE.E4M3.F32.PACK_AB_MERGE_C R72, R73, R72, RZ ;  /* 0x000000484948723e */ /* 0x000fc600048070ff */
[----:B------:R-:W-:Y:S01]  /*5db0*/  FADD.FTZ R70, R70, R71 ;  /* 0x0000004746467221 */ /* 0x000fe20000010000 */
        /* <DEDUP_REMOVED lines=35> */
[----:B------:R-:W-:Y:S01]  /*5ff0*/  MUFU.EX2 R81, R81 ;  /* 0x0000005100517308 */ /* 0x000fe20000000800 */
[----:B0-----:R-:W-:Y:S01]  /*6000*/  F2FP.SATFINITE.E4M3.F32.PACK_AB_MERGE_C R142, R86, R77, R28 ;  /* 0x0000004d568e723e */ /* 0x001fe2000480701c */
[----:B------:R-:W-:-:S04]  /*6010*/  FADD.FTZ R77, R77, R70 ;  /* 0x000000464d4d7221 */ /* 0x000fc80000010000 */
[----:B------:R-:W-:Y:S02]  /*6020*/  FADD.FTZ R77, R86, R77 ;  /* 0x0000004d564d7221 */ /* 0x000fe40000010000 */
[----:B------:R-:W0:Y:S01]  /*6030*/  MUFU.EX2 R80, R80 ;  /* 0x0000005000507308 */ /* 0x000e220000000800 */
[----:B-1----:R-:W-:-:S01]  /*6040*/  FADD.FTZ R7, R3, R10 ;  /* 0x0000000a03077221 */ /* 0x002fc20000010000 */
[----:B------:R-:W-:-:S04]  /*6050*/  FADD.FTZ R84, R84, R77 ;  /* 0x0000004d54547221 */ /* 0x000fc80000010000 */
[----:B------:R-:W-:Y:S02]  /*6060*/  FADD.FTZ R83, R83, R84 ;  /* 0x0000005453537221 */ /* 0x000fe40000010000 */
        /* <DEDUP_REMOVED lines=15> */
[C---:B--2---:R-:W-:Y:S01]  /*6160*/  F2FP.SATFINITE.E4M3.F32.PACK_AB_MERGE_C R46, R47.reuse, R46, RZ ;  /* 0x0000002e2f2e723e */ /* 0x044fe200048070ff */
[----:B------:R-:W-:-:S03]  /*6170*/  FADD.FTZ R47, R47, R8 ;  /* 0x000000082f2f7221 */ /* 0x000fc60000010000 */
[----:B------:R-:W-:-:S03]  /*6180*/  F2FP.SATFINITE.E4M3.F32.PACK_AB_MERGE_C R143, R24, R3, R46 ;  /* 0x00000003188f723e */ /* 0x000fc6000480702e */
[----:B------:R-:W2:Y:S01]  /*6190*/  MUFU.EX2 R87, R87 ;  /* 0x0000005700577308 */ /* 0x000ea20000000800 */
[----:B0-----:R-:W-:-:S07]  /*61a0*/  FADD.FTZ R8, R26, R47 ;  /* 0x0000002f1a087221 */ /* 0x001fce0000010000 */
[----:B------:R-:W-:Y:S01]  /*61b0*/  MUFU.EX2 R66, R66 ;  /* 0x0000004200427308 */ /* 0x000fe20000000800 */
[----:B-1----:R-:W-:-:S07]  /*61c0*/  FADD.FTZ R8, R27, R8 ;  /* 0x000000081b087221 */ /* 0x002fce0000010000 */
[----:B------:R-:W0:Y:S01]  /*61d0*/  MUFU.EX2 R91, R91 ;  /* 0x0000005b005b7308 */ /* 0x000e220000000800 */
[----:B--2---:R-:W-:-:S01]  /*61e0*/  FADD.FTZ R11, R87, R8 ;  /* 0x00000008570b7221 */ /* 0x004fc20000010000 */
[----:B------:R-:W-:-:S06]  /*61f0*/  VIADD R8, R104, 0xfffffffe ;  /* 0xfffffffe68087836 */ /* 0x000fcc0000000000 */
        /* <DEDUP_REMOVED lines=13> */
[----:B-1----:R-:W-:-:S01]  /*62d0*/  FADD.FTZ R4, R30, R11 ;  /* 0x0000000b1e047221 */ /* 0x002fc20000010000 */
[----:B------:R-:W-:-:S06]  /*62e0*/  FADD.FTZ R66, R66, R79 ;  /* 0x0000004f42427221 */ /* 0x000fcc0000010000 */
[----:B------:R-:W0:Y:S01]  /*62f0*/  MUFU.EX2 R7, R6 ;  /* 0x0000000600077308 */ /* 0x000e220000000800 */
[----:B--2---:R-:W-:-:S01]  /*6300*/  FADD.FTZ R3, R31, R4 ;  /* 0x000000041f037221 */ /* 0x004fc20000010000 */
[----:B0-----:R-:W-:-:S03]  /*6310*/  F2FP.SATFINITE.E4M3.F32.PACK_AB_MERGE_C R4, R7, R32, RZ ;  /* 0x000000200704723e */ /* 0x001fc600048070ff */
[----:B------:R-:W-:Y:S01]  /*6320*/  FADD.FTZ R32, R32, R3 ;  /* 0x0000000320207221 */ /* 0x000fe20000010000 */
[----:B------:R-:W-:Y:S01]  /*6330*/  F2FP.SATFINITE.E4M3.F32.PACK_AB_MERGE_C R139, R31, R30, R4 ;  /* 0x0000001e1f8b723e */ /* 0x000fe20004807004 */
[----:B------:R-:W-:Y:S02]  /*6340*/  FADD.FTZ R4, R91, R66 ;  /* 0x000000425b047221 */ /* 0x000fe40000010000 */
[----:B------:R-:W-:-:S01]  /*6350*/  FADD.FTZ R3, R7, R32 ;  /* 0x0000002007037221 */ /* 0x000fc20000010000 */
        /* <DEDUP_REMOVED lines=12> */
.L_x_14636:
[----:B------:R-:W-:Y:S02]  /*6420*/  ULDC UR12, c[0x0][0x9e4] ;  /* 0x00027900000c7ab9 */ /* 0x000fe40000000800 */
[----:B------:R-:W-:-:S11]  /*6430*/  UISETP.NE.AND UP0, UPT, UR12, 0x1, UPT ;  /* 0x000000010c00788c */ /* 0x000fd6000bf05270 */
[----:B------:R-:W-:Y:S02]  /*6440*/  @UP0 ULDC.64 UR14, c[0x0][0x9e8] ;  /* 0x00027a00000e0ab9 */ /* 0x000fe40000000a00 */
[----:B------:R-:W-:-:S04]  /*6450*/  UIMAD.WIDE.U32 UR6, UR11, UR14, URZ ;  /* 0x0000000e0b0672a5 */ /* 0x000fc8000f8e003f */
[----:B------:R-:W-:-:S12]  /*6460*/  @UP0 USHF.R.U32.HI UR11, URZ, UR15, UR7 ;  /* 0x0000000f3f0b0299 */ /* 0x000fd80008011607 */
.L_x_14637:
[----:B------:R-:W-:-:S04]  /*6470*/  UIMAD UR11, UR11, UR12, UR12 ;  /* 0x0000000c0b0b72a4 */ /* 0x000fc8000f8e020c */
[----:B------:R-:W-:-:S04]  /*6480*/  UISETP.LT.AND UP0, UPT, UR10, UR11, UPT ;  /* 0x0000000b0a00728c */ /* 0x000fc8000bf01270 */
[----:B------:R-:W-:-:S12]  /*6490*/  USEL UR10, UR10, UR11, UP0 ;  /* 0x0000000b0a0a7287 */ /* 0x000fd80008000000 */
.L_x_14635:
        /* <DEDUP_REMOVED lines=21> */
[----:B------:R-:W-:-:S13]  /*65f0*/  ISETP.GE.AND P1, PT, R8, UR25, PT ;  /* 0x0000001908007c0c */ /* 0x000fda000bf26270 */
[----:B------:R-:W-:Y:S05]  /*6600*/  @!P1 BRA `(.L_x_14638) ;  /* 0x00000048009c9947 */ /* 0x000fea0003800000 */
        /* <DEDUP_REMOVED lines=24> */
.L_x_14657:
[----:B------:R-:W-:-:S04]  /*6790*/  UISETP.NE.AND UP0, UPT, UR26, 0x1, UPT ;  /* 0x000000011a00788c */ /* 0x000fc8000bf05270 */
[----:B------:R-:W-:-:S04]  /*67a0*/  USEL UR46, URZ, 0x1, UP0 ;  /* 0x000000013f2e7887 */ /* 0x000fc80008000000 */
[----:B------:R-:W-:Y:S01]  /*67b0*/  ULOP3.LUT UR46, UR27, UR46, URZ, 0x3c, !UPT ;  /* 0x0000002e1b2e7292 */ /* 0x000fe2000f8e3c3f */
[----:B------:R-:W-:Y:S11]  /*67c0*/  @!P0 BRA `(.L_x_14639) ;  /* 0x0000000000048947 */ /* 0x000ff60003800000 */
[----:B------:R-:W-:Y:S01]  /*67d0*/  BPT.TRAP 0x1 ;  /* 0x000000040000795c */ /* 0x000fe20000300000 */
.L_x_14639:
        /* <DEDUP_REMOVED lines=9> */
.L_x_14640:
[----:B-1----:R-:W-:Y:S05]  /*6870*/  @P1 BRA `(.L_x_14641) ;  /* 0x0000000000081947 */ /* 0x002fea0003800000 */
[----:B------:R-:W1:Y:S02]  /*6880*/  SYNCS.PHASECHK.TRANS64.TRYWAIT P1, [UR24+0x13230], R9 ;  /* 0x01323009ff0075a7 */ /* 0x000e640008020158 */
[----:B-1----:R-:W-:Y:S05]  /*6890*/  @!P1 BRA `(.L_x_14642) ;  /* 0x0000016c008c9947 */ /* 0x002fea0003800000 */
.L_x_14641:
        /* <DEDUP_REMOVED lines=64> */
.L_x_14643:
[----:B------:R-:W-:Y:S01]  /*6ca0*/  ULEA UR11, UR26, UR45, 0x3 ;  /* 0x0000002d1a0b7291 */ /* 0x000fe2000f8e183f */
[----:B01----:R-:W-:-:S05]  /*6cb0*/  IMAD.U32 R9, RZ, RZ, UR27 ;  /* 0x0000001bff097e24 */ /* 0x003fca000f8e00ff */
[----:B------:R-:W-:-:S04]  /*6cc0*/  SHF.L.U32 R9, R9, 0x1f, RZ ;  /* 0x0000001f09097819 */ /* 0x000fc800000006ff */
[----:B------:R0:W1:Y:S01]  /*6cd0*/  SYNCS.PHASECHK.TRANS64.TRYWAIT P1, [UR11+0x13250], R9 ;  /* 0x01325009ff0075a7 */ /* 0x000062000802014b */
[----:B------:R-:W-:Y:S05]  /*6ce0*/  @!P0 BRA `(.L_x_14644) ;  /* 0x0000000000048947 */ /* 0x000fea0003800000 */
[----:B------:R-:W-:Y:S01]  /*6cf0*/  BPT.TRAP 0x1 ;  /* 0x000000040000795c */ /* 0x000fe20000300000 */
.L_x_14644:
[----:B-1----:R-:W-:Y:S05]  /*6d00*/  @P1 BRA `(.L_x_14645) ;  /* 0x0000000000081947 */ /* 0x002fea0003800000 */
[----:B------:R-:W1:Y:S02]  /*6d10*/  SYNCS.PHASECHK.TRANS64.TRYWAIT P1, [UR11+0x13250], R9 ;  /* 0x01325009ff0075a7 */ /* 0x000e64000802014b */
[----:B-1----:R-:W-:Y:S05]  /*6d20*/  @!P1 BRA `(.L_x_14646) ;  /* 0x0000016800809947 */ /* 0x002fea0003800000 */
.L_x_14645:
        /* <DEDUP_REMOVED lines=32> */
.L_x_14647:
        /* <DEDUP_REMOVED lines=11> */
[----:B------:R-:W-:Y:S01]  /*6fe0*/  FMUL.FTZ R74, R0, R78 ;  /* 0x0000004e004a7220 */ /* 0x000fe20000410000 */
[----:B------:R-:W-:-:S02]  /*6ff0*/  VIADD R132, R22, UR40 ;  /* 0x0000002816847c36 */ /* 0x000fc40008000000 */
[C---:B------:R-:W-:Y:S01]  /*7000*/  FMUL.FTZ R78, R0.reuse, R82 ;  /* 0x00000052004e7220 */ /* 0x040fe20000410000 */
[C---:B------:R-:W-:Y:S01]  /*7010*/  FMUL.FTZ R82, R0.reuse, R86 ;  /* 0x0000005600527220 */ /* 0x040fe20000410000 */
[----:B------:R-:W-:Y:S01]  /*7020*/  @UP1 ULDC UR6, c[0x0][0x44c] ;  /* 0x0001130000061ab9 */ /* 0x000fe20000000800 */
[C---:B------:R-:W-:Y:S01]  /*7030*/  FMUL.FTZ R86, R0.reuse, R56 ;  /* 0x0000003800567220 */ /* 0x040fe20000410000 */
[C---:B01----:R-:W-:Y:S01]  /*7040*/  FMUL.FTZ R9, R0.reuse, R120 ;  /* 0x0000007800097220 */ /* 0x043fe20000410000 */
        /* <DEDUP_REMOVED lines=73> */
[----:B------:R-:W-:Y:S01]  /*74e0*/  UIADD3 UR24, UR24, 0x13240, URZ ;  /* 0x0001324018187890 */ /* 0x000fe2000fffe03f */
[----:B------:R-:W-:Y:S01]  /*74f0*/  PLOP3.LUT P1, PT, PT, PT, UP0, 0x40, 0x0 ;  /* 0x000000000000781c */ /* 0x000fe20003f2e808 */
[----:B------:R-:W1:Y:S01]  /*7500*/  MUFU.TANH R9, R9 ;  /* 0x0000000900097308 */ /* 0x000e620000002400 */
[----:B------:R-:W-:Y:S01]  /*7510*/  IADD3 R56, -R19, 0x1, R70 ;  /* 0x0000000113387810 */ /* 0x000fe20007ffe146 */
[----:B------:R-:W-:Y:S01]  /*7520*/  UPRMT UR24, UR44, 0x654, UR24 ;  /* 0x000006542c187896 */ /* 0x000fe20008000018 */
[----:B------:R-:W-:Y:S01]  /*7530*/  IMAD.IADD R67, R70, 0x1, -R19 ;  /* 0x0000000146437824 */ /* 0x000fe200078e0a13 */
[----:B------:R-:W-:Y:S01]  /*7540*/  ULOP3.LUT UR6, URZ, UR22, URZ, 0x33, !UPT ;  /* 0x000000163f067292 */ /* 0x000fe2000f8e333f */
[----:B------:R-:W-:-:S03]  /*7550*/  IADD3 R56, -R18, R56, R17 ;  /* 0x0000003812387210 */ /* 0x000fc60007ffe111 */
        /* <DEDUP_REMOVED lines=97> */
.L_x_14650:
[----:B------:R-:W-:-:S05]  /*7b70*/  IMAD.U32 R138, RZ, RZ, UR21 ;  /* 0x00000015ff8a7e24 */ /* 0x000fca000f8e00ff */
[----:B------:R-:W-:-:S13]  /*7b80*/  ISETP.NE.AND P1, PT, R138, 0x1, PT ;  /* 0x000000018a00780c */ /* 0x000fda0003f25270 */
[----:B------:R-:W1:Y:S02]  /*7b90*/  @P1 LDC.64 R56, c[0x0][0x9e8] ;  /* 0x00027a00ff381b82 */ /* 0x000e640000000a00 */
[----:B-1----:R-:W-:-:S05]  /*7ba0*/  @P1 IMAD.HI.U32 R56, R136, R56, RZ ;  /* 0x0000003888381227 */ /* 0x002fca00078e00ff */
[----:B------:R-:W-:-:S07]  /*7bb0*/  @P1 SHF.R.U32.HI R136, RZ, R57, R56 ;  /* 0x00000039ff881219 */ /* 0x000fce0000011638 */
.L_x_14651:
[----:B------:R-:W-:Y:S05]  /*7bc0*/  BSYNC B0 ;  /* 0x0000000000007941 */ /* 0x000fea0003800000 */
.L_x_14649:
[----:B------:R-:W-:-:S05]  /*7bd0*/  IMAD R136, R136, R138, R67 ;  /* 0x0000008a88887224 */ /* 0x000fca00078e0243 */
[----:B------:R-:W-:Y:S02]  /*7be0*/  VIADDMNMX R133, R136, R138, R133, PT ;  /* 0x0000008a88857246 */ /* 0x000fe40003800185 */
[----:B------:R-:W-:-:S07]  /*7bf0*/  VIMNMX R71, R71, R136, !PT ;  /* 0x0000008847477248 */ /* 0x000fce0007fe0100 */
.L_x_14648:
        /* <DEDUP_REMOVED lines=248> */
.L_x_14654:
[----:B------:R-:W-:-:S05]  /*8b80*/  IMAD.U32 R70, RZ, RZ, UR21 ;  /* 0x00000015ff467e24 */ /* 0x000fca000f8e00ff */
[----:B------:R-:W-:-:S13]  /*8b90*/  ISETP.NE.AND P6, PT, R70, 0x1, PT ;  /* 0x000000014600780c */ /* 0x000fda0003fc5270 */
[----:B------:R-:W0:Y:S02]  /*8ba0*/  @P6 LDC.64 R56, c[0x0][0x9e8] ;  /* 0x00027a00ff386b82 */ /* 0x000e240000000a00 */
[----:B0-----:R-:W-:-:S05]  /*8bb0*/  @P6 IMAD.HI.U32 R56, R9, R56, RZ ;  /* 0x0000003809386227 */ /* 0x001fca00078e00ff */
[----:B------:R-:W-:-:S07]  /*8bc0*/  @P6 SHF.R.U32.HI R9, RZ, R57, R56 ;  /* 0x00000039ff096219 */ /* 0x000fce0000011638 */
.L_x_14655:
[----:B------:R-:W-:Y:S05]  /*8bd0*/  BSYNC B0 ;  /* 0x0000000000007941 */ /* 0x000fea0003800000 */
.L_x_14653:
[----:B------:R-:W-:-:S05]  /*8be0*/  IMAD R9, R9, R70, R67 ;  /* 0x0000004609097224 */ /* 0x000fca00078e0243 */
[----:B------:R-:W-:Y:S02]  /*8bf0*/  VIADDMNMX R135, R9, R70, R135, PT ;  /* 0x0000004609877246 */ /* 0x000fe40003800187 */
[----:B------:R-:W-:-:S07]  /*8c00*/  VIMNMX R134, R134, R9, !PT ;  /* 0x0000000986867248 */ /* 0x000fce0007fe0100 */
.L_x_14652:
        /* <DEDUP_REMOVED lines=111> */
[----:B------:R-:W-:Y:S02]  /*9300*/  ISETP.LT.OR P3, PT, R135, 0x91, P3 ;  /* 0x000000918700780c */ /* 0x000fe40001f61670 */
        /* <DEDUP_REMOVED lines=111> */
[----:B0-----:R-:W-:-:S01]  /*9a00*/  FFMA.FTZ R123, R76, UR20, -R56 ;  /* 0x000000144c7b7c23 */ /* 0x001fc20008010838 */
[----:B------:R-:W-:Y:S01]  /*9a10*/  FMNMX.FTZ R109, R126, R105, !PT ;  /* 0x000000697e6d7209 */ /* 0x000fe20007810000 */
[----:B------:R-:W-:-:S01]  /*9a20*/  FFMA.FTZ R124, R124, UR20, -R56 ;  /* 0x000000147c7c7c23 */ /* 0x000fc20008010838 */
[----:B------:R-:W-:Y:S01]  /*9a30*/  FSEL R76, R63, -INF , !P4 ;  /* 0xff8000003f4c7808 */ /* 0x000fe20006000000 */
        /* <DEDUP_REMOVED lines=25> */
[----:B------:R-:W-:Y:S01]  /*9bd0*/  FMNMX.FTZ R132, R118, R113, !PT ;  /* 0x0000007176847209 */ /* 0x000fe20007810000 */
[----:B------:R-:W-:-:S01]  /*9be0*/  FFMA.FTZ R64, R64, UR20, -R56 ;  /* 0x0000001440407c23 */ /* 0x000fc20008010838 */
[--C-:B------:R-:W-:Y:S01]  /*9bf0*/  FFMA.FTZ R65, R65, UR20, -R56.reuse ;  /* 0x0000001441417c23 */ /* 0x100fe20008010838 */
[----:B0-----:R-:W-:-:S01]  /*9c00*/  FFMA.FTZ R123, R131, UR20, -R56 ;  /* 0x00000014837b7c23 */ /* 0x001fc20008010838 */
[----:B------:R-:W-:-:S02]  /*9c10*/  FMNMX.FTZ R113, R119, R132, !PT ;  /* 0x0000008477717209 */ /* 0x000fc40007810000 */
        /* <DEDUP_REMOVED lines=23> */
[----:B-1----:R-:W-:Y:S01]  /*9d90*/  FMNMX.FTZ R117, R79, R132, !PT ;  /* 0x000000844f757209 */ /* 0x002fe20007810000 */
        /* <DEDUP_REMOVED lines=23> */
[----:B------:R-:W-:-:S04]  /*9f10*/  FSEL R69, R9, RZ, P1 ;  /* 0x000000ff09457208 */ /* 0x000fc80000800000 */
[----:B------:R-:W-:Y:S01]  /*9f20*/  MUFU.EX2 R89, R89 ;  /* 0x0000005900597308 */ /* 0x000fe20000000800 */
[----:B------:R-:W0:Y:S01]  /*9f30*/  SHFL.BFLY PT, R132, R127, 0x1, 0x1f ;  /* 0x0c201f007f847f89 */ /* 0x000e2200000e0000 */
[----:B------:R-:W-:-:S04]  /*9f40*/  FADD.FTZ R69, -R69, R6 ;  /* 0x0000000645457221 */ /* 0x000fc80000010100 */
[----:B------:R-:W-:Y:S02]  /*9f50*/  FMUL.FTZ R6, R69, UR20 ;  /* 0x0000001445067c20 */ /* 0x000fe40008410000 */
        /* <DEDUP_REMOVED lines=18> */
[----:B------:R-:W-:Y:S01]  /*a080*/  MUFU.EX2 R127, R127 ;  /* 0x0000007f007f7308 */ /* 0x000fe20000000800 */
[----:B------:R-:W-:-:S01]  /*a090*/  FFMA.FTZ R131, R94, UR20, -R69 ;  /* 0x000000145e837c23 */ /* 0x000fc20008010845 */
[----:B------:R-:W-:Y:S01]  /*a0a0*/  FFMA.FTZ R94, R95, UR20, -R69 ;  /* 0x000000145f5e7c23 */ /* 0x000fe20008010845 */
[----:B------:R-:W-:-:S01]  /*a0b0*/  FADD.FTZ R126, -R126, R7 ;  /* 0x000000077e7e7221 */ /* 0x000fc20000010100 */
[--C-:B------:R-:W-:Y:S01]  /*a0c0*/  FFMA.FTZ R95, R98, UR20, -R69.reuse ;  /* 0x00000014625f7c23 */ /* 0x100fe20008010845 */
[----:B------:R-:W-:-:S01]  /*a0d0*/  FFMA.FTZ R98, R99, UR20, -R69 ;  /* 0x0000001463627c23 */ /* 0x000fc20008010845 */
[----:B------:R-:W-:Y:S01]  /*a0e0*/  FFMA.FTZ R99, R101, UR20, -R69 ;  /* 0x0000001465637c23 */ /* 0x000fe20008010845 */
[----:B------:R-:W-:Y:S01]  /*a0f0*/  FMUL.FTZ R126, R126, UR20 ;  /* 0x000000147e7e7c20 */ /* 0x000fe20008410000 */
[----:B------:R-:W-:Y:S01]  /*a100*/  MUFU.EX2 R70, R70 ;  /* 0x0000004600467308 */ /* 0x000fe20000000800 */
[----:B-1----:R-:W-:-:S01]  /*a110*/  FFMA.FTZ R101, R6, R4, R11 ;  /* 0x0000000406657223 */ /* 0x002fc2000001000b */
        /* <DEDUP_REMOVED lines=23> */
[----:B-1----:R-:W-:-:S01]  /*a290*/  FFMA.FTZ R4, R129, R3, R70 ;  /* 0x0000000381047223 */ /* 0x002fc20000010046 */
[----:B------:R-:W-:Y:S01]  /*a2a0*/  FADD.FTZ R126, R14, R101 ;  /* 0x000000650e7e7221 */ /* 0x000fe20000010000 */
[----:B------:R-:W-:-:S01]  /*a2b0*/  FFMA.FTZ R83, R83, UR20, -R69 ;  /* 0x0000001453537c23 */ /* 0x000fc20008010845 */
[----:B------:R-:W-:Y:S01]  /*a2c0*/  FFMA.FTZ R58, R58, UR20, -R69 ;  /* 0x000000143a3a7c23 */ /* 0x000fe20008010845 */
[----:B------:R-:W-:-:S01]  /*a2d0*/  FADD.FTZ R3, R127, R4 ;  /* 0x000000047f037221 */ /* 0x000fc20000010000 */
        /* <DEDUP_REMOVED lines=136> */
.L_x_14656:
        /* <DEDUP_REMOVED lines=82> */
.L_x_14638:
        /* <DEDUP_REMOVED lines=24> */
.L_x_14659:
[----:B------:R-:W-:Y:S02]  /*b200*/  ULDC UR11, c[0x0][0x9e4] ;  /* 0x00027900000b7ab9 */ /* 0x000fe40000000800 */
[----:B------:R-:W-:-:S11]  /*b210*/  UISETP.NE.AND UP0, UPT, UR11, 0x1, UPT ;  /* 0x000000010b00788c */ /* 0x000fd6000bf05270 */
[----:B------:R-:W-:Y:S02]  /*b220*/  @UP0 ULDC.64 UR12, c[0x0][0x9e8] ;  /* 0x00027a00000c0ab9 */ /* 0x000fe40000000a00 */
[----:B------:R-:W-:-:S04]  /*b230*/  UIMAD.WIDE.U32 UR6, UR10, UR12, URZ ;  /* 0x0000000c0a0672a5 */ /* 0x000fc8000f8e003f */
[----:B------:R-:W-:-:S12]  /*b240*/  @UP0 USHF.R.U32.HI UR10, URZ, UR13, UR7 ;  /* 0x0000000d3f0a0299 */ /* 0x000fd80008011607 */
.L_x_14660:
[----:B------:R-:W-:-:S04]  /*b250*/  UIMAD UR10, UR10, UR11, URZ ;  /* 0x0000000b0a0a72a4 */ /* 0x000fc8000f8e023f */
[----:B------:R-:W-:-:S04]  /*b260*/  UISETP.LT.AND UP0, UPT, UR22, UR10, UPT ;  /* 0x0000000a1600728c */ /* 0x000fc8000bf01270 */
[----:B------:R-:W-:-:S12]  /*b270*/  USEL UR22, UR22, UR10, !UP0 ;  /* 0x0000000a16167287 */ /* 0x000fd8000c000000 */
.L_x_14658:
        /* <DEDUP_REMOVED lines=13> */
.L_x_14672:
[----:B------:R-:W-:-:S04]  /*b350*/  UISETP.NE.AND UP0, UPT, UR23, 0x1, UPT ;  /* 0x000000011700788c */ /* 0x000fc8000bf05270 */
[----:B------:R-:W-:-:S04]  /*b360*/  USEL UR46, URZ, 0x1, UP0 ;  /* 0x000000013f2e7887 */ /* 0x000fc80008000000 */
[----:B------:R-:W-:Y:S01]  /*b370*/  ULOP3.LUT UR46, UR24, UR46, URZ, 0x3c, !UPT ;  /* 0x0000002e182e7292 */ /* 0x000fe2000f8e3c3f */
[----:B------:R-:W-:Y:S11]  /*b380*/  @!P0 BRA `(.L_x_14662) ;  /* 0x0000000000048947 */ /* 0x000ff60003800000 */
[----:B------:R-:W-:Y:S01]  /*b390*/  BPT.TRAP 0x1 ;  /* 0x000000040000795c */ /* 0x000fe20000300000 */
.L_x_14662:
        /* <DEDUP_REMOVED lines=9> */
.L_x_14663:
[----:B-1----:R-:W-:Y:S05]  /*b430*/  @P1 BRA `(.L_x_14664) ;  /* 0x0000000000081947 */ /* 0x002fea0003800000 */
[----:B------:R-:W1:Y:S02]  /*b440*/  SYNCS.PHASECHK.TRANS64.TRYWAIT P1, [UR21+0x13230], R9 ;  /* 0x01323009ff0075a7 */ /* 0x000e640008020155 */
[----:B-1----:R-:W-:Y:S05]  /*b450*/  @!P1 BRA `(.L_x_14665) ;  /* 0x0000012000cc9947 */ /* 0x002fea0003800000 */
.L_x_14664:
        /* <DEDUP_REMOVED lines=64> */
.L_x_14666:
[----:B------:R-:W-:Y:S01]  /*b860*/  ULEA UR11, UR23, UR45, 0x3 ;  /* 0x0000002d170b7291 */ /* 0x000fe2000f8e183f */
[----:B01----:R-:W-:-:S05]  /*b870*/  IMAD.U32 R9, RZ, RZ, UR24 ;  /* 0x00000018ff097e24 */ /* 0x003fca000f8e00ff */
[----:B------:R-:W-:-:S04]  /*b880*/  SHF.L.U32 R9, R9, 0x1f, RZ ;  /* 0x0000001f09097819 */ /* 0x000fc800000006ff */
[----:B------:R0:W1:Y:S01]  /*b890*/  SYNCS.PHASECHK.TRANS64.TRYWAIT P1, [UR11+0x13250], R9 ;  /* 0x01325009ff0075a7 */ /* 0x000062000802014b */
[----:B------:R-:W-:Y:S05]  /*b8a0*/  @!P0 BRA `(.L_x_14667) ;  /* 0x0000000000048947 */ /* 0x000fea0003800000 */
[----:B------:R-:W-:Y:S01]  /*b8b0*/  BPT.TRAP 0x1 ;  /* 0x000000040000795c */ /* 0x000fe20000300000 */
.L_x_14667:
[----:B-1----:R-:W-:Y:S05]  /*b8c0*/  @P1 BRA `(.L_x_14668) ;  /* 0x0000000000081947 */ /* 0x002fea0003800000 */
[----:B------:R-:W1:Y:S02]  /*b8d0*/  SYNCS.PHASECHK.TRANS64.TRYWAIT P1, [UR11+0x13250], R9 ;  /* 0x01325009ff0075a7 */ /* 0x000e64000802014b */
[----:B-1----:R-:W-:Y:S05]  /*b8e0*/  @!P1 BRA `(.L_x_14669) ;  /* 0x0000011c00c09947 */ /* 0x002fea0003800000 */
.L_x_14668:
        /* <DEDUP_REMOVED lines=32> */
.L_x_14670:
        /* <DEDUP_REMOVED lines=346> */
[----:B------:R-:W-:-:S03]  /*d090*/  FFMA.FTZ R71, R71, UR20, -R128 ;  /* 0x0000001447477c23 */ /* 0x000fc60008010880 */
        /* <DEDUP_REMOVED lines=156> */
.L_x_14671:
        /* <DEDUP_REMOVED lines=82> */
.L_x_14661:
        /* <DEDUP_REMOVED lines=10> */
.L_x_14692:
[----:B------:R-:W-:-:S04]  /*e020*/  UIADD3 UR6, UR25, 0x1, URZ ;  /* 0x0000000119067890 */ /* 0x000fc8000fffe03f */
[----:B------:R-:W-:-:S04]  /*e030*/  UISETP.NE.AND UP0, UPT, UR6, 0x2, UPT ;  /* 0x000000020600788c */ /* 0x000fc8000bf05270 */
[----:B------:R-:W-:Y:S02]  /*e040*/  USEL UR46, URZ, 0x1, UP0 ;  /* 0x000000013f2e7887 */ /* 0x000fe40008000000 */
[----:B------:R-:W-:Y:S02]  /*e050*/  USEL UR36, UR6, URZ, UP0 ;  /* 0x0000003f06247287 */ /* 0x000fe40008000000 */
[----:B------:R-:W-:Y:S01]  /*e060*/  ULOP3.LUT UR46, UR26, UR46, URZ, 0x3c, !UPT ;  /* 0x0000002e1a2e7292 */ /* 0x000fe2000f8e3c3f */
[----:B------:R-:W-:Y:S11]  /*e070*/  @!P0 BRA `(.L_x_14674) ;  /* 0x0000000000048947 */ /* 0x000ff60003800000 */
[----:B------:R-:W-:Y:S01]  /*e080*/  BPT.TRAP 0x1 ;  /* 0x000000040000795c */ /* 0x000fe20000300000 */
.L_x_14674:
[----:B------:R-:W-:Y:S01]  /*e090*/  ULEA UR24, UR36, UR45, 0x3 ;  /* 0x0000002d24187291 */ /* 0x000fe2000f8e183f */
[----:B------:R-:W-:-:S05]  /*e0a0*/  IMAD.U32 R9, RZ, RZ, UR46 ;  /* 0x0000002eff097e24 */ /* 0x000fca000f8e00ff */
[----:B------:R-:W-:-:S04]  /*e0b0*/  SHF.L.U32 R9, R9, 0x1f, RZ ;  /* 0x0000001f09097819 */ /* 0x000fc800000006ff */
[----:B------:R0:W1:Y:S01]  /*e0c0*/  SYNCS.PHASECHK.TRANS64.TRYWAIT P1, [UR24+0x13230], R9 ;  /* 0x01323009ff0075a7 */ /* 0x0000620008020158 */
[----:B------:R-:W-:Y:S05]  /*e0d0*/  @!P0 BRA `(.L_x_14675) ;  /* 0x0000000000048947 */ /* 0x000fea0003800000 */
[----:B------:R-:W-:Y:S01]  /*e0e0*/  BPT.TRAP 0x1 ;  /* 0x000000040000795c */ /* 0x000fe20000300000 */
.L_x_14675:
[----:B-1----:R-:W-:Y:S05]  /*e0f0*/  @P1 BRA `(.L_x_14676) ;  /* 0x0000000000081947 */ /* 0x002fea0003800000 */
[----:B------:R-:W1:Y:S02]  /*e100*/  SYNCS.PHASECHK.TRANS64.TRYWAIT P1, [UR24+0x13230], R9 ;  /* 0x01323009ff0075a7 */ /* 0x000e640008020158 */
[----:B-1----:R-:W-:Y:S05]  /*e110*/  @!P1 BRA `(.L_x_14677) ;  /* 0x000000f400cc9947 */ /* 0x002fea0003800000 */
.L_x_14676:
        /* <DEDUP_REMOVED lines=64> */
.L_x_14678:
[----:B------:R-:W-:Y:S01]  /*e520*/  ULEA UR11, UR25, UR45, 0x3 ;  /* 0x0000002d190b7291 */ /* 0x000fe2000f8e183f */
[----:B01----:R-:W-:-:S05]  /*e530*/  IMAD.U32 R9, RZ, RZ, UR26 ;  /* 0x0000001aff097e24 */ /* 0x003fca000f8e00ff */
[----:B------:R-:W-:-:S04]  /*e540*/  SHF.L.U32 R9, R9, 0x1f, RZ ;  /* 0x0000001f09097819 */ /* 0x000fc800000006ff */
[----:B------:R0:W1:Y:S01]  /*e550*/  SYNCS.PHASECHK.TRANS64.TRYWAIT P1, [UR11+0x13250], R9 ;  /* 0x01325009ff0075a7 */ /* 0x000062000802014b */
[----:B------:R-:W-:Y:S05]  /*e560*/  @!P0 BRA `(.L_x_14679) ;  /* 0x0000000000048947 */ /* 0x000fea0003800000 */
[----:B------:R-:W-:Y:S01]  /*e570*/  BPT.TRAP 0x1 ;  /* 0x000000040000795c */ /* 0x000fe20000300000 */
.L_x_14679:
[----:B-1----:R-:W-:Y:S05]  /*e580*/  @P1 BRA `(.L_x_14680) ;  /* 0x0000000000081947 */ /* 0x002fea0003800000 */
[----:B------:R-:W1:Y:S02]  /*e590*/  SYNCS.PHASECHK.TRANS64.TRYWAIT P1, [UR11+0x13250], R9 ;  /* 0x01325009ff0075a7 */ /* 0x000e64000802014b */
[----:B-1----:R-:W-:Y:S05]  /*e5a0*/  @!P1 BRA `(.L_x_14681) ;  /* 0x000000f000c09947 */ /* 0x002fea0003800000 */
.L_x_14680:
        /* <DEDUP_REMOVED lines=32> */
.L_x_14682:
        /* <DEDUP_REMOVED lines=17> */
[C---:B------:R-:W-:Y:S01]  /*e8c0*/  FMUL.FTZ R21, R0.reuse, R128 ;  /* 0x0000008000157220 */ /* 0x040fe20000410000 */
[----:B01----:R-:W-:Y:S01]  /*e8d0*/  FMUL.FTZ R9, R0, R120 ;  /* 0x0000007800097220 */ /* 0x003fe20000410000 */
        /* <DEDUP_REMOVED lines=177> */
.L_x_14685:
[----:B------:R-:W-:-:S05]  /*f3f0*/  IMAD.U32 R138, RZ, RZ, UR21 ;  /* 0x00000015ff8a7e24 */ /* 0x000fca000f8e00ff */
[----:B------:R-:W-:-:S13]  /*f400*/  ISETP.NE.AND P1, PT, R138, 0x1, PT ;  /* 0x000000018a00780c */ /* 0x000fda0003f25270 */
[----:B------:R-:W1:Y:S02]  /*f410*/  @P1 LDC.64 R56, c[0x0][0x9e8] ;  /* 0x00027a00ff381b82 */ /* 0x000e640000000a00 */
[----:B-1----:R-:W-:-:S05]  /*f420*/  @P1 IMAD.HI.U32 R56, R136, R56, RZ ;  /* 0x0000003888381227 */ /* 0x002fca00078e00ff */
[----:B------:R-:W-:-:S07]  /*f430*/  @P1 SHF.R.U32.HI R136, RZ, R57, R56 ;  /* 0x00000039ff881219 */ /* 0x000fce0000011638 */
.L_x_14686:
[----:B------:R-:W-:Y:S05]  /*f440*/  BSYNC B0 ;  /* 0x0000000000007941 */ /* 0x000fea0003800000 */
.L_x_14684:
[----:B------:R-:W-:-:S05]  /*f450*/  IMAD R136, R136, R138, R67 ;  /* 0x0000008a88887224 */ /* 0x000fca00078e0243 */
[----:B------:R-:W-:Y:S02]  /*f460*/  VIADDMNMX R133, R136, R138, R133, PT ;  /* 0x0000008a88857246 */ /* 0x000fe40003800185 */
[----:B------:R-:W-:-:S07]  /*f470*/  VIMNMX R71, R71, R136, !PT ;  /* 0x0000008847477248 */ /* 0x000fce0007fe0100 */
.L_x_14683:
        /* <DEDUP_REMOVED lines=248> */
.L_x_14689:
[----:B------:R-:W-:-:S05]  /*10400*/  IMAD.U32 R70, RZ, RZ, UR21 ;  /* 0x00000015ff467e24 */ /* 0x000fca000f8e00ff */
[----:B------:R-:W-:-:S13]  /*10410*/  ISETP.NE.AND P6, PT, R70, 0x1, PT ;  /* 0x000000014600780c */ /* 0x000fda0003fc5270 */
[----:B------:R-:W0:Y:S02]  /*10420*/  @P6 LDC.64 R56, c[0x0][0x9e8] ;  /* 0x00027a00ff386b82 */ /* 0x000e240000000a00 */
[----:B0-----:R-:W-:-:S05]  /*10430*/  @P6 IMAD.HI.U32 R56, R9, R56, RZ ;  /* 0x0000003809386227 */ /* 0x001fca00078e00ff */
[----:B------:R-:W-:-:S07]  /*10440*/  @P6 SHF.R.U32.HI R9, RZ, R57, R56 ;  /* 0x00000039ff096219 */ /* 0x000fce0000011638 */
.L_x_14690:
[----:B------:R-:W-:Y:S05]  /*10450*/  BSYNC B0 ;  /* 0x0000000000007941 */ /* 0x000fea0003800000 */
.L_x_14688:
[----:B------:R-:W-:-:S05]  /*10460*/  IMAD R9, R9, R70, R67 ;  /* 0x0000004609097224 */ /* 0x000fca00078e0243 */
[----:B------:R-:W-:Y:S02]  /*10470*/  VIADDMNMX R135, R9, R70, R135, PT ;  /* 0x0000004609877246 */ /* 0x000fe40003800187 */
[----:B------:R-:W-:-:S07]  /*10480*/  VIMNMX R134, R134, R9, !PT ;  /* 0x0000000986867248 */ /* 0x000fce0007fe0100 */
.L_x_14687:
        /* <DEDUP_REMOVED lines=259> */
[----:B------:R-:W-:Y:S01]  /*114c0*/  MUFU.EX2 R11, R11 ;  /* 0x0000000b000b7308 */ /* 0x000fe20000000800 */
[----:B------:R-:W-:-:S03]  /*114d0*/  FMNMX.FTZ R132, R90, R113, !PT ;  /* 0x000000715a847209 */ /* 0x000fc60007810000 */
[----:B------:R-:W-:Y:S01]  /*114e0*/  FADD.FTZ R6, -R69, R6 ;  /* 0x0000000645067221 */ /* 0x000fe20000010100 */
[----:B------:R-:W-:-:S03]  /*114f0*/  FMNMX.FTZ R113, R91, R132, !PT ;  /* 0x000000845b717209 */ /* 0x000fc60007810000 */
[----:B------:R-:W-:Y:S01]  /*11500*/  FMUL.FTZ R6, R6, UR20 ;  /* 0x0000001406067c20 */ /* 0x000fe20008410000 */
[----:B------:R-:W-:Y:S01]  /*11510*/  FMNMX.FTZ R132, R94, R113, !PT ;  /* 0x000000715e847209 */ /* 0x000fe20007810000 */
[----:B------:R-:W-:Y:S03]  /*11520*/  MUFU.EX2 R69, R131 ;  /* 0x0000008300457308 */ /* 0x000fe60000000800 */
        /* <DEDUP_REMOVED lines=8> */
[----:B------:R-:W3:Y:S03]  /*115b0*/  MUFU.EX2 R13, R13 ;  /* 0x0000000d000d7308 */ /* 0x000ee60000000800 */
[----:B------:R-:W-:-:S04]  /*115c0*/  FMNMX.FTZ R113, R73, R132, !PT ;  /* 0x0000008449717209 */ /* 0x000fc80007810000 */
[----:B------:R-:W-:Y:S01]  /*115d0*/  FMNMX.FTZ R132, R74, R113, !PT ;  /* 0x000000714a847209 */ /* 0x000fe20007810000 */
[----:B------:R-:W-:Y:S03]  /*115e0*/  MUFU.EX2 R14, R14 ;  /* 0x0000000e000e7308 */ /* 0x000fe60000000800 */
[----:B------:R-:W-:-:S04]  /*115f0*/  FMNMX.FTZ R113, R75, R132, !PT ;  /* 0x000000844b717209 */ /* 0x000fc80007810000 */
[----:B------:R-:W-:Y:S01]  /*11600*/  FMNMX.FTZ R132, R78, R113, !PT ;  /* 0x000000714e847209 */ /* 0x000fe20007810000 */
[----:B------:R-:W-:-:S01]  /*11610*/  FFMA.FTZ R113, R127, UR20, -R56 ;  /* 0x000000147f717c23 */ /* 0x000fc20008010838 */
[----:B------:R-:W-:Y:S01]  /*11620*/  FFMA.FTZ R127, R77, UR20, -R56 ;  /* 0x000000144d7f7c23 */ /* 0x000fe20008010838 */
[----:B------:R-:W-:Y:S01]  /*11630*/  FSEL R77, R66, -INF , !P6 ;  /* 0xff800000424d7808 */ /* 0x000fe20007000000 */
[----:B------:R-:W-:Y:S01]  /*11640*/  MUFU.EX2 R21, R21 ;  /* 0x0000001500157308 */ /* 0x000fe20000000800 */
[----:B0-----:R-:W-:-:S04]  /*11650*/  FMNMX.FTZ R117, R79, R132, !PT ;  /* 0x000000844f757209 */ /* 0x001fc80007810000 */
[----:B------:R-:W-:-:S03]  /*11660*/  FMNMX.FTZ R132, R82, R117, !PT ;  /* 0x0000007552847209 */ /* 0x000fc60007810000 */
[----:B------:R0:W-:Y:S01]  /*11670*/  MUFU.EX2 R66, R127 ;  /* 0x0000007f00427308 */ /* 0x0001e20000000800 */
        /* <DEDUP_REMOVED lines=18> */
[----:B------:R-:W-:-:S06]  /*117a0*/  FFMA.FTZ R117, R129, UR20, -R56 ;  /* 0x0000001481757c23 */ /* 0x000fcc0008010838 */
        /* <DEDUP_REMOVED lines=37> */
[----:B------:R2:W0:Y:S01]  /*11a00*/  MUFU.EX2 R131, R126 ;  /* 0x0000007e00837308 */ /* 0x0004220000000800 */
        /* <DEDUP_REMOVED lines=11> */
[----:B------:R-:W-:Y:S01]  /*11ac0*/  FFMA.FTZ R78, R78, UR20, -R127 ;  /* 0x000000144e4e7c23 */ /* 0x000fe2000801087f */
[----:B---3--:R-:W-:-:S01]  /*11ad0*/  FADD.FTZ R101, R13, R126 ;  /* 0x0000007e0d657221 */ /* 0x008fc20000010000 */
        /* <DEDUP_REMOVED lines=8> */
[----:B------:R-:W-:Y:S01]  /*11b60*/  FADD.FTZ R101, R21, R126 ;  /* 0x0000007e15657221 */ /* 0x000fe20000010000 */
        /* <DEDUP_REMOVED lines=135> */
.L_x_14691:
        /* <DEDUP_REMOVED lines=82> */
.L_x_14673:
[----:B------:R-:W-:Y:S06]  /*12900*/  BAR.ARV 0x8, 0x200 ;  /* 0x0208000000007b1d */ /* 0x000fec0000002000 */
[----:B------:R-:W-:Y:S05]  /*12910*/  @!P0 BRA `(.L_x_14693) ;  /* 0x0000000000048947 */ /* 0x000fea0003800000 */
[----:B------:R-:W-:Y:S01]  /*12920*/  BPT.TRAP 0x1 ;  /* 0x000000040000795c */ /* 0x000fe20000300000 */
.L_x_14693:
[----:B------:R-:W-:Y:S01]  /*12930*/  ULEA UR14, UR36, UR45, 0x3 ;  /* 0x0000002d240e7291 */ /* 0x000fe2000f8e183f */
[----:B------:R-:W-:-:S05]  /*12940*/  IMAD.U32 R0, RZ, RZ, UR46 ;  /* 0x0000002eff007e24 */ /* 0x000fca000f8e00ff */
[----:B------:R-:W-:-:S04]  /*12950*/  SHF.L.U32 R0, R0, 0x1f, RZ ;  /* 0x0000001f00007819 */ /* 0x000fc800000006ff */
[----:B------:R0:W1:Y:S01]  /*12960*/  SYNCS.PHASECHK.TRANS64.TRYWAIT P1, [UR14+0x13250], R0 ;  /* 0x01325000ff0075a7 */ /* 0x000062000802014e */
[----:B------:R-:W-:Y:S05]  /*12970*/  @!P0 BRA `(.L_x_14694) ;  /* 0x0000000000048947 */ /* 0x000fea0003800000 */
[----:B------:R-:W-:Y:S01]  /*12980*/  BPT.TRAP 0x1 ;  /* 0x000000040000795c */ /* 0x000fe20000300000 */
.L_x_14694:
[----:B-1----:R-:W-:Y:S05]  /*12990*/  @P1 BRA `(.L_x_14695) ;  /* 0x0000000000081947 */ /* 0x002fea0003800000 */
[----:B------:R-:W1:Y:S02]  /*129a0*/  SYNCS.PHASECHK.TRANS64.TRYWAIT P1, [UR14+0x13250], R0 ;  /* 0x01325000ff0075a7 */ /* 0x000e64000802014e */
[----:B-1----:R-:W-:Y:S05]  /*129b0*/  @!P1 BRA `(.L_x_14696) ;  /* 0x000000ac00d49947 */ /* 0x002fea0003800000 */
.L_x_14695:
[----:B------:R-:W-:Y:S01]  /*129c0*/  ULDC.64 UR4, c[0x0][0x9a0] ;  /* 0x0002680000047ab9 */ /* 0x000fe20000000a00 */
[----:B------:R-:W-:Y:S01]  /*129d0*/  UIADD3 UR45, UR45, 0x1000, URZ ;  /* 0x000010002d2d7890 */ /* 0x000fe2000fffe03f */
[----:B------:R-:W-:Y:S01]  /*129e0*/  WARPGROUP.ARRIVE ;  /* 0x00000000000079c5 */ /* 0x000fe20000000000 */
[----:B------:R-:W-:Y:S01]  /*129f0*/  UISETP.NE.U32.AND UP0, UPT, UR4, URZ, UPT ;  /* 0x0000003f0400728c */ /* 0x000fe2000bf05070 */
[----:B01----:R-:W-:Y:S01]  /*12a00*/  IMAD.MOV.U32 R0, RZ, RZ, 0x3f800000 ;  /* 0x3f800000ff007424 */ /* 0x003fe200078e00ff */
[----:B------:R-:W-:Y:S02]  /*12a10*/  USHF.R.U32.HI UR45, URZ, 0x4, UR45 ;  /* 0x000000043f2d7899 */ /* 0x000fe4000801162d */
[----:B------:R-:W-:Y:S02]  /*12a20*/  UISETP.NE.AND.EX UP0, UPT, UR5, URZ, UPT, UP0 ;  /* 0x0000003f0500728c */ /* 0x000fe4000bf05300 */
[----:B------:R-:W-:Y:S01]  /*12a30*/  ULOP3.LUT UR45, UR45, 0x3fff, URZ, 0xc0, !UPT ;  /* 0x00003fff2d2d7892 */ /* 0x000fe2000f8ec03f */
[----:B------:R-:W-:-:S03]  /*12a40*/  UMOV UR7, 0xc0000010 ;  /* 0xc000001000077882 */ /* 0x000fc60000000000 */
        /* <DEDUP_REMOVED lines=9> */
[----:B------:R-:W-:-:S05]  /*12ae0*/  @UP0 UIADD3 UR9, UR9, UR6, URZ ;  /* 0x0000000609090290 */ /* 0x000fca000fffe03f */
[----:B------:R-:W-:Y:S02]  /*12af0*/  UMOV UR6, UR10 ;  /* 0x0000000a00067c82 */ /* 0x000fe40008000000 */
[----:B------:R-:W-:Y:S01]  /*12b00*/  QGMMA.64x64x32.F32.E4M3.E4M3 R24, R152, gdesc[UR4], R24, gsb0 ;  /* 0x00e0000498187df3 */ /* 0x000fe20008000818 */
[----:B------:R-:W-:-:S04]  /*12b10*/  @UP0 UIMAD.WIDE.U32 UR6, UR38, UR12, UR8 ;  /* 0x0000000c260602a5 */ /* 0x000fc8000f8e0008 */
[----:B------:R-:W-:Y:S02]  /*12b20*/  @UP0 UIMAD UR7, UR38, UR13, UR7 ;  /* 0x0000000d260702a4 */ /* 0x000fe4000f8e0207 */
[----:B------:R-:W-:-:S04]  /*12b30*/  @UP0 ULEA UR4, UP1, UR6, UR4, 0x2 ;  /* 0x0000000406040291 */ /* 0x000fc8000f82103f */
[----:B------:R-:W-:Y:S02]  /*12b40*/  @UP0 ULEA.HI.X UR5, UR6, UR5, UR7, 0x2, UP1 ;  /* 0x0000000506050291 */ /* 0x000fe400088f1407 */
[----:B------:R-:W-:-:S04]  /*12b50*/  IMAD.U32 R6, RZ, RZ, UR4 ;  /* 0x00000004ff067e24 */ /* 0x000fc8000f8e00ff */
[----:B------:R-:W-:Y:S01]  /*12b60*/  IMAD.U32 R7, RZ, RZ, UR5 ;  /* 0x00000005ff077e24 */ /* 0x000fe2000f8e00ff */
        /* <DEDUP_REMOVED lines=22> */
[----:B0-----:R-:W0:Y:S04]  /*12cd0*/  SHFL.BFLY PT, R6, R5, 0x1, 0x1f ;  /* 0x0c201f0005067f89 */ /* 0x001e2800000e0000 */
[----:B------:R-:W1:Y:S01]  /*12ce0*/  SHFL.BFLY PT, R7, R8, 0x1, 0x1f ;  /* 0x0c201f0008077f89 */ /* 0x000e6200000e0000 */
[----:B------:R-:W-:-:S02]  /*12cf0*/  IMAD.MOV.U32 R3, RZ, RZ, RZ ;  /* 0x000000ffff037224 */ /* 0x000fc400078e00ff */
        /* <DEDUP_REMOVED lines=31> */
.L_x_14697:
        /* <DEDUP_REMOVED lines=42> */
.L_x_14619:
[----:B------:R-:W0:Y:S01]  /*13190*/  S2R R3, SR_CgaCtaId ;  /* 0x0000000000037919 */ /* 0x000e220000008800 */
[----:B------:R-:W-:Y:S01]  /*131a0*/  MOV R18, 0x400 ;  /* 0x0000040000127802 */ /* 0x000fe20000000f00 */
[----:B------:R-:W-:Y:S01]  /*131b0*/  UISETP.NE.AND UP0, UPT, UR42, URZ, UPT ;  /* 0x0000003f2a00728c */ /* 0x000fe2000bf05270 */
[----:B------:R-:W-:Y:S01]  /*131c0*/  BSSY B0, `(.L_x_14698) ;  /* 0x00002a8000007945 */ /* 0x000fe20003800000 */
[----:B------:R-:W-:Y:S06]  /*131d0*/  BAR.SYNC.DEFER_BLOCKING 0x5, 0x200 ;  /* 0x0148000000007b1d */ /* 0x000fec0000010000 */
[----:B------:R-:W1:Y:S03]  /*131e0*/  S2R R10, SR_TID.X ;  /* 0x00000000000a7919 */ /* 0x000e660000002100 */
[----:B------:R-:W-:Y:S01]  /*131f0*/  @!UP0 ULDC UR42, c[0x0][0xad4] ;  /* 0x0002b500002a8ab9 */ /* 0x000fe20000000800 */
[----:B0-----:R-:W-:-:S05]  /*13200*/  LEA R18, R3, R18, 0x18 ;  /* 0x0000001203127211 */ /* 0x001fca00078ec0ff */
[----:B------:R-:W0:Y:S01]  /*13210*/  LDS.128 R4, [R18+0x132d0] ;  /* 0x0132d00012047984 */ /* 0x000e220000000c00 */
[----:B-1----:R-:W-:-:S05]  /*13220*/  VIADD R75, R10, 0xffffff80 ;  /* 0xffffff800a4b7836 */ /* 0x002fca0000000000 */
[----:B------:R-:W-:-:S04]  /*13230*/  SHF.R.S32.HI R0, RZ, 0x1f, R75 ;  /* 0x0000001fff007819 */ /* 0x000fc8000001144b */
[----:B------:R-:W-:-:S04]  /*13240*/  LEA.HI R17, R0, R75, RZ, 0x3 ;  /* 0x0000004b00117211 */ /* 0x000fc800078f18ff */
[----:B------:R-:W-:Y:S02]  /*13250*/  LOP3.LUT R24, R17, 0xfffffff8, RZ, 0xc0, !PT ;  /* 0xfffffff811187812 */ /* 0x000fe400078ec0ff */
[----:B------:R-:W-:-:S03]  /*13260*/  SHF.R.S32.HI R17, RZ, 0x3, R17 ;  /* 0x00000003ff117819 */ /* 0x000fc60000011411 */
[----:B------:R-:W-:-:S04]  /*13270*/  IMAD.IADD R24, R75, 0x1, -R24 ;  /* 0x000000014b187824 */ /* 0x000fc800078e0a18 */
[----:B------:R-:W-:-:S05]  /*13280*/  IMAD.SHL.U32 R0, R24, 0x8, RZ ;  /* 0x0000000818007824 */ /* 0x000fca00078e00ff */
[----:B------:R-:W-:Y:S02]  /*13290*/  SHF.R.S32.HI R3, RZ, 0x1f, R0 ;  /* 0x0000001fff037819 */ /* 0x000fe40000011400 */
[----:B0-----:R-:W-:Y:S02]  /*132a0*/  R2UR UR6, R5 ;  /* 0x00000000050672ca */ /* 0x001fe400000e0000 */
[----:B------:R-:W-:Y:S02]  /*132b0*/  R2UR UR5, R6 ;  /* 0x00000000060572ca */ /* 0x000fe400000e0000 */
[----:B------:R-:W-:Y:S01]  /*132c0*/  R2UR UR49, R7 ;  /* 0x00000000073172ca */ /* 0x000fe200000e0000 */
[----:B------:R-:W-:Y:S06]  /*132d0*/  BAR.ARV 0x4, 0x200 ;  /* 0x0108000000007b1d */ /* 0x000fec0000002000 */
[----:B------:R-:W-:Y:S08]  /*132e0*/  @P0 BRA `(.L_x_14699) ;  /* 0x0000001c00a80947 */ /* 0x000ff00003800000 */
[----:B------:R-:W2:Y:S01]  /*132f0*/  LDL R9, [R1] ;  /* 0x0000000001097983 */ /* 0x000ea20000100800 */
[----:B------:R-:W-:Y:S01]  /*13300*/  IMAD.SHL.U32 R4, R10, 0x4, RZ ;  /* 0x000000040a047824 */ /* 0x000fe200078e00ff */
[----:B------:R-:W-:Y:S01]  /*13310*/  ULDC.64 UR8, c[0x4][0x38] ;  /* 0x01000e0000087ab9 */ /* 0x000fe20000000a00 */
[----:B------:R-:W-:-:S03]  /*13320*/  ULDC.64 UR10, c[0x0][0xc00] ;  /* 0x00030000000a7ab9 */ /* 0x000fc60000000a00 */
[----:B------:R-:W-:Y:S01]  /*13330*/  LOP3.LUT R4, R4, 0xc, RZ, 0xc0, !PT ;  /* 0x0000000c04047812 */ /* 0x000fe200078ec0ff */
[----:B------:R-:W-:Y:S03]  /*13340*/  BAR.SYNC.DEFER_BLOCKING 0x1, 0x180 ;  /* 0x0046000000007b1d */ /* 0x000fe60000010000 */
[----:B------:R-:W-:-:S05]  /*13350*/  IADD3 R4, P0, R4, UR8, RZ ;  /* 0x0000000804047c10 */ /* 0x000fca000ff1e0ff */
[----:B------:R-:W-:Y:S01]  /*13360*/  IMAD.X R5, RZ, RZ, UR9, P0 ;  /* 0x00000009ff057e24 */ /* 0x000fe200080e06ff */
[----:B------:R-:W0:Y:S01]  /*13370*/  S2R R7, SR_SWINHI ;  /* 0x0000000000077919 */ /* 0x000e220000002f00 */
[----:B------:R-:W-:-:S03]  /*13380*/  ULDC.64 UR8, c[0x0][0xc00] ;  /* 0x0003000000087ab9 */ /* 0x000fc60000000a00 */
[----:B------:R2:W3:Y:S01]  /*13390*/  LDG.E.CONSTANT R12, desc[UR52][R4.64] ;  /* 0x00000034040c7981 */ /* 0x0004e2000c1e9900 */
[----:B------:R-:W-:Y:S01]  /*133a0*/  LOP3.LUT P0, R6, R10, 0x3, RZ, 0xc0, !PT ;  /* 0x000000030a067812 */ /* 0x000fe2000780c0ff */
[----:B------:R-:W-:-:S03]  /*133b0*/  UIMAD.WIDE UR8, UR39, 0x4, UR8 ;  /* 0x00000004270878a5 */ /* 0x000fc6000f8e0208 */
        /* <DEDUP_REMOVED lines=12> */
[----:B0-----:R-:W-:-:S02]  /*13480*/  MOV R27, R7 ;  /* 0x00000007001b7202 */ /* 0x001fc40000000f00 */
        /* <DEDUP_REMOVED lines=22> */
[----:B--2---:R-:W-:-:S03]  /*135f0*/  IMAD.WIDE R4, R9, 0x2, R26 ;  /* 0x0000000209047825 */ /* 0x004fc600078e021a */
[C---:B------:R-:W-:Y:S02]  /*13600*/  IADD3 R11, P3, R4.reuse, 0x20, RZ ;  /* 0x00000020040b7810 */ /* 0x040fe40007f7e0ff */
[----:B------:R-:W-:Y:S02]  /*13610*/  LOP3.LUT R9, R4, 0x380, RZ, 0xc0, !PT ;  /* 0x0000038004097812 */ /* 0x000fe400078ec0ff */
[----:B------:R-:W-:Y:S02]  /*13620*/  LOP3.LUT R10, R11, 0x380, RZ, 0xc0, !PT ;  /* 0x000003800b0a7812 */ /* 0x000fe400078ec0ff */
[----:B------:R-:W-:Y:S02]  /*13630*/  SHF.R.U64 R9, R9, 0x3, RZ ;  /* 0x0000000309097819 */ /* 0x000fe400000012ff */
[----:B------:R-:W-:Y:S02]  /*13640*/  SHF.R.U64 R10, R10, 0x3, RZ ;  /* 0x000000030a0a7819 */ /* 0x000fe400000012ff */
[----:B------:R-:W-:-:S02]  /*13650*/  IADD3 R35, P1, R4, 0x60, RZ ;  /* 0x0000006004237810 */ /* 0x000fc40007f3e0ff */
[----:B------:R-:W-:Y:S02]  /*13660*/  IADD3 R31, P2, R4, 0x40, RZ ;  /* 0x00000040041f7810 */ /* 0x000fe40007f5e0ff */
[----:B------:R-:W-:Y:S01]  /*13670*/  LOP3.LUT R4, R9, R4, RZ, 0x3c, !PT ;  /* 0x0000000409047212 */ /* 0x000fe200078e3cff */
[--C-:B------:R-:W-:Y:S01]  /*13680*/  IMAD.X R7, RZ, RZ, R5.reuse, P1 ;  /* 0x000000ffff077224 */ /* 0x100fe200008e0605 */
[----:B------:R-:W-:Y:S01]  /*13690*/  LOP3.LUT R10, R10, R11, RZ, 0x3c, !PT ;  /* 0x0000000b0a0a7212 */ /* 0x000fe200078e3cff */
[--C-:B------:R-:W-:Y:S01]  /*136a0*/  IMAD.X R9, RZ, RZ, R5.reuse, P2 ;  /* 0x000000ffff097224 */ /* 0x100fe200010e0605 */
[----:B------:R-:W-:Y:S01]  /*136b0*/  LOP3.LUT R6, R31, 0x380, RZ, 0xc0, !PT ;  /* 0x000003801f067812 */ /* 0x000fe200078ec0ff */
[----:B------:R-:W-:Y:S01]  /*136c0*/  IMAD.X R11, RZ, RZ, R5, P3 ;  /* 0x000000ffff0b7224 */ /* 0x000fe200018e0605 */
[----:B------:R-:W-:Y:S01]  /*136d0*/  LOP3.LUT R14, R35, 0x380, RZ, 0xc0, !PT ;  /* 0x00000380230e7812 */ /* 0x000fe200078ec0ff */
[----:B---3--:R-:W-:Y:S01]  /*136e0*/  SHFL.IDX PT, R46, R15, R12, 0x1c1f ;  /* 0x001c1f0c0f2e7589 */ /* 0x008fe200000e0000 */
[----:B------:R-:W-:-:S02]  /*136f0*/  MOV R69, R4 ;  /* 0x0000000400457202 */ /* 0x000fc40000000f00 */
[----:B------:R-:W-:Y:S01]  /*13700*/  LOP3.LUT R5, R12, 0x2, RZ, 0x3c, !PT ;  /* 0x000000020c057812 */ /* 0x000fe200078e3cff */
[----:B------:R-:W-:Y:S01]  /*13710*/  SHFL.IDX PT, R25, R25, R12, 0x1c1f ;  /* 0x001c1f0c19197589 */ /* 0x000fe200000e0000 */
[----:B------:R-:W-:Y:S02]  /*13720*/  SHF.R.U64 R6, R6, 0x3, RZ ;  /* 0x0000000306067819 */ /* 0x000fe400000012ff */
[----:B------:R-:W-:Y:S01]  /*13730*/  SHF.R.U64 R14, R14, 0x3, RZ ;  /* 0x000000030e0e7819 */ /* 0x000fe200000012ff */
[----:B------:R-:W-:Y:S01]  /*13740*/  SHFL.IDX PT, R47, R44, R5, 0x1c1f ;  /* 0x001c1f052c2f7589 */ /* 0x000fe200000e0000 */
[----:B------:R-:W-:Y:S02]  /*13750*/  LOP3.LUT R8, R6, R31, RZ, 0x3c, !PT ;  /* 0x0000001f06087212 */ /* 0x000fe400078e3cff */
[----:B------:R-:W-:Y:S01]  /*13760*/  LOP3.LUT R6, R14, R35, RZ, 0x3c, !PT ;  /* 0x000000230e067212 */ /* 0x000fe200078e3cff */
[----:B------:R-:W0:Y:S01]  /*13770*/  SHFL.IDX PT, R52, R52, R5, 0x1c1f ;  /* 0x001c1f0534347589 */ /* 0x000e2200000e0000 */
[----:B------:R-:W-:-:S02]  /*13780*/  MOV R67, R8 ;  /* 0x0000000800437202 */ /* 0x000fc40000000f00 */
[----:B------:R-:W-:Y:S01]  /*13790*/  MOV R66, R6 ;  /* 0x0000000600427202 */ /* 0x000fe20000000f00 */
[----:B------:R-:W-:Y:S01]  /*137a0*/  SHFL.IDX PT, R54, R29, R12, 0x1c1f ;  /* 0x001c1f0c1d367589 */ /* 0x000fe200000e0000 */
[----:B------:R-:W-:-:S03]  /*137b0*/  MOV R68, R10 ;  /* 0x0000000a00447202 */ /* 0x000fc60000000f00 */
        /* <DEDUP_REMOVED lines=11> */
[----:B------:R-:W0:Y:S04]  /*13870*/  SHFL.IDX PT, R35, R58, R5, 0x1c1f ;  /* 0x001c1f053a237589 */ /* 0x000e2800000e0000 */
[----:B------:R-:W-:Y:S04]  /*13880*/  SHFL.IDX PT, R4, R73, R12, 0x1c1f ;  /* 0x001c1f0c49047589 */ /* 0x000fe800000e0000 */
[----:B------:R-:W1:Y:S04]  /*13890*/  SHFL.IDX PT, R7, R76, R5, 0x1c1f ;  /* 0x001c1f054c077589 */ /* 0x000e6800000e0000 */
[----:B------:R2:W3:Y:S04]  /*138a0*/  SHFL.IDX PT, R39, R64, R5, 0x1c1f ;  /* 0x001c1f0540277589 */ /* 0x0004e800000e0000 */
[----:B------:R-:W-:Y:S04]  /*138b0*/  SHFL.IDX PT, R58, R33, R12, 0x1c1f ;  /* 0x001c1f0c213a7589 */ /* 0x000fe800000e0000 */
[----:B------:R4:W3:Y:S01]  /*138c0*/  SHFL.IDX PT, R15, R48, R5, 0x1c1f ;  /* 0x001c1f05300f7589 */ /* 0x0008e200000e0000 */
[----:B--2---:R-:W-:-:S03]  /*138d0*/  IMAD.U32 R64, RZ, RZ, UR8 ;  /* 0x00000008ff407e24 */ /* 0x004fc6000f8e00ff */
[----:B------:R2:W3:Y:S01]  /*138e0*/  SHFL.IDX PT, R57, R42, R5, 0x1c1f ;  /* 0x001c1f052a397589 */ /* 0x0004e200000e0000 */
[----:B0-----:R-:W-:Y:S02]  /*138f0*/  SEL R32, R34, R35, P0 ;  /* 0x0000002322207207 */ /* 0x001fe40000000000 */
[----:B------:R-:W-:Y:S01]  /*13900*/  SEL R34, R35, R34, P0 ;  /* 0x0000002223227207 */ /* 0x000fe20000000000 */
[----:B------:R0:W-:Y:S01]  /*13910*/  SHFL.IDX PT, R6, R65, R12, 0x1c1f ;  /* 0x001c1f0c41067589 */ /* 0x0001e200000e0000 */
[----:B----4-:R-:W-:-:S03]  /*13920*/  SEL R48, R36, R37, P0 ;  /* 0x0000002524307207 */ /* 0x010fc60000000000 */
[----:B------:R-:W-:Y:S01]  /*13930*/  SHFL.IDX PT, R50, R45, R12, 0x1c1f ;  /* 0x001c1f0c2d327589 */ /* 0x000fe200000e0000 */
[----:B------:R-:W-:Y:S02]  /*13940*/  SEL R36, R37, R36, P0 ;  /* 0x0000002425247207 */ /* 0x000fe40000000000 */
[----:B--2---:R-:W-:Y:S01]  /*13950*/  SEL R42, R46, R47, P0 ;  /* 0x0000002f2e2a7207 */ /* 0x004fe20000000000 */
[----:B------:R-:W2:Y:S01]  /*13960*/  SHFL.IDX PT, R9, R72, R5, 0x1c1f ;  /* 0x001c1f0548097589 */ /* 0x000ea200000e0000 */
[----:B------:R-:W-:Y:S01]  /*13970*/  SEL R46, R47, R46, P0 ;  /* 0x0000002e2f2e7207 */ /* 0x000fe20000000000 */
[----:B0-----:R-:W-:Y:S01]  /*13980*/  IMAD.U32 R65, RZ, RZ, UR9 ;  /* 0x00000009ff417e24 */ /* 0x001fe2000f8e00ff */
[----:B------:R-:W-:Y:S01]  /*13990*/  SEL R47, R52, R25, P0 ;  /* 0x00000019342f7207 */ /* 0x000fe20000000000 */
[----:B------:R0:W4:Y:S01]  /*139a0*/  SHFL.IDX PT, R51, R28, R5, 0x1c1f ;  /* 0x001c1f051c337589 */ /* 0x00012200000e0000 */
[----:B------:R-:W-:Y:S02]  /*139b0*/  SEL R52, R54, R53, P0 ;  /* 0x0000003536347207 */ /* 0x000fe40000000000 */
[----:B------:R-:W-:Y:S01]  /*139c0*/  SEL R54, R53, R54, P0 ;  /* 0x0000003635367207 */ /* 0x000fe20000000000 */
[----:B------:R-:W-:Y:S01]  /*139d0*/  SHFL.IDX PT, R8, R61, R12, 0x1c1f ;  /* 0x001c1f0c3d087589 */ /* 0x000fe200000e0000 */
[----:B------:R-:W-:-:S02]  /*139e0*/  SEL R53, R55, R56, P0 ;  /* 0x0000003837357207 */ /* 0x000fc40000000000 */
[----:B------:R-:W-:Y:S01]  /*139f0*/  SEL R55, R56, R55, P0 ;  /* 0x0000003738377207 */ /* 0x000fe20000000000 */
[----:B------:R3:W4:Y:S01]  /*13a00*/  SHFL.IDX PT, R11, R70, R5, 0x1c1f ;  /* 0x001c1f05460b7589 */ /* 0x00072200000e0000 */
[----:B-1----:R-:W-:Y:S02]  /*13a10*/  SEL R29, R4, R7, P0 ;  /* 0x00000007041d7207 */ /* 0x002fe40000000000 */
[----:B0-----:R-:W-:Y:S01]  /*13a20*/  SEL R28, R30, R31, P0 ;  /* 0x0000001f1e1c7207 */ /* 0x001fe20000000000 */
[----:B------:R-:W-:Y:S01]  /*13a30*/  SHFL.IDX PT, R59, R59, R12, 0x1c1f ;  /* 0x001c1f0c3b3b7589 */ /* 0x000fe200000e0000 */
[----:B------:R-:W-:Y:S02]  /*13a40*/  SEL R30, R31, R30, P0 ;  /* 0x0000001e1f1e7207 */ /* 0x000fe40000000000 */
[----:B------:R-:W-:Y:S01]  /*13a50*/  SEL R31, R7, R4, P0 ;  /* 0x00000004071f7207 */ /* 0x000fe20000000000 */
[----:B------:R-:W0:Y:S01]  /*13a60*/  SHFL.IDX PT, R60, R60, R5, 0x1c1f ;  /* 0x001c1f053c3c7589 */ /* 0x000e2200000e0000 */
[----:B---3--:R-:W-:Y:S01]  /*13a70*/  SEL R40, R38, R39, P0 ;  /* 0x0000002726287207 */ /* 0x008fe20000000000 */
[----:B------:R-:W1:Y:S01]  /*13a80*/  LDC.64 R70, c[0x0][0xc08] ;  /* 0x00030200ff467b82 */ /* 0x000e620000000a00 */
[----:B------:R-:W-:Y:S01]  /*13a90*/  SEL R37, R15, R14, P0 ;  /* 0x0000000e0f257207 */ /* 0x000fe20000000000 */
[----:B------:R3:W-:Y:S01]  /*13aa0*/  SHFL.IDX PT, R10, R49, R12, 0x1c1f ;  /* 0x001c1f0c310a7589 */ /* 0x0007e200000e0000 */
[----:B------:R-:W-:-:S02]  /*13ab0*/  SEL R56, R58, R57, P0 ;  /* 0x000000393a387207 */ /* 0x000fc40000000000 */
[----:B--2---:R-:W-:Y:S01]  /*13ac0*/  SEL R33, R6, R9, P0 ;  /* 0x0000000906217207 */ /* 0x004fe20000000000 */
[----:B------:R-:W2:Y:S01]  /*13ad0*/  SHFL.IDX PT, R13, R62, R5, 0x1c1f ;  /* 0x001c1f053e0d7589 */ /* 0x000ea200000e0000 */
[----:B------:R-:W-:Y:S02]  /*13ae0*/  SEL R35, R9, R6, P0 ;  /* 0x0000000609237207 */ /* 0x000fe40000000000 */
[----:B------:R-:W-:Y:S02]  /*13af0*/  SEL R38, R39, R38, P0 ;  /* 0x0000002627267207 */ /* 0x000fe40000000000 */
[----:B----4-:R-:W-:Y:S02]  /*13b00*/  SEL R44, R50, R51, P0 ;  /* 0x00000033322c7207 */ /* 0x010fe40000000000 */
[----:B---3--:R-:W-:Y:S02]  /*13b10*/  SEL R49, R14, R15, P0 ;  /* 0x0000000f0e317207 */ /* 0x008fe40000000000 */
[----:B------:R-:W-:-:S02]  /*13b20*/  SEL R58, R57, R58, P0 ;  /* 0x0000003a393a7207 */ /* 0x000fc40000000000 */
[----:B------:R-:W-:Y:S02]  /*13b30*/  SEL R41, R8, R11, P0 ;  /* 0x0000000b08297207 */ /* 0x000fe40000000000 */
[----:B------:R-:W-:Y:S02]  /*13b40*/  SEL R39, R11, R8, P0 ;  /* 0x000000080b277207 */ /* 0x000fe40000000000 */
[----:B------:R-:W-:Y:S02]  /*13b50*/  SEL R50, R51, R50, P0 ;  /* 0x0000003233327207 */ /* 0x000fe40000000000 */
[----:B0-----:R-:W-:Y:S02]  /*13b60*/  SEL R57, R59, R60, P0 ;  /* 0x0000003c3b397207 */ /* 0x001fe40000000000 */
[----:B------:R-:W-:Y:S02]  /*13b70*/  SEL R59, R60, R59, P0 ;  /* 0x0000003b3c3b7207 */ /* 0x000fe40000000000 */
[----:B------:R-:W-:-:S02]  /*13b80*/  F2FP.BF16.F32.PACK_AB R60, R29, R28 ;  /* 0x0000001c1d3c723e */ /* 0x000fc400000010ff */
[----:B------:R-:W-:Y:S02]  /*13b90*/  F2FP.BF16.F32.PACK_AB R61, R49, R48 ;  /* 0x00000030313d723e */ /* 0x000fe400000010ff */
[----:B--2---:R-:W-:Y:S02]  /*13ba0*/  SEL R45, R10, R13, P0 ;  /* 0x0000000d0a2d7207 */ /* 0x004fe40000000000 */
[----:B------:R-:W-:Y:S02]  /*13bb0*/  SEL R51, R13, R10, P0 ;  /* 0x0000000a0d337207 */ /* 0x000fe40000000000 */
        /* <DEDUP_REMOVED lines=19> */
[----:B------:R3:W-:Y:S02]  /*13cf0*/  STSM.16.M88.4 [R66], R12 ;  /* 0x0000000c42007844 */ /* 0x0007e40000000200 */
[----:B------:R-:W-:Y:S01]  /*13d00*/  BAR.SYNC.DEFER_BLOCKING 0x1, 0x180 ;  /* 0x0046000000007b1d */ /* 0x000fe20000010000 */
[----:B------:R-:W-:-:S13]  /*13d10*/  ISETP.NE.AND.EX P0, PT, RZ, UR11, PT, P0 ;  /* 0x0000000bff007c0c */ /* 0x000fda000bf05300 */
[----:B------:R-:W4:Y:S01]  /*13d20*/  @P0 LDG.E R25, desc[UR52][R64.64] ;  /* 0x0000003440190981 */ /* 0x000f22000c1e1900 */
[----:B-1----:R-:W-:Y:S02]  /*13d30*/  ISETP.NE.U32.AND P1, PT, R70, RZ, PT ;  /* 0x000000ff4600720c */ /* 0x002fe40003f25070 */
[----:B------:R-:W-:-:S11]  /*13d40*/  R2UR UR4, R71 ;  /* 0x00000000470472ca */ /* 0x000fd600000e0000 */
[----:B------:R-:W-:Y:S01]  /*13d50*/  VOTEU.ANY UP0, P1 ;  /* 0x00000000003f7886 */ /* 0x000fe20000800100 */
[----:B0-----:R-:W-:Y:S01]  /*13d60*/  ISETP.NE.AND P1, PT, R61, 0x1, PT ;  /* 0x000000013d00780c */ /* 0x001fe20003f25270 */
        /* <DEDUP_REMOVED lines=17> */
[----:B------:R-:W-:Y:S01]  /*13e80*/  VIADD R11, R22, UR40 ;  /* 0x00000028160b7c36 */ /* 0x000fe20008000000 */
        /* <DEDUP_REMOVED lines=48> */
.L_x_14700:
        /* <DEDUP_REMOVED lines=21> */
[----:B------:R-:W1:Y:S01]  /*142e0*/  @P1 LDC R21, c[0x0][0xbf0] ;  /* 0x0002fc00ff151b82 */ /* 0x000e620000000800 */
        /* <DEDUP_REMOVED lines=13> */
[----:B------:R-:W2:Y:S04]  /*143c0*/  LD.E.128 R4, desc[UR52][R4.64] ;  /* 0x0000003404047980 */ /* 0x000ea8000c101d00 */
[----:B------:R-:W3:Y:S04]  /*143d0*/  LD.E.128 R8, desc[UR52][R8.64] ;  /* 0x0000003408087980 */ /* 0x000ee8000c101d00 */
[----:B------:R-:W4:Y:S01]  /*143e0*/  LD.E.128 R28, desc[UR52][R28.64] ;  /* 0x000000341c1c7980 */ /* 0x000f22000c101d00 */
[----:B------:R-:W-:Y:S01]  /*143f0*/  UIMAD UR10, UR11, UR12, URZ ;  /* 0x0000000c0b0a72a4 */ /* 0x000fe2000f8e023f */
[----:B------:R-:W-:Y:S01]  /*14400*/  IADD3 R15, P0, R26, 0x4800, RZ ;  /* 0x000048001a0f7810 */ /* 0x000fe20007f1e0ff */
[----:B------:R-:W-:-:S02]  /*14410*/  UIMAD.WIDE.U32 UR8, UR4, UR12, URZ ;  /* 0x0000000c040872a5 */ /* 0x000fc4000f8e003f */
[----:B------:R-:W-:Y:S01]  /*14420*/  UIMAD UR10, UR4, UR13, UR10 ;  /* 0x0000000d040a72a4 */ /* 0x000fe2000f8e020a */
[----:B------:R-:W-:Y:S01]  /*14430*/  IMAD R24, R24, 0x30, R17 ;  /* 0x0000003018187824 */ /* 0x000fe200078e0211 */
[----:B------:R-:W-:Y:S01]  /*14440*/  LOP3.LUT R12, R15, 0x380, RZ, 0xc0, !PT ;  /* 0x000003800f0c7812 */ /* 0x000fe200078ec0ff */
[----:B------:R-:W-:Y:S01]  /*14450*/  IMAD.X R13, RZ, RZ, R27, P0 ;  /* 0x000000ffff0d7224 */ /* 0x000fe200000e061b */
[----:B------:R-:W-:Y:S02]  /*14460*/  UIADD3 UR9, UR9, UR10, URZ ;  /* 0x0000000a09097290 */ /* 0x000fe4000fffe03f */
[----:B------:R-:W-:Y:S01]  /*14470*/  USHF.R.S32.HI UR4, URZ, 0x1f, UR7 ;  /* 0x0000001f3f047899 */ /* 0x000fe20008011407 */
[----:B------:R-:W-:Y:S01]  /*14480*/  SHF.R.U64 R12, R12, 0x3, RZ ;  /* 0x000000030c0c7819 */ /* 0x000fe200000012ff */
[----:B------:R-:W-:Y:S01]  /*14490*/  ULDC.64 UR10, c[0x0][0xae8] ;  /* 0x0002ba00000a7ab9 */ /* 0x000fe20000000a00 */
[----:B------:R-:W-:Y:S01]  /*144a0*/  VIADD R27, R24, UR40 ;  /* 0x00000028181b7c36 */ /* 0x000fe20008000000 */
[----:B------:R-:W-:Y:S01]  /*144b0*/  UIMAD.WIDE.U32 UR8, UR38, UR10, UR8 ;  /* 0x0000000a260872a5 */ /* 0x000fe2000f8e0008 */
[----:B------:R-:W-:-:S02]  /*144c0*/  LOP3.LUT R12, R12, R15, RZ, 0x3c, !PT ;  /* 0x0000000f0c0c7212 */ /* 0x000fc400078e3cff */
[----:B0-----:R-:W-:Y:S01]  /*144d0*/  @P1 IMAD.HI.U32 R20, R27, R20, RZ ;  /* 0x000000141b141227 */ /* 0x001fe200078e00ff */
[----:B------:R-:W-:-:S03]  /*144e0*/  UIMAD UR9, UR38, UR11, UR9 ;  /* 0x0000000b260972a4 */ /* 0x000fc6000f8e0209 */
[----:B------:R-:W-:Y:S01]  /*144f0*/  ULDC.64 UR10, c[0x0][0xaf0] ;  /* 0x0002bc00000a7ab9 */ /* 0x000fe20000000a00 */
[----:B------:R-:W-:Y:S01]  /*14500*/  IMAD.MOV.U32 R25, RZ, RZ, R27 ;  /* 0x000000ffff197224 */ /* 0x000fe200078e001b */
[----:B------:R-:W-:Y:S01]  /*14510*/  UIMAD UR4, UR4, UR10, URZ ;  /* 0x0000000a040472a4 */ /* 0x000fe2000f8e023f */
[----:B-1----:R-:W-:Y:S01]  /*14520*/  @P1 SHF.R.U32.HI R25, RZ, R21, R20 ;  /* 0x00000015ff191219 */ /* 0x002fe20000011614 */
[----:B------:R-:W-:Y:S01]  /*14530*/  UIMAD.WIDE.U32 UR8, UR7, UR10, UR8 ;  /* 0x0000000a070872a5 */ /* 0x000fe2000f8e0008 */
[----:B------:R-:W-:Y:S01]  /*14540*/  VIADD R34, R17, UR40 ;  /* 0x0000002811227c36 */ /* 0x000fe20008000000 */
[----:B------:R-:W-:Y:S01]  /*14550*/  UIMAD UR4, UR7, UR11, UR4 ;  /* 0x0000000b070472a4 */ /* 0x000fe2000f8e0204 */
[--C-:B------:R-:W-:Y:S01]  /*14560*/  SHF.R.S32.HI R24, RZ, 0x1f, R25.reuse ;  /* 0x0000001fff187819 */ /* 0x100fe20000011419 */
[----:B------:R-:W-:Y:S01]  /*14570*/  IMAD.MOV R26, RZ, RZ, -R25 ;  /* 0x000000ffff1a7224 */ /* 0x000fe200078e0a19 */
[----:B------:R-:W-:Y:S01]  /*14580*/  ULDC.64 UR10, c[0x0][0xae0] ;  /* 0x0002b800000a7ab9 */ /* 0x000fe20000000a00 */
[----:B------:R-:W-:-:S02]  /*14590*/  UIADD3 UR4, UR9, UR4, URZ ;  /* 0x0000000409047290 */ /* 0x000fc4000fffe03f */
[----:B------:R-:W-:Y:S01]  /*145a0*/  IMAD.U32 R21, RZ, RZ, UR9 ;  /* 0x00000009ff157e24 */ /* 0x000fe2000f8e00ff */
[----:B------:R-:W5:Y:S01]  /*145b0*/  LD.E.128 R12, desc[UR52][R12.64] ;  /* 0x000000340c0c7980 */ /* 0x000f62000c101d00 */
[----:B------:R-:W-:Y:S02]  /*145c0*/  IMAD R24, R24, UR10, RZ ;  /* 0x0000000a18187c24 */ /* 0x000fe4000f8e02ff */
[----:B------:R-:W-:Y:S01]  /*145d0*/  IMAD R27, R61, R26, R27 ;  /* 0x0000001a3d1b7224 */ /* 0x000fe200078e021b */
[----:B------:R-:W-:Y:S01]  /*145e0*/  @!PT LDS RZ, [RZ] ;  /* 0x00000000fffff984 */ /* 0x000fe20000000800 */
[----:B------:R-:W-:Y:S01]  /*145f0*/  @!PT LDS RZ, [RZ] ;  /* 0x00000000fffff984 */ /* 0x000fe20000000800 */
[----:B------:R-:W-:Y:S01]  /*14600*/  @!PT LDS RZ, [RZ] ;  /* 0x00000000fffff984 */ /* 0x000fe20000000800 */
[----:B------:R-:W-:Y:S01]  /*14610*/  @!PT LDS RZ, [RZ] ;  /* 0x00000000fffff984 */ /* 0x000fe20000000800 */
[----:B------:R0:W-:Y:S06]  /*14620*/  MEMBAR.ALL.CTA ;  /* 0x0000000000007992 */ /* 0x0001ec0000008000 */
[----:B0-----:R-:W0:Y:S01]  /*14630*/  FENCE.VIEW.ASYNC.S ;  /* 0x00000000000073c6 */ /* 0x001e220000000000 */
[----:B------:R-:W-:Y:S01]  /*14640*/  IMAD.U32 R20, RZ, RZ, UR8 ;  /* 0x00000008ff147e24 */ /* 0x000fe2000f8e00ff */
[----:B------:R-:W-:Y:S01]  /*14650*/  ULDC.64 UR8, c[0x0][0xad8] ;  /* 0x0002b60000087ab9 */ /* 0x000fe20000000a00 */
[----:B------:R-:W-:Y:S01]  /*14660*/  IMAD.U32 R21, RZ, RZ, UR4 ;  /* 0x00000004ff157e24 */ /* 0x000fe2000f8e00ff */
[----:B------:R-:W-:Y:S01]  /*14670*/  ULDC UR4, c[0x0][0xac8] ;  /* 0x0002b20000047ab9 */ /* 0x000fe20000000800 */
[C---:B------:R-:W-:Y:S01]  /*14680*/  IMAD R33, R25.reuse, UR11, R24 ;  /* 0x0000000b19217c24 */ /* 0x040fe2000f8e0218 */
[----:B------:R-:W-:Y:S01]  /*14690*/  SHF.R.S32.HI R24, RZ, 0x1f, R27 ;  /* 0x0000001fff187819 */ /* 0x000fe2000001141b */
[----:B------:R-:W-:-:S04]  /*146a0*/  IMAD.WIDE.U32 R20, R25, UR10, R20 ;  /* 0x0000000a19147c25 */ /* 0x000fc8000f8e0014 */
[----:B------:R-:W-:Y:S02]  /*146b0*/  IMAD.IADD R21, R21, 0x1, R33 ;  /* 0x0000000115157824 */ /* 0x000fe400078e0221 */
[----:B------:R-:W-:Y:S02]  /*146c0*/  IMAD R24, R24, UR8, RZ ;  /* 0x0000000818187c24 */ /* 0x000fe4000f8e02ff */
[----:B------:R-:W-:-:S04]  /*146d0*/  IMAD.WIDE.U32 R20, R27, UR8, R20 ;  /* 0x000000081b147c25 */ /* 0x000fc8000f8e0014 */
[----:B------:R-:W-:Y:S01]  /*146e0*/  IMAD R25, R27, UR9, R24 ;  /* 0x000000091b197c24 */ /* 0x000fe2000f8e0218 */
[----:B------:R-:W-:Y:S01]  /*146f0*/  ULDC.64 UR8, c[0x0][0xa80] ;  /* 0x0002a00000087ab9 */ /* 0x000fe20000000a00 */
[----:B------:R-:W-:Y:S01]  /*14700*/  VIADD R17, R34, 0x30 ;  /* 0x0000003022117836 */ /* 0x000fe20000000000 */
[----:B------:R-:W-:Y:S01]  /*14710*/  LEA R32, P0, R20, UR8, 0x1 ;  /* 0x0000000814207c11 */ /* 0x000fe2000f8008ff */
[----:B------:R-:W-:Y:S02]  /*14720*/  IMAD.IADD R21, R21, 0x1, R25 ;  /* 0x0000000115157824 */ /* 0x000fe400078e0219 */
[----:B------:R-:W-:Y:S02]  /*14730*/  VIADD R18, R18, 0x13220 ;  /* 0x0001322012127836 */ /* 0x000fe40000000000 */
[----:B0-----:R-:W0:Y:S01]  /*14740*/  SHFL.IDX PT, R25, R32, RZ, 0x181f ;  /* 0x00181fff20197589 */ /* 0x001e2200000e0000 */
[----:B------:R-:W-:Y:S01]  /*14750*/  LEA.HI.X R33, R20, UR9, R21, 0x1, P0 ;  /* 0x0000000914217c11 */ /* 0x000fe200080f0c15 */
[----:B------:R-:W-:Y:S01]  /*14760*/  VIADD R20, R34, 0x60 ;  /* 0x0000006022147836 */ /* 0x000fe20000000000 */
[----:B------:R-:W-:Y:S01]  /*14770*/  ISETP.GE.AND P0, PT, R0, UR4, PT ;  /* 0x0000000400007c0c */ /* 0x000fe2000bf06270 */
[----:B------:R-:W1:Y:S01]  /*14780*/  SHFL.IDX PT, R35, R32, 0x1, 0x181f ;  /* 0x00381f0020237f89 */ /* 0x000e6200000e0000 */
[----:B------:R-:W-:-:S02]  /*14790*/  PRMT R18, RZ, 0x654, R18 ;  /* 0x00000654ff127816 */ /* 0x000fc40000000012 */
[-C--:B------:R-:W-:Y:S01]  /*147a0*/  ISETP.GE.OR P1, PT, R34, R63.reuse, P0 ;  /* 0x0000003f2200720c */ /* 0x080fe20000726670 */
[----:B------:R-:W1:Y:S01]  /*147b0*/  SHFL.IDX PT, R37, R32, 0x2, 0x181f ;  /* 0x00581f0020257f89 */ /* 0x000e6200000e0000 */
[-C--:B------:R-:W-:Y:S01]  /*147c0*/  ISETP.GE.OR P2, PT, R17, R63.reuse, P0 ;  /* 0x0000003f1100720c */ /* 0x080fe20000746670 */
[----:B------:R0:W-:Y:S01]  /*147d0*/  SYNCS.ARRIVE.TRANS64.RED.A1T0 RZ, [R18+URZ], RZ ;  /* 0x000000ff12ff79a7 */ /* 0x0001e2000810043f */
[----:B------:R-:W-:Y:S01]  /*147e0*/  ISETP.GE.OR P3, PT, R20, R63, P0 ;  /* 0x0000003f1400720c */ /* 0x000fe20000766670 */
[----:B------:R-:W1:Y:S01]  /*147f0*/  SHFL.IDX PT, R21, R33, RZ, 0x181f ;  /* 0x00181fff21157589 */ /* 0x000e6200000e0000 */
[----:B------:R-:W-:-:S03]  /*14800*/  VIADD R17, R34, 0x90 ;  /* 0x0000009022117836 */ /* 0x000fc60000000000 */
[----:B------:R-:W1:Y:S02]  /*14810*/  SHFL.IDX PT, R27, R33, 0x1, 0x181f ;  /* 0x00381f00211b7f89 */ /* 0x000e6400000e0000 */
[----:B------:R-:W-:Y:S02]  /*14820*/  ISETP.GE.OR P0, PT, R17, R63, P0 ;  /* 0x0000003f1100720c */ /* 0x000fe40000706670 */
[----:B------:R-:W1:Y:S01]  /*14830*/  SHFL.IDX PT, R36, R33, 0x2, 0x181f ;  /* 0x00581f0021247f89 */ /* 0x000e6200000e0000 */
[----:B0-----:R-:W-:-:S03]  /*14840*/  @!P1 LEA R20, P4, R0, R25, 0x1 ;  /* 0x0000001900149211 */ /* 0x001fc600078808ff */
[----:B------:R-:W0:Y:S01]  /*14850*/  SHFL.IDX PT, R33, R33, 0x3, 0x181f ;  /* 0x00781f0021217f89 */ /* 0x000e2200000e0000 */
[----:B-1----:R-:W-:-:S03]  /*14860*/  @!P2 LEA R24, P5, R0, R35, 0x1 ;  /* 0x000000230018a211 */ /* 0x002fc600078a08ff */
[----:B------:R1:W0:Y:S01]  /*14870*/  SHFL.IDX PT, R35, R32, 0x3, 0x181f ;  /* 0x00781f0020237f89 */ /* 0x00022200000e0000 */
[C---:B------:R-:W-:Y:S02]  /*14880*/  @!P3 LEA R26, P6, R0.reuse, R37, 0x1 ;  /* 0x00000025001ab211 */ /* 0x040fe400078c08ff */
[C-C-:B------:R-:W-:Y:S02]  /*14890*/  @!P1 LEA.HI.X R21, R0.reuse, R21, R3.reuse, 0x1, P4 ;  /* 0x0000001500159211 */ /* 0x140fe400020f0c03 */
[C-C-:B------:R-:W-:Y:S02]  /*148a0*/  @!P2 LEA.HI.X R25, R0.reuse, R27, R3.reuse, 0x1, P5 ;  /* 0x0000001b0019a211 */ /* 0x140fe400028f0c03 */
[----:B------:R-:W-:Y:S01]  /*148b0*/  @!P3 LEA.HI.X R27, R0, R36, R3, 0x1, P6 ;  /* 0x00000024001bb211 */ /* 0x000fe200030f0c03 */
[----:B--2---:R1:W-:Y:S04]  /*148c0*/  @!P1 ST.E.128 desc[UR52][R20.64], R4 ;  /* 0x0000000414009985 */ /* 0x0043e8000c101d34 */
[----:B---3--:R1:W-:Y:S04]  /*148d0*/  @!P2 ST.E.128 desc[UR52][R24.64], R8 ;  /* 0x000000081800a985 */ /* 0x0083e8000c101d34 */
[----:B----4-:R1:W-:Y:S01]  /*148e0*/  @!P3 ST.E.128 desc[UR52][R26.64], R28 ;  /* 0x0000001c1a00b985 */ /* 0x0103e2000c101d34 */
[----:B0-----:R-:W-:Y:S05]  /*148f0*/  @P0 BRA `(.L_x_14702) ;  /* 0x0000001000d00947 */ /* 0x001fea0003800000 */
[----:B-1----:R-:W-:-:S04]  /*14900*/  LEA R4, P0, R0, R35, 0x1 ;  /* 0x0000002300047211 */ /* 0x002fc800078008ff */
[----:B------:R-:W-:-:S05]  /*14910*/  LEA.HI.X R5, R0, R33, R3, 0x1, P0 ;  /* 0x0000002100057211 */ /* 0x000fca00000f0c03 */
[----:B-----5:R0:W-:Y:S01]  /*14920*/  ST.E.128 desc[UR52][R4.64], R12 ;  /* 0x0000000c04007985 */ /* 0x0201e2000c101d34 */
[----:B------:R-:W-:Y:S05]  /*14930*/  BRA `(.L_x_14702) ;  /* 0x0000001000c07947 */ /* 0x000fea0003800000 */
.L_x_14701:
[----:B------:R-:W-:Y:S01]  /*14940*/  ULDC.64 UR12, c[0x0][0xb08] ;  /* 0x0002c200000c7ab9 */ /* 0x000fe20000000a00 */
[----:B------:R-:W1:Y:S01]  /*14950*/  @P1 LDC R0, c[0x0][0xbec] ;  /* 0x0002fb00ff001b82 */ /* 0x000e620000000800 */
[----:B------:R-:W-:Y:S01]  /*14960*/  UIMAD UR10, UR11, UR12, URZ ;  /* 0x0000000c0b0a72a4 */ /* 0x000fe2000f8e023f */
[----:B------:R-:W-:Y:S01]  /*14970*/  IMAD.MOV.U32 R3, RZ, RZ, R11 ;  /* 0x000000ffff037224 */ /* 0x000fe200078e000b */
[----:B------:R-:W-:Y:S01]  /*14980*/  UIMAD.WIDE.U32 UR8, UR4, UR12, URZ ;  /* 0x0000000c040872a5 */ /* 0x000fe2000f8e003f */
[----:B------:R-:W-:Y:S01]  /*14990*/  VIADD R18, R18, 0x13220 ;  /* 0x0001322012127836 */ /* 0x000fe20000000000 */
[----:B------:R-:W-:Y:S01]  /*149a0*/  UIMAD UR10, UR4, UR13, UR10 ;  /* 0x0000000d040a72a4 */ /* 0x000fe2000f8e020a */
[C---:B------:R-:W-:Y:S01]  /*149b0*/  VIADD R17, R19.reuse, 0x10 ;  /* 0x0000001013117836 */ /* 0x040fe20000000000 */
[----:B------:R-:W-:Y:S01]  /*149c0*/  USHF.R.S32.HI UR4, URZ, 0x1f, UR7 ;  /* 0x0000001f3f047899 */ /* 0x000fe20008011407 */
[----:B0-----:R-:W0:Y:S01]  /*149d0*/  @P1 LDC R5, c[0x0][0xbf0] ;  /* 0x0002fc00ff051b82 */ /* 0x001e220000000800 */
[----:B------:R-:W-:Y:S01]  /*149e0*/  UIADD3 UR9, UR9, UR10, URZ ;  /* 0x0000000a09097290 */ /* 0x000fe2000fffe03f */
[----:B------:R-:W-:Y:S01]  /*149f0*/  PRMT R18, RZ, 0x654, R18 ;  /* 0x00000654ff127816 */ /* 0x000fe20000000012 */
[C---:B------:R-:W-:Y:S01]  /*14a00*/  VIADD R21, R19.reuse, 0x18 ;  /* 0x0000001813157836 */ /* 0x040fe20000000000 */
[----:B------:R-:W-:Y:S01]  /*14a10*/  ULDC.64 UR10, c[0x0][0xb38] ;  /* 0x0002ce00000a7ab9 */ /* 0x000fe20000000a00 */
[C---:B------:R-:W-:Y:S01]  /*14a20*/  VIADD R25, R19.reuse, 0x20 ;  /* 0x0000002013197836 */ /* 0x040fe20000000000 */
[----:B------:R-:W-:Y:S01]  /*14a30*/  UIMAD.WIDE.U32 UR8, UR38, UR10, UR8 ;  /* 0x0000000a260872a5 */ /* 0x000fe2000f8e0008 */
[C---:B------:R-:W-:Y:S01]  /*14a40*/  VIADD R27, R19.reuse, 0x28 ;  /* 0x00000028131b7836 */ /* 0x040fe20000000000 */
[----:B------:R2:W-:Y:S01]  /*14a50*/  SYNCS.ARRIVE.TRANS64.RED.A1T0 RZ, [R18+URZ], RZ ;  /* 0x000000ff12ff79a7 */ /* 0x0005e2000810043f */
[C---:B------:R-:W-:Y:S01]  /*14a60*/  VIADD R63, R19.reuse, 0x38 ;  /* 0x00000038133f7836 */ /* 0x040fe20000000000 */
[----:B------:R-:W-:Y:S01]  /*14a70*/  UIMAD UR9, UR38, UR11, UR9 ;  /* 0x0000000b260972a4 */ /* 0x000fe2000f8e0209 */
[----:B------:R-:W-:Y:S01]  /*14a80*/  VIADD R65, R19, 0x8 ;  /* 0x0000000813417836 */ /* 0x000fe20000000000 */
[----:B------:R-:W-:Y:S01]  /*14a90*/  BSSY B1, `(.L_x_14703) ;  /* 0x000004a000017945 */ /* 0x000fe20003800000 */
[----:B------:R-:W-:Y:S01]  /*14aa0*/  ULDC.64 UR10, c[0x0][0xb40] ;  /* 0x0002d000000a7ab9 */ /* 0x000fe20000000a00 */
[----:B------:R-:W-:Y:S01]  /*14ab0*/  SHF.R.S32.HI R20, RZ, 0x1f, R21 ;  /* 0x0000001fff147819 */ /* 0x000fe20000011415 */
[----:B------:R-:W-:Y:S01]  /*14ac0*/  UIMAD UR4, UR4, UR10, URZ ;  /* 0x0000000a040472a4 */ /* 0x000fe2000f8e023f */
[----:B-1----:R-:W-:Y:S01]  /*14ad0*/  @P1 IMAD.HI.U32 R0, R11, R0, RZ ;  /* 0x000000000b001227 */ /* 0x002fe200078e00ff */
[----:B------:R-:W-:Y:S01]  /*14ae0*/  UIMAD.WIDE.U32 UR8, UR7, UR10, UR8 ;  /* 0x0000000a070872a5 */ /* 0x000fe2000f8e0008 */
[----:B--2---:R-:W-:Y:S01]  /*14af0*/  SHF.R.S32.HI R18, RZ, 0x1f, R17 ;  /* 0x0000001fff127819 */ /* 0x004fe20000011411 */
[----:B------:R-:W-:Y:S01]  /*14b00*/  UIMAD UR4, UR7, UR11, UR4 ;  /* 0x0000000b070472a4 */ /* 0x000fe2000f8e0204 */
[----:B------:R-:W-:-:S02]  /*14b10*/  SHF.R.S32.HI R24, RZ, 0x1f, R25 ;  /* 0x0000001fff187819 */ /* 0x000fc40000011419 */
[----:B------:R-:W-:Y:S01]  /*14b20*/  ULDC.64 UR10, c[0x0][0xb48] ;  /* 0x0002d200000a7ab9 */ /* 0x000fe20000000a00 */
[----:B------:R-:W-:Y:S01]  /*14b30*/  UIADD3 UR9, UR9, UR4, URZ ;  /* 0x0000000409097290 */ /* 0x000fe2000fffe03f */
[----:B0-----:R-:W-:Y:S02]  /*14b40*/  @P1 SHF.R.U32.HI R3, RZ, R5, R0 ;  /* 0x00000005ff031219 */ /* 0x001fe40000011600 */
        /* <DEDUP_REMOVED lines=9> */
[----:B------:R-:W-:-:S02]  /*14be0*/  IMAD.U32 R5, RZ, RZ, UR9 ;  /* 0x00000009ff057e24 */ /* 0x000fc4000f8e00ff */
        /* <DEDUP_REMOVED lines=14> */
[----:B------:R-:W-:-:S03]  /*14cd0*/  VIADD R61, R19, 0x30 ;  /* 0x00000030133d7836 */ /* 0x000fc60000000000 */
[----:B------:R-:W-:Y:S01]  /*14ce0*/  LEA.HI.X R3, R4, UR9, R3, 0x2, P1 ;  /* 0x0000000904037c11 */ /* 0x000fe200088f1403 */
[----:B------:R0:W1:Y:S01]  /*14cf0*/  SHFL.IDX PT, R6, R0, RZ, 0x1c1f ;  /* 0x001c1fff00067589 */ /* 0x00006200000e0000 */
[----:B------:R-:W-:-:S03]  /*14d00*/  SHF.R.S32.HI R60, RZ, 0x1f, R61 ;  /* 0x0000001fff3c7819 */ /* 0x000fc6000001143d */
        /* <DEDUP_REMOVED lines=8> */
[-C--:B------:R-:W-:Y:S02]  /*14d90*/  @!P1 LEA R8, P6, R65, R6.reuse, 0x2 ;  /* 0x0000000641089211 */ /* 0x080fe400078c10ff */
        /* <DEDUP_REMOVED lines=15> */
[----:B-1----:R-:W-:-:S03]  /*14e90*/  @!P2 LEA R4, P1, R27, R6, 0x2 ;  /* 0x000000061b04a211 */ /* 0x002fc600078210ff */
[----:B------:R3:W-:Y:S01]  /*14ea0*/  @!P3 ST.E.64 desc[UR52][R14.64], R40 ;  /* 0x000000280e00b985 */ /* 0x0007e2000c101b34 */
[-C--:B--2---:R-:W-:Y:S02]  /*14eb0*/  @!P6 LEA R8, P3, R61, R6.reuse, 0x2 ;  /* 0x000000063d08e211 */ /* 0x084fe400078610ff */
[----:B------:R-:W-:Y:S02]  /*14ec0*/  @!P5 LEA R6, P4, R63, R6, 0x2 ;  /* 0x000000063f06d211 */ /* 0x000fe400078810ff */
[-C--:B------:R-:W-:Y:S02]  /*14ed0*/  @!P2 LEA.HI.X R5, R27, R7.reuse, R26, 0x2, P1 ;  /* 0x000000071b05a211 */ /* 0x080fe400008f141a */
[-C--:B------:R-:W-:Y:S02]  /*14ee0*/  @!P6 LEA.HI.X R9, R61, R7.reuse, R60, 0x2, P3 ;  /* 0x000000073d09e211 */ /* 0x080fe400018f143c */
[----:B------:R-:W-:Y:S01]  /*14ef0*/  @!P5 LEA.HI.X R7, R63, R7, R62, 0x2, P4 ;  /* 0x000000073f07d211 */ /* 0x000fe200020f143e */
[----:B------:R3:W-:Y:S04]  /*14f00*/  @!P2 ST.E.64 desc[UR52][R4.64], R38 ;  /* 0x000000260400a985 */ /* 0x0007e8000c101b34 */
[----:B------:R3:W-:Y:S04]  /*14f10*/  @!P6 ST.E.64 desc[UR52][R8.64], R44 ;  /* 0x0000002c0800e985 */ /* 0x0007e8000c101b34 */
[----:B------:R3:W-:Y:S02]  /*14f20*/  @!P5 ST.E.64 desc[UR52][R6.64], R50 ;  /* 0x000000320600d985 */ /* 0x0007e4000c101b34 */
.L_x_14704:
[----:B------:R-:W-:Y:S05]  /*14f30*/  BSYNC B1 ;  /* 0x0000000000017941 */ /* 0x000fea0003800000 */
.L_x_14703:
        /* <DEDUP_REMOVED lines=9> */
[----:B-1-3--:R-:W-:Y:S02]  /*14fd0*/  @!P0 IMAD.WIDE R4, R19, 0x4, R6 ;  /* 0x0000000413048825 */ /* 0x00afe400078e0206 */
[-C--:B------:R-:W-:Y:S02]  /*14fe0*/  @!P4 LEA R8, P5, R65, R6.reuse, 0x2 ;  /* 0x000000064108c211 */ /* 0x080fe400078a10ff */
[-C--:B------:R-:W-:Y:S01]  /*14ff0*/  @!P3 LEA R10, P6, R17, R6.reuse, 0x2 ;  /* 0x00000006110ab211 */ /* 0x080fe200078c10ff */
[----:B------:R1:W-:Y:S01]  /*15000*/  @!P0 ST.E.64 desc[UR52][R4.64], R48 ;  /* 0x0000003004008985 */ /* 0x0003e2000c101b34 */
[----:B------:R-:W-:Y:S02]  /*15010*/  ISETP.GE.AND P0, PT, R27, UR4, PT ;  /* 0x000000041b007c0c */ /* 0x000fe4000bf06270 */
[----:B------:R-:W-:Y:S02]  /*15020*/  @!P4 LEA.HI.X R9, R65, R7, R64, 0x2, P5 ;  /* 0x000000074109c211 */ /* 0x000fe400028f1440 */
[----:B------:R-:W-:-:S02]  /*15030*/  @!P2 LEA R12, P5, R21, R6, 0x2 ;  /* 0x00000006150ca211 */ /* 0x000fc400078a10ff */
[-C--:B------:R-:W-:Y:S01]  /*15040*/  @!P3 LEA.HI.X R11, R17, R7.reuse, R18, 0x2, P6 ;  /* 0x00000007110bb211 */ /* 0x080fe200030f1412 */
[----:B------:R4:W-:Y:S01]  /*15050*/  @!P4 ST.E.64 desc[UR52][R8.64], R36 ;  /* 0x000000240800c985 */ /* 0x0009e2000c101b34 */
[----:B------:R-:W-:Y:S02]  /*15060*/  ISETP.GE.AND P6, PT, R61, UR4, PT ;  /* 0x000000043d007c0c */ /* 0x000fe4000bfc6270 */
[----:B------:R-:W-:Y:S01]  /*15070*/  @!P2 LEA.HI.X R13, R21, R7, R20, 0x2, P5 ;  /* 0x00000007150da211 */ /* 0x000fe200028f1414 */
[----:B------:R4:W-:Y:S01]  /*15080*/  @!P3 ST.E.64 desc[UR52][R10.64], R42 ;  /* 0x0000002a0a00b985 */ /* 0x0009e2000c101b34 */
[----:B------:R-:W-:-:S03]  /*15090*/  @!P1 LEA R14, P5, R25, R6, 0x2 ;  /* 0x00000006190e9211 */ /* 0x000fc600078a10ff */
[----:B------:R4:W-:Y:S01]  /*150a0*/  @!P2 ST.E.64 desc[UR52][R12.64], R46 ;  /* 0x0000002e0c00a985 */ /* 0x0009e2000c101b34 */
[----:B------:R-:W-:Y:S02]  /*150b0*/  @!P1 LEA.HI.X R15, R25, R7, R24, 0x2, P5 ;  /* 0x00000007190f9211 */ /* 0x000fe400028f1418 */
[----:B-1----:R-:W-:-:S03]  /*150c0*/  @!P0 LEA R4, P5, R27, R6, 0x2 ;  /* 0x000000061b048211 */ /* 0x002fc600078a10ff */
[----:B------:R4:W-:Y:S01]  /*150d0*/  @!P1 ST.E.64 desc[UR52][R14.64], R52 ;  /* 0x000000340e009985 */ /* 0x0009e2000c101b34 */
[----:B------:R-:W-:Y:S02]  /*150e0*/  @!P0 LEA.HI.X R5, R27, R7, R26, 0x2, P5 ;  /* 0x000000071b058211 */ /* 0x000fe400028f141a */
[----:B------:R-:W-:-:S03]  /*150f0*/  @!P6 LEA R20, P5, R61, R6, 0x2 ;  /* 0x000000063d14e211 */ /* 0x000fc600078a10ff */
[----:B------:R4:W-:Y:S01]  /*15100*/  @!P0 ST.E.64 desc[UR52][R4.64], R54 ;  /* 0x0000003604008985 */ /* 0x0009e2000c101b34 */
[----:B------:R-:W-:Y:S02]  /*15110*/  @!P6 LEA.HI.X R21, R61, R7, R60, 0x2, P5 ;  /* 0x000000073d15e211 */ /* 0x000fe400028f143c */
[----:B------:R-:W-:-:S03]  /*15120*/  ISETP.GE.AND P0, PT, R63, UR4, PT ;  /* 0x000000043f007c0c */ /* 0x000fc6000bf06270 */
[----:B------:R4:W-:Y:S10]  /*15130*/  @!P6 ST.E.64 desc[UR52][R20.64], R56 ;  /* 0x000000381400e985 */ /* 0x0009f4000c101b34 */
[----:B------:R-:W-:Y:S05]  /*15140*/  @P0 BRA `(.L_x_14702) ;  /* 0x0000000800bc0947 */ /* 0x000fea0003800000 */
[----:B----4-:R-:W-:-:S04]  /*15150*/  LEA R4, P0, R63, R6, 0x2 ;  /* 0x000000063f047211 */ /* 0x010fc800078010ff */
[----:B------:R-:W-:-:S05]  /*15160*/  LEA.HI.X R5, R63, R7, R62, 0x2, P0 ;  /* 0x000000073f057211 */ /* 0x000fca00000f143e */
[----:B------:R1:W-:Y:S01]  /*15170*/  ST.E.64 desc[UR52][R4.64], R58 ;  /* 0x0000003a04007985 */ /* 0x0003e2000c101b34 */
[----:B------:R-:W-:Y:S05]  /*15180*/  BRA `(.L_x_14702) ;  /* 0x0000000800ac7947 */ /* 0x000fea0003800000 */
.L_x_14699:
        /* <DEDUP_REMOVED lines=30> */
.L_x_14705:
        /* <DEDUP_REMOVED lines=62> */
.L_x_14707:
[----:B------:R-:W-:Y:S05]  /*15750*/  BSYNC B1 ;  /* 0x0000000000017941 */ /* 0x000fea0003800000 */
.L_x_14706:
        /* <DEDUP_REMOVED lines=8> */
[----:B------:R-:W-:-:S04]  /*157e0*/  IMAD R24, R24, 0x30, R17 ;  /* 0x0000003018187824 */ /* 0x000fc800078e0211 */
[----:B------:R-:W-:-:S04]  /*157f0*/  VIADD R24, R24, UR40 ;  /* 0x0000002818187c36 */ /* 0x000fc80008000000 */
[----:B01----:R-:W-:Y:S01]  /*15800*/  IMAD.MOV.U32 R7, RZ, RZ, R24 ;  /* 0x000000ffff077224 */ /* 0x003fe200078e0018 */
[----:B------:R-:W-:Y:S02]  /*15810*/  UIMAD UR10, UR11, UR13, UR10 ;  /* 0x0000000d0b0a72a4 */ /* 0x000fe4000f8e020a */
[----:B------:R-:W-:-:S04]  /*15820*/  UIMAD.WIDE.U32 UR8, UR8, UR12, URZ ;  /* 0x0000000c080872a5 */ /* 0x000fc8000f8e003f */
[----:B------:R-:W-:-:S03]  /*15830*/  UIADD3 UR9, UR9, UR10, URZ ;  /* 0x0000000a09097290 */ /* 0x000fc6000fffe03f */
[----:B------:R-:W-:Y:S01]  /*15840*/  ULDC.64 UR10, c[0x0][0xae8] ;  /* 0x0002ba00000a7ab9 */ /* 0x000fe20000000a00 */
[----:B--2---:R-:W-:Y:S01]  /*15850*/  ISETP.NE.AND P0, PT, R13, 0x1, PT ;  /* 0x000000010d00780c */ /* 0x004fe20003f05270 */
[----:B------:R-:W-:Y:S01]  /*15860*/  UIMAD.WIDE.U32 UR8, UR38, UR10, UR8 ;  /* 0x0000000a260872a5 */ /* 0x000fe2000f8e0008 */
[----:B------:R-:W-:-:S03]  /*15870*/  IMAD R25, R8, R13, RZ ;  /* 0x0000000d08197224 */ /* 0x000fc600078e02ff */
[----:B------:R-:W-:-:S03]  /*15880*/  UIMAD UR9, UR38, UR11, UR9 ;  /* 0x0000000b260972a4 */ /* 0x000fc6000f8e0209 */
[----:B------:R-:W-:Y:S02]  /*15890*/  ULDC.64 UR10, c[0x0][0xaf0] ;  /* 0x0002bc00000a7ab9 */ /* 0x000fe40000000a00 */
[----:B------:R-:W-:Y:S02]  /*158a0*/  UIMAD UR7, UR7, UR10, URZ ;  /* 0x0000000a070772a4 */ /* 0x000fe4000f8e023f */
[----:B------:R-:W-:Y:S01]  /*158b0*/  UIMAD.WIDE.U32 UR8, UR4, UR10, UR8 ;  /* 0x0000000a040872a5 */ /* 0x000fe2000f8e0008 */
[----:B------:R-:W0:Y:S01]  /*158c0*/  @P0 LDC R5, c[0x0][0xbec] ;  /* 0x0002fb00ff050b82 */ /* 0x000e220000000800 */
[----:B------:R-:W-:-:S03]  /*158d0*/  UIMAD UR7, UR4, UR11, UR7 ;  /* 0x0000000b040772a4 */ /* 0x000fc6000f8e0207 */
[----:B------:R-:W-:Y:S01]  /*158e0*/  ULDC.64 UR10, c[0x0][0xae0] ;  /* 0x0002b800000a7ab9 */ /* 0x000fe20000000a00 */
[----:B------:R-:W-:-:S03]  /*158f0*/  UIADD3 UR4, UR9, UR7, URZ ;  /* 0x0000000709047290 */ /* 0x000fc6000fffe03f */
[----:B------:R-:W1:Y:S01]  /*15900*/  @P0 LDC R9, c[0x0][0xbf0] ;  /* 0x0002fc00ff090b82 */ /* 0x000e620000000800 */
[----:B0-----:R-:W-:-:S04]  /*15910*/  @P0 IMAD.HI.U32 R4, R24, R5, RZ ;  /* 0x0000000518040227 */ /* 0x001fc800078e00ff */
[----:B------:R-:W-:Y:S02]  /*15920*/  IMAD.U32 R5, RZ, RZ, UR9 ;  /* 0x00000009ff057e24 */ /* 0x000fe4000f8e00ff */
[----:B------:R-:W-:Y:S01]  /*15930*/  IMAD.U32 R5, RZ, RZ, UR4 ;  /* 0x00000004ff057e24 */ /* 0x000fe2000f8e00ff */
[----:B------:R-:W-:Y:S01]  /*15940*/  ULDC UR4, c[0x0][0xac8] ;  /* 0x0002b20000047ab9 */ /* 0x000fe20000000800 */
        /* <DEDUP_REMOVED lines=17> */
[----:B------:R-:W-:-:S03]  /*15a60*/  VIADD R6, R17, UR40 ;  /* 0x0000002811067c36 */ /* 0x000fc60008000000 */
[----:B------:R-:W-:Y:S01]  /*15a70*/  LEA.HI.X R10, R4, UR9, R5, 0x1, P0 ;  /* 0x00000009040a7c11 */ /* 0x000fe200080f0c05 */
[----:B------:R-:W0:Y:S01]  /*15a80*/  SHFL.IDX PT, R11, R7, RZ, 0x181f ;  /* 0x00181fff070b7589 */ /* 0x000e2200000e0000 */
[----:B------:R-:W-:Y:S01]  /*15a90*/  ISETP.GE.AND P0, PT, R0, UR4, PT ;  /* 0x0000000400007c0c */ /* 0x000fe2000bf06270 */
[C---:B------:R-:W-:Y:S02]  /*15aa0*/  VIADD R4, R6.reuse, 0x30 ;  /* 0x0000003006047836 */ /* 0x040fe40000000000 */
[----:B------:R-:W1:Y:S01]  /*15ab0*/  SHFL.IDX PT, R13, R7, 0x1, 0x181f ;  /* 0x00381f00070d7f89 */ /* 0x000e6200000e0000 */
[C---:B------:R-:W-:Y:S01]  /*15ac0*/  VIADD R5, R6.reuse, 0x60 ;  /* 0x0000006006057836 */ /* 0x040fe20000000000 */
[CC--:B------:R-:W-:Y:S01]  /*15ad0*/  ISETP.GE.OR P3, PT, R6.reuse, R25.reuse, P0 ;  /* 0x000000190600720c */ /* 0x0c0fe20000766670 */
[----:B------:R-:W-:Y:S01]  /*15ae0*/  VIADD R6, R6, 0x90 ;  /* 0x0000009006067836 */ /* 0x000fe20000000000 */
[----:B------:R-:W2:Y:S01]  /*15af0*/  SHFL.IDX PT, R15, R7, 0x2, 0x181f ;  /* 0x00581f00070f7f89 */ /* 0x000ea200000e0000 */
[----:B------:R-:W-:-:S02]  /*15b00*/  ISETP.GE.OR P2, PT, R4, R25, P0 ;  /* 0x000000190400720c */ /* 0x000fc40000746670 */
[-C--:B------:R-:W-:Y:S01]  /*15b10*/  ISETP.GE.OR P1, PT, R5, R25.reuse, P0 ;  /* 0x000000190500720c */ /* 0x080fe20000726670 */
[----:B------:R-:W3:Y:S01]  /*15b20*/  SHFL.IDX PT, R9, R10, RZ, 0x181f ;  /* 0x00181fff0a097589 */ /* 0x000ee200000e0000 */
[----:B------:R-:W-:-:S03]  /*15b30*/  ISETP.GE.OR P0, PT, R6, R25, P0 ;  /* 0x000000190600720c */ /* 0x000fc60000706670 */
[----:B------:R-:W4:Y:S04]  /*15b40*/  SHFL.IDX PT, R21, R7, 0x3, 0x181f ;  /* 0x00781f0007157f89 */ /* 0x000f2800000e0000 */
[----:B------:R-:W5:Y:S04]  /*15b50*/  SHFL.IDX PT, R12, R10, 0x1, 0x181f ;  /* 0x00381f000a0c7f89 */ /* 0x000f6800000e0000 */
[----:B------:R-:W5:Y:S01]  /*15b60*/  SHFL.IDX PT, R14, R10, 0x2, 0x181f ;  /* 0x00581f000a0e7f89 */ /* 0x000f6200000e0000 */
[----:B0-----:R-:W-:-:S03]  /*15b70*/  @!P3 LEA R4, P6, R0, R11, 0x1 ;  /* 0x0000000b0004b211 */ /* 0x001fc600078c08ff */
[----:B------:R4:W0:Y:S01]  /*15b80*/  SHFL.IDX PT, R17, R10, 0x3, 0x181f ;  /* 0x00781f000a117f89 */ /* 0x00082200000e0000 */
[C---:B-1----:R-:W-:Y:S02]  /*15b90*/  @!P2 LEA R6, P5, R0.reuse, R13, 0x1 ;  /* 0x0000000d0006a211 */ /* 0x042fe400078a08ff */
[C---:B--2---:R-:W-:Y:S02]  /*15ba0*/  @!P1 LEA R8, P4, R0.reuse, R15, 0x1 ;  /* 0x0000000f00089211 */ /* 0x044fe400078808ff */
[C---:B---3--:R-:W-:Y:S02]  /*15bb0*/  @!P3 LEA.HI.X R5, R0.reuse, R9, R3, 0x1, P6 ;  /* 0x000000090005b211 */ /* 0x048fe400030f0c03 */
[----:B----4-:R-:W-:-:S03]  /*15bc0*/  @!P0 LEA R10, P6, R0, R21, 0x1 ;  /* 0x00000015000a8211 */ /* 0x010fc600078c08ff */
[----:B------:R1:W-:Y:S01]  /*15bd0*/  @!P3 ST.E.128 desc[UR52][R4.64], RZ ;  /* 0x000000ff0400b985 */ /* 0x0003e2000c101d34 */
[C-C-:B-----5:R-:W-:Y:S02]  /*15be0*/  @!P2 LEA.HI.X R7, R0.reuse, R12, R3.reuse, 0x1, P5 ;  /* 0x0000000c0007a211 */ /* 0x160fe400028f0c03 */
[----:B------:R-:W-:-:S03]  /*15bf0*/  @!P1 LEA.HI.X R9, R0, R14, R3, 0x1, P4 ;  /* 0x0000000e00099211 */ /* 0x000fc600020f0c03 */
[----:B------:R1:W-:Y:S01]  /*15c00*/  @!P2 ST.E.128 desc[UR52][R6.64], RZ ;  /* 0x000000ff0600a985 */ /* 0x0003e2000c101d34 */
[----:B0-----:R-:W-:-:S03]  /*15c10*/  @!P0 LEA.HI.X R11, R0, R17, R3, 0x1, P6 ;  /* 0x00000011000b8211 */ /* 0x001fc600030f0c03 */
[----:B------:R1:W-:Y:S04]  /*15c20*/  @!P1 ST.E.128 desc[UR52][R8.64], RZ ;  /* 0x000000ff08009985 */ /* 0x0003e8000c101d34 */
[----:B------:R1:W-:Y:S02]  /*15c30*/  @!P0 ST.E.128 desc[UR52][R10.64], RZ ;  /* 0x000000ff0a008985 */ /* 0x0003e4000c101d34 */
.L_x_14702:
[----:B------:R-:W-:Y:S05]  /*15c40*/  BSYNC B0 ;  /* 0x0000000000007941 */ /* 0x000fea0003800000 */
.L_x_14698:
[----:B------:R-:W-:Y:S02]  /*15c50*/  ULDC UR4, c[0x0][0xc3c] ;  /* 0x00030f0000047ab9 */ /* 0x000fe40000000800 */
[----:B------:R-:W-:-:S06]  /*15c60*/  UISETP.GE.AND UP0, UPT, UR49, UR4, UPT ;  /* 0x000000043100728c */ /* 0x000fcc000bf06270 */
[----:B------:R-:W-:-:S13]  /*15c70*/  PLOP3.LUT P0, PT, PT, PT, UP0, 0x80, 0x0 ;  /* 0x000000000000781c */ /* 0x000fda0003f0f008 */
[----:B------:R-:W-:Y:S05]  /*15c80*/  @!P0 BRA `(.L_x_14708) ;  /* 0xfffffeb0000c8947 */ /* 0x000fea000383ffff */
[----:B------:R-:W-:Y:S05]  /*15c90*/  EXIT ;  /* 0x000000000000794d */ /* 0x000fea0003800000 */
.L_x_14607:
        /* <DEDUP_REMOVED lines=19> */
[----:B------:R-:W-:Y:S02]  /*15dd0*/  CS2R R6, SRZ ;  /* 0x0000000000067805 */ /* 0x000fe4000001ff00 */
        /* <DEDUP_REMOVED lines=41> */
.L_x_14712:
[----:B------:R-:W-:-:S04]  /*16070*/  UIADD3 UR4, UR4, 0x1f, URZ ;  /* 0x0000001f04047890 */ /* 0x000fc8000fffe03f */
[----:B------:R-:W-:-:S06]  /*16080*/  UISETP.GE.AND UP0, UPT, UR4, UR5, UPT ;  /* 0x000000050400728c */ /* 0x000fcc000bf06270 */
[----:B------:R-:W-:-:S13]  /*16090*/  PLOP3.LUT P6, PT, PT, PT, UP0, 0x40, 0x0 ;  /* 0x000000000000781c */ /* 0x000fda0003fce808 */
[----:B------:R-:W-:Y:S05]  /*160a0*/  @!P6 BRA `(.L_x_14711) ;  /* 0x0000000800cce947 */ /* 0x000fea0003800000 */
[----:B------:R-:W-:-:S05]  /*160b0*/  VIADD R7, R0, UR4 ;  /* 0x0000000400077c36 */ /* 0x000fca0008000000 */
[----:B------:R-:W-:-:S13]  /*160c0*/  ISETP.GE.OR P6, PT, R7, UR5, !P0 ;  /* 0x0000000507007c0c */ /* 0x000fda000c7c6670 */
[----:B------:R-:W0:Y:S08]  /*160d0*/  @!P6 LDC.64 R4, c[0x0][0xc80] ;  /* 0x00032000ff04eb82 */ /* 0x000e300000000a00 */
[----:B------:R-:W1:Y:S01]  /*160e0*/  @!P6 LDC.64 R2, c[0x0][0xc78] ;  /* 0x00031e00ff02eb82 */ /* 0x000e620000000a00 */
[----:B0-----:R-:W-:-:S04]  /*160f0*/  @!P6 IMAD.WIDE R4, R7, 0x4, R4 ;  /* 0x000000040704e825 */ /* 0x001fc800078e0204 */
[----:B-1----:R-:W-:Y:S01]  /*16100*/  @!P6 IMAD.WIDE R2, R7, 0x4, R2 ;  /* 0x000000040702e825 */ /* 0x002fe200078e0202 */
[----:B------:R-:W-:-:S06]  /*16110*/  CS2R R6, SRZ ;  /* 0x0000000000067805 */ /* 0x000fcc000001ff00 */
[----:B------:R0:W2:Y:S04]  /*16120*/  @!P6 LDG.E R6, desc[UR52][R4.64] ;  /* 0x000000340406e981 */ /* 0x0000a8000c1e1900 */
        /* <DEDUP_REMOVED lines=23> */
.L_x_14710:
        /* <DEDUP_REMOVED lines=17> */
.L_x_14713:
[----:B01----:R-:W-:-:S04]  /*163b0*/  IMAD R2, R3, R4, R10 ;  /* 0x0000000403027224 */ /* 0x003fc800078e020a */
[----:B------:R-:W-:Y:S01]  /*163c0*/  IMAD.IADD R5, R8, 0x1, -R2 ;  /* 0x0000000108057824 */ /* 0x000fe200078e0a02 */
[----:B------:R0:W-:Y:S01]  /*163d0*/  STL [R1+0x20], R2 ;  /* 0x0000200201007387 */ /* 0x0001e20000100800 */
[----:B------:R-:W-:Y:S05]  /*163e0*/  @!P1 BRA `(.L_x_14714) ;  /* 0x0000000000ec9947 */ /* 0x000fea0003800000 */
[-C--:B--2---:R-:W-:Y:S02]  /*163f0*/  IABS R8, R6.reuse ;  /* 0x0000000600087213 */ /* 0x084fe40000000000 */
[----:B------:R-:W-:Y:S02]  /*16400*/  IABS R4, R7 ;  /* 0x0000000700047213 */ /* 0x000fe40000000000 */
[----:B------:R-:W1:Y:S01]  /*16410*/  I2F.RP R9, R8 ;  /* 0x0000000800097306 */ /* 0x000e620000209400 */
[----:B------:R-:W-:Y:S02]  /*16420*/  IABS R10, R5 ;  /* 0x00000005000a7213 */ /* 0x000fe40000000000 */
[----:B------:R-:W-:-:S05]  /*16430*/  IABS R12, R6 ;  /* 0x00000006000c7213 */ /* 0x000fca0000000000 */
[----:B-1----:R-:W0:Y:S02]  /*16440*/  MUFU.RCP R9, R9 ;  /* 0x0000000900097308 */ /* 0x002e240000001000 */
[----:B0-----:R-:W-:-:S06]  /*16450*/  VIADD R2, R9, 0xffffffe ;  /* 0x0ffffffe09027836 */ /* 0x001fcc0000000000 */
[----:B------:R-:W0:Y:S08]  /*16460*/  I2F.RP R9, R4 ;  /* 0x0000000400097306 */ /* 0x000e300000209400 */
[----:B------:R1:W2:Y:S08]  /*16470*/  F2I.FTZ.U32.TRUNC.NTZ R3, R2 ;  /* 0x0000000200037305 */ /* 0x0002b0000021f000 */
[----:B0-----:R-:W0:Y:S01]  /*16480*/  MUFU.RCP R9, R9 ;  /* 0x0000000900097308 */ /* 0x001e220000001000 */
[----:B-1----:R-:W-:-:S02]  /*16490*/  IMAD.MOV.U32 R2, RZ, RZ, RZ ;  /* 0x000000ffff027224 */ /* 0x002fc400078e00ff */
[----:B--2---:R-:W-:-:S04]  /*164a0*/  IMAD.MOV R11, RZ, RZ, -R3 ;  /* 0x000000ffff0b7224 */ /* 0x004fc800078e0a03 */
[----:B------:R-:W-:-:S04]  /*164b0*/  IMAD R11, R11, R8, RZ ;  /* 0x000000080b0b7224 */ /* 0x000fc800078e02ff */
[----:B------:R-:W-:-:S04]  /*164c0*/  IMAD.HI.U32 R3, R3, R11, R2 ;  /* 0x0000000b03037227 */ /* 0x000fc800078e0002 */
[----:B------:R-:W-:Y:S02]  /*164d0*/  IMAD.MOV R11, RZ, RZ, -R12 ;  /* 0x000000ffff0b7224 */ /* 0x000fe400078e0a0c */
[----:B------:R-:W-:-:S04]  /*164e0*/  IMAD.HI.U32 R2, R3, R10, RZ ;  /* 0x0000000a03027227 */ /* 0x000fc800078e00ff */
[----:B------:R-:W-:Y:S02]  /*164f0*/  IMAD R3, R2, R11, R10 ;  /* 0x0000000b02037224 */ /* 0x000fe400078e020a */
[----:B0-----:R-:W-:-:S03]  /*16500*/  VIADD R10, R9, 0xffffffe ;  /* 0x0ffffffe090a7836 */ /* 0x001fc60000000000 */
[----:B------:R-:W-:-:S13]  /*16510*/  ISETP.GT.U32.AND P1, PT, R8, R3, PT ;  /* 0x000000030800720c */ /* 0x000fda0003f24070 */
[----:B------:R-:W-:Y:S02]  /*16520*/  @!P1 IMAD.IADD R3, R3, 0x1, -R8 ;  /* 0x0000000103039824 */ /* 0x000fe400078e0a08 */
[----:B------:R-:W-:Y:S01]  /*16530*/  @!P1 VIADD R2, R2, 0x1 ;  /* 0x0000000102029836 */ /* 0x000fe20000000000 */
[----:B------:R-:W-:Y:S02]  /*16540*/  ISETP.NE.AND P1, PT, R6, RZ, PT ;  /* 0x000000ff0600720c */ /* 0x000fe40003f25270 */
[----:B------:R-:W-:Y:S02]  /*16550*/  ISETP.GE.U32.AND P0, PT, R3, R8, PT ;  /* 0x000000080300720c */ /* 0x000fe40003f06070 */
[----:B------:R-:W-:Y:S01]  /*16560*/  LOP3.LUT R8, R5, R6, RZ, 0x3c, !PT ;  /* 0x0000000605087212 */ /* 0x000fe200078e3cff */
[----:B------:R-:W0:Y:S03]  /*16570*/  F2I.FTZ.U32.TRUNC.NTZ R3, R10 ;  /* 0x0000000a00037305 */ /* 0x000e26000021f000 */
        /* <DEDUP_REMOVED lines=34> */
.L_x_14714:
        /* <DEDUP_REMOVED lines=44> */
[----:B------:R-:W-:Y:S01]  /*16a60*/  IMAD.MOV.U32 R2, RZ, RZ, R11 ;  /* 0x000000ffff027224 */ /* 0x000fe200078e000b */
[----:B------:R-:W-:-:S03]  /*16a70*/  IABS R11, R12 ;  /* 0x0000000c000b7213 */ /* 0x000fc60000000000 */
[----:B------:R-:W-:Y:S02]  /*16a80*/  IMAD R5, R2, R7, RZ ;  /* 0x0000000702057224 */ /* 0x000fe400078e02ff */
[----:B------:R-:W-:-:S04]  /*16a90*/  IMAD.MOV.U32 R2, RZ, RZ, RZ ;  /* 0x000000ffff027224 */ /* 0x000fc800078e00ff */
[----:B------:R-:W-:Y:S01]  /*16aa0*/  IMAD.HI.U32 R2, R3, R5, R2 ;  /* 0x0000000503027227 */ /* 0x000fe200078e0002 */
[----:B------:R-:W-:-:S04]  /*16ab0*/  LOP3.LUT R3, R12, R4, RZ, 0x3c, !PT ;  /* 0x000000040c037212 */ /* 0x000fc800078e3cff */
[----:B------:R-:W-:Y:S01]  /*16ac0*/  ISETP.GE.AND P2, PT, R3, RZ, PT ;  /* 0x000000ff0300720c */ /* 0x000fe20003f46270 */
[----:B------:R-:W-:-:S04]  /*16ad0*/  IMAD.HI.U32 R2, R2, R11, RZ ;  /* 0x0000000b02027227 */ /* 0x000fc800078e00ff */
[----:B------:R-:W-:Y:S02]  /*16ae0*/  IMAD R8, R2, R8, R11 ;  /* 0x0000000802087224 */ /* 0x000fe400078e020b */
[----:B------:R-:W-:-:S03]  /*16af0*/  IMAD.MOV R3, RZ, RZ, -R4 ;  /* 0x000000ffff037224 */ /* 0x000fc600078e0a04 */
        /* <DEDUP_REMOVED lines=8> */
[----:B------:R-:W-:-:S05]  /*16b80*/  IMAD R3, R2, R3, R9 ;  /* 0x0000000302037224 */ /* 0x000fca00078e0209 */
[----:B------:R1:W-:Y:S02]  /*16b90*/  STL [R1+0x28], R3 ;  /* 0x0000280301007387 */ /* 0x0003e40000100800 */
.L_x_14715:
[----:B01----:R-:W-:-:S05]  /*16ba0*/  LOP3.LUT R3, RZ, R2, RZ, 0x33, !PT ;  /* 0x00000002ff037212 */ /* 0x003fca00078e33ff */
[----:B------:R-:W-:-:S05]  /*16bb0*/  IMAD.IADD R2, R6, 0x1, R3 ;  /* 0x0000000106027824 */ /* 0x000fca00078e0203 */
[----:B------:R1:W-:Y:S01]  /*16bc0*/  STL [R1+0x24], R2 ;  /* 0x0000240201007387 */ /* 0x0003e20000100800 */
[----:B------:R-:W-:Y:S05]  /*16bd0*/  BRA `(.L_x_14716) ;  /* 0x0000000000107947 */ /* 0x000fea0003800000 */
.L_x_14711:
[----:B------:R0:W-:Y:S01]  /*16be0*/  STL [R1+0x20], R8 ;  /* 0x0000200801007387 */ /* 0x0001e20000100800 */
[----:B------:R-:W-:-:S03]  /*16bf0*/  ULDC UR41, c[0x0][0xc3c] ;  /* 0x00030f0000297ab9 */ /* 0x000fc60000000800 */
[----:B------:R0:W-:Y:S04]  /*16c00*/  STL [R1+0x24], RZ ;  /* 0x000024ff01007387 */ /* 0x0001e80000100800 */
[----:B------:R0:W-:Y:S02]  /*16c10*/  STL [R1+0x28], RZ ;  /* 0x000028ff01007387 */ /* 0x0001e40000100800 */
.L_x_14716:
[----:B------:R-:W2:Y:S04]  /*16c20*/  LDL R4, [R1+0x20] ;  /* 0x0000200001047983 */ /* 0x000ea80000100800 */
[----:B------:R-:W2:Y:S04]  /*16c30*/  LDL R5, [R1+0x24] ;  /* 0x0000240001057983 */ /* 0x000ea80000100800 */
[----:B------:R-:W2:Y:S01]  /*16c40*/  LDL R6, [R1+0x28] ;  /* 0x0000280001067983 */ /* 0x000ea20000100800 */
[----:B------:R-:W-:Y:S01]  /*16c50*/  ISETP.NE.AND P0, PT, R0, RZ, PT ;  /* 0x000000ff0000720c */ /* 0x000fe20003f05270 */
[----:B-1----:R-:W-:-:S12]  /*16c60*/  IMAD.U32 R2, RZ, RZ, UR41 ;  /* 0x00000029ff027e24 */ /* 0x002fd8000f8e00ff */
[----:B------:R-:W1:Y:S01]  /*16c70*/  @!P0 S2R R3, SR_CgaCtaId ;  /* 0x0000000000038919 */ /* 0x000e620000008800 */
[----:B------:R-:W-:Y:S01]  /*16c80*/  @!P0 MOV R0, 0x400 ;  /* 0x0000040000008802 */ /* 0x000fe20000000f00 */
[----:B------:R-:W-:-:S03]  /*16c90*/  @!P0 IMAD.MOV.U32 R7, RZ, RZ, R2 ;  /* 0x000000ffff078224 */ /* 0x000fc600078e0002 */
[----:B-1----:R-:W-:-:S05]  /*16ca0*/  @!P0 LEA R0, R3, R0, 0x18 ;  /* 0x0000000003008211 */ /* 0x002fca00078ec0ff */
[----:B--2---:R1:W-:Y:S01]  /*16cb0*/  @!P0 STS.128 [R0+0x132d0], R4 ;  /* 0x0132d00400008388 */ /* 0x0043e20000000c00 */
[----:B------:R-:W-:Y:S06]  /*16cc0*/  BAR.ARV 0x5, 0x200 ;  /* 0x0148000000007b1d */ /* 0x000fec0000002000 */
.L_x_14709:
[----:B-1----:R-:W-:Y:S01]  /*16cd0*/  IMAD.MOV.U32 R0, RZ, RZ, 0x1 ;  /* 0x00000001ff007424 */ /* 0x002fe200078e00ff */
[----:B------:R-:W-:Y:S01]  /*16ce0*/  ULDC UR4, c[0x0][0xc3c] ;  /* 0x00030f0000047ab9 */ /* 0x000fe20000000800 */
[----:B------:R1:W-:Y:S01]  /*16cf0*/  STL [R1+0x4], RZ ;  /* 0x000004ff01007387 */ /* 0x0003e20000100800 */
[----:B------:R-:W-:-:S03]  /*16d00*/  UISETP.GE.AND UP0, UPT, UR41, UR4, UPT ;  /* 0x000000042900728c */ /* 0x000fc6000bf06270 */
[----:B------:R1:W-:Y:S03]  /*16d10*/  STL [R1+0x10], R0 ;  /* 0x0000100001007387 */ /* 0x0003e60000100800 */
[----:B------:R-:W-:Y:S01]  /*16d20*/  PLOP3.LUT P0, PT, PT, PT, UP0, 0x80, 0x0 ;  /* 0x000000000000781c */ /* 0x000fe20003f0f008 */
[----:B------:R1:W-:-:S12]  /*16d30*/  STL [R1+0x34], RZ ;  /* 0x000034ff01007387 */ /* 0x0003d80000100800 */
[----:B-1----:R-:W-:Y:S05]  /*16d40*/  @P0 BRA `(.L_x_14717) ;  /* 0x0000006400200947 */ /* 0x002fea0003800000 */
[----:B0-----:R-:W0:Y:S01]  /*16d50*/  S2R R8, SR_TID.X ;  /* 0x0000000000087919 */ /* 0x001e220000002100 */
[----:B------:R-:W1:Y:S01]  /*16d60*/  S2UR UR4, SR_CgaCtaId ;  /* 0x00000000000479c3 */ /* 0x000e620000008800 */
[----:B------:R-:W-:Y:S01]  /*16d70*/  MOV R17, 0x400 ;  /* 0x0000040000117802 */ /* 0x000fe20000000f00 */
[----:B------:R-:W-:Y:S01]  /*16d80*/  ULOP3.LUT UR44, UR37, 0x2, URZ, 0xfc, !UPT ;  /* 0x00000002252c7892 */ /* 0x000fe2000f8efc3f */
[----:B------:R2:W-:Y:S01]  /*16d90*/  STL [R1+0x34], RZ ;  /* 0x000034ff01007387 */ /* 0x0005e20000100800 */
[----:B------:R-:W-:Y:S01]  /*16da0*/  ULOP3.LUT UR46, UR37, 0x1, URZ, 0xfc, !UPT ;  /* 0x00000001252e7892 */ /* 0x000fe2000f8efc3f */
[----:B------:R-:W-:Y:S01]  /*16db0*/  ULDC UR47, c[0x0][0xc] ;  /* 0x00000300002f7ab9 */ /* 0x000fe20000000800 */
[C---:B0-----:R-:W-:Y:S01]  /*16dc0*/  IMAD.SHL.U32 R24, R8.reuse, 0x40, RZ ;  /* 0x0000004008187824 */ /* 0x041fe200078e00ff */
[----:B------:R-:W-:Y:S01]  /*16dd0*/  SHF.R.U32.HI R0, RZ, 0x1, R8 ;  /* 0x00000001ff007819 */ /* 0x000fe20000011608 */
[C---:B------:R-:W-:Y:S02]  /*16de0*/  IMAD.SHL.U32 R2, R8.reuse, 0x20, RZ ;  /* 0x0000002008027824 */ /* 0x040fe400078e00ff */
[----:B------:R-:W-:Y:S01]  /*16df0*/  IMAD.SHL.U32 R4, R8, 0x8, RZ ;  /* 0x0000000808047824 */ /* 0x000fe200078e00ff */
[----:B------:R-:W-:Y:S01]  /*16e00*/  LOP3.LUT R3, R24, 0x180, RZ, 0xc0, !PT ;  /* 0x0000018018037812 */ /* 0x000fe200078ec0ff */
[----:B------:R-:W-:Y:S01]  /*16e10*/  IMAD.SHL.U32 R9, R8, 0x2, RZ ;  /* 0x0000000208097824 */ /* 0x000fe200078e00ff */
[----:B------:R-:W-:-:S02]  /*16e20*/  LOP3.LUT R5, R2, 0x80, RZ, 0xc0, !PT ;  /* 0x0000008002057812 */ /* 0x000fc400078ec0ff */
[----:B------:R-:W-:Y:S01]  /*16e30*/  LOP3.LUT R3, R3, 0x30, R0, 0xf8, !PT ;  /* 0x0000003003037812 */ /* 0x000fe200078ef800 */
[C---:B------:R-:W-:Y:S01]  /*16e40*/  IMAD.SHL.U32 R0, R8.reuse, 0x10, RZ ;  /* 0x0000001008007824 */ /* 0x040fe200078e00ff */
[----:B------:R-:W-:Y:S02]  /*16e50*/  LOP3.LUT R5, R5, 0x10, R8, 0xf8, !PT ;  /* 0x0000001005057812 */ /* 0x000fe400078ef808 */
[----:B------:R-:W-:Y:S01]  /*16e60*/  LOP3.LUT R3, R3, 0x30, R4, 0x78, !PT ;  /* 0x0000003003037812 */ /* 0x000fe200078e7804 */
[----:B------:R-:W-:Y:S01]  /*16e70*/  IMAD.SHL.U32 R4, R8, 0x4, RZ ;  /* 0x0000000408047824 */ /* 0x000fe200078e00ff */
[----:B------:R-:W-:Y:S02]  /*16e80*/  LOP3.LUT R7, R0, 0x600, RZ, 0xc0, !PT ;  /* 0x0000060000077812 */ /* 0x000fe400078ec0ff */
[----:B------:R-:W-:Y:S02]  /*16e90*/  LOP3.LUT R8, R8, 0x7f, RZ, 0xc0, !PT ;  /* 0x0000007f08087812 */ /* 0x000fe400078ec0ff */
[----:B------:R-:W-:-:S02]  /*16ea0*/  LOP3.LUT R7, R7, 0x60, R2, 0xf8, !PT ;  /* 0x0000006007077812 */ /* 0x000fc400078ef802 */
[----:B------:R-:W-:Y:S02]  /*16eb0*/  LOP3.LUT R5, R5, 0x10, R4, 0x78, !PT ;  /* 0x0000001005057812 */ /* 0x000fe400078e7804 */
[----:B------:R-:W-:Y:S02]  /*16ec0*/  LOP3.LUT R4, R7, 0x100, R2, 0xf8, !PT ;  /* 0x0000010007047812 */ /* 0x000fe400078ef802 */
[----:B------:R-:W-:Y:S02]  /*16ed0*/  LOP3.LUT R6, R0, 0x1b0, RZ, 0xc0, !PT ;  /* 0x000001b000067812 */ /* 0x000fe400078ec0ff */
[----:B------:R-:W-:Y:S02]  /*16ee0*/  LOP3.LUT R24, R3, 0x640, R24, 0xf8, !PT ;  /* 0x0000064003187812 */ /* 0x000fe400078ef818 */
[----:B------:R-:W-:Y:S01]  /*16ef0*/  LOP3.LUT R23, R4, R5, RZ, 0xfc, !PT ;  /* 0x0000000504177212 */ /* 0x000fe200078efcff */
[----:B-1----:R-:W-:Y:S01]  /*16f00*/  IMAD.U32 R4, RZ, RZ, UR4 ;  /* 0x00000004ff047e24 */ /* 0x002fe2000f8e00ff */
[----:B------:R-:W-:Y:S01]  /*16f10*/  SHF.R.U32.HI R3, RZ, 0x2, R8 ;  /* 0x00000002ff037819 */ /* 0x000fe20000011608 */
[----:B------:R-:W-:Y:S01]  /*16f20*/  IMAD.MOV.U32 R5, RZ, RZ, 0x1 ;  /* 0x00000001ff057424 */ /* 0x000fe200078e00ff */
[----:B------:R-:W-:-:S02]  /*16f30*/  LOP3.LUT R9, R6, 0x30, R9, 0x78, !PT ;  /* 0x0000003006097812 */ /* 0x000fc400078e7809 */
[----:B------:R-:W-:Y:S02]  /*16f40*/  LOP3.LUT R3, R3, 0x60, R2, 0xf8, !PT ;  /* 0x0000006003037812 */ /* 0x000fe400078ef802 */
[----:B------:R-:W-:Y:S01]  /*16f50*/  LEA R17, R4, R17, 0x18 ;  /* 0x0000001104117211 */ /* 0x000fe200078ec0ff */
[----:B------:R2:W-:Y:S01]  /*16f60*/  STL [R1+0x10], R5 ;  /* 0x0000100501007387 */ /* 0x0005e20000100800 */
[----:B------:R-:W-:Y:S02]  /*16f70*/  LOP3.LUT R2, R9, 0x640, R0, 0xf8, !PT ;  /* 0x0000064009027812 */ /* 0x000fe400078ef800 */
[----:B------:R-:W-:Y:S01]  /*16f80*/  LOP3.LUT R3, R3, 0x80, RZ, 0xfc, !PT ;  /* 0x0000008003037812 */ /* 0x000fe200078efcff */
[----:B------:R2:W-:Y:S02]  /*16f90*/  STL [R1+0x18], R4 ;  /* 0x0000180401007387 */ /* 0x0005e40000100800 */
[----:B------:R-:W-:Y:S02]  /*16fa0*/  IMAD.IADD R0, R17, 0x1, R2 ;  /* 0x0000000111007824 */ /* 0x000fe400078e0202 */
[----:B------:R2:W-:Y:S04]  /*16fb0*/  STL [R1+0x4], RZ ;  /* 0x000004ff01007387 */ /* 0x0005e80000100800 */
[----:B------:R2:W-:Y:S04]  /*16fc0*/  STL [R1+0x2c], R2 ;  /* 0x00002c0201007387 */ /* 0x0005e80000100800 */
[----:B------:R2:W-:Y:S02]  /*16fd0*/  STL [R1+0x30], R0 ;  /* 0x0000300001007387 */ /* 0x0005e40000100800 */
.L_x_14799:
        /* <DEDUP_REMOVED lines=21> */
[----:B--2---:R-:W-:-:S02]  /*17130*/  IMAD.U32 R2, RZ, RZ, UR4 ;  /* 0x00000004ff027e24 */ /* 0x004fc4000f8e00ff */
[----:B------:R-:W-:Y:S01]  /*17140*/  IMAD.U32 R3, RZ, RZ, UR5 ;  /* 0x00000005ff037e24 */ /* 0x000fe2000f8e00ff */
[----:B------:R-:W-:-:S04]  /*17150*/  @UP2 ULDC.64 UR4, c[0x0][0xa18] ;  /* 0x0002860000042ab9 */ /* 0x000fc80000000a00 */
[----:B0-----:R0:W2:Y:S01]  /*17160*/  @P0 LDG.E R0, desc[UR52][R2.64] ;  /* 0x0000003402000981 */ /* 0x0010a2000c1e1900 */
        /* <DEDUP_REMOVED lines=19> */
[----:B-----5:R-:W-:-:S14]  /*172a0*/  @P1 BRA `(.L_x_14718) ;  /* 0x00000000002c1947 */ /* 0x020fdc0003800000 */
        /* <DEDUP_REMOVED lines=11> */
.L_x_14718:
        /* <DEDUP_REMOVED lines=8> */
.L_x_14719:
        /* <DEDUP_REMOVED lines=13> */
.L_x_14720:
        /* <DEDUP_REMOVED lines=32> */
.L_x_14722:
[----:B------:R-:W-:-:S11]  /*176b0*/  UISETP.NE.AND UP0, UPT, UR5, 0x1, UPT ;  /* 0x000000010500788c */ /* 0x000fd6000bf05270 */
[----:B------:R-:W-:Y:S02]  /*176c0*/  @UP0 ULDC.64 UR8, c[0x0][0x9e8] ;  /* 0x00027a0000080ab9 */ /* 0x000fe40000000a00 */
[----:B------:R-:W-:-:S04]  /*176d0*/  UIMAD.WIDE.U32 UR6, UR4, UR8, URZ ;  /* 0x00000008040672a5 */ /* 0x000fc8000f8e003f */
[----:B------:R-:W-:-:S12]  /*176e0*/  @UP0 USHF.R.U32.HI UR4, URZ, UR9, UR7 ;  /* 0x000000093f040299 */ /* 0x000fd80008011607 */
.L_x_14723:
[----:B------:R-:W-:-:S06]  /*176f0*/  UIMAD UR4, UR4, UR5, UR5 ;  /* 0x00000005040472a4 */ /* 0x000fcc000f8e0205 */
[----:B------:R-:W-:-:S07]  /*17700*/  VIMNMX R0, R0, UR4, PT ;  /* 0x0000000400007c48 */ /* 0x000fce000bfe0100 */
.L_x_14721:
        /* <DEDUP_REMOVED lines=29> */
.L_x_14725:
[----:B------:R-:W-:-:S11]  /*178e0*/  UISETP.NE.AND UP0, UPT, UR5, 0x1, UPT ;  /* 0x000000010500788c */ /* 0x000fd6000bf05270 */
[----:B------:R-:W-:Y:S02]  /*178f0*/  @UP0 ULDC.64 UR12, c[0x0][0x9e8] ;  /* 0x00027a00000c0ab9 */ /* 0x000fe40000000a00 */
[----:B------:R-:W-:-:S04]  /*17900*/  UIMAD.WIDE.U32 UR6, UR10, UR12, URZ ;  /* 0x0000000c0a0672a5 */ /* 0x000fc8000f8e003f */
[----:B------:R-:W-:-:S12]  /*17910*/  @UP0 USHF.R.U32.HI UR10, URZ, UR13, UR7 ;  /* 0x0000000d3f0a0299 */ /* 0x000fd80008011607 */
.L_x_14726:
[----:B------:R-:W-:-:S04]  /*17920*/  UIMAD UR5, UR10, UR5, URZ ;  /* 0x000000050a0572a4 */ /* 0x000fc8000f8e023f */
[----:B------:R-:W-:-:S04]  /*17930*/  UISETP.LT.AND UP0, UPT, UR8, UR5, UPT ;  /* 0x000000050800728c */ /* 0x000fc8000bf01270 */
[----:B------:R-:W-:-:S12]  /*17940*/  USEL UR8, UR8, UR5, !UP0 ;  /* 0x0000000508087287 */ /* 0x000fd8000c000000 */
.L_x_14724:
        /* <DEDUP_REMOVED lines=51> */
.L_x_14727:
        /* <DEDUP_REMOVED lines=24> */
[----:B------:R0:W-:Y:S01]  /*17e00*/  STL [R1+0x20], R0 ;  /* 0x0000200001007387 */ /* 0x0001e20000100800 */
[----:B------:R-:W-:Y:S05]  /*17e10*/  BRA `(.L_x_14730) ;  /* 0x0000004000a47947 */ /* 0x000fea0003800000 */
.L_x_14729:
        /* <DEDUP_REMOVED lines=20> */
.L_x_14732:
[----:B------:R-:W-:Y:S05]  /*17f60*/  BSYNC B6 ;  /* 0x0000000000067941 */ /* 0x000fea0003800000 */
.L_x_14731:
        /* <DEDUP_REMOVED lines=22> */
.L_x_14734:
[----:B------:R-:W-:Y:S05]  /*180d0*/  BSYNC B6 ;  /* 0x0000000000067941 */ /* 0x000fea0003800000 */
.L_x_14733:
        /* <DEDUP_REMOVED lines=20> */
.L_x_14736:
[----:B------:R-:W-:Y:S05]  /*18220*/  BSYNC B6 ;  /* 0x0000000000067941 */ /* 0x000fea0003800000 */
.L_x_14735:
        /* <DEDUP_REMOVED lines=19> */
.L_x_14738:
[----:B------:R-:W-:Y:S05]  /*18360*/  BSYNC B6 ;  /* 0x0000000000067941 */ /* 0x000fea0003800000 */
.L_x_14737:
        /* <DEDUP_REMOVED lines=10> */
[----:B------:R-:W2:Y:S01]  /*18410*/  @P0 LDG.E R20, desc[UR52][R2.64] ;  /* 0x0000003402140981 */ /* 0x000ea2000c1e1900 */
[----:B0-----:R-:W-:Y:S01]  /*18420*/  ISETP.NE.AND P2, PT, R21, 0x1, PT ;  /* 0x000000011500780c */ /* 0x001fe20003f45270 */
[----:B------:R-:W-:Y:S01]  /*18430*/  UMOV UR4, 0xffffffff ;  /* 0xffffffff00047882 */ /* 0x000fe20000000000 */
[----:B------:R-:W-:-:S11]  /*18440*/  LOP3.LUT R16, R16, 0xfffffff7, RZ, 0xc0, !PT ;  /* 0xfffffff710107812 */ /* 0x000fd600078ec0ff */
[----:B------:R-:W-:Y:S01]  /*18450*/  @P2 LOP3.LUT R16, R16, 0x8, RZ, 0xfc, !PT ;  /* 0x0000000810102812 */ /* 0x000fe200078efcff */
[----:B--2---:R0:W-:Y:S01]  /*18460*/  STL [R1+0xc], R20 ;  /* 0x00000c1401007387 */ /* 0x0041e20000100800 */
[----:B------:R-:W-:Y:S05]  /*18470*/  BRA.DIV UR4, `(.L_x_14739) ;  /* 0x00000056043c7947 */ /* 0x000fea000b800000 */
.L_x_14819:
[----:B------:R-:W1:Y:S01]  /*18480*/  S2R R0, SR_TID.X ;  /* 0x0000000000007919 */ /* 0x000e620000002100 */
[----:B------:R-:W-:Y:S01]  /*18490*/  UMOV UR4, 0xa0 ;  /* 0x000000a000047882 */ /* 0x000fe20000000000 */
[----:B------:R-:W2:Y:S01]  /*184a0*/  @P2 LDC R5, c[0x0][0x434] ;  /* 0x00010d00ff052b82 */ /* 0x000ea20000000800 */
[----:B------:R-:W-:Y:S01]  /*184b0*/  UIMAD UR4, UR50, UR4, -0xa0 ;  /* 0xffffff60320474a4 */ /* 0x000fe2000f8e0204 */
[----:B------:R-:W3:Y:S01]  /*184c0*/  S2R R9, SR_TID.X ;  /* 0x0000000000097919 */ /* 0x000ee20000002100 */
[----:B------:R-:W-:-:S05]  /*184d0*/  SHF.R.S32.HI R12, RZ, 0x1f, R20 ;  /* 0x0000001fff0c7819 */ /* 0x000fca0000011414 */
[----:B------:R-:W4:Y:S01]  /*184e0*/  @P2 LDC R4, c[0x0][0x438] ;  /* 0x00010e00ff042b82 */ /* 0x000f220000000800 */
[----:B------:R0:W-:Y:S01]  /*184f0*/  STL [R1+0x14], R12 ;  /* 0x0000140c01007387 */ /* 0x0001e20000100800 */
[C---:B-1----:R-:W-:Y:S01]  /*18500*/  LOP3.LUT R2, R0.reuse, 0x7f, RZ, 0xc0, !PT ;  /* 0x0000007f00027812 */ /* 0x042fe200078ec0ff */
[----:B------:R-:W-:-:S03]  /*18510*/  IMAD.SHL.U32 R0, R0, 0x20, RZ ;  /* 0x0000002000007824 */ /* 0x000fc600078e00ff */
[----:B------:R-:W-:Y:S02]  /*18520*/  SHF.R.U32.HI R2, RZ, 0x2, R2 ;  /* 0x00000002ff027819 */ /* 0x000fe40000011602 */
[C---:B---3--:R-:W-:Y:S01]  /*18530*/  LOP3.LUT R10, R9.reuse, 0x7f, RZ, 0xc0, !PT ;  /* 0x0000007f090a7812 */ /* 0x048fe200078ec0ff */
[----:B------:R-:W-:Y:S01]  /*18540*/  IMAD.SHL.U32 R9, R9, 0x20, RZ ;  /* 0x0000002009097824 */ /* 0x000fe200078e00ff */
[----:B------:R-:W-:Y:S02]  /*18550*/  LOP3.LUT R0, R2, 0x60, R0, 0xf8, !PT ;  /* 0x0000006002007812 */ /* 0x000fe400078ef800 */
[----:B------:R-:W-:-:S03]  /*18560*/  SHF.R.U32.HI R10, RZ, 0x2, R10 ;  /* 0x00000002ff0a7819 */ /* 0x000fc6000001160a */
[----:B------:R-:W-:Y:S01]  /*18570*/  VIADD R0, R0, UR4 ;  /* 0x0000000400007c36 */ /* 0x000fe20008000000 */
[----:B------:R-:W-:-:S04]  /*18580*/  LOP3.LUT R9, R10, 0x60, R9, 0xf8, !PT ;  /* 0x000000600a097812 */ /* 0x000fc800078ef809 */
[C---:B------:R-:W-:Y:S01]  /*18590*/  ISETP.GE.AND P0, PT, R0.reuse, UR38, PT ;  /* 0x0000002600007c0c */ /* 0x040fe2000bf06270 */
[----:B------:R-:W-:Y:S01]  /*185a0*/  VIADD R0, R0, UR36 ;  /* 0x0000002400007c36 */ /* 0x000fe20008000000 */
[----:B------:R-:W-:-:S03]  /*185b0*/  LOP3.LUT R9, R9, 0x80, RZ, 0xfc, !PT ;  /* 0x0000008009097812 */ /* 0x000fc600078efcff */
[----:B--2---:R-:W-:-:S04]  /*185c0*/  @P2 IMAD.HI.U32 R5, R0, R5, RZ ;  /* 0x0000000500052227 */ /* 0x004fc800078e00ff */
[----:B------:R-:W-:Y:S01]  /*185d0*/  IMAD.MOV.U32 R6, RZ, RZ, R0 ;  /* 0x000000ffff067224 */ /* 0x000fe200078e0000 */
[----:B----4-:R-:W-:-:S03]  /*185e0*/  @P2 SHF.R.U32.HI R6, RZ, R4, R5 ;  /* 0x00000004ff062219 */ /* 0x010fc60000011605 */
[----:B------:R-:W1:Y:S01]  /*185f0*/  @!P0 LDC.64 R2, c[0x0][0x428] ;  /* 0x00010a00ff028b82 */ /* 0x000e620000000a00 */
[----:B------:R-:W-:-:S07]  /*18600*/  @!P0 SHF.R.S32.HI R7, RZ, 0x1f, R6 ;  /* 0x0000001fff078819 */ /* 0x000fce0000011406 */
[----:B------:R-:W2:Y:S01]  /*18610*/  @!P0 LDC.64 R4, c[0x0][0x418] ;  /* 0x00010600ff048b82 */ /* 0x000ea20000000a00 */
[----:B-1----:R-:W-:-:S04]  /*18620*/  @!P0 IMAD R8, R12, R2, RZ ;  /* 0x000000020c088224 */ /* 0x002fc800078e02ff */
[C---:B------:R-:W-:Y:S02]  /*18630*/  @!P0 IMAD R8, R20.reuse, R3, R8 ;  /* 0x0000000314088224 */ /* 0x040fe400078e0208 */
[----:B------:R-:W-:-:S04]  /*18640*/  @!P0 IMAD.WIDE.U32 R2, R20, R2, R6 ;  /* 0x0000000214028225 */ /* 0x000fc800078e0006 */
[----:B------:R-:W-:Y:S01]  /*18650*/  @!P0 IMAD.IADD R8, R3, 0x1, R8 ;  /* 0x0000000103088824 */ /* 0x000fe200078e0208 */
[C---:B--2---:R-:W-:Y:S01]  /*18660*/  @!P0 LEA R4, P1, R2.reuse, R4, 0x2 ;  /* 0x0000000402048211 */ /* 0x044fe200078210ff */
[----:B------:R-:W1:Y:S03]  /*18670*/  @P2 LDC R3, c[0x0][0x434] ;  /* 0x00010d00ff032b82 */ /* 0x000e660000000800 */
[----:B------:R-:W-:Y:S01]  /*18680*/  @!P0 LEA.HI.X R5, R2, R5, R8, 0x2, P1 ;  /* 0x0000000502058211 */ /* 0x000fe200008f1408 */
[----:B------:R-:W-:-:S04]  /*18690*/  IMAD.MOV.U32 R8, RZ, RZ, RZ ;  /* 0x000000ffff087224 */ /* 0x000fc800078e00ff */
[----:B------:R-:W2:Y:S02]  /*186a0*/  @P2 LDC R2, c[0x0][0x438] ;  /* 0x00010e00ff022b82 */ /* 0x000ea40000000800 */
[----:B------:R3:W5:Y:S01]  /*186b0*/  @!P0 LDG.E R8, desc[UR52][R4.64] ;  /* 0x0000003404088981 */ /* 0x000762000c1e1900 */
[----:B------:R-:W-:-:S04]  /*186c0*/  IMAD.MOV R7, RZ, RZ, -R6 ;  /* 0x000000ffff077224 */ /* 0x000fc800078e0a06 */
[----:B------:R-:W-:Y:S02]  /*186d0*/  IMAD R7, R21, R7, R0 ;  /* 0x0000000715077224 */ /* 0x000fe400078e0200 */
[----:B---3--:R-:W-:-:S05]  /*186e0*/  VIADD R4, R9, UR4 ;  /* 0x0000000409047c36 */ /* 0x008fca0008000000 */
[C---:B------:R-:W-:Y:S01]  /*186f0*/  ISETP.GE.AND P0, PT, R4.reuse, UR38, PT ;  /* 0x0000002604007c0c */ /* 0x040fe2000bf06270 */
[----:B------:R-:W-:-:S03]  /*18700*/  VIADD R4, R4, UR36 ;  /* 0x0000002404047c36 */ /* 0x000fc60008000000 */
[----:B------:R-:W-:Y:S01]  /*18710*/  ISETP.GT.U32.OR P0, PT, R9, 0x9f, P0 ;  /* 0x0000009f0900780c */ /* 0x000fe20000704470 */
[----:B-1----:R-:W-:-:S04]  /*18720*/  @P2 IMAD.HI.U32 R3, R4, R3, RZ ;  /* 0x0000000304032227 */ /* 0x002fc800078e00ff */
[----:B------:R-:W-:Y:S01]  /*18730*/  IMAD.MOV.U32 R10, RZ, RZ, R4 ;  /* 0x000000ffff0a7224 */ /* 0x000fe200078e0004 */
[----:B--2---:R-:W-:-:S05]  /*18740*/  @P2 SHF.R.U32.HI R10, RZ, R2, R3 ;  /* 0x00000002ff0a2219 */ /* 0x004fca0000011603 */
[--C-:B------:R-:W-:Y:S02]  /*18750*/  IMAD.MOV R6, RZ, RZ, -R10.reuse ;  /* 0x000000ffff067224 */ /* 0x100fe400078e0a0a */
[----:B------:R-:W1:Y:S01]  /*18760*/  @!P0 LDC.64 R2, c[0x0][0x428] ;  /* 0x00010a00ff028b82 */ /* 0x000e620000000a00 */
[----:B------:R-:W-:Y:S01]  /*18770*/  @!P0 SHF.R.S32.HI R11, RZ, 0x1f, R10 ;  /* 0x0000001fff0b8819 */ /* 0x000fe2000001140a */
[----:B------:R-:W-:-:S06]  /*18780*/  IMAD R6, R21, R6, R4 ;  /* 0x0000000615067224 */ /* 0x000fcc00078e0204 */
[----:B------:R-:W2:Y:S01]  /*18790*/  @!P0 LDC.64 R4, c[0x0][0x418] ;  /* 0x00010600ff048b82 */ /* 0x000ea20000000a00 */
[----:B-1----:R-:W-:-:S04]  /*187a0*/  @!P0 IMAD.WIDE.U32 R10, R20, R2, R10 ;  /* 0x00000002140a8225 */ /* 0x002fc800078e000a */
[----:B------:R-:W-:-:S04]  /*187b0*/  @!P0 IMAD R2, R12, R2, RZ ;  /* 0x000000020c028224 */ /* 0x000fc800078e02ff */
[----:B------:R-:W-:Y:S01]  /*187c0*/  @!P0 IMAD R0, R20, R3, R2 ;  /* 0x0000000314008224 */ /* 0x000fe200078e0202 */
[----:B--2---:R-:W-:-:S03]  /*187d0*/  @!P0 LEA R2, P1, R10, R4, 0x2 ;  /* 0x000000040a028211 */ /* 0x004fc600078210ff */
[----:B------:R-:W-:-:S05]  /*187e0*/  @!P0 IMAD.IADD R0, R0, 0x1, R11 ;  /* 0x0000000100008824 */ /* 0x000fca00078e020b */
[----:B------:R-:W-:Y:S01]  /*187f0*/  @!P0 LEA.HI.X R3, R10, R5, R0, 0x2, P1 ;  /* 0x000000050a038211 */ /* 0x000fe200008f1400 */
[----:B------:R-:W-:Y:S02]  /*18800*/  IMAD.MOV.U32 R5, RZ, RZ, RZ ;  /* 0x000000ffff057224 */ /* 0x000fe400078e00ff */
[----:B0-----:R-:W-:-:S04]  /*18810*/  IMAD.U32 R12, RZ, RZ, UR44 ;  /* 0x0000002cff0c7e24 */ /* 0x001fc8000f8e00ff */
[----:B------:R0:W5:Y:S01]  /*18820*/  @!P0 LDG.E R5, desc[UR52][R2.64] ;  /* 0x0000003402058981 */ /* 0x000162000c1e1900 */
[----:B------:R-:W-:Y:S02]  /*18830*/  ISETP.GT.U32.AND P0, PT, R9, 0x9f, PT ;  /* 0x0000009f0900780c */ /* 0x000fe40003f04070 */
[----:B------:R-:W-:Y:S01]  /*18840*/  ISETP.NE.AND P2, PT, R12, 0x3, PT ;  /* 0x000000030c00780c */ /* 0x000fe20003f45270 */
[----:B------:R-:W-:Y:S01]  /*18850*/  IMAD.U32 R12, RZ, RZ, UR50 ;  /* 0x00000032ff0c7e24 */ /* 0x000fe2000f8e00ff */
[----:B------:R-:W-:Y:S02]  /*18860*/  LOP3.LUT R16, R16, 0xfffffffd, RZ, 0xc0, !PT ;  /* 0xfffffffd10107812 */ /* 0x000fe400078ec0ff */
[----:B------:R-:W-:Y:S01]  /*18870*/  LOP3.LUT R18, R18, 0xffff, RZ, 0xc0, !PT ;  /* 0x0000ffff12127812 */ /* 0x000fe200078ec0ff */
[----:B------:R-:W-:-:S06]  /*18880*/  VIADD R12, R12, 0xffffffff ;  /* 0xffffffff0c0c7836 */ /* 0x000fcc0000000000 */
[----:B------:R-:W-:-:S04]  /*18890*/  @P0 LOP3.LUT R16, R16, 0x2, RZ, 0xfc, !PT ;  /* 0x0000000210100812 */ /* 0x000fc800078efcff */
[----:B------:R-:W-:-:S04]  /*188a0*/  LOP3.LUT R16, R16, 0xfffffffb, RZ, 0xc0, !PT ;  /* 0xfffffffb10107812 */ /* 0x000fc800078ec0ff */
[----:B------:R-:W-:Y:S01]  /*188b0*/  @P2 LOP3.LUT R16, R16, 0x4, RZ, 0xfc, !PT ;  /* 0x0000000410102812 */ /* 0x000fe200078efcff */
[----:B0-----:R-:W-:Y:S06]  /*188c0*/  @!P2 BRA `(.L_x_14740) ;  /* 0x000000000004a947 */ /* 0x001fec0003800000 */
[----:B------:R-:W-:Y:S01]  /*188d0*/  BPT.TRAP 0x1 ;  /* 0x000000040000795c */ /* 0x000fe20000300000 */
.L_x_14740:
[----:B------:R-:W2:Y:S04]  /*188e0*/  LDL R2, [R1+0x4] ;  /* 0x0000040001027983 */ /* 0x000ea80000100800 */
[----:B------:R-:W3:Y:S01]  /*188f0*/  LDL R0, [R1+0x10] ;  /* 0x0000100001007983 */ /* 0x000ee20000100800 */
[----:B------:R-:W-:Y:S01]  /*18900*/  BSSY B0, `(.L_x_14741) ;  /* 0x0000007000007945 */ /* 0x000fe20003800000 */
[----:B------:R-:W-:Y:S01]  /*18910*/  SHF.R.S32.HI R27, RZ, 0x1f, R7 ;  /* 0x0000001fff1b7819 */ /* 0x000fe20000011407 */
[----:B--2---:R-:W-:Y:S01]  /*18920*/  IMAD R4, R2, 0x8, R17 ;  /* 0x0000000802047824 */ /* 0x004fe200078e0211 */
[----:B---3--:R-:W-:-:S04]  /*18930*/  SHF.L.U32 R0, R0, 0x1f, RZ ;  /* 0x0000001f00007819 */ /* 0x008fc800000006ff */
[----:B------:R-:W0:Y:S01]  /*18940*/  SYNCS.PHASECHK.TRANS64.TRYWAIT P0, [R4+URZ+0x13280], R0 ;  /* 0x01328000040075a7 */ /* 0x000e22000800017f */
[----:B------:R1:W-:Y:S02]  /*18950*/  STL [R1+0x8], R0 ;  /* 0x0000080001007387 */ /* 0x0003e40000100800 */
[----:B01----:R-:W-:Y:S05]  /*18960*/  @!P0 BRA `(.L_x_14742) ;  /* 0x00000050002c8947 */ /* 0x003fea0003800000 */
.L_x_14820:
[----:B------:R-:W-:Y:S05]  /*18970*/  BSYNC B0 ;  /* 0x0000000000007941 */ /* 0x000fea0003800000 */
.L_x_14741:
[----:B------:R-:W1:Y:S01]  /*18980*/  S2R R9, SR_TID.X ;  /* 0x0000000000097919 */ /* 0x000e620000002100 */
[----:B------:R-:W2:Y:S01]  /*18990*/  LDC R14, c[0x0][0x2f4] ;  /* 0x0000bd00ff0e7b82 */ /* 0x000ea20000000800 */
[----:B------:R-:W-:Y:S01]  /*189a0*/  ULDC.64 UR4, c[0x0][0x328] ;  /* 0x0000ca0000047ab9 */ /* 0x000fe20000000a00 */
[----:B-----5:R-:W-:Y:S01]  /*189b0*/  SHF.R.S32.HI R29, RZ, 0x1f, R8 ;  /* 0x0000001fff1d7819 */ /* 0x020fe20000011408 */
[----:B------:R-:W3:Y:S01]  /*189c0*/  LDL R13, [R1+0x4] ;  /* 0x00000400010d7983 */ /* 0x000ee20000100800 */
[----:B0-----:R-:W-:Y:S01]  /*189d0*/  IMAD R0, R27, UR4, RZ ;  /* 0x000000041b007c24 */ /* 0x001fe2000f8e02ff */
[----:B------:R-:W-:Y:S01]  /*189e0*/  ULDC.64 UR6, c[0x0][0x338] ;  /* 0x0000ce0000067ab9 */ /* 0x000fe20000000a00 */
[----:B------:R-:W-:-:S04]  /*189f0*/  IMAD.WIDE.U32 R2, R7, UR4, RZ ;  /* 0x0000000407027c25 */ /* 0x000fc8000f8e00ff */
[----:B------:R-:W-:Y:S01]  /*18a00*/  IMAD R0, R7, UR5, R0 ;  /* 0x0000000507007c24 */ /* 0x000fe2000f8e0200 */
[----:B------:R-:W-:Y:S01]  /*18a10*/  SHF.R.S32.HI R28, RZ, 0x1f, R6 ;  /* 0x0000001fff1c7819 */ /* 0x000fe20000011406 */
[----:B------:R-:W-:Y:S02]  /*18a20*/  IMAD R10, R29, UR6, RZ ;  /* 0x000000061d0a7c24 */ /* 0x000fe4000f8e02ff */
[----:B------:R-:W-:Y:S02]  /*18a30*/  IMAD.IADD R3, R3, 0x1, R0 ;  /* 0x0000000103037824 */ /* 0x000fe400078e0200 */
[----:B-1----:R-:W-:-:S05]  /*18a40*/  IMAD.SHL.U32 R20, R9, 0x10, RZ ;  /* 0x0000001009147824 */ /* 0x002fca00078e00ff */
[----:B------:R-:W-:-:S04]  /*18a50*/  LOP3.LUT R20, R20, 0x30, RZ, 0xc0, !PT ;  /* 0x0000003014147812 */ /* 0x000fc800078ec0ff */
[CC--:B--2---:R-:W-:Y:S02]  /*18a60*/  ISETP.GE.AND P1, PT, R20.reuse, R14.reuse, PT ;  /* 0x0000000e1400720c */ /* 0x0c4fe40003f26270 */
[----:B------:R-:W-:Y:S02]  /*18a70*/  ISETP.GE.AND P0, PT, R20, R14, PT ;  /* 0x0000000e1400720c */ /* 0x000fe40003f06270 */
[----:B------:R-:W3:Y:S01]  /*18a80*/  LDL R14, [R1+0x2c] ;  /* 0x00002c00010e7983 */ /* 0x000ee20000100800 */
[C---:B------:R-:W-:Y:S02]  /*18a90*/  IMAD R10, R8.reuse, UR7, R10 ;  /* 0x00000007080a7c24 */ /* 0x040fe4000f8e020a */
[----:B------:R-:W-:-:S04]  /*18aa0*/  IMAD.WIDE.U32 R2, R8, UR6, R2 ;  /* 0x0000000608027c25 */ /* 0x000fc8000f8e0002 */
[----:B------:R-:W-:Y:S02]  /*18ab0*/  IMAD R0, R28, UR4, RZ ;  /* 0x000000041c007c24 */ /* 0x000fe4000f8e02ff */
[----:B------:R-:W-:Y:S01]  /*18ac0*/  IMAD.IADD R11, R3, 0x1, R10 ;  /* 0x00000001030b7824 */ /* 0x000fe200078e020a */
[----:B------:R-:W-:Y:S01]  /*18ad0*/  SHF.R.S32.HI R15, RZ, 0x1f, R5 ;  /* 0x0000001fff0f7819 */ /* 0x000fe20000011405 */
[----:B------:R-:W-:Y:S02]  /*18ae0*/  IMAD.MOV.U32 R10, RZ, RZ, R2 ;  /* 0x000000ffff0a7224 */ /* 0x000fe400078e0002 */
[C---:B------:R-:W-:Y:S02]  /*18af0*/  IMAD R0, R6.reuse, UR5, R0 ;  /* 0x0000000506007c24 */ /* 0x040fe4000f8e0200 */
[----:B------:R-:W-:Y:S01]  /*18b00*/  IMAD.WIDE.U32 R2, R6, UR4, RZ ;  /* 0x0000000406027c25 */ /* 0x000fe2000f8e00ff */
[----:B------:R-:W-:-:S03]  /*18b10*/  ULDC.64 UR4, c[0x0][0x330] ;  /* 0x0000cc0000047ab9 */ /* 0x000fc60000000a00 */
[----:B------:R-:W-:Y:S02]  /*18b20*/  IMAD.IADD R3, R3, 0x1, R0 ;  /* 0x0000000103037824 */ /* 0x000fe400078e0200 */
[----:B------:R-:W-:Y:S02]  /*18b30*/  IMAD R0, R15, UR6, RZ ;  /* 0x000000060f007c24 */ /* 0x000fe4000f8e02ff */
[----:B------:R-:W-:Y:S01]  /*18b40*/  IMAD.WIDE.U32 R2, R5, UR6, R2 ;  /* 0x0000000605027c25 */ /* 0x000fe2000f8e0002 */
[----:B------:R-:W-:-:S03]  /*18b50*/  LOP3.LUT R16, R16, 0xfffffffe, RZ, 0xc0, !PT ;  /* 0xfffffffe10107812 */ /* 0x000fc600078ec0ff */
[----:B------:R-:W-:Y:S01]  /*18b60*/  IMAD R0, R5, UR7, R0 ;  /* 0x0000000705007c24 */ /* 0x000fe2000f8e0200 */
[----:B------:R-:W-:Y:S01]  /*18b70*/  ULDC.64 UR6, c[0x0][0x318] ;  /* 0x0000c60000067ab9 */ /* 0x000fe20000000a00 */
[----:B------:R-:W-:Y:S01]  /*18b80*/  IMAD.WIDE.U32 R10, R18, UR4, R10 ;  /* 0x00000004120a7c25 */ /* 0x000fe2000f8e000a */
[----:B------:R-:W-:-:S03]  /*18b90*/  @P1 LOP3.LUT R16, R16, 0x1, RZ, 0xfc, !PT ;  /* 0x0000000110101812 */ /* 0x000fc600078efcff */
[----:B------:R-:W-:Y:S01]  /*18ba0*/  IMAD.IADD R3, R3, 0x1, R0 ;  /* 0x0000000103037824 */ /* 0x000fe200078e0200 */
[----:B------:R-:W-:Y:S01]  /*18bb0*/  IADD3 R10, P1, R10, UR6, RZ ;  /* 0x000000060a0a7c10 */ /* 0x000fe2000ff3e0ff */
[C---:B------:R-:W-:Y:S02]  /*18bc0*/  IMAD R0, R18.reuse, UR5, RZ ;  /* 0x0000000512007c24 */ /* 0x040fe4000f8e02ff */
[----:B------:R-:W-:Y:S01]  /*18bd0*/  IMAD.WIDE.U32 R2, R18, UR4, R2 ;  /* 0x0000000412027c25 */ /* 0x000fe2000f8e0002 */
[----:B------:R0:W-:Y:S02]  /*18be0*/  STL [R1], R15 ;  /* 0x0000000f01007387 */ /* 0x0001e40000100800 */
[----:B0-----:R-:W-:Y:S02]  /*18bf0*/  LOP3.LUT R15, R9, 0x7f, RZ, 0xc0, !PT ;  /* 0x0000007f090f7812 */ /* 0x001fe400078ec0ff */
[----:B------:R-:W-:Y:S02]  /*18c00*/  IADD3.X R9, R11, UR7, R0, P1, !PT ;  /* 0x000000070b097c10 */ /* 0x000fe40008ffe400 */
[----:B------:R-:W-:Y:S01]  /*18c10*/  IADD3 R26, P1, R2, UR6, RZ ;  /* 0x00000006021a7c10 */ /* 0x000fe2000ff3e0ff */
[----:B------:R-:W-:Y:S01]  /*18c20*/  IMAD.MOV.U32 R2, RZ, RZ, -0xa0 ;  /* 0xffffff60ff027424 */ /* 0x000fe200078e00ff */
[----:B------:R-:W-:-:S03]  /*18c30*/  SHF.R.U32.HI R15, RZ, 0x2, R15 ;  /* 0x00000002ff0f7819 */ /* 0x000fc6000001160f */
[----:B------:R-:W-:Y:S01]  /*18c40*/  IMAD R2, R12, R2, UR38 ;  /* 0x000000260c027e24 */ /* 0x000fe2000f8e0202 */
[----:B------:R-:W-:Y:S01]  /*18c50*/  UMOV UR4, 0xffffffff ;  /* 0xffffffff00047882 */ /* 0x000fe20000000000 */
[----:B------:R-:W-:Y:S02]  /*18c60*/  IADD3.X R25, R0, UR7, R3, P1, !PT ;  /* 0x0000000700197c10 */ /* 0x000fe40008ffe403 */
[----:B------:R-:W-:-:S05]  /*18c70*/  IMAD.IADD R2, R2, 0x1, -R15 ;  /* 0x0000000102027824 */ /* 0x000fca00078e0a0f */
[----:B------:R-:W-:Y:S01]  /*18c80*/  ISETP.GE.AND P5, PT, R2, 0x1, PT ;  /* 0x000000010200780c */ /* 0x000fe20003fa6270 */
[----:B---3--:R-:W-:Y:S01]  /*18c90*/  IMAD R3, R13, 0x2800, R14 ;  /* 0x000028000d037824 */ /* 0x008fe200078e020e */
[----:B------:R-:W-:Y:S11]  /*18ca0*/  BRA.DIV UR4, `(.L_x_14743) ;  /* 0x0000004e04747947 */ /* 0x000ff6000b800000 */
[----:B------:R-:W0:Y:S01]  /*18cb0*/  S2R R11, SR_TID.X ;  /* 0x00000000000b7919 */ /* 0x000e220000002100 */
[----:B------:R-:W-:Y:S02]  /*18cc0*/  ISETP.GE.AND P2, PT, R2, 0x81, PT ;  /* 0x000000810200780c */ /* 0x000fe40003f46270 */
[----:B------:R-:W-:Y:S01]  /*18cd0*/  LOP3.LUT R16, R16, 0xffffffef, RZ, 0xc0, !PT ;  /* 0xffffffef10107812 */ /* 0x000fe200078ec0ff */
[----:B------:R-:W1:Y:S01]  /*18ce0*/  SHFL.IDX PT, R12, R10, RZ, 0x1c1f ;  /* 0x001c1fff0a0c7589 */ /* 0x000e6200000e0000 */
[C---:B------:R-:W-:Y:S02]  /*18cf0*/  ISETP.GE.AND P4, PT, R2.reuse, 0x21, PT ;  /* 0x000000210200780c */ /* 0x040fe40003f86270 */
[----:B------:R-:W-:Y:S01]  /*18d00*/  ISETP.GE.AND P3, PT, R2, 0x41, PT ;  /* 0x000000410200780c */ /* 0x000fe20003f66270 */
[----:B------:R-:W2:Y:S06]  /*18d10*/  SHFL.IDX PT, R0, R9, RZ, 0x1c1f ;  /* 0x001c1fff09007589 */ /* 0x000eac00000e0000 */
[----:B------:R-:W-:Y:S01]  /*18d20*/  @P2 LOP3.LUT R16, R16, 0x10, RZ, 0xfc, !PT ;  /* 0x0000001010102812 */ /* 0x000fe200078efcff */
[----:B0-----:R-:W-:-:S05]  /*18d30*/  IMAD.SHL.U32 R11, R11, 0x10, RZ ;  /* 0x000000100b0b7824 */ /* 0x001fca00078e00ff */
[----:B------:R-:W-:-:S04]  /*18d40*/  LOP3.LUT R11, R11, 0x30, RZ, 0xc0, !PT ;  /* 0x000000300b0b7812 */ /* 0x000fc800078ec0ff */
[----:B-1----:R-:W-:-:S05]  /*18d50*/  IADD3 R12, P1, R11, R12, RZ ;  /* 0x0000000c0b0c7210 */ /* 0x002fca0007f3e0ff */
[----:B--2---:R-:W-:Y:S01]  /*18d60*/  IMAD.X R13, RZ, RZ, R0, P1 ;  /* 0x000000ffff0d7224 */ /* 0x004fe200008e0600 */
[----:B------:R-:W-:Y:S01]  /*18d70*/  ISETP.LT.OR P1, PT, R2, 0x1, P0 ;  /* 0x000000010200780c */ /* 0x000fe20000721670 */
[----:B------:R-:W-:Y:S02]  /*18d80*/  IMAD.IADD R0, R17, 0x1, R3 ;  /* 0x0000000111007824 */ /* 0x000fe400078e0203 */
[----:B------:R-:W-:Y:S10]  /*18d90*/  SHFL.IDX PT, R3, R9, 0x1, 0x1c1f ;  /* 0x003c1f0009037f89 */ /* 0x000ff400000e0000 */
[----:B------:R0:W-:Y:S04]  /*18da0*/  LDGSTS.E.BYPASS.LTC128B.128 [R0+0x6000], desc[UR52][R12.64], !P1 ;  /* 0x060000000c007fae */ /* 0x0001e8000c901d74 */
[----:B0-----:R-:W0:Y:S02]  /*18db0*/  SHFL.IDX PT, R12, R10, 0x1, 0x1c1f ;  /* 0x003c1f000a0c7f89 */ /* 0x001e2400000e0000 */
[----:B0-----:R-:W-:-:S05]  /*18dc0*/  IADD3 R12, P1, R11, R12, RZ ;  /* 0x0000000c0b0c7210 */ /* 0x001fca0007f3e0ff */
[----:B------:R-:W-:Y:S01]  /*18dd0*/  IMAD.X R13, RZ, RZ, R3, P1 ;  /* 0x000000ffff0d7224 */ /* 0x000fe200008e0603 */
[----:B------:R-:W-:Y:S01]  /*18de0*/  ISETP.LT.OR P1, PT, R2, 0x21, P0 ;  /* 0x000000210200780c */ /* 0x000fe20000721670 */
[----:B------:R-:W-:Y:S04]  /*18df0*/  SHFL.IDX PT, R3, R9, 0x2, 0x1c1f ;  /* 0x005c1f0009037f89 */ /* 0x000fe800000e0000 */
[----:B------:R-:W-:Y:S08]  /*18e00*/  SHFL.IDX PT, R9, R9, 0x3, 0x1c1f ;  /* 0x007c1f0009097f89 */ /* 0x000ff000000e0000 */
[----:B------:R0:W-:Y:S04]  /*18e10*/  LDGSTS.E.BYPASS.LTC128B.128 [R0+0x6800], desc[UR52][R12.64], !P1 ;  /* 0x068000000c007fae */ /* 0x0001e8000c901d74 */
[----:B0-----:R-:W0:Y:S04]  /*18e20*/  SHFL.IDX PT, R12, R10, 0x2, 0x1c1f ;  /* 0x005c1f000a0c7f89 */ /* 0x001e2800000e0000 */
[----:B------:R-:W1:Y:S01]  /*18e30*/  SHFL.IDX PT, R10, R10, 0x3, 0x1c1f ;  /* 0x007c1f000a0a7f89 */ /* 0x000e6200000e0000 */
[----:B0-----:R-:W-:-:S05]  /*18e40*/  IADD3 R12, P1, R11, R12, RZ ;  /* 0x0000000c0b0c7210 */ /* 0x001fca0007f3e0ff */
[----:B------:R-:W-:Y:S01]  /*18e50*/  IMAD.X R13, RZ, RZ, R3, P1 ;  /* 0x000000ffff0d7224 */ /* 0x000fe200008e0603 */
[----:B------:R-:W-:Y:S01]  /*18e60*/  ISETP.LT.OR P1, PT, R2, 0x41, P0 ;  /* 0x000000410200780c */ /* 0x000fe20000721670 */
[----:B------:R0:W2:-:S12]  /*18e70*/  SHFL.IDX PT, R3, R25, RZ, 0x1c1f ;  /* 0x001c1fff19037589 */ /* 0x00009800000e0000 */
[----:B------:R-:W-:Y:S01]  /*18e80*/  LDGSTS.E.BYPASS.LTC128B.128 [R0+0x7000], desc[UR52][R12.64], !P1 ;  /* 0x070000000c007fae */ /* 0x000fe2000c901d74 */
[----:B-1----:R-:W-:-:S05]  /*18e90*/  IADD3 R10, P1, R11, R10, RZ ;  /* 0x0000000a0b0a7210 */ /* 0x002fca0007f3e0ff */
[----:B------:R-:W-:Y:S01]  /*18ea0*/  IMAD.X R11, RZ, RZ, R9, P1 ;  /* 0x000000ffff0b7224 */ /* 0x000fe200008e0609 */
[----:B------:R-:W-:-:S13]  /*18eb0*/  ISETP.LT.OR P1, PT, R2, 0x61, P0 ;  /* 0x000000610200780c */ /* 0x000fda0000721670 */
[----:B------:R1:W-:Y:S01]  /*18ec0*/  LDGSTS.E.BYPASS.LTC128B.128 [R0+0x7800], desc[UR52][R10.64], !P1 ;  /* 0x078000000a007fae */ /* 0x0003e2000c901d74 */
[----:B------:R-:W-:-:S03]  /*18ed0*/  ISETP.GE.AND P1, PT, R2, 0x61, PT ;  /* 0x000000610200780c */ /* 0x000fc60003f26270 */
[----:B-12---:R0:W1:Y:S10]  /*18ee0*/  SHFL.IDX PT, R10, R26, RZ, 0x1c1f ;  /* 0x001c1fff1a0a7589 */ /* 0x00607400000e0000 */
.L_x_14832:
[----:B------:R-:W2:Y:S01]  /*18ef0*/  S2R R9, SR_TID.X ;  /* 0x0000000000097919 */ /* 0x000ea20000002100 */
        /* <DEDUP_REMOVED lines=8> */
[----:B------:R1:W-:Y:S01]  /*18f80*/  LDGSTS.E.BYPASS.LTC128B.128 [R0+0x8000], desc[UR52][R10.64], !P0 ;  /* 0x080000000a007fae */ /* 0x0003e2000c101d74 */
[----:B------:R-:W-:Y:S01]  /*18f90*/  PLOP3.LUT P0, PT, PT, PT, PT, 0x80, 0x0 ;  /* 0x000000000000781c */ /* 0x000fe20003f0f070 */
[----:B------:R-:W-:-:S12]  /*18fa0*/  NOP ;  /* 0x0000000000007918 */ /* 0x000fd80000000000 */
.L_x_14744:
        /* <DEDUP_REMOVED lines=11> */
.L_x_14745:
[----:B------:R2:W-:Y:S01]  /*19060*/  SYNCS.ARRIVE.TRANS64.A1T0 RZ, [R4+URZ+0x13270], RZ ;  /* 0x013270ff04ff79a7 */ /* 0x0005e2000810003f */
[----:B------:R-:W-:Y:S05]  /*19070*/  @!P6 BRA `(.L_x_14746) ;  /* 0x000000000004e947 */ /* 0x000fea0003800000 */
[----:B------:R-:W-:Y:S01]  /*19080*/  BPT.TRAP 0x1 ;  /* 0x000000040000795c */ /* 0x000fe20000300000 */
.L_x_14746:
[----:B------:R-:W3:Y:S01]  /*19090*/  LDL R2, [R1+0x8] ;  /* 0x0000080001027983 */ /* 0x000ee20000100800 */
[----:B------:R-:W-:Y:S01]  /*190a0*/  BSSY B0, `(.L_x_14747) ;  /* 0x0000003000007945 */ /* 0x000fe20003800000 */
[----:B---3--:R-:W3:Y:S03]  /*190b0*/  SYNCS.PHASECHK.TRANS64.TRYWAIT P0, [R4+URZ+0x13240], R2 ;  /* 0x01324002040075a7 */ /* 0x008ee6000800017f */
[----:B---3--:R-:W-:Y:S05]  /*190c0*/  @!P0 BRA `(.L_x_14748) ;  /* 0x0000005000188947 */ /* 0x008fea0003800000 */
.L_x_14833:
[----:B------:R-:W-:Y:S05]  /*190d0*/  BSYNC B0 ;  /* 0x0000000000007941 */ /* 0x000fea0003800000 */
.L_x_14747:
[----:B-1----:R-:W4:Y:S01]  /*190e0*/  LDL.LU R10, [R1] ;  /* 0x00000000010a7983 */ /* 0x002f220000300800 */
[----:B------:R-:W-:Y:S01]  /*190f0*/  ULDC.64 UR4, c[0x0][0x300] ;  /* 0x0000c00000047ab9 */ /* 0x000fe20000000a00 */
[----:B------:R-:W-:Y:S01]  /*19100*/  ULDC.64 UR6, c[0x0][0x310] ;  /* 0x0000c40000067ab9 */ /* 0x000fe20000000a00 */
[----:B------:R-:W-:Y:S02]  /*19110*/  IMAD R9, R27, UR4, RZ ;  /* 0x000000041b097c24 */ /* 0x000fe4000f8e02ff */
[----:B---3--:R-:W-:-:S04]  /*19120*/  IMAD.WIDE.U32 R2, R7, UR4, RZ ;  /* 0x0000000407027c25 */ /* 0x008fc8000f8e00ff */
        /* <DEDUP_REMOVED lines=10> */
[----:B------:R-:W-:-:S03]  /*191d0*/  ULDC.64 UR4, c[0x0][0x308] ;  /* 0x0000c20000047ab9 */ /* 0x000fc60000000a00 */
[----:B------:R-:W-:Y:S02]  /*191e0*/  IMAD.IADD R3, R3, 0x1, R7 ;  /* 0x0000000103037824 */ /* 0x000fe400078e0207 */
[----:B------:R-:W-:-:S04]  /*191f0*/  IMAD.WIDE.U32 R6, R18, UR4, R8 ;  /* 0x0000000412067c25 */ /* 0x000fc8000f8e0008 */
[----:B------:R-:W-:-:S04]  /*19200*/  IMAD.WIDE.U32 R2, R5, UR6, R2 ;  /* 0x0000000605027c25 */ /* 0x000fc8000f8e0002 */
[----:B------:R-:W-:Y:S02]  /*19210*/  IMAD R9, R18, UR5, RZ ;  /* 0x0000000512097c24 */ /* 0x000fe4000f8e02ff */
[----:B----4-:R-:W-:-:S04]  /*19220*/  IMAD R10, R10, UR6, RZ ;  /* 0x000000060a0a7c24 */ /* 0x010fc8000f8e02ff */
[----:B------:R-:W-:Y:S01]  /*19230*/  IMAD R10, R5, UR7, R10 ;  /* 0x00000007050a7c24 */ /* 0x000fe2000f8e020a */
[----:B------:R-:W-:Y:S02]  /*19240*/  ULDC.64 UR6, c[0x0][0x2e8] ;  /* 0x0000ba0000067ab9 */ /* 0x000fe40000000a00 */
        /* <DEDUP_REMOVED lines=8> */
[----:B------:R-:W1:Y:S01]  /*192d0*/  S2R R3, SR_TID.X ;  /* 0x0000000000037919 */ /* 0x000e620000002100 */
[----:B------:R-:W3:Y:S01]  /*192e0*/  LDC R10, c[0x0][0x2f4] ;  /* 0x0000bd00ff0a7b82 */ /* 0x000ee20000000800 */
[----:B------:R-:W-:Y:S04]  /*192f0*/  SHFL.IDX PT, R2, R6, RZ, 0x1c1f ;  /* 0x001c1fff06027589 */ /* 0x000fe800000e0000 */
[----:B------:R-:W-:Y:S01]  /*19300*/  SHFL.IDX PT, R7, R7, RZ, 0x1c1f ;  /* 0x001c1fff07077589 */ /* 0x000fe200000e0000 */
[----:B-1----:R-:W-:-:S03]  /*19310*/  IMAD.SHL.U32 R9, R3, 0x10, RZ ;  /* 0x0000001003097824 */ /* 0x002fc600078e00ff */
[----:B------:R-:W1:Y:S02]  /*19320*/  SHFL.IDX PT, R3, R5, RZ, 0x1c1f ;  /* 0x001c1fff05037589 */ /* 0x000e6400000e0000 */
[----:B------:R-:W-:-:S04]  /*19330*/  LOP3.LUT R9, R9, 0x30, RZ, 0xc0, !PT ;  /* 0x0000003009097812 */ /* 0x000fc800078ec0ff */
[C---:B---3--:R-:W-:Y:S02]  /*19340*/  ISETP.GE.AND P2, PT, R9.reuse, R10, PT ;  /* 0x0000000a0900720c */ /* 0x048fe40003f46270 */
[----:B-1----:R-:W-:-:S05]  /*19350*/  @P5 IADD3 R3, P0, R9, R3, RZ ;  /* 0x0000000309035210 */ /* 0x002fca0007f1e0ff */
[----:B------:R-:W-:-:S05]  /*19360*/  @P5 IMAD.X R2, RZ, RZ, R2, P0 ;  /* 0x000000ffff025224 */ /* 0x000fca00000e0602 */
[----:B------:R-:W-:-:S04]  /*19370*/  @P5 LOP3.LUT R3, R3, R2, RZ, 0x3c, !PT ;  /* 0x0000000203035212 */ /* 0x000fc800078e3cff */
[----:B------:R-:W-:-:S04]  /*19380*/  @P5 LOP3.LUT R2, R3, R2, RZ, 0x3c, !PT ;  /* 0x0000000203025212 */ /* 0x000fc800078e3cff */
[----:B------:R-:W-:-:S05]  /*19390*/  @P5 LOP3.LUT R3, R3, R2, RZ, 0x3c, !PT ;  /* 0x0000000203035212 */ /* 0x000fca00078e3cff */
[----:B------:R1:W-:Y:S04]  /*193a0*/  @P5 LDGSTS.E.BYPASS.LTC128B.128 [R0+0xe000], desc[UR52][R2.64], !P2 ;  /* 0x0e00000002005fae */ /* 0x0003e8000d101d74 */
[----:B-1----:R-:W1:Y:S04]  /*193b0*/  SHFL.IDX PT, R3, R5, 0x1, 0x1c1f ;  /* 0x003c1f0005037f89 */ /* 0x002e6800000e0000 */
[----:B------:R-:W3:Y:S01]  /*193c0*/  SHFL.IDX PT, R2, R6, 0x1, 0x1c1f ;  /* 0x003c1f0006027f89 */ /* 0x000ee200000e0000 */
[----:B-1----:R-:W-:-:S05]  /*193d0*/  @P4 IADD3 R3, P0, R9, R3, RZ ;  /* 0x0000000309034210 */ /* 0x002fca0007f1e0ff */
[----:B---3--:R-:W-:-:S05]  /*193e0*/  @P4 IMAD.X R2, RZ, RZ, R2, P0 ;  /* 0x000000ffff024224 */ /* 0x008fca00000e0602 */
[----:B------:R-:W-:-:S04]  /*193f0*/  @P4 LOP3.LUT R3, R3, R2, RZ, 0x3c, !PT ;  /* 0x0000000203034212 */ /* 0x000fc800078e3cff */
[----:B------:R-:W-:-:S04]  /*19400*/  @P4 LOP3.LUT R2, R3, R2, RZ, 0x3c, !PT ;  /* 0x0000000203024212 */ /* 0x000fc800078e3cff */
[----:B------:R-:W-:-:S05]  /*19410*/  @P4 LOP3.LUT R3, R3, R2, RZ, 0x3c, !PT ;  /* 0x0000000203034212 */ /* 0x000fca00078e3cff */
[----:B------:R1:W-:Y:S04]  /*19420*/  @P4 LDGSTS.E.BYPASS.LTC128B.128 [R0+0xe800], desc[UR52][R2.64], !P2 ;  /* 0x0e80000002004fae */ /* 0x0003e8000d101d74 */
[----:B-1----:R-:W1:Y:S04]  /*19430*/  SHFL.IDX PT, R3, R5, 0x2, 0x1c1f ;  /* 0x005c1f0005037f89 */ /* 0x002e6800000e0000 */
[----:B------:R-:W3:Y:S04]  /*19440*/  SHFL.IDX PT, R2, R6, 0x2, 0x1c1f ;  /* 0x005c1f0006027f89 */ /* 0x000ee800000e0000 */
[----:B------:R-:W4:Y:S04]  /*19450*/  SHFL.IDX PT, R5, R5, 0x3, 0x1c1f ;  /* 0x007c1f0005057f89 */ /* 0x000f2800000e0000 */
[----:B------:R-:W5:Y:S01]  /*19460*/  SHFL.IDX PT, R6, R6, 0x3, 0x1c1f ;  /* 0x007c1f0006067f89 */ /* 0x000f6200000e0000 */
[----:B-1----:R-:W-:-:S05]  /*19470*/  @P3 IADD3 R3, P0, R9, R3, RZ ;  /* 0x0000000309033210 */ /* 0x002fca0007f1e0ff */
[----:B---3--:R-:W-:-:S05]  /*19480*/  @P3 IMAD.X R2, RZ, RZ, R2, P0 ;  /* 0x000000ffff023224 */ /* 0x008fca00000e0602 */
[----:B------:R-:W-:-:S04]  /*19490*/  @P3 LOP3.LUT R3, R3, R2, RZ, 0x3c, !PT ;  /* 0x0000000203033212 */ /* 0x000fc800078e3cff */
[----:B------:R-:W-:-:S04]  /*194a0*/  @P3 LOP3.LUT R2, R3, R2, RZ, 0x3c, !PT ;  /* 0x0000000203023212 */ /* 0x000fc800078e3cff */
[----:B------:R-:W-:-:S05]  /*194b0*/  @P3 LOP3.LUT R3, R3, R2, RZ, 0x3c, !PT ;  /* 0x0000000203033212 */ /* 0x000fca00078e3cff */
[----:B------:R4:W-:Y:S02]  /*194c0*/  @P3 LDGSTS.E.BYPASS.LTC128B.128 [R0+0xf000], desc[UR52][R2.64], !P2 ;  /* 0x0f00000002003fae */ /* 0x0009e4000d101d74 */
[----:B----4-:R-:W-:-:S05]  /*194d0*/  @P1 IADD3 R2, P0, R9, R5, RZ ;  /* 0x0000000509021210 */ /* 0x010fca0007f1e0ff */
[----:B-----5:R-:W-:-:S05]  /*194e0*/  @P1 IMAD.X R3, RZ, RZ, R6, P0 ;  /* 0x000000ffff031224 */ /* 0x020fca00000e0606 */
[----:B------:R1:W-:Y:S04]  /*194f0*/  @P1 LDGSTS.E.BYPASS.LTC128B.128 [R0+0xf800], desc[UR52][R2.64], !P2 ;  /* 0x0f80000002001fae */ /* 0x0003e8000d101d74 */
[----:B-1----:R1:W3:Y:S02]  /*19500*/  SHFL.IDX PT, R2, R8, RZ, 0x1c1f ;  /* 0x001c1fff08027589 */ /* 0x0022e400000e0000 */
.L_x_14845:
[----:B------:R-:W-:Y:S01]  /*19510*/  LOP3.LUT P0, RZ, R16, 0x10, RZ, 0xc0, !PT ;  /* 0x0000001010ff7812 */ /* 0x000fe2000780c0ff */
[----:B------:R-:W-:-:S12]  /*19520*/  BSSY B0, `(.L_x_14750) ;  /* 0x000000d000007945 */ /* 0x000fd80003800000 */
[----:B------:R-:W-:Y:S05]  /*19530*/  @!P0 BRA `(.L_x_14751) ;  /* 0x00000000002c8947 */ /* 0x000fea0003800000 */
[----:B------:R-:W4:Y:S01]  /*19540*/  S2R R3, SR_TID.X ;  /* 0x0000000000037919 */ /* 0x000f220000002100 */
[----:B------:R-:W5:Y:S01]  /*19550*/  LDC R5, c[0x0][0x2f4] ;  /* 0x0000bd00ff057b82 */ /* 0x000f620000000800 */
[----:B----4-:R-:W-:-:S05]  /*19560*/  IMAD.SHL.U32 R3, R3, 0x10, RZ ;  /* 0x0000001003037824 */ /* 0x010fca00078e00ff */
[----:B------:R-:W-:-:S04]  /*19570*/  LOP3.LUT R3, R3, 0x30, RZ, 0xc0, !PT ;  /* 0x0000003003037812 */ /* 0x000fc800078ec0ff */
[C---:B-----5:R-:W-:Y:S02]  /*19580*/  ISETP.GE.AND P1, PT, R3.reuse, R5, PT ;  /* 0x000000050300720c */ /* 0x060fe40003f26270 */
[----:B---3--:R-:W-:-:S05]  /*19590*/  IADD3 R2, P0, R3, R2, RZ ;  /* 0x0000000203027210 */ /* 0x008fca0007f1e0ff */
[----:B------:R-:W-:-:S06]  /*195a0*/  IMAD.X R3, RZ, RZ, R7, P0 ;  /* 0x000000ffff037224 */ /* 0x000fcc00000e0607 */
[----:B------:R-:W-:Y:S01]  /*195b0*/  @!PT LDS RZ, [RZ] ;  /* 0x00000000fffff984 */ /* 0x000fe20000000800 */
[----:B------:R-:W-:Y:S01]  /*195c0*/  @!PT LDS RZ, [RZ] ;  /* 0x00000000fffff984 */ /* 0x000fe20000000800 */
[----:B------:R-:W-:Y:S01]  /*195d0*/  @!PT LDS RZ, [RZ] ;  /* 0x00000000fffff984 */ /* 0x000fe20000000800 */
[----:B------:R4:W-:Y:S02]  /*195e0*/  LDGSTS.E.BYPASS.LTC128B.128 [R0+0x10000], desc[UR52][R2.64], !P1 ;  /* 0x1000000002007fae */ /* 0x0009e4000c901d74 */
.L_x_14751:
[----:B------:R-:W-:Y:S05]  /*195f0*/  BSYNC B0 ;  /* 0x0000000000007941 */ /* 0x000fea0003800000 */
.L_x_14750:
[----:B------:R-:W-:Y:S01]  /*19600*/  NOP ;  /* 0x0000000000007918 */ /* 0x000fe20000000000 */
[----:B------:R-:W-:-:S13]  /*19610*/  PLOP3.LUT P0, PT, PT, PT, PT, 0x80, 0x0 ;  /* 0x000000000000781c */ /* 0x000fda0003f0f070 */
.L_x_14752:
        /* <DEDUP_REMOVED lines=11> */
.L_x_14753:
        /* <DEDUP_REMOVED lines=13> */
[----:B---3--:R-:W-:Y:S01]  /*197a0*/  MOV R2, 0x0 ;  /* 0x0000000000027802 */ /* 0x008fe20000000f00 */
[----:B------:R-:W-:Y:S01]  /*197b0*/  ULDC.64 UR6, c[0x4][0x1b0] ;  /* 0x01006c0000067ab9 */ /* 0x000fe20000000a00 */
[----:B------:R-:W-:Y:S01]  /*197c0*/  ULDC.64 UR8, c[0x4][0x1b8] ;  /* 0x01006e0000087ab9 */ /* 0x000fe20000000a00 */
[----:B------:R-:W-:Y:S01]  /*197d0*/  ULDC.64 UR4, c[0x4][0x28] ;  /* 0x01000a0000047ab9 */ /* 0x000fe20000000a00 */
[----:B--2-4-:R-:W-:Y:S02]  /*197e0*/  IMAD.U32 R4, RZ, RZ, UR6 ;  /* 0x00000006ff047e24 */ /* 0x014fe4000f8e00ff */
        /* <DEDUP_REMOVED lines=11> */
.L_x_14755:
[----:B------:R-:W-:Y:S05]  /*198a0*/  BSYNC B6 ;  /* 0x0000000000067941 */ /* 0x000fea0003800000 */
.L_x_14754:
[----:B------:R0:W5:Y:S01]  /*198b0*/  LDL R10, [R1+0x30] ;  /* 0x00003000010a7983 */ /* 0x0001620000100800 */
[C---:B------:R-:W-:Y:S01]  /*198c0*/  R2UR UR7, R18.reuse ;  /* 0x00000000120772ca */ /* 0x040fe200000e0000 */
[----:B------:R-:W-:Y:S01]  /*198d0*/  UISETP.NE.AND UP0, UPT, UR49, URZ, UPT ;  /* 0x0000003f3100728c */ /* 0x000fe2000bf05270 */
[----:B------:R-:W-:Y:S01]  /*198e0*/  R2UR UR10, R18 ;  /* 0x00000000120a72ca */ /* 0x000fe200000e0000 */
[----:B------:R-:W1:Y:S01]  /*198f0*/  S2R R20, SR_TID.X ;  /* 0x0000000000147919 */ /* 0x000e620000002100 */
[----:B------:R-:W-:Y:S01]  /*19900*/  ULDC.64 UR8, c[0x0][0x2d8] ;  /* 0x0000b60000087ab9 */ /* 0x000fe20000000a00 */
[----:B------:R-:W-:Y:S01]  /*19910*/  UMOV UR4, UR38 ;  /* 0x0000002600047c82 */ /* 0x000fe20008000000 */
[----:B------:R-:W-:Y:S01]  /*19920*/  UMOV UR5, UR45 ;  /* 0x0000002d00057c82 */ /* 0x000fe20008000000 */
[----:B------:R-:W-:Y:S01]  /*19930*/  UISETP.NE.AND UP1, UPT, UR48, URZ, UPT ;  /* 0x0000003f3000728c */ /* 0x000fe2000bf25270 */
[----:B------:R-:W-:Y:S01]  /*19940*/  PLOP3.LUT P0, PT, PT, PT, UP0, 0x80, 0x0 ;  /* 0x000000000000781c */ /* 0x000fe20003f0f008 */
[----:B------:R-:W-:Y:S01]  /*19950*/  USHF.R.S32.HI UR6, URZ, 0x1f, UR41 ;  /* 0x0000001f3f067899 */ /* 0x000fe20008011429 */
[----:B------:R-:W-:Y:S01]  /*19960*/  PLOP3.LUT P1, PT, PT, PT, UP0, 0x80, 0x0 ;  /* 0x000000000000781c */ /* 0x000fe20003f2f008 */
[----:B------:R-:W0:Y:S02]  /*19970*/  LDC R9, c[0x0][0x448] ;  /* 0x00011200ff097b82 */ /* 0x000e240000000800 */
[----:B------:R-:W-:-:S02]  /*19980*/  UIMAD.WIDE.U32 UR4, UR7, UR8, UR4 ;  /* 0x00000008070472a5 */ /* 0x000fc4000f8e0004 */
[----:B------:R-:W-:Y:S02]  /*19990*/  USEL UR6, UR6, URZ, !UP1 ;  /* 0x0000003f06067287 */ /* 0x000fe4000c800000 */
[----:B------:R-:W-:Y:S02]  /*199a0*/  UIMAD UR5, UR10, UR9, UR5 ;  /* 0x000000090a0572a4 */ /* 0x000fe4000f8e0205 */
[----:B------:R-:W-:Y:S01]  /*199b0*/  USEL UR7, UR41, URZ, !UP1 ;  /* 0x0000003f29077287 */ /* 0x000fe2000c800000 */
[----:B------:R-:W-:Y:S01]  /*199c0*/  ULDC.64 UR8, c[0x0][0x2e0] ;  /* 0x0000b80000087ab9 */ /* 0x000fe20000000a00 */
[----:B------:R-:W-:Y:S01]  /*199d0*/  @UP0 ULDC UR10, c[0x0][0x44c] ;  /* 0x00011300000a0ab9 */ /* 0x000fe20000000800 */
[----:B------:R-:W-:Y:S02]  /*199e0*/  UIMAD UR6, UR6, UR8, URZ ;  /* 0x00000008060672a4 */ /* 0x000fe4000f8e023f */
[----:B------:R-:W-:Y:S02]  /*199f0*/  UIMAD.WIDE.U32 UR4, UR7, UR8, UR4 ;  /* 0x00000008070472a5 */ /* 0x000fe4000f8e0004 */
[----:B------:R-:W-:-:S03]  /*19a00*/  UIMAD UR6, UR7, UR9, UR6 ;  /* 0x00000009070672a4 */ /* 0x000fc6000f8e0206 */
[----:B------:R-:W-:Y:S01]  /*19a10*/  @UP0 ULDC UR7, c[0x0][0x44c] ;  /* 0x0001130000070ab9 */ /* 0x000fe20000000800 */
[C---:B-1----:R-:W-:Y:S01]  /*19a20*/  LOP3.LUT R21, R20.reuse, 0x7f, RZ, 0xc0, !PT ;  /* 0x0000007f14157812 */ /* 0x042fe200078ec0ff */
[----:B------:R-:W-:Y:S01]  /*19a30*/  IMAD.SHL.U32 R20, R20, 0x20, RZ ;  /* 0x0000002014147824 */ /* 0x000fe200078e00ff */
[----:B------:R-:W-:Y:S02]  /*19a40*/  ULDC.64 UR8, c[0x0][0x280] ;  /* 0x0000a00000087ab9 */ /* 0x000fe40000000a00 */
[----:B------:R-:W-:-:S04]  /*19a50*/  SHF.R.U32.HI R21, RZ, 0x2, R21 ;  /* 0x00000002ff157819 */ /* 0x000fc80000011615 */
[----:B------:R-:W-:-:S05]  /*19a60*/  LOP3.LUT R20, R21, 0x60, R20, 0xf8, !PT ;  /* 0x0000006015147812 */ /* 0x000fca00078ef814 */
[----:B------:R-:W-:-:S04]  /*19a70*/  IMAD.IADD R6, R20, 0x1, R19 ;  /* 0x0000000114067824 */ /* 0x000fc800078e0213 */
[----:B------:R-:W-:Y:S01]  /*19a80*/  @P0 IMAD.HI.U32 R0, R6, UR7, RZ ;  /* 0x0000000706000c27 */ /* 0x000fe2000f8e00ff */
[----:B------:R-:W-:-:S03]  /*19a90*/  @UP0 ULDC UR7, c[0x0][0x450] ;  /* 0x0001140000070ab9 */ /* 0x000fc60000000800 */
[----:B------:R-:W-:Y:S01]  /*19aa0*/  IMAD.MOV.U32 R7, RZ, RZ, R6 ;  /* 0x000000ffff077224 */ /* 0x000fe200078e0006 */
[----:B------:R-:W-:Y:S01]  /*19ab0*/  @P1 SHF.R.U32.HI R7, RZ, UR7, R0 ;  /* 0x00000007ff071c19 */ /* 0x000fe20008011600 */
[----:B------:R-:W-:Y:S01]  /*19ac0*/  UIADD3 UR6, UR5, UR6, URZ ;  /* 0x0000000605067290 */ /* 0x000fe2000fffe03f */
[----:B--2-4-:R-:W-:Y:S02]  /*19ad0*/  IMAD.U32 R4, RZ, RZ, UR4 ;  /* 0x00000004ff047e24 */ /* 0x014fe4000f8e00ff */
[----:B------:R-:W-:Y:S01]  /*19ae0*/  SHF.R.S32.HI R0, RZ, 0x1f, R7 ;  /* 0x0000001fff007819 */ /* 0x000fe20000011407 */
[----:B------:R-:W-:Y:S01]  /*19af0*/  IMAD.U32 R5, RZ, RZ, UR5 ;  /* 0x00000005ff057e24 */ /* 0x000fe2000f8e00ff */
[----:B------:R-:W-:-:S03]  /*19b00*/  ULDC.64 UR4, c[0x0][0x2d0] ;  /* 0x0000b40000047ab9 */ /* 0x000fc60000000a00 */
[----:B------:R-:W-:-:S04]  /*19b10*/  IMAD R0, R0, UR4, RZ ;  /* 0x0000000400007c24 */ /* 0x000fc8000f8e02ff */
[----:B------:R-:W-:Y:S02]  /*19b20*/  IMAD R8, R7, UR5, R0 ;  /* 0x0000000507087c24 */ /* 0x000fe4000f8e0200 */
[----:B------:R-:W-:Y:S02]  /*19b30*/  IMAD.MOV R0, RZ, RZ, -R7 ;  /* 0x000000ffff007224 */ /* 0x000fe400078e0a07 */
[----:B------:R-:W-:Y:S01]  /*19b40*/  IMAD.U32 R3, RZ, RZ, UR6 ;  /* 0x00000006ff037e24 */ /* 0x000fe2000f8e00ff */
[----:B------:R-:W-:Y:S01]  /*19b50*/  ULDC.64 UR6, c[0x0][0x2c8] ;  /* 0x0000b20000067ab9 */ /* 0x000fe20000000a00 */
[----:B---3--:R-:W-:Y:S02]  /*19b60*/  IMAD.MOV.U32 R2, RZ, RZ, R4 ;  /* 0x000000ffff027224 */ /* 0x008fe400078e0004 */
[----:B0-----:R-:W-:Y:S02]  /*19b70*/  IMAD R0, R9, R0, R6 ;  /* 0x0000000009007224 */ /* 0x001fe400078e0206 */
[----:B------:R-:W-:-:S03]  /*19b80*/  IMAD.WIDE.U32 R4, R7, UR4, R2 ;  /* 0x0000000407047c25 */ /* 0x000fc6000f8e0002 */
[----:B------:R-:W-:Y:S01]  /*19b90*/  SHF.R.S32.HI R7, RZ, 0x1f, R0 ;  /* 0x0000001fff077819 */ /* 0x000fe20000011400 */
[----:B------:R-:W-:-:S04]  /*19ba0*/  IMAD.IADD R5, R5, 0x1, R8 ;  /* 0x0000000105057824 */ /* 0x000fc800078e0208 */
[----:B------:R-:W-:Y:S02]  /*19bb0*/  IMAD R7, R7, UR6, RZ ;  /* 0x0000000607077c24 */ /* 0x000fe4000f8e02ff */
[----:B------:R-:W-:-:S04]  /*19bc0*/  IMAD.WIDE.U32 R4, R0, UR6, R4 ;  /* 0x0000000600047c25 */ /* 0x000fc8000f8e0004 */
[----:B------:R-:W-:Y:S01]  /*19bd0*/  IMAD R7, R0, UR7, R7 ;  /* 0x0000000700077c24 */ /* 0x000fe2000f8e0207 */
[----:B------:R-:W-:-:S04]  /*19be0*/  IADD3 R0, P0, R4, UR8, RZ ;  /* 0x0000000804007c10 */ /* 0x000fc8000ff1e0ff */
[----:B------:R-:W-:Y:S02]  /*19bf0*/  IADD3.X R4, R5, UR9, R7, P0, !PT ;  /* 0x0000000905047c10 */ /* 0x000fe400087fe407 */
[----:B------:R-:W-:Y:S02]  /*19c00*/  PLOP3.LUT P0, PT, PT, PT, UP0, 0x80, 0x0 ;  /* 0x000000000000781c */ /* 0x000fe40003f0f008 */
[----:B------:R-:W-:Y:S01]  /*19c10*/  PLOP3.LUT P1, PT, PT, PT, UP0, 0x80, 0x0 ;  /* 0x000000000000781c */ /* 0x000fe20003f2f008 */
[----:B------:R-:W-:Y:S01]  /*19c20*/  VIADD R5, R6, 0x80 ;  /* 0x0000008006057836 */ /* 0x000fe20000000000 */
[----:B------:R-:W0:Y:S03]  /*19c30*/  S2R R21, SR_TID.X ;  /* 0x0000000000157919 */ /* 0x000e260000002100 */
[----:B------:R-:W-:-:S06]  /*19c40*/  IMAD.MOV.U32 R6, RZ, RZ, R5 ;  /* 0x000000ffff067224 */ /* 0x000fcc00078e0005 */
[----:B------:R-:W-:Y:S01]  /*19c50*/  @P0 IMAD.HI.U32 R7, R5, UR10, RZ ;  /* 0x0000000a05070c27 */ /* 0x000fe2000f8e00ff */
[----:B------:R-:W-:-:S04]  /*19c60*/  @UP0 ULDC UR10, c[0x0][0x450] ;  /* 0x00011400000a0ab9 */ /* 0x000fc80000000800 */
[----:B------:R-:W-:-:S05]  /*19c70*/  @P1 SHF.R.U32.HI R6, RZ, UR10, R7 ;  /* 0x0000000aff061c19 */ /* 0x000fca0008011607 */
[----:B------:R-:W-:-:S04]  /*19c80*/  IMAD.MOV R7, RZ, RZ, -R6 ;  /* 0x000000ffff077224 */ /* 0x000fc800078e0a06 */
[----:B------:R-:W-:Y:S01]  /*19c90*/  IMAD R5, R9, R7, R5 ;  /* 0x0000000709057224 */ /* 0x000fe200078e0205 */
[----:B------:R-:W-:Y:S01]  /*19ca0*/  SHF.R.S32.HI R7, RZ, 0x1f, R6 ;  /* 0x0000001fff077819 */ /* 0x000fe20000011406 */
[----:B------:R-:W-:-:S04]  /*19cb0*/  IMAD.WIDE.U32 R2, R6, UR4, R2 ;  /* 0x0000000406027c25 */ /* 0x000fc8000f8e0002 */
[----:B------:R-:W-:Y:S01]  /*19cc0*/  IMAD R7, R7, UR4, RZ ;  /* 0x0000000407077c24 */ /* 0x000fe2000f8e02ff */
[----:B------:R-:W-:-:S03]  /*19cd0*/  ULDC UR4, c[0x0][0x2b8] ;  /* 0x0000ae0000047ab9 */ /* 0x000fc60000000800 */
[----:B------:R-:W-:Y:S01]  /*19ce0*/  IMAD R7, R6, UR5, R7 ;  /* 0x0000000506077c24 */ /* 0x000fe2000f8e0207 */
[----:B------:R-:W-:-:S03]  /*19cf0*/  SHF.R.S32.HI R6, RZ, 0x1f, R5 ;  /* 0x0000001fff067819 */ /* 0x000fc60000011405 */
[----:B------:R-:W-:Y:S02]  /*19d00*/  IMAD.IADD R3, R3, 0x1, R7 ;  /* 0x0000000103037824 */ /* 0x000fe400078e0207 */
[----:B------:R-:W-:Y:S02]  /*19d10*/  IMAD R6, R6, UR6, RZ ;  /* 0x0000000606067c24 */ /* 0x000fe4000f8e02ff */
[----:B------:R-:W-:-:S04]  /*19d20*/  IMAD.WIDE.U32 R2, R5, UR6, R2 ;  /* 0x0000000605027c25 */ /* 0x000fc8000f8e0002 */
[----:B0-----:R-:W-:Y:S02]  /*19d30*/  IMAD.SHL.U32 R20, R21, 0x10, RZ ;  /* 0x0000001015147824 */ /* 0x001fe400078e00ff */
[----:B------:R-:W-:Y:S01]  /*19d40*/  IMAD R6, R5, UR7, R6 ;  /* 0x0000000705067c24 */ /* 0x000fe2000f8e0206 */
[----:B------:R-:W-:Y:S02]  /*19d50*/  IADD3 R5, P0, R2, UR8, RZ ;  /* 0x0000000802057c10 */ /* 0x000fe4000ff1e0ff */
[----:B------:R-:W-:Y:S02]  /*19d60*/  LOP3.LUT R20, R20, 0x30, RZ, 0xc0, !PT ;  /* 0x0000003014147812 */ /* 0x000fe400078ec0ff */
[----:B------:R-:W-:Y:S02]  /*19d70*/  IADD3.X R7, R3, UR9, R6, P0, !PT ;  /* 0x0000000903077c10 */ /* 0x000fe400087fe406 */
[----:B------:R-:W-:Y:S01]  /*19d80*/  ISETP.GE.AND P0, PT, R20, UR4, PT ;  /* 0x0000000414007c0c */ /* 0x000fe2000bf06270 */
[----:B------:R-:W-:Y:S01]  /*19d90*/  UMOV UR4, 0xffffffff ;  /* 0xffffffff00047882 */ /* 0x000fe20000000000 */
[----:B------:R-:W-:-:S04]  /*19da0*/  LOP3.LUT R21, R21, 0x7f, RZ, 0xc0, !PT ;  /* 0x0000007f15157812 */ /* 0x000fc800078ec0ff */
[----:B------:R-:W-:Y:S01]  /*19db0*/  SHF.R.U32.HI R21, RZ, 0x2, R21 ;  /* 0x00000002ff157819 */ /* 0x000fe20000011615 */
[----:B------:R-:W-:Y:S06]  /*19dc0*/  BRA.DIV UR4, `(.L_x_14756) ;  /* 0x0000004a04847947 */ /* 0x000fec000b800000 */
[----:B------:R-:W0:Y:S01]  /*19dd0*/  SHFL.IDX PT, R3, R0, RZ, 0x1c1f ;  /* 0x001c1fff00037589 */ /* 0x000e2200000e0000 */
[----:B------:R-:W-:Y:S02]  /*19de0*/  IMAD R6, R9, UR42, RZ ;  /* 0x0000002a09067c24 */ /* 0x000fe4000f8e02ff */
        /* <DEDUP_REMOVED lines=9> */
[----:B-----5:R0:W-:Y:S02]  /*19e80*/  @!P2 LDGSTS.E.BYPASS.LTC128B.128 [R10+0xb000], desc[UR52][R2.64], !P0 ;  /* 0x0b000000020aafae */ /* 0x0201e4000c101d74 */
        /* <DEDUP_REMOVED lines=21> */
[----:B------:R0:W-:Y:S02]  /*19fe0*/  @!P2 LDGSTS.E.BYPASS.LTC128B.128 [R10+0xc000], desc[UR52][R2.64], !P0 ;  /* 0x0c000000020aafae */ /* 0x0001e4000c101d74 */
[----:B0-----:R-:W-:-:S05]  /*19ff0*/  VIADD R2, R19, 0x60 ;  /* 0x0000006013027836 */ /* 0x001fca0000000000 */
[----:B------:R-:W-:-:S13]  /*1a000*/  ISETP.GE.AND P2, PT, R2, R6, PT ;  /* 0x000000060200720c */ /* 0x000fda0003f46270 */
[----:B------:R-:W-:-:S05]  /*1a010*/  @!P2 IADD3 R0, P1, R20, R0, RZ ;  /* 0x000000001400a210 */ /* 0x000fca0007f3e0ff */
[----:B--2---:R-:W-:-:S04]  /*1a020*/  @!P2 IMAD.X R2, RZ, RZ, R4, P1 ;  /* 0x000000ffff02a224 */ /* 0x004fc800008e0604 */
[----:B------:R-:W-:Y:S02]  /*1a030*/  @!P2 IMAD.MOV.U32 R3, RZ, RZ, R2 ;  /* 0x000000ffff03a224 */ /* 0x000fe400078e0002 */
[----:B------:R-:W-:Y:S02]  /*1a040*/  @!P2 IMAD.MOV.U32 R2, RZ, RZ, R0 ;  /* 0x000000ffff02a224 */ /* 0x000fe400078e0000 */
[----:B------:R-:W-:-:S03]  /*1a050*/  VIADD R0, R19, 0x80 ;  /* 0x0000008013007836 */ /* 0x000fc60000000000 */
[----:B------:R0:W-:Y:S02]  /*1a060*/  @!P2 LDGSTS.E.BYPASS.LTC128B.128 [R10+0xc800], desc[UR52][R2.64], !P0 ;  /* 0x0c800000020aafae */ /* 0x0001e4000c101d74 */
[----:B------:R-:W-:Y:S02]  /*1a070*/  ISETP.GE.AND P2, PT, R0, R6, PT ;  /* 0x000000060000720c */ /* 0x000fe40003f46270 */
[----:B------:R-:W-:Y:S04]  /*1a080*/  SHFL.IDX PT, R0, R7, RZ, 0x1c1f ;  /* 0x001c1fff07007589 */ /* 0x000fe800000e0000 */
[----:B------:R-:W-:Y:S04]  /*1a090*/  SHFL.IDX PT, R7, R7, 0x1, 0x1c1f ;  /* 0x003c1f0007077f89 */ /* 0x000fe800000e0000 */
[----:B0-----:R-:W0:Y:S03]  /*1a0a0*/  SHFL.IDX PT, R2, R5, RZ, 0x1c1f ;  /* 0x001c1fff05027589 */ /* 0x001e2600000e0000 */
[----:B0-----:R-:W-:-:S05]  /*1a0b0*/  @!P2 IADD3 R2, P1, R20, R2, RZ ;  /* 0x000000021402a210 */ /* 0x001fca0007f3e0ff */
[----:B------:R-:W-:-:S04]  /*1a0c0*/  @!P2 IMAD.X R0, RZ, RZ, R0, P1 ;  /* 0x000000ffff00a224 */ /* 0x000fc800008e0600 */
[----:B------:R-:W-:-:S05]  /*1a0d0*/  @!P2 IMAD.MOV.U32 R3, RZ, RZ, R0 ;  /* 0x000000ffff03a224 */ /* 0x000fca00078e0000 */
[----:B------:R0:W-:Y:S02]  /*1a0e0*/  @!P2 LDGSTS.E.BYPASS.LTC128B.128 [R10+0xd000], desc[UR52][R2.64], !P0 ;  /* 0x0d000000020aafae */ /* 0x0001e4000c101d74 */
.L_x_14858:
[----:B------:R-:W-:-:S05]  /*1a0f0*/  VIADD R19, R19, 0xa0 ;  /* 0x000000a013137836 */ /* 0x000fca0000000000 */
[----:B------:R-:W-:-:S13]  /*1a100*/  ISETP.GE.AND P1, PT, R19, R6, PT ;  /* 0x000000061300720c */ /* 0x000fda0003f26270 */
[----:B0-----:R-:W-:-:S05]  /*1a110*/  @!P1 IADD3 R2, P2, R20, R14, RZ ;  /* 0x0000000e14029210 */ /* 0x001fca0007f5e0ff */
[----:B------:R-:W-:-:S05]  /*1a120*/  @!P1 IMAD.X R3, RZ, RZ, R7, P2 ;  /* 0x000000ffff039224 */ /* 0x000fca00010e0607 */
[----:B------:R-:W-:Y:S01]  /*1a130*/  @!PT LDS RZ, [RZ] ;  /* 0x00000000fffff984 */ /* 0x000fe20000000800 */
[----:B------:R-:W-:Y:S01]  /*1a140*/  @!PT LDS RZ, [RZ] ;  /* 0x00000000fffff984 */ /* 0x000fe20000000800 */
[----:B------:R-:W-:Y:S01]  /*1a150*/  @!PT LDS RZ, [RZ] ;  /* 0x00000000fffff984 */ /* 0x000fe20000000800 */
[----:B------:R0:W-:Y:S01]  /*1a160*/  @!P1 LDGSTS.E.BYPASS.LTC128B.128 [R10+0xd800], desc[UR52][R2.64], !P0 ;  /* 0x0d800000020a9fae */ /* 0x0001e2000c101d74 */
[----:B------:R-:W-:Y:S01]  /*1a170*/  PLOP3.LUT P0, PT, PT, PT, PT, 0x80, 0x0 ;  /* 0x000000000000781c */ /* 0x000fe20003f0f070 */
[----:B------:R-:W-:-:S12]  /*1a180*/  NOP ;  /* 0x0000000000007918 */ /* 0x000fd80000000000 */
.L_x_14757:
        /* <DEDUP_REMOVED lines=18> */
.L_x_14859:
[----:B------:R-:W-:Y:S05]  /*1a2b0*/  BSYNC B0 ;  /* 0x0000000000007941 */ /* 0x000fea0003800000 */
.L_x_14758:
[----:B------:R-:W-:-:S04]  /*1a2c0*/  UIADD3 UR4, UR50, -0x2, URZ ;  /* 0xfffffffe32047890 */ /* 0x000fc8000fffe03f */
[----:B------:R-:W-:-:S06]  /*1a2d0*/  UISETP.GE.AND UP0, UPT, UR4, UR43, UPT ;  /* 0x0000002b0400728c */ /* 0x000fcc000bf06270 */
[----:B------:R-:W-:-:S13]  /*1a2e0*/  PLOP3.LUT P0, PT, PT, PT, UP0, 0x80, 0x0 ;  /* 0x000000000000781c */ /* 0x000fda0003f0f008 */
[----:B------:R-:W-:Y:S05]  /*1a2f0*/  @!P0 BRA `(.L_x_14760) ;  /* 0x0000001400808947 */ /* 0x000fea0003800000 */
[----:B0-----:R-:W-:Y:S01]  /*1a300*/  IMAD.U32 R0, RZ, RZ, UR4 ;  /* 0x00000004ff007e24 */ /* 0x001fe2000f8e00ff */
[----:B------:R0:W5:Y:S04]  /*1a310*/  LDL.LU R21, [R1+0x4] ;  /* 0x0000040001157983 */ /* 0x0001680000300800 */
[----:B------:R0:W5:Y:S04]  /*1a320*/  LDL.LU R25, [R1+0x10] ;  /* 0x0000100001197983 */ /* 0x0001680000300800 */
[----:B------:R0:W-:Y:S02]  /*1a330*/  STL [R1+0x8], R0 ;  /* 0x0000080001007387 */ /* 0x0001e40000100800 */
.L_x_14780:
[----:B------:R-:W2:Y:S01]  /*1a340*/  LDL R12, [R1+0x14] ;  /* 0x00001400010c7983 */ /* 0x000ea20000100800 */
[----:B-1----:R-:W1:Y:S03]  /*1a350*/  LDC R2, c[0x0][0x430] ;  /* 0x00010c00ff027b82 */ /* 0x002e660000000800 */
[----:B------:R-:W3:Y:S04]  /*1a360*/  LDL R8, [R1+0xc] ;  /* 0x00000c0001087983 */ /* 0x000ee80000100800 */
[----:B------:R-:W4:Y:S01]  /*1a370*/  LDL.LU R11, [R1+0x8] ;  /* 0x00000800010b7983 */ /* 0x000f220000300800 */
[----:B------:R-:W-:Y:S01]  /*1a380*/  IMAD.MOV.U32 R9, RZ, RZ, 0xa0 ;  /* 0x000000a0ff097424 */ /* 0x000fe200078e00ff */
[----:B------:R-:W-:Y:S05]  /*1a390*/  YIELD ;  /* 0x0000000000007946 */ /* 0x000fea0003800000 */
[----:B0-----:R-:W0:Y:S01]  /*1a3a0*/  S2R R0, SR_TID.X ;  /* 0x0000000000007919 */ /* 0x001e220000002100 */
[----:B------:R-:W-:Y:S01]  /*1a3b0*/  ULDC.64 UR6, c[0x0][0x428] ;  /* 0x00010a0000067ab9 */ /* 0x000fe20000000a00 */
[----:B------:R-:W-:Y:S01]  /*1a3c0*/  ULDC UR4, c[0x0][0x430] ;  /* 0x00010c0000047ab9 */ /* 0x000fe20000000800 */
[----:B------:R-:W-:Y:S01]  /*1a3d0*/  ULDC.64 UR8, c[0x0][0x418] ;  /* 0x0001060000087ab9 */ /* 0x000fe20000000a00 */
[----:B------:R-:W0:Y:S01]  /*1a3e0*/  S2R R6, SR_TID.X ;  /* 0x0000000000067919 */ /* 0x000e220000002100 */
[----:B-1----:R-:W-:-:S13]  /*1a3f0*/  ISETP.NE.AND P0, PT, R2, 0x1, PT ;  /* 0x000000010200780c */ /* 0x002fda0003f05270 */
[----:B------:R-:W1:Y:S08]  /*1a400*/  @P0 LDC R5, c[0x0][0x434] ;  /* 0x00010d00ff050b82 */ /* 0x000e700000000800 */
[----:B------:R-:W1:Y:S01]  /*1a410*/  @P0 LDC R3, c[0x0][0x434] ;  /* 0x00010d00ff030b82 */ /* 0x000e620000000800 */
[----:B0-----:R-:W-:-:S04]  /*1a420*/  LOP3.LUT R0, R0, 0x7f, RZ, 0xc0, !PT ;  /* 0x0000007f00007812 */ /* 0x001fc800078ec0ff */
[----:B------:R-:W-:Y:S01]  /*1a430*/  SHF.R.U32.HI R2, RZ, 0x2, R0 ;  /* 0x00000002ff027819 */ /* 0x000fe20000011600 */
[C---:B------:R-:W-:Y:S01]  /*1a440*/  IMAD.SHL.U32 R7, R6.reuse, 0x20, RZ ;  /* 0x0000002006077824 */ /* 0x040fe200078e00ff */
[C---:B------:R-:W-:Y:S01]  /*1a450*/  LOP3.LUT R0, R6.reuse, 0x7f, RZ, 0xc0, !PT ;  /* 0x0000007f06007812 */ /* 0x040fe200078ec0ff */
[----:B------:R-:W0:Y:S01]  /*1a460*/  @P0 LDC R4, c[0x0][0x438] ;  /* 0x00010e00ff040b82 */ /* 0x000e220000000800 */
[----:B------:R-:W-:Y:S02]  /*1a470*/  IMAD.SHL.U32 R10, R6, 0x20, RZ ;  /* 0x00000020060a7824 */ /* 0x000fe400078e00ff */
[----:B------:R-:W-:Y:S02]  /*1a480*/  LOP3.LUT R7, R2, 0x60, R7, 0xf8, !PT ;  /* 0x0000006002077812 */ /* 0x000fe400078ef807 */
[----:B------:R-:W-:-:S03]  /*1a490*/  SHF.R.U32.HI R2, RZ, 0x2, R0 ;  /* 0x00000002ff027819 */ /* 0x000fc60000011600 */
[----:B------:R-:W0:Y:S01]  /*1a4a0*/  @P0 LDC R0, c[0x0][0x438] ;  /* 0x00010e00ff000b82 */ /* 0x000e220000000800 */
[----:B------:R-:W-:-:S04]  /*1a4b0*/  LOP3.LUT R10, R2, 0x60, R10, 0xf8, !PT ;  /* 0x00000060020a7812 */ /* 0x000fc800078ef80a */
[----:B------:R-:W-:-:S04]  /*1a4c0*/  LOP3.LUT R10, R10, 0x80, RZ, 0xfc, !PT ;  /* 0x000000800a0a7812 */ /* 0x000fc800078efcff */
[----:B------:R-:W-:Y:S01]  /*1a4d0*/  ISETP.GT.U32.AND P1, PT, R10, 0x9f, PT ;  /* 0x0000009f0a00780c */ /* 0x000fe20003f24070 */
[----:B----4-:R-:W-:-:S04]  /*1a4e0*/  IMAD R9, R11, R9, UR36 ;  /* 0x000000240b097e24 */ /* 0x010fc8000f8e0209 */
[--C-:B------:R-:W-:Y:S02]  /*1a4f0*/  IMAD.IADD R7, R7, 0x1, R9.reuse ;  /* 0x0000000107077824 */ /* 0x100fe400078e0209 */
[----:B------:R-:W-:Y:S02]  /*1a500*/  IMAD.IADD R9, R10, 0x1, R9 ;  /* 0x000000010a097824 */ /* 0x000fe400078e0209 */
[----:B-1----:R-:W-:-:S04]  /*1a510*/  @P0 IMAD.HI.U32 R5, R7, R5, RZ ;  /* 0x0000000507050227 */ /* 0x002fc800078e00ff */
[----:B------:R-:W-:-:S04]  /*1a520*/  @P0 IMAD.HI.U32 R3, R9, R3, RZ ;  /* 0x0000000309030227 */ /* 0x000fc800078e00ff */
[----:B------:R-:W-:Y:S01]  /*1a530*/  IMAD.MOV.U32 R2, RZ, RZ, R7 ;  /* 0x000000ffff027224 */ /* 0x000fe200078e0007 */
[----:B0-----:R-:W-:Y:S01]  /*1a540*/  @P0 SHF.R.U32.HI R2, RZ, R4, R5 ;  /* 0x00000004ff020219 */ /* 0x001fe20000011605 */
[----:B------:R-:W-:Y:S01]  /*1a550*/  IMAD.MOV.U32 R6, RZ, RZ, R9 ;  /* 0x000000ffff067224 */ /* 0x000fe200078e0009 */
[----:B------:R-:W-:Y:S01]  /*1a560*/  @P0 SHF.R.U32.HI R6, RZ, R0, R3 ;  /* 0x00000000ff060219 */ /* 0x000fe20000011603 */
[----:B--2---:R-:W-:Y:S01]  /*1a570*/  IMAD R0, R12, UR6, RZ ;  /* 0x000000060c007c24 */ /* 0x004fe2000f8e02ff */
[--C-:B------:R-:W-:Y:S01]  /*1a580*/  SHF.R.S32.HI R3, RZ, 0x1f, R2.reuse ;  /* 0x0000001fff037819 */ /* 0x100fe20000011402 */
[----:B------:R-:W-:Y:S02]  /*1a590*/  IMAD.MOV R4, RZ, RZ, -R2 ;  /* 0x000000ffff047224 */ /* 0x000fe400078e0a02 */
[C---:B---3--:R-:W-:Y:S02]  /*1a5a0*/  IMAD R0, R8.reuse, UR7, R0 ;  /* 0x0000000708007c24 */ /* 0x048fe4000f8e0200 */
[----:B------:R-:W-:-:S04]  /*1a5b0*/  IMAD.WIDE.U32 R2, R8, UR6, R2 ;  /* 0x0000000608027c25 */ /* 0x000fc8000f8e0002 */
[----:B------:R-:W-:Y:S01]  /*1a5c0*/  IMAD R7, R4, UR4, R7 ;  /* 0x0000000404077c24 */ /* 0x000fe2000f8e0207 */
[----:B------:R-:W-:Y:S01]  /*1a5d0*/  LEA R4, P0, R2, UR8, 0x2 ;  /* 0x0000000802047c11 */ /* 0x000fe2000f8010ff */
[----:B------:R-:W-:-:S05]  /*1a5e0*/  IMAD.IADD R3, R0, 0x1, R3 ;  /* 0x0000000100037824 */ /* 0x000fca00078e0203 */
[----:B------:R-:W-:-:S05]  /*1a5f0*/  LEA.HI.X R5, R2, UR9, R3, 0x2, P0 ;  /* 0x0000000902057c11 */ /* 0x000fca00080f1403 */
[----:B------:R0:W2:Y:S01]  /*1a600*/  LDG.E R10, desc[UR52][R4.64] ;  /* 0x00000034040a7981 */ /* 0x0000a2000c1e1900 */
[--C-:B------:R-:W-:Y:S01]  /*1a610*/  @!P1 SHF.R.S32.HI R3, RZ, 0x1f, R6.reuse ;  /* 0x0000001fff039819 */ /* 0x100fe20000011406 */
[----:B------:R-:W-:-:S04]  /*1a620*/  @!P1 IMAD.MOV.U32 R2, RZ, RZ, R6 ;  /* 0x000000ffff029224 */ /* 0x000fc800078e0006 */
[----:B------:R-:W-:-:S04]  /*1a630*/  @!P1 IMAD.WIDE.U32 R2, R8, UR6, R2 ;  /* 0x0000000608029c25 */ /* 0x000fc8000f8e0002 */
[----:B0-----:R-:W-:Y:S02]  /*1a640*/  IMAD.MOV R4, RZ, RZ, -R6 ;  /* 0x000000ffff047224 */ /* 0x001fe400078e0a06 */
[----:B------:R-:W-:Y:S02]  /*1a650*/  @!P1 IMAD.IADD R0, R0, 0x1, R3 ;  /* 0x0000000100009824 */ /* 0x000fe400078e0203 */
[----:B------:R-:W-:Y:S01]  /*1a660*/  IMAD R9, R4, UR4, R9 ;  /* 0x0000000404097c24 */ /* 0x000fe2000f8e0209 */
[----:B------:R-:W-:Y:S01]  /*1a670*/  @!P1 LEA R4, P0, R2, UR8, 0x2 ;  /* 0x0000000802049c11 */ /* 0x000fe2000f8010ff */
[----:B------:R-:W-:-:S03]  /*1a680*/  IMAD.MOV.U32 R8, RZ, RZ, RZ ;  /* 0x000000ffff087224 */ /* 0x000fc600078e00ff */
[----:B------:R-:W-:Y:S01]  /*1a690*/  @!P1 LEA.HI.X R5, R2, UR9, R0, 0x2, P0 ;  /* 0x0000000902059c11 */ /* 0x000fe200080f1400 */
[----:B-----5:R-:W-:Y:S02]  /*1a6a0*/  VIADD R0, R21, 0x1 ;  /* 0x0000000115007836 */ /* 0x020fe40000000000 */
[----:B------:R-:W-:Y:S02]  /*1a6b0*/  IMAD.MOV.U32 R2, RZ, RZ, R11 ;  /* 0x000000ffff027224 */ /* 0x000fe400078e000b */
[----:B------:R0:W5:Y:S01]  /*1a6c0*/  @!P1 LDG.E R8, desc[UR52][R4.64] ;  /* 0x0000003404089981 */ /* 0x000162000c1e1900 */
[----:B------:R-:W-:Y:S01]  /*1a6d0*/  ISETP.NE.AND P0, PT, R0, 0x2, PT ;  /* 0x000000020000780c */ /* 0x000fe20003f05270 */
[----:B------:R-:W-:Y:S01]  /*1a6e0*/  VIADD R11, R11, 0xffffffff ;  /* 0xffffffff0b0b7836 */ /* 0x000fe20000000000 */
[----:B------:R-:W-:Y:S01]  /*1a6f0*/  ISETP.GT.AND P1, PT, R2, UR43, PT ;  /* 0x0000002b02007c0c */ /* 0x000fe2000bf24270 */
[----:B------:R-:W-:Y:S01]  /*1a700*/  IMAD.U32 R12, RZ, RZ, UR44 ;  /* 0x0000002cff0c7e24 */ /* 0x000fe2000f8e00ff */
[----:B------:R-:W-:-:S02]  /*1a710*/  SEL R6, R0, RZ, P0 ;  /* 0x000000ff00067207 */ /* 0x000fc40000000000 */
[----:B------:R-:W-:Y:S02]  /*1a720*/  SEL R0, RZ, 0x1, P0 ;  /* 0x00000001ff007807 */ /* 0x000fe40000000000 */
[----:B------:R-:W-:Y:S01]  /*1a730*/  ISETP.NE.AND P2, PT, R12, 0x3, PT ;  /* 0x000000030c00780c */ /* 0x000fe20003f45270 */
[----:B------:R0:W-:Y:S01]  /*1a740*/  STL [R1+0x4], R6 ;  /* 0x0000040601007387 */ /* 0x0001e20000100800 */
[----:B------:R-:W-:-:S03]  /*1a750*/  LOP3.LUT R2, R25, R0, RZ, 0x3c, !PT ;  /* 0x0000000019027212 */ /* 0x000fc600078e3cff */
[----:B------:R0:W-:Y:S04]  /*1a760*/  STL [R1+0x8], R11 ;  /* 0x0000080b01007387 */ /* 0x0001e80000100800 */
[----:B------:R0:W-:Y:S01]  /*1a770*/  STL [R1+0x10], R2 ;  /* 0x0000100201007387 */ /* 0x0001e20000100800 */
[----:B--2---:R-:W-:-:S03]  /*1a780*/  SHF.R.S32.HI R29, RZ, 0x1f, R10 ;  /* 0x0000001fff1d7819 */ /* 0x004fc6000001140a */
[----:B0-----:R-:W-:Y:S05]  /*1a790*/  @!P2 BRA `(.L_x_14761) ;  /* 0x000000000004a947 */ /* 0x001fea0003800000 */
[----:B------:R-:W-:Y:S01]  /*1a7a0*/  BPT.TRAP 0x1 ;  /* 0x000000040000795c */ /* 0x000fe20000300000 */
.L_x_14761:
[----:B------:R-:W-:Y:S01]  /*1a7b0*/  IMAD R0, R6, 0x8, R17 ;  /* 0x0000000806007824 */ /* 0x000fe200078e0211 */
[----:B------:R-:W-:Y:S01]  /*1a7c0*/  SHF.L.U32 R2, R2, 0x1f, RZ ;  /* 0x0000001f02027819 */ /* 0x000fe200000006ff */
[----:B------:R-:W-:Y:S01]  /*1a7d0*/  BSSY B0, `(.L_x_14762) ;  /* 0x0000005000007945 */ /* 0x000fe20003800000 */
[----:B------:R-:W-:Y:S02]  /*1a7e0*/  SHF.R.S32.HI R26, RZ, 0x1f, R7 ;  /* 0x0000001fff1a7819 */ /* 0x000fe40000011407 */
[----:B------:R-:W0:Y:S01]  /*1a7f0*/  SYNCS.PHASECHK.TRANS64.TRYWAIT P0, [R0+URZ+0x13280], R2 ;  /* 0x01328002000075a7 */ /* 0x000e22000800017f */
[----:B------:R1:W-:Y:S02]  /*1a800*/  STL [R1], R2 ;  /* 0x0000000201007387 */ /* 0x0003e40000100800 */
[----:B01----:R-:W-:Y:S05]  /*1a810*/  @!P0 BRA `(.L_x_14763) ;  /* 0x0000004400e88947 */ /* 0x003fea0003800000 */
.L_x_14860:
[----:B------:R-:W-:Y:S05]  /*1a820*/  BSYNC B0 ;  /* 0x0000000000007941 */ /* 0x000fea0003800000 */
.L_x_14762:
[----:B------:R-:W2:Y:S01]  /*1a830*/  LDL R14, [R1+0x2c] ;  /* 0x00002c00010e7983 */ /* 0x000ea20000100800 */
[----:B------:R-:W-:Y:S01]  /*1a840*/  ULDC.64 UR4, c[0x0][0x328] ;  /* 0x0000ca0000047ab9 */ /* 0x000fe20000000a00 */
[----:B------:R-:W-:Y:S02]  /*1a850*/  ULDC.64 UR6, c[0x0][0x338] ;  /* 0x0000ce0000067ab9 */ /* 0x000fe40000000a00 */
[----:B------:R-:W2:Y:S01]  /*1a860*/  LDL R13, [R1+0x4] ;  /* 0x00000400010d7983 */ /* 0x000ea20000100800 */
[----:B------:R-:W-:Y:S01]  /*1a870*/  IMAD R4, R26, UR4, RZ ;  /* 0x000000041a047c24 */ /* 0x000fe2000f8e02ff */
[----:B------:R-:W-:Y:S01]  /*1a880*/  SHF.R.S32.HI R27, RZ, 0x1f, R9 ;  /* 0x0000001fff1b7819 */ /* 0x000fe20000011409 */
[C---:B0-----:R-:W-:Y:S01]  /*1a890*/  IMAD.WIDE.U32 R2, R7.reuse, UR4, RZ ;  /* 0x0000000407027c25 */ /* 0x041fe2000f8e00ff */
[----:B------:R-:W0:Y:S01]  /*1a8a0*/  S2R R11, SR_TID.X ;  /* 0x00000000000b7919 */ /* 0x000e220000002100 */
[----:B-----5:R-:W-:Y:S01]  /*1a8b0*/  SHF.R.S32.HI R28, RZ, 0x1f, R8 ;  /* 0x0000001fff1c7819 */ /* 0x020fe20000011408 */
[----:B------:R-:W1:Y:S01]  /*1a8c0*/  LDC R12, c[0x0][0x2f4] ;  /* 0x0000bd00ff0c7b82 */ /* 0x000e620000000800 */
[----:B------:R-:W-:-:S02]  /*1a8d0*/  IMAD R4, R7, UR5, R4 ;  /* 0x0000000507047c24 */ /* 0x000fc4000f8e0204 */
[----:B------:R-:W-:Y:S02]  /*1a8e0*/  IMAD R6, R27, UR4, RZ ;  /* 0x000000041b067c24 */ /* 0x000fe4000f8e02ff */
        /* <DEDUP_REMOVED lines=21> */
[----:B0-----:R-:W-:Y:S01]  /*1aa40*/  IMAD.SHL.U32 R11, R11, 0x10, RZ ;  /* 0x000000100b0b7824 */ /* 0x001fe200078e00ff */
[----:B------:R-:W-:-:S04]  /*1aa50*/  IADD3 R20, P0, R2, UR6, RZ ;  /* 0x0000000602147c10 */ /* 0x000fc8000ff1e0ff */
[----:B------:R-:W-:Y:S02]  /*1aa60*/  LOP3.LUT R11, R11, 0x30, RZ, 0xc0, !PT ;  /* 0x000000300b0b7812 */ /* 0x000fe400078ec0ff */
[----:B------:R-:W-:Y:S02]  /*1aa70*/  IADD3.X R19, R6, UR7, R3, P0, !PT ;  /* 0x0000000706137c10 */ /* 0x000fe400087fe403 */
[----:B-1----:R-:W-:Y:S01]  /*1aa80*/  ISETP.GE.AND P2, PT, R11, R12, PT ;  /* 0x0000000c0b00720c */ /* 0x002fe20003f46270 */
[----:B--2---:R-:W-:Y:S01]  /*1aa90*/  IMAD R6, R13, 0x2800, R14 ;  /* 0x000028000d067824 */ /* 0x004fe200078e020e */
[----:B------:R-:W-:Y:S11]  /*1aaa0*/  BRA.DIV UR4, `(.L_x_14764) ;  /* 0x00000046045c7947 */ /* 0x000ff6000b800000 */
[----:B------:R-:W0:Y:S01]  /*1aab0*/  S2R R11, SR_TID.X ;  /* 0x00000000000b7919 */ /* 0x000e220000002100 */
[----:B------:R-:W-:Y:S01]  /*1aac0*/  IMAD.IADD R6, R17, 0x1, R6 ;  /* 0x0000000111067824 */ /* 0x000fe200078e0206 */
[----:B------:R-:W1:Y:S04]  /*1aad0*/  SHFL.IDX PT, R2, R4, RZ, 0x1c1f ;  /* 0x001c1fff04027589 */ /* 0x000e6800000e0000 */
[----:B------:R-:W2:Y:S01]  /*1aae0*/  SHFL.IDX PT, R3, R5, RZ, 0x1c1f ;  /* 0x001c1fff05037589 */ /* 0x000ea200000e0000 */
[----:B0-----:R-:W-:-:S05]  /*1aaf0*/  IMAD.SHL.U32 R11, R11, 0x10, RZ ;  /* 0x000000100b0b7824 */ /* 0x001fca00078e00ff */
[----:B------:R-:W-:-:S04]  /*1ab00*/  LOP3.LUT R11, R11, 0x30, RZ, 0xc0, !PT ;  /* 0x000000300b0b7812 */ /* 0x000fc800078ec0ff */
[----:B-1----:R-:W-:-:S05]  /*1ab10*/  IADD3 R2, P0, R11, R2, RZ ;  /* 0x000000020b027210 */ /* 0x002fca0007f1e0ff */
[----:B--2---:R-:W-:-:S05]  /*1ab20*/  IMAD.X R3, RZ, RZ, R3, P0 ;  /* 0x000000ffff037224 */ /* 0x004fca00000e0603 */
[----:B------:R-:W-:Y:S01]  /*1ab30*/  @!PT LDS RZ, [RZ] ;  /* 0x00000000fffff984 */ /* 0x000fe20000000800 */
        /* <DEDUP_REMOVED lines=16> */
[----:B0-----:R0:W1:Y:S04]  /*1ac40*/  SHFL.IDX PT, R3, R19, RZ, 0x1c1f ;  /* 0x001c1fff13037589 */ /* 0x00106800000e0000 */
[----:B------:R0:W2:Y:S02]  /*1ac50*/  SHFL.IDX PT, R2, R20, RZ, 0x1c1f ;  /* 0x001c1fff14027589 */ /* 0x0000a400000e0000 */
.L_x_14872:
[----:B------:R-:W3:Y:S02]  /*1ac60*/  S2R R4, SR_TID.X ;  /* 0x0000000000047919 */ /* 0x000ee40000002100 */
[----:B---3--:R-:W-:-:S05]  /*1ac70*/  IMAD.SHL.U32 R4, R4, 0x10, RZ ;  /* 0x0000001004047824 */ /* 0x008fca00078e00ff */
[----:B------:R-:W-:-:S04]  /*1ac80*/  LOP3.LUT R4, R4, 0x30, RZ, 0xc0, !PT ;  /* 0x0000003004047812 */ /* 0x000fc800078ec0ff */
[----:B--2---:R-:W-:-:S05]  /*1ac90*/  IADD3 R2, P0, R4, R2, RZ ;  /* 0x0000000204027210 */ /* 0x004fca0007f1e0ff */
[----:B-1----:R-:W-:Y:S01]  /*1aca0*/  IMAD.X R3, RZ, RZ, R3, P0 ;  /* 0x000000ffff037224 */ /* 0x002fe200000e0603 */
[----:B------:R-:W-:-:S04]  /*1acb0*/  PLOP3.LUT P0, PT, PT, PT, PT, 0x80, 0x0 ;  /* 0x000000000000781c */ /* 0x000fc80003f0f070 */
[----:B------:R-:W-:Y:S01]  /*1acc0*/  @!PT LDS RZ, [RZ] ;  /* 0x00000000fffff984 */ /* 0x000fe20000000800 */
[----:B------:R-:W-:Y:S01]  /*1acd0*/  @!PT LDS RZ, [RZ] ;  /* 0x00000000fffff984 */ /* 0x000fe20000000800 */
[----:B------:R-:W-:Y:S01]  /*1ace0*/  @!PT LDS RZ, [RZ] ;  /* 0x00000000fffff984 */ /* 0x000fe20000000800 */
[----:B------:R1:W-:Y:S01]  /*1acf0*/  LDGSTS.E.BYPASS.LTC128B.128 [R6+0x8000], desc[UR52][R2.64], !P2 ;  /* 0x0800000002067fae */ /* 0x0003e2000d101d74 */
[----:B------:R-:W-:-:S08]  /*1ad00*/  NOP ;  /* 0x0000000000007918 */ /* 0x000fd00000000000 */
.L_x_14765:
        /* <DEDUP_REMOVED lines=11> */
.L_x_14766:
[----:B------:R1:W-:Y:S01]  /*1adc0*/  SYNCS.ARRIVE.TRANS64.A1T0 RZ, [R0+URZ+0x13270], RZ ;  /* 0x013270ff00ff79a7 */ /* 0x0003e2000810003f */
[----:B------:R-:W-:Y:S05]  /*1add0*/  @!P3 BRA `(.L_x_14767) ;  /* 0x000000000004b947 */ /* 0x000fea0003800000 */
[----:B------:R-:W-:Y:S01]  /*1ade0*/  BPT.TRAP 0x1 ;  /* 0x000000040000795c */ /* 0x000fe20000300000 */
.L_x_14767:
[----:B------:R-:W2:Y:S01]  /*1adf0*/  LDL R2, [R1] ;  /* 0x0000000001027983 */ /* 0x000ea20000100800 */
[----:B------:R-:W-:Y:S01]  /*1ae00*/  BSSY B0, `(.L_x_14768) ;  /* 0x0000003000007945 */ /* 0x000fe20003800000 */
[----:B--2---:R-:W2:Y:S03]  /*1ae10*/  SYNCS.PHASECHK.TRANS64.TRYWAIT P0, [R0+URZ+0x13240], R2 ;  /* 0x01324002000075a7 */ /* 0x004ea6000800017f */
[----:B--2---:R-:W-:Y:S05]  /*1ae20*/  @!P0 BRA `(.L_x_14769) ;  /* 0x0000004800188947 */ /* 0x004fea0003800000 */
.L_x_14873:
[----:B------:R-:W-:Y:S05]  /*1ae30*/  BSYNC B0 ;  /* 0x0000000000007941 */ /* 0x000fea0003800000 */
.L_x_14768:
[----:B------:R-:W0:Y:S01]  /*1ae40*/  S2R R11, SR_TID.X ;  /* 0x00000000000b7919 */ /* 0x000e220000002100 */
        /* <DEDUP_REMOVED lines=16> */
[----:B0-----:R-:W-:Y:S02]  /*1af50*/  IMAD.SHL.U32 R19, R11, 0x10, RZ ;  /* 0x000000100b137824 */ /* 0x001fe400078e00ff */
[----:B------:R-:W-:Y:S01]  /*1af60*/  IMAD R7, R28, UR6, RZ ;  /* 0x000000061c077c24 */ /* 0x000fe2000f8e02ff */
[----:B------:R-:W0:Y:S01]  /*1af70*/  LDC R11, c[0x0][0x2f4] ;  /* 0x0000bd00ff0b7b82 */ /* 0x000e220000000800 */
[----:B------:R-:W-:Y:S01]  /*1af80*/  IMAD.WIDE.U32 R2, R8, UR6, R2 ;  /* 0x0000000608027c25 */ /* 0x000fe2000f8e0002 */
[----:B------:R-:W-:-:S03]  /*1af90*/  LOP3.LUT R19, R19, 0x30, RZ, 0xc0, !PT ;  /* 0x0000003013137812 */ /* 0x000fc600078ec0ff */
        /* <DEDUP_REMOVED lines=10> */
[----:B------:R-:W-:Y:S02]  /*1b040*/  IADD3.X R5, R9, UR7, R3, P0, !PT ;  /* 0x0000000709057c10 */ /* 0x000fe400087fe403 */
[----:B0-----:R-:W-:Y:S01]  /*1b050*/  ISETP.GE.AND P2, PT, R19, R11, PT ;  /* 0x0000000b1300720c */ /* 0x001fe20003f46270 */
[----:B------:R-:W-:-:S12]  /*1b060*/  BRA.DIV UR4, `(.L_x_14770) ;  /* 0x0000004604a07947 */ /* 0x000fd8000b800000 */
[----:B------:R-:W0:Y:S04]  /*1b070*/  SHFL.IDX PT, R2, R7, RZ, 0x1c1f ;  /* 0x001c1fff07027589 */ /* 0x000e2800000e0000 */
[----:B------:R-:W2:Y:S04]  /*1b080*/  SHFL.IDX PT, R3, R8, RZ, 0x1c1f ;  /* 0x001c1fff08037589 */ /* 0x000ea800000e0000 */
[----:B------:R-:W-:Y:S01]  /*1b090*/  SHFL.IDX PT, R5, R5, RZ, 0x1c1f ;  /* 0x001c1fff05057589 */ /* 0x000fe200000e0000 */
[----:B0-----:R-:W-:-:S05]  /*1b0a0*/  IADD3 R2, P0, R19, R2, RZ ;  /* 0x0000000213027210 */ /* 0x001fca0007f1e0ff */
[----:B--2---:R-:W-:-:S05]  /*1b0b0*/  IMAD.X R3, RZ, RZ, R3, P0 ;  /* 0x000000ffff037224 */ /* 0x004fca00000e0603 */
[----:B------:R0:W-:Y:S04]  /*1b0c0*/  LDGSTS.E.BYPASS.LTC128B.128 [R6+0xe000], desc[UR52][R2.64], !P2 ;  /* 0x0e00000002067fae */ /* 0x0001e8000d101d74 */
[----:B0-----:R-:W0:Y:S04]  /*1b0d0*/  SHFL.IDX PT, R2, R7, 0x1, 0x1c1f ;  /* 0x003c1f0007027f89 */ /* 0x001e2800000e0000 */
[----:B------:R-:W2:Y:S01]  /*1b0e0*/  SHFL.IDX PT, R3, R8, 0x1, 0x1c1f ;  /* 0x003c1f0008037f89 */ /* 0x000ea200000e0000 */
[----:B0-----:R-:W-:-:S05]  /*1b0f0*/  IADD3 R2, P0, R19, R2, RZ ;  /* 0x0000000213027210 */ /* 0x001fca0007f1e0ff */
[----:B--2---:R-:W-:-:S05]  /*1b100*/  IMAD.X R3, RZ, RZ, R3, P0 ;  /* 0x000000ffff037224 */ /* 0x004fca00000e0603 */
[----:B------:R0:W-:Y:S04]  /*1b110*/  LDGSTS.E.BYPASS.LTC128B.128 [R6+0xe800], desc[UR52][R2.64], !P2 ;  /* 0x0e80000002067fae */ /* 0x0001e8000d101d74 */
[----:B0-----:R-:W0:Y:S04]  /*1b120*/  SHFL.IDX PT, R2, R7, 0x2, 0x1c1f ;  /* 0x005c1f0007027f89 */ /* 0x001e2800000e0000 */
[----:B------:R-:W2:Y:S04]  /*1b130*/  SHFL.IDX PT, R3, R8, 0x2, 0x1c1f ;  /* 0x005c1f0008037f89 */ /* 0x000ea800000e0000 */
[----:B------:R-:W-:Y:S01]  /*1b140*/  SHFL.IDX PT, R8, R8, 0x3, 0x1c1f ;  /* 0x007c1f0008087f89 */ /* 0x000fe200000e0000 */
[----:B0-----:R-:W-:-:S05]  /*1b150*/  IADD3 R2, P0, R19, R2, RZ ;  /* 0x0000000213027210 */ /* 0x001fca0007f1e0ff */
[----:B--2---:R-:W-:-:S05]  /*1b160*/  IMAD.X R3, RZ, RZ, R3, P0 ;  /* 0x000000ffff037224 */ /* 0x004fca00000e0603 */
[----:B------:R0:W-:Y:S04]  /*1b170*/  LDGSTS.E.BYPASS.LTC128B.128 [R6+0xf000], desc[UR52][R2.64], !P2 ;  /* 0x0f00000002067fae */ /* 0x0001e8000d101d74 */
[----:B0-----:R-:W0:Y:S02]  /*1b180*/  SHFL.IDX PT, R2, R7, 0x3, 0x1c1f ;  /* 0x007c1f0007027f89 */ /* 0x001e2400000e0000 */
[----:B0-----:R-:W-:-:S05]  /*1b190*/  IADD3 R2, P0, R19, R2, RZ ;  /* 0x0000000213027210 */ /* 0x001fca0007f1e0ff */
[----:B------:R-:W-:-:S05]  /*1b1a0*/  IMAD.X R3, RZ, RZ, R8, P0 ;  /* 0x000000ffff037224 */ /* 0x000fca00000e0608 */
[----:B------:R0:W-:Y:S04]  /*1b1b0*/  LDGSTS.E.BYPASS.LTC128B.128 [R6+0xf800], desc[UR52][R2.64], !P2 ;  /* 0x0f80000002067fae */ /* 0x0001e8000d101d74 */
[----:B0-----:R0:W2:Y:S02]  /*1b1c0*/  SHFL.IDX PT, R2, R4, RZ, 0x1c1f ;  /* 0x001c1fff04027589 */ /* 0x0010a400000e0000 */
.L_x_14885:
        /* <DEDUP_REMOVED lines=8> */
.L_x_14771:
        /* <DEDUP_REMOVED lines=11> */
.L_x_14772:
[----:B------:R1:W-:Y:S02]  /*1b300*/  SYNCS.ARRIVE.TRANS64.A1T0 RZ, [R0+URZ+0x13230], RZ ;  /* 0x013230ff00ff79a7 */ /* 0x0003e4000810003f */
[----:B-1----:R-:W-:-:S05]  /*1b310*/  IMAD.U32 R0, RZ, RZ, UR46 ;  /* 0x0000002eff007e24 */ /* 0x002fca000f8e00ff */
[----:B------:R-:W-:-:S13]  /*1b320*/  ISETP.NE.AND P0, PT, R0, 0x3, PT ;  /* 0x000000030000780c */ /* 0x000fda0003f05270 */
[----:B------:R-:W-:Y:S05]  /*1b330*/  @!P0 BRA `(.L_x_14773) ;  /* 0x0000000000048947 */ /* 0x000fea0003800000 */
[----:B------:R-:W-:Y:S01]  /*1b340*/  BPT.TRAP 0x1 ;  /* 0x000000040000795c */ /* 0x000fe20000300000 */
.L_x_14773:
[----:B------:R-:W-:Y:S01]  /*1b350*/  LOP3.LUT R0, R25, 0x1, RZ, 0x3c, !PT ;  /* 0x0000000119007812 */ /* 0x000fe200078e3cff */
[----:B------:R-:W-:Y:S01]  /*1b360*/  IMAD R2, R21, 0x8, R17 ;  /* 0x0000000815027824 */ /* 0x000fe200078e0211 */
[----:B------:R-:W-:Y:S02]  /*1b370*/  BSSY B0, `(.L_x_14774) ;  /* 0x0000004000007945 */ /* 0x000fe40003800000 */
[----:B------:R-:W-:-:S04]  /*1b380*/  SHF.L.U32 R0, R0, 0x1f, RZ ;  /* 0x0000001f00007819 */ /* 0x000fc800000006ff */
[----:B------:R-:W1:Y:S02]  /*1b390*/  SYNCS.PHASECHK.TRANS64.TRYWAIT P2, [R2+URZ+0x13270], R0 ;  /* 0x01327000020075a7 */ /* 0x000e64000804017f */
[----:B-1----:R-:W-:Y:S05]  /*1b3a0*/  @!P2 BRA `(.L_x_14775) ;  /* 0x00000048002ca947 */ /* 0x002fea0003800000 */
.L_x_14886:
[----:B------:R-:W-:Y:S05]  /*1b3b0*/  BSYNC B0 ;  /* 0x0000000000007941 */ /* 0x000fea0003800000 */
.L_x_14774:
[----:B------:R-:W-:-:S05]  /*1b3c0*/  IMAD.U32 R3, RZ, RZ, UR44 ;  /* 0x0000002cff037e24 */ /* 0x000fca000f8e00ff */
[----:B------:R-:W-:-:S13]  /*1b3d0*/  ISETP.NE.AND P2, PT, R3, 0x3, PT ;  /* 0x000000030300780c */ /* 0x000fda0003f45270 */
[----:B------:R-:W-:Y:S05]  /*1b3e0*/  @!P2 BRA `(.L_x_14776) ;  /* 0x000000000004a947 */ /* 0x000fea0003800000 */
[----:B------:R-:W-:Y:S01]  /*1b3f0*/  BPT.TRAP 0x1 ;  /* 0x000000040000795c */ /* 0x000fe20000300000 */
.L_x_14776:
[----:B------:R-:W-:Y:S01]  /*1b400*/  SHF.L.U32 R3, R25, 0x1f, RZ ;  /* 0x0000001f19037819 */ /* 0x000fe200000006ff */
[----:B-1----:R-:W-:-:S03]  /*1b410*/  IMAD R0, R21, 0x2800, RZ ;  /* 0x0000280015007824 */ /* 0x002fc600078e02ff */
[----:B------:R-:W1:Y:S02]  /*1b420*/  SYNCS.PHASECHK.TRANS64.TRYWAIT P2, [R2+URZ+0x13260], R3 ;  /* 0x01326003020075a7 */ /* 0x000e64000804017f */
[----:B-1----:R-:W-:Y:S05]  /*1b430*/  @!P2 BRA `(.L_x_14777) ;  /* 0x00000048001ca947 */ /* 0x002fea0003800000 */
.L_x_14887:
[C---:B0-----:R-:W-:Y:S01]  /*1b440*/  LOP3.LUT R4, R0.reuse, R24, RZ, 0xfc, !PT ;  /* 0x0000001800047212 */ /* 0x041fe200078efcff */
[----:B------:R-:W-:Y:S05]  /*1b450*/  WARPSYNC.ALL ;  /* 0x0000000000007948 */ /* 0x000fea0003800000 */
[----:B------:R-:W-:Y:S01]  /*1b460*/  IMAD.IADD R5, R17, 0x1, R4 ;  /* 0x0000000111057824 */ /* 0x000fe200078e0204 */
[----:B-1----:R-:W-:Y:S01]  /*1b470*/  LOP3.LUT R3, R0, R23, RZ, 0xfc, !PT ;  /* 0x0000001700037212 */ /* 0x002fe200078efcff */
[----:B------:R-:W-:-:S04]  /*1b480*/  IMAD.U32 R12, RZ, RZ, UR44 ;  /* 0x0000002cff0c7e24 */ /* 0x000fc8000f8e00ff */
[----:B------:R-:W0:Y:S01]  /*1b490*/  LDSM.16.MT88.4 R4, [R5+0x6000] ;  /* 0x006000000504783b */ /* 0x000e220000004200 */
[----:B------:R-:W-:Y:S01]  /*1b4a0*/  IMAD.IADD R3, R22, 0x1, R3 ;  /* 0x0000000116037824 */ /* 0x000fe200078e0203 */
[----:B------:R-:W-:Y:S02]  /*1b4b0*/  ISETP.NE.AND P2, PT, R12, 0x3, PT ;  /* 0x000000030c00780c */ /* 0x000fe40003f45270 */
        /* <DEDUP_REMOVED lines=57> */
.L_x_14778:
[----:B-1----:R1:W-:Y:S01]  /*1b850*/  SYNCS.ARRIVE.TRANS64.A1T0 RZ, [R2+URZ+0x13250], RZ ;  /* 0x013250ff02ff79a7 */ /* 0x0023e2000810003f */
[----:B------:R-:W-:Y:S06]  /*1b860*/  BAR.SYNC.DEFER_BLOCKING 0x2, 0x80 ;  /* 0x0082000000007b1d */ /* 0x000fec0000010000 */
[----:B------:R-:W-:Y:S05]  /*1b870*/  @!P0 BRA `(.L_x_14779) ;  /* 0x0000000000048947 */ /* 0x000fea0003800000 */
[----:B------:R-:W-:Y:S01]  /*1b880*/  BPT.TRAP 0x1 ;  /* 0x000000040000795c */ /* 0x000fe20000300000 */
.L_x_14779:
[----:B0-----:R-:W2:Y:S01]  /*1b890*/  LDL R0, [R1+0x18] ;  /* 0x0000180001007983 */ /* 0x001ea20000100800 */
[----:B-1----:R-:W-:-:S03]  /*1b8a0*/  VIADD R2, R2, 0x13280 ;  /* 0x0001328002027836 */ /* 0x002fc60000000000 */
[----:B------:R1:W5:Y:S04]  /*1b8b0*/  LDL R21, [R1+0x4] ;  /* 0x0000040001157983 */ /* 0x0003680000100800 */
[----:B------:R1:W5:Y:S01]  /*1b8c0*/  LDL R25, [R1+0x10] ;  /* 0x0000100001197983 */ /* 0x0003620000100800 */
[----:B--2---:R-:W-:-:S04]  /*1b8d0*/  PRMT R2, R0, 0x654, R2 ;  /* 0x0000065400027816 */ /* 0x004fc80000000002 */
[----:B------:R1:W-:Y:S01]  /*1b8e0*/  SYNCS.ARRIVE.TRANS64.RED.A1T0 RZ, [R2+URZ], RZ ;  /* 0x000000ff02ff79a7 */ /* 0x0003e2000810043f */
[----:B------:R-:W-:Y:S05]  /*1b8f0*/  @P1 BRA `(.L_x_14780) ;  /* 0xffffffe800901947 */ /* 0x000fea000383ffff */
.L_x_14760:
[----:B0-----:R-:W1:Y:S01]  /*1b900*/  S2R R0, SR_TID.X ;  /* 0x0000000000007919 */ /* 0x001e620000002100 */
[----:B------:R-:W-:Y:S01]  /*1b910*/  BSSY B0, `(.L_x_14781) ;  /* 0x0000013000007945 */ /* 0x000fe20003800000 */
[----:B-1----:R-:W-:Y:S01]  /*1b920*/  LOP3.LUT R2, R0, 0x7f, RZ, 0xc0, !PT ;  /* 0x0000007f00027812 */ /* 0x002fe200078ec0ff */
[----:B------:R-:W-:-:S03]  /*1b930*/  IMAD.U32 R0, RZ, RZ, UR46 ;  /* 0x0000002eff007e24 */ /* 0x000fc6000f8e00ff */
[----:B------:R-:W-:Y:S02]  /*1b940*/  ISETP.NE.AND P1, PT, R2, RZ, PT ;  /* 0x000000ff0200720c */ /* 0x000fe40003f25270 */
[----:B------:R-:W-:-:S11]  /*1b950*/  ISETP.NE.AND P0, PT, R0, 0x3, PT ;  /* 0x000000030000780c */ /* 0x000fd60003f05270 */
        /* <DEDUP_REMOVED lines=13> */
[----:B------:R0:W-:Y:S02]  /*1ba30*/  STL [R1+0x20], R0 ;  /* 0x0000200001007387 */ /* 0x0001e40000100800 */
.L_x_14782:
[----:B------:R-:W-:Y:S05]  /*1ba40*/  BSYNC B0 ;  /* 0x0000000000007941 */ /* 0x000fea0003800000 */
.L_x_14781:
[----:B------:R-:W-:Y:S05]  /*1ba50*/  @!P0 BRA `(.L_x_14783) ;  /* 0x0000000000048947 */ /* 0x000fea0003800000 */
[----:B------:R-:W-:Y:S01]  /*1ba60*/  BPT.TRAP 0x1 ;  /* 0x000000040000795c */ /* 0x000fe20000300000 */
.L_x_14783:
[----:B------:R-:W2:Y:S04]  /*1ba70*/  LDL R2, [R1+0x10] ;  /* 0x0000100001027983 */ /* 0x000ea80000100800 */
[----:B0-----:R-:W3:Y:S01]  /*1ba80*/  LDL R0, [R1+0x4] ;  /* 0x0000040001007983 */ /* 0x001ee20000100800 */
[----:B------:R-:W-:Y:S01]  /*1ba90*/  BSSY B0, `(.L_x_14784) ;  /* 0x0000006000007945 */ /* 0x000fe20003800000 */
[----:B--2---:R-:W-:-:S04]  /*1baa0*/  LOP3.LUT R3, R2, 0x1, RZ, 0x3c, !PT ;  /* 0x0000000102037812 */ /* 0x004fc800078e3cff */
[----:B------:R-:W-:Y:S01]  /*1bab0*/  SHF.L.U32 R3, R3, 0x1f, RZ ;  /* 0x0000001f03037819 */ /* 0x000fe200000006ff */
[----:B---3--:R-:W-:-:S04]  /*1bac0*/  IMAD R0, R0, 0x8, R17 ;  /* 0x0000000800007824 */ /* 0x008fc800078e0211 */
[----:B------:R-:W0:Y:S02]  /*1bad0*/  SYNCS.PHASECHK.TRANS64.TRYWAIT P1, [R0+URZ+0x13270], R3 ;  /* 0x01327003000075a7 */ /* 0x000e24000802017f */
[----:B0-----:R-:W-:Y:S05]  /*1bae0*/  @!P1 BRA `(.L_x_14785) ;  /* 0x0000004000849947 */ /* 0x001fea0003800000 */
.L_x_14888:
[----:B------:R-:W-:Y:S05]  /*1baf0*/  BSYNC B0 ;  /* 0x0000000000007941 */ /* 0x000fea0003800000 */
.L_x_14784:
[----:B------:R-:W-:-:S05]  /*1bb00*/  IMAD.U32 R2, RZ, RZ, UR44 ;  /* 0x0000002cff027e24 */ /* 0x000fca000f8e00ff */
[----:B------:R-:W-:-:S13]  /*1bb10*/  ISETP.NE.AND P1, PT, R2, 0x3, PT ;  /* 0x000000030200780c */ /* 0x000fda0003f25270 */
[----:B------:R-:W-:Y:S05]  /*1bb20*/  @!P1 BRA `(.L_x_14786) ;  /* 0x0000000000049947 */ /* 0x000fea0003800000 */
[----:B------:R-:W-:Y:S01]  /*1bb30*/  BPT.TRAP 0x1 ;  /* 0x000000040000795c */ /* 0x000fe20000300000 */
.L_x_14786:
[----:B------:R-:W0:Y:S02]  /*1bb40*/  LDL R2, [R1+0x10] ;  /* 0x0000100001027983 */ /* 0x000e240000100800 */
[----:B0-----:R-:W-:-:S04]  /*1bb50*/  SHF.L.U32 R3, R2, 0x1f, RZ ;  /* 0x0000001f02037819 */ /* 0x001fc800000006ff */
[----:B------:R-:W0:Y:S02]  /*1bb60*/  SYNCS.PHASECHK.TRANS64.TRYWAIT P1, [R0+URZ+0x13260], R3 ;  /* 0x01326003000075a7 */ /* 0x000e24000802017f */
[----:B0-----:R-:W-:Y:S05]  /*1bb70*/  @!P1 BRA `(.L_x_14787) ;  /* 0x0000004000749947 */ /* 0x001fea0003800000 */
.L_x_14889:
[----:B------:R-:W2:Y:S01]  /*1bb80*/  LDL R14, [R1+0x4] ;  /* 0x00000400010e7983 */ /* 0x000ea20000100800 */
[----:B------:R-:W-:Y:S05]  /*1bb90*/  WARPSYNC.ALL ;  /* 0x0000000000007948 */ /* 0x000fea0003800000 */
[----:B------:R-:W-:-:S05]  /*1bba0*/  IMAD.U32 R15, RZ, RZ, UR44 ;  /* 0x0000002cff0f7e24 */ /* 0x000fca000f8e00ff */
[----:B------:R-:W-:Y:S01]  /*1bbb0*/  ISETP.NE.AND P1, PT, R15, 0x3, PT ;  /* 0x000000030f00780c */ /* 0x000fe20003f25270 */
[----:B--2---:R-:W-:-:S05]  /*1bbc0*/  IMAD R2, R14, 0x2800, RZ ;  /* 0x000028000e027824 */ /* 0x004fca00078e02ff */
[C---:B------:R-:W-:Y:S02]  /*1bbd0*/  LOP3.LUT R4, R2.reuse, R24, RZ, 0xfc, !PT ;  /* 0x0000001802047212 */ /* 0x040fe400078efcff */
[----:B0-----:R-:W-:-:S03]  /*1bbe0*/  LOP3.LUT R3, R2, R23, RZ, 0xfc, !PT ;  /* 0x0000001702037212 */ /* 0x001fc600078efcff */
[----:B------:R-:W-:Y:S02]  /*1bbf0*/  IMAD.IADD R5, R17, 0x1, R4 ;  /* 0x0000000111057824 */ /* 0x000fe400078e0204 */
[----:B------:R-:W-:Y:S02]  /*1bc00*/  IMAD.IADD R12, R22, 0x1, R3 ;  /* 0x00000001160c7824 */ /* 0x000fe400078e0203 */
[----:B------:R-:W-:Y:S02]  /*1bc10*/  VIADD R3, R2, 0x800 ;  /* 0x0000080002037836 */ /* 0x000fe40000000000 */
[----:B------:R-:W0:Y:S02]  /*1bc20*/  LDSM.16.MT88.4 R4, [R5+0x6000] ;  /* 0x006000000504783b */ /* 0x000e240000004200 */
[C-C-:B0-----:R-:W-:Y:S02]  /*1bc30*/  PRMT R8, R4.reuse, 0x6420, R5.reuse ;  /* 0x0000642004087816 */ /* 0x141fe40000000005 */
[----:B------:R-:W-:-:S02]  /*1bc40*/  PRMT R9, R4, 0x7531, R5 ;  /* 0x0000753104097816 */ /* 0x000fc40000000005 */
        /* <DEDUP_REMOVED lines=8> */
[----:B------:R-:W-:Y:S01]  /*1bcd0*/  VIADD R3, R2, 0x1000 ;  /* 0x0000100002037836 */ /* 0x000fe20000000000 */
[C-C-:B0-----:R-:W-:Y:S02]  /*1bce0*/  PRMT R8, R4.reuse, 0x6420, R5.reuse ;  /* 0x0000642004087816 */ /* 0x141fe40000000005 */
        /* <DEDUP_REMOVED lines=8> */
[----:B------:R-:W1:Y:S01]  /*1bd70*/  LDSM.16.MT88.4 R4, [R5+0x6000] ;  /* 0x006000000504783b */ /* 0x000e620000004200 */
[C---:B------:R-:W-:Y:S02]  /*1bd80*/  VIADD R3, R2.reuse, 0x1800 ;  /* 0x0000180002037836 */ /* 0x040fe40000000000 */
[----:B------:R-:W-:-:S05]  /*1bd90*/  VIADD R2, R2, 0x2000 ;  /* 0x0000200002027836 */ /* 0x000fca0000000000 */
[----:B0-----:R-:W-:-:S05]  /*1bda0*/  LOP3.LUT R13, R2, R23, RZ, 0xfc, !PT ;  /* 0x00000017020d7212 */ /* 0x001fca00078efcff */
[----:B------:R-:W-:Y:S01]  /*1bdb0*/  IMAD.IADD R13, R22, 0x1, R13 ;  /* 0x00000001160d7824 */ /* 0x000fe200078e020d */
[C-C-:B-1----:R-:W-:Y:S02]  /*1bdc0*/  PRMT R8, R4.reuse, 0x6420, R5.reuse ;  /* 0x0000642004087816 */ /* 0x142fe40000000005 */
        /* <DEDUP_REMOVED lines=30> */
.L_x_14788:
[----:B-1----:R1:W-:Y:S01]  /*1bfb0*/  SYNCS.ARRIVE.TRANS64.A1T0 RZ, [R0+URZ+0x13250], RZ ;  /* 0x013250ff00ff79a7 */ /* 0x0023e2000810003f */
[----:B------:R-:W-:Y:S06]  /*1bfc0*/  BAR.SYNC.DEFER_BLOCKING 0x2, 0x80 ;  /* 0x0082000000007b1d */ /* 0x000fec0000010000 */
[----:B------:R-:W-:Y:S05]  /*1bfd0*/  @!P0 BRA `(.L_x_14789) ;  /* 0x0000000000048947 */ /* 0x000fea0003800000 */
[----:B------:R-:W-:Y:S01]  /*1bfe0*/  BPT.TRAP 0x1 ;  /* 0x000000040000795c */ /* 0x000fe20000300000 */
.L_x_14789:
[----:B------:R-:W2:Y:S04]  /*1bff0*/  LDL R2, [R1+0x18] ;  /* 0x0000180001027983 */ /* 0x000ea80000100800 */
[----:B------:R-:W3:Y:S01]  /*1c000*/  LDL.LU R3, [R1+0x10] ;  /* 0x0000100001037983 */ /* 0x000ee20000300800 */
[----:B-1----:R-:W-:-:S05]  /*1c010*/  VIADD R0, R0, 0x13280 ;  /* 0x0001328000007836 */ /* 0x002fca0000000000 */
[----:B--2---:R-:W-:-:S04]  /*1c020*/  PRMT R0, R2, 0x654, R0 ;  /* 0x0000065402007816 */ /* 0x004fc80000000000 */
[----:B------:R1:W-:Y:S02]  /*1c030*/  SYNCS.ARRIVE.TRANS64.RED.A1T0 RZ, [R0+URZ], RZ ;  /* 0x000000ff00ff79a7 */ /* 0x0003e4000810043f */
[----:B-1----:R-:W-:-:S05]  /*1c040*/  VIADD R0, R14, 0x1 ;  /* 0x000000010e007836 */ /* 0x002fca0000000000 */
[----:B------:R-:W-:-:S04]  /*1c050*/  ISETP.NE.AND P0, PT, R0, 0x2, PT ;  /* 0x000000020000780c */ /* 0x000fc80003f05270 */
[----:B------:R-:W-:Y:S02]  /*1c060*/  SEL R2, RZ, 0x1, P0 ;  /* 0x00000001ff027807 */ /* 0x000fe40000000000 */
[----:B------:R-:W-:Y:S02]  /*1c070*/  SEL R0, R0, RZ, P0 ;  /* 0x000000ff00007207 */ /* 0x000fe40000000000 */
[----:B---3--:R-:W-:-:S03]  /*1c080*/  LOP3.LUT R3, R3, R2, RZ, 0x3c, !PT ;  /* 0x0000000203037212 */ /* 0x008fc600078e3cff */
[----:B------:R1:W-:Y:S04]  /*1c090*/  STL [R1+0x4], R0 ;  /* 0x0000040001007387 */ /* 0x0003e80000100800 */
[----:B------:R1:W-:Y:S02]  /*1c0a0*/  STL [R1+0x10], R3 ;  /* 0x0000100301007387 */ /* 0x0003e40000100800 */
.L_x_14730:
[----:B------:R-:W-:Y:S05]  /*1c0b0*/  BSYNC B7 ;  /* 0x0000000000077941 */ /* 0x000fea0003800000 */
.L_x_14728:
[----:B------:R-:W-:-:S13]  /*1c0c0*/  LOP3.LUT P0, RZ, R16, 0x20, RZ, 0xc0, !PT ;  /* 0x0000002010ff7812 */ /* 0x000fda000780c0ff */
[----:B------:R-:W-:Y:S05]  /*1c0d0*/  @!P0 BRA `(.L_x_14790) ;  /* 0x0000000000348947 */ /* 0x000fea0003800000 */
[----:B------:R-:W0:Y:S08]  /*1c0e0*/  S2UR UR4, SR_CgaCtaId ;  /* 0x00000000000479c3 */ /* 0x000e300000008800 */
[----:B------:R-:W-:Y:S01]  /*1c0f0*/  BAR.SYNC.DEFER_BLOCKING 0x5, 0x200 ;  /* 0x0148000000007b1d */ /* 0x000fe20000010000 */
[----:B------:R-:W-:Y:S01]  /*1c100*/  MOV R17, 0x400 ;  /* 0x0000040000117802 */ /* 0x000fe20000000f00 */
[----:B01----:R-:W-:-:S05]  /*1c110*/  IMAD.U32 R0, RZ, RZ, UR4 ;  /* 0x00000004ff007e24 */ /* 0x003fca000f8e00ff */
[----:B------:R-:W-:Y:S01]  /*1c120*/  LEA R17, R0, R17, 0x18 ;  /* 0x0000001100117211 */ /* 0x000fe200078ec0ff */
[----:B------:R-:W-:Y:S04]  /*1c130*/  STL [R1+0x18], R0 ;  /* 0x0000180001007387 */ /* 0x000fe80000100800 */
[----:B------:R-:W0:Y:S04]  /*1c140*/  LDS.128 R4, [R17+0x132d0] ;  /* 0x0132d00011047984 */ /* 0x000e280000000c00 */
[----:B0-----:R0:W-:Y:S01]  /*1c150*/  STL.64 [R1+0x20], R4 ;  /* 0x0000200401007387 */ /* 0x0011e20000100a00 */
[----:B------:R-:W-:-:S03]  /*1c160*/  IMAD.MOV.U32 R0, RZ, RZ, R7 ;  /* 0x000000ffff007224 */ /* 0x000fc600078e0007 */
[----:B------:R0:W-:Y:S02]  /*1c170*/  STL [R1+0x28], R6 ;  /* 0x0000280601007387 */ /* 0x0001e40000100800 */
[----:B------:R-:W-:Y:S01]  /*1c180*/  R2UR UR41, R0 ;  /* 0x00000000002972ca */ /* 0x000fe200000e0000 */
[----:B------:R-:W-:Y:S06]  /*1c190*/  BAR.ARV 0x4, 0x200 ;  /* 0x0108000000007b1d */ /* 0x000fec0000002000 */
[----:B------:R-:W-:Y:S08]  /*1c1a0*/  BRA `(.L_x_14791) ;  /* 0x0000000c00f87947 */ /* 0x000ff00003800000 */
.L_x_14790:
[----:B01----:R-:W2:Y:S01]  /*1c1b0*/  LDL.LU R0, [R1+0x20] ;  /* 0x0000200001007983 */ /* 0x003ea20000300800 */
        /* <DEDUP_REMOVED lines=30> */
[----:B0-----:R-:W-:Y:S02]  /*1c3a0*/  SEL R3, R8, RZ, P3 ;  /* 0x000000ff08037207 */ /* 0x001fe40001800000 */
[----:B------:R-:W0:Y:S03]  /*1c3b0*/  LDC R8, c[0x0][0xc38] ;  /* 0x00030e00ff087b82 */ /* 0x000e260000000800 */
[----:B------:R-:W-:Y:S02]  /*1c3c0*/  IMAD.IADD R2, R6, 0x1, R3 ;  /* 0x0000000106027824 */ /* 0x000fe400078e0203 */
[----:B------:R-:W-:Y:S04]  /*1c3d0*/  SHFL.IDX PT, R6, R10, RZ, 0x1f ;  /* 0x00001fff0a067589 */ /* 0x000fe800000e0000 */
        /* <DEDUP_REMOVED lines=12> */
.L_x_14794:
        /* <DEDUP_REMOVED lines=40> */
.L_x_14792:
        /* <DEDUP_REMOVED lines=8> */
[----:B------:R0:W1:Y:S04]  /*1c7a0*/  SHFL.IDX PT, R5, R5, R2, 0x1f ;  /* 0x00001f0205057589 */ /* 0x00006800000e0000 */
[----:B------:R0:W2:Y:S01]  /*1c7b0*/  SHFL.IDX PT, R0, R0, R11, 0x1f ;  /* 0x00001f0b00007589 */ /* 0x0000a200000e0000 */
[----:B------:R-:W-:Y:S05]  /*1c7c0*/  @!P0 BRA `(.L_x_14795) ;  /* 0x00000000000c8947 */ /* 0x000fea0003800000 */
[----:B------:R-:W-:-:S06]  /*1c7d0*/  UIADD3 UR5, UR4, -0x1, URZ ;  /* 0xffffffff04057890 */ /* 0x000fcc000fffe03f */
[----:B0-----:R-:W-:-:S05]  /*1c7e0*/  IMAD.U32 R2, RZ, RZ, UR5 ;  /* 0x00000005ff027e24 */ /* 0x001fca000f8e00ff */
[----:B------:R3:W4:Y:S02]  /*1c7f0*/  SHFL.IDX PT, R7, R3, R2, 0x1f ;  /* 0x00001f0203077589 */ /* 0x00072400000e0000 */
.L_x_14795:
[----:B---34-:R-:W-:Y:S01]  /*1c800*/  IMAD R3, R7, R8, R9 ;  /* 0x0000000807037224 */ /* 0x018fe200078e0209 */
[----:B-1----:R-:W-:Y:S01]  /*1c810*/  ISETP.NE.AND P0, PT, R5, 0x1, PT ;  /* 0x000000010500780c */ /* 0x002fe20003f05270 */
[----:B------:R-:W-:Y:S02]  /*1c820*/  UIADD3 UR41, UR4, UR41, URZ ;  /* 0x0000002904297290 */ /* 0x000fe4000fffe03f */
[----:B------:R-:W-:Y:S01]  /*1c830*/  IMAD.IADD R4, R6, 0x1, -R3 ;  /* 0x0000000106047824 */ /* 0x000fe200078e0a03 */
[----:B------:R1:W-:Y:S09]  /*1c840*/  STL [R1+0x20], R3 ;  /* 0x0000200301007387 */ /* 0x0003f20000100800 */
[----:B------:R-:W-:Y:S05]  /*1c850*/  @!P0 BRA `(.L_x_14796) ;  /* 0x0000000000e08947 */ /* 0x000fea0003800000 */
[----:B--2---:R-:W-:Y:S01]  /*1c860*/  IABS R6, R0 ;  /* 0x0000000000067213 */ /* 0x004fe20000000000 */
[----:B0-----:R-:W-:-:S03]  /*1c870*/  IMAD.MOV.U32 R2, RZ, RZ, RZ ;  /* 0x000000ffff027224 */ /* 0x001fc600078e00ff */
[----:B------:R-:W0:Y:S08]  /*1c880*/  I2F.RP R8, R6 ;  /* 0x0000000600087306 */ /* 0x000e300000209400 */
[----:B0-----:R-:W0:Y:S02]  /*1c890*/  MUFU.RCP R8, R8 ;  /* 0x0000000800087308 */ /* 0x001e240000001000 */
[----:B0-----:R-:W-:Y:S01]  /*1c8a0*/  VIADD R9, R8, 0xffffffe ;  /* 0x0ffffffe08097836 */ /* 0x001fe20000000000 */
[----:B------:R-:W-:-:S05]  /*1c8b0*/  IABS R8, R0 ;  /* 0x0000000000087213 */ /* 0x000fca0000000000 */
[----:B-1----:R0:W1:Y:S01]  /*1c8c0*/  F2I.FTZ.U32.TRUNC.NTZ R3, R9 ;  /* 0x0000000900037305 */ /* 0x002062000021f000 */
[----:B------:R-:W-:Y:S01]  /*1c8d0*/  IMAD.MOV R11, RZ, RZ, -R8 ;  /* 0x000000ffff0b7224 */ /* 0x000fe200078e0a08 */
[----:B0-----:R-:W-:Y:S01]  /*1c8e0*/  IABS R9, R4 ;  /* 0x0000000400097213 */ /* 0x001fe20000000000 */
[----:B-1----:R-:W-:-:S04]  /*1c8f0*/  IMAD.MOV R7, RZ, RZ, -R3 ;  /* 0x000000ffff077224 */ /* 0x002fc800078e0a03 */
[----:B------:R-:W-:-:S04]  /*1c900*/  IMAD R7, R7, R6, RZ ;  /* 0x0000000607077224 */ /* 0x000fc800078e02ff */
[----:B------:R-:W-:Y:S01]  /*1c910*/  IMAD.HI.U32 R3, R3, R7, R2 ;  /* 0x0000000703037227 */ /* 0x000fe200078e0002 */
[----:B------:R-:W-:-:S04]  /*1c920*/  IABS R7, R5 ;  /* 0x0000000500077213 */ /* 0x000fc80000000000 */
[----:B------:R-:W0:Y:S01]  /*1c930*/  I2F.RP R10, R7 ;  /* 0x00000007000a7306 */ /* 0x000e220000209400 */
[----:B------:R-:W-:-:S04]  /*1c940*/  IMAD.HI.U32 R8, R3, R9, RZ ;  /* 0x0000000903087227 */ /* 0x000fc800078e00ff */
[----:B------:R-:W-:-:S05]  /*1c950*/  IMAD R9, R8, R11, R9 ;  /* 0x0000000b08097224 */ /* 0x000fca00078e0209 */
[----:B------:R-:W-:Y:S01]  /*1c960*/  ISETP.GT.U32.AND P1, PT, R6, R9, PT ;  /* 0x000000090600720c */ /* 0x000fe20003f24070 */
[----:B0-----:R-:W0:-:S12]  /*1c970*/  MUFU.RCP R2, R10 ;  /* 0x0000000a00027308 */ /* 0x001e180000001000 */
[----:B------:R-:W-:Y:S02]  /*1c980*/  @!P1 IMAD.IADD R9, R9, 0x1, -R6 ;  /* 0x0000000109099824 */ /* 0x000fe400078e0a06 */
[----:B------:R-:W-:Y:S01]  /*1c990*/  @!P1 VIADD R8, R8, 0x1 ;  /* 0x0000000108089836 */ /* 0x000fe20000000000 */
[----:B------:R-:W-:Y:S02]  /*1c9a0*/  ISETP.NE.AND P1, PT, R0, RZ, PT ;  /* 0x000000ff0000720c */ /* 0x000fe40003f25270 */
[----:B------:R-:W-:Y:S02]  /*1c9b0*/  ISETP.GE.U32.AND P0, PT, R9, R6, PT ;  /* 0x000000060900720c */ /* 0x000fe40003f06070 */
[----:B------:R-:W-:Y:S01]  /*1c9c0*/  IABS R6, R5 ;  /* 0x0000000500067213 */ /* 0x000fe20000000000 */
[----:B0-----:R-:W-:-:S04]  /*1c9d0*/  VIADD R11, R2, 0xffffffe ;  /* 0x0ffffffe020b7836 */ /* 0x001fc80000000000 */
[----:B------:R-:W-:Y:S01]  /*1c9e0*/  IMAD.MOV R6, RZ, RZ, -R6 ;  /* 0x000000ffff067224 */ /* 0x000fe200078e0a06 */
[----:B------:R-:W0:Y:S05]  /*1c9f0*/  F2I.FTZ.U32.TRUNC.NTZ R3, R11 ;  /* 0x0000000b00037305 */ /* 0x000e2a000021f000 */
        /* <DEDUP_REMOVED lines=25> */
[----:B------:R-:W-:-:S04]  /*1cb90*/  IMAD.MOV R3, RZ, RZ, -R8 ;  /* 0x000000ffff037224 */ /* 0x000fc800078e0a08 */
[----:B------:R-:W-:Y:S02]  /*1cba0*/  IMAD R2, R0, R3, R4 ;  /* 0x0000000300027224 */ /* 0x000fe400078e0204 */
[----:B------:R-:W-:-:S05]  /*1cbb0*/  IMAD R3, R5, 0x10000, R6 ;  /* 0x0001000005037824 */ /* 0x000fca00078e0206 */
[----:B------:R1:W-:Y:S01]  /*1cbc0*/  STL [R1+0x28], R3 ;  /* 0x0000280301007387 */ /* 0x0003e20000100800 */
[----:B------:R-:W-:Y:S05]  /*1cbd0*/  BRA `(.L_x_14797) ;  /* 0x0000000400007947 */ /* 0x000fea0003800000 */
.L_x_14796:
[----:B------:R-:W-:Y:S02]  /*1cbe0*/  ULDC.64 UR4, c[0x0][0xc90] ;  /* 0x0003240000047ab9 */ /* 0x000fe40000000a00 */
[----:B------:R-:W-:-:S06]  /*1cbf0*/  UIMAD.WIDE UR4, UR41, 0x4, UR4 ;  /* 0x00000004290478a5 */ /* 0x000fcc000f8e0204 */
[----:B0-----:R-:W-:Y:S02]  /*1cc00*/  IMAD.U32 R2, RZ, RZ, UR4 ;  /* 0x00000004ff027e24 */ /* 0x001fe4000f8e00ff */
[----:B-1----:R-:W-:-:S05]  /*1cc10*/  IMAD.U32 R3, RZ, RZ, UR5 ;  /* 0x00000005ff037e24 */ /* 0x002fca000f8e00ff */
        /* <DEDUP_REMOVED lines=24> */
[----:B------:R-:W-:-:S04]  /*1cda0*/  IMAD.MOV.U32 R2, RZ, RZ, R3 ;  /* 0x000000ffff027224 */ /* 0x000fc800078e0003 */
        /* <DEDUP_REMOVED lines=8> */
[----:B------:R-:W-:-:S04]  /*1ce30*/  IABS R8, R7 ;  /* 0x0000000700087213 */ /* 0x000fc80000000000 */
[----:B------:R-:W0:Y:S08]  /*1ce40*/  I2F.RP R9, R8 ;  /* 0x0000000800097306 */ /* 0x000e300000209400 */
[----:B0-----:R-:W0:Y:S02]  /*1ce50*/  MUFU.RCP R9, R9 ;  /* 0x0000000900097308 */ /* 0x001e240000001000 */
[----:B0-----:R-:W-:Y:S01]  /*1ce60*/  VIADD R3, R9, 0xffffffe ;  /* 0x0ffffffe09037836 */ /* 0x001fe20000000000 */
[----:B------:R-:W-:-:S05]  /*1ce70*/  IABS R9, R7 ;  /* 0x0000000700097213 */ /* 0x000fca0000000000 */
[----:B------:R-:W0:Y:S02]  /*1ce80*/  F2I.FTZ.U32.TRUNC.NTZ R3, R3 ;  /* 0x0000000300037305 */ /* 0x000e24000021f000 */
[----:B0-----:R-:W-:-:S04]  /*1ce90*/  IMAD.MOV R5, RZ, RZ, -R3 ;  /* 0x000000ffff057224 */ /* 0x001fc800078e0a03 */
[----:B------:R-:W-:-:S04]  /*1cea0*/  IMAD R5, R5, R8, RZ ;  /* 0x0000000805057224 */ /* 0x000fc800078e02ff */
        /* <DEDUP_REMOVED lines=17> */
[----:B------:R-:W-:-:S05]  /*1cfc0*/  IMAD R3, R2, R7, R3 ;  /* 0x0000000702037224 */ /* 0x000fca00078e0203 */
[----:B------:R0:W-:Y:S02]  /*1cfd0*/  STL [R1+0x28], R3 ;  /* 0x0000280301007387 */ /* 0x0001e40000100800 */
.L_x_14797:
[----:B01----:R-:W-:-:S05]  /*1cfe0*/  LOP3.LUT R3, RZ, R2, RZ, 0x33, !PT ;  /* 0x00000002ff037212 */ /* 0x003fca00078e33ff */
[----:B------:R-:W-:-:S05]  /*1cff0*/  IMAD.IADD R0, R0, 0x1, R3 ;  /* 0x0000000100007824 */ /* 0x000fca00078e0203 */
[----:B------:R1:W-:Y:S01]  /*1d000*/  STL [R1+0x24], R0 ;  /* 0x0000240001007387 */ /* 0x0003e20000100800 */
[----:B------:R-:W-:Y:S05]  /*1d010*/  BRA `(.L_x_14798) ;  /* 0x0000000000107947 */ /* 0x000fea0003800000 */
.L_x_14793:
[----:B------:R0:W-:Y:S01]  /*1d020*/  STL [R1+0x20], R6 ;  /* 0x0000200601007387 */ /* 0x0001e20000100800 */
[----:B------:R-:W-:-:S03]  /*1d030*/  ULDC UR41, c[0x0][0xc3c] ;  /* 0x00030f0000297ab9 */ /* 0x000fc60000000800 */
[----:B------:R0:W-:Y:S04]  /*1d040*/  STL [R1+0x24], RZ ;  /* 0x000024ff01007387 */ /* 0x0001e80000100800 */
[----:B------:R0:W-:Y:S02]  /*1d050*/  STL [R1+0x28], RZ ;  /* 0x000028ff01007387 */ /* 0x0001e40000100800 */
.L_x_14798:
[----:B------:R-:W2:Y:S04]  /*1d060*/  LDL R3, [R1+0x24] ;  /* 0x0000240001037983 */ /* 0x000ea80000100800 */
[----:B------:R-:W3:Y:S04]  /*1d070*/  LDL R2, [R1+0x28] ;  /* 0x0000280001027983 */ /* 0x000ee80000100800 */
[----:B------:R-:W4:Y:S01]  /*1d080*/  LDL R4, [R1+0x20] ;  /* 0x0000200001047983 */ /* 0x000f220000100800 */
        /* <DEDUP_REMOVED lines=16> */
.L_x_14791:
[----:B------:R-:W-:Y:S02]  /*1d190*/  ULDC UR4, c[0x0][0xc3c] ;  /* 0x00030f0000047ab9 */ /* 0x000fe40000000800 */
[----:B------:R-:W-:-:S06]  /*1d1a0*/  UISETP.GE.AND UP0, UPT, UR41, UR4, UPT ;  /* 0x000000042900728c */ /* 0x000fcc000bf06270 */
[----:B------:R-:W-:-:S13]  /*1d1b0*/  PLOP3.LUT P0, PT, PT, PT, UP0, 0x80, 0x0 ;  /* 0x000000000000781c */ /* 0x000fda0003f0f008 */
[----:B------:R-:W-:Y:S05]  /*1d1c0*/  @!P0 BRA `(.L_x_14799) ;  /* 0xffffff9c00848947 */ /* 0x000fea000383ffff */
.L_x_14717:
[----:B------:R-:W3:Y:S01]  /*1d1d0*/  LDL.LU R0, [R1+0x34] ;  /* 0x0000340001007983 */ /* 0x000ee20000300800 */
        /* <DEDUP_REMOVED lines=11> */
.L_x_14890:
[----:B------:R-:W-:Y:S05]  /*1d290*/  BSYNC B0 ;  /* 0x0000000000007941 */ /* 0x000fea0003800000 */
.L_x_14800:
[----:B------:R-:W-:-:S03]  /*1d2a0*/  UMOV UR4, 0xffffffff ;  /* 0xffffffff00047882 */ /* 0x000fc60000000000 */
[----:B------:R-:W-:Y:S05]  /*1d2b0*/  BRA.DIV UR4, `(.L_x_14802) ;  /* 0x0000002a04cc7947 */ /* 0x000fea000b800000 */
[----:B0-----:R-:W0:Y:S02]  /*1d2c0*/  S2R R0, SR_TID.X ;  /* 0x0000000000007919 */ /* 0x001e240000002100 */
[----:B0-----:R-:W-:-:S04]  /*1d2d0*/  SHF.R.U32.HI R0, RZ, 0x5, R0 ;  /* 0x00000005ff007819 */ /* 0x001fc80000011600 */
[----:B------:R-:W-:-:S05]  /*1d2e0*/  LOP3.LUT R0, R0, 0x3, RZ, 0xc0, !PT ;  /* 0x0000000300007812 */ /* 0x000fca00078ec0ff */
[----:B------:R0:W1:Y:S02]  /*1d2f0*/  SHFL.IDX PT, R14, R0, RZ, 0x1f ;  /* 0x00001fff000e7589 */ /* 0x00006400000e0000 */
.L_x_14893:
[----:B-1----:R-:W-:Y:S01]  /*1d300*/  ISETP.NE.AND P0, PT, R14, RZ, PT ;  /* 0x000000ff0e00720c */ /* 0x002fe20003f05270 */
[----:B------:R-:W-:-:S12]  /*1d310*/  BSSY B0, `(.L_x_14803) ;  /* 0x000002f000007945 */ /* 0x000fd80003800000 */
[----:B------:R-:W-:Y:S05]  /*1d320*/  @P0 BRA `(.L_x_14804) ;  /* 0x0000000000b40947 */ /* 0x000fea0003800000 */
[----:B------:R-:W-:-:S03]  /*1d330*/  UMOV UR4, 0xffffffff ;  /* 0xffffffff00047882 */ /* 0x000fc60000000000 */
[----:B------:R-:W-:Y:S05]  /*1d340*/  BRA.DIV UR4, `(.L_x_14805) ;  /* 0x0000002a04dc7947 */ /* 0x000fea000b800000 */
[----:B------:R-:W-:-:S13]  /*1d350*/  ELECT P6, URZ, PT ;  /* 0x00000000003f782f */ /* 0x000fda00038c0000 */
.L_x_14896:
[----:B------:R-:W-:Y:S05]  /*1d360*/  @!P6 BRA `(.L_x_14804) ;  /* 0x0000000000a4e947 */ /* 0x000fea0003800000 */
[----:B------:R-:W-:-:S06]  /*1d370*/  ULOP3.LUT UR4, UR37, 0x2, URZ, 0xfc, !UPT ;  /* 0x0000000225047892 */ /* 0x000fcc000f8efc3f */
[----:B0-----:R-:W-:-:S05]  /*1d380*/  IMAD.U32 R0, RZ, RZ, UR4 ;  /* 0x00000004ff007e24 */ /* 0x001fca000f8e00ff */
[----:B------:R-:W-:-:S13]  /*1d390*/  ISETP.NE.AND P0, PT, R0, 0x3, PT ;  /* 0x000000030000780c */ /* 0x000fda0003f05270 */
[----:B------:R-:W-:Y:S05]  /*1d3a0*/  @!P0 BRA `(.L_x_14806) ;  /* 0x0000000000048947 */ /* 0x000fea0003800000 */
[----:B------:R-:W-:Y:S01]  /*1d3b0*/  BPT.TRAP 0x1 ;  /* 0x000000040000795c */ /* 0x000fe20000300000 */
.L_x_14806:
[----:B------:R-:W2:Y:S04]  /*1d3c0*/  LDL R2, [R1+0x10] ;  /* 0x0000100001027983 */ /* 0x000ea80000100800 */
[----:B------:R-:W3:Y:S01]  /*1d3d0*/  LDL.LU R0, [R1+0x4] ;  /* 0x0000040001007983 */ /* 0x000ee20000300800 */
[----:B--2---:R-:W-:Y:S01]  /*1d3e0*/  SHF.L.U32 R3, R2, 0x1f, RZ ;  /* 0x0000001f02037819 */ /* 0x004fe200000006ff */
[C---:B---3--:R-:W-:Y:S02]  /*1d3f0*/  IMAD R4, R0.reuse, 0x8, R5 ;  /* 0x0000000800047824 */ /* 0x048fe400078e0205 */
[----:B------:R-:W-:Y:S02]  /*1d400*/  VIADD R0, R0, 0x1 ;  /* 0x0000000100007836 */ /* 0x000fe40000000000 */
[----:B------:R-:W0:Y:S03]  /*1d410*/  SYNCS.PHASECHK.TRANS64.TRYWAIT P1, [R4+URZ+0x13240], R3 ;  /* 0x01324003040075a7 */ /* 0x000e26000802017f */
[----:B------:R-:W-:-:S04]  /*1d420*/  ISETP.NE.AND P2, PT, R0, 0x2, PT ;  /* 0x000000020000780c */ /* 0x000fc80003f45270 */
[----:B------:R-:W-:Y:S01]  /*1d430*/  SEL R2, RZ, 0x1, P2 ;  /* 0x00000001ff027807 */ /* 0x000fe20001000000 */
[----:B0-----:R-:W-:Y:S08]  /*1d440*/  @!P1 BRA `(.L_x_14807) ;  /* 0x0000002800bc9947 */ /* 0x001ff00003800000 */
.L_x_14897:
[----:B------:R-:W2:Y:S01]  /*1d450*/  LDL.LU R6, [R1+0x10] ;  /* 0x0000100001067983 */ /* 0x000ea20000300800 */
[----:B------:R-:W-:Y:S02]  /*1d460*/  SEL R0, R0, RZ, P2 ;  /* 0x000000ff00007207 */ /* 0x000fe40001000000 */
[----:B--2---:R-:W-:Y:S01]  /*1d470*/  LOP3.LUT R2, R6, R2, RZ, 0x3c, !PT ;  /* 0x0000000206027212 */ /* 0x004fe200078e3cff */
[----:B------:R-:W-:Y:S06]  /*1d480*/  @!P0 BRA `(.L_x_14808) ;  /* 0x0000000000048947 */ /* 0x000fec0003800000 */
[----:B------:R-:W-:Y:S01]  /*1d490*/  BPT.TRAP 0x1 ;  /* 0x000000040000795c */ /* 0x000fe20000300000 */
.L_x_14808:
[----:B------:R-:W-:Y:S01]  /*1d4a0*/  IMAD R5, R0, 0x8, R5 ;  /* 0x0000000800057824 */ /* 0x000fe200078e0205 */
[----:B------:R-:W-:-:S04]  /*1d4b0*/  SHF.L.U32 R0, R2, 0x1f, RZ ;  /* 0x0000001f02007819 */ /* 0x000fc800000006ff */
[----:B------:R-:W1:Y:S02]  /*1d4c0*/  SYNCS.PHASECHK.TRANS64.TRYWAIT P1, [R5+URZ+0x13240], R0 ;  /* 0x01324000050075a7 */ /* 0x000e64000802017f */
[----:B-1----:R-:W-:Y:S05]  /*1d4d0*/  @!P1 BRA `(.L_x_14809) ;  /* 0x0000002800ac9947 */ /* 0x002fea0003800000 */
.L_x_14898:
[----:B------:R-:W-:Y:S05]  /*1d4e0*/  @!P0 BRA `(.L_x_14810) ;  /* 0x0000000000048947 */ /* 0x000fea0003800000 */
[----:B------:R-:W-:Y:S01]  /*1d4f0*/  BPT.TRAP 0x1 ;  /* 0x000000040000795c */ /* 0x000fe20000300000 */
.L_x_14810:
[----:B------:R-:W2:Y:S02]  /*1d500*/  SYNCS.PHASECHK.TRANS64.TRYWAIT P1, [R4+URZ+0x13260], R3 ;  /* 0x01326003040075a7 */ /* 0x000ea4000802017f */
[----:B--2---:R-:W-:Y:S05]  /*1d510*/  @!P1 BRA `(.L_x_14811) ;  /* 0x0000002800b09947 */ /* 0x004fea0003800000 */
.L_x_14899:
[----:B------:R-:W-:Y:S05]  /*1d520*/  @!P0 BRA `(.L_x_14812) ;  /* 0x0000000000048947 */ /* 0x000fea0003800000 */
[----:B------:R-:W-:Y:S01]  /*1d530*/  BPT.TRAP 0x1 ;  /* 0x000000040000795c */ /* 0x000fe20000300000 */
.L_x_14812:
[----:B------:R-:W3:Y:S02]  /*1d540*/  SYNCS.PHASECHK.TRANS64.TRYWAIT P1, [R5+URZ+0x13260], R0 ;  /* 0x01326000050075a7 */ /* 0x000ee4000802017f */
[----:B---3--:R-:W-:Y:S05]  /*1d550*/  @!P1 BRA `(.L_x_14813) ;  /* 0x0000002800b49947 */ /* 0x008fea0003800000 */
.L_x_14900:
[----:B------:R-:W-:Y:S05]  /*1d560*/  @!P0 BRA `(.L_x_14814) ;  /* 0x0000000000048947 */ /* 0x000fea0003800000 */
[----:B------:R-:W-:Y:S01]  /*1d570*/  BPT.TRAP 0x1 ;  /* 0x000000040000795c */ /* 0x000fe20000300000 */
.L_x_14814:
[----:B------:R-:W4:Y:S02]  /*1d580*/  SYNCS.PHASECHK.TRANS64.TRYWAIT P1, [R4+URZ+0x13280], R3 ;  /* 0x01328003040075a7 */ /* 0x000f24000802017f */
[----:B----4-:R-:W-:Y:S05]  /*1d590*/  @!P1 BRA `(.L_x_14815) ;  /* 0x0000002800b89947 */ /* 0x010fea0003800000 */
.L_x_14901:
[----:B------:R-:W-:Y:S05]  /*1d5a0*/  @!P0 BRA `(.L_x_14816) ;  /* 0x0000000000048947 */ /* 0x000fea0003800000 */
[----:B------:R-:W-:Y:S01]  /*1d5b0*/  BPT.TRAP 0x1 ;  /* 0x000000040000795c */ /* 0x000fe20000300000 */
.L_x_14816:
[----:B------:R0:W0:Y:S02]  /*1d5c0*/  SYNCS.PHASECHK.TRANS64.TRYWAIT P0, [R5+URZ+0x13280], R0 ;  /* 0x01328000050075a7 */ /* 0x000024000800017f */
[----:B0-----:R-:W-:Y:S05]  /*1d5d0*/  @!P0 NANOSLEEP.SYNCS 0x989680 ;  /* 0x009896800000895d */ /* 0x001fea0003900000 */
[----:B------:R-:W0:Y:S02]  /*1d5e0*/  @!P0 SYNCS.PHASECHK.TRANS64 P0, [R5+URZ+0x13280], R0 ;  /* 0x01328000050085a7 */ /* 0x000e24000800007f */
[----:B0-----:R-:W-:Y:S05]  /*1d5f0*/  @!P0 BRA `(.L_x_14816) ;  /* 0xfffffffc00f08947 */ /* 0x001fea000383ffff */
.L_x_14804:
[----:B------:R-:W-:Y:S05]  /*1d600*/  BSYNC B0 ;  /* 0x0000000000007941 */ /* 0x000fea0003800000 */
.L_x_14803:
[----:B------:R-:W-:Y:S05]  /*1d610*/  EXIT ;  /* 0x000000000000794d */ /* 0x000fea0003800000 */
.L_x_14621:
[----:B0-----:R-:W-:-:S04]  /*1d620*/  IMAD.U32 R3, RZ, RZ, UR45 ;  /* 0x0000002dff037e24 */ /* 0x001fc8000f8e00ff */
[----:B------:R0:W1:Y:S03]  /*1d630*/  SYNCS.PHASECHK.TRANS64.TRYWAIT P1, [R3+URZ+0x13200], R8 ;  /* 0x01320008030075a7 */ /* 0x000066000802017f */
[----:B-1----:R-:W-:Y:S05]  /*1d640*/  @!P1 NANOSLEEP.SYNCS 0x989680 ;  /* 0x009896800000995d */ /* 0x002fea0003900000 */
[----:B------:R-:W1:Y:S02]  /*1d650*/  @!P1 SYNCS.PHASECHK.TRANS64 P1, [R3+URZ+0x13200], R8 ;  /* 0x01320008030095a7 */ /* 0x000e64000802007f */
[----:B-1----:R-:W-:Y:S05]  /*1d660*/  @!P1 BRA `(.L_x_14621) ;  /* 0xfffffffc00ec9947 */ /* 0x002fea000383ffff */
[----:B------:R-:W-:Y:S05]  /*1d670*/  BRA `(.L_x_14817) ;  /* 0xfffffe4800107947 */ /* 0x000fea000383ffff */
.L_x_14625:
[----:B-1----:R1:W2:Y:S02]  /*1d680*/  SYNCS.PHASECHK.TRANS64.TRYWAIT P1, [R106+URZ+0x13230], R3 ;  /* 0x013230036a0075a7 */ /* 0x0022a4000802017f */
[----:B--2---:R-:W-:Y:S05]  /*1d690*/  @!P1 NANOSLEEP.SYNCS 0x989680 ;  /* 0x009896800000995d */ /* 0x004fea0003900000 */
[----:B------:R-:W2:Y:S02]  /*1d6a0*/  @!P1 SYNCS.PHASECHK.TRANS64 P1, [R106+URZ+0x13230], R3 ;  /* 0x013230036a0095a7 */ /* 0x000ea4000802007f */
[----:B--2---:R-:W-:Y:S05]  /*1d6b0*/  @!P1 BRA `(.L_x_14625) ;  /* 0xfffffffc00f09947 */ /* 0x004fea000383ffff */
[----:B------:R-:W-:Y:S05]  /*1d6c0*/  BRA `(.L_x_14624) ;  /* 0xfffffe48002c7947 */ /* 0x000fea000383ffff */
.L_x_14642:
[----:B-1----:R-:W-:-:S04]  /*1d6d0*/  IMAD.U32 R10, RZ, RZ, UR24 ;  /* 0x00000018ff0a7e24 */ /* 0x002fc8000f8e00ff */
[----:B------:R1:W2:Y:S03]  /*1d6e0*/  SYNCS.PHASECHK.TRANS64.TRYWAIT P1, [R10+URZ+0x13230], R9 ;  /* 0x013230090a0075a7 */ /* 0x0002a6000802017f */
[----:B--2---:R-:W-:Y:S05]  /*1d6f0*/  @!P1 NANOSLEEP.SYNCS 0x989680 ;  /* 0x009896800000995d */ /* 0x004fea0003900000 */
[----:B------:R-:W2:Y:S02]  /*1d700*/  @!P1 SYNCS.PHASECHK.TRANS64 P1, [R10+URZ+0x13230], R9 ;  /* 0x013230090a0095a7 */ /* 0x000ea4000802007f */
[----:B--2---:R-:W-:Y:S05]  /*1d710*/  @!P1 BRA `(.L_x_14642) ;  /* 0xfffffffc00ec9947 */ /* 0x004fea000383ffff */
[----:B------:R-:W-:Y:S05]  /*1d720*/  BRA `(.L_x_14641) ;  /* 0xfffffe90005c7947 */ /* 0x000fea000383ffff */
.L_x_14646:
[----:B-1----:R-:W-:-:S04]  /*1d730*/  IMAD.U32 R10, RZ, RZ, UR11 ;  /* 0x0000000bff0a7e24 */ /* 0x002fc8000f8e00ff */
[----:B------:R1:W2:Y:S03]  /*1d740*/  SYNCS.PHASECHK.TRANS64.TRYWAIT P1, [R10+URZ+0x13250], R9 ;  /* 0x013250090a0075a7 */ /* 0x0002a6000802017f */
[----:B--2---:R-:W-:Y:S05]  /*1d750*/  @!P1 NANOSLEEP.SYNCS 0x989680 ;  /* 0x009896800000995d */ /* 0x004fea0003900000 */
[----:B------:R-:W2:Y:S02]  /*1d760*/  @!P1 SYNCS.PHASECHK.TRANS64 P1, [R10+URZ+0x13250], R9 ;  /* 0x013250090a0095a7 */ /* 0x000ea4000802007f */
[----:B--2---:R-:W-:Y:S05]  /*1d770*/  @!P1 BRA `(.L_x_14646) ;  /* 0xfffffffc00ec9947 */ /* 0x004fea000383ffff */
[----:B------:R-:W-:Y:S05]  /*1d780*/  BRA `(.L_x_14645) ;  /* 0xfffffe9400687947 */ /* 0x000fea000383ffff */
.L_x_14665:
[----:B-1----:R-:W-:-:S04]  /*1d790*/  IMAD.U32 R10, RZ, RZ, UR21 ;  /* 0x00000015ff0a7e24 */ /* 0x002fc8000f8e00ff */
[----:B------:R1:W2:Y:S03]  /*1d7a0*/  SYNCS.PHASECHK.TRANS64.TRYWAIT P1, [R10+URZ+0x13230], R9 ;  /* 0x013230090a0075a7 */ /* 0x0002a6000802017f */
[----:B--2---:R-:W-:Y:S05]  /*1d7b0*/  @!P1 NANOSLEEP.SYNCS 0x989680 ;  /* 0x009896800000995d */ /* 0x004fea0003900000 */
[----:B------:R-:W2:Y:S02]  /*1d7c0*/  @!P1 SYNCS.PHASECHK.TRANS64 P1, [R10+URZ+0x13230], R9 ;  /* 0x013230090a0095a7 */ /* 0x000ea4000802007f */
[----:B--2---:R-:W-:Y:S05]  /*1d7d0*/  @!P1 BRA `(.L_x_14665) ;  /* 0xfffffffc00ec9947 */ /* 0x004fea000383ffff */
[----:B------:R-:W-:Y:S05]  /*1d7e0*/  BRA `(.L_x_14664) ;  /* 0xfffffedc001c7947 */ /* 0x000fea000383ffff */
.L_x_14669:
[----:B-1----:R-:W-:-:S04]  /*1d7f0*/  IMAD.U32 R10, RZ, RZ, UR11 ;  /* 0x0000000bff0a7e24 */ /* 0x002fc8000f8e00ff */
[----:B------:R1:W2:Y:S03]  /*1d800*/  SYNCS.PHASECHK.TRANS64.TRYWAIT P1, [R10+URZ+0x13250], R9 ;  /* 0x013250090a0075a7 */ /* 0x0002a6000802017f */
[----:B--2---:R-:W-:Y:S05]  /*1d810*/  @!P1 NANOSLEEP.SYNCS 0x989680 ;  /* 0x009896800000995d */ /* 0x004fea0003900000 */
[----:B------:R-:W2:Y:S02]  /*1d820*/  @!P1 SYNCS.PHASECHK.TRANS64 P1, [R10+URZ+0x13250], R9 ;  /* 0x013250090a0095a7 */ /* 0x000ea4000802007f */
[----:B--2---:R-:W-:Y:S05]  /*1d830*/  @!P1 BRA `(.L_x_14669) ;  /* 0xfffffffc00ec9947 */ /* 0x004fea000383ffff */
[----:B------:R-:W-:Y:S05]  /*1d840*/  BRA `(.L_x_14668) ;  /* 0xfffffee000287947 */ /* 0x000fea000383ffff */
.L_x_14677:
[----:B-1----:R-:W-:-:S04]  /*1d850*/  IMAD.U32 R10, RZ, RZ, UR24 ;  /* 0x00000018ff0a7e24 */ /* 0x002fc8000f8e00ff */
[----:B------:R1:W2:Y:S03]  /*1d860*/  SYNCS.PHASECHK.TRANS64.TRYWAIT P1, [R10+URZ+0x13230], R9 ;  /* 0x013230090a0075a7 */ /* 0x0002a6000802017f */
[----:B--2---:R-:W-:Y:S05]  /*1d870*/  @!P1 NANOSLEEP.SYNCS 0x989680 ;  /* 0x009896800000995d */ /* 0x004fea0003900000 */
[----:B------:R-:W2:Y:S02]  /*1d880*/  @!P1 SYNCS.PHASECHK.TRANS64 P1, [R10+URZ+0x13230], R9 ;  /* 0x013230090a0095a7 */ /* 0x000ea4000802007f */
[----:B--2---:R-:W-:Y:S05]  /*1d890*/  @!P1 BRA `(.L_x_14677) ;  /* 0xfffffffc00ec9947 */ /* 0x004fea000383ffff */
[----:B------:R-:W-:Y:S05]  /*1d8a0*/  BRA `(.L_x_14676) ;  /* 0xffffff08001c7947 */ /* 0x000fea000383ffff */
.L_x_14681:
[----:B-1----:R-:W-:-:S04]  /*1d8b0*/  IMAD.U32 R10, RZ, RZ, UR11 ;  /* 0x0000000bff0a7e24 */ /* 0x002fc8000f8e00ff */
[----:B------:R1:W2:Y:S03]  /*1d8c0*/  SYNCS.PHASECHK.TRANS64.TRYWAIT P1, [R10+URZ+0x13250], R9 ;  /* 0x013250090a0075a7 */ /* 0x0002a6000802017f */
[----:B--2---:R-:W-:Y:S05]  /*1d8d0*/  @!P1 NANOSLEEP.SYNCS 0x989680 ;  /* 0x009896800000995d */ /* 0x004fea0003900000 */
[----:B------:R-:W2:Y:S02]  /*1d8e0*/  @!P1 SYNCS.PHASECHK.TRANS64 P1, [R10+URZ+0x13250], R9 ;  /* 0x013250090a0095a7 */ /* 0x000ea4000802007f */
[----:B--2---:R-:W-:Y:S05]  /*1d8f0*/  @!P1 BRA `(.L_x_14681) ;  /* 0xfffffffc00ec9947 */ /* 0x004fea000383ffff */
[----:B------:R-:W-:Y:S05]  /*1d900*/  BRA `(.L_x_14680) ;  /* 0xffffff0c00287947 */ /* 0x000fea000383ffff */
.L_x_14696:
[----:B-1----:R-:W-:-:S04]  /*1d910*/  IMAD.U32 R5, RZ, RZ, UR14 ;  /* 0x0000000eff057e24 */ /* 0x002fc8000f8e00ff */
[----:B------:R1:W2:Y:S03]  /*1d920*/  SYNCS.PHASECHK.TRANS64.TRYWAIT P1, [R5+URZ+0x13250], R0 ;  /* 0x01325000050075a7 */ /* 0x0002a6000802017f */
[----:B--2---:R-:W-:Y:S05]  /*1d930*/  @!P1 NANOSLEEP.SYNCS 0x989680 ;  /* 0x009896800000995d */ /* 0x004fea0003900000 */
[----:B------:R-:W2:Y:S02]  /*1d940*/  @!P1 SYNCS.PHASECHK.TRANS64 P1, [R5+URZ+0x13250], R0 ;  /* 0x01325000050095a7 */ /* 0x000ea4000802007f */
[----:B--2---:R-:W-:Y:S05]  /*1d950*/  @!P1 BRA `(.L_x_14696) ;  /* 0xfffffffc00ec9947 */ /* 0x004fea000383ffff */
[----:B------:R-:W-:Y:S05]  /*1d960*/  BRA `(.L_x_14695) ;  /* 0xffffff5000147947 */ /* 0x000fea000383ffff */
.L_x_14739:
[----:B------:R-:W1:Y:S01]  /*1d970*/  S2R R25, SR_TID.X ;  /* 0x0000000000197919 */ /* 0x000e620000002100 */
        /* <DEDUP_REMOVED lines=9> */
.L_x_14818:
[----:B------:R-:W-:Y:S05]  /*1da10*/  BRA `(.L_x_14819) ;  /* 0xffffffa800987947 */ /* 0x000fea000383ffff */
.L_x_14742:
[----:B0-----:R-:W2:Y:S02]  /*1da20*/  LDL R0, [R1+0x8] ;  /* 0x0000080001007983 */ /* 0x001ea40000100800 */
[----:B--2---:R0:W1:Y:S02]  /*1da30*/  SYNCS.PHASECHK.TRANS64.TRYWAIT P0, [R4+URZ+0x13280], R0 ;  /* 0x01328000040075a7 */ /* 0x004064000800017f */
[----:B-1----:R-:W-:Y:S05]  /*1da40*/  @!P0 NANOSLEEP.SYNCS 0x989680 ;  /* 0x009896800000895d */ /* 0x002fea0003900000 */
[----:B------:R-:W1:Y:S02]  /*1da50*/  @!P0 SYNCS.PHASECHK.TRANS64 P0, [R4+URZ+0x13280], R0 ;  /* 0x01328000040085a7 */ /* 0x000e64000800007f */
[----:B-1----:R-:W-:Y:S05]  /*1da60*/  @!P0 BRA `(.L_x_14742) ;  /* 0xfffffffc00ec8947 */ /* 0x002fea000383ffff */
[----:B------:R-:W-:Y:S05]  /*1da70*/  BRA `(.L_x_14820) ;  /* 0xffffffac00bc7947 */ /* 0x000fea000383ffff */
.L_x_14743:
        /* <DEDUP_REMOVED lines=8> */
.L_x_14822:
[----:B------:R-:W-:Y:S05]  /*1db00*/  BSYNC B0 ;  /* 0x0000000000007941 */ /* 0x000fea0003800000 */
.L_x_14821:
[----:B------:R-:W-:Y:S01]  /*1db10*/  IMAD.MOV.U32 R13, RZ, RZ, R10 ;  /* 0x000000ffff0d7224 */ /* 0x000fe200078e000a */
[----:B------:R-:W-:Y:S01]  /*1db20*/  ISETP.GE.AND P2, PT, R2, 0x81, PT ;  /* 0x000000810200780c */ /* 0x000fe20003f46270 */
        /* <DEDUP_REMOVED lines=10> */
.L_x_14823:
[----:B------:R-:W-:Y:S01]  /*1dbd0*/  @P2 LOP3.LUT R16, R16, 0x10, RZ, 0xfc, !PT ;  /* 0x0000001010102812 */ /* 0x000fe200078efcff */
[----:B------:R-:W-:Y:S02]  /*1dbe0*/  IMAD.MOV.U32 R13, RZ, RZ, R9 ;  /* 0x000000ffff0d7224 */ /* 0x000fe400078e0009 */
[----:B------:R-:W-:-:S05]  /*1dbf0*/  IMAD.MOV.U32 R12, RZ, RZ, R14 ;  /* 0x000000ffff0c7224 */ /* 0x000fca00078e000e */
[----:B------:R-:W-:Y:S01]  /*1dc00*/  IADD3 R20, P1, R20, R12, RZ ;  /* 0x0000000c14147210 */ /* 0x000fe20007f3e0ff */
[----:B------:R-:W-:-:S04]  /*1dc10*/  IMAD.MOV.U32 R12, RZ, RZ, 0x1 ;  /* 0x00000001ff0c7424 */ /* 0x000fc800078e00ff */
[----:B------:R-:W-:Y:S01]  /*1dc20*/  IMAD.X R21, RZ, RZ, R0, P1 ;  /* 0x000000ffff157224 */ /* 0x000fe200008e0600 */
[----:B------:R-:W-:-:S13]  /*1dc30*/  ISETP.LT.OR P1, PT, R2, 0x1, P0 ;  /* 0x000000010200780c */ /* 0x000fda0000721670 */
[----:B------:R-:W-:Y:S05]  /*1dc40*/  WARPSYNC.COLLECTIVE R15, `(.L_x_14824) ;  /* 0x000000000f087348 */ /* 0x000fea0003c00000 */
[----:B------:R0:W1:Y:S02]  /*1dc50*/  SHFL.IDX P6, R14, R13, R12, R11 ;  /* 0x0000000c0d0e7389 */ /* 0x00006400000c000b */
[----:B01----:R-:W-:Y:S01]  /*1dc60*/  ENDCOLLECTIVE ;  /* 0x000000000000791b */ /* 0x003fe20003800000 */
.L_x_14824:
[----:B------:R-:W-:-:S05]  /*1dc70*/  IMAD.IADD R0, R17, 0x1, R3 ;  /* 0x0000000111007824 */ /* 0x000fca00078e0203 */
        /* <DEDUP_REMOVED lines=10> */
.L_x_14825:
[----:B------:R-:W-:Y:S02]  /*1dd20*/  IMAD.MOV.U32 R13, RZ, RZ, R9 ;  /* 0x000000ffff0d7224 */ /* 0x000fe400078e0009 */
[----:B------:R-:W-:Y:S02]  /*1dd30*/  IMAD.MOV.U32 R12, RZ, RZ, R14 ;  /* 0x000000ffff0c7224 */ /* 0x000fe400078e000e */
[----:B------:R-:W-:-:S05]  /*1dd40*/  IMAD.SHL.U32 R21, R21, 0x10, RZ ;  /* 0x0000001015157824 */ /* 0x000fca00078e00ff */
[----:B------:R-:W-:-:S04]  /*1dd50*/  LOP3.LUT R21, R21, 0x30, RZ, 0xc0, !PT ;  /* 0x0000003015157812 */ /* 0x000fc800078ec0ff */
[----:B------:R-:W-:Y:S01]  /*1dd60*/  IADD3 R20, P1, R21, R12, RZ ;  /* 0x0000000c15147210 */ /* 0x000fe20007f3e0ff */
[----:B------:R-:W-:-:S04]  /*1dd70*/  IMAD.MOV.U32 R12, RZ, RZ, 0x2 ;  /* 0x00000002ff0c7424 */ /* 0x000fc800078e00ff */
[----:B------:R-:W-:Y:S01]  /*1dd80*/  IMAD.X R21, RZ, RZ, R3, P1 ;  /* 0x000000ffff157224 */ /* 0x000fe200008e0603 */
[----:B------:R-:W-:-:S13]  /*1dd90*/  ISETP.LT.OR P1, PT, R2, 0x21, P0 ;  /* 0x000000210200780c */ /* 0x000fda0000721670 */
[----:B------:R-:W-:Y:S05]  /*1dda0*/  WARPSYNC.COLLECTIVE R15, `(.L_x_14826) ;  /* 0x000000000f087348 */ /* 0x000fea0003c00000 */
[----:B------:R0:W1:Y:S02]  /*1ddb0*/  SHFL.IDX P6, R14, R13, R12, R11 ;  /* 0x0000000c0d0e7389 */ /* 0x00006400000c000b */
[----:B01----:R-:W-:Y:S01]  /*1ddc0*/  ENDCOLLECTIVE ;  /* 0x000000000000791b */ /* 0x003fe20003800000 */
.L_x_14826:
        /* <DEDUP_REMOVED lines=10> */
.L_x_14827:
[----:B------:R-:W-:Y:S02]  /*1de70*/  IMAD.MOV.U32 R13, RZ, RZ, R9 ;  /* 0x000000ffff0d7224 */ /* 0x000fe400078e0009 */
[----:B------:R-:W-:Y:S02]  /*1de80*/  IMAD.MOV.U32 R12, RZ, RZ, R14 ;  /* 0x000000ffff0c7224 */ /* 0x000fe400078e000e */
        /* <DEDUP_REMOVED lines=8> */
.L_x_14828:
        /* <DEDUP_REMOVED lines=11> */
.L_x_14829:
[----:B------:R-:W-:Y:S02]  /*1dfc0*/  IMAD.SHL.U32 R3, R3, 0x10, RZ ;  /* 0x0000001003037824 */ /* 0x000fe400078e00ff */
[----:B------:R-:W-:-:S03]  /*1dfd0*/  IMAD.MOV.U32 R13, RZ, RZ, R25 ;  /* 0x000000ffff0d7224 */ /* 0x000fc600078e0019 */
[----:B------:R-:W-:Y:S01]  /*1dfe0*/  LOP3.LUT R3, R3, 0x30, RZ, 0xc0, !PT ;  /* 0x0000003003037812 */ /* 0x000fe200078ec0ff */
[----:B------:R-:W-:Y:S02]  /*1dff0*/  IMAD.MOV.U32 R12, RZ, RZ, RZ ;  /* 0x000000ffff0c7224 */ /* 0x000fe400078e00ff */
[----:B------:R-:W-:-:S07]  /*1e000*/  IMAD.MOV.U32 R10, RZ, RZ, R14 ;  /* 0x000000ffff0a7224 */ /* 0x000fce00078e000e */
[----:B------:R-:W-:Y:S05]  /*1e010*/  WARPSYNC.COLLECTIVE R15, `(.L_x_14830) ;  /* 0x000000000f087348 */ /* 0x000fea0003c00000 */
[----:B------:R0:W1:Y:S02]  /*1e020*/  SHFL.IDX P6, R14, R13, R12, R11 ;  /* 0x0000000c0d0e7389 */ /* 0x00006400000c000b */
[----:B01----:R-:W-:Y:S01]  /*1e030*/  ENDCOLLECTIVE ;  /* 0x000000000000791b */ /* 0x003fe20003800000 */
.L_x_14830:
        /* <DEDUP_REMOVED lines=13> */
.L_x_14831:
[----:B------:R-:W-:Y:S01]  /*1e110*/  IMAD.MOV.U32 R10, RZ, RZ, R14 ;  /* 0x000000ffff0a7224 */ /* 0x000fe200078e000e */
[----:B------:R-:W-:Y:S06]  /*1e120*/  BRA `(.L_x_14832) ;  /* 0xffffffac00707947 */ /* 0x000fec000383ffff */
.L_x_14748:
[----:B---3--:R-:W3:Y:S02]  /*1e130*/  LDL R2, [R1+0x8] ;  /* 0x0000080001027983 */ /* 0x008ee40000100800 */
[----:B---3--:R3:W4:Y:S02]  /*1e140*/  SYNCS.PHASECHK.TRANS64.TRYWAIT P0, [R4+URZ+0x13240], R2 ;  /* 0x01324002040075a7 */ /* 0x008724000800017f */
[----:B----4-:R-:W-:Y:S05]  /*1e150*/  @!P0 NANOSLEEP.SYNCS 0x989680 ;  /* 0x009896800000895d */ /* 0x010fea0003900000 */
[----:B------:R-:W4:Y:S02]  /*1e160*/  @!P0 SYNCS.PHASECHK.TRANS64 P0, [R4+URZ+0x13240], R2 ;  /* 0x01324002040085a7 */ /* 0x000f24000800007f */
[----:B----4-:R-:W-:Y:S05]  /*1e170*/  @!P0 BRA `(.L_x_14748) ;  /* 0xfffffffc00ec8947 */ /* 0x010fea000383ffff */
[----:B------:R-:W-:Y:S05]  /*1e180*/  BRA `(.L_x_14833) ;  /* 0xffffffac00d07947 */ /* 0x000fea000383ffff */
.L_x_14749:
[----:B------:R-:W-:Y:S01]  /*1e190*/  BSSY B0, `(.L_x_14834) ;  /* 0x0000008000007945 */ /* 0x000fe20003800000 */
[----:B------:R-:W-:Y:S02]  /*1e1a0*/  IMAD.MOV.U32 R13, RZ, RZ, R6 ;  /* 0x000000ffff0d7224 */ /* 0x000fe400078e0006 */
[----:B------:R-:W-:Y:S02]  /*1e1b0*/  IMAD.MOV.U32 R12, RZ, RZ, RZ ;  /* 0x000000ffff0c7224 */ /* 0x000fe400078e00ff */
[----:B------:R-:W-:Y:S02]  /*1e1c0*/  IMAD.MOV.U32 R11, RZ, RZ, 0x1c1f ;  /* 0x00001c1fff0b7424 */ /* 0x000fe400078e00ff */
[----:B------:R-:W-:-:S07]  /*1e1d0*/  IMAD.MOV.U32 R15, RZ, RZ, -0x1 ;  /* 0xffffffffff0f7424 */ /* 0x000fce00078e00ff */
[----:B0-2---:R-:W-:Y:S05]  /*1e1e0*/  WARPSYNC.COLLECTIVE R15, `(.L_x_14835) ;  /* 0x000000000f087348 */ /* 0x005fea0003c00000 */
[----:B------:R1:W3:Y:S02]  /*1e1f0*/  SHFL.IDX P6, R14, R13, R12, R11 ;  /* 0x0000000c0d0e7389 */ /* 0x0002e400000c000b */
[----:B0123--:R-:W-:Y:S01]  /*1e200*/  ENDCOLLECTIVE ;  /* 0x000000000000791b */ /* 0x00ffe20003800000 */
.L_x_14835:
[----:B------:R-:W-:Y:S05]  /*1e210*/  BSYNC B0 ;  /* 0x0000000000007941 */ /* 0x000fea0003800000 */
.L_x_14834:
[----:B------:R-:W0:Y:S01]  /*1e220*/  S2R R20, SR_TID.X ;  /* 0x0000000000147919 */ /* 0x000e220000002100 */
[----:B------:R-:W-:Y:S01]  /*1e230*/  IMAD.MOV.U32 R13, RZ, RZ, R5 ;  /* 0x000000ffff0d7224 */ /* 0x000fe200078e0005 */
[----:B------:R-:W1:Y:S01]  /*1e240*/  LDC R21, c[0x0][0x2f4] ;  /* 0x0000bd00ff157b82 */ /* 0x000e620000000800 */
[----:B------:R-:W-:Y:S02]  /*1e250*/  IMAD.MOV.U32 R12, RZ, RZ, RZ ;  /* 0x000000ffff0c7224 */ /* 0x000fe400078e00ff */
[----:B------:R-:W-:Y:S02]  /*1e260*/  IMAD.MOV.U32 R11, RZ, RZ, 0x1c1f ;  /* 0x00001c1fff0b7424 */ /* 0x000fe400078e00ff */
[----:B------:R-:W-:Y:S02]  /*1e270*/  IMAD.MOV.U32 R15, RZ, RZ, -0x1 ;  /* 0xffffffffff0f7424 */ /* 0x000fe400078e00ff */
[----:B------:R-:W-:-:S07]  /*1e280*/  IMAD.MOV.U32 R2, RZ, RZ, R14 ;  /* 0x000000ffff027224 */ /* 0x000fce00078e000e */
[----:B01----:R-:W-:Y:S05]  /*1e290*/  WARPSYNC.COLLECTIVE R15, `(.L_x_14836) ;  /* 0x000000000f087348 */ /* 0x003fea0003c00000 */
[----:B------:R2:W3:Y:S02]  /*1e2a0*/  SHFL.IDX P6, R14, R13, R12, R11 ;  /* 0x0000000c0d0e7389 */ /* 0x0004e400000c000b */
[----:B0123--:R-:W-:Y:S01]  /*1e2b0*/  ENDCOLLECTIVE ;  /* 0x000000000000791b */ /* 0x00ffe20003800000 */
.L_x_14836:
[----:B------:R-:W-:Y:S02]  /*1e2c0*/  IMAD.MOV.U32 R13, RZ, RZ, R6 ;  /* 0x000000ffff0d7224 */ /* 0x000fe400078e0006 */
[----:B------:R-:W-:Y:S02]  /*1e2d0*/  IMAD.MOV.U32 R12, RZ, RZ, 0x1 ;  /* 0x00000001ff0c7424 */ /* 0x000fe400078e00ff */
[----:B------:R-:W-:Y:S02]  /*1e2e0*/  IMAD.SHL.U32 R20, R20, 0x10, RZ ;  /* 0x0000001014147824 */ /* 0x000fe400078e00ff */
[----:B------:R-:W-:-:S03]  /*1e2f0*/  IMAD.MOV.U32 R3, RZ, RZ, R14 ;  /* 0x000000ffff037224 */ /* 0x000fc600078e000e */
[----:B------:R-:W-:-:S07]  /*1e300*/  LOP3.LUT R20, R20, 0x30, RZ, 0xc0, !PT ;  /* 0x0000003014147812 */ /* 0x000fce00078ec0ff */
[----:B------:R-:W-:Y:S05]  /*1e310*/  WARPSYNC.COLLECTIVE R15, `(.L_x_14837) ;  /* 0x000000000f087348 */ /* 0x000fea0003c00000 */
[----:B------:R0:W1:Y:S02]  /*1e320*/  SHFL.IDX P6, R14, R13, R12, R11 ;  /* 0x0000000c0d0e7389 */ /* 0x00006400000c000b */
[----:B01----:R-:W-:Y:S01]  /*1e330*/  ENDCOLLECTIVE ;  /* 0x000000000000791b */ /* 0x003fe20003800000 */
.L_x_14837:
        /* <DEDUP_REMOVED lines=15> */
.L_x_14838:
[----:B------:R-:W-:Y:S02]  /*1e430*/  IMAD.MOV.U32 R13, RZ, RZ, R6 ;  /* 0x000000ffff0d7224 */ /* 0x000fe400078e0006 */
[----:B------:R-:W-:Y:S02]  /*1e440*/  IMAD.MOV.U32 R12, RZ, RZ, 0x2 ;  /* 0x00000002ff0c7424 */ /* 0x000fe400078e00ff */
[----:B------:R-:W-:-:S07]  /*1e450*/  IMAD.MOV.U32 R3, RZ, RZ, R14 ;  /* 0x000000ffff037224 */ /* 0x000fce00078e000e */
[----:B------:R-:W-:Y:S05]  /*1e460*/  WARPSYNC.COLLECTIVE R15, `(.L_x_14839) ;  /* 0x000000000f087348 */ /* 0x000fea0003c00000 */
[----:B------:R0:W1:Y:S02]  /*1e470*/  SHFL.IDX P6, R14, R13, R12, R11 ;  /* 0x0000000c0d0e7389 */ /* 0x00006400000c000b */
[----:B01----:R-:W-:Y:S01]  /*1e480*/  ENDCOLLECTIVE ;  /* 0x000000000000791b */ /* 0x003fe20003800000 */
.L_x_14839:
        /* <DEDUP_REMOVED lines=14> */
.L_x_14840:
[----:B------:R-:W-:Y:S02]  /*1e570*/  IMAD.MOV.U32 R13, RZ, RZ, R6 ;  /* 0x000000ffff0d7224 */ /* 0x000fe400078e0006 */
[----:B------:R-:W-:Y:S02]  /*1e580*/  IMAD.MOV.U32 R12, RZ, RZ, 0x3 ;  /* 0x00000003ff0c7424 */ /* 0x000fe400078e00ff */
[----:B------:R-:W-:-:S07]  /*1e590*/  IMAD.MOV.U32 R3, RZ, RZ, R14 ;  /* 0x000000ffff037224 */ /* 0x000fce00078e000e */
[----:B------:R-:W-:Y:S05]  /*1e5a0*/  WARPSYNC.COLLECTIVE R15, `(.L_x_14841) ;  /* 0x000000000f087348 */ /* 0x000fea0003c00000 */
[----:B------:R0:W1:Y:S02]  /*1e5b0*/  SHFL.IDX P6, R14, R13, R12, R11 ;  /* 0x0000000c0d0e7389 */ /* 0x00006400000c000b */
[----:B01----:R-:W-:Y:S01]  /*1e5c0*/  ENDCOLLECTIVE ;  /* 0x000000000000791b */ /* 0x003fe20003800000 */
.L_x_14841:
        /* <DEDUP_REMOVED lines=10> */
.L_x_14842:
[----:B------:R-:W-:Y:S01]  /*1e670*/  @!PT LDS RZ, [RZ] ;  /* 0x00000000fffff984 */ /* 0x000fe20000000800 */
[----:B------:R-:W-:Y:S01]  /*1e680*/  @!PT LDS RZ, [RZ] ;  /* 0x00000000fffff984 */ /* 0x000fe20000000800 */
[----:B------:R-:W-:Y:S01]  /*1e690*/  @!PT LDS RZ, [RZ] ;  /* 0x00000000fffff984 */ /* 0x000fe20000000800 */
[----:B------:R0:W-:Y:S01]  /*1e6a0*/  @P3 LDGSTS.E.BYPASS.LTC128B.128 [R0+0xf000], desc[UR52][R2.64], !P2 ;  /* 0x0f00000002003fae */ /* 0x0001e2000d101d74 */
[----:B------:R-:W-:Y:S02]  /*1e6b0*/  IMAD.MOV.U32 R13, RZ, RZ, R7 ;  /* 0x000000ffff0d7224 */ /* 0x000fe400078e0007 */
[----:B------:R-:W-:Y:S02]  /*1e6c0*/  IMAD.MOV.U32 R12, RZ, RZ, RZ ;  /* 0x000000ffff0c7224 */ /* 0x000fe400078e00ff */
[----:B------:R-:W-:-:S07]  /*1e6d0*/  IMAD.MOV.U32 R5, RZ, RZ, R14 ;  /* 0x000000ffff057224 */ /* 0x000fce00078e000e */
[----:B0-----:R-:W-:Y:S05]  /*1e6e0*/  WARPSYNC.COLLECTIVE R15, `(.L_x_14843) ;  /* 0x000000000f087348 */ /* 0x001fea0003c00000 */
[----:B------:R1:W2:Y:S02]  /*1e6f0*/  SHFL.IDX P6, R14, R13, R12, R11 ;  /* 0x0000000c0d0e7389 */ /* 0x0002a400000c000b */
[----:B012---:R-:W-:Y:S01]  /*1e700*/  ENDCOLLECTIVE ;  /* 0x000000000000791b */ /* 0x007fe20003800000 */
.L_x_14843:
        /* <DEDUP_REMOVED lines=11> */
.L_x_14844:
[----:B------:R-:W-:Y:S01]  /*1e7c0*/  IMAD.MOV.U32 R2, RZ, RZ, R14 ;  /* 0x000000ffff027224 */ /* 0x000fe200078e000e */
[----:B------:R-:W-:Y:S06]  /*1e7d0*/  BRA `(.L_x_14845) ;  /* 0xffffffac004c7947 */ /* 0x000fec000383ffff */
.L_x_14756:
        /* <DEDUP_REMOVED lines=9> */
.L_x_14846:
[C---:B------:R-:W-:Y:S01]  /*1e870*/  VIADD R9, R19.reuse, 0x20 ;  /* 0x0000002013097836 */ /* 0x040fe20000000000 */
[----:B------:R-:W-:Y:S01]  /*1e880*/  ISETP.GE.AND P2, PT, R19, R6, PT ;  /* 0x000000061300720c */ /* 0x000fe20003f46270 */
[----:B------:R-:W-:Y:S02]  /*1e890*/  IMAD.MOV.U32 R13, RZ, RZ, R0 ;  /* 0x000000ffff0d7224 */ /* 0x000fe400078e0000 */
[----:B------:R-:W-:-:S10]  /*1e8a0*/  IMAD.MOV.U32 R2, RZ, RZ, R14 ;  /* 0x000000ffff027224 */ /* 0x000fd400078e000e */
[----:B------:R-:W-:Y:S05]  /*1e8b0*/  WARPSYNC.COLLECTIVE R15, `(.L_x_14847) ;  /* 0x000000000f087348 */ /* 0x000fea0003c00000 */
[----:B------:R0:W1:Y:S02]  /*1e8c0*/  SHFL.IDX P6, R14, R13, R12, R11 ;  /* 0x0000000c0d0e7389 */ /* 0x00006400000c000b */
[----:B01----:R-:W-:Y:S01]  /*1e8d0*/  ENDCOLLECTIVE ;  /* 0x000000000000791b */ /* 0x003fe20003800000 */
.L_x_14847:
[----:B------:R-:W-:Y:S02]  /*1e8e0*/  IMAD.MOV.U32 R13, RZ, RZ, R4 ;  /* 0x000000ffff0d7224 */ /* 0x000fe400078e0004 */
[----:B------:R-:W-:Y:S02]  /*1e8f0*/  IMAD.MOV.U32 R12, RZ, RZ, 0x1 ;  /* 0x00000001ff0c7424 */ /* 0x000fe400078e00ff */
[----:B------:R-:W-:-:S07]  /*1e900*/  IMAD.MOV.U32 R3, RZ, RZ, R14 ;  /* 0x000000ffff037224 */ /* 0x000fce00078e000e */
[----:B------:R-:W-:Y:S05]  /*1e910*/  WARPSYNC.COLLECTIVE R15, `(.L_x_14848) ;  /* 0x000000000f087348 */ /* 0x000fea0003c00000 */
[----:B------:R0:W1:Y:S02]  /*1e920*/  SHFL.IDX P6, R14, R13, R12, R11 ;  /* 0x0000000c0d0e7389 */ /* 0x00006400000c000b */
[----:B01----:R-:W-:Y:S01]  /*1e930*/  ENDCOLLECTIVE ;  /* 0x000000000000791b */ /* 0x003fe20003800000 */
.L_x_14848:
        /* <DEDUP_REMOVED lines=15> */
.L_x_14849:
[----:B------:R-:W-:Y:S02]  /*1ea30*/  IMAD.MOV.U32 R13, RZ, RZ, R4 ;  /* 0x000000ffff0d7224 */ /* 0x000fe400078e0004 */
[----:B------:R-:W-:Y:S02]  /*1ea40*/  IMAD.MOV.U32 R12, RZ, RZ, 0x2 ;  /* 0x00000002ff0c7424 */ /* 0x000fe400078e00ff */
[----:B------:R-:W-:-:S07]  /*1ea50*/  IMAD.MOV.U32 R3, RZ, RZ, R14 ;  /* 0x000000ffff037224 */ /* 0x000fce00078e000e */
[----:B------:R-:W-:Y:S05]  /*1ea60*/  WARPSYNC.COLLECTIVE R15, `(.L_x_14850) ;  /* 0x000000000f087348 */ /* 0x000fea0003c00000 */
[----:B------:R0:W1:Y:S02]  /*1ea70*/  SHFL.IDX P6, R14, R13, R12, R11 ;  /* 0x0000000c0d0e7389 */ /* 0x00006400000c000b */
[----:B01----:R-:W-:Y:S01]  /*1ea80*/  ENDCOLLECTIVE ;  /* 0x000000000000791b */ /* 0x003fe20003800000 */
.L_x_14850:
        /* <DEDUP_REMOVED lines=16> */
.L_x_14851:
[----:B------:R-:W-:Y:S02]  /*1eb90*/  IMAD.MOV.U32 R13, RZ, RZ, R4 ;  /* 0x000000ffff0d7224 */ /* 0x000fe400078e0004 */
[----:B------:R-:W-:Y:S02]  /*1eba0*/  IMAD.MOV.U32 R12, RZ, RZ, 0x3 ;  /* 0x00000003ff0c7424 */ /* 0x000fe400078e00ff */
[----:B------:R-:W-:-:S07]  /*1ebb0*/  IMAD.MOV.U32 R3, RZ, RZ, R14 ;  /* 0x000000ffff037224 */ /* 0x000fce00078e000e */
[----:B------:R-:W-:Y:S05]  /*1ebc0*/  WARPSYNC.COLLECTIVE R15, `(.L_x_14852) ;  /* 0x000000000f087348 */ /* 0x000fea0003c00000 */
[----:B------:R0:W1:Y:S02]  /*1ebd0*/  SHFL.IDX P6, R14, R13, R12, R11 ;  /* 0x0000000c0d0e7389 */ /* 0x00006400000c000b */
[----:B01----:R-:W-:Y:S01]  /*1ebe0*/  ENDCOLLECTIVE ;  /* 0x000000000000791b */ /* 0x003fe20003800000 */
.L_x_14852:
        /* <DEDUP_REMOVED lines=10> */
.L_x_14853:
[----:B------:R-:W-:Y:S01]  /*1ec90*/  @!PT LDS RZ, [RZ] ;  /* 0x00000000fffff984 */ /* 0x000fe20000000800 */
[----:B------:R-:W-:Y:S01]  /*1eca0*/  @!PT LDS RZ, [RZ] ;  /* 0x00000000fffff984 */ /* 0x000fe20000000800 */
[----:B------:R-:W-:Y:S01]  /*1ecb0*/  @!PT LDS RZ, [RZ] ;  /* 0x00000000fffff984 */ /* 0x000fe20000000800 */
[----:B------:R0:W-:Y:S01]  /*1ecc0*/  @!P2 LDGSTS.E.BYPASS.LTC128B.128 [R10+0xc000], desc[UR52][R2.64], !P0 ;  /* 0x0c000000020aafae */ /* 0x0001e2000c101d74 */
[----:B------:R-:W-:Y:S02]  /*1ecd0*/  IMAD.MOV.U32 R13, RZ, RZ, R7 ;  /* 0x000000ffff0d7224 */ /* 0x000fe400078e0007 */
[----:B0-----:R-:W-:Y:S02]  /*1ece0*/  VIADD R2, R19, 0x60 ;  /* 0x0000006013027836 */ /* 0x001fe40000000000 */
[----:B------:R-:W-:-:S03]  /*1ecf0*/  IMAD.MOV.U32 R12, RZ, RZ, RZ ;  /* 0x000000ffff0c7224 */ /* 0x000fc600078e00ff */
[----:B------:R-:W-:Y:S01]  /*1ed00*/  ISETP.GE.AND P2, PT, R2, R6, PT ;  /* 0x000000060200720c */ /* 0x000fe20003f46270 */
[----:B------:R-:W-:-:S12]  /*1ed10*/  IMAD.MOV.U32 R0, RZ, RZ, R14 ;  /* 0x000000ffff007224 */ /* 0x000fd800078e000e */
[----:B------:R-:W-:Y:S05]  /*1ed20*/  WARPSYNC.COLLECTIVE R15, `(.L_x_14854) ;  /* 0x000000000f087348 */ /* 0x000fea0003c00000 */
[----:B------:R0:W1:Y:S02]  /*1ed30*/  SHFL.IDX P6, R14, R13, R12, R11 ;  /* 0x0000000c0d0e7389 */ /* 0x00006400000c000b */
[----:B01----:R-:W-:Y:S01]  /*1ed40*/  ENDCOLLECTIVE ;  /* 0x000000000000791b */ /* 0x003fe20003800000 */
.L_x_14854:
[----:B------:R-:W-:-:S05]  /*1ed50*/  @!P2 IADD3 R0, P1, R20, R0, RZ ;  /* 0x000000001400a210 */ /* 0x000fca0007f3e0ff */
[----:B------:R-:W-:Y:S02]  /*1ed60*/  @!P2 IMAD.X R2, RZ, RZ, R4, P1 ;  /* 0x000000ffff02a224 */ /* 0x000fe400008e0604 */
[----:B------:R-:W-:Y:S02]  /*1ed70*/  IMAD.MOV.U32 R13, RZ, RZ, R5 ;  /* 0x000000ffff0d7224 */ /* 0x000fe400078e0005 */
[----:B------:R-:W-:Y:S02]  /*1ed80*/  @!P2 IMAD.MOV.U32 R3, RZ, RZ, R2 ;  /* 0x000000ffff03a224 */ /* 0x000fe400078e0002 */
[----:B------:R-:W-:Y:S02]  /*1ed90*/  @!P2 IMAD.MOV.U32 R2, RZ, RZ, R0 ;  /* 0x000000ffff02a224 */ /* 0x000fe400078e0000 */
[----:B------:R-:W-:-:S03]  /*1eda0*/  IMAD.MOV.U32 R0, RZ, RZ, R14 ;  /* 0x000000ffff007224 */ /* 0x000fc600078e000e */
[----:B------:R-:W-:Y:S01]  /*1edb0*/  @!PT LDS RZ, [RZ] ;  /* 0x00000000fffff984 */ /* 0x000fe20000000800 */
[----:B------:R-:W-:Y:S01]  /*1edc0*/  @!PT LDS RZ, [RZ] ;  /* 0x00000000fffff984 */ /* 0x000fe20000000800 */
[----:B------:R-:W-:Y:S01]  /*1edd0*/  @!PT LDS RZ, [RZ] ;  /* 0x00000000fffff984 */ /* 0x000fe20000000800 */
[----:B------:R0:W-:Y:S04]  /*1ede0*/  @!P2 LDGSTS.E.BYPASS.LTC128B.128 [R10+0xc800], desc[UR52][R2.64], !P0 ;  /* 0x0c800000020aafae */ /* 0x0001e8000c101d74 */
[----:B0-----:R-:W-:Y:S05]  /*1edf0*/  WARPSYNC.COLLECTIVE R15, `(.L_x_14855) ;  /* 0x000000000f087348 */ /* 0x001fea0003c00000 */
[----:B------:R1:W2:Y:S02]  /*1ee00*/  SHFL.IDX P6, R14, R13, R12, R11 ;  /* 0x0000000c0d0e7389 */ /* 0x0002a400000c000b */
[----:B012---:R-:W-:Y:S01]  /*1ee10*/  ENDCOLLECTIVE ;  /* 0x000000000000791b */ /* 0x007fe20003800000 */
.L_x_14855:
[----:B------:R-:W-:-:S05]  /*1ee20*/  VIADD R3, R19, 0x80 ;  /* 0x0000008013037836 */ /* 0x000fca0000000000 */
[----:B------:R-:W-:Y:S01]  /*1ee30*/  ISETP.GE.AND P2, PT, R3, R6, PT ;  /* 0x000000060300720c */ /* 0x000fe20003f46270 */
[----:B------:R-:W-:Y:S02]  /*1ee40*/  IMAD.MOV.U32 R13, RZ, RZ, R7 ;  /* 0x000000ffff0d7224 */ /* 0x000fe400078e0007 */
[----:B------:R-:W-:Y:S02]  /*1ee50*/  IMAD.MOV.U32 R12, RZ, RZ, 0x1 ;  /* 0x00000001ff0c7424 */ /* 0x000fe400078e00ff */
[----:B------:R-:W-:-:S08]  /*1ee60*/  IMAD.MOV.U32 R2, RZ, RZ, R14 ;  /* 0x000000ffff027224 */ /* 0x000fd000078e000e */
[----:B------:R-:W-:Y:S05]  /*1ee70*/  WARPSYNC.COLLECTIVE R15, `(.L_x_14856) ;  /* 0x000000000f087348 */ /* 0x000fea0003c00000 */
[----:B------:R0:W1:Y:S02]  /*1ee80*/  SHFL.IDX P6, R14, R13, R12, R11 ;  /* 0x0000000c0d0e7389 */ /* 0x00006400000c000b */
[----:B01----:R-:W-:Y:S01]  /*1ee90*/  ENDCOLLECTIVE ;  /* 0x000000000000791b */ /* 0x003fe20003800000 */
.L_x_14856:
        /* <DEDUP_REMOVED lines=12> */
.L_x_14857:
[----:B------:R-:W-:Y:S05]  /*1ef60*/  BRA `(.L_x_14858) ;  /* 0xffffffb000607947 */ /* 0x000fea000383ffff */
.L_x_14759:
[----:B0-----:R0:W1:Y:S02]  /*1ef70*/  SYNCS.PHASECHK.TRANS64.TRYWAIT P0, [R17+URZ+0x13220], R0 ;  /* 0x01322000110075a7 */ /* 0x001064000800017f */
[----:B-1----:R-:W-:Y:S05]  /*1ef80*/  @!P0 NANOSLEEP.SYNCS 0x989680 ;  /* 0x009896800000895d */ /* 0x002fea0003900000 */
[----:B------:R-:W1:Y:S02]  /*1ef90*/  @!P0 SYNCS.PHASECHK.TRANS64 P0, [R17+URZ+0x13220], R0 ;  /* 0x01322000110085a7 */ /* 0x000e64000800007f */
[----:B-1----:R-:W-:Y:S05]  /*1efa0*/  @!P0 BRA `(.L_x_14759) ;  /* 0xfffffffc00f08947 */ /* 0x002fea000383ffff */
[----:B------:R-:W-:Y:S05]  /*1efb0*/  BRA `(.L_x_14859) ;  /* 0xffffffb000bc7947 */ /* 0x000fea000383ffff */
.L_x_14763:
[----:B0-----:R-:W2:Y:S02]  /*1efc0*/  LDL R2, [R1] ;  /* 0x0000000001027983 */ /* 0x001ea40000100800 */
[----:B--2---:R0:W1:Y:S02]  /*1efd0*/  SYNCS.PHASECHK.TRANS64.TRYWAIT P0, [R0+URZ+0x13280], R2 ;  /* 0x01328002000075a7 */ /* 0x004064000800017f */
[----:B-1----:R-:W-:Y:S05]  /*1efe0*/  @!P0 NANOSLEEP.SYNCS 0x989680 ;  /* 0x009896800000895d */ /* 0x002fea0003900000 */
[----:B------:R-:W1:Y:S02]  /*1eff0*/  @!P0 SYNCS.PHASECHK.TRANS64 P0, [R0+URZ+0x13280], R2 ;  /* 0x01328002000085a7 */ /* 0x000e64000800007f */
[----:B-1----:R-:W-:Y:S05]  /*1f000*/  @!P0 BRA `(.L_x_14763) ;  /* 0xfffffffc00ec8947 */ /* 0x002fea000383ffff */
[----:B------:R-:W-:Y:S05]  /*1f010*/  BRA `(.L_x_14860) ;  /* 0xffffffb800007947 */ /* 0x000fea000383ffff */
.L_x_14764:
        /* <DEDUP_REMOVED lines=8> */
.L_x_14862:
[----:B------:R-:W-:Y:S05]  /*1f0a0*/  BSYNC B0 ;  /* 0x0000000000007941 */ /* 0x000fea0003800000 */
.L_x_14861:
        /* <DEDUP_REMOVED lines=10> */
.L_x_14863:
        /* <DEDUP_REMOVED lines=11> */
.L_x_14864:
        /* <DEDUP_REMOVED lines=10> */
.L_x_14865:
        /* <DEDUP_REMOVED lines=11> */
.L_x_14866:
        /* <DEDUP_REMOVED lines=10> */
.L_x_14867:
        /* <DEDUP_REMOVED lines=11> */
.L_x_14868:
        /* <DEDUP_REMOVED lines=10> */
.L_x_14869:
[----:B------:R-:W-:Y:S02]  /*1f540*/  IMAD.MOV.U32 R13, RZ, RZ, R19 ;  /* 0x000000ffff0d7224 */ /* 0x000fe400078e0013 */
[----:B------:R-:W-:Y:S02]  /*1f550*/  IMAD.MOV.U32 R12, RZ, RZ, RZ ;  /* 0x000000ffff0c7224 */ /* 0x000fe400078e00ff */
[----:B------:R-:W-:Y:S02]  /*1f560*/  IMAD.SHL.U32 R5, R2, 0x10, RZ ;  /* 0x0000001002057824 */ /* 0x000fe400078e00ff */
[----:B------:R-:W-:-:S07]  /*1f570*/  IMAD.MOV.U32 R2, RZ, RZ, R14 ;  /* 0x000000ffff027224 */ /* 0x000fce00078e000e */
[----:B------:R-:W-:Y:S05]  /*1f580*/  WARPSYNC.COLLECTIVE R15, `(.L_x_14870) ;  /* 0x000000000f087348 */ /* 0x000fea0003c00000 */
[----:B------:R0:W1:Y:S02]  /*1f590*/  SHFL.IDX P6, R14, R13, R12, R11 ;  /* 0x0000000c0d0e7389 */ /* 0x00006400000c000b */
[----:B01----:R-:W-:Y:S01]  /*1f5a0*/  ENDCOLLECTIVE ;  /* 0x000000000000791b */ /* 0x003fe20003800000 */
.L_x_14870:
[----:B------:R-:W-:-:S04]  /*1f5b0*/  LOP3.LUT R5, R5, 0x30, RZ, 0xc0, !PT ;  /* 0x0000003005057812 */ /* 0x000fc800078ec0ff */
[----:B------:R-:W-:-:S05]  /*1f5c0*/  IADD3 R2, P0, R5, R2, RZ ;  /* 0x0000000205027210 */ /* 0x000fca0007f1e0ff */
[----:B------:R-:W-:Y:S02]  /*1f5d0*/  IMAD.X R3, RZ, RZ, R3, P0 ;  /* 0x000000ffff037224 */ /* 0x000fe400000e0603 */
[----:B------:R-:W-:-:S03]  /*1f5e0*/  IMAD.MOV.U32 R13, RZ, RZ, R20 ;  /* 0x000000ffff0d7224 */ /* 0x000fc600078e0014 */
        /* <DEDUP_REMOVED lines=8> */
.L_x_14871:
[----:B------:R-:W-:Y:S01]  /*1f670*/  IMAD.MOV.U32 R2, RZ, RZ, R14 ;  /* 0x000000ffff027224 */ /* 0x000fe200078e000e */
[----:B------:R-:W-:Y:S06]  /*1f680*/  BRA `(.L_x_14872) ;  /* 0xffffffb400747947 */ /* 0x000fec000383ffff */
.L_x_14769:
[----:B--2---:R-:W2:Y:S02]  /*1f690*/  LDL R2, [R1] ;  /* 0x0000000001027983 */ /* 0x004ea40000100800 */
[----:B--2---:R2:W3:Y:S02]  /*1f6a0*/  SYNCS.PHASECHK.TRANS64.TRYWAIT P0, [R0+URZ+0x13240], R2 ;  /* 0x01324002000075a7 */ /* 0x0044e4000800017f */
[----:B---3--:R-:W-:Y:S05]  /*1f6b0*/  @!P0 NANOSLEEP.SYNCS 0x989680 ;  /* 0x009896800000895d */ /* 0x008fea0003900000 */
[----:B------:R-:W3:Y:S02]  /*1f6c0*/  @!P0 SYNCS.PHASECHK.TRANS64 P0, [R0+URZ+0x13240], R2 ;  /* 0x01324002000085a7 */ /* 0x000ee4000800007f */
[----:B---3--:R-:W-:Y:S05]  /*1f6d0*/  @!P0 BRA `(.L_x_14769) ;  /* 0xfffffffc00ec8947 */ /* 0x008fea000383ffff */
[----:B------:R-:W-:Y:S05]  /*1f6e0*/  BRA `(.L_x_14873) ;  /* 0xffffffb400d07947 */ /* 0x000fea000383ffff */
.L_x_14770:
        /* <DEDUP_REMOVED lines=8> */
.L_x_14875:
[----:B------:R-:W-:Y:S05]  /*1f770*/  BSYNC B0 ;  /* 0x0000000000007941 */ /* 0x000fea0003800000 */
.L_x_14874:
        /* <DEDUP_REMOVED lines=8> */
.L_x_14876:
[----:B------:R-:W-:Y:S02]  /*1f800*/  IMAD.MOV.U32 R13, RZ, RZ, R8 ;  /* 0x000000ffff0d7224 */ /* 0x000fe400078e0008 */
[----:B------:R-:W-:Y:S02]  /*1f810*/  IMAD.MOV.U32 R12, RZ, RZ, 0x1 ;  /* 0x00000001ff0c7424 */ /* 0x000fe400078e00ff */
[----:B------:R-:W-:-:S07]  /*1f820*/  IMAD.MOV.U32 R2, RZ, RZ, R14 ;  /* 0x000000ffff027224 */ /* 0x000fce00078e000e */
[----:B------:R-:W-:Y:S05]  /*1f830*/  WARPSYNC.COLLECTIVE R15, `(.L_x_14877) ;  /* 0x000000000f087348 */ /* 0x000fea0003c00000 */
[----:B------:R0:W1:Y:S02]  /*1f840*/  SHFL.IDX P6, R14, R13, R12, R11 ;  /* 0x0000000c0d0e7389 */ /* 0x00006400000c000b */
[----:B01----:R-:W-:Y:S01]  /*1f850*/  ENDCOLLECTIVE ;  /* 0x000000000000791b */ /* 0x003fe20003800000 */
.L_x_14877:
        /* <DEDUP_REMOVED lines=11> */
.L_x_14878:
[----:B------:R-:W-:Y:S02]  /*1f910*/  IMAD.MOV.U32 R13, RZ, RZ, R8 ;  /* 0x000000ffff0d7224 */ /* 0x000fe400078e0008 */
[----:B------:R-:W-:Y:S02]  /*1f920*/  IMAD.MOV.U32 R12, RZ, RZ, 0x2 ;  /* 0x00000002ff0c7424 */ /* 0x000fe400078e00ff */
[----:B------:R-:W-:-:S07]  /*1f930*/  IMAD.MOV.U32 R2, RZ, RZ, R14 ;  /* 0x000000ffff027224 */ /* 0x000fce00078e000e */
[----:B------:R-:W-:Y:S05]  /*1f940*/  WARPSYNC.COLLECTIVE R15, `(.L_x_14879) ;  /* 0x000000000f087348 */ /* 0x000fea0003c00000 */
[----:B------:R0:W1:Y:S02]  /*1f950*/  SHFL.IDX P6, R14, R13, R12, R11 ;  /* 0x0000000c0d0e7389 */ /* 0x00006400000c000b */
[----:B01----:R-:W-:Y:S01]  /*1f960*/  ENDCOLLECTIVE ;  /* 0x000000000000791b */ /* 0x003fe20003800000 */
.L_x_14879:
        /* <DEDUP_REMOVED lines=11> */
.L_x_14880:
[----:B------:R-:W-:Y:S02]  /*1fa20*/  IMAD.MOV.U32 R13, RZ, RZ, R8 ;  /* 0x000000ffff0d7224 */ /* 0x000fe400078e0008 */
[----:B------:R-:W-:Y:S02]  /*1fa30*/  IMAD.MOV.U32 R12, RZ, RZ, 0x3 ;  /* 0x00000003ff0c7424 */ /* 0x000fe400078e00ff */
[----:B------:R-:W-:-:S07]  /*1fa40*/  IMAD.MOV.U32 R2, RZ, RZ, R14 ;  /* 0x000000ffff027224 */ /* 0x000fce00078e000e */
[----:B------:R-:W-:Y:S05]  /*1fa50*/  WARPSYNC.COLLECTIVE R15, `(.L_x_14881) ;  /* 0x000000000f087348 */ /* 0x000fea0003c00000 */
[----:B------:R0:W1:Y:S02]  /*1fa60*/  SHFL.IDX P6, R14, R13, R12, R11 ;  /* 0x0000000c0d0e7389 */ /* 0x00006400000c000b */
[----:B01----:R-:W-:Y:S01]  /*1fa70*/  ENDCOLLECTIVE ;  /* 0x000000000000791b */ /* 0x003fe20003800000 */
.L_x_14881:
        /* <DEDUP_REMOVED lines=11> */
.L_x_14882:
[----:B------:R-:W-:Y:S02]  /*1fb30*/  IMAD.MOV.U32 R13, RZ, RZ, R5 ;  /* 0x000000ffff0d7224 */ /* 0x000fe400078e0005 */
[----:B------:R-:W-:Y:S02]  /*1fb40*/  IMAD.MOV.U32 R12, RZ, RZ, RZ ;  /* 0x000000ffff0c7224 */ /* 0x000fe400078e00ff */
[----:B------:R-:W-:-:S07]  /*1fb50*/  IMAD.MOV.U32 R2, RZ, RZ, R14 ;  /* 0x000000ffff027224 */ /* 0x000fce00078e000e */
[----:B------:R-:W-:Y:S05]  /*1fb60*/  WARPSYNC.COLLECTIVE R15, `(.L_x_14883) ;  /* 0x000000000f087348 */ /* 0x000fea0003c00000 */
[----:B------:R0:W1:Y:S02]  /*1fb70*/  SHFL.IDX P6, R14, R13, R12, R11 ;  /* 0x0000000c0d0e7389 */ /* 0x00006400000c000b */
[----:B01----:R-:W-:Y:S01]  /*1fb80*/  ENDCOLLECTIVE ;  /* 0x000000000000791b */ /* 0x003fe20003800000 */
.L_x_14883:
        /* <DEDUP_REMOVED lines=11> */
.L_x_14884:
[----:B------:R-:W-:Y:S01]  /*1fc40*/  IMAD.MOV.U32 R2, RZ, RZ, R14 ;  /* 0x000000ffff027224 */ /* 0x000fe200078e000e */
[----:B------:R-:W-:Y:S06]  /*1fc50*/  BRA `(.L_x_14885) ;  /* 0xffffffb4005c7947 */ /* 0x000fec000383ffff */
.L_x_14775:
[----:B-1----:R1:W2:Y:S02]  /*1fc60*/  SYNCS.PHASECHK.TRANS64.TRYWAIT P2, [R2+URZ+0x13270], R0 ;  /* 0x01327000020075a7 */ /* 0x0022a4000804017f */
[----:B--2---:R-:W-:Y:S05]  /*1fc70*/  @!P2 NANOSLEEP.SYNCS 0x989680 ;  /* 0x009896800000a95d */ /* 0x004fea0003900000 */
[----:B------:R-:W2:Y:S02]  /*1fc80*/  @!P2 SYNCS.PHASECHK.TRANS64 P2, [R2+URZ+0x13270], R0 ;  /* 0x013270000200a5a7 */ /* 0x000ea4000804007f */
[----:B--2---:R-:W-:Y:S05]  /*1fc90*/  @!P2 BRA `(.L_x_14775) ;  /* 0xfffffffc00f0a947 */ /* 0x004fea000383ffff */
[----:B------:R-:W-:Y:S05]  /*1fca0*/  BRA `(.L_x_14886) ;  /* 0xffffffb400c07947 */ /* 0x000fea000383ffff */
.L_x_14777:
[----:B-1----:R1:W2:Y:S02]  /*1fcb0*/  SYNCS.PHASECHK.TRANS64.TRYWAIT P2, [R2+URZ+0x13260], R3 ;  /* 0x01326003020075a7 */ /* 0x0022a4000804017f */
[----:B--2---:R-:W-:Y:S05]  /*1fcc0*/  @!P2 NANOSLEEP.SYNCS 0x989680 ;  /* 0x009896800000a95d */ /* 0x004fea0003900000 */
[----:B------:R-:W2:Y:S02]  /*1fcd0*/  @!P2 SYNCS.PHASECHK.TRANS64 P2, [R2+URZ+0x13260], R3 ;  /* 0x013260030200a5a7 */ /* 0x000ea4000804007f */
[----:B--2---:R-:W-:Y:S05]  /*1fce0*/  @!P2 BRA `(.L_x_14777) ;  /* 0xfffffffc00f0a947 */ /* 0x004fea000383ffff */
[----:B------:R-:W-:Y:S05]  /*1fcf0*/  BRA `(.L_x_14887) ;  /* 0xffffffb400d07947 */ /* 0x000fea000383ffff */
.L_x_14785:
[----:B0-----:R0:W1:Y:S02]  /*1fd00*/  SYNCS.PHASECHK.TRANS64.TRYWAIT P1, [R0+URZ+0x13270], R3 ;  /* 0x01327003000075a7 */ /* 0x001064000802017f */
[----:B-1----:R-:W-:Y:S05]  /*1fd10*/  @!P1 NANOSLEEP.SYNCS 0x989680 ;  /* 0x009896800000995d */ /* 0x002fea0003900000 */
[----:B------:R-:W1:Y:S02]  /*1fd20*/  @!P1 SYNCS.PHASECHK.TRANS64 P1, [R0+URZ+0x13270], R3 ;  /* 0x01327003000095a7 */ /* 0x000e64000802007f */
[----:B-1----:R-:W-:Y:S05]  /*1fd30*/  @!P1 BRA `(.L_x_14785) ;  /* 0xfffffffc00f09947 */ /* 0x002fea000383ffff */
[----:B------:R-:W-:Y:S05]  /*1fd40*/  BRA `(.L_x_14888) ;  /* 0xffffffbc00687947 */ /* 0x000fea000383ffff */
.L_x_14787:
[----:B0-----:R0:W1:Y:S02]  /*1fd50*/  SYNCS.PHASECHK.TRANS64.TRYWAIT P1, [R0+URZ+0x13260], R3 ;  /* 0x01326003000075a7 */ /* 0x001064000802017f */
[----:B-1----:R-:W-:Y:S05]  /*1fd60*/  @!P1 NANOSLEEP.SYNCS 0x989680 ;  /* 0x009896800000995d */ /* 0x002fea0003900000 */
[----:B------:R-:W1:Y:S02]  /*1fd70*/  @!P1 SYNCS.PHASECHK.TRANS64 P1, [R0+URZ+0x13260], R3 ;  /* 0x01326003000095a7 */ /* 0x000e64000802007f */
[----:B-1----:R-:W-:Y:S05]  /*1fd80*/  @!P1 BRA `(.L_x_14787) ;  /* 0xfffffffc00f09947 */ /* 0x002fea000383ffff */
[----:B------:R-:W-:Y:S05]  /*1fd90*/  BRA `(.L_x_14889) ;  /* 0xffffffbc00787947 */ /* 0x000fea000383ffff */
.L_x_14801:
[----:B0-----:R0:W1:Y:S02]  /*1fda0*/  SYNCS.PHASECHK.TRANS64.TRYWAIT P0, [R5+URZ+0x13220], R0 ;  /* 0x01322000050075a7 */ /* 0x001064000800017f */
[----:B-1----:R-:W-:Y:S05]  /*1fdb0*/  @!P0 NANOSLEEP.SYNCS 0x989680 ;  /* 0x009896800000895d */ /* 0x002fea0003900000 */
[----:B------:R-:W1:Y:S02]  /*1fdc0*/  @!P0 SYNCS.PHASECHK.TRANS64 P0, [R5+URZ+0x13220], R0 ;  /* 0x01322000050085a7 */ /* 0x000e64000800007f */
[----:B-1----:R-:W-:Y:S05]  /*1fdd0*/  @!P0 BRA `(.L_x_14801) ;  /* 0xfffffffc00f08947 */ /* 0x002fea000383ffff */
[----:B------:R-:W-:Y:S05]  /*1fde0*/  BRA `(.L_x_14890) ;  /* 0xffffffd400287947 */ /* 0x000fea000383ffff */
.L_x_14802:
        /* <DEDUP_REMOVED lines=11> */
.L_x_14892:
[----:B------:R-:W-:Y:S05]  /*1fea0*/  BSYNC B0 ;  /* 0x0000000000007941 */ /* 0x000fea0003800000 */
.L_x_14891:
[----:B------:R-:W-:Y:S05]  /*1feb0*/  BRA `(.L_x_14893) ;  /* 0xffffffd400107947 */ /* 0x000fea000383ffff */
.L_x_14805:
[----:B------:R-:W-:Y:S01]  /*1fec0*/  BSSY B1, `(.L_x_14894) ;  /* 0x0000006000017945 */ /* 0x000fe20003800000 */
[----:B------:R-:W-:-:S07]  /*1fed0*/  IMAD.MOV.U32 R15, RZ, RZ, -0x1 ;  /* 0xffffffffff0f7424 */ /* 0x000fce00078e00ff */
[----:B0----5:R-:W-:Y:S05]  /*1fee0*/  WARPSYNC.COLLECTIVE R15, `(.L_x_14895) ;  /* 0x000000000f0c7348 */ /* 0x021fea0003c00000 */
[----:B------:R-:W-:Y:S02]  /*1fef0*/  ELECT P6, UR62, PT ;  /* 0x00000000003e782f */ /* 0x000fe400038c0000 */
[----:B------:R-:W-:Y:S01]  /*1ff00*/  MOV R14, UR62 ;  /* 0x0000003e000e7c02 */ /* 0x000fe20008000f00 */
[----:B0----5:R-:W-:Y:S10]  /*1ff10*/  ENDCOLLECTIVE ;  /* 0x000000000000791b */ /* 0x021ff40003800000 */
.L_x_14895:
[----:B------:R-:W-:Y:S05]  /*1ff20*/  BSYNC B1 ;  /* 0x0000000000017941 */ /* 0x000fea0003800000 */
.L_x_14894:
[----:B------:R-:W-:Y:S05]  /*1ff30*/  BRA `(.L_x_14896) ;  /* 0xffffffd400087947 */ /* 0x000fea000383ffff */
.L_x_14807:
[----:B0-----:R0:W1:Y:S02]  /*1ff40*/  SYNCS.PHASECHK.TRANS64.TRYWAIT P1, [R4+URZ+0x13240], R3 ;  /* 0x01324003040075a7 */ /* 0x001064000802017f */
[----:B-1----:R-:W-:Y:S05]  /*1ff50*/  @!P1 NANOSLEEP.SYNCS 0x989680 ;  /* 0x009896800000995d */ /* 0x002fea0003900000 */
[----:B------:R-:W1:Y:S02]  /*1ff60*/  @!P1 SYNCS.PHASECHK.TRANS64 P1, [R4+URZ+0x13240], R3 ;  /* 0x01324003040095a7 */ /* 0x000e64000802007f */
[----:B-1----:R-:W-:Y:S05]  /*1ff70*/  @!P1 BRA `(.L_x_14807) ;  /* 0xfffffffc00f09947 */ /* 0x002fea000383ffff */
[----:B------:R-:W-:Y:S05]  /*1ff80*/  BRA `(.L_x_14897) ;  /* 0xffffffd400307947 */ /* 0x000fea000383ffff */
.L_x_14809:
[----:B-1----:R1:W2:Y:S02]  /*1ff90*/  SYNCS.PHASECHK.TRANS64.TRYWAIT P1, [R5+URZ+0x13240], R0 ;  /* 0x01324000050075a7 */ /* 0x0022a4000802017f */
[----:B--2---:R-:W-:Y:S05]  /*1ffa0*/  @!P1 NANOSLEEP.SYNCS 0x989680 ;  /* 0x009896800000995d */ /* 0x004fea0003900000 */
[----:B------:R-:W2:Y:S02]  /*1ffb0*/  @!P1 SYNCS.PHASECHK.TRANS64 P1, [R5+URZ+0x13240], R0 ;  /* 0x01324000050095a7 */ /* 0x000ea4000802007f */
[----:B--2---:R-:W-:Y:S05]  /*1ffc0*/  @!P1 BRA `(.L_x_14809) ;  /* 0xfffffffc00f09947 */ /* 0x004fea000383ffff */
[----:B------:R-:W-:Y:S05]  /*1ffd0*/  BRA `(.L_x_14898) ;  /* 0xffffffd400407947 */ /* 0x000fea000383ffff */
.L_x_14811:
[----:B--2---:R2:W3:Y:S02]  /*1ffe0*/  SYNCS.PHASECHK.TRANS64.TRYWAIT P1, [R4+URZ+0x13260], R3 ;  /* 0x01326003040075a7 */ /* 0x0044e4000802017f */
[----:B---3--:R-:W-:Y:S05]  /*1fff0*/  @!P1 NANOSLEEP.SYNCS 0x989680 ;  /* 0x009896800000995d */ /* 0x008fea0003900000 */
[----:B------:R-:W3:Y:S02]  /*20000*/  @!P1 SYNCS.PHASECHK.TRANS64 P1, [R4+URZ+0x13260], R3 ;  /* 0x01326003040095a7 */ /* 0x000ee4000802007f */
[----:B---3--:R-:W-:Y:S05]  /*20010*/  @!P1 BRA `(.L_x_14811) ;  /* 0xfffffffc00f09947 */ /* 0x008fea000383ffff */
[----:B------:R-:W-:Y:S05]  /*20020*/  BRA `(.L_x_14899) ;  /* 0xffffffd4003c7947 */ /* 0x000fea000383ffff */
.L_x_14813:
[----:B---3--:R3:W4:Y:S02]  /*20030*/  SYNCS.PHASECHK.TRANS64.TRYWAIT P1, [R5+URZ+0x13260], R0 ;  /* 0x01326000050075a7 */ /* 0x008724000802017f */
[----:B----4-:R-:W-:Y:S05]  /*20040*/  @!P1 NANOSLEEP.SYNCS 0x989680 ;  /* 0x009896800000995d */ /* 0x010fea0003900000 */
[----:B------:R-:W4:Y:S02]  /*20050*/  @!P1 SYNCS.PHASECHK.TRANS64 P1, [R5+URZ+0x13260], R0 ;  /* 0x01326000050095a7 */ /* 0x000f24000802007f */
[----:B----4-:R-:W-:Y:S05]  /*20060*/  @!P1 BRA `(.L_x_14813) ;  /* 0xfffffffc00f09947 */ /* 0x010fea000383ffff */
[----:B------:R-:W-:Y:S05]  /*20070*/  BRA `(.L_x_14900) ;  /* 0xffffffd400387947 */ /* 0x000fea000383ffff */
.L_x_14815:
[----:B----4-:R4:W0:Y:S02]  /*20080*/  SYNCS.PHASECHK.TRANS64.TRYWAIT P1, [R4+URZ+0x13280], R3 ;  /* 0x01328003040075a7 */ /* 0x010824000802017f */
[----:B0-----:R-:W-:Y:S05]  /*20090*/  @!P1 NANOSLEEP.SYNCS 0x989680 ;  /* 0x009896800000995d */ /* 0x001fea0003900000 */
[----:B------:R-:W0:Y:S02]  /*200a0*/  @!P1 SYNCS.PHASECHK.TRANS64 P1, [R4+URZ+0x13280], R3 ;  /* 0x01328003040095a7 */ /* 0x000e24000802007f */
[----:B0-----:R-:W-:Y:S05]  /*200b0*/  @!P1 BRA `(.L_x_14815) ;  /* 0xfffffffc00f09947 */ /* 0x001fea000383ffff */
[----:B------:R-:W-:Y:S05]  /*200c0*/  BRA `(.L_x_14901) ;  /* 0xffffffd400347947 */ /* 0x000fea000383ffff */
.L_x_14902:
        /* <DEDUP_REMOVED lines=11> */
.L_x_16306:


//--------------------- .text._ZN7cutlass13device_kernelIN5flash11enable_sm90INS1_16FlashAttnFwdSm90INS1_25CollectiveMainloopFwdSm90ILi2EN4cute5tupleIJNS5_1CILi1EEES8_S8_EEENS6_IJNS7_ILi192EEENS7_ILi160EEENS7_ILi64EEEEEELi64ENS_12float_e4m3_tEfNS_4arch4Sm90ELb0ELb1ELb1ELb1ELb1ELb1ELb0ELb1ELb1ELb1ELb1ELb0EEENS1_21CollectiveEpilogueFwdINS6_IJSA_SC_SB_EEES9_NS_10bfloat16_tESG_Li384ELb1ELb1ELb1ELb1EEENS1_36VarlenDynamicPersistentTileSchedulerILi192ELi160ELi384ELi128ELb1ELb1ELb1ELb1ELb0ELb1EEEEEEEEEvNT_6ParamsE --------------------------
	.section	.text._ZN7cutlass13device_kernelIN5flash11enable_sm90INS1_16FlashAttnFwdSm90INS1_25CollectiveMainloopFwdSm90ILi2EN4cute5tupleIJNS5_1CILi1EEES8_S8_EEENS6_IJNS7_ILi192EEENS7_ILi160EEENS7_ILi64EEEEEELi64ENS_12float_e4m3_tEfNS_4arch4Sm90ELb0ELb1ELb1ELb1ELb1ELb1ELb0ELb1ELb1ELb1ELb1ELb0EEENS1_21CollectiveEpilogueFwdINS6_IJSA_SC_SB_EEES9_NS_10bfloat16_tESG_Li384ELb1ELb1ELb1ELb1EEENS1_36VarlenDynamicPersistentTileSchedulerILi192ELi160ELi384ELi128ELb1ELb1ELb1ELb1ELb0ELb1EEEEEEEEEvNT_6ParamsE,"ax",@progbits
	.align	128
.text._ZN7cutlass13device_kernelIN5flash11enable_sm90INS1_16FlashAttnFwdSm90INS1_25CollectiveMainloopFwdSm90ILi2EN4cute5tupleIJNS5_1CILi1EEES8_S8_EEENS6_IJNS7_ILi192EEENS7_ILi160EEENS7_ILi64EEEEEELi64ENS_12float_e4m3_tEfNS_4arch4Sm90ELb0ELb1ELb1ELb1ELb1ELb1ELb0ELb1ELb1ELb1ELb1ELb0EEENS1_21CollectiveEpilogueFwdINS6_IJSA_SC_SB_EEES9_NS_10bfloat16_tESG_Li384ELb1ELb1ELb1ELb1EEENS1_36VarlenDynamicPersistentTileSchedulerILi192ELi160ELi384ELi128ELb1ELb1ELb1ELb1ELb0ELb1EEEEEEEEEvNT_6ParamsE:
        .type           _ZN7cutlass13device_kernelIN5flash11enable_sm90INS1_16FlashAttnFwdSm90INS1_25CollectiveMainloopFwdSm90ILi2EN4cute5tupleIJNS5_1CILi1EEES8_S8_EEENS6_IJNS7_ILi192EEENS7_ILi160EEENS7_ILi64EEEEEELi64ENS_12float_e4m3_tEfNS_4arch4Sm90ELb0ELb1ELb1ELb1ELb1ELb1ELb0ELb1ELb1ELb1ELb1ELb0EEENS1_21CollectiveEpilogueFwdINS6_IJSA_SC_SB_EEES9_NS_10bfloat16_tESG_Li384ELb1ELb1ELb1ELb1EEENS1_36VarlenDynamicPersistentTileSchedulerILi192ELi160ELi384ELi128ELb1ELb1ELb1ELb1ELb0ELb1EEEEEEEEEvNT_6ParamsE,@function
        .size           _ZN7cutlass13device_kernelIN5flash11enable_sm90INS1_16FlashAttnFwdSm90INS1_25CollectiveMainloopFwdSm90ILi2EN4cute5tupleIJNS5_1CILi1EEES8_S8_EEENS6_IJNS7_ILi192EEENS7_ILi160EEENS7_ILi64EEEEEELi64ENS_12float_e4m3_tEfNS_4arch4Sm90ELb0ELb1ELb1ELb1ELb1ELb1ELb0ELb1ELb1ELb1ELb1ELb0EEENS1_21CollectiveEpilogueFwdINS6_IJSA_SC_SB_EEES9_NS_10bfloat16_tESG_Li384ELb1ELb1ELb1ELb1EEENS1_36VarlenDynamicPersistentTileSchedulerILi192ELi160ELi384ELi128ELb1ELb1ELb1ELb1ELb0ELb1EEEEEEEEEvNT_6ParamsE,(.L_x_16307 - _ZN7cutlass13device_kernelIN5flash11enable_sm90INS1_16FlashAttnFwdSm90INS1_25CollectiveMainloopFwdSm90ILi2EN4cute5tupleIJNS5_1CILi1EEES8_S8_EEENS6_IJNS7_ILi192EEENS7_ILi160EEENS7_ILi64EEEEEELi64ENS_12float_e4m3_tEfNS_4arch4Sm90ELb0ELb1ELb1ELb1ELb1ELb1ELb0ELb1ELb1ELb1ELb1ELb0EEENS1_21CollectiveEpilogueFwdINS6_IJSA_SC_SB_EEES9_NS_10bfloat16_tESG_Li384ELb1ELb1ELb1ELb1EEENS1_36VarlenDynamicPersistentTileSchedulerILi192ELi160ELi384ELi128ELb1ELb1ELb1ELb1ELb0ELb1EEEEEEEEEvNT_6ParamsE)
        .other          _ZN7cutlass13device_kernelIN5flash11enable_sm90INS1_16FlashAttnFwdSm90INS1_25CollectiveMainloopFwdSm90ILi2EN4cute5tupleIJNS5_1CILi1EEES8_S8_EEENS6_IJNS7_ILi192EEENS7_ILi160EEENS7_ILi64EEEEEELi64ENS_12float_e4m3_tEfNS_4arch4Sm90ELb0ELb1ELb1ELb1ELb1ELb1ELb0ELb1ELb1ELb1ELb1ELb0EEENS1_21CollectiveEpilogueFwdINS6_IJSA_SC_SB_EEES9_NS_10bfloat16_tESG_Li384ELb1ELb1ELb1ELb1EEENS1_36VarlenDynamicPersistentTileSchedulerILi192ELi160ELi384ELi128ELb1ELb1ELb1ELb1ELb0ELb1EEEEEEEEEvNT_6ParamsE,@"STO_CUDA_ENTRY STV_DEFAULT"
_ZN7cutlass13device_kernelIN5flash11enable_sm90INS1_16FlashAttnFwdSm90INS1_25CollectiveMainloopFwdSm90ILi2EN4cute5tupleIJNS5_1CILi1EEES8_S8_EEENS6_IJNS7_ILi192EEENS7_ILi160EEENS7_ILi64EEEEEELi64ENS_12float_e4m3_tEfNS_4arch4Sm90ELb0ELb1ELb1ELb1ELb1ELb1ELb0ELb1ELb1ELb1ELb1ELb0EEENS1_21CollectiveEpilogueFwdINS6_IJSA_SC_SB_EEES9_NS_10bfloat16_tESG_Li384ELb1ELb1ELb1ELb1EEENS1_36VarlenDynamicPersistentTileSchedulerILi192ELi160ELi384ELi128ELb1ELb1ELb1ELb1ELb0ELb1EEEEEEEEEvNT_6ParamsE:
        /* <DEDUP_REMOVED lines=17> */
.L_x_14904:
[----:B------:R-:W-:Y:S05]  /*0110*/  BSYNC B0 ;  /* 0x0000000000007941 */ /* 0x000fea0003800000 */
.L_x_14903:
[----:B------:R-:W-:Y:S01]  /*0120*/  VOTEU.ANY UP0, P0 ;  /* 0x00000000003f7886 */ /* 0x000fe20000000100 */
[----:B------:R-:W0:Y:S01]  /*0130*/  SHFL.IDX PT, R2, R0, RZ, 0x1f ;  /* 0x00001fff00027589 */ /* 0x000e2200000e0000 */
[----:B------:R-:W-:Y:S01]  /*0140*/  UMOV UR4, 0x80 ;  /* 0x0000008000047882 */ /* 0x000fe20000000000 */
[----:B------:R-:W-:Y:S01]  /*0150*/  UMOV UR7, 0x180 ;  /* 0x0000018000077882 */ /* 0x000fe20000000000 */
[----:B------:R-:W-:Y:S01]  /*0160*/  VOTEU.ANY UP1, P0 ;  /* 0x00000000003f7886 */ /* 0x000fe20000020100 */
[----:B------:R-:W1:Y:S01]  /*0170*/  @UP0 S2UR UR8, SR_CgaCtaId ;  /* 0x00000000000809c3 */ /* 0x000e620000008800 */
[----:B------:R-:W-:Y:S01]  /*0180*/  @UP0 UMOV UR6, 0x400 ;  /* 0x0000040000060882 */ /* 0x000fe20000000000 */
[----:B------:R-:W-:-:S04]  /*0190*/  @UP0 UIADD3 UR4, -UR4, 0x100000, URZ ;  /* 0x0010000004040890 */ /* 0x000fc8000fffe13f */
[----:B------:R-:W-:Y:S02]  /*01a0*/  @UP0 USHF.L.U32 UR5, UR4, 0xb, URZ ;  /* 0x0000000b04050899 */ /* 0x000fe4000800063f */
[----:B------:R-:W-:Y:S01]  /*01b0*/  @UP0 USHF.L.U32 UR4, UR4, 0x1, URZ ;  /* 0x0000000104040899 */ /* 0x000fe2000800063f */
[----:B0-----:R-:W-:Y:S02]  /*01c0*/  ISETP.NE.AND P1, PT, R2, RZ, PT ;  /* 0x000000ff0200720c */ /* 0x001fe40003f25270 */
[----:B------:R-:W-:Y:S01]  /*01d0*/  SHF.R.U32.HI R2, RZ, 0x7, R3 ;  /* 0x00000007ff027819 */ /* 0x000fe20000011603 */
[----:B-1----:R-:W-:Y:S02]  /*01e0*/  @UP0 ULEA UR8, UR8, UR6, 0x18 ;  /* 0x0000000608080291 */ /* 0x002fe4000f8ec03f */
[----:B------:R-:W-:-:S04]  /*01f0*/  @UP0 UIADD3 UR6, -UR7, 0x100000, URZ ;  /* 0x0010000007060890 */ /* 0x000fc8000fffe13f */
[----:B------:R-:W-:Y:S02]  /*0200*/  @UP0 USHF.L.U32 UR7, UR6, 0xb, URZ ;  /* 0x0000000b06070899 */ /* 0x000fe4000800063f */
[----:B------:R-:W-:Y:S01]  /*0210*/  @UP0 USHF.L.U32 UR6, UR6, 0x1, URZ ;  /* 0x0000000106060899 */ /* 0x000fe2000800063f */
[----:B------:R-:W-:Y:S01]  /*0220*/  VOTEU.ANY UP0, P0 ;  /* 0x00000000003f7886 */ /* 0x000fe20000000100 */
[----:B------:R-:W0:Y:S04]  /*0230*/  SHFL.IDX PT, R2, R2, RZ, 0x1f ;  /* 0x00001fff02027589 */ /* 0x000e2800000e0000 */
[----:B------:R-:W1:Y:S02]  /*0240*/  FENCE.VIEW.ASYNC.S ;  /* 0x00000000000073c6 */ /* 0x000e640000000000 */
[----:B-1----:R1:W2:Y:S04]  /*0250*/  @UP0 SYNCS.EXCH.64 URZ, [UR8+0x13200], UR4 ;  /* 0x01320004083f05b2 */ /* 0x0022a80008000100 */
[----:B------:R1:W3:Y:S01]  /*0260*/  @UP1 SYNCS.EXCH.64 URZ, [UR8+0x13220], UR6 ;  /* 0x01322006083f15b2 */ /* 0x0002e20008000100 */
        /* <DEDUP_REMOVED lines=14> */
[----:B-1----:R4:W1:Y:S08]  /*0350*/  SYNCS.EXCH.64 URZ, [UR8+0x13230], UR4 ;  /* 0x01323004083f75b2 */ /* 0x0028700008000100 */
[----:B------:R4:W0:Y:S01]  /*0360*/  SYNCS.EXCH.64 URZ, [UR8+0x13240], UR6 ;  /* 0x01324006083f75b2 */ /* 0x0008220008000100 */
[----:B------:R4:W0:Y:S01]  /*0370*/  SYNCS.EXCH.64 URZ, [UR8+0x13238], UR4 ;  /* 0x01323804083f75b2 */ /* 0x0008220008000100 */
[----:B------:R4:W0:Y:S02]  /*0380*/  SYNCS.EXCH.64 URZ, [UR8+0x13248], UR6 ;  /* 0x01324806083f75b2 */ /* 0x0008240008000100 */
[----:B----4-:R-:W-:Y:S01]  /*0390*/  NOP ;  /* 0x0000000000007918 */ /* 0x010fe20000000000 */
.L_x_14905:
[----:B------:R-:W4:Y:S01]  /*03a0*/  SHFL.IDX PT, R3, R0, RZ, 0x1f ;  /* 0x00001fff00037589 */ /* 0x000f2200000e0000 */
[----:B------:R-:W-:Y:S01]  /*03b0*/  NOP ;  /* 0x0000000000007918 */ /* 0x000fe20000000000 */
[----:B----4-:R-:W-:-:S13]  /*03c0*/  ISETP.NE.AND P0, PT, R3, RZ, PT ;  /* 0x000000ff0300720c */ /* 0x010fda0003f05270 */
        /* <DEDUP_REMOVED lines=19> */
.L_x_14906:
[----:B------:R-:W4:Y:S01]  /*0500*/  SHFL.IDX PT, R3, R0, RZ, 0x1f ;  /* 0x00001fff00037589 */ /* 0x000f2200000e0000 */
[----:B------:R-:W-:Y:S01]  /*0510*/  NOP ;  /* 0x0000000000007918 */ /* 0x000fe20000000000 */
[----:B----4-:R-:W-:-:S13]  /*0520*/  ISETP.NE.AND P0, PT, R3, RZ, PT ;  /* 0x000000ff0300720c */ /* 0x010fda0003f05270 */
        /* <DEDUP_REMOVED lines=10> */
[----:B-1----:R4:W1:Y:S01]  /*05d0*/  SYNCS.EXCH.64 URZ, [UR6+0x13270], UR4 ;  /* 0x01327004063f75b2 */ /* 0x0028620008000100 */
[----:B------:R4:W0:Y:S01]  /*05e0*/  SYNCS.EXCH.64 URZ, [UR6+0x13280], UR4 ;  /* 0x01328004063f75b2 */ /* 0x0008220008000100 */
[----:B------:R4:W0:Y:S01]  /*05f0*/  SYNCS.EXCH.64 URZ, [UR6+0x13278], UR4 ;  /* 0x01327804063f75b2 */ /* 0x0008220008000100 */
[----:B------:R4:W0:Y:S02]  /*0600*/  SYNCS.EXCH.64 URZ, [UR6+0x13288], UR4 ;  /* 0x01328804063f75b2 */ /* 0x0008240008000100 */
[----:B----4-:R-:W-:Y:S01]  /*0610*/  NOP ;  /* 0x0000000000007918 */ /* 0x010fe20000000000 */
.L_x_14907:
        /* <DEDUP_REMOVED lines=22> */
.L_x_14908:
[----:B------:R-:W4:Y:S01]  /*0780*/  SHFL.IDX PT, R4, R0, RZ, 0x1f ;  /* 0x00001fff00047589 */ /* 0x000f2200000e0000 */
[----:B------:R-:W-:Y:S01]  /*0790*/  NOP ;  /* 0x0000000000007918 */ /* 0x000fe20000000000 */
[----:B------:R-:W0:Y:S01]  /*07a0*/  S2R R3, SR_CgaCtaId ;  /* 0x0000000000037919 */ /* 0x000e220000008800 */
[----:B----4-:R-:W-:-:S13]  /*07b0*/  ISETP.NE.AND P0, PT, R4, RZ, PT ;  /* 0x000000ff0400720c */ /* 0x010fda0003f05270 */
        /* <DEDUP_REMOVED lines=15> */
[----:B------:R0:W1:Y:S01]  /*08b0*/  SYNCS.EXCH.64 URZ, [UR8+0x132c0], UR6 ;  /* 0x0132c006083f75b2 */ /* 0x0000620008000100 */
[----:B------:R0:W0:Y:S01]  /*08c0*/  SYNCS.EXCH.64 URZ, [UR8+0x132b8], UR4 ;  /* 0x0132b804083f75b2 */ /* 0x0000220008000100 */
[----:B------:R0:W0:Y:S01]  /*08d0*/  SYNCS.EXCH.64 URZ, [UR8+0x132c8], UR6 ;  /* 0x0132c806083f75b2 */ /* 0x0000220008000100 */
[----:B------:R-:W-:Y:S01]  /*08e0*/  NOP ;  /* 0x0000000000007918 */ /* 0x000fe20000000000 */
.L_x_14909:
[----:B------:R-:W-:Y:S01]  /*08f0*/  ISETP.NE.AND P0, PT, R2, RZ, PT ;  /* 0x000000ff0200720c */ /* 0x000fe20003f05270 */
[----:B------:R-:W-:Y:S01]  /*0900*/  IMAD.MOV.U32 R2, RZ, RZ, 0x1 ;  /* 0x00000001ff027424 */ /* 0x000fe200078e00ff */
[----:B------:R-:W-:Y:S01]  /*0910*/  NOP ;  /* 0x0000000000007918 */ /* 0x000fe20000000000 */
[----:B------:R-:W-:Y:S01]  /*0920*/  ULDC.64 UR44, c[0x0][0x208] ;  /* 0x00008200002c7ab9 */ /* 0x000fe20000000a00 */
[----:B------:R-:W-:Y:S02]  /*0930*/  BSSY B8, `(.L_x_14910) ;  /* 0x00025f0000087945 */ /* 0x000fe40003800000 */
[----:B------:R-:W-:-:S05]  /*0940*/  SEL R2, R2, 0x2, !P0 ;  /* 0x0000000202027807 */ /* 0x000fca0004000000 */
[----:B------:R0:W-:Y:S02]  /*0950*/  STL [R1+0x40], R2 ;  /* 0x0000400201007387 */ /* 0x0001e40000100800 */
[----:B01234-:R-:W-:Y:S06]  /*0960*/  BAR.SYNC.DEFER_BLOCKING 0x0 ;  /* 0x0000000000007b1d */ /* 0x01ffec0000010000 */
[----:B------:R-:W-:Y:S05]  /*0970*/  @!P0 BRA `(.L_x_14911) ;  /* 0x000001d000c88947 */ /* 0x000fea0003800000 */
.L_x_14912:
        /* <DEDUP_REMOVED lines=16> */
[----:B------:R-:W2:Y:S01]  /*0a80*/  LDL.LU R20, [R1+0x40] ;  /* 0x0000400001147983 */ /* 0x000ea20000300800 */
[----:B------:R-:W0:Y:S02]  /*0a90*/  S2R R0, SR_TID.X ;  /* 0x0000000000007919 */ /* 0x000e240000002100 */
[----:B0-----:R-:W-:-:S05]  /*0aa0*/  VIADD R0, R0, 0xffffff80 ;  /* 0xffffff8000007836 */ /* 0x001fca0000000000 */
[----:B------:R-:W-:-:S04]  /*0ab0*/  SHF.R.S32.HI R3, RZ, 0x1f, R0 ;  /* 0x0000001fff037819 */ /* 0x000fc80000011400 */
[CC--:B------:R-:W-:Y:S02]  /*0ac0*/  LEA.HI R2, R3.reuse, R0.reuse, RZ, 0x7 ;  /* 0x0000000003027211 */ /* 0x0c0fe400078f38ff */
[-C--:B------:R-:W-:Y:S02]  /*0ad0*/  LEA.HI R4, R0, R0.reuse, RZ, 0x1 ;  /* 0x0000000000047211 */ /* 0x080fe400078f08ff */
[----:B------:R-:W-:Y:S02]  /*0ae0*/  LOP3.LUT R9, R2, 0xffffff80, RZ, 0xc0, !PT ;  /* 0xffffff8002097812 */ /* 0x000fe400078ec0ff */
[----:B------:R-:W-:Y:S02]  /*0af0*/  LEA.HI R6, R3, R0, RZ, 0x2 ;  /* 0x0000000003067211 */ /* 0x000fe400078f10ff */
[----:B------:R-:W-:Y:S01]  /*0b00*/  LOP3.LUT R5, R4, 0xfffffffe, RZ, 0xc0, !PT ;  /* 0xfffffffe04057812 */ /* 0x000fe200078ec0ff */
[----:B------:R-:W-:Y:S01]  /*0b10*/  IMAD.IADD R9, R0, 0x1, -R9 ;  /* 0x0000000100097824 */ /* 0x000fe200078e0a09 */
[----:B------:R-:W-:-:S02]  /*0b20*/  LOP3.LUT R11, R6, 0xfffffffc, RZ, 0xc0, !PT ;  /* 0xfffffffc060b7812 */ /* 0x000fc400078ec0ff */
[----:B------:R-:W-:Y:S01]  /*0b30*/  LEA.HI R7, R3, R0, RZ, 0x4 ;  /* 0x0000000003077211 */ /* 0x000fe200078f20ff */
[C---:B------:R-:W-:Y:S01]  /*0b40*/  IMAD.IADD R5, R0.reuse, 0x1, -R5 ;  /* 0x0000000100057824 */ /* 0x040fe200078e0a05 */
[----:B------:R-:W-:Y:S01]  /*0b50*/  SHF.R.S32.HI R8, RZ, 0x1f, R9 ;  /* 0x0000001fff087819 */ /* 0x000fe20000011409 */
[----:B------:R-:W-:Y:S01]  /*0b60*/  IMAD.IADD R16, R0, 0x1, -R11 ;  /* 0x0000000100107824 */ /* 0x000fe200078e0a0b */
[--C-:B------:R-:W-:Y:S02]  /*0b70*/  SHF.R.S32.HI R0, RZ, 0x2, R6.reuse ;  /* 0x00000002ff007819 */ /* 0x100fe40000011406 */
[----:B------:R-:W-:Y:S02]  /*0b80*/  SHF.R.S32.HI R3, RZ, 0x1f, R6 ;  /* 0x0000001fff037819 */ /* 0x000fe40000011406 */
[----:B------:R-:W-:Y:S02]  /*0b90*/  LEA.HI R10, R8, R9, RZ, 0x2 ;  /* 0x00000009080a7211 */ /* 0x000fe400078f10ff */
[----:B------:R-:W-:-:S02]  /*0ba0*/  LEA.HI R3, R3, R0, RZ, 0x2 ;  /* 0x0000000003037211 */ /* 0x000fc400078f10ff */
[----:B------:R-:W-:Y:S02]  /*0bb0*/  SHF.R.S32.HI R18, RZ, 0x1, R4 ;  /* 0x00000001ff127819 */ /* 0x000fe40000011404 */
[--C-:B------:R-:W-:Y:S02]  /*0bc0*/  SHF.R.S32.HI R12, RZ, 0x2, R10.reuse ;  /* 0x00000002ff0c7819 */ /* 0x100fe4000001140a */
[----:B------:R-:W-:Y:S02]  /*0bd0*/  SHF.R.S32.HI R17, RZ, 0x1f, R10 ;  /* 0x0000001fff117819 */ /* 0x000fe4000001140a */
[----:B------:R-:W-:Y:S02]  /*0be0*/  LOP3.LUT R3, R3, 0xfffffffc, RZ, 0xc0, !PT ;  /* 0xfffffffc03037812 */ /* 0x000fe400078ec0ff */
[----:B------:R-:W-:Y:S02]  /*0bf0*/  SHF.R.S32.HI R2, RZ, 0x7, R2 ;  /* 0x00000007ff027819 */ /* 0x000fe40000011402 */
[----:B------:R-:W-:-:S02]  /*0c00*/  LEA.HI R4, R4, R18, RZ, 0x1 ;  /* 0x0000001204047211 */ /* 0x000fc400078f08ff */
[----:B------:R-:W-:Y:S01]  /*0c10*/  LEA.HI R17, R17, R12, RZ, 0x3 ;  /* 0x0000000c11117211 */ /* 0x000fe200078f18ff */
[----:B------:R-:W-:Y:S01]  /*0c20*/  IMAD.IADD R3, R0, 0x1, -R3 ;  /* 0x0000000100037824 */ /* 0x000fe200078e0a03 */
[----:B------:R-:W-:Y:S01]  /*0c30*/  LOP3.LUT R4, R4, 0x3fffffe, RZ, 0xc0, !PT ;  /* 0x03fffffe04047812 */ /* 0x000fe200078ec0ff */
[----:B------:R-:W-:Y:S01]  /*0c40*/  IMAD.HI R6, R2, 0x55555556, RZ ;  /* 0x5555555602067827 */ /* 0x000fe200078e02ff */
[----:B------:R-:W-:Y:S02]  /*0c50*/  LOP3.LUT R17, R17, 0xfffffff8, RZ, 0xc0, !PT ;  /* 0xfffffff811117812 */ /* 0x000fe400078ec0ff */
[----:B------:R-:W-:Y:S01]  /*0c60*/  LEA.HI R8, R8, R9, RZ, 0x5 ;  /* 0x0000000908087211 */ /* 0x000fe200078f28ff */
[----:B------:R-:W-:Y:S01]  /*0c70*/  IMAD.SHL.U32 R3, R3, 0x80, RZ ;  /* 0x0000008003037824 */ /* 0x000fe200078e00ff */
[----:B------:R-:W-:Y:S01]  /*0c80*/  SHF.R.S32.HI R7, RZ, 0x4, R7 ;  /* 0x00000004ff077819 */ /* 0x000fe20000011407 */
[----:B------:R-:W-:Y:S01]  /*0c90*/  IMAD.IADD R4, R18, 0x1, -R4 ;  /* 0x0000000112047824 */ /* 0x000fe200078e0a04 */
[----:B------:R-:W-:Y:S01]  /*0ca0*/  LEA.HI R11, R6, R6, RZ, 0x1 ;  /* 0x00000006060b7211 */ /* 0x000fe200078f08ff */
[----:B------:R-:W-:Y:S01]  /*0cb0*/  IMAD.IADD R17, R12, 0x1, -R17 ;  /* 0x000000010c117824 */ /* 0x000fe200078e0a11 */
[----:B------:R-:W-:-:S02]  /*0cc0*/  LEA.HI R0, R16, R16, RZ, 0x1 ;  /* 0x0000001010007211 */ /* 0x000fc400078f08ff */
[----:B------:R-:W-:Y:S01]  /*0cd0*/  SHF.R.S32.HI R8, RZ, 0x5, R8 ;  /* 0x00000005ff087819 */ /* 0x000fe20000011408 */
[----:B------:R-:W-:Y:S01]  /*0ce0*/  IMAD.SHL.U32 R18, R5, 0x10, RZ ;  /* 0x0000001005127824 */ /* 0x000fe200078e00ff */
[----:B------:R-:W-:Y:S01]  /*0cf0*/  LOP3.LUT R3, R3, 0x180, RZ, 0xc0, !PT ;  /* 0x0000018003037812 */ /* 0x000fe200078ec0ff */
[----:B------:R-:W-:Y:S01]  /*0d00*/  IMAD R4, R7, 0x8, R4 ;  /* 0x0000000807047824 */ /* 0x000fe200078e0204 */
[----:B------:R-:W-:Y:S01]  /*0d10*/  LOP3.LUT R7, R0, 0x1ffffffe, RZ, 0xc0, !PT ;  /* 0x1ffffffe00077812 */ /* 0x000fe200078ec0ff */
[----:B------:R-:W-:Y:S02]  /*0d20*/  IMAD R11, R11, -0x3, R2 ;  /* 0xfffffffd0b0b7824 */ /* 0x000fe400078e0202 */
[----:B------:R-:W-:Y:S01]  /*0d30*/  IMAD R8, R8, 0x10, R17 ;  /* 0x0000001008087824 */ /* 0x000fe200078e0211 */
[C-C-:B------:R-:W-:Y:S02]  /*0d40*/  LOP3.LUT R0, R3.reuse, 0x10, R18.reuse, 0xf8, !PT ;  /* 0x0000001003007812 */ /* 0x140fe400078ef812 */
[----:B------:R-:W-:Y:S01]  /*0d50*/  SHF.R.U32.HI R5, RZ, 0x3, R3 ;  /* 0x00000003ff057819 */ /* 0x000fe20000011603 */
[----:B------:R-:W-:Y:S01]  /*0d60*/  IMAD.IADD R7, R16, 0x1, -R7 ;  /* 0x0000000110077824 */ /* 0x000fe200078e0a07 */
[----:B------:R-:W-:Y:S01]  /*0d70*/  LOP3.LUT R2, R3, 0x30, R18, 0xf8, !PT ;  /* 0x0000003003027812 */ /* 0x000fe200078ef812 */
[----:B------:R-:W-:Y:S01]  /*0d80*/  IMAD R8, R11, 0x40, R8 ;  /* 0x000000400b087824 */ /* 0x000fe200078e0208 */
[----:B------:R-:W-:-:S02]  /*0d90*/  LOP3.LUT R0, R0, R5, RZ, 0x3c, !PT ;  /* 0x0000000500007212 */ /* 0x000fc400078e3cff */
[----:B------:R-:W-:Y:S01]  /*0da0*/  LOP3.LUT R5, R2, R5, RZ, 0x3c, !PT ;  /* 0x0000000502057212 */ /* 0x000fe200078e3cff */
[----:B------:R-:W-:Y:S01]  /*0db0*/  IMAD R2, R7, 0x8, R8 ;  /* 0x0000000807027824 */ /* 0x000fe200078e0208 */
[----:B------:R-:W-:Y:S01]  /*0dc0*/  STL [R1+0x44], R13 ;  /* 0x0000440d01007387 */ /* 0x000fe20000100800 */
[----:B------:R-:W-:-:S03]  /*0dd0*/  VIADD R3, R18, 0x20 ;  /* 0x0000002012037836 */ /* 0x000fc60000000000 */
[----:B------:R2:W-:Y:S01]  /*0de0*/  STL [R1+0x38], R2 ;  /* 0x0000380201007387 */ /* 0x0005e20000100800 */
[----:B------:R-:W-:-:S03]  /*0df0*/  LOP3.LUT R10, R10, 0x7ffffffc, RZ, 0xc0, !PT ;  /* 0x7ffffffc0a0a7812 */ /* 0x000fc600078ec0ff */
[----:B------:R-:W-:Y:S04]  /*0e00*/  STL [R1+0x48], R14 ;  /* 0x0000480e01007387 */ /* 0x000fe80000100800 */
[----:B------:R-:W-:Y:S04]  /*0e10*/  STL [R1+0x4c], R15 ;  /* 0x00004c0f01007387 */ /* 0x000fe80000100800 */
[----:B------:R-:W-:Y:S01]  /*0e20*/  STL [R1+0x5c], RZ ;  /* 0x00005cff01007387 */ /* 0x000fe20000100800 */
[----:B------:R-:W-:Y:S01]  /*0e30*/  IMAD.IADD R10, R9, 0x1, -R10 ;  /* 0x00000001090a7824 */ /* 0x000fe200078e0a0a */
[----:B------:R-:W-:Y:S01]  /*0e40*/  CS2R R156, SRZ ;  /* 0x00000000009c7805 */ /* 0x000fe2000001ff00 */
[----:B------:R-:W-:Y:S01]  /*0e50*/  IMAD.MOV.U32 R23, RZ, RZ, RZ ;  /* 0x000000ffff177224 */ /* 0x000fe200078e00ff */
[----:B------:R-:W-:-:S02]  /*0e60*/  SHF.R.S32.HI R19, RZ, 0x1f, R18 ;  /* 0x0000001fff137819 */ /* 0x000fc40000011412 */
[----:B--2---:R-:W-:-:S05]  /*0e70*/  LOP3.LUT R2, R20, 0x1, RZ, 0xfc, !PT ;  /* 0x0000000114027812 */ /* 0x004fca00078efcff */
[----:B------:R0:W-:Y:S04]  /*0e80*/  STL [R1+0xc], R2 ;  /* 0x00000c0201007387 */ /* 0x0001e80000100800 */
[----:B------:R-:W-:Y:S04]  /*0e90*/  STL [R1+0x1c], RZ ;  /* 0x00001cff01007387 */ /* 0x000fe80000100800 */
[----:B------:R1:W-:Y:S01]  /*0ea0*/  STL [R1+0x18], R3 ;  /* 0x0000180301007387 */ /* 0x0003e20000100800 */
[----:B0-----:R-:W-:Y:S02]  /*0eb0*/  IMAD.SHL.U32 R2, R4, 0x40, RZ ;  /* 0x0000004004027824 */ /* 0x001fe400078e00ff */
[----:B------:R-:W-:Y:S01]  /*0ec0*/  IMAD.SHL.U32 R4, R10, 0x2, RZ ;  /* 0x000000020a047824 */ /* 0x000fe200078e00ff */
[----:B-1----:R-:W-:-:S02]  /*0ed0*/  SHF.R.S32.HI R3, RZ, 0x1f, R3 ;  /* 0x0000001fff037819 */ /* 0x002fc40000011403 */
[----:B------:R-:W-:Y:S04]  /*0ee0*/  STL [R1+0x50], R2 ;  /* 0x0000500201007387 */ /* 0x000fe80000100800 */
[----:B------:R0:W-:Y:S04]  /*0ef0*/  STL [R1+0x30], R3 ;  /* 0x0000300301007387 */ /* 0x0001e80000100800 */
[----:B------:R1:W-:Y:S01]  /*0f00*/  STL [R1+0x20], R4 ;  /* 0x0000200401007387 */ /* 0x0003e20000100800 */
[----:B0-----:R-:W-:Y:S01]  /*0f10*/  IMAD.IADD R3, R2, 0x1, R0 ;  /* 0x0000000102037824 */ /* 0x001fe200078e0200 */
[----:B------:R-:W-:-:S05]  /*0f20*/  IADD3 R0, R22, R2, R5 ;  /* 0x0000000216007210 */ /* 0x000fca0007ffe005 */
[----:B------:R1:W-:Y:S04]  /*0f30*/  STL [R1+0x64], R0 ;  /* 0x0000640001007387 */ /* 0x0003e80000100800 */
[----:B------:R1:W-:Y:S02]  /*0f40*/  STL [R1+0x34], R3 ;  /* 0x0000340301007387 */ /* 0x0003e40000100800 */
.L_x_15101:
[----:B-12---:R-:W2:Y:S01]  /*0f50*/  LDL.LU R12, [R1+0x48] ;  /* 0x00004800010c7983 */ /* 0x006ea20000300800 */
[----:B------:R-:W-:Y:S01]  /*0f60*/  ULDC.64 UR4, c[0x0][0xa28] ;  /* 0x00028a0000047ab9 */ /* 0x000fe20000000a00 */
[----:B01--4-:R-:W0:Y:S01]  /*0f70*/  LDC.64 R4, c[0x0][0xa08] ;  /* 0x00028200ff047b82 */ /* 0x013e220000000a00 */
[----:B------:R-:W-:Y:S01]  /*0f80*/  IMAD.MOV.U32 R65, RZ, RZ, RZ ;  /* 0x000000ffff417224 */ /* 0x000fe200078e00ff */
[----:B-----5:R-:W0:Y:S01]  /*0f90*/  LDL R26, [R1+0x4c] ;  /* 0x00004c00011a7983 */ /* 0x020e220000100800 */
[----:B------:R-:W-:Y:S01]  /*0fa0*/  ISETP.NE.U32.AND P0, PT, RZ, UR4, PT ;  /* 0x00000004ff007c0c */ /* 0x000fe2000bf05070 */
[----:B------:R-:W-:Y:S01]  /*0fb0*/  IMAD.MOV.U32 R11, RZ, RZ, RZ ;  /* 0x000000ffff0b7224 */ /* 0x000fe200078e00ff */
[----:B------:R-:W-:Y:S02]  /*0fc0*/  ULDC.64 UR6, c[0x0][0xa20] ;  /* 0x0002880000067ab9 */ /* 0x000fe40000000a00 */
[----:B------:R-:W-:Y:S01]  /*0fd0*/  ISETP.NE.AND.EX P0, PT, RZ, UR5, PT, P0 ;  /* 0x00000005ff007c0c */ /* 0x000fe2000bf05300 */
[----:B------:R-:W-:-:S02]  /*0fe0*/  ULDC.64 UR4, c[0x0][0xa18] ;  /* 0x0002860000047ab9 */ /* 0x000fc40000000a00 */
[----:B------:R-:W-:-:S04]  /*0ff0*/  ISETP.NE.U32.AND P1, PT, RZ, UR4, PT ;  /* 0x00000004ff007c0c */ /* 0x000fc8000bf25070 */
[----:B------:R-:W-:Y:S01]  /*1000*/  ISETP.NE.AND.EX P1, PT, RZ, UR5, PT, P1 ;  /* 0x00000005ff007c0c */ /* 0x000fe2000bf25310 */
[----:B------:R-:W-:Y:S02]  /*1010*/  ULDC.64 UR4, c[0x0][0xa08] ;  /* 0x0002820000047ab9 */ /* 0x000fe40000000a00 */
[----:B------:R-:W-:-:S03]  /*1020*/  ISETP.NE.U32.AND P3, PT, RZ, UR4, PT ;  /* 0x00000004ff007c0c */ /* 0x000fc6000bf65070 */
[----:B------:R-:W1:Y:S08]  /*1030*/  @P0 LDC.64 R2, c[0x0][0xa28] ;  /* 0x00028a00ff020b82 */ /* 0x000e700000000a00 */
[----:B------:R-:W3:Y:S01]  /*1040*/  @P1 LDC.64 R6, c[0x0][0xa18] ;  /* 0x00028600ff061b82 */ /* 0x000ee20000000a00 */
[----:B------:R-:W-:Y:S01]  /*1050*/  ULDC UR4, c[0x0][0x288] ;  /* 0x0000a20000047ab9 */ /* 0x000fe20000000800 */
[----:B------:R-:W-:Y:S01]  /*1060*/  ISETP.NE.AND.EX P3, PT, RZ, UR5, PT, P3 ;  /* 0x00000005ff007c0c */ /* 0x000fe2000bf65330 */
[----:B------:R-:W-:Y:S01]  /*1070*/  IMAD.U32 R0, RZ, RZ, UR4 ;  /* 0x00000004ff007e24 */ /* 0x000fe2000f8e00ff */
[----:B------:R-:W-:Y:S01]  /*1080*/  ULDC.64 UR4, c[0x0][0x418] ;  /* 0x0001060000047ab9 */ /* 0x000fe20000000a00 */
[----:B0-----:R-:W-:-:S04]  /*1090*/  IMAD.WIDE R8, R26, 0x4, R4 ;  /* 0x000000041a087825 */ /* 0x001fc800078e0204 */
[----:B---3--:R-:W-:-:S06]  /*10a0*/  @P1 IMAD.WIDE R4, R26, 0x4, R6 ;  /* 0x000000041a041825 */ /* 0x008fcc00078e0206 */
[----:B------:R-:W5:Y:S01]  /*10b0*/  @P3 LDG.E R65, desc[UR44][R8.64] ;  /* 0x0000002c08413981 */ /* 0x000f62000c1e1900 */
[----:B-1----:R-:W-:-:S03]  /*10c0*/  @P0 IMAD.WIDE R2, R26, 0x4, R2 ;  /* 0x000000041a020825 */ /* 0x002fc600078e0202 */
[----:B------:R-:W3:Y:S04]  /*10d0*/  @P1 LDG.E R0, desc[UR44][R4.64] ;  /* 0x0000002c04001981 */ /* 0x000ee8000c1e1900 */
[----:B------:R2:W5:Y:S02]  /*10e0*/  @P0 LDG.E R11, desc[UR44][R2.64] ;  /* 0x0000002c020b0981 */ /* 0x000564000c1e1900 */
[----:B--2---:R-:W-:-:S04]  /*10f0*/  LOP3.LUT R2, R12, 0xff000000, RZ, 0xc0, !PT ;  /* 0xff0000000c027812 */ /* 0x004fc800078ec0ff */
[----:B------:R-:W-:Y:S01]  /*1100*/  SHF.R.U32.HI R3, RZ, 0x8, R2 ;  /* 0x00000008ff037819 */ /* 0x000fe20000011602 */
[----:B------:R-:W-:-:S03]  /*1110*/  UISETP.NE.U32.AND UP0, UPT, UR4, URZ, UPT ;  /* 0x0000003f0400728c */ /* 0x000fc6000bf05070 */
[----:B------:R-:W-:Y:S01]  /*1120*/  ULDC UR4, c[0x0][0x424] ;  /* 0x0001090000047ab9 */ /* 0x000fe20000000800 */
[----:B------:R-:W-:Y:S01]  /*1130*/  UISETP.NE.AND.EX UP0, UPT, UR5, URZ, UPT, UP0 ;  /* 0x0000003f0500728c */ /* 0x000fe2000bf05300 */
[----:B------:R-:W-:Y:S02]  /*1140*/  ISETP.NE.U32.AND P2, PT, RZ, UR6, PT ;  /* 0x00000006ff007c0c */ /* 0x000fe4000bf45070 */
[----:B------:R-:W-:Y:S01]  /*1150*/  ULDC UR5, c[0x0][0x2f0] ;  /* 0x0000bc0000057ab9 */ /* 0x000fe20000000800 */
[----:B------:R-:W-:Y:S01]  /*1160*/  USEL UR4, UR4, 0x1, UP0 ;  /* 0x0000000104047887 */ /* 0x000fe20008000000 */
[----:B------:R-:W-:-:S03]  /*1170*/  ISETP.NE.AND.EX P2, PT, RZ, UR7, PT, P2 ;  /* 0x00000007ff007c0c */ /* 0x000fc6000bf45320 */
[----:B------:R-:W-:-:S03]  /*1180*/  UIMAD UR4, UR4, UR5, URZ ;  /* 0x00000005040472a4 */ /* 0x000fc6000f8e023f */
[----:B------:R-:W-:Y:S01]  /*1190*/  ULDC UR5, c[0x0][0x348] ;  /* 0x0000d20000057ab9 */ /* 0x000fe20000000800 */
[----:B---3--:R0:W-:Y:S01]  /*11a0*/  STL [R1+0x8], R0 ;  /* 0x0000080001007387 */ /* 0x0081e20000100800 */
[----:B------:R-:W-:Y:S01]  /*11b0*/  IMAD.MOV.U32 R14, RZ, RZ, R0 ;  /* 0x000000ffff0e7224 */ /* 0x000fe200078e0000 */
[----:B0-----:R-:W-:-:S04]  /*11c0*/  LOP3.LUT R0, R12, 0xff0000, RZ, 0xc0, !PT ;  /* 0x00ff00000c007812 */ /* 0x001fc800078ec0ff */
[----:B------:R-:W-:Y:S02]  /*11d0*/  LEA.HI R10, R0, R3, RZ, 0x10 ;  /* 0x00000003000a7211 */ /* 0x000fe400078f80ff */
[----:B------:R-:W-:Y:S01]  /*11e0*/  LOP3.LUT R0, R12, 0xffff, RZ, 0xc0, !PT ;  /* 0x0000ffff0c007812 */ /* 0x000fe200078ec0ff */
[----:B------:R0:W-:Y:S04]  /*11f0*/  STL [R1+0x58], R26 ;  /* 0x0000581a01007387 */ /* 0x0001e80000100800 */
[----:B------:R0:W-:Y:S01]  /*1200*/  STL [R1+0x4], R0 ;  /* 0x0000040001007387 */ /* 0x0001e20000100800 */
[----:B------:R-:W-:Y:S05]  /*1210*/  @P1 BRA `(.L_x_14914) ;  /* 0x0000000000281947 */ /* 0x000fea0003800000 */
[----:B------:R-:W-:Y:S02]  /*1220*/  ULDC.64 UR6, c[0x0][0xa00] ;  /* 0x0002800000067ab9 */ /* 0x000fe40000000a00 */
[----:B------:R-:W-:-:S04]  /*1230*/  ISETP.NE.U32.AND P0, PT, RZ, UR6, PT ;  /* 0x00000006ff007c0c */ /* 0x000fc8000bf05070 */
[----:B------:R-:W-:-:S13]  /*1240*/  ISETP.NE.AND.EX P0, PT, RZ, UR7, PT, P0 ;  /* 0x00000007ff007c0c */ /* 0x000fda000bf05300 */
[----:B------:R-:W-:Y:S05]  /*1250*/  @!P0 BRA `(.L_x_14914) ;  /* 0x0000000000188947 */ /* 0x000fea0003800000 */
[----:B------:R-:W1:Y:S02]  /*1260*/  LDC.64 R2, c[0x0][0xa00] ;  /* 0x00028000ff027b82 */ /* 0x000e640000000a00 */
[----:B-1----:R-:W-:-:S05]  /*1270*/  IMAD.WIDE R2, R26, 0x4, R2 ;  /* 0x000000041a027825 */ /* 0x002fca00078e0202 */
[----:B0-----:R-:W2:Y:S04]  /*1280*/  LDG.E R0, desc[UR44][R2.64] ;  /* 0x0000002c02007981 */ /* 0x001ea8000c1e1900 */
[----:B------:R-:W2:Y:S02]  /*1290*/  LDG.E R5, desc[UR44][R2.64+0x4] ;  /* 0x0000042c02057981 */ /* 0x000ea4000c1e1900 */
[----:B--2---:R-:W-:-:S05]  /*12a0*/  IMAD.IADD R14, R5, 0x1, -R0 ;  /* 0x00000001050e7824 */ /* 0x004fca00078e0a00 */
[----:B------:R1:W-:Y:S02]  /*12b0*/  STL [R1+0x8], R14 ;  /* 0x0000080e01007387 */ /* 0x0003e40000100800 */
.L_x_14914:
[----:B------:R-:W-:Y:S02]  /*12c0*/  IMAD.U32 R48, RZ, RZ, UR5 ;  /* 0x00000005ff307e24 */ /* 0x000fe4000f8e00ff */
[----:B------:R-:W-:Y:S01]  /*12d0*/  IMAD.U32 R24, RZ, RZ, UR4 ;  /* 0x00000004ff187e24 */ /* 0x000fe2000f8e00ff */
[----:B------:R-:W-:Y:S06]  /*12e0*/  @!P2 BRA `(.L_x_14915) ;  /* 0x000000000010a947 */ /* 0x000fec0003800000 */
[----:B------:R-:W2:Y:S02]  /*12f0*/  LDC.64 R24, c[0x0][0xa20] ;  /* 0x00028800ff187b82 */ /* 0x000ea40000000a00 */
[----:B--2---:R-:W-:-:S06]  /*1300*/  IMAD.WIDE R24, R26, 0x4, R24 ;  /* 0x000000041a187825 */ /* 0x004fcc00078e0218 */
[----:B------:R2:W5:Y:S01]  /*1310*/  LDG.E R24, desc[UR44][R24.64] ;  /* 0x0000002c18187981 */ /* 0x000562000c1e1900 */
[----:B------:R-:W-:Y:S05]  /*1320*/  BRA `(.L_x_14916) ;  /* 0x0000000000107947 */ /* 0x000fea0003800000 */
.L_x_14915:
[----:B------:R-:W-:Y:S05]  /*1330*/  @!P3 BRA `(.L_x_14916) ;  /* 0x00000000000cb947 */ /* 0x000fea0003800000 */
[----:B------:R-:W2:Y:S04]  /*1340*/  LDG.E R3, desc[UR44][R8.64] ;  /* 0x0000002c08037981 */ /* 0x000ea8000c1e1900 */
[----:B------:R-:W2:Y:S02]  /*1350*/  LDG.E R24, desc[UR44][R8.64+0x4] ;  /* 0x0000042c08187981 */ /* 0x000ea4000c1e1900 */
[----:B--2---:R-:W-:-:S07]  /*1360*/  IMAD.IADD R24, R24, 0x1, -R3 ;  /* 0x0000000118187824 */ /* 0x004fce00078e0a03 */
.L_x_14916:
[----:B------:R-:W-:Y:S01]  /*1370*/  ULDC.64 UR4, c[0x0][0xa10] ;  /* 0x0002840000047ab9 */ /* 0x000fe20000000a00 */
[----:B------:R-:W3:Y:S01]  /*1380*/  LDL R8, [R1+0x44] ;  /* 0x0000440001087983 */ /* 0x000ee20000100800 */
[----:B------:R-:W-:Y:S01]  /*1390*/  ISETP.NE.U32.AND P0, PT, RZ, UR4, PT ;  /* 0x00000004ff007c0c */ /* 0x000fe2000bf05070 */
[----:B------:R-:W4:Y:S03]  /*13a0*/  LDC R6, c[0x0][0x448] ;  /* 0x00011200ff067b82 */ /* 0x000f260000000800 */
[----:B------:R-:W-:Y:S01]  /*13b0*/  ISETP.NE.AND.EX P0, PT, RZ, UR5, PT, P0 ;  /* 0x00000005ff007c0c */ /* 0x000fe2000bf05300 */
[----:B------:R-:W-:Y:S02]  /*13c0*/  ULDC.64 UR4, c[0x0][0xa30] ;  /* 0x00028c0000047ab9 */ /* 0x000fe40000000a00 */
[----:B------:R-:W-:Y:S01]  /*13d0*/  ISETP.NE.U32.AND P1, PT, RZ, UR4, PT ;  /* 0x00000004ff007c0c */ /* 0x000fe2000bf25070 */
[----:B-----5:R-:W-:Y:S01]  /*13e0*/  IMAD.MOV.U32 R45, RZ, RZ, R24 ;  /* 0x000000ffff2d7224 */ /* 0x020fe200078e0018 */
[----:B------:R-:W1:Y:S02]  /*13f0*/  LDC.64 R12, c[0x0][0x9e0] ;  /* 0x00027800ff0c7b82 */ /* 0x000e640000000a00 */
[----:B------:R-:W-:-:S06]  /*1400*/  ISETP.NE.AND.EX P1, PT, RZ, UR5, PT, P1 ;  /* 0x00000005ff007c0c */ /* 0x000fcc000bf25310 */
[----:B------:R-:W0:Y:S08]  /*1410*/  @P0 LDC.64 R2, c[0x0][0xa10] ;  /* 0x00028400ff020b82 */ /* 0x000e300000000a00 */
[----:B------:R-:W2:Y:S01]  /*1420*/  @P1 LDC.64 R4, c[0x0][0xa30] ;  /* 0x00028c00ff041b82 */ /* 0x000ea20000000a00 */
[----:B0-----:R-:W-:-:S05]  /*1430*/  @P0 IMAD.WIDE R2, R26, 0x4, R2 ;  /* 0x000000041a020825 */ /* 0x001fca00078e0202 */
[----:B------:R-:W3:Y:S04]  /*1440*/  @P0 LDG.E R0, desc[UR44][R2.64] ;  /* 0x0000002c02000981 */ /* 0x000ee8000c1e1900 */
[----:B------:R0:W3:Y:S01]  /*1450*/  @P0 LDG.E R7, desc[UR44][R2.64+0x4] ;  /* 0x0000042c02070981 */ /* 0x0000e2000c1e1900 */
[----:B--2---:R-:W-:-:S05]  /*1460*/  @P1 IMAD.WIDE R4, R26, 0x4, R4 ;  /* 0x000000041a041825 */ /* 0x004fca00078e0204 */
[----:B------:R2:W5:Y:S01]  /*1470*/  @P1 LDG.E R45, desc[UR44][R4.64] ;  /* 0x0000002c042d1981 */ /* 0x000562000c1e1900 */
[----:B----4-:R-:W-:Y:S01]  /*1480*/  ISETP.NE.AND P1, PT, R6, 0x1, PT ;  /* 0x000000010600780c */ /* 0x010fe20003f25270 */
[----:B------:R-:W-:Y:S01]  /*1490*/  IMAD.IADD R11, R24, 0x1, -R11 ;  /* 0x00000001180b7824 */ /* 0x000fe200078e0a0b */
[----:B-1----:R-:W-:-:S11]  /*14a0*/  ISETP.GE.AND P2, PT, R13, 0x1, PT ;  /* 0x000000010d00780c */ /* 0x002fd60003f46270 */
[----:B------:R-:W1:Y:S08]  /*14b0*/  @P1 LDC R9, c[0x0][0x44c] ;  /* 0x00011300ff091b82 */ /* 0x000e700000000800 */
[----:B------:R-:W4:Y:S01]  /*14c0*/  @P1 LDC R6, c[0x0][0x450] ;  /* 0x00011400ff061b82 */ /* 0x000f220000000800 */
[----:B---3--:R-:W-:-:S04]  /*14d0*/  IMAD R15, R8, 0xc0, RZ ;  /* 0x000000c0080f7824 */ /* 0x008fc800078e02ff */
[----:B0-----:R-:W-:Y:S01]  /*14e0*/  VIADD R2, R15, 0xbf ;  /* 0x000000bf0f027836 */ /* 0x001fe20000000000 */
[----:B------:R0:W-:Y:S03]  /*14f0*/  STL [R1+0x24], R15 ;  /* 0x0000240f01007387 */ /* 0x0001e60000100800 */
[----:B-1----:R-:W-:-:S05]  /*1500*/  @P1 IMAD.HI.U32 R3, R2, R9, RZ ;  /* 0x0000000902031227 */ /* 0x002fca00078e00ff */
[----:B----4-:R-:W-:Y:S01]  /*1510*/  @P1 SHF.R.U32.HI R2, RZ, R6, R3 ;  /* 0x00000006ff021219 */ /* 0x010fe20000011603 */
[----:B------:R-:W-:-:S04]  /*1520*/  @P0 IMAD.IADD R48, R7, 0x1, -R0 ;  /* 0x0000000107300824 */ /* 0x000fc800078e0a00 */
[----:B------:R-:W-:-:S04]  /*1530*/  IMAD.IADD R8, R11, 0x1, R48 ;  /* 0x000000010b087824 */ /* 0x000fc800078e0230 */
[C---:B------:R-:W-:Y:S01]  /*1540*/  VIADD R0, R8.reuse, 0x9f ;  /* 0x0000009f08007836 */ /* 0x040fe20000000000 */
[----:B------:R0:W-:Y:S01]  /*1550*/  STL [R1+0x10], R8 ;  /* 0x0000100801007387 */ /* 0x0001e20000100800 */
[----:B--2---:R-:W-:Y:S02]  /*1560*/  IADD3 R5, R8, 0x1, -R14 ;  /* 0x0000000108057810 */ /* 0x004fe40007ffe80e */
[----:B------:R-:W-:-:S04]  /*1570*/  IMAD.HI R0, R0, 0x66666667, RZ ;  /* 0x6666666700007827 */ /* 0x000fc800078e02ff */
[----:B------:R-:W-:Y:S01]  /*1580*/  IMAD.IADD R7, R5, 0x1, R2 ;  /* 0x0000000105077824 */ /* 0x000fe200078e0202 */
[----:B------:R-:W-:-:S04]  /*1590*/  SHF.R.U32.HI R3, RZ, 0x1f, R0 ;  /* 0x0000001fff037819 */ /* 0x000fc80000011600 */
[----:B------:R-:W-:Y:S01]  /*15a0*/  LEA.HI.SX32 R46, R0, R3, 0x1a ;  /* 0x00000003002e7211 */ /* 0x000fe200078fd2ff */
[----:B------:R-:W-:Y:S01]  /*15b0*/  IMAD.IADD R0, R7, 0x1, R12 ;  /* 0x0000000107007824 */ /* 0x000fe200078e020c */
        /* <DEDUP_REMOVED lines=12> */
.L_x_14919:
[----:B------:R-:W-:-:S13]  /*1680*/  ISETP.NE.AND P0, PT, R13, 0x1, PT ;  /* 0x000000010d00780c */ /* 0x000fda0003f05270 */
[----:B------:R-:W0:Y:S02]  /*1690*/  @P0 LDC.64 R4, c[0x0][0x9e8] ;  /* 0x00027a00ff040b82 */ /* 0x000e240000000a00 */
[----:B0-----:R-:W-:-:S05]  /*16a0*/  @P0 IMAD.HI.U32 R4, R2, R4, RZ ;  /* 0x0000000402040227 */ /* 0x001fca00078e00ff */
[----:B------:R-:W-:-:S07]  /*16b0*/  @P0 SHF.R.U32.HI R2, RZ, R5, R4 ;  /* 0x00000005ff020219 */ /* 0x000fce0000011604 */
.L_x_14920:
[----:B------:R-:W-:Y:S05]  /*16c0*/  BSYNC B0 ;  /* 0x0000000000007941 */ /* 0x000fea0003800000 */
.L_x_14918:
[----:B------:R-:W-:-:S05]  /*16d0*/  IMAD R3, R2, R13, R13 ;  /* 0x0000000d02037224 */ /* 0x000fca00078e020d */
[----:B------:R-:W-:-:S07]  /*16e0*/  VIMNMX R0, R0, R3, PT ;  /* 0x0000000300007248 */ /* 0x000fce0003fe0100 */
.L_x_14917:
[----:B------:R-:W0:Y:S01]  /*16f0*/  @P1 LDC R2, c[0x0][0x44c] ;  /* 0x00011300ff021b82 */ /* 0x000e220000000800 */
[----:B------:R-:W-:Y:S01]  /*1700*/  VIADD R0, R0, 0x9f ;  /* 0x0000009f00007836 */ /* 0x000fe20000000000 */
[----:B------:R-:W-:Y:S01]  /*1710*/  ULDC UR4, c[0x0][0x9dc] ;  /* 0x0002770000047ab9 */ /* 0x000fe20000000800 */
[----:B------:R-:W-:Y:S02]  /*1720*/  IMAD.MOV.U32 R5, RZ, RZ, R15 ;  /* 0x000000ffff057224 */ /* 0x000fe400078e000f */
[----:B------:R-:W-:-:S03]  /*1730*/  IMAD.HI R0, R0, 0x66666667, RZ ;  /* 0x6666666700007827 */ /* 0x000fc600078e02ff */
[----:B------:R-:W1:Y:S01]  /*1740*/  @P1 LDC R7, c[0x0][0x450] ;  /* 0x00011400ff071b82 */ /* 0x000e620000000800 */
[----:B------:R-:W-:Y:S01]  /*1750*/  IMAD.IADD R104, R8, 0x1, -R14 ;  /* 0x0000000108687824 */ /* 0x000fe200078e0a0e */
[----:B------:R-:W-:-:S04]  /*1760*/  SHF.R.U32.HI R3, RZ, 0x1f, R0 ;  /* 0x0000001fff037819 */ /* 0x000fc80000011600 */
[----:B------:R-:W-:-:S04]  /*1770*/  LEA.HI.SX32 R3, R0, R3, 0x1a ;  /* 0x0000000300037211 */ /* 0x000fc800078fd2ff */
        /* <DEDUP_REMOVED lines=16> */
.L_x_14923:
[----:B------:R-:W-:-:S13]  /*1880*/  ISETP.NE.AND P0, PT, R13, 0x1, PT ;  /* 0x000000010d00780c */ /* 0x000fda0003f05270 */
[----:B------:R-:W0:Y:S02]  /*1890*/  @P0 LDC.64 R4, c[0x0][0x9e8] ;  /* 0x00027a00ff040b82 */ /* 0x000e240000000a00 */
[----:B0-----:R-:W-:-:S05]  /*18a0*/  @P0 IMAD.HI.U32 R4, R0, R4, RZ ;  /* 0x0000000400040227 */ /* 0x001fca00078e00ff */
[----:B------:R-:W-:-:S07]  /*18b0*/  @P0 SHF.R.U32.HI R0, RZ, R5, R4 ;  /* 0x00000005ff000219 */ /* 0x000fce0000011604 */
.L_x_14924:
[----:B------:R-:W-:Y:S05]  /*18c0*/  BSYNC B0 ;  /* 0x0000000000007941 */ /* 0x000fea0003800000 */
.L_x_14922:
[----:B------:R-:W-:-:S05]  /*18d0*/  IMAD R3, R0, R13, RZ ;  /* 0x0000000d00037224 */ /* 0x000fca00078e02ff */
[----:B------:R-:W-:-:S07]  /*18e0*/  VIMNMX R2, R2, R3, !PT ;  /* 0x0000000302027248 */ /* 0x000fce0007fe0100 */
.L_x_14921:
[----:B------:R-:W-:Y:S01]  /*18f0*/  IMAD.HI R2, R2, 0x66666667, RZ ;  /* 0x6666666702027827 */ /* 0x000fe200078e02ff */
[----:B------:R-:W-:Y:S01]  /*1900*/  LOP3.LUT R12, R10, 0xff, RZ, 0xc0, !PT ;  /* 0x000000ff0a0c7812 */ /* 0x000fe200078ec0ff */
[----:B------:R-:W-:Y:S01]  /*1910*/  BSSY B0, `(.L_x_14925) ;  /* 0x0000029000007945 */ /* 0x000fe20003800000 */
[----:B------:R-:W-:Y:S01]  /*1920*/  SHF.R.U32.HI R4, RZ, 0x10, R10 ;  /* 0x00000010ff047819 */ /* 0x000fe2000001160a */
[----:B------:R-:W-:Y:S01]  /*1930*/  IMAD.MOV.U32 R0, RZ, RZ, RZ ;  /* 0x000000ffff007224 */ /* 0x000fe200078e00ff */
[----:B------:R-:W-:Y:S01]  /*1940*/  SHF.R.U32.HI R3, RZ, 0x1f, R2 ;  /* 0x0000001fff037819 */ /* 0x000fe20000011602 */
[----:B------:R0:W-:Y:S03]  /*1950*/  STL [R1+0x60], R12 ;  /* 0x0000600c01007387 */ /* 0x0001e60000100800 */
[----:B------:R-:W-:Y:S01]  /*1960*/  LEA.HI.SX32 R3, R2, R3, 0x1a ;  /* 0x0000000302037211 */ /* 0x000fe200078fd2ff */
[----:B------:R0:W-:Y:S03]  /*1970*/  STL [R1+0x54], R4 ;  /* 0x0000540401007387 */ /* 0x0001e60000100800 */
        /* <DEDUP_REMOVED lines=34> */
.L_x_14926:
[----:B------:R-:W-:Y:S05]  /*1ba0*/  BSYNC B0 ;  /* 0x0000000000007941 */ /* 0x000fea0003800000 */
.L_x_14925:
[----:B------:R-:W-:Y:S01]  /*1bb0*/  IMAD R3, R12, R0, R9 ;  /* 0x000000000c037224 */ /* 0x000fe200078e0209 */
[----:B------:R-:W-:-:S04]  /*1bc0*/  PLOP3.LUT P3, PT, PT, PT, PT, 0x80, 0x0 ;  /* 0x000000000000781c */ /* 0x000fc80003f6f070 */
[C---:B------:R-:W-:Y:S01]  /*1bd0*/  VIADDMNMX R0, R3.reuse, R0, R6, PT ;  /* 0x0000000003007246 */ /* 0x040fe20003800106 */
[----:B------:R-:W-:-:S04]  /*1be0*/  IMAD R3, R3, 0xa0, -R11 ;  /* 0x000000a003037824 */ /* 0x000fc800078e0a0b */
[----:B------:R-:W-:Y:S01]  /*1bf0*/  IMAD R5, R0, 0xa0, -R11 ;  /* 0x000000a000057824 */ /* 0x000fe200078e0a0b */
[----:B------:R-:W-:-:S04]  /*1c00*/  VIMNMX R3, RZ, R3, !PT ;  /* 0x00000003ff037248 */ /* 0x000fc80007fe0100 */
[----:B------:R-:W-:-:S04]  /*1c10*/  VIMNMX R0, R5, R48, PT ;  /* 0x0000003005007248 */ /* 0x000fc80003fe0100 */
[----:B------:R-:W-:Y:S01]  /*1c20*/  ISETP.GT.AND P0, PT, R0, R3, PT ;  /* 0x000000030000720c */ /* 0x000fe20003f04270 */
[----:B------:R-:W-:-:S05]  /*1c30*/  IMAD.WIDE.U32 R2, R3, -0x33333333, RZ ;  /* 0xcccccccd03027825 */ /* 0x000fca00078e00ff */
[----:B------:R-:W-:-:S05]  /*1c40*/  SHF.R.U32.HI R44, RZ, 0x7, R3 ;  /* 0x00000007ff2c7819 */ /* 0x000fca0000011603 */
[----:B------:R-:W-:Y:S02]  /*1c50*/  IMAD.MOV.U32 R47, RZ, RZ, R44 ;  /* 0x000000ffff2f7224 */ /* 0x000fe400078e002c */
        /* <DEDUP_REMOVED lines=26> */
.L_x_14929:
[----:B------:R-:W-:Y:S05]  /*1e00*/  BSYNC B6 ;  /* 0x0000000000067941 */ /* 0x000fea0003800000 */
.L_x_14928:
        /* <DEDUP_REMOVED lines=20> */
.L_x_14931:
[----:B------:R-:W-:Y:S05]  /*1f50*/  BSYNC B6 ;  /* 0x0000000000067941 */ /* 0x000fea0003800000 */
.L_x_14930:
[----:B------:R-:W-:Y:S01]  /*1f60*/  ULDC.64 UR4, c[0x0][0x9f8] ;  /* 0x00027e0000047ab9 */ /* 0x000fe20000000a00 */
[----:B------:R-:W2:Y:S01]  /*1f70*/  LDL R12, [R1+0x18] ;  /* 0x00001800010c7983 */ /* 0x000ea20000100800 */
[----:B------:R-:W-:Y:S01]  /*1f80*/  ISETP.NE.U32.AND P0, PT, RZ, UR4, PT ;  /* 0x00000004ff007c0c */ /* 0x000fe2000bf05070 */
[----:B------:R-:W-:Y:S01]  /*1f90*/  IMAD.MOV.U32 R49, RZ, RZ, R26 ;  /* 0x000000ffff317224 */ /* 0x000fe200078e001a */
[----:B------:R-:W0:Y:S01]  /*1fa0*/  LDC.64 R36, c[0x0][0x3f8] ;  /* 0x0000fe00ff247b82 */ /* 0x000e220000000a00 */
[----:B------:R-:W3:Y:S01]  /*1fb0*/  LDL R10, [R1+0x50] ;  /* 0x00005000010a7983 */ /* 0x000ee20000100800 */
[----:B------:R-:W-:Y:S01]  /*1fc0*/  ISETP.NE.AND.EX P0, PT, RZ, UR5, PT, P0 ;  /* 0x00000005ff007c0c */ /* 0x000fe2000bf05300 */
[----:B------:R-:W-:Y:S01]  /*1fd0*/  ULDC UR4, c[0x0][0x2f4] ;  /* 0x0000bd0000047ab9 */ /* 0x000fe20000000800 */
[----:B------:R-:W1:Y:S04]  /*1fe0*/  S2R R27, SR_TID.X ;  /* 0x00000000001b7919 */ /* 0x000e680000002100 */
[----:B------:R-:W4:Y:S08]  /*1ff0*/  LDC R63, c[0x0][0x3f4] ;  /* 0x0000fd00ff3f7b82 */ /* 0x000f300000000800 */
[----:B------:R-:W1:Y:S08]  /*2000*/  @P0 LDC.64 R2, c[0x0][0x9f8] ;  /* 0x00027e00ff020b82 */ /* 0x000e700000000a00 */
[----:B------:R-:W4:Y:S01]  /*2010*/  LDC.64 R42, c[0x0][0x408] ;  /* 0x00010200ff2a7b82 */ /* 0x000f220000000a00 */
[----:B-1----:R-:W-:-:S05]  /*2020*/  @P0 IMAD.WIDE R2, R26, 0x4, R2 ;  /* 0x000000041a020825 */ /* 0x002fca00078e0202 */
[----:B------:R1:W3:Y:S01]  /*2030*/  @P0 LDG.E R49, desc[UR44][R2.64] ;  /* 0x0000002c02310981 */ /* 0x0002e2000c1e1900 */
[C---:B------:R-:W-:Y:S02]  /*2040*/  VIADD R6, R27.reuse, 0xffffff80 ;  /* 0xffffff801b067836 */ /* 0x040fe40000000000 */
[C---:B------:R-:W-:Y:S02]  /*2050*/  VIADD R26, R27.reuse, 0xffffff80 ;  /* 0xffffff801b1a7836 */ /* 0x040fe40000000000 */
[----:B------:R-:W-:Y:S01]  /*2060*/  VIADD R25, R27, 0xffffff80 ;  /* 0xffffff801b197836 */ /* 0x000fe20000000000 */
[----:B------:R-:W-:Y:S02]  /*2070*/  LEA.HI R9, R6, R6, RZ, 0x1 ;  /* 0x0000000606097211 */ /* 0x000fe400078f08ff */
[----:B------:R-:W-:Y:S02]  /*2080*/  SHF.R.S32.HI R5, RZ, 0x1f, R6 ;  /* 0x0000001fff057819 */ /* 0x000fe40000011406 */
[----:B------:R-:W-:-:S02]  /*2090*/  LOP3.LUT R9, R9, 0xfffffffe, RZ, 0xc0, !PT ;  /* 0xfffffffe09097812 */ /* 0x000fc400078ec0ff */
[----:B------:R-:W-:Y:S02]  /*20a0*/  LEA.HI R8, R5, R6, RZ, 0x2 ;  /* 0x0000000605087211 */ /* 0x000fe400078f10ff */
[----:B------:R-:W-:Y:S01]  /*20b0*/  LEA.HI R25, R25, R26, RZ, 0x1 ;  /* 0x0000001a19197211 */ /* 0x000fe200078f08ff */
[----:B------:R-:W-:Y:S01]  /*20c0*/  IMAD.IADD R58, R6, 0x1, -R9 ;  /* 0x00000001063a7824 */ /* 0x000fe200078e0a09 */
[--C-:B-1----:R-:W-:Y:S02]  /*20d0*/  SHF.R.S32.HI R2, RZ, 0x2, R8.reuse ;  /* 0x00000002ff027819 */ /* 0x102fe40000011408 */
[----:B------:R-:W-:Y:S02]  /*20e0*/  SHF.R.S32.HI R3, RZ, 0x1f, R8 ;  /* 0x0000001fff037819 */ /* 0x000fe40000011408 */
[----:B------:R-:W-:Y:S01]  /*20f0*/  SHF.R.S32.HI R25, RZ, 0x1, R25 ;  /* 0x00000001ff197819 */ /* 0x000fe20000011419 */
[----:B------:R-:W-:Y:S01]  /*2100*/  IMAD.SHL.U32 R20, R58, 0x8, RZ ;  /* 0x000000083a147824 */ /* 0x000fe200078e00ff */
[----:B------:R-:W-:-:S02]  /*2110*/  LEA.HI R3, R3, R2, RZ, 0x2 ;  /* 0x0000000203037211 */ /* 0x000fc400078f10ff */
[----:B------:R-:W-:Y:S02]  /*2120*/  SHF.R.S32.HI R7, RZ, 0x1f, R25 ;  /* 0x0000001fff077819 */ /* 0x000fe40000011419 */
[----:B------:R-:W-:Y:S02]  /*2130*/  LOP3.LUT R3, R3, 0xfffffffc, RZ, 0xc0, !PT ;  /* 0xfffffffc03037812 */ /* 0x000fe400078ec0ff */
[----:B------:R-:W-:Y:S01]  /*2140*/  SHF.R.S32.HI R21, RZ, 0x1f, R20 ;  /* 0x0000001fff157819 */ /* 0x000fe20000011414 */
[-C--:B0-----:R-:W-:Y:S02]  /*2150*/  IMAD R0, R7, R36.reuse, RZ ;  /* 0x0000002407007224 */ /* 0x081fe400078e02ff */
[----:B------:R-:W-:Y:S02]  /*2160*/  IMAD.IADD R8, R2, 0x1, -R3 ;  /* 0x0000000102087824 */ /* 0x000fe400078e0a03 */
[----:B------:R-:W-:Y:S01]  /*2170*/  IMAD.WIDE.U32 R4, R25, R36, R18 ;  /* 0x0000002419047225 */ /* 0x000fe200078e0012 */
[----:B----4-:R-:W-:-:S03]  /*2180*/  ISETP.GE.AND P0, PT, R18, R63, PT ;  /* 0x0000003f1200720c */ /* 0x010fc60003f06270 */
[C---:B------:R-:W-:Y:S02]  /*2190*/  IMAD R11, R25.reuse, R37, R0 ;  /* 0x00000025190b7224 */ /* 0x040fe400078e0200 */
[----:B------:R-:W-:Y:S01]  /*21a0*/  IMAD.WIDE.U32 R2, R25, R36, R20 ;  /* 0x0000002419027225 */ /* 0x000fe200078e0014 */
[----:B------:R-:W-:-:S03]  /*21b0*/  SEL R9, R63, RZ, P0 ;  /* 0x000000ff3f097207 */ /* 0x000fc60000000000 */
[----:B------:R-:W-:Y:S02]  /*21c0*/  IMAD.IADD R33, R11, 0x1, R5 ;  /* 0x000000010b217824 */ /* 0x000fe400078e0205 */
[----:B------:R-:W-:Y:S01]  /*21d0*/  IMAD.IADD R3, R3, 0x1, R11 ;  /* 0x0000000103037824 */ /* 0x000fe200078e020b */
[----:B-----5:R-:W-:Y:S01]  /*21e0*/  SHF.R.S32.HI R11, RZ, 0x1f, R45 ;  /* 0x0000001fff0b7819 */ /* 0x020fe2000001142d */
[----:B------:R-:W-:Y:S01]  /*21f0*/  IMAD R0, R7, R42, RZ ;  /* 0x0000002a07007224 */ /* 0x000fe200078e02ff */
[----:B------:R-:W-:Y:S01]  /*2200*/  ISETP.GE.AND P2, PT, R18, UR4, PT ;  /* 0x0000000412007c0c */ /* 0x000fe2000bf46270 */
[----:B------:R-:W-:Y:S02]  /*2210*/  IMAD.MOV.U32 R32, RZ, RZ, R4 ;  /* 0x000000ffff207224 */ /* 0x000fe400078e0004 */
[----:B------:R-:W-:Y:S02]  /*2220*/  IMAD R13, R25, R43, R0 ;  /* 0x0000002b190d7224 */ /* 0x000fe400078e0200 */
[----:B------:R-:W-:-:S02]  /*2230*/  IMAD R0, R11, R36, RZ ;  /* 0x000000240b007224 */ /* 0x000fc400078e02ff */
[----:B------:R-:W-:-:S04]  /*2240*/  IMAD.WIDE.U32 R6, R25, R42, R18 ;  /* 0x0000002a19067225 */ /* 0x000fc800078e0012 */
[----:B------:R-:W-:-:S04]  /*2250*/  IMAD.WIDE.U32 R4, R25, R42, R20 ;  /* 0x0000002a19047225 */ /* 0x000fc800078e0014 */
[----:B------:R-:W-:Y:S02]  /*2260*/  IMAD.IADD R9, R18, 0x1, R9 ;  /* 0x0000000112097824 */ /* 0x000fe400078e0209 */
[----:B------:R-:W-:Y:S01]  /*2270*/  IMAD R53, R45, R37, R0 ;  /* 0x000000252d357224 */ /* 0x000fe200078e0200 */
[----:B------:R-:W-:Y:S01]  /*2280*/  LOP3.LUT R16, R16, 0xfffffffd, RZ, 0xc0, !PT ;  /* 0xfffffffd10107812 */ /* 0x000fe200078ec0ff */
[----:B------:R-:W-:Y:S02]  /*2290*/  IMAD.IADD R7, R13, 0x1, R7 ;  /* 0x000000010d077824 */ /* 0x000fe400078e0207 */
[----:B------:R-:W-:Y:S02]  /*22a0*/  IMAD.IADD R5, R5, 0x1, R13 ;  /* 0x0000000105057824 */ /* 0x000fe400078e020d */
[----:B------:R-:W-:Y:S01]  /*22b0*/  IMAD R0, R11, R42, RZ ;  /* 0x0000002a0b007224 */ /* 0x000fe200078e02ff */
[----:B------:R-:W-:Y:S01]  /*22c0*/  SHF.R.S32.HI R66, RZ, 0x1f, R9 ;  /* 0x0000001fff427819 */ /* 0x000fe20000011409 */
[----:B------:R-:W-:-:S02]  /*22d0*/  IMAD.SHL.U32 R61, R8, 0x80, RZ ;  /* 0x00000080083d7824 */ /* 0x000fc400078e00ff */
[----:B------:R-:W-:Y:S01]  /*22e0*/  IMAD.WIDE.U32 R34, R45, R36, R2 ;  /* 0x000000242d227225 */ /* 0x000fe200078e0002 */
[----:B------:R-:W-:-:S03]  /*22f0*/  @P2 LOP3.LUT R16, R16, 0x2, RZ, 0xfc, !PT ;  /* 0x0000000210102812 */ /* 0x000fc600078efcff */
[----:B------:R-:W-:Y:S02]  /*2300*/  IMAD R51, R45, R43, R0 ;  /* 0x0000002b2d337224 */ /* 0x000fe400078e0200 */
[----:B------:R-:W-:Y:S02]  /*2310*/  IMAD R3, R43, 0xa0, RZ ;  /* 0x000000a02b037824 */ /* 0x000fe400078e02ff */
[----:B------:R-:W-:Y:S01]  /*2320*/  IMAD.WIDE.U32 R38, R45, R42, R6 ;  /* 0x0000002a2d267225 */ /* 0x000fe200078e0006 */
[----:B------:R-:W-:-:S03]  /*2330*/  LEA.HI R66, R66, R9, RZ, 0x4 ;  /* 0x0000000942427211 */ /* 0x000fc600078f20ff */
[----:B------:R-:W-:Y:S01]  /*2340*/  IMAD.WIDE.U32 R40, R45, R42, R4 ;  /* 0x0000002a2d287225 */ /* 0x000fe200078e0004 */
[----:B------:R-:W-:-:S03]  /*2350*/  LOP3.LUT R61, R61, 0x180, RZ, 0xc0, !PT ;  /* 0x000001803d3d7812 */ /* 0x000fc600078ec0ff */
[----:B------:R-:W-:Y:S01]  /*2360*/  IMAD.WIDE.U32 R42, R42, 0xa0, RZ ;  /* 0x000000a02a2a7825 */ /* 0x000fe200078e00ff */
[----:B------:R-:W-:-:S03]  /*2370*/  SHF.R.U32.HI R56, RZ, 0x3, R61 ;  /* 0x00000003ff387819 */ /* 0x000fc6000001163d */
[----:B------:R-:W-:Y:S01]  /*2380*/  IMAD.IADD R60, R43, 0x1, R3 ;  /* 0x000000012b3c7824 */ /* 0x000fe200078e0203 */
[----:B------:R-:W-:Y:S01]  /*2390*/  LOP3.LUT R3, R61, 0x30, R66, 0xf8, !PT ;  /* 0x000000303d037812 */ /* 0x000fe200078ef842 */
[----:B------:R-:W-:Y:S01]  /*23a0*/  IMAD R9, R37, 0xa0, RZ ;  /* 0x000000a025097824 */ /* 0x000fe200078e02ff */
[----:B------:R-:W-:Y:S01]  /*23b0*/  SHF.R.U32.HI R64, RZ, 0x7, R27 ;  /* 0x00000007ff407819 */ /* 0x000fe2000001161b */
[----:B------:R-:W-:Y:S01]  /*23c0*/  IMAD.WIDE.U32 R32, R45, R36, R32 ;  /* 0x000000242d207225 */ /* 0x000fe200078e0020 */
[----:B------:R-:W-:Y:S02]  /*23d0*/  LOP3.LUT R3, R3, R56, RZ, 0x3c, !PT ;  /* 0x0000003803037212 */ /* 0x000fe400078e3cff */
[----:B------:R-:W-:Y:S01]  /*23e0*/  LOP3.LUT R16, R16, 0xfffffffe, RZ, 0xc0, !PT ;  /* 0xfffffffe10107812 */ /* 0x000fe200078ec0ff */
[----:B------:R-:W-:Y:S01]  /*23f0*/  IMAD.WIDE.U32 R36, R36, 0xa0, RZ ;  /* 0x000000a024247825 */ /* 0x000fe200078e00ff */
[----:B------:R-:W-:Y:S02]  /*2400*/  LOP3.LUT P1, RZ, R8, 0x2, RZ, 0xc0, !PT ;  /* 0x0000000208ff7812 */ /* 0x000fe4000782c0ff */
[----:B------:R-:W-:Y:S01]  /*2410*/  LOP3.LUT R55, R66, 0xfffffff0, RZ, 0xc0, !PT ;  /* 0xfffffff042377812 */ /* 0x000fe200078ec0ff */
[----:B------:R-:W-:-:S02]  /*2420*/  IMAD.IADD R54, R53, 0x1, R33 ;  /* 0x0000000135367824 */ /* 0x000fc400078e0221 */
[----:B------:R-:W-:Y:S02]  /*2430*/  IMAD.IADD R59, R51, 0x1, R39 ;  /* 0x00000001333b7824 */ /* 0x000fe400078e0227 */
[----:B------:R-:W-:Y:S02]  /*2440*/  IMAD.IADD R65, R65, 0x1, R24 ;  /* 0x0000000141417824 */ /* 0x000fe400078e0218 */
[----:B------:R-:W-:Y:S02]  /*2450*/  VIADD R64, R64, 0x8 ;  /* 0x0000000840407836 */ /* 0x000fe40000000000 */
[----:B------:R-:W-:Y:S02]  /*2460*/  IMAD.SHL.U32 R63, R63, 0x2, RZ ;  /* 0x000000023f3f7824 */ /* 0x000fe400078e00ff */
[----:B------:R-:W-:Y:S02]  /*2470*/  IMAD.IADD R62, R37, 0x1, R9 ;  /* 0x00000001253e7824 */ /* 0x000fe400078e0209 */
[----:B------:R-:W-:-:S02]  /*2480*/  IMAD R58, R58, 0xc0, R25 ;  /* 0x000000c03a3a7824 */ /* 0x000fc400078e0219 */
[----:B------:R-:W-:Y:S02]  /*2490*/  IMAD.IADD R53, R35, 0x1, R53 ;  /* 0x0000000123357824 */ /* 0x000fe400078e0235 */
[----:B------:R-:W-:Y:S01]  /*24a0*/  IMAD.IADD R51, R41, 0x1, R51 ;  /* 0x0000000129337824 */ /* 0x000fe200078e0233 */
[----:B--2---:R-:W-:Y:S01]  /*24b0*/  ISETP.GE.AND P2, PT, R12, UR4, PT ;  /* 0x000000040c007c0c */ /* 0x004fe2000bf46270 */
[----:B---3--:R-:W-:-:S12]  /*24c0*/  IMAD.IADD R52, R10, 0x1, R3 ;  /* 0x000000010a347824 */ /* 0x008fd800078e0203 */
[----:B------:R-:W-:Y:S02]  /*24d0*/  @P2 LOP3.LUT R16, R16, 0x1, RZ, 0xfc, !PT ;  /* 0x0000000110102812 */ /* 0x000fe400078efcff */
[----:B------:R-:W-:-:S07]  /*24e0*/  SHF.R.S32.HI R57, RZ, 0x1f, R49 ;  /* 0x0000001fff397819 */ /* 0x000fce0000011431 */
.L_x_14964:
[----:B------:R-:W2:Y:S01]  /*24f0*/  LDL R6, [R1+0x34] ;  /* 0x0000340001067983 */ /* 0x000ea20000100800 */
[----:B0-----:R-:W0:Y:S01]  /*2500*/  LDC R69, c[0x0][0x430] ;  /* 0x00010c00ff457b82 */ /* 0x001e220000000800 */
[----:B------:R-:W-:Y:S02]  /*2510*/  VIADD R47, R47, 0xffffffff ;  /* 0xffffffff2f2f7836 */ /* 0x000fe40000000000 */
[----:B------:R-:W-:Y:S02]  /*2520*/  IMAD.MOV.U32 R68, RZ, RZ, RZ ;  /* 0x000000ffff447224 */ /* 0x000fe400078e00ff */
[----:B-1----:R-:W-:-:S03]  /*2530*/  IMAD R2, R47, 0xa0, R58 ;  /* 0x000000a02f027824 */ /* 0x002fc600078e023a */
[----:B------:R-:W1:Y:S01]  /*2540*/  LDC R31, c[0x0][0x3f4] ;  /* 0x0000fd00ff1f7b82 */ /* 0x000e620000000800 */
[----:B----4-:R-:W-:Y:S01]  /*2550*/  IMAD.IADD R9, R65, 0x1, R2 ;  /* 0x0000000141097824 */ /* 0x010fe200078e0202 */
[----:B------:R-:W-:-:S03]  /*2560*/  ISETP.GE.AND P2, PT, R2, R48, PT ;  /* 0x000000300200720c */ /* 0x000fc60003f46270 */
[----:B------:R-:W-:Y:S01]  /*2570*/  IMAD.MOV.U32 R7, RZ, RZ, R9 ;  /* 0x000000ffff077224 */ /* 0x000fe200078e0009 */
[----:B------:R-:W-:Y:S02]  /*2580*/  ISETP.GT.OR P2, PT, R58, 0x9f, P2 ;  /* 0x0000009f3a00780c */ /* 0x000fe40001744670 */
[----:B0-----:R-:W-:-:S11]  /*2590*/  ISETP.NE.AND P3, PT, R69, 0x1, PT ;  /* 0x000000014500780c */ /* 0x001fd60003f65270 */
[----:B---3--:R-:W0:Y:S08]  /*25a0*/  @!P2 LDC.64 R4, c[0x0][0x428] ;  /* 0x00010a00ff04ab82 */ /* 0x008e300000000a00 */
[----:B------:R-:W3:Y:S08]  /*25b0*/  @!P2 LDC.64 R10, c[0x0][0x418] ;  /* 0x00010600ff0aab82 */ /* 0x000ef00000000a00 */
[----:B------:R-:W4:Y:S08]  /*25c0*/  @P3 LDC R0, c[0x0][0x434] ;  /* 0x00010d00ff003b82 */ /* 0x000f300000000800 */
[----:B------:R-:W1:Y:S01]  /*25d0*/  @P3 LDC R3, c[0x0][0x438] ;  /* 0x00010e00ff033b82 */ /* 0x000e620000000800 */
[----:B----4-:R-:W-:-:S05]  /*25e0*/  @P3 IMAD.HI.U32 R0, R9, R0, RZ ;  /* 0x0000000009003227 */ /* 0x010fca00078e00ff */
[----:B-1----:R-:W-:Y:S01]  /*25f0*/  @P3 SHF.R.U32.HI R7, RZ, R3, R0 ;  /* 0x00000003ff073219 */ /* 0x002fe20000011600 */
[----:B0-----:R-:W-:-:S03]  /*2600*/  @!P2 IMAD R0, R57, R4, RZ ;  /* 0x000000043900a224 */ /* 0x001fc600078e02ff */
[--C-:B------:R-:W-:Y:S01]  /*2610*/  @!P2 SHF.R.S32.HI R3, RZ, 0x1f, R7.reuse ;  /* 0x0000001fff03a819 */ /* 0x100fe20000011407 */
[----:B------:R-:W-:Y:S02]  /*2620*/  @!P2 IMAD.MOV.U32 R2, RZ, RZ, R7 ;  /* 0x000000ffff02a224 */ /* 0x000fe400078e0007 */
        /* <DEDUP_REMOVED lines=18> */
[----:B------:R-:W2:Y:S01]  /*2750*/  LDL R6, [R1+0x4] ;  /* 0x0000040001067983 */ /* 0x000ea20000100800 */
[----:B------:R-:W-:Y:S01]  /*2760*/  SHF.R.S32.HI R71, RZ, 0x1f, R69 ;  /* 0x0000001fff477819 */ /* 0x000fe20000011445 */
[----:B------:R-:W-:Y:S01]  /*2770*/  ULDC.64 UR4, c[0x0][0x300] ;  /* 0x0000c00000047ab9 */ /* 0x000fe20000000a00 */
[----:B-----5:R-:W-:Y:S01]  /*2780*/  SHF.R.S32.HI R72, RZ, 0x1f, R68 ;  /* 0x0000001fff487819 */ /* 0x020fe20000011444 */
[----:B------:R-:W-:Y:S01]  /*2790*/  IMAD.WIDE.U32 R2, R69, UR4, RZ ;  /* 0x0000000445027c25 */ /* 0x000fe2000f8e00ff */
[----:B------:R-:W-:Y:S01]  /*27a0*/  ULDC.U8 UR8, c[0x0][0x410] ;  /* 0x0001040000087ab9 */ /* 0x000fe20000000000 */
[----:B------:R-:W-:Y:S01]  /*27b0*/  SHF.R.S32.HI R11, RZ, 0x1f, R47 ;  /* 0x0000001fff0b7819 */ /* 0x000fe2000001142f */
[----:B------:R-:W-:Y:S01]  /*27c0*/  ULDC.64 UR6, c[0x0][0x2e8] ;  /* 0x0000ba0000067ab9 */ /* 0x000fe20000000a00 */
[----:B------:R-:W-:Y:S01]  /*27d0*/  IMAD R0, R71, UR4, RZ ;  /* 0x0000000447007c24 */ /* 0x000fe2000f8e02ff */
[----:B------:R-:W-:-:S03]  /*27e0*/  ISETP.NE.AND P3, PT, RZ, UR8, PT ;  /* 0x00000008ff007c0c */ /* 0x000fc6000bf65270 */
        /* <DEDUP_REMOVED lines=8> */
[-C--:B------:R-:W-:Y:S02]  /*2870*/  IMAD R7, R62, R47.reuse, RZ ;  /* 0x0000002f3e077224 */ /* 0x080fe400078e02ff */
[----:B------:R-:W-:-:S04]  /*2880*/  IMAD.WIDE.U32 R4, R36, R47, RZ ;  /* 0x0000002f24047225 */ /* 0x000fc800078e00ff */
[----:B------:R-:W-:-:S04]  /*2890*/  IMAD R7, R11, R36, R7 ;  /* 0x000000240b077224 */ /* 0x000fc800078e0207 */
[----:B------:R-:W-:Y:S02]  /*28a0*/  IMAD.IADD R0, R5, 0x1, R7 ;  /* 0x0000000105007824 */ /* 0x000fe400078e0207 */
[----:B--2---:R-:W-:-:S04]  /*28b0*/  IMAD.WIDE.U32 R2, R6, UR4, R2 ;  /* 0x0000000406027c25 */ /* 0x004fc8000f8e0002 */
[----:B------:R-:W-:Y:S01]  /*28c0*/  IMAD R13, R6, UR5, R3 ;  /* 0x00000005060d7c24 */ /* 0x000fe2000f8e0203 */
[----:B------:R-:W-:-:S04]  /*28d0*/  IADD3 R2, P4, R2, UR6, RZ ;  /* 0x0000000602027c10 */ /* 0x000fc8000ff9e0ff */
[----:B------:R-:W-:Y:S01]  /*28e0*/  IADD3.X R13, R13, UR7, RZ, P4, !PT ;  /* 0x000000070d0d7c10 */ /* 0x000fe2000a7fe4ff */
[----:B------:R-:W-:Y:S08]  /*28f0*/  @!P3 BRA `(.L_x_14934) ;  /* 0x0000001000a4b947 */ /* 0x000ff00003800000 */
[----:B------:R-:W0:Y:S01]  /*2900*/  S2R R6, SR_TID.X ;  /* 0x0000000000067919 */ /* 0x000e220000002100 */
[----:B------:R-:W-:Y:S01]  /*2910*/  IMAD R73, R47, -0xa0, R48 ;  /* 0xffffff602f497824 */ /* 0x000fe200078e0230 */
[----:B------:R-:W-:Y:S01]  /*2920*/  BSSY B1, `(.L_x_14935) ;  /* 0x000001f000017945 */ /* 0x000fe20003800000 */
[----:B------:R-:W-:Y:S02]  /*2930*/  CS2R R26, SRZ ;  /* 0x00000000001a7805 */ /* 0x000fe4000001ff00 */
[----:B------:R-:W-:Y:S02]  /*2940*/  CS2R R24, SRZ ;  /* 0x0000000000187805 */ /* 0x000fe4000001ff00 */
[----:B------:R-:W-:Y:S02]  /*2950*/  CS2R R28, SRZ ;  /* 0x00000000001c7805 */ /* 0x000fe4000001ff00 */
[----:B------:R-:W-:Y:S01]  /*2960*/  VIMNMX R73, R73, 0xa0, PT ;  /* 0x000000a049497848 */ /* 0x000fe20003fe0100 */
[----:B0-----:R-:W-:-:S02]  /*2970*/  VIADD R8, R6, 0xffffff80 ;  /* 0xffffff8006087836 */ /* 0x001fc40000000000 */
[----:B------:R-:W-:-:S05]  /*2980*/  VIADD R6, R6, 0xffffff80 ;  /* 0xffffff8006067836 */ /* 0x000fca0000000000 */
[----:B------:R-:W-:Y:S02]  /*2990*/  LEA.HI R6, R6, R8, RZ, 0x1 ;  /* 0x0000000806067211 */ /* 0x000fe400078f08ff */
[----:B------:R-:W-:Y:S02]  /*29a0*/  CS2R R8, SRZ ;  /* 0x0000000000087805 */ /* 0x000fe4000001ff00 */
[----:B------:R-:W-:-:S04]  /*29b0*/  SHF.R.S32.HI R6, RZ, 0x1, R6 ;  /* 0x00000001ff067819 */ /* 0x000fc80000011406 */
[----:B------:R-:W-:-:S13]  /*29c0*/  ISETP.GE.AND P3, PT, R6, R73, PT ;  /* 0x000000490600720c */ /* 0x000fda0003f66270 */
[----:B------:R-:W-:Y:S05]  /*29d0*/  @P3 BRA `(.L_x_14936) ;  /* 0x00000000004c3947 */ /* 0x000fea0003800000 */
[----:B------:R-:W-:Y:S01]  /*29e0*/  ULDC.64 UR4, c[0x0][0x3e8] ;  /* 0x0000fa0000047ab9 */ /* 0x000fe20000000a00 */
[----:B------:R-:W-:Y:S01]  /*29f0*/  IMAD.MOV.U32 R50, RZ, RZ, R40 ;  /* 0x000000ffff327224 */ /* 0x000fe200078e0028 */
[----:B------:R-:W-:Y:S01]  /*2a00*/  IADD3 R4, P4, P5, R34, UR4, R4 ;  /* 0x0000000422047c10 */ /* 0x000fe2000fd9e004 */
[----:B------:R-:W-:Y:S02]  /*2a10*/  IMAD R3, R60, R47, RZ ;  /* 0x0000002f3c037224 */ /* 0x000fe400078e02ff */
[-C--:B------:R-:W-:Y:S01]  /*2a20*/  IMAD.WIDE.U32 R6, R47, R42.reuse, R50 ;  /* 0x0000002a2f067225 */ /* 0x080fe200078e0032 */
[----:B------:R-:W-:Y:S01]  /*2a30*/  IADD3.X R5, R53, UR5, R0, P4, P5 ;  /* 0x0000000535057c10 */ /* 0x000fe2000a7ea400 */
[----:B------:R-:W-:Y:S02]  /*2a40*/  ULDC.64 UR4, c[0x0][0x400] ;  /* 0x0001000000047ab9 */ /* 0x000fe40000000a00 */
[----:B------:R-:W-:Y:S01]  /*2a50*/  IMAD R3, R11, R42, R3 ;  /* 0x0000002a0b037224 */ /* 0x000fe200078e0203 */
[----:B------:R-:W-:Y:S01]  /*2a60*/  IADD3 R6, P4, R6, UR4, RZ ;  /* 0x0000000406067c10 */ /* 0x000fe2000ff9e0ff */
[----:B------:R-:W-:-:S03]  /*2a70*/  VIADD R0, R20, 0x10 ;  /* 0x0000001014007836 */ /* 0x000fc60000000000 */
[----:B------:R-:W-:Y:S02]  /*2a80*/  IADD3.X R7, R7, UR5, R3, P4, !PT ;  /* 0x0000000507077c10 */ /* 0x000fe4000a7fe403 */
        /* <DEDUP_REMOVED lines=8> */
.L_x_14936:
[----:B------:R-:W-:Y:S05]  /*2b10*/  BSYNC B1 ;  /* 0x0000000000017941 */ /* 0x000fea0003800000 */
.L_x_14935:
[----:B------:R-:W2:Y:S01]  /*2b20*/  LDL R0, [R1+0xc] ;  /* 0x00000c0001007983 */ /* 0x000ea20000100800 */
[----:B-----5:R-:W-:Y:S02]  /*2b30*/  IMAD.MOV.U32 R82, RZ, RZ, R26 ;  /* 0x000000ffff527224 */ /* 0x020fe400078e001a */
[----:B------:R-:W-:Y:S02]  /*2b40*/  IMAD.MOV.U32 R30, RZ, RZ, R24 ;  /* 0x000000ffff1e7224 */ /* 0x000fe400078e0018 */
[----:B------:R-:W-:Y:S01]  /*2b50*/  IMAD.MOV.U32 R80, RZ, RZ, R28 ;  /* 0x000000ffff507224 */ /* 0x000fe200078e001c */
[----:B--2---:R-:W-:Y:S01]  /*2b60*/  ISETP.NE.AND P4, PT, R0, 0x3, PT ;  /* 0x000000030000780c */ /* 0x004fe20003f85270 */
[----:B------:R-:W-:-:S12]  /*2b70*/  IMAD.MOV.U32 R0, RZ, RZ, R8 ;  /* 0x000000ffff007224 */ /* 0x000fd800078e0008 */
[----:B------:R-:W-:Y:S05]  /*2b80*/  @!P4 BRA `(.L_x_14937) ;  /* 0x000000000004c947 */ /* 0x000fea0003800000 */
[----:B------:R-:W-:Y:S01]  /*2b90*/  BPT.TRAP 0x1 ;  /* 0x000000040000795c */ /* 0x000fe20000300000 */
.L_x_14937:
[----:B------:R-:W2:Y:S01]  /*2ba0*/  LDL R3, [R1+0x1c] ;  /* 0x00001c0001037983 */ /* 0x000ea20000100800 */
[----:B------:R-:W-:Y:S01]  /*2bb0*/  IMAD R50, R157, 0x8, R22 ;  /* 0x000000089d327824 */ /* 0x000fe200078e0216 */
[----:B------:R-:W-:Y:S01]  /*2bc0*/  BSSY B1, `(.L_x_14938) ;  /* 0x0000004000017945 */ /* 0x000fe20003800000 */
[----:B--2---:R-:W-:-:S04]  /*2bd0*/  SHF.L.U32 R75, R3, 0x1f, RZ ;  /* 0x0000001f034b7819 */ /* 0x004fc800000006ff */
[----:B------:R-:W1:Y:S02]  /*2be0*/  SYNCS.PHASECHK.TRANS64.TRYWAIT P5, [R50+URZ+0x13290], R75 ;  /* 0x0132904b320075a7 */ /* 0x000e6400080a017f */
[----:B-1----:R-:W-:Y:S05]  /*2bf0*/  @!P5 BRA `(.L_x_14939) ;  /* 0x0000023c0014d947 */ /* 0x002fea0003800000 */
.L_x_15256:
[----:B------:R-:W-:Y:S05]  /*2c00*/  BSYNC B1 ;  /* 0x0000000000017941 */ /* 0x000fea0003800000 */
.L_x_14938:
[----:B------:R-:W-:-:S03]  /*2c10*/  UMOV UR4, 0xffffffff ;  /* 0xffffffff00047882 */ /* 0x000fc60000000000 */
[----:B------:R-:W-:Y:S05]  /*2c20*/  BRA.DIV UR4, `(.L_x_14940) ;  /* 0x0000023e041c7947 */ /* 0x000fea000b800000 */
[----:B------:R2:W3:Y:S04]  /*2c30*/  SHFL.IDX PT, R3, R13, RZ, 0x1e1f ;  /* 0x001e1fff0d037589 */ /* 0x0004e800000e0000 */
[----:B------:R2:W4:Y:S02]  /*2c40*/  SHFL.IDX PT, R14, R2, RZ, 0x1e1f ;  /* 0x001e1fff020e7589 */ /* 0x00052400000e0000 */
.L_x_15260:
[----:B------:R-:W-:Y:S05]  /*2c50*/  @P3 BRA `(.L_x_14941) ;  /* 0x0000002400343947 */ /* 0x000fea0003800000 */
[----:B------:R-:W-:Y:S01]  /*2c60*/  LOP3.LUT P5, RZ, R16, 0x2, RZ, 0xc0, !PT ;  /* 0x0000000210ff7812 */ /* 0x000fe200078ac0ff */
[----:B------:R-:W-:-:S12]  /*2c70*/  BSSY B1, `(.L_x_14942) ;  /* 0x0000074000017945 */ /* 0x000fd80003800000 */
        /* <DEDUP_REMOVED lines=11> */
[----:B--2---:R-:W-:Y:S02]  /*2d30*/  LOP3.LUT R2, R27, 0xff, RZ, 0xc0, !PT ;  /* 0x000000ff1b027812 */ /* 0x004fe400078ec0ff */
[----:B------:R-:W-:-:S02]  /*2d40*/  SHF.R.U32.HI R13, RZ, 0x18, R27 ;  /* 0x00000018ff0d7819 */ /* 0x000fc4000001161b */
[----:B------:R-:W-:Y:S01]  /*2d50*/  PRMT R15, R15, 0x654, R12 ;  /* 0x000006540f0f7816 */ /* 0x000fe2000000000c */
[----:B------:R-:W-:Y:S01]  /*2d60*/  IMAD.SHL.U32 R12, R26, 0x100, RZ ;  /* 0x000001001a0c7824 */ /* 0x000fe200078e00ff */
[----:B------:R-:W-:Y:S01]  /*2d70*/  PRMT R13, R13, 0x654, R2 ;  /* 0x000006540d0d7816 */ /* 0x000fe20000000002 */
[----:B------:R-:W-:Y:S01]  /*2d80*/  IMAD.SHL.U32 R2, R74, 0x100, RZ ;  /* 0x000001004a027824 */ /* 0x000fe200078e00ff */
[----:B------:R-:W-:Y:S02]  /*2d90*/  SHF.R.U32.HI R76, RZ, 0x10, R27 ;  /* 0x00000010ff4c7819 */ /* 0x000fe4000001161b */
[----:B------:R-:W-:Y:S02]  /*2da0*/  SHF.R.U32.HI R28, RZ, 0x10, R29 ;  /* 0x00000010ff1c7819 */ /* 0x000fe4000001161d */
[----:B------:R-:W-:Y:S01]  /*2db0*/  LOP3.LUT R27, R15, 0xff00, R12, 0xf8, !PT ;  /* 0x0000ff000f1b7812 */ /* 0x000fe200078ef80c */
[----:B------:R-:W-:Y:S01]  /*2dc0*/  IMAD.U32 R12, R76, 0x10000, RZ ;  /* 0x000100004c0c7824 */ /* 0x000fe200078e00ff */
[----:B------:R-:W-:Y:S01]  /*2dd0*/  LOP3.LUT R13, R13, 0xff00, R2, 0xf8, !PT ;  /* 0x0000ff000d0d7812 */ /* 0x000fe200078ef802 */
[----:B------:R-:W-:Y:S01]  /*2de0*/  IMAD.U32 R26, R28, 0x10000, RZ ;  /* 0x000100001c1a7824 */ /* 0x000fe200078e00ff */
[----:B0-----:R-:W-:-:S02]  /*2df0*/  F2FP.F16.E4M3.UNPACK_B R2, R5 ;  /* 0x00000005ff02723e */ /* 0x001fc400020006ff */
        /* <DEDUP_REMOVED lines=11> */
[--C-:B------:R-:W-:Y:S02]  /*2eb0*/  HADD2.F32 R15, -RZ, R5.reuse.H1_H1 ;  /* 0x30000005ff0f7230 */ /* 0x100fe40000004100 */
[----:B------:R-:W-:Y:S02]  /*2ec0*/  HADD2.F32 R13, -RZ, R5.H0_H0 ;  /* 0x20000005ff0d7230 */ /* 0x000fe40000004100 */
[C---:B------:R-:W-:Y:S01]  /*2ed0*/  FMUL.FTZ R5, R2.reuse, R77 ;  /* 0x0000004d02057220 */ /* 0x040fe20000410000 */
[----:B------:R-:W-:Y:S02]  /*2ee0*/  HADD2.F32 R26, -RZ, R26.H1_H1 ;  /* 0x3000001aff1a7230 */ /* 0x000fe40000004100 */
[-C--:B------:R-:W-:Y:S01]  /*2ef0*/  FMUL.FTZ R74, R15, R28.reuse ;  /* 0x0000001c0f4a7220 */ /* 0x080fe20000410000 */
[-C--:B------:R-:W-:Y:S01]  /*2f00*/  FFMA.FTZ R2, R2, R27.reuse, -R79 ;  /* 0x0000001b02027223 */ /* 0x080fe2000001084f */
[----:B------:R-:W-:Y:S01]  /*2f10*/  FFMA.FTZ R5, R12, R27, R5 ;  /* 0x0000001b0c057223 */ /* 0x000fe20000010005 */
[----:B------:R-:W-:Y:S01]  /*2f20*/  FMUL.FTZ R78, R13, R28 ;  /* 0x0000001c0d4e7220 */ /* 0x000fe20000410000 */
[----:B------:R-:W-:-:S02]  /*2f30*/  F2FP.F16.E4M3.UNPACK_B R12, R4.H1 ;  /* 0x00000004ff0c723e */ /* 0x000fc400030006ff */
[----:B------:R-:W-:Y:S01]  /*2f40*/  F2FP.F16.E4M3.UNPACK_B R28, R80 ;  /* 0x00000050ff1c723e */ /* 0x000fe200020006ff */
[----:B------:R-:W-:Y:S01]  /*2f50*/  FFMA.FTZ R80, R13, R26, -R74 ;  /* 0x0000001a0d507223 */ /* 0x000fe2000001084a */
[----:B------:R-:W-:Y:S01]  /*2f60*/  F2FP.F16.E4M3.UNPACK_B R4, R4 ;  /* 0x00000004ff04723e */ /* 0x000fe200020006ff */
[----:B------:R-:W-:Y:S01]  /*2f70*/  FFMA.FTZ R81, R15, R26, R78 ;  /* 0x0000001a0f517223 */ /* 0x000fe2000001004e */
[----:B------:R-:W-:Y:S01]  /*2f80*/  F2FP.F16.E4M3.UNPACK_B R26, R82 ;  /* 0x00000052ff1a723e */ /* 0x000fe200020006ff */
[--C-:B------:R-:W-:Y:S02]  /*2f90*/  HADD2.F32 R13, -RZ, R12.reuse.H0_H0 ;  /* 0x2000000cff0d7230 */ /* 0x100fe40000004100 */
[----:B------:R-:W-:Y:S01]  /*2fa0*/  HADD2.F32 R15, -RZ, R12.H1_H1 ;  /* 0x3000000cff0f7230 */ /* 0x000fe20000004100 */
[----:B------:R-:W-:Y:S01]  /*2fb0*/  F2FP.SATFINITE.E4M3.F32.PACK_AB_MERGE_C R84, R81, R80, RZ ;  /* 0x000000505154723e */ /* 0x000fe200048070ff */
[----:B------:R-:W-:Y:S02]  /*2fc0*/  HADD2.F32 R74, -RZ, R28.H1_H1 ;  /* 0x3000001cff4a7230 */ /* 0x000fe40000004100 */
[----:B------:R-:W-:Y:S01]  /*2fd0*/  HADD2.F32 R12, -RZ, R4.H0_H0 ;  /* 0x20000004ff0c7230 */ /* 0x000fe20000004100 */
[----:B------:R-:W-:Y:S01]  /*2fe0*/  F2FP.SATFINITE.E4M3.F32.PACK_AB_MERGE_C R5, R5, R2, R84 ;  /* 0x000000020505723e */ /* 0x000fe20004807054 */
[----:B------:R-:W-:-:S02]  /*2ff0*/  HADD2.F32 R77, -RZ, R28.H0_H0 ;  /* 0x2000001cff4d7230 */ /* 0x000fc40000004100 */
[----:B------:R-:W-:Y:S02]  /*3000*/  HADD2.F32 R4, -RZ, R4.H1_H1 ;  /* 0x30000004ff047230 */ /* 0x000fe40000004100 */
[--C-:B------:R-:W-:Y:S02]  /*3010*/  HADD2.F32 R28, -RZ, R26.reuse.H1_H1 ;  /* 0x3000001aff1c7230 */ /* 0x100fe40000004100 */
[----:B------:R-:W-:Y:S02]  /*3020*/  HADD2.F32 R27, -RZ, R26.H0_H0 ;  /* 0x2000001aff1b7230 */ /* 0x000fe40000004100 */
[-C--:B------:R-:W-:Y:S01]  /*3030*/  FMUL.FTZ R26, R15, R74.reuse ;  /* 0x0000004a0f1a7220 */ /* 0x080fe20000410000 */
[C---:B------:R-:W-:Y:S01]  /*3040*/  FMUL.FTZ R74, R13.reuse, R74 ;  /* 0x0000004a0d4a7220 */ /* 0x040fe20000410000 */
[-C--:B------:R-:W-:Y:S01]  /*3050*/  FMUL.FTZ R79, R4, R77.reuse ;  /* 0x0000004d044f7220 */ /* 0x080fe20000410000 */
[C---:B------:R-:W-:Y:S01]  /*3060*/  FMUL.FTZ R77, R12.reuse, R77 ;  /* 0x0000004d0c4d7220 */ /* 0x040fe20000410000 */
[-C--:B------:R-:W-:Y:S01]  /*3070*/  FFMA.FTZ R26, R13, R28.reuse, -R26 ;  /* 0x0000001c0d1a7223 */ /* 0x080fe2000001081a */
[----:B------:R-:W-:Y:S01]  /*3080*/  FFMA.FTZ R15, R15, R28, R74 ;  /* 0x0000001c0f0f7223 */ /* 0x000fe2000001004a */
[-C--:B------:R-:W-:Y:S01]  /*3090*/  FFMA.FTZ R79, R12, R27.reuse, -R79 ;  /* 0x0000001b0c4f7223 */ /* 0x080fe2000001084f */
[----:B------:R-:W-:Y:S01]  /*30a0*/  FFMA.FTZ R78, R4, R27, R77 ;  /* 0x0000001b044e7223 */ /* 0x000fe2000001004d */
[----:B------:R-:W-:-:S02]  /*30b0*/  F2FP.F16.E4M3.UNPACK_B R12, R7.H1 ;  /* 0x00000007ff0c723e */ /* 0x000fc400030006ff */
[----:B------:R-:W-:Y:S02]  /*30c0*/  F2FP.F16.E4M3.UNPACK_B R27, R76.H1 ;  /* 0x0000004cff1b723e */ /* 0x000fe400030006ff */
        /* <DEDUP_REMOVED lines=19> */
[C---:B------:R-:W-:Y:S01]  /*3200*/  FMUL.FTZ R77, R4.reuse, R77 ;  /* 0x0000004d044d7220 */ /* 0x040fe20000410000 */
[----:B------:R-:W-:Y:S01]  /*3210*/  FFMA.FTZ R83, R15, R28, R74 ;  /* 0x0000001c0f537223 */ /* 0x000fe2000001004a */
[----:B------:R-:W-:Y:S01]  /*3220*/  FFMA.FTZ R81, R4, R13, -R81 ;  /* 0x0000000d04517223 */ /* 0x000fe20000010851 */
[----:B------:R-:W-:-:S02]  /*3230*/  HADD2.F32 R4, -RZ, R6.H0_H0 ;  /* 0x20000006ff047230 */ /* 0x000fc40000004100 */
[----:B------:R-:W-:Y:S01]  /*3240*/  FFMA.FTZ R28, R12, R13, R77 ;  /* 0x0000000d0c1c7223 */ /* 0x000fe2000001004d */
[--C-:B------:R-:W-:Y:S01]  /*3250*/  HADD2.F32 R12, -RZ, R7.reuse.H0_H0 ;  /* 0x20000007ff0c7230 */ /* 0x100fe20000004100 */
[----:B------:R-:W-:Y:S01]  /*3260*/  F2FP.SATFINITE.E4M3.F32.PACK_AB_MERGE_C R80, R83, R80, RZ ;  /* 0x000000505350723e */ /* 0x000fe200048070ff */
[----:B------:R-:W-:Y:S02]  /*3270*/  HADD2.F32 R6, -RZ, R6.H1_H1 ;  /* 0x30000006ff067230 */ /* 0x000fe40000004100 */
[----:B------:R-:W-:Y:S01]  /*3280*/  HADD2.F32 R13, -RZ, R76.H0_H0 ;  /* 0x2000004cff0d7230 */ /* 0x000fe20000004100 */
[----:B------:R-:W-:Y:S01]  /*3290*/  F2FP.SATFINITE.E4M3.F32.PACK_AB_MERGE_C R28, R28, R81, RZ ;  /* 0x000000511c1c723e */ /* 0x000fe200048070ff */
[----:B------:R-:W-:Y:S02]  /*32a0*/  HADD2.F32 R7, -RZ, R7.H1_H1 ;  /* 0x30000007ff077230 */ /* 0x000fe40000004100 */
[----:B------:R-:W-:Y:S02]  /*32b0*/  HADD2.F32 R27, -RZ, R27.H0_H0 ;  /* 0x2000001bff1b7230 */ /* 0x000fe40000004100 */
[----:B------:R-:W-:Y:S01]  /*32c0*/  FMUL.FTZ R15, R6, R13 ;  /* 0x0000000d060f7220 */ /* 0x000fe20000410000 */
[----:B------:R-:W-:-:S02]  /*32d0*/  HADD2.F32 R26, -RZ, R26.H0_H0 ;  /* 0x2000001aff1a7230 */ /* 0x000fc40000004100 */
[----:B------:R-:W-:Y:S01]  /*32e0*/  FMUL.FTZ R13, R4, R13 ;  /* 0x0000000d040d7220 */ /* 0x000fe20000410000 */
[----:B------:R-:W-:Y:S02]  /*32f0*/  HADD2.F32 R29, -RZ, R29.H0_H0 ;  /* 0x2000001dff1d7230 */ /* 0x000fe40000004100 */
[-C--:B------:R-:W-:Y:S01]  /*3300*/  FMUL.FTZ R77, R7, R27.reuse ;  /* 0x0000001b074d7220 */ /* 0x080fe20000410000 */
[----:B------:R-:W-:-:S03]  /*3310*/  FMUL.FTZ R74, R12, R27 ;  /* 0x0000001b0c4a7220 */ /* 0x000fc60000410000 */
[-C--:B------:R-:W-:Y:S01]  /*3320*/  FFMA.FTZ R77, R12, R26.reuse, -R77 ;  /* 0x0000001a0c4d7223 */ /* 0x080fe2000001084d */
[----:B------:R-:W-:Y:S01]  /*3330*/  FFMA.FTZ R74, R7, R26, R74 ;  /* 0x0000001a074a7223 */ /* 0x000fe2000001004a */
[-C--:B------:R-:W-:Y:S01]  /*3340*/  FFMA.FTZ R15, R4, R29.reuse, -R15 ;  /* 0x0000001d040f7223 */ /* 0x080fe2000001080f */
[----:B------:R-:W-:Y:S01]  /*3350*/  FFMA.FTZ R6, R6, R29, R13 ;  /* 0x0000001d06067223 */ /* 0x000fe2000001000d */
[----:B------:R-:W-:Y:S02]  /*3360*/  F2FP.SATFINITE.E4M3.F32.PACK_AB_MERGE_C R4, R78, R79, R82 ;  /* 0x0000004f4e04723e */ /* 0x000fe40004807052 */
[----:B------:R-:W-:Y:S02]  /*3370*/  F2FP.SATFINITE.E4M3.F32.PACK_AB_MERGE_C R7, R74, R77, R80 ;  /* 0x0000004d4a07723e */ /* 0x000fe40004807050 */
[----:B------:R-:W-:-:S07]  /*3380*/  F2FP.SATFINITE.E4M3.F32.PACK_AB_MERGE_C R6, R6, R15, R28 ;  /* 0x0000000f0606723e */ /* 0x000fce000480701c */
.L_x_14945:
[----:B------:R-:W-:Y:S05]  /*3390*/  BSYNC B2 ;  /* 0x0000000000027941 */ /* 0x000fea0003800000 */
.L_x_14944:
[----:B0-----:R0:W-:Y:S02]  /*33a0*/  ST.E.128 desc[UR44][R10.64], R4 ;  /* 0x000000040a007985 */ /* 0x0011e4000c101d2c */
.L_x_14943:
[----:B------:R-:W-:Y:S05]  /*33b0*/  BSYNC B1 ;  /* 0x0000000000017941 */ /* 0x000fea0003800000 */
.L_x_14942:
[----:B------:R-:W-:-:S13]  /*33c0*/  LOP3.LUT P3, RZ, R16, 0x1, RZ, 0xc0, !PT ;  /* 0x0000000110ff7812 */ /* 0x000fda000786c0ff */
[----:B------:R-:W-:Y:S05]  /*33d0*/  @P3 BRA `(.L_x_14941) ;  /* 0x0000001c00543947 */ /* 0x000fea0003800000 */
[----:B0-----:R-:W5:Y:S04]  /*33e0*/  LDL R7, [R1+0x34] ;  /* 0x0000340001077983 */ /* 0x001f680000100800 */
[----:B------:R-:W4:Y:S04]  /*33f0*/  LDL R4, [R1+0x18] ;  /* 0x0000180001047983 */ /* 0x000f280000100800 */
[----:B------:R-:W3:Y:S01]  /*3400*/  LDL R6, [R1+0x30] ;  /* 0x0000300001067983 */ /* 0x000ee20000100800 */
[----:B------:R-:W-:Y:S01]  /*3410*/  IMAD.MOV.U32 R5, RZ, RZ, 0x20 ;  /* 0x00000020ff057424 */ /* 0x000fe200078e00ff */
[----:B------:R-:W-:Y:S01]  /*3420*/  BSSY B1, `(.L_x_14946) ;  /* 0x0000074000017945 */ /* 0x000fe20003800000 */
[----:B--2---:R-:W-:-:S03]  /*3430*/  IMAD R2, R157, 0x2800, RZ ;  /* 0x000028009d027824 */ /* 0x004fc600078e02ff */
[----:B------:R-:W-:-:S04]  /*3440*/  SEL R5, R5, 0xffffffe0, !P1 ;  /* 0xffffffe005057807 */ /* 0x000fc80004800000 */
[----:B-----5:R-:W-:Y:S01]  /*3450*/  IADD3 R5, R5, R7, R2 ;  /* 0x0000000705057210 */ /* 0x020fe20007ffe002 */
[----:B------:R-:W-:Y:S01]  /*3460*/  VIADD R2, R20, 0x10 ;  /* 0x0000001014027836 */ /* 0x000fe20000000000 */
[----:B----4-:R-:W-:-:S03]  /*3470*/  IADD3 R14, P3, R4, R14, RZ ;  /* 0x0000000e040e7210 */ /* 0x010fc60007f7e0ff */
[----:B------:R-:W-:Y:S02]  /*3480*/  IMAD.IADD R4, R22, 0x1, R5 ;  /* 0x0000000116047824 */ /* 0x000fe400078e0205 */
[----:B---3--:R-:W-:Y:S01]  /*3490*/  IMAD.X R15, R3, 0x1, R6, P3 ;  /* 0x00000001030f7824 */ /* 0x008fe200018e0606 */
[----:B------:R-:W-:-:S03]  /*34a0*/  ISETP.GE.AND P3, PT, R2, R31, PT ;  /* 0x0000001f0200720c */ /* 0x000fc60003f66270 */
[----:B------:R-:W0:Y:S10]  /*34b0*/  LDS.128 R4, [R4+0xe000] ;  /* 0x00e0000004047984 */ /* 0x000e340000000c00 */
[----:B------:R-:W-:Y:S05]  /*34c0*/  @P3 BRA `(.L_x_14947) ;  /* 0x0000000400a43947 */ /* 0x000fea0003800000 */
[--C-:B------:R-:W-:Y:S02]  /*34d0*/  SHF.R.U32.HI R11, RZ, 0x18, R9.reuse ;  /* 0x00000018ff0b7819 */ /* 0x100fe40000011609 */
[----:B------:R-:W-:Y:S02]  /*34e0*/  LOP3.LUT R2, R9, 0xff, RZ, 0xc0, !PT ;  /* 0x000000ff09027812 */ /* 0x000fe400078ec0ff */
[--C-:B------:R-:W-:Y:S02]  /*34f0*/  SHF.R.U32.HI R3, RZ, 0x8, R9.reuse ;  /* 0x00000008ff037819 */ /* 0x100fe40000011609 */
[----:B------:R-:W-:Y:S02]  /*3500*/  SHF.R.U32.HI R10, RZ, 0x10, R9 ;  /* 0x00000010ff0a7819 */ /* 0x000fe40000011609 */
[----:B------:R-:W-:Y:S01]  /*3510*/  SHF.R.U32.HI R9, RZ, 0x8, R25 ;  /* 0x00000008ff097819 */ /* 0x000fe20000011619 */
[----:B------:R-:W-:Y:S01]  /*3520*/  IMAD.SHL.U32 R3, R3, 0x100, RZ ;  /* 0x0000010003037824 */ /* 0x000fe200078e00ff */
[----:B------:R-:W-:-:S02]  /*3530*/  LOP3.LUT R8, R25, 0xff0000ff, RZ, 0xc0, !PT ;  /* 0xff0000ff19087812 */ /* 0x000fc400078ec0ff */
[----:B------:R-:W-:Y:S01]  /*3540*/  SHF.R.U32.HI R12, RZ, 0x10, R25 ;  /* 0x00000010ff0c7819 */ /* 0x000fe20000011619 */
[----:B------:R-:W-:Y:S01]  /*3550*/  IMAD.SHL.U32 R9, R9, 0x100, RZ ;  /* 0x0000010009097824 */ /* 0x000fe200078e00ff */
[----:B------:R-:W-:-:S03]  /*3560*/  PRMT R2, R11, 0x654, R2 ;  /* 0x000006540b027816 */ /* 0x000fc60000000002 */
[----:B------:R-:W-:Y:S01]  /*3570*/  IMAD.U32 R12, R12, 0x10000, RZ ;  /* 0x000100000c0c7824 */ /* 0x000fe200078e00ff */
[----:B------:R-:W-:Y:S01]  /*3580*/  LOP3.LUT R9, R8, 0xff00, R9, 0xf8, !PT ;  /* 0x0000ff0008097812 */ /* 0x000fe200078ef809 */
[----:B------:R-:W-:Y:S01]  /*3590*/  IMAD.U32 R8, R10, 0x10000, RZ ;  /* 0x000100000a087824 */ /* 0x000fe200078e00ff */
[----:B------:R-:W-:Y:S02]  /*35a0*/  LOP3.LUT R3, R2, 0xff00, R3, 0xf8, !PT ;  /* 0x0000ff0002037812 */ /* 0x000fe400078ef803 */
[----:B------:R-:W-:Y:S02]  /*35b0*/  F2FP.F16.E4M3.UNPACK_B R10, R30.H1 ;  /* 0x0000001eff0a723e */ /* 0x000fe400030006ff */
[-C--:B0-----:R-:W-:Y:S02]  /*35c0*/  F2FP.F16.E4M3.UNPACK_B R2, R5.reuse ;  /* 0x00000005ff02723e */ /* 0x081fe400020006ff */
        /* <DEDUP_REMOVED lines=10> */
[CC--:B------:R-:W-:Y:S01]  /*3670*/  FMUL.FTZ R25, R3.reuse, R12.reuse ;  /* 0x0000000c03197220 */ /* 0x0c0fe20000410000 */
[--C-:B------:R-:W-:Y:S02]  /*3680*/  HADD2.F32 R8, -RZ, R5.reuse.H1_H1 ;  /* 0x30000005ff087230 */ /* 0x100fe40000004100 */
[C---:B------:R-:W-:Y:S01]  /*3690*/  FMUL.FTZ R12, R2.reuse, R12 ;  /* 0x0000000c020c7220 */ /* 0x040fe20000410000 */
[----:B------:R-:W-:Y:S02]  /*36a0*/  HADD2.F32 R5, -RZ, R5.H0_H0 ;  /* 0x20000005ff057230 */ /* 0x000fe40000004100 */
[-C--:B------:R-:W-:Y:S01]  /*36b0*/  FFMA.FTZ R2, R2, R10.reuse, -R25 ;  /* 0x0000000a02027223 */ /* 0x080fe20000010819 */
[----:B------:R-:W-:Y:S02]  /*36c0*/  HADD2.F32 R9, -RZ, R9.H1_H1 ;  /* 0x30000009ff097230 */ /* 0x000fe40000004100 */
[-C--:B------:R-:W-:Y:S01]  /*36d0*/  FMUL.FTZ R26, R8, R13.reuse ;  /* 0x0000000d081a7220 */ /* 0x080fe20000410000 */
[----:B------:R-:W-:Y:S01]  /*36e0*/  FFMA.FTZ R27, R3, R10, R12 ;  /* 0x0000000a031b7223 */ /* 0x000fe2000001000c */
[C---:B------:R-:W-:Y:S01]  /*36f0*/  FMUL.FTZ R13, R5.reuse, R13 ;  /* 0x0000000d050d7220 */ /* 0x040fe20000410000 */
[----:B------:R-:W-:Y:S01]  /*3700*/  F2FP.F16.E4M3.UNPACK_B R3, R4.H1 ;  /* 0x00000004ff03723e */ /* 0x000fe200030006ff */
[----:B------:R-:W-:Y:S01]  /*3710*/  FFMA.FTZ R28, R5, R9, -R26 ;  /* 0x00000009051c7223 */ /* 0x000fe2000001081a */
[----:B------:R-:W-:-:S02]  /*3720*/  HADD2.F32 R12, -RZ, R30.H1_H1 ;  /* 0x3000001eff0c7230 */ /* 0x000fc40000004100 */
[----:B------:R-:W-:Y:S01]  /*3730*/  FFMA.FTZ R29, R8, R9, R13 ;  /* 0x00000009081d7223 */ /* 0x000fe2000001000d */
[----:B------:R-:W-:Y:S01]  /*3740*/  F2FP.F16.E4M3.UNPACK_B R8, R0 ;  /* 0x00000000ff08723e */ /* 0x000fe200020006ff */
[--C-:B------:R-:W-:Y:S01]  /*3750*/  HADD2.F32 R5, -RZ, R3.reuse.H0_H0 ;  /* 0x20000003ff057230 */ /* 0x100fe20000004100 */
[----:B------:R-:W-:Y:S01]  /*3760*/  F2FP.F16.E4M3.UNPACK_B R4, R4 ;  /* 0x00000004ff04723e */ /* 0x000fe200020006ff */
[----:B------:R-:W-:Y:S01]  /*3770*/  HADD2.F32 R3, -RZ, R3.H1_H1 ;  /* 0x30000003ff037230 */ /* 0x000fe20000004100 */
[----:B------:R-:W-:Y:S01]  /*3780*/  F2FP.SATFINITE.E4M3.F32.PACK_AB_MERGE_C R31, R29, R28, RZ ;  /* 0x0000001c1d1f723e */ /* 0x000fe200048070ff */
[--C-:B------:R-:W-:Y:S02]  /*3790*/  HADD2.F32 R10, -RZ, R8.reuse.H1_H1 ;  /* 0x30000008ff0a7230 */ /* 0x100fe40000004100 */
[----:B------:R-:W-:Y:S02]  /*37a0*/  HADD2.F32 R9, -RZ, R8.H0_H0 ;  /* 0x20000008ff097230 */ /* 0x000fe40000004100 */
[----:B------:R-:W-:Y:S01]  /*37b0*/  FMUL.FTZ R8, R3, R12 ;  /* 0x0000000c03087220 */ /* 0x000fe20000410000 */
[----:B------:R-:W-:-:S02]  /*37c0*/  HADD2.F32 R0, -RZ, R4.H0_H0 ;  /* 0x20000004ff007230 */ /* 0x000fc40000004100 */
[C---:B------:R-:W-:Y:S01]  /*37d0*/  FMUL.FTZ R12, R5.reuse, R12 ;  /* 0x0000000c050c7220 */ /* 0x040fe20000410000 */
[----:B------:R-:W-:Y:S02]  /*37e0*/  HADD2.F32 R13, -RZ, R30.H0_H0 ;  /* 0x2000001eff0d7230 */ /* 0x000fe40000004100 */
[-C--:B------:R-:W-:Y:S01]  /*37f0*/  FFMA.FTZ R8, R5, R10.reuse, -R8 ;  /* 0x0000000a05087223 */ /* 0x080fe20000010808 */
[----:B------:R-:W-:Y:S02]  /*3800*/  HADD2.F32 R4, -RZ, R4.H1_H1 ;  /* 0x30000004ff047230 */ /* 0x000fe40000004100 */
[----:B------:R-:W-:Y:S01]  /*3810*/  FFMA.FTZ R5, R3, R10, R12 ;  /* 0x0000000a03057223 */ /* 0x000fe2000001000c */
[----:B------:R-:W-:Y:S02]  /*3820*/  F2FP.F16.E4M3.UNPACK_B R3, R7.H1 ;  /* 0x00000007ff03723e */ /* 0x000fe400030006ff */
[----:B------:R-:W-:Y:S01]  /*3830*/  F2FP.F16.E4M3.UNPACK_B R10, R24.H1 ;  /* 0x00000018ff0a723e */ /* 0x000fe200030006ff */
[-C--:B------:R-:W-:Y:S01]  /*3840*/  FMUL.FTZ R25, R4, R13.reuse ;  /* 0x0000000d04197220 */ /* 0x080fe20000410000 */
[----:B------:R-:W-:Y:S01]  /*3850*/  FMUL.FTZ R13, R0, R13 ;  /* 0x0000000d000d7220 */ /* 0x000fe20000410000 */
[----:B------:R-:W-:Y:S01]  /*3860*/  F2FP.SATFINITE.E4M3.F32.PACK_AB_MERGE_C R30, R5, R8, RZ ;  /* 0x00000008051e723e */ /* 0x000fe200048070ff */
[----:B------:R-:W-:-:S02]  /*3870*/  HADD2.F32 R5, -RZ, R3.H1_H1 ;  /* 0x30000003ff057230 */ /* 0x000fc40000004100 */
[-C--:B------:R-:W-:Y:S01]  /*3880*/  FFMA.FTZ R25, R0, R9.reuse, -R25 ;  /* 0x0000000900197223 */ /* 0x080fe20000010819 */
[----:B------:R-:W-:Y:S01]  /*3890*/  FFMA.FTZ R26, R4, R9, R13 ;  /* 0x00000009041a7223 */ /* 0x000fe2000001000d */
        /* <DEDUP_REMOVED lines=28> */
[----:B------:R-:W-:Y:S02]  /*3a60*/  HADD2.F32 R6, -RZ, R6.H1_H1 ;  /* 0x30000006ff067230 */ /* 0x000fe40000004100 */
[-C--:B------:R-:W-:Y:S01]  /*3a70*/  FMUL.FTZ R4, R7, R10.reuse ;  /* 0x0000000a07047220 */ /* 0x080fe20000410000 */
[----:B------:R-:W-:Y:S02]  /*3a80*/  HADD2.F32 R5, -RZ, R24.H0_H0 ;  /* 0x20000018ff057230 */ /* 0x000fe40000004100 */
[C---:B------:R-:W-:Y:S01]  /*3a90*/  FMUL.FTZ R10, R3.reuse, R10 ;  /* 0x0000000a030a7220 */ /* 0x040fe20000410000 */
[----:B------:R-:W-:Y:S02]  /*3aa0*/  HADD2.F32 R8, -RZ, R8.H0_H0 ;  /* 0x20000008ff087230 */ /* 0x000fe40000004100 */
[----:B------:R-:W-:Y:S02]  /*3ab0*/  HADD2.F32 R11, -RZ, R11.H0_H0 ;  /* 0x2000000bff0b7230 */ /* 0x000fe40000004100 */
[-C--:B------:R-:W-:Y:S01]  /*3ac0*/  FMUL.FTZ R9, R6, R5.reuse ;  /* 0x0000000506097220 */ /* 0x080fe20000410000 */
[C---:B------:R-:W-:Y:S01]  /*3ad0*/  FMUL.FTZ R5, R0.reuse, R5 ;  /* 0x0000000500057220 */ /* 0x040fe20000410000 */
[-C--:B------:R-:W-:Y:S01]  /*3ae0*/  FFMA.FTZ R4, R3, R8.reuse, -R4 ;  /* 0x0000000803047223 */ /* 0x080fe20000010804 */
[----:B------:R-:W-:Y:S01]  /*3af0*/  FFMA.FTZ R7, R7, R8, R10 ;  /* 0x0000000807077223 */ /* 0x000fe2000001000a */
[-C--:B------:R-:W-:Y:S01]  /*3b00*/  FFMA.FTZ R9, R0, R11.reuse, -R9 ;  /* 0x0000000b00097223 */ /* 0x080fe20000010809 */
[----:B------:R-:W-:Y:S01]  /*3b10*/  FFMA.FTZ R6, R6, R11, R5 ;  /* 0x0000000b06067223 */ /* 0x000fe20000010005 */
[----:B------:R-:W-:-:S02]  /*3b20*/  F2FP.SATFINITE.E4M3.F32.PACK_AB_MERGE_C R5, R27, R2, R31 ;  /* 0x000000021b05723e */ /* 0x000fc4000480701f */
[----:B------:R-:W-:Y:S01]  /*3b30*/  F2FP.SATFINITE.E4M3.F32.PACK_AB_MERGE_C R7, R7, R4, R28 ;  /* 0x000000040707723e */ /* 0x000fe2000480701c */
[----:B------:R-:W-:Y:S01]  /*3b40*/  IMAD.MOV.U32 R4, RZ, RZ, R25 ;  /* 0x000000ffff047224 */ /* 0x000fe200078e0019 */
[----:B------:R-:W-:-:S07]  /*3b50*/  F2FP.SATFINITE.E4M3.F32.PACK_AB_MERGE_C R6, R6, R9, R12 ;  /* 0x000000090606723e */ /* 0x000fce000480700c */
.L_x_14947:
[----:B------:R-:W-:Y:S05]  /*3b60*/  BSYNC B1 ;  /* 0x0000000000017941 */ /* 0x000fea0003800000 */
.L_x_14946:
[----:B0-----:R0:W-:Y:S01]  /*3b70*/  ST.E.128 desc[UR44][R14.64], R4 ;  /* 0x000000040e007985 */ /* 0x0011e2000c101d2c */
[----:B------:R-:W-:Y:S05]  /*3b80*/  BRA `(.L_x_14941) ;  /* 0x0000001400687947 */ /* 0x000fea0003800000 */
.L_x_14934:
[----:B------:R-:W0:Y:S01]  /*3b90*/  S2R R3, SR_TID.X ;  /* 0x0000000000037919 */ /* 0x000e220000002100 */
[----:B------:R-:W-:-:S05]  /*3ba0*/  IMAD R73, R47, -0xa0, R48 ;  /* 0xffffff602f497824 */ /* 0x000fca00078e0230 */
[----:B------:R-:W-:Y:S01]  /*3bb0*/  VIMNMX R73, R73, 0xa0, PT ;  /* 0x000000a049497848 */ /* 0x000fe20003fe0100 */
[C---:B0-----:R-:W-:Y:S02]  /*3bc0*/  VIADD R7, R3.reuse, 0xffffff80 ;  /* 0xffffff8003077836 */ /* 0x041fe40000000000 */
[----:B------:R-:W-:Y:S02]  /*3bd0*/  VIADD R6, R3, 0xffffff80 ;  /* 0xffffff8003067836 */ /* 0x000fe40000000000 */
[----:B------:R-:W2:Y:S03]  /*3be0*/  LDL R3, [R1+0xc] ;  /* 0x00000c0001037983 */ /* 0x000ea60000100800 */
        /* <DEDUP_REMOVED lines=23> */
[----:B---3--:R-:W-:Y:S02]  /*3d60*/  IMAD.MOV.U32 R77, RZ, RZ, R24 ;  /* 0x000000ffff4d7224 */ /* 0x008fe400078e0018 */
[----:B------:R-:W-:Y:S02]  /*3d70*/  IMAD.MOV.U32 R74, RZ, RZ, R26 ;  /* 0x000000ffff4a7224 */ /* 0x000fe400078e001a */
[----:B----4-:R-:W-:Y:S02]  /*3d80*/  IMAD.MOV.U32 R76, RZ, RZ, R6 ;  /* 0x000000ffff4c7224 */ /* 0x010fe400078e0006 */
[----:B------:R-:W-:-:S06]  /*3d90*/  IMAD.MOV.U32 R78, RZ, RZ, R4 ;  /* 0x000000ffff4e7224 */ /* 0x000fcc00078e0004 */
[----:B------:R-:W-:Y:S05]  /*3da0*/  @!P4 BRA `(.L_x_14948) ;  /* 0x000000000004c947 */ /* 0x000fea0003800000 */
[----:B------:R-:W-:Y:S01]  /*3db0*/  BPT.TRAP 0x1 ;  /* 0x000000040000795c */ /* 0x000fe20000300000 */
.L_x_14948:
[----:B------:R-:W2:Y:S01]  /*3dc0*/  LDL R0, [R1+0x1c] ;  /* 0x00001c0001007983 */ /* 0x000ea20000100800 */
[----:B------:R-:W-:Y:S01]  /*3dd0*/  IMAD R50, R157, 0x8, R22 ;  /* 0x000000089d327824 */ /* 0x000fe200078e0216 */
[----:B------:R-:W-:Y:S01]  /*3de0*/  BSSY B1, `(.L_x_14949) ;  /* 0x0000004000017945 */ /* 0x000fe20003800000 */
[----:B--2---:R-:W-:-:S04]  /*3df0*/  SHF.L.U32 R75, R0, 0x1f, RZ ;  /* 0x0000001f004b7819 */ /* 0x004fc800000006ff */
[----:B------:R-:W0:Y:S02]  /*3e00*/  SYNCS.PHASECHK.TRANS64.TRYWAIT P6, [R50+URZ+0x13290], R75 ;  /* 0x0132904b320075a7 */ /* 0x000e2400080c017f */
[----:B0-----:R-:W-:Y:S05]  /*3e10*/  @!P6 BRA `(.L_x_14950) ;  /* 0x0000022800e4e947 */ /* 0x001fea0003800000 */
.L_x_15261:
[----:B------:R-:W-:Y:S05]  /*3e20*/  BSYNC B1 ;  /* 0x0000000000017941 */ /* 0x000fea0003800000 */
.L_x_14949:
[----:B------:R-:W-:-:S03]  /*3e30*/  UMOV UR4, 0xffffffff ;  /* 0xffffffff00047882 */ /* 0x000fc60000000000 */
[----:B------:R-:W-:Y:S05]  /*3e40*/  BRA.DIV UR4, `(.L_x_14951) ;  /* 0x0000022a04ec7947 */ /* 0x000fea000b800000 */
[----:B------:R1:W2:Y:S04]  /*3e50*/  SHFL.IDX PT, R0, R13, RZ, 0x1e1f ;  /* 0x001e1fff0d007589 */ /* 0x0002a800000e0000 */
[----:B------:R1:W3:Y:S02]  /*3e60*/  SHFL.IDX PT, R14, R2, RZ, 0x1e1f ;  /* 0x001e1fff020e7589 */ /* 0x0002e400000e0000 */
.L_x_15265:
[----:B------:R-:W4:Y:S02]  /*3e70*/  LDC R12, c[0x0][0x2f4] ;  /* 0x0000bd00ff0c7b82 */ /* 0x000f240000000800 */
[----:B----4-:R-:W-:-:S13]  /*3e80*/  ISETP.GE.OR P3, PT, R18, R12, P3 ;  /* 0x0000000c1200720c */ /* 0x010fda0001f66670 */
[----:B------:R-:W-:Y:S05]  /*3e90*/  @P3 BRA `(.L_x_14941) ;  /* 0x0000001000a43947 */ /* 0x000fea0003800000 */
[----:B------:R-:W4:Y:S01]  /*3ea0*/  LDL R10, [R1+0x50] ;  /* 0x00005000010a7983 */ /* 0x000f220000100800 */
[----:B------:R-:W-:Y:S01]  /*3eb0*/  IMAD.IADD R8, R12, 0x1, -R63 ;  /* 0x000000010c087824 */ /* 0x000fe200078e0a3f */
[----:B-1-3--:R-:W-:Y:S01]  /*3ec0*/  IADD3 R2, P3, R55, R14, RZ ;  /* 0x0000000e37027210 */ /* 0x00afe20007f7e0ff */
[----:B------:R-:W-:Y:S03]  /*3ed0*/  BSSY B1, `(.L_x_14952) ;  /* 0x00000e6000017945 */ /* 0x000fe60003800000 */
[----:B------:R-:W-:Y:S02]  /*3ee0*/  SEL R8, R63, R8, !P0 ;  /* 0x000000083f087207 */ /* 0x000fe40004000000 */
[----:B--2---:R-:W-:Y:S02]  /*3ef0*/  LEA.HI.X.SX32 R3, R55, R0, 0x1, P3 ;  /* 0x0000000037037211 */ /* 0x004fe400018f0eff */
[----:B------:R-:W-:-:S04]  /*3f00*/  SHF.R.S32.HI R9, RZ, 0x1f, R8 ;  /* 0x0000001fff097819 */ /* 0x000fc80000011408 */
[----:B------:R-:W-:-:S04]  /*3f10*/  LEA.HI R9, R9, R8, RZ, 0x5 ;  /* 0x0000000809097211 */ /* 0x000fc800078f28ff */
[----:B------:R-:W-:-:S04]  /*3f20*/  SHF.R.S32.HI R9, RZ, 0x5, R9 ;  /* 0x00000005ff097819 */ /* 0x000fc80000011409 */
[----:B------:R-:W-:-:S05]  /*3f30*/  LEA.HI.SX32 R9, R66, R9, 0x1c ;  /* 0x0000000942097211 */ /* 0x000fca00078fe2ff */
[----:B------:R-:W-:-:S05]  /*3f40*/  IMAD.SHL.U32 R13, R9, 0x10, RZ ;  /* 0x00000010090d7824 */ /* 0x000fca00078e00ff */
[----:B------:R-:W-:-:S04]  /*3f50*/  LOP3.LUT R9, R61, 0x30, R13, 0xf8, !PT ;  /* 0x000000303d097812 */ /* 0x000fc800078ef80d */
[----:B------:R-:W-:-:S05]  /*3f60*/  LOP3.LUT R9, R9, R56, RZ, 0x3c, !PT ;  /* 0x0000003809097212 */ /* 0x000fca00078e3cff */
[----:B----4-:R-:W-:Y:S02]  /*3f70*/  IMAD.IADD R8, R10, 0x1, R9 ;  /* 0x000000010a087824 */ /* 0x010fe400078e0209 */
[C---:B------:R-:W-:Y:S02]  /*3f80*/  IMAD R9, R157.reuse, 0x2800, R52 ;  /* 0x000028009d097824 */ /* 0x040fe400078e0234 */
[----:B------:R-:W-:Y:S02]  /*3f90*/  IMAD R11, R157, 0x2800, R8 ;  /* 0x000028009d0b7824 */ /* 0x000fe400078e0208 */
[C---:B------:R-:W-:Y:S02]  /*3fa0*/  IMAD.IADD R9, R22.reuse, 0x1, R9 ;  /* 0x0000000116097824 */ /* 0x040fe400078e0209 */
[----:B------:R-:W-:-:S04]  /*3fb0*/  IMAD.IADD R28, R22, 0x1, R11 ;  /* 0x00000001161c7824 */ /* 0x000fc800078e020b */
[----:B------:R-:W1:Y:S04]  /*3fc0*/  LDS.128 R8, [R9+0xe000] ;  /* 0x00e0000009087984 */ /* 0x000e680000000c00 */
[----:B------:R-:W2:Y:S01]  /*3fd0*/  LDS.128 R28, [R28+0xe000] ;  /* 0x00e000001c1c7984 */ /* 0x000ea20000000c00 */
[----:B------:R-:W-:Y:S05]  /*3fe0*/  @P5 BRA `(.L_x_14953) ;  /* 0x0000000c00505947 */ /* 0x000fea0003800000 */
[--C-:B------:R-:W-:Y:S01]  /*3ff0*/  SHF.R.U32.HI R86, RZ, 0x8, R25.reuse ;  /* 0x00000008ff567819 */ /* 0x100fe20000011619 */
[----:B-1----:R-:W-:Y:S01]  /*4000*/  IMAD.MOV.U32 R24, RZ, RZ, R8 ;  /* 0x000000ffff187224 */ /* 0x002fe200078e0008 */
        /* <DEDUP_REMOVED lines=15> */
[----:B------:R-:W-:Y:S02]  /*4100*/  LOP3.LUT R25, R7, 0xff0000ff, RZ, 0xc0, !PT ;  /* 0xff0000ff07197812 */ /* 0x000fe400078ec0ff */
[----:B------:R-:W-:Y:S01]  /*4110*/  SHF.R.U32.HI R83, RZ, 0x10, R7 ;  /* 0x00000010ff537819 */ /* 0x000fe20000011607 */
[----:B------:R-:W-:Y:S01]  /*4120*/  IMAD.SHL.U32 R7, R82, 0x100, RZ ;  /* 0x0000010052077824 */ /* 0x000fe200078e00ff */
[----:B------:R-:W-:Y:S01]  /*4130*/  LOP3.LUT R4, R4, 0xff00, R5, 0xf8, !PT ;  /* 0x0000ff0004047812 */ /* 0x000fe200078ef805 */
[----:B------:R-:W-:Y:S01]  /*4140*/  IMAD.U32 R5, R84, 0x10000, RZ ;  /* 0x0001000054057824 */ /* 0x000fe200078e00ff */
[----:B------:R-:W-:Y:S01]  /*4150*/  PRMT R6, R85, 0x654, R6 ;  /* 0x0000065455067816 */ /* 0x000fe20000000006 */
[----:B------:R-:W-:Y:S01]  /*4160*/  IMAD.SHL.U32 R26, R26, 0x100, RZ ;  /* 0x000001001a1a7824 */ /* 0x000fe200078e00ff */
[----:B------:R-:W-:Y:S01]  /*4170*/  PRMT R15, R80, 0x654, R15 ;  /* 0x00000654500f7816 */ /* 0x000fe2000000000f */
[----:B------:R-:W-:Y:S01]  /*4180*/  IMAD.U32 R83, R83, 0x10000, RZ ;  /* 0x0001000053537824 */ /* 0x000fe200078e00ff */
[----:B------:R-:W-:-:S02]  /*4190*/  LOP3.LUT R7, R6, 0xff00, R7, 0xf8, !PT ;  /* 0x0000ff0006077812 */ /* 0x000fc400078ef807 */
[----:B------:R-:W-:Y:S01]  /*41a0*/  LOP3.LUT R6, R4, 0xff0000, R5, 0xf8, !PT ;  /* 0x00ff000004067812 */ /* 0x000fe200078ef805 */
[----:B------:R-:W-:Y:S01]  /*41b0*/  IMAD.U32 R4, R81, 0x10000, RZ ;  /* 0x0001000051047824 */ /* 0x000fe200078e00ff */
[----:B------:R-:W-:Y:S02]  /*41c0*/  LOP3.LUT R82, R25, 0xff00, R26, 0xf8, !PT ;  /* 0x0000ff0019527812 */ /* 0x000fe400078ef81a */
[----:B------:R-:W-:Y:S02]  /*41d0*/  F2FP.F16.E4M3.UNPACK_B R81, R78.H1 ;  /* 0x0000004eff51723e */ /* 0x000fe400030006ff */
[----:B--2---:R-:W-:Y:S02]  /*41e0*/  F2FP.F16.E4M3.UNPACK_B R26, R28.H1 ;  /* 0x0000001cff1a723e */ /* 0x004fe400030006ff */
[----:B------:R-:W-:Y:S01]  /*41f0*/  F2FP.F16.E4M3.UNPACK_B R25, R24.H1 ;  /* 0x00000018ff19723e */ /* 0x000fe200030006ff */
[----:B------:R-:W-:Y:S01]  /*4200*/  HADD2.F32 R5, -RZ, R81.H0_H0 ;  /* 0x20000051ff057230 */ /* 0x000fe20000004100 */
[----:B------:R-:W-:Y:S01]  /*4210*/  LOP3.LUT R80, R15, 0xff00, R8, 0xf8, !PT ;  /* 0x0000ff000f507812 */ /* 0x000fe200078ef808 */
[----:B------:R-:W-:Y:S01]  /*4220*/  HADD2.F32 R15, -RZ, R26.H0_H0 ;  /* 0x2000001aff0f7230 */ /* 0x000fe20000004100 */
[----:B------:R-:W-:Y:S01]  /*4230*/  LOP3.LUT R4, R7, 0xff0000, R4, 0xf8, !PT ;  /* 0x00ff000007047812 */ /* 0x000fe200078ef804 */
[----:B------:R-:W-:Y:S01]  /*4240*/  HADD2.F32 R8, -RZ, R25.H0_H0 ;  /* 0x20000019ff087230 */ /* 0x000fe20000004100 */
[----:B------:R-:W-:Y:S01]  /*4250*/  F2FP.F16.E4M3.UNPACK_B R27, R77.H1 ;  /* 0x0000004dff1b723e */ /* 0x000fe200030006ff */
[----:B------:R-:W-:-:S02]  /*4260*/  IMAD.U32 R7, R79, 0x10000, RZ ;  /* 0x000100004f077824 */ /* 0x000fc400078e00ff */
[CC--:B------:R-:W-:Y:S01]  /*4270*/  FMUL.FTZ R85, R15.reuse, R5.reuse ;  /* 0x000000050f557220 */ /* 0x0c0fe20000410000 */
[----:B------:R-:W-:Y:S02]  /*4280*/  HADD2.F32 R25, -RZ, R25.H1_H1 ;  /* 0x30000019ff197230 */ /* 0x000fe40000004100 */
[----:B------:R-:W-:Y:S01]  /*4290*/  FMUL.FTZ R84, R8, R5 ;  /* 0x0000000508547220 */ /* 0x000fe20000410000 */
[----:B------:R-:W-:Y:S01]  /*42a0*/  LOP3.LUT R5, R82, 0xff0000, R83, 0xf8, !PT ;  /* 0x00ff000052057812 */ /* 0x000fe200078ef853 */
[----:B------:R-:W-:Y:S01]  /*42b0*/  HADD2.F32 R83, -RZ, R81.H1_H1 ;  /* 0x30000051ff537230 */ /* 0x000fe20000004100 */
[----:B------:R-:W-:Y:S01]  /*42c0*/  F2FP.F16.E4M3.UNPACK_B R81, R78 ;  /* 0x0000004eff51723e */ /* 0x000fe200020006ff */
[--C-:B------:R-:W-:Y:S01]  /*42d0*/  HADD2.F32 R79, -RZ, R27.reuse.H0_H0 ;  /* 0x2000001bff4f7230 */ /* 0x100fe20000004100 */
[----:B------:R-:W-:Y:S01]  /*42e0*/  LOP3.LUT R7, R80, 0xff0000, R7, 0xf8, !PT ;  /* 0x00ff000050077812 */ /* 0x000fe200078ef807 */
[----:B------:R-:W-:Y:S01]  /*42f0*/  HADD2.F32 R78, -RZ, R26.H1_H1 ;  /* 0x3000001aff4e7230 */ /* 0x000fe20000004100 */
[----:B------:R-:W-:Y:S01]  /*4300*/  F2FP.F16.E4M3.UNPACK_B R28, R28 ;  /* 0x0000001cff1c723e */ /* 0x000fe200020006ff */
[----:B------:R-:W-:Y:S01]  /*4310*/  HADD2.F32 R80, -RZ, R27.H1_H1 ;  /* 0x3000001bff507230 */ /* 0x000fe20000004100 */
[----:B------:R-:W-:Y:S01]  /*4320*/  F2FP.F16.E4M3.UNPACK_B R27, R24 ;  /* 0x00000018ff1b723e */ /* 0x000fe200020006ff */
[-C--:B------:R-:W-:Y:S01]  /*4330*/  FFMA.FTZ R8, R8, R79.reuse, -R85 ;  /* 0x0000004f08087223 */ /* 0x080fe20000010855 */
[----:B------:R-:W-:Y:S01]  /*4340*/  FFMA.FTZ R15, R15, R79, R84 ;  /* 0x0000004f0f0f7223 */ /* 0x000fe20000010054 */
[----:B------:R-:W-:Y:S01]  /*4350*/  FMUL.FTZ R24, R78, R83 ;  /* 0x000000534e187220 */ /* 0x000fe20000410000 */
[----:B------:R-:W-:Y:S01]  /*4360*/  F2FP.F16.E4M3.UNPACK_B R79, R77 ;  /* 0x0000004dff4f723e */ /* 0x000fe200020006ff */
[----:B------:R-:W-:Y:S01]  /*4370*/  FMUL.FTZ R83, R25, R83 ;  /* 0x0000005319537220 */ /* 0x000fe20000410000 */
[----:B------:R-:W-:-:S02]  /*4380*/  HADD2.F32 R82, -RZ, R81.H0_H0 ;  /* 0x20000051ff527230 */ /* 0x000fc40000004100 */
[-C--:B------:R-:W-:Y:S01]  /*4390*/  FFMA.FTZ R25, R25, R80.reuse, -R24 ;  /* 0x0000005019197223 */ /* 0x080fe20000010818 */
[--C-:B------:R-:W-:Y:S02]  /*43a0*/  HADD2.F32 R77, -RZ, R28.reuse.H0_H0 ;  /* 0x2000001cff4d7230 */ /* 0x100fe40000004100 */
        /* <DEDUP_REMOVED lines=28> */
[----:B------:R-:W-:-:S02]  /*4570*/  HADD2.F32 R77, -RZ, R77.H1_H1 ;  /* 0x3000004dff4d7230 */ /* 0x000fc40000004100 */
[-C--:B------:R-:W-:Y:S01]  /*4580*/  FFMA.FTZ R86, R28, R79.reuse, -R87 ;  /* 0x0000004f1c567223 */ /* 0x080fe20000010857 */
[----:B------:R-:W-:Y:S01]  /*4590*/  HADD2.F32 R27, -RZ, R27.H1_H1 ;  /* 0x3000001bff1b7230 */ /* 0x000fe20000004100 */
[----:B------:R-:W-:Y:S01]  /*45a0*/  F2FP.F16.E4M3.UNPACK_B R30, R30 ;  /* 0x0000001eff1e723e */ /* 0x000fe200020006ff */
[----:B------:R-:W-:Y:S02]  /*45b0*/  HADD2.F32 R80, -RZ, R80.H1_H1 ;  /* 0x30000050ff507230 */ /* 0x000fe40000004100 */
[----:B------:R-:W-:Y:S01]  /*45c0*/  FMUL.FTZ R28, R77, R82 ;  /* 0x000000524d1c7220 */ /* 0x000fe20000410000 */
[----:B------:R-:W-:Y:S01]  /*45d0*/  F2FP.F16.E4M3.UNPACK_B R74, R74 ;  /* 0x0000004aff4a723e */ /* 0x000fe200020006ff */
[C---:B------:R-:W-:Y:S01]  /*45e0*/  FMUL.FTZ R88, R27.reuse, R82 ;  /* 0x000000521b587220 */ /* 0x040fe20000410000 */
[----:B------:R-:W-:Y:S01]  /*45f0*/  FFMA.FTZ R82, R78, R79, R81 ;  /* 0x0000004f4e527223 */ /* 0x000fe20000010051 */
[----:B------:R-:W-:Y:S01]  /*4600*/  FFMA.FTZ R91, R27, R80, -R28 ;  /* 0x000000501b5b7223 */ /* 0x000fe2000001081c */
[----:B------:R-:W-:Y:S01]  /*4610*/  HADD2.F32 R78, -RZ, R76.H0_H0 ;  /* 0x2000004cff4e7230 */ /* 0x000fe20000004100 */
[----:B------:R-:W-:Y:S01]  /*4620*/  F2FP.SATFINITE.E4M3.F32.PACK_AB_MERGE_C R8, R25, R8, RZ ;  /* 0x000000081908723e */ /* 0x000fe200048070ff */
[----:B------:R-:W-:-:S02]  /*4630*/  HADD2.F32 R27, -RZ, R10.H0_H0 ;  /* 0x2000000aff1b7230 */ /* 0x000fc40000004100 */
[----:B------:R-:W-:Y:S01]  /*4640*/  FFMA.FTZ R93, R77, R80, R88 ;  /* 0x000000504d5d7223 */ /* 0x000fe20000010058 */
[----:B------:R-:W-:Y:S01]  /*4650*/  HADD2.F32 R28, -RZ, R30.H0_H0 ;  /* 0x2000001eff1c7230 */ /* 0x000fe20000004100 */
[----:B------:R-:W-:Y:S01]  /*4660*/  F2FP.SATFINITE.E4M3.F32.PACK_AB_MERGE_C R8, R85, R26, R8 ;  /* 0x0000001a5508723e */ /* 0x000fe20004807008 */
[----:B------:R-:W-:Y:S02]  /*4670*/  HADD2.F32 R79, -RZ, R76.H1_H1 ;  /* 0x3000004cff4f7230 */ /* 0x000fe40000004100 */
[----:B------:R-:W-:Y:S01]  /*4680*/  FMUL.FTZ R81, R27, R78 ;  /* 0x0000004e1b517220 */ /* 0x000fe20000410000 */
[----:B------:R-:W-:Y:S01]  /*4690*/  HADD2.F32 R10, -RZ, R10.H1_H1 ;  /* 0x3000000aff0a7230 */ /* 0x000fe20000004100 */
[----:B------:R-:W-:Y:S01]  /*46a0*/  F2FP.SATFINITE.E4M3.F32.PACK_AB_MERGE_C R15, R24, R15, RZ ;  /* 0x0000000f180f723e */ /* 0x000fe200048070ff */
[----:B------:R-:W-:Y:S01]  /*46b0*/  HADD2.F32 R30, -RZ, R30.H1_H1 ;  /* 0x3000001eff1e7230 */ /* 0x000fe20000004100 */
[----:B------:R-:W-:Y:S01]  /*46c0*/  F2FP.F16.E4M3.UNPACK_B R25, R29 ;  /* 0x0000001dff19723e */ /* 0x000fe200020006ff */
[--C-:B------:R-:W-:Y:S01]  /*46d0*/  HADD2.F32 R76, -RZ, R74.reuse.H0_H0 ;  /* 0x2000004aff4c7230 */ /* 0x100fe20000004100 */
[----:B------:R-:W-:Y:S01]  /*46e0*/  F2FP.F16.E4M3.UNPACK_B R26, R7 ;  /* 0x00000007ff1a723e */ /* 0x000fe200020006ff */
[----:B------:R-:W-:-:S02]  /*46f0*/  HADD2.F32 R77, -RZ, R74.H1_H1 ;  /* 0x3000004aff4d7230 */ /* 0x000fc40000004100 */
[----:B------:R-:W-:Y:S01]  /*4700*/  FMUL.FTZ R74, R28, R78 ;  /* 0x0000004e1c4a7220 */ /* 0x000fe20000410000 */
[----:B------:R-:W-:Y:S01]  /*4710*/  F2FP.F16.E4M3.UNPACK_B R24, R9 ;  /* 0x00000009ff18723e */ /* 0x000fe200020006ff */
[-C--:B------:R-:W-:Y:S01]  /*4720*/  FMUL.FTZ R87, R30, R79.reuse ;  /* 0x0000004f1e577220 */ /* 0x080fe20000410000 */
[----:B------:R-:W-:Y:S01]  /*4730*/  FMUL.FTZ R89, R10, R79 ;  /* 0x0000004f0a597220 */ /* 0x000fe20000410000 */
[-C--:B------:R-:W-:Y:S01]  /*4740*/  FFMA.FTZ R79, R27, R76.reuse, -R74 ;  /* 0x0000004c1b4f7223 */ /* 0x080fe2000001084a */
[----:B------:R-:W-:Y:S01]  /*4750*/  FFMA.FTZ R81, R28, R76, R81 ;  /* 0x0000004c1c517223 */ /* 0x000fe20000010051 */
[----:B------:R-:W-:Y:S01]  /*4760*/  F2FP.SATFINITE.E4M3.F32.PACK_AB_MERGE_C R28, R84, R83, R15 ;  /* 0x00000053541c723e */ /* 0x000fe2000480700f */
[----:B------:R-:W-:Y:S01]  /*4770*/  HADD2.F32 R27, -RZ, R25.H0_H0 ;  /* 0x20000019ff1b7230 */ /* 0x000fe20000004100 */
[----:B------:R-:W-:Y:S01]  /*4780*/  F2FP.F16.E4M3.UNPACK_B R74, R6 ;  /* 0x00000006ff4a723e */ /* 0x000fe200020006ff */
[----:B------:R-:W-:Y:S02]  /*4790*/  HADD2.F32 R78, -RZ, R26.H0_H0 ;  /* 0x2000001aff4e7230 */ /* 0x000fe40000004100 */
        /* <DEDUP_REMOVED lines=12> */
[C---:B------:R-:W-:Y:S01]  /*4860*/  FMUL.FTZ R27, R25.reuse, R77 ;  /* 0x0000004d191b7220 */ /* 0x040fe20000410000 */
[----:B------:R-:W-:Y:S01]  /*4870*/  F2FP.F16.E4M3.UNPACK_B R29, R29.H1 ;  /* 0x0000001dff1d723e */ /* 0x000fe200030006ff */
[C---:B------:R-:W-:Y:S01]  /*4880*/  FMUL.FTZ R78, R26.reuse, R77 ;  /* 0x0000004d1a4e7220 */ /* 0x040fe20000410000 */
[----:B------:R-:W-:Y:S01]  /*4890*/  F2FP.F16.E4M3.UNPACK_B R76, R7.H1 ;  /* 0x00000007ff4c723e */ /* 0x000fe200030006ff */
[-C--:B------:R-:W-:Y:S01]  /*48a0*/  FFMA.FTZ R26, R26, R74.reuse, -R27 ;  /* 0x0000004a1a1a7223 */ /* 0x080fe2000001081b */
[----:B------:R-:W-:Y:S01]  /*48b0*/  F2FP.F16.E4M3.UNPACK_B R9, R9.H1 ;  /* 0x00000009ff09723e */ /* 0x000fe200030006ff */
[----:B------:R-:W-:Y:S01]  /*48c0*/  FFMA.FTZ R7, R25, R74, R78 ;  /* 0x0000004a19077223 */ /* 0x000fe2000001004e */
[----:B------:R-:W-:Y:S01]  /*48d0*/  F2FP.SATFINITE.E4M3.F32.PACK_AB_MERGE_C R82, R93, R82, RZ ;  /* 0x000000525d52723e */ /* 0x000fe200048070ff */
[----:B------:R-:W-:Y:S01]  /*48e0*/  HADD2.F32 R27, -RZ, R29.H0_H0 ;  /* 0x2000001dff1b7230 */ /* 0x000fe20000004100 */
[----:B------:R-:W-:Y:S01]  /*48f0*/  F2FP.F16.E4M3.UNPACK_B R6, R6.H1 ;  /* 0x00000006ff06723e */ /* 0x000fe200030006ff */
[----:B------:R-:W-:Y:S01]  /*4900*/  HADD2.F32 R78, -RZ, R76.H0_H0 ;  /* 0x2000004cff4e7230 */ /* 0x000fe20000004100 */
[----:B------:R-:W-:Y:S01]  /*4910*/  F2FP.SATFINITE.E4M3.F32.PACK_AB_MERGE_C R30, R30, R81, R82 ;  /* 0x000000511e1e723e */ /* 0x000fe20004807052 */
[----:B------:R-:W-:Y:S01]  /*4920*/  HADD2.F32 R25, -RZ, R9.H0_H0 ;  /* 0x20000009ff197230 */ /* 0x000fe20000004100 */
[----:B------:R-:W-:Y:S01]  /*4930*/  F2FP.SATFINITE.E4M3.F32.PACK_AB_MERGE_C R86, R91, R86, RZ ;  /* 0x000000565b56723e */ /* 0x000fe200048070ff */
[----:B------:R-:W-:-:S02]  /*4940*/  HADD2.F32 R29, -RZ, R29.H1_H1 ;  /* 0x3000001dff1d7230 */ /* 0x000fc40000004100 */
[-C--:B------:R-:W-:Y:S01]  /*4950*/  FMUL.FTZ R82, R27, R78.reuse ;  /* 0x0000004e1b527220 */ /* 0x080fe20000410000 */
[----:B------:R-:W-:Y:S02]  /*4960*/  HADD2.F32 R80, -RZ, R76.H1_H1 ;  /* 0x3000004cff507230 */ /* 0x000fe40000004100 */
[----:B------:R-:W-:Y:S01]  /*4970*/  FMUL.FTZ R78, R25, R78 ;  /* 0x0000004e194e7220 */ /* 0x000fe20000410000 */
[--C-:B------:R-:W-:Y:S01]  /*4980*/  HADD2.F32 R74, -RZ, R6.reuse.H0_H0 ;  /* 0x20000006ff4a7230 */ /* 0x100fe20000004100 */
[----:B------:R-:W-:Y:S01]  /*4990*/  F2FP.SATFINITE.E4M3.F32.PACK_AB_MERGE_C R10, R10, R79, R86 ;  /* 0x0000004f0a0a723e */ /* 0x000fe20004807056 */
[----:B------:R-:W-:Y:S01]  /*49a0*/  HADD2.F32 R9, -RZ, R9.H1_H1 ;  /* 0x30000009ff097230 */ /* 0x000fe20000004100 */
[----:B------:R-:W-:Y:S01]  /*49b0*/  F2FP.F16.E4M3.UNPACK_B R79, R5.H1 ;  /* 0x00000005ff4f723e */ /* 0x000fe200030006ff */
[----:B------:R-:W-:Y:S02]  /*49c0*/  HADD2.F32 R76, -RZ, R6.H1_H1 ;  /* 0x30000006ff4c7230 */ /* 0x000fe40000004100 */
[----:B------:R-:W-:Y:S01]  /*49d0*/  FMUL.FTZ R6, R29, R80 ;  /* 0x000000501d067220 */ /* 0x000fe20000410000 */
[-C--:B------:R-:W-:Y:S01]  /*49e0*/  FFMA.FTZ R83, R27, R74.reuse, R78 ;  /* 0x0000004a1b537223 */ /* 0x080fe2000001004e */
[----:B------:R-:W-:Y:S01]  /*49f0*/  F2FP.F16.E4M3.UNPACK_B R27, R31 ;  /* 0x0000001fff1b723e */ /* 0x000fe200020006ff */
[----:B------:R-:W-:Y:S01]  /*4a00*/  FFMA.FTZ R82, R25, R74, -R82 ;  /* 0x0000004a19527223 */ /* 0x000fe20000010852 */
[C---:B------:R-:W-:Y:S01]  /*4a10*/  FFMA.FTZ R85, R9.reuse, R76, -R6 ;  /* 0x0000004c09557223 */ /* 0x040fe20000010806 */
[----:B------:R-:W-:Y:S01]  /*4a20*/  F2FP.F16.E4M3.UNPACK_B R6, R11 ;  /* 0x0000000bff06723e */ /* 0x000fe200020006ff */
[----:B------:R-:W-:Y:S01]  /*4a30*/  FMUL.FTZ R80, R9, R80 ;  /* 0x0000005009507220 */ /* 0x000fe20000410000 */
[----:B------:R-:W-:Y:S01]  /*4a40*/  F2FP.F16.E4M3.UNPACK_B R31, R31.H1 ;  /* 0x0000001fff1f723e */ /* 0x000fe200030006ff */
[----:B------:R-:W-:Y:S01]  /*4a50*/  HADD2.F32 R81, -RZ, R79.H0_H0 ;  /* 0x2000004fff517230 */ /* 0x000fe20000004100 */
        /* <DEDUP_REMOVED lines=12> */
[CC--:B------:R-:W-:Y:S01]  /*4b20*/  FMUL.FTZ R88, R4.reuse, R81.reuse ;  /* 0x0000005104587220 */ /* 0x0c0fe20000410000 */
[----:B------:R-:W-:Y:S02]  /*4b30*/  HADD2.F32 R9, -RZ, R6.H0_H0 ;  /* 0x20000006ff097230 */ /* 0x000fe40000004100 */
[----:B------:R-:W-:Y:S01]  /*4b40*/  FMUL.FTZ R81, R25, R81 ;  /* 0x0000005119517220 */ /* 0x000fe20000410000 */
[----:B------:R-:W-:Y:S02]  /*4b50*/  HADD2.F32 R76, -RZ, R5.H0_H0 ;  /* 0x20000005ff4c7230 */ /* 0x000fe40000004100 */
[-C--:B------:R-:W-:Y:S01]  /*4b60*/  FMUL.FTZ R86, R29, R80.reuse ;  /* 0x000000501d567220 */ /* 0x080fe20000410000 */
[----:B------:R-:W-:Y:S02]  /*4b70*/  HADD2.F32 R31, -RZ, R31.H1_H1 ;  /* 0x3000001fff1f7230 */ /* 0x000fe40000004100 */
[----:B------:R-:W-:Y:S01]  /*4b80*/  FFMA.FTZ R81, R4, R77, R81 ;  /* 0x0000004d04517223 */ /* 0x000fe20000010051 */
[----:B------:R-:W-:Y:S01]  /*4b90*/  FMUL.FTZ R80, R9, R80 ;  /* 0x0000005009507220 */ /* 0x000fe20000410000 */
        /* <DEDUP_REMOVED lines=8> */
[----:B------:R-:W-:-:S02]  /*4c20*/  HADD2.F32 R74, -RZ, R74.H1_H1 ;  /* 0x3000004aff4a7230 */ /* 0x000fc40000004100 */
[----:B------:R-:W-:Y:S01]  /*4c30*/  FFMA.FTZ R88, R25, R77, -R88 ;  /* 0x0000004d19587223 */ /* 0x000fe20000010858 */
[----:B------:R-:W-:Y:S02]  /*4c40*/  HADD2.F32 R6, -RZ, R6.H1_H1 ;  /* 0x30000006ff067230 */ /* 0x000fe40000004100 */
[----:B------:R-:W-:Y:S01]  /*4c50*/  FMUL.FTZ R9, R27, R78 ;  /* 0x0000004e1b097220 */ /* 0x000fe20000410000 */
[----:B------:R-:W-:Y:S02]  /*4c60*/  HADD2.F32 R5, -RZ, R5.H1_H1 ;  /* 0x30000005ff057230 */ /* 0x000fe40000004100 */
[-C--:B------:R-:W-:Y:S01]  /*4c70*/  FFMA.FTZ R11, R11, R74.reuse, -R76 ;  /* 0x0000004a0b0b7223 */ /* 0x080fe2000001084c */
[----:B------:R-:W-:Y:S01]  /*4c80*/  FFMA.FTZ R4, R31, R74, R4 ;  /* 0x0000004a1f047223 */ /* 0x000fe20000010004 */
[----:B------:R-:W-:Y:S01]  /*4c90*/  FMUL.FTZ R78, R6, R78 ;  /* 0x0000004e064e7220 */ /* 0x000fe20000410000 */
[----:B------:R-:W-:Y:S01]  /*4ca0*/  F2FP.SATFINITE.E4M3.F32.PACK_AB_MERGE_C R15, R26, R15, R82 ;  /* 0x0000000f1a0f723e */ /* 0x000fe20004807052 */
[-C--:B------:R-:W-:Y:S01]  /*4cb0*/  FFMA.FTZ R9, R6, R5.reuse, -R9 ;  /* 0x0000000506097223 */ /* 0x080fe20000010809 */
[----:B------:R-:W-:Y:S01]  /*4cc0*/  F2FP.SATFINITE.E4M3.F32.PACK_AB_MERGE_C R11, R11, R88, RZ ;  /* 0x000000580b0b723e */ /* 0x000fe200048070ff */
[----:B------:R-:W-:Y:S01]  /*4cd0*/  FFMA.FTZ R5, R27, R5, R78 ;  /* 0x000000051b057223 */ /* 0x000fe2000001004e */
[----:B------:R-:W-:-:S02]  /*4ce0*/  F2FP.SATFINITE.E4M3.F32.PACK_AB_MERGE_C R4, R4, R81, RZ ;  /* 0x000000510404723e */ /* 0x000fc400048070ff */
[----:B------:R-:W-:Y:S01]  /*4cf0*/  F2FP.SATFINITE.E4M3.F32.PACK_AB_MERGE_C R11, R9, R86, R11 ;  /* 0x00000056090b723e */ /* 0x000fe2000480700b */
[----:B------:R-:W-:Y:S01]  /*4d00*/  IMAD.MOV.U32 R9, RZ, RZ, R15 ;  /* 0x000000ffff097224 */ /* 0x000fe200078e000f */
[----:B------:R-:W-:Y:S02]  /*4d10*/  F2FP.SATFINITE.E4M3.F32.PACK_AB_MERGE_C R29, R7, R24, R83 ;  /* 0x00000018071d723e */ /* 0x000fe40004807053 */
[----:B------:R-:W-:-:S07]  /*4d20*/  F2FP.SATFINITE.E4M3.F32.PACK_AB_MERGE_C R31, R5, R80, R4 ;  /* 0x00000050051f723e */ /* 0x000fce0004807004 */
.L_x_14953:
[----:B------:R-:W-:Y:S05]  /*4d30*/  BSYNC B1 ;  /* 0x0000000000017941 */ /* 0x000fea0003800000 */
.L_x_14952:
[----:B-1----:R1:W-:Y:S01]  /*4d40*/  ST.E.128 desc[UR44][R2.64], R8 ;  /* 0x0000000802007985 */ /* 0x0023e2000c101d2c */
[----:B------:R-:W-:-:S13]  /*4d50*/  ISETP.GE.AND P3, PT, R13, R12, PT ;  /* 0x0000000c0d00720c */ /* 0x000fda0003f66270 */
[----:B------:R-:W-:Y:S05]  /*4d60*/  @P3 BRA `(.L_x_14941) ;  /* 0x0000000000f03947 */ /* 0x000fea0003800000 */
[----:B------:R-:W-:-:S04]  /*4d70*/  IADD3 R14, P3, R14, R13, RZ ;  /* 0x0000000d0e0e7210 */ /* 0x000fc80007f7e0ff */
[----:B------:R-:W-:-:S05]  /*4d80*/  LEA.HI.X.SX32 R15, R13, R0, 0x1, P3 ;  /* 0x000000000d0f7211 */ /* 0x000fca00018f0eff */
[----:B--2---:R2:W-:Y:S01]  /*4d90*/  ST.E.128 desc[UR44][R14.64], R28 ;  /* 0x0000001c0e007985 */ /* 0x0045e2000c101d2c */
[----:B------:R-:W-:Y:S05]  /*4da0*/  BRA `(.L_x_14941) ;  /* 0x0000000000e07947 */ /* 0x000fea0003800000 */
.L_x_14933:
[----:B------:R-:W2:Y:S02]  /*4db0*/  LDL R0, [R1+0xc] ;  /* 0x00000c0001007983 */ /* 0x000ea40000100800 */
[----:B--2---:R-:W-:-:S13]  /*4dc0*/  ISETP.NE.AND P4, PT, R0, 0x3, PT ;  /* 0x000000030000780c */ /* 0x004fda0003f85270 */
[----:B------:R-:W-:Y:S05]  /*4dd0*/  @!P4 BRA `(.L_x_14954) ;  /* 0x000000000004c947 */ /* 0x000fea0003800000 */
[----:B------:R-:W-:Y:S01]  /*4de0*/  BPT.TRAP 0x1 ;  /* 0x000000040000795c */ /* 0x000fe20000300000 */
.L_x_14954:
[----:B------:R-:W2:Y:S01]  /*4df0*/  LDL R0, [R1+0x1c] ;  /* 0x00001c0001007983 */ /* 0x000ea20000100800 */
[----:B------:R-:W-:Y:S01]  /*4e00*/  IMAD R50, R157, 0x8, R22 ;  /* 0x000000089d327824 */ /* 0x000fe200078e0216 */
[----:B------:R-:W-:Y:S01]  /*4e10*/  BSSY B1, `(.L_x_14955) ;  /* 0x0000005000017945 */ /* 0x000fe20003800000 */
[----:B------:R-:W-:Y:S02]  /*4e20*/  SHF.R.S32.HI R71, RZ, 0x1f, R69 ;  /* 0x0000001fff477819 */ /* 0x000fe40000011445 */
[----:B--2---:R-:W-:-:S04]  /*4e30*/  SHF.L.U32 R75, R0, 0x1f, RZ ;  /* 0x0000001f004b7819 */ /* 0x004fc800000006ff */
[----:B------:R-:W0:Y:S02]  /*4e40*/  SYNCS.PHASECHK.TRANS64.TRYWAIT P3, [R50+URZ+0x13290], R75 ;  /* 0x0132904b320075a7 */ /* 0x000e24000806017f */
[----:B0-----:R-:W-:Y:S05]  /*4e50*/  @!P3 BRA `(.L_x_14956) ;  /* 0x0000021c002cb947 */ /* 0x001fea0003800000 */
.L_x_15266:
[----:B------:R-:W-:Y:S05]  /*4e60*/  BSYNC B1 ;  /* 0x0000000000017941 */ /* 0x000fea0003800000 */
.L_x_14955:
        /* <DEDUP_REMOVED lines=17> */
[----:B--2---:R-:W-:Y:S01]  /*4f80*/  IMAD.WIDE.U32 R2, R6, UR4, R2 ;  /* 0x0000000406027c25 */ /* 0x004fe2000f8e0002 */
        /* <DEDUP_REMOVED lines=8> */
[----:B------:R-:W-:Y:S01]  /*5010*/  ISETP.GT.AND P3, PT, R73, R4, PT ;  /* 0x000000044900720c */ /* 0x000fe20003f64270 */
[----:B------:R-:W-:-:S12]  /*5020*/  BRA.DIV UR4, `(.L_x_14957) ;  /* 0x0000021a04cc7947 */ /* 0x000fd8000b800000 */
[----:B------:R1:W2:Y:S04]  /*5030*/  SHFL.IDX PT, R3, R13, RZ, 0x1e1f ;  /* 0x001e1fff0d037589 */ /* 0x0002a800000e0000 */
[----:B------:R1:W3:Y:S02]  /*5040*/  SHFL.IDX PT, R14, R0, RZ, 0x1e1f ;  /* 0x001e1fff000e7589 */ /* 0x0002e400000e0000 */
.L_x_15270:
[----:B------:R-:W-:Y:S05]  /*5050*/  @!P3 BRA `(.L_x_14941) ;  /* 0x000000000034b947 */ /* 0x000fea0003800000 */
[----:B------:R-:W4:Y:S01]  /*5060*/  LDL R2, [R1+0x18] ;  /* 0x0000180001027983 */ /* 0x000f220000100800 */
[----:B------:R-:W-:-:S03]  /*5070*/  ULDC UR4, c[0x0][0x2f4] ;  /* 0x0000bd0000047ab9 */ /* 0x000fc60000000800 */
[----:B-1----:R-:W5:Y:S01]  /*5080*/  LDL R0, [R1+0x30] ;  /* 0x0000300001007983 */ /* 0x002f620000100800 */
[----:B------:R-:W-:-:S13]  /*5090*/  ISETP.GE.AND P3, PT, R18, UR4, PT ;  /* 0x0000000412007c0c */ /* 0x000fda000bf66270 */
[----:B------:R-:W1:Y:S01]  /*50a0*/  @!P3 LDS.128 R4, [R70+0xe000] ;  /* 0x00e000004604b984 */ /* 0x000e620000000c00 */
[----:B---3--:R-:W-:-:S05]  /*50b0*/  @!P3 IADD3 R12, P5, R18, R14, RZ ;  /* 0x0000000e120cb210 */ /* 0x008fca0007fbe0ff */
[----:B--2---:R-:W-:-:S05]  /*50c0*/  @!P3 IMAD.X R13, R3, 0x1, R19, P5 ;  /* 0x00000001030db824 */ /* 0x004fca00028e0613 */
[----:B-1----:R-:W-:Y:S01]  /*50d0*/  @!P3 ST.E.128 desc[UR44][R12.64], R4 ;  /* 0x000000040c00b985 */ /* 0x002fe2000c101d2c */
[----:B----4-:R-:W-:-:S13]  /*50e0*/  ISETP.GE.AND P5, PT, R2, UR4, PT ;  /* 0x0000000402007c0c */ /* 0x010fda000bfa6270 */
[----:B------:R-:W1:Y:S01]  /*50f0*/  @!P5 LDS.128 R8, [R67+0xe000] ;  /* 0x00e000004308d984 */ /* 0x000e620000000c00 */
[----:B------:R-:W-:-:S05]  /*5100*/  @!P5 IADD3 R14, P6, R2, R14, RZ ;  /* 0x0000000e020ed210 */ /* 0x000fca0007fde0ff */
[----:B-----5:R-:W-:-:S05]  /*5110*/  @!P5 IMAD.X R15, R3, 0x1, R0, P6 ;  /* 0x00000001030fd824 */ /* 0x020fca00030e0600 */
[----:B-1----:R4:W-:Y:S03]  /*5120*/  @!P5 ST.E.128 desc[UR44][R14.64], R8 ;  /* 0x000000080e00d985 */ /* 0x0029e6000c101d2c */
.L_x_14941:
[----:B------:R-:W-:Y:S05]  /*5130*/  BSYNC B0 ;  /* 0x0000000000007941 */ /* 0x000fea0003800000 */
.L_x_14932:
[----:B-12---:R-:W1:Y:S01]  /*5140*/  S2R R0, SR_TID.X ;  /* 0x0000000000007919 */ /* 0x006e620000002100 */
        /* <DEDUP_REMOVED lines=15> */
.L_x_14959:
[----:B------:R-:W-:Y:S05]  /*5240*/  BSYNC B0 ;  /* 0x0000000000007941 */ /* 0x000fea0003800000 */
.L_x_14958:
[----:B------:R-:W1:Y:S01]  /*5250*/  SYNCS.PHASECHK.TRANS64.TRYWAIT P4, [R50+URZ+0x132b0], R75 ;  /* 0x0132b04b320075a7 */ /* 0x000e62000808017f */
[----:B------:R-:W-:Y:S04]  /*5260*/  BSSY B0, `(.L_x_14960) ;  /* 0x0000002000007945 */ /* 0x000fe80003800000 */
[----:B-1----:R-:W-:Y:S05]  /*5270*/  @!P4 BRA `(.L_x_14961) ;  /* 0x00000218007cc947 */ /* 0x002fea0003800000 */
.L_x_15271:
[----:B------:R-:W-:Y:S05]  /*5280*/  BSYNC B0 ;  /* 0x0000000000007941 */ /* 0x000fea0003800000 */
.L_x_14960:
[----:B0-----:R-:W5:Y:S01]  /*5290*/  LDL R6, [R1+0x4] ;  /* 0x0000040001067983 */ /* 0x001f620000100800 */
[----:B------:R-:W-:Y:S01]  /*52a0*/  ULDC.64 UR4, c[0x0][0x328] ;  /* 0x0000ca0000047ab9 */ /* 0x000fe20000000a00 */
[----:B------:R-:W-:Y:S01]  /*52b0*/  ULDC.64 UR6, c[0x0][0x318] ;  /* 0x0000c60000067ab9 */ /* 0x000fe20000000a00 */
[----:B--2---:R-:W-:Y:S01]  /*52c0*/  IMAD R0, R71, UR4, RZ ;  /* 0x0000000447007c24 */ /* 0x004fe2000f8e02ff */
[----:B------:R-:W0:Y:S01]  /*52d0*/  S2R R4, SR_TID.X ;  /* 0x0000000000047919 */ /* 0x000e220000002100 */
[C---:B---3--:R-:W-:Y:S01]  /*52e0*/  IMAD.WIDE.U32 R2, R69.reuse, UR4, RZ ;  /* 0x0000000445027c25 */ /* 0x048fe2000f8e00ff */
        /* <DEDUP_REMOVED lines=9> */
[----:B-----5:R-:W-:-:S04]  /*5380*/  IMAD.WIDE.U32 R2, R6, UR4, R68 ;  /* 0x0000000406027c25 */ /* 0x020fc8000f8e0044 */
[----:B------:R-:W-:Y:S01]  /*5390*/  IMAD R0, R6, UR5, R3 ;  /* 0x0000000506007c24 */ /* 0x000fe2000f8e0203 */
[----:B------:R-:W-:Y:S01]  /*53a0*/  IADD3 R2, P4, R2, UR6, RZ ;  /* 0x0000000602027c10 */ /* 0x000fe2000ff9e0ff */
[C---:B0-----:R-:W-:Y:S02]  /*53b0*/  VIADD R6, R4.reuse, 0xffffff80 ;  /* 0xffffff8004067836 */ /* 0x041fe40000000000 */
[----:B------:R-:W-:Y:S01]  /*53c0*/  VIADD R4, R4, 0xffffff80 ;  /* 0xffffff8004047836 */ /* 0x000fe20000000000 */
[----:B------:R-:W-:Y:S01]  /*53d0*/  IADD3.X R0, R0, UR7, RZ, P4, !PT ;  /* 0x0000000700007c10 */ /* 0x000fe2000a7fe4ff */
[----:B------:R0:W2:Y:S03]  /*53e0*/  SHFL.IDX PT, R13, R2, RZ, 0x1e1f ;  /* 0x001e1fff020d7589 */ /* 0x0000a600000e0000 */
[----:B------:R-:W-:Y:S01]  /*53f0*/  LEA.HI R4, R4, R6, RZ, 0x1 ;  /* 0x0000000604047211 */ /* 0x000fe200078f08ff */
[----:B------:R0:W3:Y:S03]  /*5400*/  SHFL.IDX PT, R5, R0, RZ, 0x1e1f ;  /* 0x001e1fff00057589 */ /* 0x0000e600000e0000 */
[----:B------:R-:W-:-:S04]  /*5410*/  SHF.R.S32.HI R4, RZ, 0x1, R4 ;  /* 0x00000001ff047819 */ /* 0x000fc80000011404 */
[----:B------:R-:W-:-:S13]  /*5420*/  ISETP.GT.AND P4, PT, R73, R4, PT ;  /* 0x000000044900720c */ /* 0x000fda0003f84270 */
[----:B0-2---:R-:W-:Y:S05]  /*5430*/  @!P4 BRA `(.L_x_14963) ;  /* 0x000000000034c947 */ /* 0x005fea0003800000 */
[----:B------:R-:W2:Y:S01]  /*5440*/  LDL R6, [R1+0x18] ;  /* 0x0000180001067983 */ /* 0x000ea20000100800 */
[----:B------:R-:W-:-:S03]  /*5450*/  ULDC UR4, c[0x0][0x2f4] ;  /* 0x0000bd0000047ab9 */ /* 0x000fc60000000800 */
[----:B------:R-:W5:Y:S01]  /*5460*/  LDL R4, [R1+0x30] ;  /* 0x0000300001047983 */ /* 0x000f620000100800 */
[----:B------:R-:W-:-:S13]  /*5470*/  ISETP.GE.AND P4, PT, R18, UR4, PT ;  /* 0x0000000412007c0c */ /* 0x000fda000bf86270 */
[----:B------:R-:W-:-:S05]  /*5480*/  @!P4 IADD3 R2, P5, R18, R13, RZ ;  /* 0x0000000d1202c210 */ /* 0x000fca0007fbe0ff */
[----:B---3--:R-:W-:Y:S01]  /*5490*/  @!P4 IMAD.X R3, R5, 0x1, R19, P5 ;  /* 0x000000010503c824 */ /* 0x008fe200028e0613 */
[----:B--2---:R-:W-:-:S13]  /*54a0*/  ISETP.GE.AND P5, PT, R6, UR4, PT ;  /* 0x0000000406007c0c */ /* 0x004fda000bfa6270 */
[----:B------:R-:W-:-:S05]  /*54b0*/  @!P5 IADD3 R12, P6, R6, R13, RZ ;  /* 0x0000000d060cd210 */ /* 0x000fca0007fde0ff */
[----:B-----5:R-:W-:Y:S02]  /*54c0*/  @!P5 IMAD.X R13, R5, 0x1, R4, P6 ;  /* 0x00000001050dd824 */ /* 0x020fe400030e0604 */
[----:B------:R-:W0:Y:S04]  /*54d0*/  @!P4 LDS.128 R4, [R70+0x6000] ;  /* 0x006000004604c984 */ /* 0x000e280000000c00 */
[----:B0-----:R-:W-:Y:S04]  /*54e0*/  @!P4 ST.E.128 desc[UR44][R2.64], R4 ;  /* 0x000000040200c985 */ /* 0x001fe8000c101d2c */
[----:B----4-:R-:W0:Y:S04]  /*54f0*/  @!P5 LDS.128 R8, [R67+0x6000] ;  /* 0x006000004308d984 */ /* 0x010e280000000c00 */
[----:B0-----:R0:W-:Y:S02]  /*5500*/  @!P5 ST.E.128 desc[UR44][R12.64], R8 ;  /* 0x000000080c00d985 */ /* 0x0011e4000c101d2c */
.L_x_14963:
[----:B------:R-:W-:Y:S05]  /*5510*/  BSYNC B0 ;  /* 0x0000000000007941 */ /* 0x000fea0003800000 */
.L_x_14962:
[----:B------:R-:W2:Y:S01]  /*5520*/  LDL.LU R2, [R1+0x1c] ;  /* 0x00001c0001027983 */ /* 0x000ea20000300800 */
[----:B------:R-:W-:Y:S02]  /*5530*/  VIADD R157, R157, 0x1 ;  /* 0x000000019d9d7836 */ /* 0x000fe40000000000 */
[----:B-1----:R-:W-:Y:S01]  /*5540*/  @!P3 VIADD R50, R50, 0x132c0 ;  /* 0x000132c03232b836 */ /* 0x002fe20000000000 */
[----:B------:R-:W-:Y:S01]  /*5550*/  @!PT LDS RZ, [RZ] ;  /* 0x00000000fffff984 */ /* 0x000fe20000000800 */
[----:B------:R-:W-:Y:S01]  /*5560*/  @!PT LDS RZ, [RZ] ;  /* 0x00000000fffff984 */ /* 0x000fe20000000800 */
[----:B------:R-:W-:Y:S01]  /*5570*/  @!PT LDS RZ, [RZ] ;  /* 0x00000000fffff984 */ /* 0x000fe20000000800 */
[----:B------:R-:W-:Y:S01]  /*5580*/  @!PT LDS RZ, [RZ] ;  /* 0x00000000fffff984 */ /* 0x000fe20000000800 */
[----:B------:R1:W-:Y:S06]  /*5590*/  MEMBAR.ALL.CTA ;  /* 0x0000000000007992 */ /* 0x0003ec0000008000 */
[----:B-1----:R-:W1:Y:S02]  /*55a0*/  FENCE.VIEW.ASYNC.S ;  /* 0x00000000000073c6 */ /* 0x002e640000000000 */
[----:B-1----:R1:W-:Y:S01]  /*55b0*/  BAR.SYNC.DEFER_BLOCKING R64, 0x80 ;  /* 0x000200400000751d */ /* 0x0023e20000010000 */
[----:B------:R-:W-:-:S02]  /*55c0*/  ISETP.NE.AND P4, PT, R157, 0x2, PT ;  /* 0x000000029d00780c */ /* 0x000fc40003f85270 */
[----:B------:R-:W-:Y:S02]  /*55d0*/  @!P3 PRMT R50, RZ, 0x654, R50 ;  /* 0x00000654ff32b816 */ /* 0x000fe40000000032 */
[----:B------:R-:W-:Y:S02]  /*55e0*/  SEL R0, RZ, 0x1, P4 ;  /* 0x00000001ff007807 */ /* 0x000fe40002000000 */
[----:B------:R-:W-:Y:S01]  /*55f0*/  SEL R157, R157, RZ, P4 ;  /* 0x000000ff9d9d7207 */ /* 0x000fe20002000000 */
[----:B------:R1:W-:Y:S01]  /*5600*/  @!P3 SYNCS.ARRIVE.TRANS64.RED.A1T0 RZ, [R50+URZ], RZ ;  /* 0x000000ff32ffb9a7 */ /* 0x0003e2000810043f */
[----:B------:R-:W-:Y:S02]  /*5610*/  PLOP3.LUT P3, PT, PT, PT, PT, 0x8, 0x0 ;  /* 0x000000000000781c */ /* 0x000fe40003f6e170 */
[----:B--2---:R-:W-:-:S05]  /*5620*/  LOP3.LUT R2, R2, R0, RZ, 0x3c, !PT ;  /* 0x0000000002027212 */ /* 0x004fca00078e3cff */
[----:B------:R1:W-:Y:S01]  /*5630*/  STL [R1+0x1c], R2 ;  /* 0x00001c0201007387 */ /* 0x0003e20000100800 */
[----:B------:R-:W-:Y:S05]  /*5640*/  @P2 BRA `(.L_x_14964) ;  /* 0xffffffcc00a82947 */ /* 0x000fea000383ffff */
.L_x_14927:
[----:B0---4-:R-:W2:Y:S01]  /*5650*/  LDL R8, [R1+0x24] ;  /* 0x0000240001087983 */ /* 0x011ea20000100800 */
[----:B------:R-:W0:Y:S03]  /*5660*/  LDC R0, c[0x0][0x448] ;  /* 0x00011200ff007b82 */ /* 0x000e260000000800 */
[----:B---3--:R-:W3:Y:S04]  /*5670*/  LDL R5, [R1+0x8] ;  /* 0x0000080001057983 */ /* 0x008ee80000100800 */
[----:B------:R-:W3:Y:S01]  /*5680*/  LDL R4, [R1+0x10] ;  /* 0x0000100001047983 */ /* 0x000ee20000100800 */
[----:B------:R-:W4:Y:S01]  /*5690*/  LDC.64 R6, c[0x0][0x9e0] ;  /* 0x00027800ff067b82 */ /* 0x000f220000000a00 */
[----:B0-----:R-:W-:-:S13]  /*56a0*/  ISETP.NE.AND P1, PT, R0, 0x1, PT ;  /* 0x000000010000780c */ /* 0x001fda0003f25270 */
[----:B------:R-:W0:Y:S08]  /*56b0*/  @P1 LDC R3, c[0x0][0x44c] ;  /* 0x00011300ff031b82 */ /* 0x000e300000000800 */
[----:B-1----:R-:W1:Y:S01]  /*56c0*/  @P1 LDC R2, c[0x0][0x450] ;  /* 0x00011400ff021b82 */ /* 0x002e620000000800 */
        /* <DEDUP_REMOVED lines=10> */
.L_x_14966:
[----:B------:R-:W-:Y:S05]  /*5770*/  BSYNC B0 ;  /* 0x0000000000007941 */ /* 0x000fea0003800000 */
.L_x_14965:
        /* <DEDUP_REMOVED lines=13> */
.L_x_14969:
[----:B------:R-:W-:-:S13]  /*5850*/  ISETP.NE.AND P0, PT, R7, 0x1, PT ;  /* 0x000000010700780c */ /* 0x000fda0003f05270 */
[----:B------:R-:W0:Y:S02]  /*5860*/  @P0 LDC.64 R4, c[0x0][0x9e8] ;  /* 0x00027a00ff040b82 */ /* 0x000e240000000a00 */
[----:B0-----:R-:W-:-:S05]  /*5870*/  @P0 IMAD.HI.U32 R4, R2, R4, RZ ;  /* 0x0000000402040227 */ /* 0x001fca00078e00ff */
[----:B------:R-:W-:-:S07]  /*5880*/  @P0 SHF.R.U32.HI R2, RZ, R5, R4 ;  /* 0x00000005ff020219 */ /* 0x000fce0000011604 */
.L_x_14970:
[----:B------:R-:W-:Y:S05]  /*5890*/  BSYNC B0 ;  /* 0x0000000000007941 */ /* 0x000fea0003800000 */
.L_x_14968:
[----:B------:R-:W-:-:S05]  /*58a0*/  IMAD R3, R2, R7, R7 ;  /* 0x0000000702037224 */ /* 0x000fca00078e0207 */
[----:B------:R-:W-:-:S07]  /*58b0*/  VIMNMX R0, R0, R3, PT ;  /* 0x0000000300007248 */ /* 0x000fce0003fe0100 */
.L_x_14967:
[----:B------:R-:W0:Y:S01]  /*58c0*/  @P1 LDC R2, c[0x0][0x44c] ;  /* 0x00011300ff021b82 */ /* 0x000e220000000800 */
[----:B------:R-:W-:Y:S01]  /*58d0*/  VIADD R0, R0, 0x9f ;  /* 0x0000009f00007836 */ /* 0x000fe20000000000 */
[----:B------:R-:W-:Y:S01]  /*58e0*/  ULDC UR4, c[0x0][0x9dc] ;  /* 0x0002770000047ab9 */ /* 0x000fe20000000800 */
[----:B------:R-:W-:Y:S02]  /*58f0*/  IMAD.MOV.U32 R5, RZ, RZ, R8 ;  /* 0x000000ffff057224 */ /* 0x000fe400078e0008 */
[----:B------:R-:W-:-:S03]  /*5900*/  IMAD.HI R0, R0, 0x66666667, RZ ;  /* 0x6666666700007827 */ /* 0x000fc600078e02ff */
[----:B------:R-:W1:Y:S02]  /*5910*/  @P1 LDC R9, c[0x0][0x450] ;  /* 0x00011400ff091b82 */ /* 0x000e640000000800 */
        /* <DEDUP_REMOVED lines=18> */
.L_x_14973:
[----:B------:R-:W-:-:S13]  /*5a40*/  ISETP.NE.AND P0, PT, R7, 0x1, PT ;  /* 0x000000010700780c */ /* 0x000fda0003f05270 */
[----:B------:R-:W0:Y:S02]  /*5a50*/  @P0 LDC.64 R4, c[0x0][0x9e8] ;  /* 0x00027a00ff040b82 */ /* 0x000e240000000a00 */
[----:B0-----:R-:W-:-:S05]  /*5a60*/  @P0 IMAD.HI.U32 R4, R0, R4, RZ ;  /* 0x0000000400040227 */ /* 0x001fca00078e00ff */
[----:B------:R-:W-:-:S07]  /*5a70*/  @P0 SHF.R.U32.HI R0, RZ, R5, R4 ;  /* 0x00000005ff000219 */ /* 0x000fce0000011604 */
.L_x_14974:
[----:B------:R-:W-:Y:S05]  /*5a80*/  BSYNC B0 ;  /* 0x0000000000007941 */ /* 0x000fea0003800000 */
.L_x_14972:
[----:B------:R-:W-:-:S05]  /*5a90*/  IMAD R3, R0, R7, RZ ;  /* 0x0000000700037224 */ /* 0x000fca00078e02ff */
[----:B------:R-:W-:-:S07]  /*5aa0*/  VIMNMX R2, R2, R3, !PT ;  /* 0x0000000302027248 */ /* 0x000fce0007fe0100 */
.L_x_14971:
[----:B------:R-:W-:Y:S01]  /*5ab0*/  IMAD.HI R2, R2, 0x66666667, RZ ;  /* 0x6666666702027827 */ /* 0x000fe200078e02ff */
[----:B------:R-:W-:Y:S03]  /*5ac0*/  BSSY B0, `(.L_x_14975) ;  /* 0x0000027000007945 */ /* 0x000fe60003800000 */
[----:B------:R-:W-:Y:S01]  /*5ad0*/  IMAD.MOV.U32 R105, RZ, RZ, RZ ;  /* 0x000000ffff697224 */ /* 0x000fe200078e00ff */
[----:B------:R-:W-:-:S04]  /*5ae0*/  SHF.R.U32.HI R3, RZ, 0x1f, R2 ;  /* 0x0000001fff037819 */ /* 0x000fc80000011602 */
[----:B------:R-:W-:-:S04]  /*5af0*/  LEA.HI.SX32 R3, R2, R3, 0x1a ;  /* 0x0000000302037211 */ /* 0x000fc800078fd2ff */
        /* <DEDUP_REMOVED lines=35> */
.L_x_14976:
[----:B------:R-:W-:Y:S05]  /*5d30*/  BSYNC B0 ;  /* 0x0000000000007941 */ /* 0x000fea0003800000 */
.L_x_14975:
[----:B------:R-:W2:Y:S01]  /*5d40*/  LDL R0, [R1+0x60] ;  /* 0x0000600001007983 */ /* 0x000ea20000100800 */
[----:B------:R-:W-:Y:S02]  /*5d50*/  PLOP3.LUT P0, PT, PT, PT, PT, 0x80, 0x0 ;  /* 0x000000000000781c */ /* 0x000fe40003f0f070 */
        /* <DEDUP_REMOVED lines=16> */
[----:B------:R-:W-:Y:S01]  /*5e60*/  CS2R R50, SRZ ;  /* 0x0000000000327805 */ /* 0x000fe2000001ff00 */
[----:B--2---:R-:W-:-:S05]  /*5e70*/  IMAD R0, R0, R105, R9 ;  /* 0x0000006900007224 */ /* 0x004fca00078e0209 */
        /* <DEDUP_REMOVED lines=12> */
[----:B------:R-:W-:-:S06]  /*5f40*/  SHF.R.S32.HI R0, RZ, 0x7, R0 ;  /* 0x00000007ff007819 */ /* 0x000fcc0000011400 */
        /* <DEDUP_REMOVED lines=24> */
.L_x_14979:
[----:B------:R-:W-:Y:S05]  /*60d0*/  BSYNC B6 ;  /* 0x0000000000067941 */ /* 0x000fea0003800000 */
.L_x_14978:
        /* <DEDUP_REMOVED lines=8> */
[----:B------:R-:W0:Y:S08]  /*6160*/  @P1 LDC.64 R8, c[0x0][0x9b8] ;  /* 0x00026e00ff081b82 */ /* 0x000e300000000a00 */
[----:B------:R-:W1:Y:S08]  /*6170*/  @P0 LDC.64 R6, c[0x0][0x9a8] ;  /* 0x00026a00ff060b82 */ /* 0x000e700000000a00 */
[----:B------:R-:W4:Y:S08]  /*6180*/  @P0 LDC.64 R10, c[0x0][0x9b0] ;  /* 0x00026c00ff0a0b82 */ /* 0x000f300000000a00 */
[----:B------:R-:W4:Y:S01]  /*6190*/  @P1 LDC.64 R12, c[0x0][0x9c0] ;  /* 0x00027000ff0c1b82 */ /* 0x000f220000000a00 */
[----:B--2---:R-:W-:-:S02]  /*61a0*/  @P1 SHF.R.S32.HI R5, RZ, 0x1f, R21 ;  /* 0x0000001fff051819 */ /* 0x004fc40000011415 */
[----:B------:R-:W-:Y:S01]  /*61b0*/  @P0 SHF.R.S32.HI R3, RZ, 0x1f, R21 ;  /* 0x0000001fff030819 */ /* 0x000fe20000011415 */
[----:B---3--:R-:W-:Y:S02]  /*61c0*/  IMAD.MOV.U32 R20, RZ, RZ, R2 ;  /* 0x000000ffff147224 */ /* 0x008fe400078e0002 */
[----:B0-----:R-:W-:Y:S02]  /*61d0*/  @P1 IMAD R2, R5, R8, RZ ;  /* 0x0000000805021224 */ /* 0x001fe400078e02ff */
[-C--:B-1----:R-:W-:Y:S02]  /*61e0*/  @P0 IMAD R0, R3, R6.reuse, RZ ;  /* 0x0000000603000224 */ /* 0x082fe400078e02ff */
[C---:B------:R-:W-:Y:S02]  /*61f0*/  @P1 IMAD R9, R21.reuse, R9, R2 ;  /* 0x0000000915091224 */ /* 0x040fe400078e0202 */
[C---:B------:R-:W-:Y:S02]  /*6200*/  @P0 IMAD R7, R21.reuse, R7, R0 ;  /* 0x0000000715070224 */ /* 0x040fe400078e0200 */
[----:B------:R-:W-:-:S04]  /*6210*/  @P0 IMAD.WIDE.U32 R2, R21, R6, RZ ;  /* 0x0000000615020225 */ /* 0x000fc800078e00ff */
[----:B------:R-:W-:-:S04]  /*6220*/  @P1 IMAD.WIDE.U32 R4, R21, R8, RZ ;  /* 0x0000000815041225 */ /* 0x000fc800078e00ff */
[----:B------:R-:W-:Y:S02]  /*6230*/  @P0 IMAD.IADD R3, R3, 0x1, R7 ;  /* 0x0000000103030824 */ /* 0x000fe400078e0207 */
[----:B------:R-:W-:Y:S02]  /*6240*/  @P1 IMAD.IADD R5, R5, 0x1, R9 ;  /* 0x0000000105051824 */ /* 0x000fe400078e0209 */
[----:B----4-:R-:W-:-:S04]  /*6250*/  @P0 IMAD.WIDE.U32 R2, R20, R10, R2 ;  /* 0x0000000a14020225 */ /* 0x010fc800078e0002 */
[----:B------:R-:W-:-:S04]  /*6260*/  @P1 IMAD.WIDE.U32 R6, R20, R12, R4 ;  /* 0x0000000c14061225 */ /* 0x000fc800078e0004 */
[----:B------:R-:W-:Y:S01]  /*6270*/  @P0 IMAD R5, R20, R11, R3 ;  /* 0x0000000b14050224 */ /* 0x000fe200078e0203 */
[----:B------:R-:W-:Y:S01]  /*6280*/  @P1 LEA R8, P3, R6, UR6, 0x2 ;  /* 0x0000000606081c11 */ /* 0x000fe2000f8610ff */
[----:B------:R-:W-:Y:S01]  /*6290*/  @P1 IMAD R3, R20, R13, R7 ;  /* 0x0000000d14031224 */ /* 0x000fe200078e0207 */
[----:B------:R-:W-:Y:S01]  /*62a0*/  @P0 LEA R4, P2, R2, UR4, 0x2 ;  /* 0x0000000402040c11 */ /* 0x000fe2000f8410ff */
[----:B------:R-:W-:Y:S01]  /*62b0*/  IMAD.MOV.U32 R0, RZ, RZ, 0x3f800000 ;  /* 0x3f800000ff007424 */ /* 0x000fe200078e00ff */
        /* <DEDUP_REMOVED lines=21> */
.L_x_14983:
[----:B-1----:R1:W2:Y:S02]  /*6410*/  SYNCS.PHASECHK.TRANS64.TRYWAIT P0, [R22+URZ+0x13200], R3 ;  /* 0x01320003160075a7 */ /* 0x0022a4000800017f */
[----:B--2---:R-:W-:Y:S05]  /*6420*/  @!P0 NANOSLEEP.SYNCS 0x989680 ;  /* 0x009896800000895d */ /* 0x004fea0003900000 */
[----:B------:R-:W2:Y:S02]  /*6430*/  @!P0 SYNCS.PHASECHK.TRANS64 P0, [R22+URZ+0x13200], R3 ;  /* 0x01320003160085a7 */ /* 0x000ea4000800007f */
[----:B--2---:R-:W-:Y:S05]  /*6440*/  @!P0 BRA `(.L_x_14983) ;  /* 0xfffffffc00f08947 */ /* 0x004fea000383ffff */
.L_x_14982:
[----:B------:R-:W-:Y:S05]  /*6450*/  BSYNC B0 ;  /* 0x0000000000007941 */ /* 0x000fea0003800000 */
.L_x_14981:
[----:B------:R-:W-:Y:S05]  /*6460*/  BRA `(.L_x_14984) ;  /* 0x0000002c003c7947 */ /* 0x000fea0003800000 */
.L_x_14980:
        /* <DEDUP_REMOVED lines=30> */
.L_x_14986:
[----:B------:R-:W-:Y:S05]  /*6650*/  BSYNC B6 ;  /* 0x0000000000067941 */ /* 0x000fea0003800000 */
.L_x_14985:
[----:B------:R-:W2:Y:S01]  /*6660*/  LDL R21, [R1+0x24] ;  /* 0x0000240001157983 */ /* 0x000ea20000100800 */
[----:B------:R-:W-:Y:S01]  /*6670*/  LEA.HI R33, R33, R30, RZ, 0x2 ;  /* 0x0000001e21217211 */ /* 0x000fe200078f10ff */
[----:B------:R-:W-:Y:S01]  /*6680*/  ULDC.U8 UR4, c[0x0][0x410] ;  /* 0x0001040000047ab9 */ /* 0x000fe20000000000 */
[----:B------:R-:W-:Y:S01]  /*6690*/  BSSY B0, `(.L_x_14987) ;  /* 0x00002a4000007945 */ /* 0x000fe20003800000 */
[----:B------:R-:W0:Y:S01]  /*66a0*/  S2R R32, SR_TID.X ;  /* 0x0000000000207919 */ /* 0x000e220000002100 */
[----:B------:R-:W-:Y:S02]  /*66b0*/  ISETP.NE.AND P0, PT, RZ, UR4, PT ;  /* 0x00000004ff007c0c */ /* 0x000fe4000bf05270 */
[--C-:B------:R-:W-:Y:S02]  /*66c0*/  SHF.R.S32.HI R20, RZ, 0x2, R33.reuse ;  /* 0x00000002ff147819 */ /* 0x100fe40000011421 */
[----:B------:R-:W-:-:S04]  /*66d0*/  SHF.R.S32.HI R33, RZ, 0x1f, R33 ;  /* 0x0000001fff217819 */ /* 0x000fc80000011421 */
[----:B------:R-:W-:-:S04]  /*66e0*/  LEA.HI R33, R33, R20, RZ, 0x2 ;  /* 0x0000001421217211 */ /* 0x000fc800078f10ff */
[----:B------:R-:W-:-:S05]  /*66f0*/  LOP3.LUT R33, R33, 0xfffffffc, RZ, 0xc0, !PT ;  /* 0xfffffffc21217812 */ /* 0x000fca00078ec0ff */
[----:B------:R-:W-:Y:S02]  /*6700*/  IMAD.IADD R20, R20, 0x1, -R33 ;  /* 0x0000000114147824 */ /* 0x000fe400078e0a21 */
[C---:B0-----:R-:W-:Y:S02]  /*6710*/  VIADD R35, R32.reuse, 0xffffff80 ;  /* 0xffffff8020237836 */ /* 0x041fe40000000000 */
[----:B------:R-:W-:-:S05]  /*6720*/  VIADD R34, R32, 0xffffff80 ;  /* 0xffffff8020227836 */ /* 0x000fca0000000000 */
[----:B------:R-:W-:-:S04]  /*6730*/  LEA.HI R34, R34, R35, RZ, 0x1 ;  /* 0x0000002322227211 */ /* 0x000fc800078f08ff */
[----:B------:R-:W-:-:S05]  /*6740*/  SHF.R.S32.HI R34, RZ, 0x1, R34 ;  /* 0x00000001ff227819 */ /* 0x000fca0000011422 */
[----:B--2---:R-:W-:Y:S01]  /*6750*/  IMAD.IADD R10, R34, 0x1, R21 ;  /* 0x00000001220a7824 */ /* 0x004fe200078e0215 */
[----:B------:R-:W-:Y:S06]  /*6760*/  @!P0 BRA `(.L_x_14988) ;  /* 0x0000001400408947 */ /* 0x000fec0003800000 */
[----:B------:R-:W0:Y:S01]  /*6770*/  LDC R21, c[0x0][0x448] ;  /* 0x00011200ff157b82 */ /* 0x000e220000000800 */
[----:B------:R-:W-:Y:S01]  /*6780*/  ULDC.64 UR4, c[0x0][0x3f8] ;  /* 0x0000fe0000047ab9 */ /* 0x000fe20000000a00 */
[----:B------:R-:W-:Y:S01]  /*6790*/  IMAD.MOV.U32 R6, RZ, RZ, R24 ;  /* 0x000000ffff067224 */ /* 0x000fe200078e0018 */
[----:B------:R-:W-:Y:S01]  /*67a0*/  ULDC.64 UR6, c[0x0][0x408] ;  /* 0x0001020000067ab9 */ /* 0x000fe20000000a00 */
[----:B------:R-:W-:Y:S02]  /*67b0*/  IMAD.MOV.U32 R7, RZ, RZ, R29 ;  /* 0x000000ffff077224 */ /* 0x000fe400078e001d */
[----:B------:R-:W-:Y:S02]  /*67c0*/  IMAD.MOV.U32 R8, RZ, RZ, R26 ;  /* 0x000000ffff087224 */ /* 0x000fe400078e001a */
[----:B------:R-:W-:Y:S01]  /*67d0*/  IMAD.MOV.U32 R9, RZ, RZ, R31 ;  /* 0x000000ffff097224 */ /* 0x000fe200078e001f */
[----:B0-----:R-:W-:-:S13]  /*67e0*/  ISETP.NE.AND P0, PT, R21, 0x1, PT ;  /* 0x000000011500780c */ /* 0x001fda0003f05270 */
[----:B------:R-:W0:Y:S08]  /*67f0*/  @P0 LDC R3, c[0x0][0x44c] ;  /* 0x00011300ff030b82 */ /* 0x000e300000000800 */
[----:B------:R-:W1:Y:S01]  /*6800*/  @P0 LDC R5, c[0x0][0x450] ;  /* 0x00011400ff050b82 */ /* 0x000e620000000800 */
[----:B0-----:R-:W-:-:S04]  /*6810*/  @P0 IMAD.HI.U32 R0, R10, R3, RZ ;  /* 0x000000030a000227 */ /* 0x001fc800078e00ff */
[----:B------:R-:W-:Y:S01]  /*6820*/  IMAD.MOV.U32 R3, RZ, RZ, R10 ;  /* 0x000000ffff037224 */ /* 0x000fe200078e000a */
[----:B-1----:R-:W-:-:S04]  /*6830*/  @P0 SHF.R.U32.HI R3, RZ, R5, R0 ;  /* 0x00000005ff030219 */ /* 0x002fc80000011600 */
[----:B------:R-:W-:Y:S01]  /*6840*/  SHF.R.S32.HI R0, RZ, 0x1f, R3 ;  /* 0x0000001fff007819 */ /* 0x000fe20000011403 */
[----:B------:R-:W-:-:S04]  /*6850*/  IMAD.WIDE.U32 R6, R3, UR4, R6 ;  /* 0x0000000403067c25 */ /* 0x000fc8000f8e0006 */
[C---:B------:R-:W-:Y:S02]  /*6860*/  IMAD R4, R0.reuse, UR4, RZ ;  /* 0x0000000400047c24 */ /* 0x040fe4000f8e02ff */
[----:B------:R-:W-:Y:S02]  /*6870*/  IMAD R0, R0, UR6, RZ ;  /* 0x0000000600007c24 */ /* 0x000fe4000f8e02ff */
[C---:B------:R-:W-:Y:S01]  /*6880*/  IMAD R13, R3.reuse, UR5, R4 ;  /* 0x00000005030d7c24 */ /* 0x040fe2000f8e0204 */
[----:B------:R-:W-:Y:S01]  /*6890*/  LEA.HI R4, R30, R30, RZ, 0x1 ;  /* 0x0000001e1e047211 */ /* 0x000fe200078f08ff */
[C---:B------:R-:W-:Y:S01]  /*68a0*/  IMAD.WIDE.U32 R8, R3.reuse, UR6, R8 ;  /* 0x0000000603087c25 */ /* 0x040fe2000f8e0008 */
[----:B------:R-:W-:Y:S02]  /*68b0*/  ULDC.64 UR4, c[0x0][0x3e8] ;  /* 0x0000fa0000047ab9 */ /* 0x000fe40000000a00 */
[----:B------:R-:W-:Y:S01]  /*68c0*/  LOP3.LUT R15, R4, 0xfffffffe, RZ, 0xc0, !PT ;  /* 0xfffffffe040f7812 */ /* 0x000fe200078ec0ff */
[----:B------:R-:W-:Y:S01]  /*68d0*/  IMAD R11, R3, UR7, R0 ;  /* 0x00000007030b7c24 */ /* 0x000fe2000f8e0200 */
[----:B------:R-:W-:Y:S01]  /*68e0*/  ULDC.64 UR6, c[0x0][0x400] ;  /* 0x0001000000067ab9 */ /* 0x000fe20000000a00 */
[----:B------:R-:W-:Y:S01]  /*68f0*/  IADD3 R3, P0, R6, UR4, RZ ;  /* 0x0000000406037c10 */ /* 0x000fe2000ff1e0ff */
[----:B------:R-:W-:Y:S01]  /*6900*/  UMOV UR4, 0xffffffff ;  /* 0xffffffff00047882 */ /* 0x000fe20000000000 */
[----:B------:R-:W-:Y:S01]  /*6910*/  IMAD.IADD R15, R30, 0x1, -R15 ;  /* 0x000000011e0f7824 */ /* 0x000fe200078e0a0f */
[----:B------:R-:W-:-:S02]  /*6920*/  IADD3 R5, P1, R8, UR6, RZ ;  /* 0x0000000608057c10 */ /* 0x000fc4000ff3e0ff */
[----:B------:R-:W-:Y:S01]  /*6930*/  IADD3.X R13, R7, UR5, R13, P0, !PT ;  /* 0x00000005070d7c10 */ /* 0x000fe200087fe40d */
[----:B------:R-:W-:Y:S01]  /*6940*/  IMAD.SHL.U32 R29, R15, 0x8, RZ ;  /* 0x000000080f1d7824 */ /* 0x000fe200078e00ff */
[----:B------:R-:W-:-:S03]  /*6950*/  IADD3.X R4, R9, UR7, R11, P1, !PT ;  /* 0x0000000709047c10 */ /* 0x000fc60008ffe40b */
[----:B------:R-:W-:Y:S01]  /*6960*/  VIADD R31, R29, 0x10 ;  /* 0x000000101d1f7836 */ /* 0x000fe20000000000 */
[----:B------:R-:W-:Y:S06]  /*6970*/  BRA.DIV UR4, `(.L_x_14989) ;  /* 0x0000020204d07947 */ /* 0x000fec000b800000 */
[----:B------:R0:W1:Y:S04]  /*6980*/  SHFL.IDX PT, R0, R13, RZ, 0x1e1f ;  /* 0x001e1fff0d007589 */ /* 0x00006800000e0000 */
[----:B------:R-:W2:Y:S04]  /*6990*/  SHFL.IDX PT, R3, R3, RZ, 0x1e1f ;  /* 0x001e1fff03037589 */ /* 0x000ea800000e0000 */
[----:B------:R-:W3:Y:S04]  /*69a0*/  SHFL.IDX PT, R4, R4, RZ, 0x1e1f ;  /* 0x001e1fff04047589 */ /* 0x000ee800000e0000 */
[----:B------:R0:W4:Y:S02]  /*69b0*/  SHFL.IDX PT, R14, R5, RZ, 0x1e1f ;  /* 0x001e1fff050e7589 */ /* 0x00012400000e0000 */
.L_x_15277:
[----:B0-----:R-:W5:Y:S04]  /*69c0*/  LDL R5, [R1+0x8] ;  /* 0x0000080001057983 */ /* 0x001f680000100800 */
[----:B------:R-:W2:Y:S01]  /*69d0*/  LDL R6, [R1+0x5c] ;  /* 0x00005c0001067983 */ /* 0x000ea20000100800 */
[----:B------:R-:W-:Y:S01]  /*69e0*/  BSSY B1, `(.L_x_14990) ;  /* 0x0000021000017945 */ /* 0x000fe20003800000 */
[----:B------:R-:W-:Y:S02]  /*69f0*/  CS2R R12, SRZ ;  /* 0x00000000000c7805 */ /* 0x000fe4000001ff00 */
        /* <DEDUP_REMOVED lines=10> */
[----:B------:R-:W-:Y:S01]  /*6aa0*/  ULDC UR4, c[0x0][0x3f4] ;  /* 0x0000fd0000047ab9 */ /* 0x000fe20000000800 */
[----:B------:R-:W-:Y:S02]  /*6ab0*/  SHF.R.S32.HI R9, RZ, 0x1f, R31 ;  /* 0x0000001fff097819 */ /* 0x000fe4000001141f */
[----:B------:R-:W-:Y:S02]  /*6ac0*/  CS2R R10, SRZ ;  /* 0x00000000000a7805 */ /* 0x000fe4000001ff00 */
[----:B------:R-:W-:Y:S02]  /*6ad0*/  ISETP.GE.AND P4, PT, R29, UR4, PT ;  /* 0x000000041d007c0c */ /* 0x000fe4000bf86270 */
[----:B------:R-:W-:Y:S02]  /*6ae0*/  ISETP.GE.AND P5, PT, R31, UR4, PT ;  /* 0x000000041f007c0c */ /* 0x000fe4000bfa6270 */
[----:B------:R-:W-:Y:S02]  /*6af0*/  CS2R R24, SRZ ;  /* 0x0000000000187805 */ /* 0x000fe4000001ff00 */
[----:B------:R-:W-:-:S07]  /*6b00*/  CS2R R12, SRZ ;  /* 0x00000000000c7805 */ /* 0x000fce000001ff00 */
[-C--:B----4-:R-:W-:Y:S02]  /*6b10*/  @!P4 IADD3 R32, P1, R29, R14.reuse, RZ ;  /* 0x0000000e1d20c210 */ /* 0x090fe40007f3e0ff */
[CC--:B------:R-:W-:Y:S02]  /*6b20*/  @!P5 IADD3 R26, P2, R31.reuse, R3.reuse, RZ ;  /* 0x000000031f1ad210 */ /* 0x0c0fe40007f5e0ff */
[----:B------:R-:W-:Y:S02]  /*6b30*/  @!P5 IADD3 R14, P3, R31, R14, RZ ;  /* 0x0000000e1f0ed210 */ /* 0x000fe40007f7e0ff */
[----:B------:R-:W-:Y:S01]  /*6b40*/  @!P4 IADD3 R6, P0, R29, R3, RZ ;  /* 0x000000031d06c210 */ /* 0x000fe20007f1e0ff */
[----:B-1----:R-:W-:Y:S01]  /*6b50*/  @!P5 IMAD.X R27, R0, 0x1, R9, P2 ;  /* 0x00000001001bd824 */ /* 0x002fe200010e0609 */
[----:B------:R-:W-:Y:S01]  /*6b60*/  @!P4 SHF.R.S32.HI R3, RZ, 0x1f, R29 ;  /* 0x0000001fff03c819 */ /* 0x000fe2000001141d */
[----:B---3--:R-:W-:Y:S01]  /*6b70*/  @!P5 IMAD.X R15, R4, 0x1, R9, P3 ;  /* 0x00000001040fd824 */ /* 0x008fe200018e0609 */
[----:B------:R-:W-:-:S02]  /*6b80*/  CS2R R8, SRZ ;  /* 0x0000000000087805 */ /* 0x000fc4000001ff00 */
[----:B------:R0:W5:Y:S01]  /*6b90*/  @!P5 LD.E.64 R10, desc[UR44][R26.64] ;  /* 0x0000002c1a0ad980 */ /* 0x000162000c101b00 */
[--C-:B------:R-:W-:Y:S02]  /*6ba0*/  @!P4 IMAD.X R7, R0, 0x1, R3.reuse, P0 ;  /* 0x000000010007c824 */ /* 0x100fe400000e0603 */
[----:B------:R-:W-:Y:S01]  /*6bb0*/  @!P4 IMAD.X R33, R4, 0x1, R3, P1 ;  /* 0x000000010421c824 */ /* 0x000fe200008e0603 */
[----:B------:R0:W5:Y:S04]  /*6bc0*/  @!P5 LD.E.64 R8, desc[UR44][R14.64] ;  /* 0x0000002c0e08d980 */ /* 0x000168000c101b00 */
[----:B------:R0:W5:Y:S04]  /*6bd0*/  @!P4 LD.E.64 R24, desc[UR44][R6.64] ;  /* 0x0000002c0618c980 */ /* 0x000168000c101b00 */
[----:B------:R0:W5:Y:S02]  /*6be0*/  @!P4 LD.E.64 R12, desc[UR44][R32.64] ;  /* 0x0000002c200cc980 */ /* 0x000164000c101b00 */
.L_x_14991:
[----:B------:R-:W-:Y:S05]  /*6bf0*/  BSYNC B1 ;  /* 0x0000000000017941 */ /* 0x000fea0003800000 */
.L_x_14990:
[----:B-1----:R-:W2:Y:S01]  /*6c00*/  LDL.LU R0, [R1+0x44] ;  /* 0x0000440001007983 */ /* 0x002ea20000300800 */
[----:B------:R-:W1:Y:S01]  /*6c10*/  SYNCS.PHASECHK.TRANS64.TRYWAIT P0, [R22+URZ+0x13200], R5 ;  /* 0x01320005160075a7 */ /* 0x000e62000800017f */
[----:B------:R-:W-:Y:S01]  /*6c20*/  BSSY B1, `(.L_x_14992) ;  /* 0x0000005000017945 */ /* 0x000fe20003800000 */
[----:B--2---:R-:W-:-:S05]  /*6c30*/  IMAD R0, R0, -0xc0, R21 ;  /* 0xffffff4000007824 */ /* 0x004fca00078e0215 */
[----:B------:R-:W-:-:S04]  /*6c40*/  VIMNMX R0, R0, 0xc0, PT ;  /* 0x000000c000007848 */ /* 0x000fc80003fe0100 */
[----:B------:R-:W-:Y:S01]  /*6c50*/  ISETP.GE.AND P1, PT, R34, R0, PT ;  /* 0x000000002200720c */ /* 0x000fe20003f26270 */
[----:B-1----:R-:W-:-:S12]  /*6c60*/  @!P0 BRA `(.L_x_14993) ;  /* 0x0000020000808947 */ /* 0x002fd80003800000 */
.L_x_15278:
[----:B------:R-:W-:Y:S05]  /*6c70*/  BSYNC B1 ;  /* 0x0000000000017941 */ /* 0x000fea0003800000 */
.L_x_14992:
[----:B------:R-:W-:Y:S05]  /*6c80*/  @P1 BRA `(.L_x_14994) ;  /* 0x0000002400101947 */ /* 0x000fea0003800000 */
[----:B------:R2:W5:Y:S01]  /*6c90*/  LDL R39, [R1+0x34] ;  /* 0x0000340001277983 */ /* 0x0005620000100800 */
[----:B------:R-:W0:Y:S01]  /*6ca0*/  LDC R0, c[0x0][0x3f4] ;  /* 0x0000fd00ff007b82 */ /* 0x000e220000000800 */
[----:B------:R-:W-:Y:S01]  /*6cb0*/  BSSY B1, `(.L_x_14995) ;  /* 0x000007b000017945 */ /* 0x000fe20003800000 */
[-C--:B0-----:R-:W-:Y:S02]  /*6cc0*/  ISETP.GE.AND P0, PT, R29, R0.reuse, PT ;  /* 0x000000001d00720c */ /* 0x081fe40003f06270 */
[----:B------:R-:W-:-:S11]  /*6cd0*/  ISETP.GE.AND P1, PT, R31, R0, PT ;  /* 0x000000001f00720c */ /* 0x000fd60003f26270 */
[----:B--2---:R-:W-:Y:S05]  /*6ce0*/  @P0 BRA `(.L_x_14996) ;  /* 0x0000000400dc0947 */ /* 0x004fea0003800000 */
[----:B-----5:R-:W-:Y:S01]  /*6cf0*/  IMAD.IADD R0, R22, 0x1, R39 ;  /* 0x0000000116007824 */ /* 0x020fe200078e0227 */
[----:B----4-:R-:W-:Y:S02]  /*6d00*/  SHF.R.U32.HI R14, RZ, 0x8, R24 ;  /* 0x00000008ff0e7819 */ /* 0x010fe40000011618 */
[----:B------:R-:W-:Y:S02]  /*6d10*/  SHF.R.U32.HI R26, RZ, 0x8, R25 ;  /* 0x00000008ff1a7819 */ /* 0x000fe40000011619 */
[----:B-1-3--:R-:W0:Y:S01]  /*6d20*/  LDS.128 R4, [R0+0xb000] ;  /* 0x00b0000000047984 */ /* 0x00ae220000000c00 */
        /* <DEDUP_REMOVED lines=9> */
[----:B------:R-:W-:Y:S02]  /*6dc0*/  LOP3.LUT R27, R13, 0xff, RZ, 0xc0, !PT ;  /* 0x000000ff0d1b7812 */ /* 0x000fe400078ec0ff */
[----:B------:R-:W-:Y:S01]  /*6dd0*/  LOP3.LUT R30, R30, 0xff, RZ, 0xc0, !PT ;  /* 0x000000ff1e1e7812 */ /* 0x000fe200078ec0ff */
[----:B------:R-:W-:Y:S01]  /*6de0*/  IMAD.U32 R29, R29, 0x10000, RZ ;  /* 0x000100001d1d7824 */ /* 0x000fe200078e00ff */
[----:B------:R-:W-:Y:S02]  /*6df0*/  PRMT R15, R26, 0x7604, R15 ;  /* 0x000076041a0f7816 */ /* 0x000fe4000000000f */
[----:B------:R-:W-:Y:S01]  /*6e00*/  LOP3.LUT R26, R14, 0xff, RZ, 0xc0, !PT ;  /* 0x000000ff0e1a7812 */ /* 0x000fe200078ec0ff */
[----:B------:R-:W-:Y:S01]  /*6e10*/  IMAD.U32 R14, R31, 0x10000, RZ ;  /* 0x000100001f0e7824 */ /* 0x000fe200078e00ff */
        /* <DEDUP_REMOVED lines=8> */
[----:B------:R-:W-:Y:S02]  /*6ea0*/  LOP3.LUT R29, R21, 0xff0000, R12, 0xf8, !PT ;  /* 0x00ff0000151d7812 */ /* 0x000fe400078ef80c */
[----:B------:R-:W-:Y:S02]  /*6eb0*/  LOP3.LUT R21, R15, 0xff000000, R24, 0xf8, !PT ;  /* 0xff0000000f157812 */ /* 0x000fe400078ef818 */
        /* <DEDUP_REMOVED lines=12> */
[CC--:B------:R-:W-:Y:S01]  /*6f80*/  FMUL.FTZ R32, R12.reuse, R30.reuse ;  /* 0x0000001e0c207220 */ /* 0x0c0fe20000410000 */
        /* <DEDUP_REMOVED lines=77> */
.L_x_14996:
[----:B------:R-:W-:Y:S05]  /*7460*/  BSYNC B1 ;  /* 0x0000000000017941 */ /* 0x000fea0003800000 */
.L_x_14995:
[----:B------:R-:W-:Y:S05]  /*7470*/  @P1 BRA `(.L_x_14994) ;  /* 0x0000001c00141947 */ /* 0x000fea0003800000 */
[----:B------:R-:W-:Y:S01]  /*7480*/  LOP3.LUT P0, RZ, R20, 0x2, RZ, 0xc0, !PT ;  /* 0x0000000214ff7812 */ /* 0x000fe2000780c0ff */
[----:B-----5:R-:W-:Y:S01]  /*7490*/  IMAD.IADD R3, R22, 0x1, R39 ;  /* 0x0000000116037824 */ /* 0x020fe200078e0227 */
[----:B------:R-:W-:Y:S02]  /*74a0*/  SHF.R.U32.HI R13, RZ, 0x8, R11 ;  /* 0x00000008ff0d7819 */ /* 0x000fe4000001160b */
[----:B------:R-:W-:Y:S01]  /*74b0*/  SHF.R.U32.HI R24, RZ, 0x8, R9 ;  /* 0x00000008ff187819 */ /* 0x000fe20000011609 */
[----:B0-----:R-:W-:Y:S01]  /*74c0*/  VIADD R0, R3, 0x20 ;  /* 0x0000002003007836 */ /* 0x001fe20000000000 */
[----:B------:R-:W-:Y:S02]  /*74d0*/  SHF.R.U32.HI R15, RZ, 0x8, R8 ;  /* 0x00000008ff0f7819 */ /* 0x000fe40000011608 */
[----:B----4-:R-:W-:Y:S02]  /*74e0*/  LOP3.LUT R14, R11, 0xff, RZ, 0xc0, !PT ;  /* 0x000000ff0b0e7812 */ /* 0x010fe400078ec0ff */
[----:B------:R-:W-:-:S02]  /*74f0*/  LOP3.LUT R25, R9, 0xff, RZ, 0xc0, !PT ;  /* 0x000000ff09197812 */ /* 0x000fc400078ec0ff */
[----:B------:R-:W-:Y:S01]  /*7500*/  LOP3.LUT R13, R13, 0xff, RZ, 0xc0, !PT ;  /* 0x000000ff0d0d7812 */ /* 0x000fe200078ec0ff */
[----:B------:R-:W-:Y:S01]  /*7510*/  @P0 VIADD R0, R3, 0xffffffe0 ;  /* 0xffffffe003000836 */ /* 0x000fe20000000000 */
[----:B------:R-:W-:Y:S02]  /*7520*/  LOP3.LUT R24, R24, 0xff, RZ, 0xc0, !PT ;  /* 0x000000ff18187812 */ /* 0x000fe400078ec0ff */
[----:B------:R-:W-:Y:S02]  /*7530*/  SHF.R.U32.HI R3, RZ, 0x8, R10 ;  /* 0x00000008ff037819 */ /* 0x000fe4000001160a */
[----:B-1-3--:R-:W0:Y:S01]  /*7540*/  LDS.128 R4, [R0+0xb000] ;  /* 0x00b0000000047984 */ /* 0x00ae220000000c00 */
        /* <DEDUP_REMOVED lines=15> */
[----:B------:R-:W-:Y:S02]  /*7640*/  PRMT R21, R20, 0x7604, R21 ;  /* 0x0000760414157816 */ /* 0x000fe40000000015 */
[----:B------:R-:W-:Y:S02]  /*7650*/  LOP3.LUT R3, R3, 0xff, RZ, 0xc0, !PT ;  /* 0x000000ff03037812 */ /* 0x000fe400078ec0ff */
[----:B------:R-:W-:Y:S02]  /*7660*/  LOP3.LUT R20, R13, 0xff, RZ, 0xc0, !PT ;  /* 0x000000ff0d147812 */ /* 0x000fe400078ec0ff */
[----:B------:R-:W-:Y:S02]  /*7670*/  LOP3.LUT R25, R25, 0xff000000, R9, 0xf8, !PT ;  /* 0xff00000019197812 */ /* 0x000fe400078ef809 */
[----:B------:R-:W-:Y:S02]  /*7680*/  LOP3.LUT R15, R15, 0xff000000, R11, 0xf8, !PT ;  /* 0xff0000000f0f7812 */ /* 0x000fe400078ef80b */
[----:B------:R-:W-:-:S02]  /*7690*/  PRMT R13, R3, 0x7054, R12 ;  /* 0x00007054030d7816 */ /* 0x000fc4000000000c */
[----:B------:R-:W-:Y:S02]  /*76a0*/  PRMT R21, R20, 0x7054, R21 ;  /* 0x0000705414157816 */ /* 0x000fe40000000015 */
        /* <DEDUP_REMOVED lines=92> */
.L_x_14988:
        /* <DEDUP_REMOVED lines=32> */
.L_x_15284:
[----:B0-----:R-:W5:Y:S01]  /*7e70*/  LDL R0, [R1+0x8] ;  /* 0x0000080001007983 */ /* 0x001f620000100800 */
[----:B------:R-:W0:Y:S03]  /*7e80*/  LDC R29, c[0x0][0x3f4] ;  /* 0x0000fd00ff1d7b82 */ /* 0x000e260000000800 */
        /* <DEDUP_REMOVED lines=12> */
[----:B0-----:R-:W-:Y:S06]  /*7f50*/  @P0 BRA `(.L_x_14999) ;  /* 0x0000000000280947 */ /* 0x001fec0003800000 */
[----:B------:R-:W-:Y:S01]  /*7f60*/  ULDC UR4, c[0x0][0x3f4] ;  /* 0x0000fd0000047ab9 */ /* 0x000fe20000000800 */
[C---:B------:R-:W-:Y:S02]  /*7f70*/  IADD3 R4, P0, R18.reuse, R5, RZ ;  /* 0x0000000512047210 */ /* 0x040fe40007f1e0ff */
[----:B------:R-:W-:Y:S02]  /*7f80*/  CS2R R24, SRZ ;  /* 0x0000000000187805 */ /* 0x000fe4000001ff00 */
[C---:B------:R-:W-:Y:S02]  /*7f90*/  ISETP.GE.AND P2, PT, R18.reuse, UR4, PT ;  /* 0x0000000412007c0c */ /* 0x040fe4000bf46270 */
[----:B----4-:R-:W-:Y:S01]  /*7fa0*/  IADD3 R14, P1, R18, R14, RZ ;  /* 0x0000000e120e7210 */ /* 0x010fe20007f3e0ff */
[----:B-1----:R-:W-:-:S04]  /*7fb0*/  IMAD.X R5, R3, 0x1, R19, P0 ;  /* 0x0000000103057824 */ /* 0x002fc800000e0613 */
[----:B---3--:R-:W-:-:S06]  /*7fc0*/  IMAD.X R15, R7, 0x1, R19, P1 ;  /* 0x00000001070f7824 */ /* 0x008fcc00008e0613 */
[----:B------:R-:W-:Y:S05]  /*7fd0*/  @P2 BRA `(.L_x_14999) ;  /* 0x0000000000082947 */ /* 0x000fea0003800000 */
[----:B------:R0:W5:Y:S04]  /*7fe0*/  LD.E.128 R24, desc[UR44][R4.64] ;  /* 0x0000002c04187980 */ /* 0x000168000c101d00 */
[----:B------:R0:W5:Y:S02]  /*7ff0*/  LD.E.128 R8, desc[UR44][R14.64] ;  /* 0x0000002c0e087980 */ /* 0x000164000c101d00 */
.L_x_14999:
[----:B------:R-:W-:Y:S05]  /*8000*/  BSYNC B1 ;  /* 0x0000000000017941 */ /* 0x000fea0003800000 */
.L_x_14998:
[----:B------:R-:W2:Y:S01]  /*8010*/  LDL.LU R0, [R1+0x44] ;  /* 0x0000440001007983 */ /* 0x000ea20000300800 */
[----:B------:R-:W3:Y:S01]  /*8020*/  SYNCS.PHASECHK.TRANS64.TRYWAIT P1, [R22+URZ+0x13200], R13 ;  /* 0x0132000d160075a7 */ /* 0x000ee2000802017f */
[----:B-1----:R-:W0:Y:S01]  /*8030*/  S2R R3, SR_TID.X ;  /* 0x0000000000037919 */ /* 0x002e220000002100 */
[----:B------:R-:W-:Y:S01]  /*8040*/  ISETP.GE.AND P0, PT, R18, R29, PT ;  /* 0x0000001d1200720c */ /* 0x000fe20003f06270 */
[----:B------:R-:W-:Y:S01]  /*8050*/  BSSY B1, `(.L_x_15000) ;  /* 0x0000009000017945 */ /* 0x000fe20003800000 */
[C---:B0-----:R-:W-:Y:S02]  /*8060*/  VIADD R4, R3.reuse, 0xffffff80 ;  /* 0xffffff8003047836 */ /* 0x041fe40000000000 */
[----:B------:R-:W-:-:S05]  /*8070*/  VIADD R3, R3, 0xffffff80 ;  /* 0xffffff8003037836 */ /* 0x000fca0000000000 */
[----:B------:R-:W-:-:S04]  /*8080*/  LEA.HI R3, R3, R4, RZ, 0x1 ;  /* 0x0000000403037211 */ /* 0x000fc800078f08ff */
[----:B------:R-:W-:Y:S01]  /*8090*/  SHF.R.S32.HI R3, RZ, 0x1, R3 ;  /* 0x00000001ff037819 */ /* 0x000fe20000011403 */
[----:B--2---:R-:W-:-:S05]  /*80a0*/  IMAD R0, R0, -0xc0, R21 ;  /* 0xffffff4000007824 */ /* 0x004fca00078e0215 */
[----:B------:R-:W-:-:S04]  /*80b0*/  VIMNMX R0, R0, 0xc0, PT ;  /* 0x000000c000007848 */ /* 0x000fc80003fe0100 */
[----:B------:R-:W-:Y:S01]  /*80c0*/  ISETP.GE.OR P0, PT, R3, R0, P0 ;  /* 0x000000000300720c */ /* 0x000fe20000706670 */
[----:B---3--:R-:W-:-:S12]  /*80d0*/  @!P1 BRA `(.L_x_15001) ;  /* 0x000001ec00e49947 */ /* 0x008fd80003800000 */
.L_x_15285:
[----:B------:R-:W-:Y:S05]  /*80e0*/  BSYNC B1 ;  /* 0x0000000000017941 */ /* 0x000fea0003800000 */
.L_x_15000:
[----:B------:R-:W-:Y:S05]  /*80f0*/  @P0 BRA `(.L_x_14994) ;  /* 0x0000000c00f40947 */ /* 0x000fea0003800000 */
[----:B------:R-:W2:Y:S04]  /*8100*/  LDL R31, [R1+0x50] ;  /* 0x00005000011f7983 */ /* 0x000ea80000100800 */
[----:B------:R-:W3:Y:S01]  /*8110*/  LDL R51, [R1+0x64] ;  /* 0x0000640001337983 */ /* 0x000ee20000100800 */
[----:B-----5:R-:W-:Y:S01]  /*8120*/  SHF.R.U32.HI R0, RZ, 0x8, R24 ;  /* 0x00000008ff007819 */ /* 0x020fe20000011618 */
[----:B------:R-:W-:Y:S01]  /*8130*/  IMAD.SHL.U32 R20, R20, 0x80, RZ ;  /* 0x0000008014147824 */ /* 0x000fe200078e00ff */
[----:B------:R-:W-:Y:S02]  /*8140*/  LOP3.LUT R3, R24, 0xff, RZ, 0xc0, !PT ;  /* 0x000000ff18037812 */ /* 0x000fe400078ec0ff */
[----:B------:R-:W-:Y:S02]  /*8150*/  LOP3.LUT R0, R0, 0xff, RZ, 0xc0, !PT ;  /* 0x000000ff00007812 */ /* 0x000fe400078ec0ff */
[----:B------:R-:W-:-:S02]  /*8160*/  SHF.R.U32.HI R4, RZ, 0x8, R25 ;  /* 0x00000008ff047819 */ /* 0x000fc40000011619 */
[----:B------:R-:W-:Y:S01]  /*8170*/  PRMT R30, R0, 0x7604, R3 ;  /* 0x00007604001e7816 */ /* 0x000fe20000000003 */
[----:B------:R-:W-:Y:S01]  /*8180*/  IMAD.IADD R0, R18, 0x1, R29 ;  /* 0x0000000112007824 */ /* 0x000fe200078e021d */
[----:B------:R-:W-:Y:S02]  /*8190*/  LOP3.LUT R5, R25, 0xff, RZ, 0xc0, !PT ;  /* 0x000000ff19057812 */ /* 0x000fe400078ec0ff */
[----:B------:R-:W-:Y:S02]  /*81a0*/  LOP3.LUT R4, R4, 0xff, RZ, 0xc0, !PT ;  /* 0x000000ff04047812 */ /* 0x000fe400078ec0ff */
[----:B------:R-:W-:Y:S02]  /*81b0*/  SHF.R.U32.HI R3, RZ, 0x8, R26 ;  /* 0x00000008ff037819 */ /* 0x000fe4000001161a */
[----:B0-----:R-:W-:Y:S02]  /*81c0*/  LOP3.LUT R13, R20, 0x180, RZ, 0xc0, !PT ;  /* 0x00000180140d7812 */ /* 0x001fe400078ec0ff */
[----:B------:R-:W-:-:S02]  /*81d0*/  PRMT R21, R4, 0x7604, R5 ;  /* 0x0000760404157816 */ /* 0x000fc40000000005 */
[----:B------:R-:W-:Y:S02]  /*81e0*/  LOP3.LUT R4, R26, 0xff, RZ, 0xc0, !PT ;  /* 0x000000ff1a047812 */ /* 0x000fe400078ec0ff */
[----:B------:R-:W-:Y:S02]  /*81f0*/  LOP3.LUT R3, R3, 0xff, RZ, 0xc0, !PT ;  /* 0x000000ff03037812 */ /* 0x000fe400078ec0ff */
[----:B------:R-:W-:Y:S02]  /*8200*/  LOP3.LUT R0, R13, 0x30, R0, 0xf8, !PT ;  /* 0x000000300d007812 */ /* 0x000fe400078ef800 */
[----:B------:R-:W-:Y:S02]  /*8210*/  SHF.R.U32.HI R7, RZ, 0x8, R8 ;  /* 0x00000008ff077819 */ /* 0x000fe40000011608 */
[----:B------:R-:W-:Y:S02]  /*8220*/  SHF.R.U32.HI R13, RZ, 0x3, R13 ;  /* 0x00000003ff0d7819 */ /* 0x000fe4000001160d */
[----:B------:R-:W-:-:S02]  /*8230*/  PRMT R32, R3, 0x7604, R4 ;  /* 0x0000760403207816 */ /* 0x000fc40000000004 */
[----:B------:R-:W-:Y:S02]  /*8240*/  LOP3.LUT R12, R8, 0xff, RZ, 0xc0, !PT ;  /* 0x000000ff080c7812 */ /* 0x000fe400078ec0ff */
[----:B------:R-:W-:Y:S02]  /*8250*/  LOP3.LUT R7, R7, 0xff, RZ, 0xc0, !PT ;  /* 0x000000ff07077812 */ /* 0x000fe400078ec0ff */
[----:B------:R-:W-:Y:S02]  /*8260*/  LOP3.LUT R3, R0, R13, RZ, 0x3c, !PT ;  /* 0x0000000d00037212 */ /* 0x000fe400078e3cff */
[----:B------:R-:W-:Y:S02]  /*8270*/  SHF.R.U32.HI R0, RZ, 0x8, R9 ;  /* 0x00000008ff007819 */ /* 0x000fe40000011609 */
[----:B------:R-:W-:Y:S02]  /*8280*/  PRMT R35, R7, 0x7604, R12 ;  /* 0x0000760407237816 */ /* 0x000fe4000000000c */
[----:B------:R-:W-:-:S02]  /*8290*/  LOP3.LUT R13, R9, 0xff, RZ, 0xc0, !PT ;  /* 0x000000ff090d7812 */ /* 0x000fc400078ec0ff */
[----:B------:R-:W-:Y:S02]  /*82a0*/  SHF.R.U32.HI R12, RZ, 0x8, R10 ;  /* 0x00000008ff0c7819 */ /* 0x000fe4000001160a */
[----:B----4-:R-:W-:Y:S02]  /*82b0*/  SHF.R.U32.HI R14, RZ, 0x8, R11 ;  /* 0x00000008ff0e7819 */ /* 0x010fe4000001160b */
[----:B------:R-:W-:Y:S02]  /*82c0*/  LOP3.LUT R0, R0, 0xff, RZ, 0xc0, !PT ;  /* 0x000000ff00007812 */ /* 0x000fe400078ec0ff */
[----:B------:R-:W-:Y:S02]  /*82d0*/  SHF.R.U32.HI R5, RZ, 0x8, R27 ;  /* 0x00000008ff057819 */ /* 0x000fe4000001161b */
[----:B------:R-:W-:Y:S02]  /*82e0*/  LOP3.LUT R15, R10, 0xff, RZ, 0xc0, !PT ;  /* 0x000000ff0a0f7812 */ /* 0x000fe400078ec0ff */
[----:B------:R-:W-:-:S02]  /*82f0*/  LOP3.LUT R12, R12, 0xff, RZ, 0xc0, !PT ;  /* 0x000000ff0c0c7812 */ /* 0x000fc400078ec0ff */
[----:B------:R-:W-:Y:S02]  /*8300*/  LOP3.LUT R14, R14, 0xff, RZ, 0xc0, !PT ;  /* 0x000000ff0e0e7812 */ /* 0x000fe400078ec0ff */
[----:B------:R-:W-:Y:S02]  /*8310*/  PRMT R36, R0, 0x7604, R13 ;  /* 0x0000760400247816 */ /* 0x000fe4000000000d */
[----:B------:R-:W-:Y:S02]  /*8320*/  LOP3.LUT R29, R11, 0xff, RZ, 0xc0, !PT ;  /* 0x000000ff0b1d7812 */ /* 0x000fe400078ec0ff */
[----:B------:R-:W-:Y:S02]  /*8330*/  LOP3.LUT R6, R27, 0xff, RZ, 0xc0, !PT ;  /* 0x000000ff1b067812 */ /* 0x000fe400078ec0ff */
[----:B------:R-:W-:Y:S02]  /*8340*/  LOP3.LUT R5, R5, 0xff, RZ, 0xc0, !PT ;  /* 0x000000ff05057812 */ /* 0x000fe400078ec0ff */
[----:B------:R-:W-:-:S02]  /*8350*/  PRMT R37, R12, 0x7604, R15 ;  /* 0x000076040c257816 */ /* 0x000fc4000000000f */
[----:B------:R-:W-:Y:S02]  /*8360*/  PRMT R43, R14, 0x7604, R29 ;  /* 0x000076040e2b7816 */ /* 0x000fe4000000001d */
[----:B------:R-:W-:Y:S02]  /*8370*/  PRMT R34, R5, 0x7604, R6 ;  /* 0x0000760405227816 */ /* 0x000fe40000000006 */
[----:B------:R-:W-:Y:S02]  /*8380*/  SHF.R.U32.HI R20, RZ, 0x10, R25 ;  /* 0x00000010ff147819 */ /* 0x000fe40000011619 */
[----:B------:R-:W-:Y:S02]  /*8390*/  SHF.R.U32.HI R29, RZ, 0x10, R26 ;  /* 0x00000010ff1d7819 */ /* 0x000fe4000001161a */
[----:B------:R-:W-:Y:S02]  /*83a0*/  LOP3.LUT R20, R20, 0xff, RZ, 0xc0, !PT ;  /* 0x000000ff14147812 */ /* 0x000fe400078ec0ff */
[----:B------:R-:W-:-:S04]  /*83b0*/  SHF.R.U32.HI R33, RZ, 0x10, R27 ;  /* 0x00000010ff217819 */ /* 0x000fc8000001161b */
[----:B------:R-:W-:-:S04]  /*83c0*/  LOP3.LUT R33, R33, 0xff, RZ, 0xc0, !PT ;  /* 0x000000ff21217812 */ /* 0x000fc800078ec0ff */
[----:B------:R-:W-:Y:S02]  /*83d0*/  PRMT R33, R33, 0x7054, R34 ;  /* 0x0000705421217816 */ /* 0x000fe40000000022 */
[----:B--2---:R-:W-:Y:S02]  /*83e0*/  IADD3 R0, R22, R31, R3 ;  /* 0x0000001f16007210 */ /* 0x004fe40007ffe003 */
[----:B------:R-:W-:Y:S01]  /*83f0*/  SHF.R.U32.HI R3, RZ, 0x10, R24 ;  /* 0x00000010ff037819 */ /* 0x000fe20000011618 */
[----:B---3--:R-:W-:Y:S01]  /*8400*/  LDS.128 R4, [R51+0xb000] ;  /* 0x00b0000033047984 */ /* 0x008fe20000000c00 */
[----:B------:R-:W-:Y:S02]  /*8410*/  LOP3.LUT R31, R29, 0xff, RZ, 0xc0, !PT ;  /* 0x000000ff1d1f7812 */ /* 0x000fe400078ec0ff */
[----:B------:R-:W-:Y:S01]  /*8420*/  PRMT R29, R20, 0x7054, R21 ;  /* 0x00007054141d7816 */ /* 0x000fe20000000015 */
[----:B------:R-:W0:Y:S01]  /*8430*/  LDS.128 R12, [R0+0xb000] ;  /* 0x00b00000000c7984 */ /* 0x000e220000000c00 */
        /* <DEDUP_REMOVED lines=14> */
[----:B------:R-:W-:Y:S02]  /*8520*/  PRMT R35, R20, 0x7054, R35 ;  /* 0x0000705414237816 */ /* 0x000fe40000000023 */
[----:B------:R-:W-:Y:S02]  /*8530*/  LOP3.LUT R21, R3, 0xff000000, R24, 0xf8, !PT ;  /* 0xff00000003157812 */ /* 0x000fe400078ef818 */
[----:B------:R-:W-:Y:S02]  /*8540*/  PRMT R41, R30, 0x7054, R37 ;  /* 0x000070541e297816 */ /* 0x000fe40000000025 */
[----:B------:R-:W-:Y:S02]  /*8550*/  LOP3.LUT R24, R29, 0xff000000, R25, 0xf8, !PT ;  /* 0xff0000001d187812 */ /* 0x000fe400078ef819 */
[----:B------:R-:W-:-:S02]  /*8560*/  LOP3.LUT R43, R43, 0xff000000, R11, 0xf8, !PT ;  /* 0xff0000002b2b7812 */ /* 0x000fc400078ef80b */
[----:B------:R-:W-:Y:S02]  /*8570*/  F2FP.F16.E4M3.UNPACK_B R40, R39 ;  /* 0x00000027ff28723e */ /* 0x000fe400020006ff */
[----:B0-----:R-:W-:Y:S02]  /*8580*/  F2FP.F16.E4M3.UNPACK_B R11, R13 ;  /* 0x0000000dff0b723e */ /* 0x001fe400020006ff */
[----:B------:R-:W-:Y:S01]  /*8590*/  LOP3.LUT R3, R31, 0xff000000, R26, 0xf8, !PT ;  /* 0xff0000001f037812 */ /* 0x000fe200078ef81a */
[--C-:B------:R-:W-:Y:S01]  /*85a0*/  HADD2.F32 R42, -RZ, R40.reuse.H0_H0 ;  /* 0x20000028ff2a7230 */ /* 0x100fe20000004100 */
[----:B------:R-:W-:Y:S01]  /*85b0*/  LOP3.LUT R29, R35, 0xff000000, R8, 0xf8, !PT ;  /* 0xff000000231d7812 */ /* 0x000fe200078ef808 */
[----:B------:R-:W-:Y:S01]  /*85c0*/  HADD2.F32 R40, -RZ, R40.H1_H1 ;  /* 0x30000028ff287230 */ /* 0x000fe20000004100 */
[----:B------:R-:W-:Y:S02]  /*85d0*/  LOP3.LUT R8, R41, 0xff000000, R10, 0xf8, !PT ;  /* 0xff00000029087812 */ /* 0x000fe400078ef80a */
[----:B------:R-:W-:-:S02]  /*85e0*/  F2FP.F16.E4M3.UNPACK_B R31, R24 ;  /* 0x00000018ff1f723e */ /* 0x000fc400020006ff */
[-C--:B------:R-:W-:Y:S02]  /*85f0*/  F2FP.F16.E4M3.UNPACK_B R10, R5.reuse ;  /* 0x00000005ff0a723e */ /* 0x080fe400020006ff */
[----:B------:R-:W-:Y:S01]  /*8600*/  F2FP.F16.E4M3.UNPACK_B R20, R5.H1 ;  /* 0x00000005ff14723e */ /* 0x000fe200030006ff */
[----:B------:R-:W-:Y:S01]  /*8610*/  HADD2.F32 R5, -RZ, R11.H0_H0 ;  /* 0x2000000bff057230 */ /* 0x000fe20000004100 */
[----:B------:R-:W-:Y:S01]  /*8620*/  LOP3.LUT R37, R33, 0xff000000, R27, 0xf8, !PT ;  /* 0xff00000021257812 */ /* 0x000fe200078ef81b */
[----:B------:R-:W-:Y:S01]  /*8630*/  HADD2.F32 R38, -RZ, R31.H0_H0 ;  /* 0x2000001fff267230 */ /* 0x000fe20000004100 */
[-C--:B------:R-:W-:Y:S01]  /*8640*/  F2FP.F16.E4M3.UNPACK_B R27, R12.reuse ;  /* 0x0000000cff1b723e */ /* 0x080fe200020006ff */
[--C-:B------:R-:W-:Y:S01]  /*8650*/  HADD2.F32 R9, -RZ, R10.reuse.H0_H0 ;  /* 0x2000000aff097230 */ /* 0x100fe20000004100 */
[----:B------:R-:W-:Y:S01]  /*8660*/  F2FP.F16.E4M3.UNPACK_B R35, R12.H1 ;  /* 0x0000000cff23723e */ /* 0x000fe200030006ff */
[C---:B------:R-:W-:Y:S01]  /*8670*/  FMUL.FTZ R12, R5.reuse, R42 ;  /* 0x0000002a050c7220 */ /* 0x040fe20000410000 */
[----:B------:R-:W-:Y:S01]  /*8680*/  F2FP.F16.E4M3.UNPACK_B R26, R13.H1 ;  /* 0x0000000dff1a723e */ /* 0x000fe200030006ff */
[-C--:B------:R-:W-:Y:S01]  /*8690*/  FMUL.FTZ R13, R5, R38.reuse ;  /* 0x00000026050d7220 */ /* 0x080fe20000410000 */
[----:B------:R-:W-:Y:S01]  /*86a0*/  F2FP.F16.E4M3.UNPACK_B R39, R39.H1 ;  /* 0x00000027ff27723e */ /* 0x000fe200030006ff */
[----:B------:R-:W-:Y:S01]  /*86b0*/  FFMA.FTZ R5, R9, R38, -R12 ;  /* 0x0000002609057223 */ /* 0x000fe2000001080c */
[----:B------:R-:W-:Y:S01]  /*86c0*/  F2FP.F16.E4M3.UNPACK_B R24, R24.H1 ;  /* 0x00000018ff18723e */ /* 0x000fe200030006ff */
[----:B------:R-:W-:Y:S01]  /*86d0*/  HADD2.F32 R11, -RZ, R11.H1_H1 ;  /* 0x3000000bff0b7230 */ /* 0x000fe20000004100 */
[-C--:B------:R-:W-:Y:S01]  /*86e0*/  F2FP.F16.E4M3.UNPACK_B R34, R15.reuse ;  /* 0x0000000fff22723e */ /* 0x080fe200020006ff */
[----:B------:R-:W-:Y:S01]  /*86f0*/  HADD2.F32 R31, -RZ, R31.H1_H1 ;  /* 0x3000001fff1f7230 */ /* 0x000fe20000004100 */
[----:B------:R-:W-:Y:S01]  /*8700*/  F2FP.F16.E4M3.UNPACK_B R36, R15.H1 ;  /* 0x0000000fff24723e */ /* 0x000fe200030006ff */
[----:B------:R-:W-:-:S02]  /*8710*/  HADD2.F32 R12, -RZ, R10.H1_H1 ;  /* 0x3000000aff0c7230 */ /* 0x000fc40000004100 */
[----:B------:R-:W-:Y:S01]  /*8720*/  FFMA.FTZ R9, R9, R42, R13 ;  /* 0x0000002a09097223 */ /* 0x000fe2000001000d */
[--C-:B------:R-:W-:Y:S02]  /*8730*/  HADD2.F32 R38, -RZ, R39.reuse.H0_H0 ;  /* 0x20000027ff267230 */ /* 0x100fe40000004100 */
[C---:B------:R-:W-:Y:S01]  /*8740*/  FMUL.FTZ R41, R11.reuse, R40 ;  /* 0x000000280b297220 */ /* 0x040fe20000410000 */
[----:B------:R-:W-:Y:S02]  /*8750*/  HADD2.F32 R10, -RZ, R26.H0_H0 ;  /* 0x2000001aff0a7230 */ /* 0x000fe40000004100 */
[----:B------:R-:W-:Y:S01]  /*8760*/  FMUL.FTZ R11, R11, R31 ;  /* 0x0000001f0b0b7220 */ /* 0x000fe20000410000 */
[----:B------:R-:W-:Y:S01]  /*8770*/  HADD2.F32 R15, -RZ, R24.H0_H0 ;  /* 0x20000018ff0f7230 */ /* 0x000fe20000004100 */
[-C--:B------:R-:W-:Y:S01]  /*8780*/  F2FP.F16.E4M3.UNPACK_B R30, R7.reuse ;  /* 0x00000007ff1e723e */ /* 0x080fe200020006ff */
[----:B------:R-:W-:Y:S02]  /*8790*/  HADD2.F32 R13, -RZ, R20.H0_H0 ;  /* 0x20000014ff0d7230 */ /* 0x000fe40000004100 */
[C---:B------:R-:W-:Y:S01]  /*87a0*/  FMUL.FTZ R42, R10.reuse, R38 ;  /* 0x000000260a2a7220 */ /* 0x040fe20000410000 */
[----:B------:R-:W-:Y:S01]  /*87b0*/  F2FP.F16.E4M3.UNPACK_B R33, R7.H1 ;  /* 0x00000007ff21723e */ /* 0x000fe200030006ff */
        /* <DEDUP_REMOVED lines=11> */
[-C--:B------:R-:W-:Y:S01]  /*8870*/  F2FP.F16.E4M3.UNPACK_B R32, R4.reuse.H1 ;  /* 0x00000004ff20723e */ /* 0x080fe200030006ff */
[----:B------:R-:W-:Y:S01]  /*8880*/  HADD2.F32 R24, -RZ, R20.H1_H1 ;  /* 0x30000014ff187230 */ /* 0x000fe20000004100 */
[----:B------:R-:W-:Y:S01]  /*8890*/  F2FP.F16.E4M3.UNPACK_B R25, R4 ;  /* 0x00000004ff19723e */ /* 0x000fe200020006ff */
[----:B------:R-:W-:-:S02]  /*88a0*/  HADD2.F32 R45, -RZ, R41.H0_H0 ;  /* 0x20000029ff2d7230 */ /* 0x000fc40000004100 */
[C---:B------:R-:W-:Y:S01]  /*88b0*/  FMUL.FTZ R47, R15.reuse, R40 ;  /* 0x000000280f2f7220 */ /* 0x040fe20000410000 */
[----:B------:R-:W-:Y:S02]  /*88c0*/  HADD2.F32 R20, -RZ, R34.H0_H0 ;  /* 0x20000022ff147230 */ /* 0x000fe40000004100 */
[----:B------:R-:W-:Y:S01]  /*88d0*/  FMUL.FTZ R15, R15, R31 ;  /* 0x0000001f0f0f7220 */ /* 0x000fe20000410000 */
        /* <DEDUP_REMOVED lines=9> */
[----:B------:R-:W-:Y:S01]  /*8970*/  HADD2.F32 R39, -RZ, R38.H1_H1 ;  /* 0x30000026ff277230 */ /* 0x000fe20000004100 */
[----:B------:R-:W-:Y:S01]  /*8980*/  F2FP.F16.E4M3.UNPACK_B R38, R37.H1 ;  /* 0x00000025ff26723e */ /* 0x000fe200030006ff */
[----:B------:R-:W-:Y:S01]  /*8990*/  FFMA.FTZ R26, R26, R45, R42 ;  /* 0x0000002d1a1a7223 */ /* 0x000fe2000001002a */
        /* <DEDUP_REMOVED lines=8> */
[--C-:B------:R-:W-:Y:S02]  /*8a20*/  HADD2.F32 R40, -RZ, R38.reuse.H0_H0 ;  /* 0x20000026ff287230 */ /* 0x100fe40000004100 */
[-C--:B------:R-:W-:Y:S01]  /*8a30*/  FMUL.FTZ R46, R30, R39.reuse ;  /* 0x000000271e2e7220 */ /* 0x080fe20000410000 */
[----:B------:R-:W-:Y:S02]  /*8a40*/  HADD2.F32 R34, -RZ, R33.H0_H0 ;  /* 0x20000021ff227230 */ /* 0x000fe40000004100 */
[----:B------:R-:W-:Y:S01]  /*8a50*/  FMUL.FTZ R45, R37, R42 ;  /* 0x0000002a252d7220 */ /* 0x000fe20000410000 */
[----:B------:R-:W-:Y:S01]  /*8a60*/  FFMA.FTZ R30, R31, R39, -R44 ;  /* 0x000000271f1e7223 */ /* 0x000fe2000001082c */
        /* <DEDUP_REMOVED lines=24> */
[----:B------:R-:W-:Y:S01]  /*8bf0*/  HADD2.F32 R35, -RZ, R35.H1_H1 ;  /* 0x30000023ff237230 */ /* 0x000fe20000004100 */
[----:B------:R-:W-:Y:S01]  /*8c00*/  F2FP.F16.E4M3.UNPACK_B R34, R29 ;  /* 0x0000001dff22723e */ /* 0x000fe200020006ff */
[----:B------:R-:W-:Y:S02]  /*8c10*/  HADD2.F32 R38, -RZ, R38.H1_H1 ;  /* 0x30000026ff267230 */ /* 0x000fe40000004100 */
[C---:B------:R-:W-:Y:S01]  /*8c20*/  FFMA.FTZ R44, R33.reuse, R39, -R44 ;  /* 0x00000027212c7223 */ /* 0x040fe2000001082c */
        /* <DEDUP_REMOVED lines=41> */
[--C-:B------:R-:W-:Y:S02]  /*8ec0*/  HADD2.F32 R21, -RZ, R3.reuse.H1_H1 ;  /* 0x30000003ff157230 */ /* 0x100fe40000004100 */
        /* <DEDUP_REMOVED lines=32> */
.L_x_14994:
[----:B------:R-:W-:Y:S05]  /*90d0*/  BSYNC B0 ;  /* 0x0000000000007941 */ /* 0x000fea0003800000 */
.L_x_14987:
        /* <DEDUP_REMOVED lines=8> */
.L_x_14984:
[----:B-12---:R-:W2:Y:S02]  /*9160*/  LDL R0, [R1+0xc] ;  /* 0x00000c0001007983 */ /* 0x006ea40000100800 */
[----:B--2---:R-:W-:-:S13]  /*9170*/  ISETP.NE.AND P0, PT, R0, 0x3, PT ;  /* 0x000000030000780c */ /* 0x004fda0003f05270 */
[----:B------:R-:W-:Y:S05]  /*9180*/  @!P0 BRA `(.L_x_15002) ;  /* 0x0000000000048947 */ /* 0x000fea0003800000 */
[----:B------:R-:W-:Y:S01]  /*9190*/  BPT.TRAP 0x1 ;  /* 0x000000040000795c */ /* 0x000fe20000300000 */
.L_x_15002:
[----:B-----5:R-:W-:Y:S01]  /*91a0*/  IMAD R12, R23, 0x8, R22 ;  /* 0x00000008170c7824 */ /* 0x020fe200078e0216 */
[----:B0-----:R-:W-:-:S04]  /*91b0*/  SHF.L.U32 R3, R156, 0x1f, RZ ;  /* 0x0000001f9c037819 */ /* 0x001fc800000006ff */
[----:B------:R0:W1:Y:S01]  /*91c0*/  SYNCS.PHASECHK.TRANS64.TRYWAIT P1, [R12+URZ+0x13230], R3 ;  /* 0x013230030c0075a7 */ /* 0x000062000802017f */
[----:B------:R-:W-:Y:S05]  /*91d0*/  @!P0 BRA `(.L_x_15003) ;  /* 0x0000000000048947 */ /* 0x000fea0003800000 */
[----:B------:R-:W-:Y:S01]  /*91e0*/  BPT.TRAP 0x1 ;  /* 0x000000040000795c */ /* 0x000fe20000300000 */
.L_x_15003:
[----:B------:R-:W-:-:S05]  /*91f0*/  VIADD R0, R22, 0xe000 ;  /* 0x0000e00016007836 */ /* 0x000fca0000000000 */
[----:B------:R-:W-:-:S04]  /*9200*/  SHF.R.U32.HI R0, RZ, 0x4, R0 ;  /* 0x00000004ff007819 */ /* 0x000fc80000011600 */
[----:B------:R-:W-:-:S04]  /*9210*/  LOP3.LUT R0, R0, 0x3fff, RZ, 0xc0, !PT ;  /* 0x00003fff00007812 */ /* 0x000fc800078ec0ff */
[----:B---3--:R-:W-:-:S05]  /*9220*/  LOP3.LUT R4, R0, 0x10000, RZ, 0xfc, !PT ;  /* 0x0001000000047812 */ /* 0x008fca00078efcff */
[----:B------:R2:W-:Y:S01]  /*9230*/  STL [R1+0x28], R4 ;  /* 0x0000280401007387 */ /* 0x0005e20000100800 */
[----:B------:R-:W-:Y:S01]  /*9240*/  IMAD R8, R23, 0x280, R4 ;  /* 0x0000028017087824 */ /* 0x000fe200078e0204 */
[----:B-1----:R-:W-:Y:S06]  /*9250*/  @P1 BRA `(.L_x_15004) ;  /* 0x0000000000081947 */ /* 0x002fec0003800000 */
[----:B------:R-:W1:Y:S02]  /*9260*/  SYNCS.PHASECHK.TRANS64.TRYWAIT P1, [R12+URZ+0x13230], R3 ;  /* 0x013230030c0075a7 */ /* 0x000e64000802017f */
[----:B-1----:R-:W-:Y:S05]  /*9270*/  @!P1 BRA `(.L_x_15005) ;  /* 0x000001dc00909947 */ /* 0x002fea0003800000 */
.L_x_15004:
[----:B--2---:R-:W-:Y:S01]  /*9280*/  IMAD.MOV.U32 R4, RZ, RZ, R8 ;  /* 0x000000ffff047224 */ /* 0x004fe200078e0008 */
[----:B------:R-:W-:Y:S05]  /*9290*/  WARPSYNC.ALL ;  /* 0x0000000000007948 */ /* 0x000fea0003800000 */
[----:B------:R-:W-:Y:S01]  /*92a0*/  IMAD.MOV.U32 R5, RZ, RZ, -0x7fffffe0 ;  /* 0x80000020ff057424 */ /* 0x000fe200078e00ff */
[----:B------:R-:W-:Y:S01]  /*92b0*/  R2UR UR6, R4 ;  /* 0x00000000040672ca */ /* 0x000fe200000e0000 */
[----:B------:R-:W-:Y:S01]  /*92c0*/  WARPGROUP.ARRIVE ;  /* 0x00000000000079c5 */ /* 0x000fe20000000000 */
[----:B------:R-:W-:Y:S01]  /*92d0*/  LOP3.LUT R4, R28, 0x10000, RZ, 0xfc, !PT ;  /* 0x000100001c047812 */ /* 0x000fe200078efcff */
[----:B------:R-:W-:Y:S01]  /*92e0*/  VIADD R6, R8, 0x80 ;  /* 0x0000008008067836 */ /* 0x000fe20000000000 */
[C---:B------:R-:W-:Y:S01]  /*92f0*/  R2UR UR7, R5.reuse ;  /* 0x00000000050772ca */ /* 0x040fe200000e0000 */
[----:B------:R-:W-:Y:S01]  /*9300*/  IMAD.MOV.U32 R7, RZ, RZ, -0x7fffffe0 ;  /* 0x80000020ff077424 */ /* 0x000fe200078e00ff */
[----:B------:R-:W-:Y:S01]  /*9310*/  R2UR UR4, R4 ;  /* 0x00000000040472ca */ /* 0x000fe200000e0000 */
[----:B------:R-:W-:Y:S01]  /*9320*/  VIADD R10, R8, 0x100 ;  /* 0x00000100080a7836 */ /* 0x000fe20000000000 */
[----:B------:R-:W-:Y:S01]  /*9330*/  R2UR UR5, R5 ;  /* 0x00000000050572ca */ /* 0x000fe200000e0000 */
[----:B------:R-:W-:Y:S01]  /*9340*/  IMAD.MOV.U32 R11, RZ, RZ, -0x7fffffe0 ;  /* 0x80000020ff0b7424 */ /* 0x000fe200078e00ff */
[----:B------:R-:W-:Y:S01]  /*9350*/  R2UR UR10, R6 ;  /* 0x00000000060a72ca */ /* 0x000fe200000e0000 */
[C---:B------:R-:W-:Y:S01]  /*9360*/  VIADD R6, R8.reuse, 0x180 ;  /* 0x0000018008067836 */ /* 0x040fe20000000000 */
[----:B------:R-:W-:Y:S01]  /*9370*/  R2UR UR11, R7 ;  /* 0x00000000070b72ca */ /* 0x000fe200000e0000 */
[----:B----4-:R-:W-:Y:S01]  /*9380*/  VIADD R14, R8, 0x200 ;  /* 0x00000200080e7836 */ /* 0x010fe20000000000 */
[----:B------:R-:W-:Y:S01]  /*9390*/  R2UR UR8, R4 ;  /* 0x00000000040872ca */ /* 0x000fe200000e0000 */
[----:B------:R-:W-:Y:S01]  /*93a0*/  IMAD.MOV.U32 R15, RZ, RZ, -0x7fffffe0 ;  /* 0x80000020ff0f7424 */ /* 0x000fe200078e00ff */
[----:B------:R-:W-:Y:S01]  /*93b0*/  R2UR UR9, R5 ;  /* 0x00000000050972ca */ /* 0x000fe200000e0000 */
[----:B------:R-:W-:Y:S01]  /*93c0*/  IMAD.MOV.U32 R9, RZ, RZ, -0x7fffffe0 ;  /* 0x80000020ff097424 */ /* 0x000fe200078e00ff */
[----:B------:R-:W-:Y:S01]  /*93d0*/  R2UR UR14, R10 ;  /* 0x000000000a0e72ca */ /* 0x000fe200000e0000 */
[----:B------:R-:W-:Y:S01]  /*93e0*/  VIADD R10, R8, 0x82 ;  /* 0x00000082080a7836 */ /* 0x000fe20000000000 */
[----:B------:R-:W-:Y:S01]  /*93f0*/  R2UR UR15, R11 ;  /* 0x000000000b0f72ca */ /* 0x000fe200000e0000 */
[----:B------:R-:W-:Y:S01]  /*9400*/  QGMMA.64x32x32.F32.E4M3.E4M3 R88, gdesc[UR4], RZ, !UPT, gsb0 ;  /* 0x00600000045879f3 */ /* 0x000fe2000c0008ff */
[----:B------:R-:W-:Y:S01]  /*9410*/  R2UR UR12, R4 ;  /* 0x00000000040c72ca */ /* 0x000fe200000e0000 */
[----:B------:R-:W-:Y:S01]  /*9420*/  IMAD.MOV.U32 R11, RZ, RZ, -0x7fffffe0 ;  /* 0x80000020ff0b7424 */ /* 0x000fe200078e00ff */
[----:B------:R-:W-:-:S02]  /*9430*/  R2UR UR13, R5 ;  /* 0x00000000050d72ca */ /* 0x000fc400000e0000 */
[----:B------:R-:W-:Y:S01]  /*9440*/  R2UR UR18, R6 ;  /* 0x00000000061272ca */ /* 0x000fe200000e0000 */
[----:B------:R-:W-:Y:S01]  /*9450*/  VIADD R6, R8, 0x2 ;  /* 0x0000000208067836 */ /* 0x000fe20000000000 */
[----:B------:R-:W-:Y:S01]  /*9460*/  R2UR UR19, R7 ;  /* 0x00000000071372ca */ /* 0x000fe200000e0000 */
[----:B------:R-:W-:Y:S01]  /*9470*/  IMAD.MOV.U32 R7, RZ, RZ, -0x7fffffe0 ;  /* 0x80000020ff077424 */ /* 0x000fe200078e00ff */
[----:B------:R-:W-:Y:S02]  /*9480*/  R2UR UR16, R4 ;  /* 0x00000000041072ca */ /* 0x000fe400000e0000 */
        /* <DEDUP_REMOVED lines=13> */
[C---:B------:R-:W-:Y:S01]  /*9560*/  VIADD R10, R8.reuse, 0x182 ;  /* 0x00000182080a7836 */ /* 0x040fe20000000000 */
[----:B------:R-:W-:Y:S01]  /*9570*/  R2UR UR11, R11 ;  /* 0x000000000b0b72ca */ /* 0x000fe200000e0000 */
[----:B------:R-:W-:Y:S02]  /*9580*/  IMAD.MOV.U32 R11, RZ, RZ, -0x7fffffe0 ;  /* 0x80000020ff0b7424 */ /* 0x000fe400078e00ff */
[----:B------:R-:W-:Y:S01]  /*9590*/  VIADD R8, R8, 0x202 ;  /* 0x0000020208087836 */ /* 0x000fe20000000000 */
[----:B------:R-:W-:Y:S02]  /*95a0*/  WARPGROUP.DEPBAR.LE gsb0, 0x0 ;  /* 0x00008000000079c5 */ /* 0x000fe40000010000 */
[----:B------:R-:W-:-:S06]  /*95b0*/  WARPGROUP.ARRIVE ;  /* 0x00000000000079c5 */ /* 0x000fcc0000000000 */
[----:B------:R-:W-:Y:S01]  /*95c0*/  QGMMA.64x32x32.F32.E4M3.E4M3 R56, gdesc[UR12], RZ, !UPT, gsb0 ;  /* 0x006000000c3879f3 */ /* 0x000fe2000c0008ff */
[----:B------:R-:W-:Y:S01]  /*95d0*/  R2UR UR14, R6 ;  /* 0x00000000060e72ca */ /* 0x000fe200000e0000 */
[----:B------:R-:W-:Y:S01]  /*95e0*/  VIADD R6, R4, 0x2 ;  /* 0x0000000204067836 */ /* 0x000fe20000000000 */
[----:B------:R-:W-:Y:S01]  /*95f0*/  R2UR UR15, R7 ;  /* 0x00000000070f72ca */ /* 0x000fe200000e0000 */
[----:B------:R-:W-:-:S03]  /*9600*/  IMAD.MOV.U32 R7, RZ, RZ, -0x7fffffe0 ;  /* 0x80000020ff077424 */ /* 0x000fc600078e00ff */
        /* <DEDUP_REMOVED lines=38> */
.L_x_15006:
[----:B------:R-:W2:Y:S01]  /*9870*/  LDL R8, [R1+0x38] ;  /* 0x0000380001087983 */ /* 0x000ea20000100800 */
[----:B------:R-:W3:Y:S03]  /*9880*/  LDC R110, c[0x0][0x448] ;  /* 0x00011200ff6e7b82 */ /* 0x000ee60000000800 */
[----:B------:R-:W2:Y:S04]  /*9890*/  LDL R108, [R1+0x24] ;  /* 0x00002400016c7983 */ /* 0x000ea80000100800 */
[----:B------:R-:W4:Y:S04]  /*98a0*/  LDL R106, [R1+0x14] ;  /* 0x00001400016a7983 */ /* 0x000f280000100800 */
[----:B------:R-:W5:Y:S04]  /*98b0*/  LDL R107, [R1+0x20] ;  /* 0x00002000016b7983 */ /* 0x000f680000100800 */
[----:B------:R-:W5:Y:S04]  /*98c0*/  LDL R114, [R1+0x10] ;  /* 0x0000100001727983 */ /* 0x000f680000100800 */
[----:B------:R-:W5:Y:S01]  /*98d0*/  LDL R112, [R1+0x8] ;  /* 0x0000080001707983 */ /* 0x000f620000100800 */
[C---:B------:R-:W-:Y:S01]  /*98e0*/  FMUL.FTZ R20, R2.reuse, R95 ;  /* 0x0000005f02147220 */ /* 0x040fe20000410000 */
[C---:B------:R-:W-:Y:S01]  /*98f0*/  FMUL.FTZ R95, R2.reuse, R73 ;  /* 0x00000049025f7220 */ /* 0x040fe20000410000 */
[C---:B------:R-:W-:Y:S01]  /*9900*/  FMUL.FTZ R73, R2.reuse, R74 ;  /* 0x0000004a02497220 */ /* 0x040fe20000410000 */
[C---:B------:R-:W-:Y:S01]  /*9910*/  FMUL.FTZ R74, R2.reuse, R75 ;  /* 0x0000004b024a7220 */ /* 0x040fe20000410000 */
[C---:B------:R-:W-:Y:S01]  /*9920*/  FMUL.FTZ R75, R2.reuse, R78 ;  /* 0x0000004e024b7220 */ /* 0x040fe20000410000 */
[----:B------:R-:W-:Y:S01]  /*9930*/  FMUL.FTZ R78, R2, R82 ;  /* 0x00000052024e7220 */ /* 0x000fe20000410000 */
[----:B---3--:R-:W-:Y:S01]  /*9940*/  ISETP.NE.AND P1, PT, R110, 0x1, PT ;  /* 0x000000016e00780c */ /* 0x008fe20003f25270 */
        /* <DEDUP_REMOVED lines=29> */
[----:B------:R-:W-:Y:S01]  /*9b20*/  FMUL.FTZ R10, R2, R89 ;  /* 0x00000059020a7220 */ /* 0x000fe20000410000 */
[----:B01----:R-:W-:-:S02]  /*9b30*/  VIADD R12, R12, 0x13240 ;  /* 0x000132400c0c7836 */ /* 0x003fc40000000000 */
        /* <DEDUP_REMOVED lines=48> */
[----:B------:R-:W-:Y:S01]  /*9e40*/  ULDC UR43, c[0x0][0x9dc] ;  /* 0x00027700002b7ab9 */ /* 0x000fe20000000800 */
[----:B------:R-:W1:Y:S01]  /*9e50*/  MUFU.TANH R0, R0 ;  /* 0x0000000000007308 */ /* 0x000e620000002400 */
        /* <DEDUP_REMOVED lines=23> */
[----:B------:R-:W2:Y:S02]  /*9fd0*/  LDC.64 R8, c[0x0][0x9e0] ;  /* 0x00027800ff087b82 */ /* 0x000ea40000000a00 */
[----:B---3--:R-:W-:-:S05]  /*9fe0*/  @P1 IMAD.HI.U32 R24, R35, R24, RZ ;  /* 0x0000001823181227 */ /* 0x008fca00078e00ff */
[----:B0-----:R-:W-:Y:S01]  /*9ff0*/  @P1 SHF.R.U32.HI R35, RZ, R25, R24 ;  /* 0x00000019ff231219 */ /* 0x001fe20000011618 */
[----:B------:R-:W-:-:S04]  /*a000*/  IMAD.MOV.U32 R24, RZ, RZ, -0xa0 ;  /* 0xffffff60ff187424 */ /* 0x000fc800078e00ff */
[----:B------:R-:W0:Y:S01]  /*a010*/  SHFL.IDX PT, R25, R35, RZ, 0x1c1f ;  /* 0x001c1fff23197589 */ /* 0x000e2200000e0000 */
[----:B----4-:R-:W-:Y:S01]  /*a020*/  PRMT R12, R106, 0x654, R12 ;  /* 0x000006546a0c7816 */ /* 0x010fe2000000000c */
[----:B------:R-:W-:-:S03]  /*a030*/  IMAD R103, R105, R24, 0xa1 ;  /* 0x000000a169677424 */ /* 0x000fc600078e0218 */
[----:B------:R5:W-:Y:S01]  /*a040*/  SYNCS.ARRIVE.TRANS64.RED.A1T0 RZ, [R12+URZ], RZ ;  /* 0x000000ff0cff79a7 */ /* 0x000be2000810043f */
[----:B------:R-:W3:Y:S01]  /*a050*/  MUFU.TANH R75, R75 ;  /* 0x0000004b004b7308 */ /* 0x000ee20000002400 */
[----:B--2---:R-:W-:Y:S02]  /*a060*/  ISETP.GE.AND P1, PT, R9, 0x1, PT ;  /* 0x000000010900780c */ /* 0x004fe40003f26270 */
[----:B-----5:R-:W-:-:S05]  /*a070*/  IADD3 R12, R114, R103, -R107 ;  /* 0x00000067720c7210 */ /* 0x020fca0007ffe86b */
[----:B------:R-:W2:Y:S01]  /*a080*/  MUFU.TANH R76, R76 ;  /* 0x0000004c004c7308 */ /* 0x000ea20000002400 */
[----:B------:R-:W-:Y:S02]  /*a090*/  IMAD R106, R105, -0xa0, R114 ;  /* 0xffffff60696a7824 */ /* 0x000fe400078e0272 */
[----:B------:R-:W-:-:S05]  /*a0a0*/  IMAD.IADD R101, R12, 0x1, -R112 ;  /* 0x000000010c657824 */ /* 0x000fca00078e0a70 */
[----:B------:R-:W4:Y:S01]  /*a0b0*/  MUFU.TANH R80, R80 ;  /* 0x0000005000507308 */ /* 0x000f220000002400 */
[----:B------:R-:W-:-:S07]  /*a0c0*/  VIADD R102, R101, UR43 ;  /* 0x0000002b65667c36 */ /* 0x000fce0008000000 */
[----:B------:R-:W0:Y:S01]  /*a0d0*/  MUFU.TANH R81, R81 ;  /* 0x0000005100517308 */ /* 0x000e220000002400 */
        /* <DEDUP_REMOVED lines=55> */
[----:B------:R-:W-:Y:S01]  /*a450*/  IADD3 R106, -R107, 0xa0, R106 ;  /* 0x000000a06b6a7810 */ /* 0x000fe20007ffe16a */
[----:B------:R-:W-:Y:S01]  /*a460*/  VIADD R103, R103, 0xffffffff ;  /* 0xffffffff67677836 */ /* 0x000fe20000000000 */
[----:B------:R-:W-:Y:S01]  /*a470*/  LOP3.LUT R17, R17, 0xfffffff7, RZ, 0xc0, !PT ;  /* 0xfffffff711117812 */ /* 0x000fe200078ec0ff */
[----:B0-----:R-:W-:Y:S01]  /*a480*/  IMAD.IADD R38, R102, 0x1, R25 ;  /* 0x0000000166267824 */ /* 0x001fe200078e0219 */
[----:B------:R-:W-:Y:S01]  /*a490*/  VIADDMNMX R12, R25, R101, R106, PT ;  /* 0x00000065190c7246 */ /* 0x000fe2000380016a */
[----:B------:R-:W-:Y:S01]  /*a4a0*/  IMAD.IADD R36, R103, 0x1, -R107 ;  /* 0x0000000167247824 */ /* 0x000fe200078e0a6b */
[----:B------:R-:W-:Y:S01]  /*a4b0*/  @P1 LOP3.LUT R17, R17, 0x8, RZ, 0xfc, !PT ;  /* 0x0000000811111812 */ /* 0x000fe200078efcff */
[----:B--234-:R-:W-:Y:S06]  /*a4c0*/  @!P1 BRA `(.L_x_15007) ;  /* 0x00000000004c9947 */ /* 0x01cfec0003800000 */
        /* <DEDUP_REMOVED lines=11> */
.L_x_15009:
[----:B------:R-:W-:-:S13]  /*a580*/  ISETP.NE.AND P1, PT, R9, 0x1, PT ;  /* 0x000000010900780c */ /* 0x000fda0003f25270 */
[----:B------:R-:W0:Y:S02]  /*a590*/  @P1 LDC.64 R24, c[0x0][0x9e8] ;  /* 0x00027a00ff181b82 */ /* 0x000e240000000a00 */
[----:B0-----:R-:W-:-:S05]  /*a5a0*/  @P1 IMAD.HI.U32 R24, R39, R24, RZ ;  /* 0x0000001827181227 */ /* 0x001fca00078e00ff */
[----:B------:R-:W-:-:S07]  /*a5b0*/  @P1 SHF.R.U32.HI R39, RZ, R25, R24 ;  /* 0x00000019ff271219 */ /* 0x000fce0000011618 */
.L_x_15010:
[----:B------:R-:W-:Y:S05]  /*a5c0*/  BSYNC B0 ;  /* 0x0000000000007941 */ /* 0x000fea0003800000 */
.L_x_15008:
[----:B------:R-:W-:-:S05]  /*a5d0*/  IMAD R39, R39, R9, R36 ;  /* 0x0000000927277224 */ /* 0x000fca00078e0224 */
[----:B------:R-:W-:Y:S02]  /*a5e0*/  VIMNMX R38, R38, R39, !PT ;  /* 0x0000002726267248 */ /* 0x000fe40007fe0100 */
[----:B------:R-:W-:-:S07]  /*a5f0*/  VIADDMNMX R12, R39, R9, R12, PT ;  /* 0x00000009270c7246 */ /* 0x000fce000380010c */
.L_x_15007:
[C---:B------:R-:W-:Y:S01]  /*a600*/  ISETP.GE.AND P1, PT, R103.reuse, 0x2, PT ;  /* 0x000000026700780c */ /* 0x040fe20003f26270 */
[----:B------:R-:W0:Y:S01]  /*a610*/  SHFL.IDX PT, R35, R35, 0x1, 0x1c1f ;  /* 0x003c1f0023237f89 */ /* 0x000e2200000e0000 */
[----:B------:R-:W-:Y:S02]  /*a620*/  ISETP.GE.AND P2, PT, R103, 0x9, PT ;  /* 0x000000096700780c */ /* 0x000fe40003f46270 */
[C---:B------:R-:W-:Y:S02]  /*a630*/  ISETP.GT.AND P3, PT, R38.reuse, 0x1, !P1 ;  /* 0x000000012600780c */ /* 0x040fe40004f64270 */
[----:B------:R-:W-:Y:S02]  /*a640*/  ISETP.GT.AND P4, PT, R38, 0x8, !P2 ;  /* 0x000000082600780c */ /* 0x000fe40005784270 */
[C---:B------:R-:W-:Y:S02]  /*a650*/  ISETP.LT.OR P3, PT, R12.reuse, 0x2, P3 ;  /* 0x000000020c00780c */ /* 0x040fe40001f61670 */
[----:B------:R-:W-:-:S02]  /*a660*/  ISETP.LT.OR P4, PT, R12, 0x9, P4 ;  /* 0x000000090c00780c */ /* 0x000fc40002781670 */
[----:B------:R-:W-:Y:S02]  /*a670*/  FSEL R25, R10, -INF , !P3 ;  /* 0xff8000000a197808 */ /* 0x000fe40005800000 */
[C---:B------:R-:W-:Y:S02]  /*a680*/  ISETP.GE.AND P3, PT, R103.reuse, 0xa, PT ;  /* 0x0000000a6700780c */ /* 0x040fe40003f66270 */
[----:B------:R-:W-:Y:S02]  /*a690*/  ISETP.GE.AND P5, PT, R103, 0x11, PT ;  /* 0x000000116700780c */ /* 0x000fe40003fa6270 */
[----:B------:R-:W-:Y:S02]  /*a6a0*/  FSEL R39, R13, -INF , !P4 ;  /* 0xff8000000d277808 */ /* 0x000fe40006000000 */
[----:B------:R-:W-:Y:S02]  /*a6b0*/  ISETP.GT.AND P4, PT, R38, 0x9, !P3 ;  /* 0x000000092600780c */ /* 0x000fe40005f84270 */
[----:B------:R-:W-:-:S02]  /*a6c0*/  LOP3.LUT R17, R17, 0xfffffffe, RZ, 0xc0, !PT ;  /* 0xfffffffe11117812 */ /* 0x000fc400078ec0ff */
[----:B------:R-:W-:Y:S01]  /*a6d0*/  ISETP.LT.OR P4, PT, R12, 0xa, P4 ;  /* 0x0000000a0c00780c */ /* 0x000fe20002781670 */
[----:B0-----:R-:W-:Y:S01]  /*a6e0*/  IMAD.IADD R102, R102, 0x1, R35 ;  /* 0x0000000166667824 */ /* 0x001fe200078e0223 */
[----:B------:R-:W-:Y:S02]  /*a6f0*/  LOP3.LUT R16, R16, 0x7fffffff, RZ, 0xc0, !PT ;  /* 0x7fffffff10107812 */ /* 0x000fe400078ec0ff */
[----:B------:R-:W-:Y:S02]  /*a700*/  FSEL R107, R14, -INF , !P4 ;  /* 0xff8000000e6b7808 */ /* 0x000fe40006000000 */
[----:B------:R-:W-:Y:S02]  /*a710*/  @P5 LOP3.LUT R17, R17, 0x1, RZ, 0xfc, !PT ;  /* 0x0000000111115812 */ /* 0x000fe400078efcff */
[----:B------:R-:W-:Y:S02]  /*a720*/  ISETP.GT.AND P4, PT, R38, 0x10, !P5 ;  /* 0x000000102600780c */ /* 0x000fe40006f84270 */
[----:B------:R-:W-:-:S02]  /*a730*/  ISETP.GE.AND P5, PT, R103, 0x12, PT ;  /* 0x000000126700780c */ /* 0x000fc40003fa6270 */
[----:B------:R-:W-:Y:S02]  /*a740*/  ISETP.LT.OR P4, PT, R12, 0x11, P4 ;  /* 0x000000110c00780c */ /* 0x000fe40002781670 */
[----:B------:R-:W-:Y:S02]  /*a750*/  LOP3.LUT R17, R17, 0xfffffffd, RZ, 0xc0, !PT ;  /* 0xfffffffd11117812 */ /* 0x000fe400078ec0ff */
[----:B------:R-:W-:Y:S02]  /*a760*/  FSEL R21, R21, -INF , !P4 ;  /* 0xff80000015157808 */ /* 0x000fe40006000000 */
[----:B------:R-:W-:Y:S02]  /*a770*/  ISETP.GT.AND P4, PT, R38, 0x11, !P5 ;  /* 0x000000112600780c */ /* 0x000fe40006f84270 */
[----:B------:R-:W-:Y:S02]  /*a780*/  VIADDMNMX R106, R35, R101, R106, PT ;  /* 0x00000065236a7246 */ /* 0x000fe4000380016a */
[----:B------:R-:W-:-:S02]  /*a790*/  ISETP.LT.OR P4, PT, R12, 0x12, P4 ;  /* 0x000000120c00780c */ /* 0x000fc40002781670 */
        /* <DEDUP_REMOVED lines=220> */
.L_x_15013:
[----:B------:R-:W-:-:S13]  /*b560*/  ISETP.NE.AND P6, PT, R9, 0x1, PT ;  /* 0x000000010900780c */ /* 0x000fda0003fc5270 */
[----:B------:R-:W0:Y:S02]  /*b570*/  @P6 LDC.64 R12, c[0x0][0x9e8] ;  /* 0x00027a00ff0c6b82 */ /* 0x000e240000000a00 */
[----:B0-----:R-:W-:-:S05]  /*b580*/  @P6 IMAD.HI.U32 R12, R35, R12, RZ ;  /* 0x0000000c230c6227 */ /* 0x001fca00078e00ff */
[----:B------:R-:W-:-:S07]  /*b590*/  @P6 SHF.R.U32.HI R35, RZ, R13, R12 ;  /* 0x0000000dff236219 */ /* 0x000fce000001160c */
.L_x_15014:
[----:B------:R-:W-:Y:S05]  /*b5a0*/  BSYNC B0 ;  /* 0x0000000000007941 */ /* 0x000fea0003800000 */
.L_x_15012:
[----:B------:R-:W-:-:S05]  /*b5b0*/  IMAD R35, R35, R9, R36 ;  /* 0x0000000923237224 */ /* 0x000fca00078e0224 */
[----:B------:R-:W-:Y:S02]  /*b5c0*/  VIMNMX R102, R102, R35, !PT ;  /* 0x0000002366667248 */ /* 0x000fe40007fe0100 */
[----:B------:R-:W-:-:S07]  /*b5d0*/  VIADDMNMX R106, R35, R9, R106, PT ;  /* 0x00000009236a7246 */ /* 0x000fce000380016a */
.L_x_15011:
[----:B------:R-:W-:Y:S01]  /*b5e0*/  ISETP.GT.AND P1, PT, R102, 0x1, !P1 ;  /* 0x000000016600780c */ /* 0x000fe20004f24270 */
[----:B------:R-:W-:Y:S01]  /*b5f0*/  ULDC UR4, c[0x0][0x988] ;  /* 0x0002620000047ab9 */ /* 0x000fe20000000800 */
[----:B------:R-:W-:Y:S02]  /*b600*/  LOP3.LUT P6, RZ, R17, 0x1, RZ, 0xc0, !PT ;  /* 0x0000000111ff7812 */ /* 0x000fe400078cc0ff */
[----:B------:R-:W-:Y:S02]  /*b610*/  ISETP.LT.OR P1, PT, R106, 0x2, P1 ;  /* 0x000000026a00780c */ /* 0x000fe40000f21670 */
[C---:B------:R-:W-:Y:S02]  /*b620*/  ISETP.GT.AND P3, PT, R102.reuse, 0x9, !P3 ;  /* 0x000000096600780c */ /* 0x040fe40005f64270 */
[----:B------:R-:W-:Y:S02]  /*b630*/  FSEL R11, R11, -INF , !P1 ;  /* 0xff8000000b0b7808 */ /* 0x000fe40004800000 */
[----:B------:R-:W-:-:S02]  /*b640*/  ISETP.GT.AND P1, PT, R102, 0x10, !P6 ;  /* 0x000000106600780c */ /* 0x000fc40007724270 */
[C---:B------:R-:W-:Y:S02]  /*b650*/  ISETP.LT.OR P3, PT, R106.reuse, 0xa, P3 ;  /* 0x0000000a6a00780c */ /* 0x040fe40001f61670 */
[----:B------:R-:W-:Y:S02]  /*b660*/  ISETP.LT.OR P1, PT, R106, 0x11, P1 ;  /* 0x000000116a00780c */ /* 0x000fe40000f21670 */
[----:B------:R-:W-:Y:S02]  /*b670*/  FSEL R35, R20, -INF , !P3 ;  /* 0xff80000014237808 */ /* 0x000fe40005800000 */
[----:B------:R-:W-:Y:S02]  /*b680*/  FSEL R89, R89, -INF , !P1 ;  /* 0xff80000059597808 */ /* 0x000fe40004800000 */
[----:B------:R-:W-:Y:S02]  /*b690*/  LOP3.LUT P1, RZ, R16, 0x80000000, RZ, 0xc0, !PT ;  /* 0x8000000010ff7812 */ /* 0x000fe4000782c0ff */
[----:B------:R-:W-:-:S02]  /*b6a0*/  ISETP.GT.AND P2, PT, R102, 0x8, !P2 ;  /* 0x000000086600780c */ /* 0x000fc40005744270 */
[----:B------:R-:W-:Y:S02]  /*b6b0*/  ISETP.GT.AND P1, PT, R102, 0x11, !P1 ;  /* 0x000000116600780c */ /* 0x000fe40004f24270 */
[----:B------:R-:W-:Y:S02]  /*b6c0*/  LOP3.LUT P3, RZ, R16, 0x1000000, RZ, 0xc0, !PT ;  /* 0x0100000010ff7812 */ /* 0x000fe4000786c0ff */
[C---:B------:R-:W-:Y:S02]  /*b6d0*/  ISETP.LT.OR P1, PT, R106.reuse, 0x12, P1 ;  /* 0x000000126a00780c */ /* 0x040fe40000f21670 */
[----:B------:R-:W-:Y:S02]  /*b6e0*/  ISETP.LT.OR P2, PT, R106, 0x9, P2 ;  /* 0x000000096a00780c */ /* 0x000fe40001741670 */
[----:B------:R-:W-:Y:S02]  /*b6f0*/  FSEL R101, R90, -INF , !P1 ;  /* 0xff8000005a657808 */ /* 0x000fe40004800000 */
[----:B------:R-:W-:-:S02]  /*b700*/  LOP3.LUT P1, RZ, R16, 0x40000000, RZ, 0xc0, !PT ;  /* 0x4000000010ff7812 */ /* 0x000fc4000782c0ff */
[----:B------:R-:W-:Y:S02]  /*b710*/  FSEL R13, R15, -INF , !P2 ;  /* 0xff8000000f0d7808 */ /* 0x000fe40005000000 */
[----:B------:R-:W-:Y:S02]  /*b720*/  ISETP.GT.AND P1, PT, R102, 0x18, !P1 ;  /* 0x000000186600780c */ /* 0x000fe40004f24270 */
[----:B------:R-:W-:Y:S02]  /*b730*/  LOP3.LUT P2, RZ, R16, 0x800000, RZ, 0xc0, !PT ;  /* 0x0080000010ff7812 */ /* 0x000fe4000784c0ff */
[----:B------:R-:W-:Y:S02]  /*b740*/  ISETP.LT.OR P1, PT, R106, 0x19, P1 ;  /* 0x000000196a00780c */ /* 0x000fe40000f21670 */
[----:B------:R-:W-:Y:S02]  /*b750*/  LOP3.LUT P6, RZ, R16, 0x400000, RZ, 0xc0, !PT ;  /* 0x0040000010ff7812 */ /* 0x000fe400078cc0ff */
        /* <DEDUP_REMOVED lines=36> */
[----:B------:R-:W-:-:S02]  /*b9a0*/  ISETP.GT.AND P1, PT, R102, 0x30, !P3 ;  /* 0x000000306600780c */ /* 0x000fc40005f24270 */
[----:B------:R-:W-:Y:S02]  /*b9b0*/  LOP3.LUT P3, RZ, R16, 0x4000, RZ, 0xc0, !PT ;  /* 0x0000400010ff7812 */ /* 0x000fe4000786c0ff */
[----:B------:R-:W-:Y:S02]  /*b9c0*/  ISETP.LT.OR P1, PT, R106, 0x31, P1 ;  /* 0x000000316a00780c */ /* 0x000fe40000f21670 */
[----:B------:R-:W-:Y:S02]  /*b9d0*/  FMNMX.FTZ R0, R121, R0, !PT ;  /* 0x0000000079007209 */ /* 0x000fe40007810000 */
[----:B------:R-:W-:Y:S02]  /*b9e0*/  FSEL R149, R78, -INF , !P1 ;  /* 0xff8000004e957808 */ /* 0x000fe40004800000 */
[----:B------:R-:W-:Y:S02]  /*b9f0*/  ISETP.GT.AND P1, PT, R102, 0x31, !P2 ;  /* 0x000000316600780c */ /* 0x000fe40005724270 */
[----:B------:R-:W-:-:S02]  /*ba00*/  LOP3.LUT P2, RZ, R16, 0x2000, RZ, 0xc0, !PT ;  /* 0x0000200010ff7812 */ /* 0x000fc4000784c0ff */
[----:B------:R-:W-:Y:S02]  /*ba10*/  ISETP.LT.OR P1, PT, R106, 0x32, P1 ;  /* 0x000000326a00780c */ /* 0x000fe40000f21670 */
[----:B------:R-:W-:Y:S02]  /*ba20*/  FMNMX.FTZ R0, R87, R0, !PT ;  /* 0x0000000057007209 */ /* 0x000fe40007810000 */
[----:B------:R-:W-:Y:S02]  /*ba30*/  FSEL R79, R79, -INF , !P1 ;  /* 0xff8000004f4f7808 */ /* 0x000fe40004800000 */
[----:B------:R-:W-:Y:S02]  /*ba40*/  ISETP.GT.AND P1, PT, R102, 0x38, !P6 ;  /* 0x000000386600780c */ /* 0x000fe40007724270 */
[----:B------:R-:W-:Y:S02]  /*ba50*/  FMNMX.FTZ R0, R123, R0, !PT ;  /* 0x000000007b007209 */ /* 0x000fe40007810000 */
[----:B------:R-:W-:-:S02]  /*ba60*/  ISETP.LT.OR P1, PT, R106, 0x39, P1 ;  /* 0x000000396a00780c */ /* 0x000fc40000f21670 */
[----:B------:R-:W-:Y:S02]  /*ba70*/  LOP3.LUT P6, RZ, R16, 0x1000, RZ, 0xc0, !PT ;  /* 0x0000100010ff7812 */ /* 0x000fe400078cc0ff */
        /* <DEDUP_REMOVED lines=14> */
[----:B------:R-:W-:Y:S01]  /*bb60*/  FSEL R153, R56, -INF , !P1 ;  /* 0xff80000038997808 */ /* 0x000fe20004800000 */
[----:B------:R-:W-:Y:S01]  /*bb70*/  IMAD.U32 R56, RZ, RZ, UR4 ;  /* 0x00000004ff387e24 */ /* 0x000fe2000f8e00ff */
        /* <DEDUP_REMOVED lines=35> */
[----:B------:R-:W-:Y:S01]  /*bdb0*/  ISETP.GT.AND P1, PT, R102, 0x58, !P3 ;  /* 0x000000586600780c */ /* 0x000fe20005f24270 */
[----:B------:R-:W0:Y:S01]  /*bdc0*/  SHFL.BFLY PT, R15, R14, 0x2, 0x1f ;  /* 0x0c401f000e0f7f89 */ /* 0x000e2200000e0000 */
[----:B------:R-:W-:Y:S02]  /*bdd0*/  LOP3.LUT P3, RZ, R16, 0x8, RZ, 0xc0, !PT ;  /* 0x0000000810ff7812 */ /* 0x000fe4000786c0ff */
[----:B------:R-:W-:-:S02]  /*bde0*/  ISETP.LT.OR P1, PT, R106, 0x59, P1 ;  /* 0x000000596a00780c */ /* 0x000fc40000f21670 */
[----:B------:R-:W-:Y:S02]  /*bdf0*/  ISETP.GT.AND P4, PT, R102, 0x91, !P4 ;  /* 0x000000916600780c */ /* 0x000fe40006784270 */
[----:B------:R-:W-:Y:S02]  /*be00*/  FSEL R66, R66, -INF , !P1 ;  /* 0xff80000042427808 */ /* 0x000fe40004800000 */
[----:B------:R-:W-:Y:S02]  /*be10*/  ISETP.GT.AND P1, PT, R102, 0x59, !P2 ;  /* 0x000000596600780c */ /* 0x000fe40005724270 */
[----:B------:R-:W-:Y:S02]  /*be20*/  LOP3.LUT P2, RZ, R16, 0x4, RZ, 0xc0, !PT ;  /* 0x0000000410ff7812 */ /* 0x000fe4000784c0ff */
[----:B------:R-:W-:Y:S02]  /*be30*/  ISETP.LT.OR P1, PT, R106, 0x5a, P1 ;  /* 0x0000005a6a00780c */ /* 0x000fe40000f21670 */
[----:B------:R-:W-:-:S02]  /*be40*/  ISETP.GT.AND P5, PT, R102, 0x98, !P5 ;  /* 0x000000986600780c */ /* 0x000fc40006fa4270 */
[----:B------:R-:W-:Y:S02]  /*be50*/  FSEL R67, R67, -INF , !P1 ;  /* 0xff80000043437808 */ /* 0x000fe40004800000 */
[----:B------:R-:W-:Y:S02]  /*be60*/  ISETP.GT.AND P1, PT, R102, 0x60, !P6 ;  /* 0x000000606600780c */ /* 0x000fe40007724270 */
[----:B------:R-:W-:Y:S02]  /*be70*/  LOP3.LUT P6, RZ, R16, 0x2, RZ, 0xc0, !PT ;  /* 0x0000000210ff7812 */ /* 0x000fe400078cc0ff */
[----:B------:R-:W-:Y:S02]  /*be80*/  ISETP.LT.OR P1, PT, R106, 0x61, P1 ;  /* 0x000000616a00780c */ /* 0x000fe40000f21670 */
[----:B0-----:R-:W-:Y:S02]  /*be90*/  FMNMX.FTZ R15, R14, R15, !PT ;  /* 0x0000000f0e0f7209 */ /* 0x001fe40007810000 */
[----:B------:R-:W-:-:S02]  /*bea0*/  FSEL R40, R40, -INF , !P1 ;  /* 0xff80000028287808 */ /* 0x000fc40004800000 */
[----:B------:R-:W-:Y:S01]  /*beb0*/  LOP3.LUT P1, RZ, R16, 0x800, RZ, 0xc0, !PT ;  /* 0x0000080010ff7812 */ /* 0x000fe2000782c0ff */
[----:B------:R-:W0:Y:S01]  /*bec0*/  SHFL.BFLY PT, R0, R15, 0x1, 0x1f ;  /* 0x0c201f000f007f89 */ /* 0x000e2200000e0000 */
[----:B------:R-:W-:Y:S02]  /*bed0*/  ISETP.LT.OR P4, PT, R106, 0x92, P4 ;  /* 0x000000926a00780c */ /* 0x000fe40002781670 */
[----:B------:R-:W-:Y:S02]  /*bee0*/  ISETP.GT.AND P1, PT, R102, 0x61, !P1 ;  /* 0x000000616600780c */ /* 0x000fe40004f24270 */
[C---:B------:R-:W-:Y:S02]  /*bef0*/  ISETP.LT.OR P5, PT, R106.reuse, 0x99, P5 ;  /* 0x000000996a00780c */ /* 0x040fe40002fa1670 */
[----:B------:R-:W-:Y:S02]  /*bf00*/  ISETP.LT.OR P1, PT, R106, 0x62, P1 ;  /* 0x000000626a00780c */ /* 0x000fe40000f21670 */
[----:B------:R-:W-:-:S02]  /*bf10*/  FSEL R31, R31, -INF , !P4 ;  /* 0xff8000001f1f7808 */ /* 0x000fc40006000000 */
[----:B------:R-:W-:Y:S02]  /*bf20*/  FSEL R41, R41, -INF , !P1 ;  /* 0xff80000029297808 */ /* 0x000fe40004800000 */
[----:B------:R-:W-:Y:S02]  /*bf30*/  LOP3.LUT P1, RZ, R16, 0x400, RZ, 0xc0, !PT ;  /* 0x0000040010ff7812 */ /* 0x000fe4000782c0ff */
[----:B------:R-:W-:Y:S02]  /*bf40*/  FSEL R33, R33, -INF , !P5 ;  /* 0xff80000021217808 */ /* 0x000fe40006800000 */
[----:B------:R-:W-:-:S04]  /*bf50*/  ISETP.GT.AND P1, PT, R102, 0x68, !P1 ;  /* 0x000000686600780c */ /* 0x000fc80004f24270 */
[----:B------:R-:W-:Y:S02]  /*bf60*/  ISETP.LT.OR P1, PT, R106, 0x69, P1 ;  /* 0x000000696a00780c */ /* 0x000fe40000f21670 */
[----:B0-----:R-:W-:Y:S02]  /*bf70*/  FMNMX.FTZ R0, R15, R0, !PT ;  /* 0x000000000f007209 */ /* 0x001fe40007810000 */
[----:B------:R-:W-:Y:S02]  /*bf80*/  FSEL R42, R42, -INF , !P1 ;  /* 0xff8000002a2a7808 */ /* 0x000fe40004800000 */
[----:B------:R-:W-:Y:S01]  /*bf90*/  LOP3.LUT P1, RZ, R16, 0x200, RZ, 0xc0, !PT ;  /* 0x0000020010ff7812 */ /* 0x000fe2000782c0ff */
[----:B------:R-:W-:-:S03]  /*bfa0*/  FFMA.FTZ R12, R0, R56, -8 ;  /* 0xc1000000000c7423 */ /* 0x000fc60000010038 */
        /* <DEDUP_REMOVED lines=23> */
[----:B------:R-:W-:-:S04]  /*c120*/  ISETP.GT.AND P1, PT, R102, 0x81, !P3 ;  /* 0x000000816600780c */ /* 0x000fc80005f24270 */
[----:B------:R-:W-:-:S04]  /*c130*/  ISETP.LT.OR P1, PT, R106, 0x82, P1 ;  /* 0x000000826a00780c */ /* 0x000fc80000f21670 */
[----:B------:R-:W-:Y:S02]  /*c140*/  FSEL R27, R27, -INF , !P1 ;  /* 0xff8000001b1b7808 */ /* 0x000fe40004800000 */
[----:B------:R-:W-:Y:S02]  /*c150*/  ISETP.GT.AND P1, PT, R102, 0x88, !P2 ;  /* 0x000000886600780c */ /* 0x000fe40005724270 */
[----:B------:R-:W-:Y:S02]  /*c160*/  LOP3.LUT P2, RZ, R17, 0x2, RZ, 0xc0, !PT ;  /* 0x0000000211ff7812 */ /* 0x000fe4000784c0ff */
[----:B------:R-:W-:-:S04]  /*c170*/  ISETP.LT.OR P1, PT, R106, 0x89, P1 ;  /* 0x000000896a00780c */ /* 0x000fc80000f21670 */
[----:B------:R-:W-:Y:S02]  /*c180*/  FSEL R28, R28, -INF , !P1 ;  /* 0xff8000001c1c7808 */ /* 0x000fe40004800000 */
[----:B------:R-:W-:Y:S02]  /*c190*/  ISETP.GT.AND P1, PT, R102, 0x89, !P6 ;  /* 0x000000896600780c */ /* 0x000fe40007724270 */
[----:B------:R-:W-:Y:S02]  /*c1a0*/  LOP3.LUT P6, RZ, R16, 0x1, RZ, 0xc0, !PT ;  /* 0x0000000110ff7812 */ /* 0x000fe400078cc0ff */
[----:B------:R-:W-:-:S04]  /*c1b0*/  ISETP.LT.OR P1, PT, R106, 0x8a, P1 ;  /* 0x0000008a6a00780c */ /* 0x000fc80000f21670 */
[----:B------:R-:W-:Y:S02]  /*c1c0*/  FSEL R29, R29, -INF , !P1 ;  /* 0xff8000001d1d7808 */ /* 0x000fe40004800000 */
[----:B------:R-:W-:-:S04]  /*c1d0*/  FSETP.NEU.FTZ.AND P1, PT, R0, -INF , PT ;  /* 0xff8000000000780b */ /* 0x000fc80003f3d000 */
[----:B------:R-:W-:Y:S02]  /*c1e0*/  FSEL R12, R12, RZ, P1 ;  /* 0x000000ff0c0c7208 */ /* 0x000fe40000800000 */
[----:B------:R-:W-:Y:S02]  /*c1f0*/  ISETP.GT.AND P1, PT, R102, RZ, !P6 ;  /* 0x000000ff6600720c */ /* 0x000fe40007724270 */
[----:B------:R-:W-:Y:S01]  /*c200*/  LOP3.LUT P6, RZ, R17, 0x4, RZ, 0xc0, !PT ;  /* 0x0000000411ff7812 */ /* 0x000fe200078cc0ff */
[----:B------:R-:W-:-:S01]  /*c210*/  FFMA.FTZ R14, R39, R56, -R12 ;  /* 0x00000038270e7223 */ /* 0x000fc2000001080c */
[----:B------:R-:W-:Y:S01]  /*c220*/  ISETP.LT.OR P1, PT, R106, 0x1, P1 ;  /* 0x000000016a00780c */ /* 0x000fe20000f21670 */
[----:B------:R-:W-:-:S01]  /*c230*/  FFMA.FTZ R39, R107, R56, -R12 ;  /* 0x000000386b277223 */ /* 0x000fc2000001080c */
[-CC-:B------:R-:W-:Y:S01]  /*c240*/  FFMA.FTZ R20, R21, R56.reuse, -R12.reuse ;  /* 0x0000003815147223 */ /* 0x180fe2000001080c */
[----:B------:R-:W-:-:S01]  /*c250*/  FFMA.FTZ R21, R109, R56, -R12 ;  /* 0x000000386d157223 */ /* 0x000fc2000001080c */
[----:B------:R-:W-:Y:S01]  /*c260*/  FSEL R3, R3, -INF , !P1 ;  /* 0xff80000003037808 */ /* 0x000fe20004800000 */
[----:B------:R-:W-:-:S01]  /*c270*/  FFMA.FTZ R10, R10, R56, -R12 ;  /* 0x000000380a0a7223 */ /* 0x000fc2000001080c */
[----:B------:R-:W-:Y:S01]  /*c280*/  ISETP.GT.AND P1, PT, R102, 0x90, !P2 ;  /* 0x000000906600780c */ /* 0x000fe20005724270 */
[----:B------:R-:W-:-:S01]  /*c290*/  FFMA.FTZ R25, R25, R56, -R12 ;  /* 0x0000003819197223 */ /* 0x000fc2000001080c */
[----:B------:R-:W-:Y:S01]  /*c2a0*/  FMNMX.FTZ R32, R3, R11, !PT ;  /* 0x0000000b03207209 */ /* 0x000fe20007810000 */
[----:B------:R-:W-:-:S01]  /*c2b0*/  FFMA.FTZ R24, R91, R56, -R12 ;  /* 0x000000385b187223 */ /* 0x000fc2000001080c */
[----:B------:R-:W-:Y:S01]  /*c2c0*/  ISETP.LT.OR P1, PT, R106, 0x91, P1 ;  /* 0x000000916a00780c */ /* 0x000fe20000f21670 */
[----:B------:R-:W-:Y:S01]  /*c2d0*/  MUFU.EX2 R10, R10 ;  /* 0x0000000a000a7308 */ /* 0x000fe20000000800 */
[----:B------:R-:W-:Y:S01]  /*c2e0*/  FMNMX.FTZ R36, R13, R32, !PT ;  /* 0x000000200d247209 */ /* 0x000fe20007810000 */
[-CC-:B------:R-:W-:Y:S01]  /*c2f0*/  FFMA.FTZ R91, R111, R56.reuse, -R12.reuse ;  /* 0x000000386f5b7223 */ /* 0x180fe2000001080c */
[----:B------:R-:W-:Y:S01]  /*c300*/  FSEL R107, R30, -INF , !P1 ;  /* 0xff8000001e6b7808 */ /* 0x000fe20004800000 */
[--C-:B------:R-:W-:Y:S01]  /*c310*/  FFMA.FTZ R70, R97, R56, -R12.reuse ;  /* 0x0000003861467223 */ /* 0x100fe2000001080c */
[----:B------:R-:W-:Y:S01]  /*c320*/  FMNMX.FTZ R36, R35, R36, !PT ;  /* 0x0000002423247209 */ /* 0x000fe20007810000 */
[--C-:B------:R-:W-:Y:S01]  /*c330*/  FFMA.FTZ R113, R113, R56, -R12.reuse ;  /* 0x0000003871717223 */ /* 0x100fe2000001080c */
[----:B------:R-:W-:Y:S01]  /*c340*/  ISETP.GT.AND P2, PT, R102, 0x99, !P6 ;  /* 0x000000996600780c */ /* 0x000fe20007744270 */
[----:B------:R-:W-:Y:S01]  /*c350*/  MUFU.EX2 R25, R25 ;  /* 0x0000001900197308 */ /* 0x000fe20000000800 */
[----:B------:R-:W-:Y:S01]  /*c360*/  FMNMX.FTZ R36, R89, R36, !PT ;  /* 0x0000002459247209 */ /* 0x000fe20007810000 */
[-CC-:B------:R-:W-:Y:S01]  /*c370*/  FFMA.FTZ R95, R95, R56.reuse, -R12.reuse ;  /* 0x000000385f5f7223 */ /* 0x180fe2000001080c */
[----:B------:R-:W-:Y:S01]  /*c380*/  ISETP.LT.OR P2, PT, R106, 0x9a, P2 ;  /* 0x0000009a6a00780c */ /* 0x000fe20001741670 */
[--C-:B------:R-:W-:Y:S01]  /*c390*/  FFMA.FTZ R115, R115, R56, -R12.reuse ;  /* 0x0000003873737223 */ /* 0x100fe2000001080c */
[----:B------:R-:W-:Y:S01]  /*c3a0*/  FMNMX.FTZ R36, R101, R36, !PT ;  /* 0x0000002465247209 */ /* 0x000fe20007810000 */
[--C-:B------:R-:W-:Y:S01]  /*c3b0*/  FFMA.FTZ R77, R77, R56, -R12.reuse ;  /* 0x000000384d4d7223 */ /* 0x100fe2000001080c */
[----:B------:R-:W-:Y:S01]  /*c3c0*/  FSEL R109, R34, -INF , !P2 ;  /* 0xff800000226d7808 */ /* 0x000fe20005000000 */
        /* <DEDUP_REMOVED lines=30> */
[----:B------:R-:W-:Y:S01]  /*c5b0*/  FFMA.FTZ R37, R37, R56, -R12 ;  /* 0x0000003825257223 */ /* 0x000fe2000001080c */
[----:B------:R-:W0:Y:S01]  /*c5c0*/  MUFU.EX2 R39, R39 ;  /* 0x0000002700277308 */ /* 0x000e220000000800 */
[----:B------:R-:W-:-:S02]  /*c5d0*/  ISETP.NE.AND P6, PT, R110, 0x1, PT ;  /* 0x000000016e00780c */ /* 0x000fc40003fc5270 */
        /* <DEDUP_REMOVED lines=13> */
[----:B------:R-:W-:-:S01]  /*c6b0*/  FFMA.FTZ R52, R123, R56, -R12 ;  /* 0x000000387b347223 */ /* 0x000fc2000001080c */
[----:B------:R-:W0:Y:S02]  /*c6c0*/  MUFU.EX2 R91, R91 ;  /* 0x0000005b005b7308 */ /* 0x000e240000000800 */
[----:B------:R-:W-:-:S04]  /*c6d0*/  FMNMX.FTZ R54, R66, R15, !PT ;  /* 0x0000000f42367209 */ /* 0x000fc80007810000 */
[----:B------:R-:W-:Y:S02]  /*c6e0*/  FMNMX.FTZ R15, R67, R54, !PT ;  /* 0x00000036430f7209 */ /* 0x000fe40007810000 */
[----:B------:R-:W-:Y:S02]  /*c6f0*/  MUFU.EX2 R32, R113 ;  /* 0x0000007100207308 */ /* 0x000fe40000000800 */
[----:B------:R-:W-:-:S04]  /*c700*/  FMNMX.FTZ R54, R40, R15, !PT ;  /* 0x0000000f28367209 */ /* 0x000fc80007810000 */
[----:B------:R-:W-:Y:S01]  /*c710*/  FMNMX.FTZ R15, R41, R54, !PT ;  /* 0x00000036290f7209 */ /* 0x000fe20007810000 */
[----:B------:R-:W-:-:S01]  /*c720*/  FFMA.FTZ R54, R125, R56, -R12 ;  /* 0x000000387d367223 */ /* 0x000fc2000001080c */
        /* <DEDUP_REMOVED lines=26> */
[----:B------:R-:W-:-:S01]  /*c8d0*/  FFMA.FTZ R60, R133, R56, -R12 ;  /* 0x00000038853c7223 */ /* 0x000fc2000001080c */
[----:B------:R-:W-:Y:S03]  /*c8e0*/  MUFU.EX2 R48, R121 ;  /* 0x0000007900307308 */ /* 0x000fe60000000800 */
[----:B------:R-:W1:Y:S05]  /*c8f0*/  SHFL.BFLY PT, R68, R15, 0x2, 0x1f ;  /* 0x0c401f000f447f89 */ /* 0x000e6a00000e0000 */
[----:B------:R-:W-:Y:S01]  /*c900*/  MUFU.EX2 R87, R87 ;  /* 0x0000005700577308 */ /* 0x000fe20000000800 */
[----:B0-----:R-:W-:-:S04]  /*c910*/  F2FP.SATFINITE.E4M3.F32.PACK_AB_MERGE_C R150, R85, R44, RZ ;  /* 0x0000002c5596723e */ /* 0x001fc800048070ff */
[----:B------:R-:W-:-:S03]  /*c920*/  F2FP.SATFINITE.E4M3.F32.PACK_AB_MERGE_C R150, R81, R38, R150 ;  /* 0x000000265196723e */ /* 0x000fc60004807096 */
[----:B------:R-:W-:Y:S08]  /*c930*/  MUFU.EX2 R52, R52 ;  /* 0x0000003400347308 */ /* 0x000ff00000000800 */
[----:B------:R-:W0:Y:S01]  /*c940*/  MUFU.EX2 R61, R61 ;  /* 0x0000003d003d7308 */ /* 0x000e220000000800 */
[----:B-1----:R-:W-:-:S05]  /*c950*/  FMNMX.FTZ R74, R15, R68, !PT ;  /* 0x000000440f4a7209 */ /* 0x002fca0007810000 */
[----:B------:R-:W1:Y:S02]  /*c960*/  SHFL.BFLY PT, R15, R74, 0x1, 0x1f ;  /* 0x0c201f004a0f7f89 */ /* 0x000e6400000e0000 */
[----:B------:R-:W-:Y:S01]  /*c970*/  MUFU.EX2 R58, R58 ;  /* 0x0000003a003a7308 */ /* 0x000fe20000000800 */
[----:B0-----:R-:W-:-:S07]  /*c980*/  F2FP.SATFINITE.E4M3.F32.PACK_AB_MERGE_C R144, R61, R52, RZ ;  /* 0x000000343d90723e */ /* 0x001fce00048070ff */
[----:B------:R-:W0:Y:S01]  /*c990*/  MUFU.EX2 R69, R69 ;  /* 0x0000004500457308 */ /* 0x000e220000000800 */
[----:B------:R-:W-:-:S07]  /*c9a0*/  F2FP.SATFINITE.E4M3.F32.PACK_AB_MERGE_C R144, R87, R48, R144 ;  /* 0x000000305790723e */ /* 0x000fce0004807090 */
[----:B------:R-:W-:Y:S01]  /*c9b0*/  MUFU.EX2 R54, R54 ;  /* 0x0000003600367308 */ /* 0x000fe20000000800 */
[----:B-1----:R-:W-:Y:S01]  /*c9c0*/  FMNMX.FTZ R15, R74, R15, !PT ;  /* 0x0000000f4a0f7209 */ /* 0x002fe20007810000 */
[----:B------:R-:W-:-:S06]  /*c9d0*/  FFMA.FTZ R74, R99, R56, -R12 ;  /* 0x00000038634a7223 */ /* 0x000fcc000001080c */
[----:B------:R-:W-:Y:S01]  /*c9e0*/  MUFU.EX2 R65, R65 ;  /* 0x0000004100417308 */ /* 0x000fe20000000800 */
[----:B0-----:R-:W-:Y:S01]  /*c9f0*/  F2FP.SATFINITE.E4M3.F32.PACK_AB_MERGE_C R146, R69, R58, RZ ;  /* 0x0000003a4592723e */ /* 0x001fe200048070ff */
[C---:B------:R-:W-:Y:S01]  /*ca00*/  FFMA.FTZ R76, R15.reuse, R56, -8 ;  /* 0xc10000000f4c7423 */ /* 0x040fe20000010038 */
[----:B------:R-:W-:-:S04]  /*ca10*/  FSETP.NEU.FTZ.AND P1, PT, R15, -INF , PT ;  /* 0xff8000000f00780b */ /* 0x000fc80003f3d000 */
[----:B------:R-:W-:Y:S01]  /*ca20*/  FSEL R12, R76, RZ, P1 ;  /* 0x000000ff4c0c7208 */ /* 0x000fe20000800000 */
[----:B------:R-:W-:Y:S04]  /*ca30*/  MUFU.EX2 R34, R34 ;  /* 0x0000002200227308 */ /* 0x000fe80000000800 */
[----:B------:R-:W-:-:S01]  /*ca40*/  FFMA.FTZ R3, R3, R56, -R12 ;  /* 0x0000003803037223 */ /* 0x000fc2000001080c */
[-CC-:B------:R-:W-:Y:S01]  /*ca50*/  FFMA.FTZ R76, R11, R56.reuse, -R12.reuse ;  /* 0x000000380b4c7223 */ /* 0x180fe2000001080c */
[----:B------:R-:W-:-:S01]  /*ca60*/  FFMA.FTZ R94, R59, R56, -R12 ;  /* 0x000000383b5e7223 */ /* 0x000fc2000001080c */
[-CC-:B------:R-:W-:Y:S01]  /*ca70*/  FFMA.FTZ R11, R13, R56.reuse, -R12.reuse ;  /* 0x000000380d0b7223 */ /* 0x180fe2000001080c */
[----:B------:R-:W-:-:S01]  /*ca80*/  FFMA.FTZ R59, R62, R56, -R12 ;  /* 0x000000383e3b7223 */ /* 0x000fc2000001080c */
[----:B------:R-:W-:Y:S01]  /*ca90*/  FFMA.FTZ R62, R63, R56, -R12 ;  /* 0x000000383f3e7223 */ /* 0x000fe2000001080c */
        /* <DEDUP_REMOVED lines=16> */
[----:B------:R-:W1:Y:S01]  /*cba0*/  MUFU.EX2 R11, R11 ;  /* 0x0000000b000b7308 */ /* 0x000e620000000800 */
        /* <DEDUP_REMOVED lines=16> */
[----:B-1----:R-:W-:-:S01]  /*ccb0*/  FADD.FTZ R67, R11, R96 ;  /* 0x000000600b437221 */ /* 0x002fc20000010000 */
[----:B------:R-:W-:Y:S01]  /*ccc0*/  FADD.FTZ R93, R95, R98 ;  /* 0x000000625f5d7221 */ /* 0x000fe20000010000 */
[----:B------:R-:W-:-:S01]  /*ccd0*/  FFMA.FTZ R43, R43, R56, -R12 ;  /* 0x000000382b2b7223 */ /* 0x000fc2000001080c */
[----:B------:R-:W-:Y:S01]  /*cce0*/  FFMA.FTZ R40, R40, R56, -R12 ;  /* 0x0000003828287223 */ /* 0x000fe2000001080c */
[----:B------:R-:W-:Y:S01]  /*ccf0*/  F2FP.SATFINITE.E4M3.F32.PACK_AB_MERGE_C R146, R65, R54, R146 ;  /* 0x000000364192723e */ /* 0x000fe20004807092 */
        /* <DEDUP_REMOVED lines=19> */
[----:B------:R-:W-:-:S06]  /*ce30*/  FFMA.FTZ R14, R42, R56, -R12 ;  /* 0x000000382a0e7223 */ /* 0x000fcc000001080c */
        /* <DEDUP_REMOVED lines=9> */
[----:B0-----:R-:W-:-:S01]  /*ced0*/  FADD.FTZ R25, R75, R10 ;  /* 0x0000000a4b197221 */ /* 0x001fc20000010000 */
[----:B------:R-:W-:-:S06]  /*cee0*/  FFMA.FTZ R10, R46, R56, -R12 ;  /* 0x000000382e0a7223 */ /* 0x000fcc000001080c */
[----:B------:R0:W-:Y:S01]  /*cef0*/  MUFU.EX2 R39, R41 ;  /* 0x0000002900277308 */ /* 0x0001e20000000800 */
[----:B-1----:R-:W-:-:S01]  /*cf00*/  FADD.FTZ R25, R86, R25 ;  /* 0x0000001956197221 */ /* 0x002fc20000010000 */
[----:B------:R-:W-:-:S04]  /*cf10*/  F2FP.SATFINITE.E4M3.F32.PACK_AB_MERGE_C R75, R86, R75, RZ ;  /* 0x0000004b564b723e */ /* 0x000fc800048070ff */
[----:B------:R-:W-:Y:S02]  /*cf20*/  F2FP.SATFINITE.E4M3.F32.PACK_AB_MERGE_C R149, R84, R73, R75 ;  /* 0x000000495495723e */ /* 0x000fe4000480704b */
[----:B------:R-:W1:Y:S01]  /*cf30*/  MUFU.EX2 R79, R79 ;  /* 0x0000004f004f7308 */ /* 0x000e620000000800 */
[----:B0-----:R-:W-:-:S04]  /*cf40*/  FADD.FTZ R41, R81, R36 ;  /* 0x0000002451297221 */ /* 0x001fc80000010000 */
[----:B------:R-:W-:-:S03]  /*cf50*/  FADD.FTZ R20, R44, R41 ;  /* 0x000000292c147221 */ /* 0x000fc60000010000 */
[----:B------:R-:W0:Y:S01]  /*cf60*/  MUFU.EX2 R89, R89 ;  /* 0x0000005900597308 */ /* 0x000e220000000800 */
[----:B------:R-:W-:-:S01]  /*cf70*/  FADD.FTZ R85, R85, R20 ;  /* 0x0000001455557221 */ /* 0x000fc20000010000 */
[----:B--2---:R-:W-:Y:S01]  /*cf80*/  FADD.FTZ R20, R88, R25 ;  /* 0x0000001958147221 */ /* 0x004fe20000010000 */
[----:B------:R-:W-:-:S02]  /*cf90*/  FFMA.FTZ R25, R47, R56, -R12 ;  /* 0x000000382f197223 */ /* 0x000fc4000001080c */
[----:B------:R-:W-:-:S03]  /*cfa0*/  FADD.FTZ R24, R48, R85 ;  /* 0x0000005530187221 */ /* 0x000fc60000010000 */
[----:B------:R-:W2:Y:S01]  /*cfb0*/  MUFU.EX2 R90, R90 ;  /* 0x0000005a005a7308 */ /* 0x000ea20000000800 */
[----:B------:R-:W-:-:S01]  /*cfc0*/  FADD.FTZ R41, R87, R24 ;  /* 0x0000001857297221 */ /* 0x000fc20000010000 */
[----:B-1----:R-:W-:-:S03]  /*cfd0*/  FADD.FTZ R20, R79, R20 ;  /* 0x000000144f147221 */ /* 0x002fc60000010000 */
[----:B------:R-:W-:-:S03]  /*cfe0*/  FADD.FTZ R52, R52, R41 ;  /* 0x0000002934347221 */ /* 0x000fc60000010000 */
[----:B------:R-:W1:Y:S01]  /*cff0*/  MUFU.EX2 R83, R83 ;  /* 0x0000005300537308 */ /* 0x000e620000000800 */
[----:B0-----:R-:W-:-:S01]  /*d000*/  FADD.FTZ R41, R89, R20 ;  /* 0x0000001459297221 */ /* 0x001fc20000010000 */
[----:B------:R-:W-:Y:S01]  /*d010*/  FADD.FTZ R61, R61, R52 ;  /* 0x000000343d3d7221 */ /* 0x000fe20000010000 */
[----:B------:R-:W-:-:S03]  /*d020*/  FFMA.FTZ R20, R50, R56, -R12 ;  /* 0x0000003832147223 */ /* 0x000fc6000001080c */
[----:B------:R-:W-:Y:S02]  /*d030*/  FADD.FTZ R32, R54, R61 ;  /* 0x0000003d36207221 */ /* 0x000fe40000010000 */
[----:B------:R-:W0:Y:S01]  /*d040*/  MUFU.EX2 R92, R92 ;  /* 0x0000005c005c7308 */ /* 0x000e220000000800 */
[----:B--2---:R-:W-:-:S01]  /*d050*/  FADD.FTZ R24, R90, R41 ;  /* 0x000000295a187221 */ /* 0x004fc20000010000 */
[----:B------:R-:W-:Y:S01]  /*d060*/  FADD.FTZ R65, R65, R32 ;  /* 0x0000002041417221 */ /* 0x000fe20000010000 */
[----:B------:R-:W-:-:S01]  /*d070*/  FFMA.FTZ R41, R51, R56, -R12 ;  /* 0x0000003833297223 */ /* 0x000fc2000001080c */
[----:B------:R-:W-:Y:S02]  /*d080*/  F2FP.SATFINITE.E4M3.F32.PACK_AB_MERGE_C R89, R90, R89, RZ ;  /* 0x000000595a59723e */ /* 0x000fe400048070ff */
[----:B------:R-:W-:-:S02]  /*d090*/  FADD.FTZ R58, R58, R65 ;  /* 0x000000413a3a7221 */ /* 0x000fc40000010000 */
[----:B------:R-:W2:Y:S01]  /*d0a0*/  MUFU.EX2 R57, R57 ;  /* 0x0000003900397308 */ /* 0x000ea20000000800 */
[----:B------:R-:W-:Y:S01]  /*d0b0*/  F2FP.SATFINITE.E4M3.F32.PACK_AB_MERGE_C R151, R79, R88, R89 ;  /* 0x000000584f97723e */ /* 0x000fe20004807059 */
[----:B------:R-:W-:-:S06]  /*d0c0*/  FADD.FTZ R69, R69, R58 ;  /* 0x0000003a45457221 */ /* 0x000fcc0000010000 */
[----:B------:R-:W3:Y:S08]  /*d0d0*/  MUFU.EX2 R94, R94 ;  /* 0x0000005e005e7308 */ /* 0x000ef00000000800 */
[----:B------:R-:W4:Y:S08]  /*d0e0*/  MUFU.EX2 R59, R59 ;  /* 0x0000003b003b7308 */ /* 0x000f300000000800 */
[----:B------:R1:W-:Y:S08]  /*d0f0*/  MUFU.EX2 R21, R43 ;  /* 0x0000002b00157308 */ /* 0x0003f00000000800 */
[----:B------:R-:W5:Y:S01]  /*d100*/  MUFU.EX2 R62, R62 ;  /* 0x0000003e003e7308 */ /* 0x000f620000000800 */
[----:B-1----:R-:W-:-:S01]  /*d110*/  FADD.FTZ R43, R83, R24 ;  /* 0x00000018532b7221 */ /* 0x002fc20000010000 */
[-CC-:B------:R-:W-:Y:S01]  /*d120*/  FFMA.FTZ R24, R26, R56.reuse, -R12.reuse ;  /* 0x000000381a187223 */ /* 0x180fe2000001080c */
[----:B------:R-:W-:-:S02]  /*d130*/  FFMA.FTZ R12, R109, R56, -R12 ;  /* 0x000000386d0c7223 */ /* 0x000fc4000001080c */
[----:B0-----:R-:W-:-:S03]  /*d140*/  FADD.FTZ R26, R92, R43 ;  /* 0x0000002b5c1a7221 */ /* 0x001fc60000010000 */
[----:B------:R-:W0:Y:S01]  /*d150*/  MUFU.EX2 R63, R63 ;  /* 0x0000003f003f7308 */ /* 0x000e220000000800 */
[----:B--2---:R-:W-:-:S01]  /*d160*/  FADD.FTZ R43, R57, R26 ;  /* 0x0000001a392b7221 */ /* 0x004fc20000010000 */
[----:B---3--:R-:W-:-:S03]  /*d170*/  F2FP.SATFINITE.E4M3.F32.PACK_AB_MERGE_C R57, R94, R57, RZ ;  /* 0x000000395e39723e */ /* 0x008fc600048070ff */
[----:B------:R-:W-:Y:S01]  /*d180*/  FADD.FTZ R26, R94, R43 ;  /* 0x0000002b5e1a7221 */ /* 0x000fe20000010000 */
[----:B------:R-:W-:Y:S02]  /*d190*/  F2FP.SATFINITE.E4M3.F32.PACK_AB_MERGE_C R145, R92, R83, R57 ;  /* 0x000000535c91723e */ /* 0x000fe40004807039 */
[----:B------:R-:W1:Y:S01]  /*d1a0*/  MUFU.EX2 R45, R45 ;  /* 0x0000002d002d7308 */ /* 0x000e620000000800 */
[----:B----4-:R-:W-:-:S04]  /*d1b0*/  FADD.FTZ R43, R59, R26 ;  /* 0x0000001a3b2b7221 */ /* 0x010fc80000010000 */
[----:B-----5:R-:W-:-:S03]  /*d1c0*/  FADD.FTZ R26, R62, R43 ;  /* 0x0000002b3e1a7221 */ /* 0x020fc60000010000 */
[----:B------:R-:W2:Y:S01]  /*d1d0*/  MUFU.EX2 R66, R66 ;  /* 0x0000004200427308 */ /* 0x000ea20000000800 */
[----:B0-----:R-:W-:-:S07]  /*d1e0*/  FADD.FTZ R35, R63, R26 ;  /* 0x0000001a3f237221 */ /* 0x001fce0000010000 */
[----:B------:R-:W-:Y:S01]  /*d1f0*/  MUFU.EX2 R30, R129 ;  /* 0x00000081001e7308 */ /* 0x000fe20000000800 */
[----:B-1----:R-:W-:-:S07]  /*d200*/  F2FP.SATFINITE.E4M3.F32.PACK_AB_MERGE_C R140, R45, R34, RZ ;  /* 0x000000222d8c723e */ /* 0x002fce00048070ff */
[----:B------:R-:W0:Y:S01]  /*d210*/  MUFU.EX2 R71, R71 ;  /* 0x0000004700477308 */ /* 0x000e220000000800 */
[----:B--2---:R-:W-:-:S01]  /*d220*/  FADD.FTZ R35, R66, R35 ;  /* 0x0000002342237221 */ /* 0x004fc20000010000 */
[----:B------:R-:W-:-:S04]  /*d230*/  F2FP.SATFINITE.E4M3.F32.PACK_AB_MERGE_C R63, R66, R63, RZ ;  /* 0x0000003f423f723e */ /* 0x000fc800048070ff */
[----:B------:R-:W-:Y:S02]  /*d240*/  F2FP.SATFINITE.E4M3.F32.PACK_AB_MERGE_C R147, R62, R59, R63 ;  /* 0x0000003b3e93723e */ /* 0x000fe4000480703f */
[----:B------:R-:W1:Y:S08]  /*d250*/  MUFU.EX2 R40, R40 ;  /* 0x0000002800287308 */ /* 0x000e700000000800 */
[----:B------:R-:W-:Y:S01]  /*d260*/  MUFU.EX2 R14, R14 ;  /* 0x0000000e000e7308 */ /* 0x000fe20000000800 */
[----:B0-----:R-:W-:Y:S01]  /*d270*/  F2FP.SATFINITE.E4M3.F32.PACK_AB_MERGE_C R140, R71, R30, R140 ;  /* 0x0000001e478c723e */ /* 0x001fe2000480708c */
[----:B------:R-:W-:-:S04]  /*d280*/  FADD.FTZ R30, R30, R69 ;  /* 0x000000451e1e7221 */ /* 0x000fc80000010000 */
[----:B------:R-:W-:Y:S02]  /*d290*/  FADD.FTZ R71, R71, R30 ;  /* 0x0000001e47477221 */ /* 0x000fe40000010000 */
[----:B------:R-:W-:Y:S01]  /*d2a0*/  MUFU.EX2 R64, R64 ;  /* 0x0000004000407308 */ /* 0x000fe20000000800 */
[----:B-1----:R-:W-:-:S01]  /*d2b0*/  FADD.FTZ R26, R40, R35 ;  /* 0x00000023281a7221 */ /* 0x002fc20000010000 */
[----:B------:R-:W-:-:S04]  /*d2c0*/  FADD.FTZ R34, R34, R71 ;  /* 0x0000004722227221 */ /* 0x000fc80000010000 */
[----:B------:R-:W-:Y:S02]  /*d2d0*/  FADD.FTZ R45, R45, R34 ;  /* 0x000000222d2d7221 */ /* 0x000fe40000010000 */
[----:B------:R-:W0:Y:S08]  /*d2e0*/  MUFU.EX2 R53, R53 ;  /* 0x0000003500357308 */ /* 0x000e300000000800 */
        /* <DEDUP_REMOVED lines=8> */
[----:B------:R1:W-:Y:S02]  /*d370*/  MUFU.EX2 R11, R27 ;  /* 0x0000001b000b7308 */ /* 0x0003e40000000800 */
[----:B------:R-:W-:-:S04]  /*d380*/  FADD.FTZ R64, R64, R49 ;  /* 0x0000003140407221 */ /* 0x000fc80000010000 */
[----:B------:R-:W-:Y:S02]  /*d390*/  FADD.FTZ R53, R53, R64 ;  /* 0x0000004035357221 */ /* 0x000fe40000010000 */
[----:B------:R-:W3:Y:S01]  /*d3a0*/  MUFU.EX2 R20, R20 ;  /* 0x0000001400147308 */ /* 0x000ee20000000800 */
[----:B-1----:R-:W-:-:S04]  /*d3b0*/  FADD.FTZ R27, R39, R26 ;  /* 0x0000001a271b7221 */ /* 0x002fc80000010000 */
[----:B------:R-:W-:Y:S01]  /*d3c0*/  FADD.FTZ R26, R14, R27 ;  /* 0x0000001b0e1a7221 */ /* 0x000fe20000010000 */
[C---:B------:R-:W-:Y:S02]  /*d3d0*/  F2FP.SATFINITE.E4M3.F32.PACK_AB_MERGE_C R27, R21.reuse, R14, RZ ;  /* 0x0000000e151b723e */ /* 0x040fe400048070ff */
[----:B------:R-:W-:Y:S01]  /*d3e0*/  MUFU.EX2 R70, R70 ;  /* 0x0000004600467308 */ /* 0x000fe20000000800 */
[----:B------:R-:W-:-:S01]  /*d3f0*/  FADD.FTZ R21, R21, R26 ;  /* 0x0000001a15157221 */ /* 0x000fc20000010000 */
[----:B------:R-:W-:-:S03]  /*d400*/  F2FP.SATFINITE.E4M3.F32.PACK_AB_MERGE_C R141, R39, R40, R27 ;  /* 0x00000028278d723e */ /* 0x000fc6000480701b */
[----:B0-----:R-:W-:Y:S02]  /*d410*/  FADD.FTZ R14, R10, R21 ;  /* 0x000000150a0e7221 */ /* 0x001fe40000010000 */
[----:B------:R-:W0:Y:S01]  /*d420*/  @P6 LDC R21, c[0x0][0x44c] ;  /* 0x00011300ff156b82 */ /* 0x000e220000000800 */
[----:B------:R-:W1:Y:S01]  /*d430*/  MUFU.EX2 R97, R97 ;  /* 0x0000006100617308 */ /* 0x000e620000000800 */
[----:B--2---:R-:W-:-:S04]  /*d440*/  FADD.FTZ R3, R25, R14 ;  /* 0x0000000e19037221 */ /* 0x004fc80000010000 */
[----:B---3--:R-:W-:-:S03]  /*d450*/  FADD.FTZ R26, R20, R3 ;  /* 0x00000003141a7221 */ /* 0x008fc60000010000 */
[----:B------:R-:W2:Y:S08]  /*d460*/  MUFU.EX2 R41, R41 ;  /* 0x0000002900297308 */ /* 0x000eb00000000800 */
[----:B------:R-:W-:Y:S01]  /*d470*/  MUFU.EX2 R68, R137 ;  /* 0x0000008900447308 */ /* 0x000fe20000000800 */
[----:B-1----:R-:W-:Y:S01]  /*d480*/  F2FP.SATFINITE.E4M3.F32.PACK_AB_MERGE_C R3, R97, R70, RZ ;  /* 0x000000466103723e */ /* 0x002fe200048070ff */
[----:B0-----:R-:W-:-:S06]  /*d490*/  @P6 IMAD.HI.U32 R21, R108, R21, RZ ;  /* 0x000000156c156227 */ /* 0x001fcc00078e00ff */
[----:B------:R-:W0:Y:S01]  /*d4a0*/  MUFU.EX2 R55, R55 ;  /* 0x0000003700377308 */ /* 0x000e220000000800 */
[C---:B--2---:R-:W-:Y:S01]  /*d4b0*/  F2FP.SATFINITE.E4M3.F32.PACK_AB_MERGE_C R13, R41.reuse, R20, RZ ;  /* 0x00000014290d723e */ /* 0x044fe200048070ff */
[----:B------:R-:W-:Y:S02]  /*d4c0*/  FADD.FTZ R41, R41, R26 ;  /* 0x0000001a29297221 */ /* 0x000fe40000010000 */
[----:B------:R-:W1:Y:S01]  /*d4d0*/  @P6 LDC R26, c[0x0][0x450] ;  /* 0x00011400ff1a6b82 */ /* 0x000e620000000800 */
[----:B------:R-:W-:-:S03]  /*d4e0*/  F2FP.SATFINITE.E4M3.F32.PACK_AB_MERGE_C R143, R25, R10, R13 ;  /* 0x0000000a198f723e */ /* 0x000fc6000480700d */
[----:B------:R-:W2:Y:S08]  /*d4f0*/  MUFU.EX2 R24, R24 ;  /* 0x0000001800187308 */ /* 0x000eb00000000800 */
[----:B------:R-:W3:Y:S01]  /*d500*/  MUFU.EX2 R28, R28 ;  /* 0x0000001c001c7308 */ /* 0x000ee20000000800 */
[----:B0-----:R-:W-:Y:S01]  /*d510*/  F2FP.SATFINITE.E4M3.F32.PACK_AB_MERGE_C R136, R55, R68, R3 ;  /* 0x000000443788723e */ /* 0x001fe20004807003 */
[----:B------:R-:W-:-:S04]  /*d520*/  FADD.FTZ R68, R68, R53 ;  /* 0x0000003544447221 */ /* 0x000fc80000010000 */
[----:B------:R-:W-:Y:S02]  /*d530*/  FADD.FTZ R55, R55, R68 ;  /* 0x0000004437377221 */ /* 0x000fe40000010000 */
[----:B------:R-:W-:Y:S01]  /*d540*/  MUFU.EX2 R74, R74 ;  /* 0x0000004a004a7308 */ /* 0x000fe20000000800 */
[----:B--2---:R-:W-:-:S01]  /*d550*/  FADD.FTZ R20, R24, R41 ;  /* 0x0000002918147221 */ /* 0x004fc20000010000 */
[----:B------:R-:W-:-:S03]  /*d560*/  FADD.FTZ R70, R70, R55 ;  /* 0x0000003746467221 */ /* 0x000fc60000010000 */
[----:B------:R-:W-:Y:S01]  /*d570*/  FADD.FTZ R3, R11, R20 ;  /* 0x000000140b037221 */ /* 0x000fe20000010000 */
[----:B------:R-:W-:-:S02]  /*d580*/  FADD.FTZ R97, R97, R70 ;  /* 0x0000004661617221 */ /* 0x000fc40000010000 */
[----:B------:R-:W0:Y:S01]  /*d590*/  MUFU.EX2 R37, R37 ;  /* 0x0000002500257308 */ /* 0x000e220000000800 */
[----:B---3--:R-:W-:-:S07]  /*d5a0*/  FADD.FTZ R10, R28, R3 ;  /* 0x000000031c0a7221 */ /* 0x008fce0000010000 */
[----:B------:R-:W-:Y:S08]  /*d5b0*/  MUFU.EX2 R72, R72 ;  /* 0x0000004800487308 */ /* 0x000ff00000000800 */
[----:B------:R-:W2:Y:S01]  /*d5c0*/  MUFU.EX2 R111, R111 ;  /* 0x0000006f006f7308 */ /* 0x000ea20000000800 */
[----:B0-----:R-:W-:-:S07]  /*d5d0*/  F2FP.SATFINITE.E4M3.F32.PACK_AB_MERGE_C R3, R37, R74, RZ ;  /* 0x0000004a2503723e */ /* 0x001fce00048070ff */
[----:B------:R-:W0:Y:S08]  /*d5e0*/  MUFU.EX2 R29, R29 ;  /* 0x0000001d001d7308 */ /* 0x000e300000000800 */
[----:B------:R-:W3:Y:S01]  /*d5f0*/  MUFU.EX2 R107, R107 ;  /* 0x0000006b006b7308 */ /* 0x000ee20000000800 */
[----:B--2---:R-:W-:Y:S01]  /*d600*/  F2FP.SATFINITE.E4M3.F32.PACK_AB_MERGE_C R138, R111, R72, R3 ;  /* 0x000000486f8a723e */ /* 0x004fe20004807003 */
[----:B------:R-:W-:-:S04]  /*d610*/  FADD.FTZ R72, R72, R97 ;  /* 0x0000006148487221 */ /* 0x000fc80000010000 */
[----:B------:R-:W-:Y:S02]  /*d620*/  FADD.FTZ R111, R111, R72 ;  /* 0x000000486f6f7221 */ /* 0x000fe40000010000 */
[----:B------:R-:W2:Y:S01]  /*d630*/  MUFU.EX2 R14, R31 ;  /* 0x0000001f000e7308 */ /* 0x000ea20000000800 */
[----:B0-----:R-:W-:-:S01]  /*d640*/  FADD.FTZ R10, R29, R10 ;  /* 0x0000000a1d0a7221 */ /* 0x001fc20000010000 */
[----:B------:R-:W-:Y:S01]  /*d650*/  F2FP.SATFINITE.E4M3.F32.PACK_AB_MERGE_C R28, R29, R28, RZ ;  /* 0x0000001c1d1c723e */ /* 0x000fe200048070ff */
[----:B------:R-:W-:-:S03]  /*d660*/  FADD.FTZ R74, R74, R111 ;  /* 0x0000006f4a4a7221 */ /* 0x000fc60000010000 */
[----:B------:R-:W-:Y:S01]  /*d670*/  F2FP.SATFINITE.E4M3.F32.PACK_AB_MERGE_C R137, R11, R24, R28 ;  /* 0x000000180b89723e */ /* 0x000fe2000480701c */
[----:B------:R-:W-:Y:S01]  /*d680*/  IMAD.MOV.U32 R11, RZ, RZ, R108 ;  /* 0x000000ffff0b7224 */ /* 0x000fe200078e006c */
[----:B------:R-:W0:Y:S01]  /*d690*/  MUFU.EX2 R33, R33 ;  /* 0x0000002100217308 */ /* 0x000e220000000800 */
[----:B---3--:R-:W-:-:S01]  /*d6a0*/  FADD.FTZ R3, R107, R10 ;  /* 0x0000000a6b037221 */ /* 0x008fc20000010000 */
[----:B-1----:R-:W-:Y:S02]  /*d6b0*/  @P6 SHF.R.U32.HI R11, RZ, R26, R21 ;  /* 0x0000001aff0b6219 */ /* 0x002fe40000011615 */
[----:B------:R-:W-:-:S03]  /*d6c0*/  ISETP.GE.AND P6, PT, R9, 0x1, PT ;  /* 0x000000010900780c */ /* 0x000fc60003fc6270 */
[----:B------:R-:W-:Y:S01]  /*d6d0*/  IMAD.IADD R11, R104, 0x1, R11 ;  /* 0x00000001680b7824 */ /* 0x000fe200078e020b */
[----:B------:R-:W1:Y:S01]  /*d6e0*/  MUFU.EX2 R12, R12 ;  /* 0x0000000c000c7308 */ /* 0x000e620000000800 */
[----:B--2---:R-:W-:-:S02]  /*d6f0*/  FADD.FTZ R10, R14, R3 ;  /* 0x000000030e0a7221 */ /* 0x004fc40000010000 */
[----:B------:R-:W-:Y:S02]  /*d700*/  IMAD.IADD R8, R11, 0x1, R8 ;  /* 0x000000010b087824 */ /* 0x000fe400078e0208 */
[----:B0-----:R-:W-:-:S01]  /*d710*/  FADD.FTZ R21, R33, R10 ;  /* 0x0000000a21157221 */ /* 0x001fc20000010000 */
[----:B------:R-:W-:-:S05]  /*d720*/  FADD.FTZ R10, R37, R74 ;  /* 0x0000004a250a7221 */ /* 0x000fca0000010000 */
[----:B------:R0:W-:Y:S01]  /*d730*/  STL [R1], R10 ;  /* 0x0000000a01007387 */ /* 0x0001e20000100800 */
[C---:B-1----:R-:W-:Y:S01]  /*d740*/  F2FP.SATFINITE.E4M3.F32.PACK_AB_MERGE_C R3, R12.reuse, R33, RZ ;  /* 0x000000210c03723e */ /* 0x042fe200048070ff */
[----:B------:R-:W-:-:S03]  /*d750*/  FADD.FTZ R21, R12, R21 ;  /* 0x000000150c157221 */ /* 0x000fc60000010000 */
[----:B------:R-:W-:Y:S01]  /*d760*/  F2FP.SATFINITE.E4M3.F32.PACK_AB_MERGE_C R139, R14, R107, R3 ;  /* 0x0000006b0e8b723e */ /* 0x000fe20004807003 */
[----:B------:R-:W-:Y:S01]  /*d770*/  VIADD R3, R105, 0xfffffffe ;  /* 0xfffffffe69037836 */ /* 0x000fe20000000000 */
[----:B------:R-:W-:Y:S06]  /*d780*/  @!P6 BRA `(.L_x_15015) ;  /* 0x000000000048e947 */ /* 0x000fec0003800000 */
        /* <DEDUP_REMOVED lines=11> */
.L_x_15017:
[----:B------:R-:W-:-:S13]  /*d840*/  ISETP.NE.AND P1, PT, R9, 0x1, PT ;  /* 0x000000010900780c */ /* 0x000fda0003f25270 */
[----:B------:R-:W0:Y:S02]  /*d850*/  @P1 LDC.64 R12, c[0x0][0x9e8] ;  /* 0x00027a00ff0c1b82 */ /* 0x000e240000000a00 */
[----:B0-----:R-:W-:-:S05]  /*d860*/  @P1 IMAD.HI.U32 R12, R10, R12, RZ ;  /* 0x0000000c0a0c1227 */ /* 0x001fca00078e00ff */
[----:B------:R-:W-:-:S07]  /*d870*/  @P1 SHF.R.U32.HI R10, RZ, R13, R12 ;  /* 0x0000000dff0a1219 */ /* 0x000fce000001160c */
.L_x_15018:
[----:B------:R-:W-:Y:S05]  /*d880*/  BSYNC B0 ;  /* 0x0000000000007941 */ /* 0x000fea0003800000 */
.L_x_15016:
[----:B------:R-:W-:-:S05]  /*d890*/  IMAD R9, R10, R9, R9 ;  /* 0x000000090a097224 */ /* 0x000fca00078e0209 */
[----:B------:R-:W-:-:S07]  /*d8a0*/  VIMNMX R8, R8, R9, PT ;  /* 0x0000000908087248 */ /* 0x000fce0003fe0100 */
.L_x_15015:
[----:B0-----:R-:W2:Y:S01]  /*d8b0*/  LDL R10, [R1+0x40] ;  /* 0x00004000010a7983 */ /* 0x001ea20000100800 */
[----:B------:R-:W-:Y:S01]  /*d8c0*/  IMAD.HI R8, R8, 0x66666667, RZ ;  /* 0x6666666708087827 */ /* 0x000fe200078e02ff */
[----:B------:R-:W-:Y:S01]  /*d8d0*/  ULDC UR40, c[0x0][0x9e4] ;  /* 0x0002790000287ab9 */ /* 0x000fe20000000800 */
[----:B------:R-:W-:Y:S01]  /*d8e0*/  ULDC UR37, c[0x0][0x9e4] ;  /* 0x0002790000257ab9 */ /* 0x000fe20000000800 */
[----:B------:R-:W-:Y:S01]  /*d8f0*/  ULDC UR36, c[0x0][0x988] ;  /* 0x0002620000247ab9 */ /* 0x000fe20000000800 */
[----:B------:R-:W-:Y:S01]  /*d900*/  ULDC UR39, c[0x0][0x988] ;  /* 0x0002620000277ab9 */ /* 0x000fe20000000800 */
[----:B------:R-:W-:Y:S01]  /*d910*/  SHF.R.U32.HI R9, RZ, 0x1f, R8 ;  /* 0x0000001fff097819 */ /* 0x000fe20000011608 */
[----:B------:R-:W-:Y:S01]  /*d920*/  ULDC UR38, c[0x0][0x988] ;  /* 0x0002620000267ab9 */ /* 0x000fe20000000800 */
[----:B------:R-:W-:Y:S01]  /*d930*/  ULDC UR42, c[0x0][0x9e0] ;  /* 0x00027800002a7ab9 */ /* 0x000fe20000000800 */
[----:B------:R-:W-:Y:S01]  /*d940*/  ULDC UR41, c[0x0][0x9e0] ;  /* 0x0002780000297ab9 */ /* 0x000fe20000000800 */
[----:B------:R-:W-:Y:S01]  /*d950*/  LEA.HI.SX32 R9, R8, R9, 0x1a ;  /* 0x0000000908097211 */ /* 0x000fe200078fd2ff */
        /* <DEDUP_REMOVED lines=37> */
[----:B------:R-:W-:-:S07]  /*dbb0*/  CS2R R24, SRZ ;  /* 0x0000000000187805 */ /* 0x000fce000001ff00 */
.L_x_15042:
[----:B------:R-:W-:-:S05]  /*dbc0*/  VIADD R14, R23, 0x1 ;  /* 0x00000001170e7836 */ /* 0x000fca0000000000 */
[----:B------:R-:W-:-:S04]  /*dbd0*/  ISETP.NE.AND P1, PT, R14, 0x2, PT ;  /* 0x000000020e00780c */ /* 0x000fc80003f25270 */
[----:B------:R-:W-:Y:S02]  /*dbe0*/  SEL R9, RZ, 0x1, P1 ;  /* 0x00000001ff097807 */ /* 0x000fe40000800000 */
[----:B------:R-:W-:Y:S02]  /*dbf0*/  SEL R14, R14, RZ, P1 ;  /* 0x000000ff0e0e7207 */ /* 0x000fe40000800000 */
[----:B------:R-:W-:Y:S01]  /*dc00*/  LOP3.LUT R9, R156, R9, RZ, 0x3c, !PT ;  /* 0x000000099c097212 */ /* 0x000fe200078e3cff */
[----:B------:R-:W-:Y:S06]  /*dc10*/  @!P0 BRA `(.L_x_15022) ;  /* 0x0000000000048947 */ /* 0x000fec0003800000 */
[----:B------:R-:W-:Y:S01]  /*dc20*/  BPT.TRAP 0x1 ;  /* 0x000000040000795c */ /* 0x000fe20000300000 */
.L_x_15022:
[----:B------:R-:W-:Y:S01]  /*dc30*/  IMAD R8, R14, 0x8, R22 ;  /* 0x000000080e087824 */ /* 0x000fe200078e0216 */
[----:B------:R-:W-:-:S04]  /*dc40*/  SHF.L.U32 R11, R9, 0x1f, RZ ;  /* 0x0000001f090b7819 */ /* 0x000fc800000006ff */
[----:B------:R0:W1:Y:S01]  /*dc50*/  SYNCS.PHASECHK.TRANS64.TRYWAIT P1, [R8+URZ+0x13230], R11 ;  /* 0x0132300b080075a7 */ /* 0x000062000802017f */
[----:B------:R-:W-:Y:S05]  /*dc60*/  @!P0 BRA `(.L_x_15023) ;  /* 0x0000000000048947 */ /* 0x000fea0003800000 */
[----:B------:R-:W-:Y:S01]  /*dc70*/  BPT.TRAP 0x1 ;  /* 0x000000040000795c */ /* 0x000fe20000300000 */
.L_x_15023:
[----:B------:R-:W2:Y:S01]  /*dc80*/  LDL R10, [R1+0x28] ;  /* 0x00002800010a7983 */ /* 0x000ea20000100800 */
[----:B------:R-:W-:Y:S01]  /*dc90*/  BSSY B2, `(.L_x_15024) ;  /* 0x0000007000027945 */ /* 0x000fe20003800000 */
[----:B--2---:R-:W-:-:S04]  /*dca0*/  IMAD R20, R14, 0x280, R10 ;  /* 0x000002800e147824 */ /* 0x004fc800078e020a */
[C---:B------:R-:W-:Y:S02]  /*dcb0*/  VIADD R12, R20.reuse, 0x80 ;  /* 0x00000080140c7836 */ /* 0x040fe40000000000 */
[----:B------:R-:W-:Y:S01]  /*dcc0*/  VIADD R56, R20, 0x100 ;  /* 0x0000010014387836 */ /* 0x000fe20000000000 */
[----:B-1----:R-:W-:Y:S06]  /*dcd0*/  @P1 BRA `(.L_x_15025) ;  /* 0x0000000000081947 */ /* 0x002fec0003800000 */
[----:B------:R-:W1:Y:S02]  /*dce0*/  SYNCS.PHASECHK.TRANS64.TRYWAIT P1, [R8+URZ+0x13230], R11 ;  /* 0x0132300b080075a7 */ /* 0x000e64000802017f */
[----:B-1----:R-:W-:Y:S05]  /*dcf0*/  @!P1 BRA `(.L_x_15026) ;  /* 0x0000019400049947 */ /* 0x002fea0003800000 */
.L_x_15025:
[----:B------:R-:W-:Y:S05]  /*dd00*/  BSYNC B2 ;  /* 0x0000000000027941 */ /* 0x000fea0003800000 */
.L_x_15024:
[----:B------:R-:W-:Y:S01]  /*dd10*/  IMAD.MOV.U32 R10, RZ, RZ, R20 ;  /* 0x000000ffff0a7224 */ /* 0x000fe200078e0014 */
[----:B------:R-:W-:Y:S01]  /*dd20*/  R2UR UR12, R4 ;  /* 0x00000000040c72ca */ /* 0x000fe200000e0000 */
[----:B01----:R-:W-:Y:S01]  /*dd30*/  IMAD.MOV.U32 R11, RZ, RZ, -0x7fffffe0 ;  /* 0x80000020ff0b7424 */ /* 0x003fe200078e00ff */
[----:B------:R-:W-:Y:S01]  /*dd40*/  R2UR UR13, R5 ;  /* 0x00000000050d72ca */ /* 0x000fe200000e0000 */
[----:B------:R-:W-:Y:S01]  /*dd50*/  WARPGROUP.ARRIVE ;  /* 0x00000000000079c5 */ /* 0x000fe20000000000 */
[----:B------:R-:W-:Y:S01]  /*dd60*/  R2UR UR14, R10 ;  /* 0x000000000a0e72ca */ /* 0x000fe200000e0000 */
[----:B------:R-:W-:Y:S01]  /*dd70*/  IMAD.MOV.U32 R13, RZ, RZ, -0x7fffffe0 ;  /* 0x80000020ff0d7424 */ /* 0x000fe200078e00ff */
[----:B------:R-:W-:Y:S01]  /*dd80*/  R2UR UR15, R11 ;  /* 0x000000000b0f72ca */ /* 0x000fe200000e0000 */
[----:B------:R-:W-:Y:S01]  /*dd90*/  IMAD.MOV.U32 R10, RZ, RZ, R56 ;  /* 0x000000ffff0a7224 */ /* 0x000fe200078e0038 */
[----:B------:R-:W-:Y:S01]  /*dda0*/  R2UR UR22, R12 ;  /* 0x000000000c1672ca */ /* 0x000fe200000e0000 */
[C---:B------:R-:W-:Y:S01]  /*ddb0*/  VIADD R12, R20.reuse, 0x180 ;  /* 0x00000180140c7836 */ /* 0x040fe20000000000 */
[----:B------:R-:W-:Y:S01]  /*ddc0*/  R2UR UR23, R13 ;  /* 0x000000000d1772ca */ /* 0x000fe200000e0000 */
[----:B------:R-:W-:Y:S01]  /*ddd0*/  VIADD R56, R20, 0x182 ;  /* 0x0000018214387836 */ /* 0x000fe20000000000 */
[----:B------:R-:W-:Y:S01]  /*dde0*/  R2UR UR20, R4 ;  /* 0x00000000041472ca */ /* 0x000fe200000e0000 */
[----:B------:R-:W-:Y:S01]  /*ddf0*/  IMAD.MOV.U32 R57, RZ, RZ, -0x7fffffe0 ;  /* 0x80000020ff397424 */ /* 0x000fe200078e00ff */
[----:B------:R-:W-:-:S02]  /*de00*/  R2UR UR21, R5 ;  /* 0x00000000051572ca */ /* 0x000fc400000e0000 */
[----:B------:R-:W-:Y:S01]  /*de10*/  R2UR UR26, R10 ;  /* 0x000000000a1a72ca */ /* 0x000fe200000e0000 */
[----:B------:R-:W-:Y:S01]  /*de20*/  VIADD R10, R20, 0x200 ;  /* 0x00000200140a7836 */ /* 0x000fe20000000000 */
[----:B------:R-:W-:Y:S01]  /*de30*/  R2UR UR27, R11 ;  /* 0x000000000b1b72ca */ /* 0x000fe200000e0000 */
[----:B------:R-:W-:Y:S01]  /*de40*/  QGMMA.64x32x32.F32.E4M3.E4M3 R120, gdesc[UR12], RZ, !UPT, gsb0 ;  /* 0x006000000c7879f3 */ /* 0x000fe2000c0008ff */
[----:B------:R-:W-:Y:S02]  /*de50*/  R2UR UR24, R4 ;  /* 0x00000000041872ca */ /* 0x000fe400000e0000 */
[----:B------:R-:W-:Y:S02]  /*de60*/  R2UR UR25, R5 ;  /* 0x00000000051972ca */ /* 0x000fe400000e0000 */
[----:B------:R-:W-:Y:S01]  /*de70*/  R2UR UR10, R12 ;  /* 0x000000000c0a72ca */ /* 0x000fe200000e0000 */
[----:B------:R-:W-:Y:S01]  /*de80*/  VIADD R12, R20, 0x2 ;  /* 0x00000002140c7836 */ /* 0x000fe20000000000 */
[----:B------:R-:W-:-:S02]  /*de90*/  R2UR UR11, R13 ;  /* 0x000000000d0b72ca */ /* 0x000fc400000e0000 */
[----:B------:R-:W-:Y:S02]  /*dea0*/  R2UR UR8, R4 ;  /* 0x00000000040872ca */ /* 0x000fe400000e0000 */
[----:B------:R-:W-:Y:S02]  /*deb0*/  R2UR UR9, R5 ;  /* 0x00000000050972ca */ /* 0x000fe400000e0000 */
[----:B------:R-:W-:Y:S01]  /*dec0*/  R2UR UR6, R10 ;  /* 0x000000000a0672ca */ /* 0x000fe200000e0000 */
[----:B------:R-:W-:Y:S01]  /*ded0*/  VIADD R10, R20, 0x82 ;  /* 0x00000082140a7836 */ /* 0x000fe20000000000 */
[----:B------:R-:W-:Y:S01]  /*dee0*/  R2UR UR7, R11 ;  /* 0x000000000b0772ca */ /* 0x000fe200000e0000 */
[----:B------:R-:W-:Y:S01]  /*def0*/  IMAD.MOV.U32 R11, RZ, RZ, -0x7fffffe0 ;  /* 0x80000020ff0b7424 */ /* 0x000fe200078e00ff */
[----:B------:R-:W-:Y:S02]  /*df00*/  R2UR UR4, R4 ;  /* 0x00000000040472ca */ /* 0x000fe400000e0000 */
[----:B------:R-:W-:-:S02]  /*df10*/  R2UR UR5, R5 ;  /* 0x00000000050572ca */ /* 0x000fc400000e0000 */
[----:B------:R-:W-:Y:S01]  /*df20*/  R2UR UR18, R12 ;  /* 0x000000000c1272ca */ /* 0x000fe200000e0000 */
[----:B------:R-:W-:Y:S01]  /*df30*/  VIADD R12, R20, 0x102 ;  /* 0x00000102140c7836 */ /* 0x000fe20000000000 */
[----:B------:R-:W-:Y:S01]  /*df40*/  R2UR UR19, R13 ;  /* 0x000000000d1372ca */ /* 0x000fe200000e0000 */
[----:B------:R-:W-:Y:S01]  /*df50*/  IMAD.MOV.U32 R13, RZ, RZ, -0x7fffffe0 ;  /* 0x80000020ff0d7424 */ /* 0x000fe200078e00ff */
[----:B------:R-:W-:Y:S02]  /*df60*/  R2UR UR16, R6 ;  /* 0x00000000061072ca */ /* 0x000fe400000e0000 */
[----:B------:R-:W-:Y:S02]  /*df70*/  R2UR UR17, R7 ;  /* 0x00000000071172ca */ /* 0x000fe400000e0000 */
[----:B------:R-:W-:Y:S01]  /*df80*/  R2UR UR14, R10 ;  /* 0x000000000a0e72ca */ /* 0x000fe200000e0000 */
[----:B------:R-:W-:Y:S01]  /*df90*/  VIADD R10, R20, 0x202 ;  /* 0x00000202140a7836 */ /* 0x000fe20000000000 */
[----:B------:R-:W-:Y:S01]  /*dfa0*/  R2UR UR15, R11 ;  /* 0x000000000b0f72ca */ /* 0x000fe200000e0000 */
[----:B------:R-:W-:Y:S01]  /*dfb0*/  IMAD.MOV.U32 R11, RZ, RZ, -0x7fffffe0 ;  /* 0x80000020ff0b7424 */ /* 0x000fe200078e00ff */
        /* <DEDUP_REMOVED lines=44> */
.L_x_15027:
[----:B------:R-:W-:Y:S01]  /*e280*/  SHF.L.U32 R10, R156, 0x1f, RZ ;  /* 0x0000001f9c0a7819 */ /* 0x000fe200000006ff */
[----:B------:R-:W-:-:S04]  /*e290*/  IMAD R20, R23, 0x8, R22 ;  /* 0x0000000817147824 */ /* 0x000fc800078e0216 */
[----:B------:R0:W1:Y:S01]  /*e2a0*/  SYNCS.PHASECHK.TRANS64.TRYWAIT P1, [R20+URZ+0x13250], R10 ;  /* 0x0132500a140075a7 */ /* 0x000062000802017f */
[----:B------:R-:W-:Y:S05]  /*e2b0*/  @!P0 BRA `(.L_x_15028) ;  /* 0x0000000000048947 */ /* 0x000fea0003800000 */
[----:B------:R-:W-:Y:S01]  /*e2c0*/  BPT.TRAP 0x1 ;  /* 0x000000040000795c */ /* 0x000fe20000300000 */
.L_x_15028:
[----:B------:R-:W-:Y:S04]  /*e2d0*/  BSSY B2, `(.L_x_15029) ;  /* 0x0000004000027945 */ /* 0x000fe80003800000 */
[----:B-1----:R-:W-:Y:S05]  /*e2e0*/  @P1 BRA `(.L_x_15030) ;  /* 0x0000000000081947 */ /* 0x002fea0003800000 */
[----:B------:R-:W1:Y:S02]  /*e2f0*/  SYNCS.PHASECHK.TRANS64.TRYWAIT P1, [R20+URZ+0x13250], R10 ;  /* 0x0132500a140075a7 */ /* 0x000e64000802017f */
[----:B-1----:R-:W-:Y:S05]  /*e300*/  @!P1 BRA `(.L_x_15031) ;  /* 0x0000018c00949947 */ /* 0x002fea0003800000 */
.L_x_15030:
[----:B------:R-:W-:Y:S05]  /*e310*/  BSYNC B2 ;  /* 0x0000000000027941 */ /* 0x000fea0003800000 */
.L_x_15029:
[----:B01----:R-:W-:Y:S01]  /*e320*/  VIADD R10, R22, 0x1000 ;  /* 0x00001000160a7836 */ /* 0x003fe20000000000 */
[----:B------:R-:W-:Y:S01]  /*e330*/  WARPGROUP.ARRIVE ;  /* 0x00000000000079c5 */ /* 0x000fe20000000000 */
[----:B------:R-:W-:Y:S02]  /*e340*/  IMAD.MOV.U32 R11, RZ, RZ, -0x3ffffff0 ;  /* 0xc0000010ff0b7424 */ /* 0x000fe400078e00ff */
[----:B------:R-:W-:Y:S01]  /*e350*/  IMAD.MOV.U32 R13, RZ, RZ, -0x3ffffff0 ;  /* 0xc0000010ff0d7424 */ /* 0x000fe200078e00ff */
[----:B------:R-:W-:Y:S02]  /*e360*/  SHF.R.U32.HI R10, RZ, 0x4, R10 ;  /* 0x00000004ff0a7819 */ /* 0x000fe4000001160a */
[----:B------:R-:W-:Y:S01]  /*e370*/  R2UR UR7, R11 ;  /* 0x000000000b0772ca */ /* 0x000fe200000e0000 */
[----:B------:R-:W-:Y:S01]  /*e380*/  IMAD.MOV.U32 R11, RZ, RZ, -0x3ffffff0 ;  /* 0xc0000010ff0b7424 */ /* 0x000fe200078e00ff */
[----:B------:R-:W-:-:S04]  /*e390*/  LOP3.LUT R10, R10, 0x3fff, RZ, 0xc0, !PT ;  /* 0x00003fff0a0a7812 */ /* 0x000fc800078ec0ff */
[----:B------:R-:W-:-:S05]  /*e3a0*/  LOP3.LUT R10, R10, 0x10000, RZ, 0xfc, !PT ;  /* 0x000100000a0a7812 */ /* 0x000fca00078efcff */
[----:B------:R-:W-:-:S04]  /*e3b0*/  IMAD R10, R23, 0x280, R10 ;  /* 0x00000280170a7824 */ /* 0x000fc800078e020a */
[C---:B------:R-:W-:Y:S01]  /*e3c0*/  VIADD R12, R10.reuse, 0x80 ;  /* 0x000000800a0c7836 */ /* 0x040fe20000000000 */
[----:B------:R-:W-:-:S13]  /*e3d0*/  R2UR UR6, R10 ;  /* 0x000000000a0672ca */ /* 0x000fda00000e0000 */
        /* <DEDUP_REMOVED lines=11> */
[----:B------:R-:W-:Y:S02]  /*e490*/  IMAD.MOV.U32 R13, RZ, RZ, -0x3ffffff0 ;  /* 0xc0000010ff0d7424 */ /* 0x000fe400078e00ff */
[----:B------:R-:W-:Y:S01]  /*e4a0*/  VIADD R10, R10, 0x200 ;  /* 0x000002000a0a7836 */ /* 0x000fe20000000000 */
[----:B------:R-:W-:Y:S02]  /*e4b0*/  WARPGROUP.DEPBAR.LE gsb0, 0x0 ;  /* 0x00008000000079c5 */ /* 0x000fe40000010000 */
[----:B------:R-:W-:-:S07]  /*e4c0*/  WARPGROUP.ARRIVE ;  /* 0x00000000000079c5 */ /* 0x000fce0000000000 */
        /* <DEDUP_REMOVED lines=14> */
.L_x_15032:
[----:B------:R-:W2:Y:S01]  /*e5b0*/  LDL R13, [R1+0x24] ;  /* 0x00002400010d7983 */ /* 0x000ea20000100800 */
[----:B------:R-:W0:Y:S03]  /*e5c0*/  LDC R11, c[0x0][0x448] ;  /* 0x00011200ff0b7b82 */ /* 0x000e260000000800 */
[----:B------:R-:W2:Y:S04]  /*e5d0*/  LDL R10, [R1+0x38] ;  /* 0x00003800010a7983 */ /* 0x000ea80000100800 */
[----:B------:R-:W3:Y:S04]  /*e5e0*/  LDL R141, [R1+0x14] ;  /* 0x00001400018d7983 */ /* 0x000ee80000100800 */
[----:B------:R-:W4:Y:S04]  /*e5f0*/  LDL R137, [R1+0x20] ;  /* 0x0000200001897983 */ /* 0x000f280000100800 */
[----:B------:R-:W5:Y:S04]  /*e600*/  LDL R143, [R1+0x10] ;  /* 0x00001000018f7983 */ /* 0x000f680000100800 */
[----:B------:R-:W5:Y:S01]  /*e610*/  LDL R142, [R1+0x8] ;  /* 0x00000800018e7983 */ /* 0x000f620000100800 */
[----:B0-----:R-:W-:-:S13]  /*e620*/  ISETP.NE.AND P1, PT, R11, 0x1, PT ;  /* 0x000000010b00780c */ /* 0x001fda0003f25270 */
[----:B------:R-:W0:Y:S08]  /*e630*/  @P1 LDC R12, c[0x0][0x44c] ;  /* 0x00011300ff0c1b82 */ /* 0x000e300000000800 */
[----:B------:R-:W1:Y:S01]  /*e640*/  @P1 LDC R11, c[0x0][0x450] ;  /* 0x00011400ff0b1b82 */ /* 0x000e620000000800 */
        /* <DEDUP_REMOVED lines=85> */
[----:B--2---:R-:W-:-:S04]  /*eba0*/  IMAD.IADD R10, R10, 0x1, R13 ;  /* 0x000000010a0a7824 */ /* 0x004fc800078e020d */
[----:B0-----:R-:W-:Y:S01]  /*ebb0*/  @P1 IMAD.HI.U32 R12, R10, R12, RZ ;  /* 0x0000000c0a0c1227 */ /* 0x001fe200078e00ff */
[----:B---3--:R-:W-:-:S04]  /*ebc0*/  PRMT R8, R141, 0x654, R8 ;  /* 0x000006548d087816 */ /* 0x008fc80000000008 */
[----:B-1----:R-:W-:Y:S01]  /*ebd0*/  @P1 SHF.R.U32.HI R10, RZ, R11, R12 ;  /* 0x0000000bff0a1219 */ /* 0x002fe2000001160c */
[C---:B------:R-:W-:Y:S01]  /*ebe0*/  FMUL.FTZ R13, R2.reuse, R122 ;  /* 0x0000007a020d7220 */ /* 0x040fe20000410000 */
[C---:B------:R-:W-:Y:S01]  /*ebf0*/  FMUL.FTZ R122, R2.reuse, R126 ;  /* 0x0000007e027a7220 */ /* 0x040fe20000410000 */
[C---:B------:R-:W-:Y:S01]  /*ec00*/  FMUL.FTZ R11, R2.reuse, R120 ;  /* 0x00000078020b7220 */ /* 0x040fe20000410000 */
[----:B------:R0:W-:Y:S01]  /*ec10*/  SYNCS.ARRIVE.TRANS64.RED.A1T0 RZ, [R8+URZ], RZ ;  /* 0x000000ff08ff79a7 */ /* 0x0001e2000810043f */
        /* <DEDUP_REMOVED lines=9> */
[----:B0-----:R0:W2:Y:S01]  /*ecb0*/  MUFU.TANH R8, R70 ;  /* 0x0000004600087308 */ /* 0x0010a20000002400 */
[C---:B------:R-:W-:Y:S01]  /*ecc0*/  FMUL.FTZ R128, R2.reuse, R132 ;  /* 0x0000008402807220 */ /* 0x040fe20000410000 */
[C---:B------:R-:W-:Y:S01]  /*ecd0*/  FMUL.FTZ R129, R2.reuse, R133 ;  /* 0x0000008502817220 */ /* 0x040fe20000410000 */
[C---:B------:R-:W-:Y:S01]  /*ece0*/  FMUL.FTZ R60, R2.reuse, R62 ;  /* 0x0000003e023c7220 */ /* 0x040fe20000410000 */
[C---:B------:R-:W-:Y:S01]  /*ecf0*/  FMUL.FTZ R132, R2.reuse, R56 ;  /* 0x0000003802847220 */ /* 0x040fe20000410000 */
[C---:B------:R-:W-:Y:S01]  /*ed00*/  FMUL.FTZ R133, R2.reuse, R57 ;  /* 0x0000003902857220 */ /* 0x040fe20000410000 */
[----:B------:R-:W-:Y:S01]  /*ed10*/  FMUL.FTZ R62, R2, R66 ;  /* 0x00000042023e7220 */ /* 0x000fe20000410000 */
[----:B0-----:R-:W-:Y:S01]  /*ed20*/  IMAD R70, R3, -0xa0, RZ ;  /* 0xffffff6003467824 */ /* 0x001fe200078e02ff */
[----:B------:R-:W-:Y:S01]  /*ed30*/  LOP3.LUT P1, RZ, R17, 0x8, RZ, 0xc0, !PT ;  /* 0x0000000811ff7812 */ /* 0x000fe2000782c0ff */
[----:B------:R-:W0:Y:S03]  /*ed40*/  MUFU.TANH R11, R11 ;  /* 0x0000000b000b7308 */ /* 0x000e260000002400 */
[----:B----4-:R-:W-:-:S05]  /*ed50*/  IADD3 R136, -R137, 0x1, R70 ;  /* 0x0000000189887810 */ /* 0x010fca0007ffe146 */
[----:B------:R-:W3:Y:S01]  /*ed60*/  MUFU.TANH R12, R12 ;  /* 0x0000000c000c7308 */ /* 0x000ee20000002400 */
[----:B-----5:R-:W-:-:S07]  /*ed70*/  IADD3 R136, -R142, R136, R143 ;  /* 0x000000888e887210 */ /* 0x020fce0007ffe18f */
        /* <DEDUP_REMOVED lines=57> */
[----:B------:R-:W-:-:S02]  /*f110*/  VIADD R136, R136, UR43 ;  /* 0x0000002b88887c36 */ /* 0x000fc40008000000 */
[----:B------:R-:W-:Y:S02]  /*f120*/  IMAD.IADD R66, R70, 0x1, -R137 ;  /* 0x0000000146427824 */ /* 0x000fe400078e0a89 */
[--C-:B-1----:R-:W-:Y:S02]  /*f130*/  IMAD.IADD R137, R71, 0x1, R139.reuse ;  /* 0x0000000147897824 */ /* 0x102fe400078e028b */
        /* <DEDUP_REMOVED lines=14> */
.L_x_15035:
[----:B------:R-:W-:-:S05]  /*f220*/  IMAD.U32 R140, RZ, RZ, UR40 ;  /* 0x00000028ff8c7e24 */ /* 0x000fca000f8e00ff */
[----:B------:R-:W-:-:S13]  /*f230*/  ISETP.NE.AND P1, PT, R140, 0x1, PT ;  /* 0x000000018c00780c */ /* 0x000fda0003f25270 */
[----:B------:R-:W1:Y:S02]  /*f240*/  @P1 LDC.64 R56, c[0x0][0x9e8] ;  /* 0x00027a00ff381b82 */ /* 0x000e640000000a00 */
[----:B-1----:R-:W-:-:S05]  /*f250*/  @P1 IMAD.HI.U32 R56, R139, R56, RZ ;  /* 0x000000388b381227 */ /* 0x002fca00078e00ff */
[----:B------:R-:W-:-:S07]  /*f260*/  @P1 SHF.R.U32.HI R139, RZ, R57, R56 ;  /* 0x00000039ff8b1219 */ /* 0x000fce0000011638 */
.L_x_15036:
[----:B------:R-:W-:Y:S05]  /*f270*/  BSYNC B2 ;  /* 0x0000000000027941 */ /* 0x000fea0003800000 */
.L_x_15034:
[----:B------:R-:W-:-:S05]  /*f280*/  IMAD R139, R139, R140, R66 ;  /* 0x0000008c8b8b7224 */ /* 0x000fca00078e0242 */
[----:B------:R-:W-:Y:S02]  /*f290*/  VIMNMX R138, R138, R139, !PT ;  /* 0x0000008b8a8a7248 */ /* 0x000fe40007fe0100 */
[----:B------:R-:W-:-:S07]  /*f2a0*/  VIADDMNMX R137, R139, R140, R137, PT ;  /* 0x0000008c8b897246 */ /* 0x000fce0003800189 */
.L_x_15033:
[C---:B------:R-:W-:Y:S01]  /*f2b0*/  ISETP.GE.AND P1, PT, R70.reuse, 0x2, PT ;  /* 0x000000024600780c */ /* 0x040fe20003f26270 */
[----:B------:R-:W1:Y:S01]  /*f2c0*/  SHFL.IDX PT, R10, R10, 0x1, 0x1c1f ;  /* 0x003c1f000a0a7f89 */ /* 0x000e6200000e0000 */
[----:B------:R-:W-:Y:S02]  /*f2d0*/  ISETP.GE.AND P2, PT, R70, 0x9, PT ;  /* 0x000000094600780c */ /* 0x000fe40003f46270 */
[C---:B------:R-:W-:Y:S02]  /*f2e0*/  ISETP.GT.AND P3, PT, R138.reuse, 0x1, !P1 ;  /* 0x000000018a00780c */ /* 0x040fe40004f64270 */
[----:B------:R-:W-:Y:S02]  /*f2f0*/  ISETP.GT.AND P4, PT, R138, 0x8, !P2 ;  /* 0x000000088a00780c */ /* 0x000fe40005784270 */
[C---:B------:R-:W-:Y:S02]  /*f300*/  ISETP.LT.OR P3, PT, R137.reuse, 0x2, P3 ;  /* 0x000000028900780c */ /* 0x040fe40001f61670 */
[----:B------:R-:W-:-:S02]  /*f310*/  ISETP.LT.OR P4, PT, R137, 0x9, P4 ;  /* 0x000000098900780c */ /* 0x000fc40002781670 */
[----:B------:R-:W-:Y:S02]  /*f320*/  FSEL R12, R12, -INF , !P3 ;  /* 0xff8000000c0c7808 */ /* 0x000fe40005800000 */
[----:B------:R-:W-:Y:S02]  /*f330*/  ISETP.GE.AND P3, PT, R70, 0xa, PT ;  /* 0x0000000a4600780c */ /* 0x000fe40003f66270 */
[----:B0-----:R-:W-:Y:S02]  /*f340*/  FSEL R120, R120, -INF , !P4 ;  /* 0xff80000078787808 */ /* 0x001fe40006000000 */
[----:B------:R-:W-:Y:S02]  /*f350*/  ISETP.GT.AND P4, PT, R138, 0x9, !P3 ;  /* 0x000000098a00780c */ /* 0x000fe40005f84270 */
[----:B------:R-:W-:Y:S02]  /*f360*/  LOP3.LUT R17, R17, 0xfffffffd, RZ, 0xc0, !PT ;  /* 0xfffffffd11117812 */ /* 0x000fe400078ec0ff */
[----:B------:R-:W-:-:S02]  /*f370*/  ISETP.LT.OR P4, PT, R137, 0xa, P4 ;  /* 0x0000000a8900780c */ /* 0x000fc40002781670 */
[----:B------:R-:W-:Y:S01]  /*f380*/  LOP3.LUT R16, R16, 0x7fffffff, RZ, 0xc0, !PT ;  /* 0x7fffffff10107812 */ /* 0x000fe200078ec0ff */
[--C-:B-1----:R-:W-:Y:S01]  /*f390*/  IMAD.IADD R71, R71, 0x1, R10.reuse ;  /* 0x0000000147477824 */ /* 0x102fe200078e020a */
[----:B------:R-:W-:Y:S01]  /*f3a0*/  FSEL R121, R121, -INF , !P4 ;  /* 0xff80000079797808 */ /* 0x000fe20006000000 */
[----:B------:R-:W-:Y:S01]  /*f3b0*/  IMAD.IADD R136, R136, 0x1, R10 ;  /* 0x0000000188887824 */ /* 0x000fe200078e020a */
        /* <DEDUP_REMOVED lines=10> */
[----:B------:R-:W-:Y:S02]  /*f460*/  ISETP.GT.AND P6, PT, R138, 0x18, !P6 ;  /* 0x000000188a00780c */ /* 0x000fe400077c4270 */
[----:B------:R-:W-:Y:S02]  /*f470*/  LOP3.LUT R17, R17, 0xfffffffe, RZ, 0xc0, !PT ;  /* 0xfffffffe11117812 */ /* 0x000fe400078ec0ff */
        /* <DEDUP_REMOVED lines=218> */
.L_x_15039:
[----:B------:R-:W-:-:S05]  /*10220*/  IMAD.U32 R70, RZ, RZ, UR40 ;  /* 0x00000028ff467e24 */ /* 0x000fca000f8e00ff */
[----:B------:R-:W-:-:S13]  /*10230*/  ISETP.NE.AND P6, PT, R70, 0x1, PT ;  /* 0x000000014600780c */ /* 0x000fda0003fc5270 */
[----:B------:R-:W0:Y:S02]  /*10240*/  @P6 LDC.64 R10, c[0x0][0x9e8] ;  /* 0x00027a00ff0a6b82 */ /* 0x000e240000000a00 */
[----:B0-----:R-:W-:-:S05]  /*10250*/  @P6 IMAD.HI.U32 R10, R56, R10, RZ ;  /* 0x0000000a380a6227 */ /* 0x001fca00078e00ff */
[----:B------:R-:W-:-:S07]  /*10260*/  @P6 SHF.R.U32.HI R56, RZ, R11, R10 ;  /* 0x0000000bff386219 */ /* 0x000fce000001160a */
.L_x_15040:
[----:B------:R-:W-:Y:S05]  /*10270*/  BSYNC B2 ;  /* 0x0000000000027941 */ /* 0x000fea0003800000 */
.L_x_15038:
[----:B------:R-:W-:-:S05]  /*10280*/  IMAD R56, R56, R70, R66 ;  /* 0x0000004638387224 */ /* 0x000fca00078e0242 */
[----:B------:R-:W-:Y:S02]  /*10290*/  VIMNMX R136, R136, R56, !PT ;  /* 0x0000003888887248 */ /* 0x000fe40007fe0100 */
[----:B------:R-:W-:-:S07]  /*102a0*/  VIADDMNMX R71, R56, R70, R71, PT ;  /* 0x0000004638477246 */ /* 0x000fce0003800147 */
.L_x_15037:
[C---:B------:R-:W-:Y:S01]  /*102b0*/  ISETP.GT.AND P1, PT, R136.reuse, 0x1, !P1 ;  /* 0x000000018800780c */ /* 0x040fe20004f24270 */
[----:B------:R-:W2:Y:S01]  /*102c0*/  LDL.LU R137, [R1] ;  /* 0x0000000001897983 */ /* 0x000ea20000300800 */
[----:B------:R-:W-:Y:S01]  /*102d0*/  LOP3.LUT P6, RZ, R17, 0x2, RZ, 0xc0, !PT ;  /* 0x0000000211ff7812 */ /* 0x000fe200078cc0ff */
[----:B------:R-:W-:Y:S01]  /*102e0*/  IMAD.U32 R56, RZ, RZ, UR39 ;  /* 0x00000027ff387e24 */ /* 0x000fe2000f8e00ff */
[----:B------:R-:W-:Y:S02]  /*102f0*/  ISETP.LT.OR P1, PT, R71, 0x2, P1 ;  /* 0x000000024700780c */ /* 0x000fe40000f21670 */
[----:B------:R-:W-:Y:S02]  /*10300*/  LOP3.LUT R17, R17, 0xffffffdf, RZ, 0xc0, !PT ;  /* 0xffffffdf11117812 */ /* 0x000fe400078ec0ff */
[----:B------:R-:W-:Y:S02]  /*10310*/  FSEL R23, R23, -INF , !P1 ;  /* 0xff80000017177808 */ /* 0x000fe40004800000 */
[----:B------:R-:W-:-:S02]  /*10320*/  ISETP.GT.AND P1, PT, R136, 0x18, !P6 ;  /* 0x000000188800780c */ /* 0x000fc40007724270 */
[----:B------:R-:W-:Y:S02]  /*10330*/  @P0 LOP3.LUT R17, R17, 0x20, RZ, 0xfc, !PT ;  /* 0x0000002011110812 */ /* 0x000fe400078efcff */
[----:B------:R-:W-:Y:S02]  /*10340*/  ISETP.LT.OR P1, PT, R71, 0x19, P1 ;  /* 0x000000194700780c */ /* 0x000fe40000f21670 */
[----:B------:R-:W-:Y:S02]  /*10350*/  ISETP.GT.AND P5, PT, R136, 0x11, !P5 ;  /* 0x000000118800780c */ /* 0x000fe40006fa4270 */
[----:B------:R-:W-:Y:S02]  /*10360*/  FSEL R130, R130, -INF , !P1 ;  /* 0xff80000082827808 */ /* 0x000fe40004800000 */
[----:B------:R-:W-:Y:S02]  /*10370*/  LOP3.LUT P1, RZ, R17, 0x1, RZ, 0xc0, !PT ;  /* 0x0000000111ff7812 */ /* 0x000fe4000782c0ff */
[----:B------:R-:W-:-:S02]  /*10380*/  ISETP.LT.OR P5, PT, R71, 0x12, P5 ;  /* 0x000000124700780c */ /* 0x000fc40002fa1670 */
[C---:B------:R-:W-:Y:S02]  /*10390*/  ISETP.GT.AND P1, PT, R136.reuse, 0x19, !P1 ;  /* 0x000000198800780c */ /* 0x040fe40004f24270 */
[----:B------:R-:W-:Y:S02]  /*103a0*/  FSEL R127, R127, -INF , !P5 ;  /* 0xff8000007f7f7808 */ /* 0x000fe40006800000 */
[----:B------:R-:W-:Y:S02]  /*103b0*/  ISETP.LT.OR P1, PT, R71, 0x1a, P1 ;  /* 0x0000001a4700780c */ /* 0x000fe40000f21670 */
[----:B------:R-:W-:Y:S02]  /*103c0*/  ISETP.GT.AND P4, PT, R136, 0x10, !P4 ;  /* 0x000000108800780c */ /* 0x000fe40006784270 */
[----:B------:R-:W-:Y:S02]  /*103d0*/  FSEL R131, R131, -INF , !P1 ;  /* 0xff80000083837808 */ /* 0x000fe40004800000 */
[----:B------:R-:W-:-:S02]  /*103e0*/  LOP3.LUT P1, RZ, R16, 0x80000000, RZ, 0xc0, !PT ;  /* 0x8000000010ff7812 */ /* 0x000fc4000782c0ff */
[----:B------:R-:W-:Y:S02]  /*103f0*/  LOP3.LUT P5, RZ, R16, 0x20000000, RZ, 0xc0, !PT ;  /* 0x2000000010ff7812 */ /* 0x000fe400078ac0ff */
[----:B------:R-:W-:Y:S02]  /*10400*/  ISETP.GT.AND P1, PT, R136, 0x20, !P1 ;  /* 0x000000208800780c */ /* 0x000fe40004f24270 */
[C---:B------:R-:W-:Y:S02]  /*10410*/  ISETP.LT.OR P4, PT, R71.reuse, 0x11, P4 ;  /* 0x000000114700780c */ /* 0x040fe40002781670 */
[----:B------:R-:W-:Y:S02]  /*10420*/  ISETP.LT.OR P1, PT, R71, 0x21, P1 ;  /* 0x000000214700780c */ /* 0x000fe40000f21670 */
[----:B------:R-:W-:Y:S02]  /*10430*/  FSEL R126, R126, -INF , !P4 ;  /* 0xff8000007e7e7808 */ /* 0x000fe40006000000 */
[----:B------:R-:W-:-:S02]  /*10440*/  FSEL R106, R106, -INF , !P1 ;  /* 0xff8000006a6a7808 */ /* 0x000fc40004800000 */
[----:B------:R-:W-:Y:S02]  /*10450*/  LOP3.LUT P1, RZ, R16, 0x40000000, RZ, 0xc0, !PT ;  /* 0x4000000010ff7812 */ /* 0x000fe4000782c0ff */
[C---:B------:R-:W-:Y:S02]  /*10460*/  ISETP.GT.AND P3, PT, R136.reuse, 0x9, !P3 ;  /* 0x000000098800780c */ /* 0x040fe40005f64270 */
[----:B------:R-:W-:Y:S02]  /*10470*/  ISETP.GT.AND P1, PT, R136, 0x21, !P1 ;  /* 0x000000218800780c */ /* 0x000fe40004f24270 */
[----:B------:R-:W-:Y:S02]  /*10480*/  LOP3.LUT P4, RZ, R16, 0x10000000, RZ, 0xc0, !PT ;  /* 0x1000000010ff7812 */ /* 0x000fe4000788c0ff */
[C---:B------:R-:W-:Y:S02]  /*10490*/  ISETP.LT.OR P1, PT, R71.reuse, 0x22, P1 ;  /* 0x000000224700780c */ /* 0x040fe40000f21670 */
[----:B------:R-:W-:-:S02]  /*104a0*/  ISETP.LT.OR P3, PT, R71, 0xa, P3 ;  /* 0x0000000a4700780c */ /* 0x000fc40001f61670 */
[----:B------:R-:W-:Y:S02]  /*104b0*/  FSEL R107, R107, -INF , !P1 ;  /* 0xff8000006b6b7808 */ /* 0x000fe40004800000 */
[C---:B------:R-:W-:Y:S02]  /*104c0*/  ISETP.GT.AND P1, PT, R136.reuse, 0x28, !P5 ;  /* 0x000000288800780c */ /* 0x040fe40006f24270 */
[----:B------:R-:W-:Y:S02]  /*104d0*/  FSEL R123, R123, -INF , !P3 ;  /* 0xff8000007b7b7808 */ /* 0x000fe40005800000 */
        /* <DEDUP_REMOVED lines=8> */
[----:B------:R-:W-:-:S02]  /*10560*/  ISETP.GT.AND P1, PT, R136, 0x30, !P3 ;  /* 0x000000308800780c */ /* 0x000fc40005f24270 */
[----:B------:R-:W-:Y:S02]  /*10570*/  FSEL R122, R122, -INF , !P2 ;  /* 0xff8000007a7a7808 */ /* 0x000fe40005000000 */
[----:B------:R-:W-:Y:S02]  /*10580*/  ISETP.LT.OR P1, PT, R71, 0x31, P1 ;  /* 0x000000314700780c */ /* 0x000fe40000f21670 */
[----:B------:R-:W-:Y:S02]  /*10590*/  LOP3.LUT P2, RZ, R16, 0x4000000, RZ, 0xc0, !PT ;  /* 0x0400000010ff7812 */ /* 0x000fe4000784c0ff */
[----:B------:R-:W-:Y:S02]  /*105a0*/  FSEL R114, R114, -INF , !P1 ;  /* 0xff80000072727808 */ /* 0x000fe40004800000 */
[----:B------:R-:W-:Y:S02]  /*105b0*/  ISETP.GT.AND P1, PT, R136, 0x31, !P2 ;  /* 0x000000318800780c */ /* 0x000fe40005724270 */
[----:B------:R-:W-:-:S02]  /*105c0*/  LOP3.LUT P0, RZ, R16, 0x2000000, RZ, 0xc0, !PT ;  /* 0x0200000010ff7812 */ /* 0x000fc4000780c0ff */
[----:B------:R-:W-:Y:S02]  /*105d0*/  ISETP.LT.OR P1, PT, R71, 0x32, P1 ;  /* 0x000000324700780c */ /* 0x000fe40000f21670 */
[----:B------:R-:W-:Y:S02]  /*105e0*/  LOP3.LUT P6, RZ, R16, 0x1000000, RZ, 0xc0, !PT ;  /* 0x0100000010ff7812 */ /* 0x000fe400078cc0ff */
[----:B------:R-:W-:Y:S02]  /*105f0*/  FSEL R115, R115, -INF , !P1 ;  /* 0xff80000073737808 */ /* 0x000fe40004800000 */
        /* <DEDUP_REMOVED lines=22> */
[C---:B------:R-:W-:Y:S02]  /*10760*/  LOP3.LUT P5, RZ, R16.reuse, 0x80000, RZ, 0xc0, !PT ;  /* 0x0008000010ff7812 */ /* 0x040fe400078ac0ff */
[----:B------:R-:W-:Y:S02]  /*10770*/  FSEL R91, R91, -INF , !P1 ;  /* 0xff8000005b5b7808 */ /* 0x000fe40004800000 */
[----:B------:R-:W-:Y:S02]  /*10780*/  LOP3.LUT P1, RZ, R16, 0x200000, RZ, 0xc0, !PT ;  /* 0x0020000010ff7812 */ /* 0x000fe4000782c0ff */
[----:B------:R-:W-:Y:S02]  /*10790*/  FMNMX.FTZ R11, R105, R10, !PT ;  /* 0x0000000a690b7209 */ /* 0x000fe40007810000 */
[----:B------:R-:W-:-:S02]  /*107a0*/  ISETP.GT.AND P1, PT, R136, 0x48, !P1 ;  /* 0x000000488800780c */ /* 0x000fc40004f24270 */
[----:B------:R-:W-:Y:S02]  /*107b0*/  FMNMX.FTZ R10, R108, R11, !PT ;  /* 0x0000000b6c0a7209 */ /* 0x000fe40007810000 */
[----:B------:R-:W-:Y:S02]  /*107c0*/  ISETP.LT.OR P1, PT, R71, 0x49, P1 ;  /* 0x000000494700780c */ /* 0x000fe40000f21670 */
[----:B------:R-:W-:Y:S02]  /*107d0*/  LOP3.LUT P4, RZ, R16, 0x40000, RZ, 0xc0, !PT ;  /* 0x0004000010ff7812 */ /* 0x000fe4000788c0ff */
[----:B------:R-:W-:Y:S02]  /*107e0*/  FSEL R94, R94, -INF , !P1 ;  /* 0xff8000005e5e7808 */ /* 0x000fe40004800000 */
[----:B------:R-:W-:Y:S02]  /*107f0*/  LOP3.LUT P1, RZ, R16, 0x100000, RZ, 0xc0, !PT ;  /* 0x0010000010ff7812 */ /* 0x000fe4000782c0ff */
[----:B------:R-:W-:-:S02]  /*10800*/  FMNMX.FTZ R11, R109, R10, !PT ;  /* 0x0000000a6d0b7209 */ /* 0x000fc40007810000 */
[----:B------:R-:W-:Y:S02]  /*10810*/  ISETP.GT.AND P1, PT, R136, 0x49, !P1 ;  /* 0x000000498800780c */ /* 0x000fe40004f24270 */
[----:B------:R-:W-:Y:S02]  /*10820*/  FMNMX.FTZ R10, R112, R11, !PT ;  /* 0x0000000b700a7209 */ /* 0x000fe40007810000 */
[----:B------:R-:W-:Y:S02]  /*10830*/  ISETP.LT.OR P1, PT, R71, 0x4a, P1 ;  /* 0x0000004a4700780c */ /* 0x000fe40000f21670 */
[----:B------:R-:W-:Y:S02]  /*10840*/  LOP3.LUT P3, RZ, R16, 0x20000, RZ, 0xc0, !PT ;  /* 0x0002000010ff7812 */ /* 0x000fe4000786c0ff */
[----:B------:R-:W-:Y:S02]  /*10850*/  FSEL R95, R95, -INF , !P1 ;  /* 0xff8000005f5f7808 */ /* 0x000fe40004800000 */
[----:B------:R-:W-:-:S02]  /*10860*/  ISETP.GT.AND P1, PT, R136, 0x50, !P5 ;  /* 0x000000508800780c */ /* 0x000fc40006f24270 */
[----:B------:R-:W-:Y:S02]  /*10870*/  FMNMX.FTZ R11, R113, R10, !PT ;  /* 0x0000000a710b7209 */ /* 0x000fe40007810000 */
[----:B------:R-:W-:Y:S02]  /*10880*/  ISETP.LT.OR P1, PT, R71, 0x51, P1 ;  /* 0x000000514700780c */ /* 0x000fe40000f21670 */
[----:B------:R-:W-:Y:S02]  /*10890*/  FMNMX.FTZ R10, R116, R11, !PT ;  /* 0x0000000b740a7209 */ /* 0x000fe40007810000 */
[----:B------:R-:W-:Y:S02]  /*108a0*/  FSEL R98, R98, -INF , !P1 ;  /* 0xff80000062627808 */ /* 0x000fe40004800000 */
[----:B------:R-:W-:Y:S02]  /*108b0*/  ISETP.GT.AND P1, PT, R136, 0x51, !P4 ;  /* 0x000000518800780c */ /* 0x000fe40006724270 */
[----:B------:R-:W-:-:S02]  /*108c0*/  FMNMX.FTZ R11, R117, R10, !PT ;  /* 0x0000000a750b7209 */ /* 0x000fc40007810000 */
        /* <DEDUP_REMOVED lines=9> */
[----:B------:R-:W-:Y:S02]  /*10960*/  LOP3.LUT P0, RZ, R16, 0x8000, RZ, 0xc0, !PT ;  /* 0x0000800010ff7812 */ /* 0x000fe4000780c0ff */
[----:B------:R-:W-:Y:S02]  /*10970*/  ISETP.LT.OR P1, PT, R71, 0x5a, P1 ;  /* 0x0000005a4700780c */ /* 0x000fe40000f21670 */
[----:B------:R-:W-:-:S02]  /*10980*/  FMNMX.FTZ R10, R92, R11, !PT ;  /* 0x0000000b5c0a7209 */ /* 0x000fc40007810000 */
[----:B------:R-:W-:Y:S02]  /*10990*/  FSEL R103, R103, -INF , !P1 ;  /* 0xff80000067677808 */ /* 0x000fe40004800000 */
[----:B------:R-:W-:Y:S02]  /*109a0*/  ISETP.GT.AND P1, PT, R136, 0x60, !P0 ;  /* 0x000000608800780c */ /* 0x000fe40004724270 */
[----:B------:R-:W-:Y:S02]  /*109b0*/  FMNMX.FTZ R11, R93, R10, !PT ;  /* 0x0000000a5d0b7209 */ /* 0x000fe40007810000 */
[----:B------:R-:W-:Y:S02]  /*109c0*/  ISETP.LT.OR P1, PT, R71, 0x61, P1 ;  /* 0x000000614700780c */ /* 0x000fe40000f21670 */
[----:B------:R-:W-:Y:S02]  /*109d0*/  LOP3.LUT P6, RZ, R16, 0x4000, RZ, 0xc0, !PT ;  /* 0x0000400010ff7812 */ /* 0x000fe400078cc0ff */
[----:B------:R-:W-:-:S02]  /*109e0*/  FMNMX.FTZ R10, R96, R11, !PT ;  /* 0x0000000b600a7209 */ /* 0x000fc40007810000 */
[----:B------:R-:W-:Y:S02]  /*109f0*/  FSEL R74, R74, -INF , !P1 ;  /* 0xff8000004a4a7808 */ /* 0x000fe40004800000 */
[----:B------:R-:W-:Y:S02]  /*10a00*/  ISETP.GT.AND P1, PT, R136, 0x61, !P6 ;  /* 0x000000618800780c */ /* 0x000fe40007724270 */
[----:B------:R-:W-:Y:S02]  /*10a10*/  FMNMX.FTZ R11, R97, R10, !PT ;  /* 0x0000000a610b7209 */ /* 0x000fe40007810000 */
[----:B------:R-:W-:Y:S02]  /*10a20*/  ISETP.LT.OR P1, PT, R71, 0x62, P1 ;  /* 0x000000624700780c */ /* 0x000fe40000f21670 */
[----:B------:R-:W-:Y:S02]  /*10a30*/  FMNMX.FTZ R10, R100, R11, !PT ;  /* 0x0000000b640a7209 */ /* 0x000fe40007810000 */
[----:B------:R-:W-:-:S02]  /*10a40*/  LOP3.LUT P0, RZ, R16, 0x1, RZ, 0xc0, !PT ;  /* 0x0000000110ff7812 */ /* 0x000fc4000780c0ff */
[----:B------:R-:W-:Y:S02]  /*10a50*/  FSEL R75, R75, -INF , !P1 ;  /* 0xff8000004b4b7808 */ /* 0x000fe40004800000 */
[----:B------:R-:W-:Y:S02]  /*10a60*/  LOP3.LUT P1, RZ, R16, 0x2000, RZ, 0xc0, !PT ;  /* 0x0000200010ff7812 */ /* 0x000fe4000782c0ff */
[----:B------:R-:W-:Y:S02]  /*10a70*/  FMNMX.FTZ R11, R101, R10, !PT ;  /* 0x0000000a650b7209 */ /* 0x000fe40007810000 */
[C---:B------:R-:W-:Y:S02]  /*10a80*/  ISETP.GT.AND P0, PT, R136.reuse, RZ, !P0 ;  /* 0x000000ff8800720c */ /* 0x040fe40004704270 */
[----:B------:R-:W-:Y:S02]  /*10a90*/  ISETP.GT.AND P1, PT, R136, 0x68, !P1 ;  /* 0x000000688800780c */ /* 0x000fe40004f24270 */
[----:B------:R-:W-:-:S02]  /*10aa0*/  FMNMX.FTZ R10, R72, R11, !PT ;  /* 0x0000000b480a7209 */ /* 0x000fc40007810000 */
[C---:B------:R-:W-:Y:S02]  /*10ab0*/  ISETP.LT.OR P0, PT, R71.reuse, 0x1, P0 ;  /* 0x000000014700780c */ /* 0x040fe40000701670 */
[----:B------:R-:W-:Y:S02]  /*10ac0*/  ISETP.LT.OR P1, PT, R71, 0x69, P1 ;  /* 0x000000694700780c */ /* 0x000fe40000f21670 */
[----:B------:R-:W-:Y:S02]  /*10ad0*/  FMNMX.FTZ R11, R73, R10, !PT ;  /* 0x0000000a490b7209 */ /* 0x000fe40007810000 */
[----:B------:R-:W-:Y:S02]  /*10ae0*/  FSEL R13, R13, -INF , !P0 ;  /* 0xff8000000d0d7808 */ /* 0x000fe40004000000 */
[----:B------:R-:W-:Y:S02]  /*10af0*/  FSEL R78, R78, -INF , !P1 ;  /* 0xff8000004e4e7808 */ /* 0x000fe40004800000 */
[----:B------:R-:W-:-:S02]  /*10b00*/  FMNMX.FTZ R10, R76, R11, !PT ;  /* 0x0000000b4c0a7209 */ /* 0x000fc40007810000 */
[----:B------:R-:W-:Y:S02]  /*10b10*/  LOP3.LUT P1, RZ, R16, 0x1000, RZ, 0xc0, !PT ;  /* 0x0000100010ff7812 */ /* 0x000fe4000782c0ff */
[----:B------:R-:W-:Y:S02]  /*10b20*/  FMNMX.FTZ R66, R13, R15, !PT ;  /* 0x0000000f0d427209 */ /* 0x000fe40007810000 */
[----:B------:R-:W-:Y:S02]  /*10b30*/  FMNMX.FTZ R11, R77, R10, !PT ;  /* 0x0000000a4d0b7209 */ /* 0x000fe40007810000 */
[----:B------:R-:W-:Y:S02]  /*10b40*/  ISETP.GT.AND P1, PT, R136, 0x69, !P1 ;  /* 0x000000698800780c */ /* 0x000fe40004f24270 */
[----:B------:R-:W-:Y:S02]  /*10b50*/  FMNMX.FTZ R66, R23, R66, !PT ;  /* 0x0000004217427209 */ /* 0x000fe40007810000 */
[----:B------:R-:W-:-:S02]  /*10b60*/  FMNMX.FTZ R10, R80, R11, !PT ;  /* 0x0000000b500a7209 */ /* 0x000fc40007810000 */
[----:B------:R-:W-:Y:S02]  /*10b70*/  ISETP.LT.OR P1, PT, R71, 0x6a, P1 ;  /* 0x0000006a4700780c */ /* 0x000fe40000f21670 */
[----:B------:R-:W-:Y:S02]  /*10b80*/  FMNMX.FTZ R66, R122, R66, !PT ;  /* 0x000000427a427209 */ /* 0x000fe40007810000 */
[----:B------:R-:W-:Y:S02]  /*10b90*/  FMNMX.FTZ R11, R81, R10, !PT ;  /* 0x0000000a510b7209 */ /* 0x000fe40007810000 */
[----:B------:R-:W-:Y:S02]  /*10ba0*/  FSEL R79, R79, -INF , !P1 ;  /* 0xff8000004f4f7808 */ /* 0x000fe40004800000 */
[----:B------:R-:W-:Y:S02]  /*10bb0*/  LOP3.LUT P1, RZ, R16, 0x800, RZ, 0xc0, !PT ;  /* 0x0000080010ff7812 */ /* 0x000fe4000782c0ff */
[----:B------:R-:W-:-:S02]  /*10bc0*/  FMNMX.FTZ R66, R123, R66, !PT ;  /* 0x000000427b427209 */ /* 0x000fc40007810000 */
[----:B------:R-:W-:Y:S02]  /*10bd0*/  FMNMX.FTZ R10, R84, R11, !PT ;  /* 0x0000000b540a7209 */ /* 0x000fe40007810000 */
[----:B------:R-:W-:Y:S02]  /*10be0*/  ISETP.GT.AND P1, PT, R136, 0x70, !P1 ;  /* 0x000000708800780c */ /* 0x000fe40004f24270 */
[----:B------:R-:W-:Y:S02]  /*10bf0*/  FMNMX.FTZ R66, R126, R66, !PT ;  /* 0x000000427e427209 */ /* 0x000fe40007810000 */
[----:B------:R-:W-:Y:S02]  /*10c00*/  FMNMX.FTZ R11, R85, R10, !PT ;  /* 0x0000000a550b7209 */ /* 0x000fe40007810000 */
[----:B------:R-:W-:Y:S02]  /*10c10*/  ISETP.LT.OR P1, PT, R71, 0x71, P1 ;  /* 0x000000714700780c */ /* 0x000fe40000f21670 */
[----:B------:R-:W-:-:S02]  /*10c20*/  FMNMX.FTZ R66, R127, R66, !PT ;  /* 0x000000427f427209 */ /* 0x000fc40007810000 */
[----:B------:R-:W-:Y:S02]  /*10c30*/  FMNMX.FTZ R10, R132, R11, !PT ;  /* 0x0000000b840a7209 */ /* 0x000fe40007810000 */
[----:B------:R-:W-:Y:S02]  /*10c40*/  FSEL R82, R82, -INF , !P1 ;  /* 0xff80000052527808 */ /* 0x000fe40004800000 */
[----:B------:R-:W-:Y:S02]  /*10c50*/  FMNMX.FTZ R66, R130, R66, !PT ;  /* 0x0000004282427209 */ /* 0x000fe40007810000 */
[----:B------:R-:W-:Y:S02]  /*10c60*/  LOP3.LUT P1, RZ, R16, 0x400, RZ, 0xc0, !PT ;  /* 0x0000040010ff7812 */ /* 0x000fe4000782c0ff */
[----:B------:R-:W-:Y:S02]  /*10c70*/  FMNMX.FTZ R11, R133, R10, !PT ;  /* 0x0000000a850b7209 */ /* 0x000fe40007810000 */
[----:B------:R-:W-:-:S02]  /*10c80*/  FMNMX.FTZ R66, R131, R66, !PT ;  /* 0x0000004283427209 */ /* 0x000fc40007810000 */
[----:B------:R-:W-:Y:S02]  /*10c90*/  ISETP.GT.AND P1, PT, R136, 0x71, !P1 ;  /* 0x000000718800780c */ /* 0x000fe40004f24270 */
[----:B------:R-:W-:Y:S02]  /*10ca0*/  FMNMX.FTZ R10, R134, R11, !PT ;  /* 0x0000000b860a7209 */ /* 0x000fe40007810000 */
[----:B------:R-:W-:Y:S02]  /*10cb0*/  FMNMX.FTZ R66, R106, R66, !PT ;  /* 0x000000426a427209 */ /* 0x000fe40007810000 */
[----:B------:R-:W-:Y:S02]  /*10cc0*/  ISETP.LT.OR P1, PT, R71, 0x72, P1 ;  /* 0x000000724700780c */ /* 0x000fe40000f21670 */
[----:B------:R-:W-:Y:S02]  /*10cd0*/  FMNMX.FTZ R11, R135, R10, !PT ;  /* 0x0000000a870b7209 */ /* 0x000fe40007810000 */
[----:B------:R-:W-:-:S02]  /*10ce0*/  FMNMX.FTZ R66, R107, R66, !PT ;  /* 0x000000426b427209 */ /* 0x000fc40007810000 */
[----:B------:R-:W-:Y:S02]  /*10cf0*/  FSEL R83, R83, -INF , !P1 ;  /* 0xff80000053537808 */ /* 0x000fe40004800000 */
[----:B------:R-:W-:Y:S02]  /*10d00*/  LOP3.LUT P1, RZ, R16, 0x200, RZ, 0xc0, !PT ;  /* 0x0000020010ff7812 */ /* 0x000fe4000782c0ff */
[----:B------:R-:W-:Y:S02]  /*10d10*/  FMNMX.FTZ R10, R64, R11, !PT ;  /* 0x0000000b400a7209 */ /* 0x000fe40007810000 */
[----:B------:R-:W-:Y:S02]  /*10d20*/  FMNMX.FTZ R66, R110, R66, !PT ;  /* 0x000000426e427209 */ /* 0x000fe40007810000 */
[----:B------:R-:W-:Y:S02]  /*10d30*/  ISETP.GT.AND P1, PT, R136, 0x78, !P1 ;  /* 0x000000788800780c */ /* 0x000fe40004f24270 */
[----:B------:R-:W-:-:S02]  /*10d40*/  FMNMX.FTZ R11, R65, R10, !PT ;  /* 0x0000000a410b7209 */ /* 0x000fc40007810000 */
[----:B------:R-:W-:Y:S02]  /*10d50*/  LOP3.LUT P5, RZ, R16, 0x40, RZ, 0xc0, !PT ;  /* 0x0000004010ff7812 */ /* 0x000fe400078ac0ff */
[----:B------:R-:W-:Y:S02]  /*10d60*/  FMNMX.FTZ R66, R111, R66, !PT ;  /* 0x000000426f427209 */ /* 0x000fe40007810000 */
[----:B------:R-:W-:Y:S02]  /*10d70*/  ISETP.LT.OR P1, PT, R71, 0x79, P1 ;  /* 0x000000794700780c */ /* 0x000fe40000f21670 */
[----:B------:R-:W-:Y:S02]  /*10d80*/  FMNMX.FTZ R10, R68, R11, !PT ;  /* 0x0000000b440a7209 */ /* 0x000fe40007810000 */
[----:B------:R-:W-:Y:S02]  /*10d90*/  ISETP.GT.AND P5, PT, R136, 0x81, !P5 ;  /* 0x000000818800780c */ /* 0x000fe40006fa4270 */
[----:B------:R-:W-:-:S02]  /*10da0*/  FMNMX.FTZ R66, R114, R66, !PT ;  /* 0x0000004272427209 */ /* 0x000fc40007810000 */
[----:B------:R-:W-:Y:S02]  /*10db0*/  FSEL R86, R86, -INF , !P1 ;  /* 0xff80000056567808 */ /* 0x000fe40004800000 */
[----:B------:R-:W-:Y:S02]  /*10dc0*/  FMNMX.FTZ R10, R69, R10, !PT ;  /* 0x0000000a450a7209 */ /* 0x000fe40007810000 */
[----:B------:R-:W-:Y:S02]  /*10dd0*/  LOP3.LUT P1, RZ, R16, 0x100, RZ, 0xc0, !PT ;  /* 0x0000010010ff7812 */ /* 0x000fe4000782c0ff */
[----:B------:R-:W-:Y:S01]  /*10de0*/  FMNMX.FTZ R66, R115, R66, !PT ;  /* 0x0000004273427209 */ /* 0x000fe20007810000 */
[----:B------:R-:W0:Y:S01]  /*10df0*/  SHFL.BFLY PT, R11, R10, 0x2, 0x1f ;  /* 0x0c401f000a0b7f89 */ /* 0x000e2200000e0000 */
[----:B------:R-:W-:Y:S02]  /*10e00*/  ISETP.GT.AND P1, PT, R136, 0x79, !P1 ;  /* 0x000000798800780c */ /* 0x000fe40004f24270 */
[----:B------:R-:W-:-:S02]  /*10e10*/  FMNMX.FTZ R66, R118, R66, !PT ;  /* 0x0000004276427209 */ /* 0x000fc40007810000 */
[----:B------:R-:W-:Y:S02]  /*10e20*/  LOP3.LUT R17, R17, 0xffffff7f, RZ, 0xc0, !PT ;  /* 0xffffff7f11117812 */ /* 0x000fe400078ec0ff */
[----:B------:R-:W-:Y:S02]  /*10e30*/  ISETP.LT.OR P1, PT, R71, 0x7a, P1 ;  /* 0x0000007a4700780c */ /* 0x000fe40000f21670 */
[----:B------:R-:W-:Y:S02]  /*10e40*/  FMNMX.FTZ R66, R119, R66, !PT ;  /* 0x0000004277427209 */ /* 0x000fe40007810000 */
[----:B------:R-:W-:Y:S02]  /*10e50*/  @P5 LOP3.LUT R17, R17, 0x80, RZ, 0xfc, !PT ;  /* 0x0000008011115812 */ /* 0x000fe400078efcff */
[----:B------:R-:W-:Y:S02]  /*10e60*/  FSEL R87, R87, -INF , !P1 ;  /* 0xff80000057577808 */ /* 0x000fe40004800000 */
[----:B------:R-:W-:-:S02]  /*10e70*/  LOP3.LUT P1, RZ, R16, 0x80, RZ, 0xc0, !PT ;  /* 0x0000008010ff7812 */ /* 0x000fc4000782c0ff */
[----:B------:R-:W-:Y:S02]  /*10e80*/  FMNMX.FTZ R66, R90, R66, !PT ;  /* 0x000000425a427209 */ /* 0x000fe40007810000 */
[----:B------:R-:W-:Y:S02]  /*10e90*/  LOP3.LUT P5, RZ, R17, 0x4, RZ, 0xc0, !PT ;  /* 0x0000000411ff7812 */ /* 0x000fe400078ac0ff */
[C---:B------:R-:W-:Y:S02]  /*10ea0*/  ISETP.GT.AND P1, PT, R136.reuse, 0x80, !P1 ;  /* 0x000000808800780c */ /* 0x040fe40004f24270 */
[----:B------:R-:W-:Y:S02]  /*10eb0*/  FMNMX.FTZ R66, R91, R66, !PT ;  /* 0x000000425b427209 */ /* 0x000fe40007810000 */
[----:B------:R-:W-:Y:S02]  /*10ec0*/  ISETP.GT.AND P5, PT, R136, 0x99, !P5 ;  /* 0x000000998800780c */ /* 0x000fe40006fa4270 */
[----:B------:R-:W-:-:S02]  /*10ed0*/  ISETP.LT.OR P1, PT, R71, 0x81, P1 ;  /* 0x000000814700780c */ /* 0x000fc40000f21670 */
[----:B------:R-:W-:Y:S02]  /*10ee0*/  FMNMX.FTZ R66, R94, R66, !PT ;  /* 0x000000425e427209 */ /* 0x000fe40007810000 */
[----:B------:R-:W-:Y:S02]  /*10ef0*/  FSEL R58, R58, -INF , !P1 ;  /* 0xff8000003a3a7808 */ /* 0x000fe40004800000 */
[----:B------:R-:W-:Y:S02]  /*10f00*/  FMNMX.FTZ R66, R95, R66, !PT ;  /* 0x000000425f427209 */ /* 0x000fe40007810000 */
[C---:B------:R-:W-:Y:S02]  /*10f10*/  LOP3.LUT P4, RZ, R16.reuse, 0x20, RZ, 0xc0, !PT ;  /* 0x0000002010ff7812 */ /* 0x040fe4000788c0ff */
[C---:B------:R-:W-:Y:S02]  /*10f20*/  LOP3.LUT P6, RZ, R16.reuse, 0x10, RZ, 0xc0, !PT ;  /* 0x0000001010ff7812 */ /* 0x040fe400078cc0ff */
[----:B------:R-:W-:-:S02]  /*10f30*/  LOP3.LUT P3, RZ, R16, 0x8, RZ, 0xc0, !PT ;  /* 0x0000000810ff7812 */ /* 0x000fc4000786c0ff */
[C---:B------:R-:W-:Y:S02]  /*10f40*/  LOP3.LUT P2, RZ, R16.reuse, 0x4, RZ, 0xc0, !PT ;  /* 0x0000000410ff7812 */ /* 0x040fe4000784c0ff */
[C---:B------:R-:W-:Y:S02]  /*10f50*/  LOP3.LUT P1, RZ, R16.reuse, 0x2, RZ, 0xc0, !PT ;  /* 0x0000000210ff7812 */ /* 0x040fe4000782c0ff */
[----:B------:R-:W-:Y:S02]  /*10f60*/  LOP3.LUT R16, R16, 0xfffffffd, RZ, 0xc0, !PT ;  /* 0xfffffffd10107812 */ /* 0x000fe400078ec0ff */
[----:B0-----:R-:W-:Y:S02]  /*10f70*/  FMNMX.FTZ R10, R10, R11, !PT ;  /* 0x0000000b0a0a7209 */ /* 0x001fe40007810000 */
[----:B------:R-:W-:Y:S02]  /*10f80*/  FMNMX.FTZ R66, R98, R66, !PT ;  /* 0x0000004262427209 */ /* 0x000fe40007810000 */
[----:B------:R-:W-:Y:S01]  /*10f90*/  @P5 LOP3.LUT R16, R16, 0x2, RZ, 0xfc, !PT ;  /* 0x0000000210105812 */ /* 0x000fe200078efcff */
[----:B------:R-:W0:Y:S01]  /*10fa0*/  SHFL.BFLY PT, R11, R10, 0x1, 0x1f ;  /* 0x0c201f000a0b7f89 */ /* 0x000e2200000e0000 */
[----:B------:R-:W-:-:S02]  /*10fb0*/  LOP3.LUT P5, RZ, R17, 0x80, RZ, 0xc0, !PT ;  /* 0x0000008011ff7812 */ /* 0x000fc400078ac0ff */
[----:B------:R-:W-:Y:S02]  /*10fc0*/  FMNMX.FTZ R66, R99, R66, !PT ;  /* 0x0000004263427209 */ /* 0x000fe40007810000 */
[----:B------:R-:W-:Y:S02]  /*10fd0*/  ISETP.LT.OR P5, PT, R71, 0x82, P5 ;  /* 0x000000824700780c */ /* 0x000fe40002fa1670 */
[----:B------:R-:W-:Y:S02]  /*10fe0*/  FMNMX.FTZ R66, R102, R66, !PT ;  /* 0x0000004266427209 */ /* 0x000fe40007810000 */
[----:B------:R-:W-:Y:S02]  /*10ff0*/  ISETP.GT.AND P4, PT, R136, 0x88, !P4 ;  /* 0x000000888800780c */ /* 0x000fe40006784270 */
[----:B------:R-:W-:Y:S02]  /*11000*/  FMNMX.FTZ R66, R103, R66, !PT ;  /* 0x0000004267427209 */ /* 0x000fe40007810000 */
[----:B------:R-:W-:-:S02]  /*11010*/  LOP3.LUT R16, R16, 0xfffffff7, RZ, 0xc0, !PT ;  /* 0xfffffff710107812 */ /* 0x000fc400078ec0ff */
[----:B------:R-:W-:Y:S02]  /*11020*/  ISETP.LT.OR P4, PT, R71, 0x89, P4 ;  /* 0x000000894700780c */ /* 0x000fe40002781670 */
[----:B------:R-:W-:Y:S02]  /*11030*/  FMNMX.FTZ R66, R74, R66, !PT ;  /* 0x000000424a427209 */ /* 0x000fe40007810000 */
[----:B------:R-:W-:Y:S02]  /*11040*/  @P5 LOP3.LUT R16, R16, 0x8, RZ, 0xfc, !PT ;  /* 0x0000000810105812 */ /* 0x000fe400078efcff */
[----:B------:R-:W-:Y:S02]  /*11050*/  FMNMX.FTZ R66, R75, R66, !PT ;  /* 0x000000424b427209 */ /* 0x000fe40007810000 */
[----:B------:R-:W-:Y:S02]  /*11060*/  LOP3.LUT P5, RZ, R16, 0x2, RZ, 0xc0, !PT ;  /* 0x0000000210ff7812 */ /* 0x000fe400078ac0ff */
[----:B------:R-:W-:-:S02]  /*11070*/  FMNMX.FTZ R66, R78, R66, !PT ;  /* 0x000000424e427209 */ /* 0x000fc40007810000 */
[----:B------:R-:W-:Y:S02]  /*11080*/  LOP3.LUT R16, R16, 0xfffffffb, RZ, 0xc0, !PT ;  /* 0xfffffffb10107812 */ /* 0x000fe400078ec0ff */
[----:B------:R-:W-:Y:S02]  /*11090*/  ISETP.GT.AND P6, PT, R136, 0x89, !P6 ;  /* 0x000000898800780c */ /* 0x000fe400077c4270 */
[----:B0-----:R-:W-:Y:S02]  /*110a0*/  FMNMX.FTZ R10, R10, R11, !PT ;  /* 0x0000000b0a0a7209 */ /* 0x001fe40007810000 */
[----:B------:R-:W-:Y:S02]  /*110b0*/  FMNMX.FTZ R66, R79, R66, !PT ;  /* 0x000000424f427209 */ /* 0x000fe40007810000 */
[----:B------:R-:W-:Y:S02]  /*110c0*/  @P4 LOP3.LUT R16, R16, 0x4, RZ, 0xfc, !PT ;  /* 0x0000000410104812 */ /* 0x000fe400078efcff */
[----:B------:R-:W-:-:S02]  /*110d0*/  ISETP.LT.OR P4, PT, R71, 0x8a, P6 ;  /* 0x0000008a4700780c */ /* 0x000fc40003781670 */
[----:B------:R-:W-:Y:S02]  /*110e0*/  FSETP.NEU.FTZ.AND P6, PT, R10, -INF , PT ;  /* 0xff8000000a00780b */ /* 0x000fe40003fdd000 */
[----:B------:R-:W-:Y:S02]  /*110f0*/  FMNMX.FTZ R66, R82, R66, !PT ;  /* 0x0000004252427209 */ /* 0x000fe40007810000 */
[----:B------:R-:W-:Y:S02]  /*11100*/  FSEL R11, R10, RZ, P6 ;  /* 0x000000ff0a0b7208 */ /* 0x000fe40003000000 */
[----:B------:R-:W-:Y:S02]  /*11110*/  FMNMX.FTZ R66, R83, R66, !PT ;  /* 0x0000004253427209 */ /* 0x000fe40007810000 */
[----:B------:R-:W-:Y:S01]  /*11120*/  LOP3.LUT R17, R17, 0xffffffbf, RZ, 0xc0, !PT ;  /* 0xffffffbf11117812 */ /* 0x000fe200078ec0ff */
[----:B------:R-:W-:-:S01]  /*11130*/  FADD.FTZ R0, -R11, R0 ;  /* 0x000000000b007221 */ /* 0x000fc20000010100 */
[----:B------:R-:W-:Y:S01]  /*11140*/  FMNMX.FTZ R66, R86, R66, !PT ;  /* 0x0000004256427209 */ /* 0x000fe20007810000 */
[----:B------:R-:W-:-:S01]  /*11150*/  FFMA.FTZ R11, R10, R56, -8 ;  /* 0xc10000000a0b7423 */ /* 0x000fc20000010038 */
[----:B------:R-:W-:Y:S01]  /*11160*/  @P4 LOP3.LUT R17, R17, 0x40, RZ, 0xfc, !PT ;  /* 0x0000004011114812 */ /* 0x000fe200078efcff */
[----:B------:R-:W-:Y:S01]  /*11170*/  FMUL.FTZ R0, R0, R56 ;  /* 0x0000003800007220 */ /* 0x000fe20000410000 */
[----:B------:R-:W-:-:S02]  /*11180*/  LOP3.LUT P4, RZ, R16, 0x8, RZ, 0xc0, !PT ;  /* 0x0000000810ff7812 */ /* 0x000fc4000788c0ff */
[----:B------:R-:W-:Y:S02]  /*11190*/  FMNMX.FTZ R66, R87, R66, !PT ;  /* 0x0000004257427209 */ /* 0x000fe40007810000 */
[----:B------:R-:W-:Y:S01]  /*111a0*/  FSEL R11, R11, RZ, P6 ;  /* 0x000000ff0b0b7208 */ /* 0x000fe20003000000 */
[----:B------:R-:W-:Y:S01]  /*111b0*/  MUFU.EX2 R0, R0 ;  /* 0x0000000000007308 */ /* 0x000fe20000000800 */
[----:B------:R-:W-:Y:S02]  /*111c0*/  LOP3.LUT P6, RZ, R16, 0x4, RZ, 0xc0, !PT ;  /* 0x0000000410ff7812 */ /* 0x000fe400078cc0ff */
[----:B------:R-:W-:Y:S01]  /*111d0*/  FSEL R59, R59, -INF , !P4 ;  /* 0xff8000003b3b7808 */ /* 0x000fe20006000000 */
[----:B------:R-:W-:-:S01]  /*111e0*/  FFMA.FTZ R57, R57, R56, -R11 ;  /* 0x0000003839397223 */ /* 0x000fc2000001080b */
[----:B------:R-:W-:Y:S01]  /*111f0*/  FMNMX.FTZ R66, R58, R66, !PT ;  /* 0x000000423a427209 */ /* 0x000fe20007810000 */
[----:B------:R-:W-:-:S01]  /*11200*/  FFMA.FTZ R12, R12, R56, -R11 ;  /* 0x000000380c0c7223 */ /* 0x000fc2000001080b */
[----:B------:R-:W-:Y:S01]  /*11210*/  ISETP.GT.AND P3, PT, R136, 0x90, !P3 ;  /* 0x000000908800780c */ /* 0x000fe20005f64270 */
[----:B------:R-:W-:-:S01]  /*11220*/  FFMA.FTZ R120, R120, R56, -R11 ;  /* 0x0000003878787223 */ /* 0x000fc2000001080b */
[----:B------:R-:W-:Y:S01]  /*11230*/  LOP3.LUT P4, RZ, R17, 0x40, RZ, 0xc0, !PT ;  /* 0x0000004011ff7812 */ /* 0x000fe2000788c0ff */
[----:B------:R-:W-:-:S01]  /*11240*/  FFMA.FTZ R121, R121, R56, -R11 ;  /* 0x0000003879797223 */ /* 0x000fc2000001080b */
[----:B------:R-:W-:Y:S01]  /*11250*/  FSEL R60, R60, -INF , !P6 ;  /* 0xff8000003c3c7808 */ /* 0x000fe20007000000 */
[----:B------:R-:W-:-:S01]  /*11260*/  FFMA.FTZ R124, R124, R56, -R11 ;  /* 0x000000387c7c7223 */ /* 0x000fc2000001080b */
[----:B------:R-:W-:Y:S01]  /*11270*/  FMNMX.FTZ R66, R59, R66, !PT ;  /* 0x000000423b427209 */ /* 0x000fe20007810000 */
[----:B------:R-:W-:-:S01]  /*11280*/  FFMA.FTZ R125, R125, R56, -R11 ;  /* 0x000000387d7d7223 */ /* 0x000fc2000001080b */
[----:B------:R-:W-:Y:S01]  /*11290*/  ISETP.GT.AND P2, PT, R136, 0x91, !P2 ;  /* 0x000000918800780c */ /* 0x000fe20005744270 */
[----:B------:R-:W-:-:S01]  /*112a0*/  FFMA.FTZ R128, R128, R56, -R11 ;  /* 0x0000003880807223 */ /* 0x000fc2000001080b */
[----:B------:R-:W-:Y:S01]  /*112b0*/  ISETP.LT.OR P3, PT, R71, 0x91, P3 ;  /* 0x000000914700780c */ /* 0x000fe20001f61670 */
        /* <DEDUP_REMOVED lines=48> */
[----:B------:R0:W-:Y:S01]  /*115c0*/  MUFU.EX2 R70, R64 ;  /* 0x0000004000467308 */ /* 0x0001e20000000800 */
[----:B------:R-:W1:Y:S01]  /*115d0*/  SHFL.BFLY PT, R69, R66, 0x2, 0x1f ;  /* 0x0c401f0042457f89 */ /* 0x000e6200000e0000 */
[----:B------:R-:W-:-:S06]  /*115e0*/  LOP3.LUT P0, RZ, R17, 0x20, RZ, 0xc0, !PT ;  /* 0x0000002011ff7812 */ /* 0x000fcc000780c0ff */
[----:B------:R-:W2:Y:S08]  /*115f0*/  MUFU.EX2 R57, R57 ;  /* 0x0000003900397308 */ /* 0x000eb00000000800 */
[----:B------:R-:W3:Y:S08]  /*11600*/  MUFU.EX2 R12, R12 ;  /* 0x0000000c000c7308 */ /* 0x000ef00000000800 */
[----:B------:R-:W-:Y:S01]  /*11610*/  MUFU.EX2 R120, R120 ;  /* 0x0000007800787308 */ /* 0x000fe20000000800 */
[----:B-1----:R-:W-:-:S05]  /*11620*/  FMNMX.FTZ R69, R66, R69, !PT ;  /* 0x0000004542457209 */ /* 0x002fca0007810000 */
        /* <DEDUP_REMOVED lines=13> */
[----:B------:R-:W-:Y:S01]  /*11700*/  FSEL R69, R66, RZ, P1 ;  /* 0x000000ff42457208 */ /* 0x000fe20000800000 */
[----:B--2---:R-:W-:-:S04]  /*11710*/  FFMA.FTZ R66, R0, R137, R57 ;  /* 0x0000008900427223 */ /* 0x004fc80000010039 */
[-CC-:B------:R-:W-:Y:S01]  /*11720*/  FFMA.FTZ R13, R13, R56.reuse, -R69.reuse ;  /* 0x000000380d0d7223 */ /* 0x180fe20000010845 */
[----:B------:R-:W-:-:S01]  /*11730*/  FFMA.FTZ R23, R23, R56, -R69 ;  /* 0x0000003817177223 */ /* 0x000fc20000010845 */
[----:B------:R-:W-:Y:S01]  /*11740*/  MUFU.EX2 R15, R15 ;  /* 0x0000000f000f7308 */ /* 0x000fe20000000800 */
[----:B---3--:R-:W-:-:S01]  /*11750*/  FADD.FTZ R66, R12, R66 ;  /* 0x000000420c427221 */ /* 0x008fc20000010000 */
        /* <DEDUP_REMOVED lines=23> */
[----:B0-----:R-:W-:-:S01]  /*118d0*/  FFMA.FTZ R21, R15, R21, R13 ;  /* 0x000000150f157223 */ /* 0x001fc2000001000d */
        /* <DEDUP_REMOVED lines=17> */
[----:B-1----:R-:W-:-:S01]  /*119f0*/  FADD.FTZ R69, R23, R21 ;  /* 0x0000001517457221 */ /* 0x002fc20000010000 */
[----:B------:R-:W-:Y:S01]  /*11a00*/  FADD.FTZ R21, R120, R66 ;  /* 0x0000004278157221 */ /* 0x000fe20000010000 */
[----:B------:R-:W0:Y:S03]  /*11a10*/  MUFU.EX2 R122, R122 ;  /* 0x0000007a007a7308 */ /* 0x000e260000000800 */
[----:B------:R-:W-:-:S04]  /*11a20*/  FADD.FTZ R21, R121, R21 ;  /* 0x0000001579157221 */ /* 0x000fc80000010000 */
[----:B------:R-:W-:Y:S01]  /*11a30*/  FADD.FTZ R21, R124, R21 ;  /* 0x000000157c157221 */ /* 0x000fe20000010000 */
[----:B------:R-:W1:Y:S03]  /*11a40*/  MUFU.EX2 R105, R105 ;  /* 0x0000006900697308 */ /* 0x000e660000000800 */
[----:B------:R-:W-:-:S04]  /*11a50*/  FADD.FTZ R21, R125, R21 ;  /* 0x000000157d157221 */ /* 0x000fc80000010000 */
[----:B------:R-:W-:Y:S01]  /*11a60*/  FADD.FTZ R21, R128, R21 ;  /* 0x0000001580157221 */ /* 0x000fe20000010000 */
[----:B------:R-:W2:Y:S01]  /*11a70*/  MUFU.EX2 R123, R123 ;  /* 0x0000007b007b7308 */ /* 0x000ea20000000800 */
[----:B0-----:R-:W-:-:S02]  /*11a80*/  FADD.FTZ R66, R122, R69 ;  /* 0x000000457a427221 */ /* 0x001fc40000010000 */
[----:B------:R-:W-:-:S04]  /*11a90*/  FADD.FTZ R21, R129, R21 ;  /* 0x0000001581157221 */ /* 0x000fc80000010000 */
[----:B------:R-:W-:Y:S01]  /*11aa0*/  FADD.FTZ R21, R104, R21 ;  /* 0x0000001568157221 */ /* 0x000fe20000010000 */
[----:B------:R-:W0:Y:S03]  /*11ab0*/  MUFU.EX2 R108, R108 ;  /* 0x0000006c006c7308 */ /* 0x000e260000000800 */
[----:B-1----:R-:W-:-:S05]  /*11ac0*/  FADD.FTZ R21, R105, R21 ;  /* 0x0000001569157221 */ /* 0x002fca0000010000 */
        /* <DEDUP_REMOVED lines=118> */
[----:B0-----:R-:W-:-:S05]  /*12230*/  FADD.FTZ R69, R11, R21 ;  /* 0x000000150b457221 */ /* 0x001fca0000010000 */
[----:B------:R0:W-:Y:S02]  /*12240*/  STL [R1], R69 ;  /* 0x0000004501007387 */ /* 0x0001e40000100800 */
[----:B------:R-:W3:Y:S01]  /*12250*/  MUFU.EX2 R61, R61 ;  /* 0x0000003d003d7308 */ /* 0x000ee20000000800 */
[----:B-1----:R-:W-:-:S07]  /*12260*/  FADD.FTZ R66, R59, R66 ;  /* 0x000000423b427221 */ /* 0x002fce0000010000 */
[----:B------:R-:W1:Y:S01]  /*12270*/  MUFU.EX2 R62, R62 ;  /* 0x0000003e003e7308 */ /* 0x000e620000000800 */
[----:B--2---:R-:W-:-:S07]  /*12280*/  FADD.FTZ R66, R60, R66 ;  /* 0x000000423c427221 */ /* 0x004fce0000010000 */
[----:B------:R-:W2:Y:S01]  /*12290*/  MUFU.EX2 R63, R63 ;  /* 0x0000003f003f7308 */ /* 0x000ea20000000800 */
[----:B---3--:R-:W-:-:S07]  /*122a0*/  FADD.FTZ R66, R61, R66 ;  /* 0x000000423d427221 */ /* 0x008fce0000010000 */
[----:B------:R-:W3:Y:S01]  /*122b0*/  MUFU.EX2 R8, R8 ;  /* 0x0000000800087308 */ /* 0x000ee20000000800 */
[----:B-1----:R-:W-:-:S07]  /*122c0*/  FADD.FTZ R66, R62, R66 ;  /* 0x000000423e427221 */ /* 0x002fce0000010000 */
[----:B------:R-:W1:Y:S01]  /*122d0*/  MUFU.EX2 R67, R67 ;  /* 0x0000004300437308 */ /* 0x000e620000000800 */
[----:B--2---:R-:W-:-:S04]  /*122e0*/  FADD.FTZ R66, R63, R66 ;  /* 0x000000423f427221 */ /* 0x004fc80000010000 */
[----:B---3--:R-:W-:-:S04]  /*122f0*/  FADD.FTZ R66, R8, R66 ;  /* 0x0000004208427221 */ /* 0x008fc80000010000 */
[----:B-1----:R-:W-:Y:S01]  /*12300*/  FADD.FTZ R21, R67, R66 ;  /* 0x0000004243157221 */ /* 0x002fe20000010000 */
[----:B0-----:R-:W-:Y:S06]  /*12310*/  @!P0 BRA `(.L_x_15041) ;  /* 0x0000000000048947 */ /* 0x001fec0003800000 */
[----:B------:R-:W-:Y:S01]  /*12320*/  BPT.TRAP 0x1 ;  /* 0x000000040000795c */ /* 0x000fe20000300000 */
.L_x_15041:
[----:B------:R-:W2:Y:S01]  /*12330*/  LDL R66, [R1+0x2c] ;  /* 0x00002c0001427983 */ /* 0x000ea20000100800 */
[----:B------:R-:W-:Y:S01]  /*12340*/  VIADD R20, R20, 0x13260 ;  /* 0x0001326014147836 */ /* 0x000fe20000000000 */
[----:B------:R-:W-:-:S04]  /*12350*/  F2FP.SATFINITE.E4M3.F32.PACK_AB_MERGE_C R122, R123, R122, RZ ;  /* 0x0000007a7b7a723e */ /* 0x000fc800048070ff */
[----:B------:R-:W-:Y:S02]  /*12360*/  PRMT R20, R141, 0x654, R20 ;  /* 0x000006548d147816 */ /* 0x000fe40000000014 */
[----:B------:R-:W-:Y:S02]  /*12370*/  F2FP.SATFINITE.E4M3.F32.PACK_AB_MERGE_C R120, R121, R120, RZ ;  /* 0x000000787978723e */ /* 0x000fe400048070ff */
[----:B------:R-:W-:Y:S01]  /*12380*/  F2FP.SATFINITE.E4M3.F32.PACK_AB_MERGE_C R128, R129, R128, RZ ;  /* 0x000000808180723e */ /* 0x000fe200048070ff */
[----:B------:R0:W-:Y:S01]  /*12390*/  SYNCS.ARRIVE.TRANS64.RED.A1T0 RZ, [R20+URZ], RZ ;  /* 0x000000ff14ff79a7 */ /* 0x0001e2000810043f */
        /* <DEDUP_REMOVED lines=73> */
[C---:B--2---:R-:W-:Y:S01]  /*12830*/  ISETP.GT.AND P1, PT, R3.reuse, R66, PT ;  /* 0x000000420300720c */ /* 0x044fe20003f24270 */
[----:B------:R-:W-:-:S12]  /*12840*/  VIADD R3, R3, 0xffffffff ;  /* 0xffffffff03037836 */ /* 0x000fd80000000000 */
[----:B0-----:R-:W-:Y:S05]  /*12850*/  @P1 BRA `(.L_x_15042) ;  /* 0xffffffb000d81947 */ /* 0x001fea000383ffff */
[----:B------:R-:W-:Y:S05]  /*12860*/  BSYNC B0 ;  /* 0x0000000000007941 */ /* 0x000fea0003800000 */
.L_x_15021:
[----:B------:R-:W-:Y:S02]  /*12870*/  IMAD.MOV.U32 R15, RZ, RZ, R64 ;  /* 0x000000ffff0f7224 */ /* 0x000fe400078e0040 */
[----:B------:R-:W-:Y:S02]  /*12880*/  IMAD.MOV.U32 R0, RZ, RZ, R10 ;  /* 0x000000ffff007224 */ /* 0x000fe400078e000a */
[----:B------:R-:W-:Y:S02]  /*12890*/  IMAD.MOV.U32 R23, RZ, RZ, R14 ;  /* 0x000000ffff177224 */ /* 0x000fe400078e000e */
[----:B------:R-:W-:-:S07]  /*128a0*/  IMAD.MOV.U32 R156, RZ, RZ, R9 ;  /* 0x000000ffff9c7224 */ /* 0x000fce00078e0009 */
.L_x_15020:
[----:B------:R-:W-:Y:S05]  /*128b0*/  BSYNC B1 ;  /* 0x0000000000017941 */ /* 0x000fea0003800000 */
.L_x_15019:
[----:B------:R-:W2:Y:S01]  /*128c0*/  LDL R8, [R1+0x24] ;  /* 0x0000240001087983 */ /* 0x000ea20000100800 */
[----:B------:R-:W0:Y:S03]  /*128d0*/  LDC R9, c[0x0][0x448] ;  /* 0x00011200ff097b82 */ /* 0x000e260000000800 */
[----:B------:R-:W3:Y:S04]  /*128e0*/  LDL R12, [R1+0x8] ;  /* 0x00000800010c7983 */ /* 0x000ee80000100800 */
[----:B------:R-:W3:Y:S01]  /*128f0*/  LDL R11, [R1+0x10] ;  /* 0x00001000010b7983 */ /* 0x000ee20000100800 */
[----:B------:R-:W1:Y:S01]  /*12900*/  LDC R14, c[0x0][0x9e4] ;  /* 0x00027900ff0e7b82 */ /* 0x000e620000000800 */
[----:B------:R-:W-:Y:S01]  /*12910*/  LOP3.LUT R17, R17, 0xfffffff7, RZ, 0xc0, !PT ;  /* 0xfffffff711117812 */ /* 0x000fe200078ec0ff */
[----:B------:R-:W-:Y:S01]  /*12920*/  ULDC UR4, c[0x0][0x9dc] ;  /* 0x0002770000047ab9 */ /* 0x000fe20000000800 */
        /* <DEDUP_REMOVED lines=24> */
.L_x_15045:
[----:B------:R-:W-:-:S13]  /*12ab0*/  ISETP.NE.AND P1, PT, R14, 0x1, PT ;  /* 0x000000010e00780c */ /* 0x000fda0003f25270 */
[----:B------:R-:W0:Y:S02]  /*12ac0*/  @P1 LDC.64 R10, c[0x0][0x9e8] ;  /* 0x00027a00ff0a1b82 */ /* 0x000e240000000a00 */
[----:B0-----:R-:W-:-:S05]  /*12ad0*/  @P1 IMAD.HI.U32 R10, R8, R10, RZ ;  /* 0x0000000a080a1227 */ /* 0x001fca00078e00ff */
[----:B------:R-:W-:-:S07]  /*12ae0*/  @P1 SHF.R.U32.HI R8, RZ, R11, R10 ;  /* 0x0000000bff081219 */ /* 0x000fce000001160a */
.L_x_15046:
[----:B------:R-:W-:Y:S05]  /*12af0*/  BSYNC B0 ;  /* 0x0000000000007941 */ /* 0x000fea0003800000 */
.L_x_15044:
[----:B------:R-:W-:-:S05]  /*12b00*/  IMAD R8, R8, R14, RZ ;  /* 0x0000000e08087224 */ /* 0x000fca00078e02ff */
[----:B------:R-:W-:-:S07]  /*12b10*/  VIMNMX R9, R9, R8, !PT ;  /* 0x0000000809097248 */ /* 0x000fce0007fe0100 */
.L_x_15043:
[----:B------:R-:W2:Y:S01]  /*12b20*/  LDL R10, [R1+0x40] ;  /* 0x00004000010a7983 */ /* 0x000ea20000100800 */
[----:B------:R-:W-:Y:S01]  /*12b30*/  VIADD R9, R9, 0x9f ;  /* 0x0000009f09097836 */ /* 0x000fe20000000000 */
[----:B------:R-:W-:Y:S03]  /*12b40*/  BSSY B0, `(.L_x_15047) ;  /* 0x00002f8000007945 */ /* 0x000fe60003800000 */
[----:B------:R-:W-:-:S05]  /*12b50*/  IMAD.HI R9, R9, 0x66666667, RZ ;  /* 0x6666666709097827 */ /* 0x000fca00078e02ff */
[----:B------:R-:W-:-:S04]  /*12b60*/  SHF.R.U32.HI R8, RZ, 0x1f, R9 ;  /* 0x0000001fff087819 */ /* 0x000fc80000011609 */
[----:B------:R-:W-:-:S04]  /*12b70*/  LEA.HI.SX32 R8, R9, R8, 0x1a ;  /* 0x0000000809087211 */ /* 0x000fc800078fd2ff */
[----:B--2---:R-:W-:-:S04]  /*12b80*/  VIMNMX R20, R10, R8, !PT ;  /* 0x000000080a147248 */ /* 0x004fc80007fe0100 */
[----:B------:R-:W-:-:S13]  /*12b90*/  ISETP.GE.AND P1, PT, R3, R20, PT ;  /* 0x000000140300720c */ /* 0x000fda0003f26270 */
[----:B------:R-:W-:Y:S05]  /*12ba0*/  @!P1 BRA `(.L_x_15048) ;  /* 0x0000002c00c49947 */ /* 0x000fea0003800000 */
[----:B------:R-:W-:Y:S01]  /*12bb0*/  BSSY B1, `(.L_x_15048) ;  /* 0x00002f0000017945 */ /* 0x000fe20003800000 */
[----:B------:R-:W-:Y:S02]  /*12bc0*/  IMAD.MOV.U32 R8, RZ, RZ, R15 ;  /* 0x000000ffff087224 */ /* 0x000fe400078e000f */
[----:B------:R-:W-:Y:S02]  /*12bd0*/  IMAD.MOV.U32 R9, RZ, RZ, R0 ;  /* 0x000000ffff097224 */ /* 0x000fe400078e0000 */
[----:B------:R-:W-:Y:S02]  /*12be0*/  IMAD.MOV.U32 R11, RZ, RZ, R156 ;  /* 0x000000ffff0b7224 */ /* 0x000fe400078e009c */
[----:B------:R-:W-:-:S07]  /*12bf0*/  IMAD.MOV.U32 R10, RZ, RZ, R23 ;  /* 0x000000ffff0a7224 */ /* 0x000fce00078e0017 */
.L_x_15061:
[----:B------:R-:W-:-:S04]  /*12c00*/  ISETP.NE.AND P1, PT, R10, 0x1, PT ;  /* 0x000000010a00780c */ /* 0x000fc80003f25270 */
[----:B------:R-:W-:-:S04]  /*12c10*/  SEL R156, RZ, 0x1, P1 ;  /* 0x00000001ff9c7807 */ /* 0x000fc80000800000 */
[----:B------:R-:W-:Y:S01]  /*12c20*/  LOP3.LUT R156, R11, R156, RZ, 0x3c, !PT ;  /* 0x0000009c0b9c7212 */ /* 0x000fe200078e3cff */
[----:B------:R-:W-:Y:S06]  /*12c30*/  @!P0 BRA `(.L_x_15049) ;  /* 0x0000000000048947 */ /* 0x000fec0003800000 */
[----:B------:R-:W-:Y:S01]  /*12c40*/  BPT.TRAP 0x1 ;  /* 0x000000040000795c */ /* 0x000fe20000300000 */
.L_x_15049:
        /* <DEDUP_REMOVED lines=8> */
.L_x_15050:
        /* <DEDUP_REMOVED lines=8> */
.L_x_15052:
[----:B------:R-:W-:Y:S05]  /*12d50*/  BSYNC B2 ;  /* 0x0000000000027941 */ /* 0x000fea0003800000 */
.L_x_15051:
        /* <DEDUP_REMOVED lines=10> */
[----:B------:R-:W-:Y:S01]  /*12e00*/  VIADD R14, R57, 0x180 ;  /* 0x00000180390e7836 */ /* 0x000fe20000000000 */
[----:B------:R-:W-:Y:S01]  /*12e10*/  R2UR UR23, R15 ;  /* 0x000000000f1772ca */ /* 0x000fe200000e0000 */
[----:B------:R-:W-:Y:S01]  /*12e20*/  VIADD R56, R57, 0x182 ;  /* 0x0000018239387836 */ /* 0x000fe20000000000 */
[----:B------:R-:W-:-:S02]  /*12e30*/  R2UR UR20, R4 ;  /* 0x00000000041472ca */ /* 0x000fc400000e0000 */
[----:B------:R-:W-:Y:S02]  /*12e40*/  R2UR UR21, R5 ;  /* 0x00000000051572ca */ /* 0x000fe400000e0000 */
        /* <DEDUP_REMOVED lines=19> */
[----:B------:R-:W-:Y:S01]  /*12f80*/  R2UR UR4, R4 ;  /* 0x00000000040472ca */ /* 0x000fe200000e0000 */
[----:B------:R-:W-:Y:S01]  /*12f90*/  IMAD.MOV.U32 R57, RZ, RZ, -0x7fffffe0 ;  /* 0x80000020ff397424 */ /* 0x000fe200078e00ff */
[----:B------:R-:W-:-:S02]  /*12fa0*/  R2UR UR5, R5 ;  /* 0x00000000050572ca */ /* 0x000fc400000e0000 */
[----:B------:R-:W-:Y:S01]  /*12fb0*/  R2UR UR19, R15 ;  /* 0x000000000f1372ca */ /* 0x000fe200000e0000 */
[----:B------:R-:W-:Y:S01]  /*12fc0*/  IMAD.MOV.U32 R15, RZ, RZ, -0x7fffffe0 ;  /* 0x80000020ff0f7424 */ /* 0x000fe200078e00ff */
[C---:B------:R-:W-:Y:S02]  /*12fd0*/  R2UR UR16, R6.reuse ;  /* 0x00000000061072ca */ /* 0x040fe400000e0000 */
[----:B------:R-:W-:Y:S02]  /*12fe0*/  R2UR UR17, R7 ;  /* 0x00000000071172ca */ /* 0x000fe400000e0000 */
[----:B------:R-:W-:Y:S01]  /*12ff0*/  R2UR UR15, R13 ;  /* 0x000000000d0f72ca */ /* 0x000fe200000e0000 */
[----:B------:R-:W-:Y:S01]  /*13000*/  IMAD.MOV.U32 R13, RZ, RZ, -0x7fffffe0 ;  /* 0x80000020ff0d7424 */ /* 0x000fe200078e00ff */
        /* <DEDUP_REMOVED lines=44> */
.L_x_15054:
[----:B------:R-:W-:Y:S01]  /*132d0*/  SHF.L.U32 R11, R11, 0x1f, RZ ;  /* 0x0000001f0b0b7819 */ /* 0x000fe200000006ff */
[----:B------:R-:W-:-:S04]  /*132e0*/  IMAD R14, R10, 0x8, R22 ;  /* 0x000000080a0e7824 */ /* 0x000fc800078e0216 */
[----:B------:R0:W1:Y:S01]  /*132f0*/  SYNCS.PHASECHK.TRANS64.TRYWAIT P1, [R14+URZ+0x13250], R11 ;  /* 0x0132500b0e0075a7 */ /* 0x000062000802017f */
[----:B------:R-:W-:Y:S05]  /*13300*/  @!P0 BRA `(.L_x_15055) ;  /* 0x0000000000048947 */ /* 0x000fea0003800000 */
[----:B------:R-:W-:Y:S01]  /*13310*/  BPT.TRAP 0x1 ;  /* 0x000000040000795c */ /* 0x000fe20000300000 */
.L_x_15055:
[----:B------:R-:W-:Y:S04]  /*13320*/  BSSY B2, `(.L_x_15056) ;  /* 0x0000004000027945 */ /* 0x000fe80003800000 */
[----:B-1----:R-:W-:Y:S05]  /*13330*/  @P1 BRA `(.L_x_15057) ;  /* 0x0000000000081947 */ /* 0x002fea0003800000 */
[----:B------:R-:W1:Y:S02]  /*13340*/  SYNCS.PHASECHK.TRANS64.TRYWAIT P1, [R14+URZ+0x13250], R11 ;  /* 0x0132500b0e0075a7 */ /* 0x000e64000802017f */
[----:B-1----:R-:W-:Y:S05]  /*13350*/  @!P1 BRA `(.L_x_15058) ;  /* 0x0000013c00a89947 */ /* 0x002fea0003800000 */
.L_x_15057:
[----:B------:R-:W-:Y:S05]  /*13360*/  BSYNC B2 ;  /* 0x0000000000027941 */ /* 0x000fea0003800000 */
.L_x_15056:
[----:B01----:R-:W-:Y:S01]  /*13370*/  VIADD R11, R22, 0x1000 ;  /* 0x00001000160b7836 */ /* 0x003fe20000000000 */
[----:B------:R-:W-:Y:S01]  /*13380*/  WARPGROUP.ARRIVE ;  /* 0x00000000000079c5 */ /* 0x000fe20000000000 */
[----:B------:R-:W-:-:S03]  /*13390*/  IMAD.MOV.U32 R13, RZ, RZ, -0x3ffffff0 ;  /* 0xc0000010ff0d7424 */ /* 0x000fc600078e00ff */
[----:B------:R-:W-:-:S04]  /*133a0*/  SHF.R.U32.HI R11, RZ, 0x4, R11 ;  /* 0x00000004ff0b7819 */ /* 0x000fc8000001160b */
[----:B------:R-:W-:-:S04]  /*133b0*/  LOP3.LUT R11, R11, 0x3fff, RZ, 0xc0, !PT ;  /* 0x00003fff0b0b7812 */ /* 0x000fc800078ec0ff */
[----:B------:R-:W-:-:S05]  /*133c0*/  LOP3.LUT R11, R11, 0x10000, RZ, 0xfc, !PT ;  /* 0x000100000b0b7812 */ /* 0x000fca00078efcff */
[----:B------:R-:W-:Y:S02]  /*133d0*/  IMAD R10, R10, 0x280, R11 ;  /* 0x000002800a0a7824 */ /* 0x000fe400078e020b */
[----:B------:R-:W-:Y:S02]  /*133e0*/  IMAD.MOV.U32 R11, RZ, RZ, -0x3ffffff0 ;  /* 0xc0000010ff0b7424 */ /* 0x000fe400078e00ff */
        /* <DEDUP_REMOVED lines=33> */
.L_x_15059:
[----:B------:R-:W2:Y:S04]  /*13600*/  LDL.LU R137, [R1] ;  /* 0x0000000001897983 */ /* 0x000ea80000300800 */
[----:B------:R-:W3:Y:S01]  /*13610*/  LDL R136, [R1+0x14] ;  /* 0x0000140001887983 */ /* 0x000ee20000100800 */
[C---:B------:R-:W-:Y:S01]  /*13620*/  FMUL.FTZ R10, R2.reuse, R120 ;  /* 0x00000078020a7220 */ /* 0x040fe20000410000 */
[C---:B------:R-:W-:Y:S01]  /*13630*/  FMUL.FTZ R11, R2.reuse, R121 ;  /* 0x00000079020b7220 */ /* 0x040fe20000410000 */
[C---:B------:R-:W-:Y:S01]  /*13640*/  FMUL.FTZ R120, R2.reuse, R124 ;  /* 0x0000007c02787220 */ /* 0x040fe20000410000 */
[----:B------:R-:W-:Y:S01]  /*13650*/  FMUL.FTZ R121, R2, R125 ;  /* 0x0000007d02797220 */ /* 0x000fe20000410000 */
[----:B------:R-:W-:Y:S02]  /*13660*/  VIADD R0, R0, 0x13240 ;  /* 0x0001324000007836 */ /* 0x000fe40000000000 */
        /* <DEDUP_REMOVED lines=113> */
[----:B---3--:R-:W-:-:S07]  /*13d80*/  PRMT R0, R136, 0x654, R0 ;  /* 0x0000065488007816 */ /* 0x008fce0000000000 */
[----:B------:R-:W3:Y:S01]  /*13d90*/  MUFU.TANH R65, R65 ;  /* 0x0000004100417308 */ /* 0x000ee20000002400 */
[----:B------:R0:W-:Y:S07]  /*13da0*/  SYNCS.ARRIVE.TRANS64.RED.A1T0 RZ, [R0+URZ], RZ ;  /* 0x000000ff00ff79a7 */ /* 0x0001ee000810043f */
[----:B------:R-:W3:Y:S01]  /*13db0*/  MUFU.TANH R68, R68 ;  /* 0x0000004400447308 */ /* 0x000ee20000002400 */
[----:B0-----:R-:W-:-:S04]  /*13dc0*/  FMNMX.FTZ R0, R10, R9, !PT ;  /* 0x000000090a007209 */ /* 0x001fc80007810000 */
[----:B-1----:R-:W-:-:S03]  /*13dd0*/  FMNMX.FTZ R0, R11, R0, !PT ;  /* 0x000000000b007209 */ /* 0x002fc60007810000 */
[----:B------:R-:W0:Y:S01]  /*13de0*/  MUFU.TANH R69, R69 ;  /* 0x0000004500457308 */ /* 0x000e220000002400 */
[----:B----4-:R-:W-:-:S04]  /*13df0*/  FMNMX.FTZ R0, R120, R0, !PT ;  /* 0x0000000078007209 */ /* 0x010fc80007810000 */
[----:B-----5:R-:W-:-:S03]  /*13e00*/  FMNMX.FTZ R0, R121, R0, !PT ;  /* 0x0000000079007209 */ /* 0x020fc60007810000 */
[----:B------:R-:W1:Y:S01]  /*13e10*/  MUFU.TANH R12, R12 ;  /* 0x0000000c000c7308 */ /* 0x000e620000002400 */
        /* <DEDUP_REMOVED lines=49> */
[----:B---3--:R-:W-:-:S03]  /*14130*/  FMNMX.FTZ R0, R65, R0, !PT ;  /* 0x0000000041007209 */ /* 0x008fc60007810000 */
[----:B------:R-:W3:Y:S01]  /*14140*/  MUFU.TANH R91, R91 ;  /* 0x0000005b005b7308 */ /* 0x000ee20000002400 */
[----:B------:R-:W-:-:S04]  /*14150*/  FMNMX.FTZ R0, R68, R0, !PT ;  /* 0x0000000044007209 */ /* 0x000fc80007810000 */
[----:B0-----:R-:W-:-:S03]  /*14160*/  FMNMX.FTZ R0, R69, R0, !PT ;  /* 0x0000000045007209 */ /* 0x001fc60007810000 */
        /* <DEDUP_REMOVED lines=50> */
[----:B-1----:R-:W-:-:S03]  /*14490*/  FMNMX.FTZ R15, R75, R15, !PT ;  /* 0x0000000f4b0f7209 */ /* 0x002fc60007810000 */
[----:B------:R-:W1:Y:S01]  /*144a0*/  MUFU.TANH R70, R70 ;  /* 0x0000004600467308 */ /* 0x000e620000002400 */
[----:B----4-:R-:W-:-:S04]  /*144b0*/  FMNMX.FTZ R15, R78, R15, !PT ;  /* 0x0000000f4e0f7209 */ /* 0x010fc80007810000 */
[----:B-----5:R-:W-:-:S03]  /*144c0*/  FMNMX.FTZ R15, R79, R15, !PT ;  /* 0x0000000f4f0f7209 */ /* 0x020fc60007810000 */
[----:B------:R-:W4:Y:S01]  /*144d0*/  MUFU.TANH R71, R71 ;  /* 0x0000004700477308 */ /* 0x000f220000002400 */
[----:B------:R-:W-:-:S04]  /*144e0*/  FMNMX.FTZ R15, R82, R15, !PT ;  /* 0x0000000f520f7209 */ /* 0x000fc80007810000 */
[----:B------:R-:W-:-:S04]  /*144f0*/  FMNMX.FTZ R15, R83, R15, !PT ;  /* 0x0000000f530f7209 */ /* 0x000fc80007810000 */
[----:B------:R-:W-:-:S04]  /*14500*/  FMNMX.FTZ R15, R86, R15, !PT ;  /* 0x0000000f560f7209 */ /* 0x000fc80007810000 */
[----:B--2---:R-:W-:-:S04]  /*14510*/  FMNMX.FTZ R15, R87, R15, !PT ;  /* 0x0000000f570f7209 */ /* 0x004fc80007810000 */
[----:B------:R-:W-:-:S04]  /*14520*/  FMNMX.FTZ R15, R58, R15, !PT ;  /* 0x0000000f3a0f7209 */ /* 0x000fc80007810000 */
[----:B------:R-:W-:-:S04]  /*14530*/  FMNMX.FTZ R15, R59, R15, !PT ;  /* 0x0000000f3b0f7209 */ /* 0x000fc80007810000 */
[----:B---3--:R-:W-:-:S04]  /*14540*/  FMNMX.FTZ R15, R62, R15, !PT ;  /* 0x0000000f3e0f7209 */ /* 0x008fc80007810000 */
[----:B0-----:R-:W-:-:S04]  /*14550*/  FMNMX.FTZ R15, R63, R15, !PT ;  /* 0x0000000f3f0f7209 */ /* 0x001fc80007810000 */
[----:B------:R-:W-:-:S04]  /*14560*/  FMNMX.FTZ R15, R66, R15, !PT ;  /* 0x0000000f420f7209 */ /* 0x000fc80007810000 */
[----:B------:R-:W-:-:S04]  /*14570*/  FMNMX.FTZ R15, R67, R15, !PT ;  /* 0x0000000f430f7209 */ /* 0x000fc80007810000 */
[----:B-1----:R-:W-:-:S04]  /*14580*/  FMNMX.FTZ R15, R70, R15, !PT ;  /* 0x0000000f460f7209 */ /* 0x002fc80007810000 */
[----:B----4-:R-:W-:-:S05]  /*14590*/  FMNMX.FTZ R15, R71, R15, !PT ;  /* 0x0000000f470f7209 */ /* 0x010fca0007810000 */
        /* <DEDUP_REMOVED lines=95> */
[----:B------:R-:W-:Y:S01]  /*14b90*/  FFMA.FTZ R71, R71, R56, -R133 ;  /* 0x0000003847477223 */ /* 0x000fe20000010885 */
[----:B0-----:R-:W-:-:S01]  /*14ba0*/  FFMA.FTZ R133, R9, R137, R10 ;  /* 0x0000008909857223 */ /* 0x001fc2000001000a */
[----:B------:R-:W0:Y:S01]  /*14bb0*/  MUFU.EX2 R120, R120 ;  /* 0x0000007800787308 */ /* 0x000e220000000800 */
[----:B-1----:R-:W-:-:S02]  /*14bc0*/  FFMA.FTZ R21, R8, R21, R12 ;  /* 0x0000001508157223 */ /* 0x002fc4000001000c */
[----:B--2---:R-:W-:-:S05]  /*14bd0*/  FADD.FTZ R133, R11, R133 ;  /* 0x000000850b857221 */ /* 0x004fca0000010000 */
        /* <DEDUP_REMOVED lines=139> */
[----:B--2---:R-:W-:-:S05]  /*15490*/  FADD.FTZ R134, R69, R21 ;  /* 0x0000001545867221 */ /* 0x004fca0000010000 */
[----:B------:R2:W-:Y:S02]  /*154a0*/  STL [R1], R134 ;  /* 0x0000008601007387 */ /* 0x0005e40000100800 */
        /* <DEDUP_REMOVED lines=9> */
[----:B-1----:R-:W-:-:S04]  /*15540*/  FADD.FTZ R133, R67, R133 ;  /* 0x0000008543857221 */ /* 0x002fc80000010000 */
[----:B---3--:R-:W-:-:S04]  /*15550*/  FADD.FTZ R133, R70, R133 ;  /* 0x0000008546857221 */ /* 0x008fc80000010000 */
[----:B0-----:R-:W-:Y:S01]  /*15560*/  FADD.FTZ R21, R71, R133 ;  /* 0x0000008547157221 */ /* 0x001fe20000010000 */
[----:B--2---:R-:W-:Y:S06]  /*15570*/  @!P0 BRA `(.L_x_15060) ;  /* 0x0000000000048947 */ /* 0x004fec0003800000 */
[----:B------:R-:W-:Y:S01]  /*15580*/  BPT.TRAP 0x1 ;  /* 0x000000040000795c */ /* 0x000fe20000300000 */
.L_x_15060:
[----:B------:R-:W-:Y:S01]  /*15590*/  ISETP.GT.AND P1, PT, R3, R20, PT ;  /* 0x000000140300720c */ /* 0x000fe20003f24270 */
        /* <DEDUP_REMOVED lines=80> */
[----:B0-----:R-:W-:Y:S06]  /*15aa0*/  @P1 BRA `(.L_x_15061) ;  /* 0xffffffd000541947 */ /* 0x001fec000383ffff */
[----:B------:R-:W-:Y:S05]  /*15ab0*/  BSYNC B1 ;  /* 0x0000000000017941 */ /* 0x000fea0003800000 */
.L_x_15048:
[----:B------:R-:W-:Y:S05]  /*15ac0*/  BSYNC B0 ;  /* 0x0000000000007941 */ /* 0x000fea0003800000 */
.L_x_15047:
        /* <DEDUP_REMOVED lines=8> */
.L_x_15084:
[----:B------:R-:W-:-:S05]  /*15b50*/  VIADD R0, R8, 0x1 ;  /* 0x0000000108007836 */ /* 0x000fca0000000000 */
[----:B------:R-:W-:-:S04]  /*15b60*/  ISETP.NE.AND P1, PT, R0, 0x2, PT ;  /* 0x000000020000780c */ /* 0x000fc80003f25270 */
[----:B------:R-:W-:Y:S02]  /*15b70*/  SEL R156, RZ, 0x1, P1 ;  /* 0x00000001ff9c7807 */ /* 0x000fe40000800000 */
[----:B------:R-:W-:Y:S02]  /*15b80*/  SEL R23, R0, RZ, P1 ;  /* 0x000000ff00177207 */ /* 0x000fe40000800000 */
[----:B------:R-:W-:Y:S01]  /*15b90*/  LOP3.LUT R156, R9, R156, RZ, 0x3c, !PT ;  /* 0x0000009c099c7212 */ /* 0x000fe200078e3cff */
[----:B------:R-:W-:Y:S06]  /*15ba0*/  @!P0 BRA `(.L_x_15064) ;  /* 0x0000000000048947 */ /* 0x000fec0003800000 */
[----:B------:R-:W-:Y:S01]  /*15bb0*/  BPT.TRAP 0x1 ;  /* 0x000000040000795c */ /* 0x000fe20000300000 */
.L_x_15064:
[----:B------:R-:W-:Y:S01]  /*15bc0*/  IMAD R0, R23, 0x8, R22 ;  /* 0x0000000817007824 */ /* 0x000fe200078e0216 */
[----:B------:R-:W-:-:S04]  /*15bd0*/  SHF.L.U32 R13, R156, 0x1f, RZ ;  /* 0x0000001f9c0d7819 */ /* 0x000fc800000006ff */
[----:B------:R0:W1:Y:S01]  /*15be0*/  SYNCS.PHASECHK.TRANS64.TRYWAIT P1, [R0+URZ+0x13230], R13 ;  /* 0x0132300d000075a7 */ /* 0x000062000802017f */
[----:B------:R-:W-:Y:S05]  /*15bf0*/  @!P0 BRA `(.L_x_15065) ;  /* 0x0000000000048947 */ /* 0x000fea0003800000 */
[----:B------:R-:W-:Y:S01]  /*15c00*/  BPT.TRAP 0x1 ;  /* 0x000000040000795c */ /* 0x000fe20000300000 */
.L_x_15065:
        /* <DEDUP_REMOVED lines=8> */
.L_x_15067:
[----:B------:R-:W-:Y:S05]  /*15c90*/  BSYNC B1 ;  /* 0x0000000000017941 */ /* 0x000fea0003800000 */
.L_x_15066:
        /* <DEDUP_REMOVED lines=87> */
.L_x_15069:
[----:B------:R-:W-:Y:S01]  /*16210*/  SHF.L.U32 R9, R9, 0x1f, RZ ;  /* 0x0000001f09097819 */ /* 0x000fe200000006ff */
[----:B------:R-:W-:-:S04]  /*16220*/  IMAD R14, R8, 0x8, R22 ;  /* 0x00000008080e7824 */ /* 0x000fc800078e0216 */
[----:B------:R0:W1:Y:S01]  /*16230*/  SYNCS.PHASECHK.TRANS64.TRYWAIT P1, [R14+URZ+0x13250], R9 ;  /* 0x013250090e0075a7 */ /* 0x000062000802017f */
[----:B------:R-:W-:Y:S05]  /*16240*/  @!P0 BRA `(.L_x_15070) ;  /* 0x0000000000048947 */ /* 0x000fea0003800000 */
[----:B------:R-:W-:Y:S01]  /*16250*/  BPT.TRAP 0x1 ;  /* 0x000000040000795c */ /* 0x000fe20000300000 */
.L_x_15070:
[----:B------:R-:W-:Y:S04]  /*16260*/  BSSY B1, `(.L_x_15071) ;  /* 0x0000004000017945 */ /* 0x000fe80003800000 */
[----:B-1----:R-:W-:Y:S05]  /*16270*/  @P1 BRA `(.L_x_15072) ;  /* 0x0000000000081947 */ /* 0x002fea0003800000 */
[----:B------:R-:W1:Y:S02]  /*16280*/  SYNCS.PHASECHK.TRANS64.TRYWAIT P1, [R14+URZ+0x13250], R9 ;  /* 0x013250090e0075a7 */ /* 0x000e64000802017f */
[----:B-1----:R-:W-:Y:S05]  /*16290*/  @!P1 BRA `(.L_x_15073) ;  /* 0x0000011000009947 */ /* 0x002fea0003800000 */
.L_x_15072:
[----:B------:R-:W-:Y:S05]  /*162a0*/  BSYNC B1 ;  /* 0x0000000000017941 */ /* 0x000fea0003800000 */
.L_x_15071:
        /* <DEDUP_REMOVED lines=41> */
.L_x_15074:
[----:B------:R-:W2:Y:S01]  /*16540*/  LDL R13, [R1+0x24] ;  /* 0x00002400010d7983 */ /* 0x000ea20000100800 */
[----:B------:R-:W0:Y:S03]  /*16550*/  LDC R9, c[0x0][0x448] ;  /* 0x00011200ff097b82 */ /* 0x000e260000000800 */
[----:B------:R-:W2:Y:S04]  /*16560*/  LDL R8, [R1+0x38] ;  /* 0x0000380001087983 */ /* 0x000ea80000100800 */
[----:B------:R-:W3:Y:S01]  /*16570*/  LDL R139, [R1+0x20] ;  /* 0x00002000018b7983 */ /* 0x000ee20000100800 */
[----:B------:R-:W1:Y:S03]  /*16580*/  LDC R143, c[0x0][0x9e4] ;  /* 0x00027900ff8f7b82 */ /* 0x000e660000000800 */
[----:B------:R-:W4:Y:S04]  /*16590*/  LDL R142, [R1+0x10] ;  /* 0x00001000018e7983 */ /* 0x000f280000100800 */
[----:B------:R-:W4:Y:S04]  /*165a0*/  LDL R141, [R1+0x8] ;  /* 0x00000800018d7983 */ /* 0x000f280000100800 */
[----:B------:R-:W5:Y:S01]  /*165b0*/  LDL R140, [R1+0x14] ;  /* 0x00001400018c7983 */ /* 0x000f620000100800 */
        /* <DEDUP_REMOVED lines=63> */
[----:B------:R-:W0:Y:S01]  /*169b0*/  MUFU.TANH R15, R15 ;  /* 0x0000000f000f7308 */ /* 0x000e220000002400 */
[----:B------:R-:W-:-:S07]  /*169c0*/  VIADD R0, R0, 0x13240 ;  /* 0x0001324000007836 */ /* 0x000fce0000000000 */
        /* <DEDUP_REMOVED lines=22> */
[----:B0-----:R-:W-:-:S04]  /*16b30*/  @P1 IMAD.HI.U32 R12, R8, R12, RZ ;  /* 0x0000000c080c1227 */ /* 0x001fc800078e00ff */
[C---:B------:R-:W-:Y:S01]  /*16b40*/  FMUL.FTZ R13, R2.reuse, R121 ;  /* 0x00000079020d7220 */ /* 0x040fe20000410000 */
[C---:B------:R-:W-:Y:S01]  /*16b50*/  FMUL.FTZ R121, R2.reuse, R126 ;  /* 0x0000007e02797220 */ /* 0x040fe20000410000 */
[----:B-1----:R-:W-:Y:S01]  /*16b60*/  @P1 SHF.R.U32.HI R8, RZ, R9, R12 ;  /* 0x00000009ff081219 */ /* 0x002fe2000001160c */
        /* <DEDUP_REMOVED lines=18> */
[C---:B------:R-:W-:Y:S01]  /*16c90*/  FMUL.FTZ R132, R2.reuse, R56 ;  /* 0x0000003802847220 */ /* 0x040fe20000410000 */
[----:B------:R-:W-:Y:S01]  /*16ca0*/  FMUL.FTZ R66, R2, R71 ;  /* 0x0000004702427220 */ /* 0x000fe20000410000 */
[----:B------:R-:W-:Y:S02]  /*16cb0*/  ISETP.GE.AND P1, PT, R143, 0x1, PT ;  /* 0x000000018f00780c */ /* 0x000fe40003f26270 */
[----:B---3--:R-:W-:Y:S01]  /*16cc0*/  IADD3 R136, -R139, 0x1, R69 ;  /* 0x000000018b887810 */ /* 0x008fe20007ffe145 */
[----:B------:R-:W1:Y:S03]  /*16cd0*/  MUFU.TANH R9, R9 ;  /* 0x0000000900097308 */ /* 0x000e660000002400 */
[----:B----4-:R-:W-:-:S05]  /*16ce0*/  IADD3 R136, -R141, R136, R142 ;  /* 0x000000888d887210 */ /* 0x010fca0007ffe18e */
[----:B------:R-:W2:Y:S01]  /*16cf0*/  MUFU.TANH R13, R13 ;  /* 0x0000000d000d7308 */ /* 0x000ea20000002400 */
[----:B-----5:R-:W-:-:S07]  /*16d00*/  PRMT R0, R140, 0x654, R0 ;  /* 0x000006548c007816 */ /* 0x020fce0000000000 */
[----:B------:R-:W3:Y:S01]  /*16d10*/  MUFU.TANH R12, R12 ;  /* 0x0000000c000c7308 */ /* 0x000ee20000002400 */
[C---:B------:R-:W-:Y:S01]  /*16d20*/  VIADD R137, R136.reuse, UR41 ;  /* 0x0000002988897c36 */ /* 0x040fe20008000000 */
[----:B------:R4:W-:Y:S06]  /*16d30*/  SYNCS.ARRIVE.TRANS64.RED.A1T0 RZ, [R0+URZ], RZ ;  /* 0x000000ff00ff79a7 */ /* 0x0009ec000810043f */
        /* <DEDUP_REMOVED lines=56> */
[----:B----4-:R-:W-:Y:S02]  /*170c0*/  IMAD.IADD R0, R69, 0x1, -R139 ;  /* 0x0000000145007824 */ /* 0x010fe400078e0a8b */
[--C-:B0-----:R-:W-:Y:S02]  /*170d0*/  IMAD.IADD R71, R137, 0x1, R138.reuse ;  /* 0x0000000189477824 */ /* 0x101fe400078e028a */
[----:B------:R-:W-:Y:S01]  /*170e0*/  IMAD.IADD R70, R136, 0x1, R138 ;  /* 0x0000000188467824 */ /* 0x000fe200078e028a */
[----:B--23--:R-:W-:Y:S06]  /*170f0*/  @!P1 BRA `(.L_x_15075) ;  /* 0x0000000000549947 */ /* 0x00cfec0003800000 */
        /* <DEDUP_REMOVED lines=12> */
.L_x_15077:
[----:B------:R-:W-:-:S05]  /*171c0*/  IMAD.U32 R139, RZ, RZ, UR37 ;  /* 0x00000025ff8b7e24 */ /* 0x000fca000f8e00ff */
[----:B------:R-:W-:-:S13]  /*171d0*/  ISETP.NE.AND P1, PT, R139, 0x1, PT ;  /* 0x000000018b00780c */ /* 0x000fda0003f25270 */
[----:B------:R-:W0:Y:S02]  /*171e0*/  @P1 LDC.64 R56, c[0x0][0x9e8] ;  /* 0x00027a00ff381b82 */ /* 0x000e240000000a00 */
[----:B0-----:R-:W-:-:S05]  /*171f0*/  @P1 IMAD.HI.U32 R56, R138, R56, RZ ;  /* 0x000000388a381227 */ /* 0x001fca00078e00ff */
[----:B------:R-:W-:-:S07]  /*17200*/  @P1 SHF.R.U32.HI R138, RZ, R57, R56 ;  /* 0x00000039ff8a1219 */ /* 0x000fce0000011638 */
.L_x_15078:
[----:B------:R-:W-:Y:S05]  /*17210*/  BSYNC B1 ;  /* 0x0000000000017941 */ /* 0x000fea0003800000 */
.L_x_15076:
[----:B------:R-:W-:-:S05]  /*17220*/  IMAD R138, R138, R139, R0 ;  /* 0x0000008b8a8a7224 */ /* 0x000fca00078e0200 */
[----:B------:R-:W-:Y:S02]  /*17230*/  VIMNMX R70, R70, R138, !PT ;  /* 0x0000008a46467248 */ /* 0x000fe40007fe0100 */
[----:B------:R-:W-:-:S07]  /*17240*/  VIADDMNMX R71, R138, R139, R71, PT ;  /* 0x0000008b8a477246 */ /* 0x000fce0003800147 */
.L_x_15075:
        /* <DEDUP_REMOVED lines=8> */
[----:B------:R-:W-:Y:S02]  /*172d0*/  ISETP.GE.AND P3, PT, R69, 0xa, PT ;  /* 0x0000000a4500780c */ /* 0x000fe40003f66270 */
[----:B------:R-:W-:Y:S02]  /*172e0*/  FSEL R20, R20, -INF , !P4 ;  /* 0xff80000014147808 */ /* 0x000fe40006000000 */
[----:B------:R-:W-:Y:S02]  /*172f0*/  ISETP.GT.AND P4, PT, R70, 0x9, !P3 ;  /* 0x000000094600780c */ /* 0x000fe40005f84270 */
[----:B------:R-:W-:Y:S02]  /*17300*/  LOP3.LUT R17, R17, 0xfffffffd, RZ, 0xc0, !PT ;  /* 0xfffffffd11117812 */ /* 0x000fe400078ec0ff */
[----:B------:R-:W-:-:S02]  /*17310*/  ISETP.LT.OR P4, PT, R71, 0xa, P4 ;  /* 0x0000000a4700780c */ /* 0x000fc40002781670 */
[----:B------:R-:W-:Y:S01]  /*17320*/  LOP3.LUT R16, R16, 0x7fffffff, RZ, 0xc0, !PT ;  /* 0x7fffffff10107812 */ /* 0x000fe200078ec0ff */
[--C-:B0-----:R-:W-:Y:S01]  /*17330*/  IMAD.IADD R137, R137, 0x1, R8.reuse ;  /* 0x0000000189897824 */ /* 0x101fe200078e0208 */
        /* <DEDUP_REMOVED lines=212> */
[----:B-1----:R-:W-:Y:S02]  /*18080*/  FSEL R57, R9, -INF , !P6 ;  /* 0xff80000009397808 */ /* 0x002fe40007000000 */
        /* <DEDUP_REMOVED lines=19> */
.L_x_15081:
[----:B------:R-:W-:-:S05]  /*181c0*/  IMAD.U32 R69, RZ, RZ, UR37 ;  /* 0x00000025ff457e24 */ /* 0x000fca000f8e00ff */
[----:B------:R-:W-:-:S13]  /*181d0*/  ISETP.NE.AND P6, PT, R69, 0x1, PT ;  /* 0x000000014500780c */ /* 0x000fda0003fc5270 */
[----:B------:R-:W0:Y:S02]  /*181e0*/  @P6 LDC.64 R8, c[0x0][0x9e8] ;  /* 0x00027a00ff086b82 */ /* 0x000e240000000a00 */
[----:B0-----:R-:W-:-:S05]  /*181f0*/  @P6 IMAD.HI.U32 R8, R56, R8, RZ ;  /* 0x0000000838086227 */ /* 0x001fca00078e00ff */
[----:B------:R-:W-:-:S07]  /*18200*/  @P6 SHF.R.U32.HI R56, RZ, R9, R8 ;  /* 0x00000009ff386219 */ /* 0x000fce0000011608 */
.L_x_15082:
[----:B------:R-:W-:Y:S05]  /*18210*/  BSYNC B1 ;  /* 0x0000000000017941 */ /* 0x000fea0003800000 */
.L_x_15080:
[----:B------:R-:W-:-:S05]  /*18220*/  IMAD R0, R56, R69, R0 ;  /* 0x0000004538007224 */ /* 0x000fca00078e0200 */
[----:B------:R-:W-:Y:S02]  /*18230*/  VIMNMX R136, R136, R0, !PT ;  /* 0x0000000088887248 */ /* 0x000fe40007fe0100 */
[----:B------:R-:W-:-:S07]  /*18240*/  VIADDMNMX R137, R0, R69, R137, PT ;  /* 0x0000004500897246 */ /* 0x000fce0003800189 */
.L_x_15079:
        /* <DEDUP_REMOVED lines=14> */
[----:B------:R-:W-:Y:S02]  /*18330*/  ISETP.GT.AND P1, PT, R136, 0x19, !P1 ;  /* 0x000000198800780c */ /* 0x000fe40004f24270 */
        /* <DEDUP_REMOVED lines=18> */
[----:B------:R-:W-:Y:S02]  /*18460*/  ISETP.GT.AND P1, PT, R136, 0x28, !P5 ;  /* 0x000000288800780c */ /* 0x000fe40006f24270 */
        /* <DEDUP_REMOVED lines=271> */
[----:B------:R-:W2:Y:S01]  /*19560*/  MUFU.EX2 R57, R57 ;  /* 0x0000003900397308 */ /* 0x000ea20000000800 */
[----:B------:R-:W0:Y:S01]  /*19570*/  SHFL.BFLY PT, R68, R15, 0x2, 0x1f ;  /* 0x0c401f000f447f89 */ /* 0x000e2200000e0000 */
[----:B------:R-:W-:-:S06]  /*19580*/  LOP3.LUT P0, RZ, R17, 0x20, RZ, 0xc0, !PT ;  /* 0x0000002011ff7812 */ /* 0x000fcc000780c0ff */
[----:B------:R-:W1:Y:S08]  /*19590*/  MUFU.EX2 R13, R13 ;  /* 0x0000000d000d7308 */ /* 0x000e700000000800 */
        /* <DEDUP_REMOVED lines=21> */
[----:B-1----:R-:W-:-:S01]  /*196f0*/  FADD.FTZ R68, R13, R68 ;  /* 0x000000440d447221 */ /* 0x002fc20000010000 */
        /* <DEDUP_REMOVED lines=55> */
[----:B------:R-:W-:-:S05]  /*19a70*/  FADD.FTZ R21, R105, R21 ;  /* 0x0000001569157221 */ /* 0x000fca0000010000 */
        /* <DEDUP_REMOVED lines=133> */
.L_x_15083:
[----:B------:R-:W-:Y:S01]  /*1a2d0*/  F2FP.SATFINITE.E4M3.F32.PACK_AB_MERGE_C R121, R122, R121, RZ ;  /* 0x000000797a79723e */ /* 0x000fe200048070ff */
[----:B------:R-:W-:Y:S01]  /*1a2e0*/  IMAD.MOV.U32 R68, RZ, RZ, R140 ;  /* 0x000000ffff447224 */ /* 0x000fe200078e008c */
[----:B------:R-:W-:Y:S01]  /*1a2f0*/  F2FP.SATFINITE.E4M3.F32.PACK_AB_MERGE_C R11, R11, R67, RZ ;  /* 0x000000430b0b723e */ /* 0x000fe200048070ff */
[----:B------:R-:W-:Y:S01]  /*1a300*/  VIADD R14, R14, 0x13260 ;  /* 0x000132600e0e7836 */ /* 0x000fe20000000000 */
[----:B------:R-:W-:Y:S02]  /*1a310*/  F2FP.SATFINITE.E4M3.F32.PACK_AB_MERGE_C R153, R8, R12, R121 ;  /* 0x0000000c0899723e */ /* 0x000fe40004807079 */
[----:B------:R-:W2:Y:S01]  /*1a320*/  LDL R8, [R1+0x40] ;  /* 0x0000400001087983 */ /* 0x000ea20000100800 */
[----:B------:R-:W-:Y:S02]  /*1a330*/  F2FP.SATFINITE.E4M3.F32.PACK_AB_MERGE_C R20, R120, R20, RZ ;  /* 0x000000147814723e */ /* 0x000fe400048070ff */
[----:B------:R-:W-:Y:S02]  /*1a340*/  PRMT R14, R68, 0x654, R14 ;  /* 0x00000654440e7816 */ /* 0x000fe4000000000e */
[----:B------:R-:W-:-:S02]  /*1a350*/  F2FP.SATFINITE.E4M3.F32.PACK_AB_MERGE_C R127, R128, R127, RZ ;  /* 0x0000007f807f723e */ /* 0x000fc400048070ff */
[----:B------:R-:W-:Y:S01]  /*1a360*/  F2FP.SATFINITE.E4M3.F32.PACK_AB_MERGE_C R129, R130, R129, RZ ;  /* 0x000000818281723e */ /* 0x000fe200048070ff */
[----:B------:R0:W-:Y:S01]  /*1a370*/  SYNCS.ARRIVE.TRANS64.RED.A1T0 RZ, [R14+URZ], RZ ;  /* 0x000000ff0eff79a7 */ /* 0x0001e2000810043f */
        /* <DEDUP_REMOVED lines=70> */
[----:B------:R-:W-:Y:S02]  /*1a7e0*/  VIADD R3, R3, 0xffffffff ;  /* 0xffffffff03037836 */ /* 0x000fe40000000000 */
[----:B------:R-:W-:-:S10]  /*1a7f0*/  IMAD.MOV.U32 R8, RZ, RZ, R23 ;  /* 0x000000ffff087224 */ /* 0x000fd400078e0017 */
[----:B0-----:R-:W-:Y:S05]  /*1a800*/  @P1 BRA `(.L_x_15084) ;  /* 0xffffffb000d01947 */ /* 0x001fea000383ffff */
.L_x_15063:
[----:B------:R-:W-:Y:S05]  /*1a810*/  BSYNC B0 ;  /* 0x0000000000007941 */ /* 0x000fea0003800000 */
.L_x_15062:
[----:B------:R-:W-:Y:S06]  /*1a820*/  BAR.ARV 0x8, 0x200 ;  /* 0x0208000000007b1d */ /* 0x000fec0000002000 */
[----:B------:R-:W-:Y:S05]  /*1a830*/  @!P0 BRA `(.L_x_15085) ;  /* 0x0000000000048947 */ /* 0x000fea0003800000 */
[----:B------:R-:W-:Y:S01]  /*1a840*/  BPT.TRAP 0x1 ;  /* 0x000000040000795c */ /* 0x000fe20000300000 */
.L_x_15085:
[----:B------:R-:W-:Y:S01]  /*1a850*/  IMAD R11, R23, 0x8, R22 ;  /* 0x00000008170b7824 */ /* 0x000fe200078e0216 */
[----:B------:R-:W-:-:S04]  /*1a860*/  SHF.L.U32 R2, R156, 0x1f, RZ ;  /* 0x0000001f9c027819 */ /* 0x000fc800000006ff */
[----:B------:R0:W1:Y:S01]  /*1a870*/  SYNCS.PHASECHK.TRANS64.TRYWAIT P1, [R11+URZ+0x13250], R2 ;  /* 0x013250020b0075a7 */ /* 0x000062000802017f */
[----:B------:R-:W-:Y:S05]  /*1a880*/  @!P0 BRA `(.L_x_15086) ;  /* 0x0000000000048947 */ /* 0x000fea0003800000 */
[----:B------:R-:W-:Y:S01]  /*1a890*/  BPT.TRAP 0x1 ;  /* 0x000000040000795c */ /* 0x000fe20000300000 */
.L_x_15086:
[----:B------:R-:W-:Y:S04]  /*1a8a0*/  BSSY B0, `(.L_x_15087) ;  /* 0x0000004000007945 */ /* 0x000fe80003800000 */
[----:B-1----:R-:W-:Y:S05]  /*1a8b0*/  @P1 BRA `(.L_x_15088) ;  /* 0x0000000000081947 */ /* 0x002fea0003800000 */
[----:B------:R-:W1:Y:S02]  /*1a8c0*/  SYNCS.PHASECHK.TRANS64.TRYWAIT P1, [R11+URZ+0x13250], R2 ;  /* 0x013250020b0075a7 */ /* 0x000e64000802017f */
[----:B-1----:R-:W-:Y:S05]  /*1a8d0*/  @!P1 BRA `(.L_x_15089) ;  /* 0x000000c800849947 */ /* 0x002fea0003800000 */
.L_x_15088:
[----:B------:R-:W-:Y:S05]  /*1a8e0*/  BSYNC B0 ;  /* 0x0000000000007941 */ /* 0x000fea0003800000 */
.L_x_15087:
[----:B------:R-:W2:Y:S01]  /*1a8f0*/  LDL.LU R13, [R1+0x4c] ;  /* 0x00004c00010d7983 */ /* 0x000ea20000300800 */
[----:B------:R-:W-:-:S03]  /*1a900*/  ULDC.64 UR4, c[0x0][0x9a0] ;  /* 0x0002680000047ab9 */ /* 0x000fc60000000a00 */
[----:B------:R-:W3:Y:S04]  /*1a910*/  LDL R12, [R1+0x4] ;  /* 0x00000400010c7983 */ /* 0x000ee80000100800 */
[----:B------:R-:W4:Y:S01]  /*1a920*/  LDL.LU R10, [R1] ;  /* 0x00000000010a7983 */ /* 0x000f220000300800 */
[----:B------:R-:W-:Y:S01]  /*1a930*/  VIADD R22, R22, 0x1000 ;  /* 0x0000100016167836 */ /* 0x000fe20000000000 */
[----:B------:R-:W-:Y:S01]  /*1a940*/  ISETP.NE.U32.AND P1, PT, RZ, UR4, PT ;  /* 0x00000004ff007c0c */ /* 0x000fe2000bf25070 */
[----:B------:R-:W-:Y:S01]  /*1a950*/  IMAD.MOV.U32 R3, RZ, RZ, -0x3ffffff0 ;  /* 0xc0000010ff037424 */ /* 0x000fe200078e00ff */
[----:B------:R-:W-:Y:S02]  /*1a960*/  WARPGROUP.ARRIVE ;  /* 0x00000000000079c5 */ /* 0x000fe40000000000 */
[----:B------:R-:W-:-:S02]  /*1a970*/  SHF.R.U32.HI R22, RZ, 0x4, R22 ;  /* 0x00000004ff167819 */ /* 0x000fc40000011616 */
[----:B------:R-:W-:Y:S02]  /*1a980*/  R2UR UR7, R3 ;  /* 0x00000000030772ca */ /* 0x000fe400000e0000 */
[----:B------:R-:W-:Y:S02]  /*1a990*/  LOP3.LUT R22, R22, 0x3fff, RZ, 0xc0, !PT ;  /* 0x00003fff16167812 */ /* 0x000fe400078ec0ff */
[----:B------:R-:W-:Y:S02]  /*1a9a0*/  ISETP.NE.AND.EX P1, PT, RZ, UR5, PT, P1 ;  /* 0x00000005ff007c0c */ /* 0x000fe4000bf25310 */
[----:B------:R-:W-:-:S05]  /*1a9b0*/  LOP3.LUT R22, R22, 0x10000, RZ, 0xfc, !PT ;  /* 0x0001000016167812 */ /* 0x000fca00078efcff */
[----:B01----:R-:W-:-:S05]  /*1a9c0*/  IMAD R2, R23, 0x280, R22 ;  /* 0x0000028017027824 */ /* 0x003fca00078e0216 */
[----:B------:R-:W-:Y:S01]  /*1a9d0*/  R2UR UR6, R2 ;  /* 0x00000000020672ca */ /* 0x000fe200000e0000 */
[----:B------:R-:W0:Y:S08]  /*1a9e0*/  @P1 LDC.64 R6, c[0x0][0x9c8] ;  /* 0x00027200ff061b82 */ /* 0x000e300000000a00 */
[----:B------:R-:W3:Y:S04]  /*1a9f0*/  @P1 LDC.64 R8, c[0x0][0x9d0] ;  /* 0x00027400ff081b82 */ /* 0x000ee80000000a00 */
[----:B------:R-:W-:Y:S03]  /*1aa00*/  QGMMA.64x64x32.F32.E4M3.E4M3 R24, R152, gdesc[UR4], R24, gsb0 ;  /* 0x00e0000498187df3 */ /* 0x000fe60008000818 */
[----:B------:R-:W-:-:S02]  /*1aa10*/  WARPGROUP.DEPBAR.LE gsb0, 0x0 ;  /* 0x00008000000079c5 */ /* 0x000fc40000010000 */
[----:B------:R-:W-:Y:S01]  /*1aa20*/  WARPGROUP.ARRIVE ;  /* 0x00000000000079c5 */ /* 0x000fe20000000000 */
[----:B--2---:R-:W-:-:S05]  /*1aa30*/  @P1 SHF.R.S32.HI R5, RZ, 0x1f, R13 ;  /* 0x0000001fff051819 */ /* 0x004fca000001140d */
[----:B0-----:R-:W-:-:S04]  /*1aa40*/  @P1 IMAD R4, R5, R6, RZ ;  /* 0x0000000605041224 */ /* 0x001fc800078e02ff */
[C---:B------:R-:W-:Y:S02]  /*1aa50*/  @P1 IMAD R3, R13.reuse, R7, R4 ;  /* 0x000000070d031224 */ /* 0x040fe400078e0204 */
[----:B------:R-:W-:-:S04]  /*1aa60*/  @P1 IMAD.WIDE.U32 R4, R13, R6, RZ ;  /* 0x000000060d041225 */ /* 0x000fc800078e00ff */
[----:B------:R-:W-:Y:S02]  /*1aa70*/  @P1 IMAD.IADD R5, R5, 0x1, R3 ;  /* 0x0000000105051824 */ /* 0x000fe400078e0203 */
[----:B---3--:R-:W-:-:S04]  /*1aa80*/  @P1 IMAD.WIDE.U32 R4, R12, R8, R4 ;  /* 0x000000080c041225 */ /* 0x008fc800078e0004 */
[----:B------:R-:W-:Y:S01]  /*1aa90*/  @P1 IMAD R3, R12, R9, R5 ;  /* 0x000000090c031224 */ /* 0x000fe200078e0205 */
[C---:B------:R-:W-:Y:S01]  /*1aaa0*/  @P1 LEA R6, P2, R4.reuse, UR4, 0x2 ;  /* 0x0000000404061c11 */ /* 0x040fe2000f8410ff */
[----:B------:R-:W-:Y:S02]  /*1aab0*/  IMAD.MOV.U32 R8, RZ, RZ, 0x3f800000 ;  /* 0x3f800000ff087424 */ /* 0x000fe400078e00ff */
[----:B------:R-:W-:Y:S01]  /*1aac0*/  IMAD.MOV.U32 R5, RZ, RZ, -0x3ffffff0 ;  /* 0xc0000010ff057424 */ /* 0x000fe200078e00ff */
[----:B------:R-:W-:Y:S01]  /*1aad0*/  @P1 LEA.HI.X R7, R4, UR5, R3, 0x2, P2 ;  /* 0x0000000504071c11 */ /* 0x000fe200090f1403 */
[----:B------:R-:W-:-:S03]  /*1aae0*/  VIADD R4, R2, 0x80 ;  /* 0x0000008002047836 */ /* 0x000fc60000000000 */
[----:B------:R-:W-:Y:S01]  /*1aaf0*/  R2UR UR7, R5 ;  /* 0x00000000050772ca */ /* 0x000fe200000e0000 */
[----:B------:R0:W2:Y:S01]  /*1ab00*/  @P1 LDG.E R8, desc[UR44][R6.64] ;  /* 0x0000002c06081981 */ /* 0x0000a2000c1e1900 */
[----:B------:R-:W-:Y:S01]  /*1ab10*/  R2UR UR6, R4 ;  /* 0x00000000040672ca */ /* 0x000fe200000e0000 */
[----:B------:R-:W-:Y:S02]  /*1ab20*/  VIADD R4, R2, 0x100 ;  /* 0x0000010002047836 */ /* 0x000fe40000000000 */
[----:B------:R-:W-:Y:S01]  /*1ab30*/  IMAD.MOV.U32 R5, RZ, RZ, -0x3ffffff0 ;  /* 0xc0000010ff057424 */ /* 0x000fe200078e00ff */
[----:B----4-:R-:W-:Y:S01]  /*1ab40*/  SHFL.BFLY PT, R3, R10, 0x2, 0x1f ;  /* 0x0c401f000a037f89 */ /* 0x010fe200000e0000 */
[----:B------:R-:W-:-:S03]  /*1ab50*/  IMAD.MOV.U32 R20, RZ, RZ, -0x800000 ;  /* 0xff800000ff147424 */ /* 0x000fc600078e00ff */
[----:B0-----:R-:W0:Y:S01]  /*1ab60*/  SHFL.BFLY PT, R6, R21, 0x2, 0x1f ;  /* 0x0c401f0015067f89 */ /* 0x001e2200000e0000 */
[----:B------:R-:W-:-:S04]  /*1ab70*/  IMAD.MOV.U32 R7, RZ, RZ, RZ ;  /* 0x000000ffff077224 */ /* 0x000fc800078e00ff */
[----:B------:R-:W-:Y:S01]  /*1ab80*/  QGMMA.64x64x32.F32.E4M3.E4M3 R24, R148, gdesc[UR4], R24, gsb0 ;  /* 0x00e0000494187df3 */ /* 0x000fe20008000818 */
[----:B------:R-:W-:Y:S01]  /*1ab90*/  R2UR UR6, R4 ;  /* 0x00000000040672ca */ /* 0x000fe200000e0000 */
[C---:B------:R-:W-:Y:S01]  /*1aba0*/  VIADD R4, R2.reuse, 0x180 ;  /* 0x0000018002047836 */ /* 0x040fe20000000000 */
[----:B------:R-:W-:Y:S01]  /*1abb0*/  R2UR UR7, R5 ;  /* 0x00000000050772ca */ /* 0x000fe200000e0000 */
[----:B------:R-:W-:Y:S02]  /*1abc0*/  IMAD.MOV.U32 R5, RZ, RZ, -0x3ffffff0 ;  /* 0xc0000010ff057424 */ /* 0x000fe400078e00ff */
[----:B------:R-:W-:Y:S02]  /*1abd0*/  VIADD R2, R2, 0x200 ;  /* 0x0000020002027836 */ /* 0x000fe40000000000 */
[----:B0-----:R-:W-:-:S01]  /*1abe0*/  FADD.FTZ R6, R6, R21 ;  /* 0x0000001506067221 */ /* 0x001fc20000010000 */
[----:B------:R-:W-:Y:S01]  /*1abf0*/  IMAD.MOV.U32 R21, RZ, RZ, -0x800000 ;  /* 0xff800000ff157424 */ /* 0x000fe200078e00ff */
[----:B------:R-:W-:-:S02]  /*1ac00*/  WARPGROUP.DEPBAR.LE gsb0, 0x0 ;  /* 0x00008000000079c5 */ /* 0x000fc40000010000 */
[----:B------:R-:W-:-:S06]  /*1ac10*/  WARPGROUP.ARRIVE ;  /* 0x00000000000079c5 */ /* 0x000fcc0000000000 */
[----:B------:R-:W-:Y:S01]  /*1ac20*/  QGMMA.64x64x32.F32.E4M3.E4M3 R24, R144, gdesc[UR4], R24, gsb0 ;  /* 0x00e0000490187df3 */ /* 0x000fe20008000818 */
[----:B------:R-:W-:Y:S01]  /*1ac30*/  R2UR UR6, R4 ;  /* 0x00000000040672ca */ /* 0x000fe200000e0000 */
[----:B------:R-:W-:Y:S01]  /*1ac40*/  FADD.FTZ R4, R3, R10 ;  /* 0x0000000a03047221 */ /* 0x000fe20000010000 */
[----:B------:R-:W-:Y:S01]  /*1ac50*/  R2UR UR7, R5 ;  /* 0x00000000050772ca */ /* 0x000fe200000e0000 */
[----:B------:R-:W-:-:S03]  /*1ac60*/  IMAD.MOV.U32 R3, RZ, RZ, -0x3ffffff0 ;  /* 0xc0000010ff037424 */ /* 0x000fc600078e00ff */
[----:B------:R-:W0:Y:S02]  /*1ac70*/  SHFL.BFLY PT, R5, R4, 0x1, 0x1f ;  /* 0x0c201f0004057f89 */ /* 0x000e2400000e0000 */
[----:B0-----:R-:W-:-:S04]  /*1ac80*/  FADD.FTZ R9, R4, R5 ;  /* 0x0000000504097221 */ /* 0x001fc80000010000 */
[C---:B------:R-:W-:Y:S01]  /*1ac90*/  FMUL.FTZ R12, R9.reuse, 0.00390625 ;  /* 0x3b800000090c7820 */ /* 0x040fe20000410000 */
[----:B------:R-:W-:-:S04]  /*1aca0*/  FSETP.NE.FTZ.AND P1, PT, R9, RZ, PT ;  /* 0x000000ff0900720b */ /* 0x000fc80003f35000 */
[----:B------:R-:W-:-:S13]  /*1acb0*/  FSETP.NE.FTZ.AND P2, PT, R12, RZ, PT ;  /* 0x000000ff0c00720b */ /* 0x000fda0003f55000 */
[----:B------:R-:W-:Y:S01]  /*1acc0*/  @P2 FMUL.FTZ R5, R56, 0.69314718246459960938 ;  /* 0x3f31721838052820 */ /* 0x000fe20000410000 */
[----:B------:R-:W-:Y:S02]  /*1acd0*/  WARPGROUP.DEPBAR.LE gsb0, 0x0 ;  /* 0x00008000000079c5 */ /* 0x000fe40000010000 */
[----:B------:R-:W-:-:S06]  /*1ace0*/  WARPGROUP.ARRIVE ;  /* 0x00000000000079c5 */ /* 0x000fcc0000000000 */
[----:B------:R-:W-:Y:S01]  /*1acf0*/  QGMMA.64x64x32.F32.E4M3.E4M3 R24, R140, gdesc[UR4], R24, gsb0 ;  /* 0x00e000048c187df3 */ /* 0x000fe20008000818 */
[----:B------:R-:W-:Y:S02]  /*1ad00*/  R2UR UR6, R2 ;  /* 0x00000000020672ca */ /* 0x000fe400000e0000 */
[----:B------:R-:W-:Y:S01]  /*1ad10*/  R2UR UR7, R3 ;  /* 0x00000000030772ca */ /* 0x000fe200000e0000 */
[----:B------:R-:W0:Y:S01]  /*1ad20*/  @P2 MUFU.LG2 R2, R12 ;  /* 0x0000000c00022308 */ /* 0x000e220000000c00 */
[----:B------:R-:W1:Y:S01]  /*1ad30*/  SHFL.BFLY PT, R3, R6, 0x1, 0x1f ;  /* 0x0c201f0006037f89 */ /* 0x000e6200000e0000 */
[----:B0-----:R-:W-:-:S04]  /*1ad40*/  @P2 FMUL.FTZ R2, R2, 0.69314718246459960938 ;  /* 0x3f31721802022820 */ /* 0x001fc80000410000 */
[----:B------:R-:W-:Y:S01]  /*1ad50*/  @P2 FFMA.FTZ R21, R5, R0, R2 ;  /* 0x0000000005152223 */ /* 0x000fe20000010002 */
[----:B-1----:R-:W-:-:S01]  /*1ad60*/  FADD.FTZ R10, R6, R3 ;  /* 0x00000003060a7221 */ /* 0x002fc20000010000 */
[----:B------:R-:W-:-:S03]  /*1ad70*/  IMAD.MOV.U32 R3, RZ, RZ, RZ ;  /* 0x000000ffff037224 */ /* 0x000fc600078e00ff */
[----:B------:R-:W-:-:S03]  /*1ad80*/  FMUL.FTZ R13, R10, 0.00390625 ;  /* 0x3b8000000a0d7820 */ /* 0x000fc60000410000 */
[----:B------:R-:W-:Y:S01]  /*1ad90*/  @P1 MUFU.RCP R3, R9 ;  /* 0x0000000900031308 */ /* 0x000fe20000001000 */
[----:B------:R-:W-:Y:S02]  /*1ada0*/  FSETP.NE.FTZ.AND P1, PT, R10, RZ, PT ;  /* 0x000000ff0a00720b */ /* 0x000fe40003f35000 */
[----:B------:R-:W-:-:S11]  /*1adb0*/  FSETP.NE.FTZ.AND P3, PT, R13, RZ, PT ;  /* 0x000000ff0d00720b */ /* 0x000fd60003f75000 */
[----:B------:R-:W-:Y:S02]  /*1adc0*/  @P1 MUFU.RCP R7, R10 ;  /* 0x0000000a00071308 */ /* 0x000fe40000001000 */
[----:B------:R-:W-:-:S06]  /*1add0*/  @P3 FMUL.FTZ R57, R56, 0.69314718246459960938 ;  /* 0x3f31721838393820 */ /* 0x000fcc0000410000 */
[----:B------:R-:W0:Y:S02]  /*1ade0*/  @P3 MUFU.LG2 R4, R13 ;  /* 0x0000000d00043308 */ /* 0x000e240000000c00 */
[----:B0-----:R-:W-:Y:S01]  /*1adf0*/  @P3 FMUL.FTZ R4, R4, 0.69314718246459960938 ;  /* 0x3f31721804043820 */ /* 0x001fe20000410000 */
[----:B------:R-:W-:Y:S02]  /*1ae00*/  WARPGROUP.DEPBAR.LE gsb0, 0x0 ;  /* 0x00008000000079c5 */ /* 0x000fe40000010000 */
[----:B------:R-:W-:Y:S01]  /*1ae10*/  WARPGROUP.ARRIVE ;  /* 0x00000000000079c5 */ /* 0x000fe20000000000 */
[----:B------:R-:W-:-:S05]  /*1ae20*/  @P3 FFMA.FTZ R20, R57, R15, R4 ;  /* 0x0000000f39143223 */ /* 0x000fca0000010004 */
[----:B------:R-:W-:Y:S01]  /*1ae30*/  QGMMA.64x64x32.F32.E4M3.E4M3 R24, R136, gdesc[UR4], R24, gsb0 ;  /* 0x00e0000488187df3 */ /* 0x000fe20008000818 */
[-C--:B--2---:R-:W-:Y:S01]  /*1ae40*/  FMUL.FTZ R2, R3, R8.reuse ;  /* 0x0000000803027220 */ /* 0x084fe20000410000 */
[----:B------:R-:W-:Y:S01]  /*1ae50*/  FMUL.FTZ R7, R7, R8 ;  /* 0x0000000807077220 */ /* 0x000fe20000410000 */
[----:B------:R-:W-:Y:S02]  /*1ae60*/  WARPGROUP.DEPBAR.LE gsb0, 0x0 ;  /* 0x00008000000079c5 */ /* 0x000fe40000010000 */
[----:B------:R-:W-:Y:S05]  /*1ae70*/  @!P0 BRA `(.L_x_15090) ;  /* 0x0000000000048947 */ /* 0x000fea0003800000 */
[----:B------:R-:W-:Y:S01]  /*1ae80*/  BPT.TRAP 0x1 ;  /* 0x000000040000795c */ /* 0x000fe20000300000 */
.L_x_15090:
[----:B------:R-:W2:Y:S01]  /*1ae90*/  LDL.LU R3, [R1+0x14] ;  /* 0x0000140001037983 */ /* 0x000ea20000300800 */
[----:B------:R-:W-:Y:S02]  /*1aea0*/  VIADD R0, R11, 0x13260 ;  /* 0x000132600b007836 */ /* 0x000fe40000000000 */
[-C--:B------:R-:W-:Y:S01]  /*1aeb0*/  FMUL.FTZ R24, R24, R2.reuse ;  /* 0x0000000218187220 */ /* 0x080fe20000410000 */
[----:B------:R-:W-:Y:S01]  /*1aec0*/  FMUL.FTZ R29, R29, R2 ;  /* 0x000000021d1d7220 */ /* 0x000fe20000410000 */
[----:B------:R-:W3:Y:S01]  /*1aed0*/  LDL.LU R4, [R1+0x5c] ;  /* 0x00005c0001047983 */ /* 0x000ee20000300800 */
[----:B------:R-:W-:-:S05]  /*1aee0*/  VIADD R23, R23, 0x1 ;  /* 0x0000000117177836 */ /* 0x000fca0000000000 */
[----:B------:R-:W-:-:S04]  /*1aef0*/  ISETP.NE.AND P1, PT, R23, 0x2, PT ;  /* 0x000000021700780c */ /* 0x000fc80003f25270 */
        /* <DEDUP_REMOVED lines=32> */
[----:B------:R-:W-:Y:S02]  /*1b100*/  SEL R23, R23, RZ, P1 ;  /* 0x000000ff17177207 */ /* 0x000fe40000800000 */
[----:B--2---:R-:W-:Y:S01]  /*1b110*/  PRMT R0, R3, 0x654, R0 ;  /* 0x0000065403007816 */ /* 0x004fe20000000000 */
[----:B---3--:R-:W-:-:S03]  /*1b120*/  VIADD R4, R4, 0x1 ;  /* 0x0000000104047836 */ /* 0x008fc60000000000 */
[----:B------:R0:W-:Y:S02]  /*1b130*/  SYNCS.ARRIVE.TRANS64.RED.A1T0 RZ, [R0+URZ], RZ ;  /* 0x000000ff00ff79a7 */ /* 0x0001e4000810043f */
[----:B------:R0:W-:Y:S01]  /*1b140*/  STL [R1+0x5c], R4 ;  /* 0x00005c0401007387 */ /* 0x0001e20000100800 */
[----:B------:R-:W-:-:S07]  /*1b150*/  FMUL.FTZ R3, R45, R2 ;  /* 0x000000022d037220 */ /* 0x000fce0000410000 */
.L_x_14977:
[----:B------:R-:W2:Y:S01]  /*1b160*/  LDL R77, [R1+0x54] ;  /* 0x00005400014d7983 */ /* 0x000ea20000100800 */
[----:B------:R-:W0:Y:S01]  /*1b170*/  S2UR UR4, SR_CgaCtaId ;  /* 0x00000000000479c3 */ /* 0x000e220000008800 */
[----:B------:R-:W-:Y:S01]  /*1b180*/  MOV R22, 0x400 ;  /* 0x0000040000167802 */ /* 0x000fe20000000f00 */
[----:B------:R-:W-:Y:S01]  /*1b190*/  BSSY B0, `(.L_x_15091) ;  /* 0x00002ab000007945 */ /* 0x000fe20003800000 */
[----:B------:R-:W1:Y:S01]  /*1b1a0*/  S2R R79, SR_TID.X ;  /* 0x00000000004f7919 */ /* 0x000e620000002100 */
[----:B0-----:R-:W-:-:S05]  /*1b1b0*/  IMAD.U32 R0, RZ, RZ, UR4 ;  /* 0x00000004ff007e24 */ /* 0x001fca000f8e00ff */
[----:B------:R-:W-:Y:S01]  /*1b1c0*/  LEA R22, R0, R22, 0x18 ;  /* 0x0000001600167211 */ /* 0x000fe200078ec0ff */
[----:B------:R-:W-:Y:S01]  /*1b1d0*/  BAR.SYNC.DEFER_BLOCKING 0x5, 0x200 ;  /* 0x0148000000007b1d */ /* 0x000fe20000010000 */
[----:B-1----:R-:W-:-:S05]  /*1b1e0*/  VIADD R60, R79, 0xffffff80 ;  /* 0xffffff804f3c7836 */ /* 0x002fca0000000000 */
[----:B------:R-:W-:Y:S01]  /*1b1f0*/  STL [R1+0x14], R0 ;  /* 0x0000140001007387 */ /* 0x000fe20000100800 */
[----:B------:R-:W-:-:S04]  /*1b200*/  SHF.R.S32.HI R65, RZ, 0x1f, R60 ;  /* 0x0000001fff417819 */ /* 0x000fc8000001143c */
[----:B------:R-:W-:Y:S01]  /*1b210*/  LEA.HI R63, R65, R60, RZ, 0x3 ;  /* 0x0000003c413f7211 */ /* 0x000fe200078f18ff */
[----:B------:R-:W0:Y:S04]  /*1b220*/  LDS.128 R4, [R22+0x132d0] ;  /* 0x0132d00016047984 */ /* 0x000e280000000c00 */
[----:B0-----:R0:W-:Y:S04]  /*1b230*/  STL.64 [R1+0x40], R4 ;  /* 0x0000400401007387 */ /* 0x0011e80000100a00 */
[----:B------:R1:W-:Y:S01]  /*1b240*/  STL.64 [R1+0x48], R6 ;  /* 0x0000480601007387 */ /* 0x0003e20000100a00 */
[----:B0-----:R-:W-:-:S02]  /*1b250*/  LOP3.LUT R5, R63, 0xfffffff8, RZ, 0xc0, !PT ;  /* 0xfffffff83f057812 */ /* 0x001fc400078ec0ff */
[----:B------:R-:W-:-:S03]  /*1b260*/  SHF.R.S32.HI R63, RZ, 0x3, R63 ;  /* 0x00000003ff3f7819 */ /* 0x000fc6000001143f */
[----:B------:R-:W-:-:S04]  /*1b270*/  IMAD.IADD R62, R60, 0x1, -R5 ;  /* 0x000000013c3e7824 */ /* 0x000fc800078e0a05 */
[----:B------:R-:W-:-:S05]  /*1b280*/  IMAD.SHL.U32 R0, R62, 0x8, RZ ;  /* 0x000000083e007824 */ /* 0x000fca00078e00ff */
[----:B------:R-:W-:Y:S01]  /*1b290*/  SHF.R.S32.HI R61, RZ, 0x1f, R0 ;  /* 0x0000001fff3d7819 */ /* 0x000fe20000011400 */
[----:B------:R-:W-:Y:S06]  /*1b2a0*/  BAR.ARV 0x4, 0x200 ;  /* 0x0108000000007b1d */ /* 0x000fec0000002000 */
[----:B--2---:R-:W-:-:S13]  /*1b2b0*/  ISETP.NE.AND P1, PT, R77, RZ, PT ;  /* 0x000000ff4d00720c */ /* 0x004fda0003f25270 */
[----:B------:R-:W0:Y:S02]  /*1b2c0*/  @!P1 LDC R77, c[0x0][0xad4] ;  /* 0x0002b500ff4d9b82 */ /* 0x000e240000000800 */
[----:B0-----:R1:W-:Y:S01]  /*1b2d0*/  @!P1 STL [R1+0x54], R77 ;  /* 0x0000544d01009387 */ /* 0x0013e20000100800 */
[----:B------:R-:W-:Y:S05]  /*1b2e0*/  @P0 BRA `(.L_x_15092) ;  /* 0x0000001c00ec0947 */ /* 0x000fea0003800000 */
[----:B------:R-:W-:Y:S01]  /*1b2f0*/  IMAD.SHL.U32 R2, R79, 0x4, RZ ;  /* 0x000000044f027824 */ /* 0x000fe200078e00ff */
[----:B------:R-:W-:Y:S01]  /*1b300*/  ULDC.64 UR4, c[0x4][0x38] ;  /* 0x01000e0000047ab9 */ /* 0x000fe20000000a00 */
[----:B------:R-:W2:Y:S01]  /*1b310*/  LDL R83, [R1+0x4] ;  /* 0x0000040001537983 */ /* 0x000ea20000100800 */
[----:B------:R-:W0:Y:S02]  /*1b320*/  S2R R5, SR_SWINHI ;  /* 0x0000000000057919 */ /* 0x000e240000002f00 */
[----:B------:R-:W-:Y:S01]  /*1b330*/  LOP3.LUT R2, R2, 0xc, RZ, 0xc0, !PT ;  /* 0x0000000c02027812 */ /* 0x000fe200078ec0ff */
[----:B------:R-:W-:Y:S01]  /*1b340*/  ULDC.64 UR6, c[0x0][0xc08] ;  /* 0x0003020000067ab9 */ /* 0x000fe20000000a00 */
[----:B------:R-:W3:Y:S01]  /*1b350*/  LDL.LU R87, [R1+0x58] ;  /* 0x0000580001577983 */ /* 0x000ee20000300800 */
[----:B------:R-:W-:Y:S01]  /*1b360*/  BAR.SYNC.DEFER_BLOCKING 0x1, 0x180 ;  /* 0x0046000000007b1d */ /* 0x000fe20000010000 */
[----:B------:R-:W-:-:S05]  /*1b370*/  IADD3 R10, P0, R2, UR4, RZ ;  /* 0x00000004020a7c10 */ /* 0x000fca000ff1e0ff */
[----:B------:R-:W-:Y:S01]  /*1b380*/  IMAD.X R11, RZ, RZ, UR5, P0 ;  /* 0x00000005ff0b7e24 */ /* 0x000fe200080e06ff */
[----:B------:R-:W-:Y:S01]  /*1b390*/  LEA.HI R4, R65, R60, RZ, 0x5 ;  /* 0x0000003c41047211 */ /* 0x000fe200078f28ff */
[----:B------:R-:W-:Y:S01]  /*1b3a0*/  ULDC.64 UR4, c[0x0][0xc00] ;  /* 0x0003000000047ab9 */ /* 0x000fe20000000a00 */
[----:B------:R-:W4:Y:S04]  /*1b3b0*/  LDL R86, [R1+0x38] ;  /* 0x0000380001567983 */ /* 0x000f280000100800 */
[----:B------:R0:W2:Y:S01]  /*1b3c0*/  LDG.E.CONSTANT R10, desc[UR44][R10.64] ;  /* 0x0000002c0a0a7981 */ /* 0x0000a2000c1e9900 */
[----:B------:R-:W-:-:S03]  /*1b3d0*/  LOP3.LUT P0, R2, R79, 0x3, RZ, 0xc0, !PT ;  /* 0x000000034f027812 */ /* 0x000fc6000780c0ff */
[----:B------:R-:W4:Y:S01]  /*1b3e0*/  LDL R85, [R1+0x24] ;  /* 0x0000240001557983 */ /* 0x000f220000100800 */
[----:B------:R-:W-:Y:S02]  /*1b3f0*/  ISETP.EQ.OR P0, PT, R2, 0x3, !P0 ;  /* 0x000000030200780c */ /* 0x000fe40004702670 */
[----:B------:R-:W-:Y:S01]  /*1b400*/  LEA.HI R2, R65, R60, RZ, 0x4 ;  /* 0x0000003c41027211 */ /* 0x000fe200078f20ff */
[----:B------:R-:W-:Y:S01]  /*1b410*/  IMAD.SHL.U32 R4, R4, 0x20, RZ ;  /* 0x0000002004047824 */ /* 0x000fe200078e00ff */
[----:B------:R-:W4:Y:S02]  /*1b420*/  LDL R81, [R1+0x60] ;  /* 0x0000600001517983 */ /* 0x000f240000100800 */
[----:B-1----:R-:W-:Y:S02]  /*1b430*/  SHF.R.S32.HI R7, RZ, 0x4, R2 ;  /* 0x00000004ff077819 */ /* 0x002fe40000011402 */
[C---:B------:R-:W-:Y:S02]  /*1b440*/  LOP3.LUT R9, R2.reuse, 0x3fffff0, RZ, 0xc0, !PT ;  /* 0x03fffff002097812 */ /* 0x040fe400078ec0ff */
[----:B------:R-:W-:-:S02]  /*1b450*/  LEA.HI R2, R2, R7, RZ, 0x1 ;  /* 0x0000000702027211 */ /* 0x000fc400078f08ff */
[----:B------:R-:W-:Y:S01]  /*1b460*/  LOP3.LUT R4, R4, 0xfffffc00, RZ, 0xc0, !PT ;  /* 0xfffffc0004047812 */ /* 0x000fe200078ec0ff */
[----:B------:R-:W-:Y:S01]  /*1b470*/  IMAD.IADD R9, R60, 0x1, -R9 ;  /* 0x000000013c097824 */ /* 0x000fe200078e0a09 */
[----:B------:R-:W-:-:S03]  /*1b480*/  LOP3.LUT R2, R2, 0x1ffffffe, RZ, 0xc0, !PT ;  /* 0x1ffffffe02027812 */ /* 0x000fc600078ec0ff */
[----:B------:R-:W-:Y:S02]  /*1b490*/  IMAD R9, R9, 0x40, R4 ;  /* 0x0000004009097824 */ /* 0x000fe400078e0204 */
[----:B------:R-:W-:Y:S01]  /*1b4a0*/  IMAD.IADD R2, R7, 0x1, -R2 ;  /* 0x0000000107027824 */ /* 0x000fe200078e0a02 */
[----:B------:R-:W-:Y:S02]  /*1b4b0*/  SEL R57, R44, R3, P0 ;  /* 0x000000032c397207 */ /* 0x000fe40000000000 */
[----:B------:R-:W-:Y:S01]  /*1b4c0*/  SEL R76, R3, R44, P0 ;  /* 0x0000002c034c7207 */ /* 0x000fe20000000000 */
[----:B------:R-:W-:Y:S01]  /*1b4d0*/  IMAD R9, R2, 0x8, R9 ;  /* 0x0000000802097824 */ /* 0x000fe200078e0209 */
[----:B------:R-:W-:Y:S02]  /*1b4e0*/  MOV R2, R22 ;  /* 0x0000001600027202 */ /* 0x000fe40000000f00 */
[----:B0-----:R-:W-:-:S03]  /*1b4f0*/  MOV R3, R5 ;  /* 0x0000000500037202 */ /* 0x001fc60000000f00 */
[----:B------:R-:W-:Y:S01]  /*1b500*/  IMAD.WIDE R4, R9, 0x2, R2 ;  /* 0x0000000209047825 */ /* 0x000fe200078e0202 */
[----:B------:R-:W-:Y:S02]  /*1b510*/  SEL R71, R36, R37, P0 ;  /* 0x0000002524477207 */ /* 0x000fe40000000000 */
[C---:B------:R-:W-:Y:S02]  /*1b520*/  IADD3 R9, P3, R4.reuse, 0x20, RZ ;  /* 0x0000002004097810 */ /* 0x040fe40007f7e0ff */
[----:B------:R-:W-:Y:S02]  /*1b530*/  LOP3.LUT R7, R4, 0x380, RZ, 0xc0, !PT ;  /* 0x0000038004077812 */ /* 0x000fe400078ec0ff */
[----:B------:R-:W-:Y:S02]  /*1b540*/  SEL R80, R37, R36, P0 ;  /* 0x0000002425507207 */ /* 0x000fe40000000000 */
[----:B-----5:R-:W-:Y:S02]  /*1b550*/  SEL R45, R40, R41, P0 ;  /* 0x00000029282d7207 */ /* 0x020fe40000000000 */
[----:B------:R-:W-:-:S02]  /*1b560*/  SEL R74, R41, R40, P0 ;  /* 0x00000028294a7207 */ /* 0x000fc40000000000 */
[----:B------:R-:W-:Y:S02]  /*1b570*/  SEL R37, R30, R31, P0 ;  /* 0x0000001f1e257207 */ /* 0x000fe40000000000 */
[----:B------:R-:W-:Y:S02]  /*1b580*/  SEL R56, R31, R30, P0 ;  /* 0x0000001e1f387207 */ /* 0x000fe40000000000 */
[----:B------:R-:W-:Y:S02]  /*1b590*/  LOP3.LUT R6, R9, 0x380, RZ, 0xc0, !PT ;  /* 0x0000038009067812 */ /* 0x000fe400078ec0ff */
[----:B------:R-:W-:Y:S02]  /*1b5a0*/  SEL R15, R34, R35, P0 ;  /* 0x00000023220f7207 */ /* 0x000fe40000000000 */
[----:B------:R-:W-:Y:S02]  /*1b5b0*/  SEL R40, R35, R34, P0 ;  /* 0x0000002223287207 */ /* 0x000fe40000000000 */
[----:B------:R-:W-:-:S02]  /*1b5c0*/  IADD3 R31, P2, R4, 0x40, RZ ;  /* 0x00000040041f7810 */ /* 0x000fc40007f5e0ff */
[----:B------:R-:W-:Y:S02]  /*1b5d0*/  SHF.R.U64 R7, R7, 0x3, RZ ;  /* 0x0000000307077819 */ /* 0x000fe400000012ff */
[----:B------:R-:W-:Y:S02]  /*1b5e0*/  IADD3 R35, P1, R4, 0x60, RZ ;  /* 0x0000006004237810 */ /* 0x000fe40007f3e0ff */
[----:B------:R-:W-:Y:S02]  /*1b5f0*/  SHF.R.U64 R6, R6, 0x3, RZ ;  /* 0x0000000306067819 */ /* 0x000fe400000012ff */
[----:B------:R-:W-:Y:S02]  /*1b600*/  LOP3.LUT R8, R31, 0x380, RZ, 0xc0, !PT ;  /* 0x000003801f087812 */ /* 0x000fe400078ec0ff */
[----:B------:R-:W-:Y:S02]  /*1b610*/  LOP3.LUT R4, R7, R4, RZ, 0x3c, !PT ;  /* 0x0000000407047212 */ /* 0x000fe400078e3cff */
[----:B------:R-:W-:Y:S01]  /*1b620*/  LOP3.LUT R12, R35, 0x380, RZ, 0xc0, !PT ;  /* 0x00000380230c7812 */ /* 0x000fe200078ec0ff */
[--C-:B------:R-:W-:Y:S01]  /*1b630*/  IMAD.X R69, RZ, RZ, R5.reuse, P1 ;  /* 0x000000ffff457224 */ /* 0x100fe200008e0605 */
[----:B------:R-:W-:Y:S01]  /*1b640*/  LOP3.LUT R6, R6, R9, RZ, 0x3c, !PT ;  /* 0x0000000906067212 */ /* 0x000fe200078e3cff */
[--C-:B------:R-:W-:Y:S01]  /*1b650*/  IMAD.X R9, RZ, RZ, R5.reuse, P2 ;  /* 0x000000ffff097224 */ /* 0x100fe200010e0605 */
[----:B------:R-:W-:Y:S01]  /*1b660*/  SEL R11, R48, R49, P0 ;  /* 0x00000031300b7207 */ /* 0x000fe20000000000 */
[----:B------:R-:W-:Y:S01]  /*1b670*/  IMAD.X R7, RZ, RZ, R5, P3 ;  /* 0x000000ffff077224 */ /* 0x000fe200018e0605 */
[----:B------:R-:W-:-:S02]  /*1b680*/  SEL R44, R49, R48, P0 ;  /* 0x00000030312c7207 */ /* 0x000fc40000000000 */
[----:B------:R-:W-:Y:S02]  /*1b690*/  SHF.R.U64 R8, R8, 0x3, RZ ;  /* 0x0000000308087819 */ /* 0x000fe400000012ff */
[----:B------:R-:W-:Y:S02]  /*1b6a0*/  MOV R72, R4 ;  /* 0x0000000400487202 */ /* 0x000fe40000000f00 */
[----:B------:R-:W-:Y:S02]  /*1b6b0*/  SEL R73, R24, R25, P0 ;  /* 0x0000001918497207 */ /* 0x000fe40000000000 */
[----:B------:R-:W-:Y:S02]  /*1b6c0*/  SEL R82, R25, R24, P0 ;  /* 0x0000001819527207 */ /* 0x000fe40000000000 */
[----:B------:R-:W-:Y:S02]  /*1b6d0*/  SEL R13, R26, R27, P0 ;  /* 0x0000001b1a0d7207 */ /* 0x000fe40000000000 */
[----:B------:R-:W-:-:S02]  /*1b6e0*/  SEL R48, R27, R26, P0 ;  /* 0x0000001a1b307207 */ /* 0x000fc40000000000 */
[----:B------:R-:W-:Y:S02]  /*1b6f0*/  SHF.R.U64 R12, R12, 0x3, RZ ;  /* 0x000000030c0c7819 */ /* 0x000fe400000012ff */
        /* <DEDUP_REMOVED lines=14> */
[----:B------:R-:W-:Y:S02]  /*1b7e0*/  LOP3.LUT R8, R8, R31, RZ, 0x3c, !PT ;  /* 0x0000001f08087212 */ /* 0x000fe400078e3cff */
[----:B------:R-:W-:Y:S02]  /*1b7f0*/  SEL R33, R46, R47, P0 ;  /* 0x0000002f2e217207 */ /* 0x000fe40000000000 */
[----:B------:R-:W-:-:S02]  /*1b800*/  SEL R36, R47, R46, P0 ;  /* 0x0000002e2f247207 */ /* 0x000fc40000000000 */
[----:B------:R-:W-:Y:S02]  /*1b810*/  LOP3.LUT R68, R12, R35, RZ, 0x3c, !PT ;  /* 0x000000230c447212 */ /* 0x000fe400078e3cff */
[----:B------:R-:W-:Y:S02]  /*1b820*/  MOV R64, R6 ;  /* 0x0000000600407202 */ /* 0x000fe40000000f00 */
[----:B------:R-:W-:Y:S02]  /*1b830*/  MOV R67, R8 ;  /* 0x0000000800437202 */ /* 0x000fe40000000f00 */
[----:B------:R-:W-:Y:S02]  /*1b840*/  MOV R68, R68 ;  /* 0x0000004400447202 */ /* 0x000fe40000000f00 */
[----:B------:R-:W-:Y:S02]  /*1b850*/  ISETP.NE.U32.AND P1, PT, RZ, UR4, PT ;  /* 0x00000004ff007c0c */ /* 0x000fe4000bf25070 */
[----:B--2---:R-:W-:Y:S01]  /*1b860*/  LOP3.LUT R5, R10, 0x2, RZ, 0x3c, !PT ;  /* 0x000000020a057812 */ /* 0x004fe200078e3cff */
[----:B------:R-:W-:Y:S04]  /*1b870*/  SHFL.IDX PT, R46, R73, R10, 0x1c1f ;  /* 0x001c1f0a492e7589 */ /* 0x000fe800000e0000 */
[----:B------:R-:W0:Y:S04]  /*1b880*/  SHFL.IDX PT, R47, R82, R5, 0x1c1f ;  /* 0x001c1f05522f7589 */ /* 0x000e2800000e0000 */
[----:B------:R-:W-:Y:S04]  /*1b890*/  SHFL.IDX PT, R30, R13, R10, 0x1c1f ;  /* 0x001c1f0a0d1e7589 */ /* 0x000fe800000e0000 */
[----:B------:R-:W1:Y:S04]  /*1b8a0*/  SHFL.IDX PT, R31, R48, R5, 0x1c1f ;  /* 0x001c1f05301f7589 */ /* 0x000e6800000e0000 */
[----:B------:R-:W-:Y:S04]  /*1b8b0*/  SHFL.IDX PT, R50, R59, R10, 0x1c1f ;  /* 0x001c1f0a3b327589 */ /* 0x000fe800000e0000 */
[----:B------:R-:W-:Y:S04]  /*1b8c0*/  SHFL.IDX PT, R12, R41, R10, 0x1c1f ;  /* 0x001c1f0a290c7589 */ /* 0x000fe800000e0000 */
[----:B------:R-:W2:Y:S04]  /*1b8d0*/  SHFL.IDX PT, R51, R78, R5, 0x1c1f ;  /* 0x001c1f054e337589 */ /* 0x000ea800000e0000 */
[----:B------:R-:W-:Y:S04]  /*1b8e0*/  SHFL.IDX PT, R34, R15, R10, 0x1c1f ;  /* 0x001c1f0a0f227589 */ /* 0x000fe800000e0000 */
[----:B------:R-:W3:Y:S04]  /*1b8f0*/  SHFL.IDX PT, R35, R40, R5, 0x1c1f ;  /* 0x001c1f0528237589 */ /* 0x000ee800000e0000 */
[----:B------:R-:W-:Y:S04]  /*1b900*/  SHFL.IDX PT, R4, R75, R10, 0x1c1f ;  /* 0x001c1f0a4b047589 */ /* 0x000fe800000e0000 */
        /* <DEDUP_REMOVED lines=11> */
[----:B------:R-:W-:Y:S04]  /*1b9c0*/  SHFL.IDX PT, R58, R11, R10, 0x1c1f ;  /* 0x001c1f0a0b3a7589 */ /* 0x000fe800000e0000 */
[----:B------:R-:W4:Y:S04]  /*1b9d0*/  SHFL.IDX PT, R9, R80, R5, 0x1c1f ;  /* 0x001c1f0550097589 */ /* 0x000f2800000e0000 */
[----:B------:R0:W4:Y:S04]  /*1b9e0*/  SHFL.IDX PT, R59, R44, R5, 0x1c1f ;  /* 0x001c1f052c3b7589 */ /* 0x00012800000e0000 */
[----:B------:R-:W4:Y:S04]  /*1b9f0*/  SHFL.IDX PT, R25, R52, R5, 0x1c1f ;  /* 0x001c1f0534197589 */ /* 0x000f2800000e0000 */
[----:B------:R-:W-:Y:S04]  /*1ba00*/  SHFL.IDX PT, R8, R57, R10, 0x1c1f ;  /* 0x001c1f0a39087589 */ /* 0x000fe800000e0000 */
[----:B------:R-:W4:Y:S04]  /*1ba10*/  SHFL.IDX PT, R11, R76, R5, 0x1c1f ;  /* 0x001c1f054c0b7589 */ /* 0x000f2800000e0000 */
[----:B------:R-:W-:Y:S04]  /*1ba20*/  SHFL.IDX PT, R26, R33, R10, 0x1c1f ;  /* 0x001c1f0a211a7589 */ /* 0x000fe800000e0000 */
[----:B------:R-:W-:Y:S04]  /*1ba30*/  SHFL.IDX PT, R43, R43, R10, 0x1c1f ;  /* 0x001c1f0a2b2b7589 */ /* 0x000fe800000e0000 */
[----:B------:R-:W4:Y:S04]  /*1ba40*/  SHFL.IDX PT, R27, R36, R5, 0x1c1f ;  /* 0x001c1f05241b7589 */ /* 0x000f2800000e0000 */
[----:B------:R-:W4:Y:S04]  /*1ba50*/  SHFL.IDX PT, R66, R66, R5, 0x1c1f ;  /* 0x001c1f0542427589 */ /* 0x000f2800000e0000 */
[----:B------:R3:W4:Y:S01]  /*1ba60*/  SHFL.IDX PT, R13, R70, R5, 0x1c1f ;  /* 0x001c1f05460d7589 */ /* 0x00072200000e0000 */
[----:B0-----:R-:W-:-:S02]  /*1ba70*/  SEL R44, R46, R47, P0 ;  /* 0x0000002f2e2c7207 */ /* 0x001fc40000000000 */
[----:B-1----:R-:W-:Y:S02]  /*1ba80*/  SEL R28, R30, R31, P0 ;  /* 0x0000001f1e1c7207 */ /* 0x002fe40000000000 */
[----:B------:R-:W-:Y:S02]  /*1ba90*/  SEL R46, R47, R46, P0 ;  /* 0x0000002e2f2e7207 */ /* 0x000fe40000000000 */
[----:B--2---:R-:W-:Y:S02]  /*1baa0*/  SEL R48, R50, R51, P0 ;  /* 0x0000003332307207 */ /* 0x004fe40000000000 */
[----:B------:R-:W-:Y:S01]  /*1bab0*/  SEL R30, R31, R30, P0 ;  /* 0x0000001e1f1e7207 */ /* 0x000fe20000000000 */
[----:B---3--:R-:W0:Y:S01]  /*1bac0*/  LDC.64 R70, c[0x0][0xc00] ;  /* 0x00030000ff467b82 */ /* 0x008e220000000a00 */
[----:B------:R-:W-:Y:S02]  /*1bad0*/  SEL R32, R34, R35, P0 ;  /* 0x0000002322207207 */ /* 0x000fe40000000000 */
        /* <DEDUP_REMOVED lines=42> */
[----:B------:R0:W-:Y:S04]  /*1bd80*/  STSM.16.M88.4 [R72], R24 ;  /* 0x0000001848007844 */ /* 0x0001e80000000200 */
[----:B------:R1:W-:Y:S04]  /*1bd90*/  STSM.16.M88.4 [R64], R4 ;  /* 0x0000000440007844 */ /* 0x0003e80000000200 */
[----:B------:R-:W-:Y:S04]  /*1bda0*/  STSM.16.M88.4 [R67], R8 ;  /* 0x0000000843007844 */ /* 0x000fe80000000200 */
[----:B------:R2:W-:Y:S01]  /*1bdb0*/  STSM.16.M88.4 [R68], R12 ;  /* 0x0000000c44007844 */ /* 0x0005e20000000200 */
[----:B------:R-:W-:Y:S01]  /*1bdc0*/  BAR.SYNC.DEFER_BLOCKING 0x1, 0x180 ;  /* 0x0046000000007b1d */ /* 0x000fe20000010000 */
[----:B------:R-:W-:Y:S01]  /*1bdd0*/  ISETP.NE.AND.EX P0, PT, RZ, UR5, PT, P1 ;  /* 0x00000005ff007c0c */ /* 0x000fe2000bf05310 */
[----:B------:R-:W-:-:S02]  /*1bde0*/  IMAD.MOV.U32 R66, RZ, RZ, RZ ;  /* 0x000000ffff427224 */ /* 0x000fc400078e00ff */
[----:B0-----:R-:W-:Y:S01]  /*1bdf0*/  IMAD.WIDE R24, R87, 0x4, R70 ;  /* 0x0000000457187825 */ /* 0x001fe200078e0246 */
[----:B------:R-:W-:-:S03]  /*1be00*/  ISETP.GT.AND P3, PT, R77, 0x1, PT ;  /* 0x000000014d00780c */ /* 0x000fc60003f64270 */
[----:B-1----:R-:W0:Y:S06]  /*1be10*/  LDC R64, c[0x0][0xbe8] ;  /* 0x0002fa00ff407b82 */ /* 0x002e2c0000000800 */
[----:B------:R-:W3:Y:S01]  /*1be20*/  @P0 LDG.E R66, desc[UR44][R24.64] ;  /* 0x0000002c18420981 */ /* 0x000ee2000c1e1900 */
[----:B------:R-:W-:-:S04]  /*1be30*/  ISETP.NE.U32.AND P1, PT, RZ, UR6, PT ;  /* 0x00000006ff007c0c */ /* 0x000fc8000bf25070 */
[----:B------:R-:W-:-:S13]  /*1be40*/  ISETP.NE.AND.EX P1, PT, RZ, UR7, PT, P1 ;  /* 0x00000007ff007c0c */ /* 0x000fda000bf25310 */
[----:B------:R-:W1:Y:S02]  /*1be50*/  @P1 LDC.64 R26, c[0x0][0xc08] ;  /* 0x00030200ff1a1b82 */ /* 0x000e640000000a00 */
[----:B-1----:R-:W-:-:S04]  /*1be60*/  @P1 IMAD.WIDE R4, R87, 0x4, R26 ;  /* 0x0000000457041825 */ /* 0x002fc800078e021a */
[----:B------:R-:W-:-:S05]  /*1be70*/  IMAD.MOV.U32 R26, RZ, RZ, 0x9b8 ;  /* 0x000009b8ff1a7424 */ /* 0x000fca00078e00ff */
[----:B------:R-:W-:-:S04]  /*1be80*/  SEL R26, R26, 0x978, P3 ;  /* 0x000009781a1a7807 */ /* 0x000fc80001800000 */
[----:B--2---:R-:W1:Y:S08]  /*1be90*/  LDC.64 R12, c[0x0][R26+0x220] ;  /* 0x000088001a0c7b82 */ /* 0x004e700000000a00 */
[----:B------:R-:W2:Y:S01]  /*1bea0*/  LDC.64 R10, c[0x0][R26+0x218] ;  /* 0x000086001a0a7b82 */ /* 0x000ea20000000a00 */
[----:B0-----:R-:W-:-:S07]  /*1beb0*/  ISETP.NE.AND P4, PT, R64, 0x1, PT ;  /* 0x000000014000780c */ /* 0x001fce0003f85270 */
[----:B------:R-:W0:Y:S01]  /*1bec0*/  LDC.64 R8, c[0x0][R26+0x228] ;  /* 0x00008a001a087b82 */ /* 0x000e220000000a00 */
[----:B------:R-:W-:Y:S02]  /*1bed0*/  ULDC UR6, c[0x0][0xa88] ;  /* 0x0002a20000067ab9 */ /* 0x000fe40000000800 */
[----:B------:R-:W-:-:S05]  /*1bee0*/  IMAD.U32 R69, RZ, RZ, UR6 ;  /* 0x00000006ff457e24 */ /* 0x000fca000f8e00ff */
[----:B------:R4:W4:Y:S01]  /*1bef0*/  LDC.64 R6, c[0x0][R26+0x210] ;  /* 0x000084001a067b82 */ /* 0x0009220000000a00 */
[----:B------:R1:W5:Y:S01]  /*1bf00*/  @P1 LDG.E R69, desc[UR44][R4.64] ;  /* 0x0000002c04451981 */ /* 0x000362000c1e1900 */
[----:B------:R-:W-:-:S06]  /*1bf10*/  ISETP.NE.U32.AND P2, PT, RZ, UR4, PT ;  /* 0x00000004ff007c0c */ /* 0x000fcc000bf45070 */
[----:B------:R-:W0:Y:S01]  /*1bf20*/  @P4 LDC R68, c[0x0][0xbec] ;  /* 0x0002fb00ff444b82 */ /* 0x000e220000000800 */
[----:B------:R-:W-:-:S07]  /*1bf30*/  ISETP.NE.AND.EX P2, PT, RZ, UR5, PT, P2 ;  /* 0x00000005ff007c0c */ /* 0x000fce000bf45320 */
[----:B------:R-:W4:Y:S01]  /*1bf40*/  @P4 LDC R73, c[0x0][0xbf0] ;  /* 0x0002fc00ff494b82 */ /* 0x000f220000000800 */
[----:B------:R-:W-:-:S07]  /*1bf50*/  SHF.R.S32.HI R15, RZ, 0x1f, R87 ;  /* 0x0000001fff0f7819 */ /* 0x000fce0000011457 */
[----:B-1----:R-:W1:Y:S01]  /*1bf60*/  LDC.64 R4, c[0x0][0xba8] ;  /* 0x0002ea00ff047b82 */ /* 0x002e620000000a00 */
[----:B------:R-:W-:Y:S02]  /*1bf70*/  SEL R67, R87, RZ, !P2 ;  /* 0x000000ff57437207 */ /* 0x000fe40005000000 */
[----:B------:R-:W-:Y:S02]  /*1bf80*/  LEA.HI R70, R65, R60, RZ, 0x7 ;  /* 0x0000003c41467211 */ /* 0x000fe400078f38ff */
[----:B------:R-:W-:Y:S01]  /*1bf90*/  SEL R15, R15, RZ, !P2 ;  /* 0x000000ff0f0f7207 */ /* 0x000fe20005000000 */
[----:B------:R-:W-:Y:S01]  /*1bfa0*/  IMAD R13, R13, R67, RZ ;  /* 0x000000430d0d7224 */ /* 0x000fe200078e02ff */
[----:B------:R-:W-:Y:S01]  /*1bfb0*/  LOP3.LUT R27, R70, 0xffffff80, RZ, 0xc0, !PT ;  /* 0xffffff80461b7812 */ /* 0x000fe200078ec0ff */
[----:B--2---:R-:W-:Y:S02]  /*1bfc0*/  IMAD R65, R11, R83, RZ ;  /* 0x000000530b417224 */ /* 0x004fe400078e02ff */
[----:B------:R-:W-:-:S02]  /*1bfd0*/  IMAD.IADD R11, R86, 0x1, R85 ;  /* 0x00000001560b7824 */ /* 0x000fc400078e0255 */
[----:B------:R-:W-:Y:S02]  /*1bfe0*/  IMAD R71, R12, R15, R13 ;  /* 0x0000000f0c477224 */ /* 0x000fe400078e020d */
[----:B------:R-:W-:Y:S01]  /*1bff0*/  IMAD.IADD R72, R60, 0x1, -R27 ;  /* 0x000000013c487824 */ /* 0x000fe200078e0a1b */
[----:B------:R-:W-:Y:S01]  /*1c000*/  SEL R27, R81, RZ, P3 ;  /* 0x000000ff511b7207 */ /* 0x000fe20001800000 */
[----:B------:R-:W-:-:S04]  /*1c010*/  IMAD.WIDE.U32 R14, R10, R83, RZ ;  /* 0x000000530a0e7225 */ /* 0x000fc800078e00ff */
[----:B------:R-:W-:-:S04]  /*1c020*/  IMAD.WIDE.U32 R12, R12, R67, RZ ;  /* 0x000000430c0c7225 */ /* 0x000fc800078e00ff */
[----:B0-----:R-:W-:Y:S01]  /*1c030*/  @P4 IMAD.HI.U32 R10, R11, R68, RZ ;  /* 0x000000440b0a4227 */ /* 0x001fe200078e00ff */
[----:B-1----:R-:W0:Y:S03]  /*1c040*/  @!P3 LDC R4, c[0x0][0xb50] ;  /* 0x0002d400ff04bb82 */ /* 0x002e260000000800 */
[----:B------:R-:W-:Y:S02]  /*1c050*/  IMAD.IADD R60, R15, 0x1, R65 ;  /* 0x000000010f3c7824 */ /* 0x000fe400078e0241 */
[----:B------:R-:W-:Y:S02]  /*1c060*/  IMAD.IADD R71, R13, 0x1, R71 ;  /* 0x000000010d477824 */ /* 0x000fe400078e0247 */
[----:B------:R-:W-:Y:S01]  /*1c070*/  IMAD.MOV.U32 R13, RZ, RZ, R11 ;  /* 0x000000ffff0d7224 */ /* 0x000fe200078e000b */
[----:B----4-:R-:W-:Y:S01]  /*1c080*/  @P4 SHF.R.U32.HI R13, RZ, R73, R10 ;  /* 0x00000049ff0d4219 */ /* 0x010fe2000001160a */
[-C--:B------:R-:W-:Y:S01]  /*1c090*/  IMAD R15, R9, R27.reuse, RZ ;  /* 0x0000001b090f7224 */ /* 0x080fe200078e02ff */
[----:B------:R-:W1:Y:S01]  /*1c0a0*/  @!P3 LDC R5, c[0x0][0xb54] ;  /* 0x0002d500ff05bb82 */ /* 0x000e620000000800 */
[----:B------:R-:W-:Y:S01]  /*1c0b0*/  IMAD.WIDE.U32 R8, R8, R27, RZ ;  /* 0x0000001b08087225 */ /* 0x000fe200078e00ff */
[----:B------:R-:W-:-:S02]  /*1c0c0*/  SHF.R.S32.HI R27, RZ, 0x1f, R72 ;  /* 0x0000001fff1b7819 */ /* 0x000fc40000011448 */
[----:B------:R-:W-:Y:S02]  /*1c0d0*/  SHF.R.S32.HI R70, RZ, 0x7, R70 ;  /* 0x00000007ff467819 */ /* 0x000fe40000011446 */
[--C-:B---3--:R-:W-:Y:S02]  /*1c0e0*/  IADD3 R12, P2, P5, R12, R14, R66.reuse ;  /* 0x0000000e0c0c7210 */ /* 0x108fe40007d5e042 */
[----:B------:R-:W-:Y:S01]  /*1c0f0*/  SHF.R.S32.HI R65, RZ, 0x1f, R66 ;  /* 0x0000001fff417819 */ /* 0x000fe20000011442 */
[----:B------:R-:W-:Y:S02]  /*1c100*/  IMAD.IADD R14, R9, 0x1, R15 ;  /* 0x00000001090e7824 */ /* 0x000fe400078e020f */
[----:B------:R-:W-:Y:S01]  /*1c110*/  IMAD.MOV R15, RZ, RZ, -R13 ;  /* 0x000000ffff0f7224 */ /* 0x000fe200078e0a0d */
[----:B------:R-:W-:Y:S02]  /*1c120*/  IADD3.X R10, R71, R60, R65, P2, P5 ;  /* 0x0000003c470a7210 */ /* 0x000fe400017ea441 */
[----:B------:R-:W-:Y:S01]  /*1c130*/  IADD3 R8, P2, P5, R13, R12, R8 ;  /* 0x0000000c0d087210 */ /* 0x000fe20007d5e008 */
[----:B------:R-:W-:Y:S01]  /*1c140*/  IMAD R15, R64, R15, R11 ;  /* 0x0000000f400f7224 */ /* 0x000fe200078e020b */
[----:B------:R-:W-:-:S02]  /*1c150*/  LEA.HI R12, R27, R72, RZ, 0x2 ;  /* 0x000000481b0c7211 */ /* 0x000fc400078f10ff */
[----:B------:R-:W-:Y:S02]  /*1c160*/  SHF.R.S32.HI R9, RZ, 0x1f, R13 ;  /* 0x0000001fff097819 */ /* 0x000fe4000001140d */
[--C-:B------:R-:W-:Y:S02]  /*1c170*/  SHF.R.S32.HI R26, RZ, 0x2, R12.reuse ;  /* 0x00000002ff1a7819 */ /* 0x100fe4000001140c */
[----:B------:R-:W-:Y:S01]  /*1c180*/  SHF.R.S32.HI R71, RZ, 0x1f, R12 ;  /* 0x0000001fff477819 */ /* 0x000fe2000001140c */
[----:B------:R-:W-:Y:S01]  /*1c190*/  IMAD R7, R7, R15, RZ ;  /* 0x0000000f07077224 */ /* 0x000fe200078e02ff */
[----:B------:R-:W-:Y:S02]  /*1c1a0*/  SHF.R.S32.HI R13, RZ, 0x1f, R15 ;  /* 0x0000001fff0d7819 */ /* 0x000fe4000001140f */
[----:B------:R-:W-:Y:S02]  /*1c1b0*/  IADD3.X R9, R9, R10, R14, P2, P5 ;  /* 0x0000000a09097210 */ /* 0x000fe400017ea40e */
[----:B------:R-:W-:Y:S01]  /*1c1c0*/  LEA.HI R71, R71, R26, RZ, 0x3 ;  /* 0x0000001a47477211 */ /* 0x000fe200078f18ff */
[----:B------:R-:W-:Y:S01]  /*1c1d0*/  IMAD.HI R10, R70, 0x55555556, RZ ;  /* 0x55555556460a7827 */ /* 0x000fe200078e02ff */
[----:B------:R-:W-:-:S02]  /*1c1e0*/  LEA.HI R27, R27, R72, RZ, 0x5 ;  /* 0x000000481b1b7211 */ /* 0x000fc400078f28ff */
[----:B------:R-:W-:Y:S01]  /*1c1f0*/  LOP3.LUT R71, R71, 0xfffffff8, RZ, 0xc0, !PT ;  /* 0xfffffff847477812 */ /* 0x000fe200078ec0ff */
[C---:B------:R-:W-:Y:S02]  /*1c200*/  IMAD R13, R6.reuse, R13, R7 ;  /* 0x0000000d060d7224 */ /* 0x040fe400078e0207 */
[----:B------:R-:W-:Y:S01]  /*1c210*/  IMAD.WIDE.U32 R6, R6, R15, R8 ;  /* 0x0000000f06067225 */ /* 0x000fe200078e0008 */
[----:B------:R-:W-:Y:S02]  /*1c220*/  LEA.HI R9, R10, R10, RZ, 0x1 ;  /* 0x0000000a0a097211 */ /* 0x000fe400078f08ff */
[----:B------:R-:W-:Y:S01]  /*1c230*/  SHF.R.S32.HI R27, RZ, 0x5, R27 ;  /* 0x00000005ff1b7819 */ /* 0x000fe2000001141b */
[----:B------:R-:W-:Y:S01]  /*1c240*/  IMAD.IADD R7, R7, 0x1, R13 ;  /* 0x0000000107077824 */ /* 0x000fe200078e020d */
[----:B0-----:R-:W-:Y:S01]  /*1c250*/  LEA R8, P2, R6, R4, 0x2 ;  /* 0x0000000406087211 */ /* 0x001fe200078410ff */
[----:B------:R-:W-:Y:S02]  /*1c260*/  IMAD.IADD R26, R26, 0x1, -R71 ;  /* 0x000000011a1a7824 */ /* 0x000fe400078e0a47 */
[----:B------:R-:W-:Y:S01]  /*1c270*/  IMAD R70, R9, -0x3, R70 ;  /* 0xfffffffd09467824 */ /* 0x000fe200078e0246 */
[----:B-1----:R-:W-:Y:S01]  /*1c280*/  LEA.HI.X R9, R6, R5, R7, 0x2, P2 ;  /* 0x0000000506097211 */ /* 0x002fe200010f1407 */
[----:B------:R-:W-:Y:S01]  /*1c290*/  IMAD R27, R27, 0x10, R26 ;  /* 0x000000101b1b7824 */ /* 0x000fe200078e021a */
[----:B------:R-:W-:Y:S07]  /*1c2a0*/  @P1 BRA `(.L_x_15093) ;  /* 0x0000000000101947 */ /* 0x000fee0003800000 */
[----:B------:R-:W-:Y:S05]  /*1c2b0*/  @!P0 BRA `(.L_x_15093) ;  /* 0x00000000000c8947 */ /* 0x000fea0003800000 */
[----:B------:R-:W2:Y:S04]  /*1c2c0*/  LDG.E R4, desc[UR44][R24.64] ;  /* 0x0000002c18047981 */ /* 0x000ea8000c1e1900 */
[----:B-----5:R-:W2:Y:S02]  /*1c2d0*/  LDG.E R69, desc[UR44][R24.64+0x4] ;  /* 0x0000042c18457981 */ /* 0x020ea4000c1e1900 */
[----:B--2---:R-:W-:-:S07]  /*1c2e0*/  IMAD.IADD R69, R69, 0x1, -R4 ;  /* 0x0000000145457824 */ /* 0x004fce00078e0a04 */
.L_x_15093:
[----:B------:R-:W-:Y:S01]  /*1c2f0*/  IMAD R13, R70, 0x40, R27 ;  /* 0x00000040460d7824 */ /* 0x000fe200078e021b */
[----:B------:R-:W-:Y:S01]  /*1c300*/  SHFL.IDX PT, R4, R8, RZ, 0x1c1f ;  /* 0x001c1fff08047589 */ /* 0x000fe200000e0000 */
[----:B-----5:R-:W-:Y:S01]  /*1c310*/  IMAD R60, R69, R64, RZ ;  /* 0x00000040453c7224 */ /* 0x020fe200078e02ff */
[----:B------:R-:W-:Y:S01]  /*1c320*/  LOP3.LUT P0, RZ, R72, 0x3, RZ, 0xc0, !PT ;  /* 0x0000000348ff7812 */ /* 0x000fe2000780c0ff */
[----:B------:R-:W-:Y:S01]  /*1c330*/  IMAD.IADD R13, R13, 0x1, R85 ;  /* 0x000000010d0d7824 */ /* 0x000fe200078e0255 */
[----:B------:R-:W0:Y:S03]  /*1c340*/  SHFL.IDX PT, R5, R9, RZ, 0x1c1f ;  /* 0x001c1fff09057589 */ /* 0x000e2600000e0000 */
[C---:B------:R-:W-:Y:S01]  /*1c350*/  VIADD R15, R13.reuse, 0x8 ;  /* 0x000000080d0f7836 */ /* 0x040fe20000000000 */
[----:B------:R-:W-:Y:S01]  /*1c360*/  SHFL.IDX PT, R6, R8, 0x1, 0x1c1f ;  /* 0x003c1f0008067f89 */ /* 0x000fe200000e0000 */
[----:B------:R-:W-:-:S03]  /*1c370*/  ISETP.GE.OR P1, PT, R13, R60, P0 ;  /* 0x0000003c0d00720c */ /* 0x000fc60000726670 */
[----:B------:R-:W1:Y:S01]  /*1c380*/  SHFL.IDX PT, R7, R9, 0x1, 0x1c1f ;  /* 0x003c1f0009077f89 */ /* 0x000e6200000e0000 */
[----:B------:R-:W-:-:S09]  /*1c390*/  ISETP.GE.OR P0, PT, R15, R60, P0 ;  /* 0x0000003c0f00720c */ /* 0x000fd20000706670 */
[----:B0-----:R0:W-:Y:S04]  /*1c3a0*/  @!P1 ST.E desc[UR44][R4.64], R21 ;  /* 0x0000001504009985 */ /* 0x0011e8000c10192c */
[----:B-1----:R0:W-:Y:S01]  /*1c3b0*/  @!P0 ST.E desc[UR44][R6.64], R20 ;  /* 0x0000001406008985 */ /* 0x0021e2000c10192c */
[----:B------:R-:W-:Y:S05]  /*1c3c0*/  @P3 BRA `(.L_x_15094) ;  /* 0x0000000400a03947 */ /* 0x000fea0003800000 */
[----:B0-----:R-:W-:Y:S01]  /*1c3d0*/  IMAD R5, R63, 0x40, R0 ;  /* 0x000000403f057824 */ /* 0x001fe200078e0200 */
[----:B------:R-:W0:Y:S01]  /*1c3e0*/  @P4 LDC R29, c[0x0][0xbf0] ;  /* 0x0002fc00ff1d4b82 */ /* 0x000e220000000800 */
[----:B------:R-:W-:Y:S02]  /*1c3f0*/  ULDC.64 UR4, c[0x0][0xaa0] ;  /* 0x0002a80000047ab9 */ /* 0x000fe40000000a00 */
        /* <DEDUP_REMOVED lines=18> */
[----:B------:R-:W-:-:S04]  /*1c520*/  IADD3 R21, P0, R2, 0x4800, RZ ;  /* 0x0000480002157810 */ /* 0x000fc80007f1e0ff */
[----:B------:R-:W-:Y:S01]  /*1c530*/  LOP3.LUT R2, R21, 0x380, RZ, 0xc0, !PT ;  /* 0x0000038015027812 */ /* 0x000fe200078ec0ff */
[----:B------:R-:W-:Y:S02]  /*1c540*/  IMAD R65, R65, UR4, RZ ;  /* 0x0000000441417c24 */ /* 0x000fe4000f8e02ff */
[----:B------:R-:W-:Y:S01]  /*1c550*/  IMAD.X R25, RZ, RZ, R3, P0 ;  /* 0x000000ffff197224 */ /* 0x000fe200000e0603 */
[----:B------:R-:W-:-:S04]  /*1c560*/  SHF.R.U64 R2, R2, 0x3, RZ ;  /* 0x0000000302027819 */ /* 0x000fc800000012ff */
[----:B------:R-:W-:Y:S02]  /*1c570*/  LOP3.LUT R24, R2, R21, RZ, 0x3c, !PT ;  /* 0x0000001502187212 */ /* 0x000fe400078e3cff */
[----:B------:R-:W1:Y:S01]  /*1c580*/  @P4 LDC R21, c[0x0][0xbec] ;  /* 0x0002fb00ff154b82 */ /* 0x000e620000000800 */
[C---:B------:R-:W-:Y:S02]  /*1c590*/  IMAD R65, R66.reuse, UR5, R65 ;  /* 0x0000000542417c24 */ /* 0x040fe4000f8e0241 */
[----:B------:R-:W-:Y:S01]  /*1c5a0*/  IMAD.WIDE.U32 R2, R66, UR4, RZ ;  /* 0x0000000442027c25 */ /* 0x000fe2000f8e00ff */
[----:B------:R-:W-:-:S03]  /*1c5b0*/  ULDC.64 UR4, c[0x0][0xae8] ;  /* 0x0002ba0000047ab9 */ /* 0x000fc60000000a00 */
[----:B------:R-:W-:Y:S01]  /*1c5c0*/  IMAD R62, R62, 0x30, R63 ;  /* 0x000000303e3e7824 */ /* 0x000fe200078e023f */
[----:B------:R-:W-:Y:S01]  /*1c5d0*/  SHF.R.S32.HI R28, RZ, 0x1f, R67 ;  /* 0x0000001fff1c7819 */ /* 0x000fe20000011443 */
[----:B------:R-:W-:Y:S01]  /*1c5e0*/  IMAD.IADD R3, R3, 0x1, R65 ;  /* 0x0000000103037824 */ /* 0x000fe200078e0241 */
[----:B------:R-:W5:Y:S01]  /*1c5f0*/  LD.E.128 R24, desc[UR44][R24.64] ;  /* 0x0000002c18187980 */ /* 0x000f62000c101d00 */
[----:B------:R-:W-:Y:S02]  /*1c600*/  IMAD.IADD R62, R85, 0x1, R62 ;  /* 0x00000001553e7824 */ /* 0x000fe400078e023e */
[C---:B------:R-:W-:Y:S01]  /*1c610*/  IMAD.WIDE.U32 R2, R83.reuse, UR4, R2 ;  /* 0x0000000453027c25 */ /* 0x040fe2000f8e0002 */
        /* <DEDUP_REMOVED lines=8> */
[----:B------:R-:W-:-:S02]  /*1c6a0*/  IMAD.IADD R63, R63, 0x1, R85 ;  /* 0x000000013f3f7824 */ /* 0x000fc400078e0255 */
[----:B------:R-:W-:Y:S02]  /*1c6b0*/  IMAD R28, R28, UR4, RZ ;  /* 0x000000041c1c7c24 */ /* 0x000fe4000f8e02ff */
[----:B------:R-:W-:-:S04]  /*1c6c0*/  IMAD.WIDE.U32 R2, R67, UR4, R2 ;  /* 0x0000000443027c25 */ /* 0x000fc8000f8e0002 */
[----:B-1----:R-:W-:-:S04]  /*1c6d0*/  @P4 IMAD.HI.U32 R20, R62, R21, RZ ;  /* 0x000000153e144227 */ /* 0x002fc800078e00ff */
[----:B------:R-:W-:Y:S01]  /*1c6e0*/  IMAD.MOV.U32 R21, RZ, RZ, R62 ;  /* 0x000000ffff157224 */ /* 0x000fe200078e003e */
[----:B------:R-:W-:Y:S01]  /*1c6f0*/  @P4 SHF.R.U32.HI R21, RZ, R29, R20 ;  /* 0x0000001dff154219 */ /* 0x000fe20000011614 */
[----:B------:R-:W-:Y:S01]  /*1c700*/  IMAD R29, R67, UR5, R28 ;  /* 0x00000005431d7c24 */ /* 0x000fe2000f8e021c */
[----:B------:R-:W-:Y:S02]  /*1c710*/  ULDC.64 UR4, c[0x0][0xae0] ;  /* 0x0002b80000047ab9 */ /* 0x000fe40000000a00 */
[--C-:B------:R-:W-:Y:S01]  /*1c720*/  SHF.R.S32.HI R20, RZ, 0x1f, R21.reuse ;  /* 0x0000001fff147819 */ /* 0x100fe20000011415 */
[----:B------:R-:W-:Y:S02]  /*1c730*/  IMAD.MOV R31, RZ, RZ, -R21 ;  /* 0x000000ffff1f7224 */ /* 0x000fe400078e0a15 */
[----:B------:R-:W-:Y:S02]  /*1c740*/  IMAD.IADD R3, R3, 0x1, R29 ;  /* 0x0000000103037824 */ /* 0x000fe400078e021d */
[----:B------:R-:W-:-:S02]  /*1c750*/  IMAD R20, R20, UR4, RZ ;  /* 0x0000000414147c24 */ /* 0x000fc4000f8e02ff */
[----:B------:R-:W-:Y:S02]  /*1c760*/  IMAD R29, R64, R31, R62 ;  /* 0x0000001f401d7224 */ /* 0x000fe400078e023e */
[C---:B------:R-:W-:Y:S02]  /*1c770*/  IMAD R31, R21.reuse, UR5, R20 ;  /* 0x00000005151f7c24 */ /* 0x040fe4000f8e0214 */
[----:B------:R-:W-:Y:S01]  /*1c780*/  IMAD.WIDE.U32 R2, R21, UR4, R2 ;  /* 0x0000000415027c25 */ /* 0x000fe2000f8e0002 */
[----:B------:R-:W-:Y:S01]  /*1c790*/  SHF.R.S32.HI R20, RZ, 0x1f, R29 ;  /* 0x0000001fff147819 */ /* 0x000fe2000001141d */
[----:B------:R-:W-:Y:S02]  /*1c7a0*/  ULDC.64 UR4, c[0x0][0xad8] ;  /* 0x0002b60000047ab9 */ /* 0x000fe40000000a00 */
[----:B------:R-:W-:Y:S02]  /*1c7b0*/  IMAD.IADD R3, R3, 0x1, R31 ;  /* 0x0000000103037824 */ /* 0x000fe400078e021f */
[----:B------:R-:W-:-:S02]  /*1c7c0*/  IMAD R20, R20, UR4, RZ ;  /* 0x0000000414147c24 */ /* 0x000fc4000f8e02ff */
[----:B------:R-:W-:-:S04]  /*1c7d0*/  IMAD.WIDE.U32 R2, R29, UR4, R2 ;  /* 0x000000041d027c25 */ /* 0x000fc8000f8e0002 */
[----:B------:R-:W-:Y:S01]  /*1c7e0*/  IMAD R21, R29, UR5, R20 ;  /* 0x000000051d157c24 */ /* 0x000fe2000f8e0214 */
[----:B------:R-:W-:Y:S02]  /*1c7f0*/  ULDC.64 UR4, c[0x0][0xa80] ;  /* 0x0002a00000047ab9 */ /* 0x000fe40000000a00 */
[C---:B------:R-:W-:Y:S01]  /*1c800*/  LEA R30, P0, R2.reuse, UR4, 0x1 ;  /* 0x00000004021e7c11 */ /* 0x040fe2000f8008ff */
[----:B------:R-:W-:Y:S01]  /*1c810*/  IMAD.IADD R3, R3, 0x1, R21 ;  /* 0x0000000103037824 */ /* 0x000fe200078e0215 */
[----:B------:R-:W-:Y:S01]  /*1c820*/  ULDC UR4, c[0x0][0xac8] ;  /* 0x0002b20000047ab9 */ /* 0x000fe20000000800 */
[C---:B------:R-:W-:Y:S02]  /*1c830*/  VIADD R21, R63.reuse, 0x60 ;  /* 0x000000603f157836 */ /* 0x040fe40000000000 */
[----:B0-----:R-:W0:Y:S01]  /*1c840*/  SHFL.IDX PT, R31, R30, RZ, 0x181f ;  /* 0x00181fff1e1f7589 */ /* 0x001e2200000e0000 */
[----:B------:R-:W-:Y:S01]  /*1c850*/  LEA.HI.X R32, R2, UR5, R3, 0x1, P0 ;  /* 0x0000000502207c11 */ /* 0x000fe200080f0c03 */
[C---:B------:R-:W-:Y:S01]  /*1c860*/  VIADD R3, R63.reuse, 0x30 ;  /* 0x000000303f037836 */ /* 0x040fe20000000000 */
[----:B------:R-:W-:Y:S01]  /*1c870*/  ISETP.GE.AND P0, PT, R0, UR4, PT ;  /* 0x0000000400007c0c */ /* 0x000fe2000bf06270 */
[----:B------:R-:W1:Y:S03]  /*1c880*/  SHFL.IDX PT, R35, R30, 0x1, 0x181f ;  /* 0x00381f001e237f89 */ /* 0x000e6600000e0000 */
[-C--:B------:R-:W-:Y:S01]  /*1c890*/  ISETP.GE.OR P1, PT, R63, R60.reuse, P0 ;  /* 0x0000003c3f00720c */ /* 0x080fe20000726670 */
[----:B------:R-:W1:Y:S01]  /*1c8a0*/  SHFL.IDX PT, R37, R30, 0x2, 0x181f ;  /* 0x00581f001e257f89 */ /* 0x000e6200000e0000 */
[-C--:B------:R-:W-:Y:S01]  /*1c8b0*/  ISETP.GE.OR P2, PT, R3, R60.reuse, P0 ;  /* 0x0000003c0300720c */ /* 0x080fe20000746670 */
[----:B------:R-:W-:Y:S01]  /*1c8c0*/  VIADD R3, R22, 0x13220 ;  /* 0x0001322016037836 */ /* 0x000fe20000000000 */
[----:B------:R-:W-:Y:S01]  /*1c8d0*/  ISETP.GE.OR P3, PT, R21, R60, P0 ;  /* 0x0000003c1500720c */ /* 0x000fe20000766670 */
[----:B------:R-:W1:Y:S03]  /*1c8e0*/  SHFL.IDX PT, R29, R32, RZ, 0x181f ;  /* 0x00181fff201d7589 */ /* 0x000e6600000e0000 */
[----:B------:R-:W-:Y:S01]  /*1c8f0*/  PRMT R21, RZ, 0x654, R3 ;  /* 0x00000654ff157816 */ /* 0x000fe20000000003 */
[----:B------:R-:W1:Y:S03]  /*1c900*/  SHFL.IDX PT, R33, R32, 0x1, 0x181f ;  /* 0x00381f0020217f89 */ /* 0x000e6600000e0000 */
[----:B------:R1:W-:Y:S01]  /*1c910*/  SYNCS.ARRIVE.TRANS64.RED.A1T0 RZ, [R21+URZ], RZ ;  /* 0x000000ff15ff79a7 */ /* 0x0003e2000810043f */
[----:B------:R-:W1:Y:S01]  /*1c920*/  SHFL.IDX PT, R34, R32, 0x2, 0x181f ;  /* 0x00581f0020227f89 */ /* 0x000e6200000e0000 */
[----:B0-----:R-:W-:Y:S01]  /*1c930*/  @!P1 LEA R2, P4, R0, R31, 0x1 ;  /* 0x0000001f00029211 */ /* 0x001fe200078808ff */
[----:B------:R-:W-:-:S02]  /*1c940*/  VIADD R31, R63, 0x90 ;  /* 0x000000903f1f7836 */ /* 0x000fc40000000000 */
[----:B------:R-:W0:Y:S01]  /*1c950*/  SHFL.IDX PT, R32, R32, 0x3, 0x181f ;  /* 0x00781f0020207f89 */ /* 0x000e2200000e0000 */
[C---:B-1----:R-:W-:Y:S02]  /*1c960*/  @!P2 LEA R20, P5, R0.reuse, R35, 0x1 ;  /* 0x000000230014a211 */ /* 0x042fe400078a08ff */
[----:B------:R-:W-:Y:S02]  /*1c970*/  ISETP.GE.OR P0, PT, R31, R60, P0 ;  /* 0x0000003c1f00720c */ /* 0x000fe40000706670 */
[C---:B------:R-:W-:Y:S02]  /*1c980*/  @!P3 LEA R28, P6, R0.reuse, R37, 0x1 ;  /* 0x00000025001cb211 */ /* 0x040fe400078c08ff */
[C-C-:B------:R-:W-:Y:S02]  /*1c990*/  @!P1 LEA.HI.X R3, R0.reuse, R29, R61.reuse, 0x1, P4 ;  /* 0x0000001d00039211 */ /* 0x140fe400020f0c3d */
[C-C-:B------:R-:W-:Y:S02]  /*1c9a0*/  @!P2 LEA.HI.X R21, R0.reuse, R33, R61.reuse, 0x1, P5 ;  /* 0x000000210015a211 */ /* 0x140fe400028f0c3d */
[----:B------:R1:W0:Y:S01]  /*1c9b0*/  SHFL.IDX PT, R33, R30, 0x3, 0x181f ;  /* 0x00781f001e217f89 */ /* 0x00022200000e0000 */
[----:B------:R-:W-:-:S03]  /*1c9c0*/  @!P3 LEA.HI.X R29, R0, R34, R61, 0x1, P6 ;  /* 0x00000022001db211 */ /* 0x000fc600030f0c3d */
        /* <DEDUP_REMOVED lines=8> */
.L_x_15094:
[----:B------:R-:W2:Y:S01]  /*1ca50*/  LDL R69, [R1+0x20] ;  /* 0x0000200001457983 */ /* 0x000ea20000100800 */
[----:B0-----:R-:W0:Y:S01]  /*1ca60*/  @P4 LDC R4, c[0x0][0xbec] ;  /* 0x0002fb00ff044b82 */ /* 0x001e220000000800 */
[----:B------:R-:W-:Y:S01]  /*1ca70*/  ULDC.64 UR4, c[0x0][0xb08] ;  /* 0x0002c20000047ab9 */ /* 0x000fe20000000a00 */
[----:B------:R-:W-:Y:S01]  /*1ca80*/  SHF.R.S32.HI R0, RZ, 0x1f, R67 ;  /* 0x0000001fff007819 */ /* 0x000fe20000011443 */
[----:B------:R-:W-:Y:S01]  /*1ca90*/  IMAD R65, R65, UR4, RZ ;  /* 0x0000000441417c24 */ /* 0x000fe2000f8e02ff */
[----:B------:R-:W-:Y:S01]  /*1caa0*/  ULDC.64 UR6, c[0x0][0xb30] ;  /* 0x0002cc0000067ab9 */ /* 0x000fe20000000a00 */
[----:B------:R-:W-:-:S03]  /*1cab0*/  IMAD.WIDE.U32 R2, R66, UR4, RZ ;  /* 0x0000000442027c25 */ /* 0x000fc6000f8e00ff */
[----:B------:R-:W1:Y:S01]  /*1cac0*/  @P4 LDC R9, c[0x0][0xbf0] ;  /* 0x0002fc00ff094b82 */ /* 0x000e620000000800 */
[----:B------:R-:W-:Y:S01]  /*1cad0*/  IMAD R65, R66, UR5, R65 ;  /* 0x0000000542417c24 */ /* 0x000fe2000f8e0241 */
[----:B------:R-:W-:-:S03]  /*1cae0*/  ULDC.64 UR4, c[0x0][0xb38] ;  /* 0x0002ce0000047ab9 */ /* 0x000fc60000000a00 */
[----:B------:R-:W-:Y:S02]  /*1caf0*/  IMAD.IADD R3, R3, 0x1, R65 ;  /* 0x0000000103037824 */ /* 0x000fe400078e0241 */
[----:B------:R-:W-:-:S04]  /*1cb00*/  IMAD.WIDE.U32 R2, R83, UR4, R2 ;  /* 0x0000000453027c25 */ /* 0x000fc8000f8e0002 */
[----:B------:R-:W-:Y:S01]  /*1cb10*/  IMAD R3, R83, UR5, R3 ;  /* 0x0000000553037c24 */ /* 0x000fe2000f8e0203 */
[----:B------:R-:W-:Y:S02]  /*1cb20*/  ULDC.64 UR4, c[0x0][0xb40] ;  /* 0x0002d00000047ab9 */ /* 0x000fe40000000a00 */
[----:B------:R-:W-:Y:S02]  /*1cb30*/  IMAD R0, R0, UR4, RZ ;  /* 0x0000000400007c24 */ /* 0x000fe4000f8e02ff */
[----:B0-----:R-:W-:-:S04]  /*1cb40*/  @P4 IMAD.HI.U32 R4, R11, R4, RZ ;  /* 0x000000040b044227 */ /* 0x001fc800078e00ff */
[C---:B------:R-:W-:Y:S02]  /*1cb50*/  IMAD R7, R67.reuse, UR5, R0 ;  /* 0x0000000543077c24 */ /* 0x040fe4000f8e0200 */
[----:B------:R-:W-:Y:S01]  /*1cb60*/  IMAD.WIDE.U32 R2, R67, UR4, R2 ;  /* 0x0000000443027c25 */ /* 0x000fe2000f8e0002 */
[----:B------:R-:W-:-:S03]  /*1cb70*/  ULDC.64 UR4, c[0x0][0xb48] ;  /* 0x0002d20000047ab9 */ /* 0x000fc60000000a00 */
[----:B------:R-:W-:Y:S01]  /*1cb80*/  IMAD.MOV.U32 R5, RZ, RZ, R11 ;  /* 0x000000ffff057224 */ /* 0x000fe200078e000b */
[----:B-1----:R-:W-:Y:S01]  /*1cb90*/  @P4 SHF.R.U32.HI R5, RZ, R9, R4 ;  /* 0x00000009ff054219 */ /* 0x002fe20000011604 */
[----:B------:R-:W-:-:S03]  /*1cba0*/  IMAD.IADD R3, R3, 0x1, R7 ;  /* 0x0000000103037824 */ /* 0x000fc600078e0207 */
[--C-:B------:R-:W-:Y:S01]  /*1cbb0*/  SHF.R.S32.HI R0, RZ, 0x1f, R5.reuse ;  /* 0x0000001fff007819 */ /* 0x100fe20000011405 */
[----:B------:R-:W-:Y:S02]  /*1cbc0*/  IMAD.MOV R7, RZ, RZ, -R5 ;  /* 0x000000ffff077224 */ /* 0x000fe400078e0a05 */
[----:B------:R-:W-:-:S04]  /*1cbd0*/  IMAD.WIDE.U32 R2, R81, UR4, R2 ;  /* 0x0000000451027c25 */ /* 0x000fc8000f8e0002 */
        /* <DEDUP_REMOVED lines=22> */
[----:B--2---:R-:W-:-:S02]  /*1cd40*/  VIADD R21, R69, 0x28 ;  /* 0x0000002845157836 */ /* 0x004fc40000000000 */
[C---:B------:R-:W-:Y:S02]  /*1cd50*/  VIADD R25, R69.reuse, 0x8 ;  /* 0x0000000845197836 */ /* 0x040fe40000000000 */
[C---:B------:R-:W-:Y:S02]  /*1cd60*/  VIADD R27, R69.reuse, 0x30 ;  /* 0x00000030451b7836 */ /* 0x040fe40000000000 */
[C---:B------:R-:W-:Y:S02]  /*1cd70*/  VIADD R61, R69.reuse, 0x10 ;  /* 0x00000010453d7836 */ /* 0x040fe40000000000 */
[C---:B------:R-:W-:Y:S02]  /*1cd80*/  VIADD R63, R69.reuse, 0x38 ;  /* 0x00000038453f7836 */ /* 0x040fe40000000000 */
[C---:B------:R-:W-:Y:S02]  /*1cd90*/  VIADD R65, R69.reuse, 0x18 ;  /* 0x0000001845417836 */ /* 0x040fe40000000000 */
        /* <DEDUP_REMOVED lines=8> */
[----:B01-3--:R-:W-:Y:S06]  /*1ce20*/  @P0 BRA `(.L_x_15097) ;  /* 0x0000000000800947 */ /* 0x00bfec0003800000 */
        /* <DEDUP_REMOVED lines=24> */
[-C--:B-1----:R-:W-:Y:S02]  /*1cfb0*/  @!P1 LEA R6, P5, R27, R4.reuse, 0x2 ;  /* 0x000000041b069211 */ /* 0x082fe400078a10ff */
[----:B------:R-:W-:Y:S01]  /*1cfc0*/  @!P0 LEA R4, P6, R63, R4, 0x2 ;  /* 0x000000043f048211 */ /* 0x000fe200078c10ff */
[----:B------:R2:W-:Y:S01]  /*1cfd0*/  @!P3 ST.E.64 desc[UR44][R2.64], R52 ;  /* 0x000000340200b985 */ /* 0x0005e2000c101b2c */
[-C--:B------:R-:W-:Y:S02]  /*1cfe0*/  @!P1 LEA.HI.X R7, R27, R5.reuse, R26, 0x2, P5 ;  /* 0x000000051b079211 */ /* 0x080fe400028f141a */
[----:B------:R-:W-:Y:S01]  /*1cff0*/  @!P0 LEA.HI.X R5, R63, R5, R64, 0x2, P6 ;  /* 0x000000053f058211 */ /* 0x000fe200030f1440 */
[----:B------:R2:W-:Y:S04]  /*1d000*/  @!P2 ST.E.64 desc[UR44][R12.64], R54 ;  /* 0x000000360c00a985 */ /* 0x0005e8000c101b2c */
[----:B------:R2:W-:Y:S04]  /*1d010*/  @!P1 ST.E.64 desc[UR44][R6.64], R56 ;  /* 0x0000003806009985 */ /* 0x0005e8000c101b2c */
[----:B------:R2:W-:Y:S02]  /*1d020*/  @!P0 ST.E.64 desc[UR44][R4.64], R58 ;  /* 0x0000003a04008985 */ /* 0x0005e4000c101b2c */
.L_x_15097:
[----:B------:R-:W-:Y:S05]  /*1d030*/  BSYNC B1 ;  /* 0x0000000000017941 */ /* 0x000fea0003800000 */
.L_x_15096:
[----:B------:R-:W-:Y:S01]  /*1d040*/  ISETP.GE.AND P0, PT, R15, R60, PT ;  /* 0x0000003c0f00720c */ /* 0x000fe20003f06270 */
[----:B--2---:R3:W4:Y:S04]  /*1d050*/  SHFL.IDX PT, R5, R14, 0x1, 0x1c1f ;  /* 0x003c1f000e057f89 */ /* 0x00472800000e0000 */
[----:B------:R3:W0:Y:S08]  /*1d060*/  SHFL.IDX PT, R4, R0, 0x1, 0x1c1f ;  /* 0x003c1f0000047f89 */ /* 0x00063000000e0000 */
[----:B---3--:R-:W-:Y:S05]  /*1d070*/  @P0 BRA `(.L_x_15095) ;  /* 0x0000000800f00947 */ /* 0x008fea0003800000 */
[----:B------:R-:W-:Y:S02]  /*1d080*/  ULDC UR4, c[0x0][0xac8] ;  /* 0x0002b20000047ab9 */ /* 0x000fe40000000800 */
[----:B------:R-:W-:Y:S02]  /*1d090*/  ISETP.GE.AND P0, PT, R69, UR4, PT ;  /* 0x0000000445007c0c */ /* 0x000fe4000bf06270 */
[----:B------:R-:W-:Y:S02]  /*1d0a0*/  ISETP.GE.AND P4, PT, R25, UR4, PT ;  /* 0x0000000419007c0c */ /* 0x000fe4000bf86270 */
[----:B------:R-:W-:Y:S02]  /*1d0b0*/  ISETP.GE.AND P3, PT, R61, UR4, PT ;  /* 0x000000043d007c0c */ /* 0x000fe4000bf66270 */
[----:B------:R-:W-:Y:S02]  /*1d0c0*/  ISETP.GE.AND P2, PT, R65, UR4, PT ;  /* 0x0000000441007c0c */ /* 0x000fe4000bf46270 */
[----:B------:R-:W-:-:S05]  /*1d0d0*/  ISETP.GE.AND P1, PT, R67, UR4, PT ;  /* 0x0000000443007c0c */ /* 0x000fca000bf26270 */
[----:B0---4-:R-:W-:Y:S02]  /*1d0e0*/  @!P0 IMAD.WIDE R2, R69, 0x4, R4 ;  /* 0x0000000445028825 */ /* 0x011fe400078e0204 */
        /* <DEDUP_REMOVED lines=14> */
[----:B0-----:R-:W-:-:S03]  /*1d1d0*/  @!P0 LEA R2, P5, R21, R4, 0x2 ;  /* 0x0000000415028211 */ /* 0x001fc600078a10ff */
        /* <DEDUP_REMOVED lines=8> */
[----:B---3--:R-:W-:-:S04]  /*1d260*/  LEA R2, P0, R63, R4, 0x2 ;  /* 0x000000043f027211 */ /* 0x008fc800078010ff */
[----:B------:R-:W-:-:S05]  /*1d270*/  LEA.HI.X R3, R63, R5, R64, 0x2, P0 ;  /* 0x000000053f037211 */ /* 0x000fca00000f1440 */
[----:B------:R0:W-:Y:S01]  /*1d280*/  ST.E.64 desc[UR44][R2.64], R42 ;  /* 0x0000002a02007985 */ /* 0x0001e2000c101b2c */
[----:B------:R-:W-:Y:S05]  /*1d290*/  BRA `(.L_x_15095) ;  /* 0x0000000800687947 */ /* 0x000fea0003800000 */
.L_x_15092:
[----:B-1----:R-:W2:Y:S01]  /*1d2a0*/  LDL R6, [R1+0x58] ;  /* 0x0000580001067983 */ /* 0x002ea20000100800 */
        /* <DEDUP_REMOVED lines=8> */
[----:B------:R-:W0:Y:S01]  /*1d330*/  @P1 LDC.64 R4, c[0x0][0xc08] ;  /* 0x00030200ff041b82 */ /* 0x000e220000000a00 */
[----:B------:R-:W-:Y:S02]  /*1d340*/  ULDC UR4, c[0x0][0xa88] ;  /* 0x0002a20000047ab9 */ /* 0x000fe40000000800 */
[----:B------:R-:W-:Y:S02]  /*1d350*/  IMAD.U32 R12, RZ, RZ, UR4 ;  /* 0x00000004ff0c7e24 */ /* 0x000fe4000f8e00ff */
[----:B--2---:R-:W-:-:S04]  /*1d360*/  IMAD.WIDE R2, R6, 0x4, R2 ;  /* 0x0000000406027825 */ /* 0x004fc800078e0202 */
[----:B0-----:R-:W-:Y:S01]  /*1d370*/  @P1 IMAD.WIDE R4, R6, 0x4, R4 ;  /* 0x0000000406041825 */ /* 0x001fe200078e0204 */
[----:B------:R0:W5:Y:S04]  /*1d380*/  @P0 LDG.E R13, desc[UR44][R2.64] ;  /* 0x0000002c020d0981 */ /* 0x000168000c1e1900 */
[----:B------:R0:W5:Y:S01]  /*1d390*/  @P1 LDG.E R12, desc[UR44][R4.64] ;  /* 0x0000002c040c1981 */ /* 0x000162000c1e1900 */
[----:B------:R-:W-:Y:S02]  /*1d3a0*/  ISETP.GT.AND P3, PT, R60, 0xbf, PT ;  /* 0x000000bf3c00780c */ /* 0x000fe40003f64270 */
[----:B------:R-:W-:Y:S02]  /*1d3b0*/  ISETP.GT.AND P2, PT, R77, 0x1, PT ;  /* 0x000000014d00780c */ /* 0x000fe40003f44270 */
[----:B------:R-:W-:Y:S01]  /*1d3c0*/  SHF.R.S32.HI R24, RZ, 0x1f, R6 ;  /* 0x0000001fff187819 */ /* 0x000fe20000011406 */
[----:B------:R-:W-:Y:S10]  /*1d3d0*/  @P1 BRA `(.L_x_15098) ;  /* 0x0000000000101947 */ /* 0x000ff40003800000 */
[----:B------:R-:W-:Y:S05]  /*1d3e0*/  @!P0 BRA `(.L_x_15098) ;  /* 0x00000000000c8947 */ /* 0x000fea0003800000 */
[----:B0-----:R-:W2:Y:S04]  /*1d3f0*/  LDG.E R5, desc[UR44][R2.64] ;  /* 0x0000002c02057981 */ /* 0x001ea8000c1e1900 */
[----:B-----5:R-:W2:Y:S02]  /*1d400*/  LDG.E R12, desc[UR44][R2.64+0x4] ;  /* 0x0000042c020c7981 */ /* 0x020ea4000c1e1900 */
[----:B--2---:R-:W-:-:S07]  /*1d410*/  IMAD.IADD R12, R12, 0x1, -R5 ;  /* 0x000000010c0c7824 */ /* 0x004fce00078e0a05 */
.L_x_15098:
[----:B------:R-:W-:Y:S01]  /*1d420*/  BSSY B1, `(.L_x_15099) ;  /* 0x0000038000017945 */ /* 0x000fe20003800000 */
[----:B------:R-:W-:Y:S02]  /*1d430*/  SEL R21, R6, RZ, !P0 ;  /* 0x000000ff06157207 */ /* 0x000fe40004000000 */
[----:B------:R-:W-:Y:S02]  /*1d440*/  SEL R24, R24, RZ, !P0 ;  /* 0x000000ff18187207 */ /* 0x000fe40004000000 */
[----:B-----5:R-:W-:Y:S01]  /*1d450*/  SHF.R.S32.HI R20, RZ, 0x1f, R13 ;  /* 0x0000001fff147819 */ /* 0x020fe2000001140d */
[----:B------:R-:W-:Y:S06]  /*1d460*/  @P3 BRA `(.L_x_15100) ;  /* 0x0000000000cc3947 */ /* 0x000fec0003800000 */
[----:B0-----:R-:W2:Y:S01]  /*1d470*/  LDL R3, [R1+0x24] ;  /* 0x0000240001037983 */ /* 0x001ea20000100800 */
[----:B------:R-:W0:Y:S02]  /*1d480*/  LDC R27, c[0x0][0xbe8] ;  /* 0x0002fa00ff1b7b82 */ /* 0x000e240000000800 */
[----:B0-----:R-:W-:Y:S01]  /*1d490*/  IMAD R2, R12, R27, RZ ;  /* 0x0000001b0c027224 */ /* 0x001fe200078e02ff */
[----:B--2---:R-:W-:-:S04]  /*1d4a0*/  IADD3 R25, R3, -0x80, R79 ;  /* 0xffffff8003197810 */ /* 0x004fc80007ffe04f */
[----:B------:R-:W-:-:S13]  /*1d4b0*/  ISETP.GE.AND P0, PT, R25, R2, PT ;  /* 0x000000021900720c */ /* 0x000fda0003f06270 */
[----:B------:R-:W-:Y:S05]  /*1d4c0*/  @P0 BRA `(.L_x_15100) ;  /* 0x0000000000b40947 */ /* 0x000fea0003800000 */
[----:B------:R-:W2:Y:S01]  /*1d4d0*/  LDL R10, [R1+0x4] ;  /* 0x00000400010a7983 */ /* 0x000ea20000100800 */
[----:B------:R-:W-:Y:S01]  /*1d4e0*/  IMAD.MOV.U32 R2, RZ, RZ, 0x9b8 ;  /* 0x000009b8ff027424 */ /* 0x000fe200078e00ff */
[----:B------:R-:W-:Y:S01]  /*1d4f0*/  ISETP.GT.AND P3, PT, R77, 0x1, PT ;  /* 0x000000014d00780c */ /* 0x000fe20003f64270 */
[----:B------:R-:W0:Y:S01]  /*1d500*/  LDC.64 R28, c[0x0][0xba8] ;  /* 0x0002ea00ff1c7b82 */ /* 0x000e220000000a00 */
[----:B------:R-:W3:Y:S01]  /*1d510*/  LDL.LU R30, [R1+0x60] ;  /* 0x00006000011e7983 */ /* 0x000ee20000300800 */
[----:B------:R-:W-:Y:S01]  /*1d520*/  ISETP.NE.AND P0, PT, R27, 0x1, PT ;  /* 0x000000011b00780c */ /* 0x000fe20003f05270 */
[----:B------:R-:W-:Y:S01]  /*1d530*/  IMAD.MOV.U32 R15, RZ, RZ, R25 ;  /* 0x000000ffff0f7224 */ /* 0x000fe200078e0019 */
[----:B------:R-:W-:-:S04]  /*1d540*/  SEL R26, R2, 0x978, P3 ;  /* 0x00000978021a7807 */ /* 0x000fc80001800000 */
[----:B------:R-:W1:Y:S08]  /*1d550*/  LDC.64 R6, c[0x0][R26+0x220] ;  /* 0x000088001a067b82 */ /* 0x000e700000000a00 */
[----:B------:R-:W2:Y:S08]  /*1d560*/  LDC.64 R2, c[0x0][R26+0x218] ;  /* 0x000086001a027b82 */ /* 0x000eb00000000a00 */
[----:B------:R-:W4:Y:S08]  /*1d570*/  LDC.64 R8, c[0x0][R26+0x228] ;  /* 0x00008a001a087b82 */ /* 0x000f300000000a00 */
[----:B------:R-:W5:Y:S08]  /*1d580*/  LDC.64 R4, c[0x0][R26+0x210] ;  /* 0x000084001a047b82 */ /* 0x000f700000000a00 */
[----:B------:R-:W4:Y:S08]  /*1d590*/  @P0 LDC R14, c[0x0][0xbec] ;  /* 0x0002fb00ff0e0b82 */ /* 0x000f300000000800 */
[----:B------:R-:W5:Y:S01]  /*1d5a0*/  @P0 LDC R33, c[0x0][0xbf0] ;  /* 0x0002fc00ff210b82 */ /* 0x000f620000000800 */
[----:B-1----:R-:W-:-:S07]  /*1d5b0*/  IMAD R7, R7, R21, RZ ;  /* 0x0000001507077224 */ /* 0x002fce00078e02ff */
[----:B0-----:R-:W0:Y:S01]  /*1d5c0*/  @!P3 LDC R28, c[0x0][0xb50] ;  /* 0x0002d400ff1cbb82 */ /* 0x001e220000000800 */
[----:B------:R-:W-:Y:S02]  /*1d5d0*/  IMAD R7, R6, R24, R7 ;  /* 0x0000001806077224 */ /* 0x000fe400078e0207 */
[----:B----4-:R-:W-:-:S05]  /*1d5e0*/  @P0 IMAD.HI.U32 R14, R25, R14, RZ ;  /* 0x0000000e190e0227 */ /* 0x010fca00078e00ff */
[----:B------:R-:W1:Y:S01]  /*1d5f0*/  @!P3 LDC R29, c[0x0][0xb54] ;  /* 0x0002d500ff1dbb82 */ /* 0x000e620000000800 */
[----:B-----5:R-:W-:Y:S01]  /*1d600*/  @P0 SHF.R.U32.HI R15, RZ, R33, R14 ;  /* 0x00000021ff0f0219 */ /* 0x020fe2000001160e */
[-C--:B--2---:R-:W-:Y:S02]  /*1d610*/  IMAD R31, R3, R10.reuse, RZ ;  /* 0x0000000a031f7224 */ /* 0x084fe400078e02ff */
[----:B------:R-:W-:Y:S01]  /*1d620*/  IMAD.WIDE.U32 R10, R2, R10, RZ ;  /* 0x0000000a020a7225 */ /* 0x000fe200078e00ff */
[----:B---3--:R-:W-:-:S03]  /*1d630*/  SEL R33, R30, RZ, P3 ;  /* 0x000000ff1e217207 */ /* 0x008fc60001800000 */
        /* <DEDUP_REMOVED lines=10> */
[----:B------:R-:W-:Y:S01]  /*1d6e0*/  IADD3 R2, P0, P1, R15, R10, R2 ;  /* 0x0000000a0f027210 */ /* 0x000fe2000791e002 */
[----:B------:R-:W-:Y:S01]  /*1d6f0*/  IMAD R5, R5, R7, RZ ;  /* 0x0000000705057224 */ /* 0x000fe200078e02ff */
[----:B------:R-:W-:Y:S02]  /*1d700*/  SHF.R.S32.HI R15, RZ, 0x1f, R15 ;  /* 0x0000001fff0f7819 */ /* 0x000fe4000001140f */
[----:B------:R-:W-:Y:S02]  /*1d710*/  SHF.R.S32.HI R9, RZ, 0x1f, R7 ;  /* 0x0000001fff097819 */ /* 0x000fe40000011407 */
[----:B------:R-:W-:-:S03]  /*1d720*/  IADD3.X R3, R15, R6, R3, P0, P1 ;  /* 0x000000060f037210 */ /* 0x000fc600007e2403 */
[C---:B------:R-:W-:Y:S02]  /*1d730*/  IMAD R5, R4.reuse, R9, R5 ;  /* 0x0000000904057224 */ /* 0x040fe400078e0205 */
[----:B------:R-:W-:-:S04]  /*1d740*/  IMAD.WIDE.U32 R2, R4, R7, R2 ;  /* 0x0000000704027225 */ /* 0x000fc800078e0002 */
[----:B------:R-:W-:Y:S01]  /*1d750*/  IMAD.IADD R3, R3, 0x1, R5 ;  /* 0x0000000103037824 */ /* 0x000fe200078e0205 */
[----:B0-----:R-:W-:-:S04]  /*1d760*/  LEA R4, P0, R2, R28, 0x2 ;  /* 0x0000001c02047211 */ /* 0x001fc800078010ff */
[----:B-1----:R-:W-:Y:S01]  /*1d770*/  LEA.HI.X R5, R2, R29, R3, 0x2, P0 ;  /* 0x0000001d02057211 */ /* 0x002fe200000f1403 */
[----:B------:R-:W-:-:S05]  /*1d780*/  IMAD.MOV.U32 R3, RZ, RZ, -0x800000 ;  /* 0xff800000ff037424 */ /* 0x000fca00078e00ff */
[----:B------:R1:W-:Y:S03]  /*1d790*/  STG.E desc[UR44][R4.64], R3 ;  /* 0x0000000304007986 */ /* 0x0003e6000c10192c */
.L_x_15100:
[----:B------:R-:W-:Y:S05]  /*1d7a0*/  BSYNC B1 ;  /* 0x0000000000017941 */ /* 0x000fea0003800000 */
.L_x_15099:
[----:B------:R-:W-:Y:S05]  /*1d7b0*/  @P2 BRA `(.L_x_15095) ;  /* 0x0000000400202947 */ /* 0x000fea0003800000 */
[----:B------:R-:W2:Y:S01]  /*1d7c0*/  LDL.LU R10, [R1+0x4] ;  /* 0x00000400010a7983 */ /* 0x000ea20000300800 */
[----:B------:R-:W3:Y:S01]  /*1d7d0*/  LDC R11, c[0x0][0xbe8] ;  /* 0x0002fa00ff0b7b82 */ /* 0x000ee20000000800 */
[----:B------:R-:W-:Y:S01]  /*1d7e0*/  ULDC.64 UR4, c[0x0][0xaa0] ;  /* 0x0002a80000047ab9 */ /* 0x000fe20000000a00 */
[----:B------:R-:W-:Y:S01]  /*1d7f0*/  IMAD R62, R62, 0x30, R63 ;  /* 0x000000303e3e7824 */ /* 0x000fe200078e023f */
[----:B------:R-:W4:Y:S01]  /*1d800*/  LDL.LU R8, [R1+0x24] ;  /* 0x0000240001087983 */ /* 0x000f220000300800 */
[----:B0-----:R-:W-:Y:S01]  /*1d810*/  IMAD R2, R20, UR4, RZ ;  /* 0x0000000414027c24 */ /* 0x001fe2000f8e02ff */
[----:B------:R-:W-:Y:S02]  /*1d820*/  ULDC.64 UR6, c[0x0][0xaf0] ;  /* 0x0002bc0000067ab9 */ /* 0x000fe40000000a00 */
[----:B------:R-:W-:Y:S02]  /*1d830*/  IMAD R6, R24, UR6, RZ ;  /* 0x0000000618067c24 */ /* 0x000fe4000f8e02ff */
[----:B-1----:R-:W-:-:S02]  /*1d840*/  IMAD R5, R13, UR5, R2 ;  /* 0x000000050d057c24 */ /* 0x002fc4000f8e0202 */
[----:B------:R-:W-:Y:S01]  /*1d850*/  IMAD.WIDE.U32 R2, R13, UR4, RZ ;  /* 0x000000040d027c25 */ /* 0x000fe2000f8e00ff */
[----:B------:R-:W-:-:S03]  /*1d860*/  ULDC.64 UR4, c[0x0][0xae8] ;  /* 0x0002ba0000047ab9 */ /* 0x000fc60000000a00 */
[----:B------:R-:W-:Y:S01]  /*1d870*/  IMAD.IADD R3, R3, 0x1, R5 ;  /* 0x0000000103037824 */ /* 0x000fe200078e0205 */
[----:B---3--:R-:W-:-:S13]  /*1d880*/  ISETP.NE.AND P0, PT, R11, 0x1, PT ;  /* 0x000000010b00780c */ /* 0x008fda0003f05270 */
[----:B------:R-:W0:Y:S08]  /*1d890*/  @P0 LDC R7, c[0x0][0xbec] ;  /* 0x0002fb00ff070b82 */ /* 0x000e300000000800 */
[----:B------:R-:W1:Y:S01]  /*1d8a0*/  @P0 LDC R9, c[0x0][0xbf0] ;  /* 0x0002fc00ff090b82 */ /* 0x000e620000000800 */
[----:B--2---:R-:W-:-:S04]  /*1d8b0*/  IMAD.WIDE.U32 R2, R10, UR4, R2 ;  /* 0x000000040a027c25 */ /* 0x004fc8000f8e0002 */
[----:B----4-:R-:W-:Y:S02]  /*1d8c0*/  IMAD.IADD R62, R8, 0x1, R62 ;  /* 0x00000001083e7824 */ /* 0x010fe400078e023e */
[----:B------:R-:W-:Y:S01]  /*1d8d0*/  IMAD R3, R10, UR5, R3 ;  /* 0x000000050a037c24 */ /* 0x000fe2000f8e0203 */
[----:B------:R-:W-:Y:S01]  /*1d8e0*/  ULDC.64 UR4, c[0x0][0xae0] ;  /* 0x0002b80000047ab9 */ /* 0x000fe20000000a00 */
[----:B0-----:R-:W-:-:S04]  /*1d8f0*/  @P0 IMAD.HI.U32 R4, R62, R7, RZ ;  /* 0x000000073e040227 */ /* 0x001fc800078e00ff */
[----:B------:R-:W-:Y:S01]  /*1d900*/  IMAD.MOV.U32 R5, RZ, RZ, R62 ;  /* 0x000000ffff057224 */ /* 0x000fe200078e003e */
[----:B-1----:R-:W-:Y:S01]  /*1d910*/  @P0 SHF.R.U32.HI R5, RZ, R9, R4 ;  /* 0x00000009ff050219 */ /* 0x002fe20000011604 */
[C---:B------:R-:W-:Y:S02]  /*1d920*/  IMAD R9, R21.reuse, UR7, R6 ;  /* 0x0000000715097c24 */ /* 0x040fe4000f8e0206 */
[----:B------:R-:W-:Y:S01]  /*1d930*/  IMAD.WIDE.U32 R2, R21, UR6, R2 ;  /* 0x0000000615027c25 */ /* 0x000fe2000f8e0002 */
[----:B------:R-:W-:-:S03]  /*1d940*/  SHF.R.S32.HI R4, RZ, 0x1f, R5 ;  /* 0x0000001fff047819 */ /* 0x000fc60000011405 */
[----:B------:R-:W-:Y:S02]  /*1d950*/  IMAD.MOV R7, RZ, RZ, -R5 ;  /* 0x000000ffff077224 */ /* 0x000fe400078e0a05 */
[----:B------:R-:W-:Y:S02]  /*1d960*/  IMAD R4, R4, UR4, RZ ;  /* 0x0000000404047c24 */ /* 0x000fe4000f8e02ff */
[----:B------:R-:W-:Y:S02]  /*1d970*/  IMAD R7, R11, R7, R62 ;  /* 0x000000070b077224 */ /* 0x000fe400078e023e */
[----:B------:R-:W-:Y:S02]  /*1d980*/  IMAD.IADD R3, R3, 0x1, R9 ;  /* 0x0000000103037824 */ /* 0x000fe400078e0209 */
        /* <DEDUP_REMOVED lines=8> */
[----:B------:R-:W-:-:S03]  /*1da10*/  ULDC.64 UR4, c[0x0][0xa80] ;  /* 0x0002a00000047ab9 */ /* 0x000fc60000000a00 */
[----:B------:R-:W-:Y:S01]  /*1da20*/  IMAD.IADD R3, R3, 0x1, R5 ;  /* 0x0000000103037824 */ /* 0x000fe200078e0205 */
[----:B------:R-:W-:Y:S01]  /*1da30*/  LEA R5, P0, R2, UR4, 0x1 ;  /* 0x0000000402057c11 */ /* 0x000fe2000f8008ff */
[----:B------:R-:W-:Y:S01]  /*1da40*/  IMAD.IADD R4, R63, 0x1, R8 ;  /* 0x000000013f047824 */ /* 0x000fe200078e0208 */
[----:B------:R-:W-:Y:S01]  /*1da50*/  ULDC UR4, c[0x0][0xac8] ;  /* 0x0002b20000047ab9 */ /* 0x000fe20000000800 */
[----:B------:R-:W-:Y:S01]  /*1da60*/  IMAD R21, R12, R11, RZ ;  /* 0x0000000b0c157224 */ /* 0x000fe200078e02ff */
        /* <DEDUP_REMOVED lines=29> */
.L_x_15095:
[----:B------:R-:W-:Y:S05]  /*1dc40*/  BSYNC B0 ;  /* 0x0000000000007941 */ /* 0x000fea0003800000 */
.L_x_15091:
[----:B------:R-:W3:Y:S01]  /*1dc50*/  LDL R0, [R1+0x4c] ;  /* 0x00004c0001007983 */ /* 0x000ee20000100800 */
[----:B------:R-:W-:Y:S02]  /*1dc60*/  ULDC UR4, c[0x0][0xc3c] ;  /* 0x00030f0000047ab9 */ /* 0x000fe40000000800 */
[----:B---3--:R-:W-:-:S13]  /*1dc70*/  ISETP.GE.AND P0, PT, R0, UR4, PT ;  /* 0x0000000400007c0c */ /* 0x008fda000bf06270 */
[----:B------:R-:W-:Y:S05]  /*1dc80*/  @!P0 BRA `(.L_x_15101) ;  /* 0xfffffe3000b08947 */ /* 0x000fea000383ffff */
[----:B------:R-:W-:Y:S05]  /*1dc90*/  BRA `(.L_x_14913) ;  /* 0x0000008800e47947 */ /* 0x000fea0003800000 */
.L_x_14911:
        /* <DEDUP_REMOVED lines=58> */
.L_x_15105:
        /* <DEDUP_REMOVED lines=37> */
.L_x_15103:
        /* <DEDUP_REMOVED lines=13> */
.L_x_15106:
        /* <DEDUP_REMOVED lines=13> */
[----:B------:R-:W-:Y:S01]  /*1e430*/  IMAD R9, R10, R7, RZ ;  /* 0x000000070a097224 */ /* 0x000fe200078e02ff */
[----:B------:R-:W-:-:S03]  /*1e440*/  IABS R10, R25 ;  /* 0x00000019000a7213 */ /* 0x000fc60000000000 */
        /* <DEDUP_REMOVED lines=20> */
[----:B------:R-:W-:Y:S01]  /*1e590*/  IMAD.MOV.U32 R2, RZ, RZ, R8 ;  /* 0x000000ffff027224 */ /* 0x000fe200078e0008 */
[----:B------:R-:W-:-:S03]  /*1e5a0*/  IABS R8, R6 ;  /* 0x0000000600087213 */ /* 0x000fc60000000000 */
[----:B------:R-:W-:Y:S02]  /*1e5b0*/  IMAD R9, R2, R5, RZ ;  /* 0x0000000502097224 */ /* 0x000fe400078e02ff */
[----:B------:R-:W-:Y:S02]  /*1e5c0*/  IMAD.MOV.U32 R2, RZ, RZ, RZ ;  /* 0x000000ffff027224 */ /* 0x000fe400078e00ff */
[----:B------:R-:W-:Y:S02]  /*1e5d0*/  IMAD.MOV R8, RZ, RZ, -R8 ;  /* 0x000000ffff087224 */ /* 0x000fe400078e0a08 */
[----:B------:R-:W-:Y:S01]  /*1e5e0*/  IMAD.HI.U32 R2, R3, R9, R2 ;  /* 0x0000000903027227 */ /* 0x000fe200078e0002 */
[----:B------:R-:W-:-:S05]  /*1e5f0*/  IABS R3, R7 ;  /* 0x0000000700037213 */ /* 0x000fca0000000000 */
        /* <DEDUP_REMOVED lines=19> */
.L_x_15107:
        /* <DEDUP_REMOVED lines=34> */
[----:B------:R-:W-:Y:S01]  /*1e950*/  IABS R8, R7 ;  /* 0x0000000700087213 */ /* 0x000fe20000000000 */
[----:B------:R-:W-:-:S03]  /*1e960*/  IMAD.MOV R26, RZ, RZ, -R7 ;  /* 0x000000ffff1a7224 */ /* 0x000fc600078e0a07 */
        /* <DEDUP_REMOVED lines=24> */
.L_x_15108:
[----:B------:R-:W-:-:S05]  /*1eaf0*/  LOP3.LUT R2, RZ, R2, RZ, 0x33, !PT ;  /* 0x00000002ff027212 */ /* 0x000fca00078e33ff */
[----:B------:R-:W-:Y:S01]  /*1eb00*/  IMAD.IADD R25, R25, 0x1, R2 ;  /* 0x0000000119197824 */ /* 0x000fe200078e0202 */
[----:B------:R-:W-:Y:S06]  /*1eb10*/  BRA `(.L_x_15109) ;  /* 0x00000000000c7947 */ /* 0x000fec0003800000 */
.L_x_15104:
[----:B------:R-:W-:Y:S02]  /*1eb20*/  IMAD.MOV.U32 R25, RZ, RZ, RZ ;  /* 0x000000ffff197224 */ /* 0x000fe400078e00ff */
[----:B------:R-:W-:Y:S02]  /*1eb30*/  IMAD.U32 R24, RZ, RZ, UR6 ;  /* 0x00000006ff187e24 */ /* 0x000fe4000f8e00ff */
[----:B------:R-:W-:-:S07]  /*1eb40*/  IMAD.MOV.U32 R26, RZ, RZ, RZ ;  /* 0x000000ffff1a7224 */ /* 0x000fce00078e00ff */
.L_x_15109:
[----:B------:R-:W-:-:S13]  /*1eb50*/  ISETP.NE.AND P0, PT, R0, RZ, PT ;  /* 0x000000ff0000720c */ /* 0x000fda0003f05270 */
[----:B------:R-:W0:Y:S01]  /*1eb60*/  @!P0 S2R R3, SR_CgaCtaId ;  /* 0x0000000000038919 */ /* 0x000e220000008800 */
[----:B------:R-:W-:-:S04]  /*1eb70*/  @!P0 MOV R0, 0x400 ;  /* 0x0000040000008802 */ /* 0x000fc80000000f00 */
[----:B0-----:R-:W-:-:S05]  /*1eb80*/  @!P0 LEA R0, R3, R0, 0x18 ;  /* 0x0000000003008211 */ /* 0x001fca00078ec0ff */
[----:B------:R2:W-:Y:S01]  /*1eb90*/  @!P0 STS.128 [R0+0x132d0], R24 ;  /* 0x0132d01800008388 */ /* 0x0005e20000000c00 */
[----:B------:R-:W-:Y:S06]  /*1eba0*/  BAR.ARV 0x5, 0x200 ;  /* 0x0148000000007b1d */ /* 0x000fec0000002000 */
.L_x_15102:
[----:B0-2---:R-:W-:Y:S01]  /*1ebb0*/  IMAD.MOV.U32 R0, RZ, RZ, 0x1 ;  /* 0x00000001ff007424 */ /* 0x005fe200078e00ff */
[----:B------:R0:W-:Y:S01]  /*1ebc0*/  STL [R1+0xc], RZ ;  /* 0x00000cff01007387 */ /* 0x0001e20000100800 */
[----:B------:R-:W-:Y:S02]  /*1ebd0*/  ULDC UR4, c[0x0][0xc3c] ;  /* 0x00030f0000047ab9 */ /* 0x000fe40000000800 */
[----:B-1----:R-:W-:Y:S01]  /*1ebe0*/  ISETP.GE.AND P0, PT, R27, UR4, PT ;  /* 0x000000041b007c0c */ /* 0x002fe2000bf06270 */
        /* <DEDUP_REMOVED lines=15> */
[----:B------:R-:W-:Y:S02]  /*1ece0*/  IMAD.SHL.U32 R2, R9, 0x20, RZ ;  /* 0x0000002009027824 */ /* 0x000fe400078e00ff */
[----:B------:R-:W-:Y:S01]  /*1ecf0*/  IMAD.SHL.U32 R6, R12, 0x10, RZ ;  /* 0x000000100c067824 */ /* 0x000fe200078e00ff */
[----:B------:R-:W-:Y:S01]  /*1ed00*/  LOP3.LUT R8, R5, 0x30, R8, 0x78, !PT ;  /* 0x0000003005087812 */ /* 0x000fe200078e7808 */
[----:B------:R-:W-:Y:S01]  /*1ed10*/  IMAD.SHL.U32 R4, R9, 0x8, RZ ;  /* 0x0000000809047824 */ /* 0x000fe200078e00ff */
[----:B------:R-:W-:Y:S02]  /*1ed20*/  LOP3.LUT R5, R2, 0x80, RZ, 0xc0, !PT ;  /* 0x0000008002057812 */ /* 0x000fe400078ec0ff */
[----:B------:R-:W-:Y:S02]  /*1ed30*/  LOP3.LUT R7, R6, 0x600, RZ, 0xc0, !PT ;  /* 0x0000060006077812 */ /* 0x000fe400078ec0ff */
[----:B------:R-:W-:Y:S01]  /*1ed40*/  LOP3.LUT R3, R3, 0x30, R4, 0x78, !PT ;  /* 0x0000003003037812 */ /* 0x000fe200078e7804 */
[----:B------:R-:W-:Y:S01]  /*1ed50*/  IMAD.SHL.U32 R4, R9, 0x4, RZ ;  /* 0x0000000409047824 */ /* 0x000fe200078e00ff */
[----:B------:R-:W-:-:S02]  /*1ed60*/  LOP3.LUT R5, R5, 0x10, R9, 0xf8, !PT ;  /* 0x0000001005057812 */ /* 0x000fc400078ef809 */
        /* <DEDUP_REMOVED lines=30> */
.L_x_15240:
[----:B------:R-:W-:Y:S05]  /*1ef50*/  YIELD ;  /* 0x0000000000007946 */ /* 0x000fea0003800000 */
[----:B------:R-:W-:Y:S01]  /*1ef60*/  ULDC.64 UR4, c[0x0][0xa28] ;  /* 0x00028a0000047ab9 */ /* 0x000fe20000000a00 */
[----:B------:R-:W-:Y:S01]  /*1ef70*/  IMAD.MOV.U32 R12, RZ, RZ, RZ ;  /* 0x000000ffff0c7224 */ /* 0x000fe200078e00ff */
[----:B------:R-:W-:Y:S01]  /*1ef80*/  ISETP.NE.U32.AND P0, PT, RZ, UR4, PT ;  /* 0x00000004ff007c0c */ /* 0x000fe2000bf05070 */
[----:B0-----:R-:W0:Y:S01]  /*1ef90*/  LDC.64 R6, c[0x0][0xa00] ;  /* 0x00028000ff067b82 */ /* 0x001e220000000a00 */
[----:B-1----:R-:W-:Y:S01]  /*1efa0*/  IMAD.MOV.U32 R0, RZ, RZ, RZ ;  /* 0x000000ffff007224 */ /* 0x002fe200078e00ff */
        /* <DEDUP_REMOVED lines=12> */
[----:B------:R-:W-:Y:S01]  /*1f070*/  IMAD.MOV.U32 R4, RZ, RZ, RZ ;  /* 0x000000ffff047224 */ /* 0x000fe200078e00ff */
[----:B------:R-:W-:Y:S01]  /*1f080*/  ISETP.NE.U32.AND P0, PT, RZ, UR4, PT ;  /* 0x00000004ff007c0c */ /* 0x000fe2000bf05070 */
[----:B-1----:R-:W0:Y:S03]  /*1f090*/  LDC.64 R2, c[0x0][0xa10] ;  /* 0x00028400ff027b82 */ /* 0x002e260000000a00 */
[----:B------:R-:W-:-:S05]  /*1f0a0*/  ISETP.NE.AND.EX P0, PT, RZ, UR5, PT, P0 ;  /* 0x00000005ff007c0c */ /* 0x000fca000bf05300 */
[----:B------:R-:W1:Y:S08]  /*1f0b0*/  @P2 LDC.64 R8, c[0x0][0xa18] ;  /* 0x00028600ff082b82 */ /* 0x000e700000000a00 */
[----:B------:R-:W3:Y:S01]  /*1f0c0*/  @P0 LDG.E R0, desc[UR44][R6.64] ;  /* 0x0000002c06000981 */ /* 0x000ee2000c1e1900 */
[----:B------:R-:W-:Y:S01]  /*1f0d0*/  ULDC UR4, c[0x0][0x288] ;  /* 0x0000a20000047ab9 */ /* 0x000fe20000000800 */
[----:B0-----:R-:W-:-:S05]  /*1f0e0*/  IMAD.WIDE R2, R27, 0x4, R2 ;  /* 0x000000041b027825 */ /* 0x001fca00078e0202 */
[----:B------:R-:W5:Y:S01]  /*1f0f0*/  @P1 LDG.E R4, desc[UR44][R2.64] ;  /* 0x0000002c02041981 */ /* 0x000f62000c1e1900 */
[----:B-1----:R-:W-:-:S03]  /*1f100*/  @P2 IMAD.WIDE R8, R27, 0x4, R8 ;  /* 0x000000041b082825 */ /* 0x002fc600078e0208 */
[----:B---3--:R0:W-:Y:S02]  /*1f110*/  STL [R1+0x50], R0 ;  /* 0x0000500001007387 */ /* 0x0081e40000100800 */
[----:B0-----:R-:W-:Y:S01]  /*1f120*/  IMAD.U32 R0, RZ, RZ, UR4 ;  /* 0x00000004ff007e24 */ /* 0x001fe2000f8e00ff */
[----:B------:R-:W-:-:S05]  /*1f130*/  ULDC.64 UR4, c[0x0][0x418] ;  /* 0x0001060000047ab9 */ /* 0x000fca0000000a00 */
        /* <DEDUP_REMOVED lines=10> */
[----:B---3--:R0:W-:Y:S04]  /*1f1e0*/  STL [R1+0x4c], R0 ;  /* 0x00004c0001007387 */ /* 0x0081e80000100800 */
[----:B--2---:R0:W-:Y:S01]  /*1f1f0*/  STL [R1+0x24], R12 ;  /* 0x0000240c01007387 */ /* 0x0041e20000100800 */
[----:B------:R-:W-:Y:S01]  /*1f200*/  IMAD.MOV.U32 R11, RZ, RZ, R0 ;  /* 0x000000ffff0b7224 */ /* 0x000fe200078e0000 */
[----:B------:R-:W-:Y:S06]  /*1f210*/  @P2 BRA `(.L_x_15111) ;  /* 0x0000000000142947 */ /* 0x000fec0003800000 */
[----:B------:R-:W-:Y:S05]  /*1f220*/  @!P0 BRA `(.L_x_15111) ;  /* 0x0000000000108947 */ /* 0x000fea0003800000 */
[----:B0-----:R-:W2:Y:S04]  /*1f230*/  LDG.E R0, desc[UR44][R6.64] ;  /* 0x0000002c06007981 */ /* 0x001ea8000c1e1900 */
[----:B------:R-:W2:Y:S02]  /*1f240*/  LDG.E R6, desc[UR44][R6.64+0x4] ;  /* 0x0000042c06067981 */ /* 0x000ea4000c1e1900 */
[----:B--2---:R-:W-:-:S05]  /*1f250*/  IMAD.IADD R11, R6, 0x1, -R0 ;  /* 0x00000001060b7824 */ /* 0x004fca00078e0a00 */
[----:B------:R1:W-:Y:S02]  /*1f260*/  STL [R1+0x4c], R11 ;  /* 0x00004c0b01007387 */ /* 0x0003e40000100800 */
.L_x_15111:
[----:B------:R-:W-:Y:S01]  /*1f270*/  ULDC.64 UR4, c[0x0][0xa20] ;  /* 0x0002880000047ab9 */ /* 0x000fe20000000a00 */
[C---:B------:R-:W-:Y:S02]  /*1f280*/  LOP3.LUT R10, R26.reuse, 0xff000000, RZ, 0xc0, !PT ;  /* 0xff0000001a0a7812 */ /* 0x040fe400078ec0ff */
[----:B------:R-:W-:Y:S02]  /*1f290*/  ISETP.NE.U32.AND P0, PT, RZ, UR4, PT ;  /* 0x00000004ff007c0c */ /* 0x000fe4000bf05070 */
[----:B------:R-:W-:Y:S02]  /*1f2a0*/  SHF.R.U32.HI R10, RZ, 0x8, R10 ;  /* 0x00000008ff0a7819 */ /* 0x000fe4000001160a */
[----:B------:R-:W-:Y:S02]  /*1f2b0*/  ISETP.NE.AND.EX P0, PT, RZ, UR5, PT, P0 ;  /* 0x00000005ff007c0c */ /* 0x000fe4000bf05300 */
[C---:B0-----:R-:W-:Y:S02]  /*1f2c0*/  LOP3.LUT R0, R26.reuse, 0xff0000, RZ, 0xc0, !PT ;  /* 0x00ff00001a007812 */ /* 0x041fe400078ec0ff */
[----:B------:R-:W-:-:S02]  /*1f2d0*/  LOP3.LUT R17, R26, 0xffff, RZ, 0xc0, !PT ;  /* 0x0000ffff1a117812 */ /* 0x000fc400078ec0ff */
[----:B------:R-:W-:-:S07]  /*1f2e0*/  LEA.HI R10, R0, R10, RZ, 0x10 ;  /* 0x0000000a000a7211 */ /* 0x000fce00078f80ff */
[----:B------:R-:W-:Y:S05]  /*1f2f0*/  @!P0 BRA `(.L_x_15112) ;  /* 0x0000000000108947 */ /* 0x000fea0003800000 */
[----:B------:R-:W0:Y:S02]  /*1f300*/  LDC.64 R6, c[0x0][0xa20] ;  /* 0x00028800ff067b82 */ /* 0x000e240000000a00 */
[----:B0-----:R-:W-:-:S05]  /*1f310*/  IMAD.WIDE R6, R27, 0x4, R6 ;  /* 0x000000041b067825 */ /* 0x001fca00078e0206 */
[----:B------:R0:W5:Y:S01]  /*1f320*/  LDG.E R5, desc[UR44][R6.64] ;  /* 0x0000002c06057981 */ /* 0x000162000c1e1900 */
[----:B------:R-:W-:Y:S05]  /*1f330*/  BRA `(.L_x_15113) ;  /* 0x0000000000247947 */ /* 0x000fea0003800000 */
.L_x_15112:
        /* <DEDUP_REMOVED lines=9> */
.L_x_15113:
[----:B------:R-:W2:Y:S04]  /*1f3d0*/  @P1 LDG.E R0, desc[UR44][R2.64] ;  /* 0x0000002c02001981 */ /* 0x000ea8000c1e1900 */
[----:B0-----:R0:W2:Y:S01]  /*1f3e0*/  @P1 LDG.E R6, desc[UR44][R2.64+0x4] ;  /* 0x0000042c02061981 */ /* 0x0010a2000c1e1900 */
[----:B-----5:R-:W-:Y:S02]  /*1f3f0*/  IMAD.IADD R5, R5, 0x1, -R12 ;  /* 0x0000000105057824 */ /* 0x020fe400078e0a0c */
[----:B------:R-:W-:Y:S01]  /*1f400*/  IMAD R25, R25, 0xc0, RZ ;  /* 0x000000c019197824 */ /* 0x000fe200078e02ff */
[----:B0-----:R-:W0:Y:S02]  /*1f410*/  LDC R2, c[0x0][0x448] ;  /* 0x00011200ff027b82 */ /* 0x001e240000000800 */
[----:B0-----:R-:W-:-:S13]  /*1f420*/  ISETP.NE.AND P2, PT, R2, 0x1, PT ;  /* 0x000000010200780c */ /* 0x001fda0003f45270 */
[----:B------:R-:W0:Y:S08]  /*1f430*/  @P2 LDC R3, c[0x0][0x44c] ;  /* 0x00011300ff032b82 */ /* 0x000e300000000800 */
[----:B------:R-:W3:Y:S01]  /*1f440*/  @P2 LDC R2, c[0x0][0x450] ;  /* 0x00011400ff022b82 */ /* 0x000ee20000000800 */
[----:B--2---:R-:W-:Y:S02]  /*1f450*/  @P1 IMAD.IADD R9, R6, 0x1, -R0 ;  /* 0x0000000106091824 */ /* 0x004fe400078e0a00 */
[----:B------:R-:W-:-:S02]  /*1f460*/  VIADD R0, R25, 0xbf ;  /* 0x000000bf19007836 */ /* 0x000fc40000000000 */
[----:B------:R-:W-:Y:S02]  /*1f470*/  IMAD.IADD R19, R5, 0x1, R9 ;  /* 0x0000000105137824 */ /* 0x000fe400078e0209 */
[----:B0-----:R-:W-:-:S03]  /*1f480*/  @P2 IMAD.HI.U32 R3, R0, R3, RZ ;  /* 0x0000000300032227 */ /* 0x001fc600078e00ff */
[C---:B------:R-:W-:Y:S01]  /*1f490*/  IADD3 R21, R19.reuse, 0x1, -R11 ;  /* 0x0000000113157810 */ /* 0x040fe20007ffe80b */
[----:B------:R-:W-:Y:S01]  /*1f4a0*/  VIADD R26, R19, 0x9f ;  /* 0x0000009f131a7836 */ /* 0x000fe20000000000 */
[----:B---3--:R-:W-:-:S03]  /*1f4b0*/  @P2 SHF.R.U32.HI R0, RZ, R2, R3 ;  /* 0x00000002ff002219 */ /* 0x008fc60000011603 */
[----:B------:R-:W-:-:S04]  /*1f4c0*/  IMAD.HI R26, R26, 0x66666667, RZ ;  /* 0x666666671a1a7827 */ /* 0x000fc800078e02ff */
[----:B------:R-:W-:Y:S01]  /*1f4d0*/  IMAD.IADD R0, R21, 0x1, R0 ;  /* 0x0000000115007824 */ /* 0x000fe200078e0200 */
[----:B------:R-:W-:-:S04]  /*1f4e0*/  SHF.R.U32.HI R2, RZ, 0x1f, R26 ;  /* 0x0000001fff027819 */ /* 0x000fc8000001161a */
[----:B------:R-:W-:Y:S02]  /*1f4f0*/  LEA.HI.SX32 R26, R26, R2, 0x1a ;  /* 0x000000021a1a7211 */ /* 0x000fe400078fd2ff */
[----:B------:R-:W0:Y:S02]  /*1f500*/  LDC.64 R2, c[0x0][0x9e0] ;  /* 0x00027800ff027b82 */ /* 0x000e240000000a00 */
        /* <DEDUP_REMOVED lines=14> */
.L_x_15116:
[----:B------:R-:W-:-:S13]  /*1f5f0*/  ISETP.NE.AND P0, PT, R3, 0x1, PT ;  /* 0x000000010300780c */ /* 0x000fda0003f05270 */
[----:B------:R-:W0:Y:S02]  /*1f600*/  @P0 LDC.64 R6, c[0x0][0x9e8] ;  /* 0x00027a00ff060b82 */ /* 0x000e240000000a00 */
[----:B0-----:R-:W-:-:S05]  /*1f610*/  @P0 IMAD.HI.U32 R6, R8, R6, RZ ;  /* 0x0000000608060227 */ /* 0x001fca00078e00ff */
[----:B------:R-:W-:-:S07]  /*1f620*/  @P0 SHF.R.U32.HI R8, RZ, R7, R6 ;  /* 0x00000007ff080219 */ /* 0x000fce0000011606 */
.L_x_15117:
[----:B------:R-:W-:Y:S05]  /*1f630*/  BSYNC B0 ;  /* 0x0000000000007941 */ /* 0x000fea0003800000 */
.L_x_15115:
[----:B------:R-:W-:-:S05]  /*1f640*/  IMAD R8, R8, R3, R3 ;  /* 0x0000000308087224 */ /* 0x000fca00078e0203 */
[----:B------:R-:W-:-:S07]  /*1f650*/  VIMNMX R2, R2, R8, PT ;  /* 0x0000000802027248 */ /* 0x000fce0003fe0100 */
.L_x_15114:
[----:B------:R-:W0:Y:S01]  /*1f660*/  @P2 LDC R6, c[0x0][0x44c] ;  /* 0x00011300ff062b82 */ /* 0x000e220000000800 */
[----:B------:R-:W-:Y:S01]  /*1f670*/  VIADD R2, R2, 0x9f ;  /* 0x0000009f02027836 */ /* 0x000fe20000000000 */
[----:B------:R-:W-:Y:S01]  /*1f680*/  ULDC UR4, c[0x0][0x9dc] ;  /* 0x0002770000047ab9 */ /* 0x000fe20000000800 */
[----:B------:R-:W-:Y:S02]  /*1f690*/  IMAD.MOV.U32 R0, RZ, RZ, R25 ;  /* 0x000000ffff007224 */ /* 0x000fe400078e0019 */
[----:B------:R-:W-:-:S03]  /*1f6a0*/  IMAD.HI R2, R2, 0x66666667, RZ ;  /* 0x6666666702027827 */ /* 0x000fc600078e02ff */
[----:B------:R-:W2:Y:S01]  /*1f6b0*/  @P2 LDC R7, c[0x0][0x450] ;  /* 0x00011400ff072b82 */ /* 0x000ea20000000800 */
[----:B------:R-:W-:Y:S01]  /*1f6c0*/  IMAD.IADD R22, R19, 0x1, -R11 ;  /* 0x0000000113167824 */ /* 0x000fe200078e0a0b */
[----:B------:R-:W-:-:S04]  /*1f6d0*/  SHF.R.U32.HI R8, RZ, 0x1f, R2 ;  /* 0x0000001fff087819 */ /* 0x000fc80000011602 */
[----:B------:R-:W-:-:S04]  /*1f6e0*/  LEA.HI.SX32 R8, R2, R8, 0x1a ;  /* 0x0000000802087211 */ /* 0x000fc800078fd2ff */
[----:B------:R-:W-:Y:S01]  /*1f6f0*/  VIMNMX R8, R26, R8, PT ;  /* 0x000000081a087248 */ /* 0x000fe20003fe0100 */
[----:B0-----:R-:W-:-:S05]  /*1f700*/  @P2 IMAD.HI.U32 R6, R25, R6, RZ ;  /* 0x0000000619062227 */ /* 0x001fca00078e00ff */
        /* <DEDUP_REMOVED lines=14> */
.L_x_15120:
[----:B------:R-:W-:-:S13]  /*1f7f0*/  ISETP.NE.AND P0, PT, R3, 0x1, PT ;  /* 0x000000010300780c */ /* 0x000fda0003f05270 */
[----:B------:R-:W0:Y:S02]  /*1f800*/  @P0 LDC.64 R6, c[0x0][0x9e8] ;  /* 0x00027a00ff060b82 */ /* 0x000e240000000a00 */
[----:B0-----:R-:W-:-:S05]  /*1f810*/  @P0 IMAD.HI.U32 R6, R2, R6, RZ ;  /* 0x0000000602060227 */ /* 0x001fca00078e00ff */
[----:B------:R-:W-:-:S07]  /*1f820*/  @P0 SHF.R.U32.HI R2, RZ, R7, R6 ;  /* 0x00000007ff020219 */ /* 0x000fce0000011606 */
.L_x_15121:
[----:B------:R-:W-:Y:S05]  /*1f830*/  BSYNC B0 ;  /* 0x0000000000007941 */ /* 0x000fea0003800000 */
.L_x_15119:
[----:B------:R-:W-:-:S05]  /*1f840*/  IMAD R2, R2, R3, RZ ;  /* 0x0000000302027224 */ /* 0x000fca00078e02ff */
[----:B------:R-:W-:-:S07]  /*1f850*/  VIMNMX R0, R0, R2, !PT ;  /* 0x0000000200007248 */ /* 0x000fce0007fe0100 */
.L_x_15118:
[----:B------:R-:W-:Y:S01]  /*1f860*/  IMAD.HI R0, R0, 0x66666667, RZ ;  /* 0x6666666700007827 */ /* 0x000fe200078e02ff */
[----:B------:R-:W-:Y:S01]  /*1f870*/  BSSY B0, `(.L_x_15122) ;  /* 0x0000027000007945 */ /* 0x000fe20003800000 */
[----:B------:R-:W-:-:S03]  /*1f880*/  LOP3.LUT R20, R10, 0xff, RZ, 0xc0, !PT ;  /* 0x000000ff0a147812 */ /* 0x000fc600078ec0ff */
[----:B------:R-:W-:-:S04]  /*1f890*/  SHF.R.U32.HI R2, RZ, 0x1f, R0 ;  /* 0x0000001fff027819 */ /* 0x000fc80000011600 */
[----:B------:R-:W-:Y:S02]  /*1f8a0*/  LEA.HI.SX32 R2, R0, R2, 0x1a ;  /* 0x0000000200027211 */ /* 0x000fe400078fd2ff */
[----:B------:R-:W-:Y:S02]  /*1f8b0*/  SHF.R.U32.HI R0, RZ, 0x10, R10 ;  /* 0x00000010ff007819 */ /* 0x000fe4000001160a */
[----:B------:R-:W-:Y:S01]  /*1f8c0*/  VIMNMX R6, RZ, R2, !PT ;  /* 0x00000002ff067248 */ /* 0x000fe20007fe0100 */
[----:B------:R-:W-:-:S03]  /*1f8d0*/  IMAD.MOV.U32 R2, RZ, RZ, RZ ;  /* 0x000000ffff027224 */ /* 0x000fc600078e00ff */
        /* <DEDUP_REMOVED lines=32> */
.L_x_15123:
[----:B------:R-:W-:Y:S05]  /*1fae0*/  BSYNC B0 ;  /* 0x0000000000007941 */ /* 0x000fea0003800000 */
.L_x_15122:
        /* <DEDUP_REMOVED lines=25> */
.L_x_15288:
[----:B--2---:R-:W-:Y:S02]  /*1fc80*/  ISETP.NE.AND P0, PT, R14, RZ, PT ;  /* 0x000000ff0e00720c */ /* 0x004fe40003f05270 */
[----:B------:R-:W-:-:S11]  /*1fc90*/  PLOP3.LUT P6, PT, PT, PT, PT, 0x8, 0x0 ;  /* 0x000000000000781c */ /* 0x000fd60003fce170 */
[----:B------:R-:W-:Y:S05]  /*1fca0*/  @P0 BRA `(.L_x_15127) ;  /* 0x00000000000c0947 */ /* 0x000fea0003800000 */
[----:B------:R-:W-:-:S03]  /*1fcb0*/  UMOV UR4, 0xffffffff ;  /* 0xffffffff00047882 */ /* 0x000fc60000000000 */
[----:B------:R-:W-:Y:S05]  /*1fcc0*/  BRA.DIV UR4, `(.L_x_15128) ;  /* 0x0000007604d07947 */ /* 0x000fea000b800000 */
[----:B------:R-:W-:-:S13]  /*1fcd0*/  ELECT P6, URZ, PT ;  /* 0x00000000003f782f */ /* 0x000fda00038c0000 */
.L_x_15127:
        /* <DEDUP_REMOVED lines=9> */
.L_x_15291:
[----:B------:R-:W-:Y:S05]  /*1fd70*/  BSYNC B1 ;  /* 0x0000000000017941 */ /* 0x000fea0003800000 */
.L_x_15129:
[----:B------:R-:W-:Y:S04]  /*1fd80*/  BSSY B1, `(.L_x_15131) ;  /* 0x0000050000017945 */ /* 0x000fe80003800000 */
[----:B------:R-:W-:Y:S05]  /*1fd90*/  @!P6 BRA `(.L_x_15132) ;  /* 0x000000040038e947 */ /* 0x000fea0003800000 */
[----:B------:R-:W0:Y:S04]  /*1fda0*/  LDL R9, [R1+0x14] ;  /* 0x0000140001097983 */ /* 0x000e280000100800 */
[----:B------:R-:W2:Y:S01]  /*1fdb0*/  LDL R7, [R1+0x20] ;  /* 0x0000200001077983 */ /* 0x000ea20000100800 */
[----:B------:R-:W3:Y:S01]  /*1fdc0*/  S2R R8, SR_TID.X ;  /* 0x0000000000087919 */ /* 0x000ee20000002100 */
[----:B------:R-:W-:Y:S01]  /*1fdd0*/  BSSY B2, `(.L_x_15133) ;  /* 0x0000007000027945 */ /* 0x000fe20003800000 */
[----:B---3--:R-:W-:-:S04]  /*1fde0*/  LOP3.LUT R8, R8, 0x7f, RZ, 0xc0, !PT ;  /* 0x0000007f08087812 */ /* 0x008fc800078ec0ff */
[----:B------:R-:W-:Y:S01]  /*1fdf0*/  ISETP.NE.AND P1, PT, R8, RZ, PT ;  /* 0x000000ff0800720c */ /* 0x000fe20003f25270 */
[----:B0-----:R-:W-:Y:S01]  /*1fe00*/  IMAD R6, R9, 0x8, R18 ;  /* 0x0000000809067824 */ /* 0x001fe200078e0212 */
[----:B--2---:R-:W-:-:S04]  /*1fe10*/  SHF.L.U32 R7, R7, 0x1f, RZ ;  /* 0x0000001f07077819 */ /* 0x004fc800000006ff */
[----:B------:R-:W0:Y:S02]  /*1fe20*/  SYNCS.PHASECHK.TRANS64.TRYWAIT P0, [R6+URZ+0x132a0], R7 ;  /* 0x0132a007060075a7 */ /* 0x000e24000800017f */
[----:B0-----:R-:W-:Y:S05]  /*1fe30*/  @!P0 BRA `(.L_x_15134) ;  /* 0x0000007400a88947 */ /* 0x001fea0003800000 */
.L_x_15292:
[----:B------:R-:W-:Y:S05]  /*1fe40*/  BSYNC B2 ;  /* 0x0000000000027941 */ /* 0x000fea0003800000 */
.L_x_15133:
        /* <DEDUP_REMOVED lines=9> */
.L_x_15136:
[----:B------:R-:W-:Y:S05]  /*1fee0*/  BSYNC B2 ;  /* 0x0000000000027941 */ /* 0x000fea0003800000 */
.L_x_15135:
[----:B------:R-:W2:Y:S01]  /*1fef0*/  LDL R8, [R1+0x14] ;  /* 0x0000140001087983 */ /* 0x000ea20000100800 */
        /* <DEDUP_REMOVED lines=11> */
[----:B-1----:R-:W-:-:S07]  /*1ffb0*/  VIADD R11, R8, 0xe000 ;  /* 0x0000e000080b7836 */ /* 0x002fce0000000000 */
.L_x_15137:
        /* <DEDUP_REMOVED lines=13> */
.L_x_15293:
[----:B------:R-:W-:Y:S05]  /*20090*/  BSYNC B2 ;  /* 0x0000000000027941 */ /* 0x000fea0003800000 */
.L_x_15138:
        /* <DEDUP_REMOVED lines=11> */
.L_x_15141:
[----:B------:R-:W-:Y:S05]  /*20150*/  BSYNC B2 ;  /* 0x0000000000027941 */ /* 0x000fea0003800000 */
.L_x_15140:
        /* <DEDUP_REMOVED lines=8> */
.L_x_15142:
        /* <DEDUP_REMOVED lines=10> */
.L_x_15132:
[----:B------:R-:W-:Y:S05]  /*20280*/  BSYNC B1 ;  /* 0x0000000000017941 */ /* 0x000fea0003800000 */
.L_x_15131:
[----:B------:R-:W0:Y:S04]  /*20290*/  LDL.LU R7, [R1+0x14] ;  /* 0x0000140001077983 */ /* 0x000e280000300800 */
        /* <DEDUP_REMOVED lines=12> */
.L_x_15155:
        /* <DEDUP_REMOVED lines=13> */
.L_x_15294:
[----:B------:R-:W-:Y:S05]  /*20430*/  BSYNC B2 ;  /* 0x0000000000027941 */ /* 0x000fea0003800000 */
.L_x_15145:
        /* <DEDUP_REMOVED lines=9> */
.L_x_15148:
[----:B------:R-:W-:Y:S05]  /*204d0*/  BSYNC B2 ;  /* 0x0000000000027941 */ /* 0x000fea0003800000 */
.L_x_15147:
        /* <DEDUP_REMOVED lines=11> */
[----:B-1----:R-:W-:-:S07]  /*20590*/  VIADD R11, R8, 0xe000 ;  /* 0x0000e000080b7836 */ /* 0x002fce0000000000 */
.L_x_15149:
        /* <DEDUP_REMOVED lines=13> */
.L_x_15295:
[----:B------:R-:W-:Y:S05]  /*20670*/  BSYNC B2 ;  /* 0x0000000000027941 */ /* 0x000fea0003800000 */
.L_x_15150:
        /* <DEDUP_REMOVED lines=11> */
.L_x_15153:
[----:B------:R-:W-:Y:S05]  /*20730*/  BSYNC B2 ;  /* 0x0000000000027941 */ /* 0x000fea0003800000 */
.L_x_15152:
        /* <DEDUP_REMOVED lines=8> */
.L_x_15154:
        /* <DEDUP_REMOVED lines=10> */
.L_x_15144:
[----:B------:R-:W-:Y:S05]  /*20860*/  BSYNC B1 ;  /* 0x0000000000017941 */ /* 0x000fea0003800000 */
.L_x_15143:
[----:B------:R-:W2:Y:S04]  /*20870*/  LDL.LU R7, [R1+0x14] ;  /* 0x0000140001077983 */ /* 0x000ea80000300800 */
        /* <DEDUP_REMOVED lines=9> */
[----:B------:R2:W-:Y:S01]  /*20910*/  STL [R1+0x14], R6 ;  /* 0x0000140601007387 */ /* 0x0005e20000100800 */
[----:B------:R-:W-:Y:S05]  /*20920*/  @P2 BRA `(.L_x_15155) ;  /* 0xfffffff8008c2947 */ /* 0x000fea000383ffff */
.L_x_15125:
[----:B------:R-:W-:Y:S05]  /*20930*/  BSYNC B0 ;  /* 0x0000000000007941 */ /* 0x000fea0003800000 */
.L_x_15124:
[----:B------:R-:W3:Y:S01]  /*20940*/  LDC R2, c[0x0][0x448] ;  /* 0x00011200ff027b82 */ /* 0x000ee20000000800 */
[----:B------:R-:W-:Y:S07]  /*20950*/  @!P0 WARPSYNC.ALL ;  /* 0x0000000000008948 */ /* 0x000fee0003800000 */
[----:B------:R-:W-:Y:S01]  /*20960*/  @!P0 BAR.SYNC.DEFER_BLOCKING 0xc, 0x200 ;  /* 0x0308000000008b1d */ /* 0x000fe20000010000 */
[----:B---3--:R-:W-:Y:S01]  /*20970*/  ISETP.NE.AND P1, PT, R2, 0x1, PT ;  /* 0x000000010200780c */ /* 0x008fe20003f25270 */
[----:B------:R-:W-:-:S12]  /*20980*/  VIADD R2, R25, 0xbf ;  /* 0x000000bf19027836 */ /* 0x000fd80000000000 */
        /* <DEDUP_REMOVED lines=11> */
[----:B0-2---:R-:W-:-:S11]  /*20a40*/  VIADD R6, R21, 0xffffffff ;  /* 0xffffffff15067836 */ /* 0x005fd60000000000 */
        /* <DEDUP_REMOVED lines=8> */
.L_x_15158:
[----:B------:R-:W-:-:S13]  /*20ad0*/  ISETP.NE.AND P0, PT, R3, 0x1, PT ;  /* 0x000000010300780c */ /* 0x000fda0003f05270 */
[----:B------:R-:W0:Y:S02]  /*20ae0*/  @P0 LDC.64 R4, c[0x0][0x9e8] ;  /* 0x00027a00ff040b82 */ /* 0x000e240000000a00 */
[----:B0-----:R-:W-:-:S05]  /*20af0*/  @P0 IMAD.HI.U32 R4, R6, R4, RZ ;  /* 0x0000000406040227 */ /* 0x001fca00078e00ff */
[----:B------:R-:W-:-:S07]  /*20b00*/  @P0 SHF.R.U32.HI R6, RZ, R5, R4 ;  /* 0x00000005ff060219 */ /* 0x000fce0000011604 */
.L_x_15159:
[----:B------:R-:W-:Y:S05]  /*20b10*/  BSYNC B0 ;  /* 0x0000000000007941 */ /* 0x000fea0003800000 */
.L_x_15157:
[----:B------:R-:W-:-:S05]  /*20b20*/  IMAD R6, R6, R3, R3 ;  /* 0x0000000306067224 */ /* 0x000fca00078e0203 */
[----:B------:R-:W-:-:S07]  /*20b30*/  VIMNMX R2, R2, R6, PT ;  /* 0x0000000602027248 */ /* 0x000fce0003fe0100 */
.L_x_15156:
[----:B------:R-:W-:Y:S01]  /*20b40*/  VIADD R2, R2, 0x9f ;  /* 0x0000009f02027836 */ /* 0x000fe20000000000 */
[----:B------:R-:W3:Y:S01]  /*20b50*/  @P1 LDC R5, c[0x0][0x450] ;  /* 0x00011400ff051b82 */ /* 0x000ee20000000800 */
[----:B------:R-:W-:Y:S02]  /*20b60*/  ULDC UR4, c[0x0][0x9dc] ;  /* 0x0002770000047ab9 */ /* 0x000fe40000000800 */
[----:B------:R-:W-:-:S05]  /*20b70*/  IMAD.HI R2, R2, 0x66666667, RZ ;  /* 0x6666666702027827 */ /* 0x000fca00078e02ff */
[----:B------:R-:W-:-:S04]  /*20b80*/  SHF.R.U32.HI R4, RZ, 0x1f, R2 ;  /* 0x0000001fff047819 */ /* 0x000fc80000011602 */
[----:B------:R-:W-:Y:S02]  /*20b90*/  LEA.HI.SX32 R4, R2, R4, 0x1a ;  /* 0x0000000402047211 */ /* 0x000fe400078fd2ff */
[----:B------:R-:W4:Y:S02]  /*20ba0*/  @P1 LDC R2, c[0x0][0x44c] ;  /* 0x00011300ff021b82 */ /* 0x000f240000000800 */
[----:B0-2---:R-:W-:Y:S01]  /*20bb0*/  VIMNMX R6, R26, R4, PT ;  /* 0x000000041a067248 */ /* 0x005fe20003fe0100 */
[----:B------:R-:W-:Y:S02]  /*20bc0*/  IMAD.MOV.U32 R4, RZ, RZ, R25 ;  /* 0x000000ffff047224 */ /* 0x000fe400078e0019 */
[----:B----4-:R-:W-:-:S05]  /*20bd0*/  @P1 IMAD.HI.U32 R2, R25, R2, RZ ;  /* 0x0000000219021227 */ /* 0x010fca00078e00ff */
[----:B---3--:R-:W-:-:S05]  /*20be0*/  @P1 SHF.R.U32.HI R4, RZ, R5, R2 ;  /* 0x00000005ff041219 */ /* 0x008fca0000011602 */
        /* <DEDUP_REMOVED lines=13> */
.L_x_15162:
[----:B------:R-:W-:-:S13]  /*20cc0*/  ISETP.NE.AND P0, PT, R3, 0x1, PT ;  /* 0x000000010300780c */ /* 0x000fda0003f05270 */
[----:B------:R-:W0:Y:S02]  /*20cd0*/  @P0 LDC.64 R4, c[0x0][0x9e8] ;  /* 0x00027a00ff040b82 */ /* 0x000e240000000a00 */
[----:B0-----:R-:W-:-:S05]  /*20ce0*/  @P0 IMAD.HI.U32 R4, R7, R4, RZ ;  /* 0x0000000407040227 */ /* 0x001fca00078e00ff */
[----:B------:R-:W-:-:S07]  /*20cf0*/  @P0 SHF.R.U32.HI R7, RZ, R5, R4 ;  /* 0x00000005ff070219 */ /* 0x000fce0000011604 */
.L_x_15163:
[----:B------:R-:W-:Y:S05]  /*20d00*/  BSYNC B0 ;  /* 0x0000000000007941 */ /* 0x000fea0003800000 */
.L_x_15161:
[----:B------:R-:W-:-:S05]  /*20d10*/  IMAD R3, R7, R3, RZ ;  /* 0x0000000307037224 */ /* 0x000fca00078e02ff */
[----:B------:R-:W-:-:S07]  /*20d20*/  VIMNMX R2, R2, R3, !PT ;  /* 0x0000000302027248 */ /* 0x000fce0007fe0100 */
.L_x_15160:
[----:B------:R-:W-:Y:S01]  /*20d30*/  ISETP.NE.AND P1, PT, R0, RZ, PT ;  /* 0x000000ff0000720c */ /* 0x000fe20003f25270 */
[----:B------:R-:W-:Y:S01]  /*20d40*/  IMAD.HI R2, R2, 0x66666667, RZ ;  /* 0x6666666702027827 */ /* 0x000fe200078e02ff */
[----:B------:R-:W-:Y:S04]  /*20d50*/  BSSY B0, `(.L_x_15164) ;  /* 0x0000023000007945 */ /* 0x000fe80003800000 */
[----:B------:R-:W-:-:S04]  /*20d60*/  SHF.R.U32.HI R3, RZ, 0x1f, R2 ;  /* 0x0000001fff037819 */ /* 0x000fc80000011602 */
[----:B------:R-:W-:Y:S01]  /*20d70*/  LEA.HI.SX32 R3, R2, R3, 0x1a ;  /* 0x0000000302037211 */ /* 0x000fe200078fd2ff */
[----:B------:R-:W-:Y:S02]  /*20d80*/  IMAD.MOV.U32 R2, RZ, RZ, RZ ;  /* 0x000000ffff027224 */ /* 0x000fe400078e00ff */
        /* <DEDUP_REMOVED lines=31> */
.L_x_15165:
[----:B------:R-:W-:Y:S05]  /*20f80*/  BSYNC B0 ;  /* 0x0000000000007941 */ /* 0x000fea0003800000 */
.L_x_15164:
[----:B0-----:R-:W-:-:S05]  /*20f90*/  IMAD R0, R20, R2, R4 ;  /* 0x0000000214007224 */ /* 0x001fca00078e0204 */
        /* <DEDUP_REMOVED lines=22> */
.L_x_15166:
        /* <DEDUP_REMOVED lines=14> */
[----:B-1----:R-:W-:Y:S02]  /*211e0*/  IMAD.U32 R11, RZ, RZ, UR5 ;  /* 0x00000005ff0b7e24 */ /* 0x002fe4000f8e00ff */
[----:B------:R-:W-:Y:S02]  /*211f0*/  IMAD.MOV.U32 R8, RZ, RZ, 0x70 ;  /* 0x00000070ff087424 */ /* 0x000fe400078e00ff */
[----:B------:R-:W-:Y:S02]  /*21200*/  IMAD.MOV.U32 R12, RZ, RZ, 0x1 ;  /* 0x00000001ff0c7424 */ /* 0x000fe400078e00ff */
[----:B------:R-:W-:-:S07]  /*21210*/  IMAD.MOV.U32 R13, RZ, RZ, RZ ;  /* 0x000000ffff0d7224 */ /* 0x000fce00078e00ff */
[----:B------:R-:W-:-:S07]  /*21220*/  LEPC R20, `(.L_x_15169) ;  /* 0x000000001014794e */ /* 0x000fce0000000000 */
[----:B0-----:R-:W-:Y:S05]  /*21230*/  CALL.ABS.NOINC R2 ;  /* 0x0000000002007343 */ /* 0x001fea0003c00000 */
.L_x_15169:
[----:B------:R-:W-:Y:S05]  /*21240*/  BSYNC B6 ;  /* 0x0000000000067941 */ /* 0x000fea0003800000 */
.L_x_15168:
        /* <DEDUP_REMOVED lines=22> */
.L_x_15171:
[----:B------:R-:W-:Y:S05]  /*213b0*/  BSYNC B6 ;  /* 0x0000000000067941 */ /* 0x000fea0003800000 */
.L_x_15170:
        /* <DEDUP_REMOVED lines=20> */
.L_x_15173:
[----:B------:R-:W-:Y:S05]  /*21500*/  BSYNC B6 ;  /* 0x0000000000067941 */ /* 0x000fea0003800000 */
.L_x_15172:
        /* <DEDUP_REMOVED lines=19> */
.L_x_15175:
[----:B------:R-:W-:Y:S05]  /*21640*/  BSYNC B6 ;  /* 0x0000000000067941 */ /* 0x000fea0003800000 */
.L_x_15174:
[----:B------:R-:W-:Y:S01]  /*21650*/  ULDC.64 UR4, c[0x0][0x9f8] ;  /* 0x00027e0000047ab9 */ /* 0x000fe20000000a00 */
[----:B------:R-:W2:Y:S01]  /*21660*/  LDL R9, [R1+0x24] ;  /* 0x0000240001097983 */ /* 0x000ea20000100800 */
[----:B------:R-:W-:Y:S01]  /*21670*/  ISETP.NE.U32.AND P0, PT, RZ, UR4, PT ;  /* 0x00000004ff007c0c */ /* 0x000fe2000bf05070 */
[----:B------:R-:W-:Y:S01]  /*21680*/  IMAD.MOV.U32 R13, RZ, RZ, R27 ;  /* 0x000000ffff0d7224 */ /* 0x000fe200078e001b */
[----:B------:R-:W0:Y:S01]  /*21690*/  LDC R12, c[0x0][0x430] ;  /* 0x00010c00ff0c7b82 */ /* 0x000e220000000800 */
[----:B------:R-:W3:Y:S01]  /*216a0*/  LDL R14, [R1+0x68] ;  /* 0x00006800010e7983 */ /* 0x000ee20000100800 */
[----:B------:R-:W-:Y:S01]  /*216b0*/  ISETP.NE.AND.EX P0, PT, RZ, UR5, PT, P0 ;  /* 0x00000005ff007c0c */ /* 0x000fe2000bf05300 */
[----:B------:R-:W4:-:S12]  /*216c0*/  S2R R20, SR_TID.X ;  /* 0x0000000000147919 */ /* 0x000f180000002100 */
[----:B------:R-:W1:Y:S02]  /*216d0*/  @P0 LDC.64 R2, c[0x0][0x9f8] ;  /* 0x00027e00ff020b82 */ /* 0x000e640000000a00 */
[----:B-1----:R-:W-:-:S05]  /*216e0*/  @P0 IMAD.WIDE R2, R27, 0x4, R2 ;  /* 0x000000041b020825 */ /* 0x002fca00078e0202 */
[----:B------:R1:W3:Y:S01]  /*216f0*/  @P0 LDG.E R13, desc[UR44][R2.64] ;  /* 0x0000002c020d0981 */ /* 0x0002e2000c1e1900 */
[----:B----4-:R-:W-:Y:S01]  /*21700*/  LOP3.LUT R20, R20, 0x7f, RZ, 0xc0, !PT ;  /* 0x0000007f14147812 */ /* 0x010fe200078ec0ff */
[----:B------:R-:W-:Y:S01]  /*21710*/  IMAD.MOV.U32 R5, RZ, RZ, 0xa0 ;  /* 0x000000a0ff057424 */ /* 0x000fe200078e00ff */
[----:B0-----:R-:W-:Y:S01]  /*21720*/  ISETP.NE.AND P0, PT, R12, 0x1, PT ;  /* 0x000000010c00780c */ /* 0x001fe20003f05270 */
[----:B------:R-:W0:Y:S01]  /*21730*/  S2R R21, SR_TID.X ;  /* 0x0000000000157919 */ /* 0x000e220000002100 */
[----:B------:R-:W-:Y:S01]  /*21740*/  SHF.R.U32.HI R20, RZ, 0x2, R20 ;  /* 0x00000002ff147819 */ /* 0x000fe20000011614 */
[----:B------:R-:W-:-:S10]  /*21750*/  IMAD R5, R26, R5, -0xa0 ;  /* 0xffffff601a057424 */ /* 0x000fd400078e0205 */
[----:B-1----:R-:W1:Y:S08]  /*21760*/  @P0 LDC R2, c[0x0][0x434] ;  /* 0x00010d00ff020b82 */ /* 0x002e700000000800 */
[----:B------:R-:W4:Y:S08]  /*21770*/  @P0 LDC R3, c[0x0][0x438] ;  /* 0x00010e00ff030b82 */ /* 0x000f300000000800 */
[----:B------:R-:W4:Y:S01]  /*21780*/  @P0 LDC R7, c[0x0][0x438] ;  /* 0x00010e00ff070b82 */ /* 0x000f220000000800 */
[----:B0-----:R-:W-:-:S05]  /*21790*/  IMAD.SHL.U32 R21, R21, 0x20, RZ ;  /* 0x0000002015157824 */ /* 0x001fca00078e00ff */
[----:B------:R-:W-:Y:S02]  /*217a0*/  LOP3.LUT R21, R20, 0x60, R21, 0xf8, !PT ;  /* 0x0000006014157812 */ /* 0x000fe400078ef815 */
[----:B------:R-:W0:Y:S03]  /*217b0*/  S2R R20, SR_TID.X ;  /* 0x0000000000147919 */ /* 0x000e260000002100 */
[----:B------:R-:W-:Y:S02]  /*217c0*/  IMAD.IADD R0, R21, 0x1, R5 ;  /* 0x0000000115007824 */ /* 0x000fe400078e0205 */
[----:B------:R-:W1:Y:S03]  /*217d0*/  S2R R21, SR_TID.X ;  /* 0x0000000000157919 */ /* 0x000e660000002100 */
[----:B------:R-:W-:-:S02]  /*217e0*/  ISETP.GE.AND P1, PT, R0, R19, PT ;  /* 0x000000130000720c */ /* 0x000fc40003f26270 */
[----:B0-----:R-:W-:-:S04]  /*217f0*/  LOP3.LUT R20, R20, 0x7f, RZ, 0xc0, !PT ;  /* 0x0000007f14147812 */ /* 0x001fc800078ec0ff */
[----:B------:R-:W-:Y:S01]  /*21800*/  SHF.R.U32.HI R6, RZ, 0x2, R20 ;  /* 0x00000002ff067819 */ /* 0x000fe20000011614 */
[----:B-1----:R-:W-:-:S05]  /*21810*/  IMAD.SHL.U32 R20, R21, 0x20, RZ ;  /* 0x0000002015147824 */ /* 0x002fca00078e00ff */
[----:B------:R-:W-:Y:S02]  /*21820*/  LOP3.LUT R20, R6, 0x60, R20, 0xf8, !PT ;  /* 0x0000006006147812 */ /* 0x000fe400078ef814 */
[----:B------:R-:W0:Y:S02]  /*21830*/  @P0 LDC R6, c[0x0][0x434] ;  /* 0x00010d00ff060b82 */ /* 0x000e240000000800 */
        /* <DEDUP_REMOVED lines=10> */
[----:B0-----:R-:W-:-:S04]  /*218e0*/  @P0 IMAD.HI.U32 R6, R9, R6, RZ ;  /* 0x0000000609060227 */ /* 0x001fc800078e00ff */
[----:B------:R-:W-:Y:S01]  /*218f0*/  IMAD.MOV.U32 R0, RZ, RZ, R9 ;  /* 0x000000ffff007224 */ /* 0x000fe200078e0009 */
[----:B------:R-:W-:Y:S02]  /*21900*/  @P0 SHF.R.U32.HI R0, RZ, R7, R6 ;  /* 0x00000007ff000219 */ /* 0x000fe40000011606 */
        /* <DEDUP_REMOVED lines=24> */
[----:B------:R-:W-:Y:S01]  /*21a90*/  @!P0 IMAD.IADD R3, R3, 0x1, R7 ;  /* 0x0000000103038824 */ /* 0x000fe200078e0207 */
[----:B------:R0:W-:Y:S04]  /*21aa0*/  STL [R1+0x18], R13 ;  /* 0x0000180d01007387 */ /* 0x0001e80000100800 */
[----:B------:R-:W-:Y:S02]  /*21ab0*/  @!P0 LEA.HI.X R5, R6, R5, R3, 0x2, P2 ;  /* 0x0000000506058211 */ /* 0x000fe400010f1403 */
[----:B------:R-:W-:Y:S02]  /*21ac0*/  ISETP.GT.U32.AND P2, PT, R20, 0x9f, PT ;  /* 0x0000009f1400780c */ /* 0x000fe40003f44070 */
[----:B------:R-:W-:Y:S01]  /*21ad0*/  CS2R R6, SRZ ;  /* 0x0000000000067805 */ /* 0x000fe2000001ff00 */
[----:B0-----:R-:W-:Y:S01]  /*21ae0*/  IMAD.SHL.U32 R13, R21, 0x10, RZ ;  /* 0x00000010150d7824 */ /* 0x001fe200078e00ff */
[----:B------:R0:W-:Y:S04]  /*21af0*/  STL [R1+0x28], R15 ;  /* 0x0000280f01007387 */ /* 0x0001e80000100800 */
[----:B------:R-:W-:Y:S01]  /*21b00*/  LOP3.LUT R13, R13, 0x30, RZ, 0xc0, !PT ;  /* 0x000000300d0d7812 */ /* 0x000fe200078ec0ff */
[----:B------:R0:W5:Y:S03]  /*21b10*/  @!P1 LDG.E R7, desc[UR44][R10.64] ;  /* 0x0000002c0a079981 */ /* 0x000166000c1e1900 */
[----:B--2---:R-:W-:Y:S01]  /*21b20*/  ISETP.GE.AND P1, PT, R13, R0, PT ;  /* 0x000000000d00720c */ /* 0x004fe20003f26270 */
[----:B------:R0:W5:Y:S01]  /*21b30*/  @!P0 LDG.E R6, desc[UR44][R4.64] ;  /* 0x0000002c04068981 */ /* 0x000162000c1e1900 */
[----:B------:R-:W-:-:S02]  /*21b40*/  @P2 LOP3.LUT R16, R16, 0x2, RZ, 0xfc, !PT ;  /* 0x0000000210102812 */ /* 0x000fc400078efcff */
[----:B------:R-:W-:Y:S02]  /*21b50*/  ISETP.NE.AND P0, PT, R14, 0x3, PT ;  /* 0x000000030e00780c */ /* 0x000fe40003f05270 */
[----:B------:R-:W-:-:S04]  /*21b60*/  LOP3.LUT R16, R16, 0xfffffffb, RZ, 0xc0, !PT ;  /* 0xfffffffb10107812 */ /* 0x000fc800078ec0ff */
[----:B------:R-:W-:-:S04]  /*21b70*/  LOP3.LUT R16, R16, 0xfffffffe, RZ, 0xc0, !PT ;  /* 0xfffffffe10107812 */ /* 0x000fc800078ec0ff */
[----:B------:R-:W-:-:S04]  /*21b80*/  @P1 LOP3.LUT R16, R16, 0x1, RZ, 0xfc, !PT ;  /* 0x0000000110101812 */ /* 0x000fc800078efcff */
[----:B------:R-:W-:Y:S01]  /*21b90*/  @P0 LOP3.LUT R16, R16, 0x4, RZ, 0xfc, !PT ;  /* 0x0000000410100812 */ /* 0x000fe200078efcff */
[----:B0-----:R-:W-:Y:S06]  /*21ba0*/  BRA.DIV UR4, `(.L_x_15176) ;  /* 0x0000005a049c7947 */ /* 0x001fec000b800000 */
.L_x_15298:
[----:B------:R-:W-:Y:S01]  /*21bb0*/  VIADD R5, R26, 0xffffffff ;  /* 0xffffffff1a057836 */ /* 0x000fe20000000000 */
[----:B------:R-:W-:Y:S06]  /*21bc0*/  @!P0 BRA `(.L_x_15177) ;  /* 0x0000000000048947 */ /* 0x000fec0003800000 */
[----:B------:R-:W-:Y:S01]  /*21bd0*/  BPT.TRAP 0x1 ;  /* 0x000000040000795c */ /* 0x000fe20000300000 */
.L_x_15177:
        /* <DEDUP_REMOVED lines=10> */
.L_x_15299:
[----:B------:R-:W-:Y:S05]  /*21c80*/  BSYNC B0 ;  /* 0x0000000000007941 */ /* 0x000fea0003800000 */
.L_x_15178:
        /* <DEDUP_REMOVED lines=12> */
[----:B------:R-:W-:-:S04]  /*21d50*/  IMAD R0, R8, UR5, R0 ;  /* 0x0000000508007c24 */ /* 0x000fc8000f8e0200 */
[----:B------:R-:W-:Y:S02]  /*21d60*/  IMAD.IADD R3, R3, 0x1, R0 ;  /* 0x0000000103037824 */ /* 0x000fe400078e0200 */
[----:B------:R-:W-:Y:S02]  /*21d70*/  IMAD R0, R11, UR6, RZ ;  /* 0x000000060b007c24 */ /* 0x000fe4000f8e02ff */
[C---:B------:R-:W-:Y:S01]  /*21d80*/  IMAD.WIDE.U32 R2, R7.reuse, UR6, R2 ;  /* 0x0000000607027c25 */ /* 0x040fe2000f8e0002 */
[----:B-1----:R-:W0:Y:S03]  /*21d90*/  LDC R11, c[0x0][0x2f4] ;  /* 0x0000bd00ff0b7b82 */ /* 0x002e260000000800 */
[----:B------:R-:W-:-:S04]  /*21da0*/  IMAD R0, R7, UR7, R0 ;  /* 0x0000000707007c24 */ /* 0x000fc8000f8e0200 */
        /* <DEDUP_REMOVED lines=16> */
[----:B------:R-:W-:Y:S01]  /*21eb0*/  LOP3.LUT R21, R21, 0x7f, RZ, 0xc0, !PT ;  /* 0x0000007f15157812 */ /* 0x000fe200078ec0ff */
[----:B------:R-:W-:Y:S01]  /*21ec0*/  IMAD.MOV.U32 R10, RZ, RZ, R2 ;  /* 0x000000ffff0a7224 */ /* 0x000fe200078e0002 */
[----:B------:R-:W-:Y:S01]  /*21ed0*/  ULDC.64 UR6, c[0x0][0x318] ;  /* 0x0000c60000067ab9 */ /* 0x000fe20000000a00 */
[----:B0-----:R-:W-:-:S02]  /*21ee0*/  IMAD.IADD R11, R3, 0x1, R0 ;  /* 0x00000001030b7824 */ /* 0x001fc400078e0200 */
[----:B------:R-:W-:Y:S01]  /*21ef0*/  IMAD.WIDE.U32 R2, R17, UR4, R12 ;  /* 0x0000000411027c25 */ /* 0x000fe2000f8e000c */
[----:B------:R-:W-:-:S03]  /*21f00*/  SHF.R.U32.HI R19, RZ, 0x2, R21 ;  /* 0x00000002ff137819 */ /* 0x000fc60000011615 */
[C---:B------:R-:W-:Y:S01]  /*21f10*/  IMAD R12, R17.reuse, UR5, RZ ;  /* 0x00000005110c7c24 */ /* 0x040fe2000f8e02ff */
        /* <DEDUP_REMOVED lines=10> */
[----:B------:R-:W0:Y:S01]  /*21fc0*/  S2R R11, SR_TID.X ;  /* 0x00000000000b7919 */ /* 0x000e220000002100 */
[C---:B------:R-:W-:Y:S02]  /*21fd0*/  ISETP.GE.AND P3, PT, R5.reuse, 0x81, PT ;  /* 0x000000810500780c */ /* 0x040fe40003f66270 */
        /* <DEDUP_REMOVED lines=8> */
[----:B-1----:R-:W-:Y:S01]  /*22060*/  IADD3 R12, P1, R14, R3, RZ ;  /* 0x000000030e0c7210 */ /* 0x002fe20007f3e0ff */
[----:B------:R-:W-:Y:S02]  /*22070*/  IMAD.IADD R3, R18, 0x1, R19 ;  /* 0x0000000112037824 */ /* 0x000fe400078e0213 */
[----:B------:R-:W-:Y:S02]  /*22080*/  SHFL.IDX PT, R19, R2, 0x1, 0x1c1f ;  /* 0x003c1f0002137f89 */ /* 0x000fe400000e0000 */
[----:B--2---:R-:W-:Y:S01]  /*22090*/  IMAD.X R13, RZ, RZ, R10, P1 ;  /* 0x000000ffff0d7224 */ /* 0x004fe200008e060a */
[----:B------:R-:W-:Y:S01]  /*220a0*/  ISETP.LT.OR P1, PT, R5, 0x1, P0 ;  /* 0x000000010500780c */ /* 0x000fe20000721670 */
[----:B------:R-:W0:-:S12]  /*220b0*/  SHFL.IDX PT, R10, R0, 0x1, 0x1c1f ;  /* 0x003c1f00000a7f89 */ /* 0x000e1800000e0000 */
[----:B------:R-:W-:Y:S01]  /*220c0*/  LDGSTS.E.BYPASS.LTC128B.128 [R3+0x6000], desc[UR44][R12.64], !P1 ;  /* 0x060000000c037fae */ /* 0x000fe2000c901d6c */
        /* <DEDUP_REMOVED lines=10> */
[----:B------:R-:W-:-:S13]  /*22170*/  ISETP.LT.OR P1, PT, R5, 0x41, P0 ;  /* 0x000000410500780c */ /* 0x000fda0000721670 */
[----:B------:R1:W-:Y:S02]  /*22180*/  LDGSTS.E.BYPASS.LTC128B.128 [R3+0x7000], desc[UR44][R10.64], !P1 ;  /* 0x070000000a037fae */ /* 0x0003e4000c901d6c */
[----:B-1----:R-:W-:Y:S02]  /*22190*/  IADD3 R10, P1, R14, R0, RZ ;  /* 0x000000000e0a7210 */ /* 0x002fe40007f3e0ff */
[----:B------:R0:W1:Y:S03]  /*221a0*/  SHFL.IDX PT, R0, R26, RZ, 0x1c1f ;  /* 0x001c1fff1a007589 */ /* 0x00006600000e0000 */
[----:B------:R-:W-:Y:S01]  /*221b0*/  IMAD.X R11, RZ, RZ, R2, P1 ;  /* 0x000000ffff0b7224 */ /* 0x000fe200008e0602 */
[----:B------:R-:W-:-:S13]  /*221c0*/  ISETP.LT.OR P1, PT, R5, 0x61, P0 ;  /* 0x000000610500780c */ /* 0x000fda0000721670 */
[----:B------:R2:W-:Y:S01]  /*221d0*/  LDGSTS.E.BYPASS.LTC128B.128 [R3+0x7800], desc[UR44][R10.64], !P1 ;  /* 0x078000000a037fae */ /* 0x0005e2000c901d6c */
[----:B------:R-:W-:-:S03]  /*221e0*/  ISETP.GE.AND P1, PT, R5, 0x41, PT ;  /* 0x000000410500780c */ /* 0x000fc60003f26270 */
[----:B-12---:R0:W2:Y:S10]  /*221f0*/  SHFL.IDX PT, R10, R29, RZ, 0x1c1f ;  /* 0x001c1fff1d0a7589 */ /* 0x0060b400000e0000 */
.L_x_15311:
[----:B------:R-:W1:Y:S01]  /*22200*/  S2R R2, SR_TID.X ;  /* 0x0000000000027919 */ /* 0x000e620000002100 */
[----:B------:R-:W-:Y:S01]  /*22210*/  ISETP.LT.OR P0, PT, R5, 0x81, P0 ;  /* 0x000000810500780c */ /* 0x000fe20000701670 */
[----:B-1----:R-:W-:-:S05]  /*22220*/  IMAD.SHL.U32 R2, R2, 0x10, RZ ;  /* 0x0000001002027824 */ /* 0x002fca00078e00ff */
[----:B------:R-:W-:-:S04]  /*22230*/  LOP3.LUT R2, R2, 0x30, RZ, 0xc0, !PT ;  /* 0x0000003002027812 */ /* 0x000fc800078ec0ff */
[----:B--2---:R-:W-:-:S05]  /*22240*/  IADD3 R10, P3, R2, R10, RZ ;  /* 0x0000000a020a7210 */ /* 0x004fca0007f7e0ff */
[----:B------:R-:W-:-:S05]  /*22250*/  IMAD.X R11, RZ, RZ, R0, P3 ;  /* 0x000000ffff0b7224 */ /* 0x000fca00018e0600 */
[----:B------:R-:W-:Y:S01]  /*22260*/  @!PT LDS RZ, [RZ] ;  /* 0x00000000fffff984 */ /* 0x000fe20000000800 */
[----:B------:R-:W-:Y:S01]  /*22270*/  @!PT LDS RZ, [RZ] ;  /* 0x00000000fffff984 */ /* 0x000fe20000000800 */
[----:B------:R-:W-:Y:S01]  /*22280*/  @!PT LDS RZ, [RZ] ;  /* 0x00000000fffff984 */ /* 0x000fe20000000800 */
[----:B------:R1:W-:Y:S01]  /*22290*/  LDGSTS.E.BYPASS.LTC128B.128 [R3+0x8000], desc[UR44][R10.64], !P0 ;  /* 0x080000000a037fae */ /* 0x0003e2000c101d6c */
[----:B------:R-:W-:Y:S01]  /*222a0*/  PLOP3.LUT P0, PT, PT, PT, PT, 0x80, 0x0 ;  /* 0x000000000000781c */ /* 0x000fe20003f0f070 */
[----:B------:R-:W-:-:S12]  /*222b0*/  NOP ;  /* 0x0000000000007918 */ /* 0x000fd80000000000 */
.L_x_15181:
        /* <DEDUP_REMOVED lines=11> */
.L_x_15182:
[----:B------:R2:W-:Y:S01]  /*22370*/  SYNCS.ARRIVE.TRANS64.A1T0 RZ, [R4+URZ+0x13270], RZ ;  /* 0x013270ff04ff79a7 */ /* 0x0005e2000810003f */
[----:B------:R-:W-:Y:S05]  /*22380*/  @!P6 BRA `(.L_x_15183) ;  /* 0x000000000004e947 */ /* 0x000fea0003800000 */
[----:B------:R-:W-:Y:S01]  /*22390*/  BPT.TRAP 0x1 ;  /* 0x000000040000795c */ /* 0x000fe20000300000 */
.L_x_15183:
[----:B------:R-:W3:Y:S01]  /*223a0*/  LDL R0, [R1+0x44] ;  /* 0x0000440001007983 */ /* 0x000ee20000100800 */
[----:B------:R-:W-:Y:S01]  /*223b0*/  BSSY B0, `(.L_x_15184) ;  /* 0x0000003000007945 */ /* 0x000fe20003800000 */
[----:B---3--:R-:W3:Y:S03]  /*223c0*/  SYNCS.PHASECHK.TRANS64.TRYWAIT P0, [R4+URZ+0x13240], R0 ;  /* 0x01324000040075a7 */ /* 0x008ee6000800017f */
[----:B---3--:R-:W-:Y:S05]  /*223d0*/  @!P0 BRA `(.L_x_15185) ;  /* 0x0000005800848947 */ /* 0x008fea0003800000 */
.L_x_15312:
[----:B------:R-:W-:Y:S05]  /*223e0*/  BSYNC B0 ;  /* 0x0000000000007941 */ /* 0x000fea0003800000 */
.L_x_15184:
[----:B---3--:R-:W3:Y:S01]  /*223f0*/  LDL.LU R0, [R1] ;  /* 0x0000000001007983 */ /* 0x008ee20000300800 */
[----:B------:R-:W-:Y:S01]  /*22400*/  ULDC.64 UR4, c[0x0][0x310] ;  /* 0x0000c40000047ab9 */ /* 0x000fe20000000a00 */
[----:B------:R-:W-:Y:S02]  /*22410*/  ULDC.64 UR6, c[0x0][0x300] ;  /* 0x0000c00000067ab9 */ /* 0x000fe40000000a00 */
[----:B------:R-:W4:Y:S04]  /*22420*/  LDL.LU R12, [R1+0x8] ;  /* 0x00000800010c7983 */ /* 0x000f280000300800 */
[----:B------:R-:W5:Y:S04]  /*22430*/  LDL.LU R5, [R1+0x4] ;  /* 0x0000040001057983 */ /* 0x000f680000300800 */
[----:B------:R-:W2:Y:S01]  /*22440*/  LDL.LU R2, [R1+0x10] ;  /* 0x0000100001027983 */ /* 0x000ea20000300800 */
[----:B-1----:R-:W-:-:S04]  /*22450*/  IMAD.WIDE.U32 R10, R7, UR4, RZ ;  /* 0x00000004070a7c25 */ /* 0x002fc8000f8e00ff */
[----:B---3--:R-:W-:-:S04]  /*22460*/  IMAD R0, R0, UR4, RZ ;  /* 0x0000000400007c24 */ /* 0x008fc8000f8e02ff */
[----:B------:R-:W-:-:S04]  /*22470*/  IMAD R0, R7, UR5, R0 ;  /* 0x0000000507007c24 */ /* 0x000fc8000f8e0200 */
[----:B------:R-:W-:Y:S02]  /*22480*/  IMAD.IADD R11, R11, 0x1, R0 ;  /* 0x000000010b0b7824 */ /* 0x000fe400078e0200 */
[----:B----4-:R-:W-:Y:S02]  /*22490*/  IMAD R0, R12, UR6, RZ ;  /* 0x000000060c007c24 */ /* 0x010fe4000f8e02ff */
[----:B------:R-:W-:-:S04]  /*224a0*/  IMAD.WIDE.U32 R10, R8, UR6, R10 ;  /* 0x00000006080a7c25 */ /* 0x000fc8000f8e000a */
[----:B------:R-:W-:Y:S02]  /*224b0*/  IMAD R8, R8, UR7, R0 ;  /* 0x0000000708087c24 */ /* 0x000fe4000f8e0200 */
[----:B-----5:R-:W-:Y:S02]  /*224c0*/  IMAD R0, R5, UR4, RZ ;  /* 0x0000000405007c24 */ /* 0x020fe4000f8e02ff */
[----:B------:R-:W-:Y:S02]  /*224d0*/  IMAD.IADD R11, R11, 0x1, R8 ;  /* 0x000000010b0b7824 */ /* 0x000fe400078e0208 */
        /* <DEDUP_REMOVED lines=18> */
[----:B------:R-:W1:Y:S01]  /*22600*/  S2R R5, SR_TID.X ;  /* 0x0000000000057919 */ /* 0x000e620000002100 */
[----:B------:R-:W2:Y:S01]  /*22610*/  LDC R7, c[0x0][0x2f4] ;  /* 0x0000bd00ff077b82 */ /* 0x000ea20000000800 */
[----:B------:R-:W3:Y:S01]  /*22620*/  SHFL.IDX PT, R6, R0, RZ, 0x1c1f ;  /* 0x001c1fff00067589 */ /* 0x000ee200000e0000 */
[----:B-1----:R-:W-:-:S03]  /*22630*/  IMAD.SHL.U32 R10, R5, 0x10, RZ ;  /* 0x00000010050a7824 */ /* 0x002fc600078e00ff */
[----:B------:R-:W1:Y:S02]  /*22640*/  SHFL.IDX PT, R5, R2, RZ, 0x1c1f ;  /* 0x001c1fff02057589 */ /* 0x000e6400000e0000 */
[----:B------:R-:W-:-:S04]  /*22650*/  LOP3.LUT R10, R10, 0x30, RZ, 0xc0, !PT ;  /* 0x000000300a0a7812 */ /* 0x000fc800078ec0ff */
[C---:B---3--:R-:W-:Y:S02]  /*22660*/  @P5 IADD3 R6, P0, R10.reuse, R6, RZ ;  /* 0x000000060a065210 */ /* 0x048fe40007f1e0ff */
[----:B--2---:R-:W-:-:S03]  /*22670*/  ISETP.GE.AND P3, PT, R10, R7, PT ;  /* 0x000000070a00720c */ /* 0x004fc60003f66270 */
[----:B-1----:R-:W-:-:S04]  /*22680*/  @P5 IMAD.X R5, RZ, RZ, R5, P0 ;  /* 0x000000ffff055224 */ /* 0x002fc800000e0605 */
[----:B------:R-:W-:Y:S02]  /*22690*/  @P5 IMAD.MOV.U32 R7, RZ, RZ, R5 ;  /* 0x000000ffff075224 */ /* 0x000fe400078e0005 */
[----:B------:R-:W-:Y:S04]  /*226a0*/  SHFL.IDX PT, R5, R2, 0x1, 0x1c1f ;  /* 0x003c1f0002057f89 */ /* 0x000fe800000e0000 */
[----:B------:R1:W-:Y:S04]  /*226b0*/  @P5 LDGSTS.E.BYPASS.LTC128B.128 [R3+0xe000], desc[UR44][R6.64], !P3 ;  /* 0x0e00000006035fae */ /* 0x0003e8000d901d6c */
[----:B-1----:R-:W1:Y:S02]  /*226c0*/  SHFL.IDX PT, R6, R0, 0x1, 0x1c1f ;  /* 0x003c1f0000067f89 */ /* 0x002e6400000e0000 */
[----:B-1----:R-:W-:-:S05]  /*226d0*/  @P4 IADD3 R6, P0, R10, R6, RZ ;  /* 0x000000060a064210 */ /* 0x002fca0007f1e0ff */
[----:B------:R-:W-:-:S04]  /*226e0*/  @P4 IMAD.X R5, RZ, RZ, R5, P0 ;  /* 0x000000ffff054224 */ /* 0x000fc800000e0605 */
        /* <DEDUP_REMOVED lines=10> */
[----:B------:R-:W-:-:S03]  /*22790*/  @P2 IMAD.X R2, RZ, RZ, R2, P0 ;  /* 0x000000ffff022224 */ /* 0x000fc600000e0602 */
[----:B------:R1:W-:Y:S02]  /*227a0*/  @P1 LDGSTS.E.BYPASS.LTC128B.128 [R3+0xf000], desc[UR44][R6.64], !P3 ;  /* 0x0f00000006031fae */ /* 0x0003e4000d901d6c */
[----:B-1----:R-:W-:Y:S02]  /*227b0*/  @P2 IMAD.MOV.U32 R6, RZ, RZ, R0 ;  /* 0x000000ffff062224 */ /* 0x002fe400078e0000 */
[----:B------:R-:W-:Y:S01]  /*227c0*/  @P2 IMAD.MOV.U32 R7, RZ, RZ, R2 ;  /* 0x000000ffff072224 */ /* 0x000fe200078e0002 */
[----:B------:R1:W2:Y:S04]  /*227d0*/  SHFL.IDX PT, R0, R8, RZ, 0x1c1f ;  /* 0x001c1fff08007589 */ /* 0x0002a800000e0000 */
[----:B------:R3:W-:Y:S04]  /*227e0*/  @P2 LDGSTS.E.BYPASS.LTC128B.128 [R3+0xf800], desc[UR44][R6.64], !P3 ;  /* 0x0f80000006032fae */ /* 0x0007e8000d901d6c */
[----:B---3--:R1:W3:Y:S02]  /*227f0*/  SHFL.IDX PT, R6, R9, RZ, 0x1c1f ;  /* 0x001c1fff09067589 */ /* 0x0082e400000e0000 */
.L_x_15324:
        /* <DEDUP_REMOVED lines=9> */
[----:B--2---:R-:W-:-:S06]  /*22890*/  IMAD.X R7, RZ, RZ, R0, P0 ;  /* 0x000000ffff077224 */ /* 0x004fcc00000e0600 */
[----:B------:R-:W-:Y:S01]  /*228a0*/  @!PT LDS RZ, [RZ] ;  /* 0x00000000fffff984 */ /* 0x000fe20000000800 */
[----:B------:R-:W-:Y:S01]  /*228b0*/  @!PT LDS RZ, [RZ] ;  /* 0x00000000fffff984 */ /* 0x000fe20000000800 */
[----:B------:R-:W-:Y:S01]  /*228c0*/  @!PT LDS RZ, [RZ] ;  /* 0x00000000fffff984 */ /* 0x000fe20000000800 */
[----:B------:R4:W-:Y:S02]  /*228d0*/  LDGSTS.E.BYPASS.LTC128B.128 [R3+0x10000], desc[UR44][R6.64], !P1 ;  /* 0x1000000006037fae */ /* 0x0009e4000c901d6c */
.L_x_15188:
[----:B------:R-:W-:Y:S05]  /*228e0*/  BSYNC B0 ;  /* 0x0000000000007941 */ /* 0x000fea0003800000 */
.L_x_15187:
[----:B------:R-:W-:Y:S01]  /*228f0*/  NOP ;  /* 0x0000000000007918 */ /* 0x000fe20000000000 */
[----:B------:R-:W-:-:S13]  /*22900*/  PLOP3.LUT P0, PT, PT, PT, PT, 0x80, 0x0 ;  /* 0x000000000000781c */ /* 0x000fda0003f0f070 */
.L_x_15189:
        /* <DEDUP_REMOVED lines=11> */
.L_x_15190:
[----:B----4-:R2:W5:Y:S01]  /*229c0*/  LDL.LU R3, [R1+0x50] ;  /* 0x0000500001037983 */ /* 0x0105620000300800 */
[----:B------:R2:W-:Y:S02]  /*229d0*/  SYNCS.ARRIVE.TRANS64.A1T0 RZ, [R4+URZ+0x13230], RZ ;  /* 0x013230ff04ff79a7 */ /* 0x0005e4000810003f */
[----:B------:R-:W-:Y:S05]  /*229e0*/  WARPSYNC.ALL ;  /* 0x0000000000007948 */ /* 0x000fea0003800000 */
[----:B------:R-:W-:Y:S01]  /*229f0*/  ULDC.64 UR4, c[0x0][0x298] ;  /* 0x0000a60000047ab9 */ /* 0x000fe20000000a00 */
[----:B------:R-:W-:Y:S01]  /*22a00*/  VIADD R0, R18, 0xb000 ;  /* 0x0000b00012007836 */ /* 0x000fe20000000000 */
[----:B------:R-:W-:Y:S01]  /*22a10*/  ULDC.64 UR6, c[0x0][0xa00] ;  /* 0x0002800000067ab9 */ /* 0x000fe20000000a00 */
[----:B0-----:R-:W-:Y:S01]  /*22a20*/  SHF.R.S32.HI R29, RZ, 0x1f, R27 ;  /* 0x0000001fff1d7819 */ /* 0x001fe2000001141b */
[----:B------:R-:W-:Y:S01]  /*22a30*/  BSSY B6, `(.L_x_15191) ;  /* 0x000001e000067945 */ /* 0x000fe20003800000 */
[----:B------:R-:W-:Y:S01]  /*22a40*/  BAR.SYNC.DEFER_BLOCKING 0x8, 0x200 ;  /* 0x0208000000007b1d */ /* 0x000fe20000010000 */
[----:B------:R-:W-:-:S02]  /*22a50*/  LOP3.LUT P1, RZ, R0, 0x1bf, RZ, 0xc0, !PT ;  /* 0x000001bf00ff7812 */ /* 0x000fc4000782c0ff */
[----:B------:R-:W-:-:S04]  /*22a60*/  ISETP.NE.U32.AND P0, PT, RZ, UR6, PT ;  /* 0x00000006ff007c0c */ /* 0x000fc8000bf05070 */
[----:B------:R-:W-:-:S04]  /*22a70*/  ISETP.NE.AND.EX P0, PT, RZ, UR7, PT, P0 ;  /* 0x00000007ff007c0c */ /* 0x000fc8000bf05300 */
[----:B------:R-:W-:Y:S02]  /*22a80*/  SEL R29, R29, RZ, !P0 ;  /* 0x000000ff1d1d7207 */ /* 0x000fe40004000000 */
[----:B------:R-:W-:Y:S01]  /*22a90*/  SEL R19, R27, RZ, !P0 ;  /* 0x000000ff1b137207 */ /* 0x000fe20004000000 */
[----:B--2--5:R-:W-:Y:S01]  /*22aa0*/  IMAD.WIDE.U32 R4, R3, UR4, RZ ;  /* 0x0000000403047c25 */ /* 0x024fe2000f8e00ff */
[----:B------:R-:W-:-:S04]  /*22ab0*/  SHF.R.S32.HI R2, RZ, 0x1f, R3 ;  /* 0x0000001fff027819 */ /* 0x000fc80000011403 */
[----:B------:R0:W-:Y:S01]  /*22ac0*/  STL.64 [R1], R4 ;  /* 0x0000000401007387 */ /* 0x0001e20000100a00 */
[----:B------:R-:W-:-:S04]  /*22ad0*/  IMAD R2, R2, UR4, RZ ;  /* 0x0000000402027c24 */ /* 0x000fc8000f8e02ff */
[----:B------:R-:W-:-:S04]  /*22ae0*/  IMAD R26, R3, UR5, R2 ;  /* 0x00000005031a7c24 */ /* 0x000fc8000f8e0202 */
[----:B------:R-:W-:Y:S01]  /*22af0*/  IMAD.IADD R26, R5, 0x1, R26 ;  /* 0x00000001051a7824 */ /* 0x000fe200078e021a */
        /* <DEDUP_REMOVED lines=8> */
[----:B---3--:R-:W-:Y:S02]  /*22b80*/  IMAD.U32 R6, RZ, RZ, UR6 ;  /* 0x00000006ff067e24 */ /* 0x008fe4000f8e00ff */
[----:B------:R-:W-:-:S02]  /*22b90*/  IMAD.U32 R7, RZ, RZ, UR7 ;  /* 0x00000007ff077e24 */ /* 0x000fc4000f8e00ff */
[----:B------:R-:W-:Y:S02]  /*22ba0*/  IMAD.U32 R10, RZ, RZ, UR8 ;  /* 0x00000008ff0a7e24 */ /* 0x000fe4000f8e00ff */
[----:B------:R-:W-:Y:S02]  /*22bb0*/  IMAD.U32 R11, RZ, RZ, UR9 ;  /* 0x00000009ff0b7e24 */ /* 0x000fe4000f8e00ff */
[----:B-1----:R-:W-:Y:S02]  /*22bc0*/  IMAD.MOV.U32 R8, RZ, RZ, 0x70 ;  /* 0x00000070ff087424 */ /* 0x002fe400078e00ff */
[----:B------:R-:W-:Y:S02]  /*22bd0*/  IMAD.MOV.U32 R12, RZ, RZ, 0x1 ;  /* 0x00000001ff0c7424 */ /* 0x000fe400078e00ff */
[----:B------:R-:W-:-:S07]  /*22be0*/  IMAD.MOV.U32 R13, RZ, RZ, RZ ;  /* 0x000000ffff0d7224 */ /* 0x000fce00078e00ff */
[----:B------:R-:W-:-:S07]  /*22bf0*/  LEPC R20, `(.L_x_15192) ;  /* 0x000000001014794e */ /* 0x000fce0000000000 */
[----:B0-----:R-:W-:Y:S05]  /*22c00*/  CALL.ABS.NOINC R2 ;  /* 0x0000000002007343 */ /* 0x001fea0003c00000 */
.L_x_15192:
[----:B------:R-:W-:Y:S05]  /*22c10*/  BSYNC B6 ;  /* 0x0000000000067941 */ /* 0x000fea0003800000 */
.L_x_15191:
[----:B------:R-:W2:Y:S01]  /*22c20*/  LDL.LU.64 R20, [R1] ;  /* 0x0000000001147983 */ /* 0x000ea20000300a00 */
[----:B-1----:R-:W1:Y:S01]  /*22c30*/  LDC R9, c[0x0][0x448] ;  /* 0x00011200ff097b82 */ /* 0x002e620000000800 */
        /* <DEDUP_REMOVED lines=8> */
[----:B0-----:R-:W0:Y:S08]  /*22cc0*/  @P1 LDC R4, c[0x0][0x44c] ;  /* 0x00011300ff041b82 */ /* 0x001e300000000800 */
[----:B------:R-:W1:Y:S08]  /*22cd0*/  @P1 LDC R5, c[0x0][0x450] ;  /* 0x00011400ff051b82 */ /* 0x000e700000000800 */
[----:B------:R-:W4:Y:S01]  /*22ce0*/  @P1 LDC R8, c[0x0][0x450] ;  /* 0x00011400ff081b82 */ /* 0x000f220000000800 */
[----:B--2---:R-:W-:-:S02]  /*22cf0*/  IMAD.MOV.U32 R2, RZ, RZ, R20 ;  /* 0x000000ffff027224 */ /* 0x004fc400078e0014 */
[----:B------:R-:W2:Y:S02]  /*22d00*/  S2R R20, SR_TID.X ;  /* 0x0000000000147919 */ /* 0x000ea40000002100 */
[----:B------:R-:W-:-:S04]  /*22d10*/  IMAD.WIDE.U32 R2, R17, UR4, R2 ;  /* 0x0000000411027c25 */ /* 0x000fc8000f8e0002 */
[----:B------:R-:W-:Y:S01]  /*22d20*/  IMAD R3, R17, UR5, R3 ;  /* 0x0000000511037c24 */ /* 0x000fe2000f8e0203 */
[----:B------:R-:W-:Y:S01]  /*22d30*/  ULDC.64 UR4, c[0x0][0x2d0] ;  /* 0x0000b40000047ab9 */ /* 0x000fe20000000a00 */
[----:B------:R-:W-:Y:S01]  /*22d40*/  IMAD.WIDE.U32 R2, R19, UR6, R2 ;  /* 0x0000000613027c25 */ /* 0x000fe2000f8e0002 */
[----:B------:R-:W-:-:S03]  /*22d50*/  ULDC.64 UR6, c[0x0][0x2c8] ;  /* 0x0000b20000067ab9 */ /* 0x000fc60000000a00 */
[----:B------:R-:W-:Y:S01]  /*22d60*/  IMAD.IADD R3, R3, 0x1, R0 ;  /* 0x0000000103037824 */ /* 0x000fe200078e0200 */
[C---:B--2---:R-:W-:Y:S01]  /*22d70*/  LOP3.LUT R21, R20.reuse, 0x7f, RZ, 0xc0, !PT ;  /* 0x0000007f14157812 */ /* 0x044fe200078ec0ff */
[----:B------:R-:W-:-:S03]  /*22d80*/  IMAD.SHL.U32 R20, R20, 0x20, RZ ;  /* 0x0000002014147824 */ /* 0x000fc600078e00ff */
[----:B------:R-:W-:-:S04]  /*22d90*/  SHF.R.U32.HI R21, RZ, 0x2, R21 ;  /* 0x00000002ff157819 */ /* 0x000fc80000011615 */
[----:B------:R-:W-:Y:S02]  /*22da0*/  LOP3.LUT R20, R21, 0x60, R20, 0xf8, !PT ;  /* 0x0000006015147812 */ /* 0x000fe400078ef814 */
[----:B------:R2:W5:Y:S03]  /*22db0*/  LDL R21, [R1+0x4c] ;  /* 0x00004c0001157983 */ /* 0x0005660000100800 */
[----:B---3--:R-:W-:-:S04]  /*22dc0*/  IMAD.IADD R6, R20, 0x1, R25 ;  /* 0x0000000114067824 */ /* 0x008fc800078e0219 */
[----:B0-----:R-:W-:-:S04]  /*22dd0*/  @P1 IMAD.HI.U32 R0, R6, R4, RZ ;  /* 0x0000000406001227 */ /* 0x001fc800078e00ff */
[----:B------:R-:W-:Y:S01]  /*22de0*/  IMAD.MOV.U32 R4, RZ, RZ, R6 ;  /* 0x000000ffff047224 */ /* 0x000fe200078e0006 */
[----:B-1----:R-:W-:-:S04]  /*22df0*/  @P1 SHF.R.U32.HI R4, RZ, R5, R0 ;  /* 0x00000005ff041219 */ /* 0x002fc80000011600 */
[----:B------:R-:W-:-:S05]  /*22e00*/  SHF.R.S32.HI R0, RZ, 0x1f, R4 ;  /* 0x0000001fff007819 */ /* 0x000fca0000011404 */
[----:B------:R-:W-:-:S04]  /*22e10*/  IMAD R0, R0, UR4, RZ ;  /* 0x0000000400007c24 */ /* 0x000fc8000f8e02ff */
[C---:B------:R-:W-:Y:S02]  /*22e20*/  IMAD R7, R4.reuse, UR5, R0 ;  /* 0x0000000504077c24 */ /* 0x040fe4000f8e0200 */
[----:B------:R-:W-:Y:S02]  /*22e30*/  IMAD.MOV R0, RZ, RZ, -R4 ;  /* 0x000000ffff007224 */ /* 0x000fe400078e0a04 */
        /* <DEDUP_REMOVED lines=14> */
[----:B----4-:R-:W-:-:S05]  /*22f20*/  @P1 SHF.R.U32.HI R6, RZ, R8, R7 ;  /* 0x00000008ff061219 */ /* 0x010fca0000011607 */
[----:B------:R-:W-:-:S04]  /*22f30*/  IMAD.MOV R7, RZ, RZ, -R6 ;  /* 0x000000ffff077224 */ /* 0x000fc800078e0a06 */
[----:B------:R-:W-:Y:S01]  /*22f40*/  IMAD R5, R9, R7, R5 ;  /* 0x0000000709057224 */ /* 0x000fe200078e0205 */
[----:B------:R-:W-:Y:S01]  /*22f50*/  SHF.R.S32.HI R7, RZ, 0x1f, R6 ;  /* 0x0000001fff077819 */ /* 0x000fe20000011406 */
[----:B------:R-:W-:-:S04]  /*22f60*/  IMAD.WIDE.U32 R2, R6, UR4, R2 ;  /* 0x0000000406027c25 */ /* 0x000fc8000f8e0002 */
[----:B------:R-:W-:Y:S01]  /*22f70*/  IMAD R7, R7, UR4, RZ ;  /* 0x0000000407077c24 */ /* 0x000fe2000f8e02ff */
[----:B------:R-:W-:-:S03]  /*22f80*/  ULDC UR4, c[0x0][0x2b8] ;  /* 0x0000ae0000047ab9 */ /* 0x000fc60000000800 */
[----:B------:R-:W-:Y:S01]  /*22f90*/  IMAD R7, R6, UR5, R7 ;  /* 0x0000000506077c24 */ /* 0x000fe2000f8e0207 */
[----:B------:R-:W-:Y:S01]  /*22fa0*/  SHF.R.S32.HI R6, RZ, 0x1f, R5 ;  /* 0x0000001fff067819 */ /* 0x000fe20000011405 */
[----:B-1----:R-:W-:Y:S02]  /*22fb0*/  IMAD.SHL.U32 R19, R20, 0x10, RZ ;  /* 0x0000001014137824 */ /* 0x002fe400078e00ff */
        /* <DEDUP_REMOVED lines=11> */
[----:B--2---:R-:W-:Y:S06]  /*23070*/  BRA.DIV UR4, `(.L_x_15193) ;  /* 0x0000005204f87947 */ /* 0x004fec000b800000 */
[----:B------:R-:W0:Y:S01]  /*23080*/  SHFL.IDX PT, R6, R4, RZ, 0x1c1f ;  /* 0x001c1fff04067589 */ /* 0x000e2200000e0000 */
[----:B-----5:R-:W-:Y:S02]  /*23090*/  IMAD R2, R21, R9, RZ ;  /* 0x0000000915027224 */ /* 0x020fe400078e02ff */
[----:B------:R-:W-:Y:S01]  /*230a0*/  IMAD.IADD R25, R20, 0x1, R25 ;  /* 0x0000000114197824 */ /* 0x000fe200078e0219 */
        /* <DEDUP_REMOVED lines=28> */
[----:B0-----:R-:W-:-:S05]  /*23270*/  VIADD R4, R25, 0x80 ;  /* 0x0000008019047836 */ /* 0x001fca0000000000 */
        /* <DEDUP_REMOVED lines=15> */
.L_x_15337:
        /* <DEDUP_REMOVED lines=10> */
.L_x_15194:
        /* <DEDUP_REMOVED lines=18> */
.L_x_15338:
[----:B------:R-:W-:Y:S05]  /*23530*/  BSYNC B0 ;  /* 0x0000000000007941 */ /* 0x000fea0003800000 */
.L_x_15195:
        /* <DEDUP_REMOVED lines=8> */
.L_x_15217:
[----:B------:R-:W2:Y:S04]  /*235c0*/  LDL R3, [R1+0x24] ;  /* 0x0000240001037983 */ /* 0x000ea80000100800 */
[----:B---3--:R-:W3:Y:S04]  /*235d0*/  LDL R11, [R1+0x28] ;  /* 0x00002800010b7983 */ /* 0x008ee80000100800 */
[----:B------:R-:W4:Y:S04]  /*235e0*/  LDL R9, [R1+0x18] ;  /* 0x0000180001097983 */ /* 0x000f280000100800 */
[----:B------:R-:W2:Y:S01]  /*235f0*/  LDL.LU R12, [R1+0x10] ;  /* 0x00001000010c7983 */ /* 0x000ea20000300800 */
[----:B-1----:R-:W1:Y:S01]  /*23600*/  S2R R0, SR_TID.X ;  /* 0x0000000000007919 */ /* 0x002e620000002100 */
[----:B------:R-:W1:Y:S01]  /*23610*/  S2R R4, SR_TID.X ;  /* 0x0000000000047919 */ /* 0x000e620000002100 */
[----:B0-----:R-:W0:Y:S01]  /*23620*/  S2R R10, SR_TID.X ;  /* 0x00000000000a7919 */ /* 0x001e220000002100 */
        /* <DEDUP_REMOVED lines=8> */
[----:B------:R-:W-:-:S05]  /*236b0*/  IMAD.SHL.U32 R6, R4, 0x20, RZ ;  /* 0x0000002004067824 */ /* 0x000fca00078e00ff */
        /* <DEDUP_REMOVED lines=12> */
[----:B--2---:R-:W-:-:S04]  /*23780*/  IMAD R3, R12, 0xa0, R3 ;  /* 0x000000a00c037824 */ /* 0x004fc800078e0203 */
[----:B------:R-:W-:-:S04]  /*23790*/  IMAD.IADD R6, R6, 0x1, R3 ;  /* 0x0000000106067824 */ /* 0x000fc800078e0203 */
[----:B-1----:R-:W-:-:S04]  /*237a0*/  @P0 IMAD.HI.U32 R5, R6, R5, RZ ;  /* 0x0000000506050227 */ /* 0x002fc800078e00ff */
[----:B------:R-:W-:Y:S01]  /*237b0*/  IMAD.MOV.U32 R2, RZ, RZ, R6 ;  /* 0x000000ffff027224 */ /* 0x000fe200078e0006 */
[----:B------:R-:W-:Y:S02]  /*237c0*/  @P0 SHF.R.U32.HI R2, RZ, R4, R5 ;  /* 0x00000004ff020219 */ /* 0x000fe40000011605 */
[----:B------:R-:W1:Y:S01]  /*237d0*/  @P0 LDC R4, c[0x0][0x438] ;  /* 0x00010e00ff040b82 */ /* 0x000e620000000800 */
[----:B------:R-:W-:-:S04]  /*237e0*/  IMAD.IADD R3, R10, 0x1, R3 ;  /* 0x000000010a037824 */ /* 0x000fc800078e0203 */
[----:B0-----:R-:W-:-:S04]  /*237f0*/  @P0 IMAD.HI.U32 R7, R3, R7, RZ ;  /* 0x0000000703070227 */ /* 0x001fc800078e00ff */
[----:B------:R-:W-:Y:S01]  /*23800*/  IMAD.MOV.U32 R5, RZ, RZ, R3 ;  /* 0x000000ffff057224 */ /* 0x000fe200078e0003 */
[----:B-1----:R-:W-:Y:S01]  /*23810*/  @P0 SHF.R.U32.HI R5, RZ, R4, R7 ;  /* 0x00000004ff050219 */ /* 0x002fe20000011607 */
[----:B------:R-:W-:-:S04]  /*23820*/  IMAD.MOV R7, RZ, RZ, -R2 ;  /* 0x000000ffff077224 */ /* 0x000fc800078e0a02 */
[----:B------:R-:W-:Y:S02]  /*23830*/  IMAD.MOV R4, RZ, RZ, -R5 ;  /* 0x000000ffff047224 */ /* 0x000fe400078e0a05 */
[C---:B------:R-:W-:Y:S02]  /*23840*/  IMAD R7, R0.reuse, R7, R6 ;  /* 0x0000000700077224 */ /* 0x040fe400078e0206 */
        /* <DEDUP_REMOVED lines=16> */
[----:B-----5:R-:W-:Y:S02]  /*23950*/  VIADD R3, R21, 0x1 ;  /* 0x0000000115037836 */ /* 0x020fe40000000000 */
[----:B------:R-:W-:Y:S02]  /*23960*/  IMAD.MOV.U32 R2, RZ, RZ, R12 ;  /* 0x000000ffff027224 */ /* 0x000fe400078e000c */
[----:B------:R2:W5:Y:S01]  /*23970*/  @!P1 LDG.E R9, desc[UR44][R4.64] ;  /* 0x0000002c04099981 */ /* 0x000562000c1e1900 */
[C---:B------:R-:W-:Y:S02]  /*23980*/  ISETP.NE.AND P0, PT, R3.reuse, 0x2, PT ;  /* 0x000000020300780c */ /* 0x040fe40003f05270 */
[----:B------:R-:W-:Y:S02]  /*23990*/  ISETP.GT.AND P1, PT, R2, R13, PT ;  /* 0x0000000d0200720c */ /* 0x000fe40003f24270 */
[----:B------:R-:W-:Y:S01]  /*239a0*/  SEL R2, RZ, 0x1, P0 ;  /* 0x00000001ff027807 */ /* 0x000fe20000000000 */
[----:B------:R-:W-:Y:S01]  /*239b0*/  VIADD R12, R12, 0xffffffff ;  /* 0xffffffff0c0c7836 */ /* 0x000fe20000000000 */
[----:B------:R-:W-:-:S02]  /*239c0*/  SEL R3, R3, RZ, P0 ;  /* 0x000000ff03037207 */ /* 0x000fc40000000000 */
[----:B------:R-:W-:Y:S02]  /*239d0*/  LOP3.LUT R2, R25, R2, RZ, 0x3c, !PT ;  /* 0x0000000219027212 */ /* 0x000fe400078e3cff */
[----:B------:R0:W-:Y:S04]  /*239e0*/  STL [R1+0x10], R12 ;  /* 0x0000100c01007387 */ /* 0x0001e80000100800 */
[----:B------:R0:W-:Y:S04]  /*239f0*/  STL [R1+0x1c], R2 ;  /* 0x00001c0201007387 */ /* 0x0001e80000100800 */
[----:B------:R0:W-:Y:S01]  /*23a00*/  STL [R1+0xc], R3 ;  /* 0x00000c0301007387 */ /* 0x0001e20000100800 */
[----:B------:R-:W-:-:S02]  /*23a10*/  ISETP.NE.AND P2, PT, R8, 0x3, PT ;  /* 0x000000030800780c */ /* 0x000fc40003f45270 */
[----:B--2---:R-:W-:-:S05]  /*23a20*/  SHF.R.S32.HI R4, RZ, 0x1f, R10 ;  /* 0x0000001fff047819 */ /* 0x004fca000001140a */
[----:B------:R0:W-:Y:S06]  /*23a30*/  STL [R1+0x4], R4 ;  /* 0x0000040401007387 */ /* 0x0001ec0000100800 */
[----:B------:R-:W-:Y:S05]  /*23a40*/  @!P2 BRA `(.L_x_15198) ;  /* 0x000000000004a947 */ /* 0x000fea0003800000 */
[----:B------:R-:W-:Y:S01]  /*23a50*/  BPT.TRAP 0x1 ;  /* 0x000000040000795c */ /* 0x000fe20000300000 */
.L_x_15198:
[----:B------:R-:W-:Y:S01]  /*23a60*/  IMAD R6, R3, 0x8, R18 ;  /* 0x0000000803067824 */ /* 0x000fe200078e0212 */
[----:B0-----:R-:W-:Y:S01]  /*23a70*/  SHF.L.U32 R2, R2, 0x1f, RZ ;  /* 0x0000001f02027819 */ /* 0x001fe200000006ff */
[----:B------:R-:W-:Y:S01]  /*23a80*/  BSSY B0, `(.L_x_15199) ;  /* 0x0000005000007945 */ /* 0x000fe20003800000 */
[----:B------:R-:W-:Y:S02]  /*23a90*/  SHF.R.S32.HI R26, RZ, 0x1f, R7 ;  /* 0x0000001fff1a7819 */ /* 0x000fe40000011407 */
[----:B------:R-:W0:Y:S01]  /*23aa0*/  SYNCS.PHASECHK.TRANS64.TRYWAIT P0, [R6+URZ+0x13280], R2 ;  /* 0x01328002060075a7 */ /* 0x000e22000800017f */
[----:B------:R1:W-:Y:S02]  /*23ab0*/  STL [R1+0x8], R2 ;  /* 0x0000080201007387 */ /* 0x0003e40000100800 */
[----:B01----:R-:W-:Y:S05]  /*23ac0*/  @!P0 BRA `(.L_x_15200) ;  /* 0x0000005000508947 */ /* 0x003fea0003800000 */
.L_x_15339:
[----:B------:R-:W-:Y:S05]  /*23ad0*/  BSYNC B0 ;  /* 0x0000000000007941 */ /* 0x000fea0003800000 */
.L_x_15199:
[----:B------:R-:W2:Y:S01]  /*23ae0*/  LDL R5, [R1+0x4] ;  /* 0x0000040001057983 */ /* 0x000ea20000100800 */
[----:B-----5:R-:W-:Y:S01]  /*23af0*/  SHF.R.S32.HI R11, RZ, 0x1f, R9 ;  /* 0x0000001fff0b7819 */ /* 0x020fe20000011409 */
[----:B------:R-:W-:Y:S01]  /*23b00*/  ULDC.64 UR4, c[0x0][0x328] ;  /* 0x0000ca0000047ab9 */ /* 0x000fe20000000a00 */
[----:B------:R-:W-:Y:S01]  /*23b10*/  ULDC.64 UR6, c[0x0][0x338] ;  /* 0x0000ce0000067ab9 */ /* 0x000fe20000000a00 */
[----:B------:R-:W3:Y:S01]  /*23b20*/  LDL R13, [R1+0xc] ;  /* 0x00000c00010d7983 */ /* 0x000ee20000100800 */
[----:B------:R-:W-:Y:S01]  /*23b30*/  IMAD R4, R26, UR4, RZ ;  /* 0x000000041a047c24 */ /* 0x000fe2000f8e02ff */
[----:B------:R-:W-:Y:S01]  /*23b40*/  SHF.R.S32.HI R29, RZ, 0x1f, R0 ;  /* 0x0000001fff1d7819 */ /* 0x000fe20000011400 */
[C---:B0-----:R-:W-:Y:S01]  /*23b50*/  IMAD.WIDE.U32 R2, R7.reuse, UR4, RZ ;  /* 0x0000000407027c25 */ /* 0x041fe2000f8e00ff */
[----:B------:R0:W-:Y:S01]  /*23b60*/  STL [R1], R11 ;  /* 0x0000000b01007387 */ /* 0x0001e20000100800 */
[----:B------:R-:W1:Y:S02]  /*23b70*/  LDC R12, c[0x0][0x2f4] ;  /* 0x0000bd00ff0c7b82 */ /* 0x000e640000000800 */
[----:B------:R-:W-:Y:S01]  /*23b80*/  IMAD R4, R7, UR5, R4 ;  /* 0x0000000507047c24 */ /* 0x000fe2000f8e0204 */
[----:B------:R-:W3:Y:S03]  /*23b90*/  LDL R14, [R1+0x34] ;  /* 0x00003400010e7983 */ /* 0x000ee60000100800 */
[----:B------:R-:W-:-:S02]  /*23ba0*/  IMAD.IADD R3, R3, 0x1, R4 ;  /* 0x0000000103037824 */ /* 0x000fc400078e0204 */
[----:B------:R-:W-:Y:S02]  /*23bb0*/  IMAD R8, R29, UR4, RZ ;  /* 0x000000041d087c24 */ /* 0x000fe4000f8e02ff */
[----:B------:R-:W-:-:S04]  /*23bc0*/  IMAD.WIDE.U32 R2, R10, UR6, R2 ;  /* 0x000000060a027c25 */ /* 0x000fc8000f8e0002 */
[----:B------:R-:W-:Y:S02]  /*23bd0*/  IMAD R8, R0, UR5, R8 ;  /* 0x0000000500087c24 */ /* 0x000fe4000f8e0208 */
[----:B--2---:R-:W-:-:S04]  /*23be0*/  IMAD R4, R5, UR6, RZ ;  /* 0x0000000605047c24 */ /* 0x004fc8000f8e02ff */
[----:B------:R-:W-:-:S04]  /*23bf0*/  IMAD R4, R10, UR7, R4 ;  /* 0x000000070a047c24 */ /* 0x000fc8000f8e0204 */
[----:B------:R-:W-:Y:S02]  /*23c00*/  IMAD.IADD R5, R3, 0x1, R4 ;  /* 0x0000000103057824 */ /* 0x000fe400078e0204 */
[----:B------:R-:W-:Y:S02]  /*23c10*/  IMAD.MOV.U32 R4, RZ, RZ, R2 ;  /* 0x000000ffff047224 */ /* 0x000fe400078e0002 */
[----:B------:R-:W-:Y:S01]  /*23c20*/  IMAD.WIDE.U32 R2, R0, UR4, RZ ;  /* 0x0000000400027c25 */ /* 0x000fe2000f8e00ff */
[----:B------:R-:W-:-:S03]  /*23c30*/  ULDC.64 UR4, c[0x0][0x330] ;  /* 0x0000cc0000047ab9 */ /* 0x000fc60000000a00 */
[----:B------:R-:W-:Y:S02]  /*23c40*/  IMAD.IADD R3, R3, 0x1, R8 ;  /* 0x0000000103037824 */ /* 0x000fe400078e0208 */
[----:B------:R-:W-:Y:S02]  /*23c50*/  IMAD R8, R11, UR6, RZ ;  /* 0x000000060b087c24 */ /* 0x000fe4000f8e02ff */
[----:B0-----:R-:W0:Y:S01]  /*23c60*/  S2R R11, SR_TID.X ;  /* 0x00000000000b7919 */ /* 0x001e220000002100 */
        /* <DEDUP_REMOVED lines=12> */
[----:B0-----:R-:W-:-:S05]  /*23d30*/  IMAD.SHL.U32 R11, R11, 0x10, RZ ;  /* 0x000000100b0b7824 */ /* 0x001fca00078e00ff */
[----:B------:R-:W-:Y:S01]  /*23d40*/  LOP3.LUT R11, R11, 0x30, RZ, 0xc0, !PT ;  /* 0x000000300b0b7812 */ /* 0x000fe200078ec0ff */
[----:B---3--:R-:W-:-:S03]  /*23d50*/  IMAD R8, R13, 0x2800, R14 ;  /* 0x000028000d087824 */ /* 0x008fc600078e020e */
[----:B-1----:R-:W-:Y:S01]  /*23d60*/  ISETP.GE.AND P2, PT, R11, R12, PT ;  /* 0x0000000c0b00720c */ /* 0x002fe20003f46270 */
[----:B------:R-:W-:-:S12]  /*23d70*/  BRA.DIV UR4, `(.L_x_15201) ;  /* 0x0000004e04bc7947 */ /* 0x000fd8000b800000 */
        /* <DEDUP_REMOVED lines=26> */
.L_x_15351:
        /* <DEDUP_REMOVED lines=11> */
.L_x_15202:
        /* <DEDUP_REMOVED lines=11> */
.L_x_15203:
[----:B------:R1:W-:Y:S01]  /*24080*/  SYNCS.ARRIVE.TRANS64.A1T0 RZ, [R6+URZ+0x13270], RZ ;  /* 0x013270ff06ff79a7 */ /* 0x0003e2000810003f */
[----:B------:R-:W-:Y:S05]  /*24090*/  @!P3 BRA `(.L_x_15204) ;  /* 0x000000000004b947 */ /* 0x000fea0003800000 */
[----:B------:R-:W-:Y:S01]  /*240a0*/  BPT.TRAP 0x1 ;  /* 0x000000040000795c */ /* 0x000fe20000300000 */
.L_x_15204:
[----:B------:R-:W2:Y:S01]  /*240b0*/  LDL R2, [R1+0x8] ;  /* 0x0000080001027983 */ /* 0x000ea20000100800 */
[----:B------:R-:W-:Y:S01]  /*240c0*/  BSSY B0, `(.L_x_15205) ;  /* 0x0000003000007945 */ /* 0x000fe20003800000 */
[----:B--2---:R-:W2:Y:S03]  /*240d0*/  SYNCS.PHASECHK.TRANS64.TRYWAIT P0, [R6+URZ+0x13240], R2 ;  /* 0x01324002060075a7 */ /* 0x004ea6000800017f */
[----:B--2---:R-:W-:Y:S05]  /*240e0*/  @!P0 BRA `(.L_x_15206) ;  /* 0x00000050007c8947 */ /* 0x004fea0003800000 */
.L_x_15352:
[----:B------:R-:W-:Y:S05]  /*240f0*/  BSYNC B0 ;  /* 0x0000000000007941 */ /* 0x000fea0003800000 */
.L_x_15205:
[----:B------:R-:W3:Y:S01]  /*24100*/  LDL.LU R5, [R1+0x4] ;  /* 0x0000040001057983 */ /* 0x000ee20000300800 */
[----:B------:R-:W-:Y:S01]  /*24110*/  ULDC.64 UR4, c[0x0][0x300] ;  /* 0x0000c00000047ab9 */ /* 0x000fe20000000a00 */
[----:B------:R-:W-:Y:S02]  /*24120*/  ULDC.64 UR6, c[0x0][0x310] ;  /* 0x0000c40000067ab9 */ /* 0x000fe40000000a00 */
[----:B------:R-:W4:Y:S01]  /*24130*/  LDL.LU R11, [R1] ;  /* 0x00000000010b7983 */ /* 0x000f220000300800 */
[----:B------:R-:W-:Y:S02]  /*24140*/  IMAD R4, R26, UR4, RZ ;  /* 0x000000041a047c24 */ /* 0x000fe4000f8e02ff */
[----:B--2---:R-:W-:-:S04]  /*24150*/  IMAD.WIDE.U32 R2, R7, UR4, RZ ;  /* 0x0000000407027c25 */ /* 0x004fc8000f8e00ff */
[----:B------:R-:W-:Y:S02]  /*24160*/  IMAD R4, R7, UR5, R4 ;  /* 0x0000000507047c24 */ /* 0x000fe4000f8e0204 */
[----:B------:R-:W-:Y:S02]  /*24170*/  IMAD R7, R29, UR4, RZ ;  /* 0x000000041d077c24 */ /* 0x000fe4000f8e02ff */
[----:B------:R-:W-:Y:S02]  /*24180*/  IMAD.IADD R3, R3, 0x1, R4 ;  /* 0x0000000103037824 */ /* 0x000fe400078e0204 */
[----:B------:R-:W-:Y:S02]  /*24190*/  IMAD R7, R0, UR5, R7 ;  /* 0x0000000500077c24 */ /* 0x000fe4000f8e0207 */
[----:B------:R-:W-:-:S04]  /*241a0*/  IMAD.WIDE.U32 R2, R10, UR6, R2 ;  /* 0x000000060a027c25 */ /* 0x000fc8000f8e0002 */
[----:B---3--:R-:W-:-:S04]  /*241b0*/  IMAD R4, R5, UR6, RZ ;  /* 0x0000000605047c24 */ /* 0x008fc8000f8e02ff */
[----:B------:R-:W-:-:S04]  /*241c0*/  IMAD R4, R10, UR7, R4 ;  /* 0x000000070a047c24 */ /* 0x000fc8000f8e0204 */
[----:B------:R-:W-:Y:S02]  /*241d0*/  IMAD.IADD R5, R3, 0x1, R4 ;  /* 0x0000000103057824 */ /* 0x000fe400078e0204 */
[----:B------:R-:W-:Y:S02]  /*241e0*/  IMAD.MOV.U32 R4, RZ, RZ, R2 ;  /* 0x000000ffff047224 */ /* 0x000fe400078e0002 */
[----:B------:R-:W-:Y:S01]  /*241f0*/  IMAD.WIDE.U32 R2, R0, UR4, RZ ;  /* 0x0000000400027c25 */ /* 0x000fe2000f8e00ff */
[----:B------:R-:W-:-:S03]  /*24200*/  ULDC.64 UR4, c[0x0][0x308] ;  /* 0x0000c20000047ab9 */ /* 0x000fc60000000a00 */
[----:B----4-:R-:W-:Y:S02]  /*24210*/  IMAD R0, R11, UR6, RZ ;  /* 0x000000060b007c24 */ /* 0x010fe4000f8e02ff */
[----:B------:R-:W2:Y:S01]  /*24220*/  S2R R11, SR_TID.X ;  /* 0x00000000000b7919 */ /* 0x000ea20000002100 */
        /* <DEDUP_REMOVED lines=13> */
[----:B--2---:R-:W-:Y:S02]  /*24300*/  IMAD.SHL.U32 R19, R11, 0x10, RZ ;  /* 0x000000100b137824 */ /* 0x004fe400078e00ff */
[----:B------:R-:W2:Y:S03]  /*24310*/  LDC R11, c[0x0][0x2f4] ;  /* 0x0000bd00ff0b7b82 */ /* 0x000ea60000000800 */
[----:B------:R-:W-:-:S04]  /*24320*/  LOP3.LUT R19, R19, 0x30, RZ, 0xc0, !PT ;  /* 0x0000003013137812 */ /* 0x000fc800078ec0ff */
[----:B--2---:R-:W-:Y:S01]  /*24330*/  ISETP.GE.AND P2, PT, R19, R11, PT ;  /* 0x0000000b1300720c */ /* 0x004fe20003f46270 */
[----:B------:R-:W-:-:S12]  /*24340*/  BRA.DIV UR4, `(.L_x_15207) ;  /* 0x0000004e04fc7947 */ /* 0x000fd8000b800000 */
        /* <DEDUP_REMOVED lines=8> */
[----:B--2---:R-:W-:-:S05]  /*243d0*/  IADD3 R2, P0, R19, R2, RZ ;  /* 0x0000000213027210 */ /* 0x004fca0007f1e0ff */
[----:B---3--:R-:W-:-:S05]  /*243e0*/  IMAD.X R3, RZ, RZ, R3, P0 ;  /* 0x000000ffff037224 */ /* 0x008fca00000e0603 */
        /* <DEDUP_REMOVED lines=12> */
.L_x_15364:
        /* <DEDUP_REMOVED lines=8> */
.L_x_15208:
        /* <DEDUP_REMOVED lines=11> */
.L_x_15209:
[----:B------:R-:W4:Y:S01]  /*245e0*/  LDL R0, [R1+0x54] ;  /* 0x0000540001007983 */ /* 0x000f220000100800 */
[----:B------:R0:W-:Y:S01]  /*245f0*/  SYNCS.ARRIVE.TRANS64.A1T0 RZ, [R6+URZ+0x13230], RZ ;  /* 0x013230ff06ff79a7 */ /* 0x0001e2000810003f */
[----:B----4-:R-:W-:-:S13]  /*24600*/  ISETP.NE.AND P0, PT, R0, 0x3, PT ;  /* 0x000000030000780c */ /* 0x010fda0003f05270 */
[----:B0-----:R-:W-:Y:S05]  /*24610*/  @!P0 BRA `(.L_x_15210) ;  /* 0x0000000000048947 */ /* 0x001fea0003800000 */
[----:B------:R-:W-:Y:S01]  /*24620*/  BPT.TRAP 0x1 ;  /* 0x000000040000795c */ /* 0x000fe20000300000 */
.L_x_15210:
[----:B------:R-:W-:Y:S01]  /*24630*/  LOP3.LUT R0, R25, 0x1, RZ, 0x3c, !PT ;  /* 0x0000000119007812 */ /* 0x000fe200078e3cff */
[----:B---3--:R-:W-:Y:S01]  /*24640*/  IMAD R2, R21, 0x8, R18 ;  /* 0x0000000815027824 */ /* 0x008fe200078e0212 */
[----:B------:R-:W-:Y:S02]  /*24650*/  BSSY B0, `(.L_x_15211) ;  /* 0x0000004000007945 */ /* 0x000fe40003800000 */
[----:B------:R-:W-:-:S04]  /*24660*/  SHF.L.U32 R0, R0, 0x1f, RZ ;  /* 0x0000001f00007819 */ /* 0x000fc800000006ff */
[----:B------:R-:W0:Y:S02]  /*24670*/  SYNCS.PHASECHK.TRANS64.TRYWAIT P2, [R2+URZ+0x13270], R0 ;  /* 0x01327000020075a7 */ /* 0x000e24000804017f */
[----:B0-----:R-:W-:Y:S05]  /*24680*/  @!P2 BRA `(.L_x_15212) ;  /* 0x000000500088a947 */ /* 0x001fea0003800000 */
.L_x_15365:
[----:B------:R-:W-:Y:S05]  /*24690*/  BSYNC B0 ;  /* 0x0000000000007941 */ /* 0x000fea0003800000 */
.L_x_15211:
[----:B------:R-:W3:Y:S02]  /*246a0*/  LDL R3, [R1+0x68] ;  /* 0x0000680001037983 */ /* 0x000ee40000100800 */
[----:B---3--:R-:W-:-:S13]  /*246b0*/  ISETP.NE.AND P2, PT, R3, 0x3, PT ;  /* 0x000000030300780c */ /* 0x008fda0003f45270 */
[----:B------:R-:W-:Y:S05]  /*246c0*/  @!P2 BRA `(.L_x_15213) ;  /* 0x000000000004a947 */ /* 0x000fea0003800000 */
[----:B------:R-:W-:Y:S01]  /*246d0*/  BPT.TRAP 0x1 ;  /* 0x000000040000795c */ /* 0x000fe20000300000 */
.L_x_15213:
[----:B------:R-:W-:Y:S01]  /*246e0*/  SHF.L.U32 R3, R25, 0x1f, RZ ;  /* 0x0000001f19037819 */ /* 0x000fe200000006ff */
[----:B0-----:R-:W-:-:S03]  /*246f0*/  IMAD R0, R21, 0x2800, RZ ;  /* 0x0000280015007824 */ /* 0x001fc600078e02ff */
[----:B------:R-:W0:Y:S02]  /*24700*/  SYNCS.PHASECHK.TRANS64.TRYWAIT P2, [R2+URZ+0x13260], R3 ;  /* 0x01326003020075a7 */ /* 0x000e24000804017f */
[----:B0-----:R-:W-:Y:S05]  /*24710*/  @!P2 BRA `(.L_x_15214) ;  /* 0x000000500078a947 */ /* 0x001fea0003800000 */
.L_x_15366:
[----:B------:R-:W3:Y:S01]  /*24720*/  LDL R12, [R1+0x68] ;  /* 0x00006800010c7983 */ /* 0x000ee20000100800 */
[----:B0-----:R-:W-:Y:S01]  /*24730*/  LOP3.LUT R3, R0, R28, RZ, 0xfc, !PT ;  /* 0x0000001c00037212 */ /* 0x001fe200078efcff */
[----:B------:R-:W-:Y:S05]  /*24740*/  WARPSYNC.ALL ;  /* 0x0000000000007948 */ /* 0x000fea0003800000 */
[----:B------:R-:W-:-:S05]  /*24750*/  IMAD.IADD R3, R18, 0x1, R3 ;  /* 0x0000000112037824 */ /* 0x000fca00078e0203 */
[----:B-12---:R0:W1:Y:S02]  /*24760*/  LDSM.16.MT88.4 R4, [R3+0x6000] ;  /* 0x006000000304783b */ /* 0x0060640000004200 */
[----:B0-----:R-:W-:-:S05]  /*24770*/  LOP3.LUT R3, R0, R23, RZ, 0xfc, !PT ;  /* 0x0000001700037212 */ /* 0x001fca00078efcff */
[----:B------:R-:W-:Y:S01]  /*24780*/  IMAD.IADD R3, R22, 0x1, R3 ;  /* 0x0000000116037824 */ /* 0x000fe200078e0203 */
        /* <DEDUP_REMOVED lines=58> */
.L_x_15215:
[----:B-1----:R1:W-:Y:S01]  /*24b30*/  SYNCS.ARRIVE.TRANS64.A1T0 RZ, [R2+URZ+0x13250], RZ ;  /* 0x013250ff02ff79a7 */ /* 0x0023e2000810003f */
[----:B------:R-:W-:Y:S06]  /*24b40*/  BAR.SYNC.DEFER_BLOCKING 0x2, 0x80 ;  /* 0x0082000000007b1d */ /* 0x000fec0000010000 */
[----:B------:R-:W-:Y:S05]  /*24b50*/  @!P0 BRA `(.L_x_15216) ;  /* 0x0000000000048947 */ /* 0x000fea0003800000 */
[----:B------:R-:W-:Y:S01]  /*24b60*/  BPT.TRAP 0x1 ;  /* 0x000000040000795c */ /* 0x000fe20000300000 */
.L_x_15216:
[----:B0-----:R-:W2:Y:S01]  /*24b70*/  LDL R0, [R1+0x30] ;  /* 0x0000300001007983 */ /* 0x001ea20000100800 */
[----:B-1----:R-:W-:-:S03]  /*24b80*/  VIADD R2, R2, 0x13280 ;  /* 0x0001328002027836 */ /* 0x002fc60000000000 */
[----:B------:R3:W5:Y:S04]  /*24b90*/  LDL R21, [R1+0xc] ;  /* 0x00000c0001157983 */ /* 0x0007680000100800 */
[----:B------:R3:W5:Y:S01]  /*24ba0*/  LDL R25, [R1+0x1c] ;  /* 0x00001c0001197983 */ /* 0x0007620000100800 */
[----:B--2---:R-:W-:-:S04]  /*24bb0*/  PRMT R2, R0, 0x654, R2 ;  /* 0x0000065400027816 */ /* 0x004fc80000000002 */
[----:B------:R3:W-:Y:S01]  /*24bc0*/  SYNCS.ARRIVE.TRANS64.RED.A1T0 RZ, [R2+URZ], RZ ;  /* 0x000000ff02ff79a7 */ /* 0x0007e2000810043f */
[----:B------:R-:W-:Y:S05]  /*24bd0*/  @P1 BRA `(.L_x_15217) ;  /* 0xffffffe800781947 */ /* 0x000fea000383ffff */
.L_x_15197:
        /* <DEDUP_REMOVED lines=19> */
.L_x_15219:
[----:B------:R-:W-:Y:S05]  /*24d10*/  BSYNC B0 ;  /* 0x0000000000007941 */ /* 0x000fea0003800000 */
.L_x_15218:
[----:B------:R-:W-:Y:S05]  /*24d20*/  @!P0 BRA `(.L_x_15220) ;  /* 0x0000000000048947 */ /* 0x000fea0003800000 */
[----:B------:R-:W-:Y:S01]  /*24d30*/  BPT.TRAP 0x1 ;  /* 0x000000040000795c */ /* 0x000fe20000300000 */
.L_x_15220:
        /* <DEDUP_REMOVED lines=8> */
.L_x_15367:
[----:B------:R-:W-:Y:S05]  /*24dc0*/  BSYNC B0 ;  /* 0x0000000000007941 */ /* 0x000fea0003800000 */
.L_x_15221:
[----:B------:R-:W2:Y:S02]  /*24dd0*/  LDL R2, [R1+0x68] ;  /* 0x0000680001027983 */ /* 0x000ea40000100800 */
[----:B--2---:R-:W-:-:S13]  /*24de0*/  ISETP.NE.AND P1, PT, R2, 0x3, PT ;  /* 0x000000030200780c */ /* 0x004fda0003f25270 */
[----:B------:R-:W-:Y:S05]  /*24df0*/  @!P1 BRA `(.L_x_15223) ;  /* 0x0000000000049947 */ /* 0x000fea0003800000 */
[----:B------:R-:W-:Y:S01]  /*24e00*/  BPT.TRAP 0x1 ;  /* 0x000000040000795c */ /* 0x000fe20000300000 */
.L_x_15223:
[----:B------:R-:W1:Y:S02]  /*24e10*/  LDL R2, [R1+0x1c] ;  /* 0x00001c0001027983 */ /* 0x000e640000100800 */
[----:B-1----:R-:W-:-:S04]  /*24e20*/  SHF.L.U32 R3, R2, 0x1f, RZ ;  /* 0x0000001f02037819 */ /* 0x002fc800000006ff */
[----:B------:R-:W1:Y:S02]  /*24e30*/  SYNCS.PHASECHK.TRANS64.TRYWAIT P1, [R0+URZ+0x13260], R3 ;  /* 0x01326003000075a7 */ /* 0x000e64000802017f */
[----:B-1----:R-:W-:Y:S05]  /*24e40*/  @!P1 BRA `(.L_x_15224) ;  /* 0x0000004800d49947 */ /* 0x002fea0003800000 */
.L_x_15368:
[----:B------:R-:W2:Y:S04]  /*24e50*/  LDL R12, [R1+0xc] ;  /* 0x00000c00010c7983 */ /* 0x000ea80000100800 */
[----:B------:R-:W3:Y:S01]  /*24e60*/  LDL R13, [R1+0x68] ;  /* 0x00006800010d7983 */ /* 0x000ee20000100800 */
[----:B------:R-:W-:Y:S05]  /*24e70*/  WARPSYNC.ALL ;  /* 0x0000000000007948 */ /* 0x000fea0003800000 */
[----:B--2---:R-:W-:-:S05]  /*24e80*/  IMAD R2, R12, 0x2800, RZ ;  /* 0x000028000c027824 */ /* 0x004fca00078e02ff */
[----:B-1----:R-:W-:-:S05]  /*24e90*/  LOP3.LUT R3, R2, R28, RZ, 0xfc, !PT ;  /* 0x0000001c02037212 */ /* 0x002fca00078efcff */
[----:B------:R-:W-:-:S06]  /*24ea0*/  IMAD.IADD R4, R18, 0x1, R3 ;  /* 0x0000000112047824 */ /* 0x000fcc00078e0203 */
[----:B0-----:R-:W0:Y:S01]  /*24eb0*/  LDSM.16.MT88.4 R4, [R4+0x6000] ;  /* 0x006000000404783b */ /* 0x001e220000004200 */
        /* <DEDUP_REMOVED lines=60> */
.L_x_15225:
[----:B-1----:R1:W-:Y:S01]  /*25280*/  SYNCS.ARRIVE.TRANS64.A1T0 RZ, [R0+URZ+0x13250], RZ ;  /* 0x013250ff00ff79a7 */ /* 0x0023e2000810003f */
[----:B------:R-:W-:Y:S06]  /*25290*/  BAR.SYNC.DEFER_BLOCKING 0x2, 0x80 ;  /* 0x0082000000007b1d */ /* 0x000fec0000010000 */
[----:B------:R-:W-:Y:S05]  /*252a0*/  @!P0 BRA `(.L_x_15226) ;  /* 0x0000000000048947 */ /* 0x000fea0003800000 */
[----:B------:R-:W-:Y:S01]  /*252b0*/  BPT.TRAP 0x1 ;  /* 0x000000040000795c */ /* 0x000fe20000300000 */
.L_x_15226:
        /* <DEDUP_REMOVED lines=12> */
.L_x_15167:
        /* <DEDUP_REMOVED lines=12> */
.L_x_15227:
[----:B-1----:R-:W0:Y:S01]  /*25440*/  S2R R0, SR_TID.X ;  /* 0x0000000000007919 */ /* 0x002e220000002100 */
        /* <DEDUP_REMOVED lines=13> */
[----:B-----5:R-:W-:Y:S01]  /*25520*/  IMAD.MOV.U32 R25, RZ, RZ, RZ ;  /* 0x000000ffff197224 */ /* 0x020fe200078e00ff */
        /* <DEDUP_REMOVED lines=28> */
.L_x_15378:
[----:B------:R-:W-:Y:S02]  /*256f0*/  ULDC UR4, c[0x0][0xc38] ;  /* 0x00030e0000047ab9 */ /* 0x000fe40000000800 */
[----:B------:R-:W-:-:S04]  /*25700*/  IMAD.U32 R7, RZ, RZ, UR4 ;  /* 0x00000004ff077e24 */ /* 0x000fc8000f8e00ff */
[----:B-1----:R-:W-:-:S04]  /*25710*/  IMAD R3, R3, R7, RZ ;  /* 0x0000000703037224 */ /* 0x002fc800078e02ff */
[----:B------:R-:W-:-:S05]  /*25720*/  IMAD.IADD R4, R6, 0x1, R3 ;  /* 0x0000000106047824 */ /* 0x000fca00078e0203 */
[----:B------:R-:W-:-:S13]  /*25730*/  ISETP.GT.AND P6, PT, R4, R0, PT ;  /* 0x000000000400720c */ /* 0x000fda0003fc4270 */
[----:B------:R-:W-:Y:S05]  /*25740*/  @P6 BRA `(.L_x_15230) ;  /* 0x0000000000a46947 */ /* 0x000fea0003800000 */
.L_x_15233:
        /* <DEDUP_REMOVED lines=35> */
.L_x_15386:
[----:B------:R-:W-:Y:S02]  /*25980*/  ULDC UR4, c[0x0][0xc38] ;  /* 0x00030e0000047ab9 */ /* 0x000fe40000000800 */
[----:B------:R-:W-:-:S04]  /*25990*/  IMAD.U32 R7, RZ, RZ, UR4 ;  /* 0x00000004ff077e24 */ /* 0x000fc8000f8e00ff */
[----:B-1----:R-:W-:-:S04]  /*259a0*/  IMAD R3, R3, R7, RZ ;  /* 0x0000000703037224 */ /* 0x002fc800078e02ff */
[----:B------:R-:W-:-:S05]  /*259b0*/  IMAD.IADD R4, R3, 0x1, R4 ;  /* 0x0000000103047824 */ /* 0x000fca00078e0204 */
[----:B------:R-:W-:-:S13]  /*259c0*/  ISETP.GT.AND P6, PT, R4, R0, PT ;  /* 0x000000000400720c */ /* 0x000fda0003fc4270 */
[----:B------:R-:W-:Y:S05]  /*259d0*/  @!P6 BRA `(.L_x_15233) ;  /* 0xfffffffc005ce947 */ /* 0x000fea000383ffff */
.L_x_15230:
        /* <DEDUP_REMOVED lines=10> */
.L_x_15391:
[----:B------:R-:W-:-:S13]  /*25a80*/  ISETP.NE.AND P0, PT, R3, RZ, PT ;  /* 0x000000ff0300720c */ /* 0x000fda0003f05270 */
[----:B------:R-:W-:Y:S05]  /*25a90*/  @!P0 BRA `(.L_x_15235) ;  /* 0x0000000000108947 */ /* 0x000fea0003800000 */
[----:B------:R-:W-:Y:S01]  /*25aa0*/  UMOV UR4, 0xffffffff ;  /* 0xffffffff00047882 */ /* 0x000fe20000000000 */
[----:B-1----:R-:W-:Y:S02]  /*25ab0*/  VIADD R6, R6, 0xffffffff ;  /* 0xffffffff06067836 */ /* 0x002fe40000000000 */
[----:B------:R-:W-:Y:S05]  /*25ac0*/  BRA.DIV UR4, `(.L_x_15236) ;  /* 0x0000004a04547947 */ /* 0x000fea000b800000 */
[----:B------:R4:W1:Y:S02]  /*25ad0*/  SHFL.IDX PT, R24, R2, R6, 0x1f ;  /* 0x00001f0602187589 */ /* 0x00086400000e0000 */
.L_x_15235:
[----:B---3--:R-:W-:Y:S01]  /*25ae0*/  ISETP.NE.AND P0, PT, R5, 0x1, PT ;  /* 0x000000010500780c */ /* 0x008fe20003f05270 */
[----:B-1----:R-:W-:-:S04]  /*25af0*/  IMAD R24, R24, R7, R4 ;  /* 0x0000000718187224 */ /* 0x002fc800078e0204 */
[----:B------:R-:W-:-:S08]  /*25b00*/  IMAD.IADD R0, R0, 0x1, -R24 ;  /* 0x0000000100007824 */ /* 0x000fd000078e0a18 */
[----:B------:R-:W-:Y:S05]  /*25b10*/  @!P0 BRA `(.L_x_15237) ;  /* 0x0000000000e08947 */ /* 0x000fea0003800000 */
[----:B--2---:R-:W-:-:S04]  /*25b20*/  IABS R4, R25 ;  /* 0x0000001900047213 */ /* 0x004fc80000000000 */
[----:B----4-:R-:W1:Y:S08]  /*25b30*/  I2F.RP R6, R4 ;  /* 0x0000000400067306 */ /* 0x010e700000209400 */
[----:B-1----:R-:W1:Y:S02]  /*25b40*/  MUFU.RCP R6, R6 ;  /* 0x0000000600067308 */ /* 0x002e640000001000 */
[----:B-1----:R-:W-:-:S06]  /*25b50*/  VIADD R8, R6, 0xffffffe ;  /* 0x0ffffffe06087836 */ /* 0x002fcc0000000000 */
        /* <DEDUP_REMOVED lines=52> */
.L_x_15237:
        /* <DEDUP_REMOVED lines=60> */
[----:B------:R-:W-:-:S07]  /*26260*/  IMAD.MOV.U32 R0, RZ, RZ, R2 ;  /* 0x000000ffff007224 */ /* 0x000fce00078e0002 */
.L_x_15238:
[----:B------:R-:W-:-:S05]  /*26270*/  LOP3.LUT R0, RZ, R0, RZ, 0x33, !PT ;  /* 0x00000000ff007212 */ /* 0x000fca00078e33ff */
[----:B------:R-:W-:Y:S01]  /*26280*/  IMAD.IADD R25, R25, 0x1, R0 ;  /* 0x0000000119197824 */ /* 0x000fe200078e0200 */
[----:B------:R-:W-:Y:S06]  /*26290*/  BRA `(.L_x_15239) ;  /* 0x00000000001c7947 */ /* 0x000fec0003800000 */
.L_x_15231:
[----:B------:R-:W-:Y:S01]  /*262a0*/  UMOV UR4, URZ ;  /* 0x0000003f00047c82 */ /* 0x000fe20008000000 */
[----:B------:R-:W-:Y:S01]  /*262b0*/  UMOV UR5, URZ ;  /* 0x0000003f00057c82 */ /* 0x000fe20008000000 */
[----:B------:R-:W-:Y:S01]  /*262c0*/  ULDC UR6, c[0x0][0xc3c] ;  /* 0x00030f0000067ab9 */ /* 0x000fe20000000800 */
[----:B------:R-:W-:Y:S02]  /*262d0*/  IMAD.MOV.U32 R24, RZ, RZ, R0 ;  /* 0x000000ffff187224 */ /* 0x000fe400078e0000 */
[----:B------:R-:W-:Y:S02]  /*262e0*/  IMAD.U32 R25, RZ, RZ, UR4 ;  /* 0x00000004ff197e24 */ /* 0x000fe4000f8e00ff */
[----:B------:R-:W-:Y:S02]  /*262f0*/  IMAD.U32 R26, RZ, RZ, UR5 ;  /* 0x00000005ff1a7e24 */ /* 0x000fe4000f8e00ff */
[----:B------:R-:W-:-:S07]  /*26300*/  IMAD.U32 R27, RZ, RZ, UR6 ;  /* 0x00000006ff1b7e24 */ /* 0x000fce000f8e00ff */
.L_x_15239:
        /* <DEDUP_REMOVED lines=12> */
.L_x_15228:
[----:B------:R-:W-:Y:S02]  /*263d0*/  ULDC UR4, c[0x0][0xc3c] ;  /* 0x00030f0000047ab9 */ /* 0x000fe40000000800 */
[----:B--2---:R-:W-:-:S13]  /*263e0*/  ISETP.GE.AND P0, PT, R27, UR4, PT ;  /* 0x000000041b007c0c */ /* 0x004fda000bf06270 */
[----:B------:R-:W-:Y:S05]  /*263f0*/  @!P0 BRA `(.L_x_15240) ;  /* 0xffffff8800d48947 */ /* 0x000fea000383ffff */
[----:B------:R-:W-:Y:S05]  /*26400*/  BSYNC B7 ;  /* 0x0000000000077941 */ /* 0x000fea0003800000 */
.L_x_15110:
[----:B-1----:R-:W2:Y:S01]  /*26410*/  LDL.LU R0, [R1+0x5c] ;  /* 0x00005c0001007983 */ /* 0x002ea20000300800 */
[----:B------:R-:W-:Y:S01]  /*26420*/  BSSY B0, `(.L_x_15241) ;  /* 0x000000b000007945 */ /* 0x000fe20003800000 */
[----:B------:R-:W1:Y:S01]  /*26430*/  S2R R5, SR_CgaCtaId ;  /* 0x0000000000057919 */ /* 0x000e620000008800 */
        /* <DEDUP_REMOVED lines=9> */
.L_x_15394:
[----:B------:R-:W-:Y:S05]  /*264d0*/  BSYNC B0 ;  /* 0x0000000000007941 */ /* 0x000fea0003800000 */
.L_x_15241:
[----:B------:R-:W-:-:S03]  /*264e0*/  UMOV UR4, 0xffffffff ;  /* 0xffffffff00047882 */ /* 0x000fc60000000000 */
[----:B------:R-:W-:Y:S05]  /*264f0*/  BRA.DIV UR4, `(.L_x_15243) ;  /* 0x0000004204087947 */ /* 0x000fea000b800000 */
[----:B0-----:R-:W0:Y:S02]  /*26500*/  S2R R0, SR_TID.X ;  /* 0x0000000000007919 */ /* 0x001e240000002100 */
[----:B0-----:R-:W-:-:S04]  /*26510*/  SHF.R.U32.HI R0, RZ, 0x5, R0 ;  /* 0x00000005ff007819 */ /* 0x001fc80000011600 */
[----:B------:R-:W-:-:S05]  /*26520*/  LOP3.LUT R0, R0, 0x3, RZ, 0xc0, !PT ;  /* 0x0000000300007812 */ /* 0x000fca00078ec0ff */
[----:B------:R0:W1:Y:S02]  /*26530*/  SHFL.IDX PT, R14, R0, RZ, 0x1f ;  /* 0x00001fff000e7589 */ /* 0x00006400000e0000 */
.L_x_15397:
[----:B-1----:R-:W-:-:S13]  /*26540*/  ISETP.NE.AND P0, PT, R14, RZ, PT ;  /* 0x000000ff0e00720c */ /* 0x002fda0003f05270 */
[----:B------:R-:W-:Y:S05]  /*26550*/  @P0 BRA `(.L_x_14913) ;  /* 0x0000000000b40947 */ /* 0x000fea0003800000 */
[----:B------:R-:W-:-:S03]  /*26560*/  UMOV UR4, 0xffffffff ;  /* 0xffffffff00047882 */ /* 0x000fc60000000000 */
[----:B------:R-:W-:Y:S05]  /*26570*/  BRA.DIV UR4, `(.L_x_15244) ;  /* 0x00000042041c7947 */ /* 0x000fea000b800000 */
[----:B------:R-:W-:-:S13]  /*26580*/  ELECT P6, URZ, PT ;  /* 0x00000000003f782f */ /* 0x000fda00038c0000 */
.L_x_15400:
[----:B------:R-:W-:Y:S05]  /*26590*/  @!P6 BRA `(.L_x_14913) ;  /* 0x0000000000a4e947 */ /* 0x000fea0003800000 */
[----:B0-----:R-:W2:Y:S02]  /*265a0*/  LDL.LU R0, [R1+0x40] ;  /* 0x0000400001007983 */ /* 0x001ea40000300800 */
[----:B--2---:R-:W-:-:S04]  /*265b0*/  LOP3.LUT R0, R0, 0x2, RZ, 0xfc, !PT ;  /* 0x0000000200007812 */ /* 0x004fc800078efcff */
[----:B------:R-:W-:-:S13]  /*265c0*/  ISETP.NE.AND P0, PT, R0, 0x3, PT ;  /* 0x000000030000780c */ /* 0x000fda0003f05270 */
[----:B------:R-:W-:Y:S05]  /*265d0*/  @!P0 BRA `(.L_x_15245) ;  /* 0x0000000000048947 */ /* 0x000fea0003800000 */
[----:B------:R-:W-:Y:S01]  /*265e0*/  BPT.TRAP 0x1 ;  /* 0x000000040000795c */ /* 0x000fe20000300000 */
.L_x_15245:
        /* <DEDUP_REMOVED lines=9> */
.L_x_15401:
[----:B------:R-:W2:Y:S01]  /*26680*/  LDL.LU R6, [R1+0x1c] ;  /* 0x00001c0001067983 */ /* 0x000ea20000300800 */
[----:B------:R-:W-:Y:S02]  /*26690*/  SEL R0, R0, RZ, P2 ;  /* 0x000000ff00007207 */ /* 0x000fe40001000000 */
[----:B--2---:R-:W-:Y:S01]  /*266a0*/  LOP3.LUT R2, R6, R2, RZ, 0x3c, !PT ;  /* 0x0000000206027212 */ /* 0x004fe200078e3cff */
[----:B------:R-:W-:Y:S06]  /*266b0*/  @!P0 BRA `(.L_x_15247) ;  /* 0x0000000000048947 */ /* 0x000fec0003800000 */
[----:B------:R-:W-:Y:S01]  /*266c0*/  BPT.TRAP 0x1 ;  /* 0x000000040000795c */ /* 0x000fe20000300000 */
.L_x_15247:
[----:B------:R-:W-:Y:S01]  /*266d0*/  IMAD R5, R0, 0x8, R5 ;  /* 0x0000000800057824 */ /* 0x000fe200078e0205 */
[----:B------:R-:W-:-:S04]  /*266e0*/  SHF.L.U32 R0, R2, 0x1f, RZ ;  /* 0x0000001f02007819 */ /* 0x000fc800000006ff */
[----:B------:R-:W1:Y:S02]  /*266f0*/  SYNCS.PHASECHK.TRANS64.TRYWAIT P1, [R5+URZ+0x13240], R0 ;  /* 0x01324000050075a7 */ /* 0x000e64000802017f */
[----:B-1----:R-:W-:Y:S05]  /*26700*/  @!P1 BRA `(.L_x_15248) ;  /* 0x0000003c00ec9947 */ /* 0x002fea0003800000 */
.L_x_15402:
[----:B------:R-:W-:Y:S05]  /*26710*/  @!P0 BRA `(.L_x_15249) ;  /* 0x0000000000048947 */ /* 0x000fea0003800000 */
[----:B------:R-:W-:Y:S01]  /*26720*/  BPT.TRAP 0x1 ;  /* 0x000000040000795c */ /* 0x000fe20000300000 */
.L_x_15249:
[----:B------:R-:W2:Y:S02]  /*26730*/  SYNCS.PHASECHK.TRANS64.TRYWAIT P1, [R4+URZ+0x13260], R3 ;  /* 0x01326003040075a7 */ /* 0x000ea4000802017f */
[----:B--2---:R-:W-:Y:S05]  /*26740*/  @!P1 BRA `(.L_x_15250) ;  /* 0x0000003c00f09947 */ /* 0x004fea0003800000 */
.L_x_15403:
[----:B------:R-:W-:Y:S05]  /*26750*/  @!P0 BRA `(.L_x_15251) ;  /* 0x0000000000048947 */ /* 0x000fea0003800000 */
[----:B------:R-:W-:Y:S01]  /*26760*/  BPT.TRAP 0x1 ;  /* 0x000000040000795c */ /* 0x000fe20000300000 */
.L_x_15251:
[----:B------:R-:W3:Y:S02]  /*26770*/  SYNCS.PHASECHK.TRANS64.TRYWAIT P1, [R5+URZ+0x13260], R0 ;  /* 0x01326000050075a7 */ /* 0x000ee4000802017f */
[----:B---3--:R-:W-:Y:S05]  /*26780*/  @!P1 BRA `(.L_x_15252) ;  /* 0x0000003c00f49947 */ /* 0x008fea0003800000 */
.L_x_15404:
[----:B------:R-:W-:Y:S05]  /*26790*/  @!P0 BRA `(.L_x_15253) ;  /* 0x0000000000048947 */ /* 0x000fea0003800000 */
[----:B------:R-:W-:Y:S01]  /*267a0*/  BPT.TRAP 0x1 ;  /* 0x000000040000795c */ /* 0x000fe20000300000 */
.L_x_15253:
[----:B------:R-:W4:Y:S02]  /*267b0*/  SYNCS.PHASECHK.TRANS64.TRYWAIT P1, [R4+URZ+0x13280], R3 ;  /* 0x01328003040075a7 */ /* 0x000f24000802017f */
[----:B----4-:R-:W-:Y:S05]  /*267c0*/  @!P1 BRA `(.L_x_15254) ;  /* 0x0000003c00f89947 */ /* 0x010fea0003800000 */
.L_x_15405:
[----:B------:R-:W-:Y:S05]  /*267d0*/  @!P0 BRA `(.L_x_15255) ;  /* 0x0000000000048947 */ /* 0x000fea0003800000 */
[----:B------:R-:W-:Y:S01]  /*267e0*/  BPT.TRAP 0x1 ;  /* 0x000000040000795c */ /* 0x000fe20000300000 */
.L_x_15255:
[----:B------:R0:W0:Y:S02]  /*267f0*/  SYNCS.PHASECHK.TRANS64.TRYWAIT P0, [R5+URZ+0x13280], R0 ;  /* 0x01328000050075a7 */ /* 0x000024000800017f */
[----:B0-----:R-:W-:Y:S05]  /*26800*/  @!P0 NANOSLEEP.SYNCS 0x989680 ;  /* 0x009896800000895d */ /* 0x001fea0003900000 */
[----:B------:R-:W0:Y:S02]  /*26810*/  @!P0 SYNCS.PHASECHK.TRANS64 P0, [R5+URZ+0x13280], R0 ;  /* 0x01328000050085a7 */ /* 0x000e24000800007f */
[----:B0-----:R-:W-:Y:S05]  /*26820*/  @!P0 BRA `(.L_x_15255) ;  /* 0xfffffffc00f08947 */ /* 0x001fea000383ffff */
.L_x_14913:
[----:B------:R-:W-:Y:S05]  /*26830*/  BSYNC B8 ;  /* 0x0000000000087941 */ /* 0x000fea0003800000 */
.L_x_14910:
[----:B------:R-:W-:Y:S05]  /*26840*/  EXIT ;  /* 0x000000000000794d */ /* 0x000fea0003800000 */
.L_x_14939:
[----:B-1----:R1:W2:Y:S02]  /*26850*/  SYNCS.PHASECHK.TRANS64.TRYWAIT P5, [R50+URZ+0x13290], R75 ;  /* 0x0132904b320075a7 */ /* 0x0022a400080a017f */
[----:B--2---:R-:W-:Y:S05]  /*26860*/  @!P5 NANOSLEEP.SYNCS 0x989680 ;  /* 0x009896800000d95d */ /* 0x004fea0003900000 */
[----:B------:R-:W2:Y:S02]  /*26870*/  @!P5 SYNCS.PHASECHK.TRANS64 P5, [R50+URZ+0x13290], R75 ;  /* 0x0132904b3200d5a7 */ /* 0x000ea400080a007f */
[----:B--2---:R-:W-:Y:S05]  /*26880*/  @!P5 BRA `(.L_x_14939) ;  /* 0xfffffffc00f0d947 */ /* 0x004fea000383ffff */
[----:B------:R-:W-:Y:S05]  /*26890*/  BRA `(.L_x_15256) ;  /* 0xfffffdc000d87947 */ /* 0x000fea000383ffff */
.L_x_14940:
[----:B------:R-:W-:Y:S01]  /*268a0*/  BSSY B1, `(.L_x_15257) ;  /* 0x0000007000017945 */ /* 0x000fe20003800000 */
[----:B------:R-:W-:Y:S02]  /*268b0*/  IMAD.MOV.U32 R12, RZ, RZ, RZ ;  /* 0x000000ffff0c7224 */ /* 0x000fe400078e00ff */
[----:B------:R-:W-:Y:S02]  /*268c0*/  IMAD.MOV.U32 R11, RZ, RZ, 0x1e1f ;  /* 0x00001e1fff0b7424 */ /* 0x000fe400078e00ff */
[----:B------:R-:W-:-:S07]  /*268d0*/  IMAD.MOV.U32 R15, RZ, RZ, -0x1 ;  /* 0xffffffffff0f7424 */ /* 0x000fce00078e00ff */
[----:B01----:R-:W-:Y:S05]  /*268e0*/  WARPSYNC.COLLECTIVE R15, `(.L_x_15258) ;  /* 0x000000000f087348 */ /* 0x003fea0003c00000 */
[----:B------:R2:W3:Y:S02]  /*268f0*/  SHFL.IDX P6, R14, R13, R12, R11 ;  /* 0x0000000c0d0e7389 */ /* 0x0004e400000c000b */
[----:B0123--:R-:W-:Y:S01]  /*26900*/  ENDCOLLECTIVE ;  /* 0x000000000000791b */ /* 0x00ffe20003800000 */
.L_x_15258:
[----:B------:R-:W-:Y:S05]  /*26910*/  BSYNC B1 ;  /* 0x0000000000017941 */ /* 0x000fea0003800000 */
.L_x_15257:
        /* <DEDUP_REMOVED lines=8> */
.L_x_15259:
[----:B------:R-:W-:Y:S05]  /*269a0*/  BRA `(.L_x_15260) ;  /* 0xfffffdc000a87947 */ /* 0x000fea000383ffff */
.L_x_14950:
[----:B0-----:R0:W1:Y:S02]  /*269b0*/  SYNCS.PHASECHK.TRANS64.TRYWAIT P6, [R50+URZ+0x13290], R75 ;  /* 0x0132904b320075a7 */ /* 0x00106400080c017f */
[----:B-1----:R-:W-:Y:S05]  /*269c0*/  @!P6 NANOSLEEP.SYNCS 0x989680 ;  /* 0x009896800000e95d */ /* 0x002fea0003900000 */
[----:B------:R-:W1:Y:S02]  /*269d0*/  @!P6 SYNCS.PHASECHK.TRANS64 P6, [R50+URZ+0x13290], R75 ;  /* 0x0132904b3200e5a7 */ /* 0x000e6400080c007f */
[----:B-1----:R-:W-:Y:S05]  /*269e0*/  @!P6 BRA `(.L_x_14950) ;  /* 0xfffffffc00f0e947 */ /* 0x002fea000383ffff */
[----:B------:R-:W-:Y:S05]  /*269f0*/  BRA `(.L_x_15261) ;  /* 0xfffffdd400087947 */ /* 0x000fea000383ffff */
.L_x_14951:
[----:B------:R-:W-:Y:S01]  /*26a00*/  BSSY B1, `(.L_x_15262) ;  /* 0x0000007000017945 */ /* 0x000fe20003800000 */
[----:B------:R-:W-:Y:S02]  /*26a10*/  IMAD.MOV.U32 R12, RZ, RZ, RZ ;  /* 0x000000ffff0c7224 */ /* 0x000fe400078e00ff */
[----:B------:R-:W-:Y:S02]  /*26a20*/  IMAD.MOV.U32 R11, RZ, RZ, 0x1e1f ;  /* 0x00001e1fff0b7424 */ /* 0x000fe400078e00ff */
[----:B------:R-:W-:-:S07]  /*26a30*/  IMAD.MOV.U32 R15, RZ, RZ, -0x1 ;  /* 0xffffffffff0f7424 */ /* 0x000fce00078e00ff */
[----:B0-----:R-:W-:Y:S05]  /*26a40*/  WARPSYNC.COLLECTIVE R15, `(.L_x_15263) ;  /* 0x000000000f087348 */ /* 0x001fea0003c00000 */
[----:B------:R1:W2:Y:S02]  /*26a50*/  SHFL.IDX P6, R14, R13, R12, R11 ;  /* 0x0000000c0d0e7389 */ /* 0x0002a400000c000b */
[----:B012---:R-:W-:Y:S01]  /*26a60*/  ENDCOLLECTIVE ;  /* 0x000000000000791b */ /* 0x007fe20003800000 */
.L_x_15263:
[----:B------:R-:W-:Y:S05]  /*26a70*/  BSYNC B1 ;  /* 0x0000000000017941 */ /* 0x000fea0003800000 */
.L_x_15262:
        /* <DEDUP_REMOVED lines=8> */
.L_x_15264:
[----:B------:R-:W-:Y:S05]  /*26b00*/  BRA `(.L_x_15265) ;  /* 0xfffffdd000d87947 */ /* 0x000fea000383ffff */
.L_x_14956:
[----:B0-----:R0:W1:Y:S02]  /*26b10*/  SYNCS.PHASECHK.TRANS64.TRYWAIT P3, [R50+URZ+0x13290], R75 ;  /* 0x0132904b320075a7 */ /* 0x001064000806017f */
[----:B-1----:R-:W-:Y:S05]  /*26b20*/  @!P3 NANOSLEEP.SYNCS 0x989680 ;  /* 0x009896800000b95d */ /* 0x002fea0003900000 */
[----:B------:R-:W1:Y:S02]  /*26b30*/  @!P3 SYNCS.PHASECHK.TRANS64 P3, [R50+URZ+0x13290], R75 ;  /* 0x0132904b3200b5a7 */ /* 0x000e64000806007f */
[----:B-1----:R-:W-:Y:S05]  /*26b40*/  @!P3 BRA `(.L_x_14956) ;  /* 0xfffffffc00f0b947 */ /* 0x002fea000383ffff */
[----:B------:R-:W-:Y:S05]  /*26b50*/  BRA `(.L_x_15266) ;  /* 0xfffffde000c07947 */ /* 0x000fea000383ffff */
.L_x_14957:
[----:B------:R-:W-:Y:S01]  /*26b60*/  BSSY B1, `(.L_x_15267) ;  /* 0x0000007000017945 */ /* 0x000fe20003800000 */
[----:B------:R-:W-:Y:S02]  /*26b70*/  IMAD.MOV.U32 R12, RZ, RZ, RZ ;  /* 0x000000ffff0c7224 */ /* 0x000fe400078e00ff */
[----:B------:R-:W-:Y:S02]  /*26b80*/  IMAD.MOV.U32 R11, RZ, RZ, 0x1e1f ;  /* 0x00001e1fff0b7424 */ /* 0x000fe400078e00ff */
[----:B------:R-:W-:-:S07]  /*26b90*/  IMAD.MOV.U32 R15, RZ, RZ, -0x1 ;  /* 0xffffffffff0f7424 */ /* 0x000fce00078e00ff */
[----:B0-----:R-:W-:Y:S05]  /*26ba0*/  WARPSYNC.COLLECTIVE R15, `(.L_x_15268) ;  /* 0x000000000f087348 */ /* 0x001fea0003c00000 */
[----:B------:R1:W2:Y:S02]  /*26bb0*/  SHFL.IDX P6, R14, R13, R12, R11 ;  /* 0x0000000c0d0e7389 */ /* 0x0002a400000c000b */
[----:B012---:R-:W-:Y:S01]  /*26bc0*/  ENDCOLLECTIVE ;  /* 0x000000000000791b */ /* 0x007fe20003800000 */
.L_x_15268:
[----:B------:R-:W-:Y:S05]  /*26bd0*/  BSYNC B1 ;  /* 0x0000000000017941 */ /* 0x000fea0003800000 */
.L_x_15267:
        /* <DEDUP_REMOVED lines=8> */
.L_x_15269:
[----:B------:R-:W-:Y:S05]  /*26c60*/  BRA `(.L_x_15270) ;  /* 0xfffffde000f87947 */ /* 0x000fea000383ffff */
.L_x_14961:
[----:B-1----:R1:W0:Y:S02]  /*26c70*/  SYNCS.PHASECHK.TRANS64.TRYWAIT P4, [R50+URZ+0x132b0], R75 ;  /* 0x0132b04b320075a7 */ /* 0x002224000808017f */
[----:B0-----:R-:W-:Y:S05]  /*26c80*/  @!P4 NANOSLEEP.SYNCS 0x989680 ;  /* 0x009896800000c95d */ /* 0x001fea0003900000 */
[----:B------:R-:W0:Y:S02]  /*26c90*/  @!P4 SYNCS.PHASECHK.TRANS64 P4, [R50+URZ+0x132b0], R75 ;  /* 0x0132b04b3200c5a7 */ /* 0x000e24000808007f */
[----:B0-----:R-:W-:Y:S05]  /*26ca0*/  @!P4 BRA `(.L_x_14961) ;  /* 0xfffffffc00f0c947 */ /* 0x001fea000383ffff */
[----:B------:R-:W-:Y:S05]  /*26cb0*/  BRA `(.L_x_15271) ;  /* 0xfffffde400707947 */ /* 0x000fea000383ffff */
.L_x_14989:
[----:B------:R-:W-:Y:S01]  /*26cc0*/  BSSY B1, `(.L_x_15272) ;  /* 0x0000007000017945 */ /* 0x000fe20003800000 */
[----:B------:R-:W-:Y:S02]  /*26cd0*/  IMAD.MOV.U32 R12, RZ, RZ, RZ ;  /* 0x000000ffff0c7224 */ /* 0x000fe400078e00ff */
[----:B------:R-:W-:Y:S02]  /*26ce0*/  IMAD.MOV.U32 R11, RZ, RZ, 0x1e1f ;  /* 0x00001e1fff0b7424 */ /* 0x000fe400078e00ff */
[----:B------:R-:W-:-:S07]  /*26cf0*/  IMAD.MOV.U32 R15, RZ, RZ, -0x1 ;  /* 0xffffffffff0f7424 */ /* 0x000fce00078e00ff */
[----:B------:R-:W-:Y:S05]  /*26d00*/  WARPSYNC.COLLECTIVE R15, `(.L_x_15273) ;  /* 0x000000000f087348 */ /* 0x000fea0003c00000 */
[----:B------:R0:W1:Y:S02]  /*26d10*/  SHFL.IDX P6, R14, R13, R12, R11 ;  /* 0x0000000c0d0e7389 */ /* 0x00006400000c000b */
[----:B01----:R-:W-:Y:S01]  /*26d20*/  ENDCOLLECTIVE ;  /* 0x000000000000791b */ /* 0x003fe20003800000 */
.L_x_15273:
[----:B------:R-:W-:Y:S05]  /*26d30*/  BSYNC B1 ;  /* 0x0000000000017941 */ /* 0x000fea0003800000 */
.L_x_15272:
        /* <DEDUP_REMOVED lines=8> */
.L_x_15274:
[----:B------:R-:W-:Y:S02]  /*26dc0*/  IMAD.MOV.U32 R13, RZ, RZ, R4 ;  /* 0x000000ffff0d7224 */ /* 0x000fe400078e0004 */
[----:B------:R-:W-:-:S07]  /*26dd0*/  IMAD.MOV.U32 R3, RZ, RZ, R14 ;  /* 0x000000ffff037224 */ /* 0x000fce00078e000e */
[----:B------:R-:W-:Y:S05]  /*26de0*/  WARPSYNC.COLLECTIVE R15, `(.L_x_15275) ;  /* 0x000000000f087348 */ /* 0x000fea0003c00000 */
[----:B------:R0:W1:Y:S02]  /*26df0*/  SHFL.IDX P6, R14, R13, R12, R11 ;  /* 0x0000000c0d0e7389 */ /* 0x00006400000c000b */
[----:B01----:R-:W-:Y:S01]  /*26e00*/  ENDCOLLECTIVE ;  /* 0x000000000000791b */ /* 0x003fe20003800000 */
.L_x_15275:
[----:B------:R-:W-:Y:S02]  /*26e10*/  IMAD.MOV.U32 R13, RZ, RZ, R5 ;  /* 0x000000ffff0d7224 */ /* 0x000fe400078e0005 */
[----:B------:R-:W-:-:S07]  /*26e20*/  IMAD.MOV.U32 R4, RZ, RZ, R14 ;  /* 0x000000ffff047224 */ /* 0x000fce00078e000e */
[----:B------:R-:W-:Y:S05]  /*26e30*/  WARPSYNC.COLLECTIVE R15, `(.L_x_15276) ;  /* 0x000000000f087348 */ /* 0x000fea0003c00000 */
[----:B------:R0:W1:Y:S02]  /*26e40*/  SHFL.IDX P6, R14, R13, R12, R11 ;  /* 0x0000000c0d0e7389 */ /* 0x00006400000c000b */
[----:B01----:R-:W-:Y:S01]  /*26e50*/  ENDCOLLECTIVE ;  /* 0x000000000000791b */ /* 0x003fe20003800000 */
.L_x_15276:
[----:B------:R-:W-:Y:S05]  /*26e60*/  BRA `(.L_x_15277) ;  /* 0xfffffdf800d47947 */ /* 0x000fea000383ffff */
.L_x_14993:
[----:B-1----:R1:W2:Y:S02]  /*26e70*/  SYNCS.PHASECHK.TRANS64.TRYWAIT P0, [R22+URZ+0x13200], R5 ;  /* 0x01320005160075a7 */ /* 0x0022a4000800017f */
[----:B--2---:R-:W-:Y:S05]  /*26e80*/  @!P0 NANOSLEEP.SYNCS 0x989680 ;  /* 0x009896800000895d */ /* 0x004fea0003900000 */
[----:B------:R-:W2:Y:S02]  /*26e90*/  @!P0 SYNCS.PHASECHK.TRANS64 P0, [R22+URZ+0x13200], R5 ;  /* 0x01320005160085a7 */ /* 0x000ea4000800007f */
[----:B--2---:R-:W-:Y:S05]  /*26ea0*/  @!P0 BRA `(.L_x_14993) ;  /* 0xfffffffc00f08947 */ /* 0x004fea000383ffff */
[----:B------:R-:W-:Y:S05]  /*26eb0*/  BRA `(.L_x_15278) ;  /* 0xfffffdfc006c7947 */ /* 0x000fea000383ffff */
.L_x_14997:
[----:B------:R-:W-:Y:S01]  /*26ec0*/  BSSY B1, `(.L_x_15279) ;  /* 0x0000007000017945 */ /* 0x000fe20003800000 */
[----:B------:R-:W-:Y:S02]  /*26ed0*/  IMAD.MOV.U32 R12, RZ, RZ, RZ ;  /* 0x000000ffff0c7224 */ /* 0x000fe400078e00ff */
[----:B------:R-:W-:Y:S02]  /*26ee0*/  IMAD.MOV.U32 R11, RZ, RZ, 0x1e1f ;  /* 0x00001e1fff0b7424 */ /* 0x000fe400078e00ff */
[----:B------:R-:W-:-:S07]  /*26ef0*/  IMAD.MOV.U32 R15, RZ, RZ, -0x1 ;  /* 0xffffffffff0f7424 */ /* 0x000fce00078e00ff */
[----:B------:R-:W-:Y:S05]  /*26f00*/  WARPSYNC.COLLECTIVE R15, `(.L_x_15280) ;  /* 0x000000000f087348 */ /* 0x000fea0003c00000 */
[----:B------:R0:W1:Y:S02]  /*26f10*/  SHFL.IDX P6, R14, R13, R12, R11 ;  /* 0x0000000c0d0e7389 */ /* 0x00006400000c000b */
[----:B01----:R-:W-:Y:S01]  /*26f20*/  ENDCOLLECTIVE ;  /* 0x000000000000791b */ /* 0x003fe20003800000 */
.L_x_15280:
[----:B------:R-:W-:Y:S05]  /*26f30*/  BSYNC B1 ;  /* 0x0000000000017941 */ /* 0x000fea0003800000 */
.L_x_15279:
        /* <DEDUP_REMOVED lines=8> */
.L_x_15281:
[----:B------:R-:W-:Y:S02]  /*26fc0*/  IMAD.MOV.U32 R13, RZ, RZ, R7 ;  /* 0x000000ffff0d7224 */ /* 0x000fe400078e0007 */
[----:B------:R-:W-:-:S07]  /*26fd0*/  IMAD.MOV.U32 R5, RZ, RZ, R14 ;  /* 0x000000ffff057224 */ /* 0x000fce00078e000e */
[----:B------:R-:W-:Y:S05]  /*26fe0*/  WARPSYNC.COLLECTIVE R15, `(.L_x_15282) ;  /* 0x000000000f087348 */ /* 0x000fea0003c00000 */
[----:B------:R0:W1:Y:S02]  /*26ff0*/  SHFL.IDX P6, R14, R13, R12, R11 ;  /* 0x0000000c0d0e7389 */ /* 0x00006400000c000b */
[----:B01----:R-:W-:Y:S01]  /*27000*/  ENDCOLLECTIVE ;  /* 0x000000000000791b */ /* 0x003fe20003800000 */
.L_x_15282:
[----:B------:R-:W-:Y:S02]  /*27010*/  IMAD.MOV.U32 R13, RZ, RZ, R0 ;  /* 0x000000ffff0d7224 */ /* 0x000fe400078e0000 */
[----:B------:R-:W-:-:S07]  /*27020*/  IMAD.MOV.U32 R7, RZ, RZ, R14 ;  /* 0x000000ffff077224 */ /* 0x000fce00078e000e */
[----:B------:R-:W-:Y:S05]  /*27030*/  WARPSYNC.COLLECTIVE R15, `(.L_x_15283) ;  /* 0x000000000f087348 */ /* 0x000fea0003c00000 */
[----:B------:R0:W1:Y:S02]  /*27040*/  SHFL.IDX P6, R14, R13, R12, R11 ;  /* 0x0000000c0d0e7389 */ /* 0x00006400000c000b */
[----:B01----:R-:W-:Y:S01]  /*27050*/  ENDCOLLECTIVE ;  /* 0x000000000000791b */ /* 0x003fe20003800000 */
.L_x_15283:
[----:B------:R-:W-:Y:S05]  /*27060*/  BRA `(.L_x_15284) ;  /* 0xfffffe0c00807947 */ /* 0x000fea000383ffff */
.L_x_15001:
[----:B0-----:R0:W1:Y:S02]  /*27070*/  SYNCS.PHASECHK.TRANS64.TRYWAIT P1, [R22+URZ+0x13200], R13 ;  /* 0x0132000d160075a7 */ /* 0x001064000802017f */
[----:B-1----:R-:W-:Y:S05]  /*27080*/  @!P1 NANOSLEEP.SYNCS 0x989680 ;  /* 0x009896800000995d */ /* 0x002fea0003900000 */
[----:B------:R-:W1:Y:S02]  /*27090*/  @!P1 SYNCS.PHASECHK.TRANS64 P1, [R22+URZ+0x13200], R13 ;  /* 0x0132000d160095a7 */ /* 0x000e64000802007f */
[----:B-1----:R-:W-:Y:S05]  /*270a0*/  @!P1 BRA `(.L_x_15001) ;  /* 0xfffffffc00f09947 */ /* 0x002fea000383ffff */
[----:B------:R-:W-:Y:S05]  /*270b0*/  BRA `(.L_x_15285) ;  /* 0xfffffe1000087947 */ /* 0x000fea000383ffff */
.L_x_15005:
[----:B-1----:R1:W3:Y:S02]  /*270c0*/  SYNCS.PHASECHK.TRANS64.TRYWAIT P1, [R12+URZ+0x13230], R3 ;  /* 0x013230030c0075a7 */ /* 0x0022e4000802017f */
[----:B---3--:R-:W-:Y:S05]  /*270d0*/  @!P1 NANOSLEEP.SYNCS 0x989680 ;  /* 0x009896800000995d */ /* 0x008fea0003900000 */
[----:B------:R-:W3:Y:S02]  /*270e0*/  @!P1 SYNCS.PHASECHK.TRANS64 P1, [R12+URZ+0x13230], R3 ;  /* 0x013230030c0095a7 */ /* 0x000ee4000802007f */
[----:B---3--:R-:W-:Y:S05]  /*270f0*/  @!P1 BRA `(.L_x_15005) ;  /* 0xfffffffc00f09947 */ /* 0x008fea000383ffff */
[----:B------:R-:W-:Y:S05]  /*27100*/  BRA `(.L_x_15004) ;  /* 0xfffffe20005c7947 */ /* 0x000fea000383ffff */
.L_x_15026:
[----:B-1----:R1:W2:Y:S02]  /*27110*/  SYNCS.PHASECHK.TRANS64.TRYWAIT P1, [R8+URZ+0x13230], R11 ;  /* 0x0132300b080075a7 */ /* 0x0022a4000802017f */
[----:B--2---:R-:W-:Y:S05]  /*27120*/  @!P1 NANOSLEEP.SYNCS 0x989680 ;  /* 0x009896800000995d */ /* 0x004fea0003900000 */
[----:B------:R-:W2:Y:S02]  /*27130*/  @!P1 SYNCS.PHASECHK.TRANS64 P1, [R8+URZ+0x13230], R11 ;  /* 0x0132300b080095a7 */ /* 0x000ea4000802007f */
[----:B--2---:R-:W-:Y:S05]  /*27140*/  @!P1 BRA `(.L_x_15026) ;  /* 0xfffffffc00f09947 */ /* 0x004fea000383ffff */
[----:B------:R-:W-:Y:S05]  /*27150*/  BRA `(.L_x_15025) ;  /* 0xfffffe6800e87947 */ /* 0x000fea000383ffff */
.L_x_15031:
[----:B-1----:R1:W2:Y:S02]  /*27160*/  SYNCS.PHASECHK.TRANS64.TRYWAIT P1, [R20+URZ+0x13250], R10 ;  /* 0x0132500a140075a7 */ /* 0x0022a4000802017f */
[----:B--2---:R-:W-:Y:S05]  /*27170*/  @!P1 NANOSLEEP.SYNCS 0x989680 ;  /* 0x009896800000995d */ /* 0x004fea0003900000 */
[----:B------:R-:W2:Y:S02]  /*27180*/  @!P1 SYNCS.PHASECHK.TRANS64 P1, [R20+URZ+0x13250], R10 ;  /* 0x0132500a140095a7 */ /* 0x000ea4000802007f */
[----:B--2---:R-:W-:Y:S05]  /*27190*/  @!P1 BRA `(.L_x_15031) ;  /* 0xfffffffc00f09947 */ /* 0x004fea000383ffff */
[----:B------:R-:W-:Y:S05]  /*271a0*/  BRA `(.L_x_15030) ;  /* 0xfffffe7000587947 */ /* 0x000fea000383ffff */
.L_x_15053:
[----:B-1----:R1:W2:Y:S02]  /*271b0*/  SYNCS.PHASECHK.TRANS64.TRYWAIT P1, [R0+URZ+0x13230], R13 ;  /* 0x0132300d000075a7 */ /* 0x0022a4000802017f */
[----:B--2---:R-:W-:Y:S05]  /*271c0*/  @!P1 NANOSLEEP.SYNCS 0x989680 ;  /* 0x009896800000995d */ /* 0x004fea0003900000 */
[----:B------:R-:W2:Y:S02]  /*271d0*/  @!P1 SYNCS.PHASECHK.TRANS64 P1, [R0+URZ+0x13230], R13 ;  /* 0x0132300d000095a7 */ /* 0x000ea4000802007f */
[----:B--2---:R-:W-:Y:S05]  /*271e0*/  @!P1 BRA `(.L_x_15053) ;  /* 0xfffffffc00f09947 */ /* 0x004fea000383ffff */
[----:B------:R-:W-:Y:S05]  /*271f0*/  BRA `(.L_x_15052) ;  /* 0xfffffeb800d47947 */ /* 0x000fea000383ffff */
.L_x_15058:
[----:B-1----:R1:W2:Y:S02]  /*27200*/  SYNCS.PHASECHK.TRANS64.TRYWAIT P1, [R14+URZ+0x13250], R11 ;  /* 0x0132500b0e0075a7 */ /* 0x0022a4000802017f */
[----:B--2---:R-:W-:Y:S05]  /*27210*/  @!P1 NANOSLEEP.SYNCS 0x989680 ;  /* 0x009896800000995d */ /* 0x004fea0003900000 */
[----:B------:R-:W2:Y:S02]  /*27220*/  @!P1 SYNCS.PHASECHK.TRANS64 P1, [R14+URZ+0x13250], R11 ;  /* 0x0132500b0e0095a7 */ /* 0x000ea4000802007f */
[----:B--2---:R-:W-:Y:S05]  /*27230*/  @!P1 BRA `(.L_x_15058) ;  /* 0xfffffffc00f09947 */ /* 0x004fea000383ffff */
[----:B------:R-:W-:Y:S05]  /*27240*/  BRA `(.L_x_15057) ;  /* 0xfffffec000447947 */ /* 0x000fea000383ffff */
.L_x_15068:
[----:B-1----:R1:W2:Y:S02]  /*27250*/  SYNCS.PHASECHK.TRANS64.TRYWAIT P1, [R0+URZ+0x13230], R13 ;  /* 0x0132300d000075a7 */ /* 0x0022a4000802017f */
[----:B--2---:R-:W-:Y:S05]  /*27260*/  @!P1 NANOSLEEP.SYNCS 0x989680 ;  /* 0x009896800000995d */ /* 0x004fea0003900000 */
[----:B------:R-:W2:Y:S02]  /*27270*/  @!P1 SYNCS.PHASECHK.TRANS64 P1, [R0+URZ+0x13230], R13 ;  /* 0x0132300d000095a7 */ /* 0x000ea4000802007f */
[----:B--2---:R-:W-:Y:S05]  /*27280*/  @!P1 BRA `(.L_x_15068) ;  /* 0xfffffffc00f09947 */ /* 0x004fea000383ffff */
[----:B------:R-:W-:Y:S05]  /*27290*/  BRA `(.L_x_15067) ;  /* 0xfffffee8007c7947 */ /* 0x000fea000383ffff */
.L_x_15073:
[----:B-1----:R1:W2:Y:S02]  /*272a0*/  SYNCS.PHASECHK.TRANS64.TRYWAIT P1, [R14+URZ+0x13250], R9 ;  /* 0x013250090e0075a7 */ /* 0x0022a4000802017f */
[----:B--2---:R-:W-:Y:S05]  /*272b0*/  @!P1 NANOSLEEP.SYNCS 0x989680 ;  /* 0x009896800000995d */ /* 0x004fea0003900000 */
[----:B------:R-:W2:Y:S02]  /*272c0*/  @!P1 SYNCS.PHASECHK.TRANS64 P1, [R14+URZ+0x13250], R9 ;  /* 0x013250090e0095a7 */ /* 0x000ea4000802007f */
[----:B--2---:R-:W-:Y:S05]  /*272d0*/  @!P1 BRA `(.L_x_15073) ;  /* 0xfffffffc00f09947 */ /* 0x004fea000383ffff */
[----:B------:R-:W-:Y:S05]  /*272e0*/  BRA `(.L_x_15072) ;  /* 0xfffffeec00ec7947 */ /* 0x000fea000383ffff */
.L_x_15089:
[----:B-1----:R1:W2:Y:S02]  /*272f0*/  SYNCS.PHASECHK.TRANS64.TRYWAIT P1, [R11+URZ+0x13250], R2 ;  /* 0x013250020b0075a7 */ /* 0x0022a4000802017f */
[----:B--2---:R-:W-:Y:S05]  /*27300*/  @!P1 NANOSLEEP.SYNCS 0x989680 ;  /* 0x009896800000995d */ /* 0x004fea0003900000 */
[----:B------:R-:W2:Y:S02]  /*27310*/  @!P1 SYNCS.PHASECHK.TRANS64 P1, [R11+URZ+0x13250], R2 ;  /* 0x013250020b0095a7 */ /* 0x000ea4000802007f */
[----:B--2---:R-:W-:Y:S05]  /*27320*/  @!P1 BRA `(.L_x_15089) ;  /* 0xfffffffc00f09947 */ /* 0x004fea000383ffff */
[----:B------:R-:W-:Y:S05]  /*27330*/  BRA `(.L_x_15088) ;  /* 0xffffff3400687947 */ /* 0x000fea000383ffff */
.L_x_15126:
        /* <DEDUP_REMOVED lines=11> */
.L_x_15287:
[----:B------:R-:W-:Y:S05]  /*273f0*/  BSYNC B1 ;  /* 0x0000000000017941 */ /* 0x000fea0003800000 */
.L_x_15286:
[----:B------:R-:W-:Y:S05]  /*27400*/  BRA `(.L_x_15288) ;  /* 0xffffff88001c7947 */ /* 0x000fea000383ffff */
.L_x_15128:
[----:B------:R-:W-:Y:S01]  /*27410*/  BSSY B1, `(.L_x_15289) ;  /* 0x0000006000017945 */ /* 0x000fe20003800000 */
[----:B------:R-:W-:-:S07]  /*27420*/  IMAD.MOV.U32 R15, RZ, RZ, -0x1 ;  /* 0xffffffffff0f7424 */ /* 0x000fce00078e00ff */
[----:B01----:R-:W-:Y:S05]  /*27430*/  WARPSYNC.COLLECTIVE R15, `(.L_x_15290) ;  /* 0x000000000f0c7348 */ /* 0x003fea0003c00000 */
[----:B------:R-:W-:Y:S02]  /*27440*/  ELECT P6, UR62, PT ;  /* 0x00000000003e782f */ /* 0x000fe400038c0000 */
[----:B------:R-:W-:Y:S01]  /*27450*/  MOV R14, UR62 ;  /* 0x0000003e000e7c02 */ /* 0x000fe20008000f00 */
[----:B01----:R-:W-:Y:S10]  /*27460*/  ENDCOLLECTIVE ;  /* 0x000000000000791b */ /* 0x003ff40003800000 */
.L_x_15290:
[----:B------:R-:W-:Y:S05]  /*27470*/  BSYNC B1 ;  /* 0x0000000000017941 */ /* 0x000fea0003800000 */
.L_x_15289:
[----:B------:R-:W-:Y:S05]  /*27480*/  BRA `(.L_x_15127) ;  /* 0xffffff8800147947 */ /* 0x000fea000383ffff */
.L_x_15130:
[----:B0-----:R0:W2:Y:S02]  /*27490*/  SYNCS.PHASECHK.TRANS64.TRYWAIT P0, [R18+URZ+0x13220], R6 ;  /* 0x01322006120075a7 */ /* 0x0010a4000800017f */
[----:B--2---:R-:W-:Y:S05]  /*274a0*/  @!P0 NANOSLEEP.SYNCS 0x989680 ;  /* 0x009896800000895d */ /* 0x004fea0003900000 */
[----:B------:R-:W2:Y:S02]  /*274b0*/  @!P0 SYNCS.PHASECHK.TRANS64 P0, [R18+URZ+0x13220], R6 ;  /* 0x01322006120085a7 */ /* 0x000ea4000800007f */
[----:B--2---:R-:W-:Y:S05]  /*274c0*/  @!P0 BRA `(.L_x_15130) ;  /* 0xfffffffc00f08947 */ /* 0x004fea000383ffff */
[----:B------:R-:W-:Y:S05]  /*274d0*/  BRA `(.L_x_15291) ;  /* 0xffffff8800247947 */ /* 0x000fea000383ffff */
.L_x_15134:
[----:B0-----:R0:W2:Y:S02]  /*274e0*/  SYNCS.PHASECHK.TRANS64.TRYWAIT P0, [R6+URZ+0x132a0], R7 ;  /* 0x0132a007060075a7 */ /* 0x0010a4000800017f */
[----:B--2---:R-:W-:Y:S05]  /*274f0*/  @!P0 NANOSLEEP.SYNCS 0x989680 ;  /* 0x009896800000895d */ /* 0x004fea0003900000 */
[----:B------:R-:W2:Y:S02]  /*27500*/  @!P0 SYNCS.PHASECHK.TRANS64 P0, [R6+URZ+0x132a0], R7 ;  /* 0x0132a007060085a7 */ /* 0x000ea4000800007f */
[----:B--2---:R-:W-:Y:S05]  /*27510*/  @!P0 BRA `(.L_x_15134) ;  /* 0xfffffffc00f08947 */ /* 0x004fea000383ffff */
[----:B------:R-:W-:Y:S05]  /*27520*/  BRA `(.L_x_15292) ;  /* 0xffffff8800447947 */ /* 0x000fea000383ffff */
.L_x_15139:
[----:B-1----:R1:W2:Y:S02]  /*27530*/  SYNCS.PHASECHK.TRANS64.TRYWAIT P0, [R6+URZ+0x132c0], R7 ;  /* 0x0132c007060075a7 */ /* 0x0022a4000800017f */
[----:B--2---:R-:W-:Y:S05]  /*27540*/  @!P0 NANOSLEEP.SYNCS 0x989680 ;  /* 0x009896800000895d */ /* 0x004fea0003900000 */
[----:B------:R-:W2:Y:S02]  /*27550*/  @!P0 SYNCS.PHASECHK.TRANS64 P0, [R6+URZ+0x132c0], R7 ;  /* 0x0132c007060085a7 */ /* 0x000ea4000800007f */
[----:B--2---:R-:W-:Y:S05]  /*27560*/  @!P0 BRA `(.L_x_15139) ;  /* 0xfffffffc00f08947 */ /* 0x004fea000383ffff */
[----:B------:R-:W-:Y:S05]  /*27570*/  BRA `(.L_x_15293) ;  /* 0xffffff8800c47947 */ /* 0x000fea000383ffff */
.L_x_15146:
[----:B0-----:R0:W2:Y:S02]  /*27580*/  SYNCS.PHASECHK.TRANS64.TRYWAIT P1, [R6+URZ+0x132a0], R7 ;  /* 0x0132a007060075a7 */ /* 0x0010a4000802017f */
[----:B--2---:R-:W-:Y:S05]  /*27590*/  @!P1 NANOSLEEP.SYNCS 0x989680 ;  /* 0x009896800000995d */ /* 0x004fea0003900000 */
[----:B------:R-:W2:Y:S02]  /*275a0*/  @!P1 SYNCS.PHASECHK.TRANS64 P1, [R6+URZ+0x132a0], R7 ;  /* 0x0132a007060095a7 */ /* 0x000ea4000802007f */
[----:B--2---:R-:W-:Y:S05]  /*275b0*/  @!P1 BRA `(.L_x_15146) ;  /* 0xfffffffc00f09947 */ /* 0x004fea000383ffff */
[----:B------:R-:W-:Y:S05]  /*275c0*/  BRA `(.L_x_15294) ;  /* 0xffffff8c00987947 */ /* 0x000fea000383ffff */
.L_x_15151:
[----:B-1----:R1:W2:Y:S02]  /*275d0*/  SYNCS.PHASECHK.TRANS64.TRYWAIT P1, [R6+URZ+0x132c0], R7 ;  /* 0x0132c007060075a7 */ /* 0x0022a4000802017f */
[----:B--2---:R-:W-:Y:S05]  /*275e0*/  @!P1 NANOSLEEP.SYNCS 0x989680 ;  /* 0x009896800000995d */ /* 0x004fea0003900000 */
[----:B------:R-:W2:Y:S02]  /*275f0*/  @!P1 SYNCS.PHASECHK.TRANS64 P1, [R6+URZ+0x132c0], R7 ;  /* 0x0132c007060095a7 */ /* 0x000ea4000802007f */
[----:B--2---:R-:W-:Y:S05]  /*27600*/  @!P1 BRA `(.L_x_15151) ;  /* 0xfffffffc00f09947 */ /* 0x004fea000383ffff */
[----:B------:R-:W-:Y:S05]  /*27610*/  BRA `(.L_x_15295) ;  /* 0xffffff9000147947 */ /* 0x000fea000383ffff */
.L_x_15176:
        /* <DEDUP_REMOVED lines=10> */
.L_x_15297:
[----:B------:R-:W-:Y:S05]  /*276c0*/  BSYNC B0 ;  /* 0x0000000000007941 */ /* 0x000fea0003800000 */
.L_x_15296:
[----:B------:R-:W-:Y:S05]  /*276d0*/  BRA `(.L_x_15298) ;  /* 0xffffffa400347947 */ /* 0x000fea000383ffff */
.L_x_15179:
[----:B0-----:R-:W2:Y:S02]  /*276e0*/  LDL R0, [R1+0x44] ;  /* 0x0000440001007983 */ /* 0x001ea40000100800 */
[----:B--2---:R0:W1:Y:S02]  /*276f0*/  SYNCS.PHASECHK.TRANS64.TRYWAIT P0, [R4+URZ+0x13280], R0 ;  /* 0x01328000040075a7 */ /* 0x004064000800017f */
[----:B-1----:R-:W-:Y:S05]  /*27700*/  @!P0 NANOSLEEP.SYNCS 0x989680 ;  /* 0x009896800000895d */ /* 0x002fea0003900000 */
[----:B------:R-:W1:Y:S02]  /*27710*/  @!P0 SYNCS.PHASECHK.TRANS64 P0, [R4+URZ+0x13280], R0 ;  /* 0x01328000040085a7 */ /* 0x000e64000800007f */
[----:B-1----:R-:W-:Y:S05]  /*27720*/  @!P0 BRA `(.L_x_15179) ;  /* 0xfffffffc00ec8947 */ /* 0x002fea000383ffff */
[----:B------:R-:W-:Y:S05]  /*27730*/  BRA `(.L_x_15299) ;  /* 0xffffffa400507947 */ /* 0x000fea000383ffff */
.L_x_15180:
        /* <DEDUP_REMOVED lines=8> */
.L_x_15301:
[----:B------:R-:W-:Y:S05]  /*277c0*/  BSYNC B0 ;  /* 0x0000000000007941 */ /* 0x000fea0003800000 */
.L_x_15300:
[----:B------:R-:W-:Y:S01]  /*277d0*/  IMAD.MOV.U32 R13, RZ, RZ, R0 ;  /* 0x000000ffff0d7224 */ /* 0x000fe200078e0000 */
[C---:B------:R-:W-:Y:S01]  /*277e0*/  ISETP.GE.AND P3, PT, R5.reuse, 0x81, PT ;  /* 0x000000810500780c */ /* 0x040fe20003f66270 */
        /* <DEDUP_REMOVED lines=10> */
.L_x_15302:
[----:B------:R-:W-:Y:S01]  /*27890*/  @P3 LOP3.LUT R16, R16, 0x8, RZ, 0xfc, !PT ;  /* 0x0000000810103812 */ /* 0x000fe200078efcff */
[----:B------:R-:W-:Y:S02]  /*278a0*/  IMAD.MOV.U32 R13, RZ, RZ, R2 ;  /* 0x000000ffff0d7224 */ /* 0x000fe400078e0002 */
[----:B------:R-:W-:Y:S02]  /*278b0*/  IMAD.MOV.U32 R12, RZ, RZ, 0x1 ;  /* 0x00000001ff0c7424 */ /* 0x000fe400078e00ff */
[----:B------:R-:W-:-:S07]  /*278c0*/  IMAD.MOV.U32 R3, RZ, RZ, R14 ;  /* 0x000000ffff037224 */ /* 0x000fce00078e000e */
[----:B------:R-:W-:Y:S05]  /*278d0*/  WARPSYNC.COLLECTIVE R15, `(.L_x_15303) ;  /* 0x000000000f087348 */ /* 0x000fea0003c00000 */
[----:B------:R0:W1:Y:S02]  /*278e0*/  SHFL.IDX P6, R14, R13, R12, R11 ;  /* 0x0000000c0d0e7389 */ /* 0x00006400000c000b */
[----:B01----:R-:W-:Y:S01]  /*278f0*/  ENDCOLLECTIVE ;  /* 0x000000000000791b */ /* 0x003fe20003800000 */
.L_x_15303:
        /* <DEDUP_REMOVED lines=14> */
.L_x_15304:
        /* <DEDUP_REMOVED lines=8> */
.L_x_15305:
[----:B------:R-:W-:Y:S02]  /*27a60*/  IADD3 R20, P1, R21, R10, RZ ;  /* 0x0000000a15147210 */ /* 0x000fe40007f3e0ff */
[----:B------:R-:W0:Y:S03]  /*27a70*/  S2R R10, SR_TID.X ;  /* 0x00000000000a7919 */ /* 0x000e260000002100 */
        /* <DEDUP_REMOVED lines=11> */
.L_x_15306:
[----:B------:R-:W-:Y:S02]  /*27b30*/  IMAD.SHL.U32 R21, R10, 0x10, RZ ;  /* 0x000000100a157824 */ /* 0x000fe400078e00ff */
[----:B------:R-:W-:Y:S02]  /*27b40*/  IMAD.MOV.U32 R13, RZ, RZ, R2 ;  /* 0x000000ffff0d7224 */ /* 0x000fe400078e0002 */
[----:B------:R-:W-:Y:S01]  /*27b50*/  IMAD.MOV.U32 R12, RZ, RZ, 0x3 ;  /* 0x00000003ff0c7424 */ /* 0x000fe200078e00ff */
[----:B------:R-:W-:Y:S01]  /*27b60*/  LOP3.LUT R21, R21, 0x30, RZ, 0xc0, !PT ;  /* 0x0000003015157812 */ /* 0x000fe200078ec0ff */
[----:B------:R-:W-:-:S07]  /*27b70*/  IMAD.MOV.U32 R10, RZ, RZ, R14 ;  /* 0x000000ffff0a7224 */ /* 0x000fce00078e000e */
[----:B------:R-:W-:Y:S05]  /*27b80*/  WARPSYNC.COLLECTIVE R15, `(.L_x_15307) ;  /* 0x000000000f087348 */ /* 0x000fea0003c00000 */
[----:B------:R0:W1:Y:S02]  /*27b90*/  SHFL.IDX P6, R14, R13, R12, R11 ;  /* 0x0000000c0d0e7389 */ /* 0x00006400000c000b */
[----:B01----:R-:W-:Y:S01]  /*27ba0*/  ENDCOLLECTIVE ;  /* 0x000000000000791b */ /* 0x003fe20003800000 */
.L_x_15307:
        /* <DEDUP_REMOVED lines=13> */
.L_x_15308:
[----:B------:R-:W-:Y:S02]  /*27c80*/  IMAD.SHL.U32 R10, R10, 0x10, RZ ;  /* 0x000000100a0a7824 */ /* 0x000fe400078e00ff */
[----:B------:R-:W-:Y:S02]  /*27c90*/  IMAD.MOV.U32 R13, RZ, RZ, R26 ;  /* 0x000000ffff0d7224 */ /* 0x000fe400078e001a */
[----:B------:R-:W-:Y:S01]  /*27ca0*/  IMAD.MOV.U32 R12, RZ, RZ, RZ ;  /* 0x000000ffff0c7224 */ /* 0x000fe200078e00ff */
[----:B------:R-:W-:Y:S01]  /*27cb0*/  LOP3.LUT R10, R10, 0x30, RZ, 0xc0, !PT ;  /* 0x000000300a0a7812 */ /* 0x000fe200078ec0ff */
[----:B------:R-:W-:-:S07]  /*27cc0*/  IMAD.MOV.U32 R0, RZ, RZ, R14 ;  /* 0x000000ffff007224 */ /* 0x000fce00078e000e */
[----:B------:R-:W-:Y:S05]  /*27cd0*/  WARPSYNC.COLLECTIVE R15, `(.L_x_15309) ;  /* 0x000000000f087348 */ /* 0x000fea0003c00000 */
[----:B------:R0:W1:Y:S02]  /*27ce0*/  SHFL.IDX P6, R14, R13, R12, R11 ;  /* 0x0000000c0d0e7389 */ /* 0x00006400000c000b */
[----:B01----:R-:W-:Y:S01]  /*27cf0*/  ENDCOLLECTIVE ;  /* 0x000000000000791b */ /* 0x003fe20003800000 */
.L_x_15309:
        /* <DEDUP_REMOVED lines=13> */
.L_x_15310:
[----:B------:R-:W-:Y:S01]  /*27dd0*/  IMAD.MOV.U32 R10, RZ, RZ, R14 ;  /* 0x000000ffff0a7224 */ /* 0x000fe200078e000e */
[----:B------:R-:W-:Y:S06]  /*27de0*/  BRA `(.L_x_15311) ;  /* 0xffffffa400047947 */ /* 0x000fec000383ffff */
.L_x_15185:
[----:B---3--:R-:W3:Y:S02]  /*27df0*/  LDL R0, [R1+0x44] ;  /* 0x0000440001007983 */ /* 0x008ee40000100800 */
[----:B---3--:R3:W4:Y:S02]  /*27e00*/  SYNCS.PHASECHK.TRANS64.TRYWAIT P0, [R4+URZ+0x13240], R0 ;  /* 0x01324000040075a7 */ /* 0x008724000800017f */
[----:B----4-:R-:W-:Y:S05]  /*27e10*/  @!P0 NANOSLEEP.SYNCS 0x989680 ;  /* 0x009896800000895d */ /* 0x010fea0003900000 */
[----:B------:R-:W4:Y:S02]  /*27e20*/  @!P0 SYNCS.PHASECHK.TRANS64 P0, [R4+URZ+0x13240], R0 ;  /* 0x01324000040085a7 */ /* 0x000f24000800007f */
[----:B----4-:R-:W-:Y:S05]  /*27e30*/  @!P0 BRA `(.L_x_15185) ;  /* 0xfffffffc00ec8947 */ /* 0x010fea000383ffff */
[----:B------:R-:W-:Y:S05]  /*27e40*/  BRA `(.L_x_15312) ;  /* 0xffffffa400647947 */ /* 0x000fea000383ffff */
.L_x_15186:
        /* <DEDUP_REMOVED lines=8> */
.L_x_15314:
[----:B------:R-:W-:Y:S05]  /*27ed0*/  BSYNC B0 ;  /* 0x0000000000007941 */ /* 0x000fea0003800000 */
.L_x_15313:
[----:B------:R-:W-:Y:S01]  /*27ee0*/  IMAD.MOV.U32 R13, RZ, RZ, R0 ;  /* 0x000000ffff0d7224 */ /* 0x000fe200078e0000 */
[----:B------:R-:W0:Y:S01]  /*27ef0*/  S2R R19, SR_TID.X ;  /* 0x0000000000137919 */ /* 0x000e220000002100 */
[----:B------:R-:W-:Y:S01]  /*27f00*/  IMAD.MOV.U32 R12, RZ, RZ, RZ ;  /* 0x000000ffff0c7224 */ /* 0x000fe200078e00ff */
[----:B------:R-:W1:Y:S01]  /*27f10*/  LDC R20, c[0x0][0x2f4] ;  /* 0x0000bd00ff147b82 */ /* 0x000e620000000800 */
[----:B------:R-:W-:Y:S02]  /*27f20*/  IMAD.MOV.U32 R11, RZ, RZ, 0x1c1f ;  /* 0x00001c1fff0b7424 */ /* 0x000fe400078e00ff */
[----:B------:R-:W-:Y:S02]  /*27f30*/  IMAD.MOV.U32 R15, RZ, RZ, -0x1 ;  /* 0xffffffffff0f7424 */ /* 0x000fe400078e00ff */
[----:B------:R-:W-:-:S07]  /*27f40*/  IMAD.MOV.U32 R5, RZ, RZ, R14 ;  /* 0x000000ffff057224 */ /* 0x000fce00078e000e */
[----:B01----:R-:W-:Y:S05]  /*27f50*/  WARPSYNC.COLLECTIVE R15, `(.L_x_15315) ;  /* 0x000000000f087348 */ /* 0x003fea0003c00000 */
[----:B------:R2:W3:Y:S02]  /*27f60*/  SHFL.IDX P6, R14, R13, R12, R11 ;  /* 0x0000000c0d0e7389 */ /* 0x0004e400000c000b */
[----:B0123--:R-:W-:Y:S01]  /*27f70*/  ENDCOLLECTIVE ;  /* 0x000000000000791b */ /* 0x00ffe20003800000 */
.L_x_15315:
[----:B------:R-:W-:Y:S02]  /*27f80*/  IMAD.MOV.U32 R13, RZ, RZ, R2 ;  /* 0x000000ffff0d7224 */ /* 0x000fe400078e0002 */
[----:B------:R-:W-:Y:S02]  /*27f90*/  IMAD.MOV.U32 R12, RZ, RZ, 0x1 ;  /* 0x00000001ff0c7424 */ /* 0x000fe400078e00ff */
[----:B------:R-:W-:Y:S02]  /*27fa0*/  IMAD.SHL.U32 R19, R19, 0x10, RZ ;  /* 0x0000001013137824 */ /* 0x000fe400078e00ff */
[----:B------:R-:W-:-:S07]  /*27fb0*/  IMAD.MOV.U32 R6, RZ, RZ, R14 ;  /* 0x000000ffff067224 */ /* 0x000fce00078e000e */
[----:B------:R-:W-:Y:S05]  /*27fc0*/  WARPSYNC.COLLECTIVE R15, `(.L_x_15316) ;  /* 0x000000000f087348 */ /* 0x000fea0003c00000 */
[----:B------:R0:W1:Y:S02]  /*27fd0*/  SHFL.IDX P6, R14, R13, R12, R11 ;  /* 0x0000000c0d0e7389 */ /* 0x00006400000c000b */
[----:B01----:R-:W-:Y:S01]  /*27fe0*/  ENDCOLLECTIVE ;  /* 0x000000000000791b */ /* 0x003fe20003800000 */
.L_x_15316:
[----:B------:R-:W-:-:S04]  /*27ff0*/  LOP3.LUT R19, R19, 0x30, RZ, 0xc0, !PT ;  /* 0x0000003013137812 */ /* 0x000fc800078ec0ff */
[C---:B------:R-:W-:Y:S02]  /*28000*/  @P5 IADD3 R6, P0, R19.reuse, R6, RZ ;  /* 0x0000000613065210 */ /* 0x040fe40007f1e0ff */
[----:B------:R-:W-:-:S03]  /*28010*/  ISETP.GE.AND P3, PT, R19, R20, PT ;  /* 0x000000141300720c */ /* 0x000fc60003f66270 */
[----:B------:R-:W-:Y:S02]  /*28020*/  @P5 IMAD.X R5, RZ, RZ, R5, P0 ;  /* 0x000000ffff055224 */ /* 0x000fe400000e0605 */
[----:B------:R-:W-:Y:S02]  /*28030*/  IMAD.MOV.U32 R13, RZ, RZ, R0 ;  /* 0x000000ffff0d7224 */ /* 0x000fe400078e0000 */
        /* <DEDUP_REMOVED lines=9> */
.L_x_15317:
[----:B------:R-:W-:Y:S02]  /*280d0*/  IMAD.MOV.U32 R13, RZ, RZ, R2 ;  /* 0x000000ffff0d7224 */ /* 0x000fe400078e0002 */
[----:B------:R-:W-:Y:S02]  /*280e0*/  IMAD.MOV.U32 R12, RZ, RZ, 0x2 ;  /* 0x00000002ff0c7424 */ /* 0x000fe400078e00ff */
[----:B------:R-:W-:-:S07]  /*280f0*/  IMAD.MOV.U32 R6, RZ, RZ, R14 ;  /* 0x000000ffff067224 */ /* 0x000fce00078e000e */
[----:B------:R-:W-:Y:S05]  /*28100*/  WARPSYNC.COLLECTIVE R15, `(.L_x_15318) ;  /* 0x000000000f087348 */ /* 0x000fea0003c00000 */
[----:B------:R0:W1:Y:S02]  /*28110*/  SHFL.IDX P6, R14, R13, R12, R11 ;  /* 0x0000000c0d0e7389 */ /* 0x00006400000c000b */
[----:B01----:R-:W-:Y:S01]  /*28120*/  ENDCOLLECTIVE ;  /* 0x000000000000791b */ /* 0x003fe20003800000 */
.L_x_15318:
        /* <DEDUP_REMOVED lines=12> */
.L_x_15319:
[----:B------:R-:W-:Y:S02]  /*281f0*/  IMAD.MOV.U32 R13, RZ, RZ, R2 ;  /* 0x000000ffff0d7224 */ /* 0x000fe400078e0002 */
[----:B------:R-:W-:Y:S02]  /*28200*/  IMAD.MOV.U32 R12, RZ, RZ, 0x3 ;  /* 0x00000003ff0c7424 */ /* 0x000fe400078e00ff */
[----:B------:R-:W-:-:S07]  /*28210*/  IMAD.MOV.U32 R6, RZ, RZ, R14 ;  /* 0x000000ffff067224 */ /* 0x000fce00078e000e */
[----:B------:R-:W-:Y:S05]  /*28220*/  WARPSYNC.COLLECTIVE R15, `(.L_x_15320) ;  /* 0x000000000f087348 */ /* 0x000fea0003c00000 */
[----:B------:R0:W1:Y:S02]  /*28230*/  SHFL.IDX P6, R14, R13, R12, R11 ;  /* 0x0000000c0d0e7389 */ /* 0x00006400000c000b */
[----:B01----:R-:W-:Y:S01]  /*28240*/  ENDCOLLECTIVE ;  /* 0x000000000000791b */ /* 0x003fe20003800000 */
.L_x_15320:
        /* <DEDUP_REMOVED lines=12> */
.L_x_15321:
[----:B------:R-:W-:Y:S02]  /*28310*/  IMAD.MOV.U32 R13, RZ, RZ, R8 ;  /* 0x000000ffff0d7224 */ /* 0x000fe400078e0008 */
[----:B------:R-:W-:Y:S02]  /*28320*/  IMAD.MOV.U32 R12, RZ, RZ, RZ ;  /* 0x000000ffff0c7224 */ /* 0x000fe400078e00ff */
[----:B------:R-:W-:-:S07]  /*28330*/  IMAD.MOV.U32 R0, RZ, RZ, R14 ;  /* 0x000000ffff007224 */ /* 0x000fce00078e000e */
[----:B------:R-:W-:Y:S05]  /*28340*/  WARPSYNC.COLLECTIVE R15, `(.L_x_15322) ;  /* 0x000000000f087348 */ /* 0x000fea0003c00000 */
[----:B------:R0:W1:Y:S02]  /*28350*/  SHFL.IDX P6, R14, R13, R12, R11 ;  /* 0x0000000c0d0e7389 */ /* 0x00006400000c000b */
[----:B01----:R-:W-:Y:S01]  /*28360*/  ENDCOLLECTIVE ;  /* 0x000000000000791b */ /* 0x003fe20003800000 */
.L_x_15322:
[----:B------:R-:W-:-:S05]  /*28370*/  @P2 IADD3 R0, P0, R19, R0, RZ ;  /* 0x0000000013002210 */ /* 0x000fca0007f1e0ff */
[----:B------:R-:W-:Y:S02]  /*28380*/  @P2 IMAD.MOV.U32 R6, RZ, RZ, R0 ;  /* 0x000000ffff062224 */ /* 0x000fe400078e0000 */
[----:B------:R-:W-:Y:S02]  /*28390*/  @P2 IMAD.X R2, RZ, RZ, R2, P0 ;  /* 0x000000ffff022224 */ /* 0x000fe400000e0602 */
[----:B------:R-:W-:Y:S02]  /*283a0*/  IMAD.MOV.U32 R13, RZ, RZ, R9 ;  /* 0x000000ffff0d7224 */ /* 0x000fe400078e0009 */
[----:B------:R-:W-:-:S05]  /*283b0*/  @P2 IMAD.MOV.U32 R7, RZ, RZ, R2 ;  /* 0x000000ffff072224 */ /* 0x000fca00078e0002 */
        /* <DEDUP_REMOVED lines=8> */
.L_x_15323:
[----:B------:R-:W-:Y:S01]  /*28440*/  IMAD.MOV.U32 R6, RZ, RZ, R14 ;  /* 0x000000ffff067224 */ /* 0x000fe200078e000e */
[----:B------:R-:W-:Y:S06]  /*28450*/  BRA `(.L_x_15324) ;  /* 0xffffffa000e87947 */ /* 0x000fec000383ffff */
.L_x_15193:
        /* <DEDUP_REMOVED lines=9> */
.L_x_15325:
[C---:B------:R-:W-:Y:S01]  /*284f0*/  VIADD R9, R25.reuse, 0x20 ;  /* 0x0000002019097836 */ /* 0x040fe20000000000 */
[----:B------:R-:W-:Y:S01]  /*28500*/  ISETP.GE.AND P2, PT, R25, R2, PT ;  /* 0x000000021900720c */ /* 0x000fe20003f46270 */
[----:B------:R-:W-:Y:S02]  /*28510*/  IMAD.MOV.U32 R13, RZ, RZ, R4 ;  /* 0x000000ffff0d7224 */ /* 0x000fe400078e0004 */
[----:B------:R-:W-:-:S10]  /*28520*/  IMAD.MOV.U32 R7, RZ, RZ, R14 ;  /* 0x000000ffff077224 */ /* 0x000fd400078e000e */
[----:B------:R-:W-:Y:S05]  /*28530*/  WARPSYNC.COLLECTIVE R15, `(.L_x_15326) ;  /* 0x000000000f087348 */ /* 0x000fea0003c00000 */
[----:B------:R0:W1:Y:S02]  /*28540*/  SHFL.IDX P6, R14, R13, R12, R11 ;  /* 0x0000000c0d0e7389 */ /* 0x00006400000c000b */
[----:B01----:R-:W-:Y:S01]  /*28550*/  ENDCOLLECTIVE ;  /* 0x000000000000791b */ /* 0x003fe20003800000 */
.L_x_15326:
[----:B------:R-:W-:Y:S02]  /*28560*/  IMAD.MOV.U32 R13, RZ, RZ, R0 ;  /* 0x000000ffff0d7224 */ /* 0x000fe400078e0000 */
[----:B------:R-:W-:Y:S02]  /*28570*/  IMAD.MOV.U32 R12, RZ, RZ, 0x1 ;  /* 0x00000001ff0c7424 */ /* 0x000fe400078e00ff */
[----:B------:R-:W-:-:S07]  /*28580*/  IMAD.MOV.U32 R6, RZ, RZ, R14 ;  /* 0x000000ffff067224 */ /* 0x000fce00078e000e */
[----:B------:R-:W-:Y:S05]  /*28590*/  WARPSYNC.COLLECTIVE R15, `(.L_x_15327) ;  /* 0x000000000f087348 */ /* 0x000fea0003c00000 */
[----:B------:R0:W1:Y:S02]  /*285a0*/  SHFL.IDX P6, R14, R13, R12, R11 ;  /* 0x0000000c0d0e7389 */ /* 0x00006400000c000b */
[----:B01----:R-:W-:Y:S01]  /*285b0*/  ENDCOLLECTIVE ;  /* 0x000000000000791b */ /* 0x003fe20003800000 */
.L_x_15327:
        /* <DEDUP_REMOVED lines=8> */
[----:B0-----:R-:W-:-:S07]  /*28640*/  IMAD.MOV.U32 R6, RZ, RZ, R14 ;  /* 0x000000ffff067224 */ /* 0x001fce00078e000e */
[----:B------:R-:W-:Y:S05]  /*28650*/  WARPSYNC.COLLECTIVE R15, `(.L_x_15328) ;  /* 0x000000000f087348 */ /* 0x000fea0003c00000 */
[----:B------:R0:W1:Y:S02]  /*28660*/  SHFL.IDX P6, R14, R13, R12, R11 ;  /* 0x0000000c0d0e7389 */ /* 0x00006400000c000b */
[----:B01----:R-:W-:Y:S01]  /*28670*/  ENDCOLLECTIVE ;  /* 0x000000000000791b */ /* 0x003fe20003800000 */
.L_x_15328:
[----:B------:R-:W-:Y:S02]  /*28680*/  IMAD.MOV.U32 R13, RZ, RZ, R0 ;  /* 0x000000ffff0d7224 */ /* 0x000fe400078e0000 */
[----:B------:R-:W-:Y:S02]  /*28690*/  IMAD.MOV.U32 R12, RZ, RZ, 0x2 ;  /* 0x00000002ff0c7424 */ /* 0x000fe400078e00ff */
[----:B------:R-:W-:-:S07]  /*286a0*/  IMAD.MOV.U32 R7, RZ, RZ, R14 ;  /* 0x000000ffff077224 */ /* 0x000fce00078e000e */
[----:B------:R-:W-:Y:S05]  /*286b0*/  WARPSYNC.COLLECTIVE R15, `(.L_x_15329) ;  /* 0x000000000f087348 */ /* 0x000fea0003c00000 */
[----:B------:R0:W1:Y:S02]  /*286c0*/  SHFL.IDX P6, R14, R13, R12, R11 ;  /* 0x0000000c0d0e7389 */ /* 0x00006400000c000b */
[----:B01----:R-:W-:Y:S01]  /*286d0*/  ENDCOLLECTIVE ;  /* 0x000000000000791b */ /* 0x003fe20003800000 */
.L_x_15329:
        /* <DEDUP_REMOVED lines=16> */
.L_x_15330:
[----:B------:R-:W-:Y:S02]  /*287e0*/  IMAD.MOV.U32 R13, RZ, RZ, R0 ;  /* 0x000000ffff0d7224 */ /* 0x000fe400078e0000 */
[----:B------:R-:W-:Y:S02]  /*287f0*/  IMAD.MOV.U32 R12, RZ, RZ, 0x3 ;  /* 0x00000003ff0c7424 */ /* 0x000fe400078e00ff */
[----:B------:R-:W-:-:S07]  /*28800*/  IMAD.MOV.U32 R7, RZ, RZ, R14 ;  /* 0x000000ffff077224 */ /* 0x000fce00078e000e */
[----:B------:R-:W-:Y:S05]  /*28810*/  WARPSYNC.COLLECTIVE R15, `(.L_x_15331) ;  /* 0x000000000f087348 */ /* 0x000fea0003c00000 */
[----:B------:R0:W1:Y:S02]  /*28820*/  SHFL.IDX P6, R14, R13, R12, R11 ;  /* 0x0000000c0d0e7389 */ /* 0x00006400000c000b */
[----:B01----:R-:W-:Y:S01]  /*28830*/  ENDCOLLECTIVE ;  /* 0x000000000000791b */ /* 0x003fe20003800000 */
.L_x_15331:
[----:B------:R-:W-:-:S05]  /*28840*/  @!P1 IADD3 R7, P2, R19, R7, RZ ;  /* 0x0000000713079210 */ /* 0x000fca0007f5e0ff */
[----:B------:R-:W-:-:S05]  /*28850*/  @!P1 IMAD.X R6, RZ, RZ, R6, P2 ;  /* 0x000000ffff069224 */ /* 0x000fca00010e0606 */
[-C--:B------:R-:W-:Y:S01]  /*28860*/  @!P1 LOP3.LUT R7, R7, R6.reuse, RZ, 0x3c, !PT ;  /* 0x0000000607079212 */ /* 0x080fe200078e3cff */
[----:B------:R-:W-:Y:S02]  /*28870*/  IMAD.MOV.U32 R13, RZ, RZ, R4 ;  /* 0x000000ffff0d7224 */ /* 0x000fe400078e0004 */
[----:B------:R-:W-:Y:S01]  /*28880*/  VIADD R4, R25, 0x60 ;  /* 0x0000006019047836 */ /* 0x000fe20000000000 */
[----:B------:R-:W-:-:S04]  /*28890*/  @!P1 LOP3.LUT R6, R7, R6, RZ, 0x3c, !PT ;  /* 0x0000000607069212 */ /* 0x000fc800078e3cff */
[----:B------:R-:W-:Y:S01]  /*288a0*/  @!P1 LOP3.LUT R7, R7, R6, RZ, 0x3c, !PT ;  /* 0x0000000607079212 */ /* 0x000fe200078e3cff */
[----:B------:R-:W-:-:S07]  /*288b0*/  IMAD.MOV.U32 R0, RZ, RZ, R14 ;  /* 0x000000ffff007224 */ /* 0x000fce00078e000e */
[----:B------:R-:W-:Y:S05]  /*288c0*/  WARPSYNC.COLLECTIVE R15, `(.L_x_15332) ;  /* 0x000000000f087348 */ /* 0x000fea0003c00000 */
[----:B------:R0:W1:Y:S02]  /*288d0*/  SHFL.IDX P6, R14, R13, R12, R11 ;  /* 0x0000000c0d0e7389 */ /* 0x00006400000c000b */
[----:B01----:R-:W-:Y:S01]  /*288e0*/  ENDCOLLECTIVE ;  /* 0x000000000000791b */ /* 0x003fe20003800000 */
.L_x_15332:
[----:B------:R-:W-:Y:S01]  /*288f0*/  @!PT LDS RZ, [RZ] ;  /* 0x00000000fffff984 */ /* 0x000fe20000000800 */
[----:B------:R-:W-:Y:S01]  /*28900*/  @!PT LDS RZ, [RZ] ;  /* 0x00000000fffff984 */ /* 0x000fe20000000800 */
[----:B------:R-:W-:Y:S01]  /*28910*/  @!PT LDS RZ, [RZ] ;  /* 0x00000000fffff984 */ /* 0x000fe20000000800 */
[----:B------:R0:W-:Y:S01]  /*28920*/  @!P1 LDGSTS.E.BYPASS.LTC128B.128 [R10+0xc000], desc[UR44][R6.64], !P0 ;  /* 0x0c000000060a9fae */ /* 0x0001e2000c101d6c */
[----:B------:R-:W-:Y:S01]  /*28930*/  ISETP.GE.AND P1, PT, R4, R2, PT ;  /* 0x000000020400720c */ /* 0x000fe20003f26270 */
[----:B------:R-:W-:Y:S02]  /*28940*/  IMAD.MOV.U32 R13, RZ, RZ, R3 ;  /* 0x000000ffff0d7224 */ /* 0x000fe400078e0003 */
[----:B------:R-:W-:Y:S02]  /*28950*/  IMAD.MOV.U32 R12, RZ, RZ, RZ ;  /* 0x000000ffff0c7224 */ /* 0x000fe400078e00ff */
[----:B0-----:R-:W-:-:S08]  /*28960*/  IMAD.MOV.U32 R6, RZ, RZ, R14 ;  /* 0x000000ffff067224 */ /* 0x001fd000078e000e */
[----:B------:R-:W-:Y:S05]  /*28970*/  WARPSYNC.COLLECTIVE R15, `(.L_x_15333) ;  /* 0x000000000f087348 */ /* 0x000fea0003c00000 */
[----:B------:R0:W1:Y:S02]  /*28980*/  SHFL.IDX P6, R14, R13, R12, R11 ;  /* 0x0000000c0d0e7389 */ /* 0x00006400000c000b */
[----:B01----:R-:W-:Y:S01]  /*28990*/  ENDCOLLECTIVE ;  /* 0x000000000000791b */ /* 0x003fe20003800000 */
.L_x_15333:
        /* <DEDUP_REMOVED lines=11> */
.L_x_15334:
        /* <DEDUP_REMOVED lines=8> */
.L_x_15335:
        /* <DEDUP_REMOVED lines=13> */
.L_x_15336:
[----:B------:R-:W-:Y:S01]  /*28ba0*/  IMAD.MOV.U32 R5, RZ, RZ, R14 ;  /* 0x000000ffff057224 */ /* 0x000fe200078e000e */
[----:B------:R-:W-:Y:S06]  /*28bb0*/  BRA `(.L_x_15337) ;  /* 0xffffffa400ec7947 */ /* 0x000fec000383ffff */
.L_x_15196:
[----:B-1----:R1:W2:Y:S02]  /*28bc0*/  SYNCS.PHASECHK.TRANS64.TRYWAIT P0, [R18+URZ+0x13220], R0 ;  /* 0x01322000120075a7 */ /* 0x0022a4000800017f */
[----:B--2---:R-:W-:Y:S05]  /*28bd0*/  @!P0 NANOSLEEP.SYNCS 0x989680 ;  /* 0x009896800000895d */ /* 0x004fea0003900000 */
[----:B------:R-:W2:Y:S02]  /*28be0*/  @!P0 SYNCS.PHASECHK.TRANS64 P0, [R18+URZ+0x13220], R0 ;  /* 0x01322000120085a7 */ /* 0x000ea4000800007f */
[----:B--2---:R-:W-:Y:S05]  /*28bf0*/  @!P0 BRA `(.L_x_15196) ;  /* 0xfffffffc00f08947 */ /* 0x004fea000383ffff */
[----:B------:R-:W-:Y:S05]  /*28c00*/  BRA `(.L_x_15338) ;  /* 0xffffffa800487947 */ /* 0x000fea000383ffff */
.L_x_15200:
[----:B0-----:R-:W2:Y:S02]  /*28c10*/  LDL R2, [R1+0x8] ;  /* 0x0000080001027983 */ /* 0x001ea40000100800 */
[----:B--2---:R0:W1:Y:S02]  /*28c20*/  SYNCS.PHASECHK.TRANS64.TRYWAIT P0, [R6+URZ+0x13280], R2 ;  /* 0x01328002060075a7 */ /* 0x004064000800017f */
[----:B-1----:R-:W-:Y:S05]  /*28c30*/  @!P0 NANOSLEEP.SYNCS 0x989680 ;  /* 0x009896800000895d */ /* 0x002fea0003900000 */
[----:B------:R-:W1:Y:S02]  /*28c40*/  @!P0 SYNCS.PHASECHK.TRANS64 P0, [R6+URZ+0x13280], R2 ;  /* 0x01328002060085a7 */ /* 0x000e64000800007f */
[----:B-1----:R-:W-:Y:S05]  /*28c50*/  @!P0 BRA `(.L_x_15200) ;  /* 0xfffffffc00ec8947 */ /* 0x002fea000383ffff */
[----:B------:R-:W-:Y:S05]  /*28c60*/  BRA `(.L_x_15339) ;  /* 0xffffffac00987947 */ /* 0x000fea000383ffff */
.L_x_15201:
        /* <DEDUP_REMOVED lines=8> */
.L_x_15341:
[----:B------:R-:W-:Y:S05]  /*28cf0*/  BSYNC B0 ;  /* 0x0000000000007941 */ /* 0x000fea0003800000 */
.L_x_15340:
        /* <DEDUP_REMOVED lines=10> */
.L_x_15342:
        /* <DEDUP_REMOVED lines=11> */
.L_x_15343:
        /* <DEDUP_REMOVED lines=10> */
.L_x_15344:
        /* <DEDUP_REMOVED lines=11> */
.L_x_15345:
        /* <DEDUP_REMOVED lines=10> */
.L_x_15346:
        /* <DEDUP_REMOVED lines=11> */
.L_x_15347:
        /* <DEDUP_REMOVED lines=10> */
.L_x_15348:
[----:B------:R-:W-:Y:S02]  /*29190*/  IMAD.MOV.U32 R13, RZ, RZ, R19 ;  /* 0x000000ffff0d7224 */ /* 0x000fe400078e0013 */
[----:B------:R-:W-:Y:S02]  /*291a0*/  IMAD.MOV.U32 R12, RZ, RZ, RZ ;  /* 0x000000ffff0c7224 */ /* 0x000fe400078e00ff */
[----:B------:R-:W-:Y:S02]  /*291b0*/  IMAD.SHL.U32 R3, R3, 0x10, RZ ;  /* 0x0000001003037824 */ /* 0x000fe400078e00ff */
[----:B------:R-:W-:-:S07]  /*291c0*/  IMAD.MOV.U32 R2, RZ, RZ, R14 ;  /* 0x000000ffff027224 */ /* 0x000fce00078e000e */
[----:B------:R-:W-:Y:S05]  /*291d0*/  WARPSYNC.COLLECTIVE R15, `(.L_x_15349) ;  /* 0x000000000f087348 */ /* 0x000fea0003c00000 */
[----:B------:R0:W1:Y:S02]  /*291e0*/  SHFL.IDX P6, R14, R13, R12, R11 ;  /* 0x0000000c0d0e7389 */ /* 0x00006400000c000b */
[----:B01----:R-:W-:Y:S01]  /*291f0*/  ENDCOLLECTIVE ;  /* 0x000000000000791b */ /* 0x003fe20003800000 */
.L_x_15349:
        /* <DEDUP_REMOVED lines=12> */
.L_x_15350:
[----:B------:R-:W-:Y:S01]  /*292c0*/  IMAD.MOV.U32 R2, RZ, RZ, R14 ;  /* 0x000000ffff027224 */ /* 0x000fe200078e000e */
[----:B------:R-:W-:Y:S06]  /*292d0*/  BRA `(.L_x_15351) ;  /* 0xffffffac00107947 */ /* 0x000fec000383ffff */
.L_x_15206:
[----:B--2---:R-:W2:Y:S02]  /*292e0*/  LDL R2, [R1+0x8] ;  /* 0x0000080001027983 */ /* 0x004ea40000100800 */
[----:B--2---:R2:W3:Y:S02]  /*292f0*/  SYNCS.PHASECHK.TRANS64.TRYWAIT P0, [R6+URZ+0x13240], R2 ;  /* 0x01324002060075a7 */ /* 0x0044e4000800017f */
[----:B---3--:R-:W-:Y:S05]  /*29300*/  @!P0 NANOSLEEP.SYNCS 0x989680 ;  /* 0x009896800000895d */ /* 0x008fea0003900000 */
[----:B------:R-:W3:Y:S02]  /*29310*/  @!P0 SYNCS.PHASECHK.TRANS64 P0, [R6+URZ+0x13240], R2 ;  /* 0x01324002060085a7 */ /* 0x000ee4000800007f */
[----:B---3--:R-:W-:Y:S05]  /*29320*/  @!P0 BRA `(.L_x_15206) ;  /* 0xfffffffc00ec8947 */ /* 0x008fea000383ffff */
[----:B------:R-:W-:Y:S05]  /*29330*/  BRA `(.L_x_15352) ;  /* 0xffffffac006c7947 */ /* 0x000fea000383ffff */
.L_x_15207:
        /* <DEDUP_REMOVED lines=8> */
.L_x_15354:
[----:B------:R-:W-:Y:S05]  /*293c0*/  BSYNC B0 ;  /* 0x0000000000007941 */ /* 0x000fea0003800000 */
.L_x_15353:
        /* <DEDUP_REMOVED lines=8> */
.L_x_15355:
[----:B------:R-:W-:Y:S02]  /*29450*/  IMAD.MOV.U32 R13, RZ, RZ, R5 ;  /* 0x000000ffff0d7224 */ /* 0x000fe400078e0005 */
[----:B------:R-:W-:Y:S02]  /*29460*/  IMAD.MOV.U32 R12, RZ, RZ, 0x1 ;  /* 0x00000001ff0c7424 */ /* 0x000fe400078e00ff */
[----:B------:R-:W-:-:S07]  /*29470*/  IMAD.MOV.U32 R2, RZ, RZ, R14 ;  /* 0x000000ffff027224 */ /* 0x000fce00078e000e */
[----:B------:R-:W-:Y:S05]  /*29480*/  WARPSYNC.COLLECTIVE R15, `(.L_x_15356) ;  /* 0x000000000f087348 */ /* 0x000fea0003c00000 */
[----:B------:R0:W1:Y:S02]  /*29490*/  SHFL.IDX P6, R14, R13, R12, R11 ;  /* 0x0000000c0d0e7389 */ /* 0x00006400000c000b */
[----:B01----:R-:W-:Y:S01]  /*294a0*/  ENDCOLLECTIVE ;  /* 0x000000000000791b */ /* 0x003fe20003800000 */
.L_x_15356:
        /* <DEDUP_REMOVED lines=11> */
.L_x_15357:
[----:B------:R-:W-:Y:S02]  /*29560*/  IMAD.MOV.U32 R13, RZ, RZ, R5 ;  /* 0x000000ffff0d7224 */ /* 0x000fe400078e0005 */
[----:B------:R-:W-:Y:S02]  /*29570*/  IMAD.MOV.U32 R12, RZ, RZ, 0x2 ;  /* 0x00000002ff0c7424 */ /* 0x000fe400078e00ff */
[----:B------:R-:W-:-:S07]  /*29580*/  IMAD.MOV.U32 R2, RZ, RZ, R14 ;  /* 0x000000ffff027224 */ /* 0x000fce00078e000e */
[----:B------:R-:W-:Y:S05]  /*29590*/  WARPSYNC.COLLECTIVE R15, `(.L_x_15358) ;  /* 0x000000000f087348 */ /* 0x000fea0003c00000 */
[----:B------:R0:W1:Y:S02]  /*295a0*/  SHFL.IDX P6, R14, R13, R12, R11 ;  /* 0x0000000c0d0e7389 */ /* 0x00006400000c000b */
[----:B01----:R-:W-:Y:S01]  /*295b0*/  ENDCOLLECTIVE ;  /* 0x000000000000791b */ /* 0x003fe20003800000 */
.L_x_15358:
        /* <DEDUP_REMOVED lines=11> */
.L_x_15359:
[----:B------:R-:W-:Y:S02]  /*29670*/  IMAD.MOV.U32 R13, RZ, RZ, R5 ;  /* 0x000000ffff0d7224 */ /* 0x000fe400078e0005 */
[----:B------:R-:W-:Y:S02]  /*29680*/  IMAD.MOV.U32 R12, RZ, RZ, 0x3 ;  /* 0x00000003ff0c7424 */ /* 0x000fe400078e00ff */
[----:B------:R-:W-:-:S07]  /*29690*/  IMAD.MOV.U32 R2, RZ, RZ, R14 ;  /* 0x000000ffff027224 */ /* 0x000fce00078e000e */
[----:B------:R-:W-:Y:S05]  /*296a0*/  WARPSYNC.COLLECTIVE R15, `(.L_x_15360) ;  /* 0x000000000f087348 */ /* 0x000fea0003c00000 */
[----:B------:R0:W1:Y:S02]  /*296b0*/  SHFL.IDX P6, R14, R13, R12, R11 ;  /* 0x0000000c0d0e7389 */ /* 0x00006400000c000b */
[----:B01----:R-:W-:Y:S01]  /*296c0*/  ENDCOLLECTIVE ;  /* 0x000000000000791b */ /* 0x003fe20003800000 */
.L_x_15360:
        /* <DEDUP_REMOVED lines=11> */
.L_x_15361:
[----:B------:R-:W-:Y:S02]  /*29780*/  IMAD.MOV.U32 R13, RZ, RZ, R4 ;  /* 0x000000ffff0d7224 */ /* 0x000fe400078e0004 */
[----:B------:R-:W-:Y:S02]  /*29790*/  IMAD.MOV.U32 R12, RZ, RZ, RZ ;  /* 0x000000ffff0c7224 */ /* 0x000fe400078e00ff */
[----:B------:R-:W-:-:S07]  /*297a0*/  IMAD.MOV.U32 R2, RZ, RZ, R14 ;  /* 0x000000ffff027224 */ /* 0x000fce00078e000e */
[----:B------:R-:W-:Y:S05]  /*297b0*/  WARPSYNC.COLLECTIVE R15, `(.L_x_15362) ;  /* 0x000000000f087348 */ /* 0x000fea0003c00000 */
[----:B------:R0:W1:Y:S02]  /*297c0*/  SHFL.IDX P6, R14, R13, R12, R11 ;  /* 0x0000000c0d0e7389 */ /* 0x00006400000c000b */
[----:B01----:R-:W-:Y:S01]  /*297d0*/  ENDCOLLECTIVE ;  /* 0x000000000000791b */ /* 0x003fe20003800000 */
.L_x_15362:
        /* <DEDUP_REMOVED lines=11> */
.L_x_15363:
[----:B------:R-:W-:Y:S01]  /*29890*/  IMAD.MOV.U32 R2, RZ, RZ, R14 ;  /* 0x000000ffff027224 */ /* 0x000fe200078e000e */
[----:B------:R-:W-:Y:S06]  /*298a0*/  BRA `(.L_x_15364) ;  /* 0xffffffac00007947 */ /* 0x000fec000383ffff */
.L_x_15212:
[----:B0-----:R0:W3:Y:S02]  /*298b0*/  SYNCS.PHASECHK.TRANS64.TRYWAIT P2, [R2+URZ+0x13270], R0 ;  /* 0x01327000020075a7 */ /* 0x0010e4000804017f */
[----:B---3--:R-:W-:Y:S05]  /*298c0*/  @!P2 NANOSLEEP.SYNCS 0x989680 ;  /* 0x009896800000a95d */ /* 0x008fea0003900000 */
[----:B------:R-:W3:Y:S02]  /*298d0*/  @!P2 SYNCS.PHASECHK.TRANS64 P2, [R2+URZ+0x13270], R0 ;  /* 0x013270000200a5a7 */ /* 0x000ee4000804007f */
[----:B---3--:R-:W-:Y:S05]  /*298e0*/  @!P2 BRA `(.L_x_15212) ;  /* 0xfffffffc00f0a947 */ /* 0x008fea000383ffff */
[----:B------:R-:W-:Y:S05]  /*298f0*/  BRA `(.L_x_15365) ;  /* 0xffffffac00647947 */ /* 0x000fea000383ffff */
.L_x_15214:
[----:B0-----:R0:W3:Y:S02]  /*29900*/  SYNCS.PHASECHK.TRANS64.TRYWAIT P2, [R2+URZ+0x13260], R3 ;  /* 0x01326003020075a7 */ /* 0x0010e4000804017f */
[----:B---3--:R-:W-:Y:S05]  /*29910*/  @!P2 NANOSLEEP.SYNCS 0x989680 ;  /* 0x009896800000a95d */ /* 0x008fea0003900000 */
[----:B------:R-:W3:Y:S02]  /*29920*/  @!P2 SYNCS.PHASECHK.TRANS64 P2, [R2+URZ+0x13260], R3 ;  /* 0x013260030200a5a7 */ /* 0x000ee4000804007f */
[----:B---3--:R-:W-:Y:S05]  /*29930*/  @!P2 BRA `(.L_x_15214) ;  /* 0xfffffffc00f0a947 */ /* 0x008fea000383ffff */
[----:B------:R-:W-:Y:S05]  /*29940*/  BRA `(.L_x_15366) ;  /* 0xffffffac00747947 */ /* 0x000fea000383ffff */
.L_x_15222:
[----:B-1----:R1:W2:Y:S02]  /*29950*/  SYNCS.PHASECHK.TRANS64.TRYWAIT P1, [R0+URZ+0x13270], R3 ;  /* 0x01327003000075a7 */ /* 0x0022a4000802017f */
[----:B--2---:R-:W-:Y:S05]  /*29960*/  @!P1 NANOSLEEP.SYNCS 0x989680 ;  /* 0x009896800000995d */ /* 0x004fea0003900000 */
[----:B------:R-:W2:Y:S02]  /*29970*/  @!P1 SYNCS.PHASECHK.TRANS64 P1, [R0+URZ+0x13270], R3 ;  /* 0x01327003000095a7 */ /* 0x000ea4000802007f */
[----:B--2---:R-:W-:Y:S05]  /*29980*/  @!P1 BRA `(.L_x_15222) ;  /* 0xfffffffc00f09947 */ /* 0x004fea000383ffff */
[----:B------:R-:W-:Y:S05]  /*29990*/  BRA `(.L_x_15367) ;  /* 0xffffffb400087947 */ /* 0x000fea000383ffff */
.L_x_15224:
[----:B-1----:R1:W2:Y:S02]  /*299a0*/  SYNCS.PHASECHK.TRANS64.TRYWAIT P1, [R0+URZ+0x13260], R3 ;  /* 0x01326003000075a7 */ /* 0x0022a4000802017f */
[----:B--2---:R-:W-:Y:S05]  /*299b0*/  @!P1 NANOSLEEP.SYNCS 0x989680 ;  /* 0x009896800000995d */ /* 0x004fea0003900000 */
[----:B------:R-:W2:Y:S02]  /*299c0*/  @!P1 SYNCS.PHASECHK.TRANS64 P1, [R0+URZ+0x13260], R3 ;  /* 0x01326003000095a7 */ /* 0x000ea4000802007f */
[----:B--2---:R-:W-:Y:S05]  /*299d0*/  @!P1 BRA `(.L_x_15224) ;  /* 0xfffffffc00f09947 */ /* 0x004fea000383ffff */
[----:B------:R-:W-:Y:S05]  /*299e0*/  BRA `(.L_x_15368) ;  /* 0xffffffb400187947 */ /* 0x000fea000383ffff */
.L_x_15229:
        /* <DEDUP_REMOVED lines=8> */
.L_x_15370:
[----:B------:R-:W-:Y:S05]  /*29a70*/  BSYNC B0 ;  /* 0x0000000000007941 */ /* 0x000fea0003800000 */
.L_x_15369:
        /* <DEDUP_REMOVED lines=9> */
.L_x_15371:
        /* <DEDUP_REMOVED lines=24> */
.L_x_15372:
        /* <DEDUP_REMOVED lines=8> */
.L_x_15373:
        /* <DEDUP_REMOVED lines=8> */
.L_x_15374:
        /* <DEDUP_REMOVED lines=8> */
.L_x_15375:
        /* <DEDUP_REMOVED lines=8> */
.L_x_15376:
        /* <DEDUP_REMOVED lines=9> */
.L_x_15377:
[----:B------:R-:W-:Y:S01]  /*29f20*/  IMAD.MOV.U32 R3, RZ, RZ, R14 ;  /* 0x000000ffff037224 */ /* 0x000fe200078e000e */
[----:B------:R-:W-:Y:S06]  /*29f30*/  BRA `(.L_x_15378) ;  /* 0xffffffb400ec7947 */ /* 0x000fec000383ffff */
.L_x_15232:
        /* <DEDUP_REMOVED lines=8> */
.L_x_15380:
[----:B------:R-:W-:Y:S05]  /*29fc0*/  BSYNC B0 ;  /* 0x0000000000007941 */ /* 0x000fea0003800000 */
.L_x_15379:
        /* <DEDUP_REMOVED lines=10> */
.L_x_15381:
        /* <DEDUP_REMOVED lines=8> */
.L_x_15382:
        /* <DEDUP_REMOVED lines=8> */
.L_x_15383:
        /* <DEDUP_REMOVED lines=8> */
.L_x_15384:
        /* <DEDUP_REMOVED lines=9> */
.L_x_15385:
[----:B------:R-:W-:Y:S01]  /*2a280*/  IMAD.MOV.U32 R3, RZ, RZ, R14 ;  /* 0x000000ffff037224 */ /* 0x000fe200078e000e */
[----:B------:R-:W-:Y:S06]  /*2a290*/  BRA `(.L_x_15386) ;  /* 0xffffffb400b87947 */ /* 0x000fec000383ffff */
.L_x_15234:
[----:B------:R-:W-:Y:S01]  /*2a2a0*/  BSSY B0, `(.L_x_15387) ;  /* 0x0000006000007945 */ /* 0x000fe20003800000 */
[----:B------:R-:W-:Y:S01]  /*2a2b0*/  PLOP3.LUT P6, PT, P6, PT, PT, 0x8, 0x0 ;  /* 0x000000000000781c */ /* 0x000fe200037ce170 */
[----:B------:R-:W-:-:S12]  /*2a2c0*/  IMAD.MOV.U32 R15, RZ, RZ, -0x1 ;  /* 0xffffffffff0f7424 */ /* 0x000fd800078e00ff */
[----:B0-----:R-:W-:Y:S05]  /*2a2d0*/  WARPSYNC.COLLECTIVE R15, `(.L_x_15388) ;  /* 0x000000000f087348 */ /* 0x001fea0003c00000 */
[----:B------:R-:W-:Y:S01]  /*2a2e0*/  VOTE.ANY R14, PT, P6 ;  /* 0x00000000000e7806 */ /* 0x000fe200030e0100 */
[----:B0-----:R-:W-:Y:S06]  /*2a2f0*/  ENDCOLLECTIVE ;  /* 0x000000000000791b */ /* 0x001fec0003800000 */
.L_x_15388:
[----:B------:R-:W-:Y:S05]  /*2a300*/  BSYNC B0 ;  /* 0x0000000000007941 */ /* 0x000fea0003800000 */
.L_x_15387:
        /* <DEDUP_REMOVED lines=10> */
.L_x_15389:
[----:B------:R-:W-:Y:S02]  /*2a3b0*/  IMAD.MOV.U32 R13, RZ, RZ, R5 ;  /* 0x000000ffff0d7224 */ /* 0x000fe400078e0005 */
[----:B------:R-:W-:-:S07]  /*2a3c0*/  IMAD.MOV.U32 R25, RZ, RZ, R14 ;  /* 0x000000ffff197224 */ /* 0x000fce00078e000e */
[----:B------:R-:W-:Y:S05]  /*2a3d0*/  WARPSYNC.COLLECTIVE R15, `(.L_x_15390) ;  /* 0x000000000f087348 */ /* 0x000fea0003c00000 */
[----:B------:R0:W1:Y:S02]  /*2a3e0*/  SHFL.IDX P6, R14, R13, R12, R11 ;  /* 0x0000000c0d0e7389 */ /* 0x00006400000c000b */
[----:B01----:R-:W-:Y:S01]  /*2a3f0*/  ENDCOLLECTIVE ;  /* 0x000000000000791b */ /* 0x003fe20003800000 */
.L_x_15390:
[----:B------:R-:W-:Y:S01]  /*2a400*/  IMAD.MOV.U32 R5, RZ, RZ, R14 ;  /* 0x000000ffff057224 */ /* 0x000fe200078e000e */
[----:B------:R-:W-:Y:S06]  /*2a410*/  BRA `(.L_x_15391) ;  /* 0xffffffb400987947 */ /* 0x000fec000383ffff */
.L_x_15236:
        /* <DEDUP_REMOVED lines=8> */
.L_x_15393:
[----:B------:R-:W-:Y:S05]  /*2a4a0*/  BSYNC B0 ;  /* 0x0000000000007941 */ /* 0x000fea0003800000 */
.L_x_15392:
[----:B------:R-:W-:Y:S01]  /*2a4b0*/  IMAD.MOV.U32 R24, RZ, RZ, R14 ;  /* 0x000000ffff187224 */ /* 0x000fe200078e000e */
[----:B------:R-:W-:Y:S06]  /*2a4c0*/  BRA `(.L_x_15235) ;  /* 0xffffffb400847947 */ /* 0x000fec000383ffff */
.L_x_15242:
[----:B0-----:R0:W1:Y:S02]  /*2a4d0*/  SYNCS.PHASECHK.TRANS64.TRYWAIT P0, [R5+URZ+0x13220], R0 ;  /* 0x01322000050075a7 */ /* 0x001064000800017f */
[----:B-1----:R-:W-:Y:S05]  /*2a4e0*/  @!P0 NANOSLEEP.SYNCS 0x989680 ;  /* 0x009896800000895d */ /* 0x002fea0003900000 */
[----:B------:R-:W1:Y:S02]  /*2a4f0*/  @!P0 SYNCS.PHASECHK.TRANS64 P0, [R5+URZ+0x13220], R0 ;  /* 0x01322000050085a7 */ /* 0x000e64000800007f */
[----:B-1----:R-:W-:Y:S05]  /*2a500*/  @!P0 BRA `(.L_x_15242) ;  /* 0xfffffffc00f08947 */ /* 0x002fea000383ffff */
[----:B------:R-:W-:Y:S05]  /*2a510*/  BRA `(.L_x_15394) ;  /* 0xffffffbc00ec7947 */ /* 0x000fea000383ffff */
.L_x_15243:
        /* <DEDUP_REMOVED lines=11> */
.L_x_15396:
[----:B------:R-:W-:Y:S05]  /*2a5d0*/  BSYNC B0 ;  /* 0x0000000000007941 */ /* 0x000fea0003800000 */
.L_x_15395:
[----:B------:R-:W-:Y:S05]  /*2a5e0*/  BRA `(.L_x_15397) ;  /* 0xffffffbc00d47947 */ /* 0x000fea000383ffff */
.L_x_15244:
[----:B------:R-:W-:Y:S01]  /*2a5f0*/  BSSY B0, `(.L_x_15398) ;  /* 0x0000006000007945 */ /* 0x000fe20003800000 */
[----:B------:R-:W-:-:S07]  /*2a600*/  IMAD.MOV.U32 R15, RZ, RZ, -0x1 ;  /* 0xffffffffff0f7424 */ /* 0x000fce00078e00ff */
[----:B0-----:R-:W-:Y:S05]  /*2a610*/  WARPSYNC.COLLECTIVE R15, `(.L_x_15399) ;  /* 0x000000000f0c7348 */ /* 0x001fea0003c00000 */
[----:B------:R-:W-:Y:S02]  /*2a620*/  ELECT P6, UR62, PT ;  /* 0x00000000003e782f */ /* 0x000fe400038c0000 */
[----:B------:R-:W-:Y:S01]  /*2a630*/  MOV R14, UR62 ;  /* 0x0000003e000e7c02 */ /* 0x000fe20008000f00 */
[----:B0-----:R-:W-:Y:S10]  /*2a640*/  ENDCOLLECTIVE ;  /* 0x000000000000791b */ /* 0x001ff40003800000 */
.L_x_15399:
[----:B------:R-:W-:Y:S05]  /*2a650*/  BSYNC B0 ;  /* 0x0000000000007941 */ /* 0x000fea0003800000 */
.L_x_15398:
[----:B------:R-:W-:Y:S05]  /*2a660*/  BRA `(.L_x_15400) ;  /* 0xffffffbc00c87947 */ /* 0x000fea000383ffff */
.L_x_15246:
[----:B0-----:R0:W1:Y:S02]  /*2a670*/  SYNCS.PHASECHK.TRANS64.TRYWAIT P1, [R4+URZ+0x13240], R3 ;  /* 0x01324003040075a7 */ /* 0x001064000802017f */
[----:B-1----:R-:W-:Y:S05]  /*2a680*/  @!P1 NANOSLEEP.SYNCS 0x989680 ;  /* 0x009896800000995d */ /* 0x002fea0003900000 */
[----:B------:R-:W1:Y:S02]  /*2a690*/  @!P1 SYNCS.PHASECHK.TRANS64 P1, [R4+URZ+0x13240], R3 ;  /* 0x01324003040095a7 */ /* 0x000e64000802007f */
[----:B-1----:R-:W-:Y:S05]  /*2a6a0*/  @!P1 BRA `(.L_x_15246) ;  /* 0xfffffffc00f09947 */ /* 0x002fea000383ffff */
[----:B------:R-:W-:Y:S05]  /*2a6b0*/  BRA `(.L_x_15401) ;  /* 0xffffffbc00f07947 */ /* 0x000fea000383ffff */
.L_x_15248:
[----:B-1----:R1:W2:Y:S02]  /*2a6c0*/  SYNCS.PHASECHK.TRANS64.TRYWAIT P1, [R5+URZ+0x13240], R0 ;  /* 0x01324000050075a7 */ /* 0x0022a4000802017f */
[----:B--2---:R-:W-:Y:S05]  /*2a6d0*/  @!P1 NANOSLEEP.SYNCS 0x989680 ;  /* 0x009896800000995d */ /* 0x004fea0003900000 */
[----:B------:R-:W2:Y:S02]  /*2a6e0*/  @!P1 SYNCS.PHASECHK.TRANS64 P1, [R5+URZ+0x13240], R0 ;  /* 0x01324000050095a7 */ /* 0x000ea4000802007f */
[----:B--2---:R-:W-:Y:S05]  /*2a6f0*/  @!P1 BRA `(.L_x_15248) ;  /* 0xfffffffc00f09947 */ /* 0x004fea000383ffff */
[----:B------:R-:W-:Y:S05]  /*2a700*/  BRA `(.L_x_15402) ;  /* 0xffffffc000007947 */ /* 0x000fea000383ffff */
.L_x_15250:
[----:B--2---:R2:W3:Y:S02]  /*2a710*/  SYNCS.PHASECHK.TRANS64.TRYWAIT P1, [R4+URZ+0x13260], R3 ;  /* 0x01326003040075a7 */ /* 0x0044e4000802017f */
[----:B---3--:R-:W-:Y:S05]  /*2a720*/  @!P1 NANOSLEEP.SYNCS 0x989680 ;  /* 0x009896800000995d */ /* 0x008fea0003900000 */
[----:B------:R-:W3:Y:S02]  /*2a730*/  @!P1 SYNCS.PHASECHK.TRANS64 P1, [R4+URZ+0x13260], R3 ;  /* 0x01326003040095a7 */ /* 0x000ee4000802007f */
[----:B---3--:R-:W-:Y:S05]  /*2a740*/  @!P1 BRA `(.L_x_15250) ;  /* 0xfffffffc00f09947 */ /* 0x008fea000383ffff */
[----:B------:R-:W-:Y:S05]  /*2a750*/  BRA `(.L_x_15403) ;  /* 0xffffffbc00fc7947 */ /* 0x000fea000383ffff */
.L_x_15252:
[----:B---3--:R3:W4:Y:S02]  /*2a760*/  SYNCS.PHASECHK.TRANS64.TRYWAIT P1, [R5+URZ+0x13260], R0 ;  /* 0x01326000050075a7 */ /* 0x008724000802017f */
[----:B----4-:R-:W-:Y:S05]  /*2a770*/  @!P1 NANOSLEEP.SYNCS 0x989680 ;  /* 0x009896800000995d */ /* 0x010fea0003900000 */
[----:B------:R-:W4:Y:S02]  /*2a780*/  @!P1 SYNCS.PHASECHK.TRANS64 P1, [R5+URZ+0x13260], R0 ;  /* 0x01326000050095a7 */ /* 0x000f24000802007f */
[----:B----4-:R-:W-:Y:S05]  /*2a790*/  @!P1 BRA `(.L_x_15252) ;  /* 0xfffffffc00f09947 */ /* 0x010fea000383ffff */
[----:B------:R-:W-:Y:S05]  /*2a7a0*/  BRA `(.L_x_15404) ;  /* 0xffffffbc00f87947 */ /* 0x000fea000383ffff */
.L_x_15254:
[----:B----4-:R4:W0:Y:S02]  /*2a7b0*/  SYNCS.PHASECHK.TRANS64.TRYWAIT P1, [R4+URZ+0x13280], R3 ;  /* 0x01328003040075a7 */ /* 0x010824000802017f */
[----:B0-----:R-:W-:Y:S05]  /*2a7c0*/  @!P1 NANOSLEEP.SYNCS 0x989680 ;  /* 0x009896800000995d */ /* 0x001fea0003900000 */
[----:B------:R-:W0:Y:S02]  /*2a7d0*/  @!P1 SYNCS.PHASECHK.TRANS64 P1, [R4+URZ+0x13280], R3 ;  /* 0x01328003040095a7 */ /* 0x000e24000802007f */
[----:B0-----:R-:W-:Y:S05]  /*2a7e0*/  @!P1 BRA `(.L_x_15254) ;  /* 0xfffffffc00f09947 */ /* 0x001fea000383ffff */
[----:B------:R-:W-:Y:S05]  /*2a7f0*/  BRA `(.L_x_15405) ;  /* 0xffffffbc00f47947 */ /* 0x000fea000383ffff */
.L_x_15406:
        /* <DEDUP_REMOVED lines=16> */
.L_x_16307:


//--------------------- .text._ZN7cutlass13device_kernelIN5flash11enable_sm90INS1_16FlashAttnFwdSm90INS1_25CollectiveMainloopFwdSm90ILi2EN4cute5tupleIJNS5_1CILi1EEES8_S8_EEENS6_IJNS7_ILi192EEENS7_ILi160EEENS7_ILi64EEEEEELi64ENS_12float_e4m3_tEfNS_4arch4Sm90ELb1ELb0ELb1ELb0ELb1ELb0ELb0ELb1ELb1ELb1ELb1ELb0EEENS1_21CollectiveEpilogueFwdINS6_IJSA_SC_SB_EEES9_NS_10bfloat16_tESG_Li384ELb0ELb1ELb1ELb1EEENS1_19SingleTileSchedulerILb0ELb1ELb1ELi192EEEEEEEEEvNT_6ParamsE --------------------------
	.section	.text._ZN7cutlass13device_kernelIN5flash11enable_sm90INS1_16FlashAttnFwdSm90INS1_25CollectiveMainloopFwdSm90ILi2EN4cute5tupleIJNS5_1CILi1EEES8_S8_EEENS6_IJNS7_ILi192EEENS7_ILi160EEENS7_ILi64EEEEEELi64ENS_12float_e4m3_tEfNS_4arch4Sm90ELb1ELb0ELb1ELb0ELb1ELb0ELb0ELb1ELb1ELb1ELb1ELb0EEENS1_21CollectiveEpilogueFwdINS6_IJSA_SC_SB_EEES9_NS_10bfloat16_tESG_Li384ELb0ELb1ELb1ELb1EEENS1_19SingleTileSchedulerILb0ELb1ELb1ELi192EEEEEEEEEvNT_6ParamsE,"ax",@progbits
	.align	128
.text._ZN7cutlass13device_kernelIN5flash11enable_sm90INS1_16FlashAttnFwdSm90INS1_25CollectiveMainloopFwdSm90ILi2EN4cute5tupleIJNS5_1CILi1EEES8_S8_EEENS6_IJNS7_ILi192EEENS7_ILi160EEENS7_ILi64EEEEEELi64ENS_12float_e4m3_tEfNS_4arch4Sm90ELb1ELb0ELb1ELb0ELb1ELb0ELb0ELb1ELb1ELb1ELb1ELb0EEENS1_21CollectiveEpilogueFwdINS6_IJSA_SC_SB_EEES9_NS_10bfloat16_tESG_Li384ELb0ELb1ELb1ELb1EEENS1_19SingleTileSchedulerILb0ELb1ELb1ELi192EEEEEEEEEvNT_6ParamsE:
        .type           _ZN7cutlass13device_kernelIN5flash11enable_sm90INS1_16FlashAttnFwdSm90INS1_25CollectiveMainloopFwdSm90ILi2EN4cute5tupleIJNS5_1CILi1EEES8_S8_EEENS6_IJNS7_ILi192EEENS7_ILi160EEENS7_ILi64EEEEEELi64ENS_12float_e4m3_tEfNS_4arch4Sm90ELb1ELb0ELb1ELb0ELb1ELb0ELb0ELb1ELb1ELb1ELb1ELb0EEENS1_21CollectiveEpilogueFwdINS6_IJSA_SC_SB_EEES9_NS_10bfloat16_tESG_Li384ELb0ELb1ELb1ELb1EEENS1_19SingleTileSchedulerILb0ELb1ELb1ELi192EEEEEEEEEvNT_6ParamsE,@function
        .size           _ZN7cutlass13device_kernelIN5flash11enable_sm90INS1_16FlashAttnFwdSm90INS1_25CollectiveMainloopFwdSm90ILi2EN4cute5tupleIJNS5_1CILi1EEES8_S8_EEENS6_IJNS7_ILi192EEENS7_ILi160EEENS7_ILi64EEEEEELi64ENS_12float_e4m3_tEfNS_4arch4Sm90ELb1ELb0ELb1ELb0ELb1ELb0ELb0ELb1ELb1ELb1ELb1ELb0EEENS1_21CollectiveEpilogueFwdINS6_IJSA_SC_SB_EEES9_NS_10bfloat16_tESG_Li384ELb0ELb1ELb1ELb1EEENS1_19SingleTileSchedulerILb0ELb1ELb1ELi192EEEEEEEEEvNT_6ParamsE,(.L_x_16308 - _ZN7cutlass13device_kernelIN5flash11enable_sm90INS1_16FlashAttnFwdSm90INS1_25CollectiveMainloopFwdSm90ILi2EN4cute5tupleIJNS5_1CILi1EEES8_S8_EEENS6_IJNS7_ILi192EEENS7_ILi160EEENS7_ILi64EEEEEELi64ENS_12float_e4m3_tEfNS_4arch4Sm90ELb1ELb0ELb1ELb0ELb1ELb0ELb0ELb1ELb1ELb1ELb1ELb0EEENS1_21CollectiveEpilogueFwdINS6_IJSA_SC_SB_EEES9_NS_10bfloat16_tESG_Li384ELb0ELb1ELb1ELb1EEENS1_19SingleTileSchedulerILb0ELb1ELb1ELi192EEEEEEEEEvNT_6ParamsE)
        .other          _ZN7cutlass13device_kernelIN5flash11enable_sm90INS1_16FlashAttnFwdSm90INS1_25CollectiveMainloopFwdSm90ILi2EN4cute5tupleIJNS5_1CILi1EEES8_S8_EEENS6_IJNS7_ILi192EEENS7_ILi160EEENS7_ILi64EEEEEELi64ENS_12float_e4m3_tEfNS_4arch4Sm90ELb1ELb0ELb1ELb0ELb1ELb0ELb0ELb1ELb1ELb1ELb1ELb0EEENS1_21CollectiveEpilogueFwdINS6_IJSA_SC_SB_EEES9_NS_10bfloat16_tESG_Li384ELb0ELb1ELb1ELb1EEENS1_19SingleTileSchedulerILb0ELb1ELb1ELi192EEEEEEEEEvNT_6ParamsE,@"STO_CUDA_ENTRY STV_DEFAULT"
_ZN7cutlass13device_kernelIN5flash11enable_sm90INS1_16FlashAttnFwdSm90INS1_25CollectiveMainloopFwdSm90ILi2EN4cute5tupleIJNS5_1CILi1EEES8_S8_EEENS6_IJNS7_ILi192EEENS7_ILi160EEENS7_ILi64EEEEEELi64ENS_12float_e4m3_tEfNS_4arch4Sm90ELb1ELb0ELb1ELb0ELb1ELb0ELb0ELb1ELb1ELb1ELb1ELb0EEENS1_21CollectiveEpilogueFwdINS6_IJSA_SC_SB_EEES9_NS_10bfloat16_tESG_Li384ELb0ELb1ELb1ELb1EEENS1_19SingleTileSchedulerILb0ELb1ELb1ELi192EEEEEEEEEvNT_6ParamsE:
        /* <DEDUP_REMOVED lines=45> */
.L_x_15407:
        /* <DEDUP_REMOVED lines=22> */
.L_x_15408:
        /* <DEDUP_REMOVED lines=18> */
.L_x_15409:
        /* <DEDUP_REMOVED lines=22> */
.L_x_15410:
        /* <DEDUP_REMOVED lines=23> */
.L_x_15411:
        /* <DEDUP_REMOVED lines=9> */
.L_x_15414:
        /* <DEDUP_REMOVED lines=89> */
.L_x_15416:
[----:B------:R-:W-:Y:S01]  /*0e40*/  UIMAD UR41, UR41, UR4, URZ ;  /* 0x00000004292972a4 */ /* 0x000fe2000f8e023f */
[----:B------:R-:W-:Y:S01]  /*0e50*/  IMAD.U32 R0, RZ, RZ, UR9 ;  /* 0x00000009ff007e24 */ /* 0x000fe2000f8e00ff */
[----:B------:R-:W-:Y:S01]  /*0e60*/  USHF.R.S32.HI UR40, URZ, 0x1f, UR44 ;  /* 0x0000001f3f287899 */ /* 0x000fe2000801142c */
[----:B------:R-:W-:Y:S01]  /*0e70*/  IMAD.U32 R3, RZ, RZ, UR4 ;  /* 0x00000004ff037e24 */ /* 0x000fe2000f8e00ff */
[----:B------:R-:W-:Y:S01]  /*0e80*/  UIMAD UR49, UR42, UR49, URZ ;  /* 0x000000312a3172a4 */ /* 0x000fe2000f8e023f */
[----:B------:R-:W-:Y:S01]  /*0e90*/  VIADD R104, R17, 0xffffff80 ;  /* 0xffffff8011687836 */ /* 0x000fe20000000000 */
[----:B------:R-:W-:Y:S02]  /*0ea0*/  PLOP3.LUT P0, PT, PT, PT, PT, 0x80, 0x0 ;  /* 0x000000000000781c */ /* 0x000fe40003f0f070 */
[----:B------:R-:W-:Y:S02]  /*0eb0*/  CS2R R28, SRZ ;  /* 0x00000000001c7805 */ /* 0x000fe4000001ff00 */
[----:B------:R-:W-:-:S02]  /*0ec0*/  VIADDMNMX R0, R3, UR41, R0, PT ;  /* 0x0000002903007c46 */ /* 0x000fc4000b800100 */
[----:B------:R-:W-:Y:S02]  /*0ed0*/  CS2R R24, SRZ ;  /* 0x0000000000187805 */ /* 0x000fe4000001ff00 */
[----:B------:R-:W-:Y:S02]  /*0ee0*/  MOV R2, RZ ;  /* 0x000000ff00027202 */ /* 0x000fe40000000f00 */
        /* <DEDUP_REMOVED lines=16> */
[----:B------:R-:W-:-:S03]  /*0ff0*/  CS2R R50, SRZ ;  /* 0x0000000000327805 */ /* 0x000fc6000001ff00 */
[----:B------:R-:W-:-:S13]  /*1000*/  PLOP3.LUT P1, PT, PT, PT, UP0, 0x80, 0x0 ;  /* 0x000000000000781c */ /* 0x000fda0003f2f008 */
[----:B------:R-:W-:Y:S05]  /*1010*/  @!P1 BRA `(.L_x_15417) ;  /* 0x000000a800749947 */ /* 0x000fea0003800000 */
        /* <DEDUP_REMOVED lines=36> */
.L_x_15418:
[----:B------:R-:W-:Y:S01]  /*1260*/  ULDC.64 UR6, c[0x0][0x990] ;  /* 0x0002640000067ab9 */ /* 0x000fe20000000a00 */
[----:B------:R-:W-:Y:S01]  /*1270*/  ULDC.64 UR4, c[0x0][0x998] ;  /* 0x0002660000047ab9 */ /* 0x000fe20000000a00 */
[----:B------:R-:W-:Y:S01]  /*1280*/  UISETP.NE.U32.AND UP0, UPT, UR6, URZ, UPT ;  /* 0x0000003f0600728c */ /* 0x000fe2000bf05070 */
[----:B------:R-:W-:Y:S01]  /*1290*/  MOV R7, 0x3f800000 ;  /* 0x3f80000000077802 */ /* 0x000fe20000000f00 */
        /* <DEDUP_REMOVED lines=41> */
[----:B--2---:R-:W-:-:S04]  /*1530*/  FMUL.FTZ R0, R7, R0 ;  /* 0x0000000007007220 */ /* 0x004fc80000410000 */
[----:B------:R-:W-:Y:S01]  /*1540*/  FMUL.FTZ R0, R0, UR4 ;  /* 0x0000000400007c20 */ /* 0x000fe20008410000 */
[----:B0-----:R-:W-:Y:S06]  /*1550*/  @!P0 BRA `(.L_x_15419) ;  /* 0x0000010400d88947 */ /* 0x001fec0003800000 */
.L_x_15515:
[----:B------:R-:W-:-:S06]  /*1560*/  ULOP3.LUT UR4, UR45, 0x1, URZ, 0xfc, !UPT ;  /* 0x000000012d047892 */ /* 0x000fcc000f8efc3f */
[----:B------:R-:W-:-:S05]  /*1570*/  IMAD.U32 R2, RZ, RZ, UR4 ;  /* 0x00000004ff027e24 */ /* 0x000fca000f8e00ff */
[----:B------:R-:W-:-:S13]  /*1580*/  ISETP.NE.AND P0, PT, R2, 0x3, PT ;  /* 0x000000030200780c */ /* 0x000fda0003f05270 */
[----:B------:R-:W-:Y:S05]  /*1590*/  @!P0 BRA `(.L_x_15420) ;  /* 0x0000000000048947 */ /* 0x000fea0003800000 */
[----:B------:R-:W-:Y:S01]  /*15a0*/  BPT.TRAP 0x1 ;  /* 0x000000040000795c */ /* 0x000fe20000300000 */
.L_x_15420:
[----:B------:R1:W2:Y:S01]  /*15b0*/  SYNCS.PHASECHK.TRANS64.TRYWAIT P1, [UR46+0x12430], R6 ;  /* 0x01243006ff0075a7 */ /* 0x0002a2000802016e */
[----:B------:R-:W-:Y:S05]  /*15c0*/  @!P0 BRA `(.L_x_15421) ;  /* 0x0000000000048947 */ /* 0x000fea0003800000 */
[----:B------:R-:W-:Y:S01]  /*15d0*/  BPT.TRAP 0x1 ;  /* 0x000000040000795c */ /* 0x000fe20000300000 */
.L_x_15421:
[----:B--2---:R-:W-:Y:S05]  /*15e0*/  @P1 BRA `(.L_x_15422) ;  /* 0x0000000000081947 */ /* 0x004fea0003800000 */
[----:B------:R-:W2:Y:S02]  /*15f0*/  SYNCS.PHASECHK.TRANS64.TRYWAIT P1, [UR46+0x12430], R6 ;  /* 0x01243006ff0075a7 */ /* 0x000ea4000802016e */
[----:B--2---:R-:W-:Y:S05]  /*1600*/  @!P1 BRA `(.L_x_15423) ;  /* 0x0000010400c49947 */ /* 0x004fea0003800000 */
.L_x_15422:
        /* <DEDUP_REMOVED lines=75> */
.L_x_15424:
[----:B------:R-:W-:Y:S01]  /*1ac0*/  LOP3.LUT R5, R106, 0xffffff80, RZ, 0xc0, !PT ;  /* 0xffffff806a057812 */ /* 0x000fe200078ec0ff */
[C---:B------:R-:W-:Y:S01]  /*1ad0*/  FMUL.FTZ R13, R0.reuse, R73 ;  /* 0x00000049000d7220 */ /* 0x040fe20000410000 */
[C---:B------:R-:W-:Y:S01]  /*1ae0*/  FMUL.FTZ R73, R0.reuse, R75 ;  /* 0x0000004b00497220 */ /* 0x040fe20000410000 */
[----:B------:R-:W-:Y:S01]  /*1af0*/  LEA.HI R107, R107, R104, RZ, 0x2 ;  /* 0x000000686b6b7211 */ /* 0x000fe200078f10ff */
[----:B------:R-:W-:Y:S01]  /*1b00*/  FMUL.FTZ R16, R0, R77 ;  /* 0x0000004d00107220 */ /* 0x000fe20000410000 */
        /* <DEDUP_REMOVED lines=8> */
[----:B------:R-:W-:Y:S01]  /*1b90*/  LOP3.LUT R107, R107, 0xfffffffc, RZ, 0xc0, !PT ;  /* 0xfffffffc6b6b7812 */ /* 0x000fe200078ec0ff */
[----:B------:R-:W-:Y:S01]  /*1ba0*/  FMUL.FTZ R23, R0, R60 ;  /* 0x0000003c00177220 */ /* 0x000fe20000410000 */
[-C--:B------:R-:W-:Y:S01]  /*1bb0*/  LEA.HI R75, R4, R5.reuse, RZ, 0x2 ;  /* 0x00000005044b7211 */ /* 0x080fe200078f10ff */
[----:B------:R-:W-:Y:S01]  /*1bc0*/  FMUL.FTZ R20, R0, R84 ;  /* 0x0000005400147220 */ /* 0x000fe20000410000 */
[----:B------:R-:W-:Y:S01]  /*1bd0*/  LEA.HI R58, R4, R5, RZ, 0x5 ;  /* 0x00000005043a7211 */ /* 0x000fe200078f28ff */
[----:B------:R-:W-:Y:S01]  /*1be0*/  IMAD.HI R60, R105, 0x55555556, RZ ;  /* 0x55555556693c7827 */ /* 0x000fe200078e02ff */
[----:B------:R-:W-:-:S03]  /*1bf0*/  SHF.R.S32.HI R4, RZ, 0x2, R75 ;  /* 0x00000002ff047819 */ /* 0x000fc6000001144b */
[----:B------:R-:W-:Y:S01]  /*1c00*/  FMUL.FTZ R84, R0, R59 ;  /* 0x0000003b00547220 */ /* 0x000fe20000410000 */
[----:B------:R-:W-:Y:S01]  /*1c10*/  SHF.R.S32.HI R63, RZ, 0x1f, R75 ;  /* 0x0000001fff3f7819 */ /* 0x000fe2000001144b */
[----:B------:R-:W-:Y:S01]  /*1c20*/  IMAD.IADD R107, R104, 0x1, -R107 ;  /* 0x00000001686b7824 */ /* 0x000fe200078e0a6b */
[----:B------:R-:W-:Y:S01]  /*1c30*/  SHF.R.S32.HI R59, RZ, 0x5, R58 ;  /* 0x00000005ff3b7819 */ /* 0x000fe2000001143a */
[C---:B------:R-:W-:Y:S01]  /*1c40*/  FMUL.FTZ R21, R0.reuse, R57 ;  /* 0x0000003900157220 */ /* 0x040fe20000410000 */
[----:B------:R-:W-:Y:S01]  /*1c50*/  LEA.HI R63, R63, R4, RZ, 0x3 ;  /* 0x000000043f3f7211 */ /* 0x000fe200078f18ff */
[----:B------:R-:W-:Y:S01]  /*1c60*/  UISETP.NE.AND UP0, UPT, UR47, URZ, UPT ;  /* 0x0000003f2f00728c */ /* 0x000fe2000bf05270 */
[----:B------:R-:W-:Y:S01]  /*1c70*/  FMUL.FTZ R57, R0, R64 ;  /* 0x0000004000397220 */ /* 0x000fe20000410000 */
[----:B------:R-:W-:Y:S01]  /*1c80*/  LEA.HI R60, R60, R60, RZ, 0x1 ;  /* 0x0000003c3c3c7211 */ /* 0x000fe200078f08ff */
[----:B------:R-:W-:Y:S01]  /*1c90*/  FMUL.FTZ R58, R0, R65 ;  /* 0x00000041003a7220 */ /* 0x000fe20000410000 */
[----:B------:R-:W-:Y:S01]  /*1ca0*/  LEA R64, R59, UR38, 0x4 ;  /* 0x000000263b407c11 */ /* 0x000fe2000f8e20ff */
[----:B------:R-:W-:Y:S01]  /*1cb0*/  UMOV UR7, 0xffffff60 ;  /* 0xffffff6000077882 */ /* 0x000fe20000000000 */
[----:B------:R-:W-:Y:S01]  /*1cc0*/  LOP3.LUT R63, R63, 0xfffffff8, RZ, 0xc0, !PT ;  /* 0xfffffff83f3f7812 */ /* 0x000fe200078ec0ff */
[----:B------:R-:W-:Y:S01]  /*1cd0*/  IMAD R60, R60, -0x3, R105 ;  /* 0xfffffffd3c3c7824 */ /* 0x000fe200078e0269 */
[----:B------:R-:W-:Y:S01]  /*1ce0*/  LEA.HI R59, R107, R107, RZ, 0x1 ;  /* 0x0000006b6b3b7211 */ /* 0x000fe200078f08ff */
[----:B------:R-:W-:Y:S01]  /*1cf0*/  UIMAD UR7, UR39, UR7, 0xa1 ;  /* 0x000000a1270774a4 */ /* 0x000fe2000f8e0207 */
[----:B------:R-:W-:Y:S01]  /*1d00*/  IADD3 R65, R64, R4, -R63 ;  /* 0x0000000440417210 */ /* 0x000fe20007ffe83f */
[----:B------:R-:W-:Y:S01]  /*1d10*/  @UP0 ULDC UR6, c[0x0][0x44c] ;  /* 0x0001130000060ab9 */ /* 0x000fe20000000800 */
[----:B------:R-:W-:Y:S01]  /*1d20*/  LOP3.LUT R4, R59, 0x1ffffffe, RZ, 0xc0, !PT ;  /* 0x1ffffffe3b047812 */ /* 0x000fe200078ec0ff */
[C---:B------:R-:W-:Y:S01]  /*1d30*/  FMUL.FTZ R63, R0.reuse, R66 ;  /* 0x00000042003f7220 */ /* 0x040fe20000410000 */
[----:B------:R-:W-:Y:S01]  /*1d40*/  PLOP3.LUT P1, PT, PT, PT, UP0, 0x80, 0x0 ;  /* 0x000000000000781c */ /* 0x000fe20003f2f008 */
[----:B------:R-:W-:Y:S01]  /*1d50*/  FMUL.FTZ R12, R0, R72 ;  /* 0x00000048000c7220 */ /* 0x000fe20000410000 */
[----:B------:R-:W-:Y:S01]  /*1d60*/  LEA R65, R60, R65, 0x6 ;  /* 0x000000413c417211 */ /* 0x000fe200078e30ff */
[----:B------:R-:W-:Y:S01]  /*1d70*/  IMAD.IADD R4, R107, 0x1, -R4 ;  /* 0x000000016b047824 */ /* 0x000fe200078e0a04 */
[----:B------:R-:W-:Y:S01]  /*1d80*/  PLOP3.LUT P2, PT, PT, PT, UP0, 0x80, 0x0 ;  /* 0x000000000000781c */ /* 0x000fe20003f4f008 */
[----:B------:R-:W-:Y:S01]  /*1d90*/  FMUL.FTZ R60, R0, R68 ;  /* 0x00000044003c7220 */ /* 0x000fe20000410000 */
[----:B------:R-:W-:Y:S01]  /*1da0*/  LOP3.LUT R68, R75, 0x7ffffffc, RZ, 0xc0, !PT ;  /* 0x7ffffffc4b447812 */ /* 0x000fe200078ec0ff */
[----:B------:R-:W-:-:S02]  /*1db0*/  IMAD R4, R4, 0x8, R65 ;  /* 0x0000000804047824 */ /* 0x000fc400078e0241 */
[C---:B------:R-:W-:Y:S01]  /*1dc0*/  FMUL.FTZ R72, R0.reuse, R74 ;  /* 0x0000004a00487220 */ /* 0x040fe20000410000 */
[C---:B------:R-:W-:Y:S01]  /*1dd0*/  FMUL.FTZ R2, R0.reuse, R88 ;  /* 0x0000005800027220 */ /* 0x040fe20000410000 */
[C---:B------:R-:W-:Y:S01]  /*1de0*/  FMUL.FTZ R74, R0.reuse, R78 ;  /* 0x0000004e004a7220 */ /* 0x040fe20000410000 */
[----:B------:R-:W-:Y:S02]  /*1df0*/  IMAD.MOV.U32 R66, RZ, RZ, R4 ;  /* 0x000000ffff427224 */ /* 0x000fe400078e0004 */
[----:B------:R-:W-:Y:S01]  /*1e00*/  FMUL.FTZ R15, R0, R90 ;  /* 0x0000005a000f7220 */ /* 0x000fe20000410000 */
[----:B------:R-:W-:Y:S01]  /*1e10*/  @P1 IMAD.HI.U32 R59, R4, UR6, RZ ;  /* 0x00000006043b1c27 */ /* 0x000fe2000f8e00ff */
[----:B------:R-:W-:-:S03]  /*1e20*/  @UP0 ULDC UR6, c[0x0][0x450] ;  /* 0x0001140000060ab9 */ /* 0x000fc60000000800 */
[C---:B------:R-:W-:Y:S01]  /*1e30*/  FMUL.FTZ R88, R0.reuse, R91 ;  /* 0x0000005b00587220 */ /* 0x040fe20000410000 */
[C---:B------:R-:W-:Y:S01]  /*1e40*/  FMUL.FTZ R78, R0.reuse, R86 ;  /* 0x00000056004e7220 */ /* 0x040fe20000410000 */
[----:B------:R-:W-:Y:S01]  /*1e50*/  IMAD.IADD R5, R5, 0x1, -R68 ;  /* 0x0000000105057824 */ /* 0x000fe200078e0a44 */
[----:B------:R-:W-:Y:S01]  /*1e60*/  @P2 SHF.R.U32.HI R66, RZ, UR6, R59 ;  /* 0x00000006ff422c19 */ /* 0x000fe2000801163b */
[----:B------:R-:W-:Y:S01]  /*1e70*/  UIMAD UR6, UR39, -0xa0, UR49 ;  /* 0xffffff60270678a4 */ /* 0x000fe2000f8e0231 */
[----:B------:R-:W-:Y:S02]  /*1e80*/  IMAD.U32 R86, RZ, RZ, UR7 ;  /* 0x00000007ff567e24 */ /* 0x000fe4000f8e00ff */
[C---:B0-----:R-:W-:Y:S01]  /*1e90*/  FMUL.FTZ R3, R0.reuse, R89 ;  /* 0x0000005900037220 */ /* 0x041fe20000410000 */
[----:B------:R-:W-:Y:S01]  /*1ea0*/  FMUL.FTZ R89, R0, R94 ;  /* 0x0000005e00597220 */ /* 0x000fe20000410000 */
[----:B------:R-:W0:Y:S01]  /*1eb0*/  SHFL.IDX PT, R65, R66, 0x1, 0x1c1f ;  /* 0x003c1f0042417f89 */ /* 0x000e2200000e0000 */
[----:B------:R-:W-:Y:S01]  /*1ec0*/  UIADD3 UR6, UR6, 0xa0, URZ ;  /* 0x000000a006067890 */ /* 0x000fe2000fffe03f */
[----:B------:R-:W-:Y:S01]  /*1ed0*/  IMAD R75, R5, -0x2, R86 ;  /* 0xfffffffe054b7824 */ /* 0x000fe200078e0256 */
[----:B------:R-:W2:Y:S01]  /*1ee0*/  MUFU.TANH R15, R15 ;  /* 0x0000000f000f7308 */ /* 0x000ea20000002400 */
[----:B------:R-:W-:-:S02]  /*1ef0*/  IMAD.U32 R86, RZ, RZ, UR49 ;  /* 0x00000031ff567e24 */ /* 0x000fc4000f8e00ff */
[C---:B------:R-:W-:Y:S01]  /*1f00*/  FMUL.FTZ R90, R0.reuse, R95 ;  /* 0x0000005f005a7220 */ /* 0x040fe20000410000 */
[----:B------:R-:W-:Y:S01]  /*1f10*/  ULDC UR8, c[0x0][0x288] ;  /* 0x0000a20000087ab9 */ /* 0x000fe20000000800 */
[----:B------:R-:W-:Y:S01]  /*1f20*/  MOV R68, UR6 ;  /* 0x0000000600447c02 */ /* 0x000fe20008000f00 */
[C---:B------:R-:W-:Y:S01]  /*1f30*/  FMUL.FTZ R91, R0.reuse, R98 ;  /* 0x00000062005b7220 */ /* 0x040fe20000410000 */
[----:B------:R-:W-:Y:S01]  /*1f40*/  IADD3 R75, R75, -UR8, R86 ;  /* 0x800000084b4b7c10 */ /* 0x000fe2000fffe056 */
[C---:B------:R-:W-:Y:S01]  /*1f50*/  FMUL.FTZ R8, R0.reuse, R92 ;  /* 0x0000005c00087220 */ /* 0x040fe20000410000 */
[----:B------:R-:W3:Y:S01]  /*1f60*/  MUFU.TANH R88, R88 ;  /* 0x0000005800587308 */ /* 0x000ee20000002400 */
[----:B------:R-:W-:Y:S02]  /*1f70*/  IMAD R68, R5, -0x2, R68 ;  /* 0xfffffffe05447824 */ /* 0x000fe400078e0244 */
[C---:B------:R-:W-:Y:S01]  /*1f80*/  FMUL.FTZ R92, R0.reuse, R99 ;  /* 0x00000063005c7220 */ /* 0x040fe20000410000 */
[C---:B-1----:R-:W-:Y:S01]  /*1f90*/  FMUL.FTZ R6, R0.reuse, R93 ;  /* 0x0000005d00067220 */ /* 0x042fe20000410000 */
        /* <DEDUP_REMOVED lines=9> */
[----:B0-----:R-:W-:Y:S01]  /*2030*/  VIADDMNMX R65, R65, R75, R68, PT ;  /* 0x0000004b41417246 */ /* 0x001fe20003800144 */
[C---:B------:R-:W-:Y:S01]  /*2040*/  FMUL.FTZ R76, R0.reuse, R83 ;  /* 0x00000053004c7220 */ /* 0x040fe20000410000 */
[C---:B------:R-:W-:Y:S01]  /*2050*/  FMUL.FTZ R19, R0.reuse, R85 ;  /* 0x0000005500137220 */ /* 0x040fe20000410000 */
[----:B------:R-:W0:Y:S01]  /*2060*/  MUFU.TANH R90, R90 ;  /* 0x0000005a005a7308 */ /* 0x000e220000002400 */
[C---:B------:R-:W-:Y:S01]  /*2070*/  ISETP.GT.AND P1, PT, R65.reuse, RZ, PT ;  /* 0x000000ff4100720c */ /* 0x040fe20003f24270 */
[C---:B------:R-:W-:Y:S01]  /*2080*/  FMUL.FTZ R18, R0.reuse, R81 ;  /* 0x0000005100127220 */ /* 0x040fe20000410000 */
[C---:B------:R-:W-:Y:S01]  /*2090*/  ISETP.GT.AND P2, PT, R65.reuse, 0x1, PT ;  /* 0x000000014100780c */ /* 0x040fe20003f44270 */
[C---:B------:R-:W-:Y:S01]  /*20a0*/  FMUL.FTZ R71, R0.reuse, R71 ;  /* 0x0000004700477220 */ /* 0x040fe20000410000 */
[----:B------:R-:W-:Y:S01]  /*20b0*/  ISETP.GT.AND P3, PT, R65, 0x8, PT ;  /* 0x000000084100780c */ /* 0x000fe20003f64270 */
[----:B------:R-:W-:Y:S01]  /*20c0*/  FMUL.FTZ R9, R0, R96 ;  /* 0x0000006000097220 */ /* 0x000fe20000410000 */
[----:B--2---:R-:W-:Y:S01]  /*20d0*/  FSEL R97, R15, -INF , P1 ;  /* 0xff8000000f617808 */ /* 0x004fe20000800000 */
[----:B------:R-:W2:Y:S01]  /*20e0*/  MUFU.TANH R91, R91 ;  /* 0x0000005b005b7308 */ /* 0x000ea20000002400 */
[----:B---3--:R-:W-:Y:S01]  /*20f0*/  FSEL R95, R88, -INF , P2 ;  /* 0xff800000585f7808 */ /* 0x008fe20001000000 */
[C---:B------:R-:W-:Y:S01]  /*2100*/  FMUL.FTZ R59, R0.reuse, R69 ;  /* 0x00000045003b7220 */ /* 0x040fe20000410000 */
[----:B------:R-:W-:Y:S01]  /*2110*/  ISETP.GT.AND P1, PT, R65, 0x9, PT ;  /* 0x000000094100780c */ /* 0x000fe20003f24270 */
[C---:B------:R-:W-:Y:S01]  /*2120*/  FMUL.FTZ R64, R0.reuse, R67 ;  /* 0x0000004300407220 */ /* 0x040fe20000410000 */
[----:B-1----:R-:W-:Y:S01]  /*2130*/  FSEL R89, R89, -INF , P3 ;  /* 0xff80000059597808 */ /* 0x002fe20001800000 */
[C---:B------:R-:W-:Y:S01]  /*2140*/  FMUL.FTZ R42, R0.reuse, R42 ;  /* 0x0000002a002a7220 */ /* 0x040fe20000410000 */
[----:B------:R-:W-:Y:S01]  /*2150*/  FMNMX.FTZ R86, R97, R95, !PT ;  /* 0x0000005f61567209 */ /* 0x000fe20007810000 */
[----:B------:R-:W1:Y:S01]  /*2160*/  MUFU.TANH R92, R92 ;  /* 0x0000005c005c7308 */ /* 0x000e620000002400 */
[----:B------:R-:W-:Y:S01]  /*2170*/  ISETP.GT.AND P2, PT, R65, 0x10, PT ;  /* 0x000000104100780c */ /* 0x000fe20003f44270 */
[----:B------:R-:W-:Y:S01]  /*2180*/  FMUL.FTZ R70, R0, R70 ;  /* 0x0000004600467220 */ /* 0x000fe20000410000 */
[----:B0-----:R-:W-:Y:S01]  /*2190*/  FSEL R99, R90, -INF , P1 ;  /* 0xff8000005a637808 */ /* 0x001fe20000800000 */
[C---:B------:R-:W-:Y:S01]  /*21a0*/  FMUL.FTZ R43, R0.reuse, R43 ;  /* 0x0000002b002b7220 */ /* 0x040fe20000410000 */
[----:B------:R-:W-:Y:S01]  /*21b0*/  FMNMX.FTZ R86, R89, R86, !PT ;  /* 0x0000005659567209 */ /* 0x000fe20007810000 */
[C---:B------:R-:W-:Y:S01]  /*21c0*/  FMUL.FTZ R50, R0.reuse, R50 ;  /* 0x0000003200327220 */ /* 0x040fe20000410000 */
[----:B------:R-:W-:Y:S01]  /*21d0*/  ISETP.GT.AND P1, PT, R65, 0x11, PT ;  /* 0x000000114100780c */ /* 0x000fe20003f24270 */
[----:B------:R-:W0:Y:S01]  /*21e0*/  MUFU.TANH R93, R93 ;  /* 0x0000005d005d7308 */ /* 0x000e220000002400 */
[----:B--2---:R-:W-:Y:S01]  /*21f0*/  FSEL R101, R91, -INF , P2 ;  /* 0xff8000005b657808 */ /* 0x004fe20001000000 */
[C---:B------:R-:W-:Y:S01]  /*2200*/  FMUL.FTZ R46, R0.reuse, R46 ;  /* 0x0000002e002e7220 */ /* 0x040fe20000410000 */
[----:B------:R-:W-:Y:S01]  /*2210*/  FMNMX.FTZ R86, R99, R86, !PT ;  /* 0x0000005663567209 */ /* 0x000fe20007810000 */
[C---:B------:R-:W-:Y:S01]  /*2220*/  FMUL.FTZ R47, R0.reuse, R47 ;  /* 0x0000002f002f7220 */ /* 0x040fe20000410000 */
[----:B------:R-:W-:Y:S01]  /*2230*/  ISETP.GT.AND P2, PT, R65, 0x18, PT ;  /* 0x000000184100780c */ /* 0x000fe20003f44270 */
[----:B------:R-:W-:Y:S01]  /*2240*/  FMUL.FTZ R51, R0, R51 ;  /* 0x0000003300337220 */ /* 0x000fe20000410000 */
[----:B------:R-:W-:Y:S01]  /*2250*/  FMNMX.FTZ R86, R101, R86, !PT ;  /* 0x0000005665567209 */ /* 0x000fe20007810000 */
[----:B------:R-:W2:Y:S01]  /*2260*/  MUFU.TANH R94, R94 ;  /* 0x0000005e005e7308 */ /* 0x000ea20000002400 */
[----:B-1----:R-:W-:Y:S01]  /*2270*/  FSEL R91, R92, -INF , P1 ;  /* 0xff8000005c5b7808 */ /* 0x002fe20000800000 */
[C---:B------:R-:W-:Y:S01]  /*2280*/  FMUL.FTZ R54, R0.reuse, R54 ;  /* 0x0000003600367220 */ /* 0x040fe20000410000 */
[----:B------:R-:W-:Y:S01]  /*2290*/  ISETP.GT.AND P1, PT, R65, 0x19, PT ;  /* 0x000000194100780c */ /* 0x000fe20003f24270 */
[C---:B------:R-:W-:Y:S01]  /*22a0*/  FMUL.FTZ R55, R0.reuse, R55 ;  /* 0x0000003700377220 */ /* 0x040fe20000410000 */
[----:B------:R-:W-:Y:S01]  /*22b0*/  FMNMX.FTZ R86, R91, R86, !PT ;  /* 0x000000565b567209 */ /* 0x000fe20007810000 */
[----:B------:R-:W-:Y:S01]  /*22c0*/  ULDC UR6, c[0x0][0x988] ;  /* 0x0002620000067ab9 */ /* 0x000fe20000000800 */
[C---:B------:R-:W-:Y:S01]  /*22d0*/  FMUL.FTZ R11, R0.reuse, R100 ;  /* 0x00000064000b7220 */ /* 0x040fe20000410000 */
[----:B------:R-:W1:Y:S01]  /*22e0*/  MUFU.TANH R72, R72 ;  /* 0x0000004800487308 */ /* 0x000e620000002400 */
[----:B0-----:R-:W-:Y:S01]  /*22f0*/  FSEL R93, R93, -INF , P2 ;  /* 0xff8000005d5d7808 */ /* 0x001fe20001000000 */
[C---:B------:R-:W-:Y:S01]  /*2300*/  FMUL.FTZ R40, R0.reuse, R40 ;  /* 0x0000002800287220 */ /* 0x040fe20000410000 */
[----:B------:R-:W-:Y:S01]  /*2310*/  ISETP.GT.AND P2, PT, R65, 0x20, PT ;  /* 0x000000204100780c */ /* 0x000fe20003f44270 */
[----:B------:R-:W-:Y:S01]  /*2320*/  FMUL.FTZ R41, R0, R41 ;  /* 0x0000002900297220 */ /* 0x000fe20000410000 */
[----:B------:R-:W-:Y:S01]  /*2330*/  FMNMX.FTZ R86, R93, R86, !PT ;  /* 0x000000565d567209 */ /* 0x000fe20007810000 */
[----:B------:R-:W-:Y:S01]  /*2340*/  @UP0 ULDC UR12, c[0x0][0x44c] ;  /* 0x00011300000c0ab9 */ /* 0x000fe20000000800 */
[----:B------:R-:W-:Y:S01]  /*2350*/  @UP0 ULDC UR10, c[0x0][0x450] ;  /* 0x00011400000a0ab9 */ /* 0x000fe20000000800 */
[----:B------:R-:W0:Y:S01]  /*2360*/  MUFU.TANH R73, R73 ;  /* 0x0000004900497308 */ /* 0x000e220000002400 */
[----:B--2---:R-:W-:Y:S01]  /*2370*/  FSEL R87, R94, -INF , P1 ;  /* 0xff8000005e577808 */ /* 0x004fe20000800000 */
[----:B------:R-:W-:Y:S01]  /*2380*/  UIMAD.WIDE.U32 UR12, UR38, UR12, URZ ;  /* 0x0000000c260c72a5 */ /* 0x000fe2000f8e003f */
[----:B------:R-:W-:Y:S01]  /*2390*/  ISETP.GT.AND P1, PT, R65, 0x21, PT ;  /* 0x000000214100780c */ /* 0x000fe20003f24270 */
[----:B------:R-:W-:Y:S01]  /*23a0*/  UIADD3 UR11, UR39, -0x2, URZ ;  /* 0xfffffffe270b7890 */ /* 0x000fe2000fffe03f */
[----:B------:R-:W-:Y:S01]  /*23b0*/  FMNMX.FTZ R86, R87, R86, !PT ;  /* 0x0000005657567209 */ /* 0x000fe20007810000 */
[----:B------:R-:W-:Y:S01]  /*23c0*/  @UP0 USHF.R.U32.HI UR38, URZ, UR10, UR13 ;  /* 0x0000000a3f260299 */ /* 0x000fe2000801160d */
[----:B------:R-:W2:Y:S01]  /*23d0*/  S2UR UR9, SR_CgaCtaId ;  /* 0x00000000000979c3 */ /* 0x000ea20000008800 */
[----:B------:R-:W3:Y:S01]  /*23e0*/  MUFU.TANH R74, R74 ;  /* 0x0000004a004a7308 */ /* 0x000ee20000002400 */
[----:B-1----:R-:W-:Y:S01]  /*23f0*/  FSEL R85, R72, -INF , P2 ;  /* 0xff80000048557808 */ /* 0x002fe20001000000 */
[----:B------:R-:W-:Y:S01]  /*2400*/  UIADD3 UR12, UR38, -UR8, UR49 ;  /* 0x80000008260c7290 */ /* 0x000fe2000fffe031 */
[----:B------:R-:W-:Y:S01]  /*2410*/  ISETP.GT.AND P2, PT, R65, 0x28, PT ;  /* 0x000000284100780c */ /* 0x000fe20003f44270 */
[----:B------:R-:W-:Y:S01]  /*2420*/  UIADD3 UR7, UR46, 0x12440, URZ ;  /* 0x000124402e077890 */ /* 0x000fe2000fffe03f */
[----:B------:R-:W-:Y:S01]  /*2430*/  FMNMX.FTZ R86, R85, R86, !PT ;  /* 0x0000005655567209 */ /* 0x000fe20007810000 */
[----:B------:R-:W-:-:S02]  /*2440*/  UIMAD.WIDE UR12, UR12, 0x66666667, URZ ;  /* 0x666666670c0c78a5 */ /* 0x000fc4000f8e023f */
[----:B------:R-:W1:Y:S01]  /*2450*/  MUFU.TANH R79, R79 ;  /* 0x0000004f004f7308 */ /* 0x000e620000002400 */
[----:B0-----:R-:W-:Y:S01]  /*2460*/  FSEL R83, R73, -INF , P1 ;  /* 0xff80000049537808 */ /* 0x001fe20000800000 */
[----:B------:R-:W-:Y:S01]  /*2470*/  USHF.R.U32.HI UR8, URZ, 0x1f, UR13 ;  /* 0x0000001f3f087899 */ /* 0x000fe2000801160d */
[----:B------:R-:W-:Y:S01]  /*2480*/  ISETP.GT.AND P1, PT, R65, 0x29, PT ;  /* 0x000000294100780c */ /* 0x000fe20003f24270 */
[----:B------:R-:W-:Y:S01]  /*2490*/  UPRMT UR7, UR48, 0x654, UR7 ;  /* 0x0000065430077896 */ /* 0x000fe20008000007 */
[----:B------:R-:W-:Y:S01]  /*24a0*/  FMNMX.FTZ R86, R83, R86, !PT ;  /* 0x0000005653567209 */ /* 0x000fe20007810000 */
[----:B------:R-:W-:Y:S02]  /*24b0*/  ULEA.HI.SX32 UR8, UR13, UR8, 0x1a ;  /* 0x000000080d087291 */ /* 0x000fe4000f8fd23f */
[----:B------:R-:W0:Y:S01]  /*24c0*/  MUFU.TANH R77, R77 ;  /* 0x0000004d004d7308 */ /* 0x000e220000002400 */
[----:B---3--:R-:W-:Y:S01]  /*24d0*/  FSEL R81, R74, -INF , P2 ;  /* 0xff8000004a517808 */ /* 0x008fe20001000000 */
[----:B------:R-:W-:Y:S01]  /*24e0*/  UISETP.LT.AND UP0, UPT, UR41, UR8, UPT ;  /* 0x000000082900728c */ /* 0x000fe2000bf01270 */
[----:B------:R-:W-:Y:S01]  /*24f0*/  ISETP.GT.AND P2, PT, R65, 0x30, PT ;  /* 0x000000304100780c */ /* 0x000fe20003f44270 */
[----:B------:R-:W-:Y:S01]  /*2500*/  UMOV UR10, URZ ;  /* 0x0000003f000a7c82 */ /* 0x000fe20008000000 */
[----:B------:R-:W-:Y:S01]  /*2510*/  FMNMX.FTZ R86, R81, R86, !PT ;  /* 0x0000005651567209 */ /* 0x000fe20007810000 */
[----:B------:R-:W-:Y:S01]  /*2520*/  USEL UR20, UR41, UR8, !UP0 ;  /* 0x0000000829147287 */ /* 0x000fe2000c000000 */
[----:B------:R-:W-:Y:S01]  /*2530*/  SYNCS.ARRIVE.TRANS64.RED.A1T0 RZ, [UR7], RZ ;  /* 0x000000ffffff79a7 */ /* 0x000fe20008100407 */
[----:B------:R-:W3:Y:S01]  /*2540*/  MUFU.TANH R76, R76 ;  /* 0x0000004c004c7308 */ /* 0x000ee20000002400 */
[----:B-1----:R-:W-:Y:S01]  /*2550*/  FSEL R79, R79, -INF , P1 ;  /* 0xff8000004f4f7808 */ /* 0x002fe20000800000 */
[----:B------:R-:W-:Y:S01]  /*2560*/  UISETP.GE.AND UP0, UPT, UR11, UR20, UPT ;  /* 0x000000140b00728c */ /* 0x000fe2000bf06270 */
[----:B------:R-:W-:Y:S01]  /*2570*/  ISETP.GT.AND P1, PT, R65, 0x31, PT ;  /* 0x000000314100780c */ /* 0x000fe20003f24270 */
[----:B------:R-:W-:Y:S01]  /*2580*/  UMOV UR8, URZ ;  /* 0x0000003f00087c82 */ /* 0x000fe20008000000 */
[----:B------:R-:W-:-:S03]  /*2590*/  FMNMX.FTZ R86, R79, R86, !PT ;  /* 0x000000564f567209 */ /* 0x000fc60007810000 */
[----:B------:R-:W-:Y:S01]  /*25a0*/  MUFU.TANH R78, R78 ;  /* 0x0000004e004e7308 */ /* 0x000fe20000002400 */
[----:B0-----:R-:W-:Y:S02]  /*25b0*/  FSEL R77, R77, -INF , P2 ;  /* 0xff8000004d4d7808 */ /* 0x001fe40001000000 */
[----:B------:R-:W-:Y:S02]  /*25c0*/  ISETP.GT.AND P2, PT, R65, 0x38, PT ;  /* 0x000000384100780c */ /* 0x000fe40003f44270 */
[----:B------:R-:W-:-:S03]  /*25d0*/  FMNMX.FTZ R86, R77, R86, !PT ;  /* 0x000000564d567209 */ /* 0x000fc60007810000 */
[----:B------:R-:W0:Y:S01]  /*25e0*/  MUFU.TANH R80, R80 ;  /* 0x0000005000507308 */ /* 0x000e220000002400 */
[----:B---3--:R-:W-:Y:S02]  /*25f0*/  FSEL R73, R76, -INF , P1 ;  /* 0xff8000004c497808 */ /* 0x008fe40000800000 */
[----:B------:R-:W-:Y:S02]  /*2600*/  ISETP.GT.AND P1, PT, R65, 0x39, PT ;  /* 0x000000394100780c */ /* 0x000fe40003f24270 */
[----:B------:R-:W-:-:S03]  /*2610*/  FMNMX.FTZ R86, R73, R86, !PT ;  /* 0x0000005649567209 */ /* 0x000fc60007810000 */
[----:B------:R-:W1:Y:S08]  /*2620*/  MUFU.TANH R82, R82 ;  /* 0x0000005200527308 */ /* 0x000e700000002400 */
[----:B------:R-:W3:Y:S01]  /*2630*/  MUFU.TANH R84, R84 ;  /* 0x0000005400547308 */ /* 0x000ee20000002400 */
[----:B0-----:R-:W-:Y:S02]  /*2640*/  FSEL R69, R80, -INF , P1 ;  /* 0xff80000050457808 */ /* 0x001fe40000800000 */
[----:B------:R-:W-:-:S05]  /*2650*/  ISETP.GT.AND P1, PT, R65, 0x41, PT ;  /* 0x000000414100780c */ /* 0x000fca0003f24270 */
[----:B------:R-:W0:Y:S08]  /*2660*/  MUFU.TANH R61, R61 ;  /* 0x0000003d003d7308 */ /* 0x000e300000002400 */
[----:B------:R4:W-:Y:S08]  /*2670*/  MUFU.TANH R96, R71 ;  /* 0x0000004700607308 */ /* 0x0009f00000002400 */
[----:B------:R-:W-:Y:S01]  /*2680*/  MUFU.TANH R62, R62 ;  /* 0x0000003e003e7308 */ /* 0x000fe20000002400 */
[----:B----4-:R-:W-:-:S02]  /*2690*/  FSEL R71, R78, -INF , P2 ;  /* 0xff8000004e477808 */ /* 0x010fc40001000000 */
[----:B------:R-:W-:Y:S02]  /*26a0*/  ISETP.GT.AND P2, PT, R65, 0x40, PT ;  /* 0x000000404100780c */ /* 0x000fe40003f44270 */
[----:B------:R-:W-:Y:S02]  /*26b0*/  FMNMX.FTZ R86, R71, R86, !PT ;  /* 0x0000005647567209 */ /* 0x000fe40007810000 */
[----:B-1----:R-:W-:Y:S01]  /*26c0*/  FSEL R67, R82, -INF , P2 ;  /* 0xff80000052437808 */ /* 0x002fe20001000000 */
[----:B------:R-:W1:Y:S01]  /*26d0*/  MUFU.TANH R63, R63 ;  /* 0x0000003f003f7308 */ /* 0x000e620000002400 */
[----:B------:R-:W-:Y:S02]  /*26e0*/  FMNMX.FTZ R86, R69, R86, !PT ;  /* 0x0000005645567209 */ /* 0x000fe40007810000 */
[----:B------:R-:W-:Y:S02]  /*26f0*/  ISETP.GT.AND P2, PT, R65, 0x48, PT ;  /* 0x000000484100780c */ /* 0x000fe40003f44270 */
[----:B------:R-:W-:-:S03]  /*2700*/  FMNMX.FTZ R15, R67, R86, !PT ;  /* 0x00000056430f7209 */ /* 0x000fc60007810000 */
[----:B------:R-:W-:Y:S08]  /*2710*/  MUFU.TANH R64, R64 ;  /* 0x0000004000407308 */ /* 0x000ff00000002400 */
[----:B------:R3:W-:Y:S08]  /*2720*/  MUFU.TANH R88, R42 ;  /* 0x0000002a00587308 */ /* 0x0007f00000002400 */
[----:B------:R-:W4:Y:S01]  /*2730*/  MUFU.TANH R70, R70 ;  /* 0x0000004600467308 */ /* 0x000f220000002400 */
[----:B---3--:R-:W-:-:S02]  /*2740*/  FSEL R42, R84, -INF , P1 ;  /* 0xff800000542a7808 */ /* 0x008fc40000800000 */
[----:B------:R-:W-:-:S05]  /*2750*/  ISETP.GT.AND P1, PT, R65, 0x49, PT ;  /* 0x000000494100780c */ /* 0x000fca0003f24270 */
[----:B------:R0:W3:Y:S08]  /*2760*/  MUFU.TANH R90, R43 ;  /* 0x0000002b005a7308 */ /* 0x0000f00000002400 */
[----:B------:R5:W-:Y:S01]  /*2770*/  MUFU.TANH R92, R50 ;  /* 0x00000032005c7308 */ /* 0x000be20000002400 */
[----:B0-----:R-:W-:Y:S01]  /*2780*/  FSEL R43, R61, -INF , P2 ;  /* 0xff8000003d2b7808 */ /* 0x001fe20001000000 */
[----:B------:R-:W-:Y:S01]  /*2790*/  FMUL.FTZ R61, R0, R31 ;  /* 0x0000001f003d7220 */ /* 0x000fe20000410000 */
[----:B------:R-:W-:-:S05]  /*27a0*/  ISETP.GT.AND P2, PT, R65, 0x50, PT ;  /* 0x000000504100780c */ /* 0x000fca0003f44270 */
[----:B------:R0:W-:Y:S01]  /*27b0*/  MUFU.TANH R72, R46 ;  /* 0x0000002e00487308 */ /* 0x0001e20000002400 */
[----:B-----5:R-:W-:Y:S01]  /*27c0*/  FMNMX.FTZ R50, R42, R15, !PT ;  /* 0x0000000f2a327209 */ /* 0x020fe20007810000 */
[C---:B------:R-:W-:Y:S01]  /*27d0*/  FMUL.FTZ R15, R0.reuse, R26 ;  /* 0x0000001a000f7220 */ /* 0x040fe20000410000 */
[----:B-1----:R-:W-:Y:S01]  /*27e0*/  FSEL R26, R63, -INF , P2 ;  /* 0xff8000003f1a7808 */ /* 0x002fe20001000000 */
[----:B------:R-:W-:Y:S01]  /*27f0*/  FMUL.FTZ R63, R0, R35 ;  /* 0x00000023003f7220 */ /* 0x000fe20000410000 */
[----:B------:R-:W-:-:S03]  /*2800*/  ISETP.GT.AND P2, PT, R65, 0x58, PT ;  /* 0x000000584100780c */ /* 0x000fc60003f44270 */
[----:B------:R1:W5:Y:S01]  /*2810*/  MUFU.TANH R74, R47 ;  /* 0x0000002f004a7308 */ /* 0x0003620000002400 */
[----:B0-----:R-:W-:Y:S02]  /*2820*/  FSEL R46, R62, -INF , P1 ;  /* 0xff8000003e2e7808 */ /* 0x001fe40000800000 */
[----:B------:R-:W-:-:S05]  /*2830*/  ISETP.GT.AND P1, PT, R65, 0x51, PT ;  /* 0x000000514100780c */ /* 0x000fca0003f24270 */
[----:B------:R0:W2:Y:S01]  /*2840*/  MUFU.TANH R76, R51 ;  /* 0x00000033004c7308 */ /* 0x0000a20000002400 */
[----:B-1----:R-:W-:Y:S02]  /*2850*/  FMNMX.FTZ R47, R43, R50, !PT ;  /* 0x000000322b2f7209 */ /* 0x002fe40007810000 */
[----:B----4-:R-:W-:Y:S02]  /*2860*/  FSEL R50, R70, -INF , P2 ;  /* 0xff80000046327808 */ /* 0x010fe40001000000 */
[----:B------:R-:W-:-:S03]  /*2870*/  ISETP.GT.AND P2, PT, R65, 0x60, PT ;  /* 0x000000604100780c */ /* 0x000fc60003f44270 */
[----:B------:R1:W4:Y:S01]  /*2880*/  MUFU.TANH R78, R54 ;  /* 0x00000036004e7308 */ /* 0x0003220000002400 */
[----:B0-----:R-:W-:Y:S02]  /*2890*/  FMNMX.FTZ R51, R46, R47, !PT ;  /* 0x0000002f2e337209 */ /* 0x001fe40007810000 */
[----:B------:R-:W-:Y:S02]  /*28a0*/  FSEL R47, R64, -INF , P1 ;  /* 0xff800000402f7808 */ /* 0x000fe40000800000 */
[----:B------:R-:W-:Y:S02]  /*28b0*/  FMNMX.FTZ R62, R26, R51, !PT ;  /* 0x000000331a3e7209 */ /* 0x000fe40007810000 */
[----:B------:R-:W-:Y:S01]  /*28c0*/  ISETP.GT.AND P1, PT, R65, 0x59, PT ;  /* 0x000000594100780c */ /* 0x000fe20003f24270 */
[----:B------:R0:W-:Y:S01]  /*28d0*/  MUFU.TANH R82, R15 ;  /* 0x0000000f00527308 */ /* 0x0001e20000002400 */
[----:B------:R-:W-:Y:S01]  /*28e0*/  FMNMX.FTZ R51, R47, R62, !PT ;  /* 0x0000003e2f337209 */ /* 0x000fe20007810000 */
[----:B-1----:R-:W-:Y:S01]  /*28f0*/  FMUL.FTZ R54, R0, R27 ;  /* 0x0000001b00367220 */ /* 0x002fe20000410000 */
[----:B------:R-:W-:-:S02]  /*2900*/  FSEL R27, R96, -INF , P1 ;  /* 0xff800000601b7808 */ /* 0x000fc40000800000 */
[----:B------:R-:W-:Y:S02]  /*2910*/  FMNMX.FTZ R62, R50, R51, !PT ;  /* 0x00000033323e7209 */ /* 0x000fe40007810000 */
[C---:B------:R-:W-:Y:S01]  /*2920*/  ISETP.GT.AND P1, PT, R65.reuse, 0x61, PT ;  /* 0x000000614100780c */ /* 0x040fe20003f24270 */
[----:B------:R1:W4:Y:S01]  /*2930*/  MUFU.TANH R80, R55 ;  /* 0x0000003700507308 */ /* 0x0003220000002400 */
[----:B0-----:R-:W-:Y:S01]  /*2940*/  FMUL.FTZ R15, R0, R30 ;  /* 0x0000001e000f7220 */ /* 0x001fe20000410000 */
[----:B------:R-:W-:Y:S02]  /*2950*/  FSEL R30, R88, -INF , P2 ;  /* 0xff800000581e7808 */ /* 0x000fe40001000000 */
[----:B------:R-:W-:Y:S02]  /*2960*/  ISETP.GT.AND P2, PT, R65, 0x68, PT ;  /* 0x000000684100780c */ /* 0x000fe40003f44270 */
[----:B---3--:R-:W-:Y:S01]  /*2970*/  FSEL R51, R90, -INF , P1 ;  /* 0xff8000005a337808 */ /* 0x008fe20000800000 */
[----:B------:R-:W-:Y:S01]  /*2980*/  FMUL.FTZ R90, R0, R37 ;  /* 0x00000025005a7220 */ /* 0x000fe20000410000 */
[----:B------:R0:W3:Y:S01]  /*2990*/  MUFU.TANH R70, R54 ;  /* 0x0000003600467308 */ /* 0x0000e20000002400 */
[----:B-1----:R-:W-:-:S02]  /*29a0*/  FMNMX.FTZ R55, R27, R62, !PT ;  /* 0x0000003e1b377209 */ /* 0x002fc40007810000 */
[----:B------:R-:W-:Y:S02]  /*29b0*/  ISETP.GT.AND P1, PT, R65, 0x69, PT ;  /* 0x000000694100780c */ /* 0x000fe40003f24270 */
[----:B------:R-:W-:Y:S02]  /*29c0*/  FMNMX.FTZ R62, R30, R55, !PT ;  /* 0x000000371e3e7209 */ /* 0x000fe40007810000 */
[----:B-----5:R-:W-:Y:S01]  /*29d0*/  FSEL R31, R74, -INF , P1 ;  /* 0xff8000004a1f7808 */ /* 0x020fe20000800000 */
[----:B------:R1:W5:Y:S01]  /*29e0*/  MUFU.TANH R84, R15 ;  /* 0x0000000f00547308 */ /* 0x0003620000002400 */
[----:B0-----:R-:W-:Y:S01]  /*29f0*/  FSEL R54, R72, -INF , P2 ;  /* 0xff80000048367808 */ /* 0x001fe20001000000 */
[----:B------:R-:W-:Y:S01]  /*2a00*/  FMUL.FTZ R72, R0, R39 ;  /* 0x0000002700487220 */ /* 0x000fe20000410000 */
[----:B------:R-:W-:Y:S02]  /*2a10*/  FMNMX.FTZ R55, R51, R62, !PT ;  /* 0x0000003e33377209 */ /* 0x000fe40007810000 */
[----:B------:R-:W-:-:S02]  /*2a20*/  ISETP.GT.AND P2, PT, R65, 0x70, PT ;  /* 0x000000704100780c */ /* 0x000fc40003f44270 */
[----:B------:R-:W-:Y:S01]  /*2a30*/  FMNMX.FTZ R62, R54, R55, !PT ;  /* 0x00000037363e7209 */ /* 0x000fe20007810000 */
[----:B------:R4:W0:Y:S01]  /*2a40*/  MUFU.TANH R86, R61 ;  /* 0x0000003d00567308 */ /* 0x0008220000002400 */
[----:B------:R-:W-:Y:S01]  /*2a50*/  ISETP.GT.AND P1, PT, R65, 0x71, PT ;  /* 0x000000714100780c */ /* 0x000fe20003f24270 */
[----:B-1----:R-:W-:Y:S01]  /*2a60*/  FMUL.FTZ R15, R0, R34 ;  /* 0x00000022000f7220 */ /* 0x002fe20000410000 */
[----:B------:R-:W-:Y:S01]  /*2a70*/  FSEL R55, R92, -INF , P2 ;  /* 0xff8000005c377808 */ /* 0x000fe20001000000 */
[----:B------:R-:W-:Y:S01]  /*2a80*/  FMUL.FTZ R92, R0, R36 ;  /* 0x00000024005c7220 */ /* 0x000fe20000410000 */
[----:B------:R-:W-:Y:S02]  /*2a90*/  FMNMX.FTZ R62, R31, R62, !PT ;  /* 0x0000003e1f3e7209 */ /* 0x000fe40007810000 */
[----:B------:R-:W-:Y:S01]  /*2aa0*/  ISETP.GT.AND P2, PT, R65, 0x78, PT ;  /* 0x000000784100780c */ /* 0x000fe20003f44270 */
[----:B------:R1:W0:Y:S01]  /*2ab0*/  MUFU.TANH R88, R15 ;  /* 0x0000000f00587308 */ /* 0x0002220000002400 */
[----:B--2---:R-:W-:-:S02]  /*2ac0*/  FSEL R34, R76, -INF , P1 ;  /* 0xff8000004c227808 */ /* 0x004fc40000800000 */
[----:B------:R-:W-:Y:S02]  /*2ad0*/  FMNMX.FTZ R103, R55, R62, !PT ;  /* 0x0000003e37677209 */ /* 0x000fe40007810000 */
[C---:B------:R-:W-:Y:S02]  /*2ae0*/  ISETP.GT.AND P1, PT, R65.reuse, 0x79, PT ;  /* 0x000000794100780c */ /* 0x040fe40003f24270 */
[----:B----4-:R-:W-:Y:S01]  /*2af0*/  FSEL R61, R78, -INF , P2 ;  /* 0xff8000004e3d7808 */ /* 0x010fe20001000000 */
[----:B------:R-:W2:Y:S01]  /*2b00*/  MUFU.TANH R76, R63 ;  /* 0x0000003f004c7308 */ /* 0x000ea20000002400 */
[----:B------:R-:W-:Y:S01]  /*2b10*/  FMNMX.FTZ R62, R34, R103, !PT ;  /* 0x00000067223e7209 */ /* 0x000fe20007810000 */
[----:B-1----:R-:W-:Y:S01]  /*2b20*/  FMUL.FTZ R15, R0, R38 ;  /* 0x00000026000f7220 */ /* 0x002fe20000410000 */
[----:B------:R-:W-:Y:S02]  /*2b30*/  ISETP.GT.AND P2, PT, R65, 0x80, PT ;  /* 0x000000804100780c */ /* 0x000fe40003f44270 */
[----:B------:R-:W-:-:S02]  /*2b40*/  FSEL R35, R80, -INF , P1 ;  /* 0xff80000050237808 */ /* 0x000fc40000800000 */
[----:B------:R-:W-:Y:S01]  /*2b50*/  FMNMX.FTZ R64, R61, R62, !PT ;  /* 0x0000003e3d407209 */ /* 0x000fe20007810000 */
[----:B------:R-:W1:Y:S01]  /*2b60*/  MUFU.TANH R78, R15 ;  /* 0x0000000f004e7308 */ /* 0x000e620000002400 */
[----:B------:R-:W-:Y:S02]  /*2b70*/  ISETP.GT.AND P1, PT, R65, 0x81, PT ;  /* 0x000000814100780c */ /* 0x000fe40003f24270 */
[----:B------:R-:W-:Y:S01]  /*2b80*/  FSEL R62, R82, -INF , P2 ;  /* 0xff800000523e7808 */ /* 0x000fe20001000000 */
[----:B------:R-:W-:Y:S01]  /*2b90*/  FMUL.FTZ R82, R0, R29 ;  /* 0x0000001d00527220 */ /* 0x000fe20000410000 */
[----:B------:R-:W-:Y:S02]  /*2ba0*/  FMNMX.FTZ R103, R35, R64, !PT ;  /* 0x0000004023677209 */ /* 0x000fe40007810000 */
[----:B------:R-:W-:Y:S01]  /*2bb0*/  ISETP.GT.AND P2, PT, R65, 0x88, PT ;  /* 0x000000884100780c */ /* 0x000fe20003f44270 */
[----:B------:R4:W1:Y:S01]  /*2bc0*/  MUFU.TANH R80, R72 ;  /* 0x0000004800507308 */ /* 0x0008620000002400 */
[----:B---3--:R-:W-:Y:S01]  /*2bd0*/  FSEL R38, R70, -INF , P1 ;  /* 0xff80000046267808 */ /* 0x008fe20000800000 */
[----:B------:R-:W-:Y:S01]  /*2be0*/  FMUL.FTZ R70, R0, R44 ;  /* 0x0000002c00467220 */ /* 0x000fe20000410000 */
[----:B------:R-:W-:-:S02]  /*2bf0*/  FMNMX.FTZ R103, R62, R103, !PT ;  /* 0x000000673e677209 */ /* 0x000fc40007810000 */
[C---:B------:R-:W-:Y:S02]  /*2c00*/  ISETP.GT.AND P1, PT, R65.reuse, 0x89, PT ;  /* 0x000000894100780c */ /* 0x040fe40003f24270 */
[----:B-----5:R-:W-:Y:S01]  /*2c10*/  FSEL R64, R84, -INF , P2 ;  /* 0xff80000054407808 */ /* 0x020fe20001000000 */
[----:B------:R-:W3:Y:S01]  /*2c20*/  MUFU.TANH R2, R2 ;  /* 0x0000000200027308 */ /* 0x000ee20000002400 */
[----:B------:R-:W-:Y:S01]  /*2c30*/  FMNMX.FTZ R103, R38, R103, !PT ;  /* 0x0000006726677209 */ /* 0x000fe20007810000 */
[C---:B----4-:R-:W-:Y:S01]  /*2c40*/  FMUL.FTZ R72, R0.reuse, R45 ;  /* 0x0000002d00487220 */ /* 0x050fe20000410000 */
[C---:B------:R-:W-:Y:S01]  /*2c50*/  ISETP.GT.AND P2, PT, R65.reuse, 0x90, PT ;  /* 0x000000904100780c */ /* 0x040fe20003f44270 */
[----:B------:R-:W-:Y:S01]  /*2c60*/  FMUL.FTZ R84, R0, R28 ;  /* 0x0000001c00547220 */ /* 0x000fe20000410000 */
[----:B0-----:R-:W-:Y:S01]  /*2c70*/  FSEL R39, R86, -INF , P1 ;  /* 0xff80000056277808 */ /* 0x001fe20000800000 */
[----:B------:R-:W-:Y:S01]  /*2c80*/  FMUL.FTZ R86, R0, R32 ;  /* 0x0000002000567220 */ /* 0x000fe20000410000 */
[----:B------:R-:W-:Y:S01]  /*2c90*/  FMNMX.FTZ R74, R64, R103, !PT ;  /* 0x00000067404a7209 */ /* 0x000fe20007810000 */
[----:B------:R-:W0:Y:S01]  /*2ca0*/  MUFU.TANH R3, R3 ;  /* 0x0000000300037308 */ /* 0x000e220000002400 */
[----:B------:R-:W-:-:S02]  /*2cb0*/  ISETP.GT.AND P1, PT, R65, 0x91, PT ;  /* 0x000000914100780c */ /* 0x000fc40003f24270 */
[----:B------:R-:W-:Y:S01]  /*2cc0*/  FSEL R63, R88, -INF , P2 ;  /* 0xff800000583f7808 */ /* 0x000fe20001000000 */
[----:B------:R-:W-:Y:S01]  /*2cd0*/  FMUL.FTZ R88, R0, R33 ;  /* 0x0000002100587220 */ /* 0x000fe20000410000 */
[----:B------:R-:W-:Y:S01]  /*2ce0*/  FMNMX.FTZ R74, R39, R74, !PT ;  /* 0x0000004a274a7209 */ /* 0x000fe20007810000 */
[----:B------:R-:W-:Y:S01]  /*2cf0*/  SHFL.IDX PT, R33, R66, RZ, 0x1c1f ;  /* 0x001c1fff42217589 */ /* 0x000fe200000e0000 */
[----:B------:R-:W-:Y:S01]  /*2d00*/  ISETP.GT.AND P2, PT, R65, 0x98, PT ;  /* 0x000000984100780c */ /* 0x000fe20003f44270 */
[----:B------:R-:W4:Y:S01]  /*2d10*/  MUFU.TANH R8, R8 ;  /* 0x0000000800087308 */ /* 0x000f220000002400 */
[----:B--2---:R-:W-:Y:S02]  /*2d20*/  FSEL R44, R76, -INF , P1 ;  /* 0xff8000004c2c7808 */ /* 0x004fe40000800000 */
[----:B------:R-:W-:Y:S02]  /*2d30*/  FMNMX.FTZ R15, R63, R74, !PT ;  /* 0x0000004a3f0f7209 */ /* 0x000fe40007810000 */
[----:B------:R-:W-:-:S02]  /*2d40*/  ISETP.GT.AND P1, PT, R65, 0x99, PT ;  /* 0x000000994100780c */ /* 0x000fc40003f24270 */
[----:B-1----:R-:W-:Y:S01]  /*2d50*/  FSEL R45, R78, -INF , P2 ;  /* 0xff8000004e2d7808 */ /* 0x002fe20001000000 */
[----:B------:R-:W1:Y:S01]  /*2d60*/  MUFU.TANH R6, R6 ;  /* 0x0000000600067308 */ /* 0x000e620000002400 */
[----:B------:R-:W-:Y:S01]  /*2d70*/  FMNMX.FTZ R74, R44, R15, !PT ;  /* 0x0000000f2c4a7209 */ /* 0x000fe20007810000 */
[----:B------:R-:W-:Y:S01]  /*2d80*/  FMUL.FTZ R78, R0, R52 ;  /* 0x00000034004e7220 */ /* 0x000fe20000410000 */
[----:B------:R-:W-:Y:S01]  /*2d90*/  FSEL R65, R80, -INF , P1 ;  /* 0xff80000050417808 */ /* 0x000fe20000800000 */
[C---:B------:R-:W-:Y:S01]  /*2da0*/  FMUL.FTZ R80, R0.reuse, R24 ;  /* 0x0000001800507220 */ /* 0x040fe20000410000 */
[----:B------:R-:W-:Y:S01]  /*2db0*/  FMNMX.FTZ R76, R45, R74, !PT ;  /* 0x0000004a2d4c7209 */ /* 0x000fe20007810000 */
[C---:B------:R-:W-:Y:S01]  /*2dc0*/  FMUL.FTZ R74, R0.reuse, R48 ;  /* 0x00000030004a7220 */ /* 0x040fe20000410000 */
[----:B------:R-:W-:Y:S01]  /*2dd0*/  IMAD.U32 R24, RZ, RZ, UR6 ;  /* 0x00000006ff187e24 */ /* 0x000fe2000f8e00ff */
[----:B------:R-:W2:Y:S01]  /*2de0*/  MUFU.TANH R9, R9 ;  /* 0x0000000900097308 */ /* 0x000ea20000002400 */
[----:B------:R-:W-:Y:S01]  /*2df0*/  FMNMX.FTZ R15, R65, R76, !PT ;  /* 0x0000004c410f7209 */ /* 0x000fe20007810000 */
[C---:B------:R-:W-:Y:S01]  /*2e00*/  FMUL.FTZ R76, R0.reuse, R49 ;  /* 0x00000031004c7220 */ /* 0x040fe20000410000 */
[C---:B------:R-:W-:Y:S01]  /*2e10*/  FMUL.FTZ R52, R0.reuse, R53 ;  /* 0x0000003500347220 */ /* 0x040fe20000410000 */
[----:B------:R-:W-:-:S02]  /*2e20*/  FMUL.FTZ R53, R0, R25 ;  /* 0x0000001900357220 */ /* 0x000fc40000410000 */
[----:B------:R-:W5:Y:S02]  /*2e30*/  SHFL.BFLY PT, R48, R15, 0x2, 0x1f ;  /* 0x0c401f000f307f89 */ /* 0x000f6400000e0000 */
[----:B------:R-:W2:Y:S08]  /*2e40*/  MUFU.TANH R7, R7 ;  /* 0x0000000700077308 */ /* 0x000eb00000002400 */
[----:B------:R-:W2:Y:S08]  /*2e50*/  MUFU.TANH R11, R11 ;  /* 0x0000000b000b7308 */ /* 0x000eb00000002400 */
[----:B------:R-:W2:Y:S01]  /*2e60*/  MUFU.TANH R10, R10 ;  /* 0x0000000a000a7308 */ /* 0x000ea20000002400 */
[----:B-----5:R-:W-:-:S07]  /*2e70*/  FMNMX.FTZ R48, R15, R48, !PT ;  /* 0x000000300f307209 */ /* 0x020fce0007810000 */
[----:B------:R-:W5:Y:S01]  /*2e80*/  MUFU.TANH R12, R12 ;  /* 0x0000000c000c7308 */ /* 0x000f620000002400 */
[----:B------:R-:W3:Y:S07]  /*2e90*/  SHFL.BFLY PT, R15, R48, 0x1, 0x1f ;  /* 0x0c201f00300f7f89 */ /* 0x000eee00000e0000 */
[----:B------:R-:W5:Y:S08]  /*2ea0*/  MUFU.TANH R13, R13 ;  /* 0x0000000d000d7308 */ /* 0x000f700000002400 */
[----:B------:R-:W5:Y:S08]  /*2eb0*/  MUFU.TANH R14, R14 ;  /* 0x0000000e000e7308 */ /* 0x000f700000002400 */
[----:B------:R-:W5:Y:S01]  /*2ec0*/  MUFU.TANH R16, R16 ;  /* 0x0000001000107308 */ /* 0x000f620000002400 */
[----:B---3--:R-:W-:-:S04]  /*2ed0*/  FMNMX.FTZ R15, R48, R15, !PT ;  /* 0x0000000f300f7209 */ /* 0x008fc80007810000 */
[C---:B------:R-:W-:Y:S01]  /*2ee0*/  FSETP.NEU.FTZ.AND P1, PT, R15.reuse, -INF , PT ;  /* 0xff8000000f00780b */ /* 0x040fe20003f3d000 */
[----:B------:R-:W-:Y:S02]  /*2ef0*/  FFMA.FTZ R24, R15, R24, -8 ;  /* 0xc10000000f187423 */ /* 0x000fe40000010018 */
[----:B------:R-:W3:Y:S03]  /*2f00*/  MUFU.TANH R17, R17 ;  /* 0x0000001100117308 */ /* 0x000ee60000002400 */
[----:B------:R-:W-:-:S05]  /*2f10*/  FSEL R24, R24, RZ, P1 ;  /* 0x000000ff18187208 */ /* 0x000fca0000800000 */
[----:B------:R-:W3:Y:S01]  /*2f20*/  MUFU.TANH R18, R18 ;  /* 0x0000001200127308 */ /* 0x000ee20000002400 */
[----:B------:R-:W-:Y:S01]  /*2f30*/  FFMA.FTZ R29, R89, UR6, -R24 ;  /* 0x00000006591d7c23 */ /* 0x000fe20008010818 */
[----:B------:R-:W-:Y:S01]  /*2f40*/  VIADDMNMX R89, R33, R75, R68, PT ;  /* 0x0000004b21597246 */ /* 0x000fe20003800144 */
[--C-:B------:R-:W-:Y:S01]  /*2f50*/  FFMA.FTZ R87, R87, UR6, -R24.reuse ;  /* 0x0000000657577c23 */ /* 0x100fe20008010818 */
[--C-:B------:R-:W-:Y:S01]  /*2f60*/  FFMA.FTZ R25, R97, UR6, -R24.reuse ;  /* 0x0000000661197c23 */ /* 0x100fe20008010818 */
[--C-:B------:R-:W-:Y:S01]  /*2f70*/  FFMA.FTZ R28, R95, UR6, -R24.reuse ;  /* 0x000000065f1c7c23 */ /* 0x100fe20008010818 */
[----:B------:R-:W-:Y:S01]  /*2f80*/  ISETP.GT.AND P1, PT, R89, RZ, PT ;  /* 0x000000ff5900720c */ /* 0x000fe20003f24270 */
[--C-:B------:R-:W-:Y:S01]  /*2f90*/  FFMA.FTZ R32, R99, UR6, -R24.reuse ;  /* 0x0000000663207c23 */ /* 0x100fe20008010818 */
[C---:B------:R-:W-:Y:S01]  /*2fa0*/  ISETP.GT.AND P2, PT, R89.reuse, 0x1, PT ;  /* 0x000000015900780c */ /* 0x040fe20003f44270 */
[----:B------:R-:W3:Y:S01]  /*2fb0*/  MUFU.TANH R20, R20 ;  /* 0x0000001400147308 */ /* 0x000ee20000002400 */
[----:B------:R-:W-:Y:S01]  /*2fc0*/  ISETP.GT.AND P3, PT, R89, 0x8, PT ;  /* 0x000000085900780c */ /* 0x000fe20003f64270 */
[--C-:B------:R-:W-:Y:S01]  /*2fd0*/  FFMA.FTZ R33, R101, UR6, -R24.reuse ;  /* 0x0000000665217c23 */ /* 0x100fe20008010818 */
[----:B------:R-:W-:Y:S01]  /*2fe0*/  FSEL R2, R2, -INF , P1 ;  /* 0xff80000002027808 */ /* 0x000fe20000800000 */
[--C-:B------:R-:W-:Y:S01]  /*2ff0*/  FFMA.FTZ R91, R91, UR6, -R24.reuse ;  /* 0x000000065b5b7c23 */ /* 0x100fe20008010818 */
[----:B0-----:R-:W-:Y:S01]  /*3000*/  FSEL R3, R3, -INF , P2 ;  /* 0xff80000003037808 */ /* 0x001fe20001000000 */
[--C-:B------:R-:W-:Y:S01]  /*3010*/  FFMA.FTZ R93, R93, UR6, -R24.reuse ;  /* 0x000000065d5d7c23 */ /* 0x100fe20008010818 */
[----:B------:R-:W-:Y:S01]  /*3020*/  ISETP.GT.AND P1, PT, R89, 0x9, PT ;  /* 0x000000095900780c */ /* 0x000fe20003f24270 */
[----:B------:R-:W0:Y:S01]  /*3030*/  MUFU.TANH R19, R19 ;  /* 0x0000001300137308 */ /* 0x000e220000002400 */
[----:B----4-:R-:W-:Y:S01]  /*3040*/  FSEL R36, R8, -INF , P3 ;  /* 0xff80000008247808 */ /* 0x010fe20001800000 */
        /* <DEDUP_REMOVED lines=34> */
[----:B------:R-:W-:Y:S01]  /*3270*/  FFMA.FTZ R45, R45, UR6, -R24 ;  /* 0x000000062d2d7c23 */ /* 0x000fe20008010818 */
[----:B-----5:R-:W-:-:S02]  /*3280*/  FSEL R66, R12, -INF , P2 ;  /* 0xff8000000c427808 */ /* 0x020fc40001000000 */
[----:B------:R-:W-:Y:S02]  /*3290*/  FMNMX.FTZ R75, R49, R68, !PT ;  /* 0x00000044314b7209 */ /* 0x000fe40007810000 */
[----:B------:R-:W-:Y:S01]  /*32a0*/  FSEL R68, R13, -INF , P1 ;  /* 0xff8000000d447808 */ /* 0x000fe20000800000 */
[----:B------:R-:W-:Y:S01]  /*32b0*/  FFMA.FTZ R13, R83, UR6, -R24 ;  /* 0x00000006530d7c23 */ /* 0x000fe20008010818 */
[C---:B------:R-:W-:Y:S01]  /*32c0*/  ISETP.GT.AND P2, PT, R89.reuse, 0x28, PT ;  /* 0x000000285900780c */ /* 0x040fe20003f44270 */
[----:B------:R-:W5:Y:S01]  /*32d0*/  MUFU.TANH R56, R56 ;  /* 0x0000003800387308 */ /* 0x000f620000002400 */
[----:B------:R-:W-:Y:S02]  /*32e0*/  FMNMX.FTZ R83, R66, R75, !PT ;  /* 0x0000004b42537209 */ /* 0x000fe40007810000 */
[----:B------:R-:W-:Y:S02]  /*32f0*/  ISETP.GT.AND P1, PT, R89, 0x29, PT ;  /* 0x000000295900780c */ /* 0x000fe40003f24270 */
[----:B------:R-:W-:-:S02]  /*3300*/  FSEL R75, R14, -INF , P2 ;  /* 0xff8000000e4b7808 */ /* 0x000fc40001000000 */
[----:B------:R-:W-:Y:S01]  /*3310*/  FMNMX.FTZ R12, R68, R83, !PT ;  /* 0x00000053440c7209 */ /* 0x000fe20007810000 */
[----:B------:R-:W5:Y:S01]  /*3320*/  MUFU.TANH R57, R57 ;  /* 0x0000003900397308 */ /* 0x000f620000002400 */
[----:B------:R-:W-:Y:S02]  /*3330*/  ISETP.GT.AND P2, PT, R89, 0x30, PT ;  /* 0x000000305900780c */ /* 0x000fe40003f44270 */
[----:B------:R-:W-:Y:S01]  /*3340*/  FSEL R83, R16, -INF , P1 ;  /* 0xff80000010537808 */ /* 0x000fe20000800000 */
[--C-:B------:R-:W-:Y:S01]  /*3350*/  FFMA.FTZ R16, R81, UR6, -R24.reuse ;  /* 0x0000000651107c23 */ /* 0x100fe20008010818 */
[----:B------:R-:W-:Y:S02]  /*3360*/  FMNMX.FTZ R14, R75, R12, !PT ;  /* 0x0000000c4b0e7209 */ /* 0x000fe40007810000 */
[----:B------:R-:W-:Y:S01]  /*3370*/  ISETP.GT.AND P1, PT, R89, 0x31, PT ;  /* 0x000000315900780c */ /* 0x000fe20003f24270 */
[----:B------:R1:W-:Y:S01]  /*3380*/  MUFU.EX2 R12, R16 ;  /* 0x00000010000c7308 */ /* 0x0003e20000000800 */
[----:B---3--:R-:W-:Y:S01]  /*3390*/  FSEL R81, R17, -INF , P2 ;  /* 0xff80000011517808 */ /* 0x008fe20001000000 */
[----:B------:R-:W-:Y:S01]  /*33a0*/  FFMA.FTZ R17, R79, UR6, -R24 ;  /* 0x000000064f117c23 */ /* 0x000fe20008010818 */
[----:B------:R-:W-:-:S02]  /*33b0*/  FMNMX.FTZ R14, R83, R14, !PT ;  /* 0x0000000e530e7209 */ /* 0x000fc40007810000 */
[----:B------:R-:W-:Y:S02]  /*33c0*/  ISETP.GT.AND P2, PT, R89, 0x38, PT ;  /* 0x000000385900780c */ /* 0x000fe40003f44270 */
[----:B------:R-:W-:Y:S01]  /*33d0*/  FSEL R85, R18, -INF , P1 ;  /* 0xff80000012557808 */ /* 0x000fe20000800000 */
[----:B------:R-:W3:Y:S01]  /*33e0*/  MUFU.TANH R58, R58 ;  /* 0x0000003a003a7308 */ /* 0x000ee20000002400 */
[----:B------:R-:W-:Y:S02]  /*33f0*/  FMNMX.FTZ R14, R81, R14, !PT ;  /* 0x0000000e510e7209 */ /* 0x000fe40007810000 */
[----:B------:R-:W-:Y:S02]  /*3400*/  ISETP.GT.AND P1, PT, R89, 0x39, PT ;  /* 0x000000395900780c */ /* 0x000fe40003f24270 */
[----:B------:R-:W-:Y:S02]  /*3410*/  FSEL R20, R20, -INF , P2 ;  /* 0xff80000014147808 */ /* 0x000fe40001000000 */
[----:B0-----:R-:W-:Y:S01]  /*3420*/  FMNMX.FTZ R87, R85, R14, !PT ;  /* 0x0000000e55577209 */ /* 0x001fe20007810000 */
[----:B------:R-:W-:Y:S01]  /*3430*/  FFMA.FTZ R14, R77, UR6, -R24 ;  /* 0x000000064d0e7c23 */ /* 0x000fe20008010818 */
[----:B------:R-:W-:Y:S01]  /*3440*/  ISETP.GT.AND P2, PT, R89, 0x40, PT ;  /* 0x000000405900780c */ /* 0x000fe20003f44270 */
[----:B------:R-:W0:Y:S01]  /*3450*/  MUFU.TANH R60, R60 ;  /* 0x0000003c003c7308 */ /* 0x000e220000002400 */
[----:B------:R-:W-:-:S02]  /*3460*/  FSEL R79, R19, -INF , P1 ;  /* 0xff800000134f7808 */ /* 0x000fc40000800000 */
[----:B-1----:R-:W-:Y:S02]  /*3470*/  FMNMX.FTZ R16, R20, R87, !PT ;  /* 0x0000005714107209 */ /* 0x002fe40007810000 */
[----:B------:R-:W-:Y:S02]  /*3480*/  ISETP.GT.AND P1, PT, R89, 0x41, PT ;  /* 0x000000415900780c */ /* 0x000fe40003f24270 */
[----:B------:R-:W-:Y:S01]  /*3490*/  FSEL R22, R22, -INF , P2 ;  /* 0xff80000016167808 */ /* 0x000fe20001000000 */
[----:B------:R-:W1:Y:S01]  /*34a0*/  MUFU.TANH R59, R59 ;  /* 0x0000003b003b7308 */ /* 0x000e620000002400 */
[----:B------:R-:W-:Y:S02]  /*34b0*/  FMNMX.FTZ R19, R79, R16, !PT ;  /* 0x000000104f137209 */ /* 0x000fe40007810000 */
[----:B------:R-:W-:Y:S02]  /*34c0*/  ISETP.GT.AND P2, PT, R89, 0x48, PT ;  /* 0x000000485900780c */ /* 0x000fe40003f44270 */
[----:B--2---:R-:W-:Y:S01]  /*34d0*/  FSEL R77, R21, -INF , P1 ;  /* 0xff800000154d7808 */ /* 0x004fe20000800000 */
[----:B------:R-:W-:Y:S01]  /*34e0*/  FFMA.FTZ R21, R73, UR6, -R24 ;  /* 0x0000000649157c23 */ /* 0x000fe20008010818 */
[----:B------:R-:W-:Y:S01]  /*34f0*/  FMNMX.FTZ R16, R22, R19, !PT ;  /* 0x0000001316107209 */ /* 0x000fe20007810000 */
[----:B------:R-:W2:Y:S01]  /*3500*/  MUFU.TANH R40, R40 ;  /* 0x0000002800287308 */ /* 0x000ea20000002400 */
[----:B------:R-:W-:-:S02]  /*3510*/  ISETP.GT.AND P1, PT, R89, 0x49, PT ;  /* 0x000000495900780c */ /* 0x000fc40003f24270 */
[----:B----4-:R-:W-:Y:S02]  /*3520*/  FSEL R73, R23, -INF , P2 ;  /* 0xff80000017497808 */ /* 0x010fe40001000000 */
[----:B------:R-:W-:Y:S02]  /*3530*/  FMNMX.FTZ R16, R77, R16, !PT ;  /* 0x000000104d107209 */ /* 0x000fe40007810000 */
[----:B------:R-:W-:Y:S01]  /*3540*/  ISETP.GT.AND P2, PT, R89, 0x50, PT ;  /* 0x000000505900780c */ /* 0x000fe20003f44270 */
[----:B------:R-:W4:Y:S01]  /*3550*/  MUFU.TANH R41, R41 ;  /* 0x0000002900297308 */ /* 0x000f220000002400 */
[----:B-----5:R-:W-:Y:S02]  /*3560*/  FSEL R87, R56, -INF , P1 ;  /* 0xff80000038577808 */ /* 0x020fe40000800000 */
[----:B------:R-:W-:Y:S02]  /*3570*/  FMNMX.FTZ R18, R73, R16, !PT ;  /* 0x0000001049127209 */ /* 0x000fe40007810000 */
[----:B------:R-:W-:-:S02]  /*3580*/  ISETP.GT.AND P1, PT, R89, 0x51, PT ;  /* 0x000000515900780c */ /* 0x000fc40003f24270 */
[----:B------:R-:W-:Y:S01]  /*3590*/  FSEL R57, R57, -INF , P2 ;  /* 0xff80000039397808 */ /* 0x000fe20001000000 */
[----:B------:R-:W5:Y:S01]  /*35a0*/  MUFU.TANH R70, R70 ;  /* 0x0000004600467308 */ /* 0x000f620000002400 */
[----:B------:R-:W-:Y:S02]  /*35b0*/  FMNMX.FTZ R18, R87, R18, !PT ;  /* 0x0000001257127209 */ /* 0x000fe40007810000 */
[----:B------:R-:W-:Y:S02]  /*35c0*/  ISETP.GT.AND P2, PT, R89, 0x58, PT ;  /* 0x000000585900780c */ /* 0x000fe40003f44270 */
[----:B---3--:R-:W-:Y:S02]  /*35d0*/  FSEL R58, R58, -INF , P1 ;  /* 0xff8000003a3a7808 */ /* 0x008fe40000800000 */
[----:B------:R-:W-:Y:S01]  /*35e0*/  FMNMX.FTZ R23, R57, R18, !PT ;  /* 0x0000001239177209 */ /* 0x000fe20007810000 */
[----:B------:R-:W3:Y:S01]  /*35f0*/  MUFU.TANH R72, R72 ;  /* 0x0000004800487308 */ /* 0x000ee20000002400 */
[----:B------:R-:W-:Y:S01]  /*3600*/  ISETP.GT.AND P1, PT, R89, 0x59, PT ;  /* 0x000000595900780c */ /* 0x000fe20003f24270 */
[----:B------:R-:W-:Y:S01]  /*3610*/  FFMA.FTZ R18, R67, UR6, -R24 ;  /* 0x0000000643127c23 */ /* 0x000fe20008010818 */
[----:B0-----:R-:W-:-:S02]  /*3620*/  FSEL R60, R60, -INF , P2 ;  /* 0xff8000003c3c7808 */ /* 0x001fc40001000000 */
[----:B------:R-:W-:Y:S02]  /*3630*/  FMNMX.FTZ R23, R58, R23, !PT ;  /* 0x000000173a177209 */ /* 0x000fe40007810000 */
[----:B------:R-:W-:Y:S01]  /*3640*/  ISETP.GT.AND P2, PT, R89, 0x60, PT ;  /* 0x000000605900780c */ /* 0x000fe20003f44270 */
[----:B------:R-:W0:Y:S01]  /*3650*/  MUFU.TANH R74, R74 ;  /* 0x0000004a004a7308 */ /* 0x000e220000002400 */
[----:B-1----:R-:W-:Y:S02]  /*3660*/  FSEL R59, R59, -INF , P1 ;  /* 0xff8000003b3b7808 */ /* 0x002fe40000800000 */
[----:B------:R-:W-:Y:S02]  /*3670*/  FMNMX.FTZ R56, R60, R23, !PT ;  /* 0x000000173c387209 */ /* 0x000fe40007810000 */
[----:B------:R-:W-:Y:S02]  /*3680*/  ISETP.GT.AND P1, PT, R89, 0x61, PT ;  /* 0x000000615900780c */ /* 0x000fe40003f24270 */
[----:B--2---:R-:W-:Y:S01]  /*3690*/  FSEL R40, R40, -INF , P2 ;  /* 0xff80000028287808 */ /* 0x004fe20001000000 */
        /* <DEDUP_REMOVED lines=8> */
[----:B-----5:R-:W-:Y:S02]  /*3720*/  FSEL R70, R70, -INF , P2 ;  /* 0xff80000046467808 */ /* 0x020fe40001000000 */
[----:B------:R-:W-:Y:S01]  /*3730*/  FMNMX.FTZ R67, R41, R42, !PT ;  /* 0x0000002a29437209 */ /* 0x000fe20007810000 */
[--C-:B------:R-:W-:Y:S01]  /*3740*/  FFMA.FTZ R42, R43, UR6, -R24.reuse ;  /* 0x000000062b2a7c23 */ /* 0x100fe20008010818 */
[----:B------:R-:W-:Y:S01]  /*3750*/  ISETP.GT.AND P2, PT, R89, 0x70, PT ;  /* 0x000000705900780c */ /* 0x000fe20003f44270 */
[----:B------:R-:W4:Y:S01]  /*3760*/  MUFU.TANH R52, R52 ;  /* 0x0000003400347308 */ /* 0x000f220000002400 */
[----:B---3--:R-:W-:Y:S01]  /*3770*/  FSEL R72, R72, -INF , P1 ;  /* 0xff80000048487808 */ /* 0x008fe20000800000 */
[----:B------:R-:W-:Y:S01]  /*3780*/  FFMA.FTZ R43, R46, UR6, -R24 ;  /* 0x000000062e2b7c23 */ /* 0x000fe20008010818 */
[----:B------:R-:W-:-:S02]  /*3790*/  FMNMX.FTZ R67, R70, R67, !PT ;  /* 0x0000004346437209 */ /* 0x000fc40007810000 */
[C---:B------:R-:W-:Y:S02]  /*37a0*/  ISETP.GT.AND P1, PT, R89.reuse, 0x71, PT ;  /* 0x000000715900780c */ /* 0x040fe40003f24270 */
[----:B0-----:R-:W-:Y:S01]  /*37b0*/  FSEL R74, R74, -INF , P2 ;  /* 0xff8000004a4a7808 */ /* 0x001fe20001000000 */
[----:B------:R-:W0:Y:S01]  /*37c0*/  MUFU.TANH R80, R80 ;  /* 0x0000005000507308 */ /* 0x000e220000002400 */
[----:B------:R-:W-:Y:S02]  /*37d0*/  FMNMX.FTZ R67, R72, R67, !PT ;  /* 0x0000004348437209 */ /* 0x000fe40007810000 */
[C---:B------:R-:W-:Y:S02]  /*37e0*/  ISETP.GT.AND P2, PT, R89.reuse, 0x78, PT ;  /* 0x000000785900780c */ /* 0x040fe40003f44270 */
[----:B-1----:R-:W-:Y:S02]  /*37f0*/  FSEL R76, R76, -INF , P1 ;  /* 0xff8000004c4c7808 */ /* 0x002fe40000800000 */
[----:B------:R-:W-:Y:S01]  /*3800*/  FMNMX.FTZ R67, R74, R67, !PT ;  /* 0x000000434a437209 */ /* 0x000fe20007810000 */
[----:B------:R-:W1:Y:S01]  /*3810*/  MUFU.TANH R53, R53 ;  /* 0x0000003500357308 */ /* 0x000e620000002400 */
[----:B------:R-:W-:-:S02]  /*3820*/  ISETP.GT.AND P1, PT, R89, 0x79, PT ;  /* 0x000000795900780c */ /* 0x000fc40003f24270 */
[----:B--2---:R-:W-:Y:S02]  /*3830*/  FSEL R78, R78, -INF , P2 ;  /* 0xff8000004e4e7808 */ /* 0x004fe40001000000 */
[----:B------:R-:W-:Y:S02]  /*3840*/  FMNMX.FTZ R67, R76, R67, !PT ;  /* 0x000000434c437209 */ /* 0x000fe40007810000 */
[C---:B------:R-:W-:Y:S01]  /*3850*/  ISETP.GT.AND P2, PT, R89.reuse, 0x80, PT ;  /* 0x000000805900780c */ /* 0x040fe20003f44270 */
[----:B------:R-:W2:Y:S01]  /*3860*/  MUFU.TANH R84, R84 ;  /* 0x0000005400547308 */ /* 0x000ea20000002400 */
[----:B----4-:R-:W-:Y:S02]  /*3870*/  FSEL R52, R52, -INF , P1 ;  /* 0xff80000034347808 */ /* 0x010fe40000800000 */
[----:B------:R-:W-:Y:S02]  /*3880*/  FMNMX.FTZ R67, R78, R67, !PT ;  /* 0x000000434e437209 */ /* 0x000fe40007810000 */
[----:B------:R-:W-:-:S02]  /*3890*/  ISETP.GT.AND P1, PT, R89, 0x81, PT ;  /* 0x000000815900780c */ /* 0x000fc40003f24270 */
[----:B0-----:R-:W-:Y:S01]  /*38a0*/  FSEL R80, R80, -INF , P2 ;  /* 0xff80000050507808 */ /* 0x001fe20001000000 */
[----:B------:R-:W0:Y:S01]  /*38b0*/  MUFU.TANH R82, R82 ;  /* 0x0000005200527308 */ /* 0x000e220000002400 */
[----:B------:R-:W-:Y:S02]  /*38c0*/  FMNMX.FTZ R67, R52, R67, !PT ;  /* 0x0000004334437209 */ /* 0x000fe40007810000 */
[----:B------:R-:W-:Y:S02]  /*38d0*/  ISETP.GT.AND P2, PT, R89, 0x88, PT ;  /* 0x000000885900780c */ /* 0x000fe40003f44270 */
[----:B-1----:R-:W-:Y:S02]  /*38e0*/  FSEL R53, R53, -INF , P1 ;  /* 0xff80000035357808 */ /* 0x002fe40000800000 */
[----:B------:R-:W-:Y:S01]  /*38f0*/  FMNMX.FTZ R46, R80, R67, !PT ;  /* 0x00000043502e7209 */ /* 0x000fe20007810000 */
[----:B------:R-:W1:Y:S01]  /*3900*/  MUFU.TANH R86, R86 ;  /* 0x0000005600567308 */ /* 0x000e620000002400 */
[----:B------:R-:W-:-:S02]  /*3910*/  ISETP.GT.AND P1, PT, R89, 0x89, PT ;  /* 0x000000895900780c */ /* 0x000fc40003f24270 */
[----:B--2---:R-:W-:Y:S02]  /*3920*/  FSEL R84, R84, -INF , P2 ;  /* 0xff80000054547808 */ /* 0x004fe40001000000 */
        /* <DEDUP_REMOVED lines=10> */
[----:B------:R-:W-:Y:S01]  /*39d0*/  FMNMX.FTZ R67, R82, R67, !PT ;  /* 0x0000004352437209 */ /* 0x000fe20007810000 */
[----:B------:R-:W0:Y:S01]  /*39e0*/  MUFU.TANH R92, R92 ;  /* 0x0000005c005c7308 */ /* 0x000e220000002400 */
[----:B-1----:R-:W-:Y:S01]  /*39f0*/  FSEL R86, R86, -INF , P2 ;  /* 0xff80000056567808 */ /* 0x002fe20001000000 */
[--C-:B------:R-:W-:Y:S01]  /*3a00*/  FFMA.FTZ R34, R61, UR6, -R24.reuse ;  /* 0x000000063d227c23 */ /* 0x100fe20008010818 */
[----:B------:R-:W-:Y:S01]  /*3a10*/  ISETP.GT.AND P2, PT, R89, 0x98, PT ;  /* 0x000000985900780c */ /* 0x000fe20003f44270 */
[--C-:B------:R-:W-:Y:S01]  /*3a20*/  FFMA.FTZ R61, R62, UR6, -R24.reuse ;  /* 0x000000063e3d7c23 */ /* 0x100fe20008010818 */
[----:B------:R-:W-:Y:S01]  /*3a30*/  FMNMX.FTZ R67, R86, R67, !PT ;  /* 0x0000004356437209 */ /* 0x000fe20007810000 */
[----:B------:R-:W-:-:S02]  /*3a40*/  FFMA.FTZ R62, R64, UR6, -R24 ;  /* 0x00000006403e7c23 */ /* 0x000fc40008010818 */
[----:B------:R-:W1:Y:S01]  /*3a50*/  MUFU.TANH R90, R90 ;  /* 0x0000005a005a7308 */ /* 0x000e620000002400 */
[----:B--2---:R-:W-:Y:S02]  /*3a60*/  FSEL R88, R88, -INF , P1 ;  /* 0xff80000058587808 */ /* 0x004fe40000800000 */
[----:B------:R-:W-:Y:S02]  /*3a70*/  ISETP.GT.AND P1, PT, R89, 0x99, PT ;  /* 0x000000995900780c */ /* 0x000fe40003f24270 */
[----:B------:R-:W-:-:S03]  /*3a80*/  FMNMX.FTZ R67, R88, R67, !PT ;  /* 0x0000004358437209 */ /* 0x000fc60007810000 */
[----:B------:R-:W-:Y:S01]  /*3a90*/  MUFU.EX2 R23, R56 ;  /* 0x0000003800177308 */ /* 0x000fe20000000800 */
[----:B0-----:R-:W-:-:S04]  /*3aa0*/  FSEL R92, R92, -INF , P2 ;  /* 0xff8000005c5c7808 */ /* 0x001fc80001000000 */
[----:B------:R-:W-:-:S03]  /*3ab0*/  FMNMX.FTZ R67, R92, R67, !PT ;  /* 0x000000435c437209 */ /* 0x000fc60007810000 */
[----:B------:R0:W-:Y:S01]  /*3ac0*/  MUFU.EX2 R19, R21 ;  /* 0x0000001500137308 */ /* 0x0001e20000000800 */
[----:B-1----:R-:W-:-:S04]  /*3ad0*/  FSEL R90, R90, -INF , P1 ;  /* 0xff8000005a5a7808 */ /* 0x002fc80000800000 */
[----:B------:R-:W-:-:S03]  /*3ae0*/  FMNMX.FTZ R67, R90, R67, !PT ;  /* 0x000000435a437209 */ /* 0x000fc60007810000 */
[----:B------:R-:W-:Y:S01]  /*3af0*/  MUFU.EX2 R25, R25 ;  /* 0x0000001900197308 */ /* 0x000fe20000000800 */
[--C-:B0-----:R-:W-:Y:S01]  /*3b00*/  FFMA.FTZ R21, R69, UR6, -R24.reuse ;  /* 0x0000000645157c23 */ /* 0x101fe20008010818 */
[----:B------:R-:W0:Y:S01]  /*3b10*/  SHFL.BFLY PT, R56, R67, 0x2, 0x1f ;  /* 0x0c401f0043387f89 */ /* 0x000e2200000e0000 */
[----:B------:R-:W-:-:S05]  /*3b20*/  FFMA.FTZ R24, R65, UR6, -R24 ;  /* 0x0000000641187c23 */ /* 0x000fca0008010818 */
[----:B------:R-:W-:Y:S08]  /*3b30*/  MUFU.EX2 R28, R28 ;  /* 0x0000001c001c7308 */ /* 0x000ff00000000800 */
[----:B------:R-:W-:Y:S08]  /*3b40*/  MUFU.EX2 R29, R29 ;  /* 0x0000001d001d7308 */ /* 0x000ff00000000800 */
[----:B------:R-:W1:Y:S01]  /*3b50*/  MUFU.EX2 R32, R32 ;  /* 0x0000002000207308 */ /* 0x000e620000000800 */
[----:B0-----:R-:W-:Y:S01]  /*3b60*/  FMNMX.FTZ R69, R67, R56, !PT ;  /* 0x0000003843457209 */ /* 0x001fe20007810000 */
[----:B------:R-:W-:-:S04]  /*3b70*/  IMAD.U32 R67, RZ, RZ, UR6 ;  /* 0x00000006ff437e24 */ /* 0x000fc8000f8e00ff */
[----:B------:R-:W0:Y:S02]  /*3b80*/  SHFL.BFLY PT, R56, R69, 0x1, 0x1f ;  /* 0x0c201f0045387f89 */ /* 0x000e2400000e0000 */
[----:B------:R-:W-:Y:S08]  /*3b90*/  MUFU.EX2 R33, R33 ;  /* 0x0000002100217308 */ /* 0x000ff00000000800 */
[----:B------:R-:W-:Y:S01]  /*3ba0*/  MUFU.EX2 R8, R91 ;  /* 0x0000005b00087308 */ /* 0x000fe20000000800 */
[----:B-1----:R-:W-:-:S04]  /*3bb0*/  F2FP.SATFINITE.E4M3.F32.PACK_AB_MERGE_C R153, R32, R29, RZ ;  /* 0x0000001d2099723e */ /* 0x002fc800048070ff */
[----:B------:R-:W-:-:S03]  /*3bc0*/  F2FP.SATFINITE.E4M3.F32.PACK_AB_MERGE_C R153, R28, R25, R153 ;  /* 0x000000191c99723e */ /* 0x000fc60004807099 */
[----:B------:R-:W1:Y:S01]  /*3bd0*/  MUFU.EX2 R9, R93 ;  /* 0x0000005d00097308 */ /* 0x000e620000000800 */
[----:B0-----:R-:W-:-:S07]  /*3be0*/  FMNMX.FTZ R56, R69, R56, !PT ;  /* 0x0000003845387209 */ /* 0x001fce0007810000 */
[----:B------:R-:W-:Y:S01]  /*3bf0*/  MUFU.EX2 R10, R10 ;  /* 0x0000000a000a7308 */ /* 0x000fe20000000800 */
[C---:B------:R-:W-:Y:S01]  /*3c00*/  FSETP.NEU.FTZ.AND P1, PT, R56.reuse, -INF , PT ;  /* 0xff8000003800780b */ /* 0x040fe20003f3d000 */
[----:B------:R-:W-:-:S06]  /*3c10*/  FFMA.FTZ R67, R56, R67, -8 ;  /* 0xc100000038437423 */ /* 0x000fcc0000010043 */
[----:B------:R-:W-:Y:S01]  /*3c20*/  MUFU.EX2 R13, R13 ;  /* 0x0000000d000d7308 */ /* 0x000fe20000000800 */
[----:B------:R-:W-:Y:S02]  /*3c30*/  FSEL R67, R67, RZ, P1 ;  /* 0x000000ff43437208 */ /* 0x000fe40000800000 */
[----:B-1----:R-:W-:Y:S02]  /*3c40*/  F2FP.SATFINITE.E4M3.F32.PACK_AB_MERGE_C R155, R48, R9, RZ ;  /* 0x00000009309b723e */ /* 0x002fe400048070ff */
        /* <DEDUP_REMOVED lines=33> */
[----:B------:R-:W-:Y:S01]  /*3e60*/  FADD.FTZ R79, R33, R100 ;  /* 0x00000064214f7221 */ /* 0x000fe20000010000 */
[--C-:B------:R-:W-:Y:S01]  /*3e70*/  FFMA.FTZ R59, R59, UR6, -R67.reuse ;  /* 0x000000063b3b7c23 */ /* 0x100fe20008010843 */
[--C-:B------:R-:W-:Y:S01]  /*3e80*/  FFMA.FTZ R40, R40, UR6, -R67.reuse ;  /* 0x0000000628287c23 */ /* 0x100fe20008010843 */
[--C-:B------:R-:W-:Y:S01]  /*3e90*/  FFMA.FTZ R41, R41, UR6, -R67.reuse ;  /* 0x0000000629297c23 */ /* 0x100fe20008010843 */
[--C-:B------:R-:W-:Y:S01]  /*3ea0*/  FFMA.FTZ R76, R76, UR6, -R67.reuse ;  /* 0x000000064c4c7c23 */ /* 0x100fe20008010843 */
[----:B------:R-:W-:Y:S01]  /*3eb0*/  FFMA.FTZ R78, R78, UR6, -R67 ;  /* 0x000000064e4e7c23 */ /* 0x000fe20008010843 */
[----:B------:R-:W0:Y:S01]  /*3ec0*/  MUFU.EX2 R6, R6 ;  /* 0x0000000600067308 */ /* 0x000e220000000800 */
[----:B-1----:R-:W-:Y:S01]  /*3ed0*/  FADD.FTZ R60, R36, R77 ;  /* 0x0000004d243c7221 */ /* 0x002fe20000010000 */
[--C-:B------:R-:W-:Y:S01]  /*3ee0*/  FFMA.FTZ R80, R80, UR6, -R67.reuse ;  /* 0x0000000650507c23 */ /* 0x100fe20008010843 */
[--C-:B------:R-:W-:Y:S01]  /*3ef0*/  FFMA.FTZ R84, R84, UR6, -R67.reuse ;  /* 0x0000000654547c23 */ /* 0x100fe20008010843 */
[--C-:B------:R-:W-:Y:S01]  /*3f00*/  FFMA.FTZ R82, R82, UR6, -R67.reuse ;  /* 0x0000000652527c23 */ /* 0x100fe20008010843 */
[--C-:B------:R-:W-:Y:S01]  /*3f10*/  FFMA.FTZ R86, R86, UR6, -R67.reuse ;  /* 0x0000000656567c23 */ /* 0x100fe20008010843 */
[--C-:B------:R-:W-:Y:S01]  /*3f20*/  FFMA.FTZ R88, R88, UR6, -R67.reuse ;  /* 0x0000000658587c23 */ /* 0x100fe20008010843 */
[--C-:B------:R-:W-:Y:S01]  /*3f30*/  FFMA.FTZ R92, R92, UR6, -R67.reuse ;  /* 0x000000065c5c7c23 */ /* 0x100fe20008010843 */
[----:B------:R-:W1:Y:S01]  /*3f40*/  MUFU.EX2 R7, R7 ;  /* 0x0000000700077308 */ /* 0x000e620000000800 */
[C---:B--2---:R-:W-:Y:S01]  /*3f50*/  FADD.FTZ R77, R69.reuse, R60 ;  /* 0x0000003c454d7221 */ /* 0x044fe20000010000 */
[----:B------:R-:W-:Y:S01]  /*3f60*/  FFMA.FTZ R60, R70, UR6, -R67 ;  /* 0x00000006463c7c23 */ /* 0x000fe20008010843 */
[----:B------:R-:W-:Y:S01]  /*3f70*/  FADD.FTZ R70, R8, R79 ;  /* 0x0000004f08467221 */ /* 0x000fe20000010000 */
[----:B------:R-:W-:-:S02]  /*3f80*/  F2FP.SATFINITE.E4M3.F32.PACK_AB_MERGE_C R152, R69, R36, RZ ;  /* 0x000000244598723e */ /* 0x000fc400048070ff */
[----:B------:R-:W-:Y:S01]  /*3f90*/  F2FP.SATFINITE.E4M3.F32.PACK_AB_MERGE_C R155, R8, R33, R155 ;  /* 0x00000021089b723e */ /* 0x000fe2000480709b */
[----:B------:R-:W-:Y:S01]  /*3fa0*/  FADD.FTZ R79, R9, R70 ;  /* 0x00000046094f7221 */ /* 0x000fe20000010000 */
[----:B------:R-:W2:Y:S01]  /*3fb0*/  MUFU.EX2 R37, R37 ;  /* 0x0000002500257308 */ /* 0x000ea20000000800 */
[----:B0-----:R-:W-:Y:S01]  /*3fc0*/  FADD.FTZ R100, R6, R77 ;  /* 0x0000004d06647221 */ /* 0x001fe20000010000 */
[----:B------:R-:W-:Y:S01]  /*3fd0*/  F2FP.SATFINITE.E4M3.F32.PACK_AB_MERGE_C R152, R3, R2, R152 ;  /* 0x000000020398723e */ /* 0x000fe20004807098 */
[----:B------:R-:W-:-:S04]  /*3fe0*/  FADD.FTZ R79, R48, R79 ;  /* 0x0000004f304f7221 */ /* 0x000fc80000010000 */
[----:B------:R-:W-:Y:S01]  /*3ff0*/  FADD.FTZ R72, R10, R79 ;  /* 0x0000004f0a487221 */ /* 0x000fe20000010000 */
[----:B------:R-:W0:Y:S01]  /*4000*/  MUFU.EX2 R94, R94 ;  /* 0x0000005e005e7308 */ /* 0x000e220000000800 */
[----:B-1----:R-:W-:Y:S02]  /*4010*/  FADD.FTZ R100, R7, R100 ;  /* 0x0000006407647221 */ /* 0x002fe40000010000 */
[----:B------:R-:W-:Y:S01]  /*4020*/  FADD.FTZ R79, R13, R72 ;  /* 0x000000480d4f7221 */ /* 0x000fe20000010000 */
[----:B------:R-:W-:-:S03]  /*4030*/  FFMA.FTZ R72, R53, UR6, -R67 ;  /* 0x0000000635487c23 */ /* 0x000fc60008010843 */
[----:B------:R-:W-:Y:S01]  /*4040*/  FADD.FTZ R102, R12, R79 ;  /* 0x0000004f0c667221 */ /* 0x000fe20000010000 */
[----:B------:R-:W1:Y:S01]  /*4050*/  MUFU.EX2 R11, R11 ;  /* 0x0000000b000b7308 */ /* 0x000e620000000800 */
[----:B--2---:R-:W-:-:S07]  /*4060*/  FADD.FTZ R77, R37, R100 ;  /* 0x00000064254d7221 */ /* 0x004fce0000010000 */
[----:B------:R-:W2:Y:S01]  /*4070*/  MUFU.EX2 R64, R64 ;  /* 0x0000004000407308 */ /* 0x000ea20000000800 */
[C---:B0-----:R-:W-:Y:S01]  /*4080*/  FADD.FTZ R70, R94.reuse, R77 ;  /* 0x0000004d5e467221 */ /* 0x041fe20000010000 */
[----:B------:R-:W-:-:S04]  /*4090*/  F2FP.SATFINITE.E4M3.F32.PACK_AB_MERGE_C R154, R94, R37, RZ ;  /* 0x000000255e9a723e */ /* 0x000fc800048070ff */
[----:B------:R-:W-:Y:S02]  /*40a0*/  F2FP.SATFINITE.E4M3.F32.PACK_AB_MERGE_C R154, R7, R6, R154 ;  /* 0x00000006079a723e */ /* 0x000fe4000480709a */
[----:B------:R0:W-:Y:S01]  /*40b0*/  MUFU.EX2 R16, R71 ;  /* 0x0000004700107308 */ /* 0x0001e20000000800 */
[----:B-1----:R-:W-:Y:S01]  /*40c0*/  FADD.FTZ R77, R11, R70 ;  /* 0x000000460b4d7221 */ /* 0x002fe20000010000 */
[----:B------:R-:W-:-:S06]  /*40d0*/  FFMA.FTZ R70, R52, UR6, -R67 ;  /* 0x0000000634467c23 */ /* 0x000fcc0008010843 */
[----:B------:R-:W1:Y:S01]  /*40e0*/  MUFU.EX2 R68, R68 ;  /* 0x0000004400447308 */ /* 0x000e620000000800 */
[----:B0-----:R-:W-:Y:S01]  /*40f0*/  FFMA.FTZ R71, R83, UR6, -R67 ;  /* 0x0000000653477c23 */ /* 0x001fe20008010843 */
[----:B--2---:R-:W-:Y:S01]  /*4100*/  FADD.FTZ R77, R64, R77 ;  /* 0x0000004d404d7221 */ /* 0x004fe20000010000 */
[----:B------:R-:W-:-:S05]  /*4110*/  FFMA.FTZ R67, R90, UR6, -R67 ;  /* 0x000000065a437c23 */ /* 0x000fca0008010843 */
[----:B------:R-:W0:Y:S08]  /*4120*/  MUFU.EX2 R17, R17 ;  /* 0x0000001100117308 */ /* 0x000e300000000800 */
[----:B------:R-:W2:Y:S01]  /*4130*/  MUFU.EX2 R71, R71 ;  /* 0x0000004700477308 */ /* 0x000ea20000000800 */
[----:B-1----:R-:W-:-:S07]  /*4140*/  FADD.FTZ R100, R68, R77 ;  /* 0x0000004d44647221 */ /* 0x002fce0000010000 */
[----:B------:R-:W1:Y:S01]  /*4150*/  MUFU.EX2 R14, R14 ;  /* 0x0000000e000e7308 */ /* 0x000e620000000800 */
[C---:B0-----:R-:W-:Y:S01]  /*4160*/  FADD.FTZ R77, R17.reuse, R102 ;  /* 0x00000066114d7221 */ /* 0x041fe20000010000 */
[----:B------:R-:W-:-:S04]  /*4170*/  F2FP.SATFINITE.E4M3.F32.PACK_AB_MERGE_C R48, R17, R12, RZ ;  /* 0x0000000c1130723e */ /* 0x000fc800048070ff */
[----:B------:R-:W-:Y:S02]  /*4180*/  F2FP.SATFINITE.E4M3.F32.PACK_AB_MERGE_C R149, R13, R10, R48 ;  /* 0x0000000a0d95723e */ /* 0x000fe40004807030 */
[----:B------:R-:W0:Y:S01]  /*4190*/  MUFU.EX2 R49, R49 ;  /* 0x0000003100317308 */ /* 0x000e220000000800 */
[C---:B--2---:R-:W-:Y:S01]  /*41a0*/  FADD.FTZ R100, R71.reuse, R100 ;  /* 0x0000006447647221 */ /* 0x044fe20000010000 */
[----:B------:R-:W-:-:S04]  /*41b0*/  F2FP.SATFINITE.E4M3.F32.PACK_AB_MERGE_C R148, R71, R68, RZ ;  /* 0x000000444794723e */ /* 0x000fc800048070ff */
[----:B------:R-:W-:Y:S02]  /*41c0*/  F2FP.SATFINITE.E4M3.F32.PACK_AB_MERGE_C R148, R64, R11, R148 ;  /* 0x0000000b4094723e */ /* 0x000fe40004807094 */
[----:B------:R-:W-:Y:S01]  /*41d0*/  MUFU.EX2 R66, R66 ;  /* 0x0000004200427308 */ /* 0x000fe20000000800 */
[----:B-1----:R-:W-:-:S04]  /*41e0*/  FADD.FTZ R102, R14, R77 ;  /* 0x0000004d0e667221 */ /* 0x002fc80000010000 */
[----:B------:R-:W-:-:S03]  /*41f0*/  FADD.FTZ R79, R19, R102 ;  /* 0x00000066134f7221 */ /* 0x000fc60000010000 */
[----:B------:R-:W-:Y:S01]  /*4200*/  MUFU.EX2 R81, R81 ;  /* 0x0000005100517308 */ /* 0x000fe20000000800 */
[----:B0-----:R-:W-:Y:S01]  /*4210*/  FADD.FTZ R77, R49, R100 ;  /* 0x00000064314d7221 */ /* 0x001fe20000010000 */
[----:B------:R-:W-:-:S06]  /*4220*/  FADD.FTZ R100, R16, R79 ;  /* 0x0000004f10647221 */ /* 0x000fcc0000010000 */
[----:B------:R-:W0:Y:S08]  /*4230*/  MUFU.EX2 R21, R21 ;  /* 0x0000001500157308 */ /* 0x000e300000000800 */
[----:B------:R-:W-:Y:S08]  /*4240*/  MUFU.EX2 R96, R96 ;  /* 0x0000006000607308 */ /* 0x000ff00000000800 */
[----:B------:R-:W1:Y:S01]  /*4250*/  MUFU.EX2 R18, R18 ;  /* 0x0000001200127308 */ /* 0x000e620000000800 */
[----:B0-----:R-:W-:-:S07]  /*4260*/  FADD.FTZ R79, R21, R100 ;  /* 0x00000064154f7221 */ /* 0x001fce0000010000 */
[----:B------:R-:W0:Y:S08]  /*4270*/  MUFU.EX2 R20, R20 ;  /* 0x0000001400147308 */ /* 0x000e300000000800 */
[----:B------:R-:W2:Y:S01]  /*4280*/  MUFU.EX2 R75, R75 ;  /* 0x0000004b004b7308 */ /* 0x000ea20000000800 */
[----:B-1----:R-:W-:-:S04]  /*4290*/  FADD.FTZ R36, R18, R79 ;  /* 0x0000004f12247221 */ /* 0x002fc80000010000 */
[----:B------:R-:W-:-:S03]  /*42a0*/  FADD.FTZ R9, R23, R36 ;  /* 0x0000002417097221 */ /* 0x000fc60000010000 */
[----:B------:R1:W-:Y:S08]  /*42b0*/  MUFU.EX2 R52, R74 ;  /* 0x0000004a00347308 */ /* 0x0003f00000000800 */
[----:B------:R-:W3:Y:S01]  /*42c0*/  MUFU.EX2 R42, R42 ;  /* 0x0000002a002a7308 */ /* 0x000ee20000000800 */
[----:B-1----:R-:W-:-:S04]  /*42d0*/  FADD.FTZ R74, R66, R77 ;  /* 0x0000004d424a7221 */ /* 0x002fc80000010000 */
[----:B------:R-:W-:Y:S01]  /*42e0*/  FADD.FTZ R77, R81, R74 ;  /* 0x0000004a514d7221 */ /* 0x000fe20000010000 */
[C---:B------:R-:W-:Y:S02]  /*42f0*/  F2FP.SATFINITE.E4M3.F32.PACK_AB_MERGE_C R81, R96.reuse, R81, RZ ;  /* 0x000000516051723e */ /* 0x040fe400048070ff */
[----:B------:R-:W1:Y:S01]  /*4300*/  MUFU.EX2 R73, R73 ;  /* 0x0000004900497308 */ /* 0x000e620000000800 */
[----:B------:R-:W-:Y:S01]  /*4310*/  FADD.FTZ R77, R96, R77 ;  /* 0x0000004d604d7221 */ /* 0x000fe20000010000 */
[----:B------:R-:W-:Y:S02]  /*4320*/  F2FP.SATFINITE.E4M3.F32.PACK_AB_MERGE_C R150, R66, R49, R81 ;  /* 0x000000314296723e */ /* 0x000fe40004807051 */
[----:B------:R-:W-:Y:S01]  /*4330*/  CS2R R48, SRZ ;  /* 0x0000000000307805 */ /* 0x000fe2000001ff00 */
[----:B0-----:R-:W-:-:S03]  /*4340*/  FADD.FTZ R32, R20, R77 ;  /* 0x0000004d14207221 */ /* 0x001fc60000010000 */
[----:B------:R-:W0:Y:S01]  /*4350*/  MUFU.EX2 R43, R43 ;  /* 0x0000002b002b7308 */ /* 0x000e220000000800 */
[----:B--2---:R-:W-:Y:S01]  /*4360*/  FADD.FTZ R32, R75, R32 ;  /* 0x000000204b207221 */ /* 0x004fe20000010000 */
[----:B---3--:R-:W-:-:S06]  /*4370*/  FADD.FTZ R36, R42, R9 ;  /* 0x000000092a247221 */ /* 0x008fcc0000010000 */
[----:B------:R-:W2:Y:S01]  /*4380*/  MUFU.EX2 R98, R98 ;  /* 0x0000006200627308 */ /* 0x000ea20000000800 */
[----:B-1----:R-:W-:Y:S01]  /*4390*/  FADD.FTZ R9, R73, R32 ;  /* 0x0000002049097221 */ /* 0x002fe20000010000 */
[----:B------:R-:W-:-:S04]  /*43a0*/  F2FP.SATFINITE.E4M3.F32.PACK_AB_MERGE_C R32, R21, R16, RZ ;  /* 0x000000101520723e */ /* 0x000fc800048070ff */
[----:B------:R-:W-:Y:S02]  /*43b0*/  F2FP.SATFINITE.E4M3.F32.PACK_AB_MERGE_C R151, R19, R14, R32 ;  /* 0x0000000e1397723e */ /* 0x000fe40004807020 */
[----:B------:R-:W-:Y:S01]  /*43c0*/  CS2R R32, SRZ ;  /* 0x0000000000207805 */ /* 0x000fe2000001ff00 */
[----:B------:R-:W1:Y:S01]  /*43d0*/  MUFU.EX2 R26, R26 ;  /* 0x0000001a001a7308 */ /* 0x000e620000000800 */
[C---:B0-----:R-:W-:Y:S01]  /*43e0*/  FADD.FTZ R37, R43.reuse, R36 ;  /* 0x000000242b257221 */ /* 0x041fe20000010000 */
[----:B------:R-:W-:-:S04]  /*43f0*/  F2FP.SATFINITE.E4M3.F32.PACK_AB_MERGE_C R42, R43, R42, RZ ;  /* 0x0000002a2b2a723e */ /* 0x000fc800048070ff */
[----:B------:R-:W-:Y:S02]  /*4400*/  F2FP.SATFINITE.E4M3.F32.PACK_AB_MERGE_C R145, R23, R18, R42 ;  /* 0x000000121791723e */ /* 0x000fe4000480702a */
[----:B------:R-:W-:Y:S01]  /*4410*/  CS2R R42, SRZ ;  /* 0x00000000002a7805 */ /* 0x000fe2000001ff00 */
[----:B------:R-:W0:Y:S01]  /*4420*/  MUFU.EX2 R22, R22 ;  /* 0x0000001600167308 */ /* 0x000e220000000800 */
[C---:B--2---:R-:W-:Y:S01]  /*4430*/  FADD.FTZ R17, R98.reuse, R9 ;  /* 0x0000000962117221 */ /* 0x044fe20000010000 */
[----:B------:R-:W-:-:S04]  /*4440*/  F2FP.SATFINITE.E4M3.F32.PACK_AB_MERGE_C R73, R98, R73, RZ ;  /* 0x000000496249723e */ /* 0x000fc800048070ff */
[----:B------:R-:W-:Y:S02]  /*4450*/  F2FP.SATFINITE.E4M3.F32.PACK_AB_MERGE_C R144, R75, R20, R73 ;  /* 0x000000144b90723e */ /* 0x000fe40004807049 */
[----:B------:R-:W2:Y:S01]  /*4460*/  MUFU.EX2 R47, R47 ;  /* 0x0000002f002f7308 */ /* 0x000ea20000000800 */
[----:B-1----:R-:W-:Y:S01]  /*4470*/  FADD.FTZ R16, R26, R37 ;  /* 0x000000251a107221 */ /* 0x002fe20000010000 */
[----:B------:R-:W-:-:S06]  /*4480*/  CS2R R36, SRZ ;  /* 0x0000000000247805 */ /* 0x000fcc000001ff00 */
        /* <DEDUP_REMOVED lines=14> */
[----:B------:R-:W-:Y:S01]  /*4570*/  CS2R R46, SRZ ;  /* 0x00000000002e7805 */ /* 0x000fe2000001ff00 */
[----:B------:R-:W1:Y:S01]  /*4580*/  MUFU.EX2 R40, R40 ;  /* 0x0000002800287308 */ /* 0x000e620000000800 */
[C---:B0-----:R-:W-:Y:S01]  /*4590*/  F2FP.SATFINITE.E4M3.F32.PACK_AB_MERGE_C R58, R59.reuse, R58, RZ ;  /* 0x0000003a3b3a723e */ /* 0x041fe200048070ff */
[----:B------:R-:W-:-:S03]  /*45a0*/  FADD.FTZ R59, R59, R2 ;  /* 0x000000023b3b7221 */ /* 0x000fc60000010000 */
[----:B------:R-:W-:-:S03]  /*45b0*/  F2FP.SATFINITE.E4M3.F32.PACK_AB_MERGE_C R146, R57, R22, R58 ;  /* 0x000000163992723e */ /* 0x000fc6000480703a */
        /* <DEDUP_REMOVED lines=17> */
[----:B------:R-:W-:Y:S01]  /*46d0*/  CS2R R50, SRZ ;  /* 0x0000000000327805 */ /* 0x000fe2000001ff00 */
[----:B------:R-:W2:Y:S01]  /*46e0*/  MUFU.EX2 R55, R55 ;  /* 0x0000003700377308 */ /* 0x000ea20000000800 */
[C---:B-1----:R-:W-:Y:S01]  /*46f0*/  F2FP.SATFINITE.E4M3.F32.PACK_AB_MERGE_C R60, R65.reuse, R60, RZ ;  /* 0x0000003c413c723e */ /* 0x042fe200048070ff */
[----:B------:R-:W-:-:S03]  /*4700*/  FADD.FTZ R65, R65, R2 ;  /* 0x0000000241417221 */ /* 0x000fc60000010000 */
[----:B------:R-:W-:Y:S01]  /*4710*/  F2FP.SATFINITE.E4M3.F32.PACK_AB_MERGE_C R140, R41, R40, R60 ;  /* 0x00000028298c723e */ /* 0x000fe2000480703c */
[----:B------:R-:W-:Y:S01]  /*4720*/  FADD.FTZ R2, R52, R65 ;  /* 0x0000004134027221 */ /* 0x000fe20000010000 */
[----:B------:R-:W-:Y:S01]  /*4730*/  CS2R R40, SRZ ;  /* 0x0000000000287805 */ /* 0x000fe2000001ff00 */
[----:B------:R-:W1:Y:S01]  /*4740*/  MUFU.EX2 R53, R76 ;  /* 0x0000004c00357308 */ /* 0x000e620000000800 */
[----:B0-----:R-:W-:Y:S01]  /*4750*/  FADD.FTZ R6, R54, R31 ;  /* 0x0000001f36067221 */ /* 0x001fe20000010000 */
        /* <DEDUP_REMOVED lines=10> */
[C---:B-1----:R-:W-:Y:S01]  /*4800*/  FADD.FTZ R6, R35.reuse, R6 ;  /* 0x0000000623067221 */ /* 0x042fe20000010000 */
[----:B------:R-:W-:-:S04]  /*4810*/  F2FP.SATFINITE.E4M3.F32.PACK_AB_MERGE_C R34, R35, R34, RZ ;  /* 0x000000222322723e */ /* 0x000fc800048070ff */
[----:B------:R-:W-:Y:S02]  /*4820*/  F2FP.SATFINITE.E4M3.F32.PACK_AB_MERGE_C R143, R55, R54, R34 ;  /* 0x00000036378f723e */ /* 0x000fe40004807022 */
[----:B------:R-:W-:Y:S01]  /*4830*/  CS2R R34, SRZ ;  /* 0x0000000000227805 */ /* 0x000fe2000001ff00 */
[----:B------:R-:W1:Y:S01]  /*4840*/  MUFU.EX2 R80, R80 ;  /* 0x0000005000507308 */ /* 0x000e620000000800 */
[C---:B0-----:R-:W-:Y:S01]  /*4850*/  F2FP.SATFINITE.E4M3.F32.PACK_AB_MERGE_C R78, R29.reuse, R78, RZ ;  /* 0x0000004e1d4e723e */ /* 0x041fe200048070ff */
[----:B------:R-:W-:Y:S01]  /*4860*/  FADD.FTZ R29, R29, R2 ;  /* 0x000000021d1d7221 */ /* 0x000fe20000010000 */
[----:B------:R-:W-:Y:S02]  /*4870*/  CS2R R54, SRZ ;  /* 0x0000000000367805 */ /* 0x000fe4000001ff00 */
[----:B------:R-:W-:Y:S02]  /*4880*/  F2FP.SATFINITE.E4M3.F32.PACK_AB_MERGE_C R142, R53, R52, R78 ;  /* 0x00000034358e723e */ /* 0x000fe4000480704e */
[----:B------:R-:W-:Y:S01]  /*4890*/  CS2R R52, SRZ ;  /* 0x0000000000347805 */ /* 0x000fe2000001ff00 */
[----:B------:R-:W0:Y:S01]  /*48a0*/  MUFU.EX2 R38, R38 ;  /* 0x0000002600267308 */ /* 0x000e220000000800 */
[----:B--2---:R-:W-:-:S07]  /*48b0*/  FADD.FTZ R11, R61, R6 ;  /* 0x000000063d0b7221 */ /* 0x004fce0000010000 */
        /* <DEDUP_REMOVED lines=12> */
[C---:B--2---:R-:W-:Y:S01]  /*4980*/  FADD.FTZ R6, R39.reuse, R6 ;  /* 0x0000000627067221 */ /* 0x044fe20000010000 */
[----:B------:R-:W-:-:S04]  /*4990*/  F2FP.SATFINITE.E4M3.F32.PACK_AB_MERGE_C R62, R39, R62, RZ ;  /* 0x0000003e273e723e */ /* 0x000fc800048070ff */
[----:B------:R-:W-:Y:S02]  /*49a0*/  F2FP.SATFINITE.E4M3.F32.PACK_AB_MERGE_C R137, R38, R61, R62 ;  /* 0x0000003d2689723e */ /* 0x000fe4000480703e */
[----:B------:R-:W-:Y:S01]  /*49b0*/  CS2R R38, SRZ ;  /* 0x0000000000267805 */ /* 0x000fe2000001ff00 */
[----:B------:R-:W2:Y:S01]  /*49c0*/  MUFU.EX2 R86, R86 ;  /* 0x0000005600567308 */ /* 0x000ea20000000800 */
[C---:B-1----:R-:W-:Y:S01]  /*49d0*/  F2FP.SATFINITE.E4M3.F32.PACK_AB_MERGE_C R84, R3.reuse, R84, RZ ;  /* 0x000000540354723e */ /* 0x042fe200048070ff */
[----:B------:R-:W-:-:S03]  /*49e0*/  FADD.FTZ R3, R3, R2 ;  /* 0x0000000203037221 */ /* 0x000fc60000010000 */
[----:B------:R-:W-:-:S03]  /*49f0*/  F2FP.SATFINITE.E4M3.F32.PACK_AB_MERGE_C R136, R9, R80, R84 ;  /* 0x000000500988723e */ /* 0x000fc60004807054 */
[----:B------:R-:W1:Y:S01]  /*4a00*/  MUFU.EX2 R44, R44 ;  /* 0x0000002c002c7308 */ /* 0x000e620000000800 */
[----:B0-----:R-:W-:-:S07]  /*4a10*/  FADD.FTZ R11, R63, R6 ;  /* 0x000000063f0b7221 */ /* 0x001fce0000010000 */
[----:B------:R-:W0:Y:S01]  /*4a20*/  MUFU.EX2 R7, R88 ;  /* 0x0000005800077308 */ /* 0x000e220000000800 */
[----:B--2---:R-:W-:-:S07]  /*4a30*/  FADD.FTZ R2, R86, R3 ;  /* 0x0000000356027221 */ /* 0x004fce0000010000 */
[----:B------:R-:W-:Y:S01]  /*4a40*/  MUFU.EX2 R45, R45 ;  /* 0x0000002d002d7308 */ /* 0x000fe20000000800 */
[----:B-1----:R-:W-:-:S07]  /*4a50*/  FADD.FTZ R6, R44, R11 ;  /* 0x0000000b2c067221 */ /* 0x002fce0000010000 */
        /* <DEDUP_REMOVED lines=8> */
[----:B-1----:R-:W-:Y:S01]  /*4ae0*/  F2FP.SATFINITE.E4M3.F32.PACK_AB_MERGE_C R8, R24, R45, RZ ;  /* 0x0000002d1808723e */ /* 0x002fe200048070ff */
[----:B------:R-:W-:-:S03]  /*4af0*/  FADD.FTZ R45, R45, R6 ;  /* 0x000000062d2d7221 */ /* 0x000fc60000010000 */
[----:B------:R-:W-:Y:S01]  /*4b00*/  F2FP.SATFINITE.E4M3.F32.PACK_AB_MERGE_C R139, R44, R63, R8 ;  /* 0x0000003f2c8b723e */ /* 0x000fe20004807008 */
[----:B------:R-:W-:Y:S01]  /*4b10*/  FADD.FTZ R2, R24, R45 ;  /* 0x0000002d18027221 */ /* 0x000fe20000010000 */
[----:B------:R-:W-:Y:S02]  /*4b20*/  CS2R R24, SRZ ;  /* 0x0000000000187805 */ /* 0x000fe4000001ff00 */
[----:B------:R-:W-:Y:S01]  /*4b30*/  CS2R R44, SRZ ;  /* 0x00000000002c7805 */ /* 0x000fe2000001ff00 */
[----:B------:R-:W-:Y:S06]  /*4b40*/  @!P1 BRA `(.L_x_15425) ;  /* 0x0000003800589947 */ /* 0x000fec0003800000 */
[----:B------:R-:W-:Y:S01]  /*4b50*/  IMAD.MOV.U32 R7, RZ, RZ, R15 ;  /* 0x000000ffff077224 */ /* 0x000fe200078e000f */
[----:B------:R-:W-:Y:S02]  /*4b60*/  MOV R6, R56 ;  /* 0x0000003800067202 */ /* 0x000fe40000000f00 */
        /* <DEDUP_REMOVED lines=20> */
[----:B------:R-:W-:Y:S01]  /*4cb0*/  ULDC UR18, c[0x0][0x2f0] ;  /* 0x0000bc0000127ab9 */ /* 0x000fe20000000800 */
[----:B------:R-:W-:-:S05]  /*4cc0*/  ULDC UR11, c[0x0][0x988] ;  /* 0x00026200000b7ab9 */ /* 0x000fca0000000800 */
.L_x_15436:
[----:B------:R-:W-:-:S04]  /*4cd0*/  UISETP.NE.AND UP0, UPT, UR23, 0x1, UPT ;  /* 0x000000011700788c */ /* 0x000fc8000bf05270 */
[----:B------:R-:W-:-:S04]  /*4ce0*/  USEL UR8, URZ, 0x1, UP0 ;  /* 0x000000013f087887 */ /* 0x000fc80008000000 */
[----:B------:R-:W-:Y:S01]  /*4cf0*/  ULOP3.LUT UR8, UR22, UR8, URZ, 0x3c, !UPT ;  /* 0x0000000816087292 */ /* 0x000fe2000f8e3c3f */
[----:B------:R-:W-:Y:S11]  /*4d00*/  @!P0 BRA `(.L_x_15426) ;  /* 0x0000000000048947 */ /* 0x000ff60003800000 */
[----:B------:R-:W-:Y:S01]  /*4d10*/  BPT.TRAP 0x1 ;  /* 0x000000040000795c */ /* 0x000fe20000300000 */
.L_x_15426:
        /* <DEDUP_REMOVED lines=9> */
.L_x_15427:
[----:B-1----:R-:W-:Y:S05]  /*4db0*/  @P1 BRA `(.L_x_15428) ;  /* 0x0000000000081947 */ /* 0x002fea0003800000 */
[----:B------:R-:W1:Y:S02]  /*4dc0*/  SYNCS.PHASECHK.TRANS64.TRYWAIT P1, [UR19+0x12430], R8 ;  /* 0x01243008ff0075a7 */ /* 0x000e640008020153 */
[----:B-1----:R-:W-:Y:S05]  /*4dd0*/  @!P1 BRA `(.L_x_15429) ;  /* 0x000000cc00e89947 */ /* 0x002fea0003800000 */
.L_x_15428:
        /* <DEDUP_REMOVED lines=64> */
.L_x_15430:
[----:B------:R-:W-:Y:S01]  /*51e0*/  ULEA UR13, UR23, UR46, 0x3 ;  /* 0x0000002e170d7291 */ /* 0x000fe2000f8e183f */
[----:B01----:R-:W-:-:S05]  /*51f0*/  IMAD.U32 R8, RZ, RZ, UR22 ;  /* 0x00000016ff087e24 */ /* 0x003fca000f8e00ff */
[----:B------:R-:W-:-:S04]  /*5200*/  SHF.L.U32 R8, R8, 0x1f, RZ ;  /* 0x0000001f08087819 */ /* 0x000fc800000006ff */
[----:B------:R0:W1:Y:S01]  /*5210*/  SYNCS.PHASECHK.TRANS64.TRYWAIT P1, [UR13+0x12450], R8 ;  /* 0x01245008ff0075a7 */ /* 0x000062000802014d */
[----:B------:R-:W-:Y:S05]  /*5220*/  @!P0 BRA `(.L_x_15431) ;  /* 0x0000000000048947 */ /* 0x000fea0003800000 */
[----:B------:R-:W-:Y:S01]  /*5230*/  BPT.TRAP 0x1 ;  /* 0x000000040000795c */ /* 0x000fe20000300000 */
.L_x_15431:
[----:B-1----:R-:W-:Y:S05]  /*5240*/  @P1 BRA `(.L_x_15432) ;  /* 0x0000000000081947 */ /* 0x002fea0003800000 */
[----:B------:R-:W1:Y:S02]  /*5250*/  SYNCS.PHASECHK.TRANS64.TRYWAIT P1, [UR13+0x12450], R8 ;  /* 0x01245008ff0075a7 */ /* 0x000e64000802014d */
[----:B-1----:R-:W-:Y:S05]  /*5260*/  @!P1 BRA `(.L_x_15433) ;  /* 0x000000c800dc9947 */ /* 0x002fea0003800000 */
.L_x_15432:
        /* <DEDUP_REMOVED lines=32> */
.L_x_15434:
        /* <DEDUP_REMOVED lines=13> */
[----:B------:R-:W-:-:S02]  /*5540*/  IMAD.MOV.U32 R93, RZ, RZ, R4 ;  /* 0x000000ffff5d7224 */ /* 0x000fc400078e0004 */
        /* <DEDUP_REMOVED lines=12> */
[C---:B------:R-:W-:Y:S01]  /*5610*/  FMUL.FTZ R115, R0.reuse, R89 ;  /* 0x0000005900737220 */ /* 0x040fe20000410000 */
[----:B------:R-:W-:Y:S01]  /*5620*/  UIMAD UR6, UR21, -0xa0, UR6 ;  /* 0xffffff60150678a4 */ /* 0x000fe2000f8e0206 */
[C---:B------:R-:W-:Y:S01]  /*5630*/  FMUL.FTZ R118, R0.reuse, R92 ;  /* 0x0000005c00767220 */ /* 0x040fe20000410000 */
[----:B------:R-:W2:Y:S01]  /*5640*/  SHFL.IDX PT, R128, R93, RZ, 0x1c1f ;  /* 0x001c1fff5d807589 */ /* 0x000ea200000e0000 */
[C---:B------:R-:W-:Y:S01]  /*5650*/  FMUL.FTZ R89, R0.reuse, R91 ;  /* 0x0000005b00597220 */ /* 0x040fe20000410000 */
[C---:B------:R-:W-:Y:S01]  /*5660*/  FMUL.FTZ R92, R0.reuse, R98 ;  /* 0x00000062005c7220 */ /* 0x040fe20000410000 */
[C---:B------:R-:W-:Y:S01]  /*5670*/  FMUL.FTZ R91, R0.reuse, R95 ;  /* 0x0000005f005b7220 */ /* 0x040fe20000410000 */
[----:B------:R-:W-:Y:S01]  /*5680*/  IMAD.U32 R96, RZ, RZ, UR6 ;  /* 0x00000006ff607e24 */ /* 0x000fe2000f8e00ff */
[----:B------:R-:W-:Y:S01]  /*5690*/  MOV R98, UR18 ;  /* 0x0000001200627c02 */ /* 0x000fe20008000f00 */
[----:B------:R-:W3:Y:S01]  /*56a0*/  MUFU.TANH R136, R136 ;  /* 0x0000008800887308 */ /* 0x000ee20000002400 */
[----:B01----:R-:W-:Y:S01]  /*56b0*/  FMUL.FTZ R8, R0, R122 ;  /* 0x0000007a00087220 */ /* 0x003fe20000410000 */
[----:B------:R-:W-:-:S02]  /*56c0*/  IMAD R95, R5, -0x2, R96 ;  /* 0xfffffffe055f7824 */ /* 0x000fc400078e0260 */
[C---:B------:R-:W-:Y:S01]  /*56d0*/  FMUL.FTZ R122, R0.reuse, R125 ;  /* 0x0000007d007a7220 */ /* 0x040fe20000410000 */
[C---:B------:R-:W-:Y:S01]  /*56e0*/  FMUL.FTZ R9, R0.reuse, R123 ;  /* 0x0000007b00097220 */ /* 0x040fe20000410000 */
[----:B------:R-:W-:Y:S01]  /*56f0*/  FMUL.FTZ R123, R0, R129 ;  /* 0x00000081007b7220 */ /* 0x000fe20000410000 */
[----:B------:R-:W-:Y:S02]  /*5700*/  IMAD R95, R98, UR42, R95 ;  /* 0x0000002a625f7c24 */ /* 0x000fe4000f8e025f */
        /* <DEDUP_REMOVED lines=11> */
[----:B--2---:R-:W-:Y:S01]  /*57c0*/  IADD3 R128, R128, -UR17, R95 ;  /* 0x8000001180807c10 */ /* 0x004fe2000fffe05f */
[C---:B------:R-:W-:Y:S01]  /*57d0*/  FMUL.FTZ R125, R0.reuse, R133 ;  /* 0x00000085007d7220 */ /* 0x040fe20000410000 */
[C---:B------:R-:W-:Y:S01]  /*57e0*/  FMUL.FTZ R18, R0.reuse, R110 ;  /* 0x0000006e00127220 */ /* 0x040fe20000410000 */
[----:B------:R-:W-:Y:S01]  /*57f0*/  FMUL.FTZ R19, R0, R111 ;  /* 0x0000006f00137220 */ /* 0x000fe20000410000 */
[----:B------:R-:W-:Y:S01]  /*5800*/  ISETP.GT.AND P1, PT, R128, RZ, PT ;  /* 0x000000ff8000720c */ /* 0x000fe20003f24270 */
[----:B------:R-:W-:Y:S01]  /*5810*/  FMUL.FTZ R129, R0, R112 ;  /* 0x0000007000817220 */ /* 0x000fe20000410000 */
[----:B------:R-:W2:Y:S01]  /*5820*/  MUFU.TANH R122, R122 ;  /* 0x0000007a007a7308 */ /* 0x000ea20000002400 */
[----:B------:R-:W-:Y:S01]  /*5830*/  ISETP.GT.AND P2, PT, R128, 0x1, PT ;  /* 0x000000018000780c */ /* 0x000fe20003f44270 */
[----:B------:R-:W-:Y:S01]  /*5840*/  FMUL.FTZ R13, R0, R131 ;  /* 0x00000083000d7220 */ /* 0x000fe20000410000 */
[----:B---3--:R-:W-:Y:S01]  /*5850*/  FSEL R109, R136, -INF , P1 ;  /* 0xff800000886d7808 */ /* 0x008fe20000800000 */
        /* <DEDUP_REMOVED lines=14> */
[----:B------:R-:W-:Y:S01]  /*5940*/  FMUL.FTZ R121, R0, R76 ;  /* 0x0000004c00797220 */ /* 0x000fe20000410000 */
[----:B--2---:R-:W-:Y:S01]  /*5950*/  FSEL R111, R122, -INF , P2 ;  /* 0xff8000007a6f7808 */ /* 0x004fe20001000000 */
[----:B------:R-:W-:Y:S01]  /*5960*/  FMUL.FTZ R96, R0, R102 ;  /* 0x0000006600607220 */ /* 0x000fe20000410000 */
[----:B------:R-:W-:Y:S01]  /*5970*/  FMNMX.FTZ R98, R110, R99, !PT ;  /* 0x000000636e627209 */ /* 0x000fe20007810000 */
[----:B------:R-:W-:Y:S01]  /*5980*/  FMUL.FTZ R122, R0, R77 ;  /* 0x0000004d007a7220 */ /* 0x000fe20000410000 */
[----:B------:R-:W-:Y:S01]  /*5990*/  ISETP.GT.AND P2, PT, R128, 0x11, PT ;  /* 0x000000118000780c */ /* 0x000fe20003f44270 */
[----:B------:R-:W2:Y:S01]  /*59a0*/  MUFU.TANH R126, R126 ;  /* 0x0000007e007e7308 */ /* 0x000ea20000002400 */
[----:B0-----:R-:W-:Y:S01]  /*59b0*/  FSEL R112, R124, -INF , P1 ;  /* 0xff8000007c707808 */ /* 0x001fe20000800000 */
[C---:B------:R-:W-:Y:S01]  /*59c0*/  FMUL.FTZ R23, R0.reuse, R119 ;  /* 0x0000007700177220 */ /* 0x040fe20000410000 */
        /* <DEDUP_REMOVED lines=11> */
[----:B------:R-:W-:Y:S01]  /*5a80*/  FMUL.FTZ R56, R0, R56 ;  /* 0x0000003800387220 */ /* 0x000fe20000410000 */
[----:B------:R-:W-:Y:S01]  /*5a90*/  UMOV UR6, UR11 ;  /* 0x0000000b00067c82 */ /* 0x000fe20008000000 */
        /* <DEDUP_REMOVED lines=12> */
[----:B------:R-:W-:Y:S01]  /*5b60*/  FMUL.FTZ R83, R0, R83 ;  /* 0x0000005300537220 */ /* 0x000fe20000410000 */
[----:B------:R-:W-:Y:S01]  /*5b70*/  FMNMX.FTZ R101, R74, R99, !PT ;  /* 0x000000634a657209 */ /* 0x000fe20007810000 */
[C---:B------:R-:W-:Y:S01]  /*5b80*/  FMUL.FTZ R86, R0.reuse, R86 ;  /* 0x0000005600567220 */ /* 0x040fe20000410000 */
[C---:B------:R-:W-:Y:S01]  /*5b90*/  FMUL.FTZ R87, R0.reuse, R87 ;  /* 0x0000005700577220 */ /* 0x040fe20000410000 */
[----:B------:R-:W0:Y:S01]  /*5ba0*/  MUFU.TANH R105, R105 ;  /* 0x0000006900697308 */ /* 0x000e220000002400 */
[----:B-1----:R-:W-:Y:S01]  /*5bb0*/  FSEL R76, R127, -INF , P1 ;  /* 0xff8000007f4c7808 */ /* 0x002fe20000800000 */
[----:B------:R-:W-:Y:S01]  /*5bc0*/  FMUL.FTZ R58, R0, R58 ;  /* 0x0000003a003a7220 */ /* 0x000fe20000410000 */
[----:B------:R-:W-:Y:S01]  /*5bd0*/  ISETP.GT.AND P1, PT, R128, 0x28, PT ;  /* 0x000000288000780c */ /* 0x000fe20003f24270 */
[----:B------:R-:W-:Y:S01]  /*5be0*/  FMUL.FTZ R59, R0, R59 ;  /* 0x0000003b003b7220 */ /* 0x000fe20000410000 */
[----:B------:R-:W-:Y:S01]  /*5bf0*/  FMNMX.FTZ R100, R76, R101, !PT ;  /* 0x000000654c647209 */ /* 0x000fe20007810000 */
[C---:B------:R-:W-:Y:S01]  /*5c00*/  FMUL.FTZ R62, R0.reuse, R62 ;  /* 0x0000003e003e7220 */ /* 0x040fe20000410000 */
[----:B------:R-:W-:Y:S01]  /*5c10*/  FMUL.FTZ R63, R0, R63 ;  /* 0x0000003f003f7220 */ /* 0x000fe20000410000 */
        /* <DEDUP_REMOVED lines=12> */
[----:B------:R-:W-:Y:S01]  /*5ce0*/  UIADD3 UR19, UR19, 0x12440, URZ ;  /* 0x0001244013137890 */ /* 0x000fe2000fffe03f */
[----:B------:R-:W-:-:S03]  /*5cf0*/  FMNMX.FTZ R101, R77, R102, !PT ;  /* 0x000000664d657209 */ /* 0x000fc60007810000 */
[----:B------:R-:W0:Y:S01]  /*5d00*/  MUFU.TANH R107, R107 ;  /* 0x0000006b006b7308 */ /* 0x000e220000002400 */
[----:B-1----:R-:W-:Y:S01]  /*5d10*/  FSEL R100, R106, -INF , P2 ;  /* 0xff8000006a647808 */ /* 0x002fe20001000000 */
[----:B------:R-:W-:Y:S01]  /*5d20*/  UPRMT UR19, UR9, 0x654, UR19 ;  /* 0x0000065409137896 */ /* 0x000fe20008000013 */
[----:B------:R-:W-:Y:S02]  /*5d30*/  ISETP.GT.AND P2, PT, R128, 0x31, PT ;  /* 0x000000318000780c */ /* 0x000fe40003f44270 */
[----:B------:R-:W-:-:S03]  /*5d40*/  FMNMX.FTZ R103, R100, R101, !PT ;  /* 0x0000006564677209 */ /* 0x000fc60007810000 */
[----:B------:R-:W1:Y:S01]  /*5d50*/  MUFU.TANH R114, R114 ;  /* 0x0000007200727308 */ /* 0x000e620000002400 */
[----:B--2---:R-:W-:Y:S02]  /*5d60*/  FSEL R80, R129, -INF , P1 ;  /* 0xff80000081507808 */ /* 0x004fe40000800000 */
[----:B------:R-:W-:Y:S01]  /*5d70*/  ISETP.GT.AND P1, PT, R128, 0x38, PT ;  /* 0x000000388000780c */ /* 0x000fe20003f24270 */
[----:B------:R-:W-:Y:S01]  /*5d80*/  SYNCS.ARRIVE.TRANS64.RED.A1T0 RZ, [UR19], RZ ;  /* 0x000000ffffff79a7 */ /* 0x000fe20008100413 */
        /* <DEDUP_REMOVED lines=22> */
[----:B------:R-:W-:Y:S01]  /*5ef0*/  MUFU.TANH R130, R130 ;  /* 0x0000008200827308 */ /* 0x000fe20000002400 */
[----:B--2---:R-:W-:Y:S02]  /*5f00*/  FSEL R85, R118, -INF , P1 ;  /* 0xff80000076557808 */ /* 0x004fe40000800000 */
[----:B------:R-:W-:Y:S02]  /*5f10*/  ISETP.GT.AND P1, PT, R128, 0x50, PT ;  /* 0x000000508000780c */ /* 0x000fe40003f24270 */
[----:B------:R-:W-:-:S03]  /*5f20*/  FMNMX.FTZ R113, R85, R106, !PT ;  /* 0x0000006a55717209 */ /* 0x000fc60007810000 */
[----:B------:R-:W1:Y:S01]  /*5f30*/  MUFU.TANH R119, R119 ;  /* 0x0000007700777308 */ /* 0x000e620000002400 */
[----:B0-----:R-:W-:Y:S01]  /*5f40*/  FSEL R104, R117, -INF , P2 ;  /* 0xff80000075687808 */ /* 0x001fe20001000000 */
[----:B------:R-:W-:Y:S01]  /*5f50*/  FMUL.FTZ R117, R0, R61 ;  /* 0x0000003d00757220 */ /* 0x000fe20000410000 */
[----:B------:R-:W-:Y:S02]  /*5f60*/  ISETP.GT.AND P2, PT, R128, 0x51, PT ;  /* 0x000000518000780c */ /* 0x000fe40003f44270 */
[----:B------:R-:W-:-:S03]  /*5f70*/  FMNMX.FTZ R114, R104, R113, !PT ;  /* 0x0000007168727209 */ /* 0x000fc60007810000 */
[----:B------:R-:W0:Y:S08]  /*5f80*/  MUFU.TANH R131, R131 ;  /* 0x0000008300837308 */ /* 0x000e300000002400 */
[----:B------:R-:W2:Y:S01]  /*5f90*/  MUFU.TANH R132, R132 ;  /* 0x0000008400847308 */ /* 0x000ea20000002400 */
[----:B-1----:R-:W-:Y:S02]  /*5fa0*/  FSEL R106, R119, -INF , P2 ;  /* 0xff800000776a7808 */ /* 0x002fe40001000000 */
[----:B------:R-:W-:-:S05]  /*5fb0*/  ISETP.GT.AND P2, PT, R128, 0x59, PT ;  /* 0x000000598000780c */ /* 0x000fca0003f44270 */
[----:B------:R-:W-:Y:S08]  /*5fc0*/  MUFU.TANH R133, R133 ;  /* 0x0000008500857308 */ /* 0x000ff00000002400 */
[----:B------:R1:W-:Y:S08]  /*5fd0*/  MUFU.TANH R116, R105 ;  /* 0x0000006900747308 */ /* 0x0003f00000002400 */
[----:B------:R-:W3:Y:S01]  /*5fe0*/  MUFU.TANH R120, R120 ;  /* 0x0000007800787308 */ /* 0x000ee20000002400 */
[----:B-1----:R-:W-:-:S02]  /*5ff0*/  FSEL R105, R130, -INF , P1 ;  /* 0xff80000082697808 */ /* 0x002fc40000800000 */
[----:B------:R-:W-:-:S05]  /*6000*/  ISETP.GT.AND P1, PT, R128, 0x58, PT ;  /* 0x000000588000780c */ /* 0x000fca0003f24270 */
[----:B------:R1:W-:Y:S08]  /*6010*/  MUFU.TANH R118, R107 ;  /* 0x0000006b00767308 */ /* 0x0003f00000002400 */
[----:B------:R-:W4:Y:S01]  /*6020*/  MUFU.TANH R121, R121 ;  /* 0x0000007900797308 */ /* 0x000f220000002400 */
[----:B-1----:R-:W-:Y:S01]  /*6030*/  FMNMX.FTZ R107, R105, R114, !PT ;  /* 0x00000072696b7209 */ /* 0x002fe20007810000 */
[----:B------:R-:W-:Y:S01]  /*6040*/  FMUL.FTZ R114, R0, R57 ;  /* 0x0000003900727220 */ /* 0x000fe20000410000 */
[----:B0-----:R-:W-:-:S02]  /*6050*/  FSEL R57, R131, -INF , P1 ;  /* 0xff80000083397808 */ /* 0x001fc40000800000 */
[----:B------:R-:W-:Y:S02]  /*6060*/  FMNMX.FTZ R126, R106, R107, !PT ;  /* 0x0000006b6a7e7209 */ /* 0x000fe40007810000 */
[----:B------:R-:W-:Y:S01]  /*6070*/  ISETP.GT.AND P1, PT, R128, 0x60, PT ;  /* 0x000000608000780c */ /* 0x000fe20003f24270 */
[----:B------:R-:W0:Y:S01]  /*6080*/  MUFU.TANH R122, R122 ;  /* 0x0000007a007a7308 */ /* 0x000e220000002400 */
[----:B--2---:R-:W-:Y:S02]  /*6090*/  FSEL R107, R132, -INF , P2 ;  /* 0xff800000846b7808 */ /* 0x004fe40001000000 */
[----:B------:R-:W-:Y:S02]  /*60a0*/  FMNMX.FTZ R126, R57, R126, !PT ;  /* 0x0000007e397e7209 */ /* 0x000fe40007810000 */
[----:B------:R-:W-:Y:S02]  /*60b0*/  ISETP.GT.AND P2, PT, R128, 0x61, PT ;  /* 0x000000618000780c */ /* 0x000fe40003f44270 */
[----:B------:R-:W-:Y:S01]  /*60c0*/  FMNMX.FTZ R115, R107, R126, !PT ;  /* 0x0000007e6b737209 */ /* 0x000fe20007810000 */
[----:B------:R1:W-:Y:S01]  /*60d0*/  MUFU.TANH R125, R56 ;  /* 0x00000038007d7308 */ /* 0x0003e20000002400 */
[----:B---3--:R-:W-:-:S02]  /*60e0*/  FSEL R113, R120, -INF , P2 ;  /* 0xff80000078717808 */ /* 0x008fc40001000000 */
[----:B------:R-:W-:-:S05]  /*60f0*/  ISETP.GT.AND P2, PT, R128, 0x69, PT ;  /* 0x000000698000780c */ /* 0x000fca0003f44270 */
[----:B------:R-:W2:Y:S01]  /*6100*/  MUFU.TANH R123, R123 ;  /* 0x0000007b007b7308 */ /* 0x000ea20000002400 */
[----:B-1----:R-:W-:Y:S01]  /*6110*/  FMUL.FTZ R56, R0, R60 ;  /* 0x0000003c00387220 */ /* 0x002fe20000410000 */
[----:B------:R-:W-:Y:S02]  /*6120*/  FSEL R60, R133, -INF , P1 ;  /* 0xff800000853c7808 */ /* 0x000fe40000800000 */
[----:B------:R-:W-:-:S04]  /*6130*/  ISETP.GT.AND P1, PT, R128, 0x68, PT ;  /* 0x000000688000780c */ /* 0x000fc80003f24270 */
[----:B------:R-:W1:Y:S01]  /*6140*/  MUFU.TANH R124, R124 ;  /* 0x0000007c007c7308 */ /* 0x000e620000002400 */
[----:B----4-:R-:W-:Y:S02]  /*6150*/  FSEL R61, R121, -INF , P1 ;  /* 0xff800000793d7808 */ /* 0x010fe40000800000 */
[----:B------:R-:W-:-:S05]  /*6160*/  ISETP.GT.AND P1, PT, R128, 0x70, PT ;  /* 0x000000708000780c */ /* 0x000fca0003f24270 */
[----:B------:R3:W4:Y:S08]  /*6170*/  MUFU.TANH R127, R114 ;  /* 0x00000072007f7308 */ /* 0x0007300000002400 */
[----:B------:R5:W4:Y:S01]  /*6180*/  MUFU.TANH R126, R56 ;  /* 0x00000038007e7308 */ /* 0x000b220000002400 */
[----:B---3--:R-:W-:-:S04]  /*6190*/  FMNMX.FTZ R114, R60, R115, !PT ;  /* 0x000000733c727209 */ /* 0x008fc80007810000 */
[----:B------:R-:W-:Y:S02]  /*61a0*/  FMNMX.FTZ R120, R113, R114, !PT ;  /* 0x0000007271787209 */ /* 0x000fe40007810000 */
[----:B0-----:R-:W-:Y:S01]  /*61b0*/  FSEL R114, R122, -INF , P2 ;  /* 0xff8000007a727808 */ /* 0x001fe20001000000 */
[----:B------:R-:W0:Y:S01]  /*61c0*/  MUFU.TANH R129, R117 ;  /* 0x0000007500817308 */ /* 0x000e220000002400 */
[----:B------:R-:W-:Y:S01]  /*61d0*/  FMNMX.FTZ R115, R61, R120, !PT ;  /* 0x000000783d737209 */ /* 0x000fe20007810000 */
[----:B-----5:R-:W-:Y:S01]  /*61e0*/  FMUL.FTZ R56, R0, R64 ;  /* 0x0000004000387220 */ /* 0x020fe20000410000 */
[----:B------:R-:W-:Y:S02]  /*61f0*/  ISETP.GT.AND P2, PT, R128, 0x71, PT ;  /* 0x000000718000780c */ /* 0x000fe40003f44270 */
[----:B--2---:R-:W-:Y:S02]  /*6200*/  FSEL R64, R123, -INF , P1 ;  /* 0xff8000007b407808 */ /* 0x004fe40000800000 */
[----:B------:R-:W-:Y:S01]  /*6210*/  FMNMX.FTZ R119, R114, R115, !PT ;  /* 0x0000007372777209 */ /* 0x000fe20007810000 */
[----:B------:R2:W3:Y:S01]  /*6220*/  MUFU.TANH R122, R56 ;  /* 0x00000038007a7308 */ /* 0x0004e20000002400 */
[----:B------:R-:W-:-:S02]  /*6230*/  ISETP.GT.AND P1, PT, R128, 0x78, PT ;  /* 0x000000788000780c */ /* 0x000fc40003f24270 */
[----:B-1----:R-:W-:Y:S02]  /*6240*/  FSEL R115, R124, -INF , P2 ;  /* 0xff8000007c737808 */ /* 0x002fe40001000000 */
[----:B------:R-:W-:Y:S01]  /*6250*/  FMNMX.FTZ R120, R64, R119, !PT ;  /* 0x0000007740787209 */ /* 0x000fe20007810000 */
[----:B------:R-:W-:Y:S01]  /*6260*/  FMUL.FTZ R119, R0, R65 ;  /* 0x0000004100777220 */ /* 0x000fe20000410000 */
[----:B------:R-:W-:Y:S01]  /*6270*/  ISETP.GT.AND P2, PT, R128, 0x79, PT ;  /* 0x000000798000780c */ /* 0x000fe20003f44270 */
[----:B------:R-:W-:Y:S01]  /*6280*/  MUFU.TANH R8, R8 ;  /* 0x0000000800087308 */ /* 0x000fe20000002400 */
[----:B------:R-:W-:Y:S01]  /*6290*/  FSEL R65, R116, -INF , P1 ;  /* 0xff80000074417808 */ /* 0x000fe20000800000 */
[----:B--2---:R-:W-:Y:S01]  /*62a0*/  FMUL.FTZ R56, R0, R68 ;  /* 0x0000004400387220 */ /* 0x004fe20000410000 */
[----:B------:R-:W-:Y:S02]  /*62b0*/  FMNMX.FTZ R120, R115, R120, !PT ;  /* 0x0000007873787209 */ /* 0x000fe40007810000 */
[----:B------:R-:W-:-:S02]  /*62c0*/  ISETP.GT.AND P1, PT, R128, 0x80, PT ;  /* 0x000000808000780c */ /* 0x000fc40003f24270 */
[----:B------:R-:W-:Y:S01]  /*62d0*/  FSEL R116, R118, -INF , P2 ;  /* 0xff80000076747808 */ /* 0x000fe20001000000 */
[----:B------:R0:W1:Y:S01]  /*62e0*/  MUFU.TANH R124, R119 ;  /* 0x00000077007c7308 */ /* 0x0000620000002400 */
[----:B------:R-:W-:Y:S02]  /*62f0*/  FMNMX.FTZ R117, R65, R120, !PT ;  /* 0x0000007841757209 */ /* 0x000fe40007810000 */
[----:B------:R-:W-:Y:S02]  /*6300*/  ISETP.GT.AND P2, PT, R128, 0x81, PT ;  /* 0x000000818000780c */ /* 0x000fe40003f44270 */
[----:B------:R-:W-:Y:S02]  /*6310*/  FSEL R68, R125, -INF , P1 ;  /* 0xff8000007d447808 */ /* 0x000fe40000800000 */
[----:B------:R-:W-:Y:S01]  /*6320*/  FMNMX.FTZ R121, R116, R117, !PT ;  /* 0x0000007574797209 */ /* 0x000fe20007810000 */
[----:B------:R2:W5:Y:S01]  /*6330*/  MUFU.TANH R125, R56 ;  /* 0x00000038007d7308 */ /* 0x0005620000002400 */
[----:B------:R-:W-:-:S02]  /*6340*/  ISETP.GT.AND P1, PT, R128, 0x88, PT ;  /* 0x000000888000780c */ /* 0x000fc40003f24270 */
[----:B----4-:R-:W-:Y:S02]  /*6350*/  FSEL R117, R127, -INF , P2 ;  /* 0xff8000007f757808 */ /* 0x010fe40001000000 */
[----:B------:R-:W-:Y:S01]  /*6360*/  FMNMX.FTZ R120, R68, R121, !PT ;  /* 0x0000007944787209 */ /* 0x000fe20007810000 */
[----:B------:R-:W-:Y:S01]  /*6370*/  FMUL.FTZ R121, R0, R69 ;  /* 0x0000004500797220 */ /* 0x000fe20000410000 */
[----:B------:R-:W-:Y:S01]  /*6380*/  ISETP.GT.AND P2, PT, R128, 0x89, PT ;  /* 0x000000898000780c */ /* 0x000fe20003f44270 */
[----:B------:R-:W-:Y:S01]  /*6390*/  MUFU.TANH R9, R9 ;  /* 0x0000000900097308 */ /* 0x000fe20000002400 */
[----:B------:R-:W-:Y:S02]  /*63a0*/  FSEL R118, R126, -INF , P1 ;  /* 0xff8000007e767808 */ /* 0x000fe40000800000 */
[----:B------:R-:W-:Y:S02]  /*63b0*/  FMNMX.FTZ R69, R117, R120, !PT ;  /* 0x0000007875457209 */ /* 0x000fe40007810000 */
[----:B------:R-:W-:-:S02]  /*63c0*/  ISETP.GT.AND P1, PT, R128, 0x90, PT ;  /* 0x000000908000780c */ /* 0x000fc40003f24270 */
[----:B0-----:R-:W-:Y:S01]  /*63d0*/  FSEL R119, R129, -INF , P2 ;  /* 0xff80000081777808 */ /* 0x001fe20001000000 */
[----:B------:R-:W0:Y:S01]  /*63e0*/  MUFU.TANH R121, R121 ;  /* 0x0000007900797308 */ /* 0x000e220000002400 */
[----:B--2---:R-:W-:Y:S02]  /*63f0*/  FMNMX.FTZ R56, R118, R69, !PT ;  /* 0x0000004576387209 */ /* 0x004fe40007810000 */
[----:B------:R-:W-:Y:S02]  /*6400*/  ISETP.GT.AND P2, PT, R128, 0x91, PT ;  /* 0x000000918000780c */ /* 0x000fe40003f44270 */
[----:B---3--:R-:W-:Y:S01]  /*6410*/  FSEL R120, R122, -INF , P1 ;  /* 0xff8000007a787808 */ /* 0x008fe20000800000 */
[----:B------:R-:W-:Y:S01]  /*6420*/  FMUL.FTZ R122, R0, R79 ;  /* 0x0000004f007a7220 */ /* 0x000fe20000410000 */
[----:B------:R-:W-:Y:S01]  /*6430*/  FMNMX.FTZ R123, R119, R56, !PT ;  /* 0x00000038777b7209 */ /* 0x000fe20007810000 */
[----:B------:R-:W-:Y:S01]  /*6440*/  MUFU.TANH R10, R10 ;  /* 0x0000000a000a7308 */ /* 0x000fe20000002400 */
[----:B------:R-:W-:-:S02]  /*6450*/  ISETP.GT.AND P1, PT, R128, 0x98, PT ;  /* 0x000000988000780c */ /* 0x000fc40003f24270 */
[----:B-1----:R-:W-:Y:S02]  /*6460*/  FSEL R69, R124, -INF , P2 ;  /* 0xff8000007c457808 */ /* 0x002fe40001000000 */
[----:B------:R-:W-:Y:S02]  /*6470*/  FMNMX.FTZ R56, R120, R123, !PT ;  /* 0x0000007b78387209 */ /* 0x000fe40007810000 */
[----:B------:R-:W-:Y:S01]  /*6480*/  ISETP.GT.AND P2, PT, R128, 0x99, PT ;  /* 0x000000998000780c */ /* 0x000fe20003f44270 */
[----:B------:R-:W1:Y:S01]  /*6490*/  MUFU.TANH R11, R11 ;  /* 0x0000000b000b7308 */ /* 0x000e620000002400 */
[----:B-----5:R-:W-:Y:S01]  /*64a0*/  FSEL R79, R125, -INF , P1 ;  /* 0xff8000007d4f7808 */ /* 0x020fe20000800000 */
[----:B------:R-:W2:Y:S01]  /*64b0*/  SHFL.IDX PT, R128, R93, 0x1, 0x1c1f ;  /* 0x003c1f005d807f89 */ /* 0x000ea200000e0000 */
[----:B------:R-:W-:Y:S02]  /*64c0*/  FMNMX.FTZ R56, R69, R56, !PT ;  /* 0x0000003845387209 */ /* 0x000fe40007810000 */
[----:B0-----:R-:W-:-:S02]  /*64d0*/  FSEL R121, R121, -INF , P2 ;  /* 0xff80000079797808 */ /* 0x001fc40001000000 */
[----:B------:R-:W-:Y:S01]  /*64e0*/  FMNMX.FTZ R56, R79, R56, !PT ;  /* 0x000000384f387209 */ /* 0x000fe20007810000 */
[----:B------:R-:W-:Y:S03]  /*64f0*/  MUFU.TANH R12, R12 ;  /* 0x0000000c000c7308 */ /* 0x000fe60000002400 */
[----:B------:R-:W-:-:S05]  /*6500*/  FMNMX.FTZ R56, R121, R56, !PT ;  /* 0x0000003879387209 */ /* 0x000fca0007810000 */
[----:B------:R-:W0:Y:S01]  /*6510*/  SHFL.BFLY PT, R123, R56, 0x2, 0x1f ;  /* 0x0c401f00387b7f89 */ /* 0x000e2200000e0000 */
[----:B------:R-:W3:Y:S08]  /*6520*/  MUFU.TANH R13, R13 ;  /* 0x0000000d000d7308 */ /* 0x000ef00000002400 */
[----:B------:R-:W4:Y:S01]  /*6530*/  MUFU.TANH R14, R14 ;  /* 0x0000000e000e7308 */ /* 0x000f220000002400 */
[----:B--2---:R-:W-:-:S04]  /*6540*/  IADD3 R95, R128, -UR17, R95 ;  /* 0x80000011805f7c10 */ /* 0x004fc8000fffe05f */
[C---:B------:R-:W-:Y:S02]  /*6550*/  ISETP.GT.AND P2, PT, R95.reuse, RZ, PT ;  /* 0x000000ff5f00720c */ /* 0x040fe40003f44270 */
[C---:B------:R-:W-:Y:S01]  /*6560*/  ISETP.GT.AND P3, PT, R95.reuse, 0x1, PT ;  /* 0x000000015f00780c */ /* 0x040fe20003f64270 */
[----:B------:R-:W2:Y:S01]  /*6570*/  MUFU.TANH R15, R15 ;  /* 0x0000000f000f7308 */ /* 0x000ea20000002400 */
[----:B------:R-:W-:Y:S02]  /*6580*/  FSEL R8, R8, -INF , P2 ;  /* 0xff80000008087808 */ /* 0x000fe40001000000 */
[----:B------:R-:W-:Y:S02]  /*6590*/  ISETP.GT.AND P2, PT, R95, 0x8, PT ;  /* 0x000000085f00780c */ /* 0x000fe40003f44270 */
[----:B------:R-:W-:Y:S02]  /*65a0*/  FSEL R9, R9, -INF , P3 ;  /* 0xff80000009097808 */ /* 0x000fe40001800000 */
[----:B0-----:R-:W-:Y:S01]  /*65b0*/  FMNMX.FTZ R123, R56, R123, !PT ;  /* 0x0000007b387b7209 */ /* 0x001fe20007810000 */
[----:B------:R-:W0:Y:S01]  /*65c0*/  MUFU.TANH R16, R16 ;  /* 0x0000001000107308 */ /* 0x000e220000002400 */
[----:B------:R-:W-:-:S03]  /*65d0*/  ISETP.GT.AND P3, PT, R95, 0x9, PT ;  /* 0x000000095f00780c */ /* 0x000fc60003f64270 */
[----:B------:R-:W5:Y:S01]  /*65e0*/  SHFL.BFLY PT, R56, R123, 0x1, 0x1f ;  /* 0x0c201f007b387f89 */ /* 0x000f6200000e0000 */
[----:B-1----:R-:W-:Y:S02]  /*65f0*/  FSEL R11, R11, -INF , P3 ;  /* 0xff8000000b0b7808 */ /* 0x002fe40001800000 */
[----:B------:R-:W-:Y:S01]  /*6600*/  ISETP.GT.AND P3, PT, R95, 0x11, PT ;  /* 0x000000115f00780c */ /* 0x000fe20003f64270 */
[----:B------:R-:W1:Y:S03]  /*6610*/  MUFU.TANH R17, R17 ;  /* 0x0000001100117308 */ /* 0x000e660000002400 */
[----:B---3--:R-:W-:Y:S02]  /*6620*/  FSEL R13, R13, -INF , P3 ;  /* 0xff8000000d0d7808 */ /* 0x008fe40001800000 */
[----:B------:R-:W-:-:S03]  /*6630*/  ISETP.GT.AND P3, PT, R95, 0x19, PT ;  /* 0x000000195f00780c */ /* 0x000fc60003f64270 */
[----:B------:R-:W3:Y:S08]  /*6640*/  MUFU.TANH R18, R18 ;  /* 0x0000001200127308 */ /* 0x000ef00000002400 */
[----:B------:R-:W3:Y:S01]  /*6650*/  MUFU.TANH R19, R19 ;  /* 0x0000001300137308 */ /* 0x000ee20000002400 */
[----:B-----5:R-:W-:Y:S01]  /*6660*/  FMNMX.FTZ R56, R123, R56, !PT ;  /* 0x000000387b387209 */ /* 0x020fe20007810000 */
[----:B------:R-:W-:-:S03]  /*6670*/  IMAD.U32 R123, RZ, RZ, UR6 ;  /* 0x00000006ff7b7e24 */ /* 0x000fc6000f8e00ff */
[C---:B------:R-:W-:Y:S01]  /*6680*/  FSETP.NEU.FTZ.AND P1, PT, R56.reuse, -INF , PT ;  /* 0xff8000003800780b */ /* 0x040fe20003f3d000 */
[----:B------:R-:W-:-:S02]  /*6690*/  FFMA.FTZ R124, R56, R123, -8 ;  /* 0xc1000000387c7423 */ /* 0x000fc4000001007b */
[----:B------:R-:W5:Y:S03]  /*66a0*/  MUFU.TANH R20, R20 ;  /* 0x0000001400147308 */ /* 0x000f660000002400 */
[----:B------:R-:W-:-:S05]  /*66b0*/  FSEL R124, R124, RZ, P1 ;  /* 0x000000ff7c7c7208 */ /* 0x000fca0000800000 */
[----:B------:R-:W5:Y:S01]  /*66c0*/  MUFU.TANH R21, R21 ;  /* 0x0000001500157308 */ /* 0x000f620000002400 */
[----:B------:R-:W-:-:S01]  /*66d0*/  FFMA.FTZ R126, R109, UR6, -R124 ;  /* 0x000000066d7e7c23 */ /* 0x000fc2000801087c */
[--C-:B------:R-:W-:Y:S01]  /*66e0*/  FFMA.FTZ R93, R98, UR6, -R124.reuse ;  /* 0x00000006625d7c23 */ /* 0x100fe2000801087c */
[----:B------:R-:W-:-:S01]  /*66f0*/  FFMA.FTZ R109, R108, UR6, -R124 ;  /* 0x000000066c6d7c23 */ /* 0x000fc2000801087c */
[----:B------:R-:W-:Y:S01]  /*6700*/  FMNMX.FTZ R98, R8, R7, !PT ;  /* 0x0000000708627209 */ /* 0x000fe20007810000 */
[----:B------:R-:W-:-:S01]  /*6710*/  FFMA.FTZ R108, R110, UR6, -R124 ;  /* 0x000000066e6c7c23 */ /* 0x000fc2000801087c */
[--C-:B------:R-:W-:Y:S01]  /*6720*/  FFMA.FTZ R110, R112, UR6, -R124.reuse ;  /* 0x00000006706e7c23 */ /* 0x100fe2000801087c */
[----:B------:R-:W-:-:S01]  /*6730*/  FFMA.FTZ R112, R73, UR6, -R124 ;  /* 0x0000000649707c23 */ /* 0x000fc2000801087c */
[----:B------:R-:W-:Y:S01]  /*6740*/  FSEL R73, R10, -INF , P2 ;  /* 0xff8000000a497808 */ /* 0x000fe20001000000 */
[----:B------:R-:W-:-:S01]  /*6750*/  FFMA.FTZ R123, R74, UR6, -R124 ;  /* 0x000000064a7b7c23 */ /* 0x000fc2000801087c */
[----:B------:R-:W-:Y:S01]  /*6760*/  FMNMX.FTZ R98, R9, R98, !PT ;  /* 0x0000006209627209 */ /* 0x000fe20007810000 */
[----:B------:R4:W-:Y:S01]  /*6770*/  MUFU.EX2 R10, R112 ;  /* 0x00000070000a7308 */ /* 0x0009e20000000800 */
[----:B------:R-:W-:Y:S01]  /*6780*/  ISETP.GT.AND P2, PT, R95, 0x10, PT ;  /* 0x000000105f00780c */ /* 0x000fe20003f44270 */
[--C-:B------:R-:W-:Y:S01]  /*6790*/  FFMA.FTZ R102, R102, UR6, -R124.reuse ;  /* 0x0000000666667c23 */ /* 0x100fe2000801087c */
        /* <DEDUP_REMOVED lines=9> */
[--C-:B----4-:R-:W-:Y:S01]  /*6830*/  FFMA.FTZ R112, R77, UR6, -R124.reuse ;  /* 0x000000064d707c23 */ /* 0x110fe2000801087c */
[----:B------:R-:W-:Y:S01]  /*6840*/  FSEL R74, R14, -INF , P2 ;  /* 0xff8000000e4a7808 */ /* 0x000fe20001000000 */
        /* <DEDUP_REMOVED lines=14> */
[--C-:B------:R-:W-:Y:S01]  /*6930*/  FFMA.FTZ R101, R101, UR6, -R124.reuse ;  /* 0x0000000665657c23 */ /* 0x100fe2000801087c */
[----:B------:R-:W-:Y:S01]  /*6940*/  ISETP.GT.AND P2, PT, R95, 0x28, PT ;  /* 0x000000285f00780c */ /* 0x000fe20003f44270 */
[--C-:B------:R-:W-:Y:S01]  /*6950*/  FFMA.FTZ R81, R81, UR6, -R124.reuse ;  /* 0x0000000651517c23 */ /* 0x100fe2000801087c */
[----:B-1----:R-:W-:Y:S01]  /*6960*/  FSEL R17, R17, -INF , P3 ;  /* 0xff80000011117808 */ /* 0x002fe20001800000 */
[--C-:B------:R-:W-:Y:S01]  /*6970*/  FFMA.FTZ R84, R84, UR6, -R124.reuse ;  /* 0x0000000654547c23 */ /* 0x100fe2000801087c */
[----:B----4-:R-:W-:Y:S01]  /*6980*/  FMNMX.FTZ R98, R16, R125, !PT ;  /* 0x0000007d10627209 */ /* 0x010fe20007810000 */
        /* <DEDUP_REMOVED lines=15> */
[----:B-----5:R-:W-:Y:S01]  /*6a80*/  FSEL R20, R20, -INF , P2 ;  /* 0xff80000014147808 */ /* 0x020fe20001000000 */
        /* <DEDUP_REMOVED lines=8> */
[----:B------:R-:W4:Y:S01]  /*6b10*/  MUFU.TANH R91, R91 ;  /* 0x0000005b005b7308 */ /* 0x000f220000002400 */
[----:B------:R-:W-:Y:S01]  /*6b20*/  ISETP.GT.AND P3, PT, R95, 0x39, PT ;  /* 0x000000395f00780c */ /* 0x000fe20003f64270 */
[--C-:B------:R-:W-:Y:S01]  /*6b30*/  FFMA.FTZ R69, R69, UR6, -R124.reuse ;  /* 0x0000000645457c23 */ /* 0x100fe2000801087c */
[----:B------:R-:W-:Y:S01]  /*6b40*/  FSEL R80, R22, -INF , P2 ;  /* 0xff80000016507808 */ /* 0x000fe20001000000 */
[----:B------:R-:W-:Y:S01]  /*6b50*/  FFMA.FTZ R79, R79, UR6, -R124 ;  /* 0x000000064f4f7c23 */ /* 0x000fe2000801087c */
[----:B------:R-:W-:-:S02]  /*6b60*/  FMNMX.FTZ R15, R21, R98, !PT ;  /* 0x00000062150f7209 */ /* 0x000fc40007810000 */
[----:B------:R-:W-:Y:S01]  /*6b70*/  ISETP.GT.AND P2, PT, R95, 0x40, PT ;  /* 0x000000405f00780c */ /* 0x000fe20003f44270 */
[----:B------:R-:W5:Y:S01]  /*6b80*/  MUFU.TANH R92, R92 ;  /* 0x0000005c005c7308 */ /* 0x000f620000002400 */
[----:B0-----:R-:W-:Y:S02]  /*6b90*/  FSEL R23, R23, -INF , P3 ;  /* 0xff80000017177808 */ /* 0x001fe40001800000 */
[----:B------:R-:W-:Y:S02]  /*6ba0*/  FMNMX.FTZ R98, R80, R15, !PT ;  /* 0x0000000f50627209 */ /* 0x000fe40007810000 */
[----:B------:R-:W-:Y:S02]  /*6bb0*/  ISETP.GT.AND P3, PT, R95, 0x41, PT ;  /* 0x000000415f00780c */ /* 0x000fe40003f64270 */
[----:B-1----:R-:W-:Y:S01]  /*6bc0*/  FSEL R88, R88, -INF , P2 ;  /* 0xff80000058587808 */ /* 0x002fe20001000000 */
[----:B------:R-:W0:Y:S01]  /*6bd0*/  MUFU.TANH R94, R94 ;  /* 0x0000005e005e7308 */ /* 0x000e220000002400 */
[----:B------:R-:W-:-:S02]  /*6be0*/  FMNMX.FTZ R15, R23, R98, !PT ;  /* 0x00000062170f7209 */ /* 0x000fc40007810000 */
[----:B------:R-:W-:Y:S02]  /*6bf0*/  ISETP.GT.AND P2, PT, R95, 0x48, PT ;  /* 0x000000485f00780c */ /* 0x000fe40003f44270 */
[----:B--2---:R-:W-:Y:S02]  /*6c00*/  FSEL R89, R89, -INF , P3 ;  /* 0xff80000059597808 */ /* 0x004fe40001800000 */
[----:B------:R-:W-:Y:S01]  /*6c10*/  FMNMX.FTZ R98, R88, R15, !PT ;  /* 0x0000000f58627209 */ /* 0x000fe20007810000 */
[----:B------:R-:W1:Y:S01]  /*6c20*/  MUFU.TANH R96, R96 ;  /* 0x0000006000607308 */ /* 0x000e620000002400 */
[----:B------:R-:W-:Y:S02]  /*6c30*/  ISETP.GT.AND P3, PT, R95, 0x49, PT ;  /* 0x000000495f00780c */ /* 0x000fe40003f64270 */
[----:B---3--:R-:W-:Y:S02]  /*6c40*/  FSEL R90, R90, -INF , P2 ;  /* 0xff8000005a5a7808 */ /* 0x008fe40001000000 */
[----:B------:R-:W-:-:S02]  /*6c50*/  FMNMX.FTZ R15, R89, R98, !PT ;  /* 0x00000062590f7209 */ /* 0x000fc40007810000 */
[----:B------:R-:W-:Y:S01]  /*6c60*/  ISETP.GT.AND P2, PT, R95, 0x50, PT ;  /* 0x000000505f00780c */ /* 0x000fe20003f44270 */
[----:B------:R-:W2:Y:S01]  /*6c70*/  MUFU.TANH R97, R97 ;  /* 0x0000006100617308 */ /* 0x000ea20000002400 */
[----:B----4-:R-:W-:Y:S02]  /*6c80*/  FSEL R91, R91, -INF , P3 ;  /* 0xff8000005b5b7808 */ /* 0x010fe40001800000 */
[C---:B------:R-:W-:Y:S02]  /*6c90*/  ISETP.GT.AND P3, PT, R95.reuse, 0x51, PT ;  /* 0x000000515f00780c */ /* 0x040fe40003f64270 */
[----:B-----5:R-:W-:Y:S02]  /*6ca0*/  FSEL R98, R92, -INF , P2 ;  /* 0xff8000005c627808 */ /* 0x020fe40001000000 */
[----:B------:R-:W-:Y:S01]  /*6cb0*/  ISETP.GT.AND P2, PT, R95, 0x58, PT ;  /* 0x000000585f00780c */ /* 0x000fe20003f44270 */
[----:B------:R3:W-:Y:S01]  /*6cc0*/  MUFU.EX2 R22, R100 ;  /* 0x0000006400167308 */ /* 0x0007e20000000800 */
[----:B0-----:R-:W-:-:S02]  /*6cd0*/  FSEL R94, R94, -INF , P3 ;  /* 0xff8000005e5e7808 */ /* 0x001fc40001800000 */
[C---:B------:R-:W-:Y:S02]  /*6ce0*/  ISETP.GT.AND P3, PT, R95.reuse, 0x59, PT ;  /* 0x000000595f00780c */ /* 0x040fe40003f64270 */
[----:B-1----:R-:W-:Y:S02]  /*6cf0*/  FSEL R96, R96, -INF , P2 ;  /* 0xff80000060607808 */ /* 0x002fe40001000000 */
[----:B------:R-:W-:Y:S01]  /*6d00*/  ISETP.GT.AND P2, PT, R95, 0x60, PT ;  /* 0x000000605f00780c */ /* 0x000fe20003f44270 */
[----:B------:R-:W0:Y:S01]  /*6d10*/  MUFU.TANH R72, R72 ;  /* 0x0000004800487308 */ /* 0x000e220000002400 */
[----:B---3--:R-:W-:Y:S02]  /*6d20*/  FMNMX.FTZ R100, R90, R15, !PT ;  /* 0x0000000f5a647209 */ /* 0x008fe40007810000 */
[----:B--2---:R-:W-:Y:S02]  /*6d30*/  FSEL R97, R97, -INF , P3 ;  /* 0xff80000061617808 */ /* 0x004fe40001800000 */
[----:B------:R-:W-:-:S02]  /*6d40*/  FMNMX.FTZ R15, R91, R100, !PT ;  /* 0x000000645b0f7209 */ /* 0x000fc40007810000 */
[----:B------:R-:W-:Y:S01]  /*6d50*/  ISETP.GT.AND P3, PT, R95, 0x61, PT ;  /* 0x000000615f00780c */ /* 0x000fe20003f64270 */
[----:B------:R-:W1:Y:S01]  /*6d60*/  MUFU.TANH R75, R75 ;  /* 0x0000004b004b7308 */ /* 0x000e620000002400 */
[----:B------:R-:W-:-:S04]  /*6d70*/  FMNMX.FTZ R15, R98, R15, !PT ;  /* 0x0000000f620f7209 */ /* 0x000fc80007810000 */
[----:B------:R-:W-:-:S03]  /*6d80*/  FMNMX.FTZ R15, R94, R15, !PT ;  /* 0x0000000f5e0f7209 */ /* 0x000fc60007810000 */
[----:B------:R-:W-:Y:S01]  /*6d90*/  MUFU.TANH R78, R78 ;  /* 0x0000004e004e7308 */ /* 0x000fe20000002400 */
[----:B------:R-:W-:Y:S02]  /*6da0*/  FMNMX.FTZ R100, R96, R15, !PT ;  /* 0x0000000f60647209 */ /* 0x000fe40007810000 */
[----:B0-----:R-:W-:Y:S02]  /*6db0*/  FSEL R72, R72, -INF , P2 ;  /* 0xff80000048487808 */ /* 0x001fe40001000000 */
[----:B------:R-:W-:Y:S02]  /*6dc0*/  FMNMX.FTZ R15, R97, R100, !PT ;  /* 0x00000064610f7209 */ /* 0x000fe40007810000 */
[----:B------:R-:W-:Y:S01]  /*6dd0*/  ISETP.GT.AND P2, PT, R95, 0x68, PT ;  /* 0x000000685f00780c */ /* 0x000fe20003f44270 */
[----:B------:R-:W0:Y:S01]  /*6de0*/  MUFU.TANH R122, R122 ;  /* 0x0000007a007a7308 */ /* 0x000e220000002400 */
[----:B-1----:R-:W-:Y:S02]  /*6df0*/  FSEL R75, R75, -INF , P3 ;  /* 0xff8000004b4b7808 */ /* 0x002fe40001800000 */
[----:B------:R-:W-:-:S02]  /*6e00*/  FMNMX.FTZ R100, R72, R15, !PT ;  /* 0x0000000f48647209 */ /* 0x000fc40007810000 */
[----:B------:R-:W-:Y:S02]  /*6e10*/  ISETP.GT.AND P3, PT, R95, 0x69, PT ;  /* 0x000000695f00780c */ /* 0x000fe40003f64270 */
[----:B------:R-:W-:Y:S01]  /*6e20*/  FMNMX.FTZ R100, R75, R100, !PT ;  /* 0x000000644b647209 */ /* 0x000fe20007810000 */
[----:B------:R-:W1:Y:S08]  /*6e30*/  MUFU.TANH R82, R82 ;  /* 0x0000005200527308 */ /* 0x000e700000002400 */
[----:B------:R-:W2:Y:S01]  /*6e40*/  MUFU.TANH R83, R83 ;  /* 0x0000005300537308 */ /* 0x000ea20000002400 */
[----:B0-----:R-:W-:-:S02]  /*6e50*/  FSEL R122, R122, -INF , P3 ;  /* 0xff8000007a7a7808 */ /* 0x001fc40001800000 */
        /* <DEDUP_REMOVED lines=13> */
[----:B------:R-:W-:-:S02]  /*6f30*/  ISETP.GT.AND P3, PT, R95, 0x79, PT ;  /* 0x000000795f00780c */ /* 0x000fc40003f64270 */
[----:B---3--:R-:W-:Y:S02]  /*6f40*/  FSEL R100, R86, -INF , P2 ;  /* 0xff80000056647808 */ /* 0x008fe40001000000 */
        /* <DEDUP_REMOVED lines=13> */
[----:B------:R-:W-:-:S04]  /*7020*/  FMNMX.FTZ R102, R100, R15, !PT ;  /* 0x0000000f64667209 */ /* 0x000fc80007810000 */
[----:B------:R-:W-:-:S03]  /*7030*/  FMNMX.FTZ R15, R87, R102, !PT ;  /* 0x00000066570f7209 */ /* 0x000fc60007810000 */
[----:B------:R-:W2:Y:S01]  /*7040*/  MUFU.TANH R66, R66 ;  /* 0x0000004200427308 */ /* 0x000ea20000002400 */
[----:B------:R-:W-:Y:S02]  /*7050*/  FMNMX.FTZ R102, R58, R15, !PT ;  /* 0x0000000f3a667209 */ /* 0x000fe40007810000 */
[----:B-1----:R-:W-:Y:S02]  /*7060*/  FSEL R62, R62, -INF , P2 ;  /* 0xff8000003e3e7808 */ /* 0x002fe40001000000 */
[----:B------:R-:W-:Y:S02]  /*7070*/  FMNMX.FTZ R15, R59, R102, !PT ;  /* 0x000000663b0f7209 */ /* 0x000fe40007810000 */
[----:B------:R-:W-:Y:S01]  /*7080*/  ISETP.GT.AND P2, PT, R95, 0x90, PT ;  /* 0x000000905f00780c */ /* 0x000fe20003f44270 */
        /* <DEDUP_REMOVED lines=8> */
[----:B------:R-:W-:Y:S01]  /*7110*/  ISETP.GT.AND P3, PT, R95, 0x99, PT ;  /* 0x000000995f00780c */ /* 0x000fe20003f64270 */
[----:B------:R-:W-:-:S01]  /*7120*/  FFMA.FTZ R95, R113, UR6, -R124 ;  /* 0x00000006715f7c23 */ /* 0x000fc2000801087c */
[----:B------:R-:W-:-:S03]  /*7130*/  FFMA.FTZ R113, R117, UR6, -R124 ;  /* 0x0000000675717c23 */ /* 0x000fc6000801087c */
[----:B------:R1:W-:Y:S01]  /*7140*/  MUFU.EX2 R86, R104 ;  /* 0x0000006800567308 */ /* 0x0003e20000000800 */
[----:B0-----:R-:W-:-:S07]  /*7150*/  FSEL R70, R70, -INF , P2 ;  /* 0xff80000046467808 */ /* 0x001fce0001000000 */
[----:B------:R0:W-:Y:S01]  /*7160*/  MUFU.EX2 R66, R107 ;  /* 0x0000006b00427308 */ /* 0x0001e20000000800 */
[----:B-1----:R-:W-:Y:S02]  /*7170*/  FMNMX.FTZ R104, R62, R15, !PT ;  /* 0x0000000f3e687209 */ /* 0x002fe40007810000 */
[----:B--2---:R-:W-:Y:S02]  /*7180*/  FSEL R71, R71, -INF , P3 ;  /* 0xff80000047477808 */ /* 0x004fe40001800000 */
[----:B------:R-:W-:-:S03]  /*7190*/  FMNMX.FTZ R15, R63, R104, !PT ;  /* 0x000000683f0f7209 */ /* 0x000fc60007810000 */
[----:B------:R-:W-:Y:S01]  /*71a0*/  MUFU.EX2 R126, R126 ;  /* 0x0000007e007e7308 */ /* 0x000fe20000000800 */
[----:B------:R-:W-:Y:S01]  /*71b0*/  FMNMX.FTZ R104, R102, R15, !PT ;  /* 0x0000000f66687209 */ /* 0x000fe20007810000 */
[--C-:B0-----:R-:W-:Y:S01]  /*71c0*/  FFMA.FTZ R107, R115, UR6, -R124.reuse ;  /* 0x00000006736b7c23 */ /* 0x101fe2000801087c */
[----:B------:R-:W-:-:S02]  /*71d0*/  FFMA.FTZ R115, R119, UR6, -R124 ;  /* 0x0000000677737c23 */ /* 0x000fc4000801087c */
[----:B------:R-:W-:-:S03]  /*71e0*/  FMNMX.FTZ R15, R67, R104, !PT ;  /* 0x00000068430f7209 */ /* 0x000fc60007810000 */
[----:B------:R-:W-:Y:S01]  /*71f0*/  MUFU.EX2 R109, R109 ;  /* 0x0000006d006d7308 */ /* 0x000fe20000000800 */
[----:B------:R-:W-:-:S04]  /*7200*/  FMNMX.FTZ R104, R70, R15, !PT ;  /* 0x0000000f46687209 */ /* 0x000fc80007810000 */
[----:B------:R-:W-:Y:S01]  /*7210*/  FMNMX.FTZ R15, R71, R104, !PT ;  /* 0x00000068470f7209 */ /* 0x000fe20007810000 */
[----:B------:R-:W-:-:S01]  /*7220*/  FFMA.FTZ R104, R114, UR6, -R124 ;  /* 0x0000000672687c23 */ /* 0x000fc2000801087c */
[--C-:B------:R-:W-:Y:S01]  /*7230*/  FFMA.FTZ R114, R116, UR6, -R124.reuse ;  /* 0x0000000674727c23 */ /* 0x100fe2000801087c */
[----:B------:R0:W-:Y:S02]  /*7240*/  MUFU.EX2 R18, R112 ;  /* 0x0000007000127308 */ /* 0x0001e40000000800 */
[----:B------:R-:W1:Y:S06]  /*7250*/  SHFL.BFLY PT, R106, R15, 0x2, 0x1f ;  /* 0x0c401f000f6a7f89 */ /* 0x000e6c00000e0000 */
[----:B------:R-:W-:Y:S01]  /*7260*/  MUFU.EX2 R108, R108 ;  /* 0x0000006c006c7308 */ /* 0x000fe20000000800 */
[----:B0-----:R-:W-:-:S07]  /*7270*/  FFMA.FTZ R112, R118, UR6, -R124 ;  /* 0x0000000676707c23 */ /* 0x001fce000801087c */
[----:B------:R-:W-:Y:S08]  /*7280*/  MUFU.EX2 R111, R111 ;  /* 0x0000006f006f7308 */ /* 0x000ff00000000800 */
[----:B------:R-:W-:Y:S01]  /*7290*/  MUFU.EX2 R110, R110 ;  /* 0x0000006e006e7308 */ /* 0x000fe20000000800 */
[----:B-1----:R-:W-:-:S05]  /*72a0*/  FMNMX.FTZ R116, R15, R106, !PT ;  /* 0x0000006a0f747209 */ /* 0x002fca0007810000 */
[----:B------:R-:W0:Y:S02]  /*72b0*/  SHFL.BFLY PT, R15, R116, 0x1, 0x1f ;  /* 0x0c201f00740f7f89 */ /* 0x000e2400000e0000 */
[----:B------:R-:W-:Y:S08]  /*72c0*/  MUFU.EX2 R106, R114 ;  /* 0x00000072006a7308 */ /* 0x000ff00000000800 */
[----:B------:R1:W-:Y:S08]  /*72d0*/  MUFU.EX2 R114, R120 ;  /* 0x0000007800727308 */ /* 0x0003f00000000800 */
[----:B------:R-:W-:Y:S01]  /*72e0*/  MUFU.EX2 R93, R93 ;  /* 0x0000005d005d7308 */ /* 0x000fe20000000800 */
[----:B0-----:R-:W-:Y:S01]  /*72f0*/  FMNMX.FTZ R15, R116, R15, !PT ;  /* 0x0000000f740f7209 */ /* 0x001fe20007810000 */
[----:B------:R-:W-:-:S06]  /*7300*/  IMAD.U32 R116, RZ, RZ, UR6 ;  /* 0x00000006ff747e24 */ /* 0x000fcc000f8e00ff */
[----:B------:R-:W-:Y:S01]  /*7310*/  MUFU.EX2 R123, R123 ;  /* 0x0000007b007b7308 */ /* 0x000fe20000000800 */
[C---:B------:R-:W-:Y:S01]  /*7320*/  FSETP.NEU.FTZ.AND P2, PT, R15.reuse, -INF , PT ;  /* 0xff8000000f00780b */ /* 0x040fe20003f5d000 */
[----:B------:R-:W-:Y:S01]  /*7330*/  FFMA.FTZ R117, R15, R116, -8 ;  /* 0xc10000000f757423 */ /* 0x000fe20000010074 */
[----:B------:R-:W-:-:S04]  /*7340*/  FFMA.FTZ R116, R121, UR6, -R124 ;  /* 0x0000000679747c23 */ /* 0x000fc8000801087c */
[----:B------:R-:W-:Y:S01]  /*7350*/  FSEL R117, R117, RZ, P2 ;  /* 0x000000ff75757208 */ /* 0x000fe20001000000 */
[----:B------:R-:W-:Y:S04]  /*7360*/  MUFU.EX2 R99, R99 ;  /* 0x0000006300637308 */ /* 0x000fe80000000800 */
        /* <DEDUP_REMOVED lines=11> */
[----:B------:R-:W-:Y:S01]  /*7420*/  FSEL R90, R15, RZ, P2 ;  /* 0x000000ff0f5a7208 */ /* 0x000fe20001000000 */
[--C-:B------:R-:W-:Y:S01]  /*7430*/  FFMA.FTZ R13, R74, UR6, -R117.reuse ;  /* 0x000000064a0d7c23 */ /* 0x100fe20008010875 */
[----:B-1----:R-:W-:Y:S01]  /*7440*/  FMUL.FTZ R120, R77, UR6 ;  /* 0x000000064d787c20 */ /* 0x002fe20008410000 */
        /* <DEDUP_REMOVED lines=62> */
[----:B------:R-:W-:-:S06]  /*7830*/  FFMA.FTZ R98, R122, UR6, -R117 ;  /* 0x000000067a627c23 */ /* 0x000fcc0008010875 */
        /* <DEDUP_REMOVED lines=27> */
[----:B------:R-:W-:-:S03]  /*79f0*/  FFMA.FTZ R100, R87, UR6, -R117 ;  /* 0x0000000657647c23 */ /* 0x000fc60008010875 */
[----:B------:R-:W-:-:S03]  /*7a00*/  FADD.FTZ R2, R78, R121 ;  /* 0x000000794e027221 */ /* 0x000fc60000010000 */
        /* <DEDUP_REMOVED lines=86> */
.L_x_15435:
        /* <DEDUP_REMOVED lines=81> */
[----:B------:R-:W-:Y:S01]  /*8480*/  F2FP.SATFINITE.E4M3.F32.PACK_AB_MERGE_C R139, R102, R87, R63 ;  /* 0x00000057668b723e */ /* 0x000fe2000480703f */
[----:B------:R-:W-:Y:S06]  /*8490*/  @P1 BRA `(.L_x_15436) ;  /* 0xffffffc8000c1947 */ /* 0x000fec000383ffff */
[----:B------:R-:W-:-:S05]  /*84a0*/  UMOV UR11, UR21 ;  /* 0x00000015000b7c82 */ /* 0x000fca0008000000 */
.L_x_15425:
[----:B------:R-:W-:-:S06]  /*84b0*/  UISETP.GE.AND UP0, UPT, UR11, UR41, UPT ;  /* 0x000000290b00728c */ /* 0x000fcc000bf06270 */
[----:B------:R-:W-:-:S13]  /*84c0*/  PLOP3.LUT P1, PT, PT, PT, UP0, 0x80, 0x0 ;  /* 0x000000000000781c */ /* 0x000fda0003f2f008 */
[----:B------:R-:W-:Y:S05]  /*84d0*/  @!P1 BRA `(.L_x_15437) ;  /* 0x0000002c00209947 */ /* 0x000fea0003800000 */
[----:B------:R-:W-:Y:S01]  /*84e0*/  MOV R4, R15 ;  /* 0x0000000f00047202 */ /* 0x000fe20000000f00 */
[----:B------:R-:W-:Y:S01]  /*84f0*/  IMAD.MOV.U32 R5, RZ, RZ, R56 ;  /* 0x000000ffff057224 */ /* 0x000fe200078e0038 */
[----:B------:R-:W-:Y:S01]  /*8500*/  UMOV UR24, UR8 ;  /* 0x0000000800187c82 */ /* 0x000fe20008000000 */
[----:B------:R-:W-:Y:S01]  /*8510*/  UMOV UR19, UR10 ;  /* 0x0000000a00137c82 */ /* 0x000fe20008000000 */
[----:B------:R-:W-:-:S05]  /*8520*/  ULDC UR17, c[0x0][0x988] ;  /* 0x0002620000117ab9 */ /* 0x000fca0000000800 */
.L_x_15448:
[----:B------:R-:W-:-:S04]  /*8530*/  UIADD3 UR10, UR19, 0x1, URZ ;  /* 0x00000001130a7890 */ /* 0x000fc8000fffe03f */
[----:B------:R-:W-:-:S04]  /*8540*/  UISETP.NE.AND UP0, UPT, UR10, 0x2, UPT ;  /* 0x000000020a00788c */ /* 0x000fc8000bf05270 */
[----:B------:R-:W-:Y:S02]  /*8550*/  USEL UR8, URZ, 0x1, UP0 ;  /* 0x000000013f087887 */ /* 0x000fe40008000000 */
[----:B------:R-:W-:Y:S02]  /*8560*/  USEL UR10, UR10, URZ, UP0 ;  /* 0x0000003f0a0a7287 */ /* 0x000fe40008000000 */
[----:B------:R-:W-:Y:S01]  /*8570*/  ULOP3.LUT UR8, UR24, UR8, URZ, 0x3c, !UPT ;  /* 0x0000000818087292 */ /* 0x000fe2000f8e3c3f */
[----:B------:R-:W-:Y:S11]  /*8580*/  @!P0 BRA `(.L_x_15438) ;  /* 0x0000000000048947 */ /* 0x000ff60003800000 */
[----:B------:R-:W-:Y:S01]  /*8590*/  BPT.TRAP 0x1 ;  /* 0x000000040000795c */ /* 0x000fe20000300000 */
.L_x_15438:
[----:B------:R-:W-:Y:S01]  /*85a0*/  ULEA UR18, UR10, UR46, 0x3 ;  /* 0x0000002e0a127291 */ /* 0x000fe2000f8e183f */
[----:B------:R-:W-:-:S05]  /*85b0*/  IMAD.U32 R6, RZ, RZ, UR8 ;  /* 0x00000008ff067e24 */ /* 0x000fca000f8e00ff */
[----:B------:R-:W-:-:S04]  /*85c0*/  SHF.L.U32 R6, R6, 0x1f, RZ ;  /* 0x0000001f06067819 */ /* 0x000fc800000006ff */
[----:B------:R0:W1:Y:S01]  /*85d0*/  SYNCS.PHASECHK.TRANS64.TRYWAIT P1, [UR18+0x12430], R6 ;  /* 0x01243006ff0075a7 */ /* 0x0000620008020152 */
[----:B------:R-:W-:Y:S05]  /*85e0*/  @!P0 BRA `(.L_x_15439) ;  /* 0x0000000000048947 */ /* 0x000fea0003800000 */
[----:B------:R-:W-:Y:S01]  /*85f0*/  BPT.TRAP 0x1 ;  /* 0x000000040000795c */ /* 0x000fe20000300000 */
.L_x_15439:
[----:B-1----:R-:W-:Y:S05]  /*8600*/  @P1 BRA `(.L_x_15440) ;  /* 0x0000000000081947 */ /* 0x002fea0003800000 */
[----:B------:R-:W1:Y:S02]  /*8610*/  SYNCS.PHASECHK.TRANS64.TRYWAIT P1, [UR18+0x12430], R6 ;  /* 0x01243006ff0075a7 */ /* 0x000e640008020152 */
[----:B-1----:R-:W-:Y:S05]  /*8620*/  @!P1 BRA `(.L_x_15441) ;  /* 0x0000009800049947 */ /* 0x002fea0003800000 */
.L_x_15440:
        /* <DEDUP_REMOVED lines=63> */
.L_x_15442:
[----:B------:R-:W-:Y:S01]  /*8a20*/  ULEA UR13, UR19, UR46, 0x3 ;  /* 0x0000002e130d7291 */ /* 0x000fe2000f8e183f */
[----:B01----:R-:W-:-:S05]  /*8a30*/  IMAD.U32 R6, RZ, RZ, UR24 ;  /* 0x00000018ff067e24 */ /* 0x003fca000f8e00ff */
[----:B------:R-:W-:-:S04]  /*8a40*/  SHF.L.U32 R6, R6, 0x1f, RZ ;  /* 0x0000001f06067819 */ /* 0x000fc800000006ff */
[----:B------:R0:W1:Y:S01]  /*8a50*/  SYNCS.PHASECHK.TRANS64.TRYWAIT P1, [UR13+0x12450], R6 ;  /* 0x01245006ff0075a7 */ /* 0x000062000802014d */
[----:B------:R-:W-:Y:S05]  /*8a60*/  @!P0 BRA `(.L_x_15443) ;  /* 0x0000000000048947 */ /* 0x000fea0003800000 */
[----:B------:R-:W-:Y:S01]  /*8a70*/  BPT.TRAP 0x1 ;  /* 0x000000040000795c */ /* 0x000fe20000300000 */
.L_x_15443:
[----:B-1----:R-:W-:Y:S05]  /*8a80*/  @P1 BRA `(.L_x_15444) ;  /* 0x0000000000081947 */ /* 0x002fea0003800000 */
[----:B------:R-:W1:Y:S02]  /*8a90*/  SYNCS.PHASECHK.TRANS64.TRYWAIT P1, [UR13+0x12450], R6 ;  /* 0x01245006ff0075a7 */ /* 0x000e64000802014d */
[----:B-1----:R-:W-:Y:S05]  /*8aa0*/  @!P1 BRA `(.L_x_15445) ;  /* 0x0000009000fc9947 */ /* 0x002fea0003800000 */
.L_x_15444:
        /* <DEDUP_REMOVED lines=32> */
.L_x_15446:
        /* <DEDUP_REMOVED lines=27> */
[----:B------:R-:W-:Y:S01]  /*8e60*/  FMUL.FTZ R115, R0, R116 ;  /* 0x0000007400737220 */ /* 0x000fe20000410000 */
[----:B0-----:R-:W-:Y:S01]  /*8e70*/  FMNMX.FTZ R120, R6, R5, !PT ;  /* 0x0000000506787209 */ /* 0x001fe20007810000 */
[C---:B------:R-:W-:Y:S01]  /*8e80*/  FMUL.FTZ R19, R0.reuse, R132 ;  /* 0x0000008400137220 */ /* 0x040fe20000410000 */
[----:B------:R-:W0:Y:S01]  /*8e90*/  MUFU.TANH R8, R8 ;  /* 0x0000000800087308 */ /* 0x000e220000002400 */
[C---:B------:R-:W-:Y:S01]  /*8ea0*/  FMUL.FTZ R116, R0.reuse, R117 ;  /* 0x0000007500747220 */ /* 0x040fe20000410000 */
[C---:B------:R-:W-:Y:S01]  /*8eb0*/  FMUL.FTZ R117, R0.reuse, R118 ;  /* 0x0000007600757220 */ /* 0x040fe20000410000 */
[C---:B------:R-:W-:Y:S01]  /*8ec0*/  FMUL.FTZ R118, R0.reuse, R119 ;  /* 0x0000007700767220 */ /* 0x040fe20000410000 */
[----:B-1----:R-:W-:Y:S01]  /*8ed0*/  FMNMX.FTZ R15, R9, R4, !PT ;  /* 0x00000004090f7209 */ /* 0x002fe20007810000 */
        /* <DEDUP_REMOVED lines=70> */
[----:B------:R-:W-:Y:S01]  /*9340*/  UIADD3 UR18, UR18, 0x12440, URZ ;  /* 0x0001244012127890 */ /* 0x000fe2000fffe03f */
[----:B------:R-:W-:-:S03]  /*9350*/  IMAD.U32 R125, RZ, RZ, UR6 ;  /* 0x00000006ff7d7e24 */ /* 0x000fc6000f8e00ff */
        /* <DEDUP_REMOVED lines=141> */
[----:B-1----:R-:W-:-:S03]  /*9c30*/  FMNMX.FTZ R123, R120, R15, !PT ;  /* 0x0000000f787b7209 */ /* 0x002fc60007810000 */
[----:B------:R-:W0:Y:S04]  /*9c40*/  SHFL.BFLY PT, R15, R122, 0x1, 0x1f ;  /* 0x0c201f007a0f7f89 */ /* 0x000e2800000e0000 */
[----:B------:R-:W1:Y:S01]  /*9c50*/  SHFL.BFLY PT, R124, R123, 0x1, 0x1f ;  /* 0x0c201f007b7c7f89 */ /* 0x000e6200000e0000 */
[----:B0-----:R-:W-:Y:S02]  /*9c60*/  FMNMX.FTZ R56, R122, R15, !PT ;  /* 0x0000000f7a387209 */ /* 0x001fe40007810000 */
[----:B------:R-:W-:Y:S02]  /*9c70*/  MOV R122, UR6 ;  /* 0x00000006007a7c02 */ /* 0x000fe40008000f00 */
[----:B-1----:R-:W-:Y:S01]  /*9c80*/  FMNMX.FTZ R15, R123, R124, !PT ;  /* 0x0000007c7b0f7209 */ /* 0x002fe20007810000 */
[----:B------:R-:W-:-:S01]  /*9c90*/  FFMA.FTZ R120, R56, R125, -8 ;  /* 0xc100000038787423 */ /* 0x000fc2000001007d */
        /* <DEDUP_REMOVED lines=44> */
[----:B------:R-:W-:Y:S01]  /*9f60*/  FMUL.FTZ R5, R5, UR6 ;  /* 0x0000000605057c20 */ /* 0x000fe20008410000 */
        /* <DEDUP_REMOVED lines=204> */
.L_x_15447:
        /* <DEDUP_REMOVED lines=83> */
.L_x_15437:
[----:B------:R-:W-:Y:S06]  /*b160*/  BAR.ARV 0x8, 0x200 ;  /* 0x0208000000007b1d */ /* 0x000fec0000002000 */
[----:B------:R-:W-:Y:S05]  /*b170*/  @!P0 BRA `(.L_x_15449) ;  /* 0x0000000000048947 */ /* 0x000fea0003800000 */
[----:B------:R-:W-:Y:S01]  /*b180*/  BPT.TRAP 0x1 ;  /* 0x000000040000795c */ /* 0x000fe20000300000 */
.L_x_15449:
[----:B------:R-:W-:Y:S01]  /*b190*/  ULEA UR16, UR10, UR46, 0x3 ;  /* 0x0000002e0a107291 */ /* 0x000fe2000f8e183f */
[----:B------:R-:W-:-:S05]  /*b1a0*/  IMAD.U32 R0, RZ, RZ, UR8 ;  /* 0x00000008ff007e24 */ /* 0x000fca000f8e00ff */
[----:B------:R-:W-:-:S04]  /*b1b0*/  SHF.L.U32 R0, R0, 0x1f, RZ ;  /* 0x0000001f00007819 */ /* 0x000fc800000006ff */
[----:B------:R0:W1:Y:S01]  /*b1c0*/  SYNCS.PHASECHK.TRANS64.TRYWAIT P1, [UR16+0x12450], R0 ;  /* 0x01245000ff0075a7 */ /* 0x0000620008020150 */
[----:B------:R-:W-:Y:S05]  /*b1d0*/  @!P0 BRA `(.L_x_15450) ;  /* 0x0000000000048947 */ /* 0x000fea0003800000 */
[----:B------:R-:W-:Y:S01]  /*b1e0*/  BPT.TRAP 0x1 ;  /* 0x000000040000795c */ /* 0x000fe20000300000 */
.L_x_15450:
[----:B-1----:R-:W-:Y:S05]  /*b1f0*/  @P1 BRA `(.L_x_15451) ;  /* 0x0000000000081947 */ /* 0x002fea0003800000 */
[----:B------:R-:W1:Y:S02]  /*b200*/  SYNCS.PHASECHK.TRANS64.TRYWAIT P1, [UR16+0x12450], R0 ;  /* 0x01245000ff0075a7 */ /* 0x000e640008020150 */
[----:B-1----:R-:W-:Y:S05]  /*b210*/  @!P1 BRA `(.L_x_15452) ;  /* 0x0000006c00389947 */ /* 0x002fea0003800000 */
.L_x_15451:
        /* <DEDUP_REMOVED lines=12> */
[----:B------:R-:W-:Y:S01]  /*b2e0*/  @UP0 ULDC.64 UR14, c[0x0][0x9c8] ;  /* 0x00027200000e0ab9 */ /* 0x000fe20000000a00 */
[----:B------:R-:W-:Y:S01]  /*b2f0*/  @UP0 USHF.R.S32.HI UR11, URZ, 0x1f, UR43 ;  /* 0x0000001f3f0b0899 */ /* 0x000fe2000801142b */
[----:B------:R-:W-:Y:S01]  /*b300*/  UMOV UR18, UR8 ;  /* 0x0000000800127c82 */ /* 0x000fe20008000000 */
[----:B------:R-:W-:Y:S01]  /*b310*/  @UP0 UIMAD UR7, UR40, UR14, URZ ;  /* 0x0000000e280702a4 */ /* 0x000fe2000f8e023f */
[----:B------:R-:W-:Y:S01]  /*b320*/  QGMMA.64x64x32.F32.E4M3.E4M3 R24, R152, gdesc[UR16], R24, gsb0 ;  /* 0x00e0001098187df3 */ /* 0x000fe20008000818 */
        /* <DEDUP_REMOVED lines=72> */
.L_x_15453:
        /* <DEDUP_REMOVED lines=36> */
.L_x_15417:
        /* <DEDUP_REMOVED lines=13> */
[----:B------:R-:W-:Y:S01]  /*bac0*/  UIMAD.WIDE.U32 UR4, UR43, UR8, URZ ;  /* 0x000000082b0472a5 */ /* 0x000fe2000f8e003f */
[----:B------:R-:W-:Y:S01]  /*bad0*/  IADD3 R7, R7, -0x80, RZ ;  /* 0xffffff8007077810 */ /* 0x000fe20007ffe0ff */
[----:B------:R-:W-:Y:S01]  /*bae0*/  UIMAD UR6, UR7, UR8, URZ ;  /* 0x00000008070672a4 */ /* 0x000fe2000f8e023f */
[----:B------:R-:W-:Y:S01]  /*baf0*/  ISETP.EQ.OR P0, PT, R3, 0x3, !P0 ;  /* 0x000000030300780c */ /* 0x000fe20004702670 */
[----:B------:R-:W-:Y:S01]  /*bb00*/  UIMAD UR8, UR7, UR10, URZ ;  /* 0x0000000a070872a4 */ /* 0x000fe2000f8e023f */
[----:B------:R-:W-:Y:S01]  /*bb10*/  SHF.R.S32.HI R8, RZ, 0x1f, R7 ;  /* 0x0000001fff087819 */ /* 0x000fe20000011407 */
[----:B------:R-:W-:Y:S01]  /*bb20*/  IMAD.U32 R22, RZ, RZ, UR4 ;  /* 0x00000004ff167e24 */ /* 0x000fe2000f8e00ff */
[----:B------:R-:W-:Y:S01]  /*bb30*/  SEL R91, R28, R29, P0 ;  /* 0x0000001d1c5b7207 */ /* 0x000fe20000000000 */
[----:B------:R-:W-:Y:S01]  /*bb40*/  UIMAD UR9, UR43, UR9, UR6 ;  /* 0x000000092b0972a4 */ /* 0x000fe2000f8e0206 */
[----:B------:R-:W-:Y:S01]  /*bb50*/  LEA.HI R3, R8, R7, RZ, 0x7 ;  /* 0x0000000708037211 */ /* 0x000fe200078f38ff */
[----:B------:R-:W-:Y:S01]  /*bb60*/  IMAD.U32 R23, RZ, RZ, UR5 ;  /* 0x00000005ff177e24 */ /* 0x000fe2000f8e00ff */
[----:B------:R-:W-:Y:S01]  /*bb70*/  SEL R87, R29, R28, P0 ;  /* 0x0000001c1d577207 */ /* 0x000fe20000000000 */
[----:B------:R-:W1:Y:S01]  /*bb80*/  S2UR UR4, SR_CTAID.Y ;  /* 0x00000000000479c3 */ /* 0x000e620000002600 */
[----:B0-----:R-:W-:Y:S01]  /*bb90*/  LOP3.LUT R4, R3, 0xffffff80, RZ, 0xc0, !PT ;  /* 0xffffff8003047812 */ /* 0x001fe200078ec0ff */
[----:B------:R-:W-:Y:S01]  /*bba0*/  UIADD3 UR9, UR5, UR9, URZ ;  /* 0x0000000905097290 */ /* 0x000fe2000fffe03f */
[----:B------:R-:W-:Y:S01]  /*bbb0*/  SEL R75, R44, R45, P0 ;  /* 0x0000002d2c4b7207 */ /* 0x000fe20000000000 */
[----:B------:R-:W-:Y:S01]  /*bbc0*/  UIMAD.WIDE.U32 UR6, UR43, UR10, URZ ;  /* 0x0000000a2b0672a5 */ /* 0x000fe2000f8e003f */
[----:B------:R-:W-:Y:S01]  /*bbd0*/  SEL R71, R45, R44, P0 ;  /* 0x0000002c2d477207 */ /* 0x000fe20000000000 */
[----:B------:R-:W-:Y:S01]  /*bbe0*/  IMAD.IADD R10, R7, 0x1, -R4 ;  /* 0x00000001070a7824 */ /* 0x000fe200078e0a04 */
[----:B------:R-:W0:Y:S01]  /*bbf0*/  S2R R44, SR_CTAID.X ;  /* 0x00000000002c7919 */ /* 0x000e220000002500 */
[----:B------:R-:W3:Y:S01]  /*bc00*/  LDC R29, c[0x0][0xbe8] ;  /* 0x0002fa00ff1d7b82 */ /* 0x000ee20000000800 */
[----:B------:R-:W-:Y:S01]  /*bc10*/  LEA.HI R8, R8, R7, RZ, 0x2 ;  /* 0x0000000708087211 */ /* 0x000fe200078f10ff */
[----:B------:R-:W-:Y:S01]  /*bc20*/  IMAD.U32 R23, RZ, RZ, UR9 ;  /* 0x00000009ff177e24 */ /* 0x000fe2000f8e00ff */
[----:B------:R-:W-:Y:S01]  /*bc30*/  SHF.R.S32.HI R9, RZ, 0x1f, R10 ;  /* 0x0000001fff097819 */ /* 0x000fe2000001140a */
[----:B------:R-:W-:Y:S01]  /*bc40*/  UIMAD UR8, UR43, UR11, UR8 ;  /* 0x0000000b2b0872a4 */ /* 0x000fe2000f8e0208 */
[----:B------:R-:W-:Y:S01]  /*bc50*/  SHF.R.S32.HI R4, RZ, 0x7, R3 ;  /* 0x00000007ff047819 */ /* 0x000fe20000011403 */
[----:B------:R-:W-:Y:S01]  /*bc60*/  BSSY B0, `(.L_x_15455) ;  /* 0x00000f0000007945 */ /* 0x000fe20003800000 */
[----:B------:R-:W-:Y:S01]  /*bc70*/  LEA.HI R12, R9, R10, RZ, 0x2 ;  /* 0x0000000a090c7211 */ /* 0x000fe200078f10ff */
[----:B------:R-:W-:Y:S01]  /*bc80*/  UIADD3 UR8, UR7, UR8, URZ ;  /* 0x0000000807087290 */ /* 0x000fe2000fffe03f */
[----:B------:R-:W-:-:S02]  /*bc90*/  LOP3.LUT R8, R8, 0xfffffffc, RZ, 0xc0, !PT ;  /* 0xfffffffc08087812 */ /* 0x000fc400078ec0ff */
[--C-:B------:R-:W-:Y:S02]  /*bca0*/  SHF.R.S32.HI R14, RZ, 0x2, R12.reuse ;  /* 0x00000002ff0e7819 */ /* 0x100fe4000001140c */
[----:B------:R-:W-:Y:S01]  /*bcb0*/  SHF.R.S32.HI R5, RZ, 0x1f, R12 ;  /* 0x0000001fff057819 */ /* 0x000fe2000001140c */
[----:B------:R-:W-:Y:S01]  /*bcc0*/  IMAD.IADD R7, R7, 0x1, -R8 ;  /* 0x0000000107077824 */ /* 0x000fe200078e0a08 */
[----:B------:R-:W-:Y:S02]  /*bcd0*/  LEA.HI R9, R9, R10, RZ, 0x5 ;  /* 0x0000000a09097211 */ /* 0x000fe400078f28ff */
[----:B------:R-:W-:Y:S02]  /*bce0*/  LEA.HI R5, R5, R14, RZ, 0x3 ;  /* 0x0000000e05057211 */ /* 0x000fe400078f18ff */
[----:B------:R-:W-:Y:S02]  /*bcf0*/  SEL R73, R40, R41, P0 ;  /* 0x0000002928497207 */ /* 0x000fe40000000000 */
[----:B------:R-:W-:Y:S01]  /*bd00*/  LOP3.LUT R3, R5, 0xfffffff8, RZ, 0xc0, !PT ;  /* 0xfffffff805037812 */ /* 0x000fe200078ec0ff */
[----:B------:R-:W-:Y:S01]  /*bd10*/  IMAD.HI R5, R4, 0x55555556, RZ ;  /* 0x5555555604057827 */ /* 0x000fe200078e02ff */
[----:B------:R-:W-:-:S02]  /*bd20*/  SEL R69, R41, R40, P0 ;  /* 0x0000002829457207 */ /* 0x000fc40000000000 */
        /* <DEDUP_REMOVED lines=12> */
[----:B------:R-:W-:Y:S01]  /*bdf0*/  IADD3 R14, R7, -R14, RZ ;  /* 0x8000000e070e7210 */ /* 0x000fe20007ffe0ff */
[----:B------:R-:W-:Y:S01]  /*be00*/  IMAD.U32 R9, RZ, RZ, UR7 ;  /* 0x00000007ff097e24 */ /* 0x000fe2000f8e00ff */
        /* <DEDUP_REMOVED lines=11> */
[----:B------:R-:W-:Y:S01]  /*bec0*/  ULDC.64 UR8, c[0x0][0xb28] ;  /* 0x0002ca0000087ab9 */ /* 0x000fe20000000a00 */
[----:B------:R-:W-:Y:S01]  /*bed0*/  SEL R13, R38, R39, P0 ;  /* 0x00000027260d7207 */ /* 0x000fe20000000000 */
[----:B------:R-:W4:Y:S01]  /*bee0*/  @P2 LDC R52, c[0x0][0xbf0] ;  /* 0x0002fc00ff342b82 */ /* 0x000f220000000800 */
[----:B------:R-:W-:-:S02]  /*bef0*/  SEL R53, R39, R38, P0 ;  /* 0x0000002627357207 */ /* 0x000fc40000000000 */
[----:B------:R-:W-:Y:S02]  /*bf00*/  SEL R65, R48, R49, P0 ;  /* 0x0000003130417207 */ /* 0x000fe40000000000 */
[----:B------:R-:W-:Y:S01]  /*bf10*/  SEL R83, R36, R37, P0 ;  /* 0x0000002524537207 */ /* 0x000fe20000000000 */
[C---:B---3--:R-:W-:Y:S01]  /*bf20*/  IMAD R18, R4.reuse, UR40, RZ ;  /* 0x0000002804127c24 */ /* 0x048fe2000f8e02ff */
[----:B------:R-:W-:Y:S01]  /*bf30*/  SEL R79, R37, R36, P0 ;  /* 0x00000024254f7207 */ /* 0x000fe20000000000 */
[----:B------:R-:W-:Y:S01]  /*bf40*/  IMAD.WIDE.U32 R22, R4, UR44, R22 ;  /* 0x0000002c04167c25 */ /* 0x000fe2000f8e0016 */
[----:B------:R-:W-:Y:S02]  /*bf50*/  SEL R15, R30, R31, P0 ;  /* 0x0000001f1e0f7207 */ /* 0x000fe40000000000 */
[----:B------:R-:W-:Y:S01]  /*bf60*/  SEL R59, R31, R30, P0 ;  /* 0x0000001e1f3b7207 */ /* 0x000fe20000000000 */
[----:B------:R-:W-:Y:S01]  /*bf70*/  IMAD R5, R5, UR44, R18 ;  /* 0x0000002c05057c24 */ /* 0x000fe2000f8e0212 */
[----:B------:R-:W-:-:S02]  /*bf80*/  SEL R11, R46, R47, P0 ;  /* 0x0000002f2e0b7207 */ /* 0x000fc40000000000 */
[----:B------:R-:W-:Y:S01]  /*bf90*/  SEL R47, R47, R46, P0 ;  /* 0x0000002e2f2f7207 */ /* 0x000fe20000000000 */
[----:B------:R-:W-:Y:S01]  /*bfa0*/  IMAD.IADD R23, R23, 0x1, R5 ;  /* 0x0000000117177824 */ /* 0x000fe200078e0205 */
[----:B------:R-:W3:Y:S01]  /*bfb0*/  @P2 LDC R46, c[0x0][0xbf0] ;  /* 0x0002fc00ff2e2b82 */ /* 0x000ee20000000800 */
[----:B------:R-:W-:Y:S01]  /*bfc0*/  SEL R61, R49, R48, P0 ;  /* 0x00000030313d7207 */ /* 0x000fe20000000000 */
[----:B0-----:R-:W-:Y:S01]  /*bfd0*/  @P2 IMAD.HI.U32 R35, R44, R35, RZ ;  /* 0x000000232c232227 */ /* 0x001fe200078e00ff */
[----:B------:R-:W-:Y:S02]  /*bfe0*/  SEL R49, R26, R27, P0 ;  /* 0x0000001b1a317207 */ /* 0x000fe40000000000 */
[----:B------:R-:W-:Y:S02]  /*bff0*/  SEL R57, R27, R26, P0 ;  /* 0x0000001a1b397207 */ /* 0x000fe40000000000 */
[----:B------:R-:W-:Y:S02]  /*c000*/  SEL R25, R42, R43, P0 ;  /* 0x0000002b2a197207 */ /* 0x000fe40000000000 */
[----:B------:R-:W-:-:S02]  /*c010*/  SEL R37, R43, R42, P0 ;  /* 0x0000002a2b257207 */ /* 0x000fc40000000000 */
[----:B------:R-:W-:Y:S02]  /*c020*/  LOP3.LUT R27, R12, 0x7ffffffc, RZ, 0xc0, !PT ;  /* 0x7ffffffc0c1b7812 */ /* 0x000fe400078ec0ff */
[----:B------:R-:W-:Y:S02]  /*c030*/  SEL R19, R50, R51, P0 ;  /* 0x0000003332137207 */ /* 0x000fe40000000000 */
[----:B------:R-:W-:Y:S01]  /*c040*/  SEL R21, R54, R55, P0 ;  /* 0x0000003736157207 */ /* 0x000fe20000000000 */
[C---:B------:R-:W-:Y:S01]  /*c050*/  IMAD.IADD R27, R10.reuse, 0x1, -R27 ;  /* 0x000000010a1b7824 */ /* 0x040fe200078e0a1b */
[----:B------:R-:W-:Y:S02]  /*c060*/  LOP3.LUT P1, RZ, R10, 0x3, RZ, 0xc0, !PT ;  /* 0x000000030aff7812 */ /* 0x000fe4000782c0ff */
[----:B------:R-:W-:Y:S01]  /*c070*/  MOV R8, UR6 ;  /* 0x0000000600087c02 */ /* 0x000fe20008000f00 */
[----:B------:R-:W-:Y:S01]  /*c080*/  ULDC.64 UR6, c[0x0][0xb48] ;  /* 0x0002d20000067ab9 */ /* 0x000fe20000000a00 */
[----:B------:R-:W-:-:S02]  /*c090*/  SEL R17, R51, R50, P0 ;  /* 0x0000003233117207 */ /* 0x000fc40000000000 */
        /* <DEDUP_REMOVED lines=32> */
[----:B------:R-:W-:Y:S01]  /*c2a0*/  IMAD.MOV.U32 R33, RZ, RZ, R44 ;  /* 0x000000ffff217224 */ /* 0x000fe200078e002c */
[----:B------:R-:W-:Y:S01]  /*c2b0*/  IADD3 R38, RZ, -UR43, RZ ;  /* 0x8000002bff267c10 */ /* 0x000fe2000fffe0ff */
[----:B------:R-:W-:Y:S01]  /*c2c0*/  SHFL.IDX PT, R49, R71, R34, 0x1c1f ;  /* 0x001c1f2247317589 */ /* 0x000fe200000e0000 */
[----:B---3--:R-:W-:Y:S01]  /*c2d0*/  @P2 SHF.R.U32.HI R33, RZ, R46, R35 ;  /* 0x0000002eff212219 */ /* 0x008fe20000011623 */
[----:B------:R-:W-:-:S02]  /*c2e0*/  IMAD R35, R65, UR44, R36 ;  /* 0x0000002c41237c24 */ /* 0x000fc4000f8e0224 */
[----:B--2---:R-:W-:Y:S01]  /*c2f0*/  IMAD R67, R67, R38, UR4 ;  /* 0x0000000443437e24 */ /* 0x004fe2000f8e0226 */
[----:B------:R-:W-:Y:S01]  /*c300*/  ULDC.64 UR4, c[0x0][0xbe0] ;  /* 0x0002f80000047ab9 */ /* 0x000fe20000000a00 */
[----:B------:R-:W-:Y:S01]  /*c310*/  IMAD.IADD R35, R9, 0x1, R35 ;  /* 0x0000000109237824 */ /* 0x000fe200078e0223 */
[----:B------:R-:W0:Y:S02]  /*c320*/  SHFL.IDX PT, R48, R69, R34, 0x1c1f ;  /* 0x001c1f2245307589 */ /* 0x000e2400000e0000 */
[----:B------:R-:W-:Y:S02]  /*c330*/  SHF.R.S32.HI R38, RZ, 0x1f, R67 ;  /* 0x0000001fff267819 */ /* 0x000fe40000011443 */
        /* <DEDUP_REMOVED lines=17> */
[----:B------:R-:W-:Y:S01]  /*c450*/  IMAD.MOV R38, RZ, RZ, -R37 ;  /* 0x000000ffff267224 */ /* 0x000fe200078e0a25 */
[----:B--2---:R-:W-:Y:S01]  /*c460*/  MOV R34, R8 ;  /* 0x0000000800227202 */ /* 0x004fe20000000f00 */
        /* <DEDUP_REMOVED lines=27> */
[----:B------:R-:W-:Y:S01]  /*c620*/  IMAD R33, R45, UR9, R36 ;  /* 0x000000092d217c24 */ /* 0x000fe2000f8e0224 */
[----:B------:R-:W-:Y:S01]  /*c630*/  IADD3 R23, R35, R23, RZ ;  /* 0x0000001723177210 */ /* 0x000fe20007ffe0ff */
[----:B------:R-:W-:Y:S01]  /*c640*/  IMAD.WIDE.U32 R36, R45, UR8, R8 ;  /* 0x000000082d247c25 */ /* 0x000fe2000f8e0008 */
[----:B------:R-:W-:Y:S01]  /*c650*/  SEL R8, R40, R41, P0 ;  /* 0x0000002928087207 */ /* 0x000fe20000000000 */
[----:B------:R-:W-:Y:S01]  /*c660*/  ULDC.64 UR8, c[0x0][0xb00] ;  /* 0x0002c00000087ab9 */ /* 0x000fe20000000a00 */
[C---:B------:R-:W-:Y:S01]  /*c670*/  LEA R40, P2, R34.reuse, UR6, 0x2 ;  /* 0x0000000622287c11 */ /* 0x040fe2000f8410ff */
[----:B------:R-:W-:Y:S01]  /*c680*/  IMAD.IADD R9, R37, 0x1, R33 ;  /* 0x0000000125097824 */ /* 0x000fe200078e0221 */
[----:B------:R-:W-:Y:S01]  /*c690*/  ULDC UR6, c[0x0][0xa88] ;  /* 0x0002a20000067ab9 */ /* 0x000fe20000000800 */
[----:B0-----:R-:W-:Y:S01]  /*c6a0*/  ULEA UR4, UR5, UR4, 0x18 ;  /* 0x0000000405047291 */ /* 0x001fe2000f8ec03f */
[----:B------:R-:W-:Y:S01]  /*c6b0*/  LEA.HI.X R33, R34, UR7, R23, 0x2, P2 ;  /* 0x0000000722217c11 */ /* 0x000fe200090f1417 */
[----:B------:R-:W-:Y:S01]  /*c6c0*/  SHFL.IDX PT, R44, R40, 0x1, 0x1c1f ;  /* 0x003c1f00282c7f89 */ /* 0x000fe200000e0000 */
[----:B------:R-:W-:Y:S01]  /*c6d0*/  IMAD R53, R29, UR6, RZ ;  /* 0x000000061d357c24 */ /* 0x000fe2000f8e02ff */
[----:B------:R-:W-:Y:S01]  /*c6e0*/  UIADD3 UR4, UR4, 0x12420, URZ ;  /* 0x0001242004047890 */ /* 0x000fe2000fffe03f */
[----:B------:R-:W-:Y:S01]  /*c6f0*/  LEA R54, P3, R36, UR8, 0x2 ;  /* 0x0000000824367c11 */ /* 0x000fe2000f8610ff */
[----:B------:R1:W-:Y:S01]  /*c700*/  SHFL.IDX PT, R34, R40, RZ, 0x1c1f ;  /* 0x001c1fff28227589 */ /* 0x0003e200000e0000 */
[----:B------:R-:W-:Y:S01]  /*c710*/  SEL R23, R42, R39, P0 ;  /* 0x000000272a177207 */ /* 0x000fe20000000000 */
[----:B------:R-:W-:Y:S01]  /*c720*/  UPRMT UR4, URZ, 0x654, UR4 ;  /* 0x000006543f047896 */ /* 0x000fe20008000004 */
[-C--:B------:R-:W-:Y:S01]  /*c730*/  ISETP.GE.OR P2, PT, R28, R53.reuse, P1 ;  /* 0x000000351c00720c */ /* 0x080fe20000f46670 */
[----:B------:R-:W0:Y:S01]  /*c740*/  SHFL.IDX PT, R35, R33, RZ, 0x1c1f ;  /* 0x001c1fff21237589 */ /* 0x000e2200000e0000 */
[----:B------:R-:W-:-:S02]  /*c750*/  ISETP.GE.OR P1, PT, R52, R53, P1 ;  /* 0x000000353400720c */ /* 0x000fc40000f26670 */
[----:B------:R-:W-:Y:S01]  /*c760*/  LEA.HI.X R55, R36, UR9, R9, 0x2, P3 ;  /* 0x0000000924377c11 */ /* 0x000fe200098f1409 */
[----:B------:R-:W2:Y:S01]  /*c770*/  SHFL.IDX PT, R45, R33, 0x1, 0x1c1f ;  /* 0x003c1f00212d7f89 */ /* 0x000ea200000e0000 */
[----:B------:R-:W-:Y:S02]  /*c780*/  ISETP.GE.AND P3, PT, R28, R53, PT ;  /* 0x000000351c00720c */ /* 0x000fe40003f66270 */
[----:B------:R-:W-:Y:S01]  /*c790*/  SYNCS.ARRIVE.TRANS64.RED.A1T0 RZ, [UR4], RZ ;  /* 0x000000ffffff79a7 */ /* 0x000fe20008100404 */
[----:B------:R3:W4:Y:S01]  /*c7a0*/  SHFL.IDX PT, R46, R54, RZ, 0x1c1f ;  /* 0x001c1fff362e7589 */ /* 0x00072200000e0000 */
[----:B------:R-:W-:Y:S02]  /*c7b0*/  SEL R9, R39, R42, P0 ;  /* 0x0000002a27097207 */ /* 0x000fe40000000000 */
[----:B------:R-:W-:Y:S01]  /*c7c0*/  SEL R36, R43, R48, P0 ;  /* 0x000000302b247207 */ /* 0x000fe20000000000 */
[----:B------:R3:W3:Y:S01]  /*c7d0*/  SHFL.IDX PT, R47, R55, RZ, 0x1c1f ;  /* 0x001c1fff372f7589 */ /* 0x0006e200000e0000 */
[----:B------:R-:W-:-:S02]  /*c7e0*/  SEL R37, R32, R49, P0 ;  /* 0x0000003120257207 */ /* 0x000fc40000000000 */
[----:B------:R-:W-:Y:S01]  /*c7f0*/  SEL R39, R49, R32, P0 ;  /* 0x0000002031277207 */ /* 0x000fe20000000000 */
[----:B------:R-:W-:Y:S01]  /*c800*/  IMAD.SHL.U32 R49, R27, 0x2, RZ ;  /* 0x000000021b317824 */ /* 0x000fe200078e00ff */
[----:B-1----:R-:W-:Y:S02]  /*c810*/  SEL R40, R31, R50, P0 ;  /* 0x000000321f287207 */ /* 0x002fe40000000000 */
[----:B------:R-:W-:Y:S02]  /*c820*/  SEL R42, R50, R31, P0 ;  /* 0x0000001f322a7207 */ /* 0x000fe40000000000 */
[----:B------:R-:W-:Y:S02]  /*c830*/  SEL R41, R30, R51, P0 ;  /* 0x000000331e297207 */ /* 0x000fe40000000000 */
[----:B------:R-:W-:Y:S01]  /*c840*/  SEL R43, R51, R30, P0 ;  /* 0x0000001e332b7207 */ /* 0x000fe20000000000 */
[----:B0-----:R0:W-:Y:S04]  /*c850*/  @!P2 ST.E desc[UR50][R34.64], R2 ;  /* 0x000000022200a985 */ /* 0x0011e8000c101932 */
        /* <DEDUP_REMOVED lines=15> */
[----:B---34-:R-:W-:Y:S02]  /*c950*/  @!P1 IMAD.WIDE R28, R49, 0x4, R46 ;  /* 0x00000004311c9825 */ /* 0x018fe400078e022e */
        /* <DEDUP_REMOVED lines=32> */
.L_x_15456:
[----:B------:R-:W-:Y:S05]  /*cb60*/  BSYNC B0 ;  /* 0x0000000000007941 */ /* 0x000fea0003800000 */
.L_x_15455:
        /* <DEDUP_REMOVED lines=37> */
[C---:B------:R-:W-:Y:S01]  /*cdc0*/  @!P0 IMAD.WIDE R2, R49.reuse, 0x4, R30 ;  /* 0x0000000431028825 */ /* 0x040fe200078e021e */
[----:B------:R-:W-:Y:S02]  /*cdd0*/  @!P3 LEA.HI R0, R6, R6, RZ, 0x1 ;  /* 0x000000060600b211 */ /* 0x000fe400078f08ff */
[----:B------:R-:W-:Y:S01]  /*cde0*/  @!P4 LEA.HI R8, R8, R8, RZ, 0x1 ;  /* 0x000000080808c211 */ /* 0x000fe200078f08ff */
[----:B------:R-:W-:Y:S01]  /*cdf0*/  VIADD R49, R49, 0x38 ;  /* 0x0000003831317836 */ /* 0x000fe20000000000 */
        /* <DEDUP_REMOVED lines=10> */
[----:B------:R-:W-:Y:S01]  /*cea0*/  ISETP.GE.AND P0, PT, R49, UR4, PT ;  /* 0x0000000431007c0c */ /* 0x000fe2000bf06270 */
[--C-:B------:R-:W-:Y:S01]  /*ceb0*/  @!P3 IMAD.WIDE R8, R9, 0x4, R30.reuse ;  /* 0x000000040908b825 */ /* 0x100fe200078e021e */
[----:B0-----:R-:W-:Y:S01]  /*cec0*/  @!P6 LOP3.LUT R23, R0, 0xfffffffe, RZ, 0xc0, !PT ;  /* 0xfffffffe0017e812 */ /* 0x001fe200078ec0ff */
[----:B------:R0:W-:Y:S02]  /*ced0*/  @!P2 ST.E.64 desc[UR50][R6.64], R26 ;  /* 0x0000001a0600a985 */ /* 0x0001e4000c101b32 */
[----:B------:R-:W-:-:S02]  /*cee0*/  @!P4 IMAD.WIDE R2, R11, 0x4, R30 ;  /* 0x000000040b02c825 */ /* 0x000fc400078e021e */
[----:B------:R0:W-:Y:S02]  /*cef0*/  @!P3 ST.E.64 desc[UR50][R8.64], R14 ;  /* 0x0000000e0800b985 */ /* 0x0001e4000c101b32 */
[--C-:B------:R-:W-:Y:S02]  /*cf00*/  @!P6 IMAD.WIDE R10, R23, 0x4, R30.reuse ;  /* 0x00000004170ae825 */ /* 0x100fe400078e021e */
        /* <DEDUP_REMOVED lines=10> */
.L_x_15454:
        /* <DEDUP_REMOVED lines=15> */
[----:B------:R-:W-:Y:S01]  /*d0a0*/  MOV R5, R0 ;  /* 0x0000000000057202 */ /* 0x000fe20000000f00 */
        /* <DEDUP_REMOVED lines=42> */
.L_x_15413:
        /* <DEDUP_REMOVED lines=18> */
.L_x_15457:
[----:B------:R-:W-:Y:S01]  /*d470*/  ULDC UR41, c[0x0][0xc50] ;  /* 0x0003140000297ab9 */ /* 0x000fe20000000800 */
[----:B------:R-:W-:Y:S01]  /*d480*/  UMOV UR39, UR6 ;  /* 0x0000000600277c82 */ /* 0x000fe20008000000 */
[----:B------:R-:W-:-:S11]  /*d490*/  UISETP.NE.AND UP0, UPT, UR41, 0x1, UPT ;  /* 0x000000012900788c */ /* 0x000fd6000bf05270 */
[----:B------:R-:W-:Y:S01]  /*d4a0*/  @UP0 ULDC UR4, c[0x0][0xc54] ;  /* 0x0003150000040ab9 */ /* 0x000fe20000000800 */
[----:B------:R-:W-:Y:S01]  /*d4b0*/  @UP0 ULDC UR7, c[0x0][0xc58] ;  /* 0x0003160000070ab9 */ /* 0x000fe20000000800 */
[----:B------:R-:W-:-:S04]  /*d4c0*/  UIMAD.WIDE.U32 UR4, UR6, UR4, URZ ;  /* 0x00000004060472a5 */ /* 0x000fc8000f8e003f */
[----:B------:R-:W-:-:S12]  /*d4d0*/  @UP0 USHF.R.U32.HI UR39, URZ, UR7, UR5 ;  /* 0x000000073f270299 */ /* 0x000fd80008011605 */
.L_x_15458:
[----:B------:R-:W-:Y:S01]  /*d4e0*/  ISETP.GE.AND P0, PT, R29, RZ, PT ;  /* 0x000000ff1d00720c */ /* 0x000fe20003f06270 */
[----:B------:R-:W-:Y:S01]  /*d4f0*/  UIADD3 UR4, -UR39, URZ, URZ ;  /* 0x0000003f27047290 */ /* 0x000fe2000fffe13f */
[----:B------:R-:W-:Y:S01]  /*d500*/  IMAD.MOV.U32 R0, RZ, RZ, 0x1 ;  /* 0x00000001ff007424 */ /* 0x000fe200078e00ff */
[----:B------:R-:W-:Y:S01]  /*d510*/  MOV R2, RZ ;  /* 0x000000ff00027202 */ /* 0x000fe20000000f00 */
[----:B------:R-:W-:Y:S01]  /*d520*/  IMAD.MOV.U32 R3, RZ, RZ, 0x1 ;  /* 0x00000001ff037424 */ /* 0x000fe200078e00ff */
[----:B------:R-:W-:-:S08]  /*d530*/  UIMAD UR41, UR41, UR4, UR6 ;  /* 0x00000004292972a4 */ /* 0x000fd0000f8e0206 */
        /* <DEDUP_REMOVED lines=75> */
.L_x_15460:
[----:B------:R-:W-:Y:S02]  /*d9f0*/  UIMAD UR48, UR41, UR38, URZ ;  /* 0x00000026293072a4 */ /* 0x000fe4000f8e023f */
[----:B------:R-:W-:-:S04]  /*da00*/  MOV R3, UR38 ;  /* 0x0000002600037c02 */ /* 0x000fc80008000f00 */
        /* <DEDUP_REMOVED lines=32> */
.L_x_15461:
        /* <DEDUP_REMOVED lines=20> */
.L_x_15462:
        /* <DEDUP_REMOVED lines=20> */
.L_x_15463:
        /* <DEDUP_REMOVED lines=18> */
.L_x_15464:
        /* <DEDUP_REMOVED lines=17> */
.L_x_15517:
[----:B------:R-:W-:Y:S01]  /*e0c0*/  UMOV UR4, 0xa0 ;  /* 0x000000a000047882 */ /* 0x000fe20000000000 */
[----:B------:R-:W-:Y:S01]  /*e0d0*/  LOP3.LUT R26, R28, 0x60, R10, 0xf8, !PT ;  /* 0x000000601c1a7812 */ /* 0x000fe200078ef80a */
[----:B------:R-:W-:Y:S01]  /*e0e0*/  UIMAD UR4, UR49, UR4, -0xa0 ;  /* 0xffffff60310474a4 */ /* 0x000fe2000f8e0204 */
[----:B------:R-:W1:Y:S01]  /*e0f0*/  @P2 LDC R3, c[0x0][0x434] ;  /* 0x00010d00ff032b82 */ /* 0x000e620000000800 */
[----:B------:R-:W-:Y:S02]  /*e100*/  SHF.R.S32.HI R15, RZ, 0x1f, R20 ;  /* 0x0000001fff0f7819 */ /* 0x000fe40000011414 */
[C---:B------:R-:W-:Y:S02]  /*e110*/  LOP3.LUT R14, R26.reuse, 0x80, RZ, 0xfc, !PT ;  /* 0x000000801a0e7812 */ /* 0x040fe400078efcff */
[----:B------:R-:W-:Y:S01]  /*e120*/  IADD3 R5, R26, UR4, RZ ;  /* 0x000000041a057c10 */ /* 0x000fe2000fffe0ff */
[----:B------:R2:W-:Y:S01]  /*e130*/  STL [R1+0x1c], R15 ;  /* 0x00001c0f01007387 */ /* 0x0005e20000100800 */
[----:B------:R-:W-:Y:S01]  /*e140*/  IADD3 R11, R14, UR4, RZ ;  /* 0x000000040e0b7c10 */ /* 0x000fe2000fffe0ff */
[----:B------:R-:W3:Y:S01]  /*e150*/  @P2 LDC R7, c[0x0][0x438] ;  /* 0x00010e00ff072b82 */ /* 0x000ee20000000800 */
[C---:B------:R-:W-:Y:S01]  /*e160*/  ISETP.GE.AND P1, PT, R5.reuse, UR36, PT ;  /* 0x0000002405007c0c */ /* 0x040fe2000bf26270 */
[----:B-----5:R-:W-:Y:S01]  /*e170*/  IMAD.IADD R8, R5, 0x1, R16 ;  /* 0x0000000105087824 */ /* 0x020fe200078e0210 */
[----:B------:R-:W-:Y:S01]  /*e180*/  SHF.L.U32 R13, R17, 0x6, RZ ;  /* 0x00000006110d7819 */ /* 0x000fe200000006ff */
[----:B------:R2:W-:Y:S02]  /*e190*/  STL [R1+0x10], R14 ;  /* 0x0000100e01007387 */ /* 0x0005e40000100800 */
[----:B------:R-:W-:-:S08]  /*e1a0*/  IMAD.MOV.U32 R9, RZ, RZ, R8 ;  /* 0x000000ffff097224 */ /* 0x000fd000078e0008 */
[----:B------:R-:W4:Y:S01]  /*e1b0*/  @!P1 LDC.64 R4, c[0x0][0x428] ;  /* 0x00010a00ff049b82 */ /* 0x000f220000000a00 */
[----:B-1----:R-:W-:-:S05]  /*e1c0*/  @P2 IMAD.HI.U32 R2, R8, R3, RZ ;  /* 0x0000000308022227 */ /* 0x002fca00078e00ff */
[----:B---3--:R-:W-:Y:S02]  /*e1d0*/  @P2 SHF.R.U32.HI R9, RZ, R7, R2 ;  /* 0x00000007ff092219 */ /* 0x008fe40000011602 */
        /* <DEDUP_REMOVED lines=18> */
[----:B---3--:R-:W3:Y:S01]  /*e300*/  @!P0 LDC.64 R6, c[0x0][0x428] ;  /* 0x00010a00ff068b82 */ /* 0x008ee20000000a00 */
        /* <DEDUP_REMOVED lines=9> */
[----:B---3--:R-:W-:Y:S01]  /*e3a0*/  @!P0 IMAD R2, R15, R6, RZ ;  /* 0x000000060f028224 */ /* 0x008fe200078e02ff */
[----:B------:R-:W-:-:S03]  /*e3b0*/  @!P0 SHF.R.S32.HI R3, RZ, 0x1f, R12 ;  /* 0x0000001fff038819 */ /* 0x000fc6000001140c */
[----:B------:R-:W-:Y:S02]  /*e3c0*/  @!P0 IMAD R7, R20, R7, R2 ;  /* 0x0000000714078224 */ /* 0x000fe400078e0202 */
[----:B------:R-:W-:-:S04]  /*e3d0*/  @!P0 IMAD.MOV.U32 R2, RZ, RZ, R12 ;  /* 0x000000ffff028224 */ /* 0x000fc800078e000c */
[----:B------:R-:W-:-:S04]  /*e3e0*/  @!P0 IMAD.WIDE.U32 R2, R20, R6, R2 ;  /* 0x0000000614028225 */ /* 0x000fc800078e0002 */
[----:B------:R-:W-:Y:S01]  /*e3f0*/  @!P0 IMAD.IADD R7, R7, 0x1, R3 ;  /* 0x0000000107078824 */ /* 0x000fe200078e0203 */
[----:B-1----:R-:W-:Y:S01]  /*e400*/  @!P0 LEA R8, P1, R2, R8, 0x2 ;  /* 0x0000000802088211 */ /* 0x002fe200078210ff */
[----:B------:R-:W-:-:S03]  /*e410*/  IMAD.MOV.U32 R6, RZ, RZ, RZ ;  /* 0x000000ffff067224 */ /* 0x000fc600078e00ff */
[----:B------:R-:W-:Y:S01]  /*e420*/  @!P0 LEA.HI.X R9, R2, R9, R7, 0x2, P1 ;  /* 0x0000000902098211 */ /* 0x000fe200008f1407 */
[----:B------:R-:W-:-:S04]  /*e430*/  ULOP3.LUT UR4, UR45, 0x2, URZ, 0xfc, !UPT ;  /* 0x000000022d047892 */ /* 0x000fc8000f8efc3f */
[----:B------:R1:W5:Y:S01]  /*e440*/  @!P0 LDG.E R6, desc[UR50][R8.64] ;  /* 0x0000003208068981 */ /* 0x000362000c1e1900 */
[----:B------:R-:W-:Y:S02]  /*e450*/  ISETP.GT.U32.AND P0, PT, R14, 0x9f, PT ;  /* 0x0000009f0e00780c */ /* 0x000fe40003f04070 */
[----:B------:R-:W-:Y:S01]  /*e460*/  LOP3.LUT R0, R0, 0xfffffffd, RZ, 0xc0, !PT ;  /* 0xfffffffd00007812 */ /* 0x000fe200078ec0ff */
[----:B-1----:R-:W-:-:S10]  /*e470*/  IMAD.U32 R8, RZ, RZ, UR4 ;  /* 0x00000004ff087e24 */ /* 0x002fd4000f8e00ff */
[----:B------:R-:W-:Y:S02]  /*e480*/  @P0 LOP3.LUT R0, R0, 0x2, RZ, 0xfc, !PT ;  /* 0x0000000200000812 */ /* 0x000fe400078efcff */
[----:B------:R-:W-:Y:S02]  /*e490*/  ISETP.NE.AND P0, PT, R8, 0x3, PT ;  /* 0x000000030800780c */ /* 0x000fe40003f05270 */
[----:B------:R-:W-:Y:S02]  /*e4a0*/  MOV R8, UR39 ;  /* 0x0000002700087c02 */ /* 0x000fe40008000f00 */
[----:B------:R-:W-:Y:S02]  /*e4b0*/  IADD3 R2, -R12, RZ, RZ ;  /* 0x000000ff0c027210 */ /* 0x000fe40007ffe1ff */
[----:B------:R-:W-:Y:S01]  /*e4c0*/  SHF.R.S32.HI R8, RZ, 0x1f, R8 ;  /* 0x0000001fff087819 */ /* 0x000fe20000011408 */
[----:B------:R-:W-:Y:S02]  /*e4d0*/  IMAD.SHL.U32 R3, R18, 0x10, RZ ;  /* 0x0000001012037824 */ /* 0x000fe400078e00ff */
[----:B------:R-:W-:Y:S01]  /*e4e0*/  IMAD R7, R19, R2, R11 ;  /* 0x0000000213077224 */ /* 0x000fe200078e020b */
[----:B------:R-:W-:Y:S01]  /*e4f0*/  LOP3.LUT R2, R10, 0x80, RZ, 0xc0, !PT ;  /* 0x000000800a027812 */ /* 0x000fe200078ec0ff */
[----:B------:R2:W-:Y:S01]  /*e500*/  STL [R1+0x14], R8 ;  /* 0x0000140801007387 */ /* 0x0005e20000100800 */
[----:B------:R-:W-:Y:S01]  /*e510*/  IMAD.SHL.U32 R11, R17, 0x4, RZ ;  /* 0x00000004110b7824 */ /* 0x000fe200078e00ff */
[----:B------:R-:W-:-:S02]  /*e520*/  LOP3.LUT R3, R3, 0x600, RZ, 0xc0, !PT ;  /* 0x0000060003037812 */ /* 0x000fc400078ec0ff */
[----:B------:R-:W-:-:S04]  /*e530*/  LOP3.LUT R2, R2, 0x10, R17, 0xf8, !PT ;  /* 0x0000001002027812 */ /* 0x000fc800078ef811 */
[----:B------:R-:W-:Y:S02]  /*e540*/  LOP3.LUT R2, R2, 0x10, R11, 0x78, !PT ;  /* 0x0000001002027812 */ /* 0x000fe400078e780b */
        /* <DEDUP_REMOVED lines=10> */
[----:B--2---:R-:W-:Y:S06]  /*e5f0*/  @!P0 BRA `(.L_x_15466) ;  /* 0x0000000000048947 */ /* 0x004fec0003800000 */
[----:B------:R-:W-:Y:S01]  /*e600*/  BPT.TRAP 0x1 ;  /* 0x000000040000795c */ /* 0x000fe20000300000 */
.L_x_15466:
[----:B------:R-:W-:Y:S01]  /*e610*/  IMAD.MOV.U32 R8, RZ, RZ, 0x1 ;  /* 0x00000001ff087424 */ /* 0x000fe200078e00ff */
[----:B------:R-:W-:-:S04]  /*e620*/  SHF.R.S32.HI R21, RZ, 0x1f, R5 ;  /* 0x0000001fff157819 */ /* 0x000fc80000011405 */
[----:B------:R-:W-:-:S04]  /*e630*/  SHF.L.U32 R9, R8, 0x1f, RZ ;  /* 0x0000001f08097819 */ /* 0x000fc800000006ff */
[----:B------:R1:W2:Y:S02]  /*e640*/  SYNCS.PHASECHK.TRANS64.TRYWAIT P0, [UR43+0x12480], R9 ;  /* 0x01248009ff0075a7 */ /* 0x0002a4000800016b */
[C---:B-1----:R-:W-:Y:S01]  /*e650*/  IMAD.SHL.U32 R9, R17.reuse, 0x80, RZ ;  /* 0x0000008011097824 */ /* 0x042fe200078e00ff */
[----:B------:R-:W-:-:S04]  /*e660*/  SHF.L.U32 R17, R17, 0x4, RZ ;  /* 0x0000000411117819 */ /* 0x000fc800000006ff */
[----:B------:R-:W-:-:S04]  /*e670*/  LOP3.LUT R9, R9, 0x180, RZ, 0xc0, !PT ;  /* 0x0000018009097812 */ /* 0x000fc800078ec0ff */
[----:B------:R-:W-:Y:S02]  /*e680*/  LOP3.LUT R8, R9, 0x30, R2, 0xf8, !PT ;  /* 0x0000003009087812 */ /* 0x000fe400078ef802 */
[----:B------:R-:W-:Y:S02]  /*e690*/  LOP3.LUT R2, R2, 0x40, RZ, 0xc0, !PT ;  /* 0x0000004002027812 */ /* 0x000fe400078ec0ff */
[----:B------:R-:W-:-:S04]  /*e6a0*/  LOP3.LUT R8, R8, 0x30, R17, 0x78, !PT ;  /* 0x0000003008087812 */ /* 0x000fc800078e7811 */
[----:B------:R-:W-:-:S05]  /*e6b0*/  IADD3 R2, R8, R3, R2 ;  /* 0x0000000308027210 */ /* 0x000fca0007ffe002 */
[----:B------:R1:W-:Y:S02]  /*e6c0*/  STL [R1+0x18], R2 ;  /* 0x0000180201007387 */ /* 0x0003e40000100800 */
[----:B-12---:R-:W-:Y:S05]  /*e6d0*/  @!P0 BRA `(.L_x_15467) ;  /* 0x0000003800408947 */ /* 0x006fea0003800000 */
.L_x_15518:
        /* <DEDUP_REMOVED lines=26> */
[----:B0-----:R-:W-:Y:S01]  /*e880*/  IMAD.SHL.U32 R14, R14, 0x10, RZ ;  /* 0x000000100e0e7824 */ /* 0x001fe200078e00ff */
[----:B------:R-:W-:-:S04]  /*e890*/  IADD3 R3, R3, R10, RZ ;  /* 0x0000000a03037210 */ /* 0x000fc80007ffe0ff */
[----:B------:R-:W-:Y:S01]  /*e8a0*/  LOP3.LUT R14, R14, 0x30, RZ, 0xc0, !PT ;  /* 0x000000300e0e7812 */ /* 0x000fe200078ec0ff */
[----:B------:R-:W-:-:S03]  /*e8b0*/  IMAD.WIDE.U32 R2, R13, UR39, R2 ;  /* 0x000000270d027c25 */ /* 0x000fc6000f8e0002 */
[----:B-1----:R-:W-:Y:S02]  /*e8c0*/  ISETP.GE.AND P2, PT, R14, R15, PT ;  /* 0x0000000f0e00720c */ /* 0x002fe40003f46270 */
[----:B--2---:R-:W-:Y:S01]  /*e8d0*/  R2UR UR6, R11 ;  /* 0x000000000b0672ca */ /* 0x004fe200000e0000 */
[----:B------:R-:W-:-:S04]  /*e8e0*/  IMAD.WIDE.U32 R10, R13, UR39, R8 ;  /* 0x000000270d0a7c25 */ /* 0x000fc8000f8e0008 */
[----:B------:R-:W-:-:S04]  /*e8f0*/  IMAD.MOV.U32 R8, RZ, RZ, -0xa0 ;  /* 0xffffff60ff087424 */ /* 0x000fc800078e00ff */
[----:B------:R-:W-:-:S04]  /*e900*/  IMAD R8, R12, R8, UR36 ;  /* 0x000000240c087e24 */ /* 0x000fc8000f8e0208 */
[----:B------:R-:W-:Y:S01]  /*e910*/  UIMAD UR4, UR6, UR4, URZ ;  /* 0x00000004060472a4 */ /* 0x000fe2000f8e023f */
[----:B------:R-:W-:Y:S02]  /*e920*/  IADD3 R8, -R28, R8, RZ ;  /* 0x000000081c087210 */ /* 0x000fe40007ffe1ff */
[----:B------:R-:W-:Y:S01]  /*e930*/  ULDC.64 UR6, c[0x0][0x318] ;  /* 0x0000c60000067ab9 */ /* 0x000fe20000000a00 */
[----:B------:R-:W-:Y:S01]  /*e940*/  UIMAD UR4, UR39, UR5, UR4 ;  /* 0x00000005270472a4 */ /* 0x000fe2000f8e0204 */
[----:B------:R-:W-:Y:S01]  /*e950*/  IMAD.U32 R17, RZ, RZ, UR7 ;  /* 0x00000007ff117e24 */ /* 0x000fe2000f8e00ff */
[----:B------:R-:W-:Y:S02]  /*e960*/  IADD3 R9, P0, R10, UR6, RZ ;  /* 0x000000060a097c10 */ /* 0x000fe4000ff1e0ff */
[----:B------:R-:W-:Y:S02]  /*e970*/  ISETP.GE.AND P4, PT, R8, 0x1, PT ;  /* 0x000000010800780c */ /* 0x000fe40003f86270 */
[----:B------:R-:W-:-:S02]  /*e980*/  IADD3.X R10, R17, UR4, R11, P0, !PT ;  /* 0x00000004110a7c10 */ /* 0x000fc400087fe40b */
[----:B------:R-:W-:-:S04]  /*e990*/  IADD3 R18, P0, R2, UR6, RZ ;  /* 0x0000000602127c10 */ /* 0x000fc8000ff1e0ff */
[----:B------:R-:W-:Y:S01]  /*e9a0*/  IADD3.X R17, R17, UR4, R3, P0, !PT ;  /* 0x0000000411117c10 */ /* 0x000fe200087fe403 */
[----:B------:R-:W-:-:S03]  /*e9b0*/  UMOV UR4, 0xffffffff ;  /* 0xffffffff00047882 */ /* 0x000fc60000000000 */
[----:B------:R-:W-:Y:S05]  /*e9c0*/  BRA.DIV UR4, `(.L_x_15468) ;  /* 0x0000003604a07947 */ /* 0x000fea000b800000 */
        /* <DEDUP_REMOVED lines=27> */
[----:B0-----:R-:W-:-:S04]  /*eb80*/  IADD3 R2, P1, R12, R2, RZ ;  /* 0x000000020c027210 */ /* 0x001fc80007f3e0ff */
[----:B-1----:R-:W-:-:S05]  /*eb90*/  IADD3.X R3, RZ, R3, RZ, P1, !PT ;  /* 0x00000003ff037210 */ /* 0x002fca0000ffe4ff */
        /* <DEDUP_REMOVED lines=9> */
.L_x_15530:
        /* <DEDUP_REMOVED lines=20> */
.L_x_15469:
[----:B------:R-:W-:Y:S01]  /*ed70*/  SYNCS.ARRIVE.TRANS64.A1T0 RZ, [UR43+0x12470], RZ ;  /* 0x012470ffffff79a7 */ /* 0x000fe2000810002b */
[----:B------:R-:W-:Y:S05]  /*ed80*/  @!P6 BRA `(.L_x_15470) ;  /* 0x000000000004e947 */ /* 0x000fea0003800000 */
[----:B------:R-:W-:Y:S01]  /*ed90*/  BPT.TRAP 0x1 ;  /* 0x000000040000795c */ /* 0x000fe20000300000 */
.L_x_15470:
[----:B------:R-:W-:-:S04]  /*eda0*/  MOV R2, 0x1 ;  /* 0x0000000100027802 */ /* 0x000fc80000000f00 */
[----:B------:R-:W-:-:S04]  /*edb0*/  SHF.L.U32 R2, R2, 0x1f, RZ ;  /* 0x0000001f02027819 */ /* 0x000fc800000006ff */
[----:B------:R-:W1:Y:S02]  /*edc0*/  SYNCS.PHASECHK.TRANS64.TRYWAIT P2, [UR43+0x12440], R2 ;  /* 0x01244002ff0075a7 */ /* 0x000e64000804016b */
[----:B-1----:R-:W-:Y:S05]  /*edd0*/  @!P2 BRA `(.L_x_15471) ;  /* 0x000000380070a947 */ /* 0x002fea0003800000 */
.L_x_15531:
        /* <DEDUP_REMOVED lines=35> */
[----:B------:R-:W-:Y:S02]  /*f010*/  MOV R7, UR7 ;  /* 0x0000000700077c02 */ /* 0x000fe40008000f00 */
        /* <DEDUP_REMOVED lines=15> */
[----:B0-----:R-:W-:-:S04]  /*f110*/  @P3 IADD3 R14, P2, R24, R14, RZ ;  /* 0x0000000e180e3210 */ /* 0x001fc80007f5e0ff */
[----:B-1----:R-:W-:Y:S01]  /*f120*/  @P3 IADD3.X R3, RZ, R2, RZ, P2, !PT ;  /* 0x00000002ff033210 */ /* 0x002fe200017fe4ff */
        /* <DEDUP_REMOVED lines=15> */
[----:B-1----:R-:W-:-:S03]  /*f220*/  @P1 IMAD.MOV.U32 R2, RZ, RZ, R8 ;  /* 0x000000ffff021224 */ /* 0x002fc600078e0008 */
[----:B------:R-:W-:-:S05]  /*f230*/  @P1 MOV R3, R9 ;  /* 0x0000000900031202 */ /* 0x000fca0000000f00 */
[----:B---3--:R0:W-:Y:S02]  /*f240*/  @P1 LDGSTS.E.BYPASS.LTC128B.128 [R18+0xea00], desc[UR50][R2.64], !P5 ;  /* 0x0ea0000002121fae */ /* 0x0081e4000e901d72 */
.L_x_15543:
        /* <DEDUP_REMOVED lines=9> */
.L_x_15474:
[----:B------:R-:W-:Y:S05]  /*f2e0*/  BSYNC B0 ;  /* 0x0000000000007941 */ /* 0x000fea0003800000 */
.L_x_15473:
        /* <DEDUP_REMOVED lines=9> */
.L_x_15475:
        /* <DEDUP_REMOVED lines=30> */
.L_x_15476:
[----:B------:R-:W-:Y:S01]  /*f560*/  UISETP.NE.AND UP0, UPT, UR47, URZ, UPT ;  /* 0x0000003f2f00728c */ /* 0x000fe2000bf05270 */
[----:B------:R-:W-:Y:S01]  /*f570*/  IMAD.U32 R3, RZ, RZ, UR46 ;  /* 0x0000002eff037e24 */ /* 0x000fe2000f8e00ff */
[----:B------:R-:W0:Y:S01]  /*f580*/  LDC R6, c[0x0][0x448] ;  /* 0x00011200ff067b82 */ /* 0x000e220000000800 */
[----:B------:R-:W-:Y:S01]  /*f590*/  IMAD.U32 R4, RZ, RZ, UR36 ;  /* 0x00000024ff047e24 */ /* 0x000fe2000f8e00ff */
[----:B------:R-:W-:Y:S01]  /*f5a0*/  MOV R5, UR37 ;  /* 0x0000002500057c02 */ /* 0x000fe20008000f00 */
[----:B------:R-:W-:Y:S01]  /*f5b0*/  IMAD R26, R3, 0xc0, R26 ;  /* 0x000000c0031a7824 */ /* 0x000fe200078e021a */
[----:B------:R-:W-:Y:S01]  /*f5c0*/  PLOP3.LUT P0, PT, PT, PT, UP0, 0x80, 0x0 ;  /* 0x000000000000781c */ /* 0x000fe20003f0f008 */
[----:B------:R-:W-:Y:S01]  /*f5d0*/  IMAD.MOV.U32 R2, RZ, RZ, R4 ;  /* 0x000000ffff027224 */ /* 0x000fe200078e0004 */
[----:B------:R-:W-:Y:S01]  /*f5e0*/  PLOP3.LUT P1, PT, PT, PT, UP0, 0x80, 0x0 ;  /* 0x000000000000781c */ /* 0x000fe20003f2f008 */
[----:B------:R-:W-:Y:S01]  /*f5f0*/  IMAD.MOV.U32 R0, RZ, RZ, R26 ;  /* 0x000000ffff007224 */ /* 0x000fe200078e001a */
[----:B------:R-:W-:Y:S01]  /*f600*/  ULDC.64 UR6, c[0x0][0x2c8] ;  /* 0x0000b20000067ab9 */ /* 0x000fe20000000a00 */
        /* <DEDUP_REMOVED lines=21> */
[----:B------:R-:W-:Y:S01]  /*f760*/  VIADD R26, R26, 0x80 ;  /* 0x000000801a1a7836 */ /* 0x000fe20000000000 */
[----:B------:R-:W-:Y:S01]  /*f770*/  IADD3 R5, R5, R7, RZ ;  /* 0x0000000705057210 */ /* 0x000fe20007ffe0ff */
[----:B------:R-:W-:Y:S02]  /*f780*/  IMAD R0, R0, UR6, RZ ;  /* 0x0000000600007c24 */ /* 0x000fe4000f8e02ff */
[----:B------:R-:W-:Y:S02]  /*f790*/  IMAD.MOV.U32 R8, RZ, RZ, R26 ;  /* 0x000000ffff087224 */ /* 0x000fe400078e001a */
[----:B------:R-:W-:Y:S02]  /*f7a0*/  IMAD R7, R9, UR7, R0 ;  /* 0x0000000709077c24 */ /* 0x000fe4000f8e0200 */
[----:B------:R-:W-:Y:S01]  /*f7b0*/  @P0 IMAD.HI.U32 R0, R26, UR8, RZ ;  /* 0x000000081a000c27 */ /* 0x000fe2000f8e00ff */
[----:B------:R-:W-:-:S03]  /*f7c0*/  @UP0 ULDC UR8, c[0x0][0x450] ;  /* 0x0001140000080ab9 */ /* 0x000fc60000000800 */
[----:B------:R-:W-:Y:S01]  /*f7d0*/  IMAD.WIDE.U32 R4, R9, UR6, R4 ;  /* 0x0000000609047c25 */ /* 0x000fe2000f8e0004 */
        /* <DEDUP_REMOVED lines=22> */
[----:B------:R-:W-:Y:S01]  /*f940*/  MOV R7, UR46 ;  /* 0x0000002e00077c02 */ /* 0x000fe20008000f00 */
[----:B------:R-:W-:Y:S02]  /*f950*/  ULDC UR4, c[0x0][0x288] ;  /* 0x0000a20000047ab9 */ /* 0x000fe40000000800 */
[----:B------:R-:W1:Y:S01]  /*f960*/  SHFL.IDX PT, R2, R4, RZ, 0x1c1f ;  /* 0x001c1fff04027589 */ /* 0x000e6200000e0000 */
[----:B------:R-:W-:Y:S02]  /*f970*/  IMAD R6, R6, UR4, RZ ;  /* 0x0000000406067c24 */ /* 0x000fe4000f8e02ff */
[----:B------:R-:W-:Y:S01]  /*f980*/  IMAD R7, R7, 0xc0, R28 ;  /* 0x000000c007077824 */ /* 0x000fe200078e021c */
[----:B------:R-:W2:Y:S03]  /*f990*/  SHFL.IDX PT, R11, R0, 0x1, 0x1c1f ;  /* 0x003c1f00000b7f89 */ /* 0x000ea600000e0000 */
[C---:B------:R-:W-:Y:S01]  /*f9a0*/  VIADD R10, R7.reuse, 0x20 ;  /* 0x00000020070a7836 */ /* 0x040fe20000000000 */
[-C--:B------:R-:W-:Y:S01]  /*f9b0*/  ISETP.GE.AND P2, PT, R7, R6.reuse, PT ;  /* 0x000000060700720c */ /* 0x080fe20003f46270 */
[----:B------:R-:W3:Y:S04]  /*f9c0*/  SHFL.IDX PT, R9, R4, 0x1, 0x1c1f ;  /* 0x003c1f0004097f89 */ /* 0x000ee800000e0000 */
[----:B------:R-:W4:Y:S04]  /*f9d0*/  SHFL.IDX PT, R12, R0, 0x2, 0x1c1f ;  /* 0x005c1f00000c7f89 */ /* 0x000f2800000e0000 */
[----:B------:R-:W-:Y:S04]  /*f9e0*/  SHFL.IDX PT, R0, R0, 0x3, 0x1c1f ;  /* 0x007c1f0000007f89 */ /* 0x000fe800000e0000 */
        /* <DEDUP_REMOVED lines=23> */
[----:B0-----:R-:W0:Y:S04]  /*fb60*/  SHFL.IDX PT, R2, R8, RZ, 0x1c1f ;  /* 0x001c1fff08027589 */ /* 0x001e2800000e0000 */
[----:B-1----:R-:W-:Y:S01]  /*fb70*/  @!P1 IMAD.X R3, RZ, RZ, R4, P2 ;  /* 0x000000ffff039224 */ /* 0x002fe200010e0604 */
[----:B------:R-:W-:Y:S01]  /*fb80*/  ISETP.GE.AND P2, PT, R11, R6, PT ;  /* 0x000000060b00720c */ /* 0x000fe20003f46270 */
[----:B------:R-:W1:-:S12]  /*fb90*/  SHFL.IDX PT, R8, R8, 0x1, 0x1c1f ;  /* 0x003c1f0008087f89 */ /* 0x000e5800000e0000 */
[----:B------:R-:W-:Y:S02]  /*fba0*/  @!P2 IADD3 R0, P3, R24, R14, RZ ;  /* 0x0000000e1800a210 */ /* 0x000fe40007f7e0ff */
[----:B------:R2:W3:Y:S02]  /*fbb0*/  SHFL.IDX PT, R14, R5, 0x1, 0x1c1f ;  /* 0x003c1f00050e7f89 */ /* 0x0004e400000e0000 */
[----:B0-----:R-:W-:Y:S01]  /*fbc0*/  @!P2 IADD3.X R17, RZ, R2, RZ, P3, !PT ;  /* 0x00000002ff11a210 */ /* 0x001fe20001ffe4ff */
[----:B------:R-:W-:-:S05]  /*fbd0*/  @!P1 IMAD.MOV.U32 R2, RZ, RZ, R9 ;  /* 0x000000ffff029224 */ /* 0x000fca00078e0009 */
[----:B------:R0:W-:Y:S02]  /*fbe0*/  @!P1 LDGSTS.E.BYPASS.LTC128B.128 [R18+0xba00], desc[UR50][R2.64], !P0 ;  /* 0x0ba0000002129fae */ /* 0x0001e4000c101d72 */
[----:B0-----:R-:W-:Y:S02]  /*fbf0*/  @!P2 IMAD.MOV.U32 R2, RZ, RZ, R0 ;  /* 0x000000ffff02a224 */ /* 0x001fe400078e0000 */
[----:B------:R-:W-:-:S05]  /*fc00*/  @!P2 IMAD.MOV.U32 R3, RZ, RZ, R17 ;  /* 0x000000ffff03a224 */ /* 0x000fca00078e0011 */
[----:B-1-3--:R2:W-:Y:S02]  /*fc10*/  @!P2 LDGSTS.E.BYPASS.LTC128B.128 [R18+0xc200], desc[UR50][R2.64], !P0 ;  /* 0x0c2000000212afae */ /* 0x00a5e4000c101d72 */
.L_x_15556:
[----:B------:R-:W-:Y:S02]  /*fc20*/  VIADD R7, R7, 0xa0 ;  /* 0x000000a007077836 */ /* 0x000fe40000000000 */
[----:B------:R-:W-:-:S03]  /*fc30*/  IMAD.MOV.U32 R0, RZ, RZ, 0x1 ;  /* 0x00000001ff007424 */ /* 0x000fc600078e00ff */
[----:B------:R-:W-:Y:S02]  /*fc40*/  ISETP.GE.AND P1, PT, R7, R6, PT ;  /* 0x000000060700720c */ /* 0x000fe40003f26270 */
[----:B------:R-:W-:-:S11]  /*fc50*/  SHF.L.U32 R0, R0, 0x1f, RZ ;  /* 0x0000001f00007819 */ /* 0x000fd600000006ff */
[----:B--2---:R-:W-:-:S04]  /*fc60*/  @!P1 IADD3 R2, P2, R24, R14, RZ ;  /* 0x0000000e18029210 */ /* 0x004fc80007f5e0ff */
[----:B------:R-:W-:-:S05]  /*fc70*/  @!P1 IADD3.X R3, RZ, R8, RZ, P2, !PT ;  /* 0x00000008ff039210 */ /* 0x000fca00017fe4ff */
        /* <DEDUP_REMOVED lines=11> */
.L_x_15557:
[----:B------:R-:W-:-:S04]  /*fd30*/  UIADD3 UR4, UR49, -0x2, URZ ;  /* 0xfffffffe31047890 */ /* 0x000fc8000fffe03f */
[----:B------:R-:W-:-:S06]  /*fd40*/  UISETP.GE.AND UP0, UPT, UR4, UR48, UPT ;  /* 0x000000300400728c */ /* 0x000fcc000bf06270 */
[----:B------:R-:W-:-:S13]  /*fd50*/  PLOP3.LUT P0, PT, PT, PT, UP0, 0x80, 0x0 ;  /* 0x000000000000781c */ /* 0x000fda0003f0f008 */
[----:B------:R-:W-:Y:S05]  /*fd60*/  @!P0 BRA `(.L_x_15479) ;  /* 0x0000001400648947 */ /* 0x000fea0003800000 */
[----:B------:R-:W1:Y:S01]  /*fd70*/  S2R R2, SR_TID.X ;  /* 0x0000000000027919 */ /* 0x000e620000002100 */
[----:B------:R-:W-:Y:S01]  /*fd80*/  UIADD3 UR4, UR41, 0x1, URZ ;  /* 0x0000000129047890 */ /* 0x000fe2000fffe03f */
[----:B0-----:R-:W-:Y:S01]  /*fd90*/  LOP3.LUT R0, RZ, UR40, RZ, 0x33, !PT ;  /* 0x00000028ff007c12 */ /* 0x001fe2000f8e33ff */
[----:B------:R-:W-:Y:S01]  /*fda0*/  ULOP3.LUT UR5, URZ, UR42, URZ, 0x33, !UPT ;  /* 0x0000002a3f057292 */ /* 0x000fe2000f8e333f */
[----:B------:R-:W-:Y:S01]  /*fdb0*/  IMAD.MOV.U32 R24, RZ, RZ, 0x1 ;  /* 0x00000001ff187424 */ /* 0x000fe200078e00ff */
[----:B------:R-:W-:Y:S01]  /*fdc0*/  UIMAD UR4, UR4, UR38, URZ ;  /* 0x00000026040472a4 */ /* 0x000fe2000f8e023f */
[----:B------:R-:W-:-:S05]  /*fdd0*/  MOV R21, RZ ;  /* 0x000000ff00157202 */ /* 0x000fca0000000f00 */
[----:B------:R-:W-:-:S04]  /*fde0*/  LOP3.LUT R3, RZ, UR4, RZ, 0x33, !PT ;  /* 0x00000004ff037c12 */ /* 0x000fc8000f8e33ff */
[----:B------:R-:W-:Y:S01]  /*fdf0*/  VIMNMX3 R3, R0, UR5, R3, !PT ;  /* 0x0000000500037c0f */ /* 0x000fe2000f800103 */
[----:B-1----:R-:W-:-:S05]  /*fe00*/  IMAD.SHL.U32 R2, R2, 0x20, RZ ;  /* 0x0000002002027824 */ /* 0x002fca00078e00ff */
[----:B------:R-:W-:-:S04]  /*fe10*/  LOP3.LUT R2, R2, 0x60, RZ, 0xc0, !PT ;  /* 0x0000006002027812 */ /* 0x000fc800078ec0ff */
[----:B------:R-:W-:Y:S02]  /*fe20*/  IADD3 R16, R2, R16, R28 ;  /* 0x0000001002107210 */ /* 0x000fe40007ffe01c */
[----:B------:R-:W-:-:S03]  /*fe30*/  IADD3 R2, -R3, -0x2, RZ ;  /* 0xfffffffe03027810 */ /* 0x000fc60007ffe1ff */
[----:B------:R-:W-:Y:S02]  /*fe40*/  VIADD R16, R16, 0xfffffe20 ;  /* 0xfffffe2010107836 */ /* 0x000fe40000000000 */
[----:B------:R0:W-:Y:S02]  /*fe50*/  STL [R1+0xc], R2 ;  /* 0x00000c0201007387 */ /* 0x0001e40000100800 */
[----:B------:R-:W-:-:S07]  /*fe60*/  IMAD R0, R3, -0xa0, R16 ;  /* 0xffffff6003007824 */ /* 0x000fce00078e0210 */
.L_x_15494:
        /* <DEDUP_REMOVED lines=43> */
[----:B------:R-:W-:Y:S02]  /*10120*/  MOV R12, UR6 ;  /* 0x00000006000c7c02 */ /* 0x000fe40008000f00 */
[----:B------:R1:W-:Y:S02]  /*10130*/  STL [R1+0x4], R3 ;  /* 0x0000040301007387 */ /* 0x0003e40000100800 */
[----:B------:R-:W-:Y:S02]  /*10140*/  ISETP.NE.AND P2, PT, R12, 0x3, PT ;  /* 0x000000030c00780c */ /* 0x000fe40003f45270 */
[----:B------:R-:W-:Y:S02]  /*10150*/  ISETP.GT.AND P0, PT, R13, UR48, PT ;  /* 0x000000300d007c0c */ /* 0x000fe4000bf04270 */
[----:B0-----:R-:W-:-:S02]  /*10160*/  SEL R4, R2, RZ, P1 ;  /* 0x000000ff02047207 */ /* 0x001fc40000800000 */
[----:B--2---:R-:W-:-:S07]  /*10170*/  SHF.R.S32.HI R28, RZ, 0x1f, R9 ;  /* 0x0000001fff1c7819 */ /* 0x004fce0000011409 */
[----:B-1----:R-:W-:Y:S05]  /*10180*/  @!P2 BRA `(.L_x_15480) ;  /* 0x000000000004a947 */ /* 0x002fea0003800000 */
[----:B------:R-:W-:Y:S01]  /*10190*/  BPT.TRAP 0x1 ;  /* 0x000000040000795c */ /* 0x000fe20000300000 */
.L_x_15480:
[----:B------:R-:W-:Y:S02]  /*101a0*/  LEA R5, R4, UR43, 0x3 ;  /* 0x0000002b04057c11 */ /* 0x000fe4000f8e18ff */
[----:B------:R-:W-:-:S04]  /*101b0*/  SHF.L.U32 R29, R3, 0x1f, RZ ;  /* 0x0000001f031d7819 */ /* 0x000fc800000006ff */
[----:B------:R-:W0:Y:S02]  /*101c0*/  SYNCS.PHASECHK.TRANS64.TRYWAIT P1, [R5+URZ+0x12480], R29 ;  /* 0x0124801d050075a7 */ /* 0x000e24000802017f */
[----:B0-----:R-:W-:Y:S05]  /*101d0*/  @!P1 BRA `(.L_x_15481) ;  /* 0x0000003000e09947 */ /* 0x001fea0003800000 */
.L_x_15558:
        /* <DEDUP_REMOVED lines=26> */
[----:B-1----:R-:W-:Y:S01]  /*10380*/  IMAD.SHL.U32 R14, R14, 0x10, RZ ;  /* 0x000000100e0e7824 */ /* 0x002fe200078e00ff */
[----:B------:R-:W-:Y:S01]  /*10390*/  IADD3 R3, R3, R11, RZ ;  /* 0x0000000b03037210 */ /* 0x000fe20007ffe0ff */
[----:B------:R-:W-:-:S03]  /*103a0*/  IMAD R11, R27, UR8, RZ ;  /* 0x000000081b0b7c24 */ /* 0x000fc6000f8e02ff */
[----:B------:R-:W-:Y:S01]  /*103b0*/  LOP3.LUT R14, R14, 0x30, RZ, 0xc0, !PT ;  /* 0x000000300e0e7812 */ /* 0x000fe200078ec0ff */
[C---:B------:R-:W-:Y:S02]  /*103c0*/  IMAD R11, R8.reuse, UR9, R11 ;  /* 0x00000009080b7c24 */ /* 0x040fe4000f8e020b */
[----:B------:R-:W-:Y:S01]  /*103d0*/  IMAD.WIDE.U32 R2, R8, UR8, R2 ;  /* 0x0000000808027c25 */ /* 0x000fe2000f8e0002 */
[----:B---3--:R-:W-:-:S03]  /*103e0*/  ISETP.GE.AND P2, PT, R14, R15, PT ;  /* 0x0000000f0e00720c */ /* 0x008fc60003f46270 */
[----:B------:R-:W-:Y:S02]  /*103f0*/  IMAD.IADD R3, R3, 0x1, R11 ;  /* 0x0000000103037824 */ /* 0x000fe400078e020b */
[----:B------:R-:W-:-:S04]  /*10400*/  IMAD.U32 R11, RZ, RZ, UR4 ;  /* 0x00000004ff0b7e24 */ /* 0x000fc8000f8e00ff */
[----:B------:R-:W-:Y:S01]  /*10410*/  IMAD.WIDE.U32 R2, R11, UR39, R2 ;  /* 0x000000270b027c25 */ /* 0x000fe2000f8e0002 */
[----:B--2---:R-:W-:-:S03]  /*10420*/  R2UR UR6, R12 ;  /* 0x000000000c0672ca */ /* 0x004fc600000e0000 */
[----:B------:R-:W-:-:S10]  /*10430*/  IMAD.WIDE.U32 R12, R11, UR39, R6 ;  /* 0x000000270b0c7c25 */ /* 0x000fd4000f8e0006 */
        /* <DEDUP_REMOVED lines=15> */
[----:B-1----:R-:W-:-:S04]  /*10530*/  SHF.L.U32 R11, R11, 0x4, RZ ;  /* 0x000000040b0b7819 */ /* 0x002fc800000006ff */
        /* <DEDUP_REMOVED lines=21> */
.L_x_15570:
        /* <DEDUP_REMOVED lines=19> */
.L_x_15483:
[----:B------:R2:W-:Y:S01]  /*107c0*/  SYNCS.ARRIVE.TRANS64.A1T0 RZ, [R5+URZ+0x12470], RZ ;  /* 0x012470ff05ff79a7 */ /* 0x0005e2000810003f */
[----:B------:R-:W-:Y:S05]  /*107d0*/  @!P2 BRA `(.L_x_15484) ;  /* 0x000000000004a947 */ /* 0x000fea0003800000 */
[----:B------:R-:W-:Y:S01]  /*107e0*/  BPT.TRAP 0x1 ;  /* 0x000000040000795c */ /* 0x000fe20000300000 */
.L_x_15484:
[----:B------:R-:W3:Y:S02]  /*107f0*/  SYNCS.PHASECHK.TRANS64.TRYWAIT P1, [R5+URZ+0x12440], R29 ;  /* 0x0124401d050075a7 */ /* 0x000ee4000802017f */
[----:B---3--:R-:W-:Y:S05]  /*10800*/  @!P1 BRA `(.L_x_15485) ;  /* 0x0000003400089947 */ /* 0x008fea0003800000 */
.L_x_15571:
        /* <DEDUP_REMOVED lines=12> */
[----:B------:R-:W-:Y:S01]  /*108d0*/  MOV R6, R2 ;  /* 0x0000000200067202 */ /* 0x000fe20000000f00 */
[----:B------:R-:W-:Y:S02]  /*108e0*/  IMAD.IADD R7, R3, 0x1, R28 ;  /* 0x0000000103077824 */ /* 0x000fe400078e021c */
[C---:B------:R-:W-:Y:S02]  /*108f0*/  IMAD R26, R10.reuse, UR5, R26 ;  /* 0x000000050a1a7c24 */ /* 0x040fe4000f8e021a */
[----:B------:R-:W-:Y:S01]  /*10900*/  IMAD.WIDE.U32 R2, R10, UR4, RZ ;  /* 0x000000040a027c25 */ /* 0x000fe2000f8e00ff */
[----:B------:R-:W-:-:S03]  /*10910*/  ULDC.64 UR4, c[0x0][0x308] ;  /* 0x0000c20000047ab9 */ /* 0x000fc60000000a00 */
[----:B------:R-:W-:Y:S02]  /*10920*/  IMAD.IADD R3, R3, 0x1, R26 ;  /* 0x0000000103037824 */ /* 0x000fe400078e021a */
[----:B------:R-:W-:Y:S02]  /*10930*/  IMAD R27, R27, UR6, RZ ;  /* 0x000000061b1b7c24 */ /* 0x000fe4000f8e02ff */
[----:B------:R-:W-:Y:S01]  /*10940*/  IMAD.WIDE.U32 R2, R8, UR6, R2 ;  /* 0x0000000608027c25 */ /* 0x000fe2000f8e0002 */
[----:B-----5:R-:W-:-:S03]  /*10950*/  SHF.L.U32 R17, R17, 0x4, RZ ;  /* 0x0000000411117819 */ /* 0x020fc600000006ff */
[----:B------:R-:W-:Y:S01]  /*10960*/  IMAD R27, R8, UR7, R27 ;  /* 0x00000007081b7c24 */ /* 0x000fe2000f8e021b */
[----:B------:R-:W-:Y:S01]  /*10970*/  LOP3.LUT R17, R17, 0x30, RZ, 0xc0, !PT ;  /* 0x0000003011117812 */ /* 0x000fe200078ec0ff */
[----:B------:R-:W-:Y:S02]  /*10980*/  IMAD.U32 R8, RZ, RZ, UR4 ;  /* 0x00000004ff087e24 */ /* 0x000fe4000f8e00ff */
[----:B------:R-:W-:Y:S02]  /*10990*/  IMAD.IADD R3, R3, 0x1, R27 ;  /* 0x0000000103037824 */ /* 0x000fe400078e021b */
[----:B------:R-:W-:-:S04]  /*109a0*/  IMAD.WIDE.U32 R6, R8, UR39, R6 ;  /* 0x0000002708067c25 */ /* 0x000fc8000f8e0006 */
        /* <DEDUP_REMOVED lines=36> */
[----:B-----5:R-:W-:-:S04]  /*10bf0*/  IADD3 R2, P1, R17, R9, RZ ;  /* 0x0000000911027210 */ /* 0x020fc80007f3e0ff */
[----:B-1----:R-:W-:-:S05]  /*10c00*/  IADD3.X R3, RZ, R10, RZ, P1, !PT ;  /* 0x0000000aff037210 */ /* 0x002fca0000ffe4ff */
[----:B------:R0:W-:Y:S04]  /*10c10*/  LDGSTS.E.BYPASS.LTC128B.128 [R7+0xea00], desc[UR50][R2.64], !P2 ;  /* 0x0ea0000002077fae */ /* 0x0001e8000d101d72 */
.L_x_15583:
        /* <DEDUP_REMOVED lines=16> */
.L_x_15487:
[----:B------:R-:W-:Y:S01]  /*10d20*/  IMAD.U32 R2, RZ, RZ, UR45 ;  /* 0x0000002dff027e24 */ /* 0x000fe2000f8e00ff */
[----:B------:R0:W-:Y:S04]  /*10d30*/  SYNCS.ARRIVE.TRANS64.A1T0 RZ, [R5+URZ+0x12430], RZ ;  /* 0x012430ff05ff79a7 */ /* 0x0001e8000810003f */
[----:B------:R-:W-:-:S04]  /*10d40*/  LOP3.LUT R2, R2, 0x1, RZ, 0xfc, !PT ;  /* 0x0000000102027812 */ /* 0x000fc800078efcff */
[----:B------:R-:W-:-:S13]  /*10d50*/  ISETP.NE.AND P1, PT, R2, 0x3, PT ;  /* 0x000000030200780c */ /* 0x000fda0003f25270 */
[----:B0-----:R-:W-:Y:S05]  /*10d60*/  @!P1 BRA `(.L_x_15488) ;  /* 0x0000000000049947 */ /* 0x001fea0003800000 */
[----:B------:R-:W-:Y:S01]  /*10d70*/  BPT.TRAP 0x1 ;  /* 0x000000040000795c */ /* 0x000fe20000300000 */
.L_x_15488:
[----:B------:R-:W-:Y:S02]  /*10d80*/  LOP3.LUT R2, R24, 0x1, RZ, 0x3c, !PT ;  /* 0x0000000118027812 */ /* 0x000fe400078e3cff */
[----:B------:R-:W-:Y:S02]  /*10d90*/  LEA R3, R21, UR43, 0x3 ;  /* 0x0000002b15037c11 */ /* 0x000fe4000f8e18ff */
[----:B------:R-:W-:-:S04]  /*10da0*/  SHF.L.U32 R2, R2, 0x1f, RZ ;  /* 0x0000001f02027819 */ /* 0x000fc800000006ff */
[----:B------:R-:W0:Y:S02]  /*10db0*/  SYNCS.PHASECHK.TRANS64.TRYWAIT P2, [R3+URZ+0x12470], R2 ;  /* 0x01247002030075a7 */ /* 0x000e24000804017f */
[----:B0-----:R-:W-:Y:S05]  /*10dc0*/  @!P2 BRA `(.L_x_15489) ;  /* 0x00000034000ca947 */ /* 0x001fea0003800000 */
.L_x_15584:
[----:B------:R-:W-:-:S06]  /*10dd0*/  ULOP3.LUT UR4, UR45, 0x2, URZ, 0xfc, !UPT ;  /* 0x000000022d047892 */ /* 0x000fcc000f8efc3f */
[----:B--23--:R-:W-:-:S05]  /*10de0*/  IMAD.U32 R5, RZ, RZ, UR4 ;  /* 0x00000004ff057e24 */ /* 0x00cfca000f8e00ff */
[----:B------:R-:W-:-:S13]  /*10df0*/  ISETP.NE.AND P2, PT, R5, 0x3, PT ;  /* 0x000000030500780c */ /* 0x000fda0003f45270 */
[----:B------:R-:W-:Y:S05]  /*10e00*/  @!P2 BRA `(.L_x_15490) ;  /* 0x000000000004a947 */ /* 0x000fea0003800000 */
[----:B------:R-:W-:Y:S01]  /*10e10*/  BPT.TRAP 0x1 ;  /* 0x000000040000795c */ /* 0x000fe20000300000 */
.L_x_15490:
[----:B------:R-:W-:Y:S01]  /*10e20*/  SHF.L.U32 R6, R24, 0x1f, RZ ;  /* 0x0000001f18067819 */ /* 0x000fe200000006ff */
[----:B0-----:R-:W-:-:S03]  /*10e30*/  IMAD R2, R21, 0x2800, RZ ;  /* 0x0000280015027824 */ /* 0x001fc600078e02ff */
[----:B------:R-:W0:Y:S02]  /*10e40*/  SYNCS.PHASECHK.TRANS64.TRYWAIT P2, [R3+URZ+0x12460], R6 ;  /* 0x01246006030075a7 */ /* 0x000e24000804017f */
[----:B0-----:R-:W-:Y:S05]  /*10e50*/  @!P2 BRA `(.L_x_15491) ;  /* 0x0000003000fca947 */ /* 0x001fea0003800000 */
.L_x_15585:
        /* <DEDUP_REMOVED lines=29> */
[C---:B------:R-:W-:Y:S01]  /*11030*/  IADD3 R5, R2.reuse, 0x1800, RZ ;  /* 0x0000180002057810 */ /* 0x040fe20007ffe0ff */
[----:B------:R-:W-:Y:S01]  /*11040*/  VIADD R2, R2, 0x2000 ;  /* 0x0000200002027836 */ /* 0x000fe20000000000 */
[C-C-:B------:R-:W-:Y:S01]  /*11050*/  PRMT R14, R10.reuse, 0x6420, R11.reuse ;  /* 0x000064200a0e7816 */ /* 0x140fe2000000000b */
[----:B------:R-:W-:Y:S01]  /*11060*/  IMAD.IADD R16, R23, 0x1, R8 ;  /* 0x0000000117107824 */ /* 0x000fe200078e0208 */
[----:B------:R-:W-:Y:S02]  /*11070*/  PRMT R15, R10, 0x7531, R11 ;  /* 0x000075310a0f7816 */ /* 0x000fe4000000000b */
[----:B------:R-:W-:-:S03]  /*11080*/  LOP3.LUT R6, R5, R22, RZ, 0xfc, !PT ;  /* 0x0000001605067212 */ /* 0x000fc600078efcff */
[----:B------:R-:W-:Y:S04]  /*11090*/  STSM.16.M88.4 [R16], R12 ;  /* 0x0000000c10007844 */ /* 0x000fe80000000200 */
[----:B------:R-:W0:Y:S02]  /*110a0*/  LDSM.16.MT88.4 R8, [R6+UR43+0x5200] ;  /* 0x0052002b0608783b */ /* 0x000e240008004200 */
[C-C-:B0-----:R-:W-:Y:S02]  /*110b0*/  PRMT R12, R8.reuse, 0x6420, R9.reuse ;  /* 0x00006420080c7816 */ /* 0x141fe40000000009 */
[----:B------:R-:W-:Y:S02]  /*110c0*/  PRMT R13, R8, 0x7531, R9 ;  /* 0x00007531080d7816 */ /* 0x000fe40000000009 */
[----:B------:R-:W-:-:S02]  /*110d0*/  LOP3.LUT R8, R5, R19, RZ, 0xfc, !PT ;  /* 0x0000001305087212 */ /* 0x000fc400078efcff */
[C-C-:B------:R-:W-:Y:S02]  /*110e0*/  PRMT R14, R10.reuse, 0x6420, R11.reuse ;  /* 0x000064200a0e7816 */ /* 0x140fe4000000000b */
[----:B------:R-:W-:Y:S01]  /*110f0*/  PRMT R15, R10, 0x7531, R11 ;  /* 0x000075310a0f7816 */ /* 0x000fe2000000000b */
[C---:B------:R-:W-:Y:S01]  /*11100*/  IMAD.IADD R5, R23.reuse, 0x1, R8 ;  /* 0x0000000117057824 */ /* 0x040fe200078e0208 */
        /* <DEDUP_REMOVED lines=18> */
.L_x_15492:
[----:B-1----:R1:W-:Y:S01]  /*11230*/  SYNCS.ARRIVE.TRANS64.A1T0 RZ, [R3+URZ+0x12450], RZ ;  /* 0x012450ff03ff79a7 */ /* 0x0023e2000810003f */
[----:B------:R-:W-:Y:S06]  /*11240*/  BAR.SYNC.DEFER_BLOCKING 0x2, 0x80 ;  /* 0x0082000000007b1d */ /* 0x000fec0000010000 */
[----:B------:R-:W-:Y:S05]  /*11250*/  @!P1 BRA `(.L_x_15493) ;  /* 0x0000000000049947 */ /* 0x000fea0003800000 */
[----:B------:R-:W-:Y:S01]  /*11260*/  BPT.TRAP 0x1 ;  /* 0x000000040000795c */ /* 0x000fe20000300000 */
.L_x_15493:
[----:B------:R2:W5:Y:S01]  /*11270*/  LDL R24, [R1+0x4] ;  /* 0x0000040001187983 */ /* 0x0005620000100800 */
[----:B-1----:R-:W-:Y:S01]  /*11280*/  IADD3 R3, R3, 0x12480, RZ ;  /* 0x0001248003037810 */ /* 0x002fe20007ffe0ff */
[----:B------:R-:W-:Y:S01]  /*11290*/  VIADD R0, R0, 0xffffff60 ;  /* 0xffffff6000007836 */ /* 0x000fe20000000000 */
[----:B0-----:R-:W0:Y:S01]  /*112a0*/  S2R R2, SR_CgaCtaId ;  /* 0x0000000000027919 */ /* 0x001e220000008800 */
[----:B------:R-:W-:Y:S01]  /*112b0*/  IMAD.MOV.U32 R21, RZ, RZ, R4 ;  /* 0x000000ffff157224 */ /* 0x000fe200078e0004 */
[----:B0-----:R-:W-:-:S04]  /*112c0*/  PRMT R3, R2, 0x654, R3 ;  /* 0x0000065402037816 */ /* 0x001fc80000000003 */
[----:B------:R2:W-:Y:S01]  /*112d0*/  SYNCS.ARRIVE.TRANS64.RED.A1T0 RZ, [R3+URZ], RZ ;  /* 0x000000ff03ff79a7 */ /* 0x0005e2000810043f */
[----:B------:R-:W-:Y:S05]  /*112e0*/  @P0 BRA `(.L_x_15494) ;  /* 0xffffffe800e00947 */ /* 0x000fea000383ffff */
[----:B------:R-:W-:Y:S05]  /*112f0*/  BRA `(.L_x_15495) ;  /* 0x00000000000c7947 */ /* 0x000fea0003800000 */
.L_x_15479:
[----:B0-----:R-:W-:Y:S02]  /*11300*/  IMAD.MOV.U32 R0, RZ, RZ, 0x1 ;  /* 0x00000001ff007424 */ /* 0x001fe400078e00ff */
[----:B------:R-:W-:-:S03]  /*11310*/  IMAD.MOV.U32 R4, RZ, RZ, RZ ;  /* 0x000000ffff047224 */ /* 0x000fc600078e00ff */
[----:B------:R0:W-:Y:S04]  /*11320*/  STL [R1+0x4], R0 ;  /* 0x0000040001007387 */ /* 0x0001e80000100800 */
.L_x_15495:
[----:B------:R-:W-:-:S06]  /*11330*/  ULOP3.LUT UR4, UR45, 0x1, URZ, 0xfc, !UPT ;  /* 0x000000012d047892 */ /* 0x000fcc000f8efc3f */
[----:B0-----:R-:W-:-:S04]  /*11340*/  MOV R0, UR4 ;  /* 0x0000000400007c02 */ /* 0x001fc80008000f00 */
[----:B------:R-:W-:-:S13]  /*11350*/  ISETP.NE.AND P1, PT, R0, 0x3, PT ;  /* 0x000000030000780c */ /* 0x000fda0003f25270 */
[----:B------:R-:W-:Y:S05]  /*11360*/  @!P1 BRA `(.L_x_15496) ;  /* 0x0000000000049947 */ /* 0x000fea0003800000 */
[----:B------:R-:W-:Y:S01]  /*11370*/  BPT.TRAP 0x1 ;  /* 0x000000040000795c */ /* 0x000fe20000300000 */
.L_x_15496:
[----:B------:R-:W2:Y:S01]  /*11380*/  LDL R0, [R1+0x4] ;  /* 0x0000040001007983 */ /* 0x000ea20000100800 */
[----:B------:R-:W-:Y:S01]  /*11390*/  LEA R2, R4, UR43, 0x3 ;  /* 0x0000002b04027c11 */ /* 0x000fe2000f8e18ff */
[----:B------:R-:W-:Y:S01]  /*113a0*/  BSSY B0, `(.L_x_15497) ;  /* 0x0000005000007945 */ /* 0x000fe20003800000 */
[----:B--2---:R-:W-:-:S04]  /*113b0*/  LOP3.LUT R3, R0, 0x1, RZ, 0x3c, !PT ;  /* 0x0000000100037812 */ /* 0x004fc800078e3cff */
[----:B------:R-:W-:-:S04]  /*113c0*/  SHF.L.U32 R3, R3, 0x1f, RZ ;  /* 0x0000001f03037819 */ /* 0x000fc800000006ff */
[----:B------:R-:W0:Y:S02]  /*113d0*/  SYNCS.PHASECHK.TRANS64.TRYWAIT P0, [R2+URZ+0x12470], R3 ;  /* 0x01247003020075a7 */ /* 0x000e24000800017f */
[----:B0-----:R-:W-:Y:S05]  /*113e0*/  @!P0 BRA `(.L_x_15498) ;  /* 0x0000002c00ac8947 */ /* 0x001fea0003800000 */
.L_x_15586:
[----:B------:R-:W-:Y:S05]  /*113f0*/  BSYNC B0 ;  /* 0x0000000000007941 */ /* 0x000fea0003800000 */
.L_x_15497:
[----:B------:R-:W-:-:S06]  /*11400*/  ULOP3.LUT UR4, UR45, 0x2, URZ, 0xfc, !UPT ;  /* 0x000000022d047892 */ /* 0x000fcc000f8efc3f */
[----:B------:R-:W-:-:S05]  /*11410*/  IMAD.U32 R0, RZ, RZ, UR4 ;  /* 0x00000004ff007e24 */ /* 0x000fca000f8e00ff */
[----:B------:R-:W-:-:S13]  /*11420*/  ISETP.NE.AND P0, PT, R0, 0x3, PT ;  /* 0x000000030000780c */ /* 0x000fda0003f05270 */
[----:B------:R-:W-:Y:S05]  /*11430*/  @!P0 BRA `(.L_x_15499) ;  /* 0x0000000000048947 */ /* 0x000fea0003800000 */
[----:B------:R-:W-:Y:S01]  /*11440*/  BPT.TRAP 0x1 ;  /* 0x000000040000795c */ /* 0x000fe20000300000 */
.L_x_15499:
[----:B------:R-:W2:Y:S02]  /*11450*/  LDL R0, [R1+0x4] ;  /* 0x0000040001007983 */ /* 0x000ea40000100800 */
[----:B--2---:R-:W-:Y:S01]  /*11460*/  SHF.L.U32 R5, R0, 0x1f, RZ ;  /* 0x0000001f00057819 */ /* 0x004fe200000006ff */
[----:B------:R-:W-:-:S03]  /*11470*/  IMAD R0, R4, 0x2800, RZ ;  /* 0x0000280004007824 */ /* 0x000fc600078e02ff */
[----:B------:R-:W1:Y:S02]  /*11480*/  SYNCS.PHASECHK.TRANS64.TRYWAIT P0, [R2+URZ+0x12460], R5 ;  /* 0x01246005020075a7 */ /* 0x000e64000800017f */
[----:B0-----:R-:W-:Y:S01]  /*11490*/  LOP3.LUT R3, R0, R22, RZ, 0xfc, !PT ;  /* 0x0000001600037212 */ /* 0x001fe200078efcff */
[----:B-1----:R-:W-:Y:S06]  /*114a0*/  @!P0 BRA `(.L_x_15500) ;  /* 0x0000002c00908947 */ /* 0x002fec0003800000 */
.L_x_15587:
        /* <DEDUP_REMOVED lines=10> */
[----:B------:R-:W-:Y:S02]  /*11550*/  IADD3 R16, R23, R16, RZ ;  /* 0x0000001017107210 */ /* 0x000fe40007ffe0ff */
[----:B------:R-:W-:Y:S02]  /*11560*/  LOP3.LUT R5, R3, R22, RZ, 0xfc, !PT ;  /* 0x0000001603057212 */ /* 0x000fe400078efcff */
[----:B------:R-:W-:Y:S02]  /*11570*/  ISETP.NE.AND P0, PT, R17, 0x3, PT ;  /* 0x000000031100780c */ /* 0x000fe40003f05270 */
[C-C-:B--2---:R-:W-:Y:S02]  /*11580*/  PRMT R12, R8.reuse, 0x6420, R9.reuse ;  /* 0x00006420080c7816 */ /* 0x144fe40000000009 */
[----:B------:R-:W-:Y:S02]  /*11590*/  PRMT R13, R8, 0x7531, R9 ;  /* 0x00007531080d7816 */ /* 0x000fe40000000009 */
[----:B------:R-:W-:-:S02]  /*115a0*/  PRMT R14, R10, 0x6420, R11 ;  /* 0x000064200a0e7816 */ /* 0x000fc4000000000b */
        /* <DEDUP_REMOVED lines=44> */
.L_x_15501:
[----:B-1----:R1:W-:Y:S01]  /*11870*/  SYNCS.ARRIVE.TRANS64.A1T0 RZ, [R2+URZ+0x12450], RZ ;  /* 0x012450ff02ff79a7 */ /* 0x0023e2000810003f */
[----:B------:R-:W-:Y:S06]  /*11880*/  BAR.SYNC.DEFER_BLOCKING 0x2, 0x80 ;  /* 0x0082000000007b1d */ /* 0x000fec0000010000 */
[----:B------:R-:W-:Y:S05]  /*11890*/  @!P1 BRA `(.L_x_15502) ;  /* 0x0000000000049947 */ /* 0x000fea0003800000 */
[----:B------:R-:W-:Y:S01]  /*118a0*/  BPT.TRAP 0x1 ;  /* 0x000000040000795c */ /* 0x000fe20000300000 */
.L_x_15502:
        /* <DEDUP_REMOVED lines=11> */
.L_x_15459:
[----:B------:R-:W0:Y:S01]  /*11960*/  S2R R5, SR_CgaCtaId ;  /* 0x0000000000057919 */ /* 0x000e220000008800 */
[----:B------:R-:W-:Y:S02]  /*11970*/  MOV R4, 0x400 ;  /* 0x0000040000047802 */ /* 0x000fe40000000f00 */
[----:B------:R-:W-:Y:S02]  /*11980*/  SHF.L.U32 R3, R3, 0x1f, RZ ;  /* 0x0000001f03037819 */ /* 0x000fe400000006ff */
[----:B0-----:R-:W-:-:S04]  /*11990*/  LEA R6, R5, R4, 0x18 ;  /* 0x0000000405067211 */ /* 0x001fc800078ec0ff */
[----:B------:R-:W0:Y:S02]  /*119a0*/  SYNCS.PHASECHK.TRANS64.TRYWAIT P0, [R6+URZ+0x12420], R3 ;  /* 0x01242003060075a7 */ /* 0x000e24000800017f */
[----:B0-----:R-:W-:Y:S05]  /*119b0*/  @!P0 BRA `(.L_x_15503) ;  /* 0x0000002800608947 */ /* 0x001fea0003800000 */
.L_x_15588:
        /* <DEDUP_REMOVED lines=13> */
.L_x_15504:
[----:B------:R-:W-:Y:S01]  /*11a90*/  IMAD R5, R2, 0x8, R6 ;  /* 0x0000000802057824 */ /* 0x000fe200078e0206 */
[----:B------:R-:W-:Y:S01]  /*11aa0*/  SHF.L.U32 R4, R0, 0x1f, RZ ;  /* 0x0000001f00047819 */ /* 0x000fe200000006ff */
[----:B------:R-:W-:-:S03]  /*11ab0*/  VIADD R2, R2, 0x1 ;  /* 0x0000000102027836 */ /* 0x000fc60000000000 */
[----:B------:R-:W0:Y:S02]  /*11ac0*/  SYNCS.PHASECHK.TRANS64.TRYWAIT P1, [R5+URZ+0x12440], R4 ;  /* 0x01244004050075a7 */ /* 0x000e24000802017f */
[----:B------:R-:W-:-:S04]  /*11ad0*/  ISETP.NE.AND P2, PT, R2, 0x2, PT ;  /* 0x000000020200780c */ /* 0x000fc80003f45270 */
[----:B------:R-:W-:Y:S01]  /*11ae0*/  SEL R3, RZ, 0x1, P2 ;  /* 0x00000001ff037807 */ /* 0x000fe20001000000 */
[----:B0-----:R-:W-:Y:S08]  /*11af0*/  @!P1 BRA `(.L_x_15505) ;  /* 0x0000002800249947 */ /* 0x001ff00003800000 */
.L_x_15589:
[----:B------:R-:W-:Y:S02]  /*11b00*/  SEL R2, R2, RZ, P2 ;  /* 0x000000ff02027207 */ /* 0x000fe40001000000 */
[----:B------:R-:W-:Y:S01]  /*11b10*/  LOP3.LUT R0, R0, R3, RZ, 0x3c, !PT ;  /* 0x0000000300007212 */ /* 0x000fe200078e3cff */
[----:B------:R-:W-:Y:S06]  /*11b20*/  @!P0 BRA `(.L_x_15506) ;  /* 0x0000000000048947 */ /* 0x000fec0003800000 */
[----:B------:R-:W-:Y:S01]  /*11b30*/  BPT.TRAP 0x1 ;  /* 0x000000040000795c */ /* 0x000fe20000300000 */
.L_x_15506:
[----:B------:R-:W-:Y:S01]  /*11b40*/  IMAD R3, R2, 0x8, R6 ;  /* 0x0000000802037824 */ /* 0x000fe200078e0206 */
[----:B------:R-:W-:-:S04]  /*11b50*/  SHF.L.U32 R0, R0, 0x1f, RZ ;  /* 0x0000001f00007819 */ /* 0x000fc800000006ff */
[----:B------:R-:W1:Y:S02]  /*11b60*/  SYNCS.PHASECHK.TRANS64.TRYWAIT P1, [R3+URZ+0x12440], R0 ;  /* 0x01244000030075a7 */ /* 0x000e64000802017f */
[----:B-1----:R-:W-:Y:S05]  /*11b70*/  @!P1 BRA `(.L_x_15507) ;  /* 0x0000002800189947 */ /* 0x002fea0003800000 */
.L_x_15590:
[----:B------:R-:W-:Y:S05]  /*11b80*/  @!P0 BRA `(.L_x_15508) ;  /* 0x0000000000048947 */ /* 0x000fea0003800000 */
[----:B------:R-:W-:Y:S01]  /*11b90*/  BPT.TRAP 0x1 ;  /* 0x000000040000795c */ /* 0x000fe20000300000 */
.L_x_15508:
[----:B------:R-:W2:Y:S02]  /*11ba0*/  SYNCS.PHASECHK.TRANS64.TRYWAIT P1, [R5+URZ+0x12460], R4 ;  /* 0x01246004050075a7 */ /* 0x000ea4000802017f */
[----:B--2---:R-:W-:Y:S05]  /*11bb0*/  @!P1 BRA `(.L_x_15509) ;  /* 0x00000028001c9947 */ /* 0x004fea0003800000 */
.L_x_15591:
[----:B------:R-:W-:Y:S05]  /*11bc0*/  @!P0 BRA `(.L_x_15510) ;  /* 0x0000000000048947 */ /* 0x000fea0003800000 */
[----:B------:R-:W-:Y:S01]  /*11bd0*/  BPT.TRAP 0x1 ;  /* 0x000000040000795c */ /* 0x000fe20000300000 */
.L_x_15510:
[----:B------:R-:W3:Y:S02]  /*11be0*/  SYNCS.PHASECHK.TRANS64.TRYWAIT P1, [R3+URZ+0x12460], R0 ;  /* 0x01246000030075a7 */ /* 0x000ee4000802017f */
[----:B---3--:R-:W-:Y:S05]  /*11bf0*/  @!P1 BRA `(.L_x_15511) ;  /* 0x0000002800209947 */ /* 0x008fea0003800000 */
.L_x_15592:
[----:B------:R-:W-:Y:S05]  /*11c00*/  @!P0 BRA `(.L_x_15512) ;  /* 0x0000000000048947 */ /* 0x000fea0003800000 */
[----:B------:R-:W-:Y:S01]  /*11c10*/  BPT.TRAP 0x1 ;  /* 0x000000040000795c */ /* 0x000fe20000300000 */
.L_x_15512:
[----:B------:R-:W4:Y:S02]  /*11c20*/  SYNCS.PHASECHK.TRANS64.TRYWAIT P1, [R5+URZ+0x12480], R4 ;  /* 0x01248004050075a7 */ /* 0x000f24000802017f */
[----:B----4-:R-:W-:Y:S05]  /*11c30*/  @!P1 BRA `(.L_x_15513) ;  /* 0x0000002800249947 */ /* 0x010fea0003800000 */
.L_x_15593:
[----:B------:R-:W-:Y:S05]  /*11c40*/  @!P0 BRA `(.L_x_15514) ;  /* 0x0000000000048947 */ /* 0x000fea0003800000 */
[----:B------:R-:W-:Y:S01]  /*11c50*/  BPT.TRAP 0x1 ;  /* 0x000000040000795c */ /* 0x000fe20000300000 */
.L_x_15514:
[----:B------:R0:W0:Y:S02]  /*11c60*/  SYNCS.PHASECHK.TRANS64.TRYWAIT P0, [R3+URZ+0x12480], R0 ;  /* 0x01248000030075a7 */ /* 0x000024000800017f */
[----:B0-----:R-:W-:Y:S05]  /*11c70*/  @!P0 NANOSLEEP.SYNCS 0x989680 ;  /* 0x009896800000895d */ /* 0x001fea0003900000 */
[----:B------:R-:W0:Y:S02]  /*11c80*/  @!P0 SYNCS.PHASECHK.TRANS64 P0, [R3+URZ+0x12480], R0 ;  /* 0x01248000030085a7 */ /* 0x000e24000800007f */
[----:B0-----:R-:W-:Y:S05]  /*11c90*/  @!P0 BRA `(.L_x_15514) ;  /* 0xfffffffc00f08947 */ /* 0x001fea000383ffff */
.L_x_15415:
[----:B------:R-:W-:Y:S05]  /*11ca0*/  BSYNC B6 ;  /* 0x0000000000067941 */ /* 0x000fea0003800000 */
.L_x_15412:
[----:B------:R-:W-:Y:S05]  /*11cb0*/  EXIT ;  /* 0x000000000000794d */ /* 0x000fea0003800000 */
.L_x_15419:
[----:B0-----:R-:W-:-:S04]  /*11cc0*/  IMAD.U32 R3, RZ, RZ, UR46 ;  /* 0x0000002eff037e24 */ /* 0x001fc8000f8e00ff */
[----:B------:R0:W1:Y:S03]  /*11cd0*/  SYNCS.PHASECHK.TRANS64.TRYWAIT P0, [R3+URZ+0x12400], R6 ;  /* 0x01240006030075a7 */ /* 0x000066000800017f */
[----:B-1----:R-:W-:Y:S05]  /*11ce0*/  @!P0 NANOSLEEP.SYNCS 0x989680 ;  /* 0x009896800000895d */ /* 0x002fea0003900000 */
[----:B------:R-:W1:Y:S02]  /*11cf0*/  @!P0 SYNCS.PHASECHK.TRANS64 P0, [R3+URZ+0x12400], R6 ;  /* 0x01240006030085a7 */ /* 0x000e64000800007f */
[----:B-1----:R-:W-:Y:S05]  /*11d00*/  @!P0 BRA `(.L_x_15419) ;  /* 0xfffffffc00ec8947 */ /* 0x002fea000383ffff */
[----:B------:R-:W-:Y:S05]  /*11d10*/  BRA `(.L_x_15515) ;  /* 0xfffffef800107947 */ /* 0x000fea000383ffff */
.L_x_15423:
[----:B0-----:R-:W-:-:S04]  /*11d20*/  MOV R3, UR46 ;  /* 0x0000002e00037c02 */ /* 0x001fc80008000f00 */
[----:B------:R0:W2:Y:S03]  /*11d30*/  SYNCS.PHASECHK.TRANS64.TRYWAIT P1, [R3+URZ+0x12430], R6 ;  /* 0x01243006030075a7 */ /* 0x0000a6000802017f */
[----:B--2---:R-:W-:Y:S05]  /*11d40*/  @!P1 NANOSLEEP.SYNCS 0x989680 ;  /* 0x009896800000995d */ /* 0x004fea0003900000 */
[----:B------:R-:W2:Y:S02]  /*11d50*/  @!P1 SYNCS.PHASECHK.TRANS64 P1, [R3+URZ+0x12430], R6 ;  /* 0x01243006030095a7 */ /* 0x000ea4000802007f */
[----:B--2---:R-:W-:Y:S05]  /*11d60*/  @!P1 BRA `(.L_x_15423) ;  /* 0xfffffffc00ec9947 */ /* 0x004fea000383ffff */
[----:B------:R-:W-:Y:S05]  /*11d70*/  BRA `(.L_x_15422) ;  /* 0xfffffef800247947 */ /* 0x000fea000383ffff */
.L_x_15429:
[----:B-1----:R-:W-:-:S04]  /*11d80*/  IMAD.U32 R9, RZ, RZ, UR19 ;  /* 0x00000013ff097e24 */ /* 0x002fc8000f8e00ff */
[----:B------:R1:W2:Y:S03]  /*11d90*/  SYNCS.PHASECHK.TRANS64.TRYWAIT P1, [R9+URZ+0x12430], R8 ;  /* 0x01243008090075a7 */ /* 0x0002a6000802017f */
[----:B--2---:R-:W-:Y:S05]  /*11da0*/  @!P1 NANOSLEEP.SYNCS 0x989680 ;  /* 0x009896800000995d */ /* 0x004fea0003900000 */
[----:B------:R-:W2:Y:S02]  /*11db0*/  @!P1 SYNCS.PHASECHK.TRANS64 P1, [R9+URZ+0x12430], R8 ;  /* 0x01243008090095a7 */ /* 0x000ea4000802007f */
[----:B--2---:R-:W-:Y:S05]  /*11dc0*/  @!P1 BRA `(.L_x_15429) ;  /* 0xfffffffc00ec9947 */ /* 0x004fea000383ffff */
[----:B------:R-:W-:Y:S05]  /*11dd0*/  BRA `(.L_x_15428) ;  /* 0xffffff3000007947 */ /* 0x000fea000383ffff */
.L_x_15433:
[----:B-1----:R-:W-:-:S04]  /*11de0*/  IMAD.U32 R9, RZ, RZ, UR13 ;  /* 0x0000000dff097e24 */ /* 0x002fc8000f8e00ff */
[----:B------:R1:W2:Y:S03]  /*11df0*/  SYNCS.PHASECHK.TRANS64.TRYWAIT P1, [R9+URZ+0x12450], R8 ;  /* 0x01245008090075a7 */ /* 0x0002a6000802017f */
[----:B--2---:R-:W-:Y:S05]  /*11e00*/  @!P1 NANOSLEEP.SYNCS 0x989680 ;  /* 0x009896800000995d */ /* 0x004fea0003900000 */
[----:B------:R-:W2:Y:S02]  /*11e10*/  @!P1 SYNCS.PHASECHK.TRANS64 P1, [R9+URZ+0x12450], R8 ;  /* 0x01245008090095a7 */ /* 0x000ea4000802007f */
[----:B--2---:R-:W-:Y:S05]  /*11e20*/  @!P1 BRA `(.L_x_15433) ;  /* 0xfffffffc00ec9947 */ /* 0x004fea000383ffff */
[----:B------:R-:W-:Y:S05]  /*11e30*/  BRA `(.L_x_15432) ;  /* 0xffffff34000c7947 */ /* 0x000fea000383ffff */
.L_x_15441:
[----:B-1----:R-:W-:-:S04]  /*11e40*/  IMAD.U32 R7, RZ, RZ, UR18 ;  /* 0x00000012ff077e24 */ /* 0x002fc8000f8e00ff */
[----:B------:R1:W2:Y:S03]  /*11e50*/  SYNCS.PHASECHK.TRANS64.TRYWAIT P1, [R7+URZ+0x12430], R6 ;  /* 0x01243006070075a7 */ /* 0x0002a6000802017f */
[----:B--2---:R-:W-:Y:S05]  /*11e60*/  @!P1 NANOSLEEP.SYNCS 0x989680 ;  /* 0x009896800000995d */ /* 0x004fea0003900000 */
[----:B------:R-:W2:Y:S02]  /*11e70*/  @!P1 SYNCS.PHASECHK.TRANS64 P1, [R7+URZ+0x12430], R6 ;  /* 0x01243006070095a7 */ /* 0x000ea4000802007f */
[----:B--2---:R-:W-:Y:S05]  /*11e80*/  @!P1 BRA `(.L_x_15441) ;  /* 0xfffffffc00ec9947 */ /* 0x004fea000383ffff */
[----:B------:R-:W-:Y:S05]  /*11e90*/  BRA `(.L_x_15440) ;  /* 0xffffff6400e47947 */ /* 0x000fea000383ffff */
.L_x_15445:
[----:B-1----:R-:W-:-:S04]  /*11ea0*/  IMAD.U32 R7, RZ, RZ, UR13 ;  /* 0x0000000dff077e24 */ /* 0x002fc8000f8e00ff */
[----:B------:R1:W2:Y:S03]  /*11eb0*/  SYNCS.PHASECHK.TRANS64.TRYWAIT P1, [R7+URZ+0x12450], R6 ;  /* 0x01245006070075a7 */ /* 0x0002a6000802017f */
[----:B--2---:R-:W-:Y:S05]  /*11ec0*/  @!P1 NANOSLEEP.SYNCS 0x989680 ;  /* 0x009896800000995d */ /* 0x004fea0003900000 */
[----:B------:R-:W2:Y:S02]  /*11ed0*/  @!P1 SYNCS.PHASECHK.TRANS64 P1, [R7+URZ+0x12450], R6 ;  /* 0x01245006070095a7 */ /* 0x000ea4000802007f */
[----:B--2---:R-:W-:Y:S05]  /*11ee0*/  @!P1 BRA `(.L_x_15445) ;  /* 0xfffffffc00ec9947 */ /* 0x004fea000383ffff */
[----:B------:R-:W-:Y:S05]  /*11ef0*/  BRA `(.L_x_15444) ;  /* 0xffffff6800ec7947 */ /* 0x000fea000383ffff */
.L_x_15452:
[----:B-1----:R-:W-:-:S04]  /*11f00*/  MOV R5, UR16 ;  /* 0x0000001000057c02 */ /* 0x002fc80008000f00 */
[----:B------:R1:W2:Y:S03]  /*11f10*/  SYNCS.PHASECHK.TRANS64.TRYWAIT P1, [R5+URZ+0x12450], R0 ;  /* 0x01245000050075a7 */ /* 0x0002a6000802017f */
[----:B--2---:R-:W-:Y:S05]  /*11f20*/  @!P1 NANOSLEEP.SYNCS 0x989680 ;  /* 0x009896800000995d */ /* 0x004fea0003900000 */
[----:B------:R-:W2:Y:S02]  /*11f30*/  @!P1 SYNCS.PHASECHK.TRANS64 P1, [R5+URZ+0x12450], R0 ;  /* 0x01245000050095a7 */ /* 0x000ea4000802007f */
[----:B--2---:R-:W-:Y:S05]  /*11f40*/  @!P1 BRA `(.L_x_15452) ;  /* 0xfffffffc00ec9947 */ /* 0x004fea000383ffff */
[----:B------:R-:W-:Y:S05]  /*11f50*/  BRA `(.L_x_15451) ;  /* 0xffffff9000b07947 */ /* 0x000fea000383ffff */
.L_x_15465:
[----:B------:R-:W-:Y:S02]  /*11f60*/  IMAD.MOV.U32 R13, RZ, RZ, R22 ;  /* 0x000000ffff0d7224 */ /* 0x000fe400078e0016 */
[----:B------:R-:W-:Y:S02]  /*11f70*/  IMAD.MOV.U32 R12, RZ, RZ, RZ ;  /* 0x000000ffff0c7224 */ /* 0x000fe400078e00ff */
[----:B------:R-:W-:Y:S02]  /*11f80*/  IMAD.MOV.U32 R11, RZ, RZ, 0x1f ;  /* 0x0000001fff0b7424 */ /* 0x000fe400078e00ff */
[----:B------:R-:W-:-:S07]  /*11f90*/  IMAD.MOV.U32 R15, RZ, RZ, -0x1 ;  /* 0xffffffffff0f7424 */ /* 0x000fce00078e00ff */
[----:B0----5:R-:W-:Y:S05]  /*11fa0*/  WARPSYNC.COLLECTIVE R15, `(.L_x_15516) ;  /* 0x000000000f087348 */ /* 0x021fea0003c00000 */
[----:B------:R1:W2:Y:S02]  /*11fb0*/  SHFL.IDX P6, R14, R13, R12, R11 ;  /* 0x0000000c0d0e7389 */ /* 0x0002a400000c000b */
[----:B012--5:R-:W-:Y:S01]  /*11fc0*/  ENDCOLLECTIVE ;  /* 0x000000000000791b */ /* 0x027fe20003800000 */
.L_x_15516:
[----:B------:R-:W-:Y:S05]  /*11fd0*/  BRA `(.L_x_15517) ;  /* 0xffffffc000387947 */ /* 0x000fea000383ffff */
.L_x_15467:
[----:B-1----:R-:W-:-:S04]  /*11fe0*/  MOV R2, 0x1 ;  /* 0x0000000100027802 */ /* 0x002fc80000000f00 */
[----:B------:R-:W-:-:S04]  /*11ff0*/  SHF.L.U32 R2, R2, 0x1f, RZ ;  /* 0x0000001f02027819 */ /* 0x000fc800000006ff */
[----:B------:R1:W2:Y:S03]  /*12000*/  SYNCS.PHASECHK.TRANS64.TRYWAIT P0, [R27+URZ+0x12480], R2 ;  /* 0x012480021b0075a7 */ /* 0x0002a6000800017f */
[----:B--2---:R-:W-:Y:S05]  /*12010*/  @!P0 NANOSLEEP.SYNCS 0x989680 ;  /* 0x009896800000895d */ /* 0x004fea0003900000 */
[----:B------:R-:W2:Y:S02]  /*12020*/  @!P0 SYNCS.PHASECHK.TRANS64 P0, [R27+URZ+0x12480], R2 ;  /* 0x012480021b0085a7 */ /* 0x000ea4000800007f */
[----:B--2---:R-:W-:Y:S05]  /*12030*/  @!P0 BRA `(.L_x_15467) ;  /* 0xfffffffc00e88947 */ /* 0x004fea000383ffff */
[----:B------:R-:W-:Y:S05]  /*12040*/  BRA `(.L_x_15518) ;  /* 0xffffffc400a47947 */ /* 0x000fea000383ffff */
.L_x_15468:
        /* <DEDUP_REMOVED lines=8> */
.L_x_15520:
[----:B------:R-:W-:Y:S05]  /*120d0*/  BSYNC B0 ;  /* 0x0000000000007941 */ /* 0x000fea0003800000 */
.L_x_15519:
[----:B------:R0:W-:Y:S04]  /*120e0*/  STL [R1+0x20], R4 ;  /* 0x0000200401007387 */ /* 0x0001e80000100800 */
[----:B0-----:R0:W5:Y:S01]  /*120f0*/  LDL R4, [R1+0x18] ;  /* 0x0000180001047983 */ /* 0x0011620000100800 */
[----:B------:R-:W-:Y:S01]  /*12100*/  IMAD.MOV.U32 R13, RZ, RZ, R9 ;  /* 0x000000ffff0d7224 */ /* 0x000fe200078e0009 */
[----:B------:R-:W-:Y:S01]  /*12110*/  MOV R3, R14 ;  /* 0x0000000e00037202 */ /* 0x000fe20000000f00 */
[----:B------:R-:W-:Y:S01]  /*12120*/  IMAD.MOV.U32 R12, RZ, RZ, RZ ;  /* 0x000000ffff0c7224 */ /* 0x000fe200078e00ff */
[----:B------:R-:W-:Y:S01]  /*12130*/  ISETP.LT.OR P1, PT, R8, 0x1, P2 ;  /* 0x000000010800780c */ /* 0x000fe20001721670 */
[----:B------:R-:W-:Y:S02]  /*12140*/  IMAD.MOV.U32 R11, RZ, RZ, 0x1c1f ;  /* 0x00001c1fff0b7424 */ /* 0x000fe400078e00ff */
[----:B------:R-:W-:-:S10]  /*12150*/  IMAD.MOV.U32 R15, RZ, RZ, -0x1 ;  /* 0xffffffffff0f7424 */ /* 0x000fd400078e00ff */
[----:B0----5:R-:W-:Y:S05]  /*12160*/  WARPSYNC.COLLECTIVE R15, `(.L_x_15521) ;  /* 0x000000000f087348 */ /* 0x021fea0003c00000 */
[----:B------:R1:W2:Y:S02]  /*12170*/  SHFL.IDX P6, R14, R13, R12, R11 ;  /* 0x0000000c0d0e7389 */ /* 0x0002a400000c000b */
[----:B012--5:R-:W-:Y:S01]  /*12180*/  ENDCOLLECTIVE ;  /* 0x000000000000791b */ /* 0x027fe20003800000 */
.L_x_15521:
[----:B------:R-:W0:Y:S01]  /*12190*/  S2R R15, SR_TID.X ;  /* 0x00000000000f7919 */ /* 0x000e220000002100 */
[----:B------:R-:W-:Y:S01]  /*121a0*/  IMAD.MOV.U32 R13, RZ, RZ, R10 ;  /* 0x000000ffff0d7224 */ /* 0x000fe200078e000a */
[----:B------:R-:W-:Y:S01]  /*121b0*/  MOV R12, 0x1 ;  /* 0x00000001000c7802 */ /* 0x000fe20000000f00 */
        /* <DEDUP_REMOVED lines=9> */
.L_x_15522:
        /* <DEDUP_REMOVED lines=12> */
.L_x_15523:
[----:B------:R-:W0:Y:S01]  /*12310*/  S2R R15, SR_TID.X ;  /* 0x00000000000f7919 */ /* 0x000e220000002100 */
[----:B------:R-:W-:Y:S02]  /*12320*/  IMAD.MOV.U32 R13, RZ, RZ, R10 ;  /* 0x000000ffff0d7224 */ /* 0x000fe400078e000a */
        /* <DEDUP_REMOVED lines=10> */
.L_x_15524:
[----:B------:R-:W-:Y:S01]  /*123d0*/  @!PT LDS RZ, [RZ] ;  /* 0x00000000fffff984 */ /* 0x000fe20000000800 */
[----:B------:R-:W-:Y:S01]  /*123e0*/  @!PT LDS RZ, [RZ] ;  /* 0x00000000fffff984 */ /* 0x000fe20000000800 */
[----:B------:R-:W-:Y:S01]  /*123f0*/  @!PT LDS RZ, [RZ] ;  /* 0x00000000fffff984 */ /* 0x000fe20000000800 */
[----:B------:R0:W-:Y:S01]  /*12400*/  LDGSTS.E.BYPASS.LTC128B.128 [R4+0x5a00], desc[UR50][R2.64], !P1 ;  /* 0x05a0000002047fae */ /* 0x0001e2000c901d72 */
[----:B------:R-:W-:Y:S01]  /*12410*/  ISETP.LT.OR P1, PT, R8, 0x41, P2 ;  /* 0x000000410800780c */ /* 0x000fe20001721670 */
[----:B------:R-:W-:Y:S01]  /*12420*/  IMAD.MOV.U32 R13, RZ, RZ, R9 ;  /* 0x000000ffff0d7224 */ /* 0x000fe200078e0009 */
[----:B0-----:R-:W-:-:S11]  /*12430*/  MOV R3, R14 ;  /* 0x0000000e00037202 */ /* 0x001fd60000000f00 */
[----:B------:R-:W-:Y:S05]  /*12440*/  WARPSYNC.COLLECTIVE R15, `(.L_x_15525) ;  /* 0x000000000f087348 */ /* 0x000fea0003c00000 */
[----:B------:R0:W1:Y:S02]  /*12450*/  SHFL.IDX P6, R14, R13, R12, R11 ;  /* 0x0000000c0d0e7389 */ /* 0x00006400000c000b */
[----:B01----:R-:W-:Y:S01]  /*12460*/  ENDCOLLECTIVE ;  /* 0x000000000000791b */ /* 0x003fe20003800000 */
.L_x_15525:
[----:B------:R-:W0:Y:S01]  /*12470*/  S2R R15, SR_TID.X ;  /* 0x00000000000f7919 */ /* 0x000e220000002100 */
[----:B------:R-:W-:Y:S01]  /*12480*/  MOV R13, R10 ;  /* 0x0000000a000d7202 */ /* 0x000fe20000000f00 */
        /* <DEDUP_REMOVED lines=10> */
.L_x_15526:
        /* <DEDUP_REMOVED lines=11> */
.L_x_15527:
[----:B------:R-:W-:Y:S01]  /*125e0*/  SHF.L.U32 R3, R3, 0x4, RZ ;  /* 0x0000000403037819 */ /* 0x000fe200000006ff */
        /* <DEDUP_REMOVED lines=17> */
.L_x_15528:
[C---:B------:R-:W-:Y:S02]  /*12700*/  ISETP.GE.AND P0, PT, R8.reuse, 0x41, PT ;  /* 0x000000410800780c */ /* 0x040fe40003f06270 */
[----:B------:R-:W-:Y:S02]  /*12710*/  ISETP.GE.AND P1, PT, R8, 0x61, PT ;  /* 0x000000610800780c */ /* 0x000fe40003f26270 */
[----:B------:R-:W-:Y:S01]  /*12720*/  @P5 LOP3.LUT R0, R0, 0x10, RZ, 0xfc, !PT ;  /* 0x0000001000005812 */ /* 0x000fe200078efcff */
[----:B------:R-:W-:Y:S01]  /*12730*/  IMAD.MOV.U32 R13, RZ, RZ, R18 ;  /* 0x000000ffff0d7224 */ /* 0x000fe200078e0012 */
[----:B------:R-:W-:-:S09]  /*12740*/  MOV R17, R14 ;  /* 0x0000000e00117202 */ /* 0x000fd20000000f00 */
[----:B------:R-:W-:Y:S05]  /*12750*/  WARPSYNC.COLLECTIVE R15, `(.L_x_15529) ;  /* 0x000000000f087348 */ /* 0x000fea0003c00000 */
[----:B------:R0:W1:Y:S02]  /*12760*/  SHFL.IDX P6, R14, R13, R12, R11 ;  /* 0x0000000c0d0e7389 */ /* 0x00006400000c000b */
[----:B01----:R-:W-:Y:S01]  /*12770*/  ENDCOLLECTIVE ;  /* 0x000000000000791b */ /* 0x003fe20003800000 */
.L_x_15529:
[----:B------:R-:W-:Y:S01]  /*12780*/  IMAD.MOV.U32 R2, RZ, RZ, R14 ;  /* 0x000000ffff027224 */ /* 0x000fe200078e000e */
[----:B------:R-:W-:Y:S06]  /*12790*/  BRA `(.L_x_15530) ;  /* 0xffffffc400247947 */ /* 0x000fec000383ffff */
.L_x_15471:
[----:B-1----:R-:W-:-:S05]  /*127a0*/  IMAD.MOV.U32 R2, RZ, RZ, 0x1 ;  /* 0x00000001ff027424 */ /* 0x002fca00078e00ff */
[----:B------:R-:W-:-:S04]  /*127b0*/  SHF.L.U32 R2, R2, 0x1f, RZ ;  /* 0x0000001f02027819 */ /* 0x000fc800000006ff */
[----:B------:R1:W2:Y:S03]  /*127c0*/  SYNCS.PHASECHK.TRANS64.TRYWAIT P2, [R27+URZ+0x12440], R2 ;  /* 0x012440021b0075a7 */ /* 0x0002a6000804017f */
[----:B--2---:R-:W-:Y:S05]  /*127d0*/  @!P2 NANOSLEEP.SYNCS 0x989680 ;  /* 0x009896800000a95d */ /* 0x004fea0003900000 */
[----:B------:R-:W2:Y:S02]  /*127e0*/  @!P2 SYNCS.PHASECHK.TRANS64 P2, [R27+URZ+0x12440], R2 ;  /* 0x012440021b00a5a7 */ /* 0x000ea4000804007f */
[----:B--2---:R-:W-:Y:S05]  /*127f0*/  @!P2 BRA `(.L_x_15471) ;  /* 0xfffffffc00e8a947 */ /* 0x004fea000383ffff */
[----:B------:R-:W-:Y:S05]  /*12800*/  BRA `(.L_x_15531) ;  /* 0xffffffc400747947 */ /* 0x000fea000383ffff */
.L_x_15472:
[----:B------:R-:W-:Y:S01]  /*12810*/  BSSY B0, `(.L_x_15532) ;  /* 0x0000008000007945 */ /* 0x000fe20003800000 */
[----:B------:R-:W-:Y:S01]  /*12820*/  IMAD.MOV.U32 R13, RZ, RZ, R5 ;  /* 0x000000ffff0d7224 */ /* 0x000fe200078e0005 */
[----:B------:R-:W-:Y:S01]  /*12830*/  MOV R12, RZ ;  /* 0x000000ff000c7202 */ /* 0x000fe20000000f00 */
[----:B------:R-:W-:Y:S02]  /*12840*/  IMAD.MOV.U32 R11, RZ, RZ, 0x1c1f ;  /* 0x00001c1fff0b7424 */ /* 0x000fe400078e00ff */
[----:B------:R-:W-:-:S07]  /*12850*/  IMAD.MOV.U32 R15, RZ, RZ, -0x1 ;  /* 0xffffffffff0f7424 */ /* 0x000fce00078e00ff */
[----:B-----5:R-:W-:Y:S05]  /*12860*/  WARPSYNC.COLLECTIVE R15, `(.L_x_15533) ;  /* 0x000000000f087348 */ /* 0x020fea0003c00000 */
[----:B------:R0:W1:Y:S02]  /*12870*/  SHFL.IDX P6, R14, R13, R12, R11 ;  /* 0x0000000c0d0e7389 */ /* 0x00006400000c000b */
[----:B01---5:R-:W-:Y:S01]  /*12880*/  ENDCOLLECTIVE ;  /* 0x000000000000791b */ /* 0x023fe20003800000 */
.L_x_15533:
[----:B------:R-:W-:Y:S05]  /*12890*/  BSYNC B0 ;  /* 0x0000000000007941 */ /* 0x000fea0003800000 */
.L_x_15532:
        /* <DEDUP_REMOVED lines=8> */
.L_x_15534:
[----:B------:R-:W-:Y:S01]  /*12920*/  MOV R13, R5 ;  /* 0x00000005000d7202 */ /* 0x000fe20000000f00 */
[----:B------:R-:W-:Y:S01]  /*12930*/  IMAD.MOV.U32 R12, RZ, RZ, 0x1 ;  /* 0x00000001ff0c7424 */ /* 0x000fe200078e00ff */
[----:B------:R-:W-:-:S05]  /*12940*/  @P4 IADD3 R14, P2, R24, R14, RZ ;  /* 0x0000000e180e4210 */ /* 0x000fca0007f5e0ff */
[----:B------:R-:W-:Y:S02]  /*12950*/  @P4 IMAD.X R3, RZ, RZ, R2, P2 ;  /* 0x000000ffff034224 */ /* 0x000fe400010e0602 */
[----:B------:R-:W-:-:S07]  /*12960*/  @P4 IMAD.MOV.U32 R2, RZ, RZ, R14 ;  /* 0x000000ffff024224 */ /* 0x000fce00078e000e */
[----:B------:R-:W-:Y:S05]  /*12970*/  WARPSYNC.COLLECTIVE R15, `(.L_x_15535) ;  /* 0x000000000f087348 */ /* 0x000fea0003c00000 */
[----:B------:R0:W1:Y:S02]  /*12980*/  SHFL.IDX P6, R14, R13, R12, R11 ;  /* 0x0000000c0d0e7389 */ /* 0x00006400000c000b */
[----:B01----:R-:W-:Y:S01]  /*12990*/  ENDCOLLECTIVE ;  /* 0x000000000000791b */ /* 0x003fe20003800000 */
.L_x_15535:
        /* <DEDUP_REMOVED lines=9> */
.L_x_15536:
[----:B------:R-:W-:Y:S02]  /*12a30*/  IMAD.MOV.U32 R13, RZ, RZ, R5 ;  /* 0x000000ffff0d7224 */ /* 0x000fe400078e0005 */
[----:B------:R-:W-:Y:S01]  /*12a40*/  IMAD.MOV.U32 R12, RZ, RZ, 0x2 ;  /* 0x00000002ff0c7424 */ /* 0x000fe200078e00ff */
[----:B------:R-:W-:-:S05]  /*12a50*/  @P3 IADD3 R14, P2, R24, R14, RZ ;  /* 0x0000000e180e3210 */ /* 0x000fca0007f5e0ff */
[----:B------:R-:W-:Y:S01]  /*12a60*/  @P3 IMAD.X R3, RZ, RZ, R2, P2 ;  /* 0x000000ffff033224 */ /* 0x000fe200010e0602 */
[----:B------:R-:W-:-:S07]  /*12a70*/  @P3 MOV R2, R14 ;  /* 0x0000000e00023202 */ /* 0x000fce0000000f00 */
[----:B------:R-:W-:Y:S05]  /*12a80*/  WARPSYNC.COLLECTIVE R15, `(.L_x_15537) ;  /* 0x000000000f087348 */ /* 0x000fea0003c00000 */
[----:B------:R0:W1:Y:S02]  /*12a90*/  SHFL.IDX P6, R14, R13, R12, R11 ;  /* 0x0000000c0d0e7389 */ /* 0x00006400000c000b */
[----:B01----:R-:W-:Y:S01]  /*12aa0*/  ENDCOLLECTIVE ;  /* 0x000000000000791b */ /* 0x003fe20003800000 */
.L_x_15537:
        /* <DEDUP_REMOVED lines=9> */
.L_x_15538:
[----:B------:R-:W-:Y:S02]  /*12b40*/  IMAD.MOV.U32 R13, RZ, RZ, R5 ;  /* 0x000000ffff0d7224 */ /* 0x000fe400078e0005 */
[----:B------:R-:W-:Y:S01]  /*12b50*/  IMAD.MOV.U32 R12, RZ, RZ, 0x3 ;  /* 0x00000003ff0c7424 */ /* 0x000fe200078e00ff */
[----:B------:R-:W-:-:S13]  /*12b60*/  @P0 IADD3 R3, P2, R24, R14, RZ ;  /* 0x0000000e18030210 */ /* 0x000fda0007f5e0ff */
[----:B------:R-:W-:Y:S05]  /*12b70*/  WARPSYNC.COLLECTIVE R15, `(.L_x_15539) ;  /* 0x000000000f087348 */ /* 0x000fea0003c00000 */
[----:B------:R0:W1:Y:S02]  /*12b80*/  SHFL.IDX P6, R14, R13, R12, R11 ;  /* 0x0000000c0d0e7389 */ /* 0x00006400000c000b */
[----:B01----:R-:W-:Y:S01]  /*12b90*/  ENDCOLLECTIVE ;  /* 0x000000000000791b */ /* 0x003fe20003800000 */
.L_x_15539:
        /* <DEDUP_REMOVED lines=13> */
.L_x_15540:
[----:B------:R-:W-:Y:S01]  /*12c70*/  IMAD.MOV.U32 R13, RZ, RZ, R7 ;  /* 0x000000ffff0d7224 */ /* 0x000fe200078e0007 */
[----:B------:R-:W-:Y:S02]  /*12c80*/  MOV R12, RZ ;  /* 0x000000ff000c7202 */ /* 0x000fe40000000f00 */
[----:B------:R-:W-:-:S07]  /*12c90*/  MOV R4, R14 ;  /* 0x0000000e00047202 */ /* 0x000fce0000000f00 */
[----:B------:R-:W-:Y:S05]  /*12ca0*/  WARPSYNC.COLLECTIVE R15, `(.L_x_15541) ;  /* 0x000000000f087348 */ /* 0x000fea0003c00000 */
[----:B------:R0:W1:Y:S02]  /*12cb0*/  SHFL.IDX P6, R14, R13, R12, R11 ;  /* 0x0000000c0d0e7389 */ /* 0x00006400000c000b */
[----:B01----:R-:W-:Y:S01]  /*12cc0*/  ENDCOLLECTIVE ;  /* 0x000000000000791b */ /* 0x003fe20003800000 */
.L_x_15541:
        /* <DEDUP_REMOVED lines=13> */
.L_x_15542:
[----:B------:R-:W-:Y:S05]  /*12da0*/  BRA `(.L_x_15543) ;  /* 0xffffffc400287947 */ /* 0x000fea000383ffff */
.L_x_15477:
[----:B------:R-:W-:Y:S01]  /*12db0*/  IMAD.MOV.U32 R13, RZ, RZ, R4 ;  /* 0x000000ffff0d7224 */ /* 0x000fe200078e0004 */
[----:B------:R-:W-:Y:S01]  /*12dc0*/  MOV R11, 0x1c1f ;  /* 0x00001c1f000b7802 */ /* 0x000fe20000000f00 */
[----:B------:R-:W-:Y:S02]  /*12dd0*/  IMAD.MOV.U32 R12, RZ, RZ, RZ ;  /* 0x000000ffff0c7224 */ /* 0x000fe400078e00ff */
[----:B------:R-:W-:Y:S02]  /*12de0*/  IMAD.MOV.U32 R15, RZ, RZ, -0x1 ;  /* 0xffffffffff0f7424 */ /* 0x000fe400078e00ff */
[----:B------:R-:W-:-:S07]  /*12df0*/  IMAD.U32 R7, RZ, RZ, UR46 ;  /* 0x0000002eff077e24 */ /* 0x000fce000f8e00ff */
[----:B------:R-:W-:Y:S05]  /*12e00*/  WARPSYNC.COLLECTIVE R15, `(.L_x_15544) ;  /* 0x000000000f087348 */ /* 0x000fea0003c00000 */
[----:B------:R0:W1:Y:S02]  /*12e10*/  SHFL.IDX P6, R14, R13, R12, R11 ;  /* 0x0000000c0d0e7389 */ /* 0x00006400000c000b */
[----:B01----:R-:W-:Y:S01]  /*12e20*/  ENDCOLLECTIVE ;  /* 0x000000000000791b */ /* 0x003fe20003800000 */
.L_x_15544:
[----:B------:R-:W-:-:S04]  /*12e30*/  IMAD R7, R7, 0xc0, R28 ;  /* 0x000000c007077824 */ /* 0x000fc800078e021c */
[----:B------:R-:W-:Y:S02]  /*12e40*/  VIADD R9, R7, 0x20 ;  /* 0x0000002007097836 */ /* 0x000fe40000000000 */
[----:B------:R-:W-:Y:S02]  /*12e50*/  IMAD.MOV.U32 R13, RZ, RZ, R0 ;  /* 0x000000ffff0d7224 */ /* 0x000fe400078e0000 */
[----:B------:R-:W-:-:S07]  /*12e60*/  IMAD.MOV.U32 R2, RZ, RZ, R14 ;  /* 0x000000ffff027224 */ /* 0x000fce00078e000e */
[----:B------:R-:W-:Y:S05]  /*12e70*/  WARPSYNC.COLLECTIVE R15, `(.L_x_15545) ;  /* 0x000000000f087348 */ /* 0x000fea0003c00000 */
[----:B------:R0:W1:Y:S02]  /*12e80*/  SHFL.IDX P6, R14, R13, R12, R11 ;  /* 0x0000000c0d0e7389 */ /* 0x00006400000c000b */
[----:B01----:R-:W-:Y:S01]  /*12e90*/  ENDCOLLECTIVE ;  /* 0x000000000000791b */ /* 0x003fe20003800000 */
.L_x_15545:
[----:B------:R-:W-:Y:S02]  /*12ea0*/  ULDC UR4, c[0x0][0x288] ;  /* 0x0000a20000047ab9 */ /* 0x000fe40000000800 */
[----:B------:R-:W-:-:S05]  /*12eb0*/  IMAD R6, R6, UR4, RZ ;  /* 0x0000000406067c24 */ /* 0x000fca000f8e02ff */
[----:B------:R-:W-:Y:S01]  /*12ec0*/  ISETP.GE.AND P2, PT, R7, R6, PT ;  /* 0x000000060700720c */ /* 0x000fe20003f46270 */
[----:B------:R-:W-:Y:S02]  /*12ed0*/  IMAD.MOV.U32 R13, RZ, RZ, R4 ;  /* 0x000000ffff0d7224 */ /* 0x000fe400078e0004 */
[----:B------:R-:W-:Y:S01]  /*12ee0*/  IMAD.MOV.U32 R12, RZ, RZ, 0x1 ;  /* 0x00000001ff0c7424 */ /* 0x000fe200078e00ff */
[----:B------:R-:W-:-:S09]  /*12ef0*/  MOV R3, R14 ;  /* 0x0000000e00037202 */ /* 0x000fd20000000f00 */
[----:B------:R-:W-:Y:S05]  /*12f00*/  WARPSYNC.COLLECTIVE R15, `(.L_x_15546) ;  /* 0x000000000f087348 */ /* 0x000fea0003c00000 */
[----:B------:R0:W1:Y:S02]  /*12f10*/  SHFL.IDX P6, R14, R13, R12, R11 ;  /* 0x0000000c0d0e7389 */ /* 0x00006400000c000b */
[----:B01----:R-:W-:Y:S01]  /*12f20*/  ENDCOLLECTIVE ;  /* 0x000000000000791b */ /* 0x003fe20003800000 */
.L_x_15546:
[----:B------:R-:W-:-:S05]  /*12f30*/  @!P2 IADD3 R3, P1, R24, R3, RZ ;  /* 0x000000031803a210 */ /* 0x000fca0007f3e0ff */
[----:B------:R-:W-:Y:S01]  /*12f40*/  @!P2 IMAD.X R2, RZ, RZ, R2, P1 ;  /* 0x000000ffff02a224 */ /* 0x000fe200008e0602 */
[----:B------:R-:W-:-:S04]  /*12f50*/  ISETP.GE.AND P1, PT, R9, R6, PT ;  /* 0x000000060900720c */ /* 0x000fc80003f26270 */
        /* <DEDUP_REMOVED lines=9> */
[----:B0-----:R-:W-:Y:S05]  /*12ff0*/  WARPSYNC.COLLECTIVE R15, `(.L_x_15547) ;  /* 0x000000000f087348 */ /* 0x001fea0003c00000 */
[----:B------:R1:W2:Y:S02]  /*13000*/  SHFL.IDX P6, R14, R13, R12, R11 ;  /* 0x0000000c0d0e7389 */ /* 0x0002a400000c000b */
[----:B012---:R-:W-:Y:S01]  /*13010*/  ENDCOLLECTIVE ;  /* 0x000000000000791b */ /* 0x007fe20003800000 */
.L_x_15547:
[----:B------:R-:W-:Y:S02]  /*13020*/  IMAD.MOV.U32 R13, RZ, RZ, R4 ;  /* 0x000000ffff0d7224 */ /* 0x000fe400078e0004 */
[----:B------:R-:W-:Y:S02]  /*13030*/  IMAD.MOV.U32 R12, RZ, RZ, 0x2 ;  /* 0x00000002ff0c7424 */ /* 0x000fe400078e00ff */
[----:B------:R-:W-:-:S05]  /*13040*/  IMAD.MOV.U32 R11, RZ, RZ, R14 ;  /* 0x000000ffff0b7224 */ /* 0x000fca00078e000e */
[----:B------:R-:W-:Y:S01]  /*13050*/  @!P1 IADD3 R2, P2, R24, R11, RZ ;  /* 0x0000000b18029210 */ /* 0x000fe20007f5e0ff */
[----:B------:R-:W-:-:S04]  /*13060*/  IMAD.MOV.U32 R11, RZ, RZ, 0x1c1f ;  /* 0x00001c1fff0b7424 */ /* 0x000fc800078e00ff */
[----:B------:R-:W-:-:S08]  /*13070*/  @!P1 IMAD.X R9, RZ, RZ, R9, P2 ;  /* 0x000000ffff099224 */ /* 0x000fd000010e0609 */
[----:B------:R-:W-:Y:S05]  /*13080*/  WARPSYNC.COLLECTIVE R15, `(.L_x_15548) ;  /* 0x000000000f087348 */ /* 0x000fea0003c00000 */
[----:B------:R0:W1:Y:S02]  /*13090*/  SHFL.IDX P6, R14, R13, R12, R11 ;  /* 0x0000000c0d0e7389 */ /* 0x00006400000c000b */
[----:B01----:R-:W-:Y:S01]  /*130a0*/  ENDCOLLECTIVE ;  /* 0x000000000000791b */ /* 0x003fe20003800000 */
.L_x_15548:
[----:B------:R-:W-:Y:S01]  /*130b0*/  @!P1 IMAD.MOV.U32 R3, RZ, RZ, R9 ;  /* 0x000000ffff039224 */ /* 0x000fe200078e0009 */
[----:B------:R-:W-:-:S04]  /*130c0*/  IADD3 R9, R7, 0x40, RZ ;  /* 0x0000004007097810 */ /* 0x000fc80007ffe0ff */
[----:B------:R-:W-:Y:S01]  /*130d0*/  ISETP.GE.AND P2, PT, R9, R6, PT ;  /* 0x000000060900720c */ /* 0x000fe20003f46270 */
[----:B------:R-:W-:Y:S01]  /*130e0*/  @!PT LDS RZ, [RZ] ;  /* 0x00000000fffff984 */ /* 0x000fe20000000800 */
[----:B------:R-:W-:Y:S01]  /*130f0*/  @!PT LDS RZ, [RZ] ;  /* 0x00000000fffff984 */ /* 0x000fe20000000800 */
[----:B------:R-:W-:Y:S01]  /*13100*/  @!PT LDS RZ, [RZ] ;  /* 0x00000000fffff984 */ /* 0x000fe20000000800 */
[----:B------:R0:W-:Y:S01]  /*13110*/  @!P1 LDGSTS.E.BYPASS.LTC128B.128 [R18+0xaa00], desc[UR50][R2.64], !P0 ;  /* 0x0aa0000002129fae */ /* 0x0001e2000c101d72 */
[----:B------:R-:W-:Y:S01]  /*13120*/  MOV R13, R0 ;  /* 0x00000000000d7202 */ /* 0x000fe20000000f00 */
[----:B------:R-:W-:-:S10]  /*13130*/  IMAD.MOV.U32 R10, RZ, RZ, R14 ;  /* 0x000000ffff0a7224 */ /* 0x000fd400078e000e */
[----:B0-----:R-:W-:Y:S05]  /*13140*/  WARPSYNC.COLLECTIVE R15, `(.L_x_15549) ;  /* 0x000000000f087348 */ /* 0x001fea0003c00000 */
[----:B------:R1:W2:Y:S02]  /*13150*/  SHFL.IDX P6, R14, R13, R12, R11 ;  /* 0x0000000c0d0e7389 */ /* 0x0002a400000c000b */
[----:B012---:R-:W-:Y:S01]  /*13160*/  ENDCOLLECTIVE ;  /* 0x000000000000791b */ /* 0x007fe20003800000 */
.L_x_15549:
        /* <DEDUP_REMOVED lines=8> */
.L_x_15550:
[----:B------:R-:W-:Y:S01]  /*131f0*/  @!PT LDS RZ, [RZ] ;  /* 0x00000000fffff984 */ /* 0x000fe20000000800 */
[----:B------:R-:W-:Y:S01]  /*13200*/  @!PT LDS RZ, [RZ] ;  /* 0x00000000fffff984 */ /* 0x000fe20000000800 */
[----:B------:R-:W-:Y:S01]  /*13210*/  @!PT LDS RZ, [RZ] ;  /* 0x00000000fffff984 */ /* 0x000fe20000000800 */
[----:B------:R0:W-:Y:S01]  /*13220*/  @!P2 LDGSTS.E.BYPASS.LTC128B.128 [R18+0xb200], desc[UR50][R2.64], !P0 ;  /* 0x0b2000000212afae */ /* 0x0001e2000c101d72 */
[----:B------:R-:W-:Y:S02]  /*13230*/  IMAD.MOV.U32 R13, RZ, RZ, R0 ;  /* 0x000000ffff0d7224 */ /* 0x000fe400078e0000 */
[----:B0-----:R-:W-:-:S05]  /*13240*/  VIADD R3, R7, 0x60 ;  /* 0x0000006007037836 */ /* 0x001fca0000000000 */
[----:B------:R-:W-:Y:S02]  /*13250*/  ISETP.GE.AND P1, PT, R3, R6, PT ;  /* 0x000000060300720c */ /* 0x000fe40003f26270 */
[----:B------:R-:W-:-:S11]  /*13260*/  MOV R4, R14 ;  /* 0x0000000e00047202 */ /* 0x000fd60000000f00 */
[----:B------:R-:W-:Y:S05]  /*13270*/  WARPSYNC.COLLECTIVE R15, `(.L_x_15551) ;  /* 0x000000000f087348 */ /* 0x000fea0003c00000 */
[----:B------:R0:W1:Y:S02]  /*13280*/  SHFL.IDX P6, R14, R13, R12, R11 ;  /* 0x0000000c0d0e7389 */ /* 0x00006400000c000b */
[----:B01----:R-:W-:Y:S01]  /*13290*/  ENDCOLLECTIVE ;  /* 0x000000000000791b */ /* 0x003fe20003800000 */
.L_x_15551:
[----:B------:R-:W-:Y:S02]  /*132a0*/  IMAD.MOV.U32 R13, RZ, RZ, R8 ;  /* 0x000000ffff0d7224 */ /* 0x000fe400078e0008 */
[----:B------:R-:W-:Y:S02]  /*132b0*/  IMAD.MOV.U32 R12, RZ, RZ, RZ ;  /* 0x000000ffff0c7224 */ /* 0x000fe400078e00ff */
[----:B------:R-:W-:-:S07]  /*132c0*/  IMAD.MOV.U32 R0, RZ, RZ, R14 ;  /* 0x000000ffff007224 */ /* 0x000fce00078e000e */
[----:B------:R-:W-:Y:S05]  /*132d0*/  WARPSYNC.COLLECTIVE R15, `(.L_x_15552) ;  /* 0x000000000f087348 */ /* 0x000fea0003c00000 */
[----:B------:R0:W1:Y:S02]  /*132e0*/  SHFL.IDX P6, R14, R13, R12, R11 ;  /* 0x0000000c0d0e7389 */ /* 0x00006400000c000b */
[----:B01----:R-:W-:Y:S01]  /*132f0*/  ENDCOLLECTIVE ;  /* 0x000000000000791b */ /* 0x003fe20003800000 */
.L_x_15552:
[----:B------:R-:W-:-:S04]  /*13300*/  @!P1 IADD3 R9, P2, R24, R0, RZ ;  /* 0x0000000018099210 */ /* 0x000fc80007f5e0ff */
[----:B------:R-:W-:Y:S01]  /*13310*/  @!P1 MOV R2, R9 ;  /* 0x0000000900029202 */ /* 0x000fe20000000f00 */
[----:B------:R-:W-:-:S05]  /*13320*/  @!P1 IMAD.X R3, RZ, RZ, R4, P2 ;  /* 0x000000ffff039224 */ /* 0x000fca00010e0604 */
[----:B------:R-:W-:Y:S01]  /*13330*/  @!PT LDS RZ, [RZ] ;  /* 0x00000000fffff984 */ /* 0x000fe20000000800 */
[----:B------:R-:W-:Y:S01]  /*13340*/  @!PT LDS RZ, [RZ] ;  /* 0x00000000fffff984 */ /* 0x000fe20000000800 */
[----:B------:R-:W-:Y:S01]  /*13350*/  @!PT LDS RZ, [RZ] ;  /* 0x00000000fffff984 */ /* 0x000fe20000000800 */
[----:B------:R0:W-:Y:S01]  /*13360*/  @!P1 LDGSTS.E.BYPASS.LTC128B.128 [R18+0xba00], desc[UR50][R2.64], !P0 ;  /* 0x0ba0000002129fae */ /* 0x0001e2000c101d72 */
[----:B------:R-:W-:Y:S02]  /*13370*/  IMAD.MOV.U32 R13, RZ, RZ, R5 ;  /* 0x000000ffff0d7224 */ /* 0x000fe400078e0005 */
[----:B0-----:R-:W-:Y:S01]  /*13380*/  IMAD.MOV.U32 R2, RZ, RZ, R14 ;  /* 0x000000ffff027224 */ /* 0x001fe200078e000e */
[----:B------:R-:W-:-:S07]  /*13390*/  IADD3 R3, R7, 0x80, RZ ;  /* 0x0000008007037810 */ /* 0x000fce0007ffe0ff */
[----:B------:R-:W-:Y:S05]  /*133a0*/  WARPSYNC.COLLECTIVE R15, `(.L_x_15553) ;  /* 0x000000000f087348 */ /* 0x000fea0003c00000 */
[----:B------:R0:W1:Y:S02]  /*133b0*/  SHFL.IDX P6, R14, R13, R12, R11 ;  /* 0x0000000c0d0e7389 */ /* 0x00006400000c000b */
[----:B01----:R-:W-:Y:S01]  /*133c0*/  ENDCOLLECTIVE ;  /* 0x000000000000791b */ /* 0x003fe20003800000 */
.L_x_15553:
[----:B------:R-:W-:Y:S01]  /*133d0*/  ISETP.GE.AND P1, PT, R3, R6, PT ;  /* 0x000000060300720c */ /* 0x000fe20003f26270 */
[----:B------:R-:W-:Y:S01]  /*133e0*/  IMAD.MOV.U32 R13, RZ, RZ, R8 ;  /* 0x000000ffff0d7224 */ /* 0x000fe200078e0008 */
[----:B------:R-:W-:-:S11]  /*133f0*/  MOV R12, 0x1 ;  /* 0x00000001000c7802 */ /* 0x000fd60000000f00 */
[----:B------:R-:W-:-:S13]  /*13400*/  @!P1 IADD3 R0, P3, R24, R14, RZ ;  /* 0x0000000e18009210 */ /* 0x000fda0007f7e0ff */
[----:B------:R-:W-:Y:S05]  /*13410*/  WARPSYNC.COLLECTIVE R15, `(.L_x_15554) ;  /* 0x000000000f087348 */ /* 0x000fea0003c00000 */
[----:B------:R0:W1:Y:S02]  /*13420*/  SHFL.IDX P6, R14, R13, R12, R11 ;  /* 0x0000000c0d0e7389 */ /* 0x00006400000c000b */
[----:B01----:R-:W-:Y:S01]  /*13430*/  ENDCOLLECTIVE ;  /* 0x000000000000791b */ /* 0x003fe20003800000 */
.L_x_15554:
        /* <DEDUP_REMOVED lines=12> */
.L_x_15555:
[----:B------:R-:W-:Y:S05]  /*13500*/  BRA `(.L_x_15556) ;  /* 0xffffffc400c47947 */ /* 0x000fea000383ffff */
.L_x_15478:
[----:B0-----:R0:W1:Y:S02]  /*13510*/  SYNCS.PHASECHK.TRANS64.TRYWAIT P0, [R27+URZ+0x12420], R0 ;  /* 0x012420001b0075a7 */ /* 0x001064000800017f */
[----:B-1----:R-:W-:Y:S05]  /*13520*/  @!P0 NANOSLEEP.SYNCS 0x989680 ;  /* 0x009896800000895d */ /* 0x002fea0003900000 */
[----:B------:R-:W1:Y:S02]  /*13530*/  @!P0 SYNCS.PHASECHK.TRANS64 P0, [R27+URZ+0x12420], R0 ;  /* 0x012420001b0085a7 */ /* 0x000e64000800007f */
[----:B-1----:R-:W-:Y:S05]  /*13540*/  @!P0 BRA `(.L_x_15478) ;  /* 0xfffffffc00f08947 */ /* 0x002fea000383ffff */
[----:B------:R-:W-:Y:S05]  /*13550*/  BRA `(.L_x_15557) ;  /* 0xffffffc400f47947 */ /* 0x000fea000383ffff */
.L_x_15481:
[----:B0-----:R0:W1:Y:S02]  /*13560*/  SYNCS.PHASECHK.TRANS64.TRYWAIT P1, [R5+URZ+0x12480], R29 ;  /* 0x0124801d050075a7 */ /* 0x001064000802017f */
[----:B-1----:R-:W-:Y:S05]  /*13570*/  @!P1 NANOSLEEP.SYNCS 0x989680 ;  /* 0x009896800000995d */ /* 0x002fea0003900000 */
[----:B------:R-:W1:Y:S02]  /*13580*/  @!P1 SYNCS.PHASECHK.TRANS64 P1, [R5+URZ+0x12480], R29 ;  /* 0x0124801d050095a7 */ /* 0x000e64000802007f */
[----:B-1----:R-:W-:Y:S05]  /*13590*/  @!P1 BRA `(.L_x_15481) ;  /* 0xfffffffc00f09947 */ /* 0x002fea000383ffff */
[----:B------:R-:W-:Y:S05]  /*135a0*/  BRA `(.L_x_15558) ;  /* 0xffffffcc000c7947 */ /* 0x000fea000383ffff */
.L_x_15482:
        /* <DEDUP_REMOVED lines=8> */
.L_x_15560:
[----:B------:R-:W-:Y:S05]  /*13630*/  BSYNC B0 ;  /* 0x0000000000007941 */ /* 0x000fea0003800000 */
.L_x_15559:
[----:B------:R0:W5:Y:S01]  /*13640*/  LDL R6, [R1] ;  /* 0x0000000001067983 */ /* 0x0001620000100800 */
[----:B------:R-:W-:Y:S01]  /*13650*/  IMAD.MOV.U32 R13, RZ, RZ, R7 ;  /* 0x000000ffff0d7224 */ /* 0x000fe200078e0007 */
[----:B------:R-:W-:Y:S01]  /*13660*/  MOV R11, 0x1c1f ;  /* 0x00001c1f000b7802 */ /* 0x000fe20000000f00 */
[----:B------:R-:W-:Y:S02]  /*13670*/  IMAD.MOV.U32 R12, RZ, RZ, RZ ;  /* 0x000000ffff0c7224 */ /* 0x000fe400078e00ff */
[----:B------:R-:W-:Y:S02]  /*13680*/  IMAD.MOV.U32 R15, RZ, RZ, -0x1 ;  /* 0xffffffffff0f7424 */ /* 0x000fe400078e00ff */
[----:B------:R-:W-:-:S07]  /*13690*/  IMAD.MOV.U32 R3, RZ, RZ, R14 ;  /* 0x000000ffff037224 */ /* 0x000fce00078e000e */
[----:B0----5:R-:W-:Y:S05]  /*136a0*/  WARPSYNC.COLLECTIVE R15, `(.L_x_15561) ;  /* 0x000000000f087348 */ /* 0x021fea0003c00000 */
[----:B------:R1:W2:Y:S02]  /*136b0*/  SHFL.IDX P6, R14, R13, R12, R11 ;  /* 0x0000000c0d0e7389 */ /* 0x0002a400000c000b */
[----:B012--5:R-:W-:Y:S01]  /*136c0*/  ENDCOLLECTIVE ;  /* 0x000000000000791b */ /* 0x027fe20003800000 */
.L_x_15561:
        /* <DEDUP_REMOVED lines=12> */
.L_x_15562:
        /* <DEDUP_REMOVED lines=10> */
.L_x_15563:
[----:B------:R-:W0:Y:S01]  /*13830*/  S2R R15, SR_TID.X ;  /* 0x00000000000f7919 */ /* 0x000e220000002100 */
[----:B------:R-:W-:Y:S02]  /*13840*/  IMAD.MOV.U32 R13, RZ, RZ, R17 ;  /* 0x000000ffff0d7224 */ /* 0x000fe400078e0011 */
[----:B------:R-:W-:Y:S02]  /*13850*/  IMAD.MOV.U32 R12, RZ, RZ, 0x2 ;  /* 0x00000002ff0c7424 */ /* 0x000fe400078e00ff */
[----:B------:R-:W-:Y:S01]  /*13860*/  IMAD.MOV.U32 R2, RZ, RZ, R14 ;  /* 0x000000ffff027224 */ /* 0x000fe200078e000e */
[----:B0-----:R-:W-:-:S04]  /*13870*/  SHF.L.U32 R15, R15, 0x4, RZ ;  /* 0x000000040f0f7819 */ /* 0x001fc800000006ff */
[----:B------:R-:W-:-:S04]  /*13880*/  LOP3.LUT R15, R15, 0x30, RZ, 0xc0, !PT ;  /* 0x000000300f0f7812 */ /* 0x000fc800078ec0ff */
[----:B------:R-:W-:Y:S02]  /*13890*/  IADD3 R2, P1, R15, R2, RZ ;  /* 0x000000020f027210 */ /* 0x000fe40007f3e0ff */
[----:B------:R-:W-:-:S03]  /*138a0*/  MOV R15, 0xffffffff ;  /* 0xffffffff000f7802 */ /* 0x000fc60000000f00 */
[----:B------:R-:W-:-:S08]  /*138b0*/  IMAD.X R3, RZ, RZ, R3, P1 ;  /* 0x000000ffff037224 */ /* 0x000fd000008e0603 */
[----:B------:R-:W-:Y:S05]  /*138c0*/  WARPSYNC.COLLECTIVE R15, `(.L_x_15564) ;  /* 0x000000000f087348 */ /* 0x000fea0003c00000 */
[----:B------:R0:W1:Y:S02]  /*138d0*/  SHFL.IDX P6, R14, R13, R12, R11 ;  /* 0x0000000c0d0e7389 */ /* 0x00006400000c000b */
[----:B01----:R-:W-:Y:S01]  /*138e0*/  ENDCOLLECTIVE ;  /* 0x000000000000791b */ /* 0x003fe20003800000 */
.L_x_15564:
        /* <DEDUP_REMOVED lines=9> */
.L_x_15565:
[----:B------:R-:W0:Y:S01]  /*13980*/  S2R R15, SR_TID.X ;  /* 0x00000000000f7919 */ /* 0x000e220000002100 */
[----:B------:R-:W-:Y:S02]  /*13990*/  IMAD.MOV.U32 R13, RZ, RZ, R17 ;  /* 0x000000ffff0d7224 */ /* 0x000fe400078e0011 */
[----:B------:R-:W-:Y:S02]  /*139a0*/  IMAD.MOV.U32 R12, RZ, RZ, 0x3 ;  /* 0x00000003ff0c7424 */ /* 0x000fe400078e00ff */
[----:B------:R-:W-:Y:S02]  /*139b0*/  IMAD.MOV.U32 R2, RZ, RZ, R14 ;  /* 0x000000ffff027224 */ /* 0x000fe400078e000e */
[----:B0-----:R-:W-:-:S05]  /*139c0*/  IMAD.SHL.U32 R15, R15, 0x10, RZ ;  /* 0x000000100f0f7824 */ /* 0x001fca00078e00ff */
[----:B------:R-:W-:-:S04]  /*139d0*/  LOP3.LUT R15, R15, 0x30, RZ, 0xc0, !PT ;  /* 0x000000300f0f7812 */ /* 0x000fc800078ec0ff */
[----:B------:R-:W-:Y:S01]  /*139e0*/  IADD3 R2, P1, R15, R2, RZ ;  /* 0x000000020f027210 */ /* 0x000fe20007f3e0ff */
[----:B------:R-:W-:-:S03]  /*139f0*/  IMAD.MOV.U32 R15, RZ, RZ, -0x1 ;  /* 0xffffffffff0f7424 */ /* 0x000fc600078e00ff */
[----:B------:R-:W-:-:S09]  /*13a00*/  IADD3.X R3, RZ, R3, RZ, P1, !PT ;  /* 0x00000003ff037210 */ /* 0x000fd20000ffe4ff */
[----:B------:R-:W-:Y:S05]  /*13a10*/  WARPSYNC.COLLECTIVE R15, `(.L_x_15566) ;  /* 0x000000000f087348 */ /* 0x000fea0003c00000 */
[----:B------:R0:W1:Y:S02]  /*13a20*/  SHFL.IDX P6, R14, R13, R12, R11 ;  /* 0x0000000c0d0e7389 */ /* 0x00006400000c000b */
[----:B01----:R-:W-:Y:S01]  /*13a30*/  ENDCOLLECTIVE ;  /* 0x000000000000791b */ /* 0x003fe20003800000 */
.L_x_15566:
        /* <DEDUP_REMOVED lines=10> */
.L_x_15567:
[----:B------:R-:W-:Y:S01]  /*13ae0*/  IMAD.MOV.U32 R13, RZ, RZ, R18 ;  /* 0x000000ffff0d7224 */ /* 0x000fe200078e0012 */
[----:B------:R-:W-:Y:S01]  /*13af0*/  MOV R12, RZ ;  /* 0x000000ff000c7202 */ /* 0x000fe20000000f00 */
[----:B------:R-:W-:Y:S02]  /*13b00*/  IMAD.SHL.U32 R3, R3, 0x10, RZ ;  /* 0x0000001003037824 */ /* 0x000fe400078e00ff */
[----:B------:R-:W-:-:S07]  /*13b10*/  IMAD.MOV.U32 R2, RZ, RZ, R14 ;  /* 0x000000ffff027224 */ /* 0x000fce00078e000e */
[----:B------:R-:W-:Y:S05]  /*13b20*/  WARPSYNC.COLLECTIVE R15, `(.L_x_15568) ;  /* 0x000000000f087348 */ /* 0x000fea0003c00000 */
[----:B------:R0:W1:Y:S02]  /*13b30*/  SHFL.IDX P6, R14, R13, R12, R11 ;  /* 0x0000000c0d0e7389 */ /* 0x00006400000c000b */
[----:B01----:R-:W-:Y:S01]  /*13b40*/  ENDCOLLECTIVE ;  /* 0x000000000000791b */ /* 0x003fe20003800000 */
.L_x_15568:
        /* <DEDUP_REMOVED lines=12> */
.L_x_15569:
[----:B------:R-:W-:Y:S01]  /*13c10*/  IMAD.MOV.U32 R2, RZ, RZ, R14 ;  /* 0x000000ffff027224 */ /* 0x000fe200078e000e */
[----:B------:R-:W-:Y:S06]  /*13c20*/  BRA `(.L_x_15570) ;  /* 0xffffffc800987947 */ /* 0x000fec000383ffff */
.L_x_15485:
[----:B---3--:R3:W4:Y:S02]  /*13c30*/  SYNCS.PHASECHK.TRANS64.TRYWAIT P1, [R5+URZ+0x12440], R29 ;  /* 0x0124401d050075a7 */ /* 0x008724000802017f */
[----:B----4-:R-:W-:Y:S05]  /*13c40*/  @!P1 NANOSLEEP.SYNCS 0x989680 ;  /* 0x009896800000995d */ /* 0x010fea0003900000 */
[----:B------:R-:W4:Y:S02]  /*13c50*/  @!P1 SYNCS.PHASECHK.TRANS64 P1, [R5+URZ+0x12440], R29 ;  /* 0x0124401d050095a7 */ /* 0x000f24000802007f */
[----:B----4-:R-:W-:Y:S05]  /*13c60*/  @!P1 BRA `(.L_x_15485) ;  /* 0xfffffffc00f09947 */ /* 0x010fea000383ffff */
[----:B------:R-:W-:Y:S05]  /*13c70*/  BRA `(.L_x_15571) ;  /* 0xffffffc800e47947 */ /* 0x000fea000383ffff */
.L_x_15486:
        /* <DEDUP_REMOVED lines=8> */
.L_x_15573:
[----:B------:R-:W-:Y:S05]  /*13d00*/  BSYNC B0 ;  /* 0x0000000000007941 */ /* 0x000fea0003800000 */
.L_x_15572:
[----:B------:R0:W5:Y:S01]  /*13d10*/  LDL R16, [R1+0x18] ;  /* 0x0000180001107983 */ /* 0x0001620000100800 */
        /* <DEDUP_REMOVED lines=8> */
.L_x_15574:
[----:B------:R-:W-:Y:S01]  /*13da0*/  MOV R13, R10 ;  /* 0x0000000a000d7202 */ /* 0x000fe20000000f00 */
[----:B------:R-:W-:Y:S01]  /*13db0*/  IMAD.MOV.U32 R12, RZ, RZ, 0x1 ;  /* 0x00000001ff0c7424 */ /* 0x000fe200078e00ff */
[----:B------:R-:W-:-:S13]  /*13dc0*/  IADD3 R2, P1, R17, R14, RZ ;  /* 0x0000000e11027210 */ /* 0x000fda0007f3e0ff */
[----:B------:R-:W-:Y:S05]  /*13dd0*/  WARPSYNC.COLLECTIVE R15, `(.L_x_15575) ;  /* 0x000000000f087348 */ /* 0x000fea0003c00000 */
[----:B------:R0:W1:Y:S02]  /*13de0*/  SHFL.IDX P6, R14, R13, R12, R11 ;  /* 0x0000000c0d0e7389 */ /* 0x00006400000c000b */
[----:B01----:R-:W-:Y:S01]  /*13df0*/  ENDCOLLECTIVE ;  /* 0x000000000000791b */ /* 0x003fe20003800000 */
.L_x_15575:
        /* <DEDUP_REMOVED lines=12> */
.L_x_15576:
[----:B------:R-:W-:Y:S02]  /*13ec0*/  IMAD.MOV.U32 R13, RZ, RZ, R10 ;  /* 0x000000ffff0d7224 */ /* 0x000fe400078e000a */
[----:B------:R-:W-:Y:S02]  /*13ed0*/  IMAD.MOV.U32 R12, RZ, RZ, 0x2 ;  /* 0x00000002ff0c7424 */ /* 0x000fe400078e00ff */
[----:B------:R-:W-:-:S07]  /*13ee0*/  IMAD.MOV.U32 R2, RZ, RZ, R14 ;  /* 0x000000ffff027224 */ /* 0x000fce00078e000e */
[----:B------:R-:W-:Y:S05]  /*13ef0*/  WARPSYNC.COLLECTIVE R15, `(.L_x_15577) ;  /* 0x000000000f087348 */ /* 0x000fea0003c00000 */
[----:B------:R0:W1:Y:S02]  /*13f00*/  SHFL.IDX P6, R14, R13, R12, R11 ;  /* 0x0000000c0d0e7389 */ /* 0x00006400000c000b */
[----:B01----:R-:W-:Y:S01]  /*13f10*/  ENDCOLLECTIVE ;  /* 0x000000000000791b */ /* 0x003fe20003800000 */
.L_x_15577:
        /* <DEDUP_REMOVED lines=11> */
.L_x_15578:
[----:B------:R-:W-:Y:S02]  /*13fd0*/  IMAD.MOV.U32 R13, RZ, RZ, R10 ;  /* 0x000000ffff0d7224 */ /* 0x000fe400078e000a */
[----:B------:R-:W-:Y:S01]  /*13fe0*/  IMAD.MOV.U32 R12, RZ, RZ, 0x3 ;  /* 0x00000003ff0c7424 */ /* 0x000fe200078e00ff */
[----:B------:R-:W-:-:S07]  /*13ff0*/  MOV R2, R14 ;  /* 0x0000000e00027202 */ /* 0x000fce0000000f00 */
[----:B------:R-:W-:Y:S05]  /*14000*/  WARPSYNC.COLLECTIVE R15, `(.L_x_15579) ;  /* 0x000000000f087348 */ /* 0x000fea0003c00000 */
[----:B------:R0:W1:Y:S02]  /*14010*/  SHFL.IDX P6, R14, R13, R12, R11 ;  /* 0x0000000c0d0e7389 */ /* 0x00006400000c000b */
[----:B01----:R-:W-:Y:S01]  /*14020*/  ENDCOLLECTIVE ;  /* 0x000000000000791b */ /* 0x003fe20003800000 */
.L_x_15579:
        /* <DEDUP_REMOVED lines=11> */
.L_x_15580:
[----:B------:R-:W-:Y:S01]  /*140e0*/  IMAD.MOV.U32 R13, RZ, RZ, R8 ;  /* 0x000000ffff0d7224 */ /* 0x000fe200078e0008 */
[----:B------:R-:W-:Y:S01]  /*140f0*/  MOV R12, RZ ;  /* 0x000000ff000c7202 */ /* 0x000fe20000000f00 */
[----:B------:R-:W-:-:S07]  /*14100*/  IMAD.MOV.U32 R9, RZ, RZ, R14 ;  /* 0x000000ffff097224 */ /* 0x000fce00078e000e */
[----:B------:R-:W-:Y:S05]  /*14110*/  WARPSYNC.COLLECTIVE R15, `(.L_x_15581) ;  /* 0x000000000f087348 */ /* 0x000fea0003c00000 */
[----:B------:R0:W1:Y:S02]  /*14120*/  SHFL.IDX P6, R14, R13, R12, R11 ;  /* 0x0000000c0d0e7389 */ /* 0x00006400000c000b */
[----:B01----:R-:W-:Y:S01]  /*14130*/  ENDCOLLECTIVE ;  /* 0x000000000000791b */ /* 0x003fe20003800000 */
.L_x_15581:
        /* <DEDUP_REMOVED lines=11> */
.L_x_15582:
[----:B------:R-:W-:Y:S05]  /*141f0*/  BRA `(.L_x_15583) ;  /* 0xffffffc800887947 */ /* 0x000fea000383ffff */
.L_x_15489:
[----:B0-----:R0:W1:Y:S02]  /*14200*/  SYNCS.PHASECHK.TRANS64.TRYWAIT P2, [R3+URZ+0x12470], R2 ;  /* 0x01247002030075a7 */ /* 0x001064000804017f */
[----:B-1----:R-:W-:Y:S05]  /*14210*/  @!P2 NANOSLEEP.SYNCS 0x989680 ;  /* 0x009896800000a95d */ /* 0x002fea0003900000 */
[----:B------:R-:W1:Y:S02]  /*14220*/  @!P2 SYNCS.PHASECHK.TRANS64 P2, [R3+URZ+0x12470], R2 ;  /* 0x012470020300a5a7 */ /* 0x000e64000804007f */
[----:B-1----:R-:W-:Y:S05]  /*14230*/  @!P2 BRA `(.L_x_15489) ;  /* 0xfffffffc00f0a947 */ /* 0x002fea000383ffff */
[----:B------:R-:W-:Y:S05]  /*14240*/  BRA `(.L_x_15584) ;  /* 0xffffffc800e07947 */ /* 0x000fea000383ffff */
.L_x_15491:
[----:B0-----:R0:W1:Y:S02]  /*14250*/  SYNCS.PHASECHK.TRANS64.TRYWAIT P2, [R3+URZ+0x12460], R6 ;  /* 0x01246006030075a7 */ /* 0x001064000804017f */
[----:B-1----:R-:W-:Y:S05]  /*14260*/  @!P2 NANOSLEEP.SYNCS 0x989680 ;  /* 0x009896800000a95d */ /* 0x002fea0003900000 */
[----:B------:R-:W1:Y:S02]  /*14270*/  @!P2 SYNCS.PHASECHK.TRANS64 P2, [R3+URZ+0x12460], R6 ;  /* 0x012460060300a5a7 */ /* 0x000e64000804007f */
[----:B-1----:R-:W-:Y:S05]  /*14280*/  @!P2 BRA `(.L_x_15491) ;  /* 0xfffffffc00f0a947 */ /* 0x002fea000383ffff */
[----:B------:R-:W-:Y:S05]  /*14290*/  BRA `(.L_x_15585) ;  /* 0xffffffc800f07947 */ /* 0x000fea000383ffff */
.L_x_15498:
[----:B0-----:R0:W1:Y:S02]  /*142a0*/  SYNCS.PHASECHK.TRANS64.TRYWAIT P0, [R2+URZ+0x12470], R3 ;  /* 0x01247003020075a7 */ /* 0x001064000800017f */
[----:B-1----:R-:W-:Y:S05]  /*142b0*/  @!P0 NANOSLEEP.SYNCS 0x989680 ;  /* 0x009896800000895d */ /* 0x002fea0003900000 */
[----:B------:R-:W1:Y:S02]  /*142c0*/  @!P0 SYNCS.PHASECHK.TRANS64 P0, [R2+URZ+0x12470], R3 ;  /* 0x01247003020085a7 */ /* 0x000e64000800007f */
[----:B-1----:R-:W-:Y:S05]  /*142d0*/  @!P0 BRA `(.L_x_15498) ;  /* 0xfffffffc00f08947 */ /* 0x002fea000383ffff */
[----:B------:R-:W-:Y:S05]  /*142e0*/  BRA `(.L_x_15586) ;  /* 0xffffffd000407947 */ /* 0x000fea000383ffff */
.L_x_15500:
[----:B0-----:R0:W1:Y:S02]  /*142f0*/  SYNCS.PHASECHK.TRANS64.TRYWAIT P0, [R2+URZ+0x12460], R5 ;  /* 0x01246005020075a7 */ /* 0x001064000800017f */
[----:B-1----:R-:W-:Y:S05]  /*14300*/  @!P0 NANOSLEEP.SYNCS 0x989680 ;  /* 0x009896800000895d */ /* 0x002fea0003900000 */
[----:B------:R-:W1:Y:S02]  /*14310*/  @!P0 SYNCS.PHASECHK.TRANS64 P0, [R2+URZ+0x12460], R5 ;  /* 0x01246005020085a7 */ /* 0x000e64000800007f */
[----:B-1----:R-:W-:Y:S05]  /*14320*/  @!P0 BRA `(.L_x_15500) ;  /* 0xfffffffc00f08947 */ /* 0x002fea000383ffff */
[----:B------:R-:W-:Y:S05]  /*14330*/  BRA `(.L_x_15587) ;  /* 0xffffffd0005c7947 */ /* 0x000fea000383ffff */
.L_x_15503:
[----:B0-----:R0:W1:Y:S02]  /*14340*/  SYNCS.PHASECHK.TRANS64.TRYWAIT P0, [R6+URZ+0x12420], R3 ;  /* 0x01242003060075a7 */ /* 0x001064000800017f */
[----:B-1----:R-:W-:Y:S05]  /*14350*/  @!P0 NANOSLEEP.SYNCS 0x989680 ;  /* 0x009896800000895d */ /* 0x002fea0003900000 */
[----:B------:R-:W1:Y:S02]  /*14360*/  @!P0 SYNCS.PHASECHK.TRANS64 P0, [R6+URZ+0x12420], R3 ;  /* 0x01242003060085a7 */ /* 0x000e64000800007f */
[----:B-1----:R-:W-:Y:S05]  /*14370*/  @!P0 BRA `(.L_x_15503) ;  /* 0xfffffffc00f08947 */ /* 0x002fea000383ffff */
[----:B------:R-:W-:Y:S05]  /*14380*/  BRA `(.L_x_15588) ;  /* 0xffffffd4008c7947 */ /* 0x000fea000383ffff */
.L_x_15505:
[----:B0-----:R0:W1:Y:S02]  /*14390*/  SYNCS.PHASECHK.TRANS64.TRYWAIT P1, [R5+URZ+0x12440], R4 ;  /* 0x01244004050075a7 */ /* 0x001064000802017f */
[----:B-1----:R-:W-:Y:S05]  /*143a0*/  @!P1 NANOSLEEP.SYNCS 0x989680 ;  /* 0x009896800000995d */ /* 0x002fea0003900000 */
[----:B------:R-:W1:Y:S02]  /*143b0*/  @!P1 SYNCS.PHASECHK.TRANS64 P1, [R5+URZ+0x12440], R4 ;  /* 0x01244004050095a7 */ /* 0x000e64000802007f */
[----:B-1----:R-:W-:Y:S05]  /*143c0*/  @!P1 BRA `(.L_x_15505) ;  /* 0xfffffffc00f09947 */ /* 0x002fea000383ffff */
[----:B------:R-:W-:Y:S05]  /*143d0*/  BRA `(.L_x_15589) ;  /* 0xffffffd400c87947 */ /* 0x000fea000383ffff */
.L_x_15507:
[----:B-1----:R1:W2:Y:S02]  /*143e0*/  SYNCS.PHASECHK.TRANS64.TRYWAIT P1, [R3+URZ+0x12440], R0 ;  /* 0x01244000030075a7 */ /* 0x0022a4000802017f */
[----:B--2---:R-:W-:Y:S05]  /*143f0*/  @!P1 NANOSLEEP.SYNCS 0x989680 ;  /* 0x009896800000995d */ /* 0x004fea0003900000 */
[----:B------:R-:W2:Y:S02]  /*14400*/  @!P1 SYNCS.PHASECHK.TRANS64 P1, [R3+URZ+0x12440], R0 ;  /* 0x01244000030095a7 */ /* 0x000ea4000802007f */
[----:B--2---:R-:W-:Y:S05]  /*14410*/  @!P1 BRA `(.L_x_15507) ;  /* 0xfffffffc00f09947 */ /* 0x004fea000383ffff */
[----:B------:R-:W-:Y:S05]  /*14420*/  BRA `(.L_x_15590) ;  /* 0xffffffd400d47947 */ /* 0x000fea000383ffff */
.L_x_15509:
[----:B--2---:R2:W3:Y:S02]  /*14430*/  SYNCS.PHASECHK.TRANS64.TRYWAIT P1, [R5+URZ+0x12460], R4 ;  /* 0x01246004050075a7 */ /* 0x0044e4000802017f */
[----:B---3--:R-:W-:Y:S05]  /*14440*/  @!P1 NANOSLEEP.SYNCS 0x989680 ;  /* 0x009896800000995d */ /* 0x008fea0003900000 */
[----:B------:R-:W3:Y:S02]  /*14450*/  @!P1 SYNCS.PHASECHK.TRANS64 P1, [R5+URZ+0x12460], R4 ;  /* 0x01246004050095a7 */ /* 0x000ee4000802007f */
[----:B---3--:R-:W-:Y:S05]  /*14460*/  @!P1 BRA `(.L_x_15509) ;  /* 0xfffffffc00f09947 */ /* 0x008fea000383ffff */
[----:B------:R-:W-:Y:S05]  /*14470*/  BRA `(.L_x_15591) ;  /* 0xffffffd400d07947 */ /* 0x000fea000383ffff */
.L_x_15511:
[----:B---3--:R3:W4:Y:S02]  /*14480*/  SYNCS.PHASECHK.TRANS64.TRYWAIT P1, [R3+URZ+0x12460], R0 ;  /* 0x01246000030075a7 */ /* 0x008724000802017f */
[----:B----4-:R-:W-:Y:S05]  /*14490*/  @!P1 NANOSLEEP.SYNCS 0x989680 ;  /* 0x009896800000995d */ /* 0x010fea0003900000 */
[----:B------:R-:W4:Y:S02]  /*144a0*/  @!P1 SYNCS.PHASECHK.TRANS64 P1, [R3+URZ+0x12460], R0 ;  /* 0x01246000030095a7 */ /* 0x000f24000802007f */
[----:B----4-:R-:W-:Y:S05]  /*144b0*/  @!P1 BRA `(.L_x_15511) ;  /* 0xfffffffc00f09947 */ /* 0x010fea000383ffff */
[----:B------:R-:W-:Y:S05]  /*144c0*/  BRA `(.L_x_15592) ;  /* 0xffffffd400cc7947 */ /* 0x000fea000383ffff */
.L_x_15513:
[----:B----4-:R4:W0:Y:S02]  /*144d0*/  SYNCS.PHASECHK.TRANS64.TRYWAIT P1, [R5+URZ+0x12480], R4 ;  /* 0x01248004050075a7 */ /* 0x010824000802017f */
[----:B0-----:R-:W-:Y:S05]  /*144e0*/  @!P1 NANOSLEEP.SYNCS 0x989680 ;  /* 0x009896800000995d */ /* 0x001fea0003900000 */
[----:B------:R-:W0:Y:S02]  /*144f0*/  @!P1 SYNCS.PHASECHK.TRANS64 P1, [R5+URZ+0x12480], R4 ;  /* 0x01248004050095a7 */ /* 0x000e24000802007f */
[----:B0-----:R-:W-:Y:S05]  /*14500*/  @!P1 BRA `(.L_x_15513) ;  /* 0xfffffffc00f09947 */ /* 0x001fea000383ffff */
[----:B------:R-:W-:Y:S05]  /*14510*/  BRA `(.L_x_15593) ;  /* 0xffffffd400c87947 */ /* 0x000fea000383ffff */
.L_x_15594:
        /* <DEDUP_REMOVED lines=14> */
.L_x_16308:


//--------------------- .text._ZN7cutlass13device_kernelIN5flash11enable_sm90INS1_16FlashAttnFwdSm90INS1_25CollectiveMainloopFwdSm90ILi2EN4cute5tupleIJNS5_1CILi1EEES8_S8_EEENS6_IJNS7_ILi192EEENS7_ILi160EEENS7_ILi64EEEEEELi64ENS_12float_e4m3_tEfNS_4arch4Sm90ELb1ELb0ELb1ELb1ELb1ELb0ELb0ELb1ELb1ELb1ELb1ELb0EEENS1_21CollectiveEpilogueFwdINS6_IJSA_SC_SB_EEES9_NS_10bfloat16_tESG_Li384ELb1ELb1ELb1ELb1EEENS1_36VarlenDynamicPersistentTileSchedulerILi192ELi160ELi384ELi128ELb1ELb1ELb1ELb1ELb1ELb1EEEEEEEEEvNT_6ParamsE --------------------------
	.section	.text._ZN7cutlass13device_kernelIN5flash11enable_sm90INS1_16FlashAttnFwdSm90INS1_25CollectiveMainloopFwdSm90ILi2EN4cute5tupleIJNS5_1CILi1EEES8_S8_EEENS6_IJNS7_ILi192EEENS7_ILi160EEENS7_ILi64EEEEEELi64ENS_12float_e4m3_tEfNS_4arch4Sm90ELb1ELb0ELb1ELb1ELb1ELb0ELb0ELb1ELb1ELb1ELb1ELb0EEENS1_21CollectiveEpilogueFwdINS6_IJSA_SC_SB_EEES9_NS_10bfloat16_tESG_Li384ELb1ELb1ELb1ELb1EEENS1_36VarlenDynamicPersistentTileSchedulerILi192ELi160ELi384ELi128ELb1ELb1ELb1ELb1ELb1ELb1EEEEEEEEEvNT_6ParamsE,"ax",@progbits
	.align	128
.text._ZN7cutlass13device_kernelIN5flash11enable_sm90INS1_16FlashAttnFwdSm90INS1_25CollectiveMainloopFwdSm90ILi2EN4cute5tupleIJNS5_1CILi1EEES8_S8_EEENS6_IJNS7_ILi192EEENS7_ILi160EEENS7_ILi64EEEEEELi64ENS_12float_e4m3_tEfNS_4arch4Sm90ELb1ELb0ELb1ELb1ELb1ELb0ELb0ELb1ELb1ELb1ELb1ELb0EEENS1_21CollectiveEpilogueFwdINS6_IJSA_SC_SB_EEES9_NS_10bfloat16_tESG_Li384ELb1ELb1ELb1ELb1EEENS1_36VarlenDynamicPersistentTileSchedulerILi192ELi160ELi384ELi128ELb1ELb1ELb1ELb1ELb1ELb1EEEEEEEEEvNT_6ParamsE:
        .type           _ZN7cutlass13device_kernelIN5flash11enable_sm90INS1_16FlashAttnFwdSm90INS1_25CollectiveMainloopFwdSm90ILi2EN4cute5tupleIJNS5_1CILi1EEES8_S8_EEENS6_IJNS7_ILi192EEENS7_ILi160EEENS7_ILi64EEEEEELi64ENS_12float_e4m3_tEfNS_4arch4Sm90ELb1ELb0ELb1ELb1ELb1ELb0ELb0ELb1ELb1ELb1ELb1ELb0EEENS1_21CollectiveEpilogueFwdINS6_IJSA_SC_SB_EEES9_NS_10bfloat16_tESG_Li384ELb1ELb1ELb1ELb1EEENS1_36VarlenDynamicPersistentTileSchedulerILi192ELi160ELi384ELi128ELb1ELb1ELb1ELb1ELb1ELb1EEEEEEEEEvNT_6ParamsE,@function
        .size           _ZN7cutlass13device_kernelIN5flash11enable_sm90INS1_16FlashAttnFwdSm90INS1_25CollectiveMainloopFwdSm90ILi2EN4cute5tupleIJNS5_1CILi1EEES8_S8_EEENS6_IJNS7_ILi192EEENS7_ILi160EEENS7_ILi64EEEEEELi64ENS_12float_e4m3_tEfNS_4arch4Sm90ELb1ELb0ELb1ELb1ELb1ELb0ELb0ELb1ELb1ELb1ELb1ELb0EEENS1_21CollectiveEpilogueFwdINS6_IJSA_SC_SB_EEES9_NS_10bfloat16_tESG_Li384ELb1ELb1ELb1ELb1EEENS1_36VarlenDynamicPersistentTileSchedulerILi192ELi160ELi384ELi128ELb1ELb1ELb1ELb1ELb1ELb1EEEEEEEEEvNT_6ParamsE,(.L_x_16309 - _ZN7cutlass13device_kernelIN5flash11enable_sm90INS1_16FlashAttnFwdSm90INS1_25CollectiveMainloopFwdSm90ILi2EN4cute5tupleIJNS5_1CILi1EEES8_S8_EEENS6_IJNS7_ILi192EEENS7_ILi160EEENS7_ILi64EEEEEELi64ENS_12float_e4m3_tEfNS_4arch4Sm90ELb1ELb0ELb1ELb1ELb1ELb0ELb0ELb1ELb1ELb1ELb1ELb0EEENS1_21CollectiveEpilogueFwdINS6_IJSA_SC_SB_EEES9_NS_10bfloat16_tESG_Li384ELb1ELb1ELb1ELb1EEENS1_36VarlenDynamicPersistentTileSchedulerILi192ELi160ELi384ELi128ELb1ELb1ELb1ELb1ELb1ELb1EEEEEEEEEvNT_6ParamsE)
        .other          _ZN7cutlass13device_kernelIN5flash11enable_sm90INS1_16FlashAttnFwdSm90INS1_25CollectiveMainloopFwdSm90ILi2EN4cute5tupleIJNS5_1CILi1EEES8_S8_EEENS6_IJNS7_ILi192EEENS7_ILi160EEENS7_ILi64EEEEEELi64ENS_12float_e4m3_tEfNS_4arch4Sm90ELb1ELb0ELb1ELb1ELb1ELb0ELb0ELb1ELb1ELb1ELb1ELb0EEENS1_21CollectiveEpilogueFwdINS6_IJSA_SC_SB_EEES9_NS_10bfloat16_tESG_Li384ELb1ELb1ELb1ELb1EEENS1_36VarlenDynamicPersistentTileSchedulerILi192ELi160ELi384ELi128ELb1ELb1ELb1ELb1ELb1ELb1EEEEEEEEEvNT_6ParamsE,@"STO_CUDA_ENTRY STV_DEFAULT"
_ZN7cutlass13device_kernelIN5flash11enable_sm90INS1_16FlashAttnFwdSm90INS1_25CollectiveMainloopFwdSm90ILi2EN4cute5tupleIJNS5_1CILi1EEES8_S8_EEENS6_IJNS7_ILi192EEENS7_ILi160EEENS7_ILi64EEEEEELi64ENS_12float_e4m3_tEfNS_4arch4Sm90ELb1ELb0ELb1ELb1ELb1ELb0ELb0ELb1ELb1ELb1ELb1ELb0EEENS1_21CollectiveEpilogueFwdINS6_IJSA_SC_SB_EEES9_NS_10bfloat16_tESG_Li384ELb1ELb1ELb1ELb1EEENS1_36VarlenDynamicPersistentTileSchedulerILi192ELi160ELi384ELi128ELb1ELb1ELb1ELb1ELb1ELb1EEEEEEEEEvNT_6ParamsE:
        /* <DEDUP_REMOVED lines=45> */
.L_x_15595:
        /* <DEDUP_REMOVED lines=22> */
.L_x_15596:
        /* <DEDUP_REMOVED lines=18> */
.L_x_15597:
        /* <DEDUP_REMOVED lines=22> */
.L_x_15598:
        /* <DEDUP_REMOVED lines=24> */
.L_x_15599:
        /* <DEDUP_REMOVED lines=8> */
.L_x_15601:
        /* <DEDUP_REMOVED lines=29> */
[-C--:B------:R-:W-:Y:S01]  /*0a80*/  LEA.HI R4, R0, R13.reuse, RZ, 0x5 ;  /* 0x0000000d00047211 */ /* 0x080fe200078f28ff */
[----:B------:R-:W-:Y:S01]  /*0a90*/  IMAD.HI R2, R14, 0x55555556, RZ ;  /* 0x555555560e027827 */ /* 0x000fe200078e02ff */
[----:B------:R-:W-:-:S02]  /*0aa0*/  LEA.HI R11, R0, R13, RZ, 0x2 ;  /* 0x0000000d000b7211 */ /* 0x000fc400078f10ff */
[----:B------:R-:W-:Y:S01]  /*0ab0*/  SHF.R.S32.HI R7, RZ, 0x1f, R12 ;  /* 0x0000001fff077819 */ /* 0x000fe2000001140c */
[----:B------:R-:W-:Y:S01]  /*0ac0*/  IMAD.SHL.U32 R5, R4, 0x20, RZ ;  /* 0x0000002004057824 */ /* 0x000fe200078e00ff */
[----:B------:R-:W-:Y:S02]  /*0ad0*/  LOP3.LUT R4, R3, 0x3fffff0, RZ, 0xc0, !PT ;  /* 0x03fffff003047812 */ /* 0x000fe400078ec0ff */
[----:B------:R-:W-:Y:S02]  /*0ae0*/  LEA.HI R8, R7, R12, RZ, 0x2 ;  /* 0x0000000c07087211 */ /* 0x000fe400078f10ff */
[----:B------:R-:W-:Y:S01]  /*0af0*/  LEA.HI R3, R3, R6, RZ, 0x1 ;  /* 0x0000000603037211 */ /* 0x000fe200078f08ff */
[----:B------:R-:W-:Y:S01]  /*0b00*/  IMAD.IADD R4, R13, 0x1, -R4 ;  /* 0x000000010d047824 */ /* 0x000fe200078e0a04 */
[--C-:B------:R-:W-:Y:S02]  /*0b10*/  SHF.R.S32.HI R9, RZ, 0x2, R8.reuse ;  /* 0x00000002ff097819 */ /* 0x100fe40000011408 */
        /* <DEDUP_REMOVED lines=17> */
[----:B------:R-:W-:Y:S01]  /*0c30*/  LOP3.LUT R8, R8, 0x7ffffffc, RZ, 0xc0, !PT ;  /* 0x7ffffffc08087812 */ /* 0x000fe200078ec0ff */
[----:B------:R-:W-:Y:S01]  /*0c40*/  IMAD R5, R2, 0x40, R7 ;  /* 0x0000004002057824 */ /* 0x000fe200078e0207 */
[C---:B------:R-:W-:Y:S01]  /*0c50*/  IADD3 R18, R13.reuse, -R18, RZ ;  /* 0x800000120d127210 */ /* 0x040fe20007ffe0ff */
[----:B------:R-:W-:Y:S01]  /*0c60*/  IMAD.IADD R11, R13, 0x1, -R11 ;  /* 0x000000010d0b7824 */ /* 0x000fe200078e0a0b */
[----:B------:R0:W-:Y:S01]  /*0c70*/  STL [R1+0x38], R3 ;  /* 0x0000380301007387 */ /* 0x0001e20000100800 */
[----:B------:R-:W-:Y:S01]  /*0c80*/  IMAD.IADD R8, R12, 0x1, -R8 ;  /* 0x000000010c087824 */ /* 0x000fe200078e0a08 */
[----:B------:R-:W-:Y:S01]  /*0c90*/  SHF.R.S32.HI R2, RZ, 0x3, R0 ;  /* 0x00000003ff027819 */ /* 0x000fe20000011400 */
[----:B------:R-:W-:Y:S01]  /*0ca0*/  IMAD.SHL.U32 R19, R18, 0x8, RZ ;  /* 0x0000000812137824 */ /* 0x000fe200078e00ff */
[----:B------:R1:W-:Y:S01]  /*0cb0*/  STL [R1+0x34], R5 ;  /* 0x0000340501007387 */ /* 0x0003e20000100800 */
[----:B------:R-:W-:-:S03]  /*0cc0*/  IMAD.SHL.U32 R16, R8, 0x2, RZ ;  /* 0x0000000208107824 */ /* 0x000fc600078e00ff */
[----:B------:R-:W-:Y:S01]  /*0cd0*/  SHF.R.S32.HI R0, RZ, 0x1f, R19 ;  /* 0x0000001fff007819 */ /* 0x000fe20000011413 */
[C---:B------:R-:W-:Y:S01]  /*0ce0*/  VIADD R2, R16.reuse, 0x10 ;  /* 0x0000001010027836 */ /* 0x040fe20000000000 */
[----:B0-----:R-:W-:Y:S01]  /*0cf0*/  LEA.HI R3, R11, R11, RZ, 0x1 ;  /* 0x0000000b0b037211 */ /* 0x001fe200078f08ff */
[C---:B------:R-:W-:Y:S02]  /*0d00*/  VIADD R0, R16.reuse, 0x18 ;  /* 0x0000001810007836 */ /* 0x040fe40000000000 */
[C---:B------:R-:W-:Y:S01]  /*0d10*/  VIADD R157, R16.reuse, 0x20 ;  /* 0x00000020109d7836 */ /* 0x040fe20000000000 */
[----:B------:R-:W-:Y:S01]  /*0d20*/  LOP3.LUT R4, R3, 0x1ffffffe, RZ, 0xc0, !PT ;  /* 0x1ffffffe03047812 */ /* 0x000fe200078ec0ff */
[C---:B------:R-:W-:Y:S02]  /*0d30*/  VIADD R3, R16.reuse, 0x8 ;  /* 0x0000000810037836 */ /* 0x040fe40000000000 */
[C---:B------:R-:W-:Y:S02]  /*0d40*/  VIADD R156, R16.reuse, 0x28 ;  /* 0x00000028109c7836 */ /* 0x040fe40000000000 */
[C---:B------:R-:W-:Y:S01]  /*0d50*/  VIADD R23, R16.reuse, 0x30 ;  /* 0x0000003010177836 */ /* 0x040fe20000000000 */
[----:B------:R-:W-:Y:S01]  /*0d60*/  SHF.R.S32.HI R6, RZ, 0x1f, R3 ;  /* 0x0000001fff067819 */ /* 0x000fe20000011403 */
[----:B------:R-:W-:Y:S01]  /*0d70*/  VIADD R22, R16, 0x38 ;  /* 0x0000003810167836 */ /* 0x000fe20000000000 */
[----:B------:R-:W-:Y:S01]  /*0d80*/  SHF.R.S32.HI R3, RZ, 0x1f, R2 ;  /* 0x0000001fff037819 */ /* 0x000fe20000011402 */
[----:B------:R-:W-:Y:S01]  /*0d90*/  IMAD.IADD R4, R11, 0x1, -R4 ;  /* 0x000000010b047824 */ /* 0x000fe200078e0a04 */
[----:B------:R-:W-:-:S02]  /*0da0*/  SHF.R.S32.HI R2, RZ, 0x1f, R0 ;  /* 0x0000001fff027819 */ /* 0x000fc40000011400 */
[----:B------:R-:W-:Y:S01]  /*0db0*/  SHF.R.S32.HI R0, RZ, 0x1f, R157 ;  /* 0x0000001fff007819 */ /* 0x000fe2000001149d */
[----:B------:R-:W-:Y:S01]  /*0dc0*/  IMAD R17, R4, 0x8, R5 ;  /* 0x0000000804117824 */ /* 0x000fe200078e0205 */
[----:B------:R-:W-:Y:S02]  /*0dd0*/  SHF.R.S32.HI R3, RZ, 0x1f, R156 ;  /* 0x0000001fff037819 */ /* 0x000fe4000001149c */
[----:B------:R-:W-:Y:S02]  /*0de0*/  SHF.R.S32.HI R2, RZ, 0x1f, R23 ;  /* 0x0000001fff027819 */ /* 0x000fe40000011417 */
[----:B-1----:R-:W-:-:S07]  /*0df0*/  SHF.R.S32.HI R0, RZ, 0x1f, R22 ;  /* 0x0000001fff007819 */ /* 0x002fce0000011416 */
.L_x_15653:
[----:B01----:R-:W0:Y:S01]  /*0e00*/  LDC.64 R2, c[0x0][0xc88] ;  /* 0x00032200ff027b82 */ /* 0x003e220000000a00 */
[----:B------:R-:W-:Y:S01]  /*0e10*/  ULDC.64 UR8, c[0x0][0xa28] ;  /* 0x00028a0000087ab9 */ /* 0x000fe20000000a00 */
[----:B------:R-:W-:Y:S01]  /*0e20*/  ULDC.64 UR10, c[0x0][0xa18] ;  /* 0x00028600000a7ab9 */ /* 0x000fe20000000a00 */
[----:B------:R-:W-:Y:S01]  /*0e30*/  ULDC UR4, c[0x0][0x424] ;  /* 0x0001090000047ab9 */ /* 0x000fe20000000800 */
[----:B------:R-:W-:Y:S01]  /*0e40*/  ULDC UR7, c[0x0][0x2f0] ;  /* 0x0000bc0000077ab9 */ /* 0x000fe20000000800 */
[----:B0-----:R-:W-:-:S06]  /*0e50*/  IMAD.WIDE R2, R31, 0x4, R2 ;  /* 0x000000041f027825 */ /* 0x001fcc00078e0202 */
[----:B--2---:R-:W2:Y:S01]  /*0e60*/  LDG.E R2, desc[UR54][R2.64] ;  /* 0x0000003602027981 */ /* 0x004ea2000c1e1900 */
        /* <DEDUP_REMOVED lines=13> */
[----:B------:R-:W-:Y:S01]  /*0f40*/  MOV R3, UR9 ;  /* 0x0000000900037c02 */ /* 0x000fe20008000f00 */
[----:B------:R-:W-:Y:S01]  /*0f50*/  IMAD.U32 R4, RZ, RZ, UR10 ;  /* 0x0000000aff047e24 */ /* 0x000fe2000f8e00ff */
[----:B------:R-:W-:-:S03]  /*0f60*/  ULDC.64 UR8, c[0x0][0x418] ;  /* 0x0001060000087ab9 */ /* 0x000fc60000000a00 */
[----:B------:R-:W-:Y:S01]  /*0f70*/  IMAD.U32 R5, RZ, RZ, UR11 ;  /* 0x0000000bff057e24 */ /* 0x000fe2000f8e00ff */
[----:B------:R-:W2:Y:S01]  /*0f80*/  @P0 LDG.E R2, desc[UR54][R2.64] ;  /* 0x0000003602020981 */ /* 0x000ea2000c1e1900 */
[----:B------:R-:W-:Y:S01]  /*0f90*/  UISETP.NE.U32.AND UP0, UPT, UR8, URZ, UPT ;  /* 0x0000003f0800728c */ /* 0x000fe2000bf05070 */
[----:B------:R-:W-:Y:S02]  /*0fa0*/  ULDC.64 UR10, c[0x0][0xa20] ;  /* 0x00028800000a7ab9 */ /* 0x000fe40000000a00 */
[----:B---3--:R-:W3:Y:S01]  /*0fb0*/  @P2 LDG.E R4, desc[UR54][R4.64] ;  /* 0x0000003604042981 */ /* 0x008ee2000c1e1900 */
        /* <DEDUP_REMOVED lines=24> */
.L_x_15602:
        /* <DEDUP_REMOVED lines=8> */
.L_x_15603:
        /* <DEDUP_REMOVED lines=13> */
.L_x_15604:
        /* <DEDUP_REMOVED lines=67> */
.L_x_15605:
[----:B------:R-:W-:Y:S01]  /*16c0*/  UIMAD UR43, UR41, UR4, URZ ;  /* 0x00000004292b72a4 */ /* 0x000fe2000f8e023f */
[----:B------:R-:W-:Y:S01]  /*16d0*/  IMAD.U32 R0, RZ, RZ, UR9 ;  /* 0x00000009ff007e24 */ /* 0x000fe2000f8e00ff */
[----:B------:R-:W-:Y:S01]  /*16e0*/  PLOP3.LUT P0, PT, PT, PT, PT, 0x80, 0x0 ;  /* 0x000000000000781c */ /* 0x000fe20003f0f070 */
[----:B------:R-:W-:Y:S01]  /*16f0*/  IMAD.U32 R3, RZ, RZ, UR4 ;  /* 0x00000004ff037e24 */ /* 0x000fe2000f8e00ff */
[----:B------:R-:W-:Y:S02]  /*1700*/  CS2R R4, SRZ ;  /* 0x0000000000047805 */ /* 0x000fe4000001ff00 */
[----:B------:R-:W-:Y:S02]  /*1710*/  CS2R R58, SRZ ;  /* 0x00000000003a7805 */ /* 0x000fe4000001ff00 */
[----:B------:R-:W-:Y:S02]  /*1720*/  CS2R R24, SRZ ;  /* 0x0000000000187805 */ /* 0x000fe4000001ff00 */
[----:B------:R-:W-:-:S02]  /*1730*/  CS2R R26, SRZ ;  /* 0x00000000001a7805 */ /* 0x000fc4000001ff00 */
[----:B------:R-:W-:Y:S02]  /*1740*/  VIADDMNMX R0, R3, UR43, R0, PT ;  /* 0x0000002b03007c46 */ /* 0x000fe4000b800100 */
[----:B------:R-:W-:Y:S02]  /*1750*/  CS2R R6, SRZ ;  /* 0x0000000000067805 */ /* 0x000fe4000001ff00 */
[----:B------:R-:W-:Y:S02]  /*1760*/  CS2R R36, SRZ ;  /* 0x0000000000247805 */ /* 0x000fe4000001ff00 */
[----:B------:R-:W-:Y:S02]  /*1770*/  CS2R R32, SRZ ;  /* 0x0000000000207805 */ /* 0x000fe4000001ff00 */
[----:B------:R-:W-:Y:S02]  /*1780*/  R2UR UR53, R0 ;  /* 0x00000000003572ca */ /* 0x000fe400000e0000 */
        /* <DEDUP_REMOVED lines=10> */
[----:B------:R-:W-:-:S06]  /*1830*/  UISETP.GT.AND UP0, UPT, UR53, UR43, UPT ;  /* 0x0000002b3500728c */ /* 0x000fcc000bf04270 */
[----:B------:R-:W-:-:S13]  /*1840*/  PLOP3.LUT P1, PT, PT, PT, UP0, 0x80, 0x0 ;  /* 0x000000000000781c */ /* 0x000fda0003f2f008 */
[----:B------:R-:W-:Y:S05]  /*1850*/  @!P1 BRA `(.L_x_15606) ;  /* 0x000000a400c49947 */ /* 0x000fea0003800000 */
        /* <DEDUP_REMOVED lines=36> */
.L_x_15607:
        /* <DEDUP_REMOVED lines=17> */
[----:B------:R-:W-:Y:S01]  /*1bb0*/  IMAD.MOV.U32 R0, RZ, RZ, 0x3f800000 ;  /* 0x3f800000ff007424 */ /* 0x000fe200078e00ff */
[----:B------:R-:W-:Y:S01]  /*1bc0*/  @P0 IADD3 R3, R3, R7, RZ ;  /* 0x0000000703030210 */ /* 0x000fe20007ffe0ff */
[----:B---3--:R-:W-:-:S04]  /*1bd0*/  @P1 IMAD.WIDE.U32 R6, R12, UR39, R4 ;  /* 0x000000270c061c25 */ /* 0x008fc8000f8e0004 */
[----:B--2---:R-:W-:Y:S01]  /*1be0*/  @P0 IMAD.WIDE.U32 R2, R10, UR39, R2 ;  /* 0x000000270a020c25 */ /* 0x004fe2000f8e0002 */
        /* <DEDUP_REMOVED lines=21> */
.L_x_15756:
[----:B------:R-:W-:Y:S05]  /*1d40*/  @!P1 BRA `(.L_x_15609) ;  /* 0x0000000000049947 */ /* 0x000fea0003800000 */
[----:B------:R-:W-:Y:S01]  /*1d50*/  BPT.TRAP 0x1 ;  /* 0x000000040000795c */ /* 0x000fe20000300000 */
.L_x_15609:
[----:B0-----:R-:W-:Y:S02]  /*1d60*/  IMAD.U32 R2, RZ, RZ, UR46 ;  /* 0x0000002eff027e24 */ /* 0x001fe4000f8e00ff */
[----:B------:R-:W-:-:S03]  /*1d70*/  IMAD.U32 R3, RZ, RZ, UR47 ;  /* 0x0000002fff037e24 */ /* 0x000fc6000f8e00ff */
[----:B------:R-:W-:Y:S02]  /*1d80*/  LEA R2, R2, UR45, 0x3 ;  /* 0x0000002d02027c11 */ /* 0x000fe4000f8e18ff */
[----:B------:R-:W-:-:S04]  /*1d90*/  SHF.L.U32 R3, R3, 0x1f, RZ ;  /* 0x0000001f03037819 */ /* 0x000fc800000006ff */
[----:B------:R0:W1:Y:S01]  /*1da0*/  SYNCS.PHASECHK.TRANS64.TRYWAIT P0, [R2+URZ+0x13230], R3 ;  /* 0x01323003020075a7 */ /* 0x000062000800017f */
[----:B------:R-:W-:Y:S05]  /*1db0*/  @!P1 BRA `(.L_x_15610) ;  /* 0x0000000000049947 */ /* 0x000fea0003800000 */
[----:B------:R-:W-:Y:S01]  /*1dc0*/  BPT.TRAP 0x1 ;  /* 0x000000040000795c */ /* 0x000fe20000300000 */
.L_x_15610:
[----:B-1----:R-:W-:Y:S05]  /*1dd0*/  @P0 BRA `(.L_x_15611) ;  /* 0x0000000000080947 */ /* 0x002fea0003800000 */
[----:B------:R-:W1:Y:S02]  /*1de0*/  SYNCS.PHASECHK.TRANS64.TRYWAIT P0, [R2+URZ+0x13230], R3 ;  /* 0x01323003020075a7 */ /* 0x000e64000800017f */
[----:B-1----:R-:W-:Y:S05]  /*1df0*/  @!P0 BRA `(.L_x_15612) ;  /* 0x0000014000a88947 */ /* 0x002fea0003800000 */
.L_x_15611:
        /* <DEDUP_REMOVED lines=73> */
.L_x_15613:
[----:B------:R-:W-:Y:S01]  /*2290*/  UISETP.NE.AND UP0, UPT, UR52, URZ, UPT ;  /* 0x0000003f3400728c */ /* 0x000fe2000bf05270 */
[C---:B------:R-:W-:Y:S01]  /*22a0*/  FMUL.FTZ R5, R0.reuse, R89 ;  /* 0x0000005900057220 */ /* 0x040fe20000410000 */
[C---:B------:R-:W-:Y:S01]  /*22b0*/  FMUL.FTZ R7, R0.reuse, R93 ;  /* 0x0000005d00077220 */ /* 0x040fe20000410000 */
[C---:B------:R-:W-:Y:S01]  /*22c0*/  FMUL.FTZ R93, R0.reuse, R94 ;  /* 0x0000005e005d7220 */ /* 0x040fe20000410000 */
[----:B------:R-:W-:Y:S02]  /*22d0*/  VIADD R89, R17, UR40 ;  /* 0x0000002811597c36 */ /* 0x000fe40008000000 */
        /* <DEDUP_REMOVED lines=12> */
[----:B------:R-:W-:Y:S01]  /*23a0*/  UIMAD UR7, UR53, -0xa0, UR50 ;  /* 0xffffff60350778a4 */ /* 0x000fe2000f8e0232 */
[----:B------:R-:W-:Y:S01]  /*23b0*/  FMUL.FTZ R61, R0, R65 ;  /* 0x00000041003d7220 */ /* 0x000fe20000410000 */
[----:B------:R-:W-:Y:S01]  /*23c0*/  @P0 IMAD.HI.U32 R56, R89, UR6, RZ ;  /* 0x0000000659380c27 */ /* 0x000fe2000f8e00ff */
[----:B------:R-:W-:-:S03]  /*23d0*/  @UP0 ULDC UR6, c[0x0][0x450] ;  /* 0x0001140000060ab9 */ /* 0x000fc60000000800 */
[C---:B------:R-:W-:Y:S01]  /*23e0*/  FMUL.FTZ R13, R0.reuse, R73 ;  /* 0x00000049000d7220 */ /* 0x040fe20000410000 */
[C---:B------:R-:W-:Y:S01]  /*23f0*/  FMUL.FTZ R73, R0.reuse, R85 ;  /* 0x0000005500497220 */ /* 0x040fe20000410000 */
[C---:B01----:R-:W-:Y:S01]  /*2400*/  FMUL.FTZ R3, R0.reuse, R88 ;  /* 0x0000005800037220 */ /* 0x043fe20000410000 */
[----:B------:R-:W-:Y:S01]  /*2410*/  @P2 SHF.R.U32.HI R89, RZ, UR6, R56 ;  /* 0x00000006ff592c19 */ /* 0x000fe20008011638 */
[----:B------:R-:W-:Y:S01]  /*2420*/  UIMAD UR6, UR53, -0xa0, URZ ;  /* 0xffffff60350678a4 */ /* 0x000fe2000f8e023f */
[----:B------:R-:W0:Y:S01]  /*2430*/  MUFU.TANH R90, R90 ;  /* 0x0000005a005a7308 */ /* 0x000e220000002400 */
[----:B------:R-:W-:Y:S02]  /*2440*/  IMAD.U32 R85, RZ, RZ, UR51 ;  /* 0x00000033ff557e24 */ /* 0x000fe4000f8e00ff */
[----:B------:R-:W-:Y:S01]  /*2450*/  FMUL.FTZ R6, R0, R92 ;  /* 0x0000005c00067220 */ /* 0x000fe20000410000 */
[----:B------:R-:W1:Y:S01]  /*2460*/  SHFL.IDX PT, R56, R89, 0x1, 0x1c1f ;  /* 0x003c1f0059387f89 */ /* 0x000e6200000e0000 */
[----:B------:R-:W-:-:S02]  /*2470*/  IMAD.U32 R91, RZ, RZ, UR7 ;  /* 0x00000007ff5b7e24 */ /* 0x000fc4000f8e00ff */
[C---:B------:R-:W-:Y:S01]  /*2480*/  FMUL.FTZ R92, R0.reuse, R95 ;  /* 0x0000005f005c7220 */ /* 0x040fe20000410000 */
[----:B------:R-:W-:Y:S02]  /*2490*/  IMAD.U32 R65, RZ, RZ, UR6 ;  /* 0x00000006ff417e24 */ /* 0x000fe4000f8e00ff */
[----:B------:R-:W-:Y:S01]  /*24a0*/  FMUL.FTZ R9, R0, R97 ;  /* 0x0000006100097220 */ /* 0x000fe20000410000 */
[----:B------:R-:W2:Y:S01]  /*24b0*/  MUFU.TANH R104, R104 ;  /* 0x0000006800687308 */ /* 0x000ea20000002400 */
[----:B------:R-:W-:Y:S01]  /*24c0*/  IADD3 R91, -R16, 0xa0, R91 ;  /* 0x000000a0105b7810 */ /* 0x000fe20007ffe15b */
[----:B------:R-:W-:Y:S01]  /*24d0*/  FMUL.FTZ R97, R0, R99 ;  /* 0x0000006300617220 */ /* 0x000fe20000410000 */
[----:B------:R-:W-:Y:S01]  /*24e0*/  IADD3 R88, -R16, 0xa1, R65 ;  /* 0x000000a110587810 */ /* 0x000fe20007ffe141 */
[C---:B------:R-:W-:Y:S01]  /*24f0*/  FMUL.FTZ R15, R0.reuse, R77 ;  /* 0x0000004d000f7220 */ /* 0x040fe20000410000 */
[C---:B------:R-:W-:Y:S01]  /*2500*/  FMUL.FTZ R95, R0.reuse, R102 ;  /* 0x00000066005f7220 */ /* 0x040fe20000410000 */
[C---:B------:R-:W-:Y:S01]  /*2510*/  FMUL.FTZ R77, R0.reuse, R78 ;  /* 0x0000004e004d7220 */ /* 0x040fe20000410000 */
[----:B------:R-:W-:Y:S01]  /*2520*/  IADD3 R88, -R85, UR50, R88 ;  /* 0x0000003255587c10 */ /* 0x000fe2000fffe158 */
        /* <DEDUP_REMOVED lines=11> */
[--C-:B-1----:R-:W-:Y:S01]  /*25e0*/  VIADDMNMX R56, R56, R88, R91.reuse, PT ;  /* 0x0000005838387246 */ /* 0x102fe2000380015b */
[C---:B------:R-:W-:Y:S01]  /*25f0*/  FMUL.FTZ R14, R0.reuse, R76 ;  /* 0x0000004c000e7220 */ /* 0x040fe20000410000 */
[C---:B------:R-:W-:Y:S01]  /*2600*/  FMUL.FTZ R76, R0.reuse, R79 ;  /* 0x0000004f004c7220 */ /* 0x040fe20000410000 */
[----:B------:R-:W-:Y:S01]  /*2610*/  FMUL.FTZ R79, R0, R82 ;  /* 0x00000052004f7220 */ /* 0x000fe20000410000 */
[C---:B------:R-:W-:Y:S01]  /*2620*/  ISETP.GT.AND P0, PT, R56.reuse, RZ, PT ;  /* 0x000000ff3800720c */ /* 0x040fe20003f04270 */
[----:B------:R-:W1:Y:S01]  /*2630*/  MUFU.TANH R94, R94 ;  /* 0x0000005e005e7308 */ /* 0x000e620000002400 */
[----:B------:R-:W-:Y:S01]  /*2640*/  ISETP.GT.AND P2, PT, R56, 0x1, PT ;  /* 0x000000013800780c */ /* 0x000fe20003f44270 */
[----:B------:R-:W-:Y:S01]  /*2650*/  FMUL.FTZ R102, R0, R63 ;  /* 0x0000003f00667220 */ /* 0x000fe20000410000 */
[----:B------:R-:W-:Y:S01]  /*2660*/  ISETP.GT.AND P3, PT, R56, 0x8, PT ;  /* 0x000000083800780c */ /* 0x000fe20003f64270 */
[----:B------:R-:W-:Y:S01]  /*2670*/  FMUL.FTZ R63, R0, R69 ;  /* 0x00000045003f7220 */ /* 0x000fe20000410000 */
[----:B0-----:R-:W-:Y:S01]  /*2680*/  FSEL R85, R90, -INF , P0 ;  /* 0xff8000005a557808 */ /* 0x001fe20000000000 */
[----:B------:R-:W-:Y:S01]  /*2690*/  FMUL.FTZ R69, R0, R71 ;  /* 0x0000004700457220 */ /* 0x000fe20000410000 */
[----:B--2---:R-:W-:Y:S01]  /*26a0*/  FSEL R87, R104, -INF , P2 ;  /* 0xff80000068577808 */ /* 0x004fe20001000000 */
        /* <DEDUP_REMOVED lines=8> */
[----:B------:R-:W2:Y:S01]  /*2730*/  MUFU.TANH R95, R95 ;  /* 0x0000005f005f7308 */ /* 0x000ea20000002400 */
[----:B----4-:R-:W-:Y:S01]  /*2740*/  FSEL R101, R92, -INF , P0 ;  /* 0xff8000005c657808 */ /* 0x010fe20000000000 */
[C---:B------:R-:W-:Y:S01]  /*2750*/  FMUL.FTZ R84, R0.reuse, R58 ;  /* 0x0000003a00547220 */ /* 0x040fe20000410000 */
[----:B------:R-:W-:Y:S01]  /*2760*/  FMNMX.FTZ R68, R99, R68, !PT ;  /* 0x0000004463447209 */ /* 0x000fe20007810000 */
        /* <DEDUP_REMOVED lines=21> */
[----:B-1----:R-:W-:Y:S01]  /*28c0*/  FSEL R93, R96, -INF , P0 ;  /* 0xff800000605d7808 */ /* 0x002fe20000000000 */
[C---:B------:R-:W-:Y:S01]  /*28d0*/  FMUL.FTZ R47, R0.reuse, R47 ;  /* 0x0000002f002f7220 */ /* 0x040fe20000410000 */
[----:B------:R-:W-:Y:S01]  /*28e0*/  FMNMX.FTZ R68, R95, R68, !PT ;  /* 0x000000445f447209 */ /* 0x000fe20007810000 */
[----:B------:R-:W-:Y:S01]  /*28f0*/  FMUL.FTZ R51, R0, R51 ;  /* 0x0000003300337220 */ /* 0x000fe20000410000 */
[----:B------:R-:W-:Y:S01]  /*2900*/  ISETP.GT.AND P0, PT, R56, 0x21, PT ;  /* 0x000000213800780c */ /* 0x000fe20003f04270 */
[----:B------:R-:W1:Y:S01]  /*2910*/  SHFL.IDX PT, R89, R89, RZ, 0x1c1f ;  /* 0x001c1fff59597589 */ /* 0x000e6200000e0000 */
[----:B------:R-:W-:Y:S01]  /*2920*/  FMNMX.FTZ R43, R93, R68, !PT ;  /* 0x000000445d2b7209 */ /* 0x000fe20007810000 */
[----:B------:R-:W3:Y:S01]  /*2930*/  MUFU.TANH R77, R77 ;  /* 0x0000004d004d7308 */ /* 0x000ee20000002400 */
[----:B0-----:R-:W-:Y:S01]  /*2940*/  FSEL R82, R98, -INF , P2 ;  /* 0xff80000062527808 */ /* 0x001fe20001000000 */
[----:B------:R-:W-:Y:S01]  /*2950*/  ULDC UR20, c[0x0][0x988] ;  /* 0x0002620000147ab9 */ /* 0x000fe20000000800 */
[----:B------:R-:W-:Y:S01]  /*2960*/  ISETP.GT.AND P2, PT, R56, 0x28, PT ;  /* 0x000000283800780c */ /* 0x000fe20003f44270 */
[----:B------:R-:W-:Y:S01]  /*2970*/  FMUL.FTZ R57, R0, R57 ;  /* 0x0000003900397220 */ /* 0x000fe20000410000 */
[----:B------:R-:W-:Y:S01]  /*2980*/  FMNMX.FTZ R43, R82, R43, !PT ;  /* 0x0000002b522b7209 */ /* 0x000fe20007810000 */
[C---:B------:R-:W-:Y:S01]  /*2990*/  FMUL.FTZ R40, R0.reuse, R40 ;  /* 0x0000002800287220 */ /* 0x040fe20000410000 */
[----:B------:R-:W-:Y:S01]  /*29a0*/  MOV R105, UR20 ;  /* 0x0000001400697c02 */ /* 0x000fe20008000f00 */
[----:B------:R-:W0:Y:S01]  /*29b0*/  MUFU.TANH R76, R76 ;  /* 0x0000004c004c7308 */ /* 0x000e220000002400 */
[----:B--2---:R-:W-:Y:S01]  /*29c0*/  FSEL R80, R75, -INF , P0 ;  /* 0xff8000004b507808 */ /* 0x004fe20000000000 */
[----:B------:R-:W-:Y:S01]  /*29d0*/  FMUL.FTZ R41, R0, R41 ;  /* 0x0000002900297220 */ /* 0x000fe20000410000 */
[----:B------:R-:W-:Y:S01]  /*29e0*/  ISETP.GT.AND P0, PT, R56, 0x29, PT ;  /* 0x000000293800780c */ /* 0x000fe20003f04270 */
[----:B------:R-:W-:Y:S01]  /*29f0*/  FMUL.FTZ R48, R0, R48 ;  /* 0x0000003000307220 */ /* 0x000fe20000410000 */
[----:B------:R-:W-:Y:S01]  /*2a00*/  FMNMX.FTZ R42, R80, R43, !PT ;  /* 0x0000002b502a7209 */ /* 0x000fe20007810000 */
[C---:B------:R-:W-:Y:S01]  /*2a10*/  FMUL.FTZ R49, R0.reuse, R49 ;  /* 0x0000003100317220 */ /* 0x040fe20000410000 */
[C---:B------:R-:W-:Y:S01]  /*2a20*/  FMUL.FTZ R52, R0.reuse, R52 ;  /* 0x0000003400347220 */ /* 0x040fe20000410000 */
[----:B------:R-:W2:Y:S01]  /*2a30*/  MUFU.TANH R79, R79 ;  /* 0x0000004f004f7308 */ /* 0x000ea20000002400 */
[----:B---3--:R-:W-:Y:S01]  /*2a40*/  FSEL R75, R77, -INF , P2 ;  /* 0xff8000004d4b7808 */ /* 0x008fe20001000000 */
[----:B------:R-:W-:Y:S01]  /*2a50*/  FMUL.FTZ R53, R0, R53 ;  /* 0x0000003500357220 */ /* 0x000fe20000410000 */
[----:B------:R-:W-:Y:S01]  /*2a60*/  ISETP.GT.AND P2, PT, R56, 0x30, PT ;  /* 0x000000303800780c */ /* 0x000fe20003f44270 */
[C---:B------:R-:W-:Y:S01]  /*2a70*/  FMUL.FTZ R24, R0.reuse, R24 ;  /* 0x0000001800187220 */ /* 0x040fe20000410000 */
[----:B------:R-:W-:Y:S01]  /*2a80*/  FMNMX.FTZ R43, R75, R42, !PT ;  /* 0x0000002a4b2b7209 */ /* 0x000fe20007810000 */
[----:B------:R-:W-:Y:S01]  /*2a90*/  FMUL.FTZ R25, R0, R25 ;  /* 0x0000001900197220 */ /* 0x000fe20000410000 */
[----:B-1----:R-:W-:Y:S01]  /*2aa0*/  VIADDMNMX R88, R89, R88, R91, PT ;  /* 0x0000005859587246 */ /* 0x002fe2000380015b */
[----:B------:R-:W1:Y:S01]  /*2ab0*/  MUFU.TANH R78, R78 ;  /* 0x0000004e004e7308 */ /* 0x000e620000002400 */
[----:B0-----:R-:W-:Y:S01]  /*2ac0*/  FSEL R68, R76, -INF , P0 ;  /* 0xff8000004c447808 */ /* 0x001fe20000000000 */
[----:B------:R-:W-:Y:S01]  /*2ad0*/  FMUL.FTZ R76, R0, R50 ;  /* 0x00000032004c7220 */ /* 0x000fe20000410000 */
[----:B------:R-:W-:Y:S01]  /*2ae0*/  ISETP.GT.AND P0, PT, R56, 0x31, PT ;  /* 0x000000313800780c */ /* 0x000fe20003f04270 */
[----:B------:R-:W-:Y:S01]  /*2af0*/  FMUL.FTZ R28, R0, R28 ;  /* 0x0000001c001c7220 */ /* 0x000fe20000410000 */
[----:B------:R-:W-:Y:S01]  /*2b00*/  FMNMX.FTZ R46, R68, R43, !PT ;  /* 0x0000002b442e7209 */ /* 0x000fe20007810000 */
[----:B------:R-:W-:Y:S01]  /*2b10*/  FMUL.FTZ R29, R0, R29 ;  /* 0x0000001d001d7220 */ /* 0x000fe20000410000 */
[----:B------:R-:W-:Y:S01]  /*2b20*/  ISETP.GT.AND P3, PT, R88, 0x8, PT ;  /* 0x000000085800780c */ /* 0x000fe20003f64270 */
[----:B------:R-:W0:Y:S01]  /*2b30*/  MUFU.TANH R81, R81 ;  /* 0x0000005100517308 */ /* 0x000e220000002400 */
[----:B--2---:R-:W-:Y:S01]  /*2b40*/  FSEL R65, R79, -INF , P2 ;  /* 0xff8000004f417808 */ /* 0x004fe20001000000 */
[----:B------:R-:W-:Y:S01]  /*2b50*/  FMUL.FTZ R32, R0, R32 ;  /* 0x0000002000207220 */ /* 0x000fe20000410000 */
[----:B------:R-:W-:Y:S01]  /*2b60*/  ISETP.GT.AND P2, PT, R56, 0x38, PT ;  /* 0x000000383800780c */ /* 0x000fe20003f44270 */
[C---:B------:R-:W-:Y:S01]  /*2b70*/  FMUL.FTZ R33, R0.reuse, R33 ;  /* 0x0000002100217220 */ /* 0x040fe20000410000 */
[----:B------:R-:W-:Y:S01]  /*2b80*/  FMUL.FTZ R37, R0, R37 ;  /* 0x0000002500257220 */ /* 0x000fe20000410000 */
[----:B------:R-:W-:Y:S01]  /*2b90*/  R2UR UR11, R2 ;  /* 0x00000000020b72ca */ /* 0x000fe200000e0000 */
[----:B------:R-:W-:Y:S01]  /*2ba0*/  @UP0 ULDC UR6, c[0x0][0x44c] ;  /* 0x0001130000060ab9 */ /* 0x000fe20000000800 */
[----:B------:R-:W2:Y:S01]  /*2bb0*/  MUFU.TANH R83, R83 ;  /* 0x0000005300537308 */ /* 0x000ea20000002400 */
[----:B-1----:R-:W-:Y:S01]  /*2bc0*/  FSEL R42, R78, -INF , P0 ;  /* 0xff8000004e2a7808 */ /* 0x002fe20000000000 */
[----:B------:R-:W-:Y:S01]  /*2bd0*/  FMUL.FTZ R78, R0, R54 ;  /* 0x00000036004e7220 */ /* 0x000fe20000410000 */
[----:B------:R-:W-:Y:S01]  /*2be0*/  ISETP.GT.AND P0, PT, R56, 0x39, PT ;  /* 0x000000393800780c */ /* 0x000fe20003f04270 */
[----:B------:R-:W-:Y:S01]  /*2bf0*/  UIMAD.WIDE.U32 UR6, UR40, UR6, URZ ;  /* 0x00000006280672a5 */ /* 0x000fe2000f8e003f */
[----:B------:R-:W-:Y:S01]  /*2c00*/  @UP0 ULDC UR12, c[0x0][0x450] ;  /* 0x00011400000c0ab9 */ /* 0x000fe20000000800 */
[----:B------:R-:W-:-:S02]  /*2c10*/  UMOV UR10, UR40 ;  /* 0x00000028000a7c82 */ /* 0x000fc40008000000 */
[----:B------:R-:W1:Y:S01]  /*2c20*/  MUFU.TANH R84, R84 ;  /* 0x0000005400547308 */ /* 0x000e620000002400 */
[----:B0-----:R-:W-:Y:S01]  /*2c30*/  FSEL R43, R81, -INF , P2 ;  /* 0xff800000512b7808 */ /* 0x001fe20001000000 */
[----:B------:R-:W-:Y:S01]  /*2c40*/  @UP0 USHF.R.U32.HI UR10, URZ, UR12, UR7 ;  /* 0x0000000c3f0a0299 */ /* 0x000fe20008011607 */
[----:B------:R-:W-:Y:S01]  /*2c50*/  ISETP.GT.AND P2, PT, R56, 0x40, PT ;  /* 0x000000403800780c */ /* 0x000fe20003f44270 */
[----:B------:R-:W-:Y:S02]  /*2c60*/  UIADD3 UR23, UR53, -0x2, URZ ;  /* 0xfffffffe35177890 */ /* 0x000fe4000fffe03f */
[----:B------:R-:W-:Y:S02]  /*2c70*/  UIADD3 UR6, UR10, UR50, -UR51 ;  /* 0x000000320a067290 */ /* 0x000fe4000fffe833 */
[----:B------:R-:W0:Y:S02]  /*2c80*/  MUFU.TANH R86, R86 ;  /* 0x0000005600567308 */ /* 0x000e240000002400 */
[----:B------:R-:W-:-:S04]  /*2c90*/  UIMAD.WIDE UR6, UR6, 0x66666667, URZ ;  /* 0x66666667060678a5 */ /* 0x000fc8000f8e023f */
[----:B------:R-:W-:Y:S02]  /*2ca0*/  USHF.R.U32.HI UR6, URZ, 0x1f, UR7 ;  /* 0x0000001f3f067899 */ /* 0x000fe40008011607 */
[----:B------:R3:W-:Y:S02]  /*2cb0*/  MUFU.TANH R77, R47 ;  /* 0x0000002f004d7308 */ /* 0x0007e40000002400 */
[----:B------:R-:W-:Y:S02]  /*2cc0*/  ULEA.HI.SX32 UR7, UR7, UR6, 0x1a ;  /* 0x0000000607077291 */ /* 0x000fe4000f8fd23f */
[----:B------:R-:W-:Y:S02]  /*2cd0*/  UIADD3 UR6, UR11, 0x13240, URZ ;  /* 0x000132400b067890 */ /* 0x000fe4000fffe03f */
[----:B------:R-:W-:Y:S02]  /*2ce0*/  UISETP.LT.AND UP0, UPT, UR43, UR7, UPT ;  /* 0x000000072b00728c */ /* 0x000fe4000bf01270 */
[----:B------:R-:W-:Y:S01]  /*2cf0*/  MUFU.TANH R100, R100 ;  /* 0x0000006400647308 */ /* 0x000fe20000002400 */
[----:B---3--:R-:W-:Y:S01]  /*2d00*/  FMNMX.FTZ R47, R65, R46, !PT ;  /* 0x0000002e412f7209 */ /* 0x008fe20007810000 */
[----:B------:R-:W-:Y:S01]  /*2d10*/  USEL UR22, UR43, UR7, !UP0 ;  /* 0x000000072b167287 */ /* 0x000fe2000c000000 */
[----:B--2---:R-:W-:Y:S01]  /*2d20*/  FSEL R46, R83, -INF , P0 ;  /* 0xff800000532e7808 */ /* 0x004fe20000000000 */
[----:B------:R-:W-:Y:S01]  /*2d30*/  UPRMT UR6, UR44, 0x654, UR6 ;  /* 0x000006542c067896 */ /* 0x000fe20008000006 */
[----:B------:R-:W-:Y:S01]  /*2d40*/  FMNMX.FTZ R50, R42, R47, !PT ;  /* 0x0000002f2a327209 */ /* 0x000fe20007810000 */
[----:B------:R-:W-:Y:S01]  /*2d50*/  UISETP.GE.AND UP0, UPT, UR23, UR22, UPT ;  /* 0x000000161700728c */ /* 0x000fe2000bf06270 */
[----:B------:R-:W-:Y:S01]  /*2d60*/  ISETP.GT.AND P0, PT, R56, 0x41, PT ;  /* 0x000000413800780c */ /* 0x000fe20003f04270 */
[----:B------:R-:W2:Y:S01]  /*2d70*/  MUFU.TANH R102, R102 ;  /* 0x0000006600667308 */ /* 0x000ea20000002400 */
[----:B------:R-:W-:-:S02]  /*2d80*/  FMNMX.FTZ R79, R43, R50, !PT ;  /* 0x000000322b4f7209 */ /* 0x000fc40007810000 */
[----:B-1----:R-:W-:Y:S02]  /*2d90*/  FSEL R47, R84, -INF , P2 ;  /* 0xff800000542f7808 */ /* 0x002fe40001000000 */
[----:B------:R-:W-:Y:S01]  /*2da0*/  FMNMX.FTZ R54, R46, R79, !PT ;  /* 0x0000004f2e367209 */ /* 0x000fe20007810000 */
[----:B------:R-:W-:Y:S01]  /*2db0*/  FMUL.FTZ R79, R0, R55 ;  /* 0x00000037004f7220 */ /* 0x000fe20000410000 */
[----:B------:R-:W-:Y:S01]  /*2dc0*/  ISETP.GT.AND P2, PT, R56, 0x48, PT ;  /* 0x000000483800780c */ /* 0x000fe20003f44270 */
[----:B------:R-:W-:Y:S01]  /*2dd0*/  MUFU.TANH R64, R64 ;  /* 0x0000004000407308 */ /* 0x000fe20000002400 */
[----:B0-----:R-:W-:Y:S01]  /*2de0*/  FSEL R50, R86, -INF , P0 ;  /* 0xff80000056327808 */ /* 0x001fe20000000000 */
[----:B------:R-:W-:Y:S01]  /*2df0*/  SYNCS.ARRIVE.TRANS64.RED.A1T0 RZ, [UR6], RZ ;  /* 0x000000ffffff79a7 */ /* 0x000fe20008100406 */
[----:B------:R-:W-:Y:S02]  /*2e00*/  FMNMX.FTZ R81, R47, R54, !PT ;  /* 0x000000362f517209 */ /* 0x000fe40007810000 */
[----:B------:R-:W-:-:S02]  /*2e10*/  ISETP.GT.AND P0, PT, R56, 0x49, PT ;  /* 0x000000493800780c */ /* 0x000fc40003f04270 */
[----:B------:R-:W-:Y:S01]  /*2e20*/  FMNMX.FTZ R84, R50, R81, !PT ;  /* 0x0000005132547209 */ /* 0x000fe20007810000 */
[----:B------:R-:W0:Y:S01]  /*2e30*/  MUFU.TANH R66, R66 ;  /* 0x0000004200427308 */ /* 0x000e220000002400 */
[----:B--2---:R-:W-:Y:S02]  /*2e40*/  FSEL R54, R102, -INF , P0 ;  /* 0xff80000066367808 */ /* 0x004fe40000000000 */
[----:B------:R-:W-:-:S05]  /*2e50*/  ISETP.GT.AND P0, PT, R56, 0x51, PT ;  /* 0x000000513800780c */ /* 0x000fca0003f04270 */
[----:B------:R-:W1:Y:S08]  /*2e60*/  MUFU.TANH R67, R67 ;  /* 0x0000004300437308 */ /* 0x000e700000002400 */
[----:B------:R2:W-:Y:S08]  /*2e70*/  MUFU.TANH R92, R51 ;  /* 0x00000033005c7308 */ /* 0x0005f00000002400 */
[----:B------:R-:W3:Y:S01]  /*2e80*/  MUFU.TANH R69, R69 ;  /* 0x0000004500457308 */ /* 0x000ee20000002400 */
[----:B--2---:R-:W-:-:S02]  /*2e90*/  FSEL R51, R100, -INF , P2 ;  /* 0xff80000064337808 */ /* 0x004fc40001000000 */
[----:B------:R-:W-:Y:S02]  /*2ea0*/  ISETP.GT.AND P2, PT, R56, 0x50, PT ;  /* 0x000000503800780c */ /* 0x000fe40003f44270 */
[----:B------:R-:W-:-:S03]  /*2eb0*/  FMNMX.FTZ R55, R51, R84, !PT ;  /* 0x0000005433377209 */ /* 0x000fc60007810000 */
[----:B------:R2:W-:Y:S01]  /*2ec0*/  MUFU.TANH R83, R78 ;  /* 0x0000004e00537308 */ /* 0x0005e20000002400 */
[----:B------:R-:W-:Y:S02]  /*2ed0*/  FMNMX.FTZ R81, R54, R55, !PT ;  /* 0x0000003736517209 */ /* 0x000fe40007810000 */
[----:B0-----:R-:W-:Y:S02]  /*2ee0*/  FSEL R55, R66, -INF , P0 ;  /* 0xff80000042377808 */ /* 0x001fe40000000000 */
[----:B------:R-:W-:-:S03]  /*2ef0*/  ISETP.GT.AND P0, PT, R56, 0x59, PT ;  /* 0x000000593800780c */ /* 0x000fc60003f04270 */
[----:B------:R-:W0:Y:S01]  /*2f00*/  MUFU.TANH R70, R70 ;  /* 0x0000004600467308 */ /* 0x000e220000002400 */
[----:B--2---:R-:W-:Y:S01]  /*2f10*/  FMUL.FTZ R78, R0, R26 ;  /* 0x0000001a004e7220 */ /* 0x004fe20000410000 */
[----:B------:R-:W-:Y:S02]  /*2f20*/  FSEL R26, R64, -INF , P2 ;  /* 0xff800000401a7808 */ /* 0x000fe40001000000 */
[----:B------:R-:W-:Y:S02]  /*2f30*/  ISETP.GT.AND P2, PT, R56, 0x58, PT ;  /* 0x000000583800780c */ /* 0x000fe40003f44270 */
[----:B------:R-:W-:Y:S02]  /*2f40*/  FMNMX.FTZ R66, R26, R81, !PT ;  /* 0x000000511a427209 */ /* 0x000fe40007810000 */
[----:B------:R-:W2:Y:S01]  /*2f50*/  MUFU.TANH R71, R71 ;  /* 0x0000004700477308 */ /* 0x000ea20000002400 */
[----:B-1----:R-:W-:Y:S02]  /*2f60*/  FSEL R64, R67, -INF , P2 ;  /* 0xff80000043407808 */ /* 0x002fe40001000000 */
[----:B------:R-:W-:-:S02]  /*2f70*/  FMNMX.FTZ R67, R55, R66, !PT ;  /* 0x0000004237437209 */ /* 0x000fc40007810000 */
[----:B------:R-:W-:Y:S02]  /*2f80*/  ISETP.GT.AND P2, PT, R56, 0x60, PT ;  /* 0x000000603800780c */ /* 0x000fe40003f44270 */
[----:B------:R-:W-:Y:S01]  /*2f90*/  FMNMX.FTZ R66, R64, R67, !PT ;  /* 0x0000004340427209 */ /* 0x000fe20007810000 */
[----:B------:R-:W1:Y:S08]  /*2fa0*/  MUFU.TANH R90, R90 ;  /* 0x0000005a005a7308 */ /* 0x000e700000002400 */
[----:B------:R4:W-:Y:S08]  /*2fb0*/  MUFU.TANH R86, R79 ;  /* 0x0000004f00567308 */ /* 0x0009f00000002400 */
[----:B------:R-:W5:Y:S01]  /*2fc0*/  MUFU.TANH R76, R76 ;  /* 0x0000004c004c7308 */ /* 0x000f620000002400 */
[C---:B----4-:R-:W-:Y:S01]  /*2fd0*/  FMUL.FTZ R79, R0.reuse, R27 ;  /* 0x0000001b004f7220 */ /* 0x050fe20000410000 */
[----:B---3--:R-:W-:Y:S01]  /*2fe0*/  FSEL R27, R69, -INF , P0 ;  /* 0xff800000451b7808 */ /* 0x008fe20000000000 */
[----:B------:R-:W-:Y:S01]  /*2ff0*/  FMUL.FTZ R69, R0, R30 ;  /* 0x0000001e00457220 */ /* 0x000fe20000410000 */
[----:B------:R-:W-:-:S02]  /*3000*/  ISETP.GT.AND P0, PT, R56, 0x61, PT ;  /* 0x000000613800780c */ /* 0x000fc40003f04270 */
[----:B0-----:R-:W-:Y:S01]  /*3010*/  FSEL R30, R70, -INF , P2 ;  /* 0xff800000461e7808 */ /* 0x001fe20001000000 */
[----:B------:R-:W-:Y:S01]  /*3020*/  FMUL.FTZ R70, R0, R31 ;  /* 0x0000001f00467220 */ /* 0x000fe20000410000 */
[----:B------:R-:W-:Y:S01]  /*3030*/  FMNMX.FTZ R67, R27, R66, !PT ;  /* 0x000000421b437209 */ /* 0x000fe20007810000 */
[----:B------:R0:W3:Y:S01]  /*3040*/  MUFU.TANH R84, R78 ;  /* 0x0000004e00547308 */ /* 0x0000e20000002400 */
[----:B------:R-:W-:Y:S02]  /*3050*/  ISETP.GT.AND P2, PT, R56, 0x68, PT ;  /* 0x000000683800780c */ /* 0x000fe40003f44270 */
[----:B--2---:R-:W-:Y:S01]  /*3060*/  FSEL R66, R71, -INF , P0 ;  /* 0xff80000047427808 */ /* 0x004fe20000000000 */
[----:B------:R-:W-:Y:S01]  /*3070*/  FMUL.FTZ R71, R0, R34 ;  /* 0x0000002200477220 */ /* 0x000fe20000410000 */
[----:B------:R-:W-:Y:S02]  /*3080*/  FMNMX.FTZ R67, R30, R67, !PT ;  /* 0x000000431e437209 */ /* 0x000fe40007810000 */
[----:B------:R-:W-:Y:S01]  /*3090*/  ISETP.GT.AND P0, PT, R56, 0x69, PT ;  /* 0x000000693800780c */ /* 0x000fe20003f04270 */
[----:B------:R-:W2:Y:S01]  /*30a0*/  MUFU.TANH R81, R79 ;  /* 0x0000004f00517308 */ /* 0x000ea20000002400 */
[----:B-1----:R-:W-:-:S02]  /*30b0*/  FSEL R31, R90, -INF , P2 ;  /* 0xff8000005a1f7808 */ /* 0x002fc40001000000 */
[----:B0-----:R-:W-:Y:S02]  /*30c0*/  FMNMX.FTZ R78, R66, R67, !PT ;  /* 0x00000043424e7209 */ /* 0x001fe40007810000 */
[C---:B------:R-:W-:Y:S02]  /*30d0*/  ISETP.GT.AND P2, PT, R56.reuse, 0x70, PT ;  /* 0x000000703800780c */ /* 0x040fe40003f44270 */
[----:B------:R-:W-:Y:S01]  /*30e0*/  FSEL R67, R77, -INF , P0 ;  /* 0xff8000004d437808 */ /* 0x000fe20000000000 */
[----:B------:R0:W1:Y:S01]  /*30f0*/  MUFU.TANH R94, R69 ;  /* 0x00000045005e7308 */ /* 0x0000620000002400 */
[----:B------:R-:W-:Y:S02]  /*3100*/  FMNMX.FTZ R78, R31, R78, !PT ;  /* 0x0000004e1f4e7209 */ /* 0x000fe40007810000 */
[----:B------:R-:W-:Y:S02]  /*3110*/  ISETP.GT.AND P0, PT, R56, 0x71, PT ;  /* 0x000000713800780c */ /* 0x000fe40003f04270 */
[----:B-----5:R-:W-:Y:S01]  /*3120*/  FSEL R34, R76, -INF , P2 ;  /* 0xff8000004c227808 */ /* 0x020fe20001000000 */
[----:B------:R-:W-:Y:S01]  /*3130*/  FMUL.FTZ R76, R0, R35 ;  /* 0x00000023004c7220 */ /* 0x000fe20000410000 */
[----:B------:R-:W-:Y:S01]  /*3140*/  FMNMX.FTZ R77, R67, R78, !PT ;  /* 0x0000004e434d7209 */ /* 0x000fe20007810000 */
[----:B------:R4:W5:Y:S01]  /*3150*/  MUFU.TANH R90, R70 ;  /* 0x00000046005a7308 */ /* 0x0009620000002400 */
[----:B------:R-:W-:-:S02]  /*3160*/  ISETP.GT.AND P2, PT, R56, 0x78, PT ;  /* 0x000000783800780c */ /* 0x000fc40003f44270 */
[----:B0-----:R-:W-:Y:S02]  /*3170*/  FSEL R69, R92, -INF , P0 ;  /* 0xff8000005c457808 */ /* 0x001fe40000000000 */
[----:B------:R-:W-:Y:S02]  /*3180*/  ISETP.GT.AND P0, PT, R56, 0x79, PT ;  /* 0x000000793800780c */ /* 0x000fe40003f04270 */
[----:B------:R-:W-:Y:S01]  /*3190*/  FSEL R35, R83, -INF , P2 ;  /* 0xff80000053237808 */ /* 0x000fe20001000000 */
[----:B------:R0:W5:Y:S01]  /*31a0*/  MUFU.TANH R96, R71 ;  /* 0x0000004700607308 */ /* 0x0001620000002400 */
[----:B----4-:R-:W-:Y:S01]  /*31b0*/  FMNMX.FTZ R70, R34, R77, !PT ;  /* 0x0000004d22467209 */ /* 0x010fe20007810000 */
[----:B------:R-:W-:Y:S01]  /*31c0*/  FMUL.FTZ R77, R0, R38 ;  /* 0x00000026004d7220 */ /* 0x000fe20000410000 */
[----:B------:R-:W-:Y:S02]  /*31d0*/  ISETP.GT.AND P2, PT, R56, 0x80, PT ;  /* 0x000000803800780c */ /* 0x000fe40003f44270 */
[----:B------:R-:W-:-:S02]  /*31e0*/  FMNMX.FTZ R78, R69, R70, !PT ;  /* 0x00000046454e7209 */ /* 0x000fc40007810000 */
[----:B------:R-:W-:Y:S01]  /*31f0*/  FSEL R70, R86, -INF , P0 ;  /* 0xff80000056467808 */ /* 0x000fe20000000000 */
[----:B------:R4:W5:Y:S01]  /*3200*/  MUFU.TANH R83, R76 ;  /* 0x0000004c00537308 */ /* 0x0009620000002400 */
[----:B0-----:R-:W-:Y:S02]  /*3210*/  FMNMX.FTZ R71, R35, R78, !PT ;  /* 0x0000004e23477209 */ /* 0x001fe40007810000 */
[----:B------:R-:W-:Y:S02]  /*3220*/  ISETP.GT.AND P0, PT, R56, 0x81, PT ;  /* 0x000000813800780c */ /* 0x000fe40003f04270 */
[----:B---3--:R-:W-:Y:S02]  /*3230*/  FSEL R38, R84, -INF , P2 ;  /* 0xff80000054267808 */ /* 0x008fe40001000000 */
[----:B------:R-:W-:Y:S01]  /*3240*/  FMNMX.FTZ R79, R70, R71, !PT ;  /* 0x00000047464f7209 */ /* 0x000fe20007810000 */
[----:B------:R0:W3:Y:S01]  /*3250*/  MUFU.TANH R86, R77 ;  /* 0x0000004d00567308 */ /* 0x0000e20000002400 */
[----:B------:R-:W-:-:S02]  /*3260*/  ISETP.GT.AND P2, PT, R56, 0x88, PT ;  /* 0x000000883800780c */ /* 0x000fc40003f44270 */
[----:B--2---:R-:W-:Y:S02]  /*3270*/  FSEL R71, R81, -INF , P0 ;  /* 0xff80000051477808 */ /* 0x004fe40000000000 */
[----:B----4-:R-:W-:Y:S01]  /*3280*/  FMNMX.FTZ R76, R38, R79, !PT ;  /* 0x0000004f264c7209 */ /* 0x010fe20007810000 */
[----:B------:R-:W-:Y:S01]  /*3290*/  FMUL.FTZ R79, R0, R39 ;  /* 0x00000027004f7220 */ /* 0x000fe20000410000 */
[----:B------:R-:W-:Y:S01]  /*32a0*/  ISETP.GT.AND P0, PT, R56, 0x89, PT ;  /* 0x000000893800780c */ /* 0x000fe20003f04270 */
[----:B------:R-:W-:Y:S01]  /*32b0*/  MUFU.TANH R3, R3 ;  /* 0x0000000300037308 */ /* 0x000fe20000002400 */
[----:B-1----:R-:W-:Y:S02]  /*32c0*/  FSEL R39, R94, -INF , P2 ;  /* 0xff8000005e277808 */ /* 0x002fe40001000000 */
[----:B------:R-:W-:Y:S02]  /*32d0*/  FMNMX.FTZ R78, R71, R76, !PT ;  /* 0x0000004c474e7209 */ /* 0x000fe40007810000 */
[----:B------:R-:W-:-:S02]  /*32e0*/  ISETP.GT.AND P2, PT, R56, 0x90, PT ;  /* 0x000000903800780c */ /* 0x000fc40003f44270 */
[----:B-----5:R-:W-:Y:S01]  /*32f0*/  FSEL R76, R90, -INF , P0 ;  /* 0xff8000005a4c7808 */ /* 0x020fe20000000000 */
[----:B------:R-:W1:Y:S01]  /*3300*/  MUFU.TANH R79, R79 ;  /* 0x0000004f004f7308 */ /* 0x000e620000002400 */
[----:B0-----:R-:W-:Y:S01]  /*3310*/  FMNMX.FTZ R77, R39, R78, !PT ;  /* 0x0000004e274d7209 */ /* 0x001fe20007810000 */
[----:B------:R-:W-:Y:S01]  /*3320*/  FMUL.FTZ R78, R0, R44 ;  /* 0x0000002c004e7220 */ /* 0x000fe20000410000 */
[----:B------:R-:W-:Y:S02]  /*3330*/  ISETP.GT.AND P0, PT, R56, 0x91, PT ;  /* 0x000000913800780c */ /* 0x000fe40003f04270 */
        /* <DEDUP_REMOVED lines=8> */
[----:B------:R-:W2:Y:S01]  /*33c0*/  MUFU.TANH R6, R6 ;  /* 0x0000000600067308 */ /* 0x000ea20000002400 */
[----:B---3--:R-:W-:Y:S02]  /*33d0*/  FSEL R45, R86, -INF , P2 ;  /* 0xff800000562d7808 */ /* 0x008fe40001000000 */
[----:B------:R-:W-:Y:S02]  /*33e0*/  FMNMX.FTZ R84, R77, R84, !PT ;  /* 0x000000544d547209 */ /* 0x000fe40007810000 */
[----:B-1----:R-:W-:-:S02]  /*33f0*/  FSEL R79, R79, -INF , P0 ;  /* 0xff8000004f4f7808 */ /* 0x002fc40000000000 */
[----:B------:R-:W-:Y:S01]  /*3400*/  FMNMX.FTZ R84, R45, R84, !PT ;  /* 0x000000542d547209 */ /* 0x000fe20007810000 */
[----:B------:R-:W-:Y:S01]  /*3410*/  MUFU.TANH R7, R7 ;  /* 0x0000000700077308 */ /* 0x000fe20000002400 */
[C---:B------:R-:W-:Y:S02]  /*3420*/  ISETP.GT.AND P2, PT, R88.reuse, 0x1, PT ;  /* 0x000000015800780c */ /* 0x040fe40003f44270 */
[----:B------:R-:W-:Y:S02]  /*3430*/  FMNMX.FTZ R84, R79, R84, !PT ;  /* 0x000000544f547209 */ /* 0x000fe40007810000 */
[----:B0-----:R-:W-:Y:S02]  /*3440*/  FSEL R90, R5, -INF , P2 ;  /* 0xff800000055a7808 */ /* 0x001fe40001000000 */
[----:B------:R-:W-:Y:S01]  /*3450*/  ISETP.GT.AND P2, PT, R88, 0x10, PT ;  /* 0x000000105800780c */ /* 0x000fe20003f44270 */
[----:B------:R-:W0:Y:S01]  /*3460*/  SHFL.BFLY PT, R83, R84, 0x2, 0x1f ;  /* 0x0c401f0054537f89 */ /* 0x000e2200000e0000 */
[----:B------:R-:W1:Y:S01]  /*3470*/  MUFU.TANH R8, R8 ;  /* 0x0000000800087308 */ /* 0x000e620000002400 */
[----:B--2---:R-:W-:-:S07]  /*3480*/  FSEL R6, R6, -INF , P3 ;  /* 0xff80000006067808 */ /* 0x004fce0001800000 */
[----:B------:R-:W-:Y:S08]  /*3490*/  MUFU.TANH R9, R9 ;  /* 0x0000000900097308 */ /* 0x000ff00000002400 */
[----:B------:R-:W2:Y:S01]  /*34a0*/  MUFU.TANH R10, R10 ;  /* 0x0000000a000a7308 */ /* 0x000ea20000002400 */
[----:B-1----:R-:W-:Y:S02]  /*34b0*/  FSEL R8, R8, -INF , P2 ;  /* 0xff80000008087808 */ /* 0x002fe40001000000 */
[----:B------:R-:W-:-:S02]  /*34c0*/  ISETP.GT.AND P2, PT, R88, 0x18, PT ;  /* 0x000000185800780c */ /* 0x000fc40003f44270 */
[----:B0-----:R-:W-:-:S03]  /*34d0*/  FMNMX.FTZ R83, R84, R83, !PT ;  /* 0x0000005354537209 */ /* 0x001fc60007810000 */
[----:B------:R-:W0:Y:S02]  /*34e0*/  MUFU.TANH R11, R11 ;  /* 0x0000000b000b7308 */ /* 0x000e240000002400 */
[----:B------:R-:W1:Y:S06]  /*34f0*/  SHFL.BFLY PT, R56, R83, 0x1, 0x1f ;  /* 0x0c201f0053387f89 */ /* 0x000e6c00000e0000 */
[----:B------:R-:W3:Y:S01]  /*3500*/  MUFU.TANH R12, R12 ;  /* 0x0000000c000c7308 */ /* 0x000ee20000002400 */
[----:B--2---:R-:W-:Y:S02]  /*3510*/  FSEL R10, R10, -INF , P2 ;  /* 0xff8000000a0a7808 */ /* 0x004fe40001000000 */
[----:B------:R-:W-:-:S05]  /*3520*/  ISETP.GT.AND P2, PT, R88, 0x20, PT ;  /* 0x000000205800780c */ /* 0x000fca0003f44270 */
[----:B------:R-:W2:Y:S08]  /*3530*/  MUFU.TANH R13, R13 ;  /* 0x0000000d000d7308 */ /* 0x000eb00000002400 */
[----:B------:R-:W4:Y:S01]  /*3540*/  MUFU.TANH R14, R14 ;  /* 0x0000000e000e7308 */ /* 0x000f220000002400 */
[----:B-1----:R-:W-:Y:S01]  /*3550*/  FMNMX.FTZ R56, R83, R56, !PT ;  /* 0x0000003853387209 */ /* 0x002fe20007810000 */
[----:B------:R-:W-:-:S03]  /*3560*/  FMUL.FTZ R83, R0, R36 ;  /* 0x0000002400537220 */ /* 0x000fc60000410000 */
[C---:B------:R-:W-:Y:S01]  /*3570*/  FSETP.NEU.FTZ.AND P0, PT, R56.reuse, -INF , PT ;  /* 0xff8000003800780b */ /* 0x040fe20003f1d000 */
[----:B------:R-:W-:-:S02]  /*3580*/  FFMA.FTZ R36, R56, R105, -8 ;  /* 0xc100000038247423 */ /* 0x000fc40000010069 */
[----:B------:R-:W1:Y:S03]  /*3590*/  MUFU.TANH R15, R15 ;  /* 0x0000000f000f7308 */ /* 0x000e660000002400 */
[----:B------:R-:W-:Y:S02]  /*35a0*/  FSEL R36, R36, RZ, P0 ;  /* 0x000000ff24247208 */ /* 0x000fe40000000000 */
[----:B------:R-:W-:-:S03]  /*35b0*/  ISETP.GT.AND P0, PT, R88, RZ, PT ;  /* 0x000000ff5800720c */ /* 0x000fc60003f04270 */
[----:B------:R-:W5:Y:S01]  /*35c0*/  MUFU.TANH R20, R20 ;  /* 0x0000001400147308 */ /* 0x000f620000002400 */
        /* <DEDUP_REMOVED lines=8> */
[----:B------:R-:W5:Y:S01]  /*3650*/  MUFU.TANH R21, R21 ;  /* 0x0000001500157308 */ /* 0x000f620000002400 */
        /* <DEDUP_REMOVED lines=16> */
[----:B------:R-:W-:Y:S01]  /*3760*/  FMNMX.FTZ R96, R10, R91, !PT ;  /* 0x0000005b0a607209 */ /* 0x000fe20007810000 */
[--C-:B---3--:R-:W-:Y:S01]  /*3770*/  FFMA.FTZ R95, R82, UR20, -R36.reuse ;  /* 0x00000014525f7c23 */ /* 0x108fe20008010824 */
[----:B------:R-:W-:Y:S01]  /*3780*/  ISETP.GT.AND P0, PT, R88, 0x21, PT ;  /* 0x000000215800780c */ /* 0x000fe20003f04270 */
[--C-:B------:R-:W-:Y:S01]  /*3790*/  FFMA.FTZ R42, R42, UR20, -R36.reuse ;  /* 0x000000142a2a7c23 */ /* 0x100fe20008010824 */
[----:B------:R-:W-:Y:S01]  /*37a0*/  FSEL R82, R12, -INF , P2 ;  /* 0xff8000000c527808 */ /* 0x000fe20001000000 */
[--C-:B------:R-:W-:Y:S01]  /*37b0*/  FFMA.FTZ R43, R43, UR20, -R36.reuse ;  /* 0x000000142b2b7c23 */ /* 0x100fe20008010824 */
[----:B------:R-:W-:Y:S01]  /*37c0*/  FMNMX.FTZ R91, R11, R96, !PT ;  /* 0x000000600b5b7209 */ /* 0x000fe20007810000 */
[--C-:B------:R-:W-:Y:S01]  /*37d0*/  FFMA.FTZ R96, R80, UR20, -R36.reuse ;  /* 0x0000001450607c23 */ /* 0x100fe20008010824 */
[----:B------:R-:W-:Y:S01]  /*37e0*/  ISETP.GT.AND P2, PT, R88, 0x28, PT ;  /* 0x000000285800780c */ /* 0x000fe20003f44270 */
[----:B------:R-:W3:Y:S01]  /*37f0*/  MUFU.TANH R73, R73 ;  /* 0x0000004900497308 */ /* 0x000ee20000002400 */
[----:B--2---:R-:W-:Y:S01]  /*3800*/  FSEL R13, R13, -INF , P0 ;  /* 0xff8000000d0d7808 */ /* 0x004fe20000000000 */
[--C-:B------:R-:W-:Y:S01]  /*3810*/  FFMA.FTZ R46, R46, UR20, -R36.reuse ;  /* 0x000000142e2e7c23 */ /* 0x100fe20008010824 */
[----:B------:R-:W-:Y:S01]  /*3820*/  FMNMX.FTZ R80, R82, R91, !PT ;  /* 0x0000005b52507209 */ /* 0x000fe20007810000 */
[--C-:B------:R-:W-:Y:S01]  /*3830*/  FFMA.FTZ R26, R26, UR20, -R36.reuse ;  /* 0x000000141a1a7c23 */ /* 0x100fe20008010824 */
[----:B------:R-:W-:Y:S01]  /*3840*/  ISETP.GT.AND P0, PT, R88, 0x29, PT ;  /* 0x000000295800780c */ /* 0x000fe20003f04270 */
[--C-:B------:R-:W-:Y:S01]  /*3850*/  FFMA.FTZ R55, R55, UR20, -R36.reuse ;  /* 0x0000001437377c23 */ /* 0x100fe20008010824 */
[----:B----4-:R-:W-:Y:S01]  /*3860*/  FSEL R14, R14, -INF , P2 ;  /* 0xff8000000e0e7808 */ /* 0x010fe20001000000 */
[----:B------:R-:W2:Y:S01]  /*3870*/  MUFU.TANH R74, R74 ;  /* 0x0000004a004a7308 */ /* 0x000ea20000002400 */
[----:B------:R-:W-:Y:S01]  /*3880*/  FMNMX.FTZ R93, R13, R80, !PT ;  /* 0x000000500d5d7209 */ /* 0x000fe20007810000 */
[--C-:B------:R-:W-:Y:S01]  /*3890*/  FFMA.FTZ R27, R27, UR20, -R36.reuse ;  /* 0x000000141b1b7c23 */ /* 0x100fe20008010824 */
[----:B------:R-:W-:Y:S01]  /*38a0*/  ISETP.GT.AND P2, PT, R88, 0x30, PT ;  /* 0x000000305800780c */ /* 0x000fe20003f44270 */
[--C-:B------:R-:W-:Y:S01]  /*38b0*/  FFMA.FTZ R30, R30, UR20, -R36.reuse ;  /* 0x000000141e1e7c23 */ /* 0x100fe20008010824 */
[----:B-1----:R-:W-:Y:S01]  /*38c0*/  FSEL R15, R15, -INF , P0 ;  /* 0xff8000000f0f7808 */ /* 0x002fe20000000000 */
[--C-:B------:R-:W-:Y:S01]  /*38d0*/  FFMA.FTZ R31, R31, UR20, -R36.reuse ;  /* 0x000000141f1f7c23 */ /* 0x100fe20008010824 */
[----:B------:R-:W-:Y:S01]  /*38e0*/  FMNMX.FTZ R80, R14, R93, !PT ;  /* 0x0000005d0e507209 */ /* 0x000fe20007810000 */
[----:B------:R-:W-:Y:S01]  /*38f0*/  MUFU.TANH R57, R57 ;  /* 0x0000003900397308 */ /* 0x000fe20000002400 */
[----:B------:R-:W-:Y:S01]  /*3900*/  ISETP.GT.AND P0, PT, R88, 0x31, PT ;  /* 0x000000315800780c */ /* 0x000fe20003f04270 */
[--C-:B------:R-:W-:Y:S01]  /*3910*/  FFMA.FTZ R93, R68, UR20, -R36.reuse ;  /* 0x00000014445d7c23 */ /* 0x100fe20008010824 */
[----:B-----5:R-:W-:Y:S01]  /*3920*/  FSEL R75, R20, -INF , P2 ;  /* 0xff800000144b7808 */ /* 0x020fe20001000000 */
        /* <DEDUP_REMOVED lines=11> */
[----:B0-----:R-:W-:Y:S01]  /*39e0*/  FSEL R72, R72, -INF , P2 ;  /* 0xff80000048487808 */ /* 0x001fe20001000000 */
[----:B------:R0:W-:Y:S01]  /*39f0*/  MUFU.EX2 R12, R95 ;  /* 0x0000005f000c7308 */ /* 0x0001e20000000800 */
[----:B------:R-:W-:Y:S01]  /*3a00*/  ISETP.GT.AND P2, PT, R88, 0x40, PT ;  /* 0x000000405800780c */ /* 0x000fe20003f44270 */
[----:B------:R-:W-:Y:S01]  /*3a10*/  FFMA.FTZ R45, R45, UR20, -R36 ;  /* 0x000000142d2d7c23 */ /* 0x000fe20008010824 */
[----:B---3--:R-:W-:-:S02]  /*3a20*/  FSEL R73, R73, -INF , P0 ;  /* 0xff80000049497808 */ /* 0x008fc40000000000 */
[----:B------:R-:W-:Y:S02]  /*3a30*/  ISETP.GT.AND P0, PT, R88, 0x41, PT ;  /* 0x000000415800780c */ /* 0x000fe40003f04270 */
[----:B--2---:R-:W-:Y:S01]  /*3a40*/  FSEL R74, R74, -INF , P2 ;  /* 0xff8000004a4a7808 */ /* 0x004fe20001000000 */
[----:B------:R-:W2:Y:S01]  /*3a50*/  MUFU.TANH R59, R59 ;  /* 0x0000003b003b7308 */ /* 0x000ea20000002400 */
[----:B0-----:R-:W-:Y:S02]  /*3a60*/  FMNMX.FTZ R95, R21, R80, !PT ;  /* 0x00000050155f7209 */ /* 0x001fe40007810000 */
[----:B------:R-:W-:Y:S02]  /*3a70*/  ISETP.GT.AND P2, PT, R88, 0x48, PT ;  /* 0x000000485800780c */ /* 0x000fe40003f44270 */
[----:B------:R-:W-:Y:S02]  /*3a80*/  FMNMX.FTZ R68, R72, R95, !PT ;  /* 0x0000005f48447209 */ /* 0x000fe40007810000 */
[----:B-1----:R-:W-:Y:S01]  /*3a90*/  FSEL R58, R58, -INF , P2 ;  /* 0xff8000003a3a7808 */ /* 0x002fe20001000000 */
[----:B------:R-:W0:Y:S01]  /*3aa0*/  MUFU.TANH R60, R60 ;  /* 0x0000003c003c7308 */ /* 0x000e220000002400 */
[----:B------:R-:W-:-:S02]  /*3ab0*/  FMNMX.FTZ R95, R73, R68, !PT ;  /* 0x00000044495f7209 */ /* 0x000fc40007810000 */
[----:B------:R-:W-:Y:S02]  /*3ac0*/  FSEL R68, R57, -INF , P0 ;  /* 0xff80000039447808 */ /* 0x000fe40000000000 */
[----:B------:R-:W-:Y:S02]  /*3ad0*/  FMNMX.FTZ R95, R74, R95, !PT ;  /* 0x0000005f4a5f7209 */ /* 0x000fe40007810000 */
[----:B------:R-:W-:Y:S01]  /*3ae0*/  ISETP.GT.AND P0, PT, R88, 0x49, PT ;  /* 0x000000495800780c */ /* 0x000fe20003f04270 */
[----:B------:R-:W1:Y:S01]  /*3af0*/  MUFU.TANH R61, R61 ;  /* 0x0000003d003d7308 */ /* 0x000e620000002400 */
[----:B------:R-:W-:Y:S02]  /*3b00*/  FMNMX.FTZ R95, R68, R95, !PT ;  /* 0x0000005f445f7209 */ /* 0x000fe40007810000 */
[----:B------:R-:W-:Y:S02]  /*3b10*/  ISETP.GT.AND P2, PT, R88, 0x50, PT ;  /* 0x000000505800780c */ /* 0x000fe40003f44270 */
[----:B--2---:R-:W-:-:S02]  /*3b20*/  FSEL R59, R59, -INF , P0 ;  /* 0xff8000003b3b7808 */ /* 0x004fc40000000000 */
[----:B------:R-:W-:Y:S01]  /*3b30*/  FMNMX.FTZ R80, R58, R95, !PT ;  /* 0x0000005f3a507209 */ /* 0x000fe20007810000 */
[----:B------:R-:W2:Y:S01]  /*3b40*/  MUFU.TANH R62, R62 ;  /* 0x0000003e003e7308 */ /* 0x000ea20000002400 */
[----:B------:R-:W-:Y:S01]  /*3b50*/  ISETP.GT.AND P0, PT, R88, 0x51, PT ;  /* 0x000000515800780c */ /* 0x000fe20003f04270 */
[----:B------:R-:W-:Y:S01]  /*3b60*/  FFMA.FTZ R95, R50, UR20, -R36 ;  /* 0x00000014325f7c23 */ /* 0x000fe20008010824 */
[----:B0-----:R-:W-:Y:S02]  /*3b70*/  FSEL R60, R60, -INF , P2 ;  /* 0xff8000003c3c7808 */ /* 0x001fe40001000000 */
[----:B------:R-:W-:Y:S02]  /*3b80*/  FMNMX.FTZ R57, R59, R80, !PT ;  /* 0x000000503b397209 */ /* 0x000fe40007810000 */
[----:B------:R-:W-:Y:S01]  /*3b90*/  ISETP.GT.AND P2, PT, R88, 0x58, PT ;  /* 0x000000585800780c */ /* 0x000fe20003f44270 */
[----:B------:R-:W0:Y:S01]  /*3ba0*/  MUFU.TANH R63, R63 ;  /* 0x0000003f003f7308 */ /* 0x000e220000002400 */
[----:B-1----:R-:W-:-:S02]  /*3bb0*/  FSEL R61, R61, -INF , P0 ;  /* 0xff8000003d3d7808 */ /* 0x002fc40000000000 */
[----:B------:R-:W-:Y:S02]  /*3bc0*/  FMNMX.FTZ R80, R60, R57, !PT ;  /* 0x000000393c507209 */ /* 0x000fe40007810000 */
[----:B------:R-:W-:Y:S02]  /*3bd0*/  ISETP.GT.AND P0, PT, R88, 0x59, PT ;  /* 0x000000595800780c */ /* 0x000fe40003f04270 */
[----:B------:R-:W-:Y:S01]  /*3be0*/  FMNMX.FTZ R57, R61, R80, !PT ;  /* 0x000000503d397209 */ /* 0x000fe20007810000 */
[----:B------:R-:W-:Y:S01]  /*3bf0*/  MUFU.TANH R40, R40 ;  /* 0x0000002800287308 */ /* 0x000fe20000002400 */
[----:B--2---:R-:W-:Y:S02]  /*3c00*/  FSEL R62, R62, -INF , P2 ;  /* 0xff8000003e3e7808 */ /* 0x004fe40001000000 */
[----:B------:R-:W-:Y:S02]  /*3c10*/  ISETP.GT.AND P2, PT, R88, 0x60, PT ;  /* 0x000000605800780c */ /* 0x000fe40003f44270 */
[----:B------:R-:W-:-:S03]  /*3c20*/  FMNMX.FTZ R80, R62, R57, !PT ;  /* 0x000000393e507209 */ /* 0x000fc60007810000 */
[----:B------:R-:W1:Y:S01]  /*3c30*/  MUFU.TANH R41, R41 ;  /* 0x0000002900297308 */ /* 0x000e620000002400 */
[----:B0-----:R-:W-:Y:S02]  /*3c40*/  FSEL R63, R63, -INF , P0 ;  /* 0xff8000003f3f7808 */ /* 0x001fe40000000000 */
[----:B------:R-:W-:Y:S02]  /*3c50*/  ISETP.GT.AND P0, PT, R88, 0x61, PT ;  /* 0x000000615800780c */ /* 0x000fe40003f04270 */
[----:B------:R-:W-:-:S03]  /*3c60*/  FMNMX.FTZ R80, R63, R80, !PT ;  /* 0x000000503f507209 */ /* 0x000fc60007810000 */
[----:B------:R-:W0:Y:S08]  /*3c70*/  MUFU.TANH R78, R78 ;  /* 0x0000004e004e7308 */ /* 0x000e300000002400 */
[----:B------:R-:W2:Y:S01]  /*3c80*/  MUFU.TANH R81, R81 ;  /* 0x0000005100517308 */ /* 0x000ea20000002400 */
[----:B-1----:R-:W-:Y:S02]  /*3c90*/  FSEL R41, R41, -INF , P0 ;  /* 0xff80000029297808 */ /* 0x002fe40000000000 */
[----:B------:R-:W-:-:S05]  /*3ca0*/  ISETP.GT.AND P0, PT, R88, 0x69, PT ;  /* 0x000000695800780c */ /* 0x000fca0003f04270 */
[----:B------:R1:W-:Y:S08]  /*3cb0*/  MUFU.EX2 R91, R96 ;  /* 0x00000060005b7308 */ /* 0x0003f00000000800 */
[----:B------:R-:W3:Y:S01]  /*3cc0*/  MUFU.TANH R48, R48 ;  /* 0x0000003000307308 */ /* 0x000ee20000002400 */
[----:B-1----:R-:W-:-:S01]  /*3cd0*/  FFMA.FTZ R96, R47, UR20, -R36 ;  /* 0x000000142f607c23 */ /* 0x002fc20008010824 */
        /* <DEDUP_REMOVED lines=11> */
[----:B---3--:R-:W-:Y:S02]  /*3d90*/  FSEL R50, R48, -INF , P2 ;  /* 0xff80000030327808 */ /* 0x008fe40001000000 */
[C---:B------:R-:W-:Y:S01]  /*3da0*/  ISETP.GT.AND P2, PT, R88.reuse, 0x78, PT ;  /* 0x000000785800780c */ /* 0x040fe20003f44270 */
[----:B------:R-:W2:Y:S01]  /*3db0*/  MUFU.TANH R53, R53 ;  /* 0x0000003500357308 */ /* 0x000ea20000002400 */
[----:B-1----:R-:W-:Y:S02]  /*3dc0*/  FSEL R49, R49, -INF , P0 ;  /* 0xff80000031317808 */ /* 0x002fe40000000000 */
[----:B------:R-:W-:-:S05]  /*3dd0*/  ISETP.GT.AND P0, PT, R88, 0x79, PT ;  /* 0x000000795800780c */ /* 0x000fca0003f04270 */
[----:B------:R1:W-:Y:S01]  /*3de0*/  MUFU.EX2 R40, R96 ;  /* 0x0000006000287308 */ /* 0x0003e20000000800 */
[----:B0-----:R-:W-:Y:S02]  /*3df0*/  FSEL R52, R52, -INF , P2 ;  /* 0xff80000034347808 */ /* 0x001fe40001000000 */
[----:B------:R-:W-:-:S05]  /*3e00*/  ISETP.GT.AND P2, PT, R88, 0x80, PT ;  /* 0x000000805800780c */ /* 0x000fca0003f44270 */
[----:B------:R-:W0:Y:S01]  /*3e10*/  MUFU.TANH R24, R24 ;  /* 0x0000001800187308 */ /* 0x000e220000002400 */
[----:B-1----:R-:W-:-:S01]  /*3e20*/  FFMA.FTZ R96, R51, UR20, -R36 ;  /* 0x0000001433607c23 */ /* 0x002fc20008010824 */
[----:B------:R-:W-:Y:S01]  /*3e30*/  FMNMX.FTZ R51, R81, R80, !PT ;  /* 0x0000005051337209 */ /* 0x000fe20007810000 */
[----:B------:R-:W-:-:S01]  /*3e40*/  FFMA.FTZ R80, R54, UR20, -R36 ;  /* 0x0000001436507c23 */ /* 0x000fc20008010824 */
[----:B--2---:R-:W-:Y:S02]  /*3e50*/  FSEL R53, R53, -INF , P0 ;  /* 0xff80000035357808 */ /* 0x004fe40000000000 */
        /* <DEDUP_REMOVED lines=28> */
[----:B------:R-:W-:Y:S02]  /*4020*/  FMNMX.FTZ R64, R28, R57, !PT ;  /* 0x000000391c407209 */ /* 0x000fe40007810000 */
[----:B0-----:R-:W-:Y:S02]  /*4030*/  FSEL R83, R83, -INF , P2 ;  /* 0xff80000053537808 */ /* 0x001fe40001000000 */
[----:B------:R-:W-:Y:S02]  /*4040*/  FMNMX.FTZ R57, R29, R64, !PT ;  /* 0x000000401d397209 */ /* 0x000fe40007810000 */
[----:B------:R0:W-:Y:S02]  /*4050*/  MUFU.EX2 R20, R97 ;  /* 0x0000006100147308 */ /* 0x0001e40000000800 */
[----:B------:R-:W-:-:S04]  /*4060*/  FMNMX.FTZ R64, R54, R57, !PT ;  /* 0x0000003936407209 */ /* 0x000fc80007810000 */
[----:B------:R-:W-:Y:S02]  /*4070*/  FMNMX.FTZ R64, R33, R64, !PT ;  /* 0x0000004021407209 */ /* 0x000fe40007810000 */
[----:B------:R1:W-:Y:S01]  /*4080*/  MUFU.EX2 R32, R80 ;  /* 0x0000005000207308 */ /* 0x0003e20000000800 */
[----:B--2---:R-:W-:Y:S01]  /*4090*/  FSEL R37, R37, -INF , P0 ;  /* 0xff80000025257808 */ /* 0x004fe20000000000 */
[----:B0-----:R-:W-:Y:S01]  /*40a0*/  FFMA.FTZ R97, R66, UR20, -R36 ;  /* 0x0000001442617c23 */ /* 0x001fe20008010824 */
[----:B------:R-:W-:-:S04]  /*40b0*/  FMNMX.FTZ R64, R83, R64, !PT ;  /* 0x0000004053407209 */ /* 0x000fc80007810000 */
[----:B------:R-:W-:Y:S01]  /*40c0*/  FMNMX.FTZ R57, R37, R64, !PT ;  /* 0x0000004025397209 */ /* 0x000fe20007810000 */
[----:B------:R-:W-:-:S01]  /*40d0*/  FFMA.FTZ R64, R67, UR20, -R36 ;  /* 0x0000001443407c23 */ /* 0x000fc20008010824 */
[--C-:B------:R-:W-:Y:S01]  /*40e0*/  FFMA.FTZ R67, R69, UR20, -R36.reuse ;  /* 0x0000001445437c23 */ /* 0x100fe20008010824 */
[----:B------:R-:W-:-:S01]  /*40f0*/  FFMA.FTZ R69, R71, UR20, -R36 ;  /* 0x0000001447457c23 */ /* 0x000fc20008010824 */
[--C-:B------:R-:W-:Y:S01]  /*4100*/  FFMA.FTZ R71, R77, UR20, -R36.reuse ;  /* 0x000000144d477c23 */ /* 0x100fe20008010824 */
[----:B------:R-:W1:Y:S01]  /*4110*/  SHFL.BFLY PT, R66, R57, 0x2, 0x1f ;  /* 0x0c401f0039427f89 */ /* 0x000e6200000e0000 */
[----:B------:R-:W-:Y:S08]  /*4120*/  MUFU.EX2 R84, R84 ;  /* 0x0000005400547308 */ /* 0x000ff00000000800 */
[----:B------:R-:W-:Y:S08]  /*4130*/  MUFU.EX2 R85, R85 ;  /* 0x0000005500557308 */ /* 0x000ff00000000800 */
[----:B------:R-:W-:Y:S01]  /*4140*/  MUFU.EX2 R86, R86 ;  /* 0x0000005600567308 */ /* 0x000fe20000000800 */
[----:B-1----:R-:W-:Y:S01]  /*4150*/  FMNMX.FTZ R80, R57, R66, !PT ;  /* 0x0000004239507209 */ /* 0x002fe20007810000 */
[--C-:B------:R-:W-:Y:S01]  /*4160*/  FFMA.FTZ R66, R70, UR20, -R36.reuse ;  /* 0x0000001446427c23 */ /* 0x100fe20008010824 */
[----:B------:R-:W-:-:S05]  /*4170*/  FFMA.FTZ R70, R76, UR20, -R36 ;  /* 0x000000144c467c23 */ /* 0x000fca0008010824 */
[----:B------:R-:W0:Y:S01]  /*4180*/  MUFU.EX2 R87, R87 ;  /* 0x0000005700577308 */ /* 0x000e220000000800 */
[----:B------:R-:W-:-:S01]  /*4190*/  FFMA.FTZ R36, R79, UR20, -R36 ;  /* 0x000000144f247c23 */ /* 0x000fc20008010824 */
[----:B------:R-:W1:Y:S06]  /*41a0*/  SHFL.BFLY PT, R57, R80, 0x1, 0x1f ;  /* 0x0c201f0050397f89 */ /* 0x000e6c00000e0000 */
[----:B------:R-:W-:Y:S08]  /*41b0*/  MUFU.EX2 R89, R103 ;  /* 0x0000006700597308 */ /* 0x000ff00000000800 */
[----:B------:R-:W-:Y:S01]  /*41c0*/  MUFU.EX2 R92, R92 ;  /* 0x0000005c005c7308 */ /* 0x000fe20000000800 */
[----:B0-----:R-:W-:-:S04]  /*41d0*/  F2FP.SATFINITE.E4M3.F32.PACK_AB_MERGE_C R153, R87, R86, RZ ;  /* 0x000000565799723e */ /* 0x001fc800048070ff */
[----:B------:R-:W-:-:S03]  /*41e0*/  F2FP.SATFINITE.E4M3.F32.PACK_AB_MERGE_C R153, R85, R84, R153 ;  /* 0x000000545599723e */ /* 0x000fc60004807099 */
[----:B------:R-:W-:Y:S01]  /*41f0*/  MUFU.EX2 R94, R94 ;  /* 0x0000005e005e7308 */ /* 0x000fe20000000800 */
        /* <DEDUP_REMOVED lines=27> */
[----:B------:R-:W-:Y:S01]  /*43b0*/  FADD.FTZ R63, R84, R85 ;  /* 0x00000055543f7221 */ /* 0x000fe20000010000 */
[----:B------:R-:W-:-:S01]  /*43c0*/  FFMA.FTZ R10, R11, UR20, -R80 ;  /* 0x000000140b0a7c23 */ /* 0x000fc20008010850 */
        /* <DEDUP_REMOVED lines=20> */
[----:B------:R-:W-:Y:S01]  /*4510*/  FFMA.FTZ R60, R41, UR20, -R80 ;  /* 0x00000014293c7c23 */ /* 0x000fe20008010850 */
[----:B------:R-:W-:-:S01]  /*4520*/  FADD.FTZ R41, R89, R90 ;  /* 0x0000005a59297221 */ /* 0x000fc20000010000 */
[--C-:B------:R-:W-:Y:S01]  /*4530*/  FFMA.FTZ R83, R83, UR20, -R80.reuse ;  /* 0x0000001453537c23 */ /* 0x100fe20008010850 */
[----:B------:R-:W-:-:S01]  /*4540*/  FFMA.FTZ R37, R37, UR20, -R80 ;  /* 0x0000001425257c23 */ /* 0x000fc20008010850 */
[----:B------:R-:W-:Y:S01]  /*4550*/  F2FP.SATFINITE.E4M3.F32.PACK_AB_MERGE_C R155, R94, R5, RZ ;  /* 0x000000055e9b723e */ /* 0x000fe200048070ff */
[----:B------:R-:W-:-:S01]  /*4560*/  FADD.FTZ R78, R92, R41 ;  /* 0x000000295c4e7221 */ /* 0x000fc20000010000 */
[----:B------:R-:W1:Y:S01]  /*4570*/  MUFU.EX2 R7, R7 ;  /* 0x0000000700077308 */ /* 0x000e620000000800 */
[----:B--2---:R-:W-:-:S01]  /*4580*/  FADD.FTZ R63, R88, R63 ;  /* 0x0000003f583f7221 */ /* 0x004fc20000010000 */
[----:B------:R-:W-:Y:S01]  /*4590*/  FFMA.FTZ R41, R81, UR20, -R80 ;  /* 0x0000001451297c23 */ /* 0x000fe20008010850 */
[----:B------:R-:W-:-:S02]  /*45a0*/  F2FP.SATFINITE.E4M3.F32.PACK_AB_MERGE_C R149, R93, R20, RZ ;  /* 0x000000145d95723e */ /* 0x000fc400048070ff */
[----:B------:R-:W-:Y:S02]  /*45b0*/  F2FP.SATFINITE.E4M3.F32.PACK_AB_MERGE_C R152, R88, R77, RZ ;  /* 0x0000004d5898723e */ /* 0x000fe400048070ff */
[----:B------:R-:W-:Y:S01]  /*45c0*/  F2FP.SATFINITE.E4M3.F32.PACK_AB_MERGE_C R155, R92, R89, R155 ;  /* 0x000000595c9b723e */ /* 0x000fe2000480709b */
[----:B------:R-:W2:Y:S01]  /*45d0*/  MUFU.EX2 R9, R9 ;  /* 0x0000000900097308 */ /* 0x000ea20000000800 */
[----:B0-----:R-:W-:-:S01]  /*45e0*/  FADD.FTZ R90, R6, R63 ;  /* 0x0000003f065a7221 */ /* 0x001fc20000010000 */
[----:B------:R-:W-:Y:S01]  /*45f0*/  FADD.FTZ R63, R5, R78 ;  /* 0x0000004e053f7221 */ /* 0x000fe20000010000 */
[----:B------:R-:W-:Y:S02]  /*4600*/  F2FP.SATFINITE.E4M3.F32.PACK_AB_MERGE_C R152, R76, R3, R152 ;  /* 0x000000034c98723e */ /* 0x000fe40004807098 */
[----:B------:R-:W-:Y:S01]  /*4610*/  F2FP.SATFINITE.E4M3.F32.PACK_AB_MERGE_C R149, R91, R12, R149 ;  /* 0x0000000c5b95723e */ /* 0x000fe20004807095 */
[----:B------:R-:W-:-:S01]  /*4620*/  FADD.FTZ R79, R94, R63 ;  /* 0x0000003f5e4f7221 */ /* 0x000fc20000010000 */
[----:B------:R-:W-:Y:S01]  /*4630*/  FFMA.FTZ R63, R49, UR20, -R80 ;  /* 0x00000014313f7c23 */ /* 0x000fe20008010850 */
        /* <DEDUP_REMOVED lines=8> */
[----:B------:R-:W-:-:S04]  /*46c0*/  F2FP.SATFINITE.E4M3.F32.PACK_AB_MERGE_C R154, R10, R9, RZ ;  /* 0x000000090a9a723e */ /* 0x000fc800048070ff */
[----:B------:R-:W-:Y:S02]  /*46d0*/  F2FP.SATFINITE.E4M3.F32.PACK_AB_MERGE_C R154, R7, R6, R154 ;  /* 0x00000006079a723e */ /* 0x000fe4000480709a */
[----:B------:R-:W0:Y:S01]  /*46e0*/  MUFU.EX2 R82, R82 ;  /* 0x0000005200527308 */ /* 0x000e220000000800 */
[----:B-1----:R-:W-:-:S01]  /*46f0*/  FADD.FTZ R78, R8, R75 ;  /* 0x0000004b084e7221 */ /* 0x002fc20000010000 */
[----:B------:R-:W-:-:S06]  /*4700*/  FFMA.FTZ R75, R24, UR20, -R80 ;  /* 0x00000014184b7c23 */ /* 0x000fcc0008010850 */
[----:B------:R-:W1:Y:S01]  /*4710*/  MUFU.EX2 R99, R99 ;  /* 0x0000006300637308 */ /* 0x000e620000000800 */
[----:B--2---:R-:W-:-:S01]  /*4720*/  FADD.FTZ R49, R11, R78 ;  /* 0x0000004e0b317221 */ /* 0x004fc20000010000 */
[----:B------:R-:W-:-:S06]  /*4730*/  FFMA.FTZ R78, R25, UR20, -R80 ;  /* 0x00000014194e7c23 */ /* 0x000fcc0008010850 */
[----:B------:R-:W2:Y:S01]  /*4740*/  MUFU.EX2 R13, R13 ;  /* 0x0000000d000d7308 */ /* 0x000ea20000000800 */
[----:B0-----:R-:W-:-:S01]  /*4750*/  FADD.FTZ R90, R82, R49 ;  /* 0x00000031525a7221 */ /* 0x001fc20000010000 */
[----:B------:R-:W-:-:S06]  /*4760*/  FFMA.FTZ R49, R29, UR20, -R80 ;  /* 0x000000141d317c23 */ /* 0x000fcc0008010850 */
[----:B------:R-:W-:Y:S01]  /*4770*/  MUFU.EX2 R42, R42 ;  /* 0x0000002a002a7308 */ /* 0x000fe20000000800 */
[----:B-1----:R-:W-:-:S01]  /*4780*/  FADD.FTZ R90, R99, R90 ;  /* 0x0000005a635a7221 */ /* 0x002fc20000010000 */
[----:B------:R-:W-:-:S04]  /*4790*/  F2FP.SATFINITE.E4M3.F32.PACK_AB_MERGE_C R148, R99, R82, RZ ;  /* 0x000000526394723e */ /* 0x000fc800048070ff */
[----:B------:R-:W-:Y:S02]  /*47a0*/  F2FP.SATFINITE.E4M3.F32.PACK_AB_MERGE_C R148, R11, R8, R148 ;  /* 0x000000080b94723e */ /* 0x000fe40004807094 */
[----:B------:R-:W0:Y:S01]  /*47b0*/  MUFU.EX2 R14, R14 ;  /* 0x0000000e000e7308 */ /* 0x000e220000000800 */
[----:B--2---:R-:W-:-:S07]  /*47c0*/  FADD.FTZ R29, R13, R90 ;  /* 0x0000005a0d1d7221 */ /* 0x004fce0000010000 */
[----:B------:R-:W-:Y:S08]  /*47d0*/  MUFU.EX2 R43, R43 ;  /* 0x0000002b002b7308 */ /* 0x000ff00000000800 */
[----:B------:R1:W-:Y:S01]  /*47e0*/  MUFU.EX2 R48, R96 ;  /* 0x0000006000307308 */ /* 0x0003e20000000800 */
[----:B0-----:R-:W-:-:S07]  /*47f0*/  FADD.FTZ R29, R14, R29 ;  /* 0x0000001d0e1d7221 */ /* 0x001fce0000010000 */
[----:B------:R-:W-:Y:S01]  /*4800*/  MUFU.EX2 R72, R72 ;  /* 0x0000004800487308 */ /* 0x000fe20000000800 */
[----:B-1----:R-:W-:-:S01]  /*4810*/  FADD.FTZ R96, R20, R79 ;  /* 0x0000004f14607221 */ /* 0x002fc20000010000 */
[----:B------:R-:W-:-:S03]  /*4820*/  FFMA.FTZ R79, R28, UR20, -R80 ;  /* 0x000000141c4f7c23 */ /* 0x000fc60008010850 */
[----:B------:R-:W-:-:S03]  /*4830*/  FADD.FTZ R96, R93, R96 ;  /* 0x000000605d607221 */ /* 0x000fc60000010000 */
[----:B------:R-:W0:Y:S01]  /*4840*/  MUFU.EX2 R46, R46 ;  /* 0x0000002e002e7308 */ /* 0x000e220000000800 */
[----:B------:R-:W-:-:S07]  /*4850*/  FADD.FTZ R81, R65, R96 ;  /* 0x0000006041517221 */ /* 0x000fce0000010000 */
[----:B------:R-:W1:Y:S08]  /*4860*/  MUFU.EX2 R73, R73 ;  /* 0x0000004900497308 */ /* 0x000e700000000800 */
[----:B------:R-:W2:Y:S01]  /*4870*/  MUFU.EX2 R15, R15 ;  /* 0x0000000f000f7308 */ /* 0x000ea20000000800 */
[----:B0-----:R-:W-:-:S04]  /*4880*/  F2FP.SATFINITE.E4M3.F32.PACK_AB_MERGE_C R151, R46, R43, RZ ;  /* 0x0000002b2e97723e */ /* 0x001fc800048070ff */
[----:B------:R-:W-:-:S03]  /*4890*/  F2FP.SATFINITE.E4M3.F32.PACK_AB_MERGE_C R151, R42, R65, R151 ;  /* 0x000000412a97723e */ /* 0x000fc60004807097 */
[----:B------:R-:W-:Y:S01]  /*48a0*/  MUFU.EX2 R95, R95 ;  /* 0x0000005f005f7308 */ /* 0x000fe20000000800 */
[----:B-1----:R-:W-:-:S04]  /*48b0*/  F2FP.SATFINITE.E4M3.F32.PACK_AB_MERGE_C R150, R73, R72, RZ ;  /* 0x000000484996723e */ /* 0x002fc800048070ff */
[----:B------:R-:W-:-:S03]  /*48c0*/  F2FP.SATFINITE.E4M3.F32.PACK_AB_MERGE_C R150, R14, R13, R150 ;  /* 0x0000000d0e96723e */ /* 0x000fc60004807096 */
[----:B------:R0:W-:Y:S08]  /*48d0*/  MUFU.EX2 R24, R50 ;  /* 0x0000003200187308 */ /* 0x0001f00000000800 */
[----:B------:R-:W1:Y:S01]  /*48e0*/  MUFU.EX2 R68, R68 ;  /* 0x0000004400447308 */ /* 0x000e620000000800 */
[----:B0-----:R-:W-:-:S04]  /*48f0*/  FADD.FTZ R50, R42, R81 ;  /* 0x000000512a327221 */ /* 0x001fc80000010000 */
[----:B------:R-:W-:Y:S01]  /*4900*/  FADD.FTZ R81, R43, R50 ;  /* 0x000000322b517221 */ /* 0x000fe20000010000 */
[----:B------:R-:W-:-:S02]  /*4910*/  FADD.FTZ R50, R72, R29 ;  /* 0x0000001d48327221 */ /* 0x000fc40000010000 */
[----:B------:R-:W0:Y:S01]  /*4920*/  MUFU.EX2 R74, R74 ;  /* 0x0000004a004a7308 */ /* 0x000e220000000800 */
[----:B------:R-:W-:-:S01]  /*4930*/  FADD.FTZ R81, R46, R81 ;  /* 0x000000512e517221 */ /* 0x000fc20000010000 */
[----:B------:R-:W-:-:S03]  /*4940*/  FADD.FTZ R50, R73, R50 ;  /* 0x0000003249327221 */ /* 0x000fc60000010000 */
[----:B------:R-:W-:Y:S01]  /*4950*/  FADD.FTZ R80, R40, R81 ;  /* 0x0000005128507221 */ /* 0x000fe20000010000 */
[----:B--2---:R-:W-:-:S02]  /*4960*/  FADD.FTZ R5, R15, R50 ;  /* 0x000000320f057221 */ /* 0x004fc40000010000 */
[----:B------:R-:W2:Y:S02]  /*4970*/  MUFU.EX2 R59, R59 ;  /* 0x0000003b003b7308 */ /* 0x000ea40000000800 */
[----:B-1----:R-:W-:-:S06]  /*4980*/  FADD.FTZ R9, R68, R5 ;  /* 0x0000000544097221 */ /* 0x002fcc0000010000 */
[----:B------:R-:W1:Y:S01]  /*4990*/  MUFU.EX2 R26, R26 ;  /* 0x0000001a001a7308 */ /* 0x000e620000000800 */
[----:B0-----:R-:W-:-:S07]  /*49a0*/  FADD.FTZ R10, R74, R9 ;  /* 0x000000094a0a7221 */ /* 0x001fce0000010000 */
[----:B------:R-:W0:Y:S01]  /*49b0*/  MUFU.EX2 R21, R21 ;  /* 0x0000001500157308 */ /* 0x000e220000000800 */
[----:B--2---:R-:W-:-:S01]  /*49c0*/  FADD.FTZ R20, R59, R10 ;  /* 0x0000000a3b147221 */ /* 0x004fc20000010000 */
[----:B------:R-:W-:-:S04]  /*49d0*/  F2FP.SATFINITE.E4M3.F32.PACK_AB_MERGE_C R144, R59, R74, RZ ;  /* 0x0000004a3b90723e */ /* 0x000fc800048070ff */
[----:B------:R-:W-:Y:S02]  /*49e0*/  F2FP.SATFINITE.E4M3.F32.PACK_AB_MERGE_C R144, R68, R15, R144 ;  /* 0x0000000f4490723e */ /* 0x000fe40004807090 */
[----:B------:R-:W2:Y:S08]  /*49f0*/  MUFU.EX2 R55, R55 ;  /* 0x0000003700377308 */ /* 0x000eb00000000800 */
[----:B------:R3:W-:Y:S08]  /*4a00*/  MUFU.EX2 R25, R63 ;  /* 0x0000003f00197308 */ /* 0x0007f00000000800 */
[----:B------:R-:W4:Y:S01]  /*4a10*/  MUFU.EX2 R58, R58 ;  /* 0x0000003a003a7308 */ /* 0x000f220000000800 */
[----:B---3--:R-:W-:-:S04]  /*4a20*/  FADD.FTZ R63, R95, R80 ;  /* 0x000000505f3f7221 */ /* 0x008fc80000010000 */
[----:B------:R-:W-:Y:S01]  /*4a30*/  FADD.FTZ R50, R48, R63 ;  /* 0x0000003f30327221 */ /* 0x000fe20000010000 */
[C---:B------:R-:W-:Y:S02]  /*4a40*/  F2FP.SATFINITE.E4M3.F32.PACK_AB_MERGE_C R48, R51.reuse, R48, RZ ;  /* 0x000000303330723e */ /* 0x040fe400048070ff */
[----:B------:R-:W3:Y:S01]  /*4a50*/  MUFU.EX2 R61, R61 ;  /* 0x0000003d003d7308 */ /* 0x000ee20000000800 */
[----:B------:R-:W-:-:S01]  /*4a60*/  FADD.FTZ R9, R51, R50 ;  /* 0x0000003233097221 */ /* 0x000fc20000010000 */
[----:B------:R-:W-:Y:S02]  /*4a70*/  F2FP.SATFINITE.E4M3.F32.PACK_AB_MERGE_C R145, R95, R40, R48 ;  /* 0x000000285f91723e */ /* 0x000fe40004807030 */
[----:B------:R-:W-:Y:S01]  /*4a80*/  CS2R R50, SRZ ;  /* 0x0000000000327805 */ /* 0x000fe2000001ff00 */
[----:B-1----:R-:W-:Y:S01]  /*4a90*/  FADD.FTZ R46, R26, R9 ;  /* 0x000000091a2e7221 */ /* 0x002fe20000010000 */
[----:B0-----:R-:W-:-:S02]  /*4aa0*/  FADD.FTZ R9, R21, R20 ;  /* 0x0000001415097221 */ /* 0x001fc40000010000 */
[----:B------:R-:W0:Y:S01]  /*4ab0*/  MUFU.EX2 R27, R27 ;  /* 0x0000001b001b7308 */ /* 0x000e220000000800 */
[----:B--2---:R-:W-:-:S01]  /*4ac0*/  FADD.FTZ R43, R55, R46 ;  /* 0x0000002e372b7221 */ /* 0x004fc20000010000 */
[----:B----4-:R-:W-:-:S03]  /*4ad0*/  FADD.FTZ R20, R58, R9 ;  /* 0x000000093a147221 */ /* 0x010fc60000010000 */
[----:B------:R-:W-:-:S03]  /*4ae0*/  FADD.FTZ R46, R32, R43 ;  /* 0x0000002b202e7221 */ /* 0x000fc60000010000 */
[----:B------:R-:W1:Y:S01]  /*4af0*/  MUFU.EX2 R62, R62 ;  /* 0x0000003e003e7308 */ /* 0x000e620000000800 */
[----:B---3--:R-:W-:-:S07]  /*4b00*/  FADD.FTZ R9, R61, R20 ;  /* 0x000000143d097221 */ /* 0x008fce0000010000 */
[----:B------:R-:W2:Y:S01]  /*4b10*/  MUFU.EX2 R30, R30 ;  /* 0x0000001e001e7308 */ /* 0x000ea20000000800 */
[C---:B0-----:R-:W-:Y:S01]  /*4b20*/  F2FP.SATFINITE.E4M3.F32.PACK_AB_MERGE_C R43, R27.reuse, R32, RZ ;  /* 0x000000201b2b723e */ /* 0x041fe200048070ff */
[----:B------:R-:W-:-:S03]  /*4b30*/  FADD.FTZ R27, R27, R46 ;  /* 0x0000002e1b1b7221 */ /* 0x000fc60000010000 */
[----:B------:R-:W-:Y:S02]  /*4b40*/  F2FP.SATFINITE.E4M3.F32.PACK_AB_MERGE_C R147, R55, R26, R43 ;  /* 0x0000001a3793723e */ /* 0x000fe4000480702b */
[----:B------:R-:W-:Y:S01]  /*4b50*/  CS2R R42, SRZ ;  /* 0x00000000002a7805 */ /* 0x000fe2000001ff00 */
[----:B------:R-:W0:Y:S01]  /*4b60*/  MUFU.EX2 R47, R47 ;  /* 0x0000002f002f7308 */ /* 0x000e220000000800 */
[C---:B-1----:R-:W-:Y:S01]  /*4b70*/  F2FP.SATFINITE.E4M3.F32.PACK_AB_MERGE_C R61, R62.reuse, R61, RZ ;  /* 0x0000003d3e3d723e */ /* 0x042fe200048070ff */
[----:B------:R-:W-:-:S03]  /*4b80*/  FADD.FTZ R62, R62, R9 ;  /* 0x000000093e3e7221 */ /* 0x000fc60000010000 */
[----:B------:R-:W-:-:S03]  /*4b90*/  F2FP.SATFINITE.E4M3.F32.PACK_AB_MERGE_C R146, R58, R21, R61 ;  /* 0x000000153a92723e */ /* 0x000fc6000480703d */
[----:B------:R-:W1:Y:S01]  /*4ba0*/  MUFU.EX2 R97, R97 ;  /* 0x0000006100617308 */ /* 0x000e620000000800 */
[----:B--2---:R-:W-:-:S01]  /*4bb0*/  FADD.FTZ R32, R30, R27 ;  /* 0x0000001b1e207221 */ /* 0x004fc20000010000 */
[----:B------:R-:W-:-:S06]  /*4bc0*/  CS2R R26, SRZ ;  /* 0x00000000001a7805 */ /* 0x000fcc000001ff00 */
        /* <DEDUP_REMOVED lines=14> */
[----:B------:R-:W-:Y:S01]  /*4cb0*/  CS2R R30, SRZ ;  /* 0x00000000001e7805 */ /* 0x000fe2000001ff00 */
[----:B------:R-:W2:Y:S01]  /*4cc0*/  MUFU.EX2 R67, R67 ;  /* 0x0000004300437308 */ /* 0x000ea20000000800 */
[C---:B0-----:R-:W-:Y:S01]  /*4cd0*/  F2FP.SATFINITE.E4M3.F32.PACK_AB_MERGE_C R9, R41.reuse, R2, RZ ;  /* 0x000000022909723e */ /* 0x041fe200048070ff */
[----:B------:R-:W-:-:S03]  /*4ce0*/  FADD.FTZ R41, R41, R6 ;  /* 0x0000000629297221 */ /* 0x000fc60000010000 */
[----:B------:R-:W-:Y:S01]  /*4cf0*/  F2FP.SATFINITE.E4M3.F32.PACK_AB_MERGE_C R140, R60, R47, R9 ;  /* 0x0000002f3c8c723e */ /* 0x000fe20004807009 */
[----:B------:R-:W-:-:S01]  /*4d00*/  FADD.FTZ R2, R24, R41 ;  /* 0x0000002918027221 */ /* 0x000fc20000010000 */
[----:B------:R-:W-:Y:S01]  /*4d10*/  CS2R R40, SRZ ;  /* 0x0000000000287805 */ /* 0x000fe2000001ff00 */
[----:B------:R-:W0:Y:S01]  /*4d20*/  MUFU.EX2 R35, R35 ;  /* 0x0000002300237308 */ /* 0x000e220000000800 */
[----:B-1----:R-:W-:-:S01]  /*4d30*/  FADD.FTZ R6, R34, R7 ;  /* 0x0000000722067221 */ /* 0x002fc20000010000 */
[----:B------:R-:W-:Y:S01]  /*4d40*/  FADD.FTZ R3, R25, R2 ;  /* 0x0000000219037221 */ /* 0x000fe20000010000 */
[----:B------:R-:W-:-:S05]  /*4d50*/  CS2R R46, SRZ ;  /* 0x00000000002e7805 */ /* 0x000fca000001ff00 */
[----:B------:R-:W1:Y:S01]  /*4d60*/  MUFU.EX2 R28, R52 ;  /* 0x00000034001c7308 */ /* 0x000e620000000800 */
[----:B--2---:R-:W-:-:S07]  /*4d70*/  FADD.FTZ R6, R67, R6 ;  /* 0x0000000643067221 */ /* 0x004fce0000010000 */
        /* <DEDUP_REMOVED lines=11> */
[----:B---3--:R-:W-:-:S01]  /*4e30*/  FADD.FTZ R2, R29, R2 ;  /* 0x000000021d027221 */ /* 0x008fc20000010000 */
[----:B------:R-:W-:-:S04]  /*4e40*/  F2FP.SATFINITE.E4M3.F32.PACK_AB_MERGE_C R28, R29, R28, RZ ;  /* 0x0000001c1d1c723e */ /* 0x000fc800048070ff */
[----:B------:R-:W-:Y:S02]  /*4e50*/  F2FP.SATFINITE.E4M3.F32.PACK_AB_MERGE_C R142, R25, R24, R28 ;  /* 0x00000018198e723e */ /* 0x000fe4000480701c */
[----:B------:R-:W-:Y:S01]  /*4e60*/  CS2R R24, SRZ ;  /* 0x0000000000187805 */ /* 0x000fe2000001ff00 */
[----:B------:R-:W2:Y:S01]  /*4e70*/  MUFU.EX2 R69, R69 ;  /* 0x0000004500457308 */ /* 0x000ea20000000800 */
[----:B-1----:R-:W-:-:S01]  /*4e80*/  FADD.FTZ R8, R38, R7 ;  /* 0x0000000726087221 */ /* 0x002fc20000010000 */
        /* <DEDUP_REMOVED lines=12> */
[----:B-1----:R-:W-:-:S01]  /*4f50*/  FADD.FTZ R7, R70, R7 ;  /* 0x0000000746077221 */ /* 0x002fc20000010000 */
        /* <DEDUP_REMOVED lines=8> */
[----:B------:R-:W1:Y:S01]  /*4fe0*/  MUFU.EX2 R71, R71 ;  /* 0x0000004700477308 */ /* 0x000e620000000800 */
[----:B--2---:R-:W-:-:S07]  /*4ff0*/  FADD.FTZ R8, R44, R7 ;  /* 0x000000072c087221 */ /* 0x004fce0000010000 */
[----:B------:R-:W2:Y:S01]  /*5000*/  MUFU.EX2 R33, R33 ;  /* 0x0000002100217308 */ /* 0x000ea20000000800 */
[----:B0-----:R-:W-:-:S07]  /*5010*/  FADD.FTZ R2, R54, R3 ;  /* 0x0000000336027221 */ /* 0x001fce0000010000 */
[----:B------:R-:W-:Y:S01]  /*5020*/  MUFU.EX2 R45, R45 ;  /* 0x0000002d002d7308 */ /* 0x000fe20000000800 */
[----:B-1----:R-:W-:-:S07]  /*5030*/  FADD.FTZ R8, R71, R8 ;  /* 0x0000000847087221 */ /* 0x002fce0000010000 */
[----:B------:R-:W0:Y:S01]  /*5040*/  MUFU.EX2 R36, R36 ;  /* 0x0000002400247308 */ /* 0x000e220000000800 */
[----:B--2---:R-:W-:-:S07]  /*5050*/  FADD.FTZ R2, R33, R2 ;  /* 0x0000000221027221 */ /* 0x004fce0000010000 */
[----:B------:R-:W1:Y:S08]  /*5060*/  MUFU.EX2 R83, R83 ;  /* 0x0000005300537308 */ /* 0x000e700000000800 */
[----:B------:R2:W3:Y:S01]  /*5070*/  MUFU.EX2 R6, R37 ;  /* 0x0000002500067308 */ /* 0x0004e20000000800 */
[----:B0-----:R-:W-:Y:S01]  /*5080*/  F2FP.SATFINITE.E4M3.F32.PACK_AB_MERGE_C R7, R36, R45, RZ ;  /* 0x0000002d2407723e */ /* 0x001fe200048070ff */
[----:B------:R-:W-:-:S03]  /*5090*/  FADD.FTZ R45, R45, R8 ;  /* 0x000000082d2d7221 */ /* 0x000fc60000010000 */
[----:B------:R-:W-:Y:S01]  /*50a0*/  F2FP.SATFINITE.E4M3.F32.PACK_AB_MERGE_C R139, R71, R44, R7 ;  /* 0x0000002c478b723e */ /* 0x000fe20004807007 */
[----:B-1----:R-:W-:-:S01]  /*50b0*/  FADD.FTZ R3, R83, R2 ;  /* 0x0000000253037221 */ /* 0x002fc20000010000 */
[----:B------:R-:W-:Y:S01]  /*50c0*/  FADD.FTZ R2, R36, R45 ;  /* 0x0000002d24027221 */ /* 0x000fe20000010000 */
[----:B--2---:R-:W-:Y:S02]  /*50d0*/  CS2R R36, SRZ ;  /* 0x0000000000247805 */ /* 0x004fe4000001ff00 */
[----:B------:R-:W-:Y:S02]  /*50e0*/  CS2R R44, SRZ ;  /* 0x00000000002c7805 */ /* 0x000fe4000001ff00 */
[C---:B---3--:R-:W-:Y:S01]  /*50f0*/  F2FP.SATFINITE.E4M3.F32.PACK_AB_MERGE_C R5, R6.reuse, R83, RZ ;  /* 0x000000530605723e */ /* 0x048fe200048070ff */
[----:B------:R-:W-:-:S03]  /*5100*/  FADD.FTZ R3, R6, R3 ;  /* 0x0000000306037221 */ /* 0x000fc60000010000 */
[----:B------:R-:W-:Y:S02]  /*5110*/  F2FP.SATFINITE.E4M3.F32.PACK_AB_MERGE_C R138, R33, R54, R5 ;  /* 0x00000036218a723e */ /* 0x000fe40004807005 */
        /* <DEDUP_REMOVED lines=23> */
[----:B------:R-:W-:-:S05]  /*5290*/  ULDC UR20, c[0x0][0x988] ;  /* 0x0002620000147ab9 */ /* 0x000fca0000000800 */
.L_x_15625:
[----:B------:R-:W-:-:S04]  /*52a0*/  UISETP.NE.AND UP0, UPT, UR24, 0x1, UPT ;  /* 0x000000011800788c */ /* 0x000fc8000bf05270 */
[----:B------:R-:W-:-:S04]  /*52b0*/  USEL UR47, URZ, 0x1, UP0 ;  /* 0x000000013f2f7887 */ /* 0x000fc80008000000 */
[----:B------:R-:W-:Y:S01]  /*52c0*/  ULOP3.LUT UR47, UR25, UR47, URZ, 0x3c, !UPT ;  /* 0x0000002f192f7292 */ /* 0x000fe2000f8e3c3f */
[----:B------:R-:W-:Y:S11]  /*52d0*/  @!P1 BRA `(.L_x_15615) ;  /* 0x0000000000049947 */ /* 0x000ff60003800000 */
[----:B------:R-:W-:Y:S01]  /*52e0*/  BPT.TRAP 0x1 ;  /* 0x000000040000795c */ /* 0x000fe20000300000 */
.L_x_15615:
        /* <DEDUP_REMOVED lines=9> */
.L_x_15616:
[----:B-1----:R-:W-:Y:S05]  /*5380*/  @P0 BRA `(.L_x_15617) ;  /* 0x0000000000080947 */ /* 0x002fea0003800000 */
[----:B------:R-:W1:Y:S02]  /*5390*/  SYNCS.PHASECHK.TRANS64.TRYWAIT P0, [UR21+0x13230], R7 ;  /* 0x01323007ff0075a7 */ /* 0x000e640008000155 */
[----:B-1----:R-:W-:Y:S05]  /*53a0*/  @!P0 BRA `(.L_x_15618) ;  /* 0x0000010c00508947 */ /* 0x002fea0003800000 */
.L_x_15617:
        /* <DEDUP_REMOVED lines=64> */
.L_x_15619:
[----:B------:R-:W-:Y:S01]  /*57b0*/  ULEA UR11, UR24, UR45, 0x3 ;  /* 0x0000002d180b7291 */ /* 0x000fe2000f8e183f */
[----:B01----:R-:W-:-:S05]  /*57c0*/  IMAD.U32 R7, RZ, RZ, UR25 ;  /* 0x00000019ff077e24 */ /* 0x003fca000f8e00ff */
[----:B------:R-:W-:-:S04]  /*57d0*/  SHF.L.U32 R7, R7, 0x1f, RZ ;  /* 0x0000001f07077819 */ /* 0x000fc800000006ff */
[----:B------:R0:W1:Y:S01]  /*57e0*/  SYNCS.PHASECHK.TRANS64.TRYWAIT P0, [UR11+0x13250], R7 ;  /* 0x01325007ff0075a7 */ /* 0x000062000800014b */
[----:B------:R-:W-:Y:S05]  /*57f0*/  @!P1 BRA `(.L_x_15620) ;  /* 0x0000000000049947 */ /* 0x000fea0003800000 */
[----:B------:R-:W-:Y:S01]  /*5800*/  BPT.TRAP 0x1 ;  /* 0x000000040000795c */ /* 0x000fe20000300000 */
.L_x_15620:
[----:B-1----:R-:W-:Y:S05]  /*5810*/  @P0 BRA `(.L_x_15621) ;  /* 0x0000000000080947 */ /* 0x002fea0003800000 */
[----:B------:R-:W1:Y:S02]  /*5820*/  SYNCS.PHASECHK.TRANS64.TRYWAIT P0, [UR11+0x13250], R7 ;  /* 0x01325007ff0075a7 */ /* 0x000e64000800014b */
[----:B-1----:R-:W-:Y:S05]  /*5830*/  @!P0 BRA `(.L_x_15622) ;  /* 0x0000010800448947 */ /* 0x002fea0003800000 */
.L_x_15621:
        /* <DEDUP_REMOVED lines=32> */
.L_x_15623:
        /* <DEDUP_REMOVED lines=10> */
[C---:B01----:R-:W-:Y:S01]  /*5ae0*/  FMUL.FTZ R7, R0.reuse, R120 ;  /* 0x0000007800077220 */ /* 0x043fe20000410000 */
[----:B------:R-:W-:Y:S01]  /*5af0*/  @UP0 ULDC UR6, c[0x0][0x44c] ;  /* 0x0001130000060ab9 */ /* 0x000fe20000000800 */
[C---:B------:R-:W-:Y:S01]  /*5b00*/  FMUL.FTZ R8, R0.reuse, R121 ;  /* 0x0000007900087220 */ /* 0x040fe20000410000 */
[C---:B------:R-:W-:Y:S01]  /*5b10*/  FMUL.FTZ R11, R0.reuse, R124 ;  /* 0x0000007c000b7220 */ /* 0x040fe20000410000 */
[C---:B------:R-:W-:Y:S01]  /*5b20*/  FMUL.FTZ R15, R0.reuse, R128 ;  /* 0x00000080000f7220 */ /* 0x040fe20000410000 */
[----:B------:R-:W-:Y:S01]  /*5b30*/  FMUL.FTZ R9, R0, R122 ;  /* 0x0000007a00097220 */ /* 0x000fe20000410000 */
[----:B------:R-:W-:-:S02]  /*5b40*/  IMAD.U32 R128, RZ, RZ, UR51 ;  /* 0x00000033ff807e24 */ /* 0x000fc4000f8e00ff */
[C---:B------:R-:W-:Y:S01]  /*5b50*/  FMUL.FTZ R121, R0.reuse, R132 ;  /* 0x0000008400797220 */ /* 0x040fe20000410000 */
[----:B------:R-:W-:Y:S01]  /*5b60*/  FMUL.FTZ R122, R0, R133 ;  /* 0x00000085007a7220 */ /* 0x000fe20000410000 */
[----:B------:R-:W-:Y:S01]  /*5b70*/  @P0 IMAD.HI.U32 R126, R127, UR6, RZ ;  /* 0x000000067f7e0c27 */ /* 0x000fe2000f8e00ff */
[----:B------:R-:W-:-:S03]  /*5b80*/  @UP0 ULDC UR6, c[0x0][0x450] ;  /* 0x0001140000060ab9 */ /* 0x000fc60000000800 */
[C---:B------:R-:W-:Y:S01]  /*5b90*/  FMUL.FTZ R104, R0.reuse, R104 ;  /* 0x0000006800687220 */ /* 0x040fe20000410000 */
[C---:B------:R-:W-:Y:S01]  /*5ba0*/  FMUL.FTZ R105, R0.reuse, R105 ;  /* 0x0000006900697220 */ /* 0x040fe20000410000 */
[----:B------:R-:W0:Y:S01]  /*5bb0*/  MUFU.TANH R7, R7 ;  /* 0x0000000700077308 */ /* 0x000e220000002400 */
[----:B------:R-:W-:Y:S01]  /*5bc0*/  @P2 SHF.R.U32.HI R80, RZ, UR6, R126 ;  /* 0x00000006ff502c19 */ /* 0x000fe2000801167e */
[----:B------:R-:W-:Y:S01]  /*5bd0*/  UIMAD UR6, UR23, -0xa0, URZ ;  /* 0xffffff60170678a4 */ /* 0x000fe2000f8e023f */
[C---:B------:R-:W-:Y:S01]  /*5be0*/  FMUL.FTZ R126, R0.reuse, R56 ;  /* 0x00000038007e7220 */ /* 0x040fe20000410000 */
[C---:B------:R-:W-:Y:S01]  /*5bf0*/  FMUL.FTZ R108, R0.reuse, R108 ;  /* 0x0000006c006c7220 */ /* 0x040fe20000410000 */
[C---:B------:R-:W-:Y:S01]  /*5c00*/  FMUL.FTZ R109, R0.reuse, R109 ;  /* 0x0000006d006d7220 */ /* 0x040fe20000410000 */
[----:B------:R-:W1:Y:S01]  /*5c10*/  SHFL.IDX PT, R129, R80, RZ, 0x1c1f ;  /* 0x001c1fff50817589 */ /* 0x000e6200000e0000 */
[C---:B------:R-:W-:Y:S01]  /*5c20*/  FMUL.FTZ R112, R0.reuse, R112 ;  /* 0x0000007000707220 */ /* 0x040fe20000410000 */
[----:B------:R-:W-:Y:S01]  /*5c30*/  IMAD.U32 R127, RZ, RZ, UR6 ;  /* 0x00000006ff7f7e24 */ /* 0x000fe2000f8e00ff */
[----:B------:R-:W2:Y:S01]  /*5c40*/  MUFU.TANH R8, R8 ;  /* 0x0000000800087308 */ /* 0x000ea20000002400 */
[C---:B------:R-:W-:Y:S01]  /*5c50*/  FMUL.FTZ R113, R0.reuse, R113 ;  /* 0x0000007100717220 */ /* 0x040fe20000410000 */
[C---:B------:R-:W-:Y:S01]  /*5c60*/  FMUL.FTZ R116, R0.reuse, R116 ;  /* 0x0000007400747220 */ /* 0x040fe20000410000 */
[----:B------:R-:W-:Y:S01]  /*5c70*/  FMUL.FTZ R117, R0, R117 ;  /* 0x0000007500757220 */ /* 0x000fe20000410000 */
[----:B------:R-:W-:Y:S01]  /*5c80*/  IADD3 R127, -R16, 0x1, R127 ;  /* 0x00000001107f7810 */ /* 0x000fe20007ffe17f */
[C---:B------:R-:W-:Y:S01]  /*5c90*/  FMUL.FTZ R88, R0.reuse, R88 ;  /* 0x0000005800587220 */ /* 0x040fe20000410000 */
[C---:B------:R-:W-:Y:S01]  /*5ca0*/  FMUL.FTZ R89, R0.reuse, R89 ;  /* 0x0000005900597220 */ /* 0x040fe20000410000 */
[----:B------:R-:W-:Y:S01]  /*5cb0*/  FMUL.FTZ R92, R0, R92 ;  /* 0x0000005c005c7220 */ /* 0x000fe20000410000 */
[----:B------:R-:W3:Y:S01]  /*5cc0*/  MUFU.TANH R11, R11 ;  /* 0x0000000b000b7308 */ /* 0x000ee20000002400 */
[----:B------:R-:W-:Y:S01]  /*5cd0*/  IADD3 R56, -R128, UR50, R127 ;  /* 0x0000003280387c10 */ /* 0x000fe2000fffe17f */
        /* <DEDUP_REMOVED lines=10> */
[----:B------:R-:W-:Y:S01]  /*5d80*/  FMUL.FTZ R77, R0, R77 ;  /* 0x0000004d004d7220 */ /* 0x000fe20000410000 */
[----:B-1----:R-:W-:-:S02]  /*5d90*/  IMAD.IADD R57, R56, 0x1, R129 ;  /* 0x0000000138397824 */ /* 0x002fc400078e0281 */
[C---:B------:R-:W-:Y:S01]  /*5da0*/  FMUL.FTZ R81, R0.reuse, R81 ;  /* 0x0000005100517220 */ /* 0x040fe20000410000 */
[C---:B------:R-:W-:Y:S01]  /*5db0*/  FMUL.FTZ R84, R0.reuse, R84 ;  /* 0x0000005400547220 */ /* 0x040fe20000410000 */
[----:B------:R-:W1:Y:S01]  /*5dc0*/  MUFU.TANH R15, R15 ;  /* 0x0000000f000f7308 */ /* 0x000e620000002400 */
[C---:B------:R-:W-:Y:S01]  /*5dd0*/  FMUL.FTZ R85, R0.reuse, R85 ;  /* 0x0000005500557220 */ /* 0x040fe20000410000 */
[C---:B------:R-:W-:Y:S01]  /*5de0*/  ISETP.GT.AND P2, PT, R57.reuse, RZ, PT ;  /* 0x000000ff3900720c */ /* 0x040fe20003f44270 */
[C---:B------:R-:W-:Y:S01]  /*5df0*/  FMUL.FTZ R127, R0.reuse, R119 ;  /* 0x00000077007f7220 */ /* 0x040fe20000410000 */
[C---:B------:R-:W-:Y:S01]  /*5e00*/  ISETP.GT.AND P3, PT, R57.reuse, 0x1, PT ;  /* 0x000000013900780c */ /* 0x040fe20003f64270 */
[C---:B------:R-:W-:Y:S01]  /*5e10*/  FMUL.FTZ R60, R0.reuse, R60 ;  /* 0x0000003c003c7220 */ /* 0x040fe20000410000 */
[C---:B------:R-:W-:Y:S01]  /*5e20*/  ISETP.GT.AND P4, PT, R57.reuse, 0x8, PT ;  /* 0x000000083900780c */ /* 0x040fe20003f84270 */
[C---:B------:R-:W-:Y:S01]  /*5e30*/  FMUL.FTZ R61, R0.reuse, R61 ;  /* 0x0000003d003d7220 */ /* 0x040fe20000410000 */
[----:B------:R-:W5:Y:S01]  /*5e40*/  MUFU.TANH R20, R20 ;  /* 0x0000001400147308 */ /* 0x000f620000002400 */
[----:B------:R-:W-:Y:S01]  /*5e50*/  ISETP.GT.AND P5, PT, R57, 0x9, PT ;  /* 0x000000093900780c */ /* 0x000fe20003fa4270 */
[C---:B------:R-:W-:Y:S01]  /*5e60*/  FMUL.FTZ R64, R0.reuse, R64 ;  /* 0x0000004000407220 */ /* 0x040fe20000410000 */
[----:B0-----:R-:W-:Y:S01]  /*5e70*/  FSEL R7, R7, -INF , P2 ;  /* 0xff80000007077808 */ /* 0x001fe20001000000 */
[----:B------:R-:W-:Y:S01]  /*5e80*/  FMUL.FTZ R65, R0, R65 ;  /* 0x0000004100417220 */ /* 0x000fe20000410000 */
[----:B--2---:R-:W-:Y:S01]  /*5e90*/  FSEL R8, R8, -INF , P3 ;  /* 0xff80000008087808 */ /* 0x004fe20001800000 */
[----:B------:R-:W-:Y:S01]  /*5ea0*/  FMUL.FTZ R21, R0, R130 ;  /* 0x0000008200157220 */ /* 0x000fe20000410000 */
[----:B---3--:R-:W-:Y:S01]  /*5eb0*/  FSEL R11, R11, -INF , P4 ;  /* 0xff8000000b0b7808 */ /* 0x008fe20002000000 */
[----:B------:R-:W0:Y:S01]  /*5ec0*/  MUFU.TANH R121, R121 ;  /* 0x0000007900797308 */ /* 0x000e220000002400 */
[----:B----4-:R-:W-:Y:S01]  /*5ed0*/  FSEL R12, R12, -INF , P5 ;  /* 0xff8000000c0c7808 */ /* 0x010fe20002800000 */
[C---:B------:R-:W-:Y:S01]  /*5ee0*/  FMUL.FTZ R10, R0.reuse, R123 ;  /* 0x0000007b000a7220 */ /* 0x040fe20000410000 */
[C---:B------:R-:W-:Y:S01]  /*5ef0*/  ISETP.GT.AND P6, PT, R57.reuse, 0x10, PT ;  /* 0x000000103900780c */ /* 0x040fe20003fc4270 */
        /* <DEDUP_REMOVED lines=9> */
[----:B------:R-:W-:Y:S01]  /*5f90*/  ISETP.GT.AND P5, PT, R57, 0x21, PT ;  /* 0x000000213900780c */ /* 0x000fe20003fa4270 */
[----:B------:R-:W-:Y:S01]  /*5fa0*/  FMUL.FTZ R110, R0, R110 ;  /* 0x0000006e006e7220 */ /* 0x000fe20000410000 */
[----:B-1----:R-:W-:Y:S01]  /*5fb0*/  FSEL R15, R15, -INF , P6 ;  /* 0xff8000000f0f7808 */ /* 0x002fe20003000000 */
[----:B------:R-:W1:Y:S01]  /*5fc0*/  MUFU.TANH R104, R104 ;  /* 0x0000006800687308 */ /* 0x000e620000002400 */
[----:B-----5:R-:W-:Y:S01]  /*5fd0*/  FSEL R20, R20, -INF , P0 ;  /* 0xff80000014147808 */ /* 0x020fe20000000000 */
[C---:B------:R-:W-:Y:S01]  /*5fe0*/  FMUL.FTZ R111, R0.reuse, R111 ;  /* 0x0000006f006f7220 */ /* 0x040fe20000410000 */
[----:B0-----:R-:W-:Y:S01]  /*5ff0*/  FSEL R121, R121, -INF , P2 ;  /* 0xff80000079797808 */ /* 0x001fe20001000000 */
[C---:B------:R-:W-:Y:S01]  /*6000*/  FMUL.FTZ R114, R0.reuse, R114 ;  /* 0x0000007200727220 */ /* 0x040fe20000410000 */
[C---:B------:R-:W-:Y:S01]  /*6010*/  ISETP.GT.AND P6, PT, R57.reuse, 0x28, PT ;  /* 0x000000283900780c */ /* 0x040fe20003fc4270 */
[----:B------:R-:W-:Y:S01]  /*6020*/  FMUL.FTZ R115, R0, R115 ;  /* 0x0000007300737220 */ /* 0x000fe20000410000 */
[C---:B------:R-:W-:Y:S01]  /*6030*/  ISETP.GT.AND P0, PT, R57.reuse, 0x29, PT ;  /* 0x000000293900780c */ /* 0x040fe20003f04270 */
[----:B------:R-:W0:Y:S01]  /*6040*/  MUFU.TANH R105, R105 ;  /* 0x0000006900697308 */ /* 0x000e220000002400 */
[----:B--2---:R-:W-:Y:S01]  /*6050*/  FSEL R122, R122, -INF , P3 ;  /* 0xff8000007a7a7808 */ /* 0x004fe20001800000 */
[C---:B------:R-:W-:Y:S01]  /*6060*/  FMUL.FTZ R118, R0.reuse, R118 ;  /* 0x0000007600767220 */ /* 0x040fe20000410000 */
[C---:B------:R-:W-:Y:S01]  /*6070*/  ISETP.GT.AND P2, PT, R57.reuse, 0x30, PT ;  /* 0x000000303900780c */ /* 0x040fe20003f44270 */
[C---:B------:R-:W-:Y:S01]  /*6080*/  FMUL.FTZ R107, R0.reuse, R107 ;  /* 0x0000006b006b7220 */ /* 0x040fe20000410000 */
[C---:B------:R-:W-:Y:S01]  /*6090*/  ISETP.GT.AND P3, PT, R57.reuse, 0x31, PT ;  /* 0x000000313900780c */ /* 0x040fe20003f64270 */
[C---:B------:R-:W-:Y:S01]  /*60a0*/  FMUL.FTZ R90, R0.reuse, R90 ;  /* 0x0000005a005a7220 */ /* 0x040fe20000410000 */
[----:B------:R-:W-:Y:S01]  /*60b0*/  FMUL.FTZ R91, R0, R91 ;  /* 0x0000005b005b7220 */ /* 0x000fe20000410000 */
[----:B------:R-:W2:Y:S01]  /*60c0*/  MUFU.TANH R108, R108 ;  /* 0x0000006c006c7308 */ /* 0x000ea20000002400 */
[----:B-1----:R-:W-:Y:S01]  /*60d0*/  FSEL R104, R104, -INF , P4 ;  /* 0xff80000068687808 */ /* 0x002fe20002000000 */
[C---:B------:R-:W-:Y:S01]  /*60e0*/  FMUL.FTZ R94, R0.reuse, R94 ;  /* 0x0000005e005e7220 */ /* 0x040fe20000410000 */
[----:B------:R-:W-:Y:S01]  /*60f0*/  ISETP.GT.AND P4, PT, R57, 0x38, PT ;  /* 0x000000383900780c */ /* 0x000fe20003f84270 */
[C---:B------:R-:W-:Y:S01]  /*6100*/  FMUL.FTZ R95, R0.reuse, R95 ;  /* 0x0000005f005f7220 */ /* 0x040fe20000410000 */
[C---:B------:R-:W-:Y:S01]  /*6110*/  FMUL.FTZ R98, R0.reuse, R98 ;  /* 0x0000006200627220 */ /* 0x040fe20000410000 */
[C---:B------:R-:W-:Y:S01]  /*6120*/  FMUL.FTZ R99, R0.reuse, R99 ;  /* 0x0000006300637220 */ /* 0x040fe20000410000 */
[C---:B------:R-:W-:Y:S01]  /*6130*/  FMUL.FTZ R102, R0.reuse, R102 ;  /* 0x0000006600667220 */ /* 0x040fe20000410000 */
[----:B------:R-:W1:Y:S01]  /*6140*/  MUFU.TANH R109, R109 ;  /* 0x0000006d006d7308 */ /* 0x000e620000002400 */
        /* <DEDUP_REMOVED lines=8> */
[----:B--2---:R-:W-:Y:S01]  /*61d0*/  FSEL R108, R108, -INF , P6 ;  /* 0xff8000006c6c7808 */ /* 0x004fe20003000000 */
[C---:B------:R-:W-:Y:S01]  /*61e0*/  FMUL.FTZ R86, R0.reuse, R86 ;  /* 0x0000005600567220 */ /* 0x040fe20000410000 */
[----:B------:R-:W-:Y:S01]  /*61f0*/  ISETP.GT.AND P6, PT, R57, 0x40, PT ;  /* 0x000000403900780c */ /* 0x000fe20003fc4270 */
[C---:B------:R-:W-:Y:S01]  /*6200*/  FMUL.FTZ R87, R0.reuse, R87 ;  /* 0x0000005700577220 */ /* 0x040fe20000410000 */
[C---:B------:R-:W-:Y:S01]  /*6210*/  FMUL.FTZ R58, R0.reuse, R58 ;  /* 0x0000003a003a7220 */ /* 0x040fe20000410000 */
[C---:B------:R-:W-:Y:S01]  /*6220*/  FMUL.FTZ R59, R0.reuse, R59 ;  /* 0x0000003b003b7220 */ /* 0x040fe20000410000 */
[C---:B------:R-:W-:Y:S01]  /*6230*/  FMUL.FTZ R62, R0.reuse, R62 ;  /* 0x0000003e003e7220 */ /* 0x040fe20000410000 */
[----:B------:R-:W2:Y:S01]  /*6240*/  MUFU.TANH R113, R113 ;  /* 0x0000007100717308 */ /* 0x000ea20000002400 */
[----:B-1----:R-:W-:Y:S01]  /*6250*/  FSEL R109, R109, -INF , P0 ;  /* 0xff8000006d6d7808 */ /* 0x002fe20000000000 */
[C---:B------:R-:W-:Y:S01]  /*6260*/  FMUL.FTZ R63, R0.reuse, R63 ;  /* 0x0000003f003f7220 */ /* 0x040fe20000410000 */
[C---:B------:R-:W-:Y:S01]  /*6270*/  ISETP.GT.AND P0, PT, R57.reuse, 0x41, PT ;  /* 0x000000413900780c */ /* 0x040fe20003f04270 */
[C---:B------:R-:W-:Y:S01]  /*6280*/  FMUL.FTZ R66, R0.reuse, R66 ;  /* 0x0000004200427220 */ /* 0x040fe20000410000 */
[C---:B------:R-:W-:Y:S01]  /*6290*/  FMUL.FTZ R67, R0.reuse, R67 ;  /* 0x0000004300437220 */ /* 0x040fe20000410000 */
[C---:B------:R-:W-:Y:S01]  /*62a0*/  FMUL.FTZ R70, R0.reuse, R70 ;  /* 0x0000004600467220 */ /* 0x040fe20000410000 */
[----:B------:R-:W-:Y:S01]  /*62b0*/  FMUL.FTZ R71, R0, R71 ;  /* 0x0000004700477220 */ /* 0x000fe20000410000 */
[----:B------:R-:W1:Y:S01]  /*62c0*/  MUFU.TANH R116, R116 ;  /* 0x0000007400747308 */ /* 0x000e620000002400 */
[----:B0-----:R-:W-:Y:S01]  /*62d0*/  FSEL R112, R112, -INF , P2 ;  /* 0xff80000070707808 */ /* 0x001fe20001000000 */
[----:B------:R-:W-:Y:S01]  /*62e0*/  UIADD3 UR21, UR21, 0x13240, URZ ;  /* 0x0001324015157890 */ /* 0x000fe2000fffe03f */
[----:B------:R-:W-:-:S03]  /*62f0*/  ISETP.GT.AND P2, PT, R57, 0x48, PT ;  /* 0x000000483900780c */ /* 0x000fc60003f44270 */
[----:B------:R-:W-:Y:S02]  /*6300*/  UPRMT UR21, UR44, 0x654, UR21 ;  /* 0x000006542c157896 */ /* 0x000fe40008000015 */
[----:B------:R-:W0:Y:S01]  /*6310*/  MUFU.TANH R117, R117 ;  /* 0x0000007500757308 */ /* 0x000e220000002400 */
[----:B--2---:R-:W-:Y:S02]  /*6320*/  FSEL R113, R113, -INF , P3 ;  /* 0xff80000071717808 */ /* 0x004fe40001800000 */
[----:B------:R-:W-:-:S04]  /*6330*/  ISETP.GT.AND P3, PT, R57, 0x49, PT ;  /* 0x000000493900780c */ /* 0x000fc80003f64270 */
[----:B------:R-:W-:Y:S01]  /*6340*/  SYNCS.ARRIVE.TRANS64.RED.A1T0 RZ, [UR21], RZ ;  /* 0x000000ffffff79a7 */ /* 0x000fe20008100415 */
        /* <DEDUP_REMOVED lines=59> */
[----:B------:R-:W-:Y:S02]  /*6700*/  ISETP.GT.AND P5, PT, R57, 0x99, PT ;  /* 0x000000993900780c */ /* 0x000fe40003fa4270 */
[----:B------:R-:W-:-:S03]  /*6710*/  FMNMX.FTZ R57, R7, R6, !PT ;  /* 0x0000000607397209 */ /* 0x000fc60007810000 */
[----:B------:R-:W0:Y:S01]  /*6720*/  MUFU.TANH R64, R64 ;  /* 0x0000004000407308 */ /* 0x000e220000002400 */
[----:B------:R-:W-:Y:S02]  /*6730*/  FMNMX.FTZ R128, R8, R57, !PT ;  /* 0x0000003908807209 */ /* 0x000fe40007810000 */
[----:B--2---:R-:W-:Y:S02]  /*6740*/  FSEL R60, R60, -INF , P6 ;  /* 0xff8000003c3c7808 */ /* 0x004fe40003000000 */
[----:B------:R-:W-:-:S03]  /*6750*/  FMNMX.FTZ R57, R11, R128, !PT ;  /* 0x000000800b397209 */ /* 0x000fc60007810000 */
[----:B------:R-:W2:Y:S01]  /*6760*/  MUFU.TANH R65, R65 ;  /* 0x0000004100417308 */ /* 0x000ea20000002400 */
[----:B------:R-:W-:Y:S02]  /*6770*/  FMNMX.FTZ R128, R12, R57, !PT ;  /* 0x000000390c807209 */ /* 0x000fe40007810000 */
[----:B-1----:R-:W-:Y:S02]  /*6780*/  FSEL R61, R61, -INF , P0 ;  /* 0xff8000003d3d7808 */ /* 0x002fe40000000000 */
[----:B------:R-:W-:-:S03]  /*6790*/  FMNMX.FTZ R57, R15, R128, !PT ;  /* 0x000000800f397209 */ /* 0x000fc60007810000 */
[----:B------:R-:W-:Y:S01]  /*67a0*/  MUFU.TANH R9, R9 ;  /* 0x0000000900097308 */ /* 0x000fe20000002400 */
[----:B------:R-:W-:Y:S02]  /*67b0*/  FMNMX.FTZ R128, R20, R57, !PT ;  /* 0x0000003914807209 */ /* 0x000fe40007810000 */
[----:B0-----:R-:W-:Y:S02]  /*67c0*/  FSEL R64, R64, -INF , P2 ;  /* 0xff80000040407808 */ /* 0x001fe40001000000 */
[----:B------:R-:W-:-:S03]  /*67d0*/  FMNMX.FTZ R57, R121, R128, !PT ;  /* 0x0000008079397209 */ /* 0x000fc60007810000 */
[----:B------:R-:W-:Y:S01]  /*67e0*/  MUFU.TANH R10, R10 ;  /* 0x0000000a000a7308 */ /* 0x000fe20000002400 */
[----:B------:R-:W-:Y:S02]  /*67f0*/  FMNMX.FTZ R57, R122, R57, !PT ;  /* 0x000000397a397209 */ /* 0x000fe40007810000 */
[----:B--2---:R-:W-:Y:S02]  /*6800*/  FSEL R65, R65, -INF , P3 ;  /* 0xff80000041417808 */ /* 0x004fe40001800000 */
        /* <DEDUP_REMOVED lines=33> */
[----:B------:R-:W-:Y:S01]  /*6a20*/  FMNMX.FTZ R128, R84, R57, !PT ;  /* 0x0000003954807209 */ /* 0x000fe20007810000 */
[C---:B------:R-:W-:Y:S02]  /*6a30*/  FMUL.FTZ R57, R0.reuse, R68 ;  /* 0x0000004400397220 */ /* 0x040fe40000410000 */
[----:B------:R-:W-:Y:S01]  /*6a40*/  MUFU.TANH R118, R118 ;  /* 0x0000007600767308 */ /* 0x000fe20000002400 */
[----:B------:R-:W-:Y:S01]  /*6a50*/  FMNMX.FTZ R129, R85, R128, !PT ;  /* 0x0000008055817209 */ /* 0x000fe20007810000 */
[----:B------:R-:W-:-:S03]  /*6a60*/  FMUL.FTZ R128, R0, R69 ;  /* 0x0000004500807220 */ /* 0x000fc60000410000 */
[----:B------:R-:W-:-:S03]  /*6a70*/  FMNMX.FTZ R68, R126, R129, !PT ;  /* 0x000000817e447209 */ /* 0x000fc60007810000 */
[----:B------:R-:W0:Y:S01]  /*6a80*/  MUFU.TANH R57, R57 ;  /* 0x0000003900397308 */ /* 0x000e220000002400 */
[----:B------:R-:W-:Y:S01]  /*6a90*/  FMNMX.FTZ R69, R119, R68, !PT ;  /* 0x0000004477457209 */ /* 0x000fe20007810000 */
[C---:B------:R-:W-:Y:S01]  /*6aa0*/  FMUL.FTZ R68, R0.reuse, R79 ;  /* 0x0000004f00447220 */ /* 0x040fe20000410000 */
[----:B------:R-:W-:Y:S02]  /*6ab0*/  FMUL.FTZ R79, R0, R82 ;  /* 0x00000052004f7220 */ /* 0x000fe40000410000 */
[----:B------:R-:W-:-:S03]  /*6ac0*/  FMNMX.FTZ R130, R60, R69, !PT ;  /* 0x000000453c827209 */ /* 0x000fc60007810000 */
[----:B------:R-:W1:Y:S01]  /*6ad0*/  MUFU.TANH R128, R128 ;  /* 0x0000008000807308 */ /* 0x000e620000002400 */
[----:B------:R-:W-:-:S04]  /*6ae0*/  FMNMX.FTZ R69, R61, R130, !PT ;  /* 0x000000823d457209 */ /* 0x000fc80007810000 */
[----:B------:R-:W-:-:S03]  /*6af0*/  FMNMX.FTZ R130, R64, R69, !PT ;  /* 0x0000004540827209 */ /* 0x000fc60007810000 */
[----:B------:R-:W2:Y:S01]  /*6b00*/  MUFU.TANH R107, R107 ;  /* 0x0000006b006b7308 */ /* 0x000ea20000002400 */
[----:B0-----:R-:W-:Y:S02]  /*6b10*/  FSEL R69, R57, -INF , P4 ;  /* 0xff80000039457808 */ /* 0x001fe40002000000 */
[----:B------:R-:W-:-:S04]  /*6b20*/  FMNMX.FTZ R130, R65, R130, !PT ;  /* 0x0000008241827209 */ /* 0x000fc80007810000 */
[----:B------:R-:W-:Y:S01]  /*6b30*/  FMNMX.FTZ R57, R69, R130, !PT ;  /* 0x0000008245397209 */ /* 0x000fe20007810000 */
[----:B------:R-:W0:Y:S01]  /*6b40*/  MUFU.TANH R127, R127 ;  /* 0x0000007f007f7308 */ /* 0x000e220000002400 */
[----:B-1----:R-:W-:-:S04]  /*6b50*/  FSEL R82, R128, -INF , P5 ;  /* 0xff80000080527808 */ /* 0x002fc80002800000 */
[----:B------:R-:W-:-:S03]  /*6b60*/  FMNMX.FTZ R57, R82, R57, !PT ;  /* 0x0000003952397209 */ /* 0x000fc60007810000 */
[----:B------:R-:W1:Y:S02]  /*6b70*/  MUFU.TANH R90, R90 ;  /* 0x0000005a005a7308 */ /* 0x000e640000002400 */
[----:B------:R-:W3:Y:S06]  /*6b80*/  SHFL.BFLY PT, R128, R57, 0x2, 0x1f ;  /* 0x0c401f0039807f89 */ /* 0x000eec00000e0000 */
[----:B------:R-:W4:Y:S08]  /*6b90*/  MUFU.TANH R91, R91 ;  /* 0x0000005b005b7308 */ /* 0x000f300000002400 */
[----:B------:R-:W5:Y:S08]  /*6ba0*/  MUFU.TANH R94, R94 ;  /* 0x0000005e005e7308 */ /* 0x000f700000002400 */
[----:B------:R-:W5:Y:S01]  /*6bb0*/  MUFU.TANH R95, R95 ;  /* 0x0000005f005f7308 */ /* 0x000f620000002400 */
[----:B---3--:R-:W-:-:S02]  /*6bc0*/  FMNMX.FTZ R128, R57, R128, !PT ;  /* 0x0000008039807209 */ /* 0x008fc40007810000 */
[----:B------:R-:W3:Y:S04]  /*6bd0*/  SHFL.IDX PT, R57, R80, 0x1, 0x1c1f ;  /* 0x003c1f0050397f89 */ /* 0x000ee800000e0000 */
[----:B------:R-:W2:Y:S01]  /*6be0*/  SHFL.BFLY PT, R129, R128, 0x1, 0x1f ;  /* 0x0c201f0080817f89 */ /* 0x000ea200000e0000 */
[----:B------:R-:W5:Y:S08]  /*6bf0*/  MUFU.TANH R98, R98 ;  /* 0x0000006200627308 */ /* 0x000f700000002400 */
[----:B------:R-:W5:Y:S08]  /*6c00*/  MUFU.TANH R99, R99 ;  /* 0x0000006300637308 */ /* 0x000f700000002400 */
[----:B------:R-:W5:Y:S01]  /*6c10*/  MUFU.TANH R102, R102 ;  /* 0x0000006600667308 */ /* 0x000f620000002400 */
[----:B---3--:R-:W-:Y:S01]  /*6c20*/  IMAD.IADD R56, R56, 0x1, R57 ;  /* 0x0000000138387824 */ /* 0x008fe200078e0239 */
[----:B--2---:R-:W-:-:S06]  /*6c30*/  FMNMX.FTZ R57, R128, R129, !PT ;  /* 0x0000008180397209 */ /* 0x004fcc0007810000 */
[----:B------:R-:W2:Y:S01]  /*6c40*/  MUFU.TANH R103, R103 ;  /* 0x0000006700677308 */ /* 0x000ea20000002400 */
[C---:B------:R-:W-:Y:S01]  /*6c50*/  ISETP.GT.AND P6, PT, R56.reuse, RZ, PT ;  /* 0x000000ff3800720c */ /* 0x040fe20003fc4270 */
[----:B------:R-:W-:Y:S01]  /*6c60*/  IMAD.U32 R128, RZ, RZ, UR20 ;  /* 0x00000014ff807e24 */ /* 0x000fe2000f8e00ff */
[C---:B------:R-:W-:Y:S02]  /*6c70*/  ISETP.GT.AND P2, PT, R56.reuse, 0x1, PT ;  /* 0x000000013800780c */ /* 0x040fe40003f44270 */
[----:B------:R-:W-:Y:S01]  /*6c80*/  ISETP.GT.AND P3, PT, R56, 0x8, PT ;  /* 0x000000083800780c */ /* 0x000fe20003f64270 */
[----:B------:R-:W-:-:S01]  /*6c90*/  FFMA.FTZ R128, R57, R128, -8 ;  /* 0xc100000039807423 */ /* 0x000fc20000010080 */
[----:B------:R-:W-:Y:S01]  /*6ca0*/  FSEL R80, R9, -INF , P6 ;  /* 0xff80000009507808 */ /* 0x000fe20003000000 */
[----:B------:R-:W3:Y:S01]  /*6cb0*/  MUFU.TANH R74, R74 ;  /* 0x0000004a004a7308 */ /* 0x000ee20000002400 */
[----:B------:R-:W-:Y:S02]  /*6cc0*/  FSEL R10, R10, -INF , P2 ;  /* 0xff8000000a0a7808 */ /* 0x000fe40001000000 */
[----:B------:R-:W-:-:S02]  /*6cd0*/  FSEL R13, R13, -INF , P3 ;  /* 0xff8000000d0d7808 */ /* 0x000fc40001800000 */
[C---:B------:R-:W-:Y:S02]  /*6ce0*/  ISETP.GT.AND P4, PT, R56.reuse, 0x10, PT ;  /* 0x000000103800780c */ /* 0x040fe40003f84270 */
[C---:B------:R-:W-:Y:S01]  /*6cf0*/  ISETP.GT.AND P5, PT, R56.reuse, 0x11, PT ;  /* 0x000000113800780c */ /* 0x040fe20003fa4270 */
[----:B------:R-:W3:Y:S01]  /*6d00*/  MUFU.TANH R75, R75 ;  /* 0x0000004b004b7308 */ /* 0x000ee20000002400 */
[C---:B------:R-:W-:Y:S02]  /*6d10*/  ISETP.GT.AND P6, PT, R56.reuse, 0x18, PT ;  /* 0x000000183800780c */ /* 0x040fe40003fc4270 */
[C---:B------:R-:W-:Y:S02]  /*6d20*/  ISETP.GT.AND P2, PT, R56.reuse, 0x19, PT ;  /* 0x000000193800780c */ /* 0x040fe40003f44270 */
[C---:B------:R-:W-:Y:S02]  /*6d30*/  ISETP.GT.AND P3, PT, R56.reuse, 0x20, PT ;  /* 0x000000203800780c */ /* 0x040fe40003f64270 */
[----:B------:R-:W-:Y:S01]  /*6d40*/  ISETP.GT.AND P0, PT, R56, 0x9, PT ;  /* 0x000000093800780c */ /* 0x000fe20003f04270 */
[----:B------:R-:W3:Y:S01]  /*6d50*/  MUFU.TANH R78, R78 ;  /* 0x0000004e004e7308 */ /* 0x000ee20000002400 */
[----:B------:R-:W-:-:S02]  /*6d60*/  FSEL R21, R21, -INF , P4 ;  /* 0xff80000015157808 */ /* 0x000fc40002000000 */
[----:B------:R-:W-:Y:S02]  /*6d70*/  FSEL R120, R120, -INF , P5 ;  /* 0xff80000078787808 */ /* 0x000fe40002800000 */
[----:B------:R-:W-:Y:S02]  /*6d80*/  FSEL R123, R123, -INF , P6 ;  /* 0xff8000007b7b7808 */ /* 0x000fe40003000000 */
[----:B------:R-:W-:Y:S01]  /*6d90*/  FSEL R124, R124, -INF , P2 ;  /* 0xff8000007c7c7808 */ /* 0x000fe20001000000 */
[----:B------:R-:W3:Y:S01]  /*6da0*/  MUFU.TANH R68, R68 ;  /* 0x0000004400447308 */ /* 0x000ee20000002400 */
[----:B------:R-:W-:Y:S02]  /*6db0*/  FSEL R106, R106, -INF , P3 ;  /* 0xff8000006a6a7808 */ /* 0x000fe40001800000 */
[C---:B------:R-:W-:Y:S02]  /*6dc0*/  ISETP.GT.AND P4, PT, R56.reuse, 0x28, PT ;  /* 0x000000283800780c */ /* 0x040fe40003f84270 */
[----:B------:R-:W-:-:S02]  /*6dd0*/  ISETP.GT.AND P5, PT, R56, 0x29, PT ;  /* 0x000000293800780c */ /* 0x000fc40003fa4270 */
[C---:B------:R-:W-:Y:S01]  /*6de0*/  ISETP.GT.AND P6, PT, R56.reuse, 0x30, PT ;  /* 0x000000303800780c */ /* 0x040fe20003fc4270 */
[----:B------:R-:W3:Y:S01]  /*6df0*/  MUFU.TANH R79, R79 ;  /* 0x0000004f004f7308 */ /* 0x000ee20000002400 */
[C---:B------:R-:W-:Y:S02]  /*6e00*/  ISETP.GT.AND P2, PT, R56.reuse, 0x31, PT ;  /* 0x000000313800780c */ /* 0x040fe40003f44270 */
[----:B------:R-:W-:Y:S02]  /*6e10*/  ISETP.GT.AND P3, PT, R56, 0x38, PT ;  /* 0x000000383800780c */ /* 0x000fe40003f64270 */
[----:B------:R-:W-:Y:S02]  /*6e20*/  FSEL R14, R14, -INF , P0 ;  /* 0xff8000000e0e7808 */ /* 0x000fe40000000000 */
        /* <DEDUP_REMOVED lines=15> */
[----:B------:R-:W-:Y:S01]  /*6f20*/  FSETP.NEU.FTZ.AND P0, PT, R57, -INF , PT ;  /* 0xff8000003900780b */ /* 0x000fe20003f1d000 */
[----:B------:R-:W3:Y:S01]  /*6f30*/  MUFU.TANH R58, R58 ;  /* 0x0000003a003a7308 */ /* 0x000ee20000002400 */
[----:B0-----:R-:W-:-:S02]  /*6f40*/  FSEL R127, R127, -INF , P4 ;  /* 0xff8000007f7f7808 */ /* 0x001fc40002000000 */
[----:B-1----:R-:W-:Y:S02]  /*6f50*/  FSEL R90, R90, -INF , P5 ;  /* 0xff8000005a5a7808 */ /* 0x002fe40002800000 */
[----:B----4-:R-:W-:Y:S02]  /*6f60*/  FSEL R91, R91, -INF , P6 ;  /* 0xff8000005b5b7808 */ /* 0x010fe40003000000 */
[----:B-----5:R-:W-:Y:S01]  /*6f70*/  FSEL R94, R94, -INF , P2 ;  /* 0xff8000005e5e7808 */ /* 0x020fe20001000000 */
[----:B------:R-:W0:Y:S01]  /*6f80*/  MUFU.TANH R59, R59 ;  /* 0x0000003b003b7308 */ /* 0x000e220000002400 */
[----:B------:R-:W-:Y:S02]  /*6f90*/  FSEL R95, R95, -INF , P3 ;  /* 0xff8000005f5f7808 */ /* 0x000fe40001800000 */
[C---:B------:R-:W-:Y:S02]  /*6fa0*/  ISETP.GT.AND P4, PT, R56.reuse, 0x50, PT ;  /* 0x000000503800780c */ /* 0x040fe40003f84270 */
[----:B------:R-:W-:-:S02]  /*6fb0*/  ISETP.GT.AND P5, PT, R56, 0x51, PT ;  /* 0x000000513800780c */ /* 0x000fc40003fa4270 */
[C---:B------:R-:W-:Y:S01]  /*6fc0*/  ISETP.GT.AND P6, PT, R56.reuse, 0x58, PT ;  /* 0x000000583800780c */ /* 0x040fe20003fc4270 */
[----:B------:R-:W1:Y:S01]  /*6fd0*/  MUFU.TANH R62, R62 ;  /* 0x0000003e003e7308 */ /* 0x000e620000002400 */
[C---:B------:R-:W-:Y:S02]  /*6fe0*/  ISETP.GT.AND P2, PT, R56.reuse, 0x59, PT ;  /* 0x000000593800780c */ /* 0x040fe40003f44270 */
[----:B------:R-:W-:Y:S02]  /*6ff0*/  ISETP.GT.AND P3, PT, R56, 0x60, PT ;  /* 0x000000603800780c */ /* 0x000fe40003f64270 */
[----:B------:R-:W-:Y:S02]  /*7000*/  FSEL R128, R128, RZ, P0 ;  /* 0x000000ff80807208 */ /* 0x000fe40000000000 */
[----:B------:R-:W-:Y:S01]  /*7010*/  FSEL R98, R98, -INF , P4 ;  /* 0xff80000062627808 */ /* 0x000fe20002000000 */
[----:B------:R-:W4:Y:S01]  /*7020*/  MUFU.TANH R63, R63 ;  /* 0x0000003f003f7308 */ /* 0x000f220000002400 */
[----:B------:R-:W-:Y:S01]  /*7030*/  FSEL R99, R99, -INF , P5 ;  /* 0xff80000063637808 */ /* 0x000fe20002800000 */
[--C-:B------:R-:W-:Y:S01]  /*7040*/  FFMA.FTZ R130, R7, UR20, -R128.reuse ;  /* 0x0000001407827c23 */ /* 0x100fe20008010880 */
[----:B------:R-:W-:Y:S01]  /*7050*/  FSEL R102, R102, -INF , P6 ;  /* 0xff80000066667808 */ /* 0x000fe20003000000 */
[--C-:B------:R-:W-:Y:S01]  /*7060*/  FFMA.FTZ R7, R8, UR20, -R128.reuse ;  /* 0x0000001408077c23 */ /* 0x100fe20008010880 */
[----:B--2---:R-:W-:Y:S01]  /*7070*/  FSEL R103, R103, -INF , P2 ;  /* 0xff80000067677808 */ /* 0x004fe20001000000 */
[--C-:B------:R-:W-:Y:S01]  /*7080*/  FFMA.FTZ R8, R11, UR20, -R128.reuse ;  /* 0x000000140b087c23 */ /* 0x100fe20008010880 */
[----:B---3--:R-:W-:Y:S01]  /*7090*/  FSEL R74, R74, -INF , P3 ;  /* 0xff8000004a4a7808 */ /* 0x008fe20001800000 */
[--C-:B------:R-:W-:Y:S01]  /*70a0*/  FFMA.FTZ R11, R15, UR20, -R128.reuse ;  /* 0x000000140f0b7c23 */ /* 0x100fe20008010880 */
[C---:B------:R-:W-:Y:S01]  /*70b0*/  ISETP.GT.AND P4, PT, R56.reuse, 0x61, PT ;  /* 0x000000613800780c */ /* 0x040fe20003f84270 */
[--C-:B------:R-:W-:Y:S01]  /*70c0*/  FFMA.FTZ R15, R121, UR20, -R128.reuse ;  /* 0x00000014790f7c23 */ /* 0x100fe20008010880 */
[C---:B------:R-:W-:Y:S01]  /*70d0*/  ISETP.GT.AND P5, PT, R56.reuse, 0x68, PT ;  /* 0x000000683800780c */ /* 0x040fe20003fa4270 */
[----:B------:R-:W2:Y:S01]  /*70e0*/  MUFU.TANH R66, R66 ;  /* 0x0000004200427308 */ /* 0x000ea20000002400 */
[----:B------:R-:W-:Y:S01]  /*70f0*/  ISETP.GT.AND P6, PT, R56, 0x69, PT ;  /* 0x000000693800780c */ /* 0x000fe20003fc4270 */
[--C-:B------:R-:W-:Y:S01]  /*7100*/  FFMA.FTZ R9, R12, UR20, -R128.reuse ;  /* 0x000000140c097c23 */ /* 0x100fe20008010880 */
[----:B------:R-:W-:Y:S01]  /*7110*/  ISETP.GT.AND P2, PT, R56, 0x70, PT ;  /* 0x000000703800780c */ /* 0x000fe20003f44270 */
[--C-:B------:R-:W-:Y:S01]  /*7120*/  FFMA.FTZ R12, R20, UR20, -R128.reuse ;  /* 0x00000014140c7c23 */ /* 0x100fe20008010880 */
[----:B------:R-:W-:Y:S01]  /*7130*/  ISETP.GT.AND P3, PT, R56, 0x71, PT ;  /* 0x000000713800780c */ /* 0x000fe20003f64270 */
[--C-:B------:R-:W-:Y:S01]  /*7140*/  FFMA.FTZ R20, R122, UR20, -R128.reuse ;  /* 0x000000147a147c23 */ /* 0x100fe20008010880 */
[----:B------:R-:W-:Y:S01]  /*7150*/  FSEL R75, R75, -INF , P4 ;  /* 0xff8000004b4b7808 */ /* 0x000fe20002000000 */
[----:B------:R-:W3:Y:S01]  /*7160*/  MUFU.TANH R67, R67 ;  /* 0x0000004300437308 */ /* 0x000ee20000002400 */
[----:B------:R-:W-:Y:S01]  /*7170*/  FSEL R78, R78, -INF , P5 ;  /* 0xff8000004e4e7808 */ /* 0x000fe20002800000 */
[--C-:B------:R-:W-:Y:S01]  /*7180*/  FFMA.FTZ R122, R72, UR20, -R128.reuse ;  /* 0x00000014487a7c23 */ /* 0x100fe20008010880 */
[----:B------:R-:W-:Y:S01]  /*7190*/  FSEL R68, R68, -INF , P6 ;  /* 0xff80000044447808 */ /* 0x000fe20003000000 */
[--C-:B------:R-:W-:Y:S01]  /*71a0*/  FFMA.FTZ R104, R104, UR20, -R128.reuse ;  /* 0x0000001468687c23 */ /* 0x100fe20008010880 */
[----:B------:R-:W-:Y:S01]  /*71b0*/  FSEL R79, R79, -INF , P2 ;  /* 0xff8000004f4f7808 */ /* 0x000fe20001000000 */
[--C-:B------:R-:W-:Y:S01]  /*71c0*/  FFMA.FTZ R105, R105, UR20, -R128.reuse ;  /* 0x0000001469697c23 */ /* 0x100fe20008010880 */
[----:B------:R-:W-:Y:S01]  /*71d0*/  FSEL R83, R83, -INF , P3 ;  /* 0xff80000053537808 */ /* 0x000fe20001800000 */
[----:B------:R-:W5:Y:S01]  /*71e0*/  MUFU.TANH R70, R70 ;  /* 0x0000004600467308 */ /* 0x000f620000002400 */
[----:B------:R-:W-:Y:S01]  /*71f0*/  ISETP.GT.AND P4, PT, R56, 0x78, PT ;  /* 0x000000783800780c */ /* 0x000fe20003f84270 */
[--C-:B------:R-:W-:Y:S01]  /*7200*/  FFMA.FTZ R108, R108, UR20, -R128.reuse ;  /* 0x000000146c6c7c23 */ /* 0x100fe20008010880 */
[C---:B------:R-:W-:Y:S01]  /*7210*/  ISETP.GT.AND P5, PT, R56.reuse, 0x79, PT ;  /* 0x000000793800780c */ /* 0x040fe20003fa4270 */
[--C-:B------:R-:W-:Y:S01]  /*7220*/  FFMA.FTZ R109, R109, UR20, -R128.reuse ;  /* 0x000000146d6d7c23 */ /* 0x100fe20008010880 */
[----:B------:R-:W-:Y:S01]  /*7230*/  ISETP.GT.AND P6, PT, R56, 0x80, PT ;  /* 0x000000803800780c */ /* 0x000fe20003fc4270 */
[--C-:B------:R-:W-:Y:S01]  /*7240*/  FFMA.FTZ R112, R112, UR20, -R128.reuse ;  /* 0x0000001470707c23 */ /* 0x100fe20008010880 */
[C---:B------:R-:W-:Y:S01]  /*7250*/  ISETP.GT.AND P2, PT, R56.reuse, 0x81, PT ;  /* 0x000000813800780c */ /* 0x040fe20003f44270 */
[----:B------:R-:W5:Y:S01]  /*7260*/  MUFU.TANH R71, R71 ;  /* 0x0000004700477308 */ /* 0x000f620000002400 */
[----:B------:R-:W-:Y:S01]  /*7270*/  ISETP.GT.AND P3, PT, R56, 0x88, PT ;  /* 0x000000883800780c */ /* 0x000fe20003f64270 */
[--C-:B------:R-:W-:Y:S01]  /*7280*/  FFMA.FTZ R113, R113, UR20, -R128.reuse ;  /* 0x0000001471717c23 */ /* 0x100fe20008010880 */
[----:B------:R-:W-:Y:S01]  /*7290*/  FMNMX.FTZ R121, R80, R5, !PT ;  /* 0x0000000550797209 */ /* 0x000fe20007810000 */
[--C-:B------:R-:W-:Y:S01]  /*72a0*/  FFMA.FTZ R116, R116, UR20, -R128.reuse ;  /* 0x0000001474747c23 */ /* 0x100fe20008010880 */
[----:B------:R-:W-:Y:S01]  /*72b0*/  FSEL R86, R86, -INF , P4 ;  /* 0xff80000056567808 */ /* 0x000fe20002000000 */
[--C-:B------:R-:W-:Y:S01]  /*72c0*/  FFMA.FTZ R117, R117, UR20, -R128.reuse ;  /* 0x0000001475757c23 */ /* 0x100fe20008010880 */
[----:B------:R-:W-:Y:S01]  /*72d0*/  FSEL R87, R87, -INF , P5 ;  /* 0xff80000057577808 */ /* 0x000fe20002800000 */
[----:B------:R-:W-:Y:S01]  /*72e0*/  MUFU.EX2 R130, R130 ;  /* 0x0000008200827308 */ /* 0x000fe20000000800 */
[----:B------:R-:W-:Y:S01]  /*72f0*/  FSEL R58, R58, -INF , P6 ;  /* 0xff8000003a3a7808 */ /* 0x000fe20003000000 */
[--C-:B------:R-:W-:Y:S01]  /*7300*/  FFMA.FTZ R88, R88, UR20, -R128.reuse ;  /* 0x0000001458587c23 */ /* 0x100fe20008010880 */
[----:B0-----:R-:W-:Y:S01]  /*7310*/  FSEL R59, R59, -INF , P2 ;  /* 0xff8000003b3b7808 */ /* 0x001fe20001000000 */
[--C-:B------:R-:W-:Y:S01]  /*7320*/  FFMA.FTZ R89, R89, UR20, -R128.reuse ;  /* 0x0000001459597c23 */ /* 0x100fe20008010880 */
[----:B-1----:R-:W-:Y:S01]  /*7330*/  FSEL R62, R62, -INF , P3 ;  /* 0xff8000003e3e7808 */ /* 0x002fe20001800000 */
[--C-:B------:R-:W-:Y:S01]  /*7340*/  FFMA.FTZ R92, R92, UR20, -R128.reuse ;  /* 0x000000145c5c7c23 */ /* 0x100fe20008010880 */
[C---:B------:R-:W-:Y:S01]  /*7350*/  ISETP.GT.AND P4, PT, R56.reuse, 0x89, PT ;  /* 0x000000893800780c */ /* 0x040fe20003f84270 */
[----:B------:R-:W-:Y:S01]  /*7360*/  MUFU.EX2 R7, R7 ;  /* 0x0000000700077308 */ /* 0x000fe20000000800 */
[C---:B------:R-:W-:Y:S01]  /*7370*/  ISETP.GT.AND P5, PT, R56.reuse, 0x90, PT ;  /* 0x000000903800780c */ /* 0x040fe20003fa4270 */
[--C-:B------:R-:W-:Y:S01]  /*7380*/  FFMA.FTZ R93, R93, UR20, -R128.reuse ;  /* 0x000000145d5d7c23 */ /* 0x100fe20008010880 */
[----:B------:R-:W-:Y:S01]  /*7390*/  ISETP.GT.AND P6, PT, R56, 0x91, PT ;  /* 0x000000913800780c */ /* 0x000fe20003fc4270 */
[--C-:B------:R-:W-:Y:S01]  /*73a0*/  FFMA.FTZ R96, R96, UR20, -R128.reuse ;  /* 0x0000001460607c23 */ /* 0x100fe20008010880 */
[C---:B------:R-:W-:Y:S01]  /*73b0*/  ISETP.GT.AND P2, PT, R56.reuse, 0x98, PT ;  /* 0x000000983800780c */ /* 0x040fe20003f44270 */
[--C-:B------:R-:W-:Y:S01]  /*73c0*/  FFMA.FTZ R97, R97, UR20, -R128.reuse ;  /* 0x0000001461617c23 */ /* 0x100fe20008010880 */
[----:B------:R-:W-:Y:S01]  /*73d0*/  ISETP.GT.AND P3, PT, R56, 0x99, PT ;  /* 0x000000993800780c */ /* 0x000fe20003f64270 */
[----:B------:R-:W-:Y:S01]  /*73e0*/  MUFU.EX2 R8, R8 ;  /* 0x0000000800087308 */ /* 0x000fe20000000800 */
[----:B------:R-:W-:Y:S01]  /*73f0*/  FMNMX.FTZ R56, R10, R121, !PT ;  /* 0x000000790a387209 */ /* 0x000fe20007810000 */
[--C-:B------:R-:W-:Y:S01]  /*7400*/  FFMA.FTZ R100, R100, UR20, -R128.reuse ;  /* 0x0000001464647c23 */ /* 0x100fe20008010880 */
[----:B----4-:R-:W-:Y:S01]  /*7410*/  FSEL R63, R63, -INF , P4 ;  /* 0xff8000003f3f7808 */ /* 0x010fe20002000000 */
[--C-:B------:R-:W-:Y:S01]  /*7420*/  FFMA.FTZ R101, R101, UR20, -R128.reuse ;  /* 0x0000001465657c23 */ /* 0x100fe20008010880 */
[----:B------:R-:W-:Y:S01]  /*7430*/  FMNMX.FTZ R121, R13, R56, !PT ;  /* 0x000000380d797209 */ /* 0x000fe20007810000 */
[--C-:B------:R-:W-:Y:S01]  /*7440*/  FFMA.FTZ R73, R73, UR20, -R128.reuse ;  /* 0x0000001449497c23 */ /* 0x100fe20008010880 */
[----:B--2---:R-:W-:Y:S01]  /*7450*/  FSEL R72, R66, -INF , P5 ;  /* 0xff80000042487808 */ /* 0x004fe20002800000 */
[--C-:B------:R-:W-:Y:S01]  /*7460*/  FFMA.FTZ R76, R76, UR20, -R128.reuse ;  /* 0x000000144c4c7c23 */ /* 0x100fe20008010880 */
[----:B------:R-:W-:Y:S01]  /*7470*/  FMNMX.FTZ R56, R14, R121, !PT ;  /* 0x000000790e387209 */ /* 0x000fe20007810000 */
[----:B------:R0:W-:Y:S01]  /*7480*/  MUFU.EX2 R66, R122 ;  /* 0x0000007a00427308 */ /* 0x0001e20000000800 */
[----:B---3--:R-:W-:Y:S01]  /*7490*/  FSEL R67, R67, -INF , P6 ;  /* 0xff80000043437808 */ /* 0x008fe20003000000 */
[--C-:B------:R-:W-:Y:S01]  /*74a0*/  FFMA.FTZ R77, R77, UR20, -R128.reuse ;  /* 0x000000144d4d7c23 */ /* 0x100fe20008010880 */
[----:B------:R-:W-:Y:S01]  /*74b0*/  FMNMX.FTZ R121, R21, R56, !PT ;  /* 0x0000003815797209 */ /* 0x000fe20007810000 */
[--C-:B------:R-:W-:Y:S01]  /*74c0*/  FFMA.FTZ R60, R60, UR20, -R128.reuse ;  /* 0x000000143c3c7c23 */ /* 0x100fe20008010880 */
[----:B-----5:R-:W-:Y:S01]  /*74d0*/  FSEL R70, R70, -INF , P2 ;  /* 0xff80000046467808 */ /* 0x020fe20001000000 */
[--C-:B------:R-:W-:Y:S01]  /*74e0*/  FFMA.FTZ R61, R61, UR20, -R128.reuse ;  /* 0x000000143d3d7c23 */ /* 0x100fe20008010880 */
[----:B------:R-:W-:Y:S01]  /*74f0*/  FMNMX.FTZ R56, R120, R121, !PT ;  /* 0x0000007978387209 */ /* 0x000fe20007810000 */
[--C-:B------:R-:W-:Y:S01]  /*7500*/  FFMA.FTZ R64, R64, UR20, -R128.reuse ;  /* 0x0000001440407c23 */ /* 0x100fe20008010880 */
[----:B------:R-:W-:Y:S01]  /*7510*/  FSEL R71, R71, -INF , P3 ;  /* 0xff80000047477808 */ /* 0x000fe20001800000 */
[--C-:B0-----:R-:W-:Y:S01]  /*7520*/  FFMA.FTZ R122, R81, UR20, -R128.reuse ;  /* 0x00000014517a7c23 */ /* 0x101fe20008010880 */
[----:B------:R-:W-:Y:S01]  /*7530*/  FMNMX.FTZ R121, R123, R56, !PT ;  /* 0x000000387b797209 */ /* 0x000fe20007810000 */
[--C-:B------:R-:W-:Y:S01]  /*7540*/  FFMA.FTZ R81, R84, UR20, -R128.reuse ;  /* 0x0000001454517c23 */ /* 0x100fe20008010880 */
[----:B------:R-:W-:-:S01]  /*7550*/  FFMA.FTZ R84, R85, UR20, -R128 ;  /* 0x0000001455547c23 */ /* 0x000fc20008010880 */
[--C-:B------:R-:W-:Y:S01]  /*7560*/  FFMA.FTZ R85, R126, UR20, -R128.reuse ;  /* 0x000000147e557c23 */ /* 0x100fe20008010880 */
[----:B------:R-:W-:Y:S01]  /*7570*/  FMNMX.FTZ R121, R124, R121, !PT ;  /* 0x000000797c797209 */ /* 0x000fe20007810000 */
[--C-:B------:R-:W-:Y:S01]  /*7580*/  FFMA.FTZ R126, R119, UR20, -R128.reuse ;  /* 0x00000014777e7c23 */ /* 0x100fe20008010880 */
[----:B------:R-:W-:Y:S01]  /*7590*/  MOV R119, UR20 ;  /* 0x0000001400777c02 */ /* 0x000fe20008000f00 */
        /* <DEDUP_REMOVED lines=48> */
[----:B------:R-:W-:Y:S01]  /*78a0*/  FMNMX.FTZ R56, R70, R121, !PT ;  /* 0x0000007946387209 */ /* 0x000fe20007810000 */
[----:B------:R-:W-:-:S02]  /*78b0*/  FFMA.FTZ R121, R125, UR20, -R128 ;  /* 0x000000147d797c23 */ /* 0x000fc40008010880 */
[----:B------:R-:W-:Y:S01]  /*78c0*/  MUFU.EX2 R92, R92 ;  /* 0x0000005c005c7308 */ /* 0x000fe20000000800 */
[----:B------:R-:W-:-:S05]  /*78d0*/  FMNMX.FTZ R56, R71, R56, !PT ;  /* 0x0000003847387209 */ /* 0x000fca0007810000 */
[----:B------:R-:W0:Y:S02]  /*78e0*/  SHFL.BFLY PT, R129, R56, 0x2, 0x1f ;  /* 0x0c401f0038817f89 */ /* 0x000e2400000e0000 */
[----:B------:R-:W-:Y:S08]  /*78f0*/  MUFU.EX2 R93, R93 ;  /* 0x0000005d005d7308 */ /* 0x000ff00000000800 */
[----:B------:R-:W-:Y:S08]  /*7900*/  MUFU.EX2 R96, R96 ;  /* 0x0000006000607308 */ /* 0x000ff00000000800 */
[----:B------:R-:W-:Y:S01]  /*7910*/  MUFU.EX2 R97, R97 ;  /* 0x0000006100617308 */ /* 0x000fe20000000800 */
[----:B0-----:R-:W-:-:S02]  /*7920*/  FMNMX.FTZ R125, R56, R129, !PT ;  /* 0x00000081387d7209 */ /* 0x001fc40007810000 */
[----:B------:R-:W-:-:S05]  /*7930*/  FSEL R129, R57, RZ, P0 ;  /* 0x000000ff39817208 */ /* 0x000fca0000000000 */
[----:B------:R-:W-:Y:S01]  /*7940*/  MUFU.EX2 R100, R100 ;  /* 0x0000006400647308 */ /* 0x000fe20000000800 */
[----:B------:R-:W0:Y:S01]  /*7950*/  SHFL.BFLY PT, R56, R125, 0x1, 0x1f ;  /* 0x0c201f007d387f89 */ /* 0x000e2200000e0000 */
[----:B------:R-:W-:-:S06]  /*7960*/  FADD.FTZ R129, -R129, R6 ;  /* 0x0000000681817221 */ /* 0x000fcc0000010100 */
[----:B------:R-:W-:Y:S08]  /*7970*/  MUFU.EX2 R101, R101 ;  /* 0x0000006500657308 */ /* 0x000ff00000000800 */
[----:B------:R-:W-:Y:S08]  /*7980*/  MUFU.EX2 R73, R73 ;  /* 0x0000004900497308 */ /* 0x000ff00000000800 */
[----:B------:R-:W-:Y:S01]  /*7990*/  MUFU.EX2 R76, R76 ;  /* 0x0000004c004c7308 */ /* 0x000fe20000000800 */
[----:B0-----:R-:W-:-:S04]  /*79a0*/  FMNMX.FTZ R56, R125, R56, !PT ;  /* 0x000000387d387209 */ /* 0x001fc80007810000 */
[C---:B------:R-:W-:Y:S01]  /*79b0*/  FSETP.NEU.FTZ.AND P2, PT, R56.reuse, -INF , PT ;  /* 0xff8000003800780b */ /* 0x040fe20003f5d000 */
[----:B------:R-:W-:-:S02]  /*79c0*/  FFMA.FTZ R119, R56, R119, -8 ;  /* 0xc100000038777423 */ /* 0x000fc40000010077 */
[----:B------:R-:W-:Y:S01]  /*79d0*/  MUFU.EX2 R77, R77 ;  /* 0x0000004d004d7308 */ /* 0x000fe20000000800 */
[----:B------:R-:W-:Y:S02]  /*79e0*/  FSEL R6, R56, RZ, P2 ;  /* 0x000000ff38067208 */ /* 0x000fe40001000000 */
[----:B------:R-:W-:-:S03]  /*79f0*/  FSEL R119, R119, RZ, P2 ;  /* 0x000000ff77777208 */ /* 0x000fc60001000000 */
[----:B------:R-:W-:Y:S01]  /*7a00*/  FADD.FTZ R6, -R6, R5 ;  /* 0x0000000506067221 */ /* 0x000fe20000010100 */
[----:B------:R-:W-:Y:S01]  /*7a10*/  FMUL.FTZ R5, R129, UR20 ;  /* 0x0000001481057c20 */ /* 0x000fe20008410000 */
        /* <DEDUP_REMOVED lines=46> */
[----:B------:R-:W-:-:S07]  /*7d00*/  FFMA.FTZ R71, R71, UR20, -R119 ;  /* 0x0000001447477c23 */ /* 0x000fce0008010877 */
        /* <DEDUP_REMOVED lines=12> */
[----:B------:R-:W-:-:S07]  /*7dd0*/  FADD.FTZ R3, R11, R128 ;  /* 0x000000800b037221 */ /* 0x000fce0000010000 */
[----:B------:R-:W2:Y:S08]  /*7de0*/  MUFU.EX2 R123, R123 ;  /* 0x0000007b007b7308 */ /* 0x000eb00000000800 */
[----:B------:R-:W3:Y:S08]  /*7df0*/  MUFU.EX2 R106, R106 ;  /* 0x0000006a006a7308 */ /* 0x000ef00000000800 */
[----:B------:R5:W-:Y:S08]  /*7e00*/  MUFU.EX2 R124, R99 ;  /* 0x00000063007c7308 */ /* 0x000bf00000000800 */
[----:B------:R-:W4:Y:S01]  /*7e10*/  MUFU.EX2 R107, R107 ;  /* 0x0000006b006b7308 */ /* 0x000f220000000800 */
[----:B-----5:R-:W-:-:S01]  /*7e20*/  FADD.FTZ R99, R21, R2 ;  /* 0x0000000215637221 */ /* 0x020fc20000010000 */
[----:B------:R-:W-:-:S03]  /*7e30*/  FADD.FTZ R2, R12, R3 ;  /* 0x000000030c027221 */ /* 0x000fc60000010000 */
[----:B0-----:R-:W-:Y:S01]  /*7e40*/  FADD.FTZ R99, R80, R99 ;  /* 0x0000006350637221 */ /* 0x001fe20000010000 */
[----:B------:R-:W-:-:S02]  /*7e50*/  FADD.FTZ R3, R15, R2 ;  /* 0x000000020f037221 */ /* 0x000fc40000010000 */
[----:B------:R-:W0:Y:S01]  /*7e60*/  MUFU.EX2 R110, R110 ;  /* 0x0000006e006e7308 */ /* 0x000e220000000800 */
[----:B-1----:R-:W-:-:S01]  /*7e70*/  FADD.FTZ R2, R120, R99 ;  /* 0x0000006378027221 */ /* 0x002fc20000010000 */
[----:B------:R-:W-:-:S03]  /*7e80*/  FADD.FTZ R3, R20, R3 ;  /* 0x0000000314037221 */ /* 0x000fc60000010000 */
[----:B--2---:R-:W-:Y:S01]  /*7e90*/  FADD.FTZ R99, R123, R2 ;  /* 0x000000027b637221 */ /* 0x004fe20000010000 */
[----:B------:R-:W-:-:S02]  /*7ea0*/  FADD.FTZ R2, R104, R3 ;  /* 0x0000000368027221 */ /* 0x000fc40000010000 */
[----:B------:R-:W1:Y:S01]  /*7eb0*/  MUFU.EX2 R111, R111 ;  /* 0x0000006f006f7308 */ /* 0x000e620000000800 */
[----:B---3--:R-:W-:-:S01]  /*7ec0*/  FADD.FTZ R128, R106, R99 ;  /* 0x000000636a807221 */ /* 0x008fc20000010000 */
        /* <DEDUP_REMOVED lines=25> */
[----:B------:R-:W2:Y:S08]  /*8060*/  MUFU.EX2 R94, R94 ;  /* 0x0000005e005e7308 */ /* 0x000eb00000000800 */
[----:B------:R-:W3:Y:S08]  /*8070*/  MUFU.EX2 R95, R95 ;  /* 0x0000005f005f7308 */ /* 0x000ef00000000800 */
[----:B------:R0:W-:Y:S08]  /*8080*/  MUFU.EX2 R99, R68 ;  /* 0x0000004400637308 */ /* 0x0001f00000000800 */
[----:B------:R-:W4:Y:S01]  /*8090*/  MUFU.EX2 R102, R102 ;  /* 0x0000006600667308 */ /* 0x000f220000000800 */
[----:B0-----:R-:W-:-:S04]  /*80a0*/  FADD.FTZ R68, R90, R119 ;  /* 0x000000775a447221 */ /* 0x001fc80000010000 */
[----:B-1----:R-:W-:-:S03]  /*80b0*/  FADD.FTZ R119, R91, R68 ;  /* 0x000000445b777221 */ /* 0x002fc60000010000 */
[----:B------:R-:W0:Y:S01]  /*80c0*/  MUFU.EX2 R103, R103 ;  /* 0x0000006700677308 */ /* 0x000e220000000800 */
[----:B--2---:R-:W-:-:S01]  /*80d0*/  FADD.FTZ R68, R94, R119 ;  /* 0x000000775e447221 */ /* 0x004fc20000010000 */
[----:B------:R-:W-:-:S03]  /*80e0*/  FADD.FTZ R119, R97, R2 ;  /* 0x0000000261777221 */ /* 0x000fc60000010000 */
[----:B---3--:R-:W-:Y:S01]  /*80f0*/  FADD.FTZ R68, R95, R68 ;  /* 0x000000445f447221 */ /* 0x008fe20000010000 */
[----:B------:R-:W-:-:S02]  /*8100*/  FADD.FTZ R2, R100, R119 ;  /* 0x0000007764027221 */ /* 0x000fc40000010000 */
[----:B------:R-:W1:Y:S01]  /*8110*/  MUFU.EX2 R74, R74 ;  /* 0x0000004a004a7308 */ /* 0x000e620000000800 */
[----:B------:R-:W-:-:S04]  /*8120*/  FADD.FTZ R3, R79, R68 ;  /* 0x000000444f037221 */ /* 0x000fc80000010000 */
[----:B------:R-:W-:-:S03]  /*8130*/  FADD.FTZ R3, R124, R3 ;  /* 0x000000037c037221 */ /* 0x000fc60000010000 */
[----:B------:R-:W2:Y:S01]  /*8140*/  MUFU.EX2 R75, R75 ;  /* 0x0000004b004b7308 */ /* 0x000ea20000000800 */
[----:B----4-:R-:W-:-:S01]  /*8150*/  FADD.FTZ R68, R102, R3 ;  /* 0x0000000366447221 */ /* 0x010fc20000010000 */
[----:B------:R-:W-:-:S03]  /*8160*/  FADD.FTZ R3, R101, R2 ;  /* 0x0000000265037221 */ /* 0x000fc60000010000 */
[----:B0-----:R-:W-:Y:S01]  /*8170*/  FADD.FTZ R119, R103, R68 ;  /* 0x0000004467777221 */ /* 0x001fe20000010000 */
[----:B------:R-:W-:-:S02]  /*8180*/  FADD.FTZ R2, R66, R3 ;  /* 0x0000000342027221 */ /* 0x000fc40000010000 */
        /* <DEDUP_REMOVED lines=58> */
.L_x_15624:
        /* <DEDUP_REMOVED lines=83> */
.L_x_15614:
        /* <DEDUP_REMOVED lines=8> */
.L_x_15637:
[----:B------:R-:W-:-:S04]  /*8ae0*/  UIADD3 UR46, UR21, 0x1, URZ ;  /* 0x00000001152e7890 */ /* 0x000fc8000fffe03f */
[----:B------:R-:W-:-:S04]  /*8af0*/  UISETP.NE.AND UP0, UPT, UR46, 0x2, UPT ;  /* 0x000000022e00788c */ /* 0x000fc8000bf05270 */
[----:B------:R-:W-:Y:S02]  /*8b00*/  USEL UR47, URZ, 0x1, UP0 ;  /* 0x000000013f2f7887 */ /* 0x000fe40008000000 */
[----:B------:R-:W-:Y:S02]  /*8b10*/  USEL UR46, UR46, URZ, UP0 ;  /* 0x0000003f2e2e7287 */ /* 0x000fe40008000000 */
[----:B------:R-:W-:Y:S01]  /*8b20*/  ULOP3.LUT UR47, UR22, UR47, URZ, 0x3c, !UPT ;  /* 0x0000002f162f7292 */ /* 0x000fe2000f8e3c3f */
[----:B------:R-:W-:Y:S11]  /*8b30*/  @!P1 BRA `(.L_x_15627) ;  /* 0x0000000000049947 */ /* 0x000ff60003800000 */
[----:B------:R-:W-:Y:S01]  /*8b40*/  BPT.TRAP 0x1 ;  /* 0x000000040000795c */ /* 0x000fe20000300000 */
.L_x_15627:
[----:B------:R-:W-:Y:S01]  /*8b50*/  ULEA UR6, UR46, UR45, 0x3 ;  /* 0x0000002d2e067291 */ /* 0x000fe2000f8e183f */
[----:B------:R-:W-:-:S05]  /*8b60*/  IMAD.U32 R7, RZ, RZ, UR47 ;  /* 0x0000002fff077e24 */ /* 0x000fca000f8e00ff */
[----:B------:R-:W-:-:S04]  /*8b70*/  SHF.L.U32 R7, R7, 0x1f, RZ ;  /* 0x0000001f07077819 */ /* 0x000fc800000006ff */
[----:B------:R0:W1:Y:S01]  /*8b80*/  SYNCS.PHASECHK.TRANS64.TRYWAIT P0, [UR6+0x13230], R7 ;  /* 0x01323007ff0075a7 */ /* 0x0000620008000146 */
[----:B------:R-:W-:Y:S05]  /*8b90*/  @!P1 BRA `(.L_x_15628) ;  /* 0x0000000000049947 */ /* 0x000fea0003800000 */
[----:B------:R-:W-:Y:S01]  /*8ba0*/  BPT.TRAP 0x1 ;  /* 0x000000040000795c */ /* 0x000fe20000300000 */
.L_x_15628:
[----:B-1----:R-:W-:Y:S05]  /*8bb0*/  @P0 BRA `(.L_x_15629) ;  /* 0x0000000000080947 */ /* 0x002fea0003800000 */
[----:B------:R-:W1:Y:S02]  /*8bc0*/  SYNCS.PHASECHK.TRANS64.TRYWAIT P0, [UR6+0x13230], R7 ;  /* 0x01323007ff0075a7 */ /* 0x000e640008000146 */
[----:B-1----:R-:W-:Y:S05]  /*8bd0*/  @!P0 BRA `(.L_x_15630) ;  /* 0x000000d400748947 */ /* 0x002fea0003800000 */
.L_x_15629:
        /* <DEDUP_REMOVED lines=64> */
.L_x_15631:
[----:B------:R-:W-:Y:S01]  /*8fe0*/  ULEA UR11, UR21, UR45, 0x3 ;  /* 0x0000002d150b7291 */ /* 0x000fe2000f8e183f */
[----:B01----:R-:W-:-:S05]  /*8ff0*/  IMAD.U32 R7, RZ, RZ, UR22 ;  /* 0x00000016ff077e24 */ /* 0x003fca000f8e00ff */
[----:B------:R-:W-:-:S04]  /*9000*/  SHF.L.U32 R7, R7, 0x1f, RZ ;  /* 0x0000001f07077819 */ /* 0x000fc800000006ff */
[----:B------:R0:W1:Y:S01]  /*9010*/  SYNCS.PHASECHK.TRANS64.TRYWAIT P0, [UR11+0x13250], R7 ;  /* 0x01325007ff0075a7 */ /* 0x000062000800014b */
[----:B------:R-:W-:Y:S05]  /*9020*/  @!P1 BRA `(.L_x_15632) ;  /* 0x0000000000049947 */ /* 0x000fea0003800000 */
[----:B------:R-:W-:Y:S01]  /*9030*/  BPT.TRAP 0x1 ;  /* 0x000000040000795c */ /* 0x000fe20000300000 */
.L_x_15632:
[----:B-1----:R-:W-:Y:S05]  /*9040*/  @P0 BRA `(.L_x_15633) ;  /* 0x0000000000080947 */ /* 0x002fea0003800000 */
[----:B------:R-:W1:Y:S02]  /*9050*/  SYNCS.PHASECHK.TRANS64.TRYWAIT P0, [UR11+0x13250], R7 ;  /* 0x01325007ff0075a7 */ /* 0x000e64000800014b */
[----:B-1----:R-:W-:Y:S05]  /*9060*/  @!P0 BRA `(.L_x_15634) ;  /* 0x000000d000688947 */ /* 0x002fea0003800000 */
.L_x_15633:
        /* <DEDUP_REMOVED lines=32> */
.L_x_15635:
        /* <DEDUP_REMOVED lines=504> */
.L_x_15636:
        /* <DEDUP_REMOVED lines=83> */
.L_x_15626:
[----:B------:R-:W-:Y:S06]  /*b720*/  BAR.ARV 0x8, 0x200 ;  /* 0x0208000000007b1d */ /* 0x000fec0000002000 */
[----:B------:R-:W-:Y:S05]  /*b730*/  @!P1 BRA `(.L_x_15638) ;  /* 0x0000000000049947 */ /* 0x000fea0003800000 */
[----:B------:R-:W-:Y:S01]  /*b740*/  BPT.TRAP 0x1 ;  /* 0x000000040000795c */ /* 0x000fe20000300000 */
.L_x_15638:
[----:B------:R-:W-:Y:S01]  /*b750*/  ULEA UR5, UR46, UR45, 0x3 ;  /* 0x0000002d2e057291 */ /* 0x000fe2000f8e183f */
[----:B------:R-:W-:-:S05]  /*b760*/  IMAD.U32 R0, RZ, RZ, UR47 ;  /* 0x0000002fff007e24 */ /* 0x000fca000f8e00ff */
[----:B------:R-:W-:-:S04]  /*b770*/  SHF.L.U32 R0, R0, 0x1f, RZ ;  /* 0x0000001f00007819 */ /* 0x000fc800000006ff */
[----:B------:R0:W1:Y:S01]  /*b780*/  SYNCS.PHASECHK.TRANS64.TRYWAIT P0, [UR5+0x13250], R0 ;  /* 0x01325000ff0075a7 */ /* 0x0000620008000145 */
[----:B------:R-:W-:Y:S05]  /*b790*/  @!P1 BRA `(.L_x_15639) ;  /* 0x0000000000049947 */ /* 0x000fea0003800000 */
[----:B------:R-:W-:Y:S01]  /*b7a0*/  BPT.TRAP 0x1 ;  /* 0x000000040000795c */ /* 0x000fe20000300000 */
.L_x_15639:
[----:B-1----:R-:W-:Y:S05]  /*b7b0*/  @P0 BRA `(.L_x_15640) ;  /* 0x0000000000080947 */ /* 0x002fea0003800000 */
[----:B------:R-:W1:Y:S02]  /*b7c0*/  SYNCS.PHASECHK.TRANS64.TRYWAIT P0, [UR5+0x13250], R0 ;  /* 0x01325000ff0075a7 */ /* 0x000e640008000145 */
[----:B-1----:R-:W-:Y:S05]  /*b7d0*/  @!P0 BRA `(.L_x_15641) ;  /* 0x000000a800a48947 */ /* 0x002fea0003800000 */
.L_x_15640:
        /* <DEDUP_REMOVED lines=14> */
[C---:B01----:R-:W-:Y:S02]  /*b8c0*/  @P0 IMAD R0, R6.reuse, UR38, RZ ;  /* 0x0000002606000c24 */ /* 0x043fe4000f8e02ff */
[----:B------:R-:W-:-:S04]  /*b8d0*/  @P0 IMAD.WIDE.U32 R4, R6, UR37, RZ ;  /* 0x0000002506040c25 */ /* 0x000fc8000f8e00ff */
[----:B------:R-:W-:Y:S01]  /*b8e0*/  @P0 IMAD R7, R7, UR37, R0 ;  /* 0x0000002507070c24 */ /* 0x000fe2000f8e0200 */
[----:B------:R-:W-:-:S03]  /*b8f0*/  MOV R0, 0x3f800000 ;  /* 0x3f80000000007802 */ /* 0x000fc60000000f00 */
[----:B------:R-:W-:Y:S02]  /*b900*/  @P0 IMAD.IADD R5, R5, 0x1, R7 ;  /* 0x0000000105050824 */ /* 0x000fe400078e0207 */
        /* <DEDUP_REMOVED lines=18> */
[----:B0-----:R-:W0:Y:S01]  /*ba30*/  SHFL.BFLY PT, R7, R2, 0x2, 0x1f ;  /* 0x0c401f0002077f89 */ /* 0x001e2200000e0000 */
[----:B------:R-:W-:Y:S02]  /*ba40*/  WARPGROUP.DEPBAR.LE gsb0, 0x0 ;  /* 0x00008000000079c5 */ /* 0x000fe40000010000 */
[----:B------:R-:W-:-:S06]  /*ba50*/  WARPGROUP.ARRIVE ;  /* 0x00000000000079c5 */ /* 0x000fcc0000000000 */
[----:B------:R-:W-:Y:S01]  /*ba60*/  QGMMA.64x64x32.F32.E4M3.E4M3 R24, R140, gdesc[UR4], R24, gsb0 ;  /* 0x00e000048c187df3 */ /* 0x000fe20008000818 */
[----:B-1----:R-:W-:-:S01]  /*ba70*/  FADD.FTZ R4, R4, R3 ;  /* 0x0000000304047221 */ /* 0x002fc20000010000 */
[----:B------:R-:W-:Y:S01]  /*ba80*/  UIADD3 UR6, UR4, 0x200, URZ ;  /* 0x0000020004067890 */ /* 0x000fe2000fffe03f */
[----:B0-----:R-:W-:-:S01]  /*ba90*/  FADD.FTZ R7, R7, R2 ;  /* 0x0000000207077221 */ /* 0x001fc20000010000 */
[----:B------:R-:W-:Y:S02]  /*baa0*/  UMOV UR7, 0xc0000010 ;  /* 0xc000001000077882 */ /* 0x000fe40000000000 */
[----:B------:R-:W0:Y:S04]  /*bab0*/  SHFL.BFLY PT, R5, R4, 0x1, 0x1f ;  /* 0x0c201f0004057f89 */ /* 0x000e2800000e0000 */
        /* <DEDUP_REMOVED lines=33> */
.L_x_15642:
        /* <DEDUP_REMOVED lines=42> */
.L_x_15606:
        /* <DEDUP_REMOVED lines=60> */
[----:B--2---:R-:W-:Y:S01]  /*c330*/  IMAD.WIDE R2, R12, 0x2, R42 ;  /* 0x000000020c027825 */ /* 0x004fe200078e022a */
[----:B------:R-:W-:Y:S02]  /*c340*/  SEL R12, R38, R39, P0 ;  /* 0x00000027260c7207 */ /* 0x000fe40000000000 */
[C---:B------:R-:W-:Y:S02]  /*c350*/  IADD3 R9, P3, R2.reuse, 0x20, RZ ;  /* 0x0000002002097810 */ /* 0x040fe40007f7e0ff */
[----:B------:R-:W-:-:S02]  /*c360*/  LOP3.LUT R7, R2, 0x380, RZ, 0xc0, !PT ;  /* 0x0000038002077812 */ /* 0x000fc400078ec0ff */
[C---:B------:R-:W-:Y:S02]  /*c370*/  IADD3 R13, P2, R2.reuse, 0x40, RZ ;  /* 0x00000040020d7810 */ /* 0x040fe40007f5e0ff */
[----:B------:R-:W-:Y:S02]  /*c380*/  LOP3.LUT R8, R9, 0x380, RZ, 0xc0, !PT ;  /* 0x0000038009087812 */ /* 0x000fe400078ec0ff */
[----:B------:R-:W-:Y:S02]  /*c390*/  IADD3 R30, P1, R2, 0x60, RZ ;  /* 0x00000060021e7810 */ /* 0x000fe40007f3e0ff */
[----:B------:R-:W-:Y:S02]  /*c3a0*/  SHF.R.U64 R7, R7, 0x3, RZ ;  /* 0x0000000307077819 */ /* 0x000fe400000012ff */
[----:B------:R-:W-:Y:S01]  /*c3b0*/  LOP3.LUT R4, R13, 0x380, RZ, 0xc0, !PT ;  /* 0x000003800d047812 */ /* 0x000fe200078ec0ff */
[----:B------:R-:W-:Y:S01]  /*c3c0*/  IMAD.X R5, RZ, RZ, R3, P1 ;  /* 0x000000ffff057224 */ /* 0x000fe200008e0603 */
[----:B------:R-:W-:-:S02]  /*c3d0*/  SHF.R.U64 R8, R8, 0x3, RZ ;  /* 0x0000000308087819 */ /* 0x000fc400000012ff */
[----:B------:R-:W-:Y:S02]  /*c3e0*/  LOP3.LUT R15, R30, 0x380, RZ, 0xc0, !PT ;  /* 0x000003801e0f7812 */ /* 0x000fe400078ec0ff */
[----:B------:R-:W-:Y:S01]  /*c3f0*/  LOP3.LUT R2, R7, R2, RZ, 0x3c, !PT ;  /* 0x0000000207027212 */ /* 0x000fe200078e3cff */
[--C-:B------:R-:W-:Y:S01]  /*c400*/  IMAD.X R7, RZ, RZ, R3.reuse, P2 ;  /* 0x000000ffff077224 */ /* 0x100fe200010e0603 */
[----:B------:R-:W-:Y:S02]  /*c410*/  SHF.R.U64 R4, R4, 0x3, RZ ;  /* 0x0000000304047819 */ /* 0x000fe400000012ff */
[----:B------:R-:W-:Y:S01]  /*c420*/  LOP3.LUT R8, R8, R9, RZ, 0x3c, !PT ;  /* 0x0000000908087212 */ /* 0x000fe200078e3cff */
[----:B------:R-:W-:Y:S01]  /*c430*/  IMAD.X R9, RZ, RZ, R3, P3 ;  /* 0x000000ffff097224 */ /* 0x000fe200018e0603 */
[----:B------:R-:W-:Y:S02]  /*c440*/  SHF.R.U64 R15, R15, 0x3, RZ ;  /* 0x000000030f0f7819 */ /* 0x000fe400000012ff */
[----:B------:R-:W-:-:S02]  /*c450*/  MOV R67, R2 ;  /* 0x0000000200437202 */ /* 0x000fc40000000f00 */
[----:B------:R-:W-:Y:S02]  /*c460*/  LOP3.LUT R6, R4, R13, RZ, 0x3c, !PT ;  /* 0x0000000d04067212 */ /* 0x000fe400078e3cff */
[----:B------:R-:W-:Y:S02]  /*c470*/  LOP3.LUT R4, R15, R30, RZ, 0x3c, !PT ;  /* 0x0000001e0f047212 */ /* 0x000fe400078e3cff */
[----:B------:R-:W-:Y:S02]  /*c480*/  MOV R30, R6 ;  /* 0x00000006001e7202 */ /* 0x000fe40000000f00 */
[----:B------:R-:W-:Y:S02]  /*c490*/  MOV R65, R4 ;  /* 0x0000000400417202 */ /* 0x000fe40000000f00 */
[----:B------:R-:W-:Y:S02]  /*c4a0*/  MOV R66, R8 ;  /* 0x0000000800427202 */ /* 0x000fe40000000f00 */
[----:B---3--:R-:W-:Y:S01]  /*c4b0*/  LOP3.LUT R3, R11, 0x2, RZ, 0x3c, !PT ;  /* 0x000000020b037812 */ /* 0x008fe200078e3cff */
[----:B------:R-:W-:Y:S04]  /*c4c0*/  SHFL.IDX PT, R46, R96, R11, 0x1c1f ;  /* 0x001c1f0b602e7589 */ /* 0x000fe800000e0000 */
[----:B------:R-:W0:Y:S04]  /*c4d0*/  SHFL.IDX PT, R47, R92, R3, 0x1c1f ;  /* 0x001c1f035c2f7589 */ /* 0x000e2800000e0000 */
[----:B------:R-:W-:Y:S04]  /*c4e0*/  SHFL.IDX PT, R38, R68, R11, 0x1c1f ;  /* 0x001c1f0b44267589 */ /* 0x000fe800000e0000 */
[----:B------:R-:W-:Y:S04]  /*c4f0*/  SHFL.IDX PT, R39, R48, R3, 0x1c1f ;  /* 0x001c1f0330277589 */ /* 0x000fe800000e0000 */
[----:B------:R-:W-:Y:S04]  /*c500*/  SHFL.IDX PT, R52, R88, R11, 0x1c1f ;  /* 0x001c1f0b58347589 */ /* 0x000fe800000e0000 */
[----:B------:R-:W1:Y:S04]  /*c510*/  SHFL.IDX PT, R53, R84, R3, 0x1c1f ;  /* 0x001c1f0354357589 */ /* 0x000e6800000e0000 */
[----:B------:R0:W-:Y:S04]  /*c520*/  SHFL.IDX PT, R34, R44, R11, 0x1c1f ;  /* 0x001c1f0b2c227589 */ /* 0x0001e800000e0000 */
[----:B------:R-:W-:Y:S04]  /*c530*/  SHFL.IDX PT, R35, R56, R3, 0x1c1f ;  /* 0x001c1f0338237589 */ /* 0x000fe800000e0000 */
[----:B------:R-:W-:Y:S01]  /*c540*/  SHFL.IDX PT, R2, R98, R11, 0x1c1f ;  /* 0x001c1f0b62027589 */ /* 0x000fe200000e0000 */
[----:B0-----:R-:W-:-:S03]  /*c550*/  SEL R44, R46, R47, P0 ;  /* 0x0000002f2e2c7207 */ /* 0x001fc60000000000 */
[----:B------:R-:W-:Y:S01]  /*c560*/  SHFL.IDX PT, R50, R80, R11, 0x1c1f ;  /* 0x001c1f0b50327589 */ /* 0x000fe200000e0000 */
[----:B------:R-:W-:-:S03]  /*c570*/  SEL R46, R47, R46, P0 ;  /* 0x0000002e2f2e7207 */ /* 0x000fc60000000000 */
[----:B------:R-:W0:Y:S04]  /*c580*/  SHFL.IDX PT, R5, R94, R3, 0x1c1f ;  /* 0x001c1f035e057589 */ /* 0x000e2800000e0000 */
[----:B------:R-:W-:Y:S01]  /*c590*/  SHFL.IDX PT, R10, R10, R11, 0x1c1f ;  /* 0x001c1f0b0a0a7589 */ /* 0x000fe200000e0000 */
[----:B-1----:R-:W-:Y:S02]  /*c5a0*/  SEL R48, R52, R53, P0 ;  /* 0x0000003534307207 */ /* 0x002fe40000000000 */
[----:B------:R-:W-:Y:S01]  /*c5b0*/  SEL R52, R53, R52, P0 ;  /* 0x0000003435347207 */ /* 0x000fe20000000000 */
[----:B------:R-:W1:Y:S04]  /*c5c0*/  SHFL.IDX PT, R51, R76, R3, 0x1c1f ;  /* 0x001c1f034c337589 */ /* 0x000e6800000e0000 */
[----:B------:R-:W-:Y:S04]  /*c5d0*/  SHFL.IDX PT, R28, R28, R11, 0x1c1f ;  /* 0x001c1f0b1c1c7589 */ /* 0x000fe800000e0000 */
[----:B------:R-:W2:Y:S04]  /*c5e0*/  SHFL.IDX PT, R15, R64, R3, 0x1c1f ;  /* 0x001c1f03400f7589 */ /* 0x000ea800000e0000 */
[----:B------:R3:W-:Y:S04]  /*c5f0*/  SHFL.IDX PT, R29, R36, R3, 0x1c1f ;  /* 0x001c1f03241d7589 */ /* 0x0007e800000e0000 */
[----:B------:R-:W-:Y:S01]  /*c600*/  SHFL.IDX PT, R4, R90, R11, 0x1c1f ;  /* 0x001c1f0b5a047589 */ /* 0x000fe200000e0000 */
[----:B0-----:R-:W-:-:S02]  /*c610*/  SEL R45, R2, R5, P0 ;  /* 0x00000005022d7207 */ /* 0x001fc40000000000 */
[----:B------:R-:W-:Y:S01]  /*c620*/  SEL R47, R5, R2, P0 ;  /* 0x00000002052f7207 */ /* 0x000fe20000000000 */
[----:B------:R-:W-:Y:S01]  /*c630*/  SHFL.IDX PT, R60, R60, R11, 0x1c1f ;  /* 0x001c1f0b3c3c7589 */ /* 0x000fe200000e0000 */
[----:B---3--:R-:W-:-:S03]  /*c640*/  SEL R36, R34, R35, P0 ;  /* 0x0000002322247207 */ /* 0x008fc60000000000 */
[----:B------:R-:W0:Y:S01]  /*c650*/  SHFL.IDX PT, R7, R86, R3, 0x1c1f ;  /* 0x001c1f0356077589 */ /* 0x000e2200000e0000 */
[----:B-1----:R-:W-:Y:S02]  /*c660*/  SEL R54, R50, R51, P0 ;  /* 0x0000003332367207 */ /* 0x002fe40000000000 */
[----:B------:R-:W-:Y:S01]  /*c670*/  SEL R34, R35, R34, P0 ;  /* 0x0000002223227207 */ /* 0x000fe20000000000 */
[----:B------:R-:W-:Y:S01]  /*c680*/  SHFL.IDX PT, R12, R12, R11, 0x1c1f ;  /* 0x001c1f0b0c0c7589 */ /* 0x000fe200000e0000 */
[----:B------:R-:W-:-:S03]  /*c690*/  SEL R50, R51, R50, P0 ;  /* 0x0000003233327207 */ /* 0x000fc60000000000 */
[----:B------:R-:W1:Y:S01]  /*c6a0*/  SHFL.IDX PT, R61, R70, R3, 0x1c1f ;  /* 0x001c1f03463d7589 */ /* 0x000e6200000e0000 */
[----:B--2---:R-:W-:-:S03]  /*c6b0*/  SEL R41, R10, R15, P0 ;  /* 0x0000000f0a297207 */ /* 0x004fc60000000000 */
[----:B------:R2:W3:Y:S04]  /*c6c0*/  SHFL.IDX PT, R21, R62, R3, 0x1c1f ;  /* 0x001c1f033e157589 */ /* 0x0004e800000e0000 */
[----:B------:R-:W-:Y:S04]  /*c6d0*/  SHFL.IDX PT, R6, R82, R11, 0x1c1f ;  /* 0x001c1f0b52067589 */ /* 0x000fe800000e0000 */
[----:B------:R-:W4:Y:S01]  /*c6e0*/  SHFL.IDX PT, R9, R78, R3, 0x1c1f ;  /* 0x001c1f034e097589 */ /* 0x000f2200000e0000 */
[----:B--2---:R-:W-:-:S03]  /*c6f0*/  IMAD.U32 R62, RZ, RZ, UR8 ;  /* 0x00000008ff3e7e24 */ /* 0x004fc6000f8e00ff */
[----:B------:R-:W-:Y:S01]  /*c700*/  SHFL.IDX PT, R14, R14, R11, 0x1c1f ;  /* 0x001c1f0b0e0e7589 */ /* 0x000fe200000e0000 */
[----:B0-----:R-:W-:Y:S02]  /*c710*/  SEL R49, R4, R7, P0 ;  /* 0x0000000704317207 */ /* 0x001fe40000000000 */
[----:B------:R-:W-:Y:S01]  /*c720*/  SEL R53, R7, R4, P0 ;  /* 0x0000000407357207 */ /* 0x000fe20000000000 */
[----:B------:R0:W2:Y:S01]  /*c730*/  SHFL.IDX PT, R25, R40, R3, 0x1c1f ;  /* 0x001c1f0328197589 */ /* 0x0000a200000e0000 */
[----:B------:R-:W-:-:S03]  /*c740*/  F2FP.BF16.F32.PACK_AB R4, R45, R44 ;  /* 0x0000002c2d04723e */ /* 0x000fc600000010ff */
[----:B------:R-:W-:Y:S01]  /*c750*/  SHFL.IDX PT, R8, R74, R11, 0x1c1f ;  /* 0x001c1f0b4a087589 */ /* 0x000fe200000e0000 */
[----:B-1----:R-:W-:Y:S02]  /*c760*/  SEL R56, R60, R61, P0 ;  /* 0x0000003d3c387207 */ /* 0x002fe40000000000 */
[----:B------:R-:W-:Y:S01]  /*c770*/  SEL R60, R61, R60, P0 ;  /* 0x0000003c3d3c7207 */ /* 0x000fe20000000000 */
[----:B------:R-:W-:Y:S01]  /*c780*/  SHFL.IDX PT, R24, R24, R11, 0x1c1f ;  /* 0x001c1f0b18187589 */ /* 0x000fe200000e0000 */
[----:B---3--:R-:W-:Y:S02]  /*c790*/  SEL R37, R12, R21, P0 ;  /* 0x000000150c257207 */ /* 0x008fe40000000000 */
[----:B0-----:R-:W-:Y:S01]  /*c7a0*/  SEL R40, R38, R39, P0 ;  /* 0x0000002726287207 */ /* 0x001fe20000000000 */
[----:B------:R-:W0:Y:S01]  /*c7b0*/  SHFL.IDX PT, R13, R72, R3, 0x1c1f ;  /* 0x001c1f03480d7589 */ /* 0x000e2200000e0000 */
[----:B------:R-:W-:Y:S02]  /*c7c0*/  SEL R38, R39, R38, P0 ;  /* 0x0000002627267207 */ /* 0x000fe40000000000 */
[----:B------:R-:W-:Y:S01]  /*c7d0*/  SEL R39, R15, R10, P0 ;  /* 0x0000000a0f277207 */ /* 0x000fe20000000000 */
[----:B------:R-:W-:Y:S01]  /*c7e0*/  SHFL.IDX PT, R26, R26, R11, 0x1c1f ;  /* 0x001c1f0b1a1a7589 */ /* 0x000fe200000e0000 */
[----:B------:R-:W-:-:S02]  /*c7f0*/  SEL R35, R21, R12, P0 ;  /* 0x0000000c15237207 */ /* 0x000fc40000000000 */
[----:B----4-:R-:W-:Y:S01]  /*c800*/  SEL R55, R6, R9, P0 ;  /* 0x0000000906377207 */ /* 0x010fe20000000000 */
[----:B------:R1:W3:Y:S01]  /*c810*/  SHFL.IDX PT, R27, R32, R3, 0x1c1f ;  /* 0x001c1f03201b7589 */ /* 0x0002e200000e0000 */
[----:B------:R-:W-:Y:S02]  /*c820*/  SEL R51, R9, R6, P0 ;  /* 0x0000000609337207 */ /* 0x000fe40000000000 */
[----:B------:R-:W-:Y:S01]  /*c830*/  F2FP.BF16.F32.PACK_AB R5, R41, R40 ;  /* 0x000000282905723e */ /* 0x000fe200000010ff */
[----:B------:R4:W4:Y:S01]  /*c840*/  SHFL.IDX PT, R63, R20, R3, 0x1c1f ;  /* 0x001c1f03143f7589 */ /* 0x00092200000e0000 */
[----:B--2---:R-:W-:Y:S02]  /*c850*/  SEL R33, R14, R25, P0 ;  /* 0x000000190e217207 */ /* 0x004fe40000000000 */
[----:B------:R-:W-:Y:S02]  /*c860*/  F2FP.BF16.F32.PACK_AB R6, R47, R46 ;  /* 0x0000002e2f06723e */ /* 0x000fe400000010ff */
[----:B------:R-:W-:-:S02]  /*c870*/  F2FP.BF16.F32.PACK_AB R7, R39, R38 ;  /* 0x000000262707723e */ /* 0x000fc400000010ff */
[----:B-1----:R-:W-:Y:S02]  /*c880*/  SEL R32, R28, R29, P0 ;  /* 0x0000001d1c207207 */ /* 0x002fe40000000000 */
[----:B------:R-:W-:Y:S01]  /*c890*/  SEL R28, R29, R28, P0 ;  /* 0x0000001c1d1c7207 */ /* 0x000fe20000000000 */
[----:B------:R-:W-:Y:S01]  /*c8a0*/  STSM.16.M88.4 [R67], R4 ;  /* 0x0000000443007844 */ /* 0x000fe20000000200 */
[----:B------:R-:W-:Y:S02]  /*c8b0*/  SEL R29, R25, R14, P0 ;  /* 0x0000000e191d7207 */ /* 0x000fe40000000000 */
[----:B0-----:R-:W-:Y:S02]  /*c8c0*/  SEL R57, R8, R13, P0 ;  /* 0x0000000d08397207 */ /* 0x001fe40000000000 */
[----:B------:R-:W-:Y:S02]  /*c8d0*/  SEL R61, R13, R8, P0 ;  /* 0x000000080d3d7207 */ /* 0x000fe40000000000 */
[----:B------:R-:W-:-:S02]  /*c8e0*/  F2FP.BF16.F32.PACK_AB R8, R49, R48 ;  /* 0x000000303108723e */ /* 0x000fc400000010ff */
[----:B------:R-:W-:Y:S02]  /*c8f0*/  F2FP.BF16.F32.PACK_AB R9, R37, R36 ;  /* 0x000000242509723e */ /* 0x000fe400000010ff */
[----:B---3--:R-:W-:Y:S02]  /*c900*/  SEL R21, R24, R27, P0 ;  /* 0x0000001b18157207 */ /* 0x008fe40000000000 */
[----:B----4-:R-:W-:Y:S02]  /*c910*/  SEL R3, R27, R24, P0 ;  /* 0x000000181b037207 */ /* 0x010fe40000000000 */
[----:B------:R-:W-:Y:S02]  /*c920*/  SEL R20, R26, R63, P0 ;  /* 0x0000003f1a147207 */ /* 0x000fe40000000000 */
[----:B------:R-:W-:Y:S02]  /*c930*/  SEL R2, R63, R26, P0 ;  /* 0x0000001a3f027207 */ /* 0x000fe40000000000 */
        /* <DEDUP_REMOVED lines=12> */
[----:B------:R-:W-:Y:S02]  /*ca00*/  ISETP.NE.U32.AND P0, PT, RZ, UR10, PT ;  /* 0x0000000aff007c0c */ /* 0x000fe4000bf05070 */
[----:B------:R-:W-:Y:S01]  /*ca10*/  MOV R63, UR9 ;  /* 0x00000009003f7c02 */ /* 0x000fe20008000f00 */
[----:B------:R0:W-:Y:S01]  /*ca20*/  STSM.16.M88.4 [R65], R24 ;  /* 0x0000001841007844 */ /* 0x0001e20000000200 */
[----:B------:R-:W-:Y:S01]  /*ca30*/  BAR.SYNC.DEFER_BLOCKING 0x1, 0x180 ;  /* 0x0046000000007b1d */ /* 0x000fe20000010000 */
[----:B------:R-:W-:-:S05]  /*ca40*/  ISETP.NE.AND.EX P0, PT, RZ, UR11, PT, P0 ;  /* 0x0000000bff007c0c */ /* 0x000fca000bf05300 */
[----:B------:R-:W-:Y:S02]  /*ca50*/  ULDC.64 UR8, c[0x0][0xc08] ;  /* 0x0003020000087ab9 */ /* 0x000fe40000000a00 */
[----:B0-----:R-:W0:Y:S06]  /*ca60*/  LDC R65, c[0x0][0xbe8] ;  /* 0x0002fa00ff417b82 */ /* 0x001e2c0000000800 */
[----:B------:R-:W2:Y:S01]  /*ca70*/  @P0 LDG.E R64, desc[UR54][R62.64] ;  /* 0x000000363e400981 */ /* 0x000ea2000c1e1900 */
[----:B------:R-:W-:Y:S01]  /*ca80*/  UISETP.NE.U32.AND UP0, UPT, UR8, URZ, UPT ;  /* 0x0000003f0800728c */ /* 0x000fe2000bf05070 */
[----:B------:R-:W-:-:S03]  /*ca90*/  ULDC UR4, c[0x0][0xa88] ;  /* 0x0002a20000047ab9 */ /* 0x000fc60000000800 */
[----:B------:R-:W-:Y:S01]  /*caa0*/  UISETP.NE.AND.EX UP0, UPT, UR9, URZ, UPT, UP0 ;  /* 0x0000003f0900728c */ /* 0x000fe2000bf05300 */
[----:B------:R-:W-:Y:S01]  /*cab0*/  IMAD.U32 R30, RZ, RZ, UR4 ;  /* 0x00000004ff1e7e24 */ /* 0x000fe2000f8e00ff */
[----:B------:R-:W-:-:S04]  /*cac0*/  UMOV UR16, 0x9b8 ;  /* 0x000009b800107882 */ /* 0x000fc80000000000 */
[----:B------:R-:W-:Y:S02]  /*cad0*/  PLOP3.LUT P4, PT, PT, PT, UP0, 0x80, 0x0 ;  /* 0x000000000000781c */ /* 0x000fe40003f8f008 */
[----:B0-----:R-:W-:-:S03]  /*cae0*/  ISETP.NE.AND P1, PT, R65, 0x1, PT ;  /* 0x000000014100780c */ /* 0x001fc60003f25270 */
[----:B------:R-:W-:-:S04]  /*caf0*/  @UP0 ULEA UR8, UP1, UR37, UR8, 0x2 ;  /* 0x0000000825080291 */ /* 0x000fc8000f82103f */
[----:B------:R-:W-:-:S06]  /*cb00*/  @UP0 ULEA.HI.X UR9, UR37, UR9, UR38, 0x2, UP1 ;  /* 0x0000000925090291 */ /* 0x000fcc00088f1426 */
[----:B------:R-:W0:Y:S01]  /*cb10*/  @P1 LDC R6, c[0x0][0xbec] ;  /* 0x0002fb00ff061b82 */ /* 0x000e220000000800 */
[----:B------:R-:W-:Y:S01]  /*cb20*/  UISETP.GT.AND UP1, UPT, UR42, 0x1, UPT ;  /* 0x000000012a00788c */ /* 0x000fe2000bf24270 */
[----:B------:R-:W-:-:S06]  /*cb30*/  IMAD.U32 R4, RZ, RZ, UR8 ;  /* 0x00000008ff047e24 */ /* 0x000fcc000f8e00ff */
        /* <DEDUP_REMOVED lines=8> */
[----:B------:R-:W-:Y:S01]  /*cbc0*/  USEL UR7, UR41, URZ, UP1 ;  /* 0x0000003f29077287 */ /* 0x000fe20008800000 */
[----:B------:R-:W-:Y:S01]  /*cbd0*/  IMAD.MOV.U32 R7, RZ, RZ, R13 ;  /* 0x000000ffff077224 */ /* 0x000fe200078e000d */
        /* <DEDUP_REMOVED lines=45> */
.L_x_15645:
        /* <DEDUP_REMOVED lines=9> */
[----:B------:R-:W-:-:S04]  /*cf40*/  LOP3.LUT R9, R9, 0xffffff80, RZ, 0xc0, !PT ;  /* 0xffffff8009097812 */ /* 0x000fc800078ec0ff */
[----:B------:R-:W-:Y:S01]  /*cf50*/  IADD3 R9, R12, -R9, RZ ;  /* 0x800000090c097210 */ /* 0x000fe20007ffe0ff */
        /* <DEDUP_REMOVED lines=38> */
[----:B------:R-:W-:-:S04]  /*d1c0*/  IADD3 R3, P0, R42, 0x4800, RZ ;  /* 0x000048002a037810 */ /* 0x000fc80007f1e0ff */
[----:B------:R-:W-:Y:S01]  /*d1d0*/  LOP3.LUT R2, R3, 0x380, RZ, 0xc0, !PT ;  /* 0x0000038003027812 */ /* 0x000fe200078ec0ff */
[----:B------:R-:W-:Y:S01]  /*d1e0*/  UIMAD UR7, UR12, UR10, URZ ;  /* 0x0000000a0c0772a4 */ /* 0x000fe2000f8e023f */
[----:B------:R-:W-:Y:S02]  /*d1f0*/  IMAD.X R25, RZ, RZ, R43, P0 ;  /* 0x000000ffff197224 */ /* 0x000fe400000e062b */
[----:B------:R-:W-:-:S04]  /*d200*/  SHF.R.U64 R2, R2, 0x3, RZ ;  /* 0x0000000302027819 */ /* 0x000fc800000012ff */
[----:B------:R-:W-:Y:S02]  /*d210*/  LOP3.LUT R24, R2, R3, RZ, 0x3c, !PT ;  /* 0x0000000302187212 */ /* 0x000fe400078e3cff */
[----:B------:R-:W0:Y:S01]  /*d220*/  @P1 LDC R3, c[0x0][0xbf0] ;  /* 0x0002fc00ff031b82 */ /* 0x000e220000000800 */
[----:B------:R-:W-:Y:S02]  /*d230*/  UIMAD.WIDE.U32 UR8, UR4, UR10, URZ ;  /* 0x0000000a040872a5 */ /* 0x000fe4000f8e003f */
[----:B------:R-:W-:Y:S01]  /*d240*/  UIMAD UR7, UR4, UR11, UR7 ;  /* 0x0000000b040772a4 */ /* 0x000fe2000f8e0207 */
[----:B------:R-:W-:Y:S01]  /*d250*/  IMAD R2, R18, 0x30, R62 ;  /* 0x0000003012027824 */ /* 0x000fe200078e023e */
[----:B------:R-:W5:Y:S01]  /*d260*/  LD.E.128 R24, desc[UR54][R24.64] ;  /* 0x0000003618187980 */ /* 0x000f62000c101d00 */
[----:B------:R-:W-:Y:S01]  /*d270*/  ULDC.64 UR10, c[0x0][0xae8] ;  /* 0x0002ba00000a7ab9 */ /* 0x000fe20000000a00 */
[----:B------:R-:W-:Y:S01]  /*d280*/  UIADD3 UR9, UR9, UR7, URZ ;  /* 0x0000000709097290 */ /* 0x000fe2000fffe03f */
[----:B------:R-:W-:Y:S01]  /*d290*/  VIADD R29, R2, UR40 ;  /* 0x00000028021d7c36 */ /* 0x000fe20008000000 */
[----:B------:R-:W-:Y:S01]  /*d2a0*/  USHF.R.S32.HI UR4, URZ, 0x1f, UR37 ;  /* 0x0000001f3f047899 */ /* 0x000fe20008011425 */
[----:B------:R-:W-:Y:S01]  /*d2b0*/  @!PT LDS RZ, [RZ] ;  /* 0x00000000fffff984 */ /* 0x000fe20000000800 */
[----:B------:R-:W-:Y:S01]  /*d2c0*/  @!PT LDS RZ, [RZ] ;  /* 0x00000000fffff984 */ /* 0x000fe20000000800 */
[----:B------:R-:W-:Y:S01]  /*d2d0*/  @!PT LDS RZ, [RZ] ;  /* 0x00000000fffff984 */ /* 0x000fe20000000800 */
[----:B------:R-:W-:Y:S01]  /*d2e0*/  @!PT LDS RZ, [RZ] ;  /* 0x00000000fffff984 */ /* 0x000fe20000000800 */
[----:B------:R1:W-:Y:S06]  /*d2f0*/  MEMBAR.ALL.CTA ;  /* 0x0000000000007992 */ /* 0x0003ec0000008000 */
[----:B-1----:R-:W1:Y:S01]  /*d300*/  FENCE.VIEW.ASYNC.S ;  /* 0x00000000000073c6 */ /* 0x002e620000000000 */
[----:B------:R-:W-:Y:S01]  /*d310*/  UIMAD.WIDE.U32 UR8, UR39, UR10, UR8 ;  /* 0x0000000a270872a5 */ /* 0x000fe2000f8e0008 */
[----:B--2---:R-:W-:-:S03]  /*d320*/  @P1 IMAD.HI.U32 R2, R29, R20, RZ ;  /* 0x000000141d021227 */ /* 0x004fc600078e00ff */
[----:B------:R-:W-:Y:S01]  /*d330*/  UIMAD UR9, UR39, UR11, UR9 ;  /* 0x0000000b270972a4 */ /* 0x000fe2000f8e0209 */
[----:B------:R-:W-:Y:S02]  /*d340*/  IMAD.MOV.U32 R21, RZ, RZ, R29 ;  /* 0x000000ffff157224 */ /* 0x000fe400078e001d */
[----:B------:R-:W-:Y:S01]  /*d350*/  ULDC.64 UR10, c[0x0][0xaf0] ;  /* 0x0002bc00000a7ab9 */ /* 0x000fe20000000a00 */
[----:B------:R-:W-:Y:S01]  /*d360*/  VIADD R0, R0, 0x13220 ;  /* 0x0001322000007836 */ /* 0x000fe20000000000 */
[----:B------:R-:W-:Y:S02]  /*d370*/  UIMAD UR4, UR4, UR10, URZ ;  /* 0x0000000a040472a4 */ /* 0x000fe4000f8e023f */
[----:B------:R-:W-:Y:S01]  /*d380*/  UIMAD.WIDE.U32 UR8, UR37, UR10, UR8 ;  /* 0x0000000a250872a5 */ /* 0x000fe2000f8e0008 */
[----:B0-----:R-:W-:Y:S01]  /*d390*/  @P1 SHF.R.U32.HI R21, RZ, R3, R2 ;  /* 0x00000003ff151219 */ /* 0x001fe20000011602 */
[----:B------:R-:W-:Y:S01]  /*d3a0*/  UIMAD UR4, UR37, UR11, UR4 ;  /* 0x0000000b250472a4 */ /* 0x000fe2000f8e0204 */
[----:B------:R-:W-:-:S02]  /*d3b0*/  PRMT R0, RZ, 0x654, R0 ;  /* 0x00000654ff007816 */ /* 0x000fc40000000000 */
[--C-:B------:R-:W-:Y:S01]  /*d3c0*/  SHF.R.S32.HI R20, RZ, 0x1f, R21.reuse ;  /* 0x0000001fff147819 */ /* 0x100fe20000011415 */
[----:B------:R-:W-:Y:S01]  /*d3d0*/  UIADD3 UR4, UR9, UR4, URZ ;  /* 0x0000000409047290 */ /* 0x000fe2000fffe03f */
[----:B------:R-:W-:Y:S01]  /*d3e0*/  IMAD.MOV R28, RZ, RZ, -R21 ;  /* 0x000000ffff1c7224 */ /* 0x000fe200078e0a15 */
[----:B------:R-:W-:Y:S01]  /*d3f0*/  ULDC.64 UR10, c[0x0][0xae0] ;  /* 0x0002b800000a7ab9 */ /* 0x000fe20000000a00 */
[----:B------:R-:W-:Y:S01]  /*d400*/  MOV R3, UR9 ;  /* 0x0000000900037c02 */ /* 0x000fe20008000f00 */
[----:B------:R-:W-:Y:S01]  /*d410*/  IMAD R20, R20, UR10, RZ ;  /* 0x0000000a14147c24 */ /* 0x000fe2000f8e02ff */
[----:B-1----:R0:W-:Y:S01]  /*d420*/  SYNCS.ARRIVE.TRANS64.RED.A1T0 RZ, [R0+URZ], RZ ;  /* 0x000000ff00ff79a7 */ /* 0x0021e2000810043f */
[----:B------:R-:W-:Y:S02]  /*d430*/  IMAD R29, R65, R28, R29 ;  /* 0x0000001c411d7224 */ /* 0x000fe400078e021d */
        /* <DEDUP_REMOVED lines=12> */
[----:B------:R-:W-:Y:S01]  /*d500*/  VIADD R33, R62, UR40 ;  /* 0x000000283e217c36 */ /* 0x000fe20008000000 */
[C---:B------:R-:W-:Y:S01]  /*d510*/  LEA R32, P0, R2.reuse, UR8, 0x1 ;  /* 0x0000000802207c11 */ /* 0x040fe2000f8008ff */
[----:B------:R-:W-:Y:S01]  /*d520*/  IMAD.IADD R3, R3, 0x1, R21 ;  /* 0x0000000103037824 */ /* 0x000fe200078e0215 */
[----:B------:R-:W-:Y:S01]  /*d530*/  SHF.R.S32.HI R62, RZ, 0x1f, R19 ;  /* 0x0000001fff3e7819 */ /* 0x000fe20000011413 */
[C---:B------:R-:W-:Y:S02]  /*d540*/  VIADD R21, R33.reuse, 0x60 ;  /* 0x0000006021157836 */ /* 0x040fe40000000000 */
[----:B------:R-:W1:Y:S01]  /*d550*/  SHFL.IDX PT, R20, R32, 0x1, 0x181f ;  /* 0x00381f0020147f89 */ /* 0x000e6200000e0000 */
[----:B------:R-:W-:Y:S01]  /*d560*/  LEA.HI.X R34, R2, UR9, R3, 0x1, P0 ;  /* 0x0000000902227c11 */ /* 0x000fe200080f0c03 */
[----:B------:R-:W-:Y:S01]  /*d570*/  VIADD R3, R33, 0x30 ;  /* 0x0000003021037836 */ /* 0x000fe20000000000 */
[----:B------:R-:W-:Y:S01]  /*d580*/  ISETP.GE.AND P0, PT, R19, UR4, PT ;  /* 0x0000000413007c0c */ /* 0x000fe2000bf06270 */
[----:B------:R-:W2:Y:S03]  /*d590*/  SHFL.IDX PT, R2, R32, RZ, 0x181f ;  /* 0x00181fff20027589 */ /* 0x000ea600000e0000 */
[-C--:B------:R-:W-:Y:S01]  /*d5a0*/  ISETP.GE.OR P1, PT, R33, R30.reuse, P0 ;  /* 0x0000001e2100720c */ /* 0x080fe20000726670 */
[----:B------:R-:W0:Y:S01]  /*d5b0*/  SHFL.IDX PT, R28, R32, 0x2, 0x181f ;  /* 0x00581f00201c7f89 */ /* 0x000e2200000e0000 */
[-C--:B------:R-:W-:Y:S01]  /*d5c0*/  ISETP.GE.OR P2, PT, R3, R30.reuse, P0 ;  /* 0x0000001e0300720c */ /* 0x080fe20000746670 */
[----:B------:R-:W-:Y:S01]  /*d5d0*/  VIADD R33, R33, 0x90 ;  /* 0x0000009021217836 */ /* 0x000fe20000000000 */
[-C--:B------:R-:W-:Y:S01]  /*d5e0*/  ISETP.GE.OR P3, PT, R21, R30.reuse, P0 ;  /* 0x0000001e1500720c */ /* 0x080fe20000766670 */
[----:B------:R-:W0:Y:S03]  /*d5f0*/  SHFL.IDX PT, R36, R34, RZ, 0x181f ;  /* 0x00181fff22247589 */ /* 0x000e2600000e0000 */
[----:B------:R-:W-:Y:S01]  /*d600*/  ISETP.GE.OR P0, PT, R33, R30, P0 ;  /* 0x0000001e2100720c */ /* 0x000fe20000706670 */
[----:B------:R-:W0:Y:S04]  /*d610*/  SHFL.IDX PT, R38, R34, 0x1, 0x181f ;  /* 0x00381f0022267f89 */ /* 0x000e2800000e0000 */
[----:B------:R-:W0:Y:S02]  /*d620*/  SHFL.IDX PT, R40, R34, 0x2, 0x181f ;  /* 0x00581f0022287f89 */ /* 0x000e2400000e0000 */
[----:B-1----:R-:W-:-:S02]  /*d630*/  @!P2 LEA R20, P5, R19, R20, 0x1 ;  /* 0x000000141314a211 */ /* 0x002fc400078a08ff */
[----:B------:R-:W1:Y:S01]  /*d640*/  SHFL.IDX PT, R32, R32, 0x3, 0x181f ;  /* 0x00781f0020207f89 */ /* 0x000e6200000e0000 */
[----:B--2---:R-:W-:-:S03]  /*d650*/  @!P1 LEA R2, P4, R19, R2, 0x1 ;  /* 0x0000000213029211 */ /* 0x004fc600078808ff */
[----:B------:R-:W2:Y:S01]  /*d660*/  SHFL.IDX PT, R34, R34, 0x3, 0x181f ;  /* 0x00781f0022227f89 */ /* 0x000ea200000e0000 */
[C---:B0-----:R-:W-:Y:S02]  /*d670*/  @!P3 LEA R28, P6, R19.reuse, R28, 0x1 ;  /* 0x0000001c131cb211 */ /* 0x041fe400078c08ff */
[C-C-:B------:R-:W-:Y:S02]  /*d680*/  @!P1 LEA.HI.X R3, R19.reuse, R36, R62.reuse, 0x1, P4 ;  /* 0x0000002413039211 */ /* 0x140fe400020f0c3e */
[C-C-:B------:R-:W-:Y:S02]  /*d690*/  @!P2 LEA.HI.X R21, R19.reuse, R38, R62.reuse, 0x1, P5 ;  /* 0x000000261315a211 */ /* 0x140fe400028f0c3e */
[----:B------:R-:W-:Y:S01]  /*d6a0*/  @!P3 LEA.HI.X R29, R19, R40, R62, 0x1, P6 ;  /* 0x00000028131db211 */ /* 0x000fe200030f0c3e */
[----:B---3--:R0:W-:Y:S04]  /*d6b0*/  @!P1 ST.E.128 desc[UR54][R2.64], R4 ;  /* 0x0000000402009985 */ /* 0x0081e8000c101d36 */
[----:B----4-:R0:W-:Y:S04]  /*d6c0*/  @!P2 ST.E.128 desc[UR54][R20.64], R8 ;  /* 0x000000081400a985 */ /* 0x0101e8000c101d36 */
[----:B------:R0:W-:Y:S01]  /*d6d0*/  @!P3 ST.E.128 desc[UR54][R28.64], R12 ;  /* 0x0000000c1c00b985 */ /* 0x0001e2000c101d36 */
[----:B-12---:R-:W-:Y:S05]  /*d6e0*/  @P0 BRA `(.L_x_15647) ;  /* 0x0000001000c00947 */ /* 0x006fea0003800000 */
[----:B0-----:R-:W-:-:S04]  /*d6f0*/  LEA R2, P0, R19, R32, 0x1 ;  /* 0x0000002013027211 */ /* 0x001fc800078008ff */
[----:B------:R-:W-:-:S05]  /*d700*/  LEA.HI.X R3, R19, R34, R62, 0x1, P0 ;  /* 0x0000002213037211 */ /* 0x000fca00000f0c3e */
[----:B-----5:R0:W-:Y:S01]  /*d710*/  ST.E.128 desc[UR54][R2.64], R24 ;  /* 0x0000001802007985 */ /* 0x0201e2000c101d36 */
[----:B------:R-:W-:Y:S05]  /*d720*/  BRA `(.L_x_15647) ;  /* 0x0000001000b07947 */ /* 0x000fea0003800000 */
.L_x_15646:
        /* <DEDUP_REMOVED lines=12> */
[----:B------:R-:W-:Y:S01]  /*d7f0*/  ULDC.64 UR10, c[0x0][0xb38] ;  /* 0x0002ce00000a7ab9 */ /* 0x000fe20000000a00 */
[----:B------:R-:W-:Y:S01]  /*d800*/  BSSY B1, `(.L_x_15648) ;  /* 0x0000051000017945 */ /* 0x000fe20003800000 */
[----:B------:R-:W-:Y:S01]  /*d810*/  UIMAD.WIDE.U32 UR8, UR39, UR10, UR8 ;  /* 0x0000000a270872a5 */ /* 0x000fe2000f8e0008 */
[----:B------:R-:W-:Y:S01]  /*d820*/  SHF.R.S32.HI R26, RZ, 0x1f, R22 ;  /* 0x0000001fff1a7819 */ /* 0x000fe20000011416 */
[C---:B------:R-:W-:Y:S01]  /*d830*/  VIADD R25, R16.reuse, 0x18 ;  /* 0x0000001810197836 */ /* 0x040fe20000000000 */
[----:B------:R-:W-:Y:S01]  /*d840*/  SHF.R.S32.HI R27, RZ, 0x1f, R23 ;  /* 0x0000001fff1b7819 */ /* 0x000fe20000011417 */
[----:B------:R-:W-:Y:S01]  /*d850*/  UIMAD UR9, UR39, UR11, UR9 ;  /* 0x0000000b270972a4 */ /* 0x000fe2000f8e0209 */
[----:B------:R-:W-:Y:S01]  /*d860*/  SHF.R.S32.HI R30, RZ, 0x1f, R156 ;  /* 0x0000001fff1e7819 */ /* 0x000fe2000001149c */
[----:B------:R-:W-:Y:S01]  /*d870*/  VIADD R58, R16, 0x10 ;  /* 0x00000010103a7836 */ /* 0x000fe20000000000 */
[----:B------:R-:W-:Y:S01]  /*d880*/  ULDC.64 UR10, c[0x0][0xb40] ;  /* 0x0002d000000a7ab9 */ /* 0x000fe20000000a00 */
[----:B------:R-:W-:Y:S01]  /*d890*/  SHF.R.S32.HI R42, RZ, 0x1f, R157 ;  /* 0x0000001fff2a7819 */ /* 0x000fe2000001149d */
[----:B------:R-:W-:Y:S01]  /*d8a0*/  UIMAD UR4, UR4, UR10, URZ ;  /* 0x0000000a040472a4 */ /* 0x000fe2000f8e023f */
[----:B------:R-:W-:Y:S01]  /*d8b0*/  SHF.R.S32.HI R43, RZ, 0x1f, R43 ;  /* 0x0000001fff2b7819 */ /* 0x000fe2000001142b */
[----:B------:R-:W-:Y:S01]  /*d8c0*/  UIMAD.WIDE.U32 UR8, UR37, UR10, UR8 ;  /* 0x0000000a250872a5 */ /* 0x000fe2000f8e0008 */
[----:B0-----:R-:W-:Y:S01]  /*d8d0*/  @P1 IMAD.HI.U32 R4, R13, R4, RZ ;  /* 0x000000040d041227 */ /* 0x001fe200078e00ff */
[----:B------:R-:W-:Y:S01]  /*d8e0*/  UIMAD UR4, UR37, UR11, UR4 ;  /* 0x0000000b250472a4 */ /* 0x000fe2000f8e0204 */
[----:B------:R-:W-:-:S02]  /*d8f0*/  SHF.R.S32.HI R59, RZ, 0x1f, R59 ;  /* 0x0000001fff3b7819 */ /* 0x000fc4000001143b */
[----:B------:R-:W-:Y:S01]  /*d900*/  ULDC.64 UR10, c[0x0][0xb48] ;  /* 0x0002d200000a7ab9 */ /* 0x000fe20000000a00 */
[----:B------:R-:W-:Y:S01]  /*d910*/  UIADD3 UR9, UR9, UR4, URZ ;  /* 0x0000000409097290 */ /* 0x000fe2000fffe03f */
[----:B------:R-:W-:Y:S01]  /*d920*/  VIADD R62, R16, 0x8 ;  /* 0x00000008103e7836 */ /* 0x000fe20000000000 */
[----:B-1----:R-:W-:Y:S02]  /*d930*/  @P1 SHF.R.U32.HI R7, RZ, R5, R4 ;  /* 0x00000005ff071219 */ /* 0x002fe40000011604 */
[----:B------:R-:W-:Y:S01]  /*d940*/  UIMAD.WIDE.U32 UR8, UR41, UR10, UR8 ;  /* 0x0000000a290872a5 */ /* 0x000fe2000f8e0008 */
[----:B------:R-:W-:Y:S02]  /*d950*/  SHF.R.S32.HI R63, RZ, 0x1f, R63 ;  /* 0x0000001fff3f7819 */ /* 0x000fe4000001143f */
[--C-:B------:R-:W-:Y:S01]  /*d960*/  IMAD.MOV R6, RZ, RZ, -R7.reuse ;  /* 0x000000ffff067224 */ /* 0x100fe200078e0a07 */
[----:B------:R-:W-:Y:S01]  /*d970*/  SHF.R.S32.HI R4, RZ, 0x1f, R7 ;  /* 0x0000001fff047819 */ /* 0x000fe20000011407 */
[----:B------:R-:W-:-:S02]  /*d980*/  UIMAD UR41, UR41, UR11, UR9 ;  /* 0x0000000b292972a4 */ /* 0x000fc4000f8e0209 */
[----:B------:R-:W-:Y:S01]  /*d990*/  IMAD.U32 R5, RZ, RZ, UR9 ;  /* 0x00000009ff057e24 */ /* 0x000fe2000f8e00ff */
[----:B------:R-:W-:Y:S01]  /*d9a0*/  ULDC.64 UR10, c[0x0][0xb30] ;  /* 0x0002cc00000a7ab9 */ /* 0x000fe20000000a00 */
[----:B------:R-:W-:Y:S02]  /*d9b0*/  IMAD R9, R65, R6, R13 ;  /* 0x0000000641097224 */ /* 0x000fe400078e020d */
[----:B------:R-:W-:Y:S01]  /*d9c0*/  IMAD R6, R4, UR10, RZ ;  /* 0x0000000a04067c24 */ /* 0x000fe2000f8e02ff */
[----:B------:R-:W-:Y:S01]  /*d9d0*/  MOV R5, UR41 ;  /* 0x0000002900057c02 */ /* 0x000fe20008000f00 */
        /* <DEDUP_REMOVED lines=20> */
[----:B------:R-:W-:Y:S02]  /*db20*/  ISETP.GE.AND P3, PT, R16, UR4, PT ;  /* 0x0000000410007c0c */ /* 0x000fe4000bf66270 */
[----:B------:R-:W-:Y:S02]  /*db30*/  ISETP.GE.AND P1, PT, R62, UR4, PT ;  /* 0x000000043e007c0c */ /* 0x000fe4000bf26270 */
[----:B------:R-:W-:Y:S02]  /*db40*/  ISETP.GE.AND P5, PT, R58, UR4, PT ;  /* 0x000000043a007c0c */ /* 0x000fe4000bfa6270 */
[----:B------:R-:W-:-:S07]  /*db50*/  ISETP.GE.AND P4, PT, R25, UR4, PT ;  /* 0x0000000419007c0c */ /* 0x000fce000bf86270 */
[----:B0-2---:R-:W-:Y:S02]  /*db60*/  @!P3 IMAD.WIDE R4, R16, 0x4, R6 ;  /* 0x000000041004b825 */ /* 0x005fe400078e0206 */
        /* <DEDUP_REMOVED lines=26> */
.L_x_15649:
[----:B------:R-:W-:Y:S05]  /*dd10*/  BSYNC B1 ;  /* 0x0000000000017941 */ /* 0x000fea0003800000 */
.L_x_15648:
[----:B--23--:R2:W3:Y:S04]  /*dd20*/  SHFL.IDX PT, R7, R24, 0x1, 0x1c1f ;  /* 0x003c1f0018077f89 */ /* 0x00c4e800000e0000 */
[----:B0-----:R2:W4:Y:S01]  /*dd30*/  SHFL.IDX PT, R6, R0, 0x1, 0x1c1f ;  /* 0x003c1f0000067f89 */ /* 0x00152200000e0000 */
[----:B------:R-:W-:Y:S05]  /*dd40*/  @P0 BRA `(.L_x_15647) ;  /* 0x0000000c00280947 */ /* 0x000fea0003800000 */
[----:B------:R-:W-:Y:S02]  /*dd50*/  ULDC UR4, c[0x0][0xac8] ;  /* 0x0002b20000047ab9 */ /* 0x000fe40000000800 */
[----:B------:R-:W-:Y:S02]  /*dd60*/  ISETP.GE.AND P1, PT, R16, UR4, PT ;  /* 0x0000000410007c0c */ /* 0x000fe4000bf26270 */
[----:B------:R-:W-:Y:S02]  /*dd70*/  ISETP.GE.AND P4, PT, R62, UR4, PT ;  /* 0x000000043e007c0c */ /* 0x000fe4000bf86270 */
[----:B------:R-:W-:Y:S02]  /*dd80*/  ISETP.GE.AND P5, PT, R58, UR4, PT ;  /* 0x000000043a007c0c */ /* 0x000fe4000bfa6270 */
[----:B------:R-:W-:Y:S02]  /*dd90*/  ISETP.GE.AND P3, PT, R25, UR4, PT ;  /* 0x0000000419007c0c */ /* 0x000fe4000bf66270 */
[----:B------:R-:W-:-:S05]  /*dda0*/  ISETP.GE.AND P2, PT, R157, UR4, PT ;  /* 0x000000049d007c0c */ /* 0x000fca000bf46270 */
[----:B---34-:R-:W-:Y:S02]  /*ddb0*/  @!P1 IMAD.WIDE R4, R16, 0x4, R6 ;  /* 0x0000000410049825 */ /* 0x018fe400078e0206 */
[-C--:B------:R-:W-:Y:S02]  /*ddc0*/  @!P4 LEA R8, P0, R62, R6.reuse, 0x2 ;  /* 0x000000063e08c211 */ /* 0x080fe400078010ff */
[----:B------:R-:W-:Y:S01]  /*ddd0*/  @!P5 LEA R10, P6, R58, R6, 0x2 ;  /* 0x000000063a0ad211 */ /* 0x000fe200078c10ff */
[----:B------:R0:W-:Y:S01]  /*dde0*/  @!P1 ST.E.64 desc[UR54][R4.64], R40 ;  /* 0x0000002804009985 */ /* 0x0001e2000c101b36 */
[-C--:B------:R-:W-:Y:S02]  /*ddf0*/  @!P4 LEA.HI.X R9, R62, R7.reuse, R63, 0x2, P0 ;  /* 0x000000073e09c211 */ /* 0x080fe400000f143f */
[----:B------:R-:W-:Y:S02]  /*de00*/  ISETP.GE.AND P1, PT, R156, UR4, PT ;  /* 0x000000049c007c0c */ /* 0x000fe4000bf26270 */
[----:B------:R-:W-:Y:S01]  /*de10*/  ISETP.GE.AND P0, PT, R23, UR4, PT ;  /* 0x0000000417007c0c */ /* 0x000fe2000bf06270 */
[----:B------:R3:W-:Y:S01]  /*de20*/  @!P4 ST.E.64 desc[UR54][R8.64], R38 ;  /* 0x000000260800c985 */ /* 0x0007e2000c101b36 */
[----:B------:R-:W-:-:S02]  /*de30*/  @!P5 LEA.HI.X R11, R58, R7, R59, 0x2, P6 ;  /* 0x000000073a0bd211 */ /* 0x000fc400030f143b */
[-C--:B------:R-:W-:Y:S02]  /*de40*/  @!P3 LEA R12, P6, R25, R6.reuse, 0x2 ;  /* 0x00000006190cb211 */ /* 0x080fe400078c10ff */
[-C--:B------:R-:W-:Y:S01]  /*de50*/  @!P2 LEA R14, P4, R157, R6.reuse, 0x2 ;  /* 0x000000069d0ea211 */ /* 0x080fe200078810ff */
[----:B------:R3:W-:Y:S01]  /*de60*/  @!P5 ST.E.64 desc[UR54][R10.64], R36 ;  /* 0x000000240a00d985 */ /* 0x0007e2000c101b36 */
[-C--:B------:R-:W-:Y:S02]  /*de70*/  @!P3 LEA.HI.X R13, R25, R7.reuse, R43, 0x2, P6 ;  /* 0x00000007190db211 */ /* 0x080fe400030f142b */
[----:B------:R-:W-:Y:S02]  /*de80*/  @!P2 LEA.HI.X R15, R157, R7, R42, 0x2, P4 ;  /* 0x000000079d0fa211 */ /* 0x000fe400020f142a */
[-C--:B0-----:R-:W-:Y:S01]  /*de90*/  @!P1 LEA R4, P5, R156, R6.reuse, 0x2 ;  /* 0x000000069c049211 */ /* 0x081fe200078a10ff */
[----:B------:R3:W-:Y:S01]  /*dea0*/  @!P3 ST.E.64 desc[UR54][R12.64], R34 ;  /* 0x000000220c00b985 */ /* 0x0007e2000c101b36 */
[----:B-12---:R-:W-:-:S02]  /*deb0*/  @!P0 LEA R24, P6, R23, R6, 0x2 ;  /* 0x0000000617188211 */ /* 0x006fc400078c10ff */
[-C--:B------:R-:W-:Y:S01]  /*dec0*/  @!P1 LEA.HI.X R5, R156, R7.reuse, R30, 0x2, P5 ;  /* 0x000000079c059211 */ /* 0x080fe200028f141e */
[----:B------:R3:W-:Y:S01]  /*ded0*/  @!P2 ST.E.64 desc[UR54][R14.64], R32 ;  /* 0x000000200e00a985 */ /* 0x0007e2000c101b36 */
[----:B------:R-:W-:-:S03]  /*dee0*/  @!P0 LEA.HI.X R25, R23, R7, R27, 0x2, P6 ;  /* 0x0000000717198211 */ /* 0x000fc600030f141b */
[----:B------:R3:W-:Y:S04]  /*def0*/  @!P1 ST.E.64 desc[UR54][R4.64], R28 ;  /* 0x0000001c04009985 */ /* 0x0007e8000c101b36 */
[----:B------:R3:W-:Y:S01]  /*df00*/  @!P0 ST.E.64 desc[UR54][R24.64], R20 ;  /* 0x0000001418008985 */ /* 0x0007e2000c101b36 */
[----:B------:R-:W-:-:S13]  /*df10*/  ISETP.GE.AND P0, PT, R22, UR4, PT ;  /* 0x0000000416007c0c */ /* 0x000fda000bf06270 */
[----:B---3--:R-:W-:Y:S05]  /*df20*/  @P0 BRA `(.L_x_15647) ;  /* 0x0000000800b00947 */ /* 0x008fea0003800000 */
[----:B------:R-:W-:-:S04]  /*df30*/  LEA R4, P0, R22, R6, 0x2 ;  /* 0x0000000616047211 */ /* 0x000fc800078010ff */
[----:B------:R-:W-:-:S05]  /*df40*/  LEA.HI.X R5, R22, R7, R26, 0x2, P0 ;  /* 0x0000000716057211 */ /* 0x000fca00000f141a */
[----:B------:R0:W-:Y:S01]  /*df50*/  ST.E.64 desc[UR54][R4.64], R2 ;  /* 0x0000000204007985 */ /* 0x0001e2000c101b36 */
[----:B------:R-:W-:Y:S05]  /*df60*/  BRA `(.L_x_15647) ;  /* 0x0000000800a07947 */ /* 0x000fea0003800000 */
.L_x_15644:
        /* <DEDUP_REMOVED lines=18> */
[----:B------:R-:W-:-:S04]  /*e090*/  MOV R4, UR8 ;  /* 0x0000000800047c02 */ /* 0x000fc80008000f00 */
        /* <DEDUP_REMOVED lines=12> */
.L_x_15650:
        /* <DEDUP_REMOVED lines=56> */
.L_x_15652:
[----:B------:R-:W-:Y:S05]  /*e4e0*/  BSYNC B1 ;  /* 0x0000000000017941 */ /* 0x000fea0003800000 */
.L_x_15651:
[----:B------:R-:W-:-:S06]  /*e4f0*/  UISETP.GT.AND UP0, UPT, UR42, 0x1, UPT ;  /* 0x000000012a00788c */ /* 0x000fcc000bf04270 */
[----:B------:R-:W-:-:S13]  /*e500*/  PLOP3.LUT P0, PT, PT, PT, UP0, 0x80, 0x0 ;  /* 0x000000000000781c */ /* 0x000fda0003f0f008 */
[----:B------:R-:W-:Y:S05]  /*e510*/  @P0 BRA `(.L_x_15647) ;  /* 0x0000000400340947 */ /* 0x000fea0003800000 */
[----:B------:R-:W1:Y:S01]  /*e520*/  LDC R11, c[0x0][0xbe8] ;  /* 0x0002fa00ff0b7b82 */ /* 0x000e620000000800 */
[----:B------:R-:W-:Y:S01]  /*e530*/  SHF.R.S32.HI R6, RZ, 0x1f, R8 ;  /* 0x0000001fff067819 */ /* 0x000fe20000011408 */
[----:B------:R-:W-:Y:S01]  /*e540*/  ULDC.64 UR10, c[0x0][0xaa0] ;  /* 0x0002a800000a7ab9 */ /* 0x000fe20000000a00 */
[----:B------:R-:W-:Y:S01]  /*e550*/  SHF.R.S32.HI R13, RZ, 0x1f, R19 ;  /* 0x0000001fff0d7819 */ /* 0x000fe20000011413 */
[----:B------:R-:W-:Y:S01]  /*e560*/  UIMAD UR7, UR16, UR10, URZ ;  /* 0x0000000a100772a4 */ /* 0x000fe2000f8e023f */
[----:B------:R-:W-:Y:S01]  /*e570*/  LEA.HI R6, R6, R8, RZ, 0x3 ;  /* 0x0000000806067211 */ /* 0x000fe200078f18ff */
[----:B------:R-:W-:Y:S02]  /*e580*/  UIMAD.WIDE.U32 UR8, UR4, UR10, URZ ;  /* 0x0000000a040872a5 */ /* 0x000fe4000f8e003f */
[----:B------:R-:W-:Y:S01]  /*e590*/  UIMAD UR7, UR4, UR11, UR7 ;  /* 0x0000000b040772a4 */ /* 0x000fe2000f8e0207 */
[----:B------:R-:W-:Y:S02]  /*e5a0*/  SHF.R.S32.HI R6, RZ, 0x3, R6 ;  /* 0x00000003ff067819 */ /* 0x000fe40000011406 */
[----:B------:R-:W-:Y:S01]  /*e5b0*/  ULDC.64 UR10, c[0x0][0xae8] ;  /* 0x0002ba00000a7ab9 */ /* 0x000fe20000000a00 */
[----:B------:R-:W-:-:S02]  /*e5c0*/  UIADD3 UR9, UR9, UR7, URZ ;  /* 0x0000000709097290 */ /* 0x000fc4000fffe03f */
[----:B------:R-:W-:Y:S02]  /*e5d0*/  IMAD R2, R18, 0x30, R6 ;  /* 0x0000003012027824 */ /* 0x000fe400078e0206 */
[----:B------:R-:W-:Y:S01]  /*e5e0*/  UIMAD.WIDE.U32 UR8, UR39, UR10, UR8 ;  /* 0x0000000a270872a5 */ /* 0x000fe2000f8e0008 */
[----:B------:R-:W-:Y:S02]  /*e5f0*/  VIADD R30, R6, UR40 ;  /* 0x00000028061e7c36 */ /* 0x000fe40008000000 */
[----:B0-----:R-:W-:Y:S01]  /*e600*/  VIADD R4, R2, UR40 ;  /* 0x0000002802047c36 */ /* 0x001fe20008000000 */
[----:B------:R-:W-:-:S03]  /*e610*/  UIMAD UR9, UR39, UR11, UR9 ;  /* 0x0000000b270972a4 */ /* 0x000fc6000f8e0209 */
[----:B------:R-:W-:Y:S01]  /*e620*/  ULDC.64 UR10, c[0x0][0xaf0] ;  /* 0x0002bc00000a7ab9 */ /* 0x000fe20000000a00 */
[----:B-1----:R-:W-:Y:S01]  /*e630*/  ISETP.NE.AND P0, PT, R11, 0x1, PT ;  /* 0x000000010b00780c */ /* 0x002fe20003f05270 */
[----:B------:R-:W-:Y:S01]  /*e640*/  UIMAD UR38, UR38, UR10, URZ ;  /* 0x0000000a262672a4 */ /* 0x000fe2000f8e023f */
[----:B------:R-:W-:Y:S01]  /*e650*/  MOV R5, R4 ;  /* 0x0000000400057202 */ /* 0x000fe20000000f00 */
        /* <DEDUP_REMOVED lines=27> */
[----:B-----5:R-:W-:Y:S02]  /*e810*/  IMAD R11, R0, R11, RZ ;  /* 0x0000000b000b7224 */ /* 0x020fe400078e02ff */
[----:B------:R-:W-:Y:S01]  /*e820*/  VIADD R0, R30, 0x30 ;  /* 0x000000301e007836 */ /* 0x000fe20000000000 */
        /* <DEDUP_REMOVED lines=28> */
.L_x_15647:
[----:B------:R-:W-:Y:S05]  /*e9f0*/  BSYNC B0 ;  /* 0x0000000000007941 */ /* 0x000fea0003800000 */
.L_x_15643:
[----:B------:R-:W-:Y:S02]  /*ea00*/  ULDC UR4, c[0x0][0xc3c] ;  /* 0x00030f0000047ab9 */ /* 0x000fe40000000800 */
[----:B------:R-:W-:-:S13]  /*ea10*/  ISETP.GE.AND P0, PT, R31, UR4, PT ;  /* 0x000000041f007c0c */ /* 0x000fda000bf06270 */
[----:B------:R-:W-:Y:S05]  /*ea20*/  @!P0 BRA `(.L_x_15653) ;  /* 0xffffff2000f48947 */ /* 0x000fea000383ffff */
[----:B------:R-:W-:Y:S05]  /*ea30*/  EXIT ;  /* 0x000000000000794d */ /* 0x000fea0003800000 */
.L_x_15600:
        /* <DEDUP_REMOVED lines=63> */
.L_x_15657:
        /* <DEDUP_REMOVED lines=35> */
.L_x_15655:
[----:B------:R-:W-:-:S05]  /*f060*/  IADD3 R10, -R10, R9, RZ ;  /* 0x000000090a0a7210 */ /* 0x000fca0007ffe1ff */
        /* <DEDUP_REMOVED lines=16> */
.L_x_15658:
        /* <DEDUP_REMOVED lines=30> */
[----:B------:R-:W-:-:S05]  /*f350*/  @P0 IADD3 R2, R2, 0x1, RZ ;  /* 0x0000000102020810 */ /* 0x000fca0007ffe0ff */
        /* <DEDUP_REMOVED lines=13> */
[----:B------:R-:W-:Y:S01]  /*f430*/  IMAD R3, R2, R8, R3 ;  /* 0x0000000802037224 */ /* 0x000fe200078e0203 */
[----:B------:R-:W-:-:S04]  /*f440*/  IADD3 R8, -R12, RZ, RZ ;  /* 0x000000ff0c087210 */ /* 0x000fc80007ffe1ff */
        /* <DEDUP_REMOVED lines=17> */
.L_x_15659:
        /* <DEDUP_REMOVED lines=31> */
[----:B------:R-:W-:-:S03]  /*f750*/  IMAD.MOV R2, RZ, RZ, -R2 ;  /* 0x000000ffff027224 */ /* 0x000fc600078e0a02 */
[----:B------:R-:W-:Y:S01]  /*f760*/  IADD3 R3, -R9, RZ, RZ ;  /* 0x000000ff09037210 */ /* 0x000fe20007ffe1ff */
        /* <DEDUP_REMOVED lines=31> */
.L_x_15660:
[----:B01----:R-:W-:-:S05]  /*f960*/  LOP3.LUT R3, RZ, R2, RZ, 0x33, !PT ;  /* 0x00000002ff037212 */ /* 0x003fca00078e33ff */
[----:B------:R-:W-:-:S05]  /*f970*/  IMAD.IADD R2, R6, 0x1, R3 ;  /* 0x0000000106027824 */ /* 0x000fca00078e0203 */
[----:B------:R1:W-:Y:S01]  /*f980*/  STL [R1+0x24], R2 ;  /* 0x0000240201007387 */ /* 0x0003e20000100800 */
[----:B------:R-:W-:Y:S05]  /*f990*/  BRA `(.L_x_15661) ;  /* 0x0000000000107947 */ /* 0x000fea0003800000 */
.L_x_15656:
[----:B------:R0:W-:Y:S01]  /*f9a0*/  STL [R1+0x20], R8 ;  /* 0x0000200801007387 */ /* 0x0001e20000100800 */
[----:B------:R-:W-:-:S03]  /*f9b0*/  ULDC UR40, c[0x0][0xc3c] ;  /* 0x00030f0000287ab9 */ /* 0x000fc60000000800 */
[----:B------:R0:W-:Y:S04]  /*f9c0*/  STL [R1+0x24], RZ ;  /* 0x000024ff01007387 */ /* 0x0001e80000100800 */
[----:B------:R0:W-:Y:S02]  /*f9d0*/  STL [R1+0x28], RZ ;  /* 0x000028ff01007387 */ /* 0x0001e40000100800 */
.L_x_15661:
[----:B------:R-:W2:Y:S04]  /*f9e0*/  LDL R4, [R1+0x20] ;  /* 0x0000200001047983 */ /* 0x000ea80000100800 */
[----:B------:R-:W2:Y:S04]  /*f9f0*/  LDL R5, [R1+0x24] ;  /* 0x0000240001057983 */ /* 0x000ea80000100800 */
[----:B------:R-:W2:Y:S01]  /*fa00*/  LDL R6, [R1+0x28] ;  /* 0x0000280001067983 */ /* 0x000ea20000100800 */
[----:B------:R-:W-:Y:S02]  /*fa10*/  ISETP.NE.AND P0, PT, R0, RZ, PT ;  /* 0x000000ff0000720c */ /* 0x000fe40003f05270 */
[----:B-1----:R-:W-:-:S11]  /*fa20*/  MOV R2, UR40 ;  /* 0x0000002800027c02 */ /* 0x002fd60008000f00 */
[----:B------:R-:W1:Y:S01]  /*fa30*/  @!P0 S2R R3, SR_CgaCtaId ;  /* 0x0000000000038919 */ /* 0x000e620000008800 */
[----:B------:R-:W-:Y:S01]  /*fa40*/  @!P0 MOV R0, 0x400 ;  /* 0x0000040000008802 */ /* 0x000fe20000000f00 */
[----:B------:R-:W-:-:S03]  /*fa50*/  @!P0 IMAD.MOV.U32 R7, RZ, RZ, R2 ;  /* 0x000000ffff078224 */ /* 0x000fc600078e0002 */
[----:B-1----:R-:W-:-:S05]  /*fa60*/  @!P0 LEA R0, R3, R0, 0x18 ;  /* 0x0000000003008211 */ /* 0x002fca00078ec0ff */
[----:B--2---:R1:W-:Y:S01]  /*fa70*/  @!P0 STS.128 [R0+0x132d0], R4 ;  /* 0x0132d00400008388 */ /* 0x0043e20000000c00 */
[----:B------:R-:W-:Y:S06]  /*fa80*/  BAR.ARV 0x5, 0x200 ;  /* 0x0148000000007b1d */ /* 0x000fec0000002000 */
.L_x_15654:
[----:B-1----:R-:W-:Y:S01]  /*fa90*/  IMAD.MOV.U32 R0, RZ, RZ, 0x1 ;  /* 0x00000001ff007424 */ /* 0x002fe200078e00ff */
[----:B------:R-:W-:Y:S01]  /*faa0*/  ULDC UR4, c[0x0][0xc3c] ;  /* 0x00030f0000047ab9 */ /* 0x000fe20000000800 */
[----:B------:R1:W-:Y:S01]  /*fab0*/  STL [R1], RZ ;  /* 0x000000ff01007387 */ /* 0x0003e20000100800 */
[----:B------:R-:W-:-:S03]  /*fac0*/  UISETP.GE.AND UP0, UPT, UR40, UR4, UPT ;  /* 0x000000042800728c */ /* 0x000fc6000bf06270 */
[----:B------:R1:W-:Y:S03]  /*fad0*/  STL [R1+0xc], R0 ;  /* 0x00000c0001007387 */ /* 0x0003e60000100800 */
[----:B------:R-:W-:Y:S01]  /*fae0*/  PLOP3.LUT P0, PT, PT, PT, UP0, 0x80, 0x0 ;  /* 0x000000000000781c */ /* 0x000fe20003f0f008 */
[----:B------:R1:W-:-:S12]  /*faf0*/  STL [R1+0x40], RZ ;  /* 0x000040ff01007387 */ /* 0x0003d80000100800 */
[----:B-1----:R-:W-:Y:S05]  /*fb00*/  @P0 BRA `(.L_x_15662) ;  /* 0x0000006000380947 */ /* 0x002fea0003800000 */
[----:B------:R-:W1:Y:S01]  /*fb10*/  S2R R9, SR_TID.X ;  /* 0x0000000000097919 */ /* 0x000e620000002100 */
[----:B------:R-:W2:Y:S01]  /*fb20*/  S2UR UR4, SR_CgaCtaId ;  /* 0x00000000000479c3 */ /* 0x000ea20000008800 */
[----:B------:R-:W-:Y:S01]  /*fb30*/  MOV R16, 0x400 ;  /* 0x0000040000107802 */ /* 0x000fe20000000f00 */
[----:B------:R-:W-:Y:S01]  /*fb40*/  ULOP3.LUT UR44, UR36, 0x2, URZ, 0xfc, !UPT ;  /* 0x00000002242c7892 */ /* 0x000fe2000f8efc3f */
[----:B------:R3:W-:Y:S01]  /*fb50*/  STL [R1+0x40], RZ ;  /* 0x000040ff01007387 */ /* 0x0007e20000100800 */
[----:B------:R-:W-:Y:S01]  /*fb60*/  ULOP3.LUT UR45, UR36, 0x1, URZ, 0xfc, !UPT ;  /* 0x00000001242d7892 */ /* 0x000fe2000f8efc3f */
[----:B------:R-:W-:Y:S01]  /*fb70*/  ULDC UR46, c[0x0][0xc] ;  /* 0x00000300002e7ab9 */ /* 0x000fe20000000800 */
[C---:B-1----:R-:W-:Y:S01]  /*fb80*/  IMAD.SHL.U32 R23, R9.reuse, 0x40, RZ ;  /* 0x0000004009177824 */ /* 0x042fe200078e00ff */
[--C-:B------:R-:W-:Y:S01]  /*fb90*/  SHF.R.U32.HI R0, RZ, 0x1, R9.reuse ;  /* 0x00000001ff007819 */ /* 0x100fe20000011609 */
[C---:B------:R-:W-:Y:S02]  /*fba0*/  IMAD.SHL.U32 R2, R9.reuse, 0x20, RZ ;  /* 0x0000002009027824 */ /* 0x040fe400078e00ff */
[----:B0-----:R-:W-:Y:S01]  /*fbb0*/  IMAD.SHL.U32 R4, R9, 0x8, RZ ;  /* 0x0000000809047824 */ /* 0x001fe200078e00ff */
[----:B------:R-:W-:Y:S01]  /*fbc0*/  LOP3.LUT R3, R23, 0x180, RZ, 0xc0, !PT ;  /* 0x0000018017037812 */ /* 0x000fe200078ec0ff */
[C---:B------:R-:W-:Y:S01]  /*fbd0*/  IMAD.SHL.U32 R8, R9.reuse, 0x4, RZ ;  /* 0x0000000409087824 */ /* 0x040fe200078e00ff */
[----:B------:R-:W-:Y:S01]  /*fbe0*/  LOP3.LUT R5, R2, 0x80, RZ, 0xc0, !PT ;  /* 0x0000008002057812 */ /* 0x000fe200078ec0ff */
[----:B------:R-:W-:Y:S01]  /*fbf0*/  IMAD.SHL.U32 R6, R9, 0x2, RZ ;  /* 0x0000000209067824 */ /* 0x000fe200078e00ff */
        /* <DEDUP_REMOVED lines=11> */
[----:B------:R-:W-:Y:S01]  /*fcb0*/  LOP3.LUT R22, R22, R5, RZ, 0xfc, !PT ;  /* 0x0000000516167212 */ /* 0x000fe200078efcff */
[----:B--2---:R-:W-:Y:S01]  /*fcc0*/  IMAD.U32 R5, RZ, RZ, UR4 ;  /* 0x00000004ff057e24 */ /* 0x004fe2000f8e00ff */
[----:B------:R-:W-:Y:S02]  /*fcd0*/  SHF.R.U32.HI R4, RZ, 0x2, R9 ;  /* 0x00000002ff047819 */ /* 0x000fe40000011609 */
[----:B------:R-:W-:Y:S01]  /*fce0*/  LOP3.LUT R3, R3, 0x30, R6, 0x78, !PT ;  /* 0x0000003003037812 */ /* 0x000fe200078e7806 */
[----:B------:R-:W-:Y:S01]  /*fcf0*/  IMAD.MOV.U32 R6, RZ, RZ, 0x1 ;  /* 0x00000001ff067424 */ /* 0x000fe200078e00ff */
[----:B------:R-:W-:-:S02]  /*fd00*/  LOP3.LUT R4, R4, 0x60, R2, 0xf8, !PT ;  /* 0x0000006004047812 */ /* 0x000fc400078ef802 */
[----:B------:R-:W-:Y:S02]  /*fd10*/  LEA R16, R5, R16, 0x18 ;  /* 0x0000001005107211 */ /* 0x000fe400078ec0ff */
[----:B------:R-:W-:Y:S01]  /*fd20*/  LOP3.LUT R2, R3, 0x640, R0, 0xf8, !PT ;  /* 0x0000064003027812 */ /* 0x000fe200078ef800 */
[----:B------:R3:W-:Y:S01]  /*fd30*/  STL [R1+0xc], R6 ;  /* 0x00000c0601007387 */ /* 0x0007e20000100800 */
[----:B------:R-:W-:-:S03]  /*fd40*/  LOP3.LUT R3, R4, 0x80, RZ, 0xfc, !PT ;  /* 0x0000008004037812 */ /* 0x000fc600078efcff */
[----:B------:R-:W-:Y:S01]  /*fd50*/  IMAD.IADD R0, R16, 0x1, R2 ;  /* 0x0000000110007824 */ /* 0x000fe200078e0202 */
[----:B------:R3:W-:Y:S04]  /*fd60*/  STL [R1+0x30], R5 ;  /* 0x0000300501007387 */ /* 0x0007e80000100800 */
[----:B------:R3:W-:Y:S04]  /*fd70*/  STL [R1], RZ ;  /* 0x000000ff01007387 */ /* 0x0007e80000100800 */
[----:B------:R3:W-:Y:S04]  /*fd80*/  STL [R1+0x34], R2 ;  /* 0x0000340201007387 */ /* 0x0007e80000100800 */
[----:B------:R3:W-:Y:S02]  /*fd90*/  STL [R1+0x3c], R0 ;  /* 0x00003c0001007387 */ /* 0x0007e40000100800 */
.L_x_15738:
[----:B------:R-:W-:Y:S01]  /*fda0*/  ULDC.64 UR4, c[0x0][0xc88] ;  /* 0x0003220000047ab9 */ /* 0x000fe20000000a00 */
[----:B------:R-:W-:Y:S01]  /*fdb0*/  ULDC.64 UR8, c[0x0][0xa28] ;  /* 0x00028a0000087ab9 */ /* 0x000fe20000000a00 */
[----:B------:R-:W-:Y:S01]  /*fdc0*/  UIMAD.WIDE UR4, UR40, 0x4, UR4 ;  /* 0x00000004280478a5 */ /* 0x000fe2000f8e0204 */
[----:B------:R-:W-:-:S05]  /*fdd0*/  ULDC.64 UR6, c[0x0][0xa00] ;  /* 0x0002800000067ab9 */ /* 0x000fca0000000a00 */
[----:B--23--:R-:W-:Y:S01]  /*fde0*/  IMAD.U32 R2, RZ, RZ, UR4 ;  /* 0x00000004ff027e24 */ /* 0x00cfe2000f8e00ff */
[----:B------:R-:W-:-:S05]  /*fdf0*/  MOV R3, UR5 ;  /* 0x0000000500037c02 */ /* 0x000fca0008000f00 */
[----:B------:R-:W2:Y:S01]  /*fe00*/  LDG.E R2, desc[UR54][R2.64] ;  /* 0x0000003602027981 */ /* 0x000ea2000c1e1900 */
[----:B------:R-:W-:Y:S02]  /*fe10*/  UISETP.NE.U32.AND UP0, UPT, UR8, URZ, UPT ;  /* 0x0000003f0800728c */ /* 0x000fe4000bf05070 */
[----:B------:R-:W-:Y:S02]  /*fe20*/  UISETP.NE.U32.AND UP1, UPT, UR6, URZ, UPT ;  /* 0x0000003f0600728c */ /* 0x000fe4000bf25070 */
[----:B------:R-:W-:Y:S02]  /*fe30*/  UISETP.NE.AND.EX UP0, UPT, UR9, URZ, UPT, UP0 ;  /* 0x0000003f0900728c */ /* 0x000fe4000bf05300 */
[----:B------:R-:W-:-:S04]  /*fe40*/  UISETP.NE.AND.EX UP2, UPT, UR7, URZ, UPT, UP1 ;  /* 0x0000003f0700728c */ /* 0x000fc8000bf45310 */
[----:B------:R-:W-:Y:S01]  /*fe50*/  PLOP3.LUT P0, PT, PT, PT, UP0, 0x80, 0x0 ;  /* 0x000000000000781c */ /* 0x000fe20003f0f008 */
[----:B-----5:R-:W-:Y:S01]  /*fe60*/  IMAD.MOV.U32 R24, RZ, RZ, RZ ;  /* 0x000000ffff187224 */ /* 0x020fe200078e00ff */
[----:B------:R-:W-:Y:S01]  /*fe70*/  PLOP3.LUT P1, PT, PT, PT, UP2, 0x80, 0x0 ;  /* 0x000000000000781c */ /* 0x000fe20003f2f028 */
[----:B------:R-:W-:Y:S01]  /*fe80*/  UMOV UR37, URZ ;  /* 0x0000003f00257c82 */ /* 0x000fe20008000000 */
[----:B--2---:R-:W-:Y:S01]  /*fe90*/  R2UR UR42, R2 ;  /* 0x00000000022a72ca */ /* 0x004fe200000e0000 */
[----:B------:R-:W-:-:S12]  /*fea0*/  UP2UR UR43, UPR, URZ, 0x4 ;  /* 0x000000043f2b7883 */ /* 0x000fd80008000000 */
        /* <DEDUP_REMOVED lines=9> */
[----:B0-----:R-:W-:-:S03]  /*ff40*/  IMAD.U32 R4, RZ, RZ, UR4 ;  /* 0x00000004ff047e24 */ /* 0x001fc6000f8e00ff */
[----:B------:R-:W-:Y:S01]  /*ff50*/  IMAD.U32 R5, RZ, RZ, UR5 ;  /* 0x00000005ff057e24 */ /* 0x000fe2000f8e00ff */
[----:B------:R-:W-:Y:S01]  /*ff60*/  ULDC.64 UR4, c[0x0][0xa18] ;  /* 0x0002860000047ab9 */ /* 0x000fe20000000a00 */
[----:B------:R-:W2:Y:S01]  /*ff70*/  @P1 LDG.E R0, desc[UR54][R2.64] ;  /* 0x0000003602001981 */ /* 0x000ea2000c1e1900 */
[----:B------:R-:W-:-:S03]  /*ff80*/  UISETP.NE.U32.AND UP0, UPT, UR4, URZ, UPT ;  /* 0x0000003f0400728c */ /* 0x000fc6000bf05070 */
[----:B------:R0:W3:Y:S01]  /*ff90*/  @P0 LDG.E R24, desc[UR54][R4.64] ;  /* 0x0000003604180981 */ /* 0x0000e2000c1e1900 */
[----:B------:R-:W-:-:S06]  /*ffa0*/  UISETP.NE.AND.EX UP0, UPT, UR5, URZ, UPT, UP0 ;  /* 0x0000003f0500728c */ /* 0x000fcc000bf05300 */
[----:B------:R-:W-:Y:S01]  /*ffb0*/  PLOP3.LUT P1, PT, PT, PT, UP0, 0x80, 0x0 ;  /* 0x000000000000781c */ /* 0x000fe20003f2f008 */
[----:B0-----:R-:W0:Y:S04]  /*ffc0*/  LDC.64 R4, c[0x0][0x418] ;  /* 0x00010600ff047b82 */ /* 0x001e280000000a00 */
[----:B------:R-:W-:-:S04]  /*ffd0*/  @UP0 UIADD3 UR4, UP1, UR38, UR4, URZ ;  /* 0x0000000426040290 */ /* 0x000fc8000ff3e03f */
[----:B------:R-:W-:Y:S02]  /*ffe0*/  @UP0 UIADD3.X UR5, UR39, UR5, URZ, UP1, !UPT ;  /* 0x0000000527050290 */ /* 0x000fe40008ffe43f */
[----:B------:R-:W-:-:S04]  /*fff0*/  IMAD.U32 R6, RZ, RZ, UR4 ;  /* 0x00000004ff067e24 */ /* 0x000fc8000f8e00ff */
[----:B------:R-:W-:-:S05]  /*10000*/  IMAD.U32 R7, RZ, RZ, UR5 ;  /* 0x00000005ff077e24 */ /* 0x000fca000f8e00ff */
[----:B------:R1:W5:Y:S01]  /*10010*/  @P1 LDG.E R25, desc[UR54][R6.64] ;  /* 0x0000003606191981 */ /* 0x000362000c1e1900 */
[----:B------:R-:W-:Y:S02]  /*10020*/  PLOP3.LUT P2, PT, PT, PT, UP2, 0x80, 0x0 ;  /* 0x000000000000781c */ /* 0x000fe40003f4f028 */
[----:B0-----:R-:W-:-:S04]  /*10030*/  ISETP.NE.U32.AND P0, PT, R4, RZ, PT ;  /* 0x000000ff0400720c */ /* 0x001fc80003f05070 */
[----:B------:R-:W-:Y:S02]  /*10040*/  ISETP.NE.AND.EX P0, PT, R5, RZ, PT, P0 ;  /* 0x000000ff0500720c */ /* 0x000fe40003f05300 */
[----:B------:R-:W0:Y:S05]  /*10050*/  LDC R5, c[0x0][0x2f0] ;  /* 0x0000bc00ff057b82 */ /* 0x000e2a0000000800 */
[----:B--2---:R-:W-:-:S03]  /*10060*/  @P2 R2UR UR37, R0 ;  /* 0x00000000002522ca */ /* 0x004fc600000e0000 */
[----:B------:R-:W2:Y:S01]  /*10070*/  LDC R0, c[0x0][0x424] ;  /* 0x00010900ff007b82 */ /* 0x000ea20000000800 */
[----:B---3--:R1:W-:Y:S01]  /*10080*/  STL [R1+0x14], R24 ;  /* 0x0000141801007387 */ /* 0x0083e20000100800 */
[----:B0-----:R-:W-:Y:S10]  /*10090*/  @P1 BRA `(.L_x_15663) ;  /* 0x00000000001c1947 */ /* 0x001ff40003800000 */
[----:B------:R-:W-:Y:S01]  /*100a0*/  UISETP.NE.AND UP0, UPT, UR43, URZ, UPT ;  /* 0x0000003f2b00728c */ /* 0x000fe2000bf05270 */
[----:B-----5:R-:W0:Y:S05]  /*100b0*/  LDC R25, c[0x0][0x288] ;  /* 0x0000a200ff197b82 */ /* 0x020e2a0000000800 */
[----:B------:R-:W-:-:S13]  /*100c0*/  PLOP3.LUT P1, PT, PT, PT, UP0, 0x40, 0x0 ;  /* 0x000000000000781c */ /* 0x000fda0003f2e808 */
[----:B------:R-:W-:Y:S05]  /*100d0*/  @P1 BRA `(.L_x_15663) ;  /* 0x00000000000c1947 */ /* 0x000fea0003800000 */
[----:B------:R-:W3:Y:S04]  /*100e0*/  LDG.E R4, desc[UR54][R2.64] ;  /* 0x0000003602047981 */ /* 0x000ee8000c1e1900 */
[----:B0-----:R-:W3:Y:S02]  /*100f0*/  LDG.E R25, desc[UR54][R2.64+0x4] ;  /* 0x0000043602197981 */ /* 0x001ee4000c1e1900 */
[----:B---3--:R-:W-:-:S07]  /*10100*/  IMAD.IADD R25, R25, 0x1, -R4 ;  /* 0x0000000119197824 */ /* 0x008fce00078e0a04 */
.L_x_15663:
[----:B------:R-:W-:Y:S01]  /*10110*/  IMAD.U32 R4, RZ, RZ, UR42 ;  /* 0x0000002aff047e24 */ /* 0x000fe2000f8e00ff */
[----:B------:R-:W-:Y:S01]  /*10120*/  ULDC.64 UR4, c[0x0][0xa20] ;  /* 0x0002880000047ab9 */ /* 0x000fe20000000a00 */
[----:B--2---:R-:W-:Y:S02]  /*10130*/  SEL R0, R0, 0x1, P0 ;  /* 0x0000000100007807 */ /* 0x004fe40000000000 */
[----:B------:R-:W-:Y:S01]  /*10140*/  ISETP.NE.U32.AND P1, PT, RZ, UR4, PT ;  /* 0x00000004ff007c0c */ /* 0x000fe2000bf25070 */
[----:B------:R2:W-:Y:S02]  /*10150*/  STL [R1+0x8], R4 ;  /* 0x0000080401007387 */ /* 0x0005e40000100800 */
        /* <DEDUP_REMOVED lines=9> */
.L_x_15664:
[----:B------:R-:W-:Y:S02]  /*101f0*/  ULDC.64 UR4, c[0x0][0xa08] ;  /* 0x0002820000047ab9 */ /* 0x000fe40000000a00 */
[----:B------:R-:W-:-:S04]  /*10200*/  ISETP.NE.U32.AND P0, PT, RZ, UR4, PT ;  /* 0x00000004ff007c0c */ /* 0x000fc8000bf05070 */
[----:B------:R-:W-:-:S13]  /*10210*/  ISETP.NE.AND.EX P0, PT, RZ, UR5, PT, P0 ;  /* 0x00000005ff007c0c */ /* 0x000fda000bf05300 */
[----:B------:R-:W-:Y:S05]  /*10220*/  @!P0 BRA `(.L_x_15665) ;  /* 0x0000000000148947 */ /* 0x000fea0003800000 */
[----:B------:R-:W3:Y:S02]  /*10230*/  LDC.64 R2, c[0x0][0xa08] ;  /* 0x00028200ff027b82 */ /* 0x000ee40000000a00 */
[----:B---3--:R-:W-:-:S05]  /*10240*/  IMAD.WIDE R2, R4, 0x4, R2 ;  /* 0x0000000404027825 */ /* 0x008fca00078e0202 */
[----:B------:R-:W3:Y:S04]  /*10250*/  LDG.E R18, desc[UR54][R2.64] ;  /* 0x0000003602127981 */ /* 0x000ee8000c1e1900 */
[----:B------:R-:W3:Y:S02]  /*10260*/  LDG.E R5, desc[UR54][R2.64+0x4] ;  /* 0x0000043602057981 */ /* 0x000ee4000c1e1900 */
[----:B---3--:R-:W-:-:S07]  /*10270*/  IMAD.IADD R18, R5, 0x1, -R18 ;  /* 0x0000000105127824 */ /* 0x008fce00078e0a12 */
.L_x_15665:
[----:B------:R-:W4:Y:S01]  /*10280*/  LDL R0, [R1+0x24] ;  /* 0x0000240001007983 */ /* 0x000f220000100800 */
[----:B---3--:R-:W3:Y:S03]  /*10290*/  LDC R2, c[0x0][0x448] ;  /* 0x00011200ff027b82 */ /* 0x008ee60000000800 */
[----:B------:R-:W2:Y:S04]  /*102a0*/  LDL.LU R19, [R1+0x10] ;  /* 0x0000100001137983 */ /* 0x000ea80000300800 */
[----:B------:R-:W2:Y:S01]  /*102b0*/  LDL R17, [R1+0x28] ;  /* 0x0000280001117983 */ /* 0x000ea20000100800 */
[----:B---3--:R-:W-:-:S13]  /*102c0*/  ISETP.NE.AND P0, PT, R2, 0x1, PT ;  /* 0x000000010200780c */ /* 0x008fda0003f05270 */
[----:B------:R-:W3:Y:S08]  /*102d0*/  @P0 LDC R3, c[0x0][0x44c] ;  /* 0x00011300ff030b82 */ /* 0x000ef00000000800 */
[----:B------:R-:W0:Y:S01]  /*102e0*/  @P0 LDC R2, c[0x0][0x450] ;  /* 0x00011400ff020b82 */ /* 0x000e220000000800 */
[----:B-----5:R-:W-:Y:S02]  /*102f0*/  IMAD.IADD R18, R18, 0x1, -R24 ;  /* 0x0000000112127824 */ /* 0x020fe400078e0a18 */
[----:B----4-:R-:W-:-:S05]  /*10300*/  IMAD R0, R0, 0xc0, RZ ;  /* 0x000000c000007824 */ /* 0x010fca00078e02ff */
[----:B------:R-:W-:-:S05]  /*10310*/  IADD3 R0, R0, 0xbf, RZ ;  /* 0x000000bf00007810 */ /* 0x000fca0007ffe0ff */
[----:B---3--:R-:W-:-:S05]  /*10320*/  @P0 IMAD.HI.U32 R3, R0, R3, RZ ;  /* 0x0000000300030227 */ /* 0x008fca00078e00ff */
[----:B0-----:R-:W-:Y:S02]  /*10330*/  @P0 SHF.R.U32.HI R0, RZ, R2, R3 ;  /* 0x00000002ff000219 */ /* 0x001fe40000011603 */
[----:B------:R-:W-:-:S05]  /*10340*/  IADD3 R3, R18, 0xa0, -R25 ;  /* 0x000000a012037810 */ /* 0x000fca0007ffe819 */
[----:B------:R-:W-:-:S04]  /*10350*/  IMAD.IADD R0, R3, 0x1, R0 ;  /* 0x0000000103007824 */ /* 0x000fc800078e0200 */
[----:B------:R-:W-:-:S04]  /*10360*/  IMAD.HI R2, R0, 0x66666667, RZ ;  /* 0x6666666700027827 */ /* 0x000fc800078e02ff */
[----:B------:R-:W-:Y:S01]  /*10370*/  VIADD R0, R18, 0x9f ;  /* 0x0000009f12007836 */ /* 0x000fe20000000000 */
[----:B------:R-:W-:-:S03]  /*10380*/  SHF.R.U32.HI R3, RZ, 0x1f, R2 ;  /* 0x0000001fff037819 */ /* 0x000fc60000011602 */
[----:B------:R-:W-:Y:S01]  /*10390*/  IMAD.HI R0, R0, 0x66666667, RZ ;  /* 0x6666666700007827 */ /* 0x000fe200078e02ff */
[----:B--2---:R-:W-:Y:S02]  /*103a0*/  LOP3.LUT R19, R19, 0xffffffdf, RZ, 0xc0, !PT ;  /* 0xffffffdf13137812 */ /* 0x004fe400078ec0ff */
[----:B------:R-:W-:Y:S02]  /*103b0*/  LEA.HI.SX32 R5, R2, R3, 0x1a ;  /* 0x0000000302057211 */ /* 0x000fe400078fd2ff */
[----:B------:R-:W-:Y:S02]  /*103c0*/  SHF.R.U32.HI R3, RZ, 0x1f, R0 ;  /* 0x0000001fff037819 */ /* 0x000fe40000011600 */
[----:B------:R-:W-:Y:S02]  /*103d0*/  @P0 LOP3.LUT R19, R19, 0x20, RZ, 0xfc, !PT ;  /* 0x0000002013130812 */ /* 0x000fe400078efcff */
[----:B------:R-:W-:-:S03]  /*103e0*/  LEA.HI.SX32 R0, R0, R3, 0x1a ;  /* 0x0000000300007211 */ /* 0x000fc600078fd2ff */
[----:B------:R0:W-:Y:S01]  /*103f0*/  STL [R1+0x10], R19 ;  /* 0x0000101301007387 */ /* 0x0001e20000100800 */
[----:B------:R-:W-:-:S04]  /*10400*/  VIMNMX R0, R0, R5, PT ;  /* 0x0000000500007248 */ /* 0x000fc80003fe0100 */
[----:B------:R-:W-:Y:S02]  /*10410*/  ISETP.GE.AND P0, PT, R0, 0x1, PT ;  /* 0x000000010000780c */ /* 0x000fe40003f06270 */
[C---:B------:R-:W-:Y:S02]  /*10420*/  LOP3.LUT R2, R17.reuse, 0xff000000, RZ, 0xc0, !PT ;  /* 0xff00000011027812 */ /* 0x040fe400078ec0ff */
[----:B------:R-:W-:Y:S02]  /*10430*/  LOP3.LUT R3, R17, 0xff0000, RZ, 0xc0, !PT ;  /* 0x00ff000011037812 */ /* 0x000fe400078ec0ff */
[----:B------:R-:W-:-:S04]  /*10440*/  SHF.R.U32.HI R2, RZ, 0x8, R2 ;  /* 0x00000008ff027819 */ /* 0x000fc80000011602 */
[----:B------:R-:W-:Y:S01]  /*10450*/  LEA.HI R4, R3, R2, RZ, 0x10 ;  /* 0x0000000203047211 */ /* 0x000fe200078f80ff */
[----:B------:R-:W-:Y:S02]  /*10460*/  IMAD.MOV.U32 R3, RZ, RZ, RZ ;  /* 0x000000ffff037224 */ /* 0x000fe400078e00ff */
[----:B0-----:R-:W-:Y:S05]  /*10470*/  @!P0 BRA `(.L_x_15666) ;  /* 0x0000000000748947 */ /* 0x001fea0003800000 */
[----:B------:R-:W-:-:S04]  /*10480*/  SHF.R.U32.HI R5, RZ, 0x10, R4 ;  /* 0x00000010ff057819 */ /* 0x000fc80000011604 */
[----:B------:R-:W-:-:S13]  /*10490*/  ISETP.NE.AND P0, PT, R5, RZ, PT ;  /* 0x000000ff0500720c */ /* 0x000fda0003f05270 */
[----:B------:R-:W1:Y:S02]  /*104a0*/  @!P0 LDC R5, c[0x0][0x9f0] ;  /* 0x00027c00ff058b82 */ /* 0x000e640000000800 */
[----:B-1----:R-:W-:Y:S02]  /*104b0*/  IABS R7, R5 ;  /* 0x0000000500077213 */ /* 0x002fe40000000000 */
        /* <DEDUP_REMOVED lines=25> */
.L_x_15666:
[----:B------:R-:W-:Y:S01]  /*10650*/  LOP3.LUT R4, R4, 0xff, RZ, 0xc0, !PT ;  /* 0x000000ff04047812 */ /* 0x000fe200078ec0ff */
[----:B------:R-:W-:Y:S04]  /*10660*/  BSSY B7, `(.L_x_15667) ;  /* 0x0000446000077945 */ /* 0x000fe80003800000 */
[----:B------:R-:W-:-:S05]  /*10670*/  IMAD R2, R4, R3, RZ ;  /* 0x0000000304027224 */ /* 0x000fca00078e02ff */
        /* <DEDUP_REMOVED lines=18> */
[----:B-1----:R-:W0:Y:S01]  /*107a0*/  POPC R7, R4 ;  /* 0x0000000400077309 */ /* 0x002e220000000000 */
[----:B--2---:R-:W0:Y:S02]  /*107b0*/  SHFL.IDX PT, R0, R3, R0, 0x1f ;  /* 0x00001f0003007589 */ /* 0x004e2400000e0000 */
[----:B0-----:R-:W-:-:S05]  /*107c0*/  IADD3 R0, R0, UR46, R7 ;  /* 0x0000002e00007c10 */ /* 0x001fca000fffe007 */
[----:B------:R2:W-:Y:S01]  /*107d0*/  STL [R1+0x20], R0 ;  /* 0x0000200001007387 */ /* 0x0005e20000100800 */
[----:B------:R-:W-:Y:S05]  /*107e0*/  BRA `(.L_x_15669) ;  /* 0x0000004000b47947 */ /* 0x000fea0003800000 */
.L_x_15668:
        /* <DEDUP_REMOVED lines=20> */
.L_x_15671:
[----:B------:R-:W-:Y:S05]  /*10930*/  BSYNC B6 ;  /* 0x0000000000067941 */ /* 0x000fea0003800000 */
.L_x_15670:
[----:B------:R-:W-:Y:S01]  /*10940*/  VIADD R0, R16, 0x6000 ;  /* 0x0000600010007836 */ /* 0x000fe20000000000 */
[----:B------:R-:W-:Y:S01]  /*10950*/  BSSY B6, `(.L_x_15672) ;  /* 0x0000017000067945 */ /* 0x000fe20003800000 */
[----:B------:R-:W-:-:S03]  /*10960*/  IMAD.MOV.U32 R26, RZ, RZ, R19 ;  /* 0x000000ffff1a7224 */ /* 0x000fc600078e0013 */
[----:B------:R-:W-:Y:S02]  /*10970*/  LOP3.LUT P0, RZ, R0, 0x1bf, RZ, 0xc0, !PT ;  /* 0x000001bf00ff7812 */ /* 0x000fe4000780c0ff */
[----:B------:R-:W-:-:S11]  /*10980*/  LOP3.LUT R26, R26, 0xfffffffe, RZ, 0xc0, !PT ;  /* 0xfffffffe1a1a7812 */ /* 0x000fd600078ec0ff */
[----:B------:R-:W-:-:S05]  /*10990*/  @P0 LOP3.LUT R26, R26, 0x1, RZ, 0xfc, !PT ;  /* 0x000000011a1a0812 */ /* 0x000fca00078efcff */
[----:B------:R0:W-:Y:S01]  /*109a0*/  STL [R1+0x10], R26 ;  /* 0x0000101a01007387 */ /* 0x0001e20000100800 */
        /* <DEDUP_REMOVED lines=8> */
[----:B-1----:R-:W-:Y:S02]  /*10a30*/  IMAD.U32 R6, RZ, RZ, UR8 ;  /* 0x00000008ff067e24 */ /* 0x002fe4000f8e00ff */
[----:B------:R-:W-:Y:S02]  /*10a40*/  IMAD.U32 R7, RZ, RZ, UR9 ;  /* 0x00000009ff077e24 */ /* 0x000fe4000f8e00ff */
[----:B------:R-:W-:-:S02]  /*10a50*/  IMAD.U32 R10, RZ, RZ, UR4 ;  /* 0x00000004ff0a7e24 */ /* 0x000fc4000f8e00ff */
[----:B------:R-:W-:Y:S02]  /*10a60*/  IMAD.U32 R11, RZ, RZ, UR5 ;  /* 0x00000005ff0b7e24 */ /* 0x000fe4000f8e00ff */
[----:B------:R-:W-:Y:S02]  /*10a70*/  IMAD.MOV.U32 R8, RZ, RZ, 0x70 ;  /* 0x00000070ff087424 */ /* 0x000fe400078e00ff */
[----:B------:R-:W-:Y:S02]  /*10a80*/  IMAD.MOV.U32 R12, RZ, RZ, 0x1 ;  /* 0x00000001ff0c7424 */ /* 0x000fe400078e00ff */
[----:B------:R-:W-:-:S07]  /*10a90*/  IMAD.MOV.U32 R13, RZ, RZ, RZ ;  /* 0x000000ffff0d7224 */ /* 0x000fce00078e00ff */
[----:B------:R-:W-:-:S07]  /*10aa0*/  LEPC R20, `(.L_x_15673) ;  /* 0x000000001014794e */ /* 0x000fce0000000000 */
[----:B0-2---:R-:W-:Y:S05]  /*10ab0*/  CALL.ABS.NOINC R2 ;  /* 0x0000000002007343 */ /* 0x005fea0003c00000 */
.L_x_15673:
[----:B------:R-:W-:Y:S05]  /*10ac0*/  BSYNC B6 ;  /* 0x0000000000067941 */ /* 0x000fea0003800000 */
.L_x_15672:
        /* <DEDUP_REMOVED lines=20> */
.L_x_15675:
[----:B------:R-:W-:Y:S05]  /*10c10*/  BSYNC B6 ;  /* 0x0000000000067941 */ /* 0x000fea0003800000 */
.L_x_15674:
        /* <DEDUP_REMOVED lines=18> */
[----:B0-2---:R-:W-:Y:S05]  /*10d40*/  CALL.ABS.NOINC R2 ;  /* 0x0000000002007343 */ /* 0x005fea0003c00000 */
.L_x_15677:
[----:B------:R-:W-:Y:S05]  /*10d50*/  BSYNC B6 ;  /* 0x0000000000067941 */ /* 0x000fea0003800000 */
.L_x_15676:
        /* <DEDUP_REMOVED lines=18> */
.L_x_15758:
[----:B------:R-:W0:Y:S01]  /*10e80*/  S2R R0, SR_TID.X ;  /* 0x0000000000007919 */ /* 0x000e220000002100 */
[----:B------:R-:W-:Y:S01]  /*10e90*/  UMOV UR4, 0xa0 ;  /* 0x000000a000047882 */ /* 0x000fe20000000000 */
[----:B------:R-:W3:Y:S01]  /*10ea0*/  @P2 LDC R5, c[0x0][0x434] ;  /* 0x00010d00ff052b82 */ /* 0x000ee20000000800 */
[----:B------:R-:W-:Y:S01]  /*10eb0*/  UIMAD UR4, UR47, UR4, -0xa0 ;  /* 0xffffff602f0474a4 */ /* 0x000fe2000f8e0204 */
[----:B------:R-:W4:Y:S01]  /*10ec0*/  S2R R11, SR_TID.X ;  /* 0x00000000000b7919 */ /* 0x000f220000002100 */
[----:B------:R-:W-:Y:S01]  /*10ed0*/  SHF.R.S32.HI R10, RZ, 0x1f, R21 ;  /* 0x0000001fff0a7819 */ /* 0x000fe20000011415 */
[----:B------:R-:W-:-:S04]  /*10ee0*/  IMAD.MOV.U32 R12, RZ, RZ, R26 ;  /* 0x000000ffff0c7224 */ /* 0x000fc800078e001a */
[----:B------:R-:W1:Y:S01]  /*10ef0*/  @P2 LDC R4, c[0x0][0x438] ;  /* 0x00010e00ff042b82 */ /* 0x000e620000000800 */
[----:B------:R2:W-:Y:S01]  /*10f00*/  STL [R1+0x18], R10 ;  /* 0x0000180a01007387 */ /* 0x0005e20000100800 */
[----:B0-----:R-:W-:Y:S01]  /*10f10*/  LOP3.LUT R0, R0, 0x7f, RZ, 0xc0, !PT ;  /* 0x0000007f00007812 */ /* 0x001fe200078ec0ff */
[----:B----4-:R-:W-:-:S03]  /*10f20*/  IMAD.SHL.U32 R13, R11, 0x20, RZ ;  /* 0x000000200b0d7824 */ /* 0x010fc600078e00ff */
[----:B------:R-:W-:Y:S01]  /*10f30*/  SHF.R.U32.HI R14, RZ, 0x2, R0 ;  /* 0x00000002ff0e7819 */ /* 0x000fe20000011600 */
[----:B------:R-:W-:-:S03]  /*10f40*/  IMAD.SHL.U32 R11, R11, 0x20, RZ ;  /* 0x000000200b0b7824 */ /* 0x000fc600078e00ff */
[C---:B------:R-:W-:Y:S02]  /*10f50*/  LOP3.LUT R13, R14.reuse, 0x60, R13, 0xf8, !PT ;  /* 0x000000600e0d7812 */ /* 0x040fe400078ef80d */
[----:B------:R-:W-:Y:S02]  /*10f60*/  LOP3.LUT R11, R14, 0x60, R11, 0xf8, !PT ;  /* 0x000000600e0b7812 */ /* 0x000fe400078ef80b */
[----:B------:R-:W-:-:S05]  /*10f70*/  LOP3.LUT R13, R13, 0x80, RZ, 0xfc, !PT ;  /* 0x000000800d0d7812 */ /* 0x000fca00078efcff */
[----:B------:R-:W-:-:S05]  /*10f80*/  VIADD R9, R13, UR4 ;  /* 0x000000040d097c36 */ /* 0x000fca0008000000 */
[C---:B------:R-:W-:Y:S01]  /*10f90*/  ISETP.GE.AND P0, PT, R9.reuse, R18, PT ;  /* 0x000000120900720c */ /* 0x040fe20003f06270 */
[----:B------:R-:W-:-:S03]  /*10fa0*/  IMAD.IADD R9, R9, 0x1, R24 ;  /* 0x0000000109097824 */ /* 0x000fc600078e0218 */
[----:B------:R-:W-:Y:S01]  /*10fb0*/  ISETP.GT.U32.OR P0, PT, R13, 0x9f, P0 ;  /* 0x0000009f0d00780c */ /* 0x000fe20000704470 */
[----:B---3--:R-:W-:-:S04]  /*10fc0*/  @P2 IMAD.HI.U32 R5, R9, R5, RZ ;  /* 0x0000000509052227 */ /* 0x008fc800078e00ff */
[----:B------:R-:W-:Y:S01]  /*10fd0*/  IMAD.MOV.U32 R0, RZ, RZ, R9 ;  /* 0x000000ffff007224 */ /* 0x000fe200078e0009 */
[----:B-1----:R-:W-:-:S07]  /*10fe0*/  @P2 SHF.R.U32.HI R0, RZ, R4, R5 ;  /* 0x00000004ff002219 */ /* 0x002fce0000011605 */
        /* <DEDUP_REMOVED lines=9> */
[----:B------:R-:W-:-:S03]  /*11080*/  IMAD.MOV.U32 R4, RZ, RZ, RZ ;  /* 0x000000ffff047224 */ /* 0x000fc600078e00ff */
[----:B------:R-:W-:Y:S02]  /*11090*/  @!P0 LEA.HI.X R7, R2, R5, R8, 0x2, P1 ;  /* 0x0000000502078211 */ /* 0x000fe400008f1408 */
[----:B------:R-:W-:Y:S01]  /*110a0*/  IADD3 R8, R11, UR4, RZ ;  /* 0x000000040b087c10 */ /* 0x000fe2000fffe0ff */
[----:B------:R-:W0:Y:S02]  /*110b0*/  @P2 LDC R5, c[0x0][0x438] ;  /* 0x00010e00ff052b82 */ /* 0x000e240000000800 */
[----:B------:R1:W5:Y:S01]  /*110c0*/  @!P0 LDG.E R4, desc[UR54][R6.64] ;  /* 0x0000003606048981 */ /* 0x000362000c1e1900 */
[C---:B------:R-:W-:Y:S01]  /*110d0*/  ISETP.GE.AND P0, PT, R8.reuse, R18, PT ;  /* 0x000000120800720c */ /* 0x040fe20003f06270 */
[----:B------:R-:W-:Y:S02]  /*110e0*/  IMAD.IADD R8, R8, 0x1, R24 ;  /* 0x0000000108087824 */ /* 0x000fe400078e0218 */
[----:B------:R-:W-:-:S04]  /*110f0*/  IMAD.MOV R0, RZ, RZ, -R0 ;  /* 0x000000ffff007224 */ /* 0x000fc800078e0a00 */
[----:B------:R-:W-:Y:S01]  /*11100*/  IMAD R9, R20, R0, R9 ;  /* 0x0000000014097224 */ /* 0x000fe200078e0209 */
[----:B-1----:R-:W1:Y:S01]  /*11110*/  @P2 LDC R7, c[0x0][0x434] ;  /* 0x00010d00ff072b82 */ /* 0x002e620000000800 */
[----:B------:R-:W-:-:S07]  /*11120*/  IMAD.MOV.U32 R6, RZ, RZ, R8 ;  /* 0x000000ffff067224 */ /* 0x000fce00078e0008 */
[----:B------:R-:W3:Y:S01]  /*11130*/  @!P0 LDC.64 R2, c[0x0][0x428] ;  /* 0x00010a00ff028b82 */ /* 0x000ee20000000a00 */
[----:B-1----:R-:W-:-:S05]  /*11140*/  @P2 IMAD.HI.U32 R7, R8, R7, RZ ;  /* 0x0000000708072227 */ /* 0x002fca00078e00ff */
[----:B0-----:R-:W-:Y:S01]  /*11150*/  @P2 SHF.R.U32.HI R6, RZ, R5, R7 ;  /* 0x00000005ff062219 */ /* 0x001fe20000011607 */
[----:B------:R-:W-:Y:S02]  /*11160*/  IMAD.MOV.U32 R5, RZ, RZ, RZ ;  /* 0x000000ffff057224 */ /* 0x000fe400078e00ff */
[----:B---3--:R-:W-:Y:S01]  /*11170*/  @!P0 IMAD R0, R10, R2, RZ ;  /* 0x000000020a008224 */ /* 0x008fe200078e02ff */
[----:B------:R-:W-:-:S03]  /*11180*/  @!P0 SHF.R.S32.HI R7, RZ, 0x1f, R6 ;  /* 0x0000001fff078819 */ /* 0x000fc60000011406 */
[C---:B------:R-:W-:Y:S02]  /*11190*/  @!P0 IMAD R0, R21.reuse, R3, R0 ;  /* 0x0000000315008224 */ /* 0x040fe400078e0200 */
[----:B--2---:R-:W-:Y:S02]  /*111a0*/  @!P0 IMAD.WIDE.U32 R10, R21, R2, R6 ;  /* 0x00000002150a8225 */ /* 0x004fe400078e0006 */
[----:B------:R-:W0:Y:S02]  /*111b0*/  @!P0 LDC.64 R2, c[0x0][0x418] ;  /* 0x00010600ff028b82 */ /* 0x000e240000000a00 */
[----:B------:R-:W-:Y:S01]  /*111c0*/  @!P0 IMAD.IADD R0, R11, 0x1, R0 ;  /* 0x000000010b008824 */ /* 0x000fe200078e0200 */
[----:B------:R-:W-:Y:S02]  /*111d0*/  LOP3.LUT R12, R12, 0xfffffffd, RZ, 0xc0, !PT ;  /* 0xfffffffd0c0c7812 */ /* 0x000fe400078ec0ff */
[----:B0-----:R-:W-:-:S04]  /*111e0*/  @!P0 LEA R2, P1, R10, R2, 0x2 ;  /* 0x000000020a028211 */ /* 0x001fc800078210ff */
[----:B------:R-:W-:-:S05]  /*111f0*/  @!P0 LEA.HI.X R3, R10, R3, R0, 0x2, P1 ;  /* 0x000000030a038211 */ /* 0x000fca00008f1400 */
[----:B------:R0:W5:Y:S01]  /*11200*/  @!P0 LDG.E R5, desc[UR54][R2.64] ;  /* 0x0000003602058981 */ /* 0x000162000c1e1900 */
[----:B------:R-:W-:Y:S01]  /*11210*/  ISETP.GT.U32.AND P0, PT, R13, 0x9f, PT ;  /* 0x0000009f0d00780c */ /* 0x000fe20003f04070 */
[----:B------:R-:W-:Y:S01]  /*11220*/  IMAD.MOV R0, RZ, RZ, -R6 ;  /* 0x000000ffff007224 */ /* 0x000fe200078e0a06 */
[----:B------:R-:W-:Y:S01]  /*11230*/  LOP3.LUT R17, R17, 0xffff, RZ, 0xc0, !PT ;  /* 0x0000ffff11117812 */ /* 0x000fe200078ec0ff */
[----:B------:R-:W-:Y:S02]  /*11240*/  IMAD.U32 R7, RZ, RZ, UR47 ;  /* 0x0000002fff077e24 */ /* 0x000fe4000f8e00ff */
[----:B------:R-:W-:Y:S02]  /*11250*/  IMAD R8, R20, R0, R8 ;  /* 0x0000000014087224 */ /* 0x000fe400078e0208 */
[----:B------:R-:W-:Y:S02]  /*11260*/  VIADD R7, R7, 0xffffffff ;  /* 0xffffffff07077836 */ /* 0x000fe40000000000 */
[----:B0-----:R-:W-:-:S04]  /*11270*/  IMAD.U32 R2, RZ, RZ, UR44 ;  /* 0x0000002cff027e24 */ /* 0x001fc8000f8e00ff */
[----:B------:R-:W-:Y:S02]  /*11280*/  @P0 LOP3.LUT R12, R12, 0x2, RZ, 0xfc, !PT ;  /* 0x000000020c0c0812 */ /* 0x000fe400078efcff */
[----:B------:R-:W-:Y:S02]  /*11290*/  ISETP.NE.AND P2, PT, R2, 0x3, PT ;  /* 0x000000030200780c */ /* 0x000fe40003f45270 */
[----:B------:R-:W-:-:S11]  /*112a0*/  LOP3.LUT R12, R12, 0xfffffffb, RZ, 0xc0, !PT ;  /* 0xfffffffb0c0c7812 */ /* 0x000fd600078ec0ff */
[----:B------:R-:W-:-:S05]  /*112b0*/  @P2 LOP3.LUT R12, R12, 0x4, RZ, 0xfc, !PT ;  /* 0x000000040c0c2812 */ /* 0x000fca00078efcff */
[----:B------:R0:W-:Y:S01]  /*112c0*/  STL [R1+0x10], R12 ;  /* 0x0000100c01007387 */ /* 0x0001e20000100800 */
[----:B------:R-:W-:Y:S05]  /*112d0*/  @!P2 BRA `(.L_x_15679) ;  /* 0x000000000004a947 */ /* 0x000fea0003800000 */
[----:B------:R-:W-:Y:S01]  /*112e0*/  BPT.TRAP 0x1 ;  /* 0x000000040000795c */ /* 0x000fe20000300000 */
.L_x_15679:
        /* <DEDUP_REMOVED lines=9> */
.L_x_15759:
[----:B------:R-:W-:Y:S05]  /*11380*/  BSYNC B0 ;  /* 0x0000000000007941 */ /* 0x000fea0003800000 */
.L_x_15680:
[----:B------:R-:W2:Y:S01]  /*11390*/  LDL.LU R11, [R1+0x10] ;  /* 0x00001000010b7983 */ /* 0x000ea20000300800 */
[----:B------:R-:W3:Y:S01]  /*113a0*/  LDC R14, c[0x0][0x2f4] ;  /* 0x0000bd00ff0e7b82 */ /* 0x000ee20000000800 */
[----:B------:R-:W-:Y:S01]  /*113b0*/  IMAD R18, R7, -0xa0, R18 ;  /* 0xffffff6007127824 */ /* 0x000fe200078e0212 */
[----:B------:R-:W-:Y:S01]  /*113c0*/  ULDC.64 UR4, c[0x0][0x328] ;  /* 0x0000ca0000047ab9 */ /* 0x000fe20000000a00 */
[----:B------:R-:W4:Y:S01]  /*113d0*/  S2R R21, SR_TID.X ;  /* 0x0000000000157919 */ /* 0x000f220000002100 */
[----:B-----5:R-:W-:Y:S01]  /*113e0*/  SHF.R.S32.HI R7, RZ, 0x1f, R4 ;  /* 0x0000001fff077819 */ /* 0x020fe20000011404 */
[----:B-1----:R-:W-:Y:S01]  /*113f0*/  IMAD R0, R27, UR4, RZ ;  /* 0x000000041b007c24 */ /* 0x002fe2000f8e02ff */
[----:B------:R-:W-:Y:S01]  /*11400*/  SHF.R.S32.HI R29, RZ, 0x1f, R5 ;  /* 0x0000001fff1d7819 */ /* 0x000fe20000011405 */
[----:B------:R-:W-:Y:S01]  /*11410*/  IMAD.WIDE.U32 R2, R8, UR4, RZ ;  /* 0x0000000408027c25 */ /* 0x000fe2000f8e00ff */
[----:B------:R-:W-:Y:S01]  /*11420*/  ULDC.64 UR6, c[0x0][0x338] ;  /* 0x0000ce0000067ab9 */ /* 0x000fe20000000a00 */
[----:B------:R-:W-:-:S02]  /*11430*/  SHF.R.S32.HI R28, RZ, 0x1f, R9 ;  /* 0x0000001fff1c7819 */ /* 0x000fc40000011409 */
[----:B------:R-:W-:-:S04]  /*11440*/  IMAD R0, R8, UR5, R0 ;  /* 0x0000000508007c24 */ /* 0x000fc8000f8e0200 */
[----:B------:R-:W-:Y:S02]  /*11450*/  IMAD.IADD R3, R3, 0x1, R0 ;  /* 0x0000000103037824 */ /* 0x000fe400078e0200 */
[----:B------:R-:W-:Y:S02]  /*11460*/  IMAD R0, R29, UR6, RZ ;  /* 0x000000061d007c24 */ /* 0x000fe4000f8e02ff */
[----:B------:R-:W-:-:S04]  /*11470*/  IMAD.WIDE.U32 R2, R5, UR6, R2 ;  /* 0x0000000605027c25 */ /* 0x000fc8000f8e0002 */
[----:B------:R-:W-:Y:S02]  /*11480*/  IMAD R0, R5, UR7, R0 ;  /* 0x0000000705007c24 */ /* 0x000fe4000f8e0200 */
[----:B0-----:R-:W-:-:S03]  /*11490*/  IMAD.MOV.U32 R12, RZ, RZ, R2 ;  /* 0x000000ffff0c7224 */ /* 0x001fc600078e0002 */
[----:B------:R-:W-:Y:S01]  /*114a0*/  IADD3 R13, R3, R0, RZ ;  /* 0x00000000030d7210 */ /* 0x000fe20007ffe0ff */
[----:B----4-:R-:W-:-:S05]  /*114b0*/  IMAD.SHL.U32 R20, R21, 0x10, RZ ;  /* 0x0000001015147824 */ /* 0x010fca00078e00ff */
[----:B------:R-:W-:-:S04]  /*114c0*/  LOP3.LUT R20, R20, 0x30, RZ, 0xc0, !PT ;  /* 0x0000003014147812 */ /* 0x000fc800078ec0ff */
[CC--:B---3--:R-:W-:Y:S02]  /*114d0*/  ISETP.GE.AND P1, PT, R20.reuse, R14.reuse, PT ;  /* 0x0000000e1400720c */ /* 0x0c8fe40003f26270 */
[----:B------:R-:W-:Y:S02]  /*114e0*/  ISETP.GE.AND P0, PT, R20, R14, PT ;  /* 0x0000000e1400720c */ /* 0x000fe40003f06270 */
[----:B------:R-:W3:Y:S01]  /*114f0*/  LDL R14, [R1] ;  /* 0x00000000010e7983 */ /* 0x000ee20000100800 */
[----:B--2---:R-:W-:-:S08]  /*11500*/  LOP3.LUT R11, R11, 0xfffffffe, RZ, 0xc0, !PT ;  /* 0xfffffffe0b0b7812 */ /* 0x004fd000078ec0ff */
[----:B------:R-:W-:-:S05]  /*11510*/  @P1 LOP3.LUT R11, R11, 0x1, RZ, 0xfc, !PT ;  /* 0x000000010b0b1812 */ /* 0x000fca00078efcff */
[----:B------:R0:W-:Y:S04]  /*11520*/  STL [R1+0x10], R11 ;  /* 0x0000100b01007387 */ /* 0x0001e80000100800 */
[----:B------:R1:W-:Y:S04]  /*11530*/  STL [R1+0x4], R7 ;  /* 0x0000040701007387 */ /* 0x0003e80000100800 */
[----:B------:R-:W3:Y:S01]  /*11540*/  LDL R15, [R1+0x34] ;  /* 0x00003400010f7983 */ /* 0x000ee20000100800 */
        /* <DEDUP_REMOVED lines=10> */
[----:B0-----:R-:W-:Y:S02]  /*115f0*/  IMAD.IADD R11, R3, 0x1, R0 ;  /* 0x00000001030b7824 */ /* 0x001fe400078e0200 */
[----:B------:R-:W-:Y:S01]  /*11600*/  IMAD.WIDE.U32 R2, R17, UR4, R12 ;  /* 0x0000000411027c25 */ /* 0x000fe2000f8e000c */
[----:B------:R-:W-:-:S03]  /*11610*/  LOP3.LUT R21, R21, 0x7f, RZ, 0xc0, !PT ;  /* 0x0000007f15157812 */ /* 0x000fc600078ec0ff */
[C---:B-1----:R-:W-:Y:S01]  /*11620*/  IMAD R7, R17.reuse, UR5, RZ ;  /* 0x0000000511077c24 */ /* 0x042fe2000f8e02ff */
[----:B------:R-:W-:Y:S01]  /*11630*/  IADD3 R0, P1, R2, UR6, RZ ;  /* 0x0000000602007c10 */ /* 0x000fe2000ff3e0ff */
[----:B------:R-:W-:Y:S01]  /*11640*/  IMAD.WIDE.U32 R10, R17, UR4, R10 ;  /* 0x00000004110a7c25 */ /* 0x000fe2000f8e000a */
[----:B------:R-:W-:Y:S02]  /*11650*/  SHF.R.U32.HI R21, RZ, 0x2, R21 ;  /* 0x00000002ff157819 */ /* 0x000fe40000011615 */
[----:B------:R-:W-:Y:S02]  /*11660*/  IADD3.X R2, R3, UR7, R7, P1, !PT ;  /* 0x0000000703027c10 */ /* 0x000fe40008ffe407 */
[----:B------:R-:W-:Y:S01]  /*11670*/  IADD3 R26, P1, R10, UR6, RZ ;  /* 0x000000060a1a7c10 */ /* 0x000fe2000ff3e0ff */
[----:B------:R-:W-:-:S03]  /*11680*/  UMOV UR4, 0xffffffff ;  /* 0xffffffff00047882 */ /* 0x000fc60000000000 */
[----:B------:R-:W-:Y:S01]  /*11690*/  IADD3.X R24, R7, UR7, R11, P1, !PT ;  /* 0x0000000707187c10 */ /* 0x000fe20008ffe40b */
[----:B------:R-:W-:-:S05]  /*116a0*/  IMAD.IADD R7, R18, 0x1, -R21 ;  /* 0x0000000112077824 */ /* 0x000fca00078e0a15 */
        /* <DEDUP_REMOVED lines=10> */
[----:B---3--:R-:W-:Y:S01]  /*11750*/  IMAD.X R11, RZ, RZ, R3, P1 ;  /* 0x000000ffff0b7224 */ /* 0x008fe200008e0603 */
        /* <DEDUP_REMOVED lines=21> */
[----:B------:R1:W3:-:S12]  /*118b0*/  SHFL.IDX PT, R0, R24, RZ, 0x1c1f ;  /* 0x001c1fff18007589 */ /* 0x0002d800000e0000 */
[----:B------:R0:W-:Y:S04]  /*118c0*/  LDGSTS.E.BYPASS.LTC128B.128 [R3+0x7800], desc[UR54][R10.64], !P1 ;  /* 0x078000000a037fae */ /* 0x0001e8000c901d76 */
[----:B0-----:R1:W4:Y:S01]  /*118d0*/  SHFL.IDX PT, R10, R26, RZ, 0x1c1f ;  /* 0x001c1fff1a0a7589 */ /* 0x00132200000e0000 */
[C---:B------:R-:W-:Y:S02]  /*118e0*/  ISETP.GE.AND P4, PT, R7.reuse, 0x21, PT ;  /* 0x000000210700780c */ /* 0x040fe40003f86270 */
[C---:B------:R-:W-:Y:S02]  /*118f0*/  ISETP.GE.AND P3, PT, R7.reuse, 0x41, PT ;  /* 0x000000410700780c */ /* 0x040fe40003f66270 */
[----:B------:R-:W-:Y:S02]  /*11900*/  ISETP.GE.AND P1, PT, R7, 0x61, PT ;  /* 0x000000610700780c */ /* 0x000fe40003f26270 */
[----:B--2---:R-:W-:-:S04]  /*11910*/  LOP3.LUT R14, R14, 0xffffffef, RZ, 0xc0, !PT ;  /* 0xffffffef0e0e7812 */ /* 0x004fc800078ec0ff */
[----:B------:R-:W-:-:S05]  /*11920*/  @P2 LOP3.LUT R14, R14, 0x10, RZ, 0xfc, !PT ;  /* 0x000000100e0e2812 */ /* 0x000fca00078efcff */
[----:B---34-:R1:W-:Y:S02]  /*11930*/  STL [R1+0x10], R14 ;  /* 0x0000100e01007387 */ /* 0x0183e40000100800 */
.L_x_15771:
[----:B------:R-:W2:Y:S01]  /*11940*/  S2R R2, SR_TID.X ;  /* 0x0000000000027919 */ /* 0x000ea20000002100 */
[----:B------:R-:W-:Y:S01]  /*11950*/  ISETP.LT.OR P0, PT, R7, 0x81, P0 ;  /* 0x000000810700780c */ /* 0x000fe20000701670 */
[----:B--2---:R-:W-:-:S05]  /*11960*/  IMAD.SHL.U32 R2, R2, 0x10, RZ ;  /* 0x0000001002027824 */ /* 0x004fca00078e00ff */
[----:B------:R-:W-:-:S04]  /*11970*/  LOP3.LUT R2, R2, 0x30, RZ, 0xc0, !PT ;  /* 0x0000003002027812 */ /* 0x000fc800078ec0ff */
[----:B------:R-:W-:-:S04]  /*11980*/  IADD3 R10, P2, R2, R10, RZ ;  /* 0x0000000a020a7210 */ /* 0x000fc80007f5e0ff */
[----:B------:R-:W-:-:S05]  /*11990*/  IADD3.X R11, RZ, R0, RZ, P2, !PT ;  /* 0x00000000ff0b7210 */ /* 0x000fca00017fe4ff */
[----:B------:R-:W-:Y:S01]  /*119a0*/  @!PT LDS RZ, [RZ] ;  /* 0x00000000fffff984 */ /* 0x000fe20000000800 */
[----:B------:R-:W-:Y:S01]  /*119b0*/  @!PT LDS RZ, [RZ] ;  /* 0x00000000fffff984 */ /* 0x000fe20000000800 */
[----:B------:R-:W-:Y:S01]  /*119c0*/  @!PT LDS RZ, [RZ] ;  /* 0x00000000fffff984 */ /* 0x000fe20000000800 */
[----:B------:R2:W-:Y:S01]  /*119d0*/  LDGSTS.E.BYPASS.LTC128B.128 [R3+0x8000], desc[UR54][R10.64], !P0 ;  /* 0x080000000a037fae */ /* 0x0005e2000c101d76 */
[----:B------:R-:W-:Y:S01]  /*119e0*/  PLOP3.LUT P0, PT, PT, PT, PT, 0x80, 0x0 ;  /* 0x000000000000781c */ /* 0x000fe20003f0f070 */
[----:B------:R-:W-:-:S12]  /*119f0*/  NOP ;  /* 0x0000000000007918 */ /* 0x000fd80000000000 */
.L_x_15683:
        /* <DEDUP_REMOVED lines=11> */
.L_x_15684:
[----:B------:R3:W-:Y:S01]  /*11ab0*/  SYNCS.ARRIVE.TRANS64.A1T0 RZ, [R6+URZ+0x13270], RZ ;  /* 0x013270ff06ff79a7 */ /* 0x0007e2000810003f */
[----:B------:R-:W-:Y:S05]  /*11ac0*/  @!P6 BRA `(.L_x_15685) ;  /* 0x000000000004e947 */ /* 0x000fea0003800000 */
[----:B------:R-:W-:Y:S01]  /*11ad0*/  BPT.TRAP 0x1 ;  /* 0x000000040000795c */ /* 0x000fe20000300000 */
.L_x_15685:
[----:B------:R-:W4:Y:S01]  /*11ae0*/  LDL R0, [R1+0x28] ;  /* 0x0000280001007983 */ /* 0x000f220000100800 */
[----:B------:R-:W-:Y:S01]  /*11af0*/  BSSY B0, `(.L_x_15686) ;  /* 0x0000003000007945 */ /* 0x000fe20003800000 */
[----:B----4-:R-:W4:Y:S03]  /*11b00*/  SYNCS.PHASECHK.TRANS64.TRYWAIT P0, [R6+URZ+0x13240], R0 ;  /* 0x01324000060075a7 */ /* 0x010f26000800017f */
[----:B----4-:R-:W-:Y:S05]  /*11b10*/  @!P0 BRA `(.L_x_15687) ;  /* 0x0000004c00e48947 */ /* 0x010fea0003800000 */
.L_x_15772:
[----:B------:R-:W-:Y:S05]  /*11b20*/  BSYNC B0 ;  /* 0x0000000000007941 */ /* 0x000fea0003800000 */
.L_x_15686:
[----:B------:R-:W5:Y:S01]  /*11b30*/  LDL.LU R2, [R1+0x4] ;  /* 0x0000040001027983 */ /* 0x000f620000300800 */
        /* <DEDUP_REMOVED lines=13> */
[----:B------:R-:W-:Y:S02]  /*11c10*/  IMAD.IADD R9, R9, 0x1, R0 ;  /* 0x0000000109097824 */ /* 0x000fe400078e0200 */
[----:B------:R-:W-:Y:S02]  /*11c20*/  IMAD.IADD R11, R11, 0x1, R29 ;  /* 0x000000010b0b7824 */ /* 0x000fe400078e021d */
[C---:B------:R-:W-:Y:S02]  /*11c30*/  IMAD R7, R17.reuse, UR5, RZ ;  /* 0x0000000511077c24 */ /* 0x040fe4000f8e02ff */
[----:B------:R-:W-:-:S04]  /*11c40*/  IMAD.WIDE.U32 R10, R17, UR4, R10 ;  /* 0x00000004110a7c25 */ /* 0x000fc8000f8e000a */
[----:B-----5:R-:W-:-:S04]  /*11c50*/  IMAD R12, R2, UR6, RZ ;  /* 0x00000006020c7c24 */ /* 0x020fc8000f8e02ff */
[C---:B------:R-:W-:Y:S02]  /*11c60*/  IMAD R12, R4.reuse, UR7, R12 ;  /* 0x00000007040c7c24 */ /* 0x040fe4000f8e020c */
[----:B------:R-:W-:Y:S01]  /*11c70*/  IMAD.WIDE.U32 R4, R4, UR6, R8 ;  /* 0x0000000604047c25 */ /* 0x000fe2000f8e0008 */
        /* <DEDUP_REMOVED lines=25> */
[----:B--2---:R-:W-:-:S05]  /*11e10*/  @P4 IADD3 R5, P0, R9, R5, RZ ;  /* 0x0000000509054210 */ /* 0x004fca0007f1e0ff */
[----:B----4-:R-:W-:-:S05]  /*11e20*/  @P4 IMAD.X R4, RZ, RZ, R4, P0 ;  /* 0x000000ffff044224 */ /* 0x010fca00000e0604 */
        /* <DEDUP_REMOVED lines=20> */
.L_x_15784:
[----:B------:R-:W4:Y:S01]  /*11f70*/  LDL R0, [R1+0x10] ;  /* 0x0000100001007983 */ /* 0x000f220000100800 */
[----:B------:R-:W-:Y:S01]  /*11f80*/  BSSY B0, `(.L_x_15689) ;  /* 0x000000e000007945 */ /* 0x000fe20003800000 */
[----:B----4-:R-:W-:-:S13]  /*11f90*/  LOP3.LUT P0, RZ, R0, 0x10, RZ, 0xc0, !PT ;  /* 0x0000001000ff7812 */ /* 0x010fda000780c0ff */
[----:B------:R-:W-:Y:S05]  /*11fa0*/  @!P0 BRA `(.L_x_15690) ;  /* 0x00000000002c8947 */ /* 0x000fea0003800000 */
[----:B------:R-:W4:Y:S01]  /*11fb0*/  S2R R0, SR_TID.X ;  /* 0x0000000000007919 */ /* 0x000f220000002100 */
[----:B------:R-:W5:Y:S01]  /*11fc0*/  LDC R2, c[0x0][0x2f4] ;  /* 0x0000bd00ff027b82 */ /* 0x000f620000000800 */
[----:B----4-:R-:W-:-:S04]  /*11fd0*/  SHF.L.U32 R0, R0, 0x4, RZ ;  /* 0x0000000400007819 */ /* 0x010fc800000006ff */
        /* <DEDUP_REMOVED lines=8> */
.L_x_15690:
[----:B------:R-:W-:Y:S05]  /*12060*/  BSYNC B0 ;  /* 0x0000000000007941 */ /* 0x000fea0003800000 */
.L_x_15689:
[----:B------:R-:W-:Y:S01]  /*12070*/  NOP ;  /* 0x0000000000007918 */ /* 0x000fe20000000000 */
[----:B------:R-:W-:-:S13]  /*12080*/  PLOP3.LUT P0, PT, PT, PT, PT, 0x80, 0x0 ;  /* 0x000000000000781c */ /* 0x000fda0003f0f070 */
.L_x_15691:
        /* <DEDUP_REMOVED lines=11> */
.L_x_15692:
        /* <DEDUP_REMOVED lines=20> */
[----:B--2-4-:R-:W-:Y:S02]  /*12280*/  IMAD.U32 R4, RZ, RZ, UR6 ;  /* 0x00000006ff047e24 */ /* 0x014fe4000f8e00ff */
[----:B------:R-:W2:Y:S01]  /*12290*/  LDC.64 R2, c[0x4][R2] ;  /* 0x0100000002027b82 */ /* 0x000ea20000000a00 */
[----:B------:R-:W-:Y:S02]  /*122a0*/  IMAD.U32 R5, RZ, RZ, UR7 ;  /* 0x00000007ff057e24 */ /* 0x000fe4000f8e00ff */
[----:B0--3--:R-:W-:Y:S02]  /*122b0*/  IMAD.U32 R6, RZ, RZ, UR8 ;  /* 0x00000008ff067e24 */ /* 0x009fe4000f8e00ff */
[----:B------:R-:W-:-:S02]  /*122c0*/  IMAD.U32 R7, RZ, RZ, UR9 ;  /* 0x00000009ff077e24 */ /* 0x000fc4000f8e00ff */
[----:B------:R-:W-:Y:S02]  /*122d0*/  IMAD.U32 R10, RZ, RZ, UR4 ;  /* 0x00000004ff0a7e24 */ /* 0x000fe4000f8e00ff */
[----:B------:R-:W-:Y:S02]  /*122e0*/  IMAD.U32 R11, RZ, RZ, UR5 ;  /* 0x00000005ff0b7e24 */ /* 0x000fe4000f8e00ff */
[----:B------:R-:W-:Y:S02]  /*122f0*/  IMAD.MOV.U32 R8, RZ, RZ, 0x70 ;  /* 0x00000070ff087424 */ /* 0x000fe400078e00ff */
[----:B------:R-:W-:Y:S02]  /*12300*/  IMAD.MOV.U32 R12, RZ, RZ, 0x1 ;  /* 0x00000001ff0c7424 */ /* 0x000fe400078e00ff */
[----:B------:R-:W-:-:S07]  /*12310*/  IMAD.MOV.U32 R13, RZ, RZ, RZ ;  /* 0x000000ffff0d7224 */ /* 0x000fce00078e00ff */
[----:B------:R-:W-:-:S07]  /*12320*/  LEPC R20, `(.L_x_15694) ;  /* 0x000000001014794e */ /* 0x000fce0000000000 */
[----:B-12---:R-:W-:Y:S05]  /*12330*/  CALL.ABS.NOINC R2 ;  /* 0x0000000002007343 */ /* 0x006fea0003c00000 */
.L_x_15694:
[----:B------:R-:W-:Y:S05]  /*12340*/  BSYNC B6 ;  /* 0x0000000000067941 */ /* 0x000fea0003800000 */
.L_x_15693:
[----:B------:R-:W1:Y:S01]  /*12350*/  S2R R2, SR_TID.X ;  /* 0x0000000000027919 */ /* 0x000e620000002100 */
[----:B------:R-:W2:Y:S01]  /*12360*/  LDC R21, c[0x0][0x448] ;  /* 0x00011200ff157b82 */ /* 0x000ea20000000800 */
[----:B------:R1:W5:Y:S01]  /*12370*/  LDL R9, [R1+0x3c] ;  /* 0x00003c0001097983 */ /* 0x0003620000100800 */
[C---:B------:R-:W-:Y:S01]  /*12380*/  R2UR UR4, R17.reuse ;  /* 0x00000000110472ca */ /* 0x040fe200000e0000 */
[----:B------:R-:W-:Y:S01]  /*12390*/  ULDC.64 UR6, c[0x0][0x2d8] ;  /* 0x0000b60000067ab9 */ /* 0x000fe20000000a00 */
[----:B------:R-:W-:Y:S01]  /*123a0*/  R2UR UR10, R17 ;  /* 0x00000000110a72ca */ /* 0x000fe200000e0000 */
[----:B------:R-:W-:-:S03]  /*123b0*/  UMOV UR42, UR38 ;  /* 0x00000026002a7c82 */ /* 0x000fc60008000000 */
[----:B0-----:R-:W0:Y:S01]  /*123c0*/  LDC R8, c[0x0][0x448] ;  /* 0x00011200ff087b82 */ /* 0x001e220000000800 */
[----:B------:R-:W-:Y:S01]  /*123d0*/  ULDC.64 UR8, c[0x0][0x2e0] ;  /* 0x0000b80000087ab9 */ /* 0x000fe20000000a00 */
[----:B-1----:R-:W-:-:S04]  /*123e0*/  LOP3.LUT R18, R2, 0x7f, RZ, 0xc0, !PT ;  /* 0x0000007f02127812 */ /* 0x002fc800078ec0ff */
[----:B------:R-:W-:Y:S02]  /*123f0*/  SHF.R.U32.HI R20, RZ, 0x2, R18 ;  /* 0x00000002ff147819 */ /* 0x000fe40000011612 */
[----:B------:R-:W3:Y:S01]  /*12400*/  LDL R18, [R1+0x24] ;  /* 0x0000240001127983 */ /* 0x000ee20000100800 */
[----:B--2---:R-:W-:Y:S02]  /*12410*/  ISETP.NE.AND P6, PT, R21, 0x1, PT ;  /* 0x000000011500780c */ /* 0x004fe40003fc5270 */
[----:B------:R-:W-:-:S04]  /*12420*/  SHF.L.U32 R2, R2, 0x5, RZ ;  /* 0x0000000502027819 */ /* 0x000fc800000006ff */
[----:B------:R-:W-:-:S07]  /*12430*/  LOP3.LUT R2, R20, 0x60, R2, 0xf8, !PT ;  /* 0x0000006014027812 */ /* 0x000fce00078ef802 */
[----:B----4-:R-:W1:Y:S08]  /*12440*/  @P6 LDC R3, c[0x0][0x44c] ;  /* 0x00011300ff036b82 */ /* 0x010e700000000800 */
[----:B------:R-:W2:Y:S01]  /*12450*/  @P6 LDC R0, c[0x0][0x450] ;  /* 0x00011400ff006b82 */ /* 0x000ea20000000800 */
[----:B------:R-:W-:Y:S02]  /*12460*/  UIMAD.WIDE.U32 UR4, UR4, UR6, UR42 ;  /* 0x00000006040472a5 */ /* 0x000fe4000f8e002a */
[----:B------:R-:W-:-:S02]  /*12470*/  UIMAD UR6, UR41, UR8, URZ ;  /* 0x00000008290672a4 */ /* 0x000fc4000f8e023f */
[----:B------:R-:W-:Y:S02]  /*12480*/  UIMAD UR5, UR10, UR7, UR5 ;  /* 0x000000070a0572a4 */ /* 0x000fe4000f8e0205 */
[----:B------:R-:W-:Y:S02]  /*12490*/  UIMAD UR6, UR37, UR9, UR6 ;  /* 0x00000009250672a4 */ /* 0x000fe4000f8e0206 */
[----:B------:R-:W-:Y:S01]  /*124a0*/  UIMAD.WIDE.U32 UR4, UR37, UR8, UR4 ;  /* 0x00000008250472a5 */ /* 0x000fe2000f8e0004 */
[----:B------:R-:W-:Y:S02]  /*124b0*/  ULDC.64 UR10, c[0x0][0x280] ;  /* 0x0000a000000a7ab9 */ /* 0x000fe40000000a00 */
[----:B------:R-:W-:Y:S01]  /*124c0*/  ULDC.64 UR8, c[0x0][0x2d0] ;  /* 0x0000b40000087ab9 */ /* 0x000fe20000000a00 */
[----:B------:R-:W-:Y:S01]  /*124d0*/  UIADD3 UR5, UR5, UR6, URZ ;  /* 0x0000000605057290 */ /* 0x000fe2000fffe03f */
[----:B------:R-:W-:Y:S02]  /*124e0*/  IMAD.U32 R5, RZ, RZ, UR8 ;  /* 0x00000008ff057e24 */ /* 0x000fe4000f8e00ff */
[----:B------:R-:W-:Y:S01]  /*124f0*/  ULDC.64 UR6, c[0x0][0x2c8] ;  /* 0x0000b20000067ab9 */ /* 0x000fe20000000a00 */
[----:B------:R-:W4:Y:S02]  /*12500*/  S2R R20, SR_TID.X ;  /* 0x0000000000147919 */ /* 0x000f240000002100 */
[----:B----4-:R-:W-:-:S05]  /*12510*/  IMAD.SHL.U32 R10, R20, 0x10, RZ ;  /* 0x00000010140a7824 */ /* 0x010fca00078e00ff */
[----:B------:R-:W-:Y:S02]  /*12520*/  LOP3.LUT R10, R10, 0x30, RZ, 0xc0, !PT ;  /* 0x000000300a0a7812 */ /* 0x000fe400078ec0ff */
[----:B------:R-:W-:-:S04]  /*12530*/  LOP3.LUT R20, R20, 0x7f, RZ, 0xc0, !PT ;  /* 0x0000007f14147812 */ /* 0x000fc800078ec0ff */
[----:B------:R-:W-:Y:S01]  /*12540*/  SHF.R.U32.HI R20, RZ, 0x2, R20 ;  /* 0x00000002ff147819 */ /* 0x000fe20000011614 */
[----:B---3--:R-:W-:-:S04]  /*12550*/  IMAD R6, R18, 0xc0, R2 ;  /* 0x000000c012067824 */ /* 0x008fc800078e0202 */
[----:B-1----:R-:W-:-:S04]  /*12560*/  @P6 IMAD.HI.U32 R3, R6, R3, RZ ;  /* 0x0000000306036227 */ /* 0x002fc800078e00ff */
[----:B------:R-:W-:Y:S01]  /*12570*/  IMAD.MOV.U32 R2, RZ, RZ, R6 ;  /* 0x000000ffff027224 */ /* 0x000fe200078e0006 */
[----:B--2---:R-:W-:-:S04]  /*12580*/  @P6 SHF.R.U32.HI R2, RZ, R0, R3 ;  /* 0x00000000ff026219 */ /* 0x004fc80000011603 */
[--C-:B------:R-:W-:Y:S01]  /*12590*/  SHF.R.S32.HI R4, RZ, 0x1f, R2.reuse ;  /* 0x0000001fff047819 */ /* 0x100fe20000011402 */
[----:B------:R-:W-:-:S04]  /*125a0*/  IMAD.MOV R0, RZ, RZ, -R2 ;  /* 0x000000ffff007224 */ /* 0x000fc800078e0a02 */
[----:B------:R-:W-:Y:S02]  /*125b0*/  IMAD R4, R4, UR8, RZ ;  /* 0x0000000804047c24 */ /* 0x000fe4000f8e02ff */
[----:B0-----:R-:W-:Y:S02]  /*125c0*/  IMAD R0, R8, R0, R6 ;  /* 0x0000000008007224 */ /* 0x001fe400078e0206 */
        /* <DEDUP_REMOVED lines=31> */
[----:B------:R-:W-:Y:S09]  /*127c0*/  BRA.DIV UR4, `(.L_x_15695) ;  /* 0x0000004a046c7947 */ /* 0x000ff2000b800000 */
[----:B------:R-:W0:Y:S01]  /*127d0*/  SHFL.IDX PT, R7, R0, RZ, 0x1c1f ;  /* 0x001c1fff00077589 */ /* 0x000e2200000e0000 */
[----:B------:R-:W-:Y:S02]  /*127e0*/  IMAD R25, R25, R8, RZ ;  /* 0x0000000819197224 */ /* 0x000fe400078e02ff */
        /* <DEDUP_REMOVED lines=35> */
[----:B--2---:R-:W-:Y:S02]  /*12a20*/  @!P2 IMAD.X R4, RZ, RZ, R4, P1 ;  /* 0x000000ffff04a224 */ /* 0x004fe400008e0604 */
[----:B------:R-:W-:Y:S02]  /*12a30*/  @!P2 IMAD.MOV.U32 R6, RZ, RZ, R0 ;  /* 0x000000ffff06a224 */ /* 0x000fe400078e0000 */
        /* <DEDUP_REMOVED lines=9> */
[----:B------:R-:W-:-:S04]  /*12ad0*/  @!P2 IMAD.X R0, RZ, RZ, R0, P1 ;  /* 0x000000ffff00a224 */ /* 0x000fc800008e0600 */
[----:B------:R-:W-:-:S05]  /*12ae0*/  @!P2 IMAD.MOV.U32 R7, RZ, RZ, R0 ;  /* 0x000000ffff07a224 */ /* 0x000fca00078e0000 */
[----:B-1----:R0:W-:Y:S02]  /*12af0*/  @!P2 LDGSTS.E.BYPASS.LTC128B.128 [R9+0xd000], desc[UR54][R6.64], !P0 ;  /* 0x0d0000000609afae */ /* 0x0021e4000c101d76 */
.L_x_15797:
        /* <DEDUP_REMOVED lines=10> */
.L_x_15696:
        /* <DEDUP_REMOVED lines=18> */
.L_x_15798:
[----:B------:R-:W-:Y:S05]  /*12cc0*/  BSYNC B0 ;  /* 0x0000000000007941 */ /* 0x000fea0003800000 */
.L_x_15697:
[----:B------:R-:W2:Y:S01]  /*12cd0*/  LDL R0, [R1+0x2c] ;  /* 0x00002c0001007983 */ /* 0x000ea20000100800 */
[----:B------:R-:W-:-:S06]  /*12ce0*/  UIADD3 UR4, UR47, -0x2, URZ ;  /* 0xfffffffe2f047890 */ /* 0x000fcc000fffe03f */
[----:B--2---:R-:W-:-:S13]  /*12cf0*/  ISETP.LE.AND P0, PT, R0, UR4, PT ;  /* 0x0000000400007c0c */ /* 0x004fda000bf03270 */
[----:B------:R-:W-:Y:S05]  /*12d00*/  @!P0 BRA `(.L_x_15699) ;  /* 0x0000001400808947 */ /* 0x000fea0003800000 */
[----:B------:R-:W-:Y:S01]  /*12d10*/  MOV R0, UR4 ;  /* 0x0000000400007c02 */ /* 0x000fe20008000f00 */
[----:B------:R2:W5:Y:S04]  /*12d20*/  LDL.LU R24, [R1+0xc] ;  /* 0x00000c0001187983 */ /* 0x0005680000300800 */
[----:B------:R2:W5:Y:S04]  /*12d30*/  LDL.LU R21, [R1] ;  /* 0x0000000001157983 */ /* 0x0005680000300800 */
[----:B------:R2:W-:Y:S02]  /*12d40*/  STL [R1+0x4], R0 ;  /* 0x0000040001007387 */ /* 0x0005e40000100800 */
.L_x_15719:
[----:B0--3--:R-:W3:Y:S01]  /*12d50*/  LDL R6, [R1+0x14] ;  /* 0x0000140001067983 */ /* 0x009ee20000100800 */
[----:B------:R-:W0:Y:S03]  /*12d60*/  LDC R2, c[0x0][0x430] ;  /* 0x00010c00ff027b82 */ /* 0x000e260000000800 */
[----:B------:R-:W4:Y:S04]  /*12d70*/  LDL R12, [R1+0x18] ;  /* 0x00001800010c7983 */ /* 0x000f280000100800 */
[----:B------:R-:W4:Y:S04]  /*12d80*/  LDL R7, [R1+0x8] ;  /* 0x0000080001077983 */ /* 0x000f280000100800 */
[----:B------:R-:W3:Y:S01]  /*12d90*/  LDL.LU R11, [R1+0x4] ;  /* 0x00000400010b7983 */ /* 0x000ee20000300800 */
[----:B--2---:R-:W2:Y:S03]  /*12da0*/  S2R R0, SR_TID.X ;  /* 0x0000000000007919 */ /* 0x004ea60000002100 */
[----:B------:R-:W4:Y:S01]  /*12db0*/  LDL R13, [R1+0x2c] ;  /* 0x00002c00010d7983 */ /* 0x000f220000100800 */
[----:B0-----:R-:W-:-:S02]  /*12dc0*/  ISETP.NE.AND P0, PT, R2, 0x1, PT ;  /* 0x000000010200780c */ /* 0x001fc40003f05270 */
[----:B------:R-:W0:Y:S11]  /*12dd0*/  S2R R2, SR_TID.X ;  /* 0x0000000000027919 */ /* 0x000e360000002100 */
[----:B------:R-:W3:Y:S08]  /*12de0*/  @P0 LDC R5, c[0x0][0x434] ;  /* 0x00010d00ff050b82 */ /* 0x000ef00000000800 */
[----:B-1----:R-:W1:Y:S01]  /*12df0*/  @P0 LDC R3, c[0x0][0x434] ;  /* 0x00010d00ff030b82 */ /* 0x002e620000000800 */
[----:B--2---:R-:W-:-:S04]  /*12e00*/  LOP3.LUT R0, R0, 0x7f, RZ, 0xc0, !PT ;  /* 0x0000007f00007812 */ /* 0x004fc800078ec0ff */
[----:B------:R-:W-:-:S03]  /*12e10*/  SHF.R.U32.HI R0, RZ, 0x2, R0 ;  /* 0x00000002ff007819 */ /* 0x000fc60000011600 */
[----:B------:R-:W2:Y:S01]  /*12e20*/  @P0 LDC R4, c[0x0][0x438] ;  /* 0x00010e00ff040b82 */ /* 0x000ea20000000800 */
[C---:B0-----:R-:W-:Y:S01]  /*12e30*/  IMAD.SHL.U32 R9, R2.reuse, 0x20, RZ ;  /* 0x0000002002097824 */ /* 0x041fe200078e00ff */
[----:B------:R-:W-:-:S04]  /*12e40*/  LOP3.LUT R2, R2, 0x7f, RZ, 0xc0, !PT ;  /* 0x0000007f02027812 */ /* 0x000fc800078ec0ff */
[----:B------:R-:W-:Y:S02]  /*12e50*/  LOP3.LUT R9, R0, 0x60, R9, 0xf8, !PT ;  /* 0x0000006000097812 */ /* 0x000fe400078ef809 */
[----:B------:R-:W0:Y:S01]  /*12e60*/  @P0 LDC R0, c[0x0][0x438] ;  /* 0x00010e00ff000b82 */ /* 0x000e220000000800 */
        /* <DEDUP_REMOVED lines=8> */
[----:B------:R-:W-:-:S04]  /*12ef0*/  @P0 IMAD.HI.U32 R5, R10, R5, RZ ;  /* 0x000000050a050227 */ /* 0x000fc800078e00ff */
        /* <DEDUP_REMOVED lines=9> */
[----:B----4-:R-:W-:Y:S01]  /*12f90*/  IMAD R0, R12, UR6, RZ ;  /* 0x000000060c007c24 */ /* 0x010fe2000f8e02ff */
[--C-:B------:R-:W-:Y:S01]  /*12fa0*/  SHF.R.S32.HI R3, RZ, 0x1f, R2.reuse ;  /* 0x0000001fff037819 */ /* 0x100fe20000011402 */
[----:B------:R-:W-:Y:S02]  /*12fb0*/  IMAD.MOV R4, RZ, RZ, -R2 ;  /* 0x000000ffff047224 */ /* 0x000fe400078e0a02 */
        /* <DEDUP_REMOVED lines=34> */
.L_x_15700:
[----:B------:R-:W-:Y:S01]  /*131e0*/  IMAD R0, R3, 0x8, R16 ;  /* 0x0000000803007824 */ /* 0x000fe200078e0210 */
[----:B------:R-:W-:Y:S01]  /*131f0*/  SHF.L.U32 R29, R2, 0x1f, RZ ;  /* 0x0000001f021d7819 */ /* 0x000fe200000006ff */
[----:B------:R-:W-:Y:S01]  /*13200*/  BSSY B0, `(.L_x_15701) ;  /* 0x0000004000007945 */ /* 0x000fe20003800000 */
[----:B------:R-:W-:Y:S02]  /*13210*/  SHF.R.S32.HI R25, RZ, 0x1f, R10 ;  /* 0x0000001fff197819 */ /* 0x000fe4000001140a */
[----:B------:R-:W0:Y:S02]  /*13220*/  SYNCS.PHASECHK.TRANS64.TRYWAIT P0, [R0+URZ+0x13280], R29 ;  /* 0x0132801d000075a7 */ /* 0x000e24000800017f */
[----:B0-----:R-:W-:Y:S05]  /*13230*/  @!P0 BRA `(.L_x_15702) ;  /* 0x0000004400cc8947 */ /* 0x001fea0003800000 */
.L_x_15799:
[----:B------:R-:W-:Y:S05]  /*13240*/  BSYNC B0 ;  /* 0x0000000000007941 */ /* 0x000fea0003800000 */
.L_x_15701:
        /* <DEDUP_REMOVED lines=41> */
[----:B------:R-:W-:Y:S01]  /*134e0*/  IADD3 R6, R16, R6, RZ ;  /* 0x0000000610067210 */ /* 0x000fe20007ffe0ff */
[----:B------:R-:W2:Y:S04]  /*134f0*/  SHFL.IDX PT, R2, R4, RZ, 0x1c1f ;  /* 0x001c1fff04027589 */ /* 0x000ea800000e0000 */
[----:B------:R-:W3:Y:S01]  /*13500*/  SHFL.IDX PT, R3, R5, RZ, 0x1c1f ;  /* 0x001c1fff05037589 */ /* 0x000ee200000e0000 */
[----:B-1----:R-:W-:-:S05]  /*13510*/  IMAD.SHL.U32 R11, R11, 0x10, RZ ;  /* 0x000000100b0b7824 */ /* 0x002fca00078e00ff */
[----:B------:R-:W-:-:S04]  /*13520*/  LOP3.LUT R11, R11, 0x30, RZ, 0xc0, !PT ;  /* 0x000000300b0b7812 */ /* 0x000fc800078ec0ff */
[----:B--2---:R-:W-:-:S05]  /*13530*/  IADD3 R2, P0, R11, R2, RZ ;  /* 0x000000020b027210 */ /* 0x004fca0007f1e0ff */
[----:B---3--:R-:W-:-:S05]  /*13540*/  IMAD.X R3, RZ, RZ, R3, P0 ;  /* 0x000000ffff037224 */ /* 0x008fca00000e0603 */
        /* <DEDUP_REMOVED lines=19> */
.L_x_15811:
[----:B------:R-:W4:Y:S02]  /*13680*/  S2R R4, SR_TID.X ;  /* 0x0000000000047919 */ /* 0x000f240000002100 */
[----:B----4-:R-:W-:-:S05]  /*13690*/  IMAD.SHL.U32 R4, R4, 0x10, RZ ;  /* 0x0000001004047824 */ /* 0x010fca00078e00ff */
[----:B------:R-:W-:-:S04]  /*136a0*/  LOP3.LUT R4, R4, 0x30, RZ, 0xc0, !PT ;  /* 0x0000003004047812 */ /* 0x000fc800078ec0ff */
[----:B---3--:R-:W-:-:S05]  /*136b0*/  IADD3 R2, P0, R4, R2, RZ ;  /* 0x0000000204027210 */ /* 0x008fca0007f1e0ff */
[----:B--2---:R-:W-:Y:S01]  /*136c0*/  IMAD.X R3, RZ, RZ, R3, P0 ;  /* 0x000000ffff037224 */ /* 0x004fe200000e0603 */
[----:B------:R-:W-:-:S04]  /*136d0*/  PLOP3.LUT P0, PT, PT, PT, PT, 0x80, 0x0 ;  /* 0x000000000000781c */ /* 0x000fc80003f0f070 */
[----:B------:R-:W-:Y:S01]  /*136e0*/  @!PT LDS RZ, [RZ] ;  /* 0x00000000fffff984 */ /* 0x000fe20000000800 */
[----:B------:R-:W-:Y:S01]  /*136f0*/  @!PT LDS RZ, [RZ] ;  /* 0x00000000fffff984 */ /* 0x000fe20000000800 */
[----:B------:R-:W-:Y:S01]  /*13700*/  @!PT LDS RZ, [RZ] ;  /* 0x00000000fffff984 */ /* 0x000fe20000000800 */
[----:B------:R2:W-:Y:S01]  /*13710*/  LDGSTS.E.BYPASS.LTC128B.128 [R6+0x8000], desc[UR54][R2.64], !P2 ;  /* 0x0800000002067fae */ /* 0x0005e2000d101d76 */
[----:B------:R-:W-:-:S08]  /*13720*/  NOP ;  /* 0x0000000000007918 */ /* 0x000fd00000000000 */
.L_x_15704:
        /* <DEDUP_REMOVED lines=11> */
.L_x_15705:
[----:B------:R2:W-:Y:S01]  /*137e0*/  SYNCS.ARRIVE.TRANS64.A1T0 RZ, [R0+URZ+0x13270], RZ ;  /* 0x013270ff00ff79a7 */ /* 0x0005e2000810003f */
[----:B------:R-:W-:Y:S05]  /*137f0*/  @!P3 BRA `(.L_x_15706) ;  /* 0x000000000004b947 */ /* 0x000fea0003800000 */
[----:B------:R-:W-:Y:S01]  /*13800*/  BPT.TRAP 0x1 ;  /* 0x000000040000795c */ /* 0x000fe20000300000 */
.L_x_15706:
[----:B------:R-:W3:Y:S01]  /*13810*/  SYNCS.PHASECHK.TRANS64.TRYWAIT P0, [R0+URZ+0x13240], R29 ;  /* 0x0132401d000075a7 */ /* 0x000ee2000800017f */
[----:B------:R-:W-:Y:S04]  /*13820*/  BSSY B0, `(.L_x_15707) ;  /* 0x0000002000007945 */ /* 0x000fe80003800000 */
[----:B---3--:R-:W-:Y:S05]  /*13830*/  @!P0 BRA `(.L_x_15708) ;  /* 0x0000004400fc8947 */ /* 0x008fea0003800000 */
.L_x_15812:
[----:B------:R-:W-:Y:S05]  /*13840*/  BSYNC B0 ;  /* 0x0000000000007941 */ /* 0x000fea0003800000 */
.L_x_15707:
        /* <DEDUP_REMOVED lines=16> */
[----:B-1----:R-:W-:Y:S02]  /*13950*/  IMAD.SHL.U32 R18, R11, 0x10, RZ ;  /* 0x000000100b127824 */ /* 0x002fe400078e00ff */
[----:B------:R-:W-:Y:S01]  /*13960*/  IMAD.IADD R3, R3, 0x1, R9 ;  /* 0x0000000103037824 */ /* 0x000fe200078e0209 */
[----:B------:R-:W1:Y:S01]  /*13970*/  LDC R11, c[0x0][0x2f4] ;  /* 0x0000bd00ff0b7b82 */ /* 0x000e620000000800 */
[----:B------:R-:W-:Y:S01]  /*13980*/  IMAD R8, R27, UR6, RZ ;  /* 0x000000061b087c24 */ /* 0x000fe2000f8e02ff */
[----:B------:R-:W-:Y:S01]  /*13990*/  LOP3.LUT R18, R18, 0x30, RZ, 0xc0, !PT ;  /* 0x0000003012127812 */ /* 0x000fe200078ec0ff */
        /* <DEDUP_REMOVED lines=11> */
[----:B-1----:R-:W-:-:S02]  /*13a50*/  ISETP.GE.AND P2, PT, R18, R11, PT ;  /* 0x0000000b1200720c */ /* 0x002fc40003f46270 */
[----:B------:R-:W-:Y:S01]  /*13a60*/  IADD3.X R5, R9, UR7, R3, P0, !PT ;  /* 0x0000000709057c10 */ /* 0x000fe200087fe403 */
[----:B------:R-:W-:Y:S10]  /*13a70*/  BRA.DIV UR4, `(.L_x_15709) ;  /* 0x0000004604807947 */ /* 0x000ff4000b800000 */
[----:B------:R-:W1:Y:S04]  /*13a80*/  SHFL.IDX PT, R2, R7, RZ, 0x1c1f ;  /* 0x001c1fff07027589 */ /* 0x000e6800000e0000 */
[----:B------:R-:W4:Y:S04]  /*13a90*/  SHFL.IDX PT, R3, R8, RZ, 0x1c1f ;  /* 0x001c1fff08037589 */ /* 0x000f2800000e0000 */
[----:B------:R-:W-:Y:S01]  /*13aa0*/  SHFL.IDX PT, R5, R5, RZ, 0x1c1f ;  /* 0x001c1fff05057589 */ /* 0x000fe200000e0000 */
[----:B-1----:R-:W-:-:S04]  /*13ab0*/  IADD3 R2, P0, R18, R2, RZ ;  /* 0x0000000212027210 */ /* 0x002fc80007f1e0ff */
[----:B----4-:R-:W-:-:S05]  /*13ac0*/  IADD3.X R3, RZ, R3, RZ, P0, !PT ;  /* 0x00000003ff037210 */ /* 0x010fca00007fe4ff */
        /* <DEDUP_REMOVED lines=17> */
.L_x_15824:
[----:B----4-:R-:W-:-:S05]  /*13be0*/  IADD3 R2, P0, R18, R2, RZ ;  /* 0x0000000212027210 */ /* 0x010fca0007f1e0ff */
[----:B------:R-:W-:Y:S01]  /*13bf0*/  IMAD.X R3, RZ, RZ, R5, P0 ;  /* 0x000000ffff037224 */ /* 0x000fe200000e0605 */
[----:B------:R-:W-:-:S04]  /*13c00*/  PLOP3.LUT P0, PT, PT, PT, PT, 0x80, 0x0 ;  /* 0x000000000000781c */ /* 0x000fc80003f0f070 */
[----:B------:R-:W-:Y:S01]  /*13c10*/  @!PT LDS RZ, [RZ] ;  /* 0x00000000fffff984 */ /* 0x000fe20000000800 */
[----:B------:R-:W-:Y:S01]  /*13c20*/  @!PT LDS RZ, [RZ] ;  /* 0x00000000fffff984 */ /* 0x000fe20000000800 */
[----:B------:R-:W-:Y:S01]  /*13c30*/  @!PT LDS RZ, [RZ] ;  /* 0x00000000fffff984 */ /* 0x000fe20000000800 */
[----:B------:R4:W-:Y:S01]  /*13c40*/  LDGSTS.E.BYPASS.LTC128B.128 [R6+0x10000], desc[UR54][R2.64], !P2 ;  /* 0x1000000002067fae */ /* 0x0009e2000d101d76 */
[----:B------:R-:W-:-:S08]  /*13c50*/  NOP ;  /* 0x0000000000007918 */ /* 0x000fd00000000000 */
.L_x_15710:
        /* <DEDUP_REMOVED lines=11> */
.L_x_15711:
[----:B------:R0:W-:Y:S02]  /*13d10*/  SYNCS.ARRIVE.TRANS64.A1T0 RZ, [R0+URZ+0x13230], RZ ;  /* 0x013230ff00ff79a7 */ /* 0x0001e4000810003f */
[----:B0-23--:R-:W-:-:S05]  /*13d20*/  IMAD.U32 R0, RZ, RZ, UR45 ;  /* 0x0000002dff007e24 */ /* 0x00dfca000f8e00ff */
[----:B------:R-:W-:-:S13]  /*13d30*/  ISETP.NE.AND P0, PT, R0, 0x3, PT ;  /* 0x000000030000780c */ /* 0x000fda0003f05270 */
[----:B------:R-:W-:Y:S05]  /*13d40*/  @!P0 BRA `(.L_x_15712) ;  /* 0x0000000000048947 */ /* 0x000fea0003800000 */
[----:B------:R-:W-:Y:S01]  /*13d50*/  BPT.TRAP 0x1 ;  /* 0x000000040000795c */ /* 0x000fe20000300000 */
.L_x_15712:
[----:B------:R-:W-:Y:S01]  /*13d60*/  LOP3.LUT R0, R24, 0x1, RZ, 0x3c, !PT ;  /* 0x0000000118007812 */ /* 0x000fe200078e3cff */
[----:B------:R-:W-:Y:S01]  /*13d70*/  IMAD R2, R21, 0x8, R16 ;  /* 0x0000000815027824 */ /* 0x000fe200078e0210 */
[----:B------:R-:W-:Y:S02]  /*13d80*/  BSSY B0, `(.L_x_15713) ;  /* 0x0000004000007945 */ /* 0x000fe40003800000 */
[----:B------:R-:W-:-:S04]  /*13d90*/  SHF.L.U32 R0, R0, 0x1f, RZ ;  /* 0x0000001f00007819 */ /* 0x000fc800000006ff */
[----:B------:R-:W0:Y:S02]  /*13da0*/  SYNCS.PHASECHK.TRANS64.TRYWAIT P2, [R2+URZ+0x13270], R0 ;  /* 0x01327000020075a7 */ /* 0x000e24000804017f */
[----:B0-----:R-:W-:Y:S05]  /*13db0*/  @!P2 BRA `(.L_x_15714) ;  /* 0x00000048000ca947 */ /* 0x001fea0003800000 */
.L_x_15825:
[----:B------:R-:W-:Y:S05]  /*13dc0*/  BSYNC B0 ;  /* 0x0000000000007941 */ /* 0x000fea0003800000 */
.L_x_15713:
[----:B------:R-:W-:-:S05]  /*13dd0*/  IMAD.U32 R3, RZ, RZ, UR44 ;  /* 0x0000002cff037e24 */ /* 0x000fca000f8e00ff */
[----:B------:R-:W-:-:S13]  /*13de0*/  ISETP.NE.AND P2, PT, R3, 0x3, PT ;  /* 0x000000030300780c */ /* 0x000fda0003f45270 */
[----:B------:R-:W-:Y:S05]  /*13df0*/  @!P2 BRA `(.L_x_15715) ;  /* 0x000000000004a947 */ /* 0x000fea0003800000 */
[----:B------:R-:W-:Y:S01]  /*13e00*/  BPT.TRAP 0x1 ;  /* 0x000000040000795c */ /* 0x000fe20000300000 */
.L_x_15715:
[----:B------:R-:W-:Y:S01]  /*13e10*/  SHF.L.U32 R3, R24, 0x1f, RZ ;  /* 0x0000001f18037819 */ /* 0x000fe200000006ff */
[----:B0-----:R-:W-:-:S03]  /*13e20*/  IMAD R0, R21, 0x2800, RZ ;  /* 0x0000280015007824 */ /* 0x001fc600078e02ff */
[----:B------:R-:W0:Y:S02]  /*13e30*/  SYNCS.PHASECHK.TRANS64.TRYWAIT P2, [R2+URZ+0x13260], R3 ;  /* 0x01326003020075a7 */ /* 0x000e24000804017f */
[----:B0-----:R-:W-:Y:S05]  /*13e40*/  @!P2 BRA `(.L_x_15716) ;  /* 0x0000004400fca947 */ /* 0x001fea0003800000 */
.L_x_15826:
[----:B0-----:R-:W-:Y:S01]  /*13e50*/  LOP3.LUT R3, R0, R23, RZ, 0xfc, !PT ;  /* 0x0000001700037212 */ /* 0x001fe200078efcff */
[----:B------:R-:W-:Y:S05]  /*13e60*/  WARPSYNC.ALL ;  /* 0x0000000000007948 */ /* 0x000fea0003800000 */
[----:B------:R-:W-:Y:S02]  /*13e70*/  IMAD.IADD R3, R16, 0x1, R3 ;  /* 0x0000000110037824 */ /* 0x000fe400078e0203 */
[----:B------:R-:W-:-:S03]  /*13e80*/  IMAD.U32 R12, RZ, RZ, UR44 ;  /* 0x0000002cff0c7e24 */ /* 0x000fc6000f8e00ff */
[----:B-1----:R0:W1:Y:S02]  /*13e90*/  LDSM.16.MT88.4 R4, [R3+0x6000] ;  /* 0x006000000304783b */ /* 0x0020640000004200 */
[----:B------:R-:W-:Y:S02]  /*13ea0*/  ISETP.NE.AND P2, PT, R12, 0x3, PT ;  /* 0x000000030c00780c */ /* 0x000fe40003f45270 */
        /* <DEDUP_REMOVED lines=59> */
.L_x_15717:
[----:B-1----:R1:W-:Y:S01]  /*14260*/  SYNCS.ARRIVE.TRANS64.A1T0 RZ, [R2+URZ+0x13250], RZ ;  /* 0x013250ff02ff79a7 */ /* 0x0023e2000810003f */
[----:B------:R-:W-:Y:S06]  /*14270*/  BAR.SYNC.DEFER_BLOCKING 0x2, 0x80 ;  /* 0x0082000000007b1d */ /* 0x000fec0000010000 */
[----:B------:R-:W-:Y:S05]  /*14280*/  @!P0 BRA `(.L_x_15718) ;  /* 0x0000000000048947 */ /* 0x000fea0003800000 */
[----:B------:R-:W-:Y:S01]  /*14290*/  BPT.TRAP 0x1 ;  /* 0x000000040000795c */ /* 0x000fe20000300000 */
.L_x_15718:
[----:B0-----:R-:W2:Y:S01]  /*142a0*/  LDL R0, [R1+0x30] ;  /* 0x0000300001007983 */ /* 0x001ea20000100800 */
[----:B-1----:R-:W-:-:S03]  /*142b0*/  VIADD R2, R2, 0x13280 ;  /* 0x0001328002027836 */ /* 0x002fc60000000000 */
[----:B------:R3:W5:Y:S04]  /*142c0*/  LDL R24, [R1+0xc] ;  /* 0x00000c0001187983 */ /* 0x0007680000100800 */
[----:B------:R3:W5:Y:S01]  /*142d0*/  LDL R21, [R1] ;  /* 0x0000000001157983 */ /* 0x0007620000100800 */
[----:B--2---:R-:W-:-:S04]  /*142e0*/  PRMT R2, R0, 0x654, R2 ;  /* 0x0000065400027816 */ /* 0x004fc80000000002 */
[----:B------:R3:W-:Y:S01]  /*142f0*/  SYNCS.ARRIVE.TRANS64.RED.A1T0 RZ, [R2+URZ], RZ ;  /* 0x000000ff02ff79a7 */ /* 0x0007e2000810043f */
[----:B------:R-:W-:Y:S05]  /*14300*/  @P1 BRA `(.L_x_15719) ;  /* 0xffffffe800901947 */ /* 0x000fea000383ffff */
.L_x_15699:
        /* <DEDUP_REMOVED lines=16> */
[----:B0-----:R-:W0:Y:S01]  /*14410*/  POPC R7, R4 ;  /* 0x0000000400077309 */ /* 0x001e220000000000 */
[----:B--2---:R-:W0:Y:S02]  /*14420*/  SHFL.IDX PT, R0, R3, R0, 0x1f ;  /* 0x00001f0003007589 */ /* 0x004e2400000e0000 */
[----:B0-----:R-:W-:-:S05]  /*14430*/  IADD3 R0, R0, UR46, R7 ;  /* 0x0000002e00007c10 */ /* 0x001fca000fffe007 */
[----:B------:R2:W-:Y:S02]  /*14440*/  STL [R1+0x20], R0 ;  /* 0x0000200001007387 */ /* 0x0005e40000100800 */
.L_x_15721:
[----:B------:R-:W-:Y:S05]  /*14450*/  BSYNC B0 ;  /* 0x0000000000007941 */ /* 0x000fea0003800000 */
.L_x_15720:
[----:B------:R-:W-:Y:S05]  /*14460*/  @!P0 BRA `(.L_x_15722) ;  /* 0x0000000000048947 */ /* 0x000fea0003800000 */
[----:B------:R-:W-:Y:S01]  /*14470*/  BPT.TRAP 0x1 ;  /* 0x000000040000795c */ /* 0x000fe20000300000 */
.L_x_15722:
[----:B------:R-:W1:Y:S04]  /*14480*/  LDL R2, [R1+0xc] ;  /* 0x00000c0001027983 */ /* 0x000e680000100800 */
[----:B--2---:R-:W2:Y:S01]  /*14490*/  LDL R0, [R1] ;  /* 0x0000000001007983 */ /* 0x004ea20000100800 */
[----:B------:R-:W-:Y:S01]  /*144a0*/  BSSY B0, `(.L_x_15723) ;  /* 0x0000006000007945 */ /* 0x000fe20003800000 */
[----:B-1----:R-:W-:-:S04]  /*144b0*/  LOP3.LUT R3, R2, 0x1, RZ, 0x3c, !PT ;  /* 0x0000000102037812 */ /* 0x002fc800078e3cff */
[----:B------:R-:W-:Y:S02]  /*144c0*/  SHF.L.U32 R3, R3, 0x1f, RZ ;  /* 0x0000001f03037819 */ /* 0x000fe400000006ff */
[----:B--2---:R-:W-:-:S04]  /*144d0*/  LEA R0, R0, R16, 0x3 ;  /* 0x0000001000007211 */ /* 0x004fc800078e18ff */
[----:B------:R-:W1:Y:S02]  /*144e0*/  SYNCS.PHASECHK.TRANS64.TRYWAIT P1, [R0+URZ+0x13270], R3 ;  /* 0x01327003000075a7 */ /* 0x000e64000802017f */
[----:B-1----:R-:W-:Y:S05]  /*144f0*/  @!P1 BRA `(.L_x_15724) ;  /* 0x0000004000649947 */ /* 0x002fea0003800000 */
.L_x_15827:
[----:B------:R-:W-:Y:S05]  /*14500*/  BSYNC B0 ;  /* 0x0000000000007941 */ /* 0x000fea0003800000 */
.L_x_15723:
[----:B------:R-:W-:-:S05]  /*14510*/  IMAD.U32 R2, RZ, RZ, UR44 ;  /* 0x0000002cff027e24 */ /* 0x000fca000f8e00ff */
[----:B------:R-:W-:-:S13]  /*14520*/  ISETP.NE.AND P1, PT, R2, 0x3, PT ;  /* 0x000000030200780c */ /* 0x000fda0003f25270 */
[----:B------:R-:W-:Y:S05]  /*14530*/  @!P1 BRA `(.L_x_15725) ;  /* 0x0000000000049947 */ /* 0x000fea0003800000 */
[----:B------:R-:W-:Y:S01]  /*14540*/  BPT.TRAP 0x1 ;  /* 0x000000040000795c */ /* 0x000fe20000300000 */
.L_x_15725:
[----:B------:R-:W1:Y:S02]  /*14550*/  LDL R2, [R1+0xc] ;  /* 0x00000c0001027983 */ /* 0x000e640000100800 */
[----:B-1----:R-:W-:-:S04]  /*14560*/  SHF.L.U32 R3, R2, 0x1f, RZ ;  /* 0x0000001f02037819 */ /* 0x002fc800000006ff */
[----:B------:R-:W1:Y:S02]  /*14570*/  SYNCS.PHASECHK.TRANS64.TRYWAIT P1, [R0+URZ+0x13260], R3 ;  /* 0x01326003000075a7 */ /* 0x000e64000802017f */
[----:B-1----:R-:W-:Y:S05]  /*14580*/  @!P1 BRA `(.L_x_15726) ;  /* 0x0000004000549947 */ /* 0x002fea0003800000 */
.L_x_15828:
[----:B------:R-:W2:Y:S01]  /*14590*/  LDL R14, [R1] ;  /* 0x00000000010e7983 */ /* 0x000ea20000100800 */
[----:B------:R-:W-:Y:S05]  /*145a0*/  WARPSYNC.ALL ;  /* 0x0000000000007948 */ /* 0x000fea0003800000 */
[----:B------:R-:W-:-:S05]  /*145b0*/  IMAD.U32 R15, RZ, RZ, UR44 ;  /* 0x0000002cff0f7e24 */ /* 0x000fca000f8e00ff */
[----:B------:R-:W-:Y:S01]  /*145c0*/  ISETP.NE.AND P1, PT, R15, 0x3, PT ;  /* 0x000000030f00780c */ /* 0x000fe20003f25270 */
[----:B--2---:R-:W-:-:S05]  /*145d0*/  IMAD R2, R14, 0x2800, RZ ;  /* 0x000028000e027824 */ /* 0x004fca00078e02ff */
[----:B-1----:R-:W-:-:S05]  /*145e0*/  LOP3.LUT R3, R2, R23, RZ, 0xfc, !PT ;  /* 0x0000001702037212 */ /* 0x002fca00078efcff */
[----:B0-----:R-:W-:Y:S02]  /*145f0*/  IMAD.IADD R6, R16, 0x1, R3 ;  /* 0x0000000110067824 */ /* 0x001fe400078e0203 */
[----:B------:R-:W-:-:S04]  /*14600*/  VIADD R3, R2, 0x800 ;  /* 0x0000080002037836 */ /* 0x000fc80000000000 */
        /* <DEDUP_REMOVED lines=24> */
[----:B------:R-:W-:Y:S01]  /*14790*/  LOP3.LUT R4, R3, R22, RZ, 0xfc, !PT ;  /* 0x0000001603047212 */ /* 0x000fe200078efcff */
[----:B------:R-:W-:Y:S01]  /*147a0*/  VIADD R3, R2, 0x1800 ;  /* 0x0000180002037836 */ /* 0x000fe20000000000 */
[C-C-:B------:R-:W-:Y:S02]  /*147b0*/  PRMT R10, R6.reuse, 0x6420, R7.reuse ;  /* 0x00006420060a7816 */ /* 0x140fe40000000007 */
[----:B------:R-:W-:Y:S01]  /*147c0*/  PRMT R11, R6, 0x7531, R7 ;  /* 0x00007531060b7816 */ /* 0x000fe20000000007 */
[----:B------:R-:W-:Y:S01]  /*147d0*/  IMAD.IADD R12, R19, 0x1, R4 ;  /* 0x00000001130c7824 */ /* 0x000fe200078e0204 */
[----:B------:R-:W-:-:S02]  /*147e0*/  LOP3.LUT R5, R3, R23, RZ, 0xfc, !PT ;  /* 0x0000001703057212 */ /* 0x000fc400078efcff */
[----:B------:R-:W-:Y:S02]  /*147f0*/  IADD3 R2, R2, 0x2000, RZ ;  /* 0x0000200002027810 */ /* 0x000fe40007ffe0ff */
[----:B------:R-:W-:Y:S01]  /*14800*/  STSM.16.M88.4 [R12], R8 ;  /* 0x000000080c007844 */ /* 0x000fe20000000200 */
[----:B------:R-:W-:-:S06]  /*14810*/  IMAD.IADD R7, R16, 0x1, R5 ;  /* 0x0000000110077824 */ /* 0x000fcc00078e0205 */
[----:B------:R-:W0:Y:S02]  /*14820*/  LDSM.16.MT88.4 R4, [R7+0x6000] ;  /* 0x006000000704783b */ /* 0x000e240000004200 */
        /* <DEDUP_REMOVED lines=25> */
.L_x_15727:
[----:B-1----:R1:W-:Y:S01]  /*149c0*/  SYNCS.ARRIVE.TRANS64.A1T0 RZ, [R0+URZ+0x13250], RZ ;  /* 0x013250ff00ff79a7 */ /* 0x0023e2000810003f */
[----:B------:R-:W-:Y:S06]  /*149d0*/  BAR.SYNC.DEFER_BLOCKING 0x2, 0x80 ;  /* 0x0082000000007b1d */ /* 0x000fec0000010000 */
[----:B------:R-:W-:Y:S05]  /*149e0*/  @!P0 BRA `(.L_x_15728) ;  /* 0x0000000000048947 */ /* 0x000fea0003800000 */
[----:B------:R-:W-:Y:S01]  /*149f0*/  BPT.TRAP 0x1 ;  /* 0x000000040000795c */ /* 0x000fe20000300000 */
.L_x_15728:
        /* <DEDUP_REMOVED lines=12> */
.L_x_15669:
[----:B------:R-:W-:Y:S05]  /*14ac0*/  BSYNC B7 ;  /* 0x0000000000077941 */ /* 0x000fea0003800000 */
.L_x_15667:
[----:B0-2---:R-:W2:Y:S02]  /*14ad0*/  LDL R0, [R1+0x10] ;  /* 0x0000100001007983 */ /* 0x005ea40000100800 */
[----:B--2---:R-:W-:-:S13]  /*14ae0*/  LOP3.LUT P0, RZ, R0, 0x40, RZ, 0xc0, !PT ;  /* 0x0000004000ff7812 */ /* 0x004fda000780c0ff */
[----:B------:R-:W-:Y:S05]  /*14af0*/  @!P0 BRA `(.L_x_15729) ;  /* 0x0000000000348947 */ /* 0x000fea0003800000 */
[----:B------:R-:W0:Y:S08]  /*14b00*/  S2UR UR4, SR_CgaCtaId ;  /* 0x00000000000479c3 */ /* 0x000e300000008800 */
[----:B------:R-:W-:Y:S01]  /*14b10*/  BAR.SYNC.DEFER_BLOCKING 0x5, 0x200 ;  /* 0x0148000000007b1d */ /* 0x000fe20000010000 */
[----:B------:R-:W-:Y:S01]  /*14b20*/  MOV R16, 0x400 ;  /* 0x0000040000107802 */ /* 0x000fe20000000f00 */
[----:B0-----:R-:W-:-:S05]  /*14b30*/  IMAD.U32 R0, RZ, RZ, UR4 ;  /* 0x00000004ff007e24 */ /* 0x001fca000f8e00ff */
[----:B------:R-:W-:Y:S01]  /*14b40*/  LEA R16, R0, R16, 0x18 ;  /* 0x0000001000107211 */ /* 0x000fe200078ec0ff */
[----:B------:R-:W-:Y:S04]  /*14b50*/  STL [R1+0x30], R0 ;  /* 0x0000300001007387 */ /* 0x000fe80000100800 */
[----:B-1----:R-:W0:Y:S04]  /*14b60*/  LDS.128 R4, [R16+0x132d0] ;  /* 0x0132d00010047984 */ /* 0x002e280000000c00 */
[----:B0-----:R0:W-:Y:S01]  /*14b70*/  STL.64 [R1+0x20], R4 ;  /* 0x0000200401007387 */ /* 0x0011e20000100a00 */
[----:B------:R-:W-:-:S03]  /*14b80*/  IMAD.MOV.U32 R0, RZ, RZ, R7 ;  /* 0x000000ffff007224 */ /* 0x000fc600078e0007 */
[----:B------:R0:W-:Y:S02]  /*14b90*/  STL [R1+0x28], R6 ;  /* 0x0000280601007387 */ /* 0x0001e40000100800 */
[----:B------:R-:W-:Y:S01]  /*14ba0*/  R2UR UR40, R0 ;  /* 0x00000000002872ca */ /* 0x000fe200000e0000 */
[----:B------:R-:W-:Y:S06]  /*14bb0*/  BAR.ARV 0x4, 0x200 ;  /* 0x0108000000007b1d */ /* 0x000fec0000002000 */
[----:B------:R-:W-:Y:S08]  /*14bc0*/  BRA `(.L_x_15730) ;  /* 0x0000000c00f87947 */ /* 0x000ff00003800000 */
.L_x_15729:
[----:B------:R-:W2:Y:S01]  /*14bd0*/  LDL.LU R0, [R1+0x20] ;  /* 0x0000200001007983 */ /* 0x000ea20000300800 */
[----:B------:R-:W-:Y:S01]  /*14be0*/  ULDC UR4, c[0x0][0xc3c] ;  /* 0x00030f0000047ab9 */ /* 0x000fe20000000800 */
[----:B------:R-:W0:Y:S02]  /*14bf0*/  S2R R2, SR_TID.X ;  /* 0x0000000000027919 */ /* 0x000e240000002100 */
[----:B0-----:R-:W-:-:S04]  /*14c00*/  LOP3.LUT R9, R2, 0x1f, RZ, 0xc0, !PT ;  /* 0x0000001f02097812 */ /* 0x001fc800078ec0ff */
[C---:B------:R-:W-:Y:S01]  /*14c10*/  ISETP.NE.AND P0, PT, R9.reuse, 0x1f, PT ;  /* 0x0000001f0900780c */ /* 0x040fe20003f05270 */
[----:B-1----:R-:W-:-:S05]  /*14c20*/  VIADD R7, R9, UR40 ;  /* 0x0000002809077c36 */ /* 0x002fca0008000000 */
        /* <DEDUP_REMOVED lines=41> */
.L_x_15733:
        /* <DEDUP_REMOVED lines=31> */
[----:B-1----:R-:W-:-:S04]  /*150b0*/  SEL R2, R2, RZ, P5 ;  /* 0x000000ff02027207 */ /* 0x002fc80002800000 */
[----:B------:R-:W-:-:S05]  /*150c0*/  IADD3 R2, R3, R2, RZ ;  /* 0x0000000203027210 */ /* 0x000fca0007ffe0ff */
[----:B------:R-:W0:Y:S02]  /*150d0*/  SHFL.IDX PT, R13, R2, 0x1f, 0x1f ;  /* 0x03e01f00020d7f89 */ /* 0x000e2400000e0000 */
[----:B0-----:R-:W-:-:S04]  /*150e0*/  IMAD R4, R13, R8, RZ ;  /* 0x000000080d047224 */ /* 0x001fc800078e02ff */
[----:B------:R-:W-:-:S05]  /*150f0*/  IMAD.IADD R9, R4, 0x1, R9 ;  /* 0x0000000104097824 */ /* 0x000fca00078e0209 */
[----:B------:R-:W-:-:S13]  /*15100*/  ISETP.GT.AND P6, PT, R9, R6, PT ;  /* 0x000000060900720c */ /* 0x000fda0003fc4270 */
[----:B------:R-:W-:Y:S05]  /*15110*/  @!P6 BRA `(.L_x_15733) ;  /* 0xfffffffc0068e947 */ /* 0x000fea000383ffff */
[----:B------:R-:W-:Y:S02]  /*15120*/  IMAD.MOV.U32 R3, RZ, RZ, R2 ;  /* 0x000000ffff037224 */ /* 0x000fe400078e0002 */
[----:B------:R-:W-:-:S07]  /*15130*/  IMAD.MOV.U32 R2, RZ, RZ, R4 ;  /* 0x000000ffff027224 */ /* 0x000fce00078e0004 */
.L_x_15731:
        /* <DEDUP_REMOVED lines=14> */
.L_x_15734:
        /* <DEDUP_REMOVED lines=54> */
[----:B------:R-:W-:Y:S01]  /*15580*/  LEA R6, R5, R2, 0x18 ;  /* 0x0000000205067211 */ /* 0x000fe200078ec0ff */
[----:B------:R-:W-:-:S04]  /*15590*/  IMAD.MOV R3, RZ, RZ, -R2 ;  /* 0x000000ffff037224 */ /* 0x000fc800078e0a02 */
[--C-:B------:R-:W-:Y:S02]  /*155a0*/  IMAD R5, R5, R3, R8.reuse ;  /* 0x0000000305057224 */ /* 0x100fe400078e0208 */
[----:B------:R-:W-:-:S04]  /*155b0*/  IMAD.MOV R3, RZ, RZ, -R8 ;  /* 0x000000ffff037224 */ /* 0x000fc800078e0a08 */
[----:B------:R-:W-:Y:S02]  /*155c0*/  IMAD R2, R0, R3, R4 ;  /* 0x0000000300027224 */ /* 0x000fe400078e0204 */
[----:B------:R-:W-:-:S05]  /*155d0*/  IMAD R3, R5, 0x10000, R6 ;  /* 0x0001000005037824 */ /* 0x000fca00078e0206 */
[----:B------:R0:W-:Y:S01]  /*155e0*/  STL [R1+0x28], R3 ;  /* 0x0000280301007387 */ /* 0x0001e20000100800 */
[----:B------:R-:W-:Y:S05]  /*155f0*/  BRA `(.L_x_15736) ;  /* 0x0000000400007947 */ /* 0x000fea0003800000 */
.L_x_15735:
        /* <DEDUP_REMOVED lines=28> */
[----:B------:R-:W-:-:S05]  /*157c0*/  IMAD.MOV.U32 R2, RZ, RZ, R3 ;  /* 0x000000ffff027224 */ /* 0x000fca00078e0003 */
[----:B------:R-:W-:Y:S02]  /*157d0*/  @!P2 IADD3 R2, -R2, RZ, RZ ;  /* 0x000000ff0202a210 */ /* 0x000fe40007ffe1ff */
        /* <DEDUP_REMOVED lines=34> */
.L_x_15736:
[----:B01----:R-:W-:-:S05]  /*15a00*/  LOP3.LUT R3, RZ, R2, RZ, 0x33, !PT ;  /* 0x00000002ff037212 */ /* 0x003fca00078e33ff */
[----:B------:R-:W-:-:S05]  /*15a10*/  IMAD.IADD R0, R0, 0x1, R3 ;  /* 0x0000000100007824 */ /* 0x000fca00078e0203 */
[----:B------:R1:W-:Y:S01]  /*15a20*/  STL [R1+0x24], R0 ;  /* 0x0000240001007387 */ /* 0x0003e20000100800 */
[----:B------:R-:W-:Y:S05]  /*15a30*/  BRA `(.L_x_15737) ;  /* 0x0000000000107947 */ /* 0x000fea0003800000 */
.L_x_15732:
[----:B------:R0:W-:Y:S01]  /*15a40*/  STL [R1+0x20], R6 ;  /* 0x0000200601007387 */ /* 0x0001e20000100800 */
[----:B------:R-:W-:-:S03]  /*15a50*/  ULDC UR40, c[0x0][0xc3c] ;  /* 0x00030f0000287ab9 */ /* 0x000fc60000000800 */
[----:B------:R0:W-:Y:S04]  /*15a60*/  STL [R1+0x24], RZ ;  /* 0x000024ff01007387 */ /* 0x0001e80000100800 */
[----:B------:R0:W-:Y:S02]  /*15a70*/  STL [R1+0x28], RZ ;  /* 0x000028ff01007387 */ /* 0x0001e40000100800 */
.L_x_15737:
[----:B------:R-:W2:Y:S04]  /*15a80*/  LDL R3, [R1+0x24] ;  /* 0x0000240001037983 */ /* 0x000ea80000100800 */
[----:B------:R-:W3:Y:S04]  /*15a90*/  LDL R2, [R1+0x28] ;  /* 0x0000280001027983 */ /* 0x000ee80000100800 */
[----:B------:R-:W4:Y:S01]  /*15aa0*/  LDL R4, [R1+0x20] ;  /* 0x0000200001047983 */ /* 0x000f220000100800 */
[----:B-1----:R-:W1:Y:S01]  /*15ab0*/  S2R R0, SR_TID.X ;  /* 0x0000000000007919 */ /* 0x002e620000002100 */
[----:B------:R-:W-:Y:S01]  /*15ac0*/  BAR.SYNC.DEFER_BLOCKING 0x4, 0x200 ;  /* 0x0108000000007b1d */ /* 0x000fe20000010000 */
[----:B--2---:R-:W-:Y:S01]  /*15ad0*/  MOV R5, R3 ;  /* 0x0000000300057202 */ /* 0x004fe20000000f00 */
[----:B---3--:R-:W-:-:S04]  /*15ae0*/  IMAD.MOV.U32 R3, RZ, RZ, R2 ;  /* 0x000000ffff037224 */ /* 0x008fc800078e0002 */
        /* <DEDUP_REMOVED lines=12> */
.L_x_15730:
[----:B------:R-:W-:Y:S02]  /*15bb0*/  ULDC UR4, c[0x0][0xc3c] ;  /* 0x00030f0000047ab9 */ /* 0x000fe40000000800 */
[----:B------:R-:W-:-:S06]  /*15bc0*/  UISETP.GE.AND UP0, UPT, UR40, UR4, UPT ;  /* 0x000000042800728c */ /* 0x000fcc000bf06270 */
[----:B------:R-:W-:-:S13]  /*15bd0*/  PLOP3.LUT P0, PT, PT, PT, UP0, 0x80, 0x0 ;  /* 0x000000000000781c */ /* 0x000fda0003f0f008 */
[----:B------:R-:W-:Y:S05]  /*15be0*/  @!P0 BRA `(.L_x_15738) ;  /* 0xffffffa0006c8947 */ /* 0x000fea000383ffff */
.L_x_15662:
        /* <DEDUP_REMOVED lines=12> */
.L_x_15829:
[----:B------:R-:W-:Y:S05]  /*15cb0*/  BSYNC B0 ;  /* 0x0000000000007941 */ /* 0x000fea0003800000 */
.L_x_15739:
[----:B------:R-:W-:-:S03]  /*15cc0*/  UMOV UR4, 0xffffffff ;  /* 0xffffffff00047882 */ /* 0x000fc60000000000 */
[----:B------:R-:W-:Y:S05]  /*15cd0*/  BRA.DIV UR4, `(.L_x_15741) ;  /* 0x0000002a04a87947 */ /* 0x000fea000b800000 */
[----:B0-----:R-:W0:Y:S02]  /*15ce0*/  S2R R0, SR_TID.X ;  /* 0x0000000000007919 */ /* 0x001e240000002100 */
[----:B0-----:R-:W-:-:S04]  /*15cf0*/  SHF.R.U32.HI R0, RZ, 0x5, R0 ;  /* 0x00000005ff007819 */ /* 0x001fc80000011600 */
[----:B------:R-:W-:-:S05]  /*15d00*/  LOP3.LUT R0, R0, 0x3, RZ, 0xc0, !PT ;  /* 0x0000000300007812 */ /* 0x000fca00078ec0ff */
[----:B------:R0:W1:Y:S02]  /*15d10*/  SHFL.IDX PT, R14, R0, RZ, 0x1f ;  /* 0x00001fff000e7589 */ /* 0x00006400000e0000 */
.L_x_15832:
[----:B-1----:R-:W-:Y:S01]  /*15d20*/  ISETP.NE.AND P0, PT, R14, RZ, PT ;  /* 0x000000ff0e00720c */ /* 0x002fe20003f05270 */
[----:B------:R-:W-:-:S12]  /*15d30*/  BSSY B0, `(.L_x_15742) ;  /* 0x000002f000007945 */ /* 0x000fd80003800000 */
[----:B------:R-:W-:Y:S05]  /*15d40*/  @P0 BRA `(.L_x_15743) ;  /* 0x0000000000b40947 */ /* 0x000fea0003800000 */
[----:B------:R-:W-:-:S03]  /*15d50*/  UMOV UR4, 0xffffffff ;  /* 0xffffffff00047882 */ /* 0x000fc60000000000 */
[----:B------:R-:W-:Y:S05]  /*15d60*/  BRA.DIV UR4, `(.L_x_15744) ;  /* 0x0000002a04b87947 */ /* 0x000fea000b800000 */
[----:B------:R-:W-:-:S13]  /*15d70*/  ELECT P6, URZ, PT ;  /* 0x00000000003f782f */ /* 0x000fda00038c0000 */
.L_x_15835:
[----:B------:R-:W-:Y:S05]  /*15d80*/  @!P6 BRA `(.L_x_15743) ;  /* 0x0000000000a4e947 */ /* 0x000fea0003800000 */
[----:B------:R-:W-:-:S06]  /*15d90*/  ULOP3.LUT UR4, UR36, 0x2, URZ, 0xfc, !UPT ;  /* 0x0000000224047892 */ /* 0x000fcc000f8efc3f */
[----:B0-----:R-:W-:-:S05]  /*15da0*/  IMAD.U32 R0, RZ, RZ, UR4 ;  /* 0x00000004ff007e24 */ /* 0x001fca000f8e00ff */
[----:B------:R-:W-:-:S13]  /*15db0*/  ISETP.NE.AND P0, PT, R0, 0x3, PT ;  /* 0x000000030000780c */ /* 0x000fda0003f05270 */
[----:B------:R-:W-:Y:S05]  /*15dc0*/  @!P0 BRA `(.L_x_15745) ;  /* 0x0000000000048947 */ /* 0x000fea0003800000 */
[----:B------:R-:W-:Y:S01]  /*15dd0*/  BPT.TRAP 0x1 ;  /* 0x000000040000795c */ /* 0x000fe20000300000 */
.L_x_15745:
[----:B------:R-:W2:Y:S04]  /*15de0*/  LDL R2, [R1+0xc] ;  /* 0x00000c0001027983 */ /* 0x000ea80000100800 */
[----:B------:R-:W3:Y:S01]  /*15df0*/  LDL.LU R0, [R1] ;  /* 0x0000000001007983 */ /* 0x000ee20000300800 */
[----:B--2---:R-:W-:Y:S01]  /*15e00*/  SHF.L.U32 R3, R2, 0x1f, RZ ;  /* 0x0000001f02037819 */ /* 0x004fe200000006ff */
[C---:B---3--:R-:W-:Y:S02]  /*15e10*/  IMAD R4, R0.reuse, 0x8, R5 ;  /* 0x0000000800047824 */ /* 0x048fe400078e0205 */
[----:B------:R-:W-:Y:S02]  /*15e20*/  VIADD R0, R0, 0x1 ;  /* 0x0000000100007836 */ /* 0x000fe40000000000 */
[----:B------:R-:W0:Y:S03]  /*15e30*/  SYNCS.PHASECHK.TRANS64.TRYWAIT P1, [R4+URZ+0x13240], R3 ;  /* 0x01324003040075a7 */ /* 0x000e26000802017f */
[----:B------:R-:W-:-:S04]  /*15e40*/  ISETP.NE.AND P2, PT, R0, 0x2, PT ;  /* 0x000000020000780c */ /* 0x000fc80003f45270 */
[----:B------:R-:W-:Y:S01]  /*15e50*/  SEL R2, RZ, 0x1, P2 ;  /* 0x00000001ff027807 */ /* 0x000fe20001000000 */
[----:B0-----:R-:W-:Y:S08]  /*15e60*/  @!P1 BRA `(.L_x_15746) ;  /* 0x0000002800989947 */ /* 0x001ff00003800000 */
.L_x_15836:
[----:B------:R-:W2:Y:S01]  /*15e70*/  LDL.LU R6, [R1+0xc] ;  /* 0x00000c0001067983 */ /* 0x000ea20000300800 */
[----:B------:R-:W-:Y:S02]  /*15e80*/  SEL R0, R0, RZ, P2 ;  /* 0x000000ff00007207 */ /* 0x000fe40001000000 */
[----:B--2---:R-:W-:Y:S01]  /*15e90*/  LOP3.LUT R2, R6, R2, RZ, 0x3c, !PT ;  /* 0x0000000206027212 */ /* 0x004fe200078e3cff */
[----:B------:R-:W-:Y:S06]  /*15ea0*/  @!P0 BRA `(.L_x_15747) ;  /* 0x0000000000048947 */ /* 0x000fec0003800000 */
[----:B------:R-:W-:Y:S01]  /*15eb0*/  BPT.TRAP 0x1 ;  /* 0x000000040000795c */ /* 0x000fe20000300000 */
.L_x_15747:
[----:B------:R-:W-:Y:S01]  /*15ec0*/  IMAD R5, R0, 0x8, R5 ;  /* 0x0000000800057824 */ /* 0x000fe200078e0205 */
[----:B------:R-:W-:-:S04]  /*15ed0*/  SHF.L.U32 R0, R2, 0x1f, RZ ;  /* 0x0000001f02007819 */ /* 0x000fc800000006ff */
[----:B------:R-:W1:Y:S02]  /*15ee0*/  SYNCS.PHASECHK.TRANS64.TRYWAIT P1, [R5+URZ+0x13240], R0 ;  /* 0x01324000050075a7 */ /* 0x000e64000802017f */
[----:B-1----:R-:W-:Y:S05]  /*15ef0*/  @!P1 BRA `(.L_x_15748) ;  /* 0x0000002800889947 */ /* 0x002fea0003800000 */
.L_x_15837:
[----:B------:R-:W-:Y:S05]  /*15f00*/  @!P0 BRA `(.L_x_15749) ;  /* 0x0000000000048947 */ /* 0x000fea0003800000 */
[----:B------:R-:W-:Y:S01]  /*15f10*/  BPT.TRAP 0x1 ;  /* 0x000000040000795c */ /* 0x000fe20000300000 */
.L_x_15749:
[----:B------:R-:W2:Y:S02]  /*15f20*/  SYNCS.PHASECHK.TRANS64.TRYWAIT P1, [R4+URZ+0x13260], R3 ;  /* 0x01326003040075a7 */ /* 0x000ea4000802017f */
[----:B--2---:R-:W-:Y:S05]  /*15f30*/  @!P1 BRA `(.L_x_15750) ;  /* 0x00000028008c9947 */ /* 0x004fea0003800000 */
.L_x_15838:
[----:B------:R-:W-:Y:S05]  /*15f40*/  @!P0 BRA `(.L_x_15751) ;  /* 0x0000000000048947 */ /* 0x000fea0003800000 */
[----:B------:R-:W-:Y:S01]  /*15f50*/  BPT.TRAP 0x1 ;  /* 0x000000040000795c */ /* 0x000fe20000300000 */
.L_x_15751:
[----:B------:R-:W3:Y:S02]  /*15f60*/  SYNCS.PHASECHK.TRANS64.TRYWAIT P1, [R5+URZ+0x13260], R0 ;  /* 0x01326000050075a7 */ /* 0x000ee4000802017f */
[----:B---3--:R-:W-:Y:S05]  /*15f70*/  @!P1 BRA `(.L_x_15752) ;  /* 0x0000002800909947 */ /* 0x008fea0003800000 */
.L_x_15839:
[----:B------:R-:W-:Y:S05]  /*15f80*/  @!P0 BRA `(.L_x_15753) ;  /* 0x0000000000048947 */ /* 0x000fea0003800000 */
[----:B------:R-:W-:Y:S01]  /*15f90*/  BPT.TRAP 0x1 ;  /* 0x000000040000795c */ /* 0x000fe20000300000 */
.L_x_15753:
[----:B------:R-:W4:Y:S02]  /*15fa0*/  SYNCS.PHASECHK.TRANS64.TRYWAIT P1, [R4+URZ+0x13280], R3 ;  /* 0x01328003040075a7 */ /* 0x000f24000802017f */
[----:B----4-:R-:W-:Y:S05]  /*15fb0*/  @!P1 BRA `(.L_x_15754) ;  /* 0x0000002800949947 */ /* 0x010fea0003800000 */
.L_x_15840:
[----:B------:R-:W-:Y:S05]  /*15fc0*/  @!P0 BRA `(.L_x_15755) ;  /* 0x0000000000048947 */ /* 0x000fea0003800000 */
[----:B------:R-:W-:Y:S01]  /*15fd0*/  BPT.TRAP 0x1 ;  /* 0x000000040000795c */ /* 0x000fe20000300000 */
.L_x_15755:
[----:B------:R0:W0:Y:S02]  /*15fe0*/  SYNCS.PHASECHK.TRANS64.TRYWAIT P0, [R5+URZ+0x13280], R0 ;  /* 0x01328000050075a7 */ /* 0x000024000800017f */
[----:B0-----:R-:W-:Y:S05]  /*15ff0*/  @!P0 NANOSLEEP.SYNCS 0x989680 ;  /* 0x009896800000895d */ /* 0x001fea0003900000 */
[----:B------:R-:W0:Y:S02]  /*16000*/  @!P0 SYNCS.PHASECHK.TRANS64 P0, [R5+URZ+0x13280], R0 ;  /* 0x01328000050085a7 */ /* 0x000e24000800007f */
[----:B0-----:R-:W-:Y:S05]  /*16010*/  @!P0 BRA `(.L_x_15755) ;  /* 0xfffffffc00f08947 */ /* 0x001fea000383ffff */
.L_x_15743:
[----:B------:R-:W-:Y:S05]  /*16020*/  BSYNC B0 ;  /* 0x0000000000007941 */ /* 0x000fea0003800000 */
.L_x_15742:
[----:B------:R-:W-:Y:S05]  /*16030*/  EXIT ;  /* 0x000000000000794d */ /* 0x000fea0003800000 */
.L_x_15608:
[----:B0-----:R-:W-:-:S04]  /*16040*/  IMAD.U32 R3, RZ, RZ, UR45 ;  /* 0x0000002dff037e24 */ /* 0x001fc8000f8e00ff */
[----:B------:R0:W1:Y:S03]  /*16050*/  SYNCS.PHASECHK.TRANS64.TRYWAIT P0, [R3+URZ+0x13200], R2 ;  /* 0x01320002030075a7 */ /* 0x000066000800017f */
[----:B-1----:R-:W-:Y:S05]  /*16060*/  @!P0 NANOSLEEP.SYNCS 0x989680 ;  /* 0x009896800000895d */ /* 0x002fea0003900000 */
[----:B------:R-:W1:Y:S02]  /*16070*/  @!P0 SYNCS.PHASECHK.TRANS64 P0, [R3+URZ+0x13200], R2 ;  /* 0x01320002030085a7 */ /* 0x000e64000800007f */
[----:B-1----:R-:W-:Y:S05]  /*16080*/  @!P0 BRA `(.L_x_15608) ;  /* 0xfffffffc00ec8947 */ /* 0x002fea000383ffff */
[----:B------:R-:W-:Y:S05]  /*16090*/  BRA `(.L_x_15756) ;  /* 0xfffffebc00287947 */ /* 0x000fea000383ffff */
.L_x_15612:
[----:B-1----:R1:W2:Y:S02]  /*160a0*/  SYNCS.PHASECHK.TRANS64.TRYWAIT P0, [R2+URZ+0x13230], R3 ;  /* 0x01323003020075a7 */ /* 0x0022a4000800017f */
[----:B--2---:R-:W-:Y:S05]  /*160b0*/  @!P0 NANOSLEEP.SYNCS 0x989680 ;  /* 0x009896800000895d */ /* 0x004fea0003900000 */
[----:B------:R-:W2:Y:S02]  /*160c0*/  @!P0 SYNCS.PHASECHK.TRANS64 P0, [R2+URZ+0x13230], R3 ;  /* 0x01323003020085a7 */ /* 0x000ea4000800007f */
[----:B--2---:R-:W-:Y:S05]  /*160d0*/  @!P0 BRA `(.L_x_15612) ;  /* 0xfffffffc00f08947 */ /* 0x004fea000383ffff */
[----:B------:R-:W-:Y:S05]  /*160e0*/  BRA `(.L_x_15611) ;  /* 0xfffffebc00447947 */ /* 0x000fea000383ffff */
.L_x_15618:
[----:B-1----:R-:W-:-:S04]  /*160f0*/  IMAD.U32 R8, RZ, RZ, UR21 ;  /* 0x00000015ff087e24 */ /* 0x002fc8000f8e00ff */
[----:B------:R1:W2:Y:S03]  /*16100*/  SYNCS.PHASECHK.TRANS64.TRYWAIT P0, [R8+URZ+0x13230], R7 ;  /* 0x01323007080075a7 */ /* 0x0002a6000800017f */
[----:B--2---:R-:W-:Y:S05]  /*16110*/  @!P0 NANOSLEEP.SYNCS 0x989680 ;  /* 0x009896800000895d */ /* 0x004fea0003900000 */
[----:B------:R-:W2:Y:S02]  /*16120*/  @!P0 SYNCS.PHASECHK.TRANS64 P0, [R8+URZ+0x13230], R7 ;  /* 0x01323007080085a7 */ /* 0x000ea4000800007f */
[----:B--2---:R-:W-:Y:S05]  /*16130*/  @!P0 BRA `(.L_x_15618) ;  /* 0xfffffffc00ec8947 */ /* 0x004fea000383ffff */
[----:B------:R-:W-:Y:S05]  /*16140*/  BRA `(.L_x_15617) ;  /* 0xfffffef000987947 */ /* 0x000fea000383ffff */
.L_x_15622:
[----:B-1----:R-:W-:-:S04]  /*16150*/  MOV R8, UR11 ;  /* 0x0000000b00087c02 */ /* 0x002fc80008000f00 */
[----:B------:R1:W2:Y:S03]  /*16160*/  SYNCS.PHASECHK.TRANS64.TRYWAIT P0, [R8+URZ+0x13250], R7 ;  /* 0x01325007080075a7 */ /* 0x0002a6000800017f */
[----:B--2---:R-:W-:Y:S05]  /*16170*/  @!P0 NANOSLEEP.SYNCS 0x989680 ;  /* 0x009896800000895d */ /* 0x004fea0003900000 */
[----:B------:R-:W2:Y:S02]  /*16180*/  @!P0 SYNCS.PHASECHK.TRANS64 P0, [R8+URZ+0x13250], R7 ;  /* 0x01325007080085a7 */ /* 0x000ea4000800007f */
[----:B--2---:R-:W-:Y:S05]  /*16190*/  @!P0 BRA `(.L_x_15622) ;  /* 0xfffffffc00ec8947 */ /* 0x004fea000383ffff */
[----:B------:R-:W-:Y:S05]  /*161a0*/  BRA `(.L_x_15621) ;  /* 0xfffffef400a47947 */ /* 0x000fea000383ffff */
.L_x_15630:
[----:B-1----:R-:W-:-:S04]  /*161b0*/  IMAD.U32 R8, RZ, RZ, UR6 ;  /* 0x00000006ff087e24 */ /* 0x002fc8000f8e00ff */
[----:B------:R1:W2:Y:S03]  /*161c0*/  SYNCS.PHASECHK.TRANS64.TRYWAIT P0, [R8+URZ+0x13230], R7 ;  /* 0x01323007080075a7 */ /* 0x0002a6000800017f */
[----:B--2---:R-:W-:Y:S05]  /*161d0*/  @!P0 NANOSLEEP.SYNCS 0x989680 ;  /* 0x009896800000895d */ /* 0x004fea0003900000 */
[----:B------:R-:W2:Y:S02]  /*161e0*/  @!P0 SYNCS.PHASECHK.TRANS64 P0, [R8+URZ+0x13230], R7 ;  /* 0x01323007080085a7 */ /* 0x000ea4000800007f */
[----:B--2---:R-:W-:Y:S05]  /*161f0*/  @!P0 BRA `(.L_x_15630) ;  /* 0xfffffffc00ec8947 */ /* 0x004fea000383ffff */
[----:B------:R-:W-:Y:S05]  /*16200*/  BRA `(.L_x_15629) ;  /* 0xffffff2800747947 */ /* 0x000fea000383ffff */
.L_x_15634:
[----:B-1----:R-:W-:-:S04]  /*16210*/  IMAD.U32 R8, RZ, RZ, UR11 ;  /* 0x0000000bff087e24 */ /* 0x002fc8000f8e00ff */
[----:B------:R1:W2:Y:S03]  /*16220*/  SYNCS.PHASECHK.TRANS64.TRYWAIT P0, [R8+URZ+0x13250], R7 ;  /* 0x01325007080075a7 */ /* 0x0002a6000800017f */
[----:B--2---:R-:W-:Y:S05]  /*16230*/  @!P0 NANOSLEEP.SYNCS 0x989680 ;  /* 0x009896800000895d */ /* 0x004fea0003900000 */
[----:B------:R-:W2:Y:S02]  /*16240*/  @!P0 SYNCS.PHASECHK.TRANS64 P0, [R8+URZ+0x13250], R7 ;  /* 0x01325007080085a7 */ /* 0x000ea4000800007f */
[----:B--2---:R-:W-:Y:S05]  /*16250*/  @!P0 BRA `(.L_x_15634) ;  /* 0xfffffffc00ec8947 */ /* 0x004fea000383ffff */
[----:B------:R-:W-:Y:S05]  /*16260*/  BRA `(.L_x_15633) ;  /* 0xffffff2c00807947 */ /* 0x000fea000383ffff */
.L_x_15641:
[----:B-1----:R-:W-:-:S04]  /*16270*/  IMAD.U32 R5, RZ, RZ, UR5 ;  /* 0x00000005ff057e24 */ /* 0x002fc8000f8e00ff */
[----:B------:R1:W2:Y:S03]  /*16280*/  SYNCS.PHASECHK.TRANS64.TRYWAIT P0, [R5+URZ+0x13250], R0 ;  /* 0x01325000050075a7 */ /* 0x0002a6000800017f */
[----:B--2---:R-:W-:Y:S05]  /*16290*/  @!P0 NANOSLEEP.SYNCS 0x989680 ;  /* 0x009896800000895d */ /* 0x004fea0003900000 */
[----:B------:R-:W2:Y:S02]  /*162a0*/  @!P0 SYNCS.PHASECHK.TRANS64 P0, [R5+URZ+0x13250], R0 ;  /* 0x01325000050085a7 */ /* 0x000ea4000800007f */
[----:B--2---:R-:W-:Y:S05]  /*162b0*/  @!P0 BRA `(.L_x_15641) ;  /* 0xfffffffc00ec8947 */ /* 0x004fea000383ffff */
[----:B------:R-:W-:Y:S05]  /*162c0*/  BRA `(.L_x_15640) ;  /* 0xffffff5400447947 */ /* 0x000fea000383ffff */
.L_x_15678:
        /* <DEDUP_REMOVED lines=10> */
.L_x_15757:
[----:B------:R-:W-:Y:S05]  /*16370*/  BRA `(.L_x_15758) ;  /* 0xffffffa800c07947 */ /* 0x000fea000383ffff */
.L_x_15681:
[----:B-1----:R-:W2:Y:S02]  /*16380*/  LDL R0, [R1+0x28] ;  /* 0x0000280001007983 */ /* 0x002ea40000100800 */
[----:B--2---:R1:W2:Y:S02]  /*16390*/  SYNCS.PHASECHK.TRANS64.TRYWAIT P0, [R6+URZ+0x13280], R0 ;  /* 0x01328000060075a7 */ /* 0x0042a4000800017f */
[----:B--2---:R-:W-:Y:S05]  /*163a0*/  @!P0 NANOSLEEP.SYNCS 0x989680 ;  /* 0x009896800000895d */ /* 0x004fea0003900000 */
[----:B------:R-:W2:Y:S02]  /*163b0*/  @!P0 SYNCS.PHASECHK.TRANS64 P0, [R6+URZ+0x13280], R0 ;  /* 0x01328000060085a7 */ /* 0x000ea4000800007f */
[----:B--2---:R-:W-:Y:S05]  /*163c0*/  @!P0 BRA `(.L_x_15681) ;  /* 0xfffffffc00ec8947 */ /* 0x004fea000383ffff */
[----:B------:R-:W-:Y:S05]  /*163d0*/  BRA `(.L_x_15759) ;  /* 0xffffffac00e87947 */ /* 0x000fea000383ffff */
.L_x_15682:
        /* <DEDUP_REMOVED lines=8> */
.L_x_15761:
[----:B------:R-:W-:Y:S05]  /*16460*/  BSYNC B0 ;  /* 0x0000000000007941 */ /* 0x000fea0003800000 */
.L_x_15760:
        /* <DEDUP_REMOVED lines=8> */
.L_x_15762:
[----:B------:R-:W-:-:S05]  /*164f0*/  IMAD.MOV.U32 R10, RZ, RZ, R14 ;  /* 0x000000ffff0a7224 */ /* 0x000fca00078e000e */
[----:B------:R-:W-:-:S05]  /*16500*/  IADD3 R20, P1, R20, R10, RZ ;  /* 0x0000000a14147210 */ /* 0x000fca0007f3e0ff */
[----:B------:R-:W-:Y:S02]  /*16510*/  IMAD.X R21, RZ, RZ, R3, P1 ;  /* 0x000000ffff157224 */ /* 0x000fe400008e0603 */
[----:B------:R-:W-:Y:S02]  /*16520*/  IMAD.IADD R3, R16, 0x1, R18 ;  /* 0x0000000110037824 */ /* 0x000fe400078e0212 */
[----:B------:R0:W5:Y:S01]  /*16530*/  LDL.LU R18, [R1+0x10] ;  /* 0x0000100001127983 */ /* 0x0001620000300800 */
[----:B------:R-:W-:Y:S01]  /*16540*/  IMAD.MOV.U32 R13, RZ, RZ, R2 ;  /* 0x000000ffff0d7224 */ /* 0x000fe200078e0002 */
[C---:B------:R-:W-:Y:S01]  /*16550*/  ISETP.LT.OR P1, PT, R7.reuse, 0x1, P0 ;  /* 0x000000010700780c */ /* 0x040fe20000721670 */
[----:B------:R-:W-:Y:S01]  /*16560*/  IMAD.MOV.U32 R12, RZ, RZ, 0x1 ;  /* 0x00000001ff0c7424 */ /* 0x000fe200078e00ff */
[C---:B------:R-:W-:Y:S02]  /*16570*/  ISETP.GE.AND P2, PT, R7.reuse, 0x81, PT ;  /* 0x000000810700780c */ /* 0x040fe40003f46270 */
[----:B------:R-:W-:-:S13]  /*16580*/  ISETP.GE.AND P4, PT, R7, 0x21, PT ;  /* 0x000000210700780c */ /* 0x000fda0003f86270 */
[----:B0----5:R-:W-:Y:S05]  /*16590*/  WARPSYNC.COLLECTIVE R15, `(.L_x_15763) ;  /* 0x000000000f087348 */ /* 0x021fea0003c00000 */
[----:B------:R1:W2:Y:S02]  /*165a0*/  SHFL.IDX P6, R14, R13, R12, R11 ;  /* 0x0000000c0d0e7389 */ /* 0x0002a400000c000b */
[----:B012--5:R-:W-:Y:S01]  /*165b0*/  ENDCOLLECTIVE ;  /* 0x000000000000791b */ /* 0x027fe20003800000 */
.L_x_15763:
        /* <DEDUP_REMOVED lines=11> */
.L_x_15764:
        /* <DEDUP_REMOVED lines=11> */
.L_x_15765:
        /* <DEDUP_REMOVED lines=10> */
.L_x_15766:
        /* <DEDUP_REMOVED lines=10> */
.L_x_15767:
        /* <DEDUP_REMOVED lines=11> */
.L_x_15768:
[----:B------:R-:W-:Y:S02]  /*16910*/  IMAD.SHL.U32 R10, R10, 0x10, RZ ;  /* 0x000000100a0a7824 */ /* 0x000fe400078e00ff */
[----:B------:R-:W-:-:S03]  /*16920*/  IMAD.MOV.U32 R13, RZ, RZ, R24 ;  /* 0x000000ffff0d7224 */ /* 0x000fc600078e0018 */
[----:B------:R-:W-:Y:S01]  /*16930*/  LOP3.LUT R10, R10, 0x30, RZ, 0xc0, !PT ;  /* 0x000000300a0a7812 */ /* 0x000fe200078ec0ff */
[----:B------:R-:W-:Y:S01]  /*16940*/  IMAD.MOV.U32 R12, RZ, RZ, RZ ;  /* 0x000000ffff0c7224 */ /* 0x000fe200078e00ff */
[----:B------:R-:W-:-:S07]  /*16950*/  MOV R0, R14 ;  /* 0x0000000e00007202 */ /* 0x000fce0000000f00 */
[----:B------:R-:W-:Y:S05]  /*16960*/  WARPSYNC.COLLECTIVE R15, `(.L_x_15769) ;  /* 0x000000000f087348 */ /* 0x000fea0003c00000 */
[----:B------:R0:W1:Y:S02]  /*16970*/  SHFL.IDX P6, R14, R13, R12, R11 ;  /* 0x0000000c0d0e7389 */ /* 0x00006400000c000b */
[----:B01----:R-:W-:Y:S01]  /*16980*/  ENDCOLLECTIVE ;  /* 0x000000000000791b */ /* 0x003fe20003800000 */
.L_x_15769:
        /* <DEDUP_REMOVED lines=13> */
.L_x_15770:
[----:B------:R-:W-:Y:S01]  /*16a60*/  IMAD.MOV.U32 R10, RZ, RZ, R14 ;  /* 0x000000ffff0a7224 */ /* 0x000fe200078e000e */
[----:B------:R-:W-:-:S04]  /*16a70*/  LOP3.LUT R18, R18, 0xffffffef, RZ, 0xc0, !PT ;  /* 0xffffffef12127812 */ /* 0x000fc800078ec0ff */
[----:B------:R-:W-:-:S05]  /*16a80*/  @P2 LOP3.LUT R18, R18, 0x10, RZ, 0xfc, !PT ;  /* 0x0000001012122812 */ /* 0x000fca00078efcff */
[----:B------:R0:W-:Y:S01]  /*16a90*/  STL [R1+0x10], R18 ;  /* 0x0000101201007387 */ /* 0x0001e20000100800 */
[----:B------:R-:W-:Y:S05]  /*16aa0*/  BRA `(.L_x_15771) ;  /* 0xffffffac00a47947 */ /* 0x000fea000383ffff */
.L_x_15687:
[----:B----4-:R-:W4:Y:S02]  /*16ab0*/  LDL R0, [R1+0x28] ;  /* 0x0000280001007983 */ /* 0x010f240000100800 */
[----:B----4-:R4:W0:Y:S02]  /*16ac0*/  SYNCS.PHASECHK.TRANS64.TRYWAIT P0, [R6+URZ+0x13240], R0 ;  /* 0x01324000060075a7 */ /* 0x010824000800017f */
[----:B0-----:R-:W-:Y:S05]  /*16ad0*/  @!P0 NANOSLEEP.SYNCS 0x989680 ;  /* 0x009896800000895d */ /* 0x001fea0003900000 */
[----:B------:R-:W0:Y:S02]  /*16ae0*/  @!P0 SYNCS.PHASECHK.TRANS64 P0, [R6+URZ+0x13240], R0 ;  /* 0x01324000060085a7 */ /* 0x000e24000800007f */
[----:B0-----:R-:W-:Y:S05]  /*16af0*/  @!P0 BRA `(.L_x_15687) ;  /* 0xfffffffc00ec8947 */ /* 0x001fea000383ffff */
[----:B------:R-:W-:Y:S05]  /*16b00*/  BRA `(.L_x_15772) ;  /* 0xffffffb000047947 */ /* 0x000fea000383ffff */
.L_x_15688:
        /* <DEDUP_REMOVED lines=8> */
.L_x_15774:
[----:B------:R-:W-:Y:S05]  /*16b90*/  BSYNC B0 ;  /* 0x0000000000007941 */ /* 0x000fea0003800000 */
.L_x_15773:
[----:B------:R-:W0:Y:S01]  /*16ba0*/  S2R R18, SR_TID.X ;  /* 0x0000000000127919 */ /* 0x000e220000002100 */
[----:B------:R-:W-:Y:S01]  /*16bb0*/  IMAD.MOV.U32 R13, RZ, RZ, R2 ;  /* 0x000000ffff0d7224 */ /* 0x000fe200078e0002 */
[----:B------:R-:W-:Y:S01]  /*16bc0*/  MOV R12, RZ ;  /* 0x000000ff000c7202 */ /* 0x000fe20000000f00 */
[----:B------:R-:W-:Y:S01]  /*16bd0*/  IMAD.MOV.U32 R11, RZ, RZ, 0x1c1f ;  /* 0x00001c1fff0b7424 */ /* 0x000fe200078e00ff */
[----:B------:R-:W1:Y:S01]  /*16be0*/  LDC R20, c[0x0][0x2f4] ;  /* 0x0000bd00ff147b82 */ /* 0x000e620000000800 */
[----:B------:R-:W-:Y:S02]  /*16bf0*/  IMAD.MOV.U32 R15, RZ, RZ, -0x1 ;  /* 0xffffffffff0f7424 */ /* 0x000fe400078e00ff */
[----:B------:R-:W-:-:S07]  /*16c00*/  IMAD.MOV.U32 R4, RZ, RZ, R14 ;  /* 0x000000ffff047224 */ /* 0x000fce00078e000e */
[----:B01----:R-:W-:Y:S05]  /*16c10*/  WARPSYNC.COLLECTIVE R15, `(.L_x_15775) ;  /* 0x000000000f087348 */ /* 0x003fea0003c00000 */
[----:B------:R2:W3:Y:S02]  /*16c20*/  SHFL.IDX P6, R14, R13, R12, R11 ;  /* 0x0000000c0d0e7389 */ /* 0x0004e400000c000b */
[----:B0123--:R-:W-:Y:S01]  /*16c30*/  ENDCOLLECTIVE ;  /* 0x000000000000791b */ /* 0x00ffe20003800000 */
.L_x_15775:
[----:B------:R-:W-:Y:S02]  /*16c40*/  IMAD.MOV.U32 R13, RZ, RZ, R0 ;  /* 0x000000ffff0d7224 */ /* 0x000fe400078e0000 */
[----:B------:R-:W-:Y:S02]  /*16c50*/  IMAD.MOV.U32 R12, RZ, RZ, 0x1 ;  /* 0x00000001ff0c7424 */ /* 0x000fe400078e00ff */
[----:B------:R-:W-:Y:S02]  /*16c60*/  IMAD.SHL.U32 R18, R18, 0x10, RZ ;  /* 0x0000001012127824 */ /* 0x000fe400078e00ff */
[----:B------:R-:W-:-:S07]  /*16c70*/  IMAD.MOV.U32 R5, RZ, RZ, R14 ;  /* 0x000000ffff057224 */ /* 0x000fce00078e000e */
[----:B------:R-:W-:Y:S05]  /*16c80*/  WARPSYNC.COLLECTIVE R15, `(.L_x_15776) ;  /* 0x000000000f087348 */ /* 0x000fea0003c00000 */
[----:B------:R0:W1:Y:S02]  /*16c90*/  SHFL.IDX P6, R14, R13, R12, R11 ;  /* 0x0000000c0d0e7389 */ /* 0x00006400000c000b */
[----:B01----:R-:W-:Y:S01]  /*16ca0*/  ENDCOLLECTIVE ;  /* 0x000000000000791b */ /* 0x003fe20003800000 */
.L_x_15776:
[----:B------:R-:W-:-:S04]  /*16cb0*/  LOP3.LUT R18, R18, 0x30, RZ, 0xc0, !PT ;  /* 0x0000003012127812 */ /* 0x000fc800078ec0ff */
[C---:B------:R-:W-:Y:S02]  /*16cc0*/  @P5 IADD3 R5, P0, R18.reuse, R5, RZ ;  /* 0x0000000512055210 */ /* 0x040fe40007f1e0ff */
[----:B------:R-:W-:-:S03]  /*16cd0*/  ISETP.GE.AND P2, PT, R18, R20, PT ;  /* 0x000000141200720c */ /* 0x000fc60003f46270 */
[----:B------:R-:W-:Y:S02]  /*16ce0*/  @P5 IMAD.X R4, RZ, RZ, R4, P0 ;  /* 0x000000ffff045224 */ /* 0x000fe400000e0604 */
[----:B------:R-:W-:-:S03]  /*16cf0*/  IMAD.MOV.U32 R13, RZ, RZ, R2 ;  /* 0x000000ffff0d7224 */ /* 0x000fc600078e0002 */
[----:B------:R-:W-:-:S04]  /*16d00*/  @P5 LOP3.LUT R5, R5, R4, RZ, 0x3c, !PT ;  /* 0x0000000405055212 */ /* 0x000fc800078e3cff */
        /* <DEDUP_REMOVED lines=10> */
.L_x_15777:
[----:B------:R-:W-:Y:S01]  /*16db0*/  IMAD.MOV.U32 R13, RZ, RZ, R0 ;  /* 0x000000ffff0d7224 */ /* 0x000fe200078e0000 */
[----:B------:R-:W-:Y:S01]  /*16dc0*/  MOV R12, 0x2 ;  /* 0x00000002000c7802 */ /* 0x000fe20000000f00 */
[----:B------:R-:W-:-:S07]  /*16dd0*/  IMAD.MOV.U32 R5, RZ, RZ, R14 ;  /* 0x000000ffff057224 */ /* 0x000fce00078e000e */
[----:B------:R-:W-:Y:S05]  /*16de0*/  WARPSYNC.COLLECTIVE R15, `(.L_x_15778) ;  /* 0x000000000f087348 */ /* 0x000fea0003c00000 */
[----:B------:R0:W1:Y:S02]  /*16df0*/  SHFL.IDX P6, R14, R13, R12, R11 ;  /* 0x0000000c0d0e7389 */ /* 0x00006400000c000b */
[----:B01----:R-:W-:Y:S01]  /*16e00*/  ENDCOLLECTIVE ;  /* 0x000000000000791b */ /* 0x003fe20003800000 */
.L_x_15778:
        /* <DEDUP_REMOVED lines=14> */
.L_x_15779:
[----:B------:R-:W-:Y:S02]  /*16ef0*/  IMAD.MOV.U32 R13, RZ, RZ, R0 ;  /* 0x000000ffff0d7224 */ /* 0x000fe400078e0000 */
[----:B------:R-:W-:Y:S02]  /*16f00*/  IMAD.MOV.U32 R12, RZ, RZ, 0x3 ;  /* 0x00000003ff0c7424 */ /* 0x000fe400078e00ff */
[----:B------:R-:W-:-:S07]  /*16f10*/  IMAD.MOV.U32 R5, RZ, RZ, R14 ;  /* 0x000000ffff057224 */ /* 0x000fce00078e000e */
[----:B------:R-:W-:Y:S05]  /*16f20*/  WARPSYNC.COLLECTIVE R15, `(.L_x_15780) ;  /* 0x000000000f087348 */ /* 0x000fea0003c00000 */
[----:B------:R0:W1:Y:S02]  /*16f30*/  SHFL.IDX P6, R14, R13, R12, R11 ;  /* 0x0000000c0d0e7389 */ /* 0x00006400000c000b */
[----:B01----:R-:W-:Y:S01]  /*16f40*/  ENDCOLLECTIVE ;  /* 0x000000000000791b */ /* 0x003fe20003800000 */
.L_x_15780:
        /* <DEDUP_REMOVED lines=10> */
.L_x_15781:
        /* <DEDUP_REMOVED lines=10> */
.L_x_15782:
[----:B------:R-:W-:-:S05]  /*17090*/  @P1 IADD3 R2, P0, R18, R2, RZ ;  /* 0x0000000212021210 */ /* 0x000fca0007f1e0ff */
[----:B------:R-:W-:Y:S02]  /*170a0*/  @P1 IMAD.X R0, RZ, RZ, R0, P0 ;  /* 0x000000ffff001224 */ /* 0x000fe400000e0600 */
[----:B------:R-:W-:-:S03]  /*170b0*/  @P1 IMAD.MOV.U32 R4, RZ, RZ, R2 ;  /* 0x000000ffff041224 */ /* 0x000fc600078e0002 */
        /* <DEDUP_REMOVED lines=10> */
.L_x_15783:
[----:B------:R-:W-:Y:S01]  /*17160*/  IMAD.MOV.U32 R4, RZ, RZ, R14 ;  /* 0x000000ffff047224 */ /* 0x000fe200078e000e */
[----:B------:R-:W-:Y:S06]  /*17170*/  BRA `(.L_x_15784) ;  /* 0xffffffac007c7947 */ /* 0x000fec000383ffff */
.L_x_15695:
        /* <DEDUP_REMOVED lines=9> */
.L_x_15785:
[C---:B------:R-:W-:Y:S01]  /*17210*/  VIADD R8, R5.reuse, 0x20 ;  /* 0x0000002005087836 */ /* 0x040fe20000000000 */
[----:B------:R-:W-:Y:S01]  /*17220*/  ISETP.GE.AND P2, PT, R5, R25, PT ;  /* 0x000000190500720c */ /* 0x000fe20003f46270 */
[----:B------:R-:W-:Y:S02]  /*17230*/  IMAD.MOV.U32 R13, RZ, RZ, R0 ;  /* 0x000000ffff0d7224 */ /* 0x000fe400078e0000 */
[----:B------:R-:W-:-:S10]  /*17240*/  IMAD.MOV.U32 R6, RZ, RZ, R14 ;  /* 0x000000ffff067224 */ /* 0x000fd400078e000e */
[----:B------:R-:W-:Y:S05]  /*17250*/  WARPSYNC.COLLECTIVE R15, `(.L_x_15786) ;  /* 0x000000000f087348 */ /* 0x000fea0003c00000 */
[----:B------:R0:W1:Y:S02]  /*17260*/  SHFL.IDX P6, R14, R13, R12, R11 ;  /* 0x0000000c0d0e7389 */ /* 0x00006400000c000b */
[----:B01----:R-:W-:Y:S01]  /*17270*/  ENDCOLLECTIVE ;  /* 0x000000000000791b */ /* 0x003fe20003800000 */
.L_x_15786:
[----:B------:R-:W-:Y:S02]  /*17280*/  IMAD.MOV.U32 R13, RZ, RZ, R4 ;  /* 0x000000ffff0d7224 */ /* 0x000fe400078e0004 */
[----:B------:R-:W-:Y:S01]  /*17290*/  IMAD.MOV.U32 R12, RZ, RZ, 0x1 ;  /* 0x00000001ff0c7424 */ /* 0x000fe200078e00ff */
[----:B------:R-:W-:-:S07]  /*172a0*/  MOV R7, R14 ;  /* 0x0000000e00077202 */ /* 0x000fce0000000f00 */
[----:B------:R-:W-:Y:S05]  /*172b0*/  WARPSYNC.COLLECTIVE R15, `(.L_x_15787) ;  /* 0x000000000f087348 */ /* 0x000fea0003c00000 */
[----:B------:R0:W1:Y:S02]  /*172c0*/  SHFL.IDX P6, R14, R13, R12, R11 ;  /* 0x0000000c0d0e7389 */ /* 0x00006400000c000b */
[----:B01----:R-:W-:Y:S01]  /*172d0*/  ENDCOLLECTIVE ;  /* 0x000000000000791b */ /* 0x003fe20003800000 */
.L_x_15787:
        /* <DEDUP_REMOVED lines=15> */
.L_x_15788:
[----:B------:R-:W-:Y:S02]  /*173d0*/  IMAD.MOV.U32 R13, RZ, RZ, R4 ;  /* 0x000000ffff0d7224 */ /* 0x000fe400078e0004 */
[----:B------:R-:W-:Y:S02]  /*173e0*/  IMAD.MOV.U32 R12, RZ, RZ, 0x2 ;  /* 0x00000002ff0c7424 */ /* 0x000fe400078e00ff */
[----:B------:R-:W-:-:S07]  /*173f0*/  IMAD.MOV.U32 R7, RZ, RZ, R14 ;  /* 0x000000ffff077224 */ /* 0x000fce00078e000e */
[----:B------:R-:W-:Y:S05]  /*17400*/  WARPSYNC.COLLECTIVE R15, `(.L_x_15789) ;  /* 0x000000000f087348 */ /* 0x000fea0003c00000 */
[----:B------:R0:W1:Y:S02]  /*17410*/  SHFL.IDX P6, R14, R13, R12, R11 ;  /* 0x0000000c0d0e7389 */ /* 0x00006400000c000b */
[----:B01----:R-:W-:Y:S01]  /*17420*/  ENDCOLLECTIVE ;  /* 0x000000000000791b */ /* 0x003fe20003800000 */
.L_x_15789:
        /* <DEDUP_REMOVED lines=16> */
.L_x_15790:
[----:B------:R-:W-:Y:S02]  /*17530*/  IMAD.MOV.U32 R13, RZ, RZ, R4 ;  /* 0x000000ffff0d7224 */ /* 0x000fe400078e0004 */
[----:B------:R-:W-:Y:S02]  /*17540*/  IMAD.MOV.U32 R12, RZ, RZ, 0x3 ;  /* 0x00000003ff0c7424 */ /* 0x000fe400078e00ff */
[----:B------:R-:W-:-:S07]  /*17550*/  IMAD.MOV.U32 R7, RZ, RZ, R14 ;  /* 0x000000ffff077224 */ /* 0x000fce00078e000e */
[----:B------:R-:W-:Y:S05]  /*17560*/  WARPSYNC.COLLECTIVE R15, `(.L_x_15791) ;  /* 0x000000000f087348 */ /* 0x000fea0003c00000 */
[----:B------:R0:W1:Y:S02]  /*17570*/  SHFL.IDX P6, R14, R13, R12, R11 ;  /* 0x0000000c0d0e7389 */ /* 0x00006400000c000b */
[----:B01----:R-:W-:Y:S01]  /*17580*/  ENDCOLLECTIVE ;  /* 0x000000000000791b */ /* 0x003fe20003800000 */
.L_x_15791:
        /* <DEDUP_REMOVED lines=10> */
.L_x_15792:
[----:B------:R-:W-:Y:S01]  /*17630*/  @!PT LDS RZ, [RZ] ;  /* 0x00000000fffff984 */ /* 0x000fe20000000800 */
[----:B------:R-:W-:Y:S01]  /*17640*/  @!PT LDS RZ, [RZ] ;  /* 0x00000000fffff984 */ /* 0x000fe20000000800 */
[----:B------:R-:W-:Y:S01]  /*17650*/  @!PT LDS RZ, [RZ] ;  /* 0x00000000fffff984 */ /* 0x000fe20000000800 */
[----:B------:R0:W-:Y:S01]  /*17660*/  @!P2 LDGSTS.E.BYPASS.LTC128B.128 [R9+0xc000], desc[UR54][R6.64], !P0 ;  /* 0x0c0000000609afae */ /* 0x0001e2000c101d76 */
[----:B------:R-:W-:Y:S02]  /*17670*/  IMAD.MOV.U32 R13, RZ, RZ, R3 ;  /* 0x000000ffff0d7224 */ /* 0x000fe400078e0003 */
[----:B------:R-:W-:Y:S02]  /*17680*/  IMAD.MOV.U32 R12, RZ, RZ, RZ ;  /* 0x000000ffff0c7224 */ /* 0x000fe400078e00ff */
[----:B0-----:R-:W-:-:S05]  /*17690*/  VIADD R6, R5, 0x60 ;  /* 0x0000006005067836 */ /* 0x001fca0000000000 */
[----:B------:R-:W-:Y:S01]  /*176a0*/  ISETP.GE.AND P2, PT, R6, R25, PT ;  /* 0x000000190600720c */ /* 0x000fe20003f46270 */
[----:B------:R-:W-:-:S12]  /*176b0*/  IMAD.MOV.U32 R0, RZ, RZ, R14 ;  /* 0x000000ffff007224 */ /* 0x000fd800078e000e */
[----:B------:R-:W-:Y:S05]  /*176c0*/  WARPSYNC.COLLECTIVE R15, `(.L_x_15793) ;  /* 0x000000000f087348 */ /* 0x000fea0003c00000 */
[----:B------:R0:W1:Y:S02]  /*176d0*/  SHFL.IDX P6, R14, R13, R12, R11 ;  /* 0x0000000c0d0e7389 */ /* 0x00006400000c000b */
[----:B01----:R-:W-:Y:S01]  /*176e0*/  ENDCOLLECTIVE ;  /* 0x000000000000791b */ /* 0x003fe20003800000 */
.L_x_15793:
[----:B------:R-:W-:Y:S01]  /*176f0*/  @!P2 IADD3 R0, P1, R10, R0, RZ ;  /* 0x000000000a00a210 */ /* 0x000fe20007f3e0ff */
[----:B------:R-:W-:-:S04]  /*17700*/  IMAD.MOV.U32 R13, RZ, RZ, R2 ;  /* 0x000000ffff0d7224 */ /* 0x000fc800078e0002 */
[----:B------:R-:W-:Y:S02]  /*17710*/  @!P2 IMAD.MOV.U32 R6, RZ, RZ, R0 ;  /* 0x000000ffff06a224 */ /* 0x000fe400078e0000 */
[----:B------:R-:W-:-:S05]  /*17720*/  @!P2 IMAD.X R4, RZ, RZ, R4, P1 ;  /* 0x000000ffff04a224 */ /* 0x000fca00008e0604 */
[----:B------:R-:W-:Y:S01]  /*17730*/  @!P2 MOV R7, R4 ;  /* 0x000000040007a202 */ /* 0x000fe20000000f00 */
[----:B------:R-:W-:-:S07]  /*17740*/  IMAD.MOV.U32 R0, RZ, RZ, R14 ;  /* 0x000000ffff007224 */ /* 0x000fce00078e000e */
[----:B------:R-:W-:Y:S05]  /*17750*/  WARPSYNC.COLLECTIVE R15, `(.L_x_15794) ;  /* 0x000000000f087348 */ /* 0x000fea0003c00000 */
[----:B------:R0:W1:Y:S02]  /*17760*/  SHFL.IDX P6, R14, R13, R12, R11 ;  /* 0x0000000c0d0e7389 */ /* 0x00006400000c000b */
[----:B01----:R-:W-:Y:S01]  /*17770*/  ENDCOLLECTIVE ;  /* 0x000000000000791b */ /* 0x003fe20003800000 */
.L_x_15794:
[----:B------:R-:W-:Y:S01]  /*17780*/  VIADD R4, R5, 0x80 ;  /* 0x0000008005047836 */ /* 0x000fe20000000000 */
[----:B------:R-:W-:Y:S01]  /*17790*/  @!PT LDS RZ, [RZ] ;  /* 0x00000000fffff984 */ /* 0x000fe20000000800 */
[----:B------:R-:W-:Y:S01]  /*177a0*/  @!PT LDS RZ, [RZ] ;  /* 0x00000000fffff984 */ /* 0x000fe20000000800 */
[----:B------:R-:W-:Y:S01]  /*177b0*/  @!PT LDS RZ, [RZ] ;  /* 0x00000000fffff984 */ /* 0x000fe20000000800 */
[----:B------:R0:W-:Y:S04]  /*177c0*/  @!P2 LDGSTS.E.BYPASS.LTC128B.128 [R9+0xc800], desc[UR54][R6.64], !P0 ;  /* 0x0c8000000609afae */ /* 0x0001e8000c101d76 */
[----:B------:R-:W-:Y:S01]  /*177d0*/  ISETP.GE.AND P2, PT, R4, R25, PT ;  /* 0x000000190400720c */ /* 0x000fe20003f46270 */
[----:B------:R-:W-:Y:S02]  /*177e0*/  IMAD.MOV.U32 R13, RZ, RZ, R3 ;  /* 0x000000ffff0d7224 */ /* 0x000fe400078e0003 */
[----:B------:R-:W-:Y:S02]  /*177f0*/  IMAD.MOV.U32 R12, RZ, RZ, 0x1 ;  /* 0x00000001ff0c7424 */ /* 0x000fe400078e00ff */
[----:B0-----:R-:W-:-:S08]  /*17800*/  IMAD.MOV.U32 R6, RZ, RZ, R14 ;  /* 0x000000ffff067224 */ /* 0x001fd000078e000e */
[----:B------:R-:W-:Y:S05]  /*17810*/  WARPSYNC.COLLECTIVE R15, `(.L_x_15795) ;  /* 0x000000000f087348 */ /* 0x000fea0003c00000 */
[----:B------:R0:W1:Y:S02]  /*17820*/  SHFL.IDX P6, R14, R13, R12, R11 ;  /* 0x0000000c0d0e7389 */ /* 0x00006400000c000b */
[----:B01----:R-:W-:Y:S01]  /*17830*/  ENDCOLLECTIVE ;  /* 0x000000000000791b */ /* 0x003fe20003800000 */
.L_x_15795:
        /* <DEDUP_REMOVED lines=12> */
.L_x_15796:
[----:B------:R-:W-:Y:S01]  /*17900*/  IMAD.MOV.U32 R2, RZ, RZ, R14 ;  /* 0x000000ffff027224 */ /* 0x000fe200078e000e */
[----:B------:R-:W-:Y:S06]  /*17910*/  BRA `(.L_x_15797) ;  /* 0xffffffb000787947 */ /* 0x000fec000383ffff */
.L_x_15698:
[----:B-1----:R1:W2:Y:S02]  /*17920*/  SYNCS.PHASECHK.TRANS64.TRYWAIT P0, [R16+URZ+0x13220], R3 ;  /* 0x01322003100075a7 */ /* 0x0022a4000800017f */
[----:B--2---:R-:W-:Y:S05]  /*17930*/  @!P0 NANOSLEEP.SYNCS 0x989680 ;  /* 0x009896800000895d */ /* 0x004fea0003900000 */
[----:B------:R-:W2:Y:S02]  /*17940*/  @!P0 SYNCS.PHASECHK.TRANS64 P0, [R16+URZ+0x13220], R3 ;  /* 0x01322003100085a7 */ /* 0x000ea4000800007f */
[----:B--2---:R-:W-:Y:S05]  /*17950*/  @!P0 BRA `(.L_x_15698) ;  /* 0xfffffffc00f08947 */ /* 0x004fea000383ffff */
[----:B------:R-:W-:Y:S05]  /*17960*/  BRA `(.L_x_15798) ;  /* 0xffffffb000d47947 */ /* 0x000fea000383ffff */
.L_x_15702:
[----:B0-----:R0:W1:Y:S02]  /*17970*/  SYNCS.PHASECHK.TRANS64.TRYWAIT P0, [R0+URZ+0x13280], R29 ;  /* 0x0132801d000075a7 */ /* 0x001064000800017f */
[----:B-1----:R-:W-:Y:S05]  /*17980*/  @!P0 NANOSLEEP.SYNCS 0x989680 ;  /* 0x009896800000895d */ /* 0x002fea0003900000 */
[----:B------:R-:W1:Y:S02]  /*17990*/  @!P0 SYNCS.PHASECHK.TRANS64 P0, [R0+URZ+0x13280], R29 ;  /* 0x0132801d000085a7 */ /* 0x000e64000800007f */
[----:B-1----:R-:W-:Y:S05]  /*179a0*/  @!P0 BRA `(.L_x_15702) ;  /* 0xfffffffc00f08947 */ /* 0x002fea000383ffff */
[----:B------:R-:W-:Y:S05]  /*179b0*/  BRA `(.L_x_15799) ;  /* 0xffffffb800207947 */ /* 0x000fea000383ffff */
.L_x_15703:
        /* <DEDUP_REMOVED lines=8> */
.L_x_15801:
[----:B------:R-:W-:Y:S05]  /*17a40*/  BSYNC B0 ;  /* 0x0000000000007941 */ /* 0x000fea0003800000 */
.L_x_15800:
        /* <DEDUP_REMOVED lines=10> */
.L_x_15802:
        /* <DEDUP_REMOVED lines=11> */
.L_x_15803:
        /* <DEDUP_REMOVED lines=10> */
.L_x_15804:
        /* <DEDUP_REMOVED lines=11> */
.L_x_15805:
        /* <DEDUP_REMOVED lines=10> */
.L_x_15806:
        /* <DEDUP_REMOVED lines=11> */
.L_x_15807:
        /* <DEDUP_REMOVED lines=10> */
.L_x_15808:
[----:B------:R-:W-:Y:S02]  /*17ee0*/  IMAD.MOV.U32 R13, RZ, RZ, R18 ;  /* 0x000000ffff0d7224 */ /* 0x000fe400078e0012 */
[----:B------:R-:W-:Y:S01]  /*17ef0*/  IMAD.MOV.U32 R12, RZ, RZ, RZ ;  /* 0x000000ffff0c7224 */ /* 0x000fe200078e00ff */
[----:B------:R-:W-:Y:S01]  /*17f00*/  SHF.L.U32 R5, R2, 0x4, RZ ;  /* 0x0000000402057819 */ /* 0x000fe200000006ff */
[----:B------:R-:W-:-:S07]  /*17f10*/  IMAD.MOV.U32 R2, RZ, RZ, R14 ;  /* 0x000000ffff027224 */ /* 0x000fce00078e000e */
[----:B------:R-:W-:Y:S05]  /*17f20*/  WARPSYNC.COLLECTIVE R15, `(.L_x_15809) ;  /* 0x000000000f087348 */ /* 0x000fea0003c00000 */
[----:B------:R0:W1:Y:S02]  /*17f30*/  SHFL.IDX P6, R14, R13, R12, R11 ;  /* 0x0000000c0d0e7389 */ /* 0x00006400000c000b */
[----:B01----:R-:W-:Y:S01]  /*17f40*/  ENDCOLLECTIVE ;  /* 0x000000000000791b */ /* 0x003fe20003800000 */
.L_x_15809:
        /* <DEDUP_REMOVED lines=12> */
.L_x_15810:
[----:B------:R-:W-:Y:S01]  /*18010*/  IMAD.MOV.U32 R2, RZ, RZ, R14 ;  /* 0x000000ffff027224 */ /* 0x000fe200078e000e */
[----:B------:R-:W-:Y:S06]  /*18020*/  BRA `(.L_x_15811) ;  /* 0xffffffb400947947 */ /* 0x000fec000383ffff */
.L_x_15708:
[----:B---3--:R3:W4:Y:S02]  /*18030*/  SYNCS.PHASECHK.TRANS64.TRYWAIT P0, [R0+URZ+0x13240], R29 ;  /* 0x0132401d000075a7 */ /* 0x008724000800017f */
[----:B----4-:R-:W-:Y:S05]  /*18040*/  @!P0 NANOSLEEP.SYNCS 0x989680 ;  /* 0x009896800000895d */ /* 0x010fea0003900000 */
[----:B------:R-:W4:Y:S02]  /*18050*/  @!P0 SYNCS.PHASECHK.TRANS64 P0, [R0+URZ+0x13240], R29 ;  /* 0x0132401d000085a7 */ /* 0x000f24000800007f */
[----:B----4-:R-:W-:Y:S05]  /*18060*/  @!P0 BRA `(.L_x_15708) ;  /* 0xfffffffc00f08947 */ /* 0x010fea000383ffff */
[----:B------:R-:W-:Y:S05]  /*18070*/  BRA `(.L_x_15812) ;  /* 0xffffffb400f07947 */ /* 0x000fea000383ffff */
.L_x_15709:
        /* <DEDUP_REMOVED lines=8> */
.L_x_15814:
[----:B------:R-:W-:Y:S05]  /*18100*/  BSYNC B0 ;  /* 0x0000000000007941 */ /* 0x000fea0003800000 */
.L_x_15813:
        /* <DEDUP_REMOVED lines=8> */
.L_x_15815:
[----:B------:R-:W-:Y:S02]  /*18190*/  IMAD.MOV.U32 R13, RZ, RZ, R8 ;  /* 0x000000ffff0d7224 */ /* 0x000fe400078e0008 */
[----:B------:R-:W-:Y:S02]  /*181a0*/  IMAD.MOV.U32 R12, RZ, RZ, 0x1 ;  /* 0x00000001ff0c7424 */ /* 0x000fe400078e00ff */
[----:B------:R-:W-:-:S07]  /*181b0*/  IMAD.MOV.U32 R2, RZ, RZ, R14 ;  /* 0x000000ffff027224 */ /* 0x000fce00078e000e */
[----:B------:R-:W-:Y:S05]  /*181c0*/  WARPSYNC.COLLECTIVE R15, `(.L_x_15816) ;  /* 0x000000000f087348 */ /* 0x000fea0003c00000 */
[----:B------:R0:W1:Y:S02]  /*181d0*/  SHFL.IDX P6, R14, R13, R12, R11 ;  /* 0x0000000c0d0e7389 */ /* 0x00006400000c000b */
[----:B01----:R-:W-:Y:S01]  /*181e0*/  ENDCOLLECTIVE ;  /* 0x000000000000791b */ /* 0x003fe20003800000 */
.L_x_15816:
        /* <DEDUP_REMOVED lines=11> */
.L_x_15817:
[----:B------:R-:W-:Y:S02]  /*182a0*/  IMAD.MOV.U32 R13, RZ, RZ, R8 ;  /* 0x000000ffff0d7224 */ /* 0x000fe400078e0008 */
[----:B------:R-:W-:Y:S02]  /*182b0*/  IMAD.MOV.U32 R12, RZ, RZ, 0x2 ;  /* 0x00000002ff0c7424 */ /* 0x000fe400078e00ff */
[----:B------:R-:W-:-:S07]  /*182c0*/  IMAD.MOV.U32 R2, RZ, RZ, R14 ;  /* 0x000000ffff027224 */ /* 0x000fce00078e000e */
[----:B------:R-:W-:Y:S05]  /*182d0*/  WARPSYNC.COLLECTIVE R15, `(.L_x_15818) ;  /* 0x000000000f087348 */ /* 0x000fea0003c00000 */
[----:B------:R0:W1:Y:S02]  /*182e0*/  SHFL.IDX P6, R14, R13, R12, R11 ;  /* 0x0000000c0d0e7389 */ /* 0x00006400000c000b */
[----:B01----:R-:W-:Y:S01]  /*182f0*/  ENDCOLLECTIVE ;  /* 0x000000000000791b */ /* 0x003fe20003800000 */
.L_x_15818:
        /* <DEDUP_REMOVED lines=11> */
.L_x_15819:
[----:B------:R-:W-:Y:S02]  /*183b0*/  IMAD.MOV.U32 R13, RZ, RZ, R8 ;  /* 0x000000ffff0d7224 */ /* 0x000fe400078e0008 */
[----:B------:R-:W-:Y:S02]  /*183c0*/  IMAD.MOV.U32 R12, RZ, RZ, 0x3 ;  /* 0x00000003ff0c7424 */ /* 0x000fe400078e00ff */
[----:B------:R-:W-:-:S07]  /*183d0*/  IMAD.MOV.U32 R2, RZ, RZ, R14 ;  /* 0x000000ffff027224 */ /* 0x000fce00078e000e */
[----:B------:R-:W-:Y:S05]  /*183e0*/  WARPSYNC.COLLECTIVE R15, `(.L_x_15820) ;  /* 0x000000000f087348 */ /* 0x000fea0003c00000 */
[----:B------:R0:W1:Y:S02]  /*183f0*/  SHFL.IDX P6, R14, R13, R12, R11 ;  /* 0x0000000c0d0e7389 */ /* 0x00006400000c000b */
[----:B01----:R-:W-:Y:S01]  /*18400*/  ENDCOLLECTIVE ;  /* 0x000000000000791b */ /* 0x003fe20003800000 */
.L_x_15820:
        /* <DEDUP_REMOVED lines=11> */
.L_x_15821:
[----:B------:R-:W-:Y:S02]  /*184c0*/  IMAD.MOV.U32 R13, RZ, RZ, R5 ;  /* 0x000000ffff0d7224 */ /* 0x000fe400078e0005 */
[----:B------:R-:W-:Y:S02]  /*184d0*/  IMAD.MOV.U32 R12, RZ, RZ, RZ ;  /* 0x000000ffff0c7224 */ /* 0x000fe400078e00ff */
[----:B------:R-:W-:-:S07]  /*184e0*/  IMAD.MOV.U32 R2, RZ, RZ, R14 ;  /* 0x000000ffff027224 */ /* 0x000fce00078e000e */
[----:B------:R-:W-:Y:S05]  /*184f0*/  WARPSYNC.COLLECTIVE R15, `(.L_x_15822) ;  /* 0x000000000f087348 */ /* 0x000fea0003c00000 */
[----:B------:R0:W1:Y:S02]  /*18500*/  SHFL.IDX P6, R14, R13, R12, R11 ;  /* 0x0000000c0d0e7389 */ /* 0x00006400000c000b */
[----:B01----:R-:W-:Y:S01]  /*18510*/  ENDCOLLECTIVE ;  /* 0x000000000000791b */ /* 0x003fe20003800000 */
.L_x_15822:
        /* <DEDUP_REMOVED lines=11> */
.L_x_15823:
[----:B------:R-:W-:Y:S01]  /*185d0*/  IMAD.MOV.U32 R2, RZ, RZ, R14 ;  /* 0x000000ffff027224 */ /* 0x000fe200078e000e */
[----:B------:R-:W-:Y:S06]  /*185e0*/  BRA `(.L_x_15824) ;  /* 0xffffffb4007c7947 */ /* 0x000fec000383ffff */
.L_x_15714:
[----:B0-----:R0:W2:Y:S02]  /*185f0*/  SYNCS.PHASECHK.TRANS64.TRYWAIT P2, [R2+URZ+0x13270], R0 ;  /* 0x01327000020075a7 */ /* 0x0010a4000804017f */
[----:B--2---:R-:W-:Y:S05]  /*18600*/  @!P2 NANOSLEEP.SYNCS 0x989680 ;  /* 0x009896800000a95d */ /* 0x004fea0003900000 */
[----:B------:R-:W2:Y:S02]  /*18610*/  @!P2 SYNCS.PHASECHK.TRANS64 P2, [R2+URZ+0x13270], R0 ;  /* 0x013270000200a5a7 */ /* 0x000ea4000804007f */
[----:B--2---:R-:W-:Y:S05]  /*18620*/  @!P2 BRA `(.L_x_15714) ;  /* 0xfffffffc00f0a947 */ /* 0x004fea000383ffff */
[----:B------:R-:W-:Y:S05]  /*18630*/  BRA `(.L_x_15825) ;  /* 0xffffffb400e07947 */ /* 0x000fea000383ffff */
.L_x_15716:
[----:B0-----:R0:W2:Y:S02]  /*18640*/  SYNCS.PHASECHK.TRANS64.TRYWAIT P2, [R2+URZ+0x13260], R3 ;  /* 0x01326003020075a7 */ /* 0x0010a4000804017f */
[----:B--2---:R-:W-:Y:S05]  /*18650*/  @!P2 NANOSLEEP.SYNCS 0x989680 ;  /* 0x009896800000a95d */ /* 0x004fea0003900000 */
[----:B------:R-:W2:Y:S02]  /*18660*/  @!P2 SYNCS.PHASECHK.TRANS64 P2, [R2+URZ+0x13260], R3 ;  /* 0x013260030200a5a7 */ /* 0x000ea4000804007f */
[----:B--2---:R-:W-:Y:S05]  /*18670*/  @!P2 BRA `(.L_x_15716) ;  /* 0xfffffffc00f0a947 */ /* 0x004fea000383ffff */
[----:B------:R-:W-:Y:S05]  /*18680*/  BRA `(.L_x_15826) ;  /* 0xffffffb400f07947 */ /* 0x000fea000383ffff */
.L_x_15724:
[----:B-1----:R1:W2:Y:S02]  /*18690*/  SYNCS.PHASECHK.TRANS64.TRYWAIT P1, [R0+URZ+0x13270], R3 ;  /* 0x01327003000075a7 */ /* 0x0022a4000802017f */
[----:B--2---:R-:W-:Y:S05]  /*186a0*/  @!P1 NANOSLEEP.SYNCS 0x989680 ;  /* 0x009896800000995d */ /* 0x004fea0003900000 */
[----:B------:R-:W2:Y:S02]  /*186b0*/  @!P1 SYNCS.PHASECHK.TRANS64 P1, [R0+URZ+0x13270], R3 ;  /* 0x01327003000095a7 */ /* 0x000ea4000802007f */
[----:B--2---:R-:W-:Y:S05]  /*186c0*/  @!P1 BRA `(.L_x_15724) ;  /* 0xfffffffc00f09947 */ /* 0x004fea000383ffff */
[----:B------:R-:W-:Y:S05]  /*186d0*/  BRA `(.L_x_15827) ;  /* 0xffffffbc00887947 */ /* 0x000fea000383ffff */
.L_x_15726:
[----:B-1----:R1:W2:Y:S02]  /*186e0*/  SYNCS.PHASECHK.TRANS64.TRYWAIT P1, [R0+URZ+0x13260], R3 ;  /* 0x01326003000075a7 */ /* 0x0022a4000802017f */
[----:B--2---:R-:W-:Y:S05]  /*186f0*/  @!P1 NANOSLEEP.SYNCS 0x989680 ;  /* 0x009896800000995d */ /* 0x004fea0003900000 */
[----:B------:R-:W2:Y:S02]  /*18700*/  @!P1 SYNCS.PHASECHK.TRANS64 P1, [R0+URZ+0x13260], R3 ;  /* 0x01326003000095a7 */ /* 0x000ea4000802007f */
[----:B--2---:R-:W-:Y:S05]  /*18710*/  @!P1 BRA `(.L_x_15726) ;  /* 0xfffffffc00f09947 */ /* 0x004fea000383ffff */
[----:B------:R-:W-:Y:S05]  /*18720*/  BRA `(.L_x_15828) ;  /* 0xffffffbc00987947 */ /* 0x000fea000383ffff */
.L_x_15740:
[----:B0-----:R0:W1:Y:S02]  /*18730*/  SYNCS.PHASECHK.TRANS64.TRYWAIT P0, [R5+URZ+0x13220], R0 ;  /* 0x01322000050075a7 */ /* 0x001064000800017f */
[----:B-1----:R-:W-:Y:S05]  /*18740*/  @!P0 NANOSLEEP.SYNCS 0x989680 ;  /* 0x009896800000895d */ /* 0x002fea0003900000 */
[----:B------:R-:W1:Y:S02]  /*18750*/  @!P0 SYNCS.PHASECHK.TRANS64 P0, [R5+URZ+0x13220], R0 ;  /* 0x01322000050085a7 */ /* 0x000e64000800007f */
[----:B-1----:R-:W-:Y:S05]  /*18760*/  @!P0 BRA `(.L_x_15740) ;  /* 0xfffffffc00f08947 */ /* 0x002fea000383ffff */
[----:B------:R-:W-:Y:S05]  /*18770*/  BRA `(.L_x_15829) ;  /* 0xffffffd4004c7947 */ /* 0x000fea000383ffff */
.L_x_15741:
        /* <DEDUP_REMOVED lines=11> */
.L_x_15831:
[----:B------:R-:W-:Y:S05]  /*18830*/  BSYNC B0 ;  /* 0x0000000000007941 */ /* 0x000fea0003800000 */
.L_x_15830:
[----:B------:R-:W-:Y:S05]  /*18840*/  BRA `(.L_x_15832) ;  /* 0xffffffd400347947 */ /* 0x000fea000383ffff */
.L_x_15744:
[----:B------:R-:W-:Y:S01]  /*18850*/  BSSY B1, `(.L_x_15833) ;  /* 0x0000006000017945 */ /* 0x000fe20003800000 */
[----:B------:R-:W-:-:S07]  /*18860*/  IMAD.MOV.U32 R15, RZ, RZ, -0x1 ;  /* 0xffffffffff0f7424 */ /* 0x000fce00078e00ff */
[----:B0----5:R-:W-:Y:S05]  /*18870*/  WARPSYNC.COLLECTIVE R15, `(.L_x_15834) ;  /* 0x000000000f0c7348 */ /* 0x021fea0003c00000 */
[----:B------:R-:W-:Y:S02]  /*18880*/  ELECT P6, UR62, PT ;  /* 0x00000000003e782f */ /* 0x000fe400038c0000 */
[----:B------:R-:W-:Y:S01]  /*18890*/  MOV R14, UR62 ;  /* 0x0000003e000e7c02 */ /* 0x000fe20008000f00 */
[----:B0----5:R-:W-:Y:S10]  /*188a0*/  ENDCOLLECTIVE ;  /* 0x000000000000791b */ /* 0x021ff40003800000 */
.L_x_15834:
[----:B------:R-:W-:Y:S05]  /*188b0*/  BSYNC B1 ;  /* 0x0000000000017941 */ /* 0x000fea0003800000 */
.L_x_15833:
[----:B------:R-:W-:Y:S05]  /*188c0*/  BRA `(.L_x_15835) ;  /* 0xffffffd4002c7947 */ /* 0x000fea000383ffff */
.L_x_15746:
[----:B0-----:R0:W1:Y:S02]  /*188d0*/  SYNCS.PHASECHK.TRANS64.TRYWAIT P1, [R4+URZ+0x13240], R3 ;  /* 0x01324003040075a7 */ /* 0x001064000802017f */
[----:B-1----:R-:W-:Y:S05]  /*188e0*/  @!P1 NANOSLEEP.SYNCS 0x989680 ;  /* 0x009896800000995d */ /* 0x002fea0003900000 */
[----:B------:R-:W1:Y:S02]  /*188f0*/  @!P1 SYNCS.PHASECHK.TRANS64 P1, [R4+URZ+0x13240], R3 ;  /* 0x01324003040095a7 */ /* 0x000e64000802007f */
[----:B-1----:R-:W-:Y:S05]  /*18900*/  @!P1 BRA `(.L_x_15746) ;  /* 0xfffffffc00f09947 */ /* 0x002fea000383ffff */
[----:B------:R-:W-:Y:S05]  /*18910*/  BRA `(.L_x_15836) ;  /* 0xffffffd400547947 */ /* 0x000fea000383ffff */
.L_x_15748:
[----:B-1----:R1:W2:Y:S02]  /*18920*/  SYNCS.PHASECHK.TRANS64.TRYWAIT P1, [R5+URZ+0x13240], R0 ;  /* 0x01324000050075a7 */ /* 0x0022a4000802017f */
[----:B--2---:R-:W-:Y:S05]  /*18930*/  @!P1 NANOSLEEP.SYNCS 0x989680 ;  /* 0x009896800000995d */ /* 0x004fea0003900000 */
[----:B------:R-:W2:Y:S02]  /*18940*/  @!P1 SYNCS.PHASECHK.TRANS64 P1, [R5+URZ+0x13240], R0 ;  /* 0x01324000050095a7 */ /* 0x000ea4000802007f */
[----:B--2---:R-:W-:Y:S05]  /*18950*/  @!P1 BRA `(.L_x_15748) ;  /* 0xfffffffc00f09947 */ /* 0x004fea000383ffff */
[----:B------:R-:W-:Y:S05]  /*18960*/  BRA `(.L_x_15837) ;  /* 0xffffffd400647947 */ /* 0x000fea000383ffff */
.L_x_15750:
[----:B--2---:R2:W3:Y:S02]  /*18970*/  SYNCS.PHASECHK.TRANS64.TRYWAIT P1, [R4+URZ+0x13260], R3 ;  /* 0x01326003040075a7 */ /* 0x0044e4000802017f */
[----:B---3--:R-:W-:Y:S05]  /*18980*/  @!P1 NANOSLEEP.SYNCS 0x989680 ;  /* 0x009896800000995d */ /* 0x008fea0003900000 */
[----:B------:R-:W3:Y:S02]  /*18990*/  @!P1 SYNCS.PHASECHK.TRANS64 P1, [R4+URZ+0x13260], R3 ;  /* 0x01326003040095a7 */ /* 0x000ee4000802007f */
[----:B---3--:R-:W-:Y:S05]  /*189a0*/  @!P1 BRA `(.L_x_15750) ;  /* 0xfffffffc00f09947 */ /* 0x008fea000383ffff */
[----:B------:R-:W-:Y:S05]  /*189b0*/  BRA `(.L_x_15838) ;  /* 0xffffffd400607947 */ /* 0x000fea000383ffff */
.L_x_15752:
[----:B---3--:R3:W4:Y:S02]  /*189c0*/  SYNCS.PHASECHK.TRANS64.TRYWAIT P1, [R5+URZ+0x13260], R0 ;  /* 0x01326000050075a7 */ /* 0x008724000802017f */
[----:B----4-:R-:W-:Y:S05]  /*189d0*/  @!P1 NANOSLEEP.SYNCS 0x989680 ;  /* 0x009896800000995d */ /* 0x010fea0003900000 */
[----:B------:R-:W4:Y:S02]  /*189e0*/  @!P1 SYNCS.PHASECHK.TRANS64 P1, [R5+URZ+0x13260], R0 ;  /* 0x01326000050095a7 */ /* 0x000f24000802007f */
[----:B----4-:R-:W-:Y:S05]  /*189f0*/  @!P1 BRA `(.L_x_15752) ;  /* 0xfffffffc00f09947 */ /* 0x010fea000383ffff */
[----:B------:R-:W-:Y:S05]  /*18a00*/  BRA `(.L_x_15839) ;  /* 0xffffffd4005c7947 */ /* 0x000fea000383ffff */
.L_x_15754:
[----:B----4-:R4:W0:Y:S02]  /*18a10*/  SYNCS.PHASECHK.TRANS64.TRYWAIT P1, [R4+URZ+0x13280], R3 ;  /* 0x01328003040075a7 */ /* 0x010824000802017f */
[----:B0-----:R-:W-:Y:S05]  /*18a20*/  @!P1 NANOSLEEP.SYNCS 0x989680 ;  /* 0x009896800000995d */ /* 0x001fea0003900000 */
[----:B------:R-:W0:Y:S02]  /*18a30*/  @!P1 SYNCS.PHASECHK.TRANS64 P1, [R4+URZ+0x13280], R3 ;  /* 0x01328003040095a7 */ /* 0x000e24000802007f */
[----:B0-----:R-:W-:Y:S05]  /*18a40*/  @!P1 BRA `(.L_x_15754) ;  /* 0xfffffffc00f09947 */ /* 0x001fea000383ffff */
[----:B------:R-:W-:Y:S05]  /*18a50*/  BRA `(.L_x_15840) ;  /* 0xffffffd400587947 */ /* 0x000fea000383ffff */
.L_x_15841:
        /* <DEDUP_REMOVED lines=10> */
.L_x_16309:


//--------------------- .text._ZN7cutlass13device_kernelIN5flash11enable_sm90INS1_16FlashAttnFwdSm90INS1_25CollectiveMainloopFwdSm90ILi2EN4cute5tupleIJNS5_1CILi1EEES8_S8_EEENS6_IJNS7_ILi192EEENS7_ILi160EEENS7_ILi64EEEEEELi64ENS_12float_e4m3_tEfNS_4arch4Sm90ELb1ELb0ELb1ELb1ELb1ELb1ELb0ELb1ELb1ELb1ELb1ELb0EEENS1_21CollectiveEpilogueFwdINS6_IJSA_SC_SB_EEES9_NS_10bfloat16_tESG_Li384ELb1ELb1ELb1ELb1EEENS1_36VarlenDynamicPersistentTileSchedulerILi192ELi160ELi384ELi128ELb1ELb1ELb1ELb1ELb1ELb1EEEEEEEEEvNT_6ParamsE --------------------------
	.section	.text._ZN7cutlass13device_kernelIN5flash11enable_sm90INS1_16FlashAttnFwdSm90INS1_25CollectiveMainloopFwdSm90ILi2EN4cute5tupleIJNS5_1CILi1EEES8_S8_EEENS6_IJNS7_ILi192EEENS7_ILi160EEENS7_ILi64EEEEEELi64ENS_12float_e4m3_tEfNS_4arch4Sm90ELb1ELb0ELb1ELb1ELb1ELb1ELb0ELb1ELb1ELb1ELb1ELb0EEENS1_21CollectiveEpilogueFwdINS6_IJSA_SC_SB_EEES9_NS_10bfloat16_tESG_Li384ELb1ELb1ELb1ELb1EEENS1_36VarlenDynamicPersistentTileSchedulerILi192ELi160ELi384ELi128ELb1ELb1ELb1ELb1ELb1ELb1EEEEEEEEEvNT_6ParamsE,"ax",@progbits
	.align	128
.text._ZN7cutlass13device_kernelIN5flash11enable_sm90INS1_16FlashAttnFwdSm90INS1_25CollectiveMainloopFwdSm90ILi2EN4cute5tupleIJNS5_1CILi1EEES8_S8_EEENS6_IJNS7_ILi192EEENS7_ILi160EEENS7_ILi64EEEEEELi64ENS_12float_e4m3_tEfNS_4arch4Sm90ELb1ELb0ELb1ELb1ELb1ELb1ELb0ELb1ELb1ELb1ELb1ELb0EEENS1_21CollectiveEpilogueFwdINS6_IJSA_SC_SB_EEES9_NS_10bfloat16_tESG_Li384ELb1ELb1ELb1ELb1EEENS1_36VarlenDynamicPersistentTileSchedulerILi192ELi160ELi384ELi128ELb1ELb1ELb1ELb1ELb1ELb1EEEEEEEEEvNT_6ParamsE:
        .type           _ZN7cutlass13device_kernelIN5flash11enable_sm90INS1_16FlashAttnFwdSm90INS1_25CollectiveMainloopFwdSm90ILi2EN4cute5tupleIJNS5_1CILi1EEES8_S8_EEENS6_IJNS7_ILi192EEENS7_ILi160EEENS7_ILi64EEEEEELi64ENS_12float_e4m3_tEfNS_4arch4Sm90ELb1ELb0ELb1ELb1ELb1ELb1ELb0ELb1ELb1ELb1ELb1ELb0EEENS1_21CollectiveEpilogueFwdINS6_IJSA_SC_SB_EEES9_NS_10bfloat16_tESG_Li384ELb1ELb1ELb1ELb1EEENS1_36VarlenDynamicPersistentTileSchedulerILi192ELi160ELi384ELi128ELb1ELb1ELb1ELb1ELb1ELb1EEEEEEEEEvNT_6ParamsE,@function
        .size           _ZN7cutlass13device_kernelIN5flash11enable_sm90INS1_16FlashAttnFwdSm90INS1_25CollectiveMainloopFwdSm90ILi2EN4cute5tupleIJNS5_1CILi1EEES8_S8_EEENS6_IJNS7_ILi192EEENS7_ILi160EEENS7_ILi64EEEEEELi64ENS_12float_e4m3_tEfNS_4arch4Sm90ELb1ELb0ELb1ELb1ELb1ELb1ELb0ELb1ELb1ELb1ELb1ELb0EEENS1_21CollectiveEpilogueFwdINS6_IJSA_SC_SB_EEES9_NS_10bfloat16_tESG_Li384ELb1ELb1ELb1ELb1EEENS1_36VarlenDynamicPersistentTileSchedulerILi192ELi160ELi384ELi128ELb1ELb1ELb1ELb1ELb1ELb1EEEEEEEEEvNT_6ParamsE,(.L_x_16310 - _ZN7cutlass13device_kernelIN5flash11enable_sm90INS1_16FlashAttnFwdSm90INS1_25CollectiveMainloopFwdSm90ILi2EN4cute5tupleIJNS5_1CILi1EEES8_S8_EEENS6_IJNS7_ILi192EEENS7_ILi160EEENS7_ILi64EEEEEELi64ENS_12float_e4m3_tEfNS_4arch4Sm90ELb1ELb0ELb1ELb1ELb1ELb1ELb0ELb1ELb1ELb1ELb1ELb0EEENS1_21CollectiveEpilogueFwdINS6_IJSA_SC_SB_EEES9_NS_10bfloat16_tESG_Li384ELb1ELb1ELb1ELb1EEENS1_36VarlenDynamicPersistentTileSchedulerILi192ELi160ELi384ELi128ELb1ELb1ELb1ELb1ELb1ELb1EEEEEEEEEvNT_6ParamsE)
        .other          _ZN7cutlass13device_kernelIN5flash11enable_sm90INS1_16FlashAttnFwdSm90INS1_25CollectiveMainloopFwdSm90ILi2EN4cute5tupleIJNS5_1CILi1EEES8_S8_EEENS6_IJNS7_ILi192EEENS7_ILi160EEENS7_ILi64EEEEEELi64ENS_12float_e4m3_tEfNS_4arch4Sm90ELb1ELb0ELb1ELb1ELb1ELb1ELb0ELb1ELb1ELb1ELb1ELb0EEENS1_21CollectiveEpilogueFwdINS6_IJSA_SC_SB_EEES9_NS_10bfloat16_tESG_Li384ELb1ELb1ELb1ELb1EEENS1_36VarlenDynamicPersistentTileSchedulerILi192ELi160ELi384ELi128ELb1ELb1ELb1ELb1ELb1ELb1EEEEEEEEEvNT_6ParamsE,@"STO_CUDA_ENTRY STV_DEFAULT"
_ZN7cutlass13device_kernelIN5flash11enable_sm90INS1_16FlashAttnFwdSm90INS1_25CollectiveMainloopFwdSm90ILi2EN4cute5tupleIJNS5_1CILi1EEES8_S8_EEENS6_IJNS7_ILi192EEENS7_ILi160EEENS7_ILi64EEEEEELi64ENS_12float_e4m3_tEfNS_4arch4Sm90ELb1ELb0ELb1ELb1ELb1ELb1ELb0ELb1ELb1ELb1ELb1ELb0EEENS1_21CollectiveEpilogueFwdINS6_IJSA_SC_SB_EEES9_NS_10bfloat16_tESG_Li384ELb1ELb1ELb1ELb1EEENS1_36VarlenDynamicPersistentTileSchedulerILi192ELi160ELi384ELi128ELb1ELb1ELb1ELb1ELb1ELb1EEEEEEEEEvNT_6ParamsE:
        /* <DEDUP_REMOVED lines=17> */
.L_x_15843:
[----:B------:R-:W-:Y:S05]  /*0110*/  BSYNC B0 ;  /* 0x0000000000007941 */ /* 0x000fea0003800000 */
.L_x_15842:
        /* <DEDUP_REMOVED lines=40> */
.L_x_15844:
        /* <DEDUP_REMOVED lines=22> */
.L_x_15845:
        /* <DEDUP_REMOVED lines=18> */
.L_x_15846:
        /* <DEDUP_REMOVED lines=22> */
.L_x_15847:
        /* <DEDUP_REMOVED lines=23> */
.L_x_15848:
        /* <DEDUP_REMOVED lines=9> */
.L_x_15851:
        /* <DEDUP_REMOVED lines=22> */
[-C--:B--2---:R-:W-:Y:S02]  /*0ae0*/  LEA.HI R2, R0, R15.reuse, RZ, 0x7 ;  /* 0x0000000f00027211 */ /* 0x084fe400078f38ff */
[----:B------:R-:W-:Y:S01]  /*0af0*/  SHF.R.S32.HI R10, RZ, 0x1, R3 ;  /* 0x00000001ff0a7819 */ /* 0x000fe20000011403 */
[----:B------:R-:W-:Y:S01]  /*0b00*/  IMAD.SHL.U32 R8, R4, 0x20, RZ ;  /* 0x0000002004087824 */ /* 0x000fe200078e00ff */
[----:B------:R-:W-:-:S02]  /*0b10*/  LEA.HI R5, R0, R15, RZ, 0x4 ;  /* 0x0000000f00057211 */ /* 0x000fc400078f20ff */
[----:B------:R-:W-:Y:S02]  /*0b20*/  LOP3.LUT R9, R2, 0xffffff80, RZ, 0xc0, !PT ;  /* 0xffffff8002097812 */ /* 0x000fe400078ec0ff */
[----:B------:R-:W-:Y:S02]  /*0b30*/  LEA.HI R4, R3, R10, RZ, 0x1 ;  /* 0x0000000a03047211 */ /* 0x000fe400078f08ff */
[----:B------:R-:W-:Y:S01]  /*0b40*/  LOP3.LUT R7, R5, 0x3fffff0, RZ, 0xc0, !PT ;  /* 0x03fffff005077812 */ /* 0x000fe200078ec0ff */
[C---:B------:R-:W-:Y:S01]  /*0b50*/  IMAD.IADD R14, R15.reuse, 0x1, -R9 ;  /* 0x000000010f0e7824 */ /* 0x040fe200078e0a09 */
[----:B------:R-:W-:Y:S02]  /*0b60*/  SHF.R.S32.HI R6, RZ, 0x4, R5 ;  /* 0x00000004ff067819 */ /* 0x000fe40000011405 */
[----:B------:R-:W-:Y:S01]  /*0b70*/  LOP3.LUT R4, R4, 0x3fffffe, RZ, 0xc0, !PT ;  /* 0x03fffffe04047812 */ /* 0x000fe200078ec0ff */
[----:B------:R-:W-:Y:S01]  /*0b80*/  IMAD.IADD R7, R15, 0x1, -R7 ;  /* 0x000000010f077824 */ /* 0x000fe200078e0a07 */
[----:B------:R-:W-:-:S02]  /*0b90*/  LOP3.LUT R8, R8, 0xfffffc00, RZ, 0xc0, !PT ;  /* 0xfffffc0008087812 */ /* 0x000fc400078ec0ff */
[----:B------:R-:W-:Y:S02]  /*0ba0*/  LEA.HI R5, R5, R6, RZ, 0x1 ;  /* 0x0000000605057211 */ /* 0x000fe400078f08ff */
[----:B------:R-:W-:Y:S02]  /*0bb0*/  IADD3 R4, R10, -R4, RZ ;  /* 0x800000040a047210 */ /* 0x000fe40007ffe0ff */
[----:B------:R-:W-:Y:S01]  /*0bc0*/  SHF.R.S32.HI R9, RZ, 0x1f, R14 ;  /* 0x0000001fff097819 */ /* 0x000fe2000001140e */
[----:B------:R-:W-:Y:S01]  /*0bd0*/  IMAD R7, R7, 0x40, R8 ;  /* 0x0000004007077824 */ /* 0x000fe200078e0208 */
[----:B------:R-:W-:Y:S01]  /*0be0*/  LOP3.LUT R5, R5, 0x1ffffffe, RZ, 0xc0, !PT ;  /* 0x1ffffffe05057812 */ /* 0x000fe200078ec0ff */
[----:B------:R-:W-:Y:S01]  /*0bf0*/  IMAD R13, R6, 0x8, R4 ;  /* 0x00000008060d7824 */ /* 0x000fe200078e0204 */
[----:B------:R-:W-:Y:S02]  /*0c00*/  LEA.HI R8, R9, R14, RZ, 0x2 ;  /* 0x0000000e09087211 */ /* 0x000fe400078f10ff */
[----:B------:R-:W-:Y:S01]  /*0c10*/  LEA.HI R4, R0, R15, RZ, 0x2 ;  /* 0x0000000f00047211 */ /* 0x000fe200078f10ff */
[----:B------:R-:W-:Y:S01]  /*0c20*/  IMAD.IADD R6, R6, 0x1, -R5 ;  /* 0x0000000106067824 */ /* 0x000fe200078e0a05 */
[----:B------:R-:W-:-:S02]  /*0c30*/  SHF.R.S32.HI R19, RZ, 0x7, R2 ;  /* 0x00000007ff137819 */ /* 0x000fc40000011402 */
[--C-:B------:R-:W-:Y:S02]  /*0c40*/  SHF.R.S32.HI R10, RZ, 0x2, R8.reuse ;  /* 0x00000002ff0a7819 */ /* 0x100fe40000011408 */
[----:B------:R-:W-:Y:S02]  /*0c50*/  SHF.R.S32.HI R11, RZ, 0x1f, R8 ;  /* 0x0000001fff0b7819 */ /* 0x000fe40000011408 */
[--C-:B------:R-:W-:Y:S02]  /*0c60*/  SHF.R.S32.HI R2, RZ, 0x2, R4.reuse ;  /* 0x00000002ff027819 */ /* 0x100fe40000011404 */
[----:B------:R-:W-:Y:S02]  /*0c70*/  SHF.R.S32.HI R5, RZ, 0x1f, R4 ;  /* 0x0000001fff057819 */ /* 0x000fe40000011404 */
[----:B------:R-:W-:Y:S02]  /*0c80*/  LEA.HI R11, R11, R10, RZ, 0x3 ;  /* 0x0000000a0b0b7211 */ /* 0x000fe400078f18ff */
[----:B------:R-:W-:-:S02]  /*0c90*/  LEA.HI R5, R5, R2, RZ, 0x2 ;  /* 0x0000000205057211 */ /* 0x000fc400078f10ff */
[----:B------:R-:W-:Y:S01]  /*0ca0*/  LOP3.LUT R12, R4, 0xfffffffc, RZ, 0xc0, !PT ;  /* 0xfffffffc040c7812 */ /* 0x000fe200078ec0ff */
[----:B------:R-:W-:Y:S01]  /*0cb0*/  IMAD.HI R4, R19, 0x55555556, RZ ;  /* 0x5555555613047827 */ /* 0x000fe200078e02ff */
[----:B------:R-:W-:Y:S02]  /*0cc0*/  LOP3.LUT R11, R11, 0xfffffff8, RZ, 0xc0, !PT ;  /* 0xfffffff80b0b7812 */ /* 0x000fe400078ec0ff */
[----:B------:R-:W-:Y:S02]  /*0cd0*/  LEA.HI R9, R9, R14, RZ, 0x5 ;  /* 0x0000000e09097211 */ /* 0x000fe400078f28ff */
[----:B------:R-:W-:Y:S02]  /*0ce0*/  LOP3.LUT R5, R5, 0xfffffffc, RZ, 0xc0, !PT ;  /* 0xfffffffc05057812 */ /* 0x000fe400078ec0ff */
[----:B------:R-:W-:Y:S01]  /*0cf0*/  LOP3.LUT R3, R3, 0xfffffffe, RZ, 0xc0, !PT ;  /* 0xfffffffe03037812 */ /* 0x000fe200078ec0ff */
[----:B------:R-:W-:Y:S01]  /*0d00*/  IMAD.IADD R10, R10, 0x1, -R11 ;  /* 0x000000010a0a7824 */ /* 0x000fe200078e0a0b */
[----:B------:R-:W-:Y:S01]  /*0d10*/  LEA.HI R4, R4, R4, RZ, 0x1 ;  /* 0x0000000404047211 */ /* 0x000fe200078f08ff */
[----:B------:R-:W-:Y:S01]  /*0d20*/  IMAD.IADD R5, R2, 0x1, -R5 ;  /* 0x0000000102057824 */ /* 0x000fe200078e0a05 */
[----:B------:R-:W-:Y:S01]  /*0d30*/  SHF.R.S32.HI R9, RZ, 0x5, R9 ;  /* 0x00000005ff097819 */ /* 0x000fe20000011409 */
[----:B------:R-:W-:Y:S01]  /*0d40*/  IMAD.IADD R3, R15, 0x1, -R3 ;  /* 0x000000010f037824 */ /* 0x000fe200078e0a03 */
[----:B------:R-:W-:Y:S01]  /*0d50*/  LEA R2, R6, R7, 0x3 ;  /* 0x0000000706027211 */ /* 0x000fe200078e18ff */
[----:B------:R-:W-:Y:S01]  /*0d60*/  IMAD R4, R4, -0x3, R19 ;  /* 0xfffffffd04047824 */ /* 0x000fe200078e0213 */
[----:B------:R-:W-:Y:S01]  /*0d70*/  LEA.HI R0, R0, R15, RZ, 0x3 ;  /* 0x0000000f00007211 */ /* 0x000fe200078f18ff */
[----:B------:R-:W-:-:S02]  /*0d80*/  IMAD R9, R9, 0x10, R10 ;  /* 0x0000001009097824 */ /* 0x000fc400078e020a */
[----:B------:R0:W-:Y:S01]  /*0d90*/  STL [R1+0x9c], R2 ;  /* 0x00009c0201007387 */ /* 0x0001e20000100800 */
[----:B------:R-:W-:Y:S02]  /*0da0*/  IMAD.SHL.U32 R6, R3, 0x8, RZ ;  /* 0x0000000803067824 */ /* 0x000fe400078e00ff */
[----:B------:R-:W-:Y:S01]  /*0db0*/  IMAD R4, R4, 0x40, R9 ;  /* 0x0000004004047824 */ /* 0x000fe200078e0209 */
[----:B------:R1:W-:Y:S01]  /*0dc0*/  STL [R1+0x80], R5 ;  /* 0x0000800501007387 */ /* 0x0003e20000100800 */
[----:B0-----:R-:W-:Y:S02]  /*0dd0*/  LOP3.LUT R2, R0, 0xfffffff8, RZ, 0xc0, !PT ;  /* 0xfffffff800027812 */ /* 0x001fe400078ec0ff */
[----:B------:R-:W-:Y:S01]  /*0de0*/  SHF.R.S32.HI R0, RZ, 0x3, R0 ;  /* 0x00000003ff007819 */ /* 0x000fe20000011400 */
[----:B------:R-:W-:Y:S01]  /*0df0*/  IMAD.SHL.U32 R0, R5, 0x80, RZ ;  /* 0x0000008005007824 */ /* 0x000fe200078e00ff */
[----:B------:R-:W-:Y:S01]  /*0e00*/  STL [R1+0x98], R4 ;  /* 0x0000980401007387 */ /* 0x000fe20000100800 */
[----:B------:R-:W-:Y:S01]  /*0e10*/  IADD3 R2, R15, -R2, RZ ;  /* 0x800000020f027210 */ /* 0x000fe20007ffe0ff */
[----:B-1----:R-:W-:Y:S01]  /*0e20*/  VIADD R5, R6, 0x10 ;  /* 0x0000001006057836 */ /* 0x002fe20000000000 */
[----:B------:R-:W-:Y:S01]  /*0e30*/  LOP3.LUT R8, R8, 0x7ffffffc, RZ, 0xc0, !PT ;  /* 0x7ffffffc08087812 */ /* 0x000fe200078ec0ff */
[----:B------:R-:W-:Y:S01]  /*0e40*/  STL [R1+0x64], RZ ;  /* 0x000064ff01007387 */ /* 0x000fe20000100800 */
[----:B------:R-:W-:-:S03]  /*0e50*/  LOP3.LUT R2, R0, 0x180, RZ, 0xc0, !PT ;  /* 0x0000018000027812 */ /* 0x000fc600078ec0ff */
[----:B------:R-:W-:Y:S01]  /*0e60*/  STL [R1+0x4], RZ ;  /* 0x000004ff01007387 */ /* 0x000fe20000100800 */
[----:B------:R-:W-:-:S03]  /*0e70*/  IMAD.IADD R8, R14, 0x1, -R8 ;  /* 0x000000010e087824 */ /* 0x000fc600078e0a08 */
[----:B------:R0:W-:Y:S01]  /*0e80*/  STL [R1+0x8], R6 ;  /* 0x0000080601007387 */ /* 0x0001e20000100800 */
[----:B------:R-:W-:Y:S02]  /*0e90*/  IMAD.SHL.U32 R8, R8, 0x2, RZ ;  /* 0x0000000208087824 */ /* 0x000fe400078e00ff */
[----:B------:R-:W-:Y:S02]  /*0ea0*/  IMAD.IADD R12, R15, 0x1, -R12 ;  /* 0x000000010f0c7824 */ /* 0x000fe400078e0a0c */
[----:B------:R-:W-:Y:S01]  /*0eb0*/  IMAD.SHL.U32 R9, R13, 0x40, RZ ;  /* 0x000000400d097824 */ /* 0x000fe200078e00ff */
[----:B------:R-:W-:Y:S02]  /*0ec0*/  IADD3 R7, R8, 0x20, RZ ;  /* 0x0000002008077810 */ /* 0x000fe40007ffe0ff */
[----:B------:R-:W-:Y:S01]  /*0ed0*/  LEA.HI R11, R12, R12, RZ, 0x1 ;  /* 0x0000000c0c0b7211 */ /* 0x000fe200078f08ff */
[----:B0-----:R-:W-:-:S03]  /*0ee0*/  VIADD R6, R8, 0x28 ;  /* 0x0000002808067836 */ /* 0x001fc60000000000 */
[----:B------:R-:W-:-:S05]  /*0ef0*/  LOP3.LUT R11, R11, 0x1ffffffe, RZ, 0xc0, !PT ;  /* 0x1ffffffe0b0b7812 */ /* 0x000fca00078ec0ff */
[----:B------:R-:W-:Y:S02]  /*0f00*/  IMAD.IADD R11, R12, 0x1, -R11 ;  /* 0x000000010c0b7824 */ /* 0x000fe400078e0a0b */
[----:B------:R-:W-:Y:S02]  /*0f10*/  IMAD.MOV.U32 R19, RZ, RZ, RZ ;  /* 0x000000ffff137224 */ /* 0x000fe400078e00ff */
[----:B------:R-:W-:Y:S02]  /*0f20*/  IMAD.MOV.U32 R156, RZ, RZ, RZ ;  /* 0x000000ffff9c7224 */ /* 0x000fe400078e00ff */
[----:B------:R-:W-:Y:S01]  /*0f30*/  IMAD.MOV.U32 R22, RZ, RZ, RZ ;  /* 0x000000ffff167224 */ /* 0x000fe200078e00ff */
[----:B---3--:R-:W-:Y:S01]  /*0f40*/  LOP3.LUT R157, R16, 0x1, RZ, 0xfc, !PT ;  /* 0x00000001109d7812 */ /* 0x008fe200078efcff */
[----:B------:R-:W-:-:S04]  /*0f50*/  IMAD.SHL.U32 R16, R3, 0x10, RZ ;  /* 0x0000001003107824 */ /* 0x000fc800078e00ff */
[----:B------:R-:W-:-:S05]  /*0f60*/  VIADD R3, R16, 0x20 ;  /* 0x0000002010037836 */ /* 0x000fca0000000000 */
[----:B------:R-:W-:Y:S01]  /*0f70*/  SHF.R.S32.HI R0, RZ, 0x1f, R3 ;  /* 0x0000001fff007819 */ /* 0x000fe20000011403 */
[----:B------:R0:W-:Y:S04]  /*0f80*/  STL [R1], R3 ;  /* 0x0000000301007387 */ /* 0x0001e80000100800 */
[----:B------:R1:W-:Y:S04]  /*0f90*/  STL [R1+0x1c], R5 ;  /* 0x00001c0501007387 */ /* 0x0003e80000100800 */
[----:B------:R-:W-:Y:S01]  /*0fa0*/  STL [R1+0x40], R2 ;  /* 0x0000400201007387 */ /* 0x000fe20000100800 */
[----:B0-----:R-:W-:-:S03]  /*0fb0*/  SHF.R.U32.HI R3, RZ, 0x3, R2 ;  /* 0x00000003ff037819 */ /* 0x001fc60000011602 */
[----:B------:R0:W-:Y:S01]  /*0fc0*/  STL [R1+0x18], R0 ;  /* 0x0000180001007387 */ /* 0x0001e20000100800 */
[----:B-1----:R-:W-:-:S03]  /*0fd0*/  VIADD R5, R8, 0x30 ;  /* 0x0000003008057836 */ /* 0x002fc60000000000 */
[----:B------:R1:W-:Y:S01]  /*0fe0*/  STL [R1+0x44], R3 ;  /* 0x0000440301007387 */ /* 0x0003e20000100800 */
[C-C-:B0-----:R-:W-:Y:S02]  /*0ff0*/  LOP3.LUT R0, R2.reuse, 0x10, R16.reuse, 0xf8, !PT ;  /* 0x0000001002007812 */ /* 0x141fe400078ef810 */
[----:B------:R-:W-:Y:S02]  /*1000*/  LOP3.LUT R2, R2, 0x30, R16, 0xf8, !PT ;  /* 0x0000003002027812 */ /* 0x000fe400078ef810 */
[-C--:B------:R-:W-:Y:S01]  /*1010*/  LOP3.LUT R0, R0, R3.reuse, RZ, 0x3c, !PT ;  /* 0x0000000300007212 */ /* 0x080fe200078e3cff */
[----:B------:R0:W-:Y:S01]  /*1020*/  STL [R1+0x38], R8 ;  /* 0x0000380801007387 */ /* 0x0001e20000100800 */
[----:B-1----:R-:W-:Y:S01]  /*1030*/  LOP3.LUT R3, R2, R3, RZ, 0x3c, !PT ;  /* 0x0000000302037212 */ /* 0x002fe200078e3cff */
[----:B------:R-:W-:Y:S02]  /*1040*/  VIADD R2, R8, 0x38 ;  /* 0x0000003808027836 */ /* 0x000fe40000000000 */
[----:B------:R-:W-:Y:S01]  /*1050*/  STL [R1+0x48], R9 ;  /* 0x0000480901007387 */ /* 0x000fe20000100800 */
[----:B0-----:R-:W-:Y:S01]  /*1060*/  IMAD.IADD R8, R9, 0x1, R0 ;  /* 0x0000000109087824 */ /* 0x001fe200078e0200 */
[----:B------:R-:W-:-:S02]  /*1070*/  IADD3 R0, R18, R9, R3 ;  /* 0x0000000912007210 */ /* 0x000fc40007ffe003 */
[----:B------:R-:W-:Y:S01]  /*1080*/  STL [R1+0x7c], R7 ;  /* 0x00007c0701007387 */ /* 0x000fe20000100800 */
[----:B------:R-:W-:-:S03]  /*1090*/  SHF.R.S32.HI R3, RZ, 0x1f, R7 ;  /* 0x0000001fff037819 */ /* 0x000fc60000011407 */
[----:B------:R-:W-:Y:S04]  /*10a0*/  STL [R1+0x78], R6 ;  /* 0x0000780601007387 */ /* 0x000fe80000100800 */
[----:B------:R-:W-:Y:S04]  /*10b0*/  STL [R1+0x20], R8 ;  /* 0x0000200801007387 */ /* 0x000fe80000100800 */
[----:B------:R-:W-:Y:S04]  /*10c0*/  STL [R1+0x74], R5 ;  /* 0x0000740501007387 */ /* 0x000fe80000100800 */
[----:B------:R0:W-:Y:S04]  /*10d0*/  STL [R1+0x94], R0 ;  /* 0x0000940001007387 */ /* 0x0001e80000100800 */
[----:B------:R1:W-:Y:S01]  /*10e0*/  STL [R1+0x70], R2 ;  /* 0x0000700201007387 */ /* 0x0003e20000100800 */
[----:B0-----:R-:W-:-:S03]  /*10f0*/  SHF.R.S32.HI R0, RZ, 0x1f, R6 ;  /* 0x0000001fff007819 */ /* 0x001fc60000011406 */
[----:B------:R0:W-:Y:S04]  /*1100*/  STL [R1+0x90], R3 ;  /* 0x0000900301007387 */ /* 0x0001e80000100800 */
[----:B------:R2:W-:Y:S01]  /*1110*/  STL [R1+0x8c], R0 ;  /* 0x00008c0001007387 */ /* 0x0005e20000100800 */
[----:B-1----:R-:W-:Y:S02]  /*1120*/  SHF.R.S32.HI R2, RZ, 0x1f, R2 ;  /* 0x0000001fff027819 */ /* 0x002fe40000011402 */
[----:B0-----:R-:W-:Y:S01]  /*1130*/  SHF.R.S32.HI R3, RZ, 0x1f, R5 ;  /* 0x0000001fff037819 */ /* 0x001fe20000011405 */
[----:B--2---:R-:W-:-:S04]  /*1140*/  IMAD R0, R11, 0x8, R4 ;  /* 0x000000080b007824 */ /* 0x004fc800078e0204 */
[----:B------:R0:W-:Y:S04]  /*1150*/  STL [R1+0x88], R3 ;  /* 0x0000880301007387 */ /* 0x0001e80000100800 */
[----:B------:R0:W-:Y:S04]  /*1160*/  STL [R1+0x4c], R0 ;  /* 0x00004c0001007387 */ /* 0x0001e80000100800 */
[----:B------:R0:W-:Y:S01]  /*1170*/  STL [R1+0x84], R2 ;  /* 0x0000840201007387 */ /* 0x0001e20000100800 */
[----:B------:R-:W-:-:S07]  /*1180*/  SHF.R.S32.HI R17, RZ, 0x1f, R16 ;  /* 0x0000001fff117819 */ /* 0x000fce0000011410 */
.L_x_15976:
        /* <DEDUP_REMOVED lines=8> */
[----:B------:R-:W-:Y:S02]  /*1210*/  ISETP.NE.U32.AND P1, PT, RZ, UR8, PT ;  /* 0x00000008ff007c0c */ /* 0x000fe4000bf25070 */
[----:B------:R-:W-:Y:S02]  /*1220*/  ISETP.NE.AND.EX P2, PT, RZ, UR5, PT, P2 ;  /* 0x00000005ff007c0c */ /* 0x000fe4000bf45320 */
[----:B------:R-:W-:Y:S02]  /*1230*/  ISETP.NE.AND.EX P1, PT, RZ, UR9, PT, P1 ;  /* 0x00000009ff007c0c */ /* 0x000fe4000bf25310 */
[----:B------:R-:W-:Y:S02]  /*1240*/  ISETP.NE.U32.AND P0, PT, RZ, UR6, PT ;  /* 0x00000006ff007c0c */ /* 0x000fe4000bf05070 */
[----:B------:R-:W-:-:S02]  /*1250*/  MOV R28, RZ ;  /* 0x000000ff001c7202 */ /* 0x000fc40000000f00 */
        /* <DEDUP_REMOVED lines=9> */
[----:B-----5:R-:W-:-:S03]  /*12f0*/  IADD3 R6, P4, R31, UR6, RZ ;  /* 0x000000061f067c10 */ /* 0x020fc6000ff9e0ff */
[----:B------:R1:W5:Y:S01]  /*1300*/  @P2 LDG.E R8, desc[UR40][R2.64] ;  /* 0x0000002802082981 */ /* 0x000362000c1e1900 */
        /* <DEDUP_REMOVED lines=37> */
.L_x_15853:
[----:B------:R-:W-:Y:S02]  /*1560*/  IMAD.U32 R2, RZ, RZ, UR5 ;  /* 0x00000005ff027e24 */ /* 0x000fe4000f8e00ff */
[----:B------:R-:W-:Y:S01]  /*1570*/  IMAD.U32 R29, RZ, RZ, UR4 ;  /* 0x00000004ff1d7e24 */ /* 0x000fe2000f8e00ff */
[----:B------:R-:W-:Y:S06]  /*1580*/  @!P2 BRA `(.L_x_15854) ;  /* 0x000000000010a947 */ /* 0x000fec0003800000 */
[----:B------:R-:W-:-:S04]  /*1590*/  IADD3 R4, P0, R31, UR8, RZ ;  /* 0x000000081f047c10 */ /* 0x000fc8000ff1e0ff */
[----:B------:R-:W-:-:S05]  /*15a0*/  IADD3.X R5, R34, UR9, RZ, P0, !PT ;  /* 0x0000000922057c10 */ /* 0x000fca00087fe4ff */
[----:B------:R1:W5:Y:S01]  /*15b0*/  LDG.E R29, desc[UR40][R4.64] ;  /* 0x00000028041d7981 */ /* 0x000362000c1e1900 */
[----:B------:R-:W-:Y:S05]  /*15c0*/  BRA `(.L_x_15855) ;  /* 0x0000000000107947 */ /* 0x000fea0003800000 */
.L_x_15854:
[----:B------:R-:W-:Y:S05]  /*15d0*/  @!P0 BRA `(.L_x_15855) ;  /* 0x00000000000c8947 */ /* 0x000fea0003800000 */
[----:B------:R-:W2:Y:S04]  /*15e0*/  LDG.E R0, desc[UR40][R6.64] ;  /* 0x0000002806007981 */ /* 0x000ea8000c1e1900 */
[----:B------:R-:W2:Y:S02]  /*15f0*/  LDG.E R29, desc[UR40][R6.64+0x4] ;  /* 0x00000428061d7981 */ /* 0x000ea4000c1e1900 */
[----:B--2---:R-:W-:-:S07]  /*1600*/  IMAD.IADD R29, R29, 0x1, -R0 ;  /* 0x000000011d1d7824 */ /* 0x004fce00078e0a00 */
.L_x_15855:
        /* <DEDUP_REMOVED lines=17> */
[----:B------:R-:W-:Y:S01]  /*1720*/  LOP3.LUT R13, R10, 0xff, RZ, 0xc0, !PT ;  /* 0x000000ff0a0d7812 */ /* 0x000fe200078ec0ff */
[----:B------:R-:W-:Y:S03]  /*1730*/  BSSY B0, `(.L_x_15856) ;  /* 0x0000038000007945 */ /* 0x000fe60003800000 */
        /* <DEDUP_REMOVED lines=12> */
[----:B------:R1:W-:Y:S02]  /*1800*/  STL [R1+0x34], R6 ;  /* 0x0000340601007387 */ /* 0x0003e40000100800 */
[----:B------:R-:W-:Y:S02]  /*1810*/  IMAD.HI R0, R0, 0x66666667, RZ ;  /* 0x6666666700007827 */ /* 0x000fe400078e02ff */
[----:B------:R1:W-:Y:S02]  /*1820*/  STL [R1+0x6c], R13 ;  /* 0x00006c0d01007387 */ /* 0x0003e40000100800 */
[----:B------:R-:W-:Y:S01]  /*1830*/  IMAD.IADD R4, R26, 0x1, R4 ;  /* 0x000000011a047824 */ /* 0x000fe200078e0204 */
[----:B------:R-:W-:Y:S01]  /*1840*/  SHF.R.U32.HI R27, RZ, 0x1f, R0 ;  /* 0x0000001fff1b7819 */ /* 0x000fe20000011600 */
[----:B------:R1:W-:Y:S02]  /*1850*/  STL [R1+0x58], R5 ;  /* 0x0000580501007387 */ /* 0x0003e40000100800 */
[----:B------:R-:W-:Y:S01]  /*1860*/  IMAD.HI R4, R4, 0x66666667, RZ ;  /* 0x6666666704047827 */ /* 0x000fe200078e02ff */
[----:B------:R-:W-:-:S03]  /*1870*/  LEA.HI.SX32 R27, R0, R27, 0x1a ;  /* 0x0000001b001b7211 */ /* 0x000fc600078fd2ff */
        /* <DEDUP_REMOVED lines=11> */
[----:B------:R-:W1:Y:S01]  /*1930*/  I2F.RP R3, R6 ;  /* 0x0000000600037306 */ /* 0x000e620000209400 */
[----:B0-----:R-:W-:Y:S02]  /*1940*/  IABS R12, R10 ;  /* 0x0000000a000c7213 */ /* 0x001fe40000000000 */
[----:B------:R-:W-:Y:S02]  /*1950*/  IABS R8, R0 ;  /* 0x0000000000087213 */ /* 0x000fe40000000000 */
[----:B------:R-:W-:-:S04]  /*1960*/  LOP3.LUT R0, R0, R10, RZ, 0x3c, !PT ;  /* 0x0000000a00007212 */ /* 0x000fc800078e3cff */
[----:B------:R-:W-:Y:S01]  /*1970*/  ISETP.GE.AND P2, PT, R0, RZ, PT ;  /* 0x000000ff0000720c */ /* 0x000fe20003f46270 */
[----:B-1----:R-:W0:Y:S02]  /*1980*/  MUFU.RCP R3, R3 ;  /* 0x0000000300037308 */ /* 0x002e240000001000 */
        /* <DEDUP_REMOVED lines=18> */
.L_x_15857:
[----:B------:R-:W-:Y:S05]  /*1ab0*/  BSYNC B0 ;  /* 0x0000000000007941 */ /* 0x000fea0003800000 */
.L_x_15856:
        /* <DEDUP_REMOVED lines=11> */
[----:B------:R-:W-:-:S05]  /*1b70*/  @P0 IADD3 R0, R0, 0x9f, RZ ;  /* 0x0000009f00000810 */ /* 0x000fca0007ffe0ff */
        /* <DEDUP_REMOVED lines=16> */
[----:B------:R-:W-:Y:S01]  /*1c80*/  IMAD.U32 R10, RZ, RZ, UR6 ;  /* 0x00000006ff0a7e24 */ /* 0x000fe2000f8e00ff */
[----:B------:R-:W-:Y:S01]  /*1c90*/  MOV R11, UR7 ;  /* 0x00000007000b7c02 */ /* 0x000fe20008000f00 */
[----:B------:R-:W-:Y:S02]  /*1ca0*/  IMAD.U32 R6, RZ, RZ, UR4 ;  /* 0x00000004ff067e24 */ /* 0x000fe4000f8e00ff */
[----:B------:R-:W-:-:S02]  /*1cb0*/  IMAD.U32 R7, RZ, RZ, UR5 ;  /* 0x00000005ff077e24 */ /* 0x000fc4000f8e00ff */
[----:B------:R-:W-:Y:S02]  /*1cc0*/  IMAD.MOV.U32 R8, RZ, RZ, 0x70 ;  /* 0x00000070ff087424 */ /* 0x000fe400078e00ff */
[----:B0-----:R-:W-:Y:S02]  /*1cd0*/  IMAD.MOV.U32 R12, RZ, RZ, 0x1 ;  /* 0x00000001ff0c7424 */ /* 0x001fe400078e00ff */
[----:B-1----:R-:W-:-:S07]  /*1ce0*/  IMAD.MOV.U32 R13, RZ, RZ, RZ ;  /* 0x000000ffff0d7224 */ /* 0x002fce00078e00ff */
[----:B------:R-:W-:-:S07]  /*1cf0*/  LEPC R20, `(.L_x_15860) ;  /* 0x000000001014794e */ /* 0x000fce0000000000 */
[----:B--2--5:R-:W-:Y:S05]  /*1d00*/  CALL.ABS.NOINC R14 ;  /* 0x000000000e007343 */ /* 0x024fea0003c00000 */
.L_x_15860:
[----:B------:R-:W-:Y:S05]  /*1d10*/  BSYNC B6 ;  /* 0x0000000000067941 */ /* 0x000fea0003800000 */
.L_x_15859:
        /* <DEDUP_REMOVED lines=20> */
.L_x_15862:
[----:B------:R-:W-:Y:S05]  /*1e60*/  BSYNC B6 ;  /* 0x0000000000067941 */ /* 0x000fea0003800000 */
.L_x_15861:
[----:B------:R-:W2:Y:S01]  /*1e70*/  LDL.64 R20, [R1+0x8] ;  /* 0x0000080001147983 */ /* 0x000ea20000100a00 */
[----:B------:R-:W-:Y:S01]  /*1e80*/  ULDC.64 UR4, c[0x0][0x9f8] ;  /* 0x00027e0000047ab9 */ /* 0x000fe20000000a00 */
[----:B------:R-:W1:Y:S02]  /*1e90*/  LDC.64 R36, c[0x0][0x3f8] ;  /* 0x0000fe00ff247b82 */ /* 0x000e640000000a00 */
[----:B------:R-:W2:Y:S01]  /*1ea0*/  LDL.64 R38, [R1+0x8] ;  /* 0x0000080001267983 */ /* 0x000ea20000100a00 */
[----:B------:R-:W-:Y:S01]  /*1eb0*/  ISETP.NE.U32.AND P0, PT, RZ, UR4, PT ;  /* 0x00000004ff007c0c */ /* 0x000fe2000bf05070 */
[----:B------:R-:W3:Y:S01]  /*1ec0*/  S2R R45, SR_TID.X ;  /* 0x00000000002d7919 */ /* 0x000ee20000002100 */
[----:B------:R-:W-:Y:S02]  /*1ed0*/  IMAD.IADD R3, R28, 0x1, R29 ;  /* 0x000000011c037824 */ /* 0x000fe400078e021d */
[----:B------:R-:W-:Y:S01]  /*1ee0*/  ISETP.NE.AND.EX P0, PT, RZ, UR5, PT, P0 ;  /* 0x00000005ff007c0c */ /* 0x000fe2000bf05300 */
[----:B------:R-:W-:Y:S01]  /*1ef0*/  IMAD.MOV.U32 R0, RZ, RZ, R30 ;  /* 0x000000ffff007224 */ /* 0x000fe200078e001e */
[----:B------:R-:W4:Y:S08]  /*1f00*/  LDC R47, c[0x0][0x3f4] ;  /* 0x0000fd00ff2f7b82 */ /* 0x000f300000000800 */
[----:B------:R-:W4:Y:S03]  /*1f10*/  LDC.64 R42, c[0x0][0x408] ;  /* 0x00010200ff2a7b82 */ /* 0x000f260000000a00 */
[----:B------:R-:W-:Y:S01]  /*1f20*/  @P0 IADD3 R4, P1, R31, UR4, RZ ;  /* 0x000000041f040c10 */ /* 0x000fe2000ff3e0ff */
[----:B------:R-:W-:-:S03]  /*1f30*/  ULDC UR4, c[0x0][0x2f4] ;  /* 0x0000bd0000047ab9 */ /* 0x000fc60000000800 */
[----:B------:R-:W-:-:S05]  /*1f40*/  @P0 IADD3.X R5, R34, UR5, RZ, P1, !PT ;  /* 0x0000000522050c10 */ /* 0x000fca0008ffe4ff */
[----:B------:R4:W4:Y:S01]  /*1f50*/  @P0 LDG.E R0, desc[UR40][R4.64] ;  /* 0x0000002804000981 */ /* 0x000922000c1e1900 */
[----:B---3--:R-:W-:-:S05]  /*1f60*/  VIADD R31, R45, 0xffffff80 ;  /* 0xffffff802d1f7836 */ /* 0x008fca0000000000 */
[----:B------:R-:W-:-:S04]  /*1f70*/  LEA.HI R30, R31, R31, RZ, 0x1 ;  /* 0x0000001f1f1e7211 */ /* 0x000fc800078f08ff */
[----:B------:R-:W-:-:S04]  /*1f80*/  SHF.R.S32.HI R30, RZ, 0x1, R30 ;  /* 0x00000001ff1e7819 */ /* 0x000fc8000001141e */
[----:B------:R-:W-:-:S05]  /*1f90*/  SHF.R.S32.HI R7, RZ, 0x1f, R30 ;  /* 0x0000001fff077819 */ /* 0x000fca000001141e */
[----:B-1----:R-:W-:-:S04]  /*1fa0*/  IMAD R6, R7, R36, RZ ;  /* 0x0000002407067224 */ /* 0x002fc800078e02ff */
[----:B------:R-:W-:Y:S01]  /*1fb0*/  IMAD R9, R30, R37, R6 ;  /* 0x000000251e097224 */ /* 0x000fe200078e0206 */
[----:B--2---:R-:W-:-:S04]  /*1fc0*/  MOV R38, R20 ;  /* 0x0000001400267202 */ /* 0x004fc80000000f00 */
[----:B------:R-:W-:-:S05]  /*1fd0*/  SHF.R.S32.HI R39, RZ, 0x1f, R38 ;  /* 0x0000001fff277819 */ /* 0x000fca0000011426 */
[----:B------:R1:W-:Y:S04]  /*1fe0*/  STL [R1+0xc], R39 ;  /* 0x00000c2701007387 */ /* 0x0003e80000100800 */
[----:B------:R-:W2:Y:S04]  /*1ff0*/  LDL R28, [R1+0x80] ;  /* 0x00008000011c7983 */ /* 0x000ea80000100800 */
[----:B------:R-:W3:Y:S04]  /*2000*/  LDL R13, [R1] ;  /* 0x00000000010d7983 */ /* 0x000ee80000100800 */
[----:B0-----:R-:W2:Y:S04]  /*2010*/  LDL.LU R12, [R1+0x24] ;  /* 0x00002400010c7983 */ /* 0x001ea80000300800 */
[----:B------:R-:W2:Y:S04]  /*2020*/  LDL R10, [R1+0x40] ;  /* 0x00004000010a7983 */ /* 0x000ea80000100800 */
[----:B------:R-:W2:Y:S04]  /*2030*/  LDL R8, [R1+0x44] ;  /* 0x0000440001087983 */ /* 0x000ea80000100800 */
[----:B------:R-:W2:Y:S01]  /*2040*/  LDL R6, [R1+0x48] ;  /* 0x0000480001067983 */ /* 0x000ea20000100800 */
[----:B------:R-:W-:-:S02]  /*2050*/  ISETP.GE.AND P3, PT, R16, UR4, PT ;  /* 0x0000000410007c0c */ /* 0x000fc4000bf66270 */
[----:B----4-:R-:W-:-:S04]  /*2060*/  ISETP.GE.AND P0, PT, R16, R47, PT ;  /* 0x0000002f1000720c */ /* 0x010fc80003f06270 */
[----:B------:R-:W-:Y:S01]  /*2070*/  SEL R5, R47, RZ, P0 ;  /* 0x000000ff2f057207 */ /* 0x000fe20000000000 */
[----:B------:R-:W-:Y:S01]  /*2080*/  IMAD R4, R7, R42, RZ ;  /* 0x0000002a07047224 */ /* 0x000fe200078e02ff */
[----:B-----5:R-:W-:-:S03]  /*2090*/  SHF.R.S32.HI R7, RZ, 0x1f, R24 ;  /* 0x0000001fff077819 */ /* 0x020fc60000011418 */
[----:B------:R-:W-:Y:S01]  /*20a0*/  IMAD.IADD R5, R16, 0x1, R5 ;  /* 0x0000000110057824 */ /* 0x000fe200078e0205 */
[----:B------:R-:W-:Y:S01]  /*20b0*/  LEA.HI R14, R31, R31, RZ, 0x1 ;  /* 0x0000001f1f0e7211 */ /* 0x000fe200078f08ff */
[----:B------:R-:W-:-:S03]  /*20c0*/  IMAD.WIDE.U32 R20, R30, R36, R38 ;  /* 0x000000241e147225 */ /* 0x000fc600078e0026 */
[----:B------:R-:W-:Y:S01]  /*20d0*/  SHF.R.S32.HI R44, RZ, 0x1f, R5 ;  /* 0x0000001fff2c7819 */ /* 0x000fe20000011405 */
[C---:B------:R-:W-:Y:S02]  /*20e0*/  IMAD R11, R30.reuse, R43, R4 ;  /* 0x0000002b1e0b7224 */ /* 0x040fe400078e0204 */
[----:B------:R-:W-:Y:S01]  /*20f0*/  IMAD.WIDE.U32 R34, R30, R36, R16 ;  /* 0x000000241e227225 */ /* 0x000fe200078e0010 */
[----:B------:R-:W-:-:S03]  /*2100*/  LEA.HI R44, R44, R5, RZ, 0x4 ;  /* 0x000000052c2c7211 */ /* 0x000fc600078f20ff */
[----:B-1----:R-:W-:-:S04]  /*2110*/  IMAD.WIDE.U32 R38, R30, R42, R38 ;  /* 0x0000002a1e267225 */ /* 0x002fc800078e0026 */
[----:B------:R-:W-:-:S04]  /*2120*/  IMAD.WIDE.U32 R40, R30, R42, R16 ;  /* 0x0000002a1e287225 */ /* 0x000fc800078e0010 */
[----:B------:R-:W-:Y:S01]  /*2130*/  IMAD R4, R7, R36, RZ ;  /* 0x0000002407047224 */ /* 0x000fe200078e02ff */
[----:B------:R-:W-:Y:S01]  /*2140*/  LOP3.LUT R14, R14, 0xfffffffe, RZ, 0xc0, !PT ;  /* 0xfffffffe0e0e7812 */ /* 0x000fe200078ec0ff */
[----:B------:R-:W-:Y:S02]  /*2150*/  IMAD.IADD R21, R21, 0x1, R9 ;  /* 0x0000000115157824 */ /* 0x000fe400078e0209 */
[----:B------:R-:W-:Y:S02]  /*2160*/  IMAD.IADD R35, R9, 0x1, R35 ;  /* 0x0000000109237824 */ /* 0x000fe400078e0223 */
[----:B------:R-:W-:Y:S02]  /*2170*/  IMAD.IADD R39, R39, 0x1, R11 ;  /* 0x0000000127277824 */ /* 0x000fe400078e020b */
[----:B------:R-:W-:Y:S02]  /*2180*/  IMAD.IADD R41, R11, 0x1, R41 ;  /* 0x000000010b297824 */ /* 0x000fe400078e0229 */
[----:B------:R-:W-:-:S02]  /*2190*/  IMAD R51, R24, R37, R4 ;  /* 0x0000002518337224 */ /* 0x000fc400078e0204 */
[----:B------:R-:W-:Y:S01]  /*21a0*/  IMAD R7, R7, R42, RZ ;  /* 0x0000002a07077224 */ /* 0x000fe200078e02ff */
[----:B------:R-:W-:Y:S01]  /*21b0*/  SHF.R.U32.HI R15, RZ, 0x7, R45 ;  /* 0x00000007ff0f7819 */ /* 0x000fe2000001162d */
        /* <DEDUP_REMOVED lines=10> */
[----:B------:R-:W-:Y:S01]  /*2260*/  IADD3 R45, R15, 0x8, RZ ;  /* 0x000000080f2d7810 */ /* 0x000fe20007ffe0ff */
[----:B------:R-:W-:Y:S01]  /*2270*/  IMAD.IADD R50, R21, 0x1, R51 ;  /* 0x0000000115327824 */ /* 0x000fe200078e0233 */
[----:B------:R-:W-:Y:S01]  /*2280*/  LOP3.LUT R54, R44, 0xfffffff0, RZ, 0xc0, !PT ;  /* 0xfffffff02c367812 */ /* 0x000fe200078ec0ff */
[----:B------:R-:W-:Y:S01]  /*2290*/  IMAD R46, R14, 0xc0, R30 ;  /* 0x000000c00e2e7824 */ /* 0x000fe200078e021e */
[----:B------:R-:W-:Y:S01]  /*22a0*/  SHF.R.S32.HI R55, RZ, 0x1f, R0 ;  /* 0x0000001fff377819 */ /* 0x000fe20000011400 */
[----:B------:R-:W-:Y:S02]  /*22b0*/  IMAD.SHL.U32 R47, R47, 0x2, RZ ;  /* 0x000000022f2f7824 */ /* 0x000fe400078e00ff */
[----:B------:R-:W-:Y:S02]  /*22c0*/  IMAD.IADD R48, R37, 0x1, R5 ;  /* 0x0000000125307824 */ /* 0x000fe400078e0205 */
[----:B------:R-:W-:-:S02]  /*22d0*/  IMAD.IADD R49, R43, 0x1, R49 ;  /* 0x000000012b317824 */ /* 0x000fc400078e0231 */
[----:B------:R-:W-:Y:S02]  /*22e0*/  IMAD.IADD R51, R51, 0x1, R35 ;  /* 0x0000000133337824 */ /* 0x000fe400078e0223 */
[----:B------:R-:W-:Y:S02]  /*22f0*/  IMAD.IADD R52, R39, 0x1, R7 ;  /* 0x0000000127347824 */ /* 0x000fe400078e0207 */
[----:B------:R-:W-:Y:S01]  /*2300*/  IMAD.IADD R53, R7, 0x1, R41 ;  /* 0x0000000107357824 */ /* 0x000fe200078e0229 */
[----:B---3--:R-:W-:Y:S02]  /*2310*/  ISETP.GE.AND P2, PT, R13, UR4, PT ;  /* 0x000000040d007c0c */ /* 0x008fe4000bf46270 */
[----:B--2---:R-:W-:-:S04]  /*2320*/  LOP3.LUT R12, R12, 0xfffffffd, RZ, 0xc0, !PT ;  /* 0xfffffffd0c0c7812 */ /* 0x004fc800078ec0ff */
[----:B------:R-:W-:-:S04]  /*2330*/  @P3 LOP3.LUT R12, R12, 0x2, RZ, 0xfc, !PT ;  /* 0x000000020c0c3812 */ /* 0x000fc800078efcff */
[----:B------:R-:W-:-:S04]  /*2340*/  LOP3.LUT R12, R12, 0xfffffffe, RZ, 0xc0, !PT ;  /* 0xfffffffe0c0c7812 */ /* 0x000fc800078ec0ff */
[----:B------:R-:W-:-:S05]  /*2350*/  @P2 LOP3.LUT R12, R12, 0x1, RZ, 0xfc, !PT ;  /* 0x000000010c0c2812 */ /* 0x000fca00078efcff */
[----:B------:R0:W-:Y:S01]  /*2360*/  STL [R1+0x24], R12 ;  /* 0x0000240c01007387 */ /* 0x0001e20000100800 */
[----:B------:R-:W-:-:S04]  /*2370*/  LOP3.LUT R4, R10, 0x30, R44, 0xf8, !PT ;  /* 0x000000300a047812 */ /* 0x000fc800078ef82c */
[----:B------:R-:W-:Y:S02]  /*2380*/  LOP3.LUT R4, R4, R8, RZ, 0x3c, !PT ;  /* 0x0000000804047212 */ /* 0x000fe400078e3cff */
[----:B------:R-:W-:Y:S02]  /*2390*/  LOP3.LUT P1, RZ, R28, 0x2, RZ, 0xc0, !PT ;  /* 0x000000021cff7812 */ /* 0x000fe4000782c0ff */
[----:B------:R-:W-:-:S11]  /*23a0*/  IADD3 R58, R6, R4, RZ ;  /* 0x00000004063a7210 */ /* 0x000fd60007ffe0ff */
.L_x_15895:
[----:B------:R-:W2:Y:S01]  /*23b0*/  LDL R13, [R1+0x20] ;  /* 0x00002000010d7983 */ /* 0x000ea20000100800 */
[----:B-1----:R-:W1:Y:S01]  /*23c0*/  LDC R61, c[0x0][0x430] ;  /* 0x00010c00ff3d7b82 */ /* 0x002e620000000800 */
[----:B------:R-:W-:Y:S02]  /*23d0*/  VIADD R33, R33, 0xffffffff ;  /* 0xffffffff21217836 */ /* 0x000fe40000000000 */
[----:B------:R-:W-:Y:S02]  /*23e0*/  IMAD.MOV.U32 R60, RZ, RZ, RZ ;  /* 0x000000ffff3c7224 */ /* 0x000fe400078e00ff */
[----:B------:R-:W-:-:S03]  /*23f0*/  IMAD R4, R33, 0xa0, R46 ;  /* 0x000000a021047824 */ /* 0x000fc600078e022e */
[----:B---3--:R-:W3:Y:S01]  /*2400*/  LDC R68, c[0x0][0x3f4] ;  /* 0x0000fd00ff447b82 */ /* 0x008ee20000000800 */
[----:B0-----:R-:W-:Y:S01]  /*2410*/  IMAD.IADD R12, R3, 0x1, R4 ;  /* 0x00000001030c7824 */ /* 0x001fe200078e0204 */
[----:B------:R-:W-:-:S03]  /*2420*/  ISETP.GE.AND P2, PT, R4, R2, PT ;  /* 0x000000020400720c */ /* 0x000fc60003f46270 */
[----:B------:R-:W-:Y:S01]  /*2430*/  IMAD.MOV.U32 R8, RZ, RZ, R12 ;  /* 0x000000ffff087224 */ /* 0x000fe200078e000c */
[----:B------:R-:W-:Y:S02]  /*2440*/  ISETP.GT.OR P2, PT, R46, 0x9f, P2 ;  /* 0x0000009f2e00780c */ /* 0x000fe40001744670 */
[----:B-1----:R-:W-:-:S11]  /*2450*/  ISETP.NE.AND P3, PT, R61, 0x1, PT ;  /* 0x000000013d00780c */ /* 0x002fd60003f65270 */
[----:B------:R-:W0:Y:S08]  /*2460*/  @!P2 LDC.64 R6, c[0x0][0x428] ;  /* 0x00010a00ff06ab82 */ /* 0x000e300000000a00 */
[----:B------:R-:W1:Y:S08]  /*2470*/  @!P2 LDC.64 R4, c[0x0][0x418] ;  /* 0x00010600ff04ab82 */ /* 0x000e700000000a00 */
[----:B------:R-:W4:Y:S08]  /*2480*/  @P3 LDC R9, c[0x0][0x434] ;  /* 0x00010d00ff093b82 */ /* 0x000f300000000800 */
[----:B------:R-:W3:Y:S01]  /*2490*/  @P3 LDC R10, c[0x0][0x438] ;  /* 0x00010e00ff0a3b82 */ /* 0x000ee20000000800 */
[----:B----4-:R-:W-:-:S05]  /*24a0*/  @P3 IMAD.HI.U32 R9, R12, R9, RZ ;  /* 0x000000090c093227 */ /* 0x010fca00078e00ff */
[----:B---3--:R-:W-:Y:S01]  /*24b0*/  @P3 SHF.R.U32.HI R8, RZ, R10, R9 ;  /* 0x0000000aff083219 */ /* 0x008fe20000011609 */
[----:B0-----:R-:W-:-:S03]  /*24c0*/  @!P2 IMAD R10, R55, R6, RZ ;  /* 0x00000006370aa224 */ /* 0x001fc600078e02ff */
[----:B------:R-:W-:Y:S01]  /*24d0*/  @!P2 SHF.R.S32.HI R9, RZ, 0x1f, R8 ;  /* 0x0000001fff09a819 */ /* 0x000fe20000011408 */
[C---:B------:R-:W-:Y:S02]  /*24e0*/  @!P2 IMAD R11, R0.reuse, R7, R10 ;  /* 0x00000007000ba224 */ /* 0x040fe400078e020a */
[----:B------:R-:W-:-:S04]  /*24f0*/  @!P2 IMAD.WIDE.U32 R6, R0, R6, R8 ;  /* 0x000000060006a225 */ /* 0x000fc800078e0008 */
[----:B------:R-:W-:Y:S01]  /*2500*/  @!P2 IMAD.IADD R7, R7, 0x1, R11 ;  /* 0x000000010707a824 */ /* 0x000fe200078e020b */
[----:B-1----:R-:W-:-:S04]  /*2510*/  @!P2 LEA R4, P3, R6, R4, 0x2 ;  /* 0x000000040604a211 */ /* 0x002fc800078610ff */
        /* <DEDUP_REMOVED lines=32> */
[----:B------:R-:W-:-:S04]  /*2720*/  IMAD.WIDE.U32 R6, R23, UR4, R4 ;  /* 0x0000000417067c25 */ /* 0x000fc8000f8e0004 */
[----:B------:R-:W-:Y:S01]  /*2730*/  IMAD R13, R23, UR5, R7 ;  /* 0x00000005170d7c24 */ /* 0x000fe2000f8e0207 */
[----:B------:R-:W-:Y:S01]  /*2740*/  IADD3 R71, P4, R6, UR6, RZ ;  /* 0x0000000606477c10 */ /* 0x000fe2000ff9e0ff */
[----:B------:R-:W-:-:S03]  /*2750*/  IMAD.WIDE.U32 R4, R36, R33, RZ ;  /* 0x0000002124047225 */ /* 0x000fc600078e00ff */
[----:B------:R-:W-:Y:S01]  /*2760*/  IADD3.X R13, R13, UR7, RZ, P4, !PT ;  /* 0x000000070d0d7c10 */ /* 0x000fe2000a7fe4ff */
[----:B------:R-:W-:-:S04]  /*2770*/  IMAD R9, R15, R36, R9 ;  /* 0x000000240f097224 */ /* 0x000fc800078e0209 */
[----:B------:R-:W-:Y:S01]  /*2780*/  IMAD.IADD R6, R5, 0x1, R9 ;  /* 0x0000000105067824 */ /* 0x000fe200078e0209 */
[----:B------:R-:W-:Y:S06]  /*2790*/  @!P3 BRA `(.L_x_15865) ;  /* 0x0000001000b0b947 */ /* 0x000fec0003800000 */
[----:B------:R-:W0:Y:S01]  /*27a0*/  S2R R10, SR_TID.X ;  /* 0x00000000000a7919 */ /* 0x000e220000002100 */
[----:B------:R-:W-:Y:S01]  /*27b0*/  IMAD R65, R33, -0xa0, R2 ;  /* 0xffffff6021417824 */ /* 0x000fe200078e0202 */
[----:B------:R-:W-:Y:S01]  /*27c0*/  BSSY B1, `(.L_x_15866) ;  /* 0x0000020000017945 */ /* 0x000fe20003800000 */
[----:B------:R-:W-:Y:S02]  /*27d0*/  CS2R R8, SRZ ;  /* 0x0000000000087805 */ /* 0x000fe4000001ff00 */
[----:B------:R-:W-:Y:S02]  /*27e0*/  CS2R R30, SRZ ;  /* 0x00000000001e7805 */ /* 0x000fe4000001ff00 */
[----:B------:R-:W-:Y:S02]  /*27f0*/  CS2R R28, SRZ ;  /* 0x00000000001c7805 */ /* 0x000fe4000001ff00 */
[----:B------:R-:W-:Y:S02]  /*2800*/  VIMNMX R65, R65, 0xa0, PT ;  /* 0x000000a041417848 */ /* 0x000fe40003fe0100 */
[----:B------:R-:W-:Y:S01]  /*2810*/  CS2R R56, SRZ ;  /* 0x0000000000387805 */ /* 0x000fe2000001ff00 */
[----:B0-----:R-:W-:-:S05]  /*2820*/  VIADD R14, R10, 0xffffff80 ;  /* 0xffffff800a0e7836 */ /* 0x001fca0000000000 */
[----:B------:R-:W-:-:S04]  /*2830*/  LEA.HI R10, R14, R14, RZ, 0x1 ;  /* 0x0000000e0e0a7211 */ /* 0x000fc800078f08ff */
[----:B------:R-:W-:-:S04]  /*2840*/  SHF.R.S32.HI R10, RZ, 0x1, R10 ;  /* 0x00000001ff0a7819 */ /* 0x000fc8000001140a */
[----:B------:R-:W-:-:S13]  /*2850*/  ISETP.GE.AND P3, PT, R10, R65, PT ;  /* 0x000000410a00720c */ /* 0x000fda0003f66270 */
[----:B------:R-:W-:Y:S05]  /*2860*/  @P3 BRA `(.L_x_15867) ;  /* 0x0000000000543947 */ /* 0x000fea0003800000 */
[----:B------:R-:W2:Y:S01]  /*2870*/  LDL.64 R66, [R1+0x8] ;  /* 0x0000080001427983 */ /* 0x000ea20000100a00 */
[----:B------:R-:W-:-:S03]  /*2880*/  ULDC.64 UR4, c[0x0][0x3e8] ;  /* 0x0000fa0000047ab9 */ /* 0x000fc60000000a00 */
[----:B------:R-:W3:Y:S01]  /*2890*/  LDL R10, [R1+0x1c] ;  /* 0x00001c00010a7983 */ /* 0x000ee20000100800 */
[----:B------:R-:W-:Y:S01]  /*28a0*/  IADD3 R4, P4, P5, R20, UR4, R4 ;  /* 0x0000000414047c10 */ /* 0x000fe2000fd9e004 */
[----:B------:R-:W-:Y:S01]  /*28b0*/  IMAD R9, R49, R33, RZ ;  /* 0x0000002131097224 */ /* 0x000fe200078e02ff */
[----:B------:R-:W-:Y:S02]  /*28c0*/  MOV R7, R52 ;  /* 0x0000003400077202 */ /* 0x000fe40000000f00 */
[----:B------:R-:W-:Y:S01]  /*28d0*/  IADD3.X R5, R50, UR5, R6, P4, P5 ;  /* 0x0000000532057c10 */ /* 0x000fe2000a7ea406 */
[----:B------:R-:W-:Y:S01]  /*28e0*/  IMAD.MOV.U32 R6, RZ, RZ, R38 ;  /* 0x000000ffff067224 */ /* 0x000fe200078e0026 */
[----:B------:R-:W-:Y:S01]  /*28f0*/  ULDC.64 UR4, c[0x0][0x400] ;  /* 0x0001000000047ab9 */ /* 0x000fe20000000a00 */
[-C--:B------:R-:W-:Y:S02]  /*2900*/  IMAD R9, R15, R42.reuse, R9 ;  /* 0x0000002a0f097224 */ /* 0x080fe400078e0209 */
[----:B------:R-:W-:-:S03]  /*2910*/  IMAD.WIDE.U32 R6, R33, R42, R6 ;  /* 0x0000002a21067225 */ /* 0x000fc600078e0006 */
[----:B------:R-:W-:-:S04]  /*2920*/  IADD3 R6, P4, R6, UR4, RZ ;  /* 0x0000000406067c10 */ /* 0x000fc8000ff9e0ff */
[----:B------:R-:W-:Y:S02]  /*2930*/  IADD3.X R7, R7, UR5, R9, P4, !PT ;  /* 0x0000000507077c10 */ /* 0x000fe4000a7fe409 */
        /* <DEDUP_REMOVED lines=8> */
.L_x_15867:
[----:B------:R-:W-:Y:S05]  /*29c0*/  BSYNC B1 ;  /* 0x0000000000017941 */ /* 0x000fea0003800000 */
.L_x_15866:
[----:B------:R-:W-:Y:S01]  /*29d0*/  ISETP.NE.AND P4, PT, R157, 0x3, PT ;  /* 0x000000039d00780c */ /* 0x000fe20003f85270 */
[----:B-----5:R-:W-:Y:S02]  /*29e0*/  IMAD.MOV.U32 R70, RZ, RZ, R8 ;  /* 0x000000ffff467224 */ /* 0x020fe400078e0008 */
[----:B------:R-:W-:Y:S02]  /*29f0*/  IMAD.MOV.U32 R73, RZ, RZ, R30 ;  /* 0x000000ffff497224 */ /* 0x000fe400078e001e */
[----:B------:R-:W-:Y:S02]  /*2a00*/  IMAD.MOV.U32 R72, RZ, RZ, R28 ;  /* 0x000000ffff487224 */ /* 0x000fe400078e001c */
[----:B------:R-:W-:-:S06]  /*2a10*/  IMAD.MOV.U32 R74, RZ, RZ, R56 ;  /* 0x000000ffff4a7224 */ /* 0x000fcc00078e0038 */
[----:B------:R-:W-:Y:S05]  /*2a20*/  @!P4 BRA `(.L_x_15868) ;  /* 0x000000000004c947 */ /* 0x000fea0003800000 */
[----:B------:R-:W-:Y:S01]  /*2a30*/  BPT.TRAP 0x1 ;  /* 0x000000040000795c */ /* 0x000fe20000300000 */
.L_x_15868:
[----:B0-----:R-:W2:Y:S01]  /*2a40*/  LDL R4, [R1+0x4] ;  /* 0x0000040001047983 */ /* 0x001ea20000100800 */
[----:B------:R-:W-:Y:S01]  /*2a50*/  IMAD R66, R19, 0x8, R18 ;  /* 0x0000000813427824 */ /* 0x000fe200078e0212 */
[----:B------:R-:W-:Y:S01]  /*2a60*/  BSSY B1, `(.L_x_15869) ;  /* 0x0000004000017945 */ /* 0x000fe20003800000 */
[----:B--2---:R-:W-:-:S04]  /*2a70*/  SHF.L.U32 R67, R4, 0x1f, RZ ;  /* 0x0000001f04437819 */ /* 0x004fc800000006ff */
[----:B------:R-:W0:Y:S02]  /*2a80*/  SYNCS.PHASECHK.TRANS64.TRYWAIT P5, [R66+URZ+0x13290], R67 ;  /* 0x01329043420075a7 */ /* 0x000e2400080a017f */
[----:B0-----:R-:W-:Y:S05]  /*2a90*/  @!P5 BRA `(.L_x_15870) ;  /* 0x000001bc0014d947 */ /* 0x001fea0003800000 */
.L_x_16115:
[----:B------:R-:W-:Y:S05]  /*2aa0*/  BSYNC B1 ;  /* 0x0000000000017941 */ /* 0x000fea0003800000 */
.L_x_15869:
[----:B------:R-:W-:-:S03]  /*2ab0*/  UMOV UR4, 0xffffffff ;  /* 0xffffffff00047882 */ /* 0x000fc60000000000 */
[----:B------:R-:W-:Y:S05]  /*2ac0*/  BRA.DIV UR4, `(.L_x_15871) ;  /* 0x000001be041c7947 */ /* 0x000fea000b800000 */
[----:B------:R1:W2:Y:S04]  /*2ad0*/  SHFL.IDX PT, R69, R13, RZ, 0x1e1f ;  /* 0x001e1fff0d457589 */ /* 0x0002a800000e0000 */
[----:B------:R1:W3:Y:S02]  /*2ae0*/  SHFL.IDX PT, R14, R71, RZ, 0x1e1f ;  /* 0x001e1fff470e7589 */ /* 0x0002e400000e0000 */
.L_x_16119:
[----:B------:R-:W-:Y:S05]  /*2af0*/  @P3 BRA `(.L_x_15872) ;  /* 0x0000002400343947 */ /* 0x000fea0003800000 */
[----:B------:R-:W4:Y:S01]  /*2b00*/  LDL R79, [R1+0x24] ;  /* 0x00002400014f7983 */ /* 0x000f220000100800 */
[----:B------:R-:W-:Y:S01]  /*2b10*/  BSSY B1, `(.L_x_15873) ;  /* 0x0000077000017945 */ /* 0x000fe20003800000 */
[----:B----4-:R-:W-:-:S13]  /*2b20*/  LOP3.LUT P5, RZ, R79, 0x2, RZ, 0xc0, !PT ;  /* 0x000000024fff7812 */ /* 0x010fda00078ac0ff */
[----:B------:R-:W-:Y:S05]  /*2b30*/  @P5 BRA `(.L_x_15874) ;  /* 0x0000000400d05947 */ /* 0x000fea0003800000 */
[----:B-1----:R-:W4:Y:S01]  /*2b40*/  LDL.64 R12, [R1+0x8] ;  /* 0x00000800010c7983 */ /* 0x002f220000100a00 */
[----:B---3--:R-:W-:Y:S01]  /*2b50*/  IADD3 R10, P3, R16, R14, RZ ;  /* 0x0000000e100a7210 */ /* 0x008fe20007f7e0ff */
[----:B------:R-:W-:Y:S02]  /*2b60*/  BSSY B2, `(.L_x_15875) ;  /* 0x0000070000027945 */ /* 0x000fe40003800000 */
[----:B------:R1:W3:Y:S02]  /*2b70*/  LDS.128 R4, [R62+0xe000] ;  /* 0x00e000003e047984 */ /* 0x0002e40000000c00 */
[----:B--2---:R-:W-:Y:S01]  /*2b80*/  IMAD.X R11, R69, 0x1, R17, P3 ;  /* 0x00000001450b7824 */ /* 0x004fe200018e0611 */
[----:B----4-:R-:W-:-:S13]  /*2b90*/  ISETP.GE.AND P3, PT, R12, R68, PT ;  /* 0x000000440c00720c */ /* 0x010fda0003f66270 */
[----:B-1-3--:R-:W-:Y:S05]  /*2ba0*/  @P3 BRA `(.L_x_15876) ;  /* 0x0000000400ac3947 */ /* 0x00afea0003800000 */
[--C-:B------:R-:W-:Y:S02]  /*2bb0*/  SHF.R.U32.HI R75, RZ, 0x8, R31.reuse ;  /* 0x00000008ff4b7819 */ /* 0x100fe4000001161f */
[----:B------:R-:W-:Y:S02]  /*2bc0*/  LOP3.LUT R12, R31, 0xff, RZ, 0xc0, !PT ;  /* 0x000000ff1f0c7812 */ /* 0x000fe400078ec0ff */
[----:B------:R-:W-:Y:S02]  /*2bd0*/  SHF.R.U32.HI R13, RZ, 0x18, R31 ;  /* 0x00000018ff0d7819 */ /* 0x000fe4000001161f */
[----:B------:R-:W-:Y:S02]  /*2be0*/  LOP3.LUT R15, R57, 0xff, RZ, 0xc0, !PT ;  /* 0x000000ff390f7812 */ /* 0x000fe400078ec0ff */
[--C-:B------:R-:W-:Y:S02]  /*2bf0*/  SHF.R.U32.HI R30, RZ, 0x18, R57.reuse ;  /* 0x00000018ff1e7819 */ /* 0x100fe40000011639 */
[----:B------:R-:W-:-:S02]  /*2c00*/  SHF.R.U32.HI R56, RZ, 0x8, R57 ;  /* 0x00000008ff387819 */ /* 0x000fc40000011639 */
[----:B------:R-:W-:Y:S01]  /*2c10*/  PRMT R13, R13, 0x654, R12 ;  /* 0x000006540d0d7816 */ /* 0x000fe2000000000c */
[----:B------:R-:W-:Y:S01]  /*2c20*/  IMAD.SHL.U32 R12, R75, 0x100, RZ ;  /* 0x000001004b0c7824 */ /* 0x000fe200078e00ff */
[----:B------:R-:W-:Y:S02]  /*2c30*/  SHF.R.U32.HI R76, RZ, 0x10, R31 ;  /* 0x00000010ff4c7819 */ /* 0x000fe4000001161f */
[----:B------:R-:W-:Y:S01]  /*2c40*/  PRMT R31, R30, 0x654, R15 ;  /* 0x000006541e1f7816 */ /* 0x000fe2000000000f */
[----:B------:R-:W-:Y:S01]  /*2c50*/  IMAD.MOV.U32 R15, RZ, RZ, R4 ;  /* 0x000000ffff0f7224 */ /* 0x000fe200078e0004 */
[----:B------:R-:W-:Y:S02]  /*2c60*/  SHF.R.U32.HI R71, RZ, 0x10, R57 ;  /* 0x00000010ff477819 */ /* 0x000fe40000011639 */
[----:B------:R-:W-:Y:S02]  /*2c70*/  SHF.L.U32 R30, R56, 0x8, RZ ;  /* 0x00000008381e7819 */ /* 0x000fe400000006ff */
        /* <DEDUP_REMOVED lines=94> */
.L_x_15876:
[----:B------:R-:W-:Y:S05]  /*3260*/  BSYNC B2 ;  /* 0x0000000000027941 */ /* 0x000fea0003800000 */
.L_x_15875:
[----:B------:R4:W-:Y:S02]  /*3270*/  ST.E.128 desc[UR40][R10.64], R4 ;  /* 0x000000040a007985 */ /* 0x0009e4000c101d28 */
.L_x_15874:
[----:B------:R-:W-:Y:S05]  /*3280*/  BSYNC B1 ;  /* 0x0000000000017941 */ /* 0x000fea0003800000 */
.L_x_15873:
[----:B------:R-:W-:-:S13]  /*3290*/  LOP3.LUT P3, RZ, R79, 0x1, RZ, 0xc0, !PT ;  /* 0x000000014fff7812 */ /* 0x000fda000786c0ff */
[----:B------:R-:W-:Y:S05]  /*32a0*/  @P3 BRA `(.L_x_15872) ;  /* 0x0000001c00483947 */ /* 0x000fea0003800000 */
[----:B----4-:R-:W4:Y:S04]  /*32b0*/  LDL R10, [R1+0x20] ;  /* 0x00002000010a7983 */ /* 0x010f280000100800 */
[----:B------:R-:W3:Y:S04]  /*32c0*/  LDL R7, [R1] ;  /* 0x0000000001077983 */ /* 0x000ee80000100800 */
[----:B------:R-:W2:Y:S04]  /*32d0*/  LDL R6, [R1+0x18] ;  /* 0x0000180001067983 */ /* 0x000ea80000100800 */
[----:B------:R-:W5:Y:S01]  /*32e0*/  LDL R12, [R1+0x1c] ;  /* 0x00001c00010c7983 */ /* 0x000f620000100800 */
[----:B------:R-:W-:Y:S01]  /*32f0*/  IMAD.MOV.U32 R5, RZ, RZ, 0x20 ;  /* 0x00000020ff057424 */ /* 0x000fe200078e00ff */
[----:B------:R-:W-:Y:S01]  /*3300*/  BSSY B1, `(.L_x_15877) ;  /* 0x0000073000017945 */ /* 0x000fe20003800000 */
[----:B------:R-:W-:-:S03]  /*3310*/  IMAD R4, R19, 0x2800, RZ ;  /* 0x0000280013047824 */ /* 0x000fc600078e02ff */
[----:B------:R-:W-:-:S04]  /*3320*/  SEL R5, R5, 0xffffffe0, !P1 ;  /* 0xffffffe005057807 */ /* 0x000fc80004800000 */
[----:B----4-:R-:W-:Y:S02]  /*3330*/  IADD3 R5, R5, R10, R4 ;  /* 0x0000000a05057210 */ /* 0x010fe40007ffe004 */
[----:B---3--:R-:W-:-:S03]  /*3340*/  IADD3 R10, P3, R7, R14, RZ ;  /* 0x0000000e070a7210 */ /* 0x008fc60007f7e0ff */
[----:B------:R-:W-:Y:S02]  /*3350*/  IMAD.IADD R4, R18, 0x1, R5 ;  /* 0x0000000112047824 */ /* 0x000fe400078e0205 */
[----:B--2---:R-:W-:-:S04]  /*3360*/  IMAD.X R11, R69, 0x1, R6, P3 ;  /* 0x00000001450b7824 */ /* 0x004fc800018e0606 */
[----:B------:R-:W2:Y:S01]  /*3370*/  LDS.128 R4, [R4+0xe000] ;  /* 0x00e0000004047984 */ /* 0x000ea20000000c00 */
[----:B-----5:R-:W-:-:S13]  /*3380*/  ISETP.GE.AND P3, PT, R12, R68, PT ;  /* 0x000000440c00720c */ /* 0x020fda0003f66270 */
[----:B------:R-:W-:Y:S05]  /*3390*/  @P3 BRA `(.L_x_15878) ;  /* 0x0000000400a43947 */ /* 0x000fea0003800000 */
[----:B------:R-:W-:Y:S02]  /*33a0*/  SHF.R.U32.HI R15, RZ, 0x8, R29 ;  /* 0x00000008ff0f7819 */ /* 0x000fe4000001161d */
[----:B-1----:R-:W-:Y:S02]  /*33b0*/  SHF.R.U32.HI R13, RZ, 0x8, R9 ;  /* 0x00000008ff0d7819 */ /* 0x002fe40000011609 */
[----:B------:R-:W-:Y:S02]  /*33c0*/  LOP3.LUT R12, R29, 0xff0000ff, RZ, 0xc0, !PT ;  /* 0xff0000ff1d0c7812 */ /* 0x000fe400078ec0ff */
[----:B------:R-:W-:Y:S01]  /*33d0*/  SHF.R.U32.HI R14, RZ, 0x10, R29 ;  /* 0x00000010ff0e7819 */ /* 0x000fe2000001161d */
[----:B------:R-:W-:Y:S01]  /*33e0*/  IMAD.SHL.U32 R13, R13, 0x100, RZ ;  /* 0x000001000d0d7824 */ /* 0x000fe200078e00ff */
[----:B------:R-:W-:Y:S02]  /*33f0*/  SHF.L.U32 R15, R15, 0x8, RZ ;  /* 0x000000080f0f7819 */ /* 0x000fe400000006ff */
[----:B------:R-:W-:-:S02]  /*3400*/  SHF.R.U32.HI R31, RZ, 0x18, R9 ;  /* 0x00000018ff1f7819 */ /* 0x000fc40000011609 */
[----:B------:R-:W-:Y:S02]  /*3410*/  LOP3.LUT R8, R9, 0xff, RZ, 0xc0, !PT ;  /* 0x000000ff09087812 */ /* 0x000fe400078ec0ff */
[----:B------:R-:W-:Y:S01]  /*3420*/  SHF.R.U32.HI R28, RZ, 0x10, R9 ;  /* 0x00000010ff1c7819 */ /* 0x000fe20000011609 */
[----:B--2---:R-:W-:Y:S01]  /*3430*/  IMAD.MOV.U32 R9, RZ, RZ, R4 ;  /* 0x000000ffff097224 */ /* 0x004fe200078e0004 */
[----:B------:R-:W-:Y:S01]  /*3440*/  LOP3.LUT R12, R12, 0xff00, R15, 0xf8, !PT ;  /* 0x0000ff000c0c7812 */ /* 0x000fe200078ef80f */
[----:B------:R-:W-:Y:S01]  /*3450*/  IMAD.U32 R15, R14, 0x10000, RZ ;  /* 0x000100000e0f7824 */ /* 0x000fe200078e00ff */
[----:B------:R-:W-:Y:S02]  /*3460*/  PRMT R8, R31, 0x654, R8 ;  /* 0x000006541f087816 */ /* 0x000fe40000000008 */
[----:B------:R-:W-:Y:S02]  /*3470*/  F2FP.F16.E4M3.UNPACK_B R4, R5 ;  /* 0x00000005ff04723e */ /* 0x000fe400020006ff */
[----:B------:R-:W-:-:S02]  /*3480*/  F2FP.F16.E4M3.UNPACK_B R14, R72.H1 ;  /* 0x00000048ff0e723e */ /* 0x000fc400030006ff */
        /* <DEDUP_REMOVED lines=9> */
[----:B------:R-:W-:Y:S02]  /*3520*/  HADD2.F32 R28, -RZ, R14.H1_H1 ;  /* 0x3000000eff1c7230 */ /* 0x000fe40000004100 */
[----:B------:R-:W-:Y:S01]  /*3530*/  FMUL.FTZ R57, R12, R31 ;  /* 0x0000001f0c397220 */ /* 0x000fe20000410000 */
[----:B------:R-:W-:Y:S01]  /*3540*/  HADD2.F32 R29, -RZ, R15.H0_H0 ;  /* 0x2000000fff1d7230 */ /* 0x000fe20000004100 */
[----:B------:R-:W-:Y:S01]  /*3550*/  F2FP.F16.E4M3.UNPACK_B R72, R72 ;  /* 0x00000048ff48723e */ /* 0x000fe200020006ff */
[--C-:B------:R-:W-:Y:S01]  /*3560*/  HADD2.F32 R14, -RZ, R5.reuse.H1_H1 ;  /* 0x30000005ff0e7230 */ /* 0x100fe20000004100 */
[----:B------:R-:W-:Y:S01]  /*3570*/  F2FP.F16.E4M3.UNPACK_B R70, R70 ;  /* 0x00000046ff46723e */ /* 0x000fe200020006ff */
[----:B------:R-:W-:-:S02]  /*3580*/  HADD2.F32 R13, -RZ, R5.H0_H0 ;  /* 0x20000005ff0d7230 */ /* 0x000fc40000004100 */
        /* <DEDUP_REMOVED lines=74> */
.L_x_15878:
[----:B------:R-:W-:Y:S05]  /*3a30*/  BSYNC B1 ;  /* 0x0000000000017941 */ /* 0x000fea0003800000 */
.L_x_15877:
[----:B--2---:R2:W-:Y:S01]  /*3a40*/  ST.E.128 desc[UR40][R10.64], R4 ;  /* 0x000000040a007985 */ /* 0x0045e2000c101d28 */
[----:B------:R-:W-:Y:S05]  /*3a50*/  BRA `(.L_x_15872) ;  /* 0x00000014005c7947 */ /* 0x000fea0003800000 */
.L_x_15865:
[----:B------:R-:W0:Y:S01]  /*3a60*/  S2R R7, SR_TID.X ;  /* 0x0000000000077919 */ /* 0x000e220000002100 */
[----:B------:R-:W-:Y:S01]  /*3a70*/  IMAD R65, R33, -0xa0, R2 ;  /* 0xffffff6021417824 */ /* 0x000fe200078e0202 */
[----:B------:R-:W-:Y:S02]  /*3a80*/  CS2R R30, SRZ ;  /* 0x00000000001e7805 */ /* 0x000fe4000001ff00 */
[----:B------:R-:W-:Y:S02]  /*3a90*/  CS2R R28, SRZ ;  /* 0x00000000001c7805 */ /* 0x000fe4000001ff00 */
[----:B------:R-:W-:Y:S01]  /*3aa0*/  VIMNMX R65, R65, 0xa0, PT ;  /* 0x000000a041417848 */ /* 0x000fe20003fe0100 */
[----:B0-----:R-:W-:-:S05]  /*3ab0*/  VIADD R7, R7, 0xffffff80 ;  /* 0xffffff8007077836 */ /* 0x001fca0000000000 */
[----:B------:R-:W-:-:S04]  /*3ac0*/  LEA.HI R7, R7, R7, RZ, 0x1 ;  /* 0x0000000707077211 */ /* 0x000fc800078f08ff */
[----:B------:R-:W-:-:S04]  /*3ad0*/  SHF.R.S32.HI R7, RZ, 0x1, R7 ;  /* 0x00000001ff077819 */ /* 0x000fc80000011407 */
[----:B------:R-:W-:-:S04]  /*3ae0*/  ISETP.GE.AND P3, PT, R7, R65, PT ;  /* 0x000000410700720c */ /* 0x000fc80003f66270 */
[----:B------:R-:W-:-:S13]  /*3af0*/  ISETP.GE.OR P4, PT, R16, R68, P3 ;  /* 0x000000441000720c */ /* 0x000fda0001f86670 */
[----:B------:R-:W0:Y:S01]  /*3b00*/  @!P4 LDC.64 R8, c[0x0][0x3e8] ;  /* 0x0000fa00ff08cb82 */ /* 0x000e220000000a00 */
[----:B------:R-:W-:-:S07]  /*3b10*/  @!P4 IMAD.MOV.U32 R5, RZ, RZ, R53 ;  /* 0x000000ffff05c224 */ /* 0x000fce00078e0035 */
[----:B------:R-:W1:Y:S01]  /*3b20*/  @!P4 LDC.64 R10, c[0x0][0x400] ;  /* 0x00010000ff0acb82 */ /* 0x000e620000000a00 */
[----:B0-----:R-:W-:Y:S01]  /*3b30*/  @!P4 IADD3 R8, P5, P6, R34, R8, R4 ;  /* 0x000000082208c210 */ /* 0x001fe20007ebe004 */
[----:B------:R-:W-:-:S03]  /*3b40*/  @!P4 IMAD.MOV.U32 R4, RZ, RZ, R40 ;  /* 0x000000ffff04c224 */ /* 0x000fc600078e0028 */
[----:B------:R-:W-:Y:S01]  /*3b50*/  @!P4 IADD3.X R9, R51, R9, R6, P5, P6 ;  /* 0x000000093309c210 */ /* 0x000fe20002fec406 */
[----:B------:R-:W-:Y:S02]  /*3b60*/  @!P4 IMAD R6, R49, R33, RZ ;  /* 0x000000213106c224 */ /* 0x000fe400078e02ff */
[----:B------:R-:W-:-:S04]  /*3b70*/  @!P4 IMAD.WIDE.U32 R4, R33, R42, R4 ;  /* 0x0000002a2104c225 */ /* 0x000fc800078e0004 */
[----:B------:R-:W-:Y:S01]  /*3b80*/  @!P4 IMAD R6, R15, R42, R6 ;  /* 0x0000002a0f06c224 */ /* 0x000fe200078e0206 */
[----:B-1----:R-:W-:-:S04]  /*3b90*/  @!P4 IADD3 R10, P5, R4, R10, RZ ;  /* 0x0000000a040ac210 */ /* 0x002fc80007fbe0ff */
[----:B------:R-:W-:Y:S02]  /*3ba0*/  @!P4 IADD3.X R11, R11, R6, R5, P5, !PT ;  /* 0x000000060b0bc210 */ /* 0x000fe40002ffe405 */
[----:B------:R-:W-:Y:S02]  /*3bb0*/  CS2R R4, SRZ ;  /* 0x0000000000047805 */ /* 0x000fe4000001ff00 */
[----:B------:R-:W-:Y:S01]  /*3bc0*/  CS2R R6, SRZ ;  /* 0x0000000000067805 */ /* 0x000fe2000001ff00 */
[----:B------:R-:W2:Y:S05]  /*3bd0*/  @!P4 LDG.E.128 R28, desc[UR40][R10.64] ;  /* 0x000000280a1cc981 */ /* 0x000eaa000c1e1d00 */
[----:B------:R-:W3:Y:S01]  /*3be0*/  @!P4 LDG.E.128 R4, desc[UR40][R8.64] ;  /* 0x000000280804c981 */ /* 0x000ee2000c1e1d00 */
[----:B------:R-:W-:-:S02]  /*3bf0*/  ISETP.NE.AND P4, PT, R157, 0x3, PT ;  /* 0x000000039d00780c */ /* 0x000fc40003f85270 */
[----:B------:R-:W-:Y:S01]  /*3c00*/  ISETP.GE.AND P5, PT, R16, R68, PT ;  /* 0x000000441000720c */ /* 0x000fe20003fa6270 */
[----:B--2---:R-:W-:Y:S02]  /*3c10*/  IMAD.MOV.U32 R72, RZ, RZ, R30 ;  /* 0x000000ffff487224 */ /* 0x004fe400078e001e */
[----:B------:R-:W-:Y:S02]  /*3c20*/  IMAD.MOV.U32 R75, RZ, RZ, R28 ;  /* 0x000000ffff4b7224 */ /* 0x000fe400078e001c */
[----:B---3--:R-:W-:Y:S01]  /*3c30*/  IMAD.MOV.U32 R74, RZ, RZ, R4 ;  /* 0x000000ffff4a7224 */ /* 0x008fe200078e0004 */
[----:B------:R-:W-:-:S05]  /*3c40*/  MOV R70, R6 ;  /* 0x0000000600467202 */ /* 0x000fca0000000f00 */
[----:B------:R-:W-:Y:S05]  /*3c50*/  @!P4 BRA `(.L_x_15879) ;  /* 0x000000000004c947 */ /* 0x000fea0003800000 */
[----:B------:R-:W-:Y:S01]  /*3c60*/  BPT.TRAP 0x1 ;  /* 0x000000040000795c */ /* 0x000fe20000300000 */
.L_x_15879:
[----:B------:R-:W2:Y:S01]  /*3c70*/  LDL R8, [R1+0x4] ;  /* 0x0000040001087983 */ /* 0x000ea20000100800 */
[----:B------:R-:W-:Y:S01]  /*3c80*/  IMAD R66, R19, 0x8, R18 ;  /* 0x0000000813427824 */ /* 0x000fe200078e0212 */
[----:B------:R-:W-:Y:S01]  /*3c90*/  BSSY B1, `(.L_x_15880) ;  /* 0x0000004000017945 */ /* 0x000fe20003800000 */
[----:B--2---:R-:W-:-:S04]  /*3ca0*/  SHF.L.U32 R67, R8, 0x1f, RZ ;  /* 0x0000001f08437819 */ /* 0x004fc800000006ff */
[----:B------:R-:W0:Y:S02]  /*3cb0*/  SYNCS.PHASECHK.TRANS64.TRYWAIT P6, [R66+URZ+0x13290], R67 ;  /* 0x01329043420075a7 */ /* 0x000e2400080c017f */
[----:B0-----:R-:W-:Y:S05]  /*3cc0*/  @!P6 BRA `(.L_x_15881) ;  /* 0x000001a800e0e947 */ /* 0x001fea0003800000 */
.L_x_16120:
[----:B------:R-:W-:Y:S05]  /*3cd0*/  BSYNC B1 ;  /* 0x0000000000017941 */ /* 0x000fea0003800000 */
.L_x_15880:
[----:B------:R-:W-:-:S03]  /*3ce0*/  UMOV UR4, 0xffffffff ;  /* 0xffffffff00047882 */ /* 0x000fc60000000000 */
[----:B------:R-:W-:Y:S05]  /*3cf0*/  BRA.DIV UR4, `(.L_x_15882) ;  /* 0x000001aa04e87947 */ /* 0x000fea000b800000 */
[----:B------:R1:W2:Y:S04]  /*3d00*/  SHFL.IDX PT, R69, R13, RZ, 0x1e1f ;  /* 0x001e1fff0d457589 */ /* 0x0002a800000e0000 */
[----:B------:R-:W3:Y:S02]  /*3d10*/  SHFL.IDX PT, R71, R71, RZ, 0x1e1f ;  /* 0x001e1fff47477589 */ /* 0x000ee400000e0000 */
.L_x_16124:
        /* <DEDUP_REMOVED lines=12> */
[----:B------:R-:W-:-:S04]  /*3de0*/  LEA.HI R9, R9, R8, RZ, 0x5 ;  /* 0x0000000809097211 */ /* 0x000fc800078f28ff */
[----:B------:R-:W-:-:S04]  /*3df0*/  SHF.R.S32.HI R9, RZ, 0x5, R9 ;  /* 0x00000005ff097819 */ /* 0x000fc80000011409 */
[----:B------:R-:W-:-:S05]  /*3e00*/  LEA.HI.SX32 R9, R44, R9, 0x1c ;  /* 0x000000092c097211 */ /* 0x000fca00078fe2ff */
[----:B------:R-:W-:Y:S02]  /*3e10*/  IMAD.SHL.U32 R68, R9, 0x10, RZ ;  /* 0x0000001009447824 */ /* 0x000fe400078e00ff */
[----:B------:R-:W-:-:S04]  /*3e20*/  IMAD R9, R19, 0x2800, R58 ;  /* 0x0000280013097824 */ /* 0x000fc800078e023a */
[----:B------:R-:W-:Y:S01]  /*3e30*/  IMAD.IADD R9, R18, 0x1, R9 ;  /* 0x0000000112097824 */ /* 0x000fe200078e0209 */
        /* <DEDUP_REMOVED lines=20> */
[----:B------:R-:W-:Y:S01]  /*3f80*/  SHF.R.U32.HI R77, RZ, 0x18, R29 ;  /* 0x00000018ff4d7819 */ /* 0x000fe2000001161d */
[----:B------:R-:W-:Y:S01]  /*3f90*/  IMAD.SHL.U32 R81, R81, 0x100, RZ ;  /* 0x0000010051517824 */ /* 0x000fe200078e00ff */
        /* <DEDUP_REMOVED lines=12> */
[----:B------:R-:W-:Y:S01]  /*4060*/  LOP3.LUT R77, R6, 0xff00, R77, 0xf8, !PT ;  /* 0x0000ff00064d7812 */ /* 0x000fe200078ef84d */
[----:B------:R-:W-:Y:S01]  /*4070*/  IMAD.U32 R82, R7, 0x10000, RZ ;  /* 0x0001000007527824 */ /* 0x000fe200078e00ff */
[----:B------:R-:W-:Y:S01]  /*4080*/  LOP3.LUT R6, R4, 0xff0000, R31, 0xf8, !PT ;  /* 0x00ff000004067812 */ /* 0x000fe200078ef81f */
[----:B------:R-:W-:Y:S01]  /*4090*/  IMAD.U32 R5, R5, 0x10000, RZ ;  /* 0x0001000005057824 */ /* 0x000fe200078e00ff */
[----:B------:R-:W-:-:S02]  /*40a0*/  SHF.L.U32 R4, R78, 0x10, RZ ;  /* 0x000000104e047819 */ /* 0x000fc400000006ff */
[----:B------:R-:W-:Y:S02]  /*40b0*/  LOP3.LUT R80, R30, 0xff00, R79, 0xf8, !PT ;  /* 0x0000ff001e507812 */ /* 0x000fe400078ef84f */
[----:B------:R-:W-:Y:S02]  /*40c0*/  F2FP.F16.E4M3.UNPACK_B R78, R75.H1 ;  /* 0x0000004bff4e723e */ /* 0x000fe400030006ff */
        /* <DEDUP_REMOVED lines=20> */
[----:B------:R-:W-:-:S02]  /*4210*/  F2FP.F16.E4M3.UNPACK_B R78, R74 ;  /* 0x0000004aff4e723e */ /* 0x000fc400020006ff */
[----:B------:R-:W-:Y:S02]  /*4220*/  F2FP.F16.E4M3.UNPACK_B R74, R28 ;  /* 0x0000001cff4a723e */ /* 0x000fe400020006ff */
[----:B------:R-:W-:Y:S01]  /*4230*/  LOP3.LUT R5, R81, 0xff0000, R82, 0xf8, !PT ;  /* 0x00ff000051057812 */ /* 0x000fe200078ef852 */
[-C--:B------:R-:W-:Y:S01]  /*4240*/  FMUL.FTZ R29, R31, R76.reuse ;  /* 0x0000004c1f1d7220 */ /* 0x080fe20000410000 */
[C---:B------:R-:W-:Y:S01]  /*4250*/  FMUL.FTZ R82, R30.reuse, R76 ;  /* 0x0000004c1e527220 */ /* 0x040fe20000410000 */
[----:B------:R-:W-:Y:S02]  /*4260*/  HADD2.F32 R81, -RZ, R80.H0_H0 ;  /* 0x20000050ff517230 */ /* 0x000fe40000004100 */
[----:B------:R-:W-:Y:S02]  /*4270*/  HADD2.F32 R76, -RZ, R75.H0_H0 ;  /* 0x2000004bff4c7230 */ /* 0x000fe40000004100 */
[----:B------:R-:W-:Y:S01]  /*4280*/  FFMA.FTZ R29, R30, R77, -R29 ;  /* 0x0000004d1e1d7223 */ /* 0x000fe2000001081d */
[----:B------:R-:W-:-:S02]  /*4290*/  HADD2.F32 R28, -RZ, R74.H0_H0 ;  /* 0x2000004aff1c7230 */ /* 0x000fc40000004100 */
[----:B------:R-:W-:Y:S01]  /*42a0*/  FFMA.FTZ R31, R31, R77, R82 ;  /* 0x0000004d1f1f7223 */ /* 0x000fe20000010052 */
[----:B------:R-:W-:Y:S02]  /*42b0*/  HADD2.F32 R79, -RZ, R78.H0_H0 ;  /* 0x2000004eff4f7230 */ /* 0x000fe40000004100 */
[-C--:B------:R-:W-:Y:S01]  /*42c0*/  FMUL.FTZ R83, R76, R81.reuse ;  /* 0x000000514c537220 */ /* 0x080fe20000410000 */
[----:B------:R-:W-:Y:S02]  /*42d0*/  HADD2.F32 R80, -RZ, R80.H1_H1 ;  /* 0x30000050ff507230 */ /* 0x000fe40000004100 */
[----:B------:R-:W-:Y:S01]  /*42e0*/  FMUL.FTZ R81, R28, R81 ;  /* 0x000000511c517220 */ /* 0x000fe20000410000 */
[----:B------:R-:W-:Y:S01]  /*42f0*/  HADD2.F32 R77, -RZ, R75.H1_H1 ;  /* 0x3000004bff4d7230 */ /* 0x000fe20000004100 */
[----:B------:R-:W-:Y:S01]  /*4300*/  F2FP.F16.E4M3.UNPACK_B R82, R72.H1 ;  /* 0x00000048ff52723e */ /* 0x000fe200030006ff */
[----:B------:R-:W-:Y:S02]  /*4310*/  HADD2.F32 R74, -RZ, R74.H1_H1 ;  /* 0x3000004aff4a7230 */ /* 0x000fe40000004100 */
[----:B------:R-:W-:Y:S01]  /*4320*/  FFMA.FTZ R30, R76, R79, R81 ;  /* 0x0000004f4c1e7223 */ /* 0x000fe20000010051 */
[----:B------:R-:W-:-:S02]  /*4330*/  HADD2.F32 R76, -RZ, R78.H1_H1 ;  /* 0x3000004eff4c7230 */ /* 0x000fc40000004100 */
[C---:B------:R-:W-:Y:S01]  /*4340*/  FMUL.FTZ R75, R77.reuse, R80 ;  /* 0x000000504d4b7220 */ /* 0x040fe20000410000 */
[----:B------:R-:W-:Y:S01]  /*4350*/  F2FP.F16.E4M3.UNPACK_B R78, R14.H1 ;  /* 0x0000000eff4e723e */ /* 0x000fe200030006ff */
[----:B------:R-:W-:Y:S01]  /*4360*/  FMUL.FTZ R80, R74, R80 ;  /* 0x000000504a507220 */ /* 0x000fe20000410000 */
[----:B------:R-:W-:Y:S01]  /*4370*/  FFMA.FTZ R28, R28, R79, -R83 ;  /* 0x0000004f1c1c7223 */ /* 0x000fe20000010853 */
        /* <DEDUP_REMOVED lines=28> */
[--C-:B------:R-:W-:Y:S01]  /*4540*/  HADD2.F32 R70, -RZ, R72.reuse.H0_H0 ;  /* 0x20000048ff467230 */ /* 0x100fe20000004100 */
[----:B------:R-:W-:Y:S01]  /*4550*/  F2FP.SATFINITE.E4M3.F32.PACK_AB_MERGE_C R12, R31, R12, RZ ;  /* 0x0000000c1f0c723e */ /* 0x000fe200048070ff */
[----:B------:R-:W-:Y:S01]  /*4560*/  HADD2.F32 R72, -RZ, R72.H1_H1 ;  /* 0x30000048ff487230 */ /* 0x000fe20000004100 */
[----:B------:R-:W-:Y:S01]  /*4570*/  F2FP.F16.E4M3.UNPACK_B R31, R13 ;  /* 0x0000000dff1f723e */ /* 0x000fe200020006ff */
[----:B------:R-:W-:-:S02]  /*4580*/  HADD2.F32 R79, -RZ, R76.H0_H0 ;  /* 0x2000004cff4f7230 */ /* 0x000fc40000004100 */
[-C--:B------:R-:W-:Y:S01]  /*4590*/  FMUL.FTZ R87, R70, R83.reuse ;  /* 0x0000005346577220 */ /* 0x080fe20000410000 */
[----:B------:R-:W-:Y:S02]  /*45a0*/  HADD2.F32 R10, -RZ, R10.H1_H1 ;  /* 0x3000000aff0a7230 */ /* 0x000fe40000004100 */
[----:B------:R-:W-:Y:S01]  /*45b0*/  FMUL.FTZ R83, R14, R83 ;  /* 0x000000530e537220 */ /* 0x000fe20000410000 */
[----:B------:R-:W-:Y:S01]  /*45c0*/  HADD2.F32 R81, -RZ, R76.H1_H1 ;  /* 0x3000004cff517230 */ /* 0x000fe20000004100 */
[----:B------:R-:W-:Y:S01]  /*45d0*/  F2FP.F16.E4M3.UNPACK_B R76, R7 ;  /* 0x00000007ff4c723e */ /* 0x000fe200020006ff */
[----:B------:R-:W-:Y:S01]  /*45e0*/  FMUL.FTZ R89, R72, R85 ;  /* 0x0000005548597220 */ /* 0x000fe20000410000 */
[----:B------:R-:W-:Y:S01]  /*45f0*/  F2FP.F16.E4M3.UNPACK_B R29, R9 ;  /* 0x00000009ff1d723e */ /* 0x000fe200020006ff */
[----:B------:R-:W-:Y:S01]  /*4600*/  FFMA.FTZ R87, R14, R79, -R87 ;  /* 0x0000004f0e577223 */ /* 0x000fe20000010857 */
[----:B------:R-:W-:Y:S01]  /*4610*/  F2FP.SATFINITE.E4M3.F32.PACK_AB_MERGE_C R91, R91, R74, RZ ;  /* 0x0000004a5b5b723e */ /* 0x000fe200048070ff */
[----:B------:R-:W-:Y:S01]  /*4620*/  FMUL.FTZ R85, R10, R85 ;  /* 0x000000550a557220 */ /* 0x000fe20000410000 */
[----:B------:R-:W-:Y:S01]  /*4630*/  FFMA.FTZ R14, R70, R79, R83 ;  /* 0x0000004f460e7223 */ /* 0x000fe20000010053 */
[----:B------:R-:W-:Y:S01]  /*4640*/  F2FP.SATFINITE.E4M3.F32.PACK_AB_MERGE_C R8, R75, R28, R8 ;  /* 0x0000001c4b08723e */ /* 0x000fe20004807008 */
[----:B------:R-:W-:Y:S01]  /*4650*/  HADD2.F32 R70, -RZ, R31.H0_H0 ;  /* 0x2000001fff467230 */ /* 0x000fe20000004100 */
[----:B------:R-:W-:Y:S01]  /*4660*/  F2FP.SATFINITE.E4M3.F32.PACK_AB_MERGE_C R12, R77, R30, R12 ;  /* 0x0000001e4d0c723e */ /* 0x000fe2000480700c */
[----:B------:R-:W-:Y:S01]  /*4670*/  HADD2.F32 R77, -RZ, R76.H0_H0 ;  /* 0x2000004cff4d7230 */ /* 0x000fe20000004100 */
[----:B------:R-:W-:Y:S01]  /*4680*/  F2FP.F16.E4M3.UNPACK_B R74, R6 ;  /* 0x00000006ff4a723e */ /* 0x000fe200020006ff */
[----:B------:R-:W-:-:S02]  /*4690*/  HADD2.F32 R28, -RZ, R29.H0_H0 ;  /* 0x2000001dff1c7230 */ /* 0x000fc40000004100 */
[----:B------:R-:W-:Y:S01]  /*46a0*/  FFMA.FTZ R85, R72, R81, R85 ;  /* 0x0000005148557223 */ /* 0x000fe20000010055 */
[----:B------:R-:W-:Y:S02]  /*46b0*/  HADD2.F32 R72, -RZ, R31.H1_H1 ;  /* 0x3000001fff487230 */ /* 0x000fe40000004100 */
        /* <DEDUP_REMOVED lines=8> */
[----:B------:R-:W-:-:S02]  /*4740*/  HADD2.F32 R75, -RZ, R74.H1_H1 ;  /* 0x3000004aff4b7230 */ /* 0x000fc40000004100 */
        /* <DEDUP_REMOVED lines=8> */
[----:B------:R-:W-:Y:S02]  /*47d0*/  HADD2.F32 R75, -RZ, R74.H0_H0 ;  /* 0x2000004aff4b7230 */ /* 0x000fe40000004100 */
[----:B------:R-:W-:Y:S01]  /*47e0*/  FFMA.FTZ R10, R10, R81, -R89 ;  /* 0x000000510a0a7223 */ /* 0x000fe20000010859 */
[----:B------:R-:W-:Y:S01]  /*47f0*/  HADD2.F32 R7, -RZ, R31.H0_H0 ;  /* 0x2000001fff077230 */ /* 0x000fe20000004100 */
[----:B------:R-:W-:Y:S01]  /*4800*/  F2FP.F16.E4M3.UNPACK_B R81, R5.H1 ;  /* 0x00000005ff51723e */ /* 0x000fe200030006ff */
[----:B------:R-:W-:-:S02]  /*4810*/  HADD2.F32 R72, -RZ, R13.H1_H1 ;  /* 0x3000000dff487230 */ /* 0x000fc40000004100 */
[CC--:B------:R-:W-:Y:S01]  /*4820*/  FMUL.FTZ R76, R70.reuse, R75.reuse ;  /* 0x0000004b464c7220 */ /* 0x0c0fe20000410000 */
[----:B------:R-:W-:Y:S02]  /*4830*/  HADD2.F32 R13, -RZ, R6.H0_H0 ;  /* 0x20000006ff0d7230 */ /* 0x000fe40000004100 */
[C---:B------:R-:W-:Y:S01]  /*4840*/  FMUL.FTZ R77, R7.reuse, R75 ;  /* 0x0000004b074d7220 */ /* 0x040fe20000410000 */
[----:B------:R-:W-:Y:S01]  /*4850*/  HADD2.F32 R31, -RZ, R31.H1_H1 ;  /* 0x3000001fff1f7230 */ /* 0x000fe20000004100 */
[----:B------:R-:W-:Y:S01]  /*4860*/  F2FP.F16.E4M3.UNPACK_B R80, R5 ;  /* 0x00000005ff50723e */ /* 0x000fe200020006ff */
[----:B------:R-:W-:Y:S01]  /*4870*/  HADD2.F32 R74, -RZ, R74.H1_H1 ;  /* 0x3000004aff4a7230 */ /* 0x000fe20000004100 */
[----:B------:R-:W-:Y:S01]  /*4880*/  F2FP.F16.E4M3.UNPACK_B R5, R4 ;  /* 0x00000004ff05723e */ /* 0x000fe200020006ff */
        /* <DEDUP_REMOVED lines=17> */
[----:B------:R-:W-:Y:S01]  /*49a0*/  F2FP.SATFINITE.E4M3.F32.PACK_AB_MERGE_C R10, R10, R87, R91 ;  /* 0x000000570a0a723e */ /* 0x000fe2000480705b */
[----:B------:R-:W-:Y:S01]  /*49b0*/  HADD2.F32 R72, -RZ, R11.H0_H0 ;  /* 0x2000000bff487230 */ /* 0x000fe20000004100 */
[----:B------:R-:W-:Y:S01]  /*49c0*/  F2FP.SATFINITE.E4M3.F32.PACK_AB_MERGE_C R84, R93, R84, RZ ;  /* 0x000000545d54723e */ /* 0x000fe200048070ff */
[----:B------:R-:W-:-:S02]  /*49d0*/  HADD2.F32 R79, -RZ, R77.H0_H0 ;  /* 0x2000004dff4f7230 */ /* 0x000fc40000004100 */
[-C--:B------:R-:W-:Y:S01]  /*49e0*/  FMUL.FTZ R87, R4, R83.reuse ;  /* 0x0000005304577220 */ /* 0x080fe20000410000 */
[----:B------:R-:W-:Y:S01]  /*49f0*/  HADD2.F32 R15, -RZ, R31.H0_H0 ;  /* 0x2000001fff0f7230 */ /* 0x000fe20000004100 */
[----:B------:R-:W-:Y:S01]  /*4a00*/  F2FP.SATFINITE.E4M3.F32.PACK_AB_MERGE_C R14, R85, R14, R84 ;  /* 0x0000000e550e723e */ /* 0x000fe20004807054 */
[C---:B------:R-:W-:Y:S01]  /*4a10*/  FMUL.FTZ R83, R72.reuse, R83 ;  /* 0x0000005348537220 */ /* 0x040fe20000410000 */
[-C--:B------:R-:W-:Y:S01]  /*4a20*/  FFMA.FTZ R87, R72, R79.reuse, -R87 ;  /* 0x0000004f48577223 */ /* 0x080fe20000010857 */
        /* <DEDUP_REMOVED lines=12> */
[----:B------:R-:W-:Y:S01]  /*4af0*/  HADD2.F32 R80, -RZ, R80.H1_H1 ;  /* 0x30000050ff507230 */ /* 0x000fe20000004100 */
[----:B------:R-:W-:Y:S01]  /*4b00*/  F2FP.SATFINITE.E4M3.F32.PACK_AB_MERGE_C R6, R13, R6, RZ ;  /* 0x000000060d06723e */ /* 0x000fe200048070ff */
[----:B------:R-:W-:Y:S01]  /*4b10*/  HADD2.F32 R4, -RZ, R77.H1_H1 ;  /* 0x3000004dff047230 */ /* 0x000fe20000004100 */
[----:B------:R-:W-:Y:S01]  /*4b20*/  F2FP.SATFINITE.E4M3.F32.PACK_AB_MERGE_C R7, R70, R7, RZ ;  /* 0x000000074607723e */ /* 0x000fe200048070ff */
[----:B------:R-:W-:-:S02]  /*4b30*/  HADD2.F32 R5, -RZ, R5.H1_H1 ;  /* 0x30000005ff057230 */ /* 0x000fc40000004100 */
[CC--:B------:R-:W-:Y:S01]  /*4b40*/  FMUL.FTZ R72, R74.reuse, R80.reuse ;  /* 0x000000504a487220 */ /* 0x0c0fe20000410000 */
        /* <DEDUP_REMOVED lines=9> */
[----:B------:R-:W-:Y:S02]  /*4be0*/  F2FP.SATFINITE.E4M3.F32.PACK_AB_MERGE_C R13, R30, R29, R7 ;  /* 0x0000001d1e0d723e */ /* 0x000fe40004807007 */
[----:B------:R-:W-:-:S07]  /*4bf0*/  F2FP.SATFINITE.E4M3.F32.PACK_AB_MERGE_C R15, R74, R85, R78 ;  /* 0x000000554a0f723e */ /* 0x000fce000480704e */
.L_x_15884:
[----:B------:R-:W-:Y:S05]  /*4c00*/  BSYNC B1 ;  /* 0x0000000000017941 */ /* 0x000fea0003800000 */
.L_x_15883:
[----:B--2---:R2:W-:Y:S01]  /*4c10*/  ST.E.128 desc[UR40][R56.64], R8 ;  /* 0x0000000838007985 */ /* 0x0045e2000c101d28 */
[----:B------:R-:W-:-:S13]  /*4c20*/  ISETP.GE.AND P3, PT, R68, R73, PT ;  /* 0x000000494400720c */ /* 0x000fda0003f66270 */
[----:B------:R-:W-:Y:S05]  /*4c30*/  @P3 BRA `(.L_x_15872) ;  /* 0x0000000000e43947 */ /* 0x000fea0003800000 */
[----:B------:R-:W-:-:S04]  /*4c40*/  IADD3 R4, P3, R71, R68, RZ ;  /* 0x0000004447047210 */ /* 0x000fc80007f7e0ff */
[----:B------:R-:W-:-:S05]  /*4c50*/  LEA.HI.X.SX32 R5, R68, R69, 0x1, P3 ;  /* 0x0000004544057211 */ /* 0x000fca00018f0eff */
[----:B-1----:R1:W-:Y:S01]  /*4c60*/  ST.E.128 desc[UR40][R4.64], R12 ;  /* 0x0000000c04007985 */ /* 0x0023e2000c101d28 */
[----:B------:R-:W-:Y:S05]  /*4c70*/  BRA `(.L_x_15872) ;  /* 0x0000000000d47947 */ /* 0x000fea0003800000 */
.L_x_15864:
[----:B------:R-:W-:-:S13]  /*4c80*/  ISETP.NE.AND P4, PT, R157, 0x3, PT ;  /* 0x000000039d00780c */ /* 0x000fda0003f85270 */
[----:B------:R-:W-:Y:S05]  /*4c90*/  @!P4 BRA `(.L_x_15885) ;  /* 0x000000000004c947 */ /* 0x000fea0003800000 */
[----:B------:R-:W-:Y:S01]  /*4ca0*/  BPT.TRAP 0x1 ;  /* 0x000000040000795c */ /* 0x000fe20000300000 */
.L_x_15885:
[----:B------:R-:W2:Y:S01]  /*4cb0*/  LDL R4, [R1+0x4] ;  /* 0x0000040001047983 */ /* 0x000ea20000100800 */
[----:B------:R-:W-:Y:S01]  /*4cc0*/  IMAD R66, R19, 0x8, R18 ;  /* 0x0000000813427824 */ /* 0x000fe200078e0212 */
[----:B------:R-:W-:Y:S01]  /*4cd0*/  BSSY B1, `(.L_x_15886) ;  /* 0x0000005000017945 */ /* 0x000fe20003800000 */
[----:B------:R-:W-:Y:S02]  /*4ce0*/  SHF.R.S32.HI R63, RZ, 0x1f, R61 ;  /* 0x0000001fff3f7819 */ /* 0x000fe4000001143d */
[----:B--2---:R-:W-:-:S04]  /*4cf0*/  SHF.L.U32 R67, R4, 0x1f, RZ ;  /* 0x0000001f04437819 */ /* 0x004fc800000006ff */
[----:B------:R-:W0:Y:S02]  /*4d00*/  SYNCS.PHASECHK.TRANS64.TRYWAIT P3, [R66+URZ+0x13290], R67 ;  /* 0x01329043420075a7 */ /* 0x000e24000806017f */
[----:B0-----:R-:W-:Y:S05]  /*4d10*/  @!P3 BRA `(.L_x_15887) ;  /* 0x0000019c0028b947 */ /* 0x001fea0003800000 */
.L_x_16125:
[----:B------:R-:W-:Y:S05]  /*4d20*/  BSYNC B1 ;  /* 0x0000000000017941 */ /* 0x000fea0003800000 */
.L_x_15886:
        /* <DEDUP_REMOVED lines=28> */
.L_x_16129:
[----:B------:R-:W-:Y:S05]  /*4ef0*/  @!P3 BRA `(.L_x_15872) ;  /* 0x000000000034b947 */ /* 0x000fea0003800000 */
[----:B------:R-:W4:Y:S01]  /*4f00*/  LDL R6, [R1] ;  /* 0x0000000001067983 */ /* 0x000f220000100800 */
[----:B------:R-:W-:-:S03]  /*4f10*/  ULDC UR4, c[0x0][0x2f4] ;  /* 0x0000bd0000047ab9 */ /* 0x000fc60000000800 */
[----:B-1----:R-:W5:Y:S01]  /*4f20*/  LDL R4, [R1+0x18] ;  /* 0x0000180001047983 */ /* 0x002f620000100800 */
[----:B------:R-:W-:-:S13]  /*4f30*/  ISETP.GE.AND P3, PT, R16, UR4, PT ;  /* 0x0000000410007c0c */ /* 0x000fda000bf66270 */
[----:B---3--:R-:W-:-:S05]  /*4f40*/  @!P3 IADD3 R10, P5, R16, R14, RZ ;  /* 0x0000000e100ab210 */ /* 0x008fca0007fbe0ff */
[----:B--2---:R-:W-:Y:S01]  /*4f50*/  @!P3 IMAD.X R11, R5, 0x1, R17, P5 ;  /* 0x00000001050bb824 */ /* 0x004fe200028e0611 */
[----:B----4-:R-:W-:-:S13]  /*4f60*/  ISETP.GE.AND P5, PT, R6, UR4, PT ;  /* 0x0000000406007c0c */ /* 0x010fda000bfa6270 */
[----:B------:R-:W-:-:S04]  /*4f70*/  @!P5 IADD3 R8, P6, R6, R14, RZ ;  /* 0x0000000e0608d210 */ /* 0x000fc80007fde0ff */
[----:B-----5:R-:W-:Y:S02]  /*4f80*/  @!P5 IADD3.X R9, R5, R4, RZ, P6, !PT ;  /* 0x000000040509d210 */ /* 0x020fe400037fe4ff */
[----:B------:R-:W1:Y:S04]  /*4f90*/  @!P3 LDS.128 R4, [R62+0xe000] ;  /* 0x00e000003e04b984 */ /* 0x000e680000000c00 */
[----:B-1----:R-:W-:Y:S04]  /*4fa0*/  @!P3 ST.E.128 desc[UR40][R10.64], R4 ;  /* 0x000000040a00b985 */ /* 0x002fe8000c101d28 */
[----:B------:R-:W1:Y:S04]  /*4fb0*/  @!P5 LDS.128 R4, [R59+0xe000] ;  /* 0x00e000003b04d984 */ /* 0x000e680000000c00 */
[----:B-1----:R4:W-:Y:S02]  /*4fc0*/  @!P5 ST.E.128 desc[UR40][R8.64], R4 ;  /* 0x000000040800d985 */ /* 0x0029e4000c101d28 */
.L_x_15872:
[----:B------:R-:W-:Y:S05]  /*4fd0*/  BSYNC B0 ;  /* 0x0000000000007941 */ /* 0x000fea0003800000 */
.L_x_15863:
        /* <DEDUP_REMOVED lines=16> */
.L_x_15890:
[----:B------:R-:W-:Y:S05]  /*50e0*/  BSYNC B0 ;  /* 0x0000000000007941 */ /* 0x000fea0003800000 */
.L_x_15889:
[----:B------:R-:W1:Y:S01]  /*50f0*/  SYNCS.PHASECHK.TRANS64.TRYWAIT P4, [R66+URZ+0x132b0], R67 ;  /* 0x0132b043420075a7 */ /* 0x000e62000808017f */
[----:B------:R-:W-:Y:S04]  /*5100*/  BSSY B0, `(.L_x_15891) ;  /* 0x0000002000007945 */ /* 0x000fe80003800000 */
[----:B-1----:R-:W-:Y:S05]  /*5110*/  @!P4 BRA `(.L_x_15892) ;  /* 0x000001980080c947 */ /* 0x002fea0003800000 */
.L_x_16130:
[----:B------:R-:W-:Y:S05]  /*5120*/  BSYNC B0 ;  /* 0x0000000000007941 */ /* 0x000fea0003800000 */
.L_x_15891:
        /* <DEDUP_REMOVED lines=18> */
[----:B------:R-:W-:Y:S01]  /*5250*/  IADD3.X R5, R5, UR7, RZ, P4, !PT ;  /* 0x0000000705057c10 */ /* 0x000fe2000a7fe4ff */
[----:B------:R2:W4:Y:S01]  /*5260*/  SHFL.IDX PT, R9, R4, RZ, 0x1e1f ;  /* 0x001e1fff04097589 */ /* 0x00052200000e0000 */
[----:B------:R-:W-:-:S04]  /*5270*/  LEA.HI R8, R8, R8, RZ, 0x1 ;  /* 0x0000000808087211 */ /* 0x000fc800078f08ff */
[----:B------:R-:W-:Y:S01]  /*5280*/  SHF.R.S32.HI R8, RZ, 0x1, R8 ;  /* 0x00000001ff087819 */ /* 0x000fe20000011408 */
[----:B------:R-:W0:Y:S03]  /*5290*/  SHFL.IDX PT, R5, R5, RZ, 0x1e1f ;  /* 0x001e1fff05057589 */ /* 0x000e2600000e0000 */
[----:B------:R-:W-:-:S13]  /*52a0*/  ISETP.GT.AND P4, PT, R65, R8, PT ;  /* 0x000000084100720c */ /* 0x000fda0003f84270 */
[----:B--2-4-:R-:W-:Y:S05]  /*52b0*/  @!P4 BRA `(.L_x_15894) ;  /* 0x000000000034c947 */ /* 0x014fea0003800000 */
[----:B------:R-:W2:Y:S01]  /*52c0*/  LDL R8, [R1] ;  /* 0x0000000001087983 */ /* 0x000ea20000100800 */
[----:B------:R-:W-:-:S03]  /*52d0*/  ULDC UR4, c[0x0][0x2f4] ;  /* 0x0000bd0000047ab9 */ /* 0x000fc60000000800 */
[----:B------:R-:W4:Y:S01]  /*52e0*/  LDL R12, [R1+0x18] ;  /* 0x00001800010c7983 */ /* 0x000f220000100800 */
[----:B------:R-:W-:-:S13]  /*52f0*/  ISETP.GE.AND P4, PT, R16, UR4, PT ;  /* 0x0000000410007c0c */ /* 0x000fda000bf86270 */
[----:B------:R-:W-:-:S05]  /*5300*/  @!P4 IADD3 R10, P5, R16, R9, RZ ;  /* 0x00000009100ac210 */ /* 0x000fca0007fbe0ff */
[----:B0-----:R-:W-:Y:S01]  /*5310*/  @!P4 IMAD.X R11, R5, 0x1, R17, P5 ;  /* 0x00000001050bc824 */ /* 0x001fe200028e0611 */
[----:B--2---:R-:W-:-:S13]  /*5320*/  ISETP.GE.AND P5, PT, R8, UR4, PT ;  /* 0x0000000408007c0c */ /* 0x004fda000bfa6270 */
[----:B------:R-:W-:-:S05]  /*5330*/  @!P5 IADD3 R8, P6, R8, R9, RZ ;  /* 0x000000090808d210 */ /* 0x000fca0007fde0ff */
[----:B----4-:R-:W-:Y:S02]  /*5340*/  @!P5 IMAD.X R9, R5, 0x1, R12, P6 ;  /* 0x000000010509d824 */ /* 0x010fe400030e060c */
[----:B------:R-:W0:Y:S04]  /*5350*/  @!P4 LDS.128 R4, [R62+0x6000] ;  /* 0x006000003e04c984 */ /* 0x000e280000000c00 */
[----:B0-----:R-:W-:Y:S04]  /*5360*/  @!P4 ST.E.128 desc[UR40][R10.64], R4 ;  /* 0x000000040a00c985 */ /* 0x001fe8000c101d28 */
[----:B------:R-:W0:Y:S04]  /*5370*/  @!P5 LDS.128 R4, [R59+0x6000] ;  /* 0x006000003b04d984 */ /* 0x000e280000000c00 */
[----:B0-----:R2:W-:Y:S02]  /*5380*/  @!P5 ST.E.128 desc[UR40][R8.64], R4 ;  /* 0x000000040800d985 */ /* 0x0015e4000c101d28 */
.L_x_15894:
[----:B------:R-:W-:Y:S05]  /*5390*/  BSYNC B0 ;  /* 0x0000000000007941 */ /* 0x000fea0003800000 */
.L_x_15893:
[----:B0-2---:R-:W2:Y:S01]  /*53a0*/  LDL.LU R5, [R1+0x4] ;  /* 0x0000040001057983 */ /* 0x005ea20000300800 */
[----:B------:R-:W-:Y:S01]  /*53b0*/  IADD3 R19, R19, 0x1, RZ ;  /* 0x0000000113137810 */ /* 0x000fe20007ffe0ff */
[----:B-1----:R-:W-:Y:S01]  /*53c0*/  @!P3 VIADD R66, R66, 0x132c0 ;  /* 0x000132c04242b836 */ /* 0x002fe20000000000 */
        /* <DEDUP_REMOVED lines=16> */
.L_x_15858:
[----:B------:R-:W2:Y:S01]  /*54d0*/  LDL R4, [R1+0x30] ;  /* 0x0000300001047983 */ /* 0x000ea20000100800 */
[----:B------:R-:W4:Y:S01]  /*54e0*/  LDC R0, c[0x0][0x448] ;  /* 0x00011200ff007b82 */ /* 0x000f220000000800 */
[----:B------:R-:W-:Y:S01]  /*54f0*/  BSSY B0, `(.L_x_15896) ;  /* 0x0000011000007945 */ /* 0x000fe20003800000 */
[----:B------:R-:W-:Y:S01]  /*5500*/  IMAD.MOV.U32 R104, RZ, RZ, RZ ;  /* 0x000000ffff687224 */ /* 0x000fe200078e00ff */
[----:B----4-:R-:W-:-:S13]  /*5510*/  ISETP.NE.AND P0, PT, R0, 0x1, PT ;  /* 0x000000010000780c */ /* 0x010fda0003f05270 */
[----:B------:R-:W4:Y:S08]  /*5520*/  @P0 LDC R0, c[0x0][0x44c] ;  /* 0x00011300ff000b82 */ /* 0x000f300000000800 */
[----:B-1----:R-:W1:Y:S01]  /*5530*/  @P0 LDC R5, c[0x0][0x450] ;  /* 0x00011400ff050b82 */ /* 0x002e620000000800 */
[----:B--2---:R-:W-:-:S04]  /*5540*/  VIADD R3, R4, 0xbf ;  /* 0x000000bf04037836 */ /* 0x004fc80000000000 */
[----:B----4-:R-:W-:-:S05]  /*5550*/  @P0 IMAD.HI.U32 R0, R3, R0, RZ ;  /* 0x0000000003000227 */ /* 0x010fca00078e00ff */
[----:B-1----:R-:W-:-:S05]  /*5560*/  @P0 SHF.R.U32.HI R3, RZ, R5, R0 ;  /* 0x00000005ff030219 */ /* 0x002fca0000011600 */
[----:B------:R-:W-:-:S04]  /*5570*/  IMAD.IADD R3, R26, 0x1, R3 ;  /* 0x000000011a037824 */ /* 0x000fc800078e0203 */
[----:B------:R-:W-:-:S05]  /*5580*/  IMAD.HI R3, R3, 0x66666667, RZ ;  /* 0x6666666703037827 */ /* 0x000fca00078e02ff */
[----:B------:R-:W-:-:S04]  /*5590*/  SHF.R.U32.HI R0, RZ, 0x1f, R3 ;  /* 0x0000001fff007819 */ /* 0x000fc80000011603 */
[----:B------:R-:W-:-:S04]  /*55a0*/  LEA.HI.SX32 R0, R3, R0, 0x1a ;  /* 0x0000000003007211 */ /* 0x000fc800078fd2ff */
[----:B------:R-:W-:-:S04]  /*55b0*/  VIMNMX R27, R27, R0, PT ;  /* 0x000000001b1b7248 */ /* 0x000fc80003fe0100 */
[----:B------:R-:W-:Y:S01]  /*55c0*/  ISETP.GE.AND P0, PT, R27, 0x1, PT ;  /* 0x000000011b00780c */ /* 0x000fe20003f06270 */
[----:B------:R-:W-:-:S12]  /*55d0*/  @P3 BRA `(.L_x_15897) ;  /* 0x0000000000083947 */ /* 0x000fd80003800000 */
[----:B------:R-:W1:Y:S02]  /*55e0*/  FENCE.VIEW.ASYNC.G ;  /* 0x00000000000073c6 */ /* 0x000e640000000100 */
[----:B-1----:R-:W-:Y:S06]  /*55f0*/  BAR.ARV 0xc, 0x200 ;  /* 0x0308000000007b1d */ /* 0x002fec0000002000 */
.L_x_15897:
[----:B------:R-:W-:Y:S05]  /*5600*/  BSYNC B0 ;  /* 0x0000000000007941 */ /* 0x000fea0003800000 */
.L_x_15896:
[----:B------:R-:W-:Y:S04]  /*5610*/  BSSY B0, `(.L_x_15898) ;  /* 0x0000021000007945 */ /* 0x000fe80003800000 */
[----:B------:R-:W-:Y:S05]  /*5620*/  @!P0 BRA `(.L_x_15899) ;  /* 0x00000000007c8947 */ /* 0x000fea0003800000 */
[----:B------:R-:W2:Y:S01]  /*5630*/  LDL R0, [R1+0x58] ;  /* 0x0000580001007983 */ /* 0x000ea20000100800 */
[----:B------:R-:W-:Y:S01]  /*5640*/  ULDC UR4, c[0x0][0x9f0] ;  /* 0x00027c0000047ab9 */ /* 0x000fe20000000800 */
[----:B--2---:R-:W-:-:S04]  /*5650*/  ISETP.NE.AND P0, PT, R0, RZ, PT ;  /* 0x000000ff0000720c */ /* 0x004fc80003f05270 */
[----:B------:R-:W-:-:S04]  /*5660*/  SEL R6, R0, UR4, P0 ;  /* 0x0000000400067c07 */ /* 0x000fc80008000000 */
[-C--:B------:R-:W-:Y:S02]  /*5670*/  IABS R5, R6.reuse ;  /* 0x0000000600057213 */ /* 0x080fe40000000000 */
        /* <DEDUP_REMOVED lines=8> */
[----:B------:R1:W2:Y:S01]  /*5700*/  F2I.FTZ.U32.TRUNC.NTZ R3, R2 ;  /* 0x0000000200037305 */ /* 0x0002a2000021f000 */
[----:B------:R-:W-:Y:S01]  /*5710*/  ISETP.GE.AND P2, PT, R0, RZ, PT ;  /* 0x000000ff0000720c */ /* 0x000fe20003f46270 */
[----:B-1----:R-:W-:Y:S02]  /*5720*/  IMAD.MOV.U32 R2, RZ, RZ, RZ ;  /* 0x000000ffff027224 */ /* 0x002fe400078e00ff */
        /* <DEDUP_REMOVED lines=15> */
.L_x_15899:
[----:B------:R-:W-:Y:S05]  /*5820*/  BSYNC B0 ;  /* 0x0000000000007941 */ /* 0x000fea0003800000 */
.L_x_15898:
[----:B------:R-:W2:Y:S01]  /*5830*/  LDL R0, [R1+0x6c] ;  /* 0x00006c0001007983 */ /* 0x000ea20000100800 */
[----:B------:R-:W-:Y:S02]  /*5840*/  PLOP3.LUT P0, PT, PT, PT, PT, 0x80, 0x0 ;  /* 0x000000000000781c */ /* 0x000fe40003f0f070 */
[----:B0-----:R-:W-:Y:S01]  /*5850*/  CS2R R12, SRZ ;  /* 0x00000000000c7805 */ /* 0x001fe2000001ff00 */
[----:B------:R-:W-:Y:S01]  /*5860*/  IMAD.MOV.U32 R60, RZ, RZ, RZ ;  /* 0x000000ffff3c7224 */ /* 0x000fe200078e00ff */
[----:B------:R-:W-:Y:S02]  /*5870*/  MOV R11, RZ ;  /* 0x000000ff000b7202 */ /* 0x000fe40000000f00 */
[----:B------:R-:W-:Y:S02]  /*5880*/  CS2R R4, SRZ ;  /* 0x0000000000047805 */ /* 0x000fe4000001ff00 */
[----:B------:R-:W-:Y:S01]  /*5890*/  CS2R R28, SRZ ;  /* 0x00000000001c7805 */ /* 0x000fe2000001ff00 */
[----:B------:R-:W-:Y:S01]  /*58a0*/  IMAD.MOV.U32 R6, RZ, RZ, RZ ;  /* 0x000000ffff067224 */ /* 0x000fe200078e00ff */
[----:B------:R-:W-:-:S02]  /*58b0*/  CS2R R30, SRZ ;  /* 0x00000000001e7805 */ /* 0x000fc4000001ff00 */
[----:B---3--:R-:W-:Y:S02]  /*58c0*/  CS2R R14, SRZ ;  /* 0x00000000000e7805 */ /* 0x008fe4000001ff00 */
        /* <DEDUP_REMOVED lines=29> */
[----:B------:R-:W-:-:S05]  /*5aa0*/  IMAD R3, R3, -0x3, R0 ;  /* 0xfffffffd03037824 */ /* 0x000fca00078e0200 */
[----:B------:R-:W-:-:S04]  /*5ab0*/  LEA R3, R3, R26, 0xc ;  /* 0x0000001a03037211 */ /* 0x000fc800078e60ff */
        /* <DEDUP_REMOVED lines=19> */
.L_x_15902:
[----:B------:R-:W-:Y:S05]  /*5bf0*/  BSYNC B6 ;  /* 0x0000000000067941 */ /* 0x000fea0003800000 */
.L_x_15901:
        /* <DEDUP_REMOVED lines=15> */
[C---:B------:R-:W-:Y:S02]  /*5cf0*/  @P1 IMAD R9, R20.reuse, R9, R2 ;  /* 0x0000000914091224 */ /* 0x040fe400078e0202 */
[----:B------:R-:W-:-:S04]  /*5d00*/  @P0 IMAD.WIDE.U32 R2, R20, R6, RZ ;  /* 0x0000000614020225 */ /* 0x000fc800078e00ff */
[----:B------:R-:W-:-:S04]  /*5d10*/  @P1 IMAD.WIDE.U32 R4, R20, R8, RZ ;  /* 0x0000000814041225 */ /* 0x000fc800078e00ff */
[----:B------:R-:W-:Y:S02]  /*5d20*/  @P0 IMAD.IADD R3, R3, 0x1, R7 ;  /* 0x0000000103030824 */ /* 0x000fe400078e0207 */
[----:B------:R-:W-:Y:S02]  /*5d30*/  @P1 IMAD.IADD R5, R5, 0x1, R9 ;  /* 0x0000000105051824 */ /* 0x000fe400078e0209 */
[----:B-1----:R-:W-:-:S04]  /*5d40*/  @P0 IMAD.WIDE.U32 R2, R23, R10, R2 ;  /* 0x0000000a17020225 */ /* 0x002fc800078e0002 */
[C---:B----4-:R-:W-:Y:S01]  /*5d50*/  @P1 IMAD.WIDE.U32 R6, R23.reuse, R12, R4 ;  /* 0x0000000c17061225 */ /* 0x050fe200078e0004 */
[----:B------:R-:W-:Y:S01]  /*5d60*/  @P0 LEA R4, P2, R2, UR4, 0x2 ;  /* 0x0000000402040c11 */ /* 0x000fe2000f8410ff */
[----:B------:R-:W-:Y:S02]  /*5d70*/  ULDC UR4, c[0x0][0x3f4] ;  /* 0x0000fd0000047ab9 */ /* 0x000fe40000000800 */
[C---:B------:R-:W-:Y:S01]  /*5d80*/  @P0 IMAD R5, R23.reuse, R11, R3 ;  /* 0x0000000b17050224 */ /* 0x040fe200078e0203 */
[----:B------:R-:W-:Y:S01]  /*5d90*/  @P1 LEA R8, P3, R6, UR6, 0x2 ;  /* 0x0000000606081c11 */ /* 0x000fe2000f8610ff */
[----:B------:R-:W-:Y:S02]  /*5da0*/  @P1 IMAD R3, R23, R13, R7 ;  /* 0x0000000d17031224 */ /* 0x000fe400078e0207 */
        /* <DEDUP_REMOVED lines=21> */
.L_x_15906:
[----:B-1----:R1:W2:Y:S02]  /*5f00*/  SYNCS.PHASECHK.TRANS64.TRYWAIT P0, [R18+URZ+0x13200], R3 ;  /* 0x01320003120075a7 */ /* 0x0022a4000800017f */
[----:B--2---:R-:W-:Y:S05]  /*5f10*/  @!P0 NANOSLEEP.SYNCS 0x989680 ;  /* 0x009896800000895d */ /* 0x004fea0003900000 */
[----:B------:R-:W2:Y:S02]  /*5f20*/  @!P0 SYNCS.PHASECHK.TRANS64 P0, [R18+URZ+0x13200], R3 ;  /* 0x01320003120085a7 */ /* 0x000ea4000800007f */
[----:B--2---:R-:W-:Y:S05]  /*5f30*/  @!P0 BRA `(.L_x_15906) ;  /* 0xfffffffc00f08947 */ /* 0x004fea000383ffff */
.L_x_15905:
[----:B------:R-:W-:Y:S05]  /*5f40*/  BSYNC B0 ;  /* 0x0000000000007941 */ /* 0x000fea0003800000 */
.L_x_15904:
[----:B------:R-:W-:Y:S05]  /*5f50*/  BRA `(.L_x_15907) ;  /* 0x0000002c00107947 */ /* 0x000fea0003800000 */
.L_x_15903:
        /* <DEDUP_REMOVED lines=9> */
[----:B------:R-:W-:-:S03]  /*5ff0*/  IMAD.WIDE.U32 R30, R24, UR4, RZ ;  /* 0x00000004181e7c25 */ /* 0x000fc6000f8e00ff */
[----:B------:R-:W-:Y:S01]  /*6000*/  IADD3 R33, R5, R27, RZ ;  /* 0x0000001b05217210 */ /* 0x000fe20007ffe0ff */
[----:B------:R-:W-:-:S04]  /*6010*/  IMAD R3, R24, UR5, R3 ;  /* 0x0000000518037c24 */ /* 0x000fc8000f8e0203 */
        /* <DEDUP_REMOVED lines=18> */
.L_x_15909:
[----:B------:R-:W-:Y:S05]  /*6140*/  BSYNC B6 ;  /* 0x0000000000067941 */ /* 0x000fea0003800000 */
.L_x_15908:
[----:B------:R-:W0:Y:S01]  /*6150*/  S2R R20, SR_TID.X ;  /* 0x0000000000147919 */ /* 0x000e220000002100 */
[----:B------:R-:W-:Y:S01]  /*6160*/  ULDC.U8 UR4, c[0x0][0x410] ;  /* 0x0001040000047ab9 */ /* 0x000fe20000000000 */
[----:B0-----:R-:W-:Y:S02]  /*6170*/  VIADD R21, R20, 0xffffff80 ;  /* 0xffffff8014157836 */ /* 0x001fe40000000000 */
[----:B------:R-:W2:Y:S01]  /*6180*/  LDL R20, [R1+0x30] ;  /* 0x0000300001147983 */ /* 0x000ea20000100800 */
[----:B------:R-:W-:Y:S01]  /*6190*/  ISETP.NE.AND P0, PT, RZ, UR4, PT ;  /* 0x00000004ff007c0c */ /* 0x000fe2000bf05270 */
[----:B------:R-:W-:Y:S01]  /*61a0*/  BSSY B0, `(.L_x_15910) ;  /* 0x0000297000007945 */ /* 0x000fe20003800000 */
[----:B------:R-:W-:-:S04]  /*61b0*/  LEA.HI R32, R21, R21, RZ, 0x1 ;  /* 0x0000001515207211 */ /* 0x000fc800078f08ff */
[----:B------:R-:W-:-:S05]  /*61c0*/  SHF.R.S32.HI R32, RZ, 0x1, R32 ;  /* 0x00000001ff207819 */ /* 0x000fca0000011420 */
[----:B--2---:R-:W-:Y:S02]  /*61d0*/  IMAD.IADD R10, R32, 0x1, R20 ;  /* 0x00000001200a7824 */ /* 0x004fe400078e0214 */
[----:B------:R-:W-:Y:S05]  /*61e0*/  @!P0 BRA `(.L_x_15911) ;  /* 0x00000014003c8947 */ /* 0x000fea0003800000 */
[----:B------:R-:W0:Y:S01]  /*61f0*/  LDC R24, c[0x0][0x448] ;  /* 0x00011200ff187b82 */ /* 0x000e220000000800 */
[----:B------:R-:W-:Y:S01]  /*6200*/  IMAD.MOV.U32 R11, RZ, RZ, R10 ;  /* 0x000000ffff0b7224 */ /* 0x000fe200078e000a */
[----:B------:R-:W-:Y:S01]  /*6210*/  MOV R9, R33 ;  /* 0x0000002100097202 */ /* 0x000fe20000000f00 */
        /* <DEDUP_REMOVED lines=28> */
[----:B------:R0:W4:Y:S02]  /*63e0*/  SHFL.IDX PT, R14, R5, RZ, 0x1e1f ;  /* 0x001e1fff050e7589 */ /* 0x00012400000e0000 */
.L_x_16136:
        /* <DEDUP_REMOVED lines=14> */
[----:B------:R-:W2:Y:S01]  /*64d0*/  LDL.64 R30, [R1+0x8] ;  /* 0x00000800011e7983 */ /* 0x000ea20000100a00 */
[----:B------:R-:W-:-:S03]  /*64e0*/  ULDC UR4, c[0x0][0x3f4] ;  /* 0x0000fd0000047ab9 */ /* 0x000fc60000000800 */
[----:B------:R-:W3:Y:S01]  /*64f0*/  LDL R15, [R1+0x1c] ;  /* 0x00001c00010f7983 */ /* 0x000ee20000100800 */
[----:B------:R-:W-:Y:S02]  /*6500*/  CS2R R10, SRZ ;  /* 0x00000000000a7805 */ /* 0x000fe4000001ff00 */
[----:B------:R-:W-:Y:S02]  /*6510*/  CS2R R20, SRZ ;  /* 0x0000000000147805 */ /* 0x000fe4000001ff00 */
[----:B------:R-:W-:Y:S02]  /*6520*/  CS2R R12, SRZ ;  /* 0x00000000000c7805 */ /* 0x000fe4000001ff00 */
[----:B--2---:R-:W-:Y:S02]  /*6530*/  ISETP.GE.AND P4, PT, R30, UR4, PT ;  /* 0x000000041e007c0c */ /* 0x004fe4000bf86270 */
[----:B---3--:R-:W-:Y:S02]  /*6540*/  ISETP.GE.AND P5, PT, R15, UR4, PT ;  /* 0x000000040f007c0c */ /* 0x008fe4000bfa6270 */
[----:B------:R-:W-:-:S09]  /*6550*/  SHF.R.S32.HI R9, RZ, 0x1f, R15 ;  /* 0x0000001fff097819 */ /* 0x000fd2000001140f */
[CC--:B------:R-:W-:Y:S02]  /*6560*/  @!P4 IADD3 R6, P0, R30.reuse, R3.reuse, RZ ;  /* 0x000000031e06c210 */ /* 0x0c0fe40007f1e0ff */
[C---:B------:R-:W-:Y:S02]  /*6570*/  @!P5 IADD3 R26, P2, R15.reuse, R3, RZ ;  /* 0x000000030f1ad210 */ /* 0x040fe40007f5e0ff */
[----:B------:R-:W-:Y:S02]  /*6580*/  @!P4 SHF.R.S32.HI R3, RZ, 0x1f, R30 ;  /* 0x0000001fff03c819 */ /* 0x000fe4000001141e */
[-C--:B----4-:R-:W-:Y:S01]  /*6590*/  @!P4 IADD3 R30, P1, R30, R14.reuse, RZ ;  /* 0x0000000e1e1ec210 */ /* 0x090fe20007f3e0ff */
[C---:B-1----:R-:W-:Y:S01]  /*65a0*/  @!P5 IMAD.X R27, R0.reuse, 0x1, R9, P2 ;  /* 0x00000001001bd824 */ /* 0x042fe200010e0609 */
[----:B------:R-:W-:Y:S01]  /*65b0*/  @!P5 IADD3 R14, P3, R15, R14, RZ ;  /* 0x0000000e0f0ed210 */ /* 0x000fe20007f7e0ff */
[--C-:B------:R-:W-:Y:S02]  /*65c0*/  @!P4 IMAD.X R7, R0, 0x1, R3.reuse, P0 ;  /* 0x000000010007c824 */ /* 0x100fe400000e0603 */
[C---:B------:R-:W-:Y:S01]  /*65d0*/  @!P4 IMAD.X R31, R4.reuse, 0x1, R3, P1 ;  /* 0x00000001041fc824 */ /* 0x040fe200008e0603 */
[----:B------:R0:W5:Y:S01]  /*65e0*/  @!P5 LD.E.64 R10, desc[UR40][R26.64] ;  /* 0x000000281a0ad980 */ /* 0x000162000c101b00 */
[----:B------:R-:W-:Y:S01]  /*65f0*/  @!P5 IMAD.X R15, R4, 0x1, R9, P3 ;  /* 0x00000001040fd824 */ /* 0x000fe200018e0609 */
[----:B------:R-:W-:-:S02]  /*6600*/  CS2R R8, SRZ ;  /* 0x0000000000087805 */ /* 0x000fc4000001ff00 */
[----:B------:R0:W5:Y:S04]  /*6610*/  @!P4 LD.E.64 R20, desc[UR40][R6.64] ;  /* 0x000000280614c980 */ /* 0x000168000c101b00 */
[----:B------:R0:W5:Y:S04]  /*6620*/  @!P5 LD.E.64 R8, desc[UR40][R14.64] ;  /* 0x000000280e08d980 */ /* 0x000168000c101b00 */
[----:B------:R0:W5:Y:S02]  /*6630*/  @!P4 LD.E.64 R12, desc[UR40][R30.64] ;  /* 0x000000281e0cc980 */ /* 0x000164000c101b00 */
.L_x_15914:
[----:B------:R-:W-:Y:S05]  /*6640*/  BSYNC B1 ;  /* 0x0000000000017941 */ /* 0x000fea0003800000 */
.L_x_15913:
[----:B------:R-:W2:Y:S01]  /*6650*/  SYNCS.PHASECHK.TRANS64.TRYWAIT P0, [R18+URZ+0x13200], R5 ;  /* 0x01320005120075a7 */ /* 0x000ea2000800017f */
[----:B------:R-:W-:Y:S01]  /*6660*/  IMAD R25, R25, -0xc0, R24 ;  /* 0xffffff4019197824 */ /* 0x000fe200078e0218 */
[----:B------:R-:W-:Y:S04]  /*6670*/  BSSY B1, `(.L_x_15915) ;  /* 0x0000004000017945 */ /* 0x000fe80003800000 */
[----:B------:R-:W-:-:S04]  /*6680*/  VIMNMX R25, R25, 0xc0, PT ;  /* 0x000000c019197848 */ /* 0x000fc80003fe0100 */
[----:B------:R-:W-:Y:S01]  /*6690*/  ISETP.GE.AND P1, PT, R32, R25, PT ;  /* 0x000000192000720c */ /* 0x000fe20003f26270 */
[----:B--2---:R-:W-:-:S12]  /*66a0*/  @!P0 BRA `(.L_x_15916) ;  /* 0x00000184009c8947 */ /* 0x004fd80003800000 */
.L_x_16137:
[----:B------:R-:W-:Y:S05]  /*66b0*/  BSYNC B1 ;  /* 0x0000000000017941 */ /* 0x000fea0003800000 */
.L_x_15915:
[----:B------:R-:W-:Y:S05]  /*66c0*/  @P1 BRA `(.L_x_15917) ;  /* 0x0000002400101947 */ /* 0x000fea0003800000 */
[----:B0-----:R-:W2:Y:S01]  /*66d0*/  LDL.64 R6, [R1+0x8] ;  /* 0x0000080001067983 */ /* 0x001ea20000100a00 */
[----:B-1----:R-:W2:Y:S03]  /*66e0*/  LDC R0, c[0x0][0x3f4] ;  /* 0x0000fd00ff007b82 */ /* 0x002ea60000000800 */
[----:B------:R-:W3:Y:S04]  /*66f0*/  LDL R3, [R1+0x1c] ;  /* 0x00001c0001037983 */ /* 0x000ee80000100800 */
[----:B------:R0:W5:Y:S01]  /*6700*/  LDL R37, [R1+0x20] ;  /* 0x0000200001257983 */ /* 0x0001620000100800 */
[----:B------:R-:W-:Y:S01]  /*6710*/  BSSY B1, `(.L_x_15918) ;  /* 0x000007b000017945 */ /* 0x000fe20003800000 */
[----:B--2---:R-:W-:-:S02]  /*6720*/  ISETP.GE.AND P0, PT, R6, R0, PT ;  /* 0x000000000600720c */ /* 0x004fc40003f06270 */
[----:B---3--:R-:W-:-:S11]  /*6730*/  ISETP.GE.AND P1, PT, R3, R0, PT ;  /* 0x000000000300720c */ /* 0x008fd60003f26270 */
[----:B0-----:R-:W-:Y:S05]  /*6740*/  @P0 BRA `(.L_x_15919) ;  /* 0x0000000400dc0947 */ /* 0x001fea0003800000 */
[----:B-----5:R-:W-:Y:S01]  /*6750*/  IMAD.IADD R0, R18, 0x1, R37 ;  /* 0x0000000112007824 */ /* 0x020fe200078e0225 */
[----:B----4-:R-:W-:Y:S02]  /*6760*/  SHF.R.U32.HI R14, RZ, 0x8, R20 ;  /* 0x00000008ff0e7819 */ /* 0x010fe40000011614 */
[----:B------:R-:W-:Y:S02]  /*6770*/  LOP3.LUT R3, R20, 0xff, RZ, 0xc0, !PT ;  /* 0x000000ff14037812 */ /* 0x000fe400078ec0ff */
[----:B------:R-:W0:Y:S01]  /*6780*/  LDS.128 R4, [R0+0xb000] ;  /* 0x00b0000000047984 */ /* 0x000e220000000c00 */
[----:B------:R-:W-:Y:S02]  /*6790*/  LOP3.LUT R14, R14, 0xff, RZ, 0xc0, !PT ;  /* 0x000000ff0e0e7812 */ /* 0x000fe400078ec0ff */
[----:B------:R-:W-:Y:S02]  /*67a0*/  SHF.R.U32.HI R24, RZ, 0x8, R21 ;  /* 0x00000008ff187819 */ /* 0x000fe40000011615 */
[----:B------:R-:W-:-:S02]  /*67b0*/  SHF.R.U32.HI R27, RZ, 0x8, R13 ;  /* 0x00000008ff1b7819 */ /* 0x000fc4000001160d */
[----:B------:R-:W-:Y:S02]  /*67c0*/  PRMT R3, R14, 0x7604, R3 ;  /* 0x000076040e037816 */ /* 0x000fe40000000003 */
[----:B------:R-:W-:Y:S02]  /*67d0*/  LOP3.LUT R15, R21, 0xff, RZ, 0xc0, !PT ;  /* 0x000000ff150f7812 */ /* 0x000fe400078ec0ff */
[----:B------:R-:W-:Y:S02]  /*67e0*/  LOP3.LUT R24, R24, 0xff, RZ, 0xc0, !PT ;  /* 0x000000ff18187812 */ /* 0x000fe400078ec0ff */
[----:B------:R-:W-:Y:S02]  /*67f0*/  SHF.R.U32.HI R30, RZ, 0x10, R21 ;  /* 0x00000010ff1e7819 */ /* 0x000fe40000011615 */
[----:B------:R-:W-:Y:S02]  /*6800*/  SHF.R.U32.HI R14, RZ, 0x8, R12 ;  /* 0x00000008ff0e7819 */ /* 0x000fe4000001160c */
[----:B------:R-:W-:-:S02]  /*6810*/  LOP3.LUT R26, R13, 0xff, RZ, 0xc0, !PT ;  /* 0x000000ff0d1a7812 */ /* 0x000fc400078ec0ff */
[----:B------:R-:W-:Y:S02]  /*6820*/  LOP3.LUT R27, R27, 0xff, RZ, 0xc0, !PT ;  /* 0x000000ff1b1b7812 */ /* 0x000fe400078ec0ff */
[----:B------:R-:W-:Y:S02]  /*6830*/  SHF.R.U32.HI R29, RZ, 0x10, R13 ;  /* 0x00000010ff1d7819 */ /* 0x000fe4000001160d */
[----:B------:R-:W-:Y:S02]  /*6840*/  PRMT R15, R24, 0x7604, R15 ;  /* 0x00007604180f7816 */ /* 0x000fe4000000000f */
[----:B------:R-:W-:Y:S01]  /*6850*/  LOP3.LUT R25, R14, 0xff, RZ, 0xc0, !PT ;  /* 0x000000ff0e197812 */ /* 0x000fe200078ec0ff */
[----:B------:R-:W-:Y:S01]  /*6860*/  IMAD.U32 R14, R30, 0x10000, RZ ;  /* 0x000100001e0e7824 */ /* 0x000fe200078e00ff */
[----:B------:R-:W-:Y:S02]  /*6870*/  LOP3.LUT R24, R12, 0xff, RZ, 0xc0, !PT ;  /* 0x000000ff0c187812 */ /* 0x000fe400078ec0ff */
[----:B------:R-:W-:-:S02]  /*6880*/  PRMT R26, R27, 0x7604, R26 ;  /* 0x000076041b1a7816 */ /* 0x000fc4000000001a */
[----:B------:R-:W-:Y:S02]  /*6890*/  SHF.L.U32 R29, R29, 0x10, RZ ;  /* 0x000000101d1d7819 */ /* 0x000fe400000006ff */
[----:B------:R-:W-:Y:S02]  /*68a0*/  PRMT R27, R25, 0x7604, R24 ;  /* 0x00007604191b7816 */ /* 0x000fe40000000018 */
[----:B------:R-:W-:Y:S02]  /*68b0*/  LOP3.LUT R25, R15, 0xff0000, R14, 0xf8, !PT ;  /* 0x00ff00000f197812 */ /* 0x000fe400078ef80e */
[----:B------:R-:W-:Y:S02]  /*68c0*/  LOP3.LUT R29, R26, 0xff0000, R29, 0xf8, !PT ;  /* 0x00ff00001a1d7812 */ /* 0x000fe400078ef81d */
[----:B------:R-:W-:Y:S02]  /*68d0*/  LOP3.LUT R25, R25, 0xff000000, R21, 0xf8, !PT ;  /* 0xff00000019197812 */ /* 0x000fe400078ef815 */
[----:B------:R-:W-:-:S02]  /*68e0*/  LOP3.LUT R29, R29, 0xff000000, R13, 0xf8, !PT ;  /* 0xff0000001d1d7812 */ /* 0x000fc400078ef80d */
[----:B------:R-:W-:Y:S02]  /*68f0*/  LOP3.LUT R15, R3, 0xff0000, R20, 0xf8, !PT ;  /* 0x00ff0000030f7812 */ /* 0x000fe400078ef814 */
        /* <DEDUP_REMOVED lines=71> */
[--C-:B------:R-:W-:Y:S02]  /*6d70*/  HADD2.F32 R3, -RZ, R7.reuse.H1_H1 ;  /* 0x30000007ff037230 */ /* 0x100fe40000004100 */
[C---:B------:R-:W-:Y:S01]  /*6d80*/  FMUL.FTZ R25, R4.reuse, R13 ;  /* 0x0000000d04197220 */ /* 0x040fe20000410000 */
        /* <DEDUP_REMOVED lines=19> */
.L_x_15919:
[----:B------:R-:W-:Y:S05]  /*6ec0*/  BSYNC B1 ;  /* 0x0000000000017941 */ /* 0x000fea0003800000 */
.L_x_15918:
[----:B------:R-:W-:Y:S05]  /*6ed0*/  @P1 BRA `(.L_x_15917) ;  /* 0x0000001c000c1947 */ /* 0x000fea0003800000 */
[----:B0-----:R-:W2:Y:S01]  /*6ee0*/  LDL R0, [R1+0x80] ;  /* 0x0000800001007983 */ /* 0x001ea20000100800 */
[----:B-----5:R-:W-:Y:S01]  /*6ef0*/  IMAD.IADD R3, R18, 0x1, R37 ;  /* 0x0000000112037824 */ /* 0x020fe200078e0225 */
[----:B------:R-:W-:Y:S02]  /*6f00*/  SHF.R.U32.HI R13, RZ, 0x8, R11 ;  /* 0x00000008ff0d7819 */ /* 0x000fe4000001160b */
[----:B------:R-:W-:Y:S02]  /*6f10*/  SHF.R.U32.HI R24, RZ, 0x8, R9 ;  /* 0x00000008ff187819 */ /* 0x000fe40000011609 */
[----:B------:R-:W-:Y:S02]  /*6f20*/  SHF.R.U32.HI R15, RZ, 0x8, R8 ;  /* 0x00000008ff0f7819 */ /* 0x000fe40000011608 */
[----:B----4-:R-:W-:Y:S02]  /*6f30*/  LOP3.LUT R14, R11, 0xff, RZ, 0xc0, !PT ;  /* 0x000000ff0b0e7812 */ /* 0x010fe400078ec0ff */
        /* <DEDUP_REMOVED lines=23> */
[--C-:B------:R-:W-:Y:S02]  /*70b0*/  HADD2.F32 R24, -RZ, R20.reuse.H1_H1 ;  /* 0x30000014ff187230 */ /* 0x100fe40000004100 */
[----:B------:R-:W-:Y:S01]  /*70c0*/  HADD2.F32 R20, -RZ, R20.H0_H0 ;  /* 0x20000014ff147230 */ /* 0x000fe20000004100 */
[----:B--2---:R-:W-:Y:S01]  /*70d0*/  LOP3.LUT P0, RZ, R0, 0x2, RZ, 0xc0, !PT ;  /* 0x0000000200ff7812 */ /* 0x004fe2000780c0ff */
        /* <DEDUP_REMOVED lines=20> */
[-C--:B------:R-:W-:Y:S02]  /*7220*/  F2FP.F16.E4M3.UNPACK_B R7, R5.reuse ;  /* 0x00000005ff07723e */ /* 0x080fe400020006ff */
        /* <DEDUP_REMOVED lines=75> */
.L_x_15911:
[----:B------:R-:W0:Y:S01]  /*76e0*/  LDC R9, c[0x0][0x448] ;  /* 0x00011200ff097b82 */ /* 0x000e220000000800 */
[----:B------:R-:W-:Y:S01]  /*76f0*/  ULDC.64 UR4, c[0x0][0x3f8] ;  /* 0x0000fe0000047ab9 */ /* 0x000fe20000000a00 */
[----:B------:R-:W-:Y:S01]  /*7700*/  MOV R7, R33 ;  /* 0x0000002100077202 */ /* 0x000fe20000000f00 */
        /* <DEDUP_REMOVED lines=26> */
[----:B------:R-:W2:Y:S04]  /*78b0*/  SHFL.IDX PT, R21, R21, RZ, 0x1e1f ;  /* 0x001e1fff15157589 */ /* 0x000ea800000e0000 */
[----:B------:R-:W3:Y:S04]  /*78c0*/  SHFL.IDX PT, R27, R27, RZ, 0x1e1f ;  /* 0x001e1fff1b1b7589 */ /* 0x000ee800000e0000 */
[----:B------:R0:W4:Y:S02]  /*78d0*/  SHFL.IDX PT, R14, R0, RZ, 0x1e1f ;  /* 0x001e1fff000e7589 */ /* 0x00012400000e0000 */
.L_x_16143:
[----:B0-----:R-:W5:Y:S01]  /*78e0*/  LDL R0, [R1+0x2c] ;  /* 0x00002c0001007983 */ /* 0x001f620000100800 */
[----:B------:R-:W0:Y:S03]  /*78f0*/  LDC R31, c[0x0][0x3f4] ;  /* 0x0000fd00ff1f7b82 */ /* 0x000e260000000800 */
[----:B------:R-:W2:Y:S01]  /*7900*/  LDL R5, [R1+0x64] ;  /* 0x0000640001057983 */ /* 0x000ea20000100800 */
[----:B------:R-:W-:Y:S01]  /*7910*/  BSSY B1, `(.L_x_15921) ;  /* 0x0000016000017945 */ /* 0x000fe20003800000 */
[----:B------:R-:W-:Y:S01]  /*7920*/  CS2R R6, SRZ ;  /* 0x0000000000067805 */ /* 0x000fe2000001ff00 */
[----:B-----5:R-:W-:Y:S01]  /*7930*/  IMAD R0, R0, R9, RZ ;  /* 0x0000000900007224 */ /* 0x020fe200078e02ff */
[----:B------:R-:W-:Y:S02]  /*7940*/  CS2R R8, SRZ ;  /* 0x0000000000087805 */ /* 0x000fe4000001ff00 */
[----:B--2---:R-:W-:-:S02]  /*7950*/  LEA.HI R4, R5, R5, RZ, 0x1 ;  /* 0x0000000505047211 */ /* 0x004fc400078f08ff */
[----:B------:R-:W-:Y:S02]  /*7960*/  ISETP.GE.AND P0, PT, R10, R0, PT ;  /* 0x000000000a00720c */ /* 0x000fe40003f06270 */
[----:B------:R-:W-:Y:S02]  /*7970*/  CS2R R10, SRZ ;  /* 0x00000000000a7805 */ /* 0x000fe4000001ff00 */
[----:B------:R-:W-:-:S05]  /*7980*/  LOP3.LUT R4, R4, 0xfffffffe, RZ, 0xc0, !PT ;  /* 0xfffffffe04047812 */ /* 0x000fca00078ec0ff */
[----:B------:R-:W-:Y:S01]  /*7990*/  IMAD.IADD R29, R5, 0x1, -R4 ;  /* 0x00000001051d7824 */ /* 0x000fe200078e0a04 */
[----:B------:R-:W-:-:S04]  /*79a0*/  CS2R R4, SRZ ;  /* 0x0000000000047805 */ /* 0x000fc8000001ff00 */
        /* <DEDUP_REMOVED lines=12> */
.L_x_15922:
[----:B------:R-:W-:Y:S05]  /*7a70*/  BSYNC B1 ;  /* 0x0000000000017941 */ /* 0x000fea0003800000 */
.L_x_15921:
[----:B-1----:R-:W1:Y:S01]  /*7a80*/  S2R R3, SR_TID.X ;  /* 0x0000000000037919 */ /* 0x002e620000002100 */
[----:B------:R-:W2:Y:S01]  /*7a90*/  SYNCS.PHASECHK.TRANS64.TRYWAIT P1, [R18+URZ+0x13200], R29 ;  /* 0x0132001d120075a7 */ /* 0x000ea2000802017f */
[----:B------:R-:W-:Y:S01]  /*7aa0*/  IMAD R25, R25, -0xc0, R0 ;  /* 0xffffff4019197824 */ /* 0x000fe200078e0200 */
[----:B------:R-:W-:Y:S01]  /*7ab0*/  ISETP.GE.AND P0, PT, R16, R31, PT ;  /* 0x0000001f1000720c */ /* 0x000fe20003f06270 */
[----:B------:R-:W-:Y:S03]  /*7ac0*/  BSSY B1, `(.L_x_15923) ;  /* 0x0000007000017945 */ /* 0x000fe60003800000 */
[----:B------:R-:W-:Y:S01]  /*7ad0*/  VIMNMX R25, R25, 0xc0, PT ;  /* 0x000000c019197848 */ /* 0x000fe20003fe0100 */
[----:B-1----:R-:W-:-:S05]  /*7ae0*/  VIADD R3, R3, 0xffffff80 ;  /* 0xffffff8003037836 */ /* 0x002fca0000000000 */
[----:B------:R-:W-:-:S04]  /*7af0*/  LEA.HI R3, R3, R3, RZ, 0x1 ;  /* 0x0000000303037211 */ /* 0x000fc800078f08ff */
[----:B------:R-:W-:-:S04]  /*7b00*/  SHF.R.S32.HI R3, RZ, 0x1, R3 ;  /* 0x00000001ff037819 */ /* 0x000fc80000011403 */
[----:B------:R-:W-:Y:S01]  /*7b10*/  ISETP.GE.OR P0, PT, R3, R25, P0 ;  /* 0x000000190300720c */ /* 0x000fe20000706670 */
[----:B--2---:R-:W-:-:S12]  /*7b20*/  @!P1 BRA `(.L_x_15924) ;  /* 0x0000017000fc9947 */ /* 0x004fd80003800000 */
.L_x_16144:
[----:B------:R-:W-:Y:S05]  /*7b30*/  BSYNC B1 ;  /* 0x0000000000017941 */ /* 0x000fea0003800000 */
.L_x_15923:
[----:B------:R-:W-:Y:S05]  /*7b40*/  @P0 BRA `(.L_x_15917) ;  /* 0x0000000c00f00947 */ /* 0x000fea0003800000 */
[----:B------:R-:W2:Y:S04]  /*7b50*/  LDL R39, [R1+0x40] ;  /* 0x0000400001277983 */ /* 0x000ea80000100800 */
[----:B------:R-:W2:Y:S04]  /*7b60*/  LDL R35, [R1+0x44] ;  /* 0x0000440001237983 */ /* 0x000ea80000100800 */
[----:B------:R-:W2:Y:S04]  /*7b70*/  LDL R37, [R1+0x48] ;  /* 0x0000480001257983 */ /* 0x000ea80000100800 */
[----:B------:R-:W2:Y:S01]  /*7b80*/  LDL R52, [R1+0x94] ;  /* 0x0000940001347983 */ /* 0x000ea20000100800 */
        /* <DEDUP_REMOVED lines=12> */
[----:B------:R-:W-:Y:S02]  /*7c50*/  SHF.R.U32.HI R21, RZ, 0x8, R4 ;  /* 0x00000008ff157819 */ /* 0x000fe40000011604 */
[----:B------:R-:W-:-:S02]  /*7c60*/  PRMT R32, R3, 0x7604, R12 ;  /* 0x0000760403207816 */ /* 0x000fc4000000000c */
[----:B------:R-:W-:Y:S02]  /*7c70*/  LOP3.LUT R24, R4, 0xff, RZ, 0xc0, !PT ;  /* 0x000000ff04187812 */ /* 0x000fe400078ec0ff */
[----:B------:R-:W-:Y:S02]  /*7c80*/  LOP3.LUT R21, R21, 0xff, RZ, 0xc0, !PT ;  /* 0x000000ff15157812 */ /* 0x000fe400078ec0ff */
[----:B------:R-:W-:Y:S02]  /*7c90*/  SHF.R.U32.HI R3, RZ, 0x8, R6 ;  /* 0x00000008ff037819 */ /* 0x000fe40000011606 */
[----:B------:R-:W-:Y:S02]  /*7ca0*/  PRMT R33, R21, 0x7604, R24 ;  /* 0x0000760415217816 */ /* 0x000fe40000000018 */
[----:B---3--:R-:W-:Y:S02]  /*7cb0*/  SHF.R.U32.HI R27, RZ, 0x8, R7 ;  /* 0x00000008ff1b7819 */ /* 0x008fe40000011607 */
[----:B------:R-:W-:-:S02]  /*7cc0*/  LOP3.LUT R25, R3, 0xff, RZ, 0xc0, !PT ;  /* 0x000000ff03197812 */ /* 0x000fc400078ec0ff */
[----:B----4-:R-:W-:Y:S02]  /*7cd0*/  SHF.R.U32.HI R14, RZ, 0x8, R11 ;  /* 0x00000008ff0e7819 */ /* 0x010fe4000001160b */
[----:B------:R-:W-:Y:S02]  /*7ce0*/  SHF.R.U32.HI R21, RZ, 0x8, R5 ;  /* 0x00000008ff157819 */ /* 0x000fe40000011605 */
[----:B------:R-:W-:Y:S02]  /*7cf0*/  LOP3.LUT R24, R5, 0xff, RZ, 0xc0, !PT ;  /* 0x000000ff05187812 */ /* 0x000fe400078ec0ff */
        /* <DEDUP_REMOVED lines=8> */
[----:B------:R-:W-:-:S02]  /*7d80*/  PRMT R34, R14, 0x7604, R15 ;  /* 0x000076040e227816 */ /* 0x000fc4000000000f */
[----:B-1----:R-:W-:Y:S02]  /*7d90*/  SHF.R.U32.HI R29, RZ, 0x10, R10 ;  /* 0x00000010ff1d7819 */ /* 0x002fe4000001160a */
[----:B------:R-:W-:Y:S02]  /*7da0*/  SHF.R.U32.HI R31, RZ, 0x10, R11 ;  /* 0x00000010ff1f7819 */ /* 0x000fe4000001160b */
[----:B------:R-:W-:Y:S02]  /*7db0*/  LOP3.LUT R29, R29, 0xff, RZ, 0xc0, !PT ;  /* 0x000000ff1d1d7812 */ /* 0x000fe400078ec0ff */
[----:B------:R-:W-:Y:S02]  /*7dc0*/  LOP3.LUT R31, R31, 0xff, RZ, 0xc0, !PT ;  /* 0x000000ff1f1f7812 */ /* 0x000fe400078ec0ff */
[----:B------:R-:W-:Y:S02]  /*7dd0*/  PRMT R29, R29, 0x7054, R32 ;  /* 0x000070541d1d7816 */ /* 0x000fe40000000020 */
[----:B------:R-:W-:-:S02]  /*7de0*/  SHF.R.U32.HI R32, RZ, 0x10, R6 ;  /* 0x00000010ff207819 */ /* 0x000fc40000011606 */
[----:B------:R-:W-:Y:S02]  /*7df0*/  PRMT R31, R31, 0x7054, R34 ;  /* 0x000070541f1f7816 */ /* 0x000fe40000000022 */
[----:B------:R-:W-:Y:S02]  /*7e00*/  LOP3.LUT R32, R32, 0xff, RZ, 0xc0, !PT ;  /* 0x000000ff20207812 */ /* 0x000fe400078ec0ff */
[----:B------:R-:W-:Y:S02]  /*7e10*/  SHF.R.U32.HI R34, RZ, 0x10, R7 ;  /* 0x00000010ff227819 */ /* 0x000fe40000011607 */
[----:B------:R-:W-:Y:S02]  /*7e20*/  PRMT R41, R32, 0x7054, R41 ;  /* 0x0000705420297816 */ /* 0x000fe40000000029 */
[----:B------:R-:W-:-:S04]  /*7e30*/  LOP3.LUT R34, R34, 0xff, RZ, 0xc0, !PT ;  /* 0x000000ff22227812 */ /* 0x000fc800078ec0ff */
[----:B------:R-:W-:-:S04]  /*7e40*/  PRMT R43, R34, 0x7054, R43 ;  /* 0x00007054222b7816 */ /* 0x000fc8000000002b */
[----:B------:R-:W-:Y:S02]  /*7e50*/  LOP3.LUT R43, R43, 0xff000000, R7, 0xf8, !PT ;  /* 0xff0000002b2b7812 */ /* 0x000fe400078ef807 */
[----:B--2---:R-:W-:-:S04]  /*7e60*/  LOP3.LUT R0, R39, 0x30, R0, 0xf8, !PT ;  /* 0x0000003027007812 */ /* 0x004fc800078ef800 */
[----:B------:R-:W-:Y:S02]  /*7e70*/  LOP3.LUT R3, R0, R35, RZ, 0x3c, !PT ;  /* 0x0000002300037212 */ /* 0x000fe400078e3cff */
[----:B------:R-:W-:Y:S02]  /*7e80*/  PRMT R35, R21, 0x7604, R24 ;  /* 0x0000760415237816 */ /* 0x000fe40000000018 */
[----:B------:R-:W-:Y:S02]  /*7e90*/  IADD3 R0, R18, R37, R3 ;  /* 0x0000002512007210 */ /* 0x000fe40007ffe003 */
[----:B------:R-:W-:Y:S01]  /*7ea0*/  SHF.R.U32.HI R21, RZ, 0x10, R9 ;  /* 0x00000010ff157819 */ /* 0x000fe20000011609 */
[----:B------:R-:W0:Y:S01]  /*7eb0*/  LDS.128 R12, [R52+0xb000] ;  /* 0x00b00000340c7984 */ /* 0x000e220000000c00 */
[----:B------:R-:W-:Y:S02]  /*7ec0*/  SHF.R.U32.HI R3, RZ, 0x10, R8 ;  /* 0x00000010ff037819 */ /* 0x000fe40000011608 */
[----:B------:R-:W-:Y:S01]  /*7ed0*/  LOP3.LUT R21, R21, 0xff, RZ, 0xc0, !PT ;  /* 0x000000ff15157812 */ /* 0x000fe200078ec0ff */
[----:B------:R-:W1:Y:S01]  /*7ee0*/  LDS.128 R24, [R0+0xb000] ;  /* 0x00b0000000187984 */ /* 0x000e620000000c00 */
[----:B------:R-:W-:-:S02]  /*7ef0*/  LOP3.LUT R3, R3, 0xff, RZ, 0xc0, !PT ;  /* 0x000000ff03037812 */ /* 0x000fc400078ec0ff */
[----:B------:R-:W-:Y:S02]  /*7f00*/  PRMT R21, R21, 0x7054, R30 ;  /* 0x0000705415157816 */ /* 0x000fe4000000001e */
[----:B------:R-:W-:Y:S02]  /*7f10*/  SHF.R.U32.HI R30, RZ, 0x10, R5 ;  /* 0x00000010ff1e7819 */ /* 0x000fe40000011605 */
[----:B------:R-:W-:Y:S02]  /*7f20*/  PRMT R3, R3, 0x7054, R20 ;  /* 0x0000705403037816 */ /* 0x000fe40000000014 */
[----:B------:R-:W-:Y:S02]  /*7f30*/  LOP3.LUT R30, R30, 0xff, RZ, 0xc0, !PT ;  /* 0x000000ff1e1e7812 */ /* 0x000fe400078ec0ff */
[----:B------:R-:W-:Y:S02]  /*7f40*/  SHF.R.U32.HI R20, RZ, 0x10, R4 ;  /* 0x00000010ff147819 */ /* 0x000fe40000011604 */
[----:B------:R-:W-:-:S02]  /*7f50*/  PRMT R39, R30, 0x7054, R35 ;  /* 0x000070541e277816 */ /* 0x000fc40000000023 */
[----:B------:R-:W-:Y:S02]  /*7f60*/  LOP3.LUT R20, R20, 0xff, RZ, 0xc0, !PT ;  /* 0x000000ff14147812 */ /* 0x000fe400078ec0ff */
[----:B------:R-:W-:Y:S02]  /*7f70*/  LOP3.LUT R39, R39, 0xff000000, R5, 0xf8, !PT ;  /* 0xff00000027277812 */ /* 0x000fe400078ef805 */
[----:B------:R-:W-:Y:S02]  /*7f80*/  PRMT R37, R20, 0x7054, R33 ;  /* 0x0000705414257816 */ /* 0x000fe40000000021 */
[----:B------:R-:W-:Y:S02]  /*7f90*/  LOP3.LUT R8, R3, 0xff000000, R8, 0xf8, !PT ;  /* 0xff00000003087812 */ /* 0x000fe400078ef808 */
[----:B------:R-:W-:Y:S02]  /*7fa0*/  LOP3.LUT R33, R21, 0xff000000, R9, 0xf8, !PT ;  /* 0xff00000015217812 */ /* 0x000fe400078ef809 */
[----:B------:R-:W-:-:S02]  /*7fb0*/  LOP3.LUT R35, R31, 0xff000000, R11, 0xf8, !PT ;  /* 0xff0000001f237812 */ /* 0x000fc400078ef80b */
[----:B------:R-:W-:Y:S02]  /*7fc0*/  LOP3.LUT R3, R29, 0xff000000, R10, 0xf8, !PT ;  /* 0xff0000001d037812 */ /* 0x000fe400078ef80a */
[-C--:B------:R-:W-:Y:S02]  /*7fd0*/  F2FP.F16.E4M3.UNPACK_B R38, R39.reuse ;  /* 0x00000027ff26723e */ /* 0x080fe400020006ff */
[----:B------:R-:W-:Y:S02]  /*7fe0*/  LOP3.LUT R20, R37, 0xff000000, R4, 0xf8, !PT ;  /* 0xff00000025147812 */ /* 0x000fe400078ef804 */
[----:B------:R-:W-:Y:S01]  /*7ff0*/  LOP3.LUT R4, R41, 0xff000000, R6, 0xf8, !PT ;  /* 0xff00000029047812 */ /* 0x000fe200078ef806 */
[--C-:B------:R-:W-:Y:S01]  /*8000*/  HADD2.F32 R40, -RZ, R38.reuse.H0_H0 ;  /* 0x20000026ff287230 */ /* 0x100fe20000004100 */
[----:B------:R-:W-:Y:S01]  /*8010*/  F2FP.F16.E4M3.UNPACK_B R39, R39.H1 ;  /* 0x00000027ff27723e */ /* 0x000fe200030006ff */
[----:B------:R-:W-:Y:S01]  /*8020*/  HADD2.F32 R38, -RZ, R38.H1_H1 ;  /* 0x30000026ff267230 */ /* 0x000fe20000004100 */
[----:B0-----:R-:W-:-:S02]  /*8030*/  F2FP.F16.E4M3.UNPACK_B R10, R13 ;  /* 0x0000000dff0a723e */ /* 0x001fc400020006ff */
[----:B------:R-:W-:Y:S02]  /*8040*/  F2FP.F16.E4M3.UNPACK_B R30, R13.H1 ;  /* 0x0000000dff1e723e */ /* 0x000fe400030006ff */
[----:B-1----:R-:W-:Y:S01]  /*8050*/  F2FP.F16.E4M3.UNPACK_B R11, R25 ;  /* 0x00000019ff0b723e */ /* 0x002fe200020006ff */
[--C-:B------:R-:W-:Y:S01]  /*8060*/  HADD2.F32 R9, -RZ, R10.reuse.H0_H0 ;  /* 0x2000000aff097230 */ /* 0x100fe20000004100 */
[-C--:B------:R-:W-:Y:S01]  /*8070*/  F2FP.F16.E4M3.UNPACK_B R13, R12.reuse ;  /* 0x0000000cff0d723e */ /* 0x080fe200020006ff */
[----:B------:R-:W-:Y:S01]  /*8080*/  HADD2.F32 R10, -RZ, R10.H1_H1 ;  /* 0x3000000aff0a7230 */ /* 0x000fe20000004100 */
[----:B------:R-:W-:Y:S01]  /*8090*/  F2FP.F16.E4M3.UNPACK_B R29, R12.H1 ;  /* 0x0000000cff1d723e */ /* 0x000fe200030006ff */
[--C-:B------:R-:W-:Y:S01]  /*80a0*/  HADD2.F32 R6, -RZ, R11.reuse.H0_H0 ;  /* 0x2000000bff067230 */ /* 0x100fe20000004100 */
[----:B------:R-:W-:Y:S01]  /*80b0*/  F2FP.F16.E4M3.UNPACK_B R12, R33 ;  /* 0x00000021ff0c723e */ /* 0x000fe200020006ff */
[----:B------:R-:W-:Y:S01]  /*80c0*/  HADD2.F32 R11, -RZ, R11.H1_H1 ;  /* 0x3000000bff0b7230 */ /* 0x000fe20000004100 */
[----:B------:R-:W-:-:S02]  /*80d0*/  F2FP.F16.E4M3.UNPACK_B R32, R15 ;  /* 0x0000000fff20723e */ /* 0x000fc400020006ff */
[----:B------:R-:W-:Y:S01]  /*80e0*/  F2FP.F16.E4M3.UNPACK_B R36, R15.H1 ;  /* 0x0000000fff24723e */ /* 0x000fe200030006ff */
[--C-:B------:R-:W-:Y:S01]  /*80f0*/  HADD2.F32 R15, -RZ, R12.reuse.H0_H0 ;  /* 0x2000000cff0f7230 */ /* 0x100fe20000004100 */
[----:B------:R-:W-:Y:S01]  /*8100*/  F2FP.F16.E4M3.UNPACK_B R21, R24 ;  /* 0x00000018ff15723e */ /* 0x000fe200020006ff */
[----:B------:R-:W-:Y:S01]  /*8110*/  FMUL.FTZ R41, R11, R38 ;  /* 0x000000260b297220 */ /* 0x000fe20000410000 */
[----:B------:R-:W-:Y:S01]  /*8120*/  F2FP.F16.E4M3.UNPACK_B R31, R24.H1 ;  /* 0x00000018ff1f723e */ /* 0x000fe200030006ff */
[C---:B------:R-:W-:Y:S01]  /*8130*/  FMUL.FTZ R24, R6.reuse, R40 ;  /* 0x0000002806187220 */ /* 0x040fe20000410000 */
[-C--:B------:R-:W-:Y:S02]  /*8140*/  F2FP.F16.E4M3.UNPACK_B R34, R27.reuse ;  /* 0x0000001bff22723e */ /* 0x080fe400020006ff */
[----:B------:R-:W-:Y:S01]  /*8150*/  F2FP.F16.E4M3.UNPACK_B R37, R27.H1 ;  /* 0x0000001bff25723e */ /* 0x000fe200030006ff */
[----:B------:R-:W-:Y:S01]  /*8160*/  FMUL.FTZ R27, R6, R15 ;  /* 0x0000000f061b7220 */ /* 0x000fe20000410000 */
[----:B------:R-:W-:Y:S01]  /*8170*/  F2FP.F16.E4M3.UNPACK_B R25, R25.H1 ;  /* 0x00000019ff19723e */ /* 0x000fe200030006ff */
[----:B------:R-:W-:Y:S01]  /*8180*/  FFMA.FTZ R6, R9, R15, -R24 ;  /* 0x0000000f09067223 */ /* 0x000fe20000010818 */
[----:B------:R-:W-:Y:S01]  /*8190*/  F2FP.F16.E4M3.UNPACK_B R33, R33.H1 ;  /* 0x00000021ff21723e */ /* 0x000fe200030006ff */
[----:B------:R-:W-:-:S02]  /*81a0*/  HADD2.F32 R24, -RZ, R12.H1_H1 ;  /* 0x3000000cff187230 */ /* 0x000fc40000004100 */
[----:B------:R-:W-:Y:S01]  /*81b0*/  FFMA.FTZ R9, R9, R40, R27 ;  /* 0x0000002809097223 */ /* 0x000fe2000001001b */
[----:B------:R-:W-:Y:S01]  /*81c0*/  HADD2.F32 R40, -RZ, R39.H0_H0 ;  /* 0x20000027ff287230 */ /* 0x000fe20000004100 */
[----:B------:R-:W-:Y:S01]  /*81d0*/  F2FP.F16.E4M3.UNPACK_B R7, R26 ;  /* 0x0000001aff07723e */ /* 0x000fe200020006ff */
        /* <DEDUP_REMOVED lines=8> */
[----:B------:R-:W-:Y:S01]  /*8260*/  F2FP.F16.E4M3.UNPACK_B R41, R43 ;  /* 0x0000002bff29723e */ /* 0x000fe200020006ff */
[C---:B------:R-:W-:Y:S01]  /*8270*/  FFMA.FTZ R12, R15.reuse, R27, -R42 ;  /* 0x0000001b0f0c7223 */ /* 0x040fe2000001082a */
[----:B------:R-:W-:Y:S01]  /*8280*/  F2FP.F16.E4M3.UNPACK_B R38, R35 ;  /* 0x00000023ff26723e */ /* 0x000fe200020006ff */
[----:B------:R-:W-:Y:S01]  /*8290*/  FFMA.FTZ R15, R15, R40, R47 ;  /* 0x000000280f0f7223 */ /* 0x000fe2000001002f */
[----:B------:R-:W-:Y:S01]  /*82a0*/  HADD2.F32 R40, -RZ, R39.H1_H1 ;  /* 0x30000027ff287230 */ /* 0x000fe20000004100 */
[----:B------:R-:W-:Y:S01]  /*82b0*/  F2FP.F16.E4M3.UNPACK_B R26, R26.H1 ;  /* 0x0000001aff1a723e */ /* 0x000fe200030006ff */
[----:B------:R-:W-:Y:S01]  /*82c0*/  HADD2.F32 R42, -RZ, R41.H0_H0 ;  /* 0x20000029ff2a7230 */ /* 0x000fe20000004100 */
[-C--:B------:R-:W-:Y:S01]  /*82d0*/  F2FP.F16.E4M3.UNPACK_B R5, R14.reuse ;  /* 0x0000000eff05723e */ /* 0x080fe200020006ff */
[----:B------:R-:W-:Y:S01]  /*82e0*/  HADD2.F32 R27, -RZ, R34.H0_H0 ;  /* 0x20000022ff1b7230 */ /* 0x000fe20000004100 */
[----:B------:R-:W-:Y:S01]  /*82f0*/  F2FP.F16.E4M3.UNPACK_B R14, R14.H1 ;  /* 0x0000000eff0e723e */ /* 0x000fe200030006ff */
[----:B------:R-:W-:-:S02]  /*8300*/  HADD2.F32 R39, -RZ, R38.H0_H0 ;  /* 0x20000026ff277230 */ /* 0x000fc40000004100 */
[----:B------:R-:W-:Y:S02]  /*8310*/  HADD2.F32 R24, -RZ, R32.H0_H0 ;  /* 0x20000020ff187230 */ /* 0x000fe40000004100 */
[C---:B------:R-:W-:Y:S01]  /*8320*/  FMUL.FTZ R49, R27.reuse, R42 ;  /* 0x0000002a1b317220 */ /* 0x040fe20000410000 */
[----:B------:R-:W-:Y:S02]  /*8330*/  HADD2.F32 R25, -RZ, R25.H1_H1 ;  /* 0x30000019ff197230 */ /* 0x000fe40000004100 */
[-C--:B------:R-:W-:Y:S01]  /*8340*/  FMUL.FTZ R51, R27, R39.reuse ;  /* 0x000000271b337220 */ /* 0x080fe20000410000 */
[----:B------:R-:W-:Y:S02]  /*8350*/  HADD2.F32 R33, -RZ, R33.H1_H1 ;  /* 0x30000021ff217230 */ /* 0x000fe40000004100 */
[C---:B------:R-:W-:Y:S01]  /*8360*/  FFMA.FTZ R27, R24.reuse, R39, -R49 ;  /* 0x00000027181b7223 */ /* 0x040fe20000010831 */
[----:B------:R-:W-:Y:S02]  /*8370*/  HADD2.F32 R30, -RZ, R30.H1_H1 ;  /* 0x3000001eff1e7230 */ /* 0x000fe40000004100 */
[C---:B------:R-:W-:Y:S01]  /*8380*/  FMUL.FTZ R45, R25.reuse, R40 ;  /* 0x00000028192d7220 */ /* 0x040fe20000410000 */
[----:B------:R-:W-:Y:S01]  /*8390*/  FFMA.FTZ R24, R24, R42, R51 ;  /* 0x0000002a18187223 */ /* 0x000fe20000010033 */
[----:B------:R-:W-:Y:S01]  /*83a0*/  HADD2.F32 R39, -RZ, R38.H1_H1 ;  /* 0x30000026ff277230 */ /* 0x000fe20000004100 */
[----:B------:R-:W-:Y:S01]  /*83b0*/  F2FP.F16.E4M3.UNPACK_B R42, R43.H1 ;  /* 0x0000002bff2a723e */ /* 0x000fe200030006ff */
[----:B------:R-:W-:Y:S01]  /*83c0*/  FMUL.FTZ R47, R25, R33 ;  /* 0x00000021192f7220 */ /* 0x000fe20000410000 */
[----:B------:R-:W-:Y:S01]  /*83d0*/  F2FP.F16.E4M3.UNPACK_B R38, R35.H1 ;  /* 0x00000023ff26723e */ /* 0x000fe200030006ff */
[----:B------:R-:W-:Y:S01]  /*83e0*/  FFMA.FTZ R25, R30, R33, -R45 ;  /* 0x000000211e197223 */ /* 0x000fe2000001082d */
[----:B------:R-:W-:-:S02]  /*83f0*/  HADD2.F32 R41, -RZ, R41.H1_H1 ;  /* 0x30000029ff297230 */ /* 0x000fc40000004100 */
[----:B------:R-:W-:Y:S01]  /*8400*/  FFMA.FTZ R30, R30, R40, R47 ;  /* 0x000000281e1e7223 */ /* 0x000fe2000001002f */
[----:B------:R-:W-:Y:S02]  /*8410*/  HADD2.F32 R34, -RZ, R34.H1_H1 ;  /* 0x30000022ff227230 */ /* 0x000fe40000004100 */
[----:B------:R-:W-:Y:S02]  /*8420*/  HADD2.F32 R33, -RZ, R32.H1_H1 ;  /* 0x30000020ff217230 */ /* 0x000fe40000004100 */
[----:B------:R-:W-:Y:S02]  /*8430*/  HADD2.F32 R43, -RZ, R42.H0_H0 ;  /* 0x2000002aff2b7230 */ /* 0x000fe40000004100 */
[C---:B------:R-:W-:Y:S01]  /*8440*/  FMUL.FTZ R44, R34.reuse, R41 ;  /* 0x00000029222c7220 */ /* 0x040fe20000410000 */
[----:B------:R-:W-:Y:S02]  /*8450*/  HADD2.F32 R32, -RZ, R37.H0_H0 ;  /* 0x20000025ff207230 */ /* 0x000fe40000004100 */
[----:B------:R-:W-:Y:S01]  /*8460*/  FMUL.FTZ R34, R34, R39 ;  /* 0x0000002722227220 */ /* 0x000fe20000410000 */
[----:B------:R-:W-:Y:S01]  /*8470*/  HADD2.F32 R40, -RZ, R38.H0_H0 ;  /* 0x20000026ff287230 */ /* 0x000fe20000004100 */
[----:B------:R-:W-:Y:S01]  /*8480*/  F2FP.SATFINITE.E4M3.F32.PACK_AB_MERGE_C R15, R30, R15, RZ ;  /* 0x0000000f1e0f723e */ /* 0x000fe200048070ff */
        /* <DEDUP_REMOVED lines=13> */
[----:B------:R-:W-:-:S02]  /*8560*/  HADD2.F32 R44, -RZ, R43.H0_H0 ;  /* 0x2000002bff2c7230 */ /* 0x000fc40000004100 */
[----:B------:R-:W-:Y:S02]  /*8570*/  HADD2.F32 R37, -RZ, R31.H0_H0 ;  /* 0x2000001fff257230 */ /* 0x000fe40000004100 */
        /* <DEDUP_REMOVED lines=11> */
[----:B------:R-:W-:Y:S02]  /*8630*/  HADD2.F32 R40, -RZ, R40.H1_H1 ;  /* 0x30000028ff287230 */ /* 0x000fe40000004100 */
[----:B------:R-:W-:Y:S01]  /*8640*/  FFMA.FTZ R47, R39, R44, R47 ;  /* 0x0000002c272f7223 */ /* 0x000fe2000001002f */
[----:B------:R-:W-:Y:S01]  /*8650*/  F2FP.F16.E4M3.UNPACK_B R41, R20 ;  /* 0x00000014ff29723e */ /* 0x000fe200020006ff */
[----:B------:R-:W-:Y:S01]  /*8660*/  HADD2.F32 R29, -RZ, R29.H1_H1 ;  /* 0x3000001dff1d7230 */ /* 0x000fe20000004100 */
[----:B------:R-:W-:Y:S01]  /*8670*/  F2FP.F16.E4M3.UNPACK_B R39, R8 ;  /* 0x00000008ff27723e */ /* 0x000fe200020006ff */
        /* <DEDUP_REMOVED lines=27> */
[--C-:B------:R-:W-:Y:S02]  /*8830*/  HADD2.F32 R13, -RZ, R8.reuse.H0_H0 ;  /* 0x20000008ff0d7230 */ /* 0x100fe40000004100 */
[----:B------:R-:W-:Y:S02]  /*8840*/  HADD2.F32 R21, -RZ, R8.H1_H1 ;  /* 0x30000008ff157230 */ /* 0x000fe40000004100 */
[C---:B------:R-:W-:Y:S01]  /*8850*/  FMUL.FTZ R39, R20.reuse, R31 ;  /* 0x0000001f14277220 */ /* 0x040fe20000410000 */
[----:B------:R-:W-:Y:S02]  /*8860*/  HADD2.F32 R8, -RZ, R14.H0_H0 ;  /* 0x2000000eff087230 */ /* 0x000fe40000004100 */
[----:B------:R-:W-:Y:S01]  /*8870*/  FMUL.FTZ R49, R20, R13 ;  /* 0x0000000d14317220 */ /* 0x000fe20000410000 */
[----:B------:R-:W-:Y:S02]  /*8880*/  HADD2.F32 R29, -RZ, R29.H1_H1 ;  /* 0x3000001dff1d7230 */ /* 0x000fe40000004100 */
[----:B------:R-:W-:-:S02]  /*8890*/  HADD2.F32 R26, -RZ, R26.H1_H1 ;  /* 0x3000001aff1a7230 */ /* 0x000fc40000004100 */
[C---:B------:R-:W-:Y:S01]  /*88a0*/  FFMA.FTZ R39, R8.reuse, R13, -R39 ;  /* 0x0000000d08277223 */ /* 0x040fe20000010827 */
[----:B------:R-:W-:Y:S01]  /*88b0*/  HADD2.F32 R14, -RZ, R14.H1_H1 ;  /* 0x3000000eff0e7230 */ /* 0x000fe20000004100 */
[----:B------:R-:W-:Y:S01]  /*88c0*/  F2FP.F16.E4M3.UNPACK_B R13, R4 ;  /* 0x00000004ff0d723e */ /* 0x000fe200020006ff */
[----:B------:R-:W-:Y:S01]  /*88d0*/  FFMA.FTZ R49, R8, R31, R49 ;  /* 0x0000001f08317223 */ /* 0x000fe20000010031 */
[C---:B------:R-:W-:Y:S01]  /*88e0*/  FMUL.FTZ R51, R26.reuse, R29 ;  /* 0x0000001d1a337220 */ /* 0x040fe20000410000 */
[----:B------:R-:W-:Y:S01]  /*88f0*/  FMUL.FTZ R26, R26, R21 ;  /* 0x000000151a1a7220 */ /* 0x000fe20000410000 */
[----:B------:R-:W-:Y:S02]  /*8900*/  HADD2.F32 R8, -RZ, R3.H0_H0 ;  /* 0x20000003ff087230 */ /* 0x000fe40000004100 */
[----:B------:R-:W-:Y:S02]  /*8910*/  HADD2.F32 R20, -RZ, R13.H0_H0 ;  /* 0x2000000dff147230 */ /* 0x000fe40000004100 */
[----:B------:R-:W-:Y:S01]  /*8920*/  FFMA.FTZ R50, R14, R29, R26 ;  /* 0x0000001d0e327223 */ /* 0x000fe2000001001a */
[----:B------:R-:W-:-:S02]  /*8930*/  HADD2.F32 R4, -RZ, R7.H0_H0 ;  /* 0x20000007ff047230 */ /* 0x000fc40000004100 */
[----:B------:R-:W-:Y:S01]  /*8940*/  FFMA.FTZ R48, R14, R21, -R51 ;  /* 0x000000150e307223 */ /* 0x000fe20000010833 */
[----:B------:R-:W-:Y:S02]  /*8950*/  HADD2.F32 R26, -RZ, R13.H1_H1 ;  /* 0x3000000dff1a7230 */ /* 0x000fe40000004100 */
[----:B------:R-:W-:Y:S02]  /*8960*/  HADD2.F32 R7, -RZ, R7.H1_H1 ;  /* 0x30000007ff077230 */ /* 0x000fe40000004100 */
[C---:B------:R-:W-:Y:S01]  /*8970*/  FMUL.FTZ R46, R4.reuse, R20 ;  /* 0x00000014042e7220 */ /* 0x040fe20000410000 */
[----:B------:R-:W-:Y:S02]  /*8980*/  HADD2.F32 R14, -RZ, R3.H1_H1 ;  /* 0x30000003ff0e7230 */ /* 0x000fe40000004100 */
[----:B------:R-:W-:Y:S01]  /*8990*/  FMUL.FTZ R13, R4, R8 ;  /* 0x00000008040d7220 */ /* 0x000fe20000410000 */
[--C-:B------:R-:W-:Y:S02]  /*89a0*/  HADD2.F32 R3, -RZ, R5.reuse.H0_H0 ;  /* 0x20000005ff037230 */ /* 0x100fe40000004100 */
[----:B------:R-:W-:Y:S01]  /*89b0*/  FMUL.FTZ R4, R7, R26 ;  /* 0x0000001a07047220 */ /* 0x000fe20000410000 */
[----:B------:R-:W-:-:S02]  /*89c0*/  HADD2.F32 R5, -RZ, R5.H1_H1 ;  /* 0x30000005ff057230 */ /* 0x000fc40000004100 */
[----:B------:R-:W-:Y:S01]  /*89d0*/  FMUL.FTZ R7, R7, R14 ;  /* 0x0000000e07077220 */ /* 0x000fe20000410000 */
[----:B------:R-:W-:Y:S01]  /*89e0*/  F2FP.SATFINITE.E4M3.F32.PACK_AB_MERGE_C R39, R48, R39, RZ ;  /* 0x000000273027723e */ /* 0x000fe200048070ff */
        /* <DEDUP_REMOVED lines=18> */
.L_x_15917:
[----:B------:R-:W-:Y:S05]  /*8b10*/  BSYNC B0 ;  /* 0x0000000000007941 */ /* 0x000fea0003800000 */
.L_x_15910:
        /* <DEDUP_REMOVED lines=8> */
.L_x_15907:
[----:B------:R-:W-:-:S13]  /*8ba0*/  ISETP.NE.AND P0, PT, R157, 0x3, PT ;  /* 0x000000039d00780c */ /* 0x000fda0003f05270 */
[----:B------:R-:W-:Y:S05]  /*8bb0*/  @!P0 BRA `(.L_x_15925) ;  /* 0x0000000000048947 */ /* 0x000fea0003800000 */
[----:B------:R-:W-:Y:S01]  /*8bc0*/  BPT.TRAP 0x1 ;  /* 0x000000040000795c */ /* 0x000fe20000300000 */
.L_x_15925:
[----:B0-2---:R-:W-:Y:S01]  /*8bd0*/  IMAD R0, R22, 0x8, R18 ;  /* 0x0000000816007824 */ /* 0x005fe200078e0212 */
[----:B-----5:R-:W-:-:S04]  /*8be0*/  SHF.L.U32 R5, R156, 0x1f, RZ ;  /* 0x0000001f9c057819 */ /* 0x020fc800000006ff */
[----:B------:R0:W2:Y:S01]  /*8bf0*/  SYNCS.PHASECHK.TRANS64.TRYWAIT P1, [R0+URZ+0x13230], R5 ;  /* 0x01323005000075a7 */ /* 0x0000a2000802017f */
[----:B------:R-:W-:Y:S05]  /*8c00*/  @!P0 BRA `(.L_x_15926) ;  /* 0x0000000000048947 */ /* 0x000fea0003800000 */
[----:B------:R-:W-:Y:S01]  /*8c10*/  BPT.TRAP 0x1 ;  /* 0x000000040000795c */ /* 0x000fe20000300000 */
.L_x_15926:
[----:B-1----:R-:W-:-:S05]  /*8c20*/  VIADD R3, R18, 0xe000 ;  /* 0x0000e00012037836 */ /* 0x002fca0000000000 */
[----:B------:R-:W-:-:S04]  /*8c30*/  SHF.R.U32.HI R3, RZ, 0x4, R3 ;  /* 0x00000004ff037819 */ /* 0x000fc80000011603 */
[----:B------:R-:W-:-:S04]  /*8c40*/  LOP3.LUT R3, R3, 0x3fff, RZ, 0xc0, !PT ;  /* 0x00003fff03037812 */ /* 0x000fc800078ec0ff */
[----:B---3--:R-:W-:-:S05]  /*8c50*/  LOP3.LUT R4, R3, 0x10000, RZ, 0xfc, !PT ;  /* 0x0001000003047812 */ /* 0x008fca00078efcff */
[----:B------:R1:W-:Y:S01]  /*8c60*/  STL [R1+0x28], R4 ;  /* 0x0000280401007387 */ /* 0x0003e20000100800 */
[----:B------:R-:W-:Y:S01]  /*8c70*/  IMAD R10, R22, 0x280, R4 ;  /* 0x00000280160a7824 */ /* 0x000fe200078e0204 */
[----:B--2---:R-:W-:Y:S06]  /*8c80*/  @P1 BRA `(.L_x_15927) ;  /* 0x0000000000081947 */ /* 0x004fec0003800000 */
[----:B------:R-:W2:Y:S02]  /*8c90*/  SYNCS.PHASECHK.TRANS64.TRYWAIT P1, [R0+URZ+0x13230], R5 ;  /* 0x01323005000075a7 */ /* 0x000ea4000802017f */
[----:B--2---:R-:W-:Y:S05]  /*8ca0*/  @!P1 BRA `(.L_x_15928) ;  /* 0x0000016000b09947 */ /* 0x004fea0003800000 */
.L_x_15927:
[----:B-1----:R-:W-:Y:S01]  /*8cb0*/  IADD3 R4, R10, 0x80, RZ ;  /* 0x000000800a047810 */ /* 0x002fe20007ffe0ff */
[----:B------:R-:W-:Y:S05]  /*8cc0*/  WARPSYNC.ALL ;  /* 0x0000000000007948 */ /* 0x000fea0003800000 */
[----:B------:R-:W-:Y:S01]  /*8cd0*/  IMAD.MOV.U32 R11, RZ, RZ, -0x7fffffe0 ;  /* 0x80000020ff0b7424 */ /* 0x000fe200078e00ff */
[----:B------:R-:W-:Y:S01]  /*8ce0*/  R2UR UR10, R4 ;  /* 0x00000000040a72ca */ /* 0x000fe200000e0000 */
[----:B0-2---:R-:W-:Y:S01]  /*8cf0*/  IMAD.MOV.U32 R5, RZ, RZ, -0x7fffffe0 ;  /* 0x80000020ff057424 */ /* 0x005fe200078e00ff */
[----:B------:R-:W-:Y:S01]  /*8d00*/  LOP3.LUT R4, R28, 0x10000, RZ, 0xfc, !PT ;  /* 0x000100001c047812 */ /* 0x000fe200078efcff */
[----:B------:R-:W-:Y:S01]  /*8d10*/  WARPGROUP.ARRIVE ;  /* 0x00000000000079c5 */ /* 0x000fe20000000000 */
[C---:B------:R-:W-:Y:S01]  /*8d20*/  R2UR UR6, R10.reuse ;  /* 0x000000000a0672ca */ /* 0x040fe200000e0000 */
[----:B------:R-:W-:Y:S01]  /*8d30*/  VIADD R6, R10, 0x100 ;  /* 0x000001000a067836 */ /* 0x000fe20000000000 */
[----:B------:R-:W-:Y:S01]  /*8d40*/  R2UR UR7, R11 ;  /* 0x000000000b0772ca */ /* 0x000fe200000e0000 */
[----:B------:R-:W-:Y:S01]  /*8d50*/  IMAD.MOV.U32 R7, RZ, RZ, -0x7fffffe0 ;  /* 0x80000020ff077424 */ /* 0x000fe200078e00ff */
[----:B------:R-:W-:Y:S01]  /*8d60*/  R2UR UR4, R4 ;  /* 0x00000000040472ca */ /* 0x000fe200000e0000 */
[C---:B------:R-:W-:Y:S01]  /*8d70*/  VIADD R8, R10.reuse, 0x180 ;  /* 0x000001800a087836 */ /* 0x040fe20000000000 */
[C---:B------:R-:W-:Y:S01]  /*8d80*/  R2UR UR5, R5.reuse ;  /* 0x00000000050572ca */ /* 0x040fe200000e0000 */
[----:B------:R-:W-:Y:S01]  /*8d90*/  IMAD.MOV.U32 R9, RZ, RZ, -0x7fffffe0 ;  /* 0x80000020ff097424 */ /* 0x000fe200078e00ff */
[C---:B------:R-:W-:Y:S01]  /*8da0*/  R2UR UR11, R5.reuse ;  /* 0x00000000050b72ca */ /* 0x040fe200000e0000 */
[----:B------:R-:W-:Y:S01]  /*8db0*/  VIADD R12, R10, 0x200 ;  /* 0x000002000a0c7836 */ /* 0x000fe20000000000 */
[----:B------:R-:W-:Y:S01]  /*8dc0*/  R2UR UR8, R4 ;  /* 0x00000000040872ca */ /* 0x000fe200000e0000 */
[----:B------:R-:W-:Y:S01]  /*8dd0*/  IMAD.MOV.U32 R11, RZ, RZ, -0x7fffffe0 ;  /* 0x80000020ff0b7424 */ /* 0x000fe200078e00ff */
[----:B------:R-:W-:-:S02]  /*8de0*/  R2UR UR9, R5 ;  /* 0x00000000050972ca */ /* 0x000fc400000e0000 */
        /* <DEDUP_REMOVED lines=9> */
[----:B------:R-:W-:Y:S01]  /*8e80*/  R2UR UR19, R9 ;  /* 0x00000000091372ca */ /* 0x000fe200000e0000 */
[----:B------:R-:W-:Y:S01]  /*8e90*/  IMAD.MOV.U32 R9, RZ, RZ, -0x7fffffe0 ;  /* 0x80000020ff097424 */ /* 0x000fe200078e00ff */
[----:B------:R-:W-:-:S02]  /*8ea0*/  R2UR UR16, R4 ;  /* 0x00000000041072ca */ /* 0x000fc400000e0000 */
[----:B------:R-:W-:Y:S02]  /*8eb0*/  R2UR UR17, R5 ;  /* 0x00000000051172ca */ /* 0x000fe400000e0000 */
[----:B------:R-:W-:Y:S02]  /*8ec0*/  MOV R13, 0x80000020 ;  /* 0x80000020000d7802 */ /* 0x000fe40000000f00 */
[----:B------:R-:W-:Y:S02]  /*8ed0*/  R2UR UR22, R12 ;  /* 0x000000000c1672ca */ /* 0x000fe400000e0000 */
[----:B------:R-:W-:Y:S02]  /*8ee0*/  R2UR UR23, R13 ;  /* 0x000000000d1772ca */ /* 0x000fe400000e0000 */
[----:B------:R-:W-:Y:S02]  /*8ef0*/  R2UR UR20, R4 ;  /* 0x00000000041472ca */ /* 0x000fe400000e0000 */
[----:B------:R-:W-:-:S02]  /*8f00*/  R2UR UR21, R5 ;  /* 0x00000000051572ca */ /* 0x000fc400000e0000 */
[----:B------:R-:W-:Y:S01]  /*8f10*/  R2UR UR6, R6 ;  /* 0x00000000060672ca */ /* 0x000fe200000e0000 */
[----:B------:R-:W-:Y:S01]  /*8f20*/  VIADD R6, R10, 0x102 ;  /* 0x000001020a067836 */ /* 0x000fe20000000000 */
[----:B------:R-:W-:Y:S02]  /*8f30*/  R2UR UR7, R7 ;  /* 0x00000000070772ca */ /* 0x000fe400000e0000 */
[----:B------:R-:W-:Y:S01]  /*8f40*/  MOV R7, 0x80000020 ;  /* 0x8000002000077802 */ /* 0x000fe20000000f00 */
        /* <DEDUP_REMOVED lines=53> */
.L_x_15929:
        /* <DEDUP_REMOVED lines=12> */
[----:B------:R-:W5:Y:S01]  /*9360*/  LDL R102, [R1+0x34] ;  /* 0x0000340001667983 */ /* 0x000f620000100800 */
[C---:B------:R-:W-:Y:S01]  /*9370*/  FMUL.FTZ R76, R2.reuse, R77 ;  /* 0x0000004d024c7220 */ /* 0x040fe20000410000 */
[C---:B------:R-:W-:Y:S01]  /*9380*/  FMUL.FTZ R77, R2.reuse, R78 ;  /* 0x0000004e024d7220 */ /* 0x040fe20000410000 */
        /* <DEDUP_REMOVED lines=12> */
[C---:B------:R-:W-:Y:S01]  /*9450*/  FMUL.FTZ R61, R2.reuse, R62 ;  /* 0x0000003e023d7220 */ /* 0x040fe20000410000 */
[C---:B----4-:R-:W-:Y:S01]  /*9460*/  FMUL.FTZ R14, R2.reuse, R94 ;  /* 0x0000005e020e7220 */ /* 0x050fe20000410000 */
        /* <DEDUP_REMOVED lines=9> */
[----:B------:R-:W0:Y:S01]  /*9500*/  @P6 LDC R95, c[0x0][0x44c] ;  /* 0x00011300ff5f6b82 */ /* 0x000e220000000800 */
[----:B------:R-:W-:Y:S01]  /*9510*/  MUFU.TANH R20, R20 ;  /* 0x0000001400147308 */ /* 0x000fe20000002400 */
[C---:B------:R-:W-:Y:S01]  /*9520*/  FMUL.FTZ R63, R2.reuse, R63 ;  /* 0x0000003f023f7220 */ /* 0x040fe20000410000 */
[C---:B------:R-:W-:Y:S01]  /*9530*/  FMUL.FTZ R8, R2.reuse, R89 ;  /* 0x0000005902087220 */ /* 0x040fe20000410000 */
[C---:B------:R-:W-:Y:S01]  /*9540*/  FMUL.FTZ R71, R2.reuse, R71 ;  /* 0x0000004702477220 */ /* 0x040fe20000410000 */
[C---:B------:R-:W-:Y:S01]  /*9550*/  FMUL.FTZ R42, R2.reuse, R42 ;  /* 0x0000002a022a7220 */ /* 0x040fe20000410000 */
[C---:B------:R-:W-:Y:S01]  /*9560*/  FMUL.FTZ R50, R2.reuse, R50 ;  /* 0x0000003202327220 */ /* 0x040fe20000410000 */
[----:B------:R-:W-:Y:S01]  /*9570*/  ULDC UR4, c[0x0][0x988] ;  /* 0x0002620000047ab9 */ /* 0x000fe20000000800 */
        /* <DEDUP_REMOVED lines=13> */
[----:B------:R-:W-:Y:S01]  /*9650*/  ULDC UR36, c[0x0][0x988] ;  /* 0x0002620000247ab9 */ /* 0x000fe20000000800 */
[----:B------:R-:W-:Y:S01]  /*9660*/  ULDC UR37, c[0x0][0x988] ;  /* 0x0002620000257ab9 */ /* 0x000fe20000000800 */
[----:B--2---:R-:W-:Y:S01]  /*9670*/  LOP3.LUT R106, R106, 0xfffffffd, RZ, 0xc0, !PT ;  /* 0xfffffffd6a6a7812 */ /* 0x004fe200078ec0ff */
[C---:B------:R-:W-:Y:S01]  /*9680*/  FMUL.FTZ R62, R2.reuse, R64 ;  /* 0x00000040023e7220 */ /* 0x040fe20000410000 */
[----:B------:R-:W-:Y:S01]  /*9690*/  FMUL.FTZ R94, R2, R67 ;  /* 0x00000043025e7220 */ /* 0x000fe20000410000 */
[----:B------:R-:W2:Y:S01]  /*96a0*/  MUFU.TANH R9, R9 ;  /* 0x0000000900097308 */ /* 0x000ea20000002400 */
[----:B------:R-:W-:Y:S01]  /*96b0*/  @P6 LOP3.LUT R106, R106, 0x2, RZ, 0xfc, !PT ;  /* 0x000000026a6a6812 */ /* 0x000fe200078efcff */
[C---:B------:R-:W-:Y:S01]  /*96c0*/  FMUL.FTZ R90, R2.reuse, R99 ;  /* 0x00000063025a7220 */ /* 0x040fe20000410000 */
[C---:B------:R-:W-:Y:S01]  /*96d0*/  FMUL.FTZ R92, R2.reuse, R103 ;  /* 0x00000067025c7220 */ /* 0x040fe20000410000 */
[C---:B------:R-:W-:Y:S01]  /*96e0*/  FMUL.FTZ R88, R2.reuse, R100 ;  /* 0x0000006402587220 */ /* 0x040fe20000410000 */
[C---:B------:R-:W-:Y:S01]  /*96f0*/  FMUL.FTZ R89, R2.reuse, R101 ;  /* 0x0000006502597220 */ /* 0x040fe20000410000 */
[----:B------:R4:W-:Y:S01]  /*9700*/  STL [R1+0x24], R106 ;  /* 0x0000246a01007387 */ /* 0x0009e20000100800 */
[C---:B------:R-:W-:Y:S01]  /*9710*/  FMUL.FTZ R64, R2.reuse, R65 ;  /* 0x0000004102407220 */ /* 0x040fe20000410000 */
[C---:B------:R-:W-:Y:S01]  /*9720*/  FMUL.FTZ R67, R2.reuse, R69 ;  /* 0x0000004502437220 */ /* 0x040fe20000410000 */
[----:B------:R-:W2:Y:S08]  /*9730*/  MUFU.TANH R14, R14 ;  /* 0x0000000e000e7308 */ /* 0x000eb00000002400 */
[----:B------:R-:W2:Y:S01]  /*9740*/  MUFU.TANH R21, R21 ;  /* 0x0000001500157308 */ /* 0x000ea20000002400 */
[----:B----4-:R-:W4:Y:S01]  /*9750*/  LDL R106, [R1+0x2c] ;  /* 0x00002c00016a7983 */ /* 0x010f220000100800 */
[C---:B------:R-:W-:Y:S01]  /*9760*/  FMUL.FTZ R65, R2.reuse, R66 ;  /* 0x0000004202417220 */ /* 0x040fe20000410000 */
[----:B------:R-:W-:Y:S01]  /*9770*/  FMUL.FTZ R66, R2, R68 ;  /* 0x0000004402427220 */ /* 0x000fe20000410000 */
[----:B---3--:R-:W-:-:S04]  /*9780*/  IMAD.IADD R68, R105, 0x1, R108 ;  /* 0x0000000169447824 */ /* 0x008fc800078e026c */
[----:B------:R-:W3:Y:S01]  /*9790*/  MUFU.TANH R90, R90 ;  /* 0x0000005a005a7308 */ /* 0x000ee20000002400 */
[----:B0-----:R-:W-:-:S04]  /*97a0*/  @P6 IMAD.HI.U32 R69, R68, R95, RZ ;  /* 0x0000005f44456227 */ /* 0x001fc800078e00ff */
[----:B------:R-:W-:Y:S01]  /*97b0*/  FMUL.FTZ R100, R2, R47 ;  /* 0x0000002f02647220 */ /* 0x000fe20000410000 */
[----:B------:R-:W3:Y:S01]  /*97c0*/  LDL R110, [R1+0x14] ;  /* 0x00001400016e7983 */ /* 0x000ee20000100800 */
[----:B-1----:R-:W-:Y:S01]  /*97d0*/  @P6 SHF.R.U32.HI R68, RZ, R96, R69 ;  /* 0x00000060ff446219 */ /* 0x002fe20000011645 */
[----:B------:R-:W0:Y:S04]  /*97e0*/  MUFU.TANH R91, R91 ;  /* 0x0000005b005b7308 */ /* 0x000e280000002400 */
[----:B------:R-:W1:Y:S01]  /*97f0*/  SHFL.IDX PT, R97, R68, 0x1, 0x1c1f ;  /* 0x003c1f0044617f89 */ /* 0x000e6200000e0000 */
[----:B------:R-:W-:Y:S02]  /*9800*/  IMAD R95, R104, -0xa0, RZ ;  /* 0xffffff60685f7824 */ /* 0x000fe400078e02ff */
[C---:B------:R-:W-:Y:S01]  /*9810*/  FMUL.FTZ R69, R2.reuse, R70 ;  /* 0x0000004602457220 */ /* 0x040fe20000410000 */
[----:B------:R-:W-:Y:S01]  /*9820*/  FMUL.FTZ R70, R2, R41 ;  /* 0x0000002902467220 */ /* 0x000fe20000410000 */
[----:B-----5:R-:W-:Y:S01]  /*9830*/  IMAD R41, R104, -0xa0, R102 ;  /* 0xffffff6068297824 */ /* 0x020fe200078e0266 */
[----:B------:R-:W5:Y:S01]  /*9840*/  MUFU.TANH R92, R92 ;  /* 0x0000005c005c7308 */ /* 0x000f620000002400 */
[----:B------:R-:W-:-:S03]  /*9850*/  IADD3 R95, -R98, 0xa1, R95 ;  /* 0x000000a1625f7810 */ /* 0x000fc60007ffe15f */
[----:B------:R-:W-:Y:S01]  /*9860*/  IADD3 R41, -R98, 0xa0, R41 ;  /* 0x000000a062297810 */ /* 0x000fe20007ffe129 */
        /* <DEDUP_REMOVED lines=35> */
[----:B----4-:R-:W-:-:S07]  /*9aa0*/  IADD3 R96, -R106, R95, R102 ;  /* 0x0000005f6a607210 */ /* 0x010fce0007ffe166 */
[----:B------:R-:W-:Y:S01]  /*9ab0*/  MUFU.TANH R56, R56 ;  /* 0x0000003800387308 */ /* 0x000fe20000002400 */
[----:B-1----:R-:W-:-:S04]  /*9ac0*/  VIADDMNMX R95, R97, R96, R41, PT ;  /* 0x00000060615f7246 */ /* 0x002fc80003800129 */
[C---:B------:R-:W-:Y:S02]  /*9ad0*/  ISETP.GT.AND P1, PT, R95.reuse, RZ, PT ;  /* 0x000000ff5f00720c */ /* 0x040fe40003f24270 */
[C---:B------:R-:W-:Y:S01]  /*9ae0*/  ISETP.GT.AND P2, PT, R95.reuse, 0x1, PT ;  /* 0x000000015f00780c */ /* 0x040fe20003f44270 */
[----:B------:R-:W-:Y:S01]  /*9af0*/  MUFU.TANH R57, R57 ;  /* 0x0000003900397308 */ /* 0x000fe20000002400 */
[----:B------:R-:W-:Y:S02]  /*9b00*/  ISETP.GT.AND P3, PT, R95, 0x8, PT ;  /* 0x000000085f00780c */ /* 0x000fe40003f64270 */
[----:B--2---:R-:W-:Y:S02]  /*9b10*/  FSEL R9, R9, -INF , P1 ;  /* 0xff80000009097808 */ /* 0x004fe40000800000 */
[----:B------:R-:W-:Y:S01]  /*9b20*/  FSEL R11, R11, -INF , P2 ;  /* 0xff8000000b0b7808 */ /* 0x000fe20001000000 */
[----:B------:R-:W-:Y:S01]  /*9b30*/  FMUL.FTZ R97, R2, R43 ;  /* 0x0000002b02617220 */ /* 0x000fe20000410000 */
[----:B------:R-:W-:Y:S01]  /*9b40*/  ISETP.GT.AND P1, PT, R95, 0x9, PT ;  /* 0x000000095f00780c */ /* 0x000fe20003f24270 */
[----:B------:R-:W-:Y:S01]  /*9b50*/  MUFU.TANH R59, R59 ;  /* 0x0000003b003b7308 */ /* 0x000fe20000002400 */
[----:B------:R-:W-:-:S02]  /*9b60*/  FSEL R43, R14, -INF , P3 ;  /* 0xff8000000e2b7808 */ /* 0x000fc40001800000 */
[----:B------:R-:W-:Y:S02]  /*9b70*/  FMNMX.FTZ R14, R9, R11, !PT ;  /* 0x0000000b090e7209 */ /* 0x000fe40007810000 */
[----:B------:R-:W-:Y:S02]  /*9b80*/  FSEL R47, R20, -INF , P1 ;  /* 0xff800000142f7808 */ /* 0x000fe40000800000 */
[----:B------:R-:W-:Y:S01]  /*9b90*/  ISETP.GT.AND P2, PT, R95, 0x10, PT ;  /* 0x000000105f00780c */ /* 0x000fe20003f44270 */
[----:B------:R-:W-:Y:S01]  /*9ba0*/  MUFU.TANH R60, R60 ;  /* 0x0000003c003c7308 */ /* 0x000fe20000002400 */
[----:B------:R-:W-:Y:S02]  /*9bb0*/  FMNMX.FTZ R20, R43, R14, !PT ;  /* 0x0000000e2b147209 */ /* 0x000fe40007810000 */
[----:B------:R-:W-:Y:S02]  /*9bc0*/  ISETP.GT.AND P1, PT, R95, 0x11, PT ;  /* 0x000000115f00780c */ /* 0x000fe40003f24270 */
[----:B------:R-:W-:-:S02]  /*9bd0*/  FSEL R21, R21, -INF , P2 ;  /* 0xff80000015157808 */ /* 0x000fc40001000000 */
[----:B------:R-:W-:Y:S01]  /*9be0*/  FMNMX.FTZ R20, R47, R20, !PT ;  /* 0x000000142f147209 */ /* 0x000fe20007810000 */
[----:B------:R3:W1:Y:S01]  /*9bf0*/  MUFU.TANH R46, R97 ;  /* 0x00000061002e7308 */ /* 0x0006620000002400 */
[----:B------:R-:W-:Y:S02]  /*9c00*/  ISETP.GT.AND P2, PT, R95, 0x18, PT ;  /* 0x000000185f00780c */ /* 0x000fe40003f44270 */
[----:B---3--:R-:W-:Y:S02]  /*9c10*/  FSEL R97, R90, -INF , P1 ;  /* 0xff8000005a617808 */ /* 0x008fe40000800000 */
[----:B------:R-:W-:-:S03]  /*9c20*/  FMNMX.FTZ R90, R21, R20, !PT ;  /* 0x00000014155a7209 */ /* 0x000fc60007810000 */
[----:B------:R2:W3:Y:S01]  /*9c30*/  MUFU.TANH R14, R98 ;  /* 0x00000062000e7308 */ /* 0x0004e20000002400 */
[----:B------:R-:W-:Y:S02]  /*9c40*/  ISETP.GT.AND P1, PT, R95, 0x19, PT ;  /* 0x000000195f00780c */ /* 0x000fe40003f24270 */
[----:B0-----:R-:W-:Y:S02]  /*9c50*/  FSEL R91, R91, -INF , P2 ;  /* 0xff8000005b5b7808 */ /* 0x001fe40001000000 */
[----:B------:R-:W-:Y:S02]  /*9c60*/  ISETP.GT.AND P2, PT, R95, 0x20, PT ;  /* 0x000000205f00780c */ /* 0x000fe40003f44270 */
[----:B--2---:R-:W-:Y:S01]  /*9c70*/  FMNMX.FTZ R98, R97, R90, !PT ;  /* 0x0000005a61627209 */ /* 0x004fe20007810000 */
[----:B------:R-:W-:Y:S01]  /*9c80*/  FMUL.FTZ R90, R2, R51 ;  /* 0x00000033025a7220 */ /* 0x000fe20000410000 */
[----:B-----5:R-:W-:Y:S02]  /*9c90*/  FSEL R51, R92, -INF , P1 ;  /* 0xff8000005c337808 */ /* 0x020fe40000800000 */
[----:B------:R-:W-:-:S02]  /*9ca0*/  FMNMX.FTZ R98, R91, R98, !PT ;  /* 0x000000625b627209 */ /* 0x000fc40007810000 */
[----:B------:R-:W-:Y:S02]  /*9cb0*/  ISETP.GT.AND P1, PT, R95, 0x21, PT ;  /* 0x000000215f00780c */ /* 0x000fe40003f24270 */
[----:B------:R-:W-:Y:S02]  /*9cc0*/  FSEL R99, R74, -INF , P2 ;  /* 0xff8000004a637808 */ /* 0x000fe40001000000 */
[----:B------:R-:W-:Y:S02]  /*9cd0*/  FMNMX.FTZ R98, R51, R98, !PT ;  /* 0x0000006233627209 */ /* 0x000fe40007810000 */
[----:B------:R-:W-:Y:S02]  /*9ce0*/  ISETP.GT.AND P2, PT, R95, 0x28, PT ;  /* 0x000000285f00780c */ /* 0x000fe40003f44270 */
[----:B------:R-:W-:Y:S02]  /*9cf0*/  FSEL R93, R93, -INF , P1 ;  /* 0xff8000005d5d7808 */ /* 0x000fe40000800000 */
        /* <DEDUP_REMOVED lines=9> */
[----:B------:R-:W-:Y:S01]  /*9d90*/  FMNMX.FTZ R98, R79, R98, !PT ;  /* 0x000000624f627209 */ /* 0x000fe20007810000 */
[C---:B------:R-:W-:Y:S01]  /*9da0*/  FMUL.FTZ R74, R2.reuse, R54 ;  /* 0x00000036024a7220 */ /* 0x040fe20000410000 */
[----:B------:R-:W-:Y:S02]  /*9db0*/  ISETP.GT.AND P2, PT, R95, 0x38, PT ;  /* 0x000000385f00780c */ /* 0x000fe40003f44270 */
[----:B------:R-:W-:Y:S02]  /*9dc0*/  FSEL R83, R83, -INF , P1 ;  /* 0xff80000053537808 */ /* 0x000fe40000800000 */
[----:B------:R-:W-:Y:S01]  /*9dd0*/  FMNMX.FTZ R98, R81, R98, !PT ;  /* 0x0000006251627209 */ /* 0x000fe20007810000 */
[----:B------:R-:W-:Y:S01]  /*9de0*/  FMUL.FTZ R92, R2, R55 ;  /* 0x00000037025c7220 */ /* 0x000fe20000410000 */
[----:B------:R-:W-:Y:S01]  /*9df0*/  ISETP.GT.AND P1, PT, R95, 0x39, PT ;  /* 0x000000395f00780c */ /* 0x000fe20003f24270 */
[----:B------:R0:W-:Y:S01]  /*9e00*/  MUFU.TANH R55, R74 ;  /* 0x0000004a00377308 */ /* 0x0001e20000002400 */
[----:B------:R-:W-:-:S02]  /*9e10*/  FSEL R85, R85, -INF , P2 ;  /* 0xff80000055557808 */ /* 0x000fc40001000000 */
[----:B------:R-:W-:Y:S02]  /*9e20*/  ISETP.GT.AND P2, PT, R95, 0x40, PT ;  /* 0x000000405f00780c */ /* 0x000fe40003f44270 */
[----:B0-----:R-:W-:Y:S01]  /*9e30*/  FMNMX.FTZ R74, R83, R98, !PT ;  /* 0x00000062534a7209 */ /* 0x001fe20007810000 */
[----:B------:R-:W-:Y:S01]  /*9e40*/  FMUL.FTZ R98, R2, R27 ;  /* 0x0000001b02627220 */ /* 0x000fe20000410000 */
[----:B------:R-:W-:Y:S02]  /*9e50*/  FSEL R27, R86, -INF , P1 ;  /* 0xff800000561b7808 */ /* 0x000fe40000800000 */
[----:B------:R-:W-:Y:S02]  /*9e60*/  FMNMX.FTZ R86, R85, R74, !PT ;  /* 0x0000004a55567209 */ /* 0x000fe40007810000 */
[----:B------:R-:W-:Y:S02]  /*9e70*/  ISETP.GT.AND P1, PT, R95, 0x41, PT ;  /* 0x000000415f00780c */ /* 0x000fe40003f24270 */
[----:B------:R-:W-:-:S02]  /*9e80*/  FSEL R101, R58, -INF , P2 ;  /* 0xff8000003a657808 */ /* 0x000fc40001000000 */
[----:B------:R-:W-:Y:S01]  /*9e90*/  FMNMX.FTZ R86, R27, R86, !PT ;  /* 0x000000561b567209 */ /* 0x000fe20007810000 */
[----:B------:R0:W-:Y:S01]  /*9ea0*/  MUFU.TANH R54, R90 ;  /* 0x0000005a00367308 */ /* 0x0001e20000002400 */
[----:B------:R-:W-:Y:S02]  /*9eb0*/  ISETP.GT.AND P2, PT, R95, 0x48, PT ;  /* 0x000000485f00780c */ /* 0x000fe40003f44270 */
[----:B------:R-:W-:Y:S02]  /*9ec0*/  FSEL R87, R87, -INF , P1 ;  /* 0xff80000057577808 */ /* 0x000fe40000800000 */
[----:B------:R-:W-:Y:S01]  /*9ed0*/  FMNMX.FTZ R86, R101, R86, !PT ;  /* 0x0000005665567209 */ /* 0x000fe20007810000 */
[----:B0-----:R-:W-:Y:S01]  /*9ee0*/  FMUL.FTZ R90, R2, R26 ;  /* 0x0000001a025a7220 */ /* 0x001fe20000410000 */
[----:B------:R-:W-:Y:S02]  /*9ef0*/  ISETP.GT.AND P1, PT, R95, 0x49, PT ;  /* 0x000000495f00780c */ /* 0x000fe40003f24270 */
[----:B------:R-:W-:Y:S01]  /*9f00*/  FSEL R61, R61, -INF , P2 ;  /* 0xff8000003d3d7808 */ /* 0x000fe20001000000 */
[----:B------:R0:W-:Y:S01]  /*9f10*/  MUFU.TANH R74, R90 ;  /* 0x0000005a004a7308 */ /* 0x0001e20000002400 */
[----:B------:R-:W-:-:S02]  /*9f20*/  ISETP.GT.AND P2, PT, R95, 0x50, PT ;  /* 0x000000505f00780c */ /* 0x000fc40003f44270 */
[----:B------:R-:W-:Y:S02]  /*9f30*/  FSEL R63, R63, -INF , P1 ;  /* 0xff8000003f3f7808 */ /* 0x000fe40000800000 */
[----:B0-----:R-:W-:-:S03]  /*9f40*/  FMNMX.FTZ R90, R87, R86, !PT ;  /* 0x00000056575a7209 */ /* 0x001fc60007810000 */
[----:B------:R0:W-:Y:S01]  /*9f50*/  MUFU.TANH R26, R92 ;  /* 0x0000005c001a7308 */ /* 0x0001e20000002400 */
[----:B------:R-:W-:Y:S02]  /*9f60*/  FMNMX.FTZ R90, R61, R90, !PT ;  /* 0x0000005a3d5a7209 */ /* 0x000fe40007810000 */
[----:B------:R-:W-:Y:S02]  /*9f70*/  ISETP.GT.AND P1, PT, R95, 0x51, PT ;  /* 0x000000515f00780c */ /* 0x000fe40003f24270 */
[----:B------:R-:W-:Y:S02]  /*9f80*/  FSEL R65, R65, -INF , P2 ;  /* 0xff80000041417808 */ /* 0x000fe40001000000 */
[----:B0-----:R-:W-:Y:S01]  /*9f90*/  FMNMX.FTZ R92, R63, R90, !PT ;  /* 0x0000005a3f5c7209 */ /* 0x001fe20007810000 */
[----:B------:R-:W-:Y:S01]  /*9fa0*/  FMUL.FTZ R58, R2, R30 ;  /* 0x0000001e023a7220 */ /* 0x000fe20000410000 */
[----:B------:R-:W-:Y:S02]  /*9fb0*/  ISETP.GT.AND P2, PT, R95, 0x58, PT ;  /* 0x000000585f00780c */ /* 0x000fe40003f44270 */
[----:B------:R-:W-:-:S02]  /*9fc0*/  FSEL R103, R94, -INF , P1 ;  /* 0xff8000005e677808 */ /* 0x000fc40000800000 */
[----:B------:R-:W-:Y:S01]  /*9fd0*/  FMNMX.FTZ R92, R65, R92, !PT ;  /* 0x0000005c415c7209 */ /* 0x000fe20007810000 */
[----:B------:R-:W-:Y:S01]  /*9fe0*/  FMUL.FTZ R86, R2, R31 ;  /* 0x0000001f02567220 */ /* 0x000fe20000410000 */
[----:B------:R-:W-:Y:S01]  /*9ff0*/  ISETP.GT.AND P1, PT, R95, 0x59, PT ;  /* 0x000000595f00780c */ /* 0x000fe20003f24270 */
[----:B------:R0:W-:Y:S01]  /*a000*/  MUFU.TANH R31, R58 ;  /* 0x0000003a001f7308 */ /* 0x0001e20000002400 */
[----:B------:R-:W-:Y:S02]  /*a010*/  FSEL R69, R69, -INF , P2 ;  /* 0xff80000045457808 */ /* 0x000fe40001000000 */
[----:B------:R-:W-:Y:S02]  /*a020*/  ISETP.GT.AND P2, PT, R95, 0x60, PT ;  /* 0x000000605f00780c */ /* 0x000fe40003f44270 */
[----:B0-----:R-:W-:-:S03]  /*a030*/  FMNMX.FTZ R58, R103, R92, !PT ;  /* 0x0000005c673a7209 */ /* 0x001fc60007810000 */
[----:B------:R-:W0:Y:S01]  /*a040*/  MUFU.TANH R20, R100 ;  /* 0x0000006400147308 */ /* 0x000e220000002400 */
[----:B------:R-:W-:Y:S01]  /*a050*/  FMUL.FTZ R92, R2, R35 ;  /* 0x00000023025c7220 */ /* 0x000fe20000410000 */
[----:B------:R-:W-:Y:S02]  /*a060*/  FSEL R35, R71, -INF , P1 ;  /* 0xff80000047237808 */ /* 0x000fe40000800000 */
[----:B------:R-:W-:Y:S02]  /*a070*/  FMNMX.FTZ R94, R69, R58, !PT ;  /* 0x0000003a455e7209 */ /* 0x000fe40007810000 */
[----:B------:R-:W-:Y:S02]  /*a080*/  ISETP.GT.AND P1, PT, R95, 0x61, PT ;  /* 0x000000615f00780c */ /* 0x000fe40003f24270 */
[----:B------:R-:W-:Y:S02]  /*a090*/  FSEL R105, R42, -INF , P2 ;  /* 0xff8000002a697808 */ /* 0x000fe40001000000 */
[----:B------:R-:W-:-:S02]  /*a0a0*/  FMNMX.FTZ R94, R35, R94, !PT ;  /* 0x0000005e235e7209 */ /* 0x000fc40007810000 */
[----:B------:R-:W-:Y:S02]  /*a0b0*/  ISETP.GT.AND P2, PT, R95, 0x68, PT ;  /* 0x000000685f00780c */ /* 0x000fe40003f44270 */
[----:B-1----:R-:W-:Y:S02]  /*a0c0*/  FSEL R107, R46, -INF , P1 ;  /* 0xff8000002e6b7808 */ /* 0x002fe40000800000 */
[----:B------:R-:W-:Y:S02]  /*a0d0*/  FMNMX.FTZ R94, R105, R94, !PT ;  /* 0x0000005e695e7209 */ /* 0x000fe40007810000 */
[----:B------:R-:W-:Y:S02]  /*a0e0*/  ISETP.GT.AND P1, PT, R95, 0x69, PT ;  /* 0x000000695f00780c */ /* 0x000fe40003f24270 */
[----:B---3--:R-:W-:Y:S02]  /*a0f0*/  FSEL R109, R14, -INF , P2 ;  /* 0xff8000000e6d7808 */ /* 0x008fe40001000000 */
[----:B------:R-:W-:-:S02]  /*a100*/  FMNMX.FTZ R94, R107, R94, !PT ;  /* 0x0000005e6b5e7209 */ /* 0x000fc40007810000 */
[----:B------:R-:W-:Y:S02]  /*a110*/  ISETP.GT.AND P3, PT, R95, 0x70, PT ;  /* 0x000000705f00780c */ /* 0x000fe40003f64270 */
[----:B0-----:R-:W-:Y:S02]  /*a120*/  FSEL R111, R20, -INF , P1 ;  /* 0xff800000146f7808 */ /* 0x001fe40000800000 */
        /* <DEDUP_REMOVED lines=8> */
[----:B------:R-:W-:Y:S02]  /*a1b0*/  ISETP.GT.AND P5, PT, R95, 0x79, PT ;  /* 0x000000795f00780c */ /* 0x000fe40003fa4270 */
[----:B------:R-:W-:Y:S02]  /*a1c0*/  FSEL R55, R55, -INF , P1 ;  /* 0xff80000037377808 */ /* 0x000fe40000800000 */
[----:B------:R-:W-:Y:S01]  /*a1d0*/  FMNMX.FTZ R94, R115, R94, !PT ;  /* 0x0000005e735e7209 */ /* 0x000fe20007810000 */
[----:B------:R-:W-:Y:S01]  /*a1e0*/  FMUL.FTZ R90, R2, R34 ;  /* 0x00000022025a7220 */ /* 0x000fe20000410000 */
[----:B------:R-:W-:Y:S01]  /*a1f0*/  ISETP.GT.AND P4, PT, R95, 0x80, PT ;  /* 0x000000805f00780c */ /* 0x000fe20003f84270 */
[----:B------:R-:W1:Y:S01]  /*a200*/  MUFU.TANH R34, R86 ;  /* 0x0000005600227308 */ /* 0x000e620000002400 */
[----:B------:R-:W-:-:S02]  /*a210*/  FSEL R117, R26, -INF , P5 ;  /* 0xff8000001a757808 */ /* 0x000fc40002800000 */
[----:B------:R-:W-:Y:S01]  /*a220*/  FMNMX.FTZ R94, R55, R94, !PT ;  /* 0x0000005e375e7209 */ /* 0x000fe20007810000 */
[----:B------:R-:W-:Y:S01]  /*a230*/  FMUL.FTZ R42, R2, R38 ;  /* 0x00000026022a7220 */ /* 0x000fe20000410000 */
[----:B------:R-:W-:Y:S02]  /*a240*/  ISETP.GT.AND P3, PT, R95, 0x81, PT ;  /* 0x000000815f00780c */ /* 0x000fe40003f64270 */
[----:B------:R-:W-:Y:S01]  /*a250*/  FSEL R119, R74, -INF , P4 ;  /* 0xff8000004a777808 */ /* 0x000fe20002000000 */
[----:B------:R-:W2:Y:S01]  /*a260*/  MUFU.TANH R58, R90 ;  /* 0x0000005a003a7308 */ /* 0x000ea20000002400 */
[----:B------:R-:W-:Y:S01]  /*a270*/  FMNMX.FTZ R94, R117, R94, !PT ;  /* 0x0000005e755e7209 */ /* 0x000fe20007810000 */
[----:B------:R-:W-:Y:S01]  /*a280*/  FMUL.FTZ R26, R2, R39 ;  /* 0x00000027021a7220 */ /* 0x000fe20000410000 */
[----:B------:R-:W-:Y:S02]  /*a290*/  ISETP.GT.AND P2, PT, R95, 0x88, PT ;  /* 0x000000885f00780c */ /* 0x000fe40003f44270 */
[----:B0-----:R-:W-:-:S02]  /*a2a0*/  FSEL R121, R30, -INF , P3 ;  /* 0xff8000001e797808 */ /* 0x001fc40001800000 */
[----:B------:R-:W-:Y:S01]  /*a2b0*/  FMNMX.FTZ R94, R119, R94, !PT ;  /* 0x0000005e775e7209 */ /* 0x000fe20007810000 */
[----:B------:R-:W0:Y:S01]  /*a2c0*/  MUFU.TANH R38, R92 ;  /* 0x0000005c00267308 */ /* 0x000e220000002400 */
[----:B------:R-:W-:Y:S02]  /*a2d0*/  ISETP.GT.AND P1, PT, R95, 0x89, PT ;  /* 0x000000895f00780c */ /* 0x000fe40003f24270 */
[----:B------:R-:W-:Y:S02]  /*a2e0*/  FSEL R31, R31, -INF , P2 ;  /* 0xff8000001f1f7808 */ /* 0x000fe40001000000 */
[----:B------:R-:W-:-:S03]  /*a2f0*/  FMNMX.FTZ R94, R121, R94, !PT ;  /* 0x0000005e795e7209 */ /* 0x000fc60007810000 */
[----:B------:R-:W3:Y:S01]  /*a300*/  MUFU.TANH R42, R42 ;  /* 0x0000002a002a7308 */ /* 0x000ee20000002400 */
[----:B------:R-:W-:Y:S02]  /*a310*/  ISETP.GT.AND P5, PT, R95, 0x90, PT ;  /* 0x000000905f00780c */ /* 0x000fe40003fa4270 */
[----:B-1----:R-:W-:Y:S02]  /*a320*/  FSEL R39, R34, -INF , P1 ;  /* 0xff80000022277808 */ /* 0x002fe40000800000 */
[----:B------:R-:W-:-:S03]  /*a330*/  FMNMX.FTZ R94, R31, R94, !PT ;  /* 0x0000005e1f5e7209 */ /* 0x000fc60007810000 */
[----:B------:R-:W1:Y:S01]  /*a340*/  MUFU.TANH R26, R26 ;  /* 0x0000001a001a7308 */ /* 0x000e620000002400 */
[----:B------:R-:W-:Y:S02]  /*a350*/  ISETP.GT.AND P4, PT, R95, 0x91, PT ;  /* 0x000000915f00780c */ /* 0x000fe40003f84270 */
[----:B--2---:R-:W-:Y:S02]  /*a360*/  FSEL R123, R58, -INF , P5 ;  /* 0xff8000003a7b7808 */ /* 0x004fe40002800000 */
[----:B------:R-:W-:Y:S02]  /*a370*/  FMNMX.FTZ R94, R39, R94, !PT ;  /* 0x0000005e275e7209 */ /* 0x000fe40007810000 */
[C---:B------:R-:W-:Y:S02]  /*a380*/  ISETP.GT.AND P3, PT, R95.reuse, 0x98, PT ;  /* 0x000000985f00780c */ /* 0x040fe40003f64270 */
[----:B------:R-:W-:Y:S02]  /*a390*/  ISETP.GT.AND P2, PT, R95, 0x99, PT ;  /* 0x000000995f00780c */ /* 0x000fe40003f44270 */
[----:B0-----:R-:W-:-:S02]  /*a3a0*/  FSEL R95, R38, -INF , P4 ;  /* 0xff800000265f7808 */ /* 0x001fc40002000000 */
[----:B------:R-:W-:Y:S02]  /*a3b0*/  FMNMX.FTZ R94, R123, R94, !PT ;  /* 0x0000005e7b5e7209 */ /* 0x000fe40007810000 */
[----:B---3--:R-:W-:Y:S02]  /*a3c0*/  FSEL R125, R42, -INF , P3 ;  /* 0xff8000002a7d7808 */ /* 0x008fe40001800000 */
[----:B------:R-:W-:Y:S01]  /*a3d0*/  FMNMX.FTZ R94, R95, R94, !PT ;  /* 0x0000005e5f5e7209 */ /* 0x000fe20007810000 */
[----:B------:R-:W-:Y:S01]  /*a3e0*/  FMUL.FTZ R20, R2, R45 ;  /* 0x0000002d02147220 */ /* 0x000fe20000410000 */
[----:B-1----:R-:W-:Y:S02]  /*a3f0*/  FSEL R45, R26, -INF , P2 ;  /* 0xff8000001a2d7808 */ /* 0x002fe40001000000 */
        /* <DEDUP_REMOVED lines=8> */
[C---:B------:R-:W-:Y:S02]  /*a480*/  ISETP.GT.AND P3, PT, R41.reuse, RZ, PT ;  /* 0x000000ff2900720c */ /* 0x040fe40003f64270 */
[C---:B------:R-:W-:Y:S01]  /*a490*/  ISETP.GT.AND P2, PT, R41.reuse, 0x1, PT ;  /* 0x000000012900780c */ /* 0x040fe20003f44270 */
[----:B------:R-:W-:Y:S01]  /*a4a0*/  FMUL.FTZ R14, R2, R44 ;  /* 0x0000002c020e7220 */ /* 0x000fe20000410000 */
[----:B------:R-:W-:Y:S02]  /*a4b0*/  ISETP.GT.AND P5, PT, R41, 0x8, PT ;  /* 0x000000082900780c */ /* 0x000fe40003fa4270 */
[----:B0-----:R-:W-:Y:S01]  /*a4c0*/  FMNMX.FTZ R71, R42, R71, !PT ;  /* 0x000000472a477209 */ /* 0x001fe20007810000 */
[----:B------:R-:W-:-:S03]  /*a4d0*/  FMUL.FTZ R42, R2, R36 ;  /* 0x00000024022a7220 */ /* 0x000fc60000410000 */
[C---:B------:R-:W-:Y:S01]  /*a4e0*/  FSETP.NEU.FTZ.AND P1, PT, R71.reuse, -INF , PT ;  /* 0xff8000004700780b */ /* 0x040fe20003f3d000 */
[----:B------:R-:W-:-:S01]  /*a4f0*/  FFMA.FTZ R36, R71, R58, -8 ;  /* 0xc100000047247423 */ /* 0x000fc2000001003a */
[----:B------:R-:W-:-:S04]  /*a500*/  FSEL R3, R3, -INF , P3 ;  /* 0xff80000003037808 */ /* 0x000fc80001800000 */
[----:B------:R-:W-:Y:S02]  /*a510*/  FSEL R36, R36, RZ, P1 ;  /* 0x000000ff24247208 */ /* 0x000fe40000800000 */
[----:B------:R-:W-:-:S03]  /*a520*/  FSEL R8, R8, -INF , P2 ;  /* 0xff80000008087808 */ /* 0x000fc60001000000 */
[-CC-:B------:R-:W-:Y:S01]  /*a530*/  FFMA.FTZ R44, R11, R58.reuse, -R36.reuse ;  /* 0x0000003a0b2c7223 */ /* 0x180fe20000010824 */
[----:B------:R-:W-:-:S01]  /*a540*/  FFMA.FTZ R11, R43, R58, -R36 ;  /* 0x0000003a2b0b7223 */ /* 0x000fc20000010824 */
[----:B------:R-:W-:Y:S02]  /*a550*/  ISETP.GT.AND P4, PT, R41, 0x9, PT ;  /* 0x000000092900780c */ /* 0x000fe40003f84270 */
[----:B------:R-:W-:Y:S02]  /*a560*/  FSEL R43, R10, -INF , P5 ;  /* 0xff8000000a2b7808 */ /* 0x000fe40002800000 */
[----:B------:R-:W-:Y:S01]  /*a570*/  FMNMX.FTZ R50, R3, R8, !PT ;  /* 0x0000000803327209 */ /* 0x000fe20007810000 */
[----:B------:R-:W-:-:S01]  /*a580*/  FFMA.FTZ R46, R47, R58, -R36 ;  /* 0x0000003a2f2e7223 */ /* 0x000fc20000010824 */
        /* <DEDUP_REMOVED lines=8> */
[----:B------:R-:W-:Y:S01]  /*a610*/  FMNMX.FTZ R50, R13, R50, !PT ;  /* 0x000000320d327209 */ /* 0x000fe20007810000 */
[----:B------:R-:W-:Y:S01]  /*a620*/  FMUL.FTZ R30, R2, R49 ;  /* 0x00000031021e7220 */ /* 0x000fe20000410000 */
[--C-:B------:R-:W-:Y:S01]  /*a630*/  FFMA.FTZ R49, R51, R58, -R36.reuse ;  /* 0x0000003a33317223 */ /* 0x100fe20000010824 */
[----:B------:R-:W-:Y:S02]  /*a640*/  ISETP.GT.AND P5, PT, R41, 0x19, PT ;  /* 0x000000192900780c */ /* 0x000fe40003fa4270 */
[----:B------:R-:W-:Y:S02]  /*a650*/  FSEL R51, R88, -INF , P2 ;  /* 0xff80000058337808 */ /* 0x000fe40001000000 */
[----:B------:R-:W-:Y:S01]  /*a660*/  FMNMX.FTZ R50, R15, R50, !PT ;  /* 0x000000320f327209 */ /* 0x000fe20007810000 */
[----:B------:R-:W-:Y:S01]  /*a670*/  FFMA.FTZ R91, R91, R58, -R36 ;  /* 0x0000003a5b5b7223 */ /* 0x000fe20000010824 */
[----:B------:R-:W-:Y:S02]  /*a680*/  ISETP.GT.AND P4, PT, R41, 0x20, PT ;  /* 0x000000202900780c */ /* 0x000fe40003f84270 */
[----:B------:R-:W-:-:S02]  /*a690*/  FSEL R89, R89, -INF , P5 ;  /* 0xff80000059597808 */ /* 0x000fc40002800000 */
[----:B------:R-:W-:Y:S01]  /*a6a0*/  FMNMX.FTZ R50, R51, R50, !PT ;  /* 0x0000003233327209 */ /* 0x000fe20007810000 */
[----:B------:R0:W-:Y:S01]  /*a6b0*/  MUFU.EX2 R10, R91 ;  /* 0x0000005b000a7308 */ /* 0x0001e20000000800 */
[----:B------:R-:W-:Y:S02]  /*a6c0*/  ISETP.GT.AND P1, PT, R41, 0x21, PT ;  /* 0x000000212900780c */ /* 0x000fe40003f24270 */
[----:B------:R-:W-:Y:S01]  /*a6d0*/  FMNMX.FTZ R50, R89, R50, !PT ;  /* 0x0000003259327209 */ /* 0x000fe20007810000 */
[----:B------:R-:W-:Y:S01]  /*a6e0*/  FMUL.FTZ R34, R2, R52 ;  /* 0x0000003402227220 */ /* 0x000fe20000410000 */
[----:B------:R-:W-:Y:S02]  /*a6f0*/  ISETP.GT.AND P3, PT, R41, 0x28, PT ;  /* 0x000000282900780c */ /* 0x000fe40003f64270 */
[----:B0-----:R-:W-:Y:S02]  /*a700*/  FSEL R91, R72, -INF , P4 ;  /* 0xff800000485b7808 */ /* 0x001fe40002000000 */
[----:B------:R-:W-:-:S02]  /*a710*/  FSEL R73, R73, -INF , P1 ;  /* 0xff80000049497808 */ /* 0x000fc40000800000 */
[----:B------:R-:W-:Y:S02]  /*a720*/  FMNMX.FTZ R52, R91, R50, !PT ;  /* 0x000000325b347209 */ /* 0x000fe40007810000 */
[----:B------:R-:W-:Y:S02]  /*a730*/  ISETP.GT.AND P2, PT, R41, 0x29, PT ;  /* 0x000000292900780c */ /* 0x000fe40003f44270 */
[----:B------:R-:W-:Y:S02]  /*a740*/  FSEL R75, R75, -INF , P3 ;  /* 0xff8000004b4b7808 */ /* 0x000fe40001800000 */
[----:B------:R-:W-:Y:S01]  /*a750*/  FMNMX.FTZ R52, R73, R52, !PT ;  /* 0x0000003449347209 */ /* 0x000fe20007810000 */
[----:B------:R-:W-:-:S01]  /*a760*/  FFMA.FTZ R54, R77, R58, -R36 ;  /* 0x0000003a4d367223 */ /* 0x000fc20000010824 */
        /* <DEDUP_REMOVED lines=8> */
[----:B------:R-:W-:Y:S01]  /*a7f0*/  FMUL.FTZ R26, R2, R48 ;  /* 0x00000030021a7220 */ /* 0x000fe20000410000 */
[----:B------:R-:W-:-:S01]  /*a800*/  FFMA.FTZ R48, R97, R58, -R36 ;  /* 0x0000003a61307223 */ /* 0x000fc20000010824 */
[----:B------:R0:W-:Y:S01]  /*a810*/  MUFU.EX2 R50, R54 ;  /* 0x0000003600327308 */ /* 0x0001e20000000800 */
[----:B------:R-:W-:-:S02]  /*a820*/  ISETP.GT.AND P1, PT, R41, 0x38, PT ;  /* 0x000000382900780c */ /* 0x000fc40003f24270 */
[----:B------:R-:W-:Y:S01]  /*a830*/  FSEL R97, R80, -INF , P4 ;  /* 0xff80000050617808 */ /* 0x000fe20002000000 */
[----:B------:R-:W-:-:S01]  /*a840*/  FFMA.FTZ R68, R81, R58, -R36 ;  /* 0x0000003a51447223 */ /* 0x000fc20000010824 */
[----:B------:R-:W-:Y:S02]  /*a850*/  ISETP.GT.AND P3, PT, R41, 0x39, PT ;  /* 0x000000392900780c */ /* 0x000fe40003f64270 */
[----:B0-----:R-:W-:Y:S02]  /*a860*/  FMNMX.FTZ R54, R93, R52, !PT ;  /* 0x000000345d367209 */ /* 0x001fe40007810000 */
[----:B------:R-:W-:Y:S02]  /*a870*/  FSEL R81, R82, -INF , P1 ;  /* 0xff80000052517808 */ /* 0x000fe40000800000 */
[----:B------:R-:W-:Y:S01]  /*a880*/  FMNMX.FTZ R54, R97, R54, !PT ;  /* 0x0000003661367209 */ /* 0x000fe20007810000 */
[----:B------:R-:W-:Y:S01]  /*a890*/  FFMA.FTZ R12, R99, R58, -R36 ;  /* 0x0000003a630c7223 */ /* 0x000fe20000010824 */
[----:B------:R-:W-:-:S02]  /*a8a0*/  ISETP.GT.AND P2, PT, R41, 0x40, PT ;  /* 0x000000402900780c */ /* 0x000fc40003f44270 */
[----:B------:R-:W-:Y:S02]  /*a8b0*/  FSEL R99, R84, -INF , P3 ;  /* 0xff80000054637808 */ /* 0x000fe40001800000 */
[----:B------:R-:W-:Y:S01]  /*a8c0*/  FMNMX.FTZ R54, R81, R54, !PT ;  /* 0x0000003651367209 */ /* 0x000fe20007810000 */
[----:B------:R-:W0:Y:S01]  /*a8d0*/  MUFU.TANH R62, R62 ;  /* 0x0000003e003e7308 */ /* 0x000e220000002400 */
[----:B------:R-:W-:Y:S02]  /*a8e0*/  ISETP.GT.AND P5, PT, R41, 0x41, PT ;  /* 0x000000412900780c */ /* 0x000fe40003fa4270 */
[----:B------:R-:W-:Y:S02]  /*a8f0*/  FSEL R127, R56, -INF , P2 ;  /* 0xff800000387f7808 */ /* 0x000fe40001000000 */
[----:B------:R-:W-:Y:S02]  /*a900*/  FMNMX.FTZ R54, R99, R54, !PT ;  /* 0x0000003663367209 */ /* 0x000fe40007810000 */
[----:B------:R-:W-:Y:S01]  /*a910*/  ISETP.GT.AND P4, PT, R41, 0x48, PT ;  /* 0x000000482900780c */ /* 0x000fe20003f84270 */
[----:B------:R-:W1:Y:S01]  /*a920*/  MUFU.TANH R64, R64 ;  /* 0x0000004000407308 */ /* 0x000e620000002400 */
[----:B------:R-:W-:-:S02]  /*a930*/  FSEL R57, R57, -INF , P5 ;  /* 0xff80000039397808 */ /* 0x000fc40002800000 */
[----:B------:R-:W-:Y:S02]  /*a940*/  FMNMX.FTZ R56, R127, R54, !PT ;  /* 0x000000367f387209 */ /* 0x000fe40007810000 */
[----:B------:R-:W-:Y:S02]  /*a950*/  ISETP.GT.AND P1, PT, R41, 0x49, PT ;  /* 0x000000492900780c */ /* 0x000fe40003f24270 */
[----:B------:R-:W-:Y:S01]  /*a960*/  FSEL R59, R59, -INF , P4 ;  /* 0xff8000003b3b7808 */ /* 0x000fe20002000000 */
[----:B------:R-:W2:Y:S01]  /*a970*/  MUFU.TANH R66, R66 ;  /* 0x0000004200427308 */ /* 0x000ea20000002400 */
[----:B------:R-:W-:Y:S02]  /*a980*/  FMNMX.FTZ R56, R57, R56, !PT ;  /* 0x0000003839387209 */ /* 0x000fe40007810000 */
[----:B------:R-:W-:Y:S02]  /*a990*/  ISETP.GT.AND P3, PT, R41, 0x50, PT ;  /* 0x000000502900780c */ /* 0x000fe40003f64270 */
[----:B------:R-:W-:-:S03]  /*a9a0*/  FMNMX.FTZ R56, R59, R56, !PT ;  /* 0x000000383b387209 */ /* 0x000fc60007810000 */
[----:B------:R3:W-:Y:S01]  /*a9b0*/  MUFU.EX2 R52, R68 ;  /* 0x0000004400347308 */ /* 0x0007e20000000800 */
[----:B------:R-:W-:-:S01]  /*a9c0*/  FFMA.FTZ R129, R27, R58, -R36 ;  /* 0x0000003a1b817223 */ /* 0x000fc20000010824 */
[----:B------:R-:W-:-:S06]  /*a9d0*/  ISETP.GT.AND P2, PT, R41, 0x51, PT ;  /* 0x000000512900780c */ /* 0x000fcc0003f44270 */
[----:B------:R-:W4:Y:S01]  /*a9e0*/  MUFU.TANH R67, R67 ;  /* 0x0000004300437308 */ /* 0x000f220000002400 */
[----:B---3--:R-:W-:-:S01]  /*a9f0*/  FFMA.FTZ R68, R85, R58, -R36 ;  /* 0x0000003a55447223 */ /* 0x008fc20000010824 */
[----:B------:R-:W-:Y:S02]  /*aa00*/  FSEL R85, R60, -INF , P1 ;  /* 0xff8000003c557808 */ /* 0x000fe40000800000 */
[----:B0-----:R-:W-:Y:S02]  /*aa10*/  FSEL R27, R62, -INF , P3 ;  /* 0xff8000003e1b7808 */ /* 0x001fe40001800000 */
[----:B------:R-:W-:Y:S02]  /*aa20*/  FMNMX.FTZ R56, R85, R56, !PT ;  /* 0x0000003855387209 */ /* 0x000fe40007810000 */
[----:B------:R-:W0:Y:S01]  /*aa30*/  MUFU.TANH R40, R40 ;  /* 0x0000002800287308 */ /* 0x000e220000002400 */
[----:B------:R-:W-:Y:S02]  /*aa40*/  ISETP.GT.AND P5, PT, R41, 0x58, PT ;  /* 0x000000582900780c */ /* 0x000fe40003fa4270 */
[----:B-1----:R-:W-:-:S02]  /*aa50*/  FSEL R131, R64, -INF , P2 ;  /* 0xff80000040837808 */ /* 0x002fc40001000000 */
[----:B------:R-:W-:-:S03]  /*aa60*/  FMNMX.FTZ R60, R27, R56, !PT ;  /* 0x000000381b3c7209 */ /* 0x000fc60007810000 */
[----:B------:R-:W1:Y:S01]  /*aa70*/  MUFU.TANH R70, R70 ;  /* 0x0000004600467308 */ /* 0x000e620000002400 */
[----:B------:R-:W-:-:S01]  /*aa80*/  FFMA.FTZ R62, R101, R58, -R36 ;  /* 0x0000003a653e7223 */ /* 0x000fc20000010824 */
[----:B------:R-:W-:Y:S02]  /*aa90*/  ISETP.GT.AND P4, PT, R41, 0x59, PT ;  /* 0x000000592900780c */ /* 0x000fe40003f84270 */
[----:B--2---:R-:W-:Y:S02]  /*aaa0*/  FSEL R101, R66, -INF , P5 ;  /* 0xff80000042657808 */ /* 0x004fe40002800000 */
[----:B------:R-:W-:Y:S02]  /*aab0*/  FMNMX.FTZ R60, R131, R60, !PT ;  /* 0x0000003c833c7209 */ /* 0x000fe40007810000 */
[----:B------:R-:W2:Y:S01]  /*aac0*/  MUFU.TANH R14, R14 ;  /* 0x0000000e000e7308 */ /* 0x000ea20000002400 */
[----:B------:R-:W-:Y:S02]  /*aad0*/  ISETP.GT.AND P1, PT, R41, 0x60, PT ;  /* 0x000000602900780c */ /* 0x000fe40003f24270 */
[----:B----4-:R-:W-:-:S02]  /*aae0*/  FSEL R67, R67, -INF , P4 ;  /* 0xff80000043437808 */ /* 0x010fc40002000000 */
[----:B------:R-:W-:-:S03]  /*aaf0*/  FMNMX.FTZ R60, R101, R60, !PT ;  /* 0x0000003c653c7209 */ /* 0x000fc60007810000 */
[----:B------:R-:W3:Y:S01]  /*ab00*/  MUFU.TANH R20, R20 ;  /* 0x0000001400147308 */ /* 0x000ee20000002400 */
[----:B------:R-:W-:-:S01]  /*ab10*/  FFMA.FTZ R133, R87, R58, -R36 ;  /* 0x0000003a57857223 */ /* 0x000fc20000010824 */
[----:B------:R-:W-:Y:S02]  /*ab20*/  ISETP.GT.AND P3, PT, R41, 0x61, PT ;  /* 0x000000612900780c */ /* 0x000fe40003f64270 */
        /* <DEDUP_REMOVED lines=13> */
[----:B---3--:R-:W-:-:S02]  /*ac00*/  FSEL R137, R20, -INF , P5 ;  /* 0xff80000014897808 */ /* 0x008fc40002800000 */
        /* <DEDUP_REMOVED lines=38> */
[C---:B------:R-:W-:Y:S02]  /*ae70*/  ISETP.GT.AND P5, PT, R41.reuse, 0x91, PT ;  /* 0x000000912900780c */ /* 0x040fe40003fa4270 */
[C---:B------:R-:W-:Y:S02]  /*ae80*/  ISETP.GT.AND P4, PT, R41.reuse, 0x98, PT ;  /* 0x000000982900780c */ /* 0x040fe40003f84270 */
[----:B------:R-:W-:Y:S01]  /*ae90*/  ISETP.GT.AND P1, PT, R41, 0x99, PT ;  /* 0x000000992900780c */ /* 0x000fe20003f24270 */
[----:B------:R-:W-:Y:S01]  /*aea0*/  FFMA.FTZ R41, R35, R58, -R36 ;  /* 0x0000003a23297223 */ /* 0x000fe20000010824 */
[----:B0-----:R-:W-:Y:S02]  /*aeb0*/  FSEL R35, R32, -INF , P2 ;  /* 0xff80000020237808 */ /* 0x001fe40001000000 */
[----:B------:R-:W-:Y:S02]  /*aec0*/  FMNMX.FTZ R60, R29, R60, !PT ;  /* 0x0000003c1d3c7209 */ /* 0x000fe40007810000 */
[----:B-1----:R-:W-:-:S02]  /*aed0*/  FSEL R33, R33, -INF , P5 ;  /* 0xff80000021217808 */ /* 0x002fc40002800000 */
[----:B------:R-:W-:Y:S01]  /*aee0*/  FMNMX.FTZ R60, R35, R60, !PT ;  /* 0x0000003c233c7209 */ /* 0x000fe20007810000 */
[----:B------:R-:W-:-:S01]  /*aef0*/  FFMA.FTZ R28, R105, R58, -R36 ;  /* 0x0000003a691c7223 */ /* 0x000fc20000010824 */
[----:B--2---:R-:W-:Y:S02]  /*af00*/  FSEL R105, R42, -INF , P4 ;  /* 0xff8000002a697808 */ /* 0x004fe40002000000 */
[----:B------:R-:W-:Y:S02]  /*af10*/  FMNMX.FTZ R60, R33, R60, !PT ;  /* 0x0000003c213c7209 */ /* 0x000fe40007810000 */
[----:B---3--:R-:W-:Y:S02]  /*af20*/  FSEL R37, R37, -INF , P1 ;  /* 0xff80000025257808 */ /* 0x008fe40000800000 */
[----:B------:R-:W-:-:S04]  /*af30*/  FMNMX.FTZ R20, R105, R60, !PT ;  /* 0x0000003c69147209 */ /* 0x000fc80007810000 */
[----:B------:R-:W-:-:S05]  /*af40*/  FMNMX.FTZ R20, R37, R20, !PT ;  /* 0x0000001425147209 */ /* 0x000fca0007810000 */
[----:B------:R-:W0:Y:S01]  /*af50*/  SHFL.BFLY PT, R147, R20, 0x2, 0x1f ;  /* 0x0c401f0014937f89 */ /* 0x000e2200000e0000 */
[----:B------:R-:W-:-:S01]  /*af60*/  FFMA.FTZ R30, R109, R58, -R36 ;  /* 0x0000003a6d1e7223 */ /* 0x000fc20000010824 */
[-CC-:B------:R-:W-:Y:S01]  /*af70*/  FFMA.FTZ R109, R111, R58.reuse, -R36.reuse ;  /* 0x0000003a6f6d7223 */ /* 0x180fe20000010824 */
[----:B------:R-:W-:-:S01]  /*af80*/  FFMA.FTZ R111, R115, R58, -R36 ;  /* 0x0000003a736f7223 */ /* 0x000fc20000010824 */
[----:B0-----:R-:W-:-:S05]  /*af90*/  FMNMX.FTZ R42, R20, R147, !PT ;  /* 0x00000093142a7209 */ /* 0x001fca0007810000 */
[----:B------:R-:W0:Y:S01]  /*afa0*/  SHFL.BFLY PT, R115, R42, 0x1, 0x1f ;  /* 0x0c201f002a737f89 */ /* 0x000e2200000e0000 */
[----:B------:R-:W-:-:S01]  /*afb0*/  FFMA.FTZ R9, R9, R58, -R36 ;  /* 0x0000003a09097223 */ /* 0x000fc20000010824 */
[----:B------:R-:W-:Y:S01]  /*afc0*/  MUFU.EX2 R44, R44 ;  /* 0x0000002c002c7308 */ /* 0x000fe20000000800 */
        /* <DEDUP_REMOVED lines=10> */
[----:B------:R-:W-:Y:S01]  /*b070*/  MUFU.EX2 R3, R3 ;  /* 0x0000000300037308 */ /* 0x000fe20000000800 */
[----:B------:R-:W-:-:S07]  /*b080*/  FFMA.FTZ R13, R13, R58, -R60 ;  /* 0x0000003a0d0d7223 */ /* 0x000fce000001083c */
[----:B------:R-:W1:Y:S01]  /*b090*/  MUFU.EX2 R8, R8 ;  /* 0x0000000800087308 */ /* 0x000e620000000800 */
[----:B------:R-:W-:-:S07]  /*b0a0*/  FFMA.FTZ R66, R15, R58, -R60 ;  /* 0x0000003a0f427223 */ /* 0x000fce000001083c */
[----:B------:R-:W2:Y:S08]  /*b0b0*/  MUFU.EX2 R11, R11 ;  /* 0x0000000b000b7308 */ /* 0x000eb00000000800 */
[----:B------:R-:W3:Y:S01]  /*b0c0*/  MUFU.EX2 R43, R43 ;  /* 0x0000002b002b7308 */ /* 0x000ee20000000800 */
[----:B------:R-:W-:-:S07]  /*b0d0*/  FFMA.FTZ R15, R51, R58, -R60 ;  /* 0x0000003a330f7223 */ /* 0x000fce000001083c */
[----:B------:R-:W4:Y:S08]  /*b0e0*/  MUFU.EX2 R46, R46 ;  /* 0x0000002e002e7308 */ /* 0x000f300000000800 */
[----:B------:R-:W5:Y:S01]  /*b0f0*/  MUFU.EX2 R64, R64 ;  /* 0x0000004000407308 */ /* 0x000f620000000800 */
[----:B0-----:R-:W-:-:S01]  /*b100*/  FADD.FTZ R86, R9, R44 ;  /* 0x0000002c09567221 */ /* 0x001fc20000010000 */
[----:B-1----:R-:W-:-:S06]  /*b110*/  FADD.FTZ R84, R3, R8 ;  /* 0x0000000803547221 */ /* 0x002fcc0000010000 */
[----:B------:R-:W0:Y:S01]  /*b120*/  MUFU.EX2 R21, R21 ;  /* 0x0000001500157308 */ /* 0x000e220000000800 */
[----:B------:R-:W-:-:S07]  /*b130*/  FFMA.FTZ R51, R75, R58, -R60 ;  /* 0x0000003a4b337223 */ /* 0x000fce000001083c */
[----:B------:R-:W1:Y:S01]  /*b140*/  MUFU.EX2 R13, R13 ;  /* 0x0000000d000d7308 */ /* 0x000e620000000800 */
[----:B------:R-:W-:-:S01]  /*b150*/  FFMA.FTZ R75, R81, R58, -R60 ;  /* 0x0000003a514b7223 */ /* 0x000fc2000001083c */
[----:B------:R-:W-:Y:S01]  /*b160*/  FFMA.FTZ R82, R67, R58, -R60 ;  /* 0x0000003a43527223 */ /* 0x000fe2000001083c */
[----:B--2---:R-:W-:-:S05]  /*b170*/  FADD.FTZ R81, R11, R86 ;  /* 0x000000560b517221 */ /* 0x004fca0000010000 */
[----:B------:R-:W2:Y:S01]  /*b180*/  MUFU.EX2 R48, R48 ;  /* 0x0000003000307308 */ /* 0x000ea20000000800 */
[----:B---3--:R-:W-:-:S01]  /*b190*/  FADD.FTZ R67, R43, R84 ;  /* 0x000000542b437221 */ /* 0x008fc20000010000 */
[----:B------:R-:W-:-:S06]  /*b1a0*/  FFMA.FTZ R47, R91, R58, -R60 ;  /* 0x0000003a5b2f7223 */ /* 0x000fcc000001083c */
[----:B------:R-:W3:Y:S01]  /*b1b0*/  MUFU.EX2 R66, R66 ;  /* 0x0000004200427308 */ /* 0x000ee20000000800 */
[----:B----4-:R-:W-:-:S07]  /*b1c0*/  FADD.FTZ R86, R46, R81 ;  /* 0x000000512e567221 */ /* 0x010fce0000010000 */
[----:B------:R4:W-:Y:S01]  /*b1d0*/  MUFU.EX2 R54, R68 ;  /* 0x0000004400367308 */ /* 0x0009e20000000800 */
[----:B-----5:R-:W-:-:S01]  /*b1e0*/  FADD.FTZ R84, R64, R67 ;  /* 0x0000004340547221 */ /* 0x020fc20000010000 */
[----:B----4-:R-:W-:-:S06]  /*b1f0*/  FFMA.FTZ R68, R89, R58, -R60 ;  /* 0x0000003a59447223 */ /* 0x010fcc000001083c */
[----:B------:R-:W4:Y:S01]  /*b200*/  MUFU.EX2 R15, R15 ;  /* 0x0000000f000f7308 */ /* 0x000f220000000800 */
[----:B------:R-:W-:-:S01]  /*b210*/  FFMA.FTZ R70, R73, R58, -R60 ;  /* 0x0000003a49467223 */ /* 0x000fc2000001083c */
[----:B0-----:R-:W-:-:S06]  /*b220*/  FADD.FTZ R81, R21, R86 ;  /* 0x0000005615517221 */ /* 0x001fcc0000010000 */
[----:B------:R-:W0:Y:S01]  /*b230*/  MUFU.EX2 R49, R49 ;  /* 0x0000003100317308 */ /* 0x000e220000000800 */
[----:B-1----:R-:W-:-:S07]  /*b240*/  FADD.FTZ R67, R13, R84 ;  /* 0x000000540d437221 */ /* 0x002fce0000010000 */
[----:B------:R-:W1:Y:S01]  /*b250*/  MUFU.EX2 R68, R68 ;  /* 0x0000004400447308 */ /* 0x000e620000000800 */
[----:B--2---:R-:W-:-:S01]  /*b260*/  FADD.FTZ R81, R48, R81 ;  /* 0x0000005130517221 */ /* 0x004fc20000010000 */
[----:B------:R-:W-:-:S06]  /*b270*/  FFMA.FTZ R79, R79, R58, -R36 ;  /* 0x0000003a4f4f7223 */ /* 0x000fcc0000010824 */
[----:B------:R-:W2:Y:S01]  /*b280*/  MUFU.EX2 R12, R12 ;  /* 0x0000000c000c7308 */ /* 0x000ea20000000800 */
[----:B---3--:R-:W-:-:S01]  /*b290*/  FADD.FTZ R86, R66, R67 ;  /* 0x0000004342567221 */ /* 0x008fc20000010000 */
[----:B------:R-:W-:-:S06]  /*b2a0*/  FFMA.FTZ R72, R77, R58, -R60 ;  /* 0x0000003a4d487223 */ /* 0x000fcc000001083c */
[----:B------:R-:W3:Y:S01]  /*b2b0*/  MUFU.EX2 R47, R47 ;  /* 0x0000002f002f7308 */ /* 0x000ee20000000800 */
[----:B------:R-:W-:-:S01]  /*b2c0*/  FADD.FTZ R88, R10, R81 ;  /* 0x000000510a587221 */ /* 0x000fc20000010000 */
[----:B----4-:R-:W-:-:S06]  /*b2d0*/  FADD.FTZ R67, R15, R86 ;  /* 0x000000560f437221 */ /* 0x010fcc0000010000 */
[----:B------:R-:W4:Y:S01]  /*b2e0*/  MUFU.EX2 R53, R53 ;  /* 0x0000003500357308 */ /* 0x000f220000000800 */
[----:B------:R-:W-:-:S07]  /*b2f0*/  FFMA.FTZ R73, R93, R58, -R60 ;  /* 0x0000003a5d497223 */ /* 0x000fce000001083c */
[----:B------:R-:W5:Y:S01]  /*b300*/  MUFU.EX2 R70, R70 ;  /* 0x0000004600467308 */ /* 0x000f620000000800 */
[----:B0-----:R-:W-:-:S01]  /*b310*/  FADD.FTZ R81, R49, R88 ;  /* 0x0000005831517221 */ /* 0x001fc20000010000 */
[----:B------:R-:W-:Y:S01]  /*b320*/  FFMA.FTZ R83, R83, R58, -R36 ;  /* 0x0000003a53537223 */ /* 0x000fe20000010824 */
[----:B-1----:R-:W-:-:S05]  /*b330*/  FADD.FTZ R86, R68, R67 ;  /* 0x0000004344567221 */ /* 0x002fca0000010000 */
[----:B------:R-:W0:Y:S01]  /*b340*/  MUFU.EX2 R51, R51 ;  /* 0x0000003300337308 */ /* 0x000e220000000800 */
[----:B------:R-:W-:-:S01]  /*b350*/  FFMA.FTZ R74, R97, R58, -R60 ;  /* 0x0000003a614a7223 */ /* 0x000fc2000001083c */
[----:B--2---:R-:W-:-:S06]  /*b360*/  FADD.FTZ R88, R12, R81 ;  /* 0x000000510c587221 */ /* 0x004fcc0000010000 */
[----:B------:R-:W1:Y:S01]  /*b370*/  MUFU.EX2 R79, R79 ;  /* 0x0000004f004f7308 */ /* 0x000e620000000800 */
[----:B---3--:R-:W-:-:S07]  /*b380*/  FADD.FTZ R67, R47, R86 ;  /* 0x000000562f437221 */ /* 0x008fce0000010000 */
[----:B------:R-:W2:Y:S01]  /*b390*/  MUFU.EX2 R72, R72 ;  /* 0x0000004800487308 */ /* 0x000ea20000000800 */
[----:B----4-:R-:W-:-:S01]  /*b3a0*/  FADD.FTZ R81, R53, R88 ;  /* 0x0000005835517221 */ /* 0x010fc20000010000 */
[----:B-----5:R-:W-:-:S06]  /*b3b0*/  FADD.FTZ R88, R70, R67 ;  /* 0x0000004346587221 */ /* 0x020fcc0000010000 */
[----:B------:R-:W3:Y:S01]  /*b3c0*/  MUFU.EX2 R73, R73 ;  /* 0x0000004900497308 */ /* 0x000ee20000000800 */
[----:B------:R-:W-:-:S01]  /*b3d0*/  FFMA.FTZ R78, R99, R58, -R60 ;  /* 0x0000003a634e7223 */ /* 0x000fc2000001083c */
[----:B------:R-:W-:Y:S01]  /*b3e0*/  FADD.FTZ R90, R50, R81 ;  /* 0x00000051325a7221 */ /* 0x000fe20000010000 */
[----:B------:R-:W-:-:S05]  /*b3f0*/  F2FP.SATFINITE.E4M3.F32.PACK_AB_MERGE_C R153, R46, R11, RZ ;  /* 0x0000000b2e99723e */ /* 0x000fca00048070ff */
[----:B------:R-:W4:Y:S01]  /*b400*/  MUFU.EX2 R83, R83 ;  /* 0x0000005300537308 */ /* 0x000f220000000800 */
[----:B0-----:R-:W-:-:S01]  /*b410*/  FADD.FTZ R11, R51, R88 ;  /* 0x00000058330b7221 */ /* 0x001fc20000010000 */
[----:B------:R-:W-:-:S06]  /*b420*/  FFMA.FTZ R76, R127, R58, -R60 ;  /* 0x0000003a7f4c7223 */ /* 0x000fcc000001083c */
[----:B------:R-:W0:Y:S01]  /*b430*/  MUFU.EX2 R74, R74 ;  /* 0x0000004a004a7308 */ /* 0x000e220000000800 */
[----:B------:R-:W-:Y:S01]  /*b440*/  F2FP.SATFINITE.E4M3.F32.PACK_AB_MERGE_C R155, R49, R10, RZ ;  /* 0x0000000a319b723e */ /* 0x000fe200048070ff */
[----:B-1----:R-:W-:Y:S01]  /*b450*/  FADD.FTZ R49, R79, R90 ;  /* 0x0000005a4f317221 */ /* 0x002fe20000010000 */
[----:B--2---:R-:W-:-:S05]  /*b460*/  FADD.FTZ R10, R72, R11 ;  /* 0x0000000b480a7221 */ /* 0x004fca0000010000 */
[----:B------:R-:W1:Y:S01]  /*b470*/  MUFU.EX2 R75, R75 ;  /* 0x0000004b004b7308 */ /* 0x000e620000000800 */
[----:B------:R-:W-:-:S01]  /*b480*/  FFMA.FTZ R57, R57, R58, -R60 ;  /* 0x0000003a39397223 */ /* 0x000fc2000001083c */
[----:B------:R-:W-:-:S06]  /*b490*/  FADD.FTZ R46, R52, R49 ;  /* 0x00000031342e7221 */ /* 0x000fcc0000010000 */
[----:B------:R-:W2:Y:S01]  /*b4a0*/  MUFU.EX2 R129, R129 ;  /* 0x0000008100817308 */ /* 0x000ea20000000800 */
[----:B---3--:R-:W-:-:S01]  /*b4b0*/  FADD.FTZ R11, R73, R10 ;  /* 0x0000000a490b7221 */ /* 0x008fc20000010000 */
[----:B------:R-:W-:-:S06]  /*b4c0*/  FFMA.FTZ R59, R59, R58, -R60 ;  /* 0x0000003a3b3b7223 */ /* 0x000fcc000001083c */
[----:B------:R-:W3:Y:S01]  /*b4d0*/  MUFU.EX2 R78, R78 ;  /* 0x0000004e004e7308 */ /* 0x000ee20000000800 */
[----:B------:R-:W-:Y:S01]  /*b4e0*/  F2FP.SATFINITE.E4M3.F32.PACK_AB_MERGE_C R154, R68, R15, RZ ;  /* 0x0000000f449a723e */ /* 0x000fe200048070ff */
[----:B----4-:R-:W-:-:S06]  /*b4f0*/  FADD.FTZ R15, R83, R46 ;  /* 0x0000002e530f7221 */ /* 0x010fcc0000010000 */
[----:B------:R-:W4:Y:S01]  /*b500*/  MUFU.EX2 R56, R62 ;  /* 0x0000003e00387308 */ /* 0x000f220000000800 */
[----:B------:R-:W-:-:S01]  /*b510*/  FFMA.FTZ R80, R85, R58, -R60 ;  /* 0x0000003a55507223 */ /* 0x000fc2000001083c */
[----:B0-----:R-:W-:-:S06]  /*b520*/  FADD.FTZ R46, R74, R11 ;  /* 0x0000000b4a2e7221 */ /* 0x001fcc0000010000 */
[----:B------:R-:W0:Y:S01]  /*b530*/  MUFU.EX2 R76, R76 ;  /* 0x0000004c004c7308 */ /* 0x000e220000000800 */
[----:B------:R-:W-:Y:S01]  /*b540*/  F2FP.SATFINITE.E4M3.F32.PACK_AB_MERGE_C R149, R79, R50, RZ ;  /* 0x000000324f95723e */ /* 0x000fe200048070ff */
[----:B------:R-:W-:Y:S01]  /*b550*/  FADD.FTZ R50, R54, R15 ;  /* 0x0000000f36327221 */ /* 0x000fe20000010000 */
[----:B------:R-:W-:-:S05]  /*b560*/  F2FP.SATFINITE.E4M3.F32.PACK_AB_MERGE_C R153, R44, R9, R153 ;  /* 0x000000092c99723e */ /* 0x000fca0004807099 */
[----:B------:R-:W5:Y:S01]  /*b570*/  MUFU.EX2 R133, R133 ;  /* 0x0000008500857308 */ /* 0x000f620000000800 */
[----:B-1----:R-:W-:-:S01]  /*b580*/  FADD.FTZ R9, R75, R46 ;  /* 0x0000002e4b097221 */ /* 0x002fc20000010000 */
[----:B------:R-:W-:-:S06]  /*b590*/  FFMA.FTZ R27, R27, R58, -R60 ;  /* 0x0000003a1b1b7223 */ /* 0x000fcc000001083c */
[----:B------:R-:W1:Y:S01]  /*b5a0*/  MUFU.EX2 R57, R57 ;  /* 0x0000003900397308 */ /* 0x000e620000000800 */
[C---:B--2---:R-:W-:Y:S01]  /*b5b0*/  F2FP.SATFINITE.E4M3.F32.PACK_AB_MERGE_C R151, R129.reuse, R54, RZ ;  /* 0x000000368197723e */ /* 0x044fe200048070ff */
[----:B------:R-:W-:-:S06]  /*b5c0*/  FADD.FTZ R129, R129, R50 ;  /* 0x0000003281817221 */ /* 0x000fcc0000010000 */
[----:B------:R-:W2:Y:S01]  /*b5d0*/  MUFU.EX2 R14, R40 ;  /* 0x00000028000e7308 */ /* 0x000ea20000000800 */
[----:B------:R-:W-:Y:S02]  /*b5e0*/  VIADD R77, R0, 0x13240 ;  /* 0x00013240004d7836 */ /* 0x000fe40000000000 */
[----:B---3--:R-:W-:-:S05]  /*b5f0*/  FADD.FTZ R9, R78, R9 ;  /* 0x000000094e097221 */ /* 0x008fca0000010000 */
[----:B------:R-:W3:Y:S01]  /*b600*/  MUFU.EX2 R59, R59 ;  /* 0x0000003b003b7308 */ /* 0x000ee20000000800 */
[----:B------:R-:W-:Y:S01]  /*b610*/  F2FP.SATFINITE.E4M3.F32.PACK_AB_MERGE_C R152, R64, R43, RZ ;  /* 0x0000002b4098723e */ /* 0x000fe200048070ff */
[----:B------:R-:W-:-:S06]  /*b620*/  FFMA.FTZ R131, R131, R58, -R60 ;  /* 0x0000003a83837223 */ /* 0x000fcc000001083c */
[----:B------:R-:W3:Y:S01]  /*b630*/  MUFU.EX2 R139, R139 ;  /* 0x0000008b008b7308 */ /* 0x000ee20000000800 */
[----:B----4-:R-:W-:-:S01]  /*b640*/  FADD.FTZ R46, R56, R129 ;  /* 0x00000081382e7221 */ /* 0x010fc20000010000 */
[----:B0-----:R-:W-:-:S06]  /*b650*/  FADD.FTZ R44, R76, R9 ;  /* 0x000000094c2c7221 */ /* 0x001fcc0000010000 */
[----:B------:R-:W0:Y:S01]  /*b660*/  MUFU.EX2 R80, R80 ;  /* 0x0000005000507308 */ /* 0x000e220000000800 */
[----:B------:R-:W-:Y:S01]  /*b670*/  PRMT R77, R110, 0x654, R77 ;  /* 0x000006546e4d7816 */ /* 0x000fe2000000004d */
[----:B------:R-:W-:Y:S01]  /*b680*/  FFMA.FTZ R101, R101, R58, -R60 ;  /* 0x0000003a65657223 */ /* 0x000fe2000001083c */
[----:B------:R-:W-:-:S05]  /*b690*/  F2FP.SATFINITE.E4M3.F32.PACK_AB_MERGE_C R152, R8, R3, R152 ;  /* 0x000000030898723e */ /* 0x000fca0004807098 */
[----:B------:R-:W4:Y:S01]  /*b6a0*/  MUFU.EX2 R26, R26 ;  /* 0x0000001a001a7308 */ /* 0x000f220000000800 */
[----:B-----5:R-:W-:-:S01]  /*b6b0*/  FADD.FTZ R3, R133, R46 ;  /* 0x0000002e85037221 */ /* 0x020fc20000010000 */
[----:B-1----:R-:W-:Y:S01]  /*b6c0*/  FADD.FTZ R44, R57, R44 ;  /* 0x0000002c392c7221 */ /* 0x002fe20000010000 */
[----:B------:R1:W-:Y:S05]  /*b6d0*/  SYNCS.ARRIVE.TRANS64.RED.A1T0 RZ, [R77+URZ], RZ ;  /* 0x000000ff4dff79a7 */ /* 0x0003ea000810043f */
[----:B------:R-:W5:Y:S01]  /*b6e0*/  MUFU.EX2 R27, R27 ;  /* 0x0000001b001b7308 */ /* 0x000f620000000800 */
[----:B--2---:R-:W-:-:S01]  /*b6f0*/  FADD.FTZ R46, R14, R3 ;  /* 0x000000030e2e7221 */ /* 0x004fc20000010000 */
[----:B---3--:R-:W-:-:S06]  /*b700*/  FADD.FTZ R3, R59, R44 ;  /* 0x0000002c3b037221 */ /* 0x008fcc0000010000 */
[----:B------:R-:W2:Y:S01]  /*b710*/  MUFU.EX2 R145, R145 ;  /* 0x0000009100917308 */ /* 0x000ea20000000800 */
[----:B------:R-:W-:-:S07]  /*b720*/  F2FP.SATFINITE.E4M3.F32.PACK_AB_MERGE_C R11, R139, R14, RZ ;  /* 0x0000000e8b0b723e */ /* 0x000fce00048070ff */
[----:B------:R-:W3:Y:S01]  /*b730*/  MUFU.EX2 R0, R131 ;  /* 0x0000008300007308 */ /* 0x000ee20000000800 */
[----:B------:R-:W-:-:S01]  /*b740*/  FFMA.FTZ R32, R113, R58, -R36 ;  /* 0x0000003a71207223 */ /* 0x000fc20000010824 */
[-CC-:B------:R-:W-:Y:S01]  /*b750*/  FFMA.FTZ R34, R55, R58.reuse, -R36.reuse ;  /* 0x0000003a37227223 */ /* 0x180fe20000010824 */
[----:B------:R-:W-:-:S05]  /*b760*/  FFMA.FTZ R40, R39, R58, -R36 ;  /* 0x0000003a27287223 */ /* 0x000fca0000010824 */
[----:B------:R-:W3:Y:S01]  /*b770*/  MUFU.EX2 R24, R24 ;  /* 0x0000001800187308 */ /* 0x000ee20000000800 */
[----:B------:R-:W-:-:S01]  /*b780*/  FFMA.FTZ R87, R87, R58, -R60 ;  /* 0x0000003a57577223 */ /* 0x000fc2000001083c */
[----:B------:R-:W-:Y:S01]  /*b790*/  FADD.FTZ R139, R139, R46 ;  /* 0x0000002e8b8b7221 */ /* 0x000fe20000010000 */
[----:B0-----:R-:W-:-:S05]  /*b7a0*/  F2FP.SATFINITE.E4M3.F32.PACK_AB_MERGE_C R144, R80, R59, RZ ;  /* 0x0000003b5090723e */ /* 0x001fca00048070ff */
[----:B-1----:R-:W0:Y:S01]  /*b7b0*/  MUFU.EX2 R77, R101 ;  /* 0x00000065004d7308 */ /* 0x002e220000000800 */
[----:B------:R-:W-:-:S01]  /*b7c0*/  FFMA.FTZ R107, R107, R58, -R36 ;  /* 0x0000003a6b6b7223 */ /* 0x000fc20000010824 */
[-CC-:B------:R-:W-:Y:S01]  /*b7d0*/  FFMA.FTZ R55, R117, R58.reuse, -R36.reuse ;  /* 0x0000003a75377223 */ /* 0x180fe20000010824 */
[----:B------:R-:W-:-:S01]  /*b7e0*/  FFMA.FTZ R38, R119, R58, -R36 ;  /* 0x0000003a77267223 */ /* 0x000fc20000010824 */
[-CC-:B------:R-:W-:Y:S01]  /*b7f0*/  FFMA.FTZ R113, R121, R58.reuse, -R36.reuse ;  /* 0x0000003a79717223 */ /* 0x180fe20000010824 */
[----:B------:R-:W-:-:S03]  /*b800*/  FFMA.FTZ R31, R31, R58, -R36 ;  /* 0x0000003a1f1f7223 */ /* 0x000fc60000010824 */
[----:B------:R-:W1:Y:S01]  /*b810*/  MUFU.EX2 R41, R41 ;  /* 0x0000002900297308 */ /* 0x000e620000000800 */
[----:B------:R-:W-:-:S01]  /*b820*/  FFMA.FTZ R39, R123, R58, -R36 ;  /* 0x0000003a7b277223 */ /* 0x000fc20000010824 */
[-CC-:B------:R-:W-:Y:S01]  /*b830*/  FFMA.FTZ R42, R95, R58.reuse, -R36.reuse ;  /* 0x0000003a5f2a7223 */ /* 0x180fe20000010824 */
[----:B------:R-:W-:-:S01]  /*b840*/  FFMA.FTZ R62, R125, R58, -R36 ;  /* 0x0000003a7d3e7223 */ /* 0x000fc20000010824 */
[----:B------:R-:W-:Y:S01]  /*b850*/  FADD.FTZ R80, R80, R3 ;  /* 0x0000000350507221 */ /* 0x000fe20000010000 */
[----:B------:R-:W-:-:S03]  /*b860*/  FFMA.FTZ R36, R45, R58, -R36 ;  /* 0x0000003a2d247223 */ /* 0x000fc60000010824 */
[----:B------:R-:W1:Y:S01]  /*b870*/  MUFU.EX2 R82, R82 ;  /* 0x0000005200527308 */ /* 0x000e620000000800 */
[----:B------:R-:W-:-:S01]  /*b880*/  FFMA.FTZ R45, R25, R58, -R60 ;  /* 0x0000003a192d7223 */ /* 0x000fc2000001083c */
[----:B------:R-:W-:Y:S01]  /*b890*/  FFMA.FTZ R135, R135, R58, -R60 ;  /* 0x0000003a87877223 */ /* 0x000fe2000001083c */
[----:B----4-:R-:W-:-:S01]  /*b8a0*/  FADD.FTZ R14, R26, R139 ;  /* 0x0000008b1a0e7221 */ /* 0x010fc20000010000 */
[----:B-----5:R-:W-:Y:S01]  /*b8b0*/  FADD.FTZ R3, R27, R80 ;  /* 0x000000501b037221 */ /* 0x020fe20000010000 */
[----:B------:R-:W-:-:S03]  /*b8c0*/  FFMA.FTZ R61, R61, R58, -R60 ;  /* 0x0000003a3d3d7223 */ /* 0x000fc6000001083c */
[----:B------:R-:W4:Y:S01]  /*b8d0*/  MUFU.EX2 R28, R28 ;  /* 0x0000001c001c7308 */ /* 0x000f220000000800 */
        /* <DEDUP_REMOVED lines=14> */
[----:B--2---:R-:W-:-:S01]  /*b9c0*/  FADD.FTZ R9, R145, R14 ;  /* 0x0000000e91097221 */ /* 0x004fc20000010000 */
[----:B---3--:R-:W-:-:S06]  /*b9d0*/  FADD.FTZ R14, R0, R3 ;  /* 0x00000003000e7221 */ /* 0x008fcc0000010000 */
[----:B------:R-:W2:Y:S01]  /*b9e0*/  MUFU.EX2 R60, R135 ;  /* 0x00000087003c7308 */ /* 0x000ea20000000800 */
[----:B------:R-:W-:-:S01]  /*b9f0*/  FADD.FTZ R44, R24, R9 ;  /* 0x00000009182c7221 */ /* 0x000fc20000010000 */
[----:B0-----:R-:W-:Y:S01]  /*ba00*/  FADD.FTZ R3, R77, R14 ;  /* 0x0000000e4d037221 */ /* 0x001fe20000010000 */
[----:B-1----:R-:W-:-:S05]  /*ba10*/  F2FP.SATFINITE.E4M3.F32.PACK_AB_MERGE_C R147, R41, R24, RZ ;  /* 0x000000182993723e */ /* 0x002fca00048070ff */
[----:B------:R-:W0:Y:S01]  /*ba20*/  MUFU.EX2 R30, R30 ;  /* 0x0000001e001e7308 */ /* 0x000e220000000800 */
[----:B------:R-:W-:-:S01]  /*ba30*/  FADD.FTZ R41, R41, R44 ;  /* 0x0000002c29297221 */ /* 0x000fc20000010000 */
[C---:B------:R-:W-:Y:S01]  /*ba40*/  F2FP.SATFINITE.E4M3.F32.PACK_AB_MERGE_C R146, R82.reuse, R77, RZ ;  /* 0x0000004d5292723e */ /* 0x040fe200048070ff */
[----:B------:R-:W-:-:S05]  /*ba50*/  FADD.FTZ R82, R82, R3 ;  /* 0x0000000352527221 */ /* 0x000fca0000010000 */
[----:B------:R-:W1:Y:S01]  /*ba60*/  MUFU.EX2 R61, R61 ;  /* 0x0000003d003d7308 */ /* 0x000e620000000800 */
[----:B----4-:R-:W-:-:S07]  /*ba70*/  FADD.FTZ R14, R28, R41 ;  /* 0x000000291c0e7221 */ /* 0x010fce0000010000 */
[----:B------:R-:W-:Y:S01]  /*ba80*/  MUFU.EX2 R109, R109 ;  /* 0x0000006d006d7308 */ /* 0x000fe20000000800 */
[----:B-----5:R-:W-:-:S07]  /*ba90*/  FADD.FTZ R3, R25, R82 ;  /* 0x0000005219037221 */ /* 0x020fce0000010000 */
[----:B------:R-:W3:Y:S01]  /*baa0*/  MUFU.EX2 R84, R137 ;  /* 0x0000008900547308 */ /* 0x000ee20000000800 */
[----:B------:R-:W-:-:S01]  /*bab0*/  FADD.FTZ R9, R107, R14 ;  /* 0x0000000e6b097221 */ /* 0x000fc20000010000 */
[----:B--2---:R-:W-:-:S06]  /*bac0*/  FADD.FTZ R14, R60, R3 ;  /* 0x000000033c0e7221 */ /* 0x004fcc0000010000 */
[----:B------:R-:W2:Y:S08]  /*bad0*/  MUFU.EX2 R32, R32 ;  /* 0x0000002000207308 */ /* 0x000eb00000000800 */
[----:B------:R-:W4:Y:S01]  /*bae0*/  MUFU.EX2 R63, R63 ;  /* 0x0000003f003f7308 */ /* 0x000f220000000800 */
[----:B0-----:R-:W-:-:S01]  /*baf0*/  FADD.FTZ R24, R30, R9 ;  /* 0x000000091e187221 */ /* 0x001fc20000010000 */
[----:B-1----:R-:W-:-:S06]  /*bb00*/  FADD.FTZ R3, R61, R14 ;  /* 0x0000000e3d037221 */ /* 0x002fcc0000010000 */
[----:B------:R-:W0:Y:S08]  /*bb10*/  MUFU.EX2 R111, R111 ;  /* 0x0000006f006f7308 */ /* 0x000e300000000800 */
[----:B------:R1:W5:Y:S01]  /*bb20*/  MUFU.EX2 R86, R141 ;  /* 0x0000008d00567308 */ /* 0x0003620000000800 */
[C---:B---3--:R-:W-:Y:S01]  /*bb30*/  F2FP.SATFINITE.E4M3.F32.PACK_AB_MERGE_C R140, R84.reuse, R61, RZ ;  /* 0x0000003d548c723e */ /* 0x048fe200048070ff */
[----:B------:R-:W-:-:S06]  /*bb40*/  FADD.FTZ R84, R84, R3 ;  /* 0x0000000354547221 */ /* 0x000fcc0000010000 */
[----:B------:R-:W-:Y:S01]  /*bb50*/  MUFU.EX2 R65, R65 ;  /* 0x0000004100417308 */ /* 0x000fe20000000800 */
[C---:B-1----:R-:W-:Y:S01]  /*bb60*/  F2FP.SATFINITE.E4M3.F32.PACK_AB_MERGE_C R141, R109.reuse, R30, RZ ;  /* 0x0000001e6d8d723e */ /* 0x042fe200048070ff */
[----:B------:R-:W-:-:S06]  /*bb70*/  FADD.FTZ R109, R109, R24 ;  /* 0x000000186d6d7221 */ /* 0x000fcc0000010000 */
[----:B------:R-:W1:Y:S01]  /*bb80*/  MUFU.EX2 R10, R143 ;  /* 0x0000008f000a7308 */ /* 0x000e620000000800 */
[----:B--2---:R-:W-:-:S01]  /*bb90*/  FADD.FTZ R14, R32, R109 ;  /* 0x0000006d200e7221 */ /* 0x004fc20000010000 */
[----:B----4-:R-:W-:-:S06]  /*bba0*/  FADD.FTZ R3, R63, R84 ;  /* 0x000000543f037221 */ /* 0x010fcc0000010000 */
[----:B------:R-:W2:Y:S01]  /*bbb0*/  MUFU.EX2 R103, R103 ;  /* 0x0000006700677308 */ /* 0x000ea20000000800 */
[----:B0-----:R-:W-:-:S01]  /*bbc0*/  FADD.FTZ R9, R111, R14 ;  /* 0x0000000e6f097221 */ /* 0x001fc20000010000 */
[----:B-----5:R-:W-:Y:S01]  /*bbd0*/  FADD.FTZ R14, R86, R3 ;  /* 0x00000003560e7221 */ /* 0x020fe20000010000 */
[----:B------:R-:W-:-:S05]  /*bbe0*/  F2FP.SATFINITE.E4M3.F32.PACK_AB_MERGE_C R149, R53, R12, R149 ;  /* 0x0000000c3595723e */ /* 0x000fca0004807095 */
[----:B------:R-:W0:Y:S01]  /*bbf0*/  MUFU.EX2 R8, R45 ;  /* 0x0000002d00087308 */ /* 0x000e220000000800 */
[----:B-1----:R-:W-:Y:S01]  /*bc00*/  F2FP.SATFINITE.E4M3.F32.PACK_AB_MERGE_C R142, R10, R65, RZ ;  /* 0x000000410a8e723e */ /* 0x002fe200048070ff */
[----:B------:R-:W-:-:S06]  /*bc10*/  FADD.FTZ R65, R65, R14 ;  /* 0x0000000e41417221 */ /* 0x000fcc0000010000 */
[----:B------:R-:W-:Y:S01]  /*bc20*/  MUFU.EX2 R69, R69 ;  /* 0x0000004500457308 */ /* 0x000fe20000000800 */
[----:B------:R-:W-:-:S07]  /*bc30*/  FADD.FTZ R14, R10, R65 ;  /* 0x000000410a0e7221 */ /* 0x000fce0000010000 */
[----:B------:R-:W1:Y:S01]  /*bc40*/  MUFU.EX2 R12, R29 ;  /* 0x0000001d000c7308 */ /* 0x000e620000000800 */
[----:B--2---:R-:W-:-:S04]  /*bc50*/  FADD.FTZ R3, R103, R14 ;  /* 0x0000000e67037221 */ /* 0x004fc80000010000 */
[----:B0-----:R-:W-:Y:S01]  /*bc60*/  FADD.FTZ R14, R8, R3 ;  /* 0x00000003080e7221 */ /* 0x001fe20000010000 */
[----:B-1----:R-:W-:-:S03]  /*bc70*/  F2FP.SATFINITE.E4M3.F32.PACK_AB_MERGE_C R136, R12, R69, RZ ;  /* 0x000000450c88723e */ /* 0x002fc600048070ff */
[----:B------:R-:W-:Y:S02]  /*bc80*/  FADD.FTZ R69, R69, R14 ;  /* 0x0000000e45457221 */ /* 0x000fe40000010000 */
[----:B------:R-:W2:Y:S01]  /*bc90*/  LDL R14, [R1+0x3c] ;  /* 0x00003c00010e7983 */ /* 0x000ea20000100800 */
[----:B------:R-:W-:Y:S01]  /*bca0*/  MUFU.EX2 R34, R34 ;  /* 0x0000002200227308 */ /* 0x000fe20000000800 */
[----:B------:R-:W-:Y:S02]  /*bcb0*/  F2FP.SATFINITE.E4M3.F32.PACK_AB_MERGE_C R154, R66, R13, R154 ;  /* 0x0000000d429a723e */ /* 0x000fe4000480709a */
[----:B------:R-:W0:Y:S05]  /*bcc0*/  @P6 LDC R13, c[0x0][0x44c] ;  /* 0x00011300ff0d6b82 */ /* 0x000e2a0000000800 */
[----:B------:R-:W1:Y:S01]  /*bcd0*/  MUFU.EX2 R55, R55 ;  /* 0x0000003700377308 */ /* 0x000e620000000800 */
[----:B------:R-:W-:-:S02]  /*bce0*/  F2FP.SATFINITE.E4M3.F32.PACK_AB_MERGE_C R147, R145, R26, R147 ;  /* 0x0000001a9193723e */ /* 0x000fc40004807093 */
[----:B------:R-:W3:Y:S05]  /*bcf0*/  @P6 LDC R26, c[0x0][0x450] ;  /* 0x00011400ff1a6b82 */ /* 0x000eea0000000800 */
[----:B------:R-:W4:Y:S08]  /*bd00*/  MUFU.EX2 R38, R38 ;  /* 0x0000002600267308 */ /* 0x000f300000000800 */
[----:B------:R-:W5:Y:S01]  /*bd10*/  MUFU.EX2 R113, R113 ;  /* 0x0000007100717308 */ /* 0x000f620000000800 */
[----:B-1----:R-:W-:Y:S01]  /*bd20*/  F2FP.SATFINITE.E4M3.F32.PACK_AB_MERGE_C R143, R55, R34, RZ ;  /* 0x00000022378f723e */ /* 0x002fe200048070ff */
[----:B------:R-:W-:-:S06]  /*bd30*/  FADD.FTZ R34, R34, R9 ;  /* 0x0000000922227221 */ /* 0x000fcc0000010000 */
[----:B------:R-:W1:Y:S01]  /*bd40*/  MUFU.EX2 R31, R31 ;  /* 0x0000001f001f7308 */ /* 0x000e620000000800 */
[----:B------:R-:W-:-:S01]  /*bd50*/  FADD.FTZ R55, R55, R34 ;  /* 0x0000002237377221 */ /* 0x000fc20000010000 */
[----:B------:R-:W-:-:S06]  /*bd60*/  F2FP.SATFINITE.E4M3.F32.PACK_AB_MERGE_C R146, R0, R27, R146 ;  /* 0x0000001b0092723e */ /* 0x000fcc0004807092 */
[----:B------:R-:W3:Y:S01]  /*bd70*/  MUFU.EX2 R40, R40 ;  /* 0x0000002800287308 */ /* 0x000ee20000000800 */
[----:B----4-:R-:W-:-:S01]  /*bd80*/  FADD.FTZ R24, R38, R55 ;  /* 0x0000003726187221 */ /* 0x010fc20000010000 */
[----:B0-----:R-:W-:-:S06]  /*bd90*/  @P6 IMAD.HI.U32 R13, R108, R13, RZ ;  /* 0x0000000d6c0d6227 */ /* 0x001fcc00078e00ff */
[----:B------:R-:W0:Y:S01]  /*bda0*/  MUFU.EX2 R35, R35 ;  /* 0x0000002300237308 */ /* 0x000e220000000800 */
[----:B-----5:R-:W-:-:S01]  /*bdb0*/  FADD.FTZ R24, R113, R24 ;  /* 0x0000001871187221 */ /* 0x020fc20000010000 */
[----:B------:R-:W-:-:S06]  /*bdc0*/  F2FP.SATFINITE.E4M3.F32.PACK_AB_MERGE_C R56, R133, R56, R11 ;  /* 0x000000388538723e */ /* 0x000fcc000480700b */
[----:B------:R-:W4:Y:S01]  /*bdd0*/  MUFU.EX2 R0, R33 ;  /* 0x0000002100007308 */ /* 0x000f220000000800 */
[----:B------:R-:W-:Y:S01]  /*bde0*/  MOV R11, R108 ;  /* 0x0000006c000b7202 */ /* 0x000fe20000000f00 */
[----:B-1----:R-:W-:Y:S01]  /*bdf0*/  FADD.FTZ R9, R31, R24 ;  /* 0x000000181f097221 */ /* 0x002fe20000010000 */
[----:B---3--:R-:W-:-:S05]  /*be00*/  @P6 SHF.R.U32.HI R11, RZ, R26, R13 ;  /* 0x0000001aff0b6219 */ /* 0x008fca000001160d */
[----:B------:R-:W-:Y:S01]  /*be10*/  MUFU.EX2 R105, R105 ;  /* 0x0000006900697308 */ /* 0x000fe20000000800 */
[----:B------:R-:W-:-:S07]  /*be20*/  FADD.FTZ R12, R12, R69 ;  /* 0x000000450c0c7221 */ /* 0x000fce0000010000 */
[----:B------:R-:W1:Y:S01]  /*be30*/  MUFU.EX2 R10, R37 ;  /* 0x00000025000a7308 */ /* 0x000e620000000800 */
[----:B------:R-:W-:Y:S02]  /*be40*/  F2FP.SATFINITE.E4M3.F32.PACK_AB_MERGE_C R136, R8, R103, R136 ;  /* 0x000000670888723e */ /* 0x000fe40004807088 */
[C---:B------:R-:W-:Y:S01]  /*be50*/  F2FP.SATFINITE.E4M3.F32.PACK_AB_MERGE_C R137, R40.reuse, R31, RZ ;  /* 0x0000001f2889723e */ /* 0x040fe200048070ff */
[----:B------:R-:W-:-:S01]  /*be60*/  FADD.FTZ R40, R40, R9 ;  /* 0x0000000928287221 */ /* 0x000fc20000010000 */
[----:B------:R-:W-:Y:S01]  /*be70*/  IADD3 R8, R11, R102, -R106 ;  /* 0x000000660b087210 */ /* 0x000fe20007ffe86a */
[----:B0-----:R-:W-:-:S04]  /*be80*/  FADD.FTZ R9, R35, R12 ;  /* 0x0000000c23097221 */ /* 0x001fc80000010000 */
[----:B------:R-:W-:-:S04]  /*be90*/  IMAD.HI R13, R8, 0x66666667, RZ ;  /* 0x66666667080d7827 */ /* 0x000fc800078e02ff */
[----:B----4-:R-:W-:-:S01]  /*bea0*/  FADD.FTZ R8, R0, R9 ;  /* 0x0000000900087221 */ /* 0x010fc20000010000 */
[----:B------:R-:W0:Y:S01]  /*beb0*/  MUFU.EX2 R39, R39 ;  /* 0x0000002700277308 */ /* 0x000e220000000800 */
[----:B-1----:R-:W-:Y:S02]  /*bec0*/  F2FP.SATFINITE.E4M3.F32.PACK_AB_MERGE_C R12, R10, R105, RZ ;  /* 0x000000690a0c723e */ /* 0x002fe400048070ff */
[----:B------:R-:W-:Y:S01]  /*bed0*/  FADD.FTZ R105, R105, R8 ;  /* 0x0000000869697221 */ /* 0x000fe20000010000 */
[----:B------:R-:W-:-:S04]  /*bee0*/  SHF.R.U32.HI R8, RZ, 0x1f, R13 ;  /* 0x0000001fff087819 */ /* 0x000fc8000001160d */
[----:B------:R-:W1:Y:S01]  /*bef0*/  MUFU.EX2 R42, R42 ;  /* 0x0000002a002a7308 */ /* 0x000e620000000800 */
[----:B------:R-:W-:Y:S01]  /*bf00*/  LEA.HI.SX32 R8, R13, R8, 0x1a ;  /* 0x000000080d087211 */ /* 0x000fe200078fd2ff */
[----:B------:R-:W-:Y:S01]  /*bf10*/  VIADD R15, R104, 0xfffffffe ;  /* 0xfffffffe680f7836 */ /* 0x000fe20000000000 */
[----:B------:R-:W-:-:S05]  /*bf20*/  F2FP.SATFINITE.E4M3.F32.PACK_AB_MERGE_C R155, R48, R21, R155 ;  /* 0x00000015309b723e */ /* 0x000fca000480709b */
[----:B------:R-:W3:Y:S08]  /*bf30*/  MUFU.EX2 R62, R62 ;  /* 0x0000003e003e7308 */ /* 0x000ef00000000800 */
[----:B------:R-:W4:Y:S01]  /*bf40*/  MUFU.EX2 R3, R36 ;  /* 0x0000002400037308 */ /* 0x000f220000000800 */
[----:B0-----:R-:W-:-:S01]  /*bf50*/  FADD.FTZ R11, R39, R40 ;  /* 0x00000028270b7221 */ /* 0x001fc20000010000 */
[----:B------:R-:W-:-:S03]  /*bf60*/  F2FP.SATFINITE.E4M3.F32.PACK_AB_MERGE_C R138, R0, R35, R12 ;  /* 0x00000023008a723e */ /* 0x000fc6000480700c */
[----:B-1----:R-:W-:Y:S01]  /*bf70*/  FADD.FTZ R11, R42, R11 ;  /* 0x0000000b2a0b7221 */ /* 0x002fe20000010000 */
[----:B------:R-:W-:Y:S01]  /*bf80*/  F2FP.SATFINITE.E4M3.F32.PACK_AB_MERGE_C R148, R72, R51, RZ ;  /* 0x000000334894723e */ /* 0x000fe200048070ff */
[----:B------:R-:W-:Y:S01]  /*bf90*/  BSSY B0, `(.L_x_15930) ;  /* 0x00003e3000007945 */ /* 0x000fe20003800000 */
[----:B------:R-:W-:Y:S01]  /*bfa0*/  F2FP.SATFINITE.E4M3.F32.PACK_AB_MERGE_C R150, R78, R75, RZ ;  /* 0x0000004b4e96723e */ /* 0x000fe200048070ff */
[----:B---3--:R-:W-:Y:S01]  /*bfb0*/  FADD.FTZ R0, R62, R11 ;  /* 0x0000000b3e007221 */ /* 0x008fe20000010000 */
[----:B------:R-:W-:Y:S02]  /*bfc0*/  F2FP.SATFINITE.E4M3.F32.PACK_AB_MERGE_C R148, R70, R47, R148 ;  /* 0x0000002f4694723e */ /* 0x000fe40004807094 */
[----:B------:R-:W-:Y:S02]  /*bfd0*/  CS2R R26, SRZ ;  /* 0x00000000001a7805 */ /* 0x000fe4000001ff00 */
[----:B------:R-:W-:Y:S02]  /*bfe0*/  F2FP.SATFINITE.E4M3.F32.PACK_AB_MERGE_C R151, R83, R52, R151 ;  /* 0x000000345397723e */ /* 0x000fe40004807097 */
[C---:B----4-:R-:W-:Y:S01]  /*bff0*/  F2FP.SATFINITE.E4M3.F32.PACK_AB_MERGE_C R9, R3.reuse, R62, RZ ;  /* 0x0000003e0309723e */ /* 0x050fe200048070ff */
[----:B------:R-:W-:-:S01]  /*c000*/  FADD.FTZ R0, R3, R0 ;  /* 0x0000000003007221 */ /* 0x000fc20000010000 */
[----:B------:R-:W-:Y:S01]  /*c010*/  F2FP.SATFINITE.E4M3.F32.PACK_AB_MERGE_C R140, R60, R25, R140 ;  /* 0x000000193c8c723e */ /* 0x000fe2000480708c */
[----:B------:R-:W-:-:S01]  /*c020*/  FADD.FTZ R3, R10, R105 ;  /* 0x000000690a037221 */ /* 0x000fc20000010000 */
        /* <DEDUP_REMOVED lines=22> */
[----:B------:R-:W-:Y:S01]  /*c190*/  IMAD.MOV.U32 R145, RZ, RZ, R56 ;  /* 0x000000ffff917224 */ /* 0x000fe200078e0038 */
[----:B--2---:R-:W-:-:S04]  /*c1a0*/  VIMNMX R21, R14, R8, !PT ;  /* 0x000000080e157248 */ /* 0x004fc80007fe0100 */
[----:B------:R-:W-:-:S13]  /*c1b0*/  ISETP.GE.AND P1, PT, R15, R21, PT ;  /* 0x000000150f00720c */ /* 0x000fda0003f26270 */
[----:B------:R-:W-:Y:S05]  /*c1c0*/  @!P1 BRA `(.L_x_15931) ;  /* 0x0000003800fc9947 */ /* 0x000fea0003800000 */
        /* <DEDUP_REMOVED lines=20> */
[----:B------:R-:W-:-:S07]  /*c310*/  CS2R R24, SRZ ;  /* 0x0000000000187805 */ /* 0x000fce000001ff00 */
.L_x_15944:
[----:B------:R-:W-:-:S04]  /*c320*/  ISETP.NE.AND P1, PT, R8, 0x1, PT ;  /* 0x000000010800780c */ /* 0x000fc80003f25270 */
[----:B------:R-:W-:-:S04]  /*c330*/  SEL R156, RZ, 0x1, P1 ;  /* 0x00000001ff9c7807 */ /* 0x000fc80000800000 */
[----:B------:R-:W-:Y:S01]  /*c340*/  LOP3.LUT R156, R9, R156, RZ, 0x3c, !PT ;  /* 0x0000009c099c7212 */ /* 0x000fe200078e3cff */
[----:B------:R-:W-:Y:S06]  /*c350*/  @!P0 BRA `(.L_x_15932) ;  /* 0x0000000000048947 */ /* 0x000fec0003800000 */
[----:B------:R-:W-:Y:S01]  /*c360*/  BPT.TRAP 0x1 ;  /* 0x000000040000795c */ /* 0x000fe20000300000 */
.L_x_15932:
[----:B------:R-:W-:Y:S01]  /*c370*/  VIADD R22, R8, 0x1 ;  /* 0x0000000108167836 */ /* 0x000fe20000000000 */
[----:B------:R-:W-:-:S04]  /*c380*/  SHF.L.U32 R13, R156, 0x1f, RZ ;  /* 0x0000001f9c0d7819 */ /* 0x000fc800000006ff */
[----:B------:R-:W-:-:S04]  /*c390*/  ISETP.NE.AND P1, PT, R22, 0x2, PT ;  /* 0x000000021600780c */ /* 0x000fc80003f25270 */
[----:B------:R-:W-:-:S04]  /*c3a0*/  SEL R22, R22, RZ, P1 ;  /* 0x000000ff16167207 */ /* 0x000fc80000800000 */
[----:B------:R-:W-:-:S04]  /*c3b0*/  LEA R20, R22, R18, 0x3 ;  /* 0x0000001216147211 */ /* 0x000fc800078e18ff */
[----:B------:R0:W1:Y:S01]  /*c3c0*/  SYNCS.PHASECHK.TRANS64.TRYWAIT P1, [R20+URZ+0x13230], R13 ;  /* 0x0132300d140075a7 */ /* 0x000062000802017f */
[----:B------:R-:W-:Y:S05]  /*c3d0*/  @!P0 BRA `(.L_x_15933) ;  /* 0x0000000000048947 */ /* 0x000fea0003800000 */
[----:B------:R-:W-:Y:S01]  /*c3e0*/  BPT.TRAP 0x1 ;  /* 0x000000040000795c */ /* 0x000fe20000300000 */
.L_x_15933:
        /* <DEDUP_REMOVED lines=8> */
.L_x_15935:
[----:B------:R-:W-:Y:S05]  /*c470*/  BSYNC B2 ;  /* 0x0000000000027941 */ /* 0x000fea0003800000 */
.L_x_15934:
[----:B------:R-:W-:Y:S01]  /*c480*/  IMAD.MOV.U32 R12, RZ, RZ, R14 ;  /* 0x000000ffff0c7224 */ /* 0x000fe200078e000e */
[----:B------:R-:W-:Y:S01]  /*c490*/  R2UR UR4, R4 ;  /* 0x00000000040472ca */ /* 0x000fe200000e0000 */
[----:B01----:R-:W-:Y:S01]  /*c4a0*/  IMAD.MOV.U32 R13, RZ, RZ, -0x7fffffe0 ;  /* 0x80000020ff0d7424 */ /* 0x003fe200078e00ff */
        /* <DEDUP_REMOVED lines=43> */
[----:B------:R-:W-:Y:S02]  /*c760*/  MOV R13, 0x80000020 ;  /* 0x80000020000d7802 */ /* 0x000fe40000000f00 */
        /* <DEDUP_REMOVED lines=40> */
.L_x_15937:
[----:B------:R-:W-:Y:S01]  /*c9f0*/  SHF.L.U32 R9, R9, 0x1f, RZ ;  /* 0x0000001f09097819 */ /* 0x000fe200000006ff */
[----:B------:R-:W-:-:S04]  /*ca00*/  IMAD R14, R8, 0x8, R18 ;  /* 0x00000008080e7824 */ /* 0x000fc800078e0212 */
[----:B------:R0:W1:Y:S01]  /*ca10*/  SYNCS.PHASECHK.TRANS64.TRYWAIT P1, [R14+URZ+0x13250], R9 ;  /* 0x013250090e0075a7 */ /* 0x000062000802017f */
[----:B------:R-:W-:Y:S05]  /*ca20*/  @!P0 BRA `(.L_x_15938) ;  /* 0x0000000000048947 */ /* 0x000fea0003800000 */
[----:B------:R-:W-:Y:S01]  /*ca30*/  BPT.TRAP 0x1 ;  /* 0x000000040000795c */ /* 0x000fe20000300000 */
.L_x_15938:
[----:B------:R-:W-:Y:S04]  /*ca40*/  BSSY B2, `(.L_x_15939) ;  /* 0x0000004000027945 */ /* 0x000fe80003800000 */
[----:B-1----:R-:W-:Y:S05]  /*ca50*/  @P1 BRA `(.L_x_15940) ;  /* 0x0000000000081947 */ /* 0x002fea0003800000 */
[----:B------:R-:W1:Y:S02]  /*ca60*/  SYNCS.PHASECHK.TRANS64.TRYWAIT P1, [R14+URZ+0x13250], R9 ;  /* 0x013250090e0075a7 */ /* 0x000e64000802017f */
[----:B-1----:R-:W-:Y:S05]  /*ca70*/  @!P1 BRA `(.L_x_15941) ;  /* 0x0000012400649947 */ /* 0x002fea0003800000 */
.L_x_15940:
[----:B------:R-:W-:Y:S05]  /*ca80*/  BSYNC B2 ;  /* 0x0000000000027941 */ /* 0x000fea0003800000 */
.L_x_15939:
        /* <DEDUP_REMOVED lines=15> */
[----:B------:R-:W-:Y:S02]  /*cb80*/  R2UR UR7, R13 ;  /* 0x000000000d0772ca */ /* 0x000fe400000e0000 */
[----:B------:R-:W-:Y:S01]  /*cb90*/  MOV R13, 0xc0000010 ;  /* 0xc0000010000d7802 */ /* 0x000fe20000000f00 */
[----:B------:R-:W-:Y:S02]  /*cba0*/  WARPGROUP.DEPBAR.LE gsb0, 0x0 ;  /* 0x00008000000079c5 */ /* 0x000fe40000010000 */
[----:B------:R-:W-:-:S08]  /*cbb0*/  WARPGROUP.ARRIVE ;  /* 0x00000000000079c5 */ /* 0x000fd00000000000 */
        /* <DEDUP_REMOVED lines=22> */
.L_x_15942:
[----:B------:R-:W2:Y:S01]  /*cd20*/  LDL R13, [R1+0x30] ;  /* 0x00003000010d7983 */ /* 0x000ea20000100800 */
[----:B------:R-:W0:Y:S03]  /*cd30*/  LDC R9, c[0x0][0x448] ;  /* 0x00011200ff097b82 */ /* 0x000e260000000800 */
[----:B------:R-:W2:Y:S04]  /*cd40*/  LDL R8, [R1+0x4c] ;  /* 0x00004c0001087983 */ /* 0x000ea80000100800 */
[----:B------:R-:W3:Y:S04]  /*cd50*/  LDL R139, [R1+0x38] ;  /* 0x00003800018b7983 */ /* 0x000ee80000100800 */
        /* <DEDUP_REMOVED lines=10> */
[----:B------:R-:W-:-:S02]  /*ce00*/  FMUL.FTZ R108, R2, R108 ;  /* 0x0000006c026c7220 */ /* 0x000fc40000410000 */
        /* <DEDUP_REMOVED lines=10> */
[----:B------:R-:W-:Y:S01]  /*ceb0*/  MUFU.TANH R105, R105 ;  /* 0x0000006900697308 */ /* 0x000fe20000002400 */
[----:B------:R-:W-:-:S07]  /*cec0*/  FMUL.FTZ R76, R2, R76 ;  /* 0x0000004c024c7220 */ /* 0x000fce0000410000 */
[----:B------:R-:W-:Y:S01]  /*ced0*/  MUFU.TANH R88, R88 ;  /* 0x0000005800587308 */ /* 0x000fe20000002400 */
[C---:B------:R-:W-:Y:S01]  /*cee0*/  FMUL.FTZ R96, R2.reuse, R96 ;  /* 0x0000006002607220 */ /* 0x040fe20000410000 */
[C---:B------:R-:W-:Y:S01]  /*cef0*/  FMUL.FTZ R100, R2.reuse, R100 ;  /* 0x0000006402647220 */ /* 0x040fe20000410000 */
[C---:B------:R-:W-:Y:S01]  /*cf00*/  FMUL.FTZ R101, R2.reuse, R101 ;  /* 0x0000006502657220 */ /* 0x040fe20000410000 */
[----:B------:R-:W-:-:S04]  /*cf10*/  FMUL.FTZ R72, R2, R72 ;  /* 0x0000004802487220 */ /* 0x000fc80000410000 */
[----:B------:R-:W-:Y:S01]  /*cf20*/  MUFU.TANH R108, R108 ;  /* 0x0000006c006c7308 */ /* 0x000fe20000002400 */
[----:B------:R-:W-:Y:S02]  /*cf30*/  VIADD R20, R20, 0x13240 ;  /* 0x0001324014147836 */ /* 0x000fe40000000000 */
[----:B------:R-:W-:-:S05]  /*cf40*/  FMUL.FTZ R85, R2, R85 ;  /* 0x0000005502557220 */ /* 0x000fca0000410000 */
[----:B------:R-:W-:Y:S08]  /*cf50*/  MUFU.TANH R112, R112 ;  /* 0x0000007000707308 */ /* 0x000ff00000002400 */
[----:B------:R-:W-:Y:S08]  /*cf60*/  MUFU.TANH R113, R113 ;  /* 0x0000007100717308 */ /* 0x000ff00000002400 */
[----:B------:R-:W-:Y:S01]  /*cf70*/  MUFU.TANH R116, R116 ;  /* 0x0000007400747308 */ /* 0x000fe20000002400 */
[----:B------:R-:W-:-:S07]  /*cf80*/  FMUL.FTZ R73, R2, R73 ;  /* 0x0000004902497220 */ /* 0x000fce0000410000 */
[----:B------:R-:W-:Y:S01]  /*cf90*/  MUFU.TANH R97, R97 ;  /* 0x0000006100617308 */ /* 0x000fe20000002400 */
[C---:B------:R-:W-:Y:S01]  /*cfa0*/  FMUL.FTZ R77, R2.reuse, R77 ;  /* 0x0000004d024d7220 */ /* 0x040fe20000410000 */
[C---:B------:R-:W-:Y:S01]  /*cfb0*/  FMUL.FTZ R80, R2.reuse, R80 ;  /* 0x0000005002507220 */ /* 0x040fe20000410000 */
[----:B------:R-:W-:-:S05]  /*cfc0*/  FMUL.FTZ R81, R2, R81 ;  /* 0x0000005102517220 */ /* 0x000fca0000410000 */
[----:B------:R-:W-:Y:S01]  /*cfd0*/  MUFU.TANH R117, R117 ;  /* 0x0000007500757308 */ /* 0x000fe20000002400 */
[----:B------:R-:W-:-:S07]  /*cfe0*/  FMUL.FTZ R64, R2, R64 ;  /* 0x0000004002407220 */ /* 0x000fce0000410000 */
        /* <DEDUP_REMOVED lines=18> */
[----:B--2---:R-:W-:-:S04]  /*d110*/  IMAD.IADD R8, R8, 0x1, R13 ;  /* 0x0000000108087824 */ /* 0x004fc800078e020d */
[----:B0-----:R-:W-:-:S05]  /*d120*/  @P1 IMAD.HI.U32 R12, R8, R12, RZ ;  /* 0x0000000c080c1227 */ /* 0x001fca00078e00ff */
[----:B-1----:R-:W-:Y:S01]  /*d130*/  @P1 SHF.R.U32.HI R8, RZ, R9, R12 ;  /* 0x00000009ff081219 */ /* 0x002fe2000001160c */
[C---:B------:R-:W-:Y:S01]  /*d140*/  FMUL.FTZ R9, R2.reuse, R120 ;  /* 0x0000007802097220 */ /* 0x040fe20000410000 */
[C---:B------:R-:W-:Y:S01]  /*d150*/  FMUL.FTZ R120, R2.reuse, R124 ;  /* 0x0000007c02787220 */ /* 0x040fe20000410000 */
[C---:B------:R-:W-:Y:S01]  /*d160*/  FMUL.FTZ R124, R2.reuse, R128 ;  /* 0x00000080027c7220 */ /* 0x040fe20000410000 */
[C---:B------:R-:W-:Y:S02]  /*d170*/  FMUL.FTZ R128, R2.reuse, R132 ;  /* 0x0000008402807220 */ /* 0x040fe40000410000 */
[----:B------:R-:W0:Y:S01]  /*d180*/  SHFL.IDX PT, R132, R8, RZ, 0x1c1f ;  /* 0x001c1fff08847589 */ /* 0x000e2200000e0000 */
[C---:B------:R-:W-:Y:S01]  /*d190*/  FMUL.FTZ R12, R2.reuse, R121 ;  /* 0x00000079020c7220 */ /* 0x040fe20000410000 */
[C---:B------:R-:W-:Y:S01]  /*d1a0*/  FMUL.FTZ R121, R2.reuse, R125 ;  /* 0x0000007d02797220 */ /* 0x040fe20000410000 */
[C---:B------:R-:W-:Y:S01]  /*d1b0*/  FMUL.FTZ R125, R2.reuse, R129 ;  /* 0x00000081027d7220 */ /* 0x040fe20000410000 */
[----:B------:R-:W-:Y:S01]  /*d1c0*/  FMUL.FTZ R129, R2, R133 ;  /* 0x0000008502817220 */ /* 0x000fe20000410000 */
[----:B------:R-:W-:-:S02]  /*d1d0*/  IMAD R133, R15, -0xa0, RZ ;  /* 0xffffff600f857824 */ /* 0x000fc400078e02ff */
[----:B------:R-:W1:Y:S03]  /*d1e0*/  MUFU.TANH R12, R12 ;  /* 0x0000000c000c7308 */ /* 0x000e660000002400 */
[----:B---3--:R-:W-:-:S04]  /*d1f0*/  IADD3 R133, -R139, 0x1, R133 ;  /* 0x000000018b857810 */ /* 0x008fc80007ffe185 */
[----:B----4-:R-:W-:Y:S01]  /*d200*/  IADD3 R133, -R137, R133, R138 ;  /* 0x0000008589857210 */ /* 0x010fe20007ffe18a */
[----:B------:R-:W2:Y:S08]  /*d210*/  MUFU.TANH R128, R128 ;  /* 0x0000008000807308 */ /* 0x000eb00000002400 */
[----:B------:R-:W3:Y:S01]  /*d220*/  MUFU.TANH R9, R9 ;  /* 0x0000000900097308 */ /* 0x000ee20000002400 */
[----:B0-----:R-:W-:-:S07]  /*d230*/  IMAD.IADD R132, R133, 0x1, R132 ;  /* 0x0000000185847824 */ /* 0x001fce00078e0284 */
[----:B------:R-:W0:Y:S01]  /*d240*/  MUFU.TANH R120, R120 ;  /* 0x0000007800787308 */ /* 0x000e220000002400 */
[----:B------:R-:W-:-:S07]  /*d250*/  ISETP.GT.AND P2, PT, R132, 0x1, PT ;  /* 0x000000018400780c */ /* 0x000fce0003f44270 */
[----:B------:R-:W4:Y:S08]  /*d260*/  MUFU.TANH R121, R121 ;  /* 0x0000007900797308 */ /* 0x000f300000002400 */
[----:B------:R-:W5:Y:S01]  /*d270*/  MUFU.TANH R124, R124 ;  /* 0x0000007c007c7308 */ /* 0x000f620000002400 */
[----:B-1----:R-:W-:Y:S02]  /*d280*/  FSEL R12, R12, -INF , P2 ;  /* 0xff8000000c0c7808 */ /* 0x002fe40001000000 */
[----:B------:R-:W-:-:S05]  /*d290*/  ISETP.GT.AND P2, PT, R132, 0x18, PT ;  /* 0x000000188400780c */ /* 0x000fca0003f44270 */
[----:B------:R-:W1:Y:S08]  /*d2a0*/  MUFU.TANH R125, R125 ;  /* 0x0000007d007d7308 */ /* 0x000e700000002400 */
[----:B------:R-:W1:Y:S01]  /*d2b0*/  MUFU.TANH R129, R129 ;  /* 0x0000008100817308 */ /* 0x000e620000002400 */
[C---:B------:R-:W-:Y:S02]  /*d2c0*/  ISETP.GT.AND P1, PT, R132.reuse, RZ, PT ;  /* 0x000000ff8400720c */ /* 0x040fe40003f24270 */
[----:B------:R-:W-:-:S02]  /*d2d0*/  ISETP.GT.AND P3, PT, R132, 0x8, PT ;  /* 0x000000088400780c */ /* 0x000fc40003f64270 */
[C---:B------:R-:W-:Y:S02]  /*d2e0*/  ISETP.GT.AND P4, PT, R132.reuse, 0x9, PT ;  /* 0x000000098400780c */ /* 0x040fe40003f84270 */
[----:B------:R-:W-:Y:S02]  /*d2f0*/  ISETP.GT.AND P5, PT, R132, 0x10, PT ;  /* 0x000000108400780c */ /* 0x000fe40003fa4270 */
[----:B--2---:R-:W-:Y:S02]  /*d300*/  FSEL R128, R128, -INF , P2 ;  /* 0xff80000080807808 */ /* 0x004fe40001000000 */
[----:B------:R-:W-:Y:S01]  /*d310*/  ISETP.GT.AND P2, PT, R132, 0x29, PT ;  /* 0x000000298400780c */ /* 0x000fe20003f44270 */
[----:B------:R-:W2:Y:S01]  /*d320*/  SHFL.IDX PT, R8, R8, 0x1, 0x1c1f ;  /* 0x003c1f0008087f89 */ /* 0x000ea200000e0000 */
[----:B---3--:R-:W-:Y:S02]  /*d330*/  FSEL R9, R9, -INF , P1 ;  /* 0xff80000009097808 */ /* 0x008fe40000800000 */
[----:B0-----:R-:W-:-:S02]  /*d340*/  FSEL R120, R120, -INF , P3 ;  /* 0xff80000078787808 */ /* 0x001fc40001800000 */
[----:B----4-:R-:W-:Y:S02]  /*d350*/  FSEL R121, R121, -INF , P4 ;  /* 0xff80000079797808 */ /* 0x010fe40002000000 */
[----:B-----5:R-:W-:Y:S02]  /*d360*/  FSEL R124, R124, -INF , P5 ;  /* 0xff8000007c7c7808 */ /* 0x020fe40002800000 */
[C---:B------:R-:W-:Y:S02]  /*d370*/  ISETP.GT.AND P1, PT, R132.reuse, 0x11, PT ;  /* 0x000000118400780c */ /* 0x040fe40003f24270 */
[C---:B------:R-:W-:Y:S02]  /*d380*/  ISETP.GT.AND P3, PT, R132.reuse, 0x19, PT ;  /* 0x000000198400780c */ /* 0x040fe40003f64270 */
[C---:B------:R-:W-:Y:S02]  /*d390*/  ISETP.GT.AND P4, PT, R132.reuse, 0x20, PT ;  /* 0x000000208400780c */ /* 0x040fe40003f84270 */
[----:B------:R-:W-:-:S02]  /*d3a0*/  ISETP.GT.AND P5, PT, R132, 0x21, PT ;  /* 0x000000218400780c */ /* 0x000fc40003fa4270 */
[----:B------:R-:W-:Y:S02]  /*d3b0*/  FSEL R109, R109, -INF , P2 ;  /* 0xff8000006d6d7808 */ /* 0x000fe40001000000 */
[----:B------:R-:W-:Y:S02]  /*d3c0*/  ISETP.GT.AND P2, PT, R132, 0x40, PT ;  /* 0x000000408400780c */ /* 0x000fe40003f44270 */
[----:B------:R-:W-:Y:S02]  /*d3d0*/  PRMT R20, R136, 0x654, R20 ;  /* 0x0000065488147816 */ /* 0x000fe40000000014 */
[----:B-1----:R-:W-:Y:S02]  /*d3e0*/  FSEL R125, R125, -INF , P1 ;  /* 0xff8000007d7d7808 */ /* 0x002fe40000800000 */
[----:B------:R-:W-:Y:S01]  /*d3f0*/  FSEL R129, R129, -INF , P3 ;  /* 0xff80000081817808 */ /* 0x000fe20001800000 */
[----:B------:R0:W-:Y:S01]  /*d400*/  SYNCS.ARRIVE.TRANS64.RED.A1T0 RZ, [R20+URZ], RZ ;  /* 0x000000ff14ff79a7 */ /* 0x0001e2000810043f */
[----:B------:R-:W-:-:S02]  /*d410*/  FSEL R104, R104, -INF , P4 ;  /* 0xff80000068687808 */ /* 0x000fc40002000000 */
[----:B------:R-:W-:Y:S02]  /*d420*/  FSEL R105, R105, -INF , P5 ;  /* 0xff80000069697808 */ /* 0x000fe40002800000 */
[C---:B------:R-:W-:Y:S02]  /*d430*/  ISETP.GT.AND P1, PT, R132.reuse, 0x28, PT ;  /* 0x000000288400780c */ /* 0x040fe40003f24270 */
[C---:B------:R-:W-:Y:S02]  /*d440*/  ISETP.GT.AND P3, PT, R132.reuse, 0x30, PT ;  /* 0x000000308400780c */ /* 0x040fe40003f64270 */
[C---:B------:R-:W-:Y:S02]  /*d450*/  ISETP.GT.AND P4, PT, R132.reuse, 0x31, PT ;  /* 0x000000318400780c */ /* 0x040fe40003f84270 */
[----:B------:R-:W-:Y:S02]  /*d460*/  ISETP.GT.AND P5, PT, R132, 0x38, PT ;  /* 0x000000388400780c */ /* 0x000fe40003fa4270 */
[----:B------:R-:W-:Y:S01]  /*d470*/  FSEL R88, R88, -INF , P2 ;  /* 0xff80000058587808 */ /* 0x000fe20001000000 */
[----:B0-----:R-:W-:Y:S01]  /*d480*/  FMUL.FTZ R20, R2, R123 ;  /* 0x0000007b02147220 */ /* 0x001fe20000410000 */
[----:B------:R-:W-:-:S02]  /*d490*/  ISETP.GT.AND P2, PT, R132, 0x51, PT ;  /* 0x000000518400780c */ /* 0x000fc40003f44270 */
[----:B------:R-:W-:Y:S02]  /*d4a0*/  FSEL R108, R108, -INF , P1 ;  /* 0xff8000006c6c7808 */ /* 0x000fe40000800000 */
[----:B------:R-:W-:Y:S02]  /*d4b0*/  FSEL R112, R112, -INF , P3 ;  /* 0xff80000070707808 */ /* 0x000fe40001800000 */
[----:B------:R-:W-:Y:S02]  /*d4c0*/  FSEL R113, R113, -INF , P4 ;  /* 0xff80000071717808 */ /* 0x000fe40002000000 */
[----:B------:R-:W-:Y:S02]  /*d4d0*/  FSEL R116, R116, -INF , P5 ;  /* 0xff80000074747808 */ /* 0x000fe40002800000 */
[C---:B------:R-:W-:Y:S02]  /*d4e0*/  ISETP.GT.AND P1, PT, R132.reuse, 0x39, PT ;  /* 0x000000398400780c */ /* 0x040fe40003f24270 */
[----:B------:R-:W-:-:S02]  /*d4f0*/  ISETP.GT.AND P3, PT, R132, 0x41, PT ;  /* 0x000000418400780c */ /* 0x000fc40003f64270 */
[C---:B------:R-:W-:Y:S02]  /*d500*/  ISETP.GT.AND P4, PT, R132.reuse, 0x48, PT ;  /* 0x000000488400780c */ /* 0x040fe40003f84270 */
[C---:B------:R-:W-:Y:S01]  /*d510*/  ISETP.GT.AND P5, PT, R132.reuse, 0x49, PT ;  /* 0x000000498400780c */ /* 0x040fe20003fa4270 */
[----:B------:R-:W0:Y:S01]  /*d520*/  MUFU.TANH R84, R84 ;  /* 0x0000005400547308 */ /* 0x000e220000002400 */
[----:B------:R-:W-:Y:S02]  /*d530*/  FSEL R97, R97, -INF , P2 ;  /* 0xff80000061617808 */ /* 0x000fe40001000000 */
[----:B------:R-:W-:Y:S02]  /*d540*/  ISETP.GT.AND P2, PT, R132, 0x68, PT ;  /* 0x000000688400780c */ /* 0x000fe40003f44270 */
[----:B------:R-:W-:-:S03]  /*d550*/  FSEL R117, R117, -INF , P1 ;  /* 0xff80000075757808 */ /* 0x000fc60000800000 */
[----:B------:R-:W1:Y:S01]  /*d560*/  MUFU.TANH R56, R56 ;  /* 0x0000003800387308 */ /* 0x000e620000002400 */
[----:B------:R-:W-:Y:S02]  /*d570*/  FSEL R89, R89, -INF , P3 ;  /* 0xff80000059597808 */ /* 0x000fe40001800000 */
[----:B------:R-:W-:Y:S02]  /*d580*/  FSEL R92, R92, -INF , P4 ;  /* 0xff8000005c5c7808 */ /* 0x000fe40002000000 */
[----:B------:R-:W-:-:S03]  /*d590*/  FSEL R93, R93, -INF , P5 ;  /* 0xff8000005d5d7808 */ /* 0x000fc60002800000 */
[----:B------:R-:W3:Y:S01]  /*d5a0*/  MUFU.TANH R57, R57 ;  /* 0x0000003900397308 */ /* 0x000ee20000002400 */
[C---:B------:R-:W-:Y:S02]  /*d5b0*/  ISETP.GT.AND P1, PT, R132.reuse, 0x50, PT ;  /* 0x000000508400780c */ /* 0x040fe40003f24270 */
[C---:B------:R-:W-:Y:S02]  /*d5c0*/  ISETP.GT.AND P3, PT, R132.reuse, 0x58, PT ;  /* 0x000000588400780c */ /* 0x040fe40003f64270 */
[----:B------:R-:W-:-:S03]  /*d5d0*/  ISETP.GT.AND P4, PT, R132, 0x59, PT ;  /* 0x000000598400780c */ /* 0x000fc60003f84270 */
[----:B------:R-:W4:Y:S01]  /*d5e0*/  MUFU.TANH R60, R60 ;  /* 0x0000003c003c7308 */ /* 0x000f220000002400 */
[----:B------:R-:W-:Y:S02]  /*d5f0*/  ISETP.GT.AND P5, PT, R132, 0x60, PT ;  /* 0x000000608400780c */ /* 0x000fe40003fa4270 */
[----:B------:R-:W-:Y:S02]  /*d600*/  FSEL R76, R76, -INF , P2 ;  /* 0xff8000004c4c7808 */ /* 0x000fe40001000000 */
[----:B------:R-:W-:-:S03]  /*d610*/  ISETP.GT.AND P2, PT, R132, 0x79, PT ;  /* 0x000000798400780c */ /* 0x000fc60003f44270 */
[----:B------:R-:W5:Y:S01]  /*d620*/  MUFU.TANH R20, R20 ;  /* 0x0000001400147308 */ /* 0x000f620000002400 */
[----:B------:R-:W-:Y:S02]  /*d630*/  FSEL R96, R96, -INF , P1 ;  /* 0xff80000060607808 */ /* 0x000fe40000800000 */
[----:B------:R-:W-:Y:S02]  /*d640*/  FSEL R100, R100, -INF , P3 ;  /* 0xff80000064647808 */ /* 0x000fe40001800000 */
[----:B------:R-:W-:Y:S02]  /*d650*/  FSEL R101, R101, -INF , P4 ;  /* 0xff80000065657808 */ /* 0x000fe40002000000 */
[----:B------:R-:W-:Y:S02]  /*d660*/  FSEL R72, R72, -INF , P5 ;  /* 0xff80000048487808 */ /* 0x000fe40002800000 */
[C---:B------:R-:W-:Y:S02]  /*d670*/  ISETP.GT.AND P1, PT, R132.reuse, 0x61, PT ;  /* 0x000000618400780c */ /* 0x040fe40003f24270 */
[----:B------:R-:W-:-:S02]  /*d680*/  ISETP.GT.AND P3, PT, R132, 0x69, PT ;  /* 0x000000698400780c */ /* 0x000fc40003f64270 */
[C---:B------:R-:W-:Y:S02]  /*d690*/  ISETP.GT.AND P4, PT, R132.reuse, 0x70, PT ;  /* 0x000000708400780c */ /* 0x040fe40003f84270 */
[C---:B------:R-:W-:Y:S02]  /*d6a0*/  ISETP.GT.AND P5, PT, R132.reuse, 0x71, PT ;  /* 0x000000718400780c */ /* 0x040fe40003fa4270 */
[----:B------:R-:W-:Y:S02]  /*d6b0*/  FSEL R85, R85, -INF , P2 ;  /* 0xff80000055557808 */ /* 0x000fe40001000000 */
[----:B------:R-:W-:Y:S02]  /*d6c0*/  ISETP.GT.AND P2, PT, R132, 0x90, PT ;  /* 0x000000908400780c */ /* 0x000fe40003f44270 */
[----:B--2---:R-:W-:Y:S02]  /*d6d0*/  IADD3 R8, R133, R8, RZ ;  /* 0x0000000885087210 */ /* 0x004fe40007ffe0ff */
[----:B------:R-:W-:-:S02]  /*d6e0*/  FSEL R73, R73, -INF , P1 ;  /* 0xff80000049497808 */ /* 0x000fc40000800000 */
[----:B------:R-:W-:Y:S02]  /*d6f0*/  FSEL R77, R77, -INF , P3 ;  /* 0xff8000004d4d7808 */ /* 0x000fe40001800000 */
[----:B------:R-:W-:Y:S02]  /*d700*/  FSEL R80, R80, -INF , P4 ;  /* 0xff80000050507808 */ /* 0x000fe40002000000 */
[----:B------:R-:W-:Y:S02]  /*d710*/  FSEL R81, R81, -INF , P5 ;  /* 0xff80000051517808 */ /* 0x000fe40002800000 */
[C---:B------:R-:W-:Y:S02]  /*d720*/  ISETP.GT.AND P1, PT, R132.reuse, 0x78, PT ;  /* 0x000000788400780c */ /* 0x040fe40003f24270 */
[C---:B------:R-:W-:Y:S02]  /*d730*/  ISETP.GT.AND P3, PT, R132.reuse, 0x80, PT ;  /* 0x000000808400780c */ /* 0x040fe40003f64270 */
[----:B------:R-:W-:-:S02]  /*d740*/  ISETP.GT.AND P4, PT, R132, 0x81, PT ;  /* 0x000000818400780c */ /* 0x000fc40003f84270 */
[----:B------:R-:W-:Y:S02]  /*d750*/  ISETP.GT.AND P5, PT, R132, 0x88, PT ;  /* 0x000000888400780c */ /* 0x000fe40003fa4270 */
[----:B------:R-:W-:Y:S02]  /*d760*/  FSEL R64, R64, -INF , P2 ;  /* 0xff80000040407808 */ /* 0x000fe40001000000 */
[----:B------:R-:W-:Y:S02]  /*d770*/  ISETP.GT.AND P2, PT, R8, 0x1, PT ;  /* 0x000000010800780c */ /* 0x000fe40003f44270 */
[----:B0-----:R-:W-:Y:S02]  /*d780*/  FSEL R84, R84, -INF , P1 ;  /* 0xff80000054547808 */ /* 0x001fe40000800000 */
[----:B-1----:R-:W-:Y:S02]  /*d790*/  FSEL R56, R56, -INF , P3 ;  /* 0xff80000038387808 */ /* 0x002fe40001800000 */
[----:B---3--:R-:W-:-:S02]  /*d7a0*/  FSEL R57, R57, -INF , P4 ;  /* 0xff80000039397808 */ /* 0x008fc40002000000 */
[----:B----4-:R-:W-:Y:S02]  /*d7b0*/  FSEL R60, R60, -INF , P5 ;  /* 0xff8000003c3c7808 */ /* 0x010fe40002800000 */
[C---:B------:R-:W-:Y:S02]  /*d7c0*/  ISETP.GT.AND P1, PT, R132.reuse, 0x89, PT ;  /* 0x000000898400780c */ /* 0x040fe40003f24270 */
[C---:B------:R-:W-:Y:S02]  /*d7d0*/  ISETP.GT.AND P3, PT, R132.reuse, 0x91, PT ;  /* 0x000000918400780c */ /* 0x040fe40003f64270 */
[C---:B------:R-:W-:Y:S02]  /*d7e0*/  ISETP.GT.AND P4, PT, R132.reuse, 0x98, PT ;  /* 0x000000988400780c */ /* 0x040fe40003f84270 */
[----:B------:R-:W-:Y:S02]  /*d7f0*/  ISETP.GT.AND P5, PT, R132, 0x99, PT ;  /* 0x000000998400780c */ /* 0x000fe40003fa4270 */
[----:B-----5:R-:W-:-:S02]  /*d800*/  FSEL R132, R20, -INF , P2 ;  /* 0xff80000014847808 */ /* 0x020fc40001000000 */
        /* <DEDUP_REMOVED lines=29> */
[C---:B------:R-:W-:Y:S01]  /*d9e0*/  FMUL.FTZ R122, R2.reuse, R126 ;  /* 0x0000007e027a7220 */ /* 0x040fe20000410000 */
[----:B------:R-:W0:Y:S02]  /*d9f0*/  MUFU.TANH R65, R65 ;  /* 0x0000004100417308 */ /* 0x000e240000002400 */
[----:B------:R-:W-:Y:S01]  /*da00*/  FMNMX.FTZ R20, R77, R20, !PT ;  /* 0x000000144d147209 */ /* 0x000fe20007810000 */
[C---:B------:R-:W-:Y:S01]  /*da10*/  FMUL.FTZ R123, R2.reuse, R127 ;  /* 0x0000007f027b7220 */ /* 0x040fe20000410000 */
[C---:B------:R-:W-:Y:S01]  /*da20*/  FMUL.FTZ R127, R2.reuse, R131 ;  /* 0x00000083027f7220 */ /* 0x040fe20000410000 */
[----:B------:R-:W-:Y:S01]  /*da30*/  FMUL.FTZ R131, R2, R135 ;  /* 0x0000008702837220 */ /* 0x000fe20000410000 */
[----:B------:R-:W-:Y:S01]  /*da40*/  FMNMX.FTZ R20, R80, R20, !PT ;  /* 0x0000001450147209 */ /* 0x000fe20007810000 */
[C---:B------:R-:W-:Y:S01]  /*da50*/  FMUL.FTZ R61, R2.reuse, R61 ;  /* 0x0000003d023d7220 */ /* 0x040fe20000410000 */
[----:B------:R-:W1:Y:S01]  /*da60*/  MUFU.TANH R122, R122 ;  /* 0x0000007a007a7308 */ /* 0x000e620000002400 */
[C---:B------:R-:W-:Y:S01]  /*da70*/  FMUL.FTZ R114, R2.reuse, R114 ;  /* 0x0000007202727220 */ /* 0x040fe20000410000 */
[----:B------:R-:W-:Y:S01]  /*da80*/  FMNMX.FTZ R20, R81, R20, !PT ;  /* 0x0000001451147209 */ /* 0x000fe20007810000 */
[----:B------:R-:W-:-:S03]  /*da90*/  FMUL.FTZ R91, R2, R91 ;  /* 0x0000005b025b7220 */ /* 0x000fc60000410000 */
[----:B------:R-:W-:Y:S02]  /*daa0*/  FMNMX.FTZ R20, R84, R20, !PT ;  /* 0x0000001454147209 */ /* 0x000fe40007810000 */
[----:B------:R-:W2:Y:S01]  /*dab0*/  MUFU.TANH R131, R131 ;  /* 0x0000008300837308 */ /* 0x000ea20000002400 */
[----:B------:R-:W-:Y:S01]  /*dac0*/  FMUL.FTZ R68, R2, R68 ;  /* 0x0000004402447220 */ /* 0x000fe20000410000 */
[----:B------:R-:W-:-:S06]  /*dad0*/  FMNMX.FTZ R20, R85, R20, !PT ;  /* 0x0000001455147209 */ /* 0x000fcc0007810000 */
[----:B------:R-:W3:Y:S01]  /*dae0*/  MUFU.TANH R61, R61 ;  /* 0x0000003d003d7308 */ /* 0x000ee20000002400 */
[----:B0-----:R-:W-:Y:S01]  /*daf0*/  FSEL R65, R65, -INF , P3 ;  /* 0xff80000041417808 */ /* 0x001fe20001800000 */
[----:B------:R-:W-:Y:S01]  /*db00*/  FMUL.FTZ R102, R2, R102 ;  /* 0x0000006602667220 */ /* 0x000fe20000410000 */
[----:B------:R-:W-:-:S05]  /*db10*/  ISETP.GT.AND P3, PT, R8, 0x8, PT ;  /* 0x000000080800780c */ /* 0x000fca0003f64270 */
[----:B------:R-:W0:Y:S01]  /*db20*/  MUFU.TANH R114, R114 ;  /* 0x0000007200727308 */ /* 0x000e220000002400 */
[----:B------:R-:W-:Y:S01]  /*db30*/  FMNMX.FTZ R20, R56, R20, !PT ;  /* 0x0000001438147209 */ /* 0x000fe20007810000 */
[----:B------:R-:W-:Y:S01]  /*db40*/  FMUL.FTZ R133, R2, R69 ;  /* 0x0000004502857220 */ /* 0x000fe20000410000 */
[----:B-1----:R-:W-:Y:S01]  /*db50*/  FSEL R122, R122, -INF , P3 ;  /* 0xff8000007a7a7808 */ /* 0x002fe20001800000 */
[----:B------:R-:W-:Y:S01]  /*db60*/  FMUL.FTZ R79, R2, R79 ;  /* 0x0000004f024f7220 */ /* 0x000fe20000410000 */
[----:B------:R-:W-:-:S03]  /*db70*/  ISETP.GT.AND P3, PT, R8, 0x19, PT ;  /* 0x000000190800780c */ /* 0x000fc60003f64270 */
[----:B------:R-:W1:Y:S01]  /*db80*/  MUFU.TANH R91, R91 ;  /* 0x0000005b005b7308 */ /* 0x000e620000002400 */
[----:B------:R-:W-:Y:S01]  /*db90*/  FMNMX.FTZ R20, R57, R20, !PT ;  /* 0x0000001439147209 */ /* 0x000fe20007810000 */
[----:B------:R-:W-:Y:S01]  /*dba0*/  FMUL.FTZ R69, R2, R59 ;  /* 0x0000003b02457220 */ /* 0x000fe20000410000 */
[----:B--2---:R-:W-:-:S05]  /*dbb0*/  FSEL R131, R131, -INF , P3 ;  /* 0xff80000083837808 */ /* 0x004fca0001800000 */
[----:B------:R-:W2:Y:S01]  /*dbc0*/  MUFU.TANH R68, R68 ;  /* 0x0000004400447308 */ /* 0x000ea20000002400 */
[----:B---3--:R-:W-:Y:S01]  /*dbd0*/  FSEL R61, R61, -INF , P1 ;  /* 0xff8000003d3d7808 */ /* 0x008fe20000800000 */
[----:B------:R-:W-:Y:S01]  /*dbe0*/  FMUL.FTZ R58, R2, R58 ;  /* 0x0000003a023a7220 */ /* 0x000fe20000410000 */
[----:B------:R-:W-:Y:S02]  /*dbf0*/  ISETP.GT.AND P3, PT, R8, 0x30, PT ;  /* 0x000000300800780c */ /* 0x000fe40003f64270 */
[----:B------:R-:W-:-:S03]  /*dc00*/  FMNMX.FTZ R20, R60, R20, !PT ;  /* 0x000000143c147209 */ /* 0x000fc60007810000 */
[----:B------:R-:W3:Y:S01]  /*dc10*/  MUFU.TANH R102, R102 ;  /* 0x0000006600667308 */ /* 0x000ee20000002400 */
[----:B0-----:R-:W-:Y:S02]  /*dc20*/  FSEL R114, R114, -INF , P3 ;  /* 0xff80000072727808 */ /* 0x001fe40001800000 */
[----:B------:R-:W-:-:S05]  /*dc30*/  FMNMX.FTZ R20, R61, R20, !PT ;  /* 0x000000143d147209 */ /* 0x000fca0007810000 */
[----:B------:R-:W0:Y:S01]  /*dc40*/  MUFU.TANH R59, R133 ;  /* 0x00000085003b7308 */ /* 0x000e220000002400 */
[----:B------:R-:W-:-:S07]  /*dc50*/  ISETP.GT.AND P3, PT, R8, 0x41, PT ;  /* 0x000000410800780c */ /* 0x000fce0003f64270 */
[----:B------:R-:W4:Y:S01]  /*dc60*/  MUFU.TANH R79, R79 ;  /* 0x0000004f004f7308 */ /* 0x000f220000002400 */
[----:B------:R-:W-:Y:S02]  /*dc70*/  FMNMX.FTZ R20, R64, R20, !PT ;  /* 0x0000001440147209 */ /* 0x000fe40007810000 */
[----:B-1----:R-:W-:Y:S02]  /*dc80*/  FSEL R91, R91, -INF , P3 ;  /* 0xff8000005b5b7808 */ /* 0x002fe40001800000 */
[----:B------:R-:W-:-:S03]  /*dc90*/  ISETP.GT.AND P3, PT, R8, 0x58, PT ;  /* 0x000000580800780c */ /* 0x000fc60003f64270 */
[----:B------:R-:W1:Y:S01]  /*dca0*/  MUFU.TANH R58, R58 ;  /* 0x0000003a003a7308 */ /* 0x000e620000002400 */
[----:B--2---:R-:W-:Y:S02]  /*dcb0*/  FSEL R68, R68, -INF , P4 ;  /* 0xff80000044447808 */ /* 0x004fe40002000000 */
[----:B------:R-:W-:Y:S02]  /*dcc0*/  FMNMX.FTZ R20, R65, R20, !PT ;  /* 0x0000001441147209 */ /* 0x000fe40007810000 */
[----:B---3--:R-:W-:Y:S02]  /*dcd0*/  FSEL R102, R102, -INF , P3 ;  /* 0xff80000066667808 */ /* 0x008fe40001800000 */
[----:B------:R-:W-:Y:S02]  /*dce0*/  ISETP.GT.AND P3, PT, R8, 0x69, PT ;  /* 0x000000690800780c */ /* 0x000fe40003f64270 */
[----:B0-----:R-:W-:Y:S02]  /*dcf0*/  FSEL R59, R59, -INF , P5 ;  /* 0xff8000003b3b7808 */ /* 0x001fe40002800000 */
[----:B------:R-:W-:-:S02]  /*dd00*/  FMNMX.FTZ R20, R68, R20, !PT ;  /* 0x0000001444147209 */ /* 0x000fc40007810000 */
[----:B----4-:R-:W-:Y:S02]  /*dd10*/  FSEL R79, R79, -INF , P3 ;  /* 0xff8000004f4f7808 */ /* 0x010fe40001800000 */
[----:B------:R-:W-:Y:S02]  /*dd20*/  ISETP.GT.AND P3, PT, R8, 0x80, PT ;  /* 0x000000800800780c */ /* 0x000fe40003f64270 */
[----:B------:R-:W-:Y:S02]  /*dd30*/  FMNMX.FTZ R20, R59, R20, !PT ;  /* 0x000000143b147209 */ /* 0x000fe40007810000 */
[----:B-1----:R-:W-:-:S03]  /*dd40*/  FSEL R133, R58, -INF , P3 ;  /* 0xff8000003a857808 */ /* 0x002fc60001800000 */
[----:B------:R-:W0:Y:S01]  /*dd50*/  SHFL.BFLY PT, R58, R20, 0x2, 0x1f ;  /* 0x0c401f00143a7f89 */ /* 0x000e2200000e0000 */
[C---:B------:R-:W-:Y:S01]  /*dd60*/  FMUL.FTZ R126, R2.reuse, R130 ;  /* 0x00000082027e7220 */ /* 0x040fe20000410000 */
[C---:B------:R-:W-:Y:S01]  /*dd70*/  FMUL.FTZ R130, R2.reuse, R134 ;  /* 0x0000008602827220 */ /* 0x040fe20000410000 */
[C---:B------:R-:W-:Y:S01]  /*dd80*/  FMUL.FTZ R106, R2.reuse, R106 ;  /* 0x0000006a026a7220 */ /* 0x040fe20000410000 */
[----:B------:R-:W1:Y:S01]  /*dd90*/  MUFU.TANH R13, R13 ;  /* 0x0000000d000d7308 */ /* 0x000e620000002400 */
[C---:B------:R-:W-:Y:S01]  /*dda0*/  FMUL.FTZ R107, R2.reuse, R107 ;  /* 0x0000006b026b7220 */ /* 0x040fe20000410000 */
[C---:B------:R-:W-:Y:S01]  /*ddb0*/  FMUL.FTZ R110, R2.reuse, R110 ;  /* 0x0000006e026e7220 */ /* 0x040fe20000410000 */
[C---:B------:R-:W-:Y:S01]  /*ddc0*/  FMUL.FTZ R111, R2.reuse, R111 ;  /* 0x0000006f026f7220 */ /* 0x040fe20000410000 */
[----:B------:R-:W-:-:S04]  /*ddd0*/  FMUL.FTZ R115, R2, R115 ;  /* 0x0000007302737220 */ /* 0x000fc80000410000 */
[----:B------:R-:W2:Y:S01]  /*dde0*/  MUFU.TANH R123, R123 ;  /* 0x0000007b007b7308 */ /* 0x000ea20000002400 */
[----:B0-----:R-:W-:-:S05]  /*ddf0*/  FMNMX.FTZ R20, R20, R58, !PT ;  /* 0x0000003a14147209 */ /* 0x001fca0007810000 */
[----:B------:R-:W0:Y:S02]  /*de00*/  SHFL.BFLY PT, R58, R20, 0x1, 0x1f ;  /* 0x0c201f00143a7f89 */ /* 0x000e2400000e0000 */
[----:B------:R-:W3:Y:S01]  /*de10*/  MUFU.TANH R126, R126 ;  /* 0x0000007e007e7308 */ /* 0x000ee20000002400 */
[C---:B------:R-:W-:Y:S01]  /*de20*/  FMUL.FTZ R118, R2.reuse, R118 ;  /* 0x0000007602767220 */ /* 0x040fe20000410000 */
[C---:B------:R-:W-:Y:S01]  /*de30*/  FMUL.FTZ R119, R2.reuse, R119 ;  /* 0x0000007702777220 */ /* 0x040fe20000410000 */
[C---:B------:R-:W-:Y:S01]  /*de40*/  FMUL.FTZ R90, R2.reuse, R90 ;  /* 0x0000005a025a7220 */ /* 0x040fe20000410000 */
[----:B------:R-:W-:-:S04]  /*de50*/  FMUL.FTZ R94, R2, R94 ;  /* 0x0000005e025e7220 */ /* 0x000fc80000410000 */
[----:B------:R-:W4:Y:S08]  /*de60*/  MUFU.TANH R127, R127 ;  /* 0x0000007f007f7308 */ /* 0x000f300000002400 */
[----:B------:R-:W5:Y:S08]  /*de70*/  MUFU.TANH R130, R130 ;  /* 0x0000008200827308 */ /* 0x000f700000002400 */
[----:B------:R-:W0:Y:S01]  /*de80*/  MUFU.TANH R106, R106 ;  /* 0x0000006a006a7308 */ /* 0x000e220000002400 */
[----:B------:R-:W-:Y:S01]  /*de90*/  ISETP.GT.AND P1, PT, R8, RZ, PT ;  /* 0x000000ff0800720c */ /* 0x000fe20003f24270 */
[----:B------:R-:W-:Y:S01]  /*dea0*/  FMUL.FTZ R95, R2, R95 ;  /* 0x0000005f025f7220 */ /* 0x000fe20000410000 */
[----:B------:R-:W-:Y:S01]  /*deb0*/  ISETP.GT.AND P4, PT, R8, 0x9, PT ;  /* 0x000000090800780c */ /* 0x000fe20003f84270 */
[----:B------:R-:W-:-:S04]  /*dec0*/  FMUL.FTZ R98, R2, R98 ;  /* 0x0000006202627220 */ /* 0x000fc80000410000 */
[----:B------:R-:W0:Y:S01]  /*ded0*/  MUFU.TANH R107, R107 ;  /* 0x0000006b006b7308 */ /* 0x000e220000002400 */
[C---:B------:R-:W-:Y:S01]  /*dee0*/  FMUL.FTZ R99, R2.reuse, R99 ;  /* 0x0000006302637220 */ /* 0x040fe20000410000 */
[----:B------:R-:W-:-:S06]  /*def0*/  FMUL.FTZ R103, R2, R103 ;  /* 0x0000006702677220 */ /* 0x000fcc0000410000 */
[----:B------:R-:W0:Y:S01]  /*df00*/  MUFU.TANH R110, R110 ;  /* 0x0000006e006e7308 */ /* 0x000e220000002400 */
[----:B-1----:R-:W-:-:S07]  /*df10*/  FSEL R13, R13, -INF , P1 ;  /* 0xff8000000d0d7808 */ /* 0x002fce0000800000 */
[----:B------:R-:W1:Y:S01]  /*df20*/  MUFU.TANH R111, R111 ;  /* 0x0000006f006f7308 */ /* 0x000e620000002400 */
[----:B--2---:R-:W-:-:S07]  /*df30*/  FSEL R123, R123, -INF , P4 ;  /* 0xff8000007b7b7808 */ /* 0x004fce0002000000 */
[----:B------:R-:W2:Y:S01]  /*df40*/  MUFU.TANH R115, R115 ;  /* 0x0000007300737308 */ /* 0x000ea20000002400 */
[----:B------:R-:W-:Y:S01]  /*df50*/  ISETP.GT.AND P5, PT, R8, 0x10, PT ;  /* 0x000000100800780c */ /* 0x000fe20003fa4270 */
[----:B------:R-:W-:Y:S01]  /*df60*/  FMUL.FTZ R74, R2, R74 ;  /* 0x0000004a024a7220 */ /* 0x000fe20000410000 */
[----:B------:R-:W-:Y:S01]  /*df70*/  ISETP.GT.AND P1, PT, R8, 0x11, PT ;  /* 0x000000110800780c */ /* 0x000fe20003f24270 */
[----:B------:R-:W-:Y:S01]  /*df80*/  FMUL.FTZ R75, R2, R75 ;  /* 0x0000004b024b7220 */ /* 0x000fe20000410000 */
[----:B------:R-:W-:-:S03]  /*df90*/  ISETP.GT.AND P2, PT, R8, 0x18, PT ;  /* 0x000000180800780c */ /* 0x000fc60003f44270 */
[----:B------:R-:W2:Y:S01]  /*dfa0*/  MUFU.TANH R118, R118 ;  /* 0x0000007600767308 */ /* 0x000ea20000002400 */
[----:B------:R-:W-:Y:S01]  /*dfb0*/  ISETP.GT.AND P4, PT, R8, 0x20, PT ;  /* 0x000000200800780c */ /* 0x000fe20003f84270 */
[C---:B------:R-:W-:Y:S01]  /*dfc0*/  FMUL.FTZ R78, R2.reuse, R78 ;  /* 0x0000004e024e7220 */ /* 0x040fe20000410000 */
[----:B------:R-:W-:-:S05]  /*dfd0*/  FMUL.FTZ R82, R2, R82 ;  /* 0x0000005202527220 */ /* 0x000fca0000410000 */
[----:B------:R-:W2:Y:S01]  /*dfe0*/  MUFU.TANH R119, R119 ;  /* 0x0000007700777308 */ /* 0x000ea20000002400 */
[----:B---3--:R-:W-:-:S07]  /*dff0*/  FSEL R126, R126, -INF , P5 ;  /* 0xff8000007e7e7808 */ /* 0x008fce0002800000 */
[----:B------:R-:W3:Y:S01]  /*e000*/  MUFU.TANH R90, R90 ;  /* 0x0000005a005a7308 */ /* 0x000ee20000002400 */
[----:B----4-:R-:W-:-:S07]  /*e010*/  FSEL R127, R127, -INF , P1 ;  /* 0xff8000007f7f7808 */ /* 0x010fce0000800000 */
[----:B------:R-:W4:Y:S01]  /*e020*/  MUFU.TANH R94, R94 ;  /* 0x0000005e005e7308 */ /* 0x000f220000002400 */
[----:B-----5:R-:W-:Y:S02]  /*e030*/  FSEL R130, R130, -INF , P2 ;  /* 0xff80000082827808 */ /* 0x020fe40001000000 */
[----:B0-----:R-:W-:Y:S01]  /*e040*/  FSEL R106, R106, -INF , P4 ;  /* 0xff8000006a6a7808 */ /* 0x001fe20002000000 */
[----:B------:R-:W-:Y:S01]  /*e050*/  FMUL.FTZ R83, R2, R83 ;  /* 0x0000005302537220 */ /* 0x000fe20000410000 */
[----:B------:R-:W-:-:S03]  /*e060*/  ISETP.GT.AND P5, PT, R8, 0x21, PT ;  /* 0x000000210800780c */ /* 0x000fc60003fa4270 */
[----:B------:R-:W0:Y:S01]  /*e070*/  MUFU.TANH R95, R95 ;  /* 0x0000005f005f7308 */ /* 0x000e220000002400 */
[----:B------:R-:W-:Y:S01]  /*e080*/  ISETP.GT.AND P1, PT, R8, 0x28, PT ;  /* 0x000000280800780c */ /* 0x000fe20003f24270 */
[----:B------:R-:W-:Y:S01]  /*e090*/  FMUL.FTZ R86, R2, R86 ;  /* 0x0000005602567220 */ /* 0x000fe20000410000 */
[----:B------:R-:W-:Y:S01]  /*e0a0*/  ISETP.GT.AND P2, PT, R8, 0x29, PT ;  /* 0x000000290800780c */ /* 0x000fe20003f44270 */
[----:B------:R-:W-:Y:S01]  /*e0b0*/  FMUL.FTZ R87, R2, R87 ;  /* 0x0000005702577220 */ /* 0x000fe20000410000 */
[----:B------:R-:W-:-:S03]  /*e0c0*/  ISETP.GT.AND P4, PT, R8, 0x31, PT ;  /* 0x000000310800780c */ /* 0x000fc60003f84270 */
[----:B------:R-:W5:Y:S01]  /*e0d0*/  MUFU.TANH R98, R98 ;  /* 0x0000006200627308 */ /* 0x000f620000002400 */
[----:B------:R-:W-:-:S07]  /*e0e0*/  FMNMX.FTZ R20, R20, R58, !PT ;  /* 0x0000003a14147209 */ /* 0x000fce0007810000 */
[----:B------:R-:W5:Y:S01]  /*e0f0*/  MUFU.TANH R99, R99 ;  /* 0x0000006300637308 */ /* 0x000f620000002400 */
[----:B------:R-:W-:-:S07]  /*e100*/  FSEL R107, R107, -INF , P5 ;  /* 0xff8000006b6b7808 */ /* 0x000fce0002800000 */
[----:B------:R-:W5:Y:S01]  /*e110*/  MUFU.TANH R103, R103 ;  /* 0x0000006700677308 */ /* 0x000f620000002400 */
[----:B------:R-:W-:Y:S02]  /*e120*/  FSEL R110, R110, -INF , P1 ;  /* 0xff8000006e6e7808 */ /* 0x000fe40000800000 */
[----:B-1----:R-:W-:Y:S02]  /*e130*/  FSEL R111, R111, -INF , P2 ;  /* 0xff8000006f6f7808 */ /* 0x002fe40001000000 */
[----:B--2---:R-:W-:-:S03]  /*e140*/  FSEL R115, R115, -INF , P4 ;  /* 0xff80000073737808 */ /* 0x004fc60002000000 */
[----:B------:R-:W1:Y:S01]  /*e150*/  MUFU.TANH R74, R74 ;  /* 0x0000004a004a7308 */ /* 0x000e620000002400 */
[C---:B------:R-:W-:Y:S02]  /*e160*/  ISETP.GT.AND P5, PT, R8.reuse, 0x38, PT ;  /* 0x000000380800780c */ /* 0x040fe40003fa4270 */
[C---:B------:R-:W-:Y:S02]  /*e170*/  ISETP.GT.AND P1, PT, R8.reuse, 0x39, PT ;  /* 0x000000390800780c */ /* 0x040fe40003f24270 */
[----:B------:R-:W-:-:S03]  /*e180*/  ISETP.GT.AND P2, PT, R8, 0x40, PT ;  /* 0x000000400800780c */ /* 0x000fc60003f44270 */
[----:B------:R-:W2:Y:S01]  /*e190*/  MUFU.TANH R75, R75 ;  /* 0x0000004b004b7308 */ /* 0x000ea20000002400 */
[----:B------:R-:W-:Y:S02]  /*e1a0*/  ISETP.GT.AND P4, PT, R8, 0x48, PT ;  /* 0x000000480800780c */ /* 0x000fe40003f84270 */
[----:B------:R-:W-:-:S05]  /*e1b0*/  FSETP.NEU.FTZ.AND P6, PT, R20, -INF , PT ;  /* 0xff8000001400780b */ /* 0x000fca0003fdd000 */
[----:B------:R-:W2:Y:S01]  /*e1c0*/  MUFU.TANH R78, R78 ;  /* 0x0000004e004e7308 */ /* 0x000ea20000002400 */
[----:B------:R-:W-:-:S07]  /*e1d0*/  FSEL R118, R118, -INF , P5 ;  /* 0xff80000076767808 */ /* 0x000fce0002800000 */
[----:B------:R-:W2:Y:S01]  /*e1e0*/  MUFU.TANH R82, R82 ;  /* 0x0000005200527308 */ /* 0x000ea20000002400 */
[----:B------:R-:W-:Y:S02]  /*e1f0*/  FSEL R119, R119, -INF , P1 ;  /* 0xff80000077777808 */ /* 0x000fe40000800000 */
[----:B---3--:R-:W-:Y:S02]  /*e200*/  FSEL R90, R90, -INF , P2 ;  /* 0xff8000005a5a7808 */ /* 0x008fe40001000000 */
[----:B----4-:R-:W-:-:S03]  /*e210*/  FSEL R94, R94, -INF , P4 ;  /* 0xff8000005e5e7808 */ /* 0x010fc60002000000 */
[----:B------:R-:W3:Y:S01]  /*e220*/  MUFU.TANH R83, R83 ;  /* 0x0000005300537308 */ /* 0x000ee20000002400 */
[----:B------:R-:W-:Y:S02]  /*e230*/  FSEL R58, R20, RZ, P6 ;  /* 0x000000ff143a7208 */ /* 0x000fe40003000000 */
[C---:B------:R-:W-:Y:S02]  /*e240*/  ISETP.GT.AND P5, PT, R8.reuse, 0x49, PT ;  /* 0x000000490800780c */ /* 0x040fe40003fa4270 */
[----:B------:R-:W-:-:S03]  /*e250*/  ISETP.GT.AND P1, PT, R8, 0x50, PT ;  /* 0x000000500800780c */ /* 0x000fc60003f24270 */
[----:B------:R-:W4:Y:S01]  /*e260*/  MUFU.TANH R86, R86 ;  /* 0x0000005600567308 */ /* 0x000f220000002400 */
[C---:B------:R-:W-:Y:S02]  /*e270*/  ISETP.GT.AND P2, PT, R8.reuse, 0x51, PT ;  /* 0x000000510800780c */ /* 0x040fe40003f44270 */
[----:B------:R-:W-:-:S05]  /*e280*/  ISETP.GT.AND P4, PT, R8, 0x59, PT ;  /* 0x000000590800780c */ /* 0x000fca0003f84270 */
[----:B------:R-:W4:Y:S01]  /*e290*/  MUFU.TANH R87, R87 ;  /* 0x0000005700577308 */ /* 0x000f220000002400 */
[----:B0-----:R-:W-:-:S07]  /*e2a0*/  FSEL R95, R95, -INF , P5 ;  /* 0xff8000005f5f7808 */ /* 0x001fce0002800000 */
[----:B------:R-:W0:Y:S01]  /*e2b0*/  MUFU.TANH R69, R69 ;  /* 0x0000004500457308 */ /* 0x000e220000002400 */
[----:B-----5:R-:W-:Y:S01]  /*e2c0*/  FSEL R98, R98, -INF , P1 ;  /* 0xff80000062627808 */ /* 0x020fe20000800000 */
[----:B------:R-:W-:-:S01]  /*e2d0*/  FADD.FTZ R11, -R58, R11 ;  /* 0x0000000b3a0b7221 */ /* 0x000fc20000010100 */
[----:B------:R-:W-:Y:S01]  /*e2e0*/  FSEL R99, R99, -INF , P2 ;  /* 0xff80000063637808 */ /* 0x000fe20001000000 */
[----:B------:R-:W-:Y:S01]  /*e2f0*/  IMAD.U32 R58, RZ, RZ, UR37 ;  /* 0x00000025ff3a7e24 */ /* 0x000fe2000f8e00ff */
[----:B------:R-:W-:Y:S02]  /*e300*/  FSEL R103, R103, -INF , P4 ;  /* 0xff80000067677808 */ /* 0x000fe40002000000 */
[C---:B------:R-:W-:Y:S02]  /*e310*/  ISETP.GT.AND P5, PT, R8.reuse, 0x60, PT ;  /* 0x000000600800780c */ /* 0x040fe40003fa4270 */
[C---:B------:R-:W-:Y:S02]  /*e320*/  ISETP.GT.AND P1, PT, R8.reuse, 0x61, PT ;  /* 0x000000610800780c */ /* 0x040fe40003f24270 */
[----:B------:R-:W-:-:S02]  /*e330*/  ISETP.GT.AND P2, PT, R8, 0x68, PT ;  /* 0x000000680800780c */ /* 0x000fc40003f44270 */
[----:B------:R-:W-:Y:S01]  /*e340*/  ISETP.GT.AND P4, PT, R8, 0x70, PT ;  /* 0x000000700800780c */ /* 0x000fe20003f84270 */
[----:B------:R-:W-:-:S01]  /*e350*/  FFMA.FTZ R135, R20, R58, -8 ;  /* 0xc100000014877423 */ /* 0x000fc2000001003a */
[----:B-1----:R-:W-:Y:S02]  /*e360*/  FSEL R74, R74, -INF , P5 ;  /* 0xff8000004a4a7808 */ /* 0x002fe40002800000 */
[----:B--2---:R-:W-:Y:S02]  /*e370*/  FSEL R75, R75, -INF , P1 ;  /* 0xff8000004b4b7808 */ /* 0x004fe40000800000 */
[----:B------:R-:W-:Y:S02]  /*e380*/  FSEL R78, R78, -INF , P2 ;  /* 0xff8000004e4e7808 */ /* 0x000fe40001000000 */
[----:B------:R-:W-:Y:S02]  /*e390*/  FSEL R82, R82, -INF , P4 ;  /* 0xff80000052527808 */ /* 0x000fe40002000000 */
[----:B------:R-:W-:-:S02]  /*e3a0*/  ISETP.GT.AND P5, PT, R8, 0x71, PT ;  /* 0x000000710800780c */ /* 0x000fc40003fa4270 */
[C---:B------:R-:W-:Y:S02]  /*e3b0*/  ISETP.GT.AND P1, PT, R8.reuse, 0x78, PT ;  /* 0x000000780800780c */ /* 0x040fe40003f24270 */
[C---:B------:R-:W-:Y:S02]  /*e3c0*/  ISETP.GT.AND P2, PT, R8.reuse, 0x79, PT ;  /* 0x000000790800780c */ /* 0x040fe40003f44270 */
[----:B------:R-:W-:Y:S01]  /*e3d0*/  ISETP.GT.AND P4, PT, R8, 0x81, PT ;  /* 0x000000810800780c */ /* 0x000fe20003f84270 */
[----:B------:R-:W-:Y:S01]  /*e3e0*/  FMUL.FTZ R62, R2, R62 ;  /* 0x0000003e023e7220 */ /* 0x000fe20000410000 */
[----:B---3--:R-:W-:Y:S02]  /*e3f0*/  FSEL R83, R83, -INF , P5 ;  /* 0xff80000053537808 */ /* 0x008fe40002800000 */
[----:B----4-:R-:W-:Y:S02]  /*e400*/  FSEL R86, R86, -INF , P1 ;  /* 0xff80000056567808 */ /* 0x010fe40000800000 */
[----:B------:R-:W-:-:S02]  /*e410*/  FSEL R87, R87, -INF , P2 ;  /* 0xff80000057577808 */ /* 0x000fc40001000000 */
[----:B0-----:R-:W-:Y:S02]  /*e420*/  FSEL R69, R69, -INF , P4 ;  /* 0xff80000045457808 */ /* 0x001fe40002000000 */
[----:B------:R-:W-:Y:S02]  /*e430*/  FSEL R135, R135, RZ, P6 ;  /* 0x000000ff87877208 */ /* 0x000fe40003000000 */
[C---:B------:R-:W-:Y:S02]  /*e440*/  ISETP.GT.AND P1, PT, R8.reuse, 0x89, PT ;  /* 0x000000890800780c */ /* 0x040fe40003f24270 */
[C---:B------:R-:W-:Y:S02]  /*e450*/  ISETP.GT.AND P2, PT, R8.reuse, 0x90, PT ;  /* 0x000000900800780c */ /* 0x040fe40003f44270 */
[C---:B------:R-:W-:Y:S02]  /*e460*/  ISETP.GT.AND P3, PT, R8.reuse, 0x91, PT ;  /* 0x000000910800780c */ /* 0x040fe40003f64270 */
[----:B------:R-:W-:-:S02]  /*e470*/  ISETP.GT.AND P4, PT, R8, 0x98, PT ;  /* 0x000000980800780c */ /* 0x000fc40003f84270 */
        /* <DEDUP_REMOVED lines=38> */
[C---:B------:R-:W-:Y:S02]  /*e6e0*/  FMUL.FTZ R67, R2.reuse, R70 ;  /* 0x0000004602437220 */ /* 0x040fe40000410000 */
[----:B------:R-:W-:Y:S01]  /*e6f0*/  FMNMX.FTZ R134, R87, R134, !PT ;  /* 0x0000008657867209 */ /* 0x000fe20007810000 */
[----:B------:R-:W0:Y:S01]  /*e700*/  MUFU.TANH R63, R63 ;  /* 0x0000003f003f7308 */ /* 0x000e220000002400 */
[----:B------:R-:W-:Y:S02]  /*e710*/  FMUL.FTZ R70, R2, R71 ;  /* 0x0000004702467220 */ /* 0x000fe40000410000 */
[----:B------:R-:W-:-:S05]  /*e720*/  FMNMX.FTZ R134, R133, R134, !PT ;  /* 0x0000008685867209 */ /* 0x000fca0007810000 */
[----:B------:R-:W3:Y:S01]  /*e730*/  MUFU.TANH R66, R66 ;  /* 0x0000004200427308 */ /* 0x000ee20000002400 */
[----:B-1----:R-:W-:Y:S02]  /*e740*/  FSEL R8, R8, -INF , P6 ;  /* 0xff80000008087808 */ /* 0x002fe40003000000 */
[----:B------:R-:W-:-:S05]  /*e750*/  FMNMX.FTZ R71, R69, R134, !PT ;  /* 0x0000008645477209 */ /* 0x000fca0007810000 */
[----:B------:R-:W1:Y:S01]  /*e760*/  MUFU.TANH R67, R67 ;  /* 0x0000004300437308 */ /* 0x000e620000002400 */
[----:B--2---:R-:W-:Y:S02]  /*e770*/  FSEL R62, R62, -INF , P1 ;  /* 0xff8000003e3e7808 */ /* 0x004fe40000800000 */
[----:B------:R-:W-:-:S05]  /*e780*/  FMNMX.FTZ R71, R8, R71, !PT ;  /* 0x0000004708477209 */ /* 0x000fca0007810000 */
[----:B------:R-:W2:Y:S01]  /*e790*/  MUFU.TANH R70, R70 ;  /* 0x0000004600467308 */ /* 0x000ea20000002400 */
[----:B0-----:R-:W-:Y:S02]  /*e7a0*/  FSEL R63, R63, -INF , P2 ;  /* 0xff8000003f3f7808 */ /* 0x001fe40001000000 */
[----:B------:R-:W-:Y:S02]  /*e7b0*/  FMNMX.FTZ R71, R62, R71, !PT ;  /* 0x000000473e477209 */ /* 0x000fe40007810000 */
[----:B---3--:R-:W-:Y:S02]  /*e7c0*/  FSEL R66, R66, -INF , P3 ;  /* 0xff80000042427808 */ /* 0x008fe40001800000 */
[----:B------:R-:W-:Y:S02]  /*e7d0*/  FMNMX.FTZ R71, R63, R71, !PT ;  /* 0x000000473f477209 */ /* 0x000fe40007810000 */
[----:B-1----:R-:W-:Y:S02]  /*e7e0*/  FSEL R67, R67, -INF , P4 ;  /* 0xff80000043437808 */ /* 0x002fe40002000000 */
[----:B------:R-:W-:-:S04]  /*e7f0*/  FMNMX.FTZ R71, R66, R71, !PT ;  /* 0x0000004742477209 */ /* 0x000fc80007810000 */
[----:B------:R-:W-:Y:S02]  /*e800*/  FMNMX.FTZ R71, R67, R71, !PT ;  /* 0x0000004743477209 */ /* 0x000fe40007810000 */
[----:B--2---:R-:W-:-:S04]  /*e810*/  FSEL R70, R70, -INF , P5 ;  /* 0xff80000046467808 */ /* 0x004fc80002800000 */
[----:B------:R-:W-:-:S05]  /*e820*/  FMNMX.FTZ R71, R70, R71, !PT ;  /* 0x0000004746477209 */ /* 0x000fca0007810000 */
[----:B------:R-:W0:Y:S02]  /*e830*/  SHFL.BFLY PT, R134, R71, 0x2, 0x1f ;  /* 0x0c401f0047867f89 */ /* 0x000e2400000e0000 */
        /* <DEDUP_REMOVED lines=19> */
[--C-:B------:R-:W-:Y:S01]  /*e970*/  FFMA.FTZ R89, R89, R58, -R135.reuse ;  /* 0x0000003a59597223 */ /* 0x100fe20000010887 */
[----:B0-----:R-:W-:Y:S01]  /*e980*/  FMNMX.FTZ R71, R71, R134, !PT ;  /* 0x0000008647477209 */ /* 0x001fe20007810000 */
[-CC-:B------:R-:W-:Y:S01]  /*e990*/  FFMA.FTZ R92, R92, R58.reuse, -R135.reuse ;  /* 0x0000003a5c5c7223 */ /* 0x180fe20000010887 */
[----:B------:R-:W-:-:S02]  /*e9a0*/  FFMA.FTZ R93, R93, R58, -R135 ;  /* 0x0000003a5d5d7223 */ /* 0x000fc40000010887 */
[----:B------:R-:W-:Y:S01]  /*e9b0*/  FSETP.NEU.FTZ.AND P1, PT, R71, -INF , PT ;  /* 0xff8000004700780b */ /* 0x000fe20003f3d000 */
        /* <DEDUP_REMOVED lines=21> */
[----:B------:R-:W-:-:S04]  /*eb10*/  FSEL R134, R71, RZ, P1 ;  /* 0x000000ff47867208 */ /* 0x000fc80000800000 */
[----:B------:R-:W-:Y:S01]  /*eb20*/  FSEL R135, R135, RZ, P1 ;  /* 0x000000ff87877208 */ /* 0x000fe20000800000 */
[----:B------:R-:W-:-:S01]  /*eb30*/  FADD.FTZ R10, -R134, R10 ;  /* 0x0000000a860a7221 */ /* 0x000fc20000010100 */
[----:B------:R-:W-:-:S03]  /*eb40*/  FMUL.FTZ R11, R11, R58 ;  /* 0x0000003a0b0b7220 */ /* 0x000fc60000410000 */
[-CC-:B------:R-:W-:Y:S01]  /*eb50*/  FFMA.FTZ R13, R13, R58.reuse, -R135.reuse ;  /* 0x0000003a0d0d7223 */ /* 0x180fe20000010887 */
[-C--:B------:R-:W-:Y:S01]  /*eb60*/  FMUL.FTZ R10, R10, R58.reuse ;  /* 0x0000003a0a0a7220 */ /* 0x080fe20000410000 */
        /* <DEDUP_REMOVED lines=12> */
[----:B------:R-:W5:Y:S01]  /*ec30*/  MUFU.EX2 R122, R122 ;  /* 0x0000007a007a7308 */ /* 0x000f620000000800 */
[----:B0-----:R-:W-:-:S01]  /*ec40*/  FFMA.FTZ R3, R11, R3, R9 ;  /* 0x000000030b037223 */ /* 0x001fc20000010009 */
[----:B-1----:R-:W-:-:S06]  /*ec50*/  FFMA.FTZ R0, R10, R0, R13 ;  /* 0x000000000a007223 */ /* 0x002fcc000001000d */
[----:B------:R-:W0:Y:S01]  /*ec60*/  MUFU.EX2 R121, R121 ;  /* 0x0000007900797308 */ /* 0x000e220000000800 */
[----:B------:R-:W-:-:S07]  /*ec70*/  FFMA.FTZ R130, R130, R58, -R135 ;  /* 0x0000003a82827223 */ /* 0x000fce0000010887 */
[----:B------:R-:W1:Y:S01]  /*ec80*/  MUFU.EX2 R123, R123 ;  /* 0x0000007b007b7308 */ /* 0x000e620000000800 */
[----:B--2---:R-:W-:-:S01]  /*ec90*/  FADD.FTZ R3, R12, R3 ;  /* 0x000000030c037221 */ /* 0x004fc20000010000 */
[----:B---3--:R-:W-:-:S06]  /*eca0*/  FADD.FTZ R134, R132, R0 ;  /* 0x0000000084867221 */ /* 0x008fcc0000010000 */
[----:B------:R-:W2:Y:S01]  /*ecb0*/  MUFU.EX2 R124, R124 ;  /* 0x0000007c007c7308 */ /* 0x000ea20000000800 */
[----:B------:R-:W-:-:S07]  /*ecc0*/  FFMA.FTZ R131, R131, R58, -R135 ;  /* 0x0000003a83837223 */ /* 0x000fce0000010887 */
[----:B------:R-:W3:Y:S01]  /*ecd0*/  MUFU.EX2 R126, R126 ;  /* 0x0000007e007e7308 */ /* 0x000ee20000000800 */
[----:B----4-:R-:W-:-:S01]  /*ece0*/  FADD.FTZ R0, R120, R3 ;  /* 0x0000000378007221 */ /* 0x010fc20000010000 */
[----:B-----5:R-:W-:-:S06]  /*ecf0*/  FADD.FTZ R3, R122, R134 ;  /* 0x000000867a037221 */ /* 0x020fcc0000010000 */
[----:B------:R-:W4:Y:S01]  /*ed00*/  MUFU.EX2 R125, R125 ;  /* 0x0000007d007d7308 */ /* 0x000f220000000800 */
[----:B------:R-:W-:-:S07]  /*ed10*/  FFMA.FTZ R106, R106, R58, -R135 ;  /* 0x0000003a6a6a7223 */ /* 0x000fce0000010887 */
[----:B------:R-:W5:Y:S01]  /*ed20*/  MUFU.EX2 R127, R127 ;  /* 0x0000007f007f7308 */ /* 0x000f620000000800 */
[----:B0-----:R-:W-:-:S01]  /*ed30*/  FADD.FTZ R0, R121, R0 ;  /* 0x0000000079007221 */ /* 0x001fc20000010000 */
[----:B-1----:R-:W-:-:S06]  /*ed40*/  FADD.FTZ R3, R123, R3 ;  /* 0x000000037b037221 */ /* 0x002fcc0000010000 */
        /* <DEDUP_REMOVED lines=166> */
[----:B---3--:R-:W-:-:S03]  /*f7b0*/  FADD.FTZ R3, R66, R3 ;  /* 0x0000000342037221 */ /* 0x008fc60000010000 */
[----:B----4-:R-:W-:Y:S01]  /*f7c0*/  FADD.FTZ R0, R68, R0 ;  /* 0x0000000044007221 */ /* 0x010fe20000010000 */
[----:B-----5:R-:W-:-:S03]  /*f7d0*/  FADD.FTZ R134, R67, R3 ;  /* 0x0000000343867221 */ /* 0x020fc60000010000 */
[----:B0-----:R-:W-:Y:S01]  /*f7e0*/  FADD.FTZ R3, R59, R0 ;  /* 0x000000003b037221 */ /* 0x001fe20000010000 */
[----:B-1----:R-:W-:-:S01]  /*f7f0*/  FADD.FTZ R0, R70, R134 ;  /* 0x0000008646007221 */ /* 0x002fc20000010000 */
[----:B------:R-:W-:Y:S06]  /*f800*/  @!P0 BRA `(.L_x_15943) ;  /* 0x0000000000048947 */ /* 0x000fec0003800000 */
[----:B------:R-:W-:Y:S01]  /*f810*/  BPT.TRAP 0x1 ;  /* 0x000000040000795c */ /* 0x000fe20000300000 */
.L_x_15943:
[----:B------:R-:W-:Y:S01]  /*f820*/  ISETP.GT.AND P1, PT, R15, R21, PT ;  /* 0x000000150f00720c */ /* 0x000fe20003f24270 */
        /* <DEDUP_REMOVED lines=17> */
[----:B------:R-:W-:Y:S01]  /*f940*/  F2FP.SATFINITE.E4M3.F32.PACK_AB_MERGE_C R8, R62, R8, RZ ;  /* 0x000000083e08723e */ /* 0x000fe200048070ff */
        /* <DEDUP_REMOVED lines=68> */
[----:B------:R-:W-:Y:S01]  /*fd90*/  MOV R152, R120 ;  /* 0x0000007800987202 */ /* 0x000fe20000000f00 */
[----:B0-----:R-:W-:Y:S06]  /*fda0*/  @P1 BRA `(.L_x_15944) ;  /* 0xffffffc4005c1947 */ /* 0x001fec000383ffff */
[----:B------:R-:W-:Y:S05]  /*fdb0*/  BSYNC B1 ;  /* 0x0000000000017941 */ /* 0x000fea0003800000 */
.L_x_15931:
[----:B------:R-:W-:Y:S05]  /*fdc0*/  BSYNC B0 ;  /* 0x0000000000007941 */ /* 0x000fea0003800000 */
.L_x_15930:
[----:B------:R-:W2:Y:S01]  /*fdd0*/  LDL R8, [R1+0x3c] ;  /* 0x00003c0001087983 */ /* 0x000ea20000100800 */
[----:B------:R-:W-:Y:S01]  /*fde0*/  BSSY B0, `(.L_x_15945) ;  /* 0x00002f5000007945 */ /* 0x000fe20003800000 */
[----:B--2---:R-:W-:-:S13]  /*fdf0*/  ISETP.GE.AND P1, PT, R15, R8, PT ;  /* 0x000000080f00720c */ /* 0x004fda0003f26270 */
[----:B------:R-:W-:Y:S05]  /*fe00*/  @!P1 BRA `(.L_x_15946) ;  /* 0x0000002c00c89947 */ /* 0x000fea0003800000 */
[----:B------:R-:W-:Y:S01]  /*fe10*/  IMAD.MOV.U32 R13, RZ, RZ, R71 ;  /* 0x000000ffff0d7224 */ /* 0x000fe200078e0047 */
[----:B------:R-:W-:Y:S01]  /*fe20*/  MOV R14, R20 ;  /* 0x00000014000e7202 */ /* 0x000fe20000000f00 */
[----:B------:R-:W-:Y:S02]  /*fe30*/  IMAD.MOV.U32 R9, RZ, RZ, R156 ;  /* 0x000000ffff097224 */ /* 0x000fe400078e009c */
[----:B------:R-:W-:-:S07]  /*fe40*/  IMAD.MOV.U32 R8, RZ, RZ, R22 ;  /* 0x000000ffff087224 */ /* 0x000fce00078e0016 */
.L_x_15959:
        /* <DEDUP_REMOVED lines=8> */
.L_x_15947:
[----:B------:R-:W-:Y:S01]  /*fed0*/  IMAD R10, R22, 0x8, R18 ;  /* 0x00000008160a7824 */ /* 0x000fe200078e0212 */
[----:B------:R-:W-:-:S04]  /*fee0*/  SHF.L.U32 R11, R156, 0x1f, RZ ;  /* 0x0000001f9c0b7819 */ /* 0x000fc800000006ff */
[----:B------:R0:W1:Y:S01]  /*fef0*/  SYNCS.PHASECHK.TRANS64.TRYWAIT P1, [R10+URZ+0x13230], R11 ;  /* 0x0132300b0a0075a7 */ /* 0x000062000802017f */
[----:B------:R-:W-:Y:S05]  /*ff00*/  @!P0 BRA `(.L_x_15948) ;  /* 0x0000000000048947 */ /* 0x000fea0003800000 */
[----:B------:R-:W-:Y:S01]  /*ff10*/  BPT.TRAP 0x1 ;  /* 0x000000040000795c */ /* 0x000fe20000300000 */
.L_x_15948:
        /* <DEDUP_REMOVED lines=8> */
.L_x_15950:
[----:B------:R-:W-:Y:S05]  /*ffa0*/  BSYNC B1 ;  /* 0x0000000000017941 */ /* 0x000fea0003800000 */
.L_x_15949:
[----:B01----:R-:W-:Y:S01]  /*ffb0*/  IMAD.MOV.U32 R11, RZ, RZ, -0x7fffffe0 ;  /* 0x80000020ff0b7424 */ /* 0x003fe200078e00ff */
[----:B------:R-:W-:Y:S01]  /*ffc0*/  MOV R10, R12 ;  /* 0x0000000c000a7202 */ /* 0x000fe20000000f00 */
[----:B------:R-:W-:Y:S01]  /*ffd0*/  WARPGROUP.ARRIVE ;  /* 0x00000000000079c5 */ /* 0x000fe20000000000 */
[----:B------:R-:W-:Y:S01]  /*ffe0*/  R2UR UR4, R4 ;  /* 0x00000000040472ca */ /* 0x000fe200000e0000 */
[----:B------:R-:W-:Y:S01]  /*fff0*/  VIADD R56, R12, 0x180 ;  /* 0x000001800c387836 */ /* 0x000fe20000000000 */
[----:B------:R-:W-:Y:S01]  /*10000*/  R2UR UR6, R10 ;  /* 0x000000000a0672ca */ /* 0x000fe200000e0000 */
[----:B------:R-:W-:Y:S01]  /*10010*/  IMAD.MOV.U32 R10, RZ, RZ, R21 ;  /* 0x000000ffff0a7224 */ /* 0x000fe200078e0015 */
[----:B------:R-:W-:Y:S01]  /*10020*/  R2UR UR7, R11 ;  /* 0x000000000b0772ca */ /* 0x000fe200000e0000 */
[----:B------:R-:W-:Y:S01]  /*10030*/  VIADD R58, R12, 0x102 ;  /* 0x000001020c3a7836 */ /* 0x000fe20000000000 */
[----:B------:R-:W-:Y:S01]  /*10040*/  R2UR UR5, R5 ;  /* 0x00000000050572ca */ /* 0x000fe200000e0000 */
[----:B------:R-:W-:Y:S01]  /*10050*/  IMAD.MOV.U32 R59, RZ, RZ, -0x7fffffe0 ;  /* 0x80000020ff3b7424 */ /* 0x000fe200078e00ff */
[----:B------:R-:W-:Y:S01]  /*10060*/  R2UR UR10, R10 ;  /* 0x000000000a0a72ca */ /* 0x000fe200000e0000 */
[----:B------:R-:W-:Y:S01]  /*10070*/  IMAD.MOV.U32 R10, RZ, RZ, R57 ;  /* 0x000000ffff0a7224 */ /* 0x000fe200078e0039 */
[----:B------:R-:W-:Y:S01]  /*10080*/  R2UR UR11, R11 ;  /* 0x000000000b0b72ca */ /* 0x000fe200000e0000 */
[----:B------:R-:W-:Y:S01]  /*10090*/  IMAD.MOV.U32 R57, RZ, RZ, -0x7fffffe0 ;  /* 0x80000020ff397424 */ /* 0x000fe200078e00ff */
        /* <DEDUP_REMOVED lines=13> */
[----:B------:R-:W-:Y:S02]  /*10170*/  R2UR UR22, R10 ;  /* 0x000000000a1672ca */ /* 0x000fe400000e0000 */
[----:B------:R-:W-:Y:S02]  /*10180*/  R2UR UR23, R11 ;  /* 0x000000000b1772ca */ /* 0x000fe400000e0000 */
        /* <DEDUP_REMOVED lines=10> */
[----:B------:R-:W-:-:S02]  /*10230*/  IADD3 R10, R12, 0x82, RZ ;  /* 0x000000820c0a7810 */ /* 0x000fc40007ffe0ff */
[----:B------:R-:W-:Y:S01]  /*10240*/  R2UR UR7, R11 ;  /* 0x000000000b0772ca */ /* 0x000fe200000e0000 */
[----:B------:R-:W-:Y:S01]  /*10250*/  IMAD.MOV.U32 R11, RZ, RZ, -0x7fffffe0 ;  /* 0x80000020ff0b7424 */ /* 0x000fe200078e00ff */
[----:B------:R-:W-:Y:S01]  /*10260*/  R2UR UR6, R10 ;  /* 0x000000000a0672ca */ /* 0x000fe200000e0000 */
[----:B------:R-:W-:Y:S01]  /*10270*/  VIADD R10, R12, 0x182 ;  /* 0x000001820c0a7836 */ /* 0x000fe20000000000 */
        /* <DEDUP_REMOVED lines=42> */
.L_x_15952:
[----:B------:R-:W-:Y:S01]  /*10520*/  SHF.L.U32 R9, R9, 0x1f, RZ ;  /* 0x0000001f09097819 */ /* 0x000fe200000006ff */
[----:B------:R-:W-:-:S04]  /*10530*/  IMAD R12, R8, 0x8, R18 ;  /* 0x00000008080c7824 */ /* 0x000fc800078e0212 */
[----:B------:R0:W1:Y:S01]  /*10540*/  SYNCS.PHASECHK.TRANS64.TRYWAIT P1, [R12+URZ+0x13250], R9 ;  /* 0x013250090c0075a7 */ /* 0x000062000802017f */
[----:B------:R-:W-:Y:S05]  /*10550*/  @!P0 BRA `(.L_x_15953) ;  /* 0x0000000000048947 */ /* 0x000fea0003800000 */
[----:B------:R-:W-:Y:S01]  /*10560*/  BPT.TRAP 0x1 ;  /* 0x000000040000795c */ /* 0x000fe20000300000 */
.L_x_15953:
[----:B------:R-:W-:Y:S04]  /*10570*/  BSSY B1, `(.L_x_15954) ;  /* 0x0000004000017945 */ /* 0x000fe80003800000 */
[----:B-1----:R-:W-:Y:S05]  /*10580*/  @P1 BRA `(.L_x_15955) ;  /* 0x0000000000081947 */ /* 0x002fea0003800000 */
[----:B------:R-:W1:Y:S02]  /*10590*/  SYNCS.PHASECHK.TRANS64.TRYWAIT P1, [R12+URZ+0x13250], R9 ;  /* 0x013250090c0075a7 */ /* 0x000e64000802017f */
[----:B-1----:R-:W-:Y:S05]  /*105a0*/  @!P1 BRA `(.L_x_15956) ;  /* 0x000000e800c09947 */ /* 0x002fea0003800000 */
.L_x_15955:
[----:B------:R-:W-:Y:S05]  /*105b0*/  BSYNC B1 ;  /* 0x0000000000017941 */ /* 0x000fea0003800000 */
.L_x_15954:
[----:B01----:R-:W-:Y:S01]  /*105c0*/  IADD3 R9, R18, 0x1000, RZ ;  /* 0x0000100012097810 */ /* 0x003fe20007ffe0ff */
[----:B------:R-:W-:Y:S01]  /*105d0*/  WARPGROUP.ARRIVE ;  /* 0x00000000000079c5 */ /* 0x000fe20000000000 */
[----:B------:R-:W-:Y:S02]  /*105e0*/  IMAD.MOV.U32 R11, RZ, RZ, -0x3ffffff0 ;  /* 0xc0000010ff0b7424 */ /* 0x000fe400078e00ff */
        /* <DEDUP_REMOVED lines=20> */
[----:B------:R-:W-:Y:S01]  /*10730*/  IMAD.MOV.U32 R11, RZ, RZ, -0x3ffffff0 ;  /* 0xc0000010ff0b7424 */ /* 0x000fe200078e00ff */
[----:B------:R-:W-:Y:S01]  /*10740*/  IADD3 R8, R8, 0x200, RZ ;  /* 0x0000020008087810 */ /* 0x000fe20007ffe0ff */
        /* <DEDUP_REMOVED lines=16> */
.L_x_15957:
[----:B------:R-:W2:Y:S01]  /*10850*/  LDL R136, [R1+0x14] ;  /* 0x0000140001887983 */ /* 0x000ea20000100800 */
[C---:B------:R-:W-:Y:S01]  /*10860*/  FMUL.FTZ R8, R2.reuse, R120 ;  /* 0x0000007802087220 */ /* 0x040fe20000410000 */
[C---:B------:R-:W-:Y:S01]  /*10870*/  FMUL.FTZ R9, R2.reuse, R121 ;  /* 0x0000007902097220 */ /* 0x040fe20000410000 */
[----:B------:R-:W-:Y:S01]  /*10880*/  FMUL.FTZ R21, R2, R124 ;  /* 0x0000007c02157220 */ /* 0x000fe20000410000 */
[----:B------:R-:W-:Y:S02]  /*10890*/  IMAD R20, R20, 0x8, R18 ;  /* 0x0000000814147824 */ /* 0x000fe400078e0212 */
[C---:B------:R-:W-:Y:S01]  /*108a0*/  FMUL.FTZ R120, R2.reuse, R125 ;  /* 0x0000007d02787220 */ /* 0x040fe20000410000 */
[----:B------:R-:W-:Y:S01]  /*108b0*/  FMUL.FTZ R11, R2, R123 ;  /* 0x0000007b020b7220 */ /* 0x000fe20000410000 */
        /* <DEDUP_REMOVED lines=86> */
[----:B------:R-:W-:-:S02]  /*10e20*/  FMUL.FTZ R71, R2, R71 ;  /* 0x0000004702477220 */ /* 0x000fc40000410000 */
        /* <DEDUP_REMOVED lines=103> */
[----:B---3--:R-:W-:-:S03]  /*114a0*/  FMNMX.FTZ R131, R11, R131, !PT ;  /* 0x000000830b837209 */ /* 0x008fc60007810000 */
[----:B------:R-:W3:Y:S01]  /*114b0*/  MUFU.TANH R78, R78 ;  /* 0x0000004e004e7308 */ /* 0x000ee20000002400 */
[----:B----4-:R-:W-:-:S04]  /*114c0*/  FMNMX.FTZ R131, R121, R131, !PT ;  /* 0x0000008379837209 */ /* 0x010fc80007810000 */
[----:B-----5:R-:W-:-:S03]  /*114d0*/  FMNMX.FTZ R131, R122, R131, !PT ;  /* 0x000000837a837209 */ /* 0x020fc60007810000 */
        /* <DEDUP_REMOVED lines=15> */
[----:B------:R-:W-:Y:S01]  /*115d0*/  MUFU.TANH R59, R59 ;  /* 0x0000003b003b7308 */ /* 0x000fe20000002400 */
[----:B------:R-:W-:-:S04]  /*115e0*/  FMNMX.FTZ R131, R118, R131, !PT ;  /* 0x0000008376837209 */ /* 0x000fc80007810000 */
[----:B------:R-:W-:-:S03]  /*115f0*/  FMNMX.FTZ R131, R119, R131, !PT ;  /* 0x0000008377837209 */ /* 0x000fc60007810000 */
[----:B------:R-:W-:Y:S01]  /*11600*/  MUFU.TANH R62, R62 ;  /* 0x0000003e003e7308 */ /* 0x000fe20000002400 */
[----:B------:R-:W-:-:S04]  /*11610*/  FMNMX.FTZ R131, R90, R131, !PT ;  /* 0x000000835a837209 */ /* 0x000fc80007810000 */
[----:B--2---:R-:W-:-:S03]  /*11620*/  FMNMX.FTZ R131, R91, R131, !PT ;  /* 0x000000835b837209 */ /* 0x004fc60007810000 */
[----:B------:R-:W-:Y:S01]  /*11630*/  MUFU.TANH R63, R63 ;  /* 0x0000003f003f7308 */ /* 0x000fe20000002400 */
[----:B0-----:R-:W-:-:S04]  /*11640*/  FMNMX.FTZ R131, R94, R131, !PT ;  /* 0x000000835e837209 */ /* 0x001fc80007810000 */
        /* <DEDUP_REMOVED lines=9> */
[----:B-1----:R-:W-:-:S03]  /*116e0*/  FMNMX.FTZ R132, R75, R132, !PT ;  /* 0x000000844b847209 */ /* 0x002fc60007810000 */
[----:B------:R-:W1:Y:S01]  /*116f0*/  MUFU.TANH R70, R70 ;  /* 0x0000004600467308 */ /* 0x000e620000002400 */
[----:B---3--:R-:W-:-:S04]  /*11700*/  FMNMX.FTZ R132, R78, R132, !PT ;  /* 0x000000844e847209 */ /* 0x008fc80007810000 */
[----:B----4-:R-:W-:-:S04]  /*11710*/  FMNMX.FTZ R132, R79, R132, !PT ;  /* 0x000000844f847209 */ /* 0x010fc80007810000 */
[----:B-----5:R-:W-:-:S04]  /*11720*/  FMNMX.FTZ R132, R82, R132, !PT ;  /* 0x0000008452847209 */ /* 0x020fc80007810000 */
        /* <DEDUP_REMOVED lines=9> */
[----:B--2---:R-:W-:-:S04]  /*117c0*/  FMNMX.FTZ R58, R67, R58, !PT ;  /* 0x0000003a433a7209 */ /* 0x004fc80007810000 */
[----:B-1----:R-:W-:-:S04]  /*117d0*/  FMNMX.FTZ R58, R70, R58, !PT ;  /* 0x0000003a463a7209 */ /* 0x002fc80007810000 */
[----:B0-----:R-:W-:-:S05]  /*117e0*/  FMNMX.FTZ R58, R132, R58, !PT ;  /* 0x0000003a843a7209 */ /* 0x001fca0007810000 */
        /* <DEDUP_REMOVED lines=254> */
.L_x_15958:
[----:B------:R-:W2:Y:S01]  /*127d0*/  LDL R132, [R1+0x3c] ;  /* 0x00003c0001847983 */ /* 0x000ea20000100800 */
[----:B------:R-:W-:Y:S01]  /*127e0*/  VIADD R12, R12, 0x13260 ;  /* 0x000132600c0c7836 */ /* 0x000fe20000000000 */
[----:B------:R-:W-:Y:S02]  /*127f0*/  F2FP.SATFINITE.E4M3.F32.PACK_AB_MERGE_C R21, R120, R21, RZ ;  /* 0x000000157815723e */ /* 0x000fe400048070ff */
[----:B------:R-:W-:Y:S02]  /*12800*/  F2FP.SATFINITE.E4M3.F32.PACK_AB_MERGE_C R121, R122, R121, RZ ;  /* 0x000000797a79723e */ /* 0x000fe400048070ff */
[----:B------:R-:W-:Y:S02]  /*12810*/  F2FP.SATFINITE.E4M3.F32.PACK_AB_MERGE_C R127, R128, R127, RZ ;  /* 0x0000007f807f723e */ /* 0x000fe400048070ff */
[----:B------:R-:W-:Y:S02]  /*12820*/  PRMT R12, R136, 0x654, R12 ;  /* 0x00000654880c7816 */ /* 0x000fe4000000000c */
[----:B------:R-:W-:-:S02]  /*12830*/  F2FP.SATFINITE.E4M3.F32.PACK_AB_MERGE_C R13, R13, R68, RZ ;  /* 0x000000440d0d723e */ /* 0x000fc400048070ff */
[----:B------:R-:W-:Y:S01]  /*12840*/  F2FP.SATFINITE.E4M3.F32.PACK_AB_MERGE_C R21, R9, R8, R21 ;  /* 0x000000080915723e */ /* 0x000fe20004807015 */
[----:B------:R0:W-:Y:S01]  /*12850*/  SYNCS.ARRIVE.TRANS64.RED.A1T0 RZ, [R12+URZ], RZ ;  /* 0x000000ff0cff79a7 */ /* 0x0001e2000810043f */
[----:B------:R-:W-:Y:S02]  /*12860*/  F2FP.SATFINITE.E4M3.F32.PACK_AB_MERGE_C R121, R11, R10, R121 ;  /* 0x0000000a0b79723e */ /* 0x000fe40004807079 */
[----:B------:R-:W-:Y:S02]  /*12870*/  F2FP.SATFINITE.E4M3.F32.PACK_AB_MERGE_C R127, R124, R123, R127 ;  /* 0x0000007b7c7f723e */ /* 0x000fe4000480707f */
        /* <DEDUP_REMOVED lines=65> */
[----:B------:R-:W-:Y:S01]  /*12c90*/  IMAD.MOV.U32 R13, RZ, RZ, R71 ;  /* 0x000000ffff0d7224 */ /* 0x000fe200078e0047 */
[----:B------:R-:W-:Y:S01]  /*12ca0*/  MOV R14, R20 ;  /* 0x00000014000e7202 */ /* 0x000fe20000000f00 */
        /* <DEDUP_REMOVED lines=8> */
.L_x_15946:
[----:B------:R-:W-:Y:S05]  /*12d30*/  BSYNC B0 ;  /* 0x0000000000007941 */ /* 0x000fea0003800000 */
.L_x_15945:
[----:B------:R-:W-:Y:S06]  /*12d40*/  BAR.ARV 0x8, 0x200 ;  /* 0x0208000000007b1d */ /* 0x000fec0000002000 */
[----:B------:R-:W-:Y:S05]  /*12d50*/  @!P0 BRA `(.L_x_15960) ;  /* 0x0000000000048947 */ /* 0x000fea0003800000 */
[----:B------:R-:W-:Y:S01]  /*12d60*/  BPT.TRAP 0x1 ;  /* 0x000000040000795c */ /* 0x000fe20000300000 */
.L_x_15960:
[----:B------:R-:W-:Y:S01]  /*12d70*/  IMAD R2, R22, 0x8, R18 ;  /* 0x0000000816027824 */ /* 0x000fe200078e0212 */
[----:B------:R-:W-:-:S04]  /*12d80*/  SHF.L.U32 R5, R156, 0x1f, RZ ;  /* 0x0000001f9c057819 */ /* 0x000fc800000006ff */
[----:B------:R0:W1:Y:S01]  /*12d90*/  SYNCS.PHASECHK.TRANS64.TRYWAIT P1, [R2+URZ+0x13250], R5 ;  /* 0x01325005020075a7 */ /* 0x000062000802017f */
[----:B------:R-:W-:Y:S05]  /*12da0*/  @!P0 BRA `(.L_x_15961) ;  /* 0x0000000000048947 */ /* 0x000fea0003800000 */
[----:B------:R-:W-:Y:S01]  /*12db0*/  BPT.TRAP 0x1 ;  /* 0x000000040000795c */ /* 0x000fe20000300000 */
.L_x_15961:
[----:B------:R-:W-:Y:S04]  /*12dc0*/  BSSY B0, `(.L_x_15962) ;  /* 0x0000004000007945 */ /* 0x000fe80003800000 */
[----:B-1----:R-:W-:Y:S05]  /*12dd0*/  @P1 BRA `(.L_x_15963) ;  /* 0x0000000000081947 */ /* 0x002fea0003800000 */
[----:B------:R-:W1:Y:S02]  /*12de0*/  SYNCS.PHASECHK.TRANS64.TRYWAIT P1, [R2+URZ+0x13250], R5 ;  /* 0x01325005020075a7 */ /* 0x000e64000802017f */
[----:B-1----:R-:W-:Y:S05]  /*12df0*/  @!P1 BRA `(.L_x_15964) ;  /* 0x000000c000c09947 */ /* 0x002fea0003800000 */
.L_x_15963:
[----:B------:R-:W-:Y:S05]  /*12e00*/  BSYNC B0 ;  /* 0x0000000000007941 */ /* 0x000fea0003800000 */
.L_x_15962:
        /* <DEDUP_REMOVED lines=10> */
[----:B------:R-:W-:Y:S01]  /*12eb0*/  IMAD R4, R22, 0x280, R5 ;  /* 0x0000028016047824 */ /* 0x000fe200078e0205 */
[----:B------:R-:W-:Y:S01]  /*12ec0*/  MOV R5, 0xc0000010 ;  /* 0xc000001000057802 */ /* 0x000fe20000000f00 */
[----:B------:R-:W2:Y:S03]  /*12ed0*/  @P1 LDC.64 R8, c[0x0][0x9c8] ;  /* 0x00027200ff081b82 */ /* 0x000ea60000000a00 */
[----:B------:R-:W-:Y:S02]  /*12ee0*/  R2UR UR6, R4 ;  /* 0x00000000040672ca */ /* 0x000fe400000e0000 */
[----:B------:R-:W-:-:S03]  /*12ef0*/  R2UR UR7, R5 ;  /* 0x00000000050772ca */ /* 0x000fc600000e0000 */
[----:B------:R-:W0:Y:S10]  /*12f00*/  @P1 LDC.64 R6, c[0x0][0x9d0] ;  /* 0x00027400ff061b82 */ /* 0x000e340000000a00 */
[----:B------:R-:W-:Y:S03]  /*12f10*/  QGMMA.64x64x32.F32.E4M3.E4M3 R24, R152, gdesc[UR4], R24, gsb0 ;  /* 0x00e0000498187df3 */ /* 0x000fe60008000818 */
[----:B------:R-:W-:-:S02]  /*12f20*/  WARPGROUP.DEPBAR.LE gsb0, 0x0 ;  /* 0x00008000000079c5 */ /* 0x000fc40000010000 */
[----:B------:R-:W-:Y:S01]  /*12f30*/  WARPGROUP.ARRIVE ;  /* 0x00000000000079c5 */ /* 0x000fe20000000000 */
[----:B--2---:R-:W-:-:S04]  /*12f40*/  @P1 IMAD R10, R10, R8, RZ ;  /* 0x000000080a0a1224 */ /* 0x004fc800078e02ff */
[C---:B---3--:R-:W-:Y:S02]  /*12f50*/  @P1 IMAD R5, R11.reuse, R9, R10 ;  /* 0x000000090b051224 */ /* 0x048fe400078e020a */
        /* <DEDUP_REMOVED lines=8> */
[C---:B------:R-:W-:Y:S02]  /*12fe0*/  VIADD R8, R4.reuse, 0x100 ;  /* 0x0000010004087836 */ /* 0x040fe40000000000 */
[----:B------:R-:W-:Y:S01]  /*12ff0*/  IMAD.MOV.U32 R9, RZ, RZ, -0x3ffffff0 ;  /* 0xc0000010ff097424 */ /* 0x000fe200078e00ff */
[----:B------:R-:W-:Y:S01]  /*13000*/  SHFL.BFLY PT, R5, R0, 0x2, 0x1f ;  /* 0x0c401f0000057f89 */ /* 0x000fe200000e0000 */
[----:B------:R-:W-:Y:S02]  /*13010*/  IMAD.MOV.U32 R60, RZ, RZ, -0x800000 ;  /* 0xff800000ff3c7424 */ /* 0x000fe400078e00ff */
[----:B0-----:R-:W-:Y:S02]  /*13020*/  VIADD R6, R4, 0x80 ;  /* 0x0000008004067836 */ /* 0x001fe40000000000 */
[----:B------:R-:W-:-:S03]  /*13030*/  IMAD.MOV.U32 R7, RZ, RZ, -0x3ffffff0 ;  /* 0xc0000010ff077424 */ /* 0x000fc600078e00ff */
[----:B------:R-:W-:Y:S02]  /*13040*/  R2UR UR6, R6 ;  /* 0x00000000060672ca */ /* 0x000fe400000e0000 */
[----:B------:R-:W-:Y:S01]  /*13050*/  R2UR UR7, R7 ;  /* 0x00000000070772ca */ /* 0x000fe200000e0000 */
[----:B------:R-:W0:-:S12]  /*13060*/  SHFL.BFLY PT, R6, R3, 0x2, 0x1f ;  /* 0x0c401f0003067f89 */ /* 0x000e1800000e0000 */
[----:B------:R-:W-:Y:S01]  /*13070*/  QGMMA.64x64x32.F32.E4M3.E4M3 R24, R148, gdesc[UR4], R24, gsb0 ;  /* 0x00e0000494187df3 */ /* 0x000fe20008000818 */
[----:B------:R-:W-:Y:S01]  /*13080*/  R2UR UR6, R8 ;  /* 0x00000000080672ca */ /* 0x000fe200000e0000 */
[C---:B------:R-:W-:Y:S01]  /*13090*/  VIADD R8, R4.reuse, 0x180 ;  /* 0x0000018004087836 */ /* 0x040fe20000000000 */
[----:B------:R-:W-:Y:S01]  /*130a0*/  R2UR UR7, R9 ;  /* 0x00000000090772ca */ /* 0x000fe200000e0000 */
[----:B------:R-:W-:Y:S01]  /*130b0*/  VIADD R4, R4, 0x200 ;  /* 0x0000020004047836 */ /* 0x000fe20000000000 */
[----:B------:R-:W-:Y:S01]  /*130c0*/  MOV R9, 0xc0000010 ;  /* 0xc000001000097802 */ /* 0x000fe20000000f00 */
[----:B0-----:R-:W-:-:S01]  /*130d0*/  FADD.FTZ R6, R6, R3 ;  /* 0x0000000306067221 */ /* 0x001fc20000010000 */
[----:B------:R-:W-:-:S04]  /*130e0*/  IMAD.MOV.U32 R3, RZ, RZ, RZ ;  /* 0x000000ffff037224 */ /* 0x000fc800078e00ff */
[----:B------:R-:W0:Y:S01]  /*130f0*/  SHFL.BFLY PT, R7, R6, 0x1, 0x1f ;  /* 0x0c201f0006077f89 */ /* 0x000e2200000e0000 */
[----:B------:R-:W-:Y:S02]  /*13100*/  WARPGROUP.DEPBAR.LE gsb0, 0x0 ;  /* 0x00008000000079c5 */ /* 0x000fe40000010000 */
[----:B------:R-:W-:-:S06]  /*13110*/  WARPGROUP.ARRIVE ;  /* 0x00000000000079c5 */ /* 0x000fcc0000000000 */
[----:B------:R-:W-:Y:S01]  /*13120*/  QGMMA.64x64x32.F32.E4M3.E4M3 R24, R144, gdesc[UR4], R24, gsb0 ;  /* 0x00e0000490187df3 */ /* 0x000fe20008000818 */
[----:B------:R-:W-:Y:S01]  /*13130*/  R2UR UR6, R8 ;  /* 0x00000000080672ca */ /* 0x000fe200000e0000 */
[----:B------:R-:W-:Y:S01]  /*13140*/  FADD.FTZ R8, R5, R0 ;  /* 0x0000000005087221 */ /* 0x000fe20000010000 */
[----:B------:R-:W-:Y:S01]  /*13150*/  R2UR UR7, R9 ;  /* 0x00000000090772ca */ /* 0x000fe200000e0000 */
[----:B------:R-:W-:Y:S02]  /*13160*/  IMAD.MOV.U32 R5, RZ, RZ, -0x3ffffff0 ;  /* 0xc0000010ff057424 */ /* 0x000fe400078e00ff */
[----:B0-----:R-:W-:-:S01]  /*13170*/  FADD.FTZ R9, R6, R7 ;  /* 0x0000000706097221 */ /* 0x001fc20000010000 */
[----:B------:R-:W-:Y:S02]  /*13180*/  IMAD.MOV.U32 R7, RZ, RZ, RZ ;  /* 0x000000ffff077224 */ /* 0x000fe400078e00ff */
[----:B------:R-:W-:Y:S02]  /*13190*/  IMAD.MOV.U32 R0, RZ, RZ, -0x800000 ;  /* 0xff800000ff007424 */ /* 0x000fe400078e00ff */
[C---:B------:R-:W-:Y:S01]  /*131a0*/  FMUL.FTZ R12, R9.reuse, 0.00390625 ;  /* 0x3b800000090c7820 */ /* 0x040fe20000410000 */
[----:B------:R-:W-:-:S04]  /*131b0*/  FSETP.NE.FTZ.AND P1, PT, R9, RZ, PT ;  /* 0x000000ff0900720b */ /* 0x000fc80003f35000 */
[----:B------:R-:W-:-:S09]  /*131c0*/  FSETP.NE.FTZ.AND P2, PT, R12, RZ, PT ;  /* 0x000000ff0c00720b */ /* 0x000fd20003f55000 */
[----:B------:R-:W-:Y:S01]  /*131d0*/  @P1 MUFU.RCP R3, R9 ;  /* 0x0000000900031308 */ /* 0x000fe20000001000 */
[----:B------:R-:W-:Y:S02]  /*131e0*/  WARPGROUP.DEPBAR.LE gsb0, 0x0 ;  /* 0x00008000000079c5 */ /* 0x000fe40000010000 */
[----:B------:R-:W-:-:S06]  /*131f0*/  WARPGROUP.ARRIVE ;  /* 0x00000000000079c5 */ /* 0x000fcc0000000000 */
[----:B------:R-:W-:Y:S01]  /*13200*/  QGMMA.64x64x32.F32.E4M3.E4M3 R24, R140, gdesc[UR4], R24, gsb0 ;  /* 0x00e000048c187df3 */ /* 0x000fe20008000818 */
        /* <DEDUP_REMOVED lines=18> */
[----:B------:R-:W-:Y:S01]  /*13330*/  QGMMA.64x64x32.F32.E4M3.E4M3 R24, R136, gdesc[UR4], R24, gsb0 ;  /* 0x00e0000488187df3 */ /* 0x000fe20008000818 */
[-C--:B--2---:R-:W-:Y:S01]  /*13340*/  FMUL.FTZ R3, R3, R10.reuse ;  /* 0x0000000a03037220 */ /* 0x084fe20000410000 */
[----:B------:R-:W-:Y:S01]  /*13350*/  FMUL.FTZ R7, R7, R10 ;  /* 0x0000000a07077220 */ /* 0x000fe20000410000 */
[----:B------:R-:W-:Y:S02]  /*13360*/  WARPGROUP.DEPBAR.LE gsb0, 0x0 ;  /* 0x00008000000079c5 */ /* 0x000fe40000010000 */
[----:B------:R-:W-:Y:S05]  /*13370*/  @!P0 BRA `(.L_x_15965) ;  /* 0x0000000000048947 */ /* 0x000fea0003800000 */
[----:B------:R-:W-:Y:S01]  /*13380*/  BPT.TRAP 0x1 ;  /* 0x000000040000795c */ /* 0x000fe20000300000 */
.L_x_15965:
[----:B------:R-:W2:Y:S01]  /*13390*/  LDL.LU R4, [R1+0x14] ;  /* 0x0000140001047983 */ /* 0x000ea20000300800 */
[----:B------:R-:W-:Y:S02]  /*133a0*/  VIADD R2, R2, 0x13260 ;  /* 0x0001326002027836 */ /* 0x000fe40000000000 */
[-C--:B------:R-:W-:Y:S01]  /*133b0*/  FMUL.FTZ R11, R24, R3.reuse ;  /* 0x00000003180b7220 */ /* 0x080fe20000410000 */
[-C--:B------:R-:W-:Y:S01]  /*133c0*/  FMUL.FTZ R29, R29, R3.reuse ;  /* 0x000000031d1d7220 */ /* 0x080fe20000410000 */
[----:B------:R-:W3:Y:S01]  /*133d0*/  LDL.LU R9, [R1+0x64] ;  /* 0x0000640001097983 */ /* 0x000ee20000300800 */
[----:B------:R-:W-:Y:S01]  /*133e0*/  IADD3 R22, R22, 0x1, RZ ;  /* 0x0000000116167810 */ /* 0x000fe20007ffe0ff */
        /* <DEDUP_REMOVED lines=37> */
[-C--:B------:R-:W-:Y:S01]  /*13640*/  FMUL.FTZ R4, R30, R7.reuse ;  /* 0x000000071e047220 */ /* 0x080fe20000410000 */
[----:B------:R-:W-:-:S07]  /*13650*/  FMUL.FTZ R30, R27, R7 ;  /* 0x000000071b1e7220 */ /* 0x000fce0000410000 */
.L_x_15900:
[----:B------:R-:W2:Y:S01]  /*13660*/  LDL R74, [R1+0x58] ;  /* 0x00005800014a7983 */ /* 0x000ea20000100800 */
[----:B------:R-:W0:Y:S01]  /*13670*/  S2UR UR4, SR_CgaCtaId ;  /* 0x00000000000479c3 */ /* 0x000e220000008800 */
[----:B------:R-:W-:Y:S01]  /*13680*/  MOV R18, 0x400 ;  /* 0x0000040000127802 */ /* 0x000fe20000000f00 */
[----:B------:R-:W-:Y:S01]  /*13690*/  BSSY B0, `(.L_x_15966) ;  /* 0x000029d000007945 */ /* 0x000fe20003800000 */
[----:B------:R-:W1:Y:S01]  /*136a0*/  S2R R7, SR_TID.X ;  /* 0x0000000000077919 */ /* 0x000e620000002100 */
[----:B0-----:R-:W-:-:S05]  /*136b0*/  IMAD.U32 R2, RZ, RZ, UR4 ;  /* 0x00000004ff027e24 */ /* 0x001fca000f8e00ff */
[----:B------:R0:W-:Y:S01]  /*136c0*/  STL [R1+0x14], R2 ;  /* 0x0000140201007387 */ /* 0x0001e20000100800 */
[----:B------:R-:W-:Y:S01]  /*136d0*/  LEA R18, R2, R18, 0x18 ;  /* 0x0000001202127211 */ /* 0x000fe200078ec0ff */
[----:B------:R-:W-:Y:S01]  /*136e0*/  BAR.SYNC.DEFER_BLOCKING 0x5, 0x200 ;  /* 0x0148000000007b1d */ /* 0x000fe20000010000 */
[----:B-1----:R-:W-:-:S05]  /*136f0*/  VIADD R80, R7, 0xffffff80 ;  /* 0xffffff8007507836 */ /* 0x002fca0000000000 */
[----:B------:R-:W-:-:S04]  /*13700*/  SHF.R.S32.HI R72, RZ, 0x1f, R80 ;  /* 0x0000001fff487819 */ /* 0x000fc80000011450 */
[----:B------:R-:W-:-:S04]  /*13710*/  LEA.HI R72, R72, R80, RZ, 0x3 ;  /* 0x0000005048487211 */ /* 0x000fc800078f18ff */
[----:B------:R-:W-:-:S05]  /*13720*/  LOP3.LUT R72, R72, 0xfffffff8, RZ, 0xc0, !PT ;  /* 0xfffffff848487812 */ /* 0x000fca00078ec0ff */
[----:B------:R-:W-:-:S04]  /*13730*/  IMAD.IADD R72, R80, 0x1, -R72 ;  /* 0x0000000150487824 */ /* 0x000fc800078e0a48 */
[----:B------:R-:W-:Y:S01]  /*13740*/  IMAD.SHL.U32 R61, R72, 0x8, RZ ;  /* 0x00000008483d7824 */ /* 0x000fe200078e00ff */
[----:B-----5:R0:W1:Y:S04]  /*13750*/  LDS.128 R24, [R18+0x132d0] ;  /* 0x0132d00012187984 */ /* 0x0200680000000c00 */
        /* <DEDUP_REMOVED lines=58> */
[----:B--2---:R-:W-:Y:S01]  /*13b00*/  IMAD.MOV.U32 R83, RZ, RZ, R33 ;  /* 0x000000ffff537224 */ /* 0x004fe200078e0021 */
[----:B---3--:R-:W-:Y:S01]  /*13b10*/  MOV R82, R36 ;  /* 0x0000002400527202 */ /* 0x008fe20000000f00 */
[----:B----4-:R-:W-:-:S03]  /*13b20*/  IMAD.WIDE R4, R24, 0x2, R2 ;  /* 0x0000000218047825 */ /* 0x010fc600078e0202 */
[C---:B------:R-:W-:Y:S02]  /*13b30*/  IADD3 R29, P2, R4.reuse, 0x40, RZ ;  /* 0x00000040041d7810 */ /* 0x040fe40007f5e0ff */
[C---:B------:R-:W-:Y:S02]  /*13b40*/  IADD3 R7, P3, R4.reuse, 0x20, RZ ;  /* 0x0000002004077810 */ /* 0x040fe40007f7e0ff */
[C---:B------:R-:W-:Y:S02]  /*13b50*/  IADD3 R35, P1, R4.reuse, 0x60, RZ ;  /* 0x0000006004237810 */ /* 0x040fe40007f3e0ff */
[----:B------:R-:W-:Y:S02]  /*13b60*/  LOP3.LUT R9, R4, 0x380, RZ, 0xc0, !PT ;  /* 0x0000038004097812 */ /* 0x000fe400078ec0ff */
[----:B------:R-:W-:Y:S02]  /*13b70*/  LOP3.LUT R6, R29, 0x380, RZ, 0xc0, !PT ;  /* 0x000003801d067812 */ /* 0x000fe400078ec0ff */
[----:B------:R-:W-:-:S02]  /*13b80*/  LOP3.LUT R8, R7, 0x380, RZ, 0xc0, !PT ;  /* 0x0000038007087812 */ /* 0x000fc400078ec0ff */
[----:B------:R-:W-:Y:S02]  /*13b90*/  LOP3.LUT R24, R35, 0x380, RZ, 0xc0, !PT ;  /* 0x0000038023187812 */ /* 0x000fe400078ec0ff */
[----:B------:R-:W-:Y:S02]  /*13ba0*/  SHF.R.U64 R9, R9, 0x3, RZ ;  /* 0x0000000309097819 */ /* 0x000fe400000012ff */
[----:B------:R-:W-:Y:S02]  /*13bb0*/  SHF.R.U64 R6, R6, 0x3, RZ ;  /* 0x0000000306067819 */ /* 0x000fe400000012ff */
[----:B------:R-:W-:Y:S02]  /*13bc0*/  SHF.R.U64 R8, R8, 0x3, RZ ;  /* 0x0000000308087819 */ /* 0x000fe400000012ff */
[----:B------:R-:W-:Y:S02]  /*13bd0*/  SHF.R.U64 R24, R24, 0x3, RZ ;  /* 0x0000000318187819 */ /* 0x000fe400000012ff */
[----:B------:R-:W-:-:S02]  /*13be0*/  LOP3.LUT R4, R9, R4, RZ, 0x3c, !PT ;  /* 0x0000000409047212 */ /* 0x000fc400078e3cff */
[----:B------:R-:W-:Y:S01]  /*13bf0*/  LOP3.LUT R64, R6, R29, RZ, 0x3c, !PT ;  /* 0x0000001d06407212 */ /* 0x000fe200078e3cff */
[--C-:B------:R-:W-:Y:S01]  /*13c00*/  IMAD.X R65, RZ, RZ, R5.reuse, P2 ;  /* 0x000000ffff417224 */ /* 0x100fe200010e0605 */
[----:B------:R-:W-:Y:S01]  /*13c10*/  LOP3.LUT R8, R8, R7, RZ, 0x3c, !PT ;  /* 0x0000000708087212 */ /* 0x000fe200078e3cff */
[--C-:B------:R-:W-:Y:S01]  /*13c20*/  IMAD.X R7, RZ, RZ, R5.reuse, P1 ;  /* 0x000000ffff077224 */ /* 0x100fe200008e0605 */
[----:B------:R-:W-:Y:S01]  /*13c30*/  LOP3.LUT R6, R24, R35, RZ, 0x3c, !PT ;  /* 0x0000002318067212 */ /* 0x000fe200078e3cff */
[----:B------:R-:W-:Y:S01]  /*13c40*/  IMAD.X R9, RZ, RZ, R5, P3 ;  /* 0x000000ffff097224 */ /* 0x000fe200018e0605 */
[----:B------:R-:W-:Y:S02]  /*13c50*/  MOV R24, R4 ;  /* 0x0000000400187202 */ /* 0x000fe40000000f00 */
[----:B------:R-:W-:Y:S01]  /*13c60*/  LOP3.LUT R5, R10, 0x2, RZ, 0x3c, !PT ;  /* 0x000000020a057812 */ /* 0x000fe200078e3cff */
[----:B------:R-:W-:Y:S01]  /*13c70*/  SHFL.IDX PT, R48, R59, R10, 0x1c1f ;  /* 0x001c1f0a3b307589 */ /* 0x000fe200000e0000 */
[----:B------:R-:W-:-:S02]  /*13c80*/  SEL R33, R42, R43, P0 ;  /* 0x0000002b2a217207 */ /* 0x000fc40000000000 */
[----:B------:R-:W-:Y:S01]  /*13c90*/  SEL R42, R51, R50, P0 ;  /* 0x00000032332a7207 */ /* 0x000fe20000000000 */
[----:B------:R-:W0:Y:S01]  /*13ca0*/  SHFL.IDX PT, R47, R66, R5, 0x1c1f ;  /* 0x001c1f05422f7589 */ /* 0x000e2200000e0000 */
[----:B------:R-:W-:Y:S02]  /*13cb0*/  MOV R63, R8 ;  /* 0x00000008003f7202 */ /* 0x000fe40000000f00 */
[----:B------:R-:W-:Y:S01]  /*13cc0*/  MOV R64, R64 ;  /* 0x0000004000407202 */ /* 0x000fe20000000f00 */
[----:B------:R-:W-:Y:S01]  /*13cd0*/  SHFL.IDX PT, R44, R67, R10, 0x1c1f ;  /* 0x001c1f0a432c7589 */ /* 0x000fe200000e0000 */
[----:B------:R-:W-:-:S03]  /*13ce0*/  MOV R65, R6 ;  /* 0x0000000600417202 */ /* 0x000fc60000000f00 */
[----:B------:R-:W-:Y:S04]  /*13cf0*/  SHFL.IDX PT, R49, R49, R10, 0x1c1f ;  /* 0x001c1f0a31317589 */ /* 0x000fe800000e0000 */
[----:B------:R-:W1:Y:S04]  /*13d00*/  SHFL.IDX PT, R43, R30, R5, 0x1c1f ;  /* 0x001c1f051e2b7589 */ /* 0x000e6800000e0000 */
[----:B------:R-:W2:Y:S04]  /*13d10*/  SHFL.IDX PT, R50, R68, R5, 0x1c1f ;  /* 0x001c1f0544327589 */ /* 0x000ea800000e0000 */
[----:B------:R-:W-:Y:S04]  /*13d20*/  SHFL.IDX PT, R9, R14, R5, 0x1c1f ;  /* 0x001c1f050e097589 */ /* 0x000fe800000e0000 */
[----:B------:R-:W-:Y:S04]  /*13d30*/  SHFL.IDX PT, R29, R77, R10, 0x1c1f ;  /* 0x001c1f0a4d1d7589 */ /* 0x000fe800000e0000 */
[----:B------:R-:W3:Y:S04]  /*13d40*/  SHFL.IDX PT, R6, R11, R5, 0x1c1f ;  /* 0x001c1f050b067589 */ /* 0x000ee800000e0000 */
[----:B------:R-:W-:Y:S04]  /*13d50*/  SHFL.IDX PT, R45, R45, R10, 0x1c1f ;  /* 0x001c1f0a2d2d7589 */ /* 0x000fe800000e0000 */
[----:B------:R-:W-:Y:S04]  /*13d60*/  SHFL.IDX PT, R52, R33, R10, 0x1c1f ;  /* 0x001c1f0a21347589 */ /* 0x000fe800000e0000 */
[----:B------:R-:W4:Y:S04]  /*13d70*/  SHFL.IDX PT, R14, R70, R5, 0x1c1f ;  /* 0x001c1f05460e7589 */ /* 0x000f2800000e0000 */
[----:B------:R-:W4:Y:S04]  /*13d80*/  SHFL.IDX PT, R51, R34, R5, 0x1c1f ;  /* 0x001c1f0522337589 */ /* 0x000f2800000e0000 */
[----:B------:R-:W-:Y:S04]  /*13d90*/  SHFL.IDX PT, R4, R79, R10, 0x1c1f ;  /* 0x001c1f0a4f047589 */ /* 0x000fe800000e0000 */
[----:B------:R-:W4:Y:S04]  /*13da0*/  SHFL.IDX PT, R7, R12, R5, 0x1c1f ;  /* 0x001c1f050c077589 */ /* 0x000f2800000e0000 */
[----:B------:R-:W-:Y:S04]  /*13db0*/  SHFL.IDX PT, R53, R53, R10, 0x1c1f ;  /* 0x001c1f0a35357589 */ /* 0x000fe800000e0000 */
[----:B------:R0:W4:Y:S04]  /*13dc0*/  SHFL.IDX PT, R54, R46, R5, 0x1c1f ;  /* 0x001c1f052e367589 */ /* 0x00012800000e0000 */
[----:B------:R-:W-:Y:S04]  /*13dd0*/  SHFL.IDX PT, R32, R73, R10, 0x1c1f ;  /* 0x001c1f0a49207589 */ /* 0x000fe800000e0000 */
        /* <DEDUP_REMOVED lines=8> */
[----:B------:R1:W4:Y:S04]  /*13e60*/  SHFL.IDX PT, R55, R42, R5, 0x1c1f ;  /* 0x001c1f052a377589 */ /* 0x00032800000e0000 */
[----:B------:R-:W4:Y:S04]  /*13e70*/  SHFL.IDX PT, R8, R75, R10, 0x1c1f ;  /* 0x001c1f0a4b087589 */ /* 0x000f2800000e0000 */
[----:B------:R-:W-:Y:S04]  /*13e80*/  SHFL.IDX PT, R40, R69, R10, 0x1c1f ;  /* 0x001c1f0a45287589 */ /* 0x000fe800000e0000 */
[----:B------:R4:W4:Y:S04]  /*13e90*/  SHFL.IDX PT, R11, R21, R5, 0x1c1f ;  /* 0x001c1f05150b7589 */ /* 0x00092800000e0000 */
[----:B------:R-:W-:Y:S04]  /*13ea0*/  SHFL.IDX PT, R57, R57, R10, 0x1c1f ;  /* 0x001c1f0a39397589 */ /* 0x000fe800000e0000 */
[----:B------:R-:W4:Y:S01]  /*13eb0*/  SHFL.IDX PT, R58, R58, R5, 0x1c1f ;  /* 0x001c1f053a3a7589 */ /* 0x000f2200000e0000 */
[----:B0-----:R-:W-:-:S02]  /*13ec0*/  SEL R46, R48, R47, P0 ;  /* 0x0000002f302e7207 */ /* 0x001fc40000000000 */
[----:B------:R-:W-:Y:S02]  /*13ed0*/  SEL R48, R47, R48, P0 ;  /* 0x000000302f307207 */ /* 0x000fe40000000000 */
[----:B-1----:R-:W-:Y:S02]  /*13ee0*/  SEL R42, R44, R43, P0 ;  /* 0x0000002b2c2a7207 */ /* 0x002fe40000000000 */
[----:B--2---:R-:W-:Y:S02]  /*13ef0*/  SEL R47, R49, R50, P0 ;  /* 0x00000032312f7207 */ /* 0x004fe40000000000 */
[----:B------:R-:W-:Y:S02]  /*13f00*/  SEL R44, R43, R44, P0 ;  /* 0x0000002c2b2c7207 */ /* 0x000fe40000000000 */
[----:B------:R-:W-:Y:S02]  /*13f10*/  SEL R49, R50, R49, P0 ;  /* 0x0000003132317207 */ /* 0x000fe40000000000 */
[----:B---3--:R-:W-:-:S02]  /*13f20*/  SEL R20, R29, R6, P0 ;  /* 0x000000061d147207 */ /* 0x008fc40000000000 */
        /* <DEDUP_REMOVED lines=43> */
[----:B------:R1:W-:Y:S04]  /*141e0*/  STSM.16.M88.4 [R64], R8 ;  /* 0x0000000840007844 */ /* 0x0003e80000000200 */
[----:B------:R2:W-:Y:S01]  /*141f0*/  STSM.16.M88.4 [R65], R12 ;  /* 0x0000000c41007844 */ /* 0x0005e20000000200 */
[----:B------:R-:W-:-:S04]  /*14200*/  ISETP.NE.U32.AND P0, PT, RZ, UR4, PT ;  /* 0x00000004ff007c0c */ /* 0x000fc8000bf05070 */
[----:B------:R-:W-:Y:S01]  /*14210*/  ISETP.NE.AND.EX P0, PT, RZ, UR5, PT, P0 ;  /* 0x00000005ff007c0c */ /* 0x000fe2000bf05300 */
[----:B------:R-:W-:Y:S01]  /*14220*/  BAR.SYNC.DEFER_BLOCKING 0x1, 0x180 ;  /* 0x0046000000007b1d */ /* 0x000fe20000010000 */
[----:B------:R-:W-:Y:S01]  /*14230*/  IADD3 R58, P1, R85, UR4, RZ ;  /* 0x00000004553a7c10 */ /* 0x000fe2000ff3e0ff */
[----:B------:R-:W-:-:S03]  /*14240*/  IMAD.MOV.U32 R24, RZ, RZ, RZ ;  /* 0x000000ffff187224 */ /* 0x000fc600078e00ff */
[----:B------:R-:W-:-:S03]  /*14250*/  IADD3.X R59, R84, UR5, RZ, P1, !PT ;  /* 0x00000005543b7c10 */ /* 0x000fc60008ffe4ff */
[----:B0-----:R-:W0:Y:S01]  /*14260*/  LDC R63, c[0x0][0xbe8] ;  /* 0x0002fa00ff3f7b82 */ /* 0x001e220000000800 */
[----:B------:R-:W-:-:S07]  /*14270*/  ISETP.GT.AND P3, PT, R74, 0x1, PT ;  /* 0x000000014a00780c */ /* 0x000fce0003f64270 */
[----:B-1----:R-:W1:Y:S01]  /*14280*/  LDC.64 R10, c[0x0][0xba8] ;  /* 0x0002ea00ff0a7b82 */ /* 0x002e620000000a00 */
[----:B------:R-:W3:Y:S01]  /*14290*/  @P0 LDG.E R24, desc[UR40][R58.64] ;  /* 0x000000283a180981 */ /* 0x000ee2000c1e1900 */
[----:B------:R-:W-:-:S05]  /*142a0*/  IMAD.MOV.U32 R64, RZ, RZ, 0x9b8 ;  /* 0x000009b8ff407424 */ /* 0x000fca00078e00ff */
[----:B------:R-:W-:-:S04]  /*142b0*/  SEL R64, R64, 0x978, P3 ;  /* 0x0000097840407807 */ /* 0x000fc80001800000 */
[----:B------:R-:W4:Y:S08]  /*142c0*/  LDC.64 R8, c[0x0][R64+0x220] ;  /* 0x0000880040087b82 */ /* 0x000f300000000a00 */
[----:B--2---:R-:W2:Y:S01]  /*142d0*/  LDC.64 R12, c[0x0][R64+0x218] ;  /* 0x00008600400c7b82 */ /* 0x004ea20000000a00 */
[----:B------:R-:W-:-:S04]  /*142e0*/  ISETP.NE.U32.AND P1, PT, RZ, UR6, PT ;  /* 0x00000006ff007c0c */ /* 0x000fc8000bf25070 */
[----:B------:R-:W-:-:S03]  /*142f0*/  ISETP.NE.AND.EX P1, PT, RZ, UR7, PT, P1 ;  /* 0x00000007ff007c0c */ /* 0x000fc6000bf25310 */
[----:B------:R-:W2:Y:S01]  /*14300*/  LDC.64 R6, c[0x0][R64+0x228] ;  /* 0x00008a0040067b82 */ /* 0x000ea20000000a00 */
[----:B0-----:R-:W-:-:S07]  /*14310*/  ISETP.NE.AND P4, PT, R63, 0x1, PT ;  /* 0x000000013f00780c */ /* 0x001fce0003f85270 */
[----:B------:R0:W0:Y:S02]  /*14320*/  LDC.64 R4, c[0x0][R64+0x210] ;  /* 0x0000840040047b82 */ /* 0x0000240000000a00 */
[----:B------:R-:W-:-:S04]  /*14330*/  @P1 IADD3 R66, P2, R85, UR6, RZ ;  /* 0x0000000655421c10 */ /* 0x000fc8000ff5e0ff */
[----:B------:R-:W-:Y:S02]  /*14340*/  @P1 IADD3.X R67, R84, UR7, RZ, P2, !PT ;  /* 0x0000000754431c10 */ /* 0x000fe400097fe4ff */
[----:B------:R-:W-:Y:S01]  /*14350*/  ISETP.NE.U32.AND P2, PT, RZ, UR4, PT ;  /* 0x00000004ff007c0c */ /* 0x000fe2000bf45070 */
[----:B------:R-:W0:Y:S03]  /*14360*/  @P4 LDC R71, c[0x0][0xbec] ;  /* 0x0002fb00ff474b82 */ /* 0x000e260000000800 */
[----:B------:R-:W-:Y:S01]  /*14370*/  ISETP.NE.AND.EX P2, PT, RZ, UR5, PT, P2 ;  /* 0x00000005ff007c0c */ /* 0x000fe2000bf45320 */
[----:B------:R-:W-:-:S04]  /*14380*/  ULDC UR6, c[0x0][0xa88] ;  /* 0x0002a20000067ab9 */ /* 0x000fc80000000800 */
[----:B------:R-:W0:Y:S01]  /*14390*/  @P4 LDC R73, c[0x0][0xbf0] ;  /* 0x0002fc00ff494b82 */ /* 0x000e220000000800 */
[----:B------:R-:W-:Y:S01]  /*143a0*/  SEL R65, R83, RZ, !P2 ;  /* 0x000000ff53417207 */ /* 0x000fe20005000000 */
[----:B------:R-:W-:Y:S01]  /*143b0*/  IMAD.U32 R68, RZ, RZ, UR6 ;  /* 0x00000006ff447e24 */ /* 0x000fe2000f8e00ff */
[----:B------:R-:W-:-:S03]  /*143c0*/  SEL R15, R82, RZ, !P2 ;  /* 0x000000ff520f7207 */ /* 0x000fc60005000000 */
[----:B----4-:R-:W-:Y:S02]  /*143d0*/  IMAD R9, R9, R65, RZ ;  /* 0x0000004109097224 */ /* 0x010fe400078e02ff */
[----:B------:R2:W5:Y:S01]  /*143e0*/  @P1 LDG.E R68, desc[UR40][R66.64] ;  /* 0x0000002842441981 */ /* 0x000562000c1e1900 */
[----:B------:R-:W-:Y:S01]  /*143f0*/  IADD3 R14, R81, R78, RZ ;  /* 0x0000004e510e7210 */ /* 0x000fe20007ffe0ff */
[----:B-1----:R-:W1:Y:S01]  /*14400*/  @!P3 LDC R10, c[0x0][0xb50] ;  /* 0x0002d400ff0abb82 */ /* 0x002e620000000800 */
[C---:B------:R-:W-:Y:S02]  /*14410*/  IMAD R69, R8.reuse, R15, R9 ;  /* 0x0000000f08457224 */ /* 0x040fe400078e0209 */
[----:B------:R-:W-:-:S04]  /*14420*/  IMAD.WIDE.U32 R8, R8, R65, RZ ;  /* 0x0000004108087225 */ /* 0x000fc800078e00ff */
[-C--:B--2---:R-:W-:Y:S01]  /*14430*/  IMAD R67, R13, R23.reuse, RZ ;  /* 0x000000170d437224 */ /* 0x084fe200078e02ff */
[----:B------:R-:W2:Y:S01]  /*14440*/  @!P3 LDC R11, c[0x0][0xb54] ;  /* 0x0002d500ff0bbb82 */ /* 0x000ea20000000800 */
[----:B------:R-:W-:Y:S01]  /*14450*/  IMAD.WIDE.U32 R12, R12, R23, RZ ;  /* 0x000000170c0c7225 */ /* 0x000fe200078e00ff */
[----:B------:R-:W-:-:S03]  /*14460*/  SEL R15, R76, RZ, P3 ;  /* 0x000000ff4c0f7207 */ /* 0x000fc60001800000 */
[----:B------:R-:W-:Y:S02]  /*14470*/  IMAD.IADD R69, R9, 0x1, R69 ;  /* 0x0000000109457824 */ /* 0x000fe400078e0245 */
[----:B------:R-:W-:Y:S02]  /*14480*/  IMAD.MOV.U32 R9, RZ, RZ, R14 ;  /* 0x000000ffff097224 */ /* 0x000fe400078e000e */
[----:B------:R-:W-:Y:S02]  /*14490*/  IMAD.IADD R67, R13, 0x1, R67 ;  /* 0x000000010d437824 */ /* 0x000fe400078e0243 */
[-C--:B------:R-:W-:Y:S02]  /*144a0*/  IMAD R13, R7, R15.reuse, RZ ;  /* 0x0000000f070d7224 */ /* 0x080fe400078e02ff */
[----:B------:R-:W-:-:S04]  /*144b0*/  IMAD.WIDE.U32 R6, R6, R15, RZ ;  /* 0x0000000f06067225 */ /* 0x000fc800078e00ff */
[----:B------:R-:W-:Y:S01]  /*144c0*/  IMAD.IADD R13, R7, 0x1, R13 ;  /* 0x00000001070d7824 */ /* 0x000fe200078e020d */
[--C-:B---3--:R-:W-:Y:S01]  /*144d0*/  IADD3 R12, P2, P5, R8, R12, R24.reuse ;  /* 0x0000000c080c7210 */ /* 0x108fe20007d5e018 */
        /* <DEDUP_REMOVED lines=15> */
[----:B--2---:R-:W-:Y:S01]  /*145d0*/  LEA.HI.X R11, R6, R11, R4, 0x2, P2 ;  /* 0x0000000b060b7211 */ /* 0x004fe200010f1404 */
[----:B------:R-:W-:Y:S06]  /*145e0*/  @P1 BRA `(.L_x_15968) ;  /* 0x0000000000101947 */ /* 0x000fec0003800000 */
[----:B------:R-:W-:Y:S05]  /*145f0*/  @!P0 BRA `(.L_x_15968) ;  /* 0x00000000000c8947 */ /* 0x000fea0003800000 */
[----:B------:R-:W2:Y:S04]  /*14600*/  LDG.E R5, desc[UR40][R58.64] ;  /* 0x000000283a057981 */ /* 0x000ea8000c1e1900 */
[----:B-----5:R-:W2:Y:S02]  /*14610*/  LDG.E R68, desc[UR40][R58.64+0x4] ;  /* 0x000004283a447981 */ /* 0x020ea4000c1e1900 */
[----:B--2---:R-:W-:-:S07]  /*14620*/  IMAD.IADD R68, R68, 0x1, -R5 ;  /* 0x0000000144447824 */ /* 0x004fce00078e0a05 */
.L_x_15968:
        /* <DEDUP_REMOVED lines=25> */
[----:B------:R-:W2:Y:S04]  /*147c0*/  @P4 LDC R35, c[0x0][0xbf0] ;  /* 0x0002fc00ff234b82 */ /* 0x000ea80000000800 */
[----:B0-----:R-:W-:-:S04]  /*147d0*/  IMAD R5, R59, 0x40, R61 ;  /* 0x000000403b057824 */ /* 0x001fc800078e023d */
        /* <DEDUP_REMOVED lines=19> */
[----:B------:R-:W-:Y:S02]  /*14910*/  LOP3.LUT R0, R7, 0x380, RZ, 0xc0, !PT ;  /* 0x0000038007007812 */ /* 0x000fe400078ec0ff */
[----:B------:R-:W-:Y:S01]  /*14920*/  IADD3.X R5, RZ, R3, RZ, P0, !PT ;  /* 0x00000003ff057210 */ /* 0x000fe200007fe4ff */
[----:B------:R-:W-:Y:S01]  /*14930*/  IMAD R3, R64, UR4, RZ ;  /* 0x0000000440037c24 */ /* 0x000fe2000f8e02ff */
[----:B------:R-:W-:-:S03]  /*14940*/  SHF.R.U64 R0, R0, 0x3, RZ ;  /* 0x0000000300007819 */ /* 0x000fc600000012ff */
[----:B------:R-:W-:Y:S01]  /*14950*/  IMAD R21, R24, UR5, R3 ;  /* 0x0000000518157c24 */ /* 0x000fe2000f8e0203 */
[----:B------:R-:W-:Y:S01]  /*14960*/  LOP3.LUT R4, R0, R7, RZ, 0x3c, !PT ;  /* 0x0000000700047212 */ /* 0x000fe200078e3cff */
[----:B------:R-:W-:Y:S01]  /*14970*/  IMAD.WIDE.U32 R2, R24, UR4, RZ ;  /* 0x0000000418027c25 */ /* 0x000fe2000f8e00ff */
[----:B------:R-:W-:-:S03]  /*14980*/  ULDC.64 UR4, c[0x0][0xae8] ;  /* 0x0002ba0000047ab9 */ /* 0x000fc60000000a00 */
[----:B------:R-:W-:Y:S01]  /*14990*/  IMAD R0, R72, 0x30, R59 ;  /* 0x0000003048007824 */ /* 0x000fe200078e023b */
[----:B------:R-:W-:Y:S01]  /*149a0*/  SHF.R.S32.HI R20, RZ, 0x1f, R65 ;  /* 0x0000001fff147819 */ /* 0x000fe20000011441 */
[----:B------:R-:W-:Y:S01]  /*149b0*/  IMAD.IADD R3, R3, 0x1, R21 ;  /* 0x0000000103037824 */ /* 0x000fe200078e0215 */
[----:B------:R-:W5:Y:S01]  /*149c0*/  LD.E.128 R4, desc[UR40][R4.64] ;  /* 0x0000002804047980 */ /* 0x000f62000c101d00 */
[----:B------:R-:W-:Y:S02]  /*149d0*/  IMAD.IADD R24, R78, 0x1, R0 ;  /* 0x000000014e187824 */ /* 0x000fe400078e0200 */
[----:B------:R-:W-:Y:S01]  /*149e0*/  IMAD.WIDE.U32 R2, R23, UR4, R2 ;  /* 0x0000000417027c25 */ /* 0x000fe2000f8e0002 */
[----:B------:R-:W-:Y:S01]  /*149f0*/  @!PT LDS RZ, [RZ] ;  /* 0x00000000fffff984 */ /* 0x000fe20000000800 */
[----:B------:R-:W-:Y:S01]  /*14a00*/  @!PT LDS RZ, [RZ] ;  /* 0x00000000fffff984 */ /* 0x000fe20000000800 */
[----:B------:R-:W-:Y:S01]  /*14a10*/  @!PT LDS RZ, [RZ] ;  /* 0x00000000fffff984 */ /* 0x000fe20000000800 */
[----:B------:R-:W-:Y:S01]  /*14a20*/  @!PT LDS RZ, [RZ] ;  /* 0x00000000fffff984 */ /* 0x000fe20000000800 */
[----:B------:R0:W-:Y:S06]  /*14a30*/  MEMBAR.ALL.CTA ;  /* 0x0000000000007992 */ /* 0x0001ec0000008000 */
[----:B0-----:R-:W0:Y:S01]  /*14a40*/  FENCE.VIEW.ASYNC.S ;  /* 0x00000000000073c6 */ /* 0x001e220000000000 */
[----:B-1----:R-:W-:-:S04]  /*14a50*/  @P4 IMAD.HI.U32 R0, R24, R33, RZ ;  /* 0x0000002118004227 */ /* 0x002fc800078e00ff */
[----:B------:R-:W-:Y:S01]  /*14a60*/  IMAD R3, R23, UR5, R3 ;  /* 0x0000000517037c24 */ /* 0x000fe2000f8e0203 */
[----:B------:R-:W-:Y:S01]  /*14a70*/  ULDC.64 UR4, c[0x0][0xaf0] ;  /* 0x0002bc0000047ab9 */ /* 0x000fe20000000a00 */
[----:B------:R-:W-:Y:S01]  /*14a80*/  IMAD.MOV.U32 R21, RZ, RZ, R24 ;  /* 0x000000ffff157224 */ /* 0x000fe200078e0018 */
[----:B--2---:R-:W-:Y:S01]  /*14a90*/  @P4 SHF.R.U32.HI R21, RZ, R35, R0 ;  /* 0x00000023ff154219 */ /* 0x004fe20000011600 */
[----:B------:R-:W-:Y:S01]  /*14aa0*/  IMAD R20, R20, UR4, RZ ;  /* 0x0000000414147c24 */ /* 0x000fe2000f8e02ff */
[----:B------:R-:W-:Y:S01]  /*14ab0*/  IADD3 R35, R59, R78, RZ ;  /* 0x0000004e3b237210 */ /* 0x000fe20007ffe0ff */
[----:B------:R-:W-:Y:S01]  /*14ac0*/  IMAD.WIDE.U32 R2, R65, UR4, R2 ;  /* 0x0000000441027c25 */ /* 0x000fe2000f8e0002 */
[----:B------:R-:W-:-:S03]  /*14ad0*/  SHF.R.S32.HI R0, RZ, 0x1f, R21 ;  /* 0x0000001fff007819 */ /* 0x000fc60000011415 */
[----:B------:R-:W-:Y:S01]  /*14ae0*/  IMAD R23, R65, UR5, R20 ;  /* 0x0000000541177c24 */ /* 0x000fe2000f8e0214 */
[----:B------:R-:W-:Y:S01]  /*14af0*/  ULDC.64 UR4, c[0x0][0xae0] ;  /* 0x0002b80000047ab9 */ /* 0x000fe20000000a00 */
        /* <DEDUP_REMOVED lines=12> */
[----:B------:R-:W-:Y:S01]  /*14bc0*/  ULDC.64 UR4, c[0x0][0xa80] ;  /* 0x0002a00000047ab9 */ /* 0x000fe20000000a00 */
[----:B------:R-:W-:Y:S01]  /*14bd0*/  VIADD R0, R18, 0x13220 ;  /* 0x0001322012007836 */ /* 0x000fe20000000000 */
[C---:B------:R-:W-:Y:S01]  /*14be0*/  LEA R24, P0, R2.reuse, UR4, 0x1 ;  /* 0x0000000402187c11 */ /* 0x040fe2000f8008ff */
[----:B------:R-:W-:Y:S01]  /*14bf0*/  IMAD.IADD R3, R3, 0x1, R21 ;  /* 0x0000000103037824 */ /* 0x000fe200078e0215 */
[----:B------:R-:W-:Y:S01]  /*14c00*/  ULDC UR4, c[0x0][0xac8] ;  /* 0x0002b20000047ab9 */ /* 0x000fe20000000800 */
[C---:B------:R-:W-:Y:S01]  /*14c10*/  VIADD R21, R35.reuse, 0x60 ;  /* 0x0000006023157836 */ /* 0x040fe20000000000 */
[----:B------:R-:W-:Y:S01]  /*14c20*/  PRMT R0, RZ, 0x654, R0 ;  /* 0x00000654ff007816 */ /* 0x000fe20000000000 */
[----:B0-----:R-:W0:Y:S01]  /*14c30*/  SHFL.IDX PT, R20, R24, 0x1, 0x181f ;  /* 0x00381f0018147f89 */ /* 0x001e2200000e0000 */
[----:B------:R-:W-:Y:S01]  /*14c40*/  LEA.HI.X R34, R2, UR5, R3, 0x1, P0 ;  /* 0x0000000502227c11 */ /* 0x000fe200080f0c03 */
[----:B------:R-:W-:Y:S01]  /*14c50*/  VIADD R3, R35, 0x30 ;  /* 0x0000003023037836 */ /* 0x000fe20000000000 */
[----:B------:R-:W-:Y:S01]  /*14c60*/  ISETP.GE.AND P0, PT, R61, UR4, PT ;  /* 0x000000043d007c0c */ /* 0x000fe2000bf06270 */
[----:B------:R-:W1:Y:S01]  /*14c70*/  SHFL.IDX PT, R2, R24, RZ, 0x181f ;  /* 0x00181fff18027589 */ /* 0x000e6200000e0000 */
[----:B------:R2:W-:Y:S02]  /*14c80*/  SYNCS.ARRIVE.TRANS64.RED.A1T0 RZ, [R0+URZ], RZ ;  /* 0x000000ff00ff79a7 */ /* 0x0005e4000810043f */
[-C--:B------:R-:W-:Y:S01]  /*14c90*/  ISETP.GE.OR P1, PT, R35, R58.reuse, P0 ;  /* 0x0000003a2300720c */ /* 0x080fe20000726670 */
[----:B------:R-:W2:Y:S01]  /*14ca0*/  SHFL.IDX PT, R32, R24, 0x2, 0x181f ;  /* 0x00581f0018207f89 */ /* 0x000ea200000e0000 */
[----:B------:R-:W-:-:S02]  /*14cb0*/  ISETP.GE.OR P2, PT, R3, R58, P0 ;  /* 0x0000003a0300720c */ /* 0x000fc40000746670 */
[----:B------:R-:W-:Y:S01]  /*14cc0*/  ISETP.GE.OR P3, PT, R21, R58, P0 ;  /* 0x0000003a1500720c */ /* 0x000fe20000766670 */
[----:B------:R-:W2:Y:S04]  /*14cd0*/  SHFL.IDX PT, R23, R34, RZ, 0x181f ;  /* 0x00181fff22177589 */ /* 0x000ea800000e0000 */
[----:B------:R-:W2:Y:S04]  /*14ce0*/  SHFL.IDX PT, R33, R34, 0x1, 0x181f ;  /* 0x00381f0022217f89 */ /* 0x000ea800000e0000 */
[----:B------:R-:W2:Y:S02]  /*14cf0*/  SHFL.IDX PT, R36, R34, 0x2, 0x181f ;  /* 0x00581f0022247f89 */ /* 0x000ea400000e0000 */
[----:B0-----:R-:W-:-:S02]  /*14d00*/  @!P2 LEA R20, P5, R61, R20, 0x1 ;  /* 0x000000143d14a211 */ /* 0x001fc400078a08ff */
[----:B------:R-:W0:Y:S01]  /*14d10*/  SHFL.IDX PT, R24, R24, 0x3, 0x181f ;  /* 0x00781f0018187f89 */ /* 0x000e2200000e0000 */
[----:B-1----:R-:W-:-:S03]  /*14d20*/  @!P1 LEA R2, P4, R61, R2, 0x1 ;  /* 0x000000023d029211 */ /* 0x002fc600078808ff */
[----:B------:R-:W1:Y:S01]  /*14d30*/  SHFL.IDX PT, R34, R34, 0x3, 0x181f ;  /* 0x00781f0022227f89 */ /* 0x000e6200000e0000 */
[C---:B--2---:R-:W-:Y:S02]  /*14d40*/  @!P3 LEA R32, P6, R61.reuse, R32, 0x1 ;  /* 0x000000203d20b211 */ /* 0x044fe400078c08ff */
[--C-:B------:R-:W-:Y:S01]  /*14d50*/  @!P1 LEA.HI.X R3, R61, R23, R62.reuse, 0x1, P4 ;  /* 0x000000173d039211 */ /* 0x100fe200020f0c3e */
[----:B------:R-:W-:Y:S01]  /*14d60*/  VIADD R23, R35, 0x90 ;  /* 0x0000009023177836 */ /* 0x000fe20000000000 */
[----:B------:R-:W-:-:S04]  /*14d70*/  @!P2 LEA.HI.X R21, R61, R33, R62, 0x1, P5 ;  /* 0x000000213d15a211 */ /* 0x000fc800028f0c3e */
[----:B------:R-:W-:Y:S02]  /*14d80*/  ISETP.GE.OR P0, PT, R23, R58, P0 ;  /* 0x0000003a1700720c */ /* 0x000fe40000706670 */
[----:B------:R-:W-:Y:S01]  /*14d90*/  @!P3 LEA.HI.X R33, R61, R36, R62, 0x1, P6 ;  /* 0x000000243d21b211 */ /* 0x000fe200030f0c3e */
[----:B---3--:R2:W-:Y:S04]  /*14da0*/  @!P1 ST.E.128 desc[UR40][R2.64], R8 ;  /* 0x0000000802009985 */ /* 0x0085e8000c101d28 */
[----:B----4-:R2:W-:Y:S04]  /*14db0*/  @!P2 ST.E.128 desc[UR40][R20.64], R12 ;  /* 0x0000000c1400a985 */ /* 0x0105e8000c101d28 */
[----:B------:R2:W-:Y:S02]  /*14dc0*/  @!P3 ST.E.128 desc[UR40][R32.64], R28 ;  /* 0x0000001c2000b985 */ /* 0x0005e4000c101d28 */
[----:B01----:R-:W-:Y:S05]  /*14dd0*/  @P0 BRA `(.L_x_15970) ;  /* 0x0000001000a00947 */ /* 0x003fea0003800000 */
[----:B--2---:R-:W-:-:S04]  /*14de0*/  LEA R2, P0, R61, R24, 0x1 ;  /* 0x000000183d027211 */ /* 0x004fc800078008ff */
[----:B------:R-:W-:-:S05]  /*14df0*/  LEA.HI.X R3, R61, R34, R62, 0x1, P0 ;  /* 0x000000223d037211 */ /* 0x000fca00000f0c3e */
[----:B-----5:R3:W-:Y:S01]  /*14e00*/  ST.E.128 desc[UR40][R2.64], R4 ;  /* 0x0000000402007985 */ /* 0x0207e2000c101d28 */
[----:B------:R-:W-:Y:S05]  /*14e10*/  BRA `(.L_x_15970) ;  /* 0x0000001000907947 */ /* 0x000fea0003800000 */
.L_x_15969:
[----:B------:R-:W-:Y:S01]  /*14e20*/  ULDC.64 UR4, c[0x0][0xb08] ;  /* 0x0002c20000047ab9 */ /* 0x000fe20000000a00 */
[----:B0-----:R-:W-:Y:S01]  /*14e30*/  SHF.R.S32.HI R0, RZ, 0x1f, R65 ;  /* 0x0000001fff007819 */ /* 0x001fe20000011441 */
[----:B------:R-:W-:Y:S01]  /*14e40*/  IMAD R5, R64, UR4, RZ ;  /* 0x0000000440057c24 */ /* 0x000fe2000f8e02ff */
[----:B------:R-:W2:Y:S01]  /*14e50*/  LDL R72, [R1+0x38] ;  /* 0x0000380001487983 */ /* 0x000ea20000100800 */
[C---:B------:R-:W-:Y:S01]  /*14e60*/  IMAD.WIDE.U32 R2, R24.reuse, UR4, RZ ;  /* 0x0000000418027c25 */ /* 0x040fe2000f8e00ff */
[----:B------:R-:W0:Y:S01]  /*14e70*/  @P4 LDC R11, c[0x0][0xbec] ;  /* 0x0002fb00ff0b4b82 */ /* 0x000e220000000800 */
[----:B------:R-:W-:Y:S01]  /*14e80*/  ULDC.64 UR6, c[0x0][0xb30] ;  /* 0x0002cc0000067ab9 */ /* 0x000fe20000000a00 */
[----:B------:R1:W5:Y:S01]  /*14e90*/  LDL R71, [R1+0x90] ;  /* 0x0000900001477983 */ /* 0x0003620000100800 */
[----:B------:R-:W-:Y:S01]  /*14ea0*/  IMAD R5, R24, UR5, R5 ;  /* 0x0000000518057c24 */ /* 0x000fe2000f8e0205 */
[----:B------:R-:W-:Y:S02]  /*14eb0*/  ULDC.64 UR4, c[0x0][0xb38] ;  /* 0x0002ce0000047ab9 */ /* 0x000fe40000000a00 */
[----:B------:R1:W5:Y:S01]  /*14ec0*/  LDL R70, [R1+0x7c] ;  /* 0x00007c0001467983 */ /* 0x0003620000100800 */
[----:B------:R-:W-:Y:S01]  /*14ed0*/  IMAD.IADD R3, R3, 0x1, R5 ;  /* 0x0000000103037824 */ /* 0x000fe200078e0205 */
[----:B------:R-:W3:Y:S01]  /*14ee0*/  @P4 LDC R4, c[0x0][0xbf0] ;  /* 0x0002fc00ff044b82 */ /* 0x000ee20000000800 */
[----:B------:R-:W-:Y:S01]  /*14ef0*/  IMAD.MOV.U32 R5, RZ, RZ, R14 ;  /* 0x000000ffff057224 */ /* 0x000fe200078e000e */
[----:B------:R1:W5:Y:S01]  /*14f00*/  LDL R69, [R1+0x8c] ;  /* 0x00008c0001457983 */ /* 0x0003620000100800 */
[----:B------:R-:W-:-:S03]  /*14f10*/  IMAD.WIDE.U32 R2, R23, UR4, R2 ;  /* 0x0000000417027c25 */ /* 0x000fc6000f8e0002 */
[----:B------:R1:W5:Y:S01]  /*14f20*/  LDL R68, [R1+0x78] ;  /* 0x0000780001447983 */ /* 0x0003620000100800 */
[----:B------:R-:W-:Y:S01]  /*14f30*/  IMAD R3, R23, UR5, R3 ;  /* 0x0000000517037c24 */ /* 0x000fe2000f8e0203 */
[----:B------:R-:W-:Y:S02]  /*14f40*/  ULDC.64 UR4, c[0x0][0xb40] ;  /* 0x0002d00000047ab9 */ /* 0x000fe40000000a00 */
[----:B------:R-:W-:Y:S01]  /*14f50*/  IMAD R0, R0, UR4, RZ ;  /* 0x0000000400007c24 */ /* 0x000fe2000f8e02ff */
[----:B------:R1:W5:Y:S01]  /*14f60*/  LDL R67, [R1+0x88] ;  /* 0x0000880001437983 */ /* 0x0003620000100800 */
[----:B------:R-:W-:-:S03]  /*14f70*/  IMAD.WIDE.U32 R2, R65, UR4, R2 ;  /* 0x0000000441027c25 */ /* 0x000fc6000f8e0002 */
[----:B------:R1:W5:Y:S01]  /*14f80*/  LDL R66, [R1+0x74] ;  /* 0x0000740001427983 */ /* 0x0003620000100800 */
[----:B------:R-:W-:Y:S01]  /*14f90*/  IMAD R7, R65, UR5, R0 ;  /* 0x0000000541077c24 */ /* 0x000fe2000f8e0200 */
[----:B------:R-:W-:Y:S01]  /*14fa0*/  ULDC.64 UR4, c[0x0][0xb48] ;  /* 0x0002d20000047ab9 */ /* 0x000fe20000000a00 */
[----:B0-----:R-:W-:Y:S01]  /*14fb0*/  @P4 IMAD.HI.U32 R11, R14, R11, RZ ;  /* 0x0000000b0e0b4227 */ /* 0x001fe200078e00ff */
[----:B------:R1:W5:Y:S03]  /*14fc0*/  LDL R65, [R1+0x84] ;  /* 0x0000840001417983 */ /* 0x0003660000100800 */
[----:B------:R-:W-:Y:S01]  /*14fd0*/  IMAD.IADD R3, R3, 0x1, R7 ;  /* 0x0000000103037824 */ /* 0x000fe200078e0207 */
[----:B------:R1:W5:Y:S01]  /*14fe0*/  LDL R64, [R1+0x70] ;  /* 0x0000700001407983 */ /* 0x0003620000100800 */
[----:B---3--:R-:W-:Y:S01]  /*14ff0*/  @P4 SHF.R.U32.HI R5, RZ, R4, R11 ;  /* 0x00000004ff054219 */ /* 0x008fe2000001160b */
[----:B------:R-:W-:-:S03]  /*15000*/  IMAD.WIDE.U32 R2, R76, UR4, R2 ;  /* 0x000000044c027c25 */ /* 0x000fc6000f8e0002 */
[----:B------:R-:W-:Y:S02]  /*15010*/  IADD3 R4, -R5, RZ, RZ ;  /* 0x000000ff05047210 */ /* 0x000fe40007ffe1ff */
[----:B------:R-:W-:Y:S01]  /*15020*/  SHF.R.S32.HI R0, RZ, 0x1f, R5 ;  /* 0x0000001fff007819 */ /* 0x000fe20000011405 */
[----:B------:R-:W-:Y:S01]  /*15030*/  IMAD R3, R76, UR5, R3 ;  /* 0x000000054c037c24 */ /* 0x000fe2000f8e0203 */
[----:B------:R-:W-:Y:S01]  /*15040*/  ULDC.64 UR4, c[0x0][0xb28] ;  /* 0x0002ca0000047ab9 */ /* 0x000fe20000000a00 */
        /* <DEDUP_REMOVED lines=22> */
[----:B------:R-:W-:Y:S01]  /*151b0*/  VIADD R61, R72, 0x18 ;  /* 0x00000018483d7836 */ /* 0x000fe20000000000 */
        /* <DEDUP_REMOVED lines=9> */
[----:B-----5:R-:W-:-:S05]  /*15250*/  ISETP.GE.AND P3, PT, R70, UR4, PT ;  /* 0x0000000446007c0c */ /* 0x020fca000bf66270 */
[CC--:B------:R-:W-:Y:S02]  /*15260*/  @!P1 LEA R6, P2, R23.reuse, R4.reuse, 0x2 ;  /* 0x0000000417069211 */ /* 0x0c0fe400078410ff */
        /* <DEDUP_REMOVED lines=25> */
.L_x_15972:
[----:B------:R-:W-:Y:S05]  /*15400*/  BSYNC B1 ;  /* 0x0000000000017941 */ /* 0x000fea0003800000 */
.L_x_15971:
[----:B------:R-:W-:Y:S01]  /*15410*/  ISETP.GE.AND P0, PT, R9, R58, PT ;  /* 0x0000003a0900720c */ /* 0x000fe20003f06270 */
[----:B--2---:R4:W0:Y:S04]  /*15420*/  SHFL.IDX PT, R5, R8, 0x1, 0x1c1f ;  /* 0x003c1f0008057f89 */ /* 0x00482800000e0000 */
[----:B------:R4:W1:Y:S08]  /*15430*/  SHFL.IDX PT, R4, R0, 0x1, 0x1c1f ;  /* 0x003c1f0000047f89 */ /* 0x00087000000e0000 */
[----:B----4-:R-:W-:Y:S05]  /*15440*/  @P0 BRA `(.L_x_15970) ;  /* 0x0000000c00040947 */ /* 0x010fea0003800000 */
[----:B------:R-:W-:Y:S02]  /*15450*/  ULDC UR4, c[0x0][0xac8] ;  /* 0x0002b20000047ab9 */ /* 0x000fe40000000800 */
[----:B------:R-:W-:Y:S02]  /*15460*/  ISETP.GE.AND P5, PT, R72, UR4, PT ;  /* 0x0000000448007c0c */ /* 0x000fe4000bfa6270 */
[----:B------:R-:W-:Y:S02]  /*15470*/  ISETP.GE.AND P1, PT, R59, UR4, PT ;  /* 0x000000043b007c0c */ /* 0x000fe4000bf26270 */
[----:B------:R-:W-:Y:S02]  /*15480*/  ISETP.GE.AND P0, PT, R23, UR4, PT ;  /* 0x0000000417007c0c */ /* 0x000fe4000bf06270 */
[----:B------:R-:W-:-:S07]  /*15490*/  ISETP.GE.AND P2, PT, R61, UR4, PT ;  /* 0x000000043d007c0c */ /* 0x000fce000bf46270 */
[----:B01----:R-:W-:Y:S02]  /*154a0*/  @!P5 IMAD.WIDE R2, R72, 0x4, R4 ;  /* 0x000000044802d825 */ /* 0x003fe400078e0204 */
[-C--:B------:R-:W-:Y:S02]  /*154b0*/  @!P1 LEA R8, P4, R59, R4.reuse, 0x2 ;  /* 0x000000043b089211 */ /* 0x080fe400078810ff */
[----:B------:R-:W-:Y:S01]  /*154c0*/  @!P0 LEA R6, P3, R23, R4, 0x2 ;  /* 0x0000000417068211 */ /* 0x000fe200078610ff */
[----:B------:R4:W-:Y:S01]  /*154d0*/  @!P5 ST.E.64 desc[UR40][R2.64], R42 ;  /* 0x0000002a0200d985 */ /* 0x0009e2000c101b28 */
[-C--:B------:R-:W-:Y:S02]  /*154e0*/  @!P1 LEA.HI.X R9, R59, R5.reuse, R60, 0x2, P4 ;  /* 0x000000053b099211 */ /* 0x080fe400020f143c */
[----:B-----5:R-:W-:Y:S02]  /*154f0*/  ISETP.GE.AND P5, PT, R70, UR4, PT ;  /* 0x0000000446007c0c */ /* 0x020fe4000bfa6270 */
[----:B------:R-:W-:-:S02]  /*15500*/  @!P0 LEA.HI.X R7, R23, R5, R24, 0x2, P3 ;  /* 0x0000000517078211 */ /* 0x000fc400018f1418 */
[----:B------:R-:W-:Y:S02]  /*15510*/  ISETP.GE.AND P4, PT, R68, UR4, PT ;  /* 0x0000000444007c0c */ /* 0x000fe4000bf86270 */
[----:B------:R-:W-:Y:S01]  /*15520*/  ISETP.GE.AND P3, PT, R66, UR4, PT ;  /* 0x0000000442007c0c */ /* 0x000fe2000bf66270 */
[----:B------:R4:W-:Y:S01]  /*15530*/  @!P0 ST.E.64 desc[UR40][R6.64], R44 ;  /* 0x0000002c06008985 */ /* 0x0009e2000c101b28 */
[----:B------:R-:W-:-:S03]  /*15540*/  @!P2 LEA R10, P6, R61, R4, 0x2 ;  /* 0x000000043d0aa211 */ /* 0x000fc600078c10ff */
[----:B------:R4:W-:Y:S01]  /*15550*/  @!P1 ST.E.64 desc[UR40][R8.64], R46 ;  /* 0x0000002e08009985 */ /* 0x0009e2000c101b28 */
[----:B------:R-:W-:Y:S02]  /*15560*/  @!P2 LEA.HI.X R11, R61, R5, R62, 0x2, P6 ;  /* 0x000000053d0ba211 */ /* 0x000fe400030f143e */
[----:B------:R-:W-:-:S03]  /*15570*/  @!P5 LEA R12, P0, R70, R4, 0x2 ;  /* 0x00000004460cd211 */ /* 0x000fc600078010ff */
[-C--:B------:R-:W-:Y:S01]  /*15580*/  @!P4 LEA R14, P1, R68, R4.reuse, 0x2 ;  /* 0x00000004440ec211 */ /* 0x080fe200078210ff */
        /* <DEDUP_REMOVED lines=14> */
.L_x_15967:
        /* <DEDUP_REMOVED lines=17> */
[----:B-1----:R-:W-:-:S05]  /*15780*/  IADD3 R30, R6, -0x80, RZ ;  /* 0xffffff80061e7810 */ /* 0x002fca0007ffe0ff */
        /* <DEDUP_REMOVED lines=8> */
.L_x_15973:
        /* <DEDUP_REMOVED lines=42> */
[----:B--2---:R-:W-:-:S05]  /*15ab0*/  SEL R37, R32, RZ, P3 ;  /* 0x000000ff20257207 */ /* 0x004fca0001800000 */
[----:B------:R-:W-:-:S04]  /*15ac0*/  IMAD.WIDE.U32 R6, R10, R37, RZ ;  /* 0x000000250a067225 */ /* 0x000fc800078e00ff */
[----:B------:R-:W-:Y:S01]  /*15ad0*/  IMAD R11, R11, R37, RZ ;  /* 0x000000250b0b7224 */ /* 0x000fe200078e02ff */
[----:B------:R-:W-:Y:S02]  /*15ae0*/  IADD3 R6, P0, P1, R21, R12, R6 ;  /* 0x0000000c15067210 */ /* 0x000fe4000791e006 */
[----:B------:R-:W-:Y:S02]  /*15af0*/  SHF.R.S32.HI R21, RZ, 0x1f, R21 ;  /* 0x0000001fff157819 */ /* 0x000fe40000011415 */
[----:B------:R-:W-:Y:S02]  /*15b00*/  IADD3 R7, R11, R7, RZ ;  /* 0x000000070b077210 */ /* 0x000fe40007ffe0ff */
        /* <DEDUP_REMOVED lines=9> */
.L_x_15975:
[----:B------:R-:W-:Y:S05]  /*15ba0*/  BSYNC B1 ;  /* 0x0000000000017941 */ /* 0x000fea0003800000 */
.L_x_15974:
        /* <DEDUP_REMOVED lines=13> */
[----:B------:R-:W-:Y:S02]  /*15c80*/  IMAD R4, R72, 0x30, R10 ;  /* 0x0000003048047824 */ /* 0x000fe400078e020a */
[----:B------:R-:W-:Y:S02]  /*15c90*/  IMAD.IADD R3, R3, 0x1, R5 ;  /* 0x0000000103037824 */ /* 0x000fe400078e0205 */
[----:B------:R-:W-:Y:S01]  /*15ca0*/  IMAD.WIDE.U32 R2, R23, UR4, R2 ;  /* 0x0000000417027c25 */ /* 0x000fe2000f8e0002 */
[----:B-1----:R-:W-:-:S03]  /*15cb0*/  ISETP.NE.AND P0, PT, R11, 0x1, PT ;  /* 0x000000010b00780c */ /* 0x002fc60003f05270 */
[----:B------:R-:W-:Y:S01]  /*15cc0*/  IMAD R3, R23, UR5, R3 ;  /* 0x0000000517037c24 */ /* 0x000fe2000f8e0203 */
[----:B------:R-:W-:Y:S01]  /*15cd0*/  ULDC.64 UR4, c[0x0][0xae0] ;  /* 0x0002b80000047ab9 */ /* 0x000fe20000000a00 */
[----:B------:R-:W-:Y:S02]  /*15ce0*/  IMAD R13, R0, R11, RZ ;  /* 0x0000000b000d7224 */ /* 0x000fe400078e02ff */
[----:B------:R-:W-:-:S06]  /*15cf0*/  IMAD.WIDE.U32 R2, R29, UR6, R2 ;  /* 0x000000061d027c25 */ /* 0x000fcc000f8e0002 */
[----:B------:R-:W0:Y:S08]  /*15d00*/  @P0 LDC R7, c[0x0][0xbec] ;  /* 0x0002fb00ff070b82 */ /* 0x000e300000000800 */
[----:B------:R-:W1:Y:S01]  /*15d10*/  @P0 LDC R9, c[0x0][0xbf0] ;  /* 0x0002fc00ff090b82 */ /* 0x000e620000000800 */
[----:B--2---:R-:W-:Y:S02]  /*15d20*/  IMAD.IADD R8, R12, 0x1, R4 ;  /* 0x000000010c087824 */ /* 0x004fe400078e0204 */
[----:B------:R-:W-:-:S02]  /*15d30*/  IMAD.IADD R20, R10, 0x1, R12 ;  /* 0x000000010a147824 */ /* 0x000fc400078e020c */
[----:B0-----:R-:W-:-:S04]  /*15d40*/  @P0 IMAD.HI.U32 R4, R8, R7, RZ ;  /* 0x0000000708040227 */ /* 0x001fc800078e00ff */
[----:B------:R-:W-:Y:S01]  /*15d50*/  IMAD.MOV.U32 R5, RZ, RZ, R8 ;  /* 0x000000ffff057224 */ /* 0x000fe200078e0008 */
[----:B-1----:R-:W-:Y:S01]  /*15d60*/  @P0 SHF.R.U32.HI R5, RZ, R9, R4 ;  /* 0x00000009ff050219 */ /* 0x002fe20000011604 */
[----:B------:R-:W-:Y:S02]  /*15d70*/  IMAD R9, R29, UR7, R6 ;  /* 0x000000071d097c24 */ /* 0x000fe4000f8e0206 */
[----:B------:R-:W-:Y:S01]  /*15d80*/  VIADD R0, R20, 0x30 ;  /* 0x0000003014007836 */ /* 0x000fe20000000000 */
[--C-:B------:R-:W-:Y:S01]  /*15d90*/  SHF.R.S32.HI R4, RZ, 0x1f, R5.reuse ;  /* 0x0000001fff047819 */ /* 0x100fe20000011405 */
[----:B------:R-:W-:Y:S02]  /*15da0*/  IMAD.MOV R7, RZ, RZ, -R5 ;  /* 0x000000ffff077224 */ /* 0x000fe400078e0a05 */
[----:B------:R-:W-:Y:S02]  /*15db0*/  IMAD.IADD R3, R3, 0x1, R9 ;  /* 0x0000000103037824 */ /* 0x000fe400078e0209 */
[----:B------:R-:W-:-:S02]  /*15dc0*/  IMAD R7, R11, R7, R8 ;  /* 0x000000070b077224 */ /* 0x000fc400078e0208 */
[----:B------:R-:W-:Y:S02]  /*15dd0*/  IMAD R4, R4, UR4, RZ ;  /* 0x0000000404047c24 */ /* 0x000fe4000f8e02ff */
        /* <DEDUP_REMOVED lines=11> */
[----:B------:R-:W-:-:S03]  /*15e90*/  ULDC UR4, c[0x0][0xac8] ;  /* 0x0002b20000047ab9 */ /* 0x000fc60000000800 */
        /* <DEDUP_REMOVED lines=28> */
.L_x_15970:
[----:B------:R-:W-:Y:S05]  /*16060*/  BSYNC B0 ;  /* 0x0000000000007941 */ /* 0x000fea0003800000 */
.L_x_15966:
[----:B------:R-:W-:Y:S02]  /*16070*/  ULDC UR4, c[0x0][0xc3c] ;  /* 0x00030f0000047ab9 */ /* 0x000fe40000000800 */
[----:B------:R-:W-:-:S13]  /*16080*/  ISETP.GE.AND P0, PT, R27, UR4, PT ;  /* 0x000000041b007c0c */ /* 0x000fda000bf06270 */
[----:B------:R-:W-:Y:S05]  /*16090*/  @!P0 BRA `(.L_x_15976) ;  /* 0xfffffeb0003c8947 */ /* 0x000fea000383ffff */
[----:B------:R-:W-:Y:S05]  /*160a0*/  BRA `(.L_x_15852) ;  /* 0x0000008400887947 */ /* 0x000fea0003800000 */
.L_x_15850:
        /* <DEDUP_REMOVED lines=60> */
.L_x_15980:
[----:B------:R-:W0:Y:S01]  /*16470*/  LDC R2, c[0x0][0xc3c] ;  /* 0x00030f00ff027b82 */ /* 0x000e220000000800 */
[----:B------:R-:W-:Y:S01]  /*16480*/  UIADD3 UR4, UR4, 0x1f, URZ ;  /* 0x0000001f04047890 */ /* 0x000fe2000fffe03f */
[----:B------:R-:W-:Y:S02]  /*16490*/  ULDC UR7, c[0x0][0xc3c] ;  /* 0x00030f0000077ab9 */ /* 0x000fe40000000800 */
[----:B------:R-:W-:-:S03]  /*164a0*/  IMAD.U32 R27, RZ, RZ, UR7 ;  /* 0x00000007ff1b7e24 */ /* 0x000fc6000f8e00ff */
[----:B0-----:R-:W-:-:S13]  /*164b0*/  ISETP.LE.AND P6, PT, R2, UR4, PT ;  /* 0x0000000402007c0c */ /* 0x001fda000bfc3270 */
[----:B------:R-:W-:Y:S05]  /*164c0*/  @P6 BRA `(.L_x_15979) ;  /* 0x0000000800a06947 */ /* 0x000fea0003800000 */
[----:B------:R-:W-:Y:S01]  /*164d0*/  IADD3 R9, R0, UR4, RZ ;  /* 0x0000000400097c10 */ /* 0x000fe2000fffe0ff */
        /* <DEDUP_REMOVED lines=30> */
.L_x_15978:
        /* <DEDUP_REMOVED lines=13> */
.L_x_15981:
        /* <DEDUP_REMOVED lines=15> */
[----:B------:R-:W-:Y:S01]  /*16880*/  IMAD.HI.U32 R3, R3, R9, R2 ;  /* 0x0000000903037227 */ /* 0x000fe200078e0002 */
[----:B------:R-:W-:Y:S01]  /*16890*/  IADD3 R11, RZ, -R10, RZ ;  /* 0x8000000aff0b7210 */ /* 0x000fe20007ffe0ff */
        /* <DEDUP_REMOVED lines=14> */
[----:B------:R-:W-:Y:S02]  /*16980*/  IMAD.MOV.U32 R7, RZ, RZ, R2 ;  /* 0x000000ffff077224 */ /* 0x000fe400078e0002 */
[----:B0-----:R-:W-:-:S03]  /*16990*/  IMAD.MOV R8, RZ, RZ, -R3 ;  /* 0x000000ffff087224 */ /* 0x001fc600078e0a03 */
[----:B------:R-:W-:Y:S02]  /*169a0*/  @!P2 IADD3 R7, -R7, RZ, RZ ;  /* 0x000000ff0707a210 */ /* 0x000fe40007ffe1ff */
[----:B------:R-:W-:Y:S01]  /*169b0*/  @!P1 LOP3.LUT R7, RZ, R25, RZ, 0x33, !PT ;  /* 0x00000019ff079212 */ /* 0x000fe200078e33ff */
        /* <DEDUP_REMOVED lines=11> */
[----:B------:R-:W-:Y:S02]  /*16a70*/  ISETP.GE.AND P2, PT, R3, RZ, PT ;  /* 0x000000ff0300720c */ /* 0x000fe40003f46270 */
[----:B------:R-:W-:-:S09]  /*16a80*/  IADD3 R3, -R7, RZ, RZ ;  /* 0x000000ff07037210 */ /* 0x000fd20007ffe1ff */
        /* <DEDUP_REMOVED lines=13> */
.L_x_15982:
        /* <DEDUP_REMOVED lines=44> */
[----:B------:R-:W-:Y:S02]  /*16e20*/  IABS R5, R4 ;  /* 0x0000000400057213 */ /* 0x000fe40000000000 */
[----:B------:R-:W-:-:S03]  /*16e30*/  IADD3 R3, RZ, -R9, RZ ;  /* 0x80000009ff037210 */ /* 0x000fc60007ffe0ff */
        /* <DEDUP_REMOVED lines=14> */
.L_x_15983:
[----:B------:R-:W-:-:S05]  /*16f20*/  LOP3.LUT R2, RZ, R2, RZ, 0x33, !PT ;  /* 0x00000002ff027212 */ /* 0x000fca00078e33ff */
[----:B------:R-:W-:Y:S01]  /*16f30*/  IMAD.IADD R25, R25, 0x1, R2 ;  /* 0x0000000119197824 */ /* 0x000fe200078e0202 */
[----:B------:R-:W-:Y:S06]  /*16f40*/  BRA `(.L_x_15984) ;  /* 0x00000000000c7947 */ /* 0x000fec0003800000 */
.L_x_15979:
[----:B------:R-:W-:Y:S01]  /*16f50*/  IMAD.MOV.U32 R25, RZ, RZ, RZ ;  /* 0x000000ffff197224 */ /* 0x000fe200078e00ff */
[----:B------:R-:W-:Y:S01]  /*16f60*/  MOV R24, UR6 ;  /* 0x0000000600187c02 */ /* 0x000fe20008000f00 */
[----:B------:R-:W-:-:S07]  /*16f70*/  IMAD.MOV.U32 R26, RZ, RZ, RZ ;  /* 0x000000ffff1a7224 */ /* 0x000fce00078e00ff */
.L_x_15984:
[----:B------:R-:W-:-:S13]  /*16f80*/  ISETP.NE.AND P0, PT, R0, RZ, PT ;  /* 0x000000ff0000720c */ /* 0x000fda0003f05270 */
[----:B------:R-:W0:Y:S01]  /*16f90*/  @!P0 S2R R3, SR_CgaCtaId ;  /* 0x0000000000038919 */ /* 0x000e220000008800 */
[----:B------:R-:W-:-:S04]  /*16fa0*/  @!P0 MOV R0, 0x400 ;  /* 0x0000040000008802 */ /* 0x000fc80000000f00 */
[----:B0-----:R-:W-:-:S05]  /*16fb0*/  @!P0 LEA R0, R3, R0, 0x18 ;  /* 0x0000000003008211 */ /* 0x001fca00078ec0ff */
[----:B------:R1:W-:Y:S01]  /*16fc0*/  @!P0 STS.128 [R0+0x132d0], R24 ;  /* 0x0132d01800008388 */ /* 0x0003e20000000c00 */
[----:B------:R-:W-:Y:S06]  /*16fd0*/  BAR.ARV 0x5, 0x200 ;  /* 0x0148000000007b1d */ /* 0x000fec0000002000 */
.L_x_15977:
[----:B01----:R-:W-:Y:S01]  /*16fe0*/  IMAD.MOV.U32 R0, RZ, RZ, 0x1 ;  /* 0x00000001ff007424 */ /* 0x003fe200078e00ff */
        /* <DEDUP_REMOVED lines=57> */
.L_x_16099:
[----:B0-----:R-:W0:Y:S02]  /*17380*/  LDC.64 R18, c[0x0][0xc88] ;  /* 0x00032200ff127b82 */ /* 0x001e240000000a00 */
[----:B0-----:R-:W-:-:S06]  /*17390*/  IMAD.WIDE R18, R27, 0x4, R18 ;  /* 0x000000041b127825 */ /* 0x001fcc00078e0212 */
[----:B-1----:R-:W1:Y:S01]  /*173a0*/  LDG.E R18, desc[UR40][R18.64] ;  /* 0x0000002812127981 */ /* 0x002e62000c1e1900 */
[----:B------:R-:W-:Y:S05]  /*173b0*/  YIELD ;  /* 0x0000000000007946 */ /* 0x000fea0003800000 */
[----:B------:R-:W-:Y:S01]  /*173c0*/  ULDC.64 UR4, c[0x0][0xa28] ;  /* 0x00028a0000047ab9 */ /* 0x000fe20000000a00 */
[----:B--2---:R-:W-:Y:S01]  /*173d0*/  IMAD.MOV.U32 R10, RZ, RZ, RZ ;  /* 0x000000ffff0a7224 */ /* 0x004fe200078e00ff */
[----:B------:R-:W-:Y:S01]  /*173e0*/  ISETP.NE.U32.AND P0, PT, RZ, UR4, PT ;  /* 0x00000004ff007c0c */ /* 0x000fe2000bf05070 */
[----:B------:R-:W-:Y:S01]  /*173f0*/  ULDC.64 UR8, c[0x0][0xa18] ;  /* 0x0002860000087ab9 */ /* 0x000fe20000000a00 */
[----:B------:R-:W-:Y:S01]  /*17400*/  MOV R6, RZ ;  /* 0x000000ff00067202 */ /* 0x000fe20000000f00 */
[----:B------:R-:W-:Y:S01]  /*17410*/  ULDC.64 UR6, c[0x0][0xa10] ;  /* 0x0002840000067ab9 */ /* 0x000fe20000000a00 */
[----:B------:R-:W-:-:S02]  /*17420*/  ISETP.NE.AND.EX P0, PT, RZ, UR5, PT, P0 ;  /* 0x00000005ff007c0c */ /* 0x000fc4000bf05300 */
[----:B-1----:R-:W-:-:S11]  /*17430*/  SHF.R.S32.HI R0, RZ, 0x1f, R18 ;  /* 0x0000001fff007819 */ /* 0x002fd60000011412 */
        /* <DEDUP_REMOVED lines=22> */
[----:B-----5:R0:W5:Y:S04]  /*175a0*/  @P1 LDG.E R0, desc[UR40][R4.64] ;  /* 0x0000002804001981 */ /* 0x020168000c1e1900 */
[----:B---3--:R1:W-:Y:S02]  /*175b0*/  STL [R1+0x50], R6 ;  /* 0x0000500601007387 */ /* 0x0083e40000100800 */
[----:B-1----:R-:W-:-:S04]  /*175c0*/  @P2 IADD3 R6, P3, R19, UR8, RZ ;  /* 0x0000000813062c10 */ /* 0x002fc8000ff7e0ff */
[----:B------:R-:W-:-:S05]  /*175d0*/  @P2 IADD3.X R7, R29, UR9, RZ, P3, !PT ;  /* 0x000000091d072c10 */ /* 0x000fca0009ffe4ff */
        /* <DEDUP_REMOVED lines=19> */
.L_x_15986:
[----:B------:R-:W-:Y:S01]  /*17710*/  IMAD.MOV.U32 R12, RZ, RZ, R18 ;  /* 0x000000ffff0c7224 */ /* 0x000fe200078e0012 */
[----:B------:R-:W-:Y:S01]  /*17720*/  ULDC.64 UR4, c[0x0][0xa20] ;  /* 0x0002880000047ab9 */ /* 0x000fe20000000a00 */
[C---:B------:R-:W-:Y:S02]  /*17730*/  LOP3.LUT R6, R26.reuse, 0xff000000, RZ, 0xc0, !PT ;  /* 0xff0000001a067812 */ /* 0x040fe400078ec0ff */
[----:B------:R-:W-:Y:S01]  /*17740*/  ISETP.NE.U32.AND P0, PT, RZ, UR4, PT ;  /* 0x00000004ff007c0c */ /* 0x000fe2000bf05070 */
[----:B------:R2:W-:Y:S01]  /*17750*/  STL [R1+0x14], R12 ;  /* 0x0000140c01007387 */ /* 0x0005e20000100800 */
[----:B------:R-:W-:Y:S02]  /*17760*/  SHF.R.U32.HI R6, RZ, 0x8, R6 ;  /* 0x00000008ff067819 */ /* 0x000fe40000011606 */
[----:B------:R-:W-:Y:S02]  /*17770*/  ISETP.NE.AND.EX P0, PT, RZ, UR5, PT, P0 ;  /* 0x00000005ff007c0c */ /* 0x000fe4000bf05300 */
[----:B------:R-:W-:-:S02]  /*17780*/  LOP3.LUT R2, R26, 0xff0000, RZ, 0xc0, !PT ;  /* 0x00ff00001a027812 */ /* 0x000fc400078ec0ff */
[----:B------:R-:W-:Y:S02]  /*17790*/  LOP3.LUT R16, R26, 0xffff, RZ, 0xc0, !PT ;  /* 0x0000ffff1a107812 */ /* 0x000fe400078ec0ff */
[----:B------:R-:W-:-:S07]  /*177a0*/  LEA.HI R6, R2, R6, RZ, 0x10 ;  /* 0x0000000602067211 */ /* 0x000fce00078f80ff */
[----:B--2---:R-:W-:Y:S05]  /*177b0*/  @!P0 BRA `(.L_x_15987) ;  /* 0x0000000000108947 */ /* 0x004fea0003800000 */
[----:B------:R-:W-:-:S04]  /*177c0*/  IADD3 R2, P0, R19, UR4, RZ ;  /* 0x0000000413027c10 */ /* 0x000fc8000ff1e0ff */
[----:B------:R-:W-:-:S05]  /*177d0*/  IADD3.X R3, R29, UR5, RZ, P0, !PT ;  /* 0x000000051d037c10 */ /* 0x000fca00087fe4ff */
[----:B------:R2:W5:Y:S01]  /*177e0*/  LDG.E R8, desc[UR40][R2.64] ;  /* 0x0000002802087981 */ /* 0x000562000c1e1900 */
[----:B------:R-:W-:Y:S05]  /*177f0*/  BRA `(.L_x_15988) ;  /* 0x0000000000247947 */ /* 0x000fea0003800000 */
.L_x_15987:
        /* <DEDUP_REMOVED lines=8> */
[----:B--2---:R-:W-:-:S07]  /*17880*/  IADD3 R8, -R8, R2, RZ ;  /* 0x0000000208087210 */ /* 0x004fce0007ffe1ff */
.L_x_15988:
[----:B--2---:R-:W2:Y:S01]  /*17890*/  @P1 LDG.E R2, desc[UR40][R4.64] ;  /* 0x0000002804021981 */ /* 0x004ea2000c1e1900 */
[----:B------:R-:W3:Y:S03]  /*178a0*/  LDC R3, c[0x0][0x448] ;  /* 0x00011200ff037b82 */ /* 0x000ee60000000800 */
[----:B0-----:R0:W2:Y:S01]  /*178b0*/  @P1 LDG.E R4, desc[UR40][R4.64+0x4] ;  /* 0x0000042804041981 */ /* 0x0010a2000c1e1900 */
[----:B-----5:R-:W-:Y:S01]  /*178c0*/  IMAD.IADD R8, R8, 0x1, -R10 ;  /* 0x0000000108087824 */ /* 0x020fe200078e0a0a */
[----:B------:R-:W-:Y:S01]  /*178d0*/  BSSY B0, `(.L_x_15989) ;  /* 0x0000036000007945 */ /* 0x000fe20003800000 */
[----:B------:R-:W-:Y:S02]  /*178e0*/  LOP3.LUT R22, R6, 0xff, RZ, 0xc0, !PT ;  /* 0x000000ff06167812 */ /* 0x000fe400078ec0ff */
[----:B---3--:R-:W-:-:S13]  /*178f0*/  ISETP.NE.AND P0, PT, R3, 0x1, PT ;  /* 0x000000010300780c */ /* 0x008fda0003f05270 */
[----:B------:R-:W3:Y:S08]  /*17900*/  @P0 LDC R3, c[0x0][0x44c] ;  /* 0x00011300ff030b82 */ /* 0x000ef00000000800 */
[----:B0-----:R-:W0:Y:S01]  /*17910*/  @P0 LDC R5, c[0x0][0x450] ;  /* 0x00011400ff050b82 */ /* 0x001e220000000800 */
[----:B--2---:R-:W-:Y:S01]  /*17920*/  @P1 IMAD.IADD R9, R4, 0x1, -R2 ;  /* 0x0000000104091824 */ /* 0x004fe200078e0a02 */
[----:B------:R-:W-:Y:S01]  /*17930*/  SHF.R.U32.HI R4, RZ, 0x10, R6 ;  /* 0x00000010ff047819 */ /* 0x000fe20000011606 */
[----:B------:R-:W-:-:S02]  /*17940*/  IMAD R2, R25, 0xc0, RZ ;  /* 0x000000c019027824 */ /* 0x000fc400078e02ff */
[----:B------:R-:W-:Y:S02]  /*17950*/  IMAD.IADD R26, R8, 0x1, R9 ;  /* 0x00000001081a7824 */ /* 0x000fe400078e0209 */
[----:B------:R-:W-:Y:S02]  /*17960*/  VIADD R2, R2, 0xbf ;  /* 0x000000bf02027836 */ /* 0x000fe40000000000 */
[C---:B------:R-:W-:Y:S01]  /*17970*/  VIADD R21, R26.reuse, 0x9f ;  /* 0x0000009f1a157836 */ /* 0x040fe20000000000 */
[----:B------:R-:W-:Y:S01]  /*17980*/  IADD3 R20, R26, 0xa0, -R7 ;  /* 0x000000a01a147810 */ /* 0x000fe20007ffe807 */
[----:B---3--:R-:W-:-:S04]  /*17990*/  @P0 IMAD.HI.U32 R3, R2, R3, RZ ;  /* 0x0000000302030227 */ /* 0x008fc800078e00ff */
[----:B------:R-:W-:Y:S01]  /*179a0*/  IMAD.HI R21, R21, 0x66666667, RZ ;  /* 0x6666666715157827 */ /* 0x000fe200078e02ff */
[----:B0-----:R-:W-:-:S05]  /*179b0*/  @P0 SHF.R.U32.HI R2, RZ, R5, R3 ;  /* 0x00000005ff020219 */ /* 0x001fca0000011603 */
[----:B------:R-:W-:-:S04]  /*179c0*/  IMAD.IADD R2, R20, 0x1, R2 ;  /* 0x0000000114027824 */ /* 0x000fc800078e0202 */
[----:B------:R-:W-:Y:S01]  /*179d0*/  IMAD.HI R5, R2, 0x66666667, RZ ;  /* 0x6666666702057827 */ /* 0x000fe200078e02ff */
[----:B------:R-:W-:-:S04]  /*179e0*/  SHF.R.U32.HI R2, RZ, 0x1f, R21 ;  /* 0x0000001fff027819 */ /* 0x000fc80000011615 */
[----:B------:R-:W-:Y:S02]  /*179f0*/  LEA.HI.SX32 R21, R21, R2, 0x1a ;  /* 0x0000000215157211 */ /* 0x000fe400078fd2ff */
        /* <DEDUP_REMOVED lines=9> */
[----:B-1----:R-:W-:Y:S02]  /*17a90*/  IABS R7, R6 ;  /* 0x0000000600077213 */ /* 0x002fe40000000000 */
        /* <DEDUP_REMOVED lines=24> */
[----:B------:R-:W-:-:S07]  /*17c20*/  @!P2 LOP3.LUT R2, RZ, R6, RZ, 0x33, !PT ;  /* 0x00000006ff02a212 */ /* 0x000fce00078e33ff */
.L_x_15990:
[----:B------:R-:W-:Y:S05]  /*17c30*/  BSYNC B0 ;  /* 0x0000000000007941 */ /* 0x000fea0003800000 */
.L_x_15989:
[-C--:B------:R-:W-:Y:S01]  /*17c40*/  IMAD R3, R22, R2.reuse, RZ ;  /* 0x0000000216037224 */ /* 0x080fe200078e02ff */
[----:B------:R-:W-:Y:S04]  /*17c50*/  BSSY B0, `(.L_x_15991) ;  /* 0x00000e3000007945 */ /* 0x000fe80003800000 */
[----:B------:R-:W-:-:S05]  /*17c60*/  VIADDMNMX R2, R3, R2, R5, PT ;  /* 0x0000000203027246 */ /* 0x000fca0003800105 */
[--C-:B------:R-:W-:Y:S02]  /*17c70*/  IMAD R5, R2, 0xa0, -R8.reuse ;  /* 0x000000a002057824 */ /* 0x100fe400078e0a08 */
[----:B------:R-:W-:-:S03]  /*17c80*/  IMAD R2, R3, 0xa0, -R8 ;  /* 0x000000a003027824 */ /* 0x000fc600078e0a08 */
[----:B------:R-:W-:Y:S02]  /*17c90*/  VIMNMX R9, R5, R9, PT ;  /* 0x0000000905097248 */ /* 0x000fe40003fe0100 */
[----:B------:R-:W-:-:S04]  /*17ca0*/  VIMNMX R2, RZ, R2, !PT ;  /* 0x00000002ff027248 */ /* 0x000fc80007fe0100 */
[----:B------:R-:W-:Y:S01]  /*17cb0*/  ISETP.GT.AND P0, PT, R9, R2, PT ;  /* 0x000000020900720c */ /* 0x000fe20003f04270 */
[----:B------:R-:W-:-:S05]  /*17cc0*/  IMAD.WIDE.U32 R2, R2, -0x33333333, RZ ;  /* 0xcccccccd02027825 */ /* 0x000fca00078e00ff */
[----:B------:R-:W-:-:S05]  /*17cd0*/  SHF.R.U32.HI R3, RZ, 0x7, R3 ;  /* 0x00000007ff037819 */ /* 0x000fca0000011603 */
[----:B------:R-:W-:Y:S02]  /*17ce0*/  IMAD.MOV.U32 R5, RZ, RZ, R3 ;  /* 0x000000ffff057224 */ /* 0x000fe400078e0003 */
        /* <DEDUP_REMOVED lines=14> */
.L_x_16147:
[----:B--2---:R-:W-:Y:S02]  /*17dd0*/  ISETP.NE.AND P0, PT, R14, RZ, PT ;  /* 0x000000ff0e00720c */ /* 0x004fe40003f05270 */
[----:B------:R-:W-:-:S11]  /*17de0*/  PLOP3.LUT P6, PT, PT, PT, PT, 0x8, 0x0 ;  /* 0x000000000000781c */ /* 0x000fd60003fce170 */
[----:B------:R-:W-:Y:S05]  /*17df0*/  @P0 BRA `(.L_x_15994) ;  /* 0x00000000000c0947 */ /* 0x000fea0003800000 */
[----:B------:R-:W-:-:S03]  /*17e00*/  UMOV UR4, 0xffffffff ;  /* 0xffffffff00047882 */ /* 0x000fc60000000000 */
[----:B------:R-:W-:Y:S05]  /*17e10*/  BRA.DIV UR4, `(.L_x_15995) ;  /* 0x0000007604007947 */ /* 0x000fea000b800000 */
[----:B------:R-:W-:-:S13]  /*17e20*/  ELECT P6, URZ, PT ;  /* 0x00000000003f782f */ /* 0x000fda00038c0000 */
.L_x_15994:
[----:B0-----:R-:W2:Y:S01]  /*17e30*/  LDL R6, [R1+0x64] ;  /* 0x0000640001067983 */ /* 0x001ea20000100800 */
[----:B------:R-:W-:Y:S01]  /*17e40*/  BSSY B1, `(.L_x_15996) ;  /* 0x0000008000017945 */ /* 0x000fe20003800000 */
[----:B--2---:R-:W-:-:S05]  /*17e50*/  VIADD R6, R6, 0x1 ;  /* 0x0000000106067836 */ /* 0x004fca0000000000 */
[----:B-1----:R-:W-:-:S04]  /*17e60*/  LEA.HI R7, R6, R6, RZ, 0x1 ;  /* 0x0000000606077211 */ /* 0x002fc800078f08ff */
[----:B------:R-:W-:-:S05]  /*17e70*/  LOP3.LUT R7, R7, 0xfffffffe, RZ, 0xc0, !PT ;  /* 0xfffffffe07077812 */ /* 0x000fca00078ec0ff */
[----:B------:R-:W-:-:S05]  /*17e80*/  IMAD.IADD R6, R6, 0x1, -R7 ;  /* 0x0000000106067824 */ /* 0x000fca00078e0a07 */
[----:B------:R-:W-:-:S04]  /*17e90*/  SHF.L.U32 R6, R6, 0x1f, RZ ;  /* 0x0000001f06067819 */ /* 0x000fc800000006ff */
[----:B------:R-:W0:Y:S02]  /*17ea0*/  SYNCS.PHASECHK.TRANS64.TRYWAIT P0, [R17+URZ+0x13220], R6 ;  /* 0x01322006110075a7 */ /* 0x000e24000800017f */
[----:B0-----:R-:W-:Y:S05]  /*17eb0*/  @!P0 BRA `(.L_x_15997) ;  /* 0x0000007000f88947 */ /* 0x001fea0003800000 */
.L_x_16150:
[----:B------:R-:W-:Y:S05]  /*17ec0*/  BSYNC B1 ;  /* 0x0000000000017941 */ /* 0x000fea0003800000 */
.L_x_15996:
[----:B------:R-:W-:Y:S04]  /*17ed0*/  BSSY B1, `(.L_x_15998) ;  /* 0x0000050000017945 */ /* 0x000fe80003800000 */
[----:B------:R-:W-:Y:S05]  /*17ee0*/  @!P6 BRA `(.L_x_15999) ;  /* 0x000000040038e947 */ /* 0x000fea0003800000 */
[----:B------:R-:W0:Y:S04]  /*17ef0*/  LDL R9, [R1+0x10] ;  /* 0x0000100001097983 */ /* 0x000e280000100800 */
        /* <DEDUP_REMOVED lines=9> */
.L_x_16151:
[----:B------:R-:W-:Y:S05]  /*17f90*/  BSYNC B2 ;  /* 0x0000000000027941 */ /* 0x000fea0003800000 */
.L_x_16000:
        /* <DEDUP_REMOVED lines=9> */
.L_x_16003:
[----:B------:R-:W-:Y:S05]  /*18030*/  BSYNC B2 ;  /* 0x0000000000027941 */ /* 0x000fea0003800000 */
.L_x_16002:
[----:B------:R-:W2:Y:S01]  /*18040*/  LDL R8, [R1+0x10] ;  /* 0x0000100001087983 */ /* 0x000ea20000100800 */
[----:B------:R-:W-:Y:S01]  /*18050*/  IMAD.MOV.U32 R12, RZ, RZ, RZ ;  /* 0x000000ffff0c7224 */ /* 0x000fe200078e00ff */
[----:B------:R-:W-:Y:S01]  /*18060*/  UIADD3 UR4, UP0, UR38, 0x570, URZ ;  /* 0x0000057026047890 */ /* 0x000fe2000ff1e03f */
[----:B------:R-:W-:Y:S01]  /*18070*/  IMAD R7, R5, 0xa0, R0 ;  /* 0x000000a005077824 */ /* 0x000fe200078e0200 */
[----:B------:R-:W-:Y:S01]  /*18080*/  PLOP3.LUT P0, PT, PT, PT, PT, 0x80, 0x0 ;  /* 0x000000000000781c */ /* 0x000fe20003f0f070 */
[----:B------:R-:W-:Y:S01]  /*18090*/  UMOV UR6, 0x0 ;  /* 0x0000000000067882 */ /* 0x000fe20000000000 */
[----:B------:R-:W-:Y:S01]  /*180a0*/  R2UR UR10, R12 ;  /* 0x000000000c0a72ca */ /* 0x000fe200000e0000 */
[----:B------:R-:W-:Y:S01]  /*180b0*/  UIADD3.X UR5, URZ, UR39, URZ, UP0, !UPT ;  /* 0x000000273f057290 */ /* 0x000fe200087fe43f */
[----:B------:R-:W-:Y:S01]  /*180c0*/  IADD3 R7, R7, -0xa0, RZ ;  /* 0xffffff6007077810 */ /* 0x000fe20007ffe0ff */
[----:B------:R-:W-:Y:S01]  /*180d0*/  UMOV UR7, 0x12f00000 ;  /* 0x12f0000000077882 */ /* 0x000fe20000000000 */
[----:B--2---:R-:W-:-:S02]  /*180e0*/  IMAD R11, R8, 0x2800, R17 ;  /* 0x00002800080b7824 */ /* 0x004fc400078e0211 */
[----:B------:R-:W-:Y:S02]  /*180f0*/  VIADD R8, R6, 0x13290 ;  /* 0x0001329006087836 */ /* 0x000fe40000000000 */
[----:B------:R-:W-:-:S07]  /*18100*/  VIADD R9, R11, 0xe000 ;  /* 0x0000e0000b097836 */ /* 0x000fce0000000000 */
.L_x_16004:
        /* <DEDUP_REMOVED lines=13> */
.L_x_16152:
[----:B------:R-:W-:Y:S05]  /*181e0*/  BSYNC B2 ;  /* 0x0000000000027941 */ /* 0x000fea0003800000 */
.L_x_16005:
        /* <DEDUP_REMOVED lines=11> */
.L_x_16008:
[----:B------:R-:W-:Y:S05]  /*182a0*/  BSYNC B2 ;  /* 0x0000000000027941 */ /* 0x000fea0003800000 */
.L_x_16007:
        /* <DEDUP_REMOVED lines=8> */
.L_x_16009:
        /* <DEDUP_REMOVED lines=10> */
.L_x_15999:
[----:B------:R-:W-:Y:S05]  /*183d0*/  BSYNC B1 ;  /* 0x0000000000017941 */ /* 0x000fea0003800000 */
.L_x_15998:
[----:B------:R-:W0:Y:S04]  /*183e0*/  LDL.LU R10, [R1+0x10] ;  /* 0x00001000010a7983 */ /* 0x000e280000300800 */
[----:B------:R-:W2:Y:S01]  /*183f0*/  LDL.LU R9, [R1+0x1c] ;  /* 0x00001c0001097983 */ /* 0x000ea20000300800 */
[----:B------:R-:W-:Y:S01]  /*18400*/  VIADD R5, R5, 0xfffffffe ;  /* 0xfffffffe05057836 */ /* 0x000fe20000000000 */
[----:B------:R-:W-:-:S04]  /*18410*/  PLOP3.LUT P0, PT, PT, PT, PT, 0x8, 0x0 ;  /* 0x000000000000781c */ /* 0x000fc80003f0e170 */
[----:B------:R-:W-:Y:S02]  /*18420*/  ISETP.GE.AND P2, PT, R5, R3, PT ;  /* 0x000000030500720c */ /* 0x000fe40003f46270 */
[----:B0-----:R-:W-:-:S04]  /*18430*/  IADD3 R6, R10, 0x1, RZ ;  /* 0x000000010a067810 */ /* 0x001fc80007ffe0ff */
[----:B------:R-:W-:-:S04]  /*18440*/  ISETP.NE.AND P1, PT, R6, 0x2, PT ;  /* 0x000000020600780c */ /* 0x000fc80003f25270 */
[----:B------:R-:W-:Y:S02]  /*18450*/  SEL R7, RZ, 0x1, P1 ;  /* 0x00000001ff077807 */ /* 0x000fe40000800000 */
[----:B------:R-:W-:Y:S02]  /*18460*/  SEL R6, R6, RZ, P1 ;  /* 0x000000ff06067207 */ /* 0x000fe40000800000 */
[----:B--2---:R-:W-:-:S03]  /*18470*/  LOP3.LUT R9, R9, R7, RZ, 0x3c, !PT ;  /* 0x0000000709097212 */ /* 0x004fc600078e3cff */
[----:B------:R0:W-:Y:S04]  /*18480*/  STL [R1+0x10], R6 ;  /* 0x0000100601007387 */ /* 0x0001e80000100800 */
[----:B------:R0:W-:Y:S01]  /*18490*/  STL [R1+0x1c], R9 ;  /* 0x00001c0901007387 */ /* 0x0001e20000100800 */
[----:B------:R-:W-:Y:S05]  /*184a0*/  @!P2 BRA `(.L_x_15992) ;  /* 0x000000040074a947 */ /* 0x000fea0003800000 */
.L_x_16022:
        /* <DEDUP_REMOVED lines=13> */
.L_x_16153:
[----:B------:R-:W-:Y:S05]  /*18580*/  BSYNC B2 ;  /* 0x0000000000027941 */ /* 0x000fea0003800000 */
.L_x_16012:
        /* <DEDUP_REMOVED lines=9> */
.L_x_16015:
[----:B------:R-:W-:Y:S05]  /*18620*/  BSYNC B2 ;  /* 0x0000000000027941 */ /* 0x000fea0003800000 */
.L_x_16014:
        /* <DEDUP_REMOVED lines=12> */
.L_x_16016:
        /* <DEDUP_REMOVED lines=13> */
.L_x_16154:
[----:B------:R-:W-:Y:S05]  /*187c0*/  BSYNC B2 ;  /* 0x0000000000027941 */ /* 0x000fea0003800000 */
.L_x_16017:
[----:B------:R-:W-:Y:S01]  /*187d0*/  BSSY B2, `(.L_x_16019) ;  /* 0x000000b000027945 */ /* 0x000fe20003800000 */
[----:B------:R-:W-:Y:S01]  /*187e0*/  IMAD.MOV.U32 R10, RZ, RZ, 0x0 ;  /* 0x00000000ff0a7424 */ /* 0x000fe200078e00ff */
[----:B------:R-:W-:Y:S02]  /*187f0*/  MOV R11, 0x12f00000 ;  /* 0x12f00000000b7802 */ /* 0x000fe40000000f00 */
[----:B------:R-:W-:Y:S05]  /*18800*/  @P2 BRA `(.L_x_16020) ;  /* 0x00000000001c2947 */ /* 0x000fea0003800000 */
[----:B------:R-:W2:Y:S01]  /*18810*/  S2R R13, SR_TID.X ;  /* 0x00000000000d7919 */ /* 0x000ea20000002100 */
[----:B01----:R-:W-:-:S04]  /*18820*/  IMAD.MOV.U32 R7, RZ, RZ, 0x2800 ;  /* 0x00002800ff077424 */ /* 0x003fc800078e00ff */
[----:B------:R3:W-:Y:S01]  /*18830*/  SYNCS.ARRIVE.TRANS64 RZ, [R6+URZ+0x132b0], R7 ;  /* 0x0132b00706ff79a7 */ /* 0x0007e2000800003f */
[----:B--2---:R-:W-:-:S04]  /*18840*/  LOP3.LUT R13, R13, 0x1f, RZ, 0xc0, !PT ;  /* 0x0000001f0d0d7812 */ /* 0x004fc800078ec0ff */
[----:B------:R-:W-:-:S13]  /*18850*/  ISETP.NE.AND P1, PT, R13, RZ, PT ;  /* 0x000000ff0d00720c */ /* 0x000fda0003f25270 */
[----:B---3--:R-:W-:Y:S05]  /*18860*/  @!P1 BRA `(.L_x_16020) ;  /* 0x0000000000049947 */ /* 0x008fea0003800000 */
[----:B------:R-:W-:Y:S01]  /*18870*/  BPT.TRAP 0x1 ;  /* 0x000000040000795c */ /* 0x000fe20000300000 */
.L_x_16020:
[----:B------:R-:W-:Y:S05]  /*18880*/  BSYNC B2 ;  /* 0x0000000000027941 */ /* 0x000fea0003800000 */
.L_x_16019:
        /* <DEDUP_REMOVED lines=8> */
.L_x_16021:
        /* <DEDUP_REMOVED lines=10> */
.L_x_16011:
[----:B------:R-:W-:Y:S05]  /*189b0*/  BSYNC B1 ;  /* 0x0000000000017941 */ /* 0x000fea0003800000 */
.L_x_16010:
        /* <DEDUP_REMOVED lines=12> */
.L_x_15992:
[----:B------:R-:W-:Y:S05]  /*18a80*/  BSYNC B0 ;  /* 0x0000000000007941 */ /* 0x000fea0003800000 */
.L_x_15991:
[----:B------:R-:W3:Y:S01]  /*18a90*/  LDC R0, c[0x0][0x448] ;  /* 0x00011200ff007b82 */ /* 0x000ee20000000800 */
[----:B------:R-:W-:Y:S01]  /*18aa0*/  IMAD.MOV.U32 R2, RZ, RZ, 0xc0 ;  /* 0x000000c0ff027424 */ /* 0x000fe200078e00ff */
[----:B------:R-:W-:Y:S01]  /*18ab0*/  ISETP.NE.AND P2, PT, R4, RZ, PT ;  /* 0x000000ff0400720c */ /* 0x000fe20003f45270 */
[----:B------:R-:W-:Y:S05]  /*18ac0*/  @!P0 WARPSYNC.ALL ;  /* 0x0000000000008948 */ /* 0x000fea0003800000 */
[----:B------:R-:W-:Y:S01]  /*18ad0*/  IMAD R2, R25, R2, 0xbf ;  /* 0x000000bf19027424 */ /* 0x000fe200078e0202 */
[----:B------:R-:W-:Y:S06]  /*18ae0*/  BSSY B0, `(.L_x_16023) ;  /* 0x000002b000007945 */ /* 0x000fec0003800000 */
[----:B------:R-:W4:Y:S08]  /*18af0*/  @!P2 LDC R4, c[0x0][0x9f0] ;  /* 0x00027c00ff04ab82 */ /* 0x000f300000000800 */
[----:B------:R-:W-:Y:S01]  /*18b00*/  @!P0 BAR.SYNC.DEFER_BLOCKING 0xc, 0x200 ;  /* 0x0308000000008b1d */ /* 0x000fe20000010000 */
[----:B---3--:R-:W-:-:S13]  /*18b10*/  ISETP.NE.AND P1, PT, R0, 0x1, PT ;  /* 0x000000010000780c */ /* 0x008fda0003f25270 */
[----:B------:R-:W3:Y:S08]  /*18b20*/  @P1 LDC R0, c[0x0][0x44c] ;  /* 0x00011300ff001b82 */ /* 0x000ef00000000800 */
[----:B------:R-:W5:Y:S01]  /*18b30*/  @P1 LDC R3, c[0x0][0x450] ;  /* 0x00011400ff031b82 */ /* 0x000f620000000800 */
[----:B---3--:R-:W-:-:S05]  /*18b40*/  @P1 IMAD.HI.U32 R0, R2, R0, RZ ;  /* 0x0000000002001227 */ /* 0x008fca00078e00ff */
[----:B-----5:R-:W-:-:S05]  /*18b50*/  @P1 SHF.R.U32.HI R2, RZ, R3, R0 ;  /* 0x00000003ff021219 */ /* 0x020fca0000011600 */
[----:B------:R-:W-:-:S04]  /*18b60*/  IMAD.IADD R2, R20, 0x1, R2 ;  /* 0x0000000114027824 */ /* 0x000fc800078e0202 */
[----:B------:R-:W-:-:S05]  /*18b70*/  IMAD.HI R2, R2, 0x66666667, RZ ;  /* 0x6666666702027827 */ /* 0x000fca00078e02ff */
[----:B------:R-:W-:-:S04]  /*18b80*/  SHF.R.U32.HI R0, RZ, 0x1f, R2 ;  /* 0x0000001fff007819 */ /* 0x000fc80000011602 */
[----:B------:R-:W-:-:S04]  /*18b90*/  LEA.HI.SX32 R0, R2, R0, 0x1a ;  /* 0x0000000002007211 */ /* 0x000fc800078fd2ff */
[----:B------:R-:W-:Y:S02]  /*18ba0*/  VIMNMX R21, R21, R0, PT ;  /* 0x0000000015157248 */ /* 0x000fe40003fe0100 */
[----:B------:R-:W-:Y:S02]  /*18bb0*/  MOV R0, RZ ;  /* 0x000000ff00007202 */ /* 0x000fe40000000f00 */
[----:B------:R-:W-:-:S13]  /*18bc0*/  ISETP.GE.AND P1, PT, R21, 0x1, PT ;  /* 0x000000011500780c */ /* 0x000fda0003f26270 */
[----:B----4-:R-:W-:Y:S05]  /*18bd0*/  @!P1 BRA `(.L_x_16024) ;  /* 0x00000000006c9947 */ /* 0x010fea0003800000 */
[----:B------:R-:W-:-:S04]  /*18be0*/  IABS R0, R4 ;  /* 0x0000000400007213 */ /* 0x000fc80000000000 */
[----:B------:R-:W3:Y:S08]  /*18bf0*/  I2F.RP R2, R0 ;  /* 0x0000000000027306 */ /* 0x000ef00000209400 */
[----:B---3--:R-:W3:Y:S02]  /*18c00*/  MUFU.RCP R2, R2 ;  /* 0x0000000200027308 */ /* 0x008ee40000001000 */
[----:B---3--:R-:W-:-:S06]  /*18c10*/  VIADD R2, R2, 0xffffffe ;  /* 0x0ffffffe02027836 */ /* 0x008fcc0000000000 */
[----:B------:R-:W3:Y:S02]  /*18c20*/  F2I.FTZ.U32.TRUNC.NTZ R3, R2 ;  /* 0x0000000200037305 */ /* 0x000ee4000021f000 */
[----:B---3--:R-:W-:-:S04]  /*18c30*/  IMAD.MOV R2, RZ, RZ, -R3 ;  /* 0x000000ffff027224 */ /* 0x008fc800078e0a03 */
        /* <DEDUP_REMOVED lines=21> */
.L_x_16024:
[----:B------:R-:W-:Y:S05]  /*18d90*/  BSYNC B0 ;  /* 0x0000000000007941 */ /* 0x000fea0003800000 */
.L_x_16023:
        /* <DEDUP_REMOVED lines=19> */
[----:B-1----:R-:W1:Y:S01]  /*18ed0*/  POPC R7, R4 ;  /* 0x0000000400077309 */ /* 0x002e620000000000 */
[----:B---3--:R-:W1:Y:S02]  /*18ee0*/  SHFL.IDX PT, R0, R3, R0, 0x1f ;  /* 0x00001f0003007589 */ /* 0x008e6400000e0000 */
[----:B-1----:R-:W-:Y:S01]  /*18ef0*/  IADD3 R24, R0, UR36, R7 ;  /* 0x0000002400187c10 */ /* 0x002fe2000fffe007 */
[----:B------:R-:W-:Y:S06]  /*18f00*/  BRA `(.L_x_16026) ;  /* 0x0000004000c07947 */ /* 0x000fec0003800000 */
.L_x_16025:
        /* <DEDUP_REMOVED lines=9> */
[----:B--2---:R-:W-:Y:S01]  /*18fa0*/  MOV R10, UR4 ;  /* 0x00000004000a7c02 */ /* 0x004fe20008000f00 */
[----:B------:R-:W2:Y:S01]  /*18fb0*/  LDC.64 R2, c[0x4][R2] ;  /* 0x0100000002027b82 */ /* 0x000ea20000000a00 */
[----:B------:R-:W-:Y:S02]  /*18fc0*/  IMAD.U32 R5, RZ, RZ, UR7 ;  /* 0x00000007ff057e24 */ /* 0x000fe4000f8e00ff */
[----:B0-----:R-:W-:Y:S02]  /*18fd0*/  IMAD.U32 R6, RZ, RZ, UR8 ;  /* 0x00000008ff067e24 */ /* 0x001fe4000f8e00ff */
[----:B-1----:R-:W-:-:S02]  /*18fe0*/  IMAD.U32 R7, RZ, RZ, UR9 ;  /* 0x00000009ff077e24 */ /* 0x002fc4000f8e00ff */
[----:B------:R-:W-:Y:S02]  /*18ff0*/  IMAD.U32 R11, RZ, RZ, UR5 ;  /* 0x00000005ff0b7e24 */ /* 0x000fe4000f8e00ff */
[----:B------:R-:W-:Y:S02]  /*19000*/  IMAD.MOV.U32 R8, RZ, RZ, 0x70 ;  /* 0x00000070ff087424 */ /* 0x000fe400078e00ff */
[----:B------:R-:W-:Y:S02]  /*19010*/  IMAD.MOV.U32 R12, RZ, RZ, 0x1 ;  /* 0x00000001ff0c7424 */ /* 0x000fe400078e00ff */
[----:B------:R-:W-:-:S07]  /*19020*/  IMAD.MOV.U32 R13, RZ, RZ, RZ ;  /* 0x000000ffff0d7224 */ /* 0x000fce00078e00ff */
[----:B------:R-:W-:-:S07]  /*19030*/  LEPC R20, `(.L_x_16028) ;  /* 0x000000001014794e */ /* 0x000fce0000000000 */
[----:B--2---:R-:W-:Y:S05]  /*19040*/  CALL.ABS.NOINC R2 ;  /* 0x0000000002007343 */ /* 0x004fea0003c00000 */
.L_x_16028:
[----:B------:R-:W-:Y:S05]  /*19050*/  BSYNC B6 ;  /* 0x0000000000067941 */ /* 0x000fea0003800000 */
.L_x_16027:
        /* <DEDUP_REMOVED lines=13> */
[----:B0-2---:R-:W-:Y:S01]  /*19130*/  MOV R6, UR8 ;  /* 0x0000000800067c02 */ /* 0x005fe20008000f00 */
        /* <DEDUP_REMOVED lines=10> */
.L_x_16030:
[----:B------:R-:W-:Y:S05]  /*191e0*/  BSYNC B6 ;  /* 0x0000000000067941 */ /* 0x000fea0003800000 */
.L_x_16029:
        /* <DEDUP_REMOVED lines=8> */
[----:B------:R-:W-:Y:S01]  /*19270*/  MOV R4, UR6 ;  /* 0x0000000600047c02 */ /* 0x000fe20008000f00 */
[----:B------:R-:W-:Y:S01]  /*19280*/  IMAD.U32 R5, RZ, RZ, UR7 ;  /* 0x00000007ff057e24 */ /* 0x000fe2000f8e00ff */
[----:B------:R-:W3:Y:S01]  /*19290*/  LDC.64 R2, c[0x4][R2] ;  /* 0x0100000002027b82 */ /* 0x000ee20000000a00 */
[----:B0-2---:R-:W-:Y:S01]  /*192a0*/  IMAD.U32 R6, RZ, RZ, UR8 ;  /* 0x00000008ff067e24 */ /* 0x005fe2000f8e00ff */
[----:B------:R-:W-:Y:S01]  /*192b0*/  MOV R13, RZ ;  /* 0x000000ff000d7202 */ /* 0x000fe20000000f00 */
[----:B-1----:R-:W-:Y:S02]  /*192c0*/  IMAD.U32 R7, RZ, RZ, UR9 ;  /* 0x00000009ff077e24 */ /* 0x002fe4000f8e00ff */
[----:B------:R-:W-:-:S02]  /*192d0*/  IMAD.U32 R10, RZ, RZ, UR4 ;  /* 0x00000004ff0a7e24 */ /* 0x000fc4000f8e00ff */
[----:B------:R-:W-:Y:S02]  /*192e0*/  IMAD.U32 R11, RZ, RZ, UR5 ;  /* 0x00000005ff0b7e24 */ /* 0x000fe4000f8e00ff */
[----:B------:R-:W-:Y:S02]  /*192f0*/  IMAD.MOV.U32 R8, RZ, RZ, 0x70 ;  /* 0x00000070ff087424 */ /* 0x000fe400078e00ff */
[----:B------:R-:W-:-:S07]  /*19300*/  IMAD.MOV.U32 R12, RZ, RZ, 0x1 ;  /* 0x00000001ff0c7424 */ /* 0x000fce00078e00ff */
[----:B------:R-:W-:-:S07]  /*19310*/  LEPC R20, `(.L_x_16032) ;  /* 0x000000001014794e */ /* 0x000fce0000000000 */
[----:B---3--:R-:W-:Y:S05]  /*19320*/  CALL.ABS.NOINC R2 ;  /* 0x0000000002007343 */ /* 0x008fea0003c00000 */
.L_x_16032:
[----:B------:R-:W-:Y:S05]  /*19330*/  BSYNC B6 ;  /* 0x0000000000067941 */ /* 0x000fea0003800000 */
.L_x_16031:
        /* <DEDUP_REMOVED lines=9> */
[----:B------:R-:W-:Y:S01]  /*193d0*/  MOV R12, 0x1 ;  /* 0x00000001000c7802 */ /* 0x000fe20000000f00 */
[----:B------:R-:W3:Y:S01]  /*193e0*/  LDC.64 R2, c[0x4][R2] ;  /* 0x0100000002027b82 */ /* 0x000ee20000000a00 */
[----:B------:R-:W-:Y:S02]  /*193f0*/  IMAD.U32 R5, RZ, RZ, UR5 ;  /* 0x00000005ff057e24 */ /* 0x000fe4000f8e00ff */
[----:B0-2---:R-:W-:Y:S02]  /*19400*/  IMAD.U32 R6, RZ, RZ, UR6 ;  /* 0x00000006ff067e24 */ /* 0x005fe4000f8e00ff */
[----:B-1----:R-:W-:-:S02]  /*19410*/  IMAD.U32 R7, RZ, RZ, UR7 ;  /* 0x00000007ff077e24 */ /* 0x002fc4000f8e00ff */
[----:B------:R-:W-:Y:S02]  /*19420*/  IMAD.U32 R10, RZ, RZ, UR8 ;  /* 0x00000008ff0a7e24 */ /* 0x000fe4000f8e00ff */
[----:B------:R-:W-:Y:S02]  /*19430*/  IMAD.U32 R11, RZ, RZ, UR9 ;  /* 0x00000009ff0b7e24 */ /* 0x000fe4000f8e00ff */
[----:B------:R-:W-:Y:S02]  /*19440*/  IMAD.MOV.U32 R8, RZ, RZ, 0x70 ;  /* 0x00000070ff087424 */ /* 0x000fe400078e00ff */
[----:B------:R-:W-:-:S07]  /*19450*/  IMAD.MOV.U32 R13, RZ, RZ, RZ ;  /* 0x000000ffff0d7224 */ /* 0x000fce00078e00ff */
[----:B------:R-:W-:-:S07]  /*19460*/  LEPC R20, `(.L_x_16034) ;  /* 0x000000001014794e */ /* 0x000fce0000000000 */
[----:B---3--:R-:W-:Y:S05]  /*19470*/  CALL.ABS.NOINC R2 ;  /* 0x0000000002007343 */ /* 0x008fea0003c00000 */
.L_x_16034:
[----:B------:R-:W-:Y:S05]  /*19480*/  BSYNC B6 ;  /* 0x0000000000067941 */ /* 0x000fea0003800000 */
.L_x_16033:
        /* <DEDUP_REMOVED lines=19> */
[----:B0-----:R-:W-:Y:S02]  /*195c0*/  IMAD.SHL.U32 R15, R13, 0x20, RZ ;  /* 0x000000200d0f7824 */ /* 0x001fe400078e00ff */
[----:B------:R-:W-:Y:S01]  /*195d0*/  IMAD.MOV.U32 R5, RZ, RZ, 0xa0 ;  /* 0x000000a0ff057424 */ /* 0x000fe200078e00ff */
[----:B------:R-:W-:-:S03]  /*195e0*/  SHF.R.U32.HI R6, RZ, 0x2, R4 ;  /* 0x00000002ff067819 */ /* 0x000fc60000011604 */
[----:B----4-:R-:W-:Y:S01]  /*195f0*/  IMAD R5, R20, R5, -0xa0 ;  /* 0xffffff6014057424 */ /* 0x010fe200078e0205 */
[----:B------:R-:W-:-:S03]  /*19600*/  LOP3.LUT R15, R6, 0x60, R15, 0xf8, !PT ;  /* 0x00000060060f7812 */ /* 0x000fc600078ef80f */
[----:B------:R-:W-:Y:S01]  /*19610*/  IMAD.IADD R0, R0, 0x1, R5 ;  /* 0x0000000100007824 */ /* 0x000fe200078e0205 */
[----:B------:R-:W-:-:S03]  /*19620*/  LOP3.LUT R15, R15, 0x80, RZ, 0xfc, !PT ;  /* 0x000000800f0f7812 */ /* 0x000fc600078efcff */
[C-C-:B---3--:R-:W-:Y:S01]  /*19630*/  IMAD.IADD R8, R0.reuse, 0x1, R21.reuse ;  /* 0x0000000100087824 */ /* 0x148fe200078e0215 */
[----:B------:R-:W-:Y:S02]  /*19640*/  IADD3 R5, R15, R5, RZ ;  /* 0x000000050f057210 */ /* 0x000fe40007ffe0ff */
[----:B------:R-:W-:Y:S01]  /*19650*/  ISETP.GE.AND P1, PT, R0, R26, PT ;  /* 0x0000001a0000720c */ /* 0x000fe20003f26270 */
        /* <DEDUP_REMOVED lines=29> */
[----:B------:R-:W-:Y:S02]  /*19830*/  IMAD R8, R12, R2, R8 ;  /* 0x000000020c087224 */ /* 0x000fe400078e0208 */
[----:B------:R-:W-:-:S04]  /*19840*/  IMAD.MOV R2, RZ, RZ, -R0 ;  /* 0x000000ffff027224 */ /* 0x000fc800078e0a00 */
        /* <DEDUP_REMOVED lines=11> */
[----:B------:R-:W-:Y:S02]  /*19900*/  ISETP.GT.U32.AND P2, PT, R15, 0x9f, PT ;  /* 0x0000009f0f00780c */ /* 0x000fe40003f44070 */
[----:B------:R-:W-:Y:S02]  /*19910*/  CS2R R6, SRZ ;  /* 0x0000000000067805 */ /* 0x000fe4000001ff00 */
[----:B------:R-:W-:-:S04]  /*19920*/  SHF.L.U32 R13, R13, 0x4, RZ ;  /* 0x000000040d0d7819 */ /* 0x000fc800000006ff */
[----:B------:R-:W-:Y:S01]  /*19930*/  LOP3.LUT R13, R13, 0x30, RZ, 0xc0, !PT ;  /* 0x000000300d0d7812 */ /* 0x000fe200078ec0ff */
        /* <DEDUP_REMOVED lines=15> */
.L_x_16157:
[----:B-1----:R-:W-:Y:S01]  /*19a30*/  VIADD R5, R20, 0xffffffff ;  /* 0xffffffff14057836 */ /* 0x002fe20000000000 */
[----:B------:R-:W-:Y:S06]  /*19a40*/  @!P0 BRA `(.L_x_16036) ;  /* 0x0000000000048947 */ /* 0x000fec0003800000 */
[----:B------:R-:W-:Y:S01]  /*19a50*/  BPT.TRAP 0x1 ;  /* 0x000000040000795c */ /* 0x000fe20000300000 */
.L_x_16036:
        /* <DEDUP_REMOVED lines=10> */
.L_x_16158:
[----:B------:R-:W-:Y:S05]  /*19b00*/  BSYNC B0 ;  /* 0x0000000000007941 */ /* 0x000fea0003800000 */
.L_x_16037:
        /* <DEDUP_REMOVED lines=31> */
[----:B------:R-:W-:-:S04]  /*19d00*/  IMAD.WIDE.U32 R2, R6, UR6, R2 ;  /* 0x0000000606027c25 */ /* 0x000fc8000f8e0002 */
[----:B------:R-:W-:Y:S01]  /*19d10*/  IMAD R0, R6, UR7, R0 ;  /* 0x0000000706007c24 */ /* 0x000fe2000f8e0200 */
[----:B------:R0:W-:Y:S01]  /*19d20*/  STL [R1+0x4], R11 ;  /* 0x0000040b01007387 */ /* 0x0001e20000100800 */
[----:B------:R-:W-:Y:S01]  /*19d30*/  IMAD.MOV.U32 R10, RZ, RZ, R2 ;  /* 0x000000ffff0a7224 */ /* 0x000fe200078e0002 */
[----:B------:R-:W-:Y:S01]  /*19d40*/  LOP3.LUT R19, R19, 0x7f, RZ, 0xc0, !PT ;  /* 0x0000007f13137812 */ /* 0x000fe200078ec0ff */
[----:B------:R-:W-:Y:S01]  /*19d50*/  ULDC.64 UR6, c[0x0][0x318] ;  /* 0x0000c60000067ab9 */ /* 0x000fe20000000a00 */
[----:B0-----:R-:W-:Y:S01]  /*19d60*/  IADD3 R11, R3, R0, RZ ;  /* 0x00000000030b7210 */ /* 0x001fe20007ffe0ff */
        /* <DEDUP_REMOVED lines=38> */
[----:B------:R1:W-:Y:S02]  /*19fd0*/  LDGSTS.E.BYPASS.LTC128B.128 [R3+0x7000], desc[UR40][R10.64], !P1 ;  /* 0x070000000a037fae */ /* 0x0003e4000c901d68 */
[----:B-1----:R-:W-:-:S04]  /*19fe0*/  IADD3 R10, P1, R15, R0, RZ ;  /* 0x000000000f0a7210 */ /* 0x002fc80007f3e0ff */
[----:B---3--:R-:W-:Y:S02]  /*19ff0*/  IADD3.X R11, RZ, R2, RZ, P1, !PT ;  /* 0x00000002ff0b7210 */ /* 0x008fe40000ffe4ff */
        /* <DEDUP_REMOVED lines=10> */
.L_x_16170:
        /* <DEDUP_REMOVED lines=12> */
.L_x_16040:
        /* <DEDUP_REMOVED lines=11> */
.L_x_16041:
[----:B------:R3:W-:Y:S01]  /*1a210*/  SYNCS.ARRIVE.TRANS64.A1T0 RZ, [R4+URZ+0x13270], RZ ;  /* 0x013270ff04ff79a7 */ /* 0x0007e2000810003f */
[----:B------:R-:W-:Y:S05]  /*1a220*/  @!P6 BRA `(.L_x_16042) ;  /* 0x000000000004e947 */ /* 0x000fea0003800000 */
[----:B------:R-:W-:Y:S01]  /*1a230*/  BPT.TRAP 0x1 ;  /* 0x000000040000795c */ /* 0x000fe20000300000 */
.L_x_16042:
[----:B------:R-:W4:Y:S01]  /*1a240*/  LDL R0, [R1+0x44] ;  /* 0x0000440001007983 */ /* 0x000f220000100800 */
[----:B------:R-:W-:Y:S01]  /*1a250*/  BSSY B0, `(.L_x_16043) ;  /* 0x0000003000007945 */ /* 0x000fe20003800000 */
[----:B----4-:R-:W4:Y:S03]  /*1a260*/  SYNCS.PHASECHK.TRANS64.TRYWAIT P0, [R4+URZ+0x13240], R0 ;  /* 0x01324000040075a7 */ /* 0x010f26000800017f */
[----:B----4-:R-:W-:Y:S05]  /*1a270*/  @!P0 BRA `(.L_x_16044) ;  /* 0x00000058006c8947 */ /* 0x010fea0003800000 */
.L_x_16171:
[----:B------:R-:W-:Y:S05]  /*1a280*/  BSYNC B0 ;  /* 0x0000000000007941 */ /* 0x000fea0003800000 */
.L_x_16043:
        /* <DEDUP_REMOVED lines=40> */
[----:B---3--:R-:W-:Y:S02]  /*1a510*/  ISETP.GE.AND P3, PT, R10, R7, PT ;  /* 0x000000070a00720c */ /* 0x008fe40003f66270 */
[----:B--2---:R-:W-:-:S05]  /*1a520*/  @P5 IADD3.X R5, RZ, R5, RZ, P0, !PT ;  /* 0x00000005ff055210 */ /* 0x004fca00007fe4ff */
[----:B------:R-:W-:Y:S02]  /*1a530*/  @P5 IMAD.MOV.U32 R7, RZ, RZ, R5 ;  /* 0x000000ffff075224 */ /* 0x000fe400078e0005 */
[----:B------:R-:W-:Y:S04]  /*1a540*/  SHFL.IDX PT, R5, R2, 0x1, 0x1c1f ;  /* 0x003c1f0002057f89 */ /* 0x000fe800000e0000 */
[----:B------:R2:W-:Y:S04]  /*1a550*/  @P5 LDGSTS.E.BYPASS.LTC128B.128 [R3+0xe000], desc[UR40][R6.64], !P3 ;  /* 0x0e00000006035fae */ /* 0x0005e8000d901d68 */
[----:B--2---:R-:W2:Y:S02]  /*1a560*/  SHFL.IDX PT, R6, R0, 0x1, 0x1c1f ;  /* 0x003c1f0000067f89 */ /* 0x004ea400000e0000 */
[----:B--2---:R-:W-:-:S05]  /*1a570*/  @P4 IADD3 R6, P0, R10, R6, RZ ;  /* 0x000000060a064210 */ /* 0x004fca0007f1e0ff */
[----:B------:R-:W-:-:S04]  /*1a580*/  @P4 IMAD.X R5, RZ, RZ, R5, P0 ;  /* 0x000000ffff054224 */ /* 0x000fc800000e0605 */
[----:B------:R-:W-:Y:S02]  /*1a590*/  @P4 IMAD.MOV.U32 R7, RZ, RZ, R5 ;  /* 0x000000ffff074224 */ /* 0x000fe400078e0005 */
        /* <DEDUP_REMOVED lines=11> */
[----:B--2---:R-:W-:Y:S01]  /*1a650*/  @P2 IMAD.MOV.U32 R6, RZ, RZ, R0 ;  /* 0x000000ffff062224 */ /* 0x004fe200078e0000 */
[----:B------:R-:W-:Y:S01]  /*1a660*/  @P2 MOV R7, R2 ;  /* 0x0000000200072202 */ /* 0x000fe20000000f00 */
[----:B------:R2:W3:Y:S04]  /*1a670*/  SHFL.IDX PT, R0, R8, RZ, 0x1c1f ;  /* 0x001c1fff08007589 */ /* 0x0004e800000e0000 */
[----:B------:R4:W-:Y:S04]  /*1a680*/  @P2 LDGSTS.E.BYPASS.LTC128B.128 [R3+0xf800], desc[UR40][R6.64], !P3 ;  /* 0x0f80000006032fae */ /* 0x0009e8000d901d68 */
[----:B----4-:R2:W4:Y:S02]  /*1a690*/  SHFL.IDX PT, R6, R9, RZ, 0x1c1f ;  /* 0x001c1fff09067589 */ /* 0x01052400000e0000 */
.L_x_16183:
[----:B------:R-:W5:Y:S01]  /*1a6a0*/  LDL R2, [R1+0x24] ;  /* 0x0000240001027983 */ /* 0x000f620000100800 */
[----:B------:R-:W-:Y:S01]  /*1a6b0*/  BSSY B0, `(.L_x_16046) ;  /* 0x000000e000007945 */ /* 0x000fe20003800000 */
[----:B-----5:R-:W-:-:S13]  /*1a6c0*/  LOP3.LUT P0, RZ, R2, 0x8, RZ, 0xc0, !PT ;  /* 0x0000000802ff7812 */ /* 0x020fda000780c0ff */
[----:B------:R-:W-:Y:S05]  /*1a6d0*/  @!P0 BRA `(.L_x_16047) ;  /* 0x00000000002c8947 */ /* 0x000fea0003800000 */
[----:B------:R-:W5:Y:S01]  /*1a6e0*/  S2R R2, SR_TID.X ;  /* 0x0000000000027919 */ /* 0x000f620000002100 */
[----:B------:R-:W0:Y:S01]  /*1a6f0*/  LDC R5, c[0x0][0x2f4] ;  /* 0x0000bd00ff057b82 */ /* 0x000e220000000800 */
[----:B-----5:R-:W-:-:S05]  /*1a700*/  IMAD.SHL.U32 R2, R2, 0x10, RZ ;  /* 0x0000001002027824 */ /* 0x020fca00078e00ff */
        /* <DEDUP_REMOVED lines=8> */
.L_x_16047:
[----:B------:R-:W-:Y:S05]  /*1a790*/  BSYNC B0 ;  /* 0x0000000000007941 */ /* 0x000fea0003800000 */
.L_x_16046:
[----:B------:R-:W-:Y:S01]  /*1a7a0*/  NOP ;  /* 0x0000000000007918 */ /* 0x000fe20000000000 */
[----:B------:R-:W-:-:S13]  /*1a7b0*/  PLOP3.LUT P0, PT, PT, PT, PT, 0x80, 0x0 ;  /* 0x000000000000781c */ /* 0x000fda0003f0f070 */
.L_x_16048:
        /* <DEDUP_REMOVED lines=11> */
.L_x_16049:
        /* <DEDUP_REMOVED lines=14> */
[----:B-1----:R-:W-:-:S03]  /*1a950*/  SEL R26, R3, RZ, !P0 ;  /* 0x000000ff031a7207 */ /* 0x002fc60004000000 */
        /* <DEDUP_REMOVED lines=14> */
[----:B----4-:R-:W-:Y:S02]  /*1aa40*/  IMAD.U32 R6, RZ, RZ, UR6 ;  /* 0x00000006ff067e24 */ /* 0x010fe4000f8e00ff */
[----:B------:R-:W-:-:S02]  /*1aa50*/  IMAD.U32 R10, RZ, RZ, UR8 ;  /* 0x00000008ff0a7e24 */ /* 0x000fc4000f8e00ff */
[----:B------:R-:W-:Y:S02]  /*1aa60*/  IMAD.U32 R11, RZ, RZ, UR9 ;  /* 0x00000009ff0b7e24 */ /* 0x000fe4000f8e00ff */
[----:B--2---:R-:W-:Y:S02]  /*1aa70*/  IMAD.MOV.U32 R8, RZ, RZ, 0x70 ;  /* 0x00000070ff087424 */ /* 0x004fe400078e00ff */
[----:B------:R-:W-:Y:S02]  /*1aa80*/  IMAD.MOV.U32 R12, RZ, RZ, 0x1 ;  /* 0x00000001ff0c7424 */ /* 0x000fe400078e00ff */
[----:B------:R-:W-:-:S07]  /*1aa90*/  IMAD.MOV.U32 R13, RZ, RZ, RZ ;  /* 0x000000ffff0d7224 */ /* 0x000fce00078e00ff */
[----:B------:R-:W-:-:S07]  /*1aaa0*/  LEPC R20, `(.L_x_16051) ;  /* 0x000000001014794e */ /* 0x000fce0000000000 */
[----:B0-----:R-:W-:Y:S05]  /*1aab0*/  CALL.ABS.NOINC R2 ;  /* 0x0000000002007343 */ /* 0x001fea0003c00000 */
.L_x_16051:
[----:B------:R-:W-:Y:S05]  /*1aac0*/  BSYNC B6 ;  /* 0x0000000000067941 */ /* 0x000fea0003800000 */
.L_x_16050:
        /* <DEDUP_REMOVED lines=21> */
[C---:B---3--:R-:W-:Y:S02]  /*1ac20*/  LOP3.LUT R21, R20.reuse, 0x7f, RZ, 0xc0, !PT ;  /* 0x0000007f14157812 */ /* 0x048fe400078ec0ff */
[----:B------:R-:W-:Y:S02]  /*1ac30*/  SHF.L.U32 R20, R20, 0x5, RZ ;  /* 0x0000000514147819 */ /* 0x000fe400000006ff */
        /* <DEDUP_REMOVED lines=19> */
[----:B------:R-:W-:-:S04]  /*1ad70*/  IADD3 R4, P0, R4, UR8, RZ ;  /* 0x0000000804047c10 */ /* 0x000fc8000ff1e0ff */
[----:B------:R-:W-:Y:S01]  /*1ad80*/  IADD3.X R0, R5, UR9, R0, P0, !PT ;  /* 0x0000000905007c10 */ /* 0x000fe200087fe400 */
[----:B------:R-:W-:Y:S01]  /*1ad90*/  VIADD R5, R6, 0x80 ;  /* 0x0000008006057836 */ /* 0x000fe20000000000 */
[----:B------:R-:W1:Y:S03]  /*1ada0*/  S2R R21, SR_TID.X ;  /* 0x0000000000157919 */ /* 0x000e660000002100 */
        /* <DEDUP_REMOVED lines=11> */
[----:B-1----:R-:W-:-:S03]  /*1ae60*/  IMAD.SHL.U32 R18, R21, 0x10, RZ ;  /* 0x0000001015127824 */ /* 0x002fc600078e00ff */
[----:B------:R-:W-:Y:S01]  /*1ae70*/  IADD3 R3, R3, R7, RZ ;  /* 0x0000000703037210 */ /* 0x000fe20007ffe0ff */
[----:B------:R-:W-:Y:S01]  /*1ae80*/  IMAD R6, R6, UR6, RZ ;  /* 0x0000000606067c24 */ /* 0x000fe2000f8e02ff */
[----:B------:R-:W-:Y:S01]  /*1ae90*/  LOP3.LUT R18, R18, 0x30, RZ, 0xc0, !PT ;  /* 0x0000003012127812 */ /* 0x000fe200078ec0ff */
[----:B------:R-:W-:-:S03]  /*1aea0*/  IMAD.WIDE.U32 R2, R5, UR6, R2 ;  /* 0x0000000605027c25 */ /* 0x000fc6000f8e0002 */
[----:B------:R-:W-:Y:S01]  /*1aeb0*/  ISETP.GE.AND P0, PT, R18, UR4, PT ;  /* 0x0000000412007c0c */ /* 0x000fe2000bf06270 */
[----:B------:R-:W-:Y:S01]  /*1aec0*/  IMAD R6, R5, UR7, R6 ;  /* 0x0000000705067c24 */ /* 0x000fe2000f8e0206 */
[----:B------:R-:W-:Y:S01]  /*1aed0*/  IADD3 R5, P1, R2, UR8, RZ ;  /* 0x0000000802057c10 */ /* 0x000fe2000ff3e0ff */
        /* <DEDUP_REMOVED lines=37> */
[----:B------:R-:W-:Y:S02]  /*1b130*/  ISETP.GE.AND P1, PT, R4, R2, PT ;  /* 0x000000020400720c */ /* 0x000fe40003f26270 */
[----:B------:R-:W-:-:S04]  /*1b140*/  IADD3 R4, R25, 0x60, RZ ;  /* 0x0000006019047810 */ /* 0x000fc80007ffe0ff */
        /* <DEDUP_REMOVED lines=13> */
.L_x_16196:
        /* <DEDUP_REMOVED lines=10> */
.L_x_16053:
        /* <DEDUP_REMOVED lines=10> */
[----:B------:R-:W-:-:S04]  /*1b360*/  LOP3.LUT R0, R0, 0xfffffffe, RZ, 0xc0, !PT ;  /* 0xfffffffe00007812 */ /* 0x000fc800078ec0ff */
[----:B------:R-:W-:-:S04]  /*1b370*/  IADD3 R0, R2, -R0, RZ ;  /* 0x8000000002007210 */ /* 0x000fc80007ffe0ff */
[----:B------:R-:W-:Y:S01]  /*1b380*/  SHF.L.U32 R0, R0, 0x1f, RZ ;  /* 0x0000001f00007819 */ /* 0x000fe200000006ff */
[----:B------:R-:W-:Y:S01]  /*1b390*/  NOP ;  /* 0x0000000000007918 */ /* 0x000fe20000000000 */
[----:B------:R1:W-:Y:S01]  /*1b3a0*/  SYNCS.ARRIVE.TRANS64.A1T0 RZ, [R17+URZ+0x13200], RZ ;  /* 0x013200ff11ff79a7 */ /* 0x0003e2000810003f */
[----:B------:R-:W-:Y:S01]  /*1b3b0*/  BSSY B0, `(.L_x_16054) ;  /* 0x0000003000007945 */ /* 0x000fe20003800000 */
[----:B------:R-:W2:Y:S03]  /*1b3c0*/  SYNCS.PHASECHK.TRANS64.TRYWAIT P0, [R17+URZ+0x13220], R0 ;  /* 0x01322000110075a7 */ /* 0x000ea6000800017f */
[----:B-12---:R-:W-:Y:S05]  /*1b3d0*/  @!P0 BRA `(.L_x_16055) ;  /* 0x0000005400888947 */ /* 0x006fea0003800000 */
.L_x_16197:
[----:B------:R-:W-:Y:S05]  /*1b3e0*/  BSYNC B0 ;  /* 0x0000000000007941 */ /* 0x000fea0003800000 */
.L_x_16054:
        /* <DEDUP_REMOVED lines=8> */
.L_x_16076:
        /* <DEDUP_REMOVED lines=37> */
[----:B------:R-:W-:-:S05]  /*1b6c0*/  IADD3 R8, -R2, RZ, RZ ;  /* 0x000000ff02087210 */ /* 0x000fca0007ffe1ff */
[----:B------:R-:W-:Y:S01]  /*1b6d0*/  IMAD R8, R0, R8, R6 ;  /* 0x0000000800087224 */ /* 0x000fe200078e0206 */
[----:B-1----:R-:W-:-:S05]  /*1b6e0*/  @P0 SHF.R.U32.HI R5, RZ, R4, R7 ;  /* 0x00000004ff050219 */ /* 0x002fca0000011607 */
        /* <DEDUP_REMOVED lines=20> */
[----:B------:R-:W-:Y:S02]  /*1b830*/  ISETP.NE.AND P0, PT, R3, 0x2, PT ;  /* 0x000000020300780c */ /* 0x000fe40003f05270 */
[----:B------:R-:W-:Y:S02]  /*1b840*/  ISETP.GT.AND P1, PT, R2, R14, PT ;  /* 0x0000000e0200720c */ /* 0x000fe40003f24270 */
[----:B------:R-:W-:-:S02]  /*1b850*/  SEL R2, RZ, 0x1, P0 ;  /* 0x00000001ff027807 */ /* 0x000fc40000000000 */
[----:B------:R-:W-:Y:S02]  /*1b860*/  IADD3 R13, R13, -0x1, RZ ;  /* 0xffffffff0d0d7810 */ /* 0x000fe40007ffe0ff */
[----:B------:R-:W-:Y:S02]  /*1b870*/  LOP3.LUT R2, R21, R2, RZ, 0x3c, !PT ;  /* 0x0000000215027212 */ /* 0x000fe400078e3cff */
[----:B------:R-:W-:Y:S01]  /*1b880*/  SEL R3, R3, RZ, P0 ;  /* 0x000000ff03037207 */ /* 0x000fe20000000000 */
        /* <DEDUP_REMOVED lines=8> */
.L_x_16057:
[----:B------:R-:W-:Y:S01]  /*1b910*/  IMAD R6, R3, 0x8, R17 ;  /* 0x0000000803067824 */ /* 0x000fe200078e0211 */
[----:B0-----:R-:W-:Y:S01]  /*1b920*/  SHF.L.U32 R2, R2, 0x1f, RZ ;  /* 0x0000001f02027819 */ /* 0x001fe200000006ff */
[----:B------:R-:W-:Y:S01]  /*1b930*/  BSSY B0, `(.L_x_16058) ;  /* 0x0000005000007945 */ /* 0x000fe20003800000 */
[----:B------:R-:W-:Y:S02]  /*1b940*/  SHF.R.S32.HI R25, RZ, 0x1f, R8 ;  /* 0x0000001fff197819 */ /* 0x000fe40000011408 */
[----:B------:R-:W0:Y:S01]  /*1b950*/  SYNCS.PHASECHK.TRANS64.TRYWAIT P0, [R6+URZ+0x13280], R2 ;  /* 0x01328002060075a7 */ /* 0x000e22000800017f */
[----:B------:R1:W-:Y:S02]  /*1b960*/  STL [R1+0x4], R2 ;  /* 0x0000040201007387 */ /* 0x0003e40000100800 */
[----:B01----:R-:W-:Y:S05]  /*1b970*/  @!P0 BRA `(.L_x_16059) ;  /* 0x0000005000348947 */ /* 0x003fea0003800000 */
.L_x_16198:
[----:B------:R-:W-:Y:S05]  /*1b980*/  BSYNC B0 ;  /* 0x0000000000007941 */ /* 0x000fea0003800000 */
.L_x_16058:
        /* <DEDUP_REMOVED lines=45> */
[----:B0-----:R-:W-:-:S03]  /*1bc60*/  SHF.L.U32 R11, R3, 0x4, RZ ;  /* 0x00000004030b7819 */ /* 0x001fc600000006ff */
[----:B------:R-:W0:Y:S01]  /*1bc70*/  SHFL.IDX PT, R3, R5, RZ, 0x1c1f ;  /* 0x001c1fff05037589 */ /* 0x000e2200000e0000 */
        /* <DEDUP_REMOVED lines=20> */
.L_x_16210:
        /* <DEDUP_REMOVED lines=11> */
.L_x_16061:
        /* <DEDUP_REMOVED lines=11> */
.L_x_16062:
[----:B------:R1:W-:Y:S01]  /*1bf20*/  SYNCS.ARRIVE.TRANS64.A1T0 RZ, [R6+URZ+0x13270], RZ ;  /* 0x013270ff06ff79a7 */ /* 0x0003e2000810003f */
[----:B------:R-:W-:Y:S05]  /*1bf30*/  @!P3 BRA `(.L_x_16063) ;  /* 0x000000000004b947 */ /* 0x000fea0003800000 */
[----:B------:R-:W-:Y:S01]  /*1bf40*/  BPT.TRAP 0x1 ;  /* 0x000000040000795c */ /* 0x000fe20000300000 */
.L_x_16063:
[----:B------:R-:W2:Y:S01]  /*1bf50*/  LDL R2, [R1+0x4] ;  /* 0x0000040001027983 */ /* 0x000ea20000100800 */
[----:B------:R-:W-:Y:S01]  /*1bf60*/  BSSY B0, `(.L_x_16064) ;  /* 0x0000003000007945 */ /* 0x000fe20003800000 */
[----:B--2---:R-:W2:Y:S03]  /*1bf70*/  SYNCS.PHASECHK.TRANS64.TRYWAIT P0, [R6+URZ+0x13240], R2 ;  /* 0x01324002060075a7 */ /* 0x004ea6000800017f */
[----:B--2---:R-:W-:Y:S05]  /*1bf80*/  @!P0 BRA `(.L_x_16065) ;  /* 0x0000005000648947 */ /* 0x004fea0003800000 */
.L_x_16211:
[----:B------:R-:W-:Y:S05]  /*1bf90*/  BSYNC B0 ;  /* 0x0000000000007941 */ /* 0x000fea0003800000 */
.L_x_16064:
[----:B------:R-:W3:Y:S01]  /*1bfa0*/  LDL.LU R5, [R1] ;  /* 0x0000000001057983 */ /* 0x000ee20000300800 */
[----:B------:R-:W-:Y:S01]  /*1bfb0*/  ULDC.64 UR4, c[0x0][0x300] ;  /* 0x0000c00000047ab9 */ /* 0x000fe20000000a00 */
[----:B------:R-:W-:Y:S01]  /*1bfc0*/  ULDC.64 UR6, c[0x0][0x310] ;  /* 0x0000c40000067ab9 */ /* 0x000fe20000000a00 */
[----:B------:R-:W-:Y:S01]  /*1bfd0*/  IMAD R4, R25, UR4, RZ ;  /* 0x0000000419047c24 */ /* 0x000fe2000f8e02ff */
[----:B------:R-:W4:Y:S01]  /*1bfe0*/  S2R R11, SR_TID.X ;  /* 0x00000000000b7919 */ /* 0x000f220000002100 */
[----:B--2---:R-:W-:-:S04]  /*1bff0*/  IMAD.WIDE.U32 R2, R8, UR4, RZ ;  /* 0x0000000408027c25 */ /* 0x004fc8000f8e00ff */
[----:B------:R-:W-:Y:S02]  /*1c000*/  IMAD R4, R8, UR5, R4 ;  /* 0x0000000508047c24 */ /* 0x000fe4000f8e0204 */
[----:B------:R-:W-:-:S03]  /*1c010*/  IMAD R8, R26, UR4, RZ ;  /* 0x000000041a087c24 */ /* 0x000fc6000f8e02ff */
[----:B------:R-:W-:Y:S01]  /*1c020*/  IADD3 R3, R3, R4, RZ ;  /* 0x0000000403037210 */ /* 0x000fe20007ffe0ff */
[----:B------:R-:W-:Y:S02]  /*1c030*/  IMAD R8, R0, UR5, R8 ;  /* 0x0000000500087c24 */ /* 0x000fe4000f8e0208 */
[----:B------:R-:W-:-:S04]  /*1c040*/  IMAD.WIDE.U32 R2, R10, UR6, R2 ;  /* 0x000000060a027c25 */ /* 0x000fc8000f8e0002 */
[----:B----4-:R-:W-:Y:S02]  /*1c050*/  IMAD.SHL.U32 R18, R11, 0x10, RZ ;  /* 0x000000100b127824 */ /* 0x010fe400078e00ff */
[----:B------:R-:W2:Y:S03]  /*1c060*/  LDC R11, c[0x0][0x2f4] ;  /* 0x0000bd00ff0b7b82 */ /* 0x000ea60000000800 */
[----:B------:R-:W-:-:S04]  /*1c070*/  LOP3.LUT R18, R18, 0x30, RZ, 0xc0, !PT ;  /* 0x0000003012127812 */ /* 0x000fc800078ec0ff */
[----:B--2---:R-:W-:Y:S01]  /*1c080*/  ISETP.GE.AND P2, PT, R18, R11, PT ;  /* 0x0000000b1200720c */ /* 0x004fe20003f46270 */
[----:B---3--:R-:W-:-:S04]  /*1c090*/  IMAD R4, R5, UR6, RZ ;  /* 0x0000000605047c24 */ /* 0x008fc8000f8e02ff */
        /* <DEDUP_REMOVED lines=34> */
[----:B--2---:R-:W-:-:S04]  /*1c2c0*/  IADD3 R2, P0, R18, R2, RZ ;  /* 0x0000000212027210 */ /* 0x004fc80007f1e0ff */
[----:B---3--:R-:W-:-:S05]  /*1c2d0*/  IADD3.X R3, RZ, R3, RZ, P0, !PT ;  /* 0x00000003ff037210 */ /* 0x008fca00007fe4ff */
[----:B------:R2:W-:Y:S04]  /*1c2e0*/  LDGSTS.E.BYPASS.LTC128B.128 [R7+0xf000], desc[UR40][R2.64], !P2 ;  /* 0x0f00000002077fae */ /* 0x0005e8000d101d68 */
[----:B--2---:R-:W2:Y:S02]  /*1c2f0*/  SHFL.IDX PT, R2, R0, 0x3, 0x1c1f ;  /* 0x007c1f0000027f89 */ /* 0x004ea400000e0000 */
[----:B--2---:R-:W-:-:S05]  /*1c300*/  IADD3 R2, P0, R18, R2, RZ ;  /* 0x0000000212027210 */ /* 0x004fca0007f1e0ff */
[----:B------:R-:W-:-:S05]  /*1c310*/  IMAD.X R3, RZ, RZ, R8, P0 ;  /* 0x000000ffff037224 */ /* 0x000fca00000e0608 */
[----:B------:R2:W-:Y:S04]  /*1c320*/  LDGSTS.E.BYPASS.LTC128B.128 [R7+0xf800], desc[UR40][R2.64], !P2 ;  /* 0x0f80000002077fae */ /* 0x0005e8000d101d68 */
[----:B--2---:R2:W3:Y:S02]  /*1c330*/  SHFL.IDX PT, R2, R5, RZ, 0x1c1f ;  /* 0x001c1fff05027589 */ /* 0x0044e400000e0000 */
.L_x_16223:
        /* <DEDUP_REMOVED lines=8> */
.L_x_16067:
        /* <DEDUP_REMOVED lines=11> */
.L_x_16068:
[----:B------:R-:W4:Y:S01]  /*1c470*/  LDL R0, [R1+0x58] ;  /* 0x0000580001007983 */ /* 0x000f220000100800 */
[----:B------:R0:W-:Y:S01]  /*1c480*/  SYNCS.ARRIVE.TRANS64.A1T0 RZ, [R6+URZ+0x13230], RZ ;  /* 0x013230ff06ff79a7 */ /* 0x0001e2000810003f */
[----:B----4-:R-:W-:-:S13]  /*1c490*/  ISETP.NE.AND P0, PT, R0, 0x3, PT ;  /* 0x000000030000780c */ /* 0x010fda0003f05270 */
[----:B0-----:R-:W-:Y:S05]  /*1c4a0*/  @!P0 BRA `(.L_x_16069) ;  /* 0x0000000000048947 */ /* 0x001fea0003800000 */
[----:B------:R-:W-:Y:S01]  /*1c4b0*/  BPT.TRAP 0x1 ;  /* 0x000000040000795c */ /* 0x000fe20000300000 */
.L_x_16069:
[----:B------:R-:W-:Y:S01]  /*1c4c0*/  LOP3.LUT R0, R21, 0x1, RZ, 0x3c, !PT ;  /* 0x0000000115007812 */ /* 0x000fe200078e3cff */
[----:B---3--:R-:W-:Y:S01]  /*1c4d0*/  IMAD R2, R20, 0x8, R17 ;  /* 0x0000000814027824 */ /* 0x008fe200078e0211 */
[----:B------:R-:W-:Y:S02]  /*1c4e0*/  BSSY B0, `(.L_x_16070) ;  /* 0x0000004000007945 */ /* 0x000fe40003800000 */
[----:B------:R-:W-:-:S04]  /*1c4f0*/  SHF.L.U32 R0, R0, 0x1f, RZ ;  /* 0x0000001f00007819 */ /* 0x000fc800000006ff */
[----:B------:R-:W0:Y:S02]  /*1c500*/  SYNCS.PHASECHK.TRANS64.TRYWAIT P2, [R2+URZ+0x13270], R0 ;  /* 0x01327000020075a7 */ /* 0x000e24000804017f */
[----:B0-----:R-:W-:Y:S05]  /*1c510*/  @!P2 BRA `(.L_x_16071) ;  /* 0x000000500074a947 */ /* 0x001fea0003800000 */
.L_x_16224:
[----:B------:R-:W-:Y:S05]  /*1c520*/  BSYNC B0 ;  /* 0x0000000000007941 */ /* 0x000fea0003800000 */
.L_x_16070:
[----:B------:R-:W3:Y:S02]  /*1c530*/  LDL R3, [R1+0x74] ;  /* 0x0000740001037983 */ /* 0x000ee40000100800 */
[----:B---3--:R-:W-:-:S13]  /*1c540*/  ISETP.NE.AND P2, PT, R3, 0x3, PT ;  /* 0x000000030300780c */ /* 0x008fda0003f45270 */
[----:B------:R-:W-:Y:S05]  /*1c550*/  @!P2 BRA `(.L_x_16072) ;  /* 0x000000000004a947 */ /* 0x000fea0003800000 */
[----:B------:R-:W-:Y:S01]  /*1c560*/  BPT.TRAP 0x1 ;  /* 0x000000040000795c */ /* 0x000fe20000300000 */
.L_x_16072:
[----:B------:R-:W-:Y:S01]  /*1c570*/  SHF.L.U32 R3, R21, 0x1f, RZ ;  /* 0x0000001f15037819 */ /* 0x000fe200000006ff */
[----:B0-----:R-:W-:-:S03]  /*1c580*/  IMAD R0, R20, 0x2800, RZ ;  /* 0x0000280014007824 */ /* 0x001fc600078e02ff */
[----:B------:R-:W0:Y:S02]  /*1c590*/  SYNCS.PHASECHK.TRANS64.TRYWAIT P2, [R2+URZ+0x13260], R3 ;  /* 0x01326003020075a7 */ /* 0x000e24000804017f */
[----:B0-----:R-:W-:Y:S05]  /*1c5a0*/  @!P2 BRA `(.L_x_16073) ;  /* 0x000000500064a947 */ /* 0x001fea0003800000 */
.L_x_16225:
        /* <DEDUP_REMOVED lines=48> */
[----:B------:R-:W-:Y:S02]  /*1c8b0*/  LOP3.LUT R0, R0, R23, RZ, 0xfc, !PT ;  /* 0x0000001700007212 */ /* 0x000fe400078efcff */
[----:B------:R-:W-:-:S03]  /*1c8c0*/  IADD3 R3, R17, R3, RZ ;  /* 0x0000000311037210 */ /* 0x000fc60007ffe0ff */
[----:B------:R-:W-:Y:S02]  /*1c8d0*/  IMAD.IADD R0, R22, 0x1, R0 ;  /* 0x0000000116007824 */ /* 0x000fe400078e0200 */
        /* <DEDUP_REMOVED lines=14> */
.L_x_16074:
[----:B-1----:R1:W-:Y:S01]  /*1c9c0*/  SYNCS.ARRIVE.TRANS64.A1T0 RZ, [R2+URZ+0x13250], RZ ;  /* 0x013250ff02ff79a7 */ /* 0x0023e2000810003f */
[----:B------:R-:W-:Y:S06]  /*1c9d0*/  BAR.SYNC.DEFER_BLOCKING 0x2, 0x80 ;  /* 0x0082000000007b1d */ /* 0x000fec0000010000 */
[----:B------:R-:W-:Y:S05]  /*1c9e0*/  @!P0 BRA `(.L_x_16075) ;  /* 0x0000000000048947 */ /* 0x000fea0003800000 */
[----:B------:R-:W-:Y:S01]  /*1c9f0*/  BPT.TRAP 0x1 ;  /* 0x000000040000795c */ /* 0x000fe20000300000 */
.L_x_16075:
[----:B0-----:R-:W2:Y:S01]  /*1ca00*/  LDL R0, [R1+0x34] ;  /* 0x0000340001007983 */ /* 0x001ea20000100800 */
[----:B-1----:R-:W-:-:S03]  /*1ca10*/  VIADD R2, R2, 0x13280 ;  /* 0x0001328002027836 */ /* 0x002fc60000000000 */
[----:B------:R3:W5:Y:S04]  /*1ca20*/  LDL R20, [R1+0x8] ;  /* 0x0000080001147983 */ /* 0x0007680000100800 */
[----:B------:R3:W5:Y:S01]  /*1ca30*/  LDL R21, [R1+0x18] ;  /* 0x0000180001157983 */ /* 0x0007620000100800 */
[----:B--2---:R-:W-:-:S04]  /*1ca40*/  PRMT R2, R0, 0x654, R2 ;  /* 0x0000065400027816 */ /* 0x004fc80000000002 */
[----:B------:R3:W-:Y:S01]  /*1ca50*/  SYNCS.ARRIVE.TRANS64.RED.A1T0 RZ, [R2+URZ], RZ ;  /* 0x000000ff02ff79a7 */ /* 0x0007e2000810043f */
[----:B------:R-:W-:Y:S05]  /*1ca60*/  @P1 BRA `(.L_x_16076) ;  /* 0xffffffe800801947 */ /* 0x000fea000383ffff */
.L_x_16056:
        /* <DEDUP_REMOVED lines=19> */
.L_x_16078:
[----:B------:R-:W-:Y:S05]  /*1cba0*/  BSYNC B0 ;  /* 0x0000000000007941 */ /* 0x000fea0003800000 */
.L_x_16077:
[----:B------:R-:W-:Y:S05]  /*1cbb0*/  @!P0 BRA `(.L_x_16079) ;  /* 0x0000000000048947 */ /* 0x000fea0003800000 */
[----:B------:R-:W-:Y:S01]  /*1cbc0*/  BPT.TRAP 0x1 ;  /* 0x000000040000795c */ /* 0x000fe20000300000 */
.L_x_16079:
        /* <DEDUP_REMOVED lines=8> */
.L_x_16226:
[----:B------:R-:W-:Y:S05]  /*1cc50*/  BSYNC B0 ;  /* 0x0000000000007941 */ /* 0x000fea0003800000 */
.L_x_16080:
[----:B------:R-:W2:Y:S02]  /*1cc60*/  LDL R2, [R1+0x74] ;  /* 0x0000740001027983 */ /* 0x000ea40000100800 */
[----:B--2---:R-:W-:-:S13]  /*1cc70*/  ISETP.NE.AND P1, PT, R2, 0x3, PT ;  /* 0x000000030200780c */ /* 0x004fda0003f25270 */
[----:B------:R-:W-:Y:S05]  /*1cc80*/  @!P1 BRA `(.L_x_16082) ;  /* 0x0000000000049947 */ /* 0x000fea0003800000 */
[----:B------:R-:W-:Y:S01]  /*1cc90*/  BPT.TRAP 0x1 ;  /* 0x000000040000795c */ /* 0x000fe20000300000 */
.L_x_16082:
[----:B------:R-:W1:Y:S02]  /*1cca0*/  LDL R2, [R1+0x18] ;  /* 0x0000180001027983 */ /* 0x000e640000100800 */
[----:B-1----:R-:W-:-:S04]  /*1ccb0*/  SHF.L.U32 R3, R2, 0x1f, RZ ;  /* 0x0000001f02037819 */ /* 0x002fc800000006ff */
[----:B------:R-:W1:Y:S02]  /*1ccc0*/  SYNCS.PHASECHK.TRANS64.TRYWAIT P1, [R0+URZ+0x13260], R3 ;  /* 0x01326003000075a7 */ /* 0x000e64000802017f */
[----:B-1----:R-:W-:Y:S05]  /*1ccd0*/  @!P1 BRA `(.L_x_16083) ;  /* 0x0000004800c09947 */ /* 0x002fea0003800000 */
.L_x_16227:
        /* <DEDUP_REMOVED lines=18> */
[----:B------:R-:W-:-:S04]  /*1ce00*/  LOP3.LUT R3, R3, R23, RZ, 0xfc, !PT ;  /* 0x0000001703037212 */ /* 0x000fc800078efcff */
[----:B------:R-:W-:Y:S02]  /*1ce10*/  IADD3 R3, R22, R3, RZ ;  /* 0x0000000316037210 */ /* 0x000fe40007ffe0ff */
        /* <DEDUP_REMOVED lines=27> */
[----:B------:R-:W-:Y:S02]  /*1cfd0*/  PRMT R11, R6, 0x7531, R7 ;  /* 0x00007531060b7816 */ /* 0x000fe40000000007 */
[----:B------:R-:W-:-:S02]  /*1cfe0*/  LOP3.LUT R5, R2, R23, RZ, 0xfc, !PT ;  /* 0x0000001702057212 */ /* 0x000fc400078efcff */
[----:B------:R-:W-:Y:S01]  /*1cff0*/  IADD3 R4, R17, R4, RZ ;  /* 0x0000000411047210 */ /* 0x000fe20007ffe0ff */
[----:B------:R-:W-:Y:S02]  /*1d000*/  STSM.16.M88.4 [R3], R8 ;  /* 0x0000000803007844 */ /* 0x000fe40000000200 */
[----:B------:R-:W-:-:S03]  /*1d010*/  IMAD.IADD R22, R22, 0x1, R5 ;  /* 0x0000000116167824 */ /* 0x000fc600078e0205 */
[----:B------:R-:W0:Y:S01]  /*1d020*/  LDSM.16.MT88.4 R4, [R4+0x6000] ;  /* 0x006000000404783b */ /* 0x000e220000004200 */
[----:B---3--:R-:W-:Y:S02]  /*1d030*/  ISETP.NE.AND P1, PT, R13, 0x3, PT ;  /* 0x000000030d00780c */ /* 0x008fe40003f25270 */
        /* <DEDUP_REMOVED lines=13> */
.L_x_16084:
[----:B-1----:R1:W-:Y:S01]  /*1d110*/  SYNCS.ARRIVE.TRANS64.A1T0 RZ, [R0+URZ+0x13250], RZ ;  /* 0x013250ff00ff79a7 */ /* 0x0023e2000810003f */
[----:B------:R-:W-:Y:S06]  /*1d120*/  BAR.SYNC.DEFER_BLOCKING 0x2, 0x80 ;  /* 0x0082000000007b1d */ /* 0x000fec0000010000 */
[----:B------:R-:W-:Y:S05]  /*1d130*/  @!P0 BRA `(.L_x_16085) ;  /* 0x0000000000048947 */ /* 0x000fea0003800000 */
[----:B------:R-:W-:Y:S01]  /*1d140*/  BPT.TRAP 0x1 ;  /* 0x000000040000795c */ /* 0x000fe20000300000 */
.L_x_16085:
        /* <DEDUP_REMOVED lines=12> */
.L_x_16026:
        /* <DEDUP_REMOVED lines=13> */
.L_x_16086:
        /* <DEDUP_REMOVED lines=11> */
[----:B------:R1:W3:Y:S02]  /*1d390*/  @!P1 LDG.E R7, desc[UR40][R2.64] ;  /* 0x0000002802079981 */ /* 0x0002e4000c1e1900 */
[----:B-1----:R-:W-:-:S06]  /*1d3a0*/  @!P1 IMAD.WIDE R2, R0, 0x4, R4 ;  /* 0x0000000400029825 */ /* 0x002fcc00078e0204 */
[----:B------:R-:W4:Y:S01]  /*1d3b0*/  @!P1 LDG.E R2, desc[UR40][R2.64] ;  /* 0x0000002802029981 */ /* 0x000f22000c1e1900 */
[----:B------:R-:W-:Y:S01]  /*1d3c0*/  IMAD.MOV.U32 R25, RZ, RZ, RZ ;  /* 0x000000ffff197224 */ /* 0x000fe200078e00ff */
[----:B------:R-:W-:Y:S02]  /*1d3d0*/  MOV R5, RZ ;  /* 0x000000ff00057202 */ /* 0x000fe40000000f00 */
[C---:B------:R-:W-:Y:S01]  /*1d3e0*/  ISETP.GE.U32.AND P2, PT, R9.reuse, 0x2, PT ;  /* 0x000000020900780c */ /* 0x040fe20003f46070 */
[----:B------:R-:W-:Y:S01]  /*1d3f0*/  SHFL.IDX PT, R0, R24, RZ, 0x1f ;  /* 0x00001fff18007589 */ /* 0x000fe200000e0000 */
[C---:B------:R-:W-:Y:S02]  /*1d400*/  ISETP.GE.U32.AND P3, PT, R9.reuse, 0x4, PT ;  /* 0x000000040900780c */ /* 0x040fe40003f66070 */
[C---:B------:R-:W-:Y:S01]  /*1d410*/  ISETP.GE.U32.AND P4, PT, R9.reuse, 0x8, PT ;  /* 0x000000080900780c */ /* 0x040fe20003f86070 */
[----:B--2---:R0:W-:Y:S01]  /*1d420*/  SHFL.IDX PT, R6, R24, 0x1, 0x1f ;  /* 0x00201f0018067f89 */ /* 0x0041e200000e0000 */
[----:B------:R-:W-:Y:S01]  /*1d430*/  ISETP.GE.U32.AND P5, PT, R9, 0x10, PT ;  /* 0x000000100900780c */ /* 0x000fe20003fa6070 */
[----:B0-----:R-:W-:-:S02]  /*1d440*/  IMAD.MOV.U32 R24, RZ, RZ, RZ ;  /* 0x000000ffff187224 */ /* 0x001fc400078e00ff */
[----:B---3--:R-:W-:Y:S02]  /*1d450*/  @!P1 IMAD.MOV.U32 R25, RZ, RZ, R7 ;  /* 0x000000ffff199224 */ /* 0x008fe400078e0007 */
        /* <DEDUP_REMOVED lines=19> */
.L_x_16237:
[----:B------:R-:W-:Y:S02]  /*1d590*/  ULDC UR4, c[0x0][0xc38] ;  /* 0x00030e0000047ab9 */ /* 0x000fe40000000800 */
[----:B------:R-:W-:-:S05]  /*1d5a0*/  MOV R7, UR4 ;  /* 0x0000000400077c02 */ /* 0x000fca0008000f00 */
[----:B-1----:R-:W-:-:S04]  /*1d5b0*/  IMAD R3, R3, R7, RZ ;  /* 0x0000000703037224 */ /* 0x002fc800078e02ff */
[----:B------:R-:W-:-:S05]  /*1d5c0*/  IMAD.IADD R4, R6, 0x1, R3 ;  /* 0x0000000106047824 */ /* 0x000fca00078e0203 */
[----:B------:R-:W-:-:S13]  /*1d5d0*/  ISETP.GT.AND P6, PT, R4, R0, PT ;  /* 0x000000000400720c */ /* 0x000fda0003fc4270 */
[----:B------:R-:W-:Y:S05]  /*1d5e0*/  @P6 BRA `(.L_x_16089) ;  /* 0x0000000000a46947 */ /* 0x000fea0003800000 */
.L_x_16092:
        /* <DEDUP_REMOVED lines=35> */
.L_x_16245:
[----:B------:R-:W-:Y:S02]  /*1d820*/  ULDC UR4, c[0x0][0xc38] ;  /* 0x00030e0000047ab9 */ /* 0x000fe40000000800 */
[----:B------:R-:W-:-:S04]  /*1d830*/  IMAD.U32 R7, RZ, RZ, UR4 ;  /* 0x00000004ff077e24 */ /* 0x000fc8000f8e00ff */
[----:B-1----:R-:W-:-:S04]  /*1d840*/  IMAD R3, R3, R7, RZ ;  /* 0x0000000703037224 */ /* 0x002fc800078e02ff */
[----:B------:R-:W-:-:S05]  /*1d850*/  IMAD.IADD R4, R3, 0x1, R4 ;  /* 0x0000000103047824 */ /* 0x000fca00078e0204 */
[----:B------:R-:W-:-:S13]  /*1d860*/  ISETP.GT.AND P6, PT, R4, R0, PT ;  /* 0x000000000400720c */ /* 0x000fda0003fc4270 */
[----:B------:R-:W-:Y:S05]  /*1d870*/  @!P6 BRA `(.L_x_16092) ;  /* 0xfffffffc005ce947 */ /* 0x000fea000383ffff */
.L_x_16089:
        /* <DEDUP_REMOVED lines=10> */
.L_x_16250:
[----:B------:R-:W-:-:S13]  /*1d920*/  ISETP.NE.AND P0, PT, R3, RZ, PT ;  /* 0x000000ff0300720c */ /* 0x000fda0003f05270 */
[----:B------:R-:W-:Y:S05]  /*1d930*/  @!P0 BRA `(.L_x_16094) ;  /* 0x0000000000108947 */ /* 0x000fea0003800000 */
[----:B------:R-:W-:Y:S01]  /*1d940*/  UMOV UR4, 0xffffffff ;  /* 0xffffffff00047882 */ /* 0x000fe20000000000 */
[----:B-1----:R-:W-:Y:S02]  /*1d950*/  VIADD R6, R6, 0xffffffff ;  /* 0xffffffff06067836 */ /* 0x002fe40000000000 */
[----:B------:R-:W-:Y:S05]  /*1d960*/  BRA.DIV UR4, `(.L_x_16095) ;  /* 0x0000004a043c7947 */ /* 0x000fea000b800000 */
[----:B------:R4:W1:Y:S02]  /*1d970*/  SHFL.IDX PT, R24, R2, R6, 0x1f ;  /* 0x00001f0602187589 */ /* 0x00086400000e0000 */
.L_x_16094:
[----:B---3--:R-:W-:Y:S01]  /*1d980*/  ISETP.NE.AND P0, PT, R5, 0x1, PT ;  /* 0x000000010500780c */ /* 0x008fe20003f05270 */
[----:B-1----:R-:W-:-:S05]  /*1d990*/  IMAD R24, R24, R7, R4 ;  /* 0x0000000718187224 */ /* 0x002fca00078e0204 */
[----:B------:R-:W-:-:S07]  /*1d9a0*/  IADD3 R0, R0, -R24, RZ ;  /* 0x8000001800007210 */ /* 0x000fce0007ffe0ff */
        /* <DEDUP_REMOVED lines=57> */
.L_x_16096:
        /* <DEDUP_REMOVED lines=28> */
[----:B------:R-:W-:Y:S01]  /*1df00*/  IMAD R6, R5, R2, RZ ;  /* 0x0000000205067224 */ /* 0x000fe200078e02ff */
[----:B------:R-:W-:-:S03]  /*1df10*/  IADD3 R2, -R2, RZ, RZ ;  /* 0x000000ff02027210 */ /* 0x000fc60007ffe1ff */
        /* <DEDUP_REMOVED lines=27> */
[----:B------:R-:W-:Y:S02]  /*1e0d0*/  @!P1 LOP3.LUT R2, RZ, R5, RZ, 0x33, !PT ;  /* 0x00000005ff029212 */ /* 0x000fe400078e33ff */
[----:B------:R-:W-:-:S03]  /*1e0e0*/  IADD3 R5, -R5, RZ, RZ ;  /* 0x000000ff05057210 */ /* 0x000fc60007ffe1ff */
[----:B------:R-:W-:Y:S02]  /*1e0f0*/  IMAD.MOV.U32 R0, RZ, RZ, R2 ;  /* 0x000000ffff007224 */ /* 0x000fe400078e0002 */
[----:B------:R-:W-:-:S07]  /*1e100*/  IMAD R26, R2, R5, R3 ;  /* 0x00000005021a7224 */ /* 0x000fce00078e0203 */
.L_x_16097:
[----:B------:R-:W-:-:S05]  /*1e110*/  LOP3.LUT R0, RZ, R0, RZ, 0x33, !PT ;  /* 0x00000000ff007212 */ /* 0x000fca00078e33ff */
[----:B------:R-:W-:Y:S01]  /*1e120*/  IMAD.IADD R25, R25, 0x1, R0 ;  /* 0x0000000119197824 */ /* 0x000fe200078e0200 */
[----:B------:R-:W-:Y:S06]  /*1e130*/  BRA `(.L_x_16098) ;  /* 0x00000000001c7947 */ /* 0x000fec0003800000 */
.L_x_16090:
[----:B------:R-:W-:Y:S01]  /*1e140*/  UMOV UR4, URZ ;  /* 0x0000003f00047c82 */ /* 0x000fe20008000000 */
[----:B------:R-:W-:Y:S01]  /*1e150*/  UMOV UR5, URZ ;  /* 0x0000003f00057c82 */ /* 0x000fe20008000000 */
[----:B------:R-:W-:Y:S01]  /*1e160*/  ULDC UR6, c[0x0][0xc3c] ;  /* 0x00030f0000067ab9 */ /* 0x000fe20000000800 */
[----:B------:R-:W-:Y:S02]  /*1e170*/  IMAD.MOV.U32 R24, RZ, RZ, R0 ;  /* 0x000000ffff187224 */ /* 0x000fe400078e0000 */
[----:B------:R-:W-:Y:S02]  /*1e180*/  IMAD.U32 R25, RZ, RZ, UR4 ;  /* 0x00000004ff197e24 */ /* 0x000fe4000f8e00ff */
[----:B------:R-:W-:Y:S02]  /*1e190*/  IMAD.U32 R26, RZ, RZ, UR5 ;  /* 0x00000005ff1a7e24 */ /* 0x000fe4000f8e00ff */
[----:B------:R-:W-:-:S07]  /*1e1a0*/  IMAD.U32 R27, RZ, RZ, UR6 ;  /* 0x00000006ff1b7e24 */ /* 0x000fce000f8e00ff */
.L_x_16098:
        /* <DEDUP_REMOVED lines=12> */
.L_x_16087:
[----:B------:R-:W-:Y:S02]  /*1e270*/  ULDC UR4, c[0x0][0xc3c] ;  /* 0x00030f0000047ab9 */ /* 0x000fe40000000800 */
[----:B---3--:R-:W-:-:S13]  /*1e280*/  ISETP.GE.AND P0, PT, R27, UR4, PT ;  /* 0x000000041b007c0c */ /* 0x008fda000bf06270 */
[----:B------:R-:W-:Y:S05]  /*1e290*/  @!P0 BRA `(.L_x_16099) ;  /* 0xffffff9000388947 */ /* 0x000fea000383ffff */
[----:B------:R-:W-:Y:S05]  /*1e2a0*/  BSYNC B7 ;  /* 0x0000000000077941 */ /* 0x000fea0003800000 */
.L_x_15985:
[----:B-1----:R-:W3:Y:S01]  /*1e2b0*/  LDL.LU R0, [R1+0x64] ;  /* 0x0000640001007983 */ /* 0x002ee20000300800 */
[----:B------:R-:W-:Y:S01]  /*1e2c0*/  BSSY B0, `(.L_x_16100) ;  /* 0x000000b000007945 */ /* 0x000fe20003800000 */
[----:B------:R-:W1:Y:S01]  /*1e2d0*/  S2R R5, SR_CgaCtaId ;  /* 0x0000000000057919 */ /* 0x000e620000008800 */
[----:B---3--:R-:W-:-:S05]  /*1e2e0*/  VIADD R0, R0, 0x1 ;  /* 0x0000000100007836 */ /* 0x008fca0000000000 */
[----:B0-----:R-:W-:-:S04]  /*1e2f0*/  LEA.HI R2, R0, R0, RZ, 0x1 ;  /* 0x0000000000027211 */ /* 0x001fc800078f08ff */
[----:B------:R-:W-:Y:S02]  /*1e300*/  LOP3.LUT R3, R2, 0xfffffffe, RZ, 0xc0, !PT ;  /* 0xfffffffe02037812 */ /* 0x000fe400078ec0ff */
[----:B------:R-:W-:Y:S02]  /*1e310*/  MOV R2, 0x400 ;  /* 0x0000040000027802 */ /* 0x000fe40000000f00 */
[----:B------:R-:W-:Y:S02]  /*1e320*/  IADD3 R0, R0, -R3, RZ ;  /* 0x8000000300007210 */ /* 0x000fe40007ffe0ff */
[----:B-1----:R-:W-:Y:S02]  /*1e330*/  LEA R5, R5, R2, 0x18 ;  /* 0x0000000205057211 */ /* 0x002fe400078ec0ff */
[----:B------:R-:W-:-:S04]  /*1e340*/  SHF.L.U32 R0, R0, 0x1f, RZ ;  /* 0x0000001f00007819 */ /* 0x000fc800000006ff */
[----:B------:R-:W0:Y:S02]  /*1e350*/  SYNCS.PHASECHK.TRANS64.TRYWAIT P0, [R5+URZ+0x13220], R0 ;  /* 0x01322000050075a7 */ /* 0x000e24000800017f */
[----:B0-----:R-:W-:Y:S05]  /*1e360*/  @!P0 BRA `(.L_x_16101) ;  /* 0x0000003c00e88947 */ /* 0x001fea0003800000 */
.L_x_16253:
[----:B------:R-:W-:Y:S05]  /*1e370*/  BSYNC B0 ;  /* 0x0000000000007941 */ /* 0x000fea0003800000 */
.L_x_16100:
[----:B------:R-:W-:-:S03]  /*1e380*/  UMOV UR4, 0xffffffff ;  /* 0xffffffff00047882 */ /* 0x000fc60000000000 */
[----:B------:R-:W-:Y:S05]  /*1e390*/  BRA.DIV UR4, `(.L_x_16102) ;  /* 0x0000003e04f07947 */ /* 0x000fea000b800000 */
[----:B0-----:R-:W0:Y:S02]  /*1e3a0*/  S2R R0, SR_TID.X ;  /* 0x0000000000007919 */ /* 0x001e240000002100 */
[----:B0-----:R-:W-:-:S04]  /*1e3b0*/  SHF.R.U32.HI R0, RZ, 0x5, R0 ;  /* 0x00000005ff007819 */ /* 0x001fc80000011600 */
[----:B------:R-:W-:-:S05]  /*1e3c0*/  LOP3.LUT R0, R0, 0x3, RZ, 0xc0, !PT ;  /* 0x0000000300007812 */ /* 0x000fca00078ec0ff */
[----:B------:R0:W1:Y:S02]  /*1e3d0*/  SHFL.IDX PT, R14, R0, RZ, 0x1f ;  /* 0x00001fff000e7589 */ /* 0x00006400000e0000 */
.L_x_16256:
[----:B-1----:R-:W-:-:S13]  /*1e3e0*/  ISETP.NE.AND P0, PT, R14, RZ, PT ;  /* 0x000000ff0e00720c */ /* 0x002fda0003f05270 */
[----:B------:R-:W-:Y:S05]  /*1e3f0*/  @P0 BRA `(.L_x_15852) ;  /* 0x0000000000b40947 */ /* 0x000fea0003800000 */
[----:B------:R-:W-:-:S03]  /*1e400*/  UMOV UR4, 0xffffffff ;  /* 0xffffffff00047882 */ /* 0x000fc60000000000 */
[----:B------:R-:W-:Y:S05]  /*1e410*/  BRA.DIV UR4, `(.L_x_16103) ;  /* 0x0000004204047947 */ /* 0x000fea000b800000 */
[----:B------:R-:W-:-:S13]  /*1e420*/  ELECT P6, URZ, PT ;  /* 0x00000000003f782f */ /* 0x000fda00038c0000 */
.L_x_16259:
[----:B------:R-:W-:Y:S05]  /*1e430*/  @!P6 BRA `(.L_x_15852) ;  /* 0x0000000000a4e947 */ /* 0x000fea0003800000 */
[----:B0-----:R-:W3:Y:S02]  /*1e440*/  LDL.LU R0, [R1+0x38] ;  /* 0x0000380001007983 */ /* 0x001ee40000300800 */
[----:B---3--:R-:W-:-:S04]  /*1e450*/  LOP3.LUT R0, R0, 0x2, RZ, 0xfc, !PT ;  /* 0x0000000200007812 */ /* 0x008fc800078efcff */
[----:B------:R-:W-:-:S13]  /*1e460*/  ISETP.NE.AND P0, PT, R0, 0x3, PT ;  /* 0x000000030000780c */ /* 0x000fda0003f05270 */
[----:B------:R-:W-:Y:S05]  /*1e470*/  @!P0 BRA `(.L_x_16104) ;  /* 0x0000000000048947 */ /* 0x000fea0003800000 */
[----:B------:R-:W-:Y:S01]  /*1e480*/  BPT.TRAP 0x1 ;  /* 0x000000040000795c */ /* 0x000fe20000300000 */
.L_x_16104:
[----:B------:R-:W3:Y:S04]  /*1e490*/  LDL R2, [R1+0x18] ;  /* 0x0000180001027983 */ /* 0x000ee80000100800 */
[----:B------:R-:W4:Y:S01]  /*1e4a0*/  LDL.LU R0, [R1+0x8] ;  /* 0x0000080001007983 */ /* 0x000f220000300800 */
[----:B---3--:R-:W-:Y:S01]  /*1e4b0*/  SHF.L.U32 R3, R2, 0x1f, RZ ;  /* 0x0000001f02037819 */ /* 0x008fe200000006ff */
[C---:B----4-:R-:W-:Y:S02]  /*1e4c0*/  IMAD R4, R0.reuse, 0x8, R5 ;  /* 0x0000000800047824 */ /* 0x050fe400078e0205 */
[----:B------:R-:W-:Y:S02]  /*1e4d0*/  VIADD R0, R0, 0x1 ;  /* 0x0000000100007836 */ /* 0x000fe40000000000 */
[----:B------:R-:W0:Y:S03]  /*1e4e0*/  SYNCS.PHASECHK.TRANS64.TRYWAIT P1, [R4+URZ+0x13240], R3 ;  /* 0x01324003040075a7 */ /* 0x000e26000802017f */
[----:B------:R-:W-:-:S04]  /*1e4f0*/  ISETP.NE.AND P2, PT, R0, 0x2, PT ;  /* 0x000000020000780c */ /* 0x000fc80003f45270 */
[----:B------:R-:W-:Y:S01]  /*1e500*/  SEL R2, RZ, 0x1, P2 ;  /* 0x00000001ff027807 */ /* 0x000fe20001000000 */
[----:B0-----:R-:W-:Y:S08]  /*1e510*/  @!P1 BRA `(.L_x_16105) ;  /* 0x0000003c00e49947 */ /* 0x001ff00003800000 */
.L_x_16260:
[----:B--2---:R-:W2:Y:S01]  /*1e520*/  LDL.LU R6, [R1+0x18] ;  /* 0x0000180001067983 */ /* 0x004ea20000300800 */
[----:B------:R-:W-:Y:S02]  /*1e530*/  SEL R0, R0, RZ, P2 ;  /* 0x000000ff00007207 */ /* 0x000fe40001000000 */
[----:B--2---:R-:W-:Y:S01]  /*1e540*/  LOP3.LUT R2, R6, R2, RZ, 0x3c, !PT ;  /* 0x0000000206027212 */ /* 0x004fe200078e3cff */
[----:B------:R-:W-:Y:S06]  /*1e550*/  @!P0 BRA `(.L_x_16106) ;  /* 0x0000000000048947 */ /* 0x000fec0003800000 */
[----:B------:R-:W-:Y:S01]  /*1e560*/  BPT.TRAP 0x1 ;  /* 0x000000040000795c */ /* 0x000fe20000300000 */
.L_x_16106:
[----:B------:R-:W-:Y:S01]  /*1e570*/  IMAD R5, R0, 0x8, R5 ;  /* 0x0000000800057824 */ /* 0x000fe200078e0205 */
[----:B------:R-:W-:-:S04]  /*1e580*/  SHF.L.U32 R0, R2, 0x1f, RZ ;  /* 0x0000001f02007819 */ /* 0x000fc800000006ff */
[----:B------:R-:W1:Y:S02]  /*1e590*/  SYNCS.PHASECHK.TRANS64.TRYWAIT P1, [R5+URZ+0x13240], R0 ;  /* 0x01324000050075a7 */ /* 0x000e64000802017f */
[----:B-1----:R-:W-:Y:S05]  /*1e5a0*/  @!P1 BRA `(.L_x_16107) ;  /* 0x0000003c00d49947 */ /* 0x002fea0003800000 */
.L_x_16261:
[----:B------:R-:W-:Y:S05]  /*1e5b0*/  @!P0 BRA `(.L_x_16108) ;  /* 0x0000000000048947 */ /* 0x000fea0003800000 */
[----:B------:R-:W-:Y:S01]  /*1e5c0*/  BPT.TRAP 0x1 ;  /* 0x000000040000795c */ /* 0x000fe20000300000 */
.L_x_16108:
[----:B------:R-:W2:Y:S02]  /*1e5d0*/  SYNCS.PHASECHK.TRANS64.TRYWAIT P1, [R4+URZ+0x13260], R3 ;  /* 0x01326003040075a7 */ /* 0x000ea4000802017f */
[----:B--2---:R-:W-:Y:S05]  /*1e5e0*/  @!P1 BRA `(.L_x_16109) ;  /* 0x0000003c00d89947 */ /* 0x004fea0003800000 */
.L_x_16262:
[----:B------:R-:W-:Y:S05]  /*1e5f0*/  @!P0 BRA `(.L_x_16110) ;  /* 0x0000000000048947 */ /* 0x000fea0003800000 */
[----:B------:R-:W-:Y:S01]  /*1e600*/  BPT.TRAP 0x1 ;  /* 0x000000040000795c */ /* 0x000fe20000300000 */
.L_x_16110:
[----:B------:R-:W3:Y:S02]  /*1e610*/  SYNCS.PHASECHK.TRANS64.TRYWAIT P1, [R5+URZ+0x13260], R0 ;  /* 0x01326000050075a7 */ /* 0x000ee4000802017f */
[----:B---3--:R-:W-:Y:S05]  /*1e620*/  @!P1 BRA `(.L_x_16111) ;  /* 0x0000003c00dc9947 */ /* 0x008fea0003800000 */
.L_x_16263:
[----:B------:R-:W-:Y:S05]  /*1e630*/  @!P0 BRA `(.L_x_16112) ;  /* 0x0000000000048947 */ /* 0x000fea0003800000 */
[----:B------:R-:W-:Y:S01]  /*1e640*/  BPT.TRAP 0x1 ;  /* 0x000000040000795c */ /* 0x000fe20000300000 */
.L_x_16112:
[----:B------:R-:W4:Y:S02]  /*1e650*/  SYNCS.PHASECHK.TRANS64.TRYWAIT P1, [R4+URZ+0x13280], R3 ;  /* 0x01328003040075a7 */ /* 0x000f24000802017f */
[----:B----4-:R-:W-:Y:S05]  /*1e660*/  @!P1 BRA `(.L_x_16113) ;  /* 0x0000003c00e09947 */ /* 0x010fea0003800000 */
.L_x_16264:
[----:B------:R-:W-:Y:S05]  /*1e670*/  @!P0 BRA `(.L_x_16114) ;  /* 0x0000000000048947 */ /* 0x000fea0003800000 */
[----:B------:R-:W-:Y:S01]  /*1e680*/  BPT.TRAP 0x1 ;  /* 0x000000040000795c */ /* 0x000fe20000300000 */
.L_x_16114:
[----:B------:R0:W0:Y:S02]  /*1e690*/  SYNCS.PHASECHK.TRANS64.TRYWAIT P0, [R5+URZ+0x13280], R0 ;  /* 0x01328000050075a7 */ /* 0x000024000800017f */
[----:B0-----:R-:W-:Y:S05]  /*1e6a0*/  @!P0 NANOSLEEP.SYNCS 0x989680 ;  /* 0x009896800000895d */ /* 0x001fea0003900000 */
[----:B------:R-:W0:Y:S02]  /*1e6b0*/  @!P0 SYNCS.PHASECHK.TRANS64 P0, [R5+URZ+0x13280], R0 ;  /* 0x01328000050085a7 */ /* 0x000e24000800007f */
[----:B0-----:R-:W-:Y:S05]  /*1e6c0*/  @!P0 BRA `(.L_x_16114) ;  /* 0xfffffffc00f08947 */ /* 0x001fea000383ffff */
.L_x_15852:
[----:B------:R-:W-:Y:S05]  /*1e6d0*/  BSYNC B8 ;  /* 0x0000000000087941 */ /* 0x000fea0003800000 */
.L_x_15849:
[----:B------:R-:W-:Y:S05]  /*1e6e0*/  EXIT ;  /* 0x000000000000794d */ /* 0x000fea0003800000 */
.L_x_15870:
[----:B0-----:R0:W1:Y:S02]  /*1e6f0*/  SYNCS.PHASECHK.TRANS64.TRYWAIT P5, [R66+URZ+0x13290], R67 ;  /* 0x01329043420075a7 */ /* 0x00106400080a017f */
[----:B-1----:R-:W-:Y:S05]  /*1e700*/  @!P5 NANOSLEEP.SYNCS 0x989680 ;  /* 0x009896800000d95d */ /* 0x002fea0003900000 */
[----:B------:R-:W1:Y:S02]  /*1e710*/  @!P5 SYNCS.PHASECHK.TRANS64 P5, [R66+URZ+0x13290], R67 ;  /* 0x013290434200d5a7 */ /* 0x000e6400080a007f */
[----:B-1----:R-:W-:Y:S05]  /*1e720*/  @!P5 BRA `(.L_x_15870) ;  /* 0xfffffffc00f0d947 */ /* 0x002fea000383ffff */
[----:B------:R-:W-:Y:S05]  /*1e730*/  BRA `(.L_x_16115) ;  /* 0xfffffe4000d87947 */ /* 0x000fea000383ffff */
.L_x_15871:
[----:B------:R-:W-:Y:S01]  /*1e740*/  BSSY B1, `(.L_x_16116) ;  /* 0x0000007000017945 */ /* 0x000fe20003800000 */
[----:B------:R-:W-:Y:S02]  /*1e750*/  IMAD.MOV.U32 R12, RZ, RZ, RZ ;  /* 0x000000ffff0c7224 */ /* 0x000fe400078e00ff */
[----:B------:R-:W-:Y:S02]  /*1e760*/  IMAD.MOV.U32 R11, RZ, RZ, 0x1e1f ;  /* 0x00001e1fff0b7424 */ /* 0x000fe400078e00ff */
[----:B------:R-:W-:-:S07]  /*1e770*/  IMAD.MOV.U32 R15, RZ, RZ, -0x1 ;  /* 0xffffffffff0f7424 */ /* 0x000fce00078e00ff */
[----:B0-----:R-:W-:Y:S05]  /*1e780*/  WARPSYNC.COLLECTIVE R15, `(.L_x_16117) ;  /* 0x000000000f087348 */ /* 0x001fea0003c00000 */
[----:B------:R1:W2:Y:S02]  /*1e790*/  SHFL.IDX P6, R14, R13, R12, R11 ;  /* 0x0000000c0d0e7389 */ /* 0x0002a400000c000b */
[----:B012---:R-:W-:Y:S01]  /*1e7a0*/  ENDCOLLECTIVE ;  /* 0x000000000000791b */ /* 0x007fe20003800000 */
.L_x_16117:
[----:B------:R-:W-:Y:S05]  /*1e7b0*/  BSYNC B1 ;  /* 0x0000000000017941 */ /* 0x000fea0003800000 */
.L_x_16116:
        /* <DEDUP_REMOVED lines=8> */
.L_x_16118:
[----:B------:R-:W-:Y:S05]  /*1e840*/  BRA `(.L_x_16119) ;  /* 0xfffffe4000a87947 */ /* 0x000fea000383ffff */
.L_x_15881:
[----:B0-----:R0:W1:Y:S02]  /*1e850*/  SYNCS.PHASECHK.TRANS64.TRYWAIT P6, [R66+URZ+0x13290], R67 ;  /* 0x01329043420075a7 */ /* 0x00106400080c017f */
[----:B-1----:R-:W-:Y:S05]  /*1e860*/  @!P6 NANOSLEEP.SYNCS 0x989680 ;  /* 0x009896800000e95d */ /* 0x002fea0003900000 */
[----:B------:R-:W1:Y:S02]  /*1e870*/  @!P6 SYNCS.PHASECHK.TRANS64 P6, [R66+URZ+0x13290], R67 ;  /* 0x013290434200e5a7 */ /* 0x000e6400080c007f */
[----:B-1----:R-:W-:Y:S05]  /*1e880*/  @!P6 BRA `(.L_x_15881) ;  /* 0xfffffffc00f0e947 */ /* 0x002fea000383ffff */
[----:B------:R-:W-:Y:S05]  /*1e890*/  BRA `(.L_x_16120) ;  /* 0xfffffe54000c7947 */ /* 0x000fea000383ffff */
.L_x_15882:
[----:B------:R-:W-:Y:S01]  /*1e8a0*/  BSSY B1, `(.L_x_16121) ;  /* 0x0000007000017945 */ /* 0x000fe20003800000 */
[----:B------:R-:W-:Y:S02]  /*1e8b0*/  IMAD.MOV.U32 R12, RZ, RZ, RZ ;  /* 0x000000ffff0c7224 */ /* 0x000fe400078e00ff */
[----:B------:R-:W-:Y:S02]  /*1e8c0*/  IMAD.MOV.U32 R11, RZ, RZ, 0x1e1f ;  /* 0x00001e1fff0b7424 */ /* 0x000fe400078e00ff */
[----:B------:R-:W-:-:S07]  /*1e8d0*/  IMAD.MOV.U32 R15, RZ, RZ, -0x1 ;  /* 0xffffffffff0f7424 */ /* 0x000fce00078e00ff */
[----:B0-----:R-:W-:Y:S05]  /*1e8e0*/  WARPSYNC.COLLECTIVE R15, `(.L_x_16122) ;  /* 0x000000000f087348 */ /* 0x001fea0003c00000 */
[----:B------:R1:W2:Y:S02]  /*1e8f0*/  SHFL.IDX P6, R14, R13, R12, R11 ;  /* 0x0000000c0d0e7389 */ /* 0x0002a400000c000b */
[----:B012---:R-:W-:Y:S01]  /*1e900*/  ENDCOLLECTIVE ;  /* 0x000000000000791b */ /* 0x007fe20003800000 */
.L_x_16122:
[----:B------:R-:W-:Y:S05]  /*1e910*/  BSYNC B1 ;  /* 0x0000000000017941 */ /* 0x000fea0003800000 */
.L_x_16121:
        /* <DEDUP_REMOVED lines=8> */
.L_x_16123:
[----:B------:R-:W-:Y:S01]  /*1e9a0*/  IMAD.MOV.U32 R71, RZ, RZ, R14 ;  /* 0x000000ffff477224 */ /* 0x000fe200078e000e */
[----:B------:R-:W-:Y:S06]  /*1e9b0*/  BRA `(.L_x_16124) ;  /* 0xfffffe5000d87947 */ /* 0x000fec000383ffff */
.L_x_15887:
[----:B0-----:R0:W1:Y:S02]  /*1e9c0*/  SYNCS.PHASECHK.TRANS64.TRYWAIT P3, [R66+URZ+0x13290], R67 ;  /* 0x01329043420075a7 */ /* 0x001064000806017f */
[----:B-1----:R-:W-:Y:S05]  /*1e9d0*/  @!P3 NANOSLEEP.SYNCS 0x989680 ;  /* 0x009896800000b95d */ /* 0x002fea0003900000 */
[----:B------:R-:W1:Y:S02]  /*1e9e0*/  @!P3 SYNCS.PHASECHK.TRANS64 P3, [R66+URZ+0x13290], R67 ;  /* 0x013290434200b5a7 */ /* 0x000e64000806007f */
[----:B-1----:R-:W-:Y:S05]  /*1e9f0*/  @!P3 BRA `(.L_x_15887) ;  /* 0xfffffffc00f0b947 */ /* 0x002fea000383ffff */
[----:B------:R-:W-:Y:S05]  /*1ea00*/  BRA `(.L_x_16125) ;  /* 0xfffffe6000c47947 */ /* 0x000fea000383ffff */
.L_x_15888:
[----:B------:R-:W-:Y:S01]  /*1ea10*/  BSSY B1, `(.L_x_16126) ;  /* 0x0000007000017945 */ /* 0x000fe20003800000 */
[----:B------:R-:W-:Y:S02]  /*1ea20*/  IMAD.MOV.U32 R12, RZ, RZ, RZ ;  /* 0x000000ffff0c7224 */ /* 0x000fe400078e00ff */
[----:B------:R-:W-:Y:S02]  /*1ea30*/  IMAD.MOV.U32 R11, RZ, RZ, 0x1e1f ;  /* 0x00001e1fff0b7424 */ /* 0x000fe400078e00ff */
[----:B------:R-:W-:-:S07]  /*1ea40*/  IMAD.MOV.U32 R15, RZ, RZ, -0x1 ;  /* 0xffffffffff0f7424 */ /* 0x000fce00078e00ff */
[----:B0-----:R-:W-:Y:S05]  /*1ea50*/  WARPSYNC.COLLECTIVE R15, `(.L_x_16127) ;  /* 0x000000000f087348 */ /* 0x001fea0003c00000 */
[----:B------:R1:W2:Y:S02]  /*1ea60*/  SHFL.IDX P6, R14, R13, R12, R11 ;  /* 0x0000000c0d0e7389 */ /* 0x0002a400000c000b */
[----:B012---:R-:W-:Y:S01]  /*1ea70*/  ENDCOLLECTIVE ;  /* 0x000000000000791b */ /* 0x007fe20003800000 */
.L_x_16127:
[----:B------:R-:W-:Y:S05]  /*1ea80*/  BSYNC B1 ;  /* 0x0000000000017941 */ /* 0x000fea0003800000 */
.L_x_16126:
        /* <DEDUP_REMOVED lines=8> */
.L_x_16128:
[----:B------:R-:W-:Y:S05]  /*1eb10*/  BRA `(.L_x_16129) ;  /* 0xfffffe6000f47947 */ /* 0x000fea000383ffff */
.L_x_15892:
[----:B-1----:R1:W4:Y:S02]  /*1eb20*/  SYNCS.PHASECHK.TRANS64.TRYWAIT P4, [R66+URZ+0x132b0], R67 ;  /* 0x0132b043420075a7 */ /* 0x002324000808017f */
[----:B----4-:R-:W-:Y:S05]  /*1eb30*/  @!P4 NANOSLEEP.SYNCS 0x989680 ;  /* 0x009896800000c95d */ /* 0x010fea0003900000 */
[----:B------:R-:W4:Y:S02]  /*1eb40*/  @!P4 SYNCS.PHASECHK.TRANS64 P4, [R66+URZ+0x132b0], R67 ;  /* 0x0132b0434200c5a7 */ /* 0x000f24000808007f */
[----:B----4-:R-:W-:Y:S05]  /*1eb50*/  @!P4 BRA `(.L_x_15892) ;  /* 0xfffffffc00f0c947 */ /* 0x010fea000383ffff */
[----:B------:R-:W-:Y:S05]  /*1eb60*/  BRA `(.L_x_16130) ;  /* 0xfffffe64006c7947 */ /* 0x000fea000383ffff */
.L_x_15912:
[----:B------:R-:W-:Y:S01]  /*1eb70*/  BSSY B1, `(.L_x_16131) ;  /* 0x0000007000017945 */ /* 0x000fe20003800000 */
[----:B------:R-:W-:Y:S02]  /*1eb80*/  IMAD.MOV.U32 R12, RZ, RZ, RZ ;  /* 0x000000ffff0c7224 */ /* 0x000fe400078e00ff */
[----:B------:R-:W-:Y:S02]  /*1eb90*/  IMAD.MOV.U32 R11, RZ, RZ, 0x1e1f ;  /* 0x00001e1fff0b7424 */ /* 0x000fe400078e00ff */
[----:B------:R-:W-:-:S07]  /*1eba0*/  IMAD.MOV.U32 R15, RZ, RZ, -0x1 ;  /* 0xffffffffff0f7424 */ /* 0x000fce00078e00ff */
[----:B------:R-:W-:Y:S05]  /*1ebb0*/  WARPSYNC.COLLECTIVE R15, `(.L_x_16132) ;  /* 0x000000000f087348 */ /* 0x000fea0003c00000 */
[----:B------:R0:W1:Y:S02]  /*1ebc0*/  SHFL.IDX P6, R14, R13, R12, R11 ;  /* 0x0000000c0d0e7389 */ /* 0x00006400000c000b */
[----:B01----:R-:W-:Y:S01]  /*1ebd0*/  ENDCOLLECTIVE ;  /* 0x000000000000791b */ /* 0x003fe20003800000 */
.L_x_16132:
[----:B------:R-:W-:Y:S05]  /*1ebe0*/  BSYNC B1 ;  /* 0x0000000000017941 */ /* 0x000fea0003800000 */
.L_x_16131:
        /* <DEDUP_REMOVED lines=8> */
.L_x_16133:
[----:B------:R-:W-:Y:S02]  /*1ec70*/  IMAD.MOV.U32 R13, RZ, RZ, R4 ;  /* 0x000000ffff0d7224 */ /* 0x000fe400078e0004 */
[----:B------:R-:W-:-:S07]  /*1ec80*/  IMAD.MOV.U32 R3, RZ, RZ, R14 ;  /* 0x000000ffff037224 */ /* 0x000fce00078e000e */
[----:B------:R-:W-:Y:S05]  /*1ec90*/  WARPSYNC.COLLECTIVE R15, `(.L_x_16134) ;  /* 0x000000000f087348 */ /* 0x000fea0003c00000 */
[----:B------:R0:W1:Y:S02]  /*1eca0*/  SHFL.IDX P6, R14, R13, R12, R11 ;  /* 0x0000000c0d0e7389 */ /* 0x00006400000c000b */
[----:B01----:R-:W-:Y:S01]  /*1ecb0*/  ENDCOLLECTIVE ;  /* 0x000000000000791b */ /* 0x003fe20003800000 */
.L_x_16134:
[----:B------:R-:W-:Y:S01]  /*1ecc0*/  MOV R13, R5 ;  /* 0x00000005000d7202 */ /* 0x000fe20000000f00 */
[----:B------:R-:W-:-:S07]  /*1ecd0*/  IMAD.MOV.U32 R4, RZ, RZ, R14 ;  /* 0x000000ffff047224 */ /* 0x000fce00078e000e */
[----:B------:R-:W-:Y:S05]  /*1ece0*/  WARPSYNC.COLLECTIVE R15, `(.L_x_16135) ;  /* 0x000000000f087348 */ /* 0x000fea0003c00000 */
[----:B------:R0:W1:Y:S02]  /*1ecf0*/  SHFL.IDX P6, R14, R13, R12, R11 ;  /* 0x0000000c0d0e7389 */ /* 0x00006400000c000b */
[----:B01----:R-:W-:Y:S01]  /*1ed00*/  ENDCOLLECTIVE ;  /* 0x000000000000791b */ /* 0x003fe20003800000 */
.L_x_16135:
[----:B------:R-:W-:Y:S05]  /*1ed10*/  BRA `(.L_x_16136) ;  /* 0xfffffe7400b47947 */ /* 0x000fea000383ffff */
.L_x_15916:
[----:B--2---:R2:W0:Y:S02]  /*1ed20*/  SYNCS.PHASECHK.TRANS64.TRYWAIT P0, [R18+URZ+0x13200], R5 ;  /* 0x01320005120075a7 */ /* 0x004424000800017f */
[----:B0-----:R-:W-:Y:S05]  /*1ed30*/  @!P0 NANOSLEEP.SYNCS 0x989680 ;  /* 0x009896800000895d */ /* 0x001fea0003900000 */
[----:B------:R-:W0:Y:S02]  /*1ed40*/  @!P0 SYNCS.PHASECHK.TRANS64 P0, [R18+URZ+0x13200], R5 ;  /* 0x01320005120085a7 */ /* 0x000e24000800007f */
[----:B0-----:R-:W-:Y:S05]  /*1ed50*/  @!P0 BRA `(.L_x_15916) ;  /* 0xfffffffc00f08947 */ /* 0x001fea000383ffff */
[----:B------:R-:W-:Y:S05]  /*1ed60*/  BRA `(.L_x_16137) ;  /* 0xfffffe7800507947 */ /* 0x000fea000383ffff */
.L_x_15920:
[----:B------:R-:W-:Y:S01]  /*1ed70*/  BSSY B1, `(.L_x_16138) ;  /* 0x0000007000017945 */ /* 0x000fe20003800000 */
[----:B------:R-:W-:Y:S02]  /*1ed80*/  IMAD.MOV.U32 R12, RZ, RZ, RZ ;  /* 0x000000ffff0c7224 */ /* 0x000fe400078e00ff */
[----:B------:R-:W-:Y:S02]  /*1ed90*/  IMAD.MOV.U32 R11, RZ, RZ, 0x1e1f ;  /* 0x00001e1fff0b7424 */ /* 0x000fe400078e00ff */
[----:B------:R-:W-:-:S07]  /*1eda0*/  IMAD.MOV.U32 R15, RZ, RZ, -0x1 ;  /* 0xffffffffff0f7424 */ /* 0x000fce00078e00ff */
[----:B------:R-:W-:Y:S05]  /*1edb0*/  WARPSYNC.COLLECTIVE R15, `(.L_x_16139) ;  /* 0x000000000f087348 */ /* 0x000fea0003c00000 */
[----:B------:R0:W1:Y:S02]  /*1edc0*/  SHFL.IDX P6, R14, R13, R12, R11 ;  /* 0x0000000c0d0e7389 */ /* 0x00006400000c000b */
[----:B01----:R-:W-:Y:S01]  /*1edd0*/  ENDCOLLECTIVE ;  /* 0x000000000000791b */ /* 0x003fe20003800000 */
.L_x_16139:
[----:B------:R-:W-:Y:S05]  /*1ede0*/  BSYNC B1 ;  /* 0x0000000000017941 */ /* 0x000fea0003800000 */
.L_x_16138:
        /* <DEDUP_REMOVED lines=8> */
.L_x_16140:
[----:B------:R-:W-:Y:S02]  /*1ee70*/  IMAD.MOV.U32 R13, RZ, RZ, R27 ;  /* 0x000000ffff0d7224 */ /* 0x000fe400078e001b */
[----:B------:R-:W-:-:S07]  /*1ee80*/  IMAD.MOV.U32 R21, RZ, RZ, R14 ;  /* 0x000000ffff157224 */ /* 0x000fce00078e000e */
[----:B------:R-:W-:Y:S05]  /*1ee90*/  WARPSYNC.COLLECTIVE R15, `(.L_x_16141) ;  /* 0x000000000f087348 */ /* 0x000fea0003c00000 */
[----:B------:R0:W1:Y:S02]  /*1eea0*/  SHFL.IDX P6, R14, R13, R12, R11 ;  /* 0x0000000c0d0e7389 */ /* 0x00006400000c000b */
[----:B01----:R-:W-:Y:S01]  /*1eeb0*/  ENDCOLLECTIVE ;  /* 0x000000000000791b */ /* 0x003fe20003800000 */
.L_x_16141:
[----:B------:R-:W-:Y:S02]  /*1eec0*/  IMAD.MOV.U32 R13, RZ, RZ, R0 ;  /* 0x000000ffff0d7224 */ /* 0x000fe400078e0000 */
[----:B------:R-:W-:-:S07]  /*1eed0*/  IMAD.MOV.U32 R27, RZ, RZ, R14 ;  /* 0x000000ffff1b7224 */ /* 0x000fce00078e000e */
[----:B------:R-:W-:Y:S05]  /*1eee0*/  WARPSYNC.COLLECTIVE R15, `(.L_x_16142) ;  /* 0x000000000f087348 */ /* 0x000fea0003c00000 */
[----:B------:R0:W1:Y:S02]  /*1eef0*/  SHFL.IDX P6, R14, R13, R12, R11 ;  /* 0x0000000c0d0e7389 */ /* 0x00006400000c000b */
[----:B01----:R-:W-:Y:S01]  /*1ef00*/  ENDCOLLECTIVE ;  /* 0x000000000000791b */ /* 0x003fe20003800000 */
.L_x_16142:
[----:B------:R-:W-:Y:S05]  /*1ef10*/  BRA `(.L_x_16143) ;  /* 0xfffffe8800707947 */ /* 0x000fea000383ffff */
.L_x_15924:
[----:B-1----:R1:W2:Y:S02]  /*1ef20*/  SYNCS.PHASECHK.TRANS64.TRYWAIT P1, [R18+URZ+0x13200], R29 ;  /* 0x0132001d120075a7 */ /* 0x0022a4000802017f */
[----:B--2---:R-:W-:Y:S05]  /*1ef30*/  @!P1 NANOSLEEP.SYNCS 0x989680 ;  /* 0x009896800000995d */ /* 0x004fea0003900000 */
[----:B------:R-:W2:Y:S02]  /*1ef40*/  @!P1 SYNCS.PHASECHK.TRANS64 P1, [R18+URZ+0x13200], R29 ;  /* 0x0132001d120095a7 */ /* 0x000ea4000802007f */
[----:B--2---:R-:W-:Y:S05]  /*1ef50*/  @!P1 BRA `(.L_x_15924) ;  /* 0xfffffffc00f09947 */ /* 0x004fea000383ffff */
[----:B------:R-:W-:Y:S05]  /*1ef60*/  BRA `(.L_x_16144) ;  /* 0xfffffe8800f07947 */ /* 0x000fea000383ffff */
.L_x_15928:
[----:B--2---:R2:W3:Y:S02]  /*1ef70*/  SYNCS.PHASECHK.TRANS64.TRYWAIT P1, [R0+URZ+0x13230], R5 ;  /* 0x01323005000075a7 */ /* 0x0044e4000802017f */
[----:B---3--:R-:W-:Y:S05]  /*1ef80*/  @!P1 NANOSLEEP.SYNCS 0x989680 ;  /* 0x009896800000995d */ /* 0x008fea0003900000 */
[----:B------:R-:W3:Y:S02]  /*1ef90*/  @!P1 SYNCS.PHASECHK.TRANS64 P1, [R0+URZ+0x13230], R5 ;  /* 0x01323005000095a7 */ /* 0x000ee4000802007f */
[----:B---3--:R-:W-:Y:S05]  /*1efa0*/  @!P1 BRA `(.L_x_15928) ;  /* 0xfffffffc00f09947 */ /* 0x008fea000383ffff */
[----:B------:R-:W-:Y:S05]  /*1efb0*/  BRA `(.L_x_15927) ;  /* 0xfffffe9c003c7947 */ /* 0x000fea000383ffff */
.L_x_15936:
[----:B-1----:R1:W2:Y:S02]  /*1efc0*/  SYNCS.PHASECHK.TRANS64.TRYWAIT P1, [R20+URZ+0x13230], R13 ;  /* 0x0132300d140075a7 */ /* 0x0022a4000802017f */
[----:B--2---:R-:W-:Y:S05]  /*1efd0*/  @!P1 NANOSLEEP.SYNCS 0x989680 ;  /* 0x009896800000995d */ /* 0x004fea0003900000 */
[----:B------:R-:W2:Y:S02]  /*1efe0*/  @!P1 SYNCS.PHASECHK.TRANS64 P1, [R20+URZ+0x13230], R13 ;  /* 0x0132300d140095a7 */ /* 0x000ea4000802007f */
[----:B--2---:R-:W-:Y:S05]  /*1eff0*/  @!P1 BRA `(.L_x_15936) ;  /* 0xfffffffc00f09947 */ /* 0x004fea000383ffff */
[----:B------:R-:W-:Y:S05]  /*1f000*/  BRA `(.L_x_15935) ;  /* 0xfffffed400187947 */ /* 0x000fea000383ffff */
.L_x_15941:
[----:B-1----:R1:W2:Y:S02]  /*1f010*/  SYNCS.PHASECHK.TRANS64.TRYWAIT P1, [R14+URZ+0x13250], R9 ;  /* 0x013250090e0075a7 */ /* 0x0022a4000802017f */
[----:B--2---:R-:W-:Y:S05]  /*1f020*/  @!P1 NANOSLEEP.SYNCS 0x989680 ;  /* 0x009896800000995d */ /* 0x004fea0003900000 */
[----:B------:R-:W2:Y:S02]  /*1f030*/  @!P1 SYNCS.PHASECHK.TRANS64 P1, [R14+URZ+0x13250], R9 ;  /* 0x013250090e0095a7 */ /* 0x000ea4000802007f */
[----:B--2---:R-:W-:Y:S05]  /*1f040*/  @!P1 BRA `(.L_x_15941) ;  /* 0xfffffffc00f09947 */ /* 0x004fea000383ffff */
[----:B------:R-:W-:Y:S05]  /*1f050*/  BRA `(.L_x_15940) ;  /* 0xfffffed800887947 */ /* 0x000fea000383ffff */
.L_x_15951:
[----:B-1----:R1:W2:Y:S02]  /*1f060*/  SYNCS.PHASECHK.TRANS64.TRYWAIT P1, [R10+URZ+0x13230], R11 ;  /* 0x0132300b0a0075a7 */ /* 0x0022a4000802017f */
[----:B--2---:R-:W-:Y:S05]  /*1f070*/  @!P1 NANOSLEEP.SYNCS 0x989680 ;  /* 0x009896800000995d */ /* 0x004fea0003900000 */
[----:B------:R-:W2:Y:S02]  /*1f080*/  @!P1 SYNCS.PHASECHK.TRANS64 P1, [R10+URZ+0x13230], R11 ;  /* 0x0132300b0a0095a7 */ /* 0x000ea4000802007f */
[----:B--2---:R-:W-:Y:S05]  /*1f090*/  @!P1 BRA `(.L_x_15951) ;  /* 0xfffffffc00f09947 */ /* 0x004fea000383ffff */
[----:B------:R-:W-:Y:S05]  /*1f0a0*/  BRA `(.L_x_15950) ;  /* 0xffffff0c00bc7947 */ /* 0x000fea000383ffff */
.L_x_15956:
[----:B-1----:R1:W2:Y:S02]  /*1f0b0*/  SYNCS.PHASECHK.TRANS64.TRYWAIT P1, [R12+URZ+0x13250], R9 ;  /* 0x013250090c0075a7 */ /* 0x0022a4000802017f */
[----:B--2---:R-:W-:Y:S05]  /*1f0c0*/  @!P1 NANOSLEEP.SYNCS 0x989680 ;  /* 0x009896800000995d */ /* 0x004fea0003900000 */
[----:B------:R-:W2:Y:S02]  /*1f0d0*/  @!P1 SYNCS.PHASECHK.TRANS64 P1, [R12+URZ+0x13250], R9 ;  /* 0x013250090c0095a7 */ /* 0x000ea4000802007f */
[----:B--2---:R-:W-:Y:S05]  /*1f0e0*/  @!P1 BRA `(.L_x_15956) ;  /* 0xfffffffc00f09947 */ /* 0x004fea000383ffff */
[----:B------:R-:W-:Y:S05]  /*1f0f0*/  BRA `(.L_x_15955) ;  /* 0xffffff14002c7947 */ /* 0x000fea000383ffff */
.L_x_15964:
[----:B-1----:R1:W2:Y:S02]  /*1f100*/  SYNCS.PHASECHK.TRANS64.TRYWAIT P1, [R2+URZ+0x13250], R5 ;  /* 0x01325005020075a7 */ /* 0x0022a4000802017f */
[----:B--2---:R-:W-:Y:S05]  /*1f110*/  @!P1 NANOSLEEP.SYNCS 0x989680 ;  /* 0x009896800000995d */ /* 0x004fea0003900000 */
[----:B------:R-:W2:Y:S02]  /*1f120*/  @!P1 SYNCS.PHASECHK.TRANS64 P1, [R2+URZ+0x13250], R5 ;  /* 0x01325005020095a7 */ /* 0x000ea4000802007f */
[----:B--2---:R-:W-:Y:S05]  /*1f130*/  @!P1 BRA `(.L_x_15964) ;  /* 0xfffffffc00f09947 */ /* 0x004fea000383ffff */
[----:B------:R-:W-:Y:S05]  /*1f140*/  BRA `(.L_x_15963) ;  /* 0xffffff3c002c7947 */ /* 0x000fea000383ffff */
.L_x_15993:
        /* <DEDUP_REMOVED lines=11> */
.L_x_16146:
[----:B------:R-:W-:Y:S05]  /*1f200*/  BSYNC B1 ;  /* 0x0000000000017941 */ /* 0x000fea0003800000 */
.L_x_16145:
[----:B------:R-:W-:Y:S05]  /*1f210*/  BRA `(.L_x_16147) ;  /* 0xffffff8800ec7947 */ /* 0x000fea000383ffff */
.L_x_15995:
[----:B------:R-:W-:Y:S01]  /*1f220*/  BSSY B1, `(.L_x_16148) ;  /* 0x0000006000017945 */ /* 0x000fe20003800000 */
[----:B------:R-:W-:-:S07]  /*1f230*/  IMAD.MOV.U32 R15, RZ, RZ, -0x1 ;  /* 0xffffffffff0f7424 */ /* 0x000fce00078e00ff */
[----:B01----:R-:W-:Y:S05]  /*1f240*/  WARPSYNC.COLLECTIVE R15, `(.L_x_16149) ;  /* 0x000000000f0c7348 */ /* 0x003fea0003c00000 */
[----:B------:R-:W-:Y:S02]  /*1f250*/  ELECT P6, UR62, PT ;  /* 0x00000000003e782f */ /* 0x000fe400038c0000 */
[----:B------:R-:W-:Y:S01]  /*1f260*/  MOV R14, UR62 ;  /* 0x0000003e000e7c02 */ /* 0x000fe20008000f00 */
[----:B01----:R-:W-:Y:S10]  /*1f270*/  ENDCOLLECTIVE ;  /* 0x000000000000791b */ /* 0x003ff40003800000 */
.L_x_16149:
[----:B------:R-:W-:Y:S05]  /*1f280*/  BSYNC B1 ;  /* 0x0000000000017941 */ /* 0x000fea0003800000 */
.L_x_16148:
[----:B------:R-:W-:Y:S05]  /*1f290*/  BRA `(.L_x_15994) ;  /* 0xffffff8800e47947 */ /* 0x000fea000383ffff */
.L_x_15997:
[----:B0-----:R0:W1:Y:S02]  /*1f2a0*/  SYNCS.PHASECHK.TRANS64.TRYWAIT P0, [R17+URZ+0x13220], R6 ;  /* 0x01322006110075a7 */ /* 0x001064000800017f */
[----:B-1----:R-:W-:Y:S05]  /*1f2b0*/  @!P0 NANOSLEEP.SYNCS 0x989680 ;  /* 0x009896800000895d */ /* 0x002fea0003900000 */
[----:B------:R-:W1:Y:S02]  /*1f2c0*/  @!P0 SYNCS.PHASECHK.TRANS64 P0, [R17+URZ+0x13220], R6 ;  /* 0x01322006110085a7 */ /* 0x000e64000800007f */
[----:B-1----:R-:W-:Y:S05]  /*1f2d0*/  @!P0 BRA `(.L_x_15997) ;  /* 0xfffffffc00f08947 */ /* 0x002fea000383ffff */
[----:B------:R-:W-:Y:S05]  /*1f2e0*/  BRA `(.L_x_16150) ;  /* 0xffffff8800f47947 */ /* 0x000fea000383ffff */
.L_x_16001:
[----:B0-----:R0:W1:Y:S02]  /*1f2f0*/  SYNCS.PHASECHK.TRANS64.TRYWAIT P0, [R6+URZ+0x132a0], R10 ;  /* 0x0132a00a060075a7 */ /* 0x001064000800017f */
[----:B-1----:R-:W-:Y:S05]  /*1f300*/  @!P0 NANOSLEEP.SYNCS 0x989680 ;  /* 0x009896800000895d */ /* 0x002fea0003900000 */
[----:B------:R-:W1:Y:S02]  /*1f310*/  @!P0 SYNCS.PHASECHK.TRANS64 P0, [R6+URZ+0x132a0], R10 ;  /* 0x0132a00a060085a7 */ /* 0x000e64000800007f */
[----:B-1----:R-:W-:Y:S05]  /*1f320*/  @!P0 BRA `(.L_x_16001) ;  /* 0xfffffffc00f08947 */ /* 0x002fea000383ffff */
[----:B------:R-:W-:Y:S05]  /*1f330*/  BRA `(.L_x_16151) ;  /* 0xffffff8c00147947 */ /* 0x000fea000383ffff */
.L_x_16006:
[----:B-1----:R1:W2:Y:S02]  /*1f340*/  SYNCS.PHASECHK.TRANS64.TRYWAIT P0, [R6+URZ+0x132c0], R10 ;  /* 0x0132c00a060075a7 */ /* 0x0022a4000800017f */
[----:B--2---:R-:W-:Y:S05]  /*1f350*/  @!P0 NANOSLEEP.SYNCS 0x989680 ;  /* 0x009896800000895d */ /* 0x004fea0003900000 */
[----:B------:R-:W2:Y:S02]  /*1f360*/  @!P0 SYNCS.PHASECHK.TRANS64 P0, [R6+URZ+0x132c0], R10 ;  /* 0x0132c00a060085a7 */ /* 0x000ea4000800007f */
[----:B--2---:R-:W-:Y:S05]  /*1f370*/  @!P0 BRA `(.L_x_16006) ;  /* 0xfffffffc00f08947 */ /* 0x004fea000383ffff */
[----:B------:R-:W-:Y:S05]  /*1f380*/  BRA `(.L_x_16152) ;  /* 0xffffff8c00947947 */ /* 0x000fea000383ffff */
.L_x_16013:
[----:B0-----:R0:W1:Y:S02]  /*1f390*/  SYNCS.PHASECHK.TRANS64.TRYWAIT P1, [R6+URZ+0x132a0], R7 ;  /* 0x0132a007060075a7 */ /* 0x001064000802017f */
[----:B-1----:R-:W-:Y:S05]  /*1f3a0*/  @!P1 NANOSLEEP.SYNCS 0x989680 ;  /* 0x009896800000995d */ /* 0x002fea0003900000 */
[----:B------:R-:W1:Y:S02]  /*1f3b0*/  @!P1 SYNCS.PHASECHK.TRANS64 P1, [R6+URZ+0x132a0], R7 ;  /* 0x0132a007060095a7 */ /* 0x000e64000802007f */
[----:B-1----:R-:W-:Y:S05]  /*1f3c0*/  @!P1 BRA `(.L_x_16013) ;  /* 0xfffffffc00f09947 */ /* 0x002fea000383ffff */
[----:B------:R-:W-:Y:S05]  /*1f3d0*/  BRA `(.L_x_16153) ;  /* 0xffffff9000687947 */ /* 0x000fea000383ffff */
.L_x_16018:
[----:B-1----:R1:W2:Y:S02]  /*1f3e0*/  SYNCS.PHASECHK.TRANS64.TRYWAIT P1, [R6+URZ+0x132c0], R7 ;  /* 0x0132c007060075a7 */ /* 0x0022a4000802017f */
[----:B--2---:R-:W-:Y:S05]  /*1f3f0*/  @!P1 NANOSLEEP.SYNCS 0x989680 ;  /* 0x009896800000995d */ /* 0x004fea0003900000 */
[----:B------:R-:W2:Y:S02]  /*1f400*/  @!P1 SYNCS.PHASECHK.TRANS64 P1, [R6+URZ+0x132c0], R7 ;  /* 0x0132c007060095a7 */ /* 0x000ea4000802007f */
[----:B--2---:R-:W-:Y:S05]  /*1f410*/  @!P1 BRA `(.L_x_16018) ;  /* 0xfffffffc00f09947 */ /* 0x004fea000383ffff */
[----:B------:R-:W-:Y:S05]  /*1f420*/  BRA `(.L_x_16154) ;  /* 0xffffff9000e47947 */ /* 0x000fea000383ffff */
.L_x_16035:
        /* <DEDUP_REMOVED lines=11> */
.L_x_16156:
[----:B------:R-:W-:Y:S05]  /*1f4e0*/  BSYNC B0 ;  /* 0x0000000000007941 */ /* 0x000fea0003800000 */
.L_x_16155:
[----:B------:R-:W-:Y:S05]  /*1f4f0*/  BRA `(.L_x_16157) ;  /* 0xffffffa4004c7947 */ /* 0x000fea000383ffff */
.L_x_16038:
[----:B0-----:R-:W2:Y:S02]  /*1f500*/  LDL R0, [R1+0x44] ;  /* 0x0000440001007983 */ /* 0x001ea40000100800 */
[----:B--2---:R0:W1:Y:S02]  /*1f510*/  SYNCS.PHASECHK.TRANS64.TRYWAIT P0, [R4+URZ+0x13280], R0 ;  /* 0x01328000040075a7 */ /* 0x004064000800017f */
[----:B-1----:R-:W-:Y:S05]  /*1f520*/  @!P0 NANOSLEEP.SYNCS 0x989680 ;  /* 0x009896800000895d */ /* 0x002fea0003900000 */
[----:B------:R-:W1:Y:S02]  /*1f530*/  @!P0 SYNCS.PHASECHK.TRANS64 P0, [R4+URZ+0x13280], R0 ;  /* 0x01328000040085a7 */ /* 0x000e64000800007f */
[----:B-1----:R-:W-:Y:S05]  /*1f540*/  @!P0 BRA `(.L_x_16038) ;  /* 0xfffffffc00ec8947 */ /* 0x002fea000383ffff */
[----:B------:R-:W-:Y:S05]  /*1f550*/  BRA `(.L_x_16158) ;  /* 0xffffffa400687947 */ /* 0x000fea000383ffff */
.L_x_16039:
        /* <DEDUP_REMOVED lines=8> */
.L_x_16160:
[----:B------:R-:W-:Y:S05]  /*1f5e0*/  BSYNC B0 ;  /* 0x0000000000007941 */ /* 0x000fea0003800000 */
.L_x_16159:
        /* <DEDUP_REMOVED lines=8> */
.L_x_16161:
[----:B------:R-:W-:Y:S02]  /*1f670*/  IMAD.MOV.U32 R13, RZ, RZ, R2 ;  /* 0x000000ffff0d7224 */ /* 0x000fe400078e0002 */
[----:B------:R-:W-:Y:S02]  /*1f680*/  IMAD.MOV.U32 R12, RZ, RZ, 0x1 ;  /* 0x00000001ff0c7424 */ /* 0x000fe400078e00ff */
[----:B------:R-:W-:-:S07]  /*1f690*/  IMAD.MOV.U32 R3, RZ, RZ, R14 ;  /* 0x000000ffff037224 */ /* 0x000fce00078e000e */
[----:B------:R-:W-:Y:S05]  /*1f6a0*/  WARPSYNC.COLLECTIVE R15, `(.L_x_16162) ;  /* 0x000000000f087348 */ /* 0x000fea0003c00000 */
[----:B------:R0:W1:Y:S02]  /*1f6b0*/  SHFL.IDX P6, R14, R13, R12, R11 ;  /* 0x0000000c0d0e7389 */ /* 0x00006400000c000b */
[----:B01----:R-:W-:Y:S01]  /*1f6c0*/  ENDCOLLECTIVE ;  /* 0x000000000000791b */ /* 0x003fe20003800000 */
.L_x_16162:
[----:B------:R-:W-:Y:S01]  /*1f6d0*/  IADD3 R20, P1, R20, R3, RZ ;  /* 0x0000000314147210 */ /* 0x000fe20007f3e0ff */
[----:B------:R-:W-:-:S03]  /*1f6e0*/  IMAD.IADD R3, R17, 0x1, R19 ;  /* 0x0000000111037824 */ /* 0x000fc600078e0213 */
[----:B------:R-:W-:Y:S02]  /*1f6f0*/  IADD3.X R21, RZ, R10, RZ, P1, !PT ;  /* 0x0000000aff157210 */ /* 0x000fe40000ffe4ff */
[----:B------:R-:W0:Y:S01]  /*1f700*/  S2R R10, SR_TID.X ;  /* 0x00000000000a7919 */ /* 0x000e220000002100 */
        /* <DEDUP_REMOVED lines=10> */
.L_x_16163:
        /* <DEDUP_REMOVED lines=8> */
.L_x_16164:
        /* <DEDUP_REMOVED lines=13> */
.L_x_16165:
[----:B------:R-:W-:Y:S02]  /*1f900*/  IMAD.SHL.U32 R21, R10, 0x10, RZ ;  /* 0x000000100a157824 */ /* 0x000fe400078e00ff */
[----:B------:R-:W-:-:S03]  /*1f910*/  IMAD.MOV.U32 R13, RZ, RZ, R2 ;  /* 0x000000ffff0d7224 */ /* 0x000fc600078e0002 */
[----:B------:R-:W-:Y:S01]  /*1f920*/  LOP3.LUT R21, R21, 0x30, RZ, 0xc0, !PT ;  /* 0x0000003015157812 */ /* 0x000fe200078ec0ff */
[----:B------:R-:W-:Y:S02]  /*1f930*/  IMAD.MOV.U32 R12, RZ, RZ, 0x3 ;  /* 0x00000003ff0c7424 */ /* 0x000fe400078e00ff */
[----:B------:R-:W-:-:S07]  /*1f940*/  IMAD.MOV.U32 R10, RZ, RZ, R14 ;  /* 0x000000ffff0a7224 */ /* 0x000fce00078e000e */
[----:B------:R-:W-:Y:S05]  /*1f950*/  WARPSYNC.COLLECTIVE R15, `(.L_x_16166) ;  /* 0x000000000f087348 */ /* 0x000fea0003c00000 */
[----:B------:R0:W1:Y:S02]  /*1f960*/  SHFL.IDX P6, R14, R13, R12, R11 ;  /* 0x0000000c0d0e7389 */ /* 0x00006400000c000b */
[----:B01----:R-:W-:Y:S01]  /*1f970*/  ENDCOLLECTIVE ;  /* 0x000000000000791b */ /* 0x003fe20003800000 */
.L_x_16166:
[----:B------:R-:W-:Y:S02]  /*1f980*/  IADD3 R20, P1, R21, R10, RZ ;  /* 0x0000000a15147210 */ /* 0x000fe40007f3e0ff */
[----:B------:R-:W0:Y:S02]  /*1f990*/  S2R R10, SR_TID.X ;  /* 0x00000000000a7919 */ /* 0x000e240000002100 */
[----:B------:R-:W-:Y:S02]  /*1f9a0*/  IADD3.X R21, RZ, R19, RZ, P1, !PT ;  /* 0x00000013ff157210 */ /* 0x000fe40000ffe4ff */
[----:B------:R1:W5:Y:S01]  /*1f9b0*/  LDL.LU R19, [R1+0x24] ;  /* 0x0000240001137983 */ /* 0x0003620000300800 */
[C---:B------:R-:W-:Y:S01]  /*1f9c0*/  ISETP.LT.OR P1, PT, R5.reuse, 0x41, P0 ;  /* 0x000000410500780c */ /* 0x040fe20000721670 */
[----:B------:R-:W-:Y:S01]  /*1f9d0*/  IMAD.MOV.U32 R13, RZ, RZ, R0 ;  /* 0x000000ffff0d7224 */ /* 0x000fe200078e0000 */
[----:B------:R-:W-:-:S11]  /*1f9e0*/  ISETP.GE.AND P3, PT, R5, 0x81, PT ;  /* 0x000000810500780c */ /* 0x000fd60003f66270 */
        /* <DEDUP_REMOVED lines=8> */
.L_x_16167:
        /* <DEDUP_REMOVED lines=8> */
.L_x_16168:
[----:B------:R-:W-:Y:S01]  /*1faf0*/  IADD3 R20, P1, R10, R0, RZ ;  /* 0x000000000a147210 */ /* 0x000fe20007f3e0ff */
[----:B------:R-:W-:Y:S02]  /*1fb00*/  IMAD.MOV.U32 R13, RZ, RZ, R29 ;  /* 0x000000ffff0d7224 */ /* 0x000fe400078e001d */
[----:B------:R-:W-:-:S10]  /*1fb10*/  IMAD.MOV.U32 R0, RZ, RZ, R14 ;  /* 0x000000ffff007224 */ /* 0x000fd400078e000e */
[----:B------:R-:W-:Y:S05]  /*1fb20*/  WARPSYNC.COLLECTIVE R15, `(.L_x_16169) ;  /* 0x000000000f087348 */ /* 0x000fea0003c00000 */
[----:B------:R0:W1:Y:S02]  /*1fb30*/  SHFL.IDX P6, R14, R13, R12, R11 ;  /* 0x0000000c0d0e7389 */ /* 0x00006400000c000b */
[----:B01----:R-:W-:Y:S01]  /*1fb40*/  ENDCOLLECTIVE ;  /* 0x000000000000791b */ /* 0x003fe20003800000 */
.L_x_16169:
[----:B------:R-:W-:Y:S02]  /*1fb50*/  IADD3.X R21, RZ, R2, RZ, P1, !PT ;  /* 0x00000002ff157210 */ /* 0x000fe40000ffe4ff */
        /* <DEDUP_REMOVED lines=13> */
.L_x_16044:
[----:B----4-:R-:W4:Y:S02]  /*1fc30*/  LDL R0, [R1+0x44] ;  /* 0x0000440001007983 */ /* 0x010f240000100800 */
[----:B----4-:R4:W0:Y:S02]  /*1fc40*/  SYNCS.PHASECHK.TRANS64.TRYWAIT P0, [R4+URZ+0x13240], R0 ;  /* 0x01324000040075a7 */ /* 0x010824000800017f */
[----:B0-----:R-:W-:Y:S05]  /*1fc50*/  @!P0 NANOSLEEP.SYNCS 0x989680 ;  /* 0x009896800000895d */ /* 0x001fea0003900000 */
[----:B------:R-:W0:Y:S02]  /*1fc60*/  @!P0 SYNCS.PHASECHK.TRANS64 P0, [R4+URZ+0x13240], R0 ;  /* 0x01324000040085a7 */ /* 0x000e24000800007f */
[----:B0-----:R-:W-:Y:S05]  /*1fc70*/  @!P0 BRA `(.L_x_16044) ;  /* 0xfffffffc00ec8947 */ /* 0x001fea000383ffff */
[----:B------:R-:W-:Y:S05]  /*1fc80*/  BRA `(.L_x_16171) ;  /* 0xffffffa4007c7947 */ /* 0x000fea000383ffff */
.L_x_16045:
[----:B------:R-:W-:Y:S01]  /*1fc90*/  BSSY B0, `(.L_x_16172) ;  /* 0x0000008000007945 */ /* 0x000fe20003800000 */
[----:B------:R-:W-:Y:S01]  /*1fca0*/  IMAD.MOV.U32 R13, RZ, RZ, R2 ;  /* 0x000000ffff0d7224 */ /* 0x000fe200078e0002 */
[----:B------:R-:W-:Y:S01]  /*1fcb0*/  MOV R12, RZ ;  /* 0x000000ff000c7202 */ /* 0x000fe20000000f00 */
[----:B------:R-:W-:Y:S02]  /*1fcc0*/  IMAD.MOV.U32 R11, RZ, RZ, 0x1c1f ;  /* 0x00001c1fff0b7424 */ /* 0x000fe400078e00ff */
[----:B------:R-:W-:-:S07]  /*1fcd0*/  IMAD.MOV.U32 R15, RZ, RZ, -0x1 ;  /* 0xffffffffff0f7424 */ /* 0x000fce00078e00ff */
[----:B01----:R-:W-:Y:S05]  /*1fce0*/  WARPSYNC.COLLECTIVE R15, `(.L_x_16173) ;  /* 0x000000000f087348 */ /* 0x003fea0003c00000 */
[----:B-1----:R1:W2:Y:S02]  /*1fcf0*/  SHFL.IDX P6, R14, R13, R12, R11 ;  /* 0x0000000c0d0e7389 */ /* 0x0022a400000c000b */
[----:B012---:R-:W-:Y:S01]  /*1fd00*/  ENDCOLLECTIVE ;  /* 0x000000000000791b */ /* 0x007fe20003800000 */
.L_x_16173:
[----:B------:R-:W-:Y:S05]  /*1fd10*/  BSYNC B0 ;  /* 0x0000000000007941 */ /* 0x000fea0003800000 */
.L_x_16172:
        /* <DEDUP_REMOVED lines=10> */
.L_x_16174:
[----:B------:R-:W-:Y:S02]  /*1fdc0*/  IMAD.MOV.U32 R13, RZ, RZ, R2 ;  /* 0x000000ffff0d7224 */ /* 0x000fe400078e0002 */
[----:B------:R-:W-:Y:S01]  /*1fdd0*/  IMAD.MOV.U32 R12, RZ, RZ, 0x1 ;  /* 0x00000001ff0c7424 */ /* 0x000fe200078e00ff */
[----:B------:R-:W-:Y:S01]  /*1fde0*/  SHF.L.U32 R19, R19, 0x4, RZ ;  /* 0x0000000413137819 */ /* 0x000fe200000006ff */
[----:B------:R-:W-:-:S07]  /*1fdf0*/  IMAD.MOV.U32 R6, RZ, RZ, R14 ;  /* 0x000000ffff067224 */ /* 0x000fce00078e000e */
[----:B------:R-:W-:Y:S05]  /*1fe00*/  WARPSYNC.COLLECTIVE R15, `(.L_x_16175) ;  /* 0x000000000f087348 */ /* 0x000fea0003c00000 */
[----:B------:R0:W1:Y:S02]  /*1fe10*/  SHFL.IDX P6, R14, R13, R12, R11 ;  /* 0x0000000c0d0e7389 */ /* 0x00006400000c000b */
[----:B01----:R-:W-:Y:S01]  /*1fe20*/  ENDCOLLECTIVE ;  /* 0x000000000000791b */ /* 0x003fe20003800000 */
.L_x_16175:
        /* <DEDUP_REMOVED lines=14> */
.L_x_16176:
[----:B------:R-:W-:Y:S02]  /*1ff10*/  IMAD.MOV.U32 R13, RZ, RZ, R2 ;  /* 0x000000ffff0d7224 */ /* 0x000fe400078e0002 */
[----:B------:R-:W-:Y:S02]  /*1ff20*/  IMAD.MOV.U32 R12, RZ, RZ, 0x2 ;  /* 0x00000002ff0c7424 */ /* 0x000fe400078e00ff */
[----:B------:R-:W-:-:S07]  /*1ff30*/  IMAD.MOV.U32 R6, RZ, RZ, R14 ;  /* 0x000000ffff067224 */ /* 0x000fce00078e000e */
[----:B------:R-:W-:Y:S05]  /*1ff40*/  WARPSYNC.COLLECTIVE R15, `(.L_x_16177) ;  /* 0x000000000f087348 */ /* 0x000fea0003c00000 */
[----:B------:R0:W1:Y:S02]  /*1ff50*/  SHFL.IDX P6, R14, R13, R12, R11 ;  /* 0x0000000c0d0e7389 */ /* 0x00006400000c000b */
[----:B01----:R-:W-:Y:S01]  /*1ff60*/  ENDCOLLECTIVE ;  /* 0x000000000000791b */ /* 0x003fe20003800000 */
.L_x_16177:
        /* <DEDUP_REMOVED lines=12> */
.L_x_16178:
[----:B------:R-:W-:Y:S02]  /*20030*/  IMAD.MOV.U32 R13, RZ, RZ, R2 ;  /* 0x000000ffff0d7224 */ /* 0x000fe400078e0002 */
[----:B------:R-:W-:Y:S02]  /*20040*/  IMAD.MOV.U32 R12, RZ, RZ, 0x3 ;  /* 0x00000003ff0c7424 */ /* 0x000fe400078e00ff */
[----:B------:R-:W-:-:S07]  /*20050*/  IMAD.MOV.U32 R6, RZ, RZ, R14 ;  /* 0x000000ffff067224 */ /* 0x000fce00078e000e */
[----:B------:R-:W-:Y:S05]  /*20060*/  WARPSYNC.COLLECTIVE R15, `(.L_x_16179) ;  /* 0x000000000f087348 */ /* 0x000fea0003c00000 */
[----:B------:R0:W1:Y:S02]  /*20070*/  SHFL.IDX P6, R14, R13, R12, R11 ;  /* 0x0000000c0d0e7389 */ /* 0x00006400000c000b */
[----:B01----:R-:W-:Y:S01]  /*20080*/  ENDCOLLECTIVE ;  /* 0x000000000000791b */ /* 0x003fe20003800000 */
.L_x_16179:
        /* <DEDUP_REMOVED lines=12> */
.L_x_16180:
[----:B------:R-:W-:Y:S01]  /*20150*/  IMAD.MOV.U32 R13, RZ, RZ, R8 ;  /* 0x000000ffff0d7224 */ /* 0x000fe200078e0008 */
[----:B------:R-:W-:Y:S01]  /*20160*/  MOV R12, RZ ;  /* 0x000000ff000c7202 */ /* 0x000fe20000000f00 */
[----:B------:R-:W-:-:S07]  /*20170*/  IMAD.MOV.U32 R0, RZ, RZ, R14 ;  /* 0x000000ffff007224 */ /* 0x000fce00078e000e */
[----:B------:R-:W-:Y:S05]  /*20180*/  WARPSYNC.COLLECTIVE R15, `(.L_x_16181) ;  /* 0x000000000f087348 */ /* 0x000fea0003c00000 */
[----:B------:R0:W1:Y:S02]  /*20190*/  SHFL.IDX P6, R14, R13, R12, R11 ;  /* 0x0000000c0d0e7389 */ /* 0x00006400000c000b */
[----:B01----:R-:W-:Y:S01]  /*201a0*/  ENDCOLLECTIVE ;  /* 0x000000000000791b */ /* 0x003fe20003800000 */
.L_x_16181:
        /* <DEDUP_REMOVED lines=13> */
.L_x_16182:
[----:B------:R-:W-:Y:S01]  /*20280*/  IMAD.MOV.U32 R6, RZ, RZ, R14 ;  /* 0x000000ffff067224 */ /* 0x000fe200078e000e */
[----:B------:R-:W-:Y:S06]  /*20290*/  BRA `(.L_x_16183) ;  /* 0xffffffa400007947 */ /* 0x000fec000383ffff */
.L_x_16052:
        /* <DEDUP_REMOVED lines=9> */
.L_x_16184:
[C---:B------:R-:W-:Y:S01]  /*20330*/  VIADD R9, R25.reuse, 0x20 ;  /* 0x0000002019097836 */ /* 0x040fe20000000000 */
[----:B------:R-:W-:Y:S01]  /*20340*/  ISETP.GE.AND P2, PT, R25, R2, PT ;  /* 0x000000021900720c */ /* 0x000fe20003f46270 */
[----:B------:R-:W-:Y:S02]  /*20350*/  IMAD.MOV.U32 R13, RZ, RZ, R4 ;  /* 0x000000ffff0d7224 */ /* 0x000fe400078e0004 */
[----:B------:R-:W-:-:S10]  /*20360*/  IMAD.MOV.U32 R7, RZ, RZ, R14 ;  /* 0x000000ffff077224 */ /* 0x000fd400078e000e */
[----:B------:R-:W-:Y:S05]  /*20370*/  WARPSYNC.COLLECTIVE R15, `(.L_x_16185) ;  /* 0x000000000f087348 */ /* 0x000fea0003c00000 */
[----:B------:R0:W1:Y:S02]  /*20380*/  SHFL.IDX P6, R14, R13, R12, R11 ;  /* 0x0000000c0d0e7389 */ /* 0x00006400000c000b */
[----:B01----:R-:W-:Y:S01]  /*20390*/  ENDCOLLECTIVE ;  /* 0x000000000000791b */ /* 0x003fe20003800000 */
.L_x_16185:
[----:B------:R-:W-:Y:S01]  /*203a0*/  IMAD.MOV.U32 R13, RZ, RZ, R0 ;  /* 0x000000ffff0d7224 */ /* 0x000fe200078e0000 */
[----:B------:R-:W-:Y:S01]  /*203b0*/  MOV R12, 0x1 ;  /* 0x00000001000c7802 */ /* 0x000fe20000000f00 */
[----:B------:R-:W-:-:S07]  /*203c0*/  IMAD.MOV.U32 R6, RZ, RZ, R14 ;  /* 0x000000ffff067224 */ /* 0x000fce00078e000e */
[----:B------:R-:W-:Y:S05]  /*203d0*/  WARPSYNC.COLLECTIVE R15, `(.L_x_16186) ;  /* 0x000000000f087348 */ /* 0x000fea0003c00000 */
[----:B------:R0:W1:Y:S02]  /*203e0*/  SHFL.IDX P6, R14, R13, R12, R11 ;  /* 0x0000000c0d0e7389 */ /* 0x00006400000c000b */
[----:B01----:R-:W-:Y:S01]  /*203f0*/  ENDCOLLECTIVE ;  /* 0x000000000000791b */ /* 0x003fe20003800000 */
.L_x_16186:
        /* <DEDUP_REMOVED lines=12> */
.L_x_16187:
[----:B------:R-:W-:Y:S01]  /*204c0*/  IMAD.MOV.U32 R13, RZ, RZ, R0 ;  /* 0x000000ffff0d7224 */ /* 0x000fe200078e0000 */
[----:B------:R-:W-:Y:S01]  /*204d0*/  MOV R12, 0x2 ;  /* 0x00000002000c7802 */ /* 0x000fe20000000f00 */
[----:B------:R-:W-:-:S07]  /*204e0*/  IMAD.MOV.U32 R7, RZ, RZ, R14 ;  /* 0x000000ffff077224 */ /* 0x000fce00078e000e */
[----:B------:R-:W-:Y:S05]  /*204f0*/  WARPSYNC.COLLECTIVE R15, `(.L_x_16188) ;  /* 0x000000000f087348 */ /* 0x000fea0003c00000 */
[----:B------:R0:W1:Y:S02]  /*20500*/  SHFL.IDX P6, R14, R13, R12, R11 ;  /* 0x0000000c0d0e7389 */ /* 0x00006400000c000b */
[----:B01----:R-:W-:Y:S01]  /*20510*/  ENDCOLLECTIVE ;  /* 0x000000000000791b */ /* 0x003fe20003800000 */
.L_x_16188:
        /* <DEDUP_REMOVED lines=16> */
.L_x_16189:
[----:B------:R-:W-:Y:S02]  /*20620*/  IMAD.MOV.U32 R13, RZ, RZ, R0 ;  /* 0x000000ffff0d7224 */ /* 0x000fe400078e0000 */
[----:B------:R-:W-:Y:S02]  /*20630*/  IMAD.MOV.U32 R12, RZ, RZ, 0x3 ;  /* 0x00000003ff0c7424 */ /* 0x000fe400078e00ff */
[----:B------:R-:W-:-:S07]  /*20640*/  IMAD.MOV.U32 R7, RZ, RZ, R14 ;  /* 0x000000ffff077224 */ /* 0x000fce00078e000e */
[----:B------:R-:W-:Y:S05]  /*20650*/  WARPSYNC.COLLECTIVE R15, `(.L_x_16190) ;  /* 0x000000000f087348 */ /* 0x000fea0003c00000 */
[----:B------:R0:W1:Y:S02]  /*20660*/  SHFL.IDX P6, R14, R13, R12, R11 ;  /* 0x0000000c0d0e7389 */ /* 0x00006400000c000b */
[----:B01----:R-:W-:Y:S01]  /*20670*/  ENDCOLLECTIVE ;  /* 0x000000000000791b */ /* 0x003fe20003800000 */
.L_x_16190:
[----:B------:R-:W-:-:S05]  /*20680*/  @!P1 IADD3 R7, P2, R18, R7, RZ ;  /* 0x0000000712079210 */ /* 0x000fca0007f5e0ff */
[----:B------:R-:W-:-:S05]  /*20690*/  @!P1 IMAD.X R6, RZ, RZ, R6, P2 ;  /* 0x000000ffff069224 */ /* 0x000fca00010e0606 */
[-C--:B------:R-:W-:Y:S01]  /*206a0*/  @!P1 LOP3.LUT R7, R7, R6.reuse, RZ, 0x3c, !PT ;  /* 0x0000000607079212 */ /* 0x080fe200078e3cff */
[----:B------:R-:W-:Y:S02]  /*206b0*/  IMAD.MOV.U32 R13, RZ, RZ, R4 ;  /* 0x000000ffff0d7224 */ /* 0x000fe400078e0004 */
[----:B------:R-:W-:Y:S01]  /*206c0*/  VIADD R4, R25, 0x60 ;  /* 0x0000006019047836 */ /* 0x000fe20000000000 */
[----:B------:R-:W-:-:S04]  /*206d0*/  @!P1 LOP3.LUT R6, R7, R6, RZ, 0x3c, !PT ;  /* 0x0000000607069212 */ /* 0x000fc800078e3cff */
[----:B------:R-:W-:Y:S02]  /*206e0*/  @!P1 LOP3.LUT R7, R7, R6, RZ, 0x3c, !PT ;  /* 0x0000000607079212 */ /* 0x000fe400078e3cff */
[----:B------:R-:W-:-:S07]  /*206f0*/  MOV R0, R14 ;  /* 0x0000000e00007202 */ /* 0x000fce0000000f00 */
[----:B------:R-:W-:Y:S05]  /*20700*/  WARPSYNC.COLLECTIVE R15, `(.L_x_16191) ;  /* 0x000000000f087348 */ /* 0x000fea0003c00000 */
[----:B------:R0:W1:Y:S02]  /*20710*/  SHFL.IDX P6, R14, R13, R12, R11 ;  /* 0x0000000c0d0e7389 */ /* 0x00006400000c000b */
[----:B01----:R-:W-:Y:S01]  /*20720*/  ENDCOLLECTIVE ;  /* 0x000000000000791b */ /* 0x003fe20003800000 */
.L_x_16191:
        /* <DEDUP_REMOVED lines=11> */
.L_x_16192:
        /* <DEDUP_REMOVED lines=12> */
.L_x_16193:
[----:B------:R-:W-:Y:S02]  /*208a0*/  ISETP.GE.AND P1, PT, R6, R2, PT ;  /* 0x000000020600720c */ /* 0x000fe40003f26270 */
[----:B------:R-:W-:Y:S01]  /*208b0*/  MOV R13, R3 ;  /* 0x00000003000d7202 */ /* 0x000fe20000000f00 */
[----:B------:R-:W-:Y:S02]  /*208c0*/  IMAD.MOV.U32 R12, RZ, RZ, 0x1 ;  /* 0x00000001ff0c7424 */ /* 0x000fe400078e00ff */
[----:B------:R-:W-:-:S08]  /*208d0*/  IMAD.MOV.U32 R0, RZ, RZ, R14 ;  /* 0x000000ffff007224 */ /* 0x000fd000078e000e */
[----:B------:R-:W-:Y:S05]  /*208e0*/  WARPSYNC.COLLECTIVE R15, `(.L_x_16194) ;  /* 0x000000000f087348 */ /* 0x000fea0003c00000 */
[----:B------:R0:W1:Y:S02]  /*208f0*/  SHFL.IDX P6, R14, R13, R12, R11 ;  /* 0x0000000c0d0e7389 */ /* 0x00006400000c000b */
[----:B01----:R-:W-:Y:S01]  /*20900*/  ENDCOLLECTIVE ;  /* 0x000000000000791b */ /* 0x003fe20003800000 */
.L_x_16194:
        /* <DEDUP_REMOVED lines=13> */
.L_x_16195:
[----:B------:R-:W-:Y:S01]  /*209e0*/  IMAD.MOV.U32 R5, RZ, RZ, R14 ;  /* 0x000000ffff057224 */ /* 0x000fe200078e000e */
[----:B------:R-:W-:Y:S06]  /*209f0*/  BRA `(.L_x_16196) ;  /* 0xffffffa800087947 */ /* 0x000fec000383ffff */
.L_x_16055:
[----:B-1----:R1:W2:Y:S02]  /*20a00*/  SYNCS.PHASECHK.TRANS64.TRYWAIT P0, [R17+URZ+0x13220], R0 ;  /* 0x01322000110075a7 */ /* 0x0022a4000800017f */
[----:B--2---:R-:W-:Y:S05]  /*20a10*/  @!P0 NANOSLEEP.SYNCS 0x989680 ;  /* 0x009896800000895d */ /* 0x004fea0003900000 */
[----:B------:R-:W2:Y:S02]  /*20a20*/  @!P0 SYNCS.PHASECHK.TRANS64 P0, [R17+URZ+0x13220], R0 ;  /* 0x01322000110085a7 */ /* 0x000ea4000800007f */
[----:B--2---:R-:W-:Y:S05]  /*20a30*/  @!P0 BRA `(.L_x_16055) ;  /* 0xfffffffc00f08947 */ /* 0x004fea000383ffff */
[----:B------:R-:W-:Y:S05]  /*20a40*/  BRA `(.L_x_16197) ;  /* 0xffffffa800647947 */ /* 0x000fea000383ffff */
.L_x_16059:
[----:B0-----:R-:W2:Y:S02]  /*20a50*/  LDL R2, [R1+0x4] ;  /* 0x0000040001027983 */ /* 0x001ea40000100800 */
[----:B--2---:R0:W1:Y:S02]  /*20a60*/  SYNCS.PHASECHK.TRANS64.TRYWAIT P0, [R6+URZ+0x13280], R2 ;  /* 0x01328002060075a7 */ /* 0x004064000800017f */
[----:B-1----:R-:W-:Y:S05]  /*20a70*/  @!P0 NANOSLEEP.SYNCS 0x989680 ;  /* 0x009896800000895d */ /* 0x002fea0003900000 */
[----:B------:R-:W1:Y:S02]  /*20a80*/  @!P0 SYNCS.PHASECHK.TRANS64 P0, [R6+URZ+0x13280], R2 ;  /* 0x01328002060085a7 */ /* 0x000e64000800007f */
[----:B-1----:R-:W-:Y:S05]  /*20a90*/  @!P0 BRA `(.L_x_16059) ;  /* 0xfffffffc00ec8947 */ /* 0x002fea000383ffff */
[----:B------:R-:W-:Y:S05]  /*20aa0*/  BRA `(.L_x_16198) ;  /* 0xffffffac00b47947 */ /* 0x000fea000383ffff */
.L_x_16060:
        /* <DEDUP_REMOVED lines=8> */
.L_x_16200:
[----:B------:R-:W-:Y:S05]  /*20b30*/  BSYNC B0 ;  /* 0x0000000000007941 */ /* 0x000fea0003800000 */
.L_x_16199:
        /* <DEDUP_REMOVED lines=10> */
.L_x_16201:
[----:B------:R-:W-:Y:S02]  /*20be0*/  IMAD.MOV.U32 R13, RZ, RZ, R5 ;  /* 0x000000ffff0d7224 */ /* 0x000fe400078e0005 */
[----:B------:R-:W-:Y:S01]  /*20bf0*/  IMAD.MOV.U32 R12, RZ, RZ, 0x1 ;  /* 0x00000001ff0c7424 */ /* 0x000fe200078e00ff */
[----:B------:R-:W-:Y:S01]  /*20c00*/  SHF.L.U32 R15, R2, 0x4, RZ ;  /* 0x00000004020f7819 */ /* 0x000fe200000006ff */
        /* <DEDUP_REMOVED lines=8> */
.L_x_16202:
        /* <DEDUP_REMOVED lines=10> */
.L_x_16203:
[----:B------:R-:W-:Y:S02]  /*20d30*/  IMAD.MOV.U32 R13, RZ, RZ, R5 ;  /* 0x000000ffff0d7224 */ /* 0x000fe400078e0005 */
[----:B------:R-:W-:Y:S02]  /*20d40*/  IMAD.MOV.U32 R12, RZ, RZ, 0x2 ;  /* 0x00000002ff0c7424 */ /* 0x000fe400078e00ff */
[----:B------:R-:W-:Y:S02]  /*20d50*/  IMAD.SHL.U32 R15, R2, 0x10, RZ ;  /* 0x00000010020f7824 */ /* 0x000fe400078e00ff */
        /* <DEDUP_REMOVED lines=8> */
.L_x_16204:
        /* <DEDUP_REMOVED lines=10> */
.L_x_16205:
        /* <DEDUP_REMOVED lines=11> */
.L_x_16206:
        /* <DEDUP_REMOVED lines=10> */
.L_x_16207:
[----:B------:R-:W-:Y:S01]  /*20fd0*/  MOV R13, R18 ;  /* 0x00000012000d7202 */ /* 0x000fe20000000f00 */
[----:B------:R-:W-:Y:S02]  /*20fe0*/  IMAD.MOV.U32 R12, RZ, RZ, RZ ;  /* 0x000000ffff0c7224 */ /* 0x000fe400078e00ff */
[----:B------:R-:W-:Y:S02]  /*20ff0*/  IMAD.SHL.U32 R3, R3, 0x10, RZ ;  /* 0x0000001003037824 */ /* 0x000fe400078e00ff */
[----:B------:R-:W-:-:S07]  /*21000*/  IMAD.MOV.U32 R2, RZ, RZ, R14 ;  /* 0x000000ffff027224 */ /* 0x000fce00078e000e */
[----:B------:R-:W-:Y:S05]  /*21010*/  WARPSYNC.COLLECTIVE R15, `(.L_x_16208) ;  /* 0x000000000f087348 */ /* 0x000fea0003c00000 */
[----:B------:R0:W1:Y:S02]  /*21020*/  SHFL.IDX P6, R14, R13, R12, R11 ;  /* 0x0000000c0d0e7389 */ /* 0x00006400000c000b */
[----:B01----:R-:W-:Y:S01]  /*21030*/  ENDCOLLECTIVE ;  /* 0x000000000000791b */ /* 0x003fe20003800000 */
.L_x_16208:
        /* <DEDUP_REMOVED lines=12> */
.L_x_16209:
[----:B------:R-:W-:Y:S01]  /*21100*/  IMAD.MOV.U32 R2, RZ, RZ, R14 ;  /* 0x000000ffff027224 */ /* 0x000fe200078e000e */
[----:B------:R-:W-:Y:S06]  /*21110*/  BRA `(.L_x_16210) ;  /* 0xffffffac00287947 */ /* 0x000fec000383ffff */
.L_x_16065:
[----:B--2---:R-:W2:Y:S02]  /*21120*/  LDL R2, [R1+0x4] ;  /* 0x0000040001027983 */ /* 0x004ea40000100800 */
[----:B--2---:R2:W3:Y:S02]  /*21130*/  SYNCS.PHASECHK.TRANS64.TRYWAIT P0, [R6+URZ+0x13240], R2 ;  /* 0x01324002060075a7 */ /* 0x0044e4000800017f */
[----:B---3--:R-:W-:Y:S05]  /*21140*/  @!P0 NANOSLEEP.SYNCS 0x989680 ;  /* 0x009896800000895d */ /* 0x008fea0003900000 */
[----:B------:R-:W3:Y:S02]  /*21150*/  @!P0 SYNCS.PHASECHK.TRANS64 P0, [R6+URZ+0x13240], R2 ;  /* 0x01324002060085a7 */ /* 0x000ee4000800007f */
[----:B---3--:R-:W-:Y:S05]  /*21160*/  @!P0 BRA `(.L_x_16065) ;  /* 0xfffffffc00ec8947 */ /* 0x008fea000383ffff */
[----:B------:R-:W-:Y:S05]  /*21170*/  BRA `(.L_x_16211) ;  /* 0xffffffac00847947 */ /* 0x000fea000383ffff */
.L_x_16066:
[----:B------:R-:W-:Y:S01]  /*21180*/  BSSY B0, `(.L_x_16212) ;  /* 0x0000008000007945 */ /* 0x000fe20003800000 */
[----:B------:R-:W-:Y:S01]  /*21190*/  IMAD.MOV.U32 R13, RZ, RZ, R8 ;  /* 0x000000ffff0d7224 */ /* 0x000fe200078e0008 */
[----:B------:R-:W-:Y:S01]  /*211a0*/  MOV R11, 0x1c1f ;  /* 0x00001c1f000b7802 */ /* 0x000fe20000000f00 */
[----:B------:R-:W-:Y:S02]  /*211b0*/  IMAD.MOV.U32 R12, RZ, RZ, RZ ;  /* 0x000000ffff0c7224 */ /* 0x000fe400078e00ff */
[----:B------:R-:W-:-:S07]  /*211c0*/  IMAD.MOV.U32 R15, RZ, RZ, -0x1 ;  /* 0xffffffffff0f7424 */ /* 0x000fce00078e00ff */
[----:B01----:R-:W-:Y:S05]  /*211d0*/  WARPSYNC.COLLECTIVE R15, `(.L_x_16213) ;  /* 0x000000000f087348 */ /* 0x003fea0003c00000 */
[----:B------:R2:W3:Y:S02]  /*211e0*/  SHFL.IDX P6, R14, R13, R12, R11 ;  /* 0x0000000c0d0e7389 */ /* 0x0004e400000c000b */
[----:B0123--:R-:W-:Y:S01]  /*211f0*/  ENDCOLLECTIVE ;  /* 0x000000000000791b */ /* 0x00ffe20003800000 */
.L_x_16213:
[----:B------:R-:W-:Y:S05]  /*21200*/  BSYNC B0 ;  /* 0x0000000000007941 */ /* 0x000fea0003800000 */
.L_x_16212:
        /* <DEDUP_REMOVED lines=8> */
.L_x_16214:
[----:B------:R-:W-:Y:S02]  /*21290*/  IMAD.MOV.U32 R13, RZ, RZ, R8 ;  /* 0x000000ffff0d7224 */ /* 0x000fe400078e0008 */
[----:B------:R-:W-:Y:S01]  /*212a0*/  IMAD.MOV.U32 R12, RZ, RZ, 0x1 ;  /* 0x00000001ff0c7424 */ /* 0x000fe200078e00ff */
[----:B------:R-:W-:-:S07]  /*212b0*/  MOV R2, R14 ;  /* 0x0000000e00027202 */ /* 0x000fce0000000f00 */
[----:B------:R-:W-:Y:S05]  /*212c0*/  WARPSYNC.COLLECTIVE R15, `(.L_x_16215) ;  /* 0x000000000f087348 */ /* 0x000fea0003c00000 */
[----:B------:R0:W1:Y:S02]  /*212d0*/  SHFL.IDX P6, R14, R13, R12, R11 ;  /* 0x0000000c0d0e7389 */ /* 0x00006400000c000b */
[----:B01----:R-:W-:Y:S01]  /*212e0*/  ENDCOLLECTIVE ;  /* 0x000000000000791b */ /* 0x003fe20003800000 */
.L_x_16215:
        /* <DEDUP_REMOVED lines=11> */
.L_x_16216:
[----:B------:R-:W-:Y:S02]  /*213a0*/  IMAD.MOV.U32 R13, RZ, RZ, R8 ;  /* 0x000000ffff0d7224 */ /* 0x000fe400078e0008 */
[----:B------:R-:W-:Y:S02]  /*213b0*/  IMAD.MOV.U32 R12, RZ, RZ, 0x2 ;  /* 0x00000002ff0c7424 */ /* 0x000fe400078e00ff */
[----:B------:R-:W-:-:S07]  /*213c0*/  IMAD.MOV.U32 R2, RZ, RZ, R14 ;  /* 0x000000ffff027224 */ /* 0x000fce00078e000e */
[----:B------:R-:W-:Y:S05]  /*213d0*/  WARPSYNC.COLLECTIVE R15, `(.L_x_16217) ;  /* 0x000000000f087348 */ /* 0x000fea0003c00000 */
[----:B------:R0:W1:Y:S02]  /*213e0*/  SHFL.IDX P6, R14, R13, R12, R11 ;  /* 0x0000000c0d0e7389 */ /* 0x00006400000c000b */
[----:B01----:R-:W-:Y:S01]  /*213f0*/  ENDCOLLECTIVE ;  /* 0x000000000000791b */ /* 0x003fe20003800000 */
.L_x_16217:
        /* <DEDUP_REMOVED lines=11> */
.L_x_16218:
[----:B------:R-:W-:Y:S01]  /*214b0*/  MOV R13, R8 ;  /* 0x00000008000d7202 */ /* 0x000fe20000000f00 */
[----:B------:R-:W-:Y:S02]  /*214c0*/  IMAD.MOV.U32 R12, RZ, RZ, 0x3 ;  /* 0x00000003ff0c7424 */ /* 0x000fe400078e00ff */
[----:B------:R-:W-:-:S07]  /*214d0*/  IMAD.MOV.U32 R2, RZ, RZ, R14 ;  /* 0x000000ffff027224 */ /* 0x000fce00078e000e */
[----:B------:R-:W-:Y:S05]  /*214e0*/  WARPSYNC.COLLECTIVE R15, `(.L_x_16219) ;  /* 0x000000000f087348 */ /* 0x000fea0003c00000 */
[----:B------:R0:W1:Y:S02]  /*214f0*/  SHFL.IDX P6, R14, R13, R12, R11 ;  /* 0x0000000c0d0e7389 */ /* 0x00006400000c000b */
[----:B01----:R-:W-:Y:S01]  /*21500*/  ENDCOLLECTIVE ;  /* 0x000000000000791b */ /* 0x003fe20003800000 */
.L_x_16219:
        /* <DEDUP_REMOVED lines=11> */
.L_x_16220:
[----:B------:R-:W-:Y:S01]  /*215c0*/  IMAD.MOV.U32 R13, RZ, RZ, R4 ;  /* 0x000000ffff0d7224 */ /* 0x000fe200078e0004 */
[----:B------:R-:W-:Y:S01]  /*215d0*/  MOV R12, RZ ;  /* 0x000000ff000c7202 */ /* 0x000fe20000000f00 */
[----:B------:R-:W-:-:S07]  /*215e0*/  IMAD.MOV.U32 R2, RZ, RZ, R14 ;  /* 0x000000ffff027224 */ /* 0x000fce00078e000e */
[----:B------:R-:W-:Y:S05]  /*215f0*/  WARPSYNC.COLLECTIVE R15, `(.L_x_16221) ;  /* 0x000000000f087348 */ /* 0x000fea0003c00000 */
[----:B------:R0:W1:Y:S02]  /*21600*/  SHFL.IDX P6, R14, R13, R12, R11 ;  /* 0x0000000c0d0e7389 */ /* 0x00006400000c000b */
[----:B01----:R-:W-:Y:S01]  /*21610*/  ENDCOLLECTIVE ;  /* 0x000000000000791b */ /* 0x003fe20003800000 */
.L_x_16221:
        /* <DEDUP_REMOVED lines=11> */
.L_x_16222:
[----:B------:R-:W-:Y:S01]  /*216d0*/  IMAD.MOV.U32 R2, RZ, RZ, R14 ;  /* 0x000000ffff027224 */ /* 0x000fe200078e000e */
[----:B------:R-:W-:Y:S06]  /*216e0*/  BRA `(.L_x_16223) ;  /* 0xffffffac00147947 */ /* 0x000fec000383ffff */
.L_x_16071:
[----:B0-----:R0:W3:Y:S02]  /*216f0*/  SYNCS.PHASECHK.TRANS64.TRYWAIT P2, [R2+URZ+0x13270], R0 ;  /* 0x01327000020075a7 */ /* 0x0010e4000804017f */
[----:B---3--:R-:W-:Y:S05]  /*21700*/  @!P2 NANOSLEEP.SYNCS 0x989680 ;  /* 0x009896800000a95d */ /* 0x008fea0003900000 */
[----:B------:R-:W3:Y:S02]  /*21710*/  @!P2 SYNCS.PHASECHK.TRANS64 P2, [R2+URZ+0x13270], R0 ;  /* 0x013270000200a5a7 */ /* 0x000ee4000804007f */
[----:B---3--:R-:W-:Y:S05]  /*21720*/  @!P2 BRA `(.L_x_16071) ;  /* 0xfffffffc00f0a947 */ /* 0x008fea000383ffff */
[----:B------:R-:W-:Y:S05]  /*21730*/  BRA `(.L_x_16224) ;  /* 0xffffffac00787947 */ /* 0x000fea000383ffff */
.L_x_16073:
[----:B0-----:R0:W3:Y:S02]  /*21740*/  SYNCS.PHASECHK.TRANS64.TRYWAIT P2, [R2+URZ+0x13260], R3 ;  /* 0x01326003020075a7 */ /* 0x0010e4000804017f */
[----:B---3--:R-:W-:Y:S05]  /*21750*/  @!P2 NANOSLEEP.SYNCS 0x989680 ;  /* 0x009896800000a95d */ /* 0x008fea0003900000 */
[----:B------:R-:W3:Y:S02]  /*21760*/  @!P2 SYNCS.PHASECHK.TRANS64 P2, [R2+URZ+0x13260], R3 ;  /* 0x013260030200a5a7 */ /* 0x000ee4000804007f */
[----:B---3--:R-:W-:Y:S05]  /*21770*/  @!P2 BRA `(.L_x_16073) ;  /* 0xfffffffc00f0a947 */ /* 0x008fea000383ffff */
[----:B------:R-:W-:Y:S05]  /*21780*/  BRA `(.L_x_16225) ;  /* 0xffffffac00887947 */ /* 0x000fea000383ffff */
.L_x_16081:
[----:B-1----:R1:W2:Y:S02]  /*21790*/  SYNCS.PHASECHK.TRANS64.TRYWAIT P1, [R0+URZ+0x13270], R3 ;  /* 0x01327003000075a7 */ /* 0x0022a4000802017f */
[----:B--2---:R-:W-:Y:S05]  /*217a0*/  @!P1 NANOSLEEP.SYNCS 0x989680 ;  /* 0x009896800000995d */ /* 0x004fea0003900000 */
[----:B------:R-:W2:Y:S02]  /*217b0*/  @!P1 SYNCS.PHASECHK.TRANS64 P1, [R0+URZ+0x13270], R3 ;  /* 0x01327003000095a7 */ /* 0x000ea4000802007f */
[----:B--2---:R-:W-:Y:S05]  /*217c0*/  @!P1 BRA `(.L_x_16081) ;  /* 0xfffffffc00f09947 */ /* 0x004fea000383ffff */
[----:B------:R-:W-:Y:S05]  /*217d0*/  BRA `(.L_x_16226) ;  /* 0xffffffb4001c7947 */ /* 0x000fea000383ffff */
.L_x_16083:
[----:B-1----:R1:W2:Y:S02]  /*217e0*/  SYNCS.PHASECHK.TRANS64.TRYWAIT P1, [R0+URZ+0x13260], R3 ;  /* 0x01326003000075a7 */ /* 0x0022a4000802017f */
[----:B--2---:R-:W-:Y:S05]  /*217f0*/  @!P1 NANOSLEEP.SYNCS 0x989680 ;  /* 0x009896800000995d */ /* 0x004fea0003900000 */
[----:B------:R-:W2:Y:S02]  /*21800*/  @!P1 SYNCS.PHASECHK.TRANS64 P1, [R0+URZ+0x13260], R3 ;  /* 0x01326003000095a7 */ /* 0x000ea4000802007f */
[----:B--2---:R-:W-:Y:S05]  /*21810*/  @!P1 BRA `(.L_x_16083) ;  /* 0xfffffffc00f09947 */ /* 0x004fea000383ffff */
[----:B------:R-:W-:Y:S05]  /*21820*/  BRA `(.L_x_16227) ;  /* 0xffffffb4002c7947 */ /* 0x000fea000383ffff */
.L_x_16088:
[----:B------:R-:W-:Y:S01]  /*21830*/  BSSY B0, `(.L_x_16228) ;  /* 0x0000008000007945 */ /* 0x000fe20003800000 */
[----:B------:R-:W-:Y:S01]  /*21840*/  IMAD.MOV.U32 R13, RZ, RZ, R24 ;  /* 0x000000ffff0d7224 */ /* 0x000fe200078e0018 */
[----:B------:R-:W-:Y:S01]  /*21850*/  MOV R15, 0xffffffff ;  /* 0xffffffff000f7802 */ /* 0x000fe20000000f00 */
[----:B------:R-:W-:Y:S02]  /*21860*/  IMAD.MOV.U32 R12, RZ, RZ, RZ ;  /* 0x000000ffff0c7224 */ /* 0x000fe400078e00ff */
[----:B------:R-:W-:-:S07]  /*21870*/  IMAD.MOV.U32 R11, RZ, RZ, 0x1f ;  /* 0x0000001fff0b7424 */ /* 0x000fce00078e00ff */
[----:B--2--5:R-:W-:Y:S05]  /*21880*/  WARPSYNC.COLLECTIVE R15, `(.L_x_16229) ;  /* 0x000000000f087348 */ /* 0x024fea0003c00000 */
[----:B------:R0:W1:Y:S02]  /*21890*/  SHFL.IDX P6, R14, R13, R12, R11 ;  /* 0x0000000c0d0e7389 */ /* 0x00006400000c000b */
[----:B012--5:R-:W-:Y:S01]  /*218a0*/  ENDCOLLECTIVE ;  /* 0x000000000000791b */ /* 0x027fe20003800000 */
.L_x_16229:
[----:B------:R-:W-:Y:S05]  /*218b0*/  BSYNC B0 ;  /* 0x0000000000007941 */ /* 0x000fea0003800000 */
.L_x_16228:
[----:B------:R-:W-:Y:S01]  /*218c0*/  IMAD.MOV.U32 R13, RZ, RZ, R24 ;  /* 0x000000ffff0d7224 */ /* 0x000fe200078e0018 */
[----:B------:R-:W-:Y:S01]  /*218d0*/  IADD3 R8, R27, R9, RZ ;  /* 0x000000091b087210 */ /* 0x000fe20007ffe0ff */
[----:B------:R-:W-:Y:S02]  /*218e0*/  IMAD.MOV.U32 R12, RZ, RZ, 0x1 ;  /* 0x00000001ff0c7424 */ /* 0x000fe400078e00ff */
[----:B------:R-:W-:Y:S02]  /*218f0*/  IMAD.MOV.U32 R11, RZ, RZ, 0x1f ;  /* 0x0000001fff0b7424 */ /* 0x000fe400078e00ff */
[----:B------:R-:W-:Y:S02]  /*21900*/  IMAD.MOV.U32 R15, RZ, RZ, -0x1 ;  /* 0xffffffffff0f7424 */ /* 0x000fe400078e00ff */
[----:B------:R-:W-:-:S07]  /*21910*/  IMAD.MOV.U32 R0, RZ, RZ, R14 ;  /* 0x000000ffff007224 */ /* 0x000fce00078e000e */
[----:B------:R-:W-:Y:S05]  /*21920*/  WARPSYNC.COLLECTIVE R15, `(.L_x_16230) ;  /* 0x000000000f087348 */ /* 0x000fea0003c00000 */
[----:B------:R0:W1:Y:S02]  /*21930*/  SHFL.IDX P6, R14, R13, R12, R11 ;  /* 0x0000000c0d0e7389 */ /* 0x00006400000c000b */
[----:B01----:R-:W-:Y:S01]  /*21940*/  ENDCOLLECTIVE ;  /* 0x000000000000791b */ /* 0x003fe20003800000 */
.L_x_16230:
        /* <DEDUP_REMOVED lines=24> */
.L_x_16231:
        /* <DEDUP_REMOVED lines=8> */
.L_x_16232:
        /* <DEDUP_REMOVED lines=8> */
.L_x_16233:
        /* <DEDUP_REMOVED lines=8> */
.L_x_16234:
        /* <DEDUP_REMOVED lines=8> */
.L_x_16235:
        /* <DEDUP_REMOVED lines=9> */
.L_x_16236:
[----:B------:R-:W-:Y:S01]  /*21d60*/  IMAD.MOV.U32 R3, RZ, RZ, R14 ;  /* 0x000000ffff037224 */ /* 0x000fe200078e000e */
[----:B------:R-:W-:Y:S06]  /*21d70*/  BRA `(.L_x_16237) ;  /* 0xffffffb800047947 */ /* 0x000fec000383ffff */
.L_x_16091:
[----:B------:R-:W-:Y:S01]  /*21d80*/  BSSY B0, `(.L_x_16238) ;  /* 0x0000008000007945 */ /* 0x000fe20003800000 */
[----:B------:R-:W-:Y:S01]  /*21d90*/  MOV R13, R2 ;  /* 0x00000002000d7202 */ /* 0x000fe20000000f00 */
[----:B------:R-:W-:Y:S02]  /*21da0*/  IMAD.MOV.U32 R12, RZ, RZ, 0x1 ;  /* 0x00000001ff0c7424 */ /* 0x000fe400078e00ff */
[----:B------:R-:W-:Y:S02]  /*21db0*/  IMAD.MOV.U32 R11, RZ, RZ, RZ ;  /* 0x000000ffff0b7224 */ /* 0x000fe400078e00ff */
[----:B------:R-:W-:-:S07]  /*21dc0*/  IMAD.MOV.U32 R15, RZ, RZ, -0x1 ;  /* 0xffffffffff0f7424 */ /* 0x000fce00078e00ff */
[----:B-----5:R-:W-:Y:S05]  /*21dd0*/  WARPSYNC.COLLECTIVE R15, `(.L_x_16239) ;  /* 0x000000000f087348 */ /* 0x020fea0003c00000 */
[----:B------:R0:W1:Y:S02]  /*21de0*/  SHFL.UP P6, R14, R13, R12, R11 ;  /* 0x0400000c0d0e7389 */ /* 0x00006400000c000b */
[----:B01---5:R-:W-:Y:S01]  /*21df0*/  ENDCOLLECTIVE ;  /* 0x000000000000791b */ /* 0x023fe20003800000 */
.L_x_16239:
[----:B------:R-:W-:Y:S05]  /*21e00*/  BSYNC B0 ;  /* 0x0000000000007941 */ /* 0x000fea0003800000 */
.L_x_16238:
        /* <DEDUP_REMOVED lines=10> */
.L_x_16240:
        /* <DEDUP_REMOVED lines=8> */
.L_x_16241:
        /* <DEDUP_REMOVED lines=8> */
.L_x_16242:
        /* <DEDUP_REMOVED lines=8> */
.L_x_16243:
        /* <DEDUP_REMOVED lines=9> */
.L_x_16244:
[----:B------:R-:W-:Y:S01]  /*220c0*/  IMAD.MOV.U32 R3, RZ, RZ, R14 ;  /* 0x000000ffff037224 */ /* 0x000fe200078e000e */
[----:B------:R-:W-:Y:S06]  /*220d0*/  BRA `(.L_x_16245) ;  /* 0xffffffb400d07947 */ /* 0x000fec000383ffff */
.L_x_16093:
[----:B------:R-:W-:Y:S01]  /*220e0*/  BSSY B0, `(.L_x_16246) ;  /* 0x0000006000007945 */ /* 0x000fe20003800000 */
[----:B------:R-:W-:Y:S02]  /*220f0*/  PLOP3.LUT P6, PT, P6, PT, PT, 0x8, 0x0 ;  /* 0x000000000000781c */ /* 0x000fe400037ce170 */
[----:B------:R-:W-:-:S11]  /*22100*/  MOV R15, 0xffffffff ;  /* 0xffffffff000f7802 */ /* 0x000fd60000000f00 */
[----:B0----5:R-:W-:Y:S05]  /*22110*/  WARPSYNC.COLLECTIVE R15, `(.L_x_16247) ;  /* 0x000000000f087348 */ /* 0x021fea0003c00000 */
[----:B------:R-:W-:Y:S01]  /*22120*/  VOTE.ANY R14, PT, P6 ;  /* 0x00000000000e7806 */ /* 0x000fe200030e0100 */
[----:B0----5:R-:W-:Y:S06]  /*22130*/  ENDCOLLECTIVE ;  /* 0x000000000000791b */ /* 0x021fec0003800000 */
.L_x_16247:
[----:B------:R-:W-:Y:S05]  /*22140*/  BSYNC B0 ;  /* 0x0000000000007941 */ /* 0x000fea0003800000 */
.L_x_16246:
        /* <DEDUP_REMOVED lines=10> */
.L_x_16248:
[----:B------:R-:W-:Y:S01]  /*221f0*/  MOV R13, R5 ;  /* 0x00000005000d7202 */ /* 0x000fe20000000f00 */
[----:B------:R-:W-:-:S07]  /*22200*/  IMAD.MOV.U32 R25, RZ, RZ, R14 ;  /* 0x000000ffff197224 */ /* 0x000fce00078e000e */
[----:B------:R-:W-:Y:S05]  /*22210*/  WARPSYNC.COLLECTIVE R15, `(.L_x_16249) ;  /* 0x000000000f087348 */ /* 0x000fea0003c00000 */
[----:B------:R0:W1:Y:S02]  /*22220*/  SHFL.IDX P6, R14, R13, R12, R11 ;  /* 0x0000000c0d0e7389 */ /* 0x00006400000c000b */
[----:B01----:R-:W-:Y:S01]  /*22230*/  ENDCOLLECTIVE ;  /* 0x000000000000791b */ /* 0x003fe20003800000 */
.L_x_16249:
[----:B------:R-:W-:Y:S01]  /*22240*/  IMAD.MOV.U32 R5, RZ, RZ, R14 ;  /* 0x000000ffff057224 */ /* 0x000fe200078e000e */
[----:B------:R-:W-:Y:S06]  /*22250*/  BRA `(.L_x_16250) ;  /* 0xffffffb400b07947 */ /* 0x000fec000383ffff */
.L_x_16095:
[----:B------:R-:W-:Y:S01]  /*22260*/  BSSY B0, `(.L_x_16251) ;  /* 0x0000008000007945 */ /* 0x000fe20003800000 */
[----:B------:R-:W-:Y:S02]  /*22270*/  IMAD.MOV.U32 R13, RZ, RZ, R2 ;  /* 0x000000ffff0d7224 */ /* 0x000fe400078e0002 */
[----:B------:R-:W-:Y:S02]  /*22280*/  IMAD.MOV.U32 R12, RZ, RZ, R6 ;  /* 0x000000ffff0c7224 */ /* 0x000fe400078e0006 */
[----:B------:R-:W-:Y:S02]  /*22290*/  IMAD.MOV.U32 R11, RZ, RZ, 0x1f ;  /* 0x0000001fff0b7424 */ /* 0x000fe400078e00ff */
[----:B------:R-:W-:-:S07]  /*222a0*/  IMAD.MOV.U32 R15, RZ, RZ, -0x1 ;  /* 0xffffffffff0f7424 */ /* 0x000fce00078e00ff */
[----:B0-23-5:R-:W-:Y:S05]  /*222b0*/  WARPSYNC.COLLECTIVE R15, `(.L_x_16252) ;  /* 0x000000000f087348 */ /* 0x02dfea0003c00000 */
[----:B------:R1:W4:Y:S02]  /*222c0*/  SHFL.IDX P6, R14, R13, R12, R11 ;  /* 0x0000000c0d0e7389 */ /* 0x00032400000c000b */
[----:B012345:R-:W-:Y:S01]  /*222d0*/  ENDCOLLECTIVE ;  /* 0x000000000000791b */ /* 0x03ffe20003800000 */
.L_x_16252:
[----:B------:R-:W-:Y:S05]  /*222e0*/  BSYNC B0 ;  /* 0x0000000000007941 */ /* 0x000fea0003800000 */
.L_x_16251:
[----:B------:R-:W-:Y:S01]  /*222f0*/  MOV R24, R14 ;  /* 0x0000000e00187202 */ /* 0x000fe20000000f00 */
[----:B------:R-:W-:Y:S06]  /*22300*/  BRA `(.L_x_16094) ;  /* 0xffffffb4009c7947 */ /* 0x000fec000383ffff */
.L_x_16101:
[----:B0-----:R0:W1:Y:S02]  /*22310*/  SYNCS.PHASECHK.TRANS64.TRYWAIT P0, [R5+URZ+0x13220], R0 ;  /* 0x01322000050075a7 */ /* 0x001064000800017f */
[----:B-1----:R-:W-:Y:S05]  /*22320*/  @!P0 NANOSLEEP.SYNCS 0x989680 ;  /* 0x009896800000895d */ /* 0x002fea0003900000 */
[----:B------:R-:W1:Y:S02]  /*22330*/  @!P0 SYNCS.PHASECHK.TRANS64 P0, [R5+URZ+0x13220], R0 ;  /* 0x01322000050085a7 */ /* 0x000e64000800007f */
[----:B-1----:R-:W-:Y:S05]  /*22340*/  @!P0 BRA `(.L_x_16101) ;  /* 0xfffffffc00f08947 */ /* 0x002fea000383ffff */
[----:B------:R-:W-:Y:S05]  /*22350*/  BRA `(.L_x_16253) ;  /* 0xffffffc000047947 */ /* 0x000fea000383ffff */
.L_x_16102:
        /* <DEDUP_REMOVED lines=8> */
[----:B0-2--5:R-:W-:Y:S05]  /*223e0*/  WARPSYNC.COLLECTIVE R15, `(.L_x_16255) ;  /* 0x000000000f087348 */ /* 0x025fea0003c00000 */
[----:B------:R1:W3:Y:S02]  /*223f0*/  SHFL.IDX P6, R14, R13, R12, R11 ;  /* 0x0000000c0d0e7389 */ /* 0x0002e400000c000b */
[----:B0123-5:R-:W-:Y:S01]  /*22400*/  ENDCOLLECTIVE ;  /* 0x000000000000791b */ /* 0x02ffe20003800000 */
.L_x_16255:
[----:B------:R-:W-:Y:S05]  /*22410*/  BSYNC B0 ;  /* 0x0000000000007941 */ /* 0x000fea0003800000 */
.L_x_16254:
[----:B------:R-:W-:Y:S05]  /*22420*/  BRA `(.L_x_16256) ;  /* 0xffffffbc00ec7947 */ /* 0x000fea000383ffff */
.L_x_16103:
[----:B------:R-:W-:Y:S01]  /*22430*/  BSSY B0, `(.L_x_16257) ;  /* 0x0000006000007945 */ /* 0x000fe20003800000 */
[----:B------:R-:W-:-:S07]  /*22440*/  IMAD.MOV.U32 R15, RZ, RZ, -0x1 ;  /* 0xffffffffff0f7424 */ /* 0x000fce00078e00ff */
[----:B0-2--5:R-:W-:Y:S05]  /*22450*/  WARPSYNC.COLLECTIVE R15, `(.L_x_16258) ;  /* 0x000000000f0c7348 */ /* 0x025fea0003c00000 */
[----:B------:R-:W-:Y:S02]  /*22460*/  ELECT P6, UR62, PT ;  /* 0x00000000003e782f */ /* 0x000fe400038c0000 */
[----:B------:R-:W-:Y:S01]  /*22470*/  MOV R14, UR62 ;  /* 0x0000003e000e7c02 */ /* 0x000fe20008000f00 */
[----:B0-2--5:R-:W-:Y:S10]  /*22480*/  ENDCOLLECTIVE ;  /* 0x000000000000791b */ /* 0x025ff40003800000 */
.L_x_16258:
[----:B------:R-:W-:Y:S05]  /*22490*/  BSYNC B0 ;  /* 0x0000000000007941 */ /* 0x000fea0003800000 */
.L_x_16257:
[----:B------:R-:W-:Y:S05]  /*224a0*/  BRA `(.L_x_16259) ;  /* 0xffffffbc00e07947 */ /* 0x000fea000383ffff */
.L_x_16105:
[----:B0-----:R0:W1:Y:S02]  /*224b0*/  SYNCS.PHASECHK.TRANS64.TRYWAIT P1, [R4+URZ+0x13240], R3 ;  /* 0x01324003040075a7 */ /* 0x001064000802017f */
[----:B-1----:R-:W-:Y:S05]  /*224c0*/  @!P1 NANOSLEEP.SYNCS 0x989680 ;  /* 0x009896800000995d */ /* 0x002fea0003900000 */
[----:B------:R-:W1:Y:S02]  /*224d0*/  @!P1 SYNCS.PHASECHK.TRANS64 P1, [R4+URZ+0x13240], R3 ;  /* 0x01324003040095a7 */ /* 0x000e64000802007f */
[----:B-1----:R-:W-:Y:S05]  /*224e0*/  @!P1 BRA `(.L_x_16105) ;  /* 0xfffffffc00f09947 */ /* 0x002fea000383ffff */
[----:B------:R-:W-:Y:S05]  /*224f0*/  BRA `(.L_x_16260) ;  /* 0xffffffc000087947 */ /* 0x000fea000383ffff */
.L_x_16107:
[----:B-1----:R1:W2:Y:S02]  /*22500*/  SYNCS.PHASECHK.TRANS64.TRYWAIT P1, [R5+URZ+0x13240], R0 ;  /* 0x01324000050075a7 */ /* 0x0022a4000802017f */
[----:B--2---:R-:W-:Y:S05]  /*22510*/  @!P1 NANOSLEEP.SYNCS 0x989680 ;  /* 0x009896800000995d */ /* 0x004fea0003900000 */
[----:B------:R-:W2:Y:S02]  /*22520*/  @!P1 SYNCS.PHASECHK.TRANS64 P1, [R5+URZ+0x13240], R0 ;  /* 0x01324000050095a7 */ /* 0x000ea4000802007f */
[----:B--2---:R-:W-:Y:S05]  /*22530*/  @!P1 BRA `(.L_x_16107) ;  /* 0xfffffffc00f09947 */ /* 0x004fea000383ffff */
[----:B------:R-:W-:Y:S05]  /*22540*/  BRA `(.L_x_16261) ;  /* 0xffffffc000187947 */ /* 0x000fea000383ffff */
.L_x_16109:
[----:B--2---:R2:W3:Y:S02]  /*22550*/  SYNCS.PHASECHK.TRANS64.TRYWAIT P1, [R4+URZ+0x13260], R3 ;  /* 0x01326003040075a7 */ /* 0x0044e4000802017f */
[----:B---3--:R-:W-:Y:S05]  /*22560*/  @!P1 NANOSLEEP.SYNCS 0x989680 ;  /* 0x009896800000995d */ /* 0x008fea0003900000 */
[----:B------:R-:W3:Y:S02]  /*22570*/  @!P1 SYNCS.PHASECHK.TRANS64 P1, [R4+URZ+0x13260], R3 ;  /* 0x01326003040095a7 */ /* 0x000ee4000802007f */
[----:B---3--:R-:W-:Y:S05]  /*22580*/  @!P1 BRA `(.L_x_16109) ;  /* 0xfffffffc00f09947 */ /* 0x008fea000383ffff */
[----:B------:R-:W-:Y:S05]  /*22590*/  BRA `(.L_x_16262) ;  /* 0xffffffc000147947 */ /* 0x000fea000383ffff */
.L_x_16111:
[----:B---3--:R3:W4:Y:S02]  /*225a0*/  SYNCS.PHASECHK.TRANS64.TRYWAIT P1, [R5+URZ+0x13260], R0 ;  /* 0x01326000050075a7 */ /* 0x008724000802017f */
[----:B----4-:R-:W-:Y:S05]  /*225b0*/  @!P1 NANOSLEEP.SYNCS 0x989680 ;  /* 0x009896800000995d */ /* 0x010fea0003900000 */
[----:B------:R-:W4:Y:S02]  /*225c0*/  @!P1 SYNCS.PHASECHK.TRANS64 P1, [R5+URZ+0x13260], R0 ;  /* 0x01326000050095a7 */ /* 0x000f24000802007f */
[----:B----4-:R-:W-:Y:S05]  /*225d0*/  @!P1 BRA `(.L_x_16111) ;  /* 0xfffffffc00f09947 */ /* 0x010fea000383ffff */
[----:B------:R-:W-:Y:S05]  /*225e0*/  BRA `(.L_x_16263) ;  /* 0xffffffc000107947 */ /* 0x000fea000383ffff */
.L_x_16113:
[----:B----4-:R4:W0:Y:S02]  /*225f0*/  SYNCS.PHASECHK.TRANS64.TRYWAIT P1, [R4+URZ+0x13280], R3 ;  /* 0x01328003040075a7 */ /* 0x010824000802017f */
[----:B0-----:R-:W-:Y:S05]  /*22600*/  @!P1 NANOSLEEP.SYNCS 0x989680 ;  /* 0x009896800000995d */ /* 0x001fea0003900000 */
[----:B------:R-:W0:Y:S02]  /*22610*/  @!P1 SYNCS.PHASECHK.TRANS64 P1, [R4+URZ+0x13280], R3 ;  /* 0x01328003040095a7 */ /* 0x000e24000802007f */
[----:B0-----:R-:W-:Y:S05]  /*22620*/  @!P1 BRA `(.L_x_16113) ;  /* 0xfffffffc00f09947 */ /* 0x001fea000383ffff */
[----:B------:R-:W-:Y:S05]  /*22630*/  BRA `(.L_x_16264) ;  /* 0xffffffc0000c7947 */ /* 0x000fea000383ffff */
.L_x_16265:
        /* <DEDUP_REMOVED lines=12> */
.L_x_16310:


//--------------------- .nv.global.init           --------------------------
	.section	.nv.global.init,"aw",@progbits
	.align	4
.nv.global.init:
	.type		_ZZN5flash28permute_output_fp8_VcolmajorIN4cute6TensorINS1_11ArrayEngineIfLm96EEENS1_6LayoutINS1_5tupleIJNS6_IJNS1_1CILi2EEES8_NS7_ILi24EEEEEENS7_ILi1EEESB_EEENS6_IJNS6_IJSB_S8_NS7_ILi4EEEEEENS7_ILi0EEESF_EEEEEEEEEvRT_E9upper_map,@object
	.size		_ZZN5flash28permute_output_fp8_VcolmajorIN4cute6TensorINS1_11ArrayEngineIfLm96EEENS1_6LayoutINS1_5tupleIJNS6_IJNS1_1CILi2EEES8_NS7_ILi24EEEEEENS7_ILi1EEESB_EEENS6_IJNS6_IJSB_S8_NS7_ILi4EEEEEENS7_ILi0EEESF_EEEEEEEEEvRT_E9upper_map,(_ZZN5flash28permute_output_fp8_VcolmajorIN4cute6TensorINS1_11ArrayEngineIfLm32EEENS1_6LayoutINS1_5tupleIJNS6_IJNS1_1CILi2EEES8_NS7_ILi8EEEEEENS7_ILi1EEESB_EEENS6_IJNS6_IJSB_S8_NS7_ILi4EEEEEENS7_ILi0EEESF_EEEEEEEEEvRT_E9upper_map - _ZZN5flash28permute_output_fp8_VcolmajorIN4cute6TensorINS1_11ArrayEngineIfLm96EEENS1_6LayoutINS1_5tupleIJNS6_IJNS1_1CILi2EEES8_NS7_ILi24EEEEEENS7_ILi1EEESB_EEENS6_IJNS6_IJSB_S8_NS7_ILi4EEEEEENS7_ILi0EEESF_EEEEEEEEEvRT_E9upper_map)
_ZZN5flash28permute_output_fp8_VcolmajorIN4cute6TensorINS1_11ArrayEngineIfLm96EEENS1_6LayoutINS1_5tupleIJNS6_IJNS1_1CILi2EEES8_NS7_ILi24EEEEEENS7_ILi1EEESB_EEENS6_IJNS6_IJSB_S8_NS7_ILi4EEEEEENS7_ILi0EEESF_EEEEEEEEEvRT_E9upper_map:
        /*0000*/ 	.byte	0x00, 0x00, 0x00, 0x00, 0x02, 0x00, 0x00, 0x00, 0x03, 0x00, 0x00, 0x00, 0x01, 0x00, 0x00, 0x00
	.type		_ZZN5flash28permute_output_fp8_VcolmajorIN4cute6TensorINS1_11ArrayEngineIfLm32EEENS1_6LayoutINS1_5tupleIJNS6_IJNS1_1CILi2EEES8_NS7_ILi8EEEEEENS7_ILi1EEESB_EEENS6_IJNS6_IJSB_S8_NS7_ILi4EEEEEENS7_ILi0EEESF_EEEEEEEEEvRT_E9upper_map,@object
	.size		_ZZN5flash28permute_output_fp8_VcolmajorIN4cute6TensorINS1_11ArrayEngineIfLm32EEENS1_6LayoutINS1_5tupleIJNS6_IJNS1_1CILi2EEES8_NS7_ILi8EEEEEENS7_ILi1EEESB_EEENS6_IJNS6_IJSB_S8_NS7_ILi4EEEEEENS7_ILi0EEESF_EEEEEEEEEvRT_E9upper_map,(_ZZN5flash28permute_output_fp8_VcolmajorIN4cute6TensorINS1_11ArrayEngineIfLm128EEENS1_6LayoutINS1_5tupleIJNS6_IJNS1_1CILi2EEES8_NS7_ILi32EEEEEENS7_ILi1EEESB_EEENS6_IJNS6_IJSB_S8_NS7_ILi4EEEEEENS7_ILi0EEESF_EEEEEEEEEvRT_E9upper_map - _ZZN5flash28permute_output_fp8_VcolmajorIN4cute6TensorINS1_11ArrayEngineIfLm32EEENS1_6LayoutINS1_5tupleIJNS6_IJNS1_1CILi2EEES8_NS7_ILi8EEEEEENS7_ILi1EEESB_EEENS6_IJNS6_IJSB_S8_NS7_ILi4EEEEEENS7_ILi0EEESF_EEEEEEEEEvRT_E9upper_map)
_ZZN5flash28permute_output_fp8_VcolmajorIN4cute6TensorINS1_11ArrayEngineIfLm32EEENS1_6LayoutINS1_5tupleIJNS6_IJNS1_1CILi2EEES8_NS7_ILi8EEEEEENS7_ILi1EEESB_EEENS6_IJNS6_IJSB_S8_NS7_ILi4EEEEEENS7_ILi0EEESF_EEEEEEEEEvRT_E9upper_map:
        /*0010*/ 	.byte	0x00, 0x00, 0x00, 0x00, 0x02, 0x00, 0x00, 0x00, 0x03, 0x00, 0x00, 0x00, 0x01, 0x00, 0x00, 0x00
	.type		_ZZN5flash28permute_output_fp8_VcolmajorIN4cute6TensorINS1_11ArrayEngineIfLm128EEENS1_6LayoutINS1_5tupleIJNS6_IJNS1_1CILi2EEES8_NS7_ILi32EEEEEENS7_ILi1EEESB_EEENS6_IJNS6_IJSB_S8_NS7_ILi4EEEEEENS7_ILi0EEESF_EEEEEEEEEvRT_E9upper_map,@object
	.size		_ZZN5flash28permute_output_fp8_VcolmajorIN4cute6TensorINS1_11ArrayEngineIfLm128EEENS1_6LayoutINS1_5tupleIJNS6_IJNS1_1CILi2EEES8_NS7_ILi32EEEEEENS7_ILi1EEESB_EEENS6_IJNS6_IJSB_S8_NS7_ILi4EEEEEENS7_ILi0EEESF_EEEEEEEEEvRT_E9upper_map,(_ZZN5flash28permute_output_fp8_VcolmajorIN4cute6TensorINS1_11ArrayEngineIfLm64EEENS1_6LayoutINS1_5tupleIJNS6_IJNS1_1CILi2EEES8_NS7_ILi16EEEEEENS7_ILi1EEESB_EEENS6_IJNS6_IJSB_S8_NS7_ILi4EEEEEENS7_ILi0EEESF_EEEEEEEEEvRT_E9upper_map - _ZZN5flash28permute_output_fp8_VcolmajorIN4cute6TensorINS1_11ArrayEngineIfLm128EEENS1_6LayoutINS1_5tupleIJNS6_IJNS1_1CILi2EEES8_NS7_ILi32EEEEEENS7_ILi1EEESB_EEENS6_IJNS6_IJSB_S8_NS7_ILi4EEEEEENS7_ILi0EEESF_EEEEEEEEEvRT_E9upper_map)
_ZZN5flash28permute_output_fp8_VcolmajorIN4cute6TensorINS1_11ArrayEngineIfLm128EEENS1_6LayoutINS1_5tupleIJNS6_IJNS1_1CILi2EEES8_NS7_ILi32EEEEEENS7_ILi1EEESB_EEENS6_IJNS6_IJSB_S8_NS7_ILi4EEEEEENS7_ILi0EEESF_EEEEEEEEEvRT_E9upper_map:
        /*0020*/ 	.byte	0x00, 0x00, 0x00, 0x00, 0x02, 0x00, 0x00, 0x00, 0x03, 0x00, 0x00, 0x00, 0x01, 0x00, 0x00, 0x00
	.type		_ZZN5flash28permute_output_fp8_VcolmajorIN4cute6TensorINS1_11ArrayEngineIfLm64EEENS1_6LayoutINS1_5tupleIJNS6_IJNS1_1CILi2EEES8_NS7_ILi16EEEEEENS7_ILi1EEESB_EEENS6_IJNS6_IJSB_S8_NS7_ILi4EEEEEENS7_ILi0EEESF_EEEEEEEEEvRT_E9upper_map,@object
	.size		_ZZN5flash28permute_output_fp8_VcolmajorIN4cute6TensorINS1_11ArrayEngineIfLm64EEENS1_6LayoutINS1_5tupleIJNS6_IJNS1_1CILi2EEES8_NS7_ILi16EEEEEENS7_ILi1EEESB_EEENS6_IJNS6_IJSB_S8_NS7_ILi4EEEEEENS7_ILi0EEESF_EEEEEEEEEvRT_E9upper_map,(_ZZN5flash28permute_output_fp8_VcolmajorIN4cute6TensorINS1_11ArrayEngineIfLm48EEENS1_6LayoutINS1_5tupleIJNS6_IJNS1_1CILi2EEES8_NS7_ILi12EEEEEENS7_ILi1EEESB_EEENS6_IJNS6_IJSB_S8_NS7_ILi4EEEEEENS7_ILi0EEESF_EEEEEEEEEvRT_E9upper_map - _ZZN5flash28permute_output_fp8_VcolmajorIN4cute6TensorINS1_11ArrayEngineIfLm64EEENS1_6LayoutINS1_5tupleIJNS6_IJNS1_1CILi2EEES8_NS7_ILi16EEEEEENS7_ILi1EEESB_EEENS6_IJNS6_IJSB_S8_NS7_ILi4EEEEEENS7_ILi0EEESF_EEEEEEEEEvRT_E9upper_map)
_ZZN5flash28permute_output_fp8_VcolmajorIN4cute6TensorINS1_11ArrayEngineIfLm64EEENS1_6LayoutINS1_5tupleIJNS6_IJNS1_1CILi2EEES8_NS7_ILi16EEEEEENS7_ILi1EEESB_EEENS6_IJNS6_IJSB_S8_NS7_ILi4EEEEEENS7_ILi0EEESF_EEEEEEEEEvRT_E9upper_map:
        /*0030*/ 	.byte	0x00, 0x00, 0x00, 0x00, 0x02, 0x00, 0x00, 0x00, 0x03, 0x00, 0x00, 0x00, 0x01, 0x00, 0x00, 0x00
	.type		_ZZN5flash28permute_output_fp8_VcolmajorIN4cute6TensorINS1_11ArrayEngineIfLm48EEENS1_6LayoutINS1_5tupleIJNS6_IJNS1_1CILi2EEES8_NS7_ILi12EEEEEENS7_ILi1EEESB_EEENS6_IJNS6_IJSB_S8_NS7_ILi4EEEEEENS7_ILi0EEESF_EEEEEEEEEvRT_E9upper_map,@object
	.size		_ZZN5flash28permute_output_fp8_VcolmajorIN4cute6TensorINS1_11ArrayEngineIfLm48EEENS1_6LayoutINS1_5tupleIJNS6_IJNS1_1CILi2EEES8_NS7_ILi12EEEEEENS7_ILi1EEESB_EEENS6_IJNS6_IJSB_S8_NS7_ILi4EEEEEENS7_ILi0EEESF_EEEEEEEEEvRT_E9upper_map,($str$23 - _ZZN5flash28permute_output_fp8_VcolmajorIN4cute6TensorINS1_11ArrayEngineIfLm48EEENS1_6LayoutINS1_5tupleIJNS6_IJNS1_1CILi2EEES8_NS7_ILi12EEEEEENS7_ILi1EEESB_EEENS6_IJNS6_IJSB_S8_NS7_ILi4EEEEEENS7_ILi0EEESF_EEEEEEEEEvRT_E9upper_map)
_ZZN5flash28permute_output_fp8_VcolmajorIN4cute6TensorINS1_11ArrayEngineIfLm48EEENS1_6LayoutINS1_5tupleIJNS6_IJNS1_1CILi2EEES8_NS7_ILi12EEEEEENS7_ILi1EEESB_EEENS6_IJNS6_IJSB_S8_NS7_ILi4EEEEEENS7_ILi0EEESF_EEEEEEEEEvRT_E9upper_map:
        /*0040*/ 	.byte	0x00, 0x00, 0x00, 0x00, 0x02, 0x00, 0x00, 0x00, 0x03, 0x00, 0x00, 0x00, 0x01, 0x00, 0x00, 0x00
	.type		$str$23,@object
	.size		$str$23,($str$24 - $str$23)
$str$23:
        /*0050*/ 	.byte	0x28, 0x61, 0x64, 0x64, 0x72, 0x65, 0x73, 0x73, 0x20, 0x26, 0x20, 0x6d, 0x61, 0x73, 0x6b, 0x29
        /*0060*/ 	.byte	0x20, 0x3d, 0x3d, 0x20, 0x30, 0x00
	.type		$str$24,@object
	.size		$str$24,(__unnamed_5 - $str$24)
$str$24:
        /*0066*/ 	.byte	0x2f, 0x74, 0x6d, 0x70, 0x2f, 0x6f, 0x73, 0x73, 0x5f, 0x6b, 0x65, 0x72, 0x6e, 0x65, 0x6c, 0x73
        /*0076*/ 	.byte	0x5f, 0x73, 0x72, 0x63, 0x2f, 0x66, 0x6c, 0x61, 0x73, 0x68, 0x5f, 0x61, 0x74, 0x74, 0x65, 0x6e
        /*0086*/ 	.byte	0x74, 0x69, 0x6f, 0x6e, 0x2f, 0x63, 0x73, 0x72, 0x63, 0x2f, 0x63, 0x75, 0x74, 0x6c, 0x61, 0x73
        /*0096*/ 	.byte	0x73, 0x2f, 0x69, 0x6e, 0x63, 0x6c, 0x75, 0x64, 0x65, 0x2f, 0x63, 0x75, 0x74, 0x65, 0x2f, 0x70
        /*00a6*/ 	.byte	0x6f, 0x69, 0x6e, 0x74, 0x65, 0x72, 0x5f, 0x66, 0x6c, 0x61, 0x67, 0x67, 0x65, 0x64, 0x2e, 0x68
        /*00b6*/ 	.byte	0x70, 0x70, 0x00
	.type		__unnamed_5,@object
	.size		__unnamed_5,(__unnamed_37 - __unnamed_5)
__unnamed_5:
        /* <DEDUP_REMOVED lines=24> */
        /*0239*/ 	.byte	0x26, 0x5d, 0x00
	.type		__unnamed_37,@object
	.size		__unnamed_37,(__unnamed_17 - __unnamed_37)
__unnamed_37:
        /* <DEDUP_REMOVED lines=25> */
	.type		__unnamed_17,@object
	.size		__unnamed_17,(__unnamed_12 - __unnamed_17)
__unnamed_17:
        /* <DEDUP_REMOVED lines=24> */
        /*053f*/ 	.byte	0x3e, 0x3e, 0x20, 0x26, 0x5d, 0x00
	.type		__unnamed_12,@object
	.size		__unnamed_12,(__unnamed_11 - __unnamed_12)
__unnamed_12:
        /* <DEDUP_REMOVED lines=25> */
	.type		__unnamed_11,@object
	.size		__unnamed_11,(__unnamed_18 - __unnamed_11)
__unnamed_11:
        /* <DEDUP_REMOVED lines=25> */
	.type		__unnamed_18,@object
	.size		__unnamed_18,(__unnamed_23 - __unnamed_18)
__unnamed_18:
        /* <DEDUP_REMOVED lines=25> */
	.type		__unnamed_23,@object
	.size		__unnamed_23,(__unnamed_6 - __unnamed_23)
__unnamed_23:
        /* <DEDUP_REMOVED lines=25> */
	.type		__unnamed_6,@object
	.size		__unnamed_6,(__unnamed_32 - __unnamed_6)
__unnamed_6:
        /* <DEDUP_REMOVED lines=25> */
	.type		__unnamed_32,@object
	.size		__unnamed_32,(__unnamed_4 - __unnamed_32)
__unnamed_32:
        /* <DEDUP_REMOVED lines=24> */
        /*0e63*/ 	.byte	0x34, 0x3e, 0x3e, 0x3e, 0x3e, 0x3e, 0x20, 0x26, 0x5d, 0x00
	.type		__unnamed_4,@object
	.size		__unnamed_4,(__unnamed_35 - __unnamed_4)
__unnamed_4:
        /* <DEDUP_REMOVED lines=28> */
        /*102d*/ 	.byte	0x3a, 0x43, 0x3c, 0x31, 0x30, 0x32, 0x34, 0x30, 0x3e, 0x3e, 0x3e, 0x3e, 0x3e, 0x5d, 0x00
	.type		__unnamed_35,@object
	.size		__unnamed_35,(__unnamed_2 - __unnamed_35)
__unnamed_35:
        /* <DEDUP_REMOVED lines=29> */
	.type		__unnamed_2,@object
	.size		__unnamed_2,(__unnamed_3 - __unnamed_2)
__unnamed_2:
        /* <DEDUP_REMOVED lines=29> */
	.type		__unnamed_3,@object
	.size		__unnamed_3,(__unnamed_1 - __unnamed_3)
__unnamed_3:
        /* <DEDUP_REMOVED lines=29> */
        /*15aa*/ 	.byte	0x00
	.type		__unnamed_1,@object
	.size		__unnamed_1,(__unnamed_10 - __unnamed_1)
__unnamed_1:
        /* <DEDUP_REMOVED lines=30> */
	.type		__unnamed_10,@object
	.size		__unnamed_10,(__unnamed_27 - __unnamed_10)
__unnamed_10:
        /* <DEDUP_REMOVED lines=29> */
        /*194c*/ 	.byte	0x5d, 0x00
	.type		__unnamed_27,@object
	.size		__unnamed_27,(__unnamed_8 - __unnamed_27)
__unnamed_27:
        /* <DEDUP_REMOVED lines=30> */
	.type		__unnamed_8,@object
	.size		__unnamed_8,(__unnamed_15 - __unnamed_8)
__unnamed_8:
        /* <DEDUP_REMOVED lines=30> */
	.type		__unnamed_15,@object
	.size		__unnamed_15,(__unnamed_25 - __unnamed_15)
__unnamed_15:
        /* <DEDUP_REMOVED lines=30> */
	.type		__unnamed_25,@object
	.size		__unnamed_25,(__unnamed_21 - __unnamed_25)
__unnamed_25:
        /* <DEDUP_REMOVED lines=30> */
	.type		__unnamed_21,@object
	.size		__unnamed_21,(__unnamed_14 - __unnamed_21)
__unnamed_21:
        /* <DEDUP_REMOVED lines=30> */
	.type		__unnamed_14,@object
	.size		__unnamed_14,(__unnamed_9 - __unnamed_14)
__unnamed_14:
        /* <DEDUP_REMOVED lines=30> */
	.type		__unnamed_9,@object
	.size		__unnamed_9,(__unnamed_30 - __unnamed_9)
__unnamed_9:
        /* <DEDUP_REMOVED lines=30> */
	.type		__unnamed_30,@object
	.size		__unnamed_30,(__unnamed_16 - __unnamed_30)
__unnamed_30:
        /* <DEDUP_REMOVED lines=30> */
	.type		__unnamed_16,@object
	.size		__unnamed_16,(__unnamed_26 - __unnamed_16)
__unnamed_16:
        /* <DEDUP_REMOVED lines=30> */
	.type		__unnamed_26,@object
	.size		__unnamed_26,(__unnamed_20 - __unnamed_26)
__unnamed_26:
        /* <DEDUP_REMOVED lines=30> */
	.type		__unnamed_20,@object
	.size		__unnamed_20,(__unnamed_22 - __unnamed_20)
__unnamed_20:
        /* <DEDUP_REMOVED lines=30> */
	.type		__unnamed_22,@object
	.size		__unnamed_22,(__unnamed_34 - __unnamed_22)
__unnamed_22:
        /* <DEDUP_REMOVED lines=30> */
	.type		__unnamed_34,@object
	.size		__unnamed_34,(__unnamed_13 - __unnamed_34)
__unnamed_34:
        /* <DEDUP_REMOVED lines=30> */
	.type		__unnamed_13,@object
	.size		__unnamed_13,(__unnamed_36 - __unnamed_13)
__unnamed_13:
        /* <DEDUP_REMOVED lines=30> */
	.type		__unnamed_36,@object
	.size		__unnamed_36,(__unnamed_24 - __unnamed_36)
__unnamed_36:
        /* <DEDUP_REMOVED lines=30> */
	.type		__unnamed_24,@object
	.size		__unnamed_24,(__unnamed_7 - __unnamed_24)
__unnamed_24:
        /* <DEDUP_REMOVED lines=30> */
	.type		__unnamed_7,@object
	.size		__unnamed_7,(__unnamed_19 - __unnamed_7)
__unnamed_7:
        /* <DEDUP_REMOVED lines=30> */
	.type		__unnamed_19,@object
	.size		__unnamed_19,(__unnamed_31 - __unnamed_19)
__unnamed_19:
        /* <DEDUP_REMOVED lines=29> */
        /*3a1c*/ 	.byte	0x3e, 0x20, 0x26, 0x5d, 0x00
	.type		__unnamed_31,@object
	.size		__unnamed_31,(__unnamed_29 - __unnamed_31)
__unnamed_31:
        /* <DEDUP_REMOVED lines=30> */
	.type		__unnamed_29,@object
	.size		__unnamed_29,(__unnamed_33 - __unnamed_29)
__unnamed_29:
        /* <DEDUP_REMOVED lines=30> */
	.type		__unnamed_33,@object
	.size		__unnamed_33,(__unnamed_28 - __unnamed_33)
__unnamed_33:
        /* <DEDUP_REMOVED lines=30> */
	.type		__unnamed_28,@object
	.size		__unnamed_28,(.L_31 - __unnamed_28)
__unnamed_28:
        /* <DEDUP_REMOVED lines=29> */
        /*4173*/ 	.byte	0x3e, 0x3e, 0x3e, 0x3e, 0x20, 0x26, 0x5d, 0x00
.L_31:


//--------------------- .nv.shared._ZN7cutlass13device_kernelIN5flash11enable_sm90INS1_16FlashAttnFwdSm90INS1_25CollectiveMainloopFwdSm90ILi2EN4cute5tupleIJNS5_1CILi1EEES8_S8_EEENS6_IJNS7_ILi128EEESA_NS7_ILi256EEEEEELi256ENS_12float_e4m3_tEfNS_4arch4Sm90ELb0ELb0ELb1ELb0ELb1ELb0ELb0ELb1ELb0ELb1ELb1ELb0EEENS1_21CollectiveEpilogueFwdINS6_IJSA_SB_SA_EEES9_NS_10bfloat16_tESF_Li256ELb0ELb1ELb1ELb1EEENS1_19SingleTileSchedulerILb0ELb1ELb1ELi128EEEEEEEEEvNT_6ParamsE --------------------------
	.section	.nv.shared._ZN7cutlass13device_kernelIN5flash11enable_sm90INS1_16FlashAttnFwdSm90INS1_25CollectiveMainloopFwdSm90ILi2EN4cute5tupleIJNS5_1CILi1EEES8_S8_EEENS6_IJNS7_ILi128EEESA_NS7_ILi256EEEEEELi256ENS_12float_e4m3_tEfNS_4arch4Sm90ELb0ELb0ELb1ELb0ELb1ELb0ELb0ELb1ELb0ELb1ELb1ELb0EEENS1_21CollectiveEpilogueFwdINS6_IJSA_SB_SA_EEES9_NS_10bfloat16_tESF_Li256ELb0ELb1ELb1ELb1EEENS1_19SingleTileSchedulerILb0ELb1ELb1ELi128EEEEEEEEEvNT_6ParamsE,"aw",@nobits
	.sectionflags	@""
	.align	16
	.zero		1024


//--------------------- .nv.shared.reserved.0     --------------------------
	.section	.nv.shared.reserved.0,"aw",@nobits
	.weak		__nv_reservedSMEM_offset_0_alias
	.size		__nv_reservedSMEM_offset_0_alias, 0, 0
	.other		__nv_reservedSMEM_offset_0_alias,@"STO_CUDA_RESERVED_SHARED STV_DEFAULT"
__nv_reservedSMEM_offset_0_alias:
	.zero		0


//--------------------- .nv.global                --------------------------
	.section	.nv.global,"aw",@nobits
.nv.global:
	.type		_ZN86_INTERNAL_df027bae_50_flash_fwd_hdimall_e4m3_paged_split_softcap_sm90_cu_ceb34e2a_37124cute1_E,@object
	.size		_ZN86_INTERNAL_df027bae_50_flash_fwd_hdimall_e4m3_paged_split_softcap_sm90_cu_ceb34e2a_37124cute1_E,(_ZN86_INTERNAL_df027bae_50_flash_fwd_hdimall_e4m3_paged_split_softcap_sm90_cu_ceb34e2a_37124cuda3std3__45__cpo6cbeginE - _ZN86_INTERNAL_df027bae_50_flash_fwd_hdimall_e4m3_paged_split_softcap_sm90_cu_ceb34e2a_37124cute1_E)
_ZN86_INTERNAL_df027bae_50_flash_fwd_hdimall_e4m3_paged_split_softcap_sm90_cu_ceb34e2a_37124cute1_E:
	.zero		1
	.type		_ZN86_INTERNAL_df027bae_50_flash_fwd_hdimall_e4m3_paged_split_softcap_sm90_cu_ceb34e2a_37124cuda3std3__45__cpo6cbeginE,@object
	.size		_ZN86_INTERNAL_df027bae_50_flash_fwd_hdimall_e4m3_paged_split_softcap_sm90_cu_ceb34e2a_37124cuda3std3__45__cpo6cbeginE,(_ZN86_INTERNAL_df027bae_50_flash_fwd_hdimall_e4m3_paged_split_softcap_sm90_cu_ceb34e2a_37124cuda3std3__48in_placeE - _ZN86_INTERNAL_df027bae_50_flash_fwd_hdimall_e4m3_paged_split_softcap_sm90_cu_ceb34e2a_37124cuda3std3__45__cpo6cbeginE)
_ZN86_INTERNAL_df027bae_50_flash_fwd_hdimall_e4m3_paged_split_softcap_sm90_cu_ceb34e2a_37124cuda3std3__45__cpo6cbeginE:
	.zero		1
	.type		_ZN86_INTERNAL_df027bae_50_flash_fwd_hdimall_e4m3_paged_split_softcap_sm90_cu_ceb34e2a_37124cuda3std3__48in_placeE,@object
	.size		_ZN86_INTERNAL_df027bae_50_flash_fwd_hdimall_e4m3_paged_split_softcap_sm90_cu_ceb34e2a_37124cuda3std3__48in_placeE,(_ZN86_INTERNAL_df027bae_50_flash_fwd_hdimall_e4m3_paged_split_softcap_sm90_cu_ceb34e2a_37124cuda3std6ranges3__45__cpo9iter_moveE - _ZN86_INTERNAL_df027bae_50_flash_fwd_hdimall_e4m3_paged_split_softcap_sm90_cu_ceb34e2a_37124cuda3std3__48in_placeE)
_ZN86_INTERNAL_df027bae_50_flash_fwd_hdimall_e4m3_paged_split_softcap_sm90_cu_ceb34e2a_37124cuda3std3__48in_placeE:
	.zero		1
	.type		_ZN86_INTERNAL_df027bae_50_flash_fwd_hdimall_e4m3_paged_split_softcap_sm90_cu_ceb34e2a_37124cuda3std6ranges3__45__cpo9iter_moveE,@object
	.size		_ZN86_INTERNAL_df027bae_50_flash_fwd_hdimall_e4m3_paged_split_softcap_sm90_cu_ceb34e2a_37124cuda3std6ranges3__45__cpo9iter_moveE,(_ZN86_INTERNAL_df027bae_50_flash_fwd_hdimall_e4m3_paged_split_softcap_sm90_cu_ceb34e2a_37124cuda3std3__45__cpo5beginE - _ZN86_INTERNAL_df027bae_50_flash_fwd_hdimall_e4m3_paged_split_softcap_sm90_cu_ceb34e2a_37124cuda3std6ranges3__45__cpo9iter_moveE)
_ZN86_INTERNAL_df027bae_50_flash_fwd_hdimall_e4m3_paged_split_softcap_sm90_cu_ceb34e2a_37124cuda3std6ranges3__45__cpo9iter_moveE:
	.zero		1
	.type		_ZN86_INTERNAL_df027bae_50_flash_fwd_hdimall_e4m3_paged_split_softcap_sm90_cu_ceb34e2a_37124cuda3std3__45__cpo5beginE,@object
	.size		_ZN86_INTERNAL_df027bae_50_flash_fwd_hdimall_e4m3_paged_split_softcap_sm90_cu_ceb34e2a_37124cuda3std3__45__cpo5beginE,(_ZN86_INTERNAL_df027bae_50_flash_fwd_hdimall_e4m3_paged_split_softcap_sm90_cu_ceb34e2a_37124cuda3std3__488_GLOBAL__N__df027bae_50_flash_fwd_hdimall_e4m3_paged_split_softcap_sm90_cu_ceb34e2a_37126ignoreE - _ZN86_INTERNAL_df027bae_50_flash_fwd_hdimall_e4m3_paged_split_softcap_sm90_cu_ceb34e2a_37124cuda3std3__45__cpo5beginE)
_ZN86_INTERNAL_df027bae_50_flash_fwd_hdimall_e4m3_paged_split_softcap_sm90_cu_ceb34e2a_37124cuda3std3__45__cpo5beginE:
	.zero		1
	.type		_ZN86_INTERNAL_df027bae_50_flash_fwd_hdimall_e4m3_paged_split_softcap_sm90_cu_ceb34e2a_37124cuda3std3__488_GLOBAL__N__df027bae_50_flash_fwd_hdimall_e4m3_paged_split_softcap_sm90_cu_ceb34e2a_37126ignoreE,@object
	.size		_ZN86_INTERNAL_df027bae_50_flash_fwd_hdimall_e4m3_paged_split_softcap_sm90_cu_ceb34e2a_37124cuda3std3__488_GLOBAL__N__df027bae_50_flash_fwd_hdimall_e4m3_paged_split_softcap_sm90_cu_ceb34e2a_37126ignoreE,(_ZN86_INTERNAL_df027bae_50_flash_fwd_hdimall_e4m3_paged_split_softcap_sm90_cu_ceb34e2a_37124cute7productE - _ZN86_INTERNAL_df027bae_50_flash_fwd_hdimall_e4m3_paged_split_softcap_sm90_cu_ceb34e2a_37124cuda3std3__488_GLOBAL__N__df027bae_50_flash_fwd_hdimall_e4m3_paged_split_softcap_sm90_cu_ceb34e2a_37126ignoreE)
_ZN86_INTERNAL_df027bae_50_flash_fwd_hdimall_e4m3_paged_split_softcap_sm90_cu_ceb34e2a_37124cuda3std3__488_GLOBAL__N__df027bae_50_flash_fwd_hdimall_e4m3_paged_split_softcap_sm90_cu_ceb34e2a_37126ignoreE:
	.zero		1
	.type		_ZN86_INTERNAL_df027bae_50_flash_fwd_hdimall_e4m3_paged_split_softcap_sm90_cu_ceb34e2a_37124cute7productE,@object
	.size		_ZN86_INTERNAL_df027bae_50_flash_fwd_hdimall_e4m3_paged_split_softcap_sm90_cu_ceb34e2a_37124cute7productE,(_ZN86_INTERNAL_df027bae_50_flash_fwd_hdimall_e4m3_paged_split_softcap_sm90_cu_ceb34e2a_37124cuda3std3__45__cpo3endE - _ZN86_INTERNAL_df027bae_50_flash_fwd_hdimall_e4m3_paged_split_softcap_sm90_cu_ceb34e2a_37124cute7productE)
_ZN86_INTERNAL_df027bae_50_flash_fwd_hdimall_e4m3_paged_split_softcap_sm90_cu_ceb34e2a_37124cute7productE:
	.zero		1
	.type		_ZN86_INTERNAL_df027bae_50_flash_fwd_hdimall_e4m3_paged_split_softcap_sm90_cu_ceb34e2a_37124cuda3std3__45__cpo3endE,@object
	.size		_ZN86_INTERNAL_df027bae_50_flash_fwd_hdimall_e4m3_paged_split_softcap_sm90_cu_ceb34e2a_37124cuda3std3__45__cpo3endE,(_ZN86_INTERNAL_df027bae_50_flash_fwd_hdimall_e4m3_paged_split_softcap_sm90_cu_ceb34e2a_37124cuda3std3__419piecewise_constructE - _ZN86_INTERNAL_df027bae_50_flash_fwd_hdimall_e4m3_paged_split_softcap_sm90_cu_ceb34e2a_37124cuda3std3__45__cpo3endE)
_ZN86_INTERNAL_df027bae_50_flash_fwd_hdimall_e4m3_paged_split_softcap_sm90_cu_ceb34e2a_37124cuda3std3__45__cpo3endE:
	.zero		1
	.type		_ZN86_INTERNAL_df027bae_50_flash_fwd_hdimall_e4m3_paged_split_softcap_sm90_cu_ceb34e2a_37124cuda3std3__419piecewise_constructE,@object
	.size		_ZN86_INTERNAL_df027bae_50_flash_fwd_hdimall_e4m3_paged_split_softcap_sm90_cu_ceb34e2a_37124cuda3std3__419piecewise_constructE,(_ZN86_INTERNAL_df027bae_50_flash_fwd_hdimall_e4m3_paged_split_softcap_sm90_cu_ceb34e2a_37124cuda3std3__45__cpo4cendE - _ZN86_INTERNAL_df027bae_50_flash_fwd_hdimall_e4m3_paged_split_softcap_sm90_cu_ceb34e2a_37124cuda3std3__419piecewise_constructE)
_ZN86_INTERNAL_df027bae_50_flash_fwd_hdimall_e4m3_paged_split_softcap_sm90_cu_ceb34e2a_37124cuda3std3__419piecewise_constructE:
	.zero		1
	.type		_ZN86_INTERNAL_df027bae_50_flash_fwd_hdimall_e4m3_paged_split_softcap_sm90_cu_ceb34e2a_37124cuda3std3__45__cpo4cendE,@object
	.size		_ZN86_INTERNAL_df027bae_50_flash_fwd_hdimall_e4m3_paged_split_softcap_sm90_cu_ceb34e2a_37124cuda3std3__45__cpo4cendE,(_ZN86_INTERNAL_df027bae_50_flash_fwd_hdimall_e4m3_paged_split_softcap_sm90_cu_ceb34e2a_37124cuda3std6ranges3__45__cpo4swapE - _ZN86_INTERNAL_df027bae_50_flash_fwd_hdimall_e4m3_paged_split_softcap_sm90_cu_ceb34e2a_37124cuda3std3__45__cpo4cendE)
_ZN86_INTERNAL_df027bae_50_flash_fwd_hdimall_e4m3_paged_split_softcap_sm90_cu_ceb34e2a_37124cuda3std3__45__cpo4cendE:
	.zero		1
	.type		_ZN86_INTERNAL_df027bae_50_flash_fwd_hdimall_e4m3_paged_split_softcap_sm90_cu_ceb34e2a_37124cuda3std6ranges3__45__cpo4swapE,@object
	.size		_ZN86_INTERNAL_df027bae_50_flash_fwd_hdimall_e4m3_paged_split_softcap_sm90_cu_ceb34e2a_37124cuda3std6ranges3__45__cpo4swapE,(.L_49 - _ZN86_INTERNAL_df027bae_50_flash_fwd_hdimall_e4m3_paged_split_softcap_sm90_cu_ceb34e2a_37124cuda3std6ranges3__45__cpo4swapE)
_ZN86_INTERNAL_df027bae_50_flash_fwd_hdimall_e4m3_paged_split_softcap_sm90_cu_ceb34e2a_37124cuda3std6ranges3__45__cpo4swapE:
	.zero		1
.L_49:


//--------------------- .nv.shared._ZN7cutlass13device_kernelIN5flash11enable_sm90INS1_16FlashAttnFwdSm90INS1_25CollectiveMainloopFwdSm90ILi2EN4cute5tupleIJNS5_1CILi1EEES8_S8_EEENS6_IJNS7_ILi128EEESA_NS7_ILi256EEEEEELi256ENS_12float_e4m3_tEfNS_4arch4Sm90ELb0ELb0ELb1ELb1ELb1ELb0ELb0ELb1ELb0ELb1ELb1ELb0EEENS1_21CollectiveEpilogueFwdINS6_IJSA_SB_SA_EEES9_NS_10bfloat16_tESF_Li256ELb1ELb1ELb1ELb1EEENS1_36VarlenDynamicPersistentTileSchedulerILi128ELi128ELi256ELi128ELb1ELb1ELb1ELb0ELb1ELb1EEEEEEEEEvNT_6ParamsE --------------------------
	.section	.nv.shared._ZN7cutlass13device_kernelIN5flash11enable_sm90INS1_16FlashAttnFwdSm90INS1_25CollectiveMainloopFwdSm90ILi2EN4cute5tupleIJNS5_1CILi1EEES8_S8_EEENS6_IJNS7_ILi128EEESA_NS7_ILi256EEEEEELi256ENS_12float_e4m3_tEfNS_4arch4Sm90ELb0ELb0ELb1ELb1ELb1ELb0ELb0ELb1ELb0ELb1ELb1ELb0EEENS1_21CollectiveEpilogueFwdINS6_IJSA_SB_SA_EEES9_NS_10bfloat16_tESF_Li256ELb1ELb1ELb1ELb1EEENS1_36VarlenDynamicPersistentTileSchedulerILi128ELi128ELi256ELi128ELb1ELb1ELb1ELb0ELb1ELb1EEEEEEEEEvNT_6ParamsE,"aw",@nobits
	.sectionflags	@""
	.align	16
	.zero		1024


//--------------------- .nv.shared._ZN7cutlass13device_kernelIN5flash11enable_sm90INS1_16FlashAttnFwdSm90INS1_25CollectiveMainloopFwdSm90ILi2EN4cute5tupleIJNS5_1CILi1EEES8_S8_EEENS6_IJNS7_ILi128EEESA_NS7_ILi256EEEEEELi256ENS_12float_e4m3_tEfNS_4arch4Sm90ELb0ELb0ELb1ELb1ELb1ELb1ELb0ELb1ELb0ELb1ELb1ELb0EEENS1_21CollectiveEpilogueFwdINS6_IJSA_SB_SA_EEES9_NS_10bfloat16_tESF_Li256ELb1ELb1ELb1ELb1EEENS1_36VarlenDynamicPersistentTileSchedulerILi128ELi128ELi256ELi128ELb1ELb1ELb1ELb0ELb1ELb1EEEEEEEEEvNT_6ParamsE --------------------------
	.section	.nv.shared._ZN7cutlass13device_kernelIN5flash11enable_sm90INS1_16FlashAttnFwdSm90INS1_25CollectiveMainloopFwdSm90ILi2EN4cute5tupleIJNS5_1CILi1EEES8_S8_EEENS6_IJNS7_ILi128EEESA_NS7_ILi256EEEEEELi256ENS_12float_e4m3_tEfNS_4arch4Sm90ELb0ELb0ELb1ELb1ELb1ELb1ELb0ELb1ELb0ELb1ELb1ELb0EEENS1_21CollectiveEpilogueFwdINS6_IJSA_SB_SA_EEES9_NS_10bfloat16_tESF_Li256ELb1ELb1ELb1ELb1EEENS1_36VarlenDynamicPersistentTileSchedulerILi128ELi128ELi256ELi128ELb1ELb1ELb1ELb0ELb1ELb1EEEEEEEEEvNT_6ParamsE,"aw",@nobits
	.sectionflags	@""
	.align	16
	.zero		1024


//--------------------- .nv.shared._ZN7cutlass13device_kernelIN5flash11enable_sm90INS1_16FlashAttnFwdSm90INS1_25CollectiveMainloopFwdSm90ILi2EN4cute5tupleIJNS5_1CILi1EEES8_S8_EEENS6_IJNS7_ILi128EEENS7_ILi64EEENS7_ILi256EEEEEELi256ENS_12float_e4m3_tEfNS_4arch4Sm90ELb0ELb1ELb1ELb0ELb1ELb0ELb0ELb1ELb0ELb1ELb1ELb0EEENS1_21CollectiveEpilogueFwdINS6_IJSA_SC_SB_EEES9_NS_10bfloat16_tESG_Li256ELb0ELb1ELb1ELb1EEENS1_19SingleTileSchedulerILb0ELb1ELb1ELi128EEEEEEEEEvNT_6ParamsE --------------------------
	.section	.nv.shared._ZN7cutlass13device_kernelIN5flash11enable_sm90INS1_16FlashAttnFwdSm90INS1_25CollectiveMainloopFwdSm90ILi2EN4cute5tupleIJNS5_1CILi1EEES8_S8_EEENS6_IJNS7_ILi128EEENS7_ILi64EEENS7_ILi256EEEEEELi256ENS_12float_e4m3_tEfNS_4arch4Sm90ELb0ELb1ELb1ELb0ELb1ELb0ELb0ELb1ELb0ELb1ELb1ELb0EEENS1_21CollectiveEpilogueFwdINS6_IJSA_SC_SB_EEES9_NS_10bfloat16_tESG_Li256ELb0ELb1ELb1ELb1EEENS1_19SingleTileSchedulerILb0ELb1ELb1ELi128EEEEEEEEEvNT_6ParamsE,"aw",@nobits
	.sectionflags	@""
	.align	16
	.zero		1024


//--------------------- .nv.shared._ZN7cutlass13device_kernelIN5flash11enable_sm90INS1_16FlashAttnFwdSm90INS1_25CollectiveMainloopFwdSm90ILi2EN4cute5tupleIJNS5_1CILi1EEES8_S8_EEENS6_IJNS7_ILi128EEENS7_ILi64EEENS7_ILi256EEEEEELi256ENS_12float_e4m3_tEfNS_4arch4Sm90ELb0ELb1ELb1ELb1ELb1ELb0ELb0ELb1ELb0ELb1ELb1ELb0EEENS1_21CollectiveEpilogueFwdINS6_IJSA_SC_SB_EEES9_NS_10bfloat16_tESG_Li256ELb1ELb1ELb1ELb1EEENS1_36VarlenDynamicPersistentTileSchedulerILi128ELi64ELi256ELi128ELb1ELb1ELb1ELb1ELb0ELb1EEEEEEEEEvNT_6ParamsE --------------------------
	.section	.nv.shared._ZN7cutlass13device_kernelIN5flash11enable_sm90INS1_16FlashAttnFwdSm90INS1_25CollectiveMainloopFwdSm90ILi2EN4cute5tupleIJNS5_1CILi1EEES8_S8_EEENS6_IJNS7_ILi128EEENS7_ILi64EEENS7_ILi256EEEEEELi256ENS_12float_e4m3_tEfNS_4arch4Sm90ELb0ELb1ELb1ELb1ELb1ELb0ELb0ELb1ELb0ELb1ELb1ELb0EEENS1_21CollectiveEpilogueFwdINS6_IJSA_SC_SB_EEES9_NS_10bfloat16_tESG_Li256ELb1ELb1ELb1ELb1EEENS1_36VarlenDynamicPersistentTileSchedulerILi128ELi64ELi256ELi128ELb1ELb1ELb1ELb1ELb0ELb1EEEEEEEEEvNT_6ParamsE,"aw",@nobits
	.sectionflags	@""
	.align	16
	.zero		1024


//--------------------- .nv.shared._ZN7cutlass13device_kernelIN5flash11enable_sm90INS1_16FlashAttnFwdSm90INS1_25CollectiveMainloopFwdSm90ILi2EN4cute5tupleIJNS5_1CILi1EEES8_S8_EEENS6_IJNS7_ILi128EEENS7_ILi64EEENS7_ILi256EEEEEELi256ENS_12float_e4m3_tEfNS_4arch4Sm90ELb0ELb1ELb1ELb1ELb1ELb1ELb0ELb1ELb0ELb1ELb1ELb0EEENS1_21CollectiveEpilogueFwdINS6_IJSA_SC_SB_EEES9_NS_10bfloat16_tESG_Li256ELb1ELb1ELb1ELb1EEENS1_36VarlenDynamicPersistentTileSchedulerILi128ELi64ELi256ELi128ELb1ELb1ELb1ELb1ELb0ELb1EEEEEEEEEvNT_6ParamsE --------------------------
	.section	.nv.shared._ZN7cutlass13device_kernelIN5flash11enable_sm90INS1_16FlashAttnFwdSm90INS1_25CollectiveMainloopFwdSm90ILi2EN4cute5tupleIJNS5_1CILi1EEES8_S8_EEENS6_IJNS7_ILi128EEENS7_ILi64EEENS7_ILi256EEEEEELi256ENS_12float_e4m3_tEfNS_4arch4Sm90ELb0ELb1ELb1ELb1ELb1ELb1ELb0ELb1ELb0ELb1ELb1ELb0EEENS1_21CollectiveEpilogueFwdINS6_IJSA_SC_SB_EEES9_NS_10bfloat16_tESG_Li256ELb1ELb1ELb1ELb1EEENS1_36VarlenDynamicPersistentTileSchedulerILi128ELi64ELi256ELi128ELb1ELb1ELb1ELb1ELb0ELb1EEEEEEEEEvNT_6ParamsE,"aw",@nobits
	.sectionflags	@""
	.align	16
	.zero		1024


//--------------------- .nv.shared._ZN7cutlass13device_kernelIN5flash11enable_sm90INS1_16FlashAttnFwdSm90INS1_25CollectiveMainloopFwdSm90ILi2EN4cute5tupleIJNS5_1CILi1EEES8_S8_EEENS6_IJNS7_ILi128EEESA_NS7_ILi256EEEEEELi256ENS_12float_e4m3_tEfNS_4arch4Sm90ELb1ELb0ELb1ELb0ELb1ELb0ELb0ELb1ELb0ELb1ELb1ELb0EEENS1_21CollectiveEpilogueFwdINS6_IJSA_SB_SA_EEES9_NS_10bfloat16_tESF_Li256ELb0ELb1ELb1ELb1EEENS1_19SingleTileSchedulerILb0ELb1ELb1ELi128EEEEEEEEEvNT_6ParamsE --------------------------
	.section	.nv.shared._ZN7cutlass13device_kernelIN5flash11enable_sm90INS1_16FlashAttnFwdSm90INS1_25CollectiveMainloopFwdSm90ILi2EN4cute5tupleIJNS5_1CILi1EEES8_S8_EEENS6_IJNS7_ILi128EEESA_NS7_ILi256EEEEEELi256ENS_12float_e4m3_tEfNS_4arch4Sm90ELb1ELb0ELb1ELb0ELb1ELb0ELb0ELb1ELb0ELb1ELb1ELb0EEENS1_21CollectiveEpilogueFwdINS6_IJSA_SB_SA_EEES9_NS_10bfloat16_tESF_Li256ELb0ELb1ELb1ELb1EEENS1_19SingleTileSchedulerILb0ELb1ELb1ELi128EEEEEEEEEvNT_6ParamsE,"aw",@nobits
	.sectionflags	@""
	.align	16
	.zero		1024


//--------------------- .nv.shared._ZN7cutlass13device_kernelIN5flash11enable_sm90INS1_16FlashAttnFwdSm90INS1_25CollectiveMainloopFwdSm90ILi2EN4cute5tupleIJNS5_1CILi1EEES8_S8_EEENS6_IJNS7_ILi128EEESA_NS7_ILi256EEEEEELi256ENS_12float_e4m3_tEfNS_4arch4Sm90ELb1ELb0ELb1ELb1ELb1ELb0ELb0ELb1ELb0ELb1ELb1ELb0EEENS1_21CollectiveEpilogueFwdINS6_IJSA_SB_SA_EEES9_NS_10bfloat16_tESF_Li256ELb1ELb1ELb1ELb1EEENS1_36VarlenDynamicPersistentTileSchedulerILi128ELi128ELi256ELi128ELb1ELb1ELb1ELb1ELb1ELb1EEEEEEEEEvNT_6ParamsE --------------------------
	.section	.nv.shared._ZN7cutlass13device_kernelIN5flash11enable_sm90INS1_16FlashAttnFwdSm90INS1_25CollectiveMainloopFwdSm90ILi2EN4cute5tupleIJNS5_1CILi1EEES8_S8_EEENS6_IJNS7_ILi128EEESA_NS7_ILi256EEEEEELi256ENS_12float_e4m3_tEfNS_4arch4Sm90ELb1ELb0ELb1ELb1ELb1ELb0ELb0ELb1ELb0ELb1ELb1ELb0EEENS1_21CollectiveEpilogueFwdINS6_IJSA_SB_SA_EEES9_NS_10bfloat16_tESF_Li256ELb1ELb1ELb1ELb1EEENS1_36VarlenDynamicPersistentTileSchedulerILi128ELi128ELi256ELi128ELb1ELb1ELb1ELb1ELb1ELb1EEEEEEEEEvNT_6ParamsE,"aw",@nobits
	.sectionflags	@""
	.align	16
	.zero		1024


//--------------------- .nv.shared._ZN7cutlass13device_kernelIN5flash11enable_sm90INS1_16FlashAttnFwdSm90INS1_25CollectiveMainloopFwdSm90ILi2EN4cute5tupleIJNS5_1CILi1EEES8_S8_EEENS6_IJNS7_ILi128EEESA_NS7_ILi256EEEEEELi256ENS_12float_e4m3_tEfNS_4arch4Sm90ELb1ELb0ELb1ELb1ELb1ELb1ELb0ELb1ELb0ELb1ELb1ELb0EEENS1_21CollectiveEpilogueFwdINS6_IJSA_SB_SA_EEES9_NS_10bfloat16_tESF_Li256ELb1ELb1ELb1ELb1EEENS1_36VarlenDynamicPersistentTileSchedulerILi128ELi128ELi256ELi128ELb1ELb1ELb1ELb1ELb1ELb1EEEEEEEEEvNT_6ParamsE --------------------------
	.section	.nv.shared._ZN7cutlass13device_kernelIN5flash11enable_sm90INS1_16FlashAttnFwdSm90INS1_25CollectiveMainloopFwdSm90ILi2EN4cute5tupleIJNS5_1CILi1EEES8_S8_EEENS6_IJNS7_ILi128EEESA_NS7_ILi256EEEEEELi256ENS_12float_e4m3_tEfNS_4arch4Sm90ELb1ELb0ELb1ELb1ELb1ELb1ELb0ELb1ELb0ELb1ELb1ELb0EEENS1_21CollectiveEpilogueFwdINS6_IJSA_SB_SA_EEES9_NS_10bfloat16_tESF_Li256ELb1ELb1ELb1ELb1EEENS1_36VarlenDynamicPersistentTileSchedulerILi128ELi128ELi256ELi128ELb1ELb1ELb1ELb1ELb1ELb1EEEEEEEEEvNT_6ParamsE,"aw",@nobits
	.sectionflags	@""
	.align	16
	.zero		1024


//--------------------- .nv.shared._ZN7cutlass13device_kernelIN5flash11enable_sm90INS1_16FlashAttnFwdSm90INS1_25CollectiveMainloopFwdSm90ILi2EN4cute5tupleIJNS5_1CILi1EEES8_S8_EEENS6_IJNS7_ILi128EEENS7_ILi160EEENS7_ILi192EEEEEELi192ENS_12float_e4m3_tEfNS_4arch4Sm90ELb0ELb0ELb1ELb0ELb1ELb0ELb0ELb1ELb1ELb1ELb1ELb0EEENS1_21CollectiveEpilogueFwdINS6_IJSA_SC_SB_EEES9_NS_10bfloat16_tESG_Li256ELb0ELb1ELb1ELb1EEENS1_19SingleTileSchedulerILb0ELb1ELb1ELi128EEEEEEEEEvNT_6ParamsE --------------------------
	.section	.nv.shared._ZN7cutlass13device_kernelIN5flash11enable_sm90INS1_16FlashAttnFwdSm90INS1_25CollectiveMainloopFwdSm90ILi2EN4cute5tupleIJNS5_1CILi1EEES8_S8_EEENS6_IJNS7_ILi128EEENS7_ILi160EEENS7_ILi192EEEEEELi192ENS_12float_e4m3_tEfNS_4arch4Sm90ELb0ELb0ELb1ELb0ELb1ELb0ELb0ELb1ELb1ELb1ELb1ELb0EEENS1_21CollectiveEpilogueFwdINS6_IJSA_SC_SB_EEES9_NS_10bfloat16_tESG_Li256ELb0ELb1ELb1ELb1EEENS1_19SingleTileSchedulerILb0ELb1ELb1ELi128EEEEEEEEEvNT_6ParamsE,"aw",@nobits
	.sectionflags	@""
	.align	16
	.zero		1024


//--------------------- .nv.shared._ZN7cutlass13device_kernelIN5flash11enable_sm90INS1_16FlashAttnFwdSm90INS1_25CollectiveMainloopFwdSm90ILi2EN4cute5tupleIJNS5_1CILi1EEES8_S8_EEENS6_IJNS7_ILi128EEENS7_ILi160EEENS7_ILi192EEEEEELi192ENS_12float_e4m3_tEfNS_4arch4Sm90ELb0ELb0ELb1ELb1ELb1ELb0ELb0ELb1ELb1ELb1ELb1ELb0EEENS1_21CollectiveEpilogueFwdINS6_IJSA_SC_SB_EEES9_NS_10bfloat16_tESG_Li256ELb1ELb1ELb1ELb1EEENS1_36VarlenDynamicPersistentTileSchedulerILi128ELi160ELi256ELi128ELb1ELb1ELb1ELb0ELb1ELb1EEEEEEEEEvNT_6ParamsE --------------------------
	.section	.nv.shared._ZN7cutlass13device_kernelIN5flash11enable_sm90INS1_16FlashAttnFwdSm90INS1_25CollectiveMainloopFwdSm90ILi2EN4cute5tupleIJNS5_1CILi1EEES8_S8_EEENS6_IJNS7_ILi128EEENS7_ILi160EEENS7_ILi192EEEEEELi192ENS_12float_e4m3_tEfNS_4arch4Sm90ELb0ELb0ELb1ELb1ELb1ELb0ELb0ELb1ELb1ELb1ELb1ELb0EEENS1_21CollectiveEpilogueFwdINS6_IJSA_SC_SB_EEES9_NS_10bfloat16_tESG_Li256ELb1ELb1ELb1ELb1EEENS1_36VarlenDynamicPersistentTileSchedulerILi128ELi160ELi256ELi128ELb1ELb1ELb1ELb0ELb1ELb1EEEEEEEEEvNT_6ParamsE,"aw",@nobits
	.sectionflags	@""
	.align	16
	.zero		1024


//--------------------- .nv.shared._ZN7cutlass13device_kernelIN5flash11enable_sm90INS1_16FlashAttnFwdSm90INS1_25CollectiveMainloopFwdSm90ILi2EN4cute5tupleIJNS5_1CILi1EEES8_S8_EEENS6_IJNS7_ILi128EEENS7_ILi160EEENS7_ILi192EEEEEELi192ENS_12float_e4m3_tEfNS_4arch4Sm90ELb0ELb0ELb1ELb1ELb1ELb1ELb0ELb1ELb1ELb1ELb1ELb0EEENS1_21CollectiveEpilogueFwdINS6_IJSA_SC_SB_EEES9_NS_10bfloat16_tESG_Li256ELb1ELb1ELb1ELb1EEENS1_36VarlenDynamicPersistentTileSchedulerILi128ELi160ELi256ELi128ELb1ELb1ELb1ELb0ELb1ELb1EEEEEEEEEvNT_6ParamsE --------------------------
	.section	.nv.shared._ZN7cutlass13device_kernelIN5flash11enable_sm90INS1_16FlashAttnFwdSm90INS1_25CollectiveMainloopFwdSm90ILi2EN4cute5tupleIJNS5_1CILi1EEES8_S8_EEENS6_IJNS7_ILi128EEENS7_ILi160EEENS7_ILi192EEEEEELi192ENS_12float_e4m3_tEfNS_4arch4Sm90ELb0ELb0ELb1ELb1ELb1ELb1ELb0ELb1ELb1ELb1ELb1ELb0EEENS1_21CollectiveEpilogueFwdINS6_IJSA_SC_SB_EEES9_NS_10bfloat16_tESG_Li256ELb1ELb1ELb1ELb1EEENS1_36VarlenDynamicPersistentTileSchedulerILi128ELi160ELi256ELi128ELb1ELb1ELb1ELb0ELb1ELb1EEEEEEEEEvNT_6ParamsE,"aw",@nobits
	.sectionflags	@""
	.align	16
	.zero		1024


//--------------------- .nv.shared._ZN7cutlass13device_kernelIN5flash11enable_sm90INS1_16FlashAttnFwdSm90INS1_25CollectiveMainloopFwdSm90ILi2EN4cute5tupleIJNS5_1CILi1EEES8_S8_EEENS6_IJNS7_ILi128EEESA_NS7_ILi192EEEEEELi192ENS_12float_e4m3_tEfNS_4arch4Sm90ELb0ELb1ELb1ELb0ELb1ELb0ELb0ELb1ELb1ELb1ELb1ELb0EEENS1_21CollectiveEpilogueFwdINS6_IJSA_SB_SA_EEES9_NS_10bfloat16_tESF_Li256ELb0ELb1ELb1ELb1EEENS1_19SingleTileSchedulerILb0ELb1ELb1ELi128EEEEEEEEEvNT_6ParamsE --------------------------
	.section	.nv.shared._ZN7cutlass13device_kernelIN5flash11enable_sm90INS1_16FlashAttnFwdSm90INS1_25CollectiveMainloopFwdSm90ILi2EN4cute5tupleIJNS5_1CILi1EEES8_S8_EEENS6_IJNS7_ILi128EEESA_NS7_ILi192EEEEEELi192ENS_12float_e4m3_tEfNS_4arch4Sm90ELb0ELb1ELb1ELb0ELb1ELb0ELb0ELb1ELb1ELb1ELb1ELb0EEENS1_21CollectiveEpilogueFwdINS6_IJSA_SB_SA_EEES9_NS_10bfloat16_tESF_Li256ELb0ELb1ELb1ELb1EEENS1_19SingleTileSchedulerILb0ELb1ELb1ELi128EEEEEEEEEvNT_6ParamsE,"aw",@nobits
	.sectionflags	@""
	.align	16
	.zero		1024


//--------------------- .nv.shared._ZN7cutlass13device_kernelIN5flash11enable_sm90INS1_16FlashAttnFwdSm90INS1_25CollectiveMainloopFwdSm90ILi2EN4cute5tupleIJNS5_1CILi1EEES8_S8_EEENS6_IJNS7_ILi128EEESA_NS7_ILi192EEEEEELi192ENS_12float_e4m3_tEfNS_4arch4Sm90ELb0ELb1ELb1ELb1ELb1ELb0ELb0ELb1ELb1ELb1ELb1ELb0EEENS1_21CollectiveEpilogueFwdINS6_IJSA_SB_SA_EEES9_NS_10bfloat16_tESF_Li256ELb1ELb1ELb1ELb1EEENS1_36VarlenDynamicPersistentTileSchedulerILi128ELi128ELi256ELi128ELb1ELb1ELb1ELb1ELb0ELb1EEEEEEEEEvNT_6ParamsE --------------------------
	.section	.nv.shared._ZN7cutlass13device_kernelIN5flash11enable_sm90INS1_16FlashAttnFwdSm90INS1_25CollectiveMainloopFwdSm90ILi2EN4cute5tupleIJNS5_1CILi1EEES8_S8_EEENS6_IJNS7_ILi128EEESA_NS7_ILi192EEEEEELi192ENS_12float_e4m3_tEfNS_4arch4Sm90ELb0ELb1ELb1ELb1ELb1ELb0ELb0ELb1ELb1ELb1ELb1ELb0EEENS1_21CollectiveEpilogueFwdINS6_IJSA_SB_SA_EEES9_NS_10bfloat16_tESF_Li256ELb1ELb1ELb1ELb1EEENS1_36VarlenDynamicPersistentTileSchedulerILi128ELi128ELi256ELi128ELb1ELb1ELb1ELb1ELb0ELb1EEEEEEEEEvNT_6ParamsE,"aw",@nobits
	.sectionflags	@""
	.align	16
	.zero		1024


//--------------------- .nv.shared._ZN7cutlass13device_kernelIN5flash11enable_sm90INS1_16FlashAttnFwdSm90INS1_25CollectiveMainloopFwdSm90ILi2EN4cute5tupleIJNS5_1CILi1EEES8_S8_EEENS6_IJNS7_ILi128EEESA_NS7_ILi192EEEEEELi192ENS_12float_e4m3_tEfNS_4arch4Sm90ELb0ELb1ELb1ELb1ELb1ELb1ELb0ELb1ELb1ELb1ELb1ELb0EEENS1_21CollectiveEpilogueFwdINS6_IJSA_SB_SA_EEES9_NS_10bfloat16_tESF_Li256ELb1ELb1ELb1ELb1EEENS1_36VarlenDynamicPersistentTileSchedulerILi128ELi128ELi256ELi128ELb1ELb1ELb1ELb1ELb0ELb1EEEEEEEEEvNT_6ParamsE --------------------------
	.section	.nv.shared._ZN7cutlass13device_kernelIN5flash11enable_sm90INS1_16FlashAttnFwdSm90INS1_25CollectiveMainloopFwdSm90ILi2EN4cute5tupleIJNS5_1CILi1EEES8_S8_EEENS6_IJNS7_ILi128EEESA_NS7_ILi192EEEEEELi192ENS_12float_e4m3_tEfNS_4arch4Sm90ELb0ELb1ELb1ELb1ELb1ELb1ELb0ELb1ELb1ELb1ELb1ELb0EEENS1_21CollectiveEpilogueFwdINS6_IJSA_SB_SA_EEES9_NS_10bfloat16_tESF_Li256ELb1ELb1ELb1ELb1EEENS1_36VarlenDynamicPersistentTileSchedulerILi128ELi128ELi256ELi128ELb1ELb1ELb1ELb1ELb0ELb1EEEEEEEEEvNT_6ParamsE,"aw",@nobits
	.sectionflags	@""
	.align	16
	.zero		1024


//--------------------- .nv.shared._ZN7cutlass13device_kernelIN5flash11enable_sm90INS1_16FlashAttnFwdSm90INS1_25CollectiveMainloopFwdSm90ILi2EN4cute5tupleIJNS5_1CILi1EEES8_S8_EEENS6_IJNS7_ILi128EEENS7_ILi160EEENS7_ILi192EEEEEELi192ENS_12float_e4m3_tEfNS_4arch4Sm90ELb1ELb0ELb1ELb0ELb1ELb0ELb0ELb1ELb1ELb1ELb1ELb0EEENS1_21CollectiveEpilogueFwdINS6_IJSA_SC_SB_EEES9_NS_10bfloat16_tESG_Li256ELb0ELb1ELb1ELb1EEENS1_19SingleTileSchedulerILb0ELb1ELb1ELi128EEEEEEEEEvNT_6ParamsE --------------------------
	.section	.nv.shared._ZN7cutlass13device_kernelIN5flash11enable_sm90INS1_16FlashAttnFwdSm90INS1_25CollectiveMainloopFwdSm90ILi2EN4cute5tupleIJNS5_1CILi1EEES8_S8_EEENS6_IJNS7_ILi128EEENS7_ILi160EEENS7_ILi192EEEEEELi192ENS_12float_e4m3_tEfNS_4arch4Sm90ELb1ELb0ELb1ELb0ELb1ELb0ELb0ELb1ELb1ELb1ELb1ELb0EEENS1_21CollectiveEpilogueFwdINS6_IJSA_SC_SB_EEES9_NS_10bfloat16_tESG_Li256ELb0ELb1ELb1ELb1EEENS1_19SingleTileSchedulerILb0ELb1ELb1ELi128EEEEEEEEEvNT_6ParamsE,"aw",@nobits
	.sectionflags	@""
	.align	16
	.zero		1024


//--------------------- .nv.shared._ZN7cutlass13device_kernelIN5flash11enable_sm90INS1_16FlashAttnFwdSm90INS1_25CollectiveMainloopFwdSm90ILi2EN4cute5tupleIJNS5_1CILi1EEES8_S8_EEENS6_IJNS7_ILi128EEENS7_ILi160EEENS7_ILi192EEEEEELi192ENS_12float_e4m3_tEfNS_4arch4Sm90ELb1ELb0ELb1ELb1ELb1ELb0ELb0ELb1ELb1ELb1ELb1ELb0EEENS1_21CollectiveEpilogueFwdINS6_IJSA_SC_SB_EEES9_NS_10bfloat16_tESG_Li256ELb1ELb1ELb1ELb1EEENS1_36VarlenDynamicPersistentTileSchedulerILi128ELi160ELi256ELi128ELb1ELb1ELb1ELb1ELb1ELb1EEEEEEEEEvNT_6ParamsE --------------------------
	.section	.nv.shared._ZN7cutlass13device_kernelIN5flash11enable_sm90INS1_16FlashAttnFwdSm90INS1_25CollectiveMainloopFwdSm90ILi2EN4cute5tupleIJNS5_1CILi1EEES8_S8_EEENS6_IJNS7_ILi128EEENS7_ILi160EEENS7_ILi192EEEEEELi192ENS_12float_e4m3_tEfNS_4arch4Sm90ELb1ELb0ELb1ELb1ELb1ELb0ELb0ELb1ELb1ELb1ELb1ELb0EEENS1_21CollectiveEpilogueFwdINS6_IJSA_SC_SB_EEES9_NS_10bfloat16_tESG_Li256ELb1ELb1ELb1ELb1EEENS1_36VarlenDynamicPersistentTileSchedulerILi128ELi160ELi256ELi128ELb1ELb1ELb1ELb1ELb1ELb1EEEEEEEEEvNT_6ParamsE,"aw",@nobits
	.sectionflags	@""
	.align	16
	.zero		1024


//--------------------- .nv.shared._ZN7cutlass13device_kernelIN5flash11enable_sm90INS1_16FlashAttnFwdSm90INS1_25CollectiveMainloopFwdSm90ILi2EN4cute5tupleIJNS5_1CILi1EEES8_S8_EEENS6_IJNS7_ILi128EEENS7_ILi160EEENS7_ILi192EEEEEELi192ENS_12float_e4m3_tEfNS_4arch4Sm90ELb1ELb0ELb1ELb1ELb1ELb1ELb0ELb1ELb1ELb1ELb1ELb0EEENS1_21CollectiveEpilogueFwdINS6_IJSA_SC_SB_EEES9_NS_10bfloat16_tESG_Li256ELb1ELb1ELb1ELb1EEENS1_36VarlenDynamicPersistentTileSchedulerILi128ELi160ELi256ELi128ELb1ELb1ELb1ELb1ELb1ELb1EEEEEEEEEvNT_6ParamsE --------------------------
	.section	.nv.shared._ZN7cutlass13device_kernelIN5flash11enable_sm90INS1_16FlashAttnFwdSm90INS1_25CollectiveMainloopFwdSm90ILi2EN4cute5tupleIJNS5_1CILi1EEES8_S8_EEENS6_IJNS7_ILi128EEENS7_ILi160EEENS7_ILi192EEEEEELi192ENS_12float_e4m3_tEfNS_4arch4Sm90ELb1ELb0ELb1ELb1ELb1ELb1ELb0ELb1ELb1ELb1ELb1ELb0EEENS1_21CollectiveEpilogueFwdINS6_IJSA_SC_SB_EEES9_NS_10bfloat16_tESG_Li256ELb1ELb1ELb1ELb1EEENS1_36VarlenDynamicPersistentTileSchedulerILi128ELi160ELi256ELi128ELb1ELb1ELb1ELb1ELb1ELb1EEEEEEEEEvNT_6ParamsE,"aw",@nobits
	.sectionflags	@""
	.align	16
	.zero		1024


//--------------------- .nv.shared._ZN7cutlass13device_kernelIN5flash11enable_sm90INS1_16FlashAttnFwdSm90INS1_25CollectiveMainloopFwdSm90ILi2EN4cute5tupleIJNS5_1CILi1EEES8_S8_EEENS6_IJNS7_ILi128EEENS7_ILi160EEESA_EEELi128ENS_12float_e4m3_tEfNS_4arch4Sm90ELb0ELb0ELb1ELb0ELb1ELb0ELb0ELb1ELb1ELb1ELb1ELb0EEENS1_21CollectiveEpilogueFwdINS6_IJSA_SA_SB_EEES9_NS_10bfloat16_tESF_Li256ELb0ELb1ELb1ELb1EEENS1_19SingleTileSchedulerILb0ELb1ELb1ELi128EEEEEEEEEvNT_6ParamsE --------------------------
	.section	.nv.shared._ZN7cutlass13device_kernelIN5flash11enable_sm90INS1_16FlashAttnFwdSm90INS1_25CollectiveMainloopFwdSm90ILi2EN4cute5tupleIJNS5_1CILi1EEES8_S8_EEENS6_IJNS7_ILi128EEENS7_ILi160EEESA_EEELi128ENS_12float_e4m3_tEfNS_4arch4Sm90ELb0ELb0ELb1ELb0ELb1ELb0ELb0ELb1ELb1ELb1ELb1ELb0EEENS1_21CollectiveEpilogueFwdINS6_IJSA_SA_SB_EEES9_NS_10bfloat16_tESF_Li256ELb0ELb1ELb1ELb1EEENS1_19SingleTileSchedulerILb0ELb1ELb1ELi128EEEEEEEEEvNT_6ParamsE,"aw",@nobits
	.sectionflags	@""
	.align	16
	.zero		1024


//--------------------- .nv.shared._ZN7cutlass13device_kernelIN5flash11enable_sm90INS1_16FlashAttnFwdSm90INS1_25CollectiveMainloopFwdSm90ILi2EN4cute5tupleIJNS5_1CILi1EEES8_S8_EEENS6_IJNS7_ILi128EEENS7_ILi160EEESA_EEELi128ENS_12float_e4m3_tEfNS_4arch4Sm90ELb0ELb0ELb1ELb1ELb1ELb0ELb0ELb1ELb1ELb1ELb1ELb0EEENS1_21CollectiveEpilogueFwdINS6_IJSA_SA_SB_EEES9_NS_10bfloat16_tESF_Li256ELb1ELb1ELb1ELb1EEENS1_36VarlenDynamicPersistentTileSchedulerILi128ELi160ELi256ELi128ELb1ELb1ELb1ELb0ELb1ELb1EEEEEEEEEvNT_6ParamsE --------------------------
	.section	.nv.shared._ZN7cutlass13device_kernelIN5flash11enable_sm90INS1_16FlashAttnFwdSm90INS1_25CollectiveMainloopFwdSm90ILi2EN4cute5tupleIJNS5_1CILi1EEES8_S8_EEENS6_IJNS7_ILi128EEENS7_ILi160EEESA_EEELi128ENS_12float_e4m3_tEfNS_4arch4Sm90ELb0ELb0ELb1ELb1ELb1ELb0ELb0ELb1ELb1ELb1ELb1ELb0EEENS1_21CollectiveEpilogueFwdINS6_IJSA_SA_SB_EEES9_NS_10bfloat16_tESF_Li256ELb1ELb1ELb1ELb1EEENS1_36VarlenDynamicPersistentTileSchedulerILi128ELi160ELi256ELi128ELb1ELb1ELb1ELb0ELb1ELb1EEEEEEEEEvNT_6ParamsE,"aw",@nobits
	.sectionflags	@""
	.align	16
	.zero		1024


//--------------------- .nv.shared._ZN7cutlass13device_kernelIN5flash11enable_sm90INS1_16FlashAttnFwdSm90INS1_25CollectiveMainloopFwdSm90ILi2EN4cute5tupleIJNS5_1CILi1EEES8_S8_EEENS6_IJNS7_ILi128EEENS7_ILi160EEESA_EEELi128ENS_12float_e4m3_tEfNS_4arch4Sm90ELb0ELb0ELb1ELb1ELb1ELb1ELb0ELb1ELb1ELb1ELb1ELb0EEENS1_21CollectiveEpilogueFwdINS6_IJSA_SA_SB_EEES9_NS_10bfloat16_tESF_Li256ELb1ELb1ELb1ELb1EEENS1_36VarlenDynamicPersistentTileSchedulerILi128ELi160ELi256ELi128ELb1ELb1ELb1ELb0ELb1ELb1EEEEEEEEEvNT_6ParamsE --------------------------
	.section	.nv.shared._ZN7cutlass13device_kernelIN5flash11enable_sm90INS1_16FlashAttnFwdSm90INS1_25CollectiveMainloopFwdSm90ILi2EN4cute5tupleIJNS5_1CILi1EEES8_S8_EEENS6_IJNS7_ILi128EEENS7_ILi160EEESA_EEELi128ENS_12float_e4m3_tEfNS_4arch4Sm90ELb0ELb0ELb1ELb1ELb1ELb1ELb0ELb1ELb1ELb1ELb1ELb0EEENS1_21CollectiveEpilogueFwdINS6_IJSA_SA_SB_EEES9_NS_10bfloat16_tESF_Li256ELb1ELb1ELb1ELb1EEENS1_36VarlenDynamicPersistentTileSchedulerILi128ELi160ELi256ELi128ELb1ELb1ELb1ELb0ELb1ELb1EEEEEEEEEvNT_6ParamsE,"aw",@nobits
	.sectionflags	@""
	.align	16
	.zero		1024


//--------------------- .nv.shared._ZN7cutlass13device_kernelIN5flash11enable_sm90INS1_16FlashAttnFwdSm90INS1_25CollectiveMainloopFwdSm90ILi2EN4cute5tupleIJNS5_1CILi1EEES8_S8_EEENS6_IJNS7_ILi128EEENS7_ILi160EEESA_EEELi128ENS_12float_e4m3_tEfNS_4arch4Sm90ELb0ELb1ELb1ELb0ELb1ELb0ELb0ELb1ELb1ELb1ELb1ELb0EEENS1_21CollectiveEpilogueFwdINS6_IJSA_SA_SB_EEES9_NS_10bfloat16_tESF_Li256ELb0ELb1ELb1ELb1EEENS1_19SingleTileSchedulerILb0ELb1ELb1ELi128EEEEEEEEEvNT_6ParamsE --------------------------
	.section	.nv.shared._ZN7cutlass13device_kernelIN5flash11enable_sm90INS1_16FlashAttnFwdSm90INS1_25CollectiveMainloopFwdSm90ILi2EN4cute5tupleIJNS5_1CILi1EEES8_S8_EEENS6_IJNS7_ILi128EEENS7_ILi160EEESA_EEELi128ENS_12float_e4m3_tEfNS_4arch4Sm90ELb0ELb1ELb1ELb0ELb1ELb0ELb0ELb1ELb1ELb1ELb1ELb0EEENS1_21CollectiveEpilogueFwdINS6_IJSA_SA_SB_EEES9_NS_10bfloat16_tESF_Li256ELb0ELb1ELb1ELb1EEENS1_19SingleTileSchedulerILb0ELb1ELb1ELi128EEEEEEEEEvNT_6ParamsE,"aw",@nobits
	.sectionflags	@""
	.align	16
	.zero		1024


//--------------------- .nv.shared._ZN7cutlass13device_kernelIN5flash11enable_sm90INS1_16FlashAttnFwdSm90INS1_25CollectiveMainloopFwdSm90ILi2EN4cute5tupleIJNS5_1CILi1EEES8_S8_EEENS6_IJNS7_ILi128EEENS7_ILi160EEESA_EEELi128ENS_12float_e4m3_tEfNS_4arch4Sm90ELb0ELb1ELb1ELb1ELb1ELb0ELb0ELb1ELb1ELb1ELb1ELb0EEENS1_21CollectiveEpilogueFwdINS6_IJSA_SA_SB_EEES9_NS_10bfloat16_tESF_Li256ELb1ELb1ELb1ELb1EEENS1_36VarlenDynamicPersistentTileSchedulerILi128ELi160ELi256ELi128ELb1ELb1ELb1ELb1ELb0ELb1EEEEEEEEEvNT_6ParamsE --------------------------
	.section	.nv.shared._ZN7cutlass13device_kernelIN5flash11enable_sm90INS1_16FlashAttnFwdSm90INS1_25CollectiveMainloopFwdSm90ILi2EN4cute5tupleIJNS5_1CILi1EEES8_S8_EEENS6_IJNS7_ILi128EEENS7_ILi160EEESA_EEELi128ENS_12float_e4m3_tEfNS_4arch4Sm90ELb0ELb1ELb1ELb1ELb1ELb0ELb0ELb1ELb1ELb1ELb1ELb0EEENS1_21CollectiveEpilogueFwdINS6_IJSA_SA_SB_EEES9_NS_10bfloat16_tESF_Li256ELb1ELb1ELb1ELb1EEENS1_36VarlenDynamicPersistentTileSchedulerILi128ELi160ELi256ELi128ELb1ELb1ELb1ELb1ELb0ELb1EEEEEEEEEvNT_6ParamsE,"aw",@nobits
	.sectionflags	@""
	.align	16
	.zero		1024


//--------------------- .nv.shared._ZN7cutlass13device_kernelIN5flash11enable_sm90INS1_16FlashAttnFwdSm90INS1_25CollectiveMainloopFwdSm90ILi2EN4cute5tupleIJNS5_1CILi1EEES8_S8_EEENS6_IJNS7_ILi128EEENS7_ILi160EEESA_EEELi128ENS_12float_e4m3_tEfNS_4arch4Sm90ELb0ELb1ELb1ELb1ELb1ELb1ELb0ELb1ELb1ELb1ELb1ELb0EEENS1_21CollectiveEpilogueFwdINS6_IJSA_SA_SB_EEES9_NS_10bfloat16_tESF_Li256ELb1ELb1ELb1ELb1EEENS1_36VarlenDynamicPersistentTileSchedulerILi128ELi160ELi256ELi128ELb1ELb1ELb1ELb1ELb0ELb1EEEEEEEEEvNT_6ParamsE --------------------------
	.section	.nv.shared._ZN7cutlass13device_kernelIN5flash11enable_sm90INS1_16FlashAttnFwdSm90INS1_25CollectiveMainloopFwdSm90ILi2EN4cute5tupleIJNS5_1CILi1EEES8_S8_EEENS6_IJNS7_ILi128EEENS7_ILi160EEESA_EEELi128ENS_12float_e4m3_tEfNS_4arch4Sm90ELb0ELb1ELb1ELb1ELb1ELb1ELb0ELb1ELb1ELb1ELb1ELb0EEENS1_21CollectiveEpilogueFwdINS6_IJSA_SA_SB_EEES9_NS_10bfloat16_tESF_Li256ELb1ELb1ELb1ELb1EEENS1_36VarlenDynamicPersistentTileSchedulerILi128ELi160ELi256ELi128ELb1ELb1ELb1ELb1ELb0ELb1EEEEEEEEEvNT_6ParamsE,"aw",@nobits
	.sectionflags	@""
	.align	16
	.zero		1024


//--------------------- .nv.shared._ZN7cutlass13device_kernelIN5flash11enable_sm90INS1_16FlashAttnFwdSm90INS1_25CollectiveMainloopFwdSm90ILi2EN4cute5tupleIJNS5_1CILi1EEES8_S8_EEENS6_IJNS7_ILi128EEENS7_ILi160EEESA_EEELi128ENS_12float_e4m3_tEfNS_4arch4Sm90ELb1ELb0ELb1ELb0ELb1ELb0ELb0ELb1ELb1ELb1ELb1ELb0EEENS1_21CollectiveEpilogueFwdINS6_IJSA_SA_SB_EEES9_NS_10bfloat16_tESF_Li256ELb0ELb1ELb1ELb1EEENS1_19SingleTileSchedulerILb0ELb1ELb1ELi128EEEEEEEEEvNT_6ParamsE --------------------------
	.section	.nv.shared._ZN7cutlass13device_kernelIN5flash11enable_sm90INS1_16FlashAttnFwdSm90INS1_25CollectiveMainloopFwdSm90ILi2EN4cute5tupleIJNS5_1CILi1EEES8_S8_EEENS6_IJNS7_ILi128EEENS7_ILi160EEESA_EEELi128ENS_12float_e4m3_tEfNS_4arch4Sm90ELb1ELb0ELb1ELb0ELb1ELb0ELb0ELb1ELb1ELb1ELb1ELb0EEENS1_21CollectiveEpilogueFwdINS6_IJSA_SA_SB_EEES9_NS_10bfloat16_tESF_Li256ELb0ELb1ELb1ELb1EEENS1_19SingleTileSchedulerILb0ELb1ELb1ELi128EEEEEEEEEvNT_6ParamsE,"aw",@nobits
	.sectionflags	@""
	.align	16
	.zero		1024


//--------------------- .nv.shared._ZN7cutlass13device_kernelIN5flash11enable_sm90INS1_16FlashAttnFwdSm90INS1_25CollectiveMainloopFwdSm90ILi2EN4cute5tupleIJNS5_1CILi1EEES8_S8_EEENS6_IJNS7_ILi128EEENS7_ILi160EEESA_EEELi128ENS_12float_e4m3_tEfNS_4arch4Sm90ELb1ELb0ELb1ELb1ELb1ELb0ELb0ELb1ELb1ELb1ELb1ELb0EEENS1_21CollectiveEpilogueFwdINS6_IJSA_SA_SB_EEES9_NS_10bfloat16_tESF_Li256ELb1ELb1ELb1ELb1EEENS1_36VarlenDynamicPersistentTileSchedulerILi128ELi160ELi256ELi128ELb1ELb1ELb1ELb1ELb1ELb1EEEEEEEEEvNT_6ParamsE --------------------------
	.section	.nv.shared._ZN7cutlass13device_kernelIN5flash11enable_sm90INS1_16FlashAttnFwdSm90INS1_25CollectiveMainloopFwdSm90ILi2EN4cute5tupleIJNS5_1CILi1EEES8_S8_EEENS6_IJNS7_ILi128EEENS7_ILi160EEESA_EEELi128ENS_12float_e4m3_tEfNS_4arch4Sm90ELb1ELb0ELb1ELb1ELb1ELb0ELb0ELb1ELb1ELb1ELb1ELb0EEENS1_21CollectiveEpilogueFwdINS6_IJSA_SA_SB_EEES9_NS_10bfloat16_tESF_Li256ELb1ELb1ELb1ELb1EEENS1_36VarlenDynamicPersistentTileSchedulerILi128ELi160ELi256ELi128ELb1ELb1ELb1ELb1ELb1ELb1EEEEEEEEEvNT_6ParamsE,"aw",@nobits
	.sectionflags	@""
	.align	16
	.zero		1024


//--------------------- .nv.shared._ZN7cutlass13device_kernelIN5flash11enable_sm90INS1_16FlashAttnFwdSm90INS1_25CollectiveMainloopFwdSm90ILi2EN4cute5tupleIJNS5_1CILi1EEES8_S8_EEENS6_IJNS7_ILi128EEENS7_ILi160EEESA_EEELi128ENS_12float_e4m3_tEfNS_4arch4Sm90ELb1ELb0ELb1ELb1ELb1ELb1ELb0ELb1ELb1ELb1ELb1ELb0EEENS1_21CollectiveEpilogueFwdINS6_IJSA_SA_SB_EEES9_NS_10bfloat16_tESF_Li256ELb1ELb1ELb1ELb1EEENS1_36VarlenDynamicPersistentTileSchedulerILi128ELi160ELi256ELi128ELb1ELb1ELb1ELb1ELb1ELb1EEEEEEEEEvNT_6ParamsE --------------------------
	.section	.nv.shared._ZN7cutlass13device_kernelIN5flash11enable_sm90INS1_16FlashAttnFwdSm90INS1_25CollectiveMainloopFwdSm90ILi2EN4cute5tupleIJNS5_1CILi1EEES8_S8_EEENS6_IJNS7_ILi128EEENS7_ILi160EEESA_EEELi128ENS_12float_e4m3_tEfNS_4arch4Sm90ELb1ELb0ELb1ELb1ELb1ELb1ELb0ELb1ELb1ELb1ELb1ELb0EEENS1_21CollectiveEpilogueFwdINS6_IJSA_SA_SB_EEES9_NS_10bfloat16_tESF_Li256ELb1ELb1ELb1ELb1EEENS1_36VarlenDynamicPersistentTileSchedulerILi128ELi160ELi256ELi128ELb1ELb1ELb1ELb1ELb1ELb1EEEEEEEEEvNT_6ParamsE,"aw",@nobits
	.sectionflags	@""
	.align	16
	.zero		1024


//--------------------- .nv.shared._ZN7cutlass13device_kernelIN5flash11enable_sm90INS1_16FlashAttnFwdSm90INS1_25CollectiveMainloopFwdSm90ILi2EN4cute5tupleIJNS5_1CILi1EEES8_S8_EEENS6_IJNS7_ILi192EEENS7_ILi128EEENS7_ILi96EEEEEELi96ENS_12float_e4m3_tEfNS_4arch4Sm90ELb0ELb0ELb1ELb0ELb1ELb0ELb0ELb1ELb1ELb1ELb1ELb0EEENS1_21CollectiveEpilogueFwdINS6_IJSA_SC_SB_EEES9_NS_10bfloat16_tESG_Li384ELb0ELb1ELb1ELb1EEENS1_19SingleTileSchedulerILb0ELb1ELb1ELi192EEEEEEEEEvNT_6ParamsE --------------------------
	.section	.nv.shared._ZN7cutlass13device_kernelIN5flash11enable_sm90INS1_16FlashAttnFwdSm90INS1_25CollectiveMainloopFwdSm90ILi2EN4cute5tupleIJNS5_1CILi1EEES8_S8_EEENS6_IJNS7_ILi192EEENS7_ILi128EEENS7_ILi96EEEEEELi96ENS_12float_e4m3_tEfNS_4arch4Sm90ELb0ELb0ELb1ELb0ELb1ELb0ELb0ELb1ELb1ELb1ELb1ELb0EEENS1_21CollectiveEpilogueFwdINS6_IJSA_SC_SB_EEES9_NS_10bfloat16_tESG_Li384ELb0ELb1ELb1ELb1EEENS1_19SingleTileSchedulerILb0ELb1ELb1ELi192EEEEEEEEEvNT_6ParamsE,"aw",@nobits
	.sectionflags	@""
	.align	16
	.zero		1024


//--------------------- .nv.shared._ZN7cutlass13device_kernelIN5flash11enable_sm90INS1_16FlashAttnFwdSm90INS1_25CollectiveMainloopFwdSm90ILi2EN4cute5tupleIJNS5_1CILi1EEES8_S8_EEENS6_IJNS7_ILi192EEENS7_ILi128EEENS7_ILi96EEEEEELi96ENS_12float_e4m3_tEfNS_4arch4Sm90ELb0ELb0ELb1ELb1ELb1ELb0ELb0ELb1ELb1ELb1ELb1ELb0EEENS1_21CollectiveEpilogueFwdINS6_IJSA_SC_SB_EEES9_NS_10bfloat16_tESG_Li384ELb1ELb1ELb1ELb1EEENS1_36VarlenDynamicPersistentTileSchedulerILi192ELi128ELi384ELi128ELb1ELb1ELb1ELb0ELb1ELb1EEEEEEEEEvNT_6ParamsE --------------------------
	.section	.nv.shared._ZN7cutlass13device_kernelIN5flash11enable_sm90INS1_16FlashAttnFwdSm90INS1_25CollectiveMainloopFwdSm90ILi2EN4cute5tupleIJNS5_1CILi1EEES8_S8_EEENS6_IJNS7_ILi192EEENS7_ILi128EEENS7_ILi96EEEEEELi96ENS_12float_e4m3_tEfNS_4arch4Sm90ELb0ELb0ELb1ELb1ELb1ELb0ELb0ELb1ELb1ELb1ELb1ELb0EEENS1_21CollectiveEpilogueFwdINS6_IJSA_SC_SB_EEES9_NS_10bfloat16_tESG_Li384ELb1ELb1ELb1ELb1EEENS1_36VarlenDynamicPersistentTileSchedulerILi192ELi128ELi384ELi128ELb1ELb1ELb1ELb0ELb1ELb1EEEEEEEEEvNT_6ParamsE,"aw",@nobits
	.sectionflags	@""
	.align	16
	.zero		1024


//--------------------- .nv.shared._ZN7cutlass13device_kernelIN5flash11enable_sm90INS1_16FlashAttnFwdSm90INS1_25CollectiveMainloopFwdSm90ILi2EN4cute5tupleIJNS5_1CILi1EEES8_S8_EEENS6_IJNS7_ILi192EEENS7_ILi128EEENS7_ILi96EEEEEELi96ENS_12float_e4m3_tEfNS_4arch4Sm90ELb0ELb0ELb1ELb1ELb1ELb1ELb0ELb1ELb1ELb1ELb1ELb0EEENS1_21CollectiveEpilogueFwdINS6_IJSA_SC_SB_EEES9_NS_10bfloat16_tESG_Li384ELb1ELb1ELb1ELb1EEENS1_36VarlenDynamicPersistentTileSchedulerILi192ELi128ELi384ELi128ELb1ELb1ELb1ELb0ELb1ELb1EEEEEEEEEvNT_6ParamsE --------------------------
	.section	.nv.shared._ZN7cutlass13device_kernelIN5flash11enable_sm90INS1_16FlashAttnFwdSm90INS1_25CollectiveMainloopFwdSm90ILi2EN4cute5tupleIJNS5_1CILi1EEES8_S8_EEENS6_IJNS7_ILi192EEENS7_ILi128EEENS7_ILi96EEEEEELi96ENS_12float_e4m3_tEfNS_4arch4Sm90ELb0ELb0ELb1ELb1ELb1ELb1ELb0ELb1ELb1ELb1ELb1ELb0EEENS1_21CollectiveEpilogueFwdINS6_IJSA_SC_SB_EEES9_NS_10bfloat16_tESG_Li384ELb1ELb1ELb1ELb1EEENS1_36VarlenDynamicPersistentTileSchedulerILi192ELi128ELi384ELi128ELb1ELb1ELb1ELb0ELb1ELb1EEEEEEEEEvNT_6ParamsE,"aw",@nobits
	.sectionflags	@""
	.align	16
	.zero		1024


//--------------------- .nv.shared._ZN7cutlass13device_kernelIN5flash11enable_sm90INS1_16FlashAttnFwdSm90INS1_25CollectiveMainloopFwdSm90ILi2EN4cute5tupleIJNS5_1CILi1EEES8_S8_EEENS6_IJNS7_ILi192EEENS7_ILi128EEENS7_ILi96EEEEEELi96ENS_12float_e4m3_tEfNS_4arch4Sm90ELb0ELb1ELb1ELb0ELb1ELb0ELb0ELb1ELb1ELb1ELb1ELb0EEENS1_21CollectiveEpilogueFwdINS6_IJSA_SC_SB_EEES9_NS_10bfloat16_tESG_Li384ELb0ELb1ELb1ELb1EEENS1_19SingleTileSchedulerILb0ELb1ELb1ELi192EEEEEEEEEvNT_6ParamsE --------------------------
	.section	.nv.shared._ZN7cutlass13device_kernelIN5flash11enable_sm90INS1_16FlashAttnFwdSm90INS1_25CollectiveMainloopFwdSm90ILi2EN4cute5tupleIJNS5_1CILi1EEES8_S8_EEENS6_IJNS7_ILi192EEENS7_ILi128EEENS7_ILi96EEEEEELi96ENS_12float_e4m3_tEfNS_4arch4Sm90ELb0ELb1ELb1ELb0ELb1ELb0ELb0ELb1ELb1ELb1ELb1ELb0EEENS1_21CollectiveEpilogueFwdINS6_IJSA_SC_SB_EEES9_NS_10bfloat16_tESG_Li384ELb0ELb1ELb1ELb1EEENS1_19SingleTileSchedulerILb0ELb1ELb1ELi192EEEEEEEEEvNT_6ParamsE,"aw",@nobits
	.sectionflags	@""
	.align	16
	.zero		1024


//--------------------- .nv.shared._ZN7cutlass13device_kernelIN5flash11enable_sm90INS1_16FlashAttnFwdSm90INS1_25CollectiveMainloopFwdSm90ILi2EN4cute5tupleIJNS5_1CILi1EEES8_S8_EEENS6_IJNS7_ILi192EEENS7_ILi128EEENS7_ILi96EEEEEELi96ENS_12float_e4m3_tEfNS_4arch4Sm90ELb0ELb1ELb1ELb1ELb1ELb0ELb0ELb1ELb1ELb1ELb1ELb0EEENS1_21CollectiveEpilogueFwdINS6_IJSA_SC_SB_EEES9_NS_10bfloat16_tESG_Li384ELb1ELb1ELb1ELb1EEENS1_36VarlenDynamicPersistentTileSchedulerILi192ELi128ELi384ELi128ELb1ELb1ELb1ELb1ELb0ELb1EEEEEEEEEvNT_6ParamsE --------------------------
	.section	.nv.shared._ZN7cutlass13device_kernelIN5flash11enable_sm90INS1_16FlashAttnFwdSm90INS1_25CollectiveMainloopFwdSm90ILi2EN4cute5tupleIJNS5_1CILi1EEES8_S8_EEENS6_IJNS7_ILi192EEENS7_ILi128EEENS7_ILi96EEEEEELi96ENS_12float_e4m3_tEfNS_4arch4Sm90ELb0ELb1ELb1ELb1ELb1ELb0ELb0ELb1ELb1ELb1ELb1ELb0EEENS1_21CollectiveEpilogueFwdINS6_IJSA_SC_SB_EEES9_NS_10bfloat16_tESG_Li384ELb1ELb1ELb1ELb1EEENS1_36VarlenDynamicPersistentTileSchedulerILi192ELi128ELi384ELi128ELb1ELb1ELb1ELb1ELb0ELb1EEEEEEEEEvNT_6ParamsE,"aw",@nobits
	.sectionflags	@""
	.align	16
	.zero		1024


//--------------------- .nv.shared._ZN7cutlass13device_kernelIN5flash11enable_sm90INS1_16FlashAttnFwdSm90INS1_25CollectiveMainloopFwdSm90ILi2EN4cute5tupleIJNS5_1CILi1EEES8_S8_EEENS6_IJNS7_ILi192EEENS7_ILi128EEENS7_ILi96EEEEEELi96ENS_12float_e4m3_tEfNS_4arch4Sm90ELb0ELb1ELb1ELb1ELb1ELb1ELb0ELb1ELb1ELb1ELb1ELb0EEENS1_21CollectiveEpilogueFwdINS6_IJSA_SC_SB_EEES9_NS_10bfloat16_tESG_Li384ELb1ELb1ELb1ELb1EEENS1_36VarlenDynamicPersistentTileSchedulerILi192ELi128ELi384ELi128ELb1ELb1ELb1ELb1ELb0ELb1EEEEEEEEEvNT_6ParamsE --------------------------
	.section	.nv.shared._ZN7cutlass13device_kernelIN5flash11enable_sm90INS1_16FlashAttnFwdSm90INS1_25CollectiveMainloopFwdSm90ILi2EN4cute5tupleIJNS5_1CILi1EEES8_S8_EEENS6_IJNS7_ILi192EEENS7_ILi128EEENS7_ILi96EEEEEELi96ENS_12float_e4m3_tEfNS_4arch4Sm90ELb0ELb1ELb1ELb1ELb1ELb1ELb0ELb1ELb1ELb1ELb1ELb0EEENS1_21CollectiveEpilogueFwdINS6_IJSA_SC_SB_EEES9_NS_10bfloat16_tESG_Li384ELb1ELb1ELb1ELb1EEENS1_36VarlenDynamicPersistentTileSchedulerILi192ELi128ELi384ELi128ELb1ELb1ELb1ELb1ELb0ELb1EEEEEEEEEvNT_6ParamsE,"aw",@nobits
	.sectionflags	@""
	.align	16
	.zero		1024


//--------------------- .nv.shared._ZN7cutlass13device_kernelIN5flash11enable_sm90INS1_16FlashAttnFwdSm90INS1_25CollectiveMainloopFwdSm90ILi2EN4cute5tupleIJNS5_1CILi1EEES8_S8_EEENS6_IJNS7_ILi192EEENS7_ILi128EEENS7_ILi96EEEEEELi96ENS_12float_e4m3_tEfNS_4arch4Sm90ELb1ELb0ELb1ELb0ELb1ELb0ELb0ELb1ELb1ELb1ELb1ELb0EEENS1_21CollectiveEpilogueFwdINS6_IJSA_SC_SB_EEES9_NS_10bfloat16_tESG_Li384ELb0ELb1ELb1ELb1EEENS1_19SingleTileSchedulerILb0ELb1ELb1ELi192EEEEEEEEEvNT_6ParamsE --------------------------
	.section	.nv.shared._ZN7cutlass13device_kernelIN5flash11enable_sm90INS1_16FlashAttnFwdSm90INS1_25CollectiveMainloopFwdSm90ILi2EN4cute5tupleIJNS5_1CILi1EEES8_S8_EEENS6_IJNS7_ILi192EEENS7_ILi128EEENS7_ILi96EEEEEELi96ENS_12float_e4m3_tEfNS_4arch4Sm90ELb1ELb0ELb1ELb0ELb1ELb0ELb0ELb1ELb1ELb1ELb1ELb0EEENS1_21CollectiveEpilogueFwdINS6_IJSA_SC_SB_EEES9_NS_10bfloat16_tESG_Li384ELb0ELb1ELb1ELb1EEENS1_19SingleTileSchedulerILb0ELb1ELb1ELi192EEEEEEEEEvNT_6ParamsE,"aw",@nobits
	.sectionflags	@""
	.align	16
	.zero		1024


//--------------------- .nv.shared._ZN7cutlass13device_kernelIN5flash11enable_sm90INS1_16FlashAttnFwdSm90INS1_25CollectiveMainloopFwdSm90ILi2EN4cute5tupleIJNS5_1CILi1EEES8_S8_EEENS6_IJNS7_ILi192EEENS7_ILi128EEENS7_ILi96EEEEEELi96ENS_12float_e4m3_tEfNS_4arch4Sm90ELb1ELb0ELb1ELb1ELb1ELb0ELb0ELb1ELb1ELb1ELb1ELb0EEENS1_21CollectiveEpilogueFwdINS6_IJSA_SC_SB_EEES9_NS_10bfloat16_tESG_Li384ELb1ELb1ELb1ELb1EEENS1_36VarlenDynamicPersistentTileSchedulerILi192ELi128ELi384ELi128ELb1ELb1ELb1ELb1ELb1ELb1EEEEEEEEEvNT_6ParamsE --------------------------
	.section	.nv.shared._ZN7cutlass13device_kernelIN5flash11enable_sm90INS1_16FlashAttnFwdSm90INS1_25CollectiveMainloopFwdSm90ILi2EN4cute5tupleIJNS5_1CILi1EEES8_S8_EEENS6_IJNS7_ILi192EEENS7_ILi128EEENS7_ILi96EEEEEELi96ENS_12float_e4m3_tEfNS_4arch4Sm90ELb1ELb0ELb1ELb1ELb1ELb0ELb0ELb1ELb1ELb1ELb1ELb0EEENS1_21CollectiveEpilogueFwdINS6_IJSA_SC_SB_EEES9_NS_10bfloat16_tESG_Li384ELb1ELb1ELb1ELb1EEENS1_36VarlenDynamicPersistentTileSchedulerILi192ELi128ELi384ELi128ELb1ELb1ELb1ELb1ELb1ELb1EEEEEEEEEvNT_6ParamsE,"aw",@nobits
	.sectionflags	@""
	.align	16
	.zero		1024


//--------------------- .nv.shared._ZN7cutlass13device_kernelIN5flash11enable_sm90INS1_16FlashAttnFwdSm90INS1_25CollectiveMainloopFwdSm90ILi2EN4cute5tupleIJNS5_1CILi1EEES8_S8_EEENS6_IJNS7_ILi192EEENS7_ILi128EEENS7_ILi96EEEEEELi96ENS_12float_e4m3_tEfNS_4arch4Sm90ELb1ELb0ELb1ELb1ELb1ELb1ELb0ELb1ELb1ELb1ELb1ELb0EEENS1_21CollectiveEpilogueFwdINS6_IJSA_SC_SB_EEES9_NS_10bfloat16_tESG_Li384ELb1ELb1ELb1ELb1EEENS1_36VarlenDynamicPersistentTileSchedulerILi192ELi128ELi384ELi128ELb1ELb1ELb1ELb1ELb1ELb1EEEEEEEEEvNT_6ParamsE --------------------------
	.section	.nv.shared._ZN7cutlass13device_kernelIN5flash11enable_sm90INS1_16FlashAttnFwdSm90INS1_25CollectiveMainloopFwdSm90ILi2EN4cute5tupleIJNS5_1CILi1EEES8_S8_EEENS6_IJNS7_ILi192EEENS7_ILi128EEENS7_ILi96EEEEEELi96ENS_12float_e4m3_tEfNS_4arch4Sm90ELb1ELb0ELb1ELb1ELb1ELb1ELb0ELb1ELb1ELb1ELb1ELb0EEENS1_21CollectiveEpilogueFwdINS6_IJSA_SC_SB_EEES9_NS_10bfloat16_tESG_Li384ELb1ELb1ELb1ELb1EEENS1_36VarlenDynamicPersistentTileSchedulerILi192ELi128ELi384ELi128ELb1ELb1ELb1ELb1ELb1ELb1EEEEEEEEEvNT_6ParamsE,"aw",@nobits
	.sectionflags	@""
	.align	16
	.zero		1024


//--------------------- .nv.shared._ZN7cutlass13device_kernelIN5flash11enable_sm90INS1_16FlashAttnFwdSm90INS1_25CollectiveMainloopFwdSm90ILi2EN4cute5tupleIJNS5_1CILi1EEES8_S8_EEENS6_IJNS7_ILi192EEENS7_ILi160EEENS7_ILi64EEEEEELi64ENS_12float_e4m3_tEfNS_4arch4Sm90ELb0ELb0ELb1ELb0ELb1ELb0ELb0ELb1ELb1ELb1ELb1ELb0EEENS1_21CollectiveEpilogueFwdINS6_IJSA_SC_SB_EEES9_NS_10bfloat16_tESG_Li384ELb0ELb1ELb1ELb1EEENS1_19SingleTileSchedulerILb0ELb1ELb1ELi192EEEEEEEEEvNT_6ParamsE --------------------------
	.section	.nv.shared._ZN7cutlass13device_kernelIN5flash11enable_sm90INS1_16FlashAttnFwdSm90INS1_25CollectiveMainloopFwdSm90ILi2EN4cute5tupleIJNS5_1CILi1EEES8_S8_EEENS6_IJNS7_ILi192EEENS7_ILi160EEENS7_ILi64EEEEEELi64ENS_12float_e4m3_tEfNS_4arch4Sm90ELb0ELb0ELb1ELb0ELb1ELb0ELb0ELb1ELb1ELb1ELb1ELb0EEENS1_21CollectiveEpilogueFwdINS6_IJSA_SC_SB_EEES9_NS_10bfloat16_tESG_Li384ELb0ELb1ELb1ELb1EEENS1_19SingleTileSchedulerILb0ELb1ELb1ELi192EEEEEEEEEvNT_6ParamsE,"aw",@nobits
	.sectionflags	@""
	.align	16
	.zero		1024


//--------------------- .nv.shared._ZN7cutlass13device_kernelIN5flash11enable_sm90INS1_16FlashAttnFwdSm90INS1_25CollectiveMainloopFwdSm90ILi2EN4cute5tupleIJNS5_1CILi1EEES8_S8_EEENS6_IJNS7_ILi192EEENS7_ILi160EEENS7_ILi64EEEEEELi64ENS_12float_e4m3_tEfNS_4arch4Sm90ELb0ELb0ELb1ELb1ELb1ELb0ELb0ELb1ELb1ELb1ELb1ELb0EEENS1_21CollectiveEpilogueFwdINS6_IJSA_SC_SB_EEES9_NS_10bfloat16_tESG_Li384ELb1ELb1ELb1ELb1EEENS1_36VarlenDynamicPersistentTileSchedulerILi192ELi160ELi384ELi128ELb1ELb1ELb1ELb0ELb1ELb1EEEEEEEEEvNT_6ParamsE --------------------------
	.section	.nv.shared._ZN7cutlass13device_kernelIN5flash11enable_sm90INS1_16FlashAttnFwdSm90INS1_25CollectiveMainloopFwdSm90ILi2EN4cute5tupleIJNS5_1CILi1EEES8_S8_EEENS6_IJNS7_ILi192EEENS7_ILi160EEENS7_ILi64EEEEEELi64ENS_12float_e4m3_tEfNS_4arch4Sm90ELb0ELb0ELb1ELb1ELb1ELb0ELb0ELb1ELb1ELb1ELb1ELb0EEENS1_21CollectiveEpilogueFwdINS6_IJSA_SC_SB_EEES9_NS_10bfloat16_tESG_Li384ELb1ELb1ELb1ELb1EEENS1_36VarlenDynamicPersistentTileSchedulerILi192ELi160ELi384ELi128ELb1ELb1ELb1ELb0ELb1ELb1EEEEEEEEEvNT_6ParamsE,"aw",@nobits
	.sectionflags	@""
	.align	16
	.zero		1024


//--------------------- .nv.shared._ZN7cutlass13device_kernelIN5flash11enable_sm90INS1_16FlashAttnFwdSm90INS1_25CollectiveMainloopFwdSm90ILi2EN4cute5tupleIJNS5_1CILi1EEES8_S8_EEENS6_IJNS7_ILi192EEENS7_ILi160EEENS7_ILi64EEEEEELi64ENS_12float_e4m3_tEfNS_4arch4Sm90ELb0ELb0ELb1ELb1ELb1ELb1ELb0ELb1ELb1ELb1ELb1ELb0EEENS1_21CollectiveEpilogueFwdINS6_IJSA_SC_SB_EEES9_NS_10bfloat16_tESG_Li384ELb1ELb1ELb1ELb1EEENS1_36VarlenDynamicPersistentTileSchedulerILi192ELi160ELi384ELi128ELb1ELb1ELb1ELb0ELb1ELb1EEEEEEEEEvNT_6ParamsE --------------------------
	.section	.nv.shared._ZN7cutlass13device_kernelIN5flash11enable_sm90INS1_16FlashAttnFwdSm90INS1_25CollectiveMainloopFwdSm90ILi2EN4cute5tupleIJNS5_1CILi1EEES8_S8_EEENS6_IJNS7_ILi192EEENS7_ILi160EEENS7_ILi64EEEEEELi64ENS_12float_e4m3_tEfNS_4arch4Sm90ELb0ELb0ELb1ELb1ELb1ELb1ELb0ELb1ELb1ELb1ELb1ELb0EEENS1_21CollectiveEpilogueFwdINS6_IJSA_SC_SB_EEES9_NS_10bfloat16_tESG_Li384ELb1ELb1ELb1ELb1EEENS1_36VarlenDynamicPersistentTileSchedulerILi192ELi160ELi384ELi128ELb1ELb1ELb1ELb0ELb1ELb1EEEEEEEEEvNT_6ParamsE,"aw",@nobits
	.sectionflags	@""
	.align	16
	.zero		1024


//--------------------- .nv.shared._ZN7cutlass13device_kernelIN5flash11enable_sm90INS1_16FlashAttnFwdSm90INS1_25CollectiveMainloopFwdSm90ILi2EN4cute5tupleIJNS5_1CILi1EEES8_S8_EEENS6_IJNS7_ILi192EEENS7_ILi160EEENS7_ILi64EEEEEELi64ENS_12float_e4m3_tEfNS_4arch4Sm90ELb0ELb1ELb1ELb0ELb1ELb0ELb0ELb1ELb1ELb1ELb1ELb0EEENS1_21CollectiveEpilogueFwdINS6_IJSA_SC_SB_EEES9_NS_10bfloat16_tESG_Li384ELb0ELb1ELb1ELb1EEENS1_19SingleTileSchedulerILb0ELb1ELb1ELi192EEEEEEEEEvNT_6ParamsE --------------------------
	.section	.nv.shared._ZN7cutlass13device_kernelIN5flash11enable_sm90INS1_16FlashAttnFwdSm90INS1_25CollectiveMainloopFwdSm90ILi2EN4cute5tupleIJNS5_1CILi1EEES8_S8_EEENS6_IJNS7_ILi192EEENS7_ILi160EEENS7_ILi64EEEEEELi64ENS_12float_e4m3_tEfNS_4arch4Sm90ELb0ELb1ELb1ELb0ELb1ELb0ELb0ELb1ELb1ELb1ELb1ELb0EEENS1_21CollectiveEpilogueFwdINS6_IJSA_SC_SB_EEES9_NS_10bfloat16_tESG_Li384ELb0ELb1ELb1ELb1EEENS1_19SingleTileSchedulerILb0ELb1ELb1ELi192EEEEEEEEEvNT_6ParamsE,"aw",@nobits
	.sectionflags	@""
	.align	16
	.zero		1024


//--------------------- .nv.shared._ZN7cutlass13device_kernelIN5flash11enable_sm90INS1_16FlashAttnFwdSm90INS1_25CollectiveMainloopFwdSm90ILi2EN4cute5tupleIJNS5_1CILi1EEES8_S8_EEENS6_IJNS7_ILi192EEENS7_ILi160EEENS7_ILi64EEEEEELi64ENS_12float_e4m3_tEfNS_4arch4Sm90ELb0ELb1ELb1ELb1ELb1ELb0ELb0ELb1ELb1ELb1ELb1ELb0EEENS1_21CollectiveEpilogueFwdINS6_IJSA_SC_SB_EEES9_NS_10bfloat16_tESG_Li384ELb1ELb1ELb1ELb1EEENS1_36VarlenDynamicPersistentTileSchedulerILi192ELi160ELi384ELi128ELb1ELb1ELb1ELb1ELb0ELb1EEEEEEEEEvNT_6ParamsE --------------------------
	.section	.nv.shared._ZN7cutlass13device_kernelIN5flash11enable_sm90INS1_16FlashAttnFwdSm90INS1_25CollectiveMainloopFwdSm90ILi2EN4cute5tupleIJNS5_1CILi1EEES8_S8_EEENS6_IJNS7_ILi192EEENS7_ILi160EEENS7_ILi64EEEEEELi64ENS_12float_e4m3_tEfNS_4arch4Sm90ELb0ELb1ELb1ELb1ELb1ELb0ELb0ELb1ELb1ELb1ELb1ELb0EEENS1_21CollectiveEpilogueFwdINS6_IJSA_SC_SB_EEES9_NS_10bfloat16_tESG_Li384ELb1ELb1ELb1ELb1EEENS1_36VarlenDynamicPersistentTileSchedulerILi192ELi160ELi384ELi128ELb1ELb1ELb1ELb1ELb0ELb1EEEEEEEEEvNT_6ParamsE,"aw",@nobits
	.sectionflags	@""
	.align	16
	.zero		1024


//--------------------- .nv.shared._ZN7cutlass13device_kernelIN5flash11enable_sm90INS1_16FlashAttnFwdSm90INS1_25CollectiveMainloopFwdSm90ILi2EN4cute5tupleIJNS5_1CILi1EEES8_S8_EEENS6_IJNS7_ILi192EEENS7_ILi160EEENS7_ILi64EEEEEELi64ENS_12float_e4m3_tEfNS_4arch4Sm90ELb0ELb1ELb1ELb1ELb1ELb1ELb0ELb1ELb1ELb1ELb1ELb0EEENS1_21CollectiveEpilogueFwdINS6_IJSA_SC_SB_EEES9_NS_10bfloat16_tESG_Li384ELb1ELb1ELb1ELb1EEENS1_36VarlenDynamicPersistentTileSchedulerILi192ELi160ELi384ELi128ELb1ELb1ELb1ELb1ELb0ELb1EEEEEEEEEvNT_6ParamsE --------------------------
	.section	.nv.shared._ZN7cutlass13device_kernelIN5flash11enable_sm90INS1_16FlashAttnFwdSm90INS1_25CollectiveMainloopFwdSm90ILi2EN4cute5tupleIJNS5_1CILi1EEES8_S8_EEENS6_IJNS7_ILi192EEENS7_ILi160EEENS7_ILi64EEEEEELi64ENS_12float_e4m3_tEfNS_4arch4Sm90ELb0ELb1ELb1ELb1ELb1ELb1ELb0ELb1ELb1ELb1ELb1ELb0EEENS1_21CollectiveEpilogueFwdINS6_IJSA_SC_SB_EEES9_NS_10bfloat16_tESG_Li384ELb1ELb1ELb1ELb1EEENS1_36VarlenDynamicPersistentTileSchedulerILi192ELi160ELi384ELi128ELb1ELb1ELb1ELb1ELb0ELb1EEEEEEEEEvNT_6ParamsE,"aw",@nobits
	.sectionflags	@""
	.align	16
	.zero		1024


//--------------------- .nv.shared._ZN7cutlass13device_kernelIN5flash11enable_sm90INS1_16FlashAttnFwdSm90INS1_25CollectiveMainloopFwdSm90ILi2EN4cute5tupleIJNS5_1CILi1EEES8_S8_EEENS6_IJNS7_ILi192EEENS7_ILi160EEENS7_ILi64EEEEEELi64ENS_12float_e4m3_tEfNS_4arch4Sm90ELb1ELb0ELb1ELb0ELb1ELb0ELb0ELb1ELb1ELb1ELb1ELb0EEENS1_21CollectiveEpilogueFwdINS6_IJSA_SC_SB_EEES9_NS_10bfloat16_tESG_Li384ELb0ELb1ELb1ELb1EEENS1_19SingleTileSchedulerILb0ELb1ELb1ELi192EEEEEEEEEvNT_6ParamsE --------------------------
	.section	.nv.shared._ZN7cutlass13device_kernelIN5flash11enable_sm90INS1_16FlashAttnFwdSm90INS1_25CollectiveMainloopFwdSm90ILi2EN4cute5tupleIJNS5_1CILi1EEES8_S8_EEENS6_IJNS7_ILi192EEENS7_ILi160EEENS7_ILi64EEEEEELi64ENS_12float_e4m3_tEfNS_4arch4Sm90ELb1ELb0ELb1ELb0ELb1ELb0ELb0ELb1ELb1ELb1ELb1ELb0EEENS1_21CollectiveEpilogueFwdINS6_IJSA_SC_SB_EEES9_NS_10bfloat16_tESG_Li384ELb0ELb1ELb1ELb1EEENS1_19SingleTileSchedulerILb0ELb1ELb1ELi192EEEEEEEEEvNT_6ParamsE,"aw",@nobits
	.sectionflags	@""
	.align	16
	.zero		1024


//--------------------- .nv.shared._ZN7cutlass13device_kernelIN5flash11enable_sm90INS1_16FlashAttnFwdSm90INS1_25CollectiveMainloopFwdSm90ILi2EN4cute5tupleIJNS5_1CILi1EEES8_S8_EEENS6_IJNS7_ILi192EEENS7_ILi160EEENS7_ILi64EEEEEELi64ENS_12float_e4m3_tEfNS_4arch4Sm90ELb1ELb0ELb1ELb1ELb1ELb0ELb0ELb1ELb1ELb1ELb1ELb0EEENS1_21CollectiveEpilogueFwdINS6_IJSA_SC_SB_EEES9_NS_10bfloat16_tESG_Li384ELb1ELb1ELb1ELb1EEENS1_36VarlenDynamicPersistentTileSchedulerILi192ELi160ELi384ELi128ELb1ELb1ELb1ELb1ELb1ELb1EEEEEEEEEvNT_6ParamsE --------------------------
	.section	.nv.shared._ZN7cutlass13device_kernelIN5flash11enable_sm90INS1_16FlashAttnFwdSm90INS1_25CollectiveMainloopFwdSm90ILi2EN4cute5tupleIJNS5_1CILi1EEES8_S8_EEENS6_IJNS7_ILi192EEENS7_ILi160EEENS7_ILi64EEEEEELi64ENS_12float_e4m3_tEfNS_4arch4Sm90ELb1ELb0ELb1ELb1ELb1ELb0ELb0ELb1ELb1ELb1ELb1ELb0EEENS1_21CollectiveEpilogueFwdINS6_IJSA_SC_SB_EEES9_NS_10bfloat16_tESG_Li384ELb1ELb1ELb1ELb1EEENS1_36VarlenDynamicPersistentTileSchedulerILi192ELi160ELi384ELi128ELb1ELb1ELb1ELb1ELb1ELb1EEEEEEEEEvNT_6ParamsE,"aw",@nobits
	.sectionflags	@""
	.align	16
	.zero		1024


//--------------------- .nv.shared._ZN7cutlass13device_kernelIN5flash11enable_sm90INS1_16FlashAttnFwdSm90INS1_25CollectiveMainloopFwdSm90ILi2EN4cute5tupleIJNS5_1CILi1EEES8_S8_EEENS6_IJNS7_ILi192EEENS7_ILi160EEENS7_ILi64EEEEEELi64ENS_12float_e4m3_tEfNS_4arch4Sm90ELb1ELb0ELb1ELb1ELb1ELb1ELb0ELb1ELb1ELb1ELb1ELb0EEENS1_21CollectiveEpilogueFwdINS6_IJSA_SC_SB_EEES9_NS_10bfloat16_tESG_Li384ELb1ELb1ELb1ELb1EEENS1_36VarlenDynamicPersistentTileSchedulerILi192ELi160ELi384ELi128ELb1ELb1ELb1ELb1ELb1ELb1EEEEEEEEEvNT_6ParamsE --------------------------
	.section	.nv.shared._ZN7cutlass13device_kernelIN5flash11enable_sm90INS1_16FlashAttnFwdSm90INS1_25CollectiveMainloopFwdSm90ILi2EN4cute5tupleIJNS5_1CILi1EEES8_S8_EEENS6_IJNS7_ILi192EEENS7_ILi160EEENS7_ILi64EEEEEELi64ENS_12float_e4m3_tEfNS_4arch4Sm90ELb1ELb0ELb1ELb1ELb1ELb1ELb0ELb1ELb1ELb1ELb1ELb0EEENS1_21CollectiveEpilogueFwdINS6_IJSA_SC_SB_EEES9_NS_10bfloat16_tESG_Li384ELb1ELb1ELb1ELb1EEENS1_36VarlenDynamicPersistentTileSchedulerILi192ELi160ELi384ELi128ELb1ELb1ELb1ELb1ELb1ELb1EEEEEEEEEvNT_6ParamsE,"aw",@nobits
	.sectionflags	@""
	.align	16
	.zero		1024


//--------------------- .nv.constant0._ZN7cutlass13device_kernelIN5flash11enable_sm90INS1_16FlashAttnFwdSm90INS1_25CollectiveMainloopFwdSm90ILi2EN4cute5tupleIJNS5_1CILi1EEES8_S8_EEENS6_IJNS7_ILi128EEESA_NS7_ILi256EEEEEELi256ENS_12float_e4m3_tEfNS_4arch4Sm90ELb0ELb0ELb1ELb0ELb1ELb0ELb0ELb1ELb0ELb1ELb1ELb0EEENS1_21CollectiveEpilogueFwdINS6_IJSA_SB_SA_EEES9_NS_10bfloat16_tESF_Li256ELb0ELb1ELb1ELb1EEENS1_19SingleTileSchedulerILb0ELb1ELb1ELi128EEEEEEEEEvNT_6ParamsE --------------------------
	.section	.nv.constant0._ZN7cutlass13device_kernelIN5flash11enable_sm90INS1_16FlashAttnFwdSm90INS1_25CollectiveMainloopFwdSm90ILi2EN4cute5tupleIJNS5_1CILi1EEES8_S8_EEENS6_IJNS7_ILi128EEESA_NS7_ILi256EEEEEELi256ENS_12float_e4m3_tEfNS_4arch4Sm90ELb0ELb0ELb1ELb0ELb1ELb0ELb0ELb1ELb0ELb1ELb1ELb0EEENS1_21CollectiveEpilogueFwdINS6_IJSA_SB_SA_EEES9_NS_10bfloat16_tESF_Li256ELb0ELb1ELb1ELb1EEENS1_19SingleTileSchedulerILb0ELb1ELb1ELi128EEEEEEEEEvNT_6ParamsE,"a",@progbits
	.sectionflags	@""
	.align	4
.nv.constant0._ZN7cutlass13device_kernelIN5flash11enable_sm90INS1_16FlashAttnFwdSm90INS1_25CollectiveMainloopFwdSm90ILi2EN4cute5tupleIJNS5_1CILi1EEES8_S8_EEENS6_IJNS7_ILi128EEESA_NS7_ILi256EEEEEELi256ENS_12float_e4m3_tEfNS_4arch4Sm90ELb0ELb0ELb1ELb0ELb1ELb0ELb0ELb1ELb0ELb1ELb1ELb0EEENS1_21CollectiveEpilogueFwdINS6_IJSA_SB_SA_EEES9_NS_10bfloat16_tESF_Li256ELb0ELb1ELb1ELb1EEENS1_19SingleTileSchedulerILb0ELb1ELb1ELi128EEEEEEEEEvNT_6ParamsE:
	.zero		3200


//--------------------- .nv.constant0._ZN7cutlass13device_kernelIN5flash11enable_sm90INS1_16FlashAttnFwdSm90INS1_25CollectiveMainloopFwdSm90ILi2EN4cute5tupleIJNS5_1CILi1EEES8_S8_EEENS6_IJNS7_ILi128EEESA_NS7_ILi256EEEEEELi256ENS_12float_e4m3_tEfNS_4arch4Sm90ELb0ELb0ELb1ELb1ELb1ELb0ELb0ELb1ELb0ELb1ELb1ELb0EEENS1_21CollectiveEpilogueFwdINS6_IJSA_SB_SA_EEES9_NS_10bfloat16_tESF_Li256ELb1ELb1ELb1ELb1EEENS1_36VarlenDynamicPersistentTileSchedulerILi128ELi128ELi256ELi128ELb1ELb1ELb1ELb0ELb1ELb1EEEEEEEEEvNT_6ParamsE --------------------------
	.section	.nv.constant0._ZN7cutlass13device_kernelIN5flash11enable_sm90INS1_16FlashAttnFwdSm90INS1_25CollectiveMainloopFwdSm90ILi2EN4cute5tupleIJNS5_1CILi1EEES8_S8_EEENS6_IJNS7_ILi128EEESA_NS7_ILi256EEEEEELi256ENS_12float_e4m3_tEfNS_4arch4Sm90ELb0ELb0ELb1ELb1ELb1ELb0ELb0ELb1ELb0ELb1ELb1ELb0EEENS1_21CollectiveEpilogueFwdINS6_IJSA_SB_SA_EEES9_NS_10bfloat16_tESF_Li256ELb1ELb1ELb1ELb1EEENS1_36VarlenDynamicPersistentTileSchedulerILi128ELi128ELi256ELi128ELb1ELb1ELb1ELb0ELb1ELb1EEEEEEEEEvNT_6ParamsE,"a",@progbits
	.sectionflags	@""
	.align	4
.nv.constant0._ZN7cutlass13device_kernelIN5flash11enable_sm90INS1_16FlashAttnFwdSm90INS1_25CollectiveMainloopFwdSm90ILi2EN4cute5tupleIJNS5_1CILi1EEES8_S8_EEENS6_IJNS7_ILi128EEESA_NS7_ILi256EEEEEELi256ENS_12float_e4m3_tEfNS_4arch4Sm90ELb0ELb0ELb1ELb1ELb1ELb0ELb0ELb1ELb0ELb1ELb1ELb0EEENS1_21CollectiveEpilogueFwdINS6_IJSA_SB_SA_EEES9_NS_10bfloat16_tESF_Li256ELb1ELb1ELb1ELb1EEENS1_36VarlenDynamicPersistentTileSchedulerILi128ELi128ELi256ELi128ELb1ELb1ELb1ELb0ELb1ELb1EEEEEEEEEvNT_6ParamsE:
	.zero		3328


//--------------------- .nv.constant0._ZN7cutlass13device_kernelIN5flash11enable_sm90INS1_16FlashAttnFwdSm90INS1_25CollectiveMainloopFwdSm90ILi2EN4cute5tupleIJNS5_1CILi1EEES8_S8_EEENS6_IJNS7_ILi128EEESA_NS7_ILi256EEEEEELi256ENS_12float_e4m3_tEfNS_4arch4Sm90ELb0ELb0ELb1ELb1ELb1ELb1ELb0ELb1ELb0ELb1ELb1ELb0EEENS1_21CollectiveEpilogueFwdINS6_IJSA_SB_SA_EEES9_NS_10bfloat16_tESF_Li256ELb1ELb1ELb1ELb1EEENS1_36VarlenDynamicPersistentTileSchedulerILi128ELi128ELi256ELi128ELb1ELb1ELb1ELb0ELb1ELb1EEEEEEEEEvNT_6ParamsE --------------------------
	.section	.nv.constant0._ZN7cutlass13device_kernelIN5flash11enable_sm90INS1_16FlashAttnFwdSm90INS1_25CollectiveMainloopFwdSm90ILi2EN4cute5tupleIJNS5_1CILi1EEES8_S8_EEENS6_IJNS7_ILi128EEESA_NS7_ILi256EEEEEELi256ENS_12float_e4m3_tEfNS_4arch4Sm90ELb0ELb0ELb1ELb1ELb1ELb1ELb0ELb1ELb0ELb1ELb1ELb0EEENS1_21CollectiveEpilogueFwdINS6_IJSA_SB_SA_EEES9_NS_10bfloat16_tESF_Li256ELb1ELb1ELb1ELb1EEENS1_36VarlenDynamicPersistentTileSchedulerILi128ELi128ELi256ELi128ELb1ELb1ELb1ELb0ELb1ELb1EEEEEEEEEvNT_6ParamsE,"a",@progbits
	.sectionflags	@""
	.align	4
.nv.constant0._ZN7cutlass13device_kernelIN5flash11enable_sm90INS1_16FlashAttnFwdSm90INS1_25CollectiveMainloopFwdSm90ILi2EN4cute5tupleIJNS5_1CILi1EEES8_S8_EEENS6_IJNS7_ILi128EEESA_NS7_ILi256EEEEEELi256ENS_12float_e4m3_tEfNS_4arch4Sm90ELb0ELb0ELb1ELb1ELb1ELb1ELb0ELb1ELb0ELb1ELb1ELb0EEENS1_21CollectiveEpilogueFwdINS6_IJSA_SB_SA_EEES9_NS_10bfloat16_tESF_Li256ELb1ELb1ELb1ELb1EEENS1_36VarlenDynamicPersistentTileSchedulerILi128ELi128ELi256ELi128ELb1ELb1ELb1ELb0ELb1ELb1EEEEEEEEEvNT_6ParamsE:
	.zero		3328


//--------------------- .nv.constant0._ZN7cutlass13device_kernelIN5flash11enable_sm90INS1_16FlashAttnFwdSm90INS1_25CollectiveMainloopFwdSm90ILi2EN4cute5tupleIJNS5_1CILi1EEES8_S8_EEENS6_IJNS7_ILi128EEENS7_ILi64EEENS7_ILi256EEEEEELi256ENS_12float_e4m3_tEfNS_4arch4Sm90ELb0ELb1ELb1ELb0ELb1ELb0ELb0ELb1ELb0ELb1ELb1ELb0EEENS1_21CollectiveEpilogueFwdINS6_IJSA_SC_SB_EEES9_NS_10bfloat16_tESG_Li256ELb0ELb1ELb1ELb1EEENS1_19SingleTileSchedulerILb0ELb1ELb1ELi128EEEEEEEEEvNT_6ParamsE --------------------------
	.section	.nv.constant0._ZN7cutlass13device_kernelIN5flash11enable_sm90INS1_16FlashAttnFwdSm90INS1_25CollectiveMainloopFwdSm90ILi2EN4cute5tupleIJNS5_1CILi1EEES8_S8_EEENS6_IJNS7_ILi128EEENS7_ILi64EEENS7_ILi256EEEEEELi256ENS_12float_e4m3_tEfNS_4arch4Sm90ELb0ELb1ELb1ELb0ELb1ELb0ELb0ELb1ELb0ELb1ELb1ELb0EEENS1_21CollectiveEpilogueFwdINS6_IJSA_SC_SB_EEES9_NS_10bfloat16_tESG_Li256ELb0ELb1ELb1ELb1EEENS1_19SingleTileSchedulerILb0ELb1ELb1ELi128EEEEEEEEEvNT_6ParamsE,"a",@progbits
	.sectionflags	@""
	.align	4
.nv.constant0._ZN7cutlass13device_kernelIN5flash11enable_sm90INS1_16FlashAttnFwdSm90INS1_25CollectiveMainloopFwdSm90ILi2EN4cute5tupleIJNS5_1CILi1EEES8_S8_EEENS6_IJNS7_ILi128EEENS7_ILi64EEENS7_ILi256EEEEEELi256ENS_12float_e4m3_tEfNS_4arch4Sm90ELb0ELb1ELb1ELb0ELb1ELb0ELb0ELb1ELb0ELb1ELb1ELb0EEENS1_21CollectiveEpilogueFwdINS6_IJSA_SC_SB_EEES9_NS_10bfloat16_tESG_Li256ELb0ELb1ELb1ELb1EEENS1_19SingleTileSchedulerILb0ELb1ELb1ELi128EEEEEEEEEvNT_6ParamsE:
	.zero		3200


//--------------------- .nv.constant0._ZN7cutlass13device_kernelIN5flash11enable_sm90INS1_16FlashAttnFwdSm90INS1_25CollectiveMainloopFwdSm90ILi2EN4cute5tupleIJNS5_1CILi1EEES8_S8_EEENS6_IJNS7_ILi128EEENS7_ILi64EEENS7_ILi256EEEEEELi256ENS_12float_e4m3_tEfNS_4arch4Sm90ELb0ELb1ELb1ELb1ELb1ELb0ELb0ELb1ELb0ELb1ELb1ELb0EEENS1_21CollectiveEpilogueFwdINS6_IJSA_SC_SB_EEES9_NS_10bfloat16_tESG_Li256ELb1ELb1ELb1ELb1EEENS1_36VarlenDynamicPersistentTileSchedulerILi128ELi64ELi256ELi128ELb1ELb1ELb1ELb1ELb0ELb1EEEEEEEEEvNT_6ParamsE --------------------------
	.section	.nv.constant0._ZN7cutlass13device_kernelIN5flash11enable_sm90INS1_16FlashAttnFwdSm90INS1_25CollectiveMainloopFwdSm90ILi2EN4cute5tupleIJNS5_1CILi1EEES8_S8_EEENS6_IJNS7_ILi128EEENS7_ILi64EEENS7_ILi256EEEEEELi256ENS_12float_e4m3_tEfNS_4arch4Sm90ELb0ELb1ELb1ELb1ELb1ELb0ELb0ELb1ELb0ELb1ELb1ELb0EEENS1_21CollectiveEpilogueFwdINS6_IJSA_SC_SB_EEES9_NS_10bfloat16_tESG_Li256ELb1ELb1ELb1ELb1EEENS1_36VarlenDynamicPersistentTileSchedulerILi128ELi64ELi256ELi128ELb1ELb1ELb1ELb1ELb0ELb1EEEEEEEEEvNT_6ParamsE,"a",@progbits
	.sectionflags	@""
	.align	4
.nv.constant0._ZN7cutlass13device_kernelIN5flash11enable_sm90INS1_16FlashAttnFwdSm90INS1_25CollectiveMainloopFwdSm90ILi2EN4cute5tupleIJNS5_1CILi1EEES8_S8_EEENS6_IJNS7_ILi128EEENS7_ILi64EEENS7_ILi256EEEEEELi256ENS_12float_e4m3_tEfNS_4arch4Sm90ELb0ELb1ELb1ELb1ELb1ELb0ELb0ELb1ELb0ELb1ELb1ELb0EEENS1_21CollectiveEpilogueFwdINS6_IJSA_SC_SB_EEES9_NS_10bfloat16_tESG_Li256ELb1ELb1ELb1ELb1EEENS1_36VarlenDynamicPersistentTileSchedulerILi128ELi64ELi256ELi128ELb1ELb1ELb1ELb1ELb0ELb1EEEEEEEEEvNT_6ParamsE:
	.zero		3328


//--------------------- .nv.constant0._ZN7cutlass13device_kernelIN5flash11enable_sm90INS1_16FlashAttnFwdSm90INS1_25CollectiveMainloopFwdSm90ILi2EN4cute5tupleIJNS5_1CILi1EEES8_S8_EEENS6_IJNS7_ILi128EEENS7_ILi64EEENS7_ILi256EEEEEELi256ENS_12float_e4m3_tEfNS_4arch4Sm90ELb0ELb1ELb1ELb1ELb1ELb1ELb0ELb1ELb0ELb1ELb1ELb0EEENS1_21CollectiveEpilogueFwdINS6_IJSA_SC_SB_EEES9_NS_10bfloat16_tESG_Li256ELb1ELb1ELb1ELb1EEENS1_36VarlenDynamicPersistentTileSchedulerILi128ELi64ELi256ELi128ELb1ELb1ELb1ELb1ELb0ELb1EEEEEEEEEvNT_6ParamsE --------------------------
	.section	.nv.constant0._ZN7cutlass13device_kernelIN5flash11enable_sm90INS1_16FlashAttnFwdSm90INS1_25CollectiveMainloopFwdSm90ILi2EN4cute5tupleIJNS5_1CILi1EEES8_S8_EEENS6_IJNS7_ILi128EEENS7_ILi64EEENS7_ILi256EEEEEELi256ENS_12float_e4m3_tEfNS_4arch4Sm90ELb0ELb1ELb1ELb1ELb1ELb1ELb0ELb1ELb0ELb1ELb1ELb0EEENS1_21CollectiveEpilogueFwdINS6_IJSA_SC_SB_EEES9_NS_10bfloat16_tESG_Li256ELb1ELb1ELb1ELb1EEENS1_36VarlenDynamicPersistentTileSchedulerILi128ELi64ELi256ELi128ELb1ELb1ELb1ELb1ELb0ELb1EEEEEEEEEvNT_6ParamsE,"a",@progbits
	.sectionflags	@""
	.align	4
.nv.constant0._ZN7cutlass13device_kernelIN5flash11enable_sm90INS1_16FlashAttnFwdSm90INS1_25CollectiveMainloopFwdSm90ILi2EN4cute5tupleIJNS5_1CILi1EEES8_S8_EEENS6_IJNS7_ILi128EEENS7_ILi64EEENS7_ILi256EEEEEELi256ENS_12float_e4m3_tEfNS_4arch4Sm90ELb0ELb1ELb1ELb1ELb1ELb1ELb0ELb1ELb0ELb1ELb1ELb0EEENS1_21CollectiveEpilogueFwdINS6_IJSA_SC_SB_EEES9_NS_10bfloat16_tESG_Li256ELb1ELb1ELb1ELb1EEENS1_36VarlenDynamicPersistentTileSchedulerILi128ELi64ELi256ELi128ELb1ELb1ELb1ELb1ELb0ELb1EEEEEEEEEvNT_6ParamsE:
	.zero		3328


//--------------------- .nv.constant0._ZN7cutlass13device_kernelIN5flash11enable_sm90INS1_16FlashAttnFwdSm90INS1_25CollectiveMainloopFwdSm90ILi2EN4cute5tupleIJNS5_1CILi1EEES8_S8_EEENS6_IJNS7_ILi128EEESA_NS7_ILi256EEEEEELi256ENS_12float_e4m3_tEfNS_4arch4Sm90ELb1ELb0ELb1ELb0ELb1ELb0ELb0ELb1ELb0ELb1ELb1ELb0EEENS1_21CollectiveEpilogueFwdINS6_IJSA_SB_SA_EEES9_NS_10bfloat16_tESF_Li256ELb0ELb1ELb1ELb1EEENS1_19SingleTileSchedulerILb0ELb1ELb1ELi128EEEEEEEEEvNT_6ParamsE --------------------------
	.section	.nv.constant0._ZN7cutlass13device_kernelIN5flash11enable_sm90INS1_16FlashAttnFwdSm90INS1_25CollectiveMainloopFwdSm90ILi2EN4cute5tupleIJNS5_1CILi1EEES8_S8_EEENS6_IJNS7_ILi128EEESA_NS7_ILi256EEEEEELi256ENS_12float_e4m3_tEfNS_4arch4Sm90ELb1ELb0ELb1ELb0ELb1ELb0ELb0ELb1ELb0ELb1ELb1ELb0EEENS1_21CollectiveEpilogueFwdINS6_IJSA_SB_SA_EEES9_NS_10bfloat16_tESF_Li256ELb0ELb1ELb1ELb1EEENS1_19SingleTileSchedulerILb0ELb1ELb1ELi128EEEEEEEEEvNT_6ParamsE,"a",@progbits
	.sectionflags	@""
	.align	4
.nv.constant0._ZN7cutlass13device_kernelIN5flash11enable_sm90INS1_16FlashAttnFwdSm90INS1_25CollectiveMainloopFwdSm90ILi2EN4cute5tupleIJNS5_1CILi1EEES8_S8_EEENS6_IJNS7_ILi128EEESA_NS7_ILi256EEEEEELi256ENS_12float_e4m3_tEfNS_4arch4Sm90ELb1ELb0ELb1ELb0ELb1ELb0ELb0ELb1ELb0ELb1ELb1ELb0EEENS1_21CollectiveEpilogueFwdINS6_IJSA_SB_SA_EEES9_NS_10bfloat16_tESF_Li256ELb0ELb1ELb1ELb1EEENS1_19SingleTileSchedulerILb0ELb1ELb1ELi128EEEEEEEEEvNT_6ParamsE:
	.zero		3200


//--------------------- .nv.constant0._ZN7cutlass13device_kernelIN5flash11enable_sm90INS1_16FlashAttnFwdSm90INS1_25CollectiveMainloopFwdSm90ILi2EN4cute5tupleIJNS5_1CILi1EEES8_S8_EEENS6_IJNS7_ILi128EEESA_NS7_ILi256EEEEEELi256ENS_12float_e4m3_tEfNS_4arch4Sm90ELb1ELb0ELb1ELb1ELb1ELb0ELb0ELb1ELb0ELb1ELb1ELb0EEENS1_21CollectiveEpilogueFwdINS6_IJSA_SB_SA_EEES9_NS_10bfloat16_tESF_Li256ELb1ELb1ELb1ELb1EEENS1_36VarlenDynamicPersistentTileSchedulerILi128ELi128ELi256ELi128ELb1ELb1ELb1ELb1ELb1ELb1EEEEEEEEEvNT_6ParamsE --------------------------
	.section	.nv.constant0._ZN7cutlass13device_kernelIN5flash11enable_sm90INS1_16FlashAttnFwdSm90INS1_25CollectiveMainloopFwdSm90ILi2EN4cute5tupleIJNS5_1CILi1EEES8_S8_EEENS6_IJNS7_ILi128EEESA_NS7_ILi256EEEEEELi256ENS_12float_e4m3_tEfNS_4arch4Sm90ELb1ELb0ELb1ELb1ELb1ELb0ELb0ELb1ELb0ELb1ELb1ELb0EEENS1_21CollectiveEpilogueFwdINS6_IJSA_SB_SA_EEES9_NS_10bfloat16_tESF_Li256ELb1ELb1ELb1ELb1EEENS1_36VarlenDynamicPersistentTileSchedulerILi128ELi128ELi256ELi128ELb1ELb1ELb1ELb1ELb1ELb1EEEEEEEEEvNT_6ParamsE,"a",@progbits
	.sectionflags	@""
	.align	4
.nv.constant0._ZN7cutlass13device_kernelIN5flash11enable_sm90INS1_16FlashAttnFwdSm90INS1_25CollectiveMainloopFwdSm90ILi2EN4cute5tupleIJNS5_1CILi1EEES8_S8_EEENS6_IJNS7_ILi128EEESA_NS7_ILi256EEEEEELi256ENS_12float_e4m3_tEfNS_4arch4Sm90ELb1ELb0ELb1ELb1ELb1ELb0ELb0ELb1ELb0ELb1ELb1ELb0EEENS1_21CollectiveEpilogueFwdINS6_IJSA_SB_SA_EEES9_NS_10bfloat16_tESF_Li256ELb1ELb1ELb1ELb1EEENS1_36VarlenDynamicPersistentTileSchedulerILi128ELi128ELi256ELi128ELb1ELb1ELb1ELb1ELb1ELb1EEEEEEEEEvNT_6ParamsE:
	.zero		3328


//--------------------- .nv.constant0._ZN7cutlass13device_kernelIN5flash11enable_sm90INS1_16FlashAttnFwdSm90INS1_25CollectiveMainloopFwdSm90ILi2EN4cute5tupleIJNS5_1CILi1EEES8_S8_EEENS6_IJNS7_ILi128EEESA_NS7_ILi256EEEEEELi256ENS_12float_e4m3_tEfNS_4arch4Sm90ELb1ELb0ELb1ELb1ELb1ELb1ELb0ELb1ELb0ELb1ELb1ELb0EEENS1_21CollectiveEpilogueFwdINS6_IJSA_SB_SA_EEES9_NS_10bfloat16_tESF_Li256ELb1ELb1ELb1ELb1EEENS1_36VarlenDynamicPersistentTileSchedulerILi128ELi128ELi256ELi128ELb1ELb1ELb1ELb1ELb1ELb1EEEEEEEEEvNT_6ParamsE --------------------------
	.section	.nv.constant0._ZN7cutlass13device_kernelIN5flash11enable_sm90INS1_16FlashAttnFwdSm90INS1_25CollectiveMainloopFwdSm90ILi2EN4cute5tupleIJNS5_1CILi1EEES8_S8_EEENS6_IJNS7_ILi128EEESA_NS7_ILi256EEEEEELi256ENS_12float_e4m3_tEfNS_4arch4Sm90ELb1ELb0ELb1ELb1ELb1ELb1ELb0ELb1ELb0ELb1ELb1ELb0EEENS1_21CollectiveEpilogueFwdINS6_IJSA_SB_SA_EEES9_NS_10bfloat16_tESF_Li256ELb1ELb1ELb1ELb1EEENS1_36VarlenDynamicPersistentTileSchedulerILi128ELi128ELi256ELi128ELb1ELb1ELb1ELb1ELb1ELb1EEEEEEEEEvNT_6ParamsE,"a",@progbits
	.sectionflags	@""
	.align	4
.nv.constant0._ZN7cutlass13device_kernelIN5flash11enable_sm90INS1_16FlashAttnFwdSm90INS1_25CollectiveMainloopFwdSm90ILi2EN4cute5tupleIJNS5_1CILi1EEES8_S8_EEENS6_IJNS7_ILi128EEESA_NS7_ILi256EEEEEELi256ENS_12float_e4m3_tEfNS_4arch4Sm90ELb1ELb0ELb1ELb1ELb1ELb1ELb0ELb1ELb0ELb1ELb1ELb0EEENS1_21CollectiveEpilogueFwdINS6_IJSA_SB_SA_EEES9_NS_10bfloat16_tESF_Li256ELb1ELb1ELb1ELb1EEENS1_36VarlenDynamicPersistentTileSchedulerILi128ELi128ELi256ELi128ELb1ELb1ELb1ELb1ELb1ELb1EEEEEEEEEvNT_6ParamsE:
	.zero		3328


//--------------------- .nv.constant0._ZN7cutlass13device_kernelIN5flash11enable_sm90INS1_16FlashAttnFwdSm90INS1_25CollectiveMainloopFwdSm90ILi2EN4cute5tupleIJNS5_1CILi1EEES8_S8_EEENS6_IJNS7_ILi128EEENS7_ILi160EEENS7_ILi192EEEEEELi192ENS_12float_e4m3_tEfNS_4arch4Sm90ELb0ELb0ELb1ELb0ELb1ELb0ELb0ELb1ELb1ELb1ELb1ELb0EEENS1_21CollectiveEpilogueFwdINS6_IJSA_SC_SB_EEES9_NS_10bfloat16_tESG_Li256ELb0ELb1ELb1ELb1EEENS1_19SingleTileSchedulerILb0ELb1ELb1ELi128EEEEEEEEEvNT_6ParamsE --------------------------
	.section	.nv.constant0._ZN7cutlass13device_kernelIN5flash11enable_sm90INS1_16FlashAttnFwdSm90INS1_25CollectiveMainloopFwdSm90ILi2EN4cute5tupleIJNS5_1CILi1EEES8_S8_EEENS6_IJNS7_ILi128EEENS7_ILi160EEENS7_ILi192EEEEEELi192ENS_12float_e4m3_tEfNS_4arch4Sm90ELb0ELb0ELb1ELb0ELb1ELb0ELb0ELb1ELb1ELb1ELb1ELb0EEENS1_21CollectiveEpilogueFwdINS6_IJSA_SC_SB_EEES9_NS_10bfloat16_tESG_Li256ELb0ELb1ELb1ELb1EEENS1_19SingleTileSchedulerILb0ELb1ELb1ELi128EEEEEEEEEvNT_6ParamsE,"a",@progbits
	.sectionflags	@""
	.align	4
.nv.constant0._ZN7cutlass13device_kernelIN5flash11enable_sm90INS1_16FlashAttnFwdSm90INS1_25CollectiveMainloopFwdSm90ILi2EN4cute5tupleIJNS5_1CILi1EEES8_S8_EEENS6_IJNS7_ILi128EEENS7_ILi160EEENS7_ILi192EEEEEELi192ENS_12float_e4m3_tEfNS_4arch4Sm90ELb0ELb0ELb1ELb0ELb1ELb0ELb0ELb1ELb1ELb1ELb1ELb0EEENS1_21CollectiveEpilogueFwdINS6_IJSA_SC_SB_EEES9_NS_10bfloat16_tESG_Li256ELb0ELb1ELb1ELb1EEENS1_19SingleTileSchedulerILb0ELb1ELb1ELi128EEEEEEEEEvNT_6ParamsE:
	.zero		3200


//--------------------- .nv.constant0._ZN7cutlass13device_kernelIN5flash11enable_sm90INS1_16FlashAttnFwdSm90INS1_25CollectiveMainloopFwdSm90ILi2EN4cute5tupleIJNS5_1CILi1EEES8_S8_EEENS6_IJNS7_ILi128EEENS7_ILi160EEENS7_ILi192EEEEEELi192ENS_12float_e4m3_tEfNS_4arch4Sm90ELb0ELb0ELb1ELb1ELb1ELb0ELb0ELb1ELb1ELb1ELb1ELb0EEENS1_21CollectiveEpilogueFwdINS6_IJSA_SC_SB_EEES9_NS_10bfloat16_tESG_Li256ELb1ELb1ELb1ELb1EEENS1_36VarlenDynamicPersistentTileSchedulerILi128ELi160ELi256ELi128ELb1ELb1ELb1ELb0ELb1ELb1EEEEEEEEEvNT_6ParamsE --------------------------
	.section	.nv.constant0._ZN7cutlass13device_kernelIN5flash11enable_sm90INS1_16FlashAttnFwdSm90INS1_25CollectiveMainloopFwdSm90ILi2EN4cute5tupleIJNS5_1CILi1EEES8_S8_EEENS6_IJNS7_ILi128EEENS7_ILi160EEENS7_ILi192EEEEEELi192ENS_12float_e4m3_tEfNS_4arch4Sm90ELb0ELb0ELb1ELb1ELb1ELb0ELb0ELb1ELb1ELb1ELb1ELb0EEENS1_21CollectiveEpilogueFwdINS6_IJSA_SC_SB_EEES9_NS_10bfloat16_tESG_Li256ELb1ELb1ELb1ELb1EEENS1_36VarlenDynamicPersistentTileSchedulerILi128ELi160ELi256ELi128ELb1ELb1ELb1ELb0ELb1ELb1EEEEEEEEEvNT_6ParamsE,"a",@progbits
	.sectionflags	@""
	.align	4
.nv.constant0._ZN7cutlass13device_kernelIN5flash11enable_sm90INS1_16FlashAttnFwdSm90INS1_25CollectiveMainloopFwdSm90ILi2EN4cute5tupleIJNS5_1CILi1EEES8_S8_EEENS6_IJNS7_ILi128EEENS7_ILi160EEENS7_ILi192EEEEEELi192ENS_12float_e4m3_tEfNS_4arch4Sm90ELb0ELb0ELb1ELb1ELb1ELb0ELb0ELb1ELb1ELb1ELb1ELb0EEENS1_21CollectiveEpilogueFwdINS6_IJSA_SC_SB_EEES9_NS_10bfloat16_tESG_Li256ELb1ELb1ELb1ELb1EEENS1_36VarlenDynamicPersistentTileSchedulerILi128ELi160ELi256ELi128ELb1ELb1ELb1ELb0ELb1ELb1EEEEEEEEEvNT_6ParamsE:
	.zero		3328


//--------------------- .nv.constant0._ZN7cutlass13device_kernelIN5flash11enable_sm90INS1_16FlashAttnFwdSm90INS1_25CollectiveMainloopFwdSm90ILi2EN4cute5tupleIJNS5_1CILi1EEES8_S8_EEENS6_IJNS7_ILi128EEENS7_ILi160EEENS7_ILi192EEEEEELi192ENS_12float_e4m3_tEfNS_4arch4Sm90ELb0ELb0ELb1ELb1ELb1ELb1ELb0ELb1ELb1ELb1ELb1ELb0EEENS1_21CollectiveEpilogueFwdINS6_IJSA_SC_SB_EEES9_NS_10bfloat16_tESG_Li256ELb1ELb1ELb1ELb1EEENS1_36VarlenDynamicPersistentTileSchedulerILi128ELi160ELi256ELi128ELb1ELb1ELb1ELb0ELb1ELb1EEEEEEEEEvNT_6ParamsE --------------------------
	.section	.nv.constant0._ZN7cutlass13device_kernelIN5flash11enable_sm90INS1_16FlashAttnFwdSm90INS1_25CollectiveMainloopFwdSm90ILi2EN4cute5tupleIJNS5_1CILi1EEES8_S8_EEENS6_IJNS7_ILi128EEENS7_ILi160EEENS7_ILi192EEEEEELi192ENS_12float_e4m3_tEfNS_4arch4Sm90ELb0ELb0ELb1ELb1ELb1ELb1ELb0ELb1ELb1ELb1ELb1ELb0EEENS1_21CollectiveEpilogueFwdINS6_IJSA_SC_SB_EEES9_NS_10bfloat16_tESG_Li256ELb1ELb1ELb1ELb1EEENS1_36VarlenDynamicPersistentTileSchedulerILi128ELi160ELi256ELi128ELb1ELb1ELb1ELb0ELb1ELb1EEEEEEEEEvNT_6ParamsE,"a",@progbits
	.sectionflags	@""
	.align	4
.nv.constant0._ZN7cutlass13device_kernelIN5flash11enable_sm90INS1_16FlashAttnFwdSm90INS1_25CollectiveMainloopFwdSm90ILi2EN4cute5tupleIJNS5_1CILi1EEES8_S8_EEENS6_IJNS7_ILi128EEENS7_ILi160EEENS7_ILi192EEEEEELi192ENS_12float_e4m3_tEfNS_4arch4Sm90ELb0ELb0ELb1ELb1ELb1ELb1ELb0ELb1ELb1ELb1ELb1ELb0EEENS1_21CollectiveEpilogueFwdINS6_IJSA_SC_SB_EEES9_NS_10bfloat16_tESG_Li256ELb1ELb1ELb1ELb1EEENS1_36VarlenDynamicPersistentTileSchedulerILi128ELi160ELi256ELi128ELb1ELb1ELb1ELb0ELb1ELb1EEEEEEEEEvNT_6ParamsE:
	.zero		3328


//--------------------- .nv.constant0._ZN7cutlass13device_kernelIN5flash11enable_sm90INS1_16FlashAttnFwdSm90INS1_25CollectiveMainloopFwdSm90ILi2EN4cute5tupleIJNS5_1CILi1EEES8_S8_EEENS6_IJNS7_ILi128EEESA_NS7_ILi192EEEEEELi192ENS_12float_e4m3_tEfNS_4arch4Sm90ELb0ELb1ELb1ELb0ELb1ELb0ELb0ELb1ELb1ELb1ELb1ELb0EEENS1_21CollectiveEpilogueFwdINS6_IJSA_SB_SA_EEES9_NS_10bfloat16_tESF_Li256ELb0ELb1ELb1ELb1EEENS1_19SingleTileSchedulerILb0ELb1ELb1ELi128EEEEEEEEEvNT_6ParamsE --------------------------
	.section	.nv.constant0._ZN7cutlass13device_kernelIN5flash11enable_sm90INS1_16FlashAttnFwdSm90INS1_25CollectiveMainloopFwdSm90ILi2EN4cute5tupleIJNS5_1CILi1EEES8_S8_EEENS6_IJNS7_ILi128EEESA_NS7_ILi192EEEEEELi192ENS_12float_e4m3_tEfNS_4arch4Sm90ELb0ELb1ELb1ELb0ELb1ELb0ELb0ELb1ELb1ELb1ELb1ELb0EEENS1_21CollectiveEpilogueFwdINS6_IJSA_SB_SA_EEES9_NS_10bfloat16_tESF_Li256ELb0ELb1ELb1ELb1EEENS1_19SingleTileSchedulerILb0ELb1ELb1ELi128EEEEEEEEEvNT_6ParamsE,"a",@progbits
	.sectionflags	@""
	.align	4
.nv.constant0._ZN7cutlass13device_kernelIN5flash11enable_sm90INS1_16FlashAttnFwdSm90INS1_25CollectiveMainloopFwdSm90ILi2EN4cute5tupleIJNS5_1CILi1EEES8_S8_EEENS6_IJNS7_ILi128EEESA_NS7_ILi192EEEEEELi192ENS_12float_e4m3_tEfNS_4arch4Sm90ELb0ELb1ELb1ELb0ELb1ELb0ELb0ELb1ELb1ELb1ELb1ELb0EEENS1_21CollectiveEpilogueFwdINS6_IJSA_SB_SA_EEES9_NS_10bfloat16_tESF_Li256ELb0ELb1ELb1ELb1EEENS1_19SingleTileSchedulerILb0ELb1ELb1ELi128EEEEEEEEEvNT_6ParamsE:
	.zero		3200


//--------------------- .nv.constant0._ZN7cutlass13device_kernelIN5flash11enable_sm90INS1_16FlashAttnFwdSm90INS1_25CollectiveMainloopFwdSm90ILi2EN4cute5tupleIJNS5_1CILi1EEES8_S8_EEENS6_IJNS7_ILi128EEESA_NS7_ILi192EEEEEELi192ENS_12float_e4m3_tEfNS_4arch4Sm90ELb0ELb1ELb1ELb1ELb1ELb0ELb0ELb1ELb1ELb1ELb1ELb0EEENS1_21CollectiveEpilogueFwdINS6_IJSA_SB_SA_EEES9_NS_10bfloat16_tESF_Li256ELb1ELb1ELb1ELb1EEENS1_36VarlenDynamicPersistentTileSchedulerILi128ELi128ELi256ELi128ELb1ELb1ELb1ELb1ELb0ELb1EEEEEEEEEvNT_6ParamsE --------------------------
	.section	.nv.constant0._ZN7cutlass13device_kernelIN5flash11enable_sm90INS1_16FlashAttnFwdSm90INS1_25CollectiveMainloopFwdSm90ILi2EN4cute5tupleIJNS5_1CILi1EEES8_S8_EEENS6_IJNS7_ILi128EEESA_NS7_ILi192EEEEEELi192ENS_12float_e4m3_tEfNS_4arch4Sm90ELb0ELb1ELb1ELb1ELb1ELb0ELb0ELb1ELb1ELb1ELb1ELb0EEENS1_21CollectiveEpilogueFwdINS6_IJSA_SB_SA_EEES9_NS_10bfloat16_tESF_Li256ELb1ELb1ELb1ELb1EEENS1_36VarlenDynamicPersistentTileSchedulerILi128ELi128ELi256ELi128ELb1ELb1ELb1ELb1ELb0ELb1EEEEEEEEEvNT_6ParamsE,"a",@progbits
	.sectionflags	@""
	.align	4
.nv.constant0._ZN7cutlass13device_kernelIN5flash11enable_sm90INS1_16FlashAttnFwdSm90INS1_25CollectiveMainloopFwdSm90ILi2EN4cute5tupleIJNS5_1CILi1EEES8_S8_EEENS6_IJNS7_ILi128EEESA_NS7_ILi192EEEEEELi192ENS_12float_e4m3_tEfNS_4arch4Sm90ELb0ELb1ELb1ELb1ELb1ELb0ELb0ELb1ELb1ELb1ELb1ELb0EEENS1_21CollectiveEpilogueFwdINS6_IJSA_SB_SA_EEES9_NS_10bfloat16_tESF_Li256ELb1ELb1ELb1ELb1EEENS1_36VarlenDynamicPersistentTileSchedulerILi128ELi128ELi256ELi128ELb1ELb1ELb1ELb1ELb0ELb1EEEEEEEEEvNT_6ParamsE:
	.zero		3328


//--------------------- .nv.constant0._ZN7cutlass13device_kernelIN5flash11enable_sm90INS1_16FlashAttnFwdSm90INS1_25CollectiveMainloopFwdSm90ILi2EN4cute5tupleIJNS5_1CILi1EEES8_S8_EEENS6_IJNS7_ILi128EEESA_NS7_ILi192EEEEEELi192ENS_12float_e4m3_tEfNS_4arch4Sm90ELb0ELb1ELb1ELb1ELb1ELb1ELb0ELb1ELb1ELb1ELb1ELb0EEENS1_21CollectiveEpilogueFwdINS6_IJSA_SB_SA_EEES9_NS_10bfloat16_tESF_Li256ELb1ELb1ELb1ELb1EEENS1_36VarlenDynamicPersistentTileSchedulerILi128ELi128ELi256ELi128ELb1ELb1ELb1ELb1ELb0ELb1EEEEEEEEEvNT_6ParamsE --------------------------
	.section	.nv.constant0._ZN7cutlass13device_kernelIN5flash11enable_sm90INS1_16FlashAttnFwdSm90INS1_25CollectiveMainloopFwdSm90ILi2EN4cute5tupleIJNS5_1CILi1EEES8_S8_EEENS6_IJNS7_ILi128EEESA_NS7_ILi192EEEEEELi192ENS_12float_e4m3_tEfNS_4arch4Sm90ELb0ELb1ELb1ELb1ELb1ELb1ELb0ELb1ELb1ELb1ELb1ELb0EEENS1_21CollectiveEpilogueFwdINS6_IJSA_SB_SA_EEES9_NS_10bfloat16_tESF_Li256ELb1ELb1ELb1ELb1EEENS1_36VarlenDynamicPersistentTileSchedulerILi128ELi128ELi256ELi128ELb1ELb1ELb1ELb1ELb0ELb1EEEEEEEEEvNT_6ParamsE,"a",@progbits
	.sectionflags	@""
	.align	4
.nv.constant0._ZN7cutlass13device_kernelIN5flash11enable_sm90INS1_16FlashAttnFwdSm90INS1_25CollectiveMainloopFwdSm90ILi2EN4cute5tupleIJNS5_1CILi1EEES8_S8_EEENS6_IJNS7_ILi128EEESA_NS7_ILi192EEEEEELi192ENS_12float_e4m3_tEfNS_4arch4Sm90ELb0ELb1ELb1ELb1ELb1ELb1ELb0ELb1ELb1ELb1ELb1ELb0EEENS1_21CollectiveEpilogueFwdINS6_IJSA_SB_SA_EEES9_NS_10bfloat16_tESF_Li256ELb1ELb1ELb1ELb1EEENS1_36VarlenDynamicPersistentTileSchedulerILi128ELi128ELi256ELi128ELb1ELb1ELb1ELb1ELb0ELb1EEEEEEEEEvNT_6ParamsE:
	.zero		3328


//--------------------- .nv.constant0._ZN7cutlass13device_kernelIN5flash11enable_sm90INS1_16FlashAttnFwdSm90INS1_25CollectiveMainloopFwdSm90ILi2EN4cute5tupleIJNS5_1CILi1EEES8_S8_EEENS6_IJNS7_ILi128EEENS7_ILi160EEENS7_ILi192EEEEEELi192ENS_12float_e4m3_tEfNS_4arch4Sm90ELb1ELb0ELb1ELb0ELb1ELb0ELb0ELb1ELb1ELb1ELb1ELb0EEENS1_21CollectiveEpilogueFwdINS6_IJSA_SC_SB_EEES9_NS_10bfloat16_tESG_Li256ELb0ELb1ELb1ELb1EEENS1_19SingleTileSchedulerILb0ELb1ELb1ELi128EEEEEEEEEvNT_6ParamsE --------------------------
	.section	.nv.constant0._ZN7cutlass13device_kernelIN5flash11enable_sm90INS1_16FlashAttnFwdSm90INS1_25CollectiveMainloopFwdSm90ILi2EN4cute5tupleIJNS5_1CILi1EEES8_S8_EEENS6_IJNS7_ILi128EEENS7_ILi160EEENS7_ILi192EEEEEELi192ENS_12float_e4m3_tEfNS_4arch4Sm90ELb1ELb0ELb1ELb0ELb1ELb0ELb0ELb1ELb1ELb1ELb1ELb0EEENS1_21CollectiveEpilogueFwdINS6_IJSA_SC_SB_EEES9_NS_10bfloat16_tESG_Li256ELb0ELb1ELb1ELb1EEENS1_19SingleTileSchedulerILb0ELb1ELb1ELi128EEEEEEEEEvNT_6ParamsE,"a",@progbits
	.sectionflags	@""
	.align	4
.nv.constant0._ZN7cutlass13device_kernelIN5flash11enable_sm90INS1_16FlashAttnFwdSm90INS1_25CollectiveMainloopFwdSm90ILi2EN4cute5tupleIJNS5_1CILi1EEES8_S8_EEENS6_IJNS7_ILi128EEENS7_ILi160EEENS7_ILi192EEEEEELi192ENS_12float_e4m3_tEfNS_4arch4Sm90ELb1ELb0ELb1ELb0ELb1ELb0ELb0ELb1ELb1ELb1ELb1ELb0EEENS1_21CollectiveEpilogueFwdINS6_IJSA_SC_SB_EEES9_NS_10bfloat16_tESG_Li256ELb0ELb1ELb1ELb1EEENS1_19SingleTileSchedulerILb0ELb1ELb1ELi128EEEEEEEEEvNT_6ParamsE:
	.zero		3200


//--------------------- .nv.constant0._ZN7cutlass13device_kernelIN5flash11enable_sm90INS1_16FlashAttnFwdSm90INS1_25CollectiveMainloopFwdSm90ILi2EN4cute5tupleIJNS5_1CILi1EEES8_S8_EEENS6_IJNS7_ILi128EEENS7_ILi160EEENS7_ILi192EEEEEELi192ENS_12float_e4m3_tEfNS_4arch4Sm90ELb1ELb0ELb1ELb1ELb1ELb0ELb0ELb1ELb1ELb1ELb1ELb0EEENS1_21CollectiveEpilogueFwdINS6_IJSA_SC_SB_EEES9_NS_10bfloat16_tESG_Li256ELb1ELb1ELb1ELb1EEENS1_36VarlenDynamicPersistentTileSchedulerILi128ELi160ELi256ELi128ELb1ELb1ELb1ELb1ELb1ELb1EEEEEEEEEvNT_6ParamsE --------------------------
	.section	.nv.constant0._ZN7cutlass13device_kernelIN5flash11enable_sm90INS1_16FlashAttnFwdSm90INS1_25CollectiveMainloopFwdSm90ILi2EN4cute5tupleIJNS5_1CILi1EEES8_S8_EEENS6_IJNS7_ILi128EEENS7_ILi160EEENS7_ILi192EEEEEELi192ENS_12float_e4m3_tEfNS_4arch4Sm90ELb1ELb0ELb1ELb1ELb1ELb0ELb0ELb1ELb1ELb1ELb1ELb0EEENS1_21CollectiveEpilogueFwdINS6_IJSA_SC_SB_EEES9_NS_10bfloat16_tESG_Li256ELb1ELb1ELb1ELb1EEENS1_36VarlenDynamicPersistentTileSchedulerILi128ELi160ELi256ELi128ELb1ELb1ELb1ELb1ELb1ELb1EEEEEEEEEvNT_6ParamsE,"a",@progbits
	.sectionflags	@""
	.align	4
.nv.constant0._ZN7cutlass13device_kernelIN5flash11enable_sm90INS1_16FlashAttnFwdSm90INS1_25CollectiveMainloopFwdSm90ILi2EN4cute5tupleIJNS5_1CILi1EEES8_S8_EEENS6_IJNS7_ILi128EEENS7_ILi160EEENS7_ILi192EEEEEELi192ENS_12float_e4m3_tEfNS_4arch4Sm90ELb1ELb0ELb1ELb1ELb1ELb0ELb0ELb1ELb1ELb1ELb1ELb0EEENS1_21CollectiveEpilogueFwdINS6_IJSA_SC_SB_EEES9_NS_10bfloat16_tESG_Li256ELb1ELb1ELb1ELb1EEENS1_36VarlenDynamicPersistentTileSchedulerILi128ELi160ELi256ELi128ELb1ELb1ELb1ELb1ELb1ELb1EEEEEEEEEvNT_6ParamsE:
	.zero		3328


//--------------------- .nv.constant0._ZN7cutlass13device_kernelIN5flash11enable_sm90INS1_16FlashAttnFwdSm90INS1_25CollectiveMainloopFwdSm90ILi2EN4cute5tupleIJNS5_1CILi1EEES8_S8_EEENS6_IJNS7_ILi128EEENS7_ILi160EEENS7_ILi192EEEEEELi192ENS_12float_e4m3_tEfNS_4arch4Sm90ELb1ELb0ELb1ELb1ELb1ELb1ELb0ELb1ELb1ELb1ELb1ELb0EEENS1_21CollectiveEpilogueFwdINS6_IJSA_SC_SB_EEES9_NS_10bfloat16_tESG_Li256ELb1ELb1ELb1ELb1EEENS1_36VarlenDynamicPersistentTileSchedulerILi128ELi160ELi256ELi128ELb1ELb1ELb1ELb1ELb1ELb1EEEEEEEEEvNT_6ParamsE --------------------------
	.section	.nv.constant0._ZN7cutlass13device_kernelIN5flash11enable_sm90INS1_16FlashAttnFwdSm90INS1_25CollectiveMainloopFwdSm90ILi2EN4cute5tupleIJNS5_1CILi1EEES8_S8_EEENS6_IJNS7_ILi128EEENS7_ILi160EEENS7_ILi192EEEEEELi192ENS_12float_e4m3_tEfNS_4arch4Sm90ELb1ELb0ELb1ELb1ELb1ELb1ELb0ELb1ELb1ELb1ELb1ELb0EEENS1_21CollectiveEpilogueFwdINS6_IJSA_SC_SB_EEES9_NS_10bfloat16_tESG_Li256ELb1ELb1ELb1ELb1EEENS1_36VarlenDynamicPersistentTileSchedulerILi128ELi160ELi256ELi128ELb1ELb1ELb1ELb1ELb1ELb1EEEEEEEEEvNT_6ParamsE,"a",@progbits
	.sectionflags	@""
	.align	4
.nv.constant0._ZN7cutlass13device_kernelIN5flash11enable_sm90INS1_16FlashAttnFwdSm90INS1_25CollectiveMainloopFwdSm90ILi2EN4cute5tupleIJNS5_1CILi1EEES8_S8_EEENS6_IJNS7_ILi128EEENS7_ILi160EEENS7_ILi192EEEEEELi192ENS_12float_e4m3_tEfNS_4arch4Sm90ELb1ELb0ELb1ELb1ELb1ELb1ELb0ELb1ELb1ELb1ELb1ELb0EEENS1_21CollectiveEpilogueFwdINS6_IJSA_SC_SB_EEES9_NS_10bfloat16_tESG_Li256ELb1ELb1ELb1ELb1EEENS1_36VarlenDynamicPersistentTileSchedulerILi128ELi160ELi256ELi128ELb1ELb1ELb1ELb1ELb1ELb1EEEEEEEEEvNT_6ParamsE:
	.zero		3328


//--------------------- .nv.constant0._ZN7cutlass13device_kernelIN5flash11enable_sm90INS1_16FlashAttnFwdSm90INS1_25CollectiveMainloopFwdSm90ILi2EN4cute5tupleIJNS5_1CILi1EEES8_S8_EEENS6_IJNS7_ILi128EEENS7_ILi160EEESA_EEELi128ENS_12float_e4m3_tEfNS_4arch4Sm90ELb0ELb0ELb1ELb0ELb1ELb0ELb0ELb1ELb1ELb1ELb1ELb0EEENS1_21CollectiveEpilogueFwdINS6_IJSA_SA_SB_EEES9_NS_10bfloat16_tESF_Li256ELb0ELb1ELb1ELb1EEENS1_19SingleTileSchedulerILb0ELb1ELb1ELi128EEEEEEEEEvNT_6ParamsE --------------------------
	.section	.nv.constant0._ZN7cutlass13device_kernelIN5flash11enable_sm90INS1_16FlashAttnFwdSm90INS1_25CollectiveMainloopFwdSm90ILi2EN4cute5tupleIJNS5_1CILi1EEES8_S8_EEENS6_IJNS7_ILi128EEENS7_ILi160EEESA_EEELi128ENS_12float_e4m3_tEfNS_4arch4Sm90ELb0ELb0ELb1ELb0ELb1ELb0ELb0ELb1ELb1ELb1ELb1ELb0EEENS1_21CollectiveEpilogueFwdINS6_IJSA_SA_SB_EEES9_NS_10bfloat16_tESF_Li256ELb0ELb1ELb1ELb1EEENS1_19SingleTileSchedulerILb0ELb1ELb1ELi128EEEEEEEEEvNT_6ParamsE,"a",@progbits
	.sectionflags	@""
	.align	4
.nv.constant0._ZN7cutlass13device_kernelIN5flash11enable_sm90INS1_16FlashAttnFwdSm90INS1_25CollectiveMainloopFwdSm90ILi2EN4cute5tupleIJNS5_1CILi1EEES8_S8_EEENS6_IJNS7_ILi128EEENS7_ILi160EEESA_EEELi128ENS_12float_e4m3_tEfNS_4arch4Sm90ELb0ELb0ELb1ELb0ELb1ELb0ELb0ELb1ELb1ELb1ELb1ELb0EEENS1_21CollectiveEpilogueFwdINS6_IJSA_SA_SB_EEES9_NS_10bfloat16_tESF_Li256ELb0ELb1ELb1ELb1EEENS1_19SingleTileSchedulerILb0ELb1ELb1ELi128EEEEEEEEEvNT_6ParamsE:
	.zero		3200


//--------------------- .nv.constant0._ZN7cutlass13device_kernelIN5flash11enable_sm90INS1_16FlashAttnFwdSm90INS1_25CollectiveMainloopFwdSm90ILi2EN4cute5tupleIJNS5_1CILi1EEES8_S8_EEENS6_IJNS7_ILi128EEENS7_ILi160EEESA_EEELi128ENS_12float_e4m3_tEfNS_4arch4Sm90ELb0ELb0ELb1ELb1ELb1ELb0ELb0ELb1ELb1ELb1ELb1ELb0EEENS1_21CollectiveEpilogueFwdINS6_IJSA_SA_SB_EEES9_NS_10bfloat16_tESF_Li256ELb1ELb1ELb1ELb1EEENS1_36VarlenDynamicPersistentTileSchedulerILi128ELi160ELi256ELi128ELb1ELb1ELb1ELb0ELb1ELb1EEEEEEEEEvNT_6ParamsE --------------------------
	.section	.nv.constant0._ZN7cutlass13device_kernelIN5flash11enable_sm90INS1_16FlashAttnFwdSm90INS1_25CollectiveMainloopFwdSm90ILi2EN4cute5tupleIJNS5_1CILi1EEES8_S8_EEENS6_IJNS7_ILi128EEENS7_ILi160EEESA_EEELi128ENS_12float_e4m3_tEfNS_4arch4Sm90ELb0ELb0ELb1ELb1ELb1ELb0ELb0ELb1ELb1ELb1ELb1ELb0EEENS1_21CollectiveEpilogueFwdINS6_IJSA_SA_SB_EEES9_NS_10bfloat16_tESF_Li256ELb1ELb1ELb1ELb1EEENS1_36VarlenDynamicPersistentTileSchedulerILi128ELi160ELi256ELi128ELb1ELb1ELb1ELb0ELb1ELb1EEEEEEEEEvNT_6ParamsE,"a",@progbits
	.sectionflags	@""
	.align	4
.nv.constant0._ZN7cutlass13device_kernelIN5flash11enable_sm90INS1_16FlashAttnFwdSm90INS1_25CollectiveMainloopFwdSm90ILi2EN4cute5tupleIJNS5_1CILi1EEES8_S8_EEENS6_IJNS7_ILi128EEENS7_ILi160EEESA_EEELi128ENS_12float_e4m3_tEfNS_4arch4Sm90ELb0ELb0ELb1ELb1ELb1ELb0ELb0ELb1ELb1ELb1ELb1ELb0EEENS1_21CollectiveEpilogueFwdINS6_IJSA_SA_SB_EEES9_NS_10bfloat16_tESF_Li256ELb1ELb1ELb1ELb1EEENS1_36VarlenDynamicPersistentTileSchedulerILi128ELi160ELi256ELi128ELb1ELb1ELb1ELb0ELb1ELb1EEEEEEEEEvNT_6ParamsE:
	.zero		3328


//--------------------- .nv.constant0._ZN7cutlass13device_kernelIN5flash11enable_sm90INS1_16FlashAttnFwdSm90INS1_25CollectiveMainloopFwdSm90ILi2EN4cute5tupleIJNS5_1CILi1EEES8_S8_EEENS6_IJNS7_ILi128EEENS7_ILi160EEESA_EEELi128ENS_12float_e4m3_tEfNS_4arch4Sm90ELb0ELb0ELb1ELb1ELb1ELb1ELb0ELb1ELb1ELb1ELb1ELb0EEENS1_21CollectiveEpilogueFwdINS6_IJSA_SA_SB_EEES9_NS_10bfloat16_tESF_Li256ELb1ELb1ELb1ELb1EEENS1_36VarlenDynamicPersistentTileSchedulerILi128ELi160ELi256ELi128ELb1ELb1ELb1ELb0ELb1ELb1EEEEEEEEEvNT_6ParamsE --------------------------
	.section	.nv.constant0._ZN7cutlass13device_kernelIN5flash11enable_sm90INS1_16FlashAttnFwdSm90INS1_25CollectiveMainloopFwdSm90ILi2EN4cute5tupleIJNS5_1CILi1EEES8_S8_EEENS6_IJNS7_ILi128EEENS7_ILi160EEESA_EEELi128ENS_12float_e4m3_tEfNS_4arch4Sm90ELb0ELb0ELb1ELb1ELb1ELb1ELb0ELb1ELb1ELb1ELb1ELb0EEENS1_21CollectiveEpilogueFwdINS6_IJSA_SA_SB_EEES9_NS_10bfloat16_tESF_Li256ELb1ELb1ELb1ELb1EEENS1_36VarlenDynamicPersistentTileSchedulerILi128ELi160ELi256ELi128ELb1ELb1ELb1ELb0ELb1ELb1EEEEEEEEEvNT_6ParamsE,"a",@progbits
	.sectionflags	@""
	.align	4
.nv.constant0._ZN7cutlass13device_kernelIN5flash11enable_sm90INS1_16FlashAttnFwdSm90INS1_25CollectiveMainloopFwdSm90ILi2EN4cute5tupleIJNS5_1CILi1EEES8_S8_EEENS6_IJNS7_ILi128EEENS7_ILi160EEESA_EEELi128ENS_12float_e4m3_tEfNS_4arch4Sm90ELb0ELb0ELb1ELb1ELb1ELb1ELb0ELb1ELb1ELb1ELb1ELb0EEENS1_21CollectiveEpilogueFwdINS6_IJSA_SA_SB_EEES9_NS_10bfloat16_tESF_Li256ELb1ELb1ELb1ELb1EEENS1_36VarlenDynamicPersistentTileSchedulerILi128ELi160ELi256ELi128ELb1ELb1ELb1ELb0ELb1ELb1EEEEEEEEEvNT_6ParamsE:
	.zero		3328


//--------------------- .nv.constant0._ZN7cutlass13device_kernelIN5flash11enable_sm90INS1_16FlashAttnFwdSm90INS1_25CollectiveMainloopFwdSm90ILi2EN4cute5tupleIJNS5_1CILi1EEES8_S8_EEENS6_IJNS7_ILi128EEENS7_ILi160EEESA_EEELi128ENS_12float_e4m3_tEfNS_4arch4Sm90ELb0ELb1ELb1ELb0ELb1ELb0ELb0ELb1ELb1ELb1ELb1ELb0EEENS1_21CollectiveEpilogueFwdINS6_IJSA_SA_SB_EEES9_NS_10bfloat16_tESF_Li256ELb0ELb1ELb1ELb1EEENS1_19SingleTileSchedulerILb0ELb1ELb1ELi128EEEEEEEEEvNT_6ParamsE --------------------------
	.section	.nv.constant0._ZN7cutlass13device_kernelIN5flash11enable_sm90INS1_16FlashAttnFwdSm90INS1_25CollectiveMainloopFwdSm90ILi2EN4cute5tupleIJNS5_1CILi1EEES8_S8_EEENS6_IJNS7_ILi128EEENS7_ILi160EEESA_EEELi128ENS_12float_e4m3_tEfNS_4arch4Sm90ELb0ELb1ELb1ELb0ELb1ELb0ELb0ELb1ELb1ELb1ELb1ELb0EEENS1_21CollectiveEpilogueFwdINS6_IJSA_SA_SB_EEES9_NS_10bfloat16_tESF_Li256ELb0ELb1ELb1ELb1EEENS1_19SingleTileSchedulerILb0ELb1ELb1ELi128EEEEEEEEEvNT_6ParamsE,"a",@progbits
	.sectionflags	@""
	.align	4
.nv.constant0._ZN7cutlass13device_kernelIN5flash11enable_sm90INS1_16FlashAttnFwdSm90INS1_25CollectiveMainloopFwdSm90ILi2EN4cute5tupleIJNS5_1CILi1EEES8_S8_EEENS6_IJNS7_ILi128EEENS7_ILi160EEESA_EEELi128ENS_12float_e4m3_tEfNS_4arch4Sm90ELb0ELb1ELb1ELb0ELb1ELb0ELb0ELb1ELb1ELb1ELb1ELb0EEENS1_21CollectiveEpilogueFwdINS6_IJSA_SA_SB_EEES9_NS_10bfloat16_tESF_Li256ELb0ELb1ELb1ELb1EEENS1_19SingleTileSchedulerILb0ELb1ELb1ELi128EEEEEEEEEvNT_6ParamsE:
	.zero		3200


//--------------------- .nv.constant0._ZN7cutlass13device_kernelIN5flash11enable_sm90INS1_16FlashAttnFwdSm90INS1_25CollectiveMainloopFwdSm90ILi2EN4cute5tupleIJNS5_1CILi1EEES8_S8_EEENS6_IJNS7_ILi128EEENS7_ILi160EEESA_EEELi128ENS_12float_e4m3_tEfNS_4arch4Sm90ELb0ELb1ELb1ELb1ELb1ELb0ELb0ELb1ELb1ELb1ELb1ELb0EEENS1_21CollectiveEpilogueFwdINS6_IJSA_SA_SB_EEES9_NS_10bfloat16_tESF_Li256ELb1ELb1ELb1ELb1EEENS1_36VarlenDynamicPersistentTileSchedulerILi128ELi160ELi256ELi128ELb1ELb1ELb1ELb1ELb0ELb1EEEEEEEEEvNT_6ParamsE --------------------------
	.section	.nv.constant0._ZN7cutlass13device_kernelIN5flash11enable_sm90INS1_16FlashAttnFwdSm90INS1_25CollectiveMainloopFwdSm90ILi2EN4cute5tupleIJNS5_1CILi1EEES8_S8_EEENS6_IJNS7_ILi128EEENS7_ILi160EEESA_EEELi128ENS_12float_e4m3_tEfNS_4arch4Sm90ELb0ELb1ELb1ELb1ELb1ELb0ELb0ELb1ELb1ELb1ELb1ELb0EEENS1_21CollectiveEpilogueFwdINS6_IJSA_SA_SB_EEES9_NS_10bfloat16_tESF_Li256ELb1ELb1ELb1ELb1EEENS1_36VarlenDynamicPersistentTileSchedulerILi128ELi160ELi256ELi128ELb1ELb1ELb1ELb1ELb0ELb1EEEEEEEEEvNT_6ParamsE,"a",@progbits
	.sectionflags	@""
	.align	4
.nv.constant0._ZN7cutlass13device_kernelIN5flash11enable_sm90INS1_16FlashAttnFwdSm90INS1_25CollectiveMainloopFwdSm90ILi2EN4cute5tupleIJNS5_1CILi1EEES8_S8_EEENS6_IJNS7_ILi128EEENS7_ILi160EEESA_EEELi128ENS_12float_e4m3_tEfNS_4arch4Sm90ELb0ELb1ELb1ELb1ELb1ELb0ELb0ELb1ELb1ELb1ELb1ELb0EEENS1_21CollectiveEpilogueFwdINS6_IJSA_SA_SB_EEES9_NS_10bfloat16_tESF_Li256ELb1ELb1ELb1ELb1EEENS1_36VarlenDynamicPersistentTileSchedulerILi128ELi160ELi256ELi128ELb1ELb1ELb1ELb1ELb0ELb1EEEEEEEEEvNT_6ParamsE:
	.zero		3328


//--------------------- .nv.constant0._ZN7cutlass13device_kernelIN5flash11enable_sm90INS1_16FlashAttnFwdSm90INS1_25CollectiveMainloopFwdSm90ILi2EN4cute5tupleIJNS5_1CILi1EEES8_S8_EEENS6_IJNS7_ILi128EEENS7_ILi160EEESA_EEELi128ENS_12float_e4m3_tEfNS_4arch4Sm90ELb0ELb1ELb1ELb1ELb1ELb1ELb0ELb1ELb1ELb1ELb1ELb0EEENS1_21CollectiveEpilogueFwdINS6_IJSA_SA_SB_EEES9_NS_10bfloat16_tESF_Li256ELb1ELb1ELb1ELb1EEENS1_36VarlenDynamicPersistentTileSchedulerILi128ELi160ELi256ELi128ELb1ELb1ELb1ELb1ELb0ELb1EEEEEEEEEvNT_6ParamsE --------------------------
	.section	.nv.constant0._ZN7cutlass13device_kernelIN5flash11enable_sm90INS1_16FlashAttnFwdSm90INS1_25CollectiveMainloopFwdSm90ILi2EN4cute5tupleIJNS5_1CILi1EEES8_S8_EEENS6_IJNS7_ILi128EEENS7_ILi160EEESA_EEELi128ENS_12float_e4m3_tEfNS_4arch4Sm90ELb0ELb1ELb1ELb1ELb1ELb1ELb0ELb1ELb1ELb1ELb1ELb0EEENS1_21CollectiveEpilogueFwdINS6_IJSA_SA_SB_EEES9_NS_10bfloat16_tESF_Li256ELb1ELb1ELb1ELb1EEENS1_36VarlenDynamicPersistentTileSchedulerILi128ELi160ELi256ELi128ELb1ELb1ELb1ELb1ELb0ELb1EEEEEEEEEvNT_6ParamsE,"a",@progbits
	.sectionflags	@""
	.align	4
.nv.constant0._ZN7cutlass13device_kernelIN5flash11enable_sm90INS1_16FlashAttnFwdSm90INS1_25CollectiveMainloopFwdSm90ILi2EN4cute5tupleIJNS5_1CILi1EEES8_S8_EEENS6_IJNS7_ILi128EEENS7_ILi160EEESA_EEELi128ENS_12float_e4m3_tEfNS_4arch4Sm90ELb0ELb1ELb1ELb1ELb1ELb1ELb0ELb1ELb1ELb1ELb1ELb0EEENS1_21CollectiveEpilogueFwdINS6_IJSA_SA_SB_EEES9_NS_10bfloat16_tESF_Li256ELb1ELb1ELb1ELb1EEENS1_36VarlenDynamicPersistentTileSchedulerILi128ELi160ELi256ELi128ELb1ELb1ELb1ELb1ELb0ELb1EEEEEEEEEvNT_6ParamsE:
	.zero		3328


//--------------------- .nv.constant0._ZN7cutlass13device_kernelIN5flash11enable_sm90INS1_16FlashAttnFwdSm90INS1_25CollectiveMainloopFwdSm90ILi2EN4cute5tupleIJNS5_1CILi1EEES8_S8_EEENS6_IJNS7_ILi128EEENS7_ILi160EEESA_EEELi128ENS_12float_e4m3_tEfNS_4arch4Sm90ELb1ELb0ELb1ELb0ELb1ELb0ELb0ELb1ELb1ELb1ELb1ELb0EEENS1_21CollectiveEpilogueFwdINS6_IJSA_SA_SB_EEES9_NS_10bfloat16_tESF_Li256ELb0ELb1ELb1ELb1EEENS1_19SingleTileSchedulerILb0ELb1ELb1ELi128EEEEEEEEEvNT_6ParamsE --------------------------
	.section	.nv.constant0._ZN7cutlass13device_kernelIN5flash11enable_sm90INS1_16FlashAttnFwdSm90INS1_25CollectiveMainloopFwdSm90ILi2EN4cute5tupleIJNS5_1CILi1EEES8_S8_EEENS6_IJNS7_ILi128EEENS7_ILi160EEESA_EEELi128ENS_12float_e4m3_tEfNS_4arch4Sm90ELb1ELb0ELb1ELb0ELb1ELb0ELb0ELb1ELb1ELb1ELb1ELb0EEENS1_21CollectiveEpilogueFwdINS6_IJSA_SA_SB_EEES9_NS_10bfloat16_tESF_Li256ELb0ELb1ELb1ELb1EEENS1_19SingleTileSchedulerILb0ELb1ELb1ELi128EEEEEEEEEvNT_6ParamsE,"a",@progbits
	.sectionflags	@""
	.align	4
.nv.constant0._ZN7cutlass13device_kernelIN5flash11enable_sm90INS1_16FlashAttnFwdSm90INS1_25CollectiveMainloopFwdSm90ILi2EN4cute5tupleIJNS5_1CILi1EEES8_S8_EEENS6_IJNS7_ILi128EEENS7_ILi160EEESA_EEELi128ENS_12float_e4m3_tEfNS_4arch4Sm90ELb1ELb0ELb1ELb0ELb1ELb0ELb0ELb1ELb1ELb1ELb1ELb0EEENS1_21CollectiveEpilogueFwdINS6_IJSA_SA_SB_EEES9_NS_10bfloat16_tESF_Li256ELb0ELb1ELb1ELb1EEENS1_19SingleTileSchedulerILb0ELb1ELb1ELi128EEEEEEEEEvNT_6ParamsE:
	.zero		3200


//--------------------- .nv.constant0._ZN7cutlass13device_kernelIN5flash11enable_sm90INS1_16FlashAttnFwdSm90INS1_25CollectiveMainloopFwdSm90ILi2EN4cute5tupleIJNS5_1CILi1EEES8_S8_EEENS6_IJNS7_ILi128EEENS7_ILi160EEESA_EEELi128ENS_12float_e4m3_tEfNS_4arch4Sm90ELb1ELb0ELb1ELb1ELb1ELb0ELb0ELb1ELb1ELb1ELb1ELb0EEENS1_21CollectiveEpilogueFwdINS6_IJSA_SA_SB_EEES9_NS_10bfloat16_tESF_Li256ELb1ELb1ELb1ELb1EEENS1_36VarlenDynamicPersistentTileSchedulerILi128ELi160ELi256ELi128ELb1ELb1ELb1ELb1ELb1ELb1EEEEEEEEEvNT_6ParamsE --------------------------
	.section	.nv.constant0._ZN7cutlass13device_kernelIN5flash11enable_sm90INS1_16FlashAttnFwdSm90INS1_25CollectiveMainloopFwdSm90ILi2EN4cute5tupleIJNS5_1CILi1EEES8_S8_EEENS6_IJNS7_ILi128EEENS7_ILi160EEESA_EEELi128ENS_12float_e4m3_tEfNS_4arch4Sm90ELb1ELb0ELb1ELb1ELb1ELb0ELb0ELb1ELb1ELb1ELb1ELb0EEENS1_21CollectiveEpilogueFwdINS6_IJSA_SA_SB_EEES9_NS_10bfloat16_tESF_Li256ELb1ELb1ELb1ELb1EEENS1_36VarlenDynamicPersistentTileSchedulerILi128ELi160ELi256ELi128ELb1ELb1ELb1ELb1ELb1ELb1EEEEEEEEEvNT_6ParamsE,"a",@progbits
	.sectionflags	@""
	.align	4
.nv.constant0._ZN7cutlass13device_kernelIN5flash11enable_sm90INS1_16FlashAttnFwdSm90INS1_25CollectiveMainloopFwdSm90ILi2EN4cute5tupleIJNS5_1CILi1EEES8_S8_EEENS6_IJNS7_ILi128EEENS7_ILi160EEESA_EEELi128ENS_12float_e4m3_tEfNS_4arch4Sm90ELb1ELb0ELb1ELb1ELb1ELb0ELb0ELb1ELb1ELb1ELb1ELb0EEENS1_21CollectiveEpilogueFwdINS6_IJSA_SA_SB_EEES9_NS_10bfloat16_tESF_Li256ELb1ELb1ELb1ELb1EEENS1_36VarlenDynamicPersistentTileSchedulerILi128ELi160ELi256ELi128ELb1ELb1ELb1ELb1ELb1ELb1EEEEEEEEEvNT_6ParamsE:
	.zero		3328


//--------------------- .nv.constant0._ZN7cutlass13device_kernelIN5flash11enable_sm90INS1_16FlashAttnFwdSm90INS1_25CollectiveMainloopFwdSm90ILi2EN4cute5tupleIJNS5_1CILi1EEES8_S8_EEENS6_IJNS7_ILi128EEENS7_ILi160EEESA_EEELi128ENS_12float_e4m3_tEfNS_4arch4Sm90ELb1ELb0ELb1ELb1ELb1ELb1ELb0ELb1ELb1ELb1ELb1ELb0EEENS1_21CollectiveEpilogueFwdINS6_IJSA_SA_SB_EEES9_NS_10bfloat16_tESF_Li256ELb1ELb1ELb1ELb1EEENS1_36VarlenDynamicPersistentTileSchedulerILi128ELi160ELi256ELi128ELb1ELb1ELb1ELb1ELb1ELb1EEEEEEEEEvNT_6ParamsE --------------------------
	.section	.nv.constant0._ZN7cutlass13device_kernelIN5flash11enable_sm90INS1_16FlashAttnFwdSm90INS1_25CollectiveMainloopFwdSm90ILi2EN4cute5tupleIJNS5_1CILi1EEES8_S8_EEENS6_IJNS7_ILi128EEENS7_ILi160EEESA_EEELi128ENS_12float_e4m3_tEfNS_4arch4Sm90ELb1ELb0ELb1ELb1ELb1ELb1ELb0ELb1ELb1ELb1ELb1ELb0EEENS1_21CollectiveEpilogueFwdINS6_IJSA_SA_SB_EEES9_NS_10bfloat16_tESF_Li256ELb1ELb1ELb1ELb1EEENS1_36VarlenDynamicPersistentTileSchedulerILi128ELi160ELi256ELi128ELb1ELb1ELb1ELb1ELb1ELb1EEEEEEEEEvNT_6ParamsE,"a",@progbits
	.sectionflags	@""
	.align	4
.nv.constant0._ZN7cutlass13device_kernelIN5flash11enable_sm90INS1_16FlashAttnFwdSm90INS1_25CollectiveMainloopFwdSm90ILi2EN4cute5tupleIJNS5_1CILi1EEES8_S8_EEENS6_IJNS7_ILi128EEENS7_ILi160EEESA_EEELi128ENS_12float_e4m3_tEfNS_4arch4Sm90ELb1ELb0ELb1ELb1ELb1ELb1ELb0ELb1ELb1ELb1ELb1ELb0EEENS1_21CollectiveEpilogueFwdINS6_IJSA_SA_SB_EEES9_NS_10bfloat16_tESF_Li256ELb1ELb1ELb1ELb1EEENS1_36VarlenDynamicPersistentTileSchedulerILi128ELi160ELi256ELi128ELb1ELb1ELb1ELb1ELb1ELb1EEEEEEEEEvNT_6ParamsE:
	.zero		3328


//--------------------- .nv.constant0._ZN7cutlass13device_kernelIN5flash11enable_sm90INS1_16FlashAttnFwdSm90INS1_25CollectiveMainloopFwdSm90ILi2EN4cute5tupleIJNS5_1CILi1EEES8_S8_EEENS6_IJNS7_ILi192EEENS7_ILi128EEENS7_ILi96EEEEEELi96ENS_12float_e4m3_tEfNS_4arch4Sm90ELb0ELb0ELb1ELb0ELb1ELb0ELb0ELb1ELb1ELb1ELb1ELb0EEENS1_21CollectiveEpilogueFwdINS6_IJSA_SC_SB_EEES9_NS_10bfloat16_tESG_Li384ELb0ELb1ELb1ELb1EEENS1_19SingleTileSchedulerILb0ELb1ELb1ELi192EEEEEEEEEvNT_6ParamsE --------------------------
	.section	.nv.constant0._ZN7cutlass13device_kernelIN5flash11enable_sm90INS1_16FlashAttnFwdSm90INS1_25CollectiveMainloopFwdSm90ILi2EN4cute5tupleIJNS5_1CILi1EEES8_S8_EEENS6_IJNS7_ILi192EEENS7_ILi128EEENS7_ILi96EEEEEELi96ENS_12float_e4m3_tEfNS_4arch4Sm90ELb0ELb0ELb1ELb0ELb1ELb0ELb0ELb1ELb1ELb1ELb1ELb0EEENS1_21CollectiveEpilogueFwdINS6_IJSA_SC_SB_EEES9_NS_10bfloat16_tESG_Li384ELb0ELb1ELb1ELb1EEENS1_19SingleTileSchedulerILb0ELb1ELb1ELi192EEEEEEEEEvNT_6ParamsE,"a",@progbits
	.sectionflags	@""
	.align	4
.nv.constant0._ZN7cutlass13device_kernelIN5flash11enable_sm90INS1_16FlashAttnFwdSm90INS1_25CollectiveMainloopFwdSm90ILi2EN4cute5tupleIJNS5_1CILi1EEES8_S8_EEENS6_IJNS7_ILi192EEENS7_ILi128EEENS7_ILi96EEEEEELi96ENS_12float_e4m3_tEfNS_4arch4Sm90ELb0ELb0ELb1ELb0ELb1ELb0ELb0ELb1ELb1ELb1ELb1ELb0EEENS1_21CollectiveEpilogueFwdINS6_IJSA_SC_SB_EEES9_NS_10bfloat16_tESG_Li384ELb0ELb1ELb1ELb1EEENS1_19SingleTileSchedulerILb0ELb1ELb1ELi192EEEEEEEEEvNT_6ParamsE:
	.zero		3200


//--------------------- .nv.constant0._ZN7cutlass13device_kernelIN5flash11enable_sm90INS1_16FlashAttnFwdSm90INS1_25CollectiveMainloopFwdSm90ILi2EN4cute5tupleIJNS5_1CILi1EEES8_S8_EEENS6_IJNS7_ILi192EEENS7_ILi128EEENS7_ILi96EEEEEELi96ENS_12float_e4m3_tEfNS_4arch4Sm90ELb0ELb0ELb1ELb1ELb1ELb0ELb0ELb1ELb1ELb1ELb1ELb0EEENS1_21CollectiveEpilogueFwdINS6_IJSA_SC_SB_EEES9_NS_10bfloat16_tESG_Li384ELb1ELb1ELb1ELb1EEENS1_36VarlenDynamicPersistentTileSchedulerILi192ELi128ELi384ELi128ELb1ELb1ELb1ELb0ELb1ELb1EEEEEEEEEvNT_6ParamsE --------------------------
	.section	.nv.constant0._ZN7cutlass13device_kernelIN5flash11enable_sm90INS1_16FlashAttnFwdSm90INS1_25CollectiveMainloopFwdSm90ILi2EN4cute5tupleIJNS5_1CILi1EEES8_S8_EEENS6_IJNS7_ILi192EEENS7_ILi128EEENS7_ILi96EEEEEELi96ENS_12float_e4m3_tEfNS_4arch4Sm90ELb0ELb0ELb1ELb1ELb1ELb0ELb0ELb1ELb1ELb1ELb1ELb0EEENS1_21CollectiveEpilogueFwdINS6_IJSA_SC_SB_EEES9_NS_10bfloat16_tESG_Li384ELb1ELb1ELb1ELb1EEENS1_36VarlenDynamicPersistentTileSchedulerILi192ELi128ELi384ELi128ELb1ELb1ELb1ELb0ELb1ELb1EEEEEEEEEvNT_6ParamsE,"a",@progbits
	.sectionflags	@""
	.align	4
.nv.constant0._ZN7cutlass13device_kernelIN5flash11enable_sm90INS1_16FlashAttnFwdSm90INS1_25CollectiveMainloopFwdSm90ILi2EN4cute5tupleIJNS5_1CILi1EEES8_S8_EEENS6_IJNS7_ILi192EEENS7_ILi128EEENS7_ILi96EEEEEELi96ENS_12float_e4m3_tEfNS_4arch4Sm90ELb0ELb0ELb1ELb1ELb1ELb0ELb0ELb1ELb1ELb1ELb1ELb0EEENS1_21CollectiveEpilogueFwdINS6_IJSA_SC_SB_EEES9_NS_10bfloat16_tESG_Li384ELb1ELb1ELb1ELb1EEENS1_36VarlenDynamicPersistentTileSchedulerILi192ELi128ELi384ELi128ELb1ELb1ELb1ELb0ELb1ELb1EEEEEEEEEvNT_6ParamsE:
	.zero		3328


//--------------------- .nv.constant0._ZN7cutlass13device_kernelIN5flash11enable_sm90INS1_16FlashAttnFwdSm90INS1_25CollectiveMainloopFwdSm90ILi2EN4cute5tupleIJNS5_1CILi1EEES8_S8_EEENS6_IJNS7_ILi192EEENS7_ILi128EEENS7_ILi96EEEEEELi96ENS_12float_e4m3_tEfNS_4arch4Sm90ELb0ELb0ELb1ELb1ELb1ELb1ELb0ELb1ELb1ELb1ELb1ELb0EEENS1_21CollectiveEpilogueFwdINS6_IJSA_SC_SB_EEES9_NS_10bfloat16_tESG_Li384ELb1ELb1ELb1ELb1EEENS1_36VarlenDynamicPersistentTileSchedulerILi192ELi128ELi384ELi128ELb1ELb1ELb1ELb0ELb1ELb1EEEEEEEEEvNT_6ParamsE --------------------------
	.section	.nv.constant0._ZN7cutlass13device_kernelIN5flash11enable_sm90INS1_16FlashAttnFwdSm90INS1_25CollectiveMainloopFwdSm90ILi2EN4cute5tupleIJNS5_1CILi1EEES8_S8_EEENS6_IJNS7_ILi192EEENS7_ILi128EEENS7_ILi96EEEEEELi96ENS_12float_e4m3_tEfNS_4arch4Sm90ELb0ELb0ELb1ELb1ELb1ELb1ELb0ELb1ELb1ELb1ELb1ELb0EEENS1_21CollectiveEpilogueFwdINS6_IJSA_SC_SB_EEES9_NS_10bfloat16_tESG_Li384ELb1ELb1ELb1ELb1EEENS1_36VarlenDynamicPersistentTileSchedulerILi192ELi128ELi384ELi128ELb1ELb1ELb1ELb0ELb1ELb1EEEEEEEEEvNT_6ParamsE,"a",@progbits
	.sectionflags	@""
	.align	4
.nv.constant0._ZN7cutlass13device_kernelIN5flash11enable_sm90INS1_16FlashAttnFwdSm90INS1_25CollectiveMainloopFwdSm90ILi2EN4cute5tupleIJNS5_1CILi1EEES8_S8_EEENS6_IJNS7_ILi192EEENS7_ILi128EEENS7_ILi96EEEEEELi96ENS_12float_e4m3_tEfNS_4arch4Sm90ELb0ELb0ELb1ELb1ELb1ELb1ELb0ELb1ELb1ELb1ELb1ELb0EEENS1_21CollectiveEpilogueFwdINS6_IJSA_SC_SB_EEES9_NS_10bfloat16_tESG_Li384ELb1ELb1ELb1ELb1EEENS1_36VarlenDynamicPersistentTileSchedulerILi192ELi128ELi384ELi128ELb1ELb1ELb1ELb0ELb1ELb1EEEEEEEEEvNT_6ParamsE:
	.zero		3328


//--------------------- .nv.constant0._ZN7cutlass13device_kernelIN5flash11enable_sm90INS1_16FlashAttnFwdSm90INS1_25CollectiveMainloopFwdSm90ILi2EN4cute5tupleIJNS5_1CILi1EEES8_S8_EEENS6_IJNS7_ILi192EEENS7_ILi128EEENS7_ILi96EEEEEELi96ENS_12float_e4m3_tEfNS_4arch4Sm90ELb0ELb1ELb1ELb0ELb1ELb0ELb0ELb1ELb1ELb1ELb1ELb0EEENS1_21CollectiveEpilogueFwdINS6_IJSA_SC_SB_EEES9_NS_10bfloat16_tESG_Li384ELb0ELb1ELb1ELb1EEENS1_19SingleTileSchedulerILb0ELb1ELb1ELi192EEEEEEEEEvNT_6ParamsE --------------------------
	.section	.nv.constant0._ZN7cutlass13device_kernelIN5flash11enable_sm90INS1_16FlashAttnFwdSm90INS1_25CollectiveMainloopFwdSm90ILi2EN4cute5tupleIJNS5_1CILi1EEES8_S8_EEENS6_IJNS7_ILi192EEENS7_ILi128EEENS7_ILi96EEEEEELi96ENS_12float_e4m3_tEfNS_4arch4Sm90ELb0ELb1ELb1ELb0ELb1ELb0ELb0ELb1ELb1ELb1ELb1ELb0EEENS1_21CollectiveEpilogueFwdINS6_IJSA_SC_SB_EEES9_NS_10bfloat16_tESG_Li384ELb0ELb1ELb1ELb1EEENS1_19SingleTileSchedulerILb0ELb1ELb1ELi192EEEEEEEEEvNT_6ParamsE,"a",@progbits
	.sectionflags	@""
	.align	4
.nv.constant0._ZN7cutlass13device_kernelIN5flash11enable_sm90INS1_16FlashAttnFwdSm90INS1_25CollectiveMainloopFwdSm90ILi2EN4cute5tupleIJNS5_1CILi1EEES8_S8_EEENS6_IJNS7_ILi192EEENS7_ILi128EEENS7_ILi96EEEEEELi96ENS_12float_e4m3_tEfNS_4arch4Sm90ELb0ELb1ELb1ELb0ELb1ELb0ELb0ELb1ELb1ELb1ELb1ELb0EEENS1_21CollectiveEpilogueFwdINS6_IJSA_SC_SB_EEES9_NS_10bfloat16_tESG_Li384ELb0ELb1ELb1ELb1EEENS1_19SingleTileSchedulerILb0ELb1ELb1ELi192EEEEEEEEEvNT_6ParamsE:
	.zero		3200


//--------------------- .nv.constant0._ZN7cutlass13device_kernelIN5flash11enable_sm90INS1_16FlashAttnFwdSm90INS1_25CollectiveMainloopFwdSm90ILi2EN4cute5tupleIJNS5_1CILi1EEES8_S8_EEENS6_IJNS7_ILi192EEENS7_ILi128EEENS7_ILi96EEEEEELi96ENS_12float_e4m3_tEfNS_4arch4Sm90ELb0ELb1ELb1ELb1ELb1ELb0ELb0ELb1ELb1ELb1ELb1ELb0EEENS1_21CollectiveEpilogueFwdINS6_IJSA_SC_SB_EEES9_NS_10bfloat16_tESG_Li384ELb1ELb1ELb1ELb1EEENS1_36VarlenDynamicPersistentTileSchedulerILi192ELi128ELi384ELi128ELb1ELb1ELb1ELb1ELb0ELb1EEEEEEEEEvNT_6ParamsE --------------------------
	.section	.nv.constant0._ZN7cutlass13device_kernelIN5flash11enable_sm90INS1_16FlashAttnFwdSm90INS1_25CollectiveMainloopFwdSm90ILi2EN4cute5tupleIJNS5_1CILi1EEES8_S8_EEENS6_IJNS7_ILi192EEENS7_ILi128EEENS7_ILi96EEEEEELi96ENS_12float_e4m3_tEfNS_4arch4Sm90ELb0ELb1ELb1ELb1ELb1ELb0ELb0ELb1ELb1ELb1ELb1ELb0EEENS1_21CollectiveEpilogueFwdINS6_IJSA_SC_SB_EEES9_NS_10bfloat16_tESG_Li384ELb1ELb1ELb1ELb1EEENS1_36VarlenDynamicPersistentTileSchedulerILi192ELi128ELi384ELi128ELb1ELb1ELb1ELb1ELb0ELb1EEEEEEEEEvNT_6ParamsE,"a",@progbits
	.sectionflags	@""
	.align	4
.nv.constant0._ZN7cutlass13device_kernelIN5flash11enable_sm90INS1_16FlashAttnFwdSm90INS1_25CollectiveMainloopFwdSm90ILi2EN4cute5tupleIJNS5_1CILi1EEES8_S8_EEENS6_IJNS7_ILi192EEENS7_ILi128EEENS7_ILi96EEEEEELi96ENS_12float_e4m3_tEfNS_4arch4Sm90ELb0ELb1ELb1ELb1ELb1ELb0ELb0ELb1ELb1ELb1ELb1ELb0EEENS1_21CollectiveEpilogueFwdINS6_IJSA_SC_SB_EEES9_NS_10bfloat16_tESG_Li384ELb1ELb1ELb1ELb1EEENS1_36VarlenDynamicPersistentTileSchedulerILi192ELi128ELi384ELi128ELb1ELb1ELb1ELb1ELb0ELb1EEEEEEEEEvNT_6ParamsE:
	.zero		3328


//--------------------- .nv.constant0._ZN7cutlass13device_kernelIN5flash11enable_sm90INS1_16FlashAttnFwdSm90INS1_25CollectiveMainloopFwdSm90ILi2EN4cute5tupleIJNS5_1CILi1EEES8_S8_EEENS6_IJNS7_ILi192EEENS7_ILi128EEENS7_ILi96EEEEEELi96ENS_12float_e4m3_tEfNS_4arch4Sm90ELb0ELb1ELb1ELb1ELb1ELb1ELb0ELb1ELb1ELb1ELb1ELb0EEENS1_21CollectiveEpilogueFwdINS6_IJSA_SC_SB_EEES9_NS_10bfloat16_tESG_Li384ELb1ELb1ELb1ELb1EEENS1_36VarlenDynamicPersistentTileSchedulerILi192ELi128ELi384ELi128ELb1ELb1ELb1ELb1ELb0ELb1EEEEEEEEEvNT_6ParamsE --------------------------
	.section	.nv.constant0._ZN7cutlass13device_kernelIN5flash11enable_sm90INS1_16FlashAttnFwdSm90INS1_25CollectiveMainloopFwdSm90ILi2EN4cute5tupleIJNS5_1CILi1EEES8_S8_EEENS6_IJNS7_ILi192EEENS7_ILi128EEENS7_ILi96EEEEEELi96ENS_12float_e4m3_tEfNS_4arch4Sm90ELb0ELb1ELb1ELb1ELb1ELb1ELb0ELb1ELb1ELb1ELb1ELb0EEENS1_21CollectiveEpilogueFwdINS6_IJSA_SC_SB_EEES9_NS_10bfloat16_tESG_Li384ELb1ELb1ELb1ELb1EEENS1_36VarlenDynamicPersistentTileSchedulerILi192ELi128ELi384ELi128ELb1ELb1ELb1ELb1ELb0ELb1EEEEEEEEEvNT_6ParamsE,"a",@progbits
	.sectionflags	@""
	.align	4
.nv.constant0._ZN7cutlass13device_kernelIN5flash11enable_sm90INS1_16FlashAttnFwdSm90INS1_25CollectiveMainloopFwdSm90ILi2EN4cute5tupleIJNS5_1CILi1EEES8_S8_EEENS6_IJNS7_ILi192EEENS7_ILi128EEENS7_ILi96EEEEEELi96ENS_12float_e4m3_tEfNS_4arch4Sm90ELb0ELb1ELb1ELb1ELb1ELb1ELb0ELb1ELb1ELb1ELb1ELb0EEENS1_21CollectiveEpilogueFwdINS6_IJSA_SC_SB_EEES9_NS_10bfloat16_tESG_Li384ELb1ELb1ELb1ELb1EEENS1_36VarlenDynamicPersistentTileSchedulerILi192ELi128ELi384ELi128ELb1ELb1ELb1ELb1ELb0ELb1EEEEEEEEEvNT_6ParamsE:
	.zero		3328


//--------------------- .nv.constant0._ZN7cutlass13device_kernelIN5flash11enable_sm90INS1_16FlashAttnFwdSm90INS1_25CollectiveMainloopFwdSm90ILi2EN4cute5tupleIJNS5_1CILi1EEES8_S8_EEENS6_IJNS7_ILi192EEENS7_ILi128EEENS7_ILi96EEEEEELi96ENS_12float_e4m3_tEfNS_4arch4Sm90ELb1ELb0ELb1ELb0ELb1ELb0ELb0ELb1ELb1ELb1ELb1ELb0EEENS1_21CollectiveEpilogueFwdINS6_IJSA_SC_SB_EEES9_NS_10bfloat16_tESG_Li384ELb0ELb1ELb1ELb1EEENS1_19SingleTileSchedulerILb0ELb1ELb1ELi192EEEEEEEEEvNT_6ParamsE --------------------------
	.section	.nv.constant0._ZN7cutlass13device_kernelIN5flash11enable_sm90INS1_16FlashAttnFwdSm90INS1_25CollectiveMainloopFwdSm90ILi2EN4cute5tupleIJNS5_1CILi1EEES8_S8_EEENS6_IJNS7_ILi192EEENS7_ILi128EEENS7_ILi96EEEEEELi96ENS_12float_e4m3_tEfNS_4arch4Sm90ELb1ELb0ELb1ELb0ELb1ELb0ELb0ELb1ELb1ELb1ELb1ELb0EEENS1_21CollectiveEpilogueFwdINS6_IJSA_SC_SB_EEES9_NS_10bfloat16_tESG_Li384ELb0ELb1ELb1ELb1EEENS1_19SingleTileSchedulerILb0ELb1ELb1ELi192EEEEEEEEEvNT_6ParamsE,"a",@progbits
	.sectionflags	@""
	.align	4
.nv.constant0._ZN7cutlass13device_kernelIN5flash11enable_sm90INS1_16FlashAttnFwdSm90INS1_25CollectiveMainloopFwdSm90ILi2EN4cute5tupleIJNS5_1CILi1EEES8_S8_EEENS6_IJNS7_ILi192EEENS7_ILi128EEENS7_ILi96EEEEEELi96ENS_12float_e4m3_tEfNS_4arch4Sm90ELb1ELb0ELb1ELb0ELb1ELb0ELb0ELb1ELb1ELb1ELb1ELb0EEENS1_21CollectiveEpilogueFwdINS6_IJSA_SC_SB_EEES9_NS_10bfloat16_tESG_Li384ELb0ELb1ELb1ELb1EEENS1_19SingleTileSchedulerILb0ELb1ELb1ELi192EEEEEEEEEvNT_6ParamsE:
	.zero		3200


//--------------------- .nv.constant0._ZN7cutlass13device_kernelIN5flash11enable_sm90INS1_16FlashAttnFwdSm90INS1_25CollectiveMainloopFwdSm90ILi2EN4cute5tupleIJNS5_1CILi1EEES8_S8_EEENS6_IJNS7_ILi192EEENS7_ILi128EEENS7_ILi96EEEEEELi96ENS_12float_e4m3_tEfNS_4arch4Sm90ELb1ELb0ELb1ELb1ELb1ELb0ELb0ELb1ELb1ELb1ELb1ELb0EEENS1_21CollectiveEpilogueFwdINS6_IJSA_SC_SB_EEES9_NS_10bfloat16_tESG_Li384ELb1ELb1ELb1ELb1EEENS1_36VarlenDynamicPersistentTileSchedulerILi192ELi128ELi384ELi128ELb1ELb1ELb1ELb1ELb1ELb1EEEEEEEEEvNT_6ParamsE --------------------------
	.section	.nv.constant0._ZN7cutlass13device_kernelIN5flash11enable_sm90INS1_16FlashAttnFwdSm90INS1_25CollectiveMainloopFwdSm90ILi2EN4cute5tupleIJNS5_1CILi1EEES8_S8_EEENS6_IJNS7_ILi192EEENS7_ILi128EEENS7_ILi96EEEEEELi96ENS_12float_e4m3_tEfNS_4arch4Sm90ELb1ELb0ELb1ELb1ELb1ELb0ELb0ELb1ELb1ELb1ELb1ELb0EEENS1_21CollectiveEpilogueFwdINS6_IJSA_SC_SB_EEES9_NS_10bfloat16_tESG_Li384ELb1ELb1ELb1ELb1EEENS1_36VarlenDynamicPersistentTileSchedulerILi192ELi128ELi384ELi128ELb1ELb1ELb1ELb1ELb1ELb1EEEEEEEEEvNT_6ParamsE,"a",@progbits
	.sectionflags	@""
	.align	4
.nv.constant0._ZN7cutlass13device_kernelIN5flash11enable_sm90INS1_16FlashAttnFwdSm90INS1_25CollectiveMainloopFwdSm90ILi2EN4cute5tupleIJNS5_1CILi1EEES8_S8_EEENS6_IJNS7_ILi192EEENS7_ILi128EEENS7_ILi96EEEEEELi96ENS_12float_e4m3_tEfNS_4arch4Sm90ELb1ELb0ELb1ELb1ELb1ELb0ELb0ELb1ELb1ELb1ELb1ELb0EEENS1_21CollectiveEpilogueFwdINS6_IJSA_SC_SB_EEES9_NS_10bfloat16_tESG_Li384ELb1ELb1ELb1ELb1EEENS1_36VarlenDynamicPersistentTileSchedulerILi192ELi128ELi384ELi128ELb1ELb1ELb1ELb1ELb1ELb1EEEEEEEEEvNT_6ParamsE:
	.zero		3328


//--------------------- .nv.constant0._ZN7cutlass13device_kernelIN5flash11enable_sm90INS1_16FlashAttnFwdSm90INS1_25CollectiveMainloopFwdSm90ILi2EN4cute5tupleIJNS5_1CILi1EEES8_S8_EEENS6_IJNS7_ILi192EEENS7_ILi128EEENS7_ILi96EEEEEELi96ENS_12float_e4m3_tEfNS_4arch4Sm90ELb1ELb0ELb1ELb1ELb1ELb1ELb0ELb1ELb1ELb1ELb1ELb0EEENS1_21CollectiveEpilogueFwdINS6_IJSA_SC_SB_EEES9_NS_10bfloat16_tESG_Li384ELb1ELb1ELb1ELb1EEENS1_36VarlenDynamicPersistentTileSchedulerILi192ELi128ELi384ELi128ELb1ELb1ELb1ELb1ELb1ELb1EEEEEEEEEvNT_6ParamsE --------------------------
	.section	.nv.constant0._ZN7cutlass13device_kernelIN5flash11enable_sm90INS1_16FlashAttnFwdSm90INS1_25CollectiveMainloopFwdSm90ILi2EN4cute5tupleIJNS5_1CILi1EEES8_S8_EEENS6_IJNS7_ILi192EEENS7_ILi128EEENS7_ILi96EEEEEELi96ENS_12float_e4m3_tEfNS_4arch4Sm90ELb1ELb0ELb1ELb1ELb1ELb1ELb0ELb1ELb1ELb1ELb1ELb0EEENS1_21CollectiveEpilogueFwdINS6_IJSA_SC_SB_EEES9_NS_10bfloat16_tESG_Li384ELb1ELb1ELb1ELb1EEENS1_36VarlenDynamicPersistentTileSchedulerILi192ELi128ELi384ELi128ELb1ELb1ELb1ELb1ELb1ELb1EEEEEEEEEvNT_6ParamsE,"a",@progbits
	.sectionflags	@""
	.align	4
.nv.constant0._ZN7cutlass13device_kernelIN5flash11enable_sm90INS1_16FlashAttnFwdSm90INS1_25CollectiveMainloopFwdSm90ILi2EN4cute5tupleIJNS5_1CILi1EEES8_S8_EEENS6_IJNS7_ILi192EEENS7_ILi128EEENS7_ILi96EEEEEELi96ENS_12float_e4m3_tEfNS_4arch4Sm90ELb1ELb0ELb1ELb1ELb1ELb1ELb0ELb1ELb1ELb1ELb1ELb0EEENS1_21CollectiveEpilogueFwdINS6_IJSA_SC_SB_EEES9_NS_10bfloat16_tESG_Li384ELb1ELb1ELb1ELb1EEENS1_36VarlenDynamicPersistentTileSchedulerILi192ELi128ELi384ELi128ELb1ELb1ELb1ELb1ELb1ELb1EEEEEEEEEvNT_6ParamsE:
	.zero		3328


//--------------------- .nv.constant0._ZN7cutlass13device_kernelIN5flash11enable_sm90INS1_16FlashAttnFwdSm90INS1_25CollectiveMainloopFwdSm90ILi2EN4cute5tupleIJNS5_1CILi1EEES8_S8_EEENS6_IJNS7_ILi192EEENS7_ILi160EEENS7_ILi64EEEEEELi64ENS_12float_e4m3_tEfNS_4arch4Sm90ELb0ELb0ELb1ELb0ELb1ELb0ELb0ELb1ELb1ELb1ELb1ELb0EEENS1_21CollectiveEpilogueFwdINS6_IJSA_SC_SB_EEES9_NS_10bfloat16_tESG_Li384ELb0ELb1ELb1ELb1EEENS1_19SingleTileSchedulerILb0ELb1ELb1ELi192EEEEEEEEEvNT_6ParamsE --------------------------
	.section	.nv.constant0._ZN7cutlass13device_kernelIN5flash11enable_sm90INS1_16FlashAttnFwdSm90INS1_25CollectiveMainloopFwdSm90ILi2EN4cute5tupleIJNS5_1CILi1EEES8_S8_EEENS6_IJNS7_ILi192EEENS7_ILi160EEENS7_ILi64EEEEEELi64ENS_12float_e4m3_tEfNS_4arch4Sm90ELb0ELb0ELb1ELb0ELb1ELb0ELb0ELb1ELb1ELb1ELb1ELb0EEENS1_21CollectiveEpilogueFwdINS6_IJSA_SC_SB_EEES9_NS_10bfloat16_tESG_Li384ELb0ELb1ELb1ELb1EEENS1_19SingleTileSchedulerILb0ELb1ELb1ELi192EEEEEEEEEvNT_6ParamsE,"a",@progbits
	.sectionflags	@""
	.align	4
.nv.constant0._ZN7cutlass13device_kernelIN5flash11enable_sm90INS1_16FlashAttnFwdSm90INS1_25CollectiveMainloopFwdSm90ILi2EN4cute5tupleIJNS5_1CILi1EEES8_S8_EEENS6_IJNS7_ILi192EEENS7_ILi160EEENS7_ILi64EEEEEELi64ENS_12float_e4m3_tEfNS_4arch4Sm90ELb0ELb0ELb1ELb0ELb1ELb0ELb0ELb1ELb1ELb1ELb1ELb0EEENS1_21CollectiveEpilogueFwdINS6_IJSA_SC_SB_EEES9_NS_10bfloat16_tESG_Li384ELb0ELb1ELb1ELb1EEENS1_19SingleTileSchedulerILb0ELb1ELb1ELi192EEEEEEEEEvNT_6ParamsE:
	.zero		3200


//--------------------- .nv.constant0._ZN7cutlass13device_kernelIN5flash11enable_sm90INS1_16FlashAttnFwdSm90INS1_25CollectiveMainloopFwdSm90ILi2EN4cute5tupleIJNS5_1CILi1EEES8_S8_EEENS6_IJNS7_ILi192EEENS7_ILi160EEENS7_ILi64EEEEEELi64ENS_12float_e4m3_tEfNS_4arch4Sm90ELb0ELb0ELb1ELb1ELb1ELb0ELb0ELb1ELb1ELb1ELb1ELb0EEENS1_21CollectiveEpilogueFwdINS6_IJSA_SC_SB_EEES9_NS_10bfloat16_tESG_Li384ELb1ELb1ELb1ELb1EEENS1_36VarlenDynamicPersistentTileSchedulerILi192ELi160ELi384ELi128ELb1ELb1ELb1ELb0ELb1ELb1EEEEEEEEEvNT_6ParamsE --------------------------
	.section	.nv.constant0._ZN7cutlass13device_kernelIN5flash11enable_sm90INS1_16FlashAttnFwdSm90INS1_25CollectiveMainloopFwdSm90ILi2EN4cute5tupleIJNS5_1CILi1EEES8_S8_EEENS6_IJNS7_ILi192EEENS7_ILi160EEENS7_ILi64EEEEEELi64ENS_12float_e4m3_tEfNS_4arch4Sm90ELb0ELb0ELb1ELb1ELb1ELb0ELb0ELb1ELb1ELb1ELb1ELb0EEENS1_21CollectiveEpilogueFwdINS6_IJSA_SC_SB_EEES9_NS_10bfloat16_tESG_Li384ELb1ELb1ELb1ELb1EEENS1_36VarlenDynamicPersistentTileSchedulerILi192ELi160ELi384ELi128ELb1ELb1ELb1ELb0ELb1ELb1EEEEEEEEEvNT_6ParamsE,"a",@progbits
	.sectionflags	@""
	.align	4
.nv.constant0._ZN7cutlass13device_kernelIN5flash11enable_sm90INS1_16FlashAttnFwdSm90INS1_25CollectiveMainloopFwdSm90ILi2EN4cute5tupleIJNS5_1CILi1EEES8_S8_EEENS6_IJNS7_ILi192EEENS7_ILi160EEENS7_ILi64EEEEEELi64ENS_12float_e4m3_tEfNS_4arch4Sm90ELb0ELb0ELb1ELb1ELb1ELb0ELb0ELb1ELb1ELb1ELb1ELb0EEENS1_21CollectiveEpilogueFwdINS6_IJSA_SC_SB_EEES9_NS_10bfloat16_tESG_Li384ELb1ELb1ELb1ELb1EEENS1_36VarlenDynamicPersistentTileSchedulerILi192ELi160ELi384ELi128ELb1ELb1ELb1ELb0ELb1ELb1EEEEEEEEEvNT_6ParamsE:
	.zero		3328


//--------------------- .nv.constant0._ZN7cutlass13device_kernelIN5flash11enable_sm90INS1_16FlashAttnFwdSm90INS1_25CollectiveMainloopFwdSm90ILi2EN4cute5tupleIJNS5_1CILi1EEES8_S8_EEENS6_IJNS7_ILi192EEENS7_ILi160EEENS7_ILi64EEEEEELi64ENS_12float_e4m3_tEfNS_4arch4Sm90ELb0ELb0ELb1ELb1ELb1ELb1ELb0ELb1ELb1ELb1ELb1ELb0EEENS1_21CollectiveEpilogueFwdINS6_IJSA_SC_SB_EEES9_NS_10bfloat16_tESG_Li384ELb1ELb1ELb1ELb1EEENS1_36VarlenDynamicPersistentTileSchedulerILi192ELi160ELi384ELi128ELb1ELb1ELb1ELb0ELb1ELb1EEEEEEEEEvNT_6ParamsE --------------------------
	.section	.nv.constant0._ZN7cutlass13device_kernelIN5flash11enable_sm90INS1_16FlashAttnFwdSm90INS1_25CollectiveMainloopFwdSm90ILi2EN4cute5tupleIJNS5_1CILi1EEES8_S8_EEENS6_IJNS7_ILi192EEENS7_ILi160EEENS7_ILi64EEEEEELi64ENS_12float_e4m3_tEfNS_4arch4Sm90ELb0ELb0ELb1ELb1ELb1ELb1ELb0ELb1ELb1ELb1ELb1ELb0EEENS1_21CollectiveEpilogueFwdINS6_IJSA_SC_SB_EEES9_NS_10bfloat16_tESG_Li384ELb1ELb1ELb1ELb1EEENS1_36VarlenDynamicPersistentTileSchedulerILi192ELi160ELi384ELi128ELb1ELb1ELb1ELb0ELb1ELb1EEEEEEEEEvNT_6ParamsE,"a",@progbits
	.sectionflags	@""
	.align	4
.nv.constant0._ZN7cutlass13device_kernelIN5flash11enable_sm90INS1_16FlashAttnFwdSm90INS1_25CollectiveMainloopFwdSm90ILi2EN4cute5tupleIJNS5_1CILi1EEES8_S8_EEENS6_IJNS7_ILi192EEENS7_ILi160EEENS7_ILi64EEEEEELi64ENS_12float_e4m3_tEfNS_4arch4Sm90ELb0ELb0ELb1ELb1ELb1ELb1ELb0ELb1ELb1ELb1ELb1ELb0EEENS1_21CollectiveEpilogueFwdINS6_IJSA_SC_SB_EEES9_NS_10bfloat16_tESG_Li384ELb1ELb1ELb1ELb1EEENS1_36VarlenDynamicPersistentTileSchedulerILi192ELi160ELi384ELi128ELb1ELb1ELb1ELb0ELb1ELb1EEEEEEEEEvNT_6ParamsE:
	.zero		3328


//--------------------- .nv.constant0._ZN7cutlass13device_kernelIN5flash11enable_sm90INS1_16FlashAttnFwdSm90INS1_25CollectiveMainloopFwdSm90ILi2EN4cute5tupleIJNS5_1CILi1EEES8_S8_EEENS6_IJNS7_ILi192EEENS7_ILi160EEENS7_ILi64EEEEEELi64ENS_12float_e4m3_tEfNS_4arch4Sm90ELb0ELb1ELb1ELb0ELb1ELb0ELb0ELb1ELb1ELb1ELb1ELb0EEENS1_21CollectiveEpilogueFwdINS6_IJSA_SC_SB_EEES9_NS_10bfloat16_tESG_Li384ELb0ELb1ELb1ELb1EEENS1_19SingleTileSchedulerILb0ELb1ELb1ELi192EEEEEEEEEvNT_6ParamsE --------------------------
	.section	.nv.constant0._ZN7cutlass13device_kernelIN5flash11enable_sm90INS1_16FlashAttnFwdSm90INS1_25CollectiveMainloopFwdSm90ILi2EN4cute5tupleIJNS5_1CILi1EEES8_S8_EEENS6_IJNS7_ILi192EEENS7_ILi160EEENS7_ILi64EEEEEELi64ENS_12float_e4m3_tEfNS_4arch4Sm90ELb0ELb1ELb1ELb0ELb1ELb0ELb0ELb1ELb1ELb1ELb1ELb0EEENS1_21CollectiveEpilogueFwdINS6_IJSA_SC_SB_EEES9_NS_10bfloat16_tESG_Li384ELb0ELb1ELb1ELb1EEENS1_19SingleTileSchedulerILb0ELb1ELb1ELi192EEEEEEEEEvNT_6ParamsE,"a",@progbits
	.sectionflags	@""
	.align	4
.nv.constant0._ZN7cutlass13device_kernelIN5flash11enable_sm90INS1_16FlashAttnFwdSm90INS1_25CollectiveMainloopFwdSm90ILi2EN4cute5tupleIJNS5_1CILi1EEES8_S8_EEENS6_IJNS7_ILi192EEENS7_ILi160EEENS7_ILi64EEEEEELi64ENS_12float_e4m3_tEfNS_4arch4Sm90ELb0ELb1ELb1ELb0ELb1ELb0ELb0ELb1ELb1ELb1ELb1ELb0EEENS1_21CollectiveEpilogueFwdINS6_IJSA_SC_SB_EEES9_NS_10bfloat16_tESG_Li384ELb0ELb1ELb1ELb1EEENS1_19SingleTileSchedulerILb0ELb1ELb1ELi192EEEEEEEEEvNT_6ParamsE:
	.zero		3200


//--------------------- .nv.constant0._ZN7cutlass13device_kernelIN5flash11enable_sm90INS1_16FlashAttnFwdSm90INS1_25CollectiveMainloopFwdSm90ILi2EN4cute5tupleIJNS5_1CILi1EEES8_S8_EEENS6_IJNS7_ILi192EEENS7_ILi160EEENS7_ILi64EEEEEELi64ENS_12float_e4m3_tEfNS_4arch4Sm90ELb0ELb1ELb1ELb1ELb1ELb0ELb0ELb1ELb1ELb1ELb1ELb0EEENS1_21CollectiveEpilogueFwdINS6_IJSA_SC_SB_EEES9_NS_10bfloat16_tESG_Li384ELb1ELb1ELb1ELb1EEENS1_36VarlenDynamicPersistentTileSchedulerILi192ELi160ELi384ELi128ELb1ELb1ELb1ELb1ELb0ELb1EEEEEEEEEvNT_6ParamsE --------------------------
	.section	.nv.constant0._ZN7cutlass13device_kernelIN5flash11enable_sm90INS1_16FlashAttnFwdSm90INS1_25CollectiveMainloopFwdSm90ILi2EN4cute5tupleIJNS5_1CILi1EEES8_S8_EEENS6_IJNS7_ILi192EEENS7_ILi160EEENS7_ILi64EEEEEELi64ENS_12float_e4m3_tEfNS_4arch4Sm90ELb0ELb1ELb1ELb1ELb1ELb0ELb0ELb1ELb1ELb1ELb1ELb0EEENS1_21CollectiveEpilogueFwdINS6_IJSA_SC_SB_EEES9_NS_10bfloat16_tESG_Li384ELb1ELb1ELb1ELb1EEENS1_36VarlenDynamicPersistentTileSchedulerILi192ELi160ELi384ELi128ELb1ELb1ELb1ELb1ELb0ELb1EEEEEEEEEvNT_6ParamsE,"a",@progbits
	.sectionflags	@""
	.align	4
.nv.constant0._ZN7cutlass13device_kernelIN5flash11enable_sm90INS1_16FlashAttnFwdSm90INS1_25CollectiveMainloopFwdSm90ILi2EN4cute5tupleIJNS5_1CILi1EEES8_S8_EEENS6_IJNS7_ILi192EEENS7_ILi160EEENS7_ILi64EEEEEELi64ENS_12float_e4m3_tEfNS_4arch4Sm90ELb0ELb1ELb1ELb1ELb1ELb0ELb0ELb1ELb1ELb1ELb1ELb0EEENS1_21CollectiveEpilogueFwdINS6_IJSA_SC_SB_EEES9_NS_10bfloat16_tESG_Li384ELb1ELb1ELb1ELb1EEENS1_36VarlenDynamicPersistentTileSchedulerILi192ELi160ELi384ELi128ELb1ELb1ELb1ELb1ELb0ELb1EEEEEEEEEvNT_6ParamsE:
	.zero		3328


//--------------------- .nv.constant0._ZN7cutlass13device_kernelIN5flash11enable_sm90INS1_16FlashAttnFwdSm90INS1_25CollectiveMainloopFwdSm90ILi2EN4cute5tupleIJNS5_1CILi1EEES8_S8_EEENS6_IJNS7_ILi192EEENS7_ILi160EEENS7_ILi64EEEEEELi64ENS_12float_e4m3_tEfNS_4arch4Sm90ELb0ELb1ELb1ELb1ELb1ELb1ELb0ELb1ELb1ELb1ELb1ELb0EEENS1_21CollectiveEpilogueFwdINS6_IJSA_SC_SB_EEES9_NS_10bfloat16_tESG_Li384ELb1ELb1ELb1ELb1EEENS1_36VarlenDynamicPersistentTileSchedulerILi192ELi160ELi384ELi128ELb1ELb1ELb1ELb1ELb0ELb1EEEEEEEEEvNT_6ParamsE --------------------------
	.section	.nv.constant0._ZN7cutlass13device_kernelIN5flash11enable_sm90INS1_16FlashAttnFwdSm90INS1_25CollectiveMainloopFwdSm90ILi2EN4cute5tupleIJNS5_1CILi1EEES8_S8_EEENS6_IJNS7_ILi192EEENS7_ILi160EEENS7_ILi64EEEEEELi64ENS_12float_e4m3_tEfNS_4arch4Sm90ELb0ELb1ELb1ELb1ELb1ELb1ELb0ELb1ELb1ELb1ELb1ELb0EEENS1_21CollectiveEpilogueFwdINS6_IJSA_SC_SB_EEES9_NS_10bfloat16_tESG_Li384ELb1ELb1ELb1ELb1EEENS1_36VarlenDynamicPersistentTileSchedulerILi192ELi160ELi384ELi128ELb1ELb1ELb1ELb1ELb0ELb1EEEEEEEEEvNT_6ParamsE,"a",@progbits
	.sectionflags	@""
	.align	4
.nv.constant0._ZN7cutlass13device_kernelIN5flash11enable_sm90INS1_16FlashAttnFwdSm90INS1_25CollectiveMainloopFwdSm90ILi2EN4cute5tupleIJNS5_1CILi1EEES8_S8_EEENS6_IJNS7_ILi192EEENS7_ILi160EEENS7_ILi64EEEEEELi64ENS_12float_e4m3_tEfNS_4arch4Sm90ELb0ELb1ELb1ELb1ELb1ELb1ELb0ELb1ELb1ELb1ELb1ELb0EEENS1_21CollectiveEpilogueFwdINS6_IJSA_SC_SB_EEES9_NS_10bfloat16_tESG_Li384ELb1ELb1ELb1ELb1EEENS1_36VarlenDynamicPersistentTileSchedulerILi192ELi160ELi384ELi128ELb1ELb1ELb1ELb1ELb0ELb1EEEEEEEEEvNT_6ParamsE:
	.zero		3328


//--------------------- .nv.constant0._ZN7cutlass13device_kernelIN5flash11enable_sm90INS1_16FlashAttnFwdSm90INS1_25CollectiveMainloopFwdSm90ILi2EN4cute5tupleIJNS5_1CILi1EEES8_S8_EEENS6_IJNS7_ILi192EEENS7_ILi160EEENS7_ILi64EEEEEELi64ENS_12float_e4m3_tEfNS_4arch4Sm90ELb1ELb0ELb1ELb0ELb1ELb0ELb0ELb1ELb1ELb1ELb1ELb0EEENS1_21CollectiveEpilogueFwdINS6_IJSA_SC_SB_EEES9_NS_10bfloat16_tESG_Li384ELb0ELb1ELb1ELb1EEENS1_19SingleTileSchedulerILb0ELb1ELb1ELi192EEEEEEEEEvNT_6ParamsE --------------------------
	.section	.nv.constant0._ZN7cutlass13device_kernelIN5flash11enable_sm90INS1_16FlashAttnFwdSm90INS1_25CollectiveMainloopFwdSm90ILi2EN4cute5tupleIJNS5_1CILi1EEES8_S8_EEENS6_IJNS7_ILi192EEENS7_ILi160EEENS7_ILi64EEEEEELi64ENS_12float_e4m3_tEfNS_4arch4Sm90ELb1ELb0ELb1ELb0ELb1ELb0ELb0ELb1ELb1ELb1ELb1ELb0EEENS1_21CollectiveEpilogueFwdINS6_IJSA_SC_SB_EEES9_NS_10bfloat16_tESG_Li384ELb0ELb1ELb1ELb1EEENS1_19SingleTileSchedulerILb0ELb1ELb1ELi192EEEEEEEEEvNT_6ParamsE,"a",@progbits
	.sectionflags	@""
	.align	4
.nv.constant0._ZN7cutlass13device_kernelIN5flash11enable_sm90INS1_16FlashAttnFwdSm90INS1_25CollectiveMainloopFwdSm90ILi2EN4cute5tupleIJNS5_1CILi1EEES8_S8_EEENS6_IJNS7_ILi192EEENS7_ILi160EEENS7_ILi64EEEEEELi64ENS_12float_e4m3_tEfNS_4arch4Sm90ELb1ELb0ELb1ELb0ELb1ELb0ELb0ELb1ELb1ELb1ELb1ELb0EEENS1_21CollectiveEpilogueFwdINS6_IJSA_SC_SB_EEES9_NS_10bfloat16_tESG_Li384ELb0ELb1ELb1ELb1EEENS1_19SingleTileSchedulerILb0ELb1ELb1ELi192EEEEEEEEEvNT_6ParamsE:
	.zero		3200


//--------------------- .nv.constant0._ZN7cutlass13device_kernelIN5flash11enable_sm90INS1_16FlashAttnFwdSm90INS1_25CollectiveMainloopFwdSm90ILi2EN4cute5tupleIJNS5_1CILi1EEES8_S8_EEENS6_IJNS7_ILi192EEENS7_ILi160EEENS7_ILi64EEEEEELi64ENS_12float_e4m3_tEfNS_4arch4Sm90ELb1ELb0ELb1ELb1ELb1ELb0ELb0ELb1ELb1ELb1ELb1ELb0EEENS1_21CollectiveEpilogueFwdINS6_IJSA_SC_SB_EEES9_NS_10bfloat16_tESG_Li384ELb1ELb1ELb1ELb1EEENS1_36VarlenDynamicPersistentTileSchedulerILi192ELi160ELi384ELi128ELb1ELb1ELb1ELb1ELb1ELb1EEEEEEEEEvNT_6ParamsE --------------------------
	.section	.nv.constant0._ZN7cutlass13device_kernelIN5flash11enable_sm90INS1_16FlashAttnFwdSm90INS1_25CollectiveMainloopFwdSm90ILi2EN4cute5tupleIJNS5_1CILi1EEES8_S8_EEENS6_IJNS7_ILi192EEENS7_ILi160EEENS7_ILi64EEEEEELi64ENS_12float_e4m3_tEfNS_4arch4Sm90ELb1ELb0ELb1ELb1ELb1ELb0ELb0ELb1ELb1ELb1ELb1ELb0EEENS1_21CollectiveEpilogueFwdINS6_IJSA_SC_SB_EEES9_NS_10bfloat16_tESG_Li384ELb1ELb1ELb1ELb1EEENS1_36VarlenDynamicPersistentTileSchedulerILi192ELi160ELi384ELi128ELb1ELb1ELb1ELb1ELb1ELb1EEEEEEEEEvNT_6ParamsE,"a",@progbits
	.sectionflags	@""
	.align	4
.nv.constant0._ZN7cutlass13device_kernelIN5flash11enable_sm90INS1_16FlashAttnFwdSm90INS1_25CollectiveMainloopFwdSm90ILi2EN4cute5tupleIJNS5_1CILi1EEES8_S8_EEENS6_IJNS7_ILi192EEENS7_ILi160EEENS7_ILi64EEEEEELi64ENS_12float_e4m3_tEfNS_4arch4Sm90ELb1ELb0ELb1ELb1ELb1ELb0ELb0ELb1ELb1ELb1ELb1ELb0EEENS1_21CollectiveEpilogueFwdINS6_IJSA_SC_SB_EEES9_NS_10bfloat16_tESG_Li384ELb1ELb1ELb1ELb1EEENS1_36VarlenDynamicPersistentTileSchedulerILi192ELi160ELi384ELi128ELb1ELb1ELb1ELb1ELb1ELb1EEEEEEEEEvNT_6ParamsE:
	.zero		3328


//--------------------- .nv.constant0._ZN7cutlass13device_kernelIN5flash11enable_sm90INS1_16FlashAttnFwdSm90INS1_25CollectiveMainloopFwdSm90ILi2EN4cute5tupleIJNS5_1CILi1EEES8_S8_EEENS6_IJNS7_ILi192EEENS7_ILi160EEENS7_ILi64EEEEEELi64ENS_12float_e4m3_tEfNS_4arch4Sm90ELb1ELb0ELb1ELb1ELb1ELb1ELb0ELb1ELb1ELb1ELb1ELb0EEENS1_21CollectiveEpilogueFwdINS6_IJSA_SC_SB_EEES9_NS_10bfloat16_tESG_Li384ELb1ELb1ELb1ELb1EEENS1_36VarlenDynamicPersistentTileSchedulerILi192ELi160ELi384ELi128ELb1ELb1ELb1ELb1ELb1ELb1EEEEEEEEEvNT_6ParamsE --------------------------
	.section	.nv.constant0._ZN7cutlass13device_kernelIN5flash11enable_sm90INS1_16FlashAttnFwdSm90INS1_25CollectiveMainloopFwdSm90ILi2EN4cute5tupleIJNS5_1CILi1EEES8_S8_EEENS6_IJNS7_ILi192EEENS7_ILi160EEENS7_ILi64EEEEEELi64ENS_12float_e4m3_tEfNS_4arch4Sm90ELb1ELb0ELb1ELb1ELb1ELb1ELb0ELb1ELb1ELb1ELb1ELb0EEENS1_21CollectiveEpilogueFwdINS6_IJSA_SC_SB_EEES9_NS_10bfloat16_tESG_Li384ELb1ELb1ELb1ELb1EEENS1_36VarlenDynamicPersistentTileSchedulerILi192ELi160ELi384ELi128ELb1ELb1ELb1ELb1ELb1ELb1EEEEEEEEEvNT_6ParamsE,"a",@progbits
	.sectionflags	@""
	.align	4
.nv.constant0._ZN7cutlass13device_kernelIN5flash11enable_sm90INS1_16FlashAttnFwdSm90INS1_25CollectiveMainloopFwdSm90ILi2EN4cute5tupleIJNS5_1CILi1EEES8_S8_EEENS6_IJNS7_ILi192EEENS7_ILi160EEENS7_ILi64EEEEEELi64ENS_12float_e4m3_tEfNS_4arch4Sm90ELb1ELb0ELb1ELb1ELb1ELb1ELb0ELb1ELb1ELb1ELb1ELb0EEENS1_21CollectiveEpilogueFwdINS6_IJSA_SC_SB_EEES9_NS_10bfloat16_tESG_Li384ELb1ELb1ELb1ELb1EEENS1_36VarlenDynamicPersistentTileSchedulerILi192ELi160ELi384ELi128ELb1ELb1ELb1ELb1ELb1ELb1EEEEEEEEEvNT_6ParamsE:
	.zero		3328


//--------------------- SYMBOLS --------------------------

	.type		.nv.reservedSmem.offset0,@object
	.size		.nv.reservedSmem.offset0,0x4
	.type		__assertfail,@function
